	.target	sm_80

	.elftype	@"ET_EXEC"


//--------------------- .note.nv.tkinfo           --------------------------
	.section	.note.nv.tkinfo,"",@"SHT_NOTE"
	.sectionflags	@"SHF_NOTE_NV_TKINFO"
	.tkinfo
        /*0018*/ 	.word	0x00000002
        /*0030*/ 	.string	""
        /*0030*/ 	.string	"ptxas"
        /*0030*/ 	.string	"Cuda compilation tools, release 13.0, V13.0.88"
        /*0030*/ 	.string	"Build cuda_13.0.r13.0/compiler.36424714_0"
        /*0030*/ 	.string	"-arch sm_80 -m 64 "



//--------------------- .note.nv.cuinfo           --------------------------
	.section	.note.nv.cuinfo,"",@"SHT_NOTE"
	.sectionflags	@"SHF_NOTE_NV_CUINFO"
        /*0018*/ 	.short	0x0002
        /*001a*/ 	.short	0x0050
        /*001c*/ 	.short	0x0082
	.zero		2


//--------------------- .nv.info                  --------------------------
	.section	.nv.info,"",@"SHT_CUDA_INFO"
	.align	4


	//----- nvinfo : EIATTR_REGCOUNT
	.align		4
        /*0000*/ 	.byte	0x04, 0x2f
        /*0002*/ 	.short	(.L_12 - .L_11)
	.align		4
.L_11:
        /*0004*/ 	.word	index@(_ZN5flash24flash_fwd_splitkv_kernelI23Flash_fwd_kernel_traitsILi64ELi64ELi128ELi4ELb0ELb0EN7cutlass6half_tE19Flash_kernel_traitsILi64ELi64ELi128ELi4ES3_EELb1ELb0ELb1ELb0ELb0ELb1ELb1ELb1EEEvNS_16Flash_fwd_paramsE)
        /*0008*/ 	.word	0x000000d8


	//----- nvinfo : EIATTR_FRAME_SIZE
	.align		4
.L_12:
        /*000c*/ 	.byte	0x04, 0x11
        /*000e*/ 	.short	(.L_14 - .L_13)
	.align		4
.L_13:
        /*0010*/ 	.word	index@(_ZN5flash24flash_fwd_splitkv_kernelI23Flash_fwd_kernel_traitsILi64ELi64ELi128ELi4ELb0ELb0EN7cutlass6half_tE19Flash_kernel_traitsILi64ELi64ELi128ELi4ES3_EELb1ELb0ELb1ELb0ELb0ELb1ELb1ELb1EEEvNS_16Flash_fwd_paramsE)
        /*0014*/ 	.word	0x00000000


	//----- nvinfo : EIATTR_REGCOUNT
	.align		4
.L_14:
        /*0018*/ 	.byte	0x04, 0x2f
        /*001a*/ 	.short	(.L_16 - .L_15)
	.align		4
.L_15:
        /*001c*/ 	.word	index@(_ZN5flash24flash_fwd_splitkv_kernelI23Flash_fwd_kernel_traitsILi64ELi64ELi128ELi4ELb0ELb0EN7cutlass6half_tE19Flash_kernel_traitsILi64ELi64ELi128ELi4ES3_EELb1ELb0ELb1ELb0ELb0ELb0ELb1ELb1EEEvNS_16Flash_fwd_paramsE)
        /*0020*/ 	.word	0x000000cb


	//----- nvinfo : EIATTR_FRAME_SIZE
	.align		4
.L_16:
        /*0024*/ 	.byte	0x04, 0x11
        /*0026*/ 	.short	(.L_18 - .L_17)
	.align		4
.L_17:
        /*0028*/ 	.word	index@(_ZN5flash24flash_fwd_splitkv_kernelI23Flash_fwd_kernel_traitsILi64ELi64ELi128ELi4ELb0ELb0EN7cutlass6half_tE19Flash_kernel_traitsILi64ELi64ELi128ELi4ES3_EELb1ELb0ELb1ELb0ELb0ELb0ELb1ELb1EEEvNS_16Flash_fwd_paramsE)
        /*002c*/ 	.word	0x00000000


	//----- nvinfo : EIATTR_REGCOUNT
	.align		4
.L_18:
        /*0030*/ 	.byte	0x04, 0x2f
        /*0032*/ 	.short	(.L_20 - .L_19)
	.align		4
.L_19:
        /*0034*/ 	.word	index@(_ZN5flash24flash_fwd_splitkv_kernelI23Flash_fwd_kernel_traitsILi64ELi64ELi128ELi4ELb0ELb0EN7cutlass6half_tE19Flash_kernel_traitsILi64ELi64ELi128ELi4ES3_EELb1ELb0ELb0ELb0ELb1ELb1ELb1ELb1EEEvNS_16Flash_fwd_paramsE)
        /*0038*/ 	.word	0x000000f1


	//----- nvinfo : EIATTR_FRAME_SIZE
	.align		4
.L_20:
        /*003c*/ 	.byte	0x04, 0x11
        /*003e*/ 	.short	(.L_22 - .L_21)
	.align		4
.L_21:
        /*0040*/ 	.word	index@(_ZN5flash24flash_fwd_splitkv_kernelI23Flash_fwd_kernel_traitsILi64ELi64ELi128ELi4ELb0ELb0EN7cutlass6half_tE19Flash_kernel_traitsILi64ELi64ELi128ELi4ES3_EELb1ELb0ELb0ELb0ELb1ELb1ELb1ELb1EEEvNS_16Flash_fwd_paramsE)
        /*0044*/ 	.word	0x00000000


	//----- nvinfo : EIATTR_REGCOUNT
	.align		4
.L_22:
        /*0048*/ 	.byte	0x04, 0x2f
        /*004a*/ 	.short	(.L_24 - .L_23)
	.align		4
.L_23:
        /*004c*/ 	.word	index@(_ZN5flash24flash_fwd_splitkv_kernelI23Flash_fwd_kernel_traitsILi64ELi64ELi128ELi4ELb0ELb0EN7cutlass6half_tE19Flash_kernel_traitsILi64ELi64ELi128ELi4ES3_EELb1ELb0ELb0ELb0ELb1ELb0ELb1ELb1EEEvNS_16Flash_fwd_paramsE)
        /*0050*/ 	.word	0x000000c1


	//----- nvinfo : EIATTR_FRAME_SIZE
	.align		4
.L_24:
        /*0054*/ 	.byte	0x04, 0x11
        /*0056*/ 	.short	(.L_26 - .L_25)
	.align		4
.L_25:
        /*0058*/ 	.word	index@(_ZN5flash24flash_fwd_splitkv_kernelI23Flash_fwd_kernel_traitsILi64ELi64ELi128ELi4ELb0ELb0EN7cutlass6half_tE19Flash_kernel_traitsILi64ELi64ELi128ELi4ES3_EELb1ELb0ELb0ELb0ELb1ELb0ELb1ELb1EEEvNS_16Flash_fwd_paramsE)
        /*005c*/ 	.word	0x00000000


	//----- nvinfo : EIATTR_REGCOUNT
	.align		4
.L_26:
        /*0060*/ 	.byte	0x04, 0x2f
        /*0062*/ 	.short	(.L_28 - .L_27)
	.align		4
.L_27:
        /*0064*/ 	.word	index@(_ZN5flash24flash_fwd_splitkv_kernelI23Flash_fwd_kernel_traitsILi64ELi64ELi128ELi4ELb0ELb0EN7cutlass6half_tE19Flash_kernel_traitsILi64ELi64ELi128ELi4ES3_EELb1ELb0ELb1ELb0ELb0ELb1ELb1ELb0EEEvNS_16Flash_fwd_paramsE)
        /*0068*/ 	.word	0x000000f6


	//----- nvinfo : EIATTR_FRAME_SIZE
	.align		4
.L_28:
        /*006c*/ 	.byte	0x04, 0x11
        /*006e*/ 	.short	(.L_30 - .L_29)
	.align		4
.L_29:
        /*0070*/ 	.word	index@(_ZN5flash24flash_fwd_splitkv_kernelI23Flash_fwd_kernel_traitsILi64ELi64ELi128ELi4ELb0ELb0EN7cutlass6half_tE19Flash_kernel_traitsILi64ELi64ELi128ELi4ES3_EELb1ELb0ELb1ELb0ELb0ELb1ELb1ELb0EEEvNS_16Flash_fwd_paramsE)
        /*0074*/ 	.word	0x00000000


	//----- nvinfo : EIATTR_REGCOUNT
	.align		4
.L_30:
        /*0078*/ 	.byte	0x04, 0x2f
        /*007a*/ 	.short	(.L_32 - .L_31)
	.align		4
.L_31:
        /*007c*/ 	.word	index@(_ZN5flash24flash_fwd_splitkv_kernelI23Flash_fwd_kernel_traitsILi64ELi64ELi128ELi4ELb0ELb0EN7cutlass6half_tE19Flash_kernel_traitsILi64ELi64ELi128ELi4ES3_EELb1ELb0ELb1ELb0ELb0ELb0ELb1ELb0EEEvNS_16Flash_fwd_paramsE)
        /*0080*/ 	.word	0x000000dc


	//----- nvinfo : EIATTR_FRAME_SIZE
	.align		4
.L_32:
        /*0084*/ 	.byte	0x04, 0x11
        /*0086*/ 	.short	(.L_34 - .L_33)
	.align		4
.L_33:
        /*0088*/ 	.word	index@(_ZN5flash24flash_fwd_splitkv_kernelI23Flash_fwd_kernel_traitsILi64ELi64ELi128ELi4ELb0ELb0EN7cutlass6half_tE19Flash_kernel_traitsILi64ELi64ELi128ELi4ES3_EELb1ELb0ELb1ELb0ELb0ELb0ELb1ELb0EEEvNS_16Flash_fwd_paramsE)
        /*008c*/ 	.word	0x00000000


	//----- nvinfo : EIATTR_REGCOUNT
	.align		4
.L_34:
        /*0090*/ 	.byte	0x04, 0x2f
        /*0092*/ 	.short	(.L_36 - .L_35)
	.align		4
.L_35:
        /*0094*/ 	.word	index@(_ZN5flash24flash_fwd_splitkv_kernelI23Flash_fwd_kernel_traitsILi64ELi64ELi128ELi4ELb0ELb0EN7cutlass6half_tE19Flash_kernel_traitsILi64ELi64ELi128ELi4ES3_EELb1ELb0ELb0ELb0ELb1ELb1ELb1ELb0EEEvNS_16Flash_fwd_paramsE)
        /*0098*/ 	.word	0x000000ff


	//----- nvinfo : EIATTR_FRAME_SIZE
	.align		4
.L_36:
        /*009c*/ 	.byte	0x04, 0x11
        /*009e*/ 	.short	(.L_38 - .L_37)
	.align		4
.L_37:
        /*00a0*/ 	.word	index@(_ZN5flash24flash_fwd_splitkv_kernelI23Flash_fwd_kernel_traitsILi64ELi64ELi128ELi4ELb0ELb0EN7cutlass6half_tE19Flash_kernel_traitsILi64ELi64ELi128ELi4ES3_EELb1ELb0ELb0ELb0ELb1ELb1ELb1ELb0EEEvNS_16Flash_fwd_paramsE)
        /*00a4*/ 	.word	0x00000000


	//----- nvinfo : EIATTR_REGCOUNT
	.align		4
.L_38:
        /*00a8*/ 	.byte	0x04, 0x2f
        /*00aa*/ 	.short	(.L_40 - .L_39)
	.align		4
.L_39:
        /*00ac*/ 	.word	index@(_ZN5flash24flash_fwd_splitkv_kernelI23Flash_fwd_kernel_traitsILi64ELi64ELi128ELi4ELb0ELb0EN7cutlass6half_tE19Flash_kernel_traitsILi64ELi64ELi128ELi4ES3_EELb1ELb0ELb0ELb0ELb1ELb0ELb1ELb0EEEvNS_16Flash_fwd_paramsE)
        /*00b0*/ 	.word	0x000000de


	//----- nvinfo : EIATTR_FRAME_SIZE
	.align		4
.L_40:
        /*00b4*/ 	.byte	0x04, 0x11
        /*00b6*/ 	.short	(.L_42 - .L_41)
	.align		4
.L_41:
        /*00b8*/ 	.word	index@(_ZN5flash24flash_fwd_splitkv_kernelI23Flash_fwd_kernel_traitsILi64ELi64ELi128ELi4ELb0ELb0EN7cutlass6half_tE19Flash_kernel_traitsILi64ELi64ELi128ELi4ES3_EELb1ELb0ELb0ELb0ELb1ELb0ELb1ELb0EEEvNS_16Flash_fwd_paramsE)
        /*00bc*/ 	.word	0x00000000


	//----- nvinfo : EIATTR_REGCOUNT
	.align		4
.L_42:
        /*00c0*/ 	.byte	0x04, 0x2f
        /*00c2*/ 	.short	(.L_44 - .L_43)
	.align		4
.L_43:
        /*00c4*/ 	.word	index@(_ZN5flash24flash_fwd_splitkv_kernelI23Flash_fwd_kernel_traitsILi64ELi64ELi128ELi4ELb0ELb0EN7cutlass6half_tE19Flash_kernel_traitsILi64ELi64ELi128ELi4ES3_EELb1ELb0ELb1ELb0ELb0ELb1ELb0ELb1EEEvNS_16Flash_fwd_paramsE)
        /*00c8*/ 	.word	0x000000e7


	//----- nvinfo : EIATTR_FRAME_SIZE
	.align		4
.L_44:
        /*00cc*/ 	.byte	0x04, 0x11
        /*00ce*/ 	.short	(.L_46 - .L_45)
	.align		4
.L_45:
        /*00d0*/ 	.word	index@(_ZN5flash24flash_fwd_splitkv_kernelI23Flash_fwd_kernel_traitsILi64ELi64ELi128ELi4ELb0ELb0EN7cutlass6half_tE19Flash_kernel_traitsILi64ELi64ELi128ELi4ES3_EELb1ELb0ELb1ELb0ELb0ELb1ELb0ELb1EEEvNS_16Flash_fwd_paramsE)
        /*00d4*/ 	.word	0x00000000


	//----- nvinfo : EIATTR_REGCOUNT
	.align		4
.L_46:
        /*00d8*/ 	.byte	0x04, 0x2f
        /*00da*/ 	.short	(.L_48 - .L_47)
	.align		4
.L_47:
        /*00dc*/ 	.word	index@(_ZN5flash24flash_fwd_splitkv_kernelI23Flash_fwd_kernel_traitsILi64ELi64ELi128ELi4ELb0ELb0EN7cutlass6half_tE19Flash_kernel_traitsILi64ELi64ELi128ELi4ES3_EELb1ELb0ELb1ELb0ELb0ELb0ELb0ELb1EEEvNS_16Flash_fwd_paramsE)
        /*00e0*/ 	.word	0x000000c7


	//----- nvinfo : EIATTR_FRAME_SIZE
	.align		4
.L_48:
        /*00e4*/ 	.byte	0x04, 0x11
        /*00e6*/ 	.short	(.L_50 - .L_49)
	.align		4
.L_49:
        /*00e8*/ 	.word	index@(_ZN5flash24flash_fwd_splitkv_kernelI23Flash_fwd_kernel_traitsILi64ELi64ELi128ELi4ELb0ELb0EN7cutlass6half_tE19Flash_kernel_traitsILi64ELi64ELi128ELi4ES3_EELb1ELb0ELb1ELb0ELb0ELb0ELb0ELb1EEEvNS_16Flash_fwd_paramsE)
        /*00ec*/ 	.word	0x00000000


	//----- nvinfo : EIATTR_REGCOUNT
	.align		4
.L_50:
        /*00f0*/ 	.byte	0x04, 0x2f
        /*00f2*/ 	.short	(.L_52 - .L_51)
	.align		4
.L_51:
        /*00f4*/ 	.word	index@(_ZN5flash24flash_fwd_splitkv_kernelI23Flash_fwd_kernel_traitsILi64ELi64ELi128ELi4ELb0ELb0EN7cutlass6half_tE19Flash_kernel_traitsILi64ELi64ELi128ELi4ES3_EELb1ELb0ELb0ELb0ELb1ELb1ELb0ELb1EEEvNS_16Flash_fwd_paramsE)
        /*00f8*/ 	.word	0x000000fe


	//----- nvinfo : EIATTR_FRAME_SIZE
	.align		4
.L_52:
        /*00fc*/ 	.byte	0x04, 0x11
        /*00fe*/ 	.short	(.L_54 - .L_53)
	.align		4
.L_53:
        /*0100*/ 	.word	index@(_ZN5flash24flash_fwd_splitkv_kernelI23Flash_fwd_kernel_traitsILi64ELi64ELi128ELi4ELb0ELb0EN7cutlass6half_tE19Flash_kernel_traitsILi64ELi64ELi128ELi4ES3_EELb1ELb0ELb0ELb0ELb1ELb1ELb0ELb1EEEvNS_16Flash_fwd_paramsE)
        /*0104*/ 	.word	0x00000000


	//----- nvinfo : EIATTR_REGCOUNT
	.align		4
.L_54:
        /*0108*/ 	.byte	0x04, 0x2f
        /*010a*/ 	.short	(.L_56 - .L_55)
	.align		4
.L_55:
        /*010c*/ 	.word	index@(_ZN5flash24flash_fwd_splitkv_kernelI23Flash_fwd_kernel_traitsILi64ELi64ELi128ELi4ELb0ELb0EN7cutlass6half_tE19Flash_kernel_traitsILi64ELi64ELi128ELi4ES3_EELb1ELb0ELb0ELb0ELb1ELb0ELb0ELb1EEEvNS_16Flash_fwd_paramsE)
        /*0110*/ 	.word	0x000000c3


	//----- nvinfo : EIATTR_FRAME_SIZE
	.align		4
.L_56:
        /*0114*/ 	.byte	0x04, 0x11
        /*0116*/ 	.short	(.L_58 - .L_57)
	.align		4
.L_57:
        /*0118*/ 	.word	index@(_ZN5flash24flash_fwd_splitkv_kernelI23Flash_fwd_kernel_traitsILi64ELi64ELi128ELi4ELb0ELb0EN7cutlass6half_tE19Flash_kernel_traitsILi64ELi64ELi128ELi4ES3_EELb1ELb0ELb0ELb0ELb1ELb0ELb0ELb1EEEvNS_16Flash_fwd_paramsE)
        /*011c*/ 	.word	0x00000000


	//----- nvinfo : EIATTR_REGCOUNT
	.align		4
.L_58:
        /*0120*/ 	.byte	0x04, 0x2f
        /*0122*/ 	.short	(.L_60 - .L_59)
	.align		4
.L_59:
        /*0124*/ 	.word	index@(_ZN5flash24flash_fwd_splitkv_kernelI23Flash_fwd_kernel_traitsILi64ELi64ELi128ELi4ELb0ELb0EN7cutlass6half_tE19Flash_kernel_traitsILi64ELi64ELi128ELi4ES3_EELb1ELb0ELb1ELb0ELb0ELb1ELb0ELb0EEEvNS_16Flash_fwd_paramsE)
        /*0128*/ 	.word	0x000000fe


	//----- nvinfo : EIATTR_FRAME_SIZE
	.align		4
.L_60:
        /*012c*/ 	.byte	0x04, 0x11
        /*012e*/ 	.short	(.L_62 - .L_61)
	.align		4
.L_61:
        /*0130*/ 	.word	index@(_ZN5flash24flash_fwd_splitkv_kernelI23Flash_fwd_kernel_traitsILi64ELi64ELi128ELi4ELb0ELb0EN7cutlass6half_tE19Flash_kernel_traitsILi64ELi64ELi128ELi4ES3_EELb1ELb0ELb1ELb0ELb0ELb1ELb0ELb0EEEvNS_16Flash_fwd_paramsE)
        /*0134*/ 	.word	0x00000000


	//----- nvinfo : EIATTR_REGCOUNT
	.align		4
.L_62:
        /*0138*/ 	.byte	0x04, 0x2f
        /*013a*/ 	.short	(.L_64 - .L_63)
	.align		4
.L_63:
        /*013c*/ 	.word	index@(_ZN5flash24flash_fwd_splitkv_kernelI23Flash_fwd_kernel_traitsILi64ELi64ELi128ELi4ELb0ELb0EN7cutlass6half_tE19Flash_kernel_traitsILi64ELi64ELi128ELi4ES3_EELb1ELb0ELb1ELb0ELb0ELb0ELb0ELb0EEEvNS_16Flash_fwd_paramsE)
        /*0140*/ 	.word	0x000000e0


	//----- nvinfo : EIATTR_FRAME_SIZE
	.align		4
.L_64:
        /*0144*/ 	.byte	0x04, 0x11
        /*0146*/ 	.short	(.L_66 - .L_65)
	.align		4
.L_65:
        /*0148*/ 	.word	index@(_ZN5flash24flash_fwd_splitkv_kernelI23Flash_fwd_kernel_traitsILi64ELi64ELi128ELi4ELb0ELb0EN7cutlass6half_tE19Flash_kernel_traitsILi64ELi64ELi128ELi4ES3_EELb1ELb0ELb1ELb0ELb0ELb0ELb0ELb0EEEvNS_16Flash_fwd_paramsE)
        /*014c*/ 	.word	0x00000000


	//----- nvinfo : EIATTR_REGCOUNT
	.align		4
.L_66:
        /*0150*/ 	.byte	0x04, 0x2f
        /*0152*/ 	.short	(.L_68 - .L_67)
	.align		4
.L_67:
        /*0154*/ 	.word	index@(_ZN5flash24flash_fwd_splitkv_kernelI23Flash_fwd_kernel_traitsILi64ELi64ELi128ELi4ELb0ELb0EN7cutlass6half_tE19Flash_kernel_traitsILi64ELi64ELi128ELi4ES3_EELb1ELb0ELb0ELb0ELb1ELb1ELb0ELb0EEEvNS_16Flash_fwd_paramsE)
        /*0158*/ 	.word	0x000000ff


	//----- nvinfo : EIATTR_FRAME_SIZE
	.align		4
.L_68:
        /*015c*/ 	.byte	0x04, 0x11
        /*015e*/ 	.short	(.L_70 - .L_69)
	.align		4
.L_69:
        /*0160*/ 	.word	index@(_ZN5flash24flash_fwd_splitkv_kernelI23Flash_fwd_kernel_traitsILi64ELi64ELi128ELi4ELb0ELb0EN7cutlass6half_tE19Flash_kernel_traitsILi64ELi64ELi128ELi4ES3_EELb1ELb0ELb0ELb0ELb1ELb1ELb0ELb0EEEvNS_16Flash_fwd_paramsE)
        /*0164*/ 	.word	0x00000000


	//----- nvinfo : EIATTR_REGCOUNT
	.align		4
.L_70:
        /*0168*/ 	.byte	0x04, 0x2f
        /*016a*/ 	.short	(.L_72 - .L_71)
	.align		4
.L_71:
        /*016c*/ 	.word	index@(_ZN5flash24flash_fwd_splitkv_kernelI23Flash_fwd_kernel_traitsILi64ELi64ELi128ELi4ELb0ELb0EN7cutlass6half_tE19Flash_kernel_traitsILi64ELi64ELi128ELi4ES3_EELb1ELb0ELb0ELb0ELb1ELb0ELb0ELb0EEEvNS_16Flash_fwd_paramsE)
        /*0170*/ 	.word	0x000000e7


	//----- nvinfo : EIATTR_FRAME_SIZE
	.align		4
.L_72:
        /*0174*/ 	.byte	0x04, 0x11
        /*0176*/ 	.short	(.L_74 - .L_73)
	.align		4
.L_73:
        /*0178*/ 	.word	index@(_ZN5flash24flash_fwd_splitkv_kernelI23Flash_fwd_kernel_traitsILi64ELi64ELi128ELi4ELb0ELb0EN7cutlass6half_tE19Flash_kernel_traitsILi64ELi64ELi128ELi4ES3_EELb1ELb0ELb0ELb0ELb1ELb0ELb0ELb0EEEvNS_16Flash_fwd_paramsE)
        /*017c*/ 	.word	0x00000000


	//----- nvinfo : EIATTR_REGCOUNT
	.align		4
.L_74:
        /*0180*/ 	.byte	0x04, 0x2f
        /*0182*/ 	.short	(.L_76 - .L_75)
	.align		4
.L_75:
        /*0184*/ 	.word	index@(_ZN5flash24flash_fwd_splitkv_kernelI23Flash_fwd_kernel_traitsILi64ELi64ELi128ELi4ELb0ELb0EN7cutlass6half_tE19Flash_kernel_traitsILi64ELi64ELi128ELi4ES3_EELb1ELb0ELb0ELb1ELb1ELb1ELb1ELb0EEEvNS_16Flash_fwd_paramsE)
        /*0188*/ 	.word	0x000000f9


	//----- nvinfo : EIATTR_FRAME_SIZE
	.align		4
.L_76:
        /*018c*/ 	.byte	0x04, 0x11
        /*018e*/ 	.short	(.L_78 - .L_77)
	.align		4
.L_77:
        /*0190*/ 	.word	index@(_ZN5flash24flash_fwd_splitkv_kernelI23Flash_fwd_kernel_traitsILi64ELi64ELi128ELi4ELb0ELb0EN7cutlass6half_tE19Flash_kernel_traitsILi64ELi64ELi128ELi4ES3_EELb1ELb0ELb0ELb1ELb1ELb1ELb1ELb0EEEvNS_16Flash_fwd_paramsE)
        /*0194*/ 	.word	0x00000000


	//----- nvinfo : EIATTR_REGCOUNT
	.align		4
.L_78:
        /*0198*/ 	.byte	0x04, 0x2f
        /*019a*/ 	.short	(.L_80 - .L_79)
	.align		4
.L_79:
        /*019c*/ 	.word	index@(_ZN5flash24flash_fwd_splitkv_kernelI23Flash_fwd_kernel_traitsILi64ELi64ELi128ELi4ELb0ELb0EN7cutlass6half_tE19Flash_kernel_traitsILi64ELi64ELi128ELi4ES3_EELb1ELb0ELb0ELb1ELb1ELb0ELb1ELb0EEEvNS_16Flash_fwd_paramsE)
        /*01a0*/ 	.word	0x000000be


	//----- nvinfo : EIATTR_FRAME_SIZE
	.align		4
.L_80:
        /*01a4*/ 	.byte	0x04, 0x11
        /*01a6*/ 	.short	(.L_82 - .L_81)
	.align		4
.L_81:
        /*01a8*/ 	.word	index@(_ZN5flash24flash_fwd_splitkv_kernelI23Flash_fwd_kernel_traitsILi64ELi64ELi128ELi4ELb0ELb0EN7cutlass6half_tE19Flash_kernel_traitsILi64ELi64ELi128ELi4ES3_EELb1ELb0ELb0ELb1ELb1ELb0ELb1ELb0EEEvNS_16Flash_fwd_paramsE)
        /*01ac*/ 	.word	0x00000000


	//----- nvinfo : EIATTR_REGCOUNT
	.align		4
.L_82:
        /*01b0*/ 	.byte	0x04, 0x2f
        /*01b2*/ 	.short	(.L_84 - .L_83)
	.align		4
.L_83:
        /*01b4*/ 	.word	index@(_ZN5flash24flash_fwd_splitkv_kernelI23Flash_fwd_kernel_traitsILi64ELi64ELi128ELi4ELb0ELb0EN7cutlass6half_tE19Flash_kernel_traitsILi64ELi64ELi128ELi4ES3_EELb1ELb0ELb0ELb1ELb1ELb1ELb0ELb0EEEvNS_16Flash_fwd_paramsE)
        /*01b8*/ 	.word	0x000000f9


	//----- nvinfo : EIATTR_FRAME_SIZE
	.align		4
.L_84:
        /*01bc*/ 	.byte	0x04, 0x11
        /*01be*/ 	.short	(.L_86 - .L_85)
	.align		4
.L_85:
        /*01c0*/ 	.word	index@(_ZN5flash24flash_fwd_splitkv_kernelI23Flash_fwd_kernel_traitsILi64ELi64ELi128ELi4ELb0ELb0EN7cutlass6half_tE19Flash_kernel_traitsILi64ELi64ELi128ELi4ES3_EELb1ELb0ELb0ELb1ELb1ELb1ELb0ELb0EEEvNS_16Flash_fwd_paramsE)
        /*01c4*/ 	.word	0x00000000


	//----- nvinfo : EIATTR_REGCOUNT
	.align		4
.L_86:
        /*01c8*/ 	.byte	0x04, 0x2f
        /*01ca*/ 	.short	(.L_88 - .L_87)
	.align		4
.L_87:
        /*01cc*/ 	.word	index@(_ZN5flash24flash_fwd_splitkv_kernelI23Flash_fwd_kernel_traitsILi64ELi64ELi128ELi4ELb0ELb0EN7cutlass6half_tE19Flash_kernel_traitsILi64ELi64ELi128ELi4ES3_EELb1ELb0ELb0ELb1ELb1ELb0ELb0ELb0EEEvNS_16Flash_fwd_paramsE)
        /*01d0*/ 	.word	0x000000be


	//----- nvinfo : EIATTR_FRAME_SIZE
	.align		4
.L_88:
        /*01d4*/ 	.byte	0x04, 0x11
        /*01d6*/ 	.short	(.L_90 - .L_89)
	.align		4
.L_89:
        /*01d8*/ 	.word	index@(_ZN5flash24flash_fwd_splitkv_kernelI23Flash_fwd_kernel_traitsILi64ELi64ELi128ELi4ELb0ELb0EN7cutlass6half_tE19Flash_kernel_traitsILi64ELi64ELi128ELi4ES3_EELb1ELb0ELb0ELb1ELb1ELb0ELb0ELb0EEEvNS_16Flash_fwd_paramsE)
        /*01dc*/ 	.word	0x00000000


	//----- nvinfo : EIATTR_REGCOUNT
	.align		4
.L_90:
        /*01e0*/ 	.byte	0x04, 0x2f
        /*01e2*/ 	.short	(.L_92 - .L_91)
	.align		4
.L_91:
        /*01e4*/ 	.word	index@(_ZN5flash24flash_fwd_splitkv_kernelI23Flash_fwd_kernel_traitsILi64ELi64ELi128ELi4ELb0ELb0EN7cutlass6half_tE19Flash_kernel_traitsILi64ELi64ELi128ELi4ES3_EELb1ELb0ELb0ELb0ELb0ELb1ELb1ELb1EEEvNS_16Flash_fwd_paramsE)
        /*01e8*/ 	.word	0x000000f1


	//----- nvinfo : EIATTR_FRAME_SIZE
	.align		4
.L_92:
        /*01ec*/ 	.byte	0x04, 0x11
        /*01ee*/ 	.short	(.L_94 - .L_93)
	.align		4
.L_93:
        /*01f0*/ 	.word	index@(_ZN5flash24flash_fwd_splitkv_kernelI23Flash_fwd_kernel_traitsILi64ELi64ELi128ELi4ELb0ELb0EN7cutlass6half_tE19Flash_kernel_traitsILi64ELi64ELi128ELi4ES3_EELb1ELb0ELb0ELb0ELb0ELb1ELb1ELb1EEEvNS_16Flash_fwd_paramsE)
        /*01f4*/ 	.word	0x00000000


	//----- nvinfo : EIATTR_REGCOUNT
	.align		4
.L_94:
        /*01f8*/ 	.byte	0x04, 0x2f
        /*01fa*/ 	.short	(.L_96 - .L_95)
	.align		4
.L_95:
        /*01fc*/ 	.word	index@(_ZN5flash24flash_fwd_splitkv_kernelI23Flash_fwd_kernel_traitsILi64ELi64ELi128ELi4ELb0ELb0EN7cutlass6half_tE19Flash_kernel_traitsILi64ELi64ELi128ELi4ES3_EELb1ELb0ELb0ELb0ELb0ELb0ELb1ELb1EEEvNS_16Flash_fwd_paramsE)
        /*0200*/ 	.word	0x000000ca


	//----- nvinfo : EIATTR_FRAME_SIZE
	.align		4
.L_96:
        /*0204*/ 	.byte	0x04, 0x11
        /*0206*/ 	.short	(.L_98 - .L_97)
	.align		4
.L_97:
        /*0208*/ 	.word	index@(_ZN5flash24flash_fwd_splitkv_kernelI23Flash_fwd_kernel_traitsILi64ELi64ELi128ELi4ELb0ELb0EN7cutlass6half_tE19Flash_kernel_traitsILi64ELi64ELi128ELi4ES3_EELb1ELb0ELb0ELb0ELb0ELb0ELb1ELb1EEEvNS_16Flash_fwd_paramsE)
        /*020c*/ 	.word	0x00000000


	//----- nvinfo : EIATTR_REGCOUNT
	.align		4
.L_98:
        /*0210*/ 	.byte	0x04, 0x2f
        /*0212*/ 	.short	(.L_100 - .L_99)
	.align		4
.L_99:
        /*0214*/ 	.word	index@(_ZN5flash24flash_fwd_splitkv_kernelI23Flash_fwd_kernel_traitsILi64ELi64ELi128ELi4ELb0ELb0EN7cutlass6half_tE19Flash_kernel_traitsILi64ELi64ELi128ELi4ES3_EELb1ELb0ELb0ELb0ELb0ELb1ELb1ELb0EEEvNS_16Flash_fwd_paramsE)
        /*0218*/ 	.word	0x000000ff


	//----- nvinfo : EIATTR_FRAME_SIZE
	.align		4
.L_100:
        /*021c*/ 	.byte	0x04, 0x11
        /*021e*/ 	.short	(.L_102 - .L_101)
	.align		4
.L_101:
        /*0220*/ 	.word	index@(_ZN5flash24flash_fwd_splitkv_kernelI23Flash_fwd_kernel_traitsILi64ELi64ELi128ELi4ELb0ELb0EN7cutlass6half_tE19Flash_kernel_traitsILi64ELi64ELi128ELi4ES3_EELb1ELb0ELb0ELb0ELb0ELb1ELb1ELb0EEEvNS_16Flash_fwd_paramsE)
        /*0224*/ 	.word	0x00000000


	//----- nvinfo : EIATTR_REGCOUNT
	.align		4
.L_102:
        /*0228*/ 	.byte	0x04, 0x2f
        /*022a*/ 	.short	(.L_104 - .L_103)
	.align		4
.L_103:
        /*022c*/ 	.word	index@(_ZN5flash24flash_fwd_splitkv_kernelI23Flash_fwd_kernel_traitsILi64ELi64ELi128ELi4ELb0ELb0EN7cutlass6half_tE19Flash_kernel_traitsILi64ELi64ELi128ELi4ES3_EELb1ELb0ELb0ELb0ELb0ELb0ELb1ELb0EEEvNS_16Flash_fwd_paramsE)
        /*0230*/ 	.word	0x000000ce


	//----- nvinfo : EIATTR_FRAME_SIZE
	.align		4
.L_104:
        /*0234*/ 	.byte	0x04, 0x11
        /*0236*/ 	.short	(.L_106 - .L_105)
	.align		4
.L_105:
        /*0238*/ 	.word	index@(_ZN5flash24flash_fwd_splitkv_kernelI23Flash_fwd_kernel_traitsILi64ELi64ELi128ELi4ELb0ELb0EN7cutlass6half_tE19Flash_kernel_traitsILi64ELi64ELi128ELi4ES3_EELb1ELb0ELb0ELb0ELb0ELb0ELb1ELb0EEEvNS_16Flash_fwd_paramsE)
        /*023c*/ 	.word	0x00000000


	//----- nvinfo : EIATTR_REGCOUNT
	.align		4
.L_106:
        /*0240*/ 	.byte	0x04, 0x2f
        /*0242*/ 	.short	(.L_108 - .L_107)
	.align		4
.L_107:
        /*0244*/ 	.word	index@(_ZN5flash24flash_fwd_splitkv_kernelI23Flash_fwd_kernel_traitsILi64ELi64ELi128ELi4ELb0ELb0EN7cutlass6half_tE19Flash_kernel_traitsILi64ELi64ELi128ELi4ES3_EELb1ELb0ELb0ELb0ELb0ELb1ELb0ELb1EEEvNS_16Flash_fwd_paramsE)
        /*0248*/ 	.word	0x000000ef


	//----- nvinfo : EIATTR_FRAME_SIZE
	.align		4
.L_108:
        /*024c*/ 	.byte	0x04, 0x11
        /*024e*/ 	.short	(.L_110 - .L_109)
	.align		4
.L_109:
        /*0250*/ 	.word	index@(_ZN5flash24flash_fwd_splitkv_kernelI23Flash_fwd_kernel_traitsILi64ELi64ELi128ELi4ELb0ELb0EN7cutlass6half_tE19Flash_kernel_traitsILi64ELi64ELi128ELi4ES3_EELb1ELb0ELb0ELb0ELb0ELb1ELb0ELb1EEEvNS_16Flash_fwd_paramsE)
        /*0254*/ 	.word	0x00000000


	//----- nvinfo : EIATTR_REGCOUNT
	.align		4
.L_110:
        /*0258*/ 	.byte	0x04, 0x2f
        /*025a*/ 	.short	(.L_112 - .L_111)
	.align		4
.L_111:
        /*025c*/ 	.word	index@(_ZN5flash24flash_fwd_splitkv_kernelI23Flash_fwd_kernel_traitsILi64ELi64ELi128ELi4ELb0ELb0EN7cutlass6half_tE19Flash_kernel_traitsILi64ELi64ELi128ELi4ES3_EELb1ELb0ELb0ELb0ELb0ELb0ELb0ELb1EEEvNS_16Flash_fwd_paramsE)
        /*0260*/ 	.word	0x000000c6


	//----- nvinfo : EIATTR_FRAME_SIZE
	.align		4
.L_112:
        /*0264*/ 	.byte	0x04, 0x11
        /*0266*/ 	.short	(.L_114 - .L_113)
	.align		4
.L_113:
        /*0268*/ 	.word	index@(_ZN5flash24flash_fwd_splitkv_kernelI23Flash_fwd_kernel_traitsILi64ELi64ELi128ELi4ELb0ELb0EN7cutlass6half_tE19Flash_kernel_traitsILi64ELi64ELi128ELi4ES3_EELb1ELb0ELb0ELb0ELb0ELb0ELb0ELb1EEEvNS_16Flash_fwd_paramsE)
        /*026c*/ 	.word	0x00000000


	//----- nvinfo : EIATTR_REGCOUNT
	.align		4
.L_114:
        /*0270*/ 	.byte	0x04, 0x2f
        /*0272*/ 	.short	(.L_116 - .L_115)
	.align		4
.L_115:
        /*0274*/ 	.word	index@(_ZN5flash24flash_fwd_splitkv_kernelI23Flash_fwd_kernel_traitsILi64ELi64ELi128ELi4ELb0ELb0EN7cutlass6half_tE19Flash_kernel_traitsILi64ELi64ELi128ELi4ES3_EELb1ELb0ELb0ELb0ELb0ELb1ELb0ELb0EEEvNS_16Flash_fwd_paramsE)
        /*0278*/ 	.word	0x000000ff


	//----- nvinfo : EIATTR_FRAME_SIZE
	.align		4
.L_116:
        /*027c*/ 	.byte	0x04, 0x11
        /*027e*/ 	.short	(.L_118 - .L_117)
	.align		4
.L_117:
        /*0280*/ 	.word	index@(_ZN5flash24flash_fwd_splitkv_kernelI23Flash_fwd_kernel_traitsILi64ELi64ELi128ELi4ELb0ELb0EN7cutlass6half_tE19Flash_kernel_traitsILi64ELi64ELi128ELi4ES3_EELb1ELb0ELb0ELb0ELb0ELb1ELb0ELb0EEEvNS_16Flash_fwd_paramsE)
        /*0284*/ 	.word	0x00000000


	//----- nvinfo : EIATTR_REGCOUNT
	.align		4
.L_118:
        /*0288*/ 	.byte	0x04, 0x2f
        /*028a*/ 	.short	(.L_120 - .L_119)
	.align		4
.L_119:
        /*028c*/ 	.word	index@(_ZN5flash24flash_fwd_splitkv_kernelI23Flash_fwd_kernel_traitsILi64ELi64ELi128ELi4ELb0ELb0EN7cutlass6half_tE19Flash_kernel_traitsILi64ELi64ELi128ELi4ES3_EELb1ELb0ELb0ELb0ELb0ELb0ELb0ELb0EEEvNS_16Flash_fwd_paramsE)
        /*0290*/ 	.word	0x000000dc


	//----- nvinfo : EIATTR_FRAME_SIZE
	.align		4
.L_120:
        /*0294*/ 	.byte	0x04, 0x11
        /*0296*/ 	.short	(.L_122 - .L_121)
	.align		4
.L_121:
        /*0298*/ 	.word	index@(_ZN5flash24flash_fwd_splitkv_kernelI23Flash_fwd_kernel_traitsILi64ELi64ELi128ELi4ELb0ELb0EN7cutlass6half_tE19Flash_kernel_traitsILi64ELi64ELi128ELi4ES3_EELb1ELb0ELb0ELb0ELb0ELb0ELb0ELb0EEEvNS_16Flash_fwd_paramsE)
        /*029c*/ 	.word	0x00000000


	//----- nvinfo : EIATTR_REGCOUNT
	.align		4
.L_122:
        /*02a0*/ 	.byte	0x04, 0x2f
        /*02a2*/ 	.short	(.L_124 - .L_123)
	.align		4
.L_123:
        /*02a4*/ 	.word	index@(_ZN5flash32flash_fwd_splitkv_combine_kernelI23Flash_fwd_kernel_traitsILi64ELi64ELi128ELi4ELb0ELb0EN7cutlass6half_tE19Flash_kernel_traitsILi64ELi64ELi128ELi4ES3_EELi8ELi1ELb1EEEvNS_16Flash_fwd_paramsE)
        /*02a8*/ 	.word	0x00000036


	//----- nvinfo : EIATTR_FRAME_SIZE
	.align		4
.L_124:
        /*02ac*/ 	.byte	0x04, 0x11
        /*02ae*/ 	.short	(.L_126 - .L_125)
	.align		4
.L_125:
        /*02b0*/ 	.word	index@($__internal_35_$__cuda_sm20_div_s64)
        /*02b4*/ 	.word	0x00000000


	//----- nvinfo : EIATTR_FRAME_SIZE
	.align		4
.L_126:
        /*02b8*/ 	.byte	0x04, 0x11
        /*02ba*/ 	.short	(.L_128 - .L_127)
	.align		4
.L_127:
        /*02bc*/ 	.word	index@(_ZN5flash32flash_fwd_splitkv_combine_kernelI23Flash_fwd_kernel_traitsILi64ELi64ELi128ELi4ELb0ELb0EN7cutlass6half_tE19Flash_kernel_traitsILi64ELi64ELi128ELi4ES3_EELi8ELi1ELb1EEEvNS_16Flash_fwd_paramsE)
        /*02c0*/ 	.word	0x00000000


	//----- nvinfo : EIATTR_REGCOUNT
	.align		4
.L_128:
        /*02c4*/ 	.byte	0x04, 0x2f
        /*02c6*/ 	.short	(.L_130 - .L_129)
	.align		4
.L_129:
        /*02c8*/ 	.word	index@(_ZN5flash32flash_fwd_splitkv_combine_kernelI23Flash_fwd_kernel_traitsILi64ELi64ELi128ELi4ELb0ELb0EN7cutlass6half_tE19Flash_kernel_traitsILi64ELi64ELi128ELi4ES3_EELi8ELi2ELb1EEEvNS_16Flash_fwd_paramsE)
        /*02cc*/ 	.word	0x00000036


	//----- nvinfo : EIATTR_FRAME_SIZE
	.align		4
.L_130:
        /*02d0*/ 	.byte	0x04, 0x11
        /*02d2*/ 	.short	(.L_132 - .L_131)
	.align		4
.L_131:
        /*02d4*/ 	.word	index@($__internal_34_$__cuda_sm20_div_s64)
        /*02d8*/ 	.word	0x00000000


	//----- nvinfo : EIATTR_FRAME_SIZE
	.align		4
.L_132:
        /*02dc*/ 	.byte	0x04, 0x11
        /*02de*/ 	.short	(.L_134 - .L_133)
	.align		4
.L_133:
        /*02e0*/ 	.word	index@(_ZN5flash32flash_fwd_splitkv_combine_kernelI23Flash_fwd_kernel_traitsILi64ELi64ELi128ELi4ELb0ELb0EN7cutlass6half_tE19Flash_kernel_traitsILi64ELi64ELi128ELi4ES3_EELi8ELi2ELb1EEEvNS_16Flash_fwd_paramsE)
        /*02e4*/ 	.word	0x00000000


	//----- nvinfo : EIATTR_REGCOUNT
	.align		4
.L_134:
        /*02e8*/ 	.byte	0x04, 0x2f
        /*02ea*/ 	.short	(.L_136 - .L_135)
	.align		4
.L_135:
        /*02ec*/ 	.word	index@(_ZN5flash32flash_fwd_splitkv_combine_kernelI23Flash_fwd_kernel_traitsILi64ELi64ELi128ELi4ELb0ELb0EN7cutlass6half_tE19Flash_kernel_traitsILi64ELi64ELi128ELi4ES3_EELi8ELi3ELb1EEEvNS_16Flash_fwd_paramsE)
        /*02f0*/ 	.word	0x00000036


	//----- nvinfo : EIATTR_FRAME_SIZE
	.align		4
.L_136:
        /*02f4*/ 	.byte	0x04, 0x11
        /*02f6*/ 	.short	(.L_138 - .L_137)
	.align		4
.L_137:
        /*02f8*/ 	.word	index@($__internal_33_$__cuda_sm20_div_s64)
        /*02fc*/ 	.word	0x00000000


	//----- nvinfo : EIATTR_FRAME_SIZE
	.align		4
.L_138:
        /*0300*/ 	.byte	0x04, 0x11
        /*0302*/ 	.short	(.L_140 - .L_139)
	.align		4
.L_139:
        /*0304*/ 	.word	index@(_ZN5flash32flash_fwd_splitkv_combine_kernelI23Flash_fwd_kernel_traitsILi64ELi64ELi128ELi4ELb0ELb0EN7cutlass6half_tE19Flash_kernel_traitsILi64ELi64ELi128ELi4ES3_EELi8ELi3ELb1EEEvNS_16Flash_fwd_paramsE)
        /*0308*/ 	.word	0x00000000


	//----- nvinfo : EIATTR_REGCOUNT
	.align		4
.L_140:
        /*030c*/ 	.byte	0x04, 0x2f
        /*030e*/ 	.short	(.L_142 - .L_141)
	.align		4
.L_141:
        /*0310*/ 	.word	index@(_ZN5flash32flash_fwd_splitkv_combine_kernelI23Flash_fwd_kernel_traitsILi64ELi64ELi128ELi4ELb0ELb0EN7cutlass6half_tE19Flash_kernel_traitsILi64ELi64ELi128ELi4ES3_EELi8ELi4ELb1EEEvNS_16Flash_fwd_paramsE)
        /*0314*/ 	.word	0x00000034


	//----- nvinfo : EIATTR_FRAME_SIZE
	.align		4
.L_142:
        /*0318*/ 	.byte	0x04, 0x11
        /*031a*/ 	.short	(.L_144 - .L_143)
	.align		4
.L_143:
        /*031c*/ 	.word	index@($__internal_32_$__cuda_sm20_div_s64)
        /*0320*/ 	.word	0x00000000


	//----- nvinfo : EIATTR_FRAME_SIZE
	.align		4
.L_144:
        /*0324*/ 	.byte	0x04, 0x11
        /*0326*/ 	.short	(.L_146 - .L_145)
	.align		4
.L_145:
        /*0328*/ 	.word	index@(_ZN5flash32flash_fwd_splitkv_combine_kernelI23Flash_fwd_kernel_traitsILi64ELi64ELi128ELi4ELb0ELb0EN7cutlass6half_tE19Flash_kernel_traitsILi64ELi64ELi128ELi4ES3_EELi8ELi4ELb1EEEvNS_16Flash_fwd_paramsE)
        /*032c*/ 	.word	0x00000000


	//----- nvinfo : EIATTR_REGCOUNT
	.align		4
.L_146:
        /*0330*/ 	.byte	0x04, 0x2f
        /*0332*/ 	.short	(.L_148 - .L_147)
	.align		4
.L_147:
        /*0334*/ 	.word	index@(_ZN5flash32flash_fwd_splitkv_combine_kernelI23Flash_fwd_kernel_traitsILi64ELi64ELi128ELi4ELb0ELb0EN7cutlass6half_tE19Flash_kernel_traitsILi64ELi64ELi128ELi4ES3_EELi8ELi5ELb1EEEvNS_16Flash_fwd_paramsE)
        /*0338*/ 	.word	0x0000003a


	//----- nvinfo : EIATTR_FRAME_SIZE
	.align		4
.L_148:
        /*033c*/ 	.byte	0x04, 0x11
        /*033e*/ 	.short	(.L_150 - .L_149)
	.align		4
.L_149:
        /*0340*/ 	.word	index@($__internal_31_$__cuda_sm20_div_s64)
        /*0344*/ 	.word	0x00000000


	//----- nvinfo : EIATTR_FRAME_SIZE
	.align		4
.L_150:
        /*0348*/ 	.byte	0x04, 0x11
        /*034a*/ 	.short	(.L_152 - .L_151)
	.align		4
.L_151:
        /*034c*/ 	.word	index@(_ZN5flash32flash_fwd_splitkv_combine_kernelI23Flash_fwd_kernel_traitsILi64ELi64ELi128ELi4ELb0ELb0EN7cutlass6half_tE19Flash_kernel_traitsILi64ELi64ELi128ELi4ES3_EELi8ELi5ELb1EEEvNS_16Flash_fwd_paramsE)
        /*0350*/ 	.word	0x00000000


	//----- nvinfo : EIATTR_REGCOUNT
	.align		4
.L_152:
        /*0354*/ 	.byte	0x04, 0x2f
        /*0356*/ 	.short	(.L_154 - .L_153)
	.align		4
.L_153:
        /*0358*/ 	.word	index@(_ZN5flash32flash_fwd_splitkv_combine_kernelI23Flash_fwd_kernel_traitsILi64ELi64ELi128ELi4ELb0ELb0EN7cutlass6half_tE19Flash_kernel_traitsILi64ELi64ELi128ELi4ES3_EELi8ELi6ELb1EEEvNS_16Flash_fwd_paramsE)
        /*035c*/ 	.word	0x0000003e


	//----- nvinfo : EIATTR_FRAME_SIZE
	.align		4
.L_154:
        /*0360*/ 	.byte	0x04, 0x11
        /*0362*/ 	.short	(.L_156 - .L_155)
	.align		4
.L_155:
        /*0364*/ 	.word	index@($__internal_30_$__cuda_sm20_div_s64)
        /*0368*/ 	.word	0x00000000


	//----- nvinfo : EIATTR_FRAME_SIZE
	.align		4
.L_156:
        /*036c*/ 	.byte	0x04, 0x11
        /*036e*/ 	.short	(.L_158 - .L_157)
	.align		4
.L_157:
        /*0370*/ 	.word	index@(_ZN5flash32flash_fwd_splitkv_combine_kernelI23Flash_fwd_kernel_traitsILi64ELi64ELi128ELi4ELb0ELb0EN7cutlass6half_tE19Flash_kernel_traitsILi64ELi64ELi128ELi4ES3_EELi8ELi6ELb1EEEvNS_16Flash_fwd_paramsE)
        /*0374*/ 	.word	0x00000000


	//----- nvinfo : EIATTR_REGCOUNT
	.align		4
.L_158:
        /*0378*/ 	.byte	0x04, 0x2f
        /*037a*/ 	.short	(.L_160 - .L_159)
	.align		4
.L_159:
        /*037c*/ 	.word	index@(_ZN5flash32flash_fwd_splitkv_combine_kernelI23Flash_fwd_kernel_traitsILi64ELi64ELi128ELi4ELb0ELb0EN7cutlass6half_tE19Flash_kernel_traitsILi64ELi64ELi128ELi4ES3_EELi8ELi7ELb1EEEvNS_16Flash_fwd_paramsE)
        /*0380*/ 	.word	0x0000003e


	//----- nvinfo : EIATTR_FRAME_SIZE
	.align		4
.L_160:
        /*0384*/ 	.byte	0x04, 0x11
        /*0386*/ 	.short	(.L_162 - .L_161)
	.align		4
.L_161:
        /*0388*/ 	.word	index@($__internal_29_$__cuda_sm20_div_s64)
        /*038c*/ 	.word	0x00000000


	//----- nvinfo : EIATTR_FRAME_SIZE
	.align		4
.L_162:
        /*0390*/ 	.byte	0x04, 0x11
        /*0392*/ 	.short	(.L_164 - .L_163)
	.align		4
.L_163:
        /*0394*/ 	.word	index@(_ZN5flash32flash_fwd_splitkv_combine_kernelI23Flash_fwd_kernel_traitsILi64ELi64ELi128ELi4ELb0ELb0EN7cutlass6half_tE19Flash_kernel_traitsILi64ELi64ELi128ELi4ES3_EELi8ELi7ELb1EEEvNS_16Flash_fwd_paramsE)
        /*0398*/ 	.word	0x00000000


	//----- nvinfo : EIATTR_REGCOUNT
	.align		4
.L_164:
        /*039c*/ 	.byte	0x04, 0x2f
        /*039e*/ 	.short	(.L_166 - .L_165)
	.align		4
.L_165:
        /*03a0*/ 	.word	index@(_ZN5flash32flash_fwd_splitkv_combine_kernelI23Flash_fwd_kernel_traitsILi64ELi64ELi128ELi4ELb0ELb0EN7cutlass6half_tE19Flash_kernel_traitsILi64ELi64ELi128ELi4ES3_EELi8ELi1ELb0EEEvNS_16Flash_fwd_paramsE)
        /*03a4*/ 	.word	0x00000036


	//----- nvinfo : EIATTR_FRAME_SIZE
	.align		4
.L_166:
        /*03a8*/ 	.byte	0x04, 0x11
        /*03aa*/ 	.short	(.L_168 - .L_167)
	.align		4
.L_167:
        /*03ac*/ 	.word	index@($__internal_28_$__cuda_sm20_div_s64)
        /*03b0*/ 	.word	0x00000000


	//----- nvinfo : EIATTR_FRAME_SIZE
	.align		4
.L_168:
        /*03b4*/ 	.byte	0x04, 0x11
        /*03b6*/ 	.short	(.L_170 - .L_169)
	.align		4
.L_169:
        /*03b8*/ 	.word	index@(_ZN5flash32flash_fwd_splitkv_combine_kernelI23Flash_fwd_kernel_traitsILi64ELi64ELi128ELi4ELb0ELb0EN7cutlass6half_tE19Flash_kernel_traitsILi64ELi64ELi128ELi4ES3_EELi8ELi1ELb0EEEvNS_16Flash_fwd_paramsE)
        /*03bc*/ 	.word	0x00000000


	//----- nvinfo : EIATTR_REGCOUNT
	.align		4
.L_170:
        /*03c0*/ 	.byte	0x04, 0x2f
        /*03c2*/ 	.short	(.L_172 - .L_171)
	.align		4
.L_171:
        /*03c4*/ 	.word	index@(_ZN5flash32flash_fwd_splitkv_combine_kernelI23Flash_fwd_kernel_traitsILi64ELi64ELi128ELi4ELb0ELb0EN7cutlass6half_tE19Flash_kernel_traitsILi64ELi64ELi128ELi4ES3_EELi8ELi2ELb0EEEvNS_16Flash_fwd_paramsE)
        /*03c8*/ 	.word	0x00000036


	//----- nvinfo : EIATTR_FRAME_SIZE
	.align		4
.L_172:
        /*03cc*/ 	.byte	0x04, 0x11
        /*03ce*/ 	.short	(.L_174 - .L_173)
	.align		4
.L_173:
        /*03d0*/ 	.word	index@($__internal_27_$__cuda_sm20_div_s64)
        /*03d4*/ 	.word	0x00000000


	//----- nvinfo : EIATTR_FRAME_SIZE
	.align		4
.L_174:
        /*03d8*/ 	.byte	0x04, 0x11
        /*03da*/ 	.short	(.L_176 - .L_175)
	.align		4
.L_175:
        /*03dc*/ 	.word	index@(_ZN5flash32flash_fwd_splitkv_combine_kernelI23Flash_fwd_kernel_traitsILi64ELi64ELi128ELi4ELb0ELb0EN7cutlass6half_tE19Flash_kernel_traitsILi64ELi64ELi128ELi4ES3_EELi8ELi2ELb0EEEvNS_16Flash_fwd_paramsE)
        /*03e0*/ 	.word	0x00000000


	//----- nvinfo : EIATTR_REGCOUNT
	.align		4
.L_176:
        /*03e4*/ 	.byte	0x04, 0x2f
        /*03e6*/ 	.short	(.L_178 - .L_177)
	.align		4
.L_177:
        /*03e8*/ 	.word	index@(_ZN5flash32flash_fwd_splitkv_combine_kernelI23Flash_fwd_kernel_traitsILi64ELi64ELi128ELi4ELb0ELb0EN7cutlass6half_tE19Flash_kernel_traitsILi64ELi64ELi128ELi4ES3_EELi8ELi3ELb0EEEvNS_16Flash_fwd_paramsE)
        /*03ec*/ 	.word	0x00000036


	//----- nvinfo : EIATTR_FRAME_SIZE
	.align		4
.L_178:
        /*03f0*/ 	.byte	0x04, 0x11
        /*03f2*/ 	.short	(.L_180 - .L_179)
	.align		4
.L_179:
        /*03f4*/ 	.word	index@($__internal_26_$__cuda_sm20_div_s64)
        /*03f8*/ 	.word	0x00000000


	//----- nvinfo : EIATTR_FRAME_SIZE
	.align		4
.L_180:
        /*03fc*/ 	.byte	0x04, 0x11
        /*03fe*/ 	.short	(.L_182 - .L_181)
	.align		4
.L_181:
        /*0400*/ 	.word	index@(_ZN5flash32flash_fwd_splitkv_combine_kernelI23Flash_fwd_kernel_traitsILi64ELi64ELi128ELi4ELb0ELb0EN7cutlass6half_tE19Flash_kernel_traitsILi64ELi64ELi128ELi4ES3_EELi8ELi3ELb0EEEvNS_16Flash_fwd_paramsE)
        /*0404*/ 	.word	0x00000000


	//----- nvinfo : EIATTR_REGCOUNT
	.align		4
.L_182:
        /*0408*/ 	.byte	0x04, 0x2f
        /*040a*/ 	.short	(.L_184 - .L_183)
	.align		4
.L_183:
        /*040c*/ 	.word	index@(_ZN5flash32flash_fwd_splitkv_combine_kernelI23Flash_fwd_kernel_traitsILi64ELi64ELi128ELi4ELb0ELb0EN7cutlass6half_tE19Flash_kernel_traitsILi64ELi64ELi128ELi4ES3_EELi8ELi4ELb0EEEvNS_16Flash_fwd_paramsE)
        /*0410*/ 	.word	0x00000034


	//----- nvinfo : EIATTR_FRAME_SIZE
	.align		4
.L_184:
        /*0414*/ 	.byte	0x04, 0x11
        /*0416*/ 	.short	(.L_186 - .L_185)
	.align		4
.L_185:
        /*0418*/ 	.word	index@($__internal_25_$__cuda_sm20_div_s64)
        /*041c*/ 	.word	0x00000000


	//----- nvinfo : EIATTR_FRAME_SIZE
	.align		4
.L_186:
        /*0420*/ 	.byte	0x04, 0x11
        /*0422*/ 	.short	(.L_188 - .L_187)
	.align		4
.L_187:
        /*0424*/ 	.word	index@(_ZN5flash32flash_fwd_splitkv_combine_kernelI23Flash_fwd_kernel_traitsILi64ELi64ELi128ELi4ELb0ELb0EN7cutlass6half_tE19Flash_kernel_traitsILi64ELi64ELi128ELi4ES3_EELi8ELi4ELb0EEEvNS_16Flash_fwd_paramsE)
        /*0428*/ 	.word	0x00000000


	//----- nvinfo : EIATTR_REGCOUNT
	.align		4
.L_188:
        /*042c*/ 	.byte	0x04, 0x2f
        /*042e*/ 	.short	(.L_190 - .L_189)
	.align		4
.L_189:
        /*0430*/ 	.word	index@(_ZN5flash32flash_fwd_splitkv_combine_kernelI23Flash_fwd_kernel_traitsILi64ELi64ELi128ELi4ELb0ELb0EN7cutlass6half_tE19Flash_kernel_traitsILi64ELi64ELi128ELi4ES3_EELi8ELi5ELb0EEEvNS_16Flash_fwd_paramsE)
        /*0434*/ 	.word	0x0000003a


	//----- nvinfo : EIATTR_FRAME_SIZE
	.align		4
.L_190:
        /*0438*/ 	.byte	0x04, 0x11
        /*043a*/ 	.short	(.L_192 - .L_191)
	.align		4
.L_191:
        /*043c*/ 	.word	index@($__internal_24_$__cuda_sm20_div_s64)
        /*0440*/ 	.word	0x00000000


	//----- nvinfo : EIATTR_FRAME_SIZE
	.align		4
.L_192:
        /*0444*/ 	.byte	0x04, 0x11
        /*0446*/ 	.short	(.L_194 - .L_193)
	.align		4
.L_193:
        /*0448*/ 	.word	index@(_ZN5flash32flash_fwd_splitkv_combine_kernelI23Flash_fwd_kernel_traitsILi64ELi64ELi128ELi4ELb0ELb0EN7cutlass6half_tE19Flash_kernel_traitsILi64ELi64ELi128ELi4ES3_EELi8ELi5ELb0EEEvNS_16Flash_fwd_paramsE)
        /*044c*/ 	.word	0x00000000


	//----- nvinfo : EIATTR_REGCOUNT
	.align		4
.L_194:
        /*0450*/ 	.byte	0x04, 0x2f
        /*0452*/ 	.short	(.L_196 - .L_195)
	.align		4
.L_195:
        /*0454*/ 	.word	index@(_ZN5flash32flash_fwd_splitkv_combine_kernelI23Flash_fwd_kernel_traitsILi64ELi64ELi128ELi4ELb0ELb0EN7cutlass6half_tE19Flash_kernel_traitsILi64ELi64ELi128ELi4ES3_EELi8ELi6ELb0EEEvNS_16Flash_fwd_paramsE)
        /*0458*/ 	.word	0x0000003e


	//----- nvinfo : EIATTR_FRAME_SIZE
	.align		4
.L_196:
        /*045c*/ 	.byte	0x04, 0x11
        /*045e*/ 	.short	(.L_198 - .L_197)
	.align		4
.L_197:
        /*0460*/ 	.word	index@($__internal_23_$__cuda_sm20_div_s64)
        /*0464*/ 	.word	0x00000000


	//----- nvinfo : EIATTR_FRAME_SIZE
	.align		4
.L_198:
        /*0468*/ 	.byte	0x04, 0x11
        /*046a*/ 	.short	(.L_200 - .L_199)
	.align		4
.L_199:
        /*046c*/ 	.word	index@(_ZN5flash32flash_fwd_splitkv_combine_kernelI23Flash_fwd_kernel_traitsILi64ELi64ELi128ELi4ELb0ELb0EN7cutlass6half_tE19Flash_kernel_traitsILi64ELi64ELi128ELi4ES3_EELi8ELi6ELb0EEEvNS_16Flash_fwd_paramsE)
        /*0470*/ 	.word	0x00000000


	//----- nvinfo : EIATTR_REGCOUNT
	.align		4
.L_200:
        /*0474*/ 	.byte	0x04, 0x2f
        /*0476*/ 	.short	(.L_202 - .L_201)
	.align		4
.L_201:
        /*0478*/ 	.word	index@(_ZN5flash32flash_fwd_splitkv_combine_kernelI23Flash_fwd_kernel_traitsILi64ELi64ELi128ELi4ELb0ELb0EN7cutlass6half_tE19Flash_kernel_traitsILi64ELi64ELi128ELi4ES3_EELi8ELi7ELb0EEEvNS_16Flash_fwd_paramsE)
        /*047c*/ 	.word	0x0000003e


	//----- nvinfo : EIATTR_FRAME_SIZE
	.align		4
.L_202:
        /*0480*/ 	.byte	0x04, 0x11
        /*0482*/ 	.short	(.L_204 - .L_203)
	.align		4
.L_203:
        /*0484*/ 	.word	index@($__internal_22_$__cuda_sm20_div_s64)
        /*0488*/ 	.word	0x00000000


	//----- nvinfo : EIATTR_FRAME_SIZE
	.align		4
.L_204:
        /*048c*/ 	.byte	0x04, 0x11
        /*048e*/ 	.short	(.L_206 - .L_205)
	.align		4
.L_205:
        /*0490*/ 	.word	index@(_ZN5flash32flash_fwd_splitkv_combine_kernelI23Flash_fwd_kernel_traitsILi64ELi64ELi128ELi4ELb0ELb0EN7cutlass6half_tE19Flash_kernel_traitsILi64ELi64ELi128ELi4ES3_EELi8ELi7ELb0EEEvNS_16Flash_fwd_paramsE)
        /*0494*/ 	.word	0x00000000


	//----- nvinfo : EIATTR_REGCOUNT
	.align		4
.L_206:
        /*0498*/ 	.byte	0x04, 0x2f
        /*049a*/ 	.short	(.L_208 - .L_207)
	.align		4
.L_207:
        /*049c*/ 	.word	index@(_ZN5flash24flash_fwd_splitkv_kernelI23Flash_fwd_kernel_traitsILi64ELi64ELi256ELi4ELb0ELb0EN7cutlass6half_tE19Flash_kernel_traitsILi64ELi64ELi256ELi4ES3_EELb1ELb0ELb1ELb0ELb0ELb1ELb1ELb1EEEvNS_16Flash_fwd_paramsE)
        /*04a0*/ 	.word	0x000000ff


	//----- nvinfo : EIATTR_FRAME_SIZE
	.align		4
.L_208:
        /*04a4*/ 	.byte	0x04, 0x11
        /*04a6*/ 	.short	(.L_210 - .L_209)
	.align		4
.L_209:
        /*04a8*/ 	.word	index@($__internal_21_$__cuda_sm70_shflsync_bfly_p)
        /*04ac*/ 	.word	0x00000000


	//----- nvinfo : EIATTR_FRAME_SIZE
	.align		4
.L_210:
        /*04b0*/ 	.byte	0x04, 0x11
        /*04b2*/ 	.short	(.L_212 - .L_211)
	.align		4
.L_211:
        /*04b4*/ 	.word	index@($_ZN5flash24flash_fwd_splitkv_kernelI23Flash_fwd_kernel_traitsILi64ELi64ELi256ELi4ELb0ELb0EN7cutlass6half_tE19Flash_kernel_traitsILi64ELi64ELi256ELi4ES3_EELb1ELb0ELb1ELb0ELb0ELb1ELb1ELb1EEEvNS_16Flash_fwd_paramsE$_ZN5flash30compute_attn_1rowblock_splitkvI23Flash_fwd_kernel_traitsILi64ELi64ELi256ELi4ELb0ELb0EN7cutlass6half_tE19Flash_kernel_traitsILi64ELi64ELi256ELi4ES3_EELb1ELb0ELb1ELb0ELb0ELb1ELb1ELb1ENS_16Flash_fwd_paramsEEEvRKT8_iiiii)
        /*04b8*/ 	.word	0x00000000


	//----- nvinfo : EIATTR_FRAME_SIZE
	.align		4
.L_212:
        /*04bc*/ 	.byte	0x04, 0x11
        /*04be*/ 	.short	(.L_214 - .L_213)
	.align		4
.L_213:
        /*04c0*/ 	.word	index@(_ZN5flash24flash_fwd_splitkv_kernelI23Flash_fwd_kernel_traitsILi64ELi64ELi256ELi4ELb0ELb0EN7cutlass6half_tE19Flash_kernel_traitsILi64ELi64ELi256ELi4ES3_EELb1ELb0ELb1ELb0ELb0ELb1ELb1ELb1EEEvNS_16Flash_fwd_paramsE)
        /*04c4*/ 	.word	0x000001c8


	//----- nvinfo : EIATTR_REGCOUNT
	.align		4
.L_214:
        /*04c8*/ 	.byte	0x04, 0x2f
        /*04ca*/ 	.short	(.L_216 - .L_215)
	.align		4
.L_215:
        /*04cc*/ 	.word	index@(_ZN5flash24flash_fwd_splitkv_kernelI23Flash_fwd_kernel_traitsILi64ELi64ELi256ELi4ELb0ELb0EN7cutlass6half_tE19Flash_kernel_traitsILi64ELi64ELi256ELi4ES3_EELb1ELb0ELb1ELb0ELb0ELb0ELb1ELb1EEEvNS_16Flash_fwd_paramsE)
        /*04d0*/ 	.word	0x000000ff


	//----- nvinfo : EIATTR_FRAME_SIZE
	.align		4
.L_216:
        /*04d4*/ 	.byte	0x04, 0x11
        /*04d6*/ 	.short	(.L_218 - .L_217)
	.align		4
.L_217:
        /*04d8*/ 	.word	index@($__internal_20_$__cuda_sm70_shflsync_bfly_p)
        /*04dc*/ 	.word	0x00000000


	//----- nvinfo : EIATTR_FRAME_SIZE
	.align		4
.L_218:
        /*04e0*/ 	.byte	0x04, 0x11
        /*04e2*/ 	.short	(.L_220 - .L_219)
	.align		4
.L_219:
        /*04e4*/ 	.word	index@($_ZN5flash24flash_fwd_splitkv_kernelI23Flash_fwd_kernel_traitsILi64ELi64ELi256ELi4ELb0ELb0EN7cutlass6half_tE19Flash_kernel_traitsILi64ELi64ELi256ELi4ES3_EELb1ELb0ELb1ELb0ELb0ELb0ELb1ELb1EEEvNS_16Flash_fwd_paramsE$_ZN5flash30compute_attn_1rowblock_splitkvI23Flash_fwd_kernel_traitsILi64ELi64ELi256ELi4ELb0ELb0EN7cutlass6half_tE19Flash_kernel_traitsILi64ELi64ELi256ELi4ES3_EELb1ELb0ELb1ELb0ELb0ELb0ELb1ELb1ENS_16Flash_fwd_paramsEEEvRKT8_iiiii)
        /*04e8*/ 	.word	0x00000000


	//----- nvinfo : EIATTR_FRAME_SIZE
	.align		4
.L_220:
        /*04ec*/ 	.byte	0x04, 0x11
        /*04ee*/ 	.short	(.L_222 - .L_221)
	.align		4
.L_221:
        /*04f0*/ 	.word	index@(_ZN5flash24flash_fwd_splitkv_kernelI23Flash_fwd_kernel_traitsILi64ELi64ELi256ELi4ELb0ELb0EN7cutlass6half_tE19Flash_kernel_traitsILi64ELi64ELi256ELi4ES3_EELb1ELb0ELb1ELb0ELb0ELb0ELb1ELb1EEEvNS_16Flash_fwd_paramsE)
        /*04f4*/ 	.word	0x000001c0


	//----- nvinfo : EIATTR_REGCOUNT
	.align		4
.L_222:
        /*04f8*/ 	.byte	0x04, 0x2f
        /*04fa*/ 	.short	(.L_224 - .L_223)
	.align		4
.L_223:
        /*04fc*/ 	.word	index@(_ZN5flash24flash_fwd_splitkv_kernelI23Flash_fwd_kernel_traitsILi64ELi64ELi256ELi4ELb0ELb0EN7cutlass6half_tE19Flash_kernel_traitsILi64ELi64ELi256ELi4ES3_EELb1ELb0ELb0ELb0ELb1ELb1ELb1ELb1EEEvNS_16Flash_fwd_paramsE)
        /*0500*/ 	.word	0x000000ff


	//----- nvinfo : EIATTR_FRAME_SIZE
	.align		4
.L_224:
        /*0504*/ 	.byte	0x04, 0x11
        /*0506*/ 	.short	(.L_226 - .L_225)
	.align		4
.L_225:
        /*0508*/ 	.word	index@(_ZN5flash24flash_fwd_splitkv_kernelI23Flash_fwd_kernel_traitsILi64ELi64ELi256ELi4ELb0ELb0EN7cutlass6half_tE19Flash_kernel_traitsILi64ELi64ELi256ELi4ES3_EELb1ELb0ELb0ELb0ELb1ELb1ELb1ELb1EEEvNS_16Flash_fwd_paramsE)
        /*050c*/ 	.word	0x00000040


	//----- nvinfo : EIATTR_REGCOUNT
	.align		4
.L_226:
        /*0510*/ 	.byte	0x04, 0x2f
        /*0512*/ 	.short	(.L_228 - .L_227)
	.align		4
.L_227:
        /*0514*/ 	.word	index@(_ZN5flash24flash_fwd_splitkv_kernelI23Flash_fwd_kernel_traitsILi64ELi64ELi256ELi4ELb0ELb0EN7cutlass6half_tE19Flash_kernel_traitsILi64ELi64ELi256ELi4ES3_EELb1ELb0ELb0ELb0ELb1ELb0ELb1ELb1EEEvNS_16Flash_fwd_paramsE)
        /*0518*/ 	.word	0x000000ff


	//----- nvinfo : EIATTR_FRAME_SIZE
	.align		4
.L_228:
        /*051c*/ 	.byte	0x04, 0x11
        /*051e*/ 	.short	(.L_230 - .L_229)
	.align		4
.L_229:
        /*0520*/ 	.word	index@(_ZN5flash24flash_fwd_splitkv_kernelI23Flash_fwd_kernel_traitsILi64ELi64ELi256ELi4ELb0ELb0EN7cutlass6half_tE19Flash_kernel_traitsILi64ELi64ELi256ELi4ES3_EELb1ELb0ELb0ELb0ELb1ELb0ELb1ELb1EEEvNS_16Flash_fwd_paramsE)
        /*0524*/ 	.word	0x00000018


	//----- nvinfo : EIATTR_REGCOUNT
	.align		4
.L_230:
        /*0528*/ 	.byte	0x04, 0x2f
        /*052a*/ 	.short	(.L_232 - .L_231)
	.align		4
.L_231:
        /*052c*/ 	.word	index@(_ZN5flash24flash_fwd_splitkv_kernelI23Flash_fwd_kernel_traitsILi64ELi64ELi256ELi4ELb0ELb0EN7cutlass6half_tE19Flash_kernel_traitsILi64ELi64ELi256ELi4ES3_EELb1ELb0ELb1ELb0ELb0ELb1ELb1ELb0EEEvNS_16Flash_fwd_paramsE)
        /*0530*/ 	.word	0x000000ff


	//----- nvinfo : EIATTR_FRAME_SIZE
	.align		4
.L_232:
        /*0534*/ 	.byte	0x04, 0x11
        /*0536*/ 	.short	(.L_234 - .L_233)
	.align		4
.L_233:
        /*0538*/ 	.word	index@(_ZN5flash24flash_fwd_splitkv_kernelI23Flash_fwd_kernel_traitsILi64ELi64ELi256ELi4ELb0ELb0EN7cutlass6half_tE19Flash_kernel_traitsILi64ELi64ELi256ELi4ES3_EELb1ELb0ELb1ELb0ELb0ELb1ELb1ELb0EEEvNS_16Flash_fwd_paramsE)
        /*053c*/ 	.word	0x00000010


	//----- nvinfo : EIATTR_REGCOUNT
	.align		4
.L_234:
        /*0540*/ 	.byte	0x04, 0x2f
        /*0542*/ 	.short	(.L_236 - .L_235)
	.align		4
.L_235:
        /*0544*/ 	.word	index@(_ZN5flash24flash_fwd_splitkv_kernelI23Flash_fwd_kernel_traitsILi64ELi64ELi256ELi4ELb0ELb0EN7cutlass6half_tE19Flash_kernel_traitsILi64ELi64ELi256ELi4ES3_EELb1ELb0ELb1ELb0ELb0ELb0ELb1ELb0EEEvNS_16Flash_fwd_paramsE)
        /*0548*/ 	.word	0x000000ff


	//----- nvinfo : EIATTR_FRAME_SIZE
	.align		4
.L_236:
        /*054c*/ 	.byte	0x04, 0x11
        /*054e*/ 	.short	(.L_238 - .L_237)
	.align		4
.L_237:
        /*0550*/ 	.word	index@(_ZN5flash24flash_fwd_splitkv_kernelI23Flash_fwd_kernel_traitsILi64ELi64ELi256ELi4ELb0ELb0EN7cutlass6half_tE19Flash_kernel_traitsILi64ELi64ELi256ELi4ES3_EELb1ELb0ELb1ELb0ELb0ELb0ELb1ELb0EEEvNS_16Flash_fwd_paramsE)
        /*0554*/ 	.word	0x00000030


	//----- nvinfo : EIATTR_REGCOUNT
	.align		4
.L_238:
        /*0558*/ 	.byte	0x04, 0x2f
        /*055a*/ 	.short	(.L_240 - .L_239)
	.align		4
.L_239:
        /*055c*/ 	.word	index@(_ZN5flash24flash_fwd_splitkv_kernelI23Flash_fwd_kernel_traitsILi64ELi64ELi256ELi4ELb0ELb0EN7cutlass6half_tE19Flash_kernel_traitsILi64ELi64ELi256ELi4ES3_EELb1ELb0ELb0ELb0ELb1ELb1ELb1ELb0EEEvNS_16Flash_fwd_paramsE)
        /*0560*/ 	.word	0x000000ff


	//----- nvinfo : EIATTR_FRAME_SIZE
	.align		4
.L_240:
        /*0564*/ 	.byte	0x04, 0x11
        /*0566*/ 	.short	(.L_242 - .L_241)
	.align		4
.L_241:
        /*0568*/ 	.word	index@(_ZN5flash24flash_fwd_splitkv_kernelI23Flash_fwd_kernel_traitsILi64ELi64ELi256ELi4ELb0ELb0EN7cutlass6half_tE19Flash_kernel_traitsILi64ELi64ELi256ELi4ES3_EELb1ELb0ELb0ELb0ELb1ELb1ELb1ELb0EEEvNS_16Flash_fwd_paramsE)
        /*056c*/ 	.word	0x00000050


	//----- nvinfo : EIATTR_REGCOUNT
	.align		4
.L_242:
        /*0570*/ 	.byte	0x04, 0x2f
        /*0572*/ 	.short	(.L_244 - .L_243)
	.align		4
.L_243:
        /*0574*/ 	.word	index@(_ZN5flash24flash_fwd_splitkv_kernelI23Flash_fwd_kernel_traitsILi64ELi64ELi256ELi4ELb0ELb0EN7cutlass6half_tE19Flash_kernel_traitsILi64ELi64ELi256ELi4ES3_EELb1ELb0ELb0ELb0ELb1ELb0ELb1ELb0EEEvNS_16Flash_fwd_paramsE)
        /*0578*/ 	.word	0x000000ff


	//----- nvinfo : EIATTR_FRAME_SIZE
	.align		4
.L_244:
        /*057c*/ 	.byte	0x04, 0x11
        /*057e*/ 	.short	(.L_246 - .L_245)
	.align		4
.L_245:
        /*0580*/ 	.word	index@(_ZN5flash24flash_fwd_splitkv_kernelI23Flash_fwd_kernel_traitsILi64ELi64ELi256ELi4ELb0ELb0EN7cutlass6half_tE19Flash_kernel_traitsILi64ELi64ELi256ELi4ES3_EELb1ELb0ELb0ELb0ELb1ELb0ELb1ELb0EEEvNS_16Flash_fwd_paramsE)
        /*0584*/ 	.word	0x00000038


	//----- nvinfo : EIATTR_REGCOUNT
	.align		4
.L_246:
        /*0588*/ 	.byte	0x04, 0x2f
        /*058a*/ 	.short	(.L_248 - .L_247)
	.align		4
.L_247:
        /*058c*/ 	.word	index@(_ZN5flash24flash_fwd_splitkv_kernelI23Flash_fwd_kernel_traitsILi64ELi64ELi256ELi4ELb0ELb0EN7cutlass6half_tE19Flash_kernel_traitsILi64ELi64ELi256ELi4ES3_EELb1ELb0ELb1ELb0ELb0ELb1ELb0ELb1EEEvNS_16Flash_fwd_paramsE)
        /*0590*/ 	.word	0x000000ff


	//----- nvinfo : EIATTR_FRAME_SIZE
	.align		4
.L_248:
        /*0594*/ 	.byte	0x04, 0x11
        /*0596*/ 	.short	(.L_250 - .L_249)
	.align		4
.L_249:
        /*0598*/ 	.word	index@($__internal_19_$__cuda_sm70_shflsync_bfly_p)
        /*059c*/ 	.word	0x00000000


	//----- nvinfo : EIATTR_FRAME_SIZE
	.align		4
.L_250:
        /*05a0*/ 	.byte	0x04, 0x11
        /*05a2*/ 	.short	(.L_252 - .L_251)
	.align		4
.L_251:
        /*05a4*/ 	.word	index@($_ZN5flash24flash_fwd_splitkv_kernelI23Flash_fwd_kernel_traitsILi64ELi64ELi256ELi4ELb0ELb0EN7cutlass6half_tE19Flash_kernel_traitsILi64ELi64ELi256ELi4ES3_EELb1ELb0ELb1ELb0ELb0ELb1ELb0ELb1EEEvNS_16Flash_fwd_paramsE$_ZN5flash30compute_attn_1rowblock_splitkvI23Flash_fwd_kernel_traitsILi64ELi64ELi256ELi4ELb0ELb0EN7cutlass6half_tE19Flash_kernel_traitsILi64ELi64ELi256ELi4ES3_EELb1ELb0ELb1ELb0ELb0ELb1ELb0ELb1ENS_16Flash_fwd_paramsEEEvRKT8_iiiii)
        /*05a8*/ 	.word	0x00000000


	//----- nvinfo : EIATTR_FRAME_SIZE
	.align		4
.L_252:
        /*05ac*/ 	.byte	0x04, 0x11
        /*05ae*/ 	.short	(.L_254 - .L_253)
	.align		4
.L_253:
        /*05b0*/ 	.word	index@(_ZN5flash24flash_fwd_splitkv_kernelI23Flash_fwd_kernel_traitsILi64ELi64ELi256ELi4ELb0ELb0EN7cutlass6half_tE19Flash_kernel_traitsILi64ELi64ELi256ELi4ES3_EELb1ELb0ELb1ELb0ELb0ELb1ELb0ELb1EEEvNS_16Flash_fwd_paramsE)
        /*05b4*/ 	.word	0x000001b8


	//----- nvinfo : EIATTR_REGCOUNT
	.align		4
.L_254:
        /*05b8*/ 	.byte	0x04, 0x2f
        /*05ba*/ 	.short	(.L_256 - .L_255)
	.align		4
.L_255:
        /*05bc*/ 	.word	index@(_ZN5flash24flash_fwd_splitkv_kernelI23Flash_fwd_kernel_traitsILi64ELi64ELi256ELi4ELb0ELb0EN7cutlass6half_tE19Flash_kernel_traitsILi64ELi64ELi256ELi4ES3_EELb1ELb0ELb1ELb0ELb0ELb0ELb0ELb1EEEvNS_16Flash_fwd_paramsE)
        /*05c0*/ 	.word	0x000000ff


	//----- nvinfo : EIATTR_FRAME_SIZE
	.align		4
.L_256:
        /*05c4*/ 	.byte	0x04, 0x11
        /*05c6*/ 	.short	(.L_258 - .L_257)
	.align		4
.L_257:
        /*05c8*/ 	.word	index@($__internal_18_$__cuda_sm70_shflsync_bfly_p)
        /*05cc*/ 	.word	0x00000000


	//----- nvinfo : EIATTR_FRAME_SIZE
	.align		4
.L_258:
        /*05d0*/ 	.byte	0x04, 0x11
        /*05d2*/ 	.short	(.L_260 - .L_259)
	.align		4
.L_259:
        /*05d4*/ 	.word	index@($_ZN5flash24flash_fwd_splitkv_kernelI23Flash_fwd_kernel_traitsILi64ELi64ELi256ELi4ELb0ELb0EN7cutlass6half_tE19Flash_kernel_traitsILi64ELi64ELi256ELi4ES3_EELb1ELb0ELb1ELb0ELb0ELb0ELb0ELb1EEEvNS_16Flash_fwd_paramsE$_ZN5flash30compute_attn_1rowblock_splitkvI23Flash_fwd_kernel_traitsILi64ELi64ELi256ELi4ELb0ELb0EN7cutlass6half_tE19Flash_kernel_traitsILi64ELi64ELi256ELi4ES3_EELb1ELb0ELb1ELb0ELb0ELb0ELb0ELb1ENS_16Flash_fwd_paramsEEEvRKT8_iiiii)
        /*05d8*/ 	.word	0x00000000


	//----- nvinfo : EIATTR_FRAME_SIZE
	.align		4
.L_260:
        /*05dc*/ 	.byte	0x04, 0x11
        /*05de*/ 	.short	(.L_262 - .L_261)
	.align		4
.L_261:
        /*05e0*/ 	.word	index@(_ZN5flash24flash_fwd_splitkv_kernelI23Flash_fwd_kernel_traitsILi64ELi64ELi256ELi4ELb0ELb0EN7cutlass6half_tE19Flash_kernel_traitsILi64ELi64ELi256ELi4ES3_EELb1ELb0ELb1ELb0ELb0ELb0ELb0ELb1EEEvNS_16Flash_fwd_paramsE)
        /*05e4*/ 	.word	0x00000198


	//----- nvinfo : EIATTR_REGCOUNT
	.align		4
.L_262:
        /*05e8*/ 	.byte	0x04, 0x2f
        /*05ea*/ 	.short	(.L_264 - .L_263)
	.align		4
.L_263:
        /*05ec*/ 	.word	index@(_ZN5flash24flash_fwd_splitkv_kernelI23Flash_fwd_kernel_traitsILi64ELi64ELi256ELi4ELb0ELb0EN7cutlass6half_tE19Flash_kernel_traitsILi64ELi64ELi256ELi4ES3_EELb1ELb0ELb0ELb0ELb1ELb1ELb0ELb1EEEvNS_16Flash_fwd_paramsE)
        /*05f0*/ 	.word	0x000000ff


	//----- nvinfo : EIATTR_FRAME_SIZE
	.align		4
.L_264:
        /*05f4*/ 	.byte	0x04, 0x11
        /*05f6*/ 	.short	(.L_266 - .L_265)
	.align		4
.L_265:
        /*05f8*/ 	.word	index@(_ZN5flash24flash_fwd_splitkv_kernelI23Flash_fwd_kernel_traitsILi64ELi64ELi256ELi4ELb0ELb0EN7cutlass6half_tE19Flash_kernel_traitsILi64ELi64ELi256ELi4ES3_EELb1ELb0ELb0ELb0ELb1ELb1ELb0ELb1EEEvNS_16Flash_fwd_paramsE)
        /*05fc*/ 	.word	0x00000038


	//----- nvinfo : EIATTR_REGCOUNT
	.align		4
.L_266:
        /*0600*/ 	.byte	0x04, 0x2f
        /*0602*/ 	.short	(.L_268 - .L_267)
	.align		4
.L_267:
        /*0604*/ 	.word	index@(_ZN5flash24flash_fwd_splitkv_kernelI23Flash_fwd_kernel_traitsILi64ELi64ELi256ELi4ELb0ELb0EN7cutlass6half_tE19Flash_kernel_traitsILi64ELi64ELi256ELi4ES3_EELb1ELb0ELb0ELb0ELb1ELb0ELb0ELb1EEEvNS_16Flash_fwd_paramsE)
        /*0608*/ 	.word	0x000000ff


	//----- nvinfo : EIATTR_FRAME_SIZE
	.align		4
.L_268:
        /*060c*/ 	.byte	0x04, 0x11
        /*060e*/ 	.short	(.L_270 - .L_269)
	.align		4
.L_269:
        /*0610*/ 	.word	index@(_ZN5flash24flash_fwd_splitkv_kernelI23Flash_fwd_kernel_traitsILi64ELi64ELi256ELi4ELb0ELb0EN7cutlass6half_tE19Flash_kernel_traitsILi64ELi64ELi256ELi4ES3_EELb1ELb0ELb0ELb0ELb1ELb0ELb0ELb1EEEvNS_16Flash_fwd_paramsE)
        /*0614*/ 	.word	0x00000018


	//----- nvinfo : EIATTR_REGCOUNT
	.align		4
.L_270:
        /*0618*/ 	.byte	0x04, 0x2f
        /*061a*/ 	.short	(.L_272 - .L_271)
	.align		4
.L_271:
        /*061c*/ 	.word	index@(_ZN5flash24flash_fwd_splitkv_kernelI23Flash_fwd_kernel_traitsILi64ELi64ELi256ELi4ELb0ELb0EN7cutlass6half_tE19Flash_kernel_traitsILi64ELi64ELi256ELi4ES3_EELb1ELb0ELb1ELb0ELb0ELb1ELb0ELb0EEEvNS_16Flash_fwd_paramsE)
        /*0620*/ 	.word	0x000000ff


	//----- nvinfo : EIATTR_FRAME_SIZE
	.align		4
.L_272:
        /*0624*/ 	.byte	0x04, 0x11
        /*0626*/ 	.short	(.L_274 - .L_273)
	.align		4
.L_273:
        /*0628*/ 	.word	index@(_ZN5flash24flash_fwd_splitkv_kernelI23Flash_fwd_kernel_traitsILi64ELi64ELi256ELi4ELb0ELb0EN7cutlass6half_tE19Flash_kernel_traitsILi64ELi64ELi256ELi4ES3_EELb1ELb0ELb1ELb0ELb0ELb1ELb0ELb0EEEvNS_16Flash_fwd_paramsE)
        /*062c*/ 	.word	0x00000018


	//----- nvinfo : EIATTR_REGCOUNT
	.align		4
.L_274:
        /*0630*/ 	.byte	0x04, 0x2f
        /*0632*/ 	.short	(.L_276 - .L_275)
	.align		4
.L_275:
        /*0634*/ 	.word	index@(_ZN5flash24flash_fwd_splitkv_kernelI23Flash_fwd_kernel_traitsILi64ELi64ELi256ELi4ELb0ELb0EN7cutlass6half_tE19Flash_kernel_traitsILi64ELi64ELi256ELi4ES3_EELb1ELb0ELb1ELb0ELb0ELb0ELb0ELb0EEEvNS_16Flash_fwd_paramsE)
        /*0638*/ 	.word	0x000000ff


	//----- nvinfo : EIATTR_FRAME_SIZE
	.align		4
.L_276:
        /*063c*/ 	.byte	0x04, 0x11
        /*063e*/ 	.short	(.L_278 - .L_277)
	.align		4
.L_277:
        /*0640*/ 	.word	index@(_ZN5flash24flash_fwd_splitkv_kernelI23Flash_fwd_kernel_traitsILi64ELi64ELi256ELi4ELb0ELb0EN7cutlass6half_tE19Flash_kernel_traitsILi64ELi64ELi256ELi4ES3_EELb1ELb0ELb1ELb0ELb0ELb0ELb0ELb0EEEvNS_16Flash_fwd_paramsE)
        /*0644*/ 	.word	0x00000008


	//----- nvinfo : EIATTR_REGCOUNT
	.align		4
.L_278:
        /*0648*/ 	.byte	0x04, 0x2f
        /*064a*/ 	.short	(.L_280 - .L_279)
	.align		4
.L_279:
        /*064c*/ 	.word	index@(_ZN5flash24flash_fwd_splitkv_kernelI23Flash_fwd_kernel_traitsILi64ELi64ELi256ELi4ELb0ELb0EN7cutlass6half_tE19Flash_kernel_traitsILi64ELi64ELi256ELi4ES3_EELb1ELb0ELb0ELb0ELb1ELb1ELb0ELb0EEEvNS_16Flash_fwd_paramsE)
        /*0650*/ 	.word	0x000000ff


	//----- nvinfo : EIATTR_FRAME_SIZE
	.align		4
.L_280:
        /*0654*/ 	.byte	0x04, 0x11
        /*0656*/ 	.short	(.L_282 - .L_281)
	.align		4
.L_281:
        /*0658*/ 	.word	index@(_ZN5flash24flash_fwd_splitkv_kernelI23Flash_fwd_kernel_traitsILi64ELi64ELi256ELi4ELb0ELb0EN7cutlass6half_tE19Flash_kernel_traitsILi64ELi64ELi256ELi4ES3_EELb1ELb0ELb0ELb0ELb1ELb1ELb0ELb0EEEvNS_16Flash_fwd_paramsE)
        /*065c*/ 	.word	0x00000030


	//----- nvinfo : EIATTR_REGCOUNT
	.align		4
.L_282:
        /*0660*/ 	.byte	0x04, 0x2f
        /*0662*/ 	.short	(.L_284 - .L_283)
	.align		4
.L_283:
        /*0664*/ 	.word	index@(_ZN5flash24flash_fwd_splitkv_kernelI23Flash_fwd_kernel_traitsILi64ELi64ELi256ELi4ELb0ELb0EN7cutlass6half_tE19Flash_kernel_traitsILi64ELi64ELi256ELi4ES3_EELb1ELb0ELb0ELb0ELb1ELb0ELb0ELb0EEEvNS_16Flash_fwd_paramsE)
        /*0668*/ 	.word	0x000000ff


	//----- nvinfo : EIATTR_FRAME_SIZE
	.align		4
.L_284:
        /*066c*/ 	.byte	0x04, 0x11
        /*066e*/ 	.short	(.L_286 - .L_285)
	.align		4
.L_285:
        /*0670*/ 	.word	index@(_ZN5flash24flash_fwd_splitkv_kernelI23Flash_fwd_kernel_traitsILi64ELi64ELi256ELi4ELb0ELb0EN7cutlass6half_tE19Flash_kernel_traitsILi64ELi64ELi256ELi4ES3_EELb1ELb0ELb0ELb0ELb1ELb0ELb0ELb0EEEvNS_16Flash_fwd_paramsE)
        /*0674*/ 	.word	0x00000038


	//----- nvinfo : EIATTR_REGCOUNT
	.align		4
.L_286:
        /*0678*/ 	.byte	0x04, 0x2f
        /*067a*/ 	.short	(.L_288 - .L_287)
	.align		4
.L_287:
        /*067c*/ 	.word	index@(_ZN5flash24flash_fwd_splitkv_kernelI23Flash_fwd_kernel_traitsILi64ELi64ELi256ELi4ELb0ELb0EN7cutlass6half_tE19Flash_kernel_traitsILi64ELi64ELi256ELi4ES3_EELb1ELb0ELb0ELb1ELb1ELb1ELb1ELb0EEEvNS_16Flash_fwd_paramsE)
        /*0680*/ 	.word	0x000000ff


	//----- nvinfo : EIATTR_FRAME_SIZE
	.align		4
.L_288:
        /*0684*/ 	.byte	0x04, 0x11
        /*0686*/ 	.short	(.L_290 - .L_289)
	.align		4
.L_289:
        /*0688*/ 	.word	index@(_ZN5flash24flash_fwd_splitkv_kernelI23Flash_fwd_kernel_traitsILi64ELi64ELi256ELi4ELb0ELb0EN7cutlass6half_tE19Flash_kernel_traitsILi64ELi64ELi256ELi4ES3_EELb1ELb0ELb0ELb1ELb1ELb1ELb1ELb0EEEvNS_16Flash_fwd_paramsE)
        /*068c*/ 	.word	0x00000038


	//----- nvinfo : EIATTR_REGCOUNT
	.align		4
.L_290:
        /*0690*/ 	.byte	0x04, 0x2f
        /*0692*/ 	.short	(.L_292 - .L_291)
	.align		4
.L_291:
        /*0694*/ 	.word	index@(_ZN5flash24flash_fwd_splitkv_kernelI23Flash_fwd_kernel_traitsILi64ELi64ELi256ELi4ELb0ELb0EN7cutlass6half_tE19Flash_kernel_traitsILi64ELi64ELi256ELi4ES3_EELb1ELb0ELb0ELb1ELb1ELb0ELb1ELb0EEEvNS_16Flash_fwd_paramsE)
        /*0698*/ 	.word	0x000000ff


	//----- nvinfo : EIATTR_FRAME_SIZE
	.align		4
.L_292:
        /*069c*/ 	.byte	0x04, 0x11
        /*069e*/ 	.short	(.L_294 - .L_293)
	.align		4
.L_293:
        /*06a0*/ 	.word	index@(_ZN5flash24flash_fwd_splitkv_kernelI23Flash_fwd_kernel_traitsILi64ELi64ELi256ELi4ELb0ELb0EN7cutlass6half_tE19Flash_kernel_traitsILi64ELi64ELi256ELi4ES3_EELb1ELb0ELb0ELb1ELb1ELb0ELb1ELb0EEEvNS_16Flash_fwd_paramsE)
        /*06a4*/ 	.word	0x00000000


	//----- nvinfo : EIATTR_REGCOUNT
	.align		4
.L_294:
        /*06a8*/ 	.byte	0x04, 0x2f
        /*06aa*/ 	.short	(.L_296 - .L_295)
	.align		4
.L_295:
        /*06ac*/ 	.word	index@(_ZN5flash24flash_fwd_splitkv_kernelI23Flash_fwd_kernel_traitsILi64ELi64ELi256ELi4ELb0ELb0EN7cutlass6half_tE19Flash_kernel_traitsILi64ELi64ELi256ELi4ES3_EELb1ELb0ELb0ELb1ELb1ELb1ELb0ELb0EEEvNS_16Flash_fwd_paramsE)
        /*06b0*/ 	.word	0x000000ff


	//----- nvinfo : EIATTR_FRAME_SIZE
	.align		4
.L_296:
        /*06b4*/ 	.byte	0x04, 0x11
        /*06b6*/ 	.short	(.L_298 - .L_297)
	.align		4
.L_297:
        /*06b8*/ 	.word	index@(_ZN5flash24flash_fwd_splitkv_kernelI23Flash_fwd_kernel_traitsILi64ELi64ELi256ELi4ELb0ELb0EN7cutlass6half_tE19Flash_kernel_traitsILi64ELi64ELi256ELi4ES3_EELb1ELb0ELb0ELb1ELb1ELb1ELb0ELb0EEEvNS_16Flash_fwd_paramsE)
        /*06bc*/ 	.word	0x00000030


	//----- nvinfo : EIATTR_REGCOUNT
	.align		4
.L_298:
        /*06c0*/ 	.byte	0x04, 0x2f
        /*06c2*/ 	.short	(.L_300 - .L_299)
	.align		4
.L_299:
        /*06c4*/ 	.word	index@(_ZN5flash24flash_fwd_splitkv_kernelI23Flash_fwd_kernel_traitsILi64ELi64ELi256ELi4ELb0ELb0EN7cutlass6half_tE19Flash_kernel_traitsILi64ELi64ELi256ELi4ES3_EELb1ELb0ELb0ELb1ELb1ELb0ELb0ELb0EEEvNS_16Flash_fwd_paramsE)
        /*06c8*/ 	.word	0x000000ff


	//----- nvinfo : EIATTR_FRAME_SIZE
	.align		4
.L_300:
        /*06cc*/ 	.byte	0x04, 0x11
        /*06ce*/ 	.short	(.L_302 - .L_301)
	.align		4
.L_301:
        /*06d0*/ 	.word	index@(_ZN5flash24flash_fwd_splitkv_kernelI23Flash_fwd_kernel_traitsILi64ELi64ELi256ELi4ELb0ELb0EN7cutlass6half_tE19Flash_kernel_traitsILi64ELi64ELi256ELi4ES3_EELb1ELb0ELb0ELb1ELb1ELb0ELb0ELb0EEEvNS_16Flash_fwd_paramsE)
        /*06d4*/ 	.word	0x00000010


	//----- nvinfo : EIATTR_REGCOUNT
	.align		4
.L_302:
        /*06d8*/ 	.byte	0x04, 0x2f
        /*06da*/ 	.short	(.L_304 - .L_303)
	.align		4
.L_303:
        /*06dc*/ 	.word	index@(_ZN5flash24flash_fwd_splitkv_kernelI23Flash_fwd_kernel_traitsILi64ELi64ELi256ELi4ELb0ELb0EN7cutlass6half_tE19Flash_kernel_traitsILi64ELi64ELi256ELi4ES3_EELb1ELb0ELb0ELb0ELb0ELb1ELb1ELb1EEEvNS_16Flash_fwd_paramsE)
        /*06e0*/ 	.word	0x000000ff


	//----- nvinfo : EIATTR_FRAME_SIZE
	.align		4
.L_304:
        /*06e4*/ 	.byte	0x04, 0x11
        /*06e6*/ 	.short	(.L_306 - .L_305)
	.align		4
.L_305:
        /*06e8*/ 	.word	index@($__internal_17_$__cuda_sm70_shflsync_bfly_p)
        /*06ec*/ 	.word	0x00000000


	//----- nvinfo : EIATTR_FRAME_SIZE
	.align		4
.L_306:
        /*06f0*/ 	.byte	0x04, 0x11
        /*06f2*/ 	.short	(.L_308 - .L_307)
	.align		4
.L_307:
        /*06f4*/ 	.word	index@($_ZN5flash24flash_fwd_splitkv_kernelI23Flash_fwd_kernel_traitsILi64ELi64ELi256ELi4ELb0ELb0EN7cutlass6half_tE19Flash_kernel_traitsILi64ELi64ELi256ELi4ES3_EELb1ELb0ELb0ELb0ELb0ELb1ELb1ELb1EEEvNS_16Flash_fwd_paramsE$_ZN5flash30compute_attn_1rowblock_splitkvI23Flash_fwd_kernel_traitsILi64ELi64ELi256ELi4ELb0ELb0EN7cutlass6half_tE19Flash_kernel_traitsILi64ELi64ELi256ELi4ES3_EELb1ELb0ELb0ELb0ELb0ELb1ELb1ELb1ENS_16Flash_fwd_paramsEEEvRKT8_iiiii)
        /*06f8*/ 	.word	0x00000000


	//----- nvinfo : EIATTR_FRAME_SIZE
	.align		4
.L_308:
        /*06fc*/ 	.byte	0x04, 0x11
        /*06fe*/ 	.short	(.L_310 - .L_309)
	.align		4
.L_309:
        /*0700*/ 	.word	index@(_ZN5flash24flash_fwd_splitkv_kernelI23Flash_fwd_kernel_traitsILi64ELi64ELi256ELi4ELb0ELb0EN7cutlass6half_tE19Flash_kernel_traitsILi64ELi64ELi256ELi4ES3_EELb1ELb0ELb0ELb0ELb0ELb1ELb1ELb1EEEvNS_16Flash_fwd_paramsE)
        /*0704*/ 	.word	0x00000170


	//----- nvinfo : EIATTR_REGCOUNT
	.align		4
.L_310:
        /*0708*/ 	.byte	0x04, 0x2f
        /*070a*/ 	.short	(.L_312 - .L_311)
	.align		4
.L_311:
        /*070c*/ 	.word	index@(_ZN5flash24flash_fwd_splitkv_kernelI23Flash_fwd_kernel_traitsILi64ELi64ELi256ELi4ELb0ELb0EN7cutlass6half_tE19Flash_kernel_traitsILi64ELi64ELi256ELi4ES3_EELb1ELb0ELb0ELb0ELb0ELb0ELb1ELb1EEEvNS_16Flash_fwd_paramsE)
        /*0710*/ 	.word	0x000000ff


	//----- nvinfo : EIATTR_FRAME_SIZE
	.align		4
.L_312:
        /*0714*/ 	.byte	0x04, 0x11
        /*0716*/ 	.short	(.L_314 - .L_313)
	.align		4
.L_313:
        /*0718*/ 	.word	index@($__internal_16_$__cuda_sm70_shflsync_bfly_p)
        /*071c*/ 	.word	0x00000000


	//----- nvinfo : EIATTR_FRAME_SIZE
	.align		4
.L_314:
        /*0720*/ 	.byte	0x04, 0x11
        /*0722*/ 	.short	(.L_316 - .L_315)
	.align		4
.L_315:
        /*0724*/ 	.word	index@($_ZN5flash24flash_fwd_splitkv_kernelI23Flash_fwd_kernel_traitsILi64ELi64ELi256ELi4ELb0ELb0EN7cutlass6half_tE19Flash_kernel_traitsILi64ELi64ELi256ELi4ES3_EELb1ELb0ELb0ELb0ELb0ELb0ELb1ELb1EEEvNS_16Flash_fwd_paramsE$_ZN5flash30compute_attn_1rowblock_splitkvI23Flash_fwd_kernel_traitsILi64ELi64ELi256ELi4ELb0ELb0EN7cutlass6half_tE19Flash_kernel_traitsILi64ELi64ELi256ELi4ES3_EELb1ELb0ELb0ELb0ELb0ELb0ELb1ELb1ENS_16Flash_fwd_paramsEEEvRKT8_iiiii)
        /*0728*/ 	.word	0x00000000


	//----- nvinfo : EIATTR_FRAME_SIZE
	.align		4
.L_316:
        /*072c*/ 	.byte	0x04, 0x11
        /*072e*/ 	.short	(.L_318 - .L_317)
	.align		4
.L_317:
        /*0730*/ 	.word	index@(_ZN5flash24flash_fwd_splitkv_kernelI23Flash_fwd_kernel_traitsILi64ELi64ELi256ELi4ELb0ELb0EN7cutlass6half_tE19Flash_kernel_traitsILi64ELi64ELi256ELi4ES3_EELb1ELb0ELb0ELb0ELb0ELb0ELb1ELb1EEEvNS_16Flash_fwd_paramsE)
        /*0734*/ 	.word	0x00000150


	//----- nvinfo : EIATTR_REGCOUNT
	.align		4
.L_318:
        /*0738*/ 	.byte	0x04, 0x2f
        /*073a*/ 	.short	(.L_320 - .L_319)
	.align		4
.L_319:
        /*073c*/ 	.word	index@(_ZN5flash24flash_fwd_splitkv_kernelI23Flash_fwd_kernel_traitsILi64ELi64ELi256ELi4ELb0ELb0EN7cutlass6half_tE19Flash_kernel_traitsILi64ELi64ELi256ELi4ES3_EELb1ELb0ELb0ELb0ELb0ELb1ELb1ELb0EEEvNS_16Flash_fwd_paramsE)
        /*0740*/ 	.word	0x000000ff


	//----- nvinfo : EIATTR_FRAME_SIZE
	.align		4
.L_320:
        /*0744*/ 	.byte	0x04, 0x11
        /*0746*/ 	.short	(.L_322 - .L_321)
	.align		4
.L_321:
        /*0748*/ 	.word	index@(_ZN5flash24flash_fwd_splitkv_kernelI23Flash_fwd_kernel_traitsILi64ELi64ELi256ELi4ELb0ELb0EN7cutlass6half_tE19Flash_kernel_traitsILi64ELi64ELi256ELi4ES3_EELb1ELb0ELb0ELb0ELb0ELb1ELb1ELb0EEEvNS_16Flash_fwd_paramsE)
        /*074c*/ 	.word	0x00000010


	//----- nvinfo : EIATTR_REGCOUNT
	.align		4
.L_322:
        /*0750*/ 	.byte	0x04, 0x2f
        /*0752*/ 	.short	(.L_324 - .L_323)
	.align		4
.L_323:
        /*0754*/ 	.word	index@(_ZN5flash24flash_fwd_splitkv_kernelI23Flash_fwd_kernel_traitsILi64ELi64ELi256ELi4ELb0ELb0EN7cutlass6half_tE19Flash_kernel_traitsILi64ELi64ELi256ELi4ES3_EELb1ELb0ELb0ELb0ELb0ELb0ELb1ELb0EEEvNS_16Flash_fwd_paramsE)
        /*0758*/ 	.word	0x000000ff


	//----- nvinfo : EIATTR_FRAME_SIZE
	.align		4
.L_324:
        /*075c*/ 	.byte	0x04, 0x11
        /*075e*/ 	.short	(.L_326 - .L_325)
	.align		4
.L_325:
        /*0760*/ 	.word	index@(_ZN5flash24flash_fwd_splitkv_kernelI23Flash_fwd_kernel_traitsILi64ELi64ELi256ELi4ELb0ELb0EN7cutlass6half_tE19Flash_kernel_traitsILi64ELi64ELi256ELi4ES3_EELb1ELb0ELb0ELb0ELb0ELb0ELb1ELb0EEEvNS_16Flash_fwd_paramsE)
        /*0764*/ 	.word	0x00000010


	//----- nvinfo : EIATTR_REGCOUNT
	.align		4
.L_326:
        /*0768*/ 	.byte	0x04, 0x2f
        /*076a*/ 	.short	(.L_328 - .L_327)
	.align		4
.L_327:
        /*076c*/ 	.word	index@(_ZN5flash24flash_fwd_splitkv_kernelI23Flash_fwd_kernel_traitsILi64ELi64ELi256ELi4ELb0ELb0EN7cutlass6half_tE19Flash_kernel_traitsILi64ELi64ELi256ELi4ES3_EELb1ELb0ELb0ELb0ELb0ELb1ELb0ELb1EEEvNS_16Flash_fwd_paramsE)
        /*0770*/ 	.word	0x000000ff


	//----- nvinfo : EIATTR_FRAME_SIZE
	.align		4
.L_328:
        /*0774*/ 	.byte	0x04, 0x11
        /*0776*/ 	.short	(.L_330 - .L_329)
	.align		4
.L_329:
        /*0778*/ 	.word	index@($__internal_15_$__cuda_sm70_shflsync_bfly_p)
        /*077c*/ 	.word	0x00000000


	//----- nvinfo : EIATTR_FRAME_SIZE
	.align		4
.L_330:
        /*0780*/ 	.byte	0x04, 0x11
        /*0782*/ 	.short	(.L_332 - .L_331)
	.align		4
.L_331:
        /*0784*/ 	.word	index@($_ZN5flash24flash_fwd_splitkv_kernelI23Flash_fwd_kernel_traitsILi64ELi64ELi256ELi4ELb0ELb0EN7cutlass6half_tE19Flash_kernel_traitsILi64ELi64ELi256ELi4ES3_EELb1ELb0ELb0ELb0ELb0ELb1ELb0ELb1EEEvNS_16Flash_fwd_paramsE$_ZN5flash30compute_attn_1rowblock_splitkvI23Flash_fwd_kernel_traitsILi64ELi64ELi256ELi4ELb0ELb0EN7cutlass6half_tE19Flash_kernel_traitsILi64ELi64ELi256ELi4ES3_EELb1ELb0ELb0ELb0ELb0ELb1ELb0ELb1ENS_16Flash_fwd_paramsEEEvRKT8_iiiii)
        /*0788*/ 	.word	0x00000000


	//----- nvinfo : EIATTR_FRAME_SIZE
	.align		4
.L_332:
        /*078c*/ 	.byte	0x04, 0x11
        /*078e*/ 	.short	(.L_334 - .L_333)
	.align		4
.L_333:
        /*0790*/ 	.word	index@(_ZN5flash24flash_fwd_splitkv_kernelI23Flash_fwd_kernel_traitsILi64ELi64ELi256ELi4ELb0ELb0EN7cutlass6half_tE19Flash_kernel_traitsILi64ELi64ELi256ELi4ES3_EELb1ELb0ELb0ELb0ELb0ELb1ELb0ELb1EEEvNS_16Flash_fwd_paramsE)
        /*0794*/ 	.word	0x00000180


	//----- nvinfo : EIATTR_REGCOUNT
	.align		4
.L_334:
        /*0798*/ 	.byte	0x04, 0x2f
        /*079a*/ 	.short	(.L_336 - .L_335)
	.align		4
.L_335:
        /*079c*/ 	.word	index@(_ZN5flash24flash_fwd_splitkv_kernelI23Flash_fwd_kernel_traitsILi64ELi64ELi256ELi4ELb0ELb0EN7cutlass6half_tE19Flash_kernel_traitsILi64ELi64ELi256ELi4ES3_EELb1ELb0ELb0ELb0ELb0ELb0ELb0ELb1EEEvNS_16Flash_fwd_paramsE)
        /*07a0*/ 	.word	0x000000ff


	//----- nvinfo : EIATTR_FRAME_SIZE
	.align		4
.L_336:
        /*07a4*/ 	.byte	0x04, 0x11
        /*07a6*/ 	.short	(.L_338 - .L_337)
	.align		4
.L_337:
        /*07a8*/ 	.word	index@($__internal_14_$__cuda_sm70_shflsync_bfly_p)
        /*07ac*/ 	.word	0x00000000


	//----- nvinfo : EIATTR_FRAME_SIZE
	.align		4
.L_338:
        /*07b0*/ 	.byte	0x04, 0x11
        /*07b2*/ 	.short	(.L_340 - .L_339)
	.align		4
.L_339:
        /*07b4*/ 	.word	index@($_ZN5flash24flash_fwd_splitkv_kernelI23Flash_fwd_kernel_traitsILi64ELi64ELi256ELi4ELb0ELb0EN7cutlass6half_tE19Flash_kernel_traitsILi64ELi64ELi256ELi4ES3_EELb1ELb0ELb0ELb0ELb0ELb0ELb0ELb1EEEvNS_16Flash_fwd_paramsE$_ZN5flash30compute_attn_1rowblock_splitkvI23Flash_fwd_kernel_traitsILi64ELi64ELi256ELi4ELb0ELb0EN7cutlass6half_tE19Flash_kernel_traitsILi64ELi64ELi256ELi4ES3_EELb1ELb0ELb0ELb0ELb0ELb0ELb0ELb1ENS_16Flash_fwd_paramsEEEvRKT8_iiiii)
        /*07b8*/ 	.word	0x00000000


	//----- nvinfo : EIATTR_FRAME_SIZE
	.align		4
.L_340:
        /*07bc*/ 	.byte	0x04, 0x11
        /*07be*/ 	.short	(.L_342 - .L_341)
	.align		4
.L_341:
        /*07c0*/ 	.word	index@(_ZN5flash24flash_fwd_splitkv_kernelI23Flash_fwd_kernel_traitsILi64ELi64ELi256ELi4ELb0ELb0EN7cutlass6half_tE19Flash_kernel_traitsILi64ELi64ELi256ELi4ES3_EELb1ELb0ELb0ELb0ELb0ELb0ELb0ELb1EEEvNS_16Flash_fwd_paramsE)
        /*07c4*/ 	.word	0x00000140


	//----- nvinfo : EIATTR_REGCOUNT
	.align		4
.L_342:
        /*07c8*/ 	.byte	0x04, 0x2f
        /*07ca*/ 	.short	(.L_344 - .L_343)
	.align		4
.L_343:
        /*07cc*/ 	.word	index@(_ZN5flash24flash_fwd_splitkv_kernelI23Flash_fwd_kernel_traitsILi64ELi64ELi256ELi4ELb0ELb0EN7cutlass6half_tE19Flash_kernel_traitsILi64ELi64ELi256ELi4ES3_EELb1ELb0ELb0ELb0ELb0ELb1ELb0ELb0EEEvNS_16Flash_fwd_paramsE)
        /*07d0*/ 	.word	0x000000ff


	//----- nvinfo : EIATTR_FRAME_SIZE
	.align		4
.L_344:
        /*07d4*/ 	.byte	0x04, 0x11
        /*07d6*/ 	.short	(.L_346 - .L_345)
	.align		4
.L_345:
        /*07d8*/ 	.word	index@(_ZN5flash24flash_fwd_splitkv_kernelI23Flash_fwd_kernel_traitsILi64ELi64ELi256ELi4ELb0ELb0EN7cutlass6half_tE19Flash_kernel_traitsILi64ELi64ELi256ELi4ES3_EELb1ELb0ELb0ELb0ELb0ELb1ELb0ELb0EEEvNS_16Flash_fwd_paramsE)
        /*07dc*/ 	.word	0x00000028


	//----- nvinfo : EIATTR_REGCOUNT
	.align		4
.L_346:
        /*07e0*/ 	.byte	0x04, 0x2f
        /*07e2*/ 	.short	(.L_348 - .L_347)
	.align		4
.L_347:
        /*07e4*/ 	.word	index@(_ZN5flash24flash_fwd_splitkv_kernelI23Flash_fwd_kernel_traitsILi64ELi64ELi256ELi4ELb0ELb0EN7cutlass6half_tE19Flash_kernel_traitsILi64ELi64ELi256ELi4ES3_EELb1ELb0ELb0ELb0ELb0ELb0ELb0ELb0EEEvNS_16Flash_fwd_paramsE)
        /*07e8*/ 	.word	0x000000ff


	//----- nvinfo : EIATTR_FRAME_SIZE
	.align		4
.L_348:
        /*07ec*/ 	.byte	0x04, 0x11
        /*07ee*/ 	.short	(.L_350 - .L_349)
	.align		4
.L_349:
        /*07f0*/ 	.word	index@(_ZN5flash24flash_fwd_splitkv_kernelI23Flash_fwd_kernel_traitsILi64ELi64ELi256ELi4ELb0ELb0EN7cutlass6half_tE19Flash_kernel_traitsILi64ELi64ELi256ELi4ES3_EELb1ELb0ELb0ELb0ELb0ELb0ELb0ELb0EEEvNS_16Flash_fwd_paramsE)
        /*07f4*/ 	.word	0x00000010


	//----- nvinfo : EIATTR_REGCOUNT
	.align		4
.L_350:
        /*07f8*/ 	.byte	0x04, 0x2f
        /*07fa*/ 	.short	(.L_352 - .L_351)
	.align		4
.L_351:
        /*07fc*/ 	.word	index@(_ZN5flash32flash_fwd_splitkv_combine_kernelI23Flash_fwd_kernel_traitsILi64ELi64ELi256ELi4ELb0ELb0EN7cutlass6half_tE19Flash_kernel_traitsILi64ELi64ELi256ELi4ES3_EELi8ELi1ELb1EEEvNS_16Flash_fwd_paramsE)
        /*0800*/ 	.word	0x00000036


	//----- nvinfo : EIATTR_FRAME_SIZE
	.align		4
.L_352:
        /*0804*/ 	.byte	0x04, 0x11
        /*0806*/ 	.short	(.L_354 - .L_353)
	.align		4
.L_353:
        /*0808*/ 	.word	index@($__internal_13_$__cuda_sm20_div_s64)
        /*080c*/ 	.word	0x00000000


	//----- nvinfo : EIATTR_FRAME_SIZE
	.align		4
.L_354:
        /*0810*/ 	.byte	0x04, 0x11
        /*0812*/ 	.short	(.L_356 - .L_355)
	.align		4
.L_355:
        /*0814*/ 	.word	index@(_ZN5flash32flash_fwd_splitkv_combine_kernelI23Flash_fwd_kernel_traitsILi64ELi64ELi256ELi4ELb0ELb0EN7cutlass6half_tE19Flash_kernel_traitsILi64ELi64ELi256ELi4ES3_EELi8ELi1ELb1EEEvNS_16Flash_fwd_paramsE)
        /*0818*/ 	.word	0x00000000


	//----- nvinfo : EIATTR_REGCOUNT
	.align		4
.L_356:
        /*081c*/ 	.byte	0x04, 0x2f
        /*081e*/ 	.short	(.L_358 - .L_357)
	.align		4
.L_357:
        /*0820*/ 	.word	index@(_ZN5flash32flash_fwd_splitkv_combine_kernelI23Flash_fwd_kernel_traitsILi64ELi64ELi256ELi4ELb0ELb0EN7cutlass6half_tE19Flash_kernel_traitsILi64ELi64ELi256ELi4ES3_EELi8ELi2ELb1EEEvNS_16Flash_fwd_paramsE)
        /*0824*/ 	.word	0x00000036


	//----- nvinfo : EIATTR_FRAME_SIZE
	.align		4
.L_358:
        /*0828*/ 	.byte	0x04, 0x11
        /*082a*/ 	.short	(.L_360 - .L_359)
	.align		4
.L_359:
        /*082c*/ 	.word	index@($__internal_12_$__cuda_sm20_div_s64)
        /*0830*/ 	.word	0x00000000


	//----- nvinfo : EIATTR_FRAME_SIZE
	.align		4
.L_360:
        /*0834*/ 	.byte	0x04, 0x11
        /*0836*/ 	.short	(.L_362 - .L_361)
	.align		4
.L_361:
        /*0838*/ 	.word	index@(_ZN5flash32flash_fwd_splitkv_combine_kernelI23Flash_fwd_kernel_traitsILi64ELi64ELi256ELi4ELb0ELb0EN7cutlass6half_tE19Flash_kernel_traitsILi64ELi64ELi256ELi4ES3_EELi8ELi2ELb1EEEvNS_16Flash_fwd_paramsE)
        /*083c*/ 	.word	0x00000000


	//----- nvinfo : EIATTR_REGCOUNT
	.align		4
.L_362:
        /*0840*/ 	.byte	0x04, 0x2f
        /*0842*/ 	.short	(.L_364 - .L_363)
	.align		4
.L_363:
        /*0844*/ 	.word	index@(_ZN5flash32flash_fwd_splitkv_combine_kernelI23Flash_fwd_kernel_traitsILi64ELi64ELi256ELi4ELb0ELb0EN7cutlass6half_tE19Flash_kernel_traitsILi64ELi64ELi256ELi4ES3_EELi8ELi3ELb1EEEvNS_16Flash_fwd_paramsE)
        /*0848*/ 	.word	0x00000036


	//----- nvinfo : EIATTR_FRAME_SIZE
	.align		4
.L_364:
        /*084c*/ 	.byte	0x04, 0x11
        /*084e*/ 	.short	(.L_366 - .L_365)
	.align		4
.L_365:
        /*0850*/ 	.word	index@($__internal_11_$__cuda_sm20_div_s64)
        /*0854*/ 	.word	0x00000000


	//----- nvinfo : EIATTR_FRAME_SIZE
	.align		4
.L_366:
        /*0858*/ 	.byte	0x04, 0x11
        /*085a*/ 	.short	(.L_368 - .L_367)
	.align		4
.L_367:
        /*085c*/ 	.word	index@(_ZN5flash32flash_fwd_splitkv_combine_kernelI23Flash_fwd_kernel_traitsILi64ELi64ELi256ELi4ELb0ELb0EN7cutlass6half_tE19Flash_kernel_traitsILi64ELi64ELi256ELi4ES3_EELi8ELi3ELb1EEEvNS_16Flash_fwd_paramsE)
        /*0860*/ 	.word	0x00000000


	//----- nvinfo : EIATTR_REGCOUNT
	.align		4
.L_368:
        /*0864*/ 	.byte	0x04, 0x2f
        /*0866*/ 	.short	(.L_370 - .L_369)
	.align		4
.L_369:
        /*0868*/ 	.word	index@(_ZN5flash32flash_fwd_splitkv_combine_kernelI23Flash_fwd_kernel_traitsILi64ELi64ELi256ELi4ELb0ELb0EN7cutlass6half_tE19Flash_kernel_traitsILi64ELi64ELi256ELi4ES3_EELi8ELi4ELb1EEEvNS_16Flash_fwd_paramsE)
        /*086c*/ 	.word	0x00000034


	//----- nvinfo : EIATTR_FRAME_SIZE
	.align		4
.L_370:
        /*0870*/ 	.byte	0x04, 0x11
        /*0872*/ 	.short	(.L_372 - .L_371)
	.align		4
.L_371:
        /*0874*/ 	.word	index@($__internal_10_$__cuda_sm20_div_s64)
        /*0878*/ 	.word	0x00000000


	//----- nvinfo : EIATTR_FRAME_SIZE
	.align		4
.L_372:
        /*087c*/ 	.byte	0x04, 0x11
        /*087e*/ 	.short	(.L_374 - .L_373)
	.align		4
.L_373:
        /*0880*/ 	.word	index@(_ZN5flash32flash_fwd_splitkv_combine_kernelI23Flash_fwd_kernel_traitsILi64ELi64ELi256ELi4ELb0ELb0EN7cutlass6half_tE19Flash_kernel_traitsILi64ELi64ELi256ELi4ES3_EELi8ELi4ELb1EEEvNS_16Flash_fwd_paramsE)
        /*0884*/ 	.word	0x00000000


	//----- nvinfo : EIATTR_REGCOUNT
	.align		4
.L_374:
        /*0888*/ 	.byte	0x04, 0x2f
        /*088a*/ 	.short	(.L_376 - .L_375)
	.align		4
.L_375:
        /*088c*/ 	.word	index@(_ZN5flash32flash_fwd_splitkv_combine_kernelI23Flash_fwd_kernel_traitsILi64ELi64ELi256ELi4ELb0ELb0EN7cutlass6half_tE19Flash_kernel_traitsILi64ELi64ELi256ELi4ES3_EELi8ELi5ELb1EEEvNS_16Flash_fwd_paramsE)
        /*0890*/ 	.word	0x0000003a


	//----- nvinfo : EIATTR_FRAME_SIZE
	.align		4
.L_376:
        /*0894*/ 	.byte	0x04, 0x11
        /*0896*/ 	.short	(.L_378 - .L_377)
	.align		4
.L_377:
        /*0898*/ 	.word	index@($__internal_9_$__cuda_sm20_div_s64)
        /*089c*/ 	.word	0x00000000


	//----- nvinfo : EIATTR_FRAME_SIZE
	.align		4
.L_378:
        /*08a0*/ 	.byte	0x04, 0x11
        /*08a2*/ 	.short	(.L_380 - .L_379)
	.align		4
.L_379:
        /*08a4*/ 	.word	index@(_ZN5flash32flash_fwd_splitkv_combine_kernelI23Flash_fwd_kernel_traitsILi64ELi64ELi256ELi4ELb0ELb0EN7cutlass6half_tE19Flash_kernel_traitsILi64ELi64ELi256ELi4ES3_EELi8ELi5ELb1EEEvNS_16Flash_fwd_paramsE)
        /*08a8*/ 	.word	0x00000000


	//----- nvinfo : EIATTR_REGCOUNT
	.align		4
.L_380:
        /*08ac*/ 	.byte	0x04, 0x2f
        /*08ae*/ 	.short	(.L_382 - .L_381)
	.align		4
.L_381:
        /*08b0*/ 	.word	index@(_ZN5flash32flash_fwd_splitkv_combine_kernelI23Flash_fwd_kernel_traitsILi64ELi64ELi256ELi4ELb0ELb0EN7cutlass6half_tE19Flash_kernel_traitsILi64ELi64ELi256ELi4ES3_EELi8ELi6ELb1EEEvNS_16Flash_fwd_paramsE)
        /*08b4*/ 	.word	0x0000003e


	//----- nvinfo : EIATTR_FRAME_SIZE
	.align		4
.L_382:
        /*08b8*/ 	.byte	0x04, 0x11
        /*08ba*/ 	.short	(.L_384 - .L_383)
	.align		4
.L_383:
        /*08bc*/ 	.word	index@($__internal_8_$__cuda_sm20_div_s64)
        /*08c0*/ 	.word	0x00000000


	//----- nvinfo : EIATTR_FRAME_SIZE
	.align		4
.L_384:
        /*08c4*/ 	.byte	0x04, 0x11
        /*08c6*/ 	.short	(.L_386 - .L_385)
	.align		4
.L_385:
        /*08c8*/ 	.word	index@(_ZN5flash32flash_fwd_splitkv_combine_kernelI23Flash_fwd_kernel_traitsILi64ELi64ELi256ELi4ELb0ELb0EN7cutlass6half_tE19Flash_kernel_traitsILi64ELi64ELi256ELi4ES3_EELi8ELi6ELb1EEEvNS_16Flash_fwd_paramsE)
        /*08cc*/ 	.word	0x00000000


	//----- nvinfo : EIATTR_REGCOUNT
	.align		4
.L_386:
        /*08d0*/ 	.byte	0x04, 0x2f
        /*08d2*/ 	.short	(.L_388 - .L_387)
	.align		4
.L_387:
        /*08d4*/ 	.word	index@(_ZN5flash32flash_fwd_splitkv_combine_kernelI23Flash_fwd_kernel_traitsILi64ELi64ELi256ELi4ELb0ELb0EN7cutlass6half_tE19Flash_kernel_traitsILi64ELi64ELi256ELi4ES3_EELi8ELi7ELb1EEEvNS_16Flash_fwd_paramsE)
        /*08d8*/ 	.word	0x0000003e


	//----- nvinfo : EIATTR_FRAME_SIZE
	.align		4
.L_388:
        /*08dc*/ 	.byte	0x04, 0x11
        /*08de*/ 	.short	(.L_390 - .L_389)
	.align		4
.L_389:
        /*08e0*/ 	.word	index@($__internal_7_$__cuda_sm20_div_s64)
        /*08e4*/ 	.word	0x00000000


	//----- nvinfo : EIATTR_FRAME_SIZE
	.align		4
.L_390:
        /*08e8*/ 	.byte	0x04, 0x11
        /*08ea*/ 	.short	(.L_392 - .L_391)
	.align		4
.L_391:
        /*08ec*/ 	.word	index@(_ZN5flash32flash_fwd_splitkv_combine_kernelI23Flash_fwd_kernel_traitsILi64ELi64ELi256ELi4ELb0ELb0EN7cutlass6half_tE19Flash_kernel_traitsILi64ELi64ELi256ELi4ES3_EELi8ELi7ELb1EEEvNS_16Flash_fwd_paramsE)
        /*08f0*/ 	.word	0x00000000


	//----- nvinfo : EIATTR_REGCOUNT
	.align		4
.L_392:
        /*08f4*/ 	.byte	0x04, 0x2f
        /*08f6*/ 	.short	(.L_394 - .L_393)
	.align		4
.L_393:
        /*08f8*/ 	.word	index@(_ZN5flash32flash_fwd_splitkv_combine_kernelI23Flash_fwd_kernel_traitsILi64ELi64ELi256ELi4ELb0ELb0EN7cutlass6half_tE19Flash_kernel_traitsILi64ELi64ELi256ELi4ES3_EELi8ELi1ELb0EEEvNS_16Flash_fwd_paramsE)
        /*08fc*/ 	.word	0x00000036


	//----- nvinfo : EIATTR_FRAME_SIZE
	.align		4
.L_394:
        /*0900*/ 	.byte	0x04, 0x11
        /*0902*/ 	.short	(.L_396 - .L_395)
	.align		4
.L_395:
        /*0904*/ 	.word	index@($__internal_6_$__cuda_sm20_div_s64)
        /*0908*/ 	.word	0x00000000


	//----- nvinfo : EIATTR_FRAME_SIZE
	.align		4
.L_396:
        /*090c*/ 	.byte	0x04, 0x11
        /*090e*/ 	.short	(.L_398 - .L_397)
	.align		4
.L_397:
        /*0910*/ 	.word	index@(_ZN5flash32flash_fwd_splitkv_combine_kernelI23Flash_fwd_kernel_traitsILi64ELi64ELi256ELi4ELb0ELb0EN7cutlass6half_tE19Flash_kernel_traitsILi64ELi64ELi256ELi4ES3_EELi8ELi1ELb0EEEvNS_16Flash_fwd_paramsE)
        /*0914*/ 	.word	0x00000000


	//----- nvinfo : EIATTR_REGCOUNT
	.align		4
.L_398:
        /*0918*/ 	.byte	0x04, 0x2f
        /*091a*/ 	.short	(.L_400 - .L_399)
	.align		4
.L_399:
        /*091c*/ 	.word	index@(_ZN5flash32flash_fwd_splitkv_combine_kernelI23Flash_fwd_kernel_traitsILi64ELi64ELi256ELi4ELb0ELb0EN7cutlass6half_tE19Flash_kernel_traitsILi64ELi64ELi256ELi4ES3_EELi8ELi2ELb0EEEvNS_16Flash_fwd_paramsE)
        /*0920*/ 	.word	0x00000036


	//----- nvinfo : EIATTR_FRAME_SIZE
	.align		4
.L_400:
        /*0924*/ 	.byte	0x04, 0x11
        /*0926*/ 	.short	(.L_402 - .L_401)
	.align		4
.L_401:
        /*0928*/ 	.word	index@($__internal_5_$__cuda_sm20_div_s64)
        /*092c*/ 	.word	0x00000000


	//----- nvinfo : EIATTR_FRAME_SIZE
	.align		4
.L_402:
        /*0930*/ 	.byte	0x04, 0x11
        /*0932*/ 	.short	(.L_404 - .L_403)
	.align		4
.L_403:
        /*0934*/ 	.word	index@(_ZN5flash32flash_fwd_splitkv_combine_kernelI23Flash_fwd_kernel_traitsILi64ELi64ELi256ELi4ELb0ELb0EN7cutlass6half_tE19Flash_kernel_traitsILi64ELi64ELi256ELi4ES3_EELi8ELi2ELb0EEEvNS_16Flash_fwd_paramsE)
        /*0938*/ 	.word	0x00000000


	//----- nvinfo : EIATTR_REGCOUNT
	.align		4
.L_404:
        /*093c*/ 	.byte	0x04, 0x2f
        /*093e*/ 	.short	(.L_406 - .L_405)
	.align		4
.L_405:
        /*0940*/ 	.word	index@(_ZN5flash32flash_fwd_splitkv_combine_kernelI23Flash_fwd_kernel_traitsILi64ELi64ELi256ELi4ELb0ELb0EN7cutlass6half_tE19Flash_kernel_traitsILi64ELi64ELi256ELi4ES3_EELi8ELi3ELb0EEEvNS_16Flash_fwd_paramsE)
        /*0944*/ 	.word	0x00000036


	//----- nvinfo : EIATTR_FRAME_SIZE
	.align		4
.L_406:
        /*0948*/ 	.byte	0x04, 0x11
        /*094a*/ 	.short	(.L_408 - .L_407)
	.align		4
.L_407:
        /*094c*/ 	.word	index@($__internal_4_$__cuda_sm20_div_s64)
        /*0950*/ 	.word	0x00000000


	//----- nvinfo : EIATTR_FRAME_SIZE
	.align		4
.L_408:
        /*0954*/ 	.byte	0x04, 0x11
        /*0956*/ 	.short	(.L_410 - .L_409)
	.align		4
.L_409:
        /*0958*/ 	.word	index@(_ZN5flash32flash_fwd_splitkv_combine_kernelI23Flash_fwd_kernel_traitsILi64ELi64ELi256ELi4ELb0ELb0EN7cutlass6half_tE19Flash_kernel_traitsILi64ELi64ELi256ELi4ES3_EELi8ELi3ELb0EEEvNS_16Flash_fwd_paramsE)
        /*095c*/ 	.word	0x00000000


	//----- nvinfo : EIATTR_REGCOUNT
	.align		4
.L_410:
        /*0960*/ 	.byte	0x04, 0x2f
        /*0962*/ 	.short	(.L_412 - .L_411)
	.align		4
.L_411:
        /*0964*/ 	.word	index@(_ZN5flash32flash_fwd_splitkv_combine_kernelI23Flash_fwd_kernel_traitsILi64ELi64ELi256ELi4ELb0ELb0EN7cutlass6half_tE19Flash_kernel_traitsILi64ELi64ELi256ELi4ES3_EELi8ELi4ELb0EEEvNS_16Flash_fwd_paramsE)
        /*0968*/ 	.word	0x00000034


	//----- nvinfo : EIATTR_FRAME_SIZE
	.align		4
.L_412:
        /*096c*/ 	.byte	0x04, 0x11
        /*096e*/ 	.short	(.L_414 - .L_413)
	.align		4
.L_413:
        /*0970*/ 	.word	index@($__internal_3_$__cuda_sm20_div_s64)
        /*0974*/ 	.word	0x00000000


	//----- nvinfo : EIATTR_FRAME_SIZE
	.align		4
.L_414:
        /*0978*/ 	.byte	0x04, 0x11
        /*097a*/ 	.short	(.L_416 - .L_415)
	.align		4
.L_415:
        /*097c*/ 	.word	index@(_ZN5flash32flash_fwd_splitkv_combine_kernelI23Flash_fwd_kernel_traitsILi64ELi64ELi256ELi4ELb0ELb0EN7cutlass6half_tE19Flash_kernel_traitsILi64ELi64ELi256ELi4ES3_EELi8ELi4ELb0EEEvNS_16Flash_fwd_paramsE)
        /*0980*/ 	.word	0x00000000


	//----- nvinfo : EIATTR_REGCOUNT
	.align		4
.L_416:
        /*0984*/ 	.byte	0x04, 0x2f
        /*0986*/ 	.short	(.L_418 - .L_417)
	.align		4
.L_417:
        /*0988*/ 	.word	index@(_ZN5flash32flash_fwd_splitkv_combine_kernelI23Flash_fwd_kernel_traitsILi64ELi64ELi256ELi4ELb0ELb0EN7cutlass6half_tE19Flash_kernel_traitsILi64ELi64ELi256ELi4ES3_EELi8ELi5ELb0EEEvNS_16Flash_fwd_paramsE)
        /*098c*/ 	.word	0x0000003a


	//----- nvinfo : EIATTR_FRAME_SIZE
	.align		4
.L_418:
        /*0990*/ 	.byte	0x04, 0x11
        /*0992*/ 	.short	(.L_420 - .L_419)
	.align		4
.L_419:
        /*0994*/ 	.word	index@($__internal_2_$__cuda_sm20_div_s64)
        /*0998*/ 	.word	0x00000000


	//----- nvinfo : EIATTR_FRAME_SIZE
	.align		4
.L_420:
        /*099c*/ 	.byte	0x04, 0x11
        /*099e*/ 	.short	(.L_422 - .L_421)
	.align		4
.L_421:
        /*09a0*/ 	.word	index@(_ZN5flash32flash_fwd_splitkv_combine_kernelI23Flash_fwd_kernel_traitsILi64ELi64ELi256ELi4ELb0ELb0EN7cutlass6half_tE19Flash_kernel_traitsILi64ELi64ELi256ELi4ES3_EELi8ELi5ELb0EEEvNS_16Flash_fwd_paramsE)
        /*09a4*/ 	.word	0x00000000


	//----- nvinfo : EIATTR_REGCOUNT
	.align		4
.L_422:
        /*09a8*/ 	.byte	0x04, 0x2f
        /*09aa*/ 	.short	(.L_424 - .L_423)
	.align		4
.L_423:
        /*09ac*/ 	.word	index@(_ZN5flash32flash_fwd_splitkv_combine_kernelI23Flash_fwd_kernel_traitsILi64ELi64ELi256ELi4ELb0ELb0EN7cutlass6half_tE19Flash_kernel_traitsILi64ELi64ELi256ELi4ES3_EELi8ELi6ELb0EEEvNS_16Flash_fwd_paramsE)
        /*09b0*/ 	.word	0x0000003e


	//----- nvinfo : EIATTR_FRAME_SIZE
	.align		4
.L_424:
        /*09b4*/ 	.byte	0x04, 0x11
        /*09b6*/ 	.short	(.L_426 - .L_425)
	.align		4
.L_425:
        /*09b8*/ 	.word	index@($__internal_1_$__cuda_sm20_div_s64)
        /*09bc*/ 	.word	0x00000000


	//----- nvinfo : EIATTR_FRAME_SIZE
	.align		4
.L_426:
        /*09c0*/ 	.byte	0x04, 0x11
        /*09c2*/ 	.short	(.L_428 - .L_427)
	.align		4
.L_427:
        /*09c4*/ 	.word	index@(_ZN5flash32flash_fwd_splitkv_combine_kernelI23Flash_fwd_kernel_traitsILi64ELi64ELi256ELi4ELb0ELb0EN7cutlass6half_tE19Flash_kernel_traitsILi64ELi64ELi256ELi4ES3_EELi8ELi6ELb0EEEvNS_16Flash_fwd_paramsE)
        /*09c8*/ 	.word	0x00000000


	//----- nvinfo : EIATTR_REGCOUNT
	.align		4
.L_428:
        /*09cc*/ 	.byte	0x04, 0x2f
        /*09ce*/ 	.short	(.L_430 - .L_429)
	.align		4
.L_429:
        /*09d0*/ 	.word	index@(_ZN5flash32flash_fwd_splitkv_combine_kernelI23Flash_fwd_kernel_traitsILi64ELi64ELi256ELi4ELb0ELb0EN7cutlass6half_tE19Flash_kernel_traitsILi64ELi64ELi256ELi4ES3_EELi8ELi7ELb0EEEvNS_16Flash_fwd_paramsE)
        /*09d4*/ 	.word	0x0000003e


	//----- nvinfo : EIATTR_FRAME_SIZE
	.align		4
.L_430:
        /*09d8*/ 	.byte	0x04, 0x11
        /*09da*/ 	.short	(.L_432 - .L_431)
	.align		4
.L_431:
        /*09dc*/ 	.word	index@($__internal_0_$__cuda_sm20_div_s64)
        /*09e0*/ 	.word	0x00000000


	//----- nvinfo : EIATTR_FRAME_SIZE
	.align		4
.L_432:
        /*09e4*/ 	.byte	0x04, 0x11
        /*09e6*/ 	.short	(.L_434 - .L_433)
	.align		4
.L_433:
        /*09e8*/ 	.word	index@(_ZN5flash32flash_fwd_splitkv_combine_kernelI23Flash_fwd_kernel_traitsILi64ELi64ELi256ELi4ELb0ELb0EN7cutlass6half_tE19Flash_kernel_traitsILi64ELi64ELi256ELi4ES3_EELi8ELi7ELb0EEEvNS_16Flash_fwd_paramsE)
        /*09ec*/ 	.word	0x00000000


	//----- nvinfo : EIATTR_MIN_STACK_SIZE
	.align		4
.L_434:
        /*09f0*/ 	.byte	0x04, 0x12
        /*09f2*/ 	.short	(.L_436 - .L_435)
	.align		4
.L_435:
        /*09f4*/ 	.word	index@(_ZN5flash32flash_fwd_splitkv_combine_kernelI23Flash_fwd_kernel_traitsILi64ELi64ELi256ELi4ELb0ELb0EN7cutlass6half_tE19Flash_kernel_traitsILi64ELi64ELi256ELi4ES3_EELi8ELi7ELb0EEEvNS_16Flash_fwd_paramsE)
        /*09f8*/ 	.word	0x00000000


	//----- nvinfo : EIATTR_MIN_STACK_SIZE
	.align		4
.L_436:
        /*09fc*/ 	.byte	0x04, 0x12
        /*09fe*/ 	.short	(.L_438 - .L_437)
	.align		4
.L_437:
        /*0a00*/ 	.word	index@(_ZN5flash32flash_fwd_splitkv_combine_kernelI23Flash_fwd_kernel_traitsILi64ELi64ELi256ELi4ELb0ELb0EN7cutlass6half_tE19Flash_kernel_traitsILi64ELi64ELi256ELi4ES3_EELi8ELi6ELb0EEEvNS_16Flash_fwd_paramsE)
        /*0a04*/ 	.word	0x00000000


	//----- nvinfo : EIATTR_MIN_STACK_SIZE
	.align		4
.L_438:
        /*0a08*/ 	.byte	0x04, 0x12
        /*0a0a*/ 	.short	(.L_440 - .L_439)
	.align		4
.L_439:
        /*0a0c*/ 	.word	index@(_ZN5flash32flash_fwd_splitkv_combine_kernelI23Flash_fwd_kernel_traitsILi64ELi64ELi256ELi4ELb0ELb0EN7cutlass6half_tE19Flash_kernel_traitsILi64ELi64ELi256ELi4ES3_EELi8ELi5ELb0EEEvNS_16Flash_fwd_paramsE)
        /*0a10*/ 	.word	0x00000000


	//----- nvinfo : EIATTR_MIN_STACK_SIZE
	.align		4
.L_440:
        /*0a14*/ 	.byte	0x04, 0x12
        /*0a16*/ 	.short	(.L_442 - .L_441)
	.align		4
.L_441:
        /*0a18*/ 	.word	index@(_ZN5flash32flash_fwd_splitkv_combine_kernelI23Flash_fwd_kernel_traitsILi64ELi64ELi256ELi4ELb0ELb0EN7cutlass6half_tE19Flash_kernel_traitsILi64ELi64ELi256ELi4ES3_EELi8ELi4ELb0EEEvNS_16Flash_fwd_paramsE)
        /*0a1c*/ 	.word	0x00000000


	//----- nvinfo : EIATTR_MIN_STACK_SIZE
	.align		4
.L_442:
        /*0a20*/ 	.byte	0x04, 0x12
        /*0a22*/ 	.short	(.L_444 - .L_443)
	.align		4
.L_443:
        /*0a24*/ 	.word	index@(_ZN5flash32flash_fwd_splitkv_combine_kernelI23Flash_fwd_kernel_traitsILi64ELi64ELi256ELi4ELb0ELb0EN7cutlass6half_tE19Flash_kernel_traitsILi64ELi64ELi256ELi4ES3_EELi8ELi3ELb0EEEvNS_16Flash_fwd_paramsE)
        /*0a28*/ 	.word	0x00000000


	//----- nvinfo : EIATTR_MIN_STACK_SIZE
	.align		4
.L_444:
        /*0a2c*/ 	.byte	0x04, 0x12
        /*0a2e*/ 	.short	(.L_446 - .L_445)
	.align		4
.L_445:
        /*0a30*/ 	.word	index@(_ZN5flash32flash_fwd_splitkv_combine_kernelI23Flash_fwd_kernel_traitsILi64ELi64ELi256ELi4ELb0ELb0EN7cutlass6half_tE19Flash_kernel_traitsILi64ELi64ELi256ELi4ES3_EELi8ELi2ELb0EEEvNS_16Flash_fwd_paramsE)
        /*0a34*/ 	.word	0x00000000


	//----- nvinfo : EIATTR_MIN_STACK_SIZE
	.align		4
.L_446:
        /*0a38*/ 	.byte	0x04, 0x12
        /*0a3a*/ 	.short	(.L_448 - .L_447)
	.align		4
.L_447:
        /*0a3c*/ 	.word	index@(_ZN5flash32flash_fwd_splitkv_combine_kernelI23Flash_fwd_kernel_traitsILi64ELi64ELi256ELi4ELb0ELb0EN7cutlass6half_tE19Flash_kernel_traitsILi64ELi64ELi256ELi4ES3_EELi8ELi1ELb0EEEvNS_16Flash_fwd_paramsE)
        /*0a40*/ 	.word	0x00000000


	//----- nvinfo : EIATTR_MIN_STACK_SIZE
	.align		4
.L_448:
        /*0a44*/ 	.byte	0x04, 0x12
        /*0a46*/ 	.short	(.L_450 - .L_449)
	.align		4
.L_449:
        /*0a48*/ 	.word	index@(_ZN5flash32flash_fwd_splitkv_combine_kernelI23Flash_fwd_kernel_traitsILi64ELi64ELi256ELi4ELb0ELb0EN7cutlass6half_tE19Flash_kernel_traitsILi64ELi64ELi256ELi4ES3_EELi8ELi7ELb1EEEvNS_16Flash_fwd_paramsE)
        /*0a4c*/ 	.word	0x00000000


	//----- nvinfo : EIATTR_MIN_STACK_SIZE
	.align		4
.L_450:
        /*0a50*/ 	.byte	0x04, 0x12
        /*0a52*/ 	.short	(.L_452 - .L_451)
	.align		4
.L_451:
        /*0a54*/ 	.word	index@(_ZN5flash32flash_fwd_splitkv_combine_kernelI23Flash_fwd_kernel_traitsILi64ELi64ELi256ELi4ELb0ELb0EN7cutlass6half_tE19Flash_kernel_traitsILi64ELi64ELi256ELi4ES3_EELi8ELi6ELb1EEEvNS_16Flash_fwd_paramsE)
        /*0a58*/ 	.word	0x00000000


	//----- nvinfo : EIATTR_MIN_STACK_SIZE
	.align		4
.L_452:
        /*0a5c*/ 	.byte	0x04, 0x12
        /*0a5e*/ 	.short	(.L_454 - .L_453)
	.align		4
.L_453:
        /*0a60*/ 	.word	index@(_ZN5flash32flash_fwd_splitkv_combine_kernelI23Flash_fwd_kernel_traitsILi64ELi64ELi256ELi4ELb0ELb0EN7cutlass6half_tE19Flash_kernel_traitsILi64ELi64ELi256ELi4ES3_EELi8ELi5ELb1EEEvNS_16Flash_fwd_paramsE)
        /*0a64*/ 	.word	0x00000000


	//----- nvinfo : EIATTR_MIN_STACK_SIZE
	.align		4
.L_454:
        /*0a68*/ 	.byte	0x04, 0x12
        /*0a6a*/ 	.short	(.L_456 - .L_455)
	.align		4
.L_455:
        /*0a6c*/ 	.word	index@(_ZN5flash32flash_fwd_splitkv_combine_kernelI23Flash_fwd_kernel_traitsILi64ELi64ELi256ELi4ELb0ELb0EN7cutlass6half_tE19Flash_kernel_traitsILi64ELi64ELi256ELi4ES3_EELi8ELi4ELb1EEEvNS_16Flash_fwd_paramsE)
        /*0a70*/ 	.word	0x00000000


	//----- nvinfo : EIATTR_MIN_STACK_SIZE
	.align		4
.L_456:
        /*0a74*/ 	.byte	0x04, 0x12
        /*0a76*/ 	.short	(.L_458 - .L_457)
	.align		4
.L_457:
        /*0a78*/ 	.word	index@(_ZN5flash32flash_fwd_splitkv_combine_kernelI23Flash_fwd_kernel_traitsILi64ELi64ELi256ELi4ELb0ELb0EN7cutlass6half_tE19Flash_kernel_traitsILi64ELi64ELi256ELi4ES3_EELi8ELi3ELb1EEEvNS_16Flash_fwd_paramsE)
        /*0a7c*/ 	.word	0x00000000


	//----- nvinfo : EIATTR_MIN_STACK_SIZE
	.align		4
.L_458:
        /*0a80*/ 	.byte	0x04, 0x12
        /*0a82*/ 	.short	(.L_460 - .L_459)
	.align		4
.L_459:
        /*0a84*/ 	.word	index@(_ZN5flash32flash_fwd_splitkv_combine_kernelI23Flash_fwd_kernel_traitsILi64ELi64ELi256ELi4ELb0ELb0EN7cutlass6half_tE19Flash_kernel_traitsILi64ELi64ELi256ELi4ES3_EELi8ELi2ELb1EEEvNS_16Flash_fwd_paramsE)
        /*0a88*/ 	.word	0x00000000


	//----- nvinfo : EIATTR_MIN_STACK_SIZE
	.align		4
.L_460:
        /*0a8c*/ 	.byte	0x04, 0x12
        /*0a8e*/ 	.short	(.L_462 - .L_461)
	.align		4
.L_461:
        /*0a90*/ 	.word	index@(_ZN5flash32flash_fwd_splitkv_combine_kernelI23Flash_fwd_kernel_traitsILi64ELi64ELi256ELi4ELb0ELb0EN7cutlass6half_tE19Flash_kernel_traitsILi64ELi64ELi256ELi4ES3_EELi8ELi1ELb1EEEvNS_16Flash_fwd_paramsE)
        /*0a94*/ 	.word	0x00000000


	//----- nvinfo : EIATTR_MIN_STACK_SIZE
	.align		4
.L_462:
        /*0a98*/ 	.byte	0x04, 0x12
        /*0a9a*/ 	.short	(.L_464 - .L_463)
	.align		4
.L_463:
        /*0a9c*/ 	.word	index@(_ZN5flash24flash_fwd_splitkv_kernelI23Flash_fwd_kernel_traitsILi64ELi64ELi256ELi4ELb0ELb0EN7cutlass6half_tE19Flash_kernel_traitsILi64ELi64ELi256ELi4ES3_EELb1ELb0ELb0ELb0ELb0ELb0ELb0ELb0EEEvNS_16Flash_fwd_paramsE)
        /*0aa0*/ 	.word	0x00000010


	//----- nvinfo : EIATTR_MIN_STACK_SIZE
	.align		4
.L_464:
        /*0aa4*/ 	.byte	0x04, 0x12
        /*0aa6*/ 	.short	(.L_466 - .L_465)
	.align		4
.L_465:
        /*0aa8*/ 	.word	index@(_ZN5flash24flash_fwd_splitkv_kernelI23Flash_fwd_kernel_traitsILi64ELi64ELi256ELi4ELb0ELb0EN7cutlass6half_tE19Flash_kernel_traitsILi64ELi64ELi256ELi4ES3_EELb1ELb0ELb0ELb0ELb0ELb1ELb0ELb0EEEvNS_16Flash_fwd_paramsE)
        /*0aac*/ 	.word	0x00000028


	//----- nvinfo : EIATTR_MIN_STACK_SIZE
	.align		4
.L_466:
        /*0ab0*/ 	.byte	0x04, 0x12
        /*0ab2*/ 	.short	(.L_468 - .L_467)
	.align		4
.L_467:
        /*0ab4*/ 	.word	index@(_ZN5flash24flash_fwd_splitkv_kernelI23Flash_fwd_kernel_traitsILi64ELi64ELi256ELi4ELb0ELb0EN7cutlass6half_tE19Flash_kernel_traitsILi64ELi64ELi256ELi4ES3_EELb1ELb0ELb0ELb0ELb0ELb0ELb0ELb1EEEvNS_16Flash_fwd_paramsE)
        /*0ab8*/ 	.word	0x00000140


	//----- nvinfo : EIATTR_MIN_STACK_SIZE
	.align		4
.L_468:
        /*0abc*/ 	.byte	0x04, 0x12
        /*0abe*/ 	.short	(.L_470 - .L_469)
	.align		4
.L_469:
        /*0ac0*/ 	.word	index@(_ZN5flash24flash_fwd_splitkv_kernelI23Flash_fwd_kernel_traitsILi64ELi64ELi256ELi4ELb0ELb0EN7cutlass6half_tE19Flash_kernel_traitsILi64ELi64ELi256ELi4ES3_EELb1ELb0ELb0ELb0ELb0ELb1ELb0ELb1EEEvNS_16Flash_fwd_paramsE)
        /*0ac4*/ 	.word	0x00000180


	//----- nvinfo : EIATTR_MIN_STACK_SIZE
	.align		4
.L_470:
        /*0ac8*/ 	.byte	0x04, 0x12
        /*0aca*/ 	.short	(.L_472 - .L_471)
	.align		4
.L_471:
        /*0acc*/ 	.word	index@(_ZN5flash24flash_fwd_splitkv_kernelI23Flash_fwd_kernel_traitsILi64ELi64ELi256ELi4ELb0ELb0EN7cutlass6half_tE19Flash_kernel_traitsILi64ELi64ELi256ELi4ES3_EELb1ELb0ELb0ELb0ELb0ELb0ELb1ELb0EEEvNS_16Flash_fwd_paramsE)
        /*0ad0*/ 	.word	0x00000010


	//----- nvinfo : EIATTR_MIN_STACK_SIZE
	.align		4
.L_472:
        /*0ad4*/ 	.byte	0x04, 0x12
        /*0ad6*/ 	.short	(.L_474 - .L_473)
	.align		4
.L_473:
        /*0ad8*/ 	.word	index@(_ZN5flash24flash_fwd_splitkv_kernelI23Flash_fwd_kernel_traitsILi64ELi64ELi256ELi4ELb0ELb0EN7cutlass6half_tE19Flash_kernel_traitsILi64ELi64ELi256ELi4ES3_EELb1ELb0ELb0ELb0ELb0ELb1ELb1ELb0EEEvNS_16Flash_fwd_paramsE)
        /*0adc*/ 	.word	0x00000010


	//----- nvinfo : EIATTR_MIN_STACK_SIZE
	.align		4
.L_474:
        /*0ae0*/ 	.byte	0x04, 0x12
        /*0ae2*/ 	.short	(.L_476 - .L_475)
	.align		4
.L_475:
        /*0ae4*/ 	.word	index@(_ZN5flash24flash_fwd_splitkv_kernelI23Flash_fwd_kernel_traitsILi64ELi64ELi256ELi4ELb0ELb0EN7cutlass6half_tE19Flash_kernel_traitsILi64ELi64ELi256ELi4ES3_EELb1ELb0ELb0ELb0ELb0ELb0ELb1ELb1EEEvNS_16Flash_fwd_paramsE)
        /*0ae8*/ 	.word	0x00000150


	//----- nvinfo : EIATTR_MIN_STACK_SIZE
	.align		4
.L_476:
        /*0aec*/ 	.byte	0x04, 0x12
        /*0aee*/ 	.short	(.L_478 - .L_477)
	.align		4
.L_477:
        /*0af0*/ 	.word	index@(_ZN5flash24flash_fwd_splitkv_kernelI23Flash_fwd_kernel_traitsILi64ELi64ELi256ELi4ELb0ELb0EN7cutlass6half_tE19Flash_kernel_traitsILi64ELi64ELi256ELi4ES3_EELb1ELb0ELb0ELb0ELb0ELb1ELb1ELb1EEEvNS_16Flash_fwd_paramsE)
        /*0af4*/ 	.word	0x00000170


	//----- nvinfo : EIATTR_MIN_STACK_SIZE
	.align		4
.L_478:
        /*0af8*/ 	.byte	0x04, 0x12
        /*0afa*/ 	.short	(.L_480 - .L_479)
	.align		4
.L_479:
        /*0afc*/ 	.word	index@(_ZN5flash24flash_fwd_splitkv_kernelI23Flash_fwd_kernel_traitsILi64ELi64ELi256ELi4ELb0ELb0EN7cutlass6half_tE19Flash_kernel_traitsILi64ELi64ELi256ELi4ES3_EELb1ELb0ELb0ELb1ELb1ELb0ELb0ELb0EEEvNS_16Flash_fwd_paramsE)
        /*0b00*/ 	.word	0x00000010


	//----- nvinfo : EIATTR_MIN_STACK_SIZE
	.align		4
.L_480:
        /*0b04*/ 	.byte	0x04, 0x12
        /*0b06*/ 	.short	(.L_482 - .L_481)
	.align		4
.L_481:
        /*0b08*/ 	.word	index@(_ZN5flash24flash_fwd_splitkv_kernelI23Flash_fwd_kernel_traitsILi64ELi64ELi256ELi4ELb0ELb0EN7cutlass6half_tE19Flash_kernel_traitsILi64ELi64ELi256ELi4ES3_EELb1ELb0ELb0ELb1ELb1ELb1ELb0ELb0EEEvNS_16Flash_fwd_paramsE)
        /*0b0c*/ 	.word	0x00000030


	//----- nvinfo : EIATTR_MIN_STACK_SIZE
	.align		4
.L_482:
        /*0b10*/ 	.byte	0x04, 0x12
        /*0b12*/ 	.short	(.L_484 - .L_483)
	.align		4
.L_483:
        /*0b14*/ 	.word	index@(_ZN5flash24flash_fwd_splitkv_kernelI23Flash_fwd_kernel_traitsILi64ELi64ELi256ELi4ELb0ELb0EN7cutlass6half_tE19Flash_kernel_traitsILi64ELi64ELi256ELi4ES3_EELb1ELb0ELb0ELb1ELb1ELb0ELb1ELb0EEEvNS_16Flash_fwd_paramsE)
        /*0b18*/ 	.word	0x00000000


	//----- nvinfo : EIATTR_MIN_STACK_SIZE
	.align		4
.L_484:
        /*0b1c*/ 	.byte	0x04, 0x12
        /*0b1e*/ 	.short	(.L_486 - .L_485)
	.align		4
.L_485:
        /*0b20*/ 	.word	index@(_ZN5flash24flash_fwd_splitkv_kernelI23Flash_fwd_kernel_traitsILi64ELi64ELi256ELi4ELb0ELb0EN7cutlass6half_tE19Flash_kernel_traitsILi64ELi64ELi256ELi4ES3_EELb1ELb0ELb0ELb1ELb1ELb1ELb1ELb0EEEvNS_16Flash_fwd_paramsE)
        /*0b24*/ 	.word	0x00000038


	//----- nvinfo : EIATTR_MIN_STACK_SIZE
	.align		4
.L_486:
        /*0b28*/ 	.byte	0x04, 0x12
        /*0b2a*/ 	.short	(.L_488 - .L_487)
	.align		4
.L_487:
        /*0b2c*/ 	.word	index@(_ZN5flash24flash_fwd_splitkv_kernelI23Flash_fwd_kernel_traitsILi64ELi64ELi256ELi4ELb0ELb0EN7cutlass6half_tE19Flash_kernel_traitsILi64ELi64ELi256ELi4ES3_EELb1ELb0ELb0ELb0ELb1ELb0ELb0ELb0EEEvNS_16Flash_fwd_paramsE)
        /*0b30*/ 	.word	0x00000038


	//----- nvinfo : EIATTR_MIN_STACK_SIZE
	.align		4
.L_488:
        /*0b34*/ 	.byte	0x04, 0x12
        /*0b36*/ 	.short	(.L_490 - .L_489)
	.align		4
.L_489:
        /*0b38*/ 	.word	index@(_ZN5flash24flash_fwd_splitkv_kernelI23Flash_fwd_kernel_traitsILi64ELi64ELi256ELi4ELb0ELb0EN7cutlass6half_tE19Flash_kernel_traitsILi64ELi64ELi256ELi4ES3_EELb1ELb0ELb0ELb0ELb1ELb1ELb0ELb0EEEvNS_16Flash_fwd_paramsE)
        /*0b3c*/ 	.word	0x00000030


	//----- nvinfo : EIATTR_MIN_STACK_SIZE
	.align		4
.L_490:
        /*0b40*/ 	.byte	0x04, 0x12
        /*0b42*/ 	.short	(.L_492 - .L_491)
	.align		4
.L_491:
        /*0b44*/ 	.word	index@(_ZN5flash24flash_fwd_splitkv_kernelI23Flash_fwd_kernel_traitsILi64ELi64ELi256ELi4ELb0ELb0EN7cutlass6half_tE19Flash_kernel_traitsILi64ELi64ELi256ELi4ES3_EELb1ELb0ELb1ELb0ELb0ELb0ELb0ELb0EEEvNS_16Flash_fwd_paramsE)
        /*0b48*/ 	.word	0x00000008


	//----- nvinfo : EIATTR_MIN_STACK_SIZE
	.align		4
.L_492:
        /*0b4c*/ 	.byte	0x04, 0x12
        /*0b4e*/ 	.short	(.L_494 - .L_493)
	.align		4
.L_493:
        /*0b50*/ 	.word	index@(_ZN5flash24flash_fwd_splitkv_kernelI23Flash_fwd_kernel_traitsILi64ELi64ELi256ELi4ELb0ELb0EN7cutlass6half_tE19Flash_kernel_traitsILi64ELi64ELi256ELi4ES3_EELb1ELb0ELb1ELb0ELb0ELb1ELb0ELb0EEEvNS_16Flash_fwd_paramsE)
        /*0b54*/ 	.word	0x00000018


	//----- nvinfo : EIATTR_MIN_STACK_SIZE
	.align		4
.L_494:
        /*0b58*/ 	.byte	0x04, 0x12
        /*0b5a*/ 	.short	(.L_496 - .L_495)
	.align		4
.L_495:
        /*0b5c*/ 	.word	index@(_ZN5flash24flash_fwd_splitkv_kernelI23Flash_fwd_kernel_traitsILi64ELi64ELi256ELi4ELb0ELb0EN7cutlass6half_tE19Flash_kernel_traitsILi64ELi64ELi256ELi4ES3_EELb1ELb0ELb0ELb0ELb1ELb0ELb0ELb1EEEvNS_16Flash_fwd_paramsE)
        /*0b60*/ 	.word	0x00000018


	//----- nvinfo : EIATTR_MIN_STACK_SIZE
	.align		4
.L_496:
        /*0b64*/ 	.byte	0x04, 0x12
        /*0b66*/ 	.short	(.L_498 - .L_497)
	.align		4
.L_497:
        /*0b68*/ 	.word	index@(_ZN5flash24flash_fwd_splitkv_kernelI23Flash_fwd_kernel_traitsILi64ELi64ELi256ELi4ELb0ELb0EN7cutlass6half_tE19Flash_kernel_traitsILi64ELi64ELi256ELi4ES3_EELb1ELb0ELb0ELb0ELb1ELb1ELb0ELb1EEEvNS_16Flash_fwd_paramsE)
        /*0b6c*/ 	.word	0x00000038


	//----- nvinfo : EIATTR_MIN_STACK_SIZE
	.align		4
.L_498:
        /*0b70*/ 	.byte	0x04, 0x12
        /*0b72*/ 	.short	(.L_500 - .L_499)
	.align		4
.L_499:
        /*0b74*/ 	.word	index@(_ZN5flash24flash_fwd_splitkv_kernelI23Flash_fwd_kernel_traitsILi64ELi64ELi256ELi4ELb0ELb0EN7cutlass6half_tE19Flash_kernel_traitsILi64ELi64ELi256ELi4ES3_EELb1ELb0ELb1ELb0ELb0ELb0ELb0ELb1EEEvNS_16Flash_fwd_paramsE)
        /*0b78*/ 	.word	0x00000198


	//----- nvinfo : EIATTR_MIN_STACK_SIZE
	.align		4
.L_500:
        /*0b7c*/ 	.byte	0x04, 0x12
        /*0b7e*/ 	.short	(.L_502 - .L_501)
	.align		4
.L_501:
        /*0b80*/ 	.word	index@(_ZN5flash24flash_fwd_splitkv_kernelI23Flash_fwd_kernel_traitsILi64ELi64ELi256ELi4ELb0ELb0EN7cutlass6half_tE19Flash_kernel_traitsILi64ELi64ELi256ELi4ES3_EELb1ELb0ELb1ELb0ELb0ELb1ELb0ELb1EEEvNS_16Flash_fwd_paramsE)
        /*0b84*/ 	.word	0x000001b8


	//----- nvinfo : EIATTR_MIN_STACK_SIZE
	.align		4
.L_502:
        /*0b88*/ 	.byte	0x04, 0x12
        /*0b8a*/ 	.short	(.L_504 - .L_503)
	.align		4
.L_503:
        /*0b8c*/ 	.word	index@(_ZN5flash24flash_fwd_splitkv_kernelI23Flash_fwd_kernel_traitsILi64ELi64ELi256ELi4ELb0ELb0EN7cutlass6half_tE19Flash_kernel_traitsILi64ELi64ELi256ELi4ES3_EELb1ELb0ELb0ELb0ELb1ELb0ELb1ELb0EEEvNS_16Flash_fwd_paramsE)
        /*0b90*/ 	.word	0x00000038


	//----- nvinfo : EIATTR_MIN_STACK_SIZE
	.align		4
.L_504:
        /*0b94*/ 	.byte	0x04, 0x12
        /*0b96*/ 	.short	(.L_506 - .L_505)
	.align		4
.L_505:
        /*0b98*/ 	.word	index@(_ZN5flash24flash_fwd_splitkv_kernelI23Flash_fwd_kernel_traitsILi64ELi64ELi256ELi4ELb0ELb0EN7cutlass6half_tE19Flash_kernel_traitsILi64ELi64ELi256ELi4ES3_EELb1ELb0ELb0ELb0ELb1ELb1ELb1ELb0EEEvNS_16Flash_fwd_paramsE)
        /*0b9c*/ 	.word	0x00000050


	//----- nvinfo : EIATTR_MIN_STACK_SIZE
	.align		4
.L_506:
        /*0ba0*/ 	.byte	0x04, 0x12
        /*0ba2*/ 	.short	(.L_508 - .L_507)
	.align		4
.L_507:
        /*0ba4*/ 	.word	index@(_ZN5flash24flash_fwd_splitkv_kernelI23Flash_fwd_kernel_traitsILi64ELi64ELi256ELi4ELb0ELb0EN7cutlass6half_tE19Flash_kernel_traitsILi64ELi64ELi256ELi4ES3_EELb1ELb0ELb1ELb0ELb0ELb0ELb1ELb0EEEvNS_16Flash_fwd_paramsE)
        /*0ba8*/ 	.word	0x00000030


	//----- nvinfo : EIATTR_MIN_STACK_SIZE
	.align		4
.L_508:
        /*0bac*/ 	.byte	0x04, 0x12
        /*0bae*/ 	.short	(.L_510 - .L_509)
	.align		4
.L_509:
        /*0bb0*/ 	.word	index@(_ZN5flash24flash_fwd_splitkv_kernelI23Flash_fwd_kernel_traitsILi64ELi64ELi256ELi4ELb0ELb0EN7cutlass6half_tE19Flash_kernel_traitsILi64ELi64ELi256ELi4ES3_EELb1ELb0ELb1ELb0ELb0ELb1ELb1ELb0EEEvNS_16Flash_fwd_paramsE)
        /*0bb4*/ 	.word	0x00000010


	//----- nvinfo : EIATTR_MIN_STACK_SIZE
	.align		4
.L_510:
        /*0bb8*/ 	.byte	0x04, 0x12
        /*0bba*/ 	.short	(.L_512 - .L_511)
	.align		4
.L_511:
        /*0bbc*/ 	.word	index@(_ZN5flash24flash_fwd_splitkv_kernelI23Flash_fwd_kernel_traitsILi64ELi64ELi256ELi4ELb0ELb0EN7cutlass6half_tE19Flash_kernel_traitsILi64ELi64ELi256ELi4ES3_EELb1ELb0ELb0ELb0ELb1ELb0ELb1ELb1EEEvNS_16Flash_fwd_paramsE)
        /*0bc0*/ 	.word	0x00000018


	//----- nvinfo : EIATTR_MIN_STACK_SIZE
	.align		4
.L_512:
        /*0bc4*/ 	.byte	0x04, 0x12
        /*0bc6*/ 	.short	(.L_514 - .L_513)
	.align		4
.L_513:
        /*0bc8*/ 	.word	index@(_ZN5flash24flash_fwd_splitkv_kernelI23Flash_fwd_kernel_traitsILi64ELi64ELi256ELi4ELb0ELb0EN7cutlass6half_tE19Flash_kernel_traitsILi64ELi64ELi256ELi4ES3_EELb1ELb0ELb0ELb0ELb1ELb1ELb1ELb1EEEvNS_16Flash_fwd_paramsE)
        /*0bcc*/ 	.word	0x00000040


	//----- nvinfo : EIATTR_MIN_STACK_SIZE
	.align		4
.L_514:
        /*0bd0*/ 	.byte	0x04, 0x12
        /*0bd2*/ 	.short	(.L_516 - .L_515)
	.align		4
.L_515:
        /*0bd4*/ 	.word	index@(_ZN5flash24flash_fwd_splitkv_kernelI23Flash_fwd_kernel_traitsILi64ELi64ELi256ELi4ELb0ELb0EN7cutlass6half_tE19Flash_kernel_traitsILi64ELi64ELi256ELi4ES3_EELb1ELb0ELb1ELb0ELb0ELb0ELb1ELb1EEEvNS_16Flash_fwd_paramsE)
        /*0bd8*/ 	.word	0x000001c0


	//----- nvinfo : EIATTR_MIN_STACK_SIZE
	.align		4
.L_516:
        /*0bdc*/ 	.byte	0x04, 0x12
        /*0bde*/ 	.short	(.L_518 - .L_517)
	.align		4
.L_517:
        /*0be0*/ 	.word	index@(_ZN5flash24flash_fwd_splitkv_kernelI23Flash_fwd_kernel_traitsILi64ELi64ELi256ELi4ELb0ELb0EN7cutlass6half_tE19Flash_kernel_traitsILi64ELi64ELi256ELi4ES3_EELb1ELb0ELb1ELb0ELb0ELb1ELb1ELb1EEEvNS_16Flash_fwd_paramsE)
        /*0be4*/ 	.word	0x000001c8


	//----- nvinfo : EIATTR_MIN_STACK_SIZE
	.align		4
.L_518:
        /*0be8*/ 	.byte	0x04, 0x12
        /*0bea*/ 	.short	(.L_520 - .L_519)
	.align		4
.L_519:
        /*0bec*/ 	.word	index@(_ZN5flash32flash_fwd_splitkv_combine_kernelI23Flash_fwd_kernel_traitsILi64ELi64ELi128ELi4ELb0ELb0EN7cutlass6half_tE19Flash_kernel_traitsILi64ELi64ELi128ELi4ES3_EELi8ELi7ELb0EEEvNS_16Flash_fwd_paramsE)
        /*0bf0*/ 	.word	0x00000000


	//----- nvinfo : EIATTR_MIN_STACK_SIZE
	.align		4
.L_520:
        /*0bf4*/ 	.byte	0x04, 0x12
        /*0bf6*/ 	.short	(.L_522 - .L_521)
	.align		4
.L_521:
        /*0bf8*/ 	.word	index@(_ZN5flash32flash_fwd_splitkv_combine_kernelI23Flash_fwd_kernel_traitsILi64ELi64ELi128ELi4ELb0ELb0EN7cutlass6half_tE19Flash_kernel_traitsILi64ELi64ELi128ELi4ES3_EELi8ELi6ELb0EEEvNS_16Flash_fwd_paramsE)
        /*0bfc*/ 	.word	0x00000000


	//----- nvinfo : EIATTR_MIN_STACK_SIZE
	.align		4
.L_522:
        /*0c00*/ 	.byte	0x04, 0x12
        /*0c02*/ 	.short	(.L_524 - .L_523)
	.align		4
.L_523:
        /*0c04*/ 	.word	index@(_ZN5flash32flash_fwd_splitkv_combine_kernelI23Flash_fwd_kernel_traitsILi64ELi64ELi128ELi4ELb0ELb0EN7cutlass6half_tE19Flash_kernel_traitsILi64ELi64ELi128ELi4ES3_EELi8ELi5ELb0EEEvNS_16Flash_fwd_paramsE)
        /*0c08*/ 	.word	0x00000000


	//----- nvinfo : EIATTR_MIN_STACK_SIZE
	.align		4
.L_524:
        /*0c0c*/ 	.byte	0x04, 0x12
        /*0c0e*/ 	.short	(.L_526 - .L_525)
	.align		4
.L_525:
        /*0c10*/ 	.word	index@(_ZN5flash32flash_fwd_splitkv_combine_kernelI23Flash_fwd_kernel_traitsILi64ELi64ELi128ELi4ELb0ELb0EN7cutlass6half_tE19Flash_kernel_traitsILi64ELi64ELi128ELi4ES3_EELi8ELi4ELb0EEEvNS_16Flash_fwd_paramsE)
        /*0c14*/ 	.word	0x00000000


	//----- nvinfo : EIATTR_MIN_STACK_SIZE
	.align		4
.L_526:
        /*0c18*/ 	.byte	0x04, 0x12
        /*0c1a*/ 	.short	(.L_528 - .L_527)
	.align		4
.L_527:
        /*0c1c*/ 	.word	index@(_ZN5flash32flash_fwd_splitkv_combine_kernelI23Flash_fwd_kernel_traitsILi64ELi64ELi128ELi4ELb0ELb0EN7cutlass6half_tE19Flash_kernel_traitsILi64ELi64ELi128ELi4ES3_EELi8ELi3ELb0EEEvNS_16Flash_fwd_paramsE)
        /*0c20*/ 	.word	0x00000000


	//----- nvinfo : EIATTR_MIN_STACK_SIZE
	.align		4
.L_528:
        /*0c24*/ 	.byte	0x04, 0x12
        /*0c26*/ 	.short	(.L_530 - .L_529)
	.align		4
.L_529:
        /*0c28*/ 	.word	index@(_ZN5flash32flash_fwd_splitkv_combine_kernelI23Flash_fwd_kernel_traitsILi64ELi64ELi128ELi4ELb0ELb0EN7cutlass6half_tE19Flash_kernel_traitsILi64ELi64ELi128ELi4ES3_EELi8ELi2ELb0EEEvNS_16Flash_fwd_paramsE)
        /*0c2c*/ 	.word	0x00000000


	//----- nvinfo : EIATTR_MIN_STACK_SIZE
	.align		4
.L_530:
        /*0c30*/ 	.byte	0x04, 0x12
        /*0c32*/ 	.short	(.L_532 - .L_531)
	.align		4
.L_531:
        /*0c34*/ 	.word	index@(_ZN5flash32flash_fwd_splitkv_combine_kernelI23Flash_fwd_kernel_traitsILi64ELi64ELi128ELi4ELb0ELb0EN7cutlass6half_tE19Flash_kernel_traitsILi64ELi64ELi128ELi4ES3_EELi8ELi1ELb0EEEvNS_16Flash_fwd_paramsE)
        /*0c38*/ 	.word	0x00000000


	//----- nvinfo : EIATTR_MIN_STACK_SIZE
	.align		4
.L_532:
        /*0c3c*/ 	.byte	0x04, 0x12
        /*0c3e*/ 	.short	(.L_534 - .L_533)
	.align		4
.L_533:
        /*0c40*/ 	.word	index@(_ZN5flash32flash_fwd_splitkv_combine_kernelI23Flash_fwd_kernel_traitsILi64ELi64ELi128ELi4ELb0ELb0EN7cutlass6half_tE19Flash_kernel_traitsILi64ELi64ELi128ELi4ES3_EELi8ELi7ELb1EEEvNS_16Flash_fwd_paramsE)
        /*0c44*/ 	.word	0x00000000


	//----- nvinfo : EIATTR_MIN_STACK_SIZE
	.align		4
.L_534:
        /*0c48*/ 	.byte	0x04, 0x12
        /*0c4a*/ 	.short	(.L_536 - .L_535)
	.align		4
.L_535:
        /*0c4c*/ 	.word	index@(_ZN5flash32flash_fwd_splitkv_combine_kernelI23Flash_fwd_kernel_traitsILi64ELi64ELi128ELi4ELb0ELb0EN7cutlass6half_tE19Flash_kernel_traitsILi64ELi64ELi128ELi4ES3_EELi8ELi6ELb1EEEvNS_16Flash_fwd_paramsE)
        /*0c50*/ 	.word	0x00000000


	//----- nvinfo : EIATTR_MIN_STACK_SIZE
	.align		4
.L_536:
        /*0c54*/ 	.byte	0x04, 0x12
        /*0c56*/ 	.short	(.L_538 - .L_537)
	.align		4
.L_537:
        /*0c58*/ 	.word	index@(_ZN5flash32flash_fwd_splitkv_combine_kernelI23Flash_fwd_kernel_traitsILi64ELi64ELi128ELi4ELb0ELb0EN7cutlass6half_tE19Flash_kernel_traitsILi64ELi64ELi128ELi4ES3_EELi8ELi5ELb1EEEvNS_16Flash_fwd_paramsE)
        /*0c5c*/ 	.word	0x00000000


	//----- nvinfo : EIATTR_MIN_STACK_SIZE
	.align		4
.L_538:
        /*0c60*/ 	.byte	0x04, 0x12
        /*0c62*/ 	.short	(.L_540 - .L_539)
	.align		4
.L_539:
        /*0c64*/ 	.word	index@(_ZN5flash32flash_fwd_splitkv_combine_kernelI23Flash_fwd_kernel_traitsILi64ELi64ELi128ELi4ELb0ELb0EN7cutlass6half_tE19Flash_kernel_traitsILi64ELi64ELi128ELi4ES3_EELi8ELi4ELb1EEEvNS_16Flash_fwd_paramsE)
        /*0c68*/ 	.word	0x00000000


	//----- nvinfo : EIATTR_MIN_STACK_SIZE
	.align		4
.L_540:
        /*0c6c*/ 	.byte	0x04, 0x12
        /*0c6e*/ 	.short	(.L_542 - .L_541)
	.align		4
.L_541:
        /*0c70*/ 	.word	index@(_ZN5flash32flash_fwd_splitkv_combine_kernelI23Flash_fwd_kernel_traitsILi64ELi64ELi128ELi4ELb0ELb0EN7cutlass6half_tE19Flash_kernel_traitsILi64ELi64ELi128ELi4ES3_EELi8ELi3ELb1EEEvNS_16Flash_fwd_paramsE)
        /*0c74*/ 	.word	0x00000000


	//----- nvinfo : EIATTR_MIN_STACK_SIZE
	.align		4
.L_542:
        /*0c78*/ 	.byte	0x04, 0x12
        /*0c7a*/ 	.short	(.L_544 - .L_543)
	.align		4
.L_543:
        /*0c7c*/ 	.word	index@(_ZN5flash32flash_fwd_splitkv_combine_kernelI23Flash_fwd_kernel_traitsILi64ELi64ELi128ELi4ELb0ELb0EN7cutlass6half_tE19Flash_kernel_traitsILi64ELi64ELi128ELi4ES3_EELi8ELi2ELb1EEEvNS_16Flash_fwd_paramsE)
        /*0c80*/ 	.word	0x00000000


	//----- nvinfo : EIATTR_MIN_STACK_SIZE
	.align		4
.L_544:
        /*0c84*/ 	.byte	0x04, 0x12
        /*0c86*/ 	.short	(.L_546 - .L_545)
	.align		4
.L_545:
        /*0c88*/ 	.word	index@(_ZN5flash32flash_fwd_splitkv_combine_kernelI23Flash_fwd_kernel_traitsILi64ELi64ELi128ELi4ELb0ELb0EN7cutlass6half_tE19Flash_kernel_traitsILi64ELi64ELi128ELi4ES3_EELi8ELi1ELb1EEEvNS_16Flash_fwd_paramsE)
        /*0c8c*/ 	.word	0x00000000


	//----- nvinfo : EIATTR_MIN_STACK_SIZE
	.align		4
.L_546:
        /*0c90*/ 	.byte	0x04, 0x12
        /*0c92*/ 	.short	(.L_548 - .L_547)
	.align		4
.L_547:
        /*0c94*/ 	.word	index@(_ZN5flash24flash_fwd_splitkv_kernelI23Flash_fwd_kernel_traitsILi64ELi64ELi128ELi4ELb0ELb0EN7cutlass6half_tE19Flash_kernel_traitsILi64ELi64ELi128ELi4ES3_EELb1ELb0ELb0ELb0ELb0ELb0ELb0ELb0EEEvNS_16Flash_fwd_paramsE)
        /*0c98*/ 	.word	0x00000000


	//----- nvinfo : EIATTR_MIN_STACK_SIZE
	.align		4
.L_548:
        /*0c9c*/ 	.byte	0x04, 0x12
        /*0c9e*/ 	.short	(.L_550 - .L_549)
	.align		4
.L_549:
        /*0ca0*/ 	.word	index@(_ZN5flash24flash_fwd_splitkv_kernelI23Flash_fwd_kernel_traitsILi64ELi64ELi128ELi4ELb0ELb0EN7cutlass6half_tE19Flash_kernel_traitsILi64ELi64ELi128ELi4ES3_EELb1ELb0ELb0ELb0ELb0ELb1ELb0ELb0EEEvNS_16Flash_fwd_paramsE)
        /*0ca4*/ 	.word	0x00000000


	//----- nvinfo : EIATTR_MIN_STACK_SIZE
	.align		4
.L_550:
        /*0ca8*/ 	.byte	0x04, 0x12
        /*0caa*/ 	.short	(.L_552 - .L_551)
	.align		4
.L_551:
        /*0cac*/ 	.word	index@(_ZN5flash24flash_fwd_splitkv_kernelI23Flash_fwd_kernel_traitsILi64ELi64ELi128ELi4ELb0ELb0EN7cutlass6half_tE19Flash_kernel_traitsILi64ELi64ELi128ELi4ES3_EELb1ELb0ELb0ELb0ELb0ELb0ELb0ELb1EEEvNS_16Flash_fwd_paramsE)
        /*0cb0*/ 	.word	0x00000000


	//----- nvinfo : EIATTR_MIN_STACK_SIZE
	.align		4
.L_552:
        /*0cb4*/ 	.byte	0x04, 0x12
        /*0cb6*/ 	.short	(.L_554 - .L_553)
	.align		4
.L_553:
        /*0cb8*/ 	.word	index@(_ZN5flash24flash_fwd_splitkv_kernelI23Flash_fwd_kernel_traitsILi64ELi64ELi128ELi4ELb0ELb0EN7cutlass6half_tE19Flash_kernel_traitsILi64ELi64ELi128ELi4ES3_EELb1ELb0ELb0ELb0ELb0ELb1ELb0ELb1EEEvNS_16Flash_fwd_paramsE)
        /*0cbc*/ 	.word	0x00000000


	//----- nvinfo : EIATTR_MIN_STACK_SIZE
	.align		4
.L_554:
        /*0cc0*/ 	.byte	0x04, 0x12
        /*0cc2*/ 	.short	(.L_556 - .L_555)
	.align		4
.L_555:
        /*0cc4*/ 	.word	index@(_ZN5flash24flash_fwd_splitkv_kernelI23Flash_fwd_kernel_traitsILi64ELi64ELi128ELi4ELb0ELb0EN7cutlass6half_tE19Flash_kernel_traitsILi64ELi64ELi128ELi4ES3_EELb1ELb0ELb0ELb0ELb0ELb0ELb1ELb0EEEvNS_16Flash_fwd_paramsE)
        /*0cc8*/ 	.word	0x00000000


	//----- nvinfo : EIATTR_MIN_STACK_SIZE
	.align		4
.L_556:
        /*0ccc*/ 	.byte	0x04, 0x12
        /*0cce*/ 	.short	(.L_558 - .L_557)
	.align		4
.L_557:
        /*0cd0*/ 	.word	index@(_ZN5flash24flash_fwd_splitkv_kernelI23Flash_fwd_kernel_traitsILi64ELi64ELi128ELi4ELb0ELb0EN7cutlass6half_tE19Flash_kernel_traitsILi64ELi64ELi128ELi4ES3_EELb1ELb0ELb0ELb0ELb0ELb1ELb1ELb0EEEvNS_16Flash_fwd_paramsE)
        /*0cd4*/ 	.word	0x00000000


	//----- nvinfo : EIATTR_MIN_STACK_SIZE
	.align		4
.L_558:
        /*0cd8*/ 	.byte	0x04, 0x12
        /*0cda*/ 	.short	(.L_560 - .L_559)
	.align		4
.L_559:
        /*0cdc*/ 	.word	index@(_ZN5flash24flash_fwd_splitkv_kernelI23Flash_fwd_kernel_traitsILi64ELi64ELi128ELi4ELb0ELb0EN7cutlass6half_tE19Flash_kernel_traitsILi64ELi64ELi128ELi4ES3_EELb1ELb0ELb0ELb0ELb0ELb0ELb1ELb1EEEvNS_16Flash_fwd_paramsE)
        /*0ce0*/ 	.word	0x00000000


	//----- nvinfo : EIATTR_MIN_STACK_SIZE
	.align		4
.L_560:
        /*0ce4*/ 	.byte	0x04, 0x12
        /*0ce6*/ 	.short	(.L_562 - .L_561)
	.align		4
.L_561:
        /*0ce8*/ 	.word	index@(_ZN5flash24flash_fwd_splitkv_kernelI23Flash_fwd_kernel_traitsILi64ELi64ELi128ELi4ELb0ELb0EN7cutlass6half_tE19Flash_kernel_traitsILi64ELi64ELi128ELi4ES3_EELb1ELb0ELb0ELb0ELb0ELb1ELb1ELb1EEEvNS_16Flash_fwd_paramsE)
        /*0cec*/ 	.word	0x00000000


	//----- nvinfo : EIATTR_MIN_STACK_SIZE
	.align		4
.L_562:
        /*0cf0*/ 	.byte	0x04, 0x12
        /*0cf2*/ 	.short	(.L_564 - .L_563)
	.align		4
.L_563:
        /*0cf4*/ 	.word	index@(_ZN5flash24flash_fwd_splitkv_kernelI23Flash_fwd_kernel_traitsILi64ELi64ELi128ELi4ELb0ELb0EN7cutlass6half_tE19Flash_kernel_traitsILi64ELi64ELi128ELi4ES3_EELb1ELb0ELb0ELb1ELb1ELb0ELb0ELb0EEEvNS_16Flash_fwd_paramsE)
        /*0cf8*/ 	.word	0x00000000


	//----- nvinfo : EIATTR_MIN_STACK_SIZE
	.align		4
.L_564:
        /*0cfc*/ 	.byte	0x04, 0x12
        /*0cfe*/ 	.short	(.L_566 - .L_565)
	.align		4
.L_565:
        /*0d00*/ 	.word	index@(_ZN5flash24flash_fwd_splitkv_kernelI23Flash_fwd_kernel_traitsILi64ELi64ELi128ELi4ELb0ELb0EN7cutlass6half_tE19Flash_kernel_traitsILi64ELi64ELi128ELi4ES3_EELb1ELb0ELb0ELb1ELb1ELb1ELb0ELb0EEEvNS_16Flash_fwd_paramsE)
        /*0d04*/ 	.word	0x00000000


	//----- nvinfo : EIATTR_MIN_STACK_SIZE
	.align		4
.L_566:
        /*0d08*/ 	.byte	0x04, 0x12
        /*0d0a*/ 	.short	(.L_568 - .L_567)
	.align		4
.L_567:
        /*0d0c*/ 	.word	index@(_ZN5flash24flash_fwd_splitkv_kernelI23Flash_fwd_kernel_traitsILi64ELi64ELi128ELi4ELb0ELb0EN7cutlass6half_tE19Flash_kernel_traitsILi64ELi64ELi128ELi4ES3_EELb1ELb0ELb0ELb1ELb1ELb0ELb1ELb0EEEvNS_16Flash_fwd_paramsE)
        /*0d10*/ 	.word	0x00000000


	//----- nvinfo : EIATTR_MIN_STACK_SIZE
	.align		4
.L_568:
        /*0d14*/ 	.byte	0x04, 0x12
        /*0d16*/ 	.short	(.L_570 - .L_569)
	.align		4
.L_569:
        /*0d18*/ 	.word	index@(_ZN5flash24flash_fwd_splitkv_kernelI23Flash_fwd_kernel_traitsILi64ELi64ELi128ELi4ELb0ELb0EN7cutlass6half_tE19Flash_kernel_traitsILi64ELi64ELi128ELi4ES3_EELb1ELb0ELb0ELb1ELb1ELb1ELb1ELb0EEEvNS_16Flash_fwd_paramsE)
        /*0d1c*/ 	.word	0x00000000


	//----- nvinfo : EIATTR_MIN_STACK_SIZE
	.align		4
.L_570:
        /*0d20*/ 	.byte	0x04, 0x12
        /*0d22*/ 	.short	(.L_572 - .L_571)
	.align		4
.L_571:
        /*0d24*/ 	.word	index@(_ZN5flash24flash_fwd_splitkv_kernelI23Flash_fwd_kernel_traitsILi64ELi64ELi128ELi4ELb0ELb0EN7cutlass6half_tE19Flash_kernel_traitsILi64ELi64ELi128ELi4ES3_EELb1ELb0ELb0ELb0ELb1ELb0ELb0ELb0EEEvNS_16Flash_fwd_paramsE)
        /*0d28*/ 	.word	0x00000000


	//----- nvinfo : EIATTR_MIN_STACK_SIZE
	.align		4
.L_572:
        /*0d2c*/ 	.byte	0x04, 0x12
        /*0d2e*/ 	.short	(.L_574 - .L_573)
	.align		4
.L_573:
        /*0d30*/ 	.word	index@(_ZN5flash24flash_fwd_splitkv_kernelI23Flash_fwd_kernel_traitsILi64ELi64ELi128ELi4ELb0ELb0EN7cutlass6half_tE19Flash_kernel_traitsILi64ELi64ELi128ELi4ES3_EELb1ELb0ELb0ELb0ELb1ELb1ELb0ELb0EEEvNS_16Flash_fwd_paramsE)
        /*0d34*/ 	.word	0x00000000


	//----- nvinfo : EIATTR_MIN_STACK_SIZE
	.align		4
.L_574:
        /*0d38*/ 	.byte	0x04, 0x12
        /*0d3a*/ 	.short	(.L_576 - .L_575)
	.align		4
.L_575:
        /*0d3c*/ 	.word	index@(_ZN5flash24flash_fwd_splitkv_kernelI23Flash_fwd_kernel_traitsILi64ELi64ELi128ELi4ELb0ELb0EN7cutlass6half_tE19Flash_kernel_traitsILi64ELi64ELi128ELi4ES3_EELb1ELb0ELb1ELb0ELb0ELb0ELb0ELb0EEEvNS_16Flash_fwd_paramsE)
        /*0d40*/ 	.word	0x00000000


	//----- nvinfo : EIATTR_MIN_STACK_SIZE
	.align		4
.L_576:
        /*0d44*/ 	.byte	0x04, 0x12
        /*0d46*/ 	.short	(.L_578 - .L_577)
	.align		4
.L_577:
        /*0d48*/ 	.word	index@(_ZN5flash24flash_fwd_splitkv_kernelI23Flash_fwd_kernel_traitsILi64ELi64ELi128ELi4ELb0ELb0EN7cutlass6half_tE19Flash_kernel_traitsILi64ELi64ELi128ELi4ES3_EELb1ELb0ELb1ELb0ELb0ELb1ELb0ELb0EEEvNS_16Flash_fwd_paramsE)
        /*0d4c*/ 	.word	0x00000000


	//----- nvinfo : EIATTR_MIN_STACK_SIZE
	.align		4
.L_578:
        /*0d50*/ 	.byte	0x04, 0x12
        /*0d52*/ 	.short	(.L_580 - .L_579)
	.align		4
.L_579:
        /*0d54*/ 	.word	index@(_ZN5flash24flash_fwd_splitkv_kernelI23Flash_fwd_kernel_traitsILi64ELi64ELi128ELi4ELb0ELb0EN7cutlass6half_tE19Flash_kernel_traitsILi64ELi64ELi128ELi4ES3_EELb1ELb0ELb0ELb0ELb1ELb0ELb0ELb1EEEvNS_16Flash_fwd_paramsE)
        /*0d58*/ 	.word	0x00000000


	//----- nvinfo : EIATTR_MIN_STACK_SIZE
	.align		4
.L_580:
        /*0d5c*/ 	.byte	0x04, 0x12
        /*0d5e*/ 	.short	(.L_582 - .L_581)
	.align		4
.L_581:
        /*0d60*/ 	.word	index@(_ZN5flash24flash_fwd_splitkv_kernelI23Flash_fwd_kernel_traitsILi64ELi64ELi128ELi4ELb0ELb0EN7cutlass6half_tE19Flash_kernel_traitsILi64ELi64ELi128ELi4ES3_EELb1ELb0ELb0ELb0ELb1ELb1ELb0ELb1EEEvNS_16Flash_fwd_paramsE)
        /*0d64*/ 	.word	0x00000000


	//----- nvinfo : EIATTR_MIN_STACK_SIZE
	.align		4
.L_582:
        /*0d68*/ 	.byte	0x04, 0x12
        /*0d6a*/ 	.short	(.L_584 - .L_583)
	.align		4
.L_583:
        /*0d6c*/ 	.word	index@(_ZN5flash24flash_fwd_splitkv_kernelI23Flash_fwd_kernel_traitsILi64ELi64ELi128ELi4ELb0ELb0EN7cutlass6half_tE19Flash_kernel_traitsILi64ELi64ELi128ELi4ES3_EELb1ELb0ELb1ELb0ELb0ELb0ELb0ELb1EEEvNS_16Flash_fwd_paramsE)
        /*0d70*/ 	.word	0x00000000


	//----- nvinfo : EIATTR_MIN_STACK_SIZE
	.align		4
.L_584:
        /*0d74*/ 	.byte	0x04, 0x12
        /*0d76*/ 	.short	(.L_586 - .L_585)
	.align		4
.L_585:
        /*0d78*/ 	.word	index@(_ZN5flash24flash_fwd_splitkv_kernelI23Flash_fwd_kernel_traitsILi64ELi64ELi128ELi4ELb0ELb0EN7cutlass6half_tE19Flash_kernel_traitsILi64ELi64ELi128ELi4ES3_EELb1ELb0ELb1ELb0ELb0ELb1ELb0ELb1EEEvNS_16Flash_fwd_paramsE)
        /*0d7c*/ 	.word	0x00000000


	//----- nvinfo : EIATTR_MIN_STACK_SIZE
	.align		4
.L_586:
        /*0d80*/ 	.byte	0x04, 0x12
        /*0d82*/ 	.short	(.L_588 - .L_587)
	.align		4
.L_587:
        /*0d84*/ 	.word	index@(_ZN5flash24flash_fwd_splitkv_kernelI23Flash_fwd_kernel_traitsILi64ELi64ELi128ELi4ELb0ELb0EN7cutlass6half_tE19Flash_kernel_traitsILi64ELi64ELi128ELi4ES3_EELb1ELb0ELb0ELb0ELb1ELb0ELb1ELb0EEEvNS_16Flash_fwd_paramsE)
        /*0d88*/ 	.word	0x00000000


	//----- nvinfo : EIATTR_MIN_STACK_SIZE
	.align		4
.L_588:
        /*0d8c*/ 	.byte	0x04, 0x12
        /*0d8e*/ 	.short	(.L_590 - .L_589)
	.align		4
.L_589:
        /*0d90*/ 	.word	index@(_ZN5flash24flash_fwd_splitkv_kernelI23Flash_fwd_kernel_traitsILi64ELi64ELi128ELi4ELb0ELb0EN7cutlass6half_tE19Flash_kernel_traitsILi64ELi64ELi128ELi4ES3_EELb1ELb0ELb0ELb0ELb1ELb1ELb1ELb0EEEvNS_16Flash_fwd_paramsE)
        /*0d94*/ 	.word	0x00000000


	//----- nvinfo : EIATTR_MIN_STACK_SIZE
	.align		4
.L_590:
        /*0d98*/ 	.byte	0x04, 0x12
        /*0d9a*/ 	.short	(.L_592 - .L_591)
	.align		4
.L_591:
        /*0d9c*/ 	.word	index@(_ZN5flash24flash_fwd_splitkv_kernelI23Flash_fwd_kernel_traitsILi64ELi64ELi128ELi4ELb0ELb0EN7cutlass6half_tE19Flash_kernel_traitsILi64ELi64ELi128ELi4ES3_EELb1ELb0ELb1ELb0ELb0ELb0ELb1ELb0EEEvNS_16Flash_fwd_paramsE)
        /*0da0*/ 	.word	0x00000000


	//----- nvinfo : EIATTR_MIN_STACK_SIZE
	.align		4
.L_592:
        /*0da4*/ 	.byte	0x04, 0x12
        /*0da6*/ 	.short	(.L_594 - .L_593)
	.align		4
.L_593:
        /*0da8*/ 	.word	index@(_ZN5flash24flash_fwd_splitkv_kernelI23Flash_fwd_kernel_traitsILi64ELi64ELi128ELi4ELb0ELb0EN7cutlass6half_tE19Flash_kernel_traitsILi64ELi64ELi128ELi4ES3_EELb1ELb0ELb1ELb0ELb0ELb1ELb1ELb0EEEvNS_16Flash_fwd_paramsE)
        /*0dac*/ 	.word	0x00000000


	//----- nvinfo : EIATTR_MIN_STACK_SIZE
	.align		4
.L_594:
        /*0db0*/ 	.byte	0x04, 0x12
        /*0db2*/ 	.short	(.L_596 - .L_595)
	.align		4
.L_595:
        /*0db4*/ 	.word	index@(_ZN5flash24flash_fwd_splitkv_kernelI23Flash_fwd_kernel_traitsILi64ELi64ELi128ELi4ELb0ELb0EN7cutlass6half_tE19Flash_kernel_traitsILi64ELi64ELi128ELi4ES3_EELb1ELb0ELb0ELb0ELb1ELb0ELb1ELb1EEEvNS_16Flash_fwd_paramsE)
        /*0db8*/ 	.word	0x00000000


	//----- nvinfo : EIATTR_MIN_STACK_SIZE
	.align		4
.L_596:
        /*0dbc*/ 	.byte	0x04, 0x12
        /*0dbe*/ 	.short	(.L_598 - .L_597)
	.align		4
.L_597:
        /*0dc0*/ 	.word	index@(_ZN5flash24flash_fwd_splitkv_kernelI23Flash_fwd_kernel_traitsILi64ELi64ELi128ELi4ELb0ELb0EN7cutlass6half_tE19Flash_kernel_traitsILi64ELi64ELi128ELi4ES3_EELb1ELb0ELb0ELb0ELb1ELb1ELb1ELb1EEEvNS_16Flash_fwd_paramsE)
        /*0dc4*/ 	.word	0x00000000


	//----- nvinfo : EIATTR_MIN_STACK_SIZE
	.align		4
.L_598:
        /*0dc8*/ 	.byte	0x04, 0x12
        /*0dca*/ 	.short	(.L_600 - .L_599)
	.align		4
.L_599:
        /*0dcc*/ 	.word	index@(_ZN5flash24flash_fwd_splitkv_kernelI23Flash_fwd_kernel_traitsILi64ELi64ELi128ELi4ELb0ELb0EN7cutlass6half_tE19Flash_kernel_traitsILi64ELi64ELi128ELi4ES3_EELb1ELb0ELb1ELb0ELb0ELb0ELb1ELb1EEEvNS_16Flash_fwd_paramsE)
        /*0dd0*/ 	.word	0x00000000


	//----- nvinfo : EIATTR_MIN_STACK_SIZE
	.align		4
.L_600:
        /*0dd4*/ 	.byte	0x04, 0x12
        /*0dd6*/ 	.short	(.L_602 - .L_601)
	.align		4
.L_601:
        /*0dd8*/ 	.word	index@(_ZN5flash24flash_fwd_splitkv_kernelI23Flash_fwd_kernel_traitsILi64ELi64ELi128ELi4ELb0ELb0EN7cutlass6half_tE19Flash_kernel_traitsILi64ELi64ELi128ELi4ES3_EELb1ELb0ELb1ELb0ELb0ELb1ELb1ELb1EEEvNS_16Flash_fwd_paramsE)
        /*0ddc*/ 	.word	0x00000000
.L_602:


//--------------------- .nv.info._ZN5flash32flash_fwd_splitkv_combine_kernelI23Flash_fwd_kernel_traitsILi64ELi64ELi256ELi4ELb0ELb0EN7cutlass6half_tE19Flash_kernel_traitsILi64ELi64ELi256ELi4ES3_EELi8ELi7ELb0EEEvNS_16Flash_fwd_paramsE --------------------------
	.section	.nv.info._ZN5flash32flash_fwd_splitkv_combine_kernelI23Flash_fwd_kernel_traitsILi64ELi64ELi256ELi4ELb0ELb0EN7cutlass6half_tE19Flash_kernel_traitsILi64ELi64ELi256ELi4ES3_EELi8ELi7ELb0EEEvNS_16Flash_fwd_paramsE,"",@"SHT_CUDA_INFO"
	.sectionflags	@""
	.align	4


	//----- nvinfo : EIATTR_CUDA_API_VERSION
	.align		4
        /*0000*/ 	.byte	0x04, 0x37
        /*0002*/ 	.short	(.L_604 - .L_603)
.L_603:
        /*0004*/ 	.word	0x00000082


	//----- nvinfo : EIATTR_SW2861232_WAR
	.align		4
.L_604:
        /*0008*/ 	.byte	0x01, 0x35
	.zero		2


	//----- nvinfo : EIATTR_PARAM_CBANK
	.align		4
        /*000c*/ 	.byte	0x04, 0x0a
        /*000e*/ 	.short	(.L_606 - .L_605)
	.align		4
.L_605:
        /*0010*/ 	.word	index@(.nv.constant0._ZN5flash32flash_fwd_splitkv_combine_kernelI23Flash_fwd_kernel_traitsILi64ELi64ELi256ELi4ELb0ELb0EN7cutlass6half_tE19Flash_kernel_traitsILi64ELi64ELi256ELi4ES3_EELi8ELi7ELb0EEEvNS_16Flash_fwd_paramsE)
        /*0014*/ 	.short	0x0160
        /*0016*/ 	.short	0x01d0


	//----- nvinfo : EIATTR_CBANK_PARAM_SIZE
	.align		4
.L_606:
        /*0018*/ 	.byte	0x03, 0x19
        /*001a*/ 	.short	0x01d0


	//----- nvinfo : EIATTR_KPARAM_INFO
	.align		4
        /*001c*/ 	.byte	0x04, 0x17
        /*001e*/ 	.short	(.L_608 - .L_607)
.L_607:
        /*0020*/ 	.word	0x00000000
        /*0024*/ 	.short	0x0000
        /*0026*/ 	.short	0x0000
        /*0028*/ 	.byte	0x00, 0xf0, 0x41, 0x07


	//----- nvinfo : EIATTR_MAXREG_COUNT
	.align		4
.L_608:
        /*002c*/ 	.byte	0x03, 0x1b
        /*002e*/ 	.short	0x00ff


	//----- nvinfo : EIATTR_NUM_BARRIERS
	.align		4
        /*0030*/ 	.byte	0x02, 0x4c
        /*0032*/ 	.byte	0x01
	.zero		1


	//----- nvinfo : EIATTR_MERCURY_ISA_VERSION
	.align		4
        /*0034*/ 	.byte	0x03, 0x5f
        /*0036*/ 	.short	0x0000


	//----- nvinfo : EIATTR_COOP_GROUP_MASK_REGIDS
	.align		4
        /*0038*/ 	.byte	0x04, 0x29
        /*003a*/ 	.short	(.L_610 - .L_609)


	//   ....[0]....
.L_609:
        /*003c*/ 	.word	0xffffffff


	//   ....[1]....
        /*0040*/ 	.word	0xffffffff


	//   ....[2]....
        /*0044*/ 	.word	0xffffffff


	//   ....[3]....
        /*0048*/ 	.word	0xffffffff


	//   ....[4]....
        /*004c*/ 	.word	0xffffffff


	//   ....[5]....
        /*0050*/ 	.word	0xffffffff


	//   ....[6]....
        /*0054*/ 	.word	0xffffffff


	//   ....[7]....
        /*0058*/ 	.word	0xffffffff


	//----- nvinfo : EIATTR_COOP_GROUP_INSTR_OFFSETS
	.align		4
.L_610:
        /*005c*/ 	.byte	0x04, 0x28
        /*005e*/ 	.short	(.L_612 - .L_611)


	//   ....[0]....
.L_611:
        /*0060*/ 	.word	0x00001fa0


	//   ....[1]....
        /*0064*/ 	.word	0x00001fc0


	//   ....[2]....
        /*0068*/ 	.word	0x00001fe0


	//   ....[3]....
        /*006c*/ 	.word	0x00002000


	//   ....[4]....
        /*0070*/ 	.word	0x00002270


	//   ....[5]....
        /*0074*/ 	.word	0x000022d0


	//   ....[6]....
        /*0078*/ 	.word	0x00002390


	//   ....[7]....
        /*007c*/ 	.word	0x00002470


	//----- nvinfo : EIATTR_EXIT_INSTR_OFFSETS
	.align		4
.L_612:
        /*0080*/ 	.byte	0x04, 0x1c
        /*0082*/ 	.short	(.L_614 - .L_613)


	//   ....[0]....
.L_613:
        /*0084*/ 	.word	0x00004a80


	//   ....[1]....
        /*0088*/ 	.word	0x00004aa0


	//   ....[2]....
        /*008c*/ 	.word	0x00004f30


	//----- nvinfo : EIATTR_CRS_STACK_SIZE
	.align		4
.L_614:
        /*0090*/ 	.byte	0x04, 0x1e
        /*0092*/ 	.short	(.L_616 - .L_615)
.L_615:
        /*0094*/ 	.word	0x00000000
.L_616:


//--------------------- .nv.info._ZN5flash32flash_fwd_splitkv_combine_kernelI23Flash_fwd_kernel_traitsILi64ELi64ELi256ELi4ELb0ELb0EN7cutlass6half_tE19Flash_kernel_traitsILi64ELi64ELi256ELi4ES3_EELi8ELi6ELb0EEEvNS_16Flash_fwd_paramsE --------------------------
	.section	.nv.info._ZN5flash32flash_fwd_splitkv_combine_kernelI23Flash_fwd_kernel_traitsILi64ELi64ELi256ELi4ELb0ELb0EN7cutlass6half_tE19Flash_kernel_traitsILi64ELi64ELi256ELi4ES3_EELi8ELi6ELb0EEEvNS_16Flash_fwd_paramsE,"",@"SHT_CUDA_INFO"
	.sectionflags	@""
	.align	4


	//----- nvinfo : EIATTR_CUDA_API_VERSION
	.align		4
        /*0000*/ 	.byte	0x04, 0x37
        /*0002*/ 	.short	(.L_618 - .L_617)
.L_617:
        /*0004*/ 	.word	0x00000082


	//----- nvinfo : EIATTR_SW2861232_WAR
	.align		4
.L_618:
        /*0008*/ 	.byte	0x01, 0x35
	.zero		2


	//----- nvinfo : EIATTR_PARAM_CBANK
	.align		4
        /*000c*/ 	.byte	0x04, 0x0a
        /*000e*/ 	.short	(.L_620 - .L_619)
	.align		4
.L_619:
        /*0010*/ 	.word	index@(.nv.constant0._ZN5flash32flash_fwd_splitkv_combine_kernelI23Flash_fwd_kernel_traitsILi64ELi64ELi256ELi4ELb0ELb0EN7cutlass6half_tE19Flash_kernel_traitsILi64ELi64ELi256ELi4ES3_EELi8ELi6ELb0EEEvNS_16Flash_fwd_paramsE)
        /*0014*/ 	.short	0x0160
        /*0016*/ 	.short	0x01d0


	//----- nvinfo : EIATTR_CBANK_PARAM_SIZE
	.align		4
.L_620:
        /*0018*/ 	.byte	0x03, 0x19
        /*001a*/ 	.short	0x01d0


	//----- nvinfo : EIATTR_KPARAM_INFO
	.align		4
        /*001c*/ 	.byte	0x04, 0x17
        /*001e*/ 	.short	(.L_622 - .L_621)
.L_621:
        /*0020*/ 	.word	0x00000000
        /*0024*/ 	.short	0x0000
        /*0026*/ 	.short	0x0000
        /*0028*/ 	.byte	0x00, 0xf0, 0x41, 0x07


	//----- nvinfo : EIATTR_MAXREG_COUNT
	.align		4
.L_622:
        /*002c*/ 	.byte	0x03, 0x1b
        /*002e*/ 	.short	0x00ff


	//----- nvinfo : EIATTR_NUM_BARRIERS
	.align		4
        /*0030*/ 	.byte	0x02, 0x4c
        /*0032*/ 	.byte	0x01
	.zero		1


	//----- nvinfo : EIATTR_MERCURY_ISA_VERSION
	.align		4
        /*0034*/ 	.byte	0x03, 0x5f
        /*0036*/ 	.short	0x0000


	//----- nvinfo : EIATTR_COOP_GROUP_MASK_REGIDS
	.align		4
        /*0038*/ 	.byte	0x04, 0x29
        /*003a*/ 	.short	(.L_624 - .L_623)


	//   ....[0]....
.L_623:
        /*003c*/ 	.word	0xffffffff


	//   ....[1]....
        /*0040*/ 	.word	0xffffffff


	//   ....[2]....
        /*0044*/ 	.word	0xffffffff


	//   ....[3]....
        /*0048*/ 	.word	0xffffffff


	//   ....[4]....
        /*004c*/ 	.word	0xffffffff


	//   ....[5]....
        /*0050*/ 	.word	0xffffffff


	//   ....[6]....
        /*0054*/ 	.word	0xffffffff


	//   ....[7]....
        /*0058*/ 	.word	0xffffffff


	//----- nvinfo : EIATTR_COOP_GROUP_INSTR_OFFSETS
	.align		4
.L_624:
        /*005c*/ 	.byte	0x04, 0x28
        /*005e*/ 	.short	(.L_626 - .L_625)


	//   ....[0]....
.L_625:
        /*0060*/ 	.word	0x00001aa0


	//   ....[1]....
        /*0064*/ 	.word	0x00001ac0


	//   ....[2]....
        /*0068*/ 	.word	0x00001ae0


	//   ....[3]....
        /*006c*/ 	.word	0x00001b00


	//   ....[4]....
        /*0070*/ 	.word	0x00001c60


	//   ....[5]....
        /*0074*/ 	.word	0x00001cd0


	//   ....[6]....
        /*0078*/ 	.word	0x00001da0


	//   ....[7]....
        /*007c*/ 	.word	0x00001ea0


	//----- nvinfo : EIATTR_EXIT_INSTR_OFFSETS
	.align		4
.L_626:
        /*0080*/ 	.byte	0x04, 0x1c
        /*0082*/ 	.short	(.L_628 - .L_627)


	//   ....[0]....
.L_627:
        /*0084*/ 	.word	0x00004250


	//   ....[1]....
        /*0088*/ 	.word	0x00004270


	//   ....[2]....
        /*008c*/ 	.word	0x00004700


	//----- nvinfo : EIATTR_CRS_STACK_SIZE
	.align		4
.L_628:
        /*0090*/ 	.byte	0x04, 0x1e
        /*0092*/ 	.short	(.L_630 - .L_629)
.L_629:
        /*0094*/ 	.word	0x00000000
.L_630:


//--------------------- .nv.info._ZN5flash32flash_fwd_splitkv_combine_kernelI23Flash_fwd_kernel_traitsILi64ELi64ELi256ELi4ELb0ELb0EN7cutlass6half_tE19Flash_kernel_traitsILi64ELi64ELi256ELi4ES3_EELi8ELi5ELb0EEEvNS_16Flash_fwd_paramsE --------------------------
	.section	.nv.info._ZN5flash32flash_fwd_splitkv_combine_kernelI23Flash_fwd_kernel_traitsILi64ELi64ELi256ELi4ELb0ELb0EN7cutlass6half_tE19Flash_kernel_traitsILi64ELi64ELi256ELi4ES3_EELi8ELi5ELb0EEEvNS_16Flash_fwd_paramsE,"",@"SHT_CUDA_INFO"
	.sectionflags	@""
	.align	4


	//----- nvinfo : EIATTR_CUDA_API_VERSION
	.align		4
        /*0000*/ 	.byte	0x04, 0x37
        /*0002*/ 	.short	(.L_632 - .L_631)
.L_631:
        /*0004*/ 	.word	0x00000082


	//----- nvinfo : EIATTR_SW2861232_WAR
	.align		4
.L_632:
        /*0008*/ 	.byte	0x01, 0x35
	.zero		2


	//----- nvinfo : EIATTR_PARAM_CBANK
	.align		4
        /*000c*/ 	.byte	0x04, 0x0a
        /*000e*/ 	.short	(.L_634 - .L_633)
	.align		4
.L_633:
        /*0010*/ 	.word	index@(.nv.constant0._ZN5flash32flash_fwd_splitkv_combine_kernelI23Flash_fwd_kernel_traitsILi64ELi64ELi256ELi4ELb0ELb0EN7cutlass6half_tE19Flash_kernel_traitsILi64ELi64ELi256ELi4ES3_EELi8ELi5ELb0EEEvNS_16Flash_fwd_paramsE)
        /*0014*/ 	.short	0x0160
        /*0016*/ 	.short	0x01d0


	//----- nvinfo : EIATTR_CBANK_PARAM_SIZE
	.align		4
.L_634:
        /*0018*/ 	.byte	0x03, 0x19
        /*001a*/ 	.short	0x01d0


	//----- nvinfo : EIATTR_KPARAM_INFO
	.align		4
        /*001c*/ 	.byte	0x04, 0x17
        /*001e*/ 	.short	(.L_636 - .L_635)
.L_635:
        /*0020*/ 	.word	0x00000000
        /*0024*/ 	.short	0x0000
        /*0026*/ 	.short	0x0000
        /*0028*/ 	.byte	0x00, 0xf0, 0x41, 0x07


	//----- nvinfo : EIATTR_MAXREG_COUNT
	.align		4
.L_636:
        /*002c*/ 	.byte	0x03, 0x1b
        /*002e*/ 	.short	0x00ff


	//----- nvinfo : EIATTR_NUM_BARRIERS
	.align		4
        /*0030*/ 	.byte	0x02, 0x4c
        /*0032*/ 	.byte	0x01
	.zero		1


	//----- nvinfo : EIATTR_MERCURY_ISA_VERSION
	.align		4
        /*0034*/ 	.byte	0x03, 0x5f
        /*0036*/ 	.short	0x0000


	//----- nvinfo : EIATTR_COOP_GROUP_MASK_REGIDS
	.align		4
        /*0038*/ 	.byte	0x04, 0x29
        /*003a*/ 	.short	(.L_638 - .L_637)


	//   ....[0]....
.L_637:
        /*003c*/ 	.word	0xffffffff


	//   ....[1]....
        /*0040*/ 	.word	0xffffffff


	//   ....[2]....
        /*0044*/ 	.word	0xffffffff


	//   ....[3]....
        /*0048*/ 	.word	0xffffffff


	//   ....[4]....
        /*004c*/ 	.word	0xffffffff


	//   ....[5]....
        /*0050*/ 	.word	0xffffffff


	//   ....[6]....
        /*0054*/ 	.word	0xffffffff


	//   ....[7]....
        /*0058*/ 	.word	0xffffffff


	//----- nvinfo : EIATTR_COOP_GROUP_INSTR_OFFSETS
	.align		4
.L_638:
        /*005c*/ 	.byte	0x04, 0x28
        /*005e*/ 	.short	(.L_640 - .L_639)


	//   ....[0]....
.L_639:
        /*0060*/ 	.word	0x000017a0


	//   ....[1]....
        /*0064*/ 	.word	0x00001840


	//   ....[2]....
        /*0068*/ 	.word	0x00001860


	//   ....[3]....
        /*006c*/ 	.word	0x00001890


	//   ....[4]....
        /*0070*/ 	.word	0x00001a30


	//   ....[5]....
        /*0074*/ 	.word	0x00001a90


	//   ....[6]....
        /*0078*/ 	.word	0x00001b20


	//   ....[7]....
        /*007c*/ 	.word	0x00001c20


	//----- nvinfo : EIATTR_EXIT_INSTR_OFFSETS
	.align		4
.L_640:
        /*0080*/ 	.byte	0x04, 0x1c
        /*0082*/ 	.short	(.L_642 - .L_641)


	//   ....[0]....
.L_641:
        /*0084*/ 	.word	0x00003ef0


	//   ....[1]....
        /*0088*/ 	.word	0x00003f10


	//   ....[2]....
        /*008c*/ 	.word	0x000043a0


	//----- nvinfo : EIATTR_CRS_STACK_SIZE
	.align		4
.L_642:
        /*0090*/ 	.byte	0x04, 0x1e
        /*0092*/ 	.short	(.L_644 - .L_643)
.L_643:
        /*0094*/ 	.word	0x00000000
.L_644:


//--------------------- .nv.info._ZN5flash32flash_fwd_splitkv_combine_kernelI23Flash_fwd_kernel_traitsILi64ELi64ELi256ELi4ELb0ELb0EN7cutlass6half_tE19Flash_kernel_traitsILi64ELi64ELi256ELi4ES3_EELi8ELi4ELb0EEEvNS_16Flash_fwd_paramsE --------------------------
	.section	.nv.info._ZN5flash32flash_fwd_splitkv_combine_kernelI23Flash_fwd_kernel_traitsILi64ELi64ELi256ELi4ELb0ELb0EN7cutlass6half_tE19Flash_kernel_traitsILi64ELi64ELi256ELi4ES3_EELi8ELi4ELb0EEEvNS_16Flash_fwd_paramsE,"",@"SHT_CUDA_INFO"
	.sectionflags	@""
	.align	4


	//----- nvinfo : EIATTR_CUDA_API_VERSION
	.align		4
        /*0000*/ 	.byte	0x04, 0x37
        /*0002*/ 	.short	(.L_646 - .L_645)
.L_645:
        /*0004*/ 	.word	0x00000082


	//----- nvinfo : EIATTR_SW2861232_WAR
	.align		4
.L_646:
        /*0008*/ 	.byte	0x01, 0x35
	.zero		2


	//----- nvinfo : EIATTR_PARAM_CBANK
	.align		4
        /*000c*/ 	.byte	0x04, 0x0a
        /*000e*/ 	.short	(.L_648 - .L_647)
	.align		4
.L_647:
        /*0010*/ 	.word	index@(.nv.constant0._ZN5flash32flash_fwd_splitkv_combine_kernelI23Flash_fwd_kernel_traitsILi64ELi64ELi256ELi4ELb0ELb0EN7cutlass6half_tE19Flash_kernel_traitsILi64ELi64ELi256ELi4ES3_EELi8ELi4ELb0EEEvNS_16Flash_fwd_paramsE)
        /*0014*/ 	.short	0x0160
        /*0016*/ 	.short	0x01d0


	//----- nvinfo : EIATTR_CBANK_PARAM_SIZE
	.align		4
.L_648:
        /*0018*/ 	.byte	0x03, 0x19
        /*001a*/ 	.short	0x01d0


	//----- nvinfo : EIATTR_KPARAM_INFO
	.align		4
        /*001c*/ 	.byte	0x04, 0x17
        /*001e*/ 	.short	(.L_650 - .L_649)
.L_649:
        /*0020*/ 	.word	0x00000000
        /*0024*/ 	.short	0x0000
        /*0026*/ 	.short	0x0000
        /*0028*/ 	.byte	0x00, 0xf0, 0x41, 0x07


	//----- nvinfo : EIATTR_MAXREG_COUNT
	.align		4
.L_650:
        /*002c*/ 	.byte	0x03, 0x1b
        /*002e*/ 	.short	0x00ff


	//----- nvinfo : EIATTR_NUM_BARRIERS
	.align		4
        /*0030*/ 	.byte	0x02, 0x4c
        /*0032*/ 	.byte	0x01
	.zero		1


	//----- nvinfo : EIATTR_MERCURY_ISA_VERSION
	.align		4
        /*0034*/ 	.byte	0x03, 0x5f
        /*0036*/ 	.short	0x0000


	//----- nvinfo : EIATTR_COOP_GROUP_MASK_REGIDS
	.align		4
        /*0038*/ 	.byte	0x04, 0x29
        /*003a*/ 	.short	(.L_652 - .L_651)


	//   ....[0]....
.L_651:
        /*003c*/ 	.word	0xffffffff


	//   ....[1]....
        /*0040*/ 	.word	0xffffffff


	//   ....[2]....
        /*0044*/ 	.word	0xffffffff


	//   ....[3]....
        /*0048*/ 	.word	0xffffffff


	//   ....[4]....
        /*004c*/ 	.word	0xffffffff


	//   ....[5]....
        /*0050*/ 	.word	0xffffffff


	//   ....[6]....
        /*0054*/ 	.word	0xffffffff


	//   ....[7]....
        /*0058*/ 	.word	0xffffffff


	//----- nvinfo : EIATTR_COOP_GROUP_INSTR_OFFSETS
	.align		4
.L_652:
        /*005c*/ 	.byte	0x04, 0x28
        /*005e*/ 	.short	(.L_654 - .L_653)


	//   ....[0]....
.L_653:
        /*0060*/ 	.word	0x00001c30


	//   ....[1]....
        /*0064*/ 	.word	0x00001c50


	//   ....[2]....
        /*0068*/ 	.word	0x00001c70


	//   ....[3]....
        /*006c*/ 	.word	0x00001c90


	//   ....[4]....
        /*0070*/ 	.word	0x00001d00


	//   ....[5]....
        /*0074*/ 	.word	0x00001d30


	//   ....[6]....
        /*0078*/ 	.word	0x00001d50


	//   ....[7]....
        /*007c*/ 	.word	0x00001d70


	//----- nvinfo : EIATTR_EXIT_INSTR_OFFSETS
	.align		4
.L_654:
        /*0080*/ 	.byte	0x04, 0x1c
        /*0082*/ 	.short	(.L_656 - .L_655)


	//   ....[0]....
.L_655:
        /*0084*/ 	.word	0x00003e50


	//   ....[1]....
        /*0088*/ 	.word	0x00003e70


	//   ....[2]....
        /*008c*/ 	.word	0x00004300


	//----- nvinfo : EIATTR_CRS_STACK_SIZE
	.align		4
.L_656:
        /*0090*/ 	.byte	0x04, 0x1e
        /*0092*/ 	.short	(.L_658 - .L_657)
.L_657:
        /*0094*/ 	.word	0x00000000
.L_658:


//--------------------- .nv.info._ZN5flash32flash_fwd_splitkv_combine_kernelI23Flash_fwd_kernel_traitsILi64ELi64ELi256ELi4ELb0ELb0EN7cutlass6half_tE19Flash_kernel_traitsILi64ELi64ELi256ELi4ES3_EELi8ELi3ELb0EEEvNS_16Flash_fwd_paramsE --------------------------
	.section	.nv.info._ZN5flash32flash_fwd_splitkv_combine_kernelI23Flash_fwd_kernel_traitsILi64ELi64ELi256ELi4ELb0ELb0EN7cutlass6half_tE19Flash_kernel_traitsILi64ELi64ELi256ELi4ES3_EELi8ELi3ELb0EEEvNS_16Flash_fwd_paramsE,"",@"SHT_CUDA_INFO"
	.sectionflags	@""
	.align	4


	//----- nvinfo : EIATTR_CUDA_API_VERSION
	.align		4
        /*0000*/ 	.byte	0x04, 0x37
        /*0002*/ 	.short	(.L_660 - .L_659)
.L_659:
        /*0004*/ 	.word	0x00000082


	//----- nvinfo : EIATTR_SW2861232_WAR
	.align		4
.L_660:
        /*0008*/ 	.byte	0x01, 0x35
	.zero		2


	//----- nvinfo : EIATTR_PARAM_CBANK
	.align		4
        /*000c*/ 	.byte	0x04, 0x0a
        /*000e*/ 	.short	(.L_662 - .L_661)
	.align		4
.L_661:
        /*0010*/ 	.word	index@(.nv.constant0._ZN5flash32flash_fwd_splitkv_combine_kernelI23Flash_fwd_kernel_traitsILi64ELi64ELi256ELi4ELb0ELb0EN7cutlass6half_tE19Flash_kernel_traitsILi64ELi64ELi256ELi4ES3_EELi8ELi3ELb0EEEvNS_16Flash_fwd_paramsE)
        /*0014*/ 	.short	0x0160
        /*0016*/ 	.short	0x01d0


	//----- nvinfo : EIATTR_CBANK_PARAM_SIZE
	.align		4
.L_662:
        /*0018*/ 	.byte	0x03, 0x19
        /*001a*/ 	.short	0x01d0


	//----- nvinfo : EIATTR_KPARAM_INFO
	.align		4
        /*001c*/ 	.byte	0x04, 0x17
        /*001e*/ 	.short	(.L_664 - .L_663)
.L_663:
        /*0020*/ 	.word	0x00000000
        /*0024*/ 	.short	0x0000
        /*0026*/ 	.short	0x0000
        /*0028*/ 	.byte	0x00, 0xf0, 0x41, 0x07


	//----- nvinfo : EIATTR_MAXREG_COUNT
	.align		4
.L_664:
        /*002c*/ 	.byte	0x03, 0x1b
        /*002e*/ 	.short	0x00ff


	//----- nvinfo : EIATTR_NUM_BARRIERS
	.align		4
        /*0030*/ 	.byte	0x02, 0x4c
        /*0032*/ 	.byte	0x01
	.zero		1


	//----- nvinfo : EIATTR_MERCURY_ISA_VERSION
	.align		4
        /*0034*/ 	.byte	0x03, 0x5f
        /*0036*/ 	.short	0x0000


	//----- nvinfo : EIATTR_COOP_GROUP_MASK_REGIDS
	.align		4
        /*0038*/ 	.byte	0x04, 0x29
        /*003a*/ 	.short	(.L_666 - .L_665)


	//   ....[0]....
.L_665:
        /*003c*/ 	.word	0xffffffff


	//   ....[1]....
        /*0040*/ 	.word	0xffffffff


	//   ....[2]....
        /*0044*/ 	.word	0xffffffff


	//   ....[3]....
        /*0048*/ 	.word	0xffffffff


	//   ....[4]....
        /*004c*/ 	.word	0xffffffff


	//   ....[5]....
        /*0050*/ 	.word	0xffffffff


	//----- nvinfo : EIATTR_COOP_GROUP_INSTR_OFFSETS
	.align		4
.L_666:
        /*0054*/ 	.byte	0x04, 0x28
        /*0056*/ 	.short	(.L_668 - .L_667)


	//   ....[0]....
.L_667:
        /*0058*/ 	.word	0x00001be0


	//   ....[1]....
        /*005c*/ 	.word	0x00001c00


	//   ....[2]....
        /*0060*/ 	.word	0x00001c30


	//   ....[3]....
        /*0064*/ 	.word	0x00001ca0


	//   ....[4]....
        /*0068*/ 	.word	0x00001cc0


	//   ....[5]....
        /*006c*/ 	.word	0x00001ce0


	//----- nvinfo : EIATTR_EXIT_INSTR_OFFSETS
	.align		4
.L_668:
        /*0070*/ 	.byte	0x04, 0x1c
        /*0072*/ 	.short	(.L_670 - .L_669)


	//   ....[0]....
.L_669:
        /*0074*/ 	.word	0x00003da0


	//   ....[1]....
        /*0078*/ 	.word	0x00003dc0


	//   ....[2]....
        /*007c*/ 	.word	0x00004250


	//----- nvinfo : EIATTR_CRS_STACK_SIZE
	.align		4
.L_670:
        /*0080*/ 	.byte	0x04, 0x1e
        /*0082*/ 	.short	(.L_672 - .L_671)
.L_671:
        /*0084*/ 	.word	0x00000000
.L_672:


//--------------------- .nv.info._ZN5flash32flash_fwd_splitkv_combine_kernelI23Flash_fwd_kernel_traitsILi64ELi64ELi256ELi4ELb0ELb0EN7cutlass6half_tE19Flash_kernel_traitsILi64ELi64ELi256ELi4ES3_EELi8ELi2ELb0EEEvNS_16Flash_fwd_paramsE --------------------------
	.section	.nv.info._ZN5flash32flash_fwd_splitkv_combine_kernelI23Flash_fwd_kernel_traitsILi64ELi64ELi256ELi4ELb0ELb0EN7cutlass6half_tE19Flash_kernel_traitsILi64ELi64ELi256ELi4ES3_EELi8ELi2ELb0EEEvNS_16Flash_fwd_paramsE,"",@"SHT_CUDA_INFO"
	.sectionflags	@""
	.align	4


	//----- nvinfo : EIATTR_CUDA_API_VERSION
	.align		4
        /*0000*/ 	.byte	0x04, 0x37
        /*0002*/ 	.short	(.L_674 - .L_673)
.L_673:
        /*0004*/ 	.word	0x00000082


	//----- nvinfo : EIATTR_SW2861232_WAR
	.align		4
.L_674:
        /*0008*/ 	.byte	0x01, 0x35
	.zero		2


	//----- nvinfo : EIATTR_PARAM_CBANK
	.align		4
        /*000c*/ 	.byte	0x04, 0x0a
        /*000e*/ 	.short	(.L_676 - .L_675)
	.align		4
.L_675:
        /*0010*/ 	.word	index@(.nv.constant0._ZN5flash32flash_fwd_splitkv_combine_kernelI23Flash_fwd_kernel_traitsILi64ELi64ELi256ELi4ELb0ELb0EN7cutlass6half_tE19Flash_kernel_traitsILi64ELi64ELi256ELi4ES3_EELi8ELi2ELb0EEEvNS_16Flash_fwd_paramsE)
        /*0014*/ 	.short	0x0160
        /*0016*/ 	.short	0x01d0


	//----- nvinfo : EIATTR_CBANK_PARAM_SIZE
	.align		4
.L_676:
        /*0018*/ 	.byte	0x03, 0x19
        /*001a*/ 	.short	0x01d0


	//----- nvinfo : EIATTR_KPARAM_INFO
	.align		4
        /*001c*/ 	.byte	0x04, 0x17
        /*001e*/ 	.short	(.L_678 - .L_677)
.L_677:
        /*0020*/ 	.word	0x00000000
        /*0024*/ 	.short	0x0000
        /*0026*/ 	.short	0x0000
        /*0028*/ 	.byte	0x00, 0xf0, 0x41, 0x07


	//----- nvinfo : EIATTR_MAXREG_COUNT
	.align		4
.L_678:
        /*002c*/ 	.byte	0x03, 0x1b
        /*002e*/ 	.short	0x00ff


	//----- nvinfo : EIATTR_NUM_BARRIERS
	.align		4
        /*0030*/ 	.byte	0x02, 0x4c
        /*0032*/ 	.byte	0x01
	.zero		1


	//----- nvinfo : EIATTR_MERCURY_ISA_VERSION
	.align		4
        /*0034*/ 	.byte	0x03, 0x5f
        /*0036*/ 	.short	0x0000


	//----- nvinfo : EIATTR_COOP_GROUP_MASK_REGIDS
	.align		4
        /*0038*/ 	.byte	0x04, 0x29
        /*003a*/ 	.short	(.L_680 - .L_679)


	//   ....[0]....
.L_679:
        /*003c*/ 	.word	0xffffffff


	//   ....[1]....
        /*0040*/ 	.word	0xffffffff


	//   ....[2]....
        /*0044*/ 	.word	0xffffffff


	//   ....[3]....
        /*0048*/ 	.word	0xffffffff


	//----- nvinfo : EIATTR_COOP_GROUP_INSTR_OFFSETS
	.align		4
.L_680:
        /*004c*/ 	.byte	0x04, 0x28
        /*004e*/ 	.short	(.L_682 - .L_681)


	//   ....[0]....
.L_681:
        /*0050*/ 	.word	0x00001c70


	//   ....[1]....
        /*0054*/ 	.word	0x00001c90


	//   ....[2]....
        /*0058*/ 	.word	0x00001d00


	//   ....[3]....
        /*005c*/ 	.word	0x00001d20


	//----- nvinfo : EIATTR_EXIT_INSTR_OFFSETS
	.align		4
.L_682:
        /*0060*/ 	.byte	0x04, 0x1c
        /*0062*/ 	.short	(.L_684 - .L_683)


	//   ....[0]....
.L_683:
        /*0064*/ 	.word	0x00003e00


	//   ....[1]....
        /*0068*/ 	.word	0x00003e20


	//   ....[2]....
        /*006c*/ 	.word	0x00004290


	//----- nvinfo : EIATTR_CRS_STACK_SIZE
	.align		4
.L_684:
        /*0070*/ 	.byte	0x04, 0x1e
        /*0072*/ 	.short	(.L_686 - .L_685)
.L_685:
        /*0074*/ 	.word	0x00000000
.L_686:


//--------------------- .nv.info._ZN5flash32flash_fwd_splitkv_combine_kernelI23Flash_fwd_kernel_traitsILi64ELi64ELi256ELi4ELb0ELb0EN7cutlass6half_tE19Flash_kernel_traitsILi64ELi64ELi256ELi4ES3_EELi8ELi1ELb0EEEvNS_16Flash_fwd_paramsE --------------------------
	.section	.nv.info._ZN5flash32flash_fwd_splitkv_combine_kernelI23Flash_fwd_kernel_traitsILi64ELi64ELi256ELi4ELb0ELb0EN7cutlass6half_tE19Flash_kernel_traitsILi64ELi64ELi256ELi4ES3_EELi8ELi1ELb0EEEvNS_16Flash_fwd_paramsE,"",@"SHT_CUDA_INFO"
	.sectionflags	@""
	.align	4


	//----- nvinfo : EIATTR_CUDA_API_VERSION
	.align		4
        /*0000*/ 	.byte	0x04, 0x37
        /*0002*/ 	.short	(.L_688 - .L_687)
.L_687:
        /*0004*/ 	.word	0x00000082


	//----- nvinfo : EIATTR_SW2861232_WAR
	.align		4
.L_688:
        /*0008*/ 	.byte	0x01, 0x35
	.zero		2


	//----- nvinfo : EIATTR_PARAM_CBANK
	.align		4
        /*000c*/ 	.byte	0x04, 0x0a
        /*000e*/ 	.short	(.L_690 - .L_689)
	.align		4
.L_689:
        /*0010*/ 	.word	index@(.nv.constant0._ZN5flash32flash_fwd_splitkv_combine_kernelI23Flash_fwd_kernel_traitsILi64ELi64ELi256ELi4ELb0ELb0EN7cutlass6half_tE19Flash_kernel_traitsILi64ELi64ELi256ELi4ES3_EELi8ELi1ELb0EEEvNS_16Flash_fwd_paramsE)
        /*0014*/ 	.short	0x0160
        /*0016*/ 	.short	0x01d0


	//----- nvinfo : EIATTR_CBANK_PARAM_SIZE
	.align		4
.L_690:
        /*0018*/ 	.byte	0x03, 0x19
        /*001a*/ 	.short	0x01d0


	//----- nvinfo : EIATTR_KPARAM_INFO
	.align		4
        /*001c*/ 	.byte	0x04, 0x17
        /*001e*/ 	.short	(.L_692 - .L_691)
.L_691:
        /*0020*/ 	.word	0x00000000
        /*0024*/ 	.short	0x0000
        /*0026*/ 	.short	0x0000
        /*0028*/ 	.byte	0x00, 0xf0, 0x41, 0x07


	//----- nvinfo : EIATTR_MAXREG_COUNT
	.align		4
.L_692:
        /*002c*/ 	.byte	0x03, 0x1b
        /*002e*/ 	.short	0x00ff


	//----- nvinfo : EIATTR_NUM_BARRIERS
	.align		4
        /*0030*/ 	.byte	0x02, 0x4c
        /*0032*/ 	.byte	0x01
	.zero		1


	//----- nvinfo : EIATTR_MERCURY_ISA_VERSION
	.align		4
        /*0034*/ 	.byte	0x03, 0x5f
        /*0036*/ 	.short	0x0000


	//----- nvinfo : EIATTR_COOP_GROUP_MASK_REGIDS
	.align		4
        /*0038*/ 	.byte	0x04, 0x29
        /*003a*/ 	.short	(.L_694 - .L_693)


	//   ....[0]....
.L_693:
        /*003c*/ 	.word	0xffffffff


	//   ....[1]....
        /*0040*/ 	.word	0xffffffff


	//----- nvinfo : EIATTR_COOP_GROUP_INSTR_OFFSETS
	.align		4
.L_694:
        /*0044*/ 	.byte	0x04, 0x28
        /*0046*/ 	.short	(.L_696 - .L_695)


	//   ....[0]....
.L_695:
        /*0048*/ 	.word	0x00001cd0


	//   ....[1]....
        /*004c*/ 	.word	0x00001d40


	//----- nvinfo : EIATTR_EXIT_INSTR_OFFSETS
	.align		4
.L_696:
        /*0050*/ 	.byte	0x04, 0x1c
        /*0052*/ 	.short	(.L_698 - .L_697)


	//   ....[0]....
.L_697:
        /*0054*/ 	.word	0x00003e60


	//   ....[1]....
        /*0058*/ 	.word	0x00003e80


	//   ....[2]....
        /*005c*/ 	.word	0x000042e0


	//----- nvinfo : EIATTR_CRS_STACK_SIZE
	.align		4
.L_698:
        /*0060*/ 	.byte	0x04, 0x1e
        /*0062*/ 	.short	(.L_700 - .L_699)
.L_699:
        /*0064*/ 	.word	0x00000000
.L_700:


//--------------------- .nv.info._ZN5flash32flash_fwd_splitkv_combine_kernelI23Flash_fwd_kernel_traitsILi64ELi64ELi256ELi4ELb0ELb0EN7cutlass6half_tE19Flash_kernel_traitsILi64ELi64ELi256ELi4ES3_EELi8ELi7ELb1EEEvNS_16Flash_fwd_paramsE --------------------------
	.section	.nv.info._ZN5flash32flash_fwd_splitkv_combine_kernelI23Flash_fwd_kernel_traitsILi64ELi64ELi256ELi4ELb0ELb0EN7cutlass6half_tE19Flash_kernel_traitsILi64ELi64ELi256ELi4ES3_EELi8ELi7ELb1EEEvNS_16Flash_fwd_paramsE,"",@"SHT_CUDA_INFO"
	.sectionflags	@""
	.align	4


	//----- nvinfo : EIATTR_CUDA_API_VERSION
	.align		4
        /*0000*/ 	.byte	0x04, 0x37
        /*0002*/ 	.short	(.L_702 - .L_701)
.L_701:
        /*0004*/ 	.word	0x00000082


	//----- nvinfo : EIATTR_SW2861232_WAR
	.align		4
.L_702:
        /*0008*/ 	.byte	0x01, 0x35
	.zero		2


	//----- nvinfo : EIATTR_PARAM_CBANK
	.align		4
        /*000c*/ 	.byte	0x04, 0x0a
        /*000e*/ 	.short	(.L_704 - .L_703)
	.align		4
.L_703:
        /*0010*/ 	.word	index@(.nv.constant0._ZN5flash32flash_fwd_splitkv_combine_kernelI23Flash_fwd_kernel_traitsILi64ELi64ELi256ELi4ELb0ELb0EN7cutlass6half_tE19Flash_kernel_traitsILi64ELi64ELi256ELi4ES3_EELi8ELi7ELb1EEEvNS_16Flash_fwd_paramsE)
        /*0014*/ 	.short	0x0160
        /*0016*/ 	.short	0x01d0


	//----- nvinfo : EIATTR_CBANK_PARAM_SIZE
	.align		4
.L_704:
        /*0018*/ 	.byte	0x03, 0x19
        /*001a*/ 	.short	0x01d0


	//----- nvinfo : EIATTR_KPARAM_INFO
	.align		4
        /*001c*/ 	.byte	0x04, 0x17
        /*001e*/ 	.short	(.L_706 - .L_705)
.L_705:
        /*0020*/ 	.word	0x00000000
        /*0024*/ 	.short	0x0000
        /*0026*/ 	.short	0x0000
        /*0028*/ 	.byte	0x00, 0xf0, 0x41, 0x07


	//----- nvinfo : EIATTR_MAXREG_COUNT
	.align		4
.L_706:
        /*002c*/ 	.byte	0x03, 0x1b
        /*002e*/ 	.short	0x00ff


	//----- nvinfo : EIATTR_NUM_BARRIERS
	.align		4
        /*0030*/ 	.byte	0x02, 0x4c
        /*0032*/ 	.byte	0x01
	.zero		1


	//----- nvinfo : EIATTR_MERCURY_ISA_VERSION
	.align		4
        /*0034*/ 	.byte	0x03, 0x5f
        /*0036*/ 	.short	0x0000


	//----- nvinfo : EIATTR_COOP_GROUP_MASK_REGIDS
	.align		4
        /*0038*/ 	.byte	0x04, 0x29
        /*003a*/ 	.short	(.L_708 - .L_707)


	//   ....[0]....
.L_707:
        /*003c*/ 	.word	0xffffffff


	//   ....[1]....
        /*0040*/ 	.word	0xffffffff


	//   ....[2]....
        /*0044*/ 	.word	0xffffffff


	//   ....[3]....
        /*0048*/ 	.word	0xffffffff


	//   ....[4]....
        /*004c*/ 	.word	0xffffffff


	//   ....[5]....
        /*0050*/ 	.word	0xffffffff


	//   ....[6]....
        /*0054*/ 	.word	0xffffffff


	//   ....[7]....
        /*0058*/ 	.word	0xffffffff


	//----- nvinfo : EIATTR_COOP_GROUP_INSTR_OFFSETS
	.align		4
.L_708:
        /*005c*/ 	.byte	0x04, 0x28
        /*005e*/ 	.short	(.L_710 - .L_709)


	//   ....[0]....
.L_709:
        /*0060*/ 	.word	0x00001fa0


	//   ....[1]....
        /*0064*/ 	.word	0x00001fc0


	//   ....[2]....
        /*0068*/ 	.word	0x00001fe0


	//   ....[3]....
        /*006c*/ 	.word	0x00002000


	//   ....[4]....
        /*0070*/ 	.word	0x00002270


	//   ....[5]....
        /*0074*/ 	.word	0x000022d0


	//   ....[6]....
        /*0078*/ 	.word	0x00002390


	//   ....[7]....
        /*007c*/ 	.word	0x00002470


	//----- nvinfo : EIATTR_EXIT_INSTR_OFFSETS
	.align		4
.L_710:
        /*0080*/ 	.byte	0x04, 0x1c
        /*0082*/ 	.short	(.L_712 - .L_711)


	//   ....[0]....
.L_711:
        /*0084*/ 	.word	0x00004e50


	//   ....[1]....
        /*0088*/ 	.word	0x000052e0


	//----- nvinfo : EIATTR_CRS_STACK_SIZE
	.align		4
.L_712:
        /*008c*/ 	.byte	0x04, 0x1e
        /*008e*/ 	.short	(.L_714 - .L_713)
.L_713:
        /*0090*/ 	.word	0x00000000
.L_714:


//--------------------- .nv.info._ZN5flash32flash_fwd_splitkv_combine_kernelI23Flash_fwd_kernel_traitsILi64ELi64ELi256ELi4ELb0ELb0EN7cutlass6half_tE19Flash_kernel_traitsILi64ELi64ELi256ELi4ES3_EELi8ELi6ELb1EEEvNS_16Flash_fwd_paramsE --------------------------
	.section	.nv.info._ZN5flash32flash_fwd_splitkv_combine_kernelI23Flash_fwd_kernel_traitsILi64ELi64ELi256ELi4ELb0ELb0EN7cutlass6half_tE19Flash_kernel_traitsILi64ELi64ELi256ELi4ES3_EELi8ELi6ELb1EEEvNS_16Flash_fwd_paramsE,"",@"SHT_CUDA_INFO"
	.sectionflags	@""
	.align	4


	//----- nvinfo : EIATTR_CUDA_API_VERSION
	.align		4
        /*0000*/ 	.byte	0x04, 0x37
        /*0002*/ 	.short	(.L_716 - .L_715)
.L_715:
        /*0004*/ 	.word	0x00000082


	//----- nvinfo : EIATTR_SW2861232_WAR
	.align		4
.L_716:
        /*0008*/ 	.byte	0x01, 0x35
	.zero		2


	//----- nvinfo : EIATTR_PARAM_CBANK
	.align		4
        /*000c*/ 	.byte	0x04, 0x0a
        /*000e*/ 	.short	(.L_718 - .L_717)
	.align		4
.L_717:
        /*0010*/ 	.word	index@(.nv.constant0._ZN5flash32flash_fwd_splitkv_combine_kernelI23Flash_fwd_kernel_traitsILi64ELi64ELi256ELi4ELb0ELb0EN7cutlass6half_tE19Flash_kernel_traitsILi64ELi64ELi256ELi4ES3_EELi8ELi6ELb1EEEvNS_16Flash_fwd_paramsE)
        /*0014*/ 	.short	0x0160
        /*0016*/ 	.short	0x01d0


	//----- nvinfo : EIATTR_CBANK_PARAM_SIZE
	.align		4
.L_718:
        /*0018*/ 	.byte	0x03, 0x19
        /*001a*/ 	.short	0x01d0


	//----- nvinfo : EIATTR_KPARAM_INFO
	.align		4
        /*001c*/ 	.byte	0x04, 0x17
        /*001e*/ 	.short	(.L_720 - .L_719)
.L_719:
        /*0020*/ 	.word	0x00000000
        /*0024*/ 	.short	0x0000
        /*0026*/ 	.short	0x0000
        /*0028*/ 	.byte	0x00, 0xf0, 0x41, 0x07


	//----- nvinfo : EIATTR_MAXREG_COUNT
	.align		4
.L_720:
        /*002c*/ 	.byte	0x03, 0x1b
        /*002e*/ 	.short	0x00ff


	//----- nvinfo : EIATTR_NUM_BARRIERS
	.align		4
        /*0030*/ 	.byte	0x02, 0x4c
        /*0032*/ 	.byte	0x01
	.zero		1


	//----- nvinfo : EIATTR_MERCURY_ISA_VERSION
	.align		4
        /*0034*/ 	.byte	0x03, 0x5f
        /*0036*/ 	.short	0x0000


	//----- nvinfo : EIATTR_COOP_GROUP_MASK_REGIDS
	.align		4
        /*0038*/ 	.byte	0x04, 0x29
        /*003a*/ 	.short	(.L_722 - .L_721)


	//   ....[0]....
.L_721:
        /*003c*/ 	.word	0xffffffff


	//   ....[1]....
        /*0040*/ 	.word	0xffffffff


	//   ....[2]....
        /*0044*/ 	.word	0xffffffff


	//   ....[3]....
        /*0048*/ 	.word	0xffffffff


	//   ....[4]....
        /*004c*/ 	.word	0xffffffff


	//   ....[5]....
        /*0050*/ 	.word	0xffffffff


	//   ....[6]....
        /*0054*/ 	.word	0xffffffff


	//   ....[7]....
        /*0058*/ 	.word	0xffffffff


	//----- nvinfo : EIATTR_COOP_GROUP_INSTR_OFFSETS
	.align		4
.L_722:
        /*005c*/ 	.byte	0x04, 0x28
        /*005e*/ 	.short	(.L_724 - .L_723)


	//   ....[0]....
.L_723:
        /*0060*/ 	.word	0x00001aa0


	//   ....[1]....
        /*0064*/ 	.word	0x00001ac0


	//   ....[2]....
        /*0068*/ 	.word	0x00001ae0


	//   ....[3]....
        /*006c*/ 	.word	0x00001b00


	//   ....[4]....
        /*0070*/ 	.word	0x00001c60


	//   ....[5]....
        /*0074*/ 	.word	0x00001cd0


	//   ....[6]....
        /*0078*/ 	.word	0x00001da0


	//   ....[7]....
        /*007c*/ 	.word	0x00001ea0


	//----- nvinfo : EIATTR_EXIT_INSTR_OFFSETS
	.align		4
.L_724:
        /*0080*/ 	.byte	0x04, 0x1c
        /*0082*/ 	.short	(.L_726 - .L_725)


	//   ....[0]....
.L_725:
        /*0084*/ 	.word	0x00004620


	//   ....[1]....
        /*0088*/ 	.word	0x00004ab0


	//----- nvinfo : EIATTR_CRS_STACK_SIZE
	.align		4
.L_726:
        /*008c*/ 	.byte	0x04, 0x1e
        /*008e*/ 	.short	(.L_728 - .L_727)
.L_727:
        /*0090*/ 	.word	0x00000000
.L_728:


//--------------------- .nv.info._ZN5flash32flash_fwd_splitkv_combine_kernelI23Flash_fwd_kernel_traitsILi64ELi64ELi256ELi4ELb0ELb0EN7cutlass6half_tE19Flash_kernel_traitsILi64ELi64ELi256ELi4ES3_EELi8ELi5ELb1EEEvNS_16Flash_fwd_paramsE --------------------------
	.section	.nv.info._ZN5flash32flash_fwd_splitkv_combine_kernelI23Flash_fwd_kernel_traitsILi64ELi64ELi256ELi4ELb0ELb0EN7cutlass6half_tE19Flash_kernel_traitsILi64ELi64ELi256ELi4ES3_EELi8ELi5ELb1EEEvNS_16Flash_fwd_paramsE,"",@"SHT_CUDA_INFO"
	.sectionflags	@""
	.align	4


	//----- nvinfo : EIATTR_CUDA_API_VERSION
	.align		4
        /*0000*/ 	.byte	0x04, 0x37
        /*0002*/ 	.short	(.L_730 - .L_729)
.L_729:
        /*0004*/ 	.word	0x00000082


	//----- nvinfo : EIATTR_SW2861232_WAR
	.align		4
.L_730:
        /*0008*/ 	.byte	0x01, 0x35
	.zero		2


	//----- nvinfo : EIATTR_PARAM_CBANK
	.align		4
        /*000c*/ 	.byte	0x04, 0x0a
        /*000e*/ 	.short	(.L_732 - .L_731)
	.align		4
.L_731:
        /*0010*/ 	.word	index@(.nv.constant0._ZN5flash32flash_fwd_splitkv_combine_kernelI23Flash_fwd_kernel_traitsILi64ELi64ELi256ELi4ELb0ELb0EN7cutlass6half_tE19Flash_kernel_traitsILi64ELi64ELi256ELi4ES3_EELi8ELi5ELb1EEEvNS_16Flash_fwd_paramsE)
        /*0014*/ 	.short	0x0160
        /*0016*/ 	.short	0x01d0


	//----- nvinfo : EIATTR_CBANK_PARAM_SIZE
	.align		4
.L_732:
        /*0018*/ 	.byte	0x03, 0x19
        /*001a*/ 	.short	0x01d0


	//----- nvinfo : EIATTR_KPARAM_INFO
	.align		4
        /*001c*/ 	.byte	0x04, 0x17
        /*001e*/ 	.short	(.L_734 - .L_733)
.L_733:
        /*0020*/ 	.word	0x00000000
        /*0024*/ 	.short	0x0000
        /*0026*/ 	.short	0x0000
        /*0028*/ 	.byte	0x00, 0xf0, 0x41, 0x07


	//----- nvinfo : EIATTR_MAXREG_COUNT
	.align		4
.L_734:
        /*002c*/ 	.byte	0x03, 0x1b
        /*002e*/ 	.short	0x00ff


	//----- nvinfo : EIATTR_NUM_BARRIERS
	.align		4
        /*0030*/ 	.byte	0x02, 0x4c
        /*0032*/ 	.byte	0x01
	.zero		1


	//----- nvinfo : EIATTR_MERCURY_ISA_VERSION
	.align		4
        /*0034*/ 	.byte	0x03, 0x5f
        /*0036*/ 	.short	0x0000


	//----- nvinfo : EIATTR_COOP_GROUP_MASK_REGIDS
	.align		4
        /*0038*/ 	.byte	0x04, 0x29
        /*003a*/ 	.short	(.L_736 - .L_735)


	//   ....[0]....
.L_735:
        /*003c*/ 	.word	0xffffffff


	//   ....[1]....
        /*0040*/ 	.word	0xffffffff


	//   ....[2]....
        /*0044*/ 	.word	0xffffffff


	//   ....[3]....
        /*0048*/ 	.word	0xffffffff


	//   ....[4]....
        /*004c*/ 	.word	0xffffffff


	//   ....[5]....
        /*0050*/ 	.word	0xffffffff


	//   ....[6]....
        /*0054*/ 	.word	0xffffffff


	//   ....[7]....
        /*0058*/ 	.word	0xffffffff


	//----- nvinfo : EIATTR_COOP_GROUP_INSTR_OFFSETS
	.align		4
.L_736:
        /*005c*/ 	.byte	0x04, 0x28
        /*005e*/ 	.short	(.L_738 - .L_737)


	//   ....[0]....
.L_737:
        /*0060*/ 	.word	0x000017a0


	//   ....[1]....
        /*0064*/ 	.word	0x00001840


	//   ....[2]....
        /*0068*/ 	.word	0x00001860


	//   ....[3]....
        /*006c*/ 	.word	0x00001890


	//   ....[4]....
        /*0070*/ 	.word	0x00001a30


	//   ....[5]....
        /*0074*/ 	.word	0x00001a90


	//   ....[6]....
        /*0078*/ 	.word	0x00001b20


	//   ....[7]....
        /*007c*/ 	.word	0x00001c20


	//----- nvinfo : EIATTR_EXIT_INSTR_OFFSETS
	.align		4
.L_738:
        /*0080*/ 	.byte	0x04, 0x1c
        /*0082*/ 	.short	(.L_740 - .L_739)


	//   ....[0]....
.L_739:
        /*0084*/ 	.word	0x000042c0


	//   ....[1]....
        /*0088*/ 	.word	0x00004750


	//----- nvinfo : EIATTR_CRS_STACK_SIZE
	.align		4
.L_740:
        /*008c*/ 	.byte	0x04, 0x1e
        /*008e*/ 	.short	(.L_742 - .L_741)
.L_741:
        /*0090*/ 	.word	0x00000000
.L_742:


//--------------------- .nv.info._ZN5flash32flash_fwd_splitkv_combine_kernelI23Flash_fwd_kernel_traitsILi64ELi64ELi256ELi4ELb0ELb0EN7cutlass6half_tE19Flash_kernel_traitsILi64ELi64ELi256ELi4ES3_EELi8ELi4ELb1EEEvNS_16Flash_fwd_paramsE --------------------------
	.section	.nv.info._ZN5flash32flash_fwd_splitkv_combine_kernelI23Flash_fwd_kernel_traitsILi64ELi64ELi256ELi4ELb0ELb0EN7cutlass6half_tE19Flash_kernel_traitsILi64ELi64ELi256ELi4ES3_EELi8ELi4ELb1EEEvNS_16Flash_fwd_paramsE,"",@"SHT_CUDA_INFO"
	.sectionflags	@""
	.align	4


	//----- nvinfo : EIATTR_CUDA_API_VERSION
	.align		4
        /*0000*/ 	.byte	0x04, 0x37
        /*0002*/ 	.short	(.L_744 - .L_743)
.L_743:
        /*0004*/ 	.word	0x00000082


	//----- nvinfo : EIATTR_SW2861232_WAR
	.align		4
.L_744:
        /*0008*/ 	.byte	0x01, 0x35
	.zero		2


	//----- nvinfo : EIATTR_PARAM_CBANK
	.align		4
        /*000c*/ 	.byte	0x04, 0x0a
        /*000e*/ 	.short	(.L_746 - .L_745)
	.align		4
.L_745:
        /*0010*/ 	.word	index@(.nv.constant0._ZN5flash32flash_fwd_splitkv_combine_kernelI23Flash_fwd_kernel_traitsILi64ELi64ELi256ELi4ELb0ELb0EN7cutlass6half_tE19Flash_kernel_traitsILi64ELi64ELi256ELi4ES3_EELi8ELi4ELb1EEEvNS_16Flash_fwd_paramsE)
        /*0014*/ 	.short	0x0160
        /*0016*/ 	.short	0x01d0


	//----- nvinfo : EIATTR_CBANK_PARAM_SIZE
	.align		4
.L_746:
        /*0018*/ 	.byte	0x03, 0x19
        /*001a*/ 	.short	0x01d0


	//----- nvinfo : EIATTR_KPARAM_INFO
	.align		4
        /*001c*/ 	.byte	0x04, 0x17
        /*001e*/ 	.short	(.L_748 - .L_747)
.L_747:
        /*0020*/ 	.word	0x00000000
        /*0024*/ 	.short	0x0000
        /*0026*/ 	.short	0x0000
        /*0028*/ 	.byte	0x00, 0xf0, 0x41, 0x07


	//----- nvinfo : EIATTR_MAXREG_COUNT
	.align		4
.L_748:
        /*002c*/ 	.byte	0x03, 0x1b
        /*002e*/ 	.short	0x00ff


	//----- nvinfo : EIATTR_NUM_BARRIERS
	.align		4
        /*0030*/ 	.byte	0x02, 0x4c
        /*0032*/ 	.byte	0x01
	.zero		1


	//----- nvinfo : EIATTR_MERCURY_ISA_VERSION
	.align		4
        /*0034*/ 	.byte	0x03, 0x5f
        /*0036*/ 	.short	0x0000


	//----- nvinfo : EIATTR_COOP_GROUP_MASK_REGIDS
	.align		4
        /*0038*/ 	.byte	0x04, 0x29
        /*003a*/ 	.short	(.L_750 - .L_749)


	//   ....[0]....
.L_749:
        /*003c*/ 	.word	0xffffffff


	//   ....[1]....
        /*0040*/ 	.word	0xffffffff


	//   ....[2]....
        /*0044*/ 	.word	0xffffffff


	//   ....[3]....
        /*0048*/ 	.word	0xffffffff


	//   ....[4]....
        /*004c*/ 	.word	0xffffffff


	//   ....[5]....
        /*0050*/ 	.word	0xffffffff


	//   ....[6]....
        /*0054*/ 	.word	0xffffffff


	//   ....[7]....
        /*0058*/ 	.word	0xffffffff


	//----- nvinfo : EIATTR_COOP_GROUP_INSTR_OFFSETS
	.align		4
.L_750:
        /*005c*/ 	.byte	0x04, 0x28
        /*005e*/ 	.short	(.L_752 - .L_751)


	//   ....[0]....
.L_751:
        /*0060*/ 	.word	0x00001c30


	//   ....[1]....
        /*0064*/ 	.word	0x00001c50


	//   ....[2]....
        /*0068*/ 	.word	0x00001c70


	//   ....[3]....
        /*006c*/ 	.word	0x00001c90


	//   ....[4]....
        /*0070*/ 	.word	0x00001d00


	//   ....[5]....
        /*0074*/ 	.word	0x00001d30


	//   ....[6]....
        /*0078*/ 	.word	0x00001d50


	//   ....[7]....
        /*007c*/ 	.word	0x00001d70


	//----- nvinfo : EIATTR_EXIT_INSTR_OFFSETS
	.align		4
.L_752:
        /*0080*/ 	.byte	0x04, 0x1c
        /*0082*/ 	.short	(.L_754 - .L_753)


	//   ....[0]....
.L_753:
        /*0084*/ 	.word	0x00004220


	//   ....[1]....
        /*0088*/ 	.word	0x000046b0


	//----- nvinfo : EIATTR_CRS_STACK_SIZE
	.align		4
.L_754:
        /*008c*/ 	.byte	0x04, 0x1e
        /*008e*/ 	.short	(.L_756 - .L_755)
.L_755:
        /*0090*/ 	.word	0x00000000
.L_756:


//--------------------- .nv.info._ZN5flash32flash_fwd_splitkv_combine_kernelI23Flash_fwd_kernel_traitsILi64ELi64ELi256ELi4ELb0ELb0EN7cutlass6half_tE19Flash_kernel_traitsILi64ELi64ELi256ELi4ES3_EELi8ELi3ELb1EEEvNS_16Flash_fwd_paramsE --------------------------
	.section	.nv.info._ZN5flash32flash_fwd_splitkv_combine_kernelI23Flash_fwd_kernel_traitsILi64ELi64ELi256ELi4ELb0ELb0EN7cutlass6half_tE19Flash_kernel_traitsILi64ELi64ELi256ELi4ES3_EELi8ELi3ELb1EEEvNS_16Flash_fwd_paramsE,"",@"SHT_CUDA_INFO"
	.sectionflags	@""
	.align	4


	//----- nvinfo : EIATTR_CUDA_API_VERSION
	.align		4
        /*0000*/ 	.byte	0x04, 0x37
        /*0002*/ 	.short	(.L_758 - .L_757)
.L_757:
        /*0004*/ 	.word	0x00000082


	//----- nvinfo : EIATTR_SW2861232_WAR
	.align		4
.L_758:
        /*0008*/ 	.byte	0x01, 0x35
	.zero		2


	//----- nvinfo : EIATTR_PARAM_CBANK
	.align		4
        /*000c*/ 	.byte	0x04, 0x0a
        /*000e*/ 	.short	(.L_760 - .L_759)
	.align		4
.L_759:
        /*0010*/ 	.word	index@(.nv.constant0._ZN5flash32flash_fwd_splitkv_combine_kernelI23Flash_fwd_kernel_traitsILi64ELi64ELi256ELi4ELb0ELb0EN7cutlass6half_tE19Flash_kernel_traitsILi64ELi64ELi256ELi4ES3_EELi8ELi3ELb1EEEvNS_16Flash_fwd_paramsE)
        /*0014*/ 	.short	0x0160
        /*0016*/ 	.short	0x01d0


	//----- nvinfo : EIATTR_CBANK_PARAM_SIZE
	.align		4
.L_760:
        /*0018*/ 	.byte	0x03, 0x19
        /*001a*/ 	.short	0x01d0


	//----- nvinfo : EIATTR_KPARAM_INFO
	.align		4
        /*001c*/ 	.byte	0x04, 0x17
        /*001e*/ 	.short	(.L_762 - .L_761)
.L_761:
        /*0020*/ 	.word	0x00000000
        /*0024*/ 	.short	0x0000
        /*0026*/ 	.short	0x0000
        /*0028*/ 	.byte	0x00, 0xf0, 0x41, 0x07


	//----- nvinfo : EIATTR_MAXREG_COUNT
	.align		4
.L_762:
        /*002c*/ 	.byte	0x03, 0x1b
        /*002e*/ 	.short	0x00ff


	//----- nvinfo : EIATTR_NUM_BARRIERS
	.align		4
        /*0030*/ 	.byte	0x02, 0x4c
        /*0032*/ 	.byte	0x01
	.zero		1


	//----- nvinfo : EIATTR_MERCURY_ISA_VERSION
	.align		4
        /*0034*/ 	.byte	0x03, 0x5f
        /*0036*/ 	.short	0x0000


	//----- nvinfo : EIATTR_COOP_GROUP_MASK_REGIDS
	.align		4
        /*0038*/ 	.byte	0x04, 0x29
        /*003a*/ 	.short	(.L_764 - .L_763)


	//   ....[0]....
.L_763:
        /*003c*/ 	.word	0xffffffff


	//   ....[1]....
        /*0040*/ 	.word	0xffffffff


	//   ....[2]....
        /*0044*/ 	.word	0xffffffff


	//   ....[3]....
        /*0048*/ 	.word	0xffffffff


	//   ....[4]....
        /*004c*/ 	.word	0xffffffff


	//   ....[5]....
        /*0050*/ 	.word	0xffffffff


	//----- nvinfo : EIATTR_COOP_GROUP_INSTR_OFFSETS
	.align		4
.L_764:
        /*0054*/ 	.byte	0x04, 0x28
        /*0056*/ 	.short	(.L_766 - .L_765)


	//   ....[0]....
.L_765:
        /*0058*/ 	.word	0x00001be0


	//   ....[1]....
        /*005c*/ 	.word	0x00001c00


	//   ....[2]....
        /*0060*/ 	.word	0x00001c30


	//   ....[3]....
        /*0064*/ 	.word	0x00001ca0


	//   ....[4]....
        /*0068*/ 	.word	0x00001cc0


	//   ....[5]....
        /*006c*/ 	.word	0x00001ce0


	//----- nvinfo : EIATTR_EXIT_INSTR_OFFSETS
	.align		4
.L_766:
        /*0070*/ 	.byte	0x04, 0x1c
        /*0072*/ 	.short	(.L_768 - .L_767)


	//   ....[0]....
.L_767:
        /*0074*/ 	.word	0x00004180


	//   ....[1]....
        /*0078*/ 	.word	0x00004610


	//----- nvinfo : EIATTR_CRS_STACK_SIZE
	.align		4
.L_768:
        /*007c*/ 	.byte	0x04, 0x1e
        /*007e*/ 	.short	(.L_770 - .L_769)
.L_769:
        /*0080*/ 	.word	0x00000000
.L_770:


//--------------------- .nv.info._ZN5flash32flash_fwd_splitkv_combine_kernelI23Flash_fwd_kernel_traitsILi64ELi64ELi256ELi4ELb0ELb0EN7cutlass6half_tE19Flash_kernel_traitsILi64ELi64ELi256ELi4ES3_EELi8ELi2ELb1EEEvNS_16Flash_fwd_paramsE --------------------------
	.section	.nv.info._ZN5flash32flash_fwd_splitkv_combine_kernelI23Flash_fwd_kernel_traitsILi64ELi64ELi256ELi4ELb0ELb0EN7cutlass6half_tE19Flash_kernel_traitsILi64ELi64ELi256ELi4ES3_EELi8ELi2ELb1EEEvNS_16Flash_fwd_paramsE,"",@"SHT_CUDA_INFO"
	.sectionflags	@""
	.align	4


	//----- nvinfo : EIATTR_CUDA_API_VERSION
	.align		4
        /*0000*/ 	.byte	0x04, 0x37
        /*0002*/ 	.short	(.L_772 - .L_771)
.L_771:
        /*0004*/ 	.word	0x00000082


	//----- nvinfo : EIATTR_SW2861232_WAR
	.align		4
.L_772:
        /*0008*/ 	.byte	0x01, 0x35
	.zero		2


	//----- nvinfo : EIATTR_PARAM_CBANK
	.align		4
        /*000c*/ 	.byte	0x04, 0x0a
        /*000e*/ 	.short	(.L_774 - .L_773)
	.align		4
.L_773:
        /*0010*/ 	.word	index@(.nv.constant0._ZN5flash32flash_fwd_splitkv_combine_kernelI23Flash_fwd_kernel_traitsILi64ELi64ELi256ELi4ELb0ELb0EN7cutlass6half_tE19Flash_kernel_traitsILi64ELi64ELi256ELi4ES3_EELi8ELi2ELb1EEEvNS_16Flash_fwd_paramsE)
        /*0014*/ 	.short	0x0160
        /*0016*/ 	.short	0x01d0


	//----- nvinfo : EIATTR_CBANK_PARAM_SIZE
	.align		4
.L_774:
        /*0018*/ 	.byte	0x03, 0x19
        /*001a*/ 	.short	0x01d0


	//----- nvinfo : EIATTR_KPARAM_INFO
	.align		4
        /*001c*/ 	.byte	0x04, 0x17
        /*001e*/ 	.short	(.L_776 - .L_775)
.L_775:
        /*0020*/ 	.word	0x00000000
        /*0024*/ 	.short	0x0000
        /*0026*/ 	.short	0x0000
        /*0028*/ 	.byte	0x00, 0xf0, 0x41, 0x07


	//----- nvinfo : EIATTR_MAXREG_COUNT
	.align		4
.L_776:
        /*002c*/ 	.byte	0x03, 0x1b
        /*002e*/ 	.short	0x00ff


	//----- nvinfo : EIATTR_NUM_BARRIERS
	.align		4
        /*0030*/ 	.byte	0x02, 0x4c
        /*0032*/ 	.byte	0x01
	.zero		1


	//----- nvinfo : EIATTR_MERCURY_ISA_VERSION
	.align		4
        /*0034*/ 	.byte	0x03, 0x5f
        /*0036*/ 	.short	0x0000


	//----- nvinfo : EIATTR_COOP_GROUP_MASK_REGIDS
	.align		4
        /*0038*/ 	.byte	0x04, 0x29
        /*003a*/ 	.short	(.L_778 - .L_777)


	//   ....[0]....
.L_777:
        /*003c*/ 	.word	0xffffffff


	//   ....[1]....
        /*0040*/ 	.word	0xffffffff


	//   ....[2]....
        /*0044*/ 	.word	0xffffffff


	//   ....[3]....
        /*0048*/ 	.word	0xffffffff


	//----- nvinfo : EIATTR_COOP_GROUP_INSTR_OFFSETS
	.align		4
.L_778:
        /*004c*/ 	.byte	0x04, 0x28
        /*004e*/ 	.short	(.L_780 - .L_779)


	//   ....[0]....
.L_779:
        /*0050*/ 	.word	0x00001c10


	//   ....[1]....
        /*0054*/ 	.word	0x00001c30


	//   ....[2]....
        /*0058*/ 	.word	0x00001ca0


	//   ....[3]....
        /*005c*/ 	.word	0x00001cc0


	//----- nvinfo : EIATTR_EXIT_INSTR_OFFSETS
	.align		4
.L_780:
        /*0060*/ 	.byte	0x04, 0x1c
        /*0062*/ 	.short	(.L_782 - .L_781)


	//   ....[0]....
.L_781:
        /*0064*/ 	.word	0x00004180


	//   ....[1]....
        /*0068*/ 	.word	0x000045f0


	//----- nvinfo : EIATTR_CRS_STACK_SIZE
	.align		4
.L_782:
        /*006c*/ 	.byte	0x04, 0x1e
        /*006e*/ 	.short	(.L_784 - .L_783)
.L_783:
        /*0070*/ 	.word	0x00000000
.L_784:


//--------------------- .nv.info._ZN5flash32flash_fwd_splitkv_combine_kernelI23Flash_fwd_kernel_traitsILi64ELi64ELi256ELi4ELb0ELb0EN7cutlass6half_tE19Flash_kernel_traitsILi64ELi64ELi256ELi4ES3_EELi8ELi1ELb1EEEvNS_16Flash_fwd_paramsE --------------------------
	.section	.nv.info._ZN5flash32flash_fwd_splitkv_combine_kernelI23Flash_fwd_kernel_traitsILi64ELi64ELi256ELi4ELb0ELb0EN7cutlass6half_tE19Flash_kernel_traitsILi64ELi64ELi256ELi4ES3_EELi8ELi1ELb1EEEvNS_16Flash_fwd_paramsE,"",@"SHT_CUDA_INFO"
	.sectionflags	@""
	.align	4


	//----- nvinfo : EIATTR_CUDA_API_VERSION
	.align		4
        /*0000*/ 	.byte	0x04, 0x37
        /*0002*/ 	.short	(.L_786 - .L_785)
.L_785:
        /*0004*/ 	.word	0x00000082


	//----- nvinfo : EIATTR_SW2861232_WAR
	.align		4
.L_786:
        /*0008*/ 	.byte	0x01, 0x35
	.zero		2


	//----- nvinfo : EIATTR_PARAM_CBANK
	.align		4
        /*000c*/ 	.byte	0x04, 0x0a
        /*000e*/ 	.short	(.L_788 - .L_787)
	.align		4
.L_787:
        /*0010*/ 	.word	index@(.nv.constant0._ZN5flash32flash_fwd_splitkv_combine_kernelI23Flash_fwd_kernel_traitsILi64ELi64ELi256ELi4ELb0ELb0EN7cutlass6half_tE19Flash_kernel_traitsILi64ELi64ELi256ELi4ES3_EELi8ELi1ELb1EEEvNS_16Flash_fwd_paramsE)
        /*0014*/ 	.short	0x0160
        /*0016*/ 	.short	0x01d0


	//----- nvinfo : EIATTR_CBANK_PARAM_SIZE
	.align		4
.L_788:
        /*0018*/ 	.byte	0x03, 0x19
        /*001a*/ 	.short	0x01d0


	//----- nvinfo : EIATTR_KPARAM_INFO
	.align		4
        /*001c*/ 	.byte	0x04, 0x17
        /*001e*/ 	.short	(.L_790 - .L_789)
.L_789:
        /*0020*/ 	.word	0x00000000
        /*0024*/ 	.short	0x0000
        /*0026*/ 	.short	0x0000
        /*0028*/ 	.byte	0x00, 0xf0, 0x41, 0x07


	//----- nvinfo : EIATTR_MAXREG_COUNT
	.align		4
.L_790:
        /*002c*/ 	.byte	0x03, 0x1b
        /*002e*/ 	.short	0x00ff


	//----- nvinfo : EIATTR_NUM_BARRIERS
	.align		4
        /*0030*/ 	.byte	0x02, 0x4c
        /*0032*/ 	.byte	0x01
	.zero		1


	//----- nvinfo : EIATTR_MERCURY_ISA_VERSION
	.align		4
        /*0034*/ 	.byte	0x03, 0x5f
        /*0036*/ 	.short	0x0000


	//----- nvinfo : EIATTR_COOP_GROUP_MASK_REGIDS
	.align		4
        /*0038*/ 	.byte	0x04, 0x29
        /*003a*/ 	.short	(.L_792 - .L_791)


	//   ....[0]....
.L_791:
        /*003c*/ 	.word	0xffffffff


	//   ....[1]....
        /*0040*/ 	.word	0xffffffff


	//----- nvinfo : EIATTR_COOP_GROUP_INSTR_OFFSETS
	.align		4
.L_792:
        /*0044*/ 	.byte	0x04, 0x28
        /*0046*/ 	.short	(.L_794 - .L_793)


	//   ....[0]....
.L_793:
        /*0048*/ 	.word	0x00001cd0


	//   ....[1]....
        /*004c*/ 	.word	0x00001d40


	//----- nvinfo : EIATTR_EXIT_INSTR_OFFSETS
	.align		4
.L_794:
        /*0050*/ 	.byte	0x04, 0x1c
        /*0052*/ 	.short	(.L_796 - .L_795)


	//   ....[0]....
.L_795:
        /*0054*/ 	.word	0x00004290


	//   ....[1]....
        /*0058*/ 	.word	0x000046f0


	//----- nvinfo : EIATTR_CRS_STACK_SIZE
	.align		4
.L_796:
        /*005c*/ 	.byte	0x04, 0x1e
        /*005e*/ 	.short	(.L_798 - .L_797)
.L_797:
        /*0060*/ 	.word	0x00000000
.L_798:


//--------------------- .nv.info._ZN5flash24flash_fwd_splitkv_kernelI23Flash_fwd_kernel_traitsILi64ELi64ELi256ELi4ELb0ELb0EN7cutlass6half_tE19Flash_kernel_traitsILi64ELi64ELi256ELi4ES3_EELb1ELb0ELb0ELb0ELb0ELb0ELb0ELb0EEEvNS_16Flash_fwd_paramsE --------------------------
	.section	.nv.info._ZN5flash24flash_fwd_splitkv_kernelI23Flash_fwd_kernel_traitsILi64ELi64ELi256ELi4ELb0ELb0EN7cutlass6half_tE19Flash_kernel_traitsILi64ELi64ELi256ELi4ES3_EELb1ELb0ELb0ELb0ELb0ELb0ELb0ELb0EEEvNS_16Flash_fwd_paramsE,"",@"SHT_CUDA_INFO"
	.sectionflags	@""
	.align	4


	//----- nvinfo : EIATTR_CUDA_API_VERSION
	.align		4
        /*0000*/ 	.byte	0x04, 0x37
        /*0002*/ 	.short	(.L_800 - .L_799)
.L_799:
        /*0004*/ 	.word	0x00000082


	//----- nvinfo : EIATTR_SW2861232_WAR
	.align		4
.L_800:
        /*0008*/ 	.byte	0x01, 0x35
	.zero		2


	//----- nvinfo : EIATTR_PARAM_CBANK
	.align		4
        /*000c*/ 	.byte	0x04, 0x0a
        /*000e*/ 	.short	(.L_802 - .L_801)
	.align		4
.L_801:
        /*0010*/ 	.word	index@(.nv.constant0._ZN5flash24flash_fwd_splitkv_kernelI23Flash_fwd_kernel_traitsILi64ELi64ELi256ELi4ELb0ELb0EN7cutlass6half_tE19Flash_kernel_traitsILi64ELi64ELi256ELi4ES3_EELb1ELb0ELb0ELb0ELb0ELb0ELb0ELb0EEEvNS_16Flash_fwd_paramsE)
        /*0014*/ 	.short	0x0160
        /*0016*/ 	.short	0x01d0


	//----- nvinfo : EIATTR_CBANK_PARAM_SIZE
	.align		4
.L_802:
        /*0018*/ 	.byte	0x03, 0x19
        /*001a*/ 	.short	0x01d0


	//----- nvinfo : EIATTR_KPARAM_INFO
	.align		4
        /*001c*/ 	.byte	0x04, 0x17
        /*001e*/ 	.short	(.L_804 - .L_803)
.L_803:
        /*0020*/ 	.word	0x00000000
        /*0024*/ 	.short	0x0000
        /*0026*/ 	.short	0x0000
        /*0028*/ 	.byte	0x00, 0xf0, 0x41, 0x07


	//----- nvinfo : EIATTR_MAXREG_COUNT
	.align		4
.L_804:
        /*002c*/ 	.byte	0x03, 0x1b
        /*002e*/ 	.short	0x00ff


	//----- nvinfo : EIATTR_NUM_BARRIERS
	.align		4
        /*0030*/ 	.byte	0x02, 0x4c
        /*0032*/ 	.byte	0x01
	.zero		1


	//----- nvinfo : EIATTR_ANNOTATIONS
	.align		4
        /*0034*/ 	.byte	0x04, 0x55
        /*0036*/ 	.short	(.L_806 - .L_805)


	//   ....[0]....
.L_805:
        /*0038*/ 	.word	0x00000001
        /*003c*/ 	.byte	0x70, 0xb0, 0x00, 0x00, 0x01, 0x00, 0x00, 0x00, 0x80, 0xb0, 0x00, 0x00, 0x01, 0x00, 0x00, 0x00
        /*004c*/ 	.byte	0x50, 0xd5, 0x00, 0x00, 0x01, 0x00, 0x00, 0x00, 0xd0, 0xd7, 0x00, 0x00, 0x01, 0x00, 0x00, 0x00
        /*005c*/ 	.byte	0x90, 0xf7, 0x00, 0x00, 0x01, 0x00, 0x00, 0x00, 0xa0, 0xf7, 0x00, 0x00, 0x01, 0x00, 0x00, 0x00
        /*006c*/ 	.byte	0xd0, 0xf7, 0x00, 0x00, 0x01, 0x00, 0x00, 0x00, 0x00, 0xf8, 0x00, 0x00, 0x01, 0x00, 0x00, 0x00
        /*007c*/ 	.byte	0x40, 0x2b, 0x01, 0x00, 0x01, 0x00, 0x00, 0x00, 0x50, 0x2b, 0x01, 0x00, 0x01, 0x00, 0x00, 0x00
        /*008c*/ 	.byte	0xe0, 0x5a, 0x01, 0x00, 0x01, 0x00, 0x00, 0x00, 0x20, 0x5b, 0x01, 0x00, 0x01, 0x00, 0x00, 0x00
        /*009c*/ 	.byte	0x80, 0x8e, 0x01, 0x00, 0x01, 0x00, 0x00, 0x00, 0xa0, 0x8e, 0x01, 0x00, 0x01, 0x00, 0x00, 0x00
        /*00ac*/ 	.byte	0xd0, 0x8e, 0x01, 0x00, 0x01, 0x00, 0x00, 0x00, 0x00, 0x8f, 0x01, 0x00


	//----- nvinfo : EIATTR_MERCURY_ISA_VERSION
	.align		4
.L_806:
        /*00b8*/ 	.byte	0x03, 0x5f
        /*00ba*/ 	.short	0x0000


	//----- nvinfo : EIATTR_COOP_GROUP_MASK_REGIDS
	.align		4
        /*00bc*/ 	.byte	0x04, 0x29
        /*00be*/ 	.short	(.L_808 - .L_807)


	//   ....[0]....
.L_807:
        /*00c0*/ 	.word	0xffffffff


	//   ....[1]....
        /*00c4*/ 	.word	0xffffffff


	//   ....[2]....
        /*00c8*/ 	.word	0xffffffff


	//   ....[3]....
        /*00cc*/ 	.word	0xffffffff


	//   ....[4]....
        /*00d0*/ 	.word	0xffffffff


	//   ....[5]....
        /*00d4*/ 	.word	0xffffffff


	//   ....[6]....
        /*00d8*/ 	.word	0xffffffff


	//   ....[7]....
        /*00dc*/ 	.word	0xffffffff


	//   ....[8]....
        /*00e0*/ 	.word	0xffffffff


	//   ....[9]....
        /*00e4*/ 	.word	0xffffffff


	//   ....[10]....
        /*00e8*/ 	.word	0xffffffff


	//   ....[11]....
        /*00ec*/ 	.word	0xffffffff


	//   ....[12]....
        /*00f0*/ 	.word	0xffffffff


	//   ....[13]....
        /*00f4*/ 	.word	0xffffffff


	//   ....[14]....
        /*00f8*/ 	.word	0xffffffff


	//   ....[15]....
        /*00fc*/ 	.word	0xffffffff


	//----- nvinfo : EIATTR_COOP_GROUP_INSTR_OFFSETS
	.align		4
.L_808:
        /*0100*/ 	.byte	0x04, 0x28
        /*0102*/ 	.short	(.L_810 - .L_809)


	//   ....[0]....
.L_809:
        /*0104*/ 	.word	0x000086d0


	//   ....[1]....
        /*0108*/ 	.word	0x00008790


	//   ....[2]....
        /*010c*/ 	.word	0x000087a0


	//   ....[3]....
        /*0110*/ 	.word	0x000087d0


	//   ....[4]....
        /*0114*/ 	.word	0x00010000


	//   ....[5]....
        /*0118*/ 	.word	0x00010060


	//   ....[6]....
        /*011c*/ 	.word	0x00010080


	//   ....[7]....
        /*0120*/ 	.word	0x000100a0


	//   ....[8]....
        /*0124*/ 	.word	0x00016320


	//   ....[9]....
        /*0128*/ 	.word	0x00016340


	//   ....[10]....
        /*012c*/ 	.word	0x00016360


	//   ....[11]....
        /*0130*/ 	.word	0x00016380


	//   ....[12]....
        /*0134*/ 	.word	0x000190b0


	//   ....[13]....
        /*0138*/ 	.word	0x000190c0


	//   ....[14]....
        /*013c*/ 	.word	0x000190f0


	//   ....[15]....
        /*0140*/ 	.word	0x00019110


	//----- nvinfo : EIATTR_EXIT_INSTR_OFFSETS
	.align		4
.L_810:
        /*0144*/ 	.byte	0x04, 0x1c
        /*0146*/ 	.short	(.L_812 - .L_811)


	//   ....[0]....
.L_811:
        /*0148*/ 	.word	0x000004d0


	//   ....[1]....
        /*014c*/ 	.word	0x00000db0


	//   ....[2]....
        /*0150*/ 	.word	0x00000de0


	//   ....[3]....
        /*0154*/ 	.word	0x00019e50


	//   ....[4]....
        /*0158*/ 	.word	0x00019f10


	//----- nvinfo : EIATTR_CTAIDZ_USED
	.align		4
.L_812:
        /*015c*/ 	.byte	0x01, 0x04
	.zero		2


	//----- nvinfo : EIATTR_CRS_STACK_SIZE
	.align		4
        /*0160*/ 	.byte	0x04, 0x1e
        /*0162*/ 	.short	(.L_814 - .L_813)
.L_813:
        /*0164*/ 	.word	0x00000000
.L_814:


//--------------------- .nv.info._ZN5flash24flash_fwd_splitkv_kernelI23Flash_fwd_kernel_traitsILi64ELi64ELi256ELi4ELb0ELb0EN7cutlass6half_tE19Flash_kernel_traitsILi64ELi64ELi256ELi4ES3_EELb1ELb0ELb0ELb0ELb0ELb1ELb0ELb0EEEvNS_16Flash_fwd_paramsE --------------------------
	.section	.nv.info._ZN5flash24flash_fwd_splitkv_kernelI23Flash_fwd_kernel_traitsILi64ELi64ELi256ELi4ELb0ELb0EN7cutlass6half_tE19Flash_kernel_traitsILi64ELi64ELi256ELi4ES3_EELb1ELb0ELb0ELb0ELb0ELb1ELb0ELb0EEEvNS_16Flash_fwd_paramsE,"",@"SHT_CUDA_INFO"
	.sectionflags	@""
	.align	4


	//----- nvinfo : EIATTR_CUDA_API_VERSION
	.align		4
        /*0000*/ 	.byte	0x04, 0x37
        /*0002*/ 	.short	(.L_816 - .L_815)
.L_815:
        /*0004*/ 	.word	0x00000082


	//----- nvinfo : EIATTR_SW2861232_WAR
	.align		4
.L_816:
        /*0008*/ 	.byte	0x01, 0x35
	.zero		2


	//----- nvinfo : EIATTR_PARAM_CBANK
	.align		4
        /*000c*/ 	.byte	0x04, 0x0a
        /*000e*/ 	.short	(.L_818 - .L_817)
	.align		4
.L_817:
        /*0010*/ 	.word	index@(.nv.constant0._ZN5flash24flash_fwd_splitkv_kernelI23Flash_fwd_kernel_traitsILi64ELi64ELi256ELi4ELb0ELb0EN7cutlass6half_tE19Flash_kernel_traitsILi64ELi64ELi256ELi4ES3_EELb1ELb0ELb0ELb0ELb0ELb1ELb0ELb0EEEvNS_16Flash_fwd_paramsE)
        /*0014*/ 	.short	0x0160
        /*0016*/ 	.short	0x01d0


	//----- nvinfo : EIATTR_CBANK_PARAM_SIZE
	.align		4
.L_818:
        /*0018*/ 	.byte	0x03, 0x19
        /*001a*/ 	.short	0x01d0


	//----- nvinfo : EIATTR_KPARAM_INFO
	.align		4
        /*001c*/ 	.byte	0x04, 0x17
        /*001e*/ 	.short	(.L_820 - .L_819)
.L_819:
        /*0020*/ 	.word	0x00000000
        /*0024*/ 	.short	0x0000
        /*0026*/ 	.short	0x0000
        /*0028*/ 	.byte	0x00, 0xf0, 0x41, 0x07


	//----- nvinfo : EIATTR_MAXREG_COUNT
	.align		4
.L_820:
        /*002c*/ 	.byte	0x03, 0x1b
        /*002e*/ 	.short	0x00ff


	//----- nvinfo : EIATTR_NUM_BARRIERS
	.align		4
        /*0030*/ 	.byte	0x02, 0x4c
        /*0032*/ 	.byte	0x01
	.zero		1


	//----- nvinfo : EIATTR_ANNOTATIONS
	.align		4
        /*0034*/ 	.byte	0x04, 0x55
        /*0036*/ 	.short	(.L_822 - .L_821)


	//   ....[0]....
.L_821:
        /* <DEDUP_REMOVED lines=14> */
        /*010c*/ 	.byte	0x50, 0xe4, 0x01, 0x00


	//----- nvinfo : EIATTR_MERCURY_ISA_VERSION
	.align		4
.L_822:
        /*0110*/ 	.byte	0x03, 0x5f
        /*0112*/ 	.short	0x0000


	//----- nvinfo : EIATTR_COOP_GROUP_MASK_REGIDS
	.align		4
        /*0114*/ 	.byte	0x04, 0x29
        /*0116*/ 	.short	(.L_824 - .L_823)


	//   ....[0]....
.L_823:
        /*0118*/ 	.word	0xffffffff


	//   ....[1]....
        /*011c*/ 	.word	0xffffffff


	//   ....[2]....
        /*0120*/ 	.word	0xffffffff


	//   ....[3]....
        /*0124*/ 	.word	0xffffffff


	//   ....[4]....
        /*0128*/ 	.word	0xffffffff


	//   ....[5]....
        /*012c*/ 	.word	0xffffffff


	//   ....[6]....
        /*0130*/ 	.word	0xffffffff


	//   ....[7]....
        /*0134*/ 	.word	0xffffffff


	//   ....[8]....
        /*0138*/ 	.word	0xffffffff


	//   ....[9]....
        /*013c*/ 	.word	0xffffffff


	//   ....[10]....
        /*0140*/ 	.word	0xffffffff


	//   ....[11]....
        /*0144*/ 	.word	0xffffffff


	//   ....[12]....
        /*0148*/ 	.word	0xffffffff


	//   ....[13]....
        /*014c*/ 	.word	0xffffffff


	//   ....[14]....
        /*0150*/ 	.word	0xffffffff


	//   ....[15]....
        /*0154*/ 	.word	0xffffffff


	//----- nvinfo : EIATTR_COOP_GROUP_INSTR_OFFSETS
	.align		4
.L_824:
        /*0158*/ 	.byte	0x04, 0x28
        /*015a*/ 	.short	(.L_826 - .L_825)


	//   ....[0]....
.L_825:
        /*015c*/ 	.word	0x00009950


	//   ....[1]....
        /*0160*/ 	.word	0x00009a10


	//   ....[2]....
        /*0164*/ 	.word	0x00009a20


	//   ....[3]....
        /*0168*/ 	.word	0x00009a50


	//   ....[4]....
        /*016c*/ 	.word	0x000131e0


	//   ....[5]....
        /*0170*/ 	.word	0x00013230


	//   ....[6]....
        /*0174*/ 	.word	0x00013250


	//   ....[7]....
        /*0178*/ 	.word	0x00013280


	//   ....[8]....
        /*017c*/ 	.word	0x0001a9a0


	//   ....[9]....
        /*0180*/ 	.word	0x0001a9f0


	//   ....[10]....
        /*0184*/ 	.word	0x0001aa20


	//   ....[11]....
        /*0188*/ 	.word	0x0001aa30


	//   ....[12]....
        /*018c*/ 	.word	0x0001da00


	//   ....[13]....
        /*0190*/ 	.word	0x0001da10


	//   ....[14]....
        /*0194*/ 	.word	0x0001da30


	//   ....[15]....
        /*0198*/ 	.word	0x0001da50


	//----- nvinfo : EIATTR_EXIT_INSTR_OFFSETS
	.align		4
.L_826:
        /*019c*/ 	.byte	0x04, 0x1c
        /*019e*/ 	.short	(.L_828 - .L_827)


	//   ....[0]....
.L_827:
        /*01a0*/ 	.word	0x000004d0


	//   ....[1]....
        /*01a4*/ 	.word	0x00000db0


	//   ....[2]....
        /*01a8*/ 	.word	0x00000de0


	//   ....[3]....
        /*01ac*/ 	.word	0x0001e7b0


	//   ....[4]....
        /*01b0*/ 	.word	0x0001e870


	//----- nvinfo : EIATTR_CTAIDZ_USED
	.align		4
.L_828:
        /*01b4*/ 	.byte	0x01, 0x04
	.zero		2


	//----- nvinfo : EIATTR_CRS_STACK_SIZE
	.align		4
        /*01b8*/ 	.byte	0x04, 0x1e
        /*01ba*/ 	.short	(.L_830 - .L_829)
.L_829:
        /*01bc*/ 	.word	0x00000000
.L_830:


//--------------------- .nv.info._ZN5flash24flash_fwd_splitkv_kernelI23Flash_fwd_kernel_traitsILi64ELi64ELi256ELi4ELb0ELb0EN7cutlass6half_tE19Flash_kernel_traitsILi64ELi64ELi256ELi4ES3_EELb1ELb0ELb0ELb0ELb0ELb0ELb0ELb1EEEvNS_16Flash_fwd_paramsE --------------------------
	.section	.nv.info._ZN5flash24flash_fwd_splitkv_kernelI23Flash_fwd_kernel_traitsILi64ELi64ELi256ELi4ELb0ELb0EN7cutlass6half_tE19Flash_kernel_traitsILi64ELi64ELi256ELi4ES3_EELb1ELb0ELb0ELb0ELb0ELb0ELb0ELb1EEEvNS_16Flash_fwd_paramsE,"",@"SHT_CUDA_INFO"
	.sectionflags	@""
	.align	4


	//----- nvinfo : EIATTR_CUDA_API_VERSION
	.align		4
        /*0000*/ 	.byte	0x04, 0x37
        /*0002*/ 	.short	(.L_832 - .L_831)
.L_831:
        /*0004*/ 	.word	0x00000082


	//----- nvinfo : EIATTR_SW2861232_WAR
	.align		4
.L_832:
        /*0008*/ 	.byte	0x01, 0x35
	.zero		2


	//----- nvinfo : EIATTR_PARAM_CBANK
	.align		4
        /*000c*/ 	.byte	0x04, 0x0a
        /*000e*/ 	.short	(.L_834 - .L_833)
	.align		4
.L_833:
        /*0010*/ 	.word	index@(.nv.constant0._ZN5flash24flash_fwd_splitkv_kernelI23Flash_fwd_kernel_traitsILi64ELi64ELi256ELi4ELb0ELb0EN7cutlass6half_tE19Flash_kernel_traitsILi64ELi64ELi256ELi4ES3_EELb1ELb0ELb0ELb0ELb0ELb0ELb0ELb1EEEvNS_16Flash_fwd_paramsE)
        /*0014*/ 	.short	0x0160
        /*0016*/ 	.short	0x01d0


	//----- nvinfo : EIATTR_CBANK_PARAM_SIZE
	.align		4
.L_834:
        /*0018*/ 	.byte	0x03, 0x19
        /*001a*/ 	.short	0x01d0


	//----- nvinfo : EIATTR_KPARAM_INFO
	.align		4
        /*001c*/ 	.byte	0x04, 0x17
        /*001e*/ 	.short	(.L_836 - .L_835)
.L_835:
        /*0020*/ 	.word	0x00000000
        /*0024*/ 	.short	0x0000
        /*0026*/ 	.short	0x0000
        /*0028*/ 	.byte	0x00, 0xf0, 0x41, 0x07


	//----- nvinfo : EIATTR_MAXREG_COUNT
	.align		4
.L_836:
        /*002c*/ 	.byte	0x03, 0x1b
        /*002e*/ 	.short	0x00ff


	//----- nvinfo : EIATTR_NUM_BARRIERS
	.align		4
        /*0030*/ 	.byte	0x02, 0x4c
        /*0032*/ 	.byte	0x01
	.zero		1


	//----- nvinfo : EIATTR_ANNOTATIONS
	.align		4
        /*0034*/ 	.byte	0x04, 0x55
        /*0036*/ 	.short	(.L_838 - .L_837)


	//   ....[0]....
.L_837:
        /* <DEDUP_REMOVED lines=96> */


	//----- nvinfo : EIATTR_MERCURY_ISA_VERSION
	.align		4
.L_838:
        /*0620*/ 	.byte	0x03, 0x5f
        /*0622*/ 	.short	0x0000


	//----- nvinfo : EIATTR_COOP_GROUP_MASK_REGIDS
	.align		4
        /*0624*/ 	.byte	0x04, 0x29
        /*0626*/ 	.short	(.L_840 - .L_839)


	//   ....[0]....
.L_839:
        /*0628*/ 	.word	0xffffffff


	//   ....[1]....
        /*062c*/ 	.word	0xffffffff


	//   ....[2]....
        /*0630*/ 	.word	0xffffffff


	//   ....[3]....
        /*0634*/ 	.word	0xffffffff


	//   ....[4]....
        /*0638*/ 	.word	0xffffffff


	//   ....[5]....
        /*063c*/ 	.word	0xffffffff


	//   ....[6]....
        /*0640*/ 	.word	0xffffffff


	//   ....[7]....
        /*0644*/ 	.word	0xffffffff


	//   ....[8]....
        /*0648*/ 	.word	0xffffffff


	//   ....[9]....
        /*064c*/ 	.word	0xffffffff


	//   ....[10]....
        /*0650*/ 	.word	0xffffffff


	//   ....[11]....
        /*0654*/ 	.word	0xffffffff


	//   ....[12]....
        /*0658*/ 	.word	0xffffffff


	//   ....[13]....
        /*065c*/ 	.word	0xffffffff


	//   ....[14]....
        /*0660*/ 	.word	0xffffffff


	//   ....[15]....
        /*0664*/ 	.word	0xffffffff


	//   ....[16]....
        /*0668*/ 	.word	0xffffffff


	//   ....[17]....
        /*066c*/ 	.word	0xffffffff


	//   ....[18]....
        /*0670*/ 	.word	0xffffffff


	//   ....[19]....
        /*0674*/ 	.word	0xffffffff


	//----- nvinfo : EIATTR_COOP_GROUP_INSTR_OFFSETS
	.align		4
.L_840:
        /*0678*/ 	.byte	0x04, 0x28
        /*067a*/ 	.short	(.L_842 - .L_841)


	//   ....[0]....
.L_841:
        /*067c*/ 	.word	0x000199f0


	//   ....[1]....
        /*0680*/ 	.word	0x00019a60


	//   ....[2]....
        /*0684*/ 	.word	0x00019a70


	//   ....[3]....
        /*0688*/ 	.word	0x00019aa0


	//   ....[4]....
        /*068c*/ 	.word	0x000222b0


	//   ....[5]....
        /*0690*/ 	.word	0x00022300


	//   ....[6]....
        /*0694*/ 	.word	0x00022320


	//   ....[7]....
        /*0698*/ 	.word	0x00022340


	//   ....[8]....
        /*069c*/ 	.word	0x000289d0


	//   ....[9]....
        /*06a0*/ 	.word	0x000289f0


	//   ....[10]....
        /*06a4*/ 	.word	0x000293a0


	//   ....[11]....
        /*06a8*/ 	.word	0x000293c0


	//   ....[12]....
        /*06ac*/ 	.word	0x0002ba10


	//   ....[13]....
        /*06b0*/ 	.word	0x0002ba40


	//   ....[14]....
        /*06b4*/ 	.word	0x0002ba50


	//   ....[15]....
        /*06b8*/ 	.word	0x0002ba80


	//   ....[16]....
        /*06bc*/ 	.word	0x0002cc30


	//   ....[17]....
        /*06c0*/ 	.word	0x0002cc80


	//   ....[18]....
        /*06c4*/ 	.word	0x0002ccd0


	//   ....[19]....
        /*06c8*/ 	.word	0x0002cd20


	//----- nvinfo : EIATTR_EXIT_INSTR_OFFSETS
	.align		4
.L_842:
        /*06cc*/ 	.byte	0x04, 0x1c
        /*06ce*/ 	.short	(.L_844 - .L_843)


	//   ....[0]....
.L_843:
        /*06d0*/ 	.word	0x00000080


	//----- nvinfo : EIATTR_CTAIDZ_USED
	.align		4
.L_844:
        /*06d4*/ 	.byte	0x01, 0x04
	.zero		2


	//----- nvinfo : EIATTR_CRS_STACK_SIZE
	.align		4
        /*06d8*/ 	.byte	0x04, 0x1e
        /*06da*/ 	.short	(.L_846 - .L_845)
.L_845:
        /*06dc*/ 	.word	0x00000000
.L_846:


//--------------------- .nv.info._ZN5flash24flash_fwd_splitkv_kernelI23Flash_fwd_kernel_traitsILi64ELi64ELi256ELi4ELb0ELb0EN7cutlass6half_tE19Flash_kernel_traitsILi64ELi64ELi256ELi4ES3_EELb1ELb0ELb0ELb0ELb0ELb1ELb0ELb1EEEvNS_16Flash_fwd_paramsE --------------------------
	.section	.nv.info._ZN5flash24flash_fwd_splitkv_kernelI23Flash_fwd_kernel_traitsILi64ELi64ELi256ELi4ELb0ELb0EN7cutlass6half_tE19Flash_kernel_traitsILi64ELi64ELi256ELi4ES3_EELb1ELb0ELb0ELb0ELb0ELb1ELb0ELb1EEEvNS_16Flash_fwd_paramsE,"",@"SHT_CUDA_INFO"
	.sectionflags	@""
	.align	4


	//----- nvinfo : EIATTR_CUDA_API_VERSION
	.align		4
        /*0000*/ 	.byte	0x04, 0x37
        /*0002*/ 	.short	(.L_848 - .L_847)
.L_847:
        /*0004*/ 	.word	0x00000082


	//----- nvinfo : EIATTR_SW2861232_WAR
	.align		4
.L_848:
        /*0008*/ 	.byte	0x01, 0x35
	.zero		2


	//----- nvinfo : EIATTR_PARAM_CBANK
	.align		4
        /*000c*/ 	.byte	0x04, 0x0a
        /*000e*/ 	.short	(.L_850 - .L_849)
	.align		4
.L_849:
        /*0010*/ 	.word	index@(.nv.constant0._ZN5flash24flash_fwd_splitkv_kernelI23Flash_fwd_kernel_traitsILi64ELi64ELi256ELi4ELb0ELb0EN7cutlass6half_tE19Flash_kernel_traitsILi64ELi64ELi256ELi4ES3_EELb1ELb0ELb0ELb0ELb0ELb1ELb0ELb1EEEvNS_16Flash_fwd_paramsE)
        /*0014*/ 	.short	0x0160
        /*0016*/ 	.short	0x01d0


	//----- nvinfo : EIATTR_CBANK_PARAM_SIZE
	.align		4
.L_850:
        /*0018*/ 	.byte	0x03, 0x19
        /*001a*/ 	.short	0x01d0


	//----- nvinfo : EIATTR_KPARAM_INFO
	.align		4
        /*001c*/ 	.byte	0x04, 0x17
        /*001e*/ 	.short	(.L_852 - .L_851)
.L_851:
        /*0020*/ 	.word	0x00000000
        /*0024*/ 	.short	0x0000
        /*0026*/ 	.short	0x0000
        /*0028*/ 	.byte	0x00, 0xf0, 0x41, 0x07


	//----- nvinfo : EIATTR_MAXREG_COUNT
	.align		4
.L_852:
        /*002c*/ 	.byte	0x03, 0x1b
        /*002e*/ 	.short	0x00ff


	//----- nvinfo : EIATTR_NUM_BARRIERS
	.align		4
        /*0030*/ 	.byte	0x02, 0x4c
        /*0032*/ 	.byte	0x01
	.zero		1


	//----- nvinfo : EIATTR_ANNOTATIONS
	.align		4
        /*0034*/ 	.byte	0x04, 0x55
        /*0036*/ 	.short	(.L_854 - .L_853)


	//   ....[0]....
.L_853:
        /* <DEDUP_REMOVED lines=138> */


	//----- nvinfo : EIATTR_MERCURY_ISA_VERSION
	.align		4
.L_854:
        /*08c0*/ 	.byte	0x03, 0x5f
        /*08c2*/ 	.short	0x0000


	//----- nvinfo : EIATTR_COOP_GROUP_MASK_REGIDS
	.align		4
        /*08c4*/ 	.byte	0x04, 0x29
        /*08c6*/ 	.short	(.L_856 - .L_855)


	//   ....[0]....
.L_855:
        /*08c8*/ 	.word	0xffffffff


	//   ....[1]....
        /*08cc*/ 	.word	0xffffffff


	//   ....[2]....
        /*08d0*/ 	.word	0xffffffff


	//   ....[3]....
        /*08d4*/ 	.word	0xffffffff


	//   ....[4]....
        /*08d8*/ 	.word	0xffffffff


	//   ....[5]....
        /*08dc*/ 	.word	0xffffffff


	//   ....[6]....
        /*08e0*/ 	.word	0xffffffff


	//   ....[7]....
        /*08e4*/ 	.word	0xffffffff


	//   ....[8]....
        /*08e8*/ 	.word	0xffffffff


	//   ....[9]....
        /*08ec*/ 	.word	0xffffffff


	//   ....[10]....
        /*08f0*/ 	.word	0xffffffff


	//   ....[11]....
        /*08f4*/ 	.word	0xffffffff


	//   ....[12]....
        /*08f8*/ 	.word	0xffffffff


	//   ....[13]....
        /*08fc*/ 	.word	0xffffffff


	//   ....[14]....
        /*0900*/ 	.word	0xffffffff


	//   ....[15]....
        /*0904*/ 	.word	0xffffffff


	//   ....[16]....
        /*0908*/ 	.word	0xffffffff


	//   ....[17]....
        /*090c*/ 	.word	0xffffffff


	//   ....[18]....
        /*0910*/ 	.word	0xffffffff


	//   ....[19]....
        /*0914*/ 	.word	0xffffffff


	//----- nvinfo : EIATTR_COOP_GROUP_INSTR_OFFSETS
	.align		4
.L_856:
        /*0918*/ 	.byte	0x04, 0x28
        /*091a*/ 	.short	(.L_858 - .L_857)


	//   ....[0]....
.L_857:
        /*091c*/ 	.word	0x0001a700


	//   ....[1]....
        /*0920*/ 	.word	0x0001a770


	//   ....[2]....
        /*0924*/ 	.word	0x0001a780


	//   ....[3]....
        /*0928*/ 	.word	0x0001a7b0


	//   ....[4]....
        /*092c*/ 	.word	0x000242d0


	//   ....[5]....
        /*0930*/ 	.word	0x00024320


	//   ....[6]....
        /*0934*/ 	.word	0x00024340


	//   ....[7]....
        /*0938*/ 	.word	0x00024370


	//   ....[8]....
        /*093c*/ 	.word	0x0002bc80


	//   ....[9]....
        /*0940*/ 	.word	0x0002bca0


	//   ....[10]....
        /*0944*/ 	.word	0x0002c6f0


	//   ....[11]....
        /*0948*/ 	.word	0x0002c710


	//   ....[12]....
        /*094c*/ 	.word	0x0002ed70


	//   ....[13]....
        /*0950*/ 	.word	0x0002edc0


	//   ....[14]....
        /*0954*/ 	.word	0x0002ede0


	//   ....[15]....
        /*0958*/ 	.word	0x0002ee00


	//   ....[16]....
        /*095c*/ 	.word	0x0002ffb0


	//   ....[17]....
        /*0960*/ 	.word	0x00030000


	//   ....[18]....
        /*0964*/ 	.word	0x00030050


	//   ....[19]....
        /*0968*/ 	.word	0x000300b0


	//----- nvinfo : EIATTR_EXIT_INSTR_OFFSETS
	.align		4
.L_858:
        /*096c*/ 	.byte	0x04, 0x1c
        /*096e*/ 	.short	(.L_860 - .L_859)


	//   ....[0]....
.L_859:
        /*0970*/ 	.word	0x00000080


	//----- nvinfo : EIATTR_CTAIDZ_USED
	.align		4
.L_860:
        /*0974*/ 	.byte	0x01, 0x04
	.zero		2


	//----- nvinfo : EIATTR_CRS_STACK_SIZE
	.align		4
        /*0978*/ 	.byte	0x04, 0x1e
        /*097a*/ 	.short	(.L_862 - .L_861)
.L_861:
        /*097c*/ 	.word	0x00000000
.L_862:


//--------------------- .nv.info._ZN5flash24flash_fwd_splitkv_kernelI23Flash_fwd_kernel_traitsILi64ELi64ELi256ELi4ELb0ELb0EN7cutlass6half_tE19Flash_kernel_traitsILi64ELi64ELi256ELi4ES3_EELb1ELb0ELb0ELb0ELb0ELb0ELb1ELb0EEEvNS_16Flash_fwd_paramsE --------------------------
	.section	.nv.info._ZN5flash24flash_fwd_splitkv_kernelI23Flash_fwd_kernel_traitsILi64ELi64ELi256ELi4ELb0ELb0EN7cutlass6half_tE19Flash_kernel_traitsILi64ELi64ELi256ELi4ES3_EELb1ELb0ELb0ELb0ELb0ELb0ELb1ELb0EEEvNS_16Flash_fwd_paramsE,"",@"SHT_CUDA_INFO"
	.sectionflags	@""
	.align	4


	//----- nvinfo : EIATTR_CUDA_API_VERSION
	.align		4
        /*0000*/ 	.byte	0x04, 0x37
        /*0002*/ 	.short	(.L_864 - .L_863)
.L_863:
        /*0004*/ 	.word	0x00000082


	//----- nvinfo : EIATTR_SW2861232_WAR
	.align		4
.L_864:
        /*0008*/ 	.byte	0x01, 0x35
	.zero		2


	//----- nvinfo : EIATTR_PARAM_CBANK
	.align		4
        /*000c*/ 	.byte	0x04, 0x0a
        /*000e*/ 	.short	(.L_866 - .L_865)
	.align		4
.L_865:
        /*0010*/ 	.word	index@(.nv.constant0._ZN5flash24flash_fwd_splitkv_kernelI23Flash_fwd_kernel_traitsILi64ELi64ELi256ELi4ELb0ELb0EN7cutlass6half_tE19Flash_kernel_traitsILi64ELi64ELi256ELi4ES3_EELb1ELb0ELb0ELb0ELb0ELb0ELb1ELb0EEEvNS_16Flash_fwd_paramsE)
        /*0014*/ 	.short	0x0160
        /*0016*/ 	.short	0x01d0


	//----- nvinfo : EIATTR_CBANK_PARAM_SIZE
	.align		4
.L_866:
        /*0018*/ 	.byte	0x03, 0x19
        /*001a*/ 	.short	0x01d0


	//----- nvinfo : EIATTR_KPARAM_INFO
	.align		4
        /*001c*/ 	.byte	0x04, 0x17
        /*001e*/ 	.short	(.L_868 - .L_867)
.L_867:
        /*0020*/ 	.word	0x00000000
        /*0024*/ 	.short	0x0000
        /*0026*/ 	.short	0x0000
        /*0028*/ 	.byte	0x00, 0xf0, 0x41, 0x07


	//----- nvinfo : EIATTR_MAXREG_COUNT
	.align		4
.L_868:
        /*002c*/ 	.byte	0x03, 0x1b
        /*002e*/ 	.short	0x00ff


	//----- nvinfo : EIATTR_NUM_BARRIERS
	.align		4
        /*0030*/ 	.byte	0x02, 0x4c
        /*0032*/ 	.byte	0x01
	.zero		1


	//----- nvinfo : EIATTR_ANNOTATIONS
	.align		4
        /*0034*/ 	.byte	0x04, 0x55
        /*0036*/ 	.short	(.L_870 - .L_869)


	//   ....[0]....
.L_869:
        /*0038*/ 	.word	0x00000001
        /*003c*/ 	.byte	0x40, 0xd2, 0x00, 0x00, 0x01, 0x00, 0x00, 0x00, 0xa0, 0xd2, 0x00, 0x00, 0x01, 0x00, 0x00, 0x00
        /*004c*/ 	.byte	0xc0, 0xd2, 0x00, 0x00, 0x01, 0x00, 0x00, 0x00, 0x30, 0xdd, 0x00, 0x00, 0x01, 0x00, 0x00, 0x00
        /*005c*/ 	.byte	0x40, 0xfc, 0x00, 0x00, 0x01, 0x00, 0x00, 0x00, 0x50, 0xfc, 0x00, 0x00, 0x01, 0x00, 0x00, 0x00
        /*006c*/ 	.byte	0x60, 0xfc, 0x00, 0x00, 0x01, 0x00, 0x00, 0x00, 0x70, 0xfc, 0x00, 0x00


	//----- nvinfo : EIATTR_MERCURY_ISA_VERSION
	.align		4
.L_870:
        /*0078*/ 	.byte	0x03, 0x5f
        /*007a*/ 	.short	0x0000


	//----- nvinfo : EIATTR_COOP_GROUP_MASK_REGIDS
	.align		4
        /*007c*/ 	.byte	0x04, 0x29
        /*007e*/ 	.short	(.L_872 - .L_871)


	//   ....[0]....
.L_871:
        /*0080*/ 	.word	0xffffffff


	//   ....[1]....
        /*0084*/ 	.word	0xffffffff


	//   ....[2]....
        /*0088*/ 	.word	0xffffffff


	//   ....[3]....
        /*008c*/ 	.word	0xffffffff


	//   ....[4]....
        /*0090*/ 	.word	0xffffffff


	//   ....[5]....
        /*0094*/ 	.word	0xffffffff


	//   ....[6]....
        /*0098*/ 	.word	0xffffffff


	//   ....[7]....
        /*009c*/ 	.word	0xffffffff


	//   ....[8]....
        /*00a0*/ 	.word	0xffffffff


	//   ....[9]....
        /*00a4*/ 	.word	0xffffffff


	//   ....[10]....
        /*00a8*/ 	.word	0xffffffff


	//   ....[11]....
        /*00ac*/ 	.word	0xffffffff


	//   ....[12]....
        /*00b0*/ 	.word	0xffffffff


	//   ....[13]....
        /*00b4*/ 	.word	0xffffffff


	//   ....[14]....
        /*00b8*/ 	.word	0xffffffff


	//   ....[15]....
        /*00bc*/ 	.word	0xffffffff


	//----- nvinfo : EIATTR_COOP_GROUP_INSTR_OFFSETS
	.align		4
.L_872:
        /*00c0*/ 	.byte	0x04, 0x28
        /*00c2*/ 	.short	(.L_874 - .L_873)


	//   ....[0]....
.L_873:
        /*00c4*/ 	.word	0x00008a70


	//   ....[1]....
        /*00c8*/ 	.word	0x00008b50


	//   ....[2]....
        /*00cc*/ 	.word	0x00008b60


	//   ....[3]....
        /*00d0*/ 	.word	0x00008b90


	//   ....[4]....
        /*00d4*/ 	.word	0x000104b0


	//   ....[5]....
        /*00d8*/ 	.word	0x000104d0


	//   ....[6]....
        /*00dc*/ 	.word	0x000104f0


	//   ....[7]....
        /*00e0*/ 	.word	0x00010510


	//   ....[8]....
        /*00e4*/ 	.word	0x00016840


	//   ....[9]....
        /*00e8*/ 	.word	0x00016850


	//   ....[10]....
        /*00ec*/ 	.word	0x00016880


	//   ....[11]....
        /*00f0*/ 	.word	0x00016890


	//   ....[12]....
        /*00f4*/ 	.word	0x000193b0


	//   ....[13]....
        /*00f8*/ 	.word	0x000193f0


	//   ....[14]....
        /*00fc*/ 	.word	0x000194b0


	//   ....[15]....
        /*0100*/ 	.word	0x000194c0


	//----- nvinfo : EIATTR_EXIT_INSTR_OFFSETS
	.align		4
.L_874:
        /*0104*/ 	.byte	0x04, 0x1c
        /*0106*/ 	.short	(.L_876 - .L_875)


	//   ....[0]....
.L_875:
        /*0108*/ 	.word	0x00000640


	//   ....[1]....
        /*010c*/ 	.word	0x00000ec0


	//   ....[2]....
        /*0110*/ 	.word	0x00000ef0


	//   ....[3]....
        /*0114*/ 	.word	0x0001a060


	//   ....[4]....
        /*0118*/ 	.word	0x0001a080


	//----- nvinfo : EIATTR_CTAIDZ_USED
	.align		4
.L_876:
        /*011c*/ 	.byte	0x01, 0x04
	.zero		2


	//----- nvinfo : EIATTR_CRS_STACK_SIZE
	.align		4
        /*0120*/ 	.byte	0x04, 0x1e
        /*0122*/ 	.short	(.L_878 - .L_877)
.L_877:
        /*0124*/ 	.word	0x00000000
.L_878:


//--------------------- .nv.info._ZN5flash24flash_fwd_splitkv_kernelI23Flash_fwd_kernel_traitsILi64ELi64ELi256ELi4ELb0ELb0EN7cutlass6half_tE19Flash_kernel_traitsILi64ELi64ELi256ELi4ES3_EELb1ELb0ELb0ELb0ELb0ELb1ELb1ELb0EEEvNS_16Flash_fwd_paramsE --------------------------
	.section	.nv.info._ZN5flash24flash_fwd_splitkv_kernelI23Flash_fwd_kernel_traitsILi64ELi64ELi256ELi4ELb0ELb0EN7cutlass6half_tE19Flash_kernel_traitsILi64ELi64ELi256ELi4ES3_EELb1ELb0ELb0ELb0ELb0ELb1ELb1ELb0EEEvNS_16Flash_fwd_paramsE,"",@"SHT_CUDA_INFO"
	.sectionflags	@""
	.align	4


	//----- nvinfo : EIATTR_CUDA_API_VERSION
	.align		4
        /*0000*/ 	.byte	0x04, 0x37
        /*0002*/ 	.short	(.L_880 - .L_879)
.L_879:
        /*0004*/ 	.word	0x00000082


	//----- nvinfo : EIATTR_SW2861232_WAR
	.align		4
.L_880:
        /*0008*/ 	.byte	0x01, 0x35
	.zero		2


	//----- nvinfo : EIATTR_PARAM_CBANK
	.align		4
        /*000c*/ 	.byte	0x04, 0x0a
        /*000e*/ 	.short	(.L_882 - .L_881)
	.align		4
.L_881:
        /*0010*/ 	.word	index@(.nv.constant0._ZN5flash24flash_fwd_splitkv_kernelI23Flash_fwd_kernel_traitsILi64ELi64ELi256ELi4ELb0ELb0EN7cutlass6half_tE19Flash_kernel_traitsILi64ELi64ELi256ELi4ES3_EELb1ELb0ELb0ELb0ELb0ELb1ELb1ELb0EEEvNS_16Flash_fwd_paramsE)
        /*0014*/ 	.short	0x0160
        /*0016*/ 	.short	0x01d0


	//----- nvinfo : EIATTR_CBANK_PARAM_SIZE
	.align		4
.L_882:
        /*0018*/ 	.byte	0x03, 0x19
        /*001a*/ 	.short	0x01d0


	//----- nvinfo : EIATTR_KPARAM_INFO
	.align		4
        /*001c*/ 	.byte	0x04, 0x17
        /*001e*/ 	.short	(.L_884 - .L_883)
.L_883:
        /*0020*/ 	.word	0x00000000
        /*0024*/ 	.short	0x0000
        /*0026*/ 	.short	0x0000
        /*0028*/ 	.byte	0x00, 0xf0, 0x41, 0x07


	//----- nvinfo : EIATTR_MAXREG_COUNT
	.align		4
.L_884:
        /*002c*/ 	.byte	0x03, 0x1b
        /*002e*/ 	.short	0x00ff


	//----- nvinfo : EIATTR_NUM_BARRIERS
	.align		4
        /*0030*/ 	.byte	0x02, 0x4c
        /*0032*/ 	.byte	0x01
	.zero		1


	//----- nvinfo : EIATTR_ANNOTATIONS
	.align		4
        /*0034*/ 	.byte	0x04, 0x55
        /*0036*/ 	.short	(.L_886 - .L_885)


	//   ....[0]....
.L_885:
        /*0038*/ 	.word	0x00000001
        /*003c*/ 	.byte	0x70, 0x51, 0x00, 0x00, 0x01, 0x00, 0x00, 0x00, 0x20, 0xc9, 0x00, 0x00, 0x01, 0x00, 0x00, 0x00
        /*004c*/ 	.byte	0x30, 0xc9, 0x00, 0x00, 0x01, 0x00, 0x00, 0x00, 0xa0, 0xce, 0x00, 0x00, 0x01, 0x00, 0x00, 0x00
        /*005c*/ 	.byte	0xd0, 0x2d, 0x01, 0x00, 0x01, 0x00, 0x00, 0x00, 0xf0, 0x2d, 0x01, 0x00, 0x01, 0x00, 0x00, 0x00
        /*006c*/ 	.byte	0x70, 0x65, 0x01, 0x00, 0x01, 0x00, 0x00, 0x00, 0x80, 0x65, 0x01, 0x00, 0x01, 0x00, 0x00, 0x00
        /*007c*/ 	.byte	0xd0, 0xc1, 0x01, 0x00, 0x01, 0x00, 0x00, 0x00, 0xf0, 0xc1, 0x01, 0x00, 0x01, 0x00, 0x00, 0x00
        /*008c*/ 	.byte	0xd0, 0xdb, 0x01, 0x00, 0x01, 0x00, 0x00, 0x00, 0xe0, 0xdb, 0x01, 0x00, 0x01, 0x00, 0x00, 0x00
        /*009c*/ 	.byte	0x00, 0xdc, 0x01, 0x00, 0x01, 0x00, 0x00, 0x00, 0x60, 0xdc, 0x01, 0x00


	//----- nvinfo : EIATTR_MERCURY_ISA_VERSION
	.align		4
.L_886:
        /*00a8*/ 	.byte	0x03, 0x5f
        /*00aa*/ 	.short	0x0000


	//----- nvinfo : EIATTR_COOP_GROUP_MASK_REGIDS
	.align		4
        /*00ac*/ 	.byte	0x04, 0x29
        /*00ae*/ 	.short	(.L_888 - .L_887)


	//   ....[0]....
.L_887:
        /*00b0*/ 	.word	0xffffffff


	//   ....[1]....
        /*00b4*/ 	.word	0xffffffff


	//   ....[2]....
        /*00b8*/ 	.word	0xffffffff


	//   ....[3]....
        /*00bc*/ 	.word	0xffffffff


	//   ....[4]....
        /*00c0*/ 	.word	0xffffffff


	//   ....[5]....
        /*00c4*/ 	.word	0xffffffff


	//   ....[6]....
        /*00c8*/ 	.word	0xffffffff


	//   ....[7]....
        /*00cc*/ 	.word	0xffffffff


	//   ....[8]....
        /*00d0*/ 	.word	0xffffffff


	//   ....[9]....
        /*00d4*/ 	.word	0xffffffff


	//   ....[10]....
        /*00d8*/ 	.word	0xffffffff


	//   ....[11]....
        /*00dc*/ 	.word	0xffffffff


	//   ....[12]....
        /*00e0*/ 	.word	0xffffffff


	//   ....[13]....
        /*00e4*/ 	.word	0xffffffff


	//   ....[14]....
        /*00e8*/ 	.word	0xffffffff


	//   ....[15]....
        /*00ec*/ 	.word	0xffffffff


	//----- nvinfo : EIATTR_COOP_GROUP_INSTR_OFFSETS
	.align		4
.L_888:
        /*00f0*/ 	.byte	0x04, 0x28
        /*00f2*/ 	.short	(.L_890 - .L_889)


	//   ....[0]....
.L_889:
        /*00f4*/ 	.word	0x00009a90


	//   ....[1]....
        /*00f8*/ 	.word	0x00009b50


	//   ....[2]....
        /*00fc*/ 	.word	0x00009b60


	//   ....[3]....
        /*0100*/ 	.word	0x00009b90


	//   ....[4]....
        /*0104*/ 	.word	0x000135e0


	//   ....[5]....
        /*0108*/ 	.word	0x00013630


	//   ....[6]....
        /*010c*/ 	.word	0x00013650


	//   ....[7]....
        /*0110*/ 	.word	0x00013680


	//   ....[8]....
        /*0114*/ 	.word	0x0001ada0


	//   ....[9]....
        /*0118*/ 	.word	0x0001adf0


	//   ....[10]....
        /*011c*/ 	.word	0x0001ae20


	//   ....[11]....
        /*0120*/ 	.word	0x0001ae30


	//   ....[12]....
        /*0124*/ 	.word	0x0001dd80


	//   ....[13]....
        /*0128*/ 	.word	0x0001dd90


	//   ....[14]....
        /*012c*/ 	.word	0x0001ddb0


	//   ....[15]....
        /*0130*/ 	.word	0x0001ddd0


	//----- nvinfo : EIATTR_EXIT_INSTR_OFFSETS
	.align		4
.L_890:
        /*0134*/ 	.byte	0x04, 0x1c
        /*0136*/ 	.short	(.L_892 - .L_891)


	//   ....[0]....
.L_891:
        /*0138*/ 	.word	0x00000640


	//   ....[1]....
        /*013c*/ 	.word	0x00000ec0


	//   ....[2]....
        /*0140*/ 	.word	0x00000ef0


	//   ....[3]....
        /*0144*/ 	.word	0x0001e8d0


	//   ....[4]....
        /*0148*/ 	.word	0x0001e8f0


	//----- nvinfo : EIATTR_CTAIDZ_USED
	.align		4
.L_892:
        /*014c*/ 	.byte	0x01, 0x04
	.zero		2


	//----- nvinfo : EIATTR_CRS_STACK_SIZE
	.align		4
        /*0150*/ 	.byte	0x04, 0x1e
        /*0152*/ 	.short	(.L_894 - .L_893)
.L_893:
        /*0154*/ 	.word	0x00000000
.L_894:


//--------------------- .nv.info._ZN5flash24flash_fwd_splitkv_kernelI23Flash_fwd_kernel_traitsILi64ELi64ELi256ELi4ELb0ELb0EN7cutlass6half_tE19Flash_kernel_traitsILi64ELi64ELi256ELi4ES3_EELb1ELb0ELb0ELb0ELb0ELb0ELb1ELb1EEEvNS_16Flash_fwd_paramsE --------------------------
	.section	.nv.info._ZN5flash24flash_fwd_splitkv_kernelI23Flash_fwd_kernel_traitsILi64ELi64ELi256ELi4ELb0ELb0EN7cutlass6half_tE19Flash_kernel_traitsILi64ELi64ELi256ELi4ES3_EELb1ELb0ELb0ELb0ELb0ELb0ELb1ELb1EEEvNS_16Flash_fwd_paramsE,"",@"SHT_CUDA_INFO"
	.sectionflags	@""
	.align	4


	//----- nvinfo : EIATTR_CUDA_API_VERSION
	.align		4
        /*0000*/ 	.byte	0x04, 0x37
        /*0002*/ 	.short	(.L_896 - .L_895)
.L_895:
        /*0004*/ 	.word	0x00000082


	//----- nvinfo : EIATTR_SW2861232_WAR
	.align		4
.L_896:
        /*0008*/ 	.byte	0x01, 0x35
	.zero		2


	//----- nvinfo : EIATTR_PARAM_CBANK
	.align		4
        /*000c*/ 	.byte	0x04, 0x0a
        /*000e*/ 	.short	(.L_898 - .L_897)
	.align		4
.L_897:
        /*0010*/ 	.word	index@(.nv.constant0._ZN5flash24flash_fwd_splitkv_kernelI23Flash_fwd_kernel_traitsILi64ELi64ELi256ELi4ELb0ELb0EN7cutlass6half_tE19Flash_kernel_traitsILi64ELi64ELi256ELi4ES3_EELb1ELb0ELb0ELb0ELb0ELb0ELb1ELb1EEEvNS_16Flash_fwd_paramsE)
        /*0014*/ 	.short	0x0160
        /*0016*/ 	.short	0x01d0


	//----- nvinfo : EIATTR_CBANK_PARAM_SIZE
	.align		4
.L_898:
        /*0018*/ 	.byte	0x03, 0x19
        /*001a*/ 	.short	0x01d0


	//----- nvinfo : EIATTR_KPARAM_INFO
	.align		4
        /*001c*/ 	.byte	0x04, 0x17
        /*001e*/ 	.short	(.L_900 - .L_899)
.L_899:
        /*0020*/ 	.word	0x00000000
        /*0024*/ 	.short	0x0000
        /*0026*/ 	.short	0x0000
        /*0028*/ 	.byte	0x00, 0xf0, 0x41, 0x07


	//----- nvinfo : EIATTR_MAXREG_COUNT
	.align		4
.L_900:
        /*002c*/ 	.byte	0x03, 0x1b
        /*002e*/ 	.short	0x00ff


	//----- nvinfo : EIATTR_NUM_BARRIERS
	.align		4
        /*0030*/ 	.byte	0x02, 0x4c
        /*0032*/ 	.byte	0x01
	.zero		1


	//----- nvinfo : EIATTR_ANNOTATIONS
	.align		4
        /*0034*/ 	.byte	0x04, 0x55
        /*0036*/ 	.short	(.L_902 - .L_901)


	//   ....[0]....
.L_901:
        /* <DEDUP_REMOVED lines=104> */


	//----- nvinfo : EIATTR_MERCURY_ISA_VERSION
	.align		4
.L_902:
        /*06a8*/ 	.byte	0x03, 0x5f
        /*06aa*/ 	.short	0x0000


	//----- nvinfo : EIATTR_COOP_GROUP_MASK_REGIDS
	.align		4
        /*06ac*/ 	.byte	0x04, 0x29
        /*06ae*/ 	.short	(.L_904 - .L_903)


	//   ....[0]....
.L_903:
        /*06b0*/ 	.word	0xffffffff


	//   ....[1]....
        /*06b4*/ 	.word	0xffffffff


	//   ....[2]....
        /*06b8*/ 	.word	0xffffffff


	//   ....[3]....
        /*06bc*/ 	.word	0xffffffff


	//   ....[4]....
        /*06c0*/ 	.word	0xffffffff


	//   ....[5]....
        /*06c4*/ 	.word	0xffffffff


	//   ....[6]....
        /*06c8*/ 	.word	0xffffffff


	//   ....[7]....
        /*06cc*/ 	.word	0xffffffff


	//   ....[8]....
        /*06d0*/ 	.word	0xffffffff


	//   ....[9]....
        /*06d4*/ 	.word	0xffffffff


	//   ....[10]....
        /*06d8*/ 	.word	0xffffffff


	//   ....[11]....
        /*06dc*/ 	.word	0xffffffff


	//   ....[12]....
        /*06e0*/ 	.word	0xffffffff


	//   ....[13]....
        /*06e4*/ 	.word	0xffffffff


	//   ....[14]....
        /*06e8*/ 	.word	0xffffffff


	//   ....[15]....
        /*06ec*/ 	.word	0xffffffff


	//   ....[16]....
        /*06f0*/ 	.word	0xffffffff


	//   ....[17]....
        /*06f4*/ 	.word	0xffffffff


	//   ....[18]....
        /*06f8*/ 	.word	0xffffffff


	//   ....[19]....
        /*06fc*/ 	.word	0xffffffff


	//----- nvinfo : EIATTR_COOP_GROUP_INSTR_OFFSETS
	.align		4
.L_904:
        /*0700*/ 	.byte	0x04, 0x28
        /*0702*/ 	.short	(.L_906 - .L_905)


	//   ....[0]....
.L_905:
        /*0704*/ 	.word	0x00019a30


	//   ....[1]....
        /*0708*/ 	.word	0x00019aa0


	//   ....[2]....
        /*070c*/ 	.word	0x00019ab0


	//   ....[3]....
        /*0710*/ 	.word	0x00019ae0


	//   ....[4]....
        /*0714*/ 	.word	0x00022190


	//   ....[5]....
        /*0718*/ 	.word	0x000221d0


	//   ....[6]....
        /*071c*/ 	.word	0x000221f0


	//   ....[7]....
        /*0720*/ 	.word	0x00022210


	//   ....[8]....
        /*0724*/ 	.word	0x00028950


	//   ....[9]....
        /*0728*/ 	.word	0x00028970


	//   ....[10]....
        /*072c*/ 	.word	0x00029330


	//   ....[11]....
        /*0730*/ 	.word	0x00029350


	//   ....[12]....
        /*0734*/ 	.word	0x0002b950


	//   ....[13]....
        /*0738*/ 	.word	0x0002b980


	//   ....[14]....
        /*073c*/ 	.word	0x0002b990


	//   ....[15]....
        /*0740*/ 	.word	0x0002b9c0


	//   ....[16]....
        /*0744*/ 	.word	0x0002c720


	//   ....[17]....
        /*0748*/ 	.word	0x0002c770


	//   ....[18]....
        /*074c*/ 	.word	0x0002c7c0


	//   ....[19]....
        /*0750*/ 	.word	0x0002c810


	//----- nvinfo : EIATTR_EXIT_INSTR_OFFSETS
	.align		4
.L_906:
        /*0754*/ 	.byte	0x04, 0x1c
        /*0756*/ 	.short	(.L_908 - .L_907)


	//   ....[0]....
.L_907:
        /*0758*/ 	.word	0x00000200


	//----- nvinfo : EIATTR_CTAIDZ_USED
	.align		4
.L_908:
        /*075c*/ 	.byte	0x01, 0x04
	.zero		2


	//----- nvinfo : EIATTR_CRS_STACK_SIZE
	.align		4
        /*0760*/ 	.byte	0x04, 0x1e
        /*0762*/ 	.short	(.L_910 - .L_909)
.L_909:
        /*0764*/ 	.word	0x00000000
.L_910:


//--------------------- .nv.info._ZN5flash24flash_fwd_splitkv_kernelI23Flash_fwd_kernel_traitsILi64ELi64ELi256ELi4ELb0ELb0EN7cutlass6half_tE19Flash_kernel_traitsILi64ELi64ELi256ELi4ES3_EELb1ELb0ELb0ELb0ELb0ELb1ELb1ELb1EEEvNS_16Flash_fwd_paramsE --------------------------
	.section	.nv.info._ZN5flash24flash_fwd_splitkv_kernelI23Flash_fwd_kernel_traitsILi64ELi64ELi256ELi4ELb0ELb0EN7cutlass6half_tE19Flash_kernel_traitsILi64ELi64ELi256ELi4ES3_EELb1ELb0ELb0ELb0ELb0ELb1ELb1ELb1EEEvNS_16Flash_fwd_paramsE,"",@"SHT_CUDA_INFO"
	.sectionflags	@""
	.align	4


	//----- nvinfo : EIATTR_CUDA_API_VERSION
	.align		4
        /*0000*/ 	.byte	0x04, 0x37
        /*0002*/ 	.short	(.L_912 - .L_911)
.L_911:
        /*0004*/ 	.word	0x00000082


	//----- nvinfo : EIATTR_SW2861232_WAR
	.align		4
.L_912:
        /*0008*/ 	.byte	0x01, 0x35
	.zero		2


	//----- nvinfo : EIATTR_PARAM_CBANK
	.align		4
        /*000c*/ 	.byte	0x04, 0x0a
        /*000e*/ 	.short	(.L_914 - .L_913)
	.align		4
.L_913:
        /*0010*/ 	.word	index@(.nv.constant0._ZN5flash24flash_fwd_splitkv_kernelI23Flash_fwd_kernel_traitsILi64ELi64ELi256ELi4ELb0ELb0EN7cutlass6half_tE19Flash_kernel_traitsILi64ELi64ELi256ELi4ES3_EELb1ELb0ELb0ELb0ELb0ELb1ELb1ELb1EEEvNS_16Flash_fwd_paramsE)
        /*0014*/ 	.short	0x0160
        /*0016*/ 	.short	0x01d0


	//----- nvinfo : EIATTR_CBANK_PARAM_SIZE
	.align		4
.L_914:
        /*0018*/ 	.byte	0x03, 0x19
        /*001a*/ 	.short	0x01d0


	//----- nvinfo : EIATTR_KPARAM_INFO
	.align		4
        /*001c*/ 	.byte	0x04, 0x17
        /*001e*/ 	.short	(.L_916 - .L_915)
.L_915:
        /*0020*/ 	.word	0x00000000
        /*0024*/ 	.short	0x0000
        /*0026*/ 	.short	0x0000
        /*0028*/ 	.byte	0x00, 0xf0, 0x41, 0x07


	//----- nvinfo : EIATTR_MAXREG_COUNT
	.align		4
.L_916:
        /*002c*/ 	.byte	0x03, 0x1b
        /*002e*/ 	.short	0x00ff


	//----- nvinfo : EIATTR_NUM_BARRIERS
	.align		4
        /*0030*/ 	.byte	0x02, 0x4c
        /*0032*/ 	.byte	0x01
	.zero		1


	//----- nvinfo : EIATTR_ANNOTATIONS
	.align		4
        /*0034*/ 	.byte	0x04, 0x55
        /*0036*/ 	.short	(.L_918 - .L_917)


	//   ....[0]....
.L_917:
        /* <DEDUP_REMOVED lines=135> */


	//----- nvinfo : EIATTR_MERCURY_ISA_VERSION
	.align		4
.L_918:
        /*0890*/ 	.byte	0x03, 0x5f
        /*0892*/ 	.short	0x0000


	//----- nvinfo : EIATTR_COOP_GROUP_MASK_REGIDS
	.align		4
        /*0894*/ 	.byte	0x04, 0x29
        /*0896*/ 	.short	(.L_920 - .L_919)


	//   ....[0]....
.L_919:
        /*0898*/ 	.word	0xffffffff


	//   ....[1]....
        /*089c*/ 	.word	0xffffffff


	//   ....[2]....
        /*08a0*/ 	.word	0xffffffff


	//   ....[3]....
        /*08a4*/ 	.word	0xffffffff


	//   ....[4]....
        /*08a8*/ 	.word	0xffffffff


	//   ....[5]....
        /*08ac*/ 	.word	0xffffffff


	//   ....[6]....
        /*08b0*/ 	.word	0xffffffff


	//   ....[7]....
        /*08b4*/ 	.word	0xffffffff


	//   ....[8]....
        /*08b8*/ 	.word	0xffffffff


	//   ....[9]....
        /*08bc*/ 	.word	0xffffffff


	//   ....[10]....
        /*08c0*/ 	.word	0xffffffff


	//   ....[11]....
        /*08c4*/ 	.word	0xffffffff


	//   ....[12]....
        /*08c8*/ 	.word	0xffffffff


	//   ....[13]....
        /*08cc*/ 	.word	0xffffffff


	//   ....[14]....
        /*08d0*/ 	.word	0xffffffff


	//   ....[15]....
        /*08d4*/ 	.word	0xffffffff


	//   ....[16]....
        /*08d8*/ 	.word	0xffffffff


	//   ....[17]....
        /*08dc*/ 	.word	0xffffffff


	//   ....[18]....
        /*08e0*/ 	.word	0xffffffff


	//   ....[19]....
        /*08e4*/ 	.word	0xffffffff


	//----- nvinfo : EIATTR_COOP_GROUP_INSTR_OFFSETS
	.align		4
.L_920:
        /*08e8*/ 	.byte	0x04, 0x28
        /*08ea*/ 	.short	(.L_922 - .L_921)


	//   ....[0]....
.L_921:
        /*08ec*/ 	.word	0x0001a830


	//   ....[1]....
        /*08f0*/ 	.word	0x0001a8a0


	//   ....[2]....
        /*08f4*/ 	.word	0x0001a8b0


	//   ....[3]....
        /*08f8*/ 	.word	0x0001a8e0


	//   ....[4]....
        /*08fc*/ 	.word	0x000241c0


	//   ....[5]....
        /*0900*/ 	.word	0x00024210


	//   ....[6]....
        /*0904*/ 	.word	0x00024230


	//   ....[7]....
        /*0908*/ 	.word	0x00024260


	//   ....[8]....
        /*090c*/ 	.word	0x0002bb60


	//   ....[9]....
        /*0910*/ 	.word	0x0002bb80


	//   ....[10]....
        /*0914*/ 	.word	0x0002c5e0


	//   ....[11]....
        /*0918*/ 	.word	0x0002c600


	//   ....[12]....
        /*091c*/ 	.word	0x0002ecd0


	//   ....[13]....
        /*0920*/ 	.word	0x0002ed20


	//   ....[14]....
        /*0924*/ 	.word	0x0002ed40


	//   ....[15]....
        /*0928*/ 	.word	0x0002ed60


	//   ....[16]....
        /*092c*/ 	.word	0x0002fac0


	//   ....[17]....
        /*0930*/ 	.word	0x0002fb10


	//   ....[18]....
        /*0934*/ 	.word	0x0002fb60


	//   ....[19]....
        /*0938*/ 	.word	0x0002fbc0


	//----- nvinfo : EIATTR_EXIT_INSTR_OFFSETS
	.align		4
.L_922:
        /*093c*/ 	.byte	0x04, 0x1c
        /*093e*/ 	.short	(.L_924 - .L_923)


	//   ....[0]....
.L_923:
        /*0940*/ 	.word	0x00000200


	//----- nvinfo : EIATTR_CTAIDZ_USED
	.align		4
.L_924:
        /*0944*/ 	.byte	0x01, 0x04
	.zero		2


	//----- nvinfo : EIATTR_CRS_STACK_SIZE
	.align		4
        /*0948*/ 	.byte	0x04, 0x1e
        /*094a*/ 	.short	(.L_926 - .L_925)
.L_925:
        /*094c*/ 	.word	0x00000000
.L_926:


//--------------------- .nv.info._ZN5flash24flash_fwd_splitkv_kernelI23Flash_fwd_kernel_traitsILi64ELi64ELi256ELi4ELb0ELb0EN7cutlass6half_tE19Flash_kernel_traitsILi64ELi64ELi256ELi4ES3_EELb1ELb0ELb0ELb1ELb1ELb0ELb0ELb0EEEvNS_16Flash_fwd_paramsE --------------------------
	.section	.nv.info._ZN5flash24flash_fwd_splitkv_kernelI23Flash_fwd_kernel_traitsILi64ELi64ELi256ELi4ELb0ELb0EN7cutlass6half_tE19Flash_kernel_traitsILi64ELi64ELi256ELi4ES3_EELb1ELb0ELb0ELb1ELb1ELb0ELb0ELb0EEEvNS_16Flash_fwd_paramsE,"",@"SHT_CUDA_INFO"
	.sectionflags	@""
	.align	4


	//----- nvinfo : EIATTR_CUDA_API_VERSION
	.align		4
        /*0000*/ 	.byte	0x04, 0x37
        /*0002*/ 	.short	(.L_928 - .L_927)
.L_927:
        /*0004*/ 	.word	0x00000082


	//----- nvinfo : EIATTR_SW2861232_WAR
	.align		4
.L_928:
        /*0008*/ 	.byte	0x01, 0x35
	.zero		2


	//----- nvinfo : EIATTR_PARAM_CBANK
	.align		4
        /*000c*/ 	.byte	0x04, 0x0a
        /*000e*/ 	.short	(.L_930 - .L_929)
	.align		4
.L_929:
        /*0010*/ 	.word	index@(.nv.constant0._ZN5flash24flash_fwd_splitkv_kernelI23Flash_fwd_kernel_traitsILi64ELi64ELi256ELi4ELb0ELb0EN7cutlass6half_tE19Flash_kernel_traitsILi64ELi64ELi256ELi4ES3_EELb1ELb0ELb0ELb1ELb1ELb0ELb0ELb0EEEvNS_16Flash_fwd_paramsE)
        /*0014*/ 	.short	0x0160
        /*0016*/ 	.short	0x01d0


	//----- nvinfo : EIATTR_CBANK_PARAM_SIZE
	.align		4
.L_930:
        /*0018*/ 	.byte	0x03, 0x19
        /*001a*/ 	.short	0x01d0


	//----- nvinfo : EIATTR_KPARAM_INFO
	.align		4
        /*001c*/ 	.byte	0x04, 0x17
        /*001e*/ 	.short	(.L_932 - .L_931)
.L_931:
        /*0020*/ 	.word	0x00000000
        /*0024*/ 	.short	0x0000
        /*0026*/ 	.short	0x0000
        /*0028*/ 	.byte	0x00, 0xf0, 0x41, 0x07


	//----- nvinfo : EIATTR_MAXREG_COUNT
	.align		4
.L_932:
        /*002c*/ 	.byte	0x03, 0x1b
        /*002e*/ 	.short	0x00ff


	//----- nvinfo : EIATTR_NUM_BARRIERS
	.align		4
        /*0030*/ 	.byte	0x02, 0x4c
        /*0032*/ 	.byte	0x01
	.zero		1


	//----- nvinfo : EIATTR_ANNOTATIONS
	.align		4
        /*0034*/ 	.byte	0x04, 0x55
        /*0036*/ 	.short	(.L_934 - .L_933)


	//   ....[0]....
.L_933:
        /*0038*/ 	.word	0x00000001
        /*003c*/ 	.byte	0xe0, 0x15, 0x00, 0x00, 0x01, 0x00, 0x00, 0x00, 0x20, 0x29, 0x00, 0x00, 0x01, 0x00, 0x00, 0x00
        /*004c*/ 	.byte	0xb0, 0x29, 0x00, 0x00, 0x01, 0x00, 0x00, 0x00, 0x90, 0x7d, 0x00, 0x00, 0x01, 0x00, 0x00, 0x00
        /*005c*/ 	.byte	0x60, 0xcd, 0x00, 0x00, 0x01, 0x00, 0x00, 0x00, 0x70, 0xcd, 0x00, 0x00


	//----- nvinfo : EIATTR_MERCURY_ISA_VERSION
	.align		4
.L_934:
        /*0068*/ 	.byte	0x03, 0x5f
        /*006a*/ 	.short	0x0000


	//----- nvinfo : EIATTR_COOP_GROUP_MASK_REGIDS
	.align		4
        /*006c*/ 	.byte	0x04, 0x29
        /*006e*/ 	.short	(.L_936 - .L_935)


	//   ....[0]....
.L_935:
        /*0070*/ 	.word	0xffffffff


	//   ....[1]....
        /*0074*/ 	.word	0xffffffff


	//   ....[2]....
        /*0078*/ 	.word	0xffffffff


	//   ....[3]....
        /*007c*/ 	.word	0xffffffff


	//   ....[4]....
        /*0080*/ 	.word	0xffffffff


	//   ....[5]....
        /*0084*/ 	.word	0xffffffff


	//   ....[6]....
        /*0088*/ 	.word	0xffffffff


	//   ....[7]....
        /*008c*/ 	.word	0xffffffff


	//   ....[8]....
        /*0090*/ 	.word	0xffffffff


	//   ....[9]....
        /*0094*/ 	.word	0xffffffff


	//   ....[10]....
        /*0098*/ 	.word	0xffffffff


	//   ....[11]....
        /*009c*/ 	.word	0xffffffff


	//----- nvinfo : EIATTR_COOP_GROUP_INSTR_OFFSETS
	.align		4
.L_936:
        /*00a0*/ 	.byte	0x04, 0x28
        /*00a2*/ 	.short	(.L_938 - .L_937)


	//   ....[0]....
.L_937:
        /*00a4*/ 	.word	0x000052b0


	//   ....[1]....
        /*00a8*/ 	.word	0x00005300


	//   ....[2]....
        /*00ac*/ 	.word	0x00005320


	//   ....[3]....
        /*00b0*/ 	.word	0x00005340


	//   ....[4]....
        /*00b4*/ 	.word	0x0000a1c0


	//   ....[5]....
        /*00b8*/ 	.word	0x0000a1e0


	//   ....[6]....
        /*00bc*/ 	.word	0x0000a210


	//   ....[7]....
        /*00c0*/ 	.word	0x0000a220


	//   ....[8]....
        /*00c4*/ 	.word	0x0000cda0


	//   ....[9]....
        /*00c8*/ 	.word	0x0000cdb0


	//   ....[10]....
        /*00cc*/ 	.word	0x0000cdf0


	//   ....[11]....
        /*00d0*/ 	.word	0x0000ce10


	//----- nvinfo : EIATTR_EXIT_INSTR_OFFSETS
	.align		4
.L_938:
        /*00d4*/ 	.byte	0x04, 0x1c
        /*00d6*/ 	.short	(.L_940 - .L_939)


	//   ....[0]....
.L_939:
        /*00d8*/ 	.word	0x00000170


	//   ....[1]....
        /*00dc*/ 	.word	0x000006e0


	//   ....[2]....
        /*00e0*/ 	.word	0x00000710


	//   ....[3]....
        /*00e4*/ 	.word	0x0000da40


	//----- nvinfo : EIATTR_CTAIDZ_USED
	.align		4
.L_940:
        /*00e8*/ 	.byte	0x01, 0x04
	.zero		2


	//----- nvinfo : EIATTR_CRS_STACK_SIZE
	.align		4
        /*00ec*/ 	.byte	0x04, 0x1e
        /*00ee*/ 	.short	(.L_942 - .L_941)
.L_941:
        /*00f0*/ 	.word	0x00000000
.L_942:


//--------------------- .nv.info._ZN5flash24flash_fwd_splitkv_kernelI23Flash_fwd_kernel_traitsILi64ELi64ELi256ELi4ELb0ELb0EN7cutlass6half_tE19Flash_kernel_traitsILi64ELi64ELi256ELi4ES3_EELb1ELb0ELb0ELb1ELb1ELb1ELb0ELb0EEEvNS_16Flash_fwd_paramsE --------------------------
	.section	.nv.info._ZN5flash24flash_fwd_splitkv_kernelI23Flash_fwd_kernel_traitsILi64ELi64ELi256ELi4ELb0ELb0EN7cutlass6half_tE19Flash_kernel_traitsILi64ELi64ELi256ELi4ES3_EELb1ELb0ELb0ELb1ELb1ELb1ELb0ELb0EEEvNS_16Flash_fwd_paramsE,"",@"SHT_CUDA_INFO"
	.sectionflags	@""
	.align	4


	//----- nvinfo : EIATTR_CUDA_API_VERSION
	.align		4
        /*0000*/ 	.byte	0x04, 0x37
        /*0002*/ 	.short	(.L_944 - .L_943)
.L_943:
        /*0004*/ 	.word	0x00000082


	//----- nvinfo : EIATTR_SW2861232_WAR
	.align		4
.L_944:
        /*0008*/ 	.byte	0x01, 0x35
	.zero		2


	//----- nvinfo : EIATTR_PARAM_CBANK
	.align		4
        /*000c*/ 	.byte	0x04, 0x0a
        /*000e*/ 	.short	(.L_946 - .L_945)
	.align		4
.L_945:
        /*0010*/ 	.word	index@(.nv.constant0._ZN5flash24flash_fwd_splitkv_kernelI23Flash_fwd_kernel_traitsILi64ELi64ELi256ELi4ELb0ELb0EN7cutlass6half_tE19Flash_kernel_traitsILi64ELi64ELi256ELi4ES3_EELb1ELb0ELb0ELb1ELb1ELb1ELb0ELb0EEEvNS_16Flash_fwd_paramsE)
        /*0014*/ 	.short	0x0160
        /*0016*/ 	.short	0x01d0


	//----- nvinfo : EIATTR_CBANK_PARAM_SIZE
	.align		4
.L_946:
        /*0018*/ 	.byte	0x03, 0x19
        /*001a*/ 	.short	0x01d0


	//----- nvinfo : EIATTR_KPARAM_INFO
	.align		4
        /*001c*/ 	.byte	0x04, 0x17
        /*001e*/ 	.short	(.L_948 - .L_947)
.L_947:
        /*0020*/ 	.word	0x00000000
        /*0024*/ 	.short	0x0000
        /*0026*/ 	.short	0x0000
        /*0028*/ 	.byte	0x00, 0xf0, 0x41, 0x07


	//----- nvinfo : EIATTR_MAXREG_COUNT
	.align		4
.L_948:
        /*002c*/ 	.byte	0x03, 0x1b
        /*002e*/ 	.short	0x00ff


	//----- nvinfo : EIATTR_NUM_BARRIERS
	.align		4
        /*0030*/ 	.byte	0x02, 0x4c
        /*0032*/ 	.byte	0x01
	.zero		1


	//----- nvinfo : EIATTR_ANNOTATIONS
	.align		4
        /*0034*/ 	.byte	0x04, 0x55
        /*0036*/ 	.short	(.L_950 - .L_949)


	//   ....[0]....
.L_949:
        /* <DEDUP_REMOVED lines=18> */


	//----- nvinfo : EIATTR_MERCURY_ISA_VERSION
	.align		4
.L_950:
        /*0140*/ 	.byte	0x03, 0x5f
        /*0142*/ 	.short	0x0000


	//----- nvinfo : EIATTR_COOP_GROUP_MASK_REGIDS
	.align		4
        /*0144*/ 	.byte	0x04, 0x29
        /*0146*/ 	.short	(.L_952 - .L_951)


	//   ....[0]....
.L_951:
        /*0148*/ 	.word	0xffffffff


	//   ....[1]....
        /*014c*/ 	.word	0xffffffff


	//   ....[2]....
        /*0150*/ 	.word	0xffffffff


	//   ....[3]....
        /*0154*/ 	.word	0xffffffff


	//   ....[4]....
        /*0158*/ 	.word	0xffffffff


	//   ....[5]....
        /*015c*/ 	.word	0xffffffff


	//   ....[6]....
        /*0160*/ 	.word	0xffffffff


	//   ....[7]....
        /*0164*/ 	.word	0xffffffff


	//   ....[8]....
        /*0168*/ 	.word	0xffffffff


	//   ....[9]....
        /*016c*/ 	.word	0xffffffff


	//   ....[10]....
        /*0170*/ 	.word	0xffffffff


	//   ....[11]....
        /*0174*/ 	.word	0xffffffff


	//----- nvinfo : EIATTR_COOP_GROUP_INSTR_OFFSETS
	.align		4
.L_952:
        /*0178*/ 	.byte	0x04, 0x28
        /*017a*/ 	.short	(.L_954 - .L_953)


	//   ....[0]....
.L_953:
        /*017c*/ 	.word	0x00006230


	//   ....[1]....
        /*0180*/ 	.word	0x00006280


	//   ....[2]....
        /*0184*/ 	.word	0x000062a0


	//   ....[3]....
        /*0188*/ 	.word	0x000062c0


	//   ....[4]....
        /*018c*/ 	.word	0x0000c340


	//   ....[5]....
        /*0190*/ 	.word	0x0000c360


	//   ....[6]....
        /*0194*/ 	.word	0x0000c390


	//   ....[7]....
        /*0198*/ 	.word	0x0000c3a0


	//   ....[8]....
        /*019c*/ 	.word	0x0000f1f0


	//   ....[9]....
        /*01a0*/ 	.word	0x0000f200


	//   ....[10]....
        /*01a4*/ 	.word	0x0000f230


	//   ....[11]....
        /*01a8*/ 	.word	0x0000f240


	//----- nvinfo : EIATTR_EXIT_INSTR_OFFSETS
	.align		4
.L_954:
        /*01ac*/ 	.byte	0x04, 0x1c
        /*01ae*/ 	.short	(.L_956 - .L_955)


	//   ....[0]....
.L_955:
        /*01b0*/ 	.word	0x00000170


	//   ....[1]....
        /*01b4*/ 	.word	0x000006e0


	//   ....[2]....
        /*01b8*/ 	.word	0x00000710


	//   ....[3]....
        /*01bc*/ 	.word	0x0000fe50


	//----- nvinfo : EIATTR_CTAIDZ_USED
	.align		4
.L_956:
        /*01c0*/ 	.byte	0x01, 0x04
	.zero		2


	//----- nvinfo : EIATTR_CRS_STACK_SIZE
	.align		4
        /*01c4*/ 	.byte	0x04, 0x1e
        /*01c6*/ 	.short	(.L_958 - .L_957)
.L_957:
        /*01c8*/ 	.word	0x00000000
.L_958:


//--------------------- .nv.info._ZN5flash24flash_fwd_splitkv_kernelI23Flash_fwd_kernel_traitsILi64ELi64ELi256ELi4ELb0ELb0EN7cutlass6half_tE19Flash_kernel_traitsILi64ELi64ELi256ELi4ES3_EELb1ELb0ELb0ELb1ELb1ELb0ELb1ELb0EEEvNS_16Flash_fwd_paramsE --------------------------
	.section	.nv.info._ZN5flash24flash_fwd_splitkv_kernelI23Flash_fwd_kernel_traitsILi64ELi64ELi256ELi4ELb0ELb0EN7cutlass6half_tE19Flash_kernel_traitsILi64ELi64ELi256ELi4ES3_EELb1ELb0ELb0ELb1ELb1ELb0ELb1ELb0EEEvNS_16Flash_fwd_paramsE,"",@"SHT_CUDA_INFO"
	.sectionflags	@""
	.align	4


	//----- nvinfo : EIATTR_CUDA_API_VERSION
	.align		4
        /*0000*/ 	.byte	0x04, 0x37
        /*0002*/ 	.short	(.L_960 - .L_959)
.L_959:
        /*0004*/ 	.word	0x00000082


	//----- nvinfo : EIATTR_SW2861232_WAR
	.align		4
.L_960:
        /*0008*/ 	.byte	0x01, 0x35
	.zero		2


	//----- nvinfo : EIATTR_PARAM_CBANK
	.align		4
        /*000c*/ 	.byte	0x04, 0x0a
        /*000e*/ 	.short	(.L_962 - .L_961)
	.align		4
.L_961:
        /*0010*/ 	.word	index@(.nv.constant0._ZN5flash24flash_fwd_splitkv_kernelI23Flash_fwd_kernel_traitsILi64ELi64ELi256ELi4ELb0ELb0EN7cutlass6half_tE19Flash_kernel_traitsILi64ELi64ELi256ELi4ES3_EELb1ELb0ELb0ELb1ELb1ELb0ELb1ELb0EEEvNS_16Flash_fwd_paramsE)
        /*0014*/ 	.short	0x0160
        /*0016*/ 	.short	0x01d0


	//----- nvinfo : EIATTR_CBANK_PARAM_SIZE
	.align		4
.L_962:
        /*0018*/ 	.byte	0x03, 0x19
        /*001a*/ 	.short	0x01d0


	//----- nvinfo : EIATTR_KPARAM_INFO
	.align		4
        /*001c*/ 	.byte	0x04, 0x17
        /*001e*/ 	.short	(.L_964 - .L_963)
.L_963:
        /*0020*/ 	.word	0x00000000
        /*0024*/ 	.short	0x0000
        /*0026*/ 	.short	0x0000
        /*0028*/ 	.byte	0x00, 0xf0, 0x41, 0x07


	//----- nvinfo : EIATTR_MAXREG_COUNT
	.align		4
.L_964:
        /*002c*/ 	.byte	0x03, 0x1b
        /*002e*/ 	.short	0x00ff


	//----- nvinfo : EIATTR_NUM_BARRIERS
	.align		4
        /*0030*/ 	.byte	0x02, 0x4c
        /*0032*/ 	.byte	0x01
	.zero		1


	//----- nvinfo : EIATTR_MERCURY_ISA_VERSION
	.align		4
        /*0034*/ 	.byte	0x03, 0x5f
        /*0036*/ 	.short	0x0000


	//----- nvinfo : EIATTR_COOP_GROUP_MASK_REGIDS
	.align		4
        /*0038*/ 	.byte	0x04, 0x29
        /*003a*/ 	.short	(.L_966 - .L_965)


	//   ....[0]....
.L_965:
        /*003c*/ 	.word	0xffffffff


	//   ....[1]....
        /*0040*/ 	.word	0xffffffff


	//   ....[2]....
        /*0044*/ 	.word	0xffffffff


	//   ....[3]....
        /*0048*/ 	.word	0xffffffff


	//   ....[4]....
        /*004c*/ 	.word	0xffffffff


	//   ....[5]....
        /*0050*/ 	.word	0xffffffff


	//   ....[6]....
        /*0054*/ 	.word	0xffffffff


	//   ....[7]....
        /*0058*/ 	.word	0xffffffff


	//   ....[8]....
        /*005c*/ 	.word	0xffffffff


	//   ....[9]....
        /*0060*/ 	.word	0xffffffff


	//   ....[10]....
        /*0064*/ 	.word	0xffffffff


	//   ....[11]....
        /*0068*/ 	.word	0xffffffff


	//----- nvinfo : EIATTR_COOP_GROUP_INSTR_OFFSETS
	.align		4
.L_966:
        /*006c*/ 	.byte	0x04, 0x28
        /*006e*/ 	.short	(.L_968 - .L_967)


	//   ....[0]....
.L_967:
        /*0070*/ 	.word	0x00005340


	//   ....[1]....
        /*0074*/ 	.word	0x00005350


	//   ....[2]....
        /*0078*/ 	.word	0x000053a0


	//   ....[3]....
        /*007c*/ 	.word	0x000053b0


	//   ....[4]....
        /*0080*/ 	.word	0x0000a020


	//   ....[5]....
        /*0084*/ 	.word	0x0000a030


	//   ....[6]....
        /*0088*/ 	.word	0x0000a060


	//   ....[7]....
        /*008c*/ 	.word	0x0000a070


	//   ....[8]....
        /*0090*/ 	.word	0x0000cbb0


	//   ....[9]....
        /*0094*/ 	.word	0x0000cbf0


	//   ....[10]....
        /*0098*/ 	.word	0x0000cc60


	//   ....[11]....
        /*009c*/ 	.word	0x0000cc70


	//----- nvinfo : EIATTR_EXIT_INSTR_OFFSETS
	.align		4
.L_968:
        /*00a0*/ 	.byte	0x04, 0x1c
        /*00a2*/ 	.short	(.L_970 - .L_969)


	//   ....[0]....
.L_969:
        /*00a4*/ 	.word	0x00000290


	//   ....[1]....
        /*00a8*/ 	.word	0x00000960


	//   ....[2]....
        /*00ac*/ 	.word	0x00000990


	//   ....[3]....
        /*00b0*/ 	.word	0x0000d660


	//----- nvinfo : EIATTR_CTAIDZ_USED
	.align		4
.L_970:
        /*00b4*/ 	.byte	0x01, 0x04
	.zero		2


	//----- nvinfo : EIATTR_CRS_STACK_SIZE
	.align		4
        /*00b8*/ 	.byte	0x04, 0x1e
        /*00ba*/ 	.short	(.L_972 - .L_971)
.L_971:
        /*00bc*/ 	.word	0x00000000
.L_972:


//--------------------- .nv.info._ZN5flash24flash_fwd_splitkv_kernelI23Flash_fwd_kernel_traitsILi64ELi64ELi256ELi4ELb0ELb0EN7cutlass6half_tE19Flash_kernel_traitsILi64ELi64ELi256ELi4ES3_EELb1ELb0ELb0ELb1ELb1ELb1ELb1ELb0EEEvNS_16Flash_fwd_paramsE --------------------------
	.section	.nv.info._ZN5flash24flash_fwd_splitkv_kernelI23Flash_fwd_kernel_traitsILi64ELi64ELi256ELi4ELb0ELb0EN7cutlass6half_tE19Flash_kernel_traitsILi64ELi64ELi256ELi4ES3_EELb1ELb0ELb0ELb1ELb1ELb1ELb1ELb0EEEvNS_16Flash_fwd_paramsE,"",@"SHT_CUDA_INFO"
	.sectionflags	@""
	.align	4


	//----- nvinfo : EIATTR_CUDA_API_VERSION
	.align		4
        /*0000*/ 	.byte	0x04, 0x37
        /*0002*/ 	.short	(.L_974 - .L_973)
.L_973:
        /*0004*/ 	.word	0x00000082


	//----- nvinfo : EIATTR_SW2861232_WAR
	.align		4
.L_974:
        /*0008*/ 	.byte	0x01, 0x35
	.zero		2


	//----- nvinfo : EIATTR_PARAM_CBANK
	.align		4
        /*000c*/ 	.byte	0x04, 0x0a
        /*000e*/ 	.short	(.L_976 - .L_975)
	.align		4
.L_975:
        /*0010*/ 	.word	index@(.nv.constant0._ZN5flash24flash_fwd_splitkv_kernelI23Flash_fwd_kernel_traitsILi64ELi64ELi256ELi4ELb0ELb0EN7cutlass6half_tE19Flash_kernel_traitsILi64ELi64ELi256ELi4ES3_EELb1ELb0ELb0ELb1ELb1ELb1ELb1ELb0EEEvNS_16Flash_fwd_paramsE)
        /*0014*/ 	.short	0x0160
        /*0016*/ 	.short	0x01d0


	//----- nvinfo : EIATTR_CBANK_PARAM_SIZE
	.align		4
.L_976:
        /*0018*/ 	.byte	0x03, 0x19
        /*001a*/ 	.short	0x01d0


	//----- nvinfo : EIATTR_KPARAM_INFO
	.align		4
        /*001c*/ 	.byte	0x04, 0x17
        /*001e*/ 	.short	(.L_978 - .L_977)
.L_977:
        /*0020*/ 	.word	0x00000000
        /*0024*/ 	.short	0x0000
        /*0026*/ 	.short	0x0000
        /*0028*/ 	.byte	0x00, 0xf0, 0x41, 0x07


	//----- nvinfo : EIATTR_MAXREG_COUNT
	.align		4
.L_978:
        /*002c*/ 	.byte	0x03, 0x1b
        /*002e*/ 	.short	0x00ff


	//----- nvinfo : EIATTR_NUM_BARRIERS
	.align		4
        /*0030*/ 	.byte	0x02, 0x4c
        /*0032*/ 	.byte	0x01
	.zero		1


	//----- nvinfo : EIATTR_ANNOTATIONS
	.align		4
        /*0034*/ 	.byte	0x04, 0x55
        /*0036*/ 	.short	(.L_980 - .L_979)


	//   ....[0]....
.L_979:
        /* <DEDUP_REMOVED lines=20> */


	//----- nvinfo : EIATTR_MERCURY_ISA_VERSION
	.align		4
.L_980:
        /*0160*/ 	.byte	0x03, 0x5f
        /*0162*/ 	.short	0x0000


	//----- nvinfo : EIATTR_COOP_GROUP_MASK_REGIDS
	.align		4
        /*0164*/ 	.byte	0x04, 0x29
        /*0166*/ 	.short	(.L_982 - .L_981)


	//   ....[0]....
.L_981:
        /*0168*/ 	.word	0xffffffff


	//   ....[1]....
        /*016c*/ 	.word	0xffffffff


	//   ....[2]....
        /*0170*/ 	.word	0xffffffff


	//   ....[3]....
        /*0174*/ 	.word	0xffffffff


	//   ....[4]....
        /*0178*/ 	.word	0xffffffff


	//   ....[5]....
        /*017c*/ 	.word	0xffffffff


	//   ....[6]....
        /*0180*/ 	.word	0xffffffff


	//   ....[7]....
        /*0184*/ 	.word	0xffffffff


	//   ....[8]....
        /*0188*/ 	.word	0xffffffff


	//   ....[9]....
        /*018c*/ 	.word	0xffffffff


	//   ....[10]....
        /*0190*/ 	.word	0xffffffff


	//   ....[11]....
        /*0194*/ 	.word	0xffffffff


	//----- nvinfo : EIATTR_COOP_GROUP_INSTR_OFFSETS
	.align		4
.L_982:
        /*0198*/ 	.byte	0x04, 0x28
        /*019a*/ 	.short	(.L_984 - .L_983)


	//   ....[0]....
.L_983:
        /*019c*/ 	.word	0x00006550


	//   ....[1]....
        /*01a0*/ 	.word	0x000065a0


	//   ....[2]....
        /*01a4*/ 	.word	0x000065c0


	//   ....[3]....
        /*01a8*/ 	.word	0x000065e0


	//   ....[4]....
        /*01ac*/ 	.word	0x0000c5d0


	//   ....[5]....
        /*01b0*/ 	.word	0x0000c5f0


	//   ....[6]....
        /*01b4*/ 	.word	0x0000c620


	//   ....[7]....
        /*01b8*/ 	.word	0x0000c630


	//   ....[8]....
        /*01bc*/ 	.word	0x0000f490


	//   ....[9]....
        /*01c0*/ 	.word	0x0000f4a0


	//   ....[10]....
        /*01c4*/ 	.word	0x0000f4d0


	//   ....[11]....
        /*01c8*/ 	.word	0x0000f4e0


	//----- nvinfo : EIATTR_EXIT_INSTR_OFFSETS
	.align		4
.L_984:
        /*01cc*/ 	.byte	0x04, 0x1c
        /*01ce*/ 	.short	(.L_986 - .L_985)


	//   ....[0]....
.L_985:
        /*01d0*/ 	.word	0x000002c0


	//   ....[1]....
        /*01d4*/ 	.word	0x000009a0


	//   ....[2]....
        /*01d8*/ 	.word	0x000009d0


	//   ....[3]....
        /*01dc*/ 	.word	0x0000fec0


	//----- nvinfo : EIATTR_CTAIDZ_USED
	.align		4
.L_986:
        /*01e0*/ 	.byte	0x01, 0x04
	.zero		2


	//----- nvinfo : EIATTR_CRS_STACK_SIZE
	.align		4
        /*01e4*/ 	.byte	0x04, 0x1e
        /*01e6*/ 	.short	(.L_988 - .L_987)
.L_987:
        /*01e8*/ 	.word	0x00000000
.L_988:


//--------------------- .nv.info._ZN5flash24flash_fwd_splitkv_kernelI23Flash_fwd_kernel_traitsILi64ELi64ELi256ELi4ELb0ELb0EN7cutlass6half_tE19Flash_kernel_traitsILi64ELi64ELi256ELi4ES3_EELb1ELb0ELb0ELb0ELb1ELb0ELb0ELb0EEEvNS_16Flash_fwd_paramsE --------------------------
	.section	.nv.info._ZN5flash24flash_fwd_splitkv_kernelI23Flash_fwd_kernel_traitsILi64ELi64ELi256ELi4ELb0ELb0EN7cutlass6half_tE19Flash_kernel_traitsILi64ELi64ELi256ELi4ES3_EELb1ELb0ELb0ELb0ELb1ELb0ELb0ELb0EEEvNS_16Flash_fwd_paramsE,"",@"SHT_CUDA_INFO"
	.sectionflags	@""
	.align	4


	//----- nvinfo : EIATTR_CUDA_API_VERSION
	.align		4
        /*0000*/ 	.byte	0x04, 0x37
        /*0002*/ 	.short	(.L_990 - .L_989)
.L_989:
        /*0004*/ 	.word	0x00000082


	//----- nvinfo : EIATTR_SW2861232_WAR
	.align		4
.L_990:
        /*0008*/ 	.byte	0x01, 0x35
	.zero		2


	//----- nvinfo : EIATTR_PARAM_CBANK
	.align		4
        /*000c*/ 	.byte	0x04, 0x0a
        /*000e*/ 	.short	(.L_992 - .L_991)
	.align		4
.L_991:
        /*0010*/ 	.word	index@(.nv.constant0._ZN5flash24flash_fwd_splitkv_kernelI23Flash_fwd_kernel_traitsILi64ELi64ELi256ELi4ELb0ELb0EN7cutlass6half_tE19Flash_kernel_traitsILi64ELi64ELi256ELi4ES3_EELb1ELb0ELb0ELb0ELb1ELb0ELb0ELb0EEEvNS_16Flash_fwd_paramsE)
        /*0014*/ 	.short	0x0160
        /*0016*/ 	.short	0x01d0


	//----- nvinfo : EIATTR_CBANK_PARAM_SIZE
	.align		4
.L_992:
        /*0018*/ 	.byte	0x03, 0x19
        /*001a*/ 	.short	0x01d0


	//----- nvinfo : EIATTR_KPARAM_INFO
	.align		4
        /*001c*/ 	.byte	0x04, 0x17
        /*001e*/ 	.short	(.L_994 - .L_993)
.L_993:
        /*0020*/ 	.word	0x00000000
        /*0024*/ 	.short	0x0000
        /*0026*/ 	.short	0x0000
        /*0028*/ 	.byte	0x00, 0xf0, 0x41, 0x07


	//----- nvinfo : EIATTR_MAXREG_COUNT
	.align		4
.L_994:
        /*002c*/ 	.byte	0x03, 0x1b
        /*002e*/ 	.short	0x00ff


	//----- nvinfo : EIATTR_NUM_BARRIERS
	.align		4
        /*0030*/ 	.byte	0x02, 0x4c
        /*0032*/ 	.byte	0x01
	.zero		1


	//----- nvinfo : EIATTR_ANNOTATIONS
	.align		4
        /*0034*/ 	.byte	0x04, 0x55
        /*0036*/ 	.short	(.L_996 - .L_995)


	//   ....[0]....
.L_995:
        /* <DEDUP_REMOVED lines=18> */


	//----- nvinfo : EIATTR_MERCURY_ISA_VERSION
	.align		4
.L_996:
        /*0148*/ 	.byte	0x03, 0x5f
        /*014a*/ 	.short	0x0000


	//----- nvinfo : EIATTR_COOP_GROUP_MASK_REGIDS
	.align		4
        /*014c*/ 	.byte	0x04, 0x29
        /*014e*/ 	.short	(.L_998 - .L_997)


	//   ....[0]....
.L_997:
        /*0150*/ 	.word	0xffffffff


	//   ....[1]....
        /*0154*/ 	.word	0xffffffff


	//   ....[2]....
        /*0158*/ 	.word	0xffffffff


	//   ....[3]....
        /*015c*/ 	.word	0xffffffff


	//   ....[4]....
        /*0160*/ 	.word	0xffffffff


	//   ....[5]....
        /*0164*/ 	.word	0xffffffff


	//   ....[6]....
        /*0168*/ 	.word	0xffffffff


	//   ....[7]....
        /*016c*/ 	.word	0xffffffff


	//   ....[8]....
        /*0170*/ 	.word	0xffffffff


	//   ....[9]....
        /*0174*/ 	.word	0xffffffff


	//   ....[10]....
        /*0178*/ 	.word	0xffffffff


	//   ....[11]....
        /*017c*/ 	.word	0xffffffff


	//   ....[12]....
        /*0180*/ 	.word	0xffffffff


	//   ....[13]....
        /*0184*/ 	.word	0xffffffff


	//   ....[14]....
        /*0188*/ 	.word	0xffffffff


	//   ....[15]....
        /*018c*/ 	.word	0xffffffff


	//----- nvinfo : EIATTR_COOP_GROUP_INSTR_OFFSETS
	.align		4
.L_998:
        /*0190*/ 	.byte	0x04, 0x28
        /*0192*/ 	.short	(.L_1000 - .L_999)


	//   ....[0]....
.L_999:
        /*0194*/ 	.word	0x000065c0


	//   ....[1]....
        /*0198*/ 	.word	0x00006680


	//   ....[2]....
        /*019c*/ 	.word	0x00006690


	//   ....[3]....
        /*01a0*/ 	.word	0x000066c0


	//   ....[4]....
        /*01a4*/ 	.word	0x0000c9b0


	//   ....[5]....
        /*01a8*/ 	.word	0x0000c9d0


	//   ....[6]....
        /*01ac*/ 	.word	0x0000c9f0


	//   ....[7]....
        /*01b0*/ 	.word	0x0000ca10


	//   ....[8]....
        /*01b4*/ 	.word	0x00011a20


	//   ....[9]....
        /*01b8*/ 	.word	0x00011a30


	//   ....[10]....
        /*01bc*/ 	.word	0x00011a50


	//   ....[11]....
        /*01c0*/ 	.word	0x00011a70


	//   ....[12]....
        /*01c4*/ 	.word	0x00014680


	//   ....[13]....
        /*01c8*/ 	.word	0x00014690


	//   ....[14]....
        /*01cc*/ 	.word	0x000146c0


	//   ....[15]....
        /*01d0*/ 	.word	0x000146d0


	//----- nvinfo : EIATTR_EXIT_INSTR_OFFSETS
	.align		4
.L_1000:
        /*01d4*/ 	.byte	0x04, 0x1c
        /*01d6*/ 	.short	(.L_1002 - .L_1001)


	//   ....[0]....
.L_1001:
        /*01d8*/ 	.word	0x000002e0


	//   ....[1]....
        /*01dc*/ 	.word	0x00000ac0


	//   ....[2]....
        /*01e0*/ 	.word	0x00000af0


	//   ....[3]....
        /*01e4*/ 	.word	0x00015500


	//   ....[4]....
        /*01e8*/ 	.word	0x000155c0


	//----- nvinfo : EIATTR_CTAIDZ_USED
	.align		4
.L_1002:
        /*01ec*/ 	.byte	0x01, 0x04
	.zero		2


	//----- nvinfo : EIATTR_CRS_STACK_SIZE
	.align		4
        /*01f0*/ 	.byte	0x04, 0x1e
        /*01f2*/ 	.short	(.L_1004 - .L_1003)
.L_1003:
        /*01f4*/ 	.word	0x00000000
.L_1004:


//--------------------- .nv.info._ZN5flash24flash_fwd_splitkv_kernelI23Flash_fwd_kernel_traitsILi64ELi64ELi256ELi4ELb0ELb0EN7cutlass6half_tE19Flash_kernel_traitsILi64ELi64ELi256ELi4ES3_EELb1ELb0ELb0ELb0ELb1ELb1ELb0ELb0EEEvNS_16Flash_fwd_paramsE --------------------------
	.section	.nv.info._ZN5flash24flash_fwd_splitkv_kernelI23Flash_fwd_kernel_traitsILi64ELi64ELi256ELi4ELb0ELb0EN7cutlass6half_tE19Flash_kernel_traitsILi64ELi64ELi256ELi4ES3_EELb1ELb0ELb0ELb0ELb1ELb1ELb0ELb0EEEvNS_16Flash_fwd_paramsE,"",@"SHT_CUDA_INFO"
	.sectionflags	@""
	.align	4


	//----- nvinfo : EIATTR_CUDA_API_VERSION
	.align		4
        /*0000*/ 	.byte	0x04, 0x37
        /*0002*/ 	.short	(.L_1006 - .L_1005)
.L_1005:
        /*0004*/ 	.word	0x00000082


	//----- nvinfo : EIATTR_SW2861232_WAR
	.align		4
.L_1006:
        /*0008*/ 	.byte	0x01, 0x35
	.zero		2


	//----- nvinfo : EIATTR_PARAM_CBANK
	.align		4
        /*000c*/ 	.byte	0x04, 0x0a
        /*000e*/ 	.short	(.L_1008 - .L_1007)
	.align		4
.L_1007:
        /*0010*/ 	.word	index@(.nv.constant0._ZN5flash24flash_fwd_splitkv_kernelI23Flash_fwd_kernel_traitsILi64ELi64ELi256ELi4ELb0ELb0EN7cutlass6half_tE19Flash_kernel_traitsILi64ELi64ELi256ELi4ES3_EELb1ELb0ELb0ELb0ELb1ELb1ELb0ELb0EEEvNS_16Flash_fwd_paramsE)
        /*0014*/ 	.short	0x0160
        /*0016*/ 	.short	0x01d0


	//----- nvinfo : EIATTR_CBANK_PARAM_SIZE
	.align		4
.L_1008:
        /*0018*/ 	.byte	0x03, 0x19
        /*001a*/ 	.short	0x01d0


	//----- nvinfo : EIATTR_KPARAM_INFO
	.align		4
        /*001c*/ 	.byte	0x04, 0x17
        /*001e*/ 	.short	(.L_1010 - .L_1009)
.L_1009:
        /*0020*/ 	.word	0x00000000
        /*0024*/ 	.short	0x0000
        /*0026*/ 	.short	0x0000
        /*0028*/ 	.byte	0x00, 0xf0, 0x41, 0x07


	//----- nvinfo : EIATTR_MAXREG_COUNT
	.align		4
.L_1010:
        /*002c*/ 	.byte	0x03, 0x1b
        /*002e*/ 	.short	0x00ff


	//----- nvinfo : EIATTR_NUM_BARRIERS
	.align		4
        /*0030*/ 	.byte	0x02, 0x4c
        /*0032*/ 	.byte	0x01
	.zero		1


	//----- nvinfo : EIATTR_ANNOTATIONS
	.align		4
        /*0034*/ 	.byte	0x04, 0x55
        /*0036*/ 	.short	(.L_1012 - .L_1011)


	//   ....[0]....
.L_1011:
        /* <DEDUP_REMOVED lines=25> */


	//----- nvinfo : EIATTR_MERCURY_ISA_VERSION
	.align		4
.L_1012:
        /*01b0*/ 	.byte	0x03, 0x5f
        /*01b2*/ 	.short	0x0000


	//----- nvinfo : EIATTR_COOP_GROUP_MASK_REGIDS
	.align		4
        /*01b4*/ 	.byte	0x04, 0x29
        /*01b6*/ 	.short	(.L_1014 - .L_1013)


	//   ....[0]....
.L_1013:
        /*01b8*/ 	.word	0xffffffff


	//   ....[1]....
        /*01bc*/ 	.word	0xffffffff


	//   ....[2]....
        /*01c0*/ 	.word	0xffffffff


	//   ....[3]....
        /*01c4*/ 	.word	0xffffffff


	//   ....[4]....
        /*01c8*/ 	.word	0xffffffff


	//   ....[5]....
        /*01cc*/ 	.word	0xffffffff


	//   ....[6]....
        /*01d0*/ 	.word	0xffffffff


	//   ....[7]....
        /*01d4*/ 	.word	0xffffffff


	//   ....[8]....
        /*01d8*/ 	.word	0xffffffff


	//   ....[9]....
        /*01dc*/ 	.word	0xffffffff


	//   ....[10]....
        /*01e0*/ 	.word	0xffffffff


	//   ....[11]....
        /*01e4*/ 	.word	0xffffffff


	//   ....[12]....
        /*01e8*/ 	.word	0xffffffff


	//   ....[13]....
        /*01ec*/ 	.word	0xffffffff


	//   ....[14]....
        /*01f0*/ 	.word	0xffffffff


	//   ....[15]....
        /*01f4*/ 	.word	0xffffffff


	//----- nvinfo : EIATTR_COOP_GROUP_INSTR_OFFSETS
	.align		4
.L_1014:
        /*01f8*/ 	.byte	0x04, 0x28
        /*01fa*/ 	.short	(.L_1016 - .L_1015)


	//   ....[0]....
.L_1015:
        /*01fc*/ 	.word	0x00007770


	//   ....[1]....
        /*0200*/ 	.word	0x00007860


	//   ....[2]....
        /*0204*/ 	.word	0x00007870


	//   ....[3]....
        /*0208*/ 	.word	0x000078a0


	//   ....[4]....
        /*020c*/ 	.word	0x0000f940


	//   ....[5]....
        /*0210*/ 	.word	0x0000f990


	//   ....[6]....
        /*0214*/ 	.word	0x0000f9b0


	//   ....[7]....
        /*0218*/ 	.word	0x0000f9e0


	//   ....[8]....
        /*021c*/ 	.word	0x00015d10


	//   ....[9]....
        /*0220*/ 	.word	0x00015d30


	//   ....[10]....
        /*0224*/ 	.word	0x00015d60


	//   ....[11]....
        /*0228*/ 	.word	0x00015d70


	//   ....[12]....
        /*022c*/ 	.word	0x00018c30


	//   ....[13]....
        /*0230*/ 	.word	0x00018c40


	//   ....[14]....
        /*0234*/ 	.word	0x00018c70


	//   ....[15]....
        /*0238*/ 	.word	0x00018c80


	//----- nvinfo : EIATTR_EXIT_INSTR_OFFSETS
	.align		4
.L_1016:
        /*023c*/ 	.byte	0x04, 0x1c
        /*023e*/ 	.short	(.L_1018 - .L_1017)


	//   ....[0]....
.L_1017:
        /*0240*/ 	.word	0x000002f0


	//   ....[1]....
        /*0244*/ 	.word	0x00000ac0


	//   ....[2]....
        /*0248*/ 	.word	0x00000af0


	//   ....[3]....
        /*024c*/ 	.word	0x00019ad0


	//   ....[4]....
        /*0250*/ 	.word	0x00019b90


	//----- nvinfo : EIATTR_CTAIDZ_USED
	.align		4
.L_1018:
        /*0254*/ 	.byte	0x01, 0x04
	.zero		2


	//----- nvinfo : EIATTR_CRS_STACK_SIZE
	.align		4
        /*0258*/ 	.byte	0x04, 0x1e
        /*025a*/ 	.short	(.L_1020 - .L_1019)
.L_1019:
        /*025c*/ 	.word	0x00000000
.L_1020:


//--------------------- .nv.info._ZN5flash24flash_fwd_splitkv_kernelI23Flash_fwd_kernel_traitsILi64ELi64ELi256ELi4ELb0ELb0EN7cutlass6half_tE19Flash_kernel_traitsILi64ELi64ELi256ELi4ES3_EELb1ELb0ELb1ELb0ELb0ELb0ELb0ELb0EEEvNS_16Flash_fwd_paramsE --------------------------
	.section	.nv.info._ZN5flash24flash_fwd_splitkv_kernelI23Flash_fwd_kernel_traitsILi64ELi64ELi256ELi4ELb0ELb0EN7cutlass6half_tE19Flash_kernel_traitsILi64ELi64ELi256ELi4ES3_EELb1ELb0ELb1ELb0ELb0ELb0ELb0ELb0EEEvNS_16Flash_fwd_paramsE,"",@"SHT_CUDA_INFO"
	.sectionflags	@""
	.align	4


	//----- nvinfo : EIATTR_CUDA_API_VERSION
	.align		4
        /*0000*/ 	.byte	0x04, 0x37
        /*0002*/ 	.short	(.L_1022 - .L_1021)
.L_1021:
        /*0004*/ 	.word	0x00000082


	//----- nvinfo : EIATTR_SW2861232_WAR
	.align		4
.L_1022:
        /*0008*/ 	.byte	0x01, 0x35
	.zero		2


	//----- nvinfo : EIATTR_PARAM_CBANK
	.align		4
        /*000c*/ 	.byte	0x04, 0x0a
        /*000e*/ 	.short	(.L_1024 - .L_1023)
	.align		4
.L_1023:
        /*0010*/ 	.word	index@(.nv.constant0._ZN5flash24flash_fwd_splitkv_kernelI23Flash_fwd_kernel_traitsILi64ELi64ELi256ELi4ELb0ELb0EN7cutlass6half_tE19Flash_kernel_traitsILi64ELi64ELi256ELi4ES3_EELb1ELb0ELb1ELb0ELb0ELb0ELb0ELb0EEEvNS_16Flash_fwd_paramsE)
        /*0014*/ 	.short	0x0160
        /*0016*/ 	.short	0x01d0


	//----- nvinfo : EIATTR_CBANK_PARAM_SIZE
	.align		4
.L_1024:
        /*0018*/ 	.byte	0x03, 0x19
        /*001a*/ 	.short	0x01d0


	//----- nvinfo : EIATTR_KPARAM_INFO
	.align		4
        /*001c*/ 	.byte	0x04, 0x17
        /*001e*/ 	.short	(.L_1026 - .L_1025)
.L_1025:
        /*0020*/ 	.word	0x00000000
        /*0024*/ 	.short	0x0000
        /*0026*/ 	.short	0x0000
        /*0028*/ 	.byte	0x00, 0xf0, 0x41, 0x07


	//----- nvinfo : EIATTR_MAXREG_COUNT
	.align		4
.L_1026:
        /*002c*/ 	.byte	0x03, 0x1b
        /*002e*/ 	.short	0x00ff


	//----- nvinfo : EIATTR_NUM_BARRIERS
	.align		4
        /*0030*/ 	.byte	0x02, 0x4c
        /*0032*/ 	.byte	0x01
	.zero		1


	//----- nvinfo : EIATTR_ANNOTATIONS
	.align		4
        /*0034*/ 	.byte	0x04, 0x55
        /*0036*/ 	.short	(.L_1028 - .L_1027)


	//   ....[0]....
.L_1027:
        /*0038*/ 	.word	0x00000001
        /*003c*/ 	.byte	0xf0, 0xeb, 0x00, 0x00, 0x01, 0x00, 0x00, 0x00, 0x50, 0xec, 0x00, 0x00, 0x01, 0x00, 0x00, 0x00
        /*004c*/ 	.byte	0xb0, 0x13, 0x01, 0x00, 0x01, 0x00, 0x00, 0x00, 0xc0, 0x13, 0x01, 0x00


	//----- nvinfo : EIATTR_MERCURY_ISA_VERSION
	.align		4
.L_1028:
        /*0058*/ 	.byte	0x03, 0x5f
        /*005a*/ 	.short	0x0000


	//----- nvinfo : EIATTR_COOP_GROUP_MASK_REGIDS
	.align		4
        /*005c*/ 	.byte	0x04, 0x29
        /*005e*/ 	.short	(.L_1030 - .L_1029)


	//   ....[0]....
.L_1029:
        /*0060*/ 	.word	0xffffffff


	//   ....[1]....
        /*0064*/ 	.word	0xffffffff


	//   ....[2]....
        /*0068*/ 	.word	0xffffffff


	//   ....[3]....
        /*006c*/ 	.word	0xffffffff


	//   ....[4]....
        /*0070*/ 	.word	0xffffffff


	//   ....[5]....
        /*0074*/ 	.word	0xffffffff


	//   ....[6]....
        /*0078*/ 	.word	0xffffffff


	//   ....[7]....
        /*007c*/ 	.word	0xffffffff


	//   ....[8]....
        /*0080*/ 	.word	0xffffffff


	//   ....[9]....
        /*0084*/ 	.word	0xffffffff


	//   ....[10]....
        /*0088*/ 	.word	0xffffffff


	//   ....[11]....
        /*008c*/ 	.word	0xffffffff


	//   ....[12]....
        /*0090*/ 	.word	0xffffffff


	//   ....[13]....
        /*0094*/ 	.word	0xffffffff


	//   ....[14]....
        /*0098*/ 	.word	0xffffffff


	//   ....[15]....
        /*009c*/ 	.word	0xffffffff


	//----- nvinfo : EIATTR_COOP_GROUP_INSTR_OFFSETS
	.align		4
.L_1030:
        /*00a0*/ 	.byte	0x04, 0x28
        /*00a2*/ 	.short	(.L_1032 - .L_1031)


	//   ....[0]....
.L_1031:
        /*00a4*/ 	.word	0x000096f0


	//   ....[1]....
        /*00a8*/ 	.word	0x00009710


	//   ....[2]....
        /*00ac*/ 	.word	0x000097b0


	//   ....[3]....
        /*00b0*/ 	.word	0x000097c0


	//   ....[4]....
        /*00b4*/ 	.word	0x00011880


	//   ....[5]....
        /*00b8*/ 	.word	0x000118b0


	//   ....[6]....
        /*00bc*/ 	.word	0x00011f40


	//   ....[7]....
        /*00c0*/ 	.word	0x00011f60


	//   ....[8]....
        /*00c4*/ 	.word	0x00018ff0


	//   ....[9]....
        /*00c8*/ 	.word	0x00019030


	//   ....[10]....
        /*00cc*/ 	.word	0x00019050


	//   ....[11]....
        /*00d0*/ 	.word	0x00019070


	//   ....[12]....
        /*00d4*/ 	.word	0x0001bb90


	//   ....[13]....
        /*00d8*/ 	.word	0x0001bbd0


	//   ....[14]....
        /*00dc*/ 	.word	0x0001bc10


	//   ....[15]....
        /*00e0*/ 	.word	0x0001bc20


	//----- nvinfo : EIATTR_EXIT_INSTR_OFFSETS
	.align		4
.L_1032:
        /*00e4*/ 	.byte	0x04, 0x1c
        /*00e6*/ 	.short	(.L_1034 - .L_1033)


	//   ....[0]....
.L_1033:
        /*00e8*/ 	.word	0x000004d0


	//   ....[1]....
        /*00ec*/ 	.word	0x00000db0


	//   ....[2]....
        /*00f0*/ 	.word	0x00000de0


	//   ....[3]....
        /*00f4*/ 	.word	0x0001cb30


	//   ....[4]....
        /*00f8*/ 	.word	0x0001cbf0


	//----- nvinfo : EIATTR_CTAIDZ_USED
	.align		4
.L_1034:
        /*00fc*/ 	.byte	0x01, 0x04
	.zero		2


	//----- nvinfo : EIATTR_CRS_STACK_SIZE
	.align		4
        /*0100*/ 	.byte	0x04, 0x1e
        /*0102*/ 	.short	(.L_1036 - .L_1035)
.L_1035:
        /*0104*/ 	.word	0x00000000
.L_1036:


//--------------------- .nv.info._ZN5flash24flash_fwd_splitkv_kernelI23Flash_fwd_kernel_traitsILi64ELi64ELi256ELi4ELb0ELb0EN7cutlass6half_tE19Flash_kernel_traitsILi64ELi64ELi256ELi4ES3_EELb1ELb0ELb1ELb0ELb0ELb1ELb0ELb0EEEvNS_16Flash_fwd_paramsE --------------------------
	.section	.nv.info._ZN5flash24flash_fwd_splitkv_kernelI23Flash_fwd_kernel_traitsILi64ELi64ELi256ELi4ELb0ELb0EN7cutlass6half_tE19Flash_kernel_traitsILi64ELi64ELi256ELi4ES3_EELb1ELb0ELb1ELb0ELb0ELb1ELb0ELb0EEEvNS_16Flash_fwd_paramsE,"",@"SHT_CUDA_INFO"
	.sectionflags	@""
	.align	4


	//----- nvinfo : EIATTR_CUDA_API_VERSION
	.align		4
        /*0000*/ 	.byte	0x04, 0x37
        /*0002*/ 	.short	(.L_1038 - .L_1037)
.L_1037:
        /*0004*/ 	.word	0x00000082


	//----- nvinfo : EIATTR_SW2861232_WAR
	.align		4
.L_1038:
        /*0008*/ 	.byte	0x01, 0x35
	.zero		2


	//----- nvinfo : EIATTR_PARAM_CBANK
	.align		4
        /*000c*/ 	.byte	0x04, 0x0a
        /*000e*/ 	.short	(.L_1040 - .L_1039)
	.align		4
.L_1039:
        /*0010*/ 	.word	index@(.nv.constant0._ZN5flash24flash_fwd_splitkv_kernelI23Flash_fwd_kernel_traitsILi64ELi64ELi256ELi4ELb0ELb0EN7cutlass6half_tE19Flash_kernel_traitsILi64ELi64ELi256ELi4ES3_EELb1ELb0ELb1ELb0ELb0ELb1ELb0ELb0EEEvNS_16Flash_fwd_paramsE)
        /*0014*/ 	.short	0x0160
        /*0016*/ 	.short	0x01d0


	//----- nvinfo : EIATTR_CBANK_PARAM_SIZE
	.align		4
.L_1040:
        /*0018*/ 	.byte	0x03, 0x19
        /*001a*/ 	.short	0x01d0


	//----- nvinfo : EIATTR_KPARAM_INFO
	.align		4
        /*001c*/ 	.byte	0x04, 0x17
        /*001e*/ 	.short	(.L_1042 - .L_1041)
.L_1041:
        /*0020*/ 	.word	0x00000000
        /*0024*/ 	.short	0x0000
        /*0026*/ 	.short	0x0000
        /*0028*/ 	.byte	0x00, 0xf0, 0x41, 0x07


	//----- nvinfo : EIATTR_MAXREG_COUNT
	.align		4
.L_1042:
        /*002c*/ 	.byte	0x03, 0x1b
        /*002e*/ 	.short	0x00ff


	//----- nvinfo : EIATTR_NUM_BARRIERS
	.align		4
        /*0030*/ 	.byte	0x02, 0x4c
        /*0032*/ 	.byte	0x01
	.zero		1


	//----- nvinfo : EIATTR_ANNOTATIONS
	.align		4
        /*0034*/ 	.byte	0x04, 0x55
        /*0036*/ 	.short	(.L_1044 - .L_1043)


	//   ....[0]....
.L_1043:
        /*0038*/ 	.word	0x00000001
        /*003c*/ 	.byte	0xd0, 0x67, 0x00, 0x00, 0x01, 0x00, 0x00, 0x00, 0x50, 0x9e, 0x00, 0x00, 0x01, 0x00, 0x00, 0x00
        /*004c*/ 	.byte	0xb0, 0x86, 0x01, 0x00, 0x01, 0x00, 0x00, 0x00, 0x70, 0x87, 0x01, 0x00, 0x01, 0x00, 0x00, 0x00
        /*005c*/ 	.byte	0x90, 0x87, 0x01, 0x00, 0x01, 0x00, 0x00, 0x00, 0xf0, 0x87, 0x01, 0x00, 0x01, 0x00, 0x00, 0x00
        /*006c*/ 	.byte	0x60, 0x88, 0x01, 0x00, 0x01, 0x00, 0x00, 0x00, 0x70, 0xa7, 0x01, 0x00, 0x01, 0x00, 0x00, 0x00
        /*007c*/ 	.byte	0xa0, 0xa7, 0x01, 0x00, 0x01, 0x00, 0x00, 0x00, 0xd0, 0xa7, 0x01, 0x00, 0x01, 0x00, 0x00, 0x00
        /*008c*/ 	.byte	0x00, 0xa8, 0x01, 0x00, 0x01, 0x00, 0x00, 0x00, 0x30, 0xa8, 0x01, 0x00


	//----- nvinfo : EIATTR_MERCURY_ISA_VERSION
	.align		4
.L_1044:
        /*0098*/ 	.byte	0x03, 0x5f
        /*009a*/ 	.short	0x0000


	//----- nvinfo : EIATTR_COOP_GROUP_MASK_REGIDS
	.align		4
        /*009c*/ 	.byte	0x04, 0x29
        /*009e*/ 	.short	(.L_1046 - .L_1045)


	//   ....[0]....
.L_1045:
        /*00a0*/ 	.word	0xffffffff


	//   ....[1]....
        /*00a4*/ 	.word	0xffffffff


	//   ....[2]....
        /*00a8*/ 	.word	0xffffffff


	//   ....[3]....
        /*00ac*/ 	.word	0xffffffff


	//   ....[4]....
        /*00b0*/ 	.word	0xffffffff


	//   ....[5]....
        /*00b4*/ 	.word	0xffffffff


	//   ....[6]....
        /*00b8*/ 	.word	0xffffffff


	//   ....[7]....
        /*00bc*/ 	.word	0xffffffff


	//   ....[8]....
        /*00c0*/ 	.word	0xffffffff


	//   ....[9]....
        /*00c4*/ 	.word	0xffffffff


	//   ....[10]....
        /*00c8*/ 	.word	0xffffffff


	//   ....[11]....
        /*00cc*/ 	.word	0xffffffff


	//   ....[12]....
        /*00d0*/ 	.word	0xffffffff


	//   ....[13]....
        /*00d4*/ 	.word	0xffffffff


	//   ....[14]....
        /*00d8*/ 	.word	0xffffffff


	//   ....[15]....
        /*00dc*/ 	.word	0xffffffff


	//----- nvinfo : EIATTR_COOP_GROUP_INSTR_OFFSETS
	.align		4
.L_1046:
        /*00e0*/ 	.byte	0x04, 0x28
        /*00e2*/ 	.short	(.L_1048 - .L_1047)


	//   ....[0]....
.L_1047:
        /*00e4*/ 	.word	0x0000a600


	//   ....[1]....
        /*00e8*/ 	.word	0x0000a650


	//   ....[2]....
        /*00ec*/ 	.word	0x0000a670


	//   ....[3]....
        /*00f0*/ 	.word	0x0000a690


	//   ....[4]....
        /*00f4*/ 	.word	0x00013c00


	//   ....[5]....
        /*00f8*/ 	.word	0x00013c50


	//   ....[6]....
        /*00fc*/ 	.word	0x00013c70


	//   ....[7]....
        /*0100*/ 	.word	0x00013c90


	//   ....[8]....
        /*0104*/ 	.word	0x0001c020


	//   ....[9]....
        /*0108*/ 	.word	0x0001c050


	//   ....[10]....
        /*010c*/ 	.word	0x0001c070


	//   ....[11]....
        /*0110*/ 	.word	0x0001c090


	//   ....[12]....
        /*0114*/ 	.word	0x0001eba0


	//   ....[13]....
        /*0118*/ 	.word	0x0001ebe0


	//   ....[14]....
        /*011c*/ 	.word	0x0001ec20


	//   ....[15]....
        /*0120*/ 	.word	0x0001ec30


	//----- nvinfo : EIATTR_EXIT_INSTR_OFFSETS
	.align		4
.L_1048:
        /*0124*/ 	.byte	0x04, 0x1c
        /*0126*/ 	.short	(.L_1050 - .L_1049)


	//   ....[0]....
.L_1049:
        /*0128*/ 	.word	0x000004d0


	//   ....[1]....
        /*012c*/ 	.word	0x00000db0


	//   ....[2]....
        /*0130*/ 	.word	0x00000de0


	//   ....[3]....
        /*0134*/ 	.word	0x0001fb40


	//   ....[4]....
        /*0138*/ 	.word	0x0001fc00


	//----- nvinfo : EIATTR_CTAIDZ_USED
	.align		4
.L_1050:
        /*013c*/ 	.byte	0x01, 0x04
	.zero		2


	//----- nvinfo : EIATTR_CRS_STACK_SIZE
	.align		4
        /*0140*/ 	.byte	0x04, 0x1e
        /*0142*/ 	.short	(.L_1052 - .L_1051)
.L_1051:
        /*0144*/ 	.word	0x00000000
.L_1052:


//--------------------- .nv.info._ZN5flash24flash_fwd_splitkv_kernelI23Flash_fwd_kernel_traitsILi64ELi64ELi256ELi4ELb0ELb0EN7cutlass6half_tE19Flash_kernel_traitsILi64ELi64ELi256ELi4ES3_EELb1ELb0ELb0ELb0ELb1ELb0ELb0ELb1EEEvNS_16Flash_fwd_paramsE --------------------------
	.section	.nv.info._ZN5flash24flash_fwd_splitkv_kernelI23Flash_fwd_kernel_traitsILi64ELi64ELi256ELi4ELb0ELb0EN7cutlass6half_tE19Flash_kernel_traitsILi64ELi64ELi256ELi4ES3_EELb1ELb0ELb0ELb0ELb1ELb0ELb0ELb1EEEvNS_16Flash_fwd_paramsE,"",@"SHT_CUDA_INFO"
	.sectionflags	@""
	.align	4


	//----- nvinfo : EIATTR_CUDA_API_VERSION
	.align		4
        /*0000*/ 	.byte	0x04, 0x37
        /*0002*/ 	.short	(.L_1054 - .L_1053)
.L_1053:
        /*0004*/ 	.word	0x00000082


	//----- nvinfo : EIATTR_SW2861232_WAR
	.align		4
.L_1054:
        /*0008*/ 	.byte	0x01, 0x35
	.zero		2


	//----- nvinfo : EIATTR_PARAM_CBANK
	.align		4
        /*000c*/ 	.byte	0x04, 0x0a
        /*000e*/ 	.short	(.L_1056 - .L_1055)
	.align		4
.L_1055:
        /*0010*/ 	.word	index@(.nv.constant0._ZN5flash24flash_fwd_splitkv_kernelI23Flash_fwd_kernel_traitsILi64ELi64ELi256ELi4ELb0ELb0EN7cutlass6half_tE19Flash_kernel_traitsILi64ELi64ELi256ELi4ES3_EELb1ELb0ELb0ELb0ELb1ELb0ELb0ELb1EEEvNS_16Flash_fwd_paramsE)
        /*0014*/ 	.short	0x0160
        /*0016*/ 	.short	0x01d0


	//----- nvinfo : EIATTR_CBANK_PARAM_SIZE
	.align		4
.L_1056:
        /*0018*/ 	.byte	0x03, 0x19
        /*001a*/ 	.short	0x01d0


	//----- nvinfo : EIATTR_KPARAM_INFO
	.align		4
        /*001c*/ 	.byte	0x04, 0x17
        /*001e*/ 	.short	(.L_1058 - .L_1057)
.L_1057:
        /*0020*/ 	.word	0x00000000
        /*0024*/ 	.short	0x0000
        /*0026*/ 	.short	0x0000
        /*0028*/ 	.byte	0x00, 0xf0, 0x41, 0x07


	//----- nvinfo : EIATTR_MAXREG_COUNT
	.align		4
.L_1058:
        /*002c*/ 	.byte	0x03, 0x1b
        /*002e*/ 	.short	0x00ff


	//----- nvinfo : EIATTR_NUM_BARRIERS
	.align		4
        /*0030*/ 	.byte	0x02, 0x4c
        /*0032*/ 	.byte	0x01
	.zero		1


	//----- nvinfo : EIATTR_ANNOTATIONS
	.align		4
        /*0034*/ 	.byte	0x04, 0x55
        /*0036*/ 	.short	(.L_1060 - .L_1059)


	//   ....[0]....
.L_1059:
        /*0038*/ 	.word	0x00000001
        /*003c*/ 	.byte	0x80, 0x2e, 0x00, 0x00, 0x01, 0x00, 0x00, 0x00, 0x80, 0x38, 0x00, 0x00, 0x01, 0x00, 0x00, 0x00
        /*004c*/ 	.byte	0xf0, 0xaf, 0x01, 0x00, 0x01, 0x00, 0x00, 0x00, 0xc0, 0xb0, 0x01, 0x00, 0x01, 0x00, 0x00, 0x00
        /*005c*/ 	.byte	0xf0, 0xb0, 0x01, 0x00, 0x01, 0x00, 0x00, 0x00, 0x20, 0xb1, 0x01, 0x00, 0x01, 0x00, 0x00, 0x00
        /*006c*/ 	.byte	0x50, 0xcd, 0x01, 0x00, 0x01, 0x00, 0x00, 0x00, 0x60, 0xcd, 0x01, 0x00, 0x01, 0x00, 0x00, 0x00
        /*007c*/ 	.byte	0x70, 0xcd, 0x01, 0x00, 0x01, 0x00, 0x00, 0x00, 0x80, 0xcd, 0x01, 0x00


	//----- nvinfo : EIATTR_MERCURY_ISA_VERSION
	.align		4
.L_1060:
        /*0088*/ 	.byte	0x03, 0x5f
        /*008a*/ 	.short	0x0000


	//----- nvinfo : EIATTR_COOP_GROUP_MASK_REGIDS
	.align		4
        /*008c*/ 	.byte	0x04, 0x29
        /*008e*/ 	.short	(.L_1062 - .L_1061)


	//   ....[0]....
.L_1061:
        /*0090*/ 	.word	0xffffffff


	//   ....[1]....
        /*0094*/ 	.word	0xffffffff


	//   ....[2]....
        /*0098*/ 	.word	0xffffffff


	//   ....[3]....
        /*009c*/ 	.word	0xffffffff


	//   ....[4]....
        /*00a0*/ 	.word	0xffffffff


	//   ....[5]....
        /*00a4*/ 	.word	0xffffffff


	//   ....[6]....
        /*00a8*/ 	.word	0xffffffff


	//   ....[7]....
        /*00ac*/ 	.word	0xffffffff


	//   ....[8]....
        /*00b0*/ 	.word	0xffffffff


	//   ....[9]....
        /*00b4*/ 	.word	0xffffffff


	//   ....[10]....
        /*00b8*/ 	.word	0xffffffff


	//   ....[11]....
        /*00bc*/ 	.word	0xffffffff


	//   ....[12]....
        /*00c0*/ 	.word	0xffffffff


	//   ....[13]....
        /*00c4*/ 	.word	0xffffffff


	//   ....[14]....
        /*00c8*/ 	.word	0xffffffff


	//   ....[15]....
        /*00cc*/ 	.word	0xffffffff


	//----- nvinfo : EIATTR_COOP_GROUP_INSTR_OFFSETS
	.align		4
.L_1062:
        /*00d0*/ 	.byte	0x04, 0x28
        /*00d2*/ 	.short	(.L_1064 - .L_1063)


	//   ....[0]....
.L_1063:
        /*00d4*/ 	.word	0x000172c0


	//   ....[1]....
        /*00d8*/ 	.word	0x000172e0


	//   ....[2]....
        /*00dc*/ 	.word	0x00017380


	//   ....[3]....
        /*00e0*/ 	.word	0x00017390


	//   ....[4]....
        /*00e4*/ 	.word	0x0001d5e0


	//   ....[5]....
        /*00e8*/ 	.word	0x0001d5f0


	//   ....[6]....
        /*00ec*/ 	.word	0x0001d620


	//   ....[7]....
        /*00f0*/ 	.word	0x0001d630


	//   ....[8]....
        /*00f4*/ 	.word	0x000226f0


	//   ....[9]....
        /*00f8*/ 	.word	0x00022700


	//   ....[10]....
        /*00fc*/ 	.word	0x00022730


	//   ....[11]....
        /*0100*/ 	.word	0x00022740


	//   ....[12]....
        /*0104*/ 	.word	0x00025290


	//   ....[13]....
        /*0108*/ 	.word	0x000252d0


	//   ....[14]....
        /*010c*/ 	.word	0x00025310


	//   ....[15]....
        /*0110*/ 	.word	0x00025320


	//----- nvinfo : EIATTR_EXIT_INSTR_OFFSETS
	.align		4
.L_1064:
        /*0114*/ 	.byte	0x04, 0x1c
        /*0116*/ 	.short	(.L_1066 - .L_1065)


	//   ....[0]....
.L_1065:
        /*0118*/ 	.word	0x00000320


	//   ....[1]....
        /*011c*/ 	.word	0x00000b00


	//   ....[2]....
        /*0120*/ 	.word	0x00000b30


	//   ....[3]....
        /*0124*/ 	.word	0x00026210


	//   ....[4]....
        /*0128*/ 	.word	0x000262d0


	//----- nvinfo : EIATTR_CTAIDZ_USED
	.align		4
.L_1066:
        /*012c*/ 	.byte	0x01, 0x04
	.zero		2


	//----- nvinfo : EIATTR_CRS_STACK_SIZE
	.align		4
        /*0130*/ 	.byte	0x04, 0x1e
        /*0132*/ 	.short	(.L_1068 - .L_1067)
.L_1067:
        /*0134*/ 	.word	0x00000000
.L_1068:


//--------------------- .nv.info._ZN5flash24flash_fwd_splitkv_kernelI23Flash_fwd_kernel_traitsILi64ELi64ELi256ELi4ELb0ELb0EN7cutlass6half_tE19Flash_kernel_traitsILi64ELi64ELi256ELi4ES3_EELb1ELb0ELb0ELb0ELb1ELb1ELb0ELb1EEEvNS_16Flash_fwd_paramsE --------------------------
	.section	.nv.info._ZN5flash24flash_fwd_splitkv_kernelI23Flash_fwd_kernel_traitsILi64ELi64ELi256ELi4ELb0ELb0EN7cutlass6half_tE19Flash_kernel_traitsILi64ELi64ELi256ELi4ES3_EELb1ELb0ELb0ELb0ELb1ELb1ELb0ELb1EEEvNS_16Flash_fwd_paramsE,"",@"SHT_CUDA_INFO"
	.sectionflags	@""
	.align	4


	//----- nvinfo : EIATTR_CUDA_API_VERSION
	.align		4
        /*0000*/ 	.byte	0x04, 0x37
        /*0002*/ 	.short	(.L_1070 - .L_1069)
.L_1069:
        /*0004*/ 	.word	0x00000082


	//----- nvinfo : EIATTR_SW2861232_WAR
	.align		4
.L_1070:
        /*0008*/ 	.byte	0x01, 0x35
	.zero		2


	//----- nvinfo : EIATTR_PARAM_CBANK
	.align		4
        /*000c*/ 	.byte	0x04, 0x0a
        /*000e*/ 	.short	(.L_1072 - .L_1071)
	.align		4
.L_1071:
        /*0010*/ 	.word	index@(.nv.constant0._ZN5flash24flash_fwd_splitkv_kernelI23Flash_fwd_kernel_traitsILi64ELi64ELi256ELi4ELb0ELb0EN7cutlass6half_tE19Flash_kernel_traitsILi64ELi64ELi256ELi4ES3_EELb1ELb0ELb0ELb0ELb1ELb1ELb0ELb1EEEvNS_16Flash_fwd_paramsE)
        /*0014*/ 	.short	0x0160
        /*0016*/ 	.short	0x01d0


	//----- nvinfo : EIATTR_CBANK_PARAM_SIZE
	.align		4
.L_1072:
        /*0018*/ 	.byte	0x03, 0x19
        /*001a*/ 	.short	0x01d0


	//----- nvinfo : EIATTR_KPARAM_INFO
	.align		4
        /*001c*/ 	.byte	0x04, 0x17
        /*001e*/ 	.short	(.L_1074 - .L_1073)
.L_1073:
        /*0020*/ 	.word	0x00000000
        /*0024*/ 	.short	0x0000
        /*0026*/ 	.short	0x0000
        /*0028*/ 	.byte	0x00, 0xf0, 0x41, 0x07


	//----- nvinfo : EIATTR_MAXREG_COUNT
	.align		4
.L_1074:
        /*002c*/ 	.byte	0x03, 0x1b
        /*002e*/ 	.short	0x00ff


	//----- nvinfo : EIATTR_NUM_BARRIERS
	.align		4
        /*0030*/ 	.byte	0x02, 0x4c
        /*0032*/ 	.byte	0x01
	.zero		1


	//----- nvinfo : EIATTR_ANNOTATIONS
	.align		4
        /*0034*/ 	.byte	0x04, 0x55
        /*0036*/ 	.short	(.L_1076 - .L_1075)


	//   ....[0]....
.L_1075:
        /* <DEDUP_REMOVED lines=30> */


	//----- nvinfo : EIATTR_MERCURY_ISA_VERSION
	.align		4
.L_1076:
        /*0200*/ 	.byte	0x03, 0x5f
        /*0202*/ 	.short	0x0000


	//----- nvinfo : EIATTR_COOP_GROUP_MASK_REGIDS
	.align		4
        /*0204*/ 	.byte	0x04, 0x29
        /*0206*/ 	.short	(.L_1078 - .L_1077)


	//   ....[0]....
.L_1077:
        /*0208*/ 	.word	0xffffffff


	//   ....[1]....
        /*020c*/ 	.word	0xffffffff


	//   ....[2]....
        /*0210*/ 	.word	0xffffffff


	//   ....[3]....
        /*0214*/ 	.word	0xffffffff


	//   ....[4]....
        /*0218*/ 	.word	0xffffffff


	//   ....[5]....
        /*021c*/ 	.word	0xffffffff


	//   ....[6]....
        /*0220*/ 	.word	0xffffffff


	//   ....[7]....
        /*0224*/ 	.word	0xffffffff


	//   ....[8]....
        /*0228*/ 	.word	0xffffffff


	//   ....[9]....
        /*022c*/ 	.word	0xffffffff


	//   ....[10]....
        /*0230*/ 	.word	0xffffffff


	//   ....[11]....
        /*0234*/ 	.word	0xffffffff


	//   ....[12]....
        /*0238*/ 	.word	0xffffffff


	//   ....[13]....
        /*023c*/ 	.word	0xffffffff


	//   ....[14]....
        /*0240*/ 	.word	0xffffffff


	//   ....[15]....
        /*0244*/ 	.word	0xffffffff


	//----- nvinfo : EIATTR_COOP_GROUP_INSTR_OFFSETS
	.align		4
.L_1078:
        /*0248*/ 	.byte	0x04, 0x28
        /*024a*/ 	.short	(.L_1080 - .L_1079)


	//   ....[0]....
.L_1079:
        /*024c*/ 	.word	0x00018420


	//   ....[1]....
        /*0250*/ 	.word	0x00018470


	//   ....[2]....
        /*0254*/ 	.word	0x00018490


	//   ....[3]....
        /*0258*/ 	.word	0x000184b0


	//   ....[4]....
        /*025c*/ 	.word	0x0001ff20


	//   ....[5]....
        /*0260*/ 	.word	0x0001ff70


	//   ....[6]....
        /*0264*/ 	.word	0x0001ff90


	//   ....[7]....
        /*0268*/ 	.word	0x0001ffc0


	//   ....[8]....
        /*026c*/ 	.word	0x000262f0


	//   ....[9]....
        /*0270*/ 	.word	0x00026310


	//   ....[10]....
        /*0274*/ 	.word	0x00026340


	//   ....[11]....
        /*0278*/ 	.word	0x00026350


	//   ....[12]....
        /*027c*/ 	.word	0x00029000


	//   ....[13]....
        /*0280*/ 	.word	0x00029010


	//   ....[14]....
        /*0284*/ 	.word	0x00029040


	//   ....[15]....
        /*0288*/ 	.word	0x00029050


	//----- nvinfo : EIATTR_EXIT_INSTR_OFFSETS
	.align		4
.L_1080:
        /*028c*/ 	.byte	0x04, 0x1c
        /*028e*/ 	.short	(.L_1082 - .L_1081)


	//   ....[0]....
.L_1081:
        /*0290*/ 	.word	0x00000340


	//   ....[1]....
        /*0294*/ 	.word	0x00000b20


	//   ....[2]....
        /*0298*/ 	.word	0x00000b50


	//   ....[3]....
        /*029c*/ 	.word	0x00029f20


	//   ....[4]....
        /*02a0*/ 	.word	0x00029fd0


	//----- nvinfo : EIATTR_CTAIDZ_USED
	.align		4
.L_1082:
        /*02a4*/ 	.byte	0x01, 0x04
	.zero		2


	//----- nvinfo : EIATTR_CRS_STACK_SIZE
	.align		4
        /*02a8*/ 	.byte	0x04, 0x1e
        /*02aa*/ 	.short	(.L_1084 - .L_1083)
.L_1083:
        /*02ac*/ 	.word	0x00000000
.L_1084:


//--------------------- .nv.info._ZN5flash24flash_fwd_splitkv_kernelI23Flash_fwd_kernel_traitsILi64ELi64ELi256ELi4ELb0ELb0EN7cutlass6half_tE19Flash_kernel_traitsILi64ELi64ELi256ELi4ES3_EELb1ELb0ELb1ELb0ELb0ELb0ELb0ELb1EEEvNS_16Flash_fwd_paramsE --------------------------
	.section	.nv.info._ZN5flash24flash_fwd_splitkv_kernelI23Flash_fwd_kernel_traitsILi64ELi64ELi256ELi4ELb0ELb0EN7cutlass6half_tE19Flash_kernel_traitsILi64ELi64ELi256ELi4ES3_EELb1ELb0ELb1ELb0ELb0ELb0ELb0ELb1EEEvNS_16Flash_fwd_paramsE,"",@"SHT_CUDA_INFO"
	.sectionflags	@""
	.align	4


	//----- nvinfo : EIATTR_CUDA_API_VERSION
	.align		4
        /*0000*/ 	.byte	0x04, 0x37
        /*0002*/ 	.short	(.L_1086 - .L_1085)
.L_1085:
        /*0004*/ 	.word	0x00000082


	//----- nvinfo : EIATTR_SW2861232_WAR
	.align		4
.L_1086:
        /*0008*/ 	.byte	0x01, 0x35
	.zero		2


	//----- nvinfo : EIATTR_PARAM_CBANK
	.align		4
        /*000c*/ 	.byte	0x04, 0x0a
        /*000e*/ 	.short	(.L_1088 - .L_1087)
	.align		4
.L_1087:
        /*0010*/ 	.word	index@(.nv.constant0._ZN5flash24flash_fwd_splitkv_kernelI23Flash_fwd_kernel_traitsILi64ELi64ELi256ELi4ELb0ELb0EN7cutlass6half_tE19Flash_kernel_traitsILi64ELi64ELi256ELi4ES3_EELb1ELb0ELb1ELb0ELb0ELb0ELb0ELb1EEEvNS_16Flash_fwd_paramsE)
        /*0014*/ 	.short	0x0160
        /*0016*/ 	.short	0x01d0


	//----- nvinfo : EIATTR_CBANK_PARAM_SIZE
	.align		4
.L_1088:
        /*0018*/ 	.byte	0x03, 0x19
        /*001a*/ 	.short	0x01d0


	//----- nvinfo : EIATTR_KPARAM_INFO
	.align		4
        /*001c*/ 	.byte	0x04, 0x17
        /*001e*/ 	.short	(.L_1090 - .L_1089)
.L_1089:
        /*0020*/ 	.word	0x00000000
        /*0024*/ 	.short	0x0000
        /*0026*/ 	.short	0x0000
        /*0028*/ 	.byte	0x00, 0xf0, 0x41, 0x07


	//----- nvinfo : EIATTR_MAXREG_COUNT
	.align		4
.L_1090:
        /*002c*/ 	.byte	0x03, 0x1b
        /*002e*/ 	.short	0x00ff


	//----- nvinfo : EIATTR_NUM_BARRIERS
	.align		4
        /*0030*/ 	.byte	0x02, 0x4c
        /*0032*/ 	.byte	0x01
	.zero		1


	//----- nvinfo : EIATTR_ANNOTATIONS
	.align		4
        /*0034*/ 	.byte	0x04, 0x55
        /*0036*/ 	.short	(.L_1092 - .L_1091)


	//   ....[0]....
.L_1091:
        /* <DEDUP_REMOVED lines=119> */


	//----- nvinfo : EIATTR_MERCURY_ISA_VERSION
	.align		4
.L_1092:
        /*0790*/ 	.byte	0x03, 0x5f
        /*0792*/ 	.short	0x0000


	//----- nvinfo : EIATTR_COOP_GROUP_MASK_REGIDS
	.align		4
        /*0794*/ 	.byte	0x04, 0x29
        /*0796*/ 	.short	(.L_1094 - .L_1093)


	//   ....[0]....
.L_1093:
        /*0798*/ 	.word	0xffffffff


	//   ....[1]....
        /*079c*/ 	.word	0xffffffff


	//   ....[2]....
        /*07a0*/ 	.word	0xffffffff


	//   ....[3]....
        /*07a4*/ 	.word	0xffffffff


	//   ....[4]....
        /*07a8*/ 	.word	0xffffffff


	//   ....[5]....
        /*07ac*/ 	.word	0xffffffff


	//   ....[6]....
        /*07b0*/ 	.word	0xffffffff


	//   ....[7]....
        /*07b4*/ 	.word	0xffffffff


	//   ....[8]....
        /*07b8*/ 	.word	0xffffffff


	//   ....[9]....
        /*07bc*/ 	.word	0xffffffff


	//   ....[10]....
        /*07c0*/ 	.word	0xffffffff


	//   ....[11]....
        /*07c4*/ 	.word	0xffffffff


	//   ....[12]....
        /*07c8*/ 	.word	0xffffffff


	//   ....[13]....
        /*07cc*/ 	.word	0xffffffff


	//   ....[14]....
        /*07d0*/ 	.word	0xffffffff


	//   ....[15]....
        /*07d4*/ 	.word	0xffffffff


	//   ....[16]....
        /*07d8*/ 	.word	0xffffffff


	//   ....[17]....
        /*07dc*/ 	.word	0xffffffff


	//   ....[18]....
        /*07e0*/ 	.word	0xffffffff


	//   ....[19]....
        /*07e4*/ 	.word	0xffffffff


	//----- nvinfo : EIATTR_COOP_GROUP_INSTR_OFFSETS
	.align		4
.L_1094:
        /*07e8*/ 	.byte	0x04, 0x28
        /*07ea*/ 	.short	(.L_1096 - .L_1095)


	//   ....[0]....
.L_1095:
        /*07ec*/ 	.word	0x0001a230


	//   ....[1]....
        /*07f0*/ 	.word	0x0001a2a0


	//   ....[2]....
        /*07f4*/ 	.word	0x0001a2b0


	//   ....[3]....
        /*07f8*/ 	.word	0x0001a2e0


	//   ....[4]....
        /*07fc*/ 	.word	0x00023810


	//   ....[5]....
        /*0800*/ 	.word	0x00023840


	//   ....[6]....
        /*0804*/ 	.word	0x00023860


	//   ....[7]....
        /*0808*/ 	.word	0x00023880


	//   ....[8]....
        /*080c*/ 	.word	0x0002b1f0


	//   ....[9]....
        /*0810*/ 	.word	0x0002b210


	//   ....[10]....
        /*0814*/ 	.word	0x0002bdb0


	//   ....[11]....
        /*0818*/ 	.word	0x0002bdd0


	//   ....[12]....
        /*081c*/ 	.word	0x0002e250


	//   ....[13]....
        /*0820*/ 	.word	0x0002e290


	//   ....[14]....
        /*0824*/ 	.word	0x0002e2a0


	//   ....[15]....
        /*0828*/ 	.word	0x0002e2d0


	//   ....[16]....
        /*082c*/ 	.word	0x0002f480


	//   ....[17]....
        /*0830*/ 	.word	0x0002f4d0


	//   ....[18]....
        /*0834*/ 	.word	0x0002f520


	//   ....[19]....
        /*0838*/ 	.word	0x0002f570


	//----- nvinfo : EIATTR_EXIT_INSTR_OFFSETS
	.align		4
.L_1096:
        /*083c*/ 	.byte	0x04, 0x1c
        /*083e*/ 	.short	(.L_1098 - .L_1097)


	//   ....[0]....
.L_1097:
        /*0840*/ 	.word	0x00000080


	//----- nvinfo : EIATTR_CTAIDZ_USED
	.align		4
.L_1098:
        /*0844*/ 	.byte	0x01, 0x04
	.zero		2


	//----- nvinfo : EIATTR_CRS_STACK_SIZE
	.align		4
        /*0848*/ 	.byte	0x04, 0x1e
        /*084a*/ 	.short	(.L_1100 - .L_1099)
.L_1099:
        /*084c*/ 	.word	0x00000000
.L_1100:


//--------------------- .nv.info._ZN5flash24flash_fwd_splitkv_kernelI23Flash_fwd_kernel_traitsILi64ELi64ELi256ELi4ELb0ELb0EN7cutlass6half_tE19Flash_kernel_traitsILi64ELi64ELi256ELi4ES3_EELb1ELb0ELb1ELb0ELb0ELb1ELb0ELb1EEEvNS_16Flash_fwd_paramsE --------------------------
	.section	.nv.info._ZN5flash24flash_fwd_splitkv_kernelI23Flash_fwd_kernel_traitsILi64ELi64ELi256ELi4ELb0ELb0EN7cutlass6half_tE19Flash_kernel_traitsILi64ELi64ELi256ELi4ES3_EELb1ELb0ELb1ELb0ELb0ELb1ELb0ELb1EEEvNS_16Flash_fwd_paramsE,"",@"SHT_CUDA_INFO"
	.sectionflags	@""
	.align	4


	//----- nvinfo : EIATTR_CUDA_API_VERSION
	.align		4
        /*0000*/ 	.byte	0x04, 0x37
        /*0002*/ 	.short	(.L_1102 - .L_1101)
.L_1101:
        /*0004*/ 	.word	0x00000082


	//----- nvinfo : EIATTR_SW2861232_WAR
	.align		4
.L_1102:
        /*0008*/ 	.byte	0x01, 0x35
	.zero		2


	//----- nvinfo : EIATTR_PARAM_CBANK
	.align		4
        /*000c*/ 	.byte	0x04, 0x0a
        /*000e*/ 	.short	(.L_1104 - .L_1103)
	.align		4
.L_1103:
        /*0010*/ 	.word	index@(.nv.constant0._ZN5flash24flash_fwd_splitkv_kernelI23Flash_fwd_kernel_traitsILi64ELi64ELi256ELi4ELb0ELb0EN7cutlass6half_tE19Flash_kernel_traitsILi64ELi64ELi256ELi4ES3_EELb1ELb0ELb1ELb0ELb0ELb1ELb0ELb1EEEvNS_16Flash_fwd_paramsE)
        /*0014*/ 	.short	0x0160
        /*0016*/ 	.short	0x01d0


	//----- nvinfo : EIATTR_CBANK_PARAM_SIZE
	.align		4
.L_1104:
        /*0018*/ 	.byte	0x03, 0x19
        /*001a*/ 	.short	0x01d0


	//----- nvinfo : EIATTR_KPARAM_INFO
	.align		4
        /*001c*/ 	.byte	0x04, 0x17
        /*001e*/ 	.short	(.L_1106 - .L_1105)
.L_1105:
        /*0020*/ 	.word	0x00000000
        /*0024*/ 	.short	0x0000
        /*0026*/ 	.short	0x0000
        /*0028*/ 	.byte	0x00, 0xf0, 0x41, 0x07


	//----- nvinfo : EIATTR_MAXREG_COUNT
	.align		4
.L_1106:
        /*002c*/ 	.byte	0x03, 0x1b
        /*002e*/ 	.short	0x00ff


	//----- nvinfo : EIATTR_NUM_BARRIERS
	.align		4
        /*0030*/ 	.byte	0x02, 0x4c
        /*0032*/ 	.byte	0x01
	.zero		1


	//----- nvinfo : EIATTR_ANNOTATIONS
	.align		4
        /*0034*/ 	.byte	0x04, 0x55
        /*0036*/ 	.short	(.L_1108 - .L_1107)


	//   ....[0]....
.L_1107:
        /* <DEDUP_REMOVED lines=177> */


	//----- nvinfo : EIATTR_MERCURY_ISA_VERSION
	.align		4
.L_1108:
        /*0b38*/ 	.byte	0x03, 0x5f
        /*0b3a*/ 	.short	0x0000


	//----- nvinfo : EIATTR_COOP_GROUP_MASK_REGIDS
	.align		4
        /*0b3c*/ 	.byte	0x04, 0x29
        /*0b3e*/ 	.short	(.L_1110 - .L_1109)


	//   ....[0]....
.L_1109:
        /*0b40*/ 	.word	0xffffffff


	//   ....[1]....
        /*0b44*/ 	.word	0xffffffff


	//   ....[2]....
        /*0b48*/ 	.word	0xffffffff


	//   ....[3]....
        /*0b4c*/ 	.word	0xffffffff


	//   ....[4]....
        /*0b50*/ 	.word	0xffffffff


	//   ....[5]....
        /*0b54*/ 	.word	0xffffffff


	//   ....[6]....
        /*0b58*/ 	.word	0xffffffff


	//   ....[7]....
        /*0b5c*/ 	.word	0xffffffff


	//   ....[8]....
        /*0b60*/ 	.word	0xffffffff


	//   ....[9]....
        /*0b64*/ 	.word	0xffffffff


	//   ....[10]....
        /*0b68*/ 	.word	0xffffffff


	//   ....[11]....
        /*0b6c*/ 	.word	0xffffffff


	//   ....[12]....
        /*0b70*/ 	.word	0xffffffff


	//   ....[13]....
        /*0b74*/ 	.word	0xffffffff


	//   ....[14]....
        /*0b78*/ 	.word	0xffffffff


	//   ....[15]....
        /*0b7c*/ 	.word	0xffffffff


	//   ....[16]....
        /*0b80*/ 	.word	0xffffffff


	//   ....[17]....
        /*0b84*/ 	.word	0xffffffff


	//   ....[18]....
        /*0b88*/ 	.word	0xffffffff


	//   ....[19]....
        /*0b8c*/ 	.word	0xffffffff


	//----- nvinfo : EIATTR_COOP_GROUP_INSTR_OFFSETS
	.align		4
.L_1110:
        /*0b90*/ 	.byte	0x04, 0x28
        /*0b92*/ 	.short	(.L_1112 - .L_1111)


	//   ....[0]....
.L_1111:
        /*0b94*/ 	.word	0x0001ca80


	//   ....[1]....
        /*0b98*/ 	.word	0x0001caf0


	//   ....[2]....
        /*0b9c*/ 	.word	0x0001cb00


	//   ....[3]....
        /*0ba0*/ 	.word	0x0001cb30


	//   ....[4]....
        /*0ba4*/ 	.word	0x00027420


	//   ....[5]....
        /*0ba8*/ 	.word	0x00027460


	//   ....[6]....
        /*0bac*/ 	.word	0x00027480


	//   ....[7]....
        /*0bb0*/ 	.word	0x000274a0


	//   ....[8]....
        /*0bb4*/ 	.word	0x000300d0


	//   ....[9]....
        /*0bb8*/ 	.word	0x000300f0


	//   ....[10]....
        /*0bbc*/ 	.word	0x00030ca0


	//   ....[11]....
        /*0bc0*/ 	.word	0x00030cf0


	//   ....[12]....
        /*0bc4*/ 	.word	0x00033170


	//   ....[13]....
        /*0bc8*/ 	.word	0x000331c0


	//   ....[14]....
        /*0bcc*/ 	.word	0x000331e0


	//   ....[15]....
        /*0bd0*/ 	.word	0x00033200


	//   ....[16]....
        /*0bd4*/ 	.word	0x000343b0


	//   ....[17]....
        /*0bd8*/ 	.word	0x00034400


	//   ....[18]....
        /*0bdc*/ 	.word	0x00034450


	//   ....[19]....
        /*0be0*/ 	.word	0x000344b0


	//----- nvinfo : EIATTR_EXIT_INSTR_OFFSETS
	.align		4
.L_1112:
        /*0be4*/ 	.byte	0x04, 0x1c
        /*0be6*/ 	.short	(.L_1114 - .L_1113)


	//   ....[0]....
.L_1113:
        /*0be8*/ 	.word	0x00000080


	//----- nvinfo : EIATTR_CTAIDZ_USED
	.align		4
.L_1114:
        /*0bec*/ 	.byte	0x01, 0x04
	.zero		2


	//----- nvinfo : EIATTR_CRS_STACK_SIZE
	.align		4
        /*0bf0*/ 	.byte	0x04, 0x1e
        /*0bf2*/ 	.short	(.L_1116 - .L_1115)
.L_1115:
        /*0bf4*/ 	.word	0x00000000
.L_1116:


//--------------------- .nv.info._ZN5flash24flash_fwd_splitkv_kernelI23Flash_fwd_kernel_traitsILi64ELi64ELi256ELi4ELb0ELb0EN7cutlass6half_tE19Flash_kernel_traitsILi64ELi64ELi256ELi4ES3_EELb1ELb0ELb0ELb0ELb1ELb0ELb1ELb0EEEvNS_16Flash_fwd_paramsE --------------------------
	.section	.nv.info._ZN5flash24flash_fwd_splitkv_kernelI23Flash_fwd_kernel_traitsILi64ELi64ELi256ELi4ELb0ELb0EN7cutlass6half_tE19Flash_kernel_traitsILi64ELi64ELi256ELi4ES3_EELb1ELb0ELb0ELb0ELb1ELb0ELb1ELb0EEEvNS_16Flash_fwd_paramsE,"",@"SHT_CUDA_INFO"
	.sectionflags	@""
	.align	4


	//----- nvinfo : EIATTR_CUDA_API_VERSION
	.align		4
        /*0000*/ 	.byte	0x04, 0x37
        /*0002*/ 	.short	(.L_1118 - .L_1117)
.L_1117:
        /*0004*/ 	.word	0x00000082


	//----- nvinfo : EIATTR_SW2861232_WAR
	.align		4
.L_1118:
        /*0008*/ 	.byte	0x01, 0x35
	.zero		2


	//----- nvinfo : EIATTR_PARAM_CBANK
	.align		4
        /*000c*/ 	.byte	0x04, 0x0a
        /*000e*/ 	.short	(.L_1120 - .L_1119)
	.align		4
.L_1119:
        /*0010*/ 	.word	index@(.nv.constant0._ZN5flash24flash_fwd_splitkv_kernelI23Flash_fwd_kernel_traitsILi64ELi64ELi256ELi4ELb0ELb0EN7cutlass6half_tE19Flash_kernel_traitsILi64ELi64ELi256ELi4ES3_EELb1ELb0ELb0ELb0ELb1ELb0ELb1ELb0EEEvNS_16Flash_fwd_paramsE)
        /*0014*/ 	.short	0x0160
        /*0016*/ 	.short	0x01d0


	//----- nvinfo : EIATTR_CBANK_PARAM_SIZE
	.align		4
.L_1120:
        /*0018*/ 	.byte	0x03, 0x19
        /*001a*/ 	.short	0x01d0


	//----- nvinfo : EIATTR_KPARAM_INFO
	.align		4
        /*001c*/ 	.byte	0x04, 0x17
        /*001e*/ 	.short	(.L_1122 - .L_1121)
.L_1121:
        /*0020*/ 	.word	0x00000000
        /*0024*/ 	.short	0x0000
        /*0026*/ 	.short	0x0000
        /*0028*/ 	.byte	0x00, 0xf0, 0x41, 0x07


	//----- nvinfo : EIATTR_MAXREG_COUNT
	.align		4
.L_1122:
        /*002c*/ 	.byte	0x03, 0x1b
        /*002e*/ 	.short	0x00ff


	//----- nvinfo : EIATTR_NUM_BARRIERS
	.align		4
        /*0030*/ 	.byte	0x02, 0x4c
        /*0032*/ 	.byte	0x01
	.zero		1


	//----- nvinfo : EIATTR_ANNOTATIONS
	.align		4
        /*0034*/ 	.byte	0x04, 0x55
        /*0036*/ 	.short	(.L_1124 - .L_1123)


	//   ....[0]....
.L_1123:
        /* <DEDUP_REMOVED lines=16> */


	//----- nvinfo : EIATTR_MERCURY_ISA_VERSION
	.align		4
.L_1124:
        /*0128*/ 	.byte	0x03, 0x5f
        /*012a*/ 	.short	0x0000


	//----- nvinfo : EIATTR_COOP_GROUP_MASK_REGIDS
	.align		4
        /*012c*/ 	.byte	0x04, 0x29
        /*012e*/ 	.short	(.L_1126 - .L_1125)


	//   ....[0]....
.L_1125:
        /*0130*/ 	.word	0xffffffff


	//   ....[1]....
        /*0134*/ 	.word	0xffffffff


	//   ....[2]....
        /*0138*/ 	.word	0xffffffff


	//   ....[3]....
        /*013c*/ 	.word	0xffffffff


	//   ....[4]....
        /*0140*/ 	.word	0xffffffff


	//   ....[5]....
        /*0144*/ 	.word	0xffffffff


	//   ....[6]....
        /*0148*/ 	.word	0xffffffff


	//   ....[7]....
        /*014c*/ 	.word	0xffffffff


	//   ....[8]....
        /*0150*/ 	.word	0xffffffff


	//   ....[9]....
        /*0154*/ 	.word	0xffffffff


	//   ....[10]....
        /*0158*/ 	.word	0xffffffff


	//   ....[11]....
        /*015c*/ 	.word	0xffffffff


	//   ....[12]....
        /*0160*/ 	.word	0xffffffff


	//   ....[13]....
        /*0164*/ 	.word	0xffffffff


	//   ....[14]....
        /*0168*/ 	.word	0xffffffff


	//   ....[15]....
        /*016c*/ 	.word	0xffffffff


	//----- nvinfo : EIATTR_COOP_GROUP_INSTR_OFFSETS
	.align		4
.L_1126:
        /*0170*/ 	.byte	0x04, 0x28
        /*0172*/ 	.short	(.L_1128 - .L_1127)


	//   ....[0]....
.L_1127:
        /*0174*/ 	.word	0x000066d0


	//   ....[1]....
        /*0178*/ 	.word	0x000067a0


	//   ....[2]....
        /*017c*/ 	.word	0x000067b0


	//   ....[3]....
        /*0180*/ 	.word	0x000067e0


	//   ....[4]....
        /*0184*/ 	.word	0x0000cae0


	//   ....[5]....
        /*0188*/ 	.word	0x0000cb00


	//   ....[6]....
        /*018c*/ 	.word	0x0000cb20


	//   ....[7]....
        /*0190*/ 	.word	0x0000cb40


	//   ....[8]....
        /*0194*/ 	.word	0x00011ae0


	//   ....[9]....
        /*0198*/ 	.word	0x00011af0


	//   ....[10]....
        /*019c*/ 	.word	0x00011b10


	//   ....[11]....
        /*01a0*/ 	.word	0x00011b30


	//   ....[12]....
        /*01a4*/ 	.word	0x000146a0


	//   ....[13]....
        /*01a8*/ 	.word	0x00014740


	//   ....[14]....
        /*01ac*/ 	.word	0x00014760


	//   ....[15]....
        /*01b0*/ 	.word	0x00014770


	//----- nvinfo : EIATTR_EXIT_INSTR_OFFSETS
	.align		4
.L_1128:
        /*01b4*/ 	.byte	0x04, 0x1c
        /*01b6*/ 	.short	(.L_1130 - .L_1129)


	//   ....[0]....
.L_1129:
        /*01b8*/ 	.word	0x00000420


	//   ....[1]....
        /*01bc*/ 	.word	0x00000b60


	//   ....[2]....
        /*01c0*/ 	.word	0x00000b90


	//   ....[3]....
        /*01c4*/ 	.word	0x000152b0


	//   ....[4]....
        /*01c8*/ 	.word	0x000152d0


	//----- nvinfo : EIATTR_CTAIDZ_USED
	.align		4
.L_1130:
        /*01cc*/ 	.byte	0x01, 0x04
	.zero		2


	//----- nvinfo : EIATTR_CRS_STACK_SIZE
	.align		4
        /*01d0*/ 	.byte	0x04, 0x1e
        /*01d2*/ 	.short	(.L_1132 - .L_1131)
.L_1131:
        /*01d4*/ 	.word	0x00000000
.L_1132:


//--------------------- .nv.info._ZN5flash24flash_fwd_splitkv_kernelI23Flash_fwd_kernel_traitsILi64ELi64ELi256ELi4ELb0ELb0EN7cutlass6half_tE19Flash_kernel_traitsILi64ELi64ELi256ELi4ES3_EELb1ELb0ELb0ELb0ELb1ELb1ELb1ELb0EEEvNS_16Flash_fwd_paramsE --------------------------
	.section	.nv.info._ZN5flash24flash_fwd_splitkv_kernelI23Flash_fwd_kernel_traitsILi64ELi64ELi256ELi4ELb0ELb0EN7cutlass6half_tE19Flash_kernel_traitsILi64ELi64ELi256ELi4ES3_EELb1ELb0ELb0ELb0ELb1ELb1ELb1ELb0EEEvNS_16Flash_fwd_paramsE,"",@"SHT_CUDA_INFO"
	.sectionflags	@""
	.align	4


	//----- nvinfo : EIATTR_CUDA_API_VERSION
	.align		4
        /*0000*/ 	.byte	0x04, 0x37
        /*0002*/ 	.short	(.L_1134 - .L_1133)
.L_1133:
        /*0004*/ 	.word	0x00000082


	//----- nvinfo : EIATTR_SW2861232_WAR
	.align		4
.L_1134:
        /*0008*/ 	.byte	0x01, 0x35
	.zero		2


	//----- nvinfo : EIATTR_PARAM_CBANK
	.align		4
        /*000c*/ 	.byte	0x04, 0x0a
        /*000e*/ 	.short	(.L_1136 - .L_1135)
	.align		4
.L_1135:
        /*0010*/ 	.word	index@(.nv.constant0._ZN5flash24flash_fwd_splitkv_kernelI23Flash_fwd_kernel_traitsILi64ELi64ELi256ELi4ELb0ELb0EN7cutlass6half_tE19Flash_kernel_traitsILi64ELi64ELi256ELi4ES3_EELb1ELb0ELb0ELb0ELb1ELb1ELb1ELb0EEEvNS_16Flash_fwd_paramsE)
        /*0014*/ 	.short	0x0160
        /*0016*/ 	.short	0x01d0


	//----- nvinfo : EIATTR_CBANK_PARAM_SIZE
	.align		4
.L_1136:
        /*0018*/ 	.byte	0x03, 0x19
        /*001a*/ 	.short	0x01d0


	//----- nvinfo : EIATTR_KPARAM_INFO
	.align		4
        /*001c*/ 	.byte	0x04, 0x17
        /*001e*/ 	.short	(.L_1138 - .L_1137)
.L_1137:
        /*0020*/ 	.word	0x00000000
        /*0024*/ 	.short	0x0000
        /*0026*/ 	.short	0x0000
        /*0028*/ 	.byte	0x00, 0xf0, 0x41, 0x07


	//----- nvinfo : EIATTR_MAXREG_COUNT
	.align		4
.L_1138:
        /*002c*/ 	.byte	0x03, 0x1b
        /*002e*/ 	.short	0x00ff


	//----- nvinfo : EIATTR_NUM_BARRIERS
	.align		4
        /*0030*/ 	.byte	0x02, 0x4c
        /*0032*/ 	.byte	0x01
	.zero		1


	//----- nvinfo : EIATTR_ANNOTATIONS
	.align		4
        /*0034*/ 	.byte	0x04, 0x55
        /*0036*/ 	.short	(.L_1140 - .L_1139)


	//   ....[0]....
.L_1139:
        /* <DEDUP_REMOVED lines=33> */


	//----- nvinfo : EIATTR_MERCURY_ISA_VERSION
	.align		4
.L_1140:
        /*0230*/ 	.byte	0x03, 0x5f
        /*0232*/ 	.short	0x0000


	//----- nvinfo : EIATTR_COOP_GROUP_MASK_REGIDS
	.align		4
        /*0234*/ 	.byte	0x04, 0x29
        /*0236*/ 	.short	(.L_1142 - .L_1141)


	//   ....[0]....
.L_1141:
        /*0238*/ 	.word	0xffffffff


	//   ....[1]....
        /*023c*/ 	.word	0xffffffff


	//   ....[2]....
        /*0240*/ 	.word	0xffffffff


	//   ....[3]....
        /*0244*/ 	.word	0xffffffff


	//   ....[4]....
        /*0248*/ 	.word	0xffffffff


	//   ....[5]....
        /*024c*/ 	.word	0xffffffff


	//   ....[6]....
        /*0250*/ 	.word	0xffffffff


	//   ....[7]....
        /*0254*/ 	.word	0xffffffff


	//   ....[8]....
        /*0258*/ 	.word	0xffffffff


	//   ....[9]....
        /*025c*/ 	.word	0xffffffff


	//   ....[10]....
        /*0260*/ 	.word	0xffffffff


	//   ....[11]....
        /*0264*/ 	.word	0xffffffff


	//   ....[12]....
        /*0268*/ 	.word	0xffffffff


	//   ....[13]....
        /*026c*/ 	.word	0xffffffff


	//   ....[14]....
        /*0270*/ 	.word	0xffffffff


	//   ....[15]....
        /*0274*/ 	.word	0xffffffff


	//----- nvinfo : EIATTR_COOP_GROUP_INSTR_OFFSETS
	.align		4
.L_1142:
        /*0278*/ 	.byte	0x04, 0x28
        /*027a*/ 	.short	(.L_1144 - .L_1143)


	//   ....[0]....
.L_1143:
        /*027c*/ 	.word	0x00007840


	//   ....[1]....
        /*0280*/ 	.word	0x00007930


	//   ....[2]....
        /*0284*/ 	.word	0x00007940


	//   ....[3]....
        /*0288*/ 	.word	0x00007970


	//   ....[4]....
        /*028c*/ 	.word	0x000100a0


	//   ....[5]....
        /*0290*/ 	.word	0x000100f0


	//   ....[6]....
        /*0294*/ 	.word	0x00010110


	//   ....[7]....
        /*0298*/ 	.word	0x00010140


	//   ....[8]....
        /*029c*/ 	.word	0x00016580


	//   ....[9]....
        /*02a0*/ 	.word	0x000165a0


	//   ....[10]....
        /*02a4*/ 	.word	0x000165d0


	//   ....[11]....
        /*02a8*/ 	.word	0x000165e0


	//   ....[12]....
        /*02ac*/ 	.word	0x00019450


	//   ....[13]....
        /*02b0*/ 	.word	0x00019460


	//   ....[14]....
        /*02b4*/ 	.word	0x00019490


	//   ....[15]....
        /*02b8*/ 	.word	0x000194a0


	//----- nvinfo : EIATTR_EXIT_INSTR_OFFSETS
	.align		4
.L_1144:
        /*02bc*/ 	.byte	0x04, 0x1c
        /*02be*/ 	.short	(.L_1146 - .L_1145)


	//   ....[0]....
.L_1145:
        /*02c0*/ 	.word	0x00000430


	//   ....[1]....
        /*02c4*/ 	.word	0x00000b80


	//   ....[2]....
        /*02c8*/ 	.word	0x00000bb0


	//   ....[3]....
        /*02cc*/ 	.word	0x00019fe0


	//   ....[4]....
        /*02d0*/ 	.word	0x0001a000


	//----- nvinfo : EIATTR_CTAIDZ_USED
	.align		4
.L_1146:
        /*02d4*/ 	.byte	0x01, 0x04
	.zero		2


	//----- nvinfo : EIATTR_CRS_STACK_SIZE
	.align		4
        /*02d8*/ 	.byte	0x04, 0x1e
        /*02da*/ 	.short	(.L_1148 - .L_1147)
.L_1147:
        /*02dc*/ 	.word	0x00000000
.L_1148:


//--------------------- .nv.info._ZN5flash24flash_fwd_splitkv_kernelI23Flash_fwd_kernel_traitsILi64ELi64ELi256ELi4ELb0ELb0EN7cutlass6half_tE19Flash_kernel_traitsILi64ELi64ELi256ELi4ES3_EELb1ELb0ELb1ELb0ELb0ELb0ELb1ELb0EEEvNS_16Flash_fwd_paramsE --------------------------
	.section	.nv.info._ZN5flash24flash_fwd_splitkv_kernelI23Flash_fwd_kernel_traitsILi64ELi64ELi256ELi4ELb0ELb0EN7cutlass6half_tE19Flash_kernel_traitsILi64ELi64ELi256ELi4ES3_EELb1ELb0ELb1ELb0ELb0ELb0ELb1ELb0EEEvNS_16Flash_fwd_paramsE,"",@"SHT_CUDA_INFO"
	.sectionflags	@""
	.align	4


	//----- nvinfo : EIATTR_CUDA_API_VERSION
	.align		4
        /*0000*/ 	.byte	0x04, 0x37
        /*0002*/ 	.short	(.L_1150 - .L_1149)
.L_1149:
        /*0004*/ 	.word	0x00000082


	//----- nvinfo : EIATTR_SW2861232_WAR
	.align		4
.L_1150:
        /*0008*/ 	.byte	0x01, 0x35
	.zero		2


	//----- nvinfo : EIATTR_PARAM_CBANK
	.align		4
        /*000c*/ 	.byte	0x04, 0x0a
        /*000e*/ 	.short	(.L_1152 - .L_1151)
	.align		4
.L_1151:
        /*0010*/ 	.word	index@(.nv.constant0._ZN5flash24flash_fwd_splitkv_kernelI23Flash_fwd_kernel_traitsILi64ELi64ELi256ELi4ELb0ELb0EN7cutlass6half_tE19Flash_kernel_traitsILi64ELi64ELi256ELi4ES3_EELb1ELb0ELb1ELb0ELb0ELb0ELb1ELb0EEEvNS_16Flash_fwd_paramsE)
        /*0014*/ 	.short	0x0160
        /*0016*/ 	.short	0x01d0


	//----- nvinfo : EIATTR_CBANK_PARAM_SIZE
	.align		4
.L_1152:
        /*0018*/ 	.byte	0x03, 0x19
        /*001a*/ 	.short	0x01d0


	//----- nvinfo : EIATTR_KPARAM_INFO
	.align		4
        /*001c*/ 	.byte	0x04, 0x17
        /*001e*/ 	.short	(.L_1154 - .L_1153)
.L_1153:
        /*0020*/ 	.word	0x00000000
        /*0024*/ 	.short	0x0000
        /*0026*/ 	.short	0x0000
        /*0028*/ 	.byte	0x00, 0xf0, 0x41, 0x07


	//----- nvinfo : EIATTR_MAXREG_COUNT
	.align		4
.L_1154:
        /*002c*/ 	.byte	0x03, 0x1b
        /*002e*/ 	.short	0x00ff


	//----- nvinfo : EIATTR_NUM_BARRIERS
	.align		4
        /*0030*/ 	.byte	0x02, 0x4c
        /*0032*/ 	.byte	0x01
	.zero		1


	//----- nvinfo : EIATTR_ANNOTATIONS
	.align		4
        /*0034*/ 	.byte	0x04, 0x55
        /*0036*/ 	.short	(.L_1156 - .L_1155)


	//   ....[0]....
.L_1155:
        /* <DEDUP_REMOVED lines=11> */


	//----- nvinfo : EIATTR_MERCURY_ISA_VERSION
	.align		4
.L_1156:
        /*00d8*/ 	.byte	0x03, 0x5f
        /*00da*/ 	.short	0x0000


	//----- nvinfo : EIATTR_COOP_GROUP_MASK_REGIDS
	.align		4
        /*00dc*/ 	.byte	0x04, 0x29
        /*00de*/ 	.short	(.L_1158 - .L_1157)


	//   ....[0]....
.L_1157:
        /*00e0*/ 	.word	0xffffffff


	//   ....[1]....
        /*00e4*/ 	.word	0xffffffff


	//   ....[2]....
        /*00e8*/ 	.word	0xffffffff


	//   ....[3]....
        /*00ec*/ 	.word	0xffffffff


	//   ....[4]....
        /*00f0*/ 	.word	0xffffffff


	//   ....[5]....
        /*00f4*/ 	.word	0xffffffff


	//   ....[6]....
        /*00f8*/ 	.word	0xffffffff


	//   ....[7]....
        /*00fc*/ 	.word	0xffffffff


	//   ....[8]....
        /*0100*/ 	.word	0xffffffff


	//   ....[9]....
        /*0104*/ 	.word	0xffffffff


	//   ....[10]....
        /*0108*/ 	.word	0xffffffff


	//   ....[11]....
        /*010c*/ 	.word	0xffffffff


	//   ....[12]....
        /*0110*/ 	.word	0xffffffff


	//   ....[13]....
        /*0114*/ 	.word	0xffffffff


	//   ....[14]....
        /*0118*/ 	.word	0xffffffff


	//   ....[15]....
        /*011c*/ 	.word	0xffffffff


	//----- nvinfo : EIATTR_COOP_GROUP_INSTR_OFFSETS
	.align		4
.L_1158:
        /*0120*/ 	.byte	0x04, 0x28
        /*0122*/ 	.short	(.L_1160 - .L_1159)


	//   ....[0]....
.L_1159:
        /*0124*/ 	.word	0x00009780


	//   ....[1]....
        /*0128*/ 	.word	0x00009790


	//   ....[2]....
        /*012c*/ 	.word	0x000097c0


	//   ....[3]....
        /*0130*/ 	.word	0x000097d0


	//   ....[4]....
        /*0134*/ 	.word	0x00011e60


	//   ....[5]....
        /*0138*/ 	.word	0x00011e80


	//   ....[6]....
        /*013c*/ 	.word	0x00011ea0


	//   ....[7]....
        /*0140*/ 	.word	0x00011ec0


	//   ....[8]....
        /*0144*/ 	.word	0x00019180


	//   ....[9]....
        /*0148*/ 	.word	0x000191c0


	//   ....[10]....
        /*014c*/ 	.word	0x000191e0


	//   ....[11]....
        /*0150*/ 	.word	0x00019200


	//   ....[12]....
        /*0154*/ 	.word	0x0001bd20


	//   ....[13]....
        /*0158*/ 	.word	0x0001bd60


	//   ....[14]....
        /*015c*/ 	.word	0x0001be20


	//   ....[15]....
        /*0160*/ 	.word	0x0001be30


	//----- nvinfo : EIATTR_EXIT_INSTR_OFFSETS
	.align		4
.L_1160:
        /*0164*/ 	.byte	0x04, 0x1c
        /*0166*/ 	.short	(.L_1162 - .L_1161)


	//   ....[0]....
.L_1161:
        /*0168*/ 	.word	0x00000640


	//   ....[1]....
        /*016c*/ 	.word	0x00000ea0


	//   ....[2]....
        /*0170*/ 	.word	0x00000ed0


	//   ....[3]....
        /*0174*/ 	.word	0x0001c9d0


	//   ....[4]....
        /*0178*/ 	.word	0x0001c9f0


	//----- nvinfo : EIATTR_CTAIDZ_USED
	.align		4
.L_1162:
        /*017c*/ 	.byte	0x01, 0x04
	.zero		2


	//----- nvinfo : EIATTR_CRS_STACK_SIZE
	.align		4
        /*0180*/ 	.byte	0x04, 0x1e
        /*0182*/ 	.short	(.L_1164 - .L_1163)
.L_1163:
        /*0184*/ 	.word	0x00000000
.L_1164:


//--------------------- .nv.info._ZN5flash24flash_fwd_splitkv_kernelI23Flash_fwd_kernel_traitsILi64ELi64ELi256ELi4ELb0ELb0EN7cutlass6half_tE19Flash_kernel_traitsILi64ELi64ELi256ELi4ES3_EELb1ELb0ELb1ELb0ELb0ELb1ELb1ELb0EEEvNS_16Flash_fwd_paramsE --------------------------
	.section	.nv.info._ZN5flash24flash_fwd_splitkv_kernelI23Flash_fwd_kernel_traitsILi64ELi64ELi256ELi4ELb0ELb0EN7cutlass6half_tE19Flash_kernel_traitsILi64ELi64ELi256ELi4ES3_EELb1ELb0ELb1ELb0ELb0ELb1ELb1ELb0EEEvNS_16Flash_fwd_paramsE,"",@"SHT_CUDA_INFO"
	.sectionflags	@""
	.align	4


	//----- nvinfo : EIATTR_CUDA_API_VERSION
	.align		4
        /*0000*/ 	.byte	0x04, 0x37
        /*0002*/ 	.short	(.L_1166 - .L_1165)
.L_1165:
        /*0004*/ 	.word	0x00000082


	//----- nvinfo : EIATTR_SW2861232_WAR
	.align		4
.L_1166:
        /*0008*/ 	.byte	0x01, 0x35
	.zero		2


	//----- nvinfo : EIATTR_PARAM_CBANK
	.align		4
        /*000c*/ 	.byte	0x04, 0x0a
        /*000e*/ 	.short	(.L_1168 - .L_1167)
	.align		4
.L_1167:
        /*0010*/ 	.word	index@(.nv.constant0._ZN5flash24flash_fwd_splitkv_kernelI23Flash_fwd_kernel_traitsILi64ELi64ELi256ELi4ELb0ELb0EN7cutlass6half_tE19Flash_kernel_traitsILi64ELi64ELi256ELi4ES3_EELb1ELb0ELb1ELb0ELb0ELb1ELb1ELb0EEEvNS_16Flash_fwd_paramsE)
        /*0014*/ 	.short	0x0160
        /*0016*/ 	.short	0x01d0


	//----- nvinfo : EIATTR_CBANK_PARAM_SIZE
	.align		4
.L_1168:
        /*0018*/ 	.byte	0x03, 0x19
        /*001a*/ 	.short	0x01d0


	//----- nvinfo : EIATTR_KPARAM_INFO
	.align		4
        /*001c*/ 	.byte	0x04, 0x17
        /*001e*/ 	.short	(.L_1170 - .L_1169)
.L_1169:
        /*0020*/ 	.word	0x00000000
        /*0024*/ 	.short	0x0000
        /*0026*/ 	.short	0x0000
        /*0028*/ 	.byte	0x00, 0xf0, 0x41, 0x07


	//----- nvinfo : EIATTR_MAXREG_COUNT
	.align		4
.L_1170:
        /*002c*/ 	.byte	0x03, 0x1b
        /*002e*/ 	.short	0x00ff


	//----- nvinfo : EIATTR_NUM_BARRIERS
	.align		4
        /*0030*/ 	.byte	0x02, 0x4c
        /*0032*/ 	.byte	0x01
	.zero		1


	//----- nvinfo : EIATTR_ANNOTATIONS
	.align		4
        /*0034*/ 	.byte	0x04, 0x55
        /*0036*/ 	.short	(.L_1172 - .L_1171)


	//   ....[0]....
.L_1171:
        /*0038*/ 	.word	0x00000001
        /*003c*/ 	.byte	0x60, 0x69, 0x00, 0x00, 0x01, 0x00, 0x00, 0x00, 0xc0, 0x69, 0x00, 0x00, 0x01, 0x00, 0x00, 0x00
        /*004c*/ 	.byte	0x40, 0x6a, 0x00, 0x00, 0x01, 0x00, 0x00, 0x00, 0x60, 0x6d, 0x00, 0x00, 0x01, 0x00, 0x00, 0x00
        /*005c*/ 	.byte	0xb0, 0x9f, 0x00, 0x00, 0x01, 0x00, 0x00, 0x00, 0xc0, 0x9f, 0x00, 0x00, 0x01, 0x00, 0x00, 0x00
        /*006c*/ 	.byte	0xd0, 0x9f, 0x00, 0x00, 0x01, 0x00, 0x00, 0x00, 0xe0, 0x9f, 0x00, 0x00, 0x01, 0x00, 0x00, 0x00
        /*007c*/ 	.byte	0x60, 0x87, 0x01, 0x00, 0x01, 0x00, 0x00, 0x00, 0x60, 0x88, 0x01, 0x00, 0x01, 0x00, 0x00, 0x00
        /*008c*/ 	.byte	0x90, 0xa7, 0x01, 0x00, 0x01, 0x00, 0x00, 0x00, 0xc0, 0xa7, 0x01, 0x00


	//----- nvinfo : EIATTR_MERCURY_ISA_VERSION
	.align		4
.L_1172:
        /*0098*/ 	.byte	0x03, 0x5f
        /*009a*/ 	.short	0x0000


	//----- nvinfo : EIATTR_COOP_GROUP_MASK_REGIDS
	.align		4
        /*009c*/ 	.byte	0x04, 0x29
        /*009e*/ 	.short	(.L_1174 - .L_1173)


	//   ....[0]....
.L_1173:
        /*00a0*/ 	.word	0xffffffff


	//   ....[1]....
        /*00a4*/ 	.word	0xffffffff


	//   ....[2]....
        /*00a8*/ 	.word	0xffffffff


	//   ....[3]....
        /*00ac*/ 	.word	0xffffffff


	//   ....[4]....
        /*00b0*/ 	.word	0xffffffff


	//   ....[5]....
        /*00b4*/ 	.word	0xffffffff


	//   ....[6]....
        /*00b8*/ 	.word	0xffffffff


	//   ....[7]....
        /*00bc*/ 	.word	0xffffffff


	//   ....[8]....
        /*00c0*/ 	.word	0xffffffff


	//   ....[9]....
        /*00c4*/ 	.word	0xffffffff


	//   ....[10]....
        /*00c8*/ 	.word	0xffffffff


	//   ....[11]....
        /*00cc*/ 	.word	0xffffffff


	//   ....[12]....
        /*00d0*/ 	.word	0xffffffff


	//   ....[13]....
        /*00d4*/ 	.word	0xffffffff


	//   ....[14]....
        /*00d8*/ 	.word	0xffffffff


	//   ....[15]....
        /*00dc*/ 	.word	0xffffffff


	//----- nvinfo : EIATTR_COOP_GROUP_INSTR_OFFSETS
	.align		4
.L_1174:
        /*00e0*/ 	.byte	0x04, 0x28
        /*00e2*/ 	.short	(.L_1176 - .L_1175)


	//   ....[0]....
.L_1175:
        /*00e4*/ 	.word	0x0000a790


	//   ....[1]....
        /*00e8*/ 	.word	0x0000a7e0


	//   ....[2]....
        /*00ec*/ 	.word	0x0000a800


	//   ....[3]....
        /*00f0*/ 	.word	0x0000a820


	//   ....[4]....
        /*00f4*/ 	.word	0x00013c60


	//   ....[5]....
        /*00f8*/ 	.word	0x00013cb0


	//   ....[6]....
        /*00fc*/ 	.word	0x00013cd0


	//   ....[7]....
        /*0100*/ 	.word	0x00013cf0


	//   ....[8]....
        /*0104*/ 	.word	0x0001c010


	//   ....[9]....
        /*0108*/ 	.word	0x0001c030


	//   ....[10]....
        /*010c*/ 	.word	0x0001c050


	//   ....[11]....
        /*0110*/ 	.word	0x0001c070


	//   ....[12]....
        /*0114*/ 	.word	0x0001eb70


	//   ....[13]....
        /*0118*/ 	.word	0x0001ebb0


	//   ....[14]....
        /*011c*/ 	.word	0x0001ec60


	//   ....[15]....
        /*0120*/ 	.word	0x0001ec80


	//----- nvinfo : EIATTR_EXIT_INSTR_OFFSETS
	.align		4
.L_1176:
        /*0124*/ 	.byte	0x04, 0x1c
        /*0126*/ 	.short	(.L_1178 - .L_1177)


	//   ....[0]....
.L_1177:
        /*0128*/ 	.word	0x00000640


	//   ....[1]....
        /*012c*/ 	.word	0x00000ea0


	//   ....[2]....
        /*0130*/ 	.word	0x00000ed0


	//   ....[3]....
        /*0134*/ 	.word	0x0001f820


	//   ....[4]....
        /*0138*/ 	.word	0x0001f840


	//----- nvinfo : EIATTR_CTAIDZ_USED
	.align		4
.L_1178:
        /*013c*/ 	.byte	0x01, 0x04
	.zero		2


	//----- nvinfo : EIATTR_CRS_STACK_SIZE
	.align		4
        /*0140*/ 	.byte	0x04, 0x1e
        /*0142*/ 	.short	(.L_1180 - .L_1179)
.L_1179:
        /*0144*/ 	.word	0x00000000
.L_1180:


//--------------------- .nv.info._ZN5flash24flash_fwd_splitkv_kernelI23Flash_fwd_kernel_traitsILi64ELi64ELi256ELi4ELb0ELb0EN7cutlass6half_tE19Flash_kernel_traitsILi64ELi64ELi256ELi4ES3_EELb1ELb0ELb0ELb0ELb1ELb0ELb1ELb1EEEvNS_16Flash_fwd_paramsE --------------------------
	.section	.nv.info._ZN5flash24flash_fwd_splitkv_kernelI23Flash_fwd_kernel_traitsILi64ELi64ELi256ELi4ELb0ELb0EN7cutlass6half_tE19Flash_kernel_traitsILi64ELi64ELi256ELi4ES3_EELb1ELb0ELb0ELb0ELb1ELb0ELb1ELb1EEEvNS_16Flash_fwd_paramsE,"",@"SHT_CUDA_INFO"
	.sectionflags	@""
	.align	4


	//----- nvinfo : EIATTR_CUDA_API_VERSION
	.align		4
        /*0000*/ 	.byte	0x04, 0x37
        /*0002*/ 	.short	(.L_1182 - .L_1181)
.L_1181:
        /*0004*/ 	.word	0x00000082


	//----- nvinfo : EIATTR_SW2861232_WAR
	.align		4
.L_1182:
        /*0008*/ 	.byte	0x01, 0x35
	.zero		2


	//----- nvinfo : EIATTR_PARAM_CBANK
	.align		4
        /*000c*/ 	.byte	0x04, 0x0a
        /*000e*/ 	.short	(.L_1184 - .L_1183)
	.align		4
.L_1183:
        /*0010*/ 	.word	index@(.nv.constant0._ZN5flash24flash_fwd_splitkv_kernelI23Flash_fwd_kernel_traitsILi64ELi64ELi256ELi4ELb0ELb0EN7cutlass6half_tE19Flash_kernel_traitsILi64ELi64ELi256ELi4ES3_EELb1ELb0ELb0ELb0ELb1ELb0ELb1ELb1EEEvNS_16Flash_fwd_paramsE)
        /*0014*/ 	.short	0x0160
        /*0016*/ 	.short	0x01d0


	//----- nvinfo : EIATTR_CBANK_PARAM_SIZE
	.align		4
.L_1184:
        /*0018*/ 	.byte	0x03, 0x19
        /*001a*/ 	.short	0x01d0


	//----- nvinfo : EIATTR_KPARAM_INFO
	.align		4
        /*001c*/ 	.byte	0x04, 0x17
        /*001e*/ 	.short	(.L_1186 - .L_1185)
.L_1185:
        /*0020*/ 	.word	0x00000000
        /*0024*/ 	.short	0x0000
        /*0026*/ 	.short	0x0000
        /*0028*/ 	.byte	0x00, 0xf0, 0x41, 0x07


	//----- nvinfo : EIATTR_MAXREG_COUNT
	.align		4
.L_1186:
        /*002c*/ 	.byte	0x03, 0x1b
        /*002e*/ 	.short	0x00ff


	//----- nvinfo : EIATTR_NUM_BARRIERS
	.align		4
        /*0030*/ 	.byte	0x02, 0x4c
        /*0032*/ 	.byte	0x01
	.zero		1


	//----- nvinfo : EIATTR_ANNOTATIONS
	.align		4
        /*0034*/ 	.byte	0x04, 0x55
        /*0036*/ 	.short	(.L_1188 - .L_1187)


	//   ....[0]....
.L_1187:
        /*0038*/ 	.word	0x00000001
        /*003c*/ 	.byte	0x20, 0x2f, 0x00, 0x00, 0x01, 0x00, 0x00, 0x00, 0x20, 0x39, 0x00, 0x00, 0x01, 0x00, 0x00, 0x00
        /*004c*/ 	.byte	0x70, 0xb2, 0x01, 0x00, 0x01, 0x00, 0x00, 0x00, 0xf0, 0xb2, 0x01, 0x00, 0x01, 0x00, 0x00, 0x00
        /*005c*/ 	.byte	0x20, 0xb3, 0x01, 0x00, 0x01, 0x00, 0x00, 0x00, 0x50, 0xb3, 0x01, 0x00, 0x01, 0x00, 0x00, 0x00
        /*006c*/ 	.byte	0x90, 0xd0, 0x01, 0x00, 0x01, 0x00, 0x00, 0x00, 0xa0, 0xd0, 0x01, 0x00, 0x01, 0x00, 0x00, 0x00
        /*007c*/ 	.byte	0xb0, 0xd0, 0x01, 0x00, 0x01, 0x00, 0x00, 0x00, 0xc0, 0xd0, 0x01, 0x00


	//----- nvinfo : EIATTR_MERCURY_ISA_VERSION
	.align		4
.L_1188:
        /*0088*/ 	.byte	0x03, 0x5f
        /*008a*/ 	.short	0x0000


	//----- nvinfo : EIATTR_COOP_GROUP_MASK_REGIDS
	.align		4
        /*008c*/ 	.byte	0x04, 0x29
        /*008e*/ 	.short	(.L_1190 - .L_1189)


	//   ....[0]....
.L_1189:
        /*0090*/ 	.word	0xffffffff


	//   ....[1]....
        /*0094*/ 	.word	0xffffffff


	//   ....[2]....
        /*0098*/ 	.word	0xffffffff


	//   ....[3]....
        /*009c*/ 	.word	0xffffffff


	//   ....[4]....
        /*00a0*/ 	.word	0xffffffff


	//   ....[5]....
        /*00a4*/ 	.word	0xffffffff


	//   ....[6]....
        /*00a8*/ 	.word	0xffffffff


	//   ....[7]....
        /*00ac*/ 	.word	0xffffffff


	//   ....[8]....
        /*00b0*/ 	.word	0xffffffff


	//   ....[9]....
        /*00b4*/ 	.word	0xffffffff


	//   ....[10]....
        /*00b8*/ 	.word	0xffffffff


	//   ....[11]....
        /*00bc*/ 	.word	0xffffffff


	//   ....[12]....
        /*00c0*/ 	.word	0xffffffff


	//   ....[13]....
        /*00c4*/ 	.word	0xffffffff


	//   ....[14]....
        /*00c8*/ 	.word	0xffffffff


	//   ....[15]....
        /*00cc*/ 	.word	0xffffffff


	//----- nvinfo : EIATTR_COOP_GROUP_INSTR_OFFSETS
	.align		4
.L_1190:
        /*00d0*/ 	.byte	0x04, 0x28
        /*00d2*/ 	.short	(.L_1192 - .L_1191)


	//   ....[0]....
.L_1191:
        /*00d4*/ 	.word	0x00017550


	//   ....[1]....
        /*00d8*/ 	.word	0x00017570


	//   ....[2]....
        /*00dc*/ 	.word	0x00017610


	//   ....[3]....
        /*00e0*/ 	.word	0x00017620


	//   ....[4]....
        /*00e4*/ 	.word	0x0001d930


	//   ....[5]....
        /*00e8*/ 	.word	0x0001d940


	//   ....[6]....
        /*00ec*/ 	.word	0x0001d970


	//   ....[7]....
        /*00f0*/ 	.word	0x0001d980


	//   ....[8]....
        /*00f4*/ 	.word	0x00022a50


	//   ....[9]....
        /*00f8*/ 	.word	0x00022a60


	//   ....[10]....
        /*00fc*/ 	.word	0x00022a90


	//   ....[11]....
        /*0100*/ 	.word	0x00022aa0


	//   ....[12]....
        /*0104*/ 	.word	0x000255d0


	//   ....[13]....
        /*0108*/ 	.word	0x00025610


	//   ....[14]....
        /*010c*/ 	.word	0x00025670


	//   ....[15]....
        /*0110*/ 	.word	0x00025680


	//----- nvinfo : EIATTR_EXIT_INSTR_OFFSETS
	.align		4
.L_1192:
        /*0114*/ 	.byte	0x04, 0x1c
        /*0116*/ 	.short	(.L_1194 - .L_1193)


	//   ....[0]....
.L_1193:
        /*0118*/ 	.word	0x00000430


	//   ....[1]....
        /*011c*/ 	.word	0x00000b80


	//   ....[2]....
        /*0120*/ 	.word	0x00000bb0


	//   ....[3]....
        /*0124*/ 	.word	0x00026240


	//   ....[4]....
        /*0128*/ 	.word	0x00026260


	//----- nvinfo : EIATTR_CTAIDZ_USED
	.align		4
.L_1194:
        /*012c*/ 	.byte	0x01, 0x04
	.zero		2


	//----- nvinfo : EIATTR_CRS_STACK_SIZE
	.align		4
        /*0130*/ 	.byte	0x04, 0x1e
        /*0132*/ 	.short	(.L_1196 - .L_1195)
.L_1195:
        /*0134*/ 	.word	0x00000000
.L_1196:


//--------------------- .nv.info._ZN5flash24flash_fwd_splitkv_kernelI23Flash_fwd_kernel_traitsILi64ELi64ELi256ELi4ELb0ELb0EN7cutlass6half_tE19Flash_kernel_traitsILi64ELi64ELi256ELi4ES3_EELb1ELb0ELb0ELb0ELb1ELb1ELb1ELb1EEEvNS_16Flash_fwd_paramsE --------------------------
	.section	.nv.info._ZN5flash24flash_fwd_splitkv_kernelI23Flash_fwd_kernel_traitsILi64ELi64ELi256ELi4ELb0ELb0EN7cutlass6half_tE19Flash_kernel_traitsILi64ELi64ELi256ELi4ES3_EELb1ELb0ELb0ELb0ELb1ELb1ELb1ELb1EEEvNS_16Flash_fwd_paramsE,"",@"SHT_CUDA_INFO"
	.sectionflags	@""
	.align	4


	//----- nvinfo : EIATTR_CUDA_API_VERSION
	.align		4
        /*0000*/ 	.byte	0x04, 0x37
        /*0002*/ 	.short	(.L_1198 - .L_1197)
.L_1197:
        /*0004*/ 	.word	0x00000082


	//----- nvinfo : EIATTR_SW2861232_WAR
	.align		4
.L_1198:
        /*0008*/ 	.byte	0x01, 0x35
	.zero		2


	//----- nvinfo : EIATTR_PARAM_CBANK
	.align		4
        /*000c*/ 	.byte	0x04, 0x0a
        /*000e*/ 	.short	(.L_1200 - .L_1199)
	.align		4
.L_1199:
        /*0010*/ 	.word	index@(.nv.constant0._ZN5flash24flash_fwd_splitkv_kernelI23Flash_fwd_kernel_traitsILi64ELi64ELi256ELi4ELb0ELb0EN7cutlass6half_tE19Flash_kernel_traitsILi64ELi64ELi256ELi4ES3_EELb1ELb0ELb0ELb0ELb1ELb1ELb1ELb1EEEvNS_16Flash_fwd_paramsE)
        /*0014*/ 	.short	0x0160
        /*0016*/ 	.short	0x01d0


	//----- nvinfo : EIATTR_CBANK_PARAM_SIZE
	.align		4
.L_1200:
        /*0018*/ 	.byte	0x03, 0x19
        /*001a*/ 	.short	0x01d0


	//----- nvinfo : EIATTR_KPARAM_INFO
	.align		4
        /*001c*/ 	.byte	0x04, 0x17
        /*001e*/ 	.short	(.L_1202 - .L_1201)
.L_1201:
        /*0020*/ 	.word	0x00000000
        /*0024*/ 	.short	0x0000
        /*0026*/ 	.short	0x0000
        /*0028*/ 	.byte	0x00, 0xf0, 0x41, 0x07


	//----- nvinfo : EIATTR_MAXREG_COUNT
	.align		4
.L_1202:
        /*002c*/ 	.byte	0x03, 0x1b
        /*002e*/ 	.short	0x00ff


	//----- nvinfo : EIATTR_NUM_BARRIERS
	.align		4
        /*0030*/ 	.byte	0x02, 0x4c
        /*0032*/ 	.byte	0x01
	.zero		1


	//----- nvinfo : EIATTR_ANNOTATIONS
	.align		4
        /*0034*/ 	.byte	0x04, 0x55
        /*0036*/ 	.short	(.L_1204 - .L_1203)


	//   ....[0]....
.L_1203:
        /* <DEDUP_REMOVED lines=32> */


	//----- nvinfo : EIATTR_MERCURY_ISA_VERSION
	.align		4
.L_1204:
        /*0228*/ 	.byte	0x03, 0x5f
        /*022a*/ 	.short	0x0000


	//----- nvinfo : EIATTR_COOP_GROUP_MASK_REGIDS
	.align		4
        /*022c*/ 	.byte	0x04, 0x29
        /*022e*/ 	.short	(.L_1206 - .L_1205)


	//   ....[0]....
.L_1205:
        /*0230*/ 	.word	0xffffffff


	//   ....[1]....
        /*0234*/ 	.word	0xffffffff


	//   ....[2]....
        /*0238*/ 	.word	0xffffffff


	//   ....[3]....
        /*023c*/ 	.word	0xffffffff


	//   ....[4]....
        /*0240*/ 	.word	0xffffffff


	//   ....[5]....
        /*0244*/ 	.word	0xffffffff


	//   ....[6]....
        /*0248*/ 	.word	0xffffffff


	//   ....[7]....
        /*024c*/ 	.word	0xffffffff


	//   ....[8]....
        /*0250*/ 	.word	0xffffffff


	//   ....[9]....
        /*0254*/ 	.word	0xffffffff


	//   ....[10]....
        /*0258*/ 	.word	0xffffffff


	//   ....[11]....
        /*025c*/ 	.word	0xffffffff


	//   ....[12]....
        /*0260*/ 	.word	0xffffffff


	//   ....[13]....
        /*0264*/ 	.word	0xffffffff


	//   ....[14]....
        /*0268*/ 	.word	0xffffffff


	//   ....[15]....
        /*026c*/ 	.word	0xffffffff


	//----- nvinfo : EIATTR_COOP_GROUP_INSTR_OFFSETS
	.align		4
.L_1206:
        /*0270*/ 	.byte	0x04, 0x28
        /*0272*/ 	.short	(.L_1208 - .L_1207)


	//   ....[0]....
.L_1207:
        /*0274*/ 	.word	0x00018400


	//   ....[1]....
        /*0278*/ 	.word	0x00018450


	//   ....[2]....
        /*027c*/ 	.word	0x00018470


	//   ....[3]....
        /*0280*/ 	.word	0x00018490


	//   ....[4]....
        /*0284*/ 	.word	0x00020060


	//   ....[5]....
        /*0288*/ 	.word	0x000200b0


	//   ....[6]....
        /*028c*/ 	.word	0x000200d0


	//   ....[7]....
        /*0290*/ 	.word	0x000200f0


	//   ....[8]....
        /*0294*/ 	.word	0x000263f0


	//   ....[9]....
        /*0298*/ 	.word	0x00026410


	//   ....[10]....
        /*029c*/ 	.word	0x00026440


	//   ....[11]....
        /*02a0*/ 	.word	0x00026450


	//   ....[12]....
        /*02a4*/ 	.word	0x00029170


	//   ....[13]....
        /*02a8*/ 	.word	0x00029180


	//   ....[14]....
        /*02ac*/ 	.word	0x000291b0


	//   ....[15]....
        /*02b0*/ 	.word	0x000291c0


	//----- nvinfo : EIATTR_EXIT_INSTR_OFFSETS
	.align		4
.L_1208:
        /*02b4*/ 	.byte	0x04, 0x1c
        /*02b6*/ 	.short	(.L_1210 - .L_1209)


	//   ....[0]....
.L_1209:
        /*02b8*/ 	.word	0x00000450


	//   ....[1]....
        /*02bc*/ 	.word	0x00000bb0


	//   ....[2]....
        /*02c0*/ 	.word	0x00000be0


	//   ....[3]....
        /*02c4*/ 	.word	0x00029d10


	//   ....[4]....
        /*02c8*/ 	.word	0x00029d30


	//----- nvinfo : EIATTR_CTAIDZ_USED
	.align		4
.L_1210:
        /*02cc*/ 	.byte	0x01, 0x04
	.zero		2


	//----- nvinfo : EIATTR_CRS_STACK_SIZE
	.align		4
        /*02d0*/ 	.byte	0x04, 0x1e
        /*02d2*/ 	.short	(.L_1212 - .L_1211)
.L_1211:
        /*02d4*/ 	.word	0x00000000
.L_1212:


//--------------------- .nv.info._ZN5flash24flash_fwd_splitkv_kernelI23Flash_fwd_kernel_traitsILi64ELi64ELi256ELi4ELb0ELb0EN7cutlass6half_tE19Flash_kernel_traitsILi64ELi64ELi256ELi4ES3_EELb1ELb0ELb1ELb0ELb0ELb0ELb1ELb1EEEvNS_16Flash_fwd_paramsE --------------------------
	.section	.nv.info._ZN5flash24flash_fwd_splitkv_kernelI23Flash_fwd_kernel_traitsILi64ELi64ELi256ELi4ELb0ELb0EN7cutlass6half_tE19Flash_kernel_traitsILi64ELi64ELi256ELi4ES3_EELb1ELb0ELb1ELb0ELb0ELb0ELb1ELb1EEEvNS_16Flash_fwd_paramsE,"",@"SHT_CUDA_INFO"
	.sectionflags	@""
	.align	4


	//----- nvinfo : EIATTR_CUDA_API_VERSION
	.align		4
        /*0000*/ 	.byte	0x04, 0x37
        /*0002*/ 	.short	(.L_1214 - .L_1213)
.L_1213:
        /*0004*/ 	.word	0x00000082


	//----- nvinfo : EIATTR_SW2861232_WAR
	.align		4
.L_1214:
        /*0008*/ 	.byte	0x01, 0x35
	.zero		2


	//----- nvinfo : EIATTR_PARAM_CBANK
	.align		4
        /*000c*/ 	.byte	0x04, 0x0a
        /*000e*/ 	.short	(.L_1216 - .L_1215)
	.align		4
.L_1215:
        /*0010*/ 	.word	index@(.nv.constant0._ZN5flash24flash_fwd_splitkv_kernelI23Flash_fwd_kernel_traitsILi64ELi64ELi256ELi4ELb0ELb0EN7cutlass6half_tE19Flash_kernel_traitsILi64ELi64ELi256ELi4ES3_EELb1ELb0ELb1ELb0ELb0ELb0ELb1ELb1EEEvNS_16Flash_fwd_paramsE)
        /*0014*/ 	.short	0x0160
        /*0016*/ 	.short	0x01d0


	//----- nvinfo : EIATTR_CBANK_PARAM_SIZE
	.align		4
.L_1216:
        /*0018*/ 	.byte	0x03, 0x19
        /*001a*/ 	.short	0x01d0


	//----- nvinfo : EIATTR_KPARAM_INFO
	.align		4
        /*001c*/ 	.byte	0x04, 0x17
        /*001e*/ 	.short	(.L_1218 - .L_1217)
.L_1217:
        /*0020*/ 	.word	0x00000000
        /*0024*/ 	.short	0x0000
        /*0026*/ 	.short	0x0000
        /*0028*/ 	.byte	0x00, 0xf0, 0x41, 0x07


	//----- nvinfo : EIATTR_MAXREG_COUNT
	.align		4
.L_1218:
        /*002c*/ 	.byte	0x03, 0x1b
        /*002e*/ 	.short	0x00ff


	//----- nvinfo : EIATTR_NUM_BARRIERS
	.align		4
        /*0030*/ 	.byte	0x02, 0x4c
        /*0032*/ 	.byte	0x01
	.zero		1


	//----- nvinfo : EIATTR_ANNOTATIONS
	.align		4
        /*0034*/ 	.byte	0x04, 0x55
        /*0036*/ 	.short	(.L_1220 - .L_1219)


	//   ....[0]....
.L_1219:
        /* <DEDUP_REMOVED lines=156> */


	//----- nvinfo : EIATTR_MERCURY_ISA_VERSION
	.align		4
.L_1220:
        /*09e8*/ 	.byte	0x03, 0x5f
        /*09ea*/ 	.short	0x0000


	//----- nvinfo : EIATTR_COOP_GROUP_MASK_REGIDS
	.align		4
        /*09ec*/ 	.byte	0x04, 0x29
        /*09ee*/ 	.short	(.L_1222 - .L_1221)


	//   ....[0]....
.L_1221:
        /*09f0*/ 	.word	0xffffffff


	//   ....[1]....
        /*09f4*/ 	.word	0xffffffff


	//   ....[2]....
        /*09f8*/ 	.word	0xffffffff


	//   ....[3]....
        /*09fc*/ 	.word	0xffffffff


	//   ....[4]....
        /*0a00*/ 	.word	0xffffffff


	//   ....[5]....
        /*0a04*/ 	.word	0xffffffff


	//   ....[6]....
        /*0a08*/ 	.word	0xffffffff


	//   ....[7]....
        /*0a0c*/ 	.word	0xffffffff


	//   ....[8]....
        /*0a10*/ 	.word	0xffffffff


	//   ....[9]....
        /*0a14*/ 	.word	0xffffffff


	//   ....[10]....
        /*0a18*/ 	.word	0xffffffff


	//   ....[11]....
        /*0a1c*/ 	.word	0xffffffff


	//   ....[12]....
        /*0a20*/ 	.word	0xffffffff


	//   ....[13]....
        /*0a24*/ 	.word	0xffffffff


	//   ....[14]....
        /*0a28*/ 	.word	0xffffffff


	//   ....[15]....
        /*0a2c*/ 	.word	0xffffffff


	//   ....[16]....
        /*0a30*/ 	.word	0xffffffff


	//   ....[17]....
        /*0a34*/ 	.word	0xffffffff


	//   ....[18]....
        /*0a38*/ 	.word	0xffffffff


	//   ....[19]....
        /*0a3c*/ 	.word	0xffffffff


	//----- nvinfo : EIATTR_COOP_GROUP_INSTR_OFFSETS
	.align		4
.L_1222:
        /*0a40*/ 	.byte	0x04, 0x28
        /*0a42*/ 	.short	(.L_1224 - .L_1223)


	//   ....[0]....
.L_1223:
        /*0a44*/ 	.word	0x0001a510


	//   ....[1]....
        /*0a48*/ 	.word	0x0001a580


	//   ....[2]....
        /*0a4c*/ 	.word	0x0001a590


	//   ....[3]....
        /*0a50*/ 	.word	0x0001a5c0


	//   ....[4]....
        /*0a54*/ 	.word	0x00023ed0


	//   ....[5]....
        /*0a58*/ 	.word	0x00023f10


	//   ....[6]....
        /*0a5c*/ 	.word	0x00023f30


	//   ....[7]....
        /*0a60*/ 	.word	0x00023f50


	//   ....[8]....
        /*0a64*/ 	.word	0x0002b9a0


	//   ....[9]....
        /*0a68*/ 	.word	0x0002b9c0


	//   ....[10]....
        /*0a6c*/ 	.word	0x0002c550


	//   ....[11]....
        /*0a70*/ 	.word	0x0002c570


	//   ....[12]....
        /*0a74*/ 	.word	0x0002e9e0


	//   ....[13]....
        /*0a78*/ 	.word	0x0002ea30


	//   ....[14]....
        /*0a7c*/ 	.word	0x0002ea50


	//   ....[15]....
        /*0a80*/ 	.word	0x0002ea70


	//   ....[16]....
        /*0a84*/ 	.word	0x0002f7d0


	//   ....[17]....
        /*0a88*/ 	.word	0x0002f820


	//   ....[18]....
        /*0a8c*/ 	.word	0x0002f870


	//   ....[19]....
        /*0a90*/ 	.word	0x0002f8d0


	//----- nvinfo : EIATTR_EXIT_INSTR_OFFSETS
	.align		4
.L_1224:
        /*0a94*/ 	.byte	0x04, 0x1c
        /*0a96*/ 	.short	(.L_1226 - .L_1225)


	//   ....[0]....
.L_1225:
        /*0a98*/ 	.word	0x00000200


	//----- nvinfo : EIATTR_CTAIDZ_USED
	.align		4
.L_1226:
        /*0a9c*/ 	.byte	0x01, 0x04
	.zero		2


	//----- nvinfo : EIATTR_CRS_STACK_SIZE
	.align		4
        /*0aa0*/ 	.byte	0x04, 0x1e
        /*0aa2*/ 	.short	(.L_1228 - .L_1227)
.L_1227:
        /*0aa4*/ 	.word	0x00000000
.L_1228:


//--------------------- .nv.info._ZN5flash24flash_fwd_splitkv_kernelI23Flash_fwd_kernel_traitsILi64ELi64ELi256ELi4ELb0ELb0EN7cutlass6half_tE19Flash_kernel_traitsILi64ELi64ELi256ELi4ES3_EELb1ELb0ELb1ELb0ELb0ELb1ELb1ELb1EEEvNS_16Flash_fwd_paramsE --------------------------
	.section	.nv.info._ZN5flash24flash_fwd_splitkv_kernelI23Flash_fwd_kernel_traitsILi64ELi64ELi256ELi4ELb0ELb0EN7cutlass6half_tE19Flash_kernel_traitsILi64ELi64ELi256ELi4ES3_EELb1ELb0ELb1ELb0ELb0ELb1ELb1ELb1EEEvNS_16Flash_fwd_paramsE,"",@"SHT_CUDA_INFO"
	.sectionflags	@""
	.align	4


	//----- nvinfo : EIATTR_CUDA_API_VERSION
	.align		4
        /*0000*/ 	.byte	0x04, 0x37
        /*0002*/ 	.short	(.L_1230 - .L_1229)
.L_1229:
        /*0004*/ 	.word	0x00000082


	//----- nvinfo : EIATTR_SW2861232_WAR
	.align		4
.L_1230:
        /*0008*/ 	.byte	0x01, 0x35
	.zero		2


	//----- nvinfo : EIATTR_PARAM_CBANK
	.align		4
        /*000c*/ 	.byte	0x04, 0x0a
        /*000e*/ 	.short	(.L_1232 - .L_1231)
	.align		4
.L_1231:
        /*0010*/ 	.word	index@(.nv.constant0._ZN5flash24flash_fwd_splitkv_kernelI23Flash_fwd_kernel_traitsILi64ELi64ELi256ELi4ELb0ELb0EN7cutlass6half_tE19Flash_kernel_traitsILi64ELi64ELi256ELi4ES3_EELb1ELb0ELb1ELb0ELb0ELb1ELb1ELb1EEEvNS_16Flash_fwd_paramsE)
        /*0014*/ 	.short	0x0160
        /*0016*/ 	.short	0x01d0


	//----- nvinfo : EIATTR_CBANK_PARAM_SIZE
	.align		4
.L_1232:
        /*0018*/ 	.byte	0x03, 0x19
        /*001a*/ 	.short	0x01d0


	//----- nvinfo : EIATTR_KPARAM_INFO
	.align		4
        /*001c*/ 	.byte	0x04, 0x17
        /*001e*/ 	.short	(.L_1234 - .L_1233)
.L_1233:
        /*0020*/ 	.word	0x00000000
        /*0024*/ 	.short	0x0000
        /*0026*/ 	.short	0x0000
        /*0028*/ 	.byte	0x00, 0xf0, 0x41, 0x07


	//----- nvinfo : EIATTR_MAXREG_COUNT
	.align		4
.L_1234:
        /*002c*/ 	.byte	0x03, 0x1b
        /*002e*/ 	.short	0x00ff


	//----- nvinfo : EIATTR_NUM_BARRIERS
	.align		4
        /*0030*/ 	.byte	0x02, 0x4c
        /*0032*/ 	.byte	0x01
	.zero		1


	//----- nvinfo : EIATTR_ANNOTATIONS
	.align		4
        /*0034*/ 	.byte	0x04, 0x55
        /*0036*/ 	.short	(.L_1236 - .L_1235)


	//   ....[0]....
.L_1235:
        /* <DEDUP_REMOVED lines=182> */


	//----- nvinfo : EIATTR_MERCURY_ISA_VERSION
	.align		4
.L_1236:
        /*0b80*/ 	.byte	0x03, 0x5f
        /*0b82*/ 	.short	0x0000


	//----- nvinfo : EIATTR_COOP_GROUP_MASK_REGIDS
	.align		4
        /*0b84*/ 	.byte	0x04, 0x29
        /*0b86*/ 	.short	(.L_1238 - .L_1237)


	//   ....[0]....
.L_1237:
        /*0b88*/ 	.word	0xffffffff


	//   ....[1]....
        /*0b8c*/ 	.word	0xffffffff


	//   ....[2]....
        /*0b90*/ 	.word	0xffffffff


	//   ....[3]....
        /*0b94*/ 	.word	0xffffffff


	//   ....[4]....
        /*0b98*/ 	.word	0xffffffff


	//   ....[5]....
        /*0b9c*/ 	.word	0xffffffff


	//   ....[6]....
        /*0ba0*/ 	.word	0xffffffff


	//   ....[7]....
        /*0ba4*/ 	.word	0xffffffff


	//   ....[8]....
        /*0ba8*/ 	.word	0xffffffff


	//   ....[9]....
        /*0bac*/ 	.word	0xffffffff


	//   ....[10]....
        /*0bb0*/ 	.word	0xffffffff


	//   ....[11]....
        /*0bb4*/ 	.word	0xffffffff


	//   ....[12]....
        /*0bb8*/ 	.word	0xffffffff


	//   ....[13]....
        /*0bbc*/ 	.word	0xffffffff


	//   ....[14]....
        /*0bc0*/ 	.word	0xffffffff


	//   ....[15]....
        /*0bc4*/ 	.word	0xffffffff


	//   ....[16]....
        /*0bc8*/ 	.word	0xffffffff


	//   ....[17]....
        /*0bcc*/ 	.word	0xffffffff


	//   ....[18]....
        /*0bd0*/ 	.word	0xffffffff


	//   ....[19]....
        /*0bd4*/ 	.word	0xffffffff


	//----- nvinfo : EIATTR_COOP_GROUP_INSTR_OFFSETS
	.align		4
.L_1238:
        /*0bd8*/ 	.byte	0x04, 0x28
        /*0bda*/ 	.short	(.L_1240 - .L_1239)


	//   ....[0]....
.L_1239:
        /*0bdc*/ 	.word	0x0001d2c0


	//   ....[1]....
        /*0be0*/ 	.word	0x0001d330


	//   ....[2]....
        /*0be4*/ 	.word	0x0001d340


	//   ....[3]....
        /*0be8*/ 	.word	0x0001d370


	//   ....[4]....
        /*0bec*/ 	.word	0x00027e60


	//   ....[5]....
        /*0bf0*/ 	.word	0x00027e90


	//   ....[6]....
        /*0bf4*/ 	.word	0x00027eb0


	//   ....[7]....
        /*0bf8*/ 	.word	0x00027ed0


	//   ....[8]....
        /*0bfc*/ 	.word	0x00030930


	//   ....[9]....
        /*0c00*/ 	.word	0x00030950


	//   ....[10]....
        /*0c04*/ 	.word	0x00031510


	//   ....[11]....
        /*0c08*/ 	.word	0x00031560


	//   ....[12]....
        /*0c0c*/ 	.word	0x000339d0


	//   ....[13]....
        /*0c10*/ 	.word	0x00033a20


	//   ....[14]....
        /*0c14*/ 	.word	0x00033a40


	//   ....[15]....
        /*0c18*/ 	.word	0x00033a60


	//   ....[16]....
        /*0c1c*/ 	.word	0x000347c0


	//   ....[17]....
        /*0c20*/ 	.word	0x00034810


	//   ....[18]....
        /*0c24*/ 	.word	0x00034860


	//   ....[19]....
        /*0c28*/ 	.word	0x000348c0


	//----- nvinfo : EIATTR_EXIT_INSTR_OFFSETS
	.align		4
.L_1240:
        /*0c2c*/ 	.byte	0x04, 0x1c
        /*0c2e*/ 	.short	(.L_1242 - .L_1241)


	//   ....[0]....
.L_1241:
        /*0c30*/ 	.word	0x00000200


	//----- nvinfo : EIATTR_CTAIDZ_USED
	.align		4
.L_1242:
        /*0c34*/ 	.byte	0x01, 0x04
	.zero		2


	//----- nvinfo : EIATTR_CRS_STACK_SIZE
	.align		4
        /*0c38*/ 	.byte	0x04, 0x1e
        /*0c3a*/ 	.short	(.L_1244 - .L_1243)
.L_1243:
        /*0c3c*/ 	.word	0x00000000
.L_1244:


//--------------------- .nv.info._ZN5flash32flash_fwd_splitkv_combine_kernelI23Flash_fwd_kernel_traitsILi64ELi64ELi128ELi4ELb0ELb0EN7cutlass6half_tE19Flash_kernel_traitsILi64ELi64ELi128ELi4ES3_EELi8ELi7ELb0EEEvNS_16Flash_fwd_paramsE --------------------------
	.section	.nv.info._ZN5flash32flash_fwd_splitkv_combine_kernelI23Flash_fwd_kernel_traitsILi64ELi64ELi128ELi4ELb0ELb0EN7cutlass6half_tE19Flash_kernel_traitsILi64ELi64ELi128ELi4ES3_EELi8ELi7ELb0EEEvNS_16Flash_fwd_paramsE,"",@"SHT_CUDA_INFO"
	.sectionflags	@""
	.align	4


	//----- nvinfo : EIATTR_CUDA_API_VERSION
	.align		4
        /*0000*/ 	.byte	0x04, 0x37
        /*0002*/ 	.short	(.L_1246 - .L_1245)
.L_1245:
        /*0004*/ 	.word	0x00000082


	//----- nvinfo : EIATTR_SW2861232_WAR
	.align		4
.L_1246:
        /*0008*/ 	.byte	0x01, 0x35
	.zero		2


	//----- nvinfo : EIATTR_PARAM_CBANK
	.align		4
        /*000c*/ 	.byte	0x04, 0x0a
        /*000e*/ 	.short	(.L_1248 - .L_1247)
	.align		4
.L_1247:
        /*0010*/ 	.word	index@(.nv.constant0._ZN5flash32flash_fwd_splitkv_combine_kernelI23Flash_fwd_kernel_traitsILi64ELi64ELi128ELi4ELb0ELb0EN7cutlass6half_tE19Flash_kernel_traitsILi64ELi64ELi128ELi4ES3_EELi8ELi7ELb0EEEvNS_16Flash_fwd_paramsE)
        /*0014*/ 	.short	0x0160
        /*0016*/ 	.short	0x01d0


	//----- nvinfo : EIATTR_CBANK_PARAM_SIZE
	.align		4
.L_1248:
        /*0018*/ 	.byte	0x03, 0x19
        /*001a*/ 	.short	0x01d0


	//----- nvinfo : EIATTR_KPARAM_INFO
	.align		4
        /*001c*/ 	.byte	0x04, 0x17
        /*001e*/ 	.short	(.L_1250 - .L_1249)
.L_1249:
        /*0020*/ 	.word	0x00000000
        /*0024*/ 	.short	0x0000
        /*0026*/ 	.short	0x0000
        /*0028*/ 	.byte	0x00, 0xf0, 0x41, 0x07


	//----- nvinfo : EIATTR_MAXREG_COUNT
	.align		4
.L_1250:
        /*002c*/ 	.byte	0x03, 0x1b
        /*002e*/ 	.short	0x00ff


	//----- nvinfo : EIATTR_NUM_BARRIERS
	.align		4
        /*0030*/ 	.byte	0x02, 0x4c
        /*0032*/ 	.byte	0x01
	.zero		1


	//----- nvinfo : EIATTR_MERCURY_ISA_VERSION
	.align		4
        /*0034*/ 	.byte	0x03, 0x5f
        /*0036*/ 	.short	0x0000


	//----- nvinfo : EIATTR_COOP_GROUP_MASK_REGIDS
	.align		4
        /*0038*/ 	.byte	0x04, 0x29
        /*003a*/ 	.short	(.L_1252 - .L_1251)


	//   ....[0]....
.L_1251:
        /*003c*/ 	.word	0xffffffff


	//   ....[1]....
        /*0040*/ 	.word	0xffffffff


	//   ....[2]....
        /*0044*/ 	.word	0xffffffff


	//   ....[3]....
        /*0048*/ 	.word	0xffffffff


	//   ....[4]....
        /*004c*/ 	.word	0xffffffff


	//   ....[5]....
        /*0050*/ 	.word	0xffffffff


	//   ....[6]....
        /*0054*/ 	.word	0xffffffff


	//   ....[7]....
        /*0058*/ 	.word	0xffffffff


	//----- nvinfo : EIATTR_COOP_GROUP_INSTR_OFFSETS
	.align		4
.L_1252:
        /*005c*/ 	.byte	0x04, 0x28
        /*005e*/ 	.short	(.L_1254 - .L_1253)


	//   ....[0]....
.L_1253:
        /*0060*/ 	.word	0x00001fa0


	//   ....[1]....
        /*0064*/ 	.word	0x00001fc0


	//   ....[2]....
        /*0068*/ 	.word	0x00001fe0


	//   ....[3]....
        /*006c*/ 	.word	0x00002000


	//   ....[4]....
        /*0070*/ 	.word	0x00002270


	//   ....[5]....
        /*0074*/ 	.word	0x000022d0


	//   ....[6]....
        /*0078*/ 	.word	0x00002390


	//   ....[7]....
        /*007c*/ 	.word	0x00002470


	//----- nvinfo : EIATTR_EXIT_INSTR_OFFSETS
	.align		4
.L_1254:
        /*0080*/ 	.byte	0x04, 0x1c
        /*0082*/ 	.short	(.L_1256 - .L_1255)


	//   ....[0]....
.L_1255:
        /*0084*/ 	.word	0x00004a80


	//   ....[1]....
        /*0088*/ 	.word	0x00004aa0


	//   ....[2]....
        /*008c*/ 	.word	0x00004f30


	//----- nvinfo : EIATTR_CRS_STACK_SIZE
	.align		4
.L_1256:
        /*0090*/ 	.byte	0x04, 0x1e
        /*0092*/ 	.short	(.L_1258 - .L_1257)
.L_1257:
        /*0094*/ 	.word	0x00000000
.L_1258:


//--------------------- .nv.info._ZN5flash32flash_fwd_splitkv_combine_kernelI23Flash_fwd_kernel_traitsILi64ELi64ELi128ELi4ELb0ELb0EN7cutlass6half_tE19Flash_kernel_traitsILi64ELi64ELi128ELi4ES3_EELi8ELi6ELb0EEEvNS_16Flash_fwd_paramsE --------------------------
	.section	.nv.info._ZN5flash32flash_fwd_splitkv_combine_kernelI23Flash_fwd_kernel_traitsILi64ELi64ELi128ELi4ELb0ELb0EN7cutlass6half_tE19Flash_kernel_traitsILi64ELi64ELi128ELi4ES3_EELi8ELi6ELb0EEEvNS_16Flash_fwd_paramsE,"",@"SHT_CUDA_INFO"
	.sectionflags	@""
	.align	4


	//----- nvinfo : EIATTR_CUDA_API_VERSION
	.align		4
        /*0000*/ 	.byte	0x04, 0x37
        /*0002*/ 	.short	(.L_1260 - .L_1259)
.L_1259:
        /*0004*/ 	.word	0x00000082


	//----- nvinfo : EIATTR_SW2861232_WAR
	.align		4
.L_1260:
        /*0008*/ 	.byte	0x01, 0x35
	.zero		2


	//----- nvinfo : EIATTR_PARAM_CBANK
	.align		4
        /*000c*/ 	.byte	0x04, 0x0a
        /*000e*/ 	.short	(.L_1262 - .L_1261)
	.align		4
.L_1261:
        /*0010*/ 	.word	index@(.nv.constant0._ZN5flash32flash_fwd_splitkv_combine_kernelI23Flash_fwd_kernel_traitsILi64ELi64ELi128ELi4ELb0ELb0EN7cutlass6half_tE19Flash_kernel_traitsILi64ELi64ELi128ELi4ES3_EELi8ELi6ELb0EEEvNS_16Flash_fwd_paramsE)
        /*0014*/ 	.short	0x0160
        /*0016*/ 	.short	0x01d0


	//----- nvinfo : EIATTR_CBANK_PARAM_SIZE
	.align		4
.L_1262:
        /*0018*/ 	.byte	0x03, 0x19
        /*001a*/ 	.short	0x01d0


	//----- nvinfo : EIATTR_KPARAM_INFO
	.align		4
        /*001c*/ 	.byte	0x04, 0x17
        /*001e*/ 	.short	(.L_1264 - .L_1263)
.L_1263:
        /*0020*/ 	.word	0x00000000
        /*0024*/ 	.short	0x0000
        /*0026*/ 	.short	0x0000
        /*0028*/ 	.byte	0x00, 0xf0, 0x41, 0x07


	//----- nvinfo : EIATTR_MAXREG_COUNT
	.align		4
.L_1264:
        /*002c*/ 	.byte	0x03, 0x1b
        /*002e*/ 	.short	0x00ff


	//----- nvinfo : EIATTR_NUM_BARRIERS
	.align		4
        /*0030*/ 	.byte	0x02, 0x4c
        /*0032*/ 	.byte	0x01
	.zero		1


	//----- nvinfo : EIATTR_MERCURY_ISA_VERSION
	.align		4
        /*0034*/ 	.byte	0x03, 0x5f
        /*0036*/ 	.short	0x0000


	//----- nvinfo : EIATTR_COOP_GROUP_MASK_REGIDS
	.align		4
        /*0038*/ 	.byte	0x04, 0x29
        /*003a*/ 	.short	(.L_1266 - .L_1265)


	//   ....[0]....
.L_1265:
        /*003c*/ 	.word	0xffffffff


	//   ....[1]....
        /*0040*/ 	.word	0xffffffff


	//   ....[2]....
        /*0044*/ 	.word	0xffffffff


	//   ....[3]....
        /*0048*/ 	.word	0xffffffff


	//   ....[4]....
        /*004c*/ 	.word	0xffffffff


	//   ....[5]....
        /*0050*/ 	.word	0xffffffff


	//   ....[6]....
        /*0054*/ 	.word	0xffffffff


	//   ....[7]....
        /*0058*/ 	.word	0xffffffff


	//----- nvinfo : EIATTR_COOP_GROUP_INSTR_OFFSETS
	.align		4
.L_1266:
        /*005c*/ 	.byte	0x04, 0x28
        /*005e*/ 	.short	(.L_1268 - .L_1267)


	//   ....[0]....
.L_1267:
        /*0060*/ 	.word	0x00001aa0


	//   ....[1]....
        /*0064*/ 	.word	0x00001ac0


	//   ....[2]....
        /*0068*/ 	.word	0x00001ae0


	//   ....[3]....
        /*006c*/ 	.word	0x00001b00


	//   ....[4]....
        /*0070*/ 	.word	0x00001c60


	//   ....[5]....
        /*0074*/ 	.word	0x00001cd0


	//   ....[6]....
        /*0078*/ 	.word	0x00001da0


	//   ....[7]....
        /*007c*/ 	.word	0x00001ea0


	//----- nvinfo : EIATTR_EXIT_INSTR_OFFSETS
	.align		4
.L_1268:
        /*0080*/ 	.byte	0x04, 0x1c
        /*0082*/ 	.short	(.L_1270 - .L_1269)


	//   ....[0]....
.L_1269:
        /*0084*/ 	.word	0x00004250


	//   ....[1]....
        /*0088*/ 	.word	0x00004270


	//   ....[2]....
        /*008c*/ 	.word	0x00004700


	//----- nvinfo : EIATTR_CRS_STACK_SIZE
	.align		4
.L_1270:
        /*0090*/ 	.byte	0x04, 0x1e
        /*0092*/ 	.short	(.L_1272 - .L_1271)
.L_1271:
        /*0094*/ 	.word	0x00000000
.L_1272:


//--------------------- .nv.info._ZN5flash32flash_fwd_splitkv_combine_kernelI23Flash_fwd_kernel_traitsILi64ELi64ELi128ELi4ELb0ELb0EN7cutlass6half_tE19Flash_kernel_traitsILi64ELi64ELi128ELi4ES3_EELi8ELi5ELb0EEEvNS_16Flash_fwd_paramsE --------------------------
	.section	.nv.info._ZN5flash32flash_fwd_splitkv_combine_kernelI23Flash_fwd_kernel_traitsILi64ELi64ELi128ELi4ELb0ELb0EN7cutlass6half_tE19Flash_kernel_traitsILi64ELi64ELi128ELi4ES3_EELi8ELi5ELb0EEEvNS_16Flash_fwd_paramsE,"",@"SHT_CUDA_INFO"
	.sectionflags	@""
	.align	4


	//----- nvinfo : EIATTR_CUDA_API_VERSION
	.align		4
        /*0000*/ 	.byte	0x04, 0x37
        /*0002*/ 	.short	(.L_1274 - .L_1273)
.L_1273:
        /*0004*/ 	.word	0x00000082


	//----- nvinfo : EIATTR_SW2861232_WAR
	.align		4
.L_1274:
        /*0008*/ 	.byte	0x01, 0x35
	.zero		2


	//----- nvinfo : EIATTR_PARAM_CBANK
	.align		4
        /*000c*/ 	.byte	0x04, 0x0a
        /*000e*/ 	.short	(.L_1276 - .L_1275)
	.align		4
.L_1275:
        /*0010*/ 	.word	index@(.nv.constant0._ZN5flash32flash_fwd_splitkv_combine_kernelI23Flash_fwd_kernel_traitsILi64ELi64ELi128ELi4ELb0ELb0EN7cutlass6half_tE19Flash_kernel_traitsILi64ELi64ELi128ELi4ES3_EELi8ELi5ELb0EEEvNS_16Flash_fwd_paramsE)
        /*0014*/ 	.short	0x0160
        /*0016*/ 	.short	0x01d0


	//----- nvinfo : EIATTR_CBANK_PARAM_SIZE
	.align		4
.L_1276:
        /*0018*/ 	.byte	0x03, 0x19
        /*001a*/ 	.short	0x01d0


	//----- nvinfo : EIATTR_KPARAM_INFO
	.align		4
        /*001c*/ 	.byte	0x04, 0x17
        /*001e*/ 	.short	(.L_1278 - .L_1277)
.L_1277:
        /*0020*/ 	.word	0x00000000
        /*0024*/ 	.short	0x0000
        /*0026*/ 	.short	0x0000
        /*0028*/ 	.byte	0x00, 0xf0, 0x41, 0x07


	//----- nvinfo : EIATTR_MAXREG_COUNT
	.align		4
.L_1278:
        /*002c*/ 	.byte	0x03, 0x1b
        /*002e*/ 	.short	0x00ff


	//----- nvinfo : EIATTR_NUM_BARRIERS
	.align		4
        /*0030*/ 	.byte	0x02, 0x4c
        /*0032*/ 	.byte	0x01
	.zero		1


	//----- nvinfo : EIATTR_MERCURY_ISA_VERSION
	.align		4
        /*0034*/ 	.byte	0x03, 0x5f
        /*0036*/ 	.short	0x0000


	//----- nvinfo : EIATTR_COOP_GROUP_MASK_REGIDS
	.align		4
        /*0038*/ 	.byte	0x04, 0x29
        /*003a*/ 	.short	(.L_1280 - .L_1279)


	//   ....[0]....
.L_1279:
        /*003c*/ 	.word	0xffffffff


	//   ....[1]....
        /*0040*/ 	.word	0xffffffff


	//   ....[2]....
        /*0044*/ 	.word	0xffffffff


	//   ....[3]....
        /*0048*/ 	.word	0xffffffff


	//   ....[4]....
        /*004c*/ 	.word	0xffffffff


	//   ....[5]....
        /*0050*/ 	.word	0xffffffff


	//   ....[6]....
        /*0054*/ 	.word	0xffffffff


	//   ....[7]....
        /*0058*/ 	.word	0xffffffff


	//----- nvinfo : EIATTR_COOP_GROUP_INSTR_OFFSETS
	.align		4
.L_1280:
        /*005c*/ 	.byte	0x04, 0x28
        /*005e*/ 	.short	(.L_1282 - .L_1281)


	//   ....[0]....
.L_1281:
        /*0060*/ 	.word	0x000017a0


	//   ....[1]....
        /*0064*/ 	.word	0x00001840


	//   ....[2]....
        /*0068*/ 	.word	0x00001860


	//   ....[3]....
        /*006c*/ 	.word	0x00001890


	//   ....[4]....
        /*0070*/ 	.word	0x00001a30


	//   ....[5]....
        /*0074*/ 	.word	0x00001a90


	//   ....[6]....
        /*0078*/ 	.word	0x00001b20


	//   ....[7]....
        /*007c*/ 	.word	0x00001c20


	//----- nvinfo : EIATTR_EXIT_INSTR_OFFSETS
	.align		4
.L_1282:
        /*0080*/ 	.byte	0x04, 0x1c
        /*0082*/ 	.short	(.L_1284 - .L_1283)


	//   ....[0]....
.L_1283:
        /*0084*/ 	.word	0x00003ef0


	//   ....[1]....
        /*0088*/ 	.word	0x00003f10


	//   ....[2]....
        /*008c*/ 	.word	0x000043a0


	//----- nvinfo : EIATTR_CRS_STACK_SIZE
	.align		4
.L_1284:
        /*0090*/ 	.byte	0x04, 0x1e
        /*0092*/ 	.short	(.L_1286 - .L_1285)
.L_1285:
        /*0094*/ 	.word	0x00000000
.L_1286:


//--------------------- .nv.info._ZN5flash32flash_fwd_splitkv_combine_kernelI23Flash_fwd_kernel_traitsILi64ELi64ELi128ELi4ELb0ELb0EN7cutlass6half_tE19Flash_kernel_traitsILi64ELi64ELi128ELi4ES3_EELi8ELi4ELb0EEEvNS_16Flash_fwd_paramsE --------------------------
	.section	.nv.info._ZN5flash32flash_fwd_splitkv_combine_kernelI23Flash_fwd_kernel_traitsILi64ELi64ELi128ELi4ELb0ELb0EN7cutlass6half_tE19Flash_kernel_traitsILi64ELi64ELi128ELi4ES3_EELi8ELi4ELb0EEEvNS_16Flash_fwd_paramsE,"",@"SHT_CUDA_INFO"
	.sectionflags	@""
	.align	4


	//----- nvinfo : EIATTR_CUDA_API_VERSION
	.align		4
        /*0000*/ 	.byte	0x04, 0x37
        /*0002*/ 	.short	(.L_1288 - .L_1287)
.L_1287:
        /*0004*/ 	.word	0x00000082


	//----- nvinfo : EIATTR_SW2861232_WAR
	.align		4
.L_1288:
        /*0008*/ 	.byte	0x01, 0x35
	.zero		2


	//----- nvinfo : EIATTR_PARAM_CBANK
	.align		4
        /*000c*/ 	.byte	0x04, 0x0a
        /*000e*/ 	.short	(.L_1290 - .L_1289)
	.align		4
.L_1289:
        /*0010*/ 	.word	index@(.nv.constant0._ZN5flash32flash_fwd_splitkv_combine_kernelI23Flash_fwd_kernel_traitsILi64ELi64ELi128ELi4ELb0ELb0EN7cutlass6half_tE19Flash_kernel_traitsILi64ELi64ELi128ELi4ES3_EELi8ELi4ELb0EEEvNS_16Flash_fwd_paramsE)
        /*0014*/ 	.short	0x0160
        /*0016*/ 	.short	0x01d0


	//----- nvinfo : EIATTR_CBANK_PARAM_SIZE
	.align		4
.L_1290:
        /*0018*/ 	.byte	0x03, 0x19
        /*001a*/ 	.short	0x01d0


	//----- nvinfo : EIATTR_KPARAM_INFO
	.align		4
        /*001c*/ 	.byte	0x04, 0x17
        /*001e*/ 	.short	(.L_1292 - .L_1291)
.L_1291:
        /*0020*/ 	.word	0x00000000
        /*0024*/ 	.short	0x0000
        /*0026*/ 	.short	0x0000
        /*0028*/ 	.byte	0x00, 0xf0, 0x41, 0x07


	//----- nvinfo : EIATTR_MAXREG_COUNT
	.align		4
.L_1292:
        /*002c*/ 	.byte	0x03, 0x1b
        /*002e*/ 	.short	0x00ff


	//----- nvinfo : EIATTR_NUM_BARRIERS
	.align		4
        /*0030*/ 	.byte	0x02, 0x4c
        /*0032*/ 	.byte	0x01
	.zero		1


	//----- nvinfo : EIATTR_MERCURY_ISA_VERSION
	.align		4
        /*0034*/ 	.byte	0x03, 0x5f
        /*0036*/ 	.short	0x0000


	//----- nvinfo : EIATTR_COOP_GROUP_MASK_REGIDS
	.align		4
        /*0038*/ 	.byte	0x04, 0x29
        /*003a*/ 	.short	(.L_1294 - .L_1293)


	//   ....[0]....
.L_1293:
        /*003c*/ 	.word	0xffffffff


	//   ....[1]....
        /*0040*/ 	.word	0xffffffff


	//   ....[2]....
        /*0044*/ 	.word	0xffffffff


	//   ....[3]....
        /*0048*/ 	.word	0xffffffff


	//   ....[4]....
        /*004c*/ 	.word	0xffffffff


	//   ....[5]....
        /*0050*/ 	.word	0xffffffff


	//   ....[6]....
        /*0054*/ 	.word	0xffffffff


	//   ....[7]....
        /*0058*/ 	.word	0xffffffff


	//----- nvinfo : EIATTR_COOP_GROUP_INSTR_OFFSETS
	.align		4
.L_1294:
        /*005c*/ 	.byte	0x04, 0x28
        /*005e*/ 	.short	(.L_1296 - .L_1295)


	//   ....[0]....
.L_1295:
        /*0060*/ 	.word	0x00001c30


	//   ....[1]....
        /*0064*/ 	.word	0x00001c50


	//   ....[2]....
        /*0068*/ 	.word	0x00001c70


	//   ....[3]....
        /*006c*/ 	.word	0x00001c90


	//   ....[4]....
        /*0070*/ 	.word	0x00001d00


	//   ....[5]....
        /*0074*/ 	.word	0x00001d30


	//   ....[6]....
        /*0078*/ 	.word	0x00001d50


	//   ....[7]....
        /*007c*/ 	.word	0x00001d70


	//----- nvinfo : EIATTR_EXIT_INSTR_OFFSETS
	.align		4
.L_1296:
        /*0080*/ 	.byte	0x04, 0x1c
        /*0082*/ 	.short	(.L_1298 - .L_1297)


	//   ....[0]....
.L_1297:
        /*0084*/ 	.word	0x00003e50


	//   ....[1]....
        /*0088*/ 	.word	0x00003e70


	//   ....[2]....
        /*008c*/ 	.word	0x00004300


	//----- nvinfo : EIATTR_CRS_STACK_SIZE
	.align		4
.L_1298:
        /*0090*/ 	.byte	0x04, 0x1e
        /*0092*/ 	.short	(.L_1300 - .L_1299)
.L_1299:
        /*0094*/ 	.word	0x00000000
.L_1300:


//--------------------- .nv.info._ZN5flash32flash_fwd_splitkv_combine_kernelI23Flash_fwd_kernel_traitsILi64ELi64ELi128ELi4ELb0ELb0EN7cutlass6half_tE19Flash_kernel_traitsILi64ELi64ELi128ELi4ES3_EELi8ELi3ELb0EEEvNS_16Flash_fwd_paramsE --------------------------
	.section	.nv.info._ZN5flash32flash_fwd_splitkv_combine_kernelI23Flash_fwd_kernel_traitsILi64ELi64ELi128ELi4ELb0ELb0EN7cutlass6half_tE19Flash_kernel_traitsILi64ELi64ELi128ELi4ES3_EELi8ELi3ELb0EEEvNS_16Flash_fwd_paramsE,"",@"SHT_CUDA_INFO"
	.sectionflags	@""
	.align	4


	//----- nvinfo : EIATTR_CUDA_API_VERSION
	.align		4
        /*0000*/ 	.byte	0x04, 0x37
        /*0002*/ 	.short	(.L_1302 - .L_1301)
.L_1301:
        /*0004*/ 	.word	0x00000082


	//----- nvinfo : EIATTR_SW2861232_WAR
	.align		4
.L_1302:
        /*0008*/ 	.byte	0x01, 0x35
	.zero		2


	//----- nvinfo : EIATTR_PARAM_CBANK
	.align		4
        /*000c*/ 	.byte	0x04, 0x0a
        /*000e*/ 	.short	(.L_1304 - .L_1303)
	.align		4
.L_1303:
        /*0010*/ 	.word	index@(.nv.constant0._ZN5flash32flash_fwd_splitkv_combine_kernelI23Flash_fwd_kernel_traitsILi64ELi64ELi128ELi4ELb0ELb0EN7cutlass6half_tE19Flash_kernel_traitsILi64ELi64ELi128ELi4ES3_EELi8ELi3ELb0EEEvNS_16Flash_fwd_paramsE)
        /*0014*/ 	.short	0x0160
        /*0016*/ 	.short	0x01d0


	//----- nvinfo : EIATTR_CBANK_PARAM_SIZE
	.align		4
.L_1304:
        /*0018*/ 	.byte	0x03, 0x19
        /*001a*/ 	.short	0x01d0


	//----- nvinfo : EIATTR_KPARAM_INFO
	.align		4
        /*001c*/ 	.byte	0x04, 0x17
        /*001e*/ 	.short	(.L_1306 - .L_1305)
.L_1305:
        /*0020*/ 	.word	0x00000000
        /*0024*/ 	.short	0x0000
        /*0026*/ 	.short	0x0000
        /*0028*/ 	.byte	0x00, 0xf0, 0x41, 0x07


	//----- nvinfo : EIATTR_MAXREG_COUNT
	.align		4
.L_1306:
        /*002c*/ 	.byte	0x03, 0x1b
        /*002e*/ 	.short	0x00ff


	//----- nvinfo : EIATTR_NUM_BARRIERS
	.align		4
        /*0030*/ 	.byte	0x02, 0x4c
        /*0032*/ 	.byte	0x01
	.zero		1


	//----- nvinfo : EIATTR_MERCURY_ISA_VERSION
	.align		4
        /*0034*/ 	.byte	0x03, 0x5f
        /*0036*/ 	.short	0x0000


	//----- nvinfo : EIATTR_COOP_GROUP_MASK_REGIDS
	.align		4
        /*0038*/ 	.byte	0x04, 0x29
        /*003a*/ 	.short	(.L_1308 - .L_1307)


	//   ....[0]....
.L_1307:
        /*003c*/ 	.word	0xffffffff


	//   ....[1]....
        /*0040*/ 	.word	0xffffffff


	//   ....[2]....
        /*0044*/ 	.word	0xffffffff


	//   ....[3]....
        /*0048*/ 	.word	0xffffffff


	//   ....[4]....
        /*004c*/ 	.word	0xffffffff


	//   ....[5]....
        /*0050*/ 	.word	0xffffffff


	//----- nvinfo : EIATTR_COOP_GROUP_INSTR_OFFSETS
	.align		4
.L_1308:
        /*0054*/ 	.byte	0x04, 0x28
        /*0056*/ 	.short	(.L_1310 - .L_1309)


	//   ....[0]....
.L_1309:
        /*0058*/ 	.word	0x00001be0


	//   ....[1]....
        /*005c*/ 	.word	0x00001c00


	//   ....[2]....
        /*0060*/ 	.word	0x00001c30


	//   ....[3]....
        /*0064*/ 	.word	0x00001ca0


	//   ....[4]....
        /*0068*/ 	.word	0x00001cc0


	//   ....[5]....
        /*006c*/ 	.word	0x00001ce0


	//----- nvinfo : EIATTR_EXIT_INSTR_OFFSETS
	.align		4
.L_1310:
        /*0070*/ 	.byte	0x04, 0x1c
        /*0072*/ 	.short	(.L_1312 - .L_1311)


	//   ....[0]....
.L_1311:
        /*0074*/ 	.word	0x00003da0


	//   ....[1]....
        /*0078*/ 	.word	0x00003dc0


	//   ....[2]....
        /*007c*/ 	.word	0x00004250


	//----- nvinfo : EIATTR_CRS_STACK_SIZE
	.align		4
.L_1312:
        /*0080*/ 	.byte	0x04, 0x1e
        /*0082*/ 	.short	(.L_1314 - .L_1313)
.L_1313:
        /*0084*/ 	.word	0x00000000
.L_1314:


//--------------------- .nv.info._ZN5flash32flash_fwd_splitkv_combine_kernelI23Flash_fwd_kernel_traitsILi64ELi64ELi128ELi4ELb0ELb0EN7cutlass6half_tE19Flash_kernel_traitsILi64ELi64ELi128ELi4ES3_EELi8ELi2ELb0EEEvNS_16Flash_fwd_paramsE --------------------------
	.section	.nv.info._ZN5flash32flash_fwd_splitkv_combine_kernelI23Flash_fwd_kernel_traitsILi64ELi64ELi128ELi4ELb0ELb0EN7cutlass6half_tE19Flash_kernel_traitsILi64ELi64ELi128ELi4ES3_EELi8ELi2ELb0EEEvNS_16Flash_fwd_paramsE,"",@"SHT_CUDA_INFO"
	.sectionflags	@""
	.align	4


	//----- nvinfo : EIATTR_CUDA_API_VERSION
	.align		4
        /*0000*/ 	.byte	0x04, 0x37
        /*0002*/ 	.short	(.L_1316 - .L_1315)
.L_1315:
        /*0004*/ 	.word	0x00000082


	//----- nvinfo : EIATTR_SW2861232_WAR
	.align		4
.L_1316:
        /*0008*/ 	.byte	0x01, 0x35
	.zero		2


	//----- nvinfo : EIATTR_PARAM_CBANK
	.align		4
        /*000c*/ 	.byte	0x04, 0x0a
        /*000e*/ 	.short	(.L_1318 - .L_1317)
	.align		4
.L_1317:
        /*0010*/ 	.word	index@(.nv.constant0._ZN5flash32flash_fwd_splitkv_combine_kernelI23Flash_fwd_kernel_traitsILi64ELi64ELi128ELi4ELb0ELb0EN7cutlass6half_tE19Flash_kernel_traitsILi64ELi64ELi128ELi4ES3_EELi8ELi2ELb0EEEvNS_16Flash_fwd_paramsE)
        /*0014*/ 	.short	0x0160
        /*0016*/ 	.short	0x01d0


	//----- nvinfo : EIATTR_CBANK_PARAM_SIZE
	.align		4
.L_1318:
        /*0018*/ 	.byte	0x03, 0x19
        /*001a*/ 	.short	0x01d0


	//----- nvinfo : EIATTR_KPARAM_INFO
	.align		4
        /*001c*/ 	.byte	0x04, 0x17
        /*001e*/ 	.short	(.L_1320 - .L_1319)
.L_1319:
        /*0020*/ 	.word	0x00000000
        /*0024*/ 	.short	0x0000
        /*0026*/ 	.short	0x0000
        /*0028*/ 	.byte	0x00, 0xf0, 0x41, 0x07


	//----- nvinfo : EIATTR_MAXREG_COUNT
	.align		4
.L_1320:
        /*002c*/ 	.byte	0x03, 0x1b
        /*002e*/ 	.short	0x00ff


	//----- nvinfo : EIATTR_NUM_BARRIERS
	.align		4
        /*0030*/ 	.byte	0x02, 0x4c
        /*0032*/ 	.byte	0x01
	.zero		1


	//----- nvinfo : EIATTR_MERCURY_ISA_VERSION
	.align		4
        /*0034*/ 	.byte	0x03, 0x5f
        /*0036*/ 	.short	0x0000


	//----- nvinfo : EIATTR_COOP_GROUP_MASK_REGIDS
	.align		4
        /*0038*/ 	.byte	0x04, 0x29
        /*003a*/ 	.short	(.L_1322 - .L_1321)


	//   ....[0]....
.L_1321:
        /*003c*/ 	.word	0xffffffff


	//   ....[1]....
        /*0040*/ 	.word	0xffffffff


	//   ....[2]....
        /*0044*/ 	.word	0xffffffff


	//   ....[3]....
        /*0048*/ 	.word	0xffffffff


	//----- nvinfo : EIATTR_COOP_GROUP_INSTR_OFFSETS
	.align		4
.L_1322:
        /*004c*/ 	.byte	0x04, 0x28
        /*004e*/ 	.short	(.L_1324 - .L_1323)


	//   ....[0]....
.L_1323:
        /*0050*/ 	.word	0x00001c70


	//   ....[1]....
        /*0054*/ 	.word	0x00001c90


	//   ....[2]....
        /*0058*/ 	.word	0x00001d00


	//   ....[3]....
        /*005c*/ 	.word	0x00001d20


	//----- nvinfo : EIATTR_EXIT_INSTR_OFFSETS
	.align		4
.L_1324:
        /*0060*/ 	.byte	0x04, 0x1c
        /*0062*/ 	.short	(.L_1326 - .L_1325)


	//   ....[0]....
.L_1325:
        /*0064*/ 	.word	0x00003e00


	//   ....[1]....
        /*0068*/ 	.word	0x00003e20


	//   ....[2]....
        /*006c*/ 	.word	0x00004290


	//----- nvinfo : EIATTR_CRS_STACK_SIZE
	.align		4
.L_1326:
        /*0070*/ 	.byte	0x04, 0x1e
        /*0072*/ 	.short	(.L_1328 - .L_1327)
.L_1327:
        /*0074*/ 	.word	0x00000000
.L_1328:


//--------------------- .nv.info._ZN5flash32flash_fwd_splitkv_combine_kernelI23Flash_fwd_kernel_traitsILi64ELi64ELi128ELi4ELb0ELb0EN7cutlass6half_tE19Flash_kernel_traitsILi64ELi64ELi128ELi4ES3_EELi8ELi1ELb0EEEvNS_16Flash_fwd_paramsE --------------------------
	.section	.nv.info._ZN5flash32flash_fwd_splitkv_combine_kernelI23Flash_fwd_kernel_traitsILi64ELi64ELi128ELi4ELb0ELb0EN7cutlass6half_tE19Flash_kernel_traitsILi64ELi64ELi128ELi4ES3_EELi8ELi1ELb0EEEvNS_16Flash_fwd_paramsE,"",@"SHT_CUDA_INFO"
	.sectionflags	@""
	.align	4


	//----- nvinfo : EIATTR_CUDA_API_VERSION
	.align		4
        /*0000*/ 	.byte	0x04, 0x37
        /*0002*/ 	.short	(.L_1330 - .L_1329)
.L_1329:
        /*0004*/ 	.word	0x00000082


	//----- nvinfo : EIATTR_SW2861232_WAR
	.align		4
.L_1330:
        /*0008*/ 	.byte	0x01, 0x35
	.zero		2


	//----- nvinfo : EIATTR_PARAM_CBANK
	.align		4
        /*000c*/ 	.byte	0x04, 0x0a
        /*000e*/ 	.short	(.L_1332 - .L_1331)
	.align		4
.L_1331:
        /*0010*/ 	.word	index@(.nv.constant0._ZN5flash32flash_fwd_splitkv_combine_kernelI23Flash_fwd_kernel_traitsILi64ELi64ELi128ELi4ELb0ELb0EN7cutlass6half_tE19Flash_kernel_traitsILi64ELi64ELi128ELi4ES3_EELi8ELi1ELb0EEEvNS_16Flash_fwd_paramsE)
        /*0014*/ 	.short	0x0160
        /*0016*/ 	.short	0x01d0


	//----- nvinfo : EIATTR_CBANK_PARAM_SIZE
	.align		4
.L_1332:
        /*0018*/ 	.byte	0x03, 0x19
        /*001a*/ 	.short	0x01d0


	//----- nvinfo : EIATTR_KPARAM_INFO
	.align		4
        /*001c*/ 	.byte	0x04, 0x17
        /*001e*/ 	.short	(.L_1334 - .L_1333)
.L_1333:
        /*0020*/ 	.word	0x00000000
        /*0024*/ 	.short	0x0000
        /*0026*/ 	.short	0x0000
        /*0028*/ 	.byte	0x00, 0xf0, 0x41, 0x07


	//----- nvinfo : EIATTR_MAXREG_COUNT
	.align		4
.L_1334:
        /*002c*/ 	.byte	0x03, 0x1b
        /*002e*/ 	.short	0x00ff


	//----- nvinfo : EIATTR_NUM_BARRIERS
	.align		4
        /*0030*/ 	.byte	0x02, 0x4c
        /*0032*/ 	.byte	0x01
	.zero		1


	//----- nvinfo : EIATTR_MERCURY_ISA_VERSION
	.align		4
        /*0034*/ 	.byte	0x03, 0x5f
        /*0036*/ 	.short	0x0000


	//----- nvinfo : EIATTR_COOP_GROUP_MASK_REGIDS
	.align		4
        /*0038*/ 	.byte	0x04, 0x29
        /*003a*/ 	.short	(.L_1336 - .L_1335)


	//   ....[0]....
.L_1335:
        /*003c*/ 	.word	0xffffffff


	//   ....[1]....
        /*0040*/ 	.word	0xffffffff


	//----- nvinfo : EIATTR_COOP_GROUP_INSTR_OFFSETS
	.align		4
.L_1336:
        /*0044*/ 	.byte	0x04, 0x28
        /*0046*/ 	.short	(.L_1338 - .L_1337)


	//   ....[0]....
.L_1337:
        /*0048*/ 	.word	0x00001cd0


	//   ....[1]....
        /*004c*/ 	.word	0x00001d40


	//----- nvinfo : EIATTR_EXIT_INSTR_OFFSETS
	.align		4
.L_1338:
        /*0050*/ 	.byte	0x04, 0x1c
        /*0052*/ 	.short	(.L_1340 - .L_1339)


	//   ....[0]....
.L_1339:
        /*0054*/ 	.word	0x00003e60


	//   ....[1]....
        /*0058*/ 	.word	0x00003e80


	//   ....[2]....
        /*005c*/ 	.word	0x000042e0


	//----- nvinfo : EIATTR_CRS_STACK_SIZE
	.align		4
.L_1340:
        /*0060*/ 	.byte	0x04, 0x1e
        /*0062*/ 	.short	(.L_1342 - .L_1341)
.L_1341:
        /*0064*/ 	.word	0x00000000
.L_1342:


//--------------------- .nv.info._ZN5flash32flash_fwd_splitkv_combine_kernelI23Flash_fwd_kernel_traitsILi64ELi64ELi128ELi4ELb0ELb0EN7cutlass6half_tE19Flash_kernel_traitsILi64ELi64ELi128ELi4ES3_EELi8ELi7ELb1EEEvNS_16Flash_fwd_paramsE --------------------------
	.section	.nv.info._ZN5flash32flash_fwd_splitkv_combine_kernelI23Flash_fwd_kernel_traitsILi64ELi64ELi128ELi4ELb0ELb0EN7cutlass6half_tE19Flash_kernel_traitsILi64ELi64ELi128ELi4ES3_EELi8ELi7ELb1EEEvNS_16Flash_fwd_paramsE,"",@"SHT_CUDA_INFO"
	.sectionflags	@""
	.align	4


	//----- nvinfo : EIATTR_CUDA_API_VERSION
	.align		4
        /*0000*/ 	.byte	0x04, 0x37
        /*0002*/ 	.short	(.L_1344 - .L_1343)
.L_1343:
        /*0004*/ 	.word	0x00000082


	//----- nvinfo : EIATTR_SW2861232_WAR
	.align		4
.L_1344:
        /*0008*/ 	.byte	0x01, 0x35
	.zero		2


	//----- nvinfo : EIATTR_PARAM_CBANK
	.align		4
        /*000c*/ 	.byte	0x04, 0x0a
        /*000e*/ 	.short	(.L_1346 - .L_1345)
	.align		4
.L_1345:
        /*0010*/ 	.word	index@(.nv.constant0._ZN5flash32flash_fwd_splitkv_combine_kernelI23Flash_fwd_kernel_traitsILi64ELi64ELi128ELi4ELb0ELb0EN7cutlass6half_tE19Flash_kernel_traitsILi64ELi64ELi128ELi4ES3_EELi8ELi7ELb1EEEvNS_16Flash_fwd_paramsE)
        /*0014*/ 	.short	0x0160
        /*0016*/ 	.short	0x01d0


	//----- nvinfo : EIATTR_CBANK_PARAM_SIZE
	.align		4
.L_1346:
        /*0018*/ 	.byte	0x03, 0x19
        /*001a*/ 	.short	0x01d0


	//----- nvinfo : EIATTR_KPARAM_INFO
	.align		4
        /*001c*/ 	.byte	0x04, 0x17
        /*001e*/ 	.short	(.L_1348 - .L_1347)
.L_1347:
        /*0020*/ 	.word	0x00000000
        /*0024*/ 	.short	0x0000
        /*0026*/ 	.short	0x0000
        /*0028*/ 	.byte	0x00, 0xf0, 0x41, 0x07


	//----- nvinfo : EIATTR_MAXREG_COUNT
	.align		4
.L_1348:
        /*002c*/ 	.byte	0x03, 0x1b
        /*002e*/ 	.short	0x00ff


	//----- nvinfo : EIATTR_NUM_BARRIERS
	.align		4
        /*0030*/ 	.byte	0x02, 0x4c
        /*0032*/ 	.byte	0x01
	.zero		1


	//----- nvinfo : EIATTR_MERCURY_ISA_VERSION
	.align		4
        /*0034*/ 	.byte	0x03, 0x5f
        /*0036*/ 	.short	0x0000


	//----- nvinfo : EIATTR_COOP_GROUP_MASK_REGIDS
	.align		4
        /*0038*/ 	.byte	0x04, 0x29
        /*003a*/ 	.short	(.L_1350 - .L_1349)


	//   ....[0]....
.L_1349:
        /*003c*/ 	.word	0xffffffff


	//   ....[1]....
        /*0040*/ 	.word	0xffffffff


	//   ....[2]....
        /*0044*/ 	.word	0xffffffff


	//   ....[3]....
        /*0048*/ 	.word	0xffffffff


	//   ....[4]....
        /*004c*/ 	.word	0xffffffff


	//   ....[5]....
        /*0050*/ 	.word	0xffffffff


	//   ....[6]....
        /*0054*/ 	.word	0xffffffff


	//   ....[7]....
        /*0058*/ 	.word	0xffffffff


	//----- nvinfo : EIATTR_COOP_GROUP_INSTR_OFFSETS
	.align		4
.L_1350:
        /*005c*/ 	.byte	0x04, 0x28
        /*005e*/ 	.short	(.L_1352 - .L_1351)


	//   ....[0]....
.L_1351:
        /*0060*/ 	.word	0x00001fa0


	//   ....[1]....
        /*0064*/ 	.word	0x00001fc0


	//   ....[2]....
        /*0068*/ 	.word	0x00001fe0


	//   ....[3]....
        /*006c*/ 	.word	0x00002000


	//   ....[4]....
        /*0070*/ 	.word	0x00002270


	//   ....[5]....
        /*0074*/ 	.word	0x000022d0


	//   ....[6]....
        /*0078*/ 	.word	0x00002390


	//   ....[7]....
        /*007c*/ 	.word	0x00002470


	//----- nvinfo : EIATTR_EXIT_INSTR_OFFSETS
	.align		4
.L_1352:
        /*0080*/ 	.byte	0x04, 0x1c
        /*0082*/ 	.short	(.L_1354 - .L_1353)


	//   ....[0]....
.L_1353:
        /*0084*/ 	.word	0x00004e50


	//   ....[1]....
        /*0088*/ 	.word	0x000052e0


	//----- nvinfo : EIATTR_CRS_STACK_SIZE
	.align		4
.L_1354:
        /*008c*/ 	.byte	0x04, 0x1e
        /*008e*/ 	.short	(.L_1356 - .L_1355)
.L_1355:
        /*0090*/ 	.word	0x00000000
.L_1356:


//--------------------- .nv.info._ZN5flash32flash_fwd_splitkv_combine_kernelI23Flash_fwd_kernel_traitsILi64ELi64ELi128ELi4ELb0ELb0EN7cutlass6half_tE19Flash_kernel_traitsILi64ELi64ELi128ELi4ES3_EELi8ELi6ELb1EEEvNS_16Flash_fwd_paramsE --------------------------
	.section	.nv.info._ZN5flash32flash_fwd_splitkv_combine_kernelI23Flash_fwd_kernel_traitsILi64ELi64ELi128ELi4ELb0ELb0EN7cutlass6half_tE19Flash_kernel_traitsILi64ELi64ELi128ELi4ES3_EELi8ELi6ELb1EEEvNS_16Flash_fwd_paramsE,"",@"SHT_CUDA_INFO"
	.sectionflags	@""
	.align	4


	//----- nvinfo : EIATTR_CUDA_API_VERSION
	.align		4
        /*0000*/ 	.byte	0x04, 0x37
        /*0002*/ 	.short	(.L_1358 - .L_1357)
.L_1357:
        /*0004*/ 	.word	0x00000082


	//----- nvinfo : EIATTR_SW2861232_WAR
	.align		4
.L_1358:
        /*0008*/ 	.byte	0x01, 0x35
	.zero		2


	//----- nvinfo : EIATTR_PARAM_CBANK
	.align		4
        /*000c*/ 	.byte	0x04, 0x0a
        /*000e*/ 	.short	(.L_1360 - .L_1359)
	.align		4
.L_1359:
        /*0010*/ 	.word	index@(.nv.constant0._ZN5flash32flash_fwd_splitkv_combine_kernelI23Flash_fwd_kernel_traitsILi64ELi64ELi128ELi4ELb0ELb0EN7cutlass6half_tE19Flash_kernel_traitsILi64ELi64ELi128ELi4ES3_EELi8ELi6ELb1EEEvNS_16Flash_fwd_paramsE)
        /*0014*/ 	.short	0x0160
        /*0016*/ 	.short	0x01d0


	//----- nvinfo : EIATTR_CBANK_PARAM_SIZE
	.align		4
.L_1360:
        /*0018*/ 	.byte	0x03, 0x19
        /*001a*/ 	.short	0x01d0


	//----- nvinfo : EIATTR_KPARAM_INFO
	.align		4
        /*001c*/ 	.byte	0x04, 0x17
        /*001e*/ 	.short	(.L_1362 - .L_1361)
.L_1361:
        /*0020*/ 	.word	0x00000000
        /*0024*/ 	.short	0x0000
        /*0026*/ 	.short	0x0000
        /*0028*/ 	.byte	0x00, 0xf0, 0x41, 0x07


	//----- nvinfo : EIATTR_MAXREG_COUNT
	.align		4
.L_1362:
        /*002c*/ 	.byte	0x03, 0x1b
        /*002e*/ 	.short	0x00ff


	//----- nvinfo : EIATTR_NUM_BARRIERS
	.align		4
        /*0030*/ 	.byte	0x02, 0x4c
        /*0032*/ 	.byte	0x01
	.zero		1


	//----- nvinfo : EIATTR_MERCURY_ISA_VERSION
	.align		4
        /*0034*/ 	.byte	0x03, 0x5f
        /*0036*/ 	.short	0x0000


	//----- nvinfo : EIATTR_COOP_GROUP_MASK_REGIDS
	.align		4
        /*0038*/ 	.byte	0x04, 0x29
        /*003a*/ 	.short	(.L_1364 - .L_1363)


	//   ....[0]....
.L_1363:
        /*003c*/ 	.word	0xffffffff


	//   ....[1]....
        /*0040*/ 	.word	0xffffffff


	//   ....[2]....
        /*0044*/ 	.word	0xffffffff


	//   ....[3]....
        /*0048*/ 	.word	0xffffffff


	//   ....[4]....
        /*004c*/ 	.word	0xffffffff


	//   ....[5]....
        /*0050*/ 	.word	0xffffffff


	//   ....[6]....
        /*0054*/ 	.word	0xffffffff


	//   ....[7]....
        /*0058*/ 	.word	0xffffffff


	//----- nvinfo : EIATTR_COOP_GROUP_INSTR_OFFSETS
	.align		4
.L_1364:
        /*005c*/ 	.byte	0x04, 0x28
        /*005e*/ 	.short	(.L_1366 - .L_1365)


	//   ....[0]....
.L_1365:
        /*0060*/ 	.word	0x00001aa0


	//   ....[1]....
        /*0064*/ 	.word	0x00001ac0


	//   ....[2]....
        /*0068*/ 	.word	0x00001ae0


	//   ....[3]....
        /*006c*/ 	.word	0x00001b00


	//   ....[4]....
        /*0070*/ 	.word	0x00001c60


	//   ....[5]....
        /*0074*/ 	.word	0x00001cd0


	//   ....[6]....
        /*0078*/ 	.word	0x00001da0


	//   ....[7]....
        /*007c*/ 	.word	0x00001ea0


	//----- nvinfo : EIATTR_EXIT_INSTR_OFFSETS
	.align		4
.L_1366:
        /*0080*/ 	.byte	0x04, 0x1c
        /*0082*/ 	.short	(.L_1368 - .L_1367)


	//   ....[0]....
.L_1367:
        /*0084*/ 	.word	0x00004620


	//   ....[1]....
        /*0088*/ 	.word	0x00004ab0


	//----- nvinfo : EIATTR_CRS_STACK_SIZE
	.align		4
.L_1368:
        /*008c*/ 	.byte	0x04, 0x1e
        /*008e*/ 	.short	(.L_1370 - .L_1369)
.L_1369:
        /*0090*/ 	.word	0x00000000
.L_1370:


//--------------------- .nv.info._ZN5flash32flash_fwd_splitkv_combine_kernelI23Flash_fwd_kernel_traitsILi64ELi64ELi128ELi4ELb0ELb0EN7cutlass6half_tE19Flash_kernel_traitsILi64ELi64ELi128ELi4ES3_EELi8ELi5ELb1EEEvNS_16Flash_fwd_paramsE --------------------------
	.section	.nv.info._ZN5flash32flash_fwd_splitkv_combine_kernelI23Flash_fwd_kernel_traitsILi64ELi64ELi128ELi4ELb0ELb0EN7cutlass6half_tE19Flash_kernel_traitsILi64ELi64ELi128ELi4ES3_EELi8ELi5ELb1EEEvNS_16Flash_fwd_paramsE,"",@"SHT_CUDA_INFO"
	.sectionflags	@""
	.align	4


	//----- nvinfo : EIATTR_CUDA_API_VERSION
	.align		4
        /*0000*/ 	.byte	0x04, 0x37
        /*0002*/ 	.short	(.L_1372 - .L_1371)
.L_1371:
        /*0004*/ 	.word	0x00000082


	//----- nvinfo : EIATTR_SW2861232_WAR
	.align		4
.L_1372:
        /*0008*/ 	.byte	0x01, 0x35
	.zero		2


	//----- nvinfo : EIATTR_PARAM_CBANK
	.align		4
        /*000c*/ 	.byte	0x04, 0x0a
        /*000e*/ 	.short	(.L_1374 - .L_1373)
	.align		4
.L_1373:
        /*0010*/ 	.word	index@(.nv.constant0._ZN5flash32flash_fwd_splitkv_combine_kernelI23Flash_fwd_kernel_traitsILi64ELi64ELi128ELi4ELb0ELb0EN7cutlass6half_tE19Flash_kernel_traitsILi64ELi64ELi128ELi4ES3_EELi8ELi5ELb1EEEvNS_16Flash_fwd_paramsE)
        /*0014*/ 	.short	0x0160
        /*0016*/ 	.short	0x01d0


	//----- nvinfo : EIATTR_CBANK_PARAM_SIZE
	.align		4
.L_1374:
        /*0018*/ 	.byte	0x03, 0x19
        /*001a*/ 	.short	0x01d0


	//----- nvinfo : EIATTR_KPARAM_INFO
	.align		4
        /*001c*/ 	.byte	0x04, 0x17
        /*001e*/ 	.short	(.L_1376 - .L_1375)
.L_1375:
        /*0020*/ 	.word	0x00000000
        /*0024*/ 	.short	0x0000
        /*0026*/ 	.short	0x0000
        /*0028*/ 	.byte	0x00, 0xf0, 0x41, 0x07


	//----- nvinfo : EIATTR_MAXREG_COUNT
	.align		4
.L_1376:
        /*002c*/ 	.byte	0x03, 0x1b
        /*002e*/ 	.short	0x00ff


	//----- nvinfo : EIATTR_NUM_BARRIERS
	.align		4
        /*0030*/ 	.byte	0x02, 0x4c
        /*0032*/ 	.byte	0x01
	.zero		1


	//----- nvinfo : EIATTR_MERCURY_ISA_VERSION
	.align		4
        /*0034*/ 	.byte	0x03, 0x5f
        /*0036*/ 	.short	0x0000


	//----- nvinfo : EIATTR_COOP_GROUP_MASK_REGIDS
	.align		4
        /*0038*/ 	.byte	0x04, 0x29
        /*003a*/ 	.short	(.L_1378 - .L_1377)


	//   ....[0]....
.L_1377:
        /*003c*/ 	.word	0xffffffff


	//   ....[1]....
        /*0040*/ 	.word	0xffffffff


	//   ....[2]....
        /*0044*/ 	.word	0xffffffff


	//   ....[3]....
        /*0048*/ 	.word	0xffffffff


	//   ....[4]....
        /*004c*/ 	.word	0xffffffff


	//   ....[5]....
        /*0050*/ 	.word	0xffffffff


	//   ....[6]....
        /*0054*/ 	.word	0xffffffff


	//   ....[7]....
        /*0058*/ 	.word	0xffffffff


	//----- nvinfo : EIATTR_COOP_GROUP_INSTR_OFFSETS
	.align		4
.L_1378:
        /*005c*/ 	.byte	0x04, 0x28
        /*005e*/ 	.short	(.L_1380 - .L_1379)


	//   ....[0]....
.L_1379:
        /*0060*/ 	.word	0x000017a0


	//   ....[1]....
        /*0064*/ 	.word	0x00001840


	//   ....[2]....
        /*0068*/ 	.word	0x00001860


	//   ....[3]....
        /*006c*/ 	.word	0x00001890


	//   ....[4]....
        /*0070*/ 	.word	0x00001a30


	//   ....[5]....
        /*0074*/ 	.word	0x00001a90


	//   ....[6]....
        /*0078*/ 	.word	0x00001b20


	//   ....[7]....
        /*007c*/ 	.word	0x00001c20


	//----- nvinfo : EIATTR_EXIT_INSTR_OFFSETS
	.align		4
.L_1380:
        /*0080*/ 	.byte	0x04, 0x1c
        /*0082*/ 	.short	(.L_1382 - .L_1381)


	//   ....[0]....
.L_1381:
        /*0084*/ 	.word	0x000042c0


	//   ....[1]....
        /*0088*/ 	.word	0x00004750


	//----- nvinfo : EIATTR_CRS_STACK_SIZE
	.align		4
.L_1382:
        /*008c*/ 	.byte	0x04, 0x1e
        /*008e*/ 	.short	(.L_1384 - .L_1383)
.L_1383:
        /*0090*/ 	.word	0x00000000
.L_1384:


//--------------------- .nv.info._ZN5flash32flash_fwd_splitkv_combine_kernelI23Flash_fwd_kernel_traitsILi64ELi64ELi128ELi4ELb0ELb0EN7cutlass6half_tE19Flash_kernel_traitsILi64ELi64ELi128ELi4ES3_EELi8ELi4ELb1EEEvNS_16Flash_fwd_paramsE --------------------------
	.section	.nv.info._ZN5flash32flash_fwd_splitkv_combine_kernelI23Flash_fwd_kernel_traitsILi64ELi64ELi128ELi4ELb0ELb0EN7cutlass6half_tE19Flash_kernel_traitsILi64ELi64ELi128ELi4ES3_EELi8ELi4ELb1EEEvNS_16Flash_fwd_paramsE,"",@"SHT_CUDA_INFO"
	.sectionflags	@""
	.align	4


	//----- nvinfo : EIATTR_CUDA_API_VERSION
	.align		4
        /*0000*/ 	.byte	0x04, 0x37
        /*0002*/ 	.short	(.L_1386 - .L_1385)
.L_1385:
        /*0004*/ 	.word	0x00000082


	//----- nvinfo : EIATTR_SW2861232_WAR
	.align		4
.L_1386:
        /*0008*/ 	.byte	0x01, 0x35
	.zero		2


	//----- nvinfo : EIATTR_PARAM_CBANK
	.align		4
        /*000c*/ 	.byte	0x04, 0x0a
        /*000e*/ 	.short	(.L_1388 - .L_1387)
	.align		4
.L_1387:
        /*0010*/ 	.word	index@(.nv.constant0._ZN5flash32flash_fwd_splitkv_combine_kernelI23Flash_fwd_kernel_traitsILi64ELi64ELi128ELi4ELb0ELb0EN7cutlass6half_tE19Flash_kernel_traitsILi64ELi64ELi128ELi4ES3_EELi8ELi4ELb1EEEvNS_16Flash_fwd_paramsE)
        /*0014*/ 	.short	0x0160
        /*0016*/ 	.short	0x01d0


	//----- nvinfo : EIATTR_CBANK_PARAM_SIZE
	.align		4
.L_1388:
        /*0018*/ 	.byte	0x03, 0x19
        /*001a*/ 	.short	0x01d0


	//----- nvinfo : EIATTR_KPARAM_INFO
	.align		4
        /*001c*/ 	.byte	0x04, 0x17
        /*001e*/ 	.short	(.L_1390 - .L_1389)
.L_1389:
        /*0020*/ 	.word	0x00000000
        /*0024*/ 	.short	0x0000
        /*0026*/ 	.short	0x0000
        /*0028*/ 	.byte	0x00, 0xf0, 0x41, 0x07


	//----- nvinfo : EIATTR_MAXREG_COUNT
	.align		4
.L_1390:
        /*002c*/ 	.byte	0x03, 0x1b
        /*002e*/ 	.short	0x00ff


	//----- nvinfo : EIATTR_NUM_BARRIERS
	.align		4
        /*0030*/ 	.byte	0x02, 0x4c
        /*0032*/ 	.byte	0x01
	.zero		1


	//----- nvinfo : EIATTR_MERCURY_ISA_VERSION
	.align		4
        /*0034*/ 	.byte	0x03, 0x5f
        /*0036*/ 	.short	0x0000


	//----- nvinfo : EIATTR_COOP_GROUP_MASK_REGIDS
	.align		4
        /*0038*/ 	.byte	0x04, 0x29
        /*003a*/ 	.short	(.L_1392 - .L_1391)


	//   ....[0]....
.L_1391:
        /*003c*/ 	.word	0xffffffff


	//   ....[1]....
        /*0040*/ 	.word	0xffffffff


	//   ....[2]....
        /*0044*/ 	.word	0xffffffff


	//   ....[3]....
        /*0048*/ 	.word	0xffffffff


	//   ....[4]....
        /*004c*/ 	.word	0xffffffff


	//   ....[5]....
        /*0050*/ 	.word	0xffffffff


	//   ....[6]....
        /*0054*/ 	.word	0xffffffff


	//   ....[7]....
        /*0058*/ 	.word	0xffffffff


	//----- nvinfo : EIATTR_COOP_GROUP_INSTR_OFFSETS
	.align		4
.L_1392:
        /*005c*/ 	.byte	0x04, 0x28
        /*005e*/ 	.short	(.L_1394 - .L_1393)


	//   ....[0]....
.L_1393:
        /*0060*/ 	.word	0x00001c30


	//   ....[1]....
        /*0064*/ 	.word	0x00001c50


	//   ....[2]....
        /*0068*/ 	.word	0x00001c70


	//   ....[3]....
        /*006c*/ 	.word	0x00001c90


	//   ....[4]....
        /*0070*/ 	.word	0x00001d00


	//   ....[5]....
        /*0074*/ 	.word	0x00001d30


	//   ....[6]....
        /*0078*/ 	.word	0x00001d50


	//   ....[7]....
        /*007c*/ 	.word	0x00001d70


	//----- nvinfo : EIATTR_EXIT_INSTR_OFFSETS
	.align		4
.L_1394:
        /*0080*/ 	.byte	0x04, 0x1c
        /*0082*/ 	.short	(.L_1396 - .L_1395)


	//   ....[0]....
.L_1395:
        /*0084*/ 	.word	0x00004220


	//   ....[1]....
        /*0088*/ 	.word	0x000046b0


	//----- nvinfo : EIATTR_CRS_STACK_SIZE
	.align		4
.L_1396:
        /*008c*/ 	.byte	0x04, 0x1e
        /*008e*/ 	.short	(.L_1398 - .L_1397)
.L_1397:
        /*0090*/ 	.word	0x00000000
.L_1398:


//--------------------- .nv.info._ZN5flash32flash_fwd_splitkv_combine_kernelI23Flash_fwd_kernel_traitsILi64ELi64ELi128ELi4ELb0ELb0EN7cutlass6half_tE19Flash_kernel_traitsILi64ELi64ELi128ELi4ES3_EELi8ELi3ELb1EEEvNS_16Flash_fwd_paramsE --------------------------
	.section	.nv.info._ZN5flash32flash_fwd_splitkv_combine_kernelI23Flash_fwd_kernel_traitsILi64ELi64ELi128ELi4ELb0ELb0EN7cutlass6half_tE19Flash_kernel_traitsILi64ELi64ELi128ELi4ES3_EELi8ELi3ELb1EEEvNS_16Flash_fwd_paramsE,"",@"SHT_CUDA_INFO"
	.sectionflags	@""
	.align	4


	//----- nvinfo : EIATTR_CUDA_API_VERSION
	.align		4
        /*0000*/ 	.byte	0x04, 0x37
        /*0002*/ 	.short	(.L_1400 - .L_1399)
.L_1399:
        /*0004*/ 	.word	0x00000082


	//----- nvinfo : EIATTR_SW2861232_WAR
	.align		4
.L_1400:
        /*0008*/ 	.byte	0x01, 0x35
	.zero		2


	//----- nvinfo : EIATTR_PARAM_CBANK
	.align		4
        /*000c*/ 	.byte	0x04, 0x0a
        /*000e*/ 	.short	(.L_1402 - .L_1401)
	.align		4
.L_1401:
        /*0010*/ 	.word	index@(.nv.constant0._ZN5flash32flash_fwd_splitkv_combine_kernelI23Flash_fwd_kernel_traitsILi64ELi64ELi128ELi4ELb0ELb0EN7cutlass6half_tE19Flash_kernel_traitsILi64ELi64ELi128ELi4ES3_EELi8ELi3ELb1EEEvNS_16Flash_fwd_paramsE)
        /*0014*/ 	.short	0x0160
        /*0016*/ 	.short	0x01d0


	//----- nvinfo : EIATTR_CBANK_PARAM_SIZE
	.align		4
.L_1402:
        /*0018*/ 	.byte	0x03, 0x19
        /*001a*/ 	.short	0x01d0


	//----- nvinfo : EIATTR_KPARAM_INFO
	.align		4
        /*001c*/ 	.byte	0x04, 0x17
        /*001e*/ 	.short	(.L_1404 - .L_1403)
.L_1403:
        /*0020*/ 	.word	0x00000000
        /*0024*/ 	.short	0x0000
        /*0026*/ 	.short	0x0000
        /*0028*/ 	.byte	0x00, 0xf0, 0x41, 0x07


	//----- nvinfo : EIATTR_MAXREG_COUNT
	.align		4
.L_1404:
        /*002c*/ 	.byte	0x03, 0x1b
        /*002e*/ 	.short	0x00ff


	//----- nvinfo : EIATTR_NUM_BARRIERS
	.align		4
        /*0030*/ 	.byte	0x02, 0x4c
        /*0032*/ 	.byte	0x01
	.zero		1


	//----- nvinfo : EIATTR_MERCURY_ISA_VERSION
	.align		4
        /*0034*/ 	.byte	0x03, 0x5f
        /*0036*/ 	.short	0x0000


	//----- nvinfo : EIATTR_COOP_GROUP_MASK_REGIDS
	.align		4
        /*0038*/ 	.byte	0x04, 0x29
        /*003a*/ 	.short	(.L_1406 - .L_1405)


	//   ....[0]....
.L_1405:
        /*003c*/ 	.word	0xffffffff


	//   ....[1]....
        /*0040*/ 	.word	0xffffffff


	//   ....[2]....
        /*0044*/ 	.word	0xffffffff


	//   ....[3]....
        /*0048*/ 	.word	0xffffffff


	//   ....[4]....
        /*004c*/ 	.word	0xffffffff


	//   ....[5]....
        /*0050*/ 	.word	0xffffffff


	//----- nvinfo : EIATTR_COOP_GROUP_INSTR_OFFSETS
	.align		4
.L_1406:
        /*0054*/ 	.byte	0x04, 0x28
        /*0056*/ 	.short	(.L_1408 - .L_1407)


	//   ....[0]....
.L_1407:
        /*0058*/ 	.word	0x00001be0


	//   ....[1]....
        /*005c*/ 	.word	0x00001c00


	//   ....[2]....
        /*0060*/ 	.word	0x00001c30


	//   ....[3]....
        /*0064*/ 	.word	0x00001ca0


	//   ....[4]....
        /*0068*/ 	.word	0x00001cc0


	//   ....[5]....
        /*006c*/ 	.word	0x00001ce0


	//----- nvinfo : EIATTR_EXIT_INSTR_OFFSETS
	.align		4
.L_1408:
        /*0070*/ 	.byte	0x04, 0x1c
        /*0072*/ 	.short	(.L_1410 - .L_1409)


	//   ....[0]....
.L_1409:
        /*0074*/ 	.word	0x00004180


	//   ....[1]....
        /*0078*/ 	.word	0x00004610


	//----- nvinfo : EIATTR_CRS_STACK_SIZE
	.align		4
.L_1410:
        /*007c*/ 	.byte	0x04, 0x1e
        /*007e*/ 	.short	(.L_1412 - .L_1411)
.L_1411:
        /*0080*/ 	.word	0x00000000
.L_1412:


//--------------------- .nv.info._ZN5flash32flash_fwd_splitkv_combine_kernelI23Flash_fwd_kernel_traitsILi64ELi64ELi128ELi4ELb0ELb0EN7cutlass6half_tE19Flash_kernel_traitsILi64ELi64ELi128ELi4ES3_EELi8ELi2ELb1EEEvNS_16Flash_fwd_paramsE --------------------------
	.section	.nv.info._ZN5flash32flash_fwd_splitkv_combine_kernelI23Flash_fwd_kernel_traitsILi64ELi64ELi128ELi4ELb0ELb0EN7cutlass6half_tE19Flash_kernel_traitsILi64ELi64ELi128ELi4ES3_EELi8ELi2ELb1EEEvNS_16Flash_fwd_paramsE,"",@"SHT_CUDA_INFO"
	.sectionflags	@""
	.align	4


	//----- nvinfo : EIATTR_CUDA_API_VERSION
	.align		4
        /*0000*/ 	.byte	0x04, 0x37
        /*0002*/ 	.short	(.L_1414 - .L_1413)
.L_1413:
        /*0004*/ 	.word	0x00000082


	//----- nvinfo : EIATTR_SW2861232_WAR
	.align		4
.L_1414:
        /*0008*/ 	.byte	0x01, 0x35
	.zero		2


	//----- nvinfo : EIATTR_PARAM_CBANK
	.align		4
        /*000c*/ 	.byte	0x04, 0x0a
        /*000e*/ 	.short	(.L_1416 - .L_1415)
	.align		4
.L_1415:
        /*0010*/ 	.word	index@(.nv.constant0._ZN5flash32flash_fwd_splitkv_combine_kernelI23Flash_fwd_kernel_traitsILi64ELi64ELi128ELi4ELb0ELb0EN7cutlass6half_tE19Flash_kernel_traitsILi64ELi64ELi128ELi4ES3_EELi8ELi2ELb1EEEvNS_16Flash_fwd_paramsE)
        /*0014*/ 	.short	0x0160
        /*0016*/ 	.short	0x01d0


	//----- nvinfo : EIATTR_CBANK_PARAM_SIZE
	.align		4
.L_1416:
        /*0018*/ 	.byte	0x03, 0x19
        /*001a*/ 	.short	0x01d0


	//----- nvinfo : EIATTR_KPARAM_INFO
	.align		4
        /*001c*/ 	.byte	0x04, 0x17
        /*001e*/ 	.short	(.L_1418 - .L_1417)
.L_1417:
        /*0020*/ 	.word	0x00000000
        /*0024*/ 	.short	0x0000
        /*0026*/ 	.short	0x0000
        /*0028*/ 	.byte	0x00, 0xf0, 0x41, 0x07


	//----- nvinfo : EIATTR_MAXREG_COUNT
	.align		4
.L_1418:
        /*002c*/ 	.byte	0x03, 0x1b
        /*002e*/ 	.short	0x00ff


	//----- nvinfo : EIATTR_NUM_BARRIERS
	.align		4
        /*0030*/ 	.byte	0x02, 0x4c
        /*0032*/ 	.byte	0x01
	.zero		1


	//----- nvinfo : EIATTR_MERCURY_ISA_VERSION
	.align		4
        /*0034*/ 	.byte	0x03, 0x5f
        /*0036*/ 	.short	0x0000


	//----- nvinfo : EIATTR_COOP_GROUP_MASK_REGIDS
	.align		4
        /*0038*/ 	.byte	0x04, 0x29
        /*003a*/ 	.short	(.L_1420 - .L_1419)


	//   ....[0]....
.L_1419:
        /*003c*/ 	.word	0xffffffff


	//   ....[1]....
        /*0040*/ 	.word	0xffffffff


	//   ....[2]....
        /*0044*/ 	.word	0xffffffff


	//   ....[3]....
        /*0048*/ 	.word	0xffffffff


	//----- nvinfo : EIATTR_COOP_GROUP_INSTR_OFFSETS
	.align		4
.L_1420:
        /*004c*/ 	.byte	0x04, 0x28
        /*004e*/ 	.short	(.L_1422 - .L_1421)


	//   ....[0]....
.L_1421:
        /*0050*/ 	.word	0x00001c10


	//   ....[1]....
        /*0054*/ 	.word	0x00001c30


	//   ....[2]....
        /*0058*/ 	.word	0x00001ca0


	//   ....[3]....
        /*005c*/ 	.word	0x00001cc0


	//----- nvinfo : EIATTR_EXIT_INSTR_OFFSETS
	.align		4
.L_1422:
        /*0060*/ 	.byte	0x04, 0x1c
        /*0062*/ 	.short	(.L_1424 - .L_1423)


	//   ....[0]....
.L_1423:
        /*0064*/ 	.word	0x00004180


	//   ....[1]....
        /*0068*/ 	.word	0x000045f0


	//----- nvinfo : EIATTR_CRS_STACK_SIZE
	.align		4
.L_1424:
        /*006c*/ 	.byte	0x04, 0x1e
        /*006e*/ 	.short	(.L_1426 - .L_1425)
.L_1425:
        /*0070*/ 	.word	0x00000000
.L_1426:


//--------------------- .nv.info._ZN5flash32flash_fwd_splitkv_combine_kernelI23Flash_fwd_kernel_traitsILi64ELi64ELi128ELi4ELb0ELb0EN7cutlass6half_tE19Flash_kernel_traitsILi64ELi64ELi128ELi4ES3_EELi8ELi1ELb1EEEvNS_16Flash_fwd_paramsE --------------------------
	.section	.nv.info._ZN5flash32flash_fwd_splitkv_combine_kernelI23Flash_fwd_kernel_traitsILi64ELi64ELi128ELi4ELb0ELb0EN7cutlass6half_tE19Flash_kernel_traitsILi64ELi64ELi128ELi4ES3_EELi8ELi1ELb1EEEvNS_16Flash_fwd_paramsE,"",@"SHT_CUDA_INFO"
	.sectionflags	@""
	.align	4


	//----- nvinfo : EIATTR_CUDA_API_VERSION
	.align		4
        /*0000*/ 	.byte	0x04, 0x37
        /*0002*/ 	.short	(.L_1428 - .L_1427)
.L_1427:
        /*0004*/ 	.word	0x00000082


	//----- nvinfo : EIATTR_SW2861232_WAR
	.align		4
.L_1428:
        /*0008*/ 	.byte	0x01, 0x35
	.zero		2


	//----- nvinfo : EIATTR_PARAM_CBANK
	.align		4
        /*000c*/ 	.byte	0x04, 0x0a
        /*000e*/ 	.short	(.L_1430 - .L_1429)
	.align		4
.L_1429:
        /*0010*/ 	.word	index@(.nv.constant0._ZN5flash32flash_fwd_splitkv_combine_kernelI23Flash_fwd_kernel_traitsILi64ELi64ELi128ELi4ELb0ELb0EN7cutlass6half_tE19Flash_kernel_traitsILi64ELi64ELi128ELi4ES3_EELi8ELi1ELb1EEEvNS_16Flash_fwd_paramsE)
        /*0014*/ 	.short	0x0160
        /*0016*/ 	.short	0x01d0


	//----- nvinfo : EIATTR_CBANK_PARAM_SIZE
	.align		4
.L_1430:
        /*0018*/ 	.byte	0x03, 0x19
        /*001a*/ 	.short	0x01d0


	//----- nvinfo : EIATTR_KPARAM_INFO
	.align		4
        /*001c*/ 	.byte	0x04, 0x17
        /*001e*/ 	.short	(.L_1432 - .L_1431)
.L_1431:
        /*0020*/ 	.word	0x00000000
        /*0024*/ 	.short	0x0000
        /*0026*/ 	.short	0x0000
        /*0028*/ 	.byte	0x00, 0xf0, 0x41, 0x07


	//----- nvinfo : EIATTR_MAXREG_COUNT
	.align		4
.L_1432:
        /*002c*/ 	.byte	0x03, 0x1b
        /*002e*/ 	.short	0x00ff


	//----- nvinfo : EIATTR_NUM_BARRIERS
	.align		4
        /*0030*/ 	.byte	0x02, 0x4c
        /*0032*/ 	.byte	0x01
	.zero		1


	//----- nvinfo : EIATTR_MERCURY_ISA_VERSION
	.align		4
        /*0034*/ 	.byte	0x03, 0x5f
        /*0036*/ 	.short	0x0000


	//----- nvinfo : EIATTR_COOP_GROUP_MASK_REGIDS
	.align		4
        /*0038*/ 	.byte	0x04, 0x29
        /*003a*/ 	.short	(.L_1434 - .L_1433)


	//   ....[0]....
.L_1433:
        /*003c*/ 	.word	0xffffffff


	//   ....[1]....
        /*0040*/ 	.word	0xffffffff


	//----- nvinfo : EIATTR_COOP_GROUP_INSTR_OFFSETS
	.align		4
.L_1434:
        /*0044*/ 	.byte	0x04, 0x28
        /*0046*/ 	.short	(.L_1436 - .L_1435)


	//   ....[0]....
.L_1435:
        /*0048*/ 	.word	0x00001cd0


	//   ....[1]....
        /*004c*/ 	.word	0x00001d40


	//----- nvinfo : EIATTR_EXIT_INSTR_OFFSETS
	.align		4
.L_1436:
        /*0050*/ 	.byte	0x04, 0x1c
        /*0052*/ 	.short	(.L_1438 - .L_1437)


	//   ....[0]....
.L_1437:
        /*0054*/ 	.word	0x00004290


	//   ....[1]....
        /*0058*/ 	.word	0x000046f0


	//----- nvinfo : EIATTR_CRS_STACK_SIZE
	.align		4
.L_1438:
        /*005c*/ 	.byte	0x04, 0x1e
        /*005e*/ 	.short	(.L_1440 - .L_1439)
.L_1439:
        /*0060*/ 	.word	0x00000000
.L_1440:


//--------------------- .nv.info._ZN5flash24flash_fwd_splitkv_kernelI23Flash_fwd_kernel_traitsILi64ELi64ELi128ELi4ELb0ELb0EN7cutlass6half_tE19Flash_kernel_traitsILi64ELi64ELi128ELi4ES3_EELb1ELb0ELb0ELb0ELb0ELb0ELb0ELb0EEEvNS_16Flash_fwd_paramsE --------------------------
	.section	.nv.info._ZN5flash24flash_fwd_splitkv_kernelI23Flash_fwd_kernel_traitsILi64ELi64ELi128ELi4ELb0ELb0EN7cutlass6half_tE19Flash_kernel_traitsILi64ELi64ELi128ELi4ES3_EELb1ELb0ELb0ELb0ELb0ELb0ELb0ELb0EEEvNS_16Flash_fwd_paramsE,"",@"SHT_CUDA_INFO"
	.sectionflags	@""
	.align	4


	//----- nvinfo : EIATTR_CUDA_API_VERSION
	.align		4
        /*0000*/ 	.byte	0x04, 0x37
        /*0002*/ 	.short	(.L_1442 - .L_1441)
.L_1441:
        /*0004*/ 	.word	0x00000082


	//----- nvinfo : EIATTR_SW2861232_WAR
	.align		4
.L_1442:
        /*0008*/ 	.byte	0x01, 0x35
	.zero		2


	//----- nvinfo : EIATTR_PARAM_CBANK
	.align		4
        /*000c*/ 	.byte	0x04, 0x0a
        /*000e*/ 	.short	(.L_1444 - .L_1443)
	.align		4
.L_1443:
        /*0010*/ 	.word	index@(.nv.constant0._ZN5flash24flash_fwd_splitkv_kernelI23Flash_fwd_kernel_traitsILi64ELi64ELi128ELi4ELb0ELb0EN7cutlass6half_tE19Flash_kernel_traitsILi64ELi64ELi128ELi4ES3_EELb1ELb0ELb0ELb0ELb0ELb0ELb0ELb0EEEvNS_16Flash_fwd_paramsE)
        /*0014*/ 	.short	0x0160
        /*0016*/ 	.short	0x01d0


	//----- nvinfo : EIATTR_CBANK_PARAM_SIZE
	.align		4
.L_1444:
        /*0018*/ 	.byte	0x03, 0x19
        /*001a*/ 	.short	0x01d0


	//----- nvinfo : EIATTR_KPARAM_INFO
	.align		4
        /*001c*/ 	.byte	0x04, 0x17
        /*001e*/ 	.short	(.L_1446 - .L_1445)
.L_1445:
        /*0020*/ 	.word	0x00000000
        /*0024*/ 	.short	0x0000
        /*0026*/ 	.short	0x0000
        /*0028*/ 	.byte	0x00, 0xf0, 0x41, 0x07


	//----- nvinfo : EIATTR_MAXREG_COUNT
	.align		4
.L_1446:
        /*002c*/ 	.byte	0x03, 0x1b
        /*002e*/ 	.short	0x00ff


	//----- nvinfo : EIATTR_NUM_BARRIERS
	.align		4
        /*0030*/ 	.byte	0x02, 0x4c
        /*0032*/ 	.byte	0x01
	.zero		1


	//----- nvinfo : EIATTR_MERCURY_ISA_VERSION
	.align		4
        /*0034*/ 	.byte	0x03, 0x5f
        /*0036*/ 	.short	0x0000


	//----- nvinfo : EIATTR_COOP_GROUP_MASK_REGIDS
	.align		4
        /*0038*/ 	.byte	0x04, 0x29
        /*003a*/ 	.short	(.L_1448 - .L_1447)


	//   ....[0]....
.L_1447:
        /*003c*/ 	.word	0xffffffff


	//   ....[1]....
        /*0040*/ 	.word	0xffffffff


	//   ....[2]....
        /*0044*/ 	.word	0xffffffff


	//   ....[3]....
        /*0048*/ 	.word	0xffffffff


	//   ....[4]....
        /*004c*/ 	.word	0xffffffff


	//   ....[5]....
        /*0050*/ 	.word	0xffffffff


	//   ....[6]....
        /*0054*/ 	.word	0xffffffff


	//   ....[7]....
        /*0058*/ 	.word	0xffffffff


	//   ....[8]....
        /*005c*/ 	.word	0xffffffff


	//   ....[9]....
        /*0060*/ 	.word	0xffffffff


	//   ....[10]....
        /*0064*/ 	.word	0xffffffff


	//   ....[11]....
        /*0068*/ 	.word	0xffffffff


	//   ....[12]....
        /*006c*/ 	.word	0xffffffff


	//   ....[13]....
        /*0070*/ 	.word	0xffffffff


	//   ....[14]....
        /*0074*/ 	.word	0xffffffff


	//   ....[15]....
        /*0078*/ 	.word	0xffffffff


	//----- nvinfo : EIATTR_COOP_GROUP_INSTR_OFFSETS
	.align		4
.L_1448:
        /*007c*/ 	.byte	0x04, 0x28
        /*007e*/ 	.short	(.L_1450 - .L_1449)


	//   ....[0]....
.L_1449:
        /*0080*/ 	.word	0x000051d0


	//   ....[1]....
        /*0084*/ 	.word	0x00005290


	//   ....[2]....
        /*0088*/ 	.word	0x000052a0


	//   ....[3]....
        /*008c*/ 	.word	0x000052e0


	//   ....[4]....
        /*0090*/ 	.word	0x00008fd0


	//   ....[5]....
        /*0094*/ 	.word	0x00008fe0


	//   ....[6]....
        /*0098*/ 	.word	0x00009010


	//   ....[7]....
        /*009c*/ 	.word	0x00009020


	//   ....[8]....
        /*00a0*/ 	.word	0x0000c510


	//   ....[9]....
        /*00a4*/ 	.word	0x0000c530


	//   ....[10]....
        /*00a8*/ 	.word	0x0000c560


	//   ....[11]....
        /*00ac*/ 	.word	0x0000c570


	//   ....[12]....
        /*00b0*/ 	.word	0x0000dcb0


	//   ....[13]....
        /*00b4*/ 	.word	0x0000dcf0


	//   ....[14]....
        /*00b8*/ 	.word	0x0000dd30


	//   ....[15]....
        /*00bc*/ 	.word	0x0000dd40


	//----- nvinfo : EIATTR_EXIT_INSTR_OFFSETS
	.align		4
.L_1450:
        /*00c0*/ 	.byte	0x04, 0x1c
        /*00c2*/ 	.short	(.L_1452 - .L_1451)


	//   ....[0]....
.L_1451:
        /*00c4*/ 	.word	0x000002d0


	//   ....[1]....
        /*00c8*/ 	.word	0x00000af0


	//   ....[2]....
        /*00cc*/ 	.word	0x00000b20


	//   ....[3]....
        /*00d0*/ 	.word	0x0000eb00


	//   ....[4]....
        /*00d4*/ 	.word	0x0000ebb0


	//----- nvinfo : EIATTR_CTAIDZ_USED
	.align		4
.L_1452:
        /*00d8*/ 	.byte	0x01, 0x04
	.zero		2


	//----- nvinfo : EIATTR_CRS_STACK_SIZE
	.align		4
        /*00dc*/ 	.byte	0x04, 0x1e
        /*00de*/ 	.short	(.L_1454 - .L_1453)
.L_1453:
        /*00e0*/ 	.word	0x00000000
.L_1454:


//--------------------- .nv.info._ZN5flash24flash_fwd_splitkv_kernelI23Flash_fwd_kernel_traitsILi64ELi64ELi128ELi4ELb0ELb0EN7cutlass6half_tE19Flash_kernel_traitsILi64ELi64ELi128ELi4ES3_EELb1ELb0ELb0ELb0ELb0ELb1ELb0ELb0EEEvNS_16Flash_fwd_paramsE --------------------------
	.section	.nv.info._ZN5flash24flash_fwd_splitkv_kernelI23Flash_fwd_kernel_traitsILi64ELi64ELi128ELi4ELb0ELb0EN7cutlass6half_tE19Flash_kernel_traitsILi64ELi64ELi128ELi4ES3_EELb1ELb0ELb0ELb0ELb0ELb1ELb0ELb0EEEvNS_16Flash_fwd_paramsE,"",@"SHT_CUDA_INFO"
	.sectionflags	@""
	.align	4


	//----- nvinfo : EIATTR_CUDA_API_VERSION
	.align		4
        /*0000*/ 	.byte	0x04, 0x37
        /*0002*/ 	.short	(.L_1456 - .L_1455)
.L_1455:
        /*0004*/ 	.word	0x00000082


	//----- nvinfo : EIATTR_SW2861232_WAR
	.align		4
.L_1456:
        /*0008*/ 	.byte	0x01, 0x35
	.zero		2


	//----- nvinfo : EIATTR_PARAM_CBANK
	.align		4
        /*000c*/ 	.byte	0x04, 0x0a
        /*000e*/ 	.short	(.L_1458 - .L_1457)
	.align		4
.L_1457:
        /*0010*/ 	.word	index@(.nv.constant0._ZN5flash24flash_fwd_splitkv_kernelI23Flash_fwd_kernel_traitsILi64ELi64ELi128ELi4ELb0ELb0EN7cutlass6half_tE19Flash_kernel_traitsILi64ELi64ELi128ELi4ES3_EELb1ELb0ELb0ELb0ELb0ELb1ELb0ELb0EEEvNS_16Flash_fwd_paramsE)
        /*0014*/ 	.short	0x0160
        /*0016*/ 	.short	0x01d0


	//----- nvinfo : EIATTR_CBANK_PARAM_SIZE
	.align		4
.L_1458:
        /*0018*/ 	.byte	0x03, 0x19
        /*001a*/ 	.short	0x01d0


	//----- nvinfo : EIATTR_KPARAM_INFO
	.align		4
        /*001c*/ 	.byte	0x04, 0x17
        /*001e*/ 	.short	(.L_1460 - .L_1459)
.L_1459:
        /*0020*/ 	.word	0x00000000
        /*0024*/ 	.short	0x0000
        /*0026*/ 	.short	0x0000
        /*0028*/ 	.byte	0x00, 0xf0, 0x41, 0x07


	//----- nvinfo : EIATTR_MAXREG_COUNT
	.align		4
.L_1460:
        /*002c*/ 	.byte	0x03, 0x1b
        /*002e*/ 	.short	0x00ff


	//----- nvinfo : EIATTR_NUM_BARRIERS
	.align		4
        /*0030*/ 	.byte	0x02, 0x4c
        /*0032*/ 	.byte	0x01
	.zero		1


	//----- nvinfo : EIATTR_MERCURY_ISA_VERSION
	.align		4
        /*0034*/ 	.byte	0x03, 0x5f
        /*0036*/ 	.short	0x0000


	//----- nvinfo : EIATTR_COOP_GROUP_MASK_REGIDS
	.align		4
        /*0038*/ 	.byte	0x04, 0x29
        /*003a*/ 	.short	(.L_1462 - .L_1461)


	//   ....[0]....
.L_1461:
        /*003c*/ 	.word	0xffffffff


	//   ....[1]....
        /*0040*/ 	.word	0xffffffff


	//   ....[2]....
        /*0044*/ 	.word	0xffffffff


	//   ....[3]....
        /*0048*/ 	.word	0xffffffff


	//   ....[4]....
        /*004c*/ 	.word	0xffffffff


	//   ....[5]....
        /*0050*/ 	.word	0xffffffff


	//   ....[6]....
        /*0054*/ 	.word	0xffffffff


	//   ....[7]....
        /*0058*/ 	.word	0xffffffff


	//   ....[8]....
        /*005c*/ 	.word	0xffffffff


	//   ....[9]....
        /*0060*/ 	.word	0xffffffff


	//   ....[10]....
        /*0064*/ 	.word	0xffffffff


	//   ....[11]....
        /*0068*/ 	.word	0xffffffff


	//   ....[12]....
        /*006c*/ 	.word	0xffffffff


	//   ....[13]....
        /*0070*/ 	.word	0xffffffff


	//   ....[14]....
        /*0074*/ 	.word	0xffffffff


	//   ....[15]....
        /*0078*/ 	.word	0xffffffff


	//----- nvinfo : EIATTR_COOP_GROUP_INSTR_OFFSETS
	.align		4
.L_1462:
        /*007c*/ 	.byte	0x04, 0x28
        /*007e*/ 	.short	(.L_1464 - .L_1463)


	//   ....[0]....
.L_1463:
        /*0080*/ 	.word	0x00005980


	//   ....[1]....
        /*0084*/ 	.word	0x00005a40


	//   ....[2]....
        /*0088*/ 	.word	0x00005a50


	//   ....[3]....
        /*008c*/ 	.word	0x00005a80


	//   ....[4]....
        /*0090*/ 	.word	0x00009f60


	//   ....[5]....
        /*0094*/ 	.word	0x00009f70


	//   ....[6]....
        /*0098*/ 	.word	0x00009fa0


	//   ....[7]....
        /*009c*/ 	.word	0x00009fb0


	//   ....[8]....
        /*00a0*/ 	.word	0x0000dd30


	//   ....[9]....
        /*00a4*/ 	.word	0x0000dd40


	//   ....[10]....
        /*00a8*/ 	.word	0x0000dd70


	//   ....[11]....
        /*00ac*/ 	.word	0x0000dd80


	//   ....[12]....
        /*00b0*/ 	.word	0x0000f470


	//   ....[13]....
        /*00b4*/ 	.word	0x0000f4b0


	//   ....[14]....
        /*00b8*/ 	.word	0x0000f4f0


	//   ....[15]....
        /*00bc*/ 	.word	0x0000f500


	//----- nvinfo : EIATTR_EXIT_INSTR_OFFSETS
	.align		4
.L_1464:
        /*00c0*/ 	.byte	0x04, 0x1c
        /*00c2*/ 	.short	(.L_1466 - .L_1465)


	//   ....[0]....
.L_1465:
        /*00c4*/ 	.word	0x000002d0


	//   ....[1]....
        /*00c8*/ 	.word	0x00000ae0


	//   ....[2]....
        /*00cc*/ 	.word	0x00000b10


	//   ....[3]....
        /*00d0*/ 	.word	0x000102c0


	//   ....[4]....
        /*00d4*/ 	.word	0x00010370


	//----- nvinfo : EIATTR_CTAIDZ_USED
	.align		4
.L_1466:
        /*00d8*/ 	.byte	0x01, 0x04
	.zero		2


	//----- nvinfo : EIATTR_CRS_STACK_SIZE
	.align		4
        /*00dc*/ 	.byte	0x04, 0x1e
        /*00de*/ 	.short	(.L_1468 - .L_1467)
.L_1467:
        /*00e0*/ 	.word	0x00000000
.L_1468:


//--------------------- .nv.info._ZN5flash24flash_fwd_splitkv_kernelI23Flash_fwd_kernel_traitsILi64ELi64ELi128ELi4ELb0ELb0EN7cutlass6half_tE19Flash_kernel_traitsILi64ELi64ELi128ELi4ES3_EELb1ELb0ELb0ELb0ELb0ELb0ELb0ELb1EEEvNS_16Flash_fwd_paramsE --------------------------
	.section	.nv.info._ZN5flash24flash_fwd_splitkv_kernelI23Flash_fwd_kernel_traitsILi64ELi64ELi128ELi4ELb0ELb0EN7cutlass6half_tE19Flash_kernel_traitsILi64ELi64ELi128ELi4ES3_EELb1ELb0ELb0ELb0ELb0ELb0ELb0ELb1EEEvNS_16Flash_fwd_paramsE,"",@"SHT_CUDA_INFO"
	.sectionflags	@""
	.align	4


	//----- nvinfo : EIATTR_CUDA_API_VERSION
	.align		4
        /*0000*/ 	.byte	0x04, 0x37
        /*0002*/ 	.short	(.L_1470 - .L_1469)
.L_1469:
        /*0004*/ 	.word	0x00000082


	//----- nvinfo : EIATTR_SW2861232_WAR
	.align		4
.L_1470:
        /*0008*/ 	.byte	0x01, 0x35
	.zero		2


	//----- nvinfo : EIATTR_PARAM_CBANK
	.align		4
        /*000c*/ 	.byte	0x04, 0x0a
        /*000e*/ 	.short	(.L_1472 - .L_1471)
	.align		4
.L_1471:
        /*0010*/ 	.word	index@(.nv.constant0._ZN5flash24flash_fwd_splitkv_kernelI23Flash_fwd_kernel_traitsILi64ELi64ELi128ELi4ELb0ELb0EN7cutlass6half_tE19Flash_kernel_traitsILi64ELi64ELi128ELi4ES3_EELb1ELb0ELb0ELb0ELb0ELb0ELb0ELb1EEEvNS_16Flash_fwd_paramsE)
        /*0014*/ 	.short	0x0160
        /*0016*/ 	.short	0x01d0


	//----- nvinfo : EIATTR_CBANK_PARAM_SIZE
	.align		4
.L_1472:
        /*0018*/ 	.byte	0x03, 0x19
        /*001a*/ 	.short	0x01d0


	//----- nvinfo : EIATTR_KPARAM_INFO
	.align		4
        /*001c*/ 	.byte	0x04, 0x17
        /*001e*/ 	.short	(.L_1474 - .L_1473)
.L_1473:
        /*0020*/ 	.word	0x00000000
        /*0024*/ 	.short	0x0000
        /*0026*/ 	.short	0x0000
        /*0028*/ 	.byte	0x00, 0xf0, 0x41, 0x07


	//----- nvinfo : EIATTR_MAXREG_COUNT
	.align		4
.L_1474:
        /*002c*/ 	.byte	0x03, 0x1b
        /*002e*/ 	.short	0x00ff


	//----- nvinfo : EIATTR_NUM_BARRIERS
	.align		4
        /*0030*/ 	.byte	0x02, 0x4c
        /*0032*/ 	.byte	0x01
	.zero		1


	//----- nvinfo : EIATTR_MERCURY_ISA_VERSION
	.align		4
        /*0034*/ 	.byte	0x03, 0x5f
        /*0036*/ 	.short	0x0000


	//----- nvinfo : EIATTR_COOP_GROUP_MASK_REGIDS
	.align		4
        /*0038*/ 	.byte	0x04, 0x29
        /*003a*/ 	.short	(.L_1476 - .L_1475)


	//   ....[0]....
.L_1475:
        /*003c*/ 	.word	0xffffffff


	//   ....[1]....
        /*0040*/ 	.word	0xffffffff


	//   ....[2]....
        /*0044*/ 	.word	0xffffffff


	//   ....[3]....
        /*0048*/ 	.word	0xffffffff


	//   ....[4]....
        /*004c*/ 	.word	0xffffffff


	//   ....[5]....
        /*0050*/ 	.word	0xffffffff


	//   ....[6]....
        /*0054*/ 	.word	0xffffffff


	//   ....[7]....
        /*0058*/ 	.word	0xffffffff


	//   ....[8]....
        /*005c*/ 	.word	0xffffffff


	//   ....[9]....
        /*0060*/ 	.word	0xffffffff


	//   ....[10]....
        /*0064*/ 	.word	0xffffffff


	//   ....[11]....
        /*0068*/ 	.word	0xffffffff


	//   ....[12]....
        /*006c*/ 	.word	0xffffffff


	//   ....[13]....
        /*0070*/ 	.word	0xffffffff


	//   ....[14]....
        /*0074*/ 	.word	0xffffffff


	//   ....[15]....
        /*0078*/ 	.word	0xffffffff


	//----- nvinfo : EIATTR_COOP_GROUP_INSTR_OFFSETS
	.align		4
.L_1476:
        /*007c*/ 	.byte	0x04, 0x28
        /*007e*/ 	.short	(.L_1478 - .L_1477)


	//   ....[0]....
.L_1477:
        /*0080*/ 	.word	0x0000eca0


	//   ....[1]....
        /*0084*/ 	.word	0x0000ecc0


	//   ....[2]....
        /*0088*/ 	.word	0x0000ed30


	//   ....[3]....
        /*008c*/ 	.word	0x0000ed40


	//   ....[4]....
        /*0090*/ 	.word	0x00012a70


	//   ....[5]....
        /*0094*/ 	.word	0x00012ab0


	//   ....[6]....
        /*0098*/ 	.word	0x00012ad0


	//   ....[7]....
        /*009c*/ 	.word	0x00012af0


	//   ....[8]....
        /*00a0*/ 	.word	0x00016000


	//   ....[9]....
        /*00a4*/ 	.word	0x00016020


	//   ....[10]....
        /*00a8*/ 	.word	0x00016050


	//   ....[11]....
        /*00ac*/ 	.word	0x00016060


	//   ....[12]....
        /*00b0*/ 	.word	0x000177b0


	//   ....[13]....
        /*00b4*/ 	.word	0x000177f0


	//   ....[14]....
        /*00b8*/ 	.word	0x00017830


	//   ....[15]....
        /*00bc*/ 	.word	0x00017840


	//----- nvinfo : EIATTR_EXIT_INSTR_OFFSETS
	.align		4
.L_1478:
        /*00c0*/ 	.byte	0x04, 0x1c
        /*00c2*/ 	.short	(.L_1480 - .L_1479)


	//   ....[0]....
.L_1479:
        /*00c4*/ 	.word	0x00000300


	//   ....[1]....
        /*00c8*/ 	.word	0x00000b10


	//   ....[2]....
        /*00cc*/ 	.word	0x00000b40


	//   ....[3]....
        /*00d0*/ 	.word	0x00018690


	//   ....[4]....
        /*00d4*/ 	.word	0x00018750


	//----- nvinfo : EIATTR_CTAIDZ_USED
	.align		4
.L_1480:
        /*00d8*/ 	.byte	0x01, 0x04
	.zero		2


	//----- nvinfo : EIATTR_CRS_STACK_SIZE
	.align		4
        /*00dc*/ 	.byte	0x04, 0x1e
        /*00de*/ 	.short	(.L_1482 - .L_1481)
.L_1481:
        /*00e0*/ 	.word	0x00000000
.L_1482:


//--------------------- .nv.info._ZN5flash24flash_fwd_splitkv_kernelI23Flash_fwd_kernel_traitsILi64ELi64ELi128ELi4ELb0ELb0EN7cutlass6half_tE19Flash_kernel_traitsILi64ELi64ELi128ELi4ES3_EELb1ELb0ELb0ELb0ELb0ELb1ELb0ELb1EEEvNS_16Flash_fwd_paramsE --------------------------
	.section	.nv.info._ZN5flash24flash_fwd_splitkv_kernelI23Flash_fwd_kernel_traitsILi64ELi64ELi128ELi4ELb0ELb0EN7cutlass6half_tE19Flash_kernel_traitsILi64ELi64ELi128ELi4ES3_EELb1ELb0ELb0ELb0ELb0ELb1ELb0ELb1EEEvNS_16Flash_fwd_paramsE,"",@"SHT_CUDA_INFO"
	.sectionflags	@""
	.align	4


	//----- nvinfo : EIATTR_CUDA_API_VERSION
	.align		4
        /*0000*/ 	.byte	0x04, 0x37
        /*0002*/ 	.short	(.L_1484 - .L_1483)
.L_1483:
        /*0004*/ 	.word	0x00000082


	//----- nvinfo : EIATTR_SW2861232_WAR
	.align		4
.L_1484:
        /*0008*/ 	.byte	0x01, 0x35
	.zero		2


	//----- nvinfo : EIATTR_PARAM_CBANK
	.align		4
        /*000c*/ 	.byte	0x04, 0x0a
        /*000e*/ 	.short	(.L_1486 - .L_1485)
	.align		4
.L_1485:
        /*0010*/ 	.word	index@(.nv.constant0._ZN5flash24flash_fwd_splitkv_kernelI23Flash_fwd_kernel_traitsILi64ELi64ELi128ELi4ELb0ELb0EN7cutlass6half_tE19Flash_kernel_traitsILi64ELi64ELi128ELi4ES3_EELb1ELb0ELb0ELb0ELb0ELb1ELb0ELb1EEEvNS_16Flash_fwd_paramsE)
        /*0014*/ 	.short	0x0160
        /*0016*/ 	.short	0x01d0


	//----- nvinfo : EIATTR_CBANK_PARAM_SIZE
	.align		4
.L_1486:
        /*0018*/ 	.byte	0x03, 0x19
        /*001a*/ 	.short	0x01d0


	//----- nvinfo : EIATTR_KPARAM_INFO
	.align		4
        /*001c*/ 	.byte	0x04, 0x17
        /*001e*/ 	.short	(.L_1488 - .L_1487)
.L_1487:
        /*0020*/ 	.word	0x00000000
        /*0024*/ 	.short	0x0000
        /*0026*/ 	.short	0x0000
        /*0028*/ 	.byte	0x00, 0xf0, 0x41, 0x07


	//----- nvinfo : EIATTR_MAXREG_COUNT
	.align		4
.L_1488:
        /*002c*/ 	.byte	0x03, 0x1b
        /*002e*/ 	.short	0x00ff


	//----- nvinfo : EIATTR_NUM_BARRIERS
	.align		4
        /*0030*/ 	.byte	0x02, 0x4c
        /*0032*/ 	.byte	0x01
	.zero		1


	//----- nvinfo : EIATTR_MERCURY_ISA_VERSION
	.align		4
        /*0034*/ 	.byte	0x03, 0x5f
        /*0036*/ 	.short	0x0000


	//----- nvinfo : EIATTR_COOP_GROUP_MASK_REGIDS
	.align		4
        /*0038*/ 	.byte	0x04, 0x29
        /*003a*/ 	.short	(.L_1490 - .L_1489)


	//   ....[0]....
.L_1489:
        /*003c*/ 	.word	0xffffffff


	//   ....[1]....
        /*0040*/ 	.word	0xffffffff


	//   ....[2]....
        /*0044*/ 	.word	0xffffffff


	//   ....[3]....
        /*0048*/ 	.word	0xffffffff


	//   ....[4]....
        /*004c*/ 	.word	0xffffffff


	//   ....[5]....
        /*0050*/ 	.word	0xffffffff


	//   ....[6]....
        /*0054*/ 	.word	0xffffffff


	//   ....[7]....
        /*0058*/ 	.word	0xffffffff


	//   ....[8]....
        /*005c*/ 	.word	0xffffffff


	//   ....[9]....
        /*0060*/ 	.word	0xffffffff


	//   ....[10]....
        /*0064*/ 	.word	0xffffffff


	//   ....[11]....
        /*0068*/ 	.word	0xffffffff


	//   ....[12]....
        /*006c*/ 	.word	0xffffffff


	//   ....[13]....
        /*0070*/ 	.word	0xffffffff


	//   ....[14]....
        /*0074*/ 	.word	0xffffffff


	//   ....[15]....
        /*0078*/ 	.word	0xffffffff


	//----- nvinfo : EIATTR_COOP_GROUP_INSTR_OFFSETS
	.align		4
.L_1490:
        /*007c*/ 	.byte	0x04, 0x28
        /*007e*/ 	.short	(.L_1492 - .L_1491)


	//   ....[0]....
.L_1491:
        /*0080*/ 	.word	0x0000f3b0


	//   ....[1]....
        /*0084*/ 	.word	0x0000f3d0


	//   ....[2]....
        /*0088*/ 	.word	0x0000f420


	//   ....[3]....
        /*008c*/ 	.word	0x0000f430


	//   ....[4]....
        /*0090*/ 	.word	0x000139b0


	//   ....[5]....
        /*0094*/ 	.word	0x000139c0


	//   ....[6]....
        /*0098*/ 	.word	0x000139f0


	//   ....[7]....
        /*009c*/ 	.word	0x00013a00


	//   ....[8]....
        /*00a0*/ 	.word	0x000177b0


	//   ....[9]....
        /*00a4*/ 	.word	0x000177c0


	//   ....[10]....
        /*00a8*/ 	.word	0x000177f0


	//   ....[11]....
        /*00ac*/ 	.word	0x00017800


	//   ....[12]....
        /*00b0*/ 	.word	0x00018ee0


	//   ....[13]....
        /*00b4*/ 	.word	0x00018f20


	//   ....[14]....
        /*00b8*/ 	.word	0x00018f60


	//   ....[15]....
        /*00bc*/ 	.word	0x00018f70


	//----- nvinfo : EIATTR_EXIT_INSTR_OFFSETS
	.align		4
.L_1492:
        /*00c0*/ 	.byte	0x04, 0x1c
        /*00c2*/ 	.short	(.L_1494 - .L_1493)


	//   ....[0]....
.L_1493:
        /*00c4*/ 	.word	0x00000300


	//   ....[1]....
        /*00c8*/ 	.word	0x00000b10


	//   ....[2]....
        /*00cc*/ 	.word	0x00000b40


	//   ....[3]....
        /*00d0*/ 	.word	0x00019dc0


	//   ....[4]....
        /*00d4*/ 	.word	0x00019e80


	//----- nvinfo : EIATTR_CTAIDZ_USED
	.align		4
.L_1494:
        /*00d8*/ 	.byte	0x01, 0x04
	.zero		2


	//----- nvinfo : EIATTR_CRS_STACK_SIZE
	.align		4
        /*00dc*/ 	.byte	0x04, 0x1e
        /*00de*/ 	.short	(.L_1496 - .L_1495)
.L_1495:
        /*00e0*/ 	.word	0x00000000
.L_1496:


//--------------------- .nv.info._ZN5flash24flash_fwd_splitkv_kernelI23Flash_fwd_kernel_traitsILi64ELi64ELi128ELi4ELb0ELb0EN7cutlass6half_tE19Flash_kernel_traitsILi64ELi64ELi128ELi4ES3_EELb1ELb0ELb0ELb0ELb0ELb0ELb1ELb0EEEvNS_16Flash_fwd_paramsE --------------------------
	.section	.nv.info._ZN5flash24flash_fwd_splitkv_kernelI23Flash_fwd_kernel_traitsILi64ELi64ELi128ELi4ELb0ELb0EN7cutlass6half_tE19Flash_kernel_traitsILi64ELi64ELi128ELi4ES3_EELb1ELb0ELb0ELb0ELb0ELb0ELb1ELb0EEEvNS_16Flash_fwd_paramsE,"",@"SHT_CUDA_INFO"
	.sectionflags	@""
	.align	4


	//----- nvinfo : EIATTR_CUDA_API_VERSION
	.align		4
        /*0000*/ 	.byte	0x04, 0x37
        /*0002*/ 	.short	(.L_1498 - .L_1497)
.L_1497:
        /*0004*/ 	.word	0x00000082


	//----- nvinfo : EIATTR_SW2861232_WAR
	.align		4
.L_1498:
        /*0008*/ 	.byte	0x01, 0x35
	.zero		2


	//----- nvinfo : EIATTR_PARAM_CBANK
	.align		4
        /*000c*/ 	.byte	0x04, 0x0a
        /*000e*/ 	.short	(.L_1500 - .L_1499)
	.align		4
.L_1499:
        /*0010*/ 	.word	index@(.nv.constant0._ZN5flash24flash_fwd_splitkv_kernelI23Flash_fwd_kernel_traitsILi64ELi64ELi128ELi4ELb0ELb0EN7cutlass6half_tE19Flash_kernel_traitsILi64ELi64ELi128ELi4ES3_EELb1ELb0ELb0ELb0ELb0ELb0ELb1ELb0EEEvNS_16Flash_fwd_paramsE)
        /*0014*/ 	.short	0x0160
        /*0016*/ 	.short	0x01d0


	//----- nvinfo : EIATTR_CBANK_PARAM_SIZE
	.align		4
.L_1500:
        /*0018*/ 	.byte	0x03, 0x19
        /*001a*/ 	.short	0x01d0


	//----- nvinfo : EIATTR_KPARAM_INFO
	.align		4
        /*001c*/ 	.byte	0x04, 0x17
        /*001e*/ 	.short	(.L_1502 - .L_1501)
.L_1501:
        /*0020*/ 	.word	0x00000000
        /*0024*/ 	.short	0x0000
        /*0026*/ 	.short	0x0000
        /*0028*/ 	.byte	0x00, 0xf0, 0x41, 0x07


	//----- nvinfo : EIATTR_MAXREG_COUNT
	.align		4
.L_1502:
        /*002c*/ 	.byte	0x03, 0x1b
        /*002e*/ 	.short	0x00ff


	//----- nvinfo : EIATTR_NUM_BARRIERS
	.align		4
        /*0030*/ 	.byte	0x02, 0x4c
        /*0032*/ 	.byte	0x01
	.zero		1


	//----- nvinfo : EIATTR_MERCURY_ISA_VERSION
	.align		4
        /*0034*/ 	.byte	0x03, 0x5f
        /*0036*/ 	.short	0x0000


	//----- nvinfo : EIATTR_COOP_GROUP_MASK_REGIDS
	.align		4
        /*0038*/ 	.byte	0x04, 0x29
        /*003a*/ 	.short	(.L_1504 - .L_1503)


	//   ....[0]....
.L_1503:
        /*003c*/ 	.word	0xffffffff


	//   ....[1]....
        /*0040*/ 	.word	0xffffffff


	//   ....[2]....
        /*0044*/ 	.word	0xffffffff


	//   ....[3]....
        /*0048*/ 	.word	0xffffffff


	//   ....[4]....
        /*004c*/ 	.word	0xffffffff


	//   ....[5]....
        /*0050*/ 	.word	0xffffffff


	//   ....[6]....
        /*0054*/ 	.word	0xffffffff


	//   ....[7]....
        /*0058*/ 	.word	0xffffffff


	//   ....[8]....
        /*005c*/ 	.word	0xffffffff


	//   ....[9]....
        /*0060*/ 	.word	0xffffffff


	//   ....[10]....
        /*0064*/ 	.word	0xffffffff


	//   ....[11]....
        /*0068*/ 	.word	0xffffffff


	//   ....[12]....
        /*006c*/ 	.word	0xffffffff


	//   ....[13]....
        /*0070*/ 	.word	0xffffffff


	//   ....[14]....
        /*0074*/ 	.word	0xffffffff


	//   ....[15]....
        /*0078*/ 	.word	0xffffffff


	//----- nvinfo : EIATTR_COOP_GROUP_INSTR_OFFSETS
	.align		4
.L_1504:
        /*007c*/ 	.byte	0x04, 0x28
        /*007e*/ 	.short	(.L_1506 - .L_1505)


	//   ....[0]....
.L_1505:
        /*0080*/ 	.word	0x00005170


	//   ....[1]....
        /*0084*/ 	.word	0x00005230


	//   ....[2]....
        /*0088*/ 	.word	0x00005240


	//   ....[3]....
        /*008c*/ 	.word	0x00005270


	//   ....[4]....
        /*0090*/ 	.word	0x00008fc0


	//   ....[5]....
        /*0094*/ 	.word	0x00008fd0


	//   ....[6]....
        /*0098*/ 	.word	0x00009000


	//   ....[7]....
        /*009c*/ 	.word	0x00009010


	//   ....[8]....
        /*00a0*/ 	.word	0x0000c4d0


	//   ....[9]....
        /*00a4*/ 	.word	0x0000c4f0


	//   ....[10]....
        /*00a8*/ 	.word	0x0000c520


	//   ....[11]....
        /*00ac*/ 	.word	0x0000c530


	//   ....[12]....
        /*00b0*/ 	.word	0x0000dc50


	//   ....[13]....
        /*00b4*/ 	.word	0x0000dc90


	//   ....[14]....
        /*00b8*/ 	.word	0x0000dd00


	//   ....[15]....
        /*00bc*/ 	.word	0x0000dd10


	//----- nvinfo : EIATTR_EXIT_INSTR_OFFSETS
	.align		4
.L_1506:
        /*00c0*/ 	.byte	0x04, 0x1c
        /*00c2*/ 	.short	(.L_1508 - .L_1507)


	//   ....[0]....
.L_1507:
        /*00c4*/ 	.word	0x00000420


	//   ....[1]....
        /*00c8*/ 	.word	0x00000bc0


	//   ....[2]....
        /*00cc*/ 	.word	0x00000bf0


	//   ....[3]....
        /*00d0*/ 	.word	0x0000e810


	//   ....[4]....
        /*00d4*/ 	.word	0x0000e830


	//----- nvinfo : EIATTR_CTAIDZ_USED
	.align		4
.L_1508:
        /*00d8*/ 	.byte	0x01, 0x04
	.zero		2


	//----- nvinfo : EIATTR_CRS_STACK_SIZE
	.align		4
        /*00dc*/ 	.byte	0x04, 0x1e
        /*00de*/ 	.short	(.L_1510 - .L_1509)
.L_1509:
        /*00e0*/ 	.word	0x00000000
.L_1510:


//--------------------- .nv.info._ZN5flash24flash_fwd_splitkv_kernelI23Flash_fwd_kernel_traitsILi64ELi64ELi128ELi4ELb0ELb0EN7cutlass6half_tE19Flash_kernel_traitsILi64ELi64ELi128ELi4ES3_EELb1ELb0ELb0ELb0ELb0ELb1ELb1ELb0EEEvNS_16Flash_fwd_paramsE --------------------------
	.section	.nv.info._ZN5flash24flash_fwd_splitkv_kernelI23Flash_fwd_kernel_traitsILi64ELi64ELi128ELi4ELb0ELb0EN7cutlass6half_tE19Flash_kernel_traitsILi64ELi64ELi128ELi4ES3_EELb1ELb0ELb0ELb0ELb0ELb1ELb1ELb0EEEvNS_16Flash_fwd_paramsE,"",@"SHT_CUDA_INFO"
	.sectionflags	@""
	.align	4


	//----- nvinfo : EIATTR_CUDA_API_VERSION
	.align		4
        /*0000*/ 	.byte	0x04, 0x37
        /*0002*/ 	.short	(.L_1512 - .L_1511)
.L_1511:
        /*0004*/ 	.word	0x00000082


	//----- nvinfo : EIATTR_SW2861232_WAR
	.align		4
.L_1512:
        /*0008*/ 	.byte	0x01, 0x35
	.zero		2


	//----- nvinfo : EIATTR_PARAM_CBANK
	.align		4
        /*000c*/ 	.byte	0x04, 0x0a
        /*000e*/ 	.short	(.L_1514 - .L_1513)
	.align		4
.L_1513:
        /*0010*/ 	.word	index@(.nv.constant0._ZN5flash24flash_fwd_splitkv_kernelI23Flash_fwd_kernel_traitsILi64ELi64ELi128ELi4ELb0ELb0EN7cutlass6half_tE19Flash_kernel_traitsILi64ELi64ELi128ELi4ES3_EELb1ELb0ELb0ELb0ELb0ELb1ELb1ELb0EEEvNS_16Flash_fwd_paramsE)
        /*0014*/ 	.short	0x0160
        /*0016*/ 	.short	0x01d0


	//----- nvinfo : EIATTR_CBANK_PARAM_SIZE
	.align		4
.L_1514:
        /*0018*/ 	.byte	0x03, 0x19
        /*001a*/ 	.short	0x01d0


	//----- nvinfo : EIATTR_KPARAM_INFO
	.align		4
        /*001c*/ 	.byte	0x04, 0x17
        /*001e*/ 	.short	(.L_1516 - .L_1515)
.L_1515:
        /*0020*/ 	.word	0x00000000
        /*0024*/ 	.short	0x0000
        /*0026*/ 	.short	0x0000
        /*0028*/ 	.byte	0x00, 0xf0, 0x41, 0x07


	//----- nvinfo : EIATTR_MAXREG_COUNT
	.align		4
.L_1516:
        /*002c*/ 	.byte	0x03, 0x1b
        /*002e*/ 	.short	0x00ff


	//----- nvinfo : EIATTR_NUM_BARRIERS
	.align		4
        /*0030*/ 	.byte	0x02, 0x4c
        /*0032*/ 	.byte	0x01
	.zero		1


	//----- nvinfo : EIATTR_MERCURY_ISA_VERSION
	.align		4
        /*0034*/ 	.byte	0x03, 0x5f
        /*0036*/ 	.short	0x0000


	//----- nvinfo : EIATTR_COOP_GROUP_MASK_REGIDS
	.align		4
        /*0038*/ 	.byte	0x04, 0x29
        /*003a*/ 	.short	(.L_1518 - .L_1517)


	//   ....[0]....
.L_1517:
        /*003c*/ 	.word	0xffffffff


	//   ....[1]....
        /*0040*/ 	.word	0xffffffff


	//   ....[2]....
        /*0044*/ 	.word	0xffffffff


	//   ....[3]....
        /*0048*/ 	.word	0xffffffff


	//   ....[4]....
        /*004c*/ 	.word	0xffffffff


	//   ....[5]....
        /*0050*/ 	.word	0xffffffff


	//   ....[6]....
        /*0054*/ 	.word	0xffffffff


	//   ....[7]....
        /*0058*/ 	.word	0xffffffff


	//   ....[8]....
        /*005c*/ 	.word	0xffffffff


	//   ....[9]....
        /*0060*/ 	.word	0xffffffff


	//   ....[10]....
        /*0064*/ 	.word	0xffffffff


	//   ....[11]....
        /*0068*/ 	.word	0xffffffff


	//   ....[12]....
        /*006c*/ 	.word	0xffffffff


	//   ....[13]....
        /*0070*/ 	.word	0xffffffff


	//   ....[14]....
        /*0074*/ 	.word	0xffffffff


	//   ....[15]....
        /*0078*/ 	.word	0xffffffff


	//----- nvinfo : EIATTR_COOP_GROUP_INSTR_OFFSETS
	.align		4
.L_1518:
        /*007c*/ 	.byte	0x04, 0x28
        /*007e*/ 	.short	(.L_1520 - .L_1519)


	//   ....[0]....
.L_1519:
        /*0080*/ 	.word	0x00005950


	//   ....[1]....
        /*0084*/ 	.word	0x00005a70


	//   ....[2]....
        /*0088*/ 	.word	0x00005a80


	//   ....[3]....
        /*008c*/ 	.word	0x00005ad0


	//   ....[4]....
        /*0090*/ 	.word	0x00009fb0


	//   ....[5]....
        /*0094*/ 	.word	0x00009fd0


	//   ....[6]....
        /*0098*/ 	.word	0x00009ff0


	//   ....[7]....
        /*009c*/ 	.word	0x0000a010


	//   ....[8]....
        /*00a0*/ 	.word	0x0000dd70


	//   ....[9]....
        /*00a4*/ 	.word	0x0000dd80


	//   ....[10]....
        /*00a8*/ 	.word	0x0000ddb0


	//   ....[11]....
        /*00ac*/ 	.word	0x0000ddc0


	//   ....[12]....
        /*00b0*/ 	.word	0x0000f490


	//   ....[13]....
        /*00b4*/ 	.word	0x0000f4d0


	//   ....[14]....
        /*00b8*/ 	.word	0x0000f540


	//   ....[15]....
        /*00bc*/ 	.word	0x0000f560


	//----- nvinfo : EIATTR_EXIT_INSTR_OFFSETS
	.align		4
.L_1520:
        /*00c0*/ 	.byte	0x04, 0x1c
        /*00c2*/ 	.short	(.L_1522 - .L_1521)


	//   ....[0]....
.L_1521:
        /*00c4*/ 	.word	0x00000420


	//   ....[1]....
        /*00c8*/ 	.word	0x00000bd0


	//   ....[2]....
        /*00cc*/ 	.word	0x00000c00


	//   ....[3]....
        /*00d0*/ 	.word	0x00010050


	//   ....[4]....
        /*00d4*/ 	.word	0x00010070


	//----- nvinfo : EIATTR_CTAIDZ_USED
	.align		4
.L_1522:
        /*00d8*/ 	.byte	0x01, 0x04
	.zero		2


	//----- nvinfo : EIATTR_CRS_STACK_SIZE
	.align		4
        /*00dc*/ 	.byte	0x04, 0x1e
        /*00de*/ 	.short	(.L_1524 - .L_1523)
.L_1523:
        /*00e0*/ 	.word	0x00000000
.L_1524:


//--------------------- .nv.info._ZN5flash24flash_fwd_splitkv_kernelI23Flash_fwd_kernel_traitsILi64ELi64ELi128ELi4ELb0ELb0EN7cutlass6half_tE19Flash_kernel_traitsILi64ELi64ELi128ELi4ES3_EELb1ELb0ELb0ELb0ELb0ELb0ELb1ELb1EEEvNS_16Flash_fwd_paramsE --------------------------
	.section	.nv.info._ZN5flash24flash_fwd_splitkv_kernelI23Flash_fwd_kernel_traitsILi64ELi64ELi128ELi4ELb0ELb0EN7cutlass6half_tE19Flash_kernel_traitsILi64ELi64ELi128ELi4ES3_EELb1ELb0ELb0ELb0ELb0ELb0ELb1ELb1EEEvNS_16Flash_fwd_paramsE,"",@"SHT_CUDA_INFO"
	.sectionflags	@""
	.align	4


	//----- nvinfo : EIATTR_CUDA_API_VERSION
	.align		4
        /*0000*/ 	.byte	0x04, 0x37
        /*0002*/ 	.short	(.L_1526 - .L_1525)
.L_1525:
        /*0004*/ 	.word	0x00000082


	//----- nvinfo : EIATTR_SW2861232_WAR
	.align		4
.L_1526:
        /*0008*/ 	.byte	0x01, 0x35
	.zero		2


	//----- nvinfo : EIATTR_PARAM_CBANK
	.align		4
        /*000c*/ 	.byte	0x04, 0x0a
        /*000e*/ 	.short	(.L_1528 - .L_1527)
	.align		4
.L_1527:
        /*0010*/ 	.word	index@(.nv.constant0._ZN5flash24flash_fwd_splitkv_kernelI23Flash_fwd_kernel_traitsILi64ELi64ELi128ELi4ELb0ELb0EN7cutlass6half_tE19Flash_kernel_traitsILi64ELi64ELi128ELi4ES3_EELb1ELb0ELb0ELb0ELb0ELb0ELb1ELb1EEEvNS_16Flash_fwd_paramsE)
        /*0014*/ 	.short	0x0160
        /*0016*/ 	.short	0x01d0


	//----- nvinfo : EIATTR_CBANK_PARAM_SIZE
	.align		4
.L_1528:
        /*0018*/ 	.byte	0x03, 0x19
        /*001a*/ 	.short	0x01d0


	//----- nvinfo : EIATTR_KPARAM_INFO
	.align		4
        /*001c*/ 	.byte	0x04, 0x17
        /*001e*/ 	.short	(.L_1530 - .L_1529)
.L_1529:
        /*0020*/ 	.word	0x00000000
        /*0024*/ 	.short	0x0000
        /*0026*/ 	.short	0x0000
        /*0028*/ 	.byte	0x00, 0xf0, 0x41, 0x07


	//----- nvinfo : EIATTR_MAXREG_COUNT
	.align		4
.L_1530:
        /*002c*/ 	.byte	0x03, 0x1b
        /*002e*/ 	.short	0x00ff


	//----- nvinfo : EIATTR_NUM_BARRIERS
	.align		4
        /*0030*/ 	.byte	0x02, 0x4c
        /*0032*/ 	.byte	0x01
	.zero		1


	//----- nvinfo : EIATTR_MERCURY_ISA_VERSION
	.align		4
        /*0034*/ 	.byte	0x03, 0x5f
        /*0036*/ 	.short	0x0000


	//----- nvinfo : EIATTR_COOP_GROUP_MASK_REGIDS
	.align		4
        /*0038*/ 	.byte	0x04, 0x29
        /*003a*/ 	.short	(.L_1532 - .L_1531)


	//   ....[0]....
.L_1531:
        /*003c*/ 	.word	0xffffffff


	//   ....[1]....
        /*0040*/ 	.word	0xffffffff


	//   ....[2]....
        /*0044*/ 	.word	0xffffffff


	//   ....[3]....
        /*0048*/ 	.word	0xffffffff


	//   ....[4]....
        /*004c*/ 	.word	0xffffffff


	//   ....[5]....
        /*0050*/ 	.word	0xffffffff


	//   ....[6]....
        /*0054*/ 	.word	0xffffffff


	//   ....[7]....
        /*0058*/ 	.word	0xffffffff


	//   ....[8]....
        /*005c*/ 	.word	0xffffffff


	//   ....[9]....
        /*0060*/ 	.word	0xffffffff


	//   ....[10]....
        /*0064*/ 	.word	0xffffffff


	//   ....[11]....
        /*0068*/ 	.word	0xffffffff


	//   ....[12]....
        /*006c*/ 	.word	0xffffffff


	//   ....[13]....
        /*0070*/ 	.word	0xffffffff


	//   ....[14]....
        /*0074*/ 	.word	0xffffffff


	//   ....[15]....
        /*0078*/ 	.word	0xffffffff


	//----- nvinfo : EIATTR_COOP_GROUP_INSTR_OFFSETS
	.align		4
.L_1532:
        /*007c*/ 	.byte	0x04, 0x28
        /*007e*/ 	.short	(.L_1534 - .L_1533)


	//   ....[0]....
.L_1533:
        /*0080*/ 	.word	0x0000eda0


	//   ....[1]....
        /*0084*/ 	.word	0x0000edc0


	//   ....[2]....
        /*0088*/ 	.word	0x0000ee20


	//   ....[3]....
        /*008c*/ 	.word	0x0000ee30


	//   ....[4]....
        /*0090*/ 	.word	0x00012be0


	//   ....[5]....
        /*0094*/ 	.word	0x00012c10


	//   ....[6]....
        /*0098*/ 	.word	0x00012c30


	//   ....[7]....
        /*009c*/ 	.word	0x00012c50


	//   ....[8]....
        /*00a0*/ 	.word	0x00016150


	//   ....[9]....
        /*00a4*/ 	.word	0x00016170


	//   ....[10]....
        /*00a8*/ 	.word	0x000161a0


	//   ....[11]....
        /*00ac*/ 	.word	0x000161b0


	//   ....[12]....
        /*00b0*/ 	.word	0x000178d0


	//   ....[13]....
        /*00b4*/ 	.word	0x00017910


	//   ....[14]....
        /*00b8*/ 	.word	0x000179a0


	//   ....[15]....
        /*00bc*/ 	.word	0x000179c0


	//----- nvinfo : EIATTR_EXIT_INSTR_OFFSETS
	.align		4
.L_1534:
        /*00c0*/ 	.byte	0x04, 0x1c
        /*00c2*/ 	.short	(.L_1536 - .L_1535)


	//   ....[0]....
.L_1535:
        /*00c4*/ 	.word	0x00000420


	//   ....[1]....
        /*00c8*/ 	.word	0x00000c30


	//   ....[2]....
        /*00cc*/ 	.word	0x00000c60


	//   ....[3]....
        /*00d0*/ 	.word	0x000184f0


	//   ....[4]....
        /*00d4*/ 	.word	0x00018510


	//----- nvinfo : EIATTR_CTAIDZ_USED
	.align		4
.L_1536:
        /*00d8*/ 	.byte	0x01, 0x04
	.zero		2


	//----- nvinfo : EIATTR_CRS_STACK_SIZE
	.align		4
        /*00dc*/ 	.byte	0x04, 0x1e
        /*00de*/ 	.short	(.L_1538 - .L_1537)
.L_1537:
        /*00e0*/ 	.word	0x00000000
.L_1538:


//--------------------- .nv.info._ZN5flash24flash_fwd_splitkv_kernelI23Flash_fwd_kernel_traitsILi64ELi64ELi128ELi4ELb0ELb0EN7cutlass6half_tE19Flash_kernel_traitsILi64ELi64ELi128ELi4ES3_EELb1ELb0ELb0ELb0ELb0ELb1ELb1ELb1EEEvNS_16Flash_fwd_paramsE --------------------------
	.section	.nv.info._ZN5flash24flash_fwd_splitkv_kernelI23Flash_fwd_kernel_traitsILi64ELi64ELi128ELi4ELb0ELb0EN7cutlass6half_tE19Flash_kernel_traitsILi64ELi64ELi128ELi4ES3_EELb1ELb0ELb0ELb0ELb0ELb1ELb1ELb1EEEvNS_16Flash_fwd_paramsE,"",@"SHT_CUDA_INFO"
	.sectionflags	@""
	.align	4


	//----- nvinfo : EIATTR_CUDA_API_VERSION
	.align		4
        /*0000*/ 	.byte	0x04, 0x37
        /*0002*/ 	.short	(.L_1540 - .L_1539)
.L_1539:
        /*0004*/ 	.word	0x00000082


	//----- nvinfo : EIATTR_SW2861232_WAR
	.align		4
.L_1540:
        /*0008*/ 	.byte	0x01, 0x35
	.zero		2


	//----- nvinfo : EIATTR_PARAM_CBANK
	.align		4
        /*000c*/ 	.byte	0x04, 0x0a
        /*000e*/ 	.short	(.L_1542 - .L_1541)
	.align		4
.L_1541:
        /*0010*/ 	.word	index@(.nv.constant0._ZN5flash24flash_fwd_splitkv_kernelI23Flash_fwd_kernel_traitsILi64ELi64ELi128ELi4ELb0ELb0EN7cutlass6half_tE19Flash_kernel_traitsILi64ELi64ELi128ELi4ES3_EELb1ELb0ELb0ELb0ELb0ELb1ELb1ELb1EEEvNS_16Flash_fwd_paramsE)
        /*0014*/ 	.short	0x0160
        /*0016*/ 	.short	0x01d0


	//----- nvinfo : EIATTR_CBANK_PARAM_SIZE
	.align		4
.L_1542:
        /*0018*/ 	.byte	0x03, 0x19
        /*001a*/ 	.short	0x01d0


	//----- nvinfo : EIATTR_KPARAM_INFO
	.align		4
        /*001c*/ 	.byte	0x04, 0x17
        /*001e*/ 	.short	(.L_1544 - .L_1543)
.L_1543:
        /*0020*/ 	.word	0x00000000
        /*0024*/ 	.short	0x0000
        /*0026*/ 	.short	0x0000
        /*0028*/ 	.byte	0x00, 0xf0, 0x41, 0x07


	//----- nvinfo : EIATTR_MAXREG_COUNT
	.align		4
.L_1544:
        /*002c*/ 	.byte	0x03, 0x1b
        /*002e*/ 	.short	0x00ff


	//----- nvinfo : EIATTR_NUM_BARRIERS
	.align		4
        /*0030*/ 	.byte	0x02, 0x4c
        /*0032*/ 	.byte	0x01
	.zero		1


	//----- nvinfo : EIATTR_MERCURY_ISA_VERSION
	.align		4
        /*0034*/ 	.byte	0x03, 0x5f
        /*0036*/ 	.short	0x0000


	//----- nvinfo : EIATTR_COOP_GROUP_MASK_REGIDS
	.align		4
        /*0038*/ 	.byte	0x04, 0x29
        /*003a*/ 	.short	(.L_1546 - .L_1545)


	//   ....[0]....
.L_1545:
        /*003c*/ 	.word	0xffffffff


	//   ....[1]....
        /*0040*/ 	.word	0xffffffff


	//   ....[2]....
        /*0044*/ 	.word	0xffffffff


	//   ....[3]....
        /*0048*/ 	.word	0xffffffff


	//   ....[4]....
        /*004c*/ 	.word	0xffffffff


	//   ....[5]....
        /*0050*/ 	.word	0xffffffff


	//   ....[6]....
        /*0054*/ 	.word	0xffffffff


	//   ....[7]....
        /*0058*/ 	.word	0xffffffff


	//   ....[8]....
        /*005c*/ 	.word	0xffffffff


	//   ....[9]....
        /*0060*/ 	.word	0xffffffff


	//   ....[10]....
        /*0064*/ 	.word	0xffffffff


	//   ....[11]....
        /*0068*/ 	.word	0xffffffff


	//   ....[12]....
        /*006c*/ 	.word	0xffffffff


	//   ....[13]....
        /*0070*/ 	.word	0xffffffff


	//   ....[14]....
        /*0074*/ 	.word	0xffffffff


	//   ....[15]....
        /*0078*/ 	.word	0xffffffff


	//----- nvinfo : EIATTR_COOP_GROUP_INSTR_OFFSETS
	.align		4
.L_1546:
        /*007c*/ 	.byte	0x04, 0x28
        /*007e*/ 	.short	(.L_1548 - .L_1547)


	//   ....[0]....
.L_1547:
        /*0080*/ 	.word	0x0000f4f0


	//   ....[1]....
        /*0084*/ 	.word	0x0000f510


	//   ....[2]....
        /*0088*/ 	.word	0x0000f590


	//   ....[3]....
        /*008c*/ 	.word	0x0000f5a0


	//   ....[4]....
        /*0090*/ 	.word	0x00013b50


	//   ....[5]....
        /*0094*/ 	.word	0x00013b60


	//   ....[6]....
        /*0098*/ 	.word	0x00013b90


	//   ....[7]....
        /*009c*/ 	.word	0x00013ba0


	//   ....[8]....
        /*00a0*/ 	.word	0x00017920


	//   ....[9]....
        /*00a4*/ 	.word	0x00017940


	//   ....[10]....
        /*00a8*/ 	.word	0x00017970


	//   ....[11]....
        /*00ac*/ 	.word	0x00017980


	//   ....[12]....
        /*00b0*/ 	.word	0x00019050


	//   ....[13]....
        /*00b4*/ 	.word	0x00019090


	//   ....[14]....
        /*00b8*/ 	.word	0x00019120


	//   ....[15]....
        /*00bc*/ 	.word	0x00019140


	//----- nvinfo : EIATTR_EXIT_INSTR_OFFSETS
	.align		4
.L_1548:
        /*00c0*/ 	.byte	0x04, 0x1c
        /*00c2*/ 	.short	(.L_1550 - .L_1549)


	//   ....[0]....
.L_1549:
        /*00c4*/ 	.word	0x00000420


	//   ....[1]....
        /*00c8*/ 	.word	0x00000c30


	//   ....[2]....
        /*00cc*/ 	.word	0x00000c60


	//   ....[3]....
        /*00d0*/ 	.word	0x00019c70


	//   ....[4]....
        /*00d4*/ 	.word	0x00019c90


	//----- nvinfo : EIATTR_CTAIDZ_USED
	.align		4
.L_1550:
        /*00d8*/ 	.byte	0x01, 0x04
	.zero		2


	//----- nvinfo : EIATTR_CRS_STACK_SIZE
	.align		4
        /*00dc*/ 	.byte	0x04, 0x1e
        /*00de*/ 	.short	(.L_1552 - .L_1551)
.L_1551:
        /*00e0*/ 	.word	0x00000000
.L_1552:


//--------------------- .nv.info._ZN5flash24flash_fwd_splitkv_kernelI23Flash_fwd_kernel_traitsILi64ELi64ELi128ELi4ELb0ELb0EN7cutlass6half_tE19Flash_kernel_traitsILi64ELi64ELi128ELi4ES3_EELb1ELb0ELb0ELb1ELb1ELb0ELb0ELb0EEEvNS_16Flash_fwd_paramsE --------------------------
	.section	.nv.info._ZN5flash24flash_fwd_splitkv_kernelI23Flash_fwd_kernel_traitsILi64ELi64ELi128ELi4ELb0ELb0EN7cutlass6half_tE19Flash_kernel_traitsILi64ELi64ELi128ELi4ES3_EELb1ELb0ELb0ELb1ELb1ELb0ELb0ELb0EEEvNS_16Flash_fwd_paramsE,"",@"SHT_CUDA_INFO"
	.sectionflags	@""
	.align	4


	//----- nvinfo : EIATTR_CUDA_API_VERSION
	.align		4
        /*0000*/ 	.byte	0x04, 0x37
        /*0002*/ 	.short	(.L_1554 - .L_1553)
.L_1553:
        /*0004*/ 	.word	0x00000082


	//----- nvinfo : EIATTR_SW2861232_WAR
	.align		4
.L_1554:
        /*0008*/ 	.byte	0x01, 0x35
	.zero		2


	//----- nvinfo : EIATTR_PARAM_CBANK
	.align		4
        /*000c*/ 	.byte	0x04, 0x0a
        /*000e*/ 	.short	(.L_1556 - .L_1555)
	.align		4
.L_1555:
        /*0010*/ 	.word	index@(.nv.constant0._ZN5flash24flash_fwd_splitkv_kernelI23Flash_fwd_kernel_traitsILi64ELi64ELi128ELi4ELb0ELb0EN7cutlass6half_tE19Flash_kernel_traitsILi64ELi64ELi128ELi4ES3_EELb1ELb0ELb0ELb1ELb1ELb0ELb0ELb0EEEvNS_16Flash_fwd_paramsE)
        /*0014*/ 	.short	0x0160
        /*0016*/ 	.short	0x01d0


	//----- nvinfo : EIATTR_CBANK_PARAM_SIZE
	.align		4
.L_1556:
        /*0018*/ 	.byte	0x03, 0x19
        /*001a*/ 	.short	0x01d0


	//----- nvinfo : EIATTR_KPARAM_INFO
	.align		4
        /*001c*/ 	.byte	0x04, 0x17
        /*001e*/ 	.short	(.L_1558 - .L_1557)
.L_1557:
        /*0020*/ 	.word	0x00000000
        /*0024*/ 	.short	0x0000
        /*0026*/ 	.short	0x0000
        /*0028*/ 	.byte	0x00, 0xf0, 0x41, 0x07


	//----- nvinfo : EIATTR_MAXREG_COUNT
	.align		4
.L_1558:
        /*002c*/ 	.byte	0x03, 0x1b
        /*002e*/ 	.short	0x00ff


	//----- nvinfo : EIATTR_NUM_BARRIERS
	.align		4
        /*0030*/ 	.byte	0x02, 0x4c
        /*0032*/ 	.byte	0x01
	.zero		1


	//----- nvinfo : EIATTR_MERCURY_ISA_VERSION
	.align		4
        /*0034*/ 	.byte	0x03, 0x5f
        /*0036*/ 	.short	0x0000


	//----- nvinfo : EIATTR_COOP_GROUP_MASK_REGIDS
	.align		4
        /*0038*/ 	.byte	0x04, 0x29
        /*003a*/ 	.short	(.L_1560 - .L_1559)


	//   ....[0]....
.L_1559:
        /*003c*/ 	.word	0xffffffff


	//   ....[1]....
        /*0040*/ 	.word	0xffffffff


	//   ....[2]....
        /*0044*/ 	.word	0xffffffff


	//   ....[3]....
        /*0048*/ 	.word	0xffffffff


	//   ....[4]....
        /*004c*/ 	.word	0xffffffff


	//   ....[5]....
        /*0050*/ 	.word	0xffffffff


	//   ....[6]....
        /*0054*/ 	.word	0xffffffff


	//   ....[7]....
        /*0058*/ 	.word	0xffffffff


	//   ....[8]....
        /*005c*/ 	.word	0xffffffff


	//   ....[9]....
        /*0060*/ 	.word	0xffffffff


	//   ....[10]....
        /*0064*/ 	.word	0xffffffff


	//   ....[11]....
        /*0068*/ 	.word	0xffffffff


	//----- nvinfo : EIATTR_COOP_GROUP_INSTR_OFFSETS
	.align		4
.L_1560:
        /*006c*/ 	.byte	0x04, 0x28
        /*006e*/ 	.short	(.L_1562 - .L_1561)


	//   ....[0]....
.L_1561:
        /*0070*/ 	.word	0x00003750


	//   ....[1]....
        /*0074*/ 	.word	0x00003770


	//   ....[2]....
        /*0078*/ 	.word	0x00003810


	//   ....[3]....
        /*007c*/ 	.word	0x00003820


	//   ....[4]....
        /*0080*/ 	.word	0x000062f0


	//   ....[5]....
        /*0084*/ 	.word	0x00006310


	//   ....[6]....
        /*0088*/ 	.word	0x00006340


	//   ....[7]....
        /*008c*/ 	.word	0x00006350


	//   ....[8]....
        /*0090*/ 	.word	0x00007a90


	//   ....[9]....
        /*0094*/ 	.word	0x00007ad0


	//   ....[10]....
        /*0098*/ 	.word	0x00007b30


	//   ....[11]....
        /*009c*/ 	.word	0x00007b50


	//----- nvinfo : EIATTR_EXIT_INSTR_OFFSETS
	.align		4
.L_1562:
        /*00a0*/ 	.byte	0x04, 0x1c
        /*00a2*/ 	.short	(.L_1564 - .L_1563)


	//   ....[0]....
.L_1563:
        /*00a4*/ 	.word	0x00000160


	//   ....[1]....
        /*00a8*/ 	.word	0x000006d0


	//   ....[2]....
        /*00ac*/ 	.word	0x00000700


	//   ....[3]....
        /*00b0*/ 	.word	0x000086c0


	//----- nvinfo : EIATTR_CTAIDZ_USED
	.align		4
.L_1564:
        /*00b4*/ 	.byte	0x01, 0x04
	.zero		2


	//----- nvinfo : EIATTR_CRS_STACK_SIZE
	.align		4
        /*00b8*/ 	.byte	0x04, 0x1e
        /*00ba*/ 	.short	(.L_1566 - .L_1565)
.L_1565:
        /*00bc*/ 	.word	0x00000000
.L_1566:


//--------------------- .nv.info._ZN5flash24flash_fwd_splitkv_kernelI23Flash_fwd_kernel_traitsILi64ELi64ELi128ELi4ELb0ELb0EN7cutlass6half_tE19Flash_kernel_traitsILi64ELi64ELi128ELi4ES3_EELb1ELb0ELb0ELb1ELb1ELb1ELb0ELb0EEEvNS_16Flash_fwd_paramsE --------------------------
	.section	.nv.info._ZN5flash24flash_fwd_splitkv_kernelI23Flash_fwd_kernel_traitsILi64ELi64ELi128ELi4ELb0ELb0EN7cutlass6half_tE19Flash_kernel_traitsILi64ELi64ELi128ELi4ES3_EELb1ELb0ELb0ELb1ELb1ELb1ELb0ELb0EEEvNS_16Flash_fwd_paramsE,"",@"SHT_CUDA_INFO"
	.sectionflags	@""
	.align	4


	//----- nvinfo : EIATTR_CUDA_API_VERSION
	.align		4
        /*0000*/ 	.byte	0x04, 0x37
        /*0002*/ 	.short	(.L_1568 - .L_1567)
.L_1567:
        /*0004*/ 	.word	0x00000082


	//----- nvinfo : EIATTR_SW2861232_WAR
	.align		4
.L_1568:
        /*0008*/ 	.byte	0x01, 0x35
	.zero		2


	//----- nvinfo : EIATTR_PARAM_CBANK
	.align		4
        /*000c*/ 	.byte	0x04, 0x0a
        /*000e*/ 	.short	(.L_1570 - .L_1569)
	.align		4
.L_1569:
        /*0010*/ 	.word	index@(.nv.constant0._ZN5flash24flash_fwd_splitkv_kernelI23Flash_fwd_kernel_traitsILi64ELi64ELi128ELi4ELb0ELb0EN7cutlass6half_tE19Flash_kernel_traitsILi64ELi64ELi128ELi4ES3_EELb1ELb0ELb0ELb1ELb1ELb1ELb0ELb0EEEvNS_16Flash_fwd_paramsE)
        /*0014*/ 	.short	0x0160
        /*0016*/ 	.short	0x01d0


	//----- nvinfo : EIATTR_CBANK_PARAM_SIZE
	.align		4
.L_1570:
        /*0018*/ 	.byte	0x03, 0x19
        /*001a*/ 	.short	0x01d0


	//----- nvinfo : EIATTR_KPARAM_INFO
	.align		4
        /*001c*/ 	.byte	0x04, 0x17
        /*001e*/ 	.short	(.L_1572 - .L_1571)
.L_1571:
        /*0020*/ 	.word	0x00000000
        /*0024*/ 	.short	0x0000
        /*0026*/ 	.short	0x0000
        /*0028*/ 	.byte	0x00, 0xf0, 0x41, 0x07


	//----- nvinfo : EIATTR_MAXREG_COUNT
	.align		4
.L_1572:
        /*002c*/ 	.byte	0x03, 0x1b
        /*002e*/ 	.short	0x00ff


	//----- nvinfo : EIATTR_NUM_BARRIERS
	.align		4
        /*0030*/ 	.byte	0x02, 0x4c
        /*0032*/ 	.byte	0x01
	.zero		1


	//----- nvinfo : EIATTR_MERCURY_ISA_VERSION
	.align		4
        /*0034*/ 	.byte	0x03, 0x5f
        /*0036*/ 	.short	0x0000


	//----- nvinfo : EIATTR_COOP_GROUP_MASK_REGIDS
	.align		4
        /*0038*/ 	.byte	0x04, 0x29
        /*003a*/ 	.short	(.L_1574 - .L_1573)


	//   ....[0]....
.L_1573:
        /*003c*/ 	.word	0xffffffff


	//   ....[1]....
        /*0040*/ 	.word	0xffffffff


	//   ....[2]....
        /*0044*/ 	.word	0xffffffff


	//   ....[3]....
        /*0048*/ 	.word	0xffffffff


	//   ....[4]....
        /*004c*/ 	.word	0xffffffff


	//   ....[5]....
        /*0050*/ 	.word	0xffffffff


	//   ....[6]....
        /*0054*/ 	.word	0xffffffff


	//   ....[7]....
        /*0058*/ 	.word	0xffffffff


	//   ....[8]....
        /*005c*/ 	.word	0xffffffff


	//   ....[9]....
        /*0060*/ 	.word	0xffffffff


	//   ....[10]....
        /*0064*/ 	.word	0xffffffff


	//   ....[11]....
        /*0068*/ 	.word	0xffffffff


	//----- nvinfo : EIATTR_COOP_GROUP_INSTR_OFFSETS
	.align		4
.L_1574:
        /*006c*/ 	.byte	0x04, 0x28
        /*006e*/ 	.short	(.L_1576 - .L_1575)


	//   ....[0]....
.L_1575:
        /*0070*/ 	.word	0x00003f40


	//   ....[1]....
        /*0074*/ 	.word	0x00003f60


	//   ....[2]....
        /*0078*/ 	.word	0x00004000


	//   ....[3]....
        /*007c*/ 	.word	0x00004010


	//   ....[4]....
        /*0080*/ 	.word	0x00007350


	//   ....[5]....
        /*0084*/ 	.word	0x00007370


	//   ....[6]....
        /*0088*/ 	.word	0x000073a0


	//   ....[7]....
        /*008c*/ 	.word	0x000073b0


	//   ....[8]....
        /*0090*/ 	.word	0x00008a90


	//   ....[9]....
        /*0094*/ 	.word	0x00008ad0


	//   ....[10]....
        /*0098*/ 	.word	0x00008b30


	//   ....[11]....
        /*009c*/ 	.word	0x00008b50


	//----- nvinfo : EIATTR_EXIT_INSTR_OFFSETS
	.align		4
.L_1576:
        /*00a0*/ 	.byte	0x04, 0x1c
        /*00a2*/ 	.short	(.L_1578 - .L_1577)


	//   ....[0]....
.L_1577:
        /*00a4*/ 	.word	0x00000160


	//   ....[1]....
        /*00a8*/ 	.word	0x000006d0


	//   ....[2]....
        /*00ac*/ 	.word	0x00000700


	//   ....[3]....
        /*00b0*/ 	.word	0x000096c0


	//----- nvinfo : EIATTR_CTAIDZ_USED
	.align		4
.L_1578:
        /*00b4*/ 	.byte	0x01, 0x04
	.zero		2


	//----- nvinfo : EIATTR_CRS_STACK_SIZE
	.align		4
        /*00b8*/ 	.byte	0x04, 0x1e
        /*00ba*/ 	.short	(.L_1580 - .L_1579)
.L_1579:
        /*00bc*/ 	.word	0x00000000
.L_1580:


//--------------------- .nv.info._ZN5flash24flash_fwd_splitkv_kernelI23Flash_fwd_kernel_traitsILi64ELi64ELi128ELi4ELb0ELb0EN7cutlass6half_tE19Flash_kernel_traitsILi64ELi64ELi128ELi4ES3_EELb1ELb0ELb0ELb1ELb1ELb0ELb1ELb0EEEvNS_16Flash_fwd_paramsE --------------------------
	.section	.nv.info._ZN5flash24flash_fwd_splitkv_kernelI23Flash_fwd_kernel_traitsILi64ELi64ELi128ELi4ELb0ELb0EN7cutlass6half_tE19Flash_kernel_traitsILi64ELi64ELi128ELi4ES3_EELb1ELb0ELb0ELb1ELb1ELb0ELb1ELb0EEEvNS_16Flash_fwd_paramsE,"",@"SHT_CUDA_INFO"
	.sectionflags	@""
	.align	4


	//----- nvinfo : EIATTR_CUDA_API_VERSION
	.align		4
        /*0000*/ 	.byte	0x04, 0x37
        /*0002*/ 	.short	(.L_1582 - .L_1581)
.L_1581:
        /*0004*/ 	.word	0x00000082


	//----- nvinfo : EIATTR_SW2861232_WAR
	.align		4
.L_1582:
        /*0008*/ 	.byte	0x01, 0x35
	.zero		2


	//----- nvinfo : EIATTR_PARAM_CBANK
	.align		4
        /*000c*/ 	.byte	0x04, 0x0a
        /*000e*/ 	.short	(.L_1584 - .L_1583)
	.align		4
.L_1583:
        /*0010*/ 	.word	index@(.nv.constant0._ZN5flash24flash_fwd_splitkv_kernelI23Flash_fwd_kernel_traitsILi64ELi64ELi128ELi4ELb0ELb0EN7cutlass6half_tE19Flash_kernel_traitsILi64ELi64ELi128ELi4ES3_EELb1ELb0ELb0ELb1ELb1ELb0ELb1ELb0EEEvNS_16Flash_fwd_paramsE)
        /*0014*/ 	.short	0x0160
        /*0016*/ 	.short	0x01d0


	//----- nvinfo : EIATTR_CBANK_PARAM_SIZE
	.align		4
.L_1584:
        /*0018*/ 	.byte	0x03, 0x19
        /*001a*/ 	.short	0x01d0


	//----- nvinfo : EIATTR_KPARAM_INFO
	.align		4
        /*001c*/ 	.byte	0x04, 0x17
        /*001e*/ 	.short	(.L_1586 - .L_1585)
.L_1585:
        /*0020*/ 	.word	0x00000000
        /*0024*/ 	.short	0x0000
        /*0026*/ 	.short	0x0000
        /*0028*/ 	.byte	0x00, 0xf0, 0x41, 0x07


	//----- nvinfo : EIATTR_MAXREG_COUNT
	.align		4
.L_1586:
        /*002c*/ 	.byte	0x03, 0x1b
        /*002e*/ 	.short	0x00ff


	//----- nvinfo : EIATTR_NUM_BARRIERS
	.align		4
        /*0030*/ 	.byte	0x02, 0x4c
        /*0032*/ 	.byte	0x01
	.zero		1


	//----- nvinfo : EIATTR_MERCURY_ISA_VERSION
	.align		4
        /*0034*/ 	.byte	0x03, 0x5f
        /*0036*/ 	.short	0x0000


	//----- nvinfo : EIATTR_COOP_GROUP_MASK_REGIDS
	.align		4
        /*0038*/ 	.byte	0x04, 0x29
        /*003a*/ 	.short	(.L_1588 - .L_1587)


	//   ....[0]....
.L_1587:
        /*003c*/ 	.word	0xffffffff


	//   ....[1]....
        /*0040*/ 	.word	0xffffffff


	//   ....[2]....
        /*0044*/ 	.word	0xffffffff


	//   ....[3]....
        /*0048*/ 	.word	0xffffffff


	//   ....[4]....
        /*004c*/ 	.word	0xffffffff


	//   ....[5]....
        /*0050*/ 	.word	0xffffffff


	//   ....[6]....
        /*0054*/ 	.word	0xffffffff


	//   ....[7]....
        /*0058*/ 	.word	0xffffffff


	//   ....[8]....
        /*005c*/ 	.word	0xffffffff


	//   ....[9]....
        /*0060*/ 	.word	0xffffffff


	//   ....[10]....
        /*0064*/ 	.word	0xffffffff


	//   ....[11]....
        /*0068*/ 	.word	0xffffffff


	//----- nvinfo : EIATTR_COOP_GROUP_INSTR_OFFSETS
	.align		4
.L_1588:
        /*006c*/ 	.byte	0x04, 0x28
        /*006e*/ 	.short	(.L_1590 - .L_1589)


	//   ....[0]....
.L_1589:
        /*0070*/ 	.word	0x000039b0


	//   ....[1]....
        /*0074*/ 	.word	0x000039d0


	//   ....[2]....
        /*0078*/ 	.word	0x00003a60


	//   ....[3]....
        /*007c*/ 	.word	0x00003a70


	//   ....[4]....
        /*0080*/ 	.word	0x00006540


	//   ....[5]....
        /*0084*/ 	.word	0x00006560


	//   ....[6]....
        /*0088*/ 	.word	0x00006590


	//   ....[7]....
        /*008c*/ 	.word	0x000065a0


	//   ....[8]....
        /*0090*/ 	.word	0x00007ce0


	//   ....[9]....
        /*0094*/ 	.word	0x00007d20


	//   ....[10]....
        /*0098*/ 	.word	0x00007da0


	//   ....[11]....
        /*009c*/ 	.word	0x00007dc0


	//----- nvinfo : EIATTR_EXIT_INSTR_OFFSETS
	.align		4
.L_1590:
        /*00a0*/ 	.byte	0x04, 0x1c
        /*00a2*/ 	.short	(.L_1592 - .L_1591)


	//   ....[0]....
.L_1591:
        /*00a4*/ 	.word	0x000002a0


	//   ....[1]....
        /*00a8*/ 	.word	0x00000970


	//   ....[2]....
        /*00ac*/ 	.word	0x000009a0


	//   ....[3]....
        /*00b0*/ 	.word	0x00008790


	//----- nvinfo : EIATTR_CTAIDZ_USED
	.align		4
.L_1592:
        /*00b4*/ 	.byte	0x01, 0x04
	.zero		2


	//----- nvinfo : EIATTR_CRS_STACK_SIZE
	.align		4
        /*00b8*/ 	.byte	0x04, 0x1e
        /*00ba*/ 	.short	(.L_1594 - .L_1593)
.L_1593:
        /*00bc*/ 	.word	0x00000000
.L_1594:


//--------------------- .nv.info._ZN5flash24flash_fwd_splitkv_kernelI23Flash_fwd_kernel_traitsILi64ELi64ELi128ELi4ELb0ELb0EN7cutlass6half_tE19Flash_kernel_traitsILi64ELi64ELi128ELi4ES3_EELb1ELb0ELb0ELb1ELb1ELb1ELb1ELb0EEEvNS_16Flash_fwd_paramsE --------------------------
	.section	.nv.info._ZN5flash24flash_fwd_splitkv_kernelI23Flash_fwd_kernel_traitsILi64ELi64ELi128ELi4ELb0ELb0EN7cutlass6half_tE19Flash_kernel_traitsILi64ELi64ELi128ELi4ES3_EELb1ELb0ELb0ELb1ELb1ELb1ELb1ELb0EEEvNS_16Flash_fwd_paramsE,"",@"SHT_CUDA_INFO"
	.sectionflags	@""
	.align	4


	//----- nvinfo : EIATTR_CUDA_API_VERSION
	.align		4
        /*0000*/ 	.byte	0x04, 0x37
        /*0002*/ 	.short	(.L_1596 - .L_1595)
.L_1595:
        /*0004*/ 	.word	0x00000082


	//----- nvinfo : EIATTR_SW2861232_WAR
	.align		4
.L_1596:
        /*0008*/ 	.byte	0x01, 0x35
	.zero		2


	//----- nvinfo : EIATTR_PARAM_CBANK
	.align		4
        /*000c*/ 	.byte	0x04, 0x0a
        /*000e*/ 	.short	(.L_1598 - .L_1597)
	.align		4
.L_1597:
        /*0010*/ 	.word	index@(.nv.constant0._ZN5flash24flash_fwd_splitkv_kernelI23Flash_fwd_kernel_traitsILi64ELi64ELi128ELi4ELb0ELb0EN7cutlass6half_tE19Flash_kernel_traitsILi64ELi64ELi128ELi4ES3_EELb1ELb0ELb0ELb1ELb1ELb1ELb1ELb0EEEvNS_16Flash_fwd_paramsE)
        /*0014*/ 	.short	0x0160
        /*0016*/ 	.short	0x01d0


	//----- nvinfo : EIATTR_CBANK_PARAM_SIZE
	.align		4
.L_1598:
        /*0018*/ 	.byte	0x03, 0x19
        /*001a*/ 	.short	0x01d0


	//----- nvinfo : EIATTR_KPARAM_INFO
	.align		4
        /*001c*/ 	.byte	0x04, 0x17
        /*001e*/ 	.short	(.L_1600 - .L_1599)
.L_1599:
        /*0020*/ 	.word	0x00000000
        /*0024*/ 	.short	0x0000
        /*0026*/ 	.short	0x0000
        /*0028*/ 	.byte	0x00, 0xf0, 0x41, 0x07


	//----- nvinfo : EIATTR_MAXREG_COUNT
	.align		4
.L_1600:
        /*002c*/ 	.byte	0x03, 0x1b
        /*002e*/ 	.short	0x00ff


	//----- nvinfo : EIATTR_NUM_BARRIERS
	.align		4
        /*0030*/ 	.byte	0x02, 0x4c
        /*0032*/ 	.byte	0x01
	.zero		1


	//----- nvinfo : EIATTR_MERCURY_ISA_VERSION
	.align		4
        /*0034*/ 	.byte	0x03, 0x5f
        /*0036*/ 	.short	0x0000


	//----- nvinfo : EIATTR_COOP_GROUP_MASK_REGIDS
	.align		4
        /*0038*/ 	.byte	0x04, 0x29
        /*003a*/ 	.short	(.L_1602 - .L_1601)


	//   ....[0]....
.L_1601:
        /*003c*/ 	.word	0xffffffff


	//   ....[1]....
        /*0040*/ 	.word	0xffffffff


	//   ....[2]....
        /*0044*/ 	.word	0xffffffff


	//   ....[3]....
        /*0048*/ 	.word	0xffffffff


	//   ....[4]....
        /*004c*/ 	.word	0xffffffff


	//   ....[5]....
        /*0050*/ 	.word	0xffffffff


	//   ....[6]....
        /*0054*/ 	.word	0xffffffff


	//   ....[7]....
        /*0058*/ 	.word	0xffffffff


	//   ....[8]....
        /*005c*/ 	.word	0xffffffff


	//   ....[9]....
        /*0060*/ 	.word	0xffffffff


	//   ....[10]....
        /*0064*/ 	.word	0xffffffff


	//   ....[11]....
        /*0068*/ 	.word	0xffffffff


	//----- nvinfo : EIATTR_COOP_GROUP_INSTR_OFFSETS
	.align		4
.L_1602:
        /*006c*/ 	.byte	0x04, 0x28
        /*006e*/ 	.short	(.L_1604 - .L_1603)


	//   ....[0]....
.L_1603:
        /*0070*/ 	.word	0x000041a0


	//   ....[1]....
        /*0074*/ 	.word	0x000041c0


	//   ....[2]....
        /*0078*/ 	.word	0x00004260


	//   ....[3]....
        /*007c*/ 	.word	0x00004270


	//   ....[4]....
        /*0080*/ 	.word	0x000075a0


	//   ....[5]....
        /*0084*/ 	.word	0x000075c0


	//   ....[6]....
        /*0088*/ 	.word	0x000075f0


	//   ....[7]....
        /*008c*/ 	.word	0x00007600


	//   ....[8]....
        /*0090*/ 	.word	0x00008ce0


	//   ....[9]....
        /*0094*/ 	.word	0x00008d20


	//   ....[10]....
        /*0098*/ 	.word	0x00008da0


	//   ....[11]....
        /*009c*/ 	.word	0x00008dc0


	//----- nvinfo : EIATTR_EXIT_INSTR_OFFSETS
	.align		4
.L_1604:
        /*00a0*/ 	.byte	0x04, 0x1c
        /*00a2*/ 	.short	(.L_1606 - .L_1605)


	//   ....[0]....
.L_1605:
        /*00a4*/ 	.word	0x000002a0


	//   ....[1]....
        /*00a8*/ 	.word	0x00000970


	//   ....[2]....
        /*00ac*/ 	.word	0x000009a0


	//   ....[3]....
        /*00b0*/ 	.word	0x00009790


	//----- nvinfo : EIATTR_CTAIDZ_USED
	.align		4
.L_1606:
        /*00b4*/ 	.byte	0x01, 0x04
	.zero		2


	//----- nvinfo : EIATTR_CRS_STACK_SIZE
	.align		4
        /*00b8*/ 	.byte	0x04, 0x1e
        /*00ba*/ 	.short	(.L_1608 - .L_1607)
.L_1607:
        /*00bc*/ 	.word	0x00000000
.L_1608:


//--------------------- .nv.info._ZN5flash24flash_fwd_splitkv_kernelI23Flash_fwd_kernel_traitsILi64ELi64ELi128ELi4ELb0ELb0EN7cutlass6half_tE19Flash_kernel_traitsILi64ELi64ELi128ELi4ES3_EELb1ELb0ELb0ELb0ELb1ELb0ELb0ELb0EEEvNS_16Flash_fwd_paramsE --------------------------
	.section	.nv.info._ZN5flash24flash_fwd_splitkv_kernelI23Flash_fwd_kernel_traitsILi64ELi64ELi128ELi4ELb0ELb0EN7cutlass6half_tE19Flash_kernel_traitsILi64ELi64ELi128ELi4ES3_EELb1ELb0ELb0ELb0ELb1ELb0ELb0ELb0EEEvNS_16Flash_fwd_paramsE,"",@"SHT_CUDA_INFO"
	.sectionflags	@""
	.align	4


	//----- nvinfo : EIATTR_CUDA_API_VERSION
	.align		4
        /*0000*/ 	.byte	0x04, 0x37
        /*0002*/ 	.short	(.L_1610 - .L_1609)
.L_1609:
        /*0004*/ 	.word	0x00000082


	//----- nvinfo : EIATTR_SW2861232_WAR
	.align		4
.L_1610:
        /*0008*/ 	.byte	0x01, 0x35
	.zero		2


	//----- nvinfo : EIATTR_PARAM_CBANK
	.align		4
        /*000c*/ 	.byte	0x04, 0x0a
        /*000e*/ 	.short	(.L_1612 - .L_1611)
	.align		4
.L_1611:
        /*0010*/ 	.word	index@(.nv.constant0._ZN5flash24flash_fwd_splitkv_kernelI23Flash_fwd_kernel_traitsILi64ELi64ELi128ELi4ELb0ELb0EN7cutlass6half_tE19Flash_kernel_traitsILi64ELi64ELi128ELi4ES3_EELb1ELb0ELb0ELb0ELb1ELb0ELb0ELb0EEEvNS_16Flash_fwd_paramsE)
        /*0014*/ 	.short	0x0160
        /*0016*/ 	.short	0x01d0


	//----- nvinfo : EIATTR_CBANK_PARAM_SIZE
	.align		4
.L_1612:
        /*0018*/ 	.byte	0x03, 0x19
        /*001a*/ 	.short	0x01d0


	//----- nvinfo : EIATTR_KPARAM_INFO
	.align		4
        /*001c*/ 	.byte	0x04, 0x17
        /*001e*/ 	.short	(.L_1614 - .L_1613)
.L_1613:
        /*0020*/ 	.word	0x00000000
        /*0024*/ 	.short	0x0000
        /*0026*/ 	.short	0x0000
        /*0028*/ 	.byte	0x00, 0xf0, 0x41, 0x07


	//----- nvinfo : EIATTR_MAXREG_COUNT
	.align		4
.L_1614:
        /*002c*/ 	.byte	0x03, 0x1b
        /*002e*/ 	.short	0x00ff


	//----- nvinfo : EIATTR_NUM_BARRIERS
	.align		4
        /*0030*/ 	.byte	0x02, 0x4c
        /*0032*/ 	.byte	0x01
	.zero		1


	//----- nvinfo : EIATTR_MERCURY_ISA_VERSION
	.align		4
        /*0034*/ 	.byte	0x03, 0x5f
        /*0036*/ 	.short	0x0000


	//----- nvinfo : EIATTR_COOP_GROUP_MASK_REGIDS
	.align		4
        /*0038*/ 	.byte	0x04, 0x29
        /*003a*/ 	.short	(.L_1616 - .L_1615)


	//   ....[0]....
.L_1615:
        /*003c*/ 	.word	0xffffffff


	//   ....[1]....
        /*0040*/ 	.word	0xffffffff


	//   ....[2]....
        /*0044*/ 	.word	0xffffffff


	//   ....[3]....
        /*0048*/ 	.word	0xffffffff


	//   ....[4]....
        /*004c*/ 	.word	0xffffffff


	//   ....[5]....
        /*0050*/ 	.word	0xffffffff


	//   ....[6]....
        /*0054*/ 	.word	0xffffffff


	//   ....[7]....
        /*0058*/ 	.word	0xffffffff


	//   ....[8]....
        /*005c*/ 	.word	0xffffffff


	//   ....[9]....
        /*0060*/ 	.word	0xffffffff


	//   ....[10]....
        /*0064*/ 	.word	0xffffffff


	//   ....[11]....
        /*0068*/ 	.word	0xffffffff


	//   ....[12]....
        /*006c*/ 	.word	0xffffffff


	//   ....[13]....
        /*0070*/ 	.word	0xffffffff


	//   ....[14]....
        /*0074*/ 	.word	0xffffffff


	//   ....[15]....
        /*0078*/ 	.word	0xffffffff


	//----- nvinfo : EIATTR_COOP_GROUP_INSTR_OFFSETS
	.align		4
.L_1616:
        /*007c*/ 	.byte	0x04, 0x28
        /*007e*/ 	.short	(.L_1618 - .L_1617)


	//   ....[0]....
.L_1617:
        /*0080*/ 	.word	0x000043b0


	//   ....[1]....
        /*0084*/ 	.word	0x00004470


	//   ....[2]....
        /*0088*/ 	.word	0x00004480


	//   ....[3]....
        /*008c*/ 	.word	0x000044c0


	//   ....[4]....
        /*0090*/ 	.word	0x00007950


	//   ....[5]....
        /*0094*/ 	.word	0x000079a0


	//   ....[6]....
        /*0098*/ 	.word	0x000079c0


	//   ....[7]....
        /*009c*/ 	.word	0x000079e0


	//   ....[8]....
        /*00a0*/ 	.word	0x0000a7e0


	//   ....[9]....
        /*00a4*/ 	.word	0x0000a800


	//   ....[10]....
        /*00a8*/ 	.word	0x0000a840


	//   ....[11]....
        /*00ac*/ 	.word	0x0000a850


	//   ....[12]....
        /*00b0*/ 	.word	0x0000bf90


	//   ....[13]....
        /*00b4*/ 	.word	0x0000bfd0


	//   ....[14]....
        /*00b8*/ 	.word	0x0000c010


	//   ....[15]....
        /*00bc*/ 	.word	0x0000c020


	//----- nvinfo : EIATTR_EXIT_INSTR_OFFSETS
	.align		4
.L_1618:
        /*00c0*/ 	.byte	0x04, 0x1c
        /*00c2*/ 	.short	(.L_1620 - .L_1619)


	//   ....[0]....
.L_1619:
        /*00c4*/ 	.word	0x000002d0


	//   ....[1]....
        /*00c8*/ 	.word	0x00000aa0


	//   ....[2]....
        /*00cc*/ 	.word	0x00000ad0


	//   ....[3]....
        /*00d0*/ 	.word	0x0000cd90


	//   ....[4]....
        /*00d4*/ 	.word	0x0000ce40


	//----- nvinfo : EIATTR_CTAIDZ_USED
	.align		4
.L_1620:
        /*00d8*/ 	.byte	0x01, 0x04
	.zero		2


	//----- nvinfo : EIATTR_CRS_STACK_SIZE
	.align		4
        /*00dc*/ 	.byte	0x04, 0x1e
        /*00de*/ 	.short	(.L_1622 - .L_1621)
.L_1621:
        /*00e0*/ 	.word	0x00000000
.L_1622:


//--------------------- .nv.info._ZN5flash24flash_fwd_splitkv_kernelI23Flash_fwd_kernel_traitsILi64ELi64ELi128ELi4ELb0ELb0EN7cutlass6half_tE19Flash_kernel_traitsILi64ELi64ELi128ELi4ES3_EELb1ELb0ELb0ELb0ELb1ELb1ELb0ELb0EEEvNS_16Flash_fwd_paramsE --------------------------
	.section	.nv.info._ZN5flash24flash_fwd_splitkv_kernelI23Flash_fwd_kernel_traitsILi64ELi64ELi128ELi4ELb0ELb0EN7cutlass6half_tE19Flash_kernel_traitsILi64ELi64ELi128ELi4ES3_EELb1ELb0ELb0ELb0ELb1ELb1ELb0ELb0EEEvNS_16Flash_fwd_paramsE,"",@"SHT_CUDA_INFO"
	.sectionflags	@""
	.align	4


	//----- nvinfo : EIATTR_CUDA_API_VERSION
	.align		4
        /*0000*/ 	.byte	0x04, 0x37
        /*0002*/ 	.short	(.L_1624 - .L_1623)
.L_1623:
        /*0004*/ 	.word	0x00000082


	//----- nvinfo : EIATTR_SW2861232_WAR
	.align		4
.L_1624:
        /*0008*/ 	.byte	0x01, 0x35
	.zero		2


	//----- nvinfo : EIATTR_PARAM_CBANK
	.align		4
        /*000c*/ 	.byte	0x04, 0x0a
        /*000e*/ 	.short	(.L_1626 - .L_1625)
	.align		4
.L_1625:
        /*0010*/ 	.word	index@(.nv.constant0._ZN5flash24flash_fwd_splitkv_kernelI23Flash_fwd_kernel_traitsILi64ELi64ELi128ELi4ELb0ELb0EN7cutlass6half_tE19Flash_kernel_traitsILi64ELi64ELi128ELi4ES3_EELb1ELb0ELb0ELb0ELb1ELb1ELb0ELb0EEEvNS_16Flash_fwd_paramsE)
        /*0014*/ 	.short	0x0160
        /*0016*/ 	.short	0x01d0


	//----- nvinfo : EIATTR_CBANK_PARAM_SIZE
	.align		4
.L_1626:
        /*0018*/ 	.byte	0x03, 0x19
        /*001a*/ 	.short	0x01d0


	//----- nvinfo : EIATTR_KPARAM_INFO
	.align		4
        /*001c*/ 	.byte	0x04, 0x17
        /*001e*/ 	.short	(.L_1628 - .L_1627)
.L_1627:
        /*0020*/ 	.word	0x00000000
        /*0024*/ 	.short	0x0000
        /*0026*/ 	.short	0x0000
        /*0028*/ 	.byte	0x00, 0xf0, 0x41, 0x07


	//----- nvinfo : EIATTR_MAXREG_COUNT
	.align		4
.L_1628:
        /*002c*/ 	.byte	0x03, 0x1b
        /*002e*/ 	.short	0x00ff


	//----- nvinfo : EIATTR_NUM_BARRIERS
	.align		4
        /*0030*/ 	.byte	0x02, 0x4c
        /*0032*/ 	.byte	0x01
	.zero		1


	//----- nvinfo : EIATTR_MERCURY_ISA_VERSION
	.align		4
        /*0034*/ 	.byte	0x03, 0x5f
        /*0036*/ 	.short	0x0000


	//----- nvinfo : EIATTR_COOP_GROUP_MASK_REGIDS
	.align		4
        /*0038*/ 	.byte	0x04, 0x29
        /*003a*/ 	.short	(.L_1630 - .L_1629)


	//   ....[0]....
.L_1629:
        /*003c*/ 	.word	0xffffffff


	//   ....[1]....
        /*0040*/ 	.word	0xffffffff


	//   ....[2]....
        /*0044*/ 	.word	0xffffffff


	//   ....[3]....
        /*0048*/ 	.word	0xffffffff


	//   ....[4]....
        /*004c*/ 	.word	0xffffffff


	//   ....[5]....
        /*0050*/ 	.word	0xffffffff


	//   ....[6]....
        /*0054*/ 	.word	0xffffffff


	//   ....[7]....
        /*0058*/ 	.word	0xffffffff


	//   ....[8]....
        /*005c*/ 	.word	0xffffffff


	//   ....[9]....
        /*0060*/ 	.word	0xffffffff


	//   ....[10]....
        /*0064*/ 	.word	0xffffffff


	//   ....[11]....
        /*0068*/ 	.word	0xffffffff


	//   ....[12]....
        /*006c*/ 	.word	0xffffffff


	//   ....[13]....
        /*0070*/ 	.word	0xffffffff


	//   ....[14]....
        /*0074*/ 	.word	0xffffffff


	//   ....[15]....
        /*0078*/ 	.word	0xffffffff


	//----- nvinfo : EIATTR_COOP_GROUP_INSTR_OFFSETS
	.align		4
.L_1630:
        /*007c*/ 	.byte	0x04, 0x28
        /*007e*/ 	.short	(.L_1632 - .L_1631)


	//   ....[0]....
.L_1631:
        /*0080*/ 	.word	0x00004b60


	//   ....[1]....
        /*0084*/ 	.word	0x00004c80


	//   ....[2]....
        /*0088*/ 	.word	0x00004c90


	//   ....[3]....
        /*008c*/ 	.word	0x00004ce0


	//   ....[4]....
        /*0090*/ 	.word	0x00008940


	//   ....[5]....
        /*0094*/ 	.word	0x00008990


	//   ....[6]....
        /*0098*/ 	.word	0x000089b0


	//   ....[7]....
        /*009c*/ 	.word	0x000089d0


	//   ....[8]....
        /*00a0*/ 	.word	0x0000c090


	//   ....[9]....
        /*00a4*/ 	.word	0x0000c0a0


	//   ....[10]....
        /*00a8*/ 	.word	0x0000c0d0


	//   ....[11]....
        /*00ac*/ 	.word	0x0000c0e0


	//   ....[12]....
        /*00b0*/ 	.word	0x0000d7c0


	//   ....[13]....
        /*00b4*/ 	.word	0x0000d800


	//   ....[14]....
        /*00b8*/ 	.word	0x0000d840


	//   ....[15]....
        /*00bc*/ 	.word	0x0000d850


	//----- nvinfo : EIATTR_EXIT_INSTR_OFFSETS
	.align		4
.L_1632:
        /*00c0*/ 	.byte	0x04, 0x1c
        /*00c2*/ 	.short	(.L_1634 - .L_1633)


	//   ....[0]....
.L_1633:
        /*00c4*/ 	.word	0x000002d0


	//   ....[1]....
        /*00c8*/ 	.word	0x00000aa0


	//   ....[2]....
        /*00cc*/ 	.word	0x00000ad0


	//   ....[3]....
        /*00d0*/ 	.word	0x0000e5c0


	//   ....[4]....
        /*00d4*/ 	.word	0x0000e670


	//----- nvinfo : EIATTR_CTAIDZ_USED
	.align		4
.L_1634:
        /*00d8*/ 	.byte	0x01, 0x04
	.zero		2


	//----- nvinfo : EIATTR_CRS_STACK_SIZE
	.align		4
        /*00dc*/ 	.byte	0x04, 0x1e
        /*00de*/ 	.short	(.L_1636 - .L_1635)
.L_1635:
        /*00e0*/ 	.word	0x00000000
.L_1636:


//--------------------- .nv.info._ZN5flash24flash_fwd_splitkv_kernelI23Flash_fwd_kernel_traitsILi64ELi64ELi128ELi4ELb0ELb0EN7cutlass6half_tE19Flash_kernel_traitsILi64ELi64ELi128ELi4ES3_EELb1ELb0ELb1ELb0ELb0ELb0ELb0ELb0EEEvNS_16Flash_fwd_paramsE --------------------------
	.section	.nv.info._ZN5flash24flash_fwd_splitkv_kernelI23Flash_fwd_kernel_traitsILi64ELi64ELi128ELi4ELb0ELb0EN7cutlass6half_tE19Flash_kernel_traitsILi64ELi64ELi128ELi4ES3_EELb1ELb0ELb1ELb0ELb0ELb0ELb0ELb0EEEvNS_16Flash_fwd_paramsE,"",@"SHT_CUDA_INFO"
	.sectionflags	@""
	.align	4


	//----- nvinfo : EIATTR_CUDA_API_VERSION
	.align		4
        /*0000*/ 	.byte	0x04, 0x37
        /*0002*/ 	.short	(.L_1638 - .L_1637)
.L_1637:
        /*0004*/ 	.word	0x00000082


	//----- nvinfo : EIATTR_SW2861232_WAR
	.align		4
.L_1638:
        /*0008*/ 	.byte	0x01, 0x35
	.zero		2


	//----- nvinfo : EIATTR_PARAM_CBANK
	.align		4
        /*000c*/ 	.byte	0x04, 0x0a
        /*000e*/ 	.short	(.L_1640 - .L_1639)
	.align		4
.L_1639:
        /*0010*/ 	.word	index@(.nv.constant0._ZN5flash24flash_fwd_splitkv_kernelI23Flash_fwd_kernel_traitsILi64ELi64ELi128ELi4ELb0ELb0EN7cutlass6half_tE19Flash_kernel_traitsILi64ELi64ELi128ELi4ES3_EELb1ELb0ELb1ELb0ELb0ELb0ELb0ELb0EEEvNS_16Flash_fwd_paramsE)
        /*0014*/ 	.short	0x0160
        /*0016*/ 	.short	0x01d0


	//----- nvinfo : EIATTR_CBANK_PARAM_SIZE
	.align		4
.L_1640:
        /*0018*/ 	.byte	0x03, 0x19
        /*001a*/ 	.short	0x01d0


	//----- nvinfo : EIATTR_KPARAM_INFO
	.align		4
        /*001c*/ 	.byte	0x04, 0x17
        /*001e*/ 	.short	(.L_1642 - .L_1641)
.L_1641:
        /*0020*/ 	.word	0x00000000
        /*0024*/ 	.short	0x0000
        /*0026*/ 	.short	0x0000
        /*0028*/ 	.byte	0x00, 0xf0, 0x41, 0x07


	//----- nvinfo : EIATTR_MAXREG_COUNT
	.align		4
.L_1642:
        /*002c*/ 	.byte	0x03, 0x1b
        /*002e*/ 	.short	0x00ff


	//----- nvinfo : EIATTR_NUM_BARRIERS
	.align		4
        /*0030*/ 	.byte	0x02, 0x4c
        /*0032*/ 	.byte	0x01
	.zero		1


	//----- nvinfo : EIATTR_MERCURY_ISA_VERSION
	.align		4
        /*0034*/ 	.byte	0x03, 0x5f
        /*0036*/ 	.short	0x0000


	//----- nvinfo : EIATTR_COOP_GROUP_MASK_REGIDS
	.align		4
        /*0038*/ 	.byte	0x04, 0x29
        /*003a*/ 	.short	(.L_1644 - .L_1643)


	//   ....[0]....
.L_1643:
        /*003c*/ 	.word	0xffffffff


	//   ....[1]....
        /*0040*/ 	.word	0xffffffff


	//   ....[2]....
        /*0044*/ 	.word	0xffffffff


	//   ....[3]....
        /*0048*/ 	.word	0xffffffff


	//   ....[4]....
        /*004c*/ 	.word	0xffffffff


	//   ....[5]....
        /*0050*/ 	.word	0xffffffff


	//   ....[6]....
        /*0054*/ 	.word	0xffffffff


	//   ....[7]....
        /*0058*/ 	.word	0xffffffff


	//   ....[8]....
        /*005c*/ 	.word	0xffffffff


	//   ....[9]....
        /*0060*/ 	.word	0xffffffff


	//   ....[10]....
        /*0064*/ 	.word	0xffffffff


	//   ....[11]....
        /*0068*/ 	.word	0xffffffff


	//   ....[12]....
        /*006c*/ 	.word	0xffffffff


	//   ....[13]....
        /*0070*/ 	.word	0xffffffff


	//   ....[14]....
        /*0074*/ 	.word	0xffffffff


	//   ....[15]....
        /*0078*/ 	.word	0xffffffff


	//----- nvinfo : EIATTR_COOP_GROUP_INSTR_OFFSETS
	.align		4
.L_1644:
        /*007c*/ 	.byte	0x04, 0x28
        /*007e*/ 	.short	(.L_1646 - .L_1645)


	//   ....[0]....
.L_1645:
        /*0080*/ 	.word	0x00005910


	//   ....[1]....
        /*0084*/ 	.word	0x00005930


	//   ....[2]....
        /*0088*/ 	.word	0x000059b0


	//   ....[3]....
        /*008c*/ 	.word	0x00005a20


	//   ....[4]....
        /*0090*/ 	.word	0x00009cd0


	//   ....[5]....
        /*0094*/ 	.word	0x00009ce0


	//   ....[6]....
        /*0098*/ 	.word	0x00009d10


	//   ....[7]....
        /*009c*/ 	.word	0x00009d20


	//   ....[8]....
        /*00a0*/ 	.word	0x0000da30


	//   ....[9]....
        /*00a4*/ 	.word	0x0000da50


	//   ....[10]....
        /*00a8*/ 	.word	0x0000da70


	//   ....[11]....
        /*00ac*/ 	.word	0x0000da90


	//   ....[12]....
        /*00b0*/ 	.word	0x0000f1c0


	//   ....[13]....
        /*00b4*/ 	.word	0x0000f200


	//   ....[14]....
        /*00b8*/ 	.word	0x0000f240


	//   ....[15]....
        /*00bc*/ 	.word	0x0000f260


	//----- nvinfo : EIATTR_EXIT_INSTR_OFFSETS
	.align		4
.L_1646:
        /*00c0*/ 	.byte	0x04, 0x1c
        /*00c2*/ 	.short	(.L_1648 - .L_1647)


	//   ....[0]....
.L_1647:
        /*00c4*/ 	.word	0x000002d0


	//   ....[1]....
        /*00c8*/ 	.word	0x00000af0


	//   ....[2]....
        /*00cc*/ 	.word	0x00000b20


	//   ....[3]....
        /*00d0*/ 	.word	0x00010050


	//   ....[4]....
        /*00d4*/ 	.word	0x00010110


	//----- nvinfo : EIATTR_CTAIDZ_USED
	.align		4
.L_1648:
        /*00d8*/ 	.byte	0x01, 0x04
	.zero		2


	//----- nvinfo : EIATTR_CRS_STACK_SIZE
	.align		4
        /*00dc*/ 	.byte	0x04, 0x1e
        /*00de*/ 	.short	(.L_1650 - .L_1649)
.L_1649:
        /*00e0*/ 	.word	0x00000000
.L_1650:


//--------------------- .nv.info._ZN5flash24flash_fwd_splitkv_kernelI23Flash_fwd_kernel_traitsILi64ELi64ELi128ELi4ELb0ELb0EN7cutlass6half_tE19Flash_kernel_traitsILi64ELi64ELi128ELi4ES3_EELb1ELb0ELb1ELb0ELb0ELb1ELb0ELb0EEEvNS_16Flash_fwd_paramsE --------------------------
	.section	.nv.info._ZN5flash24flash_fwd_splitkv_kernelI23Flash_fwd_kernel_traitsILi64ELi64ELi128ELi4ELb0ELb0EN7cutlass6half_tE19Flash_kernel_traitsILi64ELi64ELi128ELi4ES3_EELb1ELb0ELb1ELb0ELb0ELb1ELb0ELb0EEEvNS_16Flash_fwd_paramsE,"",@"SHT_CUDA_INFO"
	.sectionflags	@""
	.align	4


	//----- nvinfo : EIATTR_CUDA_API_VERSION
	.align		4
        /*0000*/ 	.byte	0x04, 0x37
        /*0002*/ 	.short	(.L_1652 - .L_1651)
.L_1651:
        /*0004*/ 	.word	0x00000082


	//----- nvinfo : EIATTR_SW2861232_WAR
	.align		4
.L_1652:
        /*0008*/ 	.byte	0x01, 0x35
	.zero		2


	//----- nvinfo : EIATTR_PARAM_CBANK
	.align		4
        /*000c*/ 	.byte	0x04, 0x0a
        /*000e*/ 	.short	(.L_1654 - .L_1653)
	.align		4
.L_1653:
        /*0010*/ 	.word	index@(.nv.constant0._ZN5flash24flash_fwd_splitkv_kernelI23Flash_fwd_kernel_traitsILi64ELi64ELi128ELi4ELb0ELb0EN7cutlass6half_tE19Flash_kernel_traitsILi64ELi64ELi128ELi4ES3_EELb1ELb0ELb1ELb0ELb0ELb1ELb0ELb0EEEvNS_16Flash_fwd_paramsE)
        /*0014*/ 	.short	0x0160
        /*0016*/ 	.short	0x01d0


	//----- nvinfo : EIATTR_CBANK_PARAM_SIZE
	.align		4
.L_1654:
        /*0018*/ 	.byte	0x03, 0x19
        /*001a*/ 	.short	0x01d0


	//----- nvinfo : EIATTR_KPARAM_INFO
	.align		4
        /*001c*/ 	.byte	0x04, 0x17
        /*001e*/ 	.short	(.L_1656 - .L_1655)
.L_1655:
        /*0020*/ 	.word	0x00000000
        /*0024*/ 	.short	0x0000
        /*0026*/ 	.short	0x0000
        /*0028*/ 	.byte	0x00, 0xf0, 0x41, 0x07


	//----- nvinfo : EIATTR_MAXREG_COUNT
	.align		4
.L_1656:
        /*002c*/ 	.byte	0x03, 0x1b
        /*002e*/ 	.short	0x00ff


	//----- nvinfo : EIATTR_NUM_BARRIERS
	.align		4
        /*0030*/ 	.byte	0x02, 0x4c
        /*0032*/ 	.byte	0x01
	.zero		1


	//----- nvinfo : EIATTR_MERCURY_ISA_VERSION
	.align		4
        /*0034*/ 	.byte	0x03, 0x5f
        /*0036*/ 	.short	0x0000


	//----- nvinfo : EIATTR_COOP_GROUP_MASK_REGIDS
	.align		4
        /*0038*/ 	.byte	0x04, 0x29
        /*003a*/ 	.short	(.L_1658 - .L_1657)


	//   ....[0]....
.L_1657:
        /*003c*/ 	.word	0xffffffff


	//   ....[1]....
        /*0040*/ 	.word	0xffffffff


	//   ....[2]....
        /*0044*/ 	.word	0xffffffff


	//   ....[3]....
        /*0048*/ 	.word	0xffffffff


	//   ....[4]....
        /*004c*/ 	.word	0xffffffff


	//   ....[5]....
        /*0050*/ 	.word	0xffffffff


	//   ....[6]....
        /*0054*/ 	.word	0xffffffff


	//   ....[7]....
        /*0058*/ 	.word	0xffffffff


	//   ....[8]....
        /*005c*/ 	.word	0xffffffff


	//   ....[9]....
        /*0060*/ 	.word	0xffffffff


	//   ....[10]....
        /*0064*/ 	.word	0xffffffff


	//   ....[11]....
        /*0068*/ 	.word	0xffffffff


	//   ....[12]....
        /*006c*/ 	.word	0xffffffff


	//   ....[13]....
        /*0070*/ 	.word	0xffffffff


	//   ....[14]....
        /*0074*/ 	.word	0xffffffff


	//   ....[15]....
        /*0078*/ 	.word	0xffffffff


	//----- nvinfo : EIATTR_COOP_GROUP_INSTR_OFFSETS
	.align		4
.L_1658:
        /*007c*/ 	.byte	0x04, 0x28
        /*007e*/ 	.short	(.L_1660 - .L_1659)


	//   ....[0]....
.L_1659:
        /*0080*/ 	.word	0x000060a0


	//   ....[1]....
        /*0084*/ 	.word	0x000060c0


	//   ....[2]....
        /*0088*/ 	.word	0x00006130


	//   ....[3]....
        /*008c*/ 	.word	0x000061a0


	//   ....[4]....
        /*0090*/ 	.word	0x0000ac40


	//   ....[5]....
        /*0094*/ 	.word	0x0000ac50


	//   ....[6]....
        /*0098*/ 	.word	0x0000ac80


	//   ....[7]....
        /*009c*/ 	.word	0x0000ac90


	//   ....[8]....
        /*00a0*/ 	.word	0x0000f1e0


	//   ....[9]....
        /*00a4*/ 	.word	0x0000f1f0


	//   ....[10]....
        /*00a8*/ 	.word	0x0000f210


	//   ....[11]....
        /*00ac*/ 	.word	0x0000f230


	//   ....[12]....
        /*00b0*/ 	.word	0x00010930


	//   ....[13]....
        /*00b4*/ 	.word	0x00010970


	//   ....[14]....
        /*00b8*/ 	.word	0x000109b0


	//   ....[15]....
        /*00bc*/ 	.word	0x000109d0


	//----- nvinfo : EIATTR_EXIT_INSTR_OFFSETS
	.align		4
.L_1660:
        /*00c0*/ 	.byte	0x04, 0x1c
        /*00c2*/ 	.short	(.L_1662 - .L_1661)


	//   ....[0]....
.L_1661:
        /*00c4*/ 	.word	0x000002d0


	//   ....[1]....
        /*00c8*/ 	.word	0x00000ae0


	//   ....[2]....
        /*00cc*/ 	.word	0x00000b10


	//   ....[3]....
        /*00d0*/ 	.word	0x000117c0


	//   ....[4]....
        /*00d4*/ 	.word	0x00011880


	//----- nvinfo : EIATTR_CTAIDZ_USED
	.align		4
.L_1662:
        /*00d8*/ 	.byte	0x01, 0x04
	.zero		2


	//----- nvinfo : EIATTR_CRS_STACK_SIZE
	.align		4
        /*00dc*/ 	.byte	0x04, 0x1e
        /*00de*/ 	.short	(.L_1664 - .L_1663)
.L_1663:
        /*00e0*/ 	.word	0x00000000
.L_1664:


//--------------------- .nv.info._ZN5flash24flash_fwd_splitkv_kernelI23Flash_fwd_kernel_traitsILi64ELi64ELi128ELi4ELb0ELb0EN7cutlass6half_tE19Flash_kernel_traitsILi64ELi64ELi128ELi4ES3_EELb1ELb0ELb0ELb0ELb1ELb0ELb0ELb1EEEvNS_16Flash_fwd_paramsE --------------------------
	.section	.nv.info._ZN5flash24flash_fwd_splitkv_kernelI23Flash_fwd_kernel_traitsILi64ELi64ELi128ELi4ELb0ELb0EN7cutlass6half_tE19Flash_kernel_traitsILi64ELi64ELi128ELi4ES3_EELb1ELb0ELb0ELb0ELb1ELb0ELb0ELb1EEEvNS_16Flash_fwd_paramsE,"",@"SHT_CUDA_INFO"
	.sectionflags	@""
	.align	4


	//----- nvinfo : EIATTR_CUDA_API_VERSION
	.align		4
        /*0000*/ 	.byte	0x04, 0x37
        /*0002*/ 	.short	(.L_1666 - .L_1665)
.L_1665:
        /*0004*/ 	.word	0x00000082


	//----- nvinfo : EIATTR_SW2861232_WAR
	.align		4
.L_1666:
        /*0008*/ 	.byte	0x01, 0x35
	.zero		2


	//----- nvinfo : EIATTR_PARAM_CBANK
	.align		4
        /*000c*/ 	.byte	0x04, 0x0a
        /*000e*/ 	.short	(.L_1668 - .L_1667)
	.align		4
.L_1667:
        /*0010*/ 	.word	index@(.nv.constant0._ZN5flash24flash_fwd_splitkv_kernelI23Flash_fwd_kernel_traitsILi64ELi64ELi128ELi4ELb0ELb0EN7cutlass6half_tE19Flash_kernel_traitsILi64ELi64ELi128ELi4ES3_EELb1ELb0ELb0ELb0ELb1ELb0ELb0ELb1EEEvNS_16Flash_fwd_paramsE)
        /*0014*/ 	.short	0x0160
        /*0016*/ 	.short	0x01d0


	//----- nvinfo : EIATTR_CBANK_PARAM_SIZE
	.align		4
.L_1668:
        /*0018*/ 	.byte	0x03, 0x19
        /*001a*/ 	.short	0x01d0


	//----- nvinfo : EIATTR_KPARAM_INFO
	.align		4
        /*001c*/ 	.byte	0x04, 0x17
        /*001e*/ 	.short	(.L_1670 - .L_1669)
.L_1669:
        /*0020*/ 	.word	0x00000000
        /*0024*/ 	.short	0x0000
        /*0026*/ 	.short	0x0000
        /*0028*/ 	.byte	0x00, 0xf0, 0x41, 0x07


	//----- nvinfo : EIATTR_MAXREG_COUNT
	.align		4
.L_1670:
        /*002c*/ 	.byte	0x03, 0x1b
        /*002e*/ 	.short	0x00ff


	//----- nvinfo : EIATTR_NUM_BARRIERS
	.align		4
        /*0030*/ 	.byte	0x02, 0x4c
        /*0032*/ 	.byte	0x01
	.zero		1


	//----- nvinfo : EIATTR_MERCURY_ISA_VERSION
	.align		4
        /*0034*/ 	.byte	0x03, 0x5f
        /*0036*/ 	.short	0x0000


	//----- nvinfo : EIATTR_COOP_GROUP_MASK_REGIDS
	.align		4
        /*0038*/ 	.byte	0x04, 0x29
        /*003a*/ 	.short	(.L_1672 - .L_1671)


	//   ....[0]....
.L_1671:
        /*003c*/ 	.word	0xffffffff


	//   ....[1]....
        /*0040*/ 	.word	0xffffffff


	//   ....[2]....
        /*0044*/ 	.word	0xffffffff


	//   ....[3]....
        /*0048*/ 	.word	0xffffffff


	//   ....[4]....
        /*004c*/ 	.word	0xffffffff


	//   ....[5]....
        /*0050*/ 	.word	0xffffffff


	//   ....[6]....
        /*0054*/ 	.word	0xffffffff


	//   ....[7]....
        /*0058*/ 	.word	0xffffffff


	//   ....[8]....
        /*005c*/ 	.word	0xffffffff


	//   ....[9]....
        /*0060*/ 	.word	0xffffffff


	//   ....[10]....
        /*0064*/ 	.word	0xffffffff


	//   ....[11]....
        /*0068*/ 	.word	0xffffffff


	//   ....[12]....
        /*006c*/ 	.word	0xffffffff


	//   ....[13]....
        /*0070*/ 	.word	0xffffffff


	//   ....[14]....
        /*0074*/ 	.word	0xffffffff


	//   ....[15]....
        /*0078*/ 	.word	0xffffffff


	//----- nvinfo : EIATTR_COOP_GROUP_INSTR_OFFSETS
	.align		4
.L_1672:
        /*007c*/ 	.byte	0x04, 0x28
        /*007e*/ 	.short	(.L_1674 - .L_1673)


	//   ....[0]....
.L_1673:
        /*0080*/ 	.word	0x0000dad0


	//   ....[1]....
        /*0084*/ 	.word	0x0000daf0


	//   ....[2]....
        /*0088*/ 	.word	0x0000db80


	//   ....[3]....
        /*008c*/ 	.word	0x0000db90


	//   ....[4]....
        /*0090*/ 	.word	0x000110c0


	//   ....[5]....
        /*0094*/ 	.word	0x00011100


	//   ....[6]....
        /*0098*/ 	.word	0x00011120


	//   ....[7]....
        /*009c*/ 	.word	0x00011140


	//   ....[8]....
        /*00a0*/ 	.word	0x00013fa0


	//   ....[9]....
        /*00a4*/ 	.word	0x00013fc0


	//   ....[10]....
        /*00a8*/ 	.word	0x00013ff0


	//   ....[11]....
        /*00ac*/ 	.word	0x00014000


	//   ....[12]....
        /*00b0*/ 	.word	0x00015740


	//   ....[13]....
        /*00b4*/ 	.word	0x00015780


	//   ....[14]....
        /*00b8*/ 	.word	0x000157c0


	//   ....[15]....
        /*00bc*/ 	.word	0x000157d0


	//----- nvinfo : EIATTR_EXIT_INSTR_OFFSETS
	.align		4
.L_1674:
        /*00c0*/ 	.byte	0x04, 0x1c
        /*00c2*/ 	.short	(.L_1676 - .L_1675)


	//   ....[0]....
.L_1675:
        /*00c4*/ 	.word	0x00000300


	//   ....[1]....
        /*00c8*/ 	.word	0x00000ac0


	//   ....[2]....
        /*00cc*/ 	.word	0x00000af0


	//   ....[3]....
        /*00d0*/ 	.word	0x00016600


	//   ....[4]....
        /*00d4*/ 	.word	0x000166c0


	//----- nvinfo : EIATTR_CTAIDZ_USED
	.align		4
.L_1676:
        /*00d8*/ 	.byte	0x01, 0x04
	.zero		2


	//----- nvinfo : EIATTR_CRS_STACK_SIZE
	.align		4
        /*00dc*/ 	.byte	0x04, 0x1e
        /*00de*/ 	.short	(.L_1678 - .L_1677)
.L_1677:
        /*00e0*/ 	.word	0x00000000
.L_1678:


//--------------------- .nv.info._ZN5flash24flash_fwd_splitkv_kernelI23Flash_fwd_kernel_traitsILi64ELi64ELi128ELi4ELb0ELb0EN7cutlass6half_tE19Flash_kernel_traitsILi64ELi64ELi128ELi4ES3_EELb1ELb0ELb0ELb0ELb1ELb1ELb0ELb1EEEvNS_16Flash_fwd_paramsE --------------------------
	.section	.nv.info._ZN5flash24flash_fwd_splitkv_kernelI23Flash_fwd_kernel_traitsILi64ELi64ELi128ELi4ELb0ELb0EN7cutlass6half_tE19Flash_kernel_traitsILi64ELi64ELi128ELi4ES3_EELb1ELb0ELb0ELb0ELb1ELb1ELb0ELb1EEEvNS_16Flash_fwd_paramsE,"",@"SHT_CUDA_INFO"
	.sectionflags	@""
	.align	4


	//----- nvinfo : EIATTR_CUDA_API_VERSION
	.align		4
        /*0000*/ 	.byte	0x04, 0x37
        /*0002*/ 	.short	(.L_1680 - .L_1679)
.L_1679:
        /*0004*/ 	.word	0x00000082


	//----- nvinfo : EIATTR_SW2861232_WAR
	.align		4
.L_1680:
        /*0008*/ 	.byte	0x01, 0x35
	.zero		2


	//----- nvinfo : EIATTR_PARAM_CBANK
	.align		4
        /*000c*/ 	.byte	0x04, 0x0a
        /*000e*/ 	.short	(.L_1682 - .L_1681)
	.align		4
.L_1681:
        /*0010*/ 	.word	index@(.nv.constant0._ZN5flash24flash_fwd_splitkv_kernelI23Flash_fwd_kernel_traitsILi64ELi64ELi128ELi4ELb0ELb0EN7cutlass6half_tE19Flash_kernel_traitsILi64ELi64ELi128ELi4ES3_EELb1ELb0ELb0ELb0ELb1ELb1ELb0ELb1EEEvNS_16Flash_fwd_paramsE)
        /*0014*/ 	.short	0x0160
        /*0016*/ 	.short	0x01d0


	//----- nvinfo : EIATTR_CBANK_PARAM_SIZE
	.align		4
.L_1682:
        /*0018*/ 	.byte	0x03, 0x19
        /*001a*/ 	.short	0x01d0


	//----- nvinfo : EIATTR_KPARAM_INFO
	.align		4
        /*001c*/ 	.byte	0x04, 0x17
        /*001e*/ 	.short	(.L_1684 - .L_1683)
.L_1683:
        /*0020*/ 	.word	0x00000000
        /*0024*/ 	.short	0x0000
        /*0026*/ 	.short	0x0000
        /*0028*/ 	.byte	0x00, 0xf0, 0x41, 0x07


	//----- nvinfo : EIATTR_MAXREG_COUNT
	.align		4
.L_1684:
        /*002c*/ 	.byte	0x03, 0x1b
        /*002e*/ 	.short	0x00ff


	//----- nvinfo : EIATTR_NUM_BARRIERS
	.align		4
        /*0030*/ 	.byte	0x02, 0x4c
        /*0032*/ 	.byte	0x01
	.zero		1


	//----- nvinfo : EIATTR_MERCURY_ISA_VERSION
	.align		4
        /*0034*/ 	.byte	0x03, 0x5f
        /*0036*/ 	.short	0x0000


	//----- nvinfo : EIATTR_COOP_GROUP_MASK_REGIDS
	.align		4
        /*0038*/ 	.byte	0x04, 0x29
        /*003a*/ 	.short	(.L_1686 - .L_1685)


	//   ....[0]....
.L_1685:
        /*003c*/ 	.word	0xffffffff


	//   ....[1]....
        /*0040*/ 	.word	0xffffffff


	//   ....[2]....
        /*0044*/ 	.word	0xffffffff


	//   ....[3]....
        /*0048*/ 	.word	0xffffffff


	//   ....[4]....
        /*004c*/ 	.word	0xffffffff


	//   ....[5]....
        /*0050*/ 	.word	0xffffffff


	//   ....[6]....
        /*0054*/ 	.word	0xffffffff


	//   ....[7]....
        /*0058*/ 	.word	0xffffffff


	//   ....[8]....
        /*005c*/ 	.word	0xffffffff


	//   ....[9]....
        /*0060*/ 	.word	0xffffffff


	//   ....[10]....
        /*0064*/ 	.word	0xffffffff


	//   ....[11]....
        /*0068*/ 	.word	0xffffffff


	//   ....[12]....
        /*006c*/ 	.word	0xffffffff


	//   ....[13]....
        /*0070*/ 	.word	0xffffffff


	//   ....[14]....
        /*0074*/ 	.word	0xffffffff


	//   ....[15]....
        /*0078*/ 	.word	0xffffffff


	//----- nvinfo : EIATTR_COOP_GROUP_INSTR_OFFSETS
	.align		4
.L_1686:
        /*007c*/ 	.byte	0x04, 0x28
        /*007e*/ 	.short	(.L_1688 - .L_1687)


	//   ....[0]....
.L_1687:
        /*0080*/ 	.word	0x0000e310


	//   ....[1]....
        /*0084*/ 	.word	0x0000e330


	//   ....[2]....
        /*0088*/ 	.word	0x0000e3c0


	//   ....[3]....
        /*008c*/ 	.word	0x0000e3d0


	//   ....[4]....
        /*0090*/ 	.word	0x00012130


	//   ....[5]....
        /*0094*/ 	.word	0x00012140


	//   ....[6]....
        /*0098*/ 	.word	0x00012170


	//   ....[7]....
        /*009c*/ 	.word	0x00012180


	//   ....[8]....
        /*00a0*/ 	.word	0x00015860


	//   ....[9]....
        /*00a4*/ 	.word	0x00015880


	//   ....[10]....
        /*00a8*/ 	.word	0x000158b0


	//   ....[11]....
        /*00ac*/ 	.word	0x000158c0


	//   ....[12]....
        /*00b0*/ 	.word	0x00016fa0


	//   ....[13]....
        /*00b4*/ 	.word	0x00016fe0


	//   ....[14]....
        /*00b8*/ 	.word	0x00017020


	//   ....[15]....
        /*00bc*/ 	.word	0x00017030


	//----- nvinfo : EIATTR_EXIT_INSTR_OFFSETS
	.align		4
.L_1688:
        /*00c0*/ 	.byte	0x04, 0x1c
        /*00c2*/ 	.short	(.L_1690 - .L_1689)


	//   ....[0]....
.L_1689:
        /*00c4*/ 	.word	0x00000300


	//   ....[1]....
        /*00c8*/ 	.word	0x00000ac0


	//   ....[2]....
        /*00cc*/ 	.word	0x00000af0


	//   ....[3]....
        /*00d0*/ 	.word	0x00017e60


	//   ....[4]....
        /*00d4*/ 	.word	0x00017f20


	//----- nvinfo : EIATTR_CTAIDZ_USED
	.align		4
.L_1690:
        /*00d8*/ 	.byte	0x01, 0x04
	.zero		2


	//----- nvinfo : EIATTR_CRS_STACK_SIZE
	.align		4
        /*00dc*/ 	.byte	0x04, 0x1e
        /*00de*/ 	.short	(.L_1692 - .L_1691)
.L_1691:
        /*00e0*/ 	.word	0x00000000
.L_1692:


//--------------------- .nv.info._ZN5flash24flash_fwd_splitkv_kernelI23Flash_fwd_kernel_traitsILi64ELi64ELi128ELi4ELb0ELb0EN7cutlass6half_tE19Flash_kernel_traitsILi64ELi64ELi128ELi4ES3_EELb1ELb0ELb1ELb0ELb0ELb0ELb0ELb1EEEvNS_16Flash_fwd_paramsE --------------------------
	.section	.nv.info._ZN5flash24flash_fwd_splitkv_kernelI23Flash_fwd_kernel_traitsILi64ELi64ELi128ELi4ELb0ELb0EN7cutlass6half_tE19Flash_kernel_traitsILi64ELi64ELi128ELi4ES3_EELb1ELb0ELb1ELb0ELb0ELb0ELb0ELb1EEEvNS_16Flash_fwd_paramsE,"",@"SHT_CUDA_INFO"
	.sectionflags	@""
	.align	4


	//----- nvinfo : EIATTR_CUDA_API_VERSION
	.align		4
        /*0000*/ 	.byte	0x04, 0x37
        /*0002*/ 	.short	(.L_1694 - .L_1693)
.L_1693:
        /*0004*/ 	.word	0x00000082


	//----- nvinfo : EIATTR_SW2861232_WAR
	.align		4
.L_1694:
        /*0008*/ 	.byte	0x01, 0x35
	.zero		2


	//----- nvinfo : EIATTR_PARAM_CBANK
	.align		4
        /*000c*/ 	.byte	0x04, 0x0a
        /*000e*/ 	.short	(.L_1696 - .L_1695)
	.align		4
.L_1695:
        /*0010*/ 	.word	index@(.nv.constant0._ZN5flash24flash_fwd_splitkv_kernelI23Flash_fwd_kernel_traitsILi64ELi64ELi128ELi4ELb0ELb0EN7cutlass6half_tE19Flash_kernel_traitsILi64ELi64ELi128ELi4ES3_EELb1ELb0ELb1ELb0ELb0ELb0ELb0ELb1EEEvNS_16Flash_fwd_paramsE)
        /*0014*/ 	.short	0x0160
        /*0016*/ 	.short	0x01d0


	//----- nvinfo : EIATTR_CBANK_PARAM_SIZE
	.align		4
.L_1696:
        /*0018*/ 	.byte	0x03, 0x19
        /*001a*/ 	.short	0x01d0


	//----- nvinfo : EIATTR_KPARAM_INFO
	.align		4
        /*001c*/ 	.byte	0x04, 0x17
        /*001e*/ 	.short	(.L_1698 - .L_1697)
.L_1697:
        /*0020*/ 	.word	0x00000000
        /*0024*/ 	.short	0x0000
        /*0026*/ 	.short	0x0000
        /*0028*/ 	.byte	0x00, 0xf0, 0x41, 0x07


	//----- nvinfo : EIATTR_MAXREG_COUNT
	.align		4
.L_1698:
        /*002c*/ 	.byte	0x03, 0x1b
        /*002e*/ 	.short	0x00ff


	//----- nvinfo : EIATTR_NUM_BARRIERS
	.align		4
        /*0030*/ 	.byte	0x02, 0x4c
        /*0032*/ 	.byte	0x01
	.zero		1


	//----- nvinfo : EIATTR_MERCURY_ISA_VERSION
	.align		4
        /*0034*/ 	.byte	0x03, 0x5f
        /*0036*/ 	.short	0x0000


	//----- nvinfo : EIATTR_COOP_GROUP_MASK_REGIDS
	.align		4
        /*0038*/ 	.byte	0x04, 0x29
        /*003a*/ 	.short	(.L_1700 - .L_1699)


	//   ....[0]....
.L_1699:
        /*003c*/ 	.word	0xffffffff


	//   ....[1]....
        /*0040*/ 	.word	0xffffffff


	//   ....[2]....
        /*0044*/ 	.word	0xffffffff


	//   ....[3]....
        /*0048*/ 	.word	0xffffffff


	//   ....[4]....
        /*004c*/ 	.word	0xffffffff


	//   ....[5]....
        /*0050*/ 	.word	0xffffffff


	//   ....[6]....
        /*0054*/ 	.word	0xffffffff


	//   ....[7]....
        /*0058*/ 	.word	0xffffffff


	//   ....[8]....
        /*005c*/ 	.word	0xffffffff


	//   ....[9]....
        /*0060*/ 	.word	0xffffffff


	//   ....[10]....
        /*0064*/ 	.word	0xffffffff


	//   ....[11]....
        /*0068*/ 	.word	0xffffffff


	//   ....[12]....
        /*006c*/ 	.word	0xffffffff


	//   ....[13]....
        /*0070*/ 	.word	0xffffffff


	//   ....[14]....
        /*0074*/ 	.word	0xffffffff


	//   ....[15]....
        /*0078*/ 	.word	0xffffffff


	//----- nvinfo : EIATTR_COOP_GROUP_INSTR_OFFSETS
	.align		4
.L_1700:
        /*007c*/ 	.byte	0x04, 0x28
        /*007e*/ 	.short	(.L_1702 - .L_1701)


	//   ....[0]....
.L_1701:
        /*0080*/ 	.word	0x0000f2d0


	//   ....[1]....
        /*0084*/ 	.word	0x0000f2f0


	//   ....[2]....
        /*0088*/ 	.word	0x0000f350


	//   ....[3]....
        /*008c*/ 	.word	0x0000f360


	//   ....[4]....
        /*0090*/ 	.word	0x00013700


	//   ....[5]....
        /*0094*/ 	.word	0x00013710


	//   ....[6]....
        /*0098*/ 	.word	0x00013740


	//   ....[7]....
        /*009c*/ 	.word	0x00013750


	//   ....[8]....
        /*00a0*/ 	.word	0x00017440


	//   ....[9]....
        /*00a4*/ 	.word	0x00017460


	//   ....[10]....
        /*00a8*/ 	.word	0x00017480


	//   ....[11]....
        /*00ac*/ 	.word	0x000174b0


	//   ....[12]....
        /*00b0*/ 	.word	0x00018be0


	//   ....[13]....
        /*00b4*/ 	.word	0x00018c20


	//   ....[14]....
        /*00b8*/ 	.word	0x00018c60


	//   ....[15]....
        /*00bc*/ 	.word	0x00018c80


	//----- nvinfo : EIATTR_EXIT_INSTR_OFFSETS
	.align		4
.L_1702:
        /*00c0*/ 	.byte	0x04, 0x1c
        /*00c2*/ 	.short	(.L_1704 - .L_1703)


	//   ....[0]....
.L_1703:
        /*00c4*/ 	.word	0x00000300


	//   ....[1]....
        /*00c8*/ 	.word	0x00000b10


	//   ....[2]....
        /*00cc*/ 	.word	0x00000b40


	//   ....[3]....
        /*00d0*/ 	.word	0x00019ac0


	//   ....[4]....
        /*00d4*/ 	.word	0x00019b80


	//----- nvinfo : EIATTR_CTAIDZ_USED
	.align		4
.L_1704:
        /*00d8*/ 	.byte	0x01, 0x04
	.zero		2


	//----- nvinfo : EIATTR_CRS_STACK_SIZE
	.align		4
        /*00dc*/ 	.byte	0x04, 0x1e
        /*00de*/ 	.short	(.L_1706 - .L_1705)
.L_1705:
        /*00e0*/ 	.word	0x00000000
.L_1706:


//--------------------- .nv.info._ZN5flash24flash_fwd_splitkv_kernelI23Flash_fwd_kernel_traitsILi64ELi64ELi128ELi4ELb0ELb0EN7cutlass6half_tE19Flash_kernel_traitsILi64ELi64ELi128ELi4ES3_EELb1ELb0ELb1ELb0ELb0ELb1ELb0ELb1EEEvNS_16Flash_fwd_paramsE --------------------------
	.section	.nv.info._ZN5flash24flash_fwd_splitkv_kernelI23Flash_fwd_kernel_traitsILi64ELi64ELi128ELi4ELb0ELb0EN7cutlass6half_tE19Flash_kernel_traitsILi64ELi64ELi128ELi4ES3_EELb1ELb0ELb1ELb0ELb0ELb1ELb0ELb1EEEvNS_16Flash_fwd_paramsE,"",@"SHT_CUDA_INFO"
	.sectionflags	@""
	.align	4


	//----- nvinfo : EIATTR_CUDA_API_VERSION
	.align		4
        /*0000*/ 	.byte	0x04, 0x37
        /*0002*/ 	.short	(.L_1708 - .L_1707)
.L_1707:
        /*0004*/ 	.word	0x00000082


	//----- nvinfo : EIATTR_SW2861232_WAR
	.align		4
.L_1708:
        /*0008*/ 	.byte	0x01, 0x35
	.zero		2


	//----- nvinfo : EIATTR_PARAM_CBANK
	.align		4
        /*000c*/ 	.byte	0x04, 0x0a
        /*000e*/ 	.short	(.L_1710 - .L_1709)
	.align		4
.L_1709:
        /*0010*/ 	.word	index@(.nv.constant0._ZN5flash24flash_fwd_splitkv_kernelI23Flash_fwd_kernel_traitsILi64ELi64ELi128ELi4ELb0ELb0EN7cutlass6half_tE19Flash_kernel_traitsILi64ELi64ELi128ELi4ES3_EELb1ELb0ELb1ELb0ELb0ELb1ELb0ELb1EEEvNS_16Flash_fwd_paramsE)
        /*0014*/ 	.short	0x0160
        /*0016*/ 	.short	0x01d0


	//----- nvinfo : EIATTR_CBANK_PARAM_SIZE
	.align		4
.L_1710:
        /*0018*/ 	.byte	0x03, 0x19
        /*001a*/ 	.short	0x01d0


	//----- nvinfo : EIATTR_KPARAM_INFO
	.align		4
        /*001c*/ 	.byte	0x04, 0x17
        /*001e*/ 	.short	(.L_1712 - .L_1711)
.L_1711:
        /*0020*/ 	.word	0x00000000
        /*0024*/ 	.short	0x0000
        /*0026*/ 	.short	0x0000
        /*0028*/ 	.byte	0x00, 0xf0, 0x41, 0x07


	//----- nvinfo : EIATTR_MAXREG_COUNT
	.align		4
.L_1712:
        /*002c*/ 	.byte	0x03, 0x1b
        /*002e*/ 	.short	0x00ff


	//----- nvinfo : EIATTR_NUM_BARRIERS
	.align		4
        /*0030*/ 	.byte	0x02, 0x4c
        /*0032*/ 	.byte	0x01
	.zero		1


	//----- nvinfo : EIATTR_MERCURY_ISA_VERSION
	.align		4
        /*0034*/ 	.byte	0x03, 0x5f
        /*0036*/ 	.short	0x0000


	//----- nvinfo : EIATTR_COOP_GROUP_MASK_REGIDS
	.align		4
        /*0038*/ 	.byte	0x04, 0x29
        /*003a*/ 	.short	(.L_1714 - .L_1713)


	//   ....[0]....
.L_1713:
        /*003c*/ 	.word	0xffffffff


	//   ....[1]....
        /*0040*/ 	.word	0xffffffff


	//   ....[2]....
        /*0044*/ 	.word	0xffffffff


	//   ....[3]....
        /*0048*/ 	.word	0xffffffff


	//   ....[4]....
        /*004c*/ 	.word	0xffffffff


	//   ....[5]....
        /*0050*/ 	.word	0xffffffff


	//   ....[6]....
        /*0054*/ 	.word	0xffffffff


	//   ....[7]....
        /*0058*/ 	.word	0xffffffff


	//   ....[8]....
        /*005c*/ 	.word	0xffffffff


	//   ....[9]....
        /*0060*/ 	.word	0xffffffff


	//   ....[10]....
        /*0064*/ 	.word	0xffffffff


	//   ....[11]....
        /*0068*/ 	.word	0xffffffff


	//   ....[12]....
        /*006c*/ 	.word	0xffffffff


	//   ....[13]....
        /*0070*/ 	.word	0xffffffff


	//   ....[14]....
        /*0074*/ 	.word	0xffffffff


	//   ....[15]....
        /*0078*/ 	.word	0xffffffff


	//----- nvinfo : EIATTR_COOP_GROUP_INSTR_OFFSETS
	.align		4
.L_1714:
        /*007c*/ 	.byte	0x04, 0x28
        /*007e*/ 	.short	(.L_1716 - .L_1715)


	//   ....[0]....
.L_1715:
        /*0080*/ 	.word	0x0000fa10


	//   ....[1]....
        /*0084*/ 	.word	0x0000fa30


	//   ....[2]....
        /*0088*/ 	.word	0x0000fa70


	//   ....[3]....
        /*008c*/ 	.word	0x0000fa80


	//   ....[4]....
        /*0090*/ 	.word	0x00014650


	//   ....[5]....
        /*0094*/ 	.word	0x00014660


	//   ....[6]....
        /*0098*/ 	.word	0x00014690


	//   ....[7]....
        /*009c*/ 	.word	0x000146a0


	//   ....[8]....
        /*00a0*/ 	.word	0x00018c00


	//   ....[9]....
        /*00a4*/ 	.word	0x00018c20


	//   ....[10]....
        /*00a8*/ 	.word	0x00018c40


	//   ....[11]....
        /*00ac*/ 	.word	0x00018c60


	//   ....[12]....
        /*00b0*/ 	.word	0x0001a340


	//   ....[13]....
        /*00b4*/ 	.word	0x0001a380


	//   ....[14]....
        /*00b8*/ 	.word	0x0001a3c0


	//   ....[15]....
        /*00bc*/ 	.word	0x0001a3e0


	//----- nvinfo : EIATTR_EXIT_INSTR_OFFSETS
	.align		4
.L_1716:
        /*00c0*/ 	.byte	0x04, 0x1c
        /*00c2*/ 	.short	(.L_1718 - .L_1717)


	//   ....[0]....
.L_1717:
        /*00c4*/ 	.word	0x00000300


	//   ....[1]....
        /*00c8*/ 	.word	0x00000b10


	//   ....[2]....
        /*00cc*/ 	.word	0x00000b40


	//   ....[3]....
        /*00d0*/ 	.word	0x0001b220


	//   ....[4]....
        /*00d4*/ 	.word	0x0001b2e0


	//----- nvinfo : EIATTR_CTAIDZ_USED
	.align		4
.L_1718:
        /*00d8*/ 	.byte	0x01, 0x04
	.zero		2


	//----- nvinfo : EIATTR_CRS_STACK_SIZE
	.align		4
        /*00dc*/ 	.byte	0x04, 0x1e
        /*00de*/ 	.short	(.L_1720 - .L_1719)
.L_1719:
        /*00e0*/ 	.word	0x00000000
.L_1720:


//--------------------- .nv.info._ZN5flash24flash_fwd_splitkv_kernelI23Flash_fwd_kernel_traitsILi64ELi64ELi128ELi4ELb0ELb0EN7cutlass6half_tE19Flash_kernel_traitsILi64ELi64ELi128ELi4ES3_EELb1ELb0ELb0ELb0ELb1ELb0ELb1ELb0EEEvNS_16Flash_fwd_paramsE --------------------------
	.section	.nv.info._ZN5flash24flash_fwd_splitkv_kernelI23Flash_fwd_kernel_traitsILi64ELi64ELi128ELi4ELb0ELb0EN7cutlass6half_tE19Flash_kernel_traitsILi64ELi64ELi128ELi4ES3_EELb1ELb0ELb0ELb0ELb1ELb0ELb1ELb0EEEvNS_16Flash_fwd_paramsE,"",@"SHT_CUDA_INFO"
	.sectionflags	@""
	.align	4


	//----- nvinfo : EIATTR_CUDA_API_VERSION
	.align		4
        /*0000*/ 	.byte	0x04, 0x37
        /*0002*/ 	.short	(.L_1722 - .L_1721)
.L_1721:
        /*0004*/ 	.word	0x00000082


	//----- nvinfo : EIATTR_SW2861232_WAR
	.align		4
.L_1722:
        /*0008*/ 	.byte	0x01, 0x35
	.zero		2


	//----- nvinfo : EIATTR_PARAM_CBANK
	.align		4
        /*000c*/ 	.byte	0x04, 0x0a
        /*000e*/ 	.short	(.L_1724 - .L_1723)
	.align		4
.L_1723:
        /*0010*/ 	.word	index@(.nv.constant0._ZN5flash24flash_fwd_splitkv_kernelI23Flash_fwd_kernel_traitsILi64ELi64ELi128ELi4ELb0ELb0EN7cutlass6half_tE19Flash_kernel_traitsILi64ELi64ELi128ELi4ES3_EELb1ELb0ELb0ELb0ELb1ELb0ELb1ELb0EEEvNS_16Flash_fwd_paramsE)
        /*0014*/ 	.short	0x0160
        /*0016*/ 	.short	0x01d0


	//----- nvinfo : EIATTR_CBANK_PARAM_SIZE
	.align		4
.L_1724:
        /*0018*/ 	.byte	0x03, 0x19
        /*001a*/ 	.short	0x01d0


	//----- nvinfo : EIATTR_KPARAM_INFO
	.align		4
        /*001c*/ 	.byte	0x04, 0x17
        /*001e*/ 	.short	(.L_1726 - .L_1725)
.L_1725:
        /*0020*/ 	.word	0x00000000
        /*0024*/ 	.short	0x0000
        /*0026*/ 	.short	0x0000
        /*0028*/ 	.byte	0x00, 0xf0, 0x41, 0x07


	//----- nvinfo : EIATTR_MAXREG_COUNT
	.align		4
.L_1726:
        /*002c*/ 	.byte	0x03, 0x1b
        /*002e*/ 	.short	0x00ff


	//----- nvinfo : EIATTR_NUM_BARRIERS
	.align		4
        /*0030*/ 	.byte	0x02, 0x4c
        /*0032*/ 	.byte	0x01
	.zero		1


	//----- nvinfo : EIATTR_MERCURY_ISA_VERSION
	.align		4
        /*0034*/ 	.byte	0x03, 0x5f
        /*0036*/ 	.short	0x0000


	//----- nvinfo : EIATTR_COOP_GROUP_MASK_REGIDS
	.align		4
        /*0038*/ 	.byte	0x04, 0x29
        /*003a*/ 	.short	(.L_1728 - .L_1727)


	//   ....[0]....
.L_1727:
        /*003c*/ 	.word	0xffffffff


	//   ....[1]....
        /*0040*/ 	.word	0xffffffff


	//   ....[2]....
        /*0044*/ 	.word	0xffffffff


	//   ....[3]....
        /*0048*/ 	.word	0xffffffff


	//   ....[4]....
        /*004c*/ 	.word	0xffffffff


	//   ....[5]....
        /*0050*/ 	.word	0xffffffff


	//   ....[6]....
        /*0054*/ 	.word	0xffffffff


	//   ....[7]....
        /*0058*/ 	.word	0xffffffff


	//   ....[8]....
        /*005c*/ 	.word	0xffffffff


	//   ....[9]....
        /*0060*/ 	.word	0xffffffff


	//   ....[10]....
        /*0064*/ 	.word	0xffffffff


	//   ....[11]....
        /*0068*/ 	.word	0xffffffff


	//   ....[12]....
        /*006c*/ 	.word	0xffffffff


	//   ....[13]....
        /*0070*/ 	.word	0xffffffff


	//   ....[14]....
        /*0074*/ 	.word	0xffffffff


	//   ....[15]....
        /*0078*/ 	.word	0xffffffff


	//----- nvinfo : EIATTR_COOP_GROUP_INSTR_OFFSETS
	.align		4
.L_1728:
        /*007c*/ 	.byte	0x04, 0x28
        /*007e*/ 	.short	(.L_1730 - .L_1729)


	//   ....[0]....
.L_1729:
        /*0080*/ 	.word	0x00004380


	//   ....[1]....
        /*0084*/ 	.word	0x00004450


	//   ....[2]....
        /*0088*/ 	.word	0x00004460


	//   ....[3]....
        /*008c*/ 	.word	0x00004490


	//   ....[4]....
        /*0090*/ 	.word	0x00007960


	//   ....[5]....
        /*0094*/ 	.word	0x000079b0


	//   ....[6]....
        /*0098*/ 	.word	0x000079d0


	//   ....[7]....
        /*009c*/ 	.word	0x000079f0


	//   ....[8]....
        /*00a0*/ 	.word	0x0000a7e0


	//   ....[9]....
        /*00a4*/ 	.word	0x0000a800


	//   ....[10]....
        /*00a8*/ 	.word	0x0000a840


	//   ....[11]....
        /*00ac*/ 	.word	0x0000a850


	//   ....[12]....
        /*00b0*/ 	.word	0x0000bf60


	//   ....[13]....
        /*00b4*/ 	.word	0x0000bfa0


	//   ....[14]....
        /*00b8*/ 	.word	0x0000c030


	//   ....[15]....
        /*00bc*/ 	.word	0x0000c050


	//----- nvinfo : EIATTR_EXIT_INSTR_OFFSETS
	.align		4
.L_1730:
        /*00c0*/ 	.byte	0x04, 0x1c
        /*00c2*/ 	.short	(.L_1732 - .L_1731)


	//   ....[0]....
.L_1731:
        /*00c4*/ 	.word	0x00000410


	//   ....[1]....
        /*00c8*/ 	.word	0x00000b40


	//   ....[2]....
        /*00cc*/ 	.word	0x00000b70


	//   ....[3]....
        /*00d0*/ 	.word	0x0000cae0


	//   ....[4]....
        /*00d4*/ 	.word	0x0000cb00


	//----- nvinfo : EIATTR_CTAIDZ_USED
	.align		4
.L_1732:
        /*00d8*/ 	.byte	0x01, 0x04
	.zero		2


	//----- nvinfo : EIATTR_CRS_STACK_SIZE
	.align		4
        /*00dc*/ 	.byte	0x04, 0x1e
        /*00de*/ 	.short	(.L_1734 - .L_1733)
.L_1733:
        /*00e0*/ 	.word	0x00000000
.L_1734:


//--------------------- .nv.info._ZN5flash24flash_fwd_splitkv_kernelI23Flash_fwd_kernel_traitsILi64ELi64ELi128ELi4ELb0ELb0EN7cutlass6half_tE19Flash_kernel_traitsILi64ELi64ELi128ELi4ES3_EELb1ELb0ELb0ELb0ELb1ELb1ELb1ELb0EEEvNS_16Flash_fwd_paramsE --------------------------
	.section	.nv.info._ZN5flash24flash_fwd_splitkv_kernelI23Flash_fwd_kernel_traitsILi64ELi64ELi128ELi4ELb0ELb0EN7cutlass6half_tE19Flash_kernel_traitsILi64ELi64ELi128ELi4ES3_EELb1ELb0ELb0ELb0ELb1ELb1ELb1ELb0EEEvNS_16Flash_fwd_paramsE,"",@"SHT_CUDA_INFO"
	.sectionflags	@""
	.align	4


	//----- nvinfo : EIATTR_CUDA_API_VERSION
	.align		4
        /*0000*/ 	.byte	0x04, 0x37
        /*0002*/ 	.short	(.L_1736 - .L_1735)
.L_1735:
        /*0004*/ 	.word	0x00000082


	//----- nvinfo : EIATTR_SW2861232_WAR
	.align		4
.L_1736:
        /*0008*/ 	.byte	0x01, 0x35
	.zero		2


	//----- nvinfo : EIATTR_PARAM_CBANK
	.align		4
        /*000c*/ 	.byte	0x04, 0x0a
        /*000e*/ 	.short	(.L_1738 - .L_1737)
	.align		4
.L_1737:
        /*0010*/ 	.word	index@(.nv.constant0._ZN5flash24flash_fwd_splitkv_kernelI23Flash_fwd_kernel_traitsILi64ELi64ELi128ELi4ELb0ELb0EN7cutlass6half_tE19Flash_kernel_traitsILi64ELi64ELi128ELi4ES3_EELb1ELb0ELb0ELb0ELb1ELb1ELb1ELb0EEEvNS_16Flash_fwd_paramsE)
        /*0014*/ 	.short	0x0160
        /*0016*/ 	.short	0x01d0


	//----- nvinfo : EIATTR_CBANK_PARAM_SIZE
	.align		4
.L_1738:
        /*0018*/ 	.byte	0x03, 0x19
        /*001a*/ 	.short	0x01d0


	//----- nvinfo : EIATTR_KPARAM_INFO
	.align		4
        /*001c*/ 	.byte	0x04, 0x17
        /*001e*/ 	.short	(.L_1740 - .L_1739)
.L_1739:
        /*0020*/ 	.word	0x00000000
        /*0024*/ 	.short	0x0000
        /*0026*/ 	.short	0x0000
        /*0028*/ 	.byte	0x00, 0xf0, 0x41, 0x07


	//----- nvinfo : EIATTR_MAXREG_COUNT
	.align		4
.L_1740:
        /*002c*/ 	.byte	0x03, 0x1b
        /*002e*/ 	.short	0x00ff


	//----- nvinfo : EIATTR_NUM_BARRIERS
	.align		4
        /*0030*/ 	.byte	0x02, 0x4c
        /*0032*/ 	.byte	0x01
	.zero		1


	//----- nvinfo : EIATTR_MERCURY_ISA_VERSION
	.align		4
        /*0034*/ 	.byte	0x03, 0x5f
        /*0036*/ 	.short	0x0000


	//----- nvinfo : EIATTR_COOP_GROUP_MASK_REGIDS
	.align		4
        /*0038*/ 	.byte	0x04, 0x29
        /*003a*/ 	.short	(.L_1742 - .L_1741)


	//   ....[0]....
.L_1741:
        /*003c*/ 	.word	0xffffffff


	//   ....[1]....
        /*0040*/ 	.word	0xffffffff


	//   ....[2]....
        /*0044*/ 	.word	0xffffffff


	//   ....[3]....
        /*0048*/ 	.word	0xffffffff


	//   ....[4]....
        /*004c*/ 	.word	0xffffffff


	//   ....[5]....
        /*0050*/ 	.word	0xffffffff


	//   ....[6]....
        /*0054*/ 	.word	0xffffffff


	//   ....[7]....
        /*0058*/ 	.word	0xffffffff


	//   ....[8]....
        /*005c*/ 	.word	0xffffffff


	//   ....[9]....
        /*0060*/ 	.word	0xffffffff


	//   ....[10]....
        /*0064*/ 	.word	0xffffffff


	//   ....[11]....
        /*0068*/ 	.word	0xffffffff


	//   ....[12]....
        /*006c*/ 	.word	0xffffffff


	//   ....[13]....
        /*0070*/ 	.word	0xffffffff


	//   ....[14]....
        /*0074*/ 	.word	0xffffffff


	//   ....[15]....
        /*0078*/ 	.word	0xffffffff


	//----- nvinfo : EIATTR_COOP_GROUP_INSTR_OFFSETS
	.align		4
.L_1742:
        /*007c*/ 	.byte	0x04, 0x28
        /*007e*/ 	.short	(.L_1744 - .L_1743)


	//   ....[0]....
.L_1743:
        /*0080*/ 	.word	0x00004b40


	//   ....[1]....
        /*0084*/ 	.word	0x00004c70


	//   ....[2]....
        /*0088*/ 	.word	0x00004c80


	//   ....[3]....
        /*008c*/ 	.word	0x00004cd0


	//   ....[4]....
        /*0090*/ 	.word	0x00008970


	//   ....[5]....
        /*0094*/ 	.word	0x00008980


	//   ....[6]....
        /*0098*/ 	.word	0x000089b0


	//   ....[7]....
        /*009c*/ 	.word	0x000089c0


	//   ....[8]....
        /*00a0*/ 	.word	0x0000c060


	//   ....[9]....
        /*00a4*/ 	.word	0x0000c080


	//   ....[10]....
        /*00a8*/ 	.word	0x0000c0b0


	//   ....[11]....
        /*00ac*/ 	.word	0x0000c0c0


	//   ....[12]....
        /*00b0*/ 	.word	0x0000d780


	//   ....[13]....
        /*00b4*/ 	.word	0x0000d7c0


	//   ....[14]....
        /*00b8*/ 	.word	0x0000d850


	//   ....[15]....
        /*00bc*/ 	.word	0x0000d860


	//----- nvinfo : EIATTR_EXIT_INSTR_OFFSETS
	.align		4
.L_1744:
        /*00c0*/ 	.byte	0x04, 0x1c
        /*00c2*/ 	.short	(.L_1746 - .L_1745)


	//   ....[0]....
.L_1745:
        /*00c4*/ 	.word	0x00000410


	//   ....[1]....
        /*00c8*/ 	.word	0x00000b40


	//   ....[2]....
        /*00cc*/ 	.word	0x00000b70


	//   ....[3]....
        /*00d0*/ 	.word	0x0000e300


	//   ....[4]....
        /*00d4*/ 	.word	0x0000e320


	//----- nvinfo : EIATTR_CTAIDZ_USED
	.align		4
.L_1746:
        /*00d8*/ 	.byte	0x01, 0x04
	.zero		2


	//----- nvinfo : EIATTR_CRS_STACK_SIZE
	.align		4
        /*00dc*/ 	.byte	0x04, 0x1e
        /*00de*/ 	.short	(.L_1748 - .L_1747)
.L_1747:
        /*00e0*/ 	.word	0x00000000
.L_1748:


//--------------------- .nv.info._ZN5flash24flash_fwd_splitkv_kernelI23Flash_fwd_kernel_traitsILi64ELi64ELi128ELi4ELb0ELb0EN7cutlass6half_tE19Flash_kernel_traitsILi64ELi64ELi128ELi4ES3_EELb1ELb0ELb1ELb0ELb0ELb0ELb1ELb0EEEvNS_16Flash_fwd_paramsE --------------------------
	.section	.nv.info._ZN5flash24flash_fwd_splitkv_kernelI23Flash_fwd_kernel_traitsILi64ELi64ELi128ELi4ELb0ELb0EN7cutlass6half_tE19Flash_kernel_traitsILi64ELi64ELi128ELi4ES3_EELb1ELb0ELb1ELb0ELb0ELb0ELb1ELb0EEEvNS_16Flash_fwd_paramsE,"",@"SHT_CUDA_INFO"
	.sectionflags	@""
	.align	4


	//----- nvinfo : EIATTR_CUDA_API_VERSION
	.align		4
        /*0000*/ 	.byte	0x04, 0x37
        /*0002*/ 	.short	(.L_1750 - .L_1749)
.L_1749:
        /*0004*/ 	.word	0x00000082


	//----- nvinfo : EIATTR_SW2861232_WAR
	.align		4
.L_1750:
        /*0008*/ 	.byte	0x01, 0x35
	.zero		2


	//----- nvinfo : EIATTR_PARAM_CBANK
	.align		4
        /*000c*/ 	.byte	0x04, 0x0a
        /*000e*/ 	.short	(.L_1752 - .L_1751)
	.align		4
.L_1751:
        /*0010*/ 	.word	index@(.nv.constant0._ZN5flash24flash_fwd_splitkv_kernelI23Flash_fwd_kernel_traitsILi64ELi64ELi128ELi4ELb0ELb0EN7cutlass6half_tE19Flash_kernel_traitsILi64ELi64ELi128ELi4ES3_EELb1ELb0ELb1ELb0ELb0ELb0ELb1ELb0EEEvNS_16Flash_fwd_paramsE)
        /*0014*/ 	.short	0x0160
        /*0016*/ 	.short	0x01d0


	//----- nvinfo : EIATTR_CBANK_PARAM_SIZE
	.align		4
.L_1752:
        /*0018*/ 	.byte	0x03, 0x19
        /*001a*/ 	.short	0x01d0


	//----- nvinfo : EIATTR_KPARAM_INFO
	.align		4
        /*001c*/ 	.byte	0x04, 0x17
        /*001e*/ 	.short	(.L_1754 - .L_1753)
.L_1753:
        /*0020*/ 	.word	0x00000000
        /*0024*/ 	.short	0x0000
        /*0026*/ 	.short	0x0000
        /*0028*/ 	.byte	0x00, 0xf0, 0x41, 0x07


	//----- nvinfo : EIATTR_MAXREG_COUNT
	.align		4
.L_1754:
        /*002c*/ 	.byte	0x03, 0x1b
        /*002e*/ 	.short	0x00ff


	//----- nvinfo : EIATTR_NUM_BARRIERS
	.align		4
        /*0030*/ 	.byte	0x02, 0x4c
        /*0032*/ 	.byte	0x01
	.zero		1


	//----- nvinfo : EIATTR_MERCURY_ISA_VERSION
	.align		4
        /*0034*/ 	.byte	0x03, 0x5f
        /*0036*/ 	.short	0x0000


	//----- nvinfo : EIATTR_COOP_GROUP_MASK_REGIDS
	.align		4
        /*0038*/ 	.byte	0x04, 0x29
        /*003a*/ 	.short	(.L_1756 - .L_1755)


	//   ....[0]....
.L_1755:
        /*003c*/ 	.word	0xffffffff


	//   ....[1]....
        /*0040*/ 	.word	0xffffffff


	//   ....[2]....
        /*0044*/ 	.word	0xffffffff


	//   ....[3]....
        /*0048*/ 	.word	0xffffffff


	//   ....[4]....
        /*004c*/ 	.word	0xffffffff


	//   ....[5]....
        /*0050*/ 	.word	0xffffffff


	//   ....[6]....
        /*0054*/ 	.word	0xffffffff


	//   ....[7]....
        /*0058*/ 	.word	0xffffffff


	//   ....[8]....
        /*005c*/ 	.word	0xffffffff


	//   ....[9]....
        /*0060*/ 	.word	0xffffffff


	//   ....[10]....
        /*0064*/ 	.word	0xffffffff


	//   ....[11]....
        /*0068*/ 	.word	0xffffffff


	//   ....[12]....
        /*006c*/ 	.word	0xffffffff


	//   ....[13]....
        /*0070*/ 	.word	0xffffffff


	//   ....[14]....
        /*0074*/ 	.word	0xffffffff


	//   ....[15]....
        /*0078*/ 	.word	0xffffffff


	//----- nvinfo : EIATTR_COOP_GROUP_INSTR_OFFSETS
	.align		4
.L_1756:
        /*007c*/ 	.byte	0x04, 0x28
        /*007e*/ 	.short	(.L_1758 - .L_1757)


	//   ....[0]....
.L_1757:
        /*0080*/ 	.word	0x000058c0


	//   ....[1]....
        /*0084*/ 	.word	0x000058e0


	//   ....[2]....
        /*0088*/ 	.word	0x00005960


	//   ....[3]....
        /*008c*/ 	.word	0x00005970


	//   ....[4]....
        /*0090*/ 	.word	0x00009c70


	//   ....[5]....
        /*0094*/ 	.word	0x00009c80


	//   ....[6]....
        /*0098*/ 	.word	0x00009cb0


	//   ....[7]....
        /*009c*/ 	.word	0x00009cc0


	//   ....[8]....
        /*00a0*/ 	.word	0x0000d9b0


	//   ....[9]....
        /*00a4*/ 	.word	0x0000d9d0


	//   ....[10]....
        /*00a8*/ 	.word	0x0000d9f0


	//   ....[11]....
        /*00ac*/ 	.word	0x0000da10


	//   ....[12]....
        /*00b0*/ 	.word	0x0000f130


	//   ....[13]....
        /*00b4*/ 	.word	0x0000f170


	//   ....[14]....
        /*00b8*/ 	.word	0x0000f1d0


	//   ....[15]....
        /*00bc*/ 	.word	0x0000f1f0


	//----- nvinfo : EIATTR_EXIT_INSTR_OFFSETS
	.align		4
.L_1758:
        /*00c0*/ 	.byte	0x04, 0x1c
        /*00c2*/ 	.short	(.L_1760 - .L_1759)


	//   ....[0]....
.L_1759:
        /*00c4*/ 	.word	0x00000420


	//   ....[1]....
        /*00c8*/ 	.word	0x00000bd0


	//   ....[2]....
        /*00cc*/ 	.word	0x00000c00


	//   ....[3]....
        /*00d0*/ 	.word	0x0000fcf0


	//   ....[4]....
        /*00d4*/ 	.word	0x0000fd10


	//----- nvinfo : EIATTR_CTAIDZ_USED
	.align		4
.L_1760:
        /*00d8*/ 	.byte	0x01, 0x04
	.zero		2


	//----- nvinfo : EIATTR_CRS_STACK_SIZE
	.align		4
        /*00dc*/ 	.byte	0x04, 0x1e
        /*00de*/ 	.short	(.L_1762 - .L_1761)
.L_1761:
        /*00e0*/ 	.word	0x00000000
.L_1762:


//--------------------- .nv.info._ZN5flash24flash_fwd_splitkv_kernelI23Flash_fwd_kernel_traitsILi64ELi64ELi128ELi4ELb0ELb0EN7cutlass6half_tE19Flash_kernel_traitsILi64ELi64ELi128ELi4ES3_EELb1ELb0ELb1ELb0ELb0ELb1ELb1ELb0EEEvNS_16Flash_fwd_paramsE --------------------------
	.section	.nv.info._ZN5flash24flash_fwd_splitkv_kernelI23Flash_fwd_kernel_traitsILi64ELi64ELi128ELi4ELb0ELb0EN7cutlass6half_tE19Flash_kernel_traitsILi64ELi64ELi128ELi4ES3_EELb1ELb0ELb1ELb0ELb0ELb1ELb1ELb0EEEvNS_16Flash_fwd_paramsE,"",@"SHT_CUDA_INFO"
	.sectionflags	@""
	.align	4


	//----- nvinfo : EIATTR_CUDA_API_VERSION
	.align		4
        /*0000*/ 	.byte	0x04, 0x37
        /*0002*/ 	.short	(.L_1764 - .L_1763)
.L_1763:
        /*0004*/ 	.word	0x00000082


	//----- nvinfo : EIATTR_SW2861232_WAR
	.align		4
.L_1764:
        /*0008*/ 	.byte	0x01, 0x35
	.zero		2


	//----- nvinfo : EIATTR_PARAM_CBANK
	.align		4
        /*000c*/ 	.byte	0x04, 0x0a
        /*000e*/ 	.short	(.L_1766 - .L_1765)
	.align		4
.L_1765:
        /*0010*/ 	.word	index@(.nv.constant0._ZN5flash24flash_fwd_splitkv_kernelI23Flash_fwd_kernel_traitsILi64ELi64ELi128ELi4ELb0ELb0EN7cutlass6half_tE19Flash_kernel_traitsILi64ELi64ELi128ELi4ES3_EELb1ELb0ELb1ELb0ELb0ELb1ELb1ELb0EEEvNS_16Flash_fwd_paramsE)
        /*0014*/ 	.short	0x0160
        /*0016*/ 	.short	0x01d0


	//----- nvinfo : EIATTR_CBANK_PARAM_SIZE
	.align		4
.L_1766:
        /*0018*/ 	.byte	0x03, 0x19
        /*001a*/ 	.short	0x01d0


	//----- nvinfo : EIATTR_KPARAM_INFO
	.align		4
        /*001c*/ 	.byte	0x04, 0x17
        /*001e*/ 	.short	(.L_1768 - .L_1767)
.L_1767:
        /*0020*/ 	.word	0x00000000
        /*0024*/ 	.short	0x0000
        /*0026*/ 	.short	0x0000
        /*0028*/ 	.byte	0x00, 0xf0, 0x41, 0x07


	//----- nvinfo : EIATTR_MAXREG_COUNT
	.align		4
.L_1768:
        /*002c*/ 	.byte	0x03, 0x1b
        /*002e*/ 	.short	0x00ff


	//----- nvinfo : EIATTR_NUM_BARRIERS
	.align		4
        /*0030*/ 	.byte	0x02, 0x4c
        /*0032*/ 	.byte	0x01
	.zero		1


	//----- nvinfo : EIATTR_MERCURY_ISA_VERSION
	.align		4
        /*0034*/ 	.byte	0x03, 0x5f
        /*0036*/ 	.short	0x0000


	//----- nvinfo : EIATTR_COOP_GROUP_MASK_REGIDS
	.align		4
        /*0038*/ 	.byte	0x04, 0x29
        /*003a*/ 	.short	(.L_1770 - .L_1769)


	//   ....[0]....
.L_1769:
        /*003c*/ 	.word	0xffffffff


	//   ....[1]....
        /*0040*/ 	.word	0xffffffff


	//   ....[2]....
        /*0044*/ 	.word	0xffffffff


	//   ....[3]....
        /*0048*/ 	.word	0xffffffff


	//   ....[4]....
        /*004c*/ 	.word	0xffffffff


	//   ....[5]....
        /*0050*/ 	.word	0xffffffff


	//   ....[6]....
        /*0054*/ 	.word	0xffffffff


	//   ....[7]....
        /*0058*/ 	.word	0xffffffff


	//   ....[8]....
        /*005c*/ 	.word	0xffffffff


	//   ....[9]....
        /*0060*/ 	.word	0xffffffff


	//   ....[10]....
        /*0064*/ 	.word	0xffffffff


	//   ....[11]....
        /*0068*/ 	.word	0xffffffff


	//   ....[12]....
        /*006c*/ 	.word	0xffffffff


	//   ....[13]....
        /*0070*/ 	.word	0xffffffff


	//   ....[14]....
        /*0074*/ 	.word	0xffffffff


	//   ....[15]....
        /*0078*/ 	.word	0xffffffff


	//----- nvinfo : EIATTR_COOP_GROUP_INSTR_OFFSETS
	.align		4
.L_1770:
        /*007c*/ 	.byte	0x04, 0x28
        /*007e*/ 	.short	(.L_1772 - .L_1771)


	//   ....[0]....
.L_1771:
        /*0080*/ 	.word	0x000060c0


	//   ....[1]....
        /*0084*/ 	.word	0x000060e0


	//   ....[2]....
        /*0088*/ 	.word	0x00006160


	//   ....[3]....
        /*008c*/ 	.word	0x00006170


	//   ....[4]....
        /*0090*/ 	.word	0x0000ac80


	//   ....[5]....
        /*0094*/ 	.word	0x0000ac90


	//   ....[6]....
        /*0098*/ 	.word	0x0000acc0


	//   ....[7]....
        /*009c*/ 	.word	0x0000acd0


	//   ....[8]....
        /*00a0*/ 	.word	0x0000f210


	//   ....[9]....
        /*00a4*/ 	.word	0x0000f230


	//   ....[10]....
        /*00a8*/ 	.word	0x0000f250


	//   ....[11]....
        /*00ac*/ 	.word	0x0000f270


	//   ....[12]....
        /*00b0*/ 	.word	0x00010940


	//   ....[13]....
        /*00b4*/ 	.word	0x00010980


	//   ....[14]....
        /*00b8*/ 	.word	0x000109e0


	//   ....[15]....
        /*00bc*/ 	.word	0x00010a00


	//----- nvinfo : EIATTR_EXIT_INSTR_OFFSETS
	.align		4
.L_1772:
        /*00c0*/ 	.byte	0x04, 0x1c
        /*00c2*/ 	.short	(.L_1774 - .L_1773)


	//   ....[0]....
.L_1773:
        /*00c4*/ 	.word	0x00000420


	//   ....[1]....
        /*00c8*/ 	.word	0x00000bd0


	//   ....[2]....
        /*00cc*/ 	.word	0x00000c00


	//   ....[3]....
        /*00d0*/ 	.word	0x00011500


	//   ....[4]....
        /*00d4*/ 	.word	0x00011520


	//----- nvinfo : EIATTR_CTAIDZ_USED
	.align		4
.L_1774:
        /*00d8*/ 	.byte	0x01, 0x04
	.zero		2


	//----- nvinfo : EIATTR_CRS_STACK_SIZE
	.align		4
        /*00dc*/ 	.byte	0x04, 0x1e
        /*00de*/ 	.short	(.L_1776 - .L_1775)
.L_1775:
        /*00e0*/ 	.word	0x00000000
.L_1776:


//--------------------- .nv.info._ZN5flash24flash_fwd_splitkv_kernelI23Flash_fwd_kernel_traitsILi64ELi64ELi128ELi4ELb0ELb0EN7cutlass6half_tE19Flash_kernel_traitsILi64ELi64ELi128ELi4ES3_EELb1ELb0ELb0ELb0ELb1ELb0ELb1ELb1EEEvNS_16Flash_fwd_paramsE --------------------------
	.section	.nv.info._ZN5flash24flash_fwd_splitkv_kernelI23Flash_fwd_kernel_traitsILi64ELi64ELi128ELi4ELb0ELb0EN7cutlass6half_tE19Flash_kernel_traitsILi64ELi64ELi128ELi4ES3_EELb1ELb0ELb0ELb0ELb1ELb0ELb1ELb1EEEvNS_16Flash_fwd_paramsE,"",@"SHT_CUDA_INFO"
	.sectionflags	@""
	.align	4


	//----- nvinfo : EIATTR_CUDA_API_VERSION
	.align		4
        /*0000*/ 	.byte	0x04, 0x37
        /*0002*/ 	.short	(.L_1778 - .L_1777)
.L_1777:
        /*0004*/ 	.word	0x00000082


	//----- nvinfo : EIATTR_SW2861232_WAR
	.align		4
.L_1778:
        /*0008*/ 	.byte	0x01, 0x35
	.zero		2


	//----- nvinfo : EIATTR_PARAM_CBANK
	.align		4
        /*000c*/ 	.byte	0x04, 0x0a
        /*000e*/ 	.short	(.L_1780 - .L_1779)
	.align		4
.L_1779:
        /*0010*/ 	.word	index@(.nv.constant0._ZN5flash24flash_fwd_splitkv_kernelI23Flash_fwd_kernel_traitsILi64ELi64ELi128ELi4ELb0ELb0EN7cutlass6half_tE19Flash_kernel_traitsILi64ELi64ELi128ELi4ES3_EELb1ELb0ELb0ELb0ELb1ELb0ELb1ELb1EEEvNS_16Flash_fwd_paramsE)
        /*0014*/ 	.short	0x0160
        /*0016*/ 	.short	0x01d0


	//----- nvinfo : EIATTR_CBANK_PARAM_SIZE
	.align		4
.L_1780:
        /*0018*/ 	.byte	0x03, 0x19
        /*001a*/ 	.short	0x01d0


	//----- nvinfo : EIATTR_KPARAM_INFO
	.align		4
        /*001c*/ 	.byte	0x04, 0x17
        /*001e*/ 	.short	(.L_1782 - .L_1781)
.L_1781:
        /*0020*/ 	.word	0x00000000
        /*0024*/ 	.short	0x0000
        /*0026*/ 	.short	0x0000
        /*0028*/ 	.byte	0x00, 0xf0, 0x41, 0x07


	//----- nvinfo : EIATTR_MAXREG_COUNT
	.align		4
.L_1782:
        /*002c*/ 	.byte	0x03, 0x1b
        /*002e*/ 	.short	0x00ff


	//----- nvinfo : EIATTR_NUM_BARRIERS
	.align		4
        /*0030*/ 	.byte	0x02, 0x4c
        /*0032*/ 	.byte	0x01
	.zero		1


	//----- nvinfo : EIATTR_MERCURY_ISA_VERSION
	.align		4
        /*0034*/ 	.byte	0x03, 0x5f
        /*0036*/ 	.short	0x0000


	//----- nvinfo : EIATTR_COOP_GROUP_MASK_REGIDS
	.align		4
        /*0038*/ 	.byte	0x04, 0x29
        /*003a*/ 	.short	(.L_1784 - .L_1783)


	//   ....[0]....
.L_1783:
        /*003c*/ 	.word	0xffffffff


	//   ....[1]....
        /*0040*/ 	.word	0xffffffff


	//   ....[2]....
        /*0044*/ 	.word	0xffffffff


	//   ....[3]....
        /*0048*/ 	.word	0xffffffff


	//   ....[4]....
        /*004c*/ 	.word	0xffffffff


	//   ....[5]....
        /*0050*/ 	.word	0xffffffff


	//   ....[6]....
        /*0054*/ 	.word	0xffffffff


	//   ....[7]....
        /*0058*/ 	.word	0xffffffff


	//   ....[8]....
        /*005c*/ 	.word	0xffffffff


	//   ....[9]....
        /*0060*/ 	.word	0xffffffff


	//   ....[10]....
        /*0064*/ 	.word	0xffffffff


	//   ....[11]....
        /*0068*/ 	.word	0xffffffff


	//   ....[12]....
        /*006c*/ 	.word	0xffffffff


	//   ....[13]....
        /*0070*/ 	.word	0xffffffff


	//   ....[14]....
        /*0074*/ 	.word	0xffffffff


	//   ....[15]....
        /*0078*/ 	.word	0xffffffff


	//----- nvinfo : EIATTR_COOP_GROUP_INSTR_OFFSETS
	.align		4
.L_1784:
        /*007c*/ 	.byte	0x04, 0x28
        /*007e*/ 	.short	(.L_1786 - .L_1785)


	//   ....[0]....
.L_1785:
        /*0080*/ 	.word	0x0000dca0


	//   ....[1]....
        /*0084*/ 	.word	0x0000dd30


	//   ....[2]....
        /*0088*/ 	.word	0x0000dd40


	//   ....[3]....
        /*008c*/ 	.word	0x0000dd70


	//   ....[4]....
        /*0090*/ 	.word	0x000112b0


	//   ....[5]....
        /*0094*/ 	.word	0x00011300


	//   ....[6]....
        /*0098*/ 	.word	0x00011320


	//   ....[7]....
        /*009c*/ 	.word	0x00011340


	//   ....[8]....
        /*00a0*/ 	.word	0x00014190


	//   ....[9]....
        /*00a4*/ 	.word	0x000141b0


	//   ....[10]....
        /*00a8*/ 	.word	0x000141f0


	//   ....[11]....
        /*00ac*/ 	.word	0x00014200


	//   ....[12]....
        /*00b0*/ 	.word	0x00015910


	//   ....[13]....
        /*00b4*/ 	.word	0x00015950


	//   ....[14]....
        /*00b8*/ 	.word	0x000159f0


	//   ....[15]....
        /*00bc*/ 	.word	0x00015a10


	//----- nvinfo : EIATTR_EXIT_INSTR_OFFSETS
	.align		4
.L_1786:
        /*00c0*/ 	.byte	0x04, 0x1c
        /*00c2*/ 	.short	(.L_1788 - .L_1787)


	//   ....[0]....
.L_1787:
        /*00c4*/ 	.word	0x00000420


	//   ....[1]....
        /*00c8*/ 	.word	0x00000b60


	//   ....[2]....
        /*00cc*/ 	.word	0x00000b90


	//   ....[3]....
        /*00d0*/ 	.word	0x000164b0


	//   ....[4]....
        /*00d4*/ 	.word	0x000164d0


	//----- nvinfo : EIATTR_CTAIDZ_USED
	.align		4
.L_1788:
        /*00d8*/ 	.byte	0x01, 0x04
	.zero		2


	//----- nvinfo : EIATTR_CRS_STACK_SIZE
	.align		4
        /*00dc*/ 	.byte	0x04, 0x1e
        /*00de*/ 	.short	(.L_1790 - .L_1789)
.L_1789:
        /*00e0*/ 	.word	0x00000000
.L_1790:


//--------------------- .nv.info._ZN5flash24flash_fwd_splitkv_kernelI23Flash_fwd_kernel_traitsILi64ELi64ELi128ELi4ELb0ELb0EN7cutlass6half_tE19Flash_kernel_traitsILi64ELi64ELi128ELi4ES3_EELb1ELb0ELb0ELb0ELb1ELb1ELb1ELb1EEEvNS_16Flash_fwd_paramsE --------------------------
	.section	.nv.info._ZN5flash24flash_fwd_splitkv_kernelI23Flash_fwd_kernel_traitsILi64ELi64ELi128ELi4ELb0ELb0EN7cutlass6half_tE19Flash_kernel_traitsILi64ELi64ELi128ELi4ES3_EELb1ELb0ELb0ELb0ELb1ELb1ELb1ELb1EEEvNS_16Flash_fwd_paramsE,"",@"SHT_CUDA_INFO"
	.sectionflags	@""
	.align	4


	//----- nvinfo : EIATTR_CUDA_API_VERSION
	.align		4
        /*0000*/ 	.byte	0x04, 0x37
        /*0002*/ 	.short	(.L_1792 - .L_1791)
.L_1791:
        /*0004*/ 	.word	0x00000082


	//----- nvinfo : EIATTR_SW2861232_WAR
	.align		4
.L_1792:
        /*0008*/ 	.byte	0x01, 0x35
	.zero		2


	//----- nvinfo : EIATTR_PARAM_CBANK
	.align		4
        /*000c*/ 	.byte	0x04, 0x0a
        /*000e*/ 	.short	(.L_1794 - .L_1793)
	.align		4
.L_1793:
        /*0010*/ 	.word	index@(.nv.constant0._ZN5flash24flash_fwd_splitkv_kernelI23Flash_fwd_kernel_traitsILi64ELi64ELi128ELi4ELb0ELb0EN7cutlass6half_tE19Flash_kernel_traitsILi64ELi64ELi128ELi4ES3_EELb1ELb0ELb0ELb0ELb1ELb1ELb1ELb1EEEvNS_16Flash_fwd_paramsE)
        /*0014*/ 	.short	0x0160
        /*0016*/ 	.short	0x01d0


	//----- nvinfo : EIATTR_CBANK_PARAM_SIZE
	.align		4
.L_1794:
        /*0018*/ 	.byte	0x03, 0x19
        /*001a*/ 	.short	0x01d0


	//----- nvinfo : EIATTR_KPARAM_INFO
	.align		4
        /*001c*/ 	.byte	0x04, 0x17
        /*001e*/ 	.short	(.L_1796 - .L_1795)
.L_1795:
        /*0020*/ 	.word	0x00000000
        /*0024*/ 	.short	0x0000
        /*0026*/ 	.short	0x0000
        /*0028*/ 	.byte	0x00, 0xf0, 0x41, 0x07


	//----- nvinfo : EIATTR_MAXREG_COUNT
	.align		4
.L_1796:
        /*002c*/ 	.byte	0x03, 0x1b
        /*002e*/ 	.short	0x00ff


	//----- nvinfo : EIATTR_NUM_BARRIERS
	.align		4
        /*0030*/ 	.byte	0x02, 0x4c
        /*0032*/ 	.byte	0x01
	.zero		1


	//----- nvinfo : EIATTR_MERCURY_ISA_VERSION
	.align		4
        /*0034*/ 	.byte	0x03, 0x5f
        /*0036*/ 	.short	0x0000


	//----- nvinfo : EIATTR_COOP_GROUP_MASK_REGIDS
	.align		4
        /*0038*/ 	.byte	0x04, 0x29
        /*003a*/ 	.short	(.L_1798 - .L_1797)


	//   ....[0]....
.L_1797:
        /*003c*/ 	.word	0xffffffff


	//   ....[1]....
        /*0040*/ 	.word	0xffffffff


	//   ....[2]....
        /*0044*/ 	.word	0xffffffff


	//   ....[3]....
        /*0048*/ 	.word	0xffffffff


	//   ....[4]....
        /*004c*/ 	.word	0xffffffff


	//   ....[5]....
        /*0050*/ 	.word	0xffffffff


	//   ....[6]....
        /*0054*/ 	.word	0xffffffff


	//   ....[7]....
        /*0058*/ 	.word	0xffffffff


	//   ....[8]....
        /*005c*/ 	.word	0xffffffff


	//   ....[9]....
        /*0060*/ 	.word	0xffffffff


	//   ....[10]....
        /*0064*/ 	.word	0xffffffff


	//   ....[11]....
        /*0068*/ 	.word	0xffffffff


	//   ....[12]....
        /*006c*/ 	.word	0xffffffff


	//   ....[13]....
        /*0070*/ 	.word	0xffffffff


	//   ....[14]....
        /*0074*/ 	.word	0xffffffff


	//   ....[15]....
        /*0078*/ 	.word	0xffffffff


	//----- nvinfo : EIATTR_COOP_GROUP_INSTR_OFFSETS
	.align		4
.L_1798:
        /*007c*/ 	.byte	0x04, 0x28
        /*007e*/ 	.short	(.L_1800 - .L_1799)


	//   ....[0]....
.L_1799:
        /*0080*/ 	.word	0x0000e4d0


	//   ....[1]....
        /*0084*/ 	.word	0x0000e570


	//   ....[2]....
        /*0088*/ 	.word	0x0000e580


	//   ....[3]....
        /*008c*/ 	.word	0x0000e5f0


	//   ....[4]....
        /*0090*/ 	.word	0x00012300


	//   ....[5]....
        /*0094*/ 	.word	0x00012310


	//   ....[6]....
        /*0098*/ 	.word	0x00012340


	//   ....[7]....
        /*009c*/ 	.word	0x00012350


	//   ....[8]....
        /*00a0*/ 	.word	0x00015a40


	//   ....[9]....
        /*00a4*/ 	.word	0x00015a50


	//   ....[10]....
        /*00a8*/ 	.word	0x00015a80


	//   ....[11]....
        /*00ac*/ 	.word	0x00015a90


	//   ....[12]....
        /*00b0*/ 	.word	0x00017150


	//   ....[13]....
        /*00b4*/ 	.word	0x00017190


	//   ....[14]....
        /*00b8*/ 	.word	0x00017230


	//   ....[15]....
        /*00bc*/ 	.word	0x00017240


	//----- nvinfo : EIATTR_EXIT_INSTR_OFFSETS
	.align		4
.L_1800:
        /*00c0*/ 	.byte	0x04, 0x1c
        /*00c2*/ 	.short	(.L_1802 - .L_1801)


	//   ....[0]....
.L_1801:
        /*00c4*/ 	.word	0x00000420


	//   ....[1]....
        /*00c8*/ 	.word	0x00000b60


	//   ....[2]....
        /*00cc*/ 	.word	0x00000b90


	//   ....[3]....
        /*00d0*/ 	.word	0x00017cf0


	//   ....[4]....
        /*00d4*/ 	.word	0x00017d10


	//----- nvinfo : EIATTR_CTAIDZ_USED
	.align		4
.L_1802:
        /*00d8*/ 	.byte	0x01, 0x04
	.zero		2


	//----- nvinfo : EIATTR_CRS_STACK_SIZE
	.align		4
        /*00dc*/ 	.byte	0x04, 0x1e
        /*00de*/ 	.short	(.L_1804 - .L_1803)
.L_1803:
        /*00e0*/ 	.word	0x00000000
.L_1804:


//--------------------- .nv.info._ZN5flash24flash_fwd_splitkv_kernelI23Flash_fwd_kernel_traitsILi64ELi64ELi128ELi4ELb0ELb0EN7cutlass6half_tE19Flash_kernel_traitsILi64ELi64ELi128ELi4ES3_EELb1ELb0ELb1ELb0ELb0ELb0ELb1ELb1EEEvNS_16Flash_fwd_paramsE --------------------------
	.section	.nv.info._ZN5flash24flash_fwd_splitkv_kernelI23Flash_fwd_kernel_traitsILi64ELi64ELi128ELi4ELb0ELb0EN7cutlass6half_tE19Flash_kernel_traitsILi64ELi64ELi128ELi4ES3_EELb1ELb0ELb1ELb0ELb0ELb0ELb1ELb1EEEvNS_16Flash_fwd_paramsE,"",@"SHT_CUDA_INFO"
	.sectionflags	@""
	.align	4


	//----- nvinfo : EIATTR_CUDA_API_VERSION
	.align		4
        /*0000*/ 	.byte	0x04, 0x37
        /*0002*/ 	.short	(.L_1806 - .L_1805)
.L_1805:
        /*0004*/ 	.word	0x00000082


	//----- nvinfo : EIATTR_SW2861232_WAR
	.align		4
.L_1806:
        /*0008*/ 	.byte	0x01, 0x35
	.zero		2


	//----- nvinfo : EIATTR_PARAM_CBANK
	.align		4
        /*000c*/ 	.byte	0x04, 0x0a
        /*000e*/ 	.short	(.L_1808 - .L_1807)
	.align		4
.L_1807:
        /*0010*/ 	.word	index@(.nv.constant0._ZN5flash24flash_fwd_splitkv_kernelI23Flash_fwd_kernel_traitsILi64ELi64ELi128ELi4ELb0ELb0EN7cutlass6half_tE19Flash_kernel_traitsILi64ELi64ELi128ELi4ES3_EELb1ELb0ELb1ELb0ELb0ELb0ELb1ELb1EEEvNS_16Flash_fwd_paramsE)
        /*0014*/ 	.short	0x0160
        /*0016*/ 	.short	0x01d0


	//----- nvinfo : EIATTR_CBANK_PARAM_SIZE
	.align		4
.L_1808:
        /*0018*/ 	.byte	0x03, 0x19
        /*001a*/ 	.short	0x01d0


	//----- nvinfo : EIATTR_KPARAM_INFO
	.align		4
        /*001c*/ 	.byte	0x04, 0x17
        /*001e*/ 	.short	(.L_1810 - .L_1809)
.L_1809:
        /*0020*/ 	.word	0x00000000
        /*0024*/ 	.short	0x0000
        /*0026*/ 	.short	0x0000
        /*0028*/ 	.byte	0x00, 0xf0, 0x41, 0x07


	//----- nvinfo : EIATTR_MAXREG_COUNT
	.align		4
.L_1810:
        /*002c*/ 	.byte	0x03, 0x1b
        /*002e*/ 	.short	0x00ff


	//----- nvinfo : EIATTR_NUM_BARRIERS
	.align		4
        /*0030*/ 	.byte	0x02, 0x4c
        /*0032*/ 	.byte	0x01
	.zero		1


	//----- nvinfo : EIATTR_MERCURY_ISA_VERSION
	.align		4
        /*0034*/ 	.byte	0x03, 0x5f
        /*0036*/ 	.short	0x0000


	//----- nvinfo : EIATTR_COOP_GROUP_MASK_REGIDS
	.align		4
        /*0038*/ 	.byte	0x04, 0x29
        /*003a*/ 	.short	(.L_1812 - .L_1811)


	//   ....[0]....
.L_1811:
        /*003c*/ 	.word	0xffffffff


	//   ....[1]....
        /*0040*/ 	.word	0xffffffff


	//   ....[2]....
        /*0044*/ 	.word	0xffffffff


	//   ....[3]....
        /*0048*/ 	.word	0xffffffff


	//   ....[4]....
        /*004c*/ 	.word	0xffffffff


	//   ....[5]....
        /*0050*/ 	.word	0xffffffff


	//   ....[6]....
        /*0054*/ 	.word	0xffffffff


	//   ....[7]....
        /*0058*/ 	.word	0xffffffff


	//   ....[8]....
        /*005c*/ 	.word	0xffffffff


	//   ....[9]....
        /*0060*/ 	.word	0xffffffff


	//   ....[10]....
        /*0064*/ 	.word	0xffffffff


	//   ....[11]....
        /*0068*/ 	.word	0xffffffff


	//   ....[12]....
        /*006c*/ 	.word	0xffffffff


	//   ....[13]....
        /*0070*/ 	.word	0xffffffff


	//   ....[14]....
        /*0074*/ 	.word	0xffffffff


	//   ....[15]....
        /*0078*/ 	.word	0xffffffff


	//----- nvinfo : EIATTR_COOP_GROUP_INSTR_OFFSETS
	.align		4
.L_1812:
        /*007c*/ 	.byte	0x04, 0x28
        /*007e*/ 	.short	(.L_1814 - .L_1813)


	//   ....[0]....
.L_1813:
        /*0080*/ 	.word	0x0000f3a0


	//   ....[1]....
        /*0084*/ 	.word	0x0000f400


	//   ....[2]....
        /*0088*/ 	.word	0x0000f420


	//   ....[3]....
        /*008c*/ 	.word	0x0000f4a0


	//   ....[4]....
        /*0090*/ 	.word	0x00013840


	//   ....[5]....
        /*0094*/ 	.word	0x00013850


	//   ....[6]....
        /*0098*/ 	.word	0x00013880


	//   ....[7]....
        /*009c*/ 	.word	0x00013890


	//   ....[8]....
        /*00a0*/ 	.word	0x00017560


	//   ....[9]....
        /*00a4*/ 	.word	0x00017580


	//   ....[10]....
        /*00a8*/ 	.word	0x000175a0


	//   ....[11]....
        /*00ac*/ 	.word	0x000175d0


	//   ....[12]....
        /*00b0*/ 	.word	0x00018cf0


	//   ....[13]....
        /*00b4*/ 	.word	0x00018d30


	//   ....[14]....
        /*00b8*/ 	.word	0x00018db0


	//   ....[15]....
        /*00bc*/ 	.word	0x00018dd0


	//----- nvinfo : EIATTR_EXIT_INSTR_OFFSETS
	.align		4
.L_1814:
        /*00c0*/ 	.byte	0x04, 0x1c
        /*00c2*/ 	.short	(.L_1816 - .L_1815)


	//   ....[0]....
.L_1815:
        /*00c4*/ 	.word	0x00000420


	//   ....[1]....
        /*00c8*/ 	.word	0x00000c40


	//   ....[2]....
        /*00cc*/ 	.word	0x00000c70


	//   ....[3]....
        /*00d0*/ 	.word	0x00019910


	//   ....[4]....
        /*00d4*/ 	.word	0x00019930


	//----- nvinfo : EIATTR_CTAIDZ_USED
	.align		4
.L_1816:
        /*00d8*/ 	.byte	0x01, 0x04
	.zero		2


	//----- nvinfo : EIATTR_CRS_STACK_SIZE
	.align		4
        /*00dc*/ 	.byte	0x04, 0x1e
        /*00de*/ 	.short	(.L_1818 - .L_1817)
.L_1817:
        /*00e0*/ 	.word	0x00000000
.L_1818:


//--------------------- .nv.info._ZN5flash24flash_fwd_splitkv_kernelI23Flash_fwd_kernel_traitsILi64ELi64ELi128ELi4ELb0ELb0EN7cutlass6half_tE19Flash_kernel_traitsILi64ELi64ELi128ELi4ES3_EELb1ELb0ELb1ELb0ELb0ELb1ELb1ELb1EEEvNS_16Flash_fwd_paramsE --------------------------
	.section	.nv.info._ZN5flash24flash_fwd_splitkv_kernelI23Flash_fwd_kernel_traitsILi64ELi64ELi128ELi4ELb0ELb0EN7cutlass6half_tE19Flash_kernel_traitsILi64ELi64ELi128ELi4ES3_EELb1ELb0ELb1ELb0ELb0ELb1ELb1ELb1EEEvNS_16Flash_fwd_paramsE,"",@"SHT_CUDA_INFO"
	.sectionflags	@""
	.align	4


	//----- nvinfo : EIATTR_CUDA_API_VERSION
	.align		4
        /*0000*/ 	.byte	0x04, 0x37
        /*0002*/ 	.short	(.L_1820 - .L_1819)
.L_1819:
        /*0004*/ 	.word	0x00000082


	//----- nvinfo : EIATTR_SW2861232_WAR
	.align		4
.L_1820:
        /*0008*/ 	.byte	0x01, 0x35
	.zero		2


	//----- nvinfo : EIATTR_PARAM_CBANK
	.align		4
        /*000c*/ 	.byte	0x04, 0x0a
        /*000e*/ 	.short	(.L_1822 - .L_1821)
	.align		4
.L_1821:
        /*0010*/ 	.word	index@(.nv.constant0._ZN5flash24flash_fwd_splitkv_kernelI23Flash_fwd_kernel_traitsILi64ELi64ELi128ELi4ELb0ELb0EN7cutlass6half_tE19Flash_kernel_traitsILi64ELi64ELi128ELi4ES3_EELb1ELb0ELb1ELb0ELb0ELb1ELb1ELb1EEEvNS_16Flash_fwd_paramsE)
        /*0014*/ 	.short	0x0160
        /*0016*/ 	.short	0x01d0


	//----- nvinfo : EIATTR_CBANK_PARAM_SIZE
	.align		4
.L_1822:
        /*0018*/ 	.byte	0x03, 0x19
        /*001a*/ 	.short	0x01d0


	//----- nvinfo : EIATTR_KPARAM_INFO
	.align		4
        /*001c*/ 	.byte	0x04, 0x17
        /*001e*/ 	.short	(.L_1824 - .L_1823)
.L_1823:
        /*0020*/ 	.word	0x00000000
        /*0024*/ 	.short	0x0000
        /*0026*/ 	.short	0x0000
        /*0028*/ 	.byte	0x00, 0xf0, 0x41, 0x07


	//----- nvinfo : EIATTR_MAXREG_COUNT
	.align		4
.L_1824:
        /*002c*/ 	.byte	0x03, 0x1b
        /*002e*/ 	.short	0x00ff


	//----- nvinfo : EIATTR_NUM_BARRIERS
	.align		4
        /*0030*/ 	.byte	0x02, 0x4c
        /*0032*/ 	.byte	0x01
	.zero		1


	//----- nvinfo : EIATTR_MERCURY_ISA_VERSION
	.align		4
        /*0034*/ 	.byte	0x03, 0x5f
        /*0036*/ 	.short	0x0000


	//----- nvinfo : EIATTR_COOP_GROUP_MASK_REGIDS
	.align		4
        /*0038*/ 	.byte	0x04, 0x29
        /*003a*/ 	.short	(.L_1826 - .L_1825)


	//   ....[0]....
.L_1825:
        /*003c*/ 	.word	0xffffffff


	//   ....[1]....
        /*0040*/ 	.word	0xffffffff


	//   ....[2]....
        /*0044*/ 	.word	0xffffffff


	//   ....[3]....
        /*0048*/ 	.word	0xffffffff


	//   ....[4]....
        /*004c*/ 	.word	0xffffffff


	//   ....[5]....
        /*0050*/ 	.word	0xffffffff


	//   ....[6]....
        /*0054*/ 	.word	0xffffffff


	//   ....[7]....
        /*0058*/ 	.word	0xffffffff


	//   ....[8]....
        /*005c*/ 	.word	0xffffffff


	//   ....[9]....
        /*0060*/ 	.word	0xffffffff


	//   ....[10]....
        /*0064*/ 	.word	0xffffffff


	//   ....[11]....
        /*0068*/ 	.word	0xffffffff


	//   ....[12]....
        /*006c*/ 	.word	0xffffffff


	//   ....[13]....
        /*0070*/ 	.word	0xffffffff


	//   ....[14]....
        /*0074*/ 	.word	0xffffffff


	//   ....[15]....
        /*0078*/ 	.word	0xffffffff


	//----- nvinfo : EIATTR_COOP_GROUP_INSTR_OFFSETS
	.align		4
.L_1826:
        /*007c*/ 	.byte	0x04, 0x28
        /*007e*/ 	.short	(.L_1828 - .L_1827)


	//   ....[0]....
.L_1827:
        /*0080*/ 	.word	0x0000fb90


	//   ....[1]....
        /*0084*/ 	.word	0x0000fbe0


	//   ....[2]....
        /*0088*/ 	.word	0x0000fc00


	//   ....[3]....
        /*008c*/ 	.word	0x0000fc70


	//   ....[4]....
        /*0090*/ 	.word	0x00014810


	//   ....[5]....
        /*0094*/ 	.word	0x00014820


	//   ....[6]....
        /*0098*/ 	.word	0x00014850


	//   ....[7]....
        /*009c*/ 	.word	0x00014860


	//   ....[8]....
        /*00a0*/ 	.word	0x00018dd0


	//   ....[9]....
        /*00a4*/ 	.word	0x00018de0


	//   ....[10]....
        /*00a8*/ 	.word	0x00018e00


	//   ....[11]....
        /*00ac*/ 	.word	0x00018e20


	//   ....[12]....
        /*00b0*/ 	.word	0x0001a4f0


	//   ....[13]....
        /*00b4*/ 	.word	0x0001a530


	//   ....[14]....
        /*00b8*/ 	.word	0x0001a5b0


	//   ....[15]....
        /*00bc*/ 	.word	0x0001a5d0


	//----- nvinfo : EIATTR_EXIT_INSTR_OFFSETS
	.align		4
.L_1828:
        /*00c0*/ 	.byte	0x04, 0x1c
        /*00c2*/ 	.short	(.L_1830 - .L_1829)


	//   ....[0]....
.L_1829:
        /*00c4*/ 	.word	0x00000420


	//   ....[1]....
        /*00c8*/ 	.word	0x00000c40


	//   ....[2]....
        /*00cc*/ 	.word	0x00000c70


	//   ....[3]....
        /*00d0*/ 	.word	0x0001b110


	//   ....[4]....
        /*00d4*/ 	.word	0x0001b130


	//----- nvinfo : EIATTR_CTAIDZ_USED
	.align		4
.L_1830:
        /*00d8*/ 	.byte	0x01, 0x04
	.zero		2


	//----- nvinfo : EIATTR_CRS_STACK_SIZE
	.align		4
        /*00dc*/ 	.byte	0x04, 0x1e
        /*00de*/ 	.short	(.L_1832 - .L_1831)
.L_1831:
        /*00e0*/ 	.word	0x00000000
.L_1832:


//--------------------- .nv.callgraph             --------------------------
	.section	.nv.callgraph,"",@"SHT_CUDA_CALLGRAPH"
	.align	4
	.sectionentsize	8
	.align		4
        /*0000*/ 	.word	0x00000000
	.align		4
        /*0004*/ 	.word	0xffffffff
	.align		4
        /*0008*/ 	.word	0x00000000
	.align		4
        /*000c*/ 	.word	0xfffffffe
	.align		4
        /*0010*/ 	.word	0x00000000
	.align		4
        /*0014*/ 	.word	0xfffffffd
	.align		4
        /*0018*/ 	.word	0x00000000
	.align		4
        /*001c*/ 	.word	0xfffffffc


//--------------------- .nv.rel.action            --------------------------
	.section	.nv.rel.action,"",@"SHT_CUDA_RELOCINFO"
	.align	8
	.sectionentsize	8
        /*0000*/ 	.byte	0x73, 0x00, 0x00, 0x00, 0x00, 0x00, 0x00, 0x00, 0x00, 0x00, 0x00, 0x11, 0x25, 0x00, 0x05, 0x36


//--------------------- .nv.constant4             --------------------------
	.section	.nv.constant4,"a",@progbits
	.align	8
	.align		8
.nv.constant4:
        /*0000*/ 	.dword	_ZN78_INTERNAL_508b6885_42_flash_fwd_split_hdim64_fp16_causal_sm80_cu_0106449f_28224cuda3std3__45__cpo5beginE
	.align		8
        /*0008*/ 	.dword	_ZN78_INTERNAL_508b6885_42_flash_fwd_split_hdim64_fp16_causal_sm80_cu_0106449f_28224cuda3std3__45__cpo3endE
	.align		8
        /*0010*/ 	.dword	_ZN78_INTERNAL_508b6885_42_flash_fwd_split_hdim64_fp16_causal_sm80_cu_0106449f_28224cuda3std3__45__cpo6cbeginE
	.align		8
        /*0018*/ 	.dword	_ZN78_INTERNAL_508b6885_42_flash_fwd_split_hdim64_fp16_causal_sm80_cu_0106449f_28224cuda3std3__45__cpo4cendE
	.align		8
        /*0020*/ 	.dword	_ZN78_INTERNAL_508b6885_42_flash_fwd_split_hdim64_fp16_causal_sm80_cu_0106449f_28224cuda3std3__480_GLOBAL__N__508b6885_42_flash_fwd_split_hdim64_fp16_causal_sm80_cu_0106449f_28226ignoreE
	.align		8
        /*0028*/ 	.dword	_ZN78_INTERNAL_508b6885_42_flash_fwd_split_hdim64_fp16_causal_sm80_cu_0106449f_28224cuda3std3__419piecewise_constructE
	.align		8
        /*0030*/ 	.dword	_ZN78_INTERNAL_508b6885_42_flash_fwd_split_hdim64_fp16_causal_sm80_cu_0106449f_28224cuda3std3__48in_placeE
	.align		8
        /*0038*/ 	.dword	_ZN78_INTERNAL_508b6885_42_flash_fwd_split_hdim64_fp16_causal_sm80_cu_0106449f_28224cuda3std6ranges3__45__cpo4swapE
	.align		8
        /*0040*/ 	.dword	_ZN78_INTERNAL_508b6885_42_flash_fwd_split_hdim64_fp16_causal_sm80_cu_0106449f_28224cuda3std6ranges3__45__cpo9iter_moveE
	.align		8
        /*0048*/ 	.dword	_ZN78_INTERNAL_508b6885_42_flash_fwd_split_hdim64_fp16_causal_sm80_cu_0106449f_28224cute7productE
	.align		8
        /*0050*/ 	.dword	_ZN78_INTERNAL_508b6885_42_flash_fwd_split_hdim64_fp16_causal_sm80_cu_0106449f_28224cute1_E


//--------------------- .nv.constant0._ZN5flash32flash_fwd_splitkv_combine_kernelI23Flash_fwd_kernel_traitsILi64ELi64ELi256ELi4ELb0ELb0EN7cutlass6half_tE19Flash_kernel_traitsILi64ELi64ELi256ELi4ES3_EELi8ELi7ELb0EEEvNS_16Flash_fwd_paramsE --------------------------
	.section	.nv.constant0._ZN5flash32flash_fwd_splitkv_combine_kernelI23Flash_fwd_kernel_traitsILi64ELi64ELi256ELi4ELb0ELb0EN7cutlass6half_tE19Flash_kernel_traitsILi64ELi64ELi256ELi4ES3_EELi8ELi7ELb0EEEvNS_16Flash_fwd_paramsE,"a",@progbits
	.sectionflags	@""
	.align	4
.nv.constant0._ZN5flash32flash_fwd_splitkv_combine_kernelI23Flash_fwd_kernel_traitsILi64ELi64ELi256ELi4ELb0ELb0EN7cutlass6half_tE19Flash_kernel_traitsILi64ELi64ELi256ELi4ES3_EELi8ELi7ELb0EEEvNS_16Flash_fwd_paramsE:
	.zero		816


//--------------------- .nv.constant0._ZN5flash32flash_fwd_splitkv_combine_kernelI23Flash_fwd_kernel_traitsILi64ELi64ELi256ELi4ELb0ELb0EN7cutlass6half_tE19Flash_kernel_traitsILi64ELi64ELi256ELi4ES3_EELi8ELi6ELb0EEEvNS_16Flash_fwd_paramsE --------------------------
	.section	.nv.constant0._ZN5flash32flash_fwd_splitkv_combine_kernelI23Flash_fwd_kernel_traitsILi64ELi64ELi256ELi4ELb0ELb0EN7cutlass6half_tE19Flash_kernel_traitsILi64ELi64ELi256ELi4ES3_EELi8ELi6ELb0EEEvNS_16Flash_fwd_paramsE,"a",@progbits
	.sectionflags	@""
	.align	4
.nv.constant0._ZN5flash32flash_fwd_splitkv_combine_kernelI23Flash_fwd_kernel_traitsILi64ELi64ELi256ELi4ELb0ELb0EN7cutlass6half_tE19Flash_kernel_traitsILi64ELi64ELi256ELi4ES3_EELi8ELi6ELb0EEEvNS_16Flash_fwd_paramsE:
	.zero		816


//--------------------- .nv.constant0._ZN5flash32flash_fwd_splitkv_combine_kernelI23Flash_fwd_kernel_traitsILi64ELi64ELi256ELi4ELb0ELb0EN7cutlass6half_tE19Flash_kernel_traitsILi64ELi64ELi256ELi4ES3_EELi8ELi5ELb0EEEvNS_16Flash_fwd_paramsE --------------------------
	.section	.nv.constant0._ZN5flash32flash_fwd_splitkv_combine_kernelI23Flash_fwd_kernel_traitsILi64ELi64ELi256ELi4ELb0ELb0EN7cutlass6half_tE19Flash_kernel_traitsILi64ELi64ELi256ELi4ES3_EELi8ELi5ELb0EEEvNS_16Flash_fwd_paramsE,"a",@progbits
	.sectionflags	@""
	.align	4
.nv.constant0._ZN5flash32flash_fwd_splitkv_combine_kernelI23Flash_fwd_kernel_traitsILi64ELi64ELi256ELi4ELb0ELb0EN7cutlass6half_tE19Flash_kernel_traitsILi64ELi64ELi256ELi4ES3_EELi8ELi5ELb0EEEvNS_16Flash_fwd_paramsE:
	.zero		816


//--------------------- .nv.constant0._ZN5flash32flash_fwd_splitkv_combine_kernelI23Flash_fwd_kernel_traitsILi64ELi64ELi256ELi4ELb0ELb0EN7cutlass6half_tE19Flash_kernel_traitsILi64ELi64ELi256ELi4ES3_EELi8ELi4ELb0EEEvNS_16Flash_fwd_paramsE --------------------------
	.section	.nv.constant0._ZN5flash32flash_fwd_splitkv_combine_kernelI23Flash_fwd_kernel_traitsILi64ELi64ELi256ELi4ELb0ELb0EN7cutlass6half_tE19Flash_kernel_traitsILi64ELi64ELi256ELi4ES3_EELi8ELi4ELb0EEEvNS_16Flash_fwd_paramsE,"a",@progbits
	.sectionflags	@""
	.align	4
.nv.constant0._ZN5flash32flash_fwd_splitkv_combine_kernelI23Flash_fwd_kernel_traitsILi64ELi64ELi256ELi4ELb0ELb0EN7cutlass6half_tE19Flash_kernel_traitsILi64ELi64ELi256ELi4ES3_EELi8ELi4ELb0EEEvNS_16Flash_fwd_paramsE:
	.zero		816


//--------------------- .nv.constant0._ZN5flash32flash_fwd_splitkv_combine_kernelI23Flash_fwd_kernel_traitsILi64ELi64ELi256ELi4ELb0ELb0EN7cutlass6half_tE19Flash_kernel_traitsILi64ELi64ELi256ELi4ES3_EELi8ELi3ELb0EEEvNS_16Flash_fwd_paramsE --------------------------
	.section	.nv.constant0._ZN5flash32flash_fwd_splitkv_combine_kernelI23Flash_fwd_kernel_traitsILi64ELi64ELi256ELi4ELb0ELb0EN7cutlass6half_tE19Flash_kernel_traitsILi64ELi64ELi256ELi4ES3_EELi8ELi3ELb0EEEvNS_16Flash_fwd_paramsE,"a",@progbits
	.sectionflags	@""
	.align	4
.nv.constant0._ZN5flash32flash_fwd_splitkv_combine_kernelI23Flash_fwd_kernel_traitsILi64ELi64ELi256ELi4ELb0ELb0EN7cutlass6half_tE19Flash_kernel_traitsILi64ELi64ELi256ELi4ES3_EELi8ELi3ELb0EEEvNS_16Flash_fwd_paramsE:
	.zero		816


//--------------------- .nv.constant0._ZN5flash32flash_fwd_splitkv_combine_kernelI23Flash_fwd_kernel_traitsILi64ELi64ELi256ELi4ELb0ELb0EN7cutlass6half_tE19Flash_kernel_traitsILi64ELi64ELi256ELi4ES3_EELi8ELi2ELb0EEEvNS_16Flash_fwd_paramsE --------------------------
	.section	.nv.constant0._ZN5flash32flash_fwd_splitkv_combine_kernelI23Flash_fwd_kernel_traitsILi64ELi64ELi256ELi4ELb0ELb0EN7cutlass6half_tE19Flash_kernel_traitsILi64ELi64ELi256ELi4ES3_EELi8ELi2ELb0EEEvNS_16Flash_fwd_paramsE,"a",@progbits
	.sectionflags	@""
	.align	4
.nv.constant0._ZN5flash32flash_fwd_splitkv_combine_kernelI23Flash_fwd_kernel_traitsILi64ELi64ELi256ELi4ELb0ELb0EN7cutlass6half_tE19Flash_kernel_traitsILi64ELi64ELi256ELi4ES3_EELi8ELi2ELb0EEEvNS_16Flash_fwd_paramsE:
	.zero		816


//--------------------- .nv.constant0._ZN5flash32flash_fwd_splitkv_combine_kernelI23Flash_fwd_kernel_traitsILi64ELi64ELi256ELi4ELb0ELb0EN7cutlass6half_tE19Flash_kernel_traitsILi64ELi64ELi256ELi4ES3_EELi8ELi1ELb0EEEvNS_16Flash_fwd_paramsE --------------------------
	.section	.nv.constant0._ZN5flash32flash_fwd_splitkv_combine_kernelI23Flash_fwd_kernel_traitsILi64ELi64ELi256ELi4ELb0ELb0EN7cutlass6half_tE19Flash_kernel_traitsILi64ELi64ELi256ELi4ES3_EELi8ELi1ELb0EEEvNS_16Flash_fwd_paramsE,"a",@progbits
	.sectionflags	@""
	.align	4
.nv.constant0._ZN5flash32flash_fwd_splitkv_combine_kernelI23Flash_fwd_kernel_traitsILi64ELi64ELi256ELi4ELb0ELb0EN7cutlass6half_tE19Flash_kernel_traitsILi64ELi64ELi256ELi4ES3_EELi8ELi1ELb0EEEvNS_16Flash_fwd_paramsE:
	.zero		816


//--------------------- .nv.constant0._ZN5flash32flash_fwd_splitkv_combine_kernelI23Flash_fwd_kernel_traitsILi64ELi64ELi256ELi4ELb0ELb0EN7cutlass6half_tE19Flash_kernel_traitsILi64ELi64ELi256ELi4ES3_EELi8ELi7ELb1EEEvNS_16Flash_fwd_paramsE --------------------------
	.section	.nv.constant0._ZN5flash32flash_fwd_splitkv_combine_kernelI23Flash_fwd_kernel_traitsILi64ELi64ELi256ELi4ELb0ELb0EN7cutlass6half_tE19Flash_kernel_traitsILi64ELi64ELi256ELi4ES3_EELi8ELi7ELb1EEEvNS_16Flash_fwd_paramsE,"a",@progbits
	.sectionflags	@""
	.align	4
.nv.constant0._ZN5flash32flash_fwd_splitkv_combine_kernelI23Flash_fwd_kernel_traitsILi64ELi64ELi256ELi4ELb0ELb0EN7cutlass6half_tE19Flash_kernel_traitsILi64ELi64ELi256ELi4ES3_EELi8ELi7ELb1EEEvNS_16Flash_fwd_paramsE:
	.zero		816


//--------------------- .nv.constant0._ZN5flash32flash_fwd_splitkv_combine_kernelI23Flash_fwd_kernel_traitsILi64ELi64ELi256ELi4ELb0ELb0EN7cutlass6half_tE19Flash_kernel_traitsILi64ELi64ELi256ELi4ES3_EELi8ELi6ELb1EEEvNS_16Flash_fwd_paramsE --------------------------
	.section	.nv.constant0._ZN5flash32flash_fwd_splitkv_combine_kernelI23Flash_fwd_kernel_traitsILi64ELi64ELi256ELi4ELb0ELb0EN7cutlass6half_tE19Flash_kernel_traitsILi64ELi64ELi256ELi4ES3_EELi8ELi6ELb1EEEvNS_16Flash_fwd_paramsE,"a",@progbits
	.sectionflags	@""
	.align	4
.nv.constant0._ZN5flash32flash_fwd_splitkv_combine_kernelI23Flash_fwd_kernel_traitsILi64ELi64ELi256ELi4ELb0ELb0EN7cutlass6half_tE19Flash_kernel_traitsILi64ELi64ELi256ELi4ES3_EELi8ELi6ELb1EEEvNS_16Flash_fwd_paramsE:
	.zero		816


//--------------------- .nv.constant0._ZN5flash32flash_fwd_splitkv_combine_kernelI23Flash_fwd_kernel_traitsILi64ELi64ELi256ELi4ELb0ELb0EN7cutlass6half_tE19Flash_kernel_traitsILi64ELi64ELi256ELi4ES3_EELi8ELi5ELb1EEEvNS_16Flash_fwd_paramsE --------------------------
	.section	.nv.constant0._ZN5flash32flash_fwd_splitkv_combine_kernelI23Flash_fwd_kernel_traitsILi64ELi64ELi256ELi4ELb0ELb0EN7cutlass6half_tE19Flash_kernel_traitsILi64ELi64ELi256ELi4ES3_EELi8ELi5ELb1EEEvNS_16Flash_fwd_paramsE,"a",@progbits
	.sectionflags	@""
	.align	4
.nv.constant0._ZN5flash32flash_fwd_splitkv_combine_kernelI23Flash_fwd_kernel_traitsILi64ELi64ELi256ELi4ELb0ELb0EN7cutlass6half_tE19Flash_kernel_traitsILi64ELi64ELi256ELi4ES3_EELi8ELi5ELb1EEEvNS_16Flash_fwd_paramsE:
	.zero		816


//--------------------- .nv.constant0._ZN5flash32flash_fwd_splitkv_combine_kernelI23Flash_fwd_kernel_traitsILi64ELi64ELi256ELi4ELb0ELb0EN7cutlass6half_tE19Flash_kernel_traitsILi64ELi64ELi256ELi4ES3_EELi8ELi4ELb1EEEvNS_16Flash_fwd_paramsE --------------------------
	.section	.nv.constant0._ZN5flash32flash_fwd_splitkv_combine_kernelI23Flash_fwd_kernel_traitsILi64ELi64ELi256ELi4ELb0ELb0EN7cutlass6half_tE19Flash_kernel_traitsILi64ELi64ELi256ELi4ES3_EELi8ELi4ELb1EEEvNS_16Flash_fwd_paramsE,"a",@progbits
	.sectionflags	@""
	.align	4
.nv.constant0._ZN5flash32flash_fwd_splitkv_combine_kernelI23Flash_fwd_kernel_traitsILi64ELi64ELi256ELi4ELb0ELb0EN7cutlass6half_tE19Flash_kernel_traitsILi64ELi64ELi256ELi4ES3_EELi8ELi4ELb1EEEvNS_16Flash_fwd_paramsE:
	.zero		816


//--------------------- .nv.constant0._ZN5flash32flash_fwd_splitkv_combine_kernelI23Flash_fwd_kernel_traitsILi64ELi64ELi256ELi4ELb0ELb0EN7cutlass6half_tE19Flash_kernel_traitsILi64ELi64ELi256ELi4ES3_EELi8ELi3ELb1EEEvNS_16Flash_fwd_paramsE --------------------------
	.section	.nv.constant0._ZN5flash32flash_fwd_splitkv_combine_kernelI23Flash_fwd_kernel_traitsILi64ELi64ELi256ELi4ELb0ELb0EN7cutlass6half_tE19Flash_kernel_traitsILi64ELi64ELi256ELi4ES3_EELi8ELi3ELb1EEEvNS_16Flash_fwd_paramsE,"a",@progbits
	.sectionflags	@""
	.align	4
.nv.constant0._ZN5flash32flash_fwd_splitkv_combine_kernelI23Flash_fwd_kernel_traitsILi64ELi64ELi256ELi4ELb0ELb0EN7cutlass6half_tE19Flash_kernel_traitsILi64ELi64ELi256ELi4ES3_EELi8ELi3ELb1EEEvNS_16Flash_fwd_paramsE:
	.zero		816


//--------------------- .nv.constant0._ZN5flash32flash_fwd_splitkv_combine_kernelI23Flash_fwd_kernel_traitsILi64ELi64ELi256ELi4ELb0ELb0EN7cutlass6half_tE19Flash_kernel_traitsILi64ELi64ELi256ELi4ES3_EELi8ELi2ELb1EEEvNS_16Flash_fwd_paramsE --------------------------
	.section	.nv.constant0._ZN5flash32flash_fwd_splitkv_combine_kernelI23Flash_fwd_kernel_traitsILi64ELi64ELi256ELi4ELb0ELb0EN7cutlass6half_tE19Flash_kernel_traitsILi64ELi64ELi256ELi4ES3_EELi8ELi2ELb1EEEvNS_16Flash_fwd_paramsE,"a",@progbits
	.sectionflags	@""
	.align	4
.nv.constant0._ZN5flash32flash_fwd_splitkv_combine_kernelI23Flash_fwd_kernel_traitsILi64ELi64ELi256ELi4ELb0ELb0EN7cutlass6half_tE19Flash_kernel_traitsILi64ELi64ELi256ELi4ES3_EELi8ELi2ELb1EEEvNS_16Flash_fwd_paramsE:
	.zero		816


//--------------------- .nv.constant0._ZN5flash32flash_fwd_splitkv_combine_kernelI23Flash_fwd_kernel_traitsILi64ELi64ELi256ELi4ELb0ELb0EN7cutlass6half_tE19Flash_kernel_traitsILi64ELi64ELi256ELi4ES3_EELi8ELi1ELb1EEEvNS_16Flash_fwd_paramsE --------------------------
	.section	.nv.constant0._ZN5flash32flash_fwd_splitkv_combine_kernelI23Flash_fwd_kernel_traitsILi64ELi64ELi256ELi4ELb0ELb0EN7cutlass6half_tE19Flash_kernel_traitsILi64ELi64ELi256ELi4ES3_EELi8ELi1ELb1EEEvNS_16Flash_fwd_paramsE,"a",@progbits
	.sectionflags	@""
	.align	4
.nv.constant0._ZN5flash32flash_fwd_splitkv_combine_kernelI23Flash_fwd_kernel_traitsILi64ELi64ELi256ELi4ELb0ELb0EN7cutlass6half_tE19Flash_kernel_traitsILi64ELi64ELi256ELi4ES3_EELi8ELi1ELb1EEEvNS_16Flash_fwd_paramsE:
	.zero		816


//--------------------- .nv.constant0._ZN5flash24flash_fwd_splitkv_kernelI23Flash_fwd_kernel_traitsILi64ELi64ELi256ELi4ELb0ELb0EN7cutlass6half_tE19Flash_kernel_traitsILi64ELi64ELi256ELi4ES3_EELb1ELb0ELb0ELb0ELb0ELb0ELb0ELb0EEEvNS_16Flash_fwd_paramsE --------------------------
	.section	.nv.constant0._ZN5flash24flash_fwd_splitkv_kernelI23Flash_fwd_kernel_traitsILi64ELi64ELi256ELi4ELb0ELb0EN7cutlass6half_tE19Flash_kernel_traitsILi64ELi64ELi256ELi4ES3_EELb1ELb0ELb0ELb0ELb0ELb0ELb0ELb0EEEvNS_16Flash_fwd_paramsE,"a",@progbits
	.sectionflags	@""
	.align	4
.nv.constant0._ZN5flash24flash_fwd_splitkv_kernelI23Flash_fwd_kernel_traitsILi64ELi64ELi256ELi4ELb0ELb0EN7cutlass6half_tE19Flash_kernel_traitsILi64ELi64ELi256ELi4ES3_EELb1ELb0ELb0ELb0ELb0ELb0ELb0ELb0EEEvNS_16Flash_fwd_paramsE:
	.zero		816


//--------------------- .nv.constant0._ZN5flash24flash_fwd_splitkv_kernelI23Flash_fwd_kernel_traitsILi64ELi64ELi256ELi4ELb0ELb0EN7cutlass6half_tE19Flash_kernel_traitsILi64ELi64ELi256ELi4ES3_EELb1ELb0ELb0ELb0ELb0ELb1ELb0ELb0EEEvNS_16Flash_fwd_paramsE --------------------------
	.section	.nv.constant0._ZN5flash24flash_fwd_splitkv_kernelI23Flash_fwd_kernel_traitsILi64ELi64ELi256ELi4ELb0ELb0EN7cutlass6half_tE19Flash_kernel_traitsILi64ELi64ELi256ELi4ES3_EELb1ELb0ELb0ELb0ELb0ELb1ELb0ELb0EEEvNS_16Flash_fwd_paramsE,"a",@progbits
	.sectionflags	@""
	.align	4
.nv.constant0._ZN5flash24flash_fwd_splitkv_kernelI23Flash_fwd_kernel_traitsILi64ELi64ELi256ELi4ELb0ELb0EN7cutlass6half_tE19Flash_kernel_traitsILi64ELi64ELi256ELi4ES3_EELb1ELb0ELb0ELb0ELb0ELb1ELb0ELb0EEEvNS_16Flash_fwd_paramsE:
	.zero		816


//--------------------- .nv.constant0._ZN5flash24flash_fwd_splitkv_kernelI23Flash_fwd_kernel_traitsILi64ELi64ELi256ELi4ELb0ELb0EN7cutlass6half_tE19Flash_kernel_traitsILi64ELi64ELi256ELi4ES3_EELb1ELb0ELb0ELb0ELb0ELb0ELb0ELb1EEEvNS_16Flash_fwd_paramsE --------------------------
	.section	.nv.constant0._ZN5flash24flash_fwd_splitkv_kernelI23Flash_fwd_kernel_traitsILi64ELi64ELi256ELi4ELb0ELb0EN7cutlass6half_tE19Flash_kernel_traitsILi64ELi64ELi256ELi4ES3_EELb1ELb0ELb0ELb0ELb0ELb0ELb0ELb1EEEvNS_16Flash_fwd_paramsE,"a",@progbits
	.sectionflags	@""
	.align	4
.nv.constant0._ZN5flash24flash_fwd_splitkv_kernelI23Flash_fwd_kernel_traitsILi64ELi64ELi256ELi4ELb0ELb0EN7cutlass6half_tE19Flash_kernel_traitsILi64ELi64ELi256ELi4ES3_EELb1ELb0ELb0ELb0ELb0ELb0ELb0ELb1EEEvNS_16Flash_fwd_paramsE:
	.zero		816


//--------------------- .nv.constant0._ZN5flash24flash_fwd_splitkv_kernelI23Flash_fwd_kernel_traitsILi64ELi64ELi256ELi4ELb0ELb0EN7cutlass6half_tE19Flash_kernel_traitsILi64ELi64ELi256ELi4ES3_EELb1ELb0ELb0ELb0ELb0ELb1ELb0ELb1EEEvNS_16Flash_fwd_paramsE --------------------------
	.section	.nv.constant0._ZN5flash24flash_fwd_splitkv_kernelI23Flash_fwd_kernel_traitsILi64ELi64ELi256ELi4ELb0ELb0EN7cutlass6half_tE19Flash_kernel_traitsILi64ELi64ELi256ELi4ES3_EELb1ELb0ELb0ELb0ELb0ELb1ELb0ELb1EEEvNS_16Flash_fwd_paramsE,"a",@progbits
	.sectionflags	@""
	.align	4
.nv.constant0._ZN5flash24flash_fwd_splitkv_kernelI23Flash_fwd_kernel_traitsILi64ELi64ELi256ELi4ELb0ELb0EN7cutlass6half_tE19Flash_kernel_traitsILi64ELi64ELi256ELi4ES3_EELb1ELb0ELb0ELb0ELb0ELb1ELb0ELb1EEEvNS_16Flash_fwd_paramsE:
	.zero		816


//--------------------- .nv.constant0._ZN5flash24flash_fwd_splitkv_kernelI23Flash_fwd_kernel_traitsILi64ELi64ELi256ELi4ELb0ELb0EN7cutlass6half_tE19Flash_kernel_traitsILi64ELi64ELi256ELi4ES3_EELb1ELb0ELb0ELb0ELb0ELb0ELb1ELb0EEEvNS_16Flash_fwd_paramsE --------------------------
	.section	.nv.constant0._ZN5flash24flash_fwd_splitkv_kernelI23Flash_fwd_kernel_traitsILi64ELi64ELi256ELi4ELb0ELb0EN7cutlass6half_tE19Flash_kernel_traitsILi64ELi64ELi256ELi4ES3_EELb1ELb0ELb0ELb0ELb0ELb0ELb1ELb0EEEvNS_16Flash_fwd_paramsE,"a",@progbits
	.sectionflags	@""
	.align	4
.nv.constant0._ZN5flash24flash_fwd_splitkv_kernelI23Flash_fwd_kernel_traitsILi64ELi64ELi256ELi4ELb0ELb0EN7cutlass6half_tE19Flash_kernel_traitsILi64ELi64ELi256ELi4ES3_EELb1ELb0ELb0ELb0ELb0ELb0ELb1ELb0EEEvNS_16Flash_fwd_paramsE:
	.zero		816


//--------------------- .nv.constant0._ZN5flash24flash_fwd_splitkv_kernelI23Flash_fwd_kernel_traitsILi64ELi64ELi256ELi4ELb0ELb0EN7cutlass6half_tE19Flash_kernel_traitsILi64ELi64ELi256ELi4ES3_EELb1ELb0ELb0ELb0ELb0ELb1ELb1ELb0EEEvNS_16Flash_fwd_paramsE --------------------------
	.section	.nv.constant0._ZN5flash24flash_fwd_splitkv_kernelI23Flash_fwd_kernel_traitsILi64ELi64ELi256ELi4ELb0ELb0EN7cutlass6half_tE19Flash_kernel_traitsILi64ELi64ELi256ELi4ES3_EELb1ELb0ELb0ELb0ELb0ELb1ELb1ELb0EEEvNS_16Flash_fwd_paramsE,"a",@progbits
	.sectionflags	@""
	.align	4
.nv.constant0._ZN5flash24flash_fwd_splitkv_kernelI23Flash_fwd_kernel_traitsILi64ELi64ELi256ELi4ELb0ELb0EN7cutlass6half_tE19Flash_kernel_traitsILi64ELi64ELi256ELi4ES3_EELb1ELb0ELb0ELb0ELb0ELb1ELb1ELb0EEEvNS_16Flash_fwd_paramsE:
	.zero		816


//--------------------- .nv.constant0._ZN5flash24flash_fwd_splitkv_kernelI23Flash_fwd_kernel_traitsILi64ELi64ELi256ELi4ELb0ELb0EN7cutlass6half_tE19Flash_kernel_traitsILi64ELi64ELi256ELi4ES3_EELb1ELb0ELb0ELb0ELb0ELb0ELb1ELb1EEEvNS_16Flash_fwd_paramsE --------------------------
	.section	.nv.constant0._ZN5flash24flash_fwd_splitkv_kernelI23Flash_fwd_kernel_traitsILi64ELi64ELi256ELi4ELb0ELb0EN7cutlass6half_tE19Flash_kernel_traitsILi64ELi64ELi256ELi4ES3_EELb1ELb0ELb0ELb0ELb0ELb0ELb1ELb1EEEvNS_16Flash_fwd_paramsE,"a",@progbits
	.sectionflags	@""
	.align	4
.nv.constant0._ZN5flash24flash_fwd_splitkv_kernelI23Flash_fwd_kernel_traitsILi64ELi64ELi256ELi4ELb0ELb0EN7cutlass6half_tE19Flash_kernel_traitsILi64ELi64ELi256ELi4ES3_EELb1ELb0ELb0ELb0ELb0ELb0ELb1ELb1EEEvNS_16Flash_fwd_paramsE:
	.zero		816


//--------------------- .nv.constant0._ZN5flash24flash_fwd_splitkv_kernelI23Flash_fwd_kernel_traitsILi64ELi64ELi256ELi4ELb0ELb0EN7cutlass6half_tE19Flash_kernel_traitsILi64ELi64ELi256ELi4ES3_EELb1ELb0ELb0ELb0ELb0ELb1ELb1ELb1EEEvNS_16Flash_fwd_paramsE --------------------------
	.section	.nv.constant0._ZN5flash24flash_fwd_splitkv_kernelI23Flash_fwd_kernel_traitsILi64ELi64ELi256ELi4ELb0ELb0EN7cutlass6half_tE19Flash_kernel_traitsILi64ELi64ELi256ELi4ES3_EELb1ELb0ELb0ELb0ELb0ELb1ELb1ELb1EEEvNS_16Flash_fwd_paramsE,"a",@progbits
	.sectionflags	@""
	.align	4
.nv.constant0._ZN5flash24flash_fwd_splitkv_kernelI23Flash_fwd_kernel_traitsILi64ELi64ELi256ELi4ELb0ELb0EN7cutlass6half_tE19Flash_kernel_traitsILi64ELi64ELi256ELi4ES3_EELb1ELb0ELb0ELb0ELb0ELb1ELb1ELb1EEEvNS_16Flash_fwd_paramsE:
	.zero		816


//--------------------- .nv.constant0._ZN5flash24flash_fwd_splitkv_kernelI23Flash_fwd_kernel_traitsILi64ELi64ELi256ELi4ELb0ELb0EN7cutlass6half_tE19Flash_kernel_traitsILi64ELi64ELi256ELi4ES3_EELb1ELb0ELb0ELb1ELb1ELb0ELb0ELb0EEEvNS_16Flash_fwd_paramsE --------------------------
	.section	.nv.constant0._ZN5flash24flash_fwd_splitkv_kernelI23Flash_fwd_kernel_traitsILi64ELi64ELi256ELi4ELb0ELb0EN7cutlass6half_tE19Flash_kernel_traitsILi64ELi64ELi256ELi4ES3_EELb1ELb0ELb0ELb1ELb1ELb0ELb0ELb0EEEvNS_16Flash_fwd_paramsE,"a",@progbits
	.sectionflags	@""
	.align	4
.nv.constant0._ZN5flash24flash_fwd_splitkv_kernelI23Flash_fwd_kernel_traitsILi64ELi64ELi256ELi4ELb0ELb0EN7cutlass6half_tE19Flash_kernel_traitsILi64ELi64ELi256ELi4ES3_EELb1ELb0ELb0ELb1ELb1ELb0ELb0ELb0EEEvNS_16Flash_fwd_paramsE:
	.zero		816


//--------------------- .nv.constant0._ZN5flash24flash_fwd_splitkv_kernelI23Flash_fwd_kernel_traitsILi64ELi64ELi256ELi4ELb0ELb0EN7cutlass6half_tE19Flash_kernel_traitsILi64ELi64ELi256ELi4ES3_EELb1ELb0ELb0ELb1ELb1ELb1ELb0ELb0EEEvNS_16Flash_fwd_paramsE --------------------------
	.section	.nv.constant0._ZN5flash24flash_fwd_splitkv_kernelI23Flash_fwd_kernel_traitsILi64ELi64ELi256ELi4ELb0ELb0EN7cutlass6half_tE19Flash_kernel_traitsILi64ELi64ELi256ELi4ES3_EELb1ELb0ELb0ELb1ELb1ELb1ELb0ELb0EEEvNS_16Flash_fwd_paramsE,"a",@progbits
	.sectionflags	@""
	.align	4
.nv.constant0._ZN5flash24flash_fwd_splitkv_kernelI23Flash_fwd_kernel_traitsILi64ELi64ELi256ELi4ELb0ELb0EN7cutlass6half_tE19Flash_kernel_traitsILi64ELi64ELi256ELi4ES3_EELb1ELb0ELb0ELb1ELb1ELb1ELb0ELb0EEEvNS_16Flash_fwd_paramsE:
	.zero		816


//--------------------- .nv.constant0._ZN5flash24flash_fwd_splitkv_kernelI23Flash_fwd_kernel_traitsILi64ELi64ELi256ELi4ELb0ELb0EN7cutlass6half_tE19Flash_kernel_traitsILi64ELi64ELi256ELi4ES3_EELb1ELb0ELb0ELb1ELb1ELb0ELb1ELb0EEEvNS_16Flash_fwd_paramsE --------------------------
	.section	.nv.constant0._ZN5flash24flash_fwd_splitkv_kernelI23Flash_fwd_kernel_traitsILi64ELi64ELi256ELi4ELb0ELb0EN7cutlass6half_tE19Flash_kernel_traitsILi64ELi64ELi256ELi4ES3_EELb1ELb0ELb0ELb1ELb1ELb0ELb1ELb0EEEvNS_16Flash_fwd_paramsE,"a",@progbits
	.sectionflags	@""
	.align	4
.nv.constant0._ZN5flash24flash_fwd_splitkv_kernelI23Flash_fwd_kernel_traitsILi64ELi64ELi256ELi4ELb0ELb0EN7cutlass6half_tE19Flash_kernel_traitsILi64ELi64ELi256ELi4ES3_EELb1ELb0ELb0ELb1ELb1ELb0ELb1ELb0EEEvNS_16Flash_fwd_paramsE:
	.zero		816


//--------------------- .nv.constant0._ZN5flash24flash_fwd_splitkv_kernelI23Flash_fwd_kernel_traitsILi64ELi64ELi256ELi4ELb0ELb0EN7cutlass6half_tE19Flash_kernel_traitsILi64ELi64ELi256ELi4ES3_EELb1ELb0ELb0ELb1ELb1ELb1ELb1ELb0EEEvNS_16Flash_fwd_paramsE --------------------------
	.section	.nv.constant0._ZN5flash24flash_fwd_splitkv_kernelI23Flash_fwd_kernel_traitsILi64ELi64ELi256ELi4ELb0ELb0EN7cutlass6half_tE19Flash_kernel_traitsILi64ELi64ELi256ELi4ES3_EELb1ELb0ELb0ELb1ELb1ELb1ELb1ELb0EEEvNS_16Flash_fwd_paramsE,"a",@progbits
	.sectionflags	@""
	.align	4
.nv.constant0._ZN5flash24flash_fwd_splitkv_kernelI23Flash_fwd_kernel_traitsILi64ELi64ELi256ELi4ELb0ELb0EN7cutlass6half_tE19Flash_kernel_traitsILi64ELi64ELi256ELi4ES3_EELb1ELb0ELb0ELb1ELb1ELb1ELb1ELb0EEEvNS_16Flash_fwd_paramsE:
	.zero		816


//--------------------- .nv.constant0._ZN5flash24flash_fwd_splitkv_kernelI23Flash_fwd_kernel_traitsILi64ELi64ELi256ELi4ELb0ELb0EN7cutlass6half_tE19Flash_kernel_traitsILi64ELi64ELi256ELi4ES3_EELb1ELb0ELb0ELb0ELb1ELb0ELb0ELb0EEEvNS_16Flash_fwd_paramsE --------------------------
	.section	.nv.constant0._ZN5flash24flash_fwd_splitkv_kernelI23Flash_fwd_kernel_traitsILi64ELi64ELi256ELi4ELb0ELb0EN7cutlass6half_tE19Flash_kernel_traitsILi64ELi64ELi256ELi4ES3_EELb1ELb0ELb0ELb0ELb1ELb0ELb0ELb0EEEvNS_16Flash_fwd_paramsE,"a",@progbits
	.sectionflags	@""
	.align	4
.nv.constant0._ZN5flash24flash_fwd_splitkv_kernelI23Flash_fwd_kernel_traitsILi64ELi64ELi256ELi4ELb0ELb0EN7cutlass6half_tE19Flash_kernel_traitsILi64ELi64ELi256ELi4ES3_EELb1ELb0ELb0ELb0ELb1ELb0ELb0ELb0EEEvNS_16Flash_fwd_paramsE:
	.zero		816


//--------------------- .nv.constant0._ZN5flash24flash_fwd_splitkv_kernelI23Flash_fwd_kernel_traitsILi64ELi64ELi256ELi4ELb0ELb0EN7cutlass6half_tE19Flash_kernel_traitsILi64ELi64ELi256ELi4ES3_EELb1ELb0ELb0ELb0ELb1ELb1ELb0ELb0EEEvNS_16Flash_fwd_paramsE --------------------------
	.section	.nv.constant0._ZN5flash24flash_fwd_splitkv_kernelI23Flash_fwd_kernel_traitsILi64ELi64ELi256ELi4ELb0ELb0EN7cutlass6half_tE19Flash_kernel_traitsILi64ELi64ELi256ELi4ES3_EELb1ELb0ELb0ELb0ELb1ELb1ELb0ELb0EEEvNS_16Flash_fwd_paramsE,"a",@progbits
	.sectionflags	@""
	.align	4
.nv.constant0._ZN5flash24flash_fwd_splitkv_kernelI23Flash_fwd_kernel_traitsILi64ELi64ELi256ELi4ELb0ELb0EN7cutlass6half_tE19Flash_kernel_traitsILi64ELi64ELi256ELi4ES3_EELb1ELb0ELb0ELb0ELb1ELb1ELb0ELb0EEEvNS_16Flash_fwd_paramsE:
	.zero		816


//--------------------- .nv.constant0._ZN5flash24flash_fwd_splitkv_kernelI23Flash_fwd_kernel_traitsILi64ELi64ELi256ELi4ELb0ELb0EN7cutlass6half_tE19Flash_kernel_traitsILi64ELi64ELi256ELi4ES3_EELb1ELb0ELb1ELb0ELb0ELb0ELb0ELb0EEEvNS_16Flash_fwd_paramsE --------------------------
	.section	.nv.constant0._ZN5flash24flash_fwd_splitkv_kernelI23Flash_fwd_kernel_traitsILi64ELi64ELi256ELi4ELb0ELb0EN7cutlass6half_tE19Flash_kernel_traitsILi64ELi64ELi256ELi4ES3_EELb1ELb0ELb1ELb0ELb0ELb0ELb0ELb0EEEvNS_16Flash_fwd_paramsE,"a",@progbits
	.sectionflags	@""
	.align	4
.nv.constant0._ZN5flash24flash_fwd_splitkv_kernelI23Flash_fwd_kernel_traitsILi64ELi64ELi256ELi4ELb0ELb0EN7cutlass6half_tE19Flash_kernel_traitsILi64ELi64ELi256ELi4ES3_EELb1ELb0ELb1ELb0ELb0ELb0ELb0ELb0EEEvNS_16Flash_fwd_paramsE:
	.zero		816


//--------------------- .nv.constant0._ZN5flash24flash_fwd_splitkv_kernelI23Flash_fwd_kernel_traitsILi64ELi64ELi256ELi4ELb0ELb0EN7cutlass6half_tE19Flash_kernel_traitsILi64ELi64ELi256ELi4ES3_EELb1ELb0ELb1ELb0ELb0ELb1ELb0ELb0EEEvNS_16Flash_fwd_paramsE --------------------------
	.section	.nv.constant0._ZN5flash24flash_fwd_splitkv_kernelI23Flash_fwd_kernel_traitsILi64ELi64ELi256ELi4ELb0ELb0EN7cutlass6half_tE19Flash_kernel_traitsILi64ELi64ELi256ELi4ES3_EELb1ELb0ELb1ELb0ELb0ELb1ELb0ELb0EEEvNS_16Flash_fwd_paramsE,"a",@progbits
	.sectionflags	@""
	.align	4
.nv.constant0._ZN5flash24flash_fwd_splitkv_kernelI23Flash_fwd_kernel_traitsILi64ELi64ELi256ELi4ELb0ELb0EN7cutlass6half_tE19Flash_kernel_traitsILi64ELi64ELi256ELi4ES3_EELb1ELb0ELb1ELb0ELb0ELb1ELb0ELb0EEEvNS_16Flash_fwd_paramsE:
	.zero		816


//--------------------- .nv.constant0._ZN5flash24flash_fwd_splitkv_kernelI23Flash_fwd_kernel_traitsILi64ELi64ELi256ELi4ELb0ELb0EN7cutlass6half_tE19Flash_kernel_traitsILi64ELi64ELi256ELi4ES3_EELb1ELb0ELb0ELb0ELb1ELb0ELb0ELb1EEEvNS_16Flash_fwd_paramsE --------------------------
	.section	.nv.constant0._ZN5flash24flash_fwd_splitkv_kernelI23Flash_fwd_kernel_traitsILi64ELi64ELi256ELi4ELb0ELb0EN7cutlass6half_tE19Flash_kernel_traitsILi64ELi64ELi256ELi4ES3_EELb1ELb0ELb0ELb0ELb1ELb0ELb0ELb1EEEvNS_16Flash_fwd_paramsE,"a",@progbits
	.sectionflags	@""
	.align	4
.nv.constant0._ZN5flash24flash_fwd_splitkv_kernelI23Flash_fwd_kernel_traitsILi64ELi64ELi256ELi4ELb0ELb0EN7cutlass6half_tE19Flash_kernel_traitsILi64ELi64ELi256ELi4ES3_EELb1ELb0ELb0ELb0ELb1ELb0ELb0ELb1EEEvNS_16Flash_fwd_paramsE:
	.zero		816


//--------------------- .nv.constant0._ZN5flash24flash_fwd_splitkv_kernelI23Flash_fwd_kernel_traitsILi64ELi64ELi256ELi4ELb0ELb0EN7cutlass6half_tE19Flash_kernel_traitsILi64ELi64ELi256ELi4ES3_EELb1ELb0ELb0ELb0ELb1ELb1ELb0ELb1EEEvNS_16Flash_fwd_paramsE --------------------------
	.section	.nv.constant0._ZN5flash24flash_fwd_splitkv_kernelI23Flash_fwd_kernel_traitsILi64ELi64ELi256ELi4ELb0ELb0EN7cutlass6half_tE19Flash_kernel_traitsILi64ELi64ELi256ELi4ES3_EELb1ELb0ELb0ELb0ELb1ELb1ELb0ELb1EEEvNS_16Flash_fwd_paramsE,"a",@progbits
	.sectionflags	@""
	.align	4
.nv.constant0._ZN5flash24flash_fwd_splitkv_kernelI23Flash_fwd_kernel_traitsILi64ELi64ELi256ELi4ELb0ELb0EN7cutlass6half_tE19Flash_kernel_traitsILi64ELi64ELi256ELi4ES3_EELb1ELb0ELb0ELb0ELb1ELb1ELb0ELb1EEEvNS_16Flash_fwd_paramsE:
	.zero		816


//--------------------- .nv.constant0._ZN5flash24flash_fwd_splitkv_kernelI23Flash_fwd_kernel_traitsILi64ELi64ELi256ELi4ELb0ELb0EN7cutlass6half_tE19Flash_kernel_traitsILi64ELi64ELi256ELi4ES3_EELb1ELb0ELb1ELb0ELb0ELb0ELb0ELb1EEEvNS_16Flash_fwd_paramsE --------------------------
	.section	.nv.constant0._ZN5flash24flash_fwd_splitkv_kernelI23Flash_fwd_kernel_traitsILi64ELi64ELi256ELi4ELb0ELb0EN7cutlass6half_tE19Flash_kernel_traitsILi64ELi64ELi256ELi4ES3_EELb1ELb0ELb1ELb0ELb0ELb0ELb0ELb1EEEvNS_16Flash_fwd_paramsE,"a",@progbits
	.sectionflags	@""
	.align	4
.nv.constant0._ZN5flash24flash_fwd_splitkv_kernelI23Flash_fwd_kernel_traitsILi64ELi64ELi256ELi4ELb0ELb0EN7cutlass6half_tE19Flash_kernel_traitsILi64ELi64ELi256ELi4ES3_EELb1ELb0ELb1ELb0ELb0ELb0ELb0ELb1EEEvNS_16Flash_fwd_paramsE:
	.zero		816


//--------------------- .nv.constant0._ZN5flash24flash_fwd_splitkv_kernelI23Flash_fwd_kernel_traitsILi64ELi64ELi256ELi4ELb0ELb0EN7cutlass6half_tE19Flash_kernel_traitsILi64ELi64ELi256ELi4ES3_EELb1ELb0ELb1ELb0ELb0ELb1ELb0ELb1EEEvNS_16Flash_fwd_paramsE --------------------------
	.section	.nv.constant0._ZN5flash24flash_fwd_splitkv_kernelI23Flash_fwd_kernel_traitsILi64ELi64ELi256ELi4ELb0ELb0EN7cutlass6half_tE19Flash_kernel_traitsILi64ELi64ELi256ELi4ES3_EELb1ELb0ELb1ELb0ELb0ELb1ELb0ELb1EEEvNS_16Flash_fwd_paramsE,"a",@progbits
	.sectionflags	@""
	.align	4
.nv.constant0._ZN5flash24flash_fwd_splitkv_kernelI23Flash_fwd_kernel_traitsILi64ELi64ELi256ELi4ELb0ELb0EN7cutlass6half_tE19Flash_kernel_traitsILi64ELi64ELi256ELi4ES3_EELb1ELb0ELb1ELb0ELb0ELb1ELb0ELb1EEEvNS_16Flash_fwd_paramsE:
	.zero		816


//--------------------- .nv.constant0._ZN5flash24flash_fwd_splitkv_kernelI23Flash_fwd_kernel_traitsILi64ELi64ELi256ELi4ELb0ELb0EN7cutlass6half_tE19Flash_kernel_traitsILi64ELi64ELi256ELi4ES3_EELb1ELb0ELb0ELb0ELb1ELb0ELb1ELb0EEEvNS_16Flash_fwd_paramsE --------------------------
	.section	.nv.constant0._ZN5flash24flash_fwd_splitkv_kernelI23Flash_fwd_kernel_traitsILi64ELi64ELi256ELi4ELb0ELb0EN7cutlass6half_tE19Flash_kernel_traitsILi64ELi64ELi256ELi4ES3_EELb1ELb0ELb0ELb0ELb1ELb0ELb1ELb0EEEvNS_16Flash_fwd_paramsE,"a",@progbits
	.sectionflags	@""
	.align	4
.nv.constant0._ZN5flash24flash_fwd_splitkv_kernelI23Flash_fwd_kernel_traitsILi64ELi64ELi256ELi4ELb0ELb0EN7cutlass6half_tE19Flash_kernel_traitsILi64ELi64ELi256ELi4ES3_EELb1ELb0ELb0ELb0ELb1ELb0ELb1ELb0EEEvNS_16Flash_fwd_paramsE:
	.zero		816


//--------------------- .nv.constant0._ZN5flash24flash_fwd_splitkv_kernelI23Flash_fwd_kernel_traitsILi64ELi64ELi256ELi4ELb0ELb0EN7cutlass6half_tE19Flash_kernel_traitsILi64ELi64ELi256ELi4ES3_EELb1ELb0ELb0ELb0ELb1ELb1ELb1ELb0EEEvNS_16Flash_fwd_paramsE --------------------------
	.section	.nv.constant0._ZN5flash24flash_fwd_splitkv_kernelI23Flash_fwd_kernel_traitsILi64ELi64ELi256ELi4ELb0ELb0EN7cutlass6half_tE19Flash_kernel_traitsILi64ELi64ELi256ELi4ES3_EELb1ELb0ELb0ELb0ELb1ELb1ELb1ELb0EEEvNS_16Flash_fwd_paramsE,"a",@progbits
	.sectionflags	@""
	.align	4
.nv.constant0._ZN5flash24flash_fwd_splitkv_kernelI23Flash_fwd_kernel_traitsILi64ELi64ELi256ELi4ELb0ELb0EN7cutlass6half_tE19Flash_kernel_traitsILi64ELi64ELi256ELi4ES3_EELb1ELb0ELb0ELb0ELb1ELb1ELb1ELb0EEEvNS_16Flash_fwd_paramsE:
	.zero		816


//--------------------- .nv.constant0._ZN5flash24flash_fwd_splitkv_kernelI23Flash_fwd_kernel_traitsILi64ELi64ELi256ELi4ELb0ELb0EN7cutlass6half_tE19Flash_kernel_traitsILi64ELi64ELi256ELi4ES3_EELb1ELb0ELb1ELb0ELb0ELb0ELb1ELb0EEEvNS_16Flash_fwd_paramsE --------------------------
	.section	.nv.constant0._ZN5flash24flash_fwd_splitkv_kernelI23Flash_fwd_kernel_traitsILi64ELi64ELi256ELi4ELb0ELb0EN7cutlass6half_tE19Flash_kernel_traitsILi64ELi64ELi256ELi4ES3_EELb1ELb0ELb1ELb0ELb0ELb0ELb1ELb0EEEvNS_16Flash_fwd_paramsE,"a",@progbits
	.sectionflags	@""
	.align	4
.nv.constant0._ZN5flash24flash_fwd_splitkv_kernelI23Flash_fwd_kernel_traitsILi64ELi64ELi256ELi4ELb0ELb0EN7cutlass6half_tE19Flash_kernel_traitsILi64ELi64ELi256ELi4ES3_EELb1ELb0ELb1ELb0ELb0ELb0ELb1ELb0EEEvNS_16Flash_fwd_paramsE:
	.zero		816


//--------------------- .nv.constant0._ZN5flash24flash_fwd_splitkv_kernelI23Flash_fwd_kernel_traitsILi64ELi64ELi256ELi4ELb0ELb0EN7cutlass6half_tE19Flash_kernel_traitsILi64ELi64ELi256ELi4ES3_EELb1ELb0ELb1ELb0ELb0ELb1ELb1ELb0EEEvNS_16Flash_fwd_paramsE --------------------------
	.section	.nv.constant0._ZN5flash24flash_fwd_splitkv_kernelI23Flash_fwd_kernel_traitsILi64ELi64ELi256ELi4ELb0ELb0EN7cutlass6half_tE19Flash_kernel_traitsILi64ELi64ELi256ELi4ES3_EELb1ELb0ELb1ELb0ELb0ELb1ELb1ELb0EEEvNS_16Flash_fwd_paramsE,"a",@progbits
	.sectionflags	@""
	.align	4
.nv.constant0._ZN5flash24flash_fwd_splitkv_kernelI23Flash_fwd_kernel_traitsILi64ELi64ELi256ELi4ELb0ELb0EN7cutlass6half_tE19Flash_kernel_traitsILi64ELi64ELi256ELi4ES3_EELb1ELb0ELb1ELb0ELb0ELb1ELb1ELb0EEEvNS_16Flash_fwd_paramsE:
	.zero		816


//--------------------- .nv.constant0._ZN5flash24flash_fwd_splitkv_kernelI23Flash_fwd_kernel_traitsILi64ELi64ELi256ELi4ELb0ELb0EN7cutlass6half_tE19Flash_kernel_traitsILi64ELi64ELi256ELi4ES3_EELb1ELb0ELb0ELb0ELb1ELb0ELb1ELb1EEEvNS_16Flash_fwd_paramsE --------------------------
	.section	.nv.constant0._ZN5flash24flash_fwd_splitkv_kernelI23Flash_fwd_kernel_traitsILi64ELi64ELi256ELi4ELb0ELb0EN7cutlass6half_tE19Flash_kernel_traitsILi64ELi64ELi256ELi4ES3_EELb1ELb0ELb0ELb0ELb1ELb0ELb1ELb1EEEvNS_16Flash_fwd_paramsE,"a",@progbits
	.sectionflags	@""
	.align	4
.nv.constant0._ZN5flash24flash_fwd_splitkv_kernelI23Flash_fwd_kernel_traitsILi64ELi64ELi256ELi4ELb0ELb0EN7cutlass6half_tE19Flash_kernel_traitsILi64ELi64ELi256ELi4ES3_EELb1ELb0ELb0ELb0ELb1ELb0ELb1ELb1EEEvNS_16Flash_fwd_paramsE:
	.zero		816


//--------------------- .nv.constant0._ZN5flash24flash_fwd_splitkv_kernelI23Flash_fwd_kernel_traitsILi64ELi64ELi256ELi4ELb0ELb0EN7cutlass6half_tE19Flash_kernel_traitsILi64ELi64ELi256ELi4ES3_EELb1ELb0ELb0ELb0ELb1ELb1ELb1ELb1EEEvNS_16Flash_fwd_paramsE --------------------------
	.section	.nv.constant0._ZN5flash24flash_fwd_splitkv_kernelI23Flash_fwd_kernel_traitsILi64ELi64ELi256ELi4ELb0ELb0EN7cutlass6half_tE19Flash_kernel_traitsILi64ELi64ELi256ELi4ES3_EELb1ELb0ELb0ELb0ELb1ELb1ELb1ELb1EEEvNS_16Flash_fwd_paramsE,"a",@progbits
	.sectionflags	@""
	.align	4
.nv.constant0._ZN5flash24flash_fwd_splitkv_kernelI23Flash_fwd_kernel_traitsILi64ELi64ELi256ELi4ELb0ELb0EN7cutlass6half_tE19Flash_kernel_traitsILi64ELi64ELi256ELi4ES3_EELb1ELb0ELb0ELb0ELb1ELb1ELb1ELb1EEEvNS_16Flash_fwd_paramsE:
	.zero		816


//--------------------- .nv.constant0._ZN5flash24flash_fwd_splitkv_kernelI23Flash_fwd_kernel_traitsILi64ELi64ELi256ELi4ELb0ELb0EN7cutlass6half_tE19Flash_kernel_traitsILi64ELi64ELi256ELi4ES3_EELb1ELb0ELb1ELb0ELb0ELb0ELb1ELb1EEEvNS_16Flash_fwd_paramsE --------------------------
	.section	.nv.constant0._ZN5flash24flash_fwd_splitkv_kernelI23Flash_fwd_kernel_traitsILi64ELi64ELi256ELi4ELb0ELb0EN7cutlass6half_tE19Flash_kernel_traitsILi64ELi64ELi256ELi4ES3_EELb1ELb0ELb1ELb0ELb0ELb0ELb1ELb1EEEvNS_16Flash_fwd_paramsE,"a",@progbits
	.sectionflags	@""
	.align	4
.nv.constant0._ZN5flash24flash_fwd_splitkv_kernelI23Flash_fwd_kernel_traitsILi64ELi64ELi256ELi4ELb0ELb0EN7cutlass6half_tE19Flash_kernel_traitsILi64ELi64ELi256ELi4ES3_EELb1ELb0ELb1ELb0ELb0ELb0ELb1ELb1EEEvNS_16Flash_fwd_paramsE:
	.zero		816


//--------------------- .nv.constant0._ZN5flash24flash_fwd_splitkv_kernelI23Flash_fwd_kernel_traitsILi64ELi64ELi256ELi4ELb0ELb0EN7cutlass6half_tE19Flash_kernel_traitsILi64ELi64ELi256ELi4ES3_EELb1ELb0ELb1ELb0ELb0ELb1ELb1ELb1EEEvNS_16Flash_fwd_paramsE --------------------------
	.section	.nv.constant0._ZN5flash24flash_fwd_splitkv_kernelI23Flash_fwd_kernel_traitsILi64ELi64ELi256ELi4ELb0ELb0EN7cutlass6half_tE19Flash_kernel_traitsILi64ELi64ELi256ELi4ES3_EELb1ELb0ELb1ELb0ELb0ELb1ELb1ELb1EEEvNS_16Flash_fwd_paramsE,"a",@progbits
	.sectionflags	@""
	.align	4
.nv.constant0._ZN5flash24flash_fwd_splitkv_kernelI23Flash_fwd_kernel_traitsILi64ELi64ELi256ELi4ELb0ELb0EN7cutlass6half_tE19Flash_kernel_traitsILi64ELi64ELi256ELi4ES3_EELb1ELb0ELb1ELb0ELb0ELb1ELb1ELb1EEEvNS_16Flash_fwd_paramsE:
	.zero		816


//--------------------- .nv.constant0._ZN5flash32flash_fwd_splitkv_combine_kernelI23Flash_fwd_kernel_traitsILi64ELi64ELi128ELi4ELb0ELb0EN7cutlass6half_tE19Flash_kernel_traitsILi64ELi64ELi128ELi4ES3_EELi8ELi7ELb0EEEvNS_16Flash_fwd_paramsE --------------------------
	.section	.nv.constant0._ZN5flash32flash_fwd_splitkv_combine_kernelI23Flash_fwd_kernel_traitsILi64ELi64ELi128ELi4ELb0ELb0EN7cutlass6half_tE19Flash_kernel_traitsILi64ELi64ELi128ELi4ES3_EELi8ELi7ELb0EEEvNS_16Flash_fwd_paramsE,"a",@progbits
	.sectionflags	@""
	.align	4
.nv.constant0._ZN5flash32flash_fwd_splitkv_combine_kernelI23Flash_fwd_kernel_traitsILi64ELi64ELi128ELi4ELb0ELb0EN7cutlass6half_tE19Flash_kernel_traitsILi64ELi64ELi128ELi4ES3_EELi8ELi7ELb0EEEvNS_16Flash_fwd_paramsE:
	.zero		816


//--------------------- .nv.constant0._ZN5flash32flash_fwd_splitkv_combine_kernelI23Flash_fwd_kernel_traitsILi64ELi64ELi128ELi4ELb0ELb0EN7cutlass6half_tE19Flash_kernel_traitsILi64ELi64ELi128ELi4ES3_EELi8ELi6ELb0EEEvNS_16Flash_fwd_paramsE --------------------------
	.section	.nv.constant0._ZN5flash32flash_fwd_splitkv_combine_kernelI23Flash_fwd_kernel_traitsILi64ELi64ELi128ELi4ELb0ELb0EN7cutlass6half_tE19Flash_kernel_traitsILi64ELi64ELi128ELi4ES3_EELi8ELi6ELb0EEEvNS_16Flash_fwd_paramsE,"a",@progbits
	.sectionflags	@""
	.align	4
.nv.constant0._ZN5flash32flash_fwd_splitkv_combine_kernelI23Flash_fwd_kernel_traitsILi64ELi64ELi128ELi4ELb0ELb0EN7cutlass6half_tE19Flash_kernel_traitsILi64ELi64ELi128ELi4ES3_EELi8ELi6ELb0EEEvNS_16Flash_fwd_paramsE:
	.zero		816


//--------------------- .nv.constant0._ZN5flash32flash_fwd_splitkv_combine_kernelI23Flash_fwd_kernel_traitsILi64ELi64ELi128ELi4ELb0ELb0EN7cutlass6half_tE19Flash_kernel_traitsILi64ELi64ELi128ELi4ES3_EELi8ELi5ELb0EEEvNS_16Flash_fwd_paramsE --------------------------
	.section	.nv.constant0._ZN5flash32flash_fwd_splitkv_combine_kernelI23Flash_fwd_kernel_traitsILi64ELi64ELi128ELi4ELb0ELb0EN7cutlass6half_tE19Flash_kernel_traitsILi64ELi64ELi128ELi4ES3_EELi8ELi5ELb0EEEvNS_16Flash_fwd_paramsE,"a",@progbits
	.sectionflags	@""
	.align	4
.nv.constant0._ZN5flash32flash_fwd_splitkv_combine_kernelI23Flash_fwd_kernel_traitsILi64ELi64ELi128ELi4ELb0ELb0EN7cutlass6half_tE19Flash_kernel_traitsILi64ELi64ELi128ELi4ES3_EELi8ELi5ELb0EEEvNS_16Flash_fwd_paramsE:
	.zero		816


//--------------------- .nv.constant0._ZN5flash32flash_fwd_splitkv_combine_kernelI23Flash_fwd_kernel_traitsILi64ELi64ELi128ELi4ELb0ELb0EN7cutlass6half_tE19Flash_kernel_traitsILi64ELi64ELi128ELi4ES3_EELi8ELi4ELb0EEEvNS_16Flash_fwd_paramsE --------------------------
	.section	.nv.constant0._ZN5flash32flash_fwd_splitkv_combine_kernelI23Flash_fwd_kernel_traitsILi64ELi64ELi128ELi4ELb0ELb0EN7cutlass6half_tE19Flash_kernel_traitsILi64ELi64ELi128ELi4ES3_EELi8ELi4ELb0EEEvNS_16Flash_fwd_paramsE,"a",@progbits
	.sectionflags	@""
	.align	4
.nv.constant0._ZN5flash32flash_fwd_splitkv_combine_kernelI23Flash_fwd_kernel_traitsILi64ELi64ELi128ELi4ELb0ELb0EN7cutlass6half_tE19Flash_kernel_traitsILi64ELi64ELi128ELi4ES3_EELi8ELi4ELb0EEEvNS_16Flash_fwd_paramsE:
	.zero		816


//--------------------- .nv.constant0._ZN5flash32flash_fwd_splitkv_combine_kernelI23Flash_fwd_kernel_traitsILi64ELi64ELi128ELi4ELb0ELb0EN7cutlass6half_tE19Flash_kernel_traitsILi64ELi64ELi128ELi4ES3_EELi8ELi3ELb0EEEvNS_16Flash_fwd_paramsE --------------------------
	.section	.nv.constant0._ZN5flash32flash_fwd_splitkv_combine_kernelI23Flash_fwd_kernel_traitsILi64ELi64ELi128ELi4ELb0ELb0EN7cutlass6half_tE19Flash_kernel_traitsILi64ELi64ELi128ELi4ES3_EELi8ELi3ELb0EEEvNS_16Flash_fwd_paramsE,"a",@progbits
	.sectionflags	@""
	.align	4
.nv.constant0._ZN5flash32flash_fwd_splitkv_combine_kernelI23Flash_fwd_kernel_traitsILi64ELi64ELi128ELi4ELb0ELb0EN7cutlass6half_tE19Flash_kernel_traitsILi64ELi64ELi128ELi4ES3_EELi8ELi3ELb0EEEvNS_16Flash_fwd_paramsE:
	.zero		816


//--------------------- .nv.constant0._ZN5flash32flash_fwd_splitkv_combine_kernelI23Flash_fwd_kernel_traitsILi64ELi64ELi128ELi4ELb0ELb0EN7cutlass6half_tE19Flash_kernel_traitsILi64ELi64ELi128ELi4ES3_EELi8ELi2ELb0EEEvNS_16Flash_fwd_paramsE --------------------------
	.section	.nv.constant0._ZN5flash32flash_fwd_splitkv_combine_kernelI23Flash_fwd_kernel_traitsILi64ELi64ELi128ELi4ELb0ELb0EN7cutlass6half_tE19Flash_kernel_traitsILi64ELi64ELi128ELi4ES3_EELi8ELi2ELb0EEEvNS_16Flash_fwd_paramsE,"a",@progbits
	.sectionflags	@""
	.align	4
.nv.constant0._ZN5flash32flash_fwd_splitkv_combine_kernelI23Flash_fwd_kernel_traitsILi64ELi64ELi128ELi4ELb0ELb0EN7cutlass6half_tE19Flash_kernel_traitsILi64ELi64ELi128ELi4ES3_EELi8ELi2ELb0EEEvNS_16Flash_fwd_paramsE:
	.zero		816


//--------------------- .nv.constant0._ZN5flash32flash_fwd_splitkv_combine_kernelI23Flash_fwd_kernel_traitsILi64ELi64ELi128ELi4ELb0ELb0EN7cutlass6half_tE19Flash_kernel_traitsILi64ELi64ELi128ELi4ES3_EELi8ELi1ELb0EEEvNS_16Flash_fwd_paramsE --------------------------
	.section	.nv.constant0._ZN5flash32flash_fwd_splitkv_combine_kernelI23Flash_fwd_kernel_traitsILi64ELi64ELi128ELi4ELb0ELb0EN7cutlass6half_tE19Flash_kernel_traitsILi64ELi64ELi128ELi4ES3_EELi8ELi1ELb0EEEvNS_16Flash_fwd_paramsE,"a",@progbits
	.sectionflags	@""
	.align	4
.nv.constant0._ZN5flash32flash_fwd_splitkv_combine_kernelI23Flash_fwd_kernel_traitsILi64ELi64ELi128ELi4ELb0ELb0EN7cutlass6half_tE19Flash_kernel_traitsILi64ELi64ELi128ELi4ES3_EELi8ELi1ELb0EEEvNS_16Flash_fwd_paramsE:
	.zero		816


//--------------------- .nv.constant0._ZN5flash32flash_fwd_splitkv_combine_kernelI23Flash_fwd_kernel_traitsILi64ELi64ELi128ELi4ELb0ELb0EN7cutlass6half_tE19Flash_kernel_traitsILi64ELi64ELi128ELi4ES3_EELi8ELi7ELb1EEEvNS_16Flash_fwd_paramsE --------------------------
	.section	.nv.constant0._ZN5flash32flash_fwd_splitkv_combine_kernelI23Flash_fwd_kernel_traitsILi64ELi64ELi128ELi4ELb0ELb0EN7cutlass6half_tE19Flash_kernel_traitsILi64ELi64ELi128ELi4ES3_EELi8ELi7ELb1EEEvNS_16Flash_fwd_paramsE,"a",@progbits
	.sectionflags	@""
	.align	4
.nv.constant0._ZN5flash32flash_fwd_splitkv_combine_kernelI23Flash_fwd_kernel_traitsILi64ELi64ELi128ELi4ELb0ELb0EN7cutlass6half_tE19Flash_kernel_traitsILi64ELi64ELi128ELi4ES3_EELi8ELi7ELb1EEEvNS_16Flash_fwd_paramsE:
	.zero		816


//--------------------- .nv.constant0._ZN5flash32flash_fwd_splitkv_combine_kernelI23Flash_fwd_kernel_traitsILi64ELi64ELi128ELi4ELb0ELb0EN7cutlass6half_tE19Flash_kernel_traitsILi64ELi64ELi128ELi4ES3_EELi8ELi6ELb1EEEvNS_16Flash_fwd_paramsE --------------------------
	.section	.nv.constant0._ZN5flash32flash_fwd_splitkv_combine_kernelI23Flash_fwd_kernel_traitsILi64ELi64ELi128ELi4ELb0ELb0EN7cutlass6half_tE19Flash_kernel_traitsILi64ELi64ELi128ELi4ES3_EELi8ELi6ELb1EEEvNS_16Flash_fwd_paramsE,"a",@progbits
	.sectionflags	@""
	.align	4
.nv.constant0._ZN5flash32flash_fwd_splitkv_combine_kernelI23Flash_fwd_kernel_traitsILi64ELi64ELi128ELi4ELb0ELb0EN7cutlass6half_tE19Flash_kernel_traitsILi64ELi64ELi128ELi4ES3_EELi8ELi6ELb1EEEvNS_16Flash_fwd_paramsE:
	.zero		816


//--------------------- .nv.constant0._ZN5flash32flash_fwd_splitkv_combine_kernelI23Flash_fwd_kernel_traitsILi64ELi64ELi128ELi4ELb0ELb0EN7cutlass6half_tE19Flash_kernel_traitsILi64ELi64ELi128ELi4ES3_EELi8ELi5ELb1EEEvNS_16Flash_fwd_paramsE --------------------------
	.section	.nv.constant0._ZN5flash32flash_fwd_splitkv_combine_kernelI23Flash_fwd_kernel_traitsILi64ELi64ELi128ELi4ELb0ELb0EN7cutlass6half_tE19Flash_kernel_traitsILi64ELi64ELi128ELi4ES3_EELi8ELi5ELb1EEEvNS_16Flash_fwd_paramsE,"a",@progbits
	.sectionflags	@""
	.align	4
.nv.constant0._ZN5flash32flash_fwd_splitkv_combine_kernelI23Flash_fwd_kernel_traitsILi64ELi64ELi128ELi4ELb0ELb0EN7cutlass6half_tE19Flash_kernel_traitsILi64ELi64ELi128ELi4ES3_EELi8ELi5ELb1EEEvNS_16Flash_fwd_paramsE:
	.zero		816


//--------------------- .nv.constant0._ZN5flash32flash_fwd_splitkv_combine_kernelI23Flash_fwd_kernel_traitsILi64ELi64ELi128ELi4ELb0ELb0EN7cutlass6half_tE19Flash_kernel_traitsILi64ELi64ELi128ELi4ES3_EELi8ELi4ELb1EEEvNS_16Flash_fwd_paramsE --------------------------
	.section	.nv.constant0._ZN5flash32flash_fwd_splitkv_combine_kernelI23Flash_fwd_kernel_traitsILi64ELi64ELi128ELi4ELb0ELb0EN7cutlass6half_tE19Flash_kernel_traitsILi64ELi64ELi128ELi4ES3_EELi8ELi4ELb1EEEvNS_16Flash_fwd_paramsE,"a",@progbits
	.sectionflags	@""
	.align	4
.nv.constant0._ZN5flash32flash_fwd_splitkv_combine_kernelI23Flash_fwd_kernel_traitsILi64ELi64ELi128ELi4ELb0ELb0EN7cutlass6half_tE19Flash_kernel_traitsILi64ELi64ELi128ELi4ES3_EELi8ELi4ELb1EEEvNS_16Flash_fwd_paramsE:
	.zero		816


//--------------------- .nv.constant0._ZN5flash32flash_fwd_splitkv_combine_kernelI23Flash_fwd_kernel_traitsILi64ELi64ELi128ELi4ELb0ELb0EN7cutlass6half_tE19Flash_kernel_traitsILi64ELi64ELi128ELi4ES3_EELi8ELi3ELb1EEEvNS_16Flash_fwd_paramsE --------------------------
	.section	.nv.constant0._ZN5flash32flash_fwd_splitkv_combine_kernelI23Flash_fwd_kernel_traitsILi64ELi64ELi128ELi4ELb0ELb0EN7cutlass6half_tE19Flash_kernel_traitsILi64ELi64ELi128ELi4ES3_EELi8ELi3ELb1EEEvNS_16Flash_fwd_paramsE,"a",@progbits
	.sectionflags	@""
	.align	4
.nv.constant0._ZN5flash32flash_fwd_splitkv_combine_kernelI23Flash_fwd_kernel_traitsILi64ELi64ELi128ELi4ELb0ELb0EN7cutlass6half_tE19Flash_kernel_traitsILi64ELi64ELi128ELi4ES3_EELi8ELi3ELb1EEEvNS_16Flash_fwd_paramsE:
	.zero		816


//--------------------- .nv.constant0._ZN5flash32flash_fwd_splitkv_combine_kernelI23Flash_fwd_kernel_traitsILi64ELi64ELi128ELi4ELb0ELb0EN7cutlass6half_tE19Flash_kernel_traitsILi64ELi64ELi128ELi4ES3_EELi8ELi2ELb1EEEvNS_16Flash_fwd_paramsE --------------------------
	.section	.nv.constant0._ZN5flash32flash_fwd_splitkv_combine_kernelI23Flash_fwd_kernel_traitsILi64ELi64ELi128ELi4ELb0ELb0EN7cutlass6half_tE19Flash_kernel_traitsILi64ELi64ELi128ELi4ES3_EELi8ELi2ELb1EEEvNS_16Flash_fwd_paramsE,"a",@progbits
	.sectionflags	@""
	.align	4
.nv.constant0._ZN5flash32flash_fwd_splitkv_combine_kernelI23Flash_fwd_kernel_traitsILi64ELi64ELi128ELi4ELb0ELb0EN7cutlass6half_tE19Flash_kernel_traitsILi64ELi64ELi128ELi4ES3_EELi8ELi2ELb1EEEvNS_16Flash_fwd_paramsE:
	.zero		816


//--------------------- .nv.constant0._ZN5flash32flash_fwd_splitkv_combine_kernelI23Flash_fwd_kernel_traitsILi64ELi64ELi128ELi4ELb0ELb0EN7cutlass6half_tE19Flash_kernel_traitsILi64ELi64ELi128ELi4ES3_EELi8ELi1ELb1EEEvNS_16Flash_fwd_paramsE --------------------------
	.section	.nv.constant0._ZN5flash32flash_fwd_splitkv_combine_kernelI23Flash_fwd_kernel_traitsILi64ELi64ELi128ELi4ELb0ELb0EN7cutlass6half_tE19Flash_kernel_traitsILi64ELi64ELi128ELi4ES3_EELi8ELi1ELb1EEEvNS_16Flash_fwd_paramsE,"a",@progbits
	.sectionflags	@""
	.align	4
.nv.constant0._ZN5flash32flash_fwd_splitkv_combine_kernelI23Flash_fwd_kernel_traitsILi64ELi64ELi128ELi4ELb0ELb0EN7cutlass6half_tE19Flash_kernel_traitsILi64ELi64ELi128ELi4ES3_EELi8ELi1ELb1EEEvNS_16Flash_fwd_paramsE:
	.zero		816


//--------------------- .nv.constant0._ZN5flash24flash_fwd_splitkv_kernelI23Flash_fwd_kernel_traitsILi64ELi64ELi128ELi4ELb0ELb0EN7cutlass6half_tE19Flash_kernel_traitsILi64ELi64ELi128ELi4ES3_EELb1ELb0ELb0ELb0ELb0ELb0ELb0ELb0EEEvNS_16Flash_fwd_paramsE --------------------------
	.section	.nv.constant0._ZN5flash24flash_fwd_splitkv_kernelI23Flash_fwd_kernel_traitsILi64ELi64ELi128ELi4ELb0ELb0EN7cutlass6half_tE19Flash_kernel_traitsILi64ELi64ELi128ELi4ES3_EELb1ELb0ELb0ELb0ELb0ELb0ELb0ELb0EEEvNS_16Flash_fwd_paramsE,"a",@progbits
	.sectionflags	@""
	.align	4
.nv.constant0._ZN5flash24flash_fwd_splitkv_kernelI23Flash_fwd_kernel_traitsILi64ELi64ELi128ELi4ELb0ELb0EN7cutlass6half_tE19Flash_kernel_traitsILi64ELi64ELi128ELi4ES3_EELb1ELb0ELb0ELb0ELb0ELb0ELb0ELb0EEEvNS_16Flash_fwd_paramsE:
	.zero		816


//--------------------- .nv.constant0._ZN5flash24flash_fwd_splitkv_kernelI23Flash_fwd_kernel_traitsILi64ELi64ELi128ELi4ELb0ELb0EN7cutlass6half_tE19Flash_kernel_traitsILi64ELi64ELi128ELi4ES3_EELb1ELb0ELb0ELb0ELb0ELb1ELb0ELb0EEEvNS_16Flash_fwd_paramsE --------------------------
	.section	.nv.constant0._ZN5flash24flash_fwd_splitkv_kernelI23Flash_fwd_kernel_traitsILi64ELi64ELi128ELi4ELb0ELb0EN7cutlass6half_tE19Flash_kernel_traitsILi64ELi64ELi128ELi4ES3_EELb1ELb0ELb0ELb0ELb0ELb1ELb0ELb0EEEvNS_16Flash_fwd_paramsE,"a",@progbits
	.sectionflags	@""
	.align	4
.nv.constant0._ZN5flash24flash_fwd_splitkv_kernelI23Flash_fwd_kernel_traitsILi64ELi64ELi128ELi4ELb0ELb0EN7cutlass6half_tE19Flash_kernel_traitsILi64ELi64ELi128ELi4ES3_EELb1ELb0ELb0ELb0ELb0ELb1ELb0ELb0EEEvNS_16Flash_fwd_paramsE:
	.zero		816


//--------------------- .nv.constant0._ZN5flash24flash_fwd_splitkv_kernelI23Flash_fwd_kernel_traitsILi64ELi64ELi128ELi4ELb0ELb0EN7cutlass6half_tE19Flash_kernel_traitsILi64ELi64ELi128ELi4ES3_EELb1ELb0ELb0ELb0ELb0ELb0ELb0ELb1EEEvNS_16Flash_fwd_paramsE --------------------------
	.section	.nv.constant0._ZN5flash24flash_fwd_splitkv_kernelI23Flash_fwd_kernel_traitsILi64ELi64ELi128ELi4ELb0ELb0EN7cutlass6half_tE19Flash_kernel_traitsILi64ELi64ELi128ELi4ES3_EELb1ELb0ELb0ELb0ELb0ELb0ELb0ELb1EEEvNS_16Flash_fwd_paramsE,"a",@progbits
	.sectionflags	@""
	.align	4
.nv.constant0._ZN5flash24flash_fwd_splitkv_kernelI23Flash_fwd_kernel_traitsILi64ELi64ELi128ELi4ELb0ELb0EN7cutlass6half_tE19Flash_kernel_traitsILi64ELi64ELi128ELi4ES3_EELb1ELb0ELb0ELb0ELb0ELb0ELb0ELb1EEEvNS_16Flash_fwd_paramsE:
	.zero		816


//--------------------- .nv.constant0._ZN5flash24flash_fwd_splitkv_kernelI23Flash_fwd_kernel_traitsILi64ELi64ELi128ELi4ELb0ELb0EN7cutlass6half_tE19Flash_kernel_traitsILi64ELi64ELi128ELi4ES3_EELb1ELb0ELb0ELb0ELb0ELb1ELb0ELb1EEEvNS_16Flash_fwd_paramsE --------------------------
	.section	.nv.constant0._ZN5flash24flash_fwd_splitkv_kernelI23Flash_fwd_kernel_traitsILi64ELi64ELi128ELi4ELb0ELb0EN7cutlass6half_tE19Flash_kernel_traitsILi64ELi64ELi128ELi4ES3_EELb1ELb0ELb0ELb0ELb0ELb1ELb0ELb1EEEvNS_16Flash_fwd_paramsE,"a",@progbits
	.sectionflags	@""
	.align	4
.nv.constant0._ZN5flash24flash_fwd_splitkv_kernelI23Flash_fwd_kernel_traitsILi64ELi64ELi128ELi4ELb0ELb0EN7cutlass6half_tE19Flash_kernel_traitsILi64ELi64ELi128ELi4ES3_EELb1ELb0ELb0ELb0ELb0ELb1ELb0ELb1EEEvNS_16Flash_fwd_paramsE:
	.zero		816


//--------------------- .nv.constant0._ZN5flash24flash_fwd_splitkv_kernelI23Flash_fwd_kernel_traitsILi64ELi64ELi128ELi4ELb0ELb0EN7cutlass6half_tE19Flash_kernel_traitsILi64ELi64ELi128ELi4ES3_EELb1ELb0ELb0ELb0ELb0ELb0ELb1ELb0EEEvNS_16Flash_fwd_paramsE --------------------------
	.section	.nv.constant0._ZN5flash24flash_fwd_splitkv_kernelI23Flash_fwd_kernel_traitsILi64ELi64ELi128ELi4ELb0ELb0EN7cutlass6half_tE19Flash_kernel_traitsILi64ELi64ELi128ELi4ES3_EELb1ELb0ELb0ELb0ELb0ELb0ELb1ELb0EEEvNS_16Flash_fwd_paramsE,"a",@progbits
	.sectionflags	@""
	.align	4
.nv.constant0._ZN5flash24flash_fwd_splitkv_kernelI23Flash_fwd_kernel_traitsILi64ELi64ELi128ELi4ELb0ELb0EN7cutlass6half_tE19Flash_kernel_traitsILi64ELi64ELi128ELi4ES3_EELb1ELb0ELb0ELb0ELb0ELb0ELb1ELb0EEEvNS_16Flash_fwd_paramsE:
	.zero		816


//--------------------- .nv.constant0._ZN5flash24flash_fwd_splitkv_kernelI23Flash_fwd_kernel_traitsILi64ELi64ELi128ELi4ELb0ELb0EN7cutlass6half_tE19Flash_kernel_traitsILi64ELi64ELi128ELi4ES3_EELb1ELb0ELb0ELb0ELb0ELb1ELb1ELb0EEEvNS_16Flash_fwd_paramsE --------------------------
	.section	.nv.constant0._ZN5flash24flash_fwd_splitkv_kernelI23Flash_fwd_kernel_traitsILi64ELi64ELi128ELi4ELb0ELb0EN7cutlass6half_tE19Flash_kernel_traitsILi64ELi64ELi128ELi4ES3_EELb1ELb0ELb0ELb0ELb0ELb1ELb1ELb0EEEvNS_16Flash_fwd_paramsE,"a",@progbits
	.sectionflags	@""
	.align	4
.nv.constant0._ZN5flash24flash_fwd_splitkv_kernelI23Flash_fwd_kernel_traitsILi64ELi64ELi128ELi4ELb0ELb0EN7cutlass6half_tE19Flash_kernel_traitsILi64ELi64ELi128ELi4ES3_EELb1ELb0ELb0ELb0ELb0ELb1ELb1ELb0EEEvNS_16Flash_fwd_paramsE:
	.zero		816


//--------------------- .nv.constant0._ZN5flash24flash_fwd_splitkv_kernelI23Flash_fwd_kernel_traitsILi64ELi64ELi128ELi4ELb0ELb0EN7cutlass6half_tE19Flash_kernel_traitsILi64ELi64ELi128ELi4ES3_EELb1ELb0ELb0ELb0ELb0ELb0ELb1ELb1EEEvNS_16Flash_fwd_paramsE --------------------------
	.section	.nv.constant0._ZN5flash24flash_fwd_splitkv_kernelI23Flash_fwd_kernel_traitsILi64ELi64ELi128ELi4ELb0ELb0EN7cutlass6half_tE19Flash_kernel_traitsILi64ELi64ELi128ELi4ES3_EELb1ELb0ELb0ELb0ELb0ELb0ELb1ELb1EEEvNS_16Flash_fwd_paramsE,"a",@progbits
	.sectionflags	@""
	.align	4
.nv.constant0._ZN5flash24flash_fwd_splitkv_kernelI23Flash_fwd_kernel_traitsILi64ELi64ELi128ELi4ELb0ELb0EN7cutlass6half_tE19Flash_kernel_traitsILi64ELi64ELi128ELi4ES3_EELb1ELb0ELb0ELb0ELb0ELb0ELb1ELb1EEEvNS_16Flash_fwd_paramsE:
	.zero		816


//--------------------- .nv.constant0._ZN5flash24flash_fwd_splitkv_kernelI23Flash_fwd_kernel_traitsILi64ELi64ELi128ELi4ELb0ELb0EN7cutlass6half_tE19Flash_kernel_traitsILi64ELi64ELi128ELi4ES3_EELb1ELb0ELb0ELb0ELb0ELb1ELb1ELb1EEEvNS_16Flash_fwd_paramsE --------------------------
	.section	.nv.constant0._ZN5flash24flash_fwd_splitkv_kernelI23Flash_fwd_kernel_traitsILi64ELi64ELi128ELi4ELb0ELb0EN7cutlass6half_tE19Flash_kernel_traitsILi64ELi64ELi128ELi4ES3_EELb1ELb0ELb0ELb0ELb0ELb1ELb1ELb1EEEvNS_16Flash_fwd_paramsE,"a",@progbits
	.sectionflags	@""
	.align	4
.nv.constant0._ZN5flash24flash_fwd_splitkv_kernelI23Flash_fwd_kernel_traitsILi64ELi64ELi128ELi4ELb0ELb0EN7cutlass6half_tE19Flash_kernel_traitsILi64ELi64ELi128ELi4ES3_EELb1ELb0ELb0ELb0ELb0ELb1ELb1ELb1EEEvNS_16Flash_fwd_paramsE:
	.zero		816


//--------------------- .nv.constant0._ZN5flash24flash_fwd_splitkv_kernelI23Flash_fwd_kernel_traitsILi64ELi64ELi128ELi4ELb0ELb0EN7cutlass6half_tE19Flash_kernel_traitsILi64ELi64ELi128ELi4ES3_EELb1ELb0ELb0ELb1ELb1ELb0ELb0ELb0EEEvNS_16Flash_fwd_paramsE --------------------------
	.section	.nv.constant0._ZN5flash24flash_fwd_splitkv_kernelI23Flash_fwd_kernel_traitsILi64ELi64ELi128ELi4ELb0ELb0EN7cutlass6half_tE19Flash_kernel_traitsILi64ELi64ELi128ELi4ES3_EELb1ELb0ELb0ELb1ELb1ELb0ELb0ELb0EEEvNS_16Flash_fwd_paramsE,"a",@progbits
	.sectionflags	@""
	.align	4
.nv.constant0._ZN5flash24flash_fwd_splitkv_kernelI23Flash_fwd_kernel_traitsILi64ELi64ELi128ELi4ELb0ELb0EN7cutlass6half_tE19Flash_kernel_traitsILi64ELi64ELi128ELi4ES3_EELb1ELb0ELb0ELb1ELb1ELb0ELb0ELb0EEEvNS_16Flash_fwd_paramsE:
	.zero		816


//--------------------- .nv.constant0._ZN5flash24flash_fwd_splitkv_kernelI23Flash_fwd_kernel_traitsILi64ELi64ELi128ELi4ELb0ELb0EN7cutlass6half_tE19Flash_kernel_traitsILi64ELi64ELi128ELi4ES3_EELb1ELb0ELb0ELb1ELb1ELb1ELb0ELb0EEEvNS_16Flash_fwd_paramsE --------------------------
	.section	.nv.constant0._ZN5flash24flash_fwd_splitkv_kernelI23Flash_fwd_kernel_traitsILi64ELi64ELi128ELi4ELb0ELb0EN7cutlass6half_tE19Flash_kernel_traitsILi64ELi64ELi128ELi4ES3_EELb1ELb0ELb0ELb1ELb1ELb1ELb0ELb0EEEvNS_16Flash_fwd_paramsE,"a",@progbits
	.sectionflags	@""
	.align	4
.nv.constant0._ZN5flash24flash_fwd_splitkv_kernelI23Flash_fwd_kernel_traitsILi64ELi64ELi128ELi4ELb0ELb0EN7cutlass6half_tE19Flash_kernel_traitsILi64ELi64ELi128ELi4ES3_EELb1ELb0ELb0ELb1ELb1ELb1ELb0ELb0EEEvNS_16Flash_fwd_paramsE:
	.zero		816


//--------------------- .nv.constant0._ZN5flash24flash_fwd_splitkv_kernelI23Flash_fwd_kernel_traitsILi64ELi64ELi128ELi4ELb0ELb0EN7cutlass6half_tE19Flash_kernel_traitsILi64ELi64ELi128ELi4ES3_EELb1ELb0ELb0ELb1ELb1ELb0ELb1ELb0EEEvNS_16Flash_fwd_paramsE --------------------------
	.section	.nv.constant0._ZN5flash24flash_fwd_splitkv_kernelI23Flash_fwd_kernel_traitsILi64ELi64ELi128ELi4ELb0ELb0EN7cutlass6half_tE19Flash_kernel_traitsILi64ELi64ELi128ELi4ES3_EELb1ELb0ELb0ELb1ELb1ELb0ELb1ELb0EEEvNS_16Flash_fwd_paramsE,"a",@progbits
	.sectionflags	@""
	.align	4
.nv.constant0._ZN5flash24flash_fwd_splitkv_kernelI23Flash_fwd_kernel_traitsILi64ELi64ELi128ELi4ELb0ELb0EN7cutlass6half_tE19Flash_kernel_traitsILi64ELi64ELi128ELi4ES3_EELb1ELb0ELb0ELb1ELb1ELb0ELb1ELb0EEEvNS_16Flash_fwd_paramsE:
	.zero		816


//--------------------- .nv.constant0._ZN5flash24flash_fwd_splitkv_kernelI23Flash_fwd_kernel_traitsILi64ELi64ELi128ELi4ELb0ELb0EN7cutlass6half_tE19Flash_kernel_traitsILi64ELi64ELi128ELi4ES3_EELb1ELb0ELb0ELb1ELb1ELb1ELb1ELb0EEEvNS_16Flash_fwd_paramsE --------------------------
	.section	.nv.constant0._ZN5flash24flash_fwd_splitkv_kernelI23Flash_fwd_kernel_traitsILi64ELi64ELi128ELi4ELb0ELb0EN7cutlass6half_tE19Flash_kernel_traitsILi64ELi64ELi128ELi4ES3_EELb1ELb0ELb0ELb1ELb1ELb1ELb1ELb0EEEvNS_16Flash_fwd_paramsE,"a",@progbits
	.sectionflags	@""
	.align	4
.nv.constant0._ZN5flash24flash_fwd_splitkv_kernelI23Flash_fwd_kernel_traitsILi64ELi64ELi128ELi4ELb0ELb0EN7cutlass6half_tE19Flash_kernel_traitsILi64ELi64ELi128ELi4ES3_EELb1ELb0ELb0ELb1ELb1ELb1ELb1ELb0EEEvNS_16Flash_fwd_paramsE:
	.zero		816


//--------------------- .nv.constant0._ZN5flash24flash_fwd_splitkv_kernelI23Flash_fwd_kernel_traitsILi64ELi64ELi128ELi4ELb0ELb0EN7cutlass6half_tE19Flash_kernel_traitsILi64ELi64ELi128ELi4ES3_EELb1ELb0ELb0ELb0ELb1ELb0ELb0ELb0EEEvNS_16Flash_fwd_paramsE --------------------------
	.section	.nv.constant0._ZN5flash24flash_fwd_splitkv_kernelI23Flash_fwd_kernel_traitsILi64ELi64ELi128ELi4ELb0ELb0EN7cutlass6half_tE19Flash_kernel_traitsILi64ELi64ELi128ELi4ES3_EELb1ELb0ELb0ELb0ELb1ELb0ELb0ELb0EEEvNS_16Flash_fwd_paramsE,"a",@progbits
	.sectionflags	@""
	.align	4
.nv.constant0._ZN5flash24flash_fwd_splitkv_kernelI23Flash_fwd_kernel_traitsILi64ELi64ELi128ELi4ELb0ELb0EN7cutlass6half_tE19Flash_kernel_traitsILi64ELi64ELi128ELi4ES3_EELb1ELb0ELb0ELb0ELb1ELb0ELb0ELb0EEEvNS_16Flash_fwd_paramsE:
	.zero		816


//--------------------- .nv.constant0._ZN5flash24flash_fwd_splitkv_kernelI23Flash_fwd_kernel_traitsILi64ELi64ELi128ELi4ELb0ELb0EN7cutlass6half_tE19Flash_kernel_traitsILi64ELi64ELi128ELi4ES3_EELb1ELb0ELb0ELb0ELb1ELb1ELb0ELb0EEEvNS_16Flash_fwd_paramsE --------------------------
	.section	.nv.constant0._ZN5flash24flash_fwd_splitkv_kernelI23Flash_fwd_kernel_traitsILi64ELi64ELi128ELi4ELb0ELb0EN7cutlass6half_tE19Flash_kernel_traitsILi64ELi64ELi128ELi4ES3_EELb1ELb0ELb0ELb0ELb1ELb1ELb0ELb0EEEvNS_16Flash_fwd_paramsE,"a",@progbits
	.sectionflags	@""
	.align	4
.nv.constant0._ZN5flash24flash_fwd_splitkv_kernelI23Flash_fwd_kernel_traitsILi64ELi64ELi128ELi4ELb0ELb0EN7cutlass6half_tE19Flash_kernel_traitsILi64ELi64ELi128ELi4ES3_EELb1ELb0ELb0ELb0ELb1ELb1ELb0ELb0EEEvNS_16Flash_fwd_paramsE:
	.zero		816


//--------------------- .nv.constant0._ZN5flash24flash_fwd_splitkv_kernelI23Flash_fwd_kernel_traitsILi64ELi64ELi128ELi4ELb0ELb0EN7cutlass6half_tE19Flash_kernel_traitsILi64ELi64ELi128ELi4ES3_EELb1ELb0ELb1ELb0ELb0ELb0ELb0ELb0EEEvNS_16Flash_fwd_paramsE --------------------------
	.section	.nv.constant0._ZN5flash24flash_fwd_splitkv_kernelI23Flash_fwd_kernel_traitsILi64ELi64ELi128ELi4ELb0ELb0EN7cutlass6half_tE19Flash_kernel_traitsILi64ELi64ELi128ELi4ES3_EELb1ELb0ELb1ELb0ELb0ELb0ELb0ELb0EEEvNS_16Flash_fwd_paramsE,"a",@progbits
	.sectionflags	@""
	.align	4
.nv.constant0._ZN5flash24flash_fwd_splitkv_kernelI23Flash_fwd_kernel_traitsILi64ELi64ELi128ELi4ELb0ELb0EN7cutlass6half_tE19Flash_kernel_traitsILi64ELi64ELi128ELi4ES3_EELb1ELb0ELb1ELb0ELb0ELb0ELb0ELb0EEEvNS_16Flash_fwd_paramsE:
	.zero		816


//--------------------- .nv.constant0._ZN5flash24flash_fwd_splitkv_kernelI23Flash_fwd_kernel_traitsILi64ELi64ELi128ELi4ELb0ELb0EN7cutlass6half_tE19Flash_kernel_traitsILi64ELi64ELi128ELi4ES3_EELb1ELb0ELb1ELb0ELb0ELb1ELb0ELb0EEEvNS_16Flash_fwd_paramsE --------------------------
	.section	.nv.constant0._ZN5flash24flash_fwd_splitkv_kernelI23Flash_fwd_kernel_traitsILi64ELi64ELi128ELi4ELb0ELb0EN7cutlass6half_tE19Flash_kernel_traitsILi64ELi64ELi128ELi4ES3_EELb1ELb0ELb1ELb0ELb0ELb1ELb0ELb0EEEvNS_16Flash_fwd_paramsE,"a",@progbits
	.sectionflags	@""
	.align	4
.nv.constant0._ZN5flash24flash_fwd_splitkv_kernelI23Flash_fwd_kernel_traitsILi64ELi64ELi128ELi4ELb0ELb0EN7cutlass6half_tE19Flash_kernel_traitsILi64ELi64ELi128ELi4ES3_EELb1ELb0ELb1ELb0ELb0ELb1ELb0ELb0EEEvNS_16Flash_fwd_paramsE:
	.zero		816


//--------------------- .nv.constant0._ZN5flash24flash_fwd_splitkv_kernelI23Flash_fwd_kernel_traitsILi64ELi64ELi128ELi4ELb0ELb0EN7cutlass6half_tE19Flash_kernel_traitsILi64ELi64ELi128ELi4ES3_EELb1ELb0ELb0ELb0ELb1ELb0ELb0ELb1EEEvNS_16Flash_fwd_paramsE --------------------------
	.section	.nv.constant0._ZN5flash24flash_fwd_splitkv_kernelI23Flash_fwd_kernel_traitsILi64ELi64ELi128ELi4ELb0ELb0EN7cutlass6half_tE19Flash_kernel_traitsILi64ELi64ELi128ELi4ES3_EELb1ELb0ELb0ELb0ELb1ELb0ELb0ELb1EEEvNS_16Flash_fwd_paramsE,"a",@progbits
	.sectionflags	@""
	.align	4
.nv.constant0._ZN5flash24flash_fwd_splitkv_kernelI23Flash_fwd_kernel_traitsILi64ELi64ELi128ELi4ELb0ELb0EN7cutlass6half_tE19Flash_kernel_traitsILi64ELi64ELi128ELi4ES3_EELb1ELb0ELb0ELb0ELb1ELb0ELb0ELb1EEEvNS_16Flash_fwd_paramsE:
	.zero		816


//--------------------- .nv.constant0._ZN5flash24flash_fwd_splitkv_kernelI23Flash_fwd_kernel_traitsILi64ELi64ELi128ELi4ELb0ELb0EN7cutlass6half_tE19Flash_kernel_traitsILi64ELi64ELi128ELi4ES3_EELb1ELb0ELb0ELb0ELb1ELb1ELb0ELb1EEEvNS_16Flash_fwd_paramsE --------------------------
	.section	.nv.constant0._ZN5flash24flash_fwd_splitkv_kernelI23Flash_fwd_kernel_traitsILi64ELi64ELi128ELi4ELb0ELb0EN7cutlass6half_tE19Flash_kernel_traitsILi64ELi64ELi128ELi4ES3_EELb1ELb0ELb0ELb0ELb1ELb1ELb0ELb1EEEvNS_16Flash_fwd_paramsE,"a",@progbits
	.sectionflags	@""
	.align	4
.nv.constant0._ZN5flash24flash_fwd_splitkv_kernelI23Flash_fwd_kernel_traitsILi64ELi64ELi128ELi4ELb0ELb0EN7cutlass6half_tE19Flash_kernel_traitsILi64ELi64ELi128ELi4ES3_EELb1ELb0ELb0ELb0ELb1ELb1ELb0ELb1EEEvNS_16Flash_fwd_paramsE:
	.zero		816


//--------------------- .nv.constant0._ZN5flash24flash_fwd_splitkv_kernelI23Flash_fwd_kernel_traitsILi64ELi64ELi128ELi4ELb0ELb0EN7cutlass6half_tE19Flash_kernel_traitsILi64ELi64ELi128ELi4ES3_EELb1ELb0ELb1ELb0ELb0ELb0ELb0ELb1EEEvNS_16Flash_fwd_paramsE --------------------------
	.section	.nv.constant0._ZN5flash24flash_fwd_splitkv_kernelI23Flash_fwd_kernel_traitsILi64ELi64ELi128ELi4ELb0ELb0EN7cutlass6half_tE19Flash_kernel_traitsILi64ELi64ELi128ELi4ES3_EELb1ELb0ELb1ELb0ELb0ELb0ELb0ELb1EEEvNS_16Flash_fwd_paramsE,"a",@progbits
	.sectionflags	@""
	.align	4
.nv.constant0._ZN5flash24flash_fwd_splitkv_kernelI23Flash_fwd_kernel_traitsILi64ELi64ELi128ELi4ELb0ELb0EN7cutlass6half_tE19Flash_kernel_traitsILi64ELi64ELi128ELi4ES3_EELb1ELb0ELb1ELb0ELb0ELb0ELb0ELb1EEEvNS_16Flash_fwd_paramsE:
	.zero		816


//--------------------- .nv.constant0._ZN5flash24flash_fwd_splitkv_kernelI23Flash_fwd_kernel_traitsILi64ELi64ELi128ELi4ELb0ELb0EN7cutlass6half_tE19Flash_kernel_traitsILi64ELi64ELi128ELi4ES3_EELb1ELb0ELb1ELb0ELb0ELb1ELb0ELb1EEEvNS_16Flash_fwd_paramsE --------------------------
	.section	.nv.constant0._ZN5flash24flash_fwd_splitkv_kernelI23Flash_fwd_kernel_traitsILi64ELi64ELi128ELi4ELb0ELb0EN7cutlass6half_tE19Flash_kernel_traitsILi64ELi64ELi128ELi4ES3_EELb1ELb0ELb1ELb0ELb0ELb1ELb0ELb1EEEvNS_16Flash_fwd_paramsE,"a",@progbits
	.sectionflags	@""
	.align	4
.nv.constant0._ZN5flash24flash_fwd_splitkv_kernelI23Flash_fwd_kernel_traitsILi64ELi64ELi128ELi4ELb0ELb0EN7cutlass6half_tE19Flash_kernel_traitsILi64ELi64ELi128ELi4ES3_EELb1ELb0ELb1ELb0ELb0ELb1ELb0ELb1EEEvNS_16Flash_fwd_paramsE:
	.zero		816


//--------------------- .nv.constant0._ZN5flash24flash_fwd_splitkv_kernelI23Flash_fwd_kernel_traitsILi64ELi64ELi128ELi4ELb0ELb0EN7cutlass6half_tE19Flash_kernel_traitsILi64ELi64ELi128ELi4ES3_EELb1ELb0ELb0ELb0ELb1ELb0ELb1ELb0EEEvNS_16Flash_fwd_paramsE --------------------------
	.section	.nv.constant0._ZN5flash24flash_fwd_splitkv_kernelI23Flash_fwd_kernel_traitsILi64ELi64ELi128ELi4ELb0ELb0EN7cutlass6half_tE19Flash_kernel_traitsILi64ELi64ELi128ELi4ES3_EELb1ELb0ELb0ELb0ELb1ELb0ELb1ELb0EEEvNS_16Flash_fwd_paramsE,"a",@progbits
	.sectionflags	@""
	.align	4
.nv.constant0._ZN5flash24flash_fwd_splitkv_kernelI23Flash_fwd_kernel_traitsILi64ELi64ELi128ELi4ELb0ELb0EN7cutlass6half_tE19Flash_kernel_traitsILi64ELi64ELi128ELi4ES3_EELb1ELb0ELb0ELb0ELb1ELb0ELb1ELb0EEEvNS_16Flash_fwd_paramsE:
	.zero		816


//--------------------- .nv.constant0._ZN5flash24flash_fwd_splitkv_kernelI23Flash_fwd_kernel_traitsILi64ELi64ELi128ELi4ELb0ELb0EN7cutlass6half_tE19Flash_kernel_traitsILi64ELi64ELi128ELi4ES3_EELb1ELb0ELb0ELb0ELb1ELb1ELb1ELb0EEEvNS_16Flash_fwd_paramsE --------------------------
	.section	.nv.constant0._ZN5flash24flash_fwd_splitkv_kernelI23Flash_fwd_kernel_traitsILi64ELi64ELi128ELi4ELb0ELb0EN7cutlass6half_tE19Flash_kernel_traitsILi64ELi64ELi128ELi4ES3_EELb1ELb0ELb0ELb0ELb1ELb1ELb1ELb0EEEvNS_16Flash_fwd_paramsE,"a",@progbits
	.sectionflags	@""
	.align	4
.nv.constant0._ZN5flash24flash_fwd_splitkv_kernelI23Flash_fwd_kernel_traitsILi64ELi64ELi128ELi4ELb0ELb0EN7cutlass6half_tE19Flash_kernel_traitsILi64ELi64ELi128ELi4ES3_EELb1ELb0ELb0ELb0ELb1ELb1ELb1ELb0EEEvNS_16Flash_fwd_paramsE:
	.zero		816


//--------------------- .nv.constant0._ZN5flash24flash_fwd_splitkv_kernelI23Flash_fwd_kernel_traitsILi64ELi64ELi128ELi4ELb0ELb0EN7cutlass6half_tE19Flash_kernel_traitsILi64ELi64ELi128ELi4ES3_EELb1ELb0ELb1ELb0ELb0ELb0ELb1ELb0EEEvNS_16Flash_fwd_paramsE --------------------------
	.section	.nv.constant0._ZN5flash24flash_fwd_splitkv_kernelI23Flash_fwd_kernel_traitsILi64ELi64ELi128ELi4ELb0ELb0EN7cutlass6half_tE19Flash_kernel_traitsILi64ELi64ELi128ELi4ES3_EELb1ELb0ELb1ELb0ELb0ELb0ELb1ELb0EEEvNS_16Flash_fwd_paramsE,"a",@progbits
	.sectionflags	@""
	.align	4
.nv.constant0._ZN5flash24flash_fwd_splitkv_kernelI23Flash_fwd_kernel_traitsILi64ELi64ELi128ELi4ELb0ELb0EN7cutlass6half_tE19Flash_kernel_traitsILi64ELi64ELi128ELi4ES3_EELb1ELb0ELb1ELb0ELb0ELb0ELb1ELb0EEEvNS_16Flash_fwd_paramsE:
	.zero		816


//--------------------- .nv.constant0._ZN5flash24flash_fwd_splitkv_kernelI23Flash_fwd_kernel_traitsILi64ELi64ELi128ELi4ELb0ELb0EN7cutlass6half_tE19Flash_kernel_traitsILi64ELi64ELi128ELi4ES3_EELb1ELb0ELb1ELb0ELb0ELb1ELb1ELb0EEEvNS_16Flash_fwd_paramsE --------------------------
	.section	.nv.constant0._ZN5flash24flash_fwd_splitkv_kernelI23Flash_fwd_kernel_traitsILi64ELi64ELi128ELi4ELb0ELb0EN7cutlass6half_tE19Flash_kernel_traitsILi64ELi64ELi128ELi4ES3_EELb1ELb0ELb1ELb0ELb0ELb1ELb1ELb0EEEvNS_16Flash_fwd_paramsE,"a",@progbits
	.sectionflags	@""
	.align	4
.nv.constant0._ZN5flash24flash_fwd_splitkv_kernelI23Flash_fwd_kernel_traitsILi64ELi64ELi128ELi4ELb0ELb0EN7cutlass6half_tE19Flash_kernel_traitsILi64ELi64ELi128ELi4ES3_EELb1ELb0ELb1ELb0ELb0ELb1ELb1ELb0EEEvNS_16Flash_fwd_paramsE:
	.zero		816


//--------------------- .nv.constant0._ZN5flash24flash_fwd_splitkv_kernelI23Flash_fwd_kernel_traitsILi64ELi64ELi128ELi4ELb0ELb0EN7cutlass6half_tE19Flash_kernel_traitsILi64ELi64ELi128ELi4ES3_EELb1ELb0ELb0ELb0ELb1ELb0ELb1ELb1EEEvNS_16Flash_fwd_paramsE --------------------------
	.section	.nv.constant0._ZN5flash24flash_fwd_splitkv_kernelI23Flash_fwd_kernel_traitsILi64ELi64ELi128ELi4ELb0ELb0EN7cutlass6half_tE19Flash_kernel_traitsILi64ELi64ELi128ELi4ES3_EELb1ELb0ELb0ELb0ELb1ELb0ELb1ELb1EEEvNS_16Flash_fwd_paramsE,"a",@progbits
	.sectionflags	@""
	.align	4
.nv.constant0._ZN5flash24flash_fwd_splitkv_kernelI23Flash_fwd_kernel_traitsILi64ELi64ELi128ELi4ELb0ELb0EN7cutlass6half_tE19Flash_kernel_traitsILi64ELi64ELi128ELi4ES3_EELb1ELb0ELb0ELb0ELb1ELb0ELb1ELb1EEEvNS_16Flash_fwd_paramsE:
	.zero		816


//--------------------- .nv.constant0._ZN5flash24flash_fwd_splitkv_kernelI23Flash_fwd_kernel_traitsILi64ELi64ELi128ELi4ELb0ELb0EN7cutlass6half_tE19Flash_kernel_traitsILi64ELi64ELi128ELi4ES3_EELb1ELb0ELb0ELb0ELb1ELb1ELb1ELb1EEEvNS_16Flash_fwd_paramsE --------------------------
	.section	.nv.constant0._ZN5flash24flash_fwd_splitkv_kernelI23Flash_fwd_kernel_traitsILi64ELi64ELi128ELi4ELb0ELb0EN7cutlass6half_tE19Flash_kernel_traitsILi64ELi64ELi128ELi4ES3_EELb1ELb0ELb0ELb0ELb1ELb1ELb1ELb1EEEvNS_16Flash_fwd_paramsE,"a",@progbits
	.sectionflags	@""
	.align	4
.nv.constant0._ZN5flash24flash_fwd_splitkv_kernelI23Flash_fwd_kernel_traitsILi64ELi64ELi128ELi4ELb0ELb0EN7cutlass6half_tE19Flash_kernel_traitsILi64ELi64ELi128ELi4ES3_EELb1ELb0ELb0ELb0ELb1ELb1ELb1ELb1EEEvNS_16Flash_fwd_paramsE:
	.zero		816


//--------------------- .nv.constant0._ZN5flash24flash_fwd_splitkv_kernelI23Flash_fwd_kernel_traitsILi64ELi64ELi128ELi4ELb0ELb0EN7cutlass6half_tE19Flash_kernel_traitsILi64ELi64ELi128ELi4ES3_EELb1ELb0ELb1ELb0ELb0ELb0ELb1ELb1EEEvNS_16Flash_fwd_paramsE --------------------------
	.section	.nv.constant0._ZN5flash24flash_fwd_splitkv_kernelI23Flash_fwd_kernel_traitsILi64ELi64ELi128ELi4ELb0ELb0EN7cutlass6half_tE19Flash_kernel_traitsILi64ELi64ELi128ELi4ES3_EELb1ELb0ELb1ELb0ELb0ELb0ELb1ELb1EEEvNS_16Flash_fwd_paramsE,"a",@progbits
	.sectionflags	@""
	.align	4
.nv.constant0._ZN5flash24flash_fwd_splitkv_kernelI23Flash_fwd_kernel_traitsILi64ELi64ELi128ELi4ELb0ELb0EN7cutlass6half_tE19Flash_kernel_traitsILi64ELi64ELi128ELi4ES3_EELb1ELb0ELb1ELb0ELb0ELb0ELb1ELb1EEEvNS_16Flash_fwd_paramsE:
	.zero		816


//--------------------- .nv.constant0._ZN5flash24flash_fwd_splitkv_kernelI23Flash_fwd_kernel_traitsILi64ELi64ELi128ELi4ELb0ELb0EN7cutlass6half_tE19Flash_kernel_traitsILi64ELi64ELi128ELi4ES3_EELb1ELb0ELb1ELb0ELb0ELb1ELb1ELb1EEEvNS_16Flash_fwd_paramsE --------------------------
	.section	.nv.constant0._ZN5flash24flash_fwd_splitkv_kernelI23Flash_fwd_kernel_traitsILi64ELi64ELi128ELi4ELb0ELb0EN7cutlass6half_tE19Flash_kernel_traitsILi64ELi64ELi128ELi4ES3_EELb1ELb0ELb1ELb0ELb0ELb1ELb1ELb1EEEvNS_16Flash_fwd_paramsE,"a",@progbits
	.sectionflags	@""
	.align	4
.nv.constant0._ZN5flash24flash_fwd_splitkv_kernelI23Flash_fwd_kernel_traitsILi64ELi64ELi128ELi4ELb0ELb0EN7cutlass6half_tE19Flash_kernel_traitsILi64ELi64ELi128ELi4ES3_EELb1ELb0ELb1ELb0ELb0ELb1ELb1ELb1EEEvNS_16Flash_fwd_paramsE:
	.zero		816


//--------------------- .text._ZN5flash32flash_fwd_splitkv_combine_kernelI23Flash_fwd_kernel_traitsILi64ELi64ELi256ELi4ELb0ELb0EN7cutlass6half_tE19Flash_kernel_traitsILi64ELi64ELi256ELi4ES3_EELi8ELi7ELb0EEEvNS_16Flash_fwd_paramsE --------------------------
	.section	.text._ZN5flash32flash_fwd_splitkv_combine_kernelI23Flash_fwd_kernel_traitsILi64ELi64ELi256ELi4ELb0ELb0EN7cutlass6half_tE19Flash_kernel_traitsILi64ELi64ELi256ELi4ES3_EELi8ELi7ELb0EEEvNS_16Flash_fwd_paramsE,"ax",@progbits
	.sectioninfo	@"SHI_REGISTERS=62"
	.align	128
        .global         _ZN5flash32flash_fwd_splitkv_combine_kernelI23Flash_fwd_kernel_traitsILi64ELi64ELi256ELi4ELb0ELb0EN7cutlass6half_tE19Flash_kernel_traitsILi64ELi64ELi256ELi4ES3_EELi8ELi7ELb0EEEvNS_16Flash_fwd_paramsE
        .type           _ZN5flash32flash_fwd_splitkv_combine_kernelI23Flash_fwd_kernel_traitsILi64ELi64ELi256ELi4ELb0ELb0EN7cutlass6half_tE19Flash_kernel_traitsILi64ELi64ELi256ELi4ES3_EELi8ELi7ELb0EEEvNS_16Flash_fwd_paramsE,@function
        .size           _ZN5flash32flash_fwd_splitkv_combine_kernelI23Flash_fwd_kernel_traitsILi64ELi64ELi256ELi4ELb0ELb0EN7cutlass6half_tE19Flash_kernel_traitsILi64ELi64ELi256ELi4ES3_EELi8ELi7ELb0EEEvNS_16Flash_fwd_paramsE,(.L_x_7696 - _ZN5flash32flash_fwd_splitkv_combine_kernelI23Flash_fwd_kernel_traitsILi64ELi64ELi256ELi4ELb0ELb0EN7cutlass6half_tE19Flash_kernel_traitsILi64ELi64ELi256ELi4ES3_EELi8ELi7ELb0EEEvNS_16Flash_fwd_paramsE)
        .other          _ZN5flash32flash_fwd_splitkv_combine_kernelI23Flash_fwd_kernel_traitsILi64ELi64ELi256ELi4ELb0ELb0EN7cutlass6half_tE19Flash_kernel_traitsILi64ELi64ELi256ELi4ES3_EELi8ELi7ELb0EEEvNS_16Flash_fwd_paramsE,@"STO_CUDA_ENTRY STV_DEFAULT"
_ZN5flash32flash_fwd_splitkv_combine_kernelI23Flash_fwd_kernel_traitsILi64ELi64ELi256ELi4ELb0ELb0EN7cutlass6half_tE19Flash_kernel_traitsILi64ELi64ELi256ELi4ES3_EELi8ELi7ELb0EEEvNS_16Flash_fwd_paramsE:
.text._ZN5flash32flash_fwd_splitkv_combine_kernelI23Flash_fwd_kernel_traitsILi64ELi64ELi256ELi4ELb0ELb0EN7cutlass6half_tE19Flash_kernel_traitsILi64ELi64ELi256ELi4ES3_EELi8ELi7ELb0EEEvNS_16Flash_fwd_paramsE:
[----:B------:R-:W-:Y:S02]  /*0000*/  MOV R1, c[0x0][0x28] ;  /* 0x00000a0000017a02 */ /* 0x000fe40000000f00 */
[----:B------:R-:W-:Y:S01]  /*0010*/  IMAD.MOV.U32 R3, RZ, RZ, c[0x0][0x1c0] ;  /* 0x00007000ff037624 */ /* 0x000fe200078e00ff */
[----:B------:R-:W0:Y:S01]  /*0020*/  S2UR UR7, SR_CTAID.X ;  /* 0x00000000000779c3 */ /* 0x000e220000002500 */
[----:B------:R-:W-:Y:S02]  /*0030*/  IMAD.MOV.U32 R2, RZ, RZ, c[0x0][0x214] ;  /* 0x00008500ff027624 */ /* 0x000fe400078e00ff */
[----:B------:R-:W-:Y:S01]  /*0040*/  IMAD R12, R3, c[0x0][0x210], RZ ;  /* 0x00008400030c7a24 */ /* 0x000fe200078e02ff */
[----:B------:R-:W-:Y:S02]  /*0050*/  SHF.R.S32.HI R3, RZ, 0x1f, R3 ;  /* 0x0000001fff037819 */ /* 0x000fe40000011403 */
[----:B------:R-:W-:Y:S01]  /*0060*/  SHF.R.S32.HI R2, RZ, 0x1f, R2 ;  /* 0x0000001fff027819 */ /* 0x000fe20000011402 */
[----:B------:R-:W-:-:S05]  /*0070*/  IMAD R12, R12, c[0x0][0x214], RZ ;  /* 0x000085000c0c7a24 */ /* 0x000fca00078e02ff */
[----:B------:R-:W-:Y:S02]  /*0080*/  ISETP.LT.U32.AND P0, PT, R12, c[0x0][0x214], PT ;  /* 0x000085000c007a0c */ /* 0x000fe40003f01070 */
[----:B------:R-:W-:-:S04]  /*0090*/  SHF.R.S32.HI R5, RZ, 0x1f, R12 ;  /* 0x0000001fff057819 */ /* 0x000fc8000001140c */
[----:B------:R-:W-:-:S04]  /*00a0*/  ISETP.LT.AND.EX P0, PT, R5, R2, PT, P0 ;  /* 0x000000020500720c */ /* 0x000fc80003f01300 */
[C---:B------:R-:W-:Y:S01]  /*00b0*/  SEL R2, R5.reuse, R2, P0 ;  /* 0x0000000205027207 */ /* 0x040fe20000000000 */
[----:B0-----:R-:W-:Y:S01]  /*00c0*/  USHF.L.U32 UR7, UR7, 0x3, URZ ;  /* 0x0000000307077899 */ /* 0x001fe2000800063f */
[----:B------:R-:W-:Y:S02]  /*00d0*/  SEL R40, R12, c[0x0][0x214], P0 ;  /* 0x000085000c287a07 */ /* 0x000fe40000000000 */
[----:B------:R-:W-:Y:S01]  /*00e0*/  LOP3.LUT R0, R5, R2, RZ, 0xfc, !PT ;  /* 0x0000000205007212 */ /* 0x000fe200078efcff */
[----:B------:R-:W-:-:S03]  /*00f0*/  USHF.R.S32.HI UR6, URZ, 0x1f, UR7 ;  /* 0x0000001f3f067899 */ /* 0x000fc60008011407 */
[----:B------:R-:W-:-:S13]  /*0100*/  ISETP.NE.U32.AND P1, PT, R0, RZ, PT ;  /* 0x000000ff0000720c */ /* 0x000fda0003f25070 */
[----:B------:R-:W-:Y:S05]  /*0110*/  @!P1 BRA `(.L_x_0) ;  /* 0x0000009000009947 */ /* 0x000fea0003800000 */
[----:B------:R-:W-:Y:S01]  /*0120*/  IMAD.MOV.U32 R28, RZ, RZ, R12 ;  /* 0x000000ffff1c7224 */ /* 0x000fe200078e000c */
[----:B------:R-:W-:Y:S01]  /*0130*/  MOV R25, R40 ;  /* 0x0000002800197202 */ /* 0x000fe20000000f00 */
[----:B------:R-:W-:Y:S01]  /*0140*/  IMAD.MOV.U32 R19, RZ, RZ, R5 ;  /* 0x000000ffff137224 */ /* 0x000fe200078e0005 */
[----:B------:R-:W-:Y:S02]  /*0150*/  MOV R24, R2 ;  /* 0x0000000200187202 */ /* 0x000fe40000000f00 */
[----:B------:R-:W-:Y:S02]  /*0160*/  MOV R23, 0x180 ;  /* 0x0000018000177802 */ /* 0x000fe40000000f00 */
[----:B------:R-:W-:Y:S05]  /*0170*/  CALL.REL.NOINC `($__internal_0_$__cuda_sm20_div_s64) ;  /* 0x00004dc000007944 */ /* 0x000fea0003c00000 */
[----:B------:R-:W-:Y:S02]  /*0180*/  MOV R8, R0 ;  /* 0x0000000000087202 */ /* 0x000fe40000000f00 */
[----:B------:R-:W-:Y:S01]  /*0190*/  MOV R9, R25 ;  /* 0x0000001900097202 */ /* 0x000fe20000000f00 */
[----:B------:R-:W-:Y:S05]  /*01a0*/  BRA `(.L_x_1) ;  /* 0x0000013000007947 */ /* 0x000fea0003800000 */
.L_x_0:
[----:B------:R-:W0:Y:S01]  /*01b0*/  I2F.U32.RP R6, R40 ;  /* 0x0000002800067306 */ /* 0x000e220000209000 */
[----:B------:R-:W-:Y:S01]  /*01c0*/  ISETP.NE.U32.AND P0, PT, R40, RZ, PT ;  /* 0x000000ff2800720c */ /* 0x000fe20003f05070 */
[----:B------:R-:W-:-:S06]  /*01d0*/  HFMA2.MMA R9, -RZ, RZ, 0, 0 ;  /* 0x00000000ff097435 */ /* 0x000fcc00000001ff */
[----:B0-----:R-:W0:Y:S02]  /*01e0*/  MUFU.RCP R6, R6 ;  /* 0x0000000600067308 */ /* 0x001e240000001000 */
[----:B0-----:R-:W-:-:S06]  /*01f0*/  IADD3 R6, R6, 0xffffffe, RZ ;  /* 0x0ffffffe06067810 */ /* 0x001fcc0007ffe0ff */
[----:B------:R-:W0:Y:S02]  /*0200*/  F2I.FTZ.U32.TRUNC.NTZ R7, R6 ;  /* 0x0000000600077305 */ /* 0x000e24000021f000 */
[----:B0-----:R-:W-:Y:S02]  /*0210*/  IMAD.MOV R0, RZ, RZ, -R7 ;  /* 0x000000ffff007224 */ /* 0x001fe400078e0a07 */
[----:B------:R-:W-:Y:S02]  /*0220*/  IMAD.MOV.U32 R6, RZ, RZ, RZ ;  /* 0x000000ffff067224 */ /* 0x000fe400078e00ff */
[----:B------:R-:W-:-:S04]  /*0230*/  IMAD R0, R0, R40, RZ ;  /* 0x0000002800007224 */ /* 0x000fc800078e02ff */
[----:B------:R-:W-:-:S06]  /*0240*/  IMAD.HI.U32 R0, R7, R0, R6 ;  /* 0x0000000007007227 */ /* 0x000fcc00078e0006 */
[----:B------:R-:W-:-:S05]  /*0250*/  IMAD.HI.U32 R8, R0, R12, RZ ;  /* 0x0000000c00087227 */ /* 0x000fca00078e00ff */
[----:B------:R-:W-:-:S05]  /*0260*/  IADD3 R0, -R8, RZ, RZ ;  /* 0x000000ff08007210 */ /* 0x000fca0007ffe1ff */
[----:B------:R-:W-:-:S05]  /*0270*/  IMAD R0, R40, R0, R12 ;  /* 0x0000000028007224 */ /* 0x000fca00078e020c */
[----:B------:R-:W-:-:S13]  /*0280*/  ISETP.GE.U32.AND P2, PT, R0, R40, PT ;  /* 0x000000280000720c */ /* 0x000fda0003f46070 */
[----:B------:R-:W-:Y:S01]  /*0290*/  @P2 IMAD.IADD R0, R0, 0x1, -R40 ;  /* 0x0000000100002824 */ /* 0x000fe200078e0a28 */
[----:B------:R-:W-:-:S04]  /*02a0*/  @P2 IADD3 R8, R8, 0x1, RZ ;  /* 0x0000000108082810 */ /* 0x000fc80007ffe0ff */
[----:B------:R-:W-:-:S13]  /*02b0*/  ISETP.GE.U32.AND P1, PT, R0, R40, PT ;  /* 0x000000280000720c */ /* 0x000fda0003f26070 */
[----:B------:R-:W-:Y:S02]  /*02c0*/  @P1 IADD3 R8, R8, 0x1, RZ ;  /* 0x0000000108081810 */ /* 0x000fe40007ffe0ff */
[----:B------:R-:W-:-:S04]  /*02d0*/  @!P0 LOP3.LUT R8, RZ, R40, RZ, 0x33, !PT ;  /* 0x00000028ff088212 */ /* 0x000fc800078e33ff */
.L_x_1:
[----:B------:R-:W-:Y:S01]  /*02e0*/  ISETP.LT.U32.AND P0, PT, R8, c[0x0][0x1c0], PT ;  /* 0x0000700008007a0c */ /* 0x000fe20003f01070 */
[----:B------:R-:W-:Y:S03]  /*02f0*/  BSSY B0, `(.L_x_2) ;  /* 0x0000023000007945 */ /* 0x000fe60003800000 */
[----:B------:R-:W-:-:S04]  /*0300*/  ISETP.LT.AND.EX P0, PT, R9, R3, PT, P0 ;  /* 0x000000030900720c */ /* 0x000fc80003f01300 */
[C---:B------:R-:W-:Y:S02]  /*0310*/  SEL R3, R9.reuse, R3, P0 ;  /* 0x0000000309037207 */ /* 0x040fe40000000000 */
[----:B------:R-:W-:Y:S02]  /*0320*/  SEL R6, R8, c[0x0][0x1c0], P0 ;  /* 0x0000700008067a07 */ /* 0x000fe40000000000 */
[----:B------:R-:W-:-:S04]  /*0330*/  LOP3.LUT R0, R9, R3, RZ, 0xfc, !PT ;  /* 0x0000000309007212 */ /* 0x000fc800078efcff */
        /* <DEDUP_REMOVED lines=11> */
.L_x_3:
        /* <DEDUP_REMOVED lines=18> */
[----:B------:R-:W-:Y:S02]  /*0510*/  @!P0 LOP3.LUT R26, RZ, R6, RZ, 0x33, !PT ;  /* 0x00000006ff1a8212 */ /* 0x000fe400078e33ff */
.L_x_4:
[----:B------:R-:W-:Y:S05]  /*0520*/  BSYNC B0 ;  /* 0x0000000000007941 */ /* 0x000fea0003800000 */
.L_x_2:
[----:B------:R-:W-:Y:S01]  /*0530*/  IABS R7, c[0x0][0x214] ;  /* 0x0000850000077a13 */ /* 0x000fe20000000000 */
[----:B------:R-:W-:Y:S01]  /*0540*/  ULDC UR4, c[0x0][0x214] ;  /* 0x0000850000047ab9 */ /* 0x000fe20000000800 */
[----:B------:R-:W-:Y:S01]  /*0550*/  BSSY B0, `(.L_x_5) ;  /* 0x000004a000007945 */ /* 0x000fe20003800000 */
[----:B------:R-:W-:Y:S01]  /*0560*/  UIADD3 UR8, UR4, -0x1, URZ ;  /* 0xffffffff04087890 */ /* 0x000fe2000fffe03f */
[----:B------:R-:W0:Y:S01]  /*0570*/  I2F.RP R10, R7 ;  /* 0x00000007000a7306 */ /* 0x000e220000209400 */
[----:B------:R-:W-:Y:S02]  /*0580*/  UISETP.LT.AND UP0, UPT, URZ, UR4, UPT ;  /* 0x000000043f00728c */ /* 0x000fe4000bf01270 */
[----:B------:R-:W-:Y:S02]  /*0590*/  USHF.R.S32.HI UR5, URZ, 0x1f, UR4 ;  /* 0x0000001f3f057899 */ /* 0x000fe40008011404 */
[----:B------:R-:W-:Y:S01]  /*05a0*/  IADD3 R8, R7, UR8, RZ ;  /* 0x0000000807087c10 */ /* 0x000fe2000fffe0ff */
[----:B------:R-:W-:-:S03]  /*05b0*/  ULEA.HI.SX32 UR4, UR4, 0x1, 0x1 ;  /* 0x0000000104047891 */ /* 0x000fc6000f8f0a3f */
[----:B------:R-:W-:-:S03]  /*05c0*/  IABS R0, R8 ;  /* 0x0000000800007213 */ /* 0x000fc60000000000 */
[----:B------:R-:W-:Y:S02]  /*05d0*/  @!UP0 UIADD3 UR4, UR5, URZ, URZ ;  /* 0x0000003f05048290 */ /* 0x000fe4000fffe03f */
[----:B------:R-:W-:Y:S01]  /*05e0*/  IMAD.MOV.U32 R9, RZ, RZ, R0 ;  /* 0x000000ffff097224 */ /* 0x000fe200078e0000 */
[----:B0-----:R-:W0:Y:S02]  /*05f0*/  MUFU.RCP R10, R10 ;  /* 0x0000000a000a7308 */ /* 0x001e240000001000 */
[----:B0-----:R-:W-:-:S06]  /*0600*/  IADD3 R10, R10, 0xffffffe, RZ ;  /* 0x0ffffffe0a0a7810 */ /* 0x001fcc0007ffe0ff */
[----:B------:R-:W0:Y:S02]  /*0610*/  F2I.FTZ.U32.TRUNC.NTZ R11, R10 ;  /* 0x0000000a000b7305 */ /* 0x000e24000021f000 */
[----:B0-----:R-:W-:Y:S02]  /*0620*/  IMAD.MOV R4, RZ, RZ, -R11 ;  /* 0x000000ffff047224 */ /* 0x001fe400078e0a0b */
[----:B------:R-:W-:Y:S02]  /*0630*/  IMAD.MOV.U32 R10, RZ, RZ, RZ ;  /* 0x000000ffff0a7224 */ /* 0x000fe400078e00ff */
[----:B------:R-:W-:-:S04]  /*0640*/  IMAD R4, R4, R7, RZ ;  /* 0x0000000704047224 */ /* 0x000fc800078e02ff */
[----:B------:R-:W-:-:S06]  /*0650*/  IMAD.HI.U32 R4, R11, R4, R10 ;  /* 0x000000040b047227 */ /* 0x000fcc00078e000a */
[----:B------:R-:W-:-:S04]  /*0660*/  IMAD.HI.U32 R0, R4, R9, RZ ;  /* 0x0000000904007227 */ /* 0x000fc800078e00ff */
[----:B------:R-:W-:-:S04]  /*0670*/  IMAD.MOV R4, RZ, RZ, -R0 ;  /* 0x000000ffff047224 */ /* 0x000fc800078e0a00 */
[----:B------:R-:W-:-:S05]  /*0680*/  IMAD R4, R7, R4, R9 ;  /* 0x0000000407047224 */ /* 0x000fca00078e0209 */
[----:B------:R-:W-:-:S13]  /*0690*/  ISETP.GT.U32.AND P1, PT, R7, R4, PT ;  /* 0x000000040700720c */ /* 0x000fda0003f24070 */
[----:B------:R-:W-:Y:S01]  /*06a0*/  @!P1 IMAD.IADD R4, R4, 0x1, -R7 ;  /* 0x0000000104049824 */ /* 0x000fe200078e0a07 */
[----:B------:R-:W-:Y:S02]  /*06b0*/  @!P1 IADD3 R0, R0, 0x1, RZ ;  /* 0x0000000100009810 */ /* 0x000fe40007ffe0ff */
[----:B------:R-:W-:Y:S02]  /*06c0*/  ISETP.NE.AND P1, PT, RZ, c[0x0][0x214], PT ;  /* 0x00008500ff007a0c */ /* 0x000fe40003f25270 */
[-C--:B------:R-:W-:Y:S02]  /*06d0*/  ISETP.GE.U32.AND P2, PT, R4, R7.reuse, PT ;  /* 0x000000070400720c */ /* 0x080fe40003f46070 */
[C---:B------:R-:W-:Y:S02]  /*06e0*/  LOP3.LUT R4, R8.reuse, R7, RZ, 0x3c, !PT ;  /* 0x0000000708047212 */ /* 0x040fe400078e3cff */
[----:B------:R-:W-:Y:S02]  /*06f0*/  LOP3.LUT R8, R8, c[0x0][0x214], RZ, 0x3c, !PT ;  /* 0x0000850008087a12 */ /* 0x000fe400078e3cff */
[----:B------:R-:W-:-:S07]  /*0700*/  ISETP.GE.AND P0, PT, R4, RZ, PT ;  /* 0x000000ff0400720c */ /* 0x000fce0003f06270 */
[----:B------:R-:W-:Y:S02]  /*0710*/  @P2 IADD3 R0, R0, 0x1, RZ ;  /* 0x0000000100002810 */ /* 0x000fe40007ffe0ff */
[----:B------:R-:W-:-:S03]  /*0720*/  ISETP.NE.AND P2, PT, RZ, c[0x0][0x214], PT ;  /* 0x00008500ff007a0c */ /* 0x000fc60003f45270 */
[--C-:B------:R-:W-:Y:S02]  /*0730*/  IMAD.MOV.U32 R18, RZ, RZ, R0.reuse ;  /* 0x000000ffff127224 */ /* 0x100fe400078e0000 */
[----:B------:R-:W-:Y:S02]  /*0740*/  IMAD.MOV.U32 R4, RZ, RZ, R0 ;  /* 0x000000ffff047224 */ /* 0x000fe400078e0000 */
[----:B------:R-:W-:Y:S01]  /*0750*/  @!P0 IMAD.MOV R18, RZ, RZ, -R18 ;  /* 0x000000ffff128224 */ /* 0x000fe200078e0a12 */
[----:B------:R-:W-:Y:S02]  /*0760*/  @!P1 LOP3.LUT R18, RZ, R7, RZ, 0x33, !PT ;  /* 0x00000007ff129212 */ /* 0x000fe400078e33ff */
[----:B------:R-:W-:Y:S02]  /*0770*/  ISETP.GE.AND P1, PT, R8, RZ, PT ;  /* 0x000000ff0800720c */ /* 0x000fe40003f26270 */
[----:B------:R-:W-:Y:S02]  /*0780*/  ISETP.LT.U32.AND P0, PT, R6, R18, PT ;  /* 0x000000120600720c */ /* 0x000fe40003f01070 */
[----:B------:R-:W-:-:S04]  /*0790*/  SHF.R.S32.HI R17, RZ, 0x1f, R18 ;  /* 0x0000001fff117819 */ /* 0x000fc80000011412 */
[----:B------:R-:W-:-:S04]  /*07a0*/  ISETP.LT.AND.EX P0, PT, R3, R17, PT, P0 ;  /* 0x000000110300720c */ /* 0x000fc80003f01300 */
[C---:B------:R-:W-:Y:S01]  /*07b0*/  SEL R17, R3.reuse, R17, P0 ;  /* 0x0000001103117207 */ /* 0x040fe20000000000 */
[----:B------:R-:W-:Y:S01]  /*07c0*/  @!P1 IMAD.MOV R4, RZ, RZ, -R4 ;  /* 0x000000ffff049224 */ /* 0x000fe200078e0a04 */
[----:B------:R-:W-:Y:S02]  /*07d0*/  @!P2 LOP3.LUT R4, RZ, c[0x0][0x214], RZ, 0x33, !PT ;  /* 0x00008500ff04aa12 */ /* 0x000fe400078e33ff */
[----:B------:R-:W-:Y:S02]  /*07e0*/  LOP3.LUT R0, R3, R17, RZ, 0xfc, !PT ;  /* 0x0000001103007212 */ /* 0x000fe400078efcff */
[----:B------:R-:W-:Y:S01]  /*07f0*/  SEL R18, R6, R18, P0 ;  /* 0x0000001206127207 */ /* 0x000fe20000000000 */
[----:B------:R-:W-:Y:S01]  /*0800*/  IMAD R4, R4, UR4, RZ ;  /* 0x0000000404047c24 */ /* 0x000fe2000f8e02ff */
        /* <DEDUP_REMOVED lines=11> */
.L_x_6:
        /* <DEDUP_REMOVED lines=19> */
.L_x_7:
[----:B------:R-:W-:Y:S05]  /*09f0*/  BSYNC B0 ;  /* 0x0000000000007941 */ /* 0x000fea0003800000 */
.L_x_5:
[----:B------:R-:W-:Y:S01]  /*0a00*/  IMAD.MOV.U32 R8, RZ, RZ, c[0x0][0x1c0] ;  /* 0x00007000ff087624 */ /* 0x000fe200078e00ff */
[-C--:B------:R-:W-:Y:S01]  /*0a10*/  IABS R19, R4.reuse ;  /* 0x0000000400137213 */ /* 0x080fe20000000000 */
[----:B------:R-:W-:Y:S01]  /*0a20*/  IMAD.MOV.U32 R28, RZ, RZ, RZ ;  /* 0x000000ffff1c7224 */ /* 0x000fe200078e00ff */
[----:B------:R-:W-:Y:S01]  /*0a30*/  IABS R14, c[0x0][0x214] ;  /* 0x00008500000e7a13 */ /* 0x000fe20000000000 */
[C---:B------:R-:W-:Y:S01]  /*0a40*/  IMAD R0, R8.reuse, c[0x0][0x214], RZ ;  /* 0x0000850008007a24 */ /* 0x040fe200078e02ff */
[----:B------:R-:W0:Y:S01]  /*0a50*/  I2F.RP R3, R19 ;  /* 0x0000001300037306 */ /* 0x000e220000209400 */
[----:B------:R-:W-:Y:S01]  /*0a60*/  IADD3 R8, R8, -0x1, RZ ;  /* 0xffffffff08087810 */ /* 0x000fe20007ffe0ff */
[----:B------:R-:W1:Y:S01]  /*0a70*/  S2R R39, SR_TID.X ;  /* 0x0000000000277919 */ /* 0x000e620000002100 */
[----:B------:R-:W-:Y:S01]  /*0a80*/  IABS R9, R4 ;  /* 0x0000000400097213 */ /* 0x000fe20000000000 */
[----:B------:R-:W-:Y:S01]  /*0a90*/  BSSY B0, `(.L_x_8) ;  /* 0x0000074000007945 */ /* 0x000fe20003800000 */
[----:B------:R-:W-:-:S02]  /*0aa0*/  IABS R16, R0 ;  /* 0x0000000000107213 */ /* 0x000fc40000000000 */
[----:B------:R-:W-:Y:S01]  /*0ab0*/  ISETP.NE.AND P5, PT, R4, RZ, PT ;  /* 0x000000ff0400720c */ /* 0x000fe20003fa5270 */
[----:B------:R-:W-:Y:S01]  /*0ac0*/  I2F.RP R24, R14 ;  /* 0x0000000e00187306 */ /* 0x000fe20000209400 */
[----:B------:R-:W-:Y:S01]  /*0ad0*/  IADD3 R21, R16, UR8, RZ ;  /* 0x0000000810157c10 */ /* 0x000fe2000fffe0ff */
[----:B------:R-:W-:-:S03]  /*0ae0*/  IMAD.MOV R9, RZ, RZ, -R9 ;  /* 0x000000ffff097224 */ /* 0x000fc600078e0a09 */
[----:B------:R-:W-:-:S03]  /*0af0*/  IABS R15, R21 ;  /* 0x00000015000f7213 */ /* 0x000fc60000000000 */
[----:B------:R-:W2:Y:S08]  /*0b00*/  I2F.RP R6, R16 ;  /* 0x0000001000067306 */ /* 0x000eb00000209400 */
[----:B0-----:R-:W0:Y:S08]  /*0b10*/  MUFU.RCP R3, R3 ;  /* 0x0000000300037308 */ /* 0x001e300000001000 */
[----:B--2---:R-:W2:Y:S08]  /*0b20*/  MUFU.RCP R6, R6 ;  /* 0x0000000600067308 */ /* 0x004eb00000001000 */
[----:B------:R-:W3:Y:S01]  /*0b30*/  MUFU.RCP R24, R24 ;  /* 0x0000001800187308 */ /* 0x000ee20000001000 */
[----:B0-----:R-:W-:-:S02]  /*0b40*/  IADD3 R3, R3, 0xffffffe, RZ ;  /* 0x0ffffffe03037810 */ /* 0x001fc40007ffe0ff */
[----:B--2---:R-:W-:-:S05]  /*0b50*/  IADD3 R6, R6, 0xffffffe, RZ ;  /* 0x0ffffffe06067810 */ /* 0x004fca0007ffe0ff */
[----:B------:R-:W0:Y:S01]  /*0b60*/  F2I.FTZ.U32.TRUNC.NTZ R29, R3 ;  /* 0x00000003001d7305 */ /* 0x000e22000021f000 */
[----:B---3--:R-:W-:-:S07]  /*0b70*/  IADD3 R24, R24, 0xffffffe, RZ ;  /* 0x0ffffffe18187810 */ /* 0x008fce0007ffe0ff */
[----:B------:R-:W2:Y:S08]  /*0b80*/  F2I.FTZ.U32.TRUNC.NTZ R7, R6 ;  /* 0x0000000600077305 */ /* 0x000eb0000021f000 */
[----:B------:R-:W3:Y:S01]  /*0b90*/  F2I.FTZ.U32.TRUNC.NTZ R25, R24 ;  /* 0x0000001800197305 */ /* 0x000ee2000021f000 */
[----:B0-----:R-:W-:-:S04]  /*0ba0*/  IMAD.MOV R22, RZ, RZ, -R29 ;  /* 0x000000ffff167224 */ /* 0x001fc800078e0a1d */
[----:B------:R-:W-:Y:S02]  /*0bb0*/  IMAD R22, R22, R19, RZ ;  /* 0x0000001316167224 */ /* 0x000fe400078e02ff */
[----:B--2---:R-:W-:Y:S02]  /*0bc0*/  IMAD.MOV R20, RZ, RZ, -R7 ;  /* 0x000000ffff147224 */ /* 0x004fe400078e0a07 */
[----:B------:R-:W-:Y:S02]  /*0bd0*/  IMAD.MOV.U32 R6, RZ, RZ, RZ ;  /* 0x000000ffff067224 */ /* 0x000fe400078e00ff */
[----:B------:R-:W-:Y:S02]  /*0be0*/  IMAD R20, R20, R16, RZ ;  /* 0x0000001014147224 */ /* 0x000fe400078e02ff */
[----:B------:R-:W-:-:S04]  /*0bf0*/  IMAD.HI.U32 R22, R29, R22, R28 ;  /* 0x000000161d167227 */ /* 0x000fc800078e001c */
[----:B------:R-:W-:Y:S01]  /*0c00*/  IMAD.HI.U32 R20, R7, R20, R6 ;  /* 0x0000001407147227 */ /* 0x000fe200078e0006 */
[----:B------:R-:W-:-:S03]  /*0c10*/  IABS R7, R0 ;  /* 0x0000000000077213 */ /* 0x000fc60000000000 */
[----:B---3--:R-:W-:Y:S02]  /*0c20*/  IMAD.MOV R3, RZ, RZ, -R25 ;  /* 0x000000ffff037224 */ /* 0x008fe400078e0a19 */
[----:B------:R-:W-:Y:S02]  /*0c30*/  IMAD.IADD R6, R8, 0x1, R19 ;  /* 0x0000000108067824 */ /* 0x000fe400078e0213 */
[----:B------:R-:W-:Y:S02]  /*0c40*/  IMAD.MOV R7, RZ, RZ, -R7 ;  /* 0x000000ffff077224 */ /* 0x000fe400078e0a07 */
[----:B------:R-:W-:Y:S01]  /*0c50*/  IMAD.HI.U32 R20, R20, R15, RZ ;  /* 0x0000000f14147227 */ /* 0x000fe200078e00ff */
[----:B------:R-:W-:-:S03]  /*0c60*/  IABS R13, R6 ;  /* 0x00000006000d7213 */ /* 0x000fc60000000000 */
[----:B------:R-:W-:Y:S02]  /*0c70*/  IMAD R3, R3, R14, RZ ;  /* 0x0000000e03037224 */ /* 0x000fe400078e02ff */
[----:B------:R-:W-:Y:S02]  /*0c80*/  IMAD.MOV.U32 R24, RZ, RZ, RZ ;  /* 0x000000ffff187224 */ /* 0x000fe400078e00ff */
[----:B------:R-:W-:Y:S02]  /*0c90*/  IMAD R7, R20, R7, R15 ;  /* 0x0000000714077224 */ /* 0x000fe400078e020f */
[----:B------:R-:W-:-:S03]  /*0ca0*/  IMAD.HI.U32 R3, R25, R3, R24 ;  /* 0x0000000319037227 */ /* 0x000fc600078e0018 */
[----:B------:R-:W-:Y:S01]  /*0cb0*/  ISETP.GT.U32.AND P4, PT, R16, R7, PT ;  /* 0x000000071000720c */ /* 0x000fe20003f84070 */
[----:B------:R-:W-:-:S04]  /*0cc0*/  IMAD.HI.U32 R22, R22, R13, RZ ;  /* 0x0000000d16167227 */ /* 0x000fc800078e00ff */
[----:B------:R-:W-:-:S04]  /*0cd0*/  IMAD.HI.U32 R3, R3, R15, RZ ;  /* 0x0000000f03037227 */ /* 0x000fc800078e00ff */
[----:B------:R-:W-:Y:S02]  /*0ce0*/  IMAD R13, R22, R9, R13 ;  /* 0x00000009160d7224 */ /* 0x000fe400078e020d */
[----:B------:R-:W-:Y:S02]  /*0cf0*/  IMAD.MOV R9, RZ, RZ, -R3 ;  /* 0x000000ffff097224 */ /* 0x000fe400078e0a03 */
[----:B------:R-:W-:Y:S01]  /*0d00*/  @!P4 IMAD.IADD R7, R7, 0x1, -R16 ;  /* 0x000000010707c824 */ /* 0x000fe200078e0a10 */
[----:B------:R-:W-:Y:S01]  /*0d10*/  ISETP.GT.U32.AND P3, PT, R19, R13, PT ;  /* 0x0000000d1300720c */ /* 0x000fe20003f64070 */
[----:B------:R-:W-:Y:S01]  /*0d20*/  IMAD R9, R14, R9, R15 ;  /* 0x000000090e097224 */ /* 0x000fe200078e020f */
[----:B------:R-:W-:Y:S02]  /*0d30*/  @!P4 IADD3 R20, R20, 0x1, RZ ;  /* 0x000000011414c810 */ /* 0x000fe40007ffe0ff */
[----:B------:R-:W-:Y:S02]  /*0d40*/  ISETP.GE.U32.AND P2, PT, R7, R16, PT ;  /* 0x000000100700720c */ /* 0x000fe40003f46070 */
[----:B------:R-:W-:-:S02]  /*0d50*/  ISETP.GT.U32.AND P0, PT, R14, R9, PT ;  /* 0x000000090e00720c */ /* 0x000fc40003f04070 */
[----:B------:R-:W-:Y:S02]  /*0d60*/  LOP3.LUT R7, R21, R16, RZ, 0x3c, !PT ;  /* 0x0000001015077212 */ /* 0x000fe400078e3cff */
[----:B------:R-:W-:Y:S02]  /*0d70*/  ISETP.NE.AND P4, PT, R0, RZ, PT ;  /* 0x000000ff0000720c */ /* 0x000fe40003f85270 */
[----:B------:R-:W-:Y:S01]  /*0d80*/  ISETP.GE.AND P1, PT, R7, RZ, PT ;  /* 0x000000ff0700720c */ /* 0x000fe20003f26270 */
[----:B------:R-:W-:Y:S01]  /*0d90*/  @!P3 IMAD.IADD R13, R13, 0x1, -R19 ;  /* 0x000000010d0db824 */ /* 0x000fe200078e0a13 */
[-C--:B------:R-:W-:Y:S02]  /*0da0*/  LOP3.LUT R7, R6, R19.reuse, RZ, 0x3c, !PT ;  /* 0x0000001306077212 */ /* 0x080fe400078e3cff */
[----:B------:R-:W-:Y:S02]  /*0db0*/  @!P3 IADD3 R22, R22, 0x1, RZ ;  /* 0x000000011616b810 */ /* 0x000fe40007ffe0ff */
[----:B------:R-:W-:Y:S01]  /*0dc0*/  ISETP.GE.U32.AND P6, PT, R13, R19, PT ;  /* 0x000000130d00720c */ /* 0x000fe20003fc6070 */
[----:B------:R-:W-:Y:S01]  /*0dd0*/  @!P0 IMAD.IADD R9, R9, 0x1, -R14 ;  /* 0x0000000109098824 */ /* 0x000fe200078e0a0e */
[----:B------:R-:W-:-:S02]  /*0de0*/  @P2 IADD3 R20, R20, 0x1, RZ ;  /* 0x0000000114142810 */ /* 0x000fc40007ffe0ff */
[----:B------:R-:W-:Y:S02]  /*0df0*/  ISETP.GE.AND P2, PT, R7, RZ, PT ;  /* 0x000000ff0700720c */ /* 0x000fe40003f46270 */
[----:B------:R-:W-:Y:S01]  /*0e00*/  ISETP.GE.U32.AND P3, PT, R9, R14, PT ;  /* 0x0000000e0900720c */ /* 0x000fe20003f66070 */
[----:B------:R-:W-:Y:S01]  /*0e10*/  IMAD.MOV.U32 R14, RZ, RZ, R20 ;  /* 0x000000ffff0e7224 */ /* 0x000fe200078e0014 */
[----:B------:R-:W-:Y:S02]  /*0e20*/  @!P0 IADD3 R3, R3, 0x1, RZ ;  /* 0x0000000103038810 */ /* 0x000fe40007ffe0ff */
[----:B------:R-:W-:Y:S01]  /*0e30*/  LOP3.LUT R21, R21, c[0x0][0x214], RZ, 0x3c, !PT ;  /* 0x0000850015157a12 */ /* 0x000fe200078e3cff */
[----:B------:R-:W-:Y:S01]  /*0e40*/  @!P1 IMAD.MOV R14, RZ, RZ, -R14 ;  /* 0x000000ffff0e9224 */ /* 0x000fe200078e0a0e */
[----:B------:R-:W-:Y:S02]  /*0e50*/  @!P4 LOP3.LUT R14, RZ, R16, RZ, 0x33, !PT ;  /* 0x00000010ff0ec212 */ /* 0x000fe400078e33ff */
[----:B------:R-:W-:-:S02]  /*0e60*/  @P6 IADD3 R22, R22, 0x1, RZ ;  /* 0x0000000116166810 */ /* 0x000fc40007ffe0ff */
[----:B------:R-:W-:Y:S02]  /*0e70*/  ISETP.LT.U32.AND P0, PT, R26, R14, PT ;  /* 0x0000000e1a00720c */ /* 0x000fe40003f01070 */
[----:B------:R-:W-:Y:S01]  /*0e80*/  SHF.R.S32.HI R13, RZ, 0x1f, R14 ;  /* 0x0000001fff0d7819 */ /* 0x000fe2000001140e */
[----:B------:R-:W-:Y:S01]  /*0e90*/  @!P2 IMAD.MOV R22, RZ, RZ, -R22 ;  /* 0x000000ffff16a224 */ /* 0x000fe200078e0a16 */
[----:B------:R-:W-:Y:S02]  /*0ea0*/  ISETP.GT.AND P2, PT, R0, RZ, PT ;  /* 0x000000ff0000720c */ /* 0x000fe40003f44270 */
[----:B------:R-:W-:Y:S02]  /*0eb0*/  @P3 IADD3 R3, R3, 0x1, RZ ;  /* 0x0000000103033810 */ /* 0x000fe40007ffe0ff */
[-C--:B------:R-:W-:Y:S02]  /*0ec0*/  ISETP.LT.AND.EX P0, PT, R27, R13.reuse, PT, P0 ;  /* 0x0000000d1b00720c */ /* 0x080fe40003f01300 */
[----:B------:R-:W-:Y:S01]  /*0ed0*/  ISETP.GE.AND P1, PT, R21, RZ, PT ;  /* 0x000000ff1500720c */ /* 0x000fe20003f26270 */
[----:B------:R-:W-:Y:S01]  /*0ee0*/  IMAD.MOV.U32 R7, RZ, RZ, R3 ;  /* 0x000000ffff077224 */ /* 0x000fe200078e0003 */
[----:B------:R-:W-:-:S02]  /*0ef0*/  SEL R13, R27, R13, P0 ;  /* 0x0000000d1b0d7207 */ /* 0x000fc40000000000 */
[----:B------:R-:W-:Y:S02]  /*0f00*/  SHF.R.S32.HI R3, RZ, 0x1f, R0 ;  /* 0x0000001fff037819 */ /* 0x000fe40000011400 */
[----:B------:R-:W-:Y:S02]  /*0f10*/  LEA.HI.SX32 R9, R0, 0x1, 0x1 ;  /* 0x0000000100097811 */ /* 0x000fe400078f0aff */
[----:B------:R-:W-:Y:S01]  /*0f20*/  LOP3.LUT R0, R27, R13, RZ, 0xfc, !PT ;  /* 0x0000000d1b007212 */ /* 0x000fe200078efcff */
[----:B------:R-:W-:Y:S01]  /*0f30*/  @!P2 IMAD.MOV R9, RZ, RZ, R3 ;  /* 0x000000ffff09a224 */ /* 0x000fe200078e0203 */
[----:B------:R-:W-:Y:S02]  /*0f40*/  ISETP.NE.AND P4, PT, RZ, c[0x0][0x214], PT ;  /* 0x00008500ff007a0c */ /* 0x000fe40003f85270 */
[----:B------:R-:W-:Y:S01]  /*0f50*/  ISETP.NE.U32.AND P2, PT, R0, RZ, PT ;  /* 0x000000ff0000720c */ /* 0x000fe20003f45070 */
[----:B------:R-:W-:Y:S01]  /*0f60*/  @!P1 IMAD.MOV R7, RZ, RZ, -R7 ;  /* 0x000000ffff079224 */ /* 0x000fe200078e0a07 */
[----:B------:R-:W-:-:S02]  /*0f70*/  @!P5 LOP3.LUT R22, RZ, R19, RZ, 0x33, !PT ;  /* 0x00000013ff16d212 */ /* 0x000fc400078e33ff */
[----:B------:R-:W-:Y:S02]  /*0f80*/  SEL R14, R26, R14, P0 ;  /* 0x0000000e1a0e7207 */ /* 0x000fe40000000000 */
[----:B------:R-:W-:Y:S02]  /*0f90*/  ISETP.LT.U32.AND P1, PT, R10, R22, PT ;  /* 0x000000160a00720c */ /* 0x000fe40003f21070 */
[----:B------:R-:W-:-:S03]  /*0fa0*/  SHF.R.S32.HI R15, RZ, 0x1f, R22 ;  /* 0x0000001fff0f7819 */ /* 0x000fc60000011416 */
[----:B------:R-:W-:Y:S02]  /*0fb0*/  @!P4 LOP3.LUT R7, RZ, c[0x0][0x214], RZ, 0x33, !PT ;  /* 0x00008500ff07ca12 */ /* 0x000fe400078e33ff */
[----:B------:R-:W-:-:S03]  /*0fc0*/  ISETP.LT.AND.EX P1, PT, R11, R15, PT, P1 ;  /* 0x0000000f0b00720c */ /* 0x000fc60003f21310 */
[----:B------:R-:W-:Y:S01]  /*0fd0*/  IMAD R3, R7, R9, RZ ;  /* 0x0000000907037224 */ /* 0x000fe200078e02ff */
[----:B------:R-:W-:Y:S02]  /*0fe0*/  SEL R16, R10, R22, P1 ;  /* 0x000000160a107207 */ /* 0x000fe40000800000 */
[----:B------:R-:W-:Y:S01]  /*0ff0*/  SEL R15, R11, R15, P1 ;  /* 0x0000000f0b0f7207 */ /* 0x000fe20000800000 */
[----:B------:R-:W-:Y:S05]  /*1000*/  @!P2 BRA `(.L_x_9) ;  /* 0x000000900000a947 */ /* 0x000fea0003800000 */
[----:B-1----:R-:W-:Y:S01]  /*1010*/  IMAD.MOV.U32 R28, RZ, RZ, R26 ;  /* 0x000000ffff1c7224 */ /* 0x002fe200078e001a */
        /* <DEDUP_REMOVED lines=8> */
.L_x_9:
[----:B-1----:R-:W0:Y:S01]  /*10a0*/  I2F.U32.RP R20, R14 ;  /* 0x0000000e00147306 */ /* 0x002e220000209000 */
        /* <DEDUP_REMOVED lines=18> */
.L_x_10:
[----:B------:R-:W-:Y:S05]  /*11d0*/  BSYNC B0 ;  /* 0x0000000000007941 */ /* 0x000fea0003800000 */
.L_x_8:
[----:B------:R-:W-:Y:S01]  /*11e0*/  SHF.R.S32.HI R7, RZ, 0x1f, R39 ;  /* 0x0000001fff077819 */ /* 0x000fe20000011427 */
[----:B------:R-:W-:Y:S01]  /*11f0*/  ULDC.64 UR8, c[0x0][0x118] ;  /* 0x0000460000087ab9 */ /* 0x000fe20000000a00 */
[----:B------:R-:W-:Y:S02]  /*1200*/  IADD3 R9, P0, R12, -UR7, RZ ;  /* 0x800000070c097c10 */ /* 0x000fe4000ff1e0ff */
[----:B------:R-:W-:Y:S02]  /*1210*/  LEA.HI R27, R7, R39, RZ, 0x3 ;  /* 0x00000027071b7211 */ /* 0x000fe400078f18ff */
[----:B------:R-:W-:Y:S02]  /*1220*/  IADD3.X R0, R5, ~UR6, RZ, P0, !PT ;  /* 0x8000000605007c10 */ /* 0x000fe400087fe4ff */
[----:B------:R-:W-:-:S02]  /*1230*/  LOP3.LUT R28, R27, 0xfffffff8, RZ, 0xc0, !PT ;  /* 0xfffffff81b1c7812 */ /* 0x000fc400078ec0ff */
[----:B------:R-:W-:-:S03]  /*1240*/  SHF.R.S32.HI R27, RZ, 0x3, R27 ;  /* 0x00000003ff1b7819 */ /* 0x000fc6000001141b */
[----:B------:R-:W-:Y:S01]  /*1250*/  IMAD.IADD R28, R39, 0x1, -R28 ;  /* 0x00000001271c7824 */ /* 0x000fe200078e0a1c */
[C---:B------:R-:W-:Y:S02]  /*1260*/  IADD3 R21, R27.reuse, 0x10, RZ ;  /* 0x000000101b157810 */ /* 0x040fe40007ffe0ff */
[----:B------:R-:W-:Y:S02]  /*1270*/  IADD3 R20, R27, 0x30, RZ ;  /* 0x000000301b147810 */ /* 0x000fe40007ffe0ff */
[----:B------:R-:W-:Y:S02]  /*1280*/  ISETP.GT.U32.AND P2, PT, R9, R28, PT ;  /* 0x0000001c0900720c */ /* 0x000fe40003f44070 */
[----:B------:R-:W-:Y:S02]  /*1290*/  SHF.R.S32.HI R19, RZ, 0x1f, R28 ;  /* 0x0000001fff137819 */ /* 0x000fe4000001141c */
[----:B------:R-:W-:Y:S02]  /*12a0*/  IADD3 R30, P0, R28, UR7, RZ ;  /* 0x000000071c1e7c10 */ /* 0x000fe4000ff1e0ff */
[----:B------:R-:W-:-:S02]  /*12b0*/  ISETP.GT.AND.EX P2, PT, R0, R19, PT, P2 ;  /* 0x000000130000720c */ /* 0x000fc40003f44320 */
[----:B------:R-:W-:Y:S02]  /*12c0*/  IADD3.X R31, R19, UR6, RZ, P0, !PT ;  /* 0x00000006131f7c10 */ /* 0x000fe400087fe4ff */
[----:B------:R-:W-:Y:S02]  /*12d0*/  ISETP.GE.OR P4, PT, R21, c[0x0][0x314], !P2 ;  /* 0x0000c50015007a0c */ /* 0x000fe40005786670 */
[C---:B------:R-:W-:Y:S02]  /*12e0*/  ISETP.GE.OR P0, PT, R27.reuse, c[0x0][0x314], !P2 ;  /* 0x0000c5001b007a0c */ /* 0x040fe40005706670 */
[----:B------:R-:W-:Y:S02]  /*12f0*/  IADD3 R9, R27, 0x20, RZ ;  /* 0x000000201b097810 */ /* 0x000fe40007ffe0ff */
[----:B------:R-:W-:Y:S02]  /*1300*/  ISETP.GE.OR P6, PT, R20, c[0x0][0x314], !P2 ;  /* 0x0000c50014007a0c */ /* 0x000fe400057c6670 */
[----:B------:R-:W-:-:S05]  /*1310*/  ISETP.GE.OR P1, PT, R9, c[0x0][0x314], !P2 ;  /* 0x0000c50009007a0c */ /* 0x000fca0005726670 */
[----:B------:R-:W-:Y:S01]  /*1320*/  @!P4 SHF.R.S32.HI R0, RZ, 0x1f, R21 ;  /* 0x0000001fff00c819 */ /* 0x000fe20000011415 */
[----:B------:R-:W-:-:S04]  /*1330*/  @!P4 IMAD.WIDE.U32 R24, R12, R21, R30 ;  /* 0x000000150c18c225 */ /* 0x000fc800078e001e */
[----:B------:R-:W-:Y:S01]  /*1340*/  @!P4 IMAD R0, R0, R12, RZ ;  /* 0x0000000c0000c224 */ /* 0x000fe200078e02ff */
[----:B------:R-:W-:Y:S01]  /*1350*/  @!P4 LEA R22, P3, R24, c[0x0][0x208], 0x2 ;  /* 0x000082001816ca11 */ /* 0x000fe200078610ff */
[----:B------:R-:W-:Y:S01]  /*1360*/  @!P0 IMAD.MOV.U32 R36, RZ, RZ, R30 ;  /* 0x000000ffff248224 */ /* 0x000fe200078e001e */
[----:B------:R-:W-:Y:S01]  /*1370*/  @!P1 SHF.R.S32.HI R19, RZ, 0x1f, R9 ;  /* 0x0000001fff139819 */ /* 0x000fe20000011409 */
[----:B------:R-:W-:Y:S02]  /*1380*/  @!P4 IMAD R0, R21, R5, R0 ;  /* 0x000000051500c224 */ /* 0x000fe400078e0200 */
[----:B------:R-:W-:Y:S02]  /*1390*/  @!P0 IMAD.MOV.U32 R37, RZ, RZ, R31 ;  /* 0x000000ffff258224 */ /* 0x000fe400078e001f */
[----:B------:R-:W-:Y:S02]  /*13a0*/  @!P4 IMAD.IADD R0, R25, 0x1, R0 ;  /* 0x000000011900c824 */ /* 0x000fe400078e0200 */
[----:B------:R-:W-:-:S02]  /*13b0*/  IMAD.MOV.U32 R25, RZ, RZ, -0x800000 ;  /* 0xff800000ff197424 */ /* 0x000fc400078e00ff */
[-C--:B------:R-:W-:Y:S01]  /*13c0*/  @!P1 IMAD R19, R19, R12.reuse, RZ ;  /* 0x0000000c13139224 */ /* 0x080fe200078e02ff */
[----:B------:R-:W-:Y:S01]  /*13d0*/  @!P4 LEA.HI.X R23, R24, c[0x0][0x20c], R0, 0x2, P3 ;  /* 0x000083001817ca11 */ /* 0x000fe200018f1400 */
[----:B------:R-:W-:Y:S01]  /*13e0*/  @!P1 IMAD.MOV.U32 R42, RZ, RZ, R30 ;  /* 0x000000ffff2a9224 */ /* 0x000fe200078e001e */
[----:B------:R-:W-:Y:S01]  /*13f0*/  @!P0 SHF.R.S32.HI R0, RZ, 0x1f, R27 ;  /* 0x0000001fff008819 */ /* 0x000fe2000001141b */
[----:B------:R-:W-:Y:S01]  /*1400*/  @!P0 IMAD.WIDE.U32 R36, R12, R27, R36 ;  /* 0x0000001b0c248225 */ /* 0x000fe200078e0024 */
[----:B------:R-:W-:Y:S01]  /*1410*/  IADD3 R24, R27, 0x40, RZ ;  /* 0x000000401b187810 */ /* 0x000fe20007ffe0ff */
[----:B------:R0:W2:Y:S02]  /*1420*/  @!P4 LDG.E R25, [R22.64] ;  /* 0x000000081619c981 */ /* 0x0000a4000c1e1900 */
[----:B------:R-:W-:Y:S01]  /*1430*/  @!P0 IMAD R0, R0, R12, RZ ;  /* 0x0000000c00008224 */ /* 0x000fe200078e02ff */
[----:B------:R-:W-:Y:S01]  /*1440*/  ISETP.GE.OR P5, PT, R24, c[0x0][0x314], !P2 ;  /* 0x0000c50018007a0c */ /* 0x000fe200057a6670 */
[----:B------:R-:W-:-:S02]  /*1450*/  @!P1 IMAD.MOV.U32 R43, RZ, RZ, R31 ;  /* 0x000000ffff2b9224 */ /* 0x000fc400078e001f */
[----:B------:R-:W-:Y:S01]  /*1460*/  @!P0 IMAD R0, R27, R5, R0 ;  /* 0x000000051b008224 */ /* 0x000fe200078e0200 */
[----:B------:R-:W-:Y:S01]  /*1470*/  @!P0 LEA R32, P3, R36, c[0x0][0x208], 0x2 ;  /* 0x0000820024208a11 */ /* 0x000fe200078610ff */
[----:B------:R-:W-:-:S04]  /*1480*/  @!P1 IMAD.WIDE.U32 R42, R12, R9, R42 ;  /* 0x000000090c2a9225 */ /* 0x000fc800078e002a */
[----:B------:R-:W-:Y:S02]  /*1490*/  @!P0 IMAD.IADD R0, R37, 0x1, R0 ;  /* 0x0000000125008824 */ /* 0x000fe400078e0200 */
[----:B------:R-:W-:Y:S01]  /*14a0*/  @!P1 IMAD R19, R9, R5, R19 ;  /* 0x0000000509139224 */ /* 0x000fe200078e0213 */
[----:B------:R-:W-:Y:S01]  /*14b0*/  @!P6 SHF.R.S32.HI R9, RZ, 0x1f, R20 ;  /* 0x0000001fff09e819 */ /* 0x000fe20000011414 */
[----:B------:R-:W-:Y:S01]  /*14c0*/  IMAD.MOV.U32 R26, RZ, RZ, -0x800000 ;  /* 0xff800000ff1a7424 */ /* 0x000fe200078e00ff */
[C---:B------:R-:W-:Y:S02]  /*14d0*/  IADD3 R21, R27.reuse, 0x70, RZ ;  /* 0x000000701b157810 */ /* 0x040fe40007ffe0ff */
[C---:B0-----:R-:W-:Y:S02]  /*14e0*/  IADD3 R23, R27.reuse, 0x50, RZ ;  /* 0x000000501b177810 */ /* 0x041fe40007ffe0ff */
[----:B------:R-:W-:Y:S02]  /*14f0*/  IADD3 R22, R27, 0x60, RZ ;  /* 0x000000601b167810 */ /* 0x000fe40007ffe0ff */
[----:B------:R-:W-:-:S02]  /*1500*/  ISETP.GE.OR P4, PT, R23, c[0x0][0x314], !P2 ;  /* 0x0000c50017007a0c */ /* 0x000fc40005786670 */
[----:B------:R-:W-:Y:S01]  /*1510*/  @!P0 LEA.HI.X R33, R36, c[0x0][0x20c], R0, 0x2, P3 ;  /* 0x0000830024218a11 */ /* 0x000fe200018f1400 */
[----:B------:R-:W-:Y:S01]  /*1520*/  @!P6 IMAD.MOV.U32 R34, RZ, RZ, R30 ;  /* 0x000000ffff22e224 */ /* 0x000fe200078e001e */
[----:B------:R-:W-:Y:S01]  /*1530*/  ISETP.GE.OR P3, PT, R22, c[0x0][0x314], !P2 ;  /* 0x0000c50016007a0c */ /* 0x000fe20005766670 */
[----:B------:R-:W-:Y:S01]  /*1540*/  @!P6 IMAD.MOV.U32 R35, RZ, RZ, R31 ;  /* 0x000000ffff23e224 */ /* 0x000fe200078e001f */
[----:B------:R-:W-:Y:S01]  /*1550*/  ISETP.GE.OR P2, PT, R21, c[0x0][0x314], !P2 ;  /* 0x0000c50015007a0c */ /* 0x000fe20005746670 */
[----:B------:R-:W-:Y:S01]  /*1560*/  @!P6 IMAD R9, R9, R12, RZ ;  /* 0x0000000c0909e224 */ /* 0x000fe200078e02ff */
[----:B------:R-:W-:Y:S01]  /*1570*/  @!P5 SHF.R.S32.HI R0, RZ, 0x1f, R24 ;  /* 0x0000001fff00d819 */ /* 0x000fe20000011418 */
[----:B------:R0:W3:Y:S01]  /*1580*/  @!P0 LDG.E R26, [R32.64] ;  /* 0x00000008201a8981 */ /* 0x0000e2000c1e1900 */
[----:B------:R-:W-:Y:S01]  /*1590*/  @!P1 IMAD.IADD R19, R43, 0x1, R19 ;  /* 0x000000012b139824 */ /* 0x000fe200078e0213 */
[----:B------:R-:W-:Y:S01]  /*15a0*/  @!P1 LEA R36, P0, R42, c[0x0][0x208], 0x2 ;  /* 0x000082002a249a11 */ /* 0x000fe200078010ff */
[----:B------:R-:W-:-:S04]  /*15b0*/  @!P6 IMAD.WIDE.U32 R34, R12, R20, R34 ;  /* 0x000000140c22e225 */ /* 0x000fc800078e0022 */
[-C--:B------:R-:W-:Y:S01]  /*15c0*/  @!P6 IMAD R9, R20, R5.reuse, R9 ;  /* 0x000000051409e224 */ /* 0x080fe200078e0209 */
[----:B------:R-:W-:Y:S01]  /*15d0*/  @!P4 SHF.R.S32.HI R20, RZ, 0x1f, R23 ;  /* 0x0000001fff14c819 */ /* 0x000fe20000011417 */
[-C--:B------:R-:W-:Y:S01]  /*15e0*/  @!P5 IMAD R0, R0, R12.reuse, RZ ;  /* 0x0000000c0000d224 */ /* 0x080fe200078e02ff */
[----:B------:R-:W-:Y:S01]  /*15f0*/  @!P1 LEA.HI.X R37, R42, c[0x0][0x20c], R19, 0x2, P0 ;  /* 0x000083002a259a11 */ /* 0x000fe200000f1413 */
[----:B------:R-:W-:Y:S01]  /*1600*/  @!P6 IMAD.IADD R9, R35, 0x1, R9 ;  /* 0x000000012309e824 */ /* 0x000fe200078e0209 */
[----:B------:R-:W-:Y:S01]  /*1610*/  @!P6 LEA R42, P0, R34, c[0x0][0x208], 0x2 ;  /* 0x00008200222aea11 */ /* 0x000fe200078010ff */
[----:B------:R-:W-:Y:S01]  /*1620*/  @!P5 IMAD R0, R24, R5, R0 ;  /* 0x000000051800d224 */ /* 0x000fe200078e0200 */
[----:B------:R-:W-:Y:S01]  /*1630*/  @!P3 SHF.R.S32.HI R19, RZ, 0x1f, R22 ;  /* 0x0000001fff13b819 */ /* 0x000fe20000011416 */
[----:B------:R-:W-:Y:S01]  /*1640*/  @!P4 IMAD R20, R20, R12, RZ ;  /* 0x0000000c1414c224 */ /* 0x000fe200078e02ff */
[----:B------:R-:W-:Y:S01]  /*1650*/  @!P6 LEA.HI.X R43, R34, c[0x0][0x20c], R9, 0x2, P0 ;  /* 0x00008300222bea11 */ /* 0x000fe200000f1409 */
[----:B------:R-:W-:Y:S01]  /*1660*/  @!P4 IMAD.MOV.U32 R46, RZ, RZ, R30 ;  /* 0x000000ffff2ec224 */ /* 0x000fe200078e001e */
[----:B------:R-:W-:Y:S01]  /*1670*/  @!P2 SHF.R.S32.HI R9, RZ, 0x1f, R21 ;  /* 0x0000001fff09a819 */ /* 0x000fe20000011415 */
[----:B------:R-:W-:-:S02]  /*1680*/  @!P4 IMAD.MOV.U32 R47, RZ, RZ, R31 ;  /* 0x000000ffff2fc224 */ /* 0x000fc400078e001f */
[----:B0-----:R-:W-:Y:S02]  /*1690*/  @!P5 IMAD.MOV.U32 R32, RZ, RZ, R30 ;  /* 0x000000ffff20d224 */ /* 0x001fe400078e001e */
[----:B------:R-:W-:-:S04]  /*16a0*/  @!P5 IMAD.MOV.U32 R33, RZ, RZ, R31 ;  /* 0x000000ffff21d224 */ /* 0x000fc800078e001f */
[----:B------:R-:W-:-:S04]  /*16b0*/  @!P5 IMAD.WIDE.U32 R32, R12, R24, R32 ;  /* 0x000000180c20d225 */ /* 0x000fc800078e0020 */
[----:B------:R-:W-:Y:S01]  /*16c0*/  @!P5 IMAD.IADD R0, R33, 0x1, R0 ;  /* 0x000000012100d824 */ /* 0x000fe200078e0200 */
[----:B------:R-:W-:Y:S01]  /*16d0*/  @!P5 LEA R34, P0, R32, c[0x0][0x208], 0x2 ;  /* 0x000082002022da11 */ /* 0x000fe200078010ff */
[----:B------:R-:W-:-:S04]  /*16e0*/  @!P4 IMAD.WIDE.U32 R46, R12, R23, R46 ;  /* 0x000000170c2ec225 */ /* 0x000fc800078e002e */
[----:B------:R-:W-:Y:S02]  /*16f0*/  @!P4 IMAD R20, R23, R5, R20 ;  /* 0x000000051714c224 */ /* 0x000fe400078e0214 */
[-C--:B------:R-:W-:Y:S02]  /*1700*/  @!P3 IMAD R19, R19, R12.reuse, RZ ;  /* 0x0000000c1313b224 */ /* 0x080fe400078e02ff */
[----:B------:R-:W-:Y:S02]  /*1710*/  @!P3 IMAD.MOV.U32 R48, RZ, RZ, R30 ;  /* 0x000000ffff30b224 */ /* 0x000fe400078e001e */
[----:B------:R-:W-:Y:S02]  /*1720*/  @!P3 IMAD.MOV.U32 R49, RZ, RZ, R31 ;  /* 0x000000ffff31b224 */ /* 0x000fe400078e001f */
[----:B------:R-:W-:Y:S01]  /*1730*/  @!P2 IMAD R9, R9, R12, RZ ;  /* 0x0000000c0909a224 */ /* 0x000fe200078e02ff */
[----:B------:R-:W-:Y:S01]  /*1740*/  @!P5 LEA.HI.X R35, R32, c[0x0][0x20c], R0, 0x2, P0 ;  /* 0x000083002023da11 */ /* 0x000fe200000f1400 */
[----:B------:R-:W-:-:S04]  /*1750*/  @!P3 IMAD.WIDE.U32 R48, R12, R22, R48 ;  /* 0x000000160c30b225 */ /* 0x000fc800078e0030 */
[----:B------:R-:W-:Y:S01]  /*1760*/  @!P3 IMAD R19, R22, R5, R19 ;  /* 0x000000051613b224 */ /* 0x000fe200078e0213 */
[----:B------:R-:W-:Y:S01]  /*1770*/  @!P4 LEA R22, P0, R46, c[0x0][0x208], 0x2 ;  /* 0x000082002e16ca11 */ /* 0x000fe200078010ff */
[----:B------:R-:W-:Y:S02]  /*1780*/  @!P4 IMAD.IADD R20, R47, 0x1, R20 ;  /* 0x000000012f14c824 */ /* 0x000fe400078e0214 */
[----:B------:R-:W-:Y:S02]  /*1790*/  IMAD.MOV.U32 R0, RZ, RZ, -0x800000 ;  /* 0xff800000ff007424 */ /* 0x000fe400078e00ff */
[----:B------:R-:W-:Y:S01]  /*17a0*/  @!P2 IMAD.WIDE.U32 R30, R12, R21, R30 ;  /* 0x000000150c1ea225 */ /* 0x000fe200078e001e */
[----:B------:R-:W-:-:S03]  /*17b0*/  @!P4 LEA.HI.X R23, R46, c[0x0][0x20c], R20, 0x2, P0 ;  /* 0x000083002e17ca11 */ /* 0x000fc600000f1414 */
[----:B------:R-:W-:Y:S01]  /*17c0*/  @!P2 IMAD R9, R21, R5, R9 ;  /* 0x000000051509a224 */ /* 0x000fe200078e0209 */
[C---:B------:R-:W-:Y:S01]  /*17d0*/  @!P2 LEA R32, P0, R30.reuse, c[0x0][0x208], 0x2 ;  /* 0x000082001e20aa11 */ /* 0x040fe200078010ff */
[----:B------:R-:W-:Y:S01]  /*17e0*/  IMAD.MOV.U32 R20, RZ, RZ, -0x800000 ;  /* 0xff800000ff147424 */ /* 0x000fe200078e00ff */
[----:B------:R0:W4:Y:S01]  /*17f0*/  @!P1 LDG.E R0, [R36.64] ;  /* 0x0000000824009981 */ /* 0x000122000c1e1900 */
[----:B------:R-:W-:Y:S02]  /*1800*/  @!P2 IMAD.IADD R9, R31, 0x1, R9 ;  /* 0x000000011f09a824 */ /* 0x000fe400078e0209 */
[----:B------:R-:W-:Y:S02]  /*1810*/  @!P3 IMAD.IADD R19, R49, 0x1, R19 ;  /* 0x000000013113b824 */ /* 0x000fe400078e0213 */
[----:B------:R-:W-:Y:S01]  /*1820*/  IMAD.MOV.U32 R21, RZ, RZ, -0x800000 ;  /* 0xff800000ff157424 */ /* 0x000fe200078e00ff */
[----:B------:R-:W-:Y:S01]  /*1830*/  @!P2 LEA.HI.X R33, R30, c[0x0][0x20c], R9, 0x2, P0 ;  /* 0x000083001e21aa11 */ /* 0x000fe200000f1409 */
[----:B------:R-:W5:Y:S01]  /*1840*/  @!P6 LDG.E R20, [R42.64] ;  /* 0x000000082a14e981 */ /* 0x000f62000c1e1900 */
[----:B------:R-:W-:-:S02]  /*1850*/  IMAD.MOV.U32 R9, RZ, RZ, -0x800000 ;  /* 0xff800000ff097424 */ /* 0x000fc400078e00ff */
[----:B------:R-:W-:Y:S01]  /*1860*/  IMAD.MOV.U32 R24, RZ, RZ, -0x800000 ;  /* 0xff800000ff187424 */ /* 0x000fe200078e00ff */
[----:B------:R1:W5:Y:S04]  /*1870*/  @!P2 LDG.E R21, [R32.64] ;  /* 0x000000082015a981 */ /* 0x000368000c1e1900 */
[----:B------:R-:W5:Y:S01]  /*1880*/  @!P5 LDG.E R9, [R34.64] ;  /* 0x000000082209d981 */ /* 0x000f62000c1e1900 */
[----:B0-----:R-:W-:-:S04]  /*1890*/  @!P3 LEA R36, P1, R48, c[0x0][0x208], 0x2 ;  /* 0x000082003024ba11 */ /* 0x001fc800078210ff */
[----:B------:R-:W-:Y:S01]  /*18a0*/  @!P3 LEA.HI.X R37, R48, c[0x0][0x20c], R19, 0x2, P1 ;  /* 0x000083003025ba11 */ /* 0x000fe200008f1413 */
[----:B------:R-:W-:-:S04]  /*18b0*/  IMAD.MOV.U32 R19, RZ, RZ, -0x800000 ;  /* 0xff800000ff137424 */ /* 0x000fc800078e00ff */
[----:B------:R-:W5:Y:S04]  /*18c0*/  @!P3 LDG.E R24, [R36.64] ;  /* 0x000000082418b981 */ /* 0x000f68000c1e1900 */
[----:B------:R0:W5:Y:S01]  /*18d0*/  @!P4 LDG.E R19, [R22.64] ;  /* 0x000000081613c981 */ /* 0x000162000c1e1900 */
[----:B------:R-:W-:-:S04]  /*18e0*/  IABS R29, c[0x0][0x1c0] ;  /* 0x00007000001d7a13 */ /* 0x000fc80000000000 */
[----:B-1----:R-:W1:Y:S08]  /*18f0*/  I2F.U32.RP R32, R29 ;  /* 0x0000001d00207306 */ /* 0x002e700000209000 */
[----:B-1----:R-:W1:Y:S02]  /*1900*/  MUFU.RCP R32, R32 ;  /* 0x0000002000207308 */ /* 0x002e640000001000 */
[----:B-1----:R-:W-:-:S06]  /*1910*/  IADD3 R32, R32, 0xffffffe, RZ ;  /* 0x0ffffffe20207810 */ /* 0x002fcc0007ffe0ff */
[----:B------:R-:W1:Y:S01]  /*1920*/  F2I.FTZ.U32.TRUNC.NTZ R33, R32 ;  /* 0x0000002000217305 */ /* 0x000e62000021f000 */
[----:B0-----:R-:W-:Y:S01]  /*1930*/  IABS R23, R6 ;  /* 0x0000000600177213 */ /* 0x001fe20000000000 */
[----:B-1----:R-:W-:Y:S02]  /*1940*/  IMAD.MOV R22, RZ, RZ, -R33 ;  /* 0x000000ffff167224 */ /* 0x002fe400078e0a21 */
[----:B------:R-:W-:Y:S02]  /*1950*/  IMAD.MOV.U32 R32, RZ, RZ, RZ ;  /* 0x000000ffff207224 */ /* 0x000fe400078e00ff */
[----:B------:R-:W-:Y:S01]  /*1960*/  IMAD R30, R22, R29, RZ ;  /* 0x0000001d161e7224 */ /* 0x000fe200078e02ff */
[----:B------:R-:W-:-:S03]  /*1970*/  IABS R22, c[0x0][0x1c0] ;  /* 0x0000700000167a13 */ /* 0x000fc60000000000 */
[----:B------:R-:W-:-:S04]  /*1980*/  IMAD.HI.U32 R30, R33, R30, R32 ;  /* 0x0000001e211e7227 */ /* 0x000fc800078e0020 */
[----:B------:R-:W-:Y:S02]  /*1990*/  IMAD.MOV R22, RZ, RZ, -R22 ;  /* 0x000000ffff167224 */ /* 0x000fe400078e0a16 */
[----:B------:R-:W-:Y:S01]  /*19a0*/  IMAD.HI.U32 R30, R30, R23, RZ ;  /* 0x000000171e1e7227 */ /* 0x000fe200078e00ff */
[----:B------:R-:W-:-:S03]  /*19b0*/  ISETP.GT.AND P1, PT, R39, 0x37f, PT ;  /* 0x0000037f2700780c */ /* 0x000fc60003f24270 */
[----:B------:R-:W-:Y:S01]  /*19c0*/  IMAD R22, R30, R22, R23 ;  /* 0x000000161e167224 */ /* 0x000fe200078e0217 */
[C---:B------:R-:W-:Y:S02]  /*19d0*/  ISETP.GT.AND P2, PT, R39.reuse, 0x3ff, PT ;  /* 0x000003ff2700780c */ /* 0x040fe40003f44270 */
[----:B------:R-:W-:Y:S02]  /*19e0*/  ISETP.GT.AND P0, PT, R39, 0x2ff, PT ;  /* 0x000002ff2700780c */ /* 0x000fe40003f04270 */
[----:B------:R-:W-:Y:S02]  /*19f0*/  ISETP.GT.U32.AND P4, PT, R29, R22, PT ;  /* 0x000000161d00720c */ /* 0x000fe40003f84070 */
[----:B------:R-:W-:Y:S01]  /*1a00*/  ISETP.GT.AND P3, PT, R39, 0x27f, PT ;  /* 0x0000027f2700780c */ /* 0x000fe20003f64270 */
[----:B------:R-:W-:Y:S01]  /*1a10*/  IMAD R27, R27, 0x9, R28 ;  /* 0x000000091b1b7824 */ /* 0x000fe200078e021c */
[----:B------:R-:W-:-:S09]  /*1a20*/  ISETP.GT.AND P6, PT, R39, 0x7f, PT ;  /* 0x0000007f2700780c */ /* 0x000fd20003fc4270 */
[----:B------:R-:W-:Y:S01]  /*1a30*/  @!P4 IMAD.IADD R22, R22, 0x1, -R29 ;  /* 0x000000011616c824 */ /* 0x000fe200078e0a1d */
[----:B------:R-:W-:Y:S02]  /*1a40*/  LOP3.LUT R6, R6, c[0x0][0x1c0], RZ, 0x3c, !PT ;  /* 0x0000700006067a12 */ /* 0x000fe400078e3cff */
[----:B------:R-:W-:Y:S01]  /*1a50*/  @!P4 IADD3 R30, R30, 0x1, RZ ;  /* 0x000000011e1ec810 */ /* 0x000fe20007ffe0ff */
[----:B------:R-:W-:Y:S01]  /*1a60*/  BSSY B0, `(.L_x_11) ;  /* 0x0000032000007945 */ /* 0x000fe20003800000 */
[----:B--2---:R-:W-:Y:S01]  /*1a70*/  @!P1 STS [R27.X4+0x240], R25 ;  /* 0x000240191b009388 */ /* 0x004fe20000004800 */
[----:B------:R-:W-:-:S03]  /*1a80*/  ISETP.GT.AND P1, PT, R39, 0x17f, PT ;  /* 0x0000017f2700780c */ /* 0x000fc60003f24270 */
[----:B---3--:R-:W-:Y:S01]  /*1a90*/  @!P2 STS [R27.X4], R26 ;  /* 0x0000001a1b00a388 */ /* 0x008fe20000004800 */
[----:B------:R-:W-:-:S03]  /*1aa0*/  ISETP.GT.AND P2, PT, R39, 0x1ff, PT ;  /* 0x000001ff2700780c */ /* 0x000fc60003f44270 */
[----:B----4-:R0:W-:Y:S01]  /*1ab0*/  @!P0 STS [R27.X4+0x480], R0 ;  /* 0x000480001b008388 */ /* 0x0101e20000004800 */
[----:B------:R-:W-:-:S03]  /*1ac0*/  ISETP.GT.AND P0, PT, R39, 0xff, PT ;  /* 0x000000ff2700780c */ /* 0x000fc60003f04270 */
[----:B-----5:R1:W-:Y:S01]  /*1ad0*/  @!P3 STS [R27.X4+0x6c0], R20 ;  /* 0x0006c0141b00b388 */ /* 0x0203e20000004800 */
[----:B------:R-:W-:-:S03]  /*1ae0*/  ISETP.GE.U32.AND P3, PT, R22, R29, PT ;  /* 0x0000001d1600720c */ /* 0x000fc60003f66070 */
[----:B------:R1:W-:Y:S04]  /*1af0*/  @!P6 STS [R27.X4+0xfc0], R21 ;  /* 0x000fc0151b00e388 */ /* 0x0003e80000004800 */
[----:B------:R1:W-:Y:S01]  /*1b00*/  @!P2 STS [R27.X4+0x900], R9 ;  /* 0x000900091b00a388 */ /* 0x0003e20000004800 */
[----:B------:R-:W-:Y:S02]  /*1b10*/  ISETP.GE.AND P2, PT, R6, RZ, PT ;  /* 0x000000ff0600720c */ /* 0x000fe40003f46270 */
[----:B0-----:R-:W-:-:S03]  /*1b20*/  LOP3.LUT R0, R11, R15, RZ, 0xfc, !PT ;  /* 0x0000000f0b007212 */ /* 0x001fc600078efcff */
[----:B------:R-:W-:Y:S01]  /*1b30*/  @P3 IADD3 R30, R30, 0x1, RZ ;  /* 0x000000011e1e3810 */ /* 0x000fe20007ffe0ff */
[----:B------:R1:W-:Y:S01]  /*1b40*/  @!P0 STS [R27.X4+0xd80], R24 ;  /* 0x000d80181b008388 */ /* 0x0003e20000004800 */
[----:B------:R-:W-:-:S03]  /*1b50*/  ISETP.NE.AND P0, PT, RZ, c[0x0][0x1c0], PT ;  /* 0x00007000ff007a0c */ /* 0x000fc60003f05270 */
[----:B------:R1:W-:Y:S01]  /*1b60*/  @!P1 STS [R27.X4+0xb40], R19 ;  /* 0x000b40131b009388 */ /* 0x0003e20000004800 */
[----:B------:R-:W-:Y:S01]  /*1b70*/  ISETP.NE.U32.AND P1, PT, R0, RZ, PT ;  /* 0x000000ff0000720c */ /* 0x000fe20003f25070 */
[----:B------:R-:W-:-:S04]  /*1b80*/  IMAD.MOV.U32 R6, RZ, RZ, R30 ;  /* 0x000000ffff067224 */ /* 0x000fc800078e001e */
[----:B------:R-:W-:-:S04]  /*1b90*/  @!P2 IMAD.MOV R6, RZ, RZ, -R6 ;  /* 0x000000ffff06a224 */ /* 0x000fc800078e0a06 */
[----:B------:R-:W-:-:S04]  /*1ba0*/  @!P0 LOP3.LUT R6, RZ, c[0x0][0x1c0], RZ, 0x33, !PT ;  /* 0x00007000ff068a12 */ /* 0x000fc800078e33ff */
[----:B------:R-:W-:Y:S05]  /*1bb0*/  @!P1 BRA `(.L_x_12) ;  /* 0x0000009000009947 */ /* 0x000fea0003800000 */
[----:B------:R-:W-:Y:S01]  /*1bc0*/  IMAD.MOV.U32 R28, RZ, RZ, R10 ;  /* 0x000000ffff1c7224 */ /* 0x000fe200078e000a */
[----:B------:R-:W-:Y:S01]  /*1bd0*/  MOV R25, R16 ;  /* 0x0000001000197202 */ /* 0x000fe20000000f00 */
[----:B-1----:R-:W-:Y:S01]  /*1be0*/  IMAD.MOV.U32 R19, RZ, RZ, R11 ;  /* 0x000000ffff137224 */ /* 0x002fe200078e000b */
[----:B------:R-:W-:Y:S02]  /*1bf0*/  MOV R24, R15 ;  /* 0x0000000f00187202 */ /* 0x000fe40000000f00 */
[----:B------:R-:W-:Y:S02]  /*1c00*/  MOV R23, 0x1c20 ;  /* 0x00001c2000177802 */ /* 0x000fe40000000f00 */
[----:B------:R-:W-:Y:S05]  /*1c10*/  CALL.REL.NOINC `($__internal_0_$__cuda_sm20_div_s64) ;  /* 0x0000332000007944 */ /* 0x000fea0003c00000 */
[----:B------:R-:W-:Y:S02]  /*1c20*/  MOV R42, R0 ;  /* 0x00000000002a7202 */ /* 0x000fe40000000f00 */
[----:B------:R-:W-:Y:S01]  /*1c30*/  MOV R43, R25 ;  /* 0x00000019002b7202 */ /* 0x000fe20000000f00 */
[----:B------:R-:W-:Y:S05]  /*1c40*/  BRA `(.L_x_13) ;  /* 0x0000013000007947 */ /* 0x000fea0003800000 */
.L_x_12:
        /* <DEDUP_REMOVED lines=19> */
.L_x_13:
[----:B------:R-:W-:Y:S05]  /*1d80*/  BSYNC B0 ;  /* 0x0000000000007941 */ /* 0x000fea0003800000 */
.L_x_11:
[----:B------:R-:W-:Y:S01]  /*1d90*/  BAR.SYNC.DEFER_BLOCKING 0x0 ;  /* 0x0000000000007b1d */ /* 0x000fe20000010000 */
[----:B------:R-:W-:Y:S01]  /*1da0*/  LEA.HI R7, R7, R39, RZ, 0x4 ;  /* 0x0000002707077211 */ /* 0x000fe200078f20ff */
[----:B------:R-:W-:Y:S01]  /*1db0*/  IMAD.MOV.U32 R37, RZ, RZ, -0x800000 ;  /* 0xff800000ff257424 */ /* 0x000fe200078e00ff */
[----:B------:R-:W-:Y:S01]  /*1dc0*/  MOV R35, 0xff800000 ;  /* 0xff80000000237802 */ /* 0x000fe20000000f00 */
[----:B------:R-:W-:Y:S01]  /*1dd0*/  IMAD.MOV.U32 R38, RZ, RZ, -0x800000 ;  /* 0xff800000ff267424 */ /* 0x000fe200078e00ff */
[----:B------:R-:W-:Y:S01]  /*1de0*/  LOP3.LUT R0, R7, 0xfffffff0, RZ, 0xc0, !PT ;  /* 0xfffffff007007812 */ /* 0x000fe200078ec0ff */
[----:B------:R-:W-:Y:S01]  /*1df0*/  IMAD.MOV.U32 R36, RZ, RZ, -0x800000 ;  /* 0xff800000ff247424 */ /* 0x000fe200078e00ff */
[----:B------:R-:W-:Y:S01]  /*1e00*/  SHF.R.S32.HI R7, RZ, 0x4, R7 ;  /* 0x00000004ff077819 */ /* 0x000fe20000011407 */
[----:B------:R-:W-:Y:S01]  /*1e10*/  IMAD.MOV.U32 R33, RZ, RZ, -0x800000 ;  /* 0xff800000ff217424 */ /* 0x000fe200078e00ff */
[----:B------:R-:W-:Y:S01]  /*1e20*/  MOV R31, 0xff800000 ;  /* 0xff800000001f7802 */ /* 0x000fe20000000f00 */
[----:B------:R-:W-:Y:S01]  /*1e30*/  IMAD.IADD R39, R39, 0x1, -R0 ;  /* 0x0000000127277824 */ /* 0x000fe200078e0a00 */
[----:B------:R-:W-:Y:S01]  /*1e40*/  ULDC.U8 UR4, c[0x0][0x329] ;  /* 0x0000ca4000047ab9 */ /* 0x000fe20000000000 */
[----:B------:R-:W-:Y:S01]  /*1e50*/  IMAD.MOV.U32 R34, RZ, RZ, -0x800000 ;  /* 0xff800000ff227424 */ /* 0x000fe200078e00ff */
[----:B------:R-:W-:Y:S01]  /*1e60*/  BSSY B1, `(.L_x_14) ;  /* 0x0000262000017945 */ /* 0x000fe20003800000 */
[----:B------:R-:W-:-:S02]  /*1e70*/  IMAD R26, R39, 0x9, R7 ;  /* 0x00000009271a7824 */ /* 0x000fc400078e0207 */
[----:B------:R-:W-:Y:S02]  /*1e80*/  IMAD.MOV.U32 R32, RZ, RZ, -0x800000 ;  /* 0xff800000ff207424 */ /* 0x000fe400078e00ff */
[----:B------:R-:W-:Y:S02]  /*1e90*/  IMAD.MOV.U32 R28, RZ, RZ, RZ ;  /* 0x000000ffff1c7224 */ /* 0x000fe400078e00ff */
[----:B------:R-:W-:Y:S01]  /*1ea0*/  IMAD.MOV.U32 R30, RZ, RZ, 0x7f800000 ;  /* 0x7f800000ff1e7424 */ /* 0x000fe200078e00ff */
[----:B------:R-:W-:Y:S04]  /*1eb0*/  @!P6 LDS R37, [R26.X4] ;  /* 0x000000001a25e984 */ /* 0x000fe80000004800 */
[----:B------:R-:W0:Y:S04]  /*1ec0*/  @!P6 LDS R38, [R26.X4+0x240] ;  /* 0x000240001a26e984 */ /* 0x000e280000004800 */
[----:B------:R-:W1:Y:S04]  /*1ed0*/  @!P6 LDS R35, [R26.X4+0x480] ;  /* 0x000480001a23e984 */ /* 0x000e680000004800 */
[----:B------:R-:W2:Y:S04]  /*1ee0*/  @!P6 LDS R36, [R26.X4+0x6c0] ;  /* 0x0006c0001a24e984 */ /* 0x000ea80000004800 */
[----:B------:R-:W3:Y:S04]  /*1ef0*/  @!P6 LDS R33, [R26.X4+0x900] ;  /* 0x000900001a21e984 */ /* 0x000ee80000004800 */
[----:B------:R-:W4:Y:S04]  /*1f00*/  @!P6 LDS R34, [R26.X4+0xb40] ;  /* 0x000b40001a22e984 */ /* 0x000f280000004800 */
[----:B------:R-:W5:Y:S04]  /*1f10*/  @!P6 LDS R31, [R26.X4+0xd80] ;  /* 0x000d80001a1fe984 */ /* 0x000f680000004800 */
[----:B------:R-:W5:Y:S01]  /*1f20*/  @!P6 LDS R32, [R26.X4+0xfc0] ;  /* 0x000fc0001a20e984 */ /* 0x000f620000004800 */
[----:B0-----:R-:W-:-:S04]  /*1f30*/  FMNMX.FTZ R0, R37, R38, !PT ;  /* 0x0000002625007209 */ /* 0x001fc80007810000 */
[----:B-1----:R-:W-:-:S04]  /*1f40*/  FMNMX.FTZ R0, R0, R35, !PT ;  /* 0x0000002300007209 */ /* 0x002fc80007810000 */
[----:B--2---:R-:W-:-:S04]  /*1f50*/  FMNMX.FTZ R0, R0, R36, !PT ;  /* 0x0000002400007209 */ /* 0x004fc80007810000 */
[----:B---3--:R-:W-:-:S04]  /*1f60*/  FMNMX.FTZ R0, R0, R33, !PT ;  /* 0x0000002100007209 */ /* 0x008fc80007810000 */
[----:B----4-:R-:W-:-:S04]  /*1f70*/  FMNMX.FTZ R0, R0, R34, !PT ;  /* 0x0000002200007209 */ /* 0x010fc80007810000 */
[----:B-----5:R-:W-:-:S04]  /*1f80*/  FMNMX.FTZ R0, R0, R31, !PT ;  /* 0x0000001f00007209 */ /* 0x020fc80007810000 */
[----:B------:R-:W-:-:S05]  /*1f90*/  FMNMX.FTZ R0, R0, R32, !PT ;  /* 0x0000002000007209 */ /* 0x000fca0007810000 */
[----:B------:R-:W0:Y:S02]  /*1fa0*/  SHFL.BFLY PT, R9, R0, 0x8, 0x1f ;  /* 0x0d001f0000097f89 */ /* 0x000e2400000e0000 */
[----:B0-----:R-:W-:-:S05]  /*1fb0*/  FMNMX.FTZ R9, R0, R9, !PT ;  /* 0x0000000900097209 */ /* 0x001fca0007810000 */
[----:B------:R-:W0:Y:S02]  /*1fc0*/  SHFL.BFLY PT, R0, R9, 0x4, 0x1f ;  /* 0x0c801f0009007f89 */ /* 0x000e2400000e0000 */
[----:B0-----:R-:W-:-:S05]  /*1fd0*/  FMNMX.FTZ R0, R9, R0, !PT ;  /* 0x0000000009007209 */ /* 0x001fca0007810000 */
[----:B------:R-:W0:Y:S02]  /*1fe0*/  SHFL.BFLY PT, R9, R0, 0x2, 0x1f ;  /* 0x0c401f0000097f89 */ /* 0x000e2400000e0000 */
[----:B0-----:R-:W-:-:S05]  /*1ff0*/  FMNMX.FTZ R9, R0, R9, !PT ;  /* 0x0000000900097209 */ /* 0x001fca0007810000 */
[----:B------:R-:W0:Y:S02]  /*2000*/  SHFL.BFLY PT, R0, R9, 0x1, 0x1f ;  /* 0x0c201f0009007f89 */ /* 0x000e2400000e0000 */
[----:B0-----:R-:W-:-:S04]  /*2010*/  FMNMX.FTZ R0, R9, R0, !PT ;  /* 0x0000000009007209 */ /* 0x001fc80007810000 */
[----:B------:R-:W-:-:S04]  /*2020*/  FSETP.NEU.FTZ.AND P0, PT, R0, -INF , PT ;  /* 0xff8000000000780b */ /* 0x000fc80003f1d000 */
[----:B------:R-:W-:-:S05]  /*2030*/  FSEL R0, R0, RZ, P0 ;  /* 0x000000ff00007208 */ /* 0x000fca0000000000 */
[C---:B------:R-:W-:Y:S02]  /*2040*/  FADD.FTZ R9, -R0.reuse, R37 ;  /* 0x0000002500097221 */ /* 0x040fe40000010100 */
[----:B------:R-:W-:Y:S02]  /*2050*/  FADD.FTZ R22, -R0, R38 ;  /* 0x0000002600167221 */ /* 0x000fe40000010100 */
[----:B------:R-:W-:Y:S02]  /*2060*/  FMUL.FTZ R9, R9, 1.4426950216293334961 ;  /* 0x3fb8aa3b09097820 */ /* 0x000fe40000410000 */
[----:B------:R-:W-:Y:S02]  /*2070*/  FMUL.FTZ R22, R22, 1.4426950216293334961 ;  /* 0x3fb8aa3b16167820 */ /* 0x000fe40000410000 */
[C---:B------:R-:W-:Y:S02]  /*2080*/  FADD.FTZ R21, -R0.reuse, R35 ;  /* 0x0000002300157221 */ /* 0x040fe40000010100 */
[----:B------:R-:W-:Y:S01]  /*2090*/  MUFU.EX2 R9, R9 ;  /* 0x0000000900097308 */ /* 0x000fe20000000800 */
[----:B------:R-:W-:-:S02]  /*20a0*/  FADD.FTZ R20, -R0, R36 ;  /* 0x0000002400147221 */ /* 0x000fc40000010100 */
[----:B------:R-:W-:Y:S02]  /*20b0*/  FMUL.FTZ R21, R21, 1.4426950216293334961 ;  /* 0x3fb8aa3b15157820 */ /* 0x000fe40000410000 */
[----:B------:R-:W-:Y:S02]  /*20c0*/  FMUL.FTZ R20, R20, 1.4426950216293334961 ;  /* 0x3fb8aa3b14147820 */ /* 0x000fe40000410000 */
[C---:B------:R-:W-:Y:S01]  /*20d0*/  FADD.FTZ R19, -R0.reuse, R33 ;  /* 0x0000002100137221 */ /* 0x040fe20000010100 */
[----:B------:R-:W0:Y:S01]  /*20e0*/  MUFU.EX2 R22, R22 ;  /* 0x0000001600167308 */ /* 0x000e220000000800 */
[----:B------:R-:W-:Y:S02]  /*20f0*/  FADD.FTZ R11, -R0, R34 ;  /* 0x00000022000b7221 */ /* 0x000fe40000010100 */
[----:B------:R-:W-:Y:S02]  /*2100*/  FMUL.FTZ R19, R19, 1.4426950216293334961 ;  /* 0x3fb8aa3b13137820 */ /* 0x000fe40000410000 */
[----:B------:R-:W-:-:S02]  /*2110*/  FMUL.FTZ R11, R11, 1.4426950216293334961 ;  /* 0x3fb8aa3b0b0b7820 */ /* 0x000fc40000410000 */
[----:B------:R-:W-:Y:S01]  /*2120*/  FADD.FTZ R10, -R0, R31 ;  /* 0x0000001f000a7221 */ /* 0x000fe20000010100 */
[----:B------:R-:W1:Y:S03]  /*2130*/  MUFU.EX2 R21, R21 ;  /* 0x0000001500157308 */ /* 0x000e660000000800 */
[----:B------:R-:W-:-:S05]  /*2140*/  FMUL.FTZ R10, R10, 1.4426950216293334961 ;  /* 0x3fb8aa3b0a0a7820 */ /* 0x000fca0000410000 */
[----:B------:R-:W2:Y:S01]  /*2150*/  MUFU.EX2 R20, R20 ;  /* 0x0000001400147308 */ /* 0x000ea20000000800 */
[----:B0-----:R-:W-:Y:S02]  /*2160*/  FADD.FTZ R22, R9, R22 ;  /* 0x0000001609167221 */ /* 0x001fe40000010000 */
[----:B------:R-:W-:-:S04]  /*2170*/  FADD.FTZ R9, -R0, R32 ;  /* 0x0000002000097221 */ /* 0x000fc80000010100 */
[----:B------:R-:W-:Y:S01]  /*2180*/  FMUL.FTZ R9, R9, 1.4426950216293334961 ;  /* 0x3fb8aa3b09097820 */ /* 0x000fe20000410000 */
[----:B------:R-:W0:Y:S01]  /*2190*/  MUFU.EX2 R19, R19 ;  /* 0x0000001300137308 */ /* 0x000e220000000800 */
[----:B-1----:R-:W-:-:S07]  /*21a0*/  FADD.FTZ R21, R22, R21 ;  /* 0x0000001516157221 */ /* 0x002fce0000010000 */
[----:B------:R-:W1:Y:S01]  /*21b0*/  MUFU.EX2 R11, R11 ;  /* 0x0000000b000b7308 */ /* 0x000e620000000800 */
[----:B--2---:R-:W-:-:S07]  /*21c0*/  FADD.FTZ R20, R21, R20 ;  /* 0x0000001415147221 */ /* 0x004fce0000010000 */
[----:B------:R-:W2:Y:S01]  /*21d0*/  MUFU.EX2 R10, R10 ;  /* 0x0000000a000a7308 */ /* 0x000ea20000000800 */
[----:B0-----:R-:W-:-:S07]  /*21e0*/  FADD.FTZ R19, R20, R19 ;  /* 0x0000001314137221 */ /* 0x001fce0000010000 */
[----:B------:R-:W0:Y:S01]  /*21f0*/  MUFU.EX2 R9, R9 ;  /* 0x0000000900097308 */ /* 0x000e220000000800 */
[----:B-1----:R-:W-:Y:S01]  /*2200*/  FADD.FTZ R19, R19, R11 ;  /* 0x0000000b13137221 */ /* 0x002fe20000010000 */
[----:B------:R-:W-:-:S05]  /*2210*/  IABS R11, R3 ;  /* 0x00000003000b7213 */ /* 0x000fca0000000000 */
[----:B------:R-:W-:Y:S01]  /*2220*/  IMAD.IADD R21, R8, 0x1, R11 ;  /* 0x0000000108157824 */ /* 0x000fe200078e020b */
[----:B------:R-:W1:Y:S01]  /*2230*/  I2F.RP R20, R11 ;  /* 0x0000000b00147306 */ /* 0x000e620000209400 */
[----:B--2---:R-:W-:-:S04]  /*2240*/  FADD.FTZ R10, R19, R10 ;  /* 0x0000000a130a7221 */ /* 0x004fc80000010000 */
[----:B0-----:R-:W-:Y:S01]  /*2250*/  FADD.FTZ R19, R10, R9 ;  /* 0x000000090a137221 */ /* 0x001fe20000010000 */
[----:B------:R-:W-:-:S04]  /*2260*/  IABS R10, c[0x0][0x1c0] ;  /* 0x00007000000a7a13 */ /* 0x000fc80000000000 */
[----:B------:R-:W0:Y:S01]  /*2270*/  SHFL.BFLY PT, R9, R19, 0x8, 0x1f ;  /* 0x0d001f0013097f89 */ /* 0x000e2200000e0000 */
[----:B------:R-:W2:Y:S08]  /*2280*/  I2F.U32.RP R24, R10 ;  /* 0x0000000a00187306 */ /* 0x000eb00000209000 */
[----:B-1----:R-:W1:Y:S08]  /*2290*/  MUFU.RCP R20, R20 ;  /* 0x0000001400147308 */ /* 0x002e700000001000 */
[----:B--2---:R-:W2:Y:S01]  /*22a0*/  MUFU.RCP R24, R24 ;  /* 0x0000001800187308 */ /* 0x004ea20000001000 */
[----:B0-----:R-:W-:Y:S01]  /*22b0*/  FADD.FTZ R9, R19, R9 ;  /* 0x0000000913097221 */ /* 0x001fe20000010000 */
[----:B-1----:R-:W-:-:S04]  /*22c0*/  IADD3 R20, R20, 0xffffffe, RZ ;  /* 0x0ffffffe14147810 */ /* 0x002fc80007ffe0ff */
[----:B------:R-:W0:Y:S02]  /*22d0*/  SHFL.BFLY PT, R19, R9, 0x4, 0x1f ;  /* 0x0c801f0009137f89 */ /* 0x000e2400000e0000 */
[----:B------:R-:W1:Y:S01]  /*22e0*/  F2I.FTZ.U32.TRUNC.NTZ R29, R20 ;  /* 0x00000014001d7305 */ /* 0x000e62000021f000 */
[----:B--2---:R-:W-:-:S07]  /*22f0*/  IADD3 R24, R24, 0xffffffe, RZ ;  /* 0x0ffffffe18187810 */ /* 0x004fce0007ffe0ff */
[----:B------:R-:W2:Y:S01]  /*2300*/  F2I.FTZ.U32.TRUNC.NTZ R25, R24 ;  /* 0x0000001800197305 */ /* 0x000ea2000021f000 */
[----:B-1----:R-:W-:Y:S01]  /*2310*/  IMAD.MOV R22, RZ, RZ, -R29 ;  /* 0x000000ffff167224 */ /* 0x002fe200078e0a1d */
[----:B------:R-:W-:-:S03]  /*2320*/  IABS R20, R21 ;  /* 0x0000001500147213 */ /* 0x000fc60000000000 */
[----:B------:R-:W-:Y:S01]  /*2330*/  IMAD R22, R22, R11, RZ ;  /* 0x0000000b16167224 */ /* 0x000fe200078e02ff */
[----:B------:R-:W-:Y:S01]  /*2340*/  MOV R27, R20 ;  /* 0x00000014001b7202 */ /* 0x000fe20000000f00 */
[----:B0-----:R-:W-:Y:S01]  /*2350*/  FADD.FTZ R19, R9, R19 ;  /* 0x0000001309137221 */ /* 0x001fe20000010000 */
[----:B--2---:R-:W-:Y:S01]  /*2360*/  IADD3 R8, RZ, -R25, RZ ;  /* 0x80000019ff087210 */ /* 0x004fe20007ffe0ff */
[----:B------:R-:W-:Y:S01]  /*2370*/  IMAD.HI.U32 R22, R29, R22, R28 ;  /* 0x000000161d167227 */ /* 0x000fe200078e001c */
[----:B------:R-:W-:Y:S02]  /*2380*/  IABS R9, R3 ;  /* 0x0000000300097213 */ /* 0x000fe40000000000 */
[----:B------:R-:W0:Y:S01]  /*2390*/  SHFL.BFLY PT, R23, R19, 0x2, 0x1f ;  /* 0x0c401f0013177f89 */ /* 0x000e2200000e0000 */
[----:B------:R-:W-:Y:S01]  /*23a0*/  IMAD R8, R8, R10, RZ ;  /* 0x0000000a08087224 */ /* 0x000fe200078e02ff */
[----:B------:R-:W-:Y:S01]  /*23b0*/  IABS R20, c[0x0][0x1c0] ;  /* 0x0000700000147a13 */ /* 0x000fe20000000000 */
[----:B------:R-:W-:-:S02]  /*23c0*/  IMAD.MOV.U32 R24, RZ, RZ, RZ ;  /* 0x000000ffff187224 */ /* 0x000fc400078e00ff */
[----:B------:R-:W-:Y:S02]  /*23d0*/  IMAD.MOV R9, RZ, RZ, -R9 ;  /* 0x000000ffff097224 */ /* 0x000fe400078e0a09 */
[----:B------:R-:W-:-:S04]  /*23e0*/  IMAD.HI.U32 R22, R22, R27, RZ ;  /* 0x0000001b16167227 */ /* 0x000fc800078e00ff */
[----:B------:R-:W-:-:S04]  /*23f0*/  IMAD.HI.U32 R8, R25, R8, R24 ;  /* 0x0000000819087227 */ /* 0x000fc800078e0018 */
[----:B------:R-:W-:Y:S02]  /*2400*/  IMAD R9, R22, R9, R27 ;  /* 0x0000000916097224 */ /* 0x000fe400078e021b */
[----:B------:R-:W-:Y:S02]  /*2410*/  IMAD.MOV R20, RZ, RZ, -R20 ;  /* 0x000000ffff147224 */ /* 0x000fe400078e0a14 */
[----:B------:R-:W-:Y:S01]  /*2420*/  IMAD.HI.U32 R8, R8, R27, RZ ;  /* 0x0000001b08087227 */ /* 0x000fe200078e00ff */
[----:B------:R-:W-:-:S03]  /*2430*/  ISETP.GT.U32.AND P0, PT, R11, R9, PT ;  /* 0x000000090b00720c */ /* 0x000fc60003f04070 */
[----:B------:R-:W-:Y:S02]  /*2440*/  IMAD R20, R8, R20, R27 ;  /* 0x0000001408147224 */ /* 0x000fe400078e021b */
[----:B0-----:R-:W-:-:S03]  /*2450*/  FADD.FTZ R23, R19, R23 ;  /* 0x0000001713177221 */ /* 0x001fc60000010000 */
[----:B------:R-:W-:Y:S02]  /*2460*/  ISETP.GT.U32.AND P5, PT, R10, R20, PT ;  /* 0x000000140a00720c */ /* 0x000fe40003fa4070 */
[----:B------:R-:W0:Y:S03]  /*2470*/  SHFL.BFLY PT, R19, R23, 0x1, 0x1f ;  /* 0x0c201f0017137f89 */ /* 0x000e2600000e0000 */
[-C--:B------:R-:W-:Y:S02]  /*2480*/  @!P0 IADD3 R9, R9, -R11.reuse, RZ ;  /* 0x8000000b09098210 */ /* 0x080fe40007ffe0ff */
[----:B------:R-:W-:Y:S02]  /*2490*/  @!P0 IADD3 R22, R22, 0x1, RZ ;  /* 0x0000000116168810 */ /* 0x000fe40007ffe0ff */
[-C--:B------:R-:W-:Y:S02]  /*24a0*/  ISETP.GE.U32.AND P4, PT, R9, R11.reuse, PT ;  /* 0x0000000b0900720c */ /* 0x080fe40003f86070 */
[----:B------:R-:W-:-:S02]  /*24b0*/  LOP3.LUT R9, R21, R11, RZ, 0x3c, !PT ;  /* 0x0000000b15097212 */ /* 0x000fc400078e3cff */
[----:B------:R-:W-:Y:S01]  /*24c0*/  @!P5 IMAD.IADD R20, R20, 0x1, -R10 ;  /* 0x000000011414d824 */ /* 0x000fe200078e0a0a */
[----:B------:R-:W-:Y:S02]  /*24d0*/  LOP3.LUT R21, R21, c[0x0][0x1c0], RZ, 0x3c, !PT ;  /* 0x0000700015157a12 */ /* 0x000fe400078e3cff */
[----:B------:R-:W-:Y:S02]  /*24e0*/  ISETP.GE.AND P3, PT, R9, RZ, PT ;  /* 0x000000ff0900720c */ /* 0x000fe40003f66270 */
[----:B------:R-:W-:Y:S01]  /*24f0*/  ISETP.GE.U32.AND P1, PT, R20, R10, PT ;  /* 0x0000000a1400720c */ /* 0x000fe20003f26070 */
[----:B------:R-:W1:Y:S01]  /*2500*/  S2R R9, SR_TID.X ;  /* 0x0000000000097919 */ /* 0x000e620000002100 */
[----:B------:R-:W-:Y:S02]  /*2510*/  ISETP.GT.AND P0, PT, R3, RZ, PT ;  /* 0x000000ff0300720c */ /* 0x000fe40003f04270 */
[----:B------:R-:W-:Y:S02]  /*2520*/  @!P5 IADD3 R8, R8, 0x1, RZ ;  /* 0x000000010808d810 */ /* 0x000fe40007ffe0ff */
[----:B------:R-:W-:Y:S01]  /*2530*/  ISETP.GE.AND P2, PT, R21, RZ, PT ;  /* 0x000000ff1500720c */ /* 0x000fe20003f46270 */
[----:B0-----:R-:W-:Y:S01]  /*2540*/  FADD.FTZ R19, R23, R19 ;  /* 0x0000001317137221 */ /* 0x001fe20000010000 */
[----:B------:R-:W-:-:S02]  /*2550*/  @P4 IADD3 R22, R22, 0x1, RZ ;  /* 0x0000000116164810 */ /* 0x000fc40007ffe0ff */
[----:B------:R-:W-:-:S03]  /*2560*/  ISETP.GT.AND P4, PT, R4, RZ, PT ;  /* 0x000000ff0400720c */ /* 0x000fc60003f84270 */
[----:B------:R-:W-:Y:S01]  /*2570*/  @P1 IADD3 R8, R8, 0x1, RZ ;  /* 0x0000000108081810 */ /* 0x000fe20007ffe0ff */
[----:B------:R-:W-:Y:S01]  /*2580*/  @!P3 IMAD.MOV R22, RZ, RZ, -R22 ;  /* 0x000000ffff16b224 */ /* 0x000fe200078e0a16 */
[----:B------:R-:W-:Y:S02]  /*2590*/  SHF.R.S32.HI R23, RZ, 0x1f, R3 ;  /* 0x0000001fff177819 */ /* 0x000fe40000011403 */
[----:B------:R-:W-:Y:S02]  /*25a0*/  FSETP.NE.FTZ.AND P1, PT, R19, RZ, PT ;  /* 0x000000ff1300720b */ /* 0x000fe40003f35000 */
[C---:B------:R-:W-:Y:S02]  /*25b0*/  ISETP.NE.AND P5, PT, R3.reuse, RZ, PT ;  /* 0x000000ff0300720c */ /* 0x040fe40003fa5270 */
[----:B------:R-:W-:Y:S01]  /*25c0*/  LEA.HI.SX32 R10, R3, 0x1, 0x1 ;  /* 0x00000001030a7811 */ /* 0x000fe200078f0aff */
[----:B------:R-:W-:Y:S01]  /*25d0*/  @!P0 IMAD.MOV R10, RZ, RZ, R23 ;  /* 0x000000ffff0a8224 */ /* 0x000fe200078e0217 */
[----:B------:R-:W-:-:S02]  /*25e0*/  ISETP.NE.AND P0, PT, RZ, c[0x0][0x1c0], PT ;  /* 0x00007000ff007a0c */ /* 0x000fc40003f05270 */
[----:B------:R-:W-:Y:S02]  /*25f0*/  SHF.R.S32.HI R20, RZ, 0x1f, R4 ;  /* 0x0000001fff147819 */ /* 0x000fe40000011404 */
[----:B------:R-:W-:Y:S02]  /*2600*/  @!P2 IADD3 R8, -R8, RZ, RZ ;  /* 0x000000ff0808a210 */ /* 0x000fe40007ffe1ff */
[C---:B-1----:R-:W-:Y:S01]  /*2610*/  LOP3.LUT P2, RZ, R9.reuse, 0xf, RZ, 0xc0, !PT ;  /* 0x0000000f09ff7812 */ /* 0x042fe2000784c0ff */
[----:B------:R-:W0:Y:S01]  /*2620*/  @P1 MUFU.LG2 R19, R19 ;  /* 0x0000001300131308 */ /* 0x000e220000000c00 */
[----:B------:R-:W-:Y:S02]  /*2630*/  LEA.HI.SX32 R21, R4, 0x1, 0x1 ;  /* 0x0000000104157811 */ /* 0x000fe400078f0aff */
[----:B------:R-:W-:Y:S01]  /*2640*/  @!P4 IADD3 R21, R20, RZ, RZ ;  /* 0x000000ff1415c210 */ /* 0x000fe20007ffe0ff */
[----:B------:R-:W-:Y:S01]  /*2650*/  IMAD.MOV.U32 R20, RZ, RZ, c[0x0][0x214] ;  /* 0x00008500ff147624 */ /* 0x000fe200078e00ff */
[----:B------:R-:W-:-:S02]  /*2660*/  ISETP.GT.OR P2, PT, R9, 0x7f, P2 ;  /* 0x0000007f0900780c */ /* 0x000fc40001744670 */
[----:B------:R-:W-:Y:S02]  /*2670*/  ISETP.NE.AND P3, PT, RZ, UR4, PT ;  /* 0x00000004ff007c0c */ /* 0x000fe4000bf65270 */
[----:B------:R-:W-:Y:S02]  /*2680*/  @!P5 LOP3.LUT R22, RZ, R11, RZ, 0x33, !PT ;  /* 0x0000000bff16d212 */ /* 0x000fe400078e33ff */
[----:B------:R-:W-:Y:S02]  /*2690*/  SEL R11, R20, 0x1, !P3 ;  /* 0x00000001140b7807 */ /* 0x000fe40005800000 */
[----:B------:R-:W-:Y:S02]  /*26a0*/  @!P0 LOP3.LUT R8, RZ, c[0x0][0x1c0], RZ, 0x33, !PT ;  /* 0x00007000ff088a12 */ /* 0x000fe400078e33ff */
[----:B------:R-:W-:Y:S01]  /*26b0*/  ISETP.LT.U32.AND P0, PT, R44, R22, PT ;  /* 0x000000162c00720c */ /* 0x000fe20003f01070 */
[-C--:B------:R-:W-:Y:S01]  /*26c0*/  IMAD R6, R6, R11.reuse, RZ ;  /* 0x0000000b06067224 */ /* 0x080fe200078e02ff */
[----:B------:R-:W-:Y:S01]  /*26d0*/  SHF.R.S32.HI R20, RZ, 0x1f, R22 ;  /* 0x0000001fff147819 */ /* 0x000fe20000011416 */
[----:B------:R-:W-:-:S02]  /*26e0*/  IMAD R9, R8, R11, RZ ;  /* 0x0000000b08097224 */ /* 0x000fc400078e02ff */
[----:B------:R-:W-:Y:S01]  /*26f0*/  IMAD R8, R6, R21, RZ ;  /* 0x0000001506087224 */ /* 0x000fe200078e02ff */
[----:B------:R-:W-:Y:S01]  /*2700*/  ISETP.LT.AND.EX P0, PT, R45, R20, PT, P0 ;  /* 0x000000142d00720c */ /* 0x000fe20003f01300 */
[----:B------:R-:W-:Y:S02]  /*2710*/  IMAD R9, R10, R9, RZ ;  /* 0x000000090a097224 */ /* 0x000fe400078e02ff */
[----:B0-----:R-:W-:Y:S01]  /*2720*/  @P1 FFMA.FTZ R30, R19, 0.69314718246459960938, R0 ;  /* 0x3f317218131e1823 */ /* 0x001fe20000010000 */
[----:B------:R-:W-:Y:S02]  /*2730*/  SEL R11, R44, R22, P0 ;  /* 0x000000162c0b7207 */ /* 0x000fe40000000000 */
[----:B------:R-:W-:Y:S01]  /*2740*/  SEL R10, R45, R20, P0 ;  /* 0x000000142d0a7207 */ /* 0x000fe20000000000 */
[----:B------:R-:W-:Y:S05]  /*2750*/  @P2 BRA `(.L_x_15) ;  /* 0x00001d2000002947 */ /* 0x000fea0003800000 */
[----:B------:R-:W-:Y:S01]  /*2760*/  ULDC.U8 UR4, c[0x0][0x328] ;  /* 0x0000ca0000047ab9 */ /* 0x000fe20000000000 */
[----:B------:R-:W-:Y:S02]  /*2770*/  IADD3 R44, P0, R7, UR7, RZ ;  /* 0x00000007072c7c10 */ /* 0x000fe4000ff1e0ff */
[----:B------:R-:W-:-:S02]  /*2780*/  ISETP.NE.AND P1, PT, RZ, UR4, PT ;  /* 0x00000004ff007c0c */ /* 0x000fc4000bf25270 */
[----:B------:R-:W-:-:S11]  /*2790*/  LEA.HI.X.SX32 R45, R7, UR6, 0x1, P0 ;  /* 0x00000006072d7c11 */ /* 0x000fd600080f0eff */
[----:B------:R-:W-:Y:S05]  /*27a0*/  @!P1 BRA `(.L_x_16) ;  /* 0x00001ca000009947 */ /* 0x000fea0003800000 */
[----:B------:R-:W-:Y:S01]  /*27b0*/  ISETP.GE.U32.AND P1, PT, R44, R12, PT ;  /* 0x0000000c2c00720c */ /* 0x000fe20003f26070 */
[----:B------:R-:W-:-:S03]  /*27c0*/  IMAD.MOV.U32 R6, RZ, RZ, c[0x0][0x1c0] ;  /* 0x00007000ff067624 */ /* 0x000fc600078e00ff */
[----:B------:R-:W-:Y:S02]  /*27d0*/  ISETP.GE.AND.EX P1, PT, R45, R5, PT, P1 ;  /* 0x000000052d00720c */ /* 0x000fe40003f26310 */
[----:B------:R-:W-:Y:S02]  /*27e0*/  ISETP.LT.U32.AND P0, PT, R6, 0x1, PT ;  /* 0x000000010600780c */ /* 0x000fe40003f01070 */
[----:B------:R-:W-:-:S04]  /*27f0*/  SHF.R.S32.HI R0, RZ, 0x1f, R6 ;  /* 0x0000001fff007819 */ /* 0x000fc80000011406 */
[----:B------:R-:W-:-:S04]  /*2800*/  ISETP.LT.AND.EX P0, PT, R0, RZ, PT, P0 ;  /* 0x000000ff0000720c */ /* 0x000fc80003f01300 */
[----:B------:R-:W-:Y:S02]  /*2810*/  SEL R6, R6, 0x1, P0 ;  /* 0x0000000106067807 */ /* 0x000fe40000000000 */
[----:B------:R-:W-:Y:S01]  /*2820*/  SEL R5, R0, RZ, P0 ;  /* 0x000000ff00057207 */ /* 0x000fe20000000000 */
[----:B------:R-:W-:Y:S05]  /*2830*/  @P1 BRA `(.L_x_15) ;  /* 0x00001c4000001947 */ /* 0x000fea0003800000 */
[----:B------:R-:W-:Y:S01]  /*2840*/  IADD3 R0, P1, R6, 0x1, RZ ;  /* 0x0000000106007810 */ /* 0x000fe20007f3e0ff */
[----:B------:R-:W-:Y:S03]  /*2850*/  BSSY B0, `(.L_x_17) ;  /* 0x0000037000007945 */ /* 0x000fe60003800000 */
[----:B------:R-:W-:Y:S01]  /*2860*/  ISETP.GE.U32.AND P0, PT, R0, 0x3, PT ;  /* 0x000000030000780c */ /* 0x000fe20003f06070 */
[----:B------:R-:W-:-:S05]  /*2870*/  IMAD.X R0, RZ, RZ, R5, P1 ;  /* 0x000000ffff007224 */ /* 0x000fca00008e0605 */
[----:B------:R-:W-:-:S04]  /*2880*/  ISETP.GE.U32.AND.EX P0, PT, R0, RZ, PT, P0 ;  /* 0x000000ff0000720c */ /* 0x000fc80003f06100 */
[----:B------:R-:W-:Y:S02]  /*2890*/  SEL R0, R5, RZ, !P0 ;  /* 0x000000ff05007207 */ /* 0x000fe40004000000 */
[----:B------:R-:W-:-:S03]  /*28a0*/  SEL R19, R6, RZ, !P0 ;  /* 0x000000ff06137207 */ /* 0x000fc60004000000 */
[-C--:B------:R-:W-:Y:S02]  /*28b0*/  IMAD R0, R0, R40.reuse, RZ ;  /* 0x0000002800007224 */ /* 0x080fe400078e02ff */
[----:B------:R-:W-:-:S04]  /*28c0*/  IMAD.WIDE.U32 R22, R19, R40, RZ ;  /* 0x0000002813167225 */ /* 0x000fc800078e00ff */
[----:B------:R-:W-:Y:S02]  /*28d0*/  IMAD R0, R19, R2, R0 ;  /* 0x0000000213007224 */ /* 0x000fe400078e0200 */
[----:B------:R-:W-:-:S03]  /*28e0*/  IMAD.WIDE.U32 R48, R22, R6, RZ ;  /* 0x0000000616307225 */ /* 0x000fc600078e00ff */
[----:B------:R-:W-:-:S05]  /*28f0*/  IADD3 R0, R23, R0, RZ ;  /* 0x0000000017007210 */ /* 0x000fca0007ffe0ff */
[----:B------:R-:W-:-:S04]  /*2900*/  IMAD R20, R0, R6, RZ ;  /* 0x0000000600147224 */ /* 0x000fc800078e02ff */
[----:B------:R-:W-:-:S04]  /*2910*/  IMAD R20, R5, R22, R20 ;  /* 0x0000001605147224 */ /* 0x000fc800078e0214 */
[----:B------:R-:W-:-:S05]  /*2920*/  IMAD.IADD R20, R49, 0x1, R20 ;  /* 0x0000000131147824 */ /* 0x000fca00078e0214 */
        /* <DEDUP_REMOVED lines=9> */
[-C--:B------:R-:W-:Y:S02]  /*29c0*/  IADD3 R21, P0, RZ, -R0.reuse, RZ ;  /* 0x80000000ff157210 */ /* 0x080fe40007f1e0ff */
[----:B------:R-:W-:Y:S02]  /*29d0*/  MOV R50, R0 ;  /* 0x0000000000327202 */ /* 0x000fe40000000f00 */
[----:B------:R-:W-:Y:S01]  /*29e0*/  IADD3.X R19, RZ, ~R25, RZ, P0, !PT ;  /* 0x80000019ff137210 */ /* 0x000fe200007fe4ff */
[----:B------:R-:W-:Y:S01]  /*29f0*/  IMAD.WIDE.U32 R44, R48, R21, R44 ;  /* 0x00000015302c7225 */ /* 0x000fe200078e002c */
[----:B------:R-:W-:-:S03]  /*2a00*/  MOV R51, R25 ;  /* 0x0000001900337202 */ /* 0x000fc60000000f00 */
[----:B------:R-:W-:-:S04]  /*2a10*/  IMAD R19, R19, R48, RZ ;  /* 0x0000003013137224 */ /* 0x000fc800078e02ff */
[----:B------:R-:W-:Y:S01]  /*2a20*/  IMAD R19, R20, R21, R19 ;  /* 0x0000001514137224 */ /* 0x000fe200078e0213 */
[----:B------:R-:W-:-:S04]  /*2a30*/  MOV R20, R44 ;  /* 0x0000002c00147202 */ /* 0x000fc80000000f00 */
[----:B------:R-:W-:Y:S01]  /*2a40*/  IADD3 R19, R45, R19, RZ ;  /* 0x000000132d137210 */ /* 0x000fe20007ffe0ff */
[----:B------:R-:W-:Y:S05]  /*2a50*/  BRA `(.L_x_19) ;  /* 0x0000016000007947 */ /* 0x000fea0003800000 */
.L_x_18:
[----:B------:R-:W0:Y:S01]  /*2a60*/  I2F.U32.RP R20, R48 ;  /* 0x0000003000147306 */ /* 0x000e220000209000 */
[----:B------:R-:W-:Y:S01]  /*2a70*/  ISETP.NE.U32.AND P0, PT, R48, RZ, PT ;  /* 0x000000ff3000720c */ /* 0x000fe20003f05070 */
[----:B------:R-:W-:Y:S01]  /*2a80*/  IMAD.MOV.U32 R51, RZ, RZ, RZ ;  /* 0x000000ffff337224 */ /* 0x000fe200078e00ff */
[----:B------:R-:W-:-:S05]  /*2a90*/  MOV R19, RZ ;  /* 0x000000ff00137202 */ /* 0x000fca0000000f00 */
[----:B0-----:R-:W0:Y:S02]  /*2aa0*/  MUFU.RCP R20, R20 ;  /* 0x0000001400147308 */ /* 0x001e240000001000 */
[----:B0-----:R-:W-:-:S06]  /*2ab0*/  IADD3 R20, R20, 0xffffffe, RZ ;  /* 0x0ffffffe14147810 */ /* 0x001fcc0007ffe0ff */
[----:B------:R0:W1:Y:S02]  /*2ac0*/  F2I.FTZ.U32.TRUNC.NTZ R21, R20 ;  /* 0x0000001400157305 */ /* 0x000064000021f000 */
[----:B0-----:R-:W-:Y:S01]  /*2ad0*/  HFMA2.MMA R20, -RZ, RZ, 0, 0 ;  /* 0x00000000ff147435 */ /* 0x001fe200000001ff */
[----:B-1----:R-:W-:-:S04]  /*2ae0*/  IMAD.MOV R0, RZ, RZ, -R21 ;  /* 0x000000ffff007224 */ /* 0x002fc800078e0a15 */
[----:B------:R-:W-:-:S05]  /*2af0*/  IMAD R0, R0, R48, RZ ;  /* 0x0000003000007224 */ /* 0x000fca00078e02ff */
[----:B------:R-:W-:-:S06]  /*2b00*/  IMAD.HI.U32 R0, R21, R0, R20 ;  /* 0x0000000015007227 */ /* 0x000fcc00078e0014 */
[----:B------:R-:W-:-:S04]  /*2b10*/  IMAD.HI.U32 R50, R0, R44, RZ ;  /* 0x0000002c00327227 */ /* 0x000fc800078e00ff */
[----:B------:R-:W-:-:S04]  /*2b20*/  IMAD.MOV R0, RZ, RZ, -R50 ;  /* 0x000000ffff007224 */ /* 0x000fc800078e0a32 */
[----:B------:R-:W-:-:S05]  /*2b30*/  IMAD R0, R48, R0, R44 ;  /* 0x0000000030007224 */ /* 0x000fca00078e022c */
[----:B------:R-:W-:-:S13]  /*2b40*/  ISETP.GE.U32.AND P2, PT, R0, R48, PT ;  /* 0x000000300000720c */ /* 0x000fda0003f46070 */
[-C--:B------:R-:W-:Y:S02]  /*2b50*/  @P2 IADD3 R0, R0, -R48.reuse, RZ ;  /* 0x8000003000002210 */ /* 0x080fe40007ffe0ff */
[----:B------:R-:W-:Y:S02]  /*2b60*/  @P2 IADD3 R50, R50, 0x1, RZ ;  /* 0x0000000132322810 */ /* 0x000fe40007ffe0ff */
[----:B------:R-:W-:-:S13]  /*2b70*/  ISETP.GE.U32.AND P1, PT, R0, R48, PT ;  /* 0x000000300000720c */ /* 0x000fda0003f26070 */
[----:B------:R-:W-:Y:S02]  /*2b80*/  @P1 IADD3 R50, R50, 0x1, RZ ;  /* 0x0000000132321810 */ /* 0x000fe40007ffe0ff */
[----:B------:R-:W-:-:S05]  /*2b90*/  @!P0 LOP3.LUT R50, RZ, R48, RZ, 0x33, !PT ;  /* 0x00000030ff328212 */ /* 0x000fca00078e33ff */
[----:B------:R-:W-:-:S04]  /*2ba0*/  IMAD.MOV R20, RZ, RZ, -R50 ;  /* 0x000000ffff147224 */ /* 0x000fc800078e0a32 */
[----:B------:R-:W-:Y:S02]  /*2bb0*/  IMAD R20, R48, R20, R44 ;  /* 0x0000001430147224 */ /* 0x000fe400078e022c */
.L_x_19:
[----:B------:R-:W-:Y:S05]  /*2bc0*/  BSYNC B0 ;  /* 0x0000000000007941 */ /* 0x000fea0003800000 */
.L_x_17:
[----:B------:R-:W-:Y:S01]  /*2bd0*/  LOP3.LUT R0, R19, R2, RZ, 0xfc, !PT ;  /* 0x0000000213007212 */ /* 0x000fe200078efcff */
[----:B------:R-:W-:Y:S03]  /*2be0*/  BSSY B0, `(.L_x_20) ;  /* 0x0000029000007945 */ /* 0x000fe60003800000 */
[----:B------:R-:W-:-:S13]  /*2bf0*/  ISETP.NE.U32.AND P0, PT, R0, RZ, PT ;  /* 0x000000ff0000720c */ /* 0x000fda0003f05070 */
[----:B------:R-:W-:Y:S05]  /*2c00*/  @!P0 BRA `(.L_x_21) ;  /* 0x0000010000008947 */ /* 0x000fea0003800000 */
[----:B------:R-:W-:Y:S01]  /*2c10*/  IMAD.MOV.U32 R28, RZ, RZ, R20 ;  /* 0x000000ffff1c7224 */ /* 0x000fe200078e0014 */
[----:B------:R-:W-:Y:S01]  /*2c20*/  MOV R25, R40 ;  /* 0x0000002800197202 */ /* 0x000fe20000000f00 */
[----:B------:R-:W-:Y:S01]  /*2c30*/  IMAD.MOV.U32 R24, RZ, RZ, R2 ;  /* 0x000000ffff187224 */ /* 0x000fe200078e0002 */
[----:B------:R-:W-:Y:S02]  /*2c40*/  MOV R23, 0x2c60 ;  /* 0x00002c6000177802 */ /* 0x000fe40000000f00 */
[----:B------:R-:W-:Y:S05]  /*2c50*/  CALL.REL.NOINC `($__internal_0_$__cuda_sm20_div_s64) ;  /* 0x000022e000007944 */ /* 0x000fea0003c00000 */
[----:B------:R-:W-:Y:S01]  /*2c60*/  IADD3 R22, P0, RZ, -R0, RZ ;  /* 0x80000000ff167210 */ /* 0x000fe20007f1e0ff */
[----:B------:R-:W-:Y:S01]  /*2c70*/  IMAD.MOV.U32 R45, RZ, RZ, R25 ;  /* 0x000000ffff2d7224 */ /* 0x000fe200078e0019 */
[----:B------:R-:W-:Y:S02]  /*2c80*/  MOV R28, R20 ;  /* 0x00000014001c7202 */ /* 0x000fe40000000f00 */
[----:B------:R-:W-:Y:S02]  /*2c90*/  IADD3.X R21, RZ, ~R25, RZ, P0, !PT ;  /* 0x80000019ff157210 */ /* 0x000fe400007fe4ff */
[----:B------:R-:W-:Y:S02]  /*2ca0*/  MOV R29, R19 ;  /* 0x00000013001d7202 */ /* 0x000fe40000000f00 */
[----:B------:R-:W-:Y:S01]  /*2cb0*/  MOV R44, R0 ;  /* 0x00000000002c7202 */ /* 0x000fe20000000f00 */
[----:B------:R-:W-:-:S02]  /*2cc0*/  IMAD R21, R21, R40, RZ ;  /* 0x0000002815157224 */ /* 0x000fc400078e02ff */
[----:B------:R-:W-:-:S04]  /*2cd0*/  IMAD.WIDE.U32 R40, R40, R22, R28 ;  /* 0x0000001628287225 */ /* 0x000fc800078e001c */
[----:B------:R-:W-:-:S04]  /*2ce0*/  IMAD R2, R2, R22, R21 ;  /* 0x0000001602027224 */ /* 0x000fc800078e0215 */
[----:B------:R-:W-:Y:S01]  /*2cf0*/  IMAD.IADD R2, R41, 0x1, R2 ;  /* 0x0000000129027824 */ /* 0x000fe200078e0202 */
[----:B------:R-:W-:Y:S05]  /*2d00*/  BRA `(.L_x_22) ;  /* 0x0000016000007947 */ /* 0x000fea0003800000 */
.L_x_21:
        /* <DEDUP_REMOVED lines=22> */
.L_x_22:
[----:B------:R-:W-:Y:S05]  /*2e70*/  BSYNC B0 ;  /* 0x0000000000007941 */ /* 0x000fea0003800000 */
.L_x_20:
[----:B------:R-:W-:Y:S01]  /*2e80*/  LOP3.LUT R0, R45, R5, RZ, 0xfc, !PT ;  /* 0x000000052d007212 */ /* 0x000fe200078efcff */
[----:B------:R-:W-:Y:S01]  /*2e90*/  IMAD.MOV.U32 R27, RZ, RZ, c[0x0][0x210] ;  /* 0x00008400ff1b7624 */ /* 0x000fe200078e00ff */
[----:B------:R-:W-:Y:S02]  /*2ea0*/  BSSY B0, `(.L_x_23) ;  /* 0x000002c000007945 */ /* 0x000fe40003800000 */
[----:B------:R-:W-:Y:S02]  /*2eb0*/  ISETP.NE.U32.AND P0, PT, R0, RZ, PT ;  /* 0x000000ff0000720c */ /* 0x000fe40003f05070 */
[----:B------:R-:W-:-:S11]  /*2ec0*/  SEL R27, R27, 0x1, P3 ;  /* 0x000000011b1b7807 */ /* 0x000fd60001800000 */
[----:B------:R-:W-:Y:S05]  /*2ed0*/  @!P0 BRA `(.L_x_24) ;  /* 0x0000012000008947 */ /* 0x000fea0003800000 */
[----:B------:R-:W-:Y:S01]  /*2ee0*/  IMAD.MOV.U32 R28, RZ, RZ, R44 ;  /* 0x000000ffff1c7224 */ /* 0x000fe200078e002c */
[----:B------:R-:W-:Y:S01]  /*2ef0*/  MOV R25, R6 ;  /* 0x0000000600197202 */ /* 0x000fe20000000f00 */
[----:B------:R-:W-:Y:S01]  /*2f00*/  IMAD.MOV.U32 R19, RZ, RZ, R45 ;  /* 0x000000ffff137224 */ /* 0x000fe200078e002d */
[----:B------:R-:W-:Y:S02]  /*2f10*/  MOV R24, R5 ;  /* 0x0000000500187202 */ /* 0x000fe40000000f00 */
[----:B------:R-:W-:Y:S02]  /*2f20*/  MOV R23, 0x2f40 ;  /* 0x00002f4000177802 */ /* 0x000fe40000000f00 */
[----:B------:R-:W-:Y:S05]  /*2f30*/  CALL.REL.NOINC `($__internal_0_$__cuda_sm20_div_s64) ;  /* 0x0000200000007944 */ /* 0x000fea0003c00000 */
[----:B------:R-:W-:Y:S01]  /*2f40*/  IADD3 R20, P0, RZ, -R0, RZ ;  /* 0x80000000ff147210 */ /* 0x000fe20007f1e0ff */
[----:B------:R-:W-:Y:S01]  /*2f50*/  IMAD.MOV.U32 R23, RZ, RZ, R45 ;  /* 0x000000ffff177224 */ /* 0x000fe200078e002d */
[----:B------:R-:W-:Y:S02]  /*2f60*/  MOV R22, R44 ;  /* 0x0000002c00167202 */ /* 0x000fe40000000f00 */
[----:B------:R-:W-:-:S03]  /*2f70*/  IADD3.X R19, RZ, ~R25, RZ, P0, !PT ;  /* 0x80000019ff137210 */ /* 0x000fc600007fe4ff */
[----:B------:R-:W-:-:S04]  /*2f80*/  IMAD.WIDE.U32 R22, R6, R20, R22 ;  /* 0x0000001406167225 */ /* 0x000fc800078e0016 */
[----:B------:R-:W-:Y:S01]  /*2f90*/  IMAD R19, R19, R6, RZ ;  /* 0x0000000613137224 */ /* 0x000fe200078e02ff */
[----:B------:R-:W-:Y:S02]  /*2fa0*/  MOV R44, R22 ;  /* 0x00000016002c7202 */ /* 0x000fe40000000f00 */
[----:B------:R-:W-:Y:S01]  /*2fb0*/  MOV R22, R0 ;  /* 0x0000000000167202 */ /* 0x000fe20000000f00 */
[----:B------:R-:W-:-:S04]  /*2fc0*/  IMAD R5, R5, R20, R19 ;  /* 0x0000001405057224 */ /* 0x000fc800078e0213 */
[----:B------:R-:W-:Y:S01]  /*2fd0*/  IMAD.IADD R5, R23, 0x1, R5 ;  /* 0x0000000117057824 */ /* 0x000fe200078e0205 */
[----:B------:R-:W-:Y:S01]  /*2fe0*/  MOV R23, R25 ;  /* 0x0000001900177202 */ /* 0x000fe20000000f00 */
[----:B------:R-:W-:Y:S05]  /*2ff0*/  BRA `(.L_x_25) ;  /* 0x0000016000007947 */ /* 0x000fea0003800000 */
.L_x_24:
        /* <DEDUP_REMOVED lines=22> */
.L_x_25:
[----:B------:R-:W-:Y:S05]  /*3160*/  BSYNC B0 ;  /* 0x0000000000007941 */ /* 0x000fea0003800000 */
.L_x_23:
[-C--:B------:R-:W-:Y:S01]  /*3170*/  IMAD R0, R43, R18.reuse, RZ ;  /* 0x000000122b007224 */ /* 0x080fe200078e02ff */
[----:B------:R-:W-:Y:S01]  /*3180*/  ULDC.U8 UR10, c[0x0][0x329] ;  /* 0x0000ca40000a7ab9 */ /* 0x000fe20000000000 */
[C---:B------:R-:W-:Y:S01]  /*3190*/  IMAD.WIDE.U32 R48, R42.reuse, R18, RZ ;  /* 0x000000122a307225 */ /* 0x040fe200078e00ff */
[----:B------:R-:W-:Y:S01]  /*31a0*/  UISETP.NE.AND UP0, UPT, UR10, URZ, UPT ;  /* 0x0000003f0a00728c */ /* 0x000fe2000bf05270 */
[----:B------:R-:W-:Y:S01]  /*31b0*/  BSSY B0, `(.L_x_26) ;  /* 0x0000047000007945 */ /* 0x000fe20003800000 */
[----:B------:R-:W-:Y:S01]  /*31c0*/  ULDC.64 UR4, c[0x0][0x210] ;  /* 0x0000840000047ab9 */ /* 0x000fe20000000a00 */
[----:B------:R-:W-:Y:S01]  /*31d0*/  IMAD R0, R42, R17, R0 ;  /* 0x000000112a007224 */ /* 0x000fe200078e0200 */
[----:B------:R-:W-:Y:S01]  /*31e0*/  UIMAD UR4, UR4, UR5, URZ ;  /* 0x00000005040472a4 */ /* 0x000fe2000f8e023f */
[----:B------:R-:W-:Y:S01]  /*31f0*/  IMAD R2, R2, R27, RZ ;  /* 0x0000001b02027224 */ /* 0x000fe200078e02ff */
[----:B------:R-:W-:Y:S02]  /*3200*/  USEL UR5, UR5, 0x1, !UP0 ;  /* 0x0000000105057887 */ /* 0x000fe4000c000000 */
[----:B------:R-:W-:Y:S01]  /*3210*/  IADD3 R0, R49, R0, RZ ;  /* 0x0000000031007210 */ /* 0x000fe20007ffe0ff */
[----:B------:R-:W-:Y:S01]  /*3220*/  USHF.R.S32.HI UR11, URZ, 0x1f, UR4 ;  /* 0x0000001f3f0b7899 */ /* 0x000fe20008011404 */
[----:B------:R-:W-:Y:S01]  /*3230*/  IMAD R6, R5, UR4, RZ ;  /* 0x0000000405067c24 */ /* 0x000fe2000f8e02ff */
[----:B------:R-:W-:Y:S01]  /*3240*/  USHF.R.S32.HI UR10, URZ, 0x1f, UR5 ;  /* 0x0000001f3f0a7899 */ /* 0x000fe20008011405 */
[----:B------:R-:W-:-:S02]  /*3250*/  IMAD R5, R23, UR5, RZ ;  /* 0x0000000517057c24 */ /* 0x000fc4000f8e02ff */
[----:B------:R-:W-:Y:S01]  /*3260*/  IMAD R20, R0, R16, RZ ;  /* 0x0000001000147224 */ /* 0x000fe200078e02ff */
[----:B------:R-:W-:Y:S01]  /*3270*/  SHF.R.S32.HI R0, RZ, 0x1f, R27 ;  /* 0x0000001fff007819 */ /* 0x000fe2000001141b */
[----:B------:R-:W-:Y:S02]  /*3280*/  IMAD R6, R44, UR11, R6 ;  /* 0x0000000b2c067c24 */ /* 0x000fe4000f8e0206 */
[----:B------:R-:W-:Y:S02]  /*3290*/  IMAD R20, R15, R48, R20 ;  /* 0x000000300f147224 */ /* 0x000fe400078e0214 */
[----:B------:R-:W-:-:S04]  /*32a0*/  IMAD.WIDE.U32 R48, R48, R16, RZ ;  /* 0x0000001030307225 */ /* 0x000fc800078e00ff */
[----:B------:R-:W-:Y:S01]  /*32b0*/  IMAD R2, R0, R40, R2 ;  /* 0x0000002800027224 */ /* 0x000fe200078e0202 */
[----:B------:R-:W-:Y:S01]  /*32c0*/  IADD3 R20, R49, R20, RZ ;  /* 0x0000001431147210 */ /* 0x000fe20007ffe0ff */
[----:B------:R-:W-:-:S03]  /*32d0*/  IMAD.WIDE.U32 R40, R40, R27, RZ ;  /* 0x0000001b28287225 */ /* 0x000fc600078e00ff */
[----:B------:R-:W-:Y:S01]  /*32e0*/  LOP3.LUT R0, R51, R20, RZ, 0xfc, !PT ;  /* 0x0000001433007212 */ /* 0x000fe200078efcff */
[----:B------:R-:W-:Y:S01]  /*32f0*/  IMAD.WIDE.U32 R44, R44, UR4, RZ ;  /* 0x000000042c2c7c25 */ /* 0x000fe2000f8e00ff */
[----:B------:R-:W-:Y:S02]  /*3300*/  IADD3 R2, R41, R2, RZ ;  /* 0x0000000229027210 */ /* 0x000fe40007ffe0ff */
[----:B------:R-:W-:Y:S01]  /*3310*/  ISETP.NE.U32.AND P0, PT, R0, RZ, PT ;  /* 0x000000ff0000720c */ /* 0x000fe20003f05070 */
[C---:B------:R-:W-:Y:S01]  /*3320*/  IMAD R5, R22.reuse, UR10, R5 ;  /* 0x0000000a16057c24 */ /* 0x040fe2000f8e0205 */
[----:B------:R-:W-:Y:S01]  /*3330*/  IADD3 R6, R45, R6, RZ ;  /* 0x000000062d067210 */ /* 0x000fe20007ffe0ff */
[----:B------:R-:W-:-:S04]  /*3340*/  IMAD.WIDE.U32 R42, R22, UR5, RZ ;  /* 0x00000005162a7c25 */ /* 0x000fc8000f8e00ff */
[----:B------:R-:W-:Y:S01]  /*3350*/  IMAD R4, R4, UR4, RZ ;  /* 0x0000000404047c24 */ /* 0x000fe2000f8e02ff */
[----:B------:R-:W-:Y:S01]  /*3360*/  IADD3 R5, R43, R5, RZ ;  /* 0x000000052b057210 */ /* 0x000fe20007ffe0ff */
[----:B------:R-:W-:-:S04]  /*3370*/  IMAD R3, R3, UR4, RZ ;  /* 0x0000000403037c24 */ /* 0x000fc8000f8e02ff */
        /* <DEDUP_REMOVED lines=10> */
[----:B------:R-:W-:-:S05]  /*3420*/  IADD3.X R19, RZ, ~R25, RZ, P0, !PT ;  /* 0x80000019ff137210 */ /* 0x000fca00007fe4ff */
[-C--:B------:R-:W-:Y:S02]  /*3430*/  IMAD R19, R19, R48.reuse, RZ ;  /* 0x0000003013137224 */ /* 0x080fe400078e02ff */
[----:B------:R-:W-:-:S04]  /*3440*/  IMAD.WIDE.U32 R48, R21, R48, R22 ;  /* 0x0000003015307225 */ /* 0x000fc800078e0016 */
[----:B------:R-:W-:Y:S01]  /*3450*/  IMAD R19, R20, R21, R19 ;  /* 0x0000001514137224 */ /* 0x000fe200078e0213 */
[----:B------:R-:W-:Y:S02]  /*3460*/  MOV R20, R48 ;  /* 0x0000003000147202 */ /* 0x000fe40000000f00 */
[----:B------:R-:W-:Y:S01]  /*3470*/  MOV R48, R0 ;  /* 0x0000000000307202 */ /* 0x000fe20000000f00 */
[----:B------:R-:W-:Y:S01]  /*3480*/  IMAD.IADD R19, R49, 0x1, R19 ;  /* 0x0000000131137824 */ /* 0x000fe200078e0213 */
[----:B------:R-:W-:Y:S01]  /*3490*/  MOV R49, R25 ;  /* 0x0000001900317202 */ /* 0x000fe20000000f00 */
[----:B------:R-:W-:Y:S05]  /*34a0*/  BRA `(.L_x_28) ;  /* 0x0000017000007947 */ /* 0x000fea0003800000 */
.L_x_27:
[----:B------:R-:W0:Y:S01]  /*34b0*/  I2F.U32.RP R0, R48 ;  /* 0x0000003000007306 */ /* 0x000e220000209000 */
[----:B------:R-:W-:Y:S01]  /*34c0*/  IMAD.MOV.U32 R20, RZ, RZ, RZ ;  /* 0x000000ffff147224 */ /* 0x000fe200078e00ff */
[----:B------:R-:W-:Y:S01]  /*34d0*/  ISETP.NE.U32.AND P0, PT, R48, RZ, PT ;  /* 0x000000ff3000720c */ /* 0x000fe20003f05070 */
[----:B------:R-:W-:-:S05]  /*34e0*/  IMAD.MOV.U32 R19, RZ, RZ, RZ ;  /* 0x000000ffff137224 */ /* 0x000fca00078e00ff */
[----:B0-----:R-:W0:Y:S02]  /*34f0*/  MUFU.RCP R0, R0 ;  /* 0x0000000000007308 */ /* 0x001e240000001000 */
[----:B0-----:R-:W-:-:S06]  /*3500*/  IADD3 R0, R0, 0xffffffe, RZ ;  /* 0x0ffffffe00007810 */ /* 0x001fcc0007ffe0ff */
[----:B------:R-:W0:Y:S02]  /*3510*/  F2I.FTZ.U32.TRUNC.NTZ R21, R0 ;  /* 0x0000000000157305 */ /* 0x000e24000021f000 */
[----:B0-----:R-:W-:-:S04]  /*3520*/  IMAD.MOV R0, RZ, RZ, -R21 ;  /* 0x000000ffff007224 */ /* 0x001fc800078e0a15 */
        /* <DEDUP_REMOVED lines=11> */
[----:B------:R-:W-:-:S05]  /*35e0*/  IADD3 R20, -R49, RZ, RZ ;  /* 0x000000ff31147210 */ /* 0x000fca0007ffe1ff */
[----:B------:R-:W-:Y:S01]  /*35f0*/  IMAD R20, R48, R20, R50 ;  /* 0x0000001430147224 */ /* 0x000fe200078e0232 */
[----:B------:R-:W-:Y:S01]  /*3600*/  MOV R48, R49 ;  /* 0x0000003100307202 */ /* 0x000fe20000000f00 */
[----:B------:R-:W-:Y:S02]  /*3610*/  IMAD.MOV.U32 R49, RZ, RZ, RZ ;  /* 0x000000ffff317224 */ /* 0x000fe400078e00ff */
.L_x_28:
[----:B------:R-:W-:Y:S05]  /*3620*/  BSYNC B0 ;  /* 0x0000000000007941 */ /* 0x000fea0003800000 */
.L_x_26:
        /* <DEDUP_REMOVED lines=20> */
.L_x_30:
[----:B------:R-:W0:Y:S01]  /*3770*/  I2F.U32.RP R0, R18 ;  /* 0x0000001200007306 */ /* 0x000e220000209000 */
[----:B------:R-:W-:Y:S01]  /*3780*/  HFMA2.MMA R50, -RZ, RZ, 0, 0 ;  /* 0x00000000ff327435 */ /* 0x000fe200000001ff */
[----:B------:R-:W-:Y:S02]  /*3790*/  ISETP.NE.U32.AND P0, PT, R18, RZ, PT ;  /* 0x000000ff1200720c */ /* 0x000fe40003f05070 */
[----:B------:R-:W-:-:S04]  /*37a0*/  MOV R17, RZ ;  /* 0x000000ff00117202 */ /* 0x000fc80000000f00 */
[----:B0-----:R-:W0:Y:S02]  /*37b0*/  MUFU.RCP R0, R0 ;  /* 0x0000000000007308 */ /* 0x001e240000001000 */
[----:B0-----:R-:W-:-:S06]  /*37c0*/  IADD3 R0, R0, 0xffffffe, RZ ;  /* 0x0ffffffe00007810 */ /* 0x001fcc0007ffe0ff */
[----:B------:R-:W0:Y:S02]  /*37d0*/  F2I.FTZ.U32.TRUNC.NTZ R51, R0 ;  /* 0x0000000000337305 */ /* 0x000e24000021f000 */
[----:B0-----:R-:W-:-:S04]  /*37e0*/  IMAD.MOV R0, RZ, RZ, -R51 ;  /* 0x000000ffff007224 */ /* 0x001fc800078e0a33 */
[----:B------:R-:W-:-:S04]  /*37f0*/  IMAD R0, R0, R18, RZ ;  /* 0x0000001200007224 */ /* 0x000fc800078e02ff */
[----:B------:R-:W-:-:S04]  /*3800*/  IMAD.HI.U32 R50, R51, R0, R50 ;  /* 0x0000000033327227 */ /* 0x000fc800078e0032 */
[----:B------:R-:W-:Y:S02]  /*3810*/  IMAD.MOV.U32 R51, RZ, RZ, RZ ;  /* 0x000000ffff337224 */ /* 0x000fe400078e00ff */
        /* <DEDUP_REMOVED lines=11> */
.L_x_31:
[----:B------:R-:W-:Y:S05]  /*38d0*/  BSYNC B0 ;  /* 0x0000000000007941 */ /* 0x000fea0003800000 */
.L_x_29:
[----:B------:R-:W-:Y:S01]  /*38e0*/  LOP3.LUT R0, R51, R15, RZ, 0xfc, !PT ;  /* 0x0000000f33007212 */ /* 0x000fe200078efcff */
[----:B------:R-:W-:Y:S03]  /*38f0*/  BSSY B0, `(.L_x_32) ;  /* 0x000002c000007945 */ /* 0x000fe60003800000 */
        /* <DEDUP_REMOVED lines=11> */
[-C--:B------:R-:W-:Y:S02]  /*39b0*/  IADD3.X R19, RZ, ~R25.reuse, RZ, P0, !PT ;  /* 0x80000019ff137210 */ /* 0x080fe400007fe4ff */
[----:B------:R-:W-:Y:S01]  /*39c0*/  MOV R21, R25 ;  /* 0x0000001900157202 */ /* 0x000fe20000000f00 */
[----:B------:R-:W-:-:S04]  /*39d0*/  IMAD.WIDE.U32 R22, R16, R20, R22 ;  /* 0x0000001410167225 */ /* 0x000fc800078e0016 */
[----:B------:R-:W-:Y:S01]  /*39e0*/  IMAD R19, R19, R16, RZ ;  /* 0x0000001013137224 */ /* 0x000fe200078e02ff */
[----:B------:R-:W-:-:S03]  /*39f0*/  MOV R16, R22 ;  /* 0x0000001600107202 */ /* 0x000fc60000000f00 */
[----:B------:R-:W-:Y:S01]  /*3a00*/  IMAD R15, R15, R20, R19 ;  /* 0x000000140f0f7224 */ /* 0x000fe200078e0213 */
[----:B------:R-:W-:-:S03]  /*3a10*/  MOV R20, R0 ;  /* 0x0000000000147202 */ /* 0x000fc60000000f00 */
[----:B------:R-:W-:Y:S01]  /*3a20*/  IMAD.IADD R15, R23, 0x1, R15 ;  /* 0x00000001170f7824 */ /* 0x000fe200078e020f */
[----:B------:R-:W-:Y:S05]  /*3a30*/  BRA `(.L_x_34) ;  /* 0x0000017000007947 */ /* 0x000fea0003800000 */
.L_x_33:
[----:B------:R-:W0:Y:S01]  /*3a40*/  I2F.U32.RP R0, R16 ;  /* 0x0000001000007306 */ /* 0x000e220000209000 */
[----:B------:R-:W-:Y:S01]  /*3a50*/  IMAD.MOV.U32 R20, RZ, RZ, RZ ;  /* 0x000000ffff147224 */ /* 0x000fe200078e00ff */
[----:B------:R-:W-:-:S06]  /*3a60*/  ISETP.NE.U32.AND P0, PT, R16, RZ, PT ;  /* 0x000000ff1000720c */ /* 0x000fcc0003f05070 */
[----:B0-----:R-:W0:Y:S02]  /*3a70*/  MUFU.RCP R0, R0 ;  /* 0x0000000000007308 */ /* 0x001e240000001000 */
[----:B0-----:R-:W-:-:S06]  /*3a80*/  IADD3 R0, R0, 0xffffffe, RZ ;  /* 0x0ffffffe00007810 */ /* 0x001fcc0007ffe0ff */
[----:B------:R-:W0:Y:S02]  /*3a90*/  F2I.FTZ.U32.TRUNC.NTZ R21, R0 ;  /* 0x0000000000157305 */ /* 0x000e24000021f000 */
[----:B0-----:R-:W-:-:S04]  /*3aa0*/  IMAD.MOV R0, RZ, RZ, -R21 ;  /* 0x000000ffff007224 */ /* 0x001fc800078e0a15 */
[----:B------:R-:W-:-:S04]  /*3ab0*/  IMAD R0, R0, R16, RZ ;  /* 0x0000001000007224 */ /* 0x000fc800078e02ff */
[----:B------:R-:W-:-:S04]  /*3ac0*/  IMAD.HI.U32 R0, R21, R0, R20 ;  /* 0x0000000015007227 */ /* 0x000fc800078e0014 */
[----:B------:R-:W-:Y:S02]  /*3ad0*/  IMAD.MOV.U32 R21, RZ, RZ, RZ ;  /* 0x000000ffff157224 */ /* 0x000fe400078e00ff */
[----:B------:R-:W-:-:S05]  /*3ae0*/  IMAD.HI.U32 R0, R0, R50, RZ ;  /* 0x0000003200007227 */ /* 0x000fca00078e00ff */
[----:B------:R-:W-:-:S05]  /*3af0*/  IADD3 R15, -R0, RZ, RZ ;  /* 0x000000ff000f7210 */ /* 0x000fca0007ffe1ff */
[----:B------:R-:W-:-:S05]  /*3b00*/  IMAD R15, R16, R15, R50 ;  /* 0x0000000f100f7224 */ /* 0x000fca00078e0232 */
[----:B------:R-:W-:-:S13]  /*3b10*/  ISETP.GE.U32.AND P2, PT, R15, R16, PT ;  /* 0x000000100f00720c */ /* 0x000fda0003f46070 */
[----:B------:R-:W-:Y:S01]  /*3b20*/  @P2 IMAD.IADD R15, R15, 0x1, -R16 ;  /* 0x000000010f0f2824 */ /* 0x000fe200078e0a10 */
[----:B------:R-:W-:-:S04]  /*3b30*/  @P2 IADD3 R0, R0, 0x1, RZ ;  /* 0x0000000100002810 */ /* 0x000fc80007ffe0ff */
[----:B------:R-:W-:Y:S01]  /*3b40*/  ISETP.GE.U32.AND P1, PT, R15, R16, PT ;  /* 0x000000100f00720c */ /* 0x000fe20003f26070 */
[----:B------:R-:W-:-:S12]  /*3b50*/  IMAD.MOV.U32 R15, RZ, RZ, RZ ;  /* 0x000000ffff0f7224 */ /* 0x000fd800078e00ff */
[----:B------:R-:W-:Y:S02]  /*3b60*/  @P1 IADD3 R0, R0, 0x1, RZ ;  /* 0x0000000100001810 */ /* 0x000fe40007ffe0ff */
[----:B------:R-:W-:-:S04]  /*3b70*/  @!P0 LOP3.LUT R0, RZ, R16, RZ, 0x33, !PT ;  /* 0x00000010ff008212 */ /* 0x000fc800078e33ff */
[----:B------:R-:W-:Y:S02]  /*3b80*/  IADD3 R19, -R0, RZ, RZ ;  /* 0x000000ff00137210 */ /* 0x000fe40007ffe1ff */
[----:B------:R-:W-:-:S03]  /*3b90*/  MOV R20, R0 ;  /* 0x0000000000147202 */ /* 0x000fc60000000f00 */
[----:B------:R-:W-:Y:S02]  /*3ba0*/  IMAD R16, R16, R19, R50 ;  /* 0x0000001310107224 */ /* 0x000fe400078e0232 */
.L_x_34:
[----:B------:R-:W-:Y:S05]  /*3bb0*/  BSYNC B0 ;  /* 0x0000000000007941 */ /* 0x000fea0003800000 */
.L_x_32:
[----:B------:R-:W-:Y:S01]  /*3bc0*/  SHF.R.S32.HI R19, RZ, 0x1f, R8 ;  /* 0x0000001fff137819 */ /* 0x000fe20000011408 */
[-C--:B------:R-:W-:Y:S01]  /*3bd0*/  IMAD R0, R21, R8.reuse, RZ ;  /* 0x0000000815007224 */ /* 0x080fe200078e02ff */
[----:B------:R-:W-:Y:S01]  /*3be0*/  SHF.R.S32.HI R21, RZ, 0x1f, R4 ;  /* 0x0000001fff157819 */ /* 0x000fe20000011404 */
[----:B------:R-:W-:Y:S01]  /*3bf0*/  IMAD.WIDE.U32 R50, R20, R8, RZ ;  /* 0x0000000814327225 */ /* 0x000fe200078e00ff */
[----:B------:R-:W-:Y:S03]  /*3c00*/  BSSY B0, `(.L_x_35) ;  /* 0x0000039000007945 */ /* 0x000fe60003800000 */
[----:B------:R-:W-:Y:S01]  /*3c10*/  IMAD R8, R19, R20, R0 ;  /* 0x0000001413087224 */ /* 0x000fe200078e0200 */
[----:B------:R-:W-:Y:S01]  /*3c20*/  LOP3.LUT R20, R49, R13, RZ, 0xfc, !PT ;  /* 0x0000000d31147212 */ /* 0x000fe200078efcff */
[----:B------:R-:W-:Y:S02]  /*3c30*/  IMAD R52, R27, c[0x0][0x214], RZ ;  /* 0x000085001b347a24 */ /* 0x000fe400078e02ff */
[----:B------:R-:W-:Y:S01]  /*3c40*/  IMAD R15, R15, R4, RZ ;  /* 0x000000040f0f7224 */ /* 0x000fe200078e02ff */
[----:B------:R-:W-:Y:S01]  /*3c50*/  ISETP.NE.U32.AND P0, PT, R20, RZ, PT ;  /* 0x000000ff1400720c */ /* 0x000fe20003f05070 */
[----:B------:R-:W-:Y:S01]  /*3c60*/  IMAD R19, R17, R52, RZ ;  /* 0x0000003411137224 */ /* 0x000fe200078e02ff */
[----:B------:R-:W-:Y:S01]  /*3c70*/  SHF.R.S32.HI R0, RZ, 0x1f, R52 ;  /* 0x0000001fff007819 */ /* 0x000fe20000011434 */
[----:B------:R-:W-:Y:S01]  /*3c80*/  IMAD R15, R21, R16, R15 ;  /* 0x00000010150f7224 */ /* 0x000fe200078e020f */
[----:B------:R-:W-:Y:S01]  /*3c90*/  IADD3 R8, R51, R8, RZ ;  /* 0x0000000833087210 */ /* 0x000fe20007ffe0ff */
[----:B------:R-:W-:-:S04]  /*3ca0*/  IMAD.WIDE.U32 R16, R16, R4, RZ ;  /* 0x0000000410107225 */ /* 0x000fc800078e00ff */
[----:B------:R-:W-:Y:S01]  /*3cb0*/  IMAD R4, R0, R18, R19 ;  /* 0x0000001200047224 */ /* 0x000fe200078e0213 */
[----:B------:R-:W-:Y:S01]  /*3cc0*/  IADD3 R15, R17, R15, RZ ;  /* 0x0000000f110f7210 */ /* 0x000fe20007ffe0ff */
[----:B------:R-:W-:-:S05]  /*3cd0*/  IMAD.WIDE.U32 R52, R18, R52, RZ ;  /* 0x0000003412347225 */ /* 0x000fca00078e00ff */
[----:B------:R-:W-:Y:S01]  /*3ce0*/  IADD3 R4, R53, R4, RZ ;  /* 0x0000000435047210 */ /* 0x000fe20007ffe0ff */
        /* <DEDUP_REMOVED lines=10> */
[----:B------:R-:W-:-:S02]  /*3d90*/  IADD3.X R18, RZ, ~R25, RZ, P0, !PT ;  /* 0x80000019ff127210 */ /* 0x000fc400007fe4ff */
[----:B------:R-:W-:Y:S01]  /*3da0*/  MOV R48, R0 ;  /* 0x0000000000307202 */ /* 0x000fe20000000f00 */
[----:B------:R-:W-:Y:S01]  /*3db0*/  IMAD.WIDE.U32 R20, R14, R19, R20 ;  /* 0x000000130e147225 */ /* 0x000fe200078e0014 */
[----:B------:R-:W-:-:S03]  /*3dc0*/  MOV R49, R25 ;  /* 0x0000001900317202 */ /* 0x000fc60000000f00 */
[----:B------:R-:W-:Y:S01]  /*3dd0*/  IMAD R18, R18, R14, RZ ;  /* 0x0000000e12127224 */ /* 0x000fe200078e02ff */
[----:B------:R-:W-:-:S03]  /*3de0*/  MOV R14, R20 ;  /* 0x00000014000e7202 */ /* 0x000fc60000000f00 */
[----:B------:R-:W-:-:S04]  /*3df0*/  IMAD R13, R13, R19, R18 ;  /* 0x000000130d0d7224 */ /* 0x000fc800078e0212 */
[----:B------:R-:W-:Y:S01]  /*3e00*/  IMAD.IADD R13, R21, 0x1, R13 ;  /* 0x00000001150d7824 */ /* 0x000fe200078e020d */
[----:B------:R-:W-:Y:S05]  /*3e10*/  BRA `(.L_x_37) ;  /* 0x0000017000007947 */ /* 0x000fea0003800000 */
.L_x_36:
        /* <DEDUP_REMOVED lines=23> */
.L_x_37:
[----:B------:R-:W-:Y:S05]  /*3f90*/  BSYNC B0 ;  /* 0x0000000000007941 */ /* 0x000fea0003800000 */
.L_x_35:
[----:B------:R-:W-:Y:S01]  /*3fa0*/  ULDC UR5, c[0x0][0x1c0] ;  /* 0x0000700000057ab9 */ /* 0x000fe20000000800 */
[----:B------:R-:W-:Y:S01]  /*3fb0*/  LOP3.LUT R18, R49, R10, RZ, 0xfc, !PT ;  /* 0x0000000a31127212 */ /* 0x000fe200078efcff */
[----:B------:R-:W-:Y:S01]  /*3fc0*/  ULDC UR4, c[0x0][0x214] ;  /* 0x0000850000047ab9 */ /* 0x000fe20000000800 */
[----:B------:R-:W-:Y:S01]  /*3fd0*/  BSSY B0, `(.L_x_38) ;  /* 0x0000033000007945 */ /* 0x000fe20003800000 */
[----:B------:R-:W-:Y:S01]  /*3fe0*/  UIMAD UR4, UR5, UR4, URZ ;  /* 0x00000004050472a4 */ /* 0x000fe2000f8e023f */
[----:B------:R-:W-:-:S05]  /*3ff0*/  ISETP.NE.U32.AND P0, PT, R18, RZ, PT ;  /* 0x000000ff1200720c */ /* 0x000fca0003f05070 */
[----:B------:R-:W-:-:S04]  /*4000*/  IMAD R27, R27, UR4, RZ ;  /* 0x000000041b1b7c24 */ /* 0x000fc8000f8e02ff */
[-C--:B------:R-:W-:Y:S01]  /*4010*/  IMAD R13, R13, R27.reuse, RZ ;  /* 0x0000001b0d0d7224 */ /* 0x080fe200078e02ff */
[----:B------:R-:W-:Y:S01]  /*4020*/  SHF.R.S32.HI R0, RZ, 0x1f, R27 ;  /* 0x0000001fff007819 */ /* 0x000fe2000001141b */
[----:B------:R-:W-:-:S04]  /*4030*/  IMAD.WIDE.U32 R54, R14, R27, RZ ;  /* 0x0000001b0e367225 */ /* 0x000fc800078e00ff */
[----:B------:R-:W-:-:S05]  /*4040*/  IMAD R13, R0, R14, R13 ;  /* 0x0000000e000d7224 */ /* 0x000fca00078e020d */
        /* <DEDUP_REMOVED lines=20> */
.L_x_39:
        /* <DEDUP_REMOVED lines=20> */
[----:B------:R-:W-:Y:S02]  /*42d0*/  IADD3 R0, -R14, RZ, RZ ;  /* 0x000000ff0e007210 */ /* 0x000fe40007ffe1ff */
[----:B------:R-:W-:-:S03]  /*42e0*/  MOV R18, R14 ;  /* 0x0000000e00127202 */ /* 0x000fc60000000f00 */
[----:B------:R-:W-:Y:S02]  /*42f0*/  IMAD R11, R11, R0, R48 ;  /* 0x000000000b0b7224 */ /* 0x000fe400078e0230 */
.L_x_40:
[----:B------:R-:W-:Y:S05]  /*4300*/  BSYNC B0 ;  /* 0x0000000000007941 */ /* 0x000fea0003800000 */
.L_x_38:
[----:B------:R-:W-:Y:S01]  /*4310*/  IADD3 R40, P1, P0, R44, R42, R40 ;  /* 0x0000002a2c287210 */ /* 0x000fe2000783e028 */
[----:B------:R-:W-:Y:S02]  /*4320*/  IMAD R0, R19, R9, RZ ;  /* 0x0000000913007224 */ /* 0x000fe400078e02ff */
[----:B------:R-:W-:Y:S01]  /*4330*/  IMAD R10, R10, R3, RZ ;  /* 0x000000030a0a7224 */ /* 0x000fe200078e02ff */
[----:B------:R-:W-:Y:S02]  /*4340*/  IADD3 R40, P3, P2, R50, R40, R52 ;  /* 0x0000002832287210 */ /* 0x000fe40007a7e034 */
[----:B------:R-:W-:Y:S02]  /*4350*/  IADD3.X R2, R6, R5, R2, P1, P0 ;  /* 0x0000000506027210 */ /* 0x000fe40000fe0402 */
[----:B------:R-:W-:Y:S02]  /*4360*/  IADD3 R16, P1, P0, R54, R40, R16 ;  /* 0x0000002836107210 */ /* 0x000fe4000783e010 */
[----:B------:R-:W-:-:S02]  /*4370*/  IADD3.X R2, R8, R2, R4, P3, P2 ;  /* 0x0000000208027210 */ /* 0x000fc40001fe4404 */
[----:B------:R-:W-:Y:S02]  /*4380*/  SHF.R.S32.HI R4, RZ, 0x1f, R9 ;  /* 0x0000001fff047819 */ /* 0x000fe40000011409 */
[----:B------:R-:W-:Y:S02]  /*4390*/  IADD3.X R17, R13, R2, R15, P1, P0 ;  /* 0x000000020d117210 */ /* 0x000fe40000fe040f */
[----:B------:R-:W-:Y:S01]  /*43a0*/  SHF.R.S32.HI R2, RZ, 0x1f, R3 ;  /* 0x0000001fff027819 */ /* 0x000fe20000011403 */
[-C--:B------:R-:W-:Y:S02]  /*43b0*/  IMAD R0, R4, R18.reuse, R0 ;  /* 0x0000001204007224 */ /* 0x080fe400078e0200 */
[----:B------:R-:W-:-:S04]  /*43c0*/  IMAD.WIDE.U32 R16, R9, R18, R16 ;  /* 0x0000001209107225 */ /* 0x000fc800078e0010 */
[----:B------:R-:W-:Y:S02]  /*43d0*/  IMAD.IADD R17, R17, 0x1, R0 ;  /* 0x0000000111117824 */ /* 0x000fe400078e0200 */
[-C--:B------:R-:W-:Y:S02]  /*43e0*/  IMAD R2, R2, R11.reuse, R10 ;  /* 0x0000000b02027224 */ /* 0x080fe400078e020a */
[----:B------:R-:W-:-:S04]  /*43f0*/  IMAD.WIDE.U32 R16, R3, R11, R16 ;  /* 0x0000000b03107225 */ /* 0x000fc800078e0010 */
[----:B------:R-:W-:Y:S01]  /*4400*/  IMAD.IADD R2, R17, 0x1, R2 ;  /* 0x0000000111027824 */ /* 0x000fe200078e0202 */
[----:B------:R-:W-:-:S04]  /*4410*/  LEA R4, P0, R16, c[0x0][0x200], 0x2 ;  /* 0x0000800010047a11 */ /* 0x000fc800078010ff */
[----:B------:R-:W-:-:S05]  /*4420*/  LEA.HI.X R5, R16, c[0x0][0x204], R2, 0x2, P0 ;  /* 0x0000810010057a11 */ /* 0x000fca00000f1402 */
[----:B------:R0:W-:Y:S01]  /*4430*/  STG.E [R4.64], R30 ;  /* 0x0000001e04007986 */ /* 0x0001e2000c101908 */
[----:B------:R-:W-:Y:S05]  /*4440*/  BRA `(.L_x_15) ;  /* 0x0000003000007947 */ /* 0x000fea0003800000 */
.L_x_16:
[----:B------:R-:W-:-:S04]  /*4450*/  LEA R2, P0, R44, c[0x0][0x200], 0x2 ;  /* 0x000080002c027a11 */ /* 0x000fc800078010ff */
[----:B------:R-:W-:-:S05]  /*4460*/  LEA.HI.X R3, R44, c[0x0][0x204], R45, 0x2, P0 ;  /* 0x000081002c037a11 */ /* 0x000fca00000f142d */
[----:B------:R0:W-:Y:S04]  /*4470*/  STG.E [R2.64], R30 ;  /* 0x0000001e02007986 */ /* 0x0001e8000c101908 */
.L_x_15:
[----:B------:R-:W-:Y:S05]  /*4480*/  BSYNC B1 ;  /* 0x0000000000017941 */ /* 0x000fea0003800000 */
.L_x_14:
[C---:B------:R-:W-:Y:S01]  /*4490*/  IADD3 R0, R39.reuse, 0x10, RZ ;  /* 0x0000001027007810 */ /* 0x040fe20007ffe0ff */
[----:B0-----:R-:W-:Y:S01]  /*44a0*/  HFMA2.MMA R4, -RZ, RZ, 0, 0 ;  /* 0x00000000ff047435 */ /* 0x001fe200000001ff */
[C---:B------:R-:W-:Y:S01]  /*44b0*/  ISETP.GE.OR P5, PT, R39.reuse, c[0x0][0x314], P6 ;  /* 0x0000c50027007a0c */ /* 0x040fe200037a6670 */
[C---:B------:R-:W-:Y:S01]  /*44c0*/  IMAD.SHL.U32 R18, R39.reuse, 0x4, RZ ;  /* 0x0000000427127824 */ /* 0x040fe200078e00ff */
[----:B------:R-:W-:Y:S02]  /*44d0*/  ISETP.GE.OR P0, PT, R0, c[0x0][0x314], P6 ;  /* 0x0000c50000007a0c */ /* 0x000fe40003706670 */
[----:B------:R-:W-:-:S04]  /*44e0*/  IADD3 R0, R39, 0x20, RZ ;  /* 0x0000002027007810 */ /* 0x000fc80007ffe0ff */
[----:B------:R-:W-:Y:S02]  /*44f0*/  ISETP.GE.OR P4, PT, R0, c[0x0][0x314], P6 ;  /* 0x0000c50000007a0c */ /* 0x000fe40003786670 */
[----:B------:R-:W-:-:S03]  /*4500*/  IADD3 R0, R39, 0x30, RZ ;  /* 0x0000003027007810 */ /* 0x000fc60007ffe0ff */
[----:B------:R-:W-:Y:S01]  /*4510*/  @!P5 FADD.FTZ R37, -R30, R37 ;  /* 0x000000251e25d221 */ /* 0x000fe20000010100 */
[----:B------:R-:W-:Y:S01]  /*4520*/  ISETP.GE.OR P3, PT, R0, c[0x0][0x314], P6 ;  /* 0x0000c50000007a0c */ /* 0x000fe20003766670 */
[----:B------:R-:W-:Y:S01]  /*4530*/  @!P0 FADD.FTZ R2, -R30, R38 ;  /* 0x000000261e028221 */ /* 0x000fe20000010100 */
[----:B------:R-:W-:Y:S01]  /*4540*/  IADD3 R0, R39, 0x40, RZ ;  /* 0x0000004027007810 */ /* 0x000fe20007ffe0ff */
[----:B------:R-:W-:Y:S02]  /*4550*/  @!P5 FMUL.FTZ R37, R37, 1.4426950216293334961 ;  /* 0x3fb8aa3b2525d820 */ /* 0x000fe40000410000 */
[----:B------:R-:W-:Y:S01]  /*4560*/  @!P0 FMUL.FTZ R2, R2, 1.4426950216293334961 ;  /* 0x3fb8aa3b02028820 */ /* 0x000fe20000410000 */
[----:B------:R-:W-:Y:S01]  /*4570*/  ISETP.GE.OR P2, PT, R0, c[0x0][0x314], P6 ;  /* 0x0000c50000007a0c */ /* 0x000fe20003746670 */
[----:B------:R-:W-:Y:S01]  /*4580*/  @!P4 FADD.FTZ R35, -R30, R35 ;  /* 0x000000231e23c221 */ /* 0x000fe20000010100 */
[----:B------:R-:W-:Y:S01]  /*4590*/  IADD3 R0, R39, 0x50, RZ ;  /* 0x0000005027007810 */ /* 0x000fe20007ffe0ff */
[----:B------:R-:W0:Y:S02]  /*45a0*/  @!P5 MUFU.EX2 R37, R37 ;  /* 0x000000250025d308 */ /* 0x000e240000000800 */
[----:B------:R-:W-:Y:S01]  /*45b0*/  @!P4 FMUL.FTZ R35, R35, 1.4426950216293334961 ;  /* 0x3fb8aa3b2323c820 */ /* 0x000fe20000410000 */
[----:B------:R-:W-:Y:S01]  /*45c0*/  ISETP.GE.OR P1, PT, R0, c[0x0][0x314], P6 ;  /* 0x0000c50000007a0c */ /* 0x000fe20003726670 */
[----:B------:R-:W-:Y:S01]  /*45d0*/  @!P3 FADD.FTZ R36, -R30, R36 ;  /* 0x000000241e24b221 */ /* 0x000fe20000010100 */
[----:B------:R-:W-:-:S03]  /*45e0*/  IADD3 R0, R39, 0x60, RZ ;  /* 0x0000006027007810 */ /* 0x000fc60007ffe0ff */
[----:B------:R-:W1:Y:S01]  /*45f0*/  @!P0 MUFU.EX2 R2, R2 ;  /* 0x0000000200028308 */ /* 0x000e620000000800 */
[----:B------:R-:W-:Y:S02]  /*4600*/  @!P3 FMUL.FTZ R36, R36, 1.4426950216293334961 ;  /* 0x3fb8aa3b2424b820 */ /* 0x000fe40000410000 */
[----:B------:R-:W-:-:S04]  /*4610*/  @!P2 FADD.FTZ R33, -R30, R33 ;  /* 0x000000211e21a221 */ /* 0x000fc80000010100 */
[----:B------:R-:W-:Y:S01]  /*4620*/  @!P2 FMUL.FTZ R33, R33, 1.4426950216293334961 ;  /* 0x3fb8aa3b2121a820 */ /* 0x000fe20000410000 */
[----:B------:R-:W2:Y:S01]  /*4630*/  @!P4 MUFU.EX2 R35, R35 ;  /* 0x000000230023c308 */ /* 0x000ea20000000800 */
[----:B------:R-:W-:Y:S01]  /*4640*/  @!P1 FADD.FTZ R34, -R30, R34 ;  /* 0x000000221e229221 */ /* 0x000fe20000010100 */
[----:B0-----:R-:W-:Y:S03]  /*4650*/  @!P5 STS [R26.X4], R37 ;  /* 0x000000251a00d388 */ /* 0x001fe60000004800 */
[----:B------:R-:W-:Y:S01]  /*4660*/  @!P1 FMUL.FTZ R34, R34, 1.4426950216293334961 ;  /* 0x3fb8aa3b22229820 */ /* 0x000fe20000410000 */
[----:B-1----:R0:W-:Y:S01]  /*4670*/  @!P0 STS [R26.X4+0x240], R2 ;  /* 0x000240021a008388 */ /* 0x0021e20000004800 */
[----:B------:R-:W-:Y:S01]  /*4680*/  ISETP.GE.OR P0, PT, R0, c[0x0][0x314], P6 ;  /* 0x0000c50000007a0c */ /* 0x000fe20003706670 */
[----:B------:R-:W1:Y:S01]  /*4690*/  @!P3 MUFU.EX2 R36, R36 ;  /* 0x000000240024b308 */ /* 0x000e620000000800 */
[----:B------:R-:W-:-:S04]  /*46a0*/  IADD3 R0, R39, 0x70, RZ ;  /* 0x0000007027007810 */ /* 0x000fc80007ffe0ff */
[----:B------:R-:W-:Y:S01]  /*46b0*/  ISETP.GE.OR P6, PT, R0, c[0x0][0x314], P6 ;  /* 0x0000c50000007a0c */ /* 0x000fe200037c6670 */
[----:B--2---:R-:W-:Y:S02]  /*46c0*/  @!P4 STS [R26.X4+0x480], R35 ;  /* 0x000480231a00c388 */ /* 0x004fe40000004800 */
[----:B------:R-:W2:Y:S04]  /*46d0*/  @!P2 MUFU.EX2 R33, R33 ;  /* 0x000000210021a308 */ /* 0x000ea80000000800 */
[----:B------:R-:W-:-:S04]  /*46e0*/  @!P0 FADD.FTZ R31, -R30, R31 ;  /* 0x0000001f1e1f8221 */ /* 0x000fc80000010100 */
[----:B------:R-:W-:Y:S01]  /*46f0*/  @!P0 FMUL.FTZ R31, R31, 1.4426950216293334961 ;  /* 0x3fb8aa3b1f1f8820 */ /* 0x000fe20000410000 */
[----:B------:R-:W3:Y:S01]  /*4700*/  @!P1 MUFU.EX2 R34, R34 ;  /* 0x0000002200229308 */ /* 0x000ee20000000800 */
[----:B------:R-:W-:Y:S01]  /*4710*/  @!P6 FADD.FTZ R30, -R30, R32 ;  /* 0x000000201e1ee221 */ /* 0x000fe20000010100 */
[----:B-1----:R-:W-:Y:S03]  /*4720*/  @!P3 STS [R26.X4+0x6c0], R36 ;  /* 0x0006c0241a00b388 */ /* 0x002fe60000004800 */
[----:B------:R-:W-:Y:S01]  /*4730*/  @!P6 FMUL.FTZ R0, R30, 1.4426950216293334961 ;  /* 0x3fb8aa3b1e00e820 */ /* 0x000fe20000410000 */
[----:B0-----:R-:W-:Y:S01]  /*4740*/  CS2R R2, SRZ ;  /* 0x0000000000027805 */ /* 0x001fe2000001ff00 */
[----:B--2---:R-:W-:Y:S01]  /*4750*/  @!P2 STS [R26.X4+0x900], R33 ;  /* 0x000900211a00a388 */ /* 0x004fe20000004800 */
[----:B------:R-:W0:Y:S08]  /*4760*/  @!P0 MUFU.EX2 R31, R31 ;  /* 0x0000001f001f8308 */ /* 0x000e300000000800 */
[----:B------:R-:W1:Y:S01]  /*4770*/  @!P6 MUFU.EX2 R0, R0 ;  /* 0x000000000000e308 */ /* 0x000e620000000800 */
[----:B---3--:R-:W-:Y:S04]  /*4780*/  @!P1 STS [R26.X4+0xb40], R34 ;  /* 0x000b40221a009388 */ /* 0x008fe80000004800 */
[----:B0-----:R-:W-:Y:S04]  /*4790*/  @!P0 STS [R26.X4+0xd80], R31 ;  /* 0x000d801f1a008388 */ /* 0x001fe80000004800 */
[----:B-1----:R0:W-:Y:S02]  /*47a0*/  @!P6 STS [R26.X4+0xfc0], R0 ;  /* 0x000fc0001a00e388 */ /* 0x0021e40000004800 */
[----:B0-----:R-:W-:-:S02]  /*47b0*/  IMAD.MOV.U32 R0, RZ, RZ, c[0x0][0x314] ;  /* 0x0000c500ff007624 */ /* 0x001fc400078e00ff */
[----:B------:R-:W-:Y:S03]  /*47c0*/  BAR.SYNC.DEFER_BLOCKING 0x0 ;  /* 0x0000000000007b1d */ /* 0x000fe60000010000 */
[----:B------:R-:W-:Y:S02]  /*47d0*/  ISETP.GE.AND P0, PT, R0, 0x1, PT ;  /* 0x000000010000780c */ /* 0x000fe40003f06270 */
[----:B------:R-:W-:-:S11]  /*47e0*/  MOV R0, RZ ;  /* 0x000000ff00007202 */ /* 0x000fd60000000f00 */
[----:B------:R-:W-:Y:S05]  /*47f0*/  @!P0 BRA `(.L_x_41) ;  /* 0x0000024000008947 */ /* 0x000fea0003800000 */
[----:B------:R-:W-:Y:S01]  /*4800*/  ULDC UR5, c[0x0][0x22c] ;  /* 0x00008b0000057ab9 */ /* 0x000fe20000000800 */
[C---:B------:R-:W-:Y:S01]  /*4810*/  IMAD R13, R7.reuse, 0x40, R18 ;  /* 0x00000040070d7824 */ /* 0x040fe200078e0212 */
[----:B------:R-:W-:Y:S01]  /*4820*/  UIMAD UR5, UR7, UR5, URZ ;  /* 0x00000005070572a4 */ /* 0x000fe2000f8e023f */
[C---:B------:R-:W-:Y:S01]  /*4830*/  IADD3 R5, R12.reuse, -UR7, RZ ;  /* 0x800000070c057c10 */ /* 0x040fe2000fffe0ff */
[----:B------:R-:W-:Y:S01]  /*4840*/  IMAD R20, R12, c[0x0][0x22c], RZ ;  /* 0x00008b000c147a24 */ /* 0x000fe200078e02ff */
[----:B------:R-:W-:Y:S01]  /*4850*/  CS2R R8, SRZ ;  /* 0x0000000000087805 */ /* 0x000fe2000001ff00 */
[----:B------:R-:W-:Y:S01]  /*4860*/  USHF.R.S32.HI UR4, URZ, 0x1f, UR5 ;  /* 0x0000001f3f047899 */ /* 0x000fe20008011405 */
[C---:B------:R-:W-:Y:S01]  /*4870*/  ISETP.GE.AND P2, PT, R7.reuse, R5, PT ;  /* 0x000000050700720c */ /* 0x040fe20003f46270 */
[----:B------:R-:W-:Y:S01]  /*4880*/  IMAD.SHL.U32 R6, R7, 0x4, RZ ;  /* 0x0000000407067824 */ /* 0x000fe200078e00ff */
[C---:B------:R-:W-:Y:S01]  /*4890*/  IADD3 R4, P0, R13.reuse, UR5, RZ ;  /* 0x000000050d047c10 */ /* 0x040fe2000ff1e0ff */
[----:B------:R-:W-:Y:S01]  /*48a0*/  IMAD.MOV.U32 R16, RZ, RZ, RZ ;  /* 0x000000ffff107224 */ /* 0x000fe200078e00ff */
[----:B------:R-:W-:Y:S01]  /*48b0*/  CS2R R10, SRZ ;  /* 0x00000000000a7805 */ /* 0x000fe2000001ff00 */
[----:B------:R-:W-:Y:S01]  /*48c0*/  IMAD.WIDE R20, R20, 0x4, RZ ;  /* 0x0000000414147825 */ /* 0x000fe200078e02ff */
[----:B------:R-:W-:-:S02]  /*48d0*/  LEA.HI.X.SX32 R13, R13, UR4, 0x1, P0 ;  /* 0x000000040d0d7c11 */ /* 0x000fc400080f0eff */
[----:B------:R-:W-:-:S04]  /*48e0*/  LEA R14, P0, R4, c[0x0][0x1d8], 0x2 ;  /* 0x00007600040e7a11 */ /* 0x000fc800078010ff */
[----:B------:R-:W-:Y:S01]  /*48f0*/  LEA.HI.X R13, R4, c[0x0][0x1dc], R13, 0x2, P0 ;  /* 0x00007700040d7a11 */ /* 0x000fe200000f140d */
[----:B------:R-:W-:Y:S02]  /*4900*/  IMAD.MOV.U32 R4, RZ, RZ, RZ ;  /* 0x000000ffff047224 */ /* 0x000fe400078e00ff */
.L_x_44:
[----:B------:R-:W-:Y:S01]  /*4910*/  BSSY B0, `(.L_x_42) ;  /* 0x0000007000007945 */ /* 0x000fe20003800000 */
[----:B------:R-:W-:-:S05]  /*4920*/  @P2 BRA `(.L_x_43) ;  /* 0x0000005000002947 */ /* 0x000fca0003800000 */
[----:B------:R-:W-:Y:S01]  /*4930*/  ISETP.GE.AND P0, PT, R18, c[0x0][0x220], PT ;  /* 0x0000880012007a0c */ /* 0x000fe20003f06270 */
[----:B------:R-:W-:Y:S01]  /*4940*/  CS2R R8, SRZ ;  /* 0x0000000000087805 */ /* 0x000fe2000001ff00 */
[----:B------:R-:W-:Y:S11]  /*4950*/  CS2R R10, SRZ ;  /* 0x00000000000a7805 */ /* 0x000ff6000001ff00 */
[----:B------:R-:W-:Y:S05]  /*4960*/  @!P0 MOV R15, R13 ;  /* 0x0000000d000f8202 */ /* 0x000fea0000000f00 */
[----:B------:R0:W5:Y:S02]  /*4970*/  @!P0 LDG.E.128 R8, [R14.64] ;  /* 0x000000080e088981 */ /* 0x000164000c1e1d00 */
.L_x_43:
[----:B------:R-:W-:Y:S05]  /*4980*/  BSYNC B0 ;  /* 0x0000000000007941 */ /* 0x000fea0003800000 */
.L_x_42:
[----:B------:R-:W-:Y:S01]  /*4990*/  IADD3 R16, R16, 0x1, RZ ;  /* 0x0000000110107810 */ /* 0x000fe20007ffe0ff */
[----:B------:R1:W2:Y:S01]  /*49a0*/  LDS R5, [R6] ;  /* 0x0000000006057984 */ /* 0x0002a20000000800 */
[----:B0-----:R-:W-:Y:S02]  /*49b0*/  IADD3 R14, P0, R20, R14, RZ ;  /* 0x0000000e140e7210 */ /* 0x001fe40007f1e0ff */
[----:B------:R-:W-:Y:S02]  /*49c0*/  ISETP.GE.AND P1, PT, R16, c[0x0][0x314], PT ;  /* 0x0000c50010007a0c */ /* 0x000fe40003f26270 */
[----:B------:R-:W-:Y:S02]  /*49d0*/  IADD3.X R13, R21, R13, RZ, P0, !PT ;  /* 0x0000000d150d7210 */ /* 0x000fe400007fe4ff */
[----:B-1----:R-:W-:Y:S01]  /*49e0*/  IADD3 R6, R6, 0x24, RZ ;  /* 0x0000002406067810 */ /* 0x002fe20007ffe0ff */
[C---:B--2--5:R-:W-:Y:S02]  /*49f0*/  FFMA.FTZ R0, R5.reuse, R8, R0 ;  /* 0x0000000805007223 */ /* 0x064fe40000010000 */
[C---:B------:R-:W-:Y:S02]  /*4a00*/  FFMA.FTZ R2, R5.reuse, R9, R2 ;  /* 0x0000000905027223 */ /* 0x040fe40000010002 */
[C---:B------:R-:W-:Y:S02]  /*4a10*/  FFMA.FTZ R3, R5.reuse, R10, R3 ;  /* 0x0000000a05037223 */ /* 0x040fe40000010003 */
[----:B------:R-:W-:Y:S02]  /*4a20*/  FFMA.FTZ R4, R5, R11, R4 ;  /* 0x0000000b05047223 */ /* 0x000fe40000010004 */
[----:B------:R-:W-:-:S05]  /*4a30*/  @!P1 BRA `(.L_x_44) ;  /* 0xfffffed000009947 */ /* 0x000fca000383ffff */
.L_x_41:
[----:B------:R-:W-:Y:S02]  /*4a40*/  IADD3 R7, R7, UR7, RZ ;  /* 0x0000000707077c10 */ /* 0x000fe4000fffe0ff */
[----:B------:R-:W-:-:S02]  /*4a50*/  F2FP.PACK_AB R2, R2, R0 ;  /* 0x000000000202723e */ /* 0x000fc400000000ff */
[----:B------:R-:W-:Y:S02]  /*4a60*/  ISETP.GE.AND P0, PT, R7, R12, PT ;  /* 0x0000000c0700720c */ /* 0x000fe40003f06270 */
[----:B------:R-:W-:-:S11]  /*4a70*/  F2FP.PACK_AB R3, R4, R3 ;  /* 0x000000030403723e */ /* 0x000fd600000000ff */
[----:B------:R-:W-:Y:S05]  /*4a80*/  @P0 EXIT ;  /* 0x000000000000094d */ /* 0x000fea0003800000 */
[----:B------:R-:W-:-:S13]  /*4a90*/  ISETP.GE.AND P0, PT, R18, c[0x0][0x220], PT ;  /* 0x0000880012007a0c */ /* 0x000fda0003f06270 */
[----:B------:R-:W-:Y:S05]  /*4aa0*/  @P0 EXIT ;  /* 0x000000000000094d */ /* 0x000fea0003800000 */
[----:B------:R-:W-:Y:S01]  /*4ab0*/  IMAD.MOV.U32 R6, RZ, RZ, c[0x0][0x1c0] ;  /* 0x00007000ff067624 */ /* 0x000fe200078e00ff */
[----:B------:R-:W-:Y:S02]  /*4ac0*/  IABS R5, c[0x0][0x214] ;  /* 0x0000850000057a13 */ /* 0x000fe40000000000 */
[----:B------:R-:W-:Y:S01]  /*4ad0*/  IABS R10, R7 ;  /* 0x00000007000a7213 */ /* 0x000fe20000000000 */
[----:B------:R-:W-:Y:S01]  /*4ae0*/  IMAD R6, R6, c[0x0][0x214], RZ ;  /* 0x0000850006067a24 */ /* 0x000fe200078e02ff */
[----:B------:R-:W-:-:S04]  /*4af0*/  SHF.R.S32.HI R19, RZ, 0x1f, R18 ;  /* 0x0000001fff137819 */ /* 0x000fc80000011412 */
[-C--:B------:R-:W-:Y:S02]  /*4b00*/  IABS R9, R6.reuse ;  /* 0x0000000600097213 */ /* 0x080fe40000000000 */
[----:B------:R-:W-:Y:S02]  /*4b10*/  IABS R4, R6 ;  /* 0x0000000600047213 */ /* 0x000fe40000000000 */
[----:B------:R-:W0:Y:S02]  /*4b20*/  I2F.RP R12, R9 ;  /* 0x00000009000c7306 */ /* 0x000e240000209400 */
[----:B------:R-:W-:-:S06]  /*4b30*/  IADD3 R4, RZ, -R4, RZ ;  /* 0x80000004ff047210 */ /* 0x000fcc0007ffe0ff */
[----:B0-----:R-:W0:Y:S02]  /*4b40*/  MUFU.RCP R12, R12 ;  /* 0x0000000c000c7308 */ /* 0x001e240000001000 */
[----:B0-----:R-:W-:-:S06]  /*4b50*/  IADD3 R12, R12, 0xffffffe, RZ ;  /* 0x0ffffffe0c0c7810 */ /* 0x001fcc0007ffe0ff */
[----:B------:R-:W0:Y:S02]  /*4b60*/  F2I.FTZ.U32.TRUNC.NTZ R13, R12 ;  /* 0x0000000c000d7305 */ /* 0x000e24000021f000 */
[--C-:B0-----:R-:W-:Y:S02]  /*4b70*/  IMAD.MOV R0, RZ, RZ, -R13.reuse ;  /* 0x000000ffff007224 */ /* 0x101fe400078e0a0d */
[----:B------:R-:W-:Y:S02]  /*4b80*/  IMAD.MOV.U32 R12, RZ, RZ, RZ ;  /* 0x000000ffff0c7224 */ /* 0x000fe400078e00ff */
[----:B------:R-:W-:Y:S02]  /*4b90*/  IMAD R8, R0, R9, RZ ;  /* 0x0000000900087224 */ /* 0x000fe400078e02ff */
[----:B------:R-:W0:Y:S02]  /*4ba0*/  I2F.RP R0, R5 ;  /* 0x0000000500007306 */ /* 0x000e240000209400 */
[----:B------:R-:W-:-:S06]  /*4bb0*/  IMAD.HI.U32 R8, R13, R8, R12 ;  /* 0x000000080d087227 */ /* 0x000fcc00078e000c */
[----:B------:R-:W-:-:S04]  /*4bc0*/  IMAD.HI.U32 R8, R8, R10, RZ ;  /* 0x0000000a08087227 */ /* 0x000fc800078e00ff */
[----:B------:R-:W-:Y:S02]  /*4bd0*/  IMAD R4, R8, R4, R10 ;  /* 0x0000000408047224 */ /* 0x000fe400078e020a */
[----:B------:R-:W-:Y:S01]  /*4be0*/  IMAD.MOV.U32 R10, RZ, RZ, RZ ;  /* 0x000000ffff0a7224 */ /* 0x000fe200078e00ff */
[----:B0-----:R-:W0:Y:S02]  /*4bf0*/  MUFU.RCP R0, R0 ;  /* 0x0000000000007308 */ /* 0x001e240000001000 */
[----:B------:R-:W-:-:S13]  /*4c00*/  ISETP.GT.U32.AND P1, PT, R9, R4, PT ;  /* 0x000000040900720c */ /* 0x000fda0003f24070 */
[----:B------:R-:W-:Y:S01]  /*4c10*/  @!P1 IMAD.IADD R4, R4, 0x1, -R9 ;  /* 0x0000000104049824 */ /* 0x000fe200078e0a09 */
[----:B------:R-:W-:Y:S02]  /*4c20*/  @!P1 IADD3 R8, R8, 0x1, RZ ;  /* 0x0000000108089810 */ /* 0x000fe40007ffe0ff */
[----:B0-----:R-:W-:Y:S02]  /*4c30*/  IADD3 R0, R0, 0xffffffe, RZ ;  /* 0x0ffffffe00007810 */ /* 0x001fe40007ffe0ff */
[----:B------:R-:W-:Y:S02]  /*4c40*/  ISETP.GE.U32.AND P2, PT, R4, R9, PT ;  /* 0x000000090400720c */ /* 0x000fe40003f46070 */
[----:B------:R-:W-:Y:S01]  /*4c50*/  LOP3.LUT R4, R7, R6, RZ, 0x3c, !PT ;  /* 0x0000000607047212 */ /* 0x000fe200078e3cff */
[----:B------:R-:W0:Y:S01]  /*4c60*/  F2I.FTZ.U32.TRUNC.NTZ R11, R0 ;  /* 0x00000000000b7305 */ /* 0x000e22000021f000 */
[----:B------:R-:W-:Y:S02]  /*4c70*/  ISETP.NE.AND P1, PT, R6, RZ, PT ;  /* 0x000000ff0600720c */ /* 0x000fe40003f25270 */
[----:B------:R-:W-:-:S07]  /*4c80*/  ISETP.GE.AND P0, PT, R4, RZ, PT ;  /* 0x000000ff0400720c */ /* 0x000fce0003f06270 */
[----:B------:R-:W-:-:S06]  /*4c90*/  @P2 IADD3 R8, R8, 0x1, RZ ;  /* 0x0000000108082810 */ /* 0x000fcc0007ffe0ff */
[----:B------:R-:W-:Y:S01]  /*4ca0*/  @!P0 IMAD.MOV R8, RZ, RZ, -R8 ;  /* 0x000000ffff088224 */ /* 0x000fe200078e0a08 */
[----:B------:R-:W-:Y:S02]  /*4cb0*/  @!P1 LOP3.LUT R8, RZ, R6, RZ, 0x33, !PT ;  /* 0x00000006ff089212 */ /* 0x000fe400078e33ff */
[----:B0-----:R-:W-:-:S03]  /*4cc0*/  IADD3 R4, RZ, -R11, RZ ;  /* 0x8000000bff047210 */ /* 0x001fc60007ffe0ff */
[----:B------:R-:W-:Y:S02]  /*4cd0*/  IMAD R6, R8, R6, RZ ;  /* 0x0000000608067224 */ /* 0x000fe400078e02ff */
[----:B------:R-:W-:Y:S02]  /*4ce0*/  IMAD R4, R4, R5, RZ ;  /* 0x0000000504047224 */ /* 0x000fe400078e02ff */
[----:B------:R-:W-:Y:S02]  /*4cf0*/  IMAD.IADD R9, R7, 0x1, -R6 ;  /* 0x0000000107097824 */ /* 0x000fe400078e0a06 */
[----:B------:R-:W-:-:S03]  /*4d00*/  IMAD.HI.U32 R4, R11, R4, R10 ;  /* 0x000000040b047227 */ /* 0x000fc600078e000a */
[----:B------:R-:W-:Y:S01]  /*4d10*/  IABS R0, R9 ;  /* 0x0000000900007213 */ /* 0x000fe20000000000 */
[----:B------:R-:W-:Y:S01]  /*4d20*/  IMAD.WIDE.U32 R18, R8, c[0x0][0x1e0], R18 ;  /* 0x0000780008127a25 */ /* 0x000fe200078e0012 */
[----:B------:R-:W-:-:S03]  /*4d30*/  LOP3.LUT R9, R9, c[0x0][0x214], RZ, 0x3c, !PT ;  /* 0x0000850009097a12 */ /* 0x000fc600078e3cff */
[----:B------:R-:W-:Y:S01]  /*4d40*/  IMAD.HI.U32 R10, R4, R0, RZ ;  /* 0x00000000040a7227 */ /* 0x000fe200078e00ff */
[----:B------:R-:W-:-:S04]  /*4d50*/  ISETP.GE.AND P1, PT, R9, RZ, PT ;  /* 0x000000ff0900720c */ /* 0x000fc80003f26270 */
[----:B------:R-:W-:-:S05]  /*4d60*/  IADD3 R4, -R10, RZ, RZ ;  /* 0x000000ff0a047210 */ /* 0x000fca0007ffe1ff */
[----:B------:R-:W-:-:S05]  /*4d70*/  IMAD R0, R5, R4, R0 ;  /* 0x0000000405007224 */ /* 0x000fca00078e0200 */
[----:B------:R-:W-:-:S13]  /*4d80*/  ISETP.GT.U32.AND P0, PT, R5, R0, PT ;  /* 0x000000000500720c */ /* 0x000fda0003f04070 */
[----:B------:R-:W-:Y:S01]  /*4d90*/  @!P0 IMAD.IADD R0, R0, 0x1, -R5 ;  /* 0x0000000100008824 */ /* 0x000fe200078e0a05 */
[----:B------:R-:W-:Y:S02]  /*4da0*/  @!P0 IADD3 R10, R10, 0x1, RZ ;  /* 0x000000010a0a8810 */ /* 0x000fe40007ffe0ff */
[----:B------:R-:W-:Y:S02]  /*4db0*/  ISETP.NE.AND P0, PT, RZ, c[0x0][0x214], PT ;  /* 0x00008500ff007a0c */ /* 0x000fe40003f05270 */
[----:B------:R-:W-:Y:S02]  /*4dc0*/  ISETP.GE.U32.AND P2, PT, R0, R5, PT ;  /* 0x000000050000720c */ /* 0x000fe40003f46070 */
[----:B------:R-:W-:-:S05]  /*4dd0*/  SHF.R.S32.HI R0, RZ, 0x1f, R8 ;  /* 0x0000001fff007819 */ /* 0x000fca0000011408 */
[----:B------:R-:W-:-:S04]  /*4de0*/  IMAD R0, R0, c[0x0][0x1e0], RZ ;  /* 0x0000780000007a24 */ /* 0x000fc800078e02ff */
[----:B------:R-:W-:Y:S02]  /*4df0*/  IMAD R8, R8, c[0x0][0x1e4], R0 ;  /* 0x0000790008087a24 */ /* 0x000fe400078e0200 */
[----:B------:R-:W-:-:S03]  /*4e00*/  @P2 IADD3 R10, R10, 0x1, RZ ;  /* 0x000000010a0a2810 */ /* 0x000fc60007ffe0ff */
[----:B------:R-:W-:Y:S02]  /*4e10*/  IADD3 R19, R19, R8, RZ ;  /* 0x0000000813137210 */ /* 0x000fe40007ffe0ff */
[----:B------:R-:W-:Y:S01]  /*4e20*/  @!P1 IMAD.MOV R10, RZ, RZ, -R10 ;  /* 0x000000ffff0a9224 */ /* 0x000fe200078e0a0a */
[----:B------:R-:W-:-:S04]  /*4e30*/  @!P0 LOP3.LUT R10, RZ, c[0x0][0x214], RZ, 0x33, !PT ;  /* 0x00008500ff0a8a12 */ /* 0x000fc800078e33ff */
[----:B------:R-:W-:Y:S01]  /*4e40*/  SHF.R.S32.HI R0, RZ, 0x1f, R10 ;  /* 0x0000001fff007819 */ /* 0x000fe2000001140a */
[C---:B------:R-:W-:Y:S02]  /*4e50*/  IMAD R6, R10.reuse, c[0x0][0x214], R6 ;  /* 0x000085000a067a24 */ /* 0x040fe400078e0206 */
[----:B------:R-:W-:-:S04]  /*4e60*/  IMAD.WIDE.U32 R18, R10, c[0x0][0x1f0], R18 ;  /* 0x00007c000a127a25 */ /* 0x000fc800078e0012 */
[----:B------:R-:W-:Y:S02]  /*4e70*/  IMAD.IADD R6, R7, 0x1, -R6 ;  /* 0x0000000107067824 */ /* 0x000fe400078e0a06 */
[----:B------:R-:W-:-:S03]  /*4e80*/  IMAD R0, R0, c[0x0][0x1f0], RZ ;  /* 0x00007c0000007a24 */ /* 0x000fc600078e02ff */
[----:B------:R-:W-:Y:S01]  /*4e90*/  SHF.R.S32.HI R4, RZ, 0x1f, R6 ;  /* 0x0000001fff047819 */ /* 0x000fe20000011406 */
[----:B------:R-:W-:-:S04]  /*4ea0*/  IMAD R0, R10, c[0x0][0x1f4], R0 ;  /* 0x00007d000a007a24 */ /* 0x000fc800078e0200 */
[----:B------:R-:W-:Y:S02]  /*4eb0*/  IMAD R4, R4, c[0x0][0x1e8], RZ ;  /* 0x00007a0004047a24 */ /* 0x000fe400078e02ff */
[----:B------:R-:W-:Y:S02]  /*4ec0*/  IMAD.IADD R19, R19, 0x1, R0 ;  /* 0x0000000113137824 */ /* 0x000fe400078e0200 */
[C---:B------:R-:W-:Y:S02]  /*4ed0*/  IMAD R4, R6.reuse, c[0x0][0x1ec], R4 ;  /* 0x00007b0006047a24 */ /* 0x040fe400078e0204 */
[----:B------:R-:W-:-:S05]  /*4ee0*/  IMAD.WIDE.U32 R6, R6, c[0x0][0x1e8], R18 ;  /* 0x00007a0006067a25 */ /* 0x000fca00078e0012 */
[----:B------:R-:W-:Y:S02]  /*4ef0*/  IADD3 R4, R7, R4, RZ ;  /* 0x0000000407047210 */ /* 0x000fe40007ffe0ff */
[----:B------:R-:W-:-:S04]  /*4f00*/  LEA R8, P0, R6, c[0x0][0x1d0], 0x1 ;  /* 0x0000740006087a11 */ /* 0x000fc800078008ff */
[----:B------:R-:W-:-:S05]  /*4f10*/  LEA.HI.X R9, R6, c[0x0][0x1d4], R4, 0x1, P0 ;  /* 0x0000750006097a11 */ /* 0x000fca00000f0c04 */
[----:B------:R-:W-:Y:S01]  /*4f20*/  STG.E.64 [R8.64], R2 ;  /* 0x0000000208007986 */ /* 0x000fe2000c101b08 */
[----:B------:R-:W-:Y:S05]  /*4f30*/  EXIT ;  /* 0x000000000000794d */ /* 0x000fea0003800000 */
        .weak           $__internal_0_$__cuda_sm20_div_s64
        .type           $__internal_0_$__cuda_sm20_div_s64,@function
        .size           $__internal_0_$__cuda_sm20_div_s64,(.L_x_7696 - $__internal_0_$__cuda_sm20_div_s64)
$__internal_0_$__cuda_sm20_div_s64:
[----:B------:R-:W-:Y:S02]  /*4f40*/  IADD3 R46, P0, RZ, -R25, RZ ;  /* 0x80000019ff2e7210 */ /* 0x000fe40007f1e0ff */
[----:B------:R-:W-:-:S03]  /*4f50*/  ISETP.GE.AND P1, PT, R24, RZ, PT ;  /* 0x000000ff1800720c */ /* 0x000fc60003f26270 */
[----:B------:R-:W-:Y:S01]  /*4f60*/  IMAD.X R0, RZ, RZ, ~R24, P0 ;  /* 0x000000ffff007224 */ /* 0x000fe200000e0e18 */
[----:B------:R-:W-:-:S04]  /*4f70*/  SEL R46, R46, R25, !P1 ;  /* 0x000000192e2e7207 */ /* 0x000fc80004800000 */
[----:B------:R-:W-:-:S04]  /*4f80*/  SEL R47, R0, R24, !P1 ;  /* 0x00000018002f7207 */ /* 0x000fc80004800000 */
[----:B------:R-:W0:Y:S08]  /*4f90*/  I2F.U64.RP R0, R46 ;  /* 0x0000002e00007312 */ /* 0x000e300000309000 */
[----:B0-----:R-:W0:Y:S02]  /*4fa0*/  MUFU.RCP R0, R0 ;  /* 0x0000000000007308 */ /* 0x001e240000001000 */
[----:B0-----:R-:W-:-:S06]  /*4fb0*/  IADD3 R0, R0, 0x1ffffffe, RZ ;  /* 0x1ffffffe00007810 */ /* 0x001fcc0007ffe0ff */
[----:B------:R-:W0:Y:S02]  /*4fc0*/  F2I.U64.TRUNC R56, R0 ;  /* 0x0000000000387311 */ /* 0x000e24000020d800 */
[----:B0-----:R-:W-:-:S04]  /*4fd0*/  IMAD.WIDE.U32 R58, R56, R46, RZ ;  /* 0x0000002e383a7225 */ /* 0x001fc800078e00ff */
[C---:B------:R-:W-:Y:S01]  /*4fe0*/  IMAD R0, R56.reuse, R47, R59 ;  /* 0x0000002f38007224 */ /* 0x040fe200078e023b */
[----:B------:R-:W-:Y:S01]  /*4ff0*/  IADD3 R21, P0, RZ, -R58, RZ ;  /* 0x8000003aff157210 */ /* 0x000fe20007f1e0ff */
[----:B------:R-:W-:Y:S02]  /*5000*/  IMAD.MOV.U32 R59, RZ, RZ, R56 ;  /* 0x000000ffff3b7224 */ /* 0x000fe400078e0038 */
[----:B------:R-:W-:Y:S02]  /*5010*/  IMAD R0, R57, R46, R0 ;  /* 0x0000002e39007224 */ /* 0x000fe400078e0200 */
[----:B------:R-:W-:-:S04]  /*5020*/  IMAD.HI.U32 R58, R56, R21, RZ ;  /* 0x00000015383a7227 */ /* 0x000fc800078e00ff */
[----:B------:R-:W-:-:S04]  /*5030*/  IMAD.X R0, RZ, RZ, ~R0, P0 ;  /* 0x000000ffff007224 */ /* 0x000fc800000e0e00 */
[----:B------:R-:W-:-:S04]  /*5040*/  IMAD.WIDE.U32 R58, P0, R56, R0, R58 ;  /* 0x00000000383a7225 */ /* 0x000fc8000780003a */
[----:B------:R-:W-:-:S04]  /*5050*/  IMAD.HI.U32 R29, R57, R0, RZ ;  /* 0x00000000391d7227 */ /* 0x000fc800078e00ff */
[----:B------:R-:W-:-:S04]  /*5060*/  IMAD.HI.U32 R21, P1, R57, R21, R58 ;  /* 0x0000001539157227 */ /* 0x000fc8000782003a */
[----:B------:R-:W-:Y:S02]  /*5070*/  IMAD R0, R57, R0, RZ ;  /* 0x0000000039007224 */ /* 0x000fe400078e02ff */
[----:B------:R-:W-:-:S03]  /*5080*/  IMAD.X R29, R29, 0x1, R57, P0 ;  /* 0x000000011d1d7824 */ /* 0x000fc600000e0639 */
[----:B------:R-:W-:-:S04]  /*5090*/  IADD3 R57, P0, R0, R21, RZ ;  /* 0x0000001500397210 */ /* 0x000fc80007f1e0ff */
[----:B------:R-:W-:Y:S01]  /*50a0*/  IADD3.X R29, RZ, RZ, R29, P0, P1 ;  /* 0x000000ffff1d7210 */ /* 0x000fe200007e241d */
[----:B------:R-:W-:Y:S01]  /*50b0*/  IMAD.WIDE.U32 R58, R57, R46, RZ ;  /* 0x0000002e393a7225 */ /* 0x000fe200078e00ff */
[----:B------:R-:W-:-:S03]  /*50c0*/  ISETP.GE.AND P1, PT, R19, RZ, PT ;  /* 0x000000ff1300720c */ /* 0x000fc60003f26270 */
[----:B------:R-:W-:Y:S01]  /*50d0*/  IMAD R21, R57, R47, R59 ;  /* 0x0000002f39157224 */ /* 0x000fe200078e023b */
[----:B------:R-:W-:-:S03]  /*50e0*/  IADD3 R22, P0, RZ, -R58, RZ ;  /* 0x8000003aff167210 */ /* 0x000fc60007f1e0ff */
[----:B------:R-:W-:Y:S02]  /*50f0*/  IMAD R21, R29, R46, R21 ;  /* 0x0000002e1d157224 */ /* 0x000fe400078e0215 */
[----:B------:R-:W-:-:S04]  /*5100*/  IMAD.HI.U32 R56, R57, R22, RZ ;  /* 0x0000001639387227 */ /* 0x000fc800078e00ff */
[----:B------:R-:W-:-:S04]  /*5110*/  IMAD.X R21, RZ, RZ, ~R21, P0 ;  /* 0x000000ffff157224 */ /* 0x000fc800000e0e15 */
[----:B------:R-:W-:-:S04]  /*5120*/  IMAD.WIDE.U32 R56, P0, R57, R21, R56 ;  /* 0x0000001539387225 */ /* 0x000fc80007800038 */
[----:B------:R-:W-:-:S04]  /*5130*/  IMAD.HI.U32 R0, R29, R21, RZ ;  /* 0x000000151d007227 */ /* 0x000fc800078e00ff */
[----:B------:R-:W-:-:S04]  /*5140*/  IMAD.HI.U32 R22, P4, R29, R22, R56 ;  /* 0x000000161d167227 */ /* 0x000fc80007880038 */
[----:B------:R-:W-:Y:S02]  /*5150*/  IMAD R21, R29, R21, RZ ;  /* 0x000000151d157224 */ /* 0x000fe400078e02ff */
[----:B------:R-:W-:Y:S02]  /*5160*/  IMAD.X R0, R0, 0x1, R29, P0 ;  /* 0x0000000100007824 */ /* 0x000fe400000e061d */
[----:B------:R-:W-:Y:S01]  /*5170*/  IMAD.MOV.U32 R57, RZ, RZ, RZ ;  /* 0x000000ffff397224 */ /* 0x000fe200078e00ff */
[----:B------:R-:W-:Y:S02]  /*5180*/  IADD3 R29, P2, R21, R22, RZ ;  /* 0x00000016151d7210 */ /* 0x000fe40007f5e0ff */
[-C--:B------:R-:W-:Y:S02]  /*5190*/  IADD3 R22, P0, RZ, -R28.reuse, RZ ;  /* 0x8000001cff167210 */ /* 0x080fe40007f1e0ff */
[----:B------:R-:W-:Y:S02]  /*51a0*/  IADD3.X R0, RZ, RZ, R0, P2, P4 ;  /* 0x000000ffff007210 */ /* 0x000fe400017e8400 */
[----:B------:R-:W-:Y:S01]  /*51b0*/  SEL R22, R22, R28, !P1 ;  /* 0x0000001c16167207 */ /* 0x000fe20004800000 */
[----:B------:R-:W-:-:S04]  /*51c0*/  IMAD.X R21, RZ, RZ, ~R19, P0 ;  /* 0x000000ffff157224 */ /* 0x000fc800000e0e13 */
[----:B------:R-:W-:Y:S01]  /*51d0*/  IMAD.HI.U32 R56, R29, R22, RZ ;  /* 0x000000161d387227 */ /* 0x000fe200078e00ff */
[----:B------:R-:W-:-:S05]  /*51e0*/  SEL R21, R21, R19, !P1 ;  /* 0x0000001315157207 */ /* 0x000fca0004800000 */
[----:B------:R-:W-:-:S06]  /*51f0*/  IMAD.WIDE.U32 R28, R29, R21, R56 ;  /* 0x000000151d1c7225 */ /* 0x000fcc00078e0038 */
[----:B------:R-:W-:-:S04]  /*5200*/  IMAD.HI.U32 R28, P2, R0, R22, R28 ;  /* 0x00000016001c7227 */ /* 0x000fc8000784001c */
[CC--:B------:R-:W-:Y:S02]  /*5210*/  IMAD R29, R0.reuse, R21.reuse, RZ ;  /* 0x00000015001d7224 */ /* 0x0c0fe400078e02ff */
[----:B------:R-:W-:-:S03]  /*5220*/  IMAD.HI.U32 R0, R0, R21, RZ ;  /* 0x0000001500007227 */ /* 0x000fc600078e00ff */
[----:B------:R-:W-:Y:S02]  /*5230*/  IADD3 R29, P1, R29, R28, RZ ;  /* 0x0000001c1d1d7210 */ /* 0x000fe40007f3e0ff */
[----:B------:R-:W-:-:S03]  /*5240*/  IADD3.X R0, R0, RZ, RZ, P2, !PT ;  /* 0x000000ff00007210 */ /* 0x000fc600017fe4ff */
[----:B------:R-:W-:-:S04]  /*5250*/  IMAD.WIDE.U32 R56, R29, R46, RZ ;  /* 0x0000002e1d387225 */ /* 0x000fc800078e00ff */
[----:B------:R-:W-:Y:S01]  /*5260*/  IMAD R28, R29, R47, R57 ;  /* 0x0000002f1d1c7224 */ /* 0x000fe200078e0239 */
[----:B------:R-:W-:Y:S01]  /*5270*/  IADD3 R22, P0, -R56, R22, RZ ;  /* 0x0000001638167210 */ /* 0x000fe20007f1e1ff */
[----:B------:R-:W-:-:S03]  /*5280*/  IMAD.X R0, RZ, RZ, R0, P1 ;  /* 0x000000ffff007224 */ /* 0x000fc600008e0600 */
[-C--:B------:R-:W-:Y:S01]  /*5290*/  ISETP.GE.U32.AND P2, PT, R22, R46.reuse, PT ;  /* 0x0000002e1600720c */ /* 0x080fe20003f46070 */
[----:B------:R-:W-:-:S04]  /*52a0*/  IMAD R28, R0, R46, R28 ;  /* 0x0000002e001c7224 */ /* 0x000fc800078e021c */
[----:B------:R-:W-:Y:S01]  /*52b0*/  IMAD.X R21, R21, 0x1, ~R28, P0 ;  /* 0x0000000115157824 */ /* 0x000fe200000e0e1c */
[----:B------:R-:W-:-:S04]  /*52c0*/  IADD3 R28, P0, R22, -R46, RZ ;  /* 0x8000002e161c7210 */ /* 0x000fc80007f1e0ff */
[----:B------:R-:W-:-:S04]  /*52d0*/  ISETP.GE.U32.AND.EX P2, PT, R21, R47, PT, P2 ;  /* 0x0000002f1500720c */ /* 0x000fc80003f46120 */
[----:B------:R-:W-:Y:S01]  /*52e0*/  SEL R28, R28, R22, P2 ;  /* 0x000000161c1c7207 */ /* 0x000fe20001000000 */
[----:B------:R-:W-:-:S03]  /*52f0*/  IMAD.X R22, R21, 0x1, ~R47, P0 ;  /* 0x0000000115167824 */ /* 0x000fc600000e0e2f */
[----:B------:R-:W-:Y:S02]  /*5300*/  ISETP.GE.U32.AND P1, PT, R28, R46, PT ;  /* 0x0000002e1c00720c */ /* 0x000fe40003f26070 */
[----:B------:R-:W-:Y:S02]  /*5310*/  SEL R22, R22, R21, P2 ;  /* 0x0000001516167207 */ /* 0x000fe40001000000 */
[----:B------:R-:W-:Y:S02]  /*5320*/  IADD3 R21, P0, R29, 0x1, RZ ;  /* 0x000000011d157810 */ /* 0x000fe40007f1e0ff */
[----:B------:R-:W-:Y:S02]  /*5330*/  ISETP.GE.U32.AND.EX P1, PT, R22, R47, PT, P1 ;  /* 0x0000002f1600720c */ /* 0x000fe40003f26110 */
[----:B------:R-:W-:Y:S01]  /*5340*/  SEL R29, R21, R29, P2 ;  /* 0x0000001d151d7207 */ /* 0x000fe20001000000 */
[----:B------:R-:W-:Y:S01]  /*5350*/  IMAD.X R21, RZ, RZ, R0, P0 ;  /* 0x000000ffff157224 */ /* 0x000fe200000e0600 */
[----:B------:R-:W-:-:S02]  /*5360*/  LOP3.LUT R28, R24, R19, RZ, 0x3c, !PT ;  /* 0x00000013181c7212 */ /* 0x000fc400078e3cff */
[----:B------:R-:W-:Y:S02]  /*5370*/  IADD3 R22, P0, R29, 0x1, RZ ;  /* 0x000000011d167810 */ /* 0x000fe40007f1e0ff */
[----:B------:R-:W-:Y:S02]  /*5380*/  SEL R21, R21, R0, P2 ;  /* 0x0000000015157207 */ /* 0x000fe40001000000 */
[----:B------:R-:W-:Y:S02]  /*5390*/  SEL R22, R22, R29, P1 ;  /* 0x0000001d16167207 */ /* 0x000fe40000800000 */
[-C--:B------:R-:W-:Y:S02]  /*53a0*/  IADD3.X R0, RZ, R21.reuse, RZ, P0, !PT ;  /* 0x00000015ff007210 */ /* 0x080fe400007fe4ff */
[----:B------:R-:W-:Y:S02]  /*53b0*/  ISETP.GE.AND P2, PT, R28, RZ, PT ;  /* 0x000000ff1c00720c */ /* 0x000fe40003f46270 */
[----:B------:R-:W-:-:S02]  /*53c0*/  SEL R21, R0, R21, P1 ;  /* 0x0000001500157207 */ /* 0x000fc40000800000 */
[-C--:B------:R-:W-:Y:S02]  /*53d0*/  IADD3 R0, P1, RZ, -R22.reuse, RZ ;  /* 0x80000016ff007210 */ /* 0x080fe40007f3e0ff */
[----:B------:R-:W-:Y:S02]  /*53e0*/  ISETP.NE.U32.AND P0, PT, R25, RZ, PT ;  /* 0x000000ff1900720c */ /* 0x000fe40003f05070 */
[----:B------:R-:W-:Y:S01]  /*53f0*/  SEL R0, R0, R22, !P2 ;  /* 0x0000001600007207 */ /* 0x000fe20005000000 */
[----:B------:R-:W-:Y:S01]  /*5400*/  IMAD.X R25, RZ, RZ, ~R21, P1 ;  /* 0x000000ffff197224 */ /* 0x000fe200008e0e15 */
[----:B------:R-:W-:Y:S01]  /*5410*/  ISETP.NE.AND.EX P0, PT, R24, RZ, PT, P0 ;  /* 0x000000ff1800720c */ /* 0x000fe20003f05300 */
[----:B------:R-:W-:Y:S02]  /*5420*/  IMAD.MOV.U32 R22, RZ, RZ, R23 ;  /* 0x000000ffff167224 */ /* 0x000fe400078e0017 */
[----:B------:R-:W-:Y:S01]  /*5430*/  IMAD.MOV.U32 R23, RZ, RZ, 0x0 ;  /* 0x00000000ff177424 */ /* 0x000fe200078e00ff */
[----:B------:R-:W-:-:S02]  /*5440*/  SEL R25, R25, R21, !P2 ;  /* 0x0000001519197207 */ /* 0x000fc40005000000 */
[----:B------:R-:W-:Y:S02]  /*5450*/  SEL R0, R0, 0xffffffff, P0 ;  /* 0xffffffff00007807 */ /* 0x000fe40000000000 */
[----:B------:R-:W-:Y:S01]  /*5460*/  SEL R25, R25, 0xffffffff, P0 ;  /* 0xffffffff19197807 */ /* 0x000fe20000000000 */
[----:B------:R-:W-:Y:S06]  /*5470*/  RET.REL.NODEC R22 `(_ZN5flash32flash_fwd_splitkv_combine_kernelI23Flash_fwd_kernel_traitsILi64ELi64ELi256ELi4ELb0ELb0EN7cutlass6half_tE19Flash_kernel_traitsILi64ELi64ELi256ELi4ES3_EELi8ELi7ELb0EEEvNS_16Flash_fwd_paramsE) ;  /* 0xffffab8016007950 */ /* 0x000fec0003c3ffff */
.L_x_45:
[----:B------:R-:W-:-:S00]  /*5480*/  BRA `(.L_x_45) ;  /* 0xfffffff000007947 */ /* 0x000fc0000383ffff */
[----:B------:R-:W-:-:S00]  /*5490*/  NOP ;  /* 0x0000000000007918 */ /* 0x000fc00000000000 */
        /* <DEDUP_REMOVED lines=14> */
.L_x_7696:


//--------------------- .text._ZN5flash32flash_fwd_splitkv_combine_kernelI23Flash_fwd_kernel_traitsILi64ELi64ELi256ELi4ELb0ELb0EN7cutlass6half_tE19Flash_kernel_traitsILi64ELi64ELi256ELi4ES3_EELi8ELi6ELb0EEEvNS_16Flash_fwd_paramsE --------------------------
	.section	.text._ZN5flash32flash_fwd_splitkv_combine_kernelI23Flash_fwd_kernel_traitsILi64ELi64ELi256ELi4ELb0ELb0EN7cutlass6half_tE19Flash_kernel_traitsILi64ELi64ELi256ELi4ES3_EELi8ELi6ELb0EEEvNS_16Flash_fwd_paramsE,"ax",@progbits
	.sectioninfo	@"SHI_REGISTERS=62"
	.align	128
        .global         _ZN5flash32flash_fwd_splitkv_combine_kernelI23Flash_fwd_kernel_traitsILi64ELi64ELi256ELi4ELb0ELb0EN7cutlass6half_tE19Flash_kernel_traitsILi64ELi64ELi256ELi4ES3_EELi8ELi6ELb0EEEvNS_16Flash_fwd_paramsE
        .type           _ZN5flash32flash_fwd_splitkv_combine_kernelI23Flash_fwd_kernel_traitsILi64ELi64ELi256ELi4ELb0ELb0EN7cutlass6half_tE19Flash_kernel_traitsILi64ELi64ELi256ELi4ES3_EELi8ELi6ELb0EEEvNS_16Flash_fwd_paramsE,@function
        .size           _ZN5flash32flash_fwd_splitkv_combine_kernelI23Flash_fwd_kernel_traitsILi64ELi64ELi256ELi4ELb0ELb0EN7cutlass6half_tE19Flash_kernel_traitsILi64ELi64ELi256ELi4ES3_EELi8ELi6ELb0EEEvNS_16Flash_fwd_paramsE,(.L_x_7697 - _ZN5flash32flash_fwd_splitkv_combine_kernelI23Flash_fwd_kernel_traitsILi64ELi64ELi256ELi4ELb0ELb0EN7cutlass6half_tE19Flash_kernel_traitsILi64ELi64ELi256ELi4ES3_EELi8ELi6ELb0EEEvNS_16Flash_fwd_paramsE)
        .other          _ZN5flash32flash_fwd_splitkv_combine_kernelI23Flash_fwd_kernel_traitsILi64ELi64ELi256ELi4ELb0ELb0EN7cutlass6half_tE19Flash_kernel_traitsILi64ELi64ELi256ELi4ES3_EELi8ELi6ELb0EEEvNS_16Flash_fwd_paramsE,@"STO_CUDA_ENTRY STV_DEFAULT"
_ZN5flash32flash_fwd_splitkv_combine_kernelI23Flash_fwd_kernel_traitsILi64ELi64ELi256ELi4ELb0ELb0EN7cutlass6half_tE19Flash_kernel_traitsILi64ELi64ELi256ELi4ES3_EELi8ELi6ELb0EEEvNS_16Flash_fwd_paramsE:
.text._ZN5flash32flash_fwd_splitkv_combine_kernelI23Flash_fwd_kernel_traitsILi64ELi64ELi256ELi4ELb0ELb0EN7cutlass6half_tE19Flash_kernel_traitsILi64ELi64ELi256ELi4ES3_EELi8ELi6ELb0EEEvNS_16Flash_fwd_paramsE:
        /* <DEDUP_REMOVED lines=11> */
[----:B------:R-:W-:Y:S01]  /*00b0*/  SEL R5, R0, R5, P0 ;  /* 0x0000000500057207 */ /* 0x000fe20000000000 */
        /* <DEDUP_REMOVED lines=11> */
[----:B------:R-:W-:Y:S05]  /*0170*/  CALL.REL.NOINC `($__internal_1_$__cuda_sm20_div_s64) ;  /* 0x0000459000007944 */ /* 0x000fea0003c00000 */
[----:B------:R-:W-:Y:S05]  /*0180*/  BRA `(.L_x_47) ;  /* 0x0000013000007947 */ /* 0x000fea0003800000 */
.L_x_46:
        /* <DEDUP_REMOVED lines=19> */
.L_x_47:
        /* <DEDUP_REMOVED lines=9> */
[----:B------:R-:W-:Y:S02]  /*0350*/  MOV R19, R21 ;  /* 0x0000001500137202 */ /* 0x000fe40000000f00 */
[----:B------:R-:W-:Y:S02]  /*0360*/  MOV R24, 0x380 ;  /* 0x0000038000187802 */ /* 0x000fe40000000f00 */
[----:B------:R-:W-:Y:S05]  /*0370*/  CALL.REL.NOINC `($__internal_1_$__cuda_sm20_div_s64) ;  /* 0x0000439000007944 */ /* 0x000fea0003c00000 */
[----:B------:R-:W-:Y:S02]  /*0380*/  MOV R32, R20 ;  /* 0x0000001400207202 */ /* 0x000fe40000000f00 */
[----:B------:R-:W-:Y:S01]  /*0390*/  MOV R33, R21 ;  /* 0x0000001500217202 */ /* 0x000fe20000000f00 */
[----:B------:R-:W-:Y:S05]  /*03a0*/  BRA `(.L_x_50) ;  /* 0x0000013000007947 */ /* 0x000fea0003800000 */
.L_x_49:
[----:B------:R-:W0:Y:S01]  /*03b0*/  I2F.U32.RP R6, R26 ;  /* 0x0000001a00067306 */ /* 0x000e220000209000 */
[----:B------:R-:W-:Y:S01]  /*03c0*/  ISETP.NE.U32.AND P0, PT, R26, RZ, PT ;  /* 0x000000ff1a00720c */ /* 0x000fe20003f05070 */
[----:B------:R-:W-:-:S06]  /*03d0*/  HFMA2.MMA R33, -RZ, RZ, 0, 0 ;  /* 0x00000000ff217435 */ /* 0x000fcc00000001ff */
[----:B0-----:R-:W0:Y:S02]  /*03e0*/  MUFU.RCP R4, R6 ;  /* 0x0000000600047308 */ /* 0x001e240000001000 */
[----:B0-----:R-:W-:-:S06]  /*03f0*/  IADD3 R4, R4, 0xffffffe, RZ ;  /* 0x0ffffffe04047810 */ /* 0x001fcc0007ffe0ff */
[----:B------:R-:W0:Y:S02]  /*0400*/  F2I.FTZ.U32.TRUNC.NTZ R3, R4 ;  /* 0x0000000400037305 */ /* 0x000e24000021f000 */
[----:B0-----:R-:W-:-:S04]  /*0410*/  IMAD.MOV R2, RZ, RZ, -R3 ;  /* 0x000000ffff027224 */ /* 0x001fc800078e0a03 */
[----:B------:R-:W-:Y:S02]  /*0420*/  IMAD R7, R2, R26, RZ ;  /* 0x0000001a02077224 */ /* 0x000fe400078e02ff */
[----:B------:R-:W-:-:S04]  /*0430*/  IMAD.MOV.U32 R2, RZ, RZ, RZ ;  /* 0x000000ffff027224 */ /* 0x000fc800078e00ff */
        /* <DEDUP_REMOVED lines=10> */
.L_x_50:
[----:B------:R-:W-:Y:S05]  /*04e0*/  BSYNC B0 ;  /* 0x0000000000007941 */ /* 0x000fea0003800000 */
.L_x_48:
        /* <DEDUP_REMOVED lines=10> */
[----:B------:R-:W-:Y:S01]  /*0590*/  @!UP0 UIADD3 UR4, UR5, URZ, URZ ;  /* 0x0000003f05048290 */ /* 0x000fe2000fffe03f */
[----:B0-----:R-:W0:Y:S02]  /*05a0*/  MUFU.RCP R8, R6 ;  /* 0x0000000600087308 */ /* 0x001e240000001000 */
[----:B0-----:R-:W-:Y:S01]  /*05b0*/  IADD3 R8, R8, 0xffffffe, RZ ;  /* 0x0ffffffe08087810 */ /* 0x001fe20007ffe0ff */
[----:B------:R-:W-:-:S05]  /*05c0*/  IMAD.MOV.U32 R6, RZ, RZ, R2 ;  /* 0x000000ffff067224 */ /* 0x000fca00078e0002 */
        /* <DEDUP_REMOVED lines=40> */
[----:B------:R-:W-:Y:S02]  /*0850*/  MOV R8, R20 ;  /* 0x0000001400087202 */ /* 0x000fe40000000f00 */
[----:B------:R-:W-:Y:S01]  /*0860*/  MOV R9, R21 ;  /* 0x0000001500097202 */ /* 0x000fe20000000f00 */
[----:B------:R-:W-:Y:S05]  /*0870*/  BRA `(.L_x_53) ;  /* 0x0000013000007947 */ /* 0x000fea0003800000 */
.L_x_52:
[----:B------:R-:W0:Y:S01]  /*0880*/  I2F.U32.RP R4, R17 ;  /* 0x0000001100047306 */ /* 0x000e220000209000 */
[----:B------:R-:W-:-:S07]  /*0890*/  ISETP.NE.U32.AND P0, PT, R17, RZ, PT ;  /* 0x000000ff1100720c */ /* 0x000fce0003f05070 */
[----:B0-----:R-:W0:Y:S02]  /*08a0*/  MUFU.RCP R6, R4 ;  /* 0x0000000400067308 */ /* 0x001e240000001000 */
[----:B0-----:R-:W-:-:S06]  /*08b0*/  IADD3 R6, R6, 0xffffffe, RZ ;  /* 0x0ffffffe06067810 */ /* 0x001fcc0007ffe0ff */
[----:B------:R-:W0:Y:S02]  /*08c0*/  F2I.FTZ.U32.TRUNC.NTZ R7, R6 ;  /* 0x0000000600077305 */ /* 0x000e24000021f000 */
[----:B0-----:R-:W-:Y:S02]  /*08d0*/  IMAD.MOV R2, RZ, RZ, -R7 ;  /* 0x000000ffff027224 */ /* 0x001fe400078e0a07 */
[----:B------:R-:W-:Y:S02]  /*08e0*/  IMAD.MOV.U32 R6, RZ, RZ, RZ ;  /* 0x000000ffff067224 */ /* 0x000fe400078e00ff */
[----:B------:R-:W-:-:S04]  /*08f0*/  IMAD R9, R2, R17, RZ ;  /* 0x0000001102097224 */ /* 0x000fc800078e02ff */
[----:B------:R-:W-:-:S06]  /*0900*/  IMAD.HI.U32 R9, R7, R9, R6 ;  /* 0x0000000907097227 */ /* 0x000fcc00078e0006 */
[----:B------:R-:W-:Y:S01]  /*0910*/  IMAD.HI.U32 R8, R9, R26, RZ ;  /* 0x0000001a09087227 */ /* 0x000fe200078e00ff */
[----:B------:R-:W-:-:S04]  /*0920*/  HFMA2.MMA R9, -RZ, RZ, 0, 0 ;  /* 0x00000000ff097435 */ /* 0x000fc800000001ff */
        /* <DEDUP_REMOVED lines=8> */
.L_x_53:
[----:B------:R-:W-:Y:S05]  /*09b0*/  BSYNC B0 ;  /* 0x0000000000007941 */ /* 0x000fea0003800000 */
.L_x_51:
[----:B------:R-:W-:Y:S01]  /*09c0*/  IMAD.MOV.U32 R6, RZ, RZ, c[0x0][0x1c0] ;  /* 0x00007000ff067624 */ /* 0x000fe200078e00ff */
[----:B------:R-:W-:Y:S01]  /*09d0*/  IABS R19, R3 ;  /* 0x0000000300137213 */ /* 0x000fe20000000000 */
[----:B------:R-:W-:Y:S01]  /*09e0*/  IMAD.MOV.U32 R26, RZ, RZ, RZ ;  /* 0x000000ffff1a7224 */ /* 0x000fe200078e00ff */
[----:B------:R-:W-:Y:S01]  /*09f0*/  IABS R14, c[0x0][0x214] ;  /* 0x00008500000e7a13 */ /* 0x000fe20000000000 */
[C---:B------:R-:W-:Y:S01]  /*0a00*/  IMAD R2, R6.reuse, c[0x0][0x214], RZ ;  /* 0x0000850006027a24 */ /* 0x040fe200078e02ff */
[----:B------:R-:W0:Y:S01]  /*0a10*/  I2F.RP R20, R19 ;  /* 0x0000001300147306 */ /* 0x000e220000209400 */
[----:B------:R-:W-:Y:S01]  /*0a20*/  IADD3 R6, R6, -0x1, RZ ;  /* 0xffffffff06067810 */ /* 0x000fe20007ffe0ff */
[----:B------:R-:W1:Y:S01]  /*0a30*/  S2R R38, SR_TID.X ;  /* 0x0000000000267919 */ /* 0x000e620000002100 */
[----:B------:R-:W-:Y:S01]  /*0a40*/  ISETP.NE.AND P5, PT, R3, RZ, PT ;  /* 0x000000ff0300720c */ /* 0x000fe20003fa5270 */
[----:B------:R-:W-:Y:S01]  /*0a50*/  BSSY B0, `(.L_x_54) ;  /* 0x0000072000007945 */ /* 0x000fe20003800000 */
[----:B------:R-:W-:-:S03]  /*0a60*/  IABS R18, R2 ;  /* 0x0000000200127213 */ /* 0x000fc60000000000 */
[----:B------:R-:W-:Y:S01]  /*0a70*/  I2F.RP R13, R14 ;  /* 0x0000000e000d7306 */ /* 0x000fe20000209400 */
[----:B------:R-:W-:-:S07]  /*0a80*/  IADD3 R21, R18, UR8, RZ ;  /* 0x0000000812157c10 */ /* 0x000fce000fffe0ff */
[----:B------:R-:W2:Y:S08]  /*0a90*/  I2F.RP R15, R18 ;  /* 0x00000012000f7306 */ /* 0x000eb00000209400 */
[----:B0-----:R-:W0:Y:S08]  /*0aa0*/  MUFU.RCP R4, R20 ;  /* 0x0000001400047308 */ /* 0x001e300000001000 */
[----:B--2---:R-:W2:Y:S08]  /*0ab0*/  MUFU.RCP R10, R15 ;  /* 0x0000000f000a7308 */ /* 0x004eb00000001000 */
[----:B------:R-:W3:Y:S01]  /*0ac0*/  MUFU.RCP R24, R13 ;  /* 0x0000000d00187308 */ /* 0x000ee20000001000 */
[----:B0-----:R-:W-:-:S02]  /*0ad0*/  IADD3 R4, R4, 0xffffffe, RZ ;  /* 0x0ffffffe04047810 */ /* 0x001fc40007ffe0ff */
[----:B--2---:R-:W-:-:S05]  /*0ae0*/  IADD3 R10, R10, 0xffffffe, RZ ;  /* 0x0ffffffe0a0a7810 */ /* 0x004fca0007ffe0ff */
[----:B------:R-:W0:Y:S01]  /*0af0*/  F2I.FTZ.U32.TRUNC.NTZ R27, R4 ;  /* 0x00000004001b7305 */ /* 0x000e22000021f000 */
[----:B------:R-:W-:Y:S02]  /*0b00*/  IABS R15, R21 ;  /* 0x00000015000f7213 */ /* 0x000fe40000000000 */
[----:B---3--:R-:W-:-:S05]  /*0b10*/  IADD3 R24, R24, 0xffffffe, RZ ;  /* 0x0ffffffe18187810 */ /* 0x008fca0007ffe0ff */
[----:B------:R-:W2:Y:S08]  /*0b20*/  F2I.FTZ.U32.TRUNC.NTZ R11, R10 ;  /* 0x0000000a000b7305 */ /* 0x000eb0000021f000 */
[----:B------:R-:W3:Y:S01]  /*0b30*/  F2I.FTZ.U32.TRUNC.NTZ R25, R24 ;  /* 0x0000001800197305 */ /* 0x000ee2000021f000 */
[----:B0-----:R-:W-:Y:S02]  /*0b40*/  IMAD.MOV R22, RZ, RZ, -R27 ;  /* 0x000000ffff167224 */ /* 0x001fe400078e0a1b */
[----:B------:R-:W-:-:S02]  /*0b50*/  IMAD.IADD R4, R6, 0x1, R19 ;  /* 0x0000000106047824 */ /* 0x000fc400078e0213 */
[----:B------:R-:W-:Y:S02]  /*0b60*/  IMAD R22, R22, R19, RZ ;  /* 0x0000001316167224 */ /* 0x000fe400078e02ff */
[----:B--2---:R-:W-:Y:S01]  /*0b70*/  IMAD.MOV R7, RZ, RZ, -R11 ;  /* 0x000000ffff077224 */ /* 0x004fe200078e0a0b */
[----:B------:R-:W-:Y:S01]  /*0b80*/  IABS R13, R4 ;  /* 0x00000004000d7213 */ /* 0x000fe20000000000 */
[----:B------:R-:W-:Y:S02]  /*0b90*/  IMAD.MOV.U32 R10, RZ, RZ, RZ ;  /* 0x000000ffff0a7224 */ /* 0x000fe400078e00ff */
[----:B------:R-:W-:Y:S02]  /*0ba0*/  IMAD R20, R7, R18, RZ ;  /* 0x0000001207147224 */ /* 0x000fe400078e02ff */
[----:B------:R-:W-:-:S04]  /*0bb0*/  IMAD.HI.U32 R22, R27, R22, R26 ;  /* 0x000000161b167227 */ /* 0x000fc800078e001a */
[----:B------:R-:W-:Y:S01]  /*0bc0*/  IMAD.HI.U32 R20, R11, R20, R10 ;  /* 0x000000140b147227 */ /* 0x000fe200078e000a */
[----:B------:R-:W-:Y:S02]  /*0bd0*/  IABS R10, R2 ;  /* 0x00000002000a7213 */ /* 0x000fe40000000000 */
[----:B------:R-:W-:Y:S01]  /*0be0*/  IABS R11, R3 ;  /* 0x00000003000b7213 */ /* 0x000fe20000000000 */
[----:B---3--:R-:W-:Y:S02]  /*0bf0*/  IMAD.MOV R7, RZ, RZ, -R25 ;  /* 0x000000ffff077224 */ /* 0x008fe400078e0a19 */
[----:B------:R-:W-:Y:S02]  /*0c00*/  IMAD.MOV.U32 R24, RZ, RZ, RZ ;  /* 0x000000ffff187224 */ /* 0x000fe400078e00ff */
[----:B------:R-:W-:Y:S02]  /*0c10*/  IMAD R7, R7, R14, RZ ;  /* 0x0000000e07077224 */ /* 0x000fe400078e02ff */
[----:B------:R-:W-:-:S02]  /*0c20*/  IMAD.MOV R10, RZ, RZ, -R10 ;  /* 0x000000ffff0a7224 */ /* 0x000fc400078e0a0a */
[----:B------:R-:W-:-:S04]  /*0c30*/  IMAD.HI.U32 R20, R20, R15, RZ ;  /* 0x0000000f14147227 */ /* 0x000fc800078e00ff */
[----:B------:R-:W-:-:S04]  /*0c40*/  IMAD.HI.U32 R24, R25, R7, R24 ;  /* 0x0000000719187227 */ /* 0x000fc800078e0018 */
[----:B------:R-:W-:Y:S02]  /*0c50*/  IMAD R7, R20, R10, R15 ;  /* 0x0000000a14077224 */ /* 0x000fe400078e020f */
[----:B------:R-:W-:Y:S02]  /*0c60*/  IMAD.MOV R11, RZ, RZ, -R11 ;  /* 0x000000ffff0b7224 */ /* 0x000fe400078e0a0b */
[----:B------:R-:W-:Y:S01]  /*0c70*/  IMAD.HI.U32 R22, R22, R13, RZ ;  /* 0x0000000d16167227 */ /* 0x000fe200078e00ff */
[----:B------:R-:W-:-:S03]  /*0c80*/  ISETP.GT.U32.AND P4, PT, R18, R7, PT ;  /* 0x000000071200720c */ /* 0x000fc60003f84070 */
[----:B------:R-:W-:Y:S01]  /*0c90*/  IMAD R26, R22, R11, R13 ;  /* 0x0000000b161a7224 */ /* 0x000fe200078e020d */
[----:B------:R-:W-:Y:S01]  /*0ca0*/  LEA.HI.SX32 R13, R2, 0x1, 0x1 ;  /* 0x00000001020d7811 */ /* 0x000fe200078f0aff */
[----:B------:R-:W-:-:S03]  /*0cb0*/  IMAD.HI.U32 R24, R24, R15, RZ ;  /* 0x0000000f18187227 */ /* 0x000fc600078e00ff */
[----:B------:R-:W-:Y:S01]  /*0cc0*/  ISETP.GT.U32.AND P3, PT, R19, R26, PT ;  /* 0x0000001a1300720c */ /* 0x000fe20003f64070 */
[----:B------:R-:W-:-:S04]  /*0cd0*/  IMAD.MOV R10, RZ, RZ, -R24 ;  /* 0x000000ffff0a7224 */ /* 0x000fc800078e0a18 */
[----:B------:R-:W-:Y:S01]  /*0ce0*/  @!P4 IMAD.IADD R7, R7, 0x1, -R18 ;  /* 0x000000010707c824 */ /* 0x000fe200078e0a12 */
[----:B------:R-:W-:Y:S01]  /*0cf0*/  @!P4 IADD3 R20, R20, 0x1, RZ ;  /* 0x000000011414c810 */ /* 0x000fe20007ffe0ff */
[----:B------:R-:W-:Y:S01]  /*0d00*/  IMAD R15, R14, R10, R15 ;  /* 0x0000000a0e0f7224 */ /* 0x000fe200078e020f */
[----:B------:R-:W-:Y:S02]  /*0d10*/  ISETP.NE.AND P4, PT, R2, RZ, PT ;  /* 0x000000ff0200720c */ /* 0x000fe40003f85270 */
[-C--:B------:R-:W-:Y:S02]  /*0d20*/  ISETP.GE.U32.AND P2, PT, R7, R18.reuse, PT ;  /* 0x000000120700720c */ /* 0x080fe40003f46070 */
[----:B------:R-:W-:Y:S01]  /*0d30*/  LOP3.LUT R7, R21, R18, RZ, 0x3c, !PT ;  /* 0x0000001215077212 */ /* 0x000fe200078e3cff */
[----:B------:R-:W-:Y:S01]  /*0d40*/  @!P3 IMAD.IADD R26, R26, 0x1, -R19 ;  /* 0x000000011a1ab824 */ /* 0x000fe200078e0a13 */
[----:B------:R-:W-:Y:S02]  /*0d50*/  ISETP.GT.U32.AND P0, PT, R14, R15, PT ;  /* 0x0000000f0e00720c */ /* 0x000fe40003f04070 */
[----:B------:R-:W-:-:S02]  /*0d60*/  ISETP.GE.AND P1, PT, R7, RZ, PT ;  /* 0x000000ff0700720c */ /* 0x000fc40003f26270 */
[-C--:B------:R-:W-:Y:S02]  /*0d70*/  ISETP.GE.U32.AND P6, PT, R26, R19.reuse, PT ;  /* 0x000000131a00720c */ /* 0x080fe40003fc6070 */
[----:B------:R-:W-:Y:S02]  /*0d80*/  LOP3.LUT R7, R4, R19, RZ, 0x3c, !PT ;  /* 0x0000001304077212 */ /* 0x000fe400078e3cff */
[----:B------:R-:W-:Y:S02]  /*0d90*/  @!P3 IADD3 R22, R22, 0x1, RZ ;  /* 0x000000011616b810 */ /* 0x000fe40007ffe0ff */
[----:B------:R-:W-:Y:S02]  /*0da0*/  @P2 IADD3 R20, R20, 0x1, RZ ;  /* 0x0000000114142810 */ /* 0x000fe40007ffe0ff */
[----:B------:R-:W-:Y:S01]  /*0db0*/  ISETP.GE.AND P2, PT, R7, RZ, PT ;  /* 0x000000ff0700720c */ /* 0x000fe20003f46270 */
[----:B------:R-:W-:Y:S01]  /*0dc0*/  @!P0 IMAD.IADD R15, R15, 0x1, -R14 ;  /* 0x000000010f0f8824 */ /* 0x000fe200078e0a0e */
[----:B------:R-:W-:Y:S01]  /*0dd0*/  @!P0 IADD3 R24, R24, 0x1, RZ ;  /* 0x0000000118188810 */ /* 0x000fe20007ffe0ff */
[----:B------:R-:W-:Y:S01]  /*0de0*/  @!P1 IMAD.MOV R20, RZ, RZ, -R20 ;  /* 0x000000ffff149224 */ /* 0x000fe200078e0a14 */
[----:B------:R-:W-:-:S02]  /*0df0*/  @!P4 LOP3.LUT R20, RZ, R18, RZ, 0x33, !PT ;  /* 0x00000012ff14c212 */ /* 0x000fc400078e33ff */
[----:B------:R-:W-:Y:S02]  /*0e00*/  @P6 IADD3 R22, R22, 0x1, RZ ;  /* 0x0000000116166810 */ /* 0x000fe40007ffe0ff */
[----:B------:R-:W-:Y:S02]  /*0e10*/  ISETP.LT.U32.AND P0, PT, R32, R20, PT ;  /* 0x000000142000720c */ /* 0x000fe40003f01070 */
[----:B------:R-:W-:Y:S02]  /*0e20*/  SHF.R.S32.HI R11, RZ, 0x1f, R20 ;  /* 0x0000001fff0b7819 */ /* 0x000fe40000011414 */
[----:B------:R-:W-:Y:S01]  /*0e30*/  ISETP.GE.U32.AND P3, PT, R15, R14, PT ;  /* 0x0000000e0f00720c */ /* 0x000fe20003f66070 */
[----:B------:R-:W-:Y:S01]  /*0e40*/  @!P2 IMAD.MOV R22, RZ, RZ, -R22 ;  /* 0x000000ffff16a224 */ /* 0x000fe200078e0a16 */
[----:B------:R-:W-:Y:S02]  /*0e50*/  ISETP.GT.AND P2, PT, R2, RZ, PT ;  /* 0x000000ff0200720c */ /* 0x000fe40003f44270 */
[----:B------:R-:W-:-:S02]  /*0e60*/  ISETP.LT.AND.EX P0, PT, R33, R11, PT, P0 ;  /* 0x0000000b2100720c */ /* 0x000fc40003f01300 */
[----:B------:R-:W-:Y:S02]  /*0e70*/  LOP3.LUT R21, R21, c[0x0][0x214], RZ, 0x3c, !PT ;  /* 0x0000850015157a12 */ /* 0x000fe400078e3cff */
[----:B------:R-:W-:Y:S02]  /*0e80*/  SEL R11, R33, R11, P0 ;  /* 0x0000000b210b7207 */ /* 0x000fe40000000000 */
[----:B------:R-:W-:Y:S02]  /*0e90*/  ISETP.GE.AND P1, PT, R21, RZ, PT ;  /* 0x000000ff1500720c */ /* 0x000fe40003f26270 */
[----:B------:R-:W-:Y:S02]  /*0ea0*/  SHF.R.S32.HI R10, RZ, 0x1f, R2 ;  /* 0x0000001fff0a7819 */ /* 0x000fe40000011402 */
[----:B------:R-:W-:Y:S02]  /*0eb0*/  ISETP.NE.AND P4, PT, RZ, c[0x0][0x214], PT ;  /* 0x00008500ff007a0c */ /* 0x000fe40003f85270 */
[----:B------:R-:W-:Y:S01]  /*0ec0*/  LOP3.LUT R2, R33, R11, RZ, 0xfc, !PT ;  /* 0x0000000b21027212 */ /* 0x000fe200078efcff */
[----:B------:R-:W-:Y:S01]  /*0ed0*/  @!P2 IMAD.MOV R13, RZ, RZ, R10 ;  /* 0x000000ffff0da224 */ /* 0x000fe200078e020a */
[----:B------:R-:W-:-:S02]  /*0ee0*/  @P3 IADD3 R24, R24, 0x1, RZ ;  /* 0x0000000118183810 */ /* 0x000fc40007ffe0ff */
[----:B------:R-:W-:Y:S02]  /*0ef0*/  ISETP.NE.U32.AND P2, PT, R2, RZ, PT ;  /* 0x000000ff0200720c */ /* 0x000fe40003f45070 */
[----:B------:R-:W-:Y:S01]  /*0f00*/  @!P5 LOP3.LUT R22, RZ, R19, RZ, 0x33, !PT ;  /* 0x00000013ff16d212 */ /* 0x000fe200078e33ff */
[----:B------:R-:W-:-:S03]  /*0f10*/  @!P1 IMAD.MOV R24, RZ, RZ, -R24 ;  /* 0x000000ffff189224 */ /* 0x000fc600078e0a18 */
[----:B------:R-:W-:Y:S02]  /*0f20*/  ISETP.LT.U32.AND P1, PT, R8, R22, PT ;  /* 0x000000160800720c */ /* 0x000fe40003f21070 */
[----:B------:R-:W-:Y:S02]  /*0f30*/  SHF.R.S32.HI R7, RZ, 0x1f, R22 ;  /* 0x0000001fff077819 */ /* 0x000fe40000011416 */
[----:B------:R-:W-:Y:S02]  /*0f40*/  @!P4 LOP3.LUT R24, RZ, c[0x0][0x214], RZ, 0x33, !PT ;  /* 0x00008500ff18ca12 */ /* 0x000fe400078e33ff */
[----:B------:R-:W-:-:S03]  /*0f50*/  ISETP.LT.AND.EX P1, PT, R9, R7, PT, P1 ;  /* 0x000000070900720c */ /* 0x000fc60003f21310 */
[----:B------:R-:W-:Y:S01]  /*0f60*/  IMAD R2, R24, R13, RZ ;  /* 0x0000000d18027224 */ /* 0x000fe200078e02ff */
[----:B------:R-:W-:Y:S02]  /*0f70*/  SEL R15, R8, R22, P1 ;  /* 0x00000016080f7207 */ /* 0x000fe40000800000 */
[----:B------:R-:W-:Y:S02]  /*0f80*/  SEL R14, R9, R7, P1 ;  /* 0x00000007090e7207 */ /* 0x000fe40000800000 */
[----:B------:R-:W-:Y:S01]  /*0f90*/  SEL R13, R32, R20, P0 ;  /* 0x00000014200d7207 */ /* 0x000fe20000000000 */
[----:B------:R-:W-:Y:S05]  /*0fa0*/  @!P2 BRA `(.L_x_55) ;  /* 0x000000900000a947 */ /* 0x000fea0003800000 */
[----:B-1----:R-:W-:Y:S01]  /*0fb0*/  IMAD.MOV.U32 R30, RZ, RZ, R32 ;  /* 0x000000ffff1e7224 */ /* 0x002fe200078e0020 */
[----:B------:R-:W-:Y:S01]  /*0fc0*/  MOV R26, R13 ;  /* 0x0000000d001a7202 */ /* 0x000fe20000000f00 */
[----:B------:R-:W-:Y:S01]  /*0fd0*/  IMAD.MOV.U32 R19, RZ, RZ, R33 ;  /* 0x000000ffff137224 */ /* 0x000fe200078e0021 */
[----:B------:R-:W-:Y:S02]  /*0fe0*/  MOV R25, R11 ;  /* 0x0000000b00197202 */ /* 0x000fe40000000f00 */
[----:B------:R-:W-:-:S02]  /*0ff0*/  MOV R24, 0x1010 ;  /* 0x0000101000187802 */ /* 0x000fc40000000f00 */
[----:B------:R-:W-:Y:S05]  /*1000*/  CALL.REL.NOINC `($__internal_1_$__cuda_sm20_div_s64) ;  /* 0x0000370000007944 */ /* 0x000fea0003c00000 */
[----:B------:R-:W-:Y:S02]  /*1010*/  MOV R40, R20 ;  /* 0x0000001400287202 */ /* 0x000fe40000000f00 */
[----:B------:R-:W-:Y:S01]  /*1020*/  MOV R41, R21 ;  /* 0x0000001500297202 */ /* 0x000fe20000000f00 */
[----:B------:R-:W-:Y:S05]  /*1030*/  BRA `(.L_x_56) ;  /* 0x0000013000007947 */ /* 0x000fea0003800000 */
.L_x_55:
        /* <DEDUP_REMOVED lines=19> */
.L_x_56:
[----:B------:R-:W-:Y:S05]  /*1170*/  BSYNC B0 ;  /* 0x0000000000007941 */ /* 0x000fea0003800000 */
.L_x_54:
[----:B------:R-:W-:Y:S01]  /*1180*/  SHF.R.S32.HI R7, RZ, 0x1f, R38 ;  /* 0x0000001fff077819 */ /* 0x000fe20000011426 */
[----:B------:R-:W-:Y:S01]  /*1190*/  ULDC.64 UR8, c[0x0][0x118] ;  /* 0x0000460000087ab9 */ /* 0x000fe20000000a00 */
[----:B------:R-:W-:Y:S02]  /*11a0*/  IADD3 R21, P0, R12, -UR7, RZ ;  /* 0x800000070c157c10 */ /* 0x000fe4000ff1e0ff */
[----:B------:R-:W-:-:S04]  /*11b0*/  LEA.HI R25, R7, R38, RZ, 0x3 ;  /* 0x0000002607197211 */ /* 0x000fc800078f18ff */
[----:B------:R-:W-:Y:S02]  /*11c0*/  LOP3.LUT R19, R25, 0xfffffff8, RZ, 0xc0, !PT ;  /* 0xfffffff819137812 */ /* 0x000fe400078ec0ff */
[----:B------:R-:W-:-:S03]  /*11d0*/  SHF.R.S32.HI R25, RZ, 0x3, R25 ;  /* 0x00000003ff197819 */ /* 0x000fc60000011419 */
[----:B------:R-:W-:Y:S01]  /*11e0*/  IMAD.IADD R20, R38, 0x1, -R19 ;  /* 0x0000000126147824 */ /* 0x000fe200078e0a13 */
[----:B------:R-:W-:Y:S02]  /*11f0*/  IADD3.X R19, R0, ~UR6, RZ, P0, !PT ;  /* 0x8000000600137c10 */ /* 0x000fe400087fe4ff */
[----:B------:R-:W-:Y:S02]  /*1200*/  IADD3 R31, R25, 0x20, RZ ;  /* 0x00000020191f7810 */ /* 0x000fe40007ffe0ff */
[----:B------:R-:W-:Y:S02]  /*1210*/  ISETP.GT.U32.AND P3, PT, R21, R20, PT ;  /* 0x000000141500720c */ /* 0x000fe40003f64070 */
[----:B------:R-:W-:Y:S02]  /*1220*/  SHF.R.S32.HI R10, RZ, 0x1f, R20 ;  /* 0x0000001fff0a7819 */ /* 0x000fe40000011414 */
[----:B------:R-:W-:Y:S02]  /*1230*/  IADD3 R27, R25, 0x10, RZ ;  /* 0x00000010191b7810 */ /* 0x000fe40007ffe0ff */
[----:B------:R-:W-:-:S02]  /*1240*/  ISETP.GT.AND.EX P3, PT, R19, R10, PT, P3 ;  /* 0x0000000a1300720c */ /* 0x000fc40003f64330 */
[----:B------:R-:W-:Y:S02]  /*1250*/  IADD3 R23, R25, 0x30, RZ ;  /* 0x0000003019177810 */ /* 0x000fe40007ffe0ff */
[----:B------:R-:W-:Y:S02]  /*1260*/  ISETP.GE.OR P4, PT, R31, c[0x0][0x314], !P3 ;  /* 0x0000c5001f007a0c */ /* 0x000fe40005f86670 */
[----:B------:R-:W-:Y:S02]  /*1270*/  ISETP.GE.OR P5, PT, R27, c[0x0][0x314], !P3 ;  /* 0x0000c5001b007a0c */ /* 0x000fe40005fa6670 */
[----:B------:R-:W-:Y:S02]  /*1280*/  ISETP.GE.OR P6, PT, R25, c[0x0][0x314], !P3 ;  /* 0x0000c50019007a0c */ /* 0x000fe40005fc6670 */
[----:B------:R-:W-:Y:S02]  /*1290*/  ISETP.GE.OR P3, PT, R23, c[0x0][0x314], !P3 ;  /* 0x0000c50017007a0c */ /* 0x000fe40005f66670 */
[----:B------:R-:W-:-:S04]  /*12a0*/  IADD3 R32, P0, R20, UR7, RZ ;  /* 0x0000000714207c10 */ /* 0x000fc8000ff1e0ff */
[----:B------:R-:W-:Y:S01]  /*12b0*/  IADD3.X R33, R10, UR6, RZ, P0, !PT ;  /* 0x000000060a217c10 */ /* 0x000fe200087fe4ff */
[--C-:B------:R-:W-:Y:S01]  /*12c0*/  @!P4 IMAD.MOV.U32 R26, RZ, RZ, R32.reuse ;  /* 0x000000ffff1ac224 */ /* 0x100fe200078e0020 */
[----:B------:R-:W-:Y:S02]  /*12d0*/  @!P4 SHF.R.S32.HI R19, RZ, 0x1f, R31 ;  /* 0x0000001fff13c819 */ /* 0x000fe4000001141f */
[----:B------:R-:W-:Y:S01]  /*12e0*/  @!P5 SHF.R.S32.HI R21, RZ, 0x1f, R27 ;  /* 0x0000001fff15d819 */ /* 0x000fe2000001141b */
[----:B------:R-:W-:-:S04]  /*12f0*/  @!P5 IMAD.WIDE.U32 R28, R12, R27, R32 ;  /* 0x0000001b0c1cd225 */ /* 0x000fc800078e0020 */
[-C--:B------:R-:W-:Y:S01]  /*1300*/  @!P4 IMAD R19, R19, R12.reuse, RZ ;  /* 0x0000000c1313c224 */ /* 0x080fe200078e02ff */
[----:B------:R-:W-:Y:S01]  /*1310*/  @!P5 LEA R22, P0, R28, c[0x0][0x208], 0x2 ;  /* 0x000082001c16da11 */ /* 0x000fe200078010ff */
[----:B------:R-:W-:Y:S02]  /*1320*/  @!P5 IMAD R21, R21, R12, RZ ;  /* 0x0000000c1515d224 */ /* 0x000fe400078e02ff */
[-C--:B------:R-:W-:Y:S01]  /*1330*/  @!P4 IMAD R10, R31, R0.reuse, R19 ;  /* 0x000000001f0ac224 */ /* 0x080fe200078e0213 */
[----:B------:R-:W-:Y:S01]  /*1340*/  @!P3 SHF.R.S32.HI R19, RZ, 0x1f, R23 ;  /* 0x0000001fff13b819 */ /* 0x000fe20000011417 */
[----:B------:R-:W-:Y:S01]  /*1350*/  @!P5 IMAD R18, R27, R0, R21 ;  /* 0x000000001b12d224 */ /* 0x000fe200078e0215 */
[----:B------:R-:W-:Y:S01]  /*1360*/  @!P6 SHF.R.S32.HI R21, RZ, 0x1f, R25 ;  /* 0x0000001fff15e819 */ /* 0x000fe20000011419 */
[----:B------:R-:W-:Y:S02]  /*1370*/  @!P4 IMAD.MOV.U32 R27, RZ, RZ, R33 ;  /* 0x000000ffff1bc224 */ /* 0x000fe400078e0021 */
[----:B------:R-:W-:-:S02]  /*1380*/  @!P3 IMAD R19, R19, R12, RZ ;  /* 0x0000000c1313b224 */ /* 0x000fc400078e02ff */
[----:B------:R-:W-:-:S04]  /*1390*/  @!P4 IMAD.WIDE.U32 R26, R12, R31, R26 ;  /* 0x0000001f0c1ac225 */ /* 0x000fc800078e001a */
[----:B------:R-:W-:Y:S02]  /*13a0*/  @!P6 IMAD.MOV.U32 R30, RZ, RZ, R32 ;  /* 0x000000ffff1ee224 */ /* 0x000fe400078e0020 */
[--C-:B------:R-:W-:Y:S02]  /*13b0*/  @!P6 IMAD.MOV.U32 R31, RZ, RZ, R33.reuse ;  /* 0x000000ffff1fe224 */ /* 0x100fe400078e0021 */
[----:B------:R-:W-:Y:S02]  /*13c0*/  @!P6 IMAD R21, R21, R12, RZ ;  /* 0x0000000c1515e224 */ /* 0x000fe400078e02ff */
[----:B------:R-:W-:Y:S02]  /*13d0*/  @!P5 IMAD.IADD R18, R29, 0x1, R18 ;  /* 0x000000011d12d824 */ /* 0x000fe400078e0212 */
[----:B------:R-:W-:-:S04]  /*13e0*/  @!P3 IMAD.WIDE.U32 R32, R12, R23, R32 ;  /* 0x000000170c20b225 */ /* 0x000fc800078e0020 */
[-C--:B------:R-:W-:Y:S01]  /*13f0*/  @!P3 IMAD R19, R23, R0.reuse, R19 ;  /* 0x000000001713b224 */ /* 0x080fe200078e0213 */
[----:B------:R-:W-:Y:S01]  /*1400*/  @!P5 LEA.HI.X R23, R28, c[0x0][0x20c], R18, 0x2, P0 ;  /* 0x000083001c17da11 */ /* 0x000fe200000f1412 */
[----:B------:R-:W-:Y:S01]  /*1410*/  @!P6 IMAD.WIDE.U32 R30, R12, R25, R30 ;  /* 0x000000190c1ee225 */ /* 0x000fe200078e001e */
[----:B------:R-:W-:Y:S02]  /*1420*/  @!P3 LEA R18, P0, R32, c[0x0][0x208], 0x2 ;  /* 0x000082002012ba11 */ /* 0x000fe400078010ff */
[----:B------:R-:W-:Y:S01]  /*1430*/  @!P4 LEA R28, P1, R26, c[0x0][0x208], 0x2 ;  /* 0x000082001a1cca11 */ /* 0x000fe200078210ff */
[----:B------:R-:W-:Y:S01]  /*1440*/  @!P6 IMAD R21, R25, R0, R21 ;  /* 0x000000001915e224 */ /* 0x000fe200078e0215 */
[----:B------:R-:W-:Y:S01]  /*1450*/  @!P6 LEA R36, P2, R30, c[0x0][0x208], 0x2 ;  /* 0x000082001e24ea11 */ /* 0x000fe200078410ff */
[----:B------:R-:W-:Y:S02]  /*1460*/  @!P3 IMAD.IADD R19, R33, 0x1, R19 ;  /* 0x000000012113b824 */ /* 0x000fe400078e0213 */
[----:B------:R-:W-:-:S02]  /*1470*/  @!P6 IMAD.IADD R21, R31, 0x1, R21 ;  /* 0x000000011f15e824 */ /* 0x000fc400078e0215 */
[----:B------:R-:W-:Y:S01]  /*1480*/  @!P4 IMAD.IADD R27, R27, 0x1, R10 ;  /* 0x000000011b1bc824 */ /* 0x000fe200078e020a */
[----:B------:R-:W-:Y:S01]  /*1490*/  @!P3 LEA.HI.X R19, R32, c[0x0][0x20c], R19, 0x2, P0 ;  /* 0x000083002013ba11 */ /* 0x000fe200000f1413 */
[----:B------:R-:W-:Y:S01]  /*14a0*/  IMAD.MOV.U32 R24, RZ, RZ, -0x800000 ;  /* 0xff800000ff187424 */ /* 0x000fe200078e00ff */
[----:B------:R-:W-:Y:S01]  /*14b0*/  @!P6 LEA.HI.X R37, R30, c[0x0][0x20c], R21, 0x2, P2 ;  /* 0x000083001e25ea11 */ /* 0x000fe200010f1415 */
[----:B------:R-:W-:Y:S01]  /*14c0*/  IMAD.MOV.U32 R21, RZ, RZ, -0x800000 ;  /* 0xff800000ff157424 */ /* 0x000fe200078e00ff */
[----:B------:R-:W-:Y:S01]  /*14d0*/  @!P4 LEA.HI.X R29, R26, c[0x0][0x20c], R27, 0x2, P1 ;  /* 0x000083001a1dca11 */ /* 0x000fe200008f141b */
[----:B------:R-:W-:Y:S02]  /*14e0*/  IMAD.MOV.U32 R10, RZ, RZ, -0x800000 ;  /* 0xff800000ff0a7424 */ /* 0x000fe400078e00ff */
[----:B------:R-:W-:Y:S01]  /*14f0*/  IMAD.MOV.U32 R26, RZ, RZ, -0x800000 ;  /* 0xff800000ff1a7424 */ /* 0x000fe200078e00ff */
[----:B------:R0:W2:Y:S04]  /*1500*/  @!P3 LDG.E R24, [R18.64] ;  /* 0x000000081218b981 */ /* 0x0000a8000c1e1900 */
[----:B------:R-:W3:Y:S04]  /*1510*/  @!P6 LDG.E R21, [R36.64] ;  /* 0x000000082415e981 */ /* 0x000ee8000c1e1900 */
[----:B------:R1:W4:Y:S04]  /*1520*/  @!P5 LDG.E R10, [R22.64] ;  /* 0x00000008160ad981 */ /* 0x000328000c1e1900 */
[----:B------:R-:W5:Y:S01]  /*1530*/  @!P4 LDG.E R26, [R28.64] ;  /* 0x000000081c1ac981 */ /* 0x000f62000c1e1900 */
[----:B------:R-:W-:-:S04]  /*1540*/  IABS R27, c[0x0][0x1c0] ;  /* 0x00007000001b7a13 */ /* 0x000fc80000000000 */
[----:B------:R-:W0:Y:S08]  /*1550*/  I2F.U32.RP R32, R27 ;  /* 0x0000001b00207306 */ /* 0x000e300000209000 */
[----:B0-----:R-:W0:Y:S02]  /*1560*/  MUFU.RCP R30, R32 ;  /* 0x00000020001e7308 */ /* 0x001e240000001000 */
[----:B0-----:R-:W-:-:S06]  /*1570*/  IADD3 R30, R30, 0xffffffe, RZ ;  /* 0x0ffffffe1e1e7810 */ /* 0x001fcc0007ffe0ff */
[----:B------:R-:W1:Y:S01]  /*1580*/  F2I.FTZ.U32.TRUNC.NTZ R31, R30 ;  /* 0x0000001e001f7305 */ /* 0x000e62000021f000 */
[----:B------:R-:W-:Y:S02]  /*1590*/  IABS R19, R4 ;  /* 0x0000000400137213 */ /* 0x000fe40000000000 */
[----:B------:R-:W-:Y:S01]  /*15a0*/  IABS R18, c[0x0][0x1c0] ;  /* 0x0000700000127a13 */ /* 0x000fe20000000000 */
[----:B-1----:R-:W-:Y:S02]  /*15b0*/  IMAD.MOV R22, RZ, RZ, -R31 ;  /* 0x000000ffff167224 */ /* 0x002fe400078e0a1f */
[----:B------:R-:W-:Y:S02]  /*15c0*/  IMAD.MOV.U32 R30, RZ, RZ, RZ ;  /* 0x000000ffff1e7224 */ /* 0x000fe400078e00ff */
[----:B------:R-:W-:-:S04]  /*15d0*/  IMAD R22, R22, R27, RZ ;  /* 0x0000001b16167224 */ /* 0x000fc800078e02ff */
[----:B------:R-:W-:-:S04]  /*15e0*/  IMAD.HI.U32 R22, R31, R22, R30 ;  /* 0x000000161f167227 */ /* 0x000fc800078e001e */
[----:B------:R-:W-:Y:S02]  /*15f0*/  IMAD.MOV R18, RZ, RZ, -R18 ;  /* 0x000000ffff127224 */ /* 0x000fe400078e0a12 */
[----:B------:R-:W-:-:S04]  /*1600*/  IMAD.HI.U32 R22, R22, R19, RZ ;  /* 0x0000001316167227 */ /* 0x000fc800078e00ff */
[----:B------:R-:W-:-:S05]  /*1610*/  IMAD R18, R22, R18, R19 ;  /* 0x0000001216127224 */ /* 0x000fca00078e0213 */
[----:B------:R-:W-:Y:S02]  /*1620*/  ISETP.GT.U32.AND P3, PT, R27, R18, PT ;  /* 0x000000121b00720c */ /* 0x000fe40003f64070 */
[C---:B------:R-:W-:Y:S02]  /*1630*/  ISETP.GT.AND P6, PT, R38.reuse, 0x7f, PT ;  /* 0x0000007f2600780c */ /* 0x040fe40003fc4270 */
[C---:B------:R-:W-:Y:S02]  /*1640*/  ISETP.GT.AND P2, PT, R38.reuse, 0x1ff, PT ;  /* 0x000001ff2600780c */ /* 0x040fe40003f44270 */
[C---:B------:R-:W-:Y:S02]  /*1650*/  ISETP.GT.AND P1, PT, R38.reuse, 0x17f, PT ;  /* 0x0000017f2600780c */ /* 0x040fe40003f24270 */
[----:B------:R-:W-:Y:S01]  /*1660*/  ISETP.GT.AND P0, PT, R38, 0xff, PT ;  /* 0x000000ff2600780c */ /* 0x000fe20003f04270 */
[----:B------:R-:W-:-:S04]  /*1670*/  IMAD R25, R25, 0x9, R20 ;  /* 0x0000000919197824 */ /* 0x000fc800078e0214 */
[----:B------:R-:W-:-:S05]  /*1680*/  @!P3 IMAD.IADD R18, R18, 0x1, -R27 ;  /* 0x000000011212b824 */ /* 0x000fca00078e0a1b */
[----:B------:R-:W-:Y:S02]  /*1690*/  ISETP.GE.U32.AND P4, PT, R18, R27, PT ;  /* 0x0000001b1200720c */ /* 0x000fe40003f86070 */
[----:B------:R-:W-:Y:S02]  /*16a0*/  LOP3.LUT R18, R9, R14, RZ, 0xfc, !PT ;  /* 0x0000000e09127212 */ /* 0x000fe400078efcff */
[----:B------:R-:W-:Y:S02]  /*16b0*/  LOP3.LUT R4, R4, c[0x0][0x1c0], RZ, 0x3c, !PT ;  /* 0x0000700004047a12 */ /* 0x000fe400078e3cff */
[----:B------:R-:W-:-:S07]  /*16c0*/  @!P3 IADD3 R22, R22, 0x1, RZ ;  /* 0x000000011616b810 */ /* 0x000fce0007ffe0ff */
[----:B------:R-:W-:Y:S01]  /*16d0*/  @P4 IADD3 R22, R22, 0x1, RZ ;  /* 0x0000000116164810 */ /* 0x000fe20007ffe0ff */
[----:B------:R-:W-:Y:S01]  /*16e0*/  BSSY B0, `(.L_x_57) ;  /* 0x0000028000007945 */ /* 0x000fe20003800000 */
[----:B--2---:R0:W-:Y:S04]  /*16f0*/  @!P6 STS [R25.X4+0x6c0], R24 ;  /* 0x0006c0181900e388 */ /* 0x0041e80000004800 */
[----:B---3--:R0:W-:Y:S01]  /*1700*/  @!P2 STS [R25.X4], R21 ;  /* 0x000000151900a388 */ /* 0x0081e20000004800 */
[----:B------:R-:W-:-:S03]  /*1710*/  ISETP.NE.U32.AND P2, PT, R18, RZ, PT ;  /* 0x000000ff1200720c */ /* 0x000fc60003f45070 */
[----:B----4-:R0:W-:Y:S01]  /*1720*/  @!P1 STS [R25.X4+0x240], R10 ;  /* 0x0002400a19009388 */ /* 0x0101e20000004800 */
[----:B------:R-:W-:-:S03]  /*1730*/  ISETP.GE.AND P1, PT, R4, RZ, PT ;  /* 0x000000ff0400720c */ /* 0x000fc60003f26270 */
[----:B-----5:R0:W-:Y:S01]  /*1740*/  @!P0 STS [R25.X4+0x480], R26 ;  /* 0x0004801a19008388 */ /* 0x0201e20000004800 */
[----:B------:R-:W-:Y:S01]  /*1750*/  ISETP.NE.AND P0, PT, RZ, c[0x0][0x1c0], PT ;  /* 0x00007000ff007a0c */ /* 0x000fe20003f05270 */
[----:B------:R-:W-:-:S08]  /*1760*/  IMAD.MOV.U32 R4, RZ, RZ, R22 ;  /* 0x000000ffff047224 */ /* 0x000fd000078e0016 */
[----:B------:R-:W-:-:S04]  /*1770*/  @!P1 IMAD.MOV R4, RZ, RZ, -R4 ;  /* 0x000000ffff049224 */ /* 0x000fc800078e0a04 */
[----:B------:R-:W-:Y:S01]  /*1780*/  @!P0 LOP3.LUT R4, RZ, c[0x0][0x1c0], RZ, 0x33, !PT ;  /* 0x00007000ff048a12 */ /* 0x000fe200078e33ff */
[----:B------:R-:W-:Y:S05]  /*1790*/  @!P2 BRA `(.L_x_58) ;  /* 0x000000900000a947 */ /* 0x000fea0003800000 */
[----:B------:R-:W-:Y:S01]  /*17a0*/  IMAD.MOV.U32 R30, RZ, RZ, R8 ;  /* 0x000000ffff1e7224 */ /* 0x000fe200078e0008 */
[----:B0-----:R-:W-:Y:S01]  /*17b0*/  MOV R26, R15 ;  /* 0x0000000f001a7202 */ /* 0x001fe20000000f00 */
[----:B------:R-:W-:Y:S01]  /*17c0*/  IMAD.MOV.U32 R19, RZ, RZ, R9 ;  /* 0x000000ffff137224 */ /* 0x000fe200078e0009 */
[----:B------:R-:W-:Y:S02]  /*17d0*/  MOV R25, R14 ;  /* 0x0000000e00197202 */ /* 0x000fe40000000f00 */
[----:B------:R-:W-:Y:S02]  /*17e0*/  MOV R24, 0x1800 ;  /* 0x0000180000187802 */ /* 0x000fe40000000f00 */
[----:B------:R-:W-:Y:S05]  /*17f0*/  CALL.REL.NOINC `($__internal_1_$__cuda_sm20_div_s64) ;  /* 0x00002f1000007944 */ /* 0x000fea0003c00000 */
[----:B------:R-:W-:Y:S02]  /*1800*/  MOV R42, R20 ;  /* 0x00000014002a7202 */ /* 0x000fe40000000f00 */
[----:B------:R-:W-:Y:S01]  /*1810*/  MOV R43, R21 ;  /* 0x00000015002b7202 */ /* 0x000fe20000000f00 */
[----:B------:R-:W-:Y:S05]  /*1820*/  BRA `(.L_x_59) ;  /* 0x0000013000007947 */ /* 0x000fea0003800000 */
.L_x_58:
[----:B0-----:R-:W0:Y:S01]  /*1830*/  I2F.U32.RP R10, R15 ;  /* 0x0000000f000a7306 */ /* 0x001e220000209000 */
        /* <DEDUP_REMOVED lines=18> */
.L_x_59:
[----:B------:R-:W-:Y:S05]  /*1960*/  BSYNC B0 ;  /* 0x0000000000007941 */ /* 0x000fea0003800000 */
.L_x_57:
[----:B------:R-:W-:Y:S01]  /*1970*/  BAR.SYNC.DEFER_BLOCKING 0x0 ;  /* 0x0000000000007b1d */ /* 0x000fe20000010000 */
[----:B------:R-:W-:Y:S01]  /*1980*/  LEA.HI R7, R7, R38, RZ, 0x4 ;  /* 0x0000002607077211 */ /* 0x000fe200078f20ff */
[----:B------:R-:W-:Y:S02]  /*1990*/  IMAD.MOV.U32 R36, RZ, RZ, -0x800000 ;  /* 0xff800000ff247424 */ /* 0x000fe400078e00ff */
[----:B------:R-:W-:Y:S01]  /*19a0*/  IMAD.MOV.U32 R33, RZ, RZ, -0x800000 ;  /* 0xff800000ff217424 */ /* 0x000fe200078e00ff */
[----:B------:R-:W-:Y:S01]  /*19b0*/  LOP3.LUT R9, R7, 0xfffffff0, RZ, 0xc0, !PT ;  /* 0xfffffff007097812 */ /* 0x000fe200078ec0ff */
[----:B------:R-:W-:Y:S01]  /*19c0*/  IMAD.MOV.U32 R32, RZ, RZ, -0x800000 ;  /* 0xff800000ff207424 */ /* 0x000fe200078e00ff */
[----:B------:R-:W-:Y:S01]  /*19d0*/  SHF.R.S32.HI R7, RZ, 0x4, R7 ;  /* 0x00000004ff077819 */ /* 0x000fe20000011407 */
[----:B------:R-:W-:Y:S01]  /*19e0*/  IMAD.MOV.U32 R34, RZ, RZ, -0x800000 ;  /* 0xff800000ff227424 */ /* 0x000fe200078e00ff */
[----:B------:R-:W-:Y:S01]  /*19f0*/  ULDC.U8 UR4, c[0x0][0x329] ;  /* 0x0000ca4000047ab9 */ /* 0x000fe20000000000 */
[----:B------:R-:W-:Y:S01]  /*1a00*/  IMAD.IADD R38, R38, 0x1, -R9 ;  /* 0x0000000126267824 */ /* 0x000fe200078e0a09 */
[----:B------:R-:W-:Y:S03]  /*1a10*/  BSSY B1, `(.L_x_60) ;  /* 0x000023c000017945 */ /* 0x000fe60003800000 */
[----:B------:R-:W-:-:S05]  /*1a20*/  IMAD R27, R38, 0x9, R7 ;  /* 0x00000009261b7824 */ /* 0x000fca00078e0207 */
[----:B------:R-:W-:Y:S04]  /*1a30*/  @!P6 LDS R36, [R27.X4] ;  /* 0x000000001b24e984 */ /* 0x000fe80000004800 */
[----:B------:R-:W0:Y:S04]  /*1a40*/  @!P6 LDS R33, [R27.X4+0x240] ;  /* 0x000240001b21e984 */ /* 0x000e280000004800 */
[----:B------:R-:W1:Y:S04]  /*1a50*/  @!P6 LDS R32, [R27.X4+0x480] ;  /* 0x000480001b20e984 */ /* 0x000e680000004800 */
[----:B------:R-:W2:Y:S01]  /*1a60*/  @!P6 LDS R34, [R27.X4+0x6c0] ;  /* 0x0006c0001b22e984 */ /* 0x000ea20000004800 */
[----:B0-----:R-:W-:-:S04]  /*1a70*/  FMNMX.FTZ R9, R36, R33, !PT ;  /* 0x0000002124097209 */ /* 0x001fc80007810000 */
[----:B-1----:R-:W-:-:S04]  /*1a80*/  FMNMX.FTZ R9, R9, R32, !PT ;  /* 0x0000002009097209 */ /* 0x002fc80007810000 */
[----:B--2---:R-:W-:-:S05]  /*1a90*/  FMNMX.FTZ R20, R9, R34, !PT ;  /* 0x0000002209147209 */ /* 0x004fca0007810000 */
[----:B------:R-:W0:Y:S02]  /*1aa0*/  SHFL.BFLY PT, R9, R20, 0x8, 0x1f ;  /* 0x0d001f0014097f89 */ /* 0x000e2400000e0000 */
[----:B0-----:R-:W-:-:S05]  /*1ab0*/  FMNMX.FTZ R9, R20, R9, !PT ;  /* 0x0000000914097209 */ /* 0x001fca0007810000 */
[----:B------:R-:W0:Y:S02]  /*1ac0*/  SHFL.BFLY PT, R18, R9, 0x4, 0x1f ;  /* 0x0c801f0009127f89 */ /* 0x000e2400000e0000 */
[----:B0-----:R-:W-:-:S05]  /*1ad0*/  FMNMX.FTZ R18, R9, R18, !PT ;  /* 0x0000001209127209 */ /* 0x001fca0007810000 */
[----:B------:R-:W0:Y:S02]  /*1ae0*/  SHFL.BFLY PT, R21, R18, 0x2, 0x1f ;  /* 0x0c401f0012157f89 */ /* 0x000e2400000e0000 */
[----:B0-----:R-:W-:-:S05]  /*1af0*/  FMNMX.FTZ R21, R18, R21, !PT ;  /* 0x0000001512157209 */ /* 0x001fca0007810000 */
[----:B------:R-:W0:Y:S02]  /*1b00*/  SHFL.BFLY PT, R8, R21, 0x1, 0x1f ;  /* 0x0c201f0015087f89 */ /* 0x000e2400000e0000 */
[----:B0-----:R-:W-:Y:S02]  /*1b10*/  FMNMX.FTZ R8, R21, R8, !PT ;  /* 0x0000000815087209 */ /* 0x001fe40007810000 */
[----:B------:R-:W-:Y:S02]  /*1b20*/  IABS R21, R2 ;  /* 0x0000000200157213 */ /* 0x000fe40000000000 */
        /* <DEDUP_REMOVED lines=10> */
[----:B------:R-:W-:-:S03]  /*1bd0*/  FMUL.FTZ R22, R22, 1.4426950216293334961 ;  /* 0x3fb8aa3b16167820 */ /* 0x000fc60000410000 */
[----:B------:R-:W0:Y:S08]  /*1be0*/  MUFU.EX2 R9, R23 ;  /* 0x0000001700097308 */ /* 0x000e300000000800 */
[----:B------:R-:W1:Y:S08]  /*1bf0*/  MUFU.EX2 R8, R20 ;  /* 0x0000001400087308 */ /* 0x000e700000000800 */
[----:B------:R-:W2:Y:S01]  /*1c00*/  MUFU.EX2 R18, R22 ;  /* 0x0000001600127308 */ /* 0x000ea20000000800 */
[----:B0-----:R-:W-:-:S04]  /*1c10*/  FADD.FTZ R9, R10, R9 ;  /* 0x000000090a097221 */ /* 0x001fc80000010000 */
[----:B-1----:R-:W-:-:S03]  /*1c20*/  FADD.FTZ R9, R9, R8 ;  /* 0x0000000809097221 */ /* 0x002fc60000010000 */
[----:B------:R-:W0:Y:S01]  /*1c30*/  I2F.RP R8, R21 ;  /* 0x0000001500087306 */ /* 0x000e220000209400 */
[----:B--2---:R-:W-:Y:S01]  /*1c40*/  FADD.FTZ R18, R9, R18 ;  /* 0x0000001209127221 */ /* 0x004fe20000010000 */
[----:B------:R-:W-:-:S04]  /*1c50*/  IABS R9, c[0x0][0x1c0] ;  /* 0x0000700000097a13 */ /* 0x000fc80000000000 */
[----:B------:R-:W1:Y:S02]  /*1c60*/  SHFL.BFLY PT, R23, R18, 0x8, 0x1f ;  /* 0x0d001f0012177f89 */ /* 0x000e6400000e0000 */
[----:B------:R-:W2:Y:S08]  /*1c70*/  I2F.U32.RP R20, R9 ;  /* 0x0000000900147306 */ /* 0x000eb00000209000 */
[----:B0-----:R-:W0:Y:S08]  /*1c80*/  MUFU.RCP R8, R8 ;  /* 0x0000000800087308 */ /* 0x001e300000001000 */
[----:B--2---:R-:W2:Y:S01]  /*1c90*/  MUFU.RCP R24, R20 ;  /* 0x0000001400187308 */ /* 0x004ea20000001000 */
[----:B-1----:R-:W-:Y:S01]  /*1ca0*/  FADD.FTZ R23, R18, R23 ;  /* 0x0000001712177221 */ /* 0x002fe20000010000 */
[----:B0-----:R-:W-:-:S02]  /*1cb0*/  IADD3 R28, R8, 0xffffffe, RZ ;  /* 0x0ffffffe081c7810 */ /* 0x001fc40007ffe0ff */
[----:B------:R-:W-:Y:S02]  /*1cc0*/  IABS R8, R2 ;  /* 0x0000000200087213 */ /* 0x000fe40000000000 */
[----:B------:R-:W0:Y:S02]  /*1cd0*/  SHFL.BFLY PT, R10, R23, 0x4, 0x1f ;  /* 0x0c801f00170a7f89 */ /* 0x000e2400000e0000 */
[----:B------:R-:W1:Y:S01]  /*1ce0*/  F2I.FTZ.U32.TRUNC.NTZ R29, R28 ;  /* 0x0000001c001d7305 */ /* 0x000e62000021f000 */
[----:B------:R-:W-:Y:S01]  /*1cf0*/  IMAD.MOV R8, RZ, RZ, -R8 ;  /* 0x000000ffff087224 */ /* 0x000fe200078e0a08 */
[----:B--2---:R-:W-:Y:S01]  /*1d00*/  IADD3 R24, R24, 0xffffffe, RZ ;  /* 0x0ffffffe18187810 */ /* 0x004fe20007ffe0ff */
[----:B------:R-:W-:-:S05]  /*1d10*/  IMAD.IADD R20, R6, 0x1, R21 ;  /* 0x0000000106147824 */ /* 0x000fca00078e0215 */
[----:B------:R-:W2:Y:S01]  /*1d20*/  F2I.FTZ.U32.TRUNC.NTZ R25, R24 ;  /* 0x0000001800197305 */ /* 0x000ea2000021f000 */
[----:B------:R-:W-:Y:S01]  /*1d30*/  IABS R18, R20 ;  /* 0x0000001400127213 */ /* 0x000fe20000000000 */
[----:B-1----:R-:W-:Y:S02]  /*1d40*/  IMAD.MOV R22, RZ, RZ, -R29 ;  /* 0x000000ffff167224 */ /* 0x002fe400078e0a1d */
[----:B------:R-:W-:Y:S02]  /*1d50*/  IMAD.MOV.U32 R28, RZ, RZ, RZ ;  /* 0x000000ffff1c7224 */ /* 0x000fe400078e00ff */
[----:B------:R-:W-:Y:S02]  /*1d60*/  IMAD R22, R22, R21, RZ ;  /* 0x0000001516167224 */ /* 0x000fe400078e02ff */
[----:B0-----:R-:W-:Y:S02]  /*1d70*/  FADD.FTZ R10, R23, R10 ;  /* 0x0000000a170a7221 */ /* 0x001fe40000010000 */
[----:B--2---:R-:W-:-:S02]  /*1d80*/  IMAD.MOV R6, RZ, RZ, -R25 ;  /* 0x000000ffff067224 */ /* 0x004fc400078e0a19 */
[----:B------:R-:W-:Y:S01]  /*1d90*/  IMAD.HI.U32 R22, R29, R22, R28 ;  /* 0x000000161d167227 */ /* 0x000fe200078e001c */
[----:B------:R-:W0:Y:S03]  /*1da0*/  SHFL.BFLY PT, R23, R10, 0x2, 0x1f ;  /* 0x0c401f000a177f89 */ /* 0x000e2600000e0000 */
[----:B------:R-:W-:Y:S01]  /*1db0*/  IMAD.MOV.U32 R29, RZ, RZ, R18 ;  /* 0x000000ffff1d7224 */ /* 0x000fe200078e0012 */
[----:B------:R-:W-:Y:S01]  /*1dc0*/  IABS R18, c[0x0][0x1c0] ;  /* 0x0000700000127a13 */ /* 0x000fe20000000000 */
[----:B------:R-:W-:Y:S02]  /*1dd0*/  IMAD R31, R6, R9, RZ ;  /* 0x00000009061f7224 */ /* 0x000fe400078e02ff */
[----:B------:R-:W-:Y:S02]  /*1de0*/  IMAD.MOV.U32 R24, RZ, RZ, RZ ;  /* 0x000000ffff187224 */ /* 0x000fe400078e00ff */
[----:B------:R-:W-:-:S04]  /*1df0*/  IMAD.HI.U32 R22, R22, R29, RZ ;  /* 0x0000001d16167227 */ /* 0x000fc800078e00ff */
[----:B------:R-:W-:-:S04]  /*1e00*/  IMAD.HI.U32 R24, R25, R31, R24 ;  /* 0x0000001f19187227 */ /* 0x000fc800078e0018 */
[----:B------:R-:W-:Y:S02]  /*1e10*/  IMAD R8, R22, R8, R29 ;  /* 0x0000000816087224 */ /* 0x000fe400078e021d */
[----:B------:R-:W-:Y:S02]  /*1e20*/  IMAD.MOV R18, RZ, RZ, -R18 ;  /* 0x000000ffff127224 */ /* 0x000fe400078e0a12 */
[----:B------:R-:W-:Y:S01]  /*1e30*/  IMAD.HI.U32 R24, R24, R29, RZ ;  /* 0x0000001d18187227 */ /* 0x000fe200078e00ff */
[----:B------:R-:W-:-:S03]  /*1e40*/  ISETP.GT.U32.AND P0, PT, R21, R8, PT ;  /* 0x000000081500720c */ /* 0x000fc60003f04070 */
[----:B------:R-:W-:Y:S02]  /*1e50*/  IMAD R18, R24, R18, R29 ;  /* 0x0000001218127224 */ /* 0x000fe400078e021d */
[----:B0-----:R-:W-:Y:S01]  /*1e60*/  FADD.FTZ R23, R10, R23 ;  /* 0x000000170a177221 */ /* 0x001fe20000010000 */
[----:B------:R-:W-:Y:S01]  /*1e70*/  SHF.R.S32.HI R10, RZ, 0x1f, R3 ;  /* 0x0000001fff0a7819 */ /* 0x000fe20000011403 */
[----:B------:R-:W-:Y:S01]  /*1e80*/  IMAD.MOV.U32 R31, RZ, RZ, 0x7f800000 ;  /* 0x7f800000ff1f7424 */ /* 0x000fe200078e00ff */
[----:B------:R-:W-:Y:S02]  /*1e90*/  ISETP.GT.U32.AND P5, PT, R9, R18, PT ;  /* 0x000000120900720c */ /* 0x000fe40003fa4070 */
[----:B------:R-:W0:Y:S03]  /*1ea0*/  SHFL.BFLY PT, R6, R23, 0x1, 0x1f ;  /* 0x0c201f0017067f89 */ /* 0x000e2600000e0000 */
[----:B------:R-:W-:Y:S01]  /*1eb0*/  @!P0 IMAD.IADD R8, R8, 0x1, -R21 ;  /* 0x0000000108088824 */ /* 0x000fe200078e0a15 */
[----:B------:R-:W-:-:S02]  /*1ec0*/  @!P0 IADD3 R22, R22, 0x1, RZ ;  /* 0x0000000116168810 */ /* 0x000fc40007ffe0ff */
[----:B------:R-:W-:Y:S02]  /*1ed0*/  ISETP.GT.AND P0, PT, R2, RZ, PT ;  /* 0x000000ff0200720c */ /* 0x000fe40003f04270 */
[-C--:B------:R-:W-:Y:S02]  /*1ee0*/  ISETP.GE.U32.AND P4, PT, R8, R21.reuse, PT ;  /* 0x000000150800720c */ /* 0x080fe40003f86070 */
[----:B------:R-:W-:Y:S01]  /*1ef0*/  LOP3.LUT R8, R20, R21, RZ, 0x3c, !PT ;  /* 0x0000001514087212 */ /* 0x000fe200078e3cff */
[----:B------:R-:W-:Y:S01]  /*1f00*/  @!P5 IMAD.IADD R18, R18, 0x1, -R9 ;  /* 0x000000011212d824 */ /* 0x000fe200078e0a09 */
[----:B------:R-:W-:Y:S02]  /*1f10*/  LOP3.LUT R20, R20, c[0x0][0x1c0], RZ, 0x3c, !PT ;  /* 0x0000700014147a12 */ /* 0x000fe400078e3cff */
[----:B------:R-:W-:Y:S02]  /*1f20*/  ISETP.GE.AND P3, PT, R8, RZ, PT ;  /* 0x000000ff0800720c */ /* 0x000fe40003f66270 */
[----:B------:R-:W-:Y:S01]  /*1f30*/  ISETP.GE.U32.AND P1, PT, R18, R9, PT ;  /* 0x000000091200720c */ /* 0x000fe20003f26070 */
[----:B------:R-:W1:Y:S01]  /*1f40*/  S2R R8, SR_TID.X ;  /* 0x0000000000087919 */ /* 0x000e620000002100 */
[----:B------:R-:W-:-:S02]  /*1f50*/  @!P5 IADD3 R24, R24, 0x1, RZ ;  /* 0x000000011818d810 */ /* 0x000fc40007ffe0ff */
[----:B------:R-:W-:Y:S02]  /*1f60*/  ISETP.GE.AND P2, PT, R20, RZ, PT ;  /* 0x000000ff1400720c */ /* 0x000fe40003f46270 */
[----:B------:R-:W-:Y:S01]  /*1f70*/  @P4 IADD3 R22, R22, 0x1, RZ ;  /* 0x0000000116164810 */ /* 0x000fe20007ffe0ff */
[----:B0-----:R-:W-:Y:S01]  /*1f80*/  FADD.FTZ R18, R23, R6 ;  /* 0x0000000617127221 */ /* 0x001fe20000010000 */
[----:B------:R-:W-:Y:S02]  /*1f90*/  ISETP.GT.AND P4, PT, R3, RZ, PT ;  /* 0x000000ff0300720c */ /* 0x000fe40003f84270 */
[----:B------:R-:W-:Y:S01]  /*1fa0*/  SHF.R.S32.HI R20, RZ, 0x1f, R2 ;  /* 0x0000001fff147819 */ /* 0x000fe20000011402 */
[----:B------:R-:W-:Y:S02]  /*1fb0*/  @!P3 IMAD.MOV R22, RZ, RZ, -R22 ;  /* 0x000000ffff16b224 */ /* 0x000fe400078e0a16 */
[----:B------:R-:W-:Y:S02]  /*1fc0*/  @P1 IADD3 R24, R24, 0x1, RZ ;  /* 0x0000000118181810 */ /* 0x000fe40007ffe0ff */
[----:B------:R-:W-:-:S02]  /*1fd0*/  FSETP.NE.FTZ.AND P1, PT, R18, RZ, PT ;  /* 0x000000ff1200720b */ /* 0x000fc40003f35000 */
[C---:B------:R-:W-:Y:S01]  /*1fe0*/  ISETP.NE.AND P5, PT, R2.reuse, RZ, PT ;  /* 0x000000ff0200720c */ /* 0x040fe20003fa5270 */
[----:B------:R-:W-:Y:S01]  /*1ff0*/  @!P2 IMAD.MOV R24, RZ, RZ, -R24 ;  /* 0x000000ffff18a224 */ /* 0x000fe200078e0a18 */
[----:B------:R-:W-:Y:S01]  /*2000*/  LEA.HI.SX32 R9, R2, 0x1, 0x1 ;  /* 0x0000000102097811 */ /* 0x000fe200078f0aff */
[----:B------:R-:W-:Y:S01]  /*2010*/  @!P0 IMAD.MOV R9, RZ, RZ, R20 ;  /* 0x000000ffff098224 */ /* 0x000fe200078e0214 */
[----:B------:R-:W-:Y:S02]  /*2020*/  ISETP.NE.AND P0, PT, RZ, c[0x0][0x1c0], PT ;  /* 0x00007000ff007a0c */ /* 0x000fe40003f05270 */
[----:B------:R-:W-:Y:S01]  /*2030*/  LEA.HI.SX32 R6, R3, 0x1, 0x1 ;  /* 0x0000000103067811 */ /* 0x000fe200078f0aff */
[----:B------:R-:W-:Y:S01]  /*2040*/  @!P4 IMAD.MOV R6, RZ, RZ, R10 ;  /* 0x000000ffff06c224 */ /* 0x000fe200078e020a */
[C---:B-1----:R-:W-:Y:S01]  /*2050*/  LOP3.LUT P2, RZ, R8.reuse, 0xf, RZ, 0xc0, !PT ;  /* 0x0000000f08ff7812 */ /* 0x042fe2000784c0ff */
[----:B------:R-:W-:Y:S01]  /*2060*/  IMAD.MOV.U32 R10, RZ, RZ, c[0x0][0x214] ;  /* 0x00008500ff0a7624 */ /* 0x000fe200078e00ff */
[----:B------:R-:W-:Y:S01]  /*2070*/  ISETP.NE.AND P3, PT, RZ, UR4, PT ;  /* 0x00000004ff007c0c */ /* 0x000fe2000bf65270 */
[----:B------:R-:W0:Y:S01]  /*2080*/  @P1 MUFU.LG2 R18, R18 ;  /* 0x0000001200121308 */ /* 0x000e220000000c00 */
[----:B------:R-:W-:-:S02]  /*2090*/  ISETP.GT.OR P2, PT, R8, 0x7f, P2 ;  /* 0x0000007f0800780c */ /* 0x000fc40001744670 */
[----:B------:R-:W-:Y:S02]  /*20a0*/  @!P5 LOP3.LUT R22, RZ, R21, RZ, 0x33, !PT ;  /* 0x00000015ff16d212 */ /* 0x000fe400078e33ff */
[----:B------:R-:W-:Y:S02]  /*20b0*/  SEL R23, R10, 0x1, !P3 ;  /* 0x000000010a177807 */ /* 0x000fe40005800000 */
[----:B------:R-:W-:Y:S02]  /*20c0*/  @!P0 LOP3.LUT R24, RZ, c[0x0][0x1c0], RZ, 0x33, !PT ;  /* 0x00007000ff188a12 */ /* 0x000fe400078e33ff */
[----:B------:R-:W-:Y:S01]  /*20d0*/  ISETP.LT.U32.AND P0, PT, R40, R22, PT ;  /* 0x000000162800720c */ /* 0x000fe20003f01070 */
[-C--:B------:R-:W-:Y:S01]  /*20e0*/  IMAD R25, R4, R23.reuse, RZ ;  /* 0x0000001704197224 */ /* 0x080fe200078e02ff */
[----:B------:R-:W-:Y:S01]  /*20f0*/  SHF.R.S32.HI R21, RZ, 0x1f, R22 ;  /* 0x0000001fff157819 */ /* 0x000fe20000011416 */
[----:B------:R-:W-:Y:S02]  /*2100*/  IMAD R8, R24, R23, RZ ;  /* 0x0000001718087224 */ /* 0x000fe400078e02ff */
[----:B------:R-:W-:Y:S01]  /*2110*/  IMAD R6, R25, R6, RZ ;  /* 0x0000000619067224 */ /* 0x000fe200078e02ff */
[----:B------:R-:W-:Y:S01]  /*2120*/  ISETP.LT.AND.EX P0, PT, R41, R21, PT, P0 ;  /* 0x000000152900720c */ /* 0x000fe20003f01300 */
[----:B------:R-:W-:-:S02]  /*2130*/  IMAD R8, R9, R8, RZ ;  /* 0x0000000809087224 */ /* 0x000fc400078e02ff */
[----:B0-----:R-:W-:Y:S01]  /*2140*/  @P1 FFMA.FTZ R31, R18, 0.69314718246459960938, R19 ;  /* 0x3f317218121f1823 */ /* 0x001fe20000010013 */
[----:B------:R-:W-:Y:S02]  /*2150*/  SEL R10, R40, R22, P0 ;  /* 0x00000016280a7207 */ /* 0x000fe40000000000 */
[----:B------:R-:W-:Y:S01]  /*2160*/  SEL R9, R41, R21, P0 ;  /* 0x0000001529097207 */ /* 0x000fe20000000000 */
[----:B------:R-:W-:Y:S05]  /*2170*/  @P2 BRA `(.L_x_61) ;  /* 0x00001c5000002947 */ /* 0x000fea0003800000 */
[----:B------:R-:W-:Y:S01]  /*2180*/  ULDC.U8 UR4, c[0x0][0x328] ;  /* 0x0000ca0000047ab9 */ /* 0x000fe20000000000 */
[C---:B------:R-:W-:Y:S02]  /*2190*/  IADD3 R40, P0, R7.reuse, UR7, RZ ;  /* 0x0000000707287c10 */ /* 0x040fe4000ff1e0ff */
[----:B------:R-:W-:Y:S02]  /*21a0*/  ISETP.NE.AND P1, PT, RZ, UR4, PT ;  /* 0x00000004ff007c0c */ /* 0x000fe4000bf25270 */
        /* <DEDUP_REMOVED lines=32> */
[----:B------:R-:W-:Y:S02]  /*23b0*/  MOV R24, 0x23d0 ;  /* 0x000023d000187802 */ /* 0x000fe40000000f00 */
[----:B------:R-:W-:Y:S05]  /*23c0*/  CALL.REL.NOINC `($__internal_1_$__cuda_sm20_div_s64) ;  /* 0x0000234000007944 */ /* 0x000fea0003c00000 */
[-C--:B------:R-:W-:Y:S02]  /*23d0*/  IADD3 R23, P0, RZ, -R20.reuse, RZ ;  /* 0x80000014ff177210 */ /* 0x080fe40007f1e0ff */
[----:B------:R-:W-:Y:S02]  /*23e0*/  MOV R50, R20 ;  /* 0x0000001400327202 */ /* 0x000fe40000000f00 */
[----:B------:R-:W-:Y:S01]  /*23f0*/  IADD3.X R19, RZ, ~R21, RZ, P0, !PT ;  /* 0x80000015ff137210 */ /* 0x000fe200007fe4ff */
[----:B------:R-:W-:Y:S01]  /*2400*/  IMAD.WIDE.U32 R40, R44, R23, R40 ;  /* 0x000000172c287225 */ /* 0x000fe200078e0028 */
[----:B------:R-:W-:-:S03]  /*2410*/  MOV R51, R21 ;  /* 0x0000001500337202 */ /* 0x000fc60000000f00 */
[----:B------:R-:W-:-:S04]  /*2420*/  IMAD R18, R19, R44, RZ ;  /* 0x0000002c13127224 */ /* 0x000fc800078e02ff */
[----:B------:R-:W-:-:S05]  /*2430*/  IMAD R19, R25, R23, R18 ;  /* 0x0000001719137224 */ /* 0x000fca00078e0212 */
[----:B------:R-:W-:Y:S01]  /*2440*/  IADD3 R19, R41, R19, RZ ;  /* 0x0000001329137210 */ /* 0x000fe20007ffe0ff */
[----:B------:R-:W-:Y:S05]  /*2450*/  BRA `(.L_x_65) ;  /* 0x0000016000007947 */ /* 0x000fea0003800000 */
.L_x_64:
[----:B------:R-:W0:Y:S01]  /*2460*/  I2F.U32.RP R22, R44 ;  /* 0x0000002c00167306 */ /* 0x000e220000209000 */
[----:B------:R-:W-:Y:S01]  /*2470*/  ISETP.NE.U32.AND P0, PT, R44, RZ, PT ;  /* 0x000000ff2c00720c */ /* 0x000fe20003f05070 */
[----:B------:R-:W-:-:S06]  /*2480*/  IMAD.MOV.U32 R51, RZ, RZ, RZ ;  /* 0x000000ffff337224 */ /* 0x000fcc00078e00ff */
        /* <DEDUP_REMOVED lines=13> */
[----:B------:R-:W-:Y:S02]  /*2560*/  ISETP.GE.U32.AND P1, PT, R19, R44, PT ;  /* 0x0000002c1300720c */ /* 0x000fe40003f26070 */
[----:B------:R-:W-:-:S11]  /*2570*/  MOV R19, RZ ;  /* 0x000000ff00137202 */ /* 0x000fd60000000f00 */
[----:B------:R-:W-:Y:S02]  /*2580*/  @P1 IADD3 R50, R50, 0x1, RZ ;  /* 0x0000000132321810 */ /* 0x000fe40007ffe0ff */
[----:B------:R-:W-:-:S05]  /*2590*/  @!P0 LOP3.LUT R50, RZ, R44, RZ, 0x33, !PT ;  /* 0x0000002cff328212 */ /* 0x000fca00078e33ff */
[----:B------:R-:W-:-:S04]  /*25a0*/  IMAD.MOV R21, RZ, RZ, -R50 ;  /* 0x000000ffff157224 */ /* 0x000fc800078e0a32 */
[----:B------:R-:W-:Y:S02]  /*25b0*/  IMAD R40, R44, R21, R40 ;  /* 0x000000152c287224 */ /* 0x000fe400078e0228 */
.L_x_65:
[----:B------:R-:W-:Y:S05]  /*25c0*/  BSYNC B0 ;  /* 0x0000000000007941 */ /* 0x000fea0003800000 */
.L_x_63:
        /* <DEDUP_REMOVED lines=11> */
[-C--:B------:R-:W-:Y:S02]  /*2680*/  IADD3.X R18, RZ, ~R21.reuse, RZ, P0, !PT ;  /* 0x80000015ff127210 */ /* 0x080fe400007fe4ff */
[----:B------:R-:W-:Y:S01]  /*2690*/  MOV R44, R20 ;  /* 0x00000014002c7202 */ /* 0x000fe20000000f00 */
[----:B------:R-:W-:Y:S01]  /*26a0*/  IMAD.WIDE.U32 R40, R35, R22, R40 ;  /* 0x0000001623287225 */ /* 0x000fe200078e0028 */
[----:B------:R-:W-:-:S03]  /*26b0*/  MOV R45, R21 ;  /* 0x00000015002d7202 */ /* 0x000fc60000000f00 */
[----:B------:R-:W-:-:S04]  /*26c0*/  IMAD R18, R18, R35, RZ ;  /* 0x0000002312127224 */ /* 0x000fc800078e02ff */
[----:B------:R-:W-:-:S05]  /*26d0*/  IMAD R5, R5, R22, R18 ;  /* 0x0000001605057224 */ /* 0x000fca00078e0212 */
[----:B------:R-:W-:Y:S01]  /*26e0*/  IADD3 R5, R41, R5, RZ ;  /* 0x0000000529057210 */ /* 0x000fe20007ffe0ff */
[----:B------:R-:W-:Y:S05]  /*26f0*/  BRA `(.L_x_68) ;  /* 0x0000016000007947 */ /* 0x000fea0003800000 */
.L_x_67:
[----:B------:R-:W0:Y:S01]  /*2700*/  I2F.U32.RP R20, R35 ;  /* 0x0000002300147306 */ /* 0x000e220000209000 */
[----:B------:R-:W-:Y:S01]  /*2710*/  HFMA2.MMA R18, -RZ, RZ, 0, 0 ;  /* 0x00000000ff127435 */ /* 0x000fe200000001ff */
        /* <DEDUP_REMOVED lines=8> */
[----:B------:R-:W-:-:S04]  /*27a0*/  IMAD.HI.U32 R44, R5, R40, RZ ;  /* 0x00000028052c7227 */ /* 0x000fc800078e00ff */
[----:B------:R-:W-:-:S04]  /*27b0*/  IMAD.MOV R5, RZ, RZ, -R44 ;  /* 0x000000ffff057224 */ /* 0x000fc800078e0a2c */
[----:B------:R-:W-:Y:S01]  /*27c0*/  IMAD R18, R35, R5, R40 ;  /* 0x0000000523127224 */ /* 0x000fe200078e0228 */
[----:B------:R-:W-:-:S04]  /*27d0*/  MOV R5, RZ ;  /* 0x000000ff00057202 */ /* 0x000fc80000000f00 */
        /* <DEDUP_REMOVED lines=8> */
.L_x_68:
[----:B------:R-:W-:Y:S05]  /*2860*/  BSYNC B0 ;  /* 0x0000000000007941 */ /* 0x000fea0003800000 */
.L_x_66:
        /* <DEDUP_REMOVED lines=11> */
[----:B------:R-:W-:Y:S05]  /*2920*/  CALL.REL.NOINC `($__internal_1_$__cuda_sm20_div_s64) ;  /* 0x00001de000007944 */ /* 0x000fea0003c00000 */
[----:B------:R-:W-:-:S04]  /*2930*/  IADD3 R23, P0, RZ, -R20, RZ ;  /* 0x80000014ff177210 */ /* 0x000fc80007f1e0ff */
[----:B------:R-:W-:Y:S01]  /*2940*/  IADD3.X R19, RZ, ~R21, RZ, P0, !PT ;  /* 0x80000015ff137210 */ /* 0x000fe200007fe4ff */
[----:B------:R-:W-:-:S04]  /*2950*/  IMAD.WIDE.U32 R44, R4, R23, R44 ;  /* 0x00000017042c7225 */ /* 0x000fc800078e002c */
[----:B------:R-:W-:-:S04]  /*2960*/  IMAD R19, R19, R4, RZ ;  /* 0x0000000413137224 */ /* 0x000fc800078e02ff */
[----:B------:R-:W-:-:S05]  /*2970*/  IMAD R0, R0, R23, R19 ;  /* 0x0000001700007224 */ /* 0x000fca00078e0213 */
[----:B------:R-:W-:Y:S01]  /*2980*/  IADD3 R0, R45, R0, RZ ;  /* 0x000000002d007210 */ /* 0x000fe20007ffe0ff */
[----:B------:R-:W-:Y:S05]  /*2990*/  BRA `(.L_x_71) ;  /* 0x0000016000007947 */ /* 0x000fea0003800000 */
.L_x_70:
[----:B------:R-:W0:Y:S01]  /*29a0*/  I2F.U32.RP R21, R4 ;  /* 0x0000000400157306 */ /* 0x000e220000209000 */
[----:B------:R-:W-:-:S07]  /*29b0*/  ISETP.NE.U32.AND P0, PT, R4, RZ, PT ;  /* 0x000000ff0400720c */ /* 0x000fce0003f05070 */
[----:B0-----:R-:W0:Y:S02]  /*29c0*/  MUFU.RCP R18, R21 ;  /* 0x0000001500127308 */ /* 0x001e240000001000 */
[----:B0-----:R-:W-:Y:S01]  /*29d0*/  IADD3 R18, R18, 0xffffffe, RZ ;  /* 0x0ffffffe12127810 */ /* 0x001fe20007ffe0ff */
[----:B------:R-:W-:-:S05]  /*29e0*/  IMAD.MOV.U32 R21, RZ, RZ, RZ ;  /* 0x000000ffff157224 */ /* 0x000fca00078e00ff */
[----:B------:R0:W1:Y:S02]  /*29f0*/  F2I.FTZ.U32.TRUNC.NTZ R19, R18 ;  /* 0x0000001200137305 */ /* 0x000064000021f000 */
[----:B0-----:R-:W-:Y:S01]  /*2a00*/  HFMA2.MMA R18, -RZ, RZ, 0, 0 ;  /* 0x00000000ff127435 */ /* 0x001fe200000001ff */
[----:B-1----:R-:W-:-:S04]  /*2a10*/  IMAD.MOV R0, RZ, RZ, -R19 ;  /* 0x000000ffff007224 */ /* 0x002fc800078e0a13 */
[----:B------:R-:W-:-:S05]  /*2a20*/  IMAD R0, R0, R4, RZ ;  /* 0x0000000400007224 */ /* 0x000fca00078e02ff */
[----:B------:R-:W-:Y:S01]  /*2a30*/  IMAD.HI.U32 R19, R19, R0, R18 ;  /* 0x0000000013137227 */ /* 0x000fe200078e0012 */
[----:B------:R-:W-:-:S05]  /*2a40*/  MOV R0, RZ ;  /* 0x000000ff00007202 */ /* 0x000fca0000000f00 */
        /* <DEDUP_REMOVED lines=11> */
.L_x_71:
[----:B------:R-:W-:Y:S05]  /*2b00*/  BSYNC B0 ;  /* 0x0000000000007941 */ /* 0x000fea0003800000 */
.L_x_69:
        /* <DEDUP_REMOVED lines=12> */
[----:B------:R-:W-:Y:S01]  /*2bd0*/  SHF.R.S32.HI R19, RZ, 0x1f, R28 ;  /* 0x0000001fff137819 */ /* 0x000fe2000001141c */
[----:B------:R-:W-:Y:S01]  /*2be0*/  USHF.R.S32.HI UR10, URZ, 0x1f, UR5 ;  /* 0x0000001f3f0a7899 */ /* 0x000fe20008011405 */
[----:B------:R-:W-:-:S02]  /*2bf0*/  IMAD R23, R0, UR4, RZ ;  /* 0x0000000400177c24 */ /* 0x000fc4000f8e02ff */
[-C--:B------:R-:W-:Y:S02]  /*2c00*/  IMAD R25, R4, R15.reuse, RZ ;  /* 0x0000000f04197224 */ /* 0x080fe400078e02ff */
[----:B------:R-:W-:Y:S02]  /*2c10*/  IMAD R19, R19, R40, R5 ;  /* 0x0000002813137224 */ /* 0x000fe400078e0205 */
[----:B------:R-:W-:Y:S02]  /*2c20*/  IMAD R25, R14, R48, R25 ;  /* 0x000000300e197224 */ /* 0x000fe400078e0219 */
[----:B------:R-:W-:-:S04]  /*2c30*/  IMAD.WIDE.U32 R48, R48, R15, RZ ;  /* 0x0000000f30307225 */ /* 0x000fc800078e00ff */
[----:B------:R-:W-:Y:S01]  /*2c40*/  IMAD R5, R21, UR5, RZ ;  /* 0x0000000515057c24 */ /* 0x000fe2000f8e02ff */
[----:B------:R-:W-:Y:S01]  /*2c50*/  IADD3 R25, R49, R25, RZ ;  /* 0x0000001931197210 */ /* 0x000fe20007ffe0ff */
[----:B------:R-:W-:Y:S02]  /*2c60*/  IMAD R21, R44, UR11, R23 ;  /* 0x0000000b2c157c24 */ /* 0x000fe4000f8e0217 */
[----:B------:R-:W-:Y:S01]  /*2c70*/  IMAD.WIDE.U32 R40, R40, R28, RZ ;  /* 0x0000001c28287225 */ /* 0x000fe200078e00ff */
[----:B------:R-:W-:-:S03]  /*2c80*/  LOP3.LUT R4, R51, R25, RZ, 0xfc, !PT ;  /* 0x0000001933047212 */ /* 0x000fc600078efcff */
[----:B------:R-:W-:Y:S01]  /*2c90*/  IMAD.WIDE.U32 R44, R44, UR4, RZ ;  /* 0x000000042c2c7c25 */ /* 0x000fe2000f8e00ff */
[----:B------:R-:W-:Y:S02]  /*2ca0*/  ISETP.NE.U32.AND P0, PT, R4, RZ, PT ;  /* 0x000000ff0400720c */ /* 0x000fe40003f05070 */
[----:B------:R-:W-:Y:S01]  /*2cb0*/  IADD3 R0, R41, R19, RZ ;  /* 0x0000001329007210 */ /* 0x000fe20007ffe0ff */
[C---:B------:R-:W-:Y:S01]  /*2cc0*/  IMAD R5, R20.reuse, UR10, R5 ;  /* 0x0000000a14057c24 */ /* 0x040fe2000f8e0205 */
[----:B------:R-:W-:Y:S01]  /*2cd0*/  IADD3 R4, R45, R21, RZ ;  /* 0x000000152d047210 */ /* 0x000fe20007ffe0ff */
[----:B------:R-:W-:-:S04]  /*2ce0*/  IMAD.WIDE.U32 R42, R20, UR5, RZ ;  /* 0x00000005142a7c25 */ /* 0x000fc8000f8e00ff */
[----:B------:R-:W-:Y:S01]  /*2cf0*/  IMAD R3, R3, UR4, RZ ;  /* 0x0000000403037c24 */ /* 0x000fe2000f8e02ff */
[----:B------:R-:W-:Y:S01]  /*2d00*/  IADD3 R5, R43, R5, RZ ;  /* 0x000000052b057210 */ /* 0x000fe20007ffe0ff */
[----:B------:R-:W-:Y:S02]  /*2d10*/  IMAD R2, R2, UR4, RZ ;  /* 0x0000000402027c24 */ /* 0x000fe4000f8e02ff */
[----:B------:R-:W-:Y:S05]  /*2d20*/  @!P0 BRA `(.L_x_73) ;  /* 0x0000011000008947 */ /* 0x000fea0003800000 */
[----:B------:R-:W-:Y:S01]  /*2d30*/  IMAD.MOV.U32 R30, RZ, RZ, R50 ;  /* 0x000000ffff1e7224 */ /* 0x000fe200078e0032 */
[----:B------:R-:W-:Y:S01]  /*2d40*/  MOV R19, R51 ;  /* 0x0000003300137202 */ /* 0x000fe20000000f00 */
[----:B------:R-:W-:Y:S01]  /*2d50*/  IMAD.MOV.U32 R26, RZ, RZ, R48 ;  /* 0x000000ffff1a7224 */ /* 0x000fe200078e0030 */
[----:B------:R-:W-:Y:S02]  /*2d60*/  MOV R24, 0x2d80 ;  /* 0x00002d8000187802 */ /* 0x000fe40000000f00 */
[----:B------:R-:W-:Y:S05]  /*2d70*/  CALL.REL.NOINC `($__internal_1_$__cuda_sm20_div_s64) ;  /* 0x0000199000007944 */ /* 0x000fea0003c00000 */
        /* <DEDUP_REMOVED lines=12> */
.L_x_73:
        /* <DEDUP_REMOVED lines=20> */
[----:B------:R-:W-:-:S05]  /*2f80*/  IADD3 R21, -R20, RZ, RZ ;  /* 0x000000ff14157210 */ /* 0x000fca0007ffe1ff */
[----:B------:R-:W-:Y:S01]  /*2f90*/  IMAD R18, R48, R21, R50 ;  /* 0x0000001530127224 */ /* 0x000fe200078e0232 */
[----:B------:R-:W-:Y:S02]  /*2fa0*/  MOV R48, R20 ;  /* 0x0000001400307202 */ /* 0x000fe40000000f00 */
.L_x_74:
[----:B------:R-:W-:Y:S05]  /*2fb0*/  BSYNC B0 ;  /* 0x0000000000007941 */ /* 0x000fea0003800000 */
.L_x_72:
        /* <DEDUP_REMOVED lines=18> */
.L_x_76:
        /* <DEDUP_REMOVED lines=22> */
.L_x_77:
[----:B------:R-:W-:Y:S05]  /*3240*/  BSYNC B0 ;  /* 0x0000000000007941 */ /* 0x000fea0003800000 */
.L_x_75:
        /* <DEDUP_REMOVED lines=10> */
[----:B------:R-:W-:Y:S01]  /*32f0*/  IADD3 R17, P0, RZ, -R20, RZ ;  /* 0x80000014ff117210 */ /* 0x000fe20007f1e0ff */
[----:B------:R-:W-:Y:S01]  /*3300*/  IMAD.MOV.U32 R25, RZ, RZ, R51 ;  /* 0x000000ffff197224 */ /* 0x000fe200078e0033 */
[----:B------:R-:W-:Y:S02]  /*3310*/  MOV R24, R50 ;  /* 0x0000003200187202 */ /* 0x000fe40000000f00 */
[----:B------:R-:W-:-:S03]  /*3320*/  IADD3.X R22, RZ, ~R21, RZ, P0, !PT ;  /* 0x80000015ff167210 */ /* 0x000fc600007fe4ff */
[----:B------:R-:W-:-:S04]  /*3330*/  IMAD.WIDE.U32 R24, R15, R17, R24 ;  /* 0x000000110f187225 */ /* 0x000fc800078e0018 */
[----:B------:R-:W-:-:S04]  /*3340*/  IMAD R22, R22, R15, RZ ;  /* 0x0000000f16167224 */ /* 0x000fc800078e02ff */
[----:B------:R-:W-:Y:S01]  /*3350*/  IMAD R14, R14, R17, R22 ;  /* 0x000000110e0e7224 */ /* 0x000fe200078e0216 */
[----:B------:R-:W-:Y:S02]  /*3360*/  MOV R22, R24 ;  /* 0x0000001800167202 */ /* 0x000fe40000000f00 */
[----:B------:R-:W-:Y:S01]  /*3370*/  MOV R24, R20 ;  /* 0x0000001400187202 */ /* 0x000fe20000000f00 */
[----:B------:R-:W-:Y:S01]  /*3380*/  IMAD.IADD R14, R25, 0x1, R14 ;  /* 0x00000001190e7824 */ /* 0x000fe200078e020e */
[----:B------:R-:W-:Y:S01]  /*3390*/  MOV R25, R21 ;  /* 0x0000001500197202 */ /* 0x000fe20000000f00 */
[----:B------:R-:W-:Y:S05]  /*33a0*/  BRA `(.L_x_80) ;  /* 0x0000017000007947 */ /* 0x000fea0003800000 */
.L_x_79:
        /* <DEDUP_REMOVED lines=23> */
.L_x_80:
[----:B------:R-:W-:Y:S05]  /*3520*/  BSYNC B0 ;  /* 0x0000000000007941 */ /* 0x000fea0003800000 */
.L_x_78:
[----:B------:R-:W-:Y:S01]  /*3530*/  IMAD R17, R14, R3, RZ ;  /* 0x000000030e117224 */ /* 0x000fe200078e02ff */
[----:B------:R-:W-:Y:S01]  /*3540*/  LOP3.LUT R14, R49, R11, RZ, 0xfc, !PT ;  /* 0x0000000b310e7212 */ /* 0x000fe200078efcff */
[----:B------:R-:W-:Y:S01]  /*3550*/  IMAD R53, R28, c[0x0][0x214], RZ ;  /* 0x000085001c357a24 */ /* 0x000fe200078e02ff */
[----:B------:R-:W-:Y:S01]  /*3560*/  SHF.R.S32.HI R19, RZ, 0x1f, R3 ;  /* 0x0000001fff137819 */ /* 0x000fe20000011403 */
[-C--:B------:R-:W-:Y:S01]  /*3570*/  IMAD R15, R25, R6.reuse, RZ ;  /* 0x00000006190f7224 */ /* 0x080fe200078e02ff */
[----:B------:R-:W-:Y:S01]  /*3580*/  ISETP.NE.U32.AND P0, PT, R14, RZ, PT ;  /* 0x000000ff0e00720c */ /* 0x000fe20003f05070 */
[----:B------:R-:W-:Y:S01]  /*3590*/  IMAD.WIDE.U32 R50, R24, R6, RZ ;  /* 0x0000000618327225 */ /* 0x000fe200078e00ff */
[----:B------:R-:W-:Y:S01]  /*35a0*/  SHF.R.S32.HI R20, RZ, 0x1f, R6 ;  /* 0x0000001fff147819 */ /* 0x000fe20000011406 */
[----:B------:R-:W-:Y:S01]  /*35b0*/  BSSY B0, `(.L_x_81) ;  /* 0x0000035000007945 */ /* 0x000fe20003800000 */
[----:B------:R-:W-:Y:S01]  /*35c0*/  SHF.R.S32.HI R21, RZ, 0x1f, R53 ;  /* 0x0000001fff157819 */ /* 0x000fe20000011435 */
[----:B------:R-:W-:-:S02]  /*35d0*/  IMAD R6, R16, R53, RZ ;  /* 0x0000003510067224 */ /* 0x000fc400078e02ff */
[----:B------:R-:W-:Y:S02]  /*35e0*/  IMAD R19, R19, R22, R17 ;  /* 0x0000001613137224 */ /* 0x000fe400078e0211 */
[----:B------:R-:W-:-:S04]  /*35f0*/  IMAD.WIDE.U32 R16, R22, R3, RZ ;  /* 0x0000000316107225 */ /* 0x000fc800078e00ff */
[----:B------:R-:W-:Y:S01]  /*3600*/  IMAD R15, R20, R24, R15 ;  /* 0x00000018140f7224 */ /* 0x000fe200078e020f */
[----:B------:R-:W-:Y:S01]  /*3610*/  IADD3 R14, R17, R19, RZ ;  /* 0x00000013110e7210 */ /* 0x000fe20007ffe0ff */
[----:B------:R-:W-:Y:S02]  /*3620*/  IMAD R3, R21, R18, R6 ;  /* 0x0000001215037224 */ /* 0x000fe400078e0206 */
[----:B------:R-:W-:Y:S01]  /*3630*/  IMAD.WIDE.U32 R52, R18, R53, RZ ;  /* 0x0000003512347225 */ /* 0x000fe200078e00ff */
[----:B------:R-:W-:-:S04]  /*3640*/  IADD3 R6, R51, R15, RZ ;  /* 0x0000000f33067210 */ /* 0x000fc80007ffe0ff */
[----:B------:R-:W-:Y:S01]  /*3650*/  IADD3 R3, R53, R3, RZ ;  /* 0x0000000335037210 */ /* 0x000fe20007ffe0ff */
        /* <DEDUP_REMOVED lines=10> */
[----:B------:R-:W-:-:S02]  /*3700*/  IADD3.X R18, RZ, ~R21, RZ, P0, !PT ;  /* 0x80000015ff127210 */ /* 0x000fc400007fe4ff */
[----:B------:R-:W-:Y:S01]  /*3710*/  MOV R48, R20 ;  /* 0x0000001400307202 */ /* 0x000fe20000000f00 */
[----:B------:R-:W-:Y:S01]  /*3720*/  IMAD.WIDE.U32 R24, R13, R22, R24 ;  /* 0x000000160d187225 */ /* 0x000fe200078e0018 */
[----:B------:R-:W-:-:S03]  /*3730*/  MOV R49, R21 ;  /* 0x0000001500317202 */ /* 0x000fc60000000f00 */
[----:B------:R-:W-:-:S04]  /*3740*/  IMAD R18, R18, R13, RZ ;  /* 0x0000000d12127224 */ /* 0x000fc800078e02ff */
[----:B------:R-:W-:Y:S01]  /*3750*/  IMAD R11, R11, R22, R18 ;  /* 0x000000160b0b7224 */ /* 0x000fe200078e0212 */
[----:B------:R-:W-:-:S03]  /*3760*/  MOV R18, R24 ;  /* 0x0000001800127202 */ /* 0x000fc60000000f00 */
[----:B------:R-:W-:Y:S01]  /*3770*/  IMAD.IADD R11, R25, 0x1, R11 ;  /* 0x00000001190b7824 */ /* 0x000fe200078e020b */
[----:B------:R-:W-:Y:S05]  /*3780*/  BRA `(.L_x_83) ;  /* 0x0000017000007947 */ /* 0x000fea0003800000 */
.L_x_82:
        /* <DEDUP_REMOVED lines=12> */
[----:B------:R-:W-:Y:S02]  /*3850*/  IMAD R18, R13, R11, R48 ;  /* 0x0000000b0d127224 */ /* 0x000fe400078e0230 */
[----:B------:R-:W-:-:S03]  /*3860*/  IMAD.MOV.U32 R11, RZ, RZ, RZ ;  /* 0x000000ffff0b7224 */ /* 0x000fc600078e00ff */
        /* <DEDUP_REMOVED lines=8> */
[----:B------:R-:W-:Y:S02]  /*38f0*/  MOV R48, R15 ;  /* 0x0000000f00307202 */ /* 0x000fe40000000f00 */
.L_x_83:
[----:B------:R-:W-:Y:S05]  /*3900*/  BSYNC B0 ;  /* 0x0000000000007941 */ /* 0x000fea0003800000 */
.L_x_81:
        /* <DEDUP_REMOVED lines=19> */
[----:B------:R-:W-:Y:S02]  /*3a40*/  IADD3 R15, P0, RZ, -R20, RZ ;  /* 0x80000014ff0f7210 */ /* 0x000fe40007f1e0ff */
[----:B------:R-:W-:Y:S02]  /*3a50*/  MOV R22, R48 ;  /* 0x0000003000167202 */ /* 0x000fe40000000f00 */
[----:B------:R-:W-:-:S02]  /*3a60*/  IADD3.X R13, RZ, ~R21, RZ, P0, !PT ;  /* 0x80000015ff0d7210 */ /* 0x000fc400007fe4ff */
[----:B------:R-:W-:-:S03]  /*3a70*/  MOV R23, R49 ;  /* 0x0000003100177202 */ /* 0x000fc60000000f00 */
[----:B------:R-:W-:Y:S02]  /*3a80*/  IMAD R18, R13, R10, RZ ;  /* 0x0000000a0d127224 */ /* 0x000fe400078e02ff */
[----:B------:R-:W-:-:S04]  /*3a90*/  IMAD.WIDE.U32 R22, R10, R15, R22 ;  /* 0x0000000f0a167225 */ /* 0x000fc800078e0016 */
[----:B------:R-:W-:Y:S01]  /*3aa0*/  IMAD R9, R9, R15, R18 ;  /* 0x0000000f09097224 */ /* 0x000fe200078e0212 */
[----:B------:R-:W-:-:S04]  /*3ab0*/  MOV R10, R22 ;  /* 0x00000016000a7202 */ /* 0x000fc80000000f00 */
[----:B------:R-:W-:Y:S01]  /*3ac0*/  IADD3 R9, R23, R9, RZ ;  /* 0x0000000917097210 */ /* 0x000fe20007ffe0ff */
[----:B------:R-:W-:Y:S05]  /*3ad0*/  BRA `(.L_x_86) ;  /* 0x0000017000007947 */ /* 0x000fea0003800000 */
.L_x_85:
        /* <DEDUP_REMOVED lines=23> */
.L_x_86:
[----:B------:R-:W-:Y:S05]  /*3c50*/  BSYNC B0 ;  /* 0x0000000000007941 */ /* 0x000fea0003800000 */
.L_x_84:
[----:B------:R-:W-:Y:S01]  /*3c60*/  IADD3 R41, P1, P0, R44, R42, R40 ;  /* 0x0000002a2c297210 */ /* 0x000fe2000783e028 */
[----:B------:R-:W-:-:S03]  /*3c70*/  IMAD R9, R9, R2, RZ ;  /* 0x0000000209097224 */ /* 0x000fc600078e02ff */
[----:B------:R-:W-:Y:S02]  /*3c80*/  IADD3 R41, P3, P2, R50, R41, R52 ;  /* 0x0000002932297210 */ /* 0x000fe40007a7e034 */
[----:B------:R-:W-:Y:S02]  /*3c90*/  IADD3.X R0, R4, R5, R0, P1, P0 ;  /* 0x0000000504007210 */ /* 0x000fe40000fe0400 */
[----:B------:R-:W-:Y:S02]  /*3ca0*/  IADD3 R16, P1, P0, R54, R41, R16 ;  /* 0x0000002936107210 */ /* 0x000fe4000783e010 */
[----:B------:R-:W-:Y:S01]  /*3cb0*/  IADD3.X R0, R6, R0, R3, P3, P2 ;  /* 0x0000000006007210 */ /* 0x000fe20001fe4403 */
[----:B------:R-:W-:Y:S01]  /*3cc0*/  IMAD R3, R21, R8, RZ ;  /* 0x0000000815037224 */ /* 0x000fe200078e02ff */
[----:B------:R-:W-:Y:S02]  /*3cd0*/  SHF.R.S32.HI R4, RZ, 0x1f, R8 ;  /* 0x0000001fff047819 */ /* 0x000fe40000011408 */
[----:B------:R-:W-:-:S02]  /*3ce0*/  IADD3.X R17, R11, R0, R14, P1, P0 ;  /* 0x000000000b117210 */ /* 0x000fc40000fe040e */
        /* <DEDUP_REMOVED lines=11> */
.L_x_62:
[----:B------:R-:W-:-:S04]  /*3da0*/  LEA R2, P0, R40, c[0x0][0x200], 0x2 ;  /* 0x0000800028027a11 */ /* 0x000fc800078010ff */
[----:B------:R-:W-:-:S05]  /*3db0*/  LEA.HI.X R3, R40, c[0x0][0x204], R41, 0x2, P0 ;  /* 0x0000810028037a11 */ /* 0x000fca00000f1429 */
[----:B------:R0:W-:Y:S04]  /*3dc0*/  STG.E [R2.64], R31 ;  /* 0x0000001f02007986 */ /* 0x0001e8000c101908 */
.L_x_61:
[----:B------:R-:W-:Y:S05]  /*3dd0*/  BSYNC B1 ;  /* 0x0000000000017941 */ /* 0x000fea0003800000 */
.L_x_60:
[C---:B------:R-:W-:Y:S01]  /*3de0*/  IADD3 R0, R38.reuse, 0x10, RZ ;  /* 0x0000001026007810 */ /* 0x040fe20007ffe0ff */
[----:B0-----:R-:W-:Y:S01]  /*3df0*/  HFMA2.MMA R5, -RZ, RZ, 0, 0 ;  /* 0x00000000ff057435 */ /* 0x001fe200000001ff */
[----:B------:R-:W-:Y:S01]  /*3e00*/  ISETP.GE.OR P2, PT, R38, c[0x0][0x314], P6 ;  /* 0x0000c50026007a0c */ /* 0x000fe20003746670 */
[----:B------:R-:W-:Y:S01]  /*3e10*/  CS2R R2, SRZ ;  /* 0x0000000000027805 */ /* 0x000fe2000001ff00 */
[----:B------:R-:W-:Y:S02]  /*3e20*/  ISETP.GE.OR P1, PT, R0, c[0x0][0x314], P6 ;  /* 0x0000c50000007a0c */ /* 0x000fe40003726670 */
[----:B------:R-:W-:-:S04]  /*3e30*/  IADD3 R0, R38, 0x20, RZ ;  /* 0x0000002026007810 */ /* 0x000fc80007ffe0ff */
[----:B------:R-:W-:Y:S02]  /*3e40*/  ISETP.GE.OR P0, PT, R0, c[0x0][0x314], P6 ;  /* 0x0000c50000007a0c */ /* 0x000fe40003706670 */
[C---:B------:R-:W-:Y:S01]  /*3e50*/  IADD3 R0, R38.reuse, 0x30, RZ ;  /* 0x0000003026007810 */ /* 0x040fe20007ffe0ff */
[----:B------:R-:W-:Y:S02]  /*3e60*/  IMAD.SHL.U32 R38, R38, 0x4, RZ ;  /* 0x0000000426267824 */ /* 0x000fe400078e00ff */
[C---:B------:R-:W-:Y:S01]  /*3e70*/  @!P2 FADD.FTZ R36, -R31.reuse, R36 ;  /* 0x000000241f24a221 */ /* 0x040fe20000010100 */
[----:B------:R-:W-:Y:S01]  /*3e80*/  ISETP.GE.OR P6, PT, R0, c[0x0][0x314], P6 ;  /* 0x0000c50000007a0c */ /* 0x000fe200037c6670 */
[----:B------:R-:W-:Y:S02]  /*3e90*/  @!P1 FADD.FTZ R33, -R31, R33 ;  /* 0x000000211f219221 */ /* 0x000fe40000010100 */
[----:B------:R-:W-:Y:S02]  /*3ea0*/  @!P2 FMUL.FTZ R36, R36, 1.4426950216293334961 ;  /* 0x3fb8aa3b2424a820 */ /* 0x000fe40000410000 */
[----:B------:R-:W-:-:S02]  /*3eb0*/  @!P1 FMUL.FTZ R33, R33, 1.4426950216293334961 ;  /* 0x3fb8aa3b21219820 */ /* 0x000fc40000410000 */
[C---:B------:R-:W-:Y:S02]  /*3ec0*/  @!P0 FADD.FTZ R32, -R31.reuse, R32 ;  /* 0x000000201f208221 */ /* 0x040fe40000010100 */
[----:B------:R-:W0:Y:S01]  /*3ed0*/  @!P2 MUFU.EX2 R36, R36 ;  /* 0x000000240024a308 */ /* 0x000e220000000800 */
[----:B------:R-:W-:Y:S02]  /*3ee0*/  IMAD.MOV.U32 R0, RZ, RZ, c[0x0][0x314] ;  /* 0x0000c500ff007624 */ /* 0x000fe400078e00ff */
[----:B------:R-:W-:Y:S02]  /*3ef0*/  @!P0 FMUL.FTZ R32, R32, 1.4426950216293334961 ;  /* 0x3fb8aa3b20208820 */ /* 0x000fe40000410000 */
[----:B------:R-:W-:-:S03]  /*3f00*/  @!P6 FADD.FTZ R31, -R31, R34 ;  /* 0x000000221f1fe221 */ /* 0x000fc60000010100 */
[----:B------:R-:W1:Y:S01]  /*3f10*/  @!P1 MUFU.EX2 R4, R33 ;  /* 0x0000002100049308 */ /* 0x000e620000000800 */
[----:B------:R-:W-:-:S07]  /*3f20*/  @!P6 FMUL.FTZ R6, R31, 1.4426950216293334961 ;  /* 0x3fb8aa3b1f06e820 */ /* 0x000fce0000410000 */
[----:B------:R-:W2:Y:S01]  /*3f30*/  @!P0 MUFU.EX2 R32, R32 ;  /* 0x0000002000208308 */ /* 0x000ea20000000800 */
[----:B0-----:R0:W-:Y:S07]  /*3f40*/  @!P2 STS [R27.X4], R36 ;  /* 0x000000241b00a388 */ /* 0x0011ee0000004800 */
[----:B------:R-:W3:Y:S01]  /*3f50*/  @!P6 MUFU.EX2 R6, R6 ;  /* 0x000000060006e308 */ /* 0x000ee20000000800 */
[----:B-1----:R0:W-:Y:S04]  /*3f60*/  @!P1 STS [R27.X4+0x240], R4 ;  /* 0x000240041b009388 */ /* 0x0021e80000004800 */
[----:B--2---:R0:W-:Y:S01]  /*3f70*/  @!P0 STS [R27.X4+0x480], R32 ;  /* 0x000480201b008388 */ /* 0x0041e20000004800 */
[----:B------:R-:W-:-:S02]  /*3f80*/  ISETP.GE.AND P0, PT, R0, 0x1, PT ;  /* 0x000000010000780c */ /* 0x000fc40003f06270 */
[----:B------:R-:W-:Y:S01]  /*3f90*/  MOV R0, RZ ;  /* 0x000000ff00007202 */ /* 0x000fe20000000f00 */
[----:B---3--:R0:W-:Y:S04]  /*3fa0*/  @!P6 STS [R27.X4+0x6c0], R6 ;  /* 0x0006c0061b00e388 */ /* 0x0081e80000004800 */
[----:B------:R-:W-:Y:S06]  /*3fb0*/  BAR.SYNC.DEFER_BLOCKING 0x0 ;  /* 0x0000000000007b1d */ /* 0x000fec0000010000 */
[----:B------:R-:W-:Y:S05]  /*3fc0*/  @!P0 BRA `(.L_x_87) ;  /* 0x0000024000008947 */ /* 0x000fea0003800000 */
[----:B------:R-:W-:Y:S01]  /*3fd0*/  ULDC UR5, c[0x0][0x22c] ;  /* 0x00008b0000057ab9 */ /* 0x000fe20000000800 */
[C---:B------:R-:W-:Y:S01]  /*3fe0*/  IMAD R13, R7.reuse, 0x40, R38 ;  /* 0x00000040070d7824 */ /* 0x040fe200078e0226 */
[----:B------:R-:W-:Y:S01]  /*3ff0*/  UIMAD UR5, UR7, UR5, URZ ;  /* 0x00000005070572a4 */ /* 0x000fe2000f8e023f */
[C---:B0-----:R-:W-:Y:S01]  /*4000*/  IADD3 R6, R12.reuse, -UR7, RZ ;  /* 0x800000070c067c10 */ /* 0x041fe2000fffe0ff */
        /* <DEDUP_REMOVED lines=8> */
[----:B------:R-:W-:Y:S01]  /*4090*/  IMAD.MOV.U32 R5, RZ, RZ, RZ ;  /* 0x000000ffff057224 */ /* 0x000fe200078e00ff */
[----:B------:R-:W-:Y:S01]  /*40a0*/  LEA.HI.X.SX32 R13, R13, UR4, 0x1, P0 ;  /* 0x000000040d0d7c11 */ /* 0x000fe200080f0eff */
[----:B------:R-:W-:Y:S01]  /*40b0*/  IMAD.WIDE R18, R18, 0x4, RZ ;  /* 0x0000000412127825 */ /* 0x000fe200078e02ff */
[----:B------:R-:W-:-:S04]  /*40c0*/  LEA R14, P0, R4, c[0x0][0x1d8], 0x2 ;  /* 0x00007600040e7a11 */ /* 0x000fc800078010ff */
[----:B------:R-:W-:-:S03]  /*40d0*/  LEA.HI.X R13, R4, c[0x0][0x1dc], R13, 0x2, P0 ;  /* 0x00007700040d7a11 */ /* 0x000fc600000f140d */
.L_x_90:
[----:B------:R-:W-:Y:S01]  /*40e0*/  BSSY B0, `(.L_x_88) ;  /* 0x0000007000007945 */ /* 0x000fe20003800000 */
[----:B------:R-:W-:-:S05]  /*40f0*/  @P2 BRA `(.L_x_89) ;  /* 0x0000005000002947 */ /* 0x000fca0003800000 */
[----:B------:R-:W-:Y:S01]  /*4100*/  ISETP.GE.AND P0, PT, R38, c[0x0][0x220], PT ;  /* 0x0000880026007a0c */ /* 0x000fe20003f06270 */
[----:B------:R-:W-:Y:S01]  /*4110*/  CS2R R8, SRZ ;  /* 0x0000000000087805 */ /* 0x000fe2000001ff00 */
[----:B------:R-:W-:Y:S11]  /*4120*/  CS2R R10, SRZ ;  /* 0x00000000000a7805 */ /* 0x000ff6000001ff00 */
[----:B------:R-:W-:Y:S05]  /*4130*/  @!P0 MOV R15, R13 ;  /* 0x0000000d000f8202 */ /* 0x000fea0000000f00 */
[----:B------:R0:W5:Y:S02]  /*4140*/  @!P0 LDG.E.128 R8, [R14.64] ;  /* 0x000000080e088981 */ /* 0x000164000c1e1d00 */
.L_x_89:
[----:B------:R-:W-:Y:S05]  /*4150*/  BSYNC B0 ;  /* 0x0000000000007941 */ /* 0x000fea0003800000 */
.L_x_88:
        /* <DEDUP_REMOVED lines=11> */
.L_x_87:
[----:B------:R-:W-:Y:S02]  /*4210*/  IADD3 R7, R7, UR7, RZ ;  /* 0x0000000707077c10 */ /* 0x000fe4000fffe0ff */
[----:B0-----:R-:W-:-:S02]  /*4220*/  F2FP.PACK_AB R4, R3, R0 ;  /* 0x000000000304723e */ /* 0x001fc400000000ff */
        /* <DEDUP_REMOVED lines=23> */
[----:B------:R-:W-:Y:S01]  /*43a0*/  IMAD R11, R9, R2, R10 ;  /* 0x00000002090b7224 */ /* 0x000fe200078e020a */
[----:B------:R-:W-:Y:S01]  /*43b0*/  LOP3.LUT R2, R7, R6, RZ, 0x3c, !PT ;  /* 0x0000000607027212 */ /* 0x000fe200078e3cff */
[----:B0-----:R-:W0:Y:S03]  /*43c0*/  MUFU.RCP R0, R0 ;  /* 0x0000000000007308 */ /* 0x001e260000001000 */
[----:B------:R-:W-:Y:S02]  /*43d0*/  ISETP.GT.U32.AND P1, PT, R8, R11, PT ;  /* 0x0000000b0800720c */ /* 0x000fe40003f24070 */
[----:B------:R-:W-:-:S11]  /*43e0*/  ISETP.GE.AND P0, PT, R2, RZ, PT ;  /* 0x000000ff0200720c */ /* 0x000fd60003f06270 */
[----:B------:R-:W-:Y:S01]  /*43f0*/  @!P1 IMAD.IADD R11, R11, 0x1, -R8 ;  /* 0x000000010b0b9824 */ /* 0x000fe200078e0a08 */
[----:B------:R-:W-:Y:S02]  /*4400*/  @!P1 IADD3 R9, R9, 0x1, RZ ;  /* 0x0000000109099810 */ /* 0x000fe40007ffe0ff */
[----:B0-----:R-:W-:Y:S02]  /*4410*/  IADD3 R10, R0, 0xffffffe, RZ ;  /* 0x0ffffffe000a7810 */ /* 0x001fe40007ffe0ff */
[----:B------:R-:W-:Y:S02]  /*4420*/  ISETP.GE.U32.AND P2, PT, R11, R8, PT ;  /* 0x000000080b00720c */ /* 0x000fe40003f46070 */
[----:B------:R-:W-:Y:S01]  /*4430*/  ISETP.NE.AND P1, PT, R6, RZ, PT ;  /* 0x000000ff0600720c */ /* 0x000fe20003f25270 */
[----:B------:R0:W1:Y:S10]  /*4440*/  F2I.FTZ.U32.TRUNC.NTZ R11, R10 ;  /* 0x0000000a000b7305 */ /* 0x000074000021f000 */
[----:B------:R-:W-:-:S05]  /*4450*/  @P2 IADD3 R9, R9, 0x1, RZ ;  /* 0x0000000109092810 */ /* 0x000fca0007ffe0ff */
[----:B------:R-:W-:Y:S01]  /*4460*/  @!P0 IMAD.MOV R9, RZ, RZ, -R9 ;  /* 0x000000ffff098224 */ /* 0x000fe200078e0a09 */
[----:B------:R-:W-:Y:S01]  /*4470*/  @!P1 LOP3.LUT R9, RZ, R6, RZ, 0x33, !PT ;  /* 0x00000006ff099212 */ /* 0x000fe200078e33ff */
[----:B0-----:R-:W-:Y:S01]  /*4480*/  IMAD.MOV.U32 R10, RZ, RZ, RZ ;  /* 0x000000ffff0a7224 */ /* 0x001fe200078e00ff */
[----:B-1----:R-:W-:-:S03]  /*4490*/  IADD3 R2, RZ, -R11, RZ ;  /* 0x8000000bff027210 */ /* 0x002fc60007ffe0ff */
        /* <DEDUP_REMOVED lines=30> */
[----:B------:R-:W-:Y:S02]  /*4680*/  IMAD.IADD R39, R39, 0x1, R3 ;  /* 0x0000000127277824 */ /* 0x000fe400078e0203 */
[----:B------:R-:W-:-:S04]  /*4690*/  IMAD R3, R0, c[0x0][0x1e8], RZ ;  /* 0x00007a0000037a24 */ /* 0x000fc800078e02ff */
[C---:B------:R-:W-:Y:S02]  /*46a0*/  IMAD R3, R6.reuse, c[0x0][0x1ec], R3 ;  /* 0x00007b0006037a24 */ /* 0x040fe400078e0203 */
[----:B------:R-:W-:-:S05]  /*46b0*/  IMAD.WIDE.U32 R6, R6, c[0x0][0x1e8], R38 ;  /* 0x00007a0006067a25 */ /* 0x000fca00078e0026 */
[----:B------:R-:W-:Y:S02]  /*46c0*/  IADD3 R3, R7, R3, RZ ;  /* 0x0000000307037210 */ /* 0x000fe40007ffe0ff */
[----:B------:R-:W-:-:S04]  /*46d0*/  LEA R2, P0, R6, c[0x0][0x1d0], 0x1 ;  /* 0x0000740006027a11 */ /* 0x000fc800078008ff */
[----:B------:R-:W-:-:S05]  /*46e0*/  LEA.HI.X R3, R6, c[0x0][0x1d4], R3, 0x1, P0 ;  /* 0x0000750006037a11 */ /* 0x000fca00000f0c03 */
[----:B------:R-:W-:Y:S01]  /*46f0*/  STG.E.64 [R2.64], R4 ;  /* 0x0000000402007986 */ /* 0x000fe2000c101b08 */
[----:B------:R-:W-:Y:S05]  /*4700*/  EXIT ;  /* 0x000000000000794d */ /* 0x000fea0003800000 */
        .weak           $__internal_1_$__cuda_sm20_div_s64
        .type           $__internal_1_$__cuda_sm20_div_s64,@function
        .size           $__internal_1_$__cuda_sm20_div_s64,(.L_x_7697 - $__internal_1_$__cuda_sm20_div_s64)
$__internal_1_$__cuda_sm20_div_s64:
        /* <DEDUP_REMOVED lines=17> */
[C---:B------:R-:W-:Y:S02]  /*4820*/  IMAD R20, R59.reuse, R21, RZ ;  /* 0x000000153b147224 */ /* 0x040fe400078e02ff */
[----:B------:R-:W-:-:S04]  /*4830*/  IMAD.HI.U32 R23, P1, R59, R23, R56 ;  /* 0x000000173b177227 */ /* 0x000fc80007820038 */
[----:B------:R-:W-:Y:S01]  /*4840*/  IMAD.HI.U32 R21, R59, R21, RZ ;  /* 0x000000153b157227 */ /* 0x000fe200078e00ff */
[----:B------:R-:W-:-:S03]  /*4850*/  IADD3 R57, P0, R20, R23, RZ ;  /* 0x0000001714397210 */ /* 0x000fc60007f1e0ff */
[----:B------:R-:W-:Y:S02]  /*4860*/  IMAD.X R21, R21, 0x1, R59, P2 ;  /* 0x0000000115157824 */ /* 0x000fe400010e063b */
[----:B------:R-:W-:-:S03]  /*4870*/  IMAD.WIDE.U32 R58, R57, R46, RZ ;  /* 0x0000002e393a7225 */ /* 0x000fc600078e00ff */
[----:B------:R-:W-:Y:S01]  /*4880*/  IADD3.X R29, RZ, RZ, R21, P0, P1 ;  /* 0x000000ffff1d7210 */ /* 0x000fe200007e2415 */
[----:B------:R-:W-:Y:S01]  /*4890*/  IMAD R22, R57, R47, R59 ;  /* 0x0000002f39167224 */ /* 0x000fe200078e023b */
[----:B------:R-:W-:Y:S02]  /*48a0*/  IADD3 R20, P0, RZ, -R58, RZ ;  /* 0x8000003aff147210 */ /* 0x000fe40007f1e0ff */
[----:B------:R-:W-:Y:S01]  /*48b0*/  ISETP.GE.AND P1, PT, R19, RZ, PT ;  /* 0x000000ff1300720c */ /* 0x000fe20003f26270 */
[----:B------:R-:W-:Y:S02]  /*48c0*/  IMAD R22, R29, R46, R22 ;  /* 0x0000002e1d167224 */ /* 0x000fe400078e0216 */
[----:B------:R-:W-:-:S04]  /*48d0*/  IMAD.HI.U32 R56, R57, R20, RZ ;  /* 0x0000001439387227 */ /* 0x000fc800078e00ff */
[----:B------:R-:W-:Y:S01]  /*48e0*/  IMAD.X R22, RZ, RZ, ~R22, P0 ;  /* 0x000000ffff167224 */ /* 0x000fe200000e0e16 */
[----:B------:R-:W-:-:S03]  /*48f0*/  IADD3 R21, P0, RZ, -R30, RZ ;  /* 0x8000001eff157210 */ /* 0x000fc60007f1e0ff */
[----:B------:R-:W-:Y:S01]  /*4900*/  IMAD.WIDE.U32 R56, P5, R57, R22, R56 ;  /* 0x0000001639387225 */ /* 0x000fe200078a0038 */
[----:B------:R-:W-:-:S03]  /*4910*/  SEL R21, R21, R30, !P1 ;  /* 0x0000001e15157207 */ /* 0x000fc60004800000 */
[C---:B------:R-:W-:Y:S02]  /*4920*/  IMAD R23, R29.reuse, R22, RZ ;  /* 0x000000161d177224 */ /* 0x040fe400078e02ff */
[----:B------:R-:W-:-:S04]  /*4930*/  IMAD.HI.U32 R20, P4, R29, R20, R56 ;  /* 0x000000141d147227 */ /* 0x000fc80007880038 */
[----:B------:R-:W-:Y:S01]  /*4940*/  IMAD.HI.U32 R22, R29, R22, RZ ;  /* 0x000000161d167227 */ /* 0x000fe200078e00ff */
[----:B------:R-:W-:-:S03]  /*4950*/  IADD3 R23, P2, R23, R20, RZ ;  /* 0x0000001417177210 */ /* 0x000fc60007f5e0ff */
[----:B------:R-:W-:Y:S02]  /*4960*/  IMAD.X R20, RZ, RZ, ~R19, P0 ;  /* 0x000000ffff147224 */ /* 0x000fe400000e0e13 */
[----:B------:R-:W-:-:S03]  /*4970*/  IMAD.HI.U32 R56, R23, R21, RZ ;  /* 0x0000001517387227 */ /* 0x000fc600078e00ff */
[----:B------:R-:W-:Y:S01]  /*4980*/  SEL R20, R20, R19, !P1 ;  /* 0x0000001314147207 */ /* 0x000fe20004800000 */
[----:B------:R-:W-:Y:S02]  /*4990*/  IMAD.X R29, R22, 0x1, R29, P5 ;  /* 0x00000001161d7824 */ /* 0x000fe400028e061d */
[----:B------:R-:W-:-:S03]  /*49a0*/  IMAD.MOV.U32 R57, RZ, RZ, RZ ;  /* 0x000000ffff397224 */ /* 0x000fc600078e00ff */
[----:B------:R-:W-:Y:S01]  /*49b0*/  IADD3.X R29, RZ, RZ, R29, P2, P4 ;  /* 0x000000ffff1d7210 */ /* 0x000fe200017e841d */
[----:B------:R-:W-:-:S04]  /*49c0*/  IMAD.WIDE.U32 R56, R23, R20, R56 ;  /* 0x0000001417387225 */ /* 0x000fc800078e0038 */
[C---:B------:R-:W-:Y:S02]  /*49d0*/  IMAD R30, R29.reuse, R20, RZ ;  /* 0x000000141d1e7224 */ /* 0x040fe400078e02ff */
[----:B------:R-:W-:-:S04]  /*49e0*/  IMAD.HI.U32 R23, P1, R29, R21, R56 ;  /* 0x000000151d177227 */ /* 0x000fc80007820038 */
[----:B------:R-:W-:Y:S01]  /*49f0*/  IMAD.HI.U32 R22, R29, R20, RZ ;  /* 0x000000141d167227 */ /* 0x000fe200078e00ff */
[----:B------:R-:W-:-:S04]  /*4a00*/  IADD3 R30, P0, R30, R23, RZ ;  /* 0x000000171e1e7210 */ /* 0x000fc80007f1e0ff */
[----:B------:R-:W-:Y:S01]  /*4a10*/  IADD3.X R22, R22, RZ, RZ, P1, !PT ;  /* 0x000000ff16167210 */ /* 0x000fe20000ffe4ff */
[----:B------:R-:W-:-:S04]  /*4a20*/  IMAD.WIDE.U32 R56, R30, R46, RZ ;  /* 0x0000002e1e387225 */ /* 0x000fc800078e00ff */
[----:B------:R-:W-:Y:S01]  /*4a30*/  IMAD.X R29, RZ, RZ, R22, P0 ;  /* 0x000000ffff1d7224 */ /* 0x000fe200000e0616 */
[----:B------:R-:W-:Y:S01]  /*4a40*/  IADD3 R21, P0, -R56, R21, RZ ;  /* 0x0000001538157210 */ /* 0x000fe20007f1e1ff */
[----:B------:R-:W-:-:S03]  /*4a50*/  IMAD R22, R30, R47, R57 ;  /* 0x0000002f1e167224 */ /* 0x000fc600078e0239 */
[-C--:B------:R-:W-:Y:S01]  /*4a60*/  ISETP.GE.U32.AND P2, PT, R21, R46.reuse, PT ;  /* 0x0000002e1500720c */ /* 0x080fe20003f46070 */
[-C--:B------:R-:W-:Y:S01]  /*4a70*/  IMAD R23, R29, R46.reuse, R22 ;  /* 0x0000002e1d177224 */ /* 0x080fe200078e0216 */
[----:B------:R-:W-:-:S03]  /*4a80*/  IADD3 R22, P1, R21, -R46, RZ ;  /* 0x8000002e15167210 */ /* 0x000fc60007f3e0ff */
[----:B------:R-:W-:Y:S01]  /*4a90*/  IMAD.X R20, R20, 0x1, ~R23, P0 ;  /* 0x0000000114147824 */ /* 0x000fe200000e0e17 */
[----:B------:R-:W-:-:S04]  /*4aa0*/  IADD3 R23, P0, R30, 0x1, RZ ;  /* 0x000000011e177810 */ /* 0x000fc80007f1e0ff */
[----:B------:R-:W-:-:S04]  /*4ab0*/  ISETP.GE.U32.AND.EX P2, PT, R20, R47, PT, P2 ;  /* 0x0000002f1400720c */ /* 0x000fc80003f46120 */
[----:B------:R-:W-:Y:S01]  /*4ac0*/  SEL R22, R22, R21, P2 ;  /* 0x0000001516167207 */ /* 0x000fe20001000000 */
[----:B------:R-:W-:Y:S01]  /*4ad0*/  IMAD.X R21, R20, 0x1, ~R47, P1 ;  /* 0x0000000114157824 */ /* 0x000fe200008e0e2f */
[----:B------:R-:W-:Y:S01]  /*4ae0*/  SEL R23, R23, R30, P2 ;  /* 0x0000001e17177207 */ /* 0x000fe20001000000 */
[----:B------:R-:W-:Y:S01]  /*4af0*/  IMAD.X R30, RZ, RZ, R29, P0 ;  /* 0x000000ffff1e7224 */ /* 0x000fe200000e061d */
[----:B------:R-:W-:Y:S02]  /*4b00*/  ISETP.GE.U32.AND P0, PT, R22, R46, PT ;  /* 0x0000002e1600720c */ /* 0x000fe40003f06070 */
[----:B------:R-:W-:Y:S02]  /*4b10*/  SEL R21, R21, R20, P2 ;  /* 0x0000001415157207 */ /* 0x000fe40001000000 */
[----:B------:R-:W-:Y:S02]  /*4b20*/  SEL R30, R30, R29, P2 ;  /* 0x0000001d1e1e7207 */ /* 0x000fe40001000000 */
[----:B------:R-:W-:-:S02]  /*4b30*/  IADD3 R20, P1, R23, 0x1, RZ ;  /* 0x0000000117147810 */ /* 0x000fc40007f3e0ff */
[----:B------:R-:W-:Y:S02]  /*4b40*/  ISETP.GE.U32.AND.EX P0, PT, R21, R47, PT, P0 ;  /* 0x0000002f1500720c */ /* 0x000fe40003f06100 */
[-C--:B------:R-:W-:Y:S02]  /*4b50*/  IADD3.X R21, RZ, R30.reuse, RZ, P1, !PT ;  /* 0x0000001eff157210 */ /* 0x080fe40000ffe4ff */
[----:B------:R-:W-:Y:S02]  /*4b60*/  SEL R20, R20, R23, P0 ;  /* 0x0000001714147207 */ /* 0x000fe40000000000 */
[----:B------:R-:W-:Y:S02]  /*4b70*/  SEL R30, R21, R30, P0 ;  /* 0x0000001e151e7207 */ /* 0x000fe40000000000 */
[----:B------:R-:W-:Y:S02]  /*4b80*/  IADD3 R21, P1, RZ, -R20, RZ ;  /* 0x80000014ff157210 */ /* 0x000fe40007f3e0ff */
[----:B------:R-:W-:-:S02]  /*4b90*/  LOP3.LUT R22, R25, R19, RZ, 0x3c, !PT ;  /* 0x0000001319167212 */ /* 0x000fc400078e3cff */
[----:B------:R-:W-:Y:S01]  /*4ba0*/  ISETP.NE.U32.AND P0, PT, R26, RZ, PT ;  /* 0x000000ff1a00720c */ /* 0x000fe20003f05070 */
[----:B------:R-:W-:Y:S01]  /*4bb0*/  IMAD.X R23, RZ, RZ, ~R30, P1 ;  /* 0x000000ffff177224 */ /* 0x000fe200008e0e1e */
[----:B------:R-:W-:Y:S01]  /*4bc0*/  ISETP.GE.AND P2, PT, R22, RZ, PT ;  /* 0x000000ff1600720c */ /* 0x000fe20003f46270 */
[----:B------:R-:W-:Y:S01]  /*4bd0*/  IMAD.MOV.U32 R22, RZ, RZ, R24 ;  /* 0x000000ffff167224 */ /* 0x000fe200078e0018 */
[----:B------:R-:W-:Y:S02]  /*4be0*/  ISETP.NE.AND.EX P0, PT, R25, RZ, PT, P0 ;  /* 0x000000ff1900720c */ /* 0x000fe40003f05300 */
[----:B------:R-:W-:Y:S02]  /*4bf0*/  SEL R21, R21, R20, !P2 ;  /* 0x0000001415157207 */ /* 0x000fe40005000000 */
[----:B------:R-:W-:Y:S02]  /*4c00*/  SEL R23, R23, R30, !P2 ;  /* 0x0000001e17177207 */ /* 0x000fe40005000000 */
[----:B------:R-:W-:-:S02]  /*4c10*/  SEL R20, R21, 0xffffffff, P0 ;  /* 0xffffffff15147807 */ /* 0x000fc40000000000 */
[----:B------:R-:W-:Y:S01]  /*4c20*/  SEL R21, R23, 0xffffffff, P0 ;  /* 0xffffffff17157807 */ /* 0x000fe20000000000 */
[----:B------:R-:W-:-:S04]  /*4c30*/  IMAD.MOV.U32 R23, RZ, RZ, 0x0 ;  /* 0x00000000ff177424 */ /* 0x000fc800078e00ff */
[----:B------:R-:W-:Y:S05]  /*4c40*/  RET.REL.NODEC R22 `(_ZN5flash32flash_fwd_splitkv_combine_kernelI23Flash_fwd_kernel_traitsILi64ELi64ELi256ELi4ELb0ELb0EN7cutlass6half_tE19Flash_kernel_traitsILi64ELi64ELi256ELi4ES3_EELi8ELi6ELb0EEEvNS_16Flash_fwd_paramsE) ;  /* 0xffffb3b016007950 */ /* 0x000fea0003c3ffff */
.L_x_91:
        /* <DEDUP_REMOVED lines=11> */
.L_x_7697:


//--------------------- .text._ZN5flash32flash_fwd_splitkv_combine_kernelI23Flash_fwd_kernel_traitsILi64ELi64ELi256ELi4ELb0ELb0EN7cutlass6half_tE19Flash_kernel_traitsILi64ELi64ELi256ELi4ES3_EELi8ELi5ELb0EEEvNS_16Flash_fwd_paramsE --------------------------
	.section	.text._ZN5flash32flash_fwd_splitkv_combine_kernelI23Flash_fwd_kernel_traitsILi64ELi64ELi256ELi4ELb0ELb0EN7cutlass6half_tE19Flash_kernel_traitsILi64ELi64ELi256ELi4ES3_EELi8ELi5ELb0EEEvNS_16Flash_fwd_paramsE,"ax",@progbits
	.sectioninfo	@"SHI_REGISTERS=58"
	.align	128
        .global         _ZN5flash32flash_fwd_splitkv_combine_kernelI23Flash_fwd_kernel_traitsILi64ELi64ELi256ELi4ELb0ELb0EN7cutlass6half_tE19Flash_kernel_traitsILi64ELi64ELi256ELi4ES3_EELi8ELi5ELb0EEEvNS_16Flash_fwd_paramsE
        .type           _ZN5flash32flash_fwd_splitkv_combine_kernelI23Flash_fwd_kernel_traitsILi64ELi64ELi256ELi4ELb0ELb0EN7cutlass6half_tE19Flash_kernel_traitsILi64ELi64ELi256ELi4ES3_EELi8ELi5ELb0EEEvNS_16Flash_fwd_paramsE,@function
        .size           _ZN5flash32flash_fwd_splitkv_combine_kernelI23Flash_fwd_kernel_traitsILi64ELi64ELi256ELi4ELb0ELb0EN7cutlass6half_tE19Flash_kernel_traitsILi64ELi64ELi256ELi4ES3_EELi8ELi5ELb0EEEvNS_16Flash_fwd_paramsE,(.L_x_7698 - _ZN5flash32flash_fwd_splitkv_combine_kernelI23Flash_fwd_kernel_traitsILi64ELi64ELi256ELi4ELb0ELb0EN7cutlass6half_tE19Flash_kernel_traitsILi64ELi64ELi256ELi4ES3_EELi8ELi5ELb0EEEvNS_16Flash_fwd_paramsE)
        .other          _ZN5flash32flash_fwd_splitkv_combine_kernelI23Flash_fwd_kernel_traitsILi64ELi64ELi256ELi4ELb0ELb0EN7cutlass6half_tE19Flash_kernel_traitsILi64ELi64ELi256ELi4ES3_EELi8ELi5ELb0EEEvNS_16Flash_fwd_paramsE,@"STO_CUDA_ENTRY STV_DEFAULT"
_ZN5flash32flash_fwd_splitkv_combine_kernelI23Flash_fwd_kernel_traitsILi64ELi64ELi256ELi4ELb0ELb0EN7cutlass6half_tE19Flash_kernel_traitsILi64ELi64ELi256ELi4ES3_EELi8ELi5ELb0EEEvNS_16Flash_fwd_paramsE:
.text._ZN5flash32flash_fwd_splitkv_combine_kernelI23Flash_fwd_kernel_traitsILi64ELi64ELi256ELi4ELb0ELb0EN7cutlass6half_tE19Flash_kernel_traitsILi64ELi64ELi256ELi4ES3_EELi8ELi5ELb0EEEvNS_16Flash_fwd_paramsE:
        /* <DEDUP_REMOVED lines=23> */
[----:B------:R-:W-:Y:S05]  /*0170*/  CALL.REL.NOINC `($__internal_2_$__cuda_sm20_div_s64) ;  /* 0x0000423000007944 */ /* 0x000fea0003c00000 */
[----:B------:R-:W-:Y:S05]  /*0180*/  BRA `(.L_x_93) ;  /* 0x0000013000007947 */ /* 0x000fea0003800000 */
.L_x_92:
        /* <DEDUP_REMOVED lines=19> */
.L_x_93:
        /* <DEDUP_REMOVED lines=11> */
[----:B------:R-:W-:Y:S05]  /*0370*/  CALL.REL.NOINC `($__internal_2_$__cuda_sm20_div_s64) ;  /* 0x0000403000007944 */ /* 0x000fea0003c00000 */
[----:B------:R-:W-:Y:S02]  /*0380*/  MOV R32, R20 ;  /* 0x0000001400207202 */ /* 0x000fe40000000f00 */
[----:B------:R-:W-:Y:S01]  /*0390*/  MOV R33, R21 ;  /* 0x0000001500217202 */ /* 0x000fe20000000f00 */
[----:B------:R-:W-:Y:S05]  /*03a0*/  BRA `(.L_x_96) ;  /* 0x0000013000007947 */ /* 0x000fea0003800000 */
.L_x_95:
        /* <DEDUP_REMOVED lines=19> */
.L_x_96:
[----:B------:R-:W-:Y:S05]  /*04e0*/  BSYNC B0 ;  /* 0x0000000000007941 */ /* 0x000fea0003800000 */
.L_x_94:
[----:B------:R-:W-:Y:S01]  /*04f0*/  IABS R7, c[0x0][0x214] ;  /* 0x0000850000077a13 */ /* 0x000fe20000000000 */
[----:B------:R-:W-:Y:S01]  /*0500*/  ULDC UR6, c[0x0][0x214] ;  /* 0x0000850000067ab9 */ /* 0x000fe20000000800 */
[----:B------:R-:W-:Y:S01]  /*0510*/  BSSY B0, `(.L_x_97) ;  /* 0x000003b000007945 */ /* 0x000fe20003800000 */
[----:B------:R-:W-:Y:S01]  /*0520*/  UIADD3 UR6, UR6, -0x1, URZ ;  /* 0xffffffff06067890 */ /* 0x000fe2000fffe03f */
[----:B------:R-:W0:Y:S05]  /*0530*/  I2F.RP R6, R7 ;  /* 0x0000000700067306 */ /* 0x000e2a0000209400 */
[----:B------:R-:W-:-:S04]  /*0540*/  IADD3 R2, R7, UR6, RZ ;  /* 0x0000000607027c10 */ /* 0x000fc8000fffe0ff */
[----:B------:R-:W-:Y:S01]  /*0550*/  IABS R3, R2 ;  /* 0x0000000200037213 */ /* 0x000fe20000000000 */
        /* <DEDUP_REMOVED lines=9> */
[----:B------:R-:W-:Y:S01]  /*05f0*/  IMAD R4, R7, R4, R3 ;  /* 0x0000000407047224 */ /* 0x000fe200078e0203 */
[----:B------:R-:W-:-:S04]  /*0600*/  LOP3.LUT R3, R2, R7, RZ, 0x3c, !PT ;  /* 0x0000000702037212 */ /* 0x000fc800078e3cff */
[----:B------:R-:W-:Y:S02]  /*0610*/  ISETP.GT.U32.AND P1, PT, R7, R4, PT ;  /* 0x000000040700720c */ /* 0x000fe40003f24070 */
[----:B------:R-:W-:-:S11]  /*0620*/  ISETP.GE.AND P0, PT, R3, RZ, PT ;  /* 0x000000ff0300720c */ /* 0x000fd60003f06270 */
[----:B------:R-:W-:Y:S01]  /*0630*/  @!P1 IMAD.IADD R4, R4, 0x1, -R7 ;  /* 0x0000000104049824 */ /* 0x000fe200078e0a07 */
[----:B------:R-:W-:Y:S02]  /*0640*/  @!P1 IADD3 R6, R6, 0x1, RZ ;  /* 0x0000000106069810 */ /* 0x000fe40007ffe0ff */
[----:B------:R-:W-:Y:S02]  /*0650*/  ISETP.NE.AND P1, PT, RZ, c[0x0][0x214], PT ;  /* 0x00008500ff007a0c */ /* 0x000fe40003f25270 */
[----:B------:R-:W-:-:S13]  /*0660*/  ISETP.GE.U32.AND P2, PT, R4, R7, PT ;  /* 0x000000070400720c */ /* 0x000fda0003f46070 */
[----:B------:R-:W-:-:S05]  /*0670*/  @P2 IADD3 R6, R6, 0x1, RZ ;  /* 0x0000000106062810 */ /* 0x000fca0007ffe0ff */
[----:B------:R-:W-:Y:S01]  /*0680*/  @!P0 IMAD.MOV R6, RZ, RZ, -R6 ;  /* 0x000000ffff068224 */ /* 0x000fe200078e0a06 */
[----:B------:R-:W-:-:S04]  /*0690*/  @!P1 LOP3.LUT R6, RZ, R7, RZ, 0x33, !PT ;  /* 0x00000007ff069212 */ /* 0x000fc800078e33ff */
[----:B------:R-:W-:Y:S02]  /*06a0*/  ISETP.LT.U32.AND P0, PT, R28, R6, PT ;  /* 0x000000061c00720c */ /* 0x000fe40003f01070 */
[----:B------:R-:W-:-:S04]  /*06b0*/  SHF.R.S32.HI R16, RZ, 0x1f, R6 ;  /* 0x0000001fff107819 */ /* 0x000fc80000011406 */
[----:B------:R-:W-:-:S04]  /*06c0*/  ISETP.LT.AND.EX P0, PT, R25, R16, PT, P0 ;  /* 0x000000101900720c */ /* 0x000fc80003f01300 */
[C---:B------:R-:W-:Y:S02]  /*06d0*/  SEL R16, R25.reuse, R16, P0 ;  /* 0x0000001019107207 */ /* 0x040fe40000000000 */
[----:B------:R-:W-:Y:S02]  /*06e0*/  SEL R17, R28, R6, P0 ;  /* 0x000000061c117207 */ /* 0x000fe40000000000 */
        /* <DEDUP_REMOVED lines=10> */
.L_x_98:
        /* <DEDUP_REMOVED lines=19> */
.L_x_99:
[----:B------:R-:W-:Y:S05]  /*08c0*/  BSYNC B0 ;  /* 0x0000000000007941 */ /* 0x000fea0003800000 */
.L_x_97:
[----:B------:R-:W-:Y:S01]  /*08d0*/  IABS R6, c[0x0][0x214] ;  /* 0x0000850000067a13 */ /* 0x000fe20000000000 */
[----:B------:R-:W-:Y:S01]  /*08e0*/  ULDC UR4, c[0x0][0x214] ;  /* 0x0000850000047ab9 */ /* 0x000fe20000000800 */
[----:B------:R-:W-:Y:S01]  /*08f0*/  BSSY B0, `(.L_x_100) ;  /* 0x000005d000007945 */ /* 0x000fe20003800000 */
[----:B------:R-:W-:Y:S01]  /*0900*/  UISETP.LT.AND UP0, UPT, URZ, UR4, UPT ;  /* 0x000000043f00728c */ /* 0x000fe2000bf01270 */
[----:B------:R-:W0:Y:S01]  /*0910*/  I2F.RP R10, R6 ;  /* 0x00000006000a7306 */ /* 0x000e220000209400 */
[----:B------:R-:W-:Y:S02]  /*0920*/  USHF.R.S32.HI UR5, URZ, 0x1f, UR4 ;  /* 0x0000001f3f057899 */ /* 0x000fe40008011404 */
[----:B------:R-:W-:-:S07]  /*0930*/  ULEA.HI.SX32 UR4, UR4, 0x1, 0x1 ;  /* 0x0000000104047891 */ /* 0x000fce000f8f0a3f */
[----:B------:R-:W-:Y:S01]  /*0940*/  @!UP0 UIADD3 UR4, UR5, URZ, URZ ;  /* 0x0000003f05048290 */ /* 0x000fe2000fffe03f */
[----:B0-----:R-:W0:Y:S02]  /*0950*/  MUFU.RCP R8, R10 ;  /* 0x0000000a00087308 */ /* 0x001e240000001000 */
[----:B0-----:R-:W-:-:S06]  /*0960*/  IADD3 R8, R8, 0xffffffe, RZ ;  /* 0x0ffffffe08087810 */ /* 0x001fcc0007ffe0ff */
[----:B------:R-:W0:Y:S02]  /*0970*/  F2I.FTZ.U32.TRUNC.NTZ R9, R8 ;  /* 0x0000000800097305 */ /* 0x000e24000021f000 */
[--C-:B0-----:R-:W-:Y:S02]  /*0980*/  IMAD.MOV R3, RZ, RZ, -R9.reuse ;  /* 0x000000ffff037224 */ /* 0x101fe400078e0a09 */
[----:B------:R-:W-:Y:S02]  /*0990*/  IMAD.MOV.U32 R8, RZ, RZ, RZ ;  /* 0x000000ffff087224 */ /* 0x000fe400078e00ff */
[----:B------:R-:W-:Y:S01]  /*09a0*/  IMAD R4, R3, R6, RZ ;  /* 0x0000000603047224 */ /* 0x000fe200078e02ff */
[----:B------:R-:W-:Y:S02]  /*09b0*/  IABS R3, R2 ;  /* 0x0000000200037213 */ /* 0x000fe40000000000 */
[----:B------:R-:W-:Y:S01]  /*09c0*/  LOP3.LUT R2, R2, c[0x0][0x214], RZ, 0x3c, !PT ;  /* 0x0000850002027a12 */ /* 0x000fe200078e3cff */
[----:B------:R-:W-:-:S03]  /*09d0*/  IMAD.HI.U32 R4, R9, R4, R8 ;  /* 0x0000000409047227 */ /* 0x000fc600078e0008 */
[----:B------:R-:W-:Y:S01]  /*09e0*/  ISETP.GE.AND P2, PT, R2, RZ, PT ;  /* 0x000000ff0200720c */ /* 0x000fe20003f46270 */
[----:B------:R-:W-:Y:S02]  /*09f0*/  IMAD.MOV.U32 R7, RZ, RZ, R3 ;  /* 0x000000ffff077224 */ /* 0x000fe400078e0003 */
[----:B------:R-:W-:Y:S02]  /*0a00*/  IMAD.MOV.U32 R2, RZ, RZ, c[0x0][0x1c0] ;  /* 0x00007000ff027624 */ /* 0x000fe400078e00ff */
[----:B------:R-:W-:-:S04]  /*0a10*/  IMAD.HI.U32 R4, R4, R7, RZ ;  /* 0x0000000704047227 */ /* 0x000fc800078e00ff */
[----:B------:R-:W-:-:S04]  /*0a20*/  IMAD.MOV R3, RZ, RZ, -R4 ;  /* 0x000000ffff037224 */ /* 0x000fc800078e0a04 */
[----:B------:R-:W-:-:S05]  /*0a30*/  IMAD R3, R6, R3, R7 ;  /* 0x0000000306037224 */ /* 0x000fca00078e0207 */
[----:B------:R-:W-:-:S13]  /*0a40*/  ISETP.GT.U32.AND P1, PT, R6, R3, PT ;  /* 0x000000030600720c */ /* 0x000fda0003f24070 */
[----:B------:R-:W-:Y:S01]  /*0a50*/  @!P1 IMAD.IADD R3, R3, 0x1, -R6 ;  /* 0x0000000103039824 */ /* 0x000fe200078e0a06 */
[----:B------:R-:W-:Y:S02]  /*0a60*/  @!P1 IADD3 R4, R4, 0x1, RZ ;  /* 0x0000000104049810 */ /* 0x000fe40007ffe0ff */
[----:B------:R-:W-:Y:S02]  /*0a70*/  ISETP.NE.AND P1, PT, RZ, c[0x0][0x214], PT ;  /* 0x00008500ff007a0c */ /* 0x000fe40003f25270 */
[----:B------:R-:W-:Y:S02]  /*0a80*/  ISETP.GE.U32.AND P0, PT, R3, R6, PT ;  /* 0x000000060300720c */ /* 0x000fe40003f06070 */
[C---:B------:R-:W-:Y:S01]  /*0a90*/  IADD3 R6, R2.reuse, -0x1, RZ ;  /* 0xffffffff02067810 */ /* 0x040fe20007ffe0ff */
[----:B------:R-:W-:-:S10]  /*0aa0*/  IMAD R2, R2, c[0x0][0x214], RZ ;  /* 0x0000850002027a24 */ /* 0x000fd400078e02ff */
[----:B------:R-:W-:-:S05]  /*0ab0*/  @P0 IADD3 R4, R4, 0x1, RZ ;  /* 0x0000000104040810 */ /* 0x000fca0007ffe0ff */
[----:B------:R-:W-:Y:S01]  /*0ac0*/  @!P2 IMAD.MOV R4, RZ, RZ, -R4 ;  /* 0x000000ffff04a224 */ /* 0x000fe200078e0a04 */
[----:B------:R-:W-:-:S05]  /*0ad0*/  @!P1 LOP3.LUT R4, RZ, c[0x0][0x214], RZ, 0x33, !PT ;  /* 0x00008500ff049a12 */ /* 0x000fca00078e33ff */
[----:B------:R-:W-:-:S05]  /*0ae0*/  IMAD R3, R4, UR4, RZ ;  /* 0x0000000404037c24 */ /* 0x000fca000f8e02ff */
[-C--:B------:R-:W-:Y:S02]  /*0af0*/  IABS R11, R3.reuse ;  /* 0x00000003000b7213 */ /* 0x080fe40000000000 */
[----:B------:R-:W-:Y:S02]  /*0b00*/  IABS R7, R3 ;  /* 0x0000000300077213 */ /* 0x000fe40000000000 */
[----:B------:R-:W0:Y:S01]  /*0b10*/  I2F.RP R10, R11 ;  /* 0x0000000b000a7306 */ /* 0x000e220000209400 */
[----:B------:R-:W-:Y:S02]  /*0b20*/  IMAD.IADD R4, R6, 0x1, R11 ;  /* 0x0000000106047824 */ /* 0x000fe400078e020b */
[----:B------:R-:W-:-:S05]  /*0b30*/  IMAD.MOV R7, RZ, RZ, -R7 ;  /* 0x000000ffff077224 */ /* 0x000fca00078e0a07 */
[----:B0-----:R-:W0:Y:S02]  /*0b40*/  MUFU.RCP R14, R10 ;  /* 0x0000000a000e7308 */ /* 0x001e240000001000 */
[----:B0-----:R-:W-:-:S06]  /*0b50*/  IADD3 R14, R14, 0xffffffe, RZ ;  /* 0x0ffffffe0e0e7810 */ /* 0x001fcc0007ffe0ff */
[----:B------:R-:W0:Y:S02]  /*0b60*/  F2I.FTZ.U32.TRUNC.NTZ R15, R14 ;  /* 0x0000000e000f7305 */ /* 0x000e24000021f000 */
[----:B0-----:R-:W-:Y:S02]  /*0b70*/  IMAD.MOV R8, RZ, RZ, -R15 ;  /* 0x000000ffff087224 */ /* 0x001fe400078e0a0f */
[----:B------:R-:W-:Y:S02]  /*0b80*/  IMAD.MOV.U32 R14, RZ, RZ, RZ ;  /* 0x000000ffff0e7224 */ /* 0x000fe400078e00ff */
[----:B------:R-:W-:Y:S01]  /*0b90*/  IMAD R9, R8, R11, RZ ;  /* 0x0000000b08097224 */ /* 0x000fe200078e02ff */
[----:B------:R-:W-:-:S03]  /*0ba0*/  IABS R8, R4 ;  /* 0x0000000400087213 */ /* 0x000fc60000000000 */
[----:B------:R-:W-:-:S06]  /*0bb0*/  IMAD.HI.U32 R9, R15, R9, R14 ;  /* 0x000000090f097227 */ /* 0x000fcc00078e000e */
[----:B------:R-:W-:-:S04]  /*0bc0*/  IMAD.HI.U32 R15, R9, R8, RZ ;  /* 0x00000008090f7227 */ /* 0x000fc800078e00ff */
[----:B------:R-:W-:Y:S01]  /*0bd0*/  IMAD R8, R15, R7, R8 ;  /* 0x000000070f087224 */ /* 0x000fe200078e0208 */
[----:B------:R-:W-:-:S04]  /*0be0*/  LOP3.LUT R7, R4, R11, RZ, 0x3c, !PT ;  /* 0x0000000b04077212 */ /* 0x000fc800078e3cff */
[----:B------:R-:W-:Y:S02]  /*0bf0*/  ISETP.GT.U32.AND P1, PT, R11, R8, PT ;  /* 0x000000080b00720c */ /* 0x000fe40003f24070 */
[----:B------:R-:W-:-:S11]  /*0c00*/  ISETP.GE.AND P0, PT, R7, RZ, PT ;  /* 0x000000ff0700720c */ /* 0x000fd60003f06270 */
[----:B------:R-:W-:Y:S01]  /*0c10*/  @!P1 IMAD.IADD R8, R8, 0x1, -R11 ;  /* 0x0000000108089824 */ /* 0x000fe200078e0a0b */
[----:B------:R-:W-:Y:S02]  /*0c20*/  @!P1 IADD3 R15, R15, 0x1, RZ ;  /* 0x000000010f0f9810 */ /* 0x000fe40007ffe0ff */
[----:B------:R-:W-:Y:S02]  /*0c30*/  ISETP.NE.AND P1, PT, R3, RZ, PT ;  /* 0x000000ff0300720c */ /* 0x000fe40003f25270 */
        /* <DEDUP_REMOVED lines=18> */
[----:B------:R-:W-:Y:S02]  /*0d60*/  MOV R40, R20 ;  /* 0x0000001400287202 */ /* 0x000fe40000000f00 */
[----:B------:R-:W-:Y:S01]  /*0d70*/  MOV R41, R21 ;  /* 0x0000001500297202 */ /* 0x000fe20000000f00 */
[----:B------:R-:W-:Y:S05]  /*0d80*/  BRA `(.L_x_102) ;  /* 0x0000013000007947 */ /* 0x000fea0003800000 */
.L_x_101:
        /* <DEDUP_REMOVED lines=19> */
.L_x_102:
[----:B------:R-:W-:Y:S05]  /*0ec0*/  BSYNC B0 ;  /* 0x0000000000007941 */ /* 0x000fea0003800000 */
.L_x_100:
[-C--:B------:R-:W-:Y:S01]  /*0ed0*/  IABS R11, R2.reuse ;  /* 0x00000002000b7213 */ /* 0x080fe20000000000 */
[----:B------:R-:W-:Y:S01]  /*0ee0*/  BSSY B0, `(.L_x_103) ;  /* 0x000003b000007945 */ /* 0x000fe20003800000 */
[----:B------:R-:W-:Y:S02]  /*0ef0*/  IABS R7, R2 ;  /* 0x0000000200077213 */ /* 0x000fe40000000000 */
[----:B------:R-:W0:Y:S01]  /*0f00*/  I2F.RP R13, R11 ;  /* 0x0000000b000d7306 */ /* 0x000e220000209400 */
[----:B------:R-:W-:Y:S02]  /*0f10*/  IADD3 R8, R11, UR6, RZ ;  /* 0x000000060b087c10 */ /* 0x000fe4000fffe0ff */
[----:B------:R-:W-:Y:S02]  /*0f20*/  IMAD.MOV R7, RZ, RZ, -R7 ;  /* 0x000000ffff077224 */ /* 0x000fe400078e0a07 */
[----:B------:R-:W-:-:S03]  /*0f30*/  IABS R9, R8 ;  /* 0x0000000800097213 */ /* 0x000fc60000000000 */
        /* <DEDUP_REMOVED lines=34> */
.L_x_104:
        /* <DEDUP_REMOVED lines=19> */
.L_x_105:
[----:B------:R-:W-:Y:S05]  /*1290*/  BSYNC B0 ;  /* 0x0000000000007941 */ /* 0x000fea0003800000 */
.L_x_103:
[----:B------:R-:W0:Y:S01]  /*12a0*/  S2R R9, SR_TID.X ;  /* 0x0000000000097919 */ /* 0x000e220000002100 */
[----:B------:R-:W-:Y:S01]  /*12b0*/  IADD3 R23, P0, R12, -UR8, RZ ;  /* 0x800000080c177c10 */ /* 0x000fe2000ff1e0ff */
[----:B------:R-:W-:-:S03]  /*12c0*/  ULDC.64 UR10, c[0x0][0x118] ;  /* 0x00004600000a7ab9 */ /* 0x000fc60000000a00 */
[----:B------:R-:W-:Y:S02]  /*12d0*/  IADD3.X R7, R5, ~UR7, RZ, P0, !PT ;  /* 0x8000000705077c10 */ /* 0x000fe400087fe4ff */
[----:B0-----:R-:W-:-:S04]  /*12e0*/  SHF.R.S32.HI R24, RZ, 0x1f, R9 ;  /* 0x0000001fff187819 */ /* 0x001fc80000011409 */
[----:B------:R-:W-:-:S04]  /*12f0*/  LEA.HI R19, R24, R9, RZ, 0x3 ;  /* 0x0000000918137211 */ /* 0x000fc800078f18ff */
[----:B------:R-:W-:Y:S02]  /*1300*/  LOP3.LUT R22, R19, 0xfffffff8, RZ, 0xc0, !PT ;  /* 0xfffffff813167812 */ /* 0x000fe400078ec0ff */
[----:B------:R-:W-:-:S03]  /*1310*/  SHF.R.S32.HI R19, RZ, 0x3, R19 ;  /* 0x00000003ff137819 */ /* 0x000fc60000011413 */
[----:B------:R-:W-:-:S05]  /*1320*/  IMAD.IADD R22, R9, 0x1, -R22 ;  /* 0x0000000109167824 */ /* 0x000fca00078e0a16 */
[----:B------:R-:W-:Y:S02]  /*1330*/  ISETP.GT.U32.AND P2, PT, R23, R22, PT ;  /* 0x000000161700720c */ /* 0x000fe40003f44070 */
[----:B------:R-:W-:Y:S02]  /*1340*/  SHF.R.S32.HI R10, RZ, 0x1f, R22 ;  /* 0x0000001fff0a7819 */ /* 0x000fe40000011416 */
[----:B------:R-:W-:Y:S02]  /*1350*/  IADD3 R32, P0, R22, UR8, RZ ;  /* 0x0000000816207c10 */ /* 0x000fe4000ff1e0ff */
[----:B------:R-:W-:Y:S02]  /*1360*/  ISETP.GT.AND.EX P2, PT, R7, R10, PT, P2 ;  /* 0x0000000a0700720c */ /* 0x000fe40003f44320 */
[C---:B------:R-:W-:Y:S02]  /*1370*/  IADD3 R7, R19.reuse, 0x10, RZ ;  /* 0x0000001013077810 */ /* 0x040fe40007ffe0ff */
[----:B------:R-:W-:-:S02]  /*1380*/  ISETP.GE.OR P3, PT, R19, c[0x0][0x314], !P2 ;  /* 0x0000c50013007a0c */ /* 0x000fc40005766670 */
[----:B------:R-:W-:Y:S02]  /*1390*/  ISETP.GE.OR P2, PT, R7, c[0x0][0x314], !P2 ;  /* 0x0000c50007007a0c */ /* 0x000fe40005746670 */
[----:B------:R-:W-:-:S09]  /*13a0*/  IADD3.X R33, R10, UR7, RZ, P0, !PT ;  /* 0x000000070a217c10 */ /* 0x000fd200087fe4ff */
[----:B------:R-:W-:Y:S02]  /*13b0*/  @!P3 SHF.R.S32.HI R25, RZ, 0x1f, R19 ;  /* 0x0000001fff19b819 */ /* 0x000fe40000011413 */
[----:B------:R-:W-:Y:S01]  /*13c0*/  @!P2 SHF.R.S32.HI R23, RZ, 0x1f, R7 ;  /* 0x0000001fff17a819 */ /* 0x000fe20000011407 */
[--C-:B------:R-:W-:Y:S02]  /*13d0*/  @!P2 IMAD.MOV.U32 R26, RZ, RZ, R32.reuse ;  /* 0x000000ffff1aa224 */ /* 0x100fe400078e0020 */
[-C--:B------:R-:W-:Y:S02]  /*13e0*/  @!P3 IMAD R10, R25, R12.reuse, RZ ;  /* 0x0000000c190ab224 */ /* 0x080fe400078e02ff */
[--C-:B------:R-:W-:Y:S02]  /*13f0*/  @!P2 IMAD.MOV.U32 R27, RZ, RZ, R33.reuse ;  /* 0x000000ffff1ba224 */ /* 0x100fe400078e0021 */
[----:B------:R-:W-:Y:S02]  /*1400*/  @!P2 IMAD R18, R23, R12, RZ ;  /* 0x0000000c1712a224 */ /* 0x000fe400078e02ff */
[----:B------:R-:W-:-:S04]  /*1410*/  @!P3 IMAD.WIDE.U32 R32, R12, R19, R32 ;  /* 0x000000130c20b225 */ /* 0x000fc800078e0020 */
[----:B------:R-:W-:Y:S01]  /*1420*/  @!P3 IMAD R10, R19, R5, R10 ;  /* 0x00000005130ab224 */ /* 0x000fe200078e020a */
[----:B------:R-:W-:Y:S01]  /*1430*/  @!P3 LEA R34, P1, R32, c[0x0][0x208], 0x2 ;  /* 0x000082002022ba11 */ /* 0x000fe200078210ff */
[----:B------:R-:W-:-:S04]  /*1440*/  @!P2 IMAD.WIDE.U32 R26, R12, R7, R26 ;  /* 0x000000070c1aa225 */ /* 0x000fc800078e001a */
[----:B------:R-:W-:Y:S01]  /*1450*/  @!P2 IMAD R7, R7, R5, R18 ;  /* 0x000000050707a224 */ /* 0x000fe200078e0212 */
[----:B------:R-:W-:Y:S01]  /*1460*/  @!P2 LEA R30, P0, R26, c[0x0][0x208], 0x2 ;  /* 0x000082001a1eaa11 */ /* 0x000fe200078010ff */
[----:B------:R-:W-:Y:S02]  /*1470*/  @!P3 IMAD.IADD R10, R33, 0x1, R10 ;  /* 0x00000001210ab824 */ /* 0x000fe400078e020a */
[----:B------:R-:W-:Y:S02]  /*1480*/  @!P2 IMAD.IADD R7, R27, 0x1, R7 ;  /* 0x000000011b07a824 */ /* 0x000fe400078e0207 */
[----:B------:R-:W-:Y:S01]  /*1490*/  IMAD.MOV.U32 R18, RZ, RZ, -0x800000 ;  /* 0xff800000ff127424 */ /* 0x000fe200078e00ff */
[----:B------:R-:W-:Y:S01]  /*14a0*/  @!P3 LEA.HI.X R35, R32, c[0x0][0x20c], R10, 0x2, P1 ;  /* 0x000083002023ba11 */ /* 0x000fe200008f140a */
[----:B------:R-:W-:Y:S01]  /*14b0*/  IMAD.MOV.U32 R10, RZ, RZ, -0x800000 ;  /* 0xff800000ff0a7424 */ /* 0x000fe200078e00ff */
[----:B------:R-:W-:-:S03]  /*14c0*/  @!P2 LEA.HI.X R31, R26, c[0x0][0x20c], R7, 0x2, P0 ;  /* 0x000083001a1faa11 */ /* 0x000fc600000f1407 */
[----:B------:R0:W2:Y:S04]  /*14d0*/  @!P3 LDG.E R18, [R34.64] ;  /* 0x0000000a2212b981 */ /* 0x0000a8000c1e1900 */
[----:B------:R-:W3:Y:S01]  /*14e0*/  @!P2 LDG.E R10, [R30.64] ;  /* 0x0000000a1e0aa981 */ /* 0x000ee2000c1e1900 */
[----:B------:R-:W-:Y:S01]  /*14f0*/  ISETP.GT.AND P0, PT, R9, 0xff, PT ;  /* 0x000000ff0900780c */ /* 0x000fe20003f04270 */
[----:B------:R-:W-:Y:S01]  /*1500*/  IMAD R23, R19, 0x9, R22 ;  /* 0x0000000913177824 */ /* 0x000fe200078e0216 */
[----:B------:R-:W-:Y:S01]  /*1510*/  ISETP.GT.AND P2, PT, R9, 0x7f, PT ;  /* 0x0000007f0900780c */ /* 0x000fe20003f44270 */
[----:B------:R-:W-:Y:S01]  /*1520*/  IMAD.MOV.U32 R33, RZ, RZ, -0x800000 ;  /* 0xff800000ff217424 */ /* 0x000fe200078e00ff */
[----:B------:R-:W-:Y:S01]  /*1530*/  LEA.HI R7, R24, R9, RZ, 0x4 ;  /* 0x0000000918077211 */ /* 0x000fe200078f20ff */
[----:B------:R-:W-:Y:S01]  /*1540*/  IMAD.MOV.U32 R24, RZ, RZ, RZ ;  /* 0x000000ffff187224 */ /* 0x000fe200078e00ff */
[----:B------:R-:W-:Y:S01]  /*1550*/  IABS R19, c[0x0][0x214] ;  /* 0x0000850000137a13 */ /* 0x000fe20000000000 */
[----:B------:R-:W-:Y:S01]  /*1560*/  ULDC.U8 UR4, c[0x0][0x329] ;  /* 0x0000ca4000047ab9 */ /* 0x000fe20000000000 */
[----:B------:R-:W-:Y:S01]  /*1570*/  LOP3.LUT R36, R7, 0xfffffff0, RZ, 0xc0, !PT ;  /* 0xfffffff007247812 */ /* 0x000fe200078ec0ff */
[----:B------:R-:W-:Y:S01]  /*1580*/  BSSY B1, `(.L_x_106) ;  /* 0x000025b000017945 */ /* 0x000fe20003800000 */
[----:B------:R-:W-:Y:S01]  /*1590*/  SHF.R.S32.HI R7, RZ, 0x4, R7 ;  /* 0x00000004ff077819 */ /* 0x000fe20000011407 */
[----:B------:R-:W1:Y:S01]  /*15a0*/  I2F.RP R22, R19 ;  /* 0x0000001300167306 */ /* 0x000e620000209400 */
[----:B------:R-:W-:Y:S01]  /*15b0*/  ISETP.GT.AND P4, PT, R2, RZ, PT ;  /* 0x000000ff0200720c */ /* 0x000fe20003f84270 */
[----:B------:R-:W-:-:S02]  /*15c0*/  IMAD.IADD R36, R9, 0x1, -R36 ;  /* 0x0000000109247824 */ /* 0x000fc400078e0a24 */
[----:B------:R-:W-:Y:S02]  /*15d0*/  IMAD.MOV.U32 R32, RZ, RZ, 0x7f800000 ;  /* 0x7f800000ff207424 */ /* 0x000fe400078e00ff */
[----:B------:R-:W-:Y:S02]  /*15e0*/  IMAD R27, R36, 0x9, R7 ;  /* 0x00000009241b7824 */ /* 0x000fe400078e0207 */
[----:B0-----:R-:W-:Y:S01]  /*15f0*/  IMAD.MOV.U32 R34, RZ, RZ, -0x800000 ;  /* 0xff800000ff227424 */ /* 0x001fe200078e00ff */
[----:B-1----:R-:W0:Y:S02]  /*1600*/  MUFU.RCP R25, R22 ;  /* 0x0000001600197308 */ /* 0x002e240000001000 */
[----:B0-----:R-:W-:-:S06]  /*1610*/  IADD3 R25, R25, 0xffffffe, RZ ;  /* 0x0ffffffe19197810 */ /* 0x001fcc0007ffe0ff */
[----:B------:R-:W0:Y:S01]  /*1620*/  F2I.FTZ.U32.TRUNC.NTZ R25, R25 ;  /* 0x0000001900197305 */ /* 0x000e22000021f000 */
[----:B--2---:R0:W-:Y:S04]  /*1630*/  @!P0 STS [R23.X4], R18 ;  /* 0x0000001217008388 */ /* 0x0041e80000004800 */
[----:B---3--:R1:W-:Y:S04]  /*1640*/  @!P2 STS [R23.X4+0x240], R10 ;  /* 0x0002400a1700a388 */ /* 0x0083e80000004800 */
[----:B------:R-:W-:Y:S01]  /*1650*/  BAR.SYNC.DEFER_BLOCKING 0x0 ;  /* 0x0000000000007b1d */ /* 0x000fe20000010000 */
[----:B0-----:R-:W-:-:S04]  /*1660*/  IMAD.MOV R18, RZ, RZ, -R25 ;  /* 0x000000ffff127224 */ /* 0x001fc800078e0a19 */
[----:B------:R-:W-:Y:S01]  /*1670*/  IMAD R18, R18, R19, RZ ;  /* 0x0000001312127224 */ /* 0x000fe200078e02ff */
[----:B-1----:R-:W-:Y:S01]  /*1680*/  IABS R10, R8 ;  /* 0x00000008000a7213 */ /* 0x002fe20000000000 */
[----:B------:R-:W-:Y:S02]  /*1690*/  @!P2 LDS R33, [R27.X4] ;  /* 0x000000001b21a984 */ /* 0x000fe40000004800 */
[----:B------:R-:W-:Y:S01]  /*16a0*/  IMAD.HI.U32 R18, R25, R18, R24 ;  /* 0x0000001219127227 */ /* 0x000fe200078e0018 */
[----:B------:R-:W-:Y:S01]  /*16b0*/  LOP3.LUT R8, R8, c[0x0][0x214], RZ, 0x3c, !PT ;  /* 0x0000850008087a12 */ /* 0x000fe200078e3cff */
[----:B------:R-:W0:Y:S03]  /*16c0*/  @!P2 LDS R34, [R27.X4+0x240] ;  /* 0x000240001b22a984 */ /* 0x000e260000004800 */
[----:B------:R-:W-:Y:S01]  /*16d0*/  ISETP.GE.AND P3, PT, R8, RZ, PT ;  /* 0x000000ff0800720c */ /* 0x000fe20003f66270 */
[----:B------:R-:W-:Y:S01]  /*16e0*/  IMAD.HI.U32 R24, R18, R10, RZ ;  /* 0x0000000a12187227 */ /* 0x000fe200078e00ff */
[----:B------:R-:W-:-:S03]  /*16f0*/  SHF.R.S32.HI R8, RZ, 0x1f, R2 ;  /* 0x0000001fff087819 */ /* 0x000fc60000011402 */
[----:B------:R-:W-:-:S04]  /*1700*/  IMAD.MOV R18, RZ, RZ, -R24 ;  /* 0x000000ffff127224 */ /* 0x000fc800078e0a18 */
[----:B------:R-:W-:-:S05]  /*1710*/  IMAD R10, R19, R18, R10 ;  /* 0x00000012130a7224 */ /* 0x000fca00078e020a */
[----:B------:R-:W-:-:S13]  /*1720*/  ISETP.GT.U32.AND P0, PT, R19, R10, PT ;  /* 0x0000000a1300720c */ /* 0x000fda0003f04070 */
[----:B------:R-:W-:Y:S01]  /*1730*/  @!P0 IMAD.IADD R10, R10, 0x1, -R19 ;  /* 0x000000010a0a8824 */ /* 0x000fe200078e0a13 */
[----:B------:R-:W-:Y:S02]  /*1740*/  @!P0 IADD3 R24, R24, 0x1, RZ ;  /* 0x0000000118188810 */ /* 0x000fe40007ffe0ff */
[----:B------:R-:W-:Y:S02]  /*1750*/  ISETP.NE.AND P0, PT, RZ, c[0x0][0x214], PT ;  /* 0x00008500ff007a0c */ /* 0x000fe40003f05270 */
[----:B------:R-:W-:Y:S02]  /*1760*/  ISETP.GE.U32.AND P1, PT, R10, R19, PT ;  /* 0x000000130a00720c */ /* 0x000fe40003f26070 */
[----:B------:R-:W-:Y:S01]  /*1770*/  LEA.HI.SX32 R19, R2, 0x1, 0x1 ;  /* 0x0000000102137811 */ /* 0x000fe200078f0aff */
[----:B------:R-:W-:Y:S01]  /*1780*/  @!P4 IMAD.MOV R19, RZ, RZ, R8 ;  /* 0x000000ffff13c224 */ /* 0x000fe200078e0208 */
[----:B0-----:R-:W-:-:S05]  /*1790*/  FMNMX.FTZ R31, R33, R34, !PT ;  /* 0x00000022211f7209 */ /* 0x001fca0007810000 */
[----:B------:R-:W0:Y:S04]  /*17a0*/  SHFL.BFLY PT, R26, R31, 0x8, 0x1f ;  /* 0x0d001f001f1a7f89 */ /* 0x000e2800000e0000 */
[----:B------:R-:W-:-:S05]  /*17b0*/  @P1 IADD3 R24, R24, 0x1, RZ ;  /* 0x0000000118181810 */ /* 0x000fca0007ffe0ff */
[----:B------:R-:W-:Y:S01]  /*17c0*/  @!P3 IMAD.MOV R24, RZ, RZ, -R24 ;  /* 0x000000ffff18b224 */ /* 0x000fe200078e0a18 */
[----:B------:R-:W-:-:S05]  /*17d0*/  @!P0 LOP3.LUT R24, RZ, c[0x0][0x214], RZ, 0x33, !PT ;  /* 0x00008500ff188a12 */ /* 0x000fca00078e33ff */
[----:B------:R-:W-:-:S05]  /*17e0*/  IMAD R2, R19, R24, RZ ;  /* 0x0000001813027224 */ /* 0x000fca00078e02ff */
[-C--:B------:R-:W-:Y:S02]  /*17f0*/  IABS R19, R2.reuse ;  /* 0x0000000200137213 */ /* 0x080fe40000000000 */
[----:B------:R-:W-:Y:S02]  /*1800*/  IABS R28, R2 ;  /* 0x00000002001c7213 */ /* 0x000fe40000000000 */
[----:B------:R-:W-:Y:S02]  /*1810*/  ISETP.NE.AND P6, PT, R2, RZ, PT ;  /* 0x000000ff0200720c */ /* 0x000fe40003fc5270 */
[----:B0-----:R-:W-:Y:S01]  /*1820*/  FMNMX.FTZ R26, R31, R26, !PT ;  /* 0x0000001a1f1a7209 */ /* 0x001fe20007810000 */
[----:B------:R-:W-:-:S04]  /*1830*/  IMAD.MOV R28, RZ, RZ, -R28 ;  /* 0x000000ffff1c7224 */ /* 0x000fc800078e0a1c */
[----:B------:R-:W0:Y:S02]  /*1840*/  SHFL.BFLY PT, R23, R26, 0x4, 0x1f ;  /* 0x0c801f001a177f89 */ /* 0x000e2400000e0000 */
[----:B0-----:R-:W-:-:S05]  /*1850*/  FMNMX.FTZ R23, R26, R23, !PT ;  /* 0x000000171a177209 */ /* 0x001fca0007810000 */
[----:B------:R-:W0:Y:S02]  /*1860*/  SHFL.BFLY PT, R22, R23, 0x2, 0x1f ;  /* 0x0c401f0017167f89 */ /* 0x000e2400000e0000 */
[----:B0-----:R-:W-:Y:S02]  /*1870*/  FMNMX.FTZ R25, R23, R22, !PT ;  /* 0x0000001617197209 */ /* 0x001fe40007810000 */
[----:B------:R-:W0:Y:S03]  /*1880*/  I2F.RP R22, R19 ;  /* 0x0000001300167306 */ /* 0x000e260000209400 */
[----:B------:R-:W1:Y:S05]  /*1890*/  SHFL.BFLY PT, R18, R25, 0x1, 0x1f ;  /* 0x0c201f0019127f89 */ /* 0x000e6a00000e0000 */
[----:B0-----:R0:W2:Y:S01]  /*18a0*/  MUFU.RCP R10, R22 ;  /* 0x00000016000a7308 */ /* 0x0010a20000001000 */
[----:B-1----:R-:W-:-:S04]  /*18b0*/  FMNMX.FTZ R18, R25, R18, !PT ;  /* 0x0000001219127209 */ /* 0x002fc80007810000 */
[----:B------:R-:W-:Y:S01]  /*18c0*/  FSETP.NEU.FTZ.AND P1, PT, R18, -INF , PT ;  /* 0xff8000001200780b */ /* 0x000fe20003f3d000 */
[----:B0-----:R-:W-:Y:S01]  /*18d0*/  IMAD.IADD R22, R6, 0x1, R19 ;  /* 0x0000000106167824 */ /* 0x001fe200078e0213 */
[----:B--2---:R-:W-:Y:S02]  /*18e0*/  IADD3 R42, R10, 0xffffffe, RZ ;  /* 0x0ffffffe0a2a7810 */ /* 0x004fe40007ffe0ff */
[----:B------:R-:W-:Y:S02]  /*18f0*/  FSEL R18, R18, RZ, P1 ;  /* 0x000000ff12127208 */ /* 0x000fe40000800000 */
[----:B------:R-:W0:Y:S01]  /*1900*/  F2I.FTZ.U32.TRUNC.NTZ R43, R42 ;  /* 0x0000002a002b7305 */ /* 0x000e22000021f000 */
[----:B------:R-:W-:Y:S02]  /*1910*/  IABS R6, R4 ;  /* 0x0000000400067213 */ /* 0x000fe40000000000 */
[----:B------:R-:W-:Y:S01]  /*1920*/  FADD.FTZ R8, -R18, R33 ;  /* 0x0000002112087221 */ /* 0x000fe20000010100 */
[----:B------:R-:W-:Y:S01]  /*1930*/  LOP3.LUT R4, R4, c[0x0][0x1c0], RZ, 0x3c, !PT ;  /* 0x0000700004047a12 */ /* 0x000fe200078e3cff */
[----:B------:R-:W-:-:S02]  /*1940*/  FADD.FTZ R26, -R18, R34 ;  /* 0x00000022121a7221 */ /* 0x000fc40000010100 */
[----:B------:R-:W-:Y:S01]  /*1950*/  FMUL.FTZ R23, R8, 1.4426950216293334961 ;  /* 0x3fb8aa3b08177820 */ /* 0x000fe20000410000 */
[----:B------:R-:W-:Y:S01]  /*1960*/  IABS R8, c[0x0][0x1c0] ;  /* 0x0000700000087a13 */ /* 0x000fe20000000000 */
[----:B------:R-:W-:-:S03]  /*1970*/  FMUL.FTZ R26, R26, 1.4426950216293334961 ;  /* 0x3fb8aa3b1a1a7820 */ /* 0x000fc60000410000 */
[----:B------:R-:W1:Y:S01]  /*1980*/  I2F.U32.RP R25, R8 ;  /* 0x0000000800197306 */ /* 0x000e620000209000 */
[----:B0-----:R-:W-:Y:S02]  /*1990*/  IMAD.MOV R10, RZ, RZ, -R43 ;  /* 0x000000ffff0a7224 */ /* 0x001fe400078e0a2b */
[----:B------:R-:W-:-:S05]  /*19a0*/  IMAD.MOV.U32 R42, RZ, RZ, RZ ;  /* 0x000000ffff2a7224 */ /* 0x000fca00078e00ff */
[----:B------:R-:W-:Y:S01]  /*19b0*/  MUFU.EX2 R23, R23 ;  /* 0x0000001700177308 */ /* 0x000fe20000000800 */
[----:B------:R-:W-:Y:S01]  /*19c0*/  IMAD R31, R10, R19, RZ ;  /* 0x000000130a1f7224 */ /* 0x000fe200078e02ff */
[----:B------:R-:W-:-:S03]  /*19d0*/  IABS R10, c[0x0][0x1c0] ;  /* 0x00007000000a7a13 */ /* 0x000fc60000000000 */
[----:B------:R-:W-:-:S03]  /*19e0*/  IMAD.HI.U32 R31, R43, R31, R42 ;  /* 0x0000001f2b1f7227 */ /* 0x000fc600078e002a */
[----:B------:R-:W0:Y:S01]  /*19f0*/  MUFU.EX2 R24, R26 ;  /* 0x0000001a00187308 */ /* 0x000e220000000800 */
[----:B------:R-:W-:-:S07]  /*1a00*/  IMAD.MOV R10, RZ, RZ, -R10 ;  /* 0x000000ffff0a7224 */ /* 0x000fce00078e0a0a */
[----:B-1----:R-:W1:Y:S01]  /*1a10*/  MUFU.RCP R38, R25 ;  /* 0x0000001900267308 */ /* 0x002e620000001000 */
[----:B0-----:R-:W-:-:S05]  /*1a20*/  FADD.FTZ R24, R23, R24 ;  /* 0x0000001817187221 */ /* 0x001fca0000010000 */
[----:B------:R-:W0:Y:S01]  /*1a30*/  SHFL.BFLY PT, R23, R24, 0x8, 0x1f ;  /* 0x0d001f0018177f89 */ /* 0x000e2200000e0000 */
[----:B-1----:R-:W-:-:S04]  /*1a40*/  IADD3 R38, R38, 0xffffffe, RZ ;  /* 0x0ffffffe26267810 */ /* 0x002fc80007ffe0ff */
[----:B------:R1:W2:Y:S02]  /*1a50*/  F2I.FTZ.U32.TRUNC.NTZ R39, R38 ;  /* 0x0000002600277305 */ /* 0x0002a4000021f000 */
[----:B-1----:R-:W-:Y:S02]  /*1a60*/  IMAD.MOV.U32 R38, RZ, RZ, RZ ;  /* 0x000000ffff267224 */ /* 0x002fe400078e00ff */
[----:B0-----:R-:W-:Y:S01]  /*1a70*/  FADD.FTZ R23, R24, R23 ;  /* 0x0000001718177221 */ /* 0x001fe20000010000 */
[----:B------:R-:W-:-:S04]  /*1a80*/  IABS R24, R22 ;  /* 0x0000001600187213 */ /* 0x000fc80000000000 */
[----:B------:R-:W0:Y:S01]  /*1a90*/  SHFL.BFLY PT, R26, R23, 0x4, 0x1f ;  /* 0x0c801f00171a7f89 */ /* 0x000e2200000e0000 */
[----:B------:R-:W-:-:S04]  /*1aa0*/  IMAD.HI.U32 R31, R31, R24, RZ ;  /* 0x000000181f1f7227 */ /* 0x000fc800078e00ff */
[----:B------:R-:W-:-:S05]  /*1ab0*/  IMAD R28, R31, R28, R24 ;  /* 0x0000001c1f1c7224 */ /* 0x000fca00078e0218 */
[----:B------:R-:W-:-:S13]  /*1ac0*/  ISETP.GT.U32.AND P3, PT, R19, R28, PT ;  /* 0x0000001c1300720c */ /* 0x000fda0003f64070 */
[----:B------:R-:W-:Y:S01]  /*1ad0*/  @!P3 IMAD.IADD R28, R28, 0x1, -R19 ;  /* 0x000000011c1cb824 */ /* 0x000fe200078e0a13 */
[----:B------:R-:W-:Y:S01]  /*1ae0*/  @!P3 IADD3 R31, R31, 0x1, RZ ;  /* 0x000000011f1fb810 */ /* 0x000fe20007ffe0ff */
[----:B0-----:R-:W-:Y:S02]  /*1af0*/  FADD.FTZ R26, R23, R26 ;  /* 0x0000001a171a7221 */ /* 0x001fe40000010000 */
[----:B--2---:R-:W-:Y:S01]  /*1b00*/  IMAD.MOV R23, RZ, RZ, -R39 ;  /* 0x000000ffff177224 */ /* 0x004fe200078e0a27 */
[----:B------:R-:W-:Y:S02]  /*1b10*/  ISETP.GE.U32.AND P4, PT, R28, R19, PT ;  /* 0x000000131c00720c */ /* 0x000fe40003f86070 */
[----:B------:R-:W0:Y:S01]  /*1b20*/  SHFL.BFLY PT, R25, R26, 0x2, 0x1f ;  /* 0x0c401f001a197f89 */ /* 0x000e2200000e0000 */
[----:B------:R-:W-:-:S04]  /*1b30*/  IMAD R23, R23, R8, RZ ;  /* 0x0000000817177224 */ /* 0x000fc800078e02ff */
[----:B------:R-:W-:-:S06]  /*1b40*/  IMAD.HI.U32 R23, R39, R23, R38 ;  /* 0x0000001727177227 */ /* 0x000fcc00078e0026 */
[----:B------:R-:W-:Y:S01]  /*1b50*/  IMAD.HI.U32 R35, R23, R6, RZ ;  /* 0x0000000617237227 */ /* 0x000fe200078e00ff */
[----:B------:R-:W-:Y:S02]  /*1b60*/  @P4 IADD3 R31, R31, 0x1, RZ ;  /* 0x000000011f1f4810 */ /* 0x000fe40007ffe0ff */
[----:B------:R-:W-:Y:S01]  /*1b70*/  ISETP.GT.AND P4, PT, R3, RZ, PT ;  /* 0x000000ff0300720c */ /* 0x000fe20003f84270 */
[----:B------:R-:W-:Y:S01]  /*1b80*/  IMAD R37, R35, R10, R6 ;  /* 0x0000000a23257224 */ /* 0x000fe200078e0206 */
[C---:B------:R-:W-:Y:S01]  /*1b90*/  LOP3.LUT R6, R22.reuse, R19, RZ, 0x3c, !PT ;  /* 0x0000001316067212 */ /* 0x040fe200078e3cff */
[----:B------:R-:W-:Y:S01]  /*1ba0*/  IMAD.HI.U32 R23, R23, R24, RZ ;  /* 0x0000001817177227 */ /* 0x000fe200078e00ff */
[----:B------:R-:W-:Y:S02]  /*1bb0*/  LOP3.LUT R22, R22, c[0x0][0x1c0], RZ, 0x3c, !PT ;  /* 0x0000700016167a12 */ /* 0x000fe400078e3cff */
[----:B------:R-:W-:Y:S01]  /*1bc0*/  ISETP.GE.AND P5, PT, R6, RZ, PT ;  /* 0x000000ff0600720c */ /* 0x000fe20003fa6270 */
[----:B------:R-:W-:Y:S01]  /*1bd0*/  IMAD R39, R23, R10, R24 ;  /* 0x0000000a17277224 */ /* 0x000fe200078e0218 */
[----:B------:R-:W-:Y:S01]  /*1be0*/  ISETP.GT.U32.AND P0, PT, R8, R37, PT ;  /* 0x000000250800720c */ /* 0x000fe20003f04070 */
[----:B0-----:R-:W-:Y:S01]  /*1bf0*/  FADD.FTZ R25, R26, R25 ;  /* 0x000000191a197221 */ /* 0x001fe20000010000 */
[----:B------:R-:W-:-:S02]  /*1c00*/  SHF.R.S32.HI R10, RZ, 0x1f, R3 ;  /* 0x0000001fff0a7819 */ /* 0x000fc40000011403 */
[----:B------:R-:W-:Y:S02]  /*1c10*/  ISETP.GT.U32.AND P1, PT, R8, R39, PT ;  /* 0x000000270800720c */ /* 0x000fe40003f24070 */
[----:B------:R-:W0:Y:S01]  /*1c20*/  SHFL.BFLY PT, R6, R25, 0x1, 0x1f ;  /* 0x0c201f0019067f89 */ /* 0x000e2200000e0000 */
[----:B------:R-:W-:-:S04]  /*1c30*/  SHF.R.S32.HI R24, RZ, 0x1f, R2 ;  /* 0x0000001fff187819 */ /* 0x000fc80000011402 */
[----:B------:R-:W-:Y:S01]  /*1c40*/  @!P5 IMAD.MOV R31, RZ, RZ, -R31 ;  /* 0x000000ffff1fd224 */ /* 0x000fe200078e0a1f */
[----:B------:R-:W-:Y:S01]  /*1c50*/  @!P6 LOP3.LUT R31, RZ, R19, RZ, 0x33, !PT ;  /* 0x00000013ff1fe212 */ /* 0x000fe200078e33ff */
[--C-:B------:R-:W-:Y:S01]  /*1c60*/  @!P0 IMAD.IADD R37, R37, 0x1, -R8.reuse ;  /* 0x0000000125258824 */ /* 0x100fe200078e0a08 */
[----:B------:R-:W-:Y:S02]  /*1c70*/  @!P0 IADD3 R35, R35, 0x1, RZ ;  /* 0x0000000123238810 */ /* 0x000fe40007ffe0ff */
[----:B------:R-:W-:Y:S01]  /*1c80*/  ISETP.GE.AND P0, PT, R4, RZ, PT ;  /* 0x000000ff0400720c */ /* 0x000fe20003f06270 */
[----:B------:R-:W-:Y:S01]  /*1c90*/  IMAD.MOV.U32 R4, RZ, RZ, c[0x0][0x214] ;  /* 0x00008500ff047624 */ /* 0x000fe200078e00ff */
[----:B------:R-:W-:Y:S01]  /*1ca0*/  ISETP.GE.U32.AND P3, PT, R37, R8, PT ;  /* 0x000000082500720c */ /* 0x000fe20003f66070 */
[----:B------:R-:W-:Y:S01]  /*1cb0*/  @!P1 IMAD.IADD R39, R39, 0x1, -R8 ;  /* 0x0000000127279824 */ /* 0x000fe200078e0a08 */
[----:B------:R-:W-:Y:S02]  /*1cc0*/  @!P1 IADD3 R23, R23, 0x1, RZ ;  /* 0x0000000117179810 */ /* 0x000fe40007ffe0ff */
[----:B------:R-:W-:-:S02]  /*1cd0*/  ISETP.GE.AND P1, PT, R22, RZ, PT ;  /* 0x000000ff1600720c */ /* 0x000fc40003f26270 */
[----:B------:R-:W-:Y:S02]  /*1ce0*/  ISETP.GE.U32.AND P5, PT, R39, R8, PT ;  /* 0x000000082700720c */ /* 0x000fe40003fa6070 */
[----:B------:R-:W-:Y:S01]  /*1cf0*/  LEA.HI.SX32 R8, R3, 0x1, 0x1 ;  /* 0x0000000103087811 */ /* 0x000fe200078f0aff */
[----:B------:R-:W-:Y:S01]  /*1d00*/  @!P4 IMAD.MOV R8, RZ, RZ, R10 ;  /* 0x000000ffff08c224 */ /* 0x000fe200078e020a */
[----:B------:R-:W-:Y:S02]  /*1d10*/  LOP3.LUT R10, RZ, c[0x0][0x1c0], RZ, 0x33, !PT ;  /* 0x00007000ff0a7a12 */ /* 0x000fe400078e33ff */
[----:B------:R-:W-:Y:S01]  /*1d20*/  LEA.HI.SX32 R22, R2, 0x1, 0x1 ;  /* 0x0000000102167811 */ /* 0x000fe200078f0aff */
[----:B0-----:R-:W-:Y:S01]  /*1d30*/  FADD.FTZ R6, R25, R6 ;  /* 0x0000000619067221 */ /* 0x001fe20000010000 */
[----:B------:R-:W-:Y:S02]  /*1d40*/  @P3 IADD3 R35, R35, 0x1, RZ ;  /* 0x0000000123233810 */ /* 0x000fe40007ffe0ff */
[----:B------:R-:W-:-:S02]  /*1d50*/  ISETP.NE.AND P3, PT, RZ, UR4, PT ;  /* 0x00000004ff007c0c */ /* 0x000fc4000bf65270 */
[----:B------:R-:W-:Y:S01]  /*1d60*/  FSETP.NE.FTZ.AND P4, PT, R6, RZ, PT ;  /* 0x000000ff0600720b */ /* 0x000fe20003f95000 */
[----:B------:R-:W-:Y:S01]  /*1d70*/  @!P0 IMAD.MOV R35, RZ, RZ, -R35 ;  /* 0x000000ffff238224 */ /* 0x000fe200078e0a23 */
[----:B------:R-:W-:Y:S02]  /*1d80*/  @P5 IADD3 R23, R23, 0x1, RZ ;  /* 0x0000000117175810 */ /* 0x000fe40007ffe0ff */
[C---:B------:R-:W-:Y:S02]  /*1d90*/  LOP3.LUT P5, RZ, R9.reuse, 0xf, RZ, 0xc0, !PT ;  /* 0x0000000f09ff7812 */ /* 0x040fe400078ac0ff */
[----:B------:R-:W-:Y:S01]  /*1da0*/  ISETP.GT.AND P0, PT, R2, RZ, PT ;  /* 0x000000ff0200720c */ /* 0x000fe20003f04270 */
[----:B------:R-:W-:Y:S01]  /*1db0*/  @!P1 IMAD.MOV R23, RZ, RZ, -R23 ;  /* 0x000000ffff179224 */ /* 0x000fe200078e0a17 */
[----:B------:R-:W-:Y:S02]  /*1dc0*/  ISETP.GT.OR P5, PT, R9, 0x7f, P5 ;  /* 0x0000007f0900780c */ /* 0x000fe40002fa4670 */
[----:B------:R-:W-:-:S02]  /*1dd0*/  ISETP.NE.AND P1, PT, RZ, c[0x0][0x1c0], PT ;  /* 0x00007000ff007a0c */ /* 0x000fc40003f25270 */
[----:B------:R-:W-:Y:S01]  /*1de0*/  SEL R4, R4, 0x1, !P3 ;  /* 0x0000000104047807 */ /* 0x000fe20005800000 */
[----:B------:R0:W1:Y:S01]  /*1df0*/  @P4 MUFU.LG2 R19, R6 ;  /* 0x0000000600134308 */ /* 0x0000620000000c00 */
[C---:B------:R-:W-:Y:S02]  /*1e00*/  SEL R35, R10.reuse, R35, !P1 ;  /* 0x000000230a237207 */ /* 0x040fe40004800000 */
[----:B------:R-:W-:Y:S02]  /*1e10*/  SEL R23, R10, R23, !P1 ;  /* 0x000000170a177207 */ /* 0x000fe40004800000 */
[----:B------:R-:W-:Y:S01]  /*1e20*/  ISETP.LT.U32.AND P1, PT, R20, R31, PT ;  /* 0x0000001f1400720c */ /* 0x000fe20003f21070 */
[----:B------:R-:W-:Y:S01]  /*1e30*/  @!P0 IMAD.MOV R22, RZ, RZ, R24 ;  /* 0x000000ffff168224 */ /* 0x000fe200078e0218 */
[----:B------:R-:W-:Y:S01]  /*1e40*/  SHF.R.S32.HI R9, RZ, 0x1f, R31 ;  /* 0x0000001fff097819 */ /* 0x000fe2000001141f */
[-C--:B------:R-:W-:Y:S02]  /*1e50*/  IMAD R35, R35, R4.reuse, RZ ;  /* 0x0000000423237224 */ /* 0x080fe400078e02ff */
[----:B------:R-:W-:Y:S01]  /*1e60*/  IMAD R23, R23, R4, RZ ;  /* 0x0000000417177224 */ /* 0x000fe200078e02ff */
[----:B------:R-:W-:Y:S01]  /*1e70*/  ISETP.LT.AND.EX P1, PT, R21, R9, PT, P1 ;  /* 0x000000091500720c */ /* 0x000fe20003f21310 */
[----:B------:R-:W-:-:S03]  /*1e80*/  IMAD R8, R8, R35, RZ ;  /* 0x0000002308087224 */ /* 0x000fc600078e02ff */
[----:B------:R-:W-:Y:S01]  /*1e90*/  SEL R10, R20, R31, P1 ;  /* 0x0000001f140a7207 */ /* 0x000fe20000800000 */
[----:B0-----:R-:W-:Y:S01]  /*1ea0*/  IMAD R6, R23, R22, RZ ;  /* 0x0000001617067224 */ /* 0x001fe200078e02ff */
[----:B------:R-:W-:Y:S01]  /*1eb0*/  SEL R9, R21, R9, P1 ;  /* 0x0000000915097207 */ /* 0x000fe20000800000 */
[----:B-1----:R-:W-:Y:S01]  /*1ec0*/  @P4 FFMA.FTZ R32, R19, 0.69314718246459960938, R18 ;  /* 0x3f31721813204823 */ /* 0x002fe20000010012 */
        /* <DEDUP_REMOVED lines=37> */
[----:B------:R-:W-:Y:S05]  /*2120*/  CALL.REL.NOINC `($__internal_2_$__cuda_sm20_div_s64) ;  /* 0x0000228000007944 */ /* 0x000fea0003c00000 */
        /* <DEDUP_REMOVED lines=9> */
.L_x_110:
        /* <DEDUP_REMOVED lines=22> */
.L_x_111:
[----:B------:R-:W-:Y:S05]  /*2320*/  BSYNC B0 ;  /* 0x0000000000007941 */ /* 0x000fea0003800000 */
.L_x_109:
        /* <DEDUP_REMOVED lines=19> */
.L_x_113:
        /* <DEDUP_REMOVED lines=22> */
.L_x_114:
[----:B------:R-:W-:Y:S05]  /*25c0*/  BSYNC B0 ;  /* 0x0000000000007941 */ /* 0x000fea0003800000 */
.L_x_112:
        /* <DEDUP_REMOVED lines=11> */
[----:B------:R-:W-:Y:S05]  /*2680*/  CALL.REL.NOINC `($__internal_2_$__cuda_sm20_div_s64) ;  /* 0x00001d2000007944 */ /* 0x000fea0003c00000 */
[----:B------:R-:W-:-:S04]  /*2690*/  IADD3 R19, P0, RZ, -R20, RZ ;  /* 0x80000014ff137210 */ /* 0x000fc80007f1e0ff */
[----:B------:R-:W-:Y:S01]  /*26a0*/  IADD3.X R18, RZ, ~R21, RZ, P0, !PT ;  /* 0x80000015ff127210 */ /* 0x000fe200007fe4ff */
[----:B------:R-:W-:-:S04]  /*26b0*/  IMAD.WIDE.U32 R42, R5, R19, R42 ;  /* 0x00000013052a7225 */ /* 0x000fc800078e002a */
[----:B------:R-:W-:-:S04]  /*26c0*/  IMAD R18, R18, R5, RZ ;  /* 0x0000000512127224 */ /* 0x000fc800078e02ff */
[----:B------:R-:W-:-:S05]  /*26d0*/  IMAD R4, R4, R19, R18 ;  /* 0x0000001304047224 */ /* 0x000fca00078e0212 */
[----:B------:R-:W-:Y:S01]  /*26e0*/  IADD3 R4, R43, R4, RZ ;  /* 0x000000042b047210 */ /* 0x000fe20007ffe0ff */
[----:B------:R-:W-:Y:S05]  /*26f0*/  BRA `(.L_x_117) ;  /* 0x0000016000007947 */ /* 0x000fea0003800000 */
.L_x_116:
        /* <DEDUP_REMOVED lines=22> */
.L_x_117:
[----:B------:R-:W-:Y:S05]  /*2860*/  BSYNC B0 ;  /* 0x0000000000007941 */ /* 0x000fea0003800000 */
.L_x_115:
[-C--:B------:R-:W-:Y:S01]  /*2870*/  IMAD R5, R41, R17.reuse, RZ ;  /* 0x0000001129057224 */ /* 0x080fe200078e02ff */
[----:B------:R-:W-:Y:S01]  /*2880*/  SHF.R.S32.HI R19, RZ, 0x1f, R29 ;  /* 0x0000001fff137819 */ /* 0x000fe2000001141d */
[C---:B------:R-:W-:Y:S01]  /*2890*/  IMAD.WIDE.U32 R46, R40.reuse, R17, RZ ;  /* 0x00000011282e7225 */ /* 0x040fe200078e00ff */
[----:B------:R-:W-:Y:S01]  /*28a0*/  ULDC.U8 UR6, c[0x0][0x329] ;  /* 0x0000ca4000067ab9 */ /* 0x000fe20000000000 */
[----:B------:R-:W-:Y:S01]  /*28b0*/  BSSY B0, `(.L_x_118) ;  /* 0x0000046000007945 */ /* 0x000fe20003800000 */
[----:B------:R-:W-:Y:S01]  /*28c0*/  UISETP.NE.AND UP0, UPT, UR6, URZ, UPT ;  /* 0x0000003f0600728c */ /* 0x000fe2000bf05270 */
[----:B------:R-:W-:Y:S01]  /*28d0*/  IMAD R5, R40, R16, R5 ;  /* 0x0000001028057224 */ /* 0x000fe200078e0205 */
[----:B------:R-:W-:Y:S01]  /*28e0*/  ULDC.64 UR4, c[0x0][0x210] ;  /* 0x0000840000047ab9 */ /* 0x000fe20000000a00 */
[----:B------:R-:W-:Y:S01]  /*28f0*/  IMAD R0, R0, R29, RZ ;  /* 0x0000001d00007224 */ /* 0x000fe200078e02ff */
[----:B------:R-:W-:Y:S02]  /*2900*/  UIMAD UR4, UR4, UR5, URZ ;  /* 0x00000005040472a4 */ /* 0x000fe4000f8e023f */
[----:B------:R-:W-:Y:S01]  /*2910*/  IADD3 R18, R47, R5, RZ ;  /* 0x000000052f127210 */ /* 0x000fe20007ffe0ff */
[----:B------:R-:W-:Y:S01]  /*2920*/  IMAD R19, R19, R38, R0 ;  /* 0x0000002613137224 */ /* 0x000fe200078e0200 */
[----:B------:R-:W-:Y:S01]  /*2930*/  USEL UR5, UR5, 0x1, !UP0 ;  /* 0x0000000105057887 */ /* 0x000fe2000c000000 */
[----:B------:R-:W-:Y:S01]  /*2940*/  IMAD.WIDE.U32 R38, R38, R29, RZ ;  /* 0x0000001d26267225 */ /* 0x000fe200078e00ff */
[----:B------:R-:W-:-:S02]  /*2950*/  USHF.R.S32.HI UR9, URZ, 0x1f, UR4 ;  /* 0x0000001f3f097899 */ /* 0x000fc40008011404 */
[----:B------:R-:W-:Y:S01]  /*2960*/  USHF.R.S32.HI UR6, URZ, 0x1f, UR5 ;  /* 0x0000001f3f067899 */ /* 0x000fe20008011405 */
[-C--:B------:R-:W-:Y:S02]  /*2970*/  IMAD R25, R18, R15.reuse, RZ ;  /* 0x0000000f12197224 */ /* 0x080fe400078e02ff */
[----:B------:R-:W-:Y:S02]  /*2980*/  IMAD R23, R4, UR4, RZ ;  /* 0x0000000404177c24 */ /* 0x000fe4000f8e02ff */
[----:B------:R-:W-:Y:S02]  /*2990*/  IMAD R25, R14, R46, R25 ;  /* 0x0000002e0e197224 */ /* 0x000fe400078e0219 */
[----:B------:R-:W-:-:S04]  /*29a0*/  IMAD.WIDE.U32 R46, R46, R15, RZ ;  /* 0x0000000f2e2e7225 */ /* 0x000fc800078e00ff */
[----:B------:R-:W-:Y:S01]  /*29b0*/  IMAD R5, R21, UR5, RZ ;  /* 0x0000000515057c24 */ /* 0x000fe2000f8e02ff */
[----:B------:R-:W-:Y:S01]  /*29c0*/  IADD3 R25, R47, R25, RZ ;  /* 0x000000192f197210 */ /* 0x000fe20007ffe0ff */
[C---:B------:R-:W-:Y:S02]  /*29d0*/  IMAD R21, R42.reuse, UR9, R23 ;  /* 0x000000092a157c24 */ /* 0x040fe4000f8e0217 */
[----:B------:R-:W-:Y:S01]  /*29e0*/  IMAD.WIDE.U32 R42, R42, UR4, RZ ;  /* 0x000000042a2a7c25 */ /* 0x000fe2000f8e00ff */
[----:B------:R-:W-:-:S03]  /*29f0*/  LOP3.LUT R0, R49, R25, RZ, 0xfc, !PT ;  /* 0x0000001931007212 */ /* 0x000fc600078efcff */
[----:B------:R-:W-:Y:S01]  /*2a00*/  IMAD R5, R20, UR6, R5 ;  /* 0x0000000614057c24 */ /* 0x000fe2000f8e0205 */
[----:B------:R-:W-:Y:S01]  /*2a10*/  ISETP.NE.U32.AND P0, PT, R0, RZ, PT ;  /* 0x000000ff0000720c */ /* 0x000fe20003f05070 */
[----:B------:R-:W-:Y:S01]  /*2a20*/  IMAD.WIDE.U32 R40, R20, UR5, RZ ;  /* 0x0000000514287c25 */ /* 0x000fe2000f8e00ff */
[----:B------:R-:W-:Y:S02]  /*2a30*/  IADD3 R0, R39, R19, RZ ;  /* 0x0000001327007210 */ /* 0x000fe40007ffe0ff */
[----:B------:R-:W-:Y:S01]  /*2a40*/  IADD3 R4, R43, R21, RZ ;  /* 0x000000152b047210 */ /* 0x000fe20007ffe0ff */
[----:B------:R-:W-:Y:S01]  /*2a50*/  IMAD R3, R3, UR4, RZ ;  /* 0x0000000403037c24 */ /* 0x000fe2000f8e02ff */
[----:B------:R-:W-:Y:S01]  /*2a60*/  IADD3 R5, R41, R5, RZ ;  /* 0x0000000529057210 */ /* 0x000fe20007ffe0ff */
[----:B------:R-:W-:-:S06]  /*2a70*/  IMAD R2, R2, UR4, RZ ;  /* 0x0000000402027c24 */ /* 0x000fcc000f8e02ff */
[----:B------:R-:W-:Y:S05]  /*2a80*/  @!P0 BRA `(.L_x_119) ;  /* 0x0000011000008947 */ /* 0x000fea0003800000 */
[----:B------:R-:W-:Y:S01]  /*2a90*/  IMAD.MOV.U32 R24, RZ, RZ, R48 ;  /* 0x000000ffff187224 */ /* 0x000fe200078e0030 */
[----:B------:R-:W-:Y:S01]  /*2aa0*/  MOV R19, R49 ;  /* 0x0000003100137202 */ /* 0x000fe20000000f00 */
[----:B------:R-:W-:Y:S01]  /*2ab0*/  IMAD.MOV.U32 R28, RZ, RZ, R46 ;  /* 0x000000ffff1c7224 */ /* 0x000fe200078e002e */
[----:B------:R-:W-:Y:S02]  /*2ac0*/  MOV R26, 0x2ae0 ;  /* 0x00002ae0001a7802 */ /* 0x000fe40000000f00 */
[----:B------:R-:W-:Y:S05]  /*2ad0*/  CALL.REL.NOINC `($__internal_2_$__cuda_sm20_div_s64) ;  /* 0x000018d000007944 */ /* 0x000fea0003c00000 */
        /* <DEDUP_REMOVED lines=12> */
.L_x_119:
        /* <DEDUP_REMOVED lines=23> */
.L_x_120:
[----:B------:R-:W-:Y:S05]  /*2d10*/  BSYNC B0 ;  /* 0x0000000000007941 */ /* 0x000fea0003800000 */
.L_x_118:
        /* <DEDUP_REMOVED lines=18> */
.L_x_122:
        /* <DEDUP_REMOVED lines=22> */
.L_x_123:
[----:B------:R-:W-:Y:S05]  /*2fa0*/  BSYNC B0 ;  /* 0x0000000000007941 */ /* 0x000fea0003800000 */
.L_x_121:
        /* <DEDUP_REMOVED lines=22> */
.L_x_125:
        /* <DEDUP_REMOVED lines=23> */
.L_x_126:
[----:B------:R-:W-:Y:S05]  /*3280*/  BSYNC B0 ;  /* 0x0000000000007941 */ /* 0x000fea0003800000 */
.L_x_124:
        /* <DEDUP_REMOVED lines=38> */
.L_x_128:
        /* <DEDUP_REMOVED lines=23> */
.L_x_129:
[----:B------:R-:W-:Y:S05]  /*3660*/  BSYNC B0 ;  /* 0x0000000000007941 */ /* 0x000fea0003800000 */
.L_x_127:
        /* <DEDUP_REMOVED lines=29> */
.L_x_131:
        /* <DEDUP_REMOVED lines=23> */
.L_x_132:
[----:B------:R-:W-:Y:S05]  /*39b0*/  BSYNC B0 ;  /* 0x0000000000007941 */ /* 0x000fea0003800000 */
.L_x_130:
        /* <DEDUP_REMOVED lines=20> */
.L_x_108:
[----:B------:R-:W-:-:S04]  /*3b00*/  LEA R2, P0, R38, c[0x0][0x200], 0x2 ;  /* 0x0000800026027a11 */ /* 0x000fc800078010ff */
[----:B------:R-:W-:-:S05]  /*3b10*/  LEA.HI.X R3, R38, c[0x0][0x204], R39, 0x2, P0 ;  /* 0x0000810026037a11 */ /* 0x000fca00000f1427 */
[----:B------:R0:W-:Y:S04]  /*3b20*/  STG.E [R2.64], R32 ;  /* 0x0000002002007986 */ /* 0x0001e8000c10190a */
.L_x_107:
[----:B------:R-:W-:Y:S05]  /*3b30*/  BSYNC B1 ;  /* 0x0000000000017941 */ /* 0x000fea0003800000 */
.L_x_106:
[C---:B------:R-:W-:Y:S01]  /*3b40*/  ISETP.GE.OR P0, PT, R36.reuse, c[0x0][0x314], P2 ;  /* 0x0000c50024007a0c */ /* 0x040fe20001706670 */
[----:B0-----:R-:W-:Y:S01]  /*3b50*/  IMAD.MOV.U32 R2, RZ, RZ, c[0x0][0x314] ;  /* 0x0000c500ff027624 */ /* 0x001fe200078e00ff */
[C---:B------:R-:W-:Y:S01]  /*3b60*/  IADD3 R0, R36.reuse, 0x10, RZ ;  /* 0x0000001024007810 */ /* 0x040fe20007ffe0ff */
[----:B------:R-:W-:Y:S01]  /*3b70*/  HFMA2.MMA R5, -RZ, RZ, 0, 0 ;  /* 0x00000000ff057435 */ /* 0x000fe200000001ff */
[----:B------:R-:W-:Y:S02]  /*3b80*/  IMAD.SHL.U32 R36, R36, 0x4, RZ ;  /* 0x0000000424247824 */ /* 0x000fe400078e00ff */
[----:B------:R-:W-:-:S07]  /*3b90*/  ISETP.GE.OR P2, PT, R0, c[0x0][0x314], P2 ;  /* 0x0000c50000007a0c */ /* 0x000fce0001746670 */
[----:B------:R-:W-:-:S04]  /*3ba0*/  @!P0 FADD.FTZ R0, -R32, R33 ;  /* 0x0000002120008221 */ /* 0x000fc80000010100 */
[----:B------:R-:W-:Y:S02]  /*3bb0*/  @!P0 FMUL.FTZ R0, R0, 1.4426950216293334961 ;  /* 0x3fb8aa3b00008820 */ /* 0x000fe40000410000 */
[----:B------:R-:W-:Y:S02]  /*3bc0*/  @!P2 FADD.FTZ R32, -R32, R34 ;  /* 0x000000222020a221 */ /* 0x000fe40000010100 */
[----:B------:R-:W0:Y:S02]  /*3bd0*/  @!P0 MUFU.EX2 R4, R0 ;  /* 0x0000000000048308 */ /* 0x000e240000000800 */
[----:B------:R-:W-:-:S06]  /*3be0*/  @!P2 FMUL.FTZ R6, R32, 1.4426950216293334961 ;  /* 0x3fb8aa3b2006a820 */ /* 0x000fcc0000410000 */
[----:B------:R-:W1:Y:S01]  /*3bf0*/  @!P2 MUFU.EX2 R6, R6 ;  /* 0x000000060006a308 */ /* 0x000e620000000800 */
[----:B0-----:R0:W-:Y:S01]  /*3c00*/  @!P0 STS [R27.X4], R4 ;  /* 0x000000041b008388 */ /* 0x0011e20000004800 */
[----:B------:R-:W-:Y:S02]  /*3c10*/  ISETP.GE.AND P0, PT, R2, 0x1, PT ;  /* 0x000000010200780c */ /* 0x000fe40003f06270 */
[----:B------:R-:W-:Y:S01]  /*3c20*/  CS2R R2, SRZ ;  /* 0x0000000000027805 */ /* 0x000fe2000001ff00 */
[----:B------:R-:W-:Y:S01]  /*3c30*/  MOV R0, RZ ;  /* 0x000000ff00007202 */ /* 0x000fe20000000f00 */
[----:B-1----:R0:W-:Y:S04]  /*3c40*/  @!P2 STS [R27.X4+0x240], R6 ;  /* 0x000240061b00a388 */ /* 0x0021e80000004800 */
        /* <DEDUP_REMOVED lines=19> */
.L_x_136:
[----:B------:R-:W-:Y:S01]  /*3d80*/  BSSY B0, `(.L_x_134) ;  /* 0x0000007000007945 */ /* 0x000fe20003800000 */
[----:B------:R-:W-:-:S05]  /*3d90*/  @P2 BRA `(.L_x_135) ;  /* 0x0000005000002947 */ /* 0x000fca0003800000 */
[----:B------:R-:W-:Y:S01]  /*3da0*/  ISETP.GE.AND P0, PT, R36, c[0x0][0x220], PT ;  /* 0x0000880024007a0c */ /* 0x000fe20003f06270 */
[----:B------:R-:W-:Y:S01]  /*3db0*/  CS2R R8, SRZ ;  /* 0x0000000000087805 */ /* 0x000fe2000001ff00 */
[----:B------:R-:W-:Y:S11]  /*3dc0*/  CS2R R10, SRZ ;  /* 0x00000000000a7805 */ /* 0x000ff6000001ff00 */
[----:B------:R-:W-:Y:S05]  /*3dd0*/  @!P0 MOV R15, R13 ;  /* 0x0000000d000f8202 */ /* 0x000fea0000000f00 */
[----:B------:R0:W5:Y:S02]  /*3de0*/  @!P0 LDG.E.128 R8, [R14.64] ;  /* 0x0000000a0e088981 */ /* 0x000164000c1e1d00 */
.L_x_135:
[----:B------:R-:W-:Y:S05]  /*3df0*/  BSYNC B0 ;  /* 0x0000000000007941 */ /* 0x000fea0003800000 */
.L_x_134:
        /* <DEDUP_REMOVED lines=11> */
.L_x_133:
        /* <DEDUP_REMOVED lines=80> */
        .weak           $__internal_2_$__cuda_sm20_div_s64
        .type           $__internal_2_$__cuda_sm20_div_s64,@function
        .size           $__internal_2_$__cuda_sm20_div_s64,(.L_x_7698 - $__internal_2_$__cuda_sm20_div_s64)
$__internal_2_$__cuda_sm20_div_s64:
        /* <DEDUP_REMOVED lines=33> */
[----:B------:R-:W-:Y:S02]  /*45c0*/  IMAD.X R24, RZ, RZ, ~R19, P0 ;  /* 0x000000ffff187224 */ /* 0x000fe400000e0e13 */
[----:B------:R-:W-:-:S04]  /*45d0*/  IMAD.HI.U32 R31, P5, R23, R22, R30 ;  /* 0x00000016171f7227 */ /* 0x000fc800078a001e */
[CC--:B------:R-:W-:Y:S02]  /*45e0*/  IMAD R22, R23.reuse, R20.reuse, RZ ;  /* 0x0000001417167224 */ /* 0x0c0fe400078e02ff */
[----:B------:R-:W-:-:S03]  /*45f0*/  IMAD.HI.U32 R20, R23, R20, RZ ;  /* 0x0000001417147227 */ /* 0x000fc600078e00ff */
[----:B------:R-:W-:Y:S01]  /*4600*/  IADD3 R22, P4, R22, R31, RZ ;  /* 0x0000001f16167210 */ /* 0x000fe20007f9e0ff */
[----:B------:R-:W-:Y:S01]  /*4610*/  IMAD.X R23, R20, 0x1, R23, P6 ;  /* 0x0000000114177824 */ /* 0x000fe200030e0617 */
[----:B------:R-:W-:Y:S01]  /*4620*/  SEL R20, R24, R19, !P1 ;  /* 0x0000001318147207 */ /* 0x000fe20004800000 */
[----:B------:R-:W-:Y:S02]  /*4630*/  IMAD.MOV.U32 R31, RZ, RZ, RZ ;  /* 0x000000ffff1f7224 */ /* 0x000fe400078e00ff */
[----:B------:R-:W-:Y:S01]  /*4640*/  IMAD.HI.U32 R30, R22, R21, RZ ;  /* 0x00000015161e7227 */ /* 0x000fe200078e00ff */
[----:B------:R-:W-:-:S05]  /*4650*/  IADD3.X R23, RZ, RZ, R23, P4, P5 ;  /* 0x000000ffff177210 */ /* 0x000fca00027ea417 */
        /* <DEDUP_REMOVED lines=10> */
[CC--:B------:R-:W-:Y:S01]  /*4700*/  ISETP.GE.U32.AND P4, PT, R21.reuse, R44.reuse, PT ;  /* 0x0000002c1500720c */ /* 0x0c0fe20003f86070 */
[-C--:B------:R-:W-:Y:S01]  /*4710*/  IMAD R23, R30, R44.reuse, R23 ;  /* 0x0000002c1e177224 */ /* 0x080fe200078e0217 */
[----:B------:R-:W-:-:S03]  /*4720*/  IADD3 R22, P1, R21, -R44, RZ ;  /* 0x8000002c15167210 */ /* 0x000fc60007f3e0ff */
[----:B------:R-:W-:Y:S01]  /*4730*/  IMAD.X R20, R20, 0x1, ~R23, P0 ;  /* 0x0000000114147824 */ /* 0x000fe200000e0e17 */
[----:B------:R-:W-:-:S03]  /*4740*/  IADD3 R24, P0, R31, 0x1, RZ ;  /* 0x000000011f187810 */ /* 0x000fc60007f1e0ff */
[C---:B------:R-:W-:Y:S01]  /*4750*/  IMAD.X R23, R20.reuse, 0x1, ~R45, P1 ;  /* 0x0000000114177824 */ /* 0x040fe200008e0e2d */
[----:B------:R-:W-:-:S04]  /*4760*/  ISETP.GE.U32.AND.EX P4, PT, R20, R45, PT, P4 ;  /* 0x0000002d1400720c */ /* 0x000fc80003f86140 */
[----:B------:R-:W-:Y:S01]  /*4770*/  SEL R22, R22, R21, P4 ;  /* 0x0000001516167207 */ /* 0x000fe20002000000 */
[----:B------:R-:W-:Y:S01]  /*4780*/  IMAD.X R21, RZ, RZ, R30, P0 ;  /* 0x000000ffff157224 */ /* 0x000fe200000e061e */
[----:B------:R-:W-:Y:S02]  /*4790*/  SEL R24, R24, R31, P4 ;  /* 0x0000001f18187207 */ /* 0x000fe40002000000 */
[----:B------:R-:W-:Y:S02]  /*47a0*/  SEL R23, R23, R20, P4 ;  /* 0x0000001417177207 */ /* 0x000fe40002000000 */
[----:B------:R-:W-:Y:S02]  /*47b0*/  ISETP.GE.U32.AND P0, PT, R22, R44, PT ;  /* 0x0000002c1600720c */ /* 0x000fe40003f06070 */
[----:B------:R-:W-:Y:S02]  /*47c0*/  SEL R21, R21, R30, P4 ;  /* 0x0000001e15157207 */ /* 0x000fe40002000000 */
[----:B------:R-:W-:-:S02]  /*47d0*/  IADD3 R31, P1, R24, 0x1, RZ ;  /* 0x00000001181f7810 */ /* 0x000fc40007f3e0ff */
[----:B------:R-:W-:Y:S01]  /*47e0*/  ISETP.GE.U32.AND.EX P0, PT, R23, R45, PT, P0 ;  /* 0x0000002d1700720c */ /* 0x000fe20003f06100 */
[----:B------:R-:W-:Y:S01]  /*47f0*/  IMAD.MOV.U32 R23, RZ, RZ, 0x0 ;  /* 0x00000000ff177424 */ /* 0x000fe200078e00ff */
[-C--:B------:R-:W-:Y:S02]  /*4800*/  IADD3.X R20, RZ, R21.reuse, RZ, P1, !PT ;  /* 0x00000015ff147210 */ /* 0x080fe40000ffe4ff */
[----:B------:R-:W-:Y:S02]  /*4810*/  SEL R31, R31, R24, P0 ;  /* 0x000000181f1f7207 */ /* 0x000fe40000000000 */
[----:B------:R-:W-:Y:S02]  /*4820*/  SEL R21, R20, R21, P0 ;  /* 0x0000001514157207 */ /* 0x000fe40000000000 */
[----:B------:R-:W-:Y:S02]  /*4830*/  LOP3.LUT R22, R25, R19, RZ, 0x3c, !PT ;  /* 0x0000001319167212 */ /* 0x000fe400078e3cff */
[----:B------:R-:W-:-:S02]  /*4840*/  IADD3 R20, P1, RZ, -R31, RZ ;  /* 0x8000001fff147210 */ /* 0x000fc40007f3e0ff */
[----:B------:R-:W-:Y:S02]  /*4850*/  ISETP.GE.AND P4, PT, R22, RZ, PT ;  /* 0x000000ff1600720c */ /* 0x000fe40003f86270 */
[----:B------:R-:W-:Y:S01]  /*4860*/  ISETP.NE.U32.AND P0, PT, R28, RZ, PT ;  /* 0x000000ff1c00720c */ /* 0x000fe20003f05070 */
[----:B------:R-:W-:Y:S01]  /*4870*/  IMAD.X R22, RZ, RZ, ~R21, P1 ;  /* 0x000000ffff167224 */ /* 0x000fe200008e0e15 */
[----:B------:R-:W-:Y:S02]  /*4880*/  SEL R20, R20, R31, !P4 ;  /* 0x0000001f14147207 */ /* 0x000fe40006000000 */
[----:B------:R-:W-:Y:S02]  /*4890*/  ISETP.NE.AND.EX P0, PT, R25, RZ, PT, P0 ;  /* 0x000000ff1900720c */ /* 0x000fe40003f05300 */
[----:B------:R-:W-:Y:S02]  /*48a0*/  SEL R22, R22, R21, !P4 ;  /* 0x0000001516167207 */ /* 0x000fe40006000000 */
[----:B------:R-:W-:-:S02]  /*48b0*/  SEL R20, R20, 0xffffffff, P0 ;  /* 0xffffffff14147807 */ /* 0x000fc40000000000 */
[----:B------:R-:W-:Y:S01]  /*48c0*/  SEL R21, R22, 0xffffffff, P0 ;  /* 0xffffffff16157807 */ /* 0x000fe20000000000 */
[----:B------:R-:W-:-:S04]  /*48d0*/  IMAD.MOV.U32 R22, RZ, RZ, R26 ;  /* 0x000000ffff167224 */ /* 0x000fc800078e001a */
[----:B------:R-:W-:Y:S05]  /*48e0*/  RET.REL.NODEC R22 `(_ZN5flash32flash_fwd_splitkv_combine_kernelI23Flash_fwd_kernel_traitsILi64ELi64ELi256ELi4ELb0ELb0EN7cutlass6half_tE19Flash_kernel_traitsILi64ELi64ELi256ELi4ES3_EELi8ELi5ELb0EEEvNS_16Flash_fwd_paramsE) ;  /* 0xffffb71016007950 */ /* 0x000fea0003c3ffff */
.L_x_137:
        /* <DEDUP_REMOVED lines=9> */
.L_x_7698:


//--------------------- .text._ZN5flash32flash_fwd_splitkv_combine_kernelI23Flash_fwd_kernel_traitsILi64ELi64ELi256ELi4ELb0ELb0EN7cutlass6half_tE19Flash_kernel_traitsILi64ELi64ELi256ELi4ES3_EELi8ELi4ELb0EEEvNS_16Flash_fwd_paramsE --------------------------
	.section	.text._ZN5flash32flash_fwd_splitkv_combine_kernelI23Flash_fwd_kernel_traitsILi64ELi64ELi256ELi4ELb0ELb0EN7cutlass6half_tE19Flash_kernel_traitsILi64ELi64ELi256ELi4ES3_EELi8ELi4ELb0EEEvNS_16Flash_fwd_paramsE,"ax",@progbits
	.sectioninfo	@"SHI_REGISTERS=52"
	.align	128
        .global         _ZN5flash32flash_fwd_splitkv_combine_kernelI23Flash_fwd_kernel_traitsILi64ELi64ELi256ELi4ELb0ELb0EN7cutlass6half_tE19Flash_kernel_traitsILi64ELi64ELi256ELi4ES3_EELi8ELi4ELb0EEEvNS_16Flash_fwd_paramsE
        .type           _ZN5flash32flash_fwd_splitkv_combine_kernelI23Flash_fwd_kernel_traitsILi64ELi64ELi256ELi4ELb0ELb0EN7cutlass6half_tE19Flash_kernel_traitsILi64ELi64ELi256ELi4ES3_EELi8ELi4ELb0EEEvNS_16Flash_fwd_paramsE,@function
        .size           _ZN5flash32flash_fwd_splitkv_combine_kernelI23Flash_fwd_kernel_traitsILi64ELi64ELi256ELi4ELb0ELb0EN7cutlass6half_tE19Flash_kernel_traitsILi64ELi64ELi256ELi4ES3_EELi8ELi4ELb0EEEvNS_16Flash_fwd_paramsE,(.L_x_7699 - _ZN5flash32flash_fwd_splitkv_combine_kernelI23Flash_fwd_kernel_traitsILi64ELi64ELi256ELi4ELb0ELb0EN7cutlass6half_tE19Flash_kernel_traitsILi64ELi64ELi256ELi4ES3_EELi8ELi4ELb0EEEvNS_16Flash_fwd_paramsE)
        .other          _ZN5flash32flash_fwd_splitkv_combine_kernelI23Flash_fwd_kernel_traitsILi64ELi64ELi256ELi4ELb0ELb0EN7cutlass6half_tE19Flash_kernel_traitsILi64ELi64ELi256ELi4ES3_EELi8ELi4ELb0EEEvNS_16Flash_fwd_paramsE,@"STO_CUDA_ENTRY STV_DEFAULT"
_ZN5flash32flash_fwd_splitkv_combine_kernelI23Flash_fwd_kernel_traitsILi64ELi64ELi256ELi4ELb0ELb0EN7cutlass6half_tE19Flash_kernel_traitsILi64ELi64ELi256ELi4ES3_EELi8ELi4ELb0EEEvNS_16Flash_fwd_paramsE:
.text._ZN5flash32flash_fwd_splitkv_combine_kernelI23Flash_fwd_kernel_traitsILi64ELi64ELi256ELi4ELb0ELb0EN7cutlass6half_tE19Flash_kernel_traitsILi64ELi64ELi256ELi4ES3_EELi8ELi4ELb0EEEvNS_16Flash_fwd_paramsE:
        /* <DEDUP_REMOVED lines=23> */
[----:B------:R-:W-:Y:S05]  /*0170*/  CALL.REL.NOINC `($__internal_3_$__cuda_sm20_div_s64) ;  /* 0x0000419000007944 */ /* 0x000fea0003c00000 */
[----:B------:R-:W-:Y:S05]  /*0180*/  BRA `(.L_x_139) ;  /* 0x0000013000007947 */ /* 0x000fea0003800000 */
.L_x_138:
[----:B------:R-:W0:Y:S01]  /*0190*/  I2F.U32.RP R4, R30 ;  /* 0x0000001e00047306 */ /* 0x000e220000209000 */
[----:B------:R-:W-:Y:S01]  /*01a0*/  IMAD.MOV.U32 R8, RZ, RZ, RZ ;  /* 0x000000ffff087224 */ /* 0x000fe200078e00ff */
[----:B------:R-:W-:Y:S01]  /*01b0*/  ISETP.NE.U32.AND P0, PT, R30, RZ, PT ;  /* 0x000000ff1e00720c */ /* 0x000fe20003f05070 */
[----:B------:R-:W-:-:S05]  /*01c0*/  HFMA2.MMA R21, -RZ, RZ, 0, 0 ;  /* 0x00000000ff157435 */ /* 0x000fca00000001ff */
        /* <DEDUP_REMOVED lines=15> */
.L_x_139:
        /* <DEDUP_REMOVED lines=11> */
[----:B------:R-:W-:Y:S02]  /*0370*/  MOV R22, 0x390 ;  /* 0x0000039000167802 */ /* 0x000fe40000000f00 */
[----:B------:R-:W-:Y:S05]  /*0380*/  CALL.REL.NOINC `($__internal_3_$__cuda_sm20_div_s64) ;  /* 0x00003f8000007944 */ /* 0x000fea0003c00000 */
[----:B------:R-:W-:Y:S02]  /*0390*/  MOV R28, R20 ;  /* 0x00000014001c7202 */ /* 0x000fe40000000f00 */
[----:B------:R-:W-:Y:S01]  /*03a0*/  MOV R29, R21 ;  /* 0x00000015001d7202 */ /* 0x000fe20000000f00 */
[----:B------:R-:W-:Y:S05]  /*03b0*/  BRA `(.L_x_142) ;  /* 0x0000013000007947 */ /* 0x000fea0003800000 */
.L_x_141:
        /* <DEDUP_REMOVED lines=19> */
.L_x_142:
[----:B------:R-:W-:Y:S05]  /*04f0*/  BSYNC B0 ;  /* 0x0000000000007941 */ /* 0x000fea0003800000 */
.L_x_140:
        /* <DEDUP_REMOVED lines=13> */
[----:B------:R-:W-:-:S04]  /*05d0*/  IMAD.HI.U32 R11, R11, R6, R10 ;  /* 0x000000060b0b7227 */ /* 0x000fc800078e000a */
[----:B------:R-:W-:-:S04]  /*05e0*/  IMAD.MOV.U32 R6, RZ, RZ, R4 ;  /* 0x000000ffff067224 */ /* 0x000fc800078e0004 */
        /* <DEDUP_REMOVED lines=8> */
[----:B------:R-:W-:-:S04]  /*0670*/  LOP3.LUT R4, R2, R9, RZ, 0x3c, !PT ;  /* 0x0000000902047212 */ /* 0x000fc800078e3cff */
[----:B------:R-:W-:-:S07]  /*0680*/  ISETP.GE.AND P0, PT, R4, RZ, PT ;  /* 0x000000ff0400720c */ /* 0x000fce0003f06270 */
[----:B------:R-:W-:-:S06]  /*0690*/  @P2 IADD3 R8, R8, 0x1, RZ ;  /* 0x0000000108082810 */ /* 0x000fcc0007ffe0ff */
[----:B------:R-:W-:Y:S01]  /*06a0*/  @!P0 IMAD.MOV R8, RZ, RZ, -R8 ;  /* 0x000000ffff088224 */ /* 0x000fe200078e0a08 */
[----:B------:R-:W-:-:S04]  /*06b0*/  @!P1 LOP3.LUT R8, RZ, R9, RZ, 0x33, !PT ;  /* 0x00000009ff089212 */ /* 0x000fc800078e33ff */
[----:B------:R-:W-:Y:S02]  /*06c0*/  ISETP.LT.U32.AND P0, PT, R3, R8, PT ;  /* 0x000000080300720c */ /* 0x000fe40003f01070 */
[----:B------:R-:W-:-:S04]  /*06d0*/  SHF.R.S32.HI R4, RZ, 0x1f, R8 ;  /* 0x0000001fff047819 */ /* 0x000fc80000011408 */
[----:B------:R-:W-:-:S04]  /*06e0*/  ISETP.LT.AND.EX P0, PT, R23, R4, PT, P0 ;  /* 0x000000041700720c */ /* 0x000fc80003f01300 */
[----:B------:R-:W-:Y:S02]  /*06f0*/  SEL R15, R23, R4, P0 ;  /* 0x00000004170f7207 */ /* 0x000fe40000000000 */
        /* <DEDUP_REMOVED lines=11> */
.L_x_144:
        /* <DEDUP_REMOVED lines=19> */
.L_x_145:
[----:B------:R-:W-:Y:S05]  /*08e0*/  BSYNC B0 ;  /* 0x0000000000007941 */ /* 0x000fea0003800000 */
.L_x_143:
[----:B------:R-:W-:Y:S01]  /*08f0*/  IABS R6, c[0x0][0x214] ;  /* 0x0000850000067a13 */ /* 0x000fe20000000000 */
[----:B------:R-:W-:Y:S01]  /*0900*/  IMAD.MOV.U32 R8, RZ, RZ, RZ ;  /* 0x000000ffff087224 */ /* 0x000fe200078e00ff */
[----:B------:R-:W-:Y:S01]  /*0910*/  ULDC UR4, c[0x0][0x214] ;  /* 0x0000850000047ab9 */ /* 0x000fe20000000800 */
[----:B------:R-:W-:Y:S01]  /*0920*/  BSSY B0, `(.L_x_146) ;  /* 0x000005d000007945 */ /* 0x000fe20003800000 */
[----:B------:R-:W0:Y:S01]  /*0930*/  I2F.RP R11, R6 ;  /* 0x00000006000b7306 */ /* 0x000e220000209400 */
[----:B------:R-:W-:Y:S02]  /*0940*/  UISETP.LT.AND UP0, UPT, URZ, UR4, UPT ;  /* 0x000000043f00728c */ /* 0x000fe4000bf01270 */
[----:B------:R-:W-:Y:S02]  /*0950*/  USHF.R.S32.HI UR5, URZ, 0x1f, UR4 ;  /* 0x0000001f3f057899 */ /* 0x000fe40008011404 */
[----:B------:R-:W-:-:S07]  /*0960*/  ULEA.HI.SX32 UR4, UR4, 0x1, 0x1 ;  /* 0x0000000104047891 */ /* 0x000fce000f8f0a3f */
[----:B------:R-:W-:Y:S01]  /*0970*/  @!UP0 UIADD3 UR4, UR5, URZ, URZ ;  /* 0x0000003f05048290 */ /* 0x000fe2000fffe03f */
[----:B0-----:R-:W0:Y:S02]  /*0980*/  MUFU.RCP R10, R11 ;  /* 0x0000000b000a7308 */ /* 0x001e240000001000 */
[----:B0-----:R-:W-:-:S06]  /*0990*/  IADD3 R10, R10, 0xffffffe, RZ ;  /* 0x0ffffffe0a0a7810 */ /* 0x001fcc0007ffe0ff */
[----:B------:R-:W0:Y:S02]  /*09a0*/  F2I.FTZ.U32.TRUNC.NTZ R9, R10 ;  /* 0x0000000a00097305 */ /* 0x000e24000021f000 */
[----:B0-----:R-:W-:-:S04]  /*09b0*/  IMAD.MOV R3, RZ, RZ, -R9 ;  /* 0x000000ffff037224 */ /* 0x001fc800078e0a09 */
[----:B------:R-:W-:Y:S01]  /*09c0*/  IMAD R4, R3, R6, RZ ;  /* 0x0000000603047224 */ /* 0x000fe200078e02ff */
[----:B------:R-:W-:Y:S02]  /*09d0*/  IABS R3, R2 ;  /* 0x0000000200037213 */ /* 0x000fe40000000000 */
[----:B------:R-:W-:Y:S01]  /*09e0*/  LOP3.LUT R2, R2, c[0x0][0x214], RZ, 0x3c, !PT ;  /* 0x0000850002027a12 */ /* 0x000fe200078e3cff */
[----:B------:R-:W-:-:S03]  /*09f0*/  IMAD.HI.U32 R9, R9, R4, R8 ;  /* 0x0000000409097227 */ /* 0x000fc600078e0008 */
[----:B------:R-:W-:Y:S01]  /*0a00*/  ISETP.GE.AND P2, PT, R2, RZ, PT ;  /* 0x000000ff0200720c */ /* 0x000fe20003f46270 */
        /* <DEDUP_REMOVED lines=8> */
[----:B------:R-:W-:Y:S01]  /*0a90*/  ISETP.GE.U32.AND P0, PT, R3, R6, PT ;  /* 0x000000060300720c */ /* 0x000fe20003f06070 */
[----:B------:R-:W-:-:S05]  /*0aa0*/  IMAD.MOV.U32 R3, RZ, RZ, c[0x0][0x1c0] ;  /* 0x00007000ff037624 */ /* 0x000fca00078e00ff */
[C---:B------:R-:W-:Y:S01]  /*0ab0*/  IADD3 R6, R3.reuse, -0x1, RZ ;  /* 0xffffffff03067810 */ /* 0x040fe20007ffe0ff */
[----:B------:R-:W-:-:S06]  /*0ac0*/  IMAD R3, R3, c[0x0][0x214], RZ ;  /* 0x0000850003037a24 */ /* 0x000fcc00078e02ff */
        /* <DEDUP_REMOVED lines=8> */
[----:B------:R-:W-:-:S03]  /*0b50*/  IMAD.MOV R8, RZ, RZ, -R8 ;  /* 0x000000ffff087224 */ /* 0x000fc600078e0a08 */
[----:B------:R-:W-:Y:S02]  /*0b60*/  IABS R9, R4 ;  /* 0x0000000400097213 */ /* 0x000fe40000000000 */
        /* <DEDUP_REMOVED lines=8> */
[----:B------:R-:W-:-:S05]  /*0bf0*/  IMAD R8, R10, R8, R9 ;  /* 0x000000080a087224 */ /* 0x000fca00078e0209 */
[----:B------:R-:W-:-:S13]  /*0c00*/  ISETP.GT.U32.AND P1, PT, R11, R8, PT ;  /* 0x000000080b00720c */ /* 0x000fda0003f24070 */
[----:B------:R-:W-:Y:S01]  /*0c10*/  @!P1 IMAD.IADD R8, R8, 0x1, -R11 ;  /* 0x0000000108089824 */ /* 0x000fe200078e0a0b */
[----:B------:R-:W-:Y:S02]  /*0c20*/  @!P1 IADD3 R10, R10, 0x1, RZ ;  /* 0x000000010a0a9810 */ /* 0x000fe40007ffe0ff */
[----:B------:R-:W-:Y:S02]  /*0c30*/  ISETP.NE.AND P1, PT, R2, RZ, PT ;  /* 0x000000ff0200720c */ /* 0x000fe40003f25270 */
[-C--:B------:R-:W-:Y:S02]  /*0c40*/  ISETP.GE.U32.AND P2, PT, R8, R11.reuse, PT ;  /* 0x0000000b0800720c */ /* 0x080fe40003f46070 */
[----:B------:R-:W-:-:S04]  /*0c50*/  LOP3.LUT R8, R4, R11, RZ, 0x3c, !PT ;  /* 0x0000000b04087212 */ /* 0x000fc800078e3cff */
[----:B------:R-:W-:-:S07]  /*0c60*/  ISETP.GE.AND P0, PT, R8, RZ, PT ;  /* 0x000000ff0800720c */ /* 0x000fce0003f06270 */
[----:B------:R-:W-:-:S05]  /*0c70*/  @P2 IADD3 R10, R10, 0x1, RZ ;  /* 0x000000010a0a2810 */ /* 0x000fca0007ffe0ff */
[----:B------:R-:W-:-:S04]  /*0c80*/  IMAD.MOV.U32 R9, RZ, RZ, R10 ;  /* 0x000000ffff097224 */ /* 0x000fc800078e000a */
        /* <DEDUP_REMOVED lines=16> */
[----:B------:R-:W-:Y:S02]  /*0d90*/  MOV R32, R20 ;  /* 0x0000001400207202 */ /* 0x000fe40000000f00 */
[----:B------:R-:W-:Y:S01]  /*0da0*/  MOV R33, R21 ;  /* 0x0000001500217202 */ /* 0x000fe20000000f00 */
[----:B------:R-:W-:Y:S05]  /*0db0*/  BRA `(.L_x_148) ;  /* 0x0000013000007947 */ /* 0x000fea0003800000 */
.L_x_147:
        /* <DEDUP_REMOVED lines=19> */
.L_x_148:
[----:B------:R-:W-:Y:S05]  /*0ef0*/  BSYNC B0 ;  /* 0x0000000000007941 */ /* 0x000fea0003800000 */
.L_x_146:
[-C--:B------:R-:W-:Y:S01]  /*0f00*/  IABS R17, R3.reuse ;  /* 0x0000000300117213 */ /* 0x080fe20000000000 */
[----:B------:R-:W-:Y:S01]  /*0f10*/  BSSY B0, `(.L_x_149) ;  /* 0x000003c000007945 */ /* 0x000fe20003800000 */
[----:B------:R-:W-:Y:S02]  /*0f20*/  IABS R9, R3 ;  /* 0x0000000300097213 */ /* 0x000fe40000000000 */
[----:B------:R-:W0:Y:S01]  /*0f30*/  I2F.RP R12, R17 ;  /* 0x00000011000c7306 */ /* 0x000e220000209400 */
[----:B------:R-:W-:Y:S02]  /*0f40*/  IADD3 R8, R17, UR6, RZ ;  /* 0x0000000611087c10 */ /* 0x000fe4000fffe0ff */
        /* <DEDUP_REMOVED lines=37> */
.L_x_150:
        /* <DEDUP_REMOVED lines=19> */
.L_x_151:
[----:B------:R-:W-:Y:S05]  /*12d0*/  BSYNC B0 ;  /* 0x0000000000007941 */ /* 0x000fea0003800000 */
.L_x_149:
[----:B------:R-:W-:Y:S01]  /*12e0*/  IABS R17, c[0x0][0x214] ;  /* 0x0000850000117a13 */ /* 0x000fe20000000000 */
[----:B------:R-:W-:Y:S01]  /*12f0*/  IMAD.MOV.U32 R18, RZ, RZ, RZ ;  /* 0x000000ffff127224 */ /* 0x000fe200078e00ff */
[----:B------:R-:W-:Y:S01]  /*1300*/  ISETP.GT.AND P3, PT, R3, RZ, PT ;  /* 0x000000ff0300720c */ /* 0x000fe20003f64270 */
[----:B------:R-:W-:Y:S01]  /*1310*/  ULDC.U8 UR4, c[0x0][0x329] ;  /* 0x0000ca4000047ab9 */ /* 0x000fe20000000000 */
[----:B------:R-:W0:Y:S01]  /*1320*/  I2F.RP R22, R17 ;  /* 0x0000001100167306 */ /* 0x000e220000209400 */
[----:B------:R-:W-:Y:S01]  /*1330*/  IABS R24, R4 ;  /* 0x0000000400187213 */ /* 0x000fe20000000000 */
[----:B------:R-:W-:Y:S01]  /*1340*/  ULDC.64 UR10, c[0x0][0x118] ;  /* 0x00004600000a7ab9 */ /* 0x000fe20000000a00 */
[----:B------:R-:W-:Y:S01]  /*1350*/  LOP3.LUT R4, R4, c[0x0][0x1c0], RZ, 0x3c, !PT ;  /* 0x0000700004047a12 */ /* 0x000fe200078e3cff */
[----:B------:R-:W-:Y:S04]  /*1360*/  BSSY B0, `(.L_x_152) ;  /* 0x000007b000007945 */ /* 0x000fe80003800000 */
        /* <DEDUP_REMOVED lines=8> */
[----:B------:R-:W-:Y:S02]  /*13f0*/  ISETP.GE.AND P1, PT, R8, RZ, PT ;  /* 0x000000ff0800720c */ /* 0x000fe40003f26270 */
[----:B------:R-:W-:Y:S01]  /*1400*/  SHF.R.S32.HI R8, RZ, 0x1f, R3 ;  /* 0x0000001fff087819 */ /* 0x000fe20000011403 */
[----:B------:R-:W-:Y:S01]  /*1410*/  IMAD.HI.U32 R18, R10, R9, RZ ;  /* 0x000000090a127227 */ /* 0x000fe200078e00ff */
[----:B------:R-:W-:-:S03]  /*1420*/  LEA.HI.SX32 R3, R3, 0x1, 0x1 ;  /* 0x0000000103037811 */ /* 0x000fc600078f0aff */
[----:B------:R-:W-:Y:S02]  /*1430*/  IMAD.MOV R10, RZ, RZ, -R18 ;  /* 0x000000ffff0a7224 */ /* 0x000fe400078e0a12 */
[----:B------:R-:W-:Y:S01]  /*1440*/  @!P3 IMAD.MOV R3, RZ, RZ, R8 ;  /* 0x000000ffff03b224 */ /* 0x000fe200078e0208 */
[----:B------:R-:W-:Y:S01]  /*1450*/  IABS R8, c[0x0][0x1c0] ;  /* 0x0000700000087a13 */ /* 0x000fe20000000000 */
[----:B------:R-:W-:-:S05]  /*1460*/  IMAD R10, R17, R10, R9 ;  /* 0x0000000a110a7224 */ /* 0x000fca00078e0209 */
[----:B------:R-:W-:-:S13]  /*1470*/  ISETP.GT.U32.AND P0, PT, R17, R10, PT ;  /* 0x0000000a1100720c */ /* 0x000fda0003f04070 */
[----:B------:R-:W-:Y:S01]  /*1480*/  @!P0 IMAD.IADD R10, R10, 0x1, -R17 ;  /* 0x000000010a0a8824 */ /* 0x000fe200078e0a11 */
[----:B------:R-:W-:Y:S02]  /*1490*/  @!P0 IADD3 R18, R18, 0x1, RZ ;  /* 0x0000000112128810 */ /* 0x000fe40007ffe0ff */
[----:B------:R-:W-:Y:S02]  /*14a0*/  ISETP.NE.AND P0, PT, RZ, c[0x0][0x214], PT ;  /* 0x00008500ff007a0c */ /* 0x000fe40003f05270 */
[----:B------:R-:W-:Y:S02]  /*14b0*/  ISETP.GE.U32.AND P2, PT, R10, R17, PT ;  /* 0x000000110a00720c */ /* 0x000fe40003f46070 */
[----:B------:R-:W0:Y:S11]  /*14c0*/  I2F.U32.RP R17, R8 ;  /* 0x0000000800117306 */ /* 0x000e360000209000 */
[----:B------:R-:W-:-:S05]  /*14d0*/  @P2 IADD3 R18, R18, 0x1, RZ ;  /* 0x0000000112122810 */ /* 0x000fca0007ffe0ff */
[----:B------:R-:W-:Y:S01]  /*14e0*/  @!P1 IMAD.MOV R18, RZ, RZ, -R18 ;  /* 0x000000ffff129224 */ /* 0x000fe200078e0a12 */
[----:B------:R-:W-:Y:S01]  /*14f0*/  @!P0 LOP3.LUT R18, RZ, c[0x0][0x214], RZ, 0x33, !PT ;  /* 0x00008500ff128a12 */ /* 0x000fe200078e33ff */
[----:B0-----:R-:W0:Y:S04]  /*1500*/  MUFU.RCP R26, R17 ;  /* 0x00000011001a7308 */ /* 0x001e280000001000 */
[----:B------:R-:W-:-:S05]  /*1510*/  IMAD R3, R3, R18, RZ ;  /* 0x0000001203037224 */ /* 0x000fca00078e02ff */
[----:B------:R-:W-:-:S04]  /*1520*/  IABS R9, R3 ;  /* 0x0000000300097213 */ /* 0x000fc80000000000 */
[----:B------:R-:W1:Y:S01]  /*1530*/  I2F.RP R22, R9 ;  /* 0x0000000900167306 */ /* 0x000e620000209400 */
[----:B------:R-:W-:Y:S01]  /*1540*/  IMAD.IADD R6, R6, 0x1, R9 ;  /* 0x0000000106067824 */ /* 0x000fe200078e0209 */
[----:B0-----:R-:W-:-:S06]  /*1550*/  IADD3 R26, R26, 0xffffffe, RZ ;  /* 0x0ffffffe1a1a7810 */ /* 0x001fcc0007ffe0ff */
[----:B------:R-:W0:Y:S08]  /*1560*/  F2I.FTZ.U32.TRUNC.NTZ R27, R26 ;  /* 0x0000001a001b7305 */ /* 0x000e30000021f000 */
[----:B-1----:R-:W1:Y:S01]  /*1570*/  MUFU.RCP R10, R22 ;  /* 0x00000016000a7308 */ /* 0x002e620000001000 */
[----:B0-----:R-:W-:Y:S02]  /*1580*/  IMAD.MOV R25, RZ, RZ, -R27 ;  /* 0x000000ffff197224 */ /* 0x001fe400078e0a1b */
[----:B------:R-:W-:-:S02]  /*1590*/  IMAD.MOV.U32 R26, RZ, RZ, RZ ;  /* 0x000000ffff1a7224 */ /* 0x000fc400078e00ff */
[----:B------:R-:W-:Y:S01]  /*15a0*/  IMAD R25, R25, R8, RZ ;  /* 0x0000000819197224 */ /* 0x000fe200078e02ff */
[----:B-1----:R-:W-:-:S03]  /*15b0*/  IADD3 R18, R10, 0xffffffe, RZ ;  /* 0x0ffffffe0a127810 */ /* 0x002fc60007ffe0ff */
[----:B------:R-:W-:Y:S01]  /*15c0*/  IMAD.HI.U32 R25, R27, R25, R26 ;  /* 0x000000191b197227 */ /* 0x000fe200078e001a */
[----:B------:R-:W-:Y:S01]  /*15d0*/  IABS R22, R6 ;  /* 0x0000000600167213 */ /* 0x000fe20000000000 */
[----:B------:R-:W0:Y:S01]  /*15e0*/  F2I.FTZ.U32.TRUNC.NTZ R19, R18 ;  /* 0x0000001200137305 */ /* 0x000e22000021f000 */
[----:B------:R-:W-:Y:S01]  /*15f0*/  LEA.HI.SX32 R27, R2, 0x1, 0x1 ;  /* 0x00000001021b7811 */ /* 0x000fe200078f0aff */
[----:B0-----:R-:W-:Y:S02]  /*1600*/  IMAD.MOV R10, RZ, RZ, -R19 ;  /* 0x000000ffff0a7224 */ /* 0x001fe400078e0a13 */
[----:B------:R-:W-:Y:S02]  /*1610*/  IMAD.MOV.U32 R18, RZ, RZ, RZ ;  /* 0x000000ffff127224 */ /* 0x000fe400078e00ff */
[----:B------:R-:W-:Y:S02]  /*1620*/  IMAD R23, R10, R9, RZ ;  /* 0x000000090a177224 */ /* 0x000fe400078e02ff */
[----:B------:R-:W-:-:S04]  /*1630*/  IMAD.HI.U32 R10, R25, R24, RZ ;  /* 0x00000018190a7227 */ /* 0x000fc800078e00ff */
[----:B------:R-:W-:Y:S01]  /*1640*/  IMAD.HI.U32 R23, R19, R23, R18 ;  /* 0x0000001713177227 */ /* 0x000fe200078e0012 */
[----:B------:R-:W-:Y:S02]  /*1650*/  IABS R19, c[0x0][0x1c0] ;  /* 0x0000700000137a13 */ /* 0x000fe40000000000 */
[----:B------:R-:W-:Y:S01]  /*1660*/  IABS R18, R3 ;  /* 0x0000000300127213 */ /* 0x000fe20000000000 */
[----:B------:R-:W-:-:S04]  /*1670*/  IMAD.HI.U32 R25, R25, R22, RZ ;  /* 0x0000001619197227 */ /* 0x000fc800078e00ff */
[----:B------:R-:W-:Y:S02]  /*1680*/  IMAD.MOV R19, RZ, RZ, -R19 ;  /* 0x000000ffff137224 */ /* 0x000fe400078e0a13 */
[----:B------:R-:W-:Y:S02]  /*1690*/  IMAD.MOV R18, RZ, RZ, -R18 ;  /* 0x000000ffff127224 */ /* 0x000fe400078e0a12 */
[----:B------:R-:W-:Y:S02]  /*16a0*/  IMAD R17, R10, R19, R24 ;  /* 0x000000130a117224 */ /* 0x000fe400078e0218 */
[----:B------:R-:W-:-:S03]  /*16b0*/  IMAD.HI.U32 R23, R23, R22, RZ ;  /* 0x0000001617177227 */ /* 0x000fc600078e00ff */
[----:B------:R-:W-:Y:S01]  /*16c0*/  ISETP.GT.U32.AND P3, PT, R8, R17, PT ;  /* 0x000000110800720c */ /* 0x000fe20003f64070 */
[--C-:B------:R-:W-:Y:S02]  /*16d0*/  IMAD R18, R23, R18, R22.reuse ;  /* 0x0000001217127224 */ /* 0x100fe400078e0216 */
[----:B------:R-:W-:-:S03]  /*16e0*/  IMAD R19, R25, R19, R22 ;  /* 0x0000001319137224 */ /* 0x000fc600078e0216 */
[----:B------:R-:W-:Y:S02]  /*16f0*/  ISETP.GT.U32.AND P0, PT, R9, R18, PT ;  /* 0x000000120900720c */ /* 0x000fe40003f04070 */
[----:B------:R-:W-:-:S05]  /*1700*/  ISETP.GT.U32.AND P1, PT, R8, R19, PT ;  /* 0x000000130800720c */ /* 0x000fca0003f24070 */
[--C-:B------:R-:W-:Y:S01]  /*1710*/  @!P3 IMAD.IADD R17, R17, 0x1, -R8.reuse ;  /* 0x000000011111b824 */ /* 0x100fe200078e0a08 */
[----:B------:R-:W-:Y:S02]  /*1720*/  @!P3 IADD3 R10, R10, 0x1, RZ ;  /* 0x000000010a0ab810 */ /* 0x000fe40007ffe0ff */
[----:B------:R-:W-:Y:S02]  /*1730*/  ISETP.GT.AND P3, PT, R2, RZ, PT ;  /* 0x000000ff0200720c */ /* 0x000fe40003f64270 */
[----:B------:R-:W-:Y:S01]  /*1740*/  ISETP.GE.U32.AND P6, PT, R17, R8, PT ;  /* 0x000000081100720c */ /* 0x000fe20003fc6070 */
[----:B------:R-:W-:Y:S01]  /*1750*/  @!P0 IMAD.IADD R18, R18, 0x1, -R9 ;  /* 0x0000000112128824 */ /* 0x000fe200078e0a09 */
[----:B------:R-:W0:Y:S01]  /*1760*/  S2R R17, SR_TID.X ;  /* 0x0000000000117919 */ /* 0x000e220000002100 */
[----:B------:R-:W-:Y:S01]  /*1770*/  @!P0 IADD3 R23, R23, 0x1, RZ ;  /* 0x0000000117178810 */ /* 0x000fe20007ffe0ff */
[----:B------:R-:W-:Y:S01]  /*1780*/  @!P1 IMAD.IADD R19, R19, 0x1, -R8 ;  /* 0x0000000113139824 */ /* 0x000fe200078e0a08 */
[----:B------:R-:W-:-:S02]  /*1790*/  ISETP.GE.AND P0, PT, R4, RZ, PT ;  /* 0x000000ff0400720c */ /* 0x000fc40003f06270 */
[-C--:B------:R-:W-:Y:S02]  /*17a0*/  ISETP.GE.U32.AND P2, PT, R18, R9.reuse, PT ;  /* 0x000000091200720c */ /* 0x080fe40003f46070 */
[----:B------:R-:W-:Y:S02]  /*17b0*/  LOP3.LUT R18, R6, R9, RZ, 0x3c, !PT ;  /* 0x0000000906127212 */ /* 0x000fe400078e3cff */
[----:B------:R-:W-:Y:S01]  /*17c0*/  ISETP.GE.U32.AND P5, PT, R19, R8, PT ;  /* 0x000000081300720c */ /* 0x000fe20003fa6070 */
[----:B------:R-:W-:Y:S01]  /*17d0*/  IMAD.MOV.U32 R19, RZ, RZ, c[0x0][0x214] ;  /* 0x00008500ff137624 */ /* 0x000fe200078e00ff */
[----:B------:R-:W-:Y:S02]  /*17e0*/  ISETP.GE.AND P4, PT, R18, RZ, PT ;  /* 0x000000ff1200720c */ /* 0x000fe40003f86270 */
[----:B------:R-:W-:Y:S02]  /*17f0*/  @P6 IADD3 R10, R10, 0x1, RZ ;  /* 0x000000010a0a6810 */ /* 0x000fe40007ffe0ff */
[----:B------:R-:W-:-:S02]  /*1800*/  ISETP.NE.AND P6, PT, R3, RZ, PT ;  /* 0x000000ff0300720c */ /* 0x000fc40003fc5270 */
[----:B------:R-:W-:Y:S01]  /*1810*/  LOP3.LUT R6, R6, c[0x0][0x1c0], RZ, 0x3c, !PT ;  /* 0x0000700006067a12 */ /* 0x000fe200078e3cff */
[----:B------:R-:W-:Y:S01]  /*1820*/  @!P0 IMAD.MOV R10, RZ, RZ, -R10 ;  /* 0x000000ffff0a8224 */ /* 0x000fe200078e0a0a */
[----:B------:R-:W-:Y:S02]  /*1830*/  @P2 IADD3 R23, R23, 0x1, RZ ;  /* 0x0000000117172810 */ /* 0x000fe40007ffe0ff */
[----:B------:R-:W-:Y:S02]  /*1840*/  ISETP.GE.AND P2, PT, R6, RZ, PT ;  /* 0x000000ff0600720c */ /* 0x000fe40003f46270 */
[----:B------:R-:W-:Y:S01]  /*1850*/  LOP3.LUT R6, RZ, c[0x0][0x1c0], RZ, 0x33, !PT ;  /* 0x00007000ff067a12 */ /* 0x000fe200078e33ff */
[----:B------:R-:W-:Y:S01]  /*1860*/  @!P4 IMAD.MOV R23, RZ, RZ, -R23 ;  /* 0x000000ffff17c224 */ /* 0x000fe200078e0a17 */
[----:B------:R-:W-:Y:S02]  /*1870*/  ISETP.NE.AND P4, PT, RZ, c[0x0][0x1c0], PT ;  /* 0x00007000ff007a0c */ /* 0x000fe40003f85270 */
[----:B0-----:R-:W-:-:S02]  /*1880*/  SHF.R.S32.HI R4, RZ, 0x1f, R17 ;  /* 0x0000001fff047819 */ /* 0x001fc40000011411 */
[----:B------:R-:W-:Y:S02]  /*1890*/  @!P1 IADD3 R25, R25, 0x1, RZ ;  /* 0x0000000119199810 */ /* 0x000fe40007ffe0ff */
[----:B------:R-:W-:Y:S02]  /*18a0*/  SHF.R.S32.HI R18, RZ, 0x1f, R2 ;  /* 0x0000001fff127819 */ /* 0x000fe40000011402 */
[----:B------:R-:W-:Y:S02]  /*18b0*/  SEL R8, R6, R10, !P4 ;  /* 0x0000000a06087207 */ /* 0x000fe40006000000 */
[----:B------:R-:W-:Y:S01]  /*18c0*/  @!P6 LOP3.LUT R23, RZ, R9, RZ, 0x33, !PT ;  /* 0x00000009ff17e212 */ /* 0x000fe200078e33ff */
[----:B------:R-:W-:Y:S01]  /*18d0*/  @!P3 IMAD.MOV R27, RZ, RZ, R18 ;  /* 0x000000ffff1bb224 */ /* 0x000fe200078e0212 */
[----:B------:R-:W-:Y:S02]  /*18e0*/  LEA.HI R10, R4, R17, RZ, 0x3 ;  /* 0x00000011040a7211 */ /* 0x000fe400078f18ff */
[----:B------:R-:W-:-:S02]  /*18f0*/  @P5 IADD3 R25, R25, 0x1, RZ ;  /* 0x0000000119195810 */ /* 0x000fc40007ffe0ff */
[----:B------:R-:W-:Y:S02]  /*1900*/  ISETP.LT.U32.AND P0, PT, R20, R23, PT ;  /* 0x000000171400720c */ /* 0x000fe40003f01070 */
[----:B------:R-:W-:Y:S01]  /*1910*/  SHF.R.S32.HI R9, RZ, 0x1f, R23 ;  /* 0x0000001fff097819 */ /* 0x000fe20000011417 */
[----:B------:R-:W-:Y:S01]  /*1920*/  @!P2 IMAD.MOV R25, RZ, RZ, -R25 ;  /* 0x000000ffff19a224 */ /* 0x000fe200078e0a19 */
[----:B------:R-:W-:Y:S02]  /*1930*/  SHF.R.S32.HI R18, RZ, 0x3, R10 ;  /* 0x00000003ff127819 */ /* 0x000fe4000001140a */
[----:B------:R-:W-:Y:S02]  /*1940*/  ISETP.LT.AND.EX P2, PT, R21, R9, PT, P0 ;  /* 0x000000091500720c */ /* 0x000fe40003f41300 */
[----:B------:R-:W-:Y:S02]  /*1950*/  ISETP.GE.AND P0, PT, R18, c[0x0][0x314], PT ;  /* 0x0000c50012007a0c */ /* 0x000fe40003f06270 */
[----:B------:R-:W-:-:S02]  /*1960*/  ISETP.NE.AND P1, PT, RZ, UR4, PT ;  /* 0x00000004ff007c0c */ /* 0x000fc4000bf25270 */
[----:B------:R-:W-:Y:S02]  /*1970*/  LOP3.LUT R22, R10, 0xfffffff8, RZ, 0xc0, !PT ;  /* 0xfffffff80a167812 */ /* 0x000fe400078ec0ff */
[----:B------:R-:W-:Y:S02]  /*1980*/  SEL R19, R19, 0x1, !P1 ;  /* 0x0000000113137807 */ /* 0x000fe40004800000 */
[----:B------:R-:W-:Y:S01]  /*1990*/  SEL R10, R20, R23, P2 ;  /* 0x00000017140a7207 */ /* 0x000fe20001000000 */
[----:B------:R-:W-:Y:S01]  /*19a0*/  IMAD.MOV.U32 R20, RZ, RZ, -0x800000 ;  /* 0xff800000ff147424 */ /* 0x000fe200078e00ff */
[----:B------:R-:W-:Y:S01]  /*19b0*/  SEL R6, R6, R25, !P4 ;  /* 0x0000001906067207 */ /* 0x000fe20006000000 */
[----:B------:R-:W-:Y:S01]  /*19c0*/  IMAD R8, R8, R19, RZ ;  /* 0x0000001308087224 */ /* 0x000fe200078e02ff */
[----:B------:R-:W-:Y:S01]  /*19d0*/  SEL R9, R21, R9, P2 ;  /* 0x0000000915097207 */ /* 0x000fe20001000000 */
[----:B------:R-:W-:Y:S02]  /*19e0*/  IMAD.IADD R23, R17, 0x1, -R22 ;  /* 0x0000000111177824 */ /* 0x000fe400078e0a16 */
[----:B------:R-:W-:Y:S01]  /*19f0*/  IMAD R8, R27, R8, RZ ;  /* 0x000000081b087224 */ /* 0x000fe200078e02ff */
[----:B------:R-:W-:Y:S05]  /*1a00*/  @P0 BRA `(.L_x_153) ;  /* 0x0000010000000947 */ /* 0x000fea0003800000 */
[----:B------:R-:W-:Y:S02]  /*1a10*/  IADD3 R22, P2, R7, -UR8, RZ ;  /* 0x8000000807167c10 */ /* 0x000fe4000ff5e0ff */
[----:B------:R-:W-:-:S02]  /*1a20*/  SHF.R.S32.HI R21, RZ, 0x1f, R23 ;  /* 0x0000001fff157819 */ /* 0x000fc40000011417 */
[----:B------:R-:W-:Y:S02]  /*1a30*/  ISETP.GT.U32.AND P0, PT, R22, R23, PT ;  /* 0x000000171600720c */ /* 0x000fe40003f04070 */
[----:B------:R-:W-:-:S04]  /*1a40*/  IADD3.X R22, R5, ~UR7, RZ, P2, !PT ;  /* 0x8000000705167c10 */ /* 0x000fc800097fe4ff */
[----:B------:R-:W-:-:S13]  /*1a50*/  ISETP.GT.AND.EX P0, PT, R22, R21, PT, P0 ;  /* 0x000000151600720c */ /* 0x000fda0003f04300 */
[----:B------:R-:W-:Y:S05]  /*1a60*/  @!P0 BRA `(.L_x_153) ;  /* 0x000000a000008947 */ /* 0x000fea0003800000 */
[----:B------:R-:W-:Y:S01]  /*1a70*/  IADD3 R24, P0, R23, UR8, RZ ;  /* 0x0000000817187c10 */ /* 0x000fe2000ff1e0ff */
[----:B------:R-:W-:Y:S01]  /*1a80*/  IMAD R20, R5, R18, RZ ;  /* 0x0000001205147224 */ /* 0x000fe200078e02ff */
[----:B------:R-:W-:Y:S02]  /*1a90*/  SHF.R.S32.HI R22, RZ, 0x1f, R18 ;  /* 0x0000001fff167819 */ /* 0x000fe40000011412 */
[----:B------:R-:W-:-:S03]  /*1aa0*/  IADD3.X R25, R21, UR7, RZ, P0, !PT ;  /* 0x0000000715197c10 */ /* 0x000fc600087fe4ff */
[C---:B------:R-:W-:Y:S02]  /*1ab0*/  IMAD R20, R7.reuse, R22, R20 ;  /* 0x0000001607147224 */ /* 0x040fe400078e0214 */
[----:B------:R-:W-:-:S04]  /*1ac0*/  IMAD.WIDE.U32 R24, R7, R18, R24 ;  /* 0x0000001207187225 */ /* 0x000fc800078e0018 */
[----:B------:R-:W-:Y:S01]  /*1ad0*/  IMAD.IADD R20, R25, 0x1, R20 ;  /* 0x0000000119147824 */ /* 0x000fe200078e0214 */
[----:B------:R-:W-:-:S04]  /*1ae0*/  LEA R26, P0, R24, c[0x0][0x208], 0x2 ;  /* 0x00008200181a7a11 */ /* 0x000fc800078010ff */
[----:B------:R-:W-:-:S05]  /*1af0*/  LEA.HI.X R27, R24, c[0x0][0x20c], R20, 0x2, P0 ;  /* 0x00008300181b7a11 */ /* 0x000fca00000f1414 */
[----:B------:R0:W5:Y:S04]  /*1b00*/  LDG.E R20, [R26.64] ;  /* 0x0000000a1a147981 */ /* 0x000168000c1e1900 */
.L_x_153:
[----:B------:R-:W-:Y:S05]  /*1b10*/  BSYNC B0 ;  /* 0x0000000000007941 */ /* 0x000fea0003800000 */
.L_x_152:
[C---:B------:R-:W-:Y:S01]  /*1b20*/  ISETP.GT.AND P0, PT, R17.reuse, 0x7f, PT ;  /* 0x0000007f1100780c */ /* 0x040fe20003f04270 */
[----:B------:R-:W-:Y:S01]  /*1b30*/  IMAD.MOV.U32 R29, RZ, RZ, -0x800000 ;  /* 0xff800000ff1d7424 */ /* 0x000fe200078e00ff */
[----:B------:R-:W-:Y:S01]  /*1b40*/  LOP3.LUT P2, RZ, R17, 0xf, RZ, 0xc0, !PT ;  /* 0x0000000f11ff7812 */ /* 0x000fe2000784c0ff */
[----:B------:R-:W-:Y:S01]  /*1b50*/  IMAD R19, R6, R19, RZ ;  /* 0x0000001306137224 */ /* 0x000fe200078e02ff */
[----:B------:R-:W-:Y:S01]  /*1b60*/  ISETP.GT.AND P3, PT, R3, RZ, PT ;  /* 0x000000ff0300720c */ /* 0x000fe20003f64270 */
[----:B------:R-:W-:Y:S01]  /*1b70*/  BSSY B1, `(.L_x_154) ;  /* 0x00001f0000017945 */ /* 0x000fe20003800000 */
[----:B------:R-:W-:Y:S01]  /*1b80*/  ISETP.GT.OR P2, PT, R17, 0x7f, P2 ;  /* 0x0000007f1100780c */ /* 0x000fe20001744670 */
[----:B------:R-:W-:-:S06]  /*1b90*/  IMAD.MOV.U32 R28, RZ, RZ, 0x7f800000 ;  /* 0x7f800000ff1c7424 */ /* 0x000fcc00078e00ff */
[----:B------:R-:W-:Y:S01]  /*1ba0*/  @!P0 IMAD R23, R18, 0x9, R23 ;  /* 0x0000000912178824 */ /* 0x000fe200078e0217 */
[----:B------:R-:W-:-:S04]  /*1bb0*/  @!P0 LEA.HI R21, R4, R17, RZ, 0x4 ;  /* 0x0000001104158211 */ /* 0x000fc800078f20ff */
[----:B-----5:R-:W-:Y:S01]  /*1bc0*/  @!P0 STS [R23.X4], R20 ;  /* 0x0000001417008388 */ /* 0x020fe20000004800 */
[----:B------:R-:W-:Y:S02]  /*1bd0*/  @!P0 LOP3.LUT R22, R21, 0xfffffff0, RZ, 0xc0, !PT ;  /* 0xfffffff015168812 */ /* 0x000fe400078ec0ff */
[----:B------:R-:W-:-:S03]  /*1be0*/  @!P0 SHF.R.S32.HI R21, RZ, 0x4, R21 ;  /* 0x00000004ff158819 */ /* 0x000fc60000011415 */
[----:B------:R-:W-:-:S04]  /*1bf0*/  @!P0 IMAD.IADD R22, R17, 0x1, -R22 ;  /* 0x0000000111168824 */ /* 0x000fc800078e0a16 */
[----:B------:R-:W-:Y:S01]  /*1c00*/  @!P0 IMAD R21, R22, 0x9, R21 ;  /* 0x0000000916158824 */ /* 0x000fe200078e0215 */
[----:B------:R-:W-:Y:S06]  /*1c10*/  BAR.SYNC.DEFER_BLOCKING 0x0 ;  /* 0x0000000000007b1d */ /* 0x000fec0000010000 */
[----:B------:R-:W1:Y:S04]  /*1c20*/  @!P0 LDS R29, [R21.X4] ;  /* 0x00000000151d8984 */ /* 0x000e680000004800 */
[----:B-1----:R-:W1:Y:S02]  /*1c30*/  SHFL.BFLY PT, R18, R29, 0x8, 0x1f ;  /* 0x0d001f001d127f89 */ /* 0x002e6400000e0000 */
[----:B-1----:R-:W-:-:S05]  /*1c40*/  FMNMX.FTZ R25, R18, R29, !PT ;  /* 0x0000001d12197209 */ /* 0x002fca0007810000 */
[----:B------:R-:W1:Y:S02]  /*1c50*/  SHFL.BFLY PT, R24, R25, 0x4, 0x1f ;  /* 0x0c801f0019187f89 */ /* 0x000e6400000e0000 */
[----:B-1----:R-:W-:-:S05]  /*1c60*/  FMNMX.FTZ R24, R25, R24, !PT ;  /* 0x0000001819187209 */ /* 0x002fca0007810000 */
[----:B0-----:R-:W0:Y:S02]  /*1c70*/  SHFL.BFLY PT, R27, R24, 0x2, 0x1f ;  /* 0x0c401f00181b7f89 */ /* 0x001e2400000e0000 */
[----:B0-----:R-:W-:-:S05]  /*1c80*/  FMNMX.FTZ R27, R24, R27, !PT ;  /* 0x0000001b181b7209 */ /* 0x001fca0007810000 */
[----:B------:R-:W0:Y:S02]  /*1c90*/  SHFL.BFLY PT, R18, R27, 0x1, 0x1f ;  /* 0x0c201f001b127f89 */ /* 0x000e2400000e0000 */
[----:B0-----:R-:W-:-:S04]  /*1ca0*/  FMNMX.FTZ R18, R27, R18, !PT ;  /* 0x000000121b127209 */ /* 0x001fc80007810000 */
[----:B------:R-:W-:-:S04]  /*1cb0*/  FSETP.NEU.FTZ.AND P0, PT, R18, -INF , PT ;  /* 0xff8000001200780b */ /* 0x000fc80003f1d000 */
[----:B------:R-:W-:-:S05]  /*1cc0*/  FSEL R18, R18, RZ, P0 ;  /* 0x000000ff12127208 */ /* 0x000fca0000000000 */
[----:B------:R-:W-:-:S04]  /*1cd0*/  FADD.FTZ R22, -R18, R29 ;  /* 0x0000001d12167221 */ /* 0x000fc80000010100 */
[----:B------:R-:W-:-:S06]  /*1ce0*/  FMUL.FTZ R22, R22, 1.4426950216293334961 ;  /* 0x3fb8aa3b16167820 */ /* 0x000fcc0000410000 */
[----:B------:R-:W0:Y:S02]  /*1cf0*/  MUFU.EX2 R22, R22 ;  /* 0x0000001600167308 */ /* 0x000e240000000800 */
[----:B0-----:R-:W0:Y:S02]  /*1d00*/  SHFL.BFLY PT, R25, R22, 0x8, 0x1f ;  /* 0x0d001f0016197f89 */ /* 0x001e2400000e0000 */
[----:B0-----:R-:W-:Y:S01]  /*1d10*/  FADD.FTZ R25, R22, R25 ;  /* 0x0000001916197221 */ /* 0x001fe20000010000 */
[----:B------:R-:W-:-:S04]  /*1d20*/  SHF.R.S32.HI R22, RZ, 0x1f, R3 ;  /* 0x0000001fff167819 */ /* 0x000fc80000011403 */
[----:B------:R-:W0:Y:S02]  /*1d30*/  SHFL.BFLY PT, R24, R25, 0x4, 0x1f ;  /* 0x0c801f0019187f89 */ /* 0x000e2400000e0000 */
[----:B0-----:R-:W-:-:S05]  /*1d40*/  FADD.FTZ R24, R25, R24 ;  /* 0x0000001819187221 */ /* 0x001fca0000010000 */
[----:B------:R-:W0:Y:S02]  /*1d50*/  SHFL.BFLY PT, R23, R24, 0x2, 0x1f ;  /* 0x0c401f0018177f89 */ /* 0x000e2400000e0000 */
[----:B0-----:R-:W-:-:S05]  /*1d60*/  FADD.FTZ R23, R24, R23 ;  /* 0x0000001718177221 */ /* 0x001fca0000010000 */
[----:B------:R-:W0:Y:S02]  /*1d70*/  SHFL.BFLY PT, R20, R23, 0x1, 0x1f ;  /* 0x0c201f0017147f89 */ /* 0x000e2400000e0000 */
[----:B0-----:R-:W-:Y:S01]  /*1d80*/  FADD.FTZ R21, R23, R20 ;  /* 0x0000001417157221 */ /* 0x001fe20000010000 */
[----:B------:R-:W-:Y:S01]  /*1d90*/  LEA.HI.SX32 R20, R3, 0x1, 0x1 ;  /* 0x0000000103147811 */ /* 0x000fe200078f0aff */
[----:B------:R-:W-:-:S03]  /*1da0*/  @!P3 IMAD.MOV R20, RZ, RZ, R22 ;  /* 0x000000ffff14b224 */ /* 0x000fc600078e0216 */
[----:B------:R-:W-:Y:S01]  /*1db0*/  FSETP.NE.FTZ.AND P0, PT, R21, RZ, PT ;  /* 0x000000ff1500720b */ /* 0x000fe20003f15000 */
[----:B------:R-:W-:-:S12]  /*1dc0*/  IMAD R6, R19, R20, RZ ;  /* 0x0000001413067224 */ /* 0x000fd800078e02ff */
[----:B------:R-:W0:Y:S02]  /*1dd0*/  @P0 MUFU.LG2 R21, R21 ;  /* 0x0000001500150308 */ /* 0x000e240000000c00 */
[----:B0-----:R-:W-:Y:S01]  /*1de0*/  @P0 FFMA.FTZ R28, R21, 0.69314718246459960938, R18 ;  /* 0x3f317218151c0823 */ /* 0x001fe20000010012 */
[----:B------:R-:W-:Y:S05]  /*1df0*/  @P2 BRA `(.L_x_155) ;  /* 0x00001c7000002947 */ /* 0x000fea0003800000 */
[----:B------:R-:W-:Y:S01]  /*1e00*/  ULDC.U8 UR4, c[0x0][0x328] ;  /* 0x0000ca0000047ab9 */ /* 0x000fe20000000000 */
[----:B------:R-:W-:Y:S02]  /*1e10*/  LEA.HI R4, R4, R17, RZ, 0x4 ;  /* 0x0000001104047211 */ /* 0x000fe400078f20ff */
[----:B------:R-:W-:Y:S02]  /*1e20*/  ISETP.NE.AND P2, PT, RZ, UR4, PT ;  /* 0x00000004ff007c0c */ /* 0x000fe4000bf45270 */
[----:B------:R-:W-:-:S04]  /*1e30*/  SHF.R.S32.HI R4, RZ, 0x4, R4 ;  /* 0x00000004ff047819 */ /* 0x000fc80000011404 */
[----:B------:R-:W-:-:S04]  /*1e40*/  IADD3 R36, P0, R4, UR8, RZ ;  /* 0x0000000804247c10 */ /* 0x000fc8000ff1e0ff */
[----:B------:R-:W-:-:S03]  /*1e50*/  LEA.HI.X.SX32 R37, R4, UR7, 0x1, P0 ;  /* 0x0000000704257c11 */ /* 0x000fc600080f0eff */
        /* <DEDUP_REMOVED lines=43> */
.L_x_158:
        /* <DEDUP_REMOVED lines=22> */
.L_x_159:
[----:B------:R-:W-:Y:S05]  /*2270*/  BSYNC B0 ;  /* 0x0000000000007941 */ /* 0x000fea0003800000 */
.L_x_157:
[----:B------:R-:W-:Y:S01]  /*2280*/  LOP3.LUT R19, R17, R0, RZ, 0xfc, !PT ;  /* 0x0000000011137212 */ /* 0x000fe200078efcff */
[----:B------:R-:W-:Y:S03]  /*2290*/  BSSY B0, `(.L_x_160) ;  /* 0x0000028000007945 */ /* 0x000fe60003800000 */
[----:B------:R-:W-:-:S13]  /*22a0*/  ISETP.NE.U32.AND P0, PT, R19, RZ, PT ;  /* 0x000000ff1300720c */ /* 0x000fda0003f05070 */
[----:B------:R-:W-:Y:S05]  /*22b0*/  @!P0 BRA `(.L_x_161) ;  /* 0x000000f000008947 */ /* 0x000fea0003800000 */
[----:B------:R-:W-:Y:S01]  /*22c0*/  IMAD.MOV.U32 R24, RZ, RZ, R30 ;  /* 0x000000ffff187224 */ /* 0x000fe200078e001e */
[----:B------:R-:W-:Y:S02]  /*22d0*/  MOV R23, R0 ;  /* 0x0000000000177202 */ /* 0x000fe40000000f00 */
[----:B------:R-:W-:Y:S02]  /*22e0*/  MOV R22, 0x2300 ;  /* 0x0000230000167802 */ /* 0x000fe40000000f00 */
[----:B------:R-:W-:Y:S05]  /*22f0*/  CALL.REL.NOINC `($__internal_3_$__cuda_sm20_div_s64) ;  /* 0x0000201000007944 */ /* 0x000fea0003c00000 */
        /* <DEDUP_REMOVED lines=11> */
.L_x_161:
        /* <DEDUP_REMOVED lines=22> */
.L_x_162:
[----:B------:R-:W-:Y:S05]  /*2510*/  BSYNC B0 ;  /* 0x0000000000007941 */ /* 0x000fea0003800000 */
.L_x_160:
        /* <DEDUP_REMOVED lines=11> */
[----:B------:R-:W-:Y:S05]  /*25d0*/  CALL.REL.NOINC `($__internal_3_$__cuda_sm20_div_s64) ;  /* 0x00001d3000007944 */ /* 0x000fea0003c00000 */
[----:B------:R-:W-:-:S04]  /*25e0*/  IADD3 R17, P0, RZ, -R20, RZ ;  /* 0x80000014ff117210 */ /* 0x000fc80007f1e0ff */
[----:B------:R-:W-:Y:S01]  /*25f0*/  IADD3.X R18, RZ, ~R21, RZ, P0, !PT ;  /* 0x80000015ff127210 */ /* 0x000fe200007fe4ff */
[----:B------:R-:W-:-:S04]  /*2600*/  IMAD.WIDE.U32 R36, R5, R17, R36 ;  /* 0x0000001105247225 */ /* 0x000fc800078e0024 */
[----:B------:R-:W-:-:S04]  /*2610*/  IMAD R18, R18, R5, RZ ;  /* 0x0000000512127224 */ /* 0x000fc800078e02ff */
[----:B------:R-:W-:-:S05]  /*2620*/  IMAD R4, R4, R17, R18 ;  /* 0x0000001104047224 */ /* 0x000fca00078e0212 */
[----:B------:R-:W-:Y:S01]  /*2630*/  IADD3 R4, R37, R4, RZ ;  /* 0x0000000425047210 */ /* 0x000fe20007ffe0ff */
[----:B------:R-:W-:Y:S05]  /*2640*/  BRA `(.L_x_165) ;  /* 0x0000016000007947 */ /* 0x000fea0003800000 */
.L_x_164:
        /* <DEDUP_REMOVED lines=22> */
.L_x_165:
[----:B------:R-:W-:Y:S05]  /*27b0*/  BSYNC B0 ;  /* 0x0000000000007941 */ /* 0x000fea0003800000 */
.L_x_163:
        /* <DEDUP_REMOVED lines=16> */
[----:B------:R-:W-:Y:S02]  /*28c0*/  IMAD R18, R5, R14, RZ ;  /* 0x0000000e05127224 */ /* 0x000fe400078e02ff */
        /* <DEDUP_REMOVED lines=21> */
[----:B------:R-:W-:Y:S05]  /*2a20*/  CALL.REL.NOINC `($__internal_3_$__cuda_sm20_div_s64) ;  /* 0x000018e000007944 */ /* 0x000fea0003c00000 */
        /* <DEDUP_REMOVED lines=12> */
.L_x_167:
[----:B------:R-:W0:Y:S01]  /*2af0*/  I2F.U32.RP R20, R40 ;  /* 0x0000002800147306 */ /* 0x000e220000209000 */
[----:B------:R-:W-:Y:S01]  /*2b00*/  ISETP.NE.U32.AND P0, PT, R40, RZ, PT ;  /* 0x000000ff2800720c */ /* 0x000fe20003f05070 */
[----:B------:R-:W-:-:S06]  /*2b10*/  IMAD.MOV.U32 R41, RZ, RZ, RZ ;  /* 0x000000ffff297224 */ /* 0x000fcc00078e00ff */
        /* <DEDUP_REMOVED lines=20> */
.L_x_168:
[----:B------:R-:W-:Y:S05]  /*2c60*/  BSYNC B0 ;  /* 0x0000000000007941 */ /* 0x000fea0003800000 */
.L_x_166:
        /* <DEDUP_REMOVED lines=19> */
.L_x_170:
        /* <DEDUP_REMOVED lines=22> */
.L_x_171:
[----:B------:R-:W-:Y:S05]  /*2f00*/  BSYNC B0 ;  /* 0x0000000000007941 */ /* 0x000fea0003800000 */
.L_x_169:
        /* <DEDUP_REMOVED lines=10> */
[----:B------:R-:W-:Y:S02]  /*2fb0*/  IADD3 R18, P0, RZ, -R20, RZ ;  /* 0x80000014ff127210 */ /* 0x000fe40007f1e0ff */
[----:B------:R-:W-:Y:S02]  /*2fc0*/  MOV R22, R42 ;  /* 0x0000002a00167202 */ /* 0x000fe40000000f00 */
[----:B------:R-:W-:Y:S02]  /*2fd0*/  IADD3.X R17, RZ, ~R21, RZ, P0, !PT ;  /* 0x80000015ff117210 */ /* 0x000fe400007fe4ff */
[----:B------:R-:W-:-:S03]  /*2fe0*/  MOV R23, R43 ;  /* 0x0000002b00177202 */ /* 0x000fc60000000f00 */
[----:B------:R-:W-:Y:S02]  /*2ff0*/  IMAD R17, R17, R14, RZ ;  /* 0x0000000e11117224 */ /* 0x000fe400078e02ff */
[----:B------:R-:W-:-:S04]  /*3000*/  IMAD.WIDE.U32 R22, R14, R18, R22 ;  /* 0x000000120e167225 */ /* 0x000fc800078e0016 */
[----:B------:R-:W-:Y:S01]  /*3010*/  IMAD R13, R13, R18, R17 ;  /* 0x000000120d0d7224 */ /* 0x000fe200078e0211 */
[----:B------:R-:W-:-:S04]  /*3020*/  MOV R14, R22 ;  /* 0x00000016000e7202 */ /* 0x000fc80000000f00 */
[----:B------:R-:W-:Y:S01]  /*3030*/  IADD3 R13, R23, R13, RZ ;  /* 0x0000000d170d7210 */ /* 0x000fe20007ffe0ff */
[----:B------:R-:W-:Y:S05]  /*3040*/  BRA `(.L_x_174) ;  /* 0x0000017000007947 */ /* 0x000fea0003800000 */
.L_x_173:
        /* <DEDUP_REMOVED lines=23> */
.L_x_174:
[----:B------:R-:W-:Y:S05]  /*31c0*/  BSYNC B0 ;  /* 0x0000000000007941 */ /* 0x000fea0003800000 */
.L_x_172:
[----:B------:R-:W-:Y:S01]  /*31d0*/  SHF.R.S32.HI R18, RZ, 0x1f, R8 ;  /* 0x0000001fff127819 */ /* 0x000fe20000011408 */
[----:B------:R-:W-:Y:S01]  /*31e0*/  IMAD R17, R21, R8, RZ ;  /* 0x0000000815117224 */ /* 0x000fe200078e02ff */
[----:B------:R-:W-:Y:S01]  /*31f0*/  SHF.R.S32.HI R21, RZ, 0x1f, R2 ;  /* 0x0000001fff157819 */ /* 0x000fe20000011402 */
[----:B------:R-:W-:Y:S01]  /*3200*/  IMAD R44, R25, c[0x0][0x214], RZ ;  /* 0x00008500192c7a24 */ /* 0x000fe200078e02ff */
[----:B------:R-:W-:Y:S01]  /*3210*/  BSSY B0, `(.L_x_175) ;  /* 0x0000039000007945 */ /* 0x000fe20003800000 */
[----:B------:R-:W-:Y:S01]  /*3220*/  IMAD R17, R18, R20, R17 ;  /* 0x0000001412117224 */ /* 0x000fe200078e0211 */
[----:B------:R-:W-:Y:S01]  /*3230*/  LOP3.LUT R18, R41, R11, RZ, 0xfc, !PT ;  /* 0x0000000b29127212 */ /* 0x000fe200078efcff */
[----:B------:R-:W-:Y:S01]  /*3240*/  IMAD R13, R13, R2, RZ ;  /* 0x000000020d0d7224 */ /* 0x000fe200078e02ff */
[----:B------:R-:W-:Y:S01]  /*3250*/  SHF.R.S32.HI R19, RZ, 0x1f, R44 ;  /* 0x0000001fff137819 */ /* 0x000fe2000001142c */
[----:B------:R-:W-:Y:S01]  /*3260*/  IMAD.WIDE.U32 R42, R20, R8, RZ ;  /* 0x00000008142a7225 */ /* 0x000fe200078e00ff */
[----:B------:R-:W-:-:S03]  /*3270*/  ISETP.NE.U32.AND P0, PT, R18, RZ, PT ;  /* 0x000000ff1200720c */ /* 0x000fc60003f05070 */
[----:B------:R-:W-:Y:S02]  /*3280*/  IMAD R8, R15, R44, RZ ;  /* 0x0000002c0f087224 */ /* 0x000fe400078e02ff */
[----:B------:R-:W-:Y:S02]  /*3290*/  IMAD R13, R21, R14, R13 ;  /* 0x0000000e150d7224 */ /* 0x000fe400078e020d */
[----:B------:R-:W-:-:S04]  /*32a0*/  IMAD.WIDE.U32 R14, R14, R2, RZ ;  /* 0x000000020e0e7225 */ /* 0x000fc800078e00ff */
[----:B------:R-:W-:Y:S01]  /*32b0*/  IMAD R19, R19, R16, R8 ;  /* 0x0000001013137224 */ /* 0x000fe200078e0208 */
[----:B------:R-:W-:Y:S01]  /*32c0*/  IADD3 R8, R15, R13, RZ ;  /* 0x0000000d0f087210 */ /* 0x000fe20007ffe0ff */
        /* <DEDUP_REMOVED lines=9> */
[----:B------:R-:W-:Y:S05]  /*3360*/  CALL.REL.NOINC `($__internal_3_$__cuda_sm20_div_s64) ;  /* 0x00000fa000007944 */ /* 0x000fea0003c00000 */
        /* <DEDUP_REMOVED lines=12> */
.L_x_176:
        /* <DEDUP_REMOVED lines=23> */
.L_x_177:
[----:B------:R-:W-:Y:S05]  /*35a0*/  BSYNC B0 ;  /* 0x0000000000007941 */ /* 0x000fea0003800000 */
.L_x_175:
        /* <DEDUP_REMOVED lines=29> */
.L_x_179:
[----:B------:R-:W0:Y:S01]  /*3780*/  I2F.U32.RP R17, R10 ;  /* 0x0000000a00117306 */ /* 0x000e220000209000 */
[----:B------:R-:W-:Y:S01]  /*3790*/  IMAD.MOV.U32 R18, RZ, RZ, RZ ;  /* 0x000000ffff127224 */ /* 0x000fe200078e00ff */
[----:B------:R-:W-:Y:S01]  /*37a0*/  ISETP.NE.U32.AND P0, PT, R10, RZ, PT ;  /* 0x000000ff0a00720c */ /* 0x000fe20003f05070 */
[----:B------:R-:W-:-:S05]  /*37b0*/  IMAD.MOV.U32 R21, RZ, RZ, RZ ;  /* 0x000000ffff157224 */ /* 0x000fca00078e00ff */
        /* <DEDUP_REMOVED lines=19> */
.L_x_180:
[----:B------:R-:W-:Y:S05]  /*38f0*/  BSYNC B0 ;  /* 0x0000000000007941 */ /* 0x000fea0003800000 */
.L_x_178:
[----:B------:R-:W-:-:S04]  /*3900*/  IADD3 R31, P1, P0, R36, R32, R30 ;  /* 0x00000020241f7210 */ /* 0x000fc8000783e01e */
[----:B------:R-:W-:Y:S02]  /*3910*/  IADD3 R31, P3, P2, R42, R31, R44 ;  /* 0x0000001f2a1f7210 */ /* 0x000fe40007a7e02c */
[----:B------:R-:W-:Y:S01]  /*3920*/  IADD3.X R0, R4, R5, R0, P1, P0 ;  /* 0x0000000504007210 */ /* 0x000fe20000fe0400 */
[----:B------:R-:W-:Y:S01]  /*3930*/  IMAD R5, R21, R6, RZ ;  /* 0x0000000615057224 */ /* 0x000fe200078e02ff */
[----:B------:R-:W-:Y:S02]  /*3940*/  IADD3 R14, P1, P0, R46, R31, R14 ;  /* 0x0000001f2e0e7210 */ /* 0x000fe4000783e00e */
[----:B------:R-:W-:Y:S02]  /*3950*/  IADD3.X R0, R13, R0, R2, P3, P2 ;  /* 0x000000000d007210 */ /* 0x000fe40001fe4402 */
[----:B------:R-:W-:Y:S02]  /*3960*/  SHF.R.S32.HI R2, RZ, 0x1f, R6 ;  /* 0x0000001fff027819 */ /* 0x000fe40000011406 */
[----:B------:R-:W-:-:S02]  /*3970*/  IADD3.X R15, R11, R0, R8, P1, P0 ;  /* 0x000000000b0f7210 */ /* 0x000fc40000fe0408 */
[----:B------:R-:W-:Y:S01]  /*3980*/  SHF.R.S32.HI R0, RZ, 0x1f, R3 ;  /* 0x0000001fff007819 */ /* 0x000fe20000011403 */
[-C--:B------:R-:W-:Y:S02]  /*3990*/  IMAD R2, R2, R20.reuse, R5 ;  /* 0x0000001402027224 */ /* 0x080fe400078e0205 */
[----:B------:R-:W-:-:S04]  /*39a0*/  IMAD.WIDE.U32 R14, R6, R20, R14 ;  /* 0x00000014060e7225 */ /* 0x000fc800078e000e */
[----:B------:R-:W-:Y:S02]  /*39b0*/  IMAD R5, R12, R3, RZ ;  /* 0x000000030c057224 */ /* 0x000fe400078e02ff */
        /* <DEDUP_REMOVED lines=8> */
.L_x_156:
[----:B------:R-:W-:-:S04]  /*3a40*/  LEA R2, P0, R36, c[0x0][0x200], 0x2 ;  /* 0x0000800024027a11 */ /* 0x000fc800078010ff */
[----:B------:R-:W-:-:S05]  /*3a50*/  LEA.HI.X R3, R36, c[0x0][0x204], R37, 0x2, P0 ;  /* 0x0000810024037a11 */ /* 0x000fca00000f1425 */
[----:B------:R0:W-:Y:S04]  /*3a60*/  STG.E [R2.64], R28 ;  /* 0x0000001c02007986 */ /* 0x0001e8000c10190a */
.L_x_155:
[----:B------:R-:W-:Y:S05]  /*3a70*/  BSYNC B1 ;  /* 0x0000000000017941 */ /* 0x000fea0003800000 */
.L_x_154:
[----:B------:R-:W1:Y:S01]  /*3a80*/  S2R R0, SR_TID.X ;  /* 0x0000000000007919 */ /* 0x000e620000002100 */
[----:B------:R-:W-:Y:S01]  /*3a90*/  HFMA2.MMA R5, -RZ, RZ, 0, 0 ;  /* 0x00000000ff057435 */ /* 0x000fe200000001ff */
[----:B01----:R-:W-:-:S04]  /*3aa0*/  SHF.R.S32.HI R3, RZ, 0x1f, R0 ;  /* 0x0000001fff037819 */ /* 0x003fc80000011400 */
[----:B------:R-:W-:Y:S02]  /*3ab0*/  LEA.HI R12, R3, R0, RZ, 0x4 ;  /* 0x00000000030c7211 */ /* 0x000fe400078f20ff */
[----:B------:R-:W-:Y:S02]  /*3ac0*/  CS2R R2, SRZ ;  /* 0x0000000000027805 */ /* 0x000fe4000001ff00 */
[----:B------:R-:W-:Y:S02]  /*3ad0*/  LOP3.LUT R19, R12, 0xfffffff0, RZ, 0xc0, !PT ;  /* 0xfffffff00c137812 */ /* 0x000fe400078ec0ff */
[----:B------:R-:W-:-:S03]  /*3ae0*/  SHF.R.S32.HI R12, RZ, 0x4, R12 ;  /* 0x00000004ff0c7819 */ /* 0x000fc6000001140c */
[----:B------:R-:W-:-:S05]  /*3af0*/  IMAD.IADD R19, R0, 0x1, -R19 ;  /* 0x0000000100137824 */ /* 0x000fca00078e0a13 */
[C---:B------:R-:W-:Y:S02]  /*3b00*/  ISETP.GE.AND P0, PT, R19.reuse, c[0x0][0x314], PT ;  /* 0x0000c50013007a0c */ /* 0x040fe40003f06270 */
[----:B------:R-:W-:Y:S02]  /*3b10*/  SHF.L.U32 R18, R19, 0x2, RZ ;  /* 0x0000000213127819 */ /* 0x000fe400000006ff */
[----:B------:R-:W-:Y:S01]  /*3b20*/  ISETP.LT.AND P0, PT, R0, 0x80, !P0 ;  /* 0x000000800000780c */ /* 0x000fe20004701270 */
[----:B------:R-:W-:-:S12]  /*3b30*/  IMAD.MOV.U32 R0, RZ, RZ, c[0x0][0x314] ;  /* 0x0000c500ff007624 */ /* 0x000fd800078e00ff */
[----:B------:R-:W-:Y:S02]  /*3b40*/  @P0 FADD.FTZ R4, -R28, R29 ;  /* 0x0000001d1c040221 */ /* 0x000fe40000010100 */
[----:B------:R-:W-:Y:S02]  /*3b50*/  @P0 IMAD R9, R19, 0x9, R12 ;  /* 0x0000000913090824 */ /* 0x000fe400078e020c */
[----:B------:R-:W-:-:S06]  /*3b60*/  @P0 FMUL.FTZ R4, R4, 1.4426950216293334961 ;  /* 0x3fb8aa3b04040820 */ /* 0x000fcc0000410000 */
[----:B------:R-:W0:Y:S02]  /*3b70*/  @P0 MUFU.EX2 R4, R4 ;  /* 0x0000000400040308 */ /* 0x000e240000000800 */
[----:B0-----:R0:W-:Y:S04]  /*3b80*/  @P0 STS [R9.X4], R4 ;  /* 0x0000000409000388 */ /* 0x0011e80000004800 */
[----:B------:R-:W-:Y:S01]  /*3b90*/  BAR.SYNC.DEFER_BLOCKING 0x0 ;  /* 0x0000000000007b1d */ /* 0x000fe20000010000 */
[----:B------:R-:W-:Y:S01]  /*3ba0*/  ISETP.GE.AND P0, PT, R0, 0x1, PT ;  /* 0x000000010000780c */ /* 0x000fe20003f06270 */
[----:B------:R-:W-:-:S12]  /*3bb0*/  IMAD.MOV.U32 R0, RZ, RZ, RZ ;  /* 0x000000ffff007224 */ /* 0x000fd800078e00ff */
[----:B------:R-:W-:Y:S05]  /*3bc0*/  @!P0 BRA `(.L_x_181) ;  /* 0x0000024000008947 */ /* 0x000fea0003800000 */
[----:B------:R-:W-:Y:S01]  /*3bd0*/  ULDC UR5, c[0x0][0x22c] ;  /* 0x00008b0000057ab9 */ /* 0x000fe20000000800 */
[C---:B------:R-:W-:Y:S01]  /*3be0*/  IMAD R13, R12.reuse, 0x40, R18 ;  /* 0x000000400c0d7824 */ /* 0x040fe200078e0212 */
[----:B------:R-:W-:Y:S01]  /*3bf0*/  UIMAD UR5, UR8, UR5, URZ ;  /* 0x00000005080572a4 */ /* 0x000fe2000f8e023f */
[C---:B------:R-:W-:Y:S01]  /*3c00*/  IADD3 R5, R7.reuse, -UR8, RZ ;  /* 0x8000000807057c10 */ /* 0x040fe2000fffe0ff */
[----:B------:R-:W-:Y:S01]  /*3c10*/  IMAD R20, R7, c[0x0][0x22c], RZ ;  /* 0x00008b0007147a24 */ /* 0x000fe200078e02ff */
[----:B0-----:R-:W-:Y:S01]  /*3c20*/  CS2R R8, SRZ ;  /* 0x0000000000087805 */ /* 0x001fe2000001ff00 */
        /* <DEDUP_REMOVED lines=11> */
.L_x_184:
[----:B------:R-:W-:Y:S01]  /*3ce0*/  BSSY B0, `(.L_x_182) ;  /* 0x0000007000007945 */ /* 0x000fe20003800000 */
[----:B------:R-:W-:-:S05]  /*3cf0*/  @P2 BRA `(.L_x_183) ;  /* 0x0000005000002947 */ /* 0x000fca0003800000 */
[----:B------:R-:W-:Y:S01]  /*3d00*/  ISETP.GE.AND P0, PT, R18, c[0x0][0x220], PT ;  /* 0x0000880012007a0c */ /* 0x000fe20003f06270 */
[----:B------:R-:W-:Y:S01]  /*3d10*/  CS2R R8, SRZ ;  /* 0x0000000000087805 */ /* 0x000fe2000001ff00 */
[----:B------:R-:W-:Y:S11]  /*3d20*/  CS2R R10, SRZ ;  /* 0x00000000000a7805 */ /* 0x000ff6000001ff00 */
[----:B------:R-:W-:Y:S05]  /*3d30*/  @!P0 MOV R15, R13 ;  /* 0x0000000d000f8202 */ /* 0x000fea0000000f00 */
[----:B------:R0:W5:Y:S02]  /*3d40*/  @!P0 LDG.E.128 R8, [R14.64] ;  /* 0x0000000a0e088981 */ /* 0x000164000c1e1d00 */
.L_x_183:
[----:B------:R-:W-:Y:S05]  /*3d50*/  BSYNC B0 ;  /* 0x0000000000007941 */ /* 0x000fea0003800000 */
.L_x_182:
        /* <DEDUP_REMOVED lines=11> */
.L_x_181:
        /* <DEDUP_REMOVED lines=72> */
[----:B------:R-:W-:Y:S02]  /*4290*/  IMAD R0, R0, c[0x0][0x1e8], RZ ;  /* 0x00007a0000007a24 */ /* 0x000fe400078e02ff */
[----:B------:R-:W-:-:S04]  /*42a0*/  IMAD.WIDE.U32 R18, R7, c[0x0][0x1e8], R18 ;  /* 0x00007a0007127a25 */ /* 0x000fc800078e0012 */
[----:B------:R-:W-:Y:S01]  /*42b0*/  IMAD R0, R7, c[0x0][0x1ec], R0 ;  /* 0x00007b0007007a24 */ /* 0x000fe200078e0200 */
[----:B------:R-:W-:-:S04]  /*42c0*/  LEA R2, P0, R18, c[0x0][0x1d0], 0x1 ;  /* 0x0000740012027a11 */ /* 0x000fc800078008ff */
[----:B------:R-:W-:-:S04]  /*42d0*/  IADD3 R3, R19, R0, RZ ;  /* 0x0000000013037210 */ /* 0x000fc80007ffe0ff */
[----:B------:R-:W-:-:S05]  /*42e0*/  LEA.HI.X R3, R18, c[0x0][0x1d4], R3, 0x1, P0 ;  /* 0x0000750012037a11 */ /* 0x000fca00000f0c03 */
[----:B------:R-:W-:Y:S01]  /*42f0*/  STG.E.64 [R2.64], R4 ;  /* 0x0000000402007986 */ /* 0x000fe2000c101b0a */
[----:B------:R-:W-:Y:S05]  /*4300*/  EXIT ;  /* 0x000000000000794d */ /* 0x000fea0003800000 */
        .weak           $__internal_3_$__cuda_sm20_div_s64
        .type           $__internal_3_$__cuda_sm20_div_s64,@function
        .size           $__internal_3_$__cuda_sm20_div_s64,(.L_x_7699 - $__internal_3_$__cuda_sm20_div_s64)
$__internal_3_$__cuda_sm20_div_s64:
        /* <DEDUP_REMOVED lines=29> */
[----:B------:R-:W-:-:S04]  /*44e0*/  IMAD.X R26, RZ, RZ, ~R26, P0 ;  /* 0x000000ffff1a7224 */ /* 0x000fc800000e0e1a */
[----:B------:R-:W-:-:S04]  /*44f0*/  IMAD.WIDE.U32 R34, P5, R35, R26, R34 ;  /* 0x0000001a23227225 */ /* 0x000fc800078a0022 */
[C---:B------:R-:W-:Y:S02]  /*4500*/  IMAD R21, R27.reuse, R26, RZ ;  /* 0x0000001a1b157224 */ /* 0x040fe400078e02ff */
[----:B------:R-:W-:-:S04]  /*4510*/  IMAD.HI.U32 R20, P4, R27, R20, R34 ;  /* 0x000000141b147227 */ /* 0x000fc80007880022 */
[----:B------:R-:W-:Y:S01]  /*4520*/  IMAD.HI.U32 R19, R27, R26, RZ ;  /* 0x0000001a1b137227 */ /* 0x000fe200078e00ff */
[----:B------:R-:W-:Y:S02]  /*4530*/  IADD3 R21, P3, R21, R20, RZ ;  /* 0x0000001415157210 */ /* 0x000fe40007f7e0ff */
[-C--:B------:R-:W-:Y:S01]  /*4540*/  IADD3 R20, P0, RZ, -R18.reuse, RZ ;  /* 0x80000012ff147210 */ /* 0x080fe20007f1e0ff */
[----:B------:R-:W-:Y:S02]  /*4550*/  IMAD.X R27, R19, 0x1, R27, P5 ;  /* 0x00000001131b7824 */ /* 0x000fe400028e061b */
[----:B------:R-:W-:Y:S01]  /*4560*/  IMAD.MOV.U32 R35, RZ, RZ, RZ ;  /* 0x000000ffff237224 */ /* 0x000fe200078e00ff */
[----:B------:R-:W-:Y:S01]  /*4570*/  SEL R20, R20, R18, !P2 ;  /* 0x0000001214147207 */ /* 0x000fe20005000000 */
[----:B------:R-:W-:-:S04]  /*4580*/  IMAD.X R26, RZ, RZ, ~R17, P0 ;  /* 0x000000ffff1a7224 */ /* 0x000fc800000e0e11 */
[----:B------:R-:W-:Y:S01]  /*4590*/  IMAD.HI.U32 R34, R21, R20, RZ ;  /* 0x0000001415227227 */ /* 0x000fe200078e00ff */
[----:B------:R-:W-:Y:S02]  /*45a0*/  SEL R19, R26, R17, !P2 ;  /* 0x000000111a137207 */ /* 0x000fe40005000000 */
[----:B------:R-:W-:-:S03]  /*45b0*/  IADD3.X R26, RZ, RZ, R27, P3, P4 ;  /* 0x000000ffff1a7210 */ /* 0x000fc60001fe841b */
[----:B------:R-:W-:-:S04]  /*45c0*/  IMAD.WIDE.U32 R34, R21, R19, R34 ;  /* 0x0000001315227225 */ /* 0x000fc800078e0022 */
[C---:B------:R-:W-:Y:S02]  /*45d0*/  IMAD R27, R26.reuse, R19, RZ ;  /* 0x000000131a1b7224 */ /* 0x040fe400078e02ff */
[----:B------:R-:W-:-:S04]  /*45e0*/  IMAD.HI.U32 R34, P0, R26, R20, R34 ;  /* 0x000000141a227227 */ /* 0x000fc80007800022 */
[----:B------:R-:W-:Y:S01]  /*45f0*/  IMAD.HI.U32 R26, R26, R19, RZ ;  /* 0x000000131a1a7227 */ /* 0x000fe200078e00ff */
[----:B------:R-:W-:-:S04]  /*4600*/  IADD3 R27, P2, R27, R34, RZ ;  /* 0x000000221b1b7210 */ /* 0x000fc80007f5e0ff */
[----:B------:R-:W-:Y:S01]  /*4610*/  IADD3.X R26, R26, RZ, RZ, P0, !PT ;  /* 0x000000ff1a1a7210 */ /* 0x000fe200007fe4ff */
[----:B------:R-:W-:-:S04]  /*4620*/  IMAD.WIDE.U32 R34, R27, R38, RZ ;  /* 0x000000261b227225 */ /* 0x000fc800078e00ff */
[----:B------:R-:W-:Y:S01]  /*4630*/  IMAD R21, R27, R39, R35 ;  /* 0x000000271b157224 */ /* 0x000fe200078e0223 */
[----:B------:R-:W-:Y:S01]  /*4640*/  IADD3 R20, P0, -R34, R20, RZ ;  /* 0x0000001422147210 */ /* 0x000fe20007f1e1ff */
[----:B------:R-:W-:-:S03]  /*4650*/  IMAD.X R26, RZ, RZ, R26, P2 ;  /* 0x000000ffff1a7224 */ /* 0x000fc600010e061a */
        /* <DEDUP_REMOVED lines=8> */
[----:B------:R-:W-:Y:S02]  /*46e0*/  SEL R34, R34, R27, P4 ;  /* 0x0000001b22227207 */ /* 0x000fe40002000000 */
[----:B------:R-:W-:Y:S01]  /*46f0*/  ISETP.GE.U32.AND P0, PT, R21, R38, PT ;  /* 0x000000261500720c */ /* 0x000fe20003f06070 */
[----:B------:R-:W-:Y:S01]  /*4700*/  IMAD.X R21, RZ, RZ, R26, P2 ;  /* 0x000000ffff157224 */ /* 0x000fe200010e061a */
[----:B------:R-:W-:Y:S02]  /*4710*/  SEL R19, R20, R19, P4 ;  /* 0x0000001314137207 */ /* 0x000fe40002000000 */
[----:B------:R-:W-:Y:S02]  /*4720*/  IADD3 R27, P2, R34, 0x1, RZ ;  /* 0x00000001221b7810 */ /* 0x000fe40007f5e0ff */
[----:B------:R-:W-:Y:S01]  /*4730*/  SEL R21, R21, R26, P4 ;  /* 0x0000001a15157207 */ /* 0x000fe20002000000 */
[----:B------:R-:W-:Y:S01]  /*4740*/  IMAD.MOV.U32 R26, RZ, RZ, R22 ;  /* 0x000000ffff1a7224 */ /* 0x000fe200078e0016 */
[----:B------:R-:W-:-:S02]  /*4750*/  ISETP.GE.U32.AND.EX P0, PT, R19, R39, PT, P0 ;  /* 0x000000271300720c */ /* 0x000fc40003f06100 */
[----:B------:R-:W-:Y:S02]  /*4760*/  IADD3.X R20, RZ, R21, RZ, P2, !PT ;  /* 0x00000015ff147210 */ /* 0x000fe400017fe4ff */
[----:B------:R-:W-:Y:S02]  /*4770*/  SEL R27, R27, R34, P0 ;  /* 0x000000221b1b7207 */ /* 0x000fe40000000000 */
[----:B------:R-:W-:Y:S02]  /*4780*/  LOP3.LUT R19, R23, R17, RZ, 0x3c, !PT ;  /* 0x0000001117137212 */ /* 0x000fe400078e3cff */
[----:B------:R-:W-:Y:S02]  /*4790*/  SEL R21, R20, R21, P0 ;  /* 0x0000001514157207 */ /* 0x000fe40000000000 */
[----:B------:R-:W-:Y:S02]  /*47a0*/  IADD3 R20, P2, RZ, -R27, RZ ;  /* 0x8000001bff147210 */ /* 0x000fe40007f5e0ff */
[----:B------:R-:W-:-:S02]  /*47b0*/  ISETP.GE.AND P3, PT, R19, RZ, PT ;  /* 0x000000ff1300720c */ /* 0x000fc40003f66270 */
[----:B------:R-:W-:Y:S01]  /*47c0*/  ISETP.NE.U32.AND P0, PT, R24, RZ, PT ;  /* 0x000000ff1800720c */ /* 0x000fe20003f05070 */
[----:B------:R-:W-:Y:S01]  /*47d0*/  IMAD.X R24, RZ, RZ, ~R21, P2 ;  /* 0x000000ffff187224 */ /* 0x000fe200010e0e15 */
[----:B------:R-:W-:Y:S01]  /*47e0*/  SEL R20, R20, R27, !P3 ;  /* 0x0000001b14147207 */ /* 0x000fe20005800000 */
[----:B------:R-:W-:Y:S01]  /*47f0*/  IMAD.MOV.U32 R27, RZ, RZ, 0x0 ;  /* 0x00000000ff1b7424 */ /* 0x000fe200078e00ff */
[----:B------:R-:W-:Y:S02]  /*4800*/  ISETP.NE.AND.EX P0, PT, R23, RZ, PT, P0 ;  /* 0x000000ff1700720c */ /* 0x000fe40003f05300 */
[----:B------:R-:W-:Y:S02]  /*4810*/  SEL R24, R24, R21, !P3 ;  /* 0x0000001518187207 */ /* 0x000fe40005800000 */
[----:B------:R-:W-:Y:S02]  /*4820*/  SEL R20, R20, 0xffffffff, P0 ;  /* 0xffffffff14147807 */ /* 0x000fe40000000000 */
[----:B------:R-:W-:Y:S01]  /*4830*/  SEL R21, R24, 0xffffffff, P0 ;  /* 0xffffffff18157807 */ /* 0x000fe20000000000 */
[----:B------:R-:W-:Y:S06]  /*4840*/  RET.REL.NODEC R26 `(_ZN5flash32flash_fwd_splitkv_combine_kernelI23Flash_fwd_kernel_traitsILi64ELi64ELi256ELi4ELb0ELb0EN7cutlass6half_tE19Flash_kernel_traitsILi64ELi64ELi256ELi4ES3_EELi8ELi4ELb0EEEvNS_16Flash_fwd_paramsE) ;  /* 0xffffb7b01a007950 */ /* 0x000fec0003c3ffff */
.L_x_185:
        /* <DEDUP_REMOVED lines=11> */
.L_x_7699:


//--------------------- .text._ZN5flash32flash_fwd_splitkv_combine_kernelI23Flash_fwd_kernel_traitsILi64ELi64ELi256ELi4ELb0ELb0EN7cutlass6half_tE19Flash_kernel_traitsILi64ELi64ELi256ELi4ES3_EELi8ELi3ELb0EEEvNS_16Flash_fwd_paramsE --------------------------
	.section	.text._ZN5flash32flash_fwd_splitkv_combine_kernelI23Flash_fwd_kernel_traitsILi64ELi64ELi256ELi4ELb0ELb0EN7cutlass6half_tE19Flash_kernel_traitsILi64ELi64ELi256ELi4ES3_EELi8ELi3ELb0EEEvNS_16Flash_fwd_paramsE,"ax",@progbits
	.sectioninfo	@"SHI_REGISTERS=54"
	.align	128
        .global         _ZN5flash32flash_fwd_splitkv_combine_kernelI23Flash_fwd_kernel_traitsILi64ELi64ELi256ELi4ELb0ELb0EN7cutlass6half_tE19Flash_kernel_traitsILi64ELi64ELi256ELi4ES3_EELi8ELi3ELb0EEEvNS_16Flash_fwd_paramsE
        .type           _ZN5flash32flash_fwd_splitkv_combine_kernelI23Flash_fwd_kernel_traitsILi64ELi64ELi256ELi4ELb0ELb0EN7cutlass6half_tE19Flash_kernel_traitsILi64ELi64ELi256ELi4ES3_EELi8ELi3ELb0EEEvNS_16Flash_fwd_paramsE,@function
        .size           _ZN5flash32flash_fwd_splitkv_combine_kernelI23Flash_fwd_kernel_traitsILi64ELi64ELi256ELi4ELb0ELb0EN7cutlass6half_tE19Flash_kernel_traitsILi64ELi64ELi256ELi4ES3_EELi8ELi3ELb0EEEvNS_16Flash_fwd_paramsE,(.L_x_7700 - _ZN5flash32flash_fwd_splitkv_combine_kernelI23Flash_fwd_kernel_traitsILi64ELi64ELi256ELi4ELb0ELb0EN7cutlass6half_tE19Flash_kernel_traitsILi64ELi64ELi256ELi4ES3_EELi8ELi3ELb0EEEvNS_16Flash_fwd_paramsE)
        .other          _ZN5flash32flash_fwd_splitkv_combine_kernelI23Flash_fwd_kernel_traitsILi64ELi64ELi256ELi4ELb0ELb0EN7cutlass6half_tE19Flash_kernel_traitsILi64ELi64ELi256ELi4ES3_EELi8ELi3ELb0EEEvNS_16Flash_fwd_paramsE,@"STO_CUDA_ENTRY STV_DEFAULT"
_ZN5flash32flash_fwd_splitkv_combine_kernelI23Flash_fwd_kernel_traitsILi64ELi64ELi256ELi4ELb0ELb0EN7cutlass6half_tE19Flash_kernel_traitsILi64ELi64ELi256ELi4ES3_EELi8ELi3ELb0EEEvNS_16Flash_fwd_paramsE:
.text._ZN5flash32flash_fwd_splitkv_combine_kernelI23Flash_fwd_kernel_traitsILi64ELi64ELi256ELi4ELb0ELb0EN7cutlass6half_tE19Flash_kernel_traitsILi64ELi64ELi256ELi4ES3_EELi8ELi3ELb0EEEvNS_16Flash_fwd_paramsE:
        /* <DEDUP_REMOVED lines=23> */
[----:B------:R-:W-:Y:S05]  /*0170*/  CALL.REL.NOINC `($__internal_4_$__cuda_sm20_div_s64) ;  /* 0x000040e000007944 */ /* 0x000fea0003c00000 */
[----:B------:R-:W-:Y:S01]  /*0180*/  MOV R24, R0 ;  /* 0x0000000000187202 */ /* 0x000fe20000000f00 */
[----:B------:R-:W-:Y:S05]  /*0190*/  BRA `(.L_x_187) ;  /* 0x0000013000007947 */ /* 0x000fea0003800000 */
.L_x_186:
        /* <DEDUP_REMOVED lines=19> */
.L_x_187:
        /* <DEDUP_REMOVED lines=8> */
[----:B------:R-:W-:Y:S02]  /*0350*/  MOV R21, R25 ;  /* 0x0000001900157202 */ /* 0x000fe40000000f00 */
[----:B------:R-:W-:Y:S02]  /*0360*/  MOV R20, 0x380 ;  /* 0x0000038000147802 */ /* 0x000fe40000000f00 */
[----:B------:R-:W-:Y:S05]  /*0370*/  CALL.REL.NOINC `($__internal_4_$__cuda_sm20_div_s64) ;  /* 0x00003ee000007944 */ /* 0x000fea0003c00000 */
[----:B------:R-:W-:Y:S02]  /*0380*/  MOV R12, R0 ;  /* 0x00000000000c7202 */ /* 0x000fe40000000f00 */
[----:B------:R-:W-:Y:S01]  /*0390*/  MOV R13, R25 ;  /* 0x00000019000d7202 */ /* 0x000fe20000000f00 */
[----:B------:R-:W-:Y:S05]  /*03a0*/  BRA `(.L_x_190) ;  /* 0x0000013000007947 */ /* 0x000fea0003800000 */
.L_x_189:
        /* <DEDUP_REMOVED lines=19> */
.L_x_190:
[----:B------:R-:W-:Y:S05]  /*04e0*/  BSYNC B0 ;  /* 0x0000000000007941 */ /* 0x000fea0003800000 */
.L_x_188:
        /* <DEDUP_REMOVED lines=44> */
.L_x_192:
        /* <DEDUP_REMOVED lines=19> */
.L_x_193:
[----:B------:R-:W-:Y:S05]  /*08e0*/  BSYNC B0 ;  /* 0x0000000000007941 */ /* 0x000fea0003800000 */
.L_x_191:
        /* <DEDUP_REMOVED lines=70> */
[----:B------:R-:W-:Y:S02]  /*0d50*/  MOV R20, 0xd70 ;  /* 0x00000d7000147802 */ /* 0x000fe40000000f00 */
[----:B------:R-:W-:Y:S05]  /*0d60*/  CALL.REL.NOINC `($__internal_4_$__cuda_sm20_div_s64) ;  /* 0x000034f000007944 */ /* 0x000fea0003c00000 */
[----:B------:R-:W-:Y:S02]  /*0d70*/  MOV R32, R0 ;  /* 0x0000000000207202 */ /* 0x000fe40000000f00 */
[----:B------:R-:W-:Y:S01]  /*0d80*/  MOV R33, R25 ;  /* 0x0000001900217202 */ /* 0x000fe20000000f00 */
[----:B------:R-:W-:Y:S05]  /*0d90*/  BRA `(.L_x_196) ;  /* 0x0000013000007947 */ /* 0x000fea0003800000 */
.L_x_195:
        /* <DEDUP_REMOVED lines=19> */
.L_x_196:
[----:B------:R-:W-:Y:S05]  /*0ed0*/  BSYNC B0 ;  /* 0x0000000000007941 */ /* 0x000fea0003800000 */
.L_x_194:
        /* <DEDUP_REMOVED lines=42> */
.L_x_198:
        /* <DEDUP_REMOVED lines=19> */
.L_x_199:
[----:B------:R-:W-:Y:S05]  /*12b0*/  BSYNC B0 ;  /* 0x0000000000007941 */ /* 0x000fea0003800000 */
.L_x_197:
[----:B------:R-:W-:Y:S01]  /*12c0*/  IABS R6, c[0x0][0x214] ;  /* 0x0000850000067a13 */ /* 0x000fe20000000000 */
[----:B------:R-:W-:Y:S01]  /*12d0*/  ULDC.U8 UR4, c[0x0][0x329] ;  /* 0x0000ca4000047ab9 */ /* 0x000fe20000000000 */
[----:B------:R-:W-:Y:S01]  /*12e0*/  ISETP.GT.AND P3, PT, R5, RZ, PT ;  /* 0x000000ff0500720c */ /* 0x000fe20003f64270 */
[----:B------:R-:W-:Y:S01]  /*12f0*/  ULDC.64 UR10, c[0x0][0x118] ;  /* 0x00004600000a7ab9 */ /* 0x000fe20000000a00 */
[----:B------:R-:W0:Y:S01]  /*1300*/  I2F.RP R20, R6 ;  /* 0x0000000600147306 */ /* 0x000e220000209400 */
[----:B------:R-:W-:Y:S07]  /*1310*/  BSSY B0, `(.L_x_200) ;  /* 0x000007f000007945 */ /* 0x000fee0003800000 */
        /* <DEDUP_REMOVED lines=9> */
[----:B------:R-:W-:-:S03]  /*13b0*/  ISETP.GE.AND P1, PT, R11, RZ, PT ;  /* 0x000000ff0b00720c */ /* 0x000fc60003f26270 */
[----:B------:R-:W-:-:S04]  /*13c0*/  IMAD.HI.U32 R2, R2, R0, RZ ;  /* 0x0000000002027227 */ /* 0x000fc800078e00ff */
[----:B------:R-:W-:-:S04]  /*13d0*/  IMAD.MOV R13, RZ, RZ, -R2 ;  /* 0x000000ffff0d7224 */ /* 0x000fc800078e0a02 */
[C---:B------:R-:W-:Y:S01]  /*13e0*/  IMAD R13, R6.reuse, R13, R0 ;  /* 0x0000000d060d7224 */ /* 0x040fe200078e0200 */
[----:B------:R-:W-:Y:S02]  /*13f0*/  SHF.R.S32.HI R0, RZ, 0x1f, R5 ;  /* 0x0000001fff007819 */ /* 0x000fe40000011405 */
[----:B------:R-:W-:Y:S02]  /*1400*/  LEA.HI.SX32 R5, R5, 0x1, 0x1 ;  /* 0x0000000105057811 */ /* 0x000fe400078f0aff */
[----:B------:R-:W-:Y:S01]  /*1410*/  ISETP.GT.U32.AND P0, PT, R6, R13, PT ;  /* 0x0000000d0600720c */ /* 0x000fe20003f04070 */
[----:B------:R-:W-:-:S12]  /*1420*/  @!P3 IMAD.MOV R5, RZ, RZ, R0 ;  /* 0x000000ffff05b224 */ /* 0x000fd800078e0200 */
[----:B------:R-:W-:Y:S01]  /*1430*/  @!P0 IMAD.IADD R13, R13, 0x1, -R6 ;  /* 0x000000010d0d8824 */ /* 0x000fe200078e0a06 */
[----:B------:R-:W-:Y:S02]  /*1440*/  @!P0 IADD3 R2, R2, 0x1, RZ ;  /* 0x0000000102028810 */ /* 0x000fe40007ffe0ff */
[----:B------:R-:W-:Y:S02]  /*1450*/  ISETP.NE.AND P0, PT, RZ, c[0x0][0x214], PT ;  /* 0x00008500ff007a0c */ /* 0x000fe40003f05270 */
[----:B------:R-:W-:-:S13]  /*1460*/  ISETP.GE.U32.AND P2, PT, R13, R6, PT ;  /* 0x000000060d00720c */ /* 0x000fda0003f46070 */
[----:B------:R-:W-:-:S05]  /*1470*/  @P2 IADD3 R2, R2, 0x1, RZ ;  /* 0x0000000102022810 */ /* 0x000fca0007ffe0ff */
[----:B------:R-:W-:Y:S01]  /*1480*/  @!P1 IMAD.MOV R2, RZ, RZ, -R2 ;  /* 0x000000ffff029224 */ /* 0x000fe200078e0a02 */
[----:B------:R-:W-:-:S05]  /*1490*/  @!P0 LOP3.LUT R2, RZ, c[0x0][0x214], RZ, 0x33, !PT ;  /* 0x00008500ff028a12 */ /* 0x000fca00078e33ff */
[----:B------:R-:W-:Y:S01]  /*14a0*/  IMAD R5, R5, R2, RZ ;  /* 0x0000000205057224 */ /* 0x000fe200078e02ff */
[----:B------:R-:W-:-:S04]  /*14b0*/  IABS R2, c[0x0][0x1c0] ;  /* 0x0000700000027a13 */ /* 0x000fc80000000000 */
[----:B------:R-:W-:Y:S01]  /*14c0*/  IABS R11, R5 ;  /* 0x00000005000b7213 */ /* 0x000fe20000000000 */
[----:B------:R-:W0:Y:S04]  /*14d0*/  I2F.U32.RP R6, R2 ;  /* 0x0000000200067306 */ /* 0x000e280000209000 */
[----:B------:R-:W-:-:S04]  /*14e0*/  IMAD.IADD R10, R10, 0x1, R11 ;  /* 0x000000010a0a7824 */ /* 0x000fc800078e020b */
[----:B------:R-:W1:Y:S08]  /*14f0*/  I2F.RP R12, R11 ;  /* 0x0000000b000c7306 */ /* 0x000e700000209400 */
[----:B0-----:R-:W0:Y:S08]  /*1500*/  MUFU.RCP R22, R6 ;  /* 0x0000000600167308 */ /* 0x001e300000001000 */
[----:B-1----:R-:W1:Y:S01]  /*1510*/  MUFU.RCP R0, R12 ;  /* 0x0000000c00007308 */ /* 0x002e620000001000 */
[----:B0-----:R-:W-:-:S07]  /*1520*/  IADD3 R22, R22, 0xffffffe, RZ ;  /* 0x0ffffffe16167810 */ /* 0x001fce0007ffe0ff */
[----:B------:R-:W0:Y:S01]  /*1530*/  F2I.FTZ.U32.TRUNC.NTZ R23, R22 ;  /* 0x0000001600177305 */ /* 0x000e22000021f000 */
[----:B-1----:R-:W-:Y:S02]  /*1540*/  IADD3 R20, R0, 0xffffffe, RZ ;  /* 0x0ffffffe00147810 */ /* 0x002fe40007ffe0ff */
[----:B------:R-:W-:-:S05]  /*1550*/  IABS R12, R9 ;  /* 0x00000009000c7213 */ /* 0x000fca0000000000 */
[----:B------:R-:W1:Y:S01]  /*1560*/  F2I.FTZ.U32.TRUNC.NTZ R21, R20 ;  /* 0x0000001400157305 */ /* 0x000e62000021f000 */
[----:B------:R-:W-:Y:S01]  /*1570*/  LOP3.LUT R9, R9, c[0x0][0x1c0], RZ, 0x3c, !PT ;  /* 0x0000700009097a12 */ /* 0x000fe200078e3cff */
[----:B0-----:R-:W-:Y:S02]  /*1580*/  IMAD.MOV R27, RZ, RZ, -R23 ;  /* 0x000000ffff1b7224 */ /* 0x001fe400078e0a17 */
[----:B------:R-:W-:Y:S02]  /*1590*/  IMAD.MOV.U32 R22, RZ, RZ, RZ ;  /* 0x000000ffff167224 */ /* 0x000fe400078e00ff */
[----:B------:R-:W-:Y:S02]  /*15a0*/  IMAD R27, R27, R2, RZ ;  /* 0x000000021b1b7224 */ /* 0x000fe400078e02ff */
[----:B-1----:R-:W-:Y:S02]  /*15b0*/  IMAD.MOV R0, RZ, RZ, -R21 ;  /* 0x000000ffff007224 */ /* 0x002fe400078e0a15 */
[----:B------:R-:W-:-:S02]  /*15c0*/  IMAD.MOV.U32 R20, RZ, RZ, RZ ;  /* 0x000000ffff147224 */ /* 0x000fc400078e00ff */
[----:B------:R-:W-:Y:S01]  /*15d0*/  IMAD R13, R0, R11, RZ ;  /* 0x0000000b000d7224 */ /* 0x000fe200078e02ff */
[----:B------:R-:W-:Y:S01]  /*15e0*/  IABS R0, R10 ;  /* 0x0000000a00007213 */ /* 0x000fe20000000000 */
[----:B------:R-:W-:-:S04]  /*15f0*/  IMAD.HI.U32 R27, R23, R27, R22 ;  /* 0x0000001b171b7227 */ /* 0x000fc800078e0016 */
[----:B------:R-:W-:Y:S01]  /*1600*/  IMAD.HI.U32 R13, R21, R13, R20 ;  /* 0x0000000d150d7227 */ /* 0x000fe200078e0014 */
[----:B------:R-:W-:Y:S02]  /*1610*/  IABS R21, c[0x0][0x1c0] ;  /* 0x0000700000157a13 */ /* 0x000fe40000000000 */
[----:B------:R-:W-:Y:S01]  /*1620*/  IABS R20, R5 ;  /* 0x0000000500147213 */ /* 0x000fe20000000000 */
[----:B------:R-:W-:-:S04]  /*1630*/  IMAD.HI.U32 R6, R27, R12, RZ ;  /* 0x0000000c1b067227 */ /* 0x000fc800078e00ff */
[----:B------:R-:W-:Y:S02]  /*1640*/  IMAD.MOV R21, RZ, RZ, -R21 ;  /* 0x000000ffff157224 */ /* 0x000fe400078e0a15 */
[----:B------:R-:W-:Y:S02]  /*1650*/  IMAD.MOV R20, RZ, RZ, -R20 ;  /* 0x000000ffff147224 */ /* 0x000fe400078e0a14 */
[----:B------:R-:W-:-:S04]  /*1660*/  IMAD.HI.U32 R13, R13, R0, RZ ;  /* 0x000000000d0d7227 */ /* 0x000fc800078e00ff */
[----:B------:R-:W-:Y:S02]  /*1670*/  IMAD R23, R6, R21, R12 ;  /* 0x0000001506177224 */ /* 0x000fe400078e020c */
[--C-:B------:R-:W-:Y:S02]  /*1680*/  IMAD R20, R13, R20, R0.reuse ;  /* 0x000000140d147224 */ /* 0x100fe400078e0200 */
[----:B------:R-:W-:Y:S01]  /*1690*/  IMAD.HI.U32 R12, R27, R0, RZ ;  /* 0x000000001b0c7227 */ /* 0x000fe200078e00ff */
[----:B------:R-:W-:Y:S02]  /*16a0*/  ISETP.GT.U32.AND P3, PT, R2, R23, PT ;  /* 0x000000170200720c */ /* 0x000fe40003f64070 */
[----:B------:R-:W-:Y:S01]  /*16b0*/  ISETP.GT.U32.AND P0, PT, R11, R20, PT ;  /* 0x000000140b00720c */ /* 0x000fe20003f04070 */
[----:B------:R-:W-:Y:S01]  /*16c0*/  IMAD R21, R12, R21, R0 ;  /* 0x000000150c157224 */ /* 0x000fe200078e0200 */
[C---:B------:R-:W-:Y:S02]  /*16d0*/  LOP3.LUT R0, R10.reuse, R11, RZ, 0x3c, !PT ;  /* 0x0000000b0a007212 */ /* 0x040fe400078e3cff */
[----:B------:R-:W-:-:S02]  /*16e0*/  LOP3.LUT R10, R10, c[0x0][0x1c0], RZ, 0x3c, !PT ;  /* 0x000070000a0a7a12 */ /* 0x000fc400078e3cff */
[----:B------:R-:W-:Y:S02]  /*16f0*/  ISETP.GT.U32.AND P1, PT, R2, R21, PT ;  /* 0x000000150200720c */ /* 0x000fe40003f24070 */
[----:B------:R-:W-:Y:S02]  /*1700*/  ISETP.GE.AND P4, PT, R0, RZ, PT ;  /* 0x000000ff0000720c */ /* 0x000fe40003f86270 */
[----:B------:R-:W0:Y:S01]  /*1710*/  S2R R0, SR_TID.X ;  /* 0x0000000000007919 */ /* 0x000e220000002100 */
[----:B------:R-:W-:Y:S01]  /*1720*/  @!P3 IMAD.IADD R23, R23, 0x1, -R2 ;  /* 0x000000011717b824 */ /* 0x000fe200078e0a02 */
[----:B------:R-:W-:Y:S01]  /*1730*/  @!P3 IADD3 R6, R6, 0x1, RZ ;  /* 0x000000010606b810 */ /* 0x000fe20007ffe0ff */
[----:B------:R-:W-:Y:S01]  /*1740*/  @!P0 IMAD.IADD R20, R20, 0x1, -R11 ;  /* 0x0000000114148824 */ /* 0x000fe200078e0a0b */
[----:B------:R-:W-:Y:S02]  /*1750*/  @!P0 IADD3 R13, R13, 0x1, RZ ;  /* 0x000000010d0d8810 */ /* 0x000fe40007ffe0ff */
[----:B------:R-:W-:-:S02]  /*1760*/  ISETP.GE.U32.AND P6, PT, R23, R2, PT ;  /* 0x000000021700720c */ /* 0x000fc40003fc6070 */
[----:B------:R-:W-:Y:S01]  /*1770*/  ISETP.GE.U32.AND P2, PT, R20, R11, PT ;  /* 0x0000000b1400720c */ /* 0x000fe20003f46070 */
[----:B------:R-:W-:Y:S01]  /*1780*/  @!P1 IMAD.IADD R21, R21, 0x1, -R2 ;  /* 0x0000000115159824 */ /* 0x000fe200078e0a02 */
[----:B------:R-:W-:Y:S02]  /*1790*/  ISETP.GE.AND P0, PT, R9, RZ, PT ;  /* 0x000000ff0900720c */ /* 0x000fe40003f06270 */
[----:B------:R-:W-:Y:S02]  /*17a0*/  ISETP.GT.AND P3, PT, R4, RZ, PT ;  /* 0x000000ff0400720c */ /* 0x000fe40003f64270 */
[----:B------:R-:W-:Y:S02]  /*17b0*/  ISETP.GE.U32.AND P5, PT, R21, R2, PT ;  /* 0x000000021500720c */ /* 0x000fe40003fa6070 */
[----:B------:R-:W-:Y:S02]  /*17c0*/  @!P1 IADD3 R12, R12, 0x1, RZ ;  /* 0x000000010c0c9810 */ /* 0x000fe40007ffe0ff */
[----:B------:R-:W-:-:S02]  /*17d0*/  LOP3.LUT R9, RZ, c[0x0][0x1c0], RZ, 0x33, !PT ;  /* 0x00007000ff097a12 */ /* 0x000fc400078e33ff */
[----:B------:R-:W-:Y:S02]  /*17e0*/  @P6 IADD3 R6, R6, 0x1, RZ ;  /* 0x0000000106066810 */ /* 0x000fe40007ffe0ff */
[----:B------:R-:W-:Y:S02]  /*17f0*/  @P2 IADD3 R13, R13, 0x1, RZ ;  /* 0x000000010d0d2810 */ /* 0x000fe40007ffe0ff */
[----:B------:R-:W-:Y:S02]  /*1800*/  ISETP.NE.AND P6, PT, R5, RZ, PT ;  /* 0x000000ff0500720c */ /* 0x000fe40003fc5270 */
[----:B------:R-:W-:Y:S01]  /*1810*/  ISETP.GE.AND P2, PT, R10, RZ, PT ;  /* 0x000000ff0a00720c */ /* 0x000fe20003f46270 */
[----:B------:R-:W-:Y:S01]  /*1820*/  IMAD.MOV.U32 R10, RZ, RZ, R6 ;  /* 0x000000ffff0a7224 */ /* 0x000fe200078e0006 */
[----:B------:R-:W-:Y:S01]  /*1830*/  ISETP.NE.AND P1, PT, RZ, UR4, PT ;  /* 0x00000004ff007c0c */ /* 0x000fe2000bf25270 */
[----:B------:R-:W-:Y:S01]  /*1840*/  @!P4 IMAD.MOV R13, RZ, RZ, -R13 ;  /* 0x000000ffff0dc224 */ /* 0x000fe200078e0a0d */
[----:B------:R-:W-:Y:S01]  /*1850*/  ISETP.NE.AND P4, PT, RZ, c[0x0][0x1c0], PT ;  /* 0x00007000ff007a0c */ /* 0x000fe20003f85270 */
[----:B------:R-:W-:Y:S01]  /*1860*/  IMAD.MOV.U32 R6, RZ, RZ, c[0x0][0x214] ;  /* 0x00008500ff067624 */ /* 0x000fe200078e00ff */
[----:B0-----:R-:W-:Y:S01]  /*1870*/  SHF.R.S32.HI R23, RZ, 0x1f, R0 ;  /* 0x0000001fff177819 */ /* 0x001fe20000011400 */
[----:B------:R-:W-:Y:S01]  /*1880*/  @!P0 IMAD.MOV R10, RZ, RZ, -R10 ;  /* 0x000000ffff0a8224 */ /* 0x000fe200078e0a0a */
[----:B------:R-:W-:-:S02]  /*1890*/  SHF.R.S32.HI R2, RZ, 0x1f, R4 ;  /* 0x0000001fff027819 */ /* 0x000fc40000011404 */
[----:B------:R-:W-:Y:S02]  /*18a0*/  SEL R6, R6, 0x1, !P1 ;  /* 0x0000000106067807 */ /* 0x000fe40004800000 */
[----:B------:R-:W-:Y:S02]  /*18b0*/  SEL R21, R9, R10, !P4 ;  /* 0x0000000a09157207 */ /* 0x000fe40006000000 */
[----:B------:R-:W-:Y:S02]  /*18c0*/  @!P6 LOP3.LUT R13, RZ, R11, RZ, 0x33, !PT ;  /* 0x0000000bff0de212 */ /* 0x000fe400078e33ff */
[----:B------:R-:W-:Y:S01]  /*18d0*/  LEA.HI R10, R23, R0, RZ, 0x3 ;  /* 0x00000000170a7211 */ /* 0x000fe200078f18ff */
[----:B------:R-:W-:Y:S01]  /*18e0*/  IMAD R11, R21, R6, RZ ;  /* 0x00000006150b7224 */ /* 0x000fe200078e02ff */
[----:B------:R-:W-:Y:S02]  /*18f0*/  @P5 IADD3 R12, R12, 0x1, RZ ;  /* 0x000000010c0c5810 */ /* 0x000fe40007ffe0ff */
[----:B------:R-:W-:Y:S01]  /*1900*/  LEA.HI.SX32 R20, R4, 0x1, 0x1 ;  /* 0x0000000104147811 */ /* 0x000fe200078f0aff */
[----:B------:R-:W-:Y:S01]  /*1910*/  @!P3 IMAD.MOV R20, RZ, RZ, R2 ;  /* 0x000000ffff14b224 */ /* 0x000fe200078e0202 */
[----:B------:R-:W-:Y:S01]  /*1920*/  ISETP.LT.U32.AND P0, PT, R24, R13, PT ;  /* 0x0000000d1800720c */ /* 0x000fe20003f01070 */
[----:B------:R-:W-:Y:S01]  /*1930*/  @!P2 IMAD.MOV R12, RZ, RZ, -R12 ;  /* 0x000000ffff0ca224 */ /* 0x000fe200078e0a0c */
[----:B------:R-:W-:Y:S01]  /*1940*/  SHF.R.S32.HI R21, RZ, 0x1f, R13 ;  /* 0x0000001fff157819 */ /* 0x000fe2000001140d */
[----:B------:R-:W-:Y:S01]  /*1950*/  IMAD R11, R20, R11, RZ ;  /* 0x0000000b140b7224 */ /* 0x000fe200078e02ff */
[----:B------:R-:W-:-:S02]  /*1960*/  SHF.R.S32.HI R2, RZ, 0x3, R10 ;  /* 0x00000003ff027819 */ /* 0x000fc4000001140a */
[----:B------:R-:W-:Y:S02]  /*1970*/  ISETP.LT.AND.EX P2, PT, R25, R21, PT, P0 ;  /* 0x000000151900720c */ /* 0x000fe40003f41300 */
[----:B------:R-:W-:Y:S02]  /*1980*/  ISETP.GE.AND P0, PT, R2, c[0x0][0x314], PT ;  /* 0x0000c50002007a0c */ /* 0x000fe40003f06270 */
[----:B------:R-:W-:Y:S01]  /*1990*/  LOP3.LUT R23, R10, 0xfffffff8, RZ, 0xc0, !PT ;  /* 0xfffffff80a177812 */ /* 0x000fe200078ec0ff */
[----:B------:R-:W-:Y:S01]  /*19a0*/  IMAD.MOV.U32 R10, RZ, RZ, -0x800000 ;  /* 0xff800000ff0a7424 */ /* 0x000fe200078e00ff */
[----:B------:R-:W-:Y:S02]  /*19b0*/  SEL R9, R9, R12, !P4 ;  /* 0x0000000c09097207 */ /* 0x000fe40006000000 */
[----:B------:R-:W-:Y:S01]  /*19c0*/  SEL R13, R24, R13, P2 ;  /* 0x0000000d180d7207 */ /* 0x000fe20001000000 */
[----:B------:R-:W-:Y:S01]  /*19d0*/  IMAD.IADD R23, R0, 0x1, -R23 ;  /* 0x0000000100177824 */ /* 0x000fe200078e0a17 */
[----:B------:R-:W-:-:S05]  /*19e0*/  SEL R12, R25, R21, P2 ;  /* 0x00000015190c7207 */ /* 0x000fca0001000000 */
[----:B------:R-:W-:Y:S05]  /*19f0*/  @P0 BRA `(.L_x_201) ;  /* 0x0000010000000947 */ /* 0x000fea0003800000 */
[----:B------:R-:W-:Y:S02]  /*1a00*/  IADD3 R22, P2, R7, -UR8, RZ ;  /* 0x8000000807167c10 */ /* 0x000fe4000ff5e0ff */
[----:B------:R-:W-:Y:S02]  /*1a10*/  SHF.R.S32.HI R20, RZ, 0x1f, R23 ;  /* 0x0000001fff147819 */ /* 0x000fe40000011417 */
        /* <DEDUP_REMOVED lines=14> */
.L_x_201:
[----:B------:R-:W-:Y:S05]  /*1b00*/  BSYNC B0 ;  /* 0x0000000000007941 */ /* 0x000fea0003800000 */
.L_x_200:
[C---:B------:R-:W-:Y:S01]  /*1b10*/  ISETP.GT.AND P0, PT, R0.reuse, 0x3f, PT ;  /* 0x0000003f0000780c */ /* 0x040fe20003f04270 */
[----:B------:R-:W-:Y:S01]  /*1b20*/  IMAD.MOV.U32 R29, RZ, RZ, -0x800000 ;  /* 0xff800000ff1d7424 */ /* 0x000fe200078e00ff */
[C---:B------:R-:W-:Y:S01]  /*1b30*/  LOP3.LUT P2, RZ, R0.reuse, 0x7, RZ, 0xc0, !PT ;  /* 0x0000000700ff7812 */ /* 0x040fe2000784c0ff */
[----:B------:R-:W-:Y:S01]  /*1b40*/  IMAD R9, R9, R6, RZ ;  /* 0x0000000609097224 */ /* 0x000fe200078e02ff */
[----:B------:R-:W-:Y:S01]  /*1b50*/  ISETP.GT.AND P3, PT, R5, RZ, PT ;  /* 0x000000ff0500720c */ /* 0x000fe20003f64270 */
[----:B------:R-:W-:Y:S01]  /*1b60*/  BSSY B1, `(.L_x_202) ;  /* 0x00001e5000017945 */ /* 0x000fe20003800000 */
[----:B------:R-:W-:Y:S01]  /*1b70*/  ISETP.GT.OR P2, PT, R0, 0x3f, P2 ;  /* 0x0000003f0000780c */ /* 0x000fe20001744670 */
[----:B------:R-:W-:-:S06]  /*1b80*/  IMAD.MOV.U32 R28, RZ, RZ, 0x7f800000 ;  /* 0x7f800000ff1c7424 */ /* 0x000fcc00078e00ff */
[----:B0-----:R-:W-:Y:S02]  /*1b90*/  @!P0 IMAD R21, R2, 0x9, R23 ;  /* 0x0000000902158824 */ /* 0x001fe400078e0217 */
[----:B------:R-:W-:-:S03]  /*1ba0*/  IMAD R23, R23, 0x9, R2 ;  /* 0x0000000917177824 */ /* 0x000fc600078e0202 */
[----:B-----5:R-:W-:Y:S04]  /*1bb0*/  @!P0 STS [R21.X4], R10 ;  /* 0x0000000a15008388 */ /* 0x020fe80000004800 */
[----:B------:R-:W-:Y:S06]  /*1bc0*/  BAR.SYNC.DEFER_BLOCKING 0x0 ;  /* 0x0000000000007b1d */ /* 0x000fec0000010000 */
[----:B------:R-:W0:Y:S04]  /*1bd0*/  @!P0 LDS R29, [R23.X4] ;  /* 0x00000000171d8984 */ /* 0x000e280000004800 */
[----:B0-----:R-:W0:Y:S02]  /*1be0*/  SHFL.BFLY PT, R22, R29, 0x4, 0x1f ;  /* 0x0c801f001d167f89 */ /* 0x001e2400000e0000 */
[----:B0-----:R-:W-:-:S05]  /*1bf0*/  FMNMX.FTZ R22, R22, R29, !PT ;  /* 0x0000001d16167209 */ /* 0x001fca0007810000 */
[----:B------:R-:W0:Y:S02]  /*1c00*/  SHFL.BFLY PT, R31, R22, 0x2, 0x1f ;  /* 0x0c401f00161f7f89 */ /* 0x000e2400000e0000 */
[----:B0-----:R-:W-:Y:S02]  /*1c10*/  FMNMX.FTZ R31, R22, R31, !PT ;  /* 0x0000001f161f7209 */ /* 0x001fe40007810000 */
[----:B------:R-:W-:-:S03]  /*1c20*/  SHF.R.S32.HI R22, RZ, 0x1f, R5 ;  /* 0x0000001fff167819 */ /* 0x000fc60000011405 */
        /* <DEDUP_REMOVED lines=8> */
[----:B0-----:R-:W-:-:S05]  /*1cb0*/  FADD.FTZ R24, R27, R24 ;  /* 0x000000181b187221 */ /* 0x001fca0000010000 */
[----:B------:R-:W0:Y:S02]  /*1cc0*/  SHFL.BFLY PT, R25, R24, 0x2, 0x1f ;  /* 0x0c401f0018197f89 */ /* 0x000e2400000e0000 */
[----:B0-----:R-:W-:-:S05]  /*1cd0*/  FADD.FTZ R25, R24, R25 ;  /* 0x0000001918197221 */ /* 0x001fca0000010000 */
[----:B------:R-:W0:Y:S02]  /*1ce0*/  SHFL.BFLY PT, R10, R25, 0x1, 0x1f ;  /* 0x0c201f00190a7f89 */ /* 0x000e2400000e0000 */
[----:B0-----:R-:W-:Y:S01]  /*1cf0*/  FADD.FTZ R21, R25, R10 ;  /* 0x0000000a19157221 */ /* 0x001fe20000010000 */
[----:B------:R-:W-:Y:S02]  /*1d00*/  LEA.HI.SX32 R10, R5, 0x1, 0x1 ;  /* 0x00000001050a7811 */ /* 0x000fe400078f0aff */
[----:B------:R-:W-:Y:S02]  /*1d10*/  @!P3 IADD3 R10, R22, RZ, RZ ;  /* 0x000000ff160ab210 */ /* 0x000fe40007ffe0ff */
[----:B------:R-:W-:-:S03]  /*1d20*/  FSETP.NE.FTZ.AND P0, PT, R21, RZ, PT ;  /* 0x000000ff1500720b */ /* 0x000fc60003f15000 */
[----:B------:R-:W-:-:S10]  /*1d30*/  IMAD R10, R9, R10, RZ ;  /* 0x0000000a090a7224 */ /* 0x000fd400078e02ff */
[----:B------:R-:W0:Y:S02]  /*1d40*/  @P0 MUFU.LG2 R21, R21 ;  /* 0x0000001500150308 */ /* 0x000e240000000c00 */
[----:B0-----:R-:W-:Y:S01]  /*1d50*/  @P0 FFMA.FTZ R28, R21, 0.69314718246459960938, R20 ;  /* 0x3f317218151c0823 */ /* 0x001fe20000010014 */
        /* <DEDUP_REMOVED lines=38> */
[-C--:B------:R-:W-:Y:S02]  /*1fc0*/  IADD3 R27, P0, RZ, -R0.reuse, RZ ;  /* 0x80000000ff1b7210 */ /* 0x080fe40007f1e0ff */
[----:B------:R-:W-:Y:S02]  /*1fd0*/  MOV R40, R0 ;  /* 0x0000000000287202 */ /* 0x000fe40000000f00 */
[----:B------:R-:W-:Y:S01]  /*1fe0*/  IADD3.X R21, RZ, ~R25, RZ, P0, !PT ;  /* 0x80000019ff157210 */ /* 0x000fe200007fe4ff */
[----:B------:R-:W-:Y:S01]  /*1ff0*/  IMAD.WIDE.U32 R34, R36, R27, R34 ;  /* 0x0000001b24227225 */ /* 0x000fe200078e0022 */
[----:B------:R-:W-:-:S03]  /*2000*/  MOV R41, R25 ;  /* 0x0000001900297202 */ /* 0x000fc60000000f00 */
[----:B------:R-:W-:Y:S01]  /*2010*/  IMAD R21, R21, R36, RZ ;  /* 0x0000002415157224 */ /* 0x000fe200078e02ff */
[----:B------:R-:W-:-:S03]  /*2020*/  MOV R26, R34 ;  /* 0x00000022001a7202 */ /* 0x000fc60000000f00 */
[----:B------:R-:W-:-:S05]  /*2030*/  IMAD R21, R6, R27, R21 ;  /* 0x0000001b06157224 */ /* 0x000fca00078e0215 */
[----:B------:R-:W-:Y:S01]  /*2040*/  IADD3 R21, R35, R21, RZ ;  /* 0x0000001523157210 */ /* 0x000fe20007ffe0ff */
[----:B------:R-:W-:Y:S05]  /*2050*/  BRA `(.L_x_207) ;  /* 0x0000016000007947 */ /* 0x000fea0003800000 */
.L_x_206:
        /* <DEDUP_REMOVED lines=22> */
.L_x_207:
[----:B------:R-:W-:Y:S05]  /*21c0*/  BSYNC B0 ;  /* 0x0000000000007941 */ /* 0x000fea0003800000 */
.L_x_205:
        /* <DEDUP_REMOVED lines=8> */
[----:B------:R-:W-:Y:S05]  /*2250*/  CALL.REL.NOINC `($__internal_4_$__cuda_sm20_div_s64) ;  /* 0x0000200000007944 */ /* 0x000fea0003c00000 */
[----:B------:R-:W-:Y:S02]  /*2260*/  IADD3 R2, P0, RZ, -R0, RZ ;  /* 0x80000000ff027210 */ /* 0x000fe40007f1e0ff */
[----:B------:R-:W-:Y:S02]  /*2270*/  MOV R20, R26 ;  /* 0x0000001a00147202 */ /* 0x000fe40000000f00 */
[-C--:B------:R-:W-:Y:S02]  /*2280*/  IADD3.X R27, RZ, ~R25.reuse, RZ, P0, !PT ;  /* 0x80000019ff1b7210 */ /* 0x080fe400007fe4ff */
[----:B------:R-:W-:Y:S02]  /*2290*/  MOV R34, R0 ;  /* 0x0000000000227202 */ /* 0x000fe40000000f00 */
[----:B------:R-:W-:Y:S01]  /*22a0*/  MOV R35, R25 ;  /* 0x0000001900237202 */ /* 0x000fe20000000f00 */
[----:B------:R-:W-:-:S02]  /*22b0*/  IMAD R27, R27, R30, RZ ;  /* 0x0000001e1b1b7224 */ /* 0x000fc400078e02ff */
[----:B------:R-:W-:-:S04]  /*22c0*/  IMAD.WIDE.U32 R30, R30, R2, R20 ;  /* 0x000000021e1e7225 */ /* 0x000fc800078e0014 */
[----:B------:R-:W-:-:S05]  /*22d0*/  IMAD R3, R3, R2, R27 ;  /* 0x0000000203037224 */ /* 0x000fca00078e021b */
[----:B------:R-:W-:Y:S01]  /*22e0*/  IADD3 R3, R31, R3, RZ ;  /* 0x000000031f037210 */ /* 0x000fe20007ffe0ff */
[----:B------:R-:W-:Y:S05]  /*22f0*/  BRA `(.L_x_210) ;  /* 0x0000016000007947 */ /* 0x000fea0003800000 */
.L_x_209:
        /* <DEDUP_REMOVED lines=22> */
.L_x_210:
[----:B------:R-:W-:Y:S05]  /*2460*/  BSYNC B0 ;  /* 0x0000000000007941 */ /* 0x000fea0003800000 */
.L_x_208:
        /* <DEDUP_REMOVED lines=11> */
[----:B------:R-:W-:Y:S05]  /*2520*/  CALL.REL.NOINC `($__internal_4_$__cuda_sm20_div_s64) ;  /* 0x00001d3000007944 */ /* 0x000fea0003c00000 */
[-C--:B------:R-:W-:Y:S02]  /*2530*/  IADD3 R6, P0, RZ, -R0.reuse, RZ ;  /* 0x80000000ff067210 */ /* 0x080fe40007f1e0ff */
[----:B------:R-:W-:Y:S02]  /*2540*/  MOV R24, R0 ;  /* 0x0000000000187202 */ /* 0x000fe40000000f00 */
[----:B------:R-:W-:Y:S01]  /*2550*/  IADD3.X R2, RZ, ~R25, RZ, P0, !PT ;  /* 0x80000019ff027210 */ /* 0x000fe200007fe4ff */
[----:B------:R-:W-:-:S04]  /*2560*/  IMAD.WIDE.U32 R34, R9, R6, R34 ;  /* 0x0000000609227225 */ /* 0x000fc800078e0022 */
[----:B------:R-:W-:-:S04]  /*2570*/  IMAD R21, R2, R9, RZ ;  /* 0x0000000902157224 */ /* 0x000fc800078e02ff */
[----:B------:R-:W-:-:S05]  /*2580*/  IMAD R21, R8, R6, R21 ;  /* 0x0000000608157224 */ /* 0x000fca00078e0215 */
[----:B------:R-:W-:Y:S01]  /*2590*/  IADD3 R2, R35, R21, RZ ;  /* 0x0000001523027210 */ /* 0x000fe20007ffe0ff */
[----:B------:R-:W-:Y:S05]  /*25a0*/  BRA `(.L_x_213) ;  /* 0x0000016000007947 */ /* 0x000fea0003800000 */
.L_x_212:
[----:B------:R-:W0:Y:S01]  /*25b0*/  I2F.U32.RP R2, R9 ;  /* 0x0000000900027306 */ /* 0x000e220000209000 */
[----:B------:R-:W-:Y:S01]  /*25c0*/  ISETP.NE.U32.AND P0, PT, R9, RZ, PT ;  /* 0x000000ff0900720c */ /* 0x000fe20003f05070 */
[----:B------:R-:W-:-:S06]  /*25d0*/  IMAD.MOV.U32 R25, RZ, RZ, RZ ;  /* 0x000000ffff197224 */ /* 0x000fcc00078e00ff */
[----:B0-----:R-:W0:Y:S02]  /*25e0*/  MUFU.RCP R20, R2 ;  /* 0x0000000200147308 */ /* 0x001e240000001000 */
[----:B0-----:R-:W-:Y:S02]  /*25f0*/  IADD3 R20, R20, 0xffffffe, RZ ;  /* 0x0ffffffe14147810 */ /* 0x001fe40007ffe0ff */
[----:B------:R-:W-:-:S04]  /*2600*/  MOV R2, RZ ;  /* 0x000000ff00027202 */ /* 0x000fc80000000f00 */
        /* <DEDUP_REMOVED lines=16> */
.L_x_213:
[----:B------:R-:W-:Y:S05]  /*2710*/  BSYNC B0 ;  /* 0x0000000000007941 */ /* 0x000fea0003800000 */
.L_x_211:
        /* <DEDUP_REMOVED lines=8> */
[----:B------:R-:W-:Y:S01]  /*27a0*/  IMAD.WIDE.U32 R32, R20, R17, RZ ;  /* 0x0000001114207225 */ /* 0x000fe200078e00ff */
[----:B------:R-:W-:Y:S02]  /*27b0*/  USEL UR5, UR5, 0x1, !UP0 ;  /* 0x0000000105057887 */ /* 0x000fe4000c000000 */
[----:B------:R-:W-:Y:S01]  /*27c0*/  IADD3 R0, R21, R9, RZ ;  /* 0x0000000915007210 */ /* 0x000fe20007ffe0ff */
[----:B------:R-:W-:Y:S01]  /*27d0*/  IMAD R3, R3, R26, RZ ;  /* 0x0000001a03037224 */ /* 0x000fe200078e02ff */
[----:B------:R-:W-:Y:S01]  /*27e0*/  SHF.R.S32.HI R9, RZ, 0x1f, R26 ;  /* 0x0000001fff097819 */ /* 0x000fe2000001141a */
[----:B------:R-:W-:Y:S01]  /*27f0*/  USHF.R.S32.HI UR9, URZ, 0x1f, UR4 ;  /* 0x0000001f3f097899 */ /* 0x000fe20008011404 */
[----:B------:R-:W-:Y:S01]  /*2800*/  IMAD.WIDE.U32 R36, R34, UR4, RZ ;  /* 0x0000000422247c25 */ /* 0x000fe2000f8e00ff */
[----:B------:R-:W-:-:S03]  /*2810*/  USHF.R.S32.HI UR6, URZ, 0x1f, UR5 ;  /* 0x0000001f3f067899 */ /* 0x000fc60008011405 */
[----:B------:R-:W-:Y:S02]  /*2820*/  IMAD R21, R0, R17, RZ ;  /* 0x0000001100157224 */ /* 0x000fe400078e02ff */
[----:B------:R-:W-:Y:S02]  /*2830*/  IMAD R3, R9, R30, R3 ;  /* 0x0000001e09037224 */ /* 0x000fe400078e0203 */
[----:B------:R-:W-:Y:S02]  /*2840*/  IMAD R21, R16, R20, R21 ;  /* 0x0000001410157224 */ /* 0x000fe400078e0215 */
[----:B------:R-:W-:Y:S02]  /*2850*/  IMAD R9, R2, UR4, RZ ;  /* 0x0000000402097c24 */ /* 0x000fe4000f8e02ff */
[----:B------:R-:W-:Y:S01]  /*2860*/  IMAD.WIDE.U32 R30, R30, R26, RZ ;  /* 0x0000001a1e1e7225 */ /* 0x000fe200078e00ff */
[----:B------:R-:W-:-:S03]  /*2870*/  IADD3 R6, R33, R21, RZ ;  /* 0x0000001521067210 */ /* 0x000fc60007ffe0ff */
[----:B------:R-:W-:Y:S01]  /*2880*/  IMAD R21, R25, UR5, RZ ;  /* 0x0000000519157c24 */ /* 0x000fe2000f8e02ff */
[----:B------:R-:W-:Y:S01]  /*2890*/  LOP3.LUT R0, R41, R6, RZ, 0xfc, !PT ;  /* 0x0000000629007212 */ /* 0x000fe200078efcff */
[----:B------:R-:W-:Y:S01]  /*28a0*/  IMAD R9, R34, UR9, R9 ;  /* 0x0000000922097c24 */ /* 0x000fe2000f8e0209 */
[----:B------:R-:W-:Y:S01]  /*28b0*/  IADD3 R3, R31, R3, RZ ;  /* 0x000000031f037210 */ /* 0x000fe20007ffe0ff */
[----:B------:R-:W-:Y:S01]  /*28c0*/  IMAD R21, R24, UR6, R21 ;  /* 0x0000000618157c24 */ /* 0x000fe2000f8e0215 */
[----:B------:R-:W-:Y:S01]  /*28d0*/  ISETP.NE.U32.AND P0, PT, R0, RZ, PT ;  /* 0x000000ff0000720c */ /* 0x000fe20003f05070 */
[----:B------:R-:W-:Y:S01]  /*28e0*/  IMAD.WIDE.U32 R34, R24, UR5, RZ ;  /* 0x0000000518227c25 */ /* 0x000fe2000f8e00ff */
[----:B------:R-:W-:-:S03]  /*28f0*/  IADD3 R9, R37, R9, RZ ;  /* 0x0000000925097210 */ /* 0x000fc60007ffe0ff */
        /* <DEDUP_REMOVED lines=11> */
[----:B------:R-:W-:Y:S02]  /*29b0*/  IADD3.X R21, RZ, ~R25, RZ, P0, !PT ;  /* 0x80000019ff157210 */ /* 0x000fe400007fe4ff */
[----:B------:R-:W-:Y:S01]  /*29c0*/  MOV R39, R41 ;  /* 0x0000002900277202 */ /* 0x000fe20000000f00 */
[----:B------:R-:W-:Y:S01]  /*29d0*/  IMAD.MOV.U32 R41, RZ, RZ, R25 ;  /* 0x000000ffff297224 */ /* 0x000fe200078e0019 */
[----:B------:R-:W-:Y:S01]  /*29e0*/  MOV R40, R0 ;  /* 0x0000000000287202 */ /* 0x000fe20000000f00 */
[----:B------:R-:W-:-:S02]  /*29f0*/  IMAD R21, R21, R32, RZ ;  /* 0x0000002015157224 */ /* 0x000fc400078e02ff */
[----:B------:R-:W-:-:S04]  /*2a00*/  IMAD.WIDE.U32 R32, R27, R32, R38 ;  /* 0x000000201b207225 */ /* 0x000fc800078e0026 */
[----:B------:R-:W-:-:S04]  /*2a10*/  IMAD R21, R6, R27, R21 ;  /* 0x0000001b06157224 */ /* 0x000fc800078e0215 */
[----:B------:R-:W-:Y:S01]  /*2a20*/  IMAD.IADD R21, R33, 0x1, R21 ;  /* 0x0000000121157824 */ /* 0x000fe200078e0215 */
[----:B------:R-:W-:Y:S05]  /*2a30*/  BRA `(.L_x_216) ;  /* 0x0000017000007947 */ /* 0x000fea0003800000 */
.L_x_215:
        /* <DEDUP_REMOVED lines=23> */
.L_x_216:
[----:B------:R-:W-:Y:S05]  /*2bb0*/  BSYNC B0 ;  /* 0x0000000000007941 */ /* 0x000fea0003800000 */
.L_x_214:
        /* <DEDUP_REMOVED lines=19> */
.L_x_218:
[----:B------:R-:W0:Y:S01]  /*2cf0*/  I2F.U32.RP R6, R19 ;  /* 0x0000001300067306 */ /* 0x000e220000209000 */
[----:B------:R-:W-:Y:S01]  /*2d00*/  HFMA2.MMA R20, -RZ, RZ, 0, 0 ;  /* 0x00000000ff147435 */ /* 0x000fe200000001ff */
[----:B------:R-:W-:Y:S01]  /*2d10*/  ISETP.NE.U32.AND P0, PT, R19, RZ, PT ;  /* 0x000000ff1300720c */ /* 0x000fe20003f05070 */
[----:B------:R-:W-:Y:S01]  /*2d20*/  IMAD.MOV.U32 R45, RZ, RZ, RZ ;  /* 0x000000ffff2d7224 */ /* 0x000fe200078e00ff */
[----:B------:R-:W-:-:S04]  /*2d30*/  MOV R18, RZ ;  /* 0x000000ff00127202 */ /* 0x000fc80000000f00 */
        /* <DEDUP_REMOVED lines=17> */
.L_x_219:
[----:B------:R-:W-:Y:S05]  /*2e50*/  BSYNC B0 ;  /* 0x0000000000007941 */ /* 0x000fea0003800000 */
.L_x_217:
        /* <DEDUP_REMOVED lines=10> */
[----:B------:R-:W-:Y:S01]  /*2f00*/  IADD3 R6, P0, RZ, -R0, RZ ;  /* 0x80000000ff067210 */ /* 0x000fe20007f1e0ff */
[----:B------:R-:W-:Y:S01]  /*2f10*/  IMAD.MOV.U32 R24, RZ, RZ, R0 ;  /* 0x000000ffff187224 */ /* 0x000fe200078e0000 */
[----:B------:R-:W-:Y:S02]  /*2f20*/  MOV R20, R44 ;  /* 0x0000002c00147202 */ /* 0x000fe40000000f00 */
[----:B------:R-:W-:Y:S02]  /*2f30*/  IADD3.X R2, RZ, ~R25, RZ, P0, !PT ;  /* 0x80000019ff027210 */ /* 0x000fe400007fe4ff */
[----:B------:R-:W-:-:S03]  /*2f40*/  MOV R21, R45 ;  /* 0x0000002d00157202 */ /* 0x000fc60000000f00 */
[----:B------:R-:W-:Y:S02]  /*2f50*/  IMAD R19, R2, R17, RZ ;  /* 0x0000001102137224 */ /* 0x000fe400078e02ff */
[----:B------:R-:W-:-:S04]  /*2f60*/  IMAD.WIDE.U32 R20, R17, R6, R20 ;  /* 0x0000000611147225 */ /* 0x000fc800078e0014 */
[----:B------:R-:W-:Y:S02]  /*2f70*/  IMAD R19, R16, R6, R19 ;  /* 0x0000000610137224 */ /* 0x000fe400078e0213 */
[----:B------:R-:W-:-:S03]  /*2f80*/  IMAD.MOV.U32 R17, RZ, RZ, R20 ;  /* 0x000000ffff117224 */ /* 0x000fc600078e0014 */
[----:B------:R-:W-:Y:S01]  /*2f90*/  IADD3 R19, R21, R19, RZ ;  /* 0x0000001315137210 */ /* 0x000fe20007ffe0ff */
[----:B------:R-:W-:Y:S05]  /*2fa0*/  BRA `(.L_x_222) ;  /* 0x0000017000007947 */ /* 0x000fea0003800000 */
.L_x_221:
        /* <DEDUP_REMOVED lines=11> */
[----:B------:R-:W-:Y:S01]  /*3060*/  IMAD.MOV.U32 R19, RZ, RZ, RZ ;  /* 0x000000ffff137224 */ /* 0x000fe200078e00ff */
        /* <DEDUP_REMOVED lines=11> */
.L_x_222:
[----:B------:R-:W-:Y:S05]  /*3120*/  BSYNC B0 ;  /* 0x0000000000007941 */ /* 0x000fea0003800000 */
.L_x_220:
        /* <DEDUP_REMOVED lines=9> */
[----:B------:R-:W-:Y:S02]  /*31c0*/  IMAD R19, R19, R4, RZ ;  /* 0x0000000413137224 */ /* 0x000fe400078e02ff */
[----:B------:R-:W-:-:S02]  /*31d0*/  IMAD R11, R21, R24, R0 ;  /* 0x00000018150b7224 */ /* 0x000fc400078e0200 */
[----:B------:R-:W-:Y:S02]  /*31e0*/  IMAD R0, R18, R33, RZ ;  /* 0x0000002112007224 */ /* 0x000fe400078e02ff */
        /* <DEDUP_REMOVED lines=26> */
.L_x_224:
        /* <DEDUP_REMOVED lines=23> */
.L_x_225:
[----:B------:R-:W-:Y:S05]  /*3500*/  BSYNC B0 ;  /* 0x0000000000007941 */ /* 0x000fea0003800000 */
.L_x_223:
        /* <DEDUP_REMOVED lines=27> */
.L_x_227:
        /* <DEDUP_REMOVED lines=23> */
.L_x_228:
[----:B------:R-:W-:Y:S05]  /*3830*/  BSYNC B0 ;  /* 0x0000000000007941 */ /* 0x000fea0003800000 */
.L_x_226:
[----:B------:R-:W-:Y:S02]  /*3840*/  IADD3 R31, P1, P0, R36, R34, R30 ;  /* 0x00000022241f7210 */ /* 0x000fe4000783e01e */
[----:B------:R-:W-:Y:S02]  /*3850*/  SHF.R.S32.HI R0, RZ, 0x1f, R10 ;  /* 0x0000001fff007819 */ /* 0x000fe4000001140a */
[----:B------:R-:W-:Y:S02]  /*3860*/  IADD3 R31, P3, P2, R44, R31, R32 ;  /* 0x0000001f2c1f7210 */ /* 0x000fe40007a7e020 */
[----:B------:R-:W-:Y:S02]  /*3870*/  IADD3.X R3, R9, R8, R3, P1, P0 ;  /* 0x0000000809037210 */ /* 0x000fe40000fe0403 */
[----:B------:R-:W-:Y:S02]  /*3880*/  IADD3 R18, P1, P0, R46, R31, R18 ;  /* 0x0000001f2e127210 */ /* 0x000fe4000783e012 */
[----:B------:R-:W-:Y:S01]  /*3890*/  IADD3.X R4, R11, R3, R4, P3, P2 ;  /* 0x000000030b047210 */ /* 0x000fe20001fe4404 */
[----:B------:R-:W-:-:S03]  /*38a0*/  IMAD R3, R25, R10, RZ ;  /* 0x0000000a19037224 */ /* 0x000fc600078e02ff */
[----:B------:R-:W-:Y:S01]  /*38b0*/  IADD3.X R19, R15, R4, R16, P1, P0 ;  /* 0x000000040f137210 */ /* 0x000fe20000fe0410 */
[-C--:B------:R-:W-:Y:S02]  /*38c0*/  IMAD R0, R0, R24.reuse, R3 ;  /* 0x0000001800007224 */ /* 0x080fe400078e0203 */
[----:B------:R-:W-:Y:S01]  /*38d0*/  IMAD R3, R2, R5, RZ ;  /* 0x0000000502037224 */ /* 0x000fe200078e02ff */
[----:B------:R-:W-:Y:S01]  /*38e0*/  SHF.R.S32.HI R2, RZ, 0x1f, R5 ;  /* 0x0000001fff027819 */ /* 0x000fe20000011405 */
        /* <DEDUP_REMOVED lines=9> */
.L_x_204:
[----:B------:R-:W-:-:S04]  /*3980*/  LEA R2, P0, R34, c[0x0][0x200], 0x2 ;  /* 0x0000800022027a11 */ /* 0x000fc800078010ff */
[----:B------:R-:W-:-:S05]  /*3990*/  LEA.HI.X R3, R34, c[0x0][0x204], R35, 0x2, P0 ;  /* 0x0000810022037a11 */ /* 0x000fca00000f1423 */
[----:B------:R0:W-:Y:S04]  /*39a0*/  STG.E [R2.64], R28 ;  /* 0x0000001c02007986 */ /* 0x0001e8000c10190a */
.L_x_203:
[----:B------:R-:W-:Y:S05]  /*39b0*/  BSYNC B1 ;  /* 0x0000000000017941 */ /* 0x000fea0003800000 */
.L_x_202:
[----:B------:R-:W1:Y:S01]  /*39c0*/  S2R R16, SR_TID.X ;  /* 0x0000000000107919 */ /* 0x000e620000002100 */
[----:B------:R-:W-:Y:S01]  /*39d0*/  IMAD.MOV.U32 R5, RZ, RZ, RZ ;  /* 0x000000ffff057224 */ /* 0x000fe200078e00ff */
[----:B-1----:R-:W-:-:S04]  /*39e0*/  SHF.R.S32.HI R15, RZ, 0x1f, R16 ;  /* 0x0000001fff0f7819 */ /* 0x002fc80000011410 */
[CC--:B0-----:R-:W-:Y:S02]  /*39f0*/  LEA.HI R3, R15.reuse, R16.reuse, RZ, 0x3 ;  /* 0x000000100f037211 */ /* 0x0c1fe400078f18ff */
[----:B------:R-:W-:Y:S02]  /*3a00*/  LEA.HI R15, R15, R16, RZ, 0x4 ;  /* 0x000000100f0f7211 */ /* 0x000fe400078f20ff */
[----:B------:R-:W-:-:S05]  /*3a10*/  LOP3.LUT R3, R3, 0xfffffff8, RZ, 0xc0, !PT ;  /* 0xfffffff803037812 */ /* 0x000fca00078ec0ff */
[----:B------:R-:W-:Y:S01]  /*3a20*/  IMAD.IADD R0, R16, 0x1, -R3 ;  /* 0x0000000110007824 */ /* 0x000fe200078e0a03 */
[----:B------:R-:W-:Y:S02]  /*3a30*/  LOP3.LUT R3, R15, 0x3ffffff0, RZ, 0xc0, !PT ;  /* 0x3ffffff00f037812 */ /* 0x000fe400078ec0ff */
[----:B------:R-:W-:Y:S02]  /*3a40*/  SHF.R.S32.HI R15, RZ, 0x4, R15 ;  /* 0x00000004ff0f7819 */ /* 0x000fe4000001140f */
[----:B------:R-:W-:Y:S01]  /*3a50*/  ISETP.GE.AND P0, PT, R0, c[0x0][0x314], PT ;  /* 0x0000c50000007a0c */ /* 0x000fe20003f06270 */
[----:B------:R-:W-:-:S03]  /*3a60*/  IMAD.MOV.U32 R0, RZ, RZ, c[0x0][0x314] ;  /* 0x0000c500ff007624 */ /* 0x000fc600078e00ff */
[C---:B------:R-:W-:Y:S01]  /*3a70*/  ISETP.GT.OR P0, PT, R16.reuse, 0x3f, P0 ;  /* 0x0000003f1000780c */ /* 0x040fe20000704670 */
[----:B------:R-:W-:Y:S02]  /*3a80*/  IMAD.IADD R16, R16, 0x1, -R3 ;  /* 0x0000000110107824 */ /* 0x000fe400078e0a03 */
[----:B------:R-:W-:Y:S02]  /*3a90*/  CS2R R2, SRZ ;  /* 0x0000000000027805 */ /* 0x000fe4000001ff00 */
[----:B------:R-:W-:-:S08]  /*3aa0*/  IMAD.SHL.U32 R16, R16, 0x4, RZ ;  /* 0x0000000410107824 */ /* 0x000fd000078e00ff */
[----:B------:R-:W-:-:S04]  /*3ab0*/  @!P0 FADD.FTZ R4, -R28, R29 ;  /* 0x0000001d1c048221 */ /* 0x000fc80000010100 */
[----:B------:R-:W-:-:S06]  /*3ac0*/  @!P0 FMUL.FTZ R4, R4, 1.4426950216293334961 ;  /* 0x3fb8aa3b04048820 */ /* 0x000fcc0000410000 */
[----:B------:R-:W0:Y:S02]  /*3ad0*/  @!P0 MUFU.EX2 R4, R4 ;  /* 0x0000000400048308 */ /* 0x000e240000000800 */
[----:B0-----:R0:W-:Y:S04]  /*3ae0*/  @!P0 STS [R23.X4], R4 ;  /* 0x0000000417008388 */ /* 0x0011e80000004800 */
[----:B------:R-:W-:Y:S01]  /*3af0*/  BAR.SYNC.DEFER_BLOCKING 0x0 ;  /* 0x0000000000007b1d */ /* 0x000fe20000010000 */
[----:B------:R-:W-:Y:S01]  /*3b00*/  ISETP.GE.AND P0, PT, R0, 0x1, PT ;  /* 0x000000010000780c */ /* 0x000fe20003f06270 */
[----:B------:R-:W-:-:S12]  /*3b10*/  IMAD.MOV.U32 R0, RZ, RZ, RZ ;  /* 0x000000ffff007224 */ /* 0x000fd800078e00ff */
[----:B------:R-:W-:Y:S05]  /*3b20*/  @!P0 BRA `(.L_x_229) ;  /* 0x0000023000008947 */ /* 0x000fea0003800000 */
[----:B------:R-:W-:Y:S01]  /*3b30*/  ULDC UR5, c[0x0][0x22c] ;  /* 0x00008b0000057ab9 */ /* 0x000fe20000000800 */
[----:B------:R-:W-:Y:S01]  /*3b40*/  IMAD R13, R15, 0x40, R16 ;  /* 0x000000400f0d7824 */ /* 0x000fe200078e0210 */
[----:B------:R-:W-:Y:S01]  /*3b50*/  UIMAD UR5, UR8, UR5, URZ ;  /* 0x00000005080572a4 */ /* 0x000fe2000f8e023f */
[C---:B------:R-:W-:Y:S01]  /*3b60*/  IADD3 R6, R7.reuse, -UR8, RZ ;  /* 0x8000000807067c10 */ /* 0x040fe2000fffe0ff */
[----:B------:R-:W-:Y:S01]  /*3b70*/  IMAD R18, R7, c[0x0][0x22c], RZ ;  /* 0x00008b0007127a24 */ /* 0x000fe200078e02ff */
[----:B------:R-:W-:Y:S01]  /*3b80*/  CS2R R8, SRZ ;  /* 0x0000000000087805 */ /* 0x000fe2000001ff00 */
[----:B------:R-:W-:Y:S01]  /*3b90*/  USHF.R.S32.HI UR4, URZ, 0x1f, UR5 ;  /* 0x0000001f3f047899 */ /* 0x000fe20008011405 */
[C---:B------:R-:W-:Y:S01]  /*3ba0*/  ISETP.GE.AND P2, PT, R15.reuse, R6, PT ;  /* 0x000000060f00720c */ /* 0x040fe20003f46270 */
[----:B------:R-:W-:Y:S01]  /*3bb0*/  IMAD.SHL.U32 R6, R15, 0x4, RZ ;  /* 0x000000040f067824 */ /* 0x000fe200078e00ff */
[C---:B0-----:R-:W-:Y:S01]  /*3bc0*/  IADD3 R4, P0, R13.reuse, UR5, RZ ;  /* 0x000000050d047c10 */ /* 0x041fe2000ff1e0ff */
[----:B------:R-:W-:Y:S01]  /*3bd0*/  IMAD.MOV.U32 R14, RZ, RZ, RZ ;  /* 0x000000ffff0e7224 */ /* 0x000fe200078e00ff */
[----:B------:R-:W-:Y:S01]  /*3be0*/  CS2R R10, SRZ ;  /* 0x00000000000a7805 */ /* 0x000fe2000001ff00 */
[----:B------:R-:W-:Y:S01]  /*3bf0*/  IMAD.MOV.U32 R5, RZ, RZ, RZ ;  /* 0x000000ffff057224 */ /* 0x000fe200078e00ff */
[----:B------:R-:W-:Y:S01]  /*3c00*/  LEA.HI.X.SX32 R13, R13, UR4, 0x1, P0 ;  /* 0x000000040d0d7c11 */ /* 0x000fe200080f0eff */
[----:B------:R-:W-:Y:S01]  /*3c10*/  IMAD.WIDE R18, R18, 0x4, RZ ;  /* 0x0000000412127825 */ /* 0x000fe200078e02ff */
[----:B------:R-:W-:-:S04]  /*3c20*/  LEA R12, P0, R4, c[0x0][0x1d8], 0x2 ;  /* 0x00007600040c7a11 */ /* 0x000fc800078010ff */
[----:B------:R-:W-:-:S03]  /*3c30*/  LEA.HI.X R13, R4, c[0x0][0x1dc], R13, 0x2, P0 ;  /* 0x00007700040d7a11 */ /* 0x000fc600000f140d */
.L_x_232:
[----:B------:R-:W-:Y:S01]  /*3c40*/  BSSY B0, `(.L_x_230) ;  /* 0x0000006000007945 */ /* 0x000fe20003800000 */
[----:B------:R-:W-:-:S05]  /*3c50*/  @P2 BRA `(.L_x_231) ;  /* 0x0000004000002947 */ /* 0x000fca0003800000 */
[----:B------:R-:W-:Y:S01]  /*3c60*/  ISETP.GE.AND P0, PT, R16, c[0x0][0x220], PT ;  /* 0x0000880010007a0c */ /* 0x000fe20003f06270 */
[----:B------:R-:W-:Y:S01]  /*3c70*/  CS2R R8, SRZ ;  /* 0x0000000000087805 */ /* 0x000fe2000001ff00 */
[----:B------:R-:W-:Y:S11]  /*3c80*/  CS2R R10, SRZ ;  /* 0x00000000000a7805 */ /* 0x000ff6000001ff00 */
[----:B------:R0:W5:Y:S02]  /*3c90*/  @!P0 LDG.E.128 R8, [R12.64] ;  /* 0x0000000a0c088981 */ /* 0x000164000c1e1d00 */
.L_x_231:
[----:B------:R-:W-:Y:S05]  /*3ca0*/  BSYNC B0 ;  /* 0x0000000000007941 */ /* 0x000fea0003800000 */
.L_x_230:
        /* <DEDUP_REMOVED lines=11> */
.L_x_229:
        /* <DEDUP_REMOVED lines=80> */
        .weak           $__internal_4_$__cuda_sm20_div_s64
        .type           $__internal_4_$__cuda_sm20_div_s64,@function
        .size           $__internal_4_$__cuda_sm20_div_s64,(.L_x_7700 - $__internal_4_$__cuda_sm20_div_s64)
$__internal_4_$__cuda_sm20_div_s64:
        /* <DEDUP_REMOVED lines=30> */
[----:B------:R-:W-:-:S06]  /*4440*/  IMAD.WIDE.U32 R42, P0, R43, R0, R42 ;  /* 0x000000002b2a7225 */ /* 0x000fcc000780002a */
[----:B------:R-:W-:-:S04]  /*4450*/  IMAD.HI.U32 R25, P4, R27, R2, R42 ;  /* 0x000000021b197227 */ /* 0x000fc8000788002a */
[----:B------:R-:W-:-:S04]  /*4460*/  IMAD.HI.U32 R2, R27, R0, RZ ;  /* 0x000000001b027227 */ /* 0x000fc800078e00ff */
[----:B------:R-:W-:Y:S02]  /*4470*/  IMAD R0, R27, R0, RZ ;  /* 0x000000001b007224 */ /* 0x000fe400078e02ff */
[----:B------:R-:W-:Y:S01]  /*4480*/  IMAD.X R2, R2, 0x1, R27, P0 ;  /* 0x0000000102027824 */ /* 0x000fe200000e061b */
[-C--:B------:R-:W-:Y:S01]  /*4490*/  IADD3 R27, P0, RZ, -R24.reuse, RZ ;  /* 0x80000018ff1b7210 */ /* 0x080fe20007f1e0ff */
[----:B------:R-:W-:Y:S01]  /*44a0*/  IMAD.MOV.U32 R43, RZ, RZ, RZ ;  /* 0x000000ffff2b7224 */ /* 0x000fe200078e00ff */
[----:B------:R-:W-:Y:S02]  /*44b0*/  IADD3 R25, P3, R0, R25, RZ ;  /* 0x0000001900197210 */ /* 0x000fe40007f7e0ff */
[----:B------:R-:W-:Y:S01]  /*44c0*/  SEL R24, R27, R24, !P2 ;  /* 0x000000181b187207 */ /* 0x000fe20005000000 */
[----:B------:R-:W-:Y:S01]  /*44d0*/  IMAD.X R0, RZ, RZ, ~R21, P0 ;  /* 0x000000ffff007224 */ /* 0x000fe200000e0e15 */
[----:B------:R-:W-:-:S03]  /*44e0*/  IADD3.X R27, RZ, RZ, R2, P3, P4 ;  /* 0x000000ffff1b7210 */ /* 0x000fc60001fe8402 */
[----:B------:R-:W-:Y:S01]  /*44f0*/  IMAD.HI.U32 R42, R25, R24, RZ ;  /* 0x00000018192a7227 */ /* 0x000fe200078e00ff */
[----:B------:R-:W-:-:S05]  /*4500*/  SEL R0, R0, R21, !P2 ;  /* 0x0000001500007207 */ /* 0x000fca0005000000 */
[----:B------:R-:W-:-:S04]  /*4510*/  IMAD.WIDE.U32 R42, R25, R0, R42 ;  /* 0x00000000192a7225 */ /* 0x000fc800078e002a */
[C---:B------:R-:W-:Y:S02]  /*4520*/  IMAD R25, R27.reuse, R0, RZ ;  /* 0x000000001b197224 */ /* 0x040fe400078e02ff */
[----:B------:R-:W-:-:S05]  /*4530*/  IMAD.HI.U32 R2, P0, R27, R24, R42 ;  /* 0x000000181b027227 */ /* 0x000fca000780002a */
[----:B------:R-:W-:Y:S01]  /*4540*/  IADD3 R25, P2, R25, R2, RZ ;  /* 0x0000000219197210 */ /* 0x000fe20007f5e0ff */
[----:B------:R-:W-:-:S04]  /*4550*/  IMAD.HI.U32 R2, R27, R0, RZ ;  /* 0x000000001b027227 */ /* 0x000fc800078e00ff */
[----:B------:R-:W-:Y:S01]  /*4560*/  IMAD.WIDE.U32 R42, R25, R38, RZ ;  /* 0x00000026192a7225 */ /* 0x000fe200078e00ff */
[----:B------:R-:W-:-:S03]  /*4570*/  IADD3.X R2, R2, RZ, RZ, P0, !PT ;  /* 0x000000ff02027210 */ /* 0x000fc600007fe4ff */
[C---:B------:R-:W-:Y:S01]  /*4580*/  IMAD R43, R25.reuse, R39, R43 ;  /* 0x00000027192b7224 */ /* 0x040fe200078e022b */
[----:B------:R-:W-:Y:S01]  /*4590*/  IADD3 R27, P0, -R42, R24, RZ ;  /* 0x000000182a1b7210 */ /* 0x000fe20007f1e1ff */
[----:B------:R-:W-:Y:S01]  /*45a0*/  IMAD.X R2, RZ, RZ, R2, P2 ;  /* 0x000000ffff027224 */ /* 0x000fe200010e0602 */
[----:B------:R-:W-:Y:S02]  /*45b0*/  IADD3 R24, P2, R25, 0x1, RZ ;  /* 0x0000000119187810 */ /* 0x000fe40007f5e0ff */
[-C--:B------:R-:W-:Y:S01]  /*45c0*/  ISETP.GE.U32.AND P4, PT, R27, R38.reuse, PT ;  /* 0x000000261b00720c */ /* 0x080fe20003f86070 */
[----:B------:R-:W-:-:S04]  /*45d0*/  IMAD R43, R2, R38, R43 ;  /* 0x00000026022b7224 */ /* 0x000fc800078e022b */
[----:B------:R-:W-:Y:S01]  /*45e0*/  IMAD.X R43, R0, 0x1, ~R43, P0 ;  /* 0x00000001002b7824 */ /* 0x000fe200000e0e2b */
[----:B------:R-:W-:-:S04]  /*45f0*/  IADD3 R0, P3, R27, -R38, RZ ;  /* 0x800000261b007210 */ /* 0x000fc80007f7e0ff */
[----:B------:R-:W-:-:S04]  /*4600*/  ISETP.GE.U32.AND.EX P4, PT, R43, R39, PT, P4 ;  /* 0x000000272b00720c */ /* 0x000fc80003f86140 */
[----:B------:R-:W-:Y:S01]  /*4610*/  SEL R27, R0, R27, P4 ;  /* 0x0000001b001b7207 */ /* 0x000fe20002000000 */
[----:B------:R-:W-:Y:S01]  /*4620*/  IMAD.X R0, R43, 0x1, ~R39, P3 ;  /* 0x000000012b007824 */ /* 0x000fe200018e0e27 */
[----:B------:R-:W-:Y:S01]  /*4630*/  SEL R24, R24, R25, P4 ;  /* 0x0000001918187207 */ /* 0x000fe20002000000 */
[----:B------:R-:W-:Y:S01]  /*4640*/  IMAD.X R25, RZ, RZ, R2, P2 ;  /* 0x000000ffff197224 */ /* 0x000fe200010e0602 */
[----:B------:R-:W-:Y:S01]  /*4650*/  ISETP.GE.U32.AND P0, PT, R27, R38, PT ;  /* 0x000000261b00720c */ /* 0x000fe20003f06070 */
[----:B------:R-:W-:Y:S01]  /*4660*/  IMAD.MOV.U32 R38, RZ, RZ, R20 ;  /* 0x000000ffff267224 */ /* 0x000fe200078e0014 */
[----:B------:R-:W-:Y:S02]  /*4670*/  SEL R43, R0, R43, P4 ;  /* 0x0000002b002b7207 */ /* 0x000fe40002000000 */
        /* <DEDUP_REMOVED lines=17> */
[----:B------:R-:W-:Y:S06]  /*4790*/  RET.REL.NODEC R38 `(_ZN5flash32flash_fwd_splitkv_combine_kernelI23Flash_fwd_kernel_traitsILi64ELi64ELi256ELi4ELb0ELb0EN7cutlass6half_tE19Flash_kernel_traitsILi64ELi64ELi256ELi4ES3_EELi8ELi3ELb0EEEvNS_16Flash_fwd_paramsE) ;  /* 0xffffb86026007950 */ /* 0x000fec0003c3ffff */
.L_x_233:
        /* <DEDUP_REMOVED lines=14> */
.L_x_7700:


//--------------------- .text._ZN5flash32flash_fwd_splitkv_combine_kernelI23Flash_fwd_kernel_traitsILi64ELi64ELi256ELi4ELb0ELb0EN7cutlass6half_tE19Flash_kernel_traitsILi64ELi64ELi256ELi4ES3_EELi8ELi2ELb0EEEvNS_16Flash_fwd_paramsE --------------------------
	.section	.text._ZN5flash32flash_fwd_splitkv_combine_kernelI23Flash_fwd_kernel_traitsILi64ELi64ELi256ELi4ELb0ELb0EN7cutlass6half_tE19Flash_kernel_traitsILi64ELi64ELi256ELi4ES3_EELi8ELi2ELb0EEEvNS_16Flash_fwd_paramsE,"ax",@progbits
	.sectioninfo	@"SHI_REGISTERS=54"
	.align	128
        .global         _ZN5flash32flash_fwd_splitkv_combine_kernelI23Flash_fwd_kernel_traitsILi64ELi64ELi256ELi4ELb0ELb0EN7cutlass6half_tE19Flash_kernel_traitsILi64ELi64ELi256ELi4ES3_EELi8ELi2ELb0EEEvNS_16Flash_fwd_paramsE
        .type           _ZN5flash32flash_fwd_splitkv_combine_kernelI23Flash_fwd_kernel_traitsILi64ELi64ELi256ELi4ELb0ELb0EN7cutlass6half_tE19Flash_kernel_traitsILi64ELi64ELi256ELi4ES3_EELi8ELi2ELb0EEEvNS_16Flash_fwd_paramsE,@function
        .size           _ZN5flash32flash_fwd_splitkv_combine_kernelI23Flash_fwd_kernel_traitsILi64ELi64ELi256ELi4ELb0ELb0EN7cutlass6half_tE19Flash_kernel_traitsILi64ELi64ELi256ELi4ES3_EELi8ELi2ELb0EEEvNS_16Flash_fwd_paramsE,(.L_x_7701 - _ZN5flash32flash_fwd_splitkv_combine_kernelI23Flash_fwd_kernel_traitsILi64ELi64ELi256ELi4ELb0ELb0EN7cutlass6half_tE19Flash_kernel_traitsILi64ELi64ELi256ELi4ES3_EELi8ELi2ELb0EEEvNS_16Flash_fwd_paramsE)
        .other          _ZN5flash32flash_fwd_splitkv_combine_kernelI23Flash_fwd_kernel_traitsILi64ELi64ELi256ELi4ELb0ELb0EN7cutlass6half_tE19Flash_kernel_traitsILi64ELi64ELi256ELi4ES3_EELi8ELi2ELb0EEEvNS_16Flash_fwd_paramsE,@"STO_CUDA_ENTRY STV_DEFAULT"
_ZN5flash32flash_fwd_splitkv_combine_kernelI23Flash_fwd_kernel_traitsILi64ELi64ELi256ELi4ELb0ELb0EN7cutlass6half_tE19Flash_kernel_traitsILi64ELi64ELi256ELi4ES3_EELi8ELi2ELb0EEEvNS_16Flash_fwd_paramsE:
.text._ZN5flash32flash_fwd_splitkv_combine_kernelI23Flash_fwd_kernel_traitsILi64ELi64ELi256ELi4ELb0ELb0EN7cutlass6half_tE19Flash_kernel_traitsILi64ELi64ELi256ELi4ES3_EELi8ELi2ELb0EEEvNS_16Flash_fwd_paramsE:
        /* <DEDUP_REMOVED lines=23> */
[----:B------:R-:W-:Y:S05]  /*0170*/  CALL.REL.NOINC `($__internal_5_$__cuda_sm20_div_s64) ;  /* 0x0000412000007944 */ /* 0x000fea0003c00000 */
[----:B------:R-:W-:Y:S02]  /*0180*/  MOV R20, R0 ;  /* 0x0000000000147202 */ /* 0x000fe40000000f00 */
[----:B------:R-:W-:Y:S01]  /*0190*/  MOV R21, R23 ;  /* 0x0000001700157202 */ /* 0x000fe20000000f00 */
[----:B------:R-:W-:Y:S05]  /*01a0*/  BRA `(.L_x_235) ;  /* 0x0000013000007947 */ /* 0x000fea0003800000 */
.L_x_234:
        /* <DEDUP_REMOVED lines=19> */
.L_x_235:
        /* <DEDUP_REMOVED lines=10> */
[----:B------:R-:W-:Y:S05]  /*0380*/  CALL.REL.NOINC `($__internal_5_$__cuda_sm20_div_s64) ;  /* 0x00003f1000007944 */ /* 0x000fea0003c00000 */
[----:B------:R-:W-:Y:S02]  /*0390*/  MOV R30, R0 ;  /* 0x00000000001e7202 */ /* 0x000fe40000000f00 */
[----:B------:R-:W-:Y:S01]  /*03a0*/  MOV R31, R23 ;  /* 0x00000017001f7202 */ /* 0x000fe20000000f00 */
[----:B------:R-:W-:Y:S05]  /*03b0*/  BRA `(.L_x_238) ;  /* 0x0000013000007947 */ /* 0x000fea0003800000 */
.L_x_237:
        /* <DEDUP_REMOVED lines=19> */
.L_x_238:
[----:B------:R-:W-:Y:S05]  /*04f0*/  BSYNC B0 ;  /* 0x0000000000007941 */ /* 0x000fea0003800000 */
.L_x_236:
        /* <DEDUP_REMOVED lines=42> */
[----:B------:R-:W-:Y:S01]  /*07a0*/  MOV R22, R0 ;  /* 0x0000000000167202 */ /* 0x000fe20000000f00 */
[----:B------:R-:W-:Y:S05]  /*07b0*/  BRA `(.L_x_241) ;  /* 0x0000013000007947 */ /* 0x000fea0003800000 */
.L_x_240:
        /* <DEDUP_REMOVED lines=19> */
.L_x_241:
[----:B------:R-:W-:Y:S05]  /*08f0*/  BSYNC B0 ;  /* 0x0000000000007941 */ /* 0x000fea0003800000 */
.L_x_239:
        /* <DEDUP_REMOVED lines=76> */
.L_x_243:
        /* <DEDUP_REMOVED lines=19> */
.L_x_244:
[----:B------:R-:W-:Y:S05]  /*0ef0*/  BSYNC B0 ;  /* 0x0000000000007941 */ /* 0x000fea0003800000 */
.L_x_242:
        /* <DEDUP_REMOVED lines=44> */
.L_x_246:
        /* <DEDUP_REMOVED lines=19> */
.L_x_247:
[----:B------:R-:W-:Y:S05]  /*12f0*/  BSYNC B0 ;  /* 0x0000000000007941 */ /* 0x000fea0003800000 */
.L_x_245:
[----:B------:R-:W-:Y:S01]  /*1300*/  IABS R6, c[0x0][0x214] ;  /* 0x0000850000067a13 */ /* 0x000fe20000000000 */
[----:B------:R-:W-:Y:S01]  /*1310*/  IMAD.MOV.U32 R30, RZ, RZ, RZ ;  /* 0x000000ffff1e7224 */ /* 0x000fe200078e00ff */
[----:B------:R-:W-:Y:S01]  /*1320*/  ISETP.GT.AND P3, PT, R7, RZ, PT ;  /* 0x000000ff0700720c */ /* 0x000fe20003f64270 */
[----:B------:R-:W-:Y:S01]  /*1330*/  ULDC.U8 UR4, c[0x0][0x329] ;  /* 0x0000ca4000047ab9 */ /* 0x000fe20000000000 */
[----:B------:R-:W0:Y:S01]  /*1340*/  I2F.RP R13, R6 ;  /* 0x00000006000d7306 */ /* 0x000e220000209400 */
[----:B------:R-:W-:Y:S01]  /*1350*/  ULDC.64 UR8, c[0x0][0x118] ;  /* 0x0000460000087ab9 */ /* 0x000fe20000000a00 */
[----:B------:R-:W-:Y:S06]  /*1360*/  BSSY B0, `(.L_x_248) ;  /* 0x000007d000007945 */ /* 0x000fec0003800000 */
        /* <DEDUP_REMOVED lines=12> */
[----:B------:R-:W-:Y:S01]  /*1430*/  IMAD R13, R6, R13, R0 ;  /* 0x0000000d060d7224 */ /* 0x000fe200078e0200 */
[----:B------:R-:W-:-:S04]  /*1440*/  SHF.R.S32.HI R0, RZ, 0x1f, R7 ;  /* 0x0000001fff007819 */ /* 0x000fc80000011407 */
[----:B------:R-:W-:-:S13]  /*1450*/  ISETP.GT.U32.AND P0, PT, R6, R13, PT ;  /* 0x0000000d0600720c */ /* 0x000fda0003f04070 */
[----:B------:R-:W-:Y:S01]  /*1460*/  @!P0 IMAD.IADD R13, R13, 0x1, -R6 ;  /* 0x000000010d0d8824 */ /* 0x000fe200078e0a06 */
[----:B------:R-:W-:Y:S02]  /*1470*/  @!P0 IADD3 R2, R2, 0x1, RZ ;  /* 0x0000000102028810 */ /* 0x000fe40007ffe0ff */
[----:B------:R-:W-:Y:S02]  /*1480*/  ISETP.NE.AND P0, PT, RZ, c[0x0][0x214], PT ;  /* 0x00008500ff007a0c */ /* 0x000fe40003f05270 */
[----:B------:R-:W-:Y:S02]  /*1490*/  ISETP.GE.U32.AND P2, PT, R13, R6, PT ;  /* 0x000000060d00720c */ /* 0x000fe40003f46070 */
[----:B------:R-:W-:Y:S01]  /*14a0*/  LEA.HI.SX32 R13, R7, 0x1, 0x1 ;  /* 0x00000001070d7811 */ /* 0x000fe200078f0aff */
[----:B------:R-:W-:-:S10]  /*14b0*/  @!P3 IMAD.MOV R13, RZ, RZ, R0 ;  /* 0x000000ffff0db224 */ /* 0x000fd400078e0200 */
[----:B------:R-:W-:-:S05]  /*14c0*/  @P2 IADD3 R2, R2, 0x1, RZ ;  /* 0x0000000102022810 */ /* 0x000fca0007ffe0ff */
[----:B------:R-:W-:Y:S01]  /*14d0*/  @!P1 IMAD.MOV R2, RZ, RZ, -R2 ;  /* 0x000000ffff029224 */ /* 0x000fe200078e0a02 */
[----:B------:R-:W-:-:S05]  /*14e0*/  @!P0 LOP3.LUT R2, RZ, c[0x0][0x214], RZ, 0x33, !PT ;  /* 0x00008500ff028a12 */ /* 0x000fca00078e33ff */
[----:B------:R-:W-:Y:S01]  /*14f0*/  IMAD R8, R13, R2, RZ ;  /* 0x000000020d087224 */ /* 0x000fe200078e02ff */
[----:B------:R-:W-:-:S04]  /*1500*/  IABS R2, c[0x0][0x1c0] ;  /* 0x0000700000027a13 */ /* 0x000fc80000000000 */
[----:B------:R-:W0:Y:S01]  /*1510*/  I2F.U32.RP R13, R2 ;  /* 0x00000002000d7306 */ /* 0x000e220000209000 */
[----:B------:R-:W-:-:S05]  /*1520*/  IABS R6, R8 ;  /* 0x0000000800067213 */ /* 0x000fca0000000000 */
[----:B------:R-:W-:Y:S02]  /*1530*/  IMAD.IADD R21, R11, 0x1, R6 ;  /* 0x000000010b157824 */ /* 0x000fe400078e0206 */
        /* <DEDUP_REMOVED lines=8> */
[----:B0-----:R-:W-:Y:S02]  /*15c0*/  IMAD.MOV R29, RZ, RZ, -R23 ;  /* 0x000000ffff1d7224 */ /* 0x001fe400078e0a17 */
[----:B------:R-:W-:Y:S02]  /*15d0*/  IMAD.MOV.U32 R22, RZ, RZ, RZ ;  /* 0x000000ffff167224 */ /* 0x000fe400078e00ff */
[----:B------:R-:W-:Y:S02]  /*15e0*/  IMAD R29, R29, R2, RZ ;  /* 0x000000021d1d7224 */ /* 0x000fe400078e02ff */
[----:B-1----:R-:W-:Y:S01]  /*15f0*/  IMAD.MOV R27, RZ, RZ, -R31 ;  /* 0x000000ffff1b7224 */ /* 0x002fe200078e0a1f */
[----:B------:R-:W-:Y:S01]  /*1600*/  IABS R0, c[0x0][0x1c0] ;  /* 0x0000700000007a13 */ /* 0x000fe20000000000 */
[----:B------:R-:W-:Y:S01]  /*1610*/  IMAD.HI.U32 R29, R23, R29, R22 ;  /* 0x0000001d171d7227 */ /* 0x000fe200078e0016 */
[----:B------:R-:W-:-:S02]  /*1620*/  IABS R22, R10 ;  /* 0x0000000a00167213 */ /* 0x000fc40000000000 */
[----:B------:R-:W-:Y:S01]  /*1630*/  LOP3.LUT R10, R10, c[0x0][0x1c0], RZ, 0x3c, !PT ;  /* 0x000070000a0a7a12 */ /* 0x000fe200078e3cff */
[----:B------:R-:W-:Y:S02]  /*1640*/  IMAD R27, R27, R6, RZ ;  /* 0x000000061b1b7224 */ /* 0x000fe400078e02ff */
[----:B------:R-:W-:Y:S02]  /*1650*/  IMAD.MOV R0, RZ, RZ, -R0 ;  /* 0x000000ffff007224 */ /* 0x000fe400078e0a00 */
[----:B------:R-:W-:-:S04]  /*1660*/  IMAD.HI.U32 R11, R29, R22, RZ ;  /* 0x000000161d0b7227 */ /* 0x000fc800078e00ff */
[----:B------:R-:W-:Y:S01]  /*1670*/  IMAD.HI.U32 R27, R31, R27, R30 ;  /* 0x0000001b1f1b7227 */ /* 0x000fe200078e001e */
[----:B------:R-:W-:-:S03]  /*1680*/  IABS R31, R8 ;  /* 0x00000008001f7213 */ /* 0x000fc60000000000 */
[----:B------:R-:W-:Y:S02]  /*1690*/  IMAD R23, R11, R0, R22 ;  /* 0x000000000b177224 */ /* 0x000fe400078e0216 */
[----:B------:R-:W-:Y:S02]  /*16a0*/  IMAD.MOV R31, RZ, RZ, -R31 ;  /* 0x000000ffff1f7224 */ /* 0x000fe400078e0a1f */
[----:B------:R-:W-:Y:S01]  /*16b0*/  IMAD.HI.U32 R27, R27, R14, RZ ;  /* 0x0000000e1b1b7227 */ /* 0x000fe200078e00ff */
[----:B------:R-:W-:-:S03]  /*16c0*/  ISETP.GT.U32.AND P3, PT, R2, R23, PT ;  /* 0x000000170200720c */ /* 0x000fc60003f64070 */
[----:B------:R-:W-:Y:S02]  /*16d0*/  IMAD R31, R27, R31, R14 ;  /* 0x0000001f1b1f7224 */ /* 0x000fe400078e020e */
[----:B------:R-:W-:-:S03]  /*16e0*/  IMAD.HI.U32 R29, R29, R14, RZ ;  /* 0x0000000e1d1d7227 */ /* 0x000fc600078e00ff */
[----:B------:R-:W-:Y:S01]  /*16f0*/  ISETP.GT.U32.AND P0, PT, R6, R31, PT ;  /* 0x0000001f0600720c */ /* 0x000fe20003f04070 */
[----:B------:R-:W-:Y:S01]  /*1700*/  IMAD R13, R29, R0, R14 ;  /* 0x000000001d0d7224 */ /* 0x000fe200078e020e */
[C---:B------:R-:W-:Y:S02]  /*1710*/  LOP3.LUT R0, R21.reuse, R6, RZ, 0x3c, !PT ;  /* 0x0000000615007212 */ /* 0x040fe400078e3cff */
[----:B------:R-:W-:Y:S01]  /*1720*/  LOP3.LUT R21, R21, c[0x0][0x1c0], RZ, 0x3c, !PT ;  /* 0x0000700015157a12 */ /* 0x000fe200078e3cff */
[----:B------:R-:W-:Y:S01]  /*1730*/  @!P3 IMAD.IADD R23, R23, 0x1, -R2 ;  /* 0x000000011717b824 */ /* 0x000fe200078e0a02 */
[----:B------:R-:W-:Y:S02]  /*1740*/  ISETP.GT.U32.AND P1, PT, R2, R13, PT ;  /* 0x0000000d0200720c */ /* 0x000fe40003f24070 */
[----:B------:R-:W-:Y:S02]  /*1750*/  ISETP.GE.AND P4, PT, R0, RZ, PT ;  /* 0x000000ff0000720c */ /* 0x000fe40003f86270 */
[----:B------:R-:W-:Y:S01]  /*1760*/  ISETP.GE.U32.AND P6, PT, R23, R2, PT ;  /* 0x000000021700720c */ /* 0x000fe20003fc6070 */
[----:B------:R-:W0:Y:S01]  /*1770*/  S2R R0, SR_TID.X ;  /* 0x0000000000007919 */ /* 0x000e220000002100 */
[----:B------:R-:W-:Y:S01]  /*1780*/  @!P3 IADD3 R11, R11, 0x1, RZ ;  /* 0x000000010b0bb810 */ /* 0x000fe20007ffe0ff */
[----:B------:R-:W-:Y:S01]  /*1790*/  @!P0 IMAD.IADD R31, R31, 0x1, -R6 ;  /* 0x000000011f1f8824 */ /* 0x000fe200078e0a06 */
[----:B------:R-:W-:Y:S01]  /*17a0*/  ISETP.GT.AND P3, PT, R4, RZ, PT ;  /* 0x000000ff0400720c */ /* 0x000fe20003f64270 */
[----:B------:R-:W-:Y:S01]  /*17b0*/  IMAD.MOV.U32 R23, RZ, RZ, c[0x0][0x214] ;  /* 0x00008500ff177624 */ /* 0x000fe200078e00ff */
[----:B------:R-:W-:-:S02]  /*17c0*/  @!P0 IADD3 R27, R27, 0x1, RZ ;  /* 0x000000011b1b8810 */ /* 0x000fc40007ffe0ff */
[----:B------:R-:W-:Y:S01]  /*17d0*/  ISETP.GE.U32.AND P2, PT, R31, R6, PT ;  /* 0x000000061f00720c */ /* 0x000fe20003f46070 */
[----:B------:R-:W-:Y:S01]  /*17e0*/  @!P1 IMAD.IADD R13, R13, 0x1, -R2 ;  /* 0x000000010d0d9824 */ /* 0x000fe200078e0a02 */
[----:B------:R-:W-:Y:S02]  /*17f0*/  ISETP.GE.AND P0, PT, R10, RZ, PT ;  /* 0x000000ff0a00720c */ /* 0x000fe40003f06270 */
[----:B------:R-:W-:Y:S02]  /*1800*/  SHF.R.S32.HI R10, RZ, 0x1f, R4 ;  /* 0x0000001fff0a7819 */ /* 0x000fe40000011404 */
[----:B------:R-:W-:Y:S02]  /*1810*/  @P6 IADD3 R11, R11, 0x1, RZ ;  /* 0x000000010b0b6810 */ /* 0x000fe40007ffe0ff */
[----:B------:R-:W-:Y:S02]  /*1820*/  ISETP.NE.AND P6, PT, R8, RZ, PT ;  /* 0x000000ff0800720c */ /* 0x000fe40003fc5270 */
[----:B------:R-:W-:-:S02]  /*1830*/  ISETP.GE.U32.AND P5, PT, R13, R2, PT ;  /* 0x000000020d00720c */ /* 0x000fc40003fa6070 */
[----:B------:R-:W-:Y:S02]  /*1840*/  @!P1 IADD3 R29, R29, 0x1, RZ ;  /* 0x000000011d1d9810 */ /* 0x000fe40007ffe0ff */
[----:B------:R-:W-:Y:S01]  /*1850*/  @P2 IADD3 R27, R27, 0x1, RZ ;  /* 0x000000011b1b2810 */ /* 0x000fe20007ffe0ff */
[----:B------:R-:W-:Y:S01]  /*1860*/  @!P0 IMAD.MOV R11, RZ, RZ, -R11 ;  /* 0x000000ffff0b8224 */ /* 0x000fe200078e0a0b */
[----:B------:R-:W-:Y:S02]  /*1870*/  ISETP.GE.AND P2, PT, R21, RZ, PT ;  /* 0x000000ff1500720c */ /* 0x000fe40003f46270 */
[----:B0-----:R-:W-:Y:S01]  /*1880*/  SHF.R.S32.HI R21, RZ, 0x1f, R0 ;  /* 0x0000001fff157819 */ /* 0x001fe20000011400 */
[----:B------:R-:W-:Y:S01]  /*1890*/  @!P4 IMAD.MOV R27, RZ, RZ, -R27 ;  /* 0x000000ffff1bc224 */ /* 0x000fe200078e0a1b */
[----:B------:R-:W-:Y:S01]  /*18a0*/  LEA.HI.SX32 R14, R4, 0x1, 0x1 ;  /* 0x00000001040e7811 */ /* 0x000fe200078f0aff */
[----:B------:R-:W-:Y:S01]  /*18b0*/  @!P3 IMAD.MOV R14, RZ, RZ, R10 ;  /* 0x000000ffff0eb224 */ /* 0x000fe200078e020a */
[----:B------:R-:W-:-:S02]  /*18c0*/  @!P6 LOP3.LUT R27, RZ, R6, RZ, 0x33, !PT ;  /* 0x00000006ff1be212 */ /* 0x000fc400078e33ff */
[----:B------:R-:W-:Y:S02]  /*18d0*/  LEA.HI R10, R21, R0, RZ, 0x3 ;  /* 0x00000000150a7211 */ /* 0x000fe400078f18ff */
[----:B------:R-:W-:Y:S02]  /*18e0*/  @P5 IADD3 R29, R29, 0x1, RZ ;  /* 0x000000011d1d5810 */ /* 0x000fe40007ffe0ff */
[----:B------:R-:W-:Y:S02]  /*18f0*/  ISETP.LT.U32.AND P0, PT, R24, R27, PT ;  /* 0x0000001b1800720c */ /* 0x000fe40003f01070 */
[----:B------:R-:W-:Y:S01]  /*1900*/  SHF.R.S32.HI R13, RZ, 0x1f, R27 ;  /* 0x0000001fff0d7819 */ /* 0x000fe2000001141b */
[----:B------:R-:W-:Y:S01]  /*1910*/  @!P2 IMAD.MOV R29, RZ, RZ, -R29 ;  /* 0x000000ffff1da224 */ /* 0x000fe200078e0a1d */
[----:B------:R-:W-:Y:S02]  /*1920*/  SHF.R.S32.HI R6, RZ, 0x3, R10 ;  /* 0x00000003ff067819 */ /* 0x000fe4000001140a */
[----:B------:R-:W-:-:S02]  /*1930*/  ISETP.LT.AND.EX P2, PT, R25, R13, PT, P0 ;  /* 0x0000000d1900720c */ /* 0x000fc40003f41300 */
[----:B------:R-:W-:Y:S02]  /*1940*/  ISETP.GE.AND P0, PT, R6, c[0x0][0x314], PT ;  /* 0x0000c50006007a0c */ /* 0x000fe40003f06270 */
[----:B------:R-:W-:Y:S02]  /*1950*/  ISETP.NE.AND P4, PT, RZ, c[0x0][0x1c0], PT ;  /* 0x00007000ff007a0c */ /* 0x000fe40003f85270 */
[----:B------:R-:W-:Y:S02]  /*1960*/  LOP3.LUT R2, RZ, c[0x0][0x1c0], RZ, 0x33, !PT ;  /* 0x00007000ff027a12 */ /* 0x000fe400078e33ff */
[----:B------:R-:W-:Y:S02]  /*1970*/  ISETP.NE.AND P1, PT, RZ, UR4, PT ;  /* 0x00000004ff007c0c */ /* 0x000fe4000bf25270 */
[----:B------:R-:W-:Y:S02]  /*1980*/  SEL R22, R2, R11, !P4 ;  /* 0x0000000b02167207 */ /* 0x000fe40006000000 */
[----:B------:R-:W-:-:S02]  /*1990*/  SEL R23, R23, 0x1, !P1 ;  /* 0x0000000117177807 */ /* 0x000fc40004800000 */
[----:B------:R-:W-:Y:S02]  /*19a0*/  SEL R2, R2, R29, !P4 ;  /* 0x0000001d02027207 */ /* 0x000fe40006000000 */
[----:B------:R-:W-:Y:S01]  /*19b0*/  LOP3.LUT R29, R10, 0xfffffff8, RZ, 0xc0, !PT ;  /* 0xfffffff80a1d7812 */ /* 0x000fe200078ec0ff */
[----:B------:R-:W-:Y:S01]  /*19c0*/  IMAD R11, R22, R23, RZ ;  /* 0x00000017160b7224 */ /* 0x000fe200078e02ff */
[----:B------:R-:W-:Y:S01]  /*19d0*/  SEL R13, R25, R13, P2 ;  /* 0x0000000d190d7207 */ /* 0x000fe20001000000 */
[----:B------:R-:W-:Y:S02]  /*19e0*/  IMAD.MOV.U32 R10, RZ, RZ, -0x800000 ;  /* 0xff800000ff0a7424 */ /* 0x000fe400078e00ff */
[----:B------:R-:W-:Y:S01]  /*19f0*/  IMAD R11, R14, R11, RZ ;  /* 0x0000000b0e0b7224 */ /* 0x000fe200078e02ff */
[----:B------:R-:W-:Y:S01]  /*1a00*/  SEL R14, R24, R27, P2 ;  /* 0x0000001b180e7207 */ /* 0x000fe20001000000 */
[----:B------:R-:W-:Y:S01]  /*1a10*/  IMAD.IADD R29, R0, 0x1, -R29 ;  /* 0x00000001001d7824 */ /* 0x000fe200078e0a1d */
        /* <DEDUP_REMOVED lines=17> */
.L_x_249:
[----:B------:R-:W-:Y:S05]  /*1b30*/  BSYNC B0 ;  /* 0x0000000000007941 */ /* 0x000fea0003800000 */
.L_x_248:
[C---:B------:R-:W-:Y:S01]  /*1b40*/  ISETP.GT.AND P5, PT, R0.reuse, 0x1f, PT ;  /* 0x0000001f0000780c */ /* 0x040fe20003fa4270 */
[----:B------:R-:W-:Y:S01]  /*1b50*/  IMAD.MOV.U32 R30, RZ, RZ, -0x800000 ;  /* 0xff800000ff1e7424 */ /* 0x000fe200078e00ff */
[----:B------:R-:W-:Y:S01]  /*1b60*/  LOP3.LUT P2, RZ, R0, 0x3, RZ, 0xc0, !PT ;  /* 0x0000000300ff7812 */ /* 0x000fe2000784c0ff */
[----:B------:R-:W-:Y:S01]  /*1b70*/  IMAD R23, R2, R23, RZ ;  /* 0x0000001702177224 */ /* 0x000fe200078e02ff */
[----:B------:R-:W-:Y:S01]  /*1b80*/  ISETP.GT.AND P3, PT, R8, RZ, PT ;  /* 0x000000ff0800720c */ /* 0x000fe20003f64270 */
[----:B------:R-:W-:Y:S01]  /*1b90*/  BSSY B1, `(.L_x_250) ;  /* 0x00001e7000017945 */ /* 0x000fe20003800000 */
[----:B------:R-:W-:-:S07]  /*1ba0*/  ISETP.GT.OR P2, PT, R0, 0x1f, P2 ;  /* 0x0000001f0000780c */ /* 0x000fce0001744670 */
[----:B------:R-:W-:Y:S01]  /*1bb0*/  @!P5 IMAD R29, R6, 0x9, R29 ;  /* 0x00000009061dd824 */ /* 0x000fe200078e021d */
[----:B0-----:R-:W-:-:S04]  /*1bc0*/  @!P5 LEA.HI R25, R21, R0, RZ, 0x2 ;  /* 0x000000001519d211 */ /* 0x001fc800078f10ff */
[----:B-----5:R0:W-:Y:S01]  /*1bd0*/  @!P5 STS [R29.X4], R10 ;  /* 0x0000000a1d00d388 */ /* 0x0201e20000004800 */
[----:B------:R-:W-:-:S05]  /*1be0*/  @!P5 LOP3.LUT R25, R25, 0xfffffffc, RZ, 0xc0, !PT ;  /* 0xfffffffc1919d812 */ /* 0x000fca00078ec0ff */
[----:B------:R-:W-:-:S04]  /*1bf0*/  @!P5 IMAD.IADD R22, R0, 0x1, -R25 ;  /* 0x000000010016d824 */ /* 0x000fc800078e0a19 */
[----:B------:R-:W-:Y:S01]  /*1c00*/  @!P5 IMAD R22, R22, 0x24, R25 ;  /* 0x000000241616d824 */ /* 0x000fe200078e0219 */
[----:B------:R-:W-:Y:S01]  /*1c10*/  BAR.SYNC.DEFER_BLOCKING 0x0 ;  /* 0x0000000000007b1d */ /* 0x000fe20000010000 */
[----:B0-----:R-:W-:-:S05]  /*1c20*/  LEA.HI.SX32 R10, R8, 0x1, 0x1 ;  /* 0x00000001080a7811 */ /* 0x001fca00078f0aff */
[----:B------:R0:W1:Y:S02]  /*1c30*/  @!P5 LDS R30, [R22] ;  /* 0x00000000161ed984 */ /* 0x0000640000000800 */
[----:B0-----:R-:W-:-:S05]  /*1c40*/  SHF.R.S32.HI R22, RZ, 0x1f, R8 ;  /* 0x0000001fff167819 */ /* 0x001fca0000011408 */
[----:B------:R-:W-:-:S04]  /*1c50*/  @!P3 IMAD.MOV R10, RZ, RZ, R22 ;  /* 0x000000ffff0ab224 */ /* 0x000fc800078e0216 */
[----:B------:R-:W-:Y:S01]  /*1c60*/  IMAD R10, R23, R10, RZ ;  /* 0x0000000a170a7224 */ /* 0x000fe200078e02ff */
[----:B-1----:R-:W0:Y:S02]  /*1c70*/  SHFL.BFLY PT, R31, R30, 0x2, 0x1f ;  /* 0x0c401f001e1f7f89 */ /* 0x002e2400000e0000 */
        /* <DEDUP_REMOVED lines=11> */
[----:B0-----:R-:W-:Y:S02]  /*1d30*/  FADD.FTZ R6, R27, R6 ;  /* 0x000000061b067221 */ /* 0x001fe40000010000 */
[----:B------:R-:W-:-:S03]  /*1d40*/  IMAD.MOV.U32 R27, RZ, RZ, 0x7f800000 ;  /* 0x7f800000ff1b7424 */ /* 0x000fc600078e00ff */
[----:B------:R-:W-:-:S13]  /*1d50*/  FSETP.NE.FTZ.AND P0, PT, R6, RZ, PT ;  /* 0x000000ff0600720b */ /* 0x000fda0003f15000 */
        /* <DEDUP_REMOVED lines=41> */
[----:B------:R-:W-:Y:S05]  /*1ff0*/  CALL.REL.NOINC `($__internal_5_$__cuda_sm20_div_s64) ;  /* 0x000022a000007944 */ /* 0x000fea0003c00000 */
        /* <DEDUP_REMOVED lines=10> */
.L_x_254:
        /* <DEDUP_REMOVED lines=22> */
.L_x_255:
[----:B------:R-:W-:Y:S05]  /*2200*/  BSYNC B0 ;  /* 0x0000000000007941 */ /* 0x000fea0003800000 */
.L_x_253:
[----:B------:R-:W-:Y:S01]  /*2210*/  LOP3.LUT R0, R21, R5, RZ, 0xfc, !PT ;  /* 0x0000000515007212 */ /* 0x000fe200078efcff */
[----:B------:R-:W-:Y:S03]  /*2220*/  BSSY B0, `(.L_x_256) ;  /* 0x0000028000007945 */ /* 0x000fe60003800000 */
[----:B------:R-:W-:-:S13]  /*2230*/  ISETP.NE.U32.AND P0, PT, R0, RZ, PT ;  /* 0x000000ff0000720c */ /* 0x000fda0003f05070 */
[----:B------:R-:W-:Y:S05]  /*2240*/  @!P0 BRA `(.L_x_257) ;  /* 0x000000f000008947 */ /* 0x000fea0003800000 */
[----:B------:R-:W-:Y:S01]  /*2250*/  IMAD.MOV.U32 R24, RZ, RZ, R3 ;  /* 0x000000ffff187224 */ /* 0x000fe200078e0003 */
[----:B------:R-:W-:Y:S02]  /*2260*/  MOV R6, R5 ;  /* 0x0000000500067202 */ /* 0x000fe40000000f00 */
[----:B------:R-:W-:Y:S02]  /*2270*/  MOV R22, 0x2290 ;  /* 0x0000229000167802 */ /* 0x000fe40000000f00 */
[----:B------:R-:W-:Y:S05]  /*2280*/  CALL.REL.NOINC `($__internal_5_$__cuda_sm20_div_s64) ;  /* 0x0000201000007944 */ /* 0x000fea0003c00000 */
        /* <DEDUP_REMOVED lines=11> */
.L_x_257:
        /* <DEDUP_REMOVED lines=22> */
.L_x_258:
[----:B------:R-:W-:Y:S05]  /*24a0*/  BSYNC B0 ;  /* 0x0000000000007941 */ /* 0x000fea0003800000 */
.L_x_256:
[----:B------:R-:W-:Y:S01]  /*24b0*/  LOP3.LUT R0, R37, R9, RZ, 0xfc, !PT ;  /* 0x0000000925007212 */ /* 0x000fe200078efcff */
[----:B------:R-:W-:Y:S01]  /*24c0*/  IMAD.MOV.U32 R28, RZ, RZ, c[0x0][0x210] ;  /* 0x00008400ff1c7624 */ /* 0x000fe200078e00ff */
[----:B------:R-:W-:Y:S02]  /*24d0*/  BSSY B0, `(.L_x_259) ;  /* 0x0000029000007945 */ /* 0x000fe40003800000 */
[----:B------:R-:W-:Y:S01]  /*24e0*/  ISETP.NE.U32.AND P0, PT, R0, RZ, PT ;  /* 0x000000ff0000720c */ /* 0x000fe20003f05070 */
[C---:B------:R-:W-:Y:S01]  /*24f0*/  IMAD R3, R28.reuse, c[0x0][0x214], RZ ;  /* 0x000085001c037a24 */ /* 0x040fe200078e02ff */
[----:B------:R-:W-:-:S11]  /*2500*/  SEL R28, R28, 0x1, P1 ;  /* 0x000000011c1c7807 */ /* 0x000fd60000800000 */
[----:B------:R-:W-:Y:S05]  /*2510*/  @!P0 BRA `(.L_x_260) ;  /* 0x000000e000008947 */ /* 0x000fea0003800000 */
[----:B------:R-:W-:Y:S01]  /*2520*/  IMAD.MOV.U32 R26, RZ, RZ, R36 ;  /* 0x000000ffff1a7224 */ /* 0x000fe200078e0024 */
[----:B------:R-:W-:Y:S01]  /*2530*/  MOV R24, R31 ;  /* 0x0000001f00187202 */ /* 0x000fe20000000f00 */
[----:B------:R-:W-:Y:S01]  /*2540*/  IMAD.MOV.U32 R21, RZ, RZ, R37 ;  /* 0x000000ffff157224 */ /* 0x000fe200078e0025 */
[----:B------:R-:W-:Y:S02]  /*2550*/  MOV R6, R9 ;  /* 0x0000000900067202 */ /* 0x000fe40000000f00 */
[----:B------:R-:W-:Y:S02]  /*2560*/  MOV R22, 0x2580 ;  /* 0x0000258000167802 */ /* 0x000fe40000000f00 */
[----:B------:R-:W-:Y:S05]  /*2570*/  CALL.REL.NOINC `($__internal_5_$__cuda_sm20_div_s64) ;  /* 0x00001d2000007944 */ /* 0x000fea0003c00000 */
        /* <DEDUP_REMOVED lines=8> */
.L_x_260:
[----:B------:R-:W0:Y:S01]  /*2600*/  I2F.U32.RP R6, R31 ;  /* 0x0000001f00067306 */ /* 0x000e220000209000 */
[----:B------:R-:W-:Y:S01]  /*2610*/  HFMA2.MMA R22, -RZ, RZ, 0, 0 ;  /* 0x00000000ff167435 */ /* 0x000fe200000001ff */
[----:B------:R-:W-:-:S06]  /*2620*/  ISETP.NE.U32.AND P0, PT, R31, RZ, PT ;  /* 0x000000ff1f00720c */ /* 0x000fcc0003f05070 */
[----:B0-----:R-:W0:Y:S02]  /*2630*/  MUFU.RCP R2, R6 ;  /* 0x0000000600027308 */ /* 0x001e240000001000 */
[----:B0-----:R-:W-:-:S06]  /*2640*/  IADD3 R2, R2, 0xffffffe, RZ ;  /* 0x0ffffffe02027810 */ /* 0x001fcc0007ffe0ff */
[----:B------:R-:W0:Y:S02]  /*2650*/  F2I.FTZ.U32.TRUNC.NTZ R23, R2 ;  /* 0x0000000200177305 */ /* 0x000e24000021f000 */
[----:B0-----:R-:W-:Y:S01]  /*2660*/  IMAD.MOV R0, RZ, RZ, -R23 ;  /* 0x000000ffff007224 */ /* 0x001fe200078e0a17 */
[----:B------:R-:W-:-:S03]  /*2670*/  MOV R2, RZ ;  /* 0x000000ff00027202 */ /* 0x000fc60000000f00 */
[----:B------:R-:W-:-:S04]  /*2680*/  IMAD R0, R0, R31, RZ ;  /* 0x0000001f00007224 */ /* 0x000fc800078e02ff */
[----:B------:R-:W-:-:S06]  /*2690*/  IMAD.HI.U32 R23, R23, R0, R22 ;  /* 0x0000000017177227 */ /* 0x000fcc00078e0016 */
[----:B------:R-:W-:-:S04]  /*26a0*/  IMAD.HI.U32 R22, R23, R36, RZ ;  /* 0x0000002417167227 */ /* 0x000fc800078e00ff */
[----:B------:R-:W-:Y:S02]  /*26b0*/  IMAD.MOV R0, RZ, RZ, -R22 ;  /* 0x000000ffff007224 */ /* 0x000fe400078e0a16 */
[----:B------:R-:W-:Y:S02]  /*26c0*/  IMAD.MOV.U32 R23, RZ, RZ, RZ ;  /* 0x000000ffff177224 */ /* 0x000fe400078e00ff */
        /* <DEDUP_REMOVED lines=9> */
.L_x_261:
[----:B------:R-:W-:Y:S05]  /*2760*/  BSYNC B0 ;  /* 0x0000000000007941 */ /* 0x000fea0003800000 */
.L_x_259:
[-C--:B------:R-:W-:Y:S01]  /*2770*/  IMAD R0, R35, R20.reuse, RZ ;  /* 0x0000001423007224 */ /* 0x080fe200078e02ff */
[----:B------:R-:W-:Y:S01]  /*2780*/  ULDC.U8 UR5, c[0x0][0x329] ;  /* 0x0000ca4000057ab9 */ /* 0x000fe20000000000 */
[C---:B------:R-:W-:Y:S01]  /*2790*/  IMAD.WIDE.U32 R24, R34.reuse, R20, RZ ;  /* 0x0000001422187225 */ /* 0x040fe200078e00ff */
[----:B------:R-:W-:Y:S01]  /*27a0*/  UISETP.NE.AND UP0, UPT, UR5, URZ, UPT ;  /* 0x0000003f0500728c */ /* 0x000fe2000bf05270 */
[----:B------:R-:W-:Y:S01]  /*27b0*/  SHF.R.S32.HI R21, RZ, 0x1f, R28 ;  /* 0x0000001fff157819 */ /* 0x000fe2000001141c */
[----:B------:R-:W-:Y:S01]  /*27c0*/  ULDC UR4, c[0x0][0x214] ;  /* 0x0000850000047ab9 */ /* 0x000fe20000000800 */
[----:B------:R-:W-:Y:S01]  /*27d0*/  IMAD R35, R34, R19, R0 ;  /* 0x0000001322237224 */ /* 0x000fe200078e0200 */
[----:B------:R-:W-:Y:S01]  /*27e0*/  USEL UR4, UR4, 0x1, !UP0 ;  /* 0x0000000104047887 */ /* 0x000fe2000c000000 */
[----:B------:R-:W-:Y:S01]  /*27f0*/  IMAD R9, R2, R3, RZ ;  /* 0x0000000302097224 */ /* 0x000fe200078e02ff */
[----:B------:R-:W-:Y:S01]  /*2800*/  BSSY B0, `(.L_x_262) ;  /* 0x0000040000007945 */ /* 0x000fe20003800000 */
[----:B------:R-:W-:Y:S01]  /*2810*/  IMAD R5, R5, R28, RZ ;  /* 0x0000001c05057224 */ /* 0x000fe200078e02ff */
[----:B------:R-:W-:Y:S01]  /*2820*/  IADD3 R35, R25, R35, RZ ;  /* 0x0000002319237210 */ /* 0x000fe20007ffe0ff */
[----:B------:R-:W-:Y:S01]  /*2830*/  USHF.R.S32.HI UR5, URZ, 0x1f, UR4 ;  /* 0x0000001f3f057899 */ /* 0x000fe20008011404 */
[----:B------:R-:W-:-:S02]  /*2840*/  IMAD R23, R23, UR4, RZ ;  /* 0x0000000417177c24 */ /* 0x000fc4000f8e02ff */
[----:B------:R-:W-:Y:S02]  /*2850*/  IMAD R21, R21, R32, R5 ;  /* 0x0000002015157224 */ /* 0x000fe400078e0205 */
[-C--:B------:R-:W-:Y:S02]  /*2860*/  IMAD R0, R35, R18.reuse, RZ ;  /* 0x0000001223007224 */ /* 0x080fe400078e02ff */
[----:B------:R-:W-:-:S04]  /*2870*/  IMAD.WIDE.U32 R34, R24, R18, RZ ;  /* 0x0000001218227225 */ /* 0x000fc800078e00ff */
[----:B------:R-:W-:Y:S01]  /*2880*/  IMAD R25, R17, R24, R0 ;  /* 0x0000001811197224 */ /* 0x000fe200078e0200 */
[----:B------:R-:W-:Y:S01]  /*2890*/  SHF.R.S32.HI R0, RZ, 0x1f, R3 ;  /* 0x0000001fff007819 */ /* 0x000fe20000011403 */
[----:B------:R-:W-:-:S03]  /*28a0*/  IMAD.WIDE.U32 R38, R36, R3, RZ ;  /* 0x0000000324267225 */ /* 0x000fc600078e00ff */
[----:B------:R-:W-:Y:S01]  /*28b0*/  IADD3 R6, R35, R25, RZ ;  /* 0x0000001923067210 */ /* 0x000fe20007ffe0ff */
[----:B------:R-:W-:Y:S02]  /*28c0*/  IMAD R9, R0, R36, R9 ;  /* 0x0000002400097224 */ /* 0x000fe400078e0209 */
[----:B------:R-:W-:Y:S01]  /*28d0*/  IMAD.WIDE.U32 R32, R32, R28, RZ ;  /* 0x0000001c20207225 */ /* 0x000fe200078e00ff */
[----:B------:R-:W-:Y:S02]  /*28e0*/  LOP3.LUT R0, R43, R6, RZ, 0xfc, !PT ;  /* 0x000000062b007212 */ /* 0x000fe400078efcff */
[----:B------:R-:W-:Y:S01]  /*28f0*/  IADD3 R9, R39, R9, RZ ;  /* 0x0000000927097210 */ /* 0x000fe20007ffe0ff */
[----:B------:R-:W-:Y:S01]  /*2900*/  IMAD R23, R22, UR5, R23 ;  /* 0x0000000516177c24 */ /* 0x000fe2000f8e0217 */
[----:B------:R-:W-:Y:S01]  /*2910*/  ISETP.NE.U32.AND P0, PT, R0, RZ, PT ;  /* 0x000000ff0000720c */ /* 0x000fe20003f05070 */
[----:B------:R-:W-:-:S04]  /*2920*/  IMAD.WIDE.U32 R36, R22, UR4, RZ ;  /* 0x0000000416247c25 */ /* 0x000fc8000f8e00ff */
[----:B------:R-:W-:Y:S01]  /*2930*/  IMAD R5, R8, R3, RZ ;  /* 0x0000000308057224 */ /* 0x000fe200078e02ff */
[----:B------:R-:W-:Y:S01]  /*2940*/  IADD3 R8, R37, R23, RZ ;  /* 0x0000001725087210 */ /* 0x000fe20007ffe0ff */
[----:B------:R-:W-:Y:S01]  /*2950*/  IMAD R4, R4, R3, RZ ;  /* 0x0000000304047224 */ /* 0x000fe200078e02ff */
[----:B------:R-:W-:-:S05]  /*2960*/  IADD3 R3, R33, R21, RZ ;  /* 0x0000001521037210 */ /* 0x000fca0007ffe0ff */
[----:B------:R-:W-:Y:S05]  /*2970*/  @!P0 BRA `(.L_x_263) ;  /* 0x0000011000008947 */ /* 0x000fea0003800000 */
[----:B------:R-:W-:Y:S01]  /*2980*/  IMAD.MOV.U32 R26, RZ, RZ, R42 ;  /* 0x000000ffff1a7224 */ /* 0x000fe200078e002a */
[----:B------:R-:W-:Y:S01]  /*2990*/  MOV R21, R43 ;  /* 0x0000002b00157202 */ /* 0x000fe20000000f00 */
[----:B------:R-:W-:Y:S01]  /*29a0*/  IMAD.MOV.U32 R24, RZ, RZ, R34 ;  /* 0x000000ffff187224 */ /* 0x000fe200078e0022 */
[----:B------:R-:W-:Y:S02]  /*29b0*/  MOV R22, 0x29d0 ;  /* 0x000029d000167802 */ /* 0x000fe40000000f00 */
[----:B------:R-:W-:Y:S05]  /*29c0*/  CALL.REL.NOINC `($__internal_5_$__cuda_sm20_div_s64) ;  /* 0x000018d000007944 */ /* 0x000fea0003c00000 */
        /* <DEDUP_REMOVED lines=12> */
.L_x_263:
        /* <DEDUP_REMOVED lines=23> */
.L_x_264:
[----:B------:R-:W-:Y:S05]  /*2c00*/  BSYNC B0 ;  /* 0x0000000000007941 */ /* 0x000fea0003800000 */
.L_x_262:
        /* <DEDUP_REMOVED lines=19> */
.L_x_266:
        /* <DEDUP_REMOVED lines=22> */
.L_x_267:
[----:B------:R-:W-:Y:S05]  /*2ea0*/  BSYNC B0 ;  /* 0x0000000000007941 */ /* 0x000fea0003800000 */
.L_x_265:
        /* <DEDUP_REMOVED lines=21> */
.L_x_269:
        /* <DEDUP_REMOVED lines=23> */
.L_x_270:
[----:B------:R-:W-:Y:S05]  /*3170*/  BSYNC B0 ;  /* 0x0000000000007941 */ /* 0x000fea0003800000 */
.L_x_268:
[----:B------:R-:W-:Y:S01]  /*3180*/  LOP3.LUT R2, R35, R15, RZ, 0xfc, !PT ;  /* 0x0000000f23027212 */ /* 0x000fe200078efcff */
[-C--:B------:R-:W-:Y:S01]  /*3190*/  IMAD R0, R23, R11.reuse, RZ ;  /* 0x0000000b17007224 */ /* 0x080fe200078e02ff */
[----:B------:R-:W-:Y:S01]  /*31a0*/  SHF.R.S32.HI R21, RZ, 0x1f, R11 ;  /* 0x0000001fff157819 */ /* 0x000fe2000001140b */
[----:B------:R-:W-:Y:S01]  /*31b0*/  IMAD R44, R28, c[0x0][0x214], RZ ;  /* 0x000085001c2c7a24 */ /* 0x000fe200078e02ff */
[----:B------:R-:W-:Y:S01]  /*31c0*/  ISETP.NE.U32.AND P0, PT, R2, RZ, PT ;  /* 0x000000ff0200720c */ /* 0x000fe20003f05070 */
[----:B------:R-:W-:Y:S01]  /*31d0*/  IMAD.WIDE.U32 R42, R22, R11, RZ ;  /* 0x0000000b162a7225 */ /* 0x000fe200078e00ff */
[----:B------:R-:W-:Y:S01]  /*31e0*/  SHF.R.S32.HI R23, RZ, 0x1f, R4 ;  /* 0x0000001fff177819 */ /* 0x000fe20000011404 */
[----:B------:R-:W-:Y:S02]  /*31f0*/  BSSY B0, `(.L_x_271) ;  /* 0x0000036000007945 */ /* 0x000fe40003800000 */
[----:B------:R-:W-:Y:S01]  /*3200*/  IMAD R11, R21, R22, R0 ;  /* 0x00000016150b7224 */ /* 0x000fe200078e0200 */
[----:B------:R-:W-:Y:S01]  /*3210*/  SHF.R.S32.HI R21, RZ, 0x1f, R44 ;  /* 0x0000001fff157819 */ /* 0x000fe2000001142c */
[----:B------:R-:W-:-:S02]  /*3220*/  IMAD R17, R17, R4, RZ ;  /* 0x0000000411117224 */ /* 0x000fc400078e02ff */
[----:B------:R-:W-:Y:S01]  /*3230*/  IMAD R0, R19, R44, RZ ;  /* 0x0000002c13007224 */ /* 0x000fe200078e02ff */
[----:B------:R-:W-:Y:S01]  /*3240*/  IADD3 R11, R43, R11, RZ ;  /* 0x0000000b2b0b7210 */ /* 0x000fe20007ffe0ff */
[----:B------:R-:W-:Y:S02]  /*3250*/  IMAD R17, R23, R18, R17 ;  /* 0x0000001217117224 */ /* 0x000fe400078e0211 */
        /* <DEDUP_REMOVED lines=24> */
.L_x_272:
        /* <DEDUP_REMOVED lines=23> */
.L_x_273:
[----:B------:R-:W-:Y:S05]  /*3550*/  BSYNC B0 ;  /* 0x0000000000007941 */ /* 0x000fea0003800000 */
.L_x_271:
[----:B------:R-:W-:Y:S01]  /*3560*/  LOP3.LUT R0, R35, R13, RZ, 0xfc, !PT ;  /* 0x0000000d23007212 */ /* 0x000fe200078efcff */
[----:B------:R-:W-:Y:S01]  /*3570*/  IMAD R47, R7, R28, RZ ;  /* 0x0000001c072f7224 */ /* 0x000fe200078e02ff */
[----:B------:R-:W-:Y:S02]  /*3580*/  BSSY B0, `(.L_x_274) ;  /* 0x0000030000007945 */ /* 0x000fe40003800000 */
[----:B------:R-:W-:Y:S01]  /*3590*/  ISETP.NE.U32.AND P0, PT, R0, RZ, PT ;  /* 0x000000ff0000720c */ /* 0x000fe20003f05070 */
        /* <DEDUP_REMOVED lines=16> */
[----:B------:R-:W-:-:S03]  /*36a0*/  MOV R21, R35 ;  /* 0x0000002300157202 */ /* 0x000fc60000000f00 */
[----:B------:R-:W-:Y:S02]  /*36b0*/  IMAD R15, R15, R14, RZ ;  /* 0x0000000e0f0f7224 */ /* 0x000fe400078e02ff */
[----:B------:R-:W-:-:S04]  /*36c0*/  IMAD.WIDE.U32 R20, R14, R2, R20 ;  /* 0x000000020e147225 */ /* 0x000fc800078e0014 */
[----:B------:R-:W-:Y:S02]  /*36d0*/  IMAD R2, R13, R2, R15 ;  /* 0x000000020d027224 */ /* 0x000fe400078e020f */
[----:B------:R-:W-:-:S03]  /*36e0*/  IMAD.MOV.U32 R14, RZ, RZ, R20 ;  /* 0x000000ffff0e7224 */ /* 0x000fc600078e0014 */
[----:B------:R-:W-:Y:S01]  /*36f0*/  IADD3 R2, R21, R2, RZ ;  /* 0x0000000215027210 */ /* 0x000fe20007ffe0ff */
[----:B------:R-:W-:Y:S05]  /*3700*/  BRA `(.L_x_276) ;  /* 0x0000017000007947 */ /* 0x000fea0003800000 */
.L_x_275:
        /* <DEDUP_REMOVED lines=23> */
.L_x_276:
[----:B------:R-:W-:Y:S05]  /*3880*/  BSYNC B0 ;  /* 0x0000000000007941 */ /* 0x000fea0003800000 */
.L_x_274:
        /* <DEDUP_REMOVED lines=20> */
.L_x_252:
[----:B------:R-:W-:-:S04]  /*39d0*/  LEA R2, P0, R32, c[0x0][0x200], 0x2 ;  /* 0x0000800020027a11 */ /* 0x000fc800078010ff */
[----:B------:R-:W-:-:S05]  /*39e0*/  LEA.HI.X R3, R32, c[0x0][0x204], R33, 0x2, P0 ;  /* 0x0000810020037a11 */ /* 0x000fca00000f1421 */
[----:B------:R0:W-:Y:S04]  /*39f0*/  STG.E [R2.64], R27 ;  /* 0x0000001b02007986 */ /* 0x0001e8000c101908 */
.L_x_251:
[----:B------:R-:W-:Y:S05]  /*3a00*/  BSYNC B1 ;  /* 0x0000000000017941 */ /* 0x000fea0003800000 */
.L_x_250:
[----:B------:R-:W1:Y:S01]  /*3a10*/  S2R R18, SR_TID.X ;  /* 0x0000000000127919 */ /* 0x000e620000002100 */
[----:B------:R-:W-:Y:S01]  /*3a20*/  HFMA2.MMA R5, -RZ, RZ, 0, 0 ;  /* 0x00000000ff057435 */ /* 0x000fe200000001ff */
[----:B-1----:R-:W-:-:S04]  /*3a30*/  SHF.R.S32.HI R17, RZ, 0x1f, R18 ;  /* 0x0000001fff117819 */ /* 0x002fc80000011412 */
[CC--:B0-----:R-:W-:Y:S02]  /*3a40*/  LEA.HI R3, R17.reuse, R18.reuse, RZ, 0x2 ;  /* 0x0000001211037211 */ /* 0x0c1fe400078f10ff */
[----:B------:R-:W-:Y:S02]  /*3a50*/  LEA.HI R17, R17, R18, RZ, 0x4 ;  /* 0x0000001211117211 */ /* 0x000fe400078f20ff */
[----:B------:R-:W-:-:S05]  /*3a60*/  LOP3.LUT R3, R3, 0xfffffffc, RZ, 0xc0, !PT ;  /* 0xfffffffc03037812 */ /* 0x000fca00078ec0ff */
[----:B------:R-:W-:-:S05]  /*3a70*/  IMAD.IADD R0, R18, 0x1, -R3 ;  /* 0x0000000112007824 */ /* 0x000fca00078e0a03 */
[----:B------:R-:W-:-:S13]  /*3a80*/  ISETP.GE.OR P5, PT, R0, c[0x0][0x314], P5 ;  /* 0x0000c50000007a0c */ /* 0x000fda0002fa6670 */
[----:B------:R-:W-:Y:S02]  /*3a90*/  @!P5 FADD.FTZ R4, -R27, R30 ;  /* 0x0000001e1b04d221 */ /* 0x000fe40000010100 */
[----:B------:R-:W-:Y:S01]  /*3aa0*/  @!P5 IMAD R9, R0, 0x24, R3 ;  /* 0x000000240009d824 */ /* 0x000fe200078e0203 */
[----:B------:R-:W-:Y:S01]  /*3ab0*/  LOP3.LUT R3, R17, 0x3ffffff0, RZ, 0xc0, !PT ;  /* 0x3ffffff011037812 */ /* 0x000fe200078ec0ff */
[----:B------:R-:W-:Y:S01]  /*3ac0*/  @!P5 FMUL.FTZ R4, R4, 1.4426950216293334961 ;  /* 0x3fb8aa3b0404d820 */ /* 0x000fe20000410000 */
[----:B------:R-:W-:Y:S01]  /*3ad0*/  SHF.R.S32.HI R17, RZ, 0x4, R17 ;  /* 0x00000004ff117819 */ /* 0x000fe20000011411 */
[----:B------:R-:W-:Y:S02]  /*3ae0*/  IMAD.MOV.U32 R0, RZ, RZ, c[0x0][0x314] ;  /* 0x0000c500ff007624 */ /* 0x000fe400078e00ff */
[----:B------:R-:W-:Y:S02]  /*3af0*/  IMAD.IADD R18, R18, 0x1, -R3 ;  /* 0x0000000112127824 */ /* 0x000fe400078e0a03 */
[----:B------:R-:W0:Y:S01]  /*3b00*/  @!P5 MUFU.EX2 R4, R4 ;  /* 0x000000040004d308 */ /* 0x000e220000000800 */
[----:B------:R-:W-:Y:S01]  /*3b10*/  ISETP.GE.AND P0, PT, R0, 0x1, PT ;  /* 0x000000010000780c */ /* 0x000fe20003f06270 */
[----:B------:R-:W-:Y:S01]  /*3b20*/  CS2R R2, SRZ ;  /* 0x0000000000027805 */ /* 0x000fe2000001ff00 */
[----:B------:R-:W-:Y:S01]  /*3b30*/  IMAD.MOV.U32 R0, RZ, RZ, RZ ;  /* 0x000000ffff007224 */ /* 0x000fe200078e00ff */
[----:B------:R-:W-:Y:S01]  /*3b40*/  SHF.L.U32 R18, R18, 0x2, RZ ;  /* 0x0000000212127819 */ /* 0x000fe200000006ff */
[----:B0-----:R0:W-:Y:S04]  /*3b50*/  @!P5 STS [R9], R4 ;  /* 0x000000040900d388 */ /* 0x0011e80000000800 */
[----:B------:R-:W-:Y:S06]  /*3b60*/  BAR.SYNC.DEFER_BLOCKING 0x0 ;  /* 0x0000000000007b1d */ /* 0x000fec0000010000 */
        /* <DEDUP_REMOVED lines=18> */
.L_x_280:
[----:B------:R-:W-:Y:S01]  /*3c90*/  BSSY B0, `(.L_x_278) ;  /* 0x0000007000007945 */ /* 0x000fe20003800000 */
[----:B------:R-:W-:-:S05]  /*3ca0*/  @P2 BRA `(.L_x_279) ;  /* 0x0000005000002947 */ /* 0x000fca0003800000 */
[----:B------:R-:W-:Y:S01]  /*3cb0*/  ISETP.GE.AND P0, PT, R18, c[0x0][0x220], PT ;  /* 0x0000880012007a0c */ /* 0x000fe20003f06270 */
[----:B------:R-:W-:Y:S01]  /*3cc0*/  CS2R R8, SRZ ;  /* 0x0000000000087805 */ /* 0x000fe2000001ff00 */
[----:B------:R-:W-:Y:S11]  /*3cd0*/  CS2R R10, SRZ ;  /* 0x00000000000a7805 */ /* 0x000ff6000001ff00 */
[----:B------:R-:W-:Y:S05]  /*3ce0*/  @!P0 MOV R15, R13 ;  /* 0x0000000d000f8202 */ /* 0x000fea0000000f00 */
[----:B------:R0:W5:Y:S02]  /*3cf0*/  @!P0 LDG.E.128 R8, [R14.64] ;  /* 0x000000080e088981 */ /* 0x000164000c1e1d00 */
.L_x_279:
[----:B------:R-:W-:Y:S05]  /*3d00*/  BSYNC B0 ;  /* 0x0000000000007941 */ /* 0x000fea0003800000 */
.L_x_278:
        /* <DEDUP_REMOVED lines=11> */
.L_x_277:
[----:B------:R-:W-:Y:S02]  /*3dc0*/  IADD3 R17, R17, UR7, RZ ;  /* 0x0000000711117c10 */ /* 0x000fe4000fffe0ff */
[----:B0-----:R-:W-:-:S02]  /*3dd0*/  F2FP.PACK_AB R4, R3, R0 ;  /* 0x000000000304723e */ /* 0x001fc400000000ff */
[----:B------:R-:W-:Y:S02]  /*3de0*/  ISETP.GE.AND P0, PT, R17, R12, PT ;  /* 0x0000000c1100720c */ /* 0x000fe40003f06270 */
[----:B------:R-:W-:-:S11]  /*3df0*/  F2FP.PACK_AB R5, R5, R2 ;  /* 0x000000020505723e */ /* 0x000fd600000000ff */
[----:B------:R-:W-:Y:S05]  /*3e00*/  @P0 EXIT ;  /* 0x000000000000094d */ /* 0x000fea0003800000 */
[----:B------:R-:W-:-:S13]  /*3e10*/  ISETP.GE.AND P0, PT, R18, c[0x0][0x220], PT ;  /* 0x0000880012007a0c */ /* 0x000fda0003f06270 */
[----:B------:R-:W-:Y:S05]  /*3e20*/  @P0 EXIT ;  /* 0x000000000000094d */ /* 0x000fea0003800000 */
[----:B------:R-:W-:Y:S02]  /*3e30*/  IABS R6, R7 ;  /* 0x0000000700067213 */ /* 0x000fe40000000000 */
[----:B------:R-:W-:Y:S02]  /*3e40*/  IABS R8, R17 ;  /* 0x0000001100087213 */ /* 0x000fe40000000000 */
[----:B------:R-:W0:Y:S01]  /*3e50*/  I2F.RP R2, R6 ;  /* 0x0000000600027306 */ /* 0x000e220000209400 */
[----:B------:R-:W-:Y:S02]  /*3e60*/  IABS R9, R7 ;  /* 0x0000000700097213 */ /* 0x000fe40000000000 */
[----:B------:R-:W-:-:S03]  /*3e70*/  SHF.R.S32.HI R19, RZ, 0x1f, R18 ;  /* 0x0000001fff137819 */ /* 0x000fc60000011412 */
[----:B------:R-:W-:Y:S02]  /*3e80*/  IMAD.MOV R9, RZ, RZ, -R9 ;  /* 0x000000ffff097224 */ /* 0x000fe400078e0a09 */
[----:B0-----:R-:W0:Y:S02]  /*3e90*/  MUFU.RCP R10, R2 ;  /* 0x00000002000a7308 */ /* 0x001e240000001000 */
[----:B0-----:R-:W-:-:S06]  /*3ea0*/  IADD3 R10, R10, 0xffffffe, RZ ;  /* 0x0ffffffe0a0a7810 */ /* 0x001fcc0007ffe0ff */
[----:B------:R-:W0:Y:S02]  /*3eb0*/  F2I.FTZ.U32.TRUNC.NTZ R11, R10 ;  /* 0x0000000a000b7305 */ /* 0x000e24000021f000 */
[----:B0-----:R-:W-:Y:S02]  /*3ec0*/  IMAD.MOV R0, RZ, RZ, -R11 ;  /* 0x000000ffff007224 */ /* 0x001fe400078e0a0b */
[----:B------:R-:W-:Y:S02]  /*3ed0*/  IMAD.MOV.U32 R10, RZ, RZ, RZ ;  /* 0x000000ffff0a7224 */ /* 0x000fe400078e00ff */
[----:B------:R-:W-:Y:S01]  /*3ee0*/  IMAD R3, R0, R6, RZ ;  /* 0x0000000600037224 */ /* 0x000fe200078e02ff */
[----:B------:R-:W-:-:S03]  /*3ef0*/  IABS R0, c[0x0][0x214] ;  /* 0x0000850000007a13 */ /* 0x000fc60000000000 */
[----:B------:R-:W-:-:S06]  /*3f00*/  IMAD.HI.U32 R3, R11, R3, R10 ;  /* 0x000000030b037227 */ /* 0x000fcc00078e000a */
[----:B------:R-:W-:Y:S02]  /*3f10*/  IMAD.HI.U32 R2, R3, R8, RZ ;  /* 0x0000000803027227 */ /* 0x000fe400078e00ff */
[----:B------:R-:W0:Y:S02]  /*3f20*/  I2F.RP R3, R0 ;  /* 0x0000000000037306 */ /* 0x000e240000209400 */
[----:B------:R-:W-:-:S05]  /*3f30*/  IMAD R9, R2, R9, R8 ;  /* 0x0000000902097224 */ /* 0x000fca00078e0208 */
[----:B------:R-:W-:Y:S01]  /*3f40*/  ISETP.GT.U32.AND P1, PT, R6, R9, PT ;  /* 0x000000090600720c */ /* 0x000fe20003f24070 */
[----:B0-----:R-:W0:-:S12]  /*3f50*/  MUFU.RCP R3, R3 ;  /* 0x0000000300037308 */ /* 0x001e180000001000 */
[-C--:B------:R-:W-:Y:S02]  /*3f60*/  @!P1 IADD3 R9, R9, -R6.reuse, RZ ;  /* 0x8000000609099210 */ /* 0x080fe40007ffe0ff */
[----:B------:R-:W-:Y:S02]  /*3f70*/  @!P1 IADD3 R2, R2, 0x1, RZ ;  /* 0x0000000102029810 */ /* 0x000fe40007ffe0ff */
[----:B------:R-:W-:Y:S02]  /*3f80*/  ISETP.GE.U32.AND P2, PT, R9, R6, PT ;  /* 0x000000060900720c */ /* 0x000fe40003f46070 */
[----:B------:R-:W-:Y:S02]  /*3f90*/  LOP3.LUT R6, R17, R7, RZ, 0x3c, !PT ;  /* 0x0000000711067212 */ /* 0x000fe400078e3cff */
[----:B------:R-:W-:Y:S02]  /*3fa0*/  ISETP.NE.AND P1, PT, R7, RZ, PT ;  /* 0x000000ff0700720c */ /* 0x000fe40003f25270 */
[----:B------:R-:W-:-:S02]  /*3fb0*/  ISETP.GE.AND P0, PT, R6, RZ, PT ;  /* 0x000000ff0600720c */ /* 0x000fc40003f06270 */
[----:B0-----:R-:W-:-:S04]  /*3fc0*/  IADD3 R10, R3, 0xffffffe, RZ ;  /* 0x0ffffffe030a7810 */ /* 0x001fc80007ffe0ff */
[----:B------:R0:W1:Y:S01]  /*3fd0*/  F2I.FTZ.U32.TRUNC.NTZ R11, R10 ;  /* 0x0000000a000b7305 */ /* 0x000062000021f000 */
[----:B------:R-:W-:-:S06]  /*3fe0*/  @P2 IADD3 R2, R2, 0x1, RZ ;  /* 0x0000000102022810 */ /* 0x000fcc0007ffe0ff */
[----:B------:R-:W-:Y:S01]  /*3ff0*/  @!P0 IMAD.MOV R2, RZ, RZ, -R2 ;  /* 0x000000ffff028224 */ /* 0x000fe200078e0a02 */
[----:B------:R-:W-:-:S05]  /*4000*/  @!P1 LOP3.LUT R2, RZ, R7, RZ, 0x33, !PT ;  /* 0x00000007ff029212 */ /* 0x000fca00078e33ff */
[C---:B------:R-:W-:Y:S02]  /*4010*/  IMAD R8, R2.reuse, R7, RZ ;  /* 0x0000000702087224 */ /* 0x040fe400078e02ff */
[----:B------:R-:W-:Y:S01]  /*4020*/  IMAD.WIDE.U32 R18, R2, c[0x0][0x1e0], R18 ;  /* 0x0000780002127a25 */ /* 0x000fe200078e0012 */
[----:B0-----:R-:W-:-:S03]  /*4030*/  HFMA2.MMA R10, -RZ, RZ, 0, 0 ;  /* 0x00000000ff0a7435 */ /* 0x001fc600000001ff */
[----:B-1----:R-:W-:Y:S02]  /*4040*/  IMAD.MOV R3, RZ, RZ, -R11 ;  /* 0x000000ffff037224 */ /* 0x002fe400078e0a0b */
[----:B------:R-:W-:Y:S02]  /*4050*/  IMAD.IADD R7, R17, 0x1, -R8 ;  /* 0x0000000111077824 */ /* 0x000fe400078e0a08 */
[----:B------:R-:W-:-:S03]  /*4060*/  IMAD R6, R3, R0, RZ ;  /* 0x0000000003067224 */ /* 0x000fc600078e02ff */
[----:B------:R-:W-:Y:S01]  /*4070*/  IABS R3, R7 ;  /* 0x0000000700037213 */ /* 0x000fe20000000000 */
[----:B------:R-:W-:Y:S01]  /*4080*/  IMAD.HI.U32 R6, R11, R6, R10 ;  /* 0x000000060b067227 */ /* 0x000fe200078e000a */
[----:B------:R-:W-:-:S04]  /*4090*/  LOP3.LUT R7, R7, c[0x0][0x214], RZ, 0x3c, !PT ;  /* 0x0000850007077a12 */ /* 0x000fc800078e3cff */
[----:B------:R-:W-:Y:S01]  /*40a0*/  ISETP.GE.AND P1, PT, R7, RZ, PT ;  /* 0x000000ff0700720c */ /* 0x000fe20003f26270 */
        /* <DEDUP_REMOVED lines=11> */
[----:B------:R-:W-:Y:S02]  /*4160*/  @P2 IADD3 R9, R9, 0x1, RZ ;  /* 0x0000000109092810 */ /* 0x000fe40007ffe0ff */
[----:B------:R-:W-:Y:S02]  /*4170*/  IMAD.IADD R19, R19, 0x1, R3 ;  /* 0x0000000113137824 */ /* 0x000fe400078e0203 */
[----:B------:R-:W-:Y:S02]  /*4180*/  @!P1 IADD3 R9, -R9, RZ, RZ ;  /* 0x000000ff09099210 */ /* 0x000fe40007ffe1ff */
[----:B------:R-:W-:-:S04]  /*4190*/  @!P0 LOP3.LUT R9, RZ, c[0x0][0x214], RZ, 0x33, !PT ;  /* 0x00008500ff098a12 */ /* 0x000fc800078e33ff */
[----:B------:R-:W-:Y:S01]  /*41a0*/  SHF.R.S32.HI R0, RZ, 0x1f, R9 ;  /* 0x0000001fff007819 */ /* 0x000fe20000011409 */
[C---:B------:R-:W-:Y:S02]  /*41b0*/  IMAD R8, R9.reuse, c[0x0][0x214], R8 ;  /* 0x0000850009087a24 */ /* 0x040fe400078e0208 */
[----:B------:R-:W-:-:S04]  /*41c0*/  IMAD.WIDE.U32 R18, R9, c[0x0][0x1f0], R18 ;  /* 0x00007c0009127a25 */ /* 0x000fc800078e0012 */
[----:B------:R-:W-:Y:S02]  /*41d0*/  IMAD R0, R0, c[0x0][0x1f0], RZ ;  /* 0x00007c0000007a24 */ /* 0x000fe400078e02ff */
[----:B------:R-:W-:Y:S02]  /*41e0*/  IMAD.IADD R8, R17, 0x1, -R8 ;  /* 0x0000000111087824 */ /* 0x000fe400078e0a08 */
[----:B------:R-:W-:-:S03]  /*41f0*/  IMAD R9, R9, c[0x0][0x1f4], R0 ;  /* 0x00007d0009097a24 */ /* 0x000fc600078e0200 */
[----:B------:R-:W-:Y:S02]  /*4200*/  SHF.R.S32.HI R0, RZ, 0x1f, R8 ;  /* 0x0000001fff007819 */ /* 0x000fe40000011408 */
[----:B------:R-:W-:-:S03]  /*4210*/  IADD3 R19, R19, R9, RZ ;  /* 0x0000000913137210 */ /* 0x000fc60007ffe0ff */
[----:B------:R-:W-:-:S04]  /*4220*/  IMAD R3, R0, c[0x0][0x1e8], RZ ;  /* 0x00007a0000037a24 */ /* 0x000fc800078e02ff */
[C---:B------:R-:W-:Y:S02]  /*4230*/  IMAD R3, R8.reuse, c[0x0][0x1ec], R3 ;  /* 0x00007b0008037a24 */ /* 0x040fe400078e0203 */
[----:B------:R-:W-:-:S04]  /*4240*/  IMAD.WIDE.U32 R8, R8, c[0x0][0x1e8], R18 ;  /* 0x00007a0008087a25 */ /* 0x000fc800078e0012 */
[----:B------:R-:W-:Y:S01]  /*4250*/  IMAD.IADD R3, R9, 0x1, R3 ;  /* 0x0000000109037824 */ /* 0x000fe200078e0203 */
[----:B------:R-:W-:-:S04]  /*4260*/  LEA R2, P0, R8, c[0x0][0x1d0], 0x1 ;  /* 0x0000740008027a11 */ /* 0x000fc800078008ff */
[----:B------:R-:W-:-:S05]  /*4270*/  LEA.HI.X R3, R8, c[0x0][0x1d4], R3, 0x1, P0 ;  /* 0x0000750008037a11 */ /* 0x000fca00000f0c03 */
[----:B------:R-:W-:Y:S01]  /*4280*/  STG.E.64 [R2.64], R4 ;  /* 0x0000000402007986 */ /* 0x000fe2000c101b08 */
[----:B------:R-:W-:Y:S05]  /*4290*/  EXIT ;  /* 0x000000000000794d */ /* 0x000fea0003800000 */
        .weak           $__internal_5_$__cuda_sm20_div_s64
        .type           $__internal_5_$__cuda_sm20_div_s64,@function
        .size           $__internal_5_$__cuda_sm20_div_s64,(.L_x_7701 - $__internal_5_$__cuda_sm20_div_s64)
$__internal_5_$__cuda_sm20_div_s64:
        /* <DEDUP_REMOVED lines=61> */
[----:B------:R-:W-:Y:S02]  /*4670*/  IADD3 R40, P2, R25, 0x1, RZ ;  /* 0x0000000119287810 */ /* 0x000fe40007f5e0ff */
[----:B------:R-:W-:Y:S02]  /*4680*/  SEL R29, R0, R29, P4 ;  /* 0x0000001d001d7207 */ /* 0x000fe40002000000 */
[----:B------:R-:W-:Y:S01]  /*4690*/  SEL R40, R40, R25, P4 ;  /* 0x0000001928287207 */ /* 0x000fe20002000000 */
[----:B------:R-:W-:Y:S01]  /*46a0*/  IMAD.X R23, RZ, RZ, R2, P2 ;  /* 0x000000ffff177224 */ /* 0x000fe200010e0602 */
[----:B------:R-:W-:Y:S01]  /*46b0*/  ISETP.GE.U32.AND.EX P0, PT, R29, R41, PT, P0 ;  /* 0x000000291d00720c */ /* 0x000fe20003f06100 */
[----:B------:R-:W-:Y:S01]  /*46c0*/  IMAD.MOV.U32 R41, RZ, RZ, 0x0 ;  /* 0x00000000ff297424 */ /* 0x000fe200078e00ff */
[----:B------:R-:W-:-:S02]  /*46d0*/  IADD3 R25, P2, R40, 0x1, RZ ;  /* 0x0000000128197810 */ /* 0x000fc40007f5e0ff */
[----:B------:R-:W-:Y:S02]  /*46e0*/  SEL R23, R23, R2, P4 ;  /* 0x0000000217177207 */ /* 0x000fe40002000000 */
[----:B------:R-:W-:Y:S01]  /*46f0*/  SEL R25, R25, R40, P0 ;  /* 0x0000002819197207 */ /* 0x000fe20000000000 */
[----:B------:R-:W-:Y:S01]  /*4700*/  IMAD.MOV.U32 R40, RZ, RZ, R22 ;  /* 0x000000ffff287224 */ /* 0x000fe200078e0016 */
[----:B------:R-:W-:Y:S02]  /*4710*/  IADD3.X R0, RZ, R23, RZ, P2, !PT ;  /* 0x00000017ff007210 */ /* 0x000fe400017fe4ff */
[----:B------:R-:W-:Y:S02]  /*4720*/  LOP3.LUT R2, R6, R21, RZ, 0x3c, !PT ;  /* 0x0000001506027212 */ /* 0x000fe400078e3cff */
[----:B------:R-:W-:Y:S02]  /*4730*/  SEL R23, R0, R23, P0 ;  /* 0x0000001700177207 */ /* 0x000fe40000000000 */
        /* <DEDUP_REMOVED lines=9> */
[----:B------:R-:W-:Y:S06]  /*47d0*/  RET.REL.NODEC R40 `(_ZN5flash32flash_fwd_splitkv_combine_kernelI23Flash_fwd_kernel_traitsILi64ELi64ELi256ELi4ELb0ELb0EN7cutlass6half_tE19Flash_kernel_traitsILi64ELi64ELi256ELi4ES3_EELi8ELi2ELb0EEEvNS_16Flash_fwd_paramsE) ;  /* 0xffffb82028007950 */ /* 0x000fec0003c3ffff */
.L_x_281:
        /* <DEDUP_REMOVED lines=10> */
.L_x_7701:


//--------------------- .text._ZN5flash32flash_fwd_splitkv_combine_kernelI23Flash_fwd_kernel_traitsILi64ELi64ELi256ELi4ELb0ELb0EN7cutlass6half_tE19Flash_kernel_traitsILi64ELi64ELi256ELi4ES3_EELi8ELi1ELb0EEEvNS_16Flash_fwd_paramsE --------------------------
	.section	.text._ZN5flash32flash_fwd_splitkv_combine_kernelI23Flash_fwd_kernel_traitsILi64ELi64ELi256ELi4ELb0ELb0EN7cutlass6half_tE19Flash_kernel_traitsILi64ELi64ELi256ELi4ES3_EELi8ELi1ELb0EEEvNS_16Flash_fwd_paramsE,"ax",@progbits
	.sectioninfo	@"SHI_REGISTERS=54"
	.align	128
        .global         _ZN5flash32flash_fwd_splitkv_combine_kernelI23Flash_fwd_kernel_traitsILi64ELi64ELi256ELi4ELb0ELb0EN7cutlass6half_tE19Flash_kernel_traitsILi64ELi64ELi256ELi4ES3_EELi8ELi1ELb0EEEvNS_16Flash_fwd_paramsE
        .type           _ZN5flash32flash_fwd_splitkv_combine_kernelI23Flash_fwd_kernel_traitsILi64ELi64ELi256ELi4ELb0ELb0EN7cutlass6half_tE19Flash_kernel_traitsILi64ELi64ELi256ELi4ES3_EELi8ELi1ELb0EEEvNS_16Flash_fwd_paramsE,@function
        .size           _ZN5flash32flash_fwd_splitkv_combine_kernelI23Flash_fwd_kernel_traitsILi64ELi64ELi256ELi4ELb0ELb0EN7cutlass6half_tE19Flash_kernel_traitsILi64ELi64ELi256ELi4ES3_EELi8ELi1ELb0EEEvNS_16Flash_fwd_paramsE,(.L_x_7702 - _ZN5flash32flash_fwd_splitkv_combine_kernelI23Flash_fwd_kernel_traitsILi64ELi64ELi256ELi4ELb0ELb0EN7cutlass6half_tE19Flash_kernel_traitsILi64ELi64ELi256ELi4ES3_EELi8ELi1ELb0EEEvNS_16Flash_fwd_paramsE)
        .other          _ZN5flash32flash_fwd_splitkv_combine_kernelI23Flash_fwd_kernel_traitsILi64ELi64ELi256ELi4ELb0ELb0EN7cutlass6half_tE19Flash_kernel_traitsILi64ELi64ELi256ELi4ES3_EELi8ELi1ELb0EEEvNS_16Flash_fwd_paramsE,@"STO_CUDA_ENTRY STV_DEFAULT"
_ZN5flash32flash_fwd_splitkv_combine_kernelI23Flash_fwd_kernel_traitsILi64ELi64ELi256ELi4ELb0ELb0EN7cutlass6half_tE19Flash_kernel_traitsILi64ELi64ELi256ELi4ES3_EELi8ELi1ELb0EEEvNS_16Flash_fwd_paramsE:
.text._ZN5flash32flash_fwd_splitkv_combine_kernelI23Flash_fwd_kernel_traitsILi64ELi64ELi256ELi4ELb0ELb0EN7cutlass6half_tE19Flash_kernel_traitsILi64ELi64ELi256ELi4ES3_EELi8ELi1ELb0EEEvNS_16Flash_fwd_paramsE:
        /* <DEDUP_REMOVED lines=23> */
[----:B------:R-:W-:Y:S05]  /*0170*/  CALL.REL.NOINC `($__internal_6_$__cuda_sm20_div_s64) ;  /* 0x0000417000007944 */ /* 0x000fea0003c00000 */
[----:B------:R-:W-:Y:S02]  /*0180*/  MOV R8, R0 ;  /* 0x0000000000087202 */ /* 0x000fe40000000f00 */
[----:B------:R-:W-:Y:S01]  /*0190*/  MOV R9, R23 ;  /* 0x0000001700097202 */ /* 0x000fe20000000f00 */
[----:B------:R-:W-:Y:S05]  /*01a0*/  BRA `(.L_x_283) ;  /* 0x0000013000007947 */ /* 0x000fea0003800000 */
.L_x_282:
        /* <DEDUP_REMOVED lines=8> */
[----:B------:R-:W-:Y:S01]  /*0230*/  IMAD.HI.U32 R0, R9, R0, R8 ;  /* 0x0000000009007227 */ /* 0x000fe200078e0008 */
[----:B------:R-:W-:-:S05]  /*0240*/  HFMA2.MMA R9, -RZ, RZ, 0, 0 ;  /* 0x00000000ff097435 */ /* 0x000fca00000001ff */
        /* <DEDUP_REMOVED lines=9> */
.L_x_283:
        /* <DEDUP_REMOVED lines=17> */
.L_x_285:
        /* <DEDUP_REMOVED lines=19> */
.L_x_286:
[----:B------:R-:W-:Y:S05]  /*0520*/  BSYNC B0 ;  /* 0x0000000000007941 */ /* 0x000fea0003800000 */
.L_x_284:
        /* <DEDUP_REMOVED lines=45> */
.L_x_288:
        /* <DEDUP_REMOVED lines=19> */
.L_x_289:
[----:B------:R-:W-:Y:S05]  /*0930*/  BSYNC B0 ;  /* 0x0000000000007941 */ /* 0x000fea0003800000 */
.L_x_287:
        /* <DEDUP_REMOVED lines=26> */
[----:B------:R-:W-:-:S13]  /*0ae0*/  ISETP.GE.U32.AND P0, PT, R0, R8, PT ;  /* 0x000000080000720c */ /* 0x000fda0003f06070 */
[----:B------:R-:W-:-:S05]  /*0af0*/  @P0 IADD3 R7, R7, 0x1, RZ ;  /* 0x0000000107070810 */ /* 0x000fca0007ffe0ff */
[----:B------:R-:W-:Y:S02]  /*0b00*/  IMAD.MOV.U32 R3, RZ, RZ, R7 ;  /* 0x000000ffff037224 */ /* 0x000fe400078e0007 */
[----:B------:R-:W-:Y:S02]  /*0b10*/  IMAD.MOV.U32 R7, RZ, RZ, c[0x0][0x1c0] ;  /* 0x00007000ff077624 */ /* 0x000fe400078e00ff */
[----:B------:R-:W-:Y:S01]  /*0b20*/  @!P2 IMAD.MOV R3, RZ, RZ, -R3 ;  /* 0x000000ffff03a224 */ /* 0x000fe200078e0a03 */
[----:B------:R-:W-:Y:S02]  /*0b30*/  @!P1 LOP3.LUT R3, RZ, c[0x0][0x214], RZ, 0x33, !PT ;  /* 0x00008500ff039a12 */ /* 0x000fe400078e33ff */
[C---:B------:R-:W-:Y:S01]  /*0b40*/  IADD3 R9, R7.reuse, -0x1, RZ ;  /* 0xffffffff07097810 */ /* 0x040fe20007ffe0ff */
[----:B------:R-:W-:Y:S02]  /*0b50*/  IMAD R7, R7, c[0x0][0x214], RZ ;  /* 0x0000850007077a24 */ /* 0x000fe400078e02ff */
        /* <DEDUP_REMOVED lines=44> */
.L_x_291:
        /* <DEDUP_REMOVED lines=19> */
.L_x_292:
[----:B------:R-:W-:Y:S05]  /*0f50*/  BSYNC B0 ;  /* 0x0000000000007941 */ /* 0x000fea0003800000 */
.L_x_290:
        /* <DEDUP_REMOVED lines=43> */
.L_x_294:
        /* <DEDUP_REMOVED lines=19> */
.L_x_295:
[----:B------:R-:W-:Y:S05]  /*1340*/  BSYNC B0 ;  /* 0x0000000000007941 */ /* 0x000fea0003800000 */
.L_x_293:
[----:B------:R-:W-:Y:S01]  /*1350*/  IABS R10, c[0x0][0x214] ;  /* 0x00008500000a7a13 */ /* 0x000fe20000000000 */
[----:B------:R-:W-:Y:S01]  /*1360*/  IMAD.MOV.U32 R24, RZ, RZ, RZ ;  /* 0x000000ffff187224 */ /* 0x000fe200078e00ff */
[----:B------:R-:W-:Y:S01]  /*1370*/  ISETP.GT.AND P3, PT, R7, RZ, PT ;  /* 0x000000ff0700720c */ /* 0x000fe20003f64270 */
[----:B------:R-:W0:Y:S01]  /*1380*/  S2R R26, SR_TID.X ;  /* 0x00000000001a7919 */ /* 0x000e220000002100 */
[----:B------:R-:W1:Y:S01]  /*1390*/  I2F.RP R22, R10 ;  /* 0x0000000a00167306 */ /* 0x000e620000209400 */
[----:B------:R-:W-:Y:S01]  /*13a0*/  ULDC.U8 UR4, c[0x0][0x329] ;  /* 0x0000ca4000047ab9 */ /* 0x000fe20000000000 */
[----:B------:R-:W-:Y:S01]  /*13b0*/  IMAD.MOV.U32 R36, RZ, RZ, c[0x0][0x214] ;  /* 0x00008500ff247624 */ /* 0x000fe200078e00ff */
[----:B------:R-:W-:Y:S01]  /*13c0*/  ULDC.64 UR8, c[0x0][0x118] ;  /* 0x0000460000087ab9 */ /* 0x000fe20000000a00 */
[----:B------:R-:W-:Y:S04]  /*13d0*/  BSSY B0, `(.L_x_296) ;  /* 0x000007d000007945 */ /* 0x000fe80003800000 */
[----:B-1----:R-:W1:Y:S01]  /*13e0*/  MUFU.RCP R22, R22 ;  /* 0x0000001600167308 */ /* 0x002e620000001000 */
[----:B0-----:R-:W-:-:S02]  /*13f0*/  SHF.R.S32.HI R31, RZ, 0x1f, R26 ;  /* 0x0000001fff1f7819 */ /* 0x001fc4000001141a */
[----:B-1----:R-:W-:-:S05]  /*1400*/  IADD3 R22, R22, 0xffffffe, RZ ;  /* 0x0ffffffe16167810 */ /* 0x002fca0007ffe0ff */
[----:B------:R-:W0:Y:S02]  /*1410*/  F2I.FTZ.U32.TRUNC.NTZ R23, R22 ;  /* 0x0000001600177305 */ /* 0x000e24000021f000 */
[--C-:B0-----:R-:W-:Y:S02]  /*1420*/  IMAD.MOV R0, RZ, RZ, -R23.reuse ;  /* 0x000000ffff007224 */ /* 0x101fe400078e0a17 */
[----:B------:R-:W-:Y:S02]  /*1430*/  IMAD.MOV.U32 R22, RZ, RZ, RZ ;  /* 0x000000ffff167224 */ /* 0x000fe400078e00ff */
[----:B------:R-:W-:Y:S01]  /*1440*/  IMAD R5, R0, R10, RZ ;  /* 0x0000000a00057224 */ /* 0x000fe200078e02ff */
[----:B------:R-:W-:Y:S02]  /*1450*/  IABS R0, R4 ;  /* 0x0000000400007213 */ /* 0x000fe40000000000 */
[----:B------:R-:W-:Y:S01]  /*1460*/  LOP3.LUT R4, R4, c[0x0][0x214], RZ, 0x3c, !PT ;  /* 0x0000850004047a12 */ /* 0x000fe200078e3cff */
[----:B------:R-:W-:Y:S01]  /*1470*/  IMAD.HI.U32 R5, R23, R5, R22 ;  /* 0x0000000517057227 */ /* 0x000fe200078e0016 */
[----:B------:R-:W-:-:S02]  /*1480*/  IABS R23, R8 ;  /* 0x0000000800177213 */ /* 0x000fc40000000000 */
[----:B------:R-:W-:Y:S02]  /*1490*/  ISETP.GE.AND P1, PT, R4, RZ, PT ;  /* 0x000000ff0400720c */ /* 0x000fe40003f26270 */
[----:B------:R-:W-:Y:S01]  /*14a0*/  LOP3.LUT R8, R8, c[0x0][0x1c0], RZ, 0x3c, !PT ;  /* 0x0000700008087a12 */ /* 0x000fe200078e3cff */
        /* <DEDUP_REMOVED lines=12> */
[----:B------:R-:W-:-:S04]  /*1570*/  IMAD.MOV.U32 R4, RZ, RZ, R11 ;  /* 0x000000ffff047224 */ /* 0x000fc800078e000b */
        /* <DEDUP_REMOVED lines=10> */
[----:B0-----:R-:W-:-:S02]  /*1620*/  IADD3 R10, R10, 0xffffffe, RZ ;  /* 0x0ffffffe0a0a7810 */ /* 0x001fc40007ffe0ff */
[----:B-1----:R-:W-:-:S05]  /*1630*/  IADD3 R11, R11, 0xffffffe, RZ ;  /* 0x0ffffffe0b0b7810 */ /* 0x002fca0007ffe0ff */
[----:B------:R-:W0:Y:S08]  /*1640*/  F2I.FTZ.U32.TRUNC.NTZ R25, R11 ;  /* 0x0000000b00197305 */ /* 0x000e30000021f000 */
[----:B------:R-:W1:Y:S01]  /*1650*/  F2I.FTZ.U32.TRUNC.NTZ R11, R10 ;  /* 0x0000000a000b7305 */ /* 0x000e62000021f000 */
[----:B0-----:R-:W-:-:S04]  /*1660*/  IMAD.MOV R22, RZ, RZ, -R25 ;  /* 0x000000ffff167224 */ /* 0x001fc800078e0a19 */
[----:B------:R-:W-:Y:S02]  /*1670*/  IMAD R22, R22, R5, RZ ;  /* 0x0000000516167224 */ /* 0x000fe400078e02ff */
[----:B-1----:R-:W-:Y:S02]  /*1680*/  IMAD.MOV R10, RZ, RZ, -R11 ;  /* 0x000000ffff0a7224 */ /* 0x002fe400078e0a0b */
[----:B------:R-:W-:Y:S01]  /*1690*/  IMAD.HI.U32 R22, R25, R22, R24 ;  /* 0x0000001619167227 */ /* 0x000fe200078e0018 */
[----:B------:R-:W-:Y:S02]  /*16a0*/  IABS R24, R4 ;  /* 0x0000000400187213 */ /* 0x000fe40000000000 */
[----:B------:R-:W-:Y:S01]  /*16b0*/  IABS R25, R13 ;  /* 0x0000000d00197213 */ /* 0x000fe20000000000 */
[----:B------:R-:W-:Y:S02]  /*16c0*/  IMAD R9, R10, R0, RZ ;  /* 0x000000000a097224 */ /* 0x000fe400078e02ff */
[----:B------:R-:W-:-:S02]  /*16d0*/  IMAD.MOV.U32 R10, RZ, RZ, RZ ;  /* 0x000000ffff0a7224 */ /* 0x000fc400078e00ff */
[----:B------:R-:W-:Y:S02]  /*16e0*/  IMAD.MOV R24, RZ, RZ, -R24 ;  /* 0x000000ffff187224 */ /* 0x000fe400078e0a18 */
[----:B------:R-:W-:Y:S01]  /*16f0*/  IMAD.HI.U32 R9, R11, R9, R10 ;  /* 0x000000090b097227 */ /* 0x000fe200078e000a */
[----:B------:R-:W-:-:S03]  /*1700*/  IABS R11, c[0x0][0x1c0] ;  /* 0x00007000000b7a13 */ /* 0x000fc60000000000 */
[----:B------:R-:W-:-:S04]  /*1710*/  IMAD.HI.U32 R22, R22, R25, RZ ;  /* 0x0000001916167227 */ /* 0x000fc800078e00ff */
[----:B------:R-:W-:Y:S02]  /*1720*/  IMAD.MOV R11, RZ, RZ, -R11 ;  /* 0x000000ffff0b7224 */ /* 0x000fe400078e0a0b */
[----:B------:R-:W-:-:S04]  /*1730*/  IMAD.HI.U32 R10, R9, R23, RZ ;  /* 0x00000017090a7227 */ /* 0x000fc800078e00ff */
[----:B------:R-:W-:Y:S02]  /*1740*/  IMAD R23, R10, R11, R23 ;  /* 0x0000000b0a177224 */ /* 0x000fe400078e0217 */
[--C-:B------:R-:W-:Y:S02]  /*1750*/  IMAD R24, R22, R24, R25.reuse ;  /* 0x0000001816187224 */ /* 0x100fe400078e0219 */
[----:B------:R-:W-:Y:S01]  /*1760*/  IMAD.HI.U32 R9, R9, R25, RZ ;  /* 0x0000001909097227 */ /* 0x000fe200078e00ff */
[----:B------:R-:W-:Y:S02]  /*1770*/  ISETP.GT.U32.AND P3, PT, R0, R23, PT ;  /* 0x000000170000720c */ /* 0x000fe40003f64070 */
[----:B------:R-:W-:Y:S01]  /*1780*/  ISETP.GT.U32.AND P0, PT, R5, R24, PT ;  /* 0x000000180500720c */ /* 0x000fe20003f04070 */
[----:B------:R-:W-:-:S05]  /*1790*/  IMAD R11, R9, R11, R25 ;  /* 0x0000000b090b7224 */ /* 0x000fca00078e0219 */
[----:B------:R-:W-:-:S05]  /*17a0*/  ISETP.GT.U32.AND P1, PT, R0, R11, PT ;  /* 0x0000000b0000720c */ /* 0x000fca0003f24070 */
[--C-:B------:R-:W-:Y:S01]  /*17b0*/  @!P3 IMAD.IADD R23, R23, 0x1, -R0.reuse ;  /* 0x000000011717b824 */ /* 0x100fe200078e0a00 */
[----:B------:R-:W-:Y:S01]  /*17c0*/  @!P3 IADD3 R10, R10, 0x1, RZ ;  /* 0x000000010a0ab810 */ /* 0x000fe20007ffe0ff */
[----:B------:R-:W-:Y:S01]  /*17d0*/  @!P0 IMAD.IADD R24, R24, 0x1, -R5 ;  /* 0x0000000118188824 */ /* 0x000fe200078e0a05 */
[----:B------:R-:W-:Y:S02]  /*17e0*/  @!P0 IADD3 R22, R22, 0x1, RZ ;  /* 0x0000000116168810 */ /* 0x000fe40007ffe0ff */
[----:B------:R-:W-:Y:S02]  /*17f0*/  ISETP.GE.U32.AND P6, PT, R23, R0, PT ;  /* 0x000000001700720c */ /* 0x000fe40003fc6070 */
[-C--:B------:R-:W-:Y:S01]  /*1800*/  ISETP.GE.U32.AND P2, PT, R24, R5.reuse, PT ;  /* 0x000000051800720c */ /* 0x080fe20003f46070 */
[----:B------:R-:W-:Y:S01]  /*1810*/  @!P1 IMAD.IADD R11, R11, 0x1, -R0 ;  /* 0x000000010b0b9824 */ /* 0x000fe200078e0a00 */
[----:B------:R-:W-:Y:S02]  /*1820*/  LOP3.LUT R24, R13, R5, RZ, 0x3c, !PT ;  /* 0x000000050d187212 */ /* 0x000fe400078e3cff */
[----:B------:R-:W-:-:S02]  /*1830*/  ISETP.GT.AND P3, PT, R3, RZ, PT ;  /* 0x000000ff0300720c */ /* 0x000fc40003f64270 */
[----:B------:R-:W-:Y:S02]  /*1840*/  ISETP.GE.AND P4, PT, R24, RZ, PT ;  /* 0x000000ff1800720c */ /* 0x000fe40003f86270 */
[----:B------:R-:W-:Y:S02]  /*1850*/  ISETP.GE.U32.AND P5, PT, R11, R0, PT ;  /* 0x000000000b00720c */ /* 0x000fe40003fa6070 */
[----:B------:R-:W-:Y:S02]  /*1860*/  LOP3.LUT R13, R13, c[0x0][0x1c0], RZ, 0x3c, !PT ;  /* 0x000070000d0d7a12 */ /* 0x000fe400078e3cff */
[----:B------:R-:W-:Y:S02]  /*1870*/  @P6 IADD3 R10, R10, 0x1, RZ ;  /* 0x000000010a0a6810 */ /* 0x000fe40007ffe0ff */
[----:B------:R-:W-:Y:S02]  /*1880*/  ISETP.NE.AND P6, PT, R4, RZ, PT ;  /* 0x000000ff0400720c */ /* 0x000fe40003fc5270 */
[----:B------:R-:W-:-:S02]  /*1890*/  @P2 IADD3 R22, R22, 0x1, RZ ;  /* 0x0000000116162810 */ /* 0x000fc40007ffe0ff */
[----:B------:R-:W-:Y:S02]  /*18a0*/  ISETP.GE.AND P0, PT, R8, RZ, PT ;  /* 0x000000ff0800720c */ /* 0x000fe40003f06270 */
[----:B------:R-:W-:Y:S01]  /*18b0*/  ISETP.GE.AND P2, PT, R13, RZ, PT ;  /* 0x000000ff0d00720c */ /* 0x000fe20003f46270 */
[----:B------:R-:W-:Y:S01]  /*18c0*/  IMAD.MOV.U32 R13, RZ, RZ, R22 ;  /* 0x000000ffff0d7224 */ /* 0x000fe200078e0016 */
[----:B------:R-:W-:Y:S02]  /*18d0*/  SHF.R.S32.HI R8, RZ, 0x1f, R3 ;  /* 0x0000001fff087819 */ /* 0x000fe40000011403 */
[----:B------:R-:W-:Y:S01]  /*18e0*/  @!P1 IADD3 R9, R9, 0x1, RZ ;  /* 0x0000000109099810 */ /* 0x000fe20007ffe0ff */
[----:B------:R-:W-:Y:S01]  /*18f0*/  @!P4 IMAD.MOV R13, RZ, RZ, -R13 ;  /* 0x000000ffff0dc224 */ /* 0x000fe200078e0a0d */
[----:B------:R-:W-:Y:S01]  /*1900*/  LEA.HI.SX32 R22, R3, 0x1, 0x1 ;  /* 0x0000000103167811 */ /* 0x000fe200078f0aff */
[----:B------:R-:W-:Y:S01]  /*1910*/  @!P3 IMAD.MOV R22, RZ, RZ, R8 ;  /* 0x000000ffff16b224 */ /* 0x000fe200078e0208 */
[----:B------:R-:W-:-:S02]  /*1920*/  @!P6 LOP3.LUT R13, RZ, R5, RZ, 0x33, !PT ;  /* 0x00000005ff0de212 */ /* 0x000fc400078e33ff */
[----:B------:R-:W-:Y:S01]  /*1930*/  LEA.HI R8, R31, R26, RZ, 0x3 ;  /* 0x0000001a1f087211 */ /* 0x000fe200078f18ff */
[----:B------:R-:W-:Y:S01]  /*1940*/  @!P0 IMAD.MOV R10, RZ, RZ, -R10 ;  /* 0x000000ffff0a8224 */ /* 0x000fe200078e0a0a */
        /* <DEDUP_REMOVED lines=12> */
[----:B------:R-:W-:Y:S02]  /*1a10*/  LOP3.LUT R8, R8, 0xfffffff8, RZ, 0xc0, !PT ;  /* 0xfffffff808087812 */ /* 0x000fe400078ec0ff */
[----:B------:R-:W-:Y:S01]  /*1a20*/  SEL R0, R0, R9, !P4 ;  /* 0x0000000900007207 */ /* 0x000fe20006000000 */
[----:B------:R-:W-:Y:S01]  /*1a30*/  IMAD R10, R10, R36, RZ ;  /* 0x000000240a0a7224 */ /* 0x000fe200078e02ff */
[----:B------:R-:W-:Y:S01]  /*1a40*/  SEL R11, R21, R11, P2 ;  /* 0x0000000b150b7207 */ /* 0x000fe20001000000 */
[----:B------:R-:W-:Y:S01]  /*1a50*/  IMAD.MOV.U32 R9, RZ, RZ, -0x800000 ;  /* 0xff800000ff097424 */ /* 0x000fe200078e00ff */
[----:B------:R-:W-:Y:S01]  /*1a60*/  SEL R13, R20, R13, P2 ;  /* 0x0000000d140d7207 */ /* 0x000fe20001000000 */
[----:B------:R-:W-:Y:S02]  /*1a70*/  IMAD R10, R22, R10, RZ ;  /* 0x0000000a160a7224 */ /* 0x000fe400078e02ff */
        /* <DEDUP_REMOVED lines=16> */
[----:B------:R-:W-:-:S06]  /*1b80*/  LEA.HI.X R9, R22, c[0x0][0x20c], R9, 0x2, P0 ;  /* 0x0000830016097a11 */ /* 0x000fcc00000f1409 */
[----:B------:R0:W5:Y:S03]  /*1b90*/  LDG.E R9, [R8.64] ;  /* 0x0000000808097981 */ /* 0x000166000c1e1900 */
.L_x_297:
[----:B------:R-:W-:Y:S05]  /*1ba0*/  BSYNC B0 ;  /* 0x0000000000007941 */ /* 0x000fea0003800000 */
.L_x_296:
[----:B------:R-:W-:Y:S01]  /*1bb0*/  ISETP.GT.AND P5, PT, R26, 0xf, PT ;  /* 0x0000000f1a00780c */ /* 0x000fe20003fa4270 */
[----:B------:R-:W-:Y:S01]  /*1bc0*/  IMAD.MOV.U32 R30, RZ, RZ, -0x800000 ;  /* 0xff800000ff1e7424 */ /* 0x000fe200078e00ff */
[----:B------:R-:W-:Y:S01]  /*1bd0*/  ISETP.GT.AND P2, PT, R4, RZ, PT ;  /* 0x000000ff0400720c */ /* 0x000fe20003f44270 */
[----:B------:R-:W-:Y:S01]  /*1be0*/  IMAD R0, R0, R36, RZ ;  /* 0x0000002400007224 */ /* 0x000fe200078e02ff */
[----:B------:R-:W-:Y:S01]  /*1bf0*/  BSSY B1, `(.L_x_298) ;  /* 0x00001e7000017945 */ /* 0x000fe20003800000 */
[----:B------:R-:W-:-:S08]  /*1c00*/  IMAD.MOV.U32 R29, RZ, RZ, 0x7f800000 ;  /* 0x7f800000ff1d7424 */ /* 0x000fd000078e00ff */
[----:B------:R-:W-:Y:S01]  /*1c10*/  @!P5 IMAD R5, R5, 0x9, R21 ;  /* 0x000000090505d824 */ /* 0x000fe200078e0215 */
[----:B0-----:R-:W-:Y:S02]  /*1c20*/  @!P5 LEA.HI R8, R26, R26, RZ, 0x1 ;  /* 0x0000001a1a08d211 */ /* 0x001fe400078f08ff */
[----:B------:R-:W-:Y:S02]  /*1c30*/  SHF.R.S32.HI R21, RZ, 0x1f, R4 ;  /* 0x0000001fff157819 */ /* 0x000fe40000011404 */
[----:B-----5:R-:W-:Y:S01]  /*1c40*/  @!P5 STS [R5.X4], R9 ;  /* 0x000000090500d388 */ /* 0x020fe20000004800 */
[C---:B------:R-:W-:Y:S01]  /*1c50*/  @!P5 LOP3.LUT R20, R8.reuse, 0xfffffffe, RZ, 0xc0, !PT ;  /* 0xfffffffe0814d812 */ /* 0x040fe200078ec0ff */
[----:B------:R-:W-:-:S04]  /*1c60*/  @!P5 IMAD.SHL.U32 R8, R8, 0x2, RZ ;  /* 0x000000020808d824 */ /* 0x000fc800078e00ff */
[----:B------:R-:W-:Y:S01]  /*1c70*/  @!P5 IMAD.IADD R20, R26, 0x1, -R20 ;  /* 0x000000011a14d824 */ /* 0x000fe200078e0a14 */
[----:B------:R-:W-:-:S05]  /*1c80*/  @!P5 LOP3.LUT R8, R8, 0xfffffffc, RZ, 0xc0, !PT ;  /* 0xfffffffc0808d812 */ /* 0x000fca00078ec0ff */
[----:B------:R-:W-:Y:S01]  /*1c90*/  @!P5 IMAD R8, R20, 0x24, R8 ;  /* 0x000000241408d824 */ /* 0x000fe200078e0208 */
[----:B------:R-:W-:Y:S01]  /*1ca0*/  BAR.SYNC.DEFER_BLOCKING 0x0 ;  /* 0x0000000000007b1d */ /* 0x000fe20000010000 */
[----:B------:R-:W-:-:S05]  /*1cb0*/  LOP3.LUT R20, R26, 0x1, RZ, 0xc0, !PT ;  /* 0x000000011a147812 */ /* 0x000fca00078ec0ff */
[----:B------:R-:W0:Y:S04]  /*1cc0*/  @!P5 LDS R30, [R8] ;  /* 0x00000000081ed984 */ /* 0x000e280000000800 */
[----:B0-----:R-:W0:Y:S02]  /*1cd0*/  SHFL.BFLY PT, R5, R30, 0x1, 0x1f ;  /* 0x0c201f001e057f89 */ /* 0x001e2400000e0000 */
        /* <DEDUP_REMOVED lines=8> */
[----:B------:R-:W-:Y:S01]  /*1d60*/  LEA.HI.SX32 R9, R4, 0x1, 0x1 ;  /* 0x0000000104097811 */ /* 0x000fe200078f0aff */
[----:B------:R-:W-:Y:S01]  /*1d70*/  @!P2 IMAD.MOV R9, RZ, RZ, R21 ;  /* 0x000000ffff09a224 */ /* 0x000fe200078e0215 */
[----:B------:R-:W-:Y:S02]  /*1d80*/  ISETP.EQ.U32.OR P2, PT, R20, 0x1, P5 ;  /* 0x000000011400780c */ /* 0x000fe40002f42470 */
        /* <DEDUP_REMOVED lines=43> */
[----:B------:R-:W-:Y:S05]  /*2040*/  CALL.REL.NOINC `($__internal_6_$__cuda_sm20_div_s64) ;  /* 0x000022a000007944 */ /* 0x000fea0003c00000 */
[----:B------:R-:W-:Y:S02]  /*2050*/  IADD3 R20, P0, RZ, -R0, RZ ;  /* 0x80000000ff147210 */ /* 0x000fe40007f1e0ff */
[-C--:B------:R-:W-:Y:S02]  /*2060*/  MOV R43, R23.reuse ;  /* 0x00000017002b7202 */ /* 0x080fe40000000f00 */
[----:B------:R-:W-:Y:S01]  /*2070*/  IADD3.X R6, RZ, ~R23, RZ, P0, !PT ;  /* 0x80000017ff067210 */ /* 0x000fe200007fe4ff */
[----:B------:R-:W-:-:S04]  /*2080*/  IMAD.WIDE.U32 R38, R42, R20, R38 ;  /* 0x000000142a267225 */ /* 0x000fc800078e0026 */
[----:B------:R-:W-:Y:S01]  /*2090*/  IMAD R6, R6, R42, RZ ;  /* 0x0000002a06067224 */ /* 0x000fe200078e02ff */
[----:B------:R-:W-:Y:S02]  /*20a0*/  MOV R25, R38 ;  /* 0x0000002600197202 */ /* 0x000fe40000000f00 */
[----:B------:R-:W-:Y:S01]  /*20b0*/  MOV R42, R0 ;  /* 0x00000000002a7202 */ /* 0x000fe20000000f00 */
[----:B------:R-:W-:-:S05]  /*20c0*/  IMAD R6, R5, R20, R6 ;  /* 0x0000001405067224 */ /* 0x000fca00078e0206 */
[----:B------:R-:W-:Y:S01]  /*20d0*/  IADD3 R6, R39, R6, RZ ;  /* 0x0000000627067210 */ /* 0x000fe20007ffe0ff */
[----:B------:R-:W-:Y:S05]  /*20e0*/  BRA `(.L_x_303) ;  /* 0x0000017000007947 */ /* 0x000fea0003800000 */
.L_x_302:
        /* <DEDUP_REMOVED lines=23> */
.L_x_303:
[----:B------:R-:W-:Y:S05]  /*2260*/  BSYNC B0 ;  /* 0x0000000000007941 */ /* 0x000fea0003800000 */
.L_x_301:
        /* <DEDUP_REMOVED lines=10> */
[-C--:B------:R-:W-:Y:S02]  /*2310*/  IADD3 R20, P0, RZ, -R0.reuse, RZ ;  /* 0x80000000ff147210 */ /* 0x080fe40007f1e0ff */
[----:B------:R-:W-:Y:S01]  /*2320*/  MOV R24, R25 ;  /* 0x0000001900187202 */ /* 0x000fe20000000f00 */
[----:B------:R-:W-:Y:S01]  /*2330*/  IMAD.MOV.U32 R25, RZ, RZ, R6 ;  /* 0x000000ffff197224 */ /* 0x000fe200078e0006 */
[-C--:B------:R-:W-:Y:S02]  /*2340*/  IADD3.X R5, RZ, ~R23.reuse, RZ, P0, !PT ;  /* 0x80000017ff057210 */ /* 0x080fe400007fe4ff */
        /* <DEDUP_REMOVED lines=8> */
.L_x_305:
        /* <DEDUP_REMOVED lines=22> */
.L_x_306:
[----:B------:R-:W-:Y:S05]  /*2530*/  BSYNC B0 ;  /* 0x0000000000007941 */ /* 0x000fea0003800000 */
.L_x_304:
        /* <DEDUP_REMOVED lines=14> */
[----:B------:R-:W-:Y:S02]  /*2620*/  MOV R40, R0 ;  /* 0x0000000000287202 */ /* 0x000fe40000000f00 */
[-C--:B------:R-:W-:Y:S01]  /*2630*/  IADD3.X R5, RZ, ~R23.reuse, RZ, P0, !PT ;  /* 0x80000017ff057210 */ /* 0x080fe200007fe4ff */
[----:B------:R-:W-:Y:S01]  /*2640*/  IMAD.WIDE.U32 R38, R33, R20, R38 ;  /* 0x0000001421267225 */ /* 0x000fe200078e0026 */
[----:B------:R-:W-:-:S03]  /*2650*/  MOV R41, R23 ;  /* 0x0000001700297202 */ /* 0x000fc60000000f00 */
[----:B------:R-:W-:-:S04]  /*2660*/  IMAD R5, R5, R33, RZ ;  /* 0x0000002105057224 */ /* 0x000fc800078e02ff */
[----:B------:R-:W-:-:S05]  /*2670*/  IMAD R5, R8, R20, R5 ;  /* 0x0000001408057224 */ /* 0x000fca00078e0205 */
[----:B------:R-:W-:Y:S01]  /*2680*/  IADD3 R8, R39, R5, RZ ;  /* 0x0000000527087210 */ /* 0x000fe20007ffe0ff */
[----:B------:R-:W-:Y:S05]  /*2690*/  BRA `(.L_x_309) ;  /* 0x0000016000007947 */ /* 0x000fea0003800000 */
.L_x_308:
        /* <DEDUP_REMOVED lines=22> */
.L_x_309:
[----:B------:R-:W-:Y:S05]  /*2800*/  BSYNC B0 ;  /* 0x0000000000007941 */ /* 0x000fea0003800000 */
.L_x_307:
[-C--:B------:R-:W-:Y:S01]  /*2810*/  IMAD R0, R35, R19.reuse, RZ ;  /* 0x0000001323007224 */ /* 0x080fe200078e02ff */
[----:B------:R-:W-:Y:S01]  /*2820*/  SHF.R.S32.HI R22, RZ, 0x1f, R2 ;  /* 0x0000001fff167819 */ /* 0x000fe20000011402 */
[C---:B------:R-:W-:Y:S01]  /*2830*/  IMAD.WIDE.U32 R20, R34.reuse, R19, RZ ;  /* 0x0000001322147225 */ /* 0x040fe200078e00ff */
[----:B------:R-:W-:Y:S01]  /*2840*/  SHF.R.S32.HI R23, RZ, 0x1f, R36 ;  /* 0x0000001fff177819 */ /* 0x000fe20000011424 */
[----:B------:R-:W-:Y:S02]  /*2850*/  BSSY B0, `(.L_x_310) ;  /* 0x0000040000007945 */ /* 0x000fe40003800000 */
[----:B------:R-:W-:Y:S02]  /*2860*/  IMAD R0, R34, R18, R0 ;  /* 0x0000001222007224 */ /* 0x000fe400078e0200 */
[----:B------:R-:W-:-:S03]  /*2870*/  IMAD.WIDE.U32 R34, R20, R17, RZ ;  /* 0x0000001114227225 */ /* 0x000fc600078e00ff */
[----:B------:R-:W-:Y:S01]  /*2880*/  IADD3 R0, R21, R0, RZ ;  /* 0x0000000015007210 */ /* 0x000fe20007ffe0ff */
[-C--:B------:R-:W-:Y:S01]  /*2890*/  IMAD R8, R8, R2.reuse, RZ ;  /* 0x0000000208087224 */ /* 0x080fe200078e02ff */
[----:B------:R-:W-:Y:S01]  /*28a0*/  SHF.R.S32.HI R21, RZ, 0x1f, R25 ;  /* 0x0000001fff157819 */ /* 0x000fe20000011419 */
[----:B------:R-:W-:Y:S02]  /*28b0*/  IMAD R4, R4, R2, RZ ;  /* 0x0000000204047224 */ /* 0x000fe400078e02ff */
[----:B------:R-:W-:Y:S02]  /*28c0*/  IMAD R5, R0, R17, RZ ;  /* 0x0000001100057224 */ /* 0x000fe400078e02ff */
[----:B------:R-:W-:Y:S02]  /*28d0*/  IMAD R0, R6, R25, RZ ;  /* 0x0000001906007224 */ /* 0x000fe400078e02ff */
[----:B------:R-:W-:Y:S02]  /*28e0*/  IMAD R5, R16, R20, R5 ;  /* 0x0000001410057224 */ /* 0x000fe400078e0205 */
[----:B------:R-:W-:-:S02]  /*28f0*/  IMAD R6, R41, R36, RZ ;  /* 0x0000002429067224 */ /* 0x000fc400078e02ff */
[----:B------:R-:W-:Y:S01]  /*2900*/  IMAD R8, R22, R38, R8 ;  /* 0x0000002616087224 */ /* 0x000fe200078e0208 */
[----:B------:R-:W-:Y:S01]  /*2910*/  IADD3 R5, R35, R5, RZ ;  /* 0x0000000523057210 */ /* 0x000fe20007ffe0ff */
[----:B------:R-:W-:Y:S02]  /*2920*/  IMAD R0, R21, R32, R0 ;  /* 0x0000002015007224 */ /* 0x000fe400078e0200 */
[----:B------:R-:W-:Y:S01]  /*2930*/  IMAD.WIDE.U32 R36, R40, R36, RZ ;  /* 0x0000002428247225 */ /* 0x000fe200078e00ff */
[----:B------:R-:W-:-:S03]  /*2940*/  LOP3.LUT R20, R43, R5, RZ, 0xfc, !PT ;  /* 0x000000052b147212 */ /* 0x000fc600078efcff */
[----:B------:R-:W-:Y:S01]  /*2950*/  IMAD R6, R23, R40, R6 ;  /* 0x0000002817067224 */ /* 0x000fe200078e0206 */
[----:B------:R-:W-:Y:S01]  /*2960*/  ISETP.NE.U32.AND P0, PT, R20, RZ, PT ;  /* 0x000000ff1400720c */ /* 0x000fe20003f05070 */
[----:B------:R-:W-:-:S03]  /*2970*/  IMAD.WIDE.U32 R38, R38, R2, RZ ;  /* 0x0000000226267225 */ /* 0x000fc600078e00ff */
[----:B------:R-:W-:Y:S01]  /*2980*/  IADD3 R6, R37, R6, RZ ;  /* 0x0000000625067210 */ /* 0x000fe20007ffe0ff */
[----:B------:R-:W-:Y:S01]  /*2990*/  IMAD.WIDE.U32 R32, R32, R25, RZ ;  /* 0x0000001920207225 */ /* 0x000fe200078e00ff */
[----:B------:R-:W-:-:S03]  /*29a0*/  IADD3 R8, R39, R8, RZ ;  /* 0x0000000827087210 */ /* 0x000fc60007ffe0ff */
[----:B------:R-:W-:Y:S01]  /*29b0*/  IMAD R3, R3, R2, RZ ;  /* 0x0000000203037224 */ /* 0x000fe200078e02ff */
[----:B------:R-:W-:-:S03]  /*29c0*/  IADD3 R2, R33, R0, RZ ;  /* 0x0000000021027210 */ /* 0x000fc60007ffe0ff */
[----:B------:R-:W-:Y:S05]  /*29d0*/  @!P0 BRA `(.L_x_311) ;  /* 0x0000010000008947 */ /* 0x000fea0003800000 */
[----:B------:R-:W-:Y:S01]  /*29e0*/  IMAD.MOV.U32 R28, RZ, RZ, R42 ;  /* 0x000000ffff1c7224 */ /* 0x000fe200078e002a */
[----:B------:R-:W-:Y:S01]  /*29f0*/  MOV R24, R43 ;  /* 0x0000002b00187202 */ /* 0x000fe20000000f00 */
[----:B------:R-:W-:Y:S01]  /*2a00*/  IMAD.MOV.U32 R23, RZ, RZ, R34 ;  /* 0x000000ffff177224 */ /* 0x000fe200078e0022 */
[----:B------:R-:W-:Y:S02]  /*2a10*/  MOV R22, 0x2a30 ;  /* 0x00002a3000167802 */ /* 0x000fe40000000f00 */
[----:B------:R-:W-:Y:S05]  /*2a20*/  CALL.REL.NOINC `($__internal_6_$__cuda_sm20_div_s64) ;  /* 0x000018c000007944 */ /* 0x000fea0003c00000 */
        /* <DEDUP_REMOVED lines=11> */
.L_x_311:
        /* <DEDUP_REMOVED lines=23> */
.L_x_312:
[----:B------:R-:W-:Y:S05]  /*2c50*/  BSYNC B0 ;  /* 0x0000000000007941 */ /* 0x000fea0003800000 */
.L_x_310:
        /* <DEDUP_REMOVED lines=11> */
[----:B------:R-:W-:-:S03]  /*2d10*/  IADD3.X R5, RZ, ~R23, RZ, P0, !PT ;  /* 0x80000017ff057210 */ /* 0x000fc600007fe4ff */
[----:B------:R-:W-:-:S04]  /*2d20*/  IMAD.WIDE.U32 R34, R19, R20, R34 ;  /* 0x0000001413227225 */ /* 0x000fc800078e0022 */
[----:B------:R-:W-:Y:S01]  /*2d30*/  IMAD R5, R5, R19, RZ ;  /* 0x0000001305057224 */ /* 0x000fe200078e02ff */
[----:B------:R-:W-:Y:S02]  /*2d40*/  MOV R19, R34 ;  /* 0x0000002200137202 */ /* 0x000fe40000000f00 */
[----:B------:R-:W-:Y:S01]  /*2d50*/  MOV R34, R0 ;  /* 0x0000000000227202 */ /* 0x000fe20000000f00 */
[----:B------:R-:W-:-:S04]  /*2d60*/  IMAD R5, R18, R20, R5 ;  /* 0x0000001412057224 */ /* 0x000fc800078e0205 */
[----:B------:R-:W-:Y:S02]  /*2d70*/  IMAD.IADD R18, R35, 0x1, R5 ;  /* 0x0000000123127824 */ /* 0x000fe400078e0205 */
[----:B------:R-:W-:Y:S01]  /*2d80*/  IMAD.MOV.U32 R35, RZ, RZ, R23 ;  /* 0x000000ffff237224 */ /* 0x000fe200078e0017 */
[----:B------:R-:W-:Y:S05]  /*2d90*/  BRA `(.L_x_315) ;  /* 0x0000017000007947 */ /* 0x000fea0003800000 */
.L_x_314:
        /* <DEDUP_REMOVED lines=23> */
.L_x_315:
[----:B------:R-:W-:Y:S05]  /*2f10*/  BSYNC B0 ;  /* 0x0000000000007941 */ /* 0x000fea0003800000 */
.L_x_313:
        /* <DEDUP_REMOVED lines=12> */
[----:B------:R-:W-:Y:S01]  /*2fe0*/  IADD3.X R5, RZ, ~R23, RZ, P0, !PT ;  /* 0x80000017ff057210 */ /* 0x000fe200007fe4ff */
[----:B------:R-:W-:-:S04]  /*2ff0*/  IMAD.WIDE.U32 R34, R17, R20, R34 ;  /* 0x0000001411227225 */ /* 0x000fc800078e0022 */
[----:B------:R-:W-:Y:S01]  /*3000*/  IMAD R5, R5, R17, RZ ;  /* 0x0000001105057224 */ /* 0x000fe200078e02ff */
[----:B------:R-:W-:-:S03]  /*3010*/  MOV R17, R34 ;  /* 0x0000002200117202 */ /* 0x000fc60000000f00 */
[----:B------:R-:W-:-:S05]  /*3020*/  IMAD R5, R16, R20, R5 ;  /* 0x0000001410057224 */ /* 0x000fca00078e0205 */
[----:B------:R-:W-:Y:S01]  /*3030*/  IADD3 R5, R35, R5, RZ ;  /* 0x0000000523057210 */ /* 0x000fe20007ffe0ff */
[----:B------:R-:W-:Y:S05]  /*3040*/  BRA `(.L_x_318) ;  /* 0x0000017000007947 */ /* 0x000fea0003800000 */
.L_x_317:
        /* <DEDUP_REMOVED lines=23> */
.L_x_318:
[----:B------:R-:W-:Y:S05]  /*31c0*/  BSYNC B0 ;  /* 0x0000000000007941 */ /* 0x000fea0003800000 */
.L_x_316:
[----:B------:R-:W-:Y:S01]  /*31d0*/  SHF.R.S32.HI R20, RZ, 0x1f, R10 ;  /* 0x0000001fff147819 */ /* 0x000fe2000001140a */
[-C--:B------:R-:W-:Y:S01]  /*31e0*/  IMAD R16, R23, R10.reuse, RZ ;  /* 0x0000000a17107224 */ /* 0x080fe200078e02ff */
[----:B------:R-:W-:Y:S01]  /*31f0*/  BSSY B0, `(.L_x_319) ;  /* 0x000003b000007945 */ /* 0x000fe20003800000 */
[----:B------:R-:W-:-:S04]  /*3200*/  IMAD.WIDE.U32 R34, R22, R10, RZ ;  /* 0x0000000a16227225 */ /* 0x000fc800078e00ff */
[----:B------:R-:W-:Y:S01]  /*3210*/  IMAD R10, R20, R22, R16 ;  /* 0x00000016140a7224 */ /* 0x000fe200078e0210 */
[----:B------:R-:W-:Y:S01]  /*3220*/  LOP3.LUT R20, R43, R14, RZ, 0xfc, !PT ;  /* 0x0000000e2b147212 */ /* 0x000fe200078efcff */
[----:B------:R-:W-:Y:S01]  /*3230*/  IMAD R0, R25, c[0x0][0x214], RZ ;  /* 0x0000850019007a24 */ /* 0x000fe200078e02ff */
[----:B------:R-:W-:Y:S01]  /*3240*/  SHF.R.S32.HI R16, RZ, 0x1f, R3 ;  /* 0x0000001fff107819 */ /* 0x000fe20000011403 */
[-C--:B------:R-:W-:Y:S01]  /*3250*/  IMAD R21, R5, R3.reuse, RZ ;  /* 0x0000000305157224 */ /* 0x080fe200078e02ff */
[----:B------:R-:W-:Y:S01]  /*3260*/  ISETP.NE.U32.AND P0, PT, R20, RZ, PT ;  /* 0x000000ff1400720c */ /* 0x000fe20003f05070 */
[----:B------:R-:W-:Y:S01]  /*3270*/  IMAD R18, R18, R0, RZ ;  /* 0x0000000012127224 */ /* 0x000fe200078e02ff */
[----:B------:R-:W-:Y:S01]  /*3280*/  SHF.R.S32.HI R5, RZ, 0x1f, R0 ;  /* 0x0000001fff057819 */ /* 0x000fe20000011400 */
[----:B------:R-:W-:Y:S01]  /*3290*/  IMAD.WIDE.U32 R44, R17, R3, RZ ;  /* 0x00000003112c7225 */ /* 0x000fe200078e00ff */
[----:B------:R-:W-:-:S03]  /*32a0*/  IADD3 R10, R35, R10, RZ ;  /* 0x0000000a230a7210 */ /* 0x000fc60007ffe0ff */
[----:B------:R-:W-:Y:S02]  /*32b0*/  IMAD R3, R5, R19, R18 ;  /* 0x0000001305037224 */ /* 0x000fe400078e0212 */
[----:B------:R-:W-:Y:S02]  /*32c0*/  IMAD R16, R16, R17, R21 ;  /* 0x0000001110107224 */ /* 0x000fe400078e0215 */
[----:B------:R-:W-:-:S03]  /*32d0*/  IMAD.WIDE.U32 R18, R19, R0, RZ ;  /* 0x0000000013127225 */ /* 0x000fc600078e00ff */
[----:B------:R-:W-:Y:S02]  /*32e0*/  IADD3 R16, R45, R16, RZ ;  /* 0x000000102d107210 */ /* 0x000fe40007ffe0ff */
[----:B------:R-:W-:Y:S01]  /*32f0*/  IADD3 R3, R19, R3, RZ ;  /* 0x0000000313037210 */ /* 0x000fe20007ffe0ff */
[----:B------:R-:W-:Y:S05]  /*3300*/  @!P0 BRA `(.L_x_320) ;  /* 0x0000012000008947 */ /* 0x000fea0003800000 */
[----:B------:R-:W-:Y:S01]  /*3310*/  IMAD.MOV.U32 R28, RZ, RZ, R42 ;  /* 0x000000ffff1c7224 */ /* 0x000fe200078e002a */
[----:B------:R-:W-:Y:S01]  /*3320*/  MOV R23, R15 ;  /* 0x0000000f00177202 */ /* 0x000fe20000000f00 */
[----:B------:R-:W-:Y:S01]  /*3330*/  IMAD.MOV.U32 R24, RZ, RZ, R43 ;  /* 0x000000ffff187224 */ /* 0x000fe200078e002b */
[----:B------:R-:W-:Y:S02]  /*3340*/  MOV R5, R14 ;  /* 0x0000000e00057202 */ /* 0x000fe40000000f00 */
[----:B------:R-:W-:Y:S02]  /*3350*/  MOV R22, 0x3370 ;  /* 0x0000337000167802 */ /* 0x000fe40000000f00 */
[----:B------:R-:W-:Y:S05]  /*3360*/  CALL.REL.NOINC `($__internal_6_$__cuda_sm20_div_s64) ;  /* 0x00000f8000007944 */ /* 0x000fea0003c00000 */
[----:B------:R-:W-:Y:S01]  /*3370*/  IADD3 R17, P0, RZ, -R0, RZ ;  /* 0x80000000ff117210 */ /* 0x000fe20007f1e0ff */
[----:B------:R-:W-:Y:S01]  /*3380*/  IMAD.MOV.U32 R21, RZ, RZ, R43 ;  /* 0x000000ffff157224 */ /* 0x000fe200078e002b */
[----:B------:R-:W-:-:S02]  /*3390*/  MOV R20, R42 ;  /* 0x0000002a00147202 */ /* 0x000fc40000000f00 */
[----:B------:R-:W-:Y:S02]  /*33a0*/  IADD3.X R5, RZ, ~R23, RZ, P0, !PT ;  /* 0x80000017ff057210 */ /* 0x000fe400007fe4ff */
        /* <DEDUP_REMOVED lines=8> */
.L_x_320:
        /* <DEDUP_REMOVED lines=23> */
.L_x_321:
[----:B------:R-:W-:Y:S05]  /*35a0*/  BSYNC B0 ;  /* 0x0000000000007941 */ /* 0x000fea0003800000 */
.L_x_319:
        /* <DEDUP_REMOVED lines=28> */
.L_x_323:
        /* <DEDUP_REMOVED lines=23> */
.L_x_324:
[----:B------:R-:W-:Y:S05]  /*38e0*/  BSYNC B0 ;  /* 0x0000000000007941 */ /* 0x000fea0003800000 */
.L_x_322:
        /* <DEDUP_REMOVED lines=20> */
.L_x_300:
[----:B------:R-:W-:-:S04]  /*3a30*/  LEA R2, P0, R38, c[0x0][0x200], 0x2 ;  /* 0x0000800026027a11 */ /* 0x000fc800078010ff */
[----:B------:R-:W-:-:S05]  /*3a40*/  LEA.HI.X R3, R38, c[0x0][0x204], R39, 0x2, P0 ;  /* 0x0000810026037a11 */ /* 0x000fca00000f1427 */
[----:B------:R0:W-:Y:S04]  /*3a50*/  STG.E [R2.64], R29 ;  /* 0x0000001d02007986 */ /* 0x0001e8000c101908 */
.L_x_299:
[----:B------:R-:W-:Y:S05]  /*3a60*/  BSYNC B1 ;  /* 0x0000000000017941 */ /* 0x000fea0003800000 */
.L_x_298:
[-C--:B0-----:R-:W-:Y:S01]  /*3a70*/  LEA.HI R2, R26, R26.reuse, RZ, 0x1 ;  /* 0x0000001a1a027211 */ /* 0x081fe200078f08ff */
[----:B------:R-:W-:Y:S01]  /*3a80*/  IMAD.MOV.U32 R4, RZ, RZ, RZ ;  /* 0x000000ffff047224 */ /* 0x000fe200078e00ff */
[-C--:B------:R-:W-:Y:S02]  /*3a90*/  LEA.HI R17, R31, R26.reuse, RZ, 0x4 ;  /* 0x0000001a1f117211 */ /* 0x080fe400078f20ff */
[----:B------:R-:W-:Y:S02]  /*3aa0*/  LOP3.LUT R0, R2, 0xfffffffe, RZ, 0xc0, !PT ;  /* 0xfffffffe02007812 */ /* 0x000fe400078ec0ff */
[----:B------:R-:W-:Y:S02]  /*3ab0*/  LOP3.LUT R18, R17, 0x3ffffff0, RZ, 0xc0, !PT ;  /* 0x3ffffff011127812 */ /* 0x000fe400078ec0ff */
[----:B------:R-:W-:Y:S01]  /*3ac0*/  SHF.R.S32.HI R17, RZ, 0x4, R17 ;  /* 0x00000004ff117819 */ /* 0x000fe20000011411 */
[----:B------:R-:W-:Y:S01]  /*3ad0*/  IMAD.IADD R0, R26, 0x1, -R0 ;  /* 0x000000011a007824 */ /* 0x000fe200078e0a00 */
[----:B------:R-:W-:-:S04]  /*3ae0*/  IADD3 R18, -R18, R26, RZ ;  /* 0x0000001a12127210 */ /* 0x000fc80007ffe1ff */
[----:B------:R-:W-:Y:S02]  /*3af0*/  ISETP.GE.OR P5, PT, R0, c[0x0][0x314], P5 ;  /* 0x0000c50000007a0c */ /* 0x000fe40002fa6670 */
[----:B------:R-:W-:-:S11]  /*3b00*/  SHF.L.U32 R18, R18, 0x2, RZ ;  /* 0x0000000212127819 */ /* 0x000fd600000006ff */
[----:B------:R-:W-:Y:S02]  /*3b10*/  @!P5 IMAD.SHL.U32 R2, R2, 0x2, RZ ;  /* 0x000000020202d824 */ /* 0x000fe400078e00ff */
[----:B------:R-:W-:-:S03]  /*3b20*/  @!P5 FADD.FTZ R3, -R29, R30 ;  /* 0x0000001e1d03d221 */ /* 0x000fc60000010100 */
[----:B------:R-:W-:Y:S01]  /*3b30*/  @!P5 LOP3.LUT R2, R2, 0xfffffffc, RZ, 0xc0, !PT ;  /* 0xfffffffc0202d812 */ /* 0x000fe200078ec0ff */
[----:B------:R-:W-:-:S04]  /*3b40*/  @!P5 FMUL.FTZ R3, R3, 1.4426950216293334961 ;  /* 0x3fb8aa3b0303d820 */ /* 0x000fc80000410000 */
[----:B------:R-:W-:Y:S02]  /*3b50*/  @!P5 IMAD R2, R0, 0x24, R2 ;  /* 0x000000240002d824 */ /* 0x000fe400078e0202 */
[----:B------:R-:W0:Y:S01]  /*3b60*/  @!P5 MUFU.EX2 R3, R3 ;  /* 0x000000030003d308 */ /* 0x000e220000000800 */
[----:B------:R-:W-:-:S05]  /*3b70*/  IMAD.MOV.U32 R0, RZ, RZ, c[0x0][0x314] ;  /* 0x0000c500ff007624 */ /* 0x000fca00078e00ff */
[----:B------:R-:W-:Y:S01]  /*3b80*/  ISETP.GE.AND P0, PT, R0, 0x1, PT ;  /* 0x000000010000780c */ /* 0x000fe20003f06270 */
[----:B------:R-:W-:Y:S01]  /*3b90*/  IMAD.MOV.U32 R0, RZ, RZ, RZ ;  /* 0x000000ffff007224 */ /* 0x000fe200078e00ff */
[----:B0-----:R0:W-:Y:S02]  /*3ba0*/  @!P5 STS [R2], R3 ;  /* 0x000000030200d388 */ /* 0x0011e40000000800 */
[----:B0-----:R-:W-:Y:S02]  /*3bb0*/  CS2R R2, SRZ ;  /* 0x0000000000027805 */ /* 0x001fe4000001ff00 */
[----:B------:R-:W-:Y:S07]  /*3bc0*/  BAR.SYNC.DEFER_BLOCKING 0x0 ;  /* 0x0000000000007b1d */ /* 0x000fee0000010000 */
        /* <DEDUP_REMOVED lines=18> */
.L_x_328:
[----:B------:R-:W-:Y:S01]  /*3cf0*/  BSSY B0, `(.L_x_326) ;  /* 0x0000007000007945 */ /* 0x000fe20003800000 */
[----:B------:R-:W-:-:S05]  /*3d00*/  @P2 BRA `(.L_x_327) ;  /* 0x0000005000002947 */ /* 0x000fca0003800000 */
[----:B------:R-:W-:Y:S01]  /*3d10*/  ISETP.GE.AND P0, PT, R18, c[0x0][0x220], PT ;  /* 0x0000880012007a0c */ /* 0x000fe20003f06270 */
[----:B------:R-:W-:Y:S01]  /*3d20*/  CS2R R8, SRZ ;  /* 0x0000000000087805 */ /* 0x000fe2000001ff00 */
[----:B------:R-:W-:Y:S11]  /*3d30*/  CS2R R10, SRZ ;  /* 0x00000000000a7805 */ /* 0x000ff6000001ff00 */
[----:B------:R-:W-:Y:S05]  /*3d40*/  @!P0 MOV R15, R13 ;  /* 0x0000000d000f8202 */ /* 0x000fea0000000f00 */
[----:B------:R0:W5:Y:S02]  /*3d50*/  @!P0 LDG.E.128 R8, [R14.64] ;  /* 0x000000080e088981 */ /* 0x000164000c1e1d00 */
.L_x_327:
[----:B------:R-:W-:Y:S05]  /*3d60*/  BSYNC B0 ;  /* 0x0000000000007941 */ /* 0x000fea0003800000 */
.L_x_326:
        /* <DEDUP_REMOVED lines=11> */
.L_x_325:
[----:B------:R-:W-:Y:S02]  /*3e20*/  IADD3 R17, R17, UR6, RZ ;  /* 0x0000000611117c10 */ /* 0x000fe4000fffe0ff */
[----:B------:R-:W-:-:S02]  /*3e30*/  F2FP.PACK_AB R2, R2, R0 ;  /* 0x000000000202723e */ /* 0x000fc400000000ff */
        /* <DEDUP_REMOVED lines=18> */
[----:B------:R-:W-:Y:S01]  /*3f60*/  IMAD.HI.U32 R4, R11, R4, R10 ;  /* 0x000000040b047227 */ /* 0x000fe200078e000a */
[----:B------:R-:W0:Y:S05]  /*3f70*/  I2F.RP R5, R0 ;  /* 0x0000000000057306 */ /* 0x000e2a0000209400 */
[----:B------:R-:W-:-:S04]  /*3f80*/  IMAD.HI.U32 R4, R4, R9, RZ ;  /* 0x0000000904047227 */ /* 0x000fc800078e00ff */
[----:B------:R-:W-:-:S05]  /*3f90*/  IMAD R6, R4, R6, R9 ;  /* 0x0000000604067224 */ /* 0x000fca00078e0209 */
[----:B------:R-:W-:Y:S01]  /*3fa0*/  ISETP.GT.U32.AND P1, PT, R8, R6, PT ;  /* 0x000000060800720c */ /* 0x000fe20003f24070 */
[----:B0-----:R-:W0:-:S12]  /*3fb0*/  MUFU.RCP R5, R5 ;  /* 0x0000000500057308 */ /* 0x001e180000001000 */
[----:B------:R-:W-:Y:S01]  /*3fc0*/  @!P1 IMAD.IADD R6, R6, 0x1, -R8 ;  /* 0x0000000106069824 */ /* 0x000fe200078e0a08 */
[----:B------:R-:W-:Y:S02]  /*3fd0*/  @!P1 IADD3 R4, R4, 0x1, RZ ;  /* 0x0000000104049810 */ /* 0x000fe40007ffe0ff */
[----:B------:R-:W-:Y:S02]  /*3fe0*/  ISETP.NE.AND P1, PT, R7, RZ, PT ;  /* 0x000000ff0700720c */ /* 0x000fe40003f25270 */
[----:B------:R-:W-:Y:S02]  /*3ff0*/  ISETP.GE.U32.AND P2, PT, R6, R8, PT ;  /* 0x000000080600720c */ /* 0x000fe40003f46070 */
[----:B------:R-:W-:Y:S02]  /*4000*/  LOP3.LUT R6, R17, R7, RZ, 0x3c, !PT ;  /* 0x0000000711067212 */ /* 0x000fe400078e3cff */
[----:B0-----:R-:W-:Y:S02]  /*4010*/  IADD3 R5, R5, 0xffffffe, RZ ;  /* 0x0ffffffe05057810 */ /* 0x001fe40007ffe0ff */
[----:B------:R-:W-:-:S02]  /*4020*/  ISETP.GE.AND P0, PT, R6, RZ, PT ;  /* 0x000000ff0600720c */ /* 0x000fc40003f06270 */
[----:B------:R-:W0:Y:S05]  /*4030*/  F2I.FTZ.U32.TRUNC.NTZ R11, R5 ;  /* 0x00000005000b7305 */ /* 0x000e2a000021f000 */
[----:B------:R-:W-:-:S06]  /*4040*/  @P2 IADD3 R4, R4, 0x1, RZ ;  /* 0x0000000104042810 */ /* 0x000fcc0007ffe0ff */
[----:B------:R-:W-:Y:S02]  /*4050*/  @!P0 IADD3 R4, -R4, RZ, RZ ;  /* 0x000000ff04048210 */ /* 0x000fe40007ffe1ff */
[----:B------:R-:W-:Y:S01]  /*4060*/  @!P1 LOP3.LUT R4, RZ, R7, RZ, 0x33, !PT ;  /* 0x00000007ff049212 */ /* 0x000fe200078e33ff */
[----:B0-----:R-:W-:-:S04]  /*4070*/  IMAD.MOV R5, RZ, RZ, -R11 ;  /* 0x000000ffff057224 */ /* 0x001fc800078e0a0b */
        /* <DEDUP_REMOVED lines=8> */
[----:B------:R-:W-:-:S03]  /*4100*/  ISETP.GE.AND P1, PT, R8, RZ, PT ;  /* 0x000000ff0800720c */ /* 0x000fc60003f26270 */
[----:B------:R-:W-:-:S04]  /*4110*/  IMAD.MOV R6, RZ, RZ, -R9 ;  /* 0x000000ffff067224 */ /* 0x000fc800078e0a09 */
[----:B------:R-:W-:-:S05]  /*4120*/  IMAD R5, R0, R6, R5 ;  /* 0x0000000600057224 */ /* 0x000fca00078e0205 */
[----:B------:R-:W-:-:S13]  /*4130*/  ISETP.GT.U32.AND P0, PT, R0, R5, PT ;  /* 0x000000050000720c */ /* 0x000fda0003f04070 */
[-C--:B------:R-:W-:Y:S02]  /*4140*/  @!P0 IADD3 R5, R5, -R0.reuse, RZ ;  /* 0x8000000005058210 */ /* 0x080fe40007ffe0ff */
[----:B------:R-:W-:Y:S02]  /*4150*/  @!P0 IADD3 R9, R9, 0x1, RZ ;  /* 0x0000000109098810 */ /* 0x000fe40007ffe0ff */
[----:B------:R-:W-:Y:S02]  /*4160*/  ISETP.GE.U32.AND P2, PT, R5, R0, PT ;  /* 0x000000000500720c */ /* 0x000fe40003f46070 */
[----:B------:R-:W-:Y:S02]  /*4170*/  ISETP.NE.AND P0, PT, RZ, c[0x0][0x214], PT ;  /* 0x00008500ff007a0c */ /* 0x000fe40003f05270 */
[----:B------:R-:W-:-:S05]  /*4180*/  SHF.R.S32.HI R0, RZ, 0x1f, R4 ;  /* 0x0000001fff007819 */ /* 0x000fca0000011404 */
[----:B------:R-:W-:-:S04]  /*4190*/  IMAD R0, R0, c[0x0][0x1e0], RZ ;  /* 0x0000780000007a24 */ /* 0x000fc800078e02ff */
[----:B------:R-:W-:Y:S01]  /*41a0*/  @P2 IADD3 R9, R9, 0x1, RZ ;  /* 0x0000000109092810 */ /* 0x000fe20007ffe0ff */
[----:B------:R-:W-:-:S04]  /*41b0*/  IMAD R4, R4, c[0x0][0x1e4], R0 ;  /* 0x0000790004047a24 */ /* 0x000fc800078e0200 */
[----:B------:R-:W-:Y:S01]  /*41c0*/  @!P1 IMAD.MOV R9, RZ, RZ, -R9 ;  /* 0x000000ffff099224 */ /* 0x000fe200078e0a09 */
[----:B------:R-:W-:Y:S01]  /*41d0*/  @!P0 LOP3.LUT R9, RZ, c[0x0][0x214], RZ, 0x33, !PT ;  /* 0x00008500ff098a12 */ /* 0x000fe200078e33ff */
[----:B------:R-:W-:-:S03]  /*41e0*/  IMAD.IADD R19, R19, 0x1, R4 ;  /* 0x0000000113137824 */ /* 0x000fc600078e0204 */
        /* <DEDUP_REMOVED lines=8> */
[----:B------:R-:W-:Y:S02]  /*4270*/  IMAD R4, R4, c[0x0][0x1e8], RZ ;  /* 0x00007a0004047a24 */ /* 0x000fe400078e02ff */
[----:B------:R-:W-:-:S04]  /*4280*/  IMAD.WIDE.U32 R18, R7, c[0x0][0x1e8], R18 ;  /* 0x00007a0007127a25 */ /* 0x000fc800078e0012 */
[----:B------:R-:W-:Y:S01]  /*4290*/  IMAD R4, R7, c[0x0][0x1ec], R4 ;  /* 0x00007b0007047a24 */ /* 0x000fe200078e0204 */
[----:B------:R-:W-:-:S03]  /*42a0*/  LEA R6, P0, R18, c[0x0][0x1d0], 0x1 ;  /* 0x0000740012067a11 */ /* 0x000fc600078008ff */
[----:B------:R-:W-:-:S05]  /*42b0*/  IMAD.IADD R4, R19, 0x1, R4 ;  /* 0x0000000113047824 */ /* 0x000fca00078e0204 */
[----:B------:R-:W-:-:S05]  /*42c0*/  LEA.HI.X R7, R18, c[0x0][0x1d4], R4, 0x1, P0 ;  /* 0x0000750012077a11 */ /* 0x000fca00000f0c04 */
[----:B------:R-:W-:Y:S01]  /*42d0*/  STG.E.64 [R6.64], R2 ;  /* 0x0000000206007986 */ /* 0x000fe2000c101b08 */
[----:B------:R-:W-:Y:S05]  /*42e0*/  EXIT ;  /* 0x000000000000794d */ /* 0x000fea0003800000 */
        .weak           $__internal_6_$__cuda_sm20_div_s64
        .type           $__internal_6_$__cuda_sm20_div_s64,@function
        .size           $__internal_6_$__cuda_sm20_div_s64,(.L_x_7702 - $__internal_6_$__cuda_sm20_div_s64)
$__internal_6_$__cuda_sm20_div_s64:
        /* <DEDUP_REMOVED lines=33> */
[----:B------:R-:W-:Y:S02]  /*4500*/  IMAD.X R0, R0, 0x1, R27, P0 ;  /* 0x0000000100007824 */ /* 0x000fe400000e061b */
[----:B------:R-:W-:Y:S02]  /*4510*/  IMAD R27, R27, R20, RZ ;  /* 0x000000141b1b7224 */ /* 0x000fe400078e02ff */
[----:B------:R-:W-:-:S03]  /*4520*/  IMAD.MOV.U32 R49, RZ, RZ, RZ ;  /* 0x000000ffff317224 */ /* 0x000fc600078e00ff */
        /* <DEDUP_REMOVED lines=35> */
[----:B------:R-:W-:Y:S02]  /*4760*/  ISETP.NE.U32.AND P0, PT, R23, RZ, PT ;  /* 0x000000ff1700720c */ /* 0x000fe40003f05070 */
[----:B------:R-:W-:-:S02]  /*4770*/  SEL R20, R0, R20, P2 ;  /* 0x0000001400147207 */ /* 0x000fc40001000000 */
[-C--:B------:R-:W-:Y:S02]  /*4780*/  IADD3 R0, P2, RZ, -R21.reuse, RZ ;  /* 0x80000015ff007210 */ /* 0x080fe40007f5e0ff */
[----:B------:R-:W-:Y:S02]  /*4790*/  ISETP.GE.AND P3, PT, R27, RZ, PT ;  /* 0x000000ff1b00720c */ /* 0x000fe40003f66270 */
[----:B------:R-:W-:Y:S01]  /*47a0*/  ISETP.NE.AND.EX P0, PT, R5, RZ, PT, P0 ;  /* 0x000000ff0500720c */ /* 0x000fe20003f05300 */
[----:B------:R-:W-:Y:S01]  /*47b0*/  IMAD.X R23, RZ, RZ, ~R20, P2 ;  /* 0x000000ffff177224 */ /* 0x000fe200010e0e14 */
[----:B------:R-:W-:Y:S01]  /*47c0*/  SEL R0, R0, R21, !P3 ;  /* 0x0000001500007207 */ /* 0x000fe20005800000 */
[----:B------:R-:W-:-:S03]  /*47d0*/  IMAD.MOV.U32 R21, RZ, RZ, 0x0 ;  /* 0x00000000ff157424 */ /* 0x000fc600078e00ff */
[----:B------:R-:W-:Y:S01]  /*47e0*/  SEL R23, R23, R20, !P3 ;  /* 0x0000001417177207 */ /* 0x000fe20005800000 */
[----:B------:R-:W-:Y:S01]  /*47f0*/  IMAD.MOV.U32 R20, RZ, RZ, R22 ;  /* 0x000000ffff147224 */ /* 0x000fe200078e0016 */
[----:B------:R-:W-:Y:S02]  /*4800*/  SEL R0, R0, 0xffffffff, P0 ;  /* 0xffffffff00007807 */ /* 0x000fe40000000000 */
[----:B------:R-:W-:Y:S01]  /*4810*/  SEL R23, R23, 0xffffffff, P0 ;  /* 0xffffffff17177807 */ /* 0x000fe20000000000 */
[----:B------:R-:W-:Y:S06]  /*4820*/  RET.REL.NODEC R20 `(_ZN5flash32flash_fwd_splitkv_combine_kernelI23Flash_fwd_kernel_traitsILi64ELi64ELi256ELi4ELb0ELb0EN7cutlass6half_tE19Flash_kernel_traitsILi64ELi64ELi256ELi4ES3_EELi8ELi1ELb0EEEvNS_16Flash_fwd_paramsE) ;  /* 0xffffb7d014007950 */ /* 0x000fec0003c3ffff */
.L_x_329:
        /* <DEDUP_REMOVED lines=13> */
.L_x_7702:


//--------------------- .text._ZN5flash32flash_fwd_splitkv_combine_kernelI23Flash_fwd_kernel_traitsILi64ELi64ELi256ELi4ELb0ELb0EN7cutlass6half_tE19Flash_kernel_traitsILi64ELi64ELi256ELi4ES3_EELi8ELi7ELb1EEEvNS_16Flash_fwd_paramsE --------------------------
	.section	.text._ZN5flash32flash_fwd_splitkv_combine_kernelI23Flash_fwd_kernel_traitsILi64ELi64ELi256ELi4ELb0ELb0EN7cutlass6half_tE19Flash_kernel_traitsILi64ELi64ELi256ELi4ES3_EELi8ELi7ELb1EEEvNS_16Flash_fwd_paramsE,"ax",@progbits
	.sectioninfo	@"SHI_REGISTERS=62"
	.align	128
        .global         _ZN5flash32flash_fwd_splitkv_combine_kernelI23Flash_fwd_kernel_traitsILi64ELi64ELi256ELi4ELb0ELb0EN7cutlass6half_tE19Flash_kernel_traitsILi64ELi64ELi256ELi4ES3_EELi8ELi7ELb1EEEvNS_16Flash_fwd_paramsE
        .type           _ZN5flash32flash_fwd_splitkv_combine_kernelI23Flash_fwd_kernel_traitsILi64ELi64ELi256ELi4ELb0ELb0EN7cutlass6half_tE19Flash_kernel_traitsILi64ELi64ELi256ELi4ES3_EELi8ELi7ELb1EEEvNS_16Flash_fwd_paramsE,@function
        .size           _ZN5flash32flash_fwd_splitkv_combine_kernelI23Flash_fwd_kernel_traitsILi64ELi64ELi256ELi4ELb0ELb0EN7cutlass6half_tE19Flash_kernel_traitsILi64ELi64ELi256ELi4ES3_EELi8ELi7ELb1EEEvNS_16Flash_fwd_paramsE,(.L_x_7703 - _ZN5flash32flash_fwd_splitkv_combine_kernelI23Flash_fwd_kernel_traitsILi64ELi64ELi256ELi4ELb0ELb0EN7cutlass6half_tE19Flash_kernel_traitsILi64ELi64ELi256ELi4ES3_EELi8ELi7ELb1EEEvNS_16Flash_fwd_paramsE)
        .other          _ZN5flash32flash_fwd_splitkv_combine_kernelI23Flash_fwd_kernel_traitsILi64ELi64ELi256ELi4ELb0ELb0EN7cutlass6half_tE19Flash_kernel_traitsILi64ELi64ELi256ELi4ES3_EELi8ELi7ELb1EEEvNS_16Flash_fwd_paramsE,@"STO_CUDA_ENTRY STV_DEFAULT"
_ZN5flash32flash_fwd_splitkv_combine_kernelI23Flash_fwd_kernel_traitsILi64ELi64ELi256ELi4ELb0ELb0EN7cutlass6half_tE19Flash_kernel_traitsILi64ELi64ELi256ELi4ES3_EELi8ELi7ELb1EEEvNS_16Flash_fwd_paramsE:
.text._ZN5flash32flash_fwd_splitkv_combine_kernelI23Flash_fwd_kernel_traitsILi64ELi64ELi256ELi4ELb0ELb0EN7cutlass6half_tE19Flash_kernel_traitsILi64ELi64ELi256ELi4ES3_EELi8ELi7ELb1EEEvNS_16Flash_fwd_paramsE:
        /* <DEDUP_REMOVED lines=23> */
[----:B------:R-:W-:Y:S05]  /*0170*/  CALL.REL.NOINC `($__internal_7_$__cuda_sm20_div_s64) ;  /* 0x0000517000007944 */ /* 0x000fea0003c00000 */
[----:B------:R-:W-:Y:S02]  /*0180*/  MOV R8, R0 ;  /* 0x0000000000087202 */ /* 0x000fe40000000f00 */
[----:B------:R-:W-:Y:S01]  /*0190*/  MOV R9, R25 ;  /* 0x0000001900097202 */ /* 0x000fe20000000f00 */
[----:B------:R-:W-:Y:S05]  /*01a0*/  BRA `(.L_x_331) ;  /* 0x0000013000007947 */ /* 0x000fea0003800000 */
.L_x_330:
        /* <DEDUP_REMOVED lines=19> */
.L_x_331:
        /* <DEDUP_REMOVED lines=17> */
.L_x_333:
        /* <DEDUP_REMOVED lines=19> */
.L_x_334:
[----:B------:R-:W-:Y:S05]  /*0520*/  BSYNC B0 ;  /* 0x0000000000007941 */ /* 0x000fea0003800000 */
.L_x_332:
        /* <DEDUP_REMOVED lines=57> */
.L_x_336:
        /* <DEDUP_REMOVED lines=19> */
.L_x_337:
[----:B------:R-:W-:Y:S05]  /*09f0*/  BSYNC B0 ;  /* 0x0000000000007941 */ /* 0x000fea0003800000 */
.L_x_335:
        /* <DEDUP_REMOVED lines=106> */
.L_x_339:
        /* <DEDUP_REMOVED lines=19> */
.L_x_340:
[----:B------:R-:W-:Y:S05]  /*11d0*/  BSYNC B0 ;  /* 0x0000000000007941 */ /* 0x000fea0003800000 */
.L_x_338:
        /* <DEDUP_REMOVED lines=163> */
[----:B------:R-:W-:Y:S05]  /*1c10*/  CALL.REL.NOINC `($__internal_7_$__cuda_sm20_div_s64) ;  /* 0x000036d000007944 */ /* 0x000fea0003c00000 */
[----:B------:R-:W-:Y:S02]  /*1c20*/  MOV R42, R0 ;  /* 0x00000000002a7202 */ /* 0x000fe40000000f00 */
[----:B------:R-:W-:Y:S01]  /*1c30*/  MOV R43, R25 ;  /* 0x00000019002b7202 */ /* 0x000fe20000000f00 */
[----:B------:R-:W-:Y:S05]  /*1c40*/  BRA `(.L_x_343) ;  /* 0x0000013000007947 */ /* 0x000fea0003800000 */
.L_x_342:
        /* <DEDUP_REMOVED lines=19> */
.L_x_343:
[----:B------:R-:W-:Y:S05]  /*1d80*/  BSYNC B0 ;  /* 0x0000000000007941 */ /* 0x000fea0003800000 */
.L_x_341:
        /* <DEDUP_REMOVED lines=205> */
.L_x_348:
        /* <DEDUP_REMOVED lines=22> */
.L_x_349:
[----:B------:R-:W-:Y:S05]  /*2bc0*/  BSYNC B0 ;  /* 0x0000000000007941 */ /* 0x000fea0003800000 */
.L_x_347:
        /* <DEDUP_REMOVED lines=8> */
[----:B------:R-:W-:Y:S05]  /*2c50*/  CALL.REL.NOINC `($__internal_7_$__cuda_sm20_div_s64) ;  /* 0x0000269000007944 */ /* 0x000fea0003c00000 */
        /* <DEDUP_REMOVED lines=11> */
.L_x_351:
        /* <DEDUP_REMOVED lines=22> */
.L_x_352:
[----:B------:R-:W-:Y:S05]  /*2e70*/  BSYNC B0 ;  /* 0x0000000000007941 */ /* 0x000fea0003800000 */
.L_x_350:
        /* <DEDUP_REMOVED lines=11> */
[----:B------:R-:W-:Y:S05]  /*2f30*/  CALL.REL.NOINC `($__internal_7_$__cuda_sm20_div_s64) ;  /* 0x000023b000007944 */ /* 0x000fea0003c00000 */
        /* <DEDUP_REMOVED lines=12> */
.L_x_354:
        /* <DEDUP_REMOVED lines=22> */
.L_x_355:
[----:B------:R-:W-:Y:S05]  /*3160*/  BSYNC B0 ;  /* 0x0000000000007941 */ /* 0x000fea0003800000 */
.L_x_353:
        /* <DEDUP_REMOVED lines=52> */
.L_x_357:
        /* <DEDUP_REMOVED lines=23> */
.L_x_358:
[----:B------:R-:W-:Y:S05]  /*3620*/  BSYNC B0 ;  /* 0x0000000000007941 */ /* 0x000fea0003800000 */
.L_x_356:
        /* <DEDUP_REMOVED lines=20> */
.L_x_360:
        /* <DEDUP_REMOVED lines=22> */
.L_x_361:
[----:B------:R-:W-:Y:S05]  /*38d0*/  BSYNC B0 ;  /* 0x0000000000007941 */ /* 0x000fea0003800000 */
.L_x_359:
        /* <DEDUP_REMOVED lines=22> */
.L_x_363:
        /* <DEDUP_REMOVED lines=23> */
.L_x_364:
[----:B------:R-:W-:Y:S05]  /*3bb0*/  BSYNC B0 ;  /* 0x0000000000007941 */ /* 0x000fea0003800000 */
.L_x_362:
        /* <DEDUP_REMOVED lines=38> */
.L_x_366:
        /* <DEDUP_REMOVED lines=23> */
.L_x_367:
[----:B------:R-:W-:Y:S05]  /*3f90*/  BSYNC B0 ;  /* 0x0000000000007941 */ /* 0x000fea0003800000 */
.L_x_365:
        /* <DEDUP_REMOVED lines=31> */
.L_x_369:
        /* <DEDUP_REMOVED lines=23> */
.L_x_370:
[----:B------:R-:W-:Y:S05]  /*4300*/  BSYNC B0 ;  /* 0x0000000000007941 */ /* 0x000fea0003800000 */
.L_x_368:
        /* <DEDUP_REMOVED lines=20> */
.L_x_346:
[----:B------:R-:W-:-:S04]  /*4450*/  LEA R2, P0, R44, c[0x0][0x200], 0x2 ;  /* 0x000080002c027a11 */ /* 0x000fc800078010ff */
[----:B------:R-:W-:-:S05]  /*4460*/  LEA.HI.X R3, R44, c[0x0][0x204], R45, 0x2, P0 ;  /* 0x000081002c037a11 */ /* 0x000fca00000f142d */
[----:B------:R0:W-:Y:S04]  /*4470*/  STG.E [R2.64], R30 ;  /* 0x0000001e02007986 */ /* 0x0001e8000c101908 */
.L_x_345:
[----:B------:R-:W-:Y:S05]  /*4480*/  BSYNC B1 ;  /* 0x0000000000017941 */ /* 0x000fea0003800000 */
.L_x_344:
[C---:B------:R-:W-:Y:S01]  /*4490*/  IADD3 R0, R39.reuse, 0x10, RZ ;  /* 0x0000001027007810 */ /* 0x040fe20007ffe0ff */
[----:B------:R-:W-:Y:S01]  /*44a0*/  IMAD.MOV.U32 R13, RZ, RZ, c[0x0][0x314] ;  /* 0x0000c500ff0d7624 */ /* 0x000fe200078e00ff */
[C---:B------:R-:W-:Y:S01]  /*44b0*/  ISETP.GE.OR P5, PT, R39.reuse, c[0x0][0x314], P6 ;  /* 0x0000c50027007a0c */ /* 0x040fe200037a6670 */
[C---:B------:R-:W-:Y:S01]  /*44c0*/  IMAD.SHL.U32 R16, R39.reuse, 0x4, RZ ;  /* 0x0000000427107824 */ /* 0x040fe200078e00ff */
[----:B------:R-:W-:Y:S02]  /*44d0*/  ISETP.GE.OR P0, PT, R0, c[0x0][0x314], P6 ;  /* 0x0000c50000007a0c */ /* 0x000fe40003706670 */
[----:B------:R-:W-:Y:S02]  /*44e0*/  IADD3 R0, R39, 0x20, RZ ;  /* 0x0000002027007810 */ /* 0x000fe40007ffe0ff */
[----:B0-----:R-:W-:Y:S02]  /*44f0*/  MOV R4, RZ ;  /* 0x000000ff00047202 */ /* 0x001fe40000000f00 */
[----:B------:R-:W-:-:S02]  /*4500*/  ISETP.GE.OR P4, PT, R0, c[0x0][0x314], P6 ;  /* 0x0000c50000007a0c */ /* 0x000fc40003786670 */
        /* <DEDUP_REMOVED lines=41> */
[----:B0-----:R-:W-:Y:S01]  /*47a0*/  @!P0 STS [R26.X4+0xd80], R31 ;  /* 0x000d801f1a008388 */ /* 0x001fe20000004800 */
[----:B------:R-:W-:-:S03]  /*47b0*/  ISETP.GE.AND P0, PT, R13, 0x1, PT ;  /* 0x000000010d00780c */ /* 0x000fc60003f06270 */
[----:B-1----:R0:W-:Y:S02]  /*47c0*/  @!P6 STS [R26.X4+0xfc0], R0 ;  /* 0x000fc0001a00e388 */ /* 0x0021e40000004800 */
[----:B0-----:R-:W-:Y:S02]  /*47d0*/  HFMA2.MMA R0, -RZ, RZ, 0, 0 ;  /* 0x00000000ff007435 */ /* 0x001fe400000001ff */
[----:B------:R-:W-:Y:S06]  /*47e0*/  BAR.SYNC.DEFER_BLOCKING 0x0 ;  /* 0x0000000000007b1d */ /* 0x000fec0000010000 */
[----:B------:R-:W-:Y:S05]  /*47f0*/  @!P0 BRA `(.L_x_371) ;  /* 0x0000061000008947 */ /* 0x000fea0003800000 */
[----:B------:R-:W-:Y:S01]  /*4800*/  ULDC UR5, c[0x0][0x22c] ;  /* 0x00008b0000057ab9 */ /* 0x000fe20000000800 */
[----:B------:R-:W-:Y:S01]  /*4810*/  IMAD R21, R7, 0x40, R16 ;  /* 0x0000004007157824 */ /* 0x000fe200078e0210 */
[----:B------:R-:W-:Y:S01]  /*4820*/  UIMAD UR5, UR7, UR5, URZ ;  /* 0x00000005070572a4 */ /* 0x000fe2000f8e023f */
[----:B------:R-:W-:Y:S01]  /*4830*/  ISETP.GT.AND P1, PT, R13, 0x3, PT ;  /* 0x000000030d00780c */ /* 0x000fe20003f24270 */
[C---:B------:R-:W-:Y:S01]  /*4840*/  IMAD R18, R12.reuse, c[0x0][0x22c], RZ ;  /* 0x00008b000c127a24 */ /* 0x040fe200078e02ff */
[----:B------:R-:W-:Y:S01]  /*4850*/  PLOP3.LUT P4, PT, PT, PT, PT, 0x80, 0x0 ;  /* 0x000000000000781c */ /* 0x000fe20003f8f070 */
[----:B------:R-:W-:Y:S01]  /*4860*/  USHF.R.S32.HI UR4, URZ, 0x1f, UR5 ;  /* 0x0000001f3f047899 */ /* 0x000fe20008011405 */
[----:B------:R-:W-:Y:S01]  /*4870*/  IMAD.SHL.U32 R6, R7, 0x4, RZ ;  /* 0x0000000407067824 */ /* 0x000fe200078e00ff */
[C---:B------:R-:W-:Y:S01]  /*4880*/  IADD3 R0, P0, R21.reuse, UR5, RZ ;  /* 0x0000000515007c10 */ /* 0x040fe2000ff1e0ff */
[----:B------:R-:W-:Y:S01]  /*4890*/  IMAD.MOV.U32 R14, RZ, RZ, RZ ;  /* 0x000000ffff0e7224 */ /* 0x000fe200078e00ff */
[----:B------:R-:W-:Y:S01]  /*48a0*/  IADD3 R15, R12, -UR7, RZ ;  /* 0x800000070c0f7c10 */ /* 0x000fe2000fffe0ff */
[----:B------:R-:W-:Y:S01]  /*48b0*/  CS2R R8, SRZ ;  /* 0x0000000000087805 */ /* 0x000fe2000001ff00 */
[----:B------:R-:W-:Y:S01]  /*48c0*/  LEA.HI.X.SX32 R21, R21, UR4, 0x1, P0 ;  /* 0x0000000415157c11 */ /* 0x000fe200080f0eff */
[----:B------:R-:W-:Y:S01]  /*48d0*/  CS2R R10, SRZ ;  /* 0x00000000000a7805 */ /* 0x000fe2000001ff00 */
[----:B------:R-:W-:Y:S01]  /*48e0*/  LEA R20, P0, R0, c[0x0][0x1d8], 0x2 ;  /* 0x0000760000147a11 */ /* 0x000fe200078010ff */
[----:B------:R-:W-:-:S03]  /*48f0*/  IMAD.WIDE R18, R18, 0x4, RZ ;  /* 0x0000000412127825 */ /* 0x000fc600078e02ff */
[----:B------:R-:W-:Y:S01]  /*4900*/  LEA.HI.X R21, R0, c[0x0][0x1dc], R21, 0x2, P0 ;  /* 0x0000770000157a11 */ /* 0x000fe200000f1415 */
[----:B------:R-:W-:Y:S01]  /*4910*/  IMAD.MOV.U32 R0, RZ, RZ, RZ ;  /* 0x000000ffff007224 */ /* 0x000fe200078e00ff */
[----:B------:R-:W-:Y:S05]  /*4920*/  @!P1 BRA `(.L_x_372) ;  /* 0x0000029000009947 */ /* 0x000fea0003800000 */
[----:B------:R-:W-:Y:S02]  /*4930*/  PLOP3.LUT P4, PT, PT, PT, PT, 0x8, 0x0 ;  /* 0x000000000000781c */ /* 0x000fe40003f8e170 */
[CC--:B------:R-:W-:Y:S02]  /*4940*/  ISETP.GE.AND P3, PT, R7.reuse, R15.reuse, PT ;  /* 0x0000000f0700720c */ /* 0x0c0fe40003f66270 */
[----:B------:R-:W-:Y:S02]  /*4950*/  ISETP.GE.AND P0, PT, R7, R15, PT ;  /* 0x0000000f0700720c */ /* 0x000fe40003f06270 */
[----:B------:R-:W-:-:S09]  /*4960*/  IADD3 R13, R13, -0x3, RZ ;  /* 0xfffffffd0d0d7810 */ /* 0x000fd20007ffe0ff */
.L_x_373:
[----:B------:R0:W2:Y:S01]  /*4970*/  @!P3 LDG.E.128 R8, [R20.64] ;  /* 0x000000081408b981 */ /* 0x0000a2000c1e1d00 */
[----:B------:R-:W-:Y:S02]  /*4980*/  PLOP3.LUT P3, PT, P0, PT, PT, 0x80, 0x0 ;  /* 0x000000000000781c */ /* 0x000fe4000076f070 */
[----:B------:R-:W-:Y:S01]  /*4990*/  IADD3 R14, R14, 0x4, RZ ;  /* 0x000000040e0e7810 */ /* 0x000fe20007ffe0ff */
[----:B------:R-:W2:Y:S03]  /*49a0*/  LDS R5, [R6] ;  /* 0x0000000006057984 */ /* 0x000ea60000000800 */
[----:B------:R-:W-:Y:S02]  /*49b0*/  ISETP.GE.AND P2, PT, R14, R13, PT ;  /* 0x0000000d0e00720c */ /* 0x000fe40003f46270 */
[C---:B0-----:R-:W-:Y:S04]  /*49c0*/  IADD3 R20, P1, R18.reuse, R20, RZ ;  /* 0x0000001412147210 */ /* 0x041fe80007f3e0ff */
[----:B------:R-:W-:Y:S01]  /*49d0*/  IADD3.X R21, R19, R21, RZ, P1, !PT ;  /* 0x0000001513157210 */ /* 0x000fe20000ffe4ff */
[C---:B--2---:R-:W-:Y:S02]  /*49e0*/  FFMA.FTZ R4, R5.reuse, R8, R4 ;  /* 0x0000000805047223 */ /* 0x044fe40000010004 */
[C---:B------:R-:W-:Y:S02]  /*49f0*/  FFMA.FTZ R3, R5.reuse, R9, R3 ;  /* 0x0000000905037223 */ /* 0x040fe40000010003 */
[C---:B------:R-:W-:Y:S02]  /*4a00*/  FFMA.FTZ R2, R5.reuse, R10, R2 ;  /* 0x0000000a05027223 */ /* 0x040fe40000010002 */
[----:B------:R-:W-:Y:S02]  /*4a10*/  FFMA.FTZ R0, R5, R11, R0 ;  /* 0x0000000b05007223 */ /* 0x000fe40000010000 */
[----:B------:R0:W2:Y:S04]  /*4a20*/  @!P3 LDG.E.128 R8, [R20.64] ;  /* 0x000000081408b981 */ /* 0x0000a8000c1e1d00 */
[----:B------:R-:W2:Y:S01]  /*4a30*/  LDS R5, [R6+0x24] ;  /* 0x0000240006057984 */ /* 0x000ea20000000800 */
        /* <DEDUP_REMOVED lines=15> */
[----:B------:R1:W2:Y:S01]  /*4b30*/  LDS R5, [R6+0x6c] ;  /* 0x00006c0006057984 */ /* 0x0002a20000000800 */
[----:B0-----:R-:W-:Y:S02]  /*4b40*/  IADD3 R20, P1, R18, R20, RZ ;  /* 0x0000001412147210 */ /* 0x001fe40007f3e0ff */
[----:B-1----:R-:W-:Y:S02]  /*4b50*/  IADD3 R6, R6, 0x90, RZ ;  /* 0x0000009006067810 */ /* 0x002fe40007ffe0ff */
[----:B------:R-:W-:Y:S01]  /*4b60*/  IADD3.X R21, R19, R21, RZ, P1, !PT ;  /* 0x0000001513157210 */ /* 0x000fe20000ffe4ff */
[C---:B--2---:R-:W-:Y:S02]  /*4b70*/  FFMA.FTZ R4, R5.reuse, R8, R4 ;  /* 0x0000000805047223 */ /* 0x044fe40000010004 */
[C---:B------:R-:W-:Y:S02]  /*4b80*/  FFMA.FTZ R3, R5.reuse, R9, R3 ;  /* 0x0000000905037223 */ /* 0x040fe40000010003 */
[C---:B------:R-:W-:Y:S02]  /*4b90*/  FFMA.FTZ R2, R5.reuse, R10, R2 ;  /* 0x0000000a05027223 */ /* 0x040fe40000010002 */
[----:B------:R-:W-:Y:S01]  /*4ba0*/  FFMA.FTZ R0, R5, R11, R0 ;  /* 0x0000000b05007223 */ /* 0x000fe20000010000 */
[----:B------:R-:W-:-:S05]  /*4bb0*/  @!P2 BRA `(.L_x_373) ;  /* 0xfffffdb00000a947 */ /* 0x000fca000383ffff */
.L_x_372:
[----:B------:R-:W-:-:S04]  /*4bc0*/  IADD3 R5, -R14, c[0x0][0x314], RZ ;  /* 0x0000c5000e057a10 */ /* 0x000fc80007ffe1ff */
[----:B------:R-:W-:-:S13]  /*4bd0*/  ISETP.GT.AND P0, PT, R5, 0x1, PT ;  /* 0x000000010500780c */ /* 0x000fda0003f04270 */
[----:B------:R-:W-:Y:S05]  /*4be0*/  @!P0 BRA `(.L_x_374) ;  /* 0x0000016000008947 */ /* 0x000fea0003800000 */
[----:B------:R-:W-:Y:S01]  /*4bf0*/  ISETP.GE.AND P0, PT, R7, R15, PT ;  /* 0x0000000f0700720c */ /* 0x000fe20003f06270 */
[----:B------:R-:W0:-:S12]  /*4c00*/  LDS R5, [R6] ;  /* 0x0000000006057984 */ /* 0x000e180000000800 */
[----:B------:R1:W0:Y:S02]  /*4c10*/  @!P0 LDG.E.128 R8, [R20.64] ;  /* 0x0000000814088981 */ /* 0x000224000c1e1d00 */
[----:B-1----:R-:W-:-:S04]  /*4c20*/  IADD3 R20, P1, R18, R20, RZ ;  /* 0x0000001412147210 */ /* 0x002fc80007f3e0ff */
[----:B------:R-:W-:Y:S01]  /*4c30*/  IADD3.X R21, R19, R21, RZ, P1, !PT ;  /* 0x0000001513157210 */ /* 0x000fe20000ffe4ff */
[-C--:B0-----:R-:W-:Y:S02]  /*4c40*/  FFMA.FTZ R4, R8, R5.reuse, R4 ;  /* 0x0000000508047223 */ /* 0x081fe40000010004 */
[-C--:B------:R-:W-:Y:S02]  /*4c50*/  FFMA.FTZ R3, R9, R5.reuse, R3 ;  /* 0x0000000509037223 */ /* 0x080fe40000010003 */
[-C--:B------:R-:W-:Y:S02]  /*4c60*/  FFMA.FTZ R2, R10, R5.reuse, R2 ;  /* 0x000000050a027223 */ /* 0x080fe40000010002 */
[----:B------:R-:W-:Y:S02]  /*4c70*/  FFMA.FTZ R0, R11, R5, R0 ;  /* 0x000000050b007223 */ /* 0x000fe40000010000 */
[----:B------:R0:W2:Y:S01]  /*4c80*/  @!P0 LDG.E.128 R8, [R20.64] ;  /* 0x0000000814088981 */ /* 0x0000a2000c1e1d00 */
[----:B------:R-:W-:-:S02]  /*4c90*/  IADD3 R14, R14, 0x1, RZ ;  /* 0x000000010e0e7810 */ /* 0x000fc40007ffe0ff */
[----:B------:R-:W-:Y:S01]  /*4ca0*/  PLOP3.LUT P4, PT, PT, PT, PT, 0x8, 0x0 ;  /* 0x000000000000781c */ /* 0x000fe20003f8e170 */
[----:B------:R1:W2:Y:S01]  /*4cb0*/  LDS R5, [R6+0x24] ;  /* 0x0000240006057984 */ /* 0x0002a20000000800 */
[----:B------:R-:W-:Y:S02]  /*4cc0*/  IADD3 R14, R14, 0x1, RZ ;  /* 0x000000010e0e7810 */ /* 0x000fe40007ffe0ff */
[----:B0-----:R-:W-:Y:S02]  /*4cd0*/  IADD3 R20, P0, R18, R20, RZ ;  /* 0x0000001412147210 */ /* 0x001fe40007f1e0ff */
[----:B-1----:R-:W-:Y:S02]  /*4ce0*/  IADD3 R6, R6, 0x24, RZ ;  /* 0x0000002406067810 */ /* 0x002fe40007ffe0ff */
[----:B------:R-:W-:Y:S02]  /*4cf0*/  IADD3.X R21, R19, R21, RZ, P0, !PT ;  /* 0x0000001513157210 */ /* 0x000fe400007fe4ff */
[----:B------:R-:W-:Y:S01]  /*4d00*/  IADD3 R6, R6, 0x24, RZ ;  /* 0x0000002406067810 */ /* 0x000fe20007ffe0ff */
[----:B--2---:R-:W-:-:S02]  /*4d10*/  FFMA.FTZ R4, R8, R5, R4 ;  /* 0x0000000508047223 */ /* 0x004fc40000010004 */
[-C--:B------:R-:W-:Y:S02]  /*4d20*/  FFMA.FTZ R3, R9, R5.reuse, R3 ;  /* 0x0000000509037223 */ /* 0x080fe40000010003 */
[-C--:B------:R-:W-:Y:S02]  /*4d30*/  FFMA.FTZ R2, R10, R5.reuse, R2 ;  /* 0x000000050a027223 */ /* 0x080fe40000010002 */
[----:B------:R-:W-:Y:S02]  /*4d40*/  FFMA.FTZ R0, R11, R5, R0 ;  /* 0x000000050b007223 */ /* 0x000fe40000010000 */
.L_x_374:
[----:B------:R-:W-:-:S13]  /*4d50*/  ISETP.LT.OR P4, PT, R14, c[0x0][0x314], P4 ;  /* 0x0000c5000e007a0c */ /* 0x000fda0002781670 */
[----:B------:R-:W-:Y:S05]  /*4d60*/  @!P4 BRA `(.L_x_371) ;  /* 0x000000a00000c947 */ /* 0x000fea0003800000 */
[----:B------:R-:W-:Y:S01]  /*4d70*/  ISETP.GE.AND P0, PT, R7, R15, PT ;  /* 0x0000000f0700720c */ /* 0x000fe20003f06270 */
[----:B------:R-:W-:-:S12]  /*4d80*/  BSSY B0, `(.L_x_375) ;  /* 0x0000003000007945 */ /* 0x000fd80003800000 */
[----:B------:R-:W-:Y:S05]  /*4d90*/  @P0 BRA `(.L_x_376) ;  /* 0x0000001000000947 */ /* 0x000fea0003800000 */
[----:B------:R0:W5:Y:S02]  /*4da0*/  LDG.E.128 R8, [R20.64] ;  /* 0x0000000814087981 */ /* 0x000164000c1e1d00 */
.L_x_376:
[----:B------:R-:W-:Y:S05]  /*4db0*/  BSYNC B0 ;  /* 0x0000000000007941 */ /* 0x000fea0003800000 */
.L_x_375:
[----:B------:R-:W1:Y:S02]  /*4dc0*/  LDS R6, [R6] ;  /* 0x0000000006067984 */ /* 0x000e640000000800 */
[C---:B-1---5:R-:W-:Y:S02]  /*4dd0*/  FFMA.FTZ R4, R6.reuse, R8, R4 ;  /* 0x0000000806047223 */ /* 0x062fe40000010004 */
[C---:B------:R-:W-:Y:S02]  /*4de0*/  FFMA.FTZ R3, R6.reuse, R9, R3 ;  /* 0x0000000906037223 */ /* 0x040fe40000010003 */
[C---:B------:R-:W-:Y:S02]  /*4df0*/  FFMA.FTZ R2, R6.reuse, R10, R2 ;  /* 0x0000000a06027223 */ /* 0x040fe40000010002 */
[----:B------:R-:W-:Y:S02]  /*4e00*/  FFMA.FTZ R0, R6, R11, R0 ;  /* 0x0000000b06007223 */ /* 0x000fe40000010000 */
.L_x_371:
[----:B------:R-:W-:Y:S02]  /*4e10*/  IADD3 R7, R7, UR7, RZ ;  /* 0x0000000707077c10 */ /* 0x000fe4000fffe0ff */
[----:B------:R-:W-:-:S02]  /*4e20*/  F2FP.PACK_AB R4, R3, R4 ;  /* 0x000000040304723e */ /* 0x000fc400000000ff */
[----:B------:R-:W-:Y:S02]  /*4e30*/  ISETP.GE.AND P0, PT, R7, R12, PT ;  /* 0x0000000c0700720c */ /* 0x000fe40003f06270 */
[----:B------:R-:W-:-:S11]  /*4e40*/  F2FP.PACK_AB R5, R0, R2 ;  /* 0x000000020005723e */ /* 0x000fd600000000ff */
        /* <DEDUP_REMOVED lines=8> */
[----:B------:R-:W1:Y:S02]  /*4ed0*/  I2F.RP R12, R9 ;  /* 0x00000009000c7306 */ /* 0x000e640000209400 */
[----:B------:R-:W-:-:S06]  /*4ee0*/  IADD3 R2, RZ, -R2, RZ ;  /* 0x80000002ff027210 */ /* 0x000fcc0007ffe0ff */
[----:B-1----:R-:W1:Y:S02]  /*4ef0*/  MUFU.RCP R12, R12 ;  /* 0x0000000c000c7308 */ /* 0x002e640000001000 */
[----:B-1----:R-:W-:-:S06]  /*4f00*/  IADD3 R12, R12, 0xffffffe, RZ ;  /* 0x0ffffffe0c0c7810 */ /* 0x002fcc0007ffe0ff */
[----:B------:R-:W1:Y:S02]  /*4f10*/  F2I.FTZ.U32.TRUNC.NTZ R13, R12 ;  /* 0x0000000c000d7305 */ /* 0x000e64000021f000 */
[--C-:B-1----:R-:W-:Y:S02]  /*4f20*/  IMAD.MOV R0, RZ, RZ, -R13.reuse ;  /* 0x000000ffff007224 */ /* 0x102fe400078e0a0d */
[----:B------:R-:W-:Y:S02]  /*4f30*/  IMAD.MOV.U32 R12, RZ, RZ, RZ ;  /* 0x000000ffff0c7224 */ /* 0x000fe400078e00ff */
[----:B------:R-:W-:Y:S02]  /*4f40*/  IMAD R8, R0, R9, RZ ;  /* 0x0000000900087224 */ /* 0x000fe400078e02ff */
[----:B------:R-:W1:Y:S02]  /*4f50*/  I2F.RP R0, R3 ;  /* 0x0000000300007306 */ /* 0x000e640000209400 */
[----:B------:R-:W-:-:S06]  /*4f60*/  IMAD.HI.U32 R8, R13, R8, R12 ;  /* 0x000000080d087227 */ /* 0x000fcc00078e000c */
[----:B------:R-:W-:-:S04]  /*4f70*/  IMAD.HI.U32 R8, R8, R10, RZ ;  /* 0x0000000a08087227 */ /* 0x000fc800078e00ff */
[----:B------:R-:W-:Y:S02]  /*4f80*/  IMAD R2, R8, R2, R10 ;  /* 0x0000000208027224 */ /* 0x000fe400078e020a */
[----:B------:R-:W-:Y:S01]  /*4f90*/  IMAD.MOV.U32 R10, RZ, RZ, RZ ;  /* 0x000000ffff0a7224 */ /* 0x000fe200078e00ff */
[----:B-1----:R-:W1:Y:S02]  /*4fa0*/  MUFU.RCP R0, R0 ;  /* 0x0000000000007308 */ /* 0x002e640000001000 */
[----:B------:R-:W-:-:S13]  /*4fb0*/  ISETP.GT.U32.AND P1, PT, R9, R2, PT ;  /* 0x000000020900720c */ /* 0x000fda0003f24070 */
[----:B------:R-:W-:Y:S01]  /*4fc0*/  @!P1 IMAD.IADD R2, R2, 0x1, -R9 ;  /* 0x0000000102029824 */ /* 0x000fe200078e0a09 */
[----:B------:R-:W-:Y:S02]  /*4fd0*/  @!P1 IADD3 R8, R8, 0x1, RZ ;  /* 0x0000000108089810 */ /* 0x000fe40007ffe0ff */
[----:B-1----:R-:W-:Y:S02]  /*4fe0*/  IADD3 R0, R0, 0xffffffe, RZ ;  /* 0x0ffffffe00007810 */ /* 0x002fe40007ffe0ff */
[----:B------:R-:W-:Y:S02]  /*4ff0*/  ISETP.GE.U32.AND P2, PT, R2, R9, PT ;  /* 0x000000090200720c */ /* 0x000fe40003f46070 */
[----:B------:R-:W-:Y:S01]  /*5000*/  LOP3.LUT R2, R7, R6, RZ, 0x3c, !PT ;  /* 0x0000000607027212 */ /* 0x000fe200078e3cff */
[----:B------:R-:W1:Y:S01]  /*5010*/  F2I.FTZ.U32.TRUNC.NTZ R11, R0 ;  /* 0x00000000000b7305 */ /* 0x000e62000021f000 */
[----:B------:R-:W-:Y:S02]  /*5020*/  ISETP.NE.AND P1, PT, R6, RZ, PT ;  /* 0x000000ff0600720c */ /* 0x000fe40003f25270 */
[----:B------:R-:W-:-:S07]  /*5030*/  ISETP.GE.AND P0, PT, R2, RZ, PT ;  /* 0x000000ff0200720c */ /* 0x000fce0003f06270 */
[----:B------:R-:W-:-:S06]  /*5040*/  @P2 IADD3 R8, R8, 0x1, RZ ;  /* 0x0000000108082810 */ /* 0x000fcc0007ffe0ff */
[----:B------:R-:W-:Y:S01]  /*5050*/  @!P0 IMAD.MOV R8, RZ, RZ, -R8 ;  /* 0x000000ffff088224 */ /* 0x000fe200078e0a08 */
[----:B------:R-:W-:Y:S02]  /*5060*/  @!P1 LOP3.LUT R8, RZ, R6, RZ, 0x33, !PT ;  /* 0x00000006ff089212 */ /* 0x000fe400078e33ff */
        /* <DEDUP_REMOVED lines=40> */
        .weak           $__internal_7_$__cuda_sm20_div_s64
        .type           $__internal_7_$__cuda_sm20_div_s64,@function
        .size           $__internal_7_$__cuda_sm20_div_s64,(.L_x_7703 - $__internal_7_$__cuda_sm20_div_s64)
$__internal_7_$__cuda_sm20_div_s64:
        /* <DEDUP_REMOVED lines=83> */
[----:B------:R-:W-:Y:S06]  /*5820*/  RET.REL.NODEC R22 `(_ZN5flash32flash_fwd_splitkv_combine_kernelI23Flash_fwd_kernel_traitsILi64ELi64ELi256ELi4ELb0ELb0EN7cutlass6half_tE19Flash_kernel_traitsILi64ELi64ELi256ELi4ES3_EELi8ELi7ELb1EEEvNS_16Flash_fwd_paramsE) ;  /* 0xffffa7d016007950 */ /* 0x000fec0003c3ffff */
.L_x_377:
        /* <DEDUP_REMOVED lines=13> */
.L_x_7703:


//--------------------- .text._ZN5flash32flash_fwd_splitkv_combine_kernelI23Flash_fwd_kernel_traitsILi64ELi64ELi256ELi4ELb0ELb0EN7cutlass6half_tE19Flash_kernel_traitsILi64ELi64ELi256ELi4ES3_EELi8ELi6ELb1EEEvNS_16Flash_fwd_paramsE --------------------------
	.section	.text._ZN5flash32flash_fwd_splitkv_combine_kernelI23Flash_fwd_kernel_traitsILi64ELi64ELi256ELi4ELb0ELb0EN7cutlass6half_tE19Flash_kernel_traitsILi64ELi64ELi256ELi4ES3_EELi8ELi6ELb1EEEvNS_16Flash_fwd_paramsE,"ax",@progbits
	.sectioninfo	@"SHI_REGISTERS=62"
	.align	128
        .global         _ZN5flash32flash_fwd_splitkv_combine_kernelI23Flash_fwd_kernel_traitsILi64ELi64ELi256ELi4ELb0ELb0EN7cutlass6half_tE19Flash_kernel_traitsILi64ELi64ELi256ELi4ES3_EELi8ELi6ELb1EEEvNS_16Flash_fwd_paramsE
        .type           _ZN5flash32flash_fwd_splitkv_combine_kernelI23Flash_fwd_kernel_traitsILi64ELi64ELi256ELi4ELb0ELb0EN7cutlass6half_tE19Flash_kernel_traitsILi64ELi64ELi256ELi4ES3_EELi8ELi6ELb1EEEvNS_16Flash_fwd_paramsE,@function
        .size           _ZN5flash32flash_fwd_splitkv_combine_kernelI23Flash_fwd_kernel_traitsILi64ELi64ELi256ELi4ELb0ELb0EN7cutlass6half_tE19Flash_kernel_traitsILi64ELi64ELi256ELi4ES3_EELi8ELi6ELb1EEEvNS_16Flash_fwd_paramsE,(.L_x_7704 - _ZN5flash32flash_fwd_splitkv_combine_kernelI23Flash_fwd_kernel_traitsILi64ELi64ELi256ELi4ELb0ELb0EN7cutlass6half_tE19Flash_kernel_traitsILi64ELi64ELi256ELi4ES3_EELi8ELi6ELb1EEEvNS_16Flash_fwd_paramsE)
        .other          _ZN5flash32flash_fwd_splitkv_combine_kernelI23Flash_fwd_kernel_traitsILi64ELi64ELi256ELi4ELb0ELb0EN7cutlass6half_tE19Flash_kernel_traitsILi64ELi64ELi256ELi4ES3_EELi8ELi6ELb1EEEvNS_16Flash_fwd_paramsE,@"STO_CUDA_ENTRY STV_DEFAULT"
_ZN5flash32flash_fwd_splitkv_combine_kernelI23Flash_fwd_kernel_traitsILi64ELi64ELi256ELi4ELb0ELb0EN7cutlass6half_tE19Flash_kernel_traitsILi64ELi64ELi256ELi4ES3_EELi8ELi6ELb1EEEvNS_16Flash_fwd_paramsE:
.text._ZN5flash32flash_fwd_splitkv_combine_kernelI23Flash_fwd_kernel_traitsILi64ELi64ELi256ELi4ELb0ELb0EN7cutlass6half_tE19Flash_kernel_traitsILi64ELi64ELi256ELi4ES3_EELi8ELi6ELb1EEEvNS_16Flash_fwd_paramsE:
        /* <DEDUP_REMOVED lines=23> */
[----:B------:R-:W-:Y:S05]  /*0170*/  CALL.REL.NOINC `($__internal_8_$__cuda_sm20_div_s64) ;  /* 0x0000494000007944 */ /* 0x000fea0003c00000 */
[----:B------:R-:W-:Y:S05]  /*0180*/  BRA `(.L_x_379) ;  /* 0x0000013000007947 */ /* 0x000fea0003800000 */
.L_x_378:
        /* <DEDUP_REMOVED lines=19> */
.L_x_379:
        /* <DEDUP_REMOVED lines=11> */
[----:B------:R-:W-:Y:S05]  /*0370*/  CALL.REL.NOINC `($__internal_8_$__cuda_sm20_div_s64) ;  /* 0x0000474000007944 */ /* 0x000fea0003c00000 */
[----:B------:R-:W-:Y:S02]  /*0380*/  MOV R32, R20 ;  /* 0x0000001400207202 */ /* 0x000fe40000000f00 */
[----:B------:R-:W-:Y:S01]  /*0390*/  MOV R33, R21 ;  /* 0x0000001500217202 */ /* 0x000fe20000000f00 */
[----:B------:R-:W-:Y:S05]  /*03a0*/  BRA `(.L_x_382) ;  /* 0x0000013000007947 */ /* 0x000fea0003800000 */
.L_x_381:
        /* <DEDUP_REMOVED lines=19> */
.L_x_382:
[----:B------:R-:W-:Y:S05]  /*04e0*/  BSYNC B0 ;  /* 0x0000000000007941 */ /* 0x000fea0003800000 */
.L_x_380:
        /* <DEDUP_REMOVED lines=54> */
[----:B------:R-:W-:Y:S02]  /*0850*/  MOV R8, R20 ;  /* 0x0000001400087202 */ /* 0x000fe40000000f00 */
[----:B------:R-:W-:Y:S01]  /*0860*/  MOV R9, R21 ;  /* 0x0000001500097202 */ /* 0x000fe20000000f00 */
[----:B------:R-:W-:Y:S05]  /*0870*/  BRA `(.L_x_385) ;  /* 0x0000013000007947 */ /* 0x000fea0003800000 */
.L_x_384:
        /* <DEDUP_REMOVED lines=19> */
.L_x_385:
[----:B------:R-:W-:Y:S05]  /*09b0*/  BSYNC B0 ;  /* 0x0000000000007941 */ /* 0x000fea0003800000 */
.L_x_383:
        /* <DEDUP_REMOVED lines=100> */
[----:B------:R-:W-:Y:S05]  /*1000*/  CALL.REL.NOINC `($__internal_8_$__cuda_sm20_div_s64) ;  /* 0x00003ab000007944 */ /* 0x000fea0003c00000 */
[----:B------:R-:W-:Y:S02]  /*1010*/  MOV R40, R20 ;  /* 0x0000001400287202 */ /* 0x000fe40000000f00 */
[----:B------:R-:W-:Y:S01]  /*1020*/  MOV R41, R21 ;  /* 0x0000001500297202 */ /* 0x000fe20000000f00 */
[----:B------:R-:W-:Y:S05]  /*1030*/  BRA `(.L_x_388) ;  /* 0x0000013000007947 */ /* 0x000fea0003800000 */
.L_x_387:
        /* <DEDUP_REMOVED lines=19> */
.L_x_388:
[----:B------:R-:W-:Y:S05]  /*1170*/  BSYNC B0 ;  /* 0x0000000000007941 */ /* 0x000fea0003800000 */
.L_x_386:
        /* <DEDUP_REMOVED lines=103> */
[----:B------:R-:W-:Y:S05]  /*17f0*/  CALL.REL.NOINC `($__internal_8_$__cuda_sm20_div_s64) ;  /* 0x000032c000007944 */ /* 0x000fea0003c00000 */
[----:B------:R-:W-:Y:S02]  /*1800*/  MOV R42, R20 ;  /* 0x00000014002a7202 */ /* 0x000fe40000000f00 */
[----:B------:R-:W-:Y:S01]  /*1810*/  MOV R43, R21 ;  /* 0x00000015002b7202 */ /* 0x000fe20000000f00 */
[----:B------:R-:W-:Y:S05]  /*1820*/  BRA `(.L_x_391) ;  /* 0x0000013000007947 */ /* 0x000fea0003800000 */
.L_x_390:
        /* <DEDUP_REMOVED lines=19> */
.L_x_391:
[----:B------:R-:W-:Y:S05]  /*1960*/  BSYNC B0 ;  /* 0x0000000000007941 */ /* 0x000fea0003800000 */
.L_x_389:
        /* <DEDUP_REMOVED lines=165> */
[----:B------:R-:W-:Y:S05]  /*23c0*/  CALL.REL.NOINC `($__internal_8_$__cuda_sm20_div_s64) ;  /* 0x000026f000007944 */ /* 0x000fea0003c00000 */
        /* <DEDUP_REMOVED lines=9> */
.L_x_396:
        /* <DEDUP_REMOVED lines=22> */
.L_x_397:
[----:B------:R-:W-:Y:S05]  /*25c0*/  BSYNC B0 ;  /* 0x0000000000007941 */ /* 0x000fea0003800000 */
.L_x_395:
        /* <DEDUP_REMOVED lines=19> */
.L_x_399:
        /* <DEDUP_REMOVED lines=22> */
.L_x_400:
[----:B------:R-:W-:Y:S05]  /*2860*/  BSYNC B0 ;  /* 0x0000000000007941 */ /* 0x000fea0003800000 */
.L_x_398:
        /* <DEDUP_REMOVED lines=11> */
[----:B------:R-:W-:Y:S05]  /*2920*/  CALL.REL.NOINC `($__internal_8_$__cuda_sm20_div_s64) ;  /* 0x0000219000007944 */ /* 0x000fea0003c00000 */
[----:B------:R-:W-:-:S04]  /*2930*/  IADD3 R23, P0, RZ, -R20, RZ ;  /* 0x80000014ff177210 */ /* 0x000fc80007f1e0ff */
[----:B------:R-:W-:Y:S01]  /*2940*/  IADD3.X R19, RZ, ~R21, RZ, P0, !PT ;  /* 0x80000015ff137210 */ /* 0x000fe200007fe4ff */
[----:B------:R-:W-:-:S04]  /*2950*/  IMAD.WIDE.U32 R44, R4, R23, R44 ;  /* 0x00000017042c7225 */ /* 0x000fc800078e002c */
[----:B------:R-:W-:-:S04]  /*2960*/  IMAD R19, R19, R4, RZ ;  /* 0x0000000413137224 */ /* 0x000fc800078e02ff */
[----:B------:R-:W-:-:S05]  /*2970*/  IMAD R0, R0, R23, R19 ;  /* 0x0000001700007224 */ /* 0x000fca00078e0213 */
[----:B------:R-:W-:Y:S01]  /*2980*/  IADD3 R0, R45, R0, RZ ;  /* 0x000000002d007210 */ /* 0x000fe20007ffe0ff */
[----:B------:R-:W-:Y:S05]  /*2990*/  BRA `(.L_x_403) ;  /* 0x0000016000007947 */ /* 0x000fea0003800000 */
.L_x_402:
        /* <DEDUP_REMOVED lines=22> */
.L_x_403:
[----:B------:R-:W-:Y:S05]  /*2b00*/  BSYNC B0 ;  /* 0x0000000000007941 */ /* 0x000fea0003800000 */
.L_x_401:
        /* <DEDUP_REMOVED lines=38> */
[----:B------:R-:W-:Y:S05]  /*2d70*/  CALL.REL.NOINC `($__internal_8_$__cuda_sm20_div_s64) ;  /* 0x00001d4000007944 */ /* 0x000fea0003c00000 */
        /* <DEDUP_REMOVED lines=12> */
.L_x_405:
        /* <DEDUP_REMOVED lines=23> */
.L_x_406:
[----:B------:R-:W-:Y:S05]  /*2fb0*/  BSYNC B0 ;  /* 0x0000000000007941 */ /* 0x000fea0003800000 */
.L_x_404:
        /* <DEDUP_REMOVED lines=18> */
.L_x_408:
        /* <DEDUP_REMOVED lines=22> */
.L_x_409:
[----:B------:R-:W-:Y:S05]  /*3240*/  BSYNC B0 ;  /* 0x0000000000007941 */ /* 0x000fea0003800000 */
.L_x_407:
        /* <DEDUP_REMOVED lines=22> */
.L_x_411:
        /* <DEDUP_REMOVED lines=23> */
.L_x_412:
[----:B------:R-:W-:Y:S05]  /*3520*/  BSYNC B0 ;  /* 0x0000000000007941 */ /* 0x000fea0003800000 */
.L_x_410:
        /* <DEDUP_REMOVED lines=38> */
.L_x_414:
        /* <DEDUP_REMOVED lines=23> */
.L_x_415:
[----:B------:R-:W-:Y:S05]  /*3900*/  BSYNC B0 ;  /* 0x0000000000007941 */ /* 0x000fea0003800000 */
.L_x_413:
        /* <DEDUP_REMOVED lines=29> */
.L_x_417:
        /* <DEDUP_REMOVED lines=23> */
.L_x_418:
[----:B------:R-:W-:Y:S05]  /*3c50*/  BSYNC B0 ;  /* 0x0000000000007941 */ /* 0x000fea0003800000 */
.L_x_416:
        /* <DEDUP_REMOVED lines=20> */
.L_x_394:
[----:B------:R-:W-:-:S04]  /*3da0*/  LEA R2, P0, R40, c[0x0][0x200], 0x2 ;  /* 0x0000800028027a11 */ /* 0x000fc800078010ff */
[----:B------:R-:W-:-:S05]  /*3db0*/  LEA.HI.X R3, R40, c[0x0][0x204], R41, 0x2, P0 ;  /* 0x0000810028037a11 */ /* 0x000fca00000f1429 */
[----:B------:R0:W-:Y:S04]  /*3dc0*/  STG.E [R2.64], R31 ;  /* 0x0000001f02007986 */ /* 0x0001e8000c101908 */
.L_x_393:
[----:B------:R-:W-:Y:S05]  /*3dd0*/  BSYNC B1 ;  /* 0x0000000000017941 */ /* 0x000fea0003800000 */
.L_x_392:
[C---:B------:R-:W-:Y:S01]  /*3de0*/  IADD3 R0, R38.reuse, 0x10, RZ ;  /* 0x0000001026007810 */ /* 0x040fe20007ffe0ff */
[----:B------:R-:W-:Y:S01]  /*3df0*/  IMAD.MOV.U32 R13, RZ, RZ, c[0x0][0x314] ;  /* 0x0000c500ff0d7624 */ /* 0x000fe200078e00ff */
[----:B------:R-:W-:Y:S01]  /*3e00*/  ISETP.GE.OR P2, PT, R38, c[0x0][0x314], P6 ;  /* 0x0000c50026007a0c */ /* 0x000fe20003746670 */
[----:B0-----:R-:W-:Y:S01]  /*3e10*/  CS2R R2, SRZ ;  /* 0x0000000000027805 */ /* 0x001fe2000001ff00 */
[----:B------:R-:W-:Y:S02]  /*3e20*/  ISETP.GE.OR P1, PT, R0, c[0x0][0x314], P6 ;  /* 0x0000c50000007a0c */ /* 0x000fe40003726670 */
[----:B------:R-:W-:Y:S02]  /*3e30*/  IADD3 R0, R38, 0x20, RZ ;  /* 0x0000002026007810 */ /* 0x000fe40007ffe0ff */
[----:B------:R-:W-:Y:S02]  /*3e40*/  MOV R4, RZ ;  /* 0x000000ff00047202 */ /* 0x000fe40000000f00 */
[----:B------:R-:W-:-:S02]  /*3e50*/  ISETP.GE.OR P0, PT, R0, c[0x0][0x314], P6 ;  /* 0x0000c50000007a0c */ /* 0x000fc40003706670 */
[C---:B------:R-:W-:Y:S01]  /*3e60*/  IADD3 R0, R38.reuse, 0x30, RZ ;  /* 0x0000003026007810 */ /* 0x040fe20007ffe0ff */
[----:B------:R-:W-:Y:S02]  /*3e70*/  IMAD.SHL.U32 R38, R38, 0x4, RZ ;  /* 0x0000000426267824 */ /* 0x000fe400078e00ff */
[C---:B------:R-:W-:Y:S01]  /*3e80*/  @!P2 FADD.FTZ R36, -R31.reuse, R36 ;  /* 0x000000241f24a221 */ /* 0x040fe20000010100 */
[----:B------:R-:W-:Y:S01]  /*3e90*/  ISETP.GE.OR P6, PT, R0, c[0x0][0x314], P6 ;  /* 0x0000c50000007a0c */ /* 0x000fe200037c6670 */
[----:B------:R-:W-:Y:S01]  /*3ea0*/  @!P1 FADD.FTZ R33, -R31, R33 ;  /* 0x000000211f219221 */ /* 0x000fe20000010100 */
[----:B------:R-:W-:Y:S01]  /*3eb0*/  HFMA2.MMA R0, -RZ, RZ, 0, 0 ;  /* 0x00000000ff007435 */ /* 0x000fe200000001ff */
[----:B------:R-:W-:Y:S02]  /*3ec0*/  @!P2 FMUL.FTZ R36, R36, 1.4426950216293334961 ;  /* 0x3fb8aa3b2424a820 */ /* 0x000fe40000410000 */
[----:B------:R-:W-:Y:S02]  /*3ed0*/  @!P1 FMUL.FTZ R33, R33, 1.4426950216293334961 ;  /* 0x3fb8aa3b21219820 */ /* 0x000fe40000410000 */
[----:B------:R-:W-:-:S02]  /*3ee0*/  @!P0 FADD.FTZ R32, -R31, R32 ;  /* 0x000000201f208221 */ /* 0x000fc40000010100 */
[----:B------:R-:W0:Y:S02]  /*3ef0*/  @!P2 MUFU.EX2 R36, R36 ;  /* 0x000000240024a308 */ /* 0x000e240000000800 */
[----:B------:R-:W-:Y:S02]  /*3f00*/  @!P0 FMUL.FTZ R32, R32, 1.4426950216293334961 ;  /* 0x3fb8aa3b20208820 */ /* 0x000fe40000410000 */
[----:B------:R-:W-:-:S04]  /*3f10*/  @!P6 FADD.FTZ R31, -R31, R34 ;  /* 0x000000221f1fe221 */ /* 0x000fc80000010100 */
[----:B------:R-:W1:Y:S01]  /*3f20*/  @!P0 MUFU.EX2 R32, R32 ;  /* 0x0000002000208308 */ /* 0x000e620000000800 */
[----:B------:R-:W-:-:S07]  /*3f30*/  @!P6 FMUL.FTZ R8, R31, 1.4426950216293334961 ;  /* 0x3fb8aa3b1f08e820 */ /* 0x000fce0000410000 */
[----:B------:R-:W2:Y:S01]  /*3f40*/  @!P1 MUFU.EX2 R6, R33 ;  /* 0x0000002100069308 */ /* 0x000ea20000000800 */
[----:B0-----:R0:W-:Y:S07]  /*3f50*/  @!P2 STS [R27.X4], R36 ;  /* 0x000000241b00a388 */ /* 0x0011ee0000004800 */
[----:B------:R-:W3:Y:S01]  /*3f60*/  @!P6 MUFU.EX2 R8, R8 ;  /* 0x000000080008e308 */ /* 0x000ee20000000800 */
[----:B-1----:R0:W-:Y:S01]  /*3f70*/  @!P0 STS [R27.X4+0x480], R32 ;  /* 0x000480201b008388 */ /* 0x0021e20000004800 */
[----:B------:R-:W-:-:S03]  /*3f80*/  ISETP.GE.AND P0, PT, R13, 0x1, PT ;  /* 0x000000010d00780c */ /* 0x000fc60003f06270 */
[----:B--2---:R0:W-:Y:S04]  /*3f90*/  @!P1 STS [R27.X4+0x240], R6 ;  /* 0x000240061b009388 */ /* 0x0041e80000004800 */
[----:B---3--:R0:W-:Y:S04]  /*3fa0*/  @!P6 STS [R27.X4+0x6c0], R8 ;  /* 0x0006c0081b00e388 */ /* 0x0081e80000004800 */
        /* <DEDUP_REMOVED lines=9> */
[----:B0-----:R-:W-:Y:S01]  /*4040*/  IMAD.SHL.U32 R6, R7, 0x4, RZ ;  /* 0x0000000407067824 */ /* 0x001fe200078e00ff */
        /* <DEDUP_REMOVED lines=15> */
.L_x_421:
[----:B------:R0:W2:Y:S01]  /*4140*/  @!P3 LDG.E.128 R8, [R22.64] ;  /* 0x000000081608b981 */ /* 0x0000a2000c1e1d00 */
[----:B------:R-:W-:Y:S02]  /*4150*/  PLOP3.LUT P3, PT, P0, PT, PT, 0x80, 0x0 ;  /* 0x000000000000781c */ /* 0x000fe4000076f070 */
[----:B------:R-:W-:Y:S01]  /*4160*/  IADD3 R24, P1, R18, R22, RZ ;  /* 0x0000001612187210 */ /* 0x000fe20007f3e0ff */
[----:B------:R-:W2:Y:S01]  /*4170*/  LDS R5, [R6] ;  /* 0x0000000006057984 */ /* 0x000ea20000000800 */
[----:B------:R-:W-:Y:S02]  /*4180*/  IADD3 R14, R14, 0x4, RZ ;  /* 0x000000040e0e7810 */ /* 0x000fe40007ffe0ff */
[C---:B------:R-:W-:Y:S02]  /*4190*/  IADD3.X R25, R19.reuse, R23, RZ, P1, !PT ;  /* 0x0000001713197210 */ /* 0x040fe40000ffe4ff */
[----:B------:R-:W-:Y:S02]  /*41a0*/  ISETP.GE.AND P2, PT, R14, R13, PT ;  /* 0x0000000d0e00720c */ /* 0x000fe40003f46270 */
[C---:B0-----:R-:W-:Y:S04]  /*41b0*/  IADD3 R22, P1, R18.reuse, R24, RZ ;  /* 0x0000001812167210 */ /* 0x041fe80007f3e0ff */
[C---:B------:R-:W-:Y:S02]  /*41c0*/  IADD3.X R23, R19.reuse, R25, RZ, P1, !PT ;  /* 0x0000001913177210 */ /* 0x040fe40000ffe4ff */
[C---:B------:R-:W-:Y:S04]  /*41d0*/  IADD3 R20, P1, R18.reuse, R22, RZ ;  /* 0x0000001612147210 */ /* 0x040fe80007f3e0ff */
[----:B------:R-:W-:Y:S01]  /*41e0*/  IADD3.X R21, R19, R23, RZ, P1, !PT ;  /* 0x0000001713157210 */ /* 0x000fe20000ffe4ff */
[C---:B--2---:R-:W-:Y:S02]  /*41f0*/  FFMA.FTZ R4, R5.reuse, R8, R4 ;  /* 0x0000000805047223 */ /* 0x044fe40000010004 */
[C---:B------:R-:W-:Y:S02]  /*4200*/  FFMA.FTZ R3, R5.reuse, R9, R3 ;  /* 0x0000000905037223 */ /* 0x040fe40000010003 */
[C---:B------:R-:W-:Y:S02]  /*4210*/  FFMA.FTZ R2, R5.reuse, R10, R2 ;  /* 0x0000000a05027223 */ /* 0x040fe40000010002 */
[----:B------:R-:W-:Y:S02]  /*4220*/  FFMA.FTZ R0, R5, R11, R0 ;  /* 0x0000000b05007223 */ /* 0x000fe40000010000 */
[----:B------:R-:W2:Y:S04]  /*4230*/  @!P3 LDG.E.128 R8, [R24.64] ;  /* 0x000000081808b981 */ /* 0x000ea8000c1e1d00 */
[----:B------:R-:W2:Y:S02]  /*4240*/  LDS R5, [R6+0x24] ;  /* 0x0000240006057984 */ /* 0x000ea40000000800 */
[C---:B--2---:R-:W-:Y:S02]  /*4250*/  FFMA.FTZ R4, R5.reuse, R8, R4 ;  /* 0x0000000805047223 */ /* 0x044fe40000010004 */
[C---:B------:R-:W-:Y:S02]  /*4260*/  FFMA.FTZ R3, R5.reuse, R9, R3 ;  /* 0x0000000905037223 */ /* 0x040fe40000010003 */
[C---:B------:R-:W-:Y:S02]  /*4270*/  FFMA.FTZ R2, R5.reuse, R10, R2 ;  /* 0x0000000a05027223 */ /* 0x040fe40000010002 */
[----:B------:R-:W-:Y:S02]  /*4280*/  FFMA.FTZ R0, R5, R11, R0 ;  /* 0x0000000b05007223 */ /* 0x000fe40000010000 */
[----:B------:R0:W2:Y:S04]  /*4290*/  @!P3 LDG.E.128 R8, [R22.64] ;  /* 0x000000081608b981 */ /* 0x0000a8000c1e1d00 */
[----:B------:R-:W2:Y:S01]  /*42a0*/  LDS R5, [R6+0x48] ;  /* 0x0000480006057984 */ /* 0x000ea20000000800 */
[----:B0-----:R-:W-:Y:S04]  /*42b0*/  IADD3 R22, P1, R18, R20, RZ ;  /* 0x0000001412167210 */ /* 0x001fe80007f3e0ff */
[----:B------:R-:W-:Y:S01]  /*42c0*/  IADD3.X R23, R19, R21, RZ, P1, !PT ;  /* 0x0000001513177210 */ /* 0x000fe20000ffe4ff */
[C---:B--2---:R-:W-:Y:S02]  /*42d0*/  FFMA.FTZ R4, R5.reuse, R8, R4 ;  /* 0x0000000805047223 */ /* 0x044fe40000010004 */
[C---:B------:R-:W-:Y:S02]  /*42e0*/  FFMA.FTZ R3, R5.reuse, R9, R3 ;  /* 0x0000000905037223 */ /* 0x040fe40000010003 */
[C---:B------:R-:W-:Y:S02]  /*42f0*/  FFMA.FTZ R2, R5.reuse, R10, R2 ;  /* 0x0000000a05027223 */ /* 0x040fe40000010002 */
[----:B------:R-:W-:Y:S02]  /*4300*/  FFMA.FTZ R0, R5, R11, R0 ;  /* 0x0000000b05007223 */ /* 0x000fe40000010000 */
[----:B------:R-:W2:Y:S04]  /*4310*/  @!P3 LDG.E.128 R8, [R20.64] ;  /* 0x000000081408b981 */ /* 0x000ea8000c1e1d00 */
[----:B------:R0:W2:Y:S02]  /*4320*/  LDS R5, [R6+0x6c] ;  /* 0x00006c0006057984 */ /* 0x0000a40000000800 */
[----:B0-----:R-:W-:Y:S01]  /*4330*/  IADD3 R6, R6, 0x90, RZ ;  /* 0x0000009006067810 */ /* 0x001fe20007ffe0ff */
[C---:B--2---:R-:W-:Y:S02]  /*4340*/  FFMA.FTZ R4, R5.reuse, R8, R4 ;  /* 0x0000000805047223 */ /* 0x044fe40000010004 */
[C---:B------:R-:W-:Y:S02]  /*4350*/  FFMA.FTZ R3, R5.reuse, R9, R3 ;  /* 0x0000000905037223 */ /* 0x040fe40000010003 */
[C---:B------:R-:W-:Y:S02]  /*4360*/  FFMA.FTZ R2, R5.reuse, R10, R2 ;  /* 0x0000000a05027223 */ /* 0x040fe40000010002 */
[----:B------:R-:W-:Y:S01]  /*4370*/  FFMA.FTZ R0, R5, R11, R0 ;  /* 0x0000000b05007223 */ /* 0x000fe20000010000 */
[----:B------:R-:W-:-:S05]  /*4380*/  @!P2 BRA `(.L_x_421) ;  /* 0xfffffdb00000a947 */ /* 0x000fca000383ffff */
.L_x_420:
[----:B------:R-:W-:-:S04]  /*4390*/  IADD3 R5, -R14, c[0x0][0x314], RZ ;  /* 0x0000c5000e057a10 */ /* 0x000fc80007ffe1ff */
[----:B------:R-:W-:-:S13]  /*43a0*/  ISETP.GT.AND P0, PT, R5, 0x1, PT ;  /* 0x000000010500780c */ /* 0x000fda0003f04270 */
[----:B------:R-:W-:Y:S05]  /*43b0*/  @!P0 BRA `(.L_x_422) ;  /* 0x0000016000008947 */ /* 0x000fea0003800000 */
[----:B------:R-:W-:Y:S01]  /*43c0*/  ISETP.GE.AND P0, PT, R7, R16, PT ;  /* 0x000000100700720c */ /* 0x000fe20003f06270 */
[----:B------:R-:W0:-:S12]  /*43d0*/  LDS R15, [R6] ;  /* 0x00000000060f7984 */ /* 0x000e180000000800 */
[----:B------:R-:W0:Y:S01]  /*43e0*/  @!P0 LDG.E.128 R8, [R22.64] ;  /* 0x0000000816088981 */ /* 0x000e22000c1e1d00 */
[----:B------:R-:W-:-:S04]  /*43f0*/  IADD3 R24, P1, R18, R22, RZ ;  /* 0x0000001612187210 */ /* 0x000fc80007f3e0ff */
[----:B------:R-:W-:Y:S01]  /*4400*/  IADD3.X R25, R19, R23, RZ, P1, !PT ;  /* 0x0000001713197210 */ /* 0x000fe20000ffe4ff */
[-C--:B0-----:R-:W-:Y:S02]  /*4410*/  FFMA.FTZ R13, R8, R15.reuse, R4 ;  /* 0x0000000f080d7223 */ /* 0x081fe40000010004 */
[-C--:B------:R-:W-:Y:S02]  /*4420*/  FFMA.FTZ R20, R9, R15.reuse, R3 ;  /* 0x0000000f09147223 */ /* 0x080fe40000010003 */
[-C--:B------:R-:W-:Y:S02]  /*4430*/  FFMA.FTZ R5, R10, R15.reuse, R2 ;  /* 0x0000000f0a057223 */ /* 0x080fe40000010002 */
[----:B------:R-:W-:Y:S02]  /*4440*/  FFMA.FTZ R0, R11, R15, R0 ;  /* 0x0000000f0b007223 */ /* 0x000fe40000010000 */
[----:B------:R-:W2:Y:S01]  /*4450*/  @!P0 LDG.E.128 R8, [R24.64] ;  /* 0x0000000818088981 */ /* 0x000ea2000c1e1d00 */
[----:B------:R-:W-:-:S02]  /*4460*/  IADD3 R22, P0, R18, R24, RZ ;  /* 0x0000001812167210 */ /* 0x000fc40007f1e0ff */
[----:B------:R-:W-:Y:S01]  /*4470*/  IADD3 R14, R14, 0x1, RZ ;  /* 0x000000010e0e7810 */ /* 0x000fe20007ffe0ff */
[----:B------:R0:W2:Y:S01]  /*4480*/  LDS R15, [R6+0x24] ;  /* 0x00002400060f7984 */ /* 0x0000a20000000800 */
[----:B------:R-:W-:Y:S02]  /*4490*/  IADD3 R17, R6, 0x24, RZ ;  /* 0x0000002406117810 */ /* 0x000fe40007ffe0ff */
[----:B------:R-:W-:Y:S02]  /*44a0*/  IADD3.X R23, R19, R25, RZ, P0, !PT ;  /* 0x0000001913177210 */ /* 0x000fe400007fe4ff */
[----:B------:R-:W-:Y:S02]  /*44b0*/  PLOP3.LUT P4, PT, PT, PT, PT, 0x8, 0x0 ;  /* 0x000000000000781c */ /* 0x000fe40003f8e170 */
[----:B------:R-:W-:Y:S02]  /*44c0*/  IADD3 R14, R14, 0x1, RZ ;  /* 0x000000010e0e7810 */ /* 0x000fe40007ffe0ff */
[----:B0-----:R-:W-:Y:S01]  /*44d0*/  IADD3 R6, R17, 0x24, RZ ;  /* 0x0000002411067810 */ /* 0x001fe20007ffe0ff */
[----:B--2---:R-:W-:-:S02]  /*44e0*/  FFMA.FTZ R4, R8, R15, R13 ;  /* 0x0000000f08047223 */ /* 0x004fc4000001000d */
[-C--:B------:R-:W-:Y:S02]  /*44f0*/  FFMA.FTZ R3, R9, R15.reuse, R20 ;  /* 0x0000000f09037223 */ /* 0x080fe40000010014 */
[-C--:B------:R-:W-:Y:S02]  /*4500*/  FFMA.FTZ R2, R10, R15.reuse, R5 ;  /* 0x0000000f0a027223 */ /* 0x080fe40000010005 */
[----:B------:R-:W-:Y:S02]  /*4510*/  FFMA.FTZ R0, R11, R15, R0 ;  /* 0x0000000f0b007223 */ /* 0x000fe40000010000 */
.L_x_422:
[----:B------:R-:W-:-:S13]  /*4520*/  ISETP.LT.OR P4, PT, R14, c[0x0][0x314], P4 ;  /* 0x0000c5000e007a0c */ /* 0x000fda0002781670 */
[----:B------:R-:W-:Y:S05]  /*4530*/  @!P4 BRA `(.L_x_419) ;  /* 0x000000a00000c947 */ /* 0x000fea0003800000 */
[----:B------:R-:W-:Y:S01]  /*4540*/  ISETP.GE.AND P0, PT, R7, R16, PT ;  /* 0x000000100700720c */ /* 0x000fe20003f06270 */
[----:B------:R-:W-:-:S12]  /*4550*/  BSSY B0, `(.L_x_423) ;  /* 0x0000003000007945 */ /* 0x000fd80003800000 */
[----:B------:R-:W-:Y:S05]  /*4560*/  @P0 BRA `(.L_x_424) ;  /* 0x0000001000000947 */ /* 0x000fea0003800000 */
[----:B------:R0:W5:Y:S02]  /*4570*/  LDG.E.128 R8, [R22.64] ;  /* 0x0000000816087981 */ /* 0x000164000c1e1d00 */
.L_x_424:
[----:B------:R-:W-:Y:S05]  /*4580*/  BSYNC B0 ;  /* 0x0000000000007941 */ /* 0x000fea0003800000 */
.L_x_423:
[----:B------:R-:W1:Y:S02]  /*4590*/  LDS R5, [R6] ;  /* 0x0000000006057984 */ /* 0x000e640000000800 */
[C---:B-1---5:R-:W-:Y:S02]  /*45a0*/  FFMA.FTZ R4, R5.reuse, R8, R4 ;  /* 0x0000000805047223 */ /* 0x062fe40000010004 */
[C---:B------:R-:W-:Y:S02]  /*45b0*/  FFMA.FTZ R3, R5.reuse, R9, R3 ;  /* 0x0000000905037223 */ /* 0x040fe40000010003 */
[C---:B------:R-:W-:Y:S02]  /*45c0*/  FFMA.FTZ R2, R5.reuse, R10, R2 ;  /* 0x0000000a05027223 */ /* 0x040fe40000010002 */
[----:B------:R-:W-:Y:S02]  /*45d0*/  FFMA.FTZ R0, R5, R11, R0 ;  /* 0x0000000b05007223 */ /* 0x000fe40000010000 */
.L_x_419:
[----:B------:R-:W-:Y:S02]  /*45e0*/  IADD3 R7, R7, UR7, RZ ;  /* 0x0000000707077c10 */ /* 0x000fe4000fffe0ff */
[----:B------:R-:W-:-:S02]  /*45f0*/  F2FP.PACK_AB R4, R3, R4 ;  /* 0x000000040304723e */ /* 0x000fc400000000ff */
[----:B------:R-:W-:Y:S02]  /*4600*/  ISETP.GE.AND P0, PT, R7, R12, PT ;  /* 0x0000000c0700720c */ /* 0x000fe40003f06270 */
[----:B------:R-:W-:-:S11]  /*4610*/  F2FP.PACK_AB R5, R0, R2 ;  /* 0x000000020005723e */ /* 0x000fd600000000ff */
[----:B------:R-:W-:Y:S05]  /*4620*/  @P0 EXIT ;  /* 0x000000000000094d */ /* 0x000fea0003800000 */
[----:B0-----:R-:W-:Y:S01]  /*4630*/  IMAD.MOV.U32 R6, RZ, RZ, c[0x0][0x1c0] ;  /* 0x00007000ff067624 */ /* 0x001fe200078e00ff */
        /* <DEDUP_REMOVED lines=72> */
        .weak           $__internal_8_$__cuda_sm20_div_s64
        .type           $__internal_8_$__cuda_sm20_div_s64,@function
        .size           $__internal_8_$__cuda_sm20_div_s64,(.L_x_7704 - $__internal_8_$__cuda_sm20_div_s64)
$__internal_8_$__cuda_sm20_div_s64:
        /* <DEDUP_REMOVED lines=83> */
[----:B------:R-:W-:Y:S05]  /*4ff0*/  RET.REL.NODEC R22 `(_ZN5flash32flash_fwd_splitkv_combine_kernelI23Flash_fwd_kernel_traitsILi64ELi64ELi256ELi4ELb0ELb0EN7cutlass6half_tE19Flash_kernel_traitsILi64ELi64ELi256ELi4ES3_EELi8ELi6ELb1EEEvNS_16Flash_fwd_paramsE) ;  /* 0xffffb00016007950 */ /* 0x000fea0003c3ffff */
.L_x_425:
        /* <DEDUP_REMOVED lines=16> */
.L_x_7704:


//--------------------- .text._ZN5flash32flash_fwd_splitkv_combine_kernelI23Flash_fwd_kernel_traitsILi64ELi64ELi256ELi4ELb0ELb0EN7cutlass6half_tE19Flash_kernel_traitsILi64ELi64ELi256ELi4ES3_EELi8ELi5ELb1EEEvNS_16Flash_fwd_paramsE --------------------------
	.section	.text._ZN5flash32flash_fwd_splitkv_combine_kernelI23Flash_fwd_kernel_traitsILi64ELi64ELi256ELi4ELb0ELb0EN7cutlass6half_tE19Flash_kernel_traitsILi64ELi64ELi256ELi4ES3_EELi8ELi5ELb1EEEvNS_16Flash_fwd_paramsE,"ax",@progbits
	.sectioninfo	@"SHI_REGISTERS=58"
	.align	128
        .global         _ZN5flash32flash_fwd_splitkv_combine_kernelI23Flash_fwd_kernel_traitsILi64ELi64ELi256ELi4ELb0ELb0EN7cutlass6half_tE19Flash_kernel_traitsILi64ELi64ELi256ELi4ES3_EELi8ELi5ELb1EEEvNS_16Flash_fwd_paramsE
        .type           _ZN5flash32flash_fwd_splitkv_combine_kernelI23Flash_fwd_kernel_traitsILi64ELi64ELi256ELi4ELb0ELb0EN7cutlass6half_tE19Flash_kernel_traitsILi64ELi64ELi256ELi4ES3_EELi8ELi5ELb1EEEvNS_16Flash_fwd_paramsE,@function
        .size           _ZN5flash32flash_fwd_splitkv_combine_kernelI23Flash_fwd_kernel_traitsILi64ELi64ELi256ELi4ELb0ELb0EN7cutlass6half_tE19Flash_kernel_traitsILi64ELi64ELi256ELi4ES3_EELi8ELi5ELb1EEEvNS_16Flash_fwd_paramsE,(.L_x_7705 - _ZN5flash32flash_fwd_splitkv_combine_kernelI23Flash_fwd_kernel_traitsILi64ELi64ELi256ELi4ELb0ELb0EN7cutlass6half_tE19Flash_kernel_traitsILi64ELi64ELi256ELi4ES3_EELi8ELi5ELb1EEEvNS_16Flash_fwd_paramsE)
        .other          _ZN5flash32flash_fwd_splitkv_combine_kernelI23Flash_fwd_kernel_traitsILi64ELi64ELi256ELi4ELb0ELb0EN7cutlass6half_tE19Flash_kernel_traitsILi64ELi64ELi256ELi4ES3_EELi8ELi5ELb1EEEvNS_16Flash_fwd_paramsE,@"STO_CUDA_ENTRY STV_DEFAULT"
_ZN5flash32flash_fwd_splitkv_combine_kernelI23Flash_fwd_kernel_traitsILi64ELi64ELi256ELi4ELb0ELb0EN7cutlass6half_tE19Flash_kernel_traitsILi64ELi64ELi256ELi4ES3_EELi8ELi5ELb1EEEvNS_16Flash_fwd_paramsE:
.text._ZN5flash32flash_fwd_splitkv_combine_kernelI23Flash_fwd_kernel_traitsILi64ELi64ELi256ELi4ELb0ELb0EN7cutlass6half_tE19Flash_kernel_traitsILi64ELi64ELi256ELi4ES3_EELi8ELi5ELb1EEEvNS_16Flash_fwd_paramsE:
        /* <DEDUP_REMOVED lines=23> */
[----:B------:R-:W-:Y:S05]  /*0170*/  CALL.REL.NOINC `($__internal_9_$__cuda_sm20_div_s64) ;  /* 0x000045e000007944 */ /* 0x000fea0003c00000 */
[----:B------:R-:W-:Y:S05]  /*0180*/  BRA `(.L_x_427) ;  /* 0x0000013000007947 */ /* 0x000fea0003800000 */
.L_x_426:
        /* <DEDUP_REMOVED lines=19> */
.L_x_427:
        /* <DEDUP_REMOVED lines=11> */
[----:B------:R-:W-:Y:S05]  /*0370*/  CALL.REL.NOINC `($__internal_9_$__cuda_sm20_div_s64) ;  /* 0x000043e000007944 */ /* 0x000fea0003c00000 */
[----:B------:R-:W-:Y:S02]  /*0380*/  MOV R32, R20 ;  /* 0x0000001400207202 */ /* 0x000fe40000000f00 */
[----:B------:R-:W-:Y:S01]  /*0390*/  MOV R33, R21 ;  /* 0x0000001500217202 */ /* 0x000fe20000000f00 */
[----:B------:R-:W-:Y:S05]  /*03a0*/  BRA `(.L_x_430) ;  /* 0x0000013000007947 */ /* 0x000fea0003800000 */
.L_x_429:
        /* <DEDUP_REMOVED lines=19> */
.L_x_430:
[----:B------:R-:W-:Y:S05]  /*04e0*/  BSYNC B0 ;  /* 0x0000000000007941 */ /* 0x000fea0003800000 */
.L_x_428:
        /* <DEDUP_REMOVED lines=42> */
.L_x_432:
        /* <DEDUP_REMOVED lines=19> */
.L_x_433:
[----:B------:R-:W-:Y:S05]  /*08c0*/  BSYNC B0 ;  /* 0x0000000000007941 */ /* 0x000fea0003800000 */
.L_x_431:
        /* <DEDUP_REMOVED lines=73> */
[----:B------:R-:W-:Y:S02]  /*0d60*/  MOV R40, R20 ;  /* 0x0000001400287202 */ /* 0x000fe40000000f00 */
[----:B------:R-:W-:Y:S01]  /*0d70*/  MOV R41, R21 ;  /* 0x0000001500297202 */ /* 0x000fe20000000f00 */
[----:B------:R-:W-:Y:S05]  /*0d80*/  BRA `(.L_x_436) ;  /* 0x0000013000007947 */ /* 0x000fea0003800000 */
.L_x_435:
        /* <DEDUP_REMOVED lines=19> */
.L_x_436:
[----:B------:R-:W-:Y:S05]  /*0ec0*/  BSYNC B0 ;  /* 0x0000000000007941 */ /* 0x000fea0003800000 */
.L_x_434:
        /* <DEDUP_REMOVED lines=41> */
.L_x_438:
        /* <DEDUP_REMOVED lines=19> */
.L_x_439:
[----:B------:R-:W-:Y:S05]  /*1290*/  BSYNC B0 ;  /* 0x0000000000007941 */ /* 0x000fea0003800000 */
.L_x_437:
        /* <DEDUP_REMOVED lines=232> */
[----:B------:R-:W-:Y:S05]  /*2120*/  CALL.REL.NOINC `($__internal_9_$__cuda_sm20_div_s64) ;  /* 0x0000263000007944 */ /* 0x000fea0003c00000 */
        /* <DEDUP_REMOVED lines=9> */
.L_x_444:
        /* <DEDUP_REMOVED lines=22> */
.L_x_445:
[----:B------:R-:W-:Y:S05]  /*2320*/  BSYNC B0 ;  /* 0x0000000000007941 */ /* 0x000fea0003800000 */
.L_x_443:
        /* <DEDUP_REMOVED lines=19> */
.L_x_447:
        /* <DEDUP_REMOVED lines=22> */
.L_x_448:
[----:B------:R-:W-:Y:S05]  /*25c0*/  BSYNC B0 ;  /* 0x0000000000007941 */ /* 0x000fea0003800000 */
.L_x_446:
        /* <DEDUP_REMOVED lines=11> */
[----:B------:R-:W-:Y:S05]  /*2680*/  CALL.REL.NOINC `($__internal_9_$__cuda_sm20_div_s64) ;  /* 0x000020d000007944 */ /* 0x000fea0003c00000 */
[----:B------:R-:W-:-:S04]  /*2690*/  IADD3 R19, P0, RZ, -R20, RZ ;  /* 0x80000014ff137210 */ /* 0x000fc80007f1e0ff */
[----:B------:R-:W-:Y:S01]  /*26a0*/  IADD3.X R18, RZ, ~R21, RZ, P0, !PT ;  /* 0x80000015ff127210 */ /* 0x000fe200007fe4ff */
[----:B------:R-:W-:-:S04]  /*26b0*/  IMAD.WIDE.U32 R42, R5, R19, R42 ;  /* 0x00000013052a7225 */ /* 0x000fc800078e002a */
[----:B------:R-:W-:-:S04]  /*26c0*/  IMAD R18, R18, R5, RZ ;  /* 0x0000000512127224 */ /* 0x000fc800078e02ff */
[----:B------:R-:W-:-:S05]  /*26d0*/  IMAD R4, R4, R19, R18 ;  /* 0x0000001304047224 */ /* 0x000fca00078e0212 */
[----:B------:R-:W-:Y:S01]  /*26e0*/  IADD3 R4, R43, R4, RZ ;  /* 0x000000042b047210 */ /* 0x000fe20007ffe0ff */
[----:B------:R-:W-:Y:S05]  /*26f0*/  BRA `(.L_x_451) ;  /* 0x0000016000007947 */ /* 0x000fea0003800000 */
.L_x_450:
        /* <DEDUP_REMOVED lines=22> */
.L_x_451:
[----:B------:R-:W-:Y:S05]  /*2860*/  BSYNC B0 ;  /* 0x0000000000007941 */ /* 0x000fea0003800000 */
.L_x_449:
        /* <DEDUP_REMOVED lines=38> */
[----:B------:R-:W-:Y:S05]  /*2ad0*/  CALL.REL.NOINC `($__internal_9_$__cuda_sm20_div_s64) ;  /* 0x00001c8000007944 */ /* 0x000fea0003c00000 */
        /* <DEDUP_REMOVED lines=12> */
.L_x_453:
        /* <DEDUP_REMOVED lines=23> */
.L_x_454:
[----:B------:R-:W-:Y:S05]  /*2d10*/  BSYNC B0 ;  /* 0x0000000000007941 */ /* 0x000fea0003800000 */
.L_x_452:
        /* <DEDUP_REMOVED lines=18> */
.L_x_456:
        /* <DEDUP_REMOVED lines=22> */
.L_x_457:
[----:B------:R-:W-:Y:S05]  /*2fa0*/  BSYNC B0 ;  /* 0x0000000000007941 */ /* 0x000fea0003800000 */
.L_x_455:
        /* <DEDUP_REMOVED lines=22> */
.L_x_459:
        /* <DEDUP_REMOVED lines=23> */
.L_x_460:
[----:B------:R-:W-:Y:S05]  /*3280*/  BSYNC B0 ;  /* 0x0000000000007941 */ /* 0x000fea0003800000 */
.L_x_458:
        /* <DEDUP_REMOVED lines=38> */
.L_x_462:
        /* <DEDUP_REMOVED lines=23> */
.L_x_463:
[----:B------:R-:W-:Y:S05]  /*3660*/  BSYNC B0 ;  /* 0x0000000000007941 */ /* 0x000fea0003800000 */
.L_x_461:
        /* <DEDUP_REMOVED lines=29> */
.L_x_465:
        /* <DEDUP_REMOVED lines=23> */
.L_x_466:
[----:B------:R-:W-:Y:S05]  /*39b0*/  BSYNC B0 ;  /* 0x0000000000007941 */ /* 0x000fea0003800000 */
.L_x_464:
        /* <DEDUP_REMOVED lines=20> */
.L_x_442:
[----:B------:R-:W-:-:S04]  /*3b00*/  LEA R2, P0, R38, c[0x0][0x200], 0x2 ;  /* 0x0000800026027a11 */ /* 0x000fc800078010ff */
[----:B------:R-:W-:-:S05]  /*3b10*/  LEA.HI.X R3, R38, c[0x0][0x204], R39, 0x2, P0 ;  /* 0x0000810026037a11 */ /* 0x000fca00000f1427 */
[----:B------:R0:W-:Y:S04]  /*3b20*/  STG.E [R2.64], R32 ;  /* 0x0000002002007986 */ /* 0x0001e8000c10190a */
.L_x_441:
[----:B------:R-:W-:Y:S05]  /*3b30*/  BSYNC B1 ;  /* 0x0000000000017941 */ /* 0x000fea0003800000 */
.L_x_440:
[C---:B------:R-:W-:Y:S01]  /*3b40*/  ISETP.GE.OR P0, PT, R36.reuse, c[0x0][0x314], P2 ;  /* 0x0000c50024007a0c */ /* 0x040fe20001706670 */
[----:B------:R-:W-:Y:S01]  /*3b50*/  IMAD.MOV.U32 R13, RZ, RZ, c[0x0][0x314] ;  /* 0x0000c500ff0d7624 */ /* 0x000fe200078e00ff */
[C---:B------:R-:W-:Y:S01]  /*3b60*/  IADD3 R0, R36.reuse, 0x10, RZ ;  /* 0x0000001024007810 */ /* 0x040fe20007ffe0ff */
[----:B------:R-:W-:Y:S01]  /*3b70*/  IMAD.SHL.U32 R36, R36, 0x4, RZ ;  /* 0x0000000424247824 */ /* 0x000fe200078e00ff */
[----:B0-----:R-:W-:Y:S02]  /*3b80*/  MOV R4, RZ ;  /* 0x000000ff00047202 */ /* 0x001fe40000000f00 */
[----:B------:R-:W-:Y:S01]  /*3b90*/  ISETP.GE.OR P2, PT, R0, c[0x0][0x314], P2 ;  /* 0x0000c50000007a0c */ /* 0x000fe20001746670 */
[----:B------:R-:W-:-:S06]  /*3ba0*/  HFMA2.MMA R0, -RZ, RZ, 0, 0 ;  /* 0x00000000ff007435 */ /* 0x000fcc00000001ff */
[----:B------:R-:W-:-:S04]  /*3bb0*/  @!P0 FADD.FTZ R3, -R32, R33 ;  /* 0x0000002120038221 */ /* 0x000fc80000010100 */
[----:B------:R-:W-:Y:S02]  /*3bc0*/  @!P0 FMUL.FTZ R3, R3, 1.4426950216293334961 ;  /* 0x3fb8aa3b03038820 */ /* 0x000fe40000410000 */
[----:B------:R-:W-:Y:S02]  /*3bd0*/  @!P2 FADD.FTZ R32, -R32, R34 ;  /* 0x000000222020a221 */ /* 0x000fe40000010100 */
[----:B------:R-:W0:Y:S02]  /*3be0*/  @!P0 MUFU.EX2 R6, R3 ;  /* 0x0000000300068308 */ /* 0x000e240000000800 */
[----:B------:R-:W-:-:S06]  /*3bf0*/  @!P2 FMUL.FTZ R8, R32, 1.4426950216293334961 ;  /* 0x3fb8aa3b2008a820 */ /* 0x000fcc0000410000 */
[----:B------:R-:W1:Y:S01]  /*3c00*/  @!P2 MUFU.EX2 R8, R8 ;  /* 0x000000080008a308 */ /* 0x000e620000000800 */
[----:B0-----:R0:W-:Y:S01]  /*3c10*/  @!P0 STS [R27.X4], R6 ;  /* 0x000000061b008388 */ /* 0x0011e20000004800 */
[----:B------:R-:W-:Y:S01]  /*3c20*/  ISETP.GE.AND P0, PT, R13, 0x1, PT ;  /* 0x000000010d00780c */ /* 0x000fe20003f06270 */
[----:B------:R-:W-:Y:S02]  /*3c30*/  CS2R R2, SRZ ;  /* 0x0000000000027805 */ /* 0x000fe4000001ff00 */
[----:B-1----:R0:W-:Y:S04]  /*3c40*/  @!P2 STS [R27.X4+0x240], R8 ;  /* 0x000240081b00a388 */ /* 0x0021e80000004800 */
        /* <DEDUP_REMOVED lines=25> */
.L_x_469:
        /* <DEDUP_REMOVED lines=37> */
.L_x_468:
        /* <DEDUP_REMOVED lines=25> */
.L_x_470:
[----:B------:R-:W-:-:S13]  /*41c0*/  ISETP.LT.OR P4, PT, R14, c[0x0][0x314], P4 ;  /* 0x0000c5000e007a0c */ /* 0x000fda0002781670 */
[----:B------:R-:W-:Y:S05]  /*41d0*/  @!P4 BRA `(.L_x_467) ;  /* 0x000000a00000c947 */ /* 0x000fea0003800000 */
[----:B------:R-:W-:Y:S01]  /*41e0*/  ISETP.GE.AND P0, PT, R7, R16, PT ;  /* 0x000000100700720c */ /* 0x000fe20003f06270 */
[----:B------:R-:W-:-:S12]  /*41f0*/  BSSY B0, `(.L_x_471) ;  /* 0x0000003000007945 */ /* 0x000fd80003800000 */
[----:B------:R-:W-:Y:S05]  /*4200*/  @P0 BRA `(.L_x_472) ;  /* 0x0000001000000947 */ /* 0x000fea0003800000 */
[----:B------:R0:W5:Y:S02]  /*4210*/  LDG.E.128 R8, [R22.64] ;  /* 0x0000000a16087981 */ /* 0x000164000c1e1d00 */
.L_x_472:
[----:B------:R-:W-:Y:S05]  /*4220*/  BSYNC B0 ;  /* 0x0000000000007941 */ /* 0x000fea0003800000 */
.L_x_471:
[----:B------:R-:W1:Y:S02]  /*4230*/  LDS R5, [R6] ;  /* 0x0000000006057984 */ /* 0x000e640000000800 */
[C---:B-1---5:R-:W-:Y:S02]  /*4240*/  FFMA.FTZ R4, R5.reuse, R8, R4 ;  /* 0x0000000805047223 */ /* 0x062fe40000010004 */
[C---:B------:R-:W-:Y:S02]  /*4250*/  FFMA.FTZ R3, R5.reuse, R9, R3 ;  /* 0x0000000905037223 */ /* 0x040fe40000010003 */
[C---:B------:R-:W-:Y:S02]  /*4260*/  FFMA.FTZ R2, R5.reuse, R10, R2 ;  /* 0x0000000a05027223 */ /* 0x040fe40000010002 */
[----:B------:R-:W-:Y:S02]  /*4270*/  FFMA.FTZ R0, R5, R11, R0 ;  /* 0x0000000b05007223 */ /* 0x000fe40000010000 */
.L_x_467:
        /* <DEDUP_REMOVED lines=78> */
        .weak           $__internal_9_$__cuda_sm20_div_s64
        .type           $__internal_9_$__cuda_sm20_div_s64,@function
        .size           $__internal_9_$__cuda_sm20_div_s64,(.L_x_7705 - $__internal_9_$__cuda_sm20_div_s64)
$__internal_9_$__cuda_sm20_div_s64:
        /* <DEDUP_REMOVED lines=83> */
[----:B------:R-:W-:Y:S05]  /*4c90*/  RET.REL.NODEC R22 `(_ZN5flash32flash_fwd_splitkv_combine_kernelI23Flash_fwd_kernel_traitsILi64ELi64ELi256ELi4ELb0ELb0EN7cutlass6half_tE19Flash_kernel_traitsILi64ELi64ELi256ELi4ES3_EELi8ELi5ELb1EEEvNS_16Flash_fwd_paramsE) ;  /* 0xffffb36016007950 */ /* 0x000fea0003c3ffff */
.L_x_473:
        /* <DEDUP_REMOVED lines=14> */
.L_x_7705:


//--------------------- .text._ZN5flash32flash_fwd_splitkv_combine_kernelI23Flash_fwd_kernel_traitsILi64ELi64ELi256ELi4ELb0ELb0EN7cutlass6half_tE19Flash_kernel_traitsILi64ELi64ELi256ELi4ES3_EELi8ELi4ELb1EEEvNS_16Flash_fwd_paramsE --------------------------
	.section	.text._ZN5flash32flash_fwd_splitkv_combine_kernelI23Flash_fwd_kernel_traitsILi64ELi64ELi256ELi4ELb0ELb0EN7cutlass6half_tE19Flash_kernel_traitsILi64ELi64ELi256ELi4ES3_EELi8ELi4ELb1EEEvNS_16Flash_fwd_paramsE,"ax",@progbits
	.sectioninfo	@"SHI_REGISTERS=52"
	.align	128
        .global         _ZN5flash32flash_fwd_splitkv_combine_kernelI23Flash_fwd_kernel_traitsILi64ELi64ELi256ELi4ELb0ELb0EN7cutlass6half_tE19Flash_kernel_traitsILi64ELi64ELi256ELi4ES3_EELi8ELi4ELb1EEEvNS_16Flash_fwd_paramsE
        .type           _ZN5flash32flash_fwd_splitkv_combine_kernelI23Flash_fwd_kernel_traitsILi64ELi64ELi256ELi4ELb0ELb0EN7cutlass6half_tE19Flash_kernel_traitsILi64ELi64ELi256ELi4ES3_EELi8ELi4ELb1EEEvNS_16Flash_fwd_paramsE,@function
        .size           _ZN5flash32flash_fwd_splitkv_combine_kernelI23Flash_fwd_kernel_traitsILi64ELi64ELi256ELi4ELb0ELb0EN7cutlass6half_tE19Flash_kernel_traitsILi64ELi64ELi256ELi4ES3_EELi8ELi4ELb1EEEvNS_16Flash_fwd_paramsE,(.L_x_7706 - _ZN5flash32flash_fwd_splitkv_combine_kernelI23Flash_fwd_kernel_traitsILi64ELi64ELi256ELi4ELb0ELb0EN7cutlass6half_tE19Flash_kernel_traitsILi64ELi64ELi256ELi4ES3_EELi8ELi4ELb1EEEvNS_16Flash_fwd_paramsE)
        .other          _ZN5flash32flash_fwd_splitkv_combine_kernelI23Flash_fwd_kernel_traitsILi64ELi64ELi256ELi4ELb0ELb0EN7cutlass6half_tE19Flash_kernel_traitsILi64ELi64ELi256ELi4ES3_EELi8ELi4ELb1EEEvNS_16Flash_fwd_paramsE,@"STO_CUDA_ENTRY STV_DEFAULT"
_ZN5flash32flash_fwd_splitkv_combine_kernelI23Flash_fwd_kernel_traitsILi64ELi64ELi256ELi4ELb0ELb0EN7cutlass6half_tE19Flash_kernel_traitsILi64ELi64ELi256ELi4ES3_EELi8ELi4ELb1EEEvNS_16Flash_fwd_paramsE:
.text._ZN5flash32flash_fwd_splitkv_combine_kernelI23Flash_fwd_kernel_traitsILi64ELi64ELi256ELi4ELb0ELb0EN7cutlass6half_tE19Flash_kernel_traitsILi64ELi64ELi256ELi4ES3_EELi8ELi4ELb1EEEvNS_16Flash_fwd_paramsE:
        /* <DEDUP_REMOVED lines=23> */
[----:B------:R-:W-:Y:S05]  /*0170*/  CALL.REL.NOINC `($__internal_10_$__cuda_sm20_div_s64) ;  /* 0x0000454000007944 */ /* 0x000fea0003c00000 */
[----:B------:R-:W-:Y:S05]  /*0180*/  BRA `(.L_x_475) ;  /* 0x0000013000007947 */ /* 0x000fea0003800000 */
.L_x_474:
        /* <DEDUP_REMOVED lines=19> */
.L_x_475:
        /* <DEDUP_REMOVED lines=12> */
[----:B------:R-:W-:Y:S05]  /*0380*/  CALL.REL.NOINC `($__internal_10_$__cuda_sm20_div_s64) ;  /* 0x0000433000007944 */ /* 0x000fea0003c00000 */
[----:B------:R-:W-:Y:S02]  /*0390*/  MOV R28, R20 ;  /* 0x00000014001c7202 */ /* 0x000fe40000000f00 */
[----:B------:R-:W-:Y:S01]  /*03a0*/  MOV R29, R21 ;  /* 0x00000015001d7202 */ /* 0x000fe20000000f00 */
[----:B------:R-:W-:Y:S05]  /*03b0*/  BRA `(.L_x_478) ;  /* 0x0000013000007947 */ /* 0x000fea0003800000 */
.L_x_477:
        /* <DEDUP_REMOVED lines=19> */
.L_x_478:
[----:B------:R-:W-:Y:S05]  /*04f0*/  BSYNC B0 ;  /* 0x0000000000007941 */ /* 0x000fea0003800000 */
.L_x_476:
        /* <DEDUP_REMOVED lines=43> */
.L_x_480:
        /* <DEDUP_REMOVED lines=19> */
.L_x_481:
[----:B------:R-:W-:Y:S05]  /*08e0*/  BSYNC B0 ;  /* 0x0000000000007941 */ /* 0x000fea0003800000 */
.L_x_479:
        /* <DEDUP_REMOVED lines=74> */
[----:B------:R-:W-:Y:S02]  /*0d90*/  MOV R32, R20 ;  /* 0x0000001400207202 */ /* 0x000fe40000000f00 */
[----:B------:R-:W-:Y:S01]  /*0da0*/  MOV R33, R21 ;  /* 0x0000001500217202 */ /* 0x000fe20000000f00 */
[----:B------:R-:W-:Y:S05]  /*0db0*/  BRA `(.L_x_484) ;  /* 0x0000013000007947 */ /* 0x000fea0003800000 */
.L_x_483:
        /* <DEDUP_REMOVED lines=19> */
.L_x_484:
[----:B------:R-:W-:Y:S05]  /*0ef0*/  BSYNC B0 ;  /* 0x0000000000007941 */ /* 0x000fea0003800000 */
.L_x_482:
        /* <DEDUP_REMOVED lines=42> */
.L_x_486:
        /* <DEDUP_REMOVED lines=19> */
.L_x_487:
[----:B------:R-:W-:Y:S05]  /*12d0*/  BSYNC B0 ;  /* 0x0000000000007941 */ /* 0x000fea0003800000 */
.L_x_485:
        /* <DEDUP_REMOVED lines=131> */
.L_x_489:
[----:B------:R-:W-:Y:S05]  /*1b10*/  BSYNC B0 ;  /* 0x0000000000007941 */ /* 0x000fea0003800000 */
.L_x_488:
        /* <DEDUP_REMOVED lines=95> */
.L_x_494:
        /* <DEDUP_REMOVED lines=22> */
.L_x_495:
[----:B------:R-:W-:Y:S05]  /*2270*/  BSYNC B0 ;  /* 0x0000000000007941 */ /* 0x000fea0003800000 */
.L_x_493:
[----:B------:R-:W-:Y:S01]  /*2280*/  LOP3.LUT R19, R17, R0, RZ, 0xfc, !PT ;  /* 0x0000000011137212 */ /* 0x000fe200078efcff */
[----:B------:R-:W-:Y:S03]  /*2290*/  BSSY B0, `(.L_x_496) ;  /* 0x0000028000007945 */ /* 0x000fe60003800000 */
[----:B------:R-:W-:-:S13]  /*22a0*/  ISETP.NE.U32.AND P0, PT, R19, RZ, PT ;  /* 0x000000ff1300720c */ /* 0x000fda0003f05070 */
[----:B------:R-:W-:Y:S05]  /*22b0*/  @!P0 BRA `(.L_x_497) ;  /* 0x000000f000008947 */ /* 0x000fea0003800000 */
[----:B------:R-:W-:Y:S01]  /*22c0*/  IMAD.MOV.U32 R24, RZ, RZ, R30 ;  /* 0x000000ffff187224 */ /* 0x000fe200078e001e */
[----:B------:R-:W-:Y:S02]  /*22d0*/  MOV R23, R0 ;  /* 0x0000000000177202 */ /* 0x000fe40000000f00 */
[----:B------:R-:W-:Y:S02]  /*22e0*/  MOV R22, 0x2300 ;  /* 0x0000230000167802 */ /* 0x000fe40000000f00 */
[----:B------:R-:W-:Y:S05]  /*22f0*/  CALL.REL.NOINC `($__internal_10_$__cuda_sm20_div_s64) ;  /* 0x000023c000007944 */ /* 0x000fea0003c00000 */
        /* <DEDUP_REMOVED lines=11> */
.L_x_497:
        /* <DEDUP_REMOVED lines=22> */
.L_x_498:
[----:B------:R-:W-:Y:S05]  /*2510*/  BSYNC B0 ;  /* 0x0000000000007941 */ /* 0x000fea0003800000 */
.L_x_496:
        /* <DEDUP_REMOVED lines=11> */
[----:B------:R-:W-:Y:S05]  /*25d0*/  CALL.REL.NOINC `($__internal_10_$__cuda_sm20_div_s64) ;  /* 0x000020e000007944 */ /* 0x000fea0003c00000 */
[----:B------:R-:W-:-:S04]  /*25e0*/  IADD3 R17, P0, RZ, -R20, RZ ;  /* 0x80000014ff117210 */ /* 0x000fc80007f1e0ff */
[----:B------:R-:W-:Y:S01]  /*25f0*/  IADD3.X R18, RZ, ~R21, RZ, P0, !PT ;  /* 0x80000015ff127210 */ /* 0x000fe200007fe4ff */
[----:B------:R-:W-:-:S04]  /*2600*/  IMAD.WIDE.U32 R36, R5, R17, R36 ;  /* 0x0000001105247225 */ /* 0x000fc800078e0024 */
[----:B------:R-:W-:-:S04]  /*2610*/  IMAD R18, R18, R5, RZ ;  /* 0x0000000512127224 */ /* 0x000fc800078e02ff */
[----:B------:R-:W-:-:S05]  /*2620*/  IMAD R4, R4, R17, R18 ;  /* 0x0000001104047224 */ /* 0x000fca00078e0212 */
[----:B------:R-:W-:Y:S01]  /*2630*/  IADD3 R4, R37, R4, RZ ;  /* 0x0000000425047210 */ /* 0x000fe20007ffe0ff */
[----:B------:R-:W-:Y:S05]  /*2640*/  BRA `(.L_x_501) ;  /* 0x0000016000007947 */ /* 0x000fea0003800000 */
.L_x_500:
        /* <DEDUP_REMOVED lines=22> */
.L_x_501:
[----:B------:R-:W-:Y:S05]  /*27b0*/  BSYNC B0 ;  /* 0x0000000000007941 */ /* 0x000fea0003800000 */
.L_x_499:
        /* <DEDUP_REMOVED lines=38> */
[----:B------:R-:W-:Y:S05]  /*2a20*/  CALL.REL.NOINC `($__internal_10_$__cuda_sm20_div_s64) ;  /* 0x00001c9000007944 */ /* 0x000fea0003c00000 */
        /* <DEDUP_REMOVED lines=12> */
.L_x_503:
        /* <DEDUP_REMOVED lines=23> */
.L_x_504:
[----:B------:R-:W-:Y:S05]  /*2c60*/  BSYNC B0 ;  /* 0x0000000000007941 */ /* 0x000fea0003800000 */
.L_x_502:
        /* <DEDUP_REMOVED lines=19> */
.L_x_506:
        /* <DEDUP_REMOVED lines=22> */
.L_x_507:
[----:B------:R-:W-:Y:S05]  /*2f00*/  BSYNC B0 ;  /* 0x0000000000007941 */ /* 0x000fea0003800000 */
.L_x_505:
        /* <DEDUP_REMOVED lines=20> */
.L_x_509:
        /* <DEDUP_REMOVED lines=23> */
.L_x_510:
[----:B------:R-:W-:Y:S05]  /*31c0*/  BSYNC B0 ;  /* 0x0000000000007941 */ /* 0x000fea0003800000 */
.L_x_508:
        /* <DEDUP_REMOVED lines=25> */
[----:B------:R-:W-:Y:S05]  /*3360*/  CALL.REL.NOINC `($__internal_10_$__cuda_sm20_div_s64) ;  /* 0x0000135000007944 */ /* 0x000fea0003c00000 */
        /* <DEDUP_REMOVED lines=12> */
.L_x_512:
        /* <DEDUP_REMOVED lines=23> */
.L_x_513:
[----:B------:R-:W-:Y:S05]  /*35a0*/  BSYNC B0 ;  /* 0x0000000000007941 */ /* 0x000fea0003800000 */
.L_x_511:
        /* <DEDUP_REMOVED lines=29> */
.L_x_515:
        /* <DEDUP_REMOVED lines=23> */
.L_x_516:
[----:B------:R-:W-:Y:S05]  /*38f0*/  BSYNC B0 ;  /* 0x0000000000007941 */ /* 0x000fea0003800000 */
.L_x_514:
        /* <DEDUP_REMOVED lines=20> */
.L_x_492:
[----:B------:R-:W-:-:S04]  /*3a40*/  LEA R2, P0, R36, c[0x0][0x200], 0x2 ;  /* 0x0000800024027a11 */ /* 0x000fc800078010ff */
[----:B------:R-:W-:-:S05]  /*3a50*/  LEA.HI.X R3, R36, c[0x0][0x204], R37, 0x2, P0 ;  /* 0x0000810024037a11 */ /* 0x000fca00000f1425 */
[----:B------:R0:W-:Y:S04]  /*3a60*/  STG.E [R2.64], R28 ;  /* 0x0000001c02007986 */ /* 0x0001e8000c10190a */
.L_x_491:
[----:B------:R-:W-:Y:S05]  /*3a70*/  BSYNC B1 ;  /* 0x0000000000017941 */ /* 0x000fea0003800000 */
.L_x_490:
[----:B------:R-:W1:Y:S01]  /*3a80*/  S2R R0, SR_TID.X ;  /* 0x0000000000007919 */ /* 0x000e620000002100 */
[----:B------:R-:W-:Y:S02]  /*3a90*/  IMAD.MOV.U32 R13, RZ, RZ, c[0x0][0x314] ;  /* 0x0000c500ff0d7624 */ /* 0x000fe400078e00ff */
[----:B------:R-:W-:Y:S01]  /*3aa0*/  IMAD.MOV.U32 R4, RZ, RZ, RZ ;  /* 0x000000ffff047224 */ /* 0x000fe200078e00ff */
        /* <DEDUP_REMOVED lines=9> */
[----:B------:R-:W-:-:S12]  /*3b40*/  HFMA2.MMA R0, -RZ, RZ, 0, 0 ;  /* 0x00000000ff007435 */ /* 0x000fd800000001ff */
[----:B------:R-:W-:Y:S02]  /*3b50*/  @P0 FADD.FTZ R5, -R28, R29 ;  /* 0x0000001d1c050221 */ /* 0x000fe40000010100 */
[----:B------:R-:W-:Y:S02]  /*3b60*/  @P0 IMAD R6, R17, 0x9, R12 ;  /* 0x0000000911060824 */ /* 0x000fe400078e020c */
[----:B------:R-:W-:-:S06]  /*3b70*/  @P0 FMUL.FTZ R5, R5, 1.4426950216293334961 ;  /* 0x3fb8aa3b05050820 */ /* 0x000fcc0000410000 */
[----:B------:R-:W0:Y:S02]  /*3b80*/  @P0 MUFU.EX2 R5, R5 ;  /* 0x0000000500050308 */ /* 0x000e240000000800 */
[----:B0-----:R0:W-:Y:S04]  /*3b90*/  @P0 STS [R6.X4], R5 ;  /* 0x0000000506000388 */ /* 0x0011e80000004800 */
[----:B------:R-:W-:Y:S01]  /*3ba0*/  BAR.SYNC.DEFER_BLOCKING 0x0 ;  /* 0x0000000000007b1d */ /* 0x000fe20000010000 */
[----:B------:R-:W-:-:S13]  /*3bb0*/  ISETP.GE.AND P0, PT, R13, 0x1, PT ;  /* 0x000000010d00780c */ /* 0x000fda0003f06270 */
[----:B------:R-:W-:Y:S05]  /*3bc0*/  @!P0 BRA `(.L_x_517) ;  /* 0x0000061000008947 */ /* 0x000fea0003800000 */
[----:B------:R-:W-:Y:S01]  /*3bd0*/  ULDC UR5, c[0x0][0x22c] ;  /* 0x00008b0000057ab9 */ /* 0x000fe20000000800 */
[C---:B------:R-:W-:Y:S01]  /*3be0*/  IMAD R23, R12.reuse, 0x40, R16 ;  /* 0x000000400c177824 */ /* 0x040fe200078e0210 */
[----:B------:R-:W-:Y:S01]  /*3bf0*/  UIMAD UR5, UR8, UR5, URZ ;  /* 0x00000005080572a4 */ /* 0x000fe2000f8e023f */
[----:B------:R-:W-:Y:S01]  /*3c00*/  ISETP.GT.AND P1, PT, R13, 0x3, PT ;  /* 0x000000030d00780c */ /* 0x000fe20003f24270 */
[C---:B------:R-:W-:Y:S01]  /*3c10*/  IMAD R18, R7.reuse, c[0x0][0x22c], RZ ;  /* 0x00008b0007127a24 */ /* 0x040fe200078e02ff */
[----:B------:R-:W-:Y:S01]  /*3c20*/  PLOP3.LUT P4, PT, PT, PT, PT, 0x80, 0x0 ;  /* 0x000000000000781c */ /* 0x000fe20003f8f070 */
[----:B------:R-:W-:Y:S01]  /*3c30*/  USHF.R.S32.HI UR4, URZ, 0x1f, UR5 ;  /* 0x0000001f3f047899 */ /* 0x000fe20008011405 */
[----:B------:R-:W-:Y:S01]  /*3c40*/  IADD3 R15, R7, -UR8, RZ ;  /* 0x80000008070f7c10 */ /* 0x000fe2000fffe0ff */
[----:B0-----:R-:W-:Y:S01]  /*3c50*/  IMAD.SHL.U32 R6, R12, 0x4, RZ ;  /* 0x000000040c067824 */ /* 0x001fe200078e00ff */
[C---:B------:R-:W-:Y:S01]  /*3c60*/  IADD3 R0, P0, R23.reuse, UR5, RZ ;  /* 0x0000000517007c10 */ /* 0x040fe2000ff1e0ff */
[----:B------:R-:W-:Y:S01]  /*3c70*/  IMAD.MOV.U32 R14, RZ, RZ, RZ ;  /* 0x000000ffff0e7224 */ /* 0x000fe200078e00ff */
[----:B------:R-:W-:Y:S01]  /*3c80*/  CS2R R8, SRZ ;  /* 0x0000000000087805 */ /* 0x000fe2000001ff00 */
[----:B------:R-:W-:Y:S01]  /*3c90*/  CS2R R10, SRZ ;  /* 0x00000000000a7805 */ /* 0x000fe2000001ff00 */
[----:B------:R-:W-:Y:S01]  /*3ca0*/  LEA.HI.X.SX32 R23, R23, UR4, 0x1, P0 ;  /* 0x0000000417177c11 */ /* 0x000fe200080f0eff */
[----:B------:R-:W-:Y:S01]  /*3cb0*/  IMAD.WIDE R18, R18, 0x4, RZ ;  /* 0x0000000412127825 */ /* 0x000fe200078e02ff */
[----:B------:R-:W-:-:S04]  /*3cc0*/  LEA R22, P0, R0, c[0x0][0x1d8], 0x2 ;  /* 0x0000760000167a11 */ /* 0x000fc800078010ff */
[----:B------:R-:W-:Y:S01]  /*3cd0*/  LEA.HI.X R23, R0, c[0x0][0x1dc], R23, 0x2, P0 ;  /* 0x0000770000177a11 */ /* 0x000fe200000f1417 */
[----:B------:R-:W-:Y:S01]  /*3ce0*/  IMAD.MOV.U32 R0, RZ, RZ, RZ ;  /* 0x000000ffff007224 */ /* 0x000fe200078e00ff */
[----:B------:R-:W-:Y:S05]  /*3cf0*/  @!P1 BRA `(.L_x_518) ;  /* 0x0000029000009947 */ /* 0x000fea0003800000 */
[----:B------:R-:W-:Y:S02]  /*3d00*/  PLOP3.LUT P4, PT, PT, PT, PT, 0x8, 0x0 ;  /* 0x000000000000781c */ /* 0x000fe40003f8e170 */
[CC--:B------:R-:W-:Y:S02]  /*3d10*/  ISETP.GE.AND P3, PT, R12.reuse, R15.reuse, PT ;  /* 0x0000000f0c00720c */ /* 0x0c0fe40003f66270 */
[----:B------:R-:W-:Y:S02]  /*3d20*/  ISETP.GE.AND P0, PT, R12, R15, PT ;  /* 0x0000000f0c00720c */ /* 0x000fe40003f06270 */
[----:B------:R-:W-:-:S09]  /*3d30*/  IADD3 R13, R13, -0x3, RZ ;  /* 0xfffffffd0d0d7810 */ /* 0x000fd20007ffe0ff */
.L_x_519:
        /* <DEDUP_REMOVED lines=37> */
.L_x_518:
        /* <DEDUP_REMOVED lines=25> */
.L_x_520:
[----:B------:R-:W-:-:S13]  /*4120*/  ISETP.LT.OR P4, PT, R14, c[0x0][0x314], P4 ;  /* 0x0000c5000e007a0c */ /* 0x000fda0002781670 */
[----:B------:R-:W-:Y:S05]  /*4130*/  @!P4 BRA `(.L_x_517) ;  /* 0x000000a00000c947 */ /* 0x000fea0003800000 */
[----:B------:R-:W-:Y:S01]  /*4140*/  ISETP.GE.AND P0, PT, R12, R15, PT ;  /* 0x0000000f0c00720c */ /* 0x000fe20003f06270 */
[----:B------:R-:W-:-:S12]  /*4150*/  BSSY B0, `(.L_x_521) ;  /* 0x0000003000007945 */ /* 0x000fd80003800000 */
[----:B------:R-:W-:Y:S05]  /*4160*/  @P0 BRA `(.L_x_522) ;  /* 0x0000001000000947 */ /* 0x000fea0003800000 */
[----:B------:R0:W5:Y:S02]  /*4170*/  LDG.E.128 R8, [R22.64] ;  /* 0x0000000a16087981 */ /* 0x000164000c1e1d00 */
.L_x_522:
[----:B------:R-:W-:Y:S05]  /*4180*/  BSYNC B0 ;  /* 0x0000000000007941 */ /* 0x000fea0003800000 */
.L_x_521:
[----:B------:R-:W1:Y:S02]  /*4190*/  LDS R5, [R6] ;  /* 0x0000000006057984 */ /* 0x000e640000000800 */
[C---:B-1---5:R-:W-:Y:S02]  /*41a0*/  FFMA.FTZ R4, R5.reuse, R8, R4 ;  /* 0x0000000805047223 */ /* 0x062fe40000010004 */
[C---:B------:R-:W-:Y:S02]  /*41b0*/  FFMA.FTZ R3, R5.reuse, R9, R3 ;  /* 0x0000000905037223 */ /* 0x040fe40000010003 */
[C---:B------:R-:W-:Y:S02]  /*41c0*/  FFMA.FTZ R2, R5.reuse, R10, R2 ;  /* 0x0000000a05027223 */ /* 0x040fe40000010002 */
[----:B------:R-:W-:Y:S02]  /*41d0*/  FFMA.FTZ R0, R5, R11, R0 ;  /* 0x0000000b05007223 */ /* 0x000fe40000010000 */
.L_x_517:
[----:B------:R-:W-:Y:S02]  /*41e0*/  IADD3 R12, R12, UR8, RZ ;  /* 0x000000080c0c7c10 */ /* 0x000fe4000fffe0ff */
[----:B------:R-:W-:-:S02]  /*41f0*/  F2FP.PACK_AB R4, R3, R4 ;  /* 0x000000040304723e */ /* 0x000fc400000000ff */
[----:B------:R-:W-:Y:S02]  /*4200*/  ISETP.GE.AND P0, PT, R12, R7, PT ;  /* 0x000000070c00720c */ /* 0x000fe40003f06270 */
[----:B0-----:R-:W-:-:S11]  /*4210*/  F2FP.PACK_AB R5, R0, R2 ;  /* 0x000000020005723e */ /* 0x001fd600000000ff */
        /* <DEDUP_REMOVED lines=74> */
        .weak           $__internal_10_$__cuda_sm20_div_s64
        .type           $__internal_10_$__cuda_sm20_div_s64,@function
        .size           $__internal_10_$__cuda_sm20_div_s64,(.L_x_7706 - $__internal_10_$__cuda_sm20_div_s64)
$__internal_10_$__cuda_sm20_div_s64:
        /* <DEDUP_REMOVED lines=83> */
[----:B------:R-:W-:Y:S06]  /*4bf0*/  RET.REL.NODEC R26 `(_ZN5flash32flash_fwd_splitkv_combine_kernelI23Flash_fwd_kernel_traitsILi64ELi64ELi256ELi4ELb0ELb0EN7cutlass6half_tE19Flash_kernel_traitsILi64ELi64ELi256ELi4ES3_EELi8ELi4ELb1EEEvNS_16Flash_fwd_paramsE) ;  /* 0xffffb4001a007950 */ /* 0x000fec0003c3ffff */
.L_x_523:
        /* <DEDUP_REMOVED lines=16> */
.L_x_7706:


//--------------------- .text._ZN5flash32flash_fwd_splitkv_combine_kernelI23Flash_fwd_kernel_traitsILi64ELi64ELi256ELi4ELb0ELb0EN7cutlass6half_tE19Flash_kernel_traitsILi64ELi64ELi256ELi4ES3_EELi8ELi3ELb1EEEvNS_16Flash_fwd_paramsE --------------------------
	.section	.text._ZN5flash32flash_fwd_splitkv_combine_kernelI23Flash_fwd_kernel_traitsILi64ELi64ELi256ELi4ELb0ELb0EN7cutlass6half_tE19Flash_kernel_traitsILi64ELi64ELi256ELi4ES3_EELi8ELi3ELb1EEEvNS_16Flash_fwd_paramsE,"ax",@progbits
	.sectioninfo	@"SHI_REGISTERS=54"
	.align	128
        .global         _ZN5flash32flash_fwd_splitkv_combine_kernelI23Flash_fwd_kernel_traitsILi64ELi64ELi256ELi4ELb0ELb0EN7cutlass6half_tE19Flash_kernel_traitsILi64ELi64ELi256ELi4ES3_EELi8ELi3ELb1EEEvNS_16Flash_fwd_paramsE
        .type           _ZN5flash32flash_fwd_splitkv_combine_kernelI23Flash_fwd_kernel_traitsILi64ELi64ELi256ELi4ELb0ELb0EN7cutlass6half_tE19Flash_kernel_traitsILi64ELi64ELi256ELi4ES3_EELi8ELi3ELb1EEEvNS_16Flash_fwd_paramsE,@function
        .size           _ZN5flash32flash_fwd_splitkv_combine_kernelI23Flash_fwd_kernel_traitsILi64ELi64ELi256ELi4ELb0ELb0EN7cutlass6half_tE19Flash_kernel_traitsILi64ELi64ELi256ELi4ES3_EELi8ELi3ELb1EEEvNS_16Flash_fwd_paramsE,(.L_x_7707 - _ZN5flash32flash_fwd_splitkv_combine_kernelI23Flash_fwd_kernel_traitsILi64ELi64ELi256ELi4ELb0ELb0EN7cutlass6half_tE19Flash_kernel_traitsILi64ELi64ELi256ELi4ES3_EELi8ELi3ELb1EEEvNS_16Flash_fwd_paramsE)
        .other          _ZN5flash32flash_fwd_splitkv_combine_kernelI23Flash_fwd_kernel_traitsILi64ELi64ELi256ELi4ELb0ELb0EN7cutlass6half_tE19Flash_kernel_traitsILi64ELi64ELi256ELi4ES3_EELi8ELi3ELb1EEEvNS_16Flash_fwd_paramsE,@"STO_CUDA_ENTRY STV_DEFAULT"
_ZN5flash32flash_fwd_splitkv_combine_kernelI23Flash_fwd_kernel_traitsILi64ELi64ELi256ELi4ELb0ELb0EN7cutlass6half_tE19Flash_kernel_traitsILi64ELi64ELi256ELi4ES3_EELi8ELi3ELb1EEEvNS_16Flash_fwd_paramsE:
.text._ZN5flash32flash_fwd_splitkv_combine_kernelI23Flash_fwd_kernel_traitsILi64ELi64ELi256ELi4ELb0ELb0EN7cutlass6half_tE19Flash_kernel_traitsILi64ELi64ELi256ELi4ES3_EELi8ELi3ELb1EEEvNS_16Flash_fwd_paramsE:
        /* <DEDUP_REMOVED lines=23> */
[----:B------:R-:W-:Y:S05]  /*0170*/  CALL.REL.NOINC `($__internal_11_$__cuda_sm20_div_s64) ;  /* 0x000044a000007944 */ /* 0x000fea0003c00000 */
[----:B------:R-:W-:Y:S01]  /*0180*/  MOV R24, R0 ;  /* 0x0000000000187202 */ /* 0x000fe20000000f00 */
[----:B------:R-:W-:Y:S05]  /*0190*/  BRA `(.L_x_525) ;  /* 0x0000013000007947 */ /* 0x000fea0003800000 */
.L_x_524:
        /* <DEDUP_REMOVED lines=19> */
.L_x_525:
        /* <DEDUP_REMOVED lines=10> */
[----:B------:R-:W-:Y:S05]  /*0370*/  CALL.REL.NOINC `($__internal_11_$__cuda_sm20_div_s64) ;  /* 0x000042a000007944 */ /* 0x000fea0003c00000 */
[----:B------:R-:W-:Y:S02]  /*0380*/  MOV R12, R0 ;  /* 0x00000000000c7202 */ /* 0x000fe40000000f00 */
[----:B------:R-:W-:Y:S01]  /*0390*/  MOV R13, R25 ;  /* 0x00000019000d7202 */ /* 0x000fe20000000f00 */
[----:B------:R-:W-:Y:S05]  /*03a0*/  BRA `(.L_x_528) ;  /* 0x0000013000007947 */ /* 0x000fea0003800000 */
.L_x_527:
        /* <DEDUP_REMOVED lines=19> */
.L_x_528:
[----:B------:R-:W-:Y:S05]  /*04e0*/  BSYNC B0 ;  /* 0x0000000000007941 */ /* 0x000fea0003800000 */
.L_x_526:
        /* <DEDUP_REMOVED lines=44> */
.L_x_530:
        /* <DEDUP_REMOVED lines=19> */
.L_x_531:
[----:B------:R-:W-:Y:S05]  /*08e0*/  BSYNC B0 ;  /* 0x0000000000007941 */ /* 0x000fea0003800000 */
.L_x_529:
        /* <DEDUP_REMOVED lines=71> */
[----:B------:R-:W-:Y:S05]  /*0d60*/  CALL.REL.NOINC `($__internal_11_$__cuda_sm20_div_s64) ;  /* 0x000038b000007944 */ /* 0x000fea0003c00000 */
[----:B------:R-:W-:Y:S02]  /*0d70*/  MOV R32, R0 ;  /* 0x0000000000207202 */ /* 0x000fe40000000f00 */
[----:B------:R-:W-:Y:S01]  /*0d80*/  MOV R33, R25 ;  /* 0x0000001900217202 */ /* 0x000fe20000000f00 */
[----:B------:R-:W-:Y:S05]  /*0d90*/  BRA `(.L_x_534) ;  /* 0x0000013000007947 */ /* 0x000fea0003800000 */
.L_x_533:
        /* <DEDUP_REMOVED lines=19> */
.L_x_534:
[----:B------:R-:W-:Y:S05]  /*0ed0*/  BSYNC B0 ;  /* 0x0000000000007941 */ /* 0x000fea0003800000 */
.L_x_532:
        /* <DEDUP_REMOVED lines=42> */
.L_x_536:
        /* <DEDUP_REMOVED lines=19> */
.L_x_537:
[----:B------:R-:W-:Y:S05]  /*12b0*/  BSYNC B0 ;  /* 0x0000000000007941 */ /* 0x000fea0003800000 */
.L_x_535:
        /* <DEDUP_REMOVED lines=132> */
.L_x_539:
[----:B------:R-:W-:Y:S05]  /*1b00*/  BSYNC B0 ;  /* 0x0000000000007941 */ /* 0x000fea0003800000 */
.L_x_538:
        /* <DEDUP_REMOVED lines=85> */
.L_x_544:
        /* <DEDUP_REMOVED lines=22> */
.L_x_545:
[----:B------:R-:W-:Y:S05]  /*21c0*/  BSYNC B0 ;  /* 0x0000000000007941 */ /* 0x000fea0003800000 */
.L_x_543:
        /* <DEDUP_REMOVED lines=8> */
[----:B------:R-:W-:Y:S05]  /*2250*/  CALL.REL.NOINC `($__internal_11_$__cuda_sm20_div_s64) ;  /* 0x000023c000007944 */ /* 0x000fea0003c00000 */
        /* <DEDUP_REMOVED lines=10> */
.L_x_547:
        /* <DEDUP_REMOVED lines=22> */
.L_x_548:
[----:B------:R-:W-:Y:S05]  /*2460*/  BSYNC B0 ;  /* 0x0000000000007941 */ /* 0x000fea0003800000 */
.L_x_546:
        /* <DEDUP_REMOVED lines=11> */
[----:B------:R-:W-:Y:S05]  /*2520*/  CALL.REL.NOINC `($__internal_11_$__cuda_sm20_div_s64) ;  /* 0x000020f000007944 */ /* 0x000fea0003c00000 */
        /* <DEDUP_REMOVED lines=8> */
.L_x_550:
        /* <DEDUP_REMOVED lines=22> */
.L_x_551:
[----:B------:R-:W-:Y:S05]  /*2710*/  BSYNC B0 ;  /* 0x0000000000007941 */ /* 0x000fea0003800000 */
.L_x_549:
        /* <DEDUP_REMOVED lines=50> */
.L_x_553:
        /* <DEDUP_REMOVED lines=23> */
.L_x_554:
[----:B------:R-:W-:Y:S05]  /*2bb0*/  BSYNC B0 ;  /* 0x0000000000007941 */ /* 0x000fea0003800000 */
.L_x_552:
        /* <DEDUP_REMOVED lines=19> */
.L_x_556:
        /* <DEDUP_REMOVED lines=22> */
.L_x_557:
[----:B------:R-:W-:Y:S05]  /*2e50*/  BSYNC B0 ;  /* 0x0000000000007941 */ /* 0x000fea0003800000 */
.L_x_555:
        /* <DEDUP_REMOVED lines=21> */
.L_x_559:
        /* <DEDUP_REMOVED lines=23> */
.L_x_560:
[----:B------:R-:W-:Y:S05]  /*3120*/  BSYNC B0 ;  /* 0x0000000000007941 */ /* 0x000fea0003800000 */
.L_x_558:
        /* <DEDUP_REMOVED lines=38> */
.L_x_562:
        /* <DEDUP_REMOVED lines=23> */
.L_x_563:
[----:B------:R-:W-:Y:S05]  /*3500*/  BSYNC B0 ;  /* 0x0000000000007941 */ /* 0x000fea0003800000 */
.L_x_561:
        /* <DEDUP_REMOVED lines=27> */
.L_x_565:
        /* <DEDUP_REMOVED lines=23> */
.L_x_566:
[----:B------:R-:W-:Y:S05]  /*3830*/  BSYNC B0 ;  /* 0x0000000000007941 */ /* 0x000fea0003800000 */
.L_x_564:
        /* <DEDUP_REMOVED lines=20> */
.L_x_542:
[----:B------:R-:W-:-:S04]  /*3980*/  LEA R2, P0, R34, c[0x0][0x200], 0x2 ;  /* 0x0000800022027a11 */ /* 0x000fc800078010ff */
[----:B------:R-:W-:-:S05]  /*3990*/  LEA.HI.X R3, R34, c[0x0][0x204], R35, 0x2, P0 ;  /* 0x0000810022037a11 */ /* 0x000fca00000f1423 */
[----:B------:R0:W-:Y:S04]  /*39a0*/  STG.E [R2.64], R28 ;  /* 0x0000001c02007986 */ /* 0x0001e8000c10190a */
.L_x_541:
[----:B------:R-:W-:Y:S05]  /*39b0*/  BSYNC B1 ;  /* 0x0000000000017941 */ /* 0x000fea0003800000 */
.L_x_540:
[----:B------:R-:W1:Y:S01]  /*39c0*/  S2R R16, SR_TID.X ;  /* 0x0000000000107919 */ /* 0x000e620000002100 */
[----:B------:R-:W-:Y:S02]  /*39d0*/  IMAD.MOV.U32 R12, RZ, RZ, c[0x0][0x314] ;  /* 0x0000c500ff0c7624 */ /* 0x000fe400078e00ff */
        /* <DEDUP_REMOVED lines=9> */
[----:B------:R-:W-:-:S03]  /*3a70*/  IMAD.MOV.U32 R0, RZ, RZ, RZ ;  /* 0x000000ffff007224 */ /* 0x000fc600078e00ff */
        /* <DEDUP_REMOVED lines=9> */
[----:B------:R-:W-:-:S13]  /*3b10*/  ISETP.GE.AND P0, PT, R12, 0x1, PT ;  /* 0x000000010c00780c */ /* 0x000fda0003f06270 */
[----:B------:R-:W-:Y:S05]  /*3b20*/  @!P0 BRA `(.L_x_567) ;  /* 0x0000061000008947 */ /* 0x000fea0003800000 */
[----:B------:R-:W-:Y:S01]  /*3b30*/  ULDC UR5, c[0x0][0x22c] ;  /* 0x00008b0000057ab9 */ /* 0x000fe20000000800 */
[----:B0-----:R-:W-:Y:S01]  /*3b40*/  IMAD R23, R15, 0x40, R16 ;  /* 0x000000400f177824 */ /* 0x001fe200078e0210 */
[----:B------:R-:W-:Y:S01]  /*3b50*/  UIMAD UR5, UR8, UR5, URZ ;  /* 0x00000005080572a4 */ /* 0x000fe2000f8e023f */
[----:B------:R-:W-:Y:S01]  /*3b60*/  ISETP.GT.AND P1, PT, R12, 0x3, PT ;  /* 0x000000030c00780c */ /* 0x000fe20003f24270 */
[C---:B------:R-:W-:Y:S01]  /*3b70*/  IMAD R18, R7.reuse, c[0x0][0x22c], RZ ;  /* 0x00008b0007127a24 */ /* 0x040fe200078e02ff */
[----:B------:R-:W-:Y:S01]  /*3b80*/  PLOP3.LUT P4, PT, PT, PT, PT, 0x80, 0x0 ;  /* 0x000000000000781c */ /* 0x000fe20003f8f070 */
[----:B------:R-:W-:Y:S01]  /*3b90*/  USHF.R.S32.HI UR4, URZ, 0x1f, UR5 ;  /* 0x0000001f3f047899 */ /* 0x000fe20008011405 */
[----:B------:R-:W-:Y:S01]  /*3ba0*/  IADD3 R14, R7, -UR8, RZ ;  /* 0x80000008070e7c10 */ /* 0x000fe2000fffe0ff */
[----:B------:R-:W-:Y:S01]  /*3bb0*/  IMAD.SHL.U32 R6, R15, 0x4, RZ ;  /* 0x000000040f067824 */ /* 0x000fe200078e00ff */
        /* <DEDUP_REMOVED lines=14> */
.L_x_569:
[----:B------:R0:W2:Y:S01]  /*3ca0*/  @!P3 LDG.E.128 R8, [R22.64] ;  /* 0x0000000a1608b981 */ /* 0x0000a2000c1e1d00 */
[----:B------:R-:W-:Y:S02]  /*3cb0*/  PLOP3.LUT P3, PT, P0, PT, PT, 0x80, 0x0 ;  /* 0x000000000000781c */ /* 0x000fe4000076f070 */
[C---:B------:R-:W-:Y:S01]  /*3cc0*/  IADD3 R24, P1, R18.reuse, R22, RZ ;  /* 0x0000001612187210 */ /* 0x040fe20007f3e0ff */
[----:B------:R-:W2:Y:S01]  /*3cd0*/  LDS R5, [R6] ;  /* 0x0000000006057984 */ /* 0x000ea20000000800 */
[----:B------:R-:W-:Y:S02]  /*3ce0*/  IADD3 R13, R13, 0x4, RZ ;  /* 0x000000040d0d7810 */ /* 0x000fe40007ffe0ff */
[----:B------:R-:W-:Y:S02]  /*3cf0*/  IADD3.X R25, R19, R23, RZ, P1, !PT ;  /* 0x0000001713197210 */ /* 0x000fe40000ffe4ff */
        /* <DEDUP_REMOVED lines=31> */
.L_x_568:
[----:B------:R-:W-:-:S04]  /*3ef0*/  IADD3 R5, -R13, c[0x0][0x314], RZ ;  /* 0x0000c5000d057a10 */ /* 0x000fc80007ffe1ff */
[----:B------:R-:W-:-:S13]  /*3f00*/  ISETP.GT.AND P0, PT, R5, 0x1, PT ;  /* 0x000000010500780c */ /* 0x000fda0003f04270 */
[----:B------:R-:W-:Y:S05]  /*3f10*/  @!P0 BRA `(.L_x_570) ;  /* 0x0000016000008947 */ /* 0x000fea0003800000 */
[----:B------:R-:W-:Y:S01]  /*3f20*/  ISETP.GE.AND P0, PT, R15, R14, PT ;  /* 0x0000000e0f00720c */ /* 0x000fe20003f06270 */
[----:B------:R-:W0:Y:S01]  /*3f30*/  LDS R25, [R6] ;  /* 0x0000000006197984 */ /* 0x000e220000000800 */
[----:B------:R-:W-:-:S03]  /*3f40*/  IADD3 R26, P1, R18, R22, RZ ;  /* 0x00000016121a7210 */ /* 0x000fc60007f3e0ff */
[----:B------:R1:W2:Y:S08]  /*3f50*/  LDS R20, [R6+0x24] ;  /* 0x0000240006147984 */ /* 0x0002b00000000800 */
[----:B------:R-:W0:Y:S01]  /*3f60*/  @!P0 LDG.E.128 R8, [R22.64] ;  /* 0x0000000a16088981 */ /* 0x000e22000c1e1d00 */
[----:B------:R-:W-:Y:S02]  /*3f70*/  IADD3.X R27, R19, R23, RZ, P1, !PT ;  /* 0x00000017131b7210 */ /* 0x000fe40000ffe4ff */
[----:B------:R-:W-:Y:S01]  /*3f80*/  IADD3 R13, R13, 0x1, RZ ;  /* 0x000000010d0d7810 */ /* 0x000fe20007ffe0ff */
[----:B0-----:R-:W-:-:S02]  /*3f90*/  FFMA.FTZ R21, R8, R25, R4 ;  /* 0x0000001908157223 */ /* 0x001fc40000010004 */
[-C--:B------:R-:W-:Y:S02]  /*3fa0*/  FFMA.FTZ R12, R9, R25.reuse, R3 ;  /* 0x00000019090c7223 */ /* 0x080fe40000010003 */
[-C--:B------:R-:W-:Y:S02]  /*3fb0*/  FFMA.FTZ R5, R10, R25.reuse, R2 ;  /* 0x000000190a057223 */ /* 0x080fe40000010002 */
[----:B------:R-:W-:Y:S02]  /*3fc0*/  FFMA.FTZ R0, R11, R25, R0 ;  /* 0x000000190b007223 */ /* 0x000fe40000010000 */
[----:B------:R-:W2:Y:S01]  /*3fd0*/  @!P0 LDG.E.128 R8, [R26.64] ;  /* 0x0000000a1a088981 */ /* 0x000ea2000c1e1d00 */
[----:B------:R-:W-:Y:S02]  /*3fe0*/  IADD3 R22, P0, R18, R26, RZ ;  /* 0x0000001a12167210 */ /* 0x000fe40007f1e0ff */
[----:B------:R-:W-:Y:S02]  /*3ff0*/  IADD3 R18, R6, 0x24, RZ ;  /* 0x0000002406127810 */ /* 0x000fe40007ffe0ff */
[----:B------:R-:W-:-:S02]  /*4000*/  IADD3.X R23, R19, R27, RZ, P0, !PT ;  /* 0x0000001b13177210 */ /* 0x000fc400007fe4ff */
[----:B------:R-:W-:Y:S02]  /*4010*/  PLOP3.LUT P4, PT, PT, PT, PT, 0x8, 0x0 ;  /* 0x000000000000781c */ /* 0x000fe40003f8e170 */
[----:B------:R-:W-:Y:S02]  /*4020*/  IADD3 R13, R13, 0x1, RZ ;  /* 0x000000010d0d7810 */ /* 0x000fe40007ffe0ff */
[----:B-1----:R-:W-:Y:S01]  /*4030*/  IADD3 R6, R18, 0x24, RZ ;  /* 0x0000002412067810 */ /* 0x002fe20007ffe0ff */
[-C--:B--2---:R-:W-:Y:S02]  /*4040*/  FFMA.FTZ R4, R8, R20.reuse, R21 ;  /* 0x0000001408047223 */ /* 0x084fe40000010015 */
[-C--:B------:R-:W-:Y:S02]  /*4050*/  FFMA.FTZ R3, R9, R20.reuse, R12 ;  /* 0x0000001409037223 */ /* 0x080fe4000001000c */
[-C--:B------:R-:W-:Y:S02]  /*4060*/  FFMA.FTZ R2, R10, R20.reuse, R5 ;  /* 0x000000140a027223 */ /* 0x080fe40000010005 */
[----:B------:R-:W-:-:S02]  /*4070*/  FFMA.FTZ R0, R11, R20, R0 ;  /* 0x000000140b007223 */ /* 0x000fc40000010000 */
.L_x_570:
[----:B------:R-:W-:-:S13]  /*4080*/  ISETP.LT.OR P4, PT, R13, c[0x0][0x314], P4 ;  /* 0x0000c5000d007a0c */ /* 0x000fda0002781670 */
[----:B------:R-:W-:Y:S05]  /*4090*/  @!P4 BRA `(.L_x_567) ;  /* 0x000000a00000c947 */ /* 0x000fea0003800000 */
[----:B------:R-:W-:Y:S01]  /*40a0*/  ISETP.GE.AND P0, PT, R15, R14, PT ;  /* 0x0000000e0f00720c */ /* 0x000fe20003f06270 */
[----:B------:R-:W-:-:S12]  /*40b0*/  BSSY B0, `(.L_x_571) ;  /* 0x0000003000007945 */ /* 0x000fd80003800000 */
[----:B------:R-:W-:Y:S05]  /*40c0*/  @P0 BRA `(.L_x_572) ;  /* 0x0000001000000947 */ /* 0x000fea0003800000 */
[----:B------:R0:W5:Y:S02]  /*40d0*/  LDG.E.128 R8, [R22.64] ;  /* 0x0000000a16087981 */ /* 0x000164000c1e1d00 */
.L_x_572:
[----:B------:R-:W-:Y:S05]  /*40e0*/  BSYNC B0 ;  /* 0x0000000000007941 */ /* 0x000fea0003800000 */
.L_x_571:
[----:B------:R-:W1:Y:S02]  /*40f0*/  LDS R5, [R6] ;  /* 0x0000000006057984 */ /* 0x000e640000000800 */
[C---:B-1---5:R-:W-:Y:S02]  /*4100*/  FFMA.FTZ R4, R5.reuse, R8, R4 ;  /* 0x0000000805047223 */ /* 0x062fe40000010004 */
[C---:B------:R-:W-:Y:S02]  /*4110*/  FFMA.FTZ R3, R5.reuse, R9, R3 ;  /* 0x0000000905037223 */ /* 0x040fe40000010003 */
[C---:B------:R-:W-:Y:S02]  /*4120*/  FFMA.FTZ R2, R5.reuse, R10, R2 ;  /* 0x0000000a05027223 */ /* 0x040fe40000010002 */
[----:B------:R-:W-:Y:S02]  /*4130*/  FFMA.FTZ R0, R5, R11, R0 ;  /* 0x0000000b05007223 */ /* 0x000fe40000010000 */
.L_x_567:
[----:B0-----:R-:W-:Y:S02]  /*4140*/  IADD3 R6, R15, UR8, RZ ;  /* 0x000000080f067c10 */ /* 0x001fe4000fffe0ff */
        /* <DEDUP_REMOVED lines=77> */
        .weak           $__internal_11_$__cuda_sm20_div_s64
        .type           $__internal_11_$__cuda_sm20_div_s64,@function
        .size           $__internal_11_$__cuda_sm20_div_s64,(.L_x_7707 - $__internal_11_$__cuda_sm20_div_s64)
$__internal_11_$__cuda_sm20_div_s64:
        /* <DEDUP_REMOVED lines=83> */
[----:B------:R-:W-:Y:S06]  /*4b50*/  RET.REL.NODEC R38 `(_ZN5flash32flash_fwd_splitkv_combine_kernelI23Flash_fwd_kernel_traitsILi64ELi64ELi256ELi4ELb0ELb0EN7cutlass6half_tE19Flash_kernel_traitsILi64ELi64ELi256ELi4ES3_EELi8ELi3ELb1EEEvNS_16Flash_fwd_paramsE) ;  /* 0xffffb4a026007950 */ /* 0x000fec0003c3ffff */
.L_x_573:
        /* <DEDUP_REMOVED lines=10> */
.L_x_7707:


//--------------------- .text._ZN5flash32flash_fwd_splitkv_combine_kernelI23Flash_fwd_kernel_traitsILi64ELi64ELi256ELi4ELb0ELb0EN7cutlass6half_tE19Flash_kernel_traitsILi64ELi64ELi256ELi4ES3_EELi8ELi2ELb1EEEvNS_16Flash_fwd_paramsE --------------------------
	.section	.text._ZN5flash32flash_fwd_splitkv_combine_kernelI23Flash_fwd_kernel_traitsILi64ELi64ELi256ELi4ELb0ELb0EN7cutlass6half_tE19Flash_kernel_traitsILi64ELi64ELi256ELi4ES3_EELi8ELi2ELb1EEEvNS_16Flash_fwd_paramsE,"ax",@progbits
	.sectioninfo	@"SHI_REGISTERS=54"
	.align	128
        .global         _ZN5flash32flash_fwd_splitkv_combine_kernelI23Flash_fwd_kernel_traitsILi64ELi64ELi256ELi4ELb0ELb0EN7cutlass6half_tE19Flash_kernel_traitsILi64ELi64ELi256ELi4ES3_EELi8ELi2ELb1EEEvNS_16Flash_fwd_paramsE
        .type           _ZN5flash32flash_fwd_splitkv_combine_kernelI23Flash_fwd_kernel_traitsILi64ELi64ELi256ELi4ELb0ELb0EN7cutlass6half_tE19Flash_kernel_traitsILi64ELi64ELi256ELi4ES3_EELi8ELi2ELb1EEEvNS_16Flash_fwd_paramsE,@function
        .size           _ZN5flash32flash_fwd_splitkv_combine_kernelI23Flash_fwd_kernel_traitsILi64ELi64ELi256ELi4ELb0ELb0EN7cutlass6half_tE19Flash_kernel_traitsILi64ELi64ELi256ELi4ES3_EELi8ELi2ELb1EEEvNS_16Flash_fwd_paramsE,(.L_x_7708 - _ZN5flash32flash_fwd_splitkv_combine_kernelI23Flash_fwd_kernel_traitsILi64ELi64ELi256ELi4ELb0ELb0EN7cutlass6half_tE19Flash_kernel_traitsILi64ELi64ELi256ELi4ES3_EELi8ELi2ELb1EEEvNS_16Flash_fwd_paramsE)
        .other          _ZN5flash32flash_fwd_splitkv_combine_kernelI23Flash_fwd_kernel_traitsILi64ELi64ELi256ELi4ELb0ELb0EN7cutlass6half_tE19Flash_kernel_traitsILi64ELi64ELi256ELi4ES3_EELi8ELi2ELb1EEEvNS_16Flash_fwd_paramsE,@"STO_CUDA_ENTRY STV_DEFAULT"
_ZN5flash32flash_fwd_splitkv_combine_kernelI23Flash_fwd_kernel_traitsILi64ELi64ELi256ELi4ELb0ELb0EN7cutlass6half_tE19Flash_kernel_traitsILi64ELi64ELi256ELi4ES3_EELi8ELi2ELb1EEEvNS_16Flash_fwd_paramsE:
.text._ZN5flash32flash_fwd_splitkv_combine_kernelI23Flash_fwd_kernel_traitsILi64ELi64ELi256ELi4ELb0ELb0EN7cutlass6half_tE19Flash_kernel_traitsILi64ELi64ELi256ELi4ES3_EELi8ELi2ELb1EEEvNS_16Flash_fwd_paramsE:
        /* <DEDUP_REMOVED lines=23> */
[----:B------:R-:W-:Y:S05]  /*0170*/  CALL.REL.NOINC `($__internal_12_$__cuda_sm20_div_s64) ;  /* 0x0000448000007944 */ /* 0x000fea0003c00000 */
[----:B------:R-:W-:Y:S01]  /*0180*/  MOV R20, R0 ;  /* 0x0000000000147202 */ /* 0x000fe20000000f00 */
[----:B------:R-:W-:Y:S05]  /*0190*/  BRA `(.L_x_575) ;  /* 0x0000013000007947 */ /* 0x000fea0003800000 */
.L_x_574:
        /* <DEDUP_REMOVED lines=19> */
.L_x_575:
        /* <DEDUP_REMOVED lines=10> */
[----:B------:R-:W-:Y:S05]  /*0370*/  CALL.REL.NOINC `($__internal_12_$__cuda_sm20_div_s64) ;  /* 0x0000428000007944 */ /* 0x000fea0003c00000 */
[----:B------:R-:W-:Y:S02]  /*0380*/  MOV R10, R0 ;  /* 0x00000000000a7202 */ /* 0x000fe40000000f00 */
[----:B------:R-:W-:Y:S01]  /*0390*/  MOV R11, R21 ;  /* 0x00000015000b7202 */ /* 0x000fe20000000f00 */
[----:B------:R-:W-:Y:S05]  /*03a0*/  BRA `(.L_x_578) ;  /* 0x0000013000007947 */ /* 0x000fea0003800000 */
.L_x_577:
        /* <DEDUP_REMOVED lines=19> */
.L_x_578:
[----:B------:R-:W-:Y:S05]  /*04e0*/  BSYNC B0 ;  /* 0x0000000000007941 */ /* 0x000fea0003800000 */
.L_x_576:
        /* <DEDUP_REMOVED lines=43> */
.L_x_580:
        /* <DEDUP_REMOVED lines=19> */
.L_x_581:
[----:B------:R-:W-:Y:S05]  /*08d0*/  BSYNC B0 ;  /* 0x0000000000007941 */ /* 0x000fea0003800000 */
.L_x_579:
        /* <DEDUP_REMOVED lines=20> */
[----:B------:R-:W-:Y:S02]  /*0a20*/  IMAD.MOV R0, RZ, RZ, -R4 ;  /* 0x000000ffff007224 */ /* 0x000fe400078e0a04 */
[----:B------:R-:W-:Y:S02]  /*0a30*/  IMAD.MOV.U32 R7, RZ, RZ, c[0x0][0x1c0] ;  /* 0x00007000ff077624 */ /* 0x000fe400078e00ff */
[----:B------:R-:W-:-:S03]  /*0a40*/  IMAD R0, R5, R0, R6 ;  /* 0x0000000005007224 */ /* 0x000fc600078e0206 */
[C---:B------:R-:W-:Y:S01]  /*0a50*/  IADD3 R6, R7.reuse, -0x1, RZ ;  /* 0xffffffff07067810 */ /* 0x040fe20007ffe0ff */
[----:B------:R-:W-:Y:S01]  /*0a60*/  IMAD R7, R7, c[0x0][0x214], RZ ;  /* 0x0000850007077a24 */ /* 0x000fe200078e02ff */
[----:B------:R-:W-:-:S13]  /*0a70*/  ISETP.GT.U32.AND P1, PT, R5, R0, PT ;  /* 0x000000000500720c */ /* 0x000fda0003f24070 */
[----:B------:R-:W-:Y:S01]  /*0a80*/  @!P1 IMAD.IADD R0, R0, 0x1, -R5 ;  /* 0x0000000100009824 */ /* 0x000fe200078e0a05 */
[----:B------:R-:W-:Y:S02]  /*0a90*/  @!P1 IADD3 R4, R4, 0x1, RZ ;  /* 0x0000000104049810 */ /* 0x000fe40007ffe0ff */
[----:B------:R-:W-:Y:S02]  /*0aa0*/  ISETP.NE.AND P1, PT, RZ, c[0x0][0x214], PT ;  /* 0x00008500ff007a0c */ /* 0x000fe40003f25270 */
[----:B------:R-:W-:-:S13]  /*0ab0*/  ISETP.GE.U32.AND P0, PT, R0, R5, PT ;  /* 0x000000050000720c */ /* 0x000fda0003f06070 */
        /* <DEDUP_REMOVED lines=41> */
[----:B------:R-:W-:Y:S05]  /*0d50*/  CALL.REL.NOINC `($__internal_12_$__cuda_sm20_div_s64) ;  /* 0x000038a000007944 */ /* 0x000fea0003c00000 */
[----:B------:R-:W-:Y:S02]  /*0d60*/  MOV R38, R0 ;  /* 0x0000000000267202 */ /* 0x000fe40000000f00 */
[----:B------:R-:W-:Y:S01]  /*0d70*/  MOV R39, R21 ;  /* 0x0000001500277202 */ /* 0x000fe20000000f00 */
[----:B------:R-:W-:Y:S05]  /*0d80*/  BRA `(.L_x_584) ;  /* 0x0000013000007947 */ /* 0x000fea0003800000 */
.L_x_583:
        /* <DEDUP_REMOVED lines=19> */
.L_x_584:
[----:B------:R-:W-:Y:S05]  /*0ec0*/  BSYNC B0 ;  /* 0x0000000000007941 */ /* 0x000fea0003800000 */
.L_x_582:
        /* <DEDUP_REMOVED lines=10> */
[----:B0-----:R-:W-:-:S04]  /*0f70*/  IMAD.MOV R14, RZ, RZ, -R15 ;  /* 0x000000ffff0e7224 */ /* 0x001fc800078e0a0f */
[----:B------:R-:W-:Y:S02]  /*0f80*/  IMAD R9, R14, R13, RZ ;  /* 0x0000000d0e097224 */ /* 0x000fe400078e02ff */
[----:B------:R-:W-:-:S04]  /*0f90*/  IMAD.MOV.U32 R14, RZ, RZ, RZ ;  /* 0x000000ffff0e7224 */ /* 0x000fc800078e00ff */
        /* <DEDUP_REMOVED lines=27> */
[----:B------:R-:W-:Y:S02]  /*1150*/  MOV R22, R0 ;  /* 0x0000000000167202 */ /* 0x000fe40000000f00 */
[----:B------:R-:W-:Y:S01]  /*1160*/  MOV R23, R21 ;  /* 0x0000001500177202 */ /* 0x000fe20000000f00 */
[----:B------:R-:W-:Y:S05]  /*1170*/  BRA `(.L_x_587) ;  /* 0x0000013000007947 */ /* 0x000fea0003800000 */
.L_x_586:
        /* <DEDUP_REMOVED lines=19> */
.L_x_587:
[----:B------:R-:W-:Y:S05]  /*12b0*/  BSYNC B0 ;  /* 0x0000000000007941 */ /* 0x000fea0003800000 */
.L_x_585:
[----:B------:R-:W-:Y:S01]  /*12c0*/  IABS R9, c[0x0][0x214] ;  /* 0x0000850000097a13 */ /* 0x000fe20000000000 */
[----:B------:R-:W-:Y:S01]  /*12d0*/  IMAD.MOV.U32 R10, RZ, RZ, RZ ;  /* 0x000000ffff0a7224 */ /* 0x000fe200078e00ff */
[----:B------:R-:W-:Y:S01]  /*12e0*/  ISETP.GT.AND P3, PT, R7, RZ, PT ;  /* 0x000000ff0700720c */ /* 0x000fe20003f64270 */
[----:B------:R-:W-:Y:S01]  /*12f0*/  IMAD.MOV.U32 R20, RZ, RZ, RZ ;  /* 0x000000ffff147224 */ /* 0x000fe200078e00ff */
[----:B------:R-:W0:Y:S01]  /*1300*/  I2F.RP R13, R9 ;  /* 0x00000009000d7306 */ /* 0x000e220000209400 */
[----:B------:R-:W-:Y:S01]  /*1310*/  ULDC.U8 UR4, c[0x0][0x329] ;  /* 0x0000ca4000047ab9 */ /* 0x000fe20000000000 */
[----:B------:R-:W-:Y:S01]  /*1320*/  IMAD.MOV.U32 R36, RZ, RZ, c[0x0][0x214] ;  /* 0x00008500ff247624 */ /* 0x000fe200078e00ff */
[----:B------:R-:W-:Y:S01]  /*1330*/  ULDC.64 UR8, c[0x0][0x118] ;  /* 0x0000460000087ab9 */ /* 0x000fe20000000a00 */
        /* <DEDUP_REMOVED lines=9> */
[----:B------:R-:W-:-:S03]  /*13d0*/  ISETP.GE.AND P1, PT, R8, RZ, PT ;  /* 0x000000ff0800720c */ /* 0x000fc60003f26270 */
        /* <DEDUP_REMOVED lines=8> */
[----:B------:R-:W-:Y:S02]  /*1460*/  SHF.R.S32.HI R0, RZ, 0x1f, R7 ;  /* 0x0000001fff007819 */ /* 0x000fe40000011407 */
[----:B------:R-:W-:-:S03]  /*1470*/  LEA.HI.SX32 R9, R7, 0x1, 0x1 ;  /* 0x0000000107097811 */ /* 0x000fc600078f0aff */
[----:B------:R-:W-:Y:S01]  /*1480*/  @!P3 IMAD.MOV R9, RZ, RZ, R0 ;  /* 0x000000ffff09b224 */ /* 0x000fe200078e0200 */
[----:B------:R-:W-:-:S04]  /*1490*/  IABS R0, c[0x0][0x1c0] ;  /* 0x0000700000007a13 */ /* 0x000fc80000000000 */
[----:B------:R-:W0:Y:S01]  /*14a0*/  I2F.U32.RP R24, R0 ;  /* 0x0000000000187306 */ /* 0x000e220000209000 */
[----:B------:R-:W-:-:S05]  /*14b0*/  @P2 IADD3 R10, R10, 0x1, RZ ;  /* 0x000000010a0a2810 */ /* 0x000fca0007ffe0ff */
[----:B------:R-:W-:Y:S01]  /*14c0*/  @!P1 IMAD.MOV R10, RZ, RZ, -R10 ;  /* 0x000000ffff0a9224 */ /* 0x000fe200078e0a0a */
[----:B------:R-:W-:-:S05]  /*14d0*/  @!P0 LOP3.LUT R10, RZ, c[0x0][0x214], RZ, 0x33, !PT ;  /* 0x00008500ff0a8a12 */ /* 0x000fca00078e33ff */
[----:B------:R-:W-:Y:S01]  /*14e0*/  IMAD R9, R9, R10, RZ ;  /* 0x0000000a09097224 */ /* 0x000fe200078e02ff */
[----:B0-----:R-:W0:Y:S04]  /*14f0*/  MUFU.RCP R26, R24 ;  /* 0x00000018001a7308 */ /* 0x001e280000001000 */
[----:B------:R-:W-:-:S04]  /*1500*/  IABS R11, R9 ;  /* 0x00000009000b7213 */ /* 0x000fc80000000000 */
[----:B------:R-:W1:Y:S01]  /*1510*/  I2F.RP R10, R11 ;  /* 0x0000000b000a7306 */ /* 0x000e620000209400 */
[----:B0-----:R-:W-:-:S07]  /*1520*/  IADD3 R26, R26, 0xffffffe, RZ ;  /* 0x0ffffffe1a1a7810 */ /* 0x001fce0007ffe0ff */
[----:B------:R-:W0:Y:S08]  /*1530*/  F2I.FTZ.U32.TRUNC.NTZ R27, R26 ;  /* 0x0000001a001b7305 */ /* 0x000e30000021f000 */
[----:B-1----:R-:W1:Y:S01]  /*1540*/  MUFU.RCP R5, R10 ;  /* 0x0000000a00057308 */ /* 0x002e620000001000 */
[----:B0-----:R-:W-:Y:S02]  /*1550*/  IMAD.MOV R25, RZ, RZ, -R27 ;  /* 0x000000ffff197224 */ /* 0x001fe400078e0a1b */
[----:B------:R-:W-:-:S02]  /*1560*/  IMAD.MOV.U32 R26, RZ, RZ, RZ ;  /* 0x000000ffff1a7224 */ /* 0x000fc400078e00ff */
[----:B------:R-:W-:Y:S01]  /*1570*/  IMAD R25, R25, R0, RZ ;  /* 0x0000000019197224 */ /* 0x000fe200078e02ff */
[----:B-1----:R-:W-:Y:S01]  /*1580*/  IADD3 R5, R5, 0xffffffe, RZ ;  /* 0x0ffffffe05057810 */ /* 0x002fe20007ffe0ff */
[----:B------:R-:W-:Y:S01]  /*1590*/  IMAD.IADD R10, R6, 0x1, R11 ;  /* 0x00000001060a7824 */ /* 0x000fe200078e020b */
[----:B------:R-:W-:Y:S01]  /*15a0*/  IABS R6, R4 ;  /* 0x0000000400067213 */ /* 0x000fe20000000000 */
[----:B------:R-:W-:Y:S01]  /*15b0*/  IMAD.HI.U32 R25, R27, R25, R26 ;  /* 0x000000191b197227 */ /* 0x000fe200078e001a */
[----:B------:R-:W0:Y:S01]  /*15c0*/  F2I.FTZ.U32.TRUNC.NTZ R21, R5 ;  /* 0x0000000500157305 */ /* 0x000e22000021f000 */
[----:B------:R-:W-:Y:S02]  /*15d0*/  LOP3.LUT R4, R4, c[0x0][0x1c0], RZ, 0x3c, !PT ;  /* 0x0000700004047a12 */ /* 0x000fe400078e3cff */
[----:B------:R-:W-:Y:S01]  /*15e0*/  IABS R24, R10 ;  /* 0x0000000a00187213 */ /* 0x000fe20000000000 */
[----:B0-----:R-:W-:-:S04]  /*15f0*/  IMAD.MOV R8, RZ, RZ, -R21 ;  /* 0x000000ffff087224 */ /* 0x001fc800078e0a15 */
[----:B------:R-:W-:Y:S02]  /*1600*/  IMAD R13, R8, R11, RZ ;  /* 0x0000000b080d7224 */ /* 0x000fe400078e02ff */
[----:B------:R-:W-:-:S04]  /*1610*/  IMAD.HI.U32 R8, R25, R6, RZ ;  /* 0x0000000619087227 */ /* 0x000fc800078e00ff */
[----:B------:R-:W-:Y:S01]  /*1620*/  IMAD.HI.U32 R13, R21, R13, R20 ;  /* 0x0000000d150d7227 */ /* 0x000fe200078e0014 */
[----:B------:R-:W-:Y:S02]  /*1630*/  IABS R21, c[0x0][0x1c0] ;  /* 0x0000700000157a13 */ /* 0x000fe40000000000 */
[----:B------:R-:W-:-:S03]  /*1640*/  IABS R20, R9 ;  /* 0x0000000900147213 */ /* 0x000fc60000000000 */
[----:B------:R-:W-:Y:S02]  /*1650*/  IMAD.MOV R21, RZ, RZ, -R21 ;  /* 0x000000ffff157224 */ /* 0x000fe400078e0a15 */
[----:B------:R-:W-:Y:S02]  /*1660*/  IMAD.MOV R20, RZ, RZ, -R20 ;  /* 0x000000ffff147224 */ /* 0x000fe400078e0a14 */
[----:B------:R-:W-:Y:S02]  /*1670*/  IMAD R5, R8, R21, R6 ;  /* 0x0000001508057224 */ /* 0x000fe400078e0206 */
[----:B------:R-:W-:-:S03]  /*1680*/  IMAD.HI.U32 R13, R13, R24, RZ ;  /* 0x000000180d0d7227 */ /* 0x000fc600078e00ff */
[----:B------:R-:W-:Y:S01]  /*1690*/  ISETP.GT.U32.AND P3, PT, R0, R5, PT ;  /* 0x000000050000720c */ /* 0x000fe20003f64070 */
[--C-:B------:R-:W-:Y:S02]  /*16a0*/  IMAD R20, R13, R20, R24.reuse ;  /* 0x000000140d147224 */ /* 0x100fe400078e0218 */
[----:B------:R-:W-:Y:S01]  /*16b0*/  IMAD.HI.U32 R6, R25, R24, RZ ;  /* 0x0000001819067227 */ /* 0x000fe200078e00ff */
[----:B------:R-:W-:Y:S02]  /*16c0*/  LEA.HI.SX32 R25, R3, 0x1, 0x1 ;  /* 0x0000000103197811 */ /* 0x000fe400078f0aff */
[----:B------:R-:W-:Y:S01]  /*16d0*/  ISETP.GT.U32.AND P0, PT, R11, R20, PT ;  /* 0x000000140b00720c */ /* 0x000fe20003f04070 */
[----:B------:R-:W-:-:S05]  /*16e0*/  IMAD R21, R6, R21, R24 ;  /* 0x0000001506157224 */ /* 0x000fca00078e0218 */
[----:B------:R-:W-:Y:S01]  /*16f0*/  ISETP.GT.U32.AND P1, PT, R0, R21, PT ;  /* 0x000000150000720c */ /* 0x000fe20003f24070 */
[----:B------:R-:W-:Y:S01]  /*1700*/  @!P3 IMAD.IADD R5, R5, 0x1, -R0 ;  /* 0x000000010505b824 */ /* 0x000fe200078e0a00 */
[----:B------:R-:W-:Y:S02]  /*1710*/  @!P3 IADD3 R8, R8, 0x1, RZ ;  /* 0x000000010808b810 */ /* 0x000fe40007ffe0ff */
[----:B------:R-:W-:Y:S02]  /*1720*/  ISETP.GT.AND P3, PT, R3, RZ, PT ;  /* 0x000000ff0300720c */ /* 0x000fe40003f64270 */
[----:B------:R-:W-:Y:S01]  /*1730*/  ISETP.GE.U32.AND P6, PT, R5, R0, PT ;  /* 0x000000000500720c */ /* 0x000fe20003fc6070 */
[----:B------:R-:W-:Y:S01]  /*1740*/  @!P0 IMAD.IADD R20, R20, 0x1, -R11 ;  /* 0x0000000114148824 */ /* 0x000fe200078e0a0b */
[----:B------:R-:W0:Y:S01]  /*1750*/  S2R R5, SR_TID.X ;  /* 0x0000000000057919 */ /* 0x000e220000002100 */
[----:B------:R-:W-:Y:S02]  /*1760*/  @!P0 IADD3 R13, R13, 0x1, RZ ;  /* 0x000000010d0d8810 */ /* 0x000fe40007ffe0ff */
[----:B------:R-:W-:-:S02]  /*1770*/  ISETP.GE.AND P0, PT, R4, RZ, PT ;  /* 0x000000ff0400720c */ /* 0x000fc40003f06270 */
[-C--:B------:R-:W-:Y:S01]  /*1780*/  ISETP.GE.U32.AND P2, PT, R20, R11.reuse, PT ;  /* 0x0000000b1400720c */ /* 0x080fe20003f46070 */
[----:B------:R-:W-:Y:S01]  /*1790*/  @!P1 IMAD.IADD R21, R21, 0x1, -R0 ;  /* 0x0000000115159824 */ /* 0x000fe200078e0a00 */
[C---:B------:R-:W-:Y:S02]  /*17a0*/  LOP3.LUT R20, R10.reuse, R11, RZ, 0x3c, !PT ;  /* 0x0000000b0a147212 */ /* 0x040fe400078e3cff */
[----:B------:R-:W-:Y:S02]  /*17b0*/  LOP3.LUT R10, R10, c[0x0][0x1c0], RZ, 0x3c, !PT ;  /* 0x000070000a0a7a12 */ /* 0x000fe400078e3cff */
[----:B------:R-:W-:Y:S02]  /*17c0*/  ISETP.GE.AND P4, PT, R20, RZ, PT ;  /* 0x000000ff1400720c */ /* 0x000fe40003f86270 */
[----:B------:R-:W-:Y:S02]  /*17d0*/  @P6 IADD3 R8, R8, 0x1, RZ ;  /* 0x0000000108086810 */ /* 0x000fe40007ffe0ff */
[----:B------:R-:W-:-:S02]  /*17e0*/  ISETP.NE.AND P6, PT, R9, RZ, PT ;  /* 0x000000ff0900720c */ /* 0x000fc40003fc5270 */
[----:B------:R-:W-:Y:S01]  /*17f0*/  ISETP.GE.U32.AND P5, PT, R21, R0, PT ;  /* 0x000000001500720c */ /* 0x000fe20003fa6070 */
[----:B------:R-:W-:Y:S01]  /*1800*/  @!P0 IMAD.MOV R8, RZ, RZ, -R8 ;  /* 0x000000ffff088224 */ /* 0x000fe200078e0a08 */
[----:B------:R-:W-:Y:S02]  /*1810*/  @P2 IADD3 R13, R13, 0x1, RZ ;  /* 0x000000010d0d2810 */ /* 0x000fe40007ffe0ff */
[----:B------:R-:W-:Y:S02]  /*1820*/  ISETP.GE.AND P2, PT, R10, RZ, PT ;  /* 0x000000ff0a00720c */ /* 0x000fe40003f46270 */
[----:B------:R-:W-:Y:S01]  /*1830*/  @!P1 IADD3 R6, R6, 0x1, RZ ;  /* 0x0000000106069810 */ /* 0x000fe20007ffe0ff */
[----:B------:R-:W-:Y:S01]  /*1840*/  @!P4 IMAD.MOV R13, RZ, RZ, -R13 ;  /* 0x000000ffff0dc224 */ /* 0x000fe200078e0a0d */
[----:B0-----:R-:W-:Y:S02]  /*1850*/  SHF.R.S32.HI R30, RZ, 0x1f, R5 ;  /* 0x0000001fff1e7819 */ /* 0x001fe40000011405 */
[----:B------:R-:W-:-:S02]  /*1860*/  SHF.R.S32.HI R0, RZ, 0x1f, R3 ;  /* 0x0000001fff007819 */ /* 0x000fc40000011403 */
[----:B------:R-:W-:Y:S02]  /*1870*/  @!P6 LOP3.LUT R13, RZ, R11, RZ, 0x33, !PT ;  /* 0x0000000bff0de212 */ /* 0x000fe400078e33ff */
[----:B------:R-:W-:Y:S01]  /*1880*/  LEA.HI R4, R30, R5, RZ, 0x3 ;  /* 0x000000051e047211 */ /* 0x000fe200078f18ff */
[----:B------:R-:W-:Y:S01]  /*1890*/  @!P3 IMAD.MOV R25, RZ, RZ, R0 ;  /* 0x000000ffff19b224 */ /* 0x000fe200078e0200 */
[----:B------:R-:W-:Y:S02]  /*18a0*/  @P5 IADD3 R6, R6, 0x1, RZ ;  /* 0x0000000106065810 */ /* 0x000fe40007ffe0ff */
[----:B------:R-:W-:Y:S02]  /*18b0*/  ISETP.LT.U32.AND P0, PT, R22, R13, PT ;  /* 0x0000000d1600720c */ /* 0x000fe40003f01070 */
[----:B------:R-:W-:Y:S01]  /*18c0*/  SHF.R.S32.HI R11, RZ, 0x1f, R13 ;  /* 0x0000001fff0b7819 */ /* 0x000fe2000001140d */
[----:B------:R-:W-:Y:S01]  /*18d0*/  @!P2 IMAD.MOV R6, RZ, RZ, -R6 ;  /* 0x000000ffff06a224 */ /* 0x000fe200078e0a06 */
[----:B------:R-:W-:-:S02]  /*18e0*/  SHF.R.S32.HI R0, RZ, 0x3, R4 ;  /* 0x00000003ff007819 */ /* 0x000fc40000011404 */
[----:B------:R-:W-:Y:S02]  /*18f0*/  ISETP.LT.AND.EX P2, PT, R23, R11, PT, P0 ;  /* 0x0000000b1700720c */ /* 0x000fe40003f41300 */
[----:B------:R-:W-:Y:S02]  /*1900*/  ISETP.GE.AND P0, PT, R0, c[0x0][0x314], PT ;  /* 0x0000c50000007a0c */ /* 0x000fe40003f06270 */
[----:B------:R-:W-:Y:S02]  /*1910*/  ISETP.NE.AND P4, PT, RZ, c[0x0][0x1c0], PT ;  /* 0x00007000ff007a0c */ /* 0x000fe40003f85270 */
[----:B------:R-:W-:Y:S02]  /*1920*/  LOP3.LUT R21, RZ, c[0x0][0x1c0], RZ, 0x33, !PT ;  /* 0x00007000ff157a12 */ /* 0x000fe400078e33ff */
[----:B------:R-:W-:Y:S02]  /*1930*/  ISETP.NE.AND P1, PT, RZ, UR4, PT ;  /* 0x00000004ff007c0c */ /* 0x000fe4000bf25270 */
[----:B------:R-:W-:-:S02]  /*1940*/  SEL R27, R21, R8, !P4 ;  /* 0x00000008151b7207 */ /* 0x000fc40006000000 */
[----:B------:R-:W-:Y:S02]  /*1950*/  SEL R36, R36, 0x1, !P1 ;  /* 0x0000000124247807 */ /* 0x000fe40004800000 */
        /* <DEDUP_REMOVED lines=25> */
.L_x_589:
[----:B------:R-:W-:Y:S05]  /*1af0*/  BSYNC B0 ;  /* 0x0000000000007941 */ /* 0x000fea0003800000 */
.L_x_588:
        /* <DEDUP_REMOVED lines=11> */
[----:B------:R-:W-:-:S05]  /*1bb0*/  @!P5 LOP3.LUT R8, R8, 0xfffffffc, RZ, 0xc0, !PT ;  /* 0xfffffffc0808d812 */ /* 0x000fca00078ec0ff */
[----:B------:R-:W-:-:S04]  /*1bc0*/  @!P5 IMAD.IADD R4, R5, 0x1, -R8 ;  /* 0x000000010504d824 */ /* 0x000fc800078e0a08 */
[----:B------:R-:W-:Y:S01]  /*1bd0*/  @!P5 IMAD R4, R4, 0x24, R8 ;  /* 0x000000240404d824 */ /* 0x000fe200078e0208 */
[----:B------:R-:W-:Y:S01]  /*1be0*/  BAR.SYNC.DEFER_BLOCKING 0x0 ;  /* 0x0000000000007b1d */ /* 0x000fe20000010000 */
[----:B------:R-:W-:-:S05]  /*1bf0*/  LEA.HI.SX32 R8, R9, 0x1, 0x1 ;  /* 0x0000000109087811 */ /* 0x000fca00078f0aff */
[----:B------:R-:W1:Y:S04]  /*1c00*/  @!P5 LDS R29, [R4] ;  /* 0x00000000041dd984 */ /* 0x000e680000000800 */
[----:B-1----:R-:W1:Y:S02]  /*1c10*/  SHFL.BFLY PT, R0, R29, 0x2, 0x1f ;  /* 0x0c401f001d007f89 */ /* 0x002e6400000e0000 */
[----:B-1----:R-:W-:-:S05]  /*1c20*/  FMNMX.FTZ R27, R0, R29, !PT ;  /* 0x0000001d001b7209 */ /* 0x002fca0007810000 */
[----:B------:R-:W1:Y:S02]  /*1c30*/  SHFL.BFLY PT, R0, R27, 0x1, 0x1f ;  /* 0x0c201f001b007f89 */ /* 0x000e6400000e0000 */
[----:B-1----:R-:W-:-:S04]  /*1c40*/  FMNMX.FTZ R0, R27, R0, !PT ;  /* 0x000000001b007209 */ /* 0x002fc80007810000 */
[----:B------:R-:W-:-:S04]  /*1c50*/  FSETP.NEU.FTZ.AND P0, PT, R0, -INF , PT ;  /* 0xff8000000000780b */ /* 0x000fc80003f1d000 */
[----:B------:R-:W-:-:S05]  /*1c60*/  FSEL R0, R0, RZ, P0 ;  /* 0x000000ff00007208 */ /* 0x000fca0000000000 */
[----:B------:R-:W-:-:S04]  /*1c70*/  FADD.FTZ R20, -R0, R29 ;  /* 0x0000001d00147221 */ /* 0x000fc80000010100 */
[----:B------:R-:W-:-:S04]  /*1c80*/  FMUL.FTZ R20, R20, 1.4426950216293334961 ;  /* 0x3fb8aa3b14147820 */ /* 0x000fc80000410000 */
[----:B------:R-:W1:Y:S02]  /*1c90*/  MUFU.EX2 R6, R20 ;  /* 0x0000001400067308 */ /* 0x000e640000000800 */
[----:B01----:R-:W0:Y:S02]  /*1ca0*/  SHFL.BFLY PT, R25, R6, 0x2, 0x1f ;  /* 0x0c401f0006197f89 */ /* 0x003e2400000e0000 */
[----:B0-----:R-:W-:-:S05]  /*1cb0*/  FADD.FTZ R25, R6, R25 ;  /* 0x0000001906197221 */ /* 0x001fca0000010000 */
[----:B------:R-:W0:Y:S02]  /*1cc0*/  SHFL.BFLY PT, R4, R25, 0x1, 0x1f ;  /* 0x0c201f0019047f89 */ /* 0x000e2400000e0000 */
[----:B0-----:R-:W-:Y:S01]  /*1cd0*/  FADD.FTZ R23, R25, R4 ;  /* 0x0000000419177221 */ /* 0x001fe20000010000 */
[----:B------:R-:W-:-:S04]  /*1ce0*/  SHF.R.S32.HI R4, RZ, 0x1f, R9 ;  /* 0x0000001fff047819 */ /* 0x000fc80000011409 */
[----:B------:R-:W-:Y:S01]  /*1cf0*/  FSETP.NE.FTZ.AND P0, PT, R23, RZ, PT ;  /* 0x000000ff1700720b */ /* 0x000fe20003f15000 */
[----:B------:R-:W-:-:S04]  /*1d00*/  @!P3 IMAD.MOV R8, RZ, RZ, R4 ;  /* 0x000000ffff08b224 */ /* 0x000fc800078e0204 */
[----:B------:R-:W-:-:S08]  /*1d10*/  IMAD R8, R21, R8, RZ ;  /* 0x0000000815087224 */ /* 0x000fd000078e02ff */
        /* <DEDUP_REMOVED lines=42> */
[----:B------:R-:W-:Y:S02]  /*1fc0*/  IADD3 R25, P0, RZ, -R0, RZ ;  /* 0x80000000ff197210 */ /* 0x000fe40007f1e0ff */
[-C--:B------:R-:W-:Y:S02]  /*1fd0*/  MOV R43, R21.reuse ;  /* 0x00000015002b7202 */ /* 0x080fe40000000f00 */
[----:B------:R-:W-:Y:S01]  /*1fe0*/  IADD3.X R23, RZ, ~R21, RZ, P0, !PT ;  /* 0x80000015ff177210 */ /* 0x000fe200007fe4ff */
[----:B------:R-:W-:-:S04]  /*1ff0*/  IMAD.WIDE.U32 R32, R42, R25, R32 ;  /* 0x000000192a207225 */ /* 0x000fc800078e0020 */
[----:B------:R-:W-:Y:S01]  /*2000*/  IMAD R20, R23, R42, RZ ;  /* 0x0000002a17147224 */ /* 0x000fe200078e02ff */
[----:B------:R-:W-:-:S03]  /*2010*/  MOV R42, R0 ;  /* 0x00000000002a7202 */ /* 0x000fc60000000f00 */
[----:B------:R-:W-:-:S05]  /*2020*/  IMAD R5, R5, R25, R20 ;  /* 0x0000001905057224 */ /* 0x000fca00078e0214 */
[----:B------:R-:W-:Y:S01]  /*2030*/  IADD3 R23, R33, R5, RZ ;  /* 0x0000000521177210 */ /* 0x000fe20007ffe0ff */
[----:B------:R-:W-:Y:S05]  /*2040*/  BRA `(.L_x_595) ;  /* 0x0000017000007947 */ /* 0x000fea0003800000 */
.L_x_594:
[----:B------:R-:W0:Y:S01]  /*2050*/  I2F.U32.RP R22, R42 ;  /* 0x0000002a00167306 */ /* 0x000e220000209000 */
[----:B------:R-:W-:Y:S01]  /*2060*/  ISETP.NE.U32.AND P0, PT, R42, RZ, PT ;  /* 0x000000ff2a00720c */ /* 0x000fe20003f05070 */
[----:B------:R-:W-:Y:S02]  /*2070*/  IMAD.MOV.U32 R23, RZ, RZ, RZ ;  /* 0x000000ffff177224 */ /* 0x000fe400078e00ff */
[----:B------:R-:W-:-:S04]  /*2080*/  IMAD.MOV.U32 R43, RZ, RZ, RZ ;  /* 0x000000ffff2b7224 */ /* 0x000fc800078e00ff */
        /* <DEDUP_REMOVED lines=19> */
.L_x_595:
[----:B------:R-:W-:Y:S05]  /*21c0*/  BSYNC B0 ;  /* 0x0000000000007941 */ /* 0x000fea0003800000 */
.L_x_593:
        /* <DEDUP_REMOVED lines=8> */
[----:B------:R-:W-:Y:S05]  /*2250*/  CALL.REL.NOINC `($__internal_12_$__cuda_sm20_div_s64) ;  /* 0x000023a000007944 */ /* 0x000fea0003c00000 */
[-C--:B------:R-:W-:Y:S02]  /*2260*/  IADD3 R5, P0, RZ, -R0.reuse, RZ ;  /* 0x80000000ff057210 */ /* 0x080fe40007f1e0ff */
[----:B------:R-:W-:Y:S02]  /*2270*/  MOV R33, R23 ;  /* 0x0000001700217202 */ /* 0x000fe40000000f00 */
[----:B------:R-:W-:Y:S02]  /*2280*/  IADD3.X R20, RZ, ~R21, RZ, P0, !PT ;  /* 0x80000015ff147210 */ /* 0x000fe400007fe4ff */
[----:B------:R-:W-:Y:S01]  /*2290*/  MOV R34, R0 ;  /* 0x0000000000227202 */ /* 0x000fe20000000f00 */
[----:B------:R-:W-:-:S04]  /*22a0*/  IMAD.WIDE.U32 R32, R35, R5, R32 ;  /* 0x0000000523207225 */ /* 0x000fc800078e0020 */
[----:B------:R-:W-:Y:S01]  /*22b0*/  IMAD R20, R20, R35, RZ ;  /* 0x0000002314147224 */ /* 0x000fe200078e02ff */
[----:B------:R-:W-:-:S03]  /*22c0*/  MOV R35, R21 ;  /* 0x0000001500237202 */ /* 0x000fc60000000f00 */
[----:B------:R-:W-:-:S05]  /*22d0*/  IMAD R20, R2, R5, R20 ;  /* 0x0000000502147224 */ /* 0x000fca00078e0214 */
[----:B------:R-:W-:Y:S01]  /*22e0*/  IADD3 R33, R33, R20, RZ ;  /* 0x0000001421217210 */ /* 0x000fe20007ffe0ff */
[----:B------:R-:W-:Y:S05]  /*22f0*/  BRA `(.L_x_598) ;  /* 0x0000016000007947 */ /* 0x000fea0003800000 */
.L_x_597:
[----:B------:R-:W0:Y:S01]  /*2300*/  I2F.U32.RP R2, R35 ;  /* 0x0000002300027306 */ /* 0x000e220000209000 */
[----:B------:R-:W-:Y:S02]  /*2310*/  ISETP.NE.U32.AND P0, PT, R35, RZ, PT ;  /* 0x000000ff2300720c */ /* 0x000fe40003f05070 */
        /* <DEDUP_REMOVED lines=19> */
[----:B------:R-:W-:Y:S02]  /*2450*/  IMAD.MOV.U32 R35, RZ, RZ, RZ ;  /* 0x000000ffff237224 */ /* 0x000fe400078e00ff */
.L_x_598:
[----:B------:R-:W-:Y:S05]  /*2460*/  BSYNC B0 ;  /* 0x0000000000007941 */ /* 0x000fea0003800000 */
.L_x_596:
        /* <DEDUP_REMOVED lines=12> */
[----:B------:R-:W-:Y:S05]  /*2530*/  CALL.REL.NOINC `($__internal_12_$__cuda_sm20_div_s64) ;  /* 0x000020c000007944 */ /* 0x000fea0003c00000 */
        /* <DEDUP_REMOVED lines=12> */
.L_x_600:
        /* <DEDUP_REMOVED lines=22> */
.L_x_601:
[----:B------:R-:W-:Y:S05]  /*2760*/  BSYNC B0 ;  /* 0x0000000000007941 */ /* 0x000fea0003800000 */
.L_x_599:
        /* <DEDUP_REMOVED lines=8> */
[----:B------:R-:W-:Y:S02]  /*27f0*/  IMAD R21, R33, R26, RZ ;  /* 0x0000001a21157224 */ /* 0x000fe400078e02ff */
[----:B------:R-:W-:Y:S02]  /*2800*/  IMAD R23, R23, R2, RZ ;  /* 0x0000000217177224 */ /* 0x000fe400078e02ff */
[----:B------:R-:W-:Y:S02]  /*2810*/  IMAD R5, R0, R17, RZ ;  /* 0x0000001100057224 */ /* 0x000fe400078e02ff */
[----:B------:R-:W-:Y:S02]  /*2820*/  IMAD R25, R25, R36, RZ ;  /* 0x0000002419197224 */ /* 0x000fe400078e02ff */
[----:B------:R-:W-:Y:S01]  /*2830*/  IMAD R5, R16, R20, R5 ;  /* 0x0000001410057224 */ /* 0x000fe200078e0205 */
[----:B------:R-:W-:Y:S01]  /*2840*/  SHF.R.S32.HI R20, RZ, 0x1f, R2 ;  /* 0x0000001fff147819 */ /* 0x000fe20000011402 */
[----:B------:R-:W-:-:S02]  /*2850*/  IMAD R21, R4, R32, R21 ;  /* 0x0000002004157224 */ /* 0x000fc400078e0215 */
[----:B------:R-:W-:Y:S01]  /*2860*/  IMAD.WIDE.U32 R36, R24, R36, RZ ;  /* 0x0000002418247225 */ /* 0x000fe200078e00ff */
[----:B------:R-:W-:-:S03]  /*2870*/  IADD3 R5, R35, R5, RZ ;  /* 0x0000000523057210 */ /* 0x000fc60007ffe0ff */
[----:B------:R-:W-:Y:S01]  /*2880*/  IMAD R25, R22, R24, R25 ;  /* 0x0000001816197224 */ /* 0x000fe200078e0219 */
[----:B------:R-:W-:Y:S01]  /*2890*/  LOP3.LUT R0, R43, R5, RZ, 0xfc, !PT ;  /* 0x000000052b007212 */ /* 0x000fe200078efcff */
[----:B------:R-:W-:Y:S02]  /*28a0*/  IMAD R23, R20, R6, R23 ;  /* 0x0000000614177224 */ /* 0x000fe400078e0217 */
[----:B------:R-:W-:Y:S01]  /*28b0*/  IMAD.WIDE.U32 R38, R6, R2, RZ ;  /* 0x0000000206267225 */ /* 0x000fe200078e00ff */
[----:B------:R-:W-:-:S03]  /*28c0*/  ISETP.NE.U32.AND P0, PT, R0, RZ, PT ;  /* 0x000000ff0000720c */ /* 0x000fc60003f05070 */
[----:B------:R-:W-:Y:S01]  /*28d0*/  IMAD.WIDE.U32 R32, R32, R26, RZ ;  /* 0x0000001a20207225 */ /* 0x000fe200078e00ff */
[----:B------:R-:W-:-:S03]  /*28e0*/  IADD3 R6, R39, R23, RZ ;  /* 0x0000001727067210 */ /* 0x000fc60007ffe0ff */
[-C--:B------:R-:W-:Y:S01]  /*28f0*/  IMAD R4, R9, R2.reuse, RZ ;  /* 0x0000000209047224 */ /* 0x080fe200078e02ff */
[----:B------:R-:W-:Y:S01]  /*2900*/  IADD3 R9, R37, R25, RZ ;  /* 0x0000001925097210 */ /* 0x000fe20007ffe0ff */
[----:B------:R-:W-:Y:S01]  /*2910*/  IMAD R3, R3, R2, RZ ;  /* 0x0000000203037224 */ /* 0x000fe200078e02ff */
[----:B------:R-:W-:-:S03]  /*2920*/  IADD3 R2, R33, R21, RZ ;  /* 0x0000001521027210 */ /* 0x000fc60007ffe0ff */
[----:B------:R-:W-:Y:S05]  /*2930*/  @!P0 BRA `(.L_x_603) ;  /* 0x0000010000008947 */ /* 0x000fea0003800000 */
[----:B------:R-:W-:Y:S01]  /*2940*/  IMAD.MOV.U32 R20, RZ, RZ, R42 ;  /* 0x000000ffff147224 */ /* 0x000fe200078e002a */
[----:B------:R-:W-:Y:S01]  /*2950*/  MOV R23, R43 ;  /* 0x0000002b00177202 */ /* 0x000fe20000000f00 */
[----:B------:R-:W-:Y:S01]  /*2960*/  IMAD.MOV.U32 R24, RZ, RZ, R34 ;  /* 0x000000ffff187224 */ /* 0x000fe200078e0022 */
[----:B------:R-:W-:Y:S02]  /*2970*/  MOV R22, 0x2990 ;  /* 0x0000299000167802 */ /* 0x000fe40000000f00 */
[----:B------:R-:W-:Y:S05]  /*2980*/  CALL.REL.NOINC `($__internal_12_$__cuda_sm20_div_s64) ;  /* 0x00001c7000007944 */ /* 0x000fea0003c00000 */
        /* <DEDUP_REMOVED lines=11> */
.L_x_603:
        /* <DEDUP_REMOVED lines=23> */
.L_x_604:
[----:B------:R-:W-:Y:S05]  /*2bb0*/  BSYNC B0 ;  /* 0x0000000000007941 */ /* 0x000fea0003800000 */
.L_x_602:
        /* <DEDUP_REMOVED lines=13> */
[----:B------:R-:W-:Y:S01]  /*2c90*/  IMAD.WIDE.U32 R34, R19, R5, R34 ;  /* 0x0000000513227225 */ /* 0x000fe200078e0022 */
[----:B------:R-:W-:-:S03]  /*2ca0*/  MOV R47, R21 ;  /* 0x00000015002f7202 */ /* 0x000fc60000000f00 */
[----:B------:R-:W-:-:S04]  /*2cb0*/  IMAD R20, R20, R19, RZ ;  /* 0x0000001314147224 */ /* 0x000fc800078e02ff */
[----:B------:R-:W-:-:S05]  /*2cc0*/  IMAD R18, R18, R5, R20 ;  /* 0x0000000512127224 */ /* 0x000fca00078e0214 */
[----:B------:R-:W-:Y:S01]  /*2cd0*/  IADD3 R18, R35, R18, RZ ;  /* 0x0000001223127210 */ /* 0x000fe20007ffe0ff */
[----:B------:R-:W-:Y:S05]  /*2ce0*/  BRA `(.L_x_607) ;  /* 0x0000016000007947 */ /* 0x000fea0003800000 */
.L_x_606:
[----:B------:R-:W0:Y:S01]  /*2cf0*/  I2F.U32.RP R20, R19 ;  /* 0x0000001300147306 */ /* 0x000e220000209000 */
[----:B------:R-:W-:Y:S01]  /*2d00*/  HFMA2.MMA R22, -RZ, RZ, 0, 0 ;  /* 0x00000000ff167435 */ /* 0x000fe200000001ff */
[----:B------:R-:W-:Y:S01]  /*2d10*/  ISETP.NE.U32.AND P0, PT, R19, RZ, PT ;  /* 0x000000ff1300720c */ /* 0x000fe20003f05070 */
[----:B------:R-:W-:-:S05]  /*2d20*/  IMAD.MOV.U32 R47, RZ, RZ, RZ ;  /* 0x000000ffff2f7224 */ /* 0x000fca00078e00ff */
        /* <DEDUP_REMOVED lines=18> */
.L_x_607:
[----:B------:R-:W-:Y:S05]  /*2e50*/  BSYNC B0 ;  /* 0x0000000000007941 */ /* 0x000fea0003800000 */
.L_x_605:
        /* <DEDUP_REMOVED lines=22> */
.L_x_609:
        /* <DEDUP_REMOVED lines=23> */
.L_x_610:
[----:B------:R-:W-:Y:S05]  /*3130*/  BSYNC B0 ;  /* 0x0000000000007941 */ /* 0x000fea0003800000 */
.L_x_608:
[----:B------:R-:W-:Y:S01]  /*3140*/  SHF.R.S32.HI R0, RZ, 0x1f, R10 ;  /* 0x0000001fff007819 */ /* 0x000fe2000001140a */
[-C--:B------:R-:W-:Y:S01]  /*3150*/  IMAD R5, R23, R10.reuse, RZ ;  /* 0x0000000a17057224 */ /* 0x080fe200078e02ff */
[----:B------:R-:W-:Y:S01]  /*3160*/  SHF.R.S32.HI R17, RZ, 0x1f, R3 ;  /* 0x0000001fff117819 */ /* 0x000fe20000011403 */
[----:B------:R-:W-:Y:S01]  /*3170*/  IMAD.WIDE.U32 R46, R22, R10, RZ ;  /* 0x0000000a162e7225 */ /* 0x000fe200078e00ff */
[----:B------:R-:W-:Y:S01]  /*3180*/  LOP3.LUT R10, R43, R14, RZ, 0xfc, !PT ;  /* 0x0000000e2b0a7212 */ /* 0x000fe200078efcff */
[----:B------:R-:W-:Y:S02]  /*3190*/  BSSY B0, `(.L_x_611) ;  /* 0x0000038000007945 */ /* 0x000fe40003800000 */
[----:B------:R-:W-:Y:S01]  /*31a0*/  IMAD R35, R26, c[0x0][0x214], RZ ;  /* 0x000085001a237a24 */ /* 0x000fe200078e02ff */
[----:B------:R-:W-:Y:S01]  /*31b0*/  ISETP.NE.U32.AND P0, PT, R10, RZ, PT ;  /* 0x000000ff0a00720c */ /* 0x000fe20003f05070 */
[----:B------:R-:W-:Y:S02]  /*31c0*/  IMAD R5, R0, R22, R5 ;  /* 0x0000001600057224 */ /* 0x000fe400078e0205 */
[----:B------:R-:W-:Y:S01]  /*31d0*/  IMAD R0, R18, R35, RZ ;  /* 0x0000002312007224 */ /* 0x000fe200078e02ff */
[----:B------:R-:W-:Y:S01]  /*31e0*/  SHF.R.S32.HI R21, RZ, 0x1f, R35 ;  /* 0x0000001fff157819 */ /* 0x000fe20000011423 */
[----:B------:R-:W-:Y:S01]  /*31f0*/  IMAD R16, R16, R3, RZ ;  /* 0x0000000310107224 */ /* 0x000fe200078e02ff */
[----:B------:R-:W-:Y:S01]  /*3200*/  IADD3 R10, R47, R5, RZ ;  /* 0x000000052f0a7210 */ /* 0x000fe20007ffe0ff */
[----:B------:R-:W-:-:S04]  /*3210*/  IMAD.WIDE.U32 R18, R20, R3, RZ ;  /* 0x0000000314127225 */ /* 0x000fc800078e00ff */
        /* <DEDUP_REMOVED lines=14> */
[----:B------:R-:W-:-:S02]  /*3300*/  MOV R22, R42 ;  /* 0x0000002a00167202 */ /* 0x000fc40000000f00 */
[----:B------:R-:W-:Y:S02]  /*3310*/  IADD3.X R20, RZ, ~R21, RZ, P0, !PT ;  /* 0x80000015ff147210 */ /* 0x000fe400007fe4ff */
        /* <DEDUP_REMOVED lines=8> */
.L_x_612:
        /* <DEDUP_REMOVED lines=23> */
.L_x_613:
[----:B------:R-:W-:Y:S05]  /*3510*/  BSYNC B0 ;  /* 0x0000000000007941 */ /* 0x000fea0003800000 */
.L_x_611:
        /* <DEDUP_REMOVED lines=16> */
[----:B------:R-:W-:Y:S02]  /*3620*/  IADD3 R20, P0, RZ, -R0, RZ ;  /* 0x80000000ff147210 */ /* 0x000fe40007f1e0ff */
[----:B------:R-:W-:Y:S02]  /*3630*/  MOV R22, R42 ;  /* 0x0000002a00167202 */ /* 0x000fe40000000f00 */
[----:B------:R-:W-:-:S02]  /*3640*/  IADD3.X R14, RZ, ~R21, RZ, P0, !PT ;  /* 0x80000015ff0e7210 */ /* 0x000fc400007fe4ff */
[----:B------:R-:W-:-:S03]  /*3650*/  MOV R23, R43 ;  /* 0x0000002b00177202 */ /* 0x000fc60000000f00 */
[----:B------:R-:W-:Y:S02]  /*3660*/  IMAD R14, R14, R13, RZ ;  /* 0x0000000d0e0e7224 */ /* 0x000fe400078e02ff */
[----:B------:R-:W-:-:S04]  /*3670*/  IMAD.WIDE.U32 R22, R13, R20, R22 ;  /* 0x000000140d167225 */ /* 0x000fc800078e0016 */
[----:B------:R-:W-:Y:S02]  /*3680*/  IMAD R14, R11, R20, R14 ;  /* 0x000000140b0e7224 */ /* 0x000fe400078e020e */
[----:B------:R-:W-:Y:S02]  /*3690*/  IMAD.MOV.U32 R13, RZ, RZ, R22 ;  /* 0x000000ffff0d7224 */ /* 0x000fe400078e0016 */
[----:B------:R-:W-:Y:S01]  /*36a0*/  IMAD.MOV.U32 R20, RZ, RZ, R0 ;  /* 0x000000ffff147224 */ /* 0x000fe200078e0000 */
[----:B------:R-:W-:Y:S01]  /*36b0*/  IADD3 R5, R23, R14, RZ ;  /* 0x0000000e17057210 */ /* 0x000fe20007ffe0ff */
[----:B------:R-:W-:Y:S05]  /*36c0*/  BRA `(.L_x_616) ;  /* 0x0000017000007947 */ /* 0x000fea0003800000 */
.L_x_615:
        /* <DEDUP_REMOVED lines=23> */
.L_x_616:
[----:B------:R-:W-:Y:S05]  /*3840*/  BSYNC B0 ;  /* 0x0000000000007941 */ /* 0x000fea0003800000 */
.L_x_614:
        /* <DEDUP_REMOVED lines=8> */
[----:B------:R-:W-:Y:S01]  /*38d0*/  IMAD R0, R0, R20, R3 ;  /* 0x0000001400007224 */ /* 0x000fe200078e0203 */
[----:B------:R-:W-:Y:S01]  /*38e0*/  SHF.R.S32.HI R3, RZ, 0x1f, R4 ;  /* 0x0000001fff037819 */ /* 0x000fe20000011404 */
[----:B------:R-:W-:Y:S02]  /*38f0*/  IMAD R2, R5, R4, RZ ;  /* 0x0000000405027224 */ /* 0x000fe400078e02ff */
        /* <DEDUP_REMOVED lines=9> */
.L_x_592:
[----:B------:R-:W-:-:S04]  /*3990*/  LEA R2, P0, R32, c[0x0][0x200], 0x2 ;  /* 0x0000800020027a11 */ /* 0x000fc800078010ff */
[----:B------:R-:W-:-:S05]  /*39a0*/  LEA.HI.X R3, R32, c[0x0][0x204], R33, 0x2, P0 ;  /* 0x0000810020037a11 */ /* 0x000fca00000f1421 */
[----:B------:R0:W-:Y:S04]  /*39b0*/  STG.E [R2.64], R28 ;  /* 0x0000001c02007986 */ /* 0x0001e8000c101908 */
.L_x_591:
[----:B------:R-:W-:Y:S05]  /*39c0*/  BSYNC B1 ;  /* 0x0000000000017941 */ /* 0x000fea0003800000 */
.L_x_590:
[----:B0-----:R-:W0:Y:S01]  /*39d0*/  S2R R3, SR_TID.X ;  /* 0x0000000000037919 */ /* 0x001e220000002100 */
[----:B------:R-:W-:Y:S02]  /*39e0*/  IMAD.MOV.U32 R13, RZ, RZ, c[0x0][0x314] ;  /* 0x0000c500ff0d7624 */ /* 0x000fe400078e00ff */
[----:B------:R-:W-:-:S03]  /*39f0*/  IMAD.MOV.U32 R4, RZ, RZ, RZ ;  /* 0x000000ffff047224 */ /* 0x000fc600078e00ff */
[----:B------:R-:W-:Y:S02]  /*3a00*/  ISETP.GE.AND P0, PT, R13, 0x1, PT ;  /* 0x000000010d00780c */ /* 0x000fe40003f06270 */
[CC--:B0-----:R-:W-:Y:S02]  /*3a10*/  LEA.HI R2, R30.reuse, R3.reuse, RZ, 0x2 ;  /* 0x000000031e027211 */ /* 0x0c1fe400078f10ff */
[----:B------:R-:W-:Y:S02]  /*3a20*/  LEA.HI R16, R30, R3, RZ, 0x4 ;  /* 0x000000031e107211 */ /* 0x000fe400078f20ff */
[----:B------:R-:W-:Y:S02]  /*3a30*/  LOP3.LUT R2, R2, 0xfffffffc, RZ, 0xc0, !PT ;  /* 0xfffffffc02027812 */ /* 0x000fe400078ec0ff */
[----:B------:R-:W-:Y:S02]  /*3a40*/  LOP3.LUT R18, R16, 0x3ffffff0, RZ, 0xc0, !PT ;  /* 0x3ffffff010127812 */ /* 0x000fe400078ec0ff */
[----:B------:R-:W-:Y:S01]  /*3a50*/  SHF.R.S32.HI R16, RZ, 0x4, R16 ;  /* 0x00000004ff107819 */ /* 0x000fe20000011410 */
[----:B------:R-:W-:-:S02]  /*3a60*/  IMAD.IADD R0, R3, 0x1, -R2 ;  /* 0x0000000103007824 */ /* 0x000fc400078e0a02 */
[----:B------:R-:W-:-:S03]  /*3a70*/  IMAD.IADD R18, R3, 0x1, -R18 ;  /* 0x0000000103127824 */ /* 0x000fc600078e0a12 */
[----:B------:R-:W-:Y:S02]  /*3a80*/  ISETP.GE.OR P5, PT, R0, c[0x0][0x314], P5 ;  /* 0x0000c50000007a0c */ /* 0x000fe40002fa6670 */
[----:B------:R-:W-:-:S11]  /*3a90*/  SHF.L.U32 R18, R18, 0x2, RZ ;  /* 0x0000000212127819 */ /* 0x000fd600000006ff */
[----:B------:R-:W-:Y:S02]  /*3aa0*/  @!P5 FADD.FTZ R5, -R28, R29 ;  /* 0x0000001d1c05d221 */ /* 0x000fe40000010100 */
[----:B------:R-:W-:Y:S01]  /*3ab0*/  @!P5 IMAD R6, R0, 0x24, R2 ;  /* 0x000000240006d824 */ /* 0x000fe200078e0202 */
[----:B------:R-:W-:Y:S01]  /*3ac0*/  HFMA2.MMA R0, -RZ, RZ, 0, 0 ;  /* 0x00000000ff007435 */ /* 0x000fe200000001ff */
[----:B------:R-:W-:Y:S01]  /*3ad0*/  @!P5 FMUL.FTZ R5, R5, 1.4426950216293334961 ;  /* 0x3fb8aa3b0505d820 */ /* 0x000fe20000410000 */
[----:B------:R-:W-:-:S05]  /*3ae0*/  CS2R R2, SRZ ;  /* 0x0000000000027805 */ /* 0x000fca000001ff00 */
[----:B------:R-:W0:Y:S02]  /*3af0*/  @!P5 MUFU.EX2 R5, R5 ;  /* 0x000000050005d308 */ /* 0x000e240000000800 */
[----:B0-----:R0:W-:Y:S04]  /*3b00*/  @!P5 STS [R6], R5 ;  /* 0x000000050600d388 */ /* 0x0011e80000000800 */
        /* <DEDUP_REMOVED lines=25> */
.L_x_619:
        /* <DEDUP_REMOVED lines=37> */
.L_x_618:
        /* <DEDUP_REMOVED lines=25> */
.L_x_620:
[----:B------:R-:W-:-:S13]  /*4080*/  ISETP.LT.OR P4, PT, R14, c[0x0][0x314], P4 ;  /* 0x0000c5000e007a0c */ /* 0x000fda0002781670 */
[----:B------:R-:W-:Y:S05]  /*4090*/  @!P4 BRA `(.L_x_617) ;  /* 0x000000a00000c947 */ /* 0x000fea0003800000 */
[----:B------:R-:W-:Y:S01]  /*40a0*/  ISETP.GE.AND P0, PT, R16, R15, PT ;  /* 0x0000000f1000720c */ /* 0x000fe20003f06270 */
[----:B------:R-:W-:-:S12]  /*40b0*/  BSSY B0, `(.L_x_621) ;  /* 0x0000003000007945 */ /* 0x000fd80003800000 */
[----:B------:R-:W-:Y:S05]  /*40c0*/  @P0 BRA `(.L_x_622) ;  /* 0x0000001000000947 */ /* 0x000fea0003800000 */
[----:B------:R0:W5:Y:S02]  /*40d0*/  LDG.E.128 R8, [R24.64] ;  /* 0x0000000818087981 */ /* 0x000164000c1e1d00 */
.L_x_622:
[----:B------:R-:W-:Y:S05]  /*40e0*/  BSYNC B0 ;  /* 0x0000000000007941 */ /* 0x000fea0003800000 */
.L_x_621:
[----:B------:R-:W1:Y:S02]  /*40f0*/  LDS R5, [R6] ;  /* 0x0000000006057984 */ /* 0x000e640000000800 */
[C---:B-1---5:R-:W-:Y:S02]  /*4100*/  FFMA.FTZ R4, R5.reuse, R8, R4 ;  /* 0x0000000805047223 */ /* 0x062fe40000010004 */
[C---:B------:R-:W-:Y:S02]  /*4110*/  FFMA.FTZ R3, R5.reuse, R9, R3 ;  /* 0x0000000905037223 */ /* 0x040fe40000010003 */
[C---:B------:R-:W-:Y:S02]  /*4120*/  FFMA.FTZ R2, R5.reuse, R10, R2 ;  /* 0x0000000a05027223 */ /* 0x040fe40000010002 */
[----:B------:R-:W-:Y:S02]  /*4130*/  FFMA.FTZ R0, R5, R11, R0 ;  /* 0x0000000b05007223 */ /* 0x000fe40000010000 */
.L_x_617:
[----:B------:R-:W-:Y:S02]  /*4140*/  IADD3 R16, R16, UR6, RZ ;  /* 0x0000000610107c10 */ /* 0x000fe4000fffe0ff */
[----:B------:R-:W-:-:S02]  /*4150*/  F2FP.PACK_AB R4, R3, R4 ;  /* 0x000000040304723e */ /* 0x000fc400000000ff */
[----:B------:R-:W-:Y:S02]  /*4160*/  ISETP.GE.AND P0, PT, R16, R12, PT ;  /* 0x0000000c1000720c */ /* 0x000fe40003f06270 */
[----:B0-----:R-:W-:-:S11]  /*4170*/  F2FP.PACK_AB R5, R0, R2 ;  /* 0x000000020005723e */ /* 0x001fd600000000ff */
[----:B------:R-:W-:Y:S05]  /*4180*/  @P0 EXIT ;  /* 0x000000000000094d */ /* 0x000fea0003800000 */
[-C--:B------:R-:W-:Y:S02]  /*4190*/  IABS R6, R7.reuse ;  /* 0x0000000700067213 */ /* 0x080fe40000000000 */
        /* <DEDUP_REMOVED lines=70> */
        .weak           $__internal_12_$__cuda_sm20_div_s64
        .type           $__internal_12_$__cuda_sm20_div_s64,@function
        .size           $__internal_12_$__cuda_sm20_div_s64,(.L_x_7708 - $__internal_12_$__cuda_sm20_div_s64)
$__internal_12_$__cuda_sm20_div_s64:
        /* <DEDUP_REMOVED lines=26> */
[----:B------:R-:W-:Y:S01]  /*47a0*/  IADD3 R44, P0, RZ, -R44, RZ ;  /* 0x8000002cff2c7210 */ /* 0x000fe20007f1e0ff */
[----:B------:R-:W-:Y:S02]  /*47b0*/  IMAD.MOV.U32 R45, RZ, RZ, RZ ;  /* 0x000000ffff2d7224 */ /* 0x000fe400078e00ff */
[----:B------:R-:W-:Y:S02]  /*47c0*/  IMAD R0, R25, R40, R0 ;  /* 0x0000002819007224 */ /* 0x000fe400078e0200 */
[----:B------:R-:W-:-:S04]  /*47d0*/  IMAD.HI.U32 R50, R51, R44, RZ ;  /* 0x0000002c33327227 */ /* 0x000fc800078e00ff */
[----:B------:R-:W-:-:S04]  /*47e0*/  IMAD.X R0, RZ, RZ, ~R0, P0 ;  /* 0x000000ffff007224 */ /* 0x000fc800000e0e00 */
[----:B------:R-:W-:-:S04]  /*47f0*/  IMAD.WIDE.U32 R50, P0, R51, R0, R50 ;  /* 0x0000000033327225 */ /* 0x000fc80007800032 */
[----:B------:R-:W-:-:S04]  /*4800*/  IMAD.HI.U32 R31, R25, R0, RZ ;  /* 0x00000000191f7227 */ /* 0x000fc800078e00ff */
[----:B------:R-:W-:-:S04]  /*4810*/  IMAD.HI.U32 R21, P4, R25, R44, R50 ;  /* 0x0000002c19157227 */ /* 0x000fc80007880032 */
[----:B------:R-:W-:Y:S02]  /*4820*/  IMAD R0, R25, R0, RZ ;  /* 0x0000000019007224 */ /* 0x000fe400078e02ff */
[----:B------:R-:W-:Y:S01]  /*4830*/  IMAD.X R31, R31, 0x1, R25, P0 ;  /* 0x000000011f1f7824 */ /* 0x000fe200000e0619 */
[-C--:B------:R-:W-:Y:S02]  /*4840*/  IADD3 R25, P0, RZ, -R20.reuse, RZ ;  /* 0x80000014ff197210 */ /* 0x080fe40007f1e0ff */
        /* <DEDUP_REMOVED lines=9> */
[----:B------:R-:W-:-:S05]  /*48e0*/  IADD3 R27, P2, R27, R44, RZ ;  /* 0x0000002c1b1b7210 */ /* 0x000fca0007f5e0ff */
[----:B------:R-:W-:-:S04]  /*48f0*/  IMAD.WIDE.U32 R44, R27, R40, RZ ;  /* 0x000000281b2c7225 */ /* 0x000fc800078e00ff */
[----:B------:R-:W-:Y:S01]  /*4900*/  IMAD R25, R27, R41, R45 ;  /* 0x000000291b197224 */ /* 0x000fe200078e022d */
[----:B------:R-:W-:Y:S01]  /*4910*/  IADD3 R21, P0, -R44, R0, RZ ;  /* 0x000000002c157210 */ /* 0x000fe20007f1e1ff */
[----:B------:R-:W-:-:S05]  /*4920*/  IMAD.HI.U32 R0, R31, R20, RZ ;  /* 0x000000141f007227 */ /* 0x000fca00078e00ff */
[----:B------:R-:W-:Y:S02]  /*4930*/  IADD3.X R0, R0, RZ, RZ, P3, !PT ;  /* 0x000000ff00007210 */ /* 0x000fe40001ffe4ff */
[----:B------:R-:W-:-:S03]  /*4940*/  ISETP.GE.U32.AND P3, PT, R21, R40, PT ;  /* 0x000000281500720c */ /* 0x000fc60003f66070 */
[----:B------:R-:W-:-:S04]  /*4950*/  IMAD.X R0, RZ, RZ, R0, P2 ;  /* 0x000000ffff007224 */ /* 0x000fc800010e0600 */
        /* <DEDUP_REMOVED lines=29> */
[----:B------:R-:W-:Y:S06]  /*4b30*/  RET.REL.NODEC R40 `(_ZN5flash32flash_fwd_splitkv_combine_kernelI23Flash_fwd_kernel_traitsILi64ELi64ELi256ELi4ELb0ELb0EN7cutlass6half_tE19Flash_kernel_traitsILi64ELi64ELi256ELi4ES3_EELi8ELi2ELb1EEEvNS_16Flash_fwd_paramsE) ;  /* 0xffffb4c028007950 */ /* 0x000fec0003c3ffff */
.L_x_623:
        /* <DEDUP_REMOVED lines=12> */
.L_x_7708:


//--------------------- .text._ZN5flash32flash_fwd_splitkv_combine_kernelI23Flash_fwd_kernel_traitsILi64ELi64ELi256ELi4ELb0ELb0EN7cutlass6half_tE19Flash_kernel_traitsILi64ELi64ELi256ELi4ES3_EELi8ELi1ELb1EEEvNS_16Flash_fwd_paramsE --------------------------
	.section	.text._ZN5flash32flash_fwd_splitkv_combine_kernelI23Flash_fwd_kernel_traitsILi64ELi64ELi256ELi4ELb0ELb0EN7cutlass6half_tE19Flash_kernel_traitsILi64ELi64ELi256ELi4ES3_EELi8ELi1ELb1EEEvNS_16Flash_fwd_paramsE,"ax",@progbits
	.sectioninfo	@"SHI_REGISTERS=54"
	.align	128
        .global         _ZN5flash32flash_fwd_splitkv_combine_kernelI23Flash_fwd_kernel_traitsILi64ELi64ELi256ELi4ELb0ELb0EN7cutlass6half_tE19Flash_kernel_traitsILi64ELi64ELi256ELi4ES3_EELi8ELi1ELb1EEEvNS_16Flash_fwd_paramsE
        .type           _ZN5flash32flash_fwd_splitkv_combine_kernelI23Flash_fwd_kernel_traitsILi64ELi64ELi256ELi4ELb0ELb0EN7cutlass6half_tE19Flash_kernel_traitsILi64ELi64ELi256ELi4ES3_EELi8ELi1ELb1EEEvNS_16Flash_fwd_paramsE,@function
        .size           _ZN5flash32flash_fwd_splitkv_combine_kernelI23Flash_fwd_kernel_traitsILi64ELi64ELi256ELi4ELb0ELb0EN7cutlass6half_tE19Flash_kernel_traitsILi64ELi64ELi256ELi4ES3_EELi8ELi1ELb1EEEvNS_16Flash_fwd_paramsE,(.L_x_7709 - _ZN5flash32flash_fwd_splitkv_combine_kernelI23Flash_fwd_kernel_traitsILi64ELi64ELi256ELi4ELb0ELb0EN7cutlass6half_tE19Flash_kernel_traitsILi64ELi64ELi256ELi4ES3_EELi8ELi1ELb1EEEvNS_16Flash_fwd_paramsE)
        .other          _ZN5flash32flash_fwd_splitkv_combine_kernelI23Flash_fwd_kernel_traitsILi64ELi64ELi256ELi4ELb0ELb0EN7cutlass6half_tE19Flash_kernel_traitsILi64ELi64ELi256ELi4ES3_EELi8ELi1ELb1EEEvNS_16Flash_fwd_paramsE,@"STO_CUDA_ENTRY STV_DEFAULT"
_ZN5flash32flash_fwd_splitkv_combine_kernelI23Flash_fwd_kernel_traitsILi64ELi64ELi256ELi4ELb0ELb0EN7cutlass6half_tE19Flash_kernel_traitsILi64ELi64ELi256ELi4ES3_EELi8ELi1ELb1EEEvNS_16Flash_fwd_paramsE:
.text._ZN5flash32flash_fwd_splitkv_combine_kernelI23Flash_fwd_kernel_traitsILi64ELi64ELi256ELi4ELb0ELb0EN7cutlass6half_tE19Flash_kernel_traitsILi64ELi64ELi256ELi4ES3_EELi8ELi1ELb1EEEvNS_16Flash_fwd_paramsE:
        /* <DEDUP_REMOVED lines=23> */
[----:B------:R-:W-:Y:S05]  /*0170*/  CALL.REL.NOINC `($__internal_13_$__cuda_sm20_div_s64) ;  /* 0x0000458000007944 */ /* 0x000fea0003c00000 */
[----:B------:R-:W-:Y:S02]  /*0180*/  MOV R8, R0 ;  /* 0x0000000000087202 */ /* 0x000fe40000000f00 */
[----:B------:R-:W-:Y:S01]  /*0190*/  MOV R9, R23 ;  /* 0x0000001700097202 */ /* 0x000fe20000000f00 */
[----:B------:R-:W-:Y:S05]  /*01a0*/  BRA `(.L_x_625) ;  /* 0x0000013000007947 */ /* 0x000fea0003800000 */
.L_x_624:
        /* <DEDUP_REMOVED lines=19> */
.L_x_625:
        /* <DEDUP_REMOVED lines=17> */
.L_x_627:
        /* <DEDUP_REMOVED lines=19> */
.L_x_628:
[----:B------:R-:W-:Y:S05]  /*0520*/  BSYNC B0 ;  /* 0x0000000000007941 */ /* 0x000fea0003800000 */
.L_x_626:
        /* <DEDUP_REMOVED lines=45> */
.L_x_630:
        /* <DEDUP_REMOVED lines=19> */
.L_x_631:
[----:B------:R-:W-:Y:S05]  /*0930*/  BSYNC B0 ;  /* 0x0000000000007941 */ /* 0x000fea0003800000 */
.L_x_629:
        /* <DEDUP_REMOVED lines=78> */
.L_x_633:
        /* <DEDUP_REMOVED lines=19> */
.L_x_634:
[----:B------:R-:W-:Y:S05]  /*0f50*/  BSYNC B0 ;  /* 0x0000000000007941 */ /* 0x000fea0003800000 */
.L_x_632:
        /* <DEDUP_REMOVED lines=43> */
.L_x_636:
        /* <DEDUP_REMOVED lines=19> */
.L_x_637:
[----:B------:R-:W-:Y:S05]  /*1340*/  BSYNC B0 ;  /* 0x0000000000007941 */ /* 0x000fea0003800000 */
.L_x_635:
        /* <DEDUP_REMOVED lines=133> */
.L_x_639:
[----:B------:R-:W-:Y:S05]  /*1ba0*/  BSYNC B0 ;  /* 0x0000000000007941 */ /* 0x000fea0003800000 */
.L_x_638:
        /* <DEDUP_REMOVED lines=73> */
[----:B------:R-:W-:Y:S05]  /*2040*/  CALL.REL.NOINC `($__internal_13_$__cuda_sm20_div_s64) ;  /* 0x000026b000007944 */ /* 0x000fea0003c00000 */
        /* <DEDUP_REMOVED lines=10> */
.L_x_644:
        /* <DEDUP_REMOVED lines=23> */
.L_x_645:
[----:B------:R-:W-:Y:S05]  /*2260*/  BSYNC B0 ;  /* 0x0000000000007941 */ /* 0x000fea0003800000 */
.L_x_643:
        /* <DEDUP_REMOVED lines=22> */
.L_x_647:
        /* <DEDUP_REMOVED lines=22> */
.L_x_648:
[----:B------:R-:W-:Y:S05]  /*2530*/  BSYNC B0 ;  /* 0x0000000000007941 */ /* 0x000fea0003800000 */
.L_x_646:
        /* <DEDUP_REMOVED lines=22> */
.L_x_650:
        /* <DEDUP_REMOVED lines=22> */
.L_x_651:
[----:B------:R-:W-:Y:S05]  /*2800*/  BSYNC B0 ;  /* 0x0000000000007941 */ /* 0x000fea0003800000 */
.L_x_649:
        /* <DEDUP_REMOVED lines=33> */
[----:B------:R-:W-:Y:S05]  /*2a20*/  CALL.REL.NOINC `($__internal_13_$__cuda_sm20_div_s64) ;  /* 0x00001cd000007944 */ /* 0x000fea0003c00000 */
        /* <DEDUP_REMOVED lines=11> */
.L_x_653:
        /* <DEDUP_REMOVED lines=23> */
.L_x_654:
[----:B------:R-:W-:Y:S05]  /*2c50*/  BSYNC B0 ;  /* 0x0000000000007941 */ /* 0x000fea0003800000 */
.L_x_652:
        /* <DEDUP_REMOVED lines=20> */
.L_x_656:
        /* <DEDUP_REMOVED lines=23> */
.L_x_657:
[----:B------:R-:W-:Y:S05]  /*2f10*/  BSYNC B0 ;  /* 0x0000000000007941 */ /* 0x000fea0003800000 */
.L_x_655:
        /* <DEDUP_REMOVED lines=19> */
.L_x_659:
        /* <DEDUP_REMOVED lines=23> */
.L_x_660:
[----:B------:R-:W-:Y:S05]  /*31c0*/  BSYNC B0 ;  /* 0x0000000000007941 */ /* 0x000fea0003800000 */
.L_x_658:
        /* <DEDUP_REMOVED lines=25> */
[----:B------:R-:W-:Y:S05]  /*3360*/  CALL.REL.NOINC `($__internal_13_$__cuda_sm20_div_s64) ;  /* 0x0000139000007944 */ /* 0x000fea0003c00000 */
        /* <DEDUP_REMOVED lines=12> */
.L_x_662:
        /* <DEDUP_REMOVED lines=23> */
.L_x_663:
[----:B------:R-:W-:Y:S05]  /*35a0*/  BSYNC B0 ;  /* 0x0000000000007941 */ /* 0x000fea0003800000 */
.L_x_661:
        /* <DEDUP_REMOVED lines=28> */
.L_x_665:
        /* <DEDUP_REMOVED lines=23> */
.L_x_666:
[----:B------:R-:W-:Y:S05]  /*38e0*/  BSYNC B0 ;  /* 0x0000000000007941 */ /* 0x000fea0003800000 */
.L_x_664:
        /* <DEDUP_REMOVED lines=20> */
.L_x_642:
[----:B------:R-:W-:-:S04]  /*3a30*/  LEA R2, P0, R38, c[0x0][0x200], 0x2 ;  /* 0x0000800026027a11 */ /* 0x000fc800078010ff */
[----:B------:R-:W-:-:S05]  /*3a40*/  LEA.HI.X R3, R38, c[0x0][0x204], R39, 0x2, P0 ;  /* 0x0000810026037a11 */ /* 0x000fca00000f1427 */
[----:B------:R0:W-:Y:S04]  /*3a50*/  STG.E [R2.64], R29 ;  /* 0x0000001d02007986 */ /* 0x0001e8000c101908 */
.L_x_641:
[----:B------:R-:W-:Y:S05]  /*3a60*/  BSYNC B1 ;  /* 0x0000000000017941 */ /* 0x000fea0003800000 */
.L_x_640:
[-C--:B0-----:R-:W-:Y:S01]  /*3a70*/  LEA.HI R2, R26, R26.reuse, RZ, 0x1 ;  /* 0x0000001a1a027211 */ /* 0x081fe200078f08ff */
[----:B------:R-:W-:Y:S01]  /*3a80*/  IMAD.MOV.U32 R13, RZ, RZ, c[0x0][0x314] ;  /* 0x0000c500ff0d7624 */ /* 0x000fe200078e00ff */
[----:B------:R-:W-:Y:S01]  /*3a90*/  LEA.HI R16, R31, R26, RZ, 0x4 ;  /* 0x0000001a1f107211 */ /* 0x000fe200078f20ff */
[----:B------:R-:W-:Y:S01]  /*3aa0*/  IMAD.MOV.U32 R4, RZ, RZ, RZ ;  /* 0x000000ffff047224 */ /* 0x000fe200078e00ff */
[----:B------:R-:W-:Y:S02]  /*3ab0*/  LOP3.LUT R0, R2, 0xfffffffe, RZ, 0xc0, !PT ;  /* 0xfffffffe02007812 */ /* 0x000fe400078ec0ff */
[----:B------:R-:W-:Y:S02]  /*3ac0*/  ISETP.GE.AND P0, PT, R13, 0x1, PT ;  /* 0x000000010d00780c */ /* 0x000fe40003f06270 */
[----:B------:R-:W-:Y:S01]  /*3ad0*/  LOP3.LUT R18, R16, 0x3ffffff0, RZ, 0xc0, !PT ;  /* 0x3ffffff010127812 */ /* 0x000fe200078ec0ff */
[----:B------:R-:W-:Y:S01]  /*3ae0*/  IMAD.IADD R0, R26, 0x1, -R0 ;  /* 0x000000011a007824 */ /* 0x000fe200078e0a00 */
[----:B------:R-:W-:-:S02]  /*3af0*/  SHF.R.S32.HI R16, RZ, 0x4, R16 ;  /* 0x00000004ff107819 */ /* 0x000fc40000011410 */
[----:B------:R-:W-:Y:S02]  /*3b00*/  IADD3 R18, -R18, R26, RZ ;  /* 0x0000001a12127210 */ /* 0x000fe40007ffe1ff */
[----:B------:R-:W-:Y:S02]  /*3b10*/  ISETP.GE.OR P5, PT, R0, c[0x0][0x314], P5 ;  /* 0x0000c50000007a0c */ /* 0x000fe40002fa6670 */
[----:B------:R-:W-:-:S11]  /*3b20*/  SHF.L.U32 R18, R18, 0x2, RZ ;  /* 0x0000000212127819 */ /* 0x000fd600000006ff */
[----:B------:R-:W-:Y:S02]  /*3b30*/  @!P5 FADD.FTZ R3, -R29, R30 ;  /* 0x0000001e1d03d221 */ /* 0x000fe40000010100 */
[----:B------:R-:W-:Y:S02]  /*3b40*/  @!P5 IMAD.SHL.U32 R2, R2, 0x2, RZ ;  /* 0x000000020202d824 */ /* 0x000fe400078e00ff */
[----:B------:R-:W-:-:S03]  /*3b50*/  @!P5 FMUL.FTZ R3, R3, 1.4426950216293334961 ;  /* 0x3fb8aa3b0303d820 */ /* 0x000fc60000410000 */
[----:B------:R-:W-:-:S03]  /*3b60*/  @!P5 LOP3.LUT R2, R2, 0xfffffffc, RZ, 0xc0, !PT ;  /* 0xfffffffc0202d812 */ /* 0x000fc600078ec0ff */
[----:B------:R-:W0:Y:S02]  /*3b70*/  @!P5 MUFU.EX2 R3, R3 ;  /* 0x000000030003d308 */ /* 0x000e240000000800 */
[----:B------:R-:W-:Y:S02]  /*3b80*/  @!P5 IMAD R2, R0, 0x24, R2 ;  /* 0x000000240002d824 */ /* 0x000fe400078e0202 */
[----:B------:R-:W-:-:S03]  /*3b90*/  IMAD.MOV.U32 R0, RZ, RZ, RZ ;  /* 0x000000ffff007224 */ /* 0x000fc600078e00ff */
[----:B0-----:R0:W-:Y:S02]  /*3ba0*/  @!P5 STS [R2], R3 ;  /* 0x000000030200d388 */ /* 0x0011e40000000800 */
[----:B0-----:R-:W-:Y:S02]  /*3bb0*/  CS2R R2, SRZ ;  /* 0x0000000000027805 */ /* 0x001fe4000001ff00 */
        /* <DEDUP_REMOVED lines=25> */
.L_x_669:
[----:B------:R-:W-:Y:S01]  /*3d50*/  @!P3 MOV R24, R17 ;  /* 0x000000110018b202 */ /* 0x000fe20000000f00 */
[----:B------:R-:W0:Y:S01]  /*3d60*/  LDS R5, [R6] ;  /* 0x0000000006057984 */ /* 0x000e220000000800 */
[-C--:B------:R-:W-:Y:S02]  /*3d70*/  @!P3 MOV R25, R22.reuse ;  /* 0x000000160019b202 */ /* 0x080fe40000000f00 */
[----:B------:R-:W-:Y:S03]  /*3d80*/  IADD3 R14, R14, 0x4, RZ ;  /* 0x000000040e0e7810 */ /* 0x000fe60007ffe0ff */
[----:B------:R1:W0:Y:S01]  /*3d90*/  @!P3 LDG.E.128 R8, [R24.64] ;  /* 0x000000081808b981 */ /* 0x000222000c1e1d00 */
[----:B------:R-:W-:Y:S02]  /*3da0*/  PLOP3.LUT P3, PT, P0, PT, PT, 0x80, 0x0 ;  /* 0x000000000000781c */ /* 0x000fe4000076f070 */
[----:B------:R-:W-:Y:S02]  /*3db0*/  ISETP.GE.AND P2, PT, R14, R13, PT ;  /* 0x0000000d0e00720c */ /* 0x000fe40003f46270 */
[C---:B-1----:R-:W-:Y:S04]  /*3dc0*/  IADD3 R24, P1, R20.reuse, R17, RZ ;  /* 0x0000001114187210 */ /* 0x042fe80007f3e0ff */
[C---:B------:R-:W-:Y:S02]  /*3dd0*/  IADD3.X R25, R21.reuse, R22, RZ, P1, !PT ;  /* 0x0000001615197210 */ /* 0x040fe40000ffe4ff */
[C---:B------:R-:W-:Y:S04]  /*3de0*/  IADD3 R22, P1, R20.reuse, R24, RZ ;  /* 0x0000001814167210 */ /* 0x040fe80007f3e0ff */
[----:B------:R-:W-:Y:S01]  /*3df0*/  IADD3.X R23, R21, R25, RZ, P1, !PT ;  /* 0x0000001915177210 */ /* 0x000fe20000ffe4ff */
[C---:B0-----:R-:W-:Y:S02]  /*3e00*/  FFMA.FTZ R4, R5.reuse, R8, R4 ;  /* 0x0000000805047223 */ /* 0x041fe40000010004 */
[C---:B------:R-:W-:Y:S02]  /*3e10*/  FFMA.FTZ R3, R5.reuse, R9, R3 ;  /* 0x0000000905037223 */ /* 0x040fe40000010003 */
[C---:B------:R-:W-:Y:S02]  /*3e20*/  FFMA.FTZ R2, R5.reuse, R10, R2 ;  /* 0x0000000a05027223 */ /* 0x040fe40000010002 */
[----:B------:R-:W-:Y:S02]  /*3e30*/  FFMA.FTZ R0, R5, R11, R0 ;  /* 0x0000000b05007223 */ /* 0x000fe40000010000 */
[----:B------:R-:W0:Y:S04]  /*3e40*/  LDS R5, [R6+0x24] ;  /* 0x0000240006057984 */ /* 0x000e280000000800 */
[----:B------:R-:W0:Y:S02]  /*3e50*/  @!P3 LDG.E.128 R8, [R24.64] ;  /* 0x000000081808b981 */ /* 0x000e24000c1e1d00 */
[C---:B0-----:R-:W-:Y:S02]  /*3e60*/  FFMA.FTZ R4, R5.reuse, R8, R4 ;  /* 0x0000000805047223 */ /* 0x041fe40000010004 */
[C---:B------:R-:W-:Y:S02]  /*3e70*/  FFMA.FTZ R3, R5.reuse, R9, R3 ;  /* 0x0000000905037223 */ /* 0x040fe40000010003 */
[C---:B------:R-:W-:Y:S02]  /*3e80*/  FFMA.FTZ R2, R5.reuse, R10, R2 ;  /* 0x0000000a05027223 */ /* 0x040fe40000010002 */
[----:B------:R-:W-:Y:S02]  /*3e90*/  FFMA.FTZ R0, R5, R11, R0 ;  /* 0x0000000b05007223 */ /* 0x000fe40000010000 */
[----:B------:R-:W0:Y:S04]  /*3ea0*/  LDS R5, [R6+0x48] ;  /* 0x0000480006057984 */ /* 0x000e280000000800 */
[----:B------:R1:W0:Y:S02]  /*3eb0*/  @!P3 LDG.E.128 R8, [R22.64] ;  /* 0x000000081608b981 */ /* 0x000224000c1e1d00 */
[C---:B-1----:R-:W-:Y:S04]  /*3ec0*/  IADD3 R22, P1, R20.reuse, R22, RZ ;  /* 0x0000001614167210 */ /* 0x042fe80007f3e0ff */
[----:B------:R-:W-:Y:S02]  /*3ed0*/  IADD3.X R23, R21, R23, RZ, P1, !PT ;  /* 0x0000001715177210 */ /* 0x000fe40000ffe4ff */
[----:B------:R-:W-:Y:S01]  /*3ee0*/  IADD3 R17, P1, R20, R22, RZ ;  /* 0x0000001614117210 */ /* 0x000fe20007f3e0ff */
[C---:B0-----:R-:W-:Y:S02]  /*3ef0*/  FFMA.FTZ R4, R5.reuse, R8, R4 ;  /* 0x0000000805047223 */ /* 0x041fe40000010004 */
[C---:B------:R-:W-:Y:S02]  /*3f00*/  FFMA.FTZ R3, R5.reuse, R9, R3 ;  /* 0x0000000905037223 */ /* 0x040fe40000010003 */
[C---:B------:R-:W-:Y:S02]  /*3f10*/  FFMA.FTZ R2, R5.reuse, R10, R2 ;  /* 0x0000000a05027223 */ /* 0x040fe40000010002 */
[----:B------:R-:W-:Y:S02]  /*3f20*/  FFMA.FTZ R0, R5, R11, R0 ;  /* 0x0000000b05007223 */ /* 0x000fe40000010000 */
[----:B------:R0:W1:Y:S04]  /*3f30*/  LDS R5, [R6+0x6c] ;  /* 0x00006c0006057984 */ /* 0x0000680000000800 */
[----:B------:R2:W1:Y:S01]  /*3f40*/  @!P3 LDG.E.128 R8, [R22.64] ;  /* 0x000000081608b981 */ /* 0x000462000c1e1d00 */
[----:B0-----:R-:W-:Y:S02]  /*3f50*/  IADD3 R6, R6, 0x90, RZ ;  /* 0x0000009006067810 */ /* 0x001fe40007ffe0ff */
[----:B--2---:R-:W-:Y:S01]  /*3f60*/  IADD3.X R22, R21, R23, RZ, P1, !PT ;  /* 0x0000001715167210 */ /* 0x004fe20000ffe4ff */
[C---:B-1----:R-:W-:Y:S02]  /*3f70*/  FFMA.FTZ R4, R5.reuse, R8, R4 ;  /* 0x0000000805047223 */ /* 0x042fe40000010004 */
[C---:B------:R-:W-:Y:S02]  /*3f80*/  FFMA.FTZ R3, R5.reuse, R9, R3 ;  /* 0x0000000905037223 */ /* 0x040fe40000010003 */
[C---:B------:R-:W-:Y:S02]  /*3f90*/  FFMA.FTZ R2, R5.reuse, R10, R2 ;  /* 0x0000000a05027223 */ /* 0x040fe40000010002 */
[----:B------:R-:W-:Y:S01]  /*3fa0*/  FFMA.FTZ R0, R5, R11, R0 ;  /* 0x0000000b05007223 */ /* 0x000fe20000010000 */
[----:B------:R-:W-:-:S05]  /*3fb0*/  @!P2 BRA `(.L_x_669) ;  /* 0xfffffd900000a947 */ /* 0x000fca000383ffff */
.L_x_668:
[----:B------:R-:W-:-:S04]  /*3fc0*/  IADD3 R5, -R14, c[0x0][0x314], RZ ;  /* 0x0000c5000e057a10 */ /* 0x000fc80007ffe1ff */
[----:B------:R-:W-:-:S13]  /*3fd0*/  ISETP.GT.AND P0, PT, R5, 0x1, PT ;  /* 0x000000010500780c */ /* 0x000fda0003f04270 */
[----:B------:R-:W-:Y:S05]  /*3fe0*/  @!P0 BRA `(.L_x_670) ;  /* 0x0000018000008947 */ /* 0x000fea0003800000 */
[----:B------:R-:W-:Y:S01]  /*3ff0*/  ISETP.GE.AND P0, PT, R16, R15, PT ;  /* 0x0000000f1000720c */ /* 0x000fe20003f06270 */
[----:B------:R-:W0:-:S12]  /*4000*/  LDS R5, [R6] ;  /* 0x0000000006057984 */ /* 0x000e180000000800 */
[----:B------:R-:W-:Y:S02]  /*4010*/  @!P0 IMAD.MOV.U32 R24, RZ, RZ, R17 ;  /* 0x000000ffff188224 */ /* 0x000fe400078e0011 */
[----:B------:R-:W-:-:S05]  /*4020*/  @!P0 IMAD.MOV.U32 R25, RZ, RZ, R22 ;  /* 0x000000ffff198224 */ /* 0x000fca00078e0016 */
[----:B------:R1:W0:Y:S02]  /*4030*/  @!P0 LDG.E.128 R8, [R24.64] ;  /* 0x0000000818088981 */ /* 0x000224000c1e1d00 */
[----:B-1----:R-:W-:-:S04]  /*4040*/  IADD3 R24, P1, R20, R17, RZ ;  /* 0x0000001114187210 */ /* 0x002fc80007f3e0ff */
        /* <DEDUP_REMOVED lines=9> */
[----:B------:R-:W-:Y:S02]  /*40e0*/  IADD3.X R22, R21, R25, RZ, P0, !PT ;  /* 0x0000001915167210 */ /* 0x000fe400007fe4ff */
[----:B------:R-:W-:Y:S02]  /*40f0*/  PLOP3.LUT P4, PT, PT, PT, PT, 0x8, 0x0 ;  /* 0x000000000000781c */ /* 0x000fe40003f8e170 */
[----:B------:R-:W-:Y:S02]  /*4100*/  IADD3 R14, R14, 0x1, RZ ;  /* 0x000000010e0e7810 */ /* 0x000fe40007ffe0ff */
[----:B0-----:R-:W-:-:S04]  /*4110*/  IADD3 R6, R6, 0x24, RZ ;  /* 0x0000002406067810 */ /* 0x001fc80007ffe0ff */
[----:B------:R-:W-:Y:S01]  /*4120*/  IADD3 R6, R6, 0x24, RZ ;  /* 0x0000002406067810 */ /* 0x000fe20007ffe0ff */
[-C--:B--2---:R-:W-:Y:S02]  /*4130*/  FFMA.FTZ R4, R8, R5.reuse, R4 ;  /* 0x0000000508047223 */ /* 0x084fe40000010004 */
[-C--:B------:R-:W-:Y:S02]  /*4140*/  FFMA.FTZ R3, R9, R5.reuse, R3 ;  /* 0x0000000509037223 */ /* 0x080fe40000010003 */
[-C--:B------:R-:W-:Y:S02]  /*4150*/  FFMA.FTZ R2, R10, R5.reuse, R2 ;  /* 0x000000050a027223 */ /* 0x080fe40000010002 */
[----:B------:R-:W-:Y:S02]  /*4160*/  FFMA.FTZ R0, R11, R5, R0 ;  /* 0x000000050b007223 */ /* 0x000fe40000010000 */
.L_x_670:
[----:B------:R-:W-:Y:S01]  /*4170*/  ISETP.LT.OR P4, PT, R14, c[0x0][0x314], P4 ;  /* 0x0000c5000e007a0c */ /* 0x000fe20002781670 */
[----:B------:R-:W-:Y:S01]  /*4180*/  IMAD.MOV.U32 R23, RZ, RZ, R22 ;  /* 0x000000ffff177224 */ /* 0x000fe200078e0016 */
[----:B------:R-:W-:-:S11]  /*4190*/  MOV R22, R17 ;  /* 0x0000001100167202 */ /* 0x000fd60000000f00 */
[----:B------:R-:W-:Y:S05]  /*41a0*/  @!P4 BRA `(.L_x_667) ;  /* 0x000000a00000c947 */ /* 0x000fea0003800000 */
[----:B------:R-:W-:Y:S01]  /*41b0*/  ISETP.GE.AND P0, PT, R16, R15, PT ;  /* 0x0000000f1000720c */ /* 0x000fe20003f06270 */
[----:B------:R-:W-:-:S12]  /*41c0*/  BSSY B0, `(.L_x_671) ;  /* 0x0000003000007945 */ /* 0x000fd80003800000 */
[----:B------:R-:W-:Y:S05]  /*41d0*/  @P0 BRA `(.L_x_672) ;  /* 0x0000001000000947 */ /* 0x000fea0003800000 */
[----:B------:R0:W5:Y:S02]  /*41e0*/  LDG.E.128 R8, [R22.64] ;  /* 0x0000000816087981 */ /* 0x000164000c1e1d00 */
.L_x_672:
[----:B------:R-:W-:Y:S05]  /*41f0*/  BSYNC B0 ;  /* 0x0000000000007941 */ /* 0x000fea0003800000 */
.L_x_671:
[----:B------:R-:W1:Y:S02]  /*4200*/  LDS R6, [R6] ;  /* 0x0000000006067984 */ /* 0x000e640000000800 */
[C---:B-1---5:R-:W-:Y:S02]  /*4210*/  FFMA.FTZ R4, R6.reuse, R8, R4 ;  /* 0x0000000806047223 */ /* 0x062fe40000010004 */
[C---:B------:R-:W-:Y:S02]  /*4220*/  FFMA.FTZ R3, R6.reuse, R9, R3 ;  /* 0x0000000906037223 */ /* 0x040fe40000010003 */
[C---:B------:R-:W-:Y:S02]  /*4230*/  FFMA.FTZ R2, R6.reuse, R10, R2 ;  /* 0x0000000a06027223 */ /* 0x040fe40000010002 */
[----:B------:R-:W-:Y:S02]  /*4240*/  FFMA.FTZ R0, R6, R11, R0 ;  /* 0x0000000b06007223 */ /* 0x000fe40000010000 */
.L_x_667:
[----:B------:R-:W-:Y:S02]  /*4250*/  IADD3 R16, R16, UR6, RZ ;  /* 0x0000000610107c10 */ /* 0x000fe4000fffe0ff */
[----:B------:R-:W-:-:S02]  /*4260*/  F2FP.PACK_AB R4, R3, R4 ;  /* 0x000000040304723e */ /* 0x000fc400000000ff */
[----:B------:R-:W-:Y:S02]  /*4270*/  ISETP.GE.AND P0, PT, R16, R12, PT ;  /* 0x0000000c1000720c */ /* 0x000fe40003f06270 */
[----:B------:R-:W-:-:S11]  /*4280*/  F2FP.PACK_AB R5, R0, R2 ;  /* 0x000000020005723e */ /* 0x000fd600000000ff */
[----:B------:R-:W-:Y:S05]  /*4290*/  @P0 EXIT ;  /* 0x000000000000094d */ /* 0x000fea0003800000 */
[-C--:B------:R-:W-:Y:S02]  /*42a0*/  IABS R8, R7.reuse ;  /* 0x0000000700087213 */ /* 0x080fe40000000000 */
[----:B------:R-:W-:Y:S02]  /*42b0*/  IABS R9, R16 ;  /* 0x0000001000097213 */ /* 0x000fe40000000000 */
[----:B------:R-:W1:Y:S01]  /*42c0*/  I2F.RP R10, R8 ;  /* 0x00000008000a7306 */ /* 0x000e620000209400 */
[----:B------:R-:W-:Y:S02]  /*42d0*/  IABS R6, R7 ;  /* 0x0000000700067213 */ /* 0x000fe40000000000 */
[----:B------:R-:W-:-:S03]  /*42e0*/  SHF.R.S32.HI R19, RZ, 0x1f, R18 ;  /* 0x0000001fff137819 */ /* 0x000fc60000011412 */
[----:B------:R-:W-:Y:S02]  /*42f0*/  IMAD.MOV R6, RZ, RZ, -R6 ;  /* 0x000000ffff067224 */ /* 0x000fe400078e0a06 */
[----:B-1----:R-:W1:Y:S02]  /*4300*/  MUFU.RCP R10, R10 ;  /* 0x0000000a000a7308 */ /* 0x002e640000001000 */
[----:B-1----:R-:W-:-:S06]  /*4310*/  IADD3 R10, R10, 0xffffffe, RZ ;  /* 0x0ffffffe0a0a7810 */ /* 0x002fcc0007ffe0ff */
[----:B------:R-:W1:Y:S02]  /*4320*/  F2I.FTZ.U32.TRUNC.NTZ R11, R10 ;  /* 0x0000000a000b7305 */ /* 0x000e64000021f000 */
[----:B-1----:R-:W-:Y:S02]  /*4330*/  IMAD.MOV R0, RZ, RZ, -R11 ;  /* 0x000000ffff007224 */ /* 0x002fe400078e0a0b */
[----:B------:R-:W-:Y:S02]  /*4340*/  IMAD.MOV.U32 R10, RZ, RZ, RZ ;  /* 0x000000ffff0a7224 */ /* 0x000fe400078e00ff */
[----:B------:R-:W-:Y:S01]  /*4350*/  IMAD R2, R0, R8, RZ ;  /* 0x0000000800027224 */ /* 0x000fe200078e02ff */
[----:B------:R-:W-:-:S03]  /*4360*/  IABS R0, c[0x0][0x214] ;  /* 0x0000850000007a13 */ /* 0x000fc60000000000 */
[----:B------:R-:W-:Y:S01]  /*4370*/  IMAD.HI.U32 R2, R11, R2, R10 ;  /* 0x000000020b027227 */ /* 0x000fe200078e000a */
[----:B------:R-:W1:Y:S05]  /*4380*/  I2F.RP R3, R0 ;  /* 0x0000000000037306 */ /* 0x000e6a0000209400 */
[----:B------:R-:W-:-:S04]  /*4390*/  IMAD.HI.U32 R2, R2, R9, RZ ;  /* 0x0000000902027227 */ /* 0x000fc800078e00ff */
[----:B------:R-:W-:-:S05]  /*43a0*/  IMAD R6, R2, R6, R9 ;  /* 0x0000000602067224 */ /* 0x000fca00078e0209 */
[----:B------:R-:W-:Y:S01]  /*43b0*/  ISETP.GT.U32.AND P1, PT, R8, R6, PT ;  /* 0x000000060800720c */ /* 0x000fe20003f24070 */
[----:B-1----:R-:W1:-:S12]  /*43c0*/  MUFU.RCP R3, R3 ;  /* 0x0000000300037308 */ /* 0x002e580000001000 */
[----:B------:R-:W-:Y:S01]  /*43d0*/  @!P1 IMAD.IADD R6, R6, 0x1, -R8 ;  /* 0x0000000106069824 */ /* 0x000fe200078e0a08 */
[----:B------:R-:W-:Y:S02]  /*43e0*/  @!P1 IADD3 R2, R2, 0x1, RZ ;  /* 0x0000000102029810 */ /* 0x000fe40007ffe0ff */
[----:B------:R-:W-:Y:S02]  /*43f0*/  ISETP.NE.AND P1, PT, R7, RZ, PT ;  /* 0x000000ff0700720c */ /* 0x000fe40003f25270 */
[----:B------:R-:W-:Y:S02]  /*4400*/  ISETP.GE.U32.AND P2, PT, R6, R8, PT ;  /* 0x000000080600720c */ /* 0x000fe40003f46070 */
[----:B------:R-:W-:Y:S02]  /*4410*/  LOP3.LUT R6, R16, R7, RZ, 0x3c, !PT ;  /* 0x0000000710067212 */ /* 0x000fe400078e3cff */
[----:B-1----:R-:W-:Y:S02]  /*4420*/  IADD3 R3, R3, 0xffffffe, RZ ;  /* 0x0ffffffe03037810 */ /* 0x002fe40007ffe0ff */
[----:B------:R-:W-:-:S02]  /*4430*/  ISETP.GE.AND P0, PT, R6, RZ, PT ;  /* 0x000000ff0600720c */ /* 0x000fc40003f06270 */
[----:B------:R-:W1:Y:S05]  /*4440*/  F2I.FTZ.U32.TRUNC.NTZ R11, R3 ;  /* 0x00000003000b7305 */ /* 0x000e6a000021f000 */
[----:B------:R-:W-:-:S06]  /*4450*/  @P2 IADD3 R2, R2, 0x1, RZ ;  /* 0x0000000102022810 */ /* 0x000fcc0007ffe0ff */
[----:B------:R-:W-:Y:S02]  /*4460*/  @!P0 IADD3 R2, -R2, RZ, RZ ;  /* 0x000000ff02028210 */ /* 0x000fe40007ffe1ff */
[----:B------:R-:W-:Y:S01]  /*4470*/  @!P1 LOP3.LUT R2, RZ, R7, RZ, 0x33, !PT ;  /* 0x00000007ff029212 */ /* 0x000fe200078e33ff */
[----:B-1----:R-:W-:-:S04]  /*4480*/  IMAD.MOV R3, RZ, RZ, -R11 ;  /* 0x000000ffff037224 */ /* 0x002fc800078e0a0b */
        /* <DEDUP_REMOVED lines=39> */
        .weak           $__internal_13_$__cuda_sm20_div_s64
        .type           $__internal_13_$__cuda_sm20_div_s64,@function
        .size           $__internal_13_$__cuda_sm20_div_s64,(.L_x_7709 - $__internal_13_$__cuda_sm20_div_s64)
$__internal_13_$__cuda_sm20_div_s64:
        /* <DEDUP_REMOVED lines=83> */
[----:B------:R-:W-:Y:S06]  /*4c30*/  RET.REL.NODEC R20 `(_ZN5flash32flash_fwd_splitkv_combine_kernelI23Flash_fwd_kernel_traitsILi64ELi64ELi256ELi4ELb0ELb0EN7cutlass6half_tE19Flash_kernel_traitsILi64ELi64ELi256ELi4ES3_EELi8ELi1ELb1EEEvNS_16Flash_fwd_paramsE) ;  /* 0xffffb3c014007950 */ /* 0x000fec0003c3ffff */
.L_x_673:
        /* <DEDUP_REMOVED lines=12> */
.L_x_7709:


//--------------------- .text._ZN5flash24flash_fwd_splitkv_kernelI23Flash_fwd_kernel_traitsILi64ELi64ELi256ELi4ELb0ELb0EN7cutlass6half_tE19Flash_kernel_traitsILi64ELi64ELi256ELi4ES3_EELb1ELb0ELb0ELb0ELb0ELb0ELb0ELb0EEEvNS_16Flash_fwd_paramsE --------------------------
	.section	.text._ZN5flash24flash_fwd_splitkv_kernelI23Flash_fwd_kernel_traitsILi64ELi64ELi256ELi4ELb0ELb0EN7cutlass6half_tE19Flash_kernel_traitsILi64ELi64ELi256ELi4ES3_EELb1ELb0ELb0ELb0ELb0ELb0ELb0ELb0EEEvNS_16Flash_fwd_paramsE,"ax",@progbits
	.sectioninfo	@"SHI_REGISTERS=255"
	.align	128
        .global         _ZN5flash24flash_fwd_splitkv_kernelI23Flash_fwd_kernel_traitsILi64ELi64ELi256ELi4ELb0ELb0EN7cutlass6half_tE19Flash_kernel_traitsILi64ELi64ELi256ELi4ES3_EELb1ELb0ELb0ELb0ELb0ELb0ELb0ELb0EEEvNS_16Flash_fwd_paramsE
        .type           _ZN5flash24flash_fwd_splitkv_kernelI23Flash_fwd_kernel_traitsILi64ELi64ELi256ELi4ELb0ELb0EN7cutlass6half_tE19Flash_kernel_traitsILi64ELi64ELi256ELi4ES3_EELb1ELb0ELb0ELb0ELb0ELb0ELb0ELb0EEEvNS_16Flash_fwd_paramsE,@function
        .size           _ZN5flash24flash_fwd_splitkv_kernelI23Flash_fwd_kernel_traitsILi64ELi64ELi256ELi4ELb0ELb0EN7cutlass6half_tE19Flash_kernel_traitsILi64ELi64ELi256ELi4ES3_EELb1ELb0ELb0ELb0ELb0ELb0ELb0ELb0EEEvNS_16Flash_fwd_paramsE,(.L_x_7754 - _ZN5flash24flash_fwd_splitkv_kernelI23Flash_fwd_kernel_traitsILi64ELi64ELi256ELi4ELb0ELb0EN7cutlass6half_tE19Flash_kernel_traitsILi64ELi64ELi256ELi4ES3_EELb1ELb0ELb0ELb0ELb0ELb0ELb0ELb0EEEvNS_16Flash_fwd_paramsE)
        .other          _ZN5flash24flash_fwd_splitkv_kernelI23Flash_fwd_kernel_traitsILi64ELi64ELi256ELi4ELb0ELb0EN7cutlass6half_tE19Flash_kernel_traitsILi64ELi64ELi256ELi4ES3_EELb1ELb0ELb0ELb0ELb0ELb0ELb0ELb0EEEvNS_16Flash_fwd_paramsE,@"STO_CUDA_ENTRY STV_DEFAULT"
_ZN5flash24flash_fwd_splitkv_kernelI23Flash_fwd_kernel_traitsILi64ELi64ELi256ELi4ELb0ELb0EN7cutlass6half_tE19Flash_kernel_traitsILi64ELi64ELi256ELi4ES3_EELb1ELb0ELb0ELb0ELb0ELb0ELb0ELb0EEEvNS_16Flash_fwd_paramsE:
.text._ZN5flash24flash_fwd_splitkv_kernelI23Flash_fwd_kernel_traitsILi64ELi64ELi256ELi4ELb0ELb0EN7cutlass6half_tE19Flash_kernel_traitsILi64ELi64ELi256ELi4ES3_EELb1ELb0ELb0ELb0ELb0ELb0ELb0ELb0EEEvNS_16Flash_fwd_paramsE:
[----:B------:R-:W-:Y:S02]  /*0000*/  MOV R1, c[0x0][0x28] ;  /* 0x00000a0000017a02 */ /* 0x000fe40000000f00 */
[----:B------:R-:W1:Y:S01]  /*0010*/  S2UR UR12, SR_CTAID.Y ;  /* 0x00000000000c79c3 */ /* 0x000e620000002600 */
[----:B------:R-:W-:Y:S01]  /*0020*/  ULDC.64 UR4, c[0x0][0x240] ;  /* 0x0000900000047ab9 */ /* 0x000fe20000000a00 */
[----:B------:R-:W-:Y:S01]  /*0030*/  IADD3 R1, R1, -0x10, RZ ;  /* 0xfffffff001017810 */ /* 0x000fe20007ffe0ff */
[----:B------:R-:W-:Y:S02]  /*0040*/  UISETP.NE.U32.AND UP2, UPT, URZ, UR4, UPT ;  /* 0x000000043f00728c */ /* 0x000fe4000bf45070 */
[----:B------:R-:W-:Y:S02]  /*0050*/  UMOV UR8, 0x4 ;  /* 0x0000000400087882 */ /* 0x000fe40000000000 */
[----:B------:R-:W-:Y:S02]  /*0060*/  UISETP.NE.AND.EX UP2, UPT, URZ, UR5, UPT, UP2 ;  /* 0x000000053f00728c */ /* 0x000fe4000bf45320 */
[----:B------:R-:W-:Y:S02]  /*0070*/  ULDC.64 UR10, c[0x0][0x240] ;  /* 0x00009000000a7ab9 */ /* 0x000fe40000000a00 */
[----:B------:R-:W-:-:S02]  /*0080*/  ULDC.64 UR4, c[0x0][0x250] ;  /* 0x0000940000047ab9 */ /* 0x000fc40000000a00 */
[----:B------:R-:W-:Y:S01]  /*0090*/  PLOP3.LUT P2, PT, PT, PT, UP2, 0x80, 0x0 ;  /* 0x000000000000781c */ /* 0x000fe20003f4f028 */
[----:B------:R-:W-:Y:S02]  /*00a0*/  UISETP.NE.U32.AND UP0, UPT, URZ, UR4, UPT ;  /* 0x000000043f00728c */ /* 0x000fe4000bf05070 */
[----:B------:R-:W-:Y:S02]  /*00b0*/  ULDC.64 UR20, c[0x0][0x118] ;  /* 0x0000460000147ab9 */ /* 0x000fe40000000a00 */
[----:B------:R-:W-:Y:S02]  /*00c0*/  UISETP.NE.AND.EX UP0, UPT, URZ, UR5, UPT, UP0 ;  /* 0x000000053f00728c */ /* 0x000fe4000bf05300 */
[----:B------:R-:W-:Y:S02]  /*00d0*/  ULDC.U8 UR9, c[0x0][0x312] ;  /* 0x0000c48000097ab9 */ /* 0x000fe40000000000 */
[----:B------:R-:W-:Y:S02]  /*00e0*/  ULDC.64 UR6, c[0x0][0x248] ;  /* 0x0000920000067ab9 */ /* 0x000fe40000000a00 */
[----:B-1----:R-:W-:Y:S01]  /*00f0*/  UIMAD.WIDE UR10, UR12, UR8, UR10 ;  /* 0x000000080c0a72a5 */ /* 0x002fe2000f8e020a */
[----:B------:R-:W-:Y:S01]  /*0100*/  PLOP3.LUT P0, PT, PT, PT, UP0, 0x80, 0x0 ;  /* 0x000000000000781c */ /* 0x000fe20003f0f008 */
[----:B------:R-:W-:-:S02]  /*0110*/  ULDC.64 UR4, c[0x0][0x250] ;  /* 0x0000940000047ab9 */ /* 0x000fc40000000a00 */
[----:B------:R-:W-:Y:S02]  /*0120*/  UISETP.NE.AND UP3, UPT, UR9, URZ, UPT ;  /* 0x0000003f0900728c */ /* 0x000fe4000bf65270 */
[----:B------:R-:W-:Y:S01]  /*0130*/  IMAD.U32 R10, RZ, RZ, UR10 ;  /* 0x0000000aff0a7e24 */ /* 0x000fe2000f8e00ff */
[----:B------:R-:W-:Y:S01]  /*0140*/  UISETP.EQ.U32.AND UP1, UPT, URZ, UR6, UPT ;  /* 0x000000063f00728c */ /* 0x000fe2000bf22070 */
[----:B------:R-:W-:Y:S01]  /*0150*/  IMAD.U32 R11, RZ, RZ, UR11 ;  /* 0x0000000bff0b7e24 */ /* 0x000fe2000f8e00ff */
[----:B------:R-:W-:Y:S02]  /*0160*/  @UP0 UIMAD.WIDE UR4, UR12, UR8, UR4 ;  /* 0x000000080c0402a5 */ /* 0x000fe4000f8e0204 */
[----:B------:R-:W-:Y:S02]  /*0170*/  UISETP.EQ.OR.EX UP1, UPT, URZ, UR7, !UP3, UP1 ;  /* 0x000000073f00728c */ /* 0x000fe4000df22710 */
[----:B------:R-:W2:Y:S01]  /*0180*/  @P2 LDG.E R4, [R10.64] ;  /* 0x000000140a042981 */ /* 0x000ea2000c1e1900 */
[----:B------:R-:W-:-:S03]  /*0190*/  ULDC.64 UR6, c[0x0][0x248] ;  /* 0x0000920000067ab9 */ /* 0x000fc60000000a00 */
[----:B------:R-:W3:Y:S01]  /*01a0*/  @P2 LDG.E R0, [R10.64+0x4] ;  /* 0x000004140a002981 */ /* 0x000ee2000c1e1900 */
[----:B------:R-:W-:Y:S02]  /*01b0*/  IMAD.U32 R8, RZ, RZ, UR4 ;  /* 0x00000004ff087e24 */ /* 0x000fe4000f8e00ff */
[----:B------:R-:W-:Y:S01]  /*01c0*/  IMAD.U32 R9, RZ, RZ, UR5 ;  /* 0x00000005ff097e24 */ /* 0x000fe2000f8e00ff */
[----:B------:R-:W-:-:S04]  /*01d0*/  PLOP3.LUT P1, PT, PT, PT, UP1, 0x80, 0x0 ;  /* 0x000000000000781c */ /* 0x000fc80003f2f018 */
[----:B------:R-:W4:Y:S01]  /*01e0*/  @P0 LDG.E R2, [R8.64] ;  /* 0x0000001408020981 */ /* 0x000f22000c1e1900 */
[----:B------:R-:W-:-:S06]  /*01f0*/  UIMAD.WIDE UR6, UR12, UR8, UR6 ;  /* 0x000000080c0672a5 */ /* 0x000fcc000f8e0206 */
[----:B------:R-:W-:Y:S02]  /*0200*/  IMAD.U32 R6, RZ, RZ, UR6 ;  /* 0x00000006ff067e24 */ /* 0x000fe4000f8e00ff */
[----:B------:R-:W-:-:S05]  /*0210*/  IMAD.U32 R7, RZ, RZ, UR7 ;  /* 0x00000007ff077e24 */ /* 0x000fca000f8e00ff */
[----:B------:R-:W5:Y:S01]  /*0220*/  @!P1 LDG.E R3, [R6.64] ;  /* 0x0000001406039981 */ /* 0x000f62000c1e1900 */
[----:B------:R-:W-:Y:S02]  /*0230*/  UMOV UR11, 0xffffffff ;  /* 0xffffffff000b7882 */ /* 0x000fe40000000000 */
[----:B------:R-:W-:Y:S02]  /*0240*/  UMOV UR22, URZ ;  /* 0x0000003f00167c82 */ /* 0x000fe40008000000 */
[----:B------:R-:W-:Y:S01]  /*0250*/  UMOV UR23, 0xffffffff ;  /* 0xffffffff00177882 */ /* 0x000fe20000000000 */
[----:B------:R-:W1:Y:S08]  /*0260*/  S2UR UR14, SR_CTAID.X ;  /* 0x00000000000e79c3 */ /* 0x000e700000002500 */
[----:B------:R-:W1:Y:S08]  /*0270*/  S2UR UR13, SR_CTAID.Z ;  /* 0x00000000000d79c3 */ /* 0x000e700000002700 */
[----:B--2---:R-:W2:Y:S08]  /*0280*/  @P2 R2UR UR11, R4 ;  /* 0x00000000040b23c2 */ /* 0x004eb000000e0000 */
[----:B---3--:R-:W2:Y:S08]  /*0290*/  @P2 R2UR UR16, R0 ;  /* 0x00000000001023c2 */ /* 0x008eb000000e0000 */
[----:B----4-:R3:W4:Y:S01]  /*02a0*/  @P0 R2UR UR22, R2 ;  /* 0x00000000021603c2 */ /* 0x01072200000e0000 */
[----:B------:R-:W-:-:S04]  /*02b0*/  ISETP.NE.U32.AND P0, PT, RZ, c[0x0][0x248], PT ;  /* 0x00009200ff007a0c */ /* 0x000fc80003f05070 */
[----:B------:R-:W-:Y:S01]  /*02c0*/  ISETP.NE.AND.EX P0, PT, RZ, c[0x0][0x24c], PT, P0 ;  /* 0x00009300ff007a0c */ /* 0x000fe20003f05300 */
[----:B--2---:R-:W-:Y:S02]  /*02d0*/  @UP2 UIADD3 UR16, UR16, -UR11, URZ ;  /* 0x8000000b10102290 */ /* 0x004fe4000fffe03f */
[----:B-----5:R3:W2:Y:S05]  /*02e0*/  @!P1 R2UR UR23, R3 ;  /* 0x00000000031793c2 */ /* 0x0206aa00000e0000 */
[----:B------:R-:W-:-:S05]  /*02f0*/  @!UP2 ULDC UR16, c[0x0][0x214] ;  /* 0x000085000010aab9 */ /* 0x000fca0000000800 */
[----:B-1234-:R-:W-:Y:S05]  /*0300*/  @!P0 BRA `(.L_x_674) ;  /* 0x0000007000008947 */ /* 0x01efea0003800000 */
[----:B------:R-:W-:-:S13]  /*0310*/  PLOP3.LUT P0, PT, PT, PT, UP3, 0x80, 0x0 ;  /* 0x000000000000781c */ /* 0x000fda0003f0f038 */
[----:B------:R-:W2:Y:S04]  /*0320*/  @P0 LDG.E R0, [R6.64+0x4] ;  /* 0x0000041406000981 */ /* 0x000ea8000c1e1900 */
[----:B------:R-:W3:Y:S01]  /*0330*/  @!P0 LDG.E R2, [R6.64] ;  /* 0x0000001406028981 */ /* 0x000ee2000c1e1900 */
[----:B--2---:R-:W1:Y:S02]  /*0340*/  @P0 R2UR UR6, R0 ;  /* 0x00000000000603c2 */ /* 0x004e6400000e0000 */
[----:B-1----:R-:W-:-:S11]  /*0350*/  @UP3 UIADD3 UR6, UR6, -UR23, URZ ;  /* 0x8000001706063290 */ /* 0x002fd6000fffe03f */
[----:B---3--:R1:W2:Y:S02]  /*0360*/  @!P0 R2UR UR6, R2 ;  /* 0x00000000020683c2 */ /* 0x0082a400000e0000 */
[----:B-12---:R-:W-:Y:S05]  /*0370*/  BRA `(.L_x_675) ;  /* 0x0000001000007947 */ /* 0x006fea0003800000 */
.L_x_674:
[----:B------:R-:W-:Y:S02]  /*0380*/  ULDC UR6, c[0x0][0x218] ;  /* 0x0000860000067ab9 */ /* 0x000fe40000000800 */
.L_x_675:
[----:B------:R-:W-:Y:S02]  /*0390*/  ULDC.64 UR4, c[0x0][0x258] ;  /* 0x0000960000047ab9 */ /* 0x000fe40000000a00 */
[----:B------:R-:W-:-:S04]  /*03a0*/  UISETP.NE.U32.AND UP2, UPT, URZ, UR4, UPT ;  /* 0x000000043f00728c */ /* 0x000fc8000bf45070 */
[----:B------:R-:W-:-:S03]  /*03b0*/  UISETP.NE.AND.EX UP2, UPT, URZ, UR5, UPT, UP2 ;  /* 0x000000053f00728c */ /* 0x000fc6000bf45320 */
[----:B------:R-:W-:-:S03]  /*03c0*/  ULDC.64 UR4, c[0x0][0x258] ;  /* 0x0000960000047ab9 */ /* 0x000fc60000000a00 */
[----:B------:R-:W-:-:S05]  /*03d0*/  PLOP3.LUT P0, PT, PT, PT, UP2, 0x80, 0x0 ;  /* 0x000000000000781c */ /* 0x000fca0003f0f028 */
[----:B------:R-:W-:-:S06]  /*03e0*/  @UP2 UIMAD.WIDE UR4, UR12, UR8, UR4 ;  /* 0x000000080c0422a5 */ /* 0x000fcc000f8e0204 */
[----:B------:R-:W-:Y:S02]  /*03f0*/  IMAD.U32 R2, RZ, RZ, UR4 ;  /* 0x00000004ff027e24 */ /* 0x000fe4000f8e00ff */
[----:B------:R-:W-:Y:S01]  /*0400*/  IMAD.U32 R3, RZ, RZ, UR5 ;  /* 0x00000005ff037e24 */ /* 0x000fe2000f8e00ff */
[----:B------:R-:W-:Y:S02]  /*0410*/  USHF.L.U32 UR14, UR14, 0x6, URZ ;  /* 0x000000060e0e7899 */ /* 0x000fe4000800063f */
[----:B------:R-:W-:Y:S02]  /*0420*/  ULDC.64 UR4, c[0x0][0x268] ;  /* 0x00009a0000047ab9 */ /* 0x000fe40000000a00 */
[----:B------:R-:W2:Y:S01]  /*0430*/  @P0 LDG.E R0, [R2.64] ;  /* 0x0000001402000981 */ /* 0x000ea2000c1e1900 */
[----:B------:R-:W-:Y:S02]  /*0440*/  UISETP.GT.AND UP0, UPT, UR16, UR14, UPT ;  /* 0x0000000e1000728c */ /* 0x000fe4000bf04270 */
[----:B------:R-:W-:-:S03]  /*0450*/  @!UP2 UISETP.NE.U32.AND UP1, UPT, URZ, UR4, UPT ;  /* 0x000000043f00a28c */ /* 0x000fc6000bf25070 */
[----:B------:R-:W-:Y:S02]  /*0460*/  ULDC UR4, c[0x0][0x21c] ;  /* 0x0000870000047ab9 */ /* 0x000fe40000000800 */
[----:B------:R-:W-:-:S04]  /*0470*/  @!UP2 UISETP.NE.AND.EX UP1, UPT, URZ, UR5, UPT, UP1 ;  /* 0x000000053f00a28c */ /* 0x000fc8000bf25310 */
[----:B------:R-:W-:Y:S01]  /*0480*/  @!UP2 USEL UR4, URZ, UR4, !UP1 ;  /* 0x000000043f04a287 */ /* 0x000fe2000c800000 */
[----:B--2---:R-:W1:Y:S01]  /*0490*/  @P0 R2UR UR15, R0 ;  /* 0x00000000000f03c2 */ /* 0x004e6200000e0000 */
[----:B------:R-:W-:Y:S01]  /*04a0*/  PLOP3.LUT P0, PT, PT, PT, UP0, 0x80, 0x0 ;  /* 0x000000000000781c */ /* 0x000fe20003f0f008 */
[----:B-1----:R-:W-:Y:S02]  /*04b0*/  @UP2 UIADD3 UR15, UR15, -UR22, URZ ;  /* 0x800000160f0f2290 */ /* 0x002fe4000fffe03f */
[----:B------:R-:W-:-:S10]  /*04c0*/  @!UP2 UIADD3 UR15, UR4, UR6, -UR22 ;  /* 0x00000006040fa290 */ /* 0x000fd4000fffe816 */
[----:B------:R-:W-:Y:S05]  /*04d0*/  @!P0 EXIT ;  /* 0x000000000000894d */ /* 0x000fea0003800000 */
[----:B------:R-:W-:Y:S01]  /*04e0*/  ULDC UR10, c[0x0][0x218] ;  /* 0x00008600000a7ab9 */ /* 0x000fe20000000800 */
[----:B------:R-:W1:Y:S01]  /*04f0*/  S2R R2, SR_TID.X ;  /* 0x0000000000027919 */ /* 0x000e620000002100 */
[----:B------:R-:W-:Y:S02]  /*0500*/  UIADD3 UR7, UR15, 0xff, URZ ;  /* 0x000000ff0f077890 */ /* 0x000fe4000fffe03f */
[----:B------:R-:W-:Y:S02]  /*0510*/  UIADD3 UR10, UR10, 0xff, URZ ;  /* 0x000000ff0a0a7890 */ /* 0x000fe4000fffe03f */
[----:B------:R-:W-:Y:S02]  /*0520*/  UIADD3 UR5, -UR16, 0x13f, UR14 ;  /* 0x0000013f10057890 */ /* 0x000fe4000fffe10e */
[----:B------:R-:W-:Y:S02]  /*0530*/  USHF.R.S32.HI UR6, URZ, 0x1f, UR7 ;  /* 0x0000001f3f067899 */ /* 0x000fe40008011407 */
[----:B------:R-:W-:-:S02]  /*0540*/  USHF.R.S32.HI UR9, URZ, 0x1f, UR10 ;  /* 0x0000001f3f097899 */ /* 0x000fc4000801140a */
[----:B------:R-:W-:Y:S02]  /*0550*/  ULDC UR4, c[0x0][0x2e8] ;  /* 0x0000ba0000047ab9 */ /* 0x000fe40000000800 */
[----:B------:R-:W-:Y:S02]  /*0560*/  UIADD3 UR4, UR5, UR4, UR15 ;  /* 0x0000000405047290 */ /* 0x000fe4000fffe00f */
[----:B------:R-:W-:Y:S02]  /*0570*/  ULEA.HI UR6, UR6, UR7, URZ, 0x8 ;  /* 0x0000000706067291 */ /* 0x000fe4000f8f403f */
[----:B------:R-:W-:Y:S02]  /*0580*/  ULEA.HI UR9, UR9, UR10, URZ, 0x8 ;  /* 0x0000000a09097291 */ /* 0x000fe4000f8f403f */
[----:B------:R-:W-:Y:S02]  /*0590*/  USHF.R.S32.HI UR5, URZ, 0x1f, UR4 ;  /* 0x0000001f3f057899 */ /* 0x000fe40008011404 */
[----:B------:R-:W-:-:S02]  /*05a0*/  USHF.R.S32.HI UR6, URZ, 0x8, UR6 ;  /* 0x000000083f067899 */ /* 0x000fc40008011406 */
[----:B------:R-:W-:Y:S02]  /*05b0*/  USHF.R.S32.HI UR9, URZ, 0x8, UR9 ;  /* 0x000000083f097899 */ /* 0x000fe40008011409 */
[----:B------:R-:W-:Y:S02]  /*05c0*/  ULEA.HI UR4, UR5, UR4, URZ, 0x8 ;  /* 0x0000000405047291 */ /* 0x000fe4000f8f403f */
[----:B------:R-:W-:Y:S02]  /*05d0*/  UISETP.LT.AND UP0, UPT, UR9, UR6, UPT ;  /* 0x000000060900728c */ /* 0x000fe4000bf01270 */
[----:B------:R-:W-:Y:S02]  /*05e0*/  USHF.R.S32.HI UR4, URZ, 0x8, UR4 ;  /* 0x000000083f047899 */ /* 0x000fe40008011404 */
[----:B------:R-:W-:-:S04]  /*05f0*/  USEL UR6, UR9, UR6, UP0 ;  /* 0x0000000609067287 */ /* 0x000fc80008000000 */
[----:B------:R-:W-:-:S04]  /*0600*/  UISETP.LT.AND UP0, UPT, UR6, UR4, UPT ;  /* 0x000000040600728c */ /* 0x000fc8000bf01270 */
[----:B------:R-:W-:-:S06]  /*0610*/  USEL UR6, UR6, UR4, UP0 ;  /* 0x0000000406067287 */ /* 0x000fcc0008000000 */
[----:B------:R-:W-:-:S13]  /*0620*/  ISETP.LT.AND P0, PT, RZ, UR6, PT ;  /* 0x00000006ff007c0c */ /* 0x000fda000bf01270 */
[----:B------:R-:W-:Y:S05]  /*0630*/  @P0 BRA `(.L_x_676) ;  /* 0x000007b000000947 */ /* 0x000fea0003800000 */
[----:B-1----:R-:W-:Y:S01]  /*0640*/  SHF.R.S32.HI R3, RZ, 0x1f, R2 ;  /* 0x0000001fff037819 */ /* 0x002fe20000011402 */
[----:B------:R-:W-:Y:S01]  /*0650*/  UISETP.NE.AND UP0, UPT, UR11, -0x1, UPT ;  /* 0xffffffff0b00788c */ /* 0x000fe2000bf05270 */
[----:B------:R-:W1:Y:S01]  /*0660*/  S2R R6, SR_CTAID.Z ;  /* 0x0000000000067919 */ /* 0x000e620000002700 */
[----:B------:R-:W-:Y:S01]  /*0670*/  USHF.R.S32.HI UR10, URZ, 0x1f, UR14 ;  /* 0x0000001f3f0a7899 */ /* 0x000fe2000801140e */
[----:B------:R-:W-:Y:S01]  /*0680*/  LEA.HI R4, R3, R2, RZ, 0x3 ;  /* 0x0000000203047211 */ /* 0x000fe200078f18ff */
[----:B------:R-:W-:Y:S01]  /*0690*/  ULDC.64 UR6, c[0x0][0x1e8] ;  /* 0x00007a0000067ab9 */ /* 0x000fe20000000a00 */
[----:B------:R-:W-:Y:S01]  /*06a0*/  IMAD.U32 R3, RZ, RZ, UR14 ;  /* 0x0000000eff037e24 */ /* 0x000fe2000f8e00ff */
[----:B------:R-:W-:Y:S01]  /*06b0*/  ULDC.64 UR4, c[0x0][0x1e8] ;  /* 0x00007a0000047ab9 */ /* 0x000fe20000000a00 */
[----:B------:R-:W-:Y:S01]  /*06c0*/  LOP3.LUT R5, R4, 0xfffffff8, RZ, 0xc0, !PT ;  /* 0xfffffff804057812 */ /* 0x000fe200078ec0ff */
[----:B------:R-:W-:Y:S01]  /*06d0*/  UIMAD UR4, UR10, UR4, URZ ;  /* 0x000000040a0472a4 */ /* 0x000fe2000f8e023f */
[----:B------:R-:W-:Y:S01]  /*06e0*/  SHF.R.S32.HI R4, RZ, 0x3, R4 ;  /* 0x00000003ff047819 */ /* 0x000fe20000011404 */
[----:B------:R-:W-:Y:S01]  /*06f0*/  UIADD3 UR16, -UR14, UR16, URZ ;  /* 0x000000100e107290 */ /* 0x000fe2000fffe13f */
[----:B------:R-:W-:Y:S01]  /*0700*/  BSSY B0, `(.L_x_677) ;  /* 0x0000028000007945 */ /* 0x000fe20003800000 */
[----:B------:R-:W-:Y:S01]  /*0710*/  @UP0 UIMAD.WIDE.U32 UR8, UR11, UR6, URZ ;  /* 0x000000060b0802a5 */ /* 0x000fe2000f8e003f */
[----:B------:R-:W-:Y:S01]  /*0720*/  IMAD.IADD R5, R2, 0x1, -R5 ;  /* 0x0000000102057824 */ /* 0x000fe200078e0a05 */
[----:B------:R-:W-:-:S02]  /*0730*/  UIMAD UR6, UR14, UR5, UR4 ;  /* 0x000000050e0672a4 */ /* 0x000fc4000f8e0204 */
[----:B------:R-:W-:Y:S01]  /*0740*/  @UP0 UIMAD UR7, UR11, UR7, UR9 ;  /* 0x000000070b0702a4 */ /* 0x000fe2000f8e0209 */
[----:B------:R-:W-:Y:S01]  /*0750*/  IMAD.SHL.U32 R8, R5, 0x8, RZ ;  /* 0x0000000805087824 */ /* 0x000fe200078e00ff */
[----:B------:R-:W-:Y:S02]  /*0760*/  @!UP0 USHF.R.S32.HI UR9, URZ, 0x1f, UR12 ;  /* 0x0000001f3f098899 */ /* 0x000fe4000801140c */
[----:B------:R-:W-:Y:S01]  /*0770*/  ULDC.64 UR4, c[0x0][0x1e0] ;  /* 0x0000780000047ab9 */ /* 0x000fe20000000a00 */
[----:B------:R-:W-:Y:S01]  /*0780*/  IMAD.U32 R0, RZ, RZ, UR6 ;  /* 0x00000006ff007e24 */ /* 0x000fe2000f8e00ff */
[----:B------:R-:W-:Y:S01]  /*0790*/  @!UP0 UIMAD UR9, UR9, UR4, URZ ;  /* 0x00000004090982a4 */ /* 0x000fe2000f8e023f */
[----:B------:R-:W-:Y:S01]  /*07a0*/  SHF.R.S32.HI R9, RZ, 0x1f, R8 ;  /* 0x0000001fff097819 */ /* 0x000fe20000011408 */
[----:B------:R-:W-:Y:S01]  /*07b0*/  @!UP0 UIMAD.WIDE.U32 UR18, UR12, UR4, URZ ;  /* 0x000000040c1282a5 */ /* 0x000fe2000f8e003f */
[----:B------:R-:W-:Y:S01]  /*07c0*/  ISETP.GE.AND P1, PT, R8, c[0x0][0x220], PT ;  /* 0x0000880008007a0c */ /* 0x000fe20003f26270 */
[----:B------:R-:W-:-:S02]  /*07d0*/  @!UP0 UIMAD UR9, UR12, UR5, UR9 ;  /* 0x000000050c0982a4 */ /* 0x000fc4000f8e0209 */
[----:B------:R-:W-:Y:S01]  /*07e0*/  IMAD.WIDE.U32 R2, R3, c[0x0][0x1e8], R8 ;  /* 0x00007a0003027a25 */ /* 0x000fe200078e0008 */
[----:B------:R-:W-:Y:S02]  /*07f0*/  USHF.R.S32.HI UR10, URZ, 0x1f, UR13 ;  /* 0x0000001f3f0a7899 */ /* 0x000fe4000801140d */
[----:B------:R-:W-:Y:S02]  /*0800*/  @!UP0 UMOV UR8, UR18 ;  /* 0x0000001200088c82 */ /* 0x000fe40008000000 */
[----:B------:R-:W-:Y:S01]  /*0810*/  @!UP0 UIADD3 UR7, UR19, UR9, URZ ;  /* 0x0000000913078290 */ /* 0x000fe2000fffe03f */
[----:B------:R-:W-:Y:S01]  /*0820*/  IADD3 R2, P0, R2, UR8, RZ ;  /* 0x0000000802027c10 */ /* 0x000fe2000ff1e0ff */
[----:B------:R-:W-:Y:S02]  /*0830*/  ULDC.64 UR4, c[0x0][0x1f0] ;  /* 0x00007c0000047ab9 */ /* 0x000fe40000000a00 */
[----:B------:R-:W-:Y:S02]  /*0840*/  UIMAD UR4, UR10, UR4, URZ ;  /* 0x000000040a0472a4 */ /* 0x000fe4000f8e023f */
[----:B------:R-:W-:-:S02]  /*0850*/  IADD3.X R3, R3, UR7, R0, P0, !PT ;  /* 0x0000000703037c10 */ /* 0x000fc400087fe400 */
[----:B------:R-:W-:Y:S01]  /*0860*/  ISETP.GE.OR P0, PT, R4, UR16, P1 ;  /* 0x0000001004007c0c */ /* 0x000fe20008f06670 */
[----:B------:R-:W-:Y:S02]  /*0870*/  UIMAD UR5, UR13, UR5, UR4 ;  /* 0x000000050d0572a4 */ /* 0x000fe4000f8e0204 */
[----:B-1----:R-:W-:Y:S01]  /*0880*/  IMAD.WIDE.U32 R6, R6, c[0x0][0x1f0], R2 ;  /* 0x00007c0006067a25 */ /* 0x002fe200078e0002 */
[----:B------:R-:W-:Y:S01]  /*0890*/  ULDC UR4, c[0x0][0x1c0] ;  /* 0x0000700000047ab9 */ /* 0x000fe20000000800 */
[----:B------:R-:W-:Y:S01]  /*08a0*/  SHF.R.S32.HI R2, RZ, 0x1f, R4 ;  /* 0x0000001fff027819 */ /* 0x000fe20000011404 */
[----:B------:R-:W-:Y:S02]  /*08b0*/  UIMAD UR12, UR12, UR4, UR13 ;  /* 0x000000040c0c72a4 */ /* 0x000fe4000f8e020d */
[----:B------:R-:W-:Y:S01]  /*08c0*/  IADD3 R11, R7, UR5, RZ ;  /* 0x00000005070b7c10 */ /* 0x000fe2000fffe0ff */
[----:B------:R-:W-:Y:S02]  /*08d0*/  ULDC UR4, c[0x0][0x214] ;  /* 0x0000850000047ab9 */ /* 0x000fe40000000800 */
[----:B------:R-:W-:-:S02]  /*08e0*/  UIMAD UR4, UR12, UR4, UR14 ;  /* 0x000000040c0472a4 */ /* 0x000fc4000f8e020e */
[----:B------:R-:W-:Y:S05]  /*08f0*/  @P0 BRA `(.L_x_678) ;  /* 0x0000008000000947 */ /* 0x000fea0003800000 */
[----:B------:R-:W-:Y:S01]  /*0900*/  MOV R10, R6 ;  /* 0x00000006000a7202 */ /* 0x000fe20000000f00 */
[----:B------:R-:W-:-:S04]  /*0910*/  IMAD R3, R2, c[0x0][0x1e8], RZ ;  /* 0x00007a0002037a24 */ /* 0x000fc800078e02ff */
[----:B------:R-:W-:-:S04]  /*0920*/  IMAD.WIDE.U32 R8, R4, c[0x0][0x1e8], R10 ;  /* 0x00007a0004087a25 */ /* 0x000fc800078e000a */
[----:B------:R-:W-:Y:S01]  /*0930*/  IMAD R0, R4, c[0x0][0x1ec], R3 ;  /* 0x00007b0004007a24 */ /* 0x000fe200078e0203 */
[----:B------:R-:W-:-:S04]  /*0940*/  LEA R12, P0, R8, c[0x0][0x1d0], 0x1 ;  /* 0x00007400080c7a11 */ /* 0x000fc800078008ff */
[----:B------:R-:W-:-:S04]  /*0950*/  IADD3 R0, R9, R0, RZ ;  /* 0x0000000009007210 */ /* 0x000fc80007ffe0ff */
[----:B------:R-:W-:-:S05]  /*0960*/  LEA.HI.X R13, R8, c[0x0][0x1d4], R0, 0x1, P0 ;  /* 0x00007500080d7a11 */ /* 0x000fca00000f0c00 */
[----:B------:R1:W-:Y:S02]  /*0970*/  STG.E.128 [R12.64], RZ ;  /* 0x000000ff0c007986 */ /* 0x0003e4000c101d14 */
.L_x_678:
[----:B------:R-:W-:Y:S05]  /*0980*/  BSYNC B0 ;  /* 0x0000000000007941 */ /* 0x000fea0003800000 */
.L_x_677:
[----:B------:R-:W-:Y:S01]  /*0990*/  IADD3 R0, R4, 0x10, RZ ;  /* 0x0000001004007810 */ /* 0x000fe20007ffe0ff */
[----:B------:R-:W-:Y:S03]  /*09a0*/  BSSY B0, `(.L_x_679) ;  /* 0x000000f000007945 */ /* 0x000fe60003800000 */
[C---:B------:R-:W-:Y:S02]  /*09b0*/  ISETP.GE.OR P0, PT, R0.reuse, UR16, P1 ;  /* 0x0000001000007c0c */ /* 0x040fe40008f06670 */
[----:B------:R-:W-:-:S11]  /*09c0*/  ISETP.GE.AND P3, PT, R0, UR16, PT ;  /* 0x0000001000007c0c */ /* 0x000fd6000bf66270 */
[----:B------:R-:W-:Y:S05]  /*09d0*/  @P0 BRA `(.L_x_680) ;  /* 0x000000b000000947 */ /* 0x000fea0003800000 */
[----:B------:R-:W-:Y:S01]  /*09e0*/  IADD3 R3, P0, R4, 0x10, RZ ;  /* 0x0000001004037810 */ /* 0x000fe20007f1e0ff */
[----:B------:R-:W-:Y:S01]  /*09f0*/  IMAD.MOV.U32 R8, RZ, RZ, R6 ;  /* 0x000000ffff087224 */ /* 0x000fe200078e0006 */
[----:B------:R-:W-:-:S03]  /*0a00*/  MOV R9, R11 ;  /* 0x0000000b00097202 */ /* 0x000fc60000000f00 */
[----:B------:R-:W-:Y:S02]  /*0a10*/  IMAD.X R0, RZ, RZ, R2, P0 ;  /* 0x000000ffff007224 */ /* 0x000fe400000e0602 */
[----:B------:R-:W-:-:S04]  /*0a20*/  IMAD.WIDE.U32 R8, R3, c[0x0][0x1e8], R8 ;  /* 0x00007a0003087a25 */ /* 0x000fc800078e0008 */
[----:B------:R-:W-:Y:S01]  /*0a30*/  IMAD R0, R0, c[0x0][0x1e8], RZ ;  /* 0x00007a0000007a24 */ /* 0x000fe200078e02ff */
[----:B-1----:R-:W-:-:S03]  /*0a40*/  LEA R12, P0, R8, c[0x0][0x1d0], 0x1 ;  /* 0x00007400080c7a11 */ /* 0x002fc600078008ff */
[----:B------:R-:W-:-:S05]  /*0a50*/  IMAD R0, R3, c[0x0][0x1ec], R0 ;  /* 0x00007b0003007a24 */ /* 0x000fca00078e0200 */
[----:B------:R-:W-:-:S04]  /*0a60*/  IADD3 R3, R9, R0, RZ ;  /* 0x0000000009037210 */ /* 0x000fc80007ffe0ff */
[----:B------:R-:W-:-:S05]  /*0a70*/  LEA.HI.X R13, R8, c[0x0][0x1d4], R3, 0x1, P0 ;  /* 0x00007500080d7a11 */ /* 0x000fca00000f0c03 */
[----:B------:R1:W-:Y:S02]  /*0a80*/  STG.E.128 [R12.64], RZ ;  /* 0x000000ff0c007986 */ /* 0x0003e4000c101d14 */
.L_x_680:
[----:B------:R-:W-:Y:S05]  /*0a90*/  BSYNC B0 ;  /* 0x0000000000007941 */ /* 0x000fea0003800000 */
.L_x_679:
        /* <DEDUP_REMOVED lines=16> */
.L_x_682:
[----:B------:R-:W-:Y:S05]  /*0ba0*/  BSYNC B0 ;  /* 0x0000000000007941 */ /* 0x000fea0003800000 */
.L_x_681:
[----:B------:R-:W-:Y:S01]  /*0bb0*/  IADD3 R0, R4, 0x30, RZ ;  /* 0x0000003004007810 */ /* 0x000fe20007ffe0ff */
[----:B------:R-:W-:Y:S03]  /*0bc0*/  BSSY B0, `(.L_x_683) ;  /* 0x000000e000007945 */ /* 0x000fe60003800000 */
[C---:B------:R-:W-:Y:S02]  /*0bd0*/  ISETP.GE.OR P1, PT, R0.reuse, UR16, P1 ;  /* 0x0000001000007c0c */ /* 0x040fe40008f26670 */
[----:B------:R-:W-:-:S11]  /*0be0*/  ISETP.GE.AND P0, PT, R0, UR16, PT ;  /* 0x0000001000007c0c */ /* 0x000fd6000bf06270 */
[----:B------:R-:W-:Y:S05]  /*0bf0*/  @P1 BRA `(.L_x_684) ;  /* 0x000000a000001947 */ /* 0x000fea0003800000 */
[----:B------:R-:W-:Y:S02]  /*0c00*/  IADD3 R3, P1, R4, 0x30, RZ ;  /* 0x0000003004037810 */ /* 0x000fe40007f3e0ff */
[----:B------:R-:W-:Y:S02]  /*0c10*/  MOV R7, R11 ;  /* 0x0000000b00077202 */ /* 0x000fe40000000f00 */
[----:B------:R-:W-:-:S03]  /*0c20*/  IADD3.X R0, RZ, R2, RZ, P1, !PT ;  /* 0x00000002ff007210 */ /* 0x000fc60000ffe4ff */
[----:B------:R-:W-:-:S04]  /*0c30*/  IMAD.WIDE.U32 R6, R3, c[0x0][0x1e8], R6 ;  /* 0x00007a0003067a25 */ /* 0x000fc800078e0006 */
[----:B------:R-:W-:Y:S01]  /*0c40*/  IMAD R0, R0, c[0x0][0x1e8], RZ ;  /* 0x00007a0000007a24 */ /* 0x000fe200078e02ff */
[----:B------:R-:W-:-:S03]  /*0c50*/  LEA R8, P1, R6, c[0x0][0x1d0], 0x1 ;  /* 0x0000740006087a11 */ /* 0x000fc600078208ff */
[----:B------:R-:W-:-:S05]  /*0c60*/  IMAD R3, R3, c[0x0][0x1ec], R0 ;  /* 0x00007b0003037a24 */ /* 0x000fca00078e0200 */
[----:B------:R-:W-:-:S04]  /*0c70*/  IADD3 R3, R7, R3, RZ ;  /* 0x0000000307037210 */ /* 0x000fc80007ffe0ff */
[----:B------:R-:W-:-:S05]  /*0c80*/  LEA.HI.X R9, R6, c[0x0][0x1d4], R3, 0x1, P1 ;  /* 0x0000750006097a11 */ /* 0x000fca00008f0c03 */
[----:B------:R2:W-:Y:S02]  /*0c90*/  STG.E.128 [R8.64], RZ ;  /* 0x000000ff08007986 */ /* 0x0005e4000c101d14 */
.L_x_684:
[----:B------:R-:W-:Y:S05]  /*0ca0*/  BSYNC B0 ;  /* 0x0000000000007941 */ /* 0x000fea0003800000 */
.L_x_683:
[C---:B------:R-:W-:Y:S01]  /*0cb0*/  ISETP.NE.AND P4, PT, R5.reuse, RZ, PT ;  /* 0x000000ff0500720c */ /* 0x040fe20003f85270 */
[----:B------:R-:W-:Y:S01]  /*0cc0*/  IMAD.U32 R3, RZ, RZ, UR4 ;  /* 0x00000004ff037e24 */ /* 0x000fe2000f8e00ff */
[C---:B------:R-:W-:Y:S02]  /*0cd0*/  ISETP.NE.OR P3, PT, R5.reuse, RZ, P3 ;  /* 0x000000ff0500720c */ /* 0x040fe40001f65670 */
[C---:B------:R-:W-:Y:S02]  /*0ce0*/  ISETP.GE.OR P4, PT, R4.reuse, UR16, P4 ;  /* 0x0000001004007c0c */ /* 0x040fe4000a786670 */
[C---:B------:R-:W-:Y:S02]  /*0cf0*/  ISETP.NE.OR P2, PT, R5.reuse, RZ, P2 ;  /* 0x000000ff0500720c */ /* 0x040fe40001745670 */
[----:B------:R-:W-:Y:S02]  /*0d00*/  IADD3 R4, P1, R4, UR4, RZ ;  /* 0x0000000404047c10 */ /* 0x000fe4000ff3e0ff */
[----:B------:R-:W-:-:S02]  /*0d10*/  ISETP.NE.OR P0, PT, R5, RZ, P0 ;  /* 0x000000ff0500720c */ /* 0x000fc40000705670 */
[----:B------:R-:W-:Y:S02]  /*0d20*/  LEA.HI.X.SX32 R3, R3, R2, 0x1, P1 ;  /* 0x0000000203037211 */ /* 0x000fe400008f0eff */
[----:B------:R-:W-:Y:S01]  /*0d30*/  LEA R6, P1, R4, c[0x0][0x200], 0x2 ;  /* 0x0000800004067a11 */ /* 0x000fe200078210ff */
[----:B------:R-:W-:-:S03]  /*0d40*/  @!P3 IMAD.MOV.U32 R2, RZ, RZ, 0x7f800000 ;  /* 0x7f800000ff02b424 */ /* 0x000fc600078e00ff */
[----:B------:R-:W-:Y:S01]  /*0d50*/  LEA.HI.X R7, R4, c[0x0][0x204], R3, 0x2, P1 ;  /* 0x0000810004077a11 */ /* 0x000fe200008f1403 */
[----:B------:R-:W-:Y:S02]  /*0d60*/  @!P4 IMAD.MOV.U32 R3, RZ, RZ, 0x7f800000 ;  /* 0x7f800000ff03c424 */ /* 0x000fe400078e00ff */
[----:B------:R-:W-:Y:S02]  /*0d70*/  @!P2 IMAD.MOV.U32 R0, RZ, RZ, 0x7f800000 ;  /* 0x7f800000ff00a424 */ /* 0x000fe400078e00ff */
[----:B------:R3:W-:Y:S04]  /*0d80*/  @!P3 STG.E [R6.64+0x40], R2 ;  /* 0x000040020600b986 */ /* 0x0007e8000c101914 */
[----:B------:R3:W-:Y:S04]  /*0d90*/  @!P4 STG.E [R6.64], R3 ;  /* 0x000000030600c986 */ /* 0x0007e8000c101914 */
[----:B------:R3:W-:Y:S01]  /*0da0*/  @!P2 STG.E [R6.64+0x80], R0 ;  /* 0x000080000600a986 */ /* 0x0007e2000c101914 */
[----:B------:R-:W-:Y:S05]  /*0db0*/  @P0 EXIT ;  /* 0x000000000000094d */ /* 0x000fea0003800000 */
[----:B---3--:R-:W-:-:S05]  /*0dc0*/  MOV R3, 0x7f800000 ;  /* 0x7f80000000037802 */ /* 0x008fca0000000f00 */
[----:B------:R-:W-:Y:S01]  /*0dd0*/  STG.E [R6.64+0xc0], R3 ;  /* 0x0000c00306007986 */ /* 0x000fe2000c101914 */
[----:B------:R-:W-:Y:S05]  /*0de0*/  EXIT ;  /* 0x000000000000794d */ /* 0x000fea0003800000 */
.L_x_676:
[----:B-1----:R-:W-:Y:S02]  /*0df0*/  ULDC.64 UR4, c[0x0][0x2b8] ;  /* 0x0000ae0000047ab9 */ /* 0x002fe40000000a00 */
[----:B------:R-:W-:Y:S02]  /*0e00*/  UISETP.NE.U32.AND UP0, UPT, URZ, UR4, UPT ;  /* 0x000000043f00728c */ /* 0x000fe4000bf05070 */
[----:B------:R-:W-:Y:S02]  /*0e10*/  ULDC.64 UR18, c[0x0][0x2c0] ;  /* 0x0000b00000127ab9 */ /* 0x000fe40000000a00 */
[----:B------:R-:W-:-:S03]  /*0e20*/  UISETP.NE.AND.EX UP0, UPT, URZ, UR5, UPT, UP0 ;  /* 0x000000053f00728c */ /* 0x000fc6000bf05300 */
[----:B------:R-:W-:-:S03]  /*0e30*/  ULDC.64 UR4, c[0x0][0x2b8] ;  /* 0x0000ae0000047ab9 */ /* 0x000fc60000000a00 */
[----:B------:R-:W-:-:S05]  /*0e40*/  PLOP3.LUT P0, PT, PT, PT, UP0, 0x80, 0x0 ;  /* 0x000000000000781c */ /* 0x000fca0003f0f008 */
[----:B------:R-:W-:-:S06]  /*0e50*/  @UP0 UIMAD.WIDE UR4, UR12, UR8, UR4 ;  /* 0x000000080c0402a5 */ /* 0x000fcc000f8e0204 */
[----:B------:R-:W-:Y:S02]  /*0e60*/  IMAD.U32 R4, RZ, RZ, UR4 ;  /* 0x00000004ff047e24 */ /* 0x000fe4000f8e00ff */
[----:B------:R-:W-:Y:S01]  /*0e70*/  IMAD.U32 R5, RZ, RZ, UR5 ;  /* 0x00000005ff057e24 */ /* 0x000fe2000f8e00ff */
[----:B------:R-:W-:Y:S02]  /*0e80*/  UISETP.NE.U32.AND UP1, UPT, URZ, UR18, UPT ;  /* 0x000000123f00728c */ /* 0x000fe4000bf25070 */
[----:B------:R-:W-:Y:S02]  /*0e90*/  ULDC.64 UR4, c[0x0][0x2c8] ;  /* 0x0000b20000047ab9 */ /* 0x000fe40000000a00 */
[----:B------:R-:W2:Y:S01]  /*0ea0*/  @P0 LDG.E R3, [R4.64] ;  /* 0x0000001404030981 */ /* 0x000ea2000c1e1900 */
[----:B------:R-:W-:Y:S01]  /*0eb0*/  UISETP.NE.AND.EX UP1, UPT, URZ, UR19, UPT, UP1 ;  /* 0x000000133f00728c */ /* 0x000fe2000bf25310 */
[----:B------:R-:W-:Y:S01]  /*0ec0*/  IABS R0, c[0x0][0x2d0] ;  /* 0x0000b40000007a13 */ /* 0x000fe20000000000 */
[----:B------:R-:W-:-:S02]  /*0ed0*/  UPLOP3.LUT UP5, UPT, UPT, UPT, UPT, 0x40, 0x0 ;  /* 0x000000000000789c */ /* 0x000fc40003fae870 */
[----:B------:R-:W-:-:S07]  /*0ee0*/  UMOV UR17, UR12 ;  /* 0x0000000c00117c82 */ /* 0x000fce0008000000 */
[----:B------:R-:W-:Y:S02]  /*0ef0*/  @UP1 USHF.R.S32.HI UR7, URZ, 0x1f, UR12 ;  /* 0x0000001f3f071899 */ /* 0x000fe4000801140c */
[----:B------:R-:W-:Y:S02]  /*0f00*/  @UP1 UIMAD.WIDE.U32 UR24, UR12, UR4, URZ ;  /* 0x000000040c1812a5 */ /* 0x000fe4000f8e003f */
[----:B------:R-:W-:-:S03]  /*0f10*/  @UP1 UIMAD UR7, UR7, UR4, URZ ;  /* 0x00000004070712a4 */ /* 0x000fc6000f8e023f */
[----:B------:R-:W-:Y:S02]  /*0f20*/  UMOV UR4, URZ ;  /* 0x0000003f00047c82 */ /* 0x000fe40008000000 */
[----:B------:R-:W-:Y:S02]  /*0f30*/  @UP1 UIMAD UR5, UR12, UR5, UR7 ;  /* 0x000000050c0512a4 */ /* 0x000fe4000f8e0207 */
[----:B------:R-:W-:Y:S02]  /*0f40*/  @UP1 ULEA UR4, UP0, UR24, UR18, 0x2 ;  /* 0x0000001218041291 */ /* 0x000fe4000f80103f */
[----:B------:R-:W-:Y:S02]  /*0f50*/  @UP1 UIADD3 UR5, UR25, UR5, URZ ;  /* 0x0000000519051290 */ /* 0x000fe4000fffe03f */
[----:B------:R1:W3:Y:S02]  /*0f60*/  R2UR UR7, R0 ;  /* 0x00000000000773c2 */ /* 0x0002e400000e0000 */
[----:B------:R-:W-:-:S02]  /*0f70*/  @UP1 USHF.L.U64.HI UR24, UR24, 0x2, UR5 ;  /* 0x0000000218181899 */ /* 0x000fc40008010205 */
[----:B------:R-:W-:Y:S02]  /*0f80*/  UMOV UR18, UR4 ;  /* 0x0000000400127c82 */ /* 0x000fe40008000000 */
[----:B------:R-:W-:Y:S02]  /*0f90*/  UMOV UR5, URZ ;  /* 0x0000003f00057c82 */ /* 0x000fe40008000000 */
[----:B------:R-:W-:Y:S02]  /*0fa0*/  @UP1 UIADD3.X UR5, UR24, UR19, URZ, UP0, !UPT ;  /* 0x0000001318051290 */ /* 0x000fe400087fe43f */
[----:B------:R-:W-:-:S04]  /*0fb0*/  @UP1 UISETP.NE.U32.AND UP0, UPT, UR4, URZ, UPT ;  /* 0x0000003f0400128c */ /* 0x000fc8000bf05070 */
[----:B------:R-:W-:Y:S02]  /*0fc0*/  @UP1 UISETP.NE.AND.EX UP5, UPT, UR5, URZ, UPT, UP0 ;  /* 0x0000003f0500128c */ /* 0x000fe4000bfa5300 */
[----:B------:R-:W-:Y:S01]  /*0fd0*/  UMOV UR19, UR5 ;  /* 0x0000000500137c82 */ /* 0x000fe20008000000 */
[----:B--2---:R1:W2:Y:S08]  /*0fe0*/  @P0 R2UR UR17, R3 ;  /* 0x00000000031103c2 */ /* 0x0042b000000e0000 */
[----:B------:R-:W-:-:S13]  /*0ff0*/  PLOP3.LUT P0, PT, PT, PT, UP5, 0x80, 0x0 ;  /* 0x000000000000781c */ /* 0x000fda0003f0f058 */
[----:B-12---:R-:W-:Y:S05]  /*1000*/  @!P0 BRA `(.L_x_685) ;  /* 0x000005a000008947 */ /* 0x006fea0003800000 */
[----:B---3--:R-:W1:Y:S01]  /*1010*/  I2F.RP R4, UR7 ;  /* 0x0000000700047d06 */ /* 0x008e620008209400 */
[----:B------:R-:W-:Y:S02]  /*1020*/  ULEA UR9, UR6, 0xffffff00, 0x8 ;  /* 0xffffff0006097891 */ /* 0x000fe4000f8e403f */
[----:B------:R-:W-:Y:S02]  /*1030*/  UMOV UR22, URZ ;  /* 0x0000003f00167c82 */ /* 0x000fe40008000000 */
[----:B------:R-:W-:Y:S02]  /*1040*/  ULDC UR10, c[0x0][0x2d0] ;  /* 0x0000b400000a7ab9 */ /* 0x000fe40000000800 */
[----:B------:R-:W-:-:S05]  /*1050*/  IMAD.U32 R0, RZ, RZ, UR9 ;  /* 0x00000009ff007e24 */ /* 0x000fca000f8e00ff */
[----:B------:R-:W-:Y:S01]  /*1060*/  IABS R0, R0 ;  /* 0x0000000000007213 */ /* 0x000fe20000000000 */
[----:B-1----:R-:W1:Y:S03]  /*1070*/  MUFU.RCP R3, R4 ;  /* 0x0000000400037308 */ /* 0x002e660000001000 */
[----:B------:R-:W2:Y:S01]  /*1080*/  R2UR UR5, R0 ;  /* 0x00000000000573c2 */ /* 0x000ea200000e0000 */
[----:B-1----:R-:W-:-:S06]  /*1090*/  IADD3 R3, R3, 0xffffffe, RZ ;  /* 0x0ffffffe03037810 */ /* 0x002fcc0007ffe0ff */
[----:B------:R-:W1:Y:S02]  /*10a0*/  F2I.FTZ.U32.TRUNC.NTZ R3, R3 ;  /* 0x0000000300037305 */ /* 0x000e64000021f000 */
[----:B-1----:R-:W1:Y:S02]  /*10b0*/  R2UR UR23, R3 ;  /* 0x00000000031773c2 */ /* 0x002e6400000e0000 */
[----:B-1----:R-:W-:-:S04]  /*10c0*/  UIADD3 UR4, URZ, -UR23, URZ ;  /* 0x800000173f047290 */ /* 0x002fc8000fffe03f */
[----:B------:R-:W-:-:S04]  /*10d0*/  UIMAD UR4, UR4, UR7, URZ ;  /* 0x00000007040472a4 */ /* 0x000fc8000f8e023f */
[----:B------:R-:W-:-:S07]  /*10e0*/  UIMAD.WIDE.U32 UR22, UR23, UR4, UR22 ;  /* 0x00000004171672a5 */ /* 0x000fce000f8e0016 */
[----:B------:R-:W-:Y:S02]  /*10f0*/  UMOV UR17, UR23 ;  /* 0x0000001700117c82 */ /* 0x000fe40008000000 */
[----:B--2---:R-:W-:-:S07]  /*1100*/  UIMAD.WIDE.U32 UR24, UR17, UR5, URZ ;  /* 0x00000005111872a5 */ /* 0x004fce000f8e003f */
[----:B------:R-:W-:Y:S02]  /*1110*/  UMOV UR24, UR25 ;  /* 0x0000001900187c82 */ /* 0x000fe40008000000 */
[----:B------:R-:W-:-:S04]  /*1120*/  UIADD3 UR4, -UR24, URZ, URZ ;  /* 0x0000003f18047290 */ /* 0x000fc8000fffe13f */
[----:B------:R-:W-:-:S04]  /*1130*/  UIMAD UR4, UR7, UR4, UR5 ;  /* 0x00000004070472a4 */ /* 0x000fc8000f8e0205 */
[----:B------:R-:W-:-:S11]  /*1140*/  UISETP.GT.U32.AND UP0, UPT, UR7, UR4, UPT ;  /* 0x000000040700728c */ /* 0x000fd6000bf04070 */
[----:B------:R-:W-:Y:S02]  /*1150*/  @!UP0 UIADD3 UR4, UR4, -UR7, URZ ;  /* 0x8000000704048290 */ /* 0x000fe4000fffe03f */
[----:B------:R-:W-:Y:S02]  /*1160*/  @!UP0 UIADD3 UR24, UR24, 0x1, URZ ;  /* 0x0000000118188890 */ /* 0x000fe4000fffe03f */
[----:B------:R-:W-:Y:S02]  /*1170*/  UISETP.GE.U32.AND UP1, UPT, UR4, UR7, UPT ;  /* 0x000000070400728c */ /* 0x000fe4000bf26070 */
[----:B------:R-:W-:-:S04]  /*1180*/  ULOP3.LUT UR4, UR9, UR10, URZ, 0x3c, !UPT ;  /* 0x0000000a09047292 */ /* 0x000fc8000f8e3c3f */
[----:B------:R-:W-:-:S05]  /*1190*/  UISETP.GE.AND UP0, UPT, UR4, URZ, UPT ;  /* 0x0000003f0400728c */ /* 0x000fca000bf06270 */
[----:B------:R-:W-:Y:S02]  /*11a0*/  @UP1 UIADD3 UR24, UR24, 0x1, URZ ;  /* 0x0000000118181890 */ /* 0x000fe4000fffe03f */
[----:B------:R-:W-:-:S04]  /*11b0*/  UISETP.NE.AND UP1, UPT, URZ, UR10, UPT ;  /* 0x0000000a3f00728c */ /* 0x000fc8000bf25270 */
[----:B------:R-:W-:-:S07]  /*11c0*/  @!UP0 UIADD3 UR24, -UR24, URZ, URZ ;  /* 0x0000003f18188290 */ /* 0x000fce000fffe13f */
[----:B------:R-:W-:-:S04]  /*11d0*/  @!UP1 ULOP3.LUT UR24, URZ, UR10, URZ, 0x33, !UPT ;  /* 0x0000000a3f189292 */ /* 0x000fc8000f8e333f */
[----:B------:R-:W-:-:S06]  /*11e0*/  UIMAD.WIDE UR4, UR24, 0x4, UR18 ;  /* 0x00000004180478a5 */ /* 0x000fcc000f8e0212 */
[----:B------:R-:W-:Y:S01]  /*11f0*/  IMAD.U32 R10, RZ, RZ, UR4 ;  /* 0x00000004ff0a7e24 */ /* 0x000fe2000f8e00ff */
[----:B------:R-:W-:Y:S02]  /*1200*/  MOV R11, UR5 ;  /* 0x00000005000b7c02 */ /* 0x000fe40008000f00 */
[----:B------:R-:W-:Y:S01]  /*1210*/  IABS R5, c[0x0][0x1c8] ;  /* 0x0000720000057a13 */ /* 0x000fe20000000000 */
[----:B------:R-:W1:Y:S01]  /*1220*/  S2R R0, SR_CTAID.Z ;  /* 0x0000000000007919 */ /* 0x000e620000002700 */
[----:B------:R-:W-:Y:S02]  /*1230*/  ULDC UR25, c[0x0][0x1c8] ;  /* 0x0000720000197ab9 */ /* 0x000fe40000000800 */
[----:B------:R-:W-:Y:S01]  /*1240*/  UIADD3 UR24, -UR24, URZ, URZ ;  /* 0x0000003f18187290 */ /* 0x000fe2000fffe13f */
[----:B------:R-:W2:Y:S01]  /*1250*/  LDG.E R3, [R10.64] ;  /* 0x000000140a037981 */ /* 0x000ea2000c1e1900 */
[----:B------:R-:W3:Y:S01]  /*1260*/  I2F.RP R8, R5 ;  /* 0x0000000500087306 */ /* 0x000ee20000209400 */
[----:B------:R-:W-:-:S02]  /*1270*/  ULOP3.LUT UR25, UR13, UR25, URZ, 0x3c, !UPT ;  /* 0x000000190d197292 */ /* 0x000fc4000f8e3c3f */
[----:B------:R-:W-:Y:S02]  /*1280*/  ULDC.64 UR4, c[0x0][0x180] ;  /* 0x0000600000047ab9 */ /* 0x000fe40000000a00 */
[----:B------:R-:W-:Y:S02]  /*1290*/  UIMAD UR10, UR24, UR10, UR9 ;  /* 0x0000000a180a72a4 */ /* 0x000fe4000f8e0209 */
[----:B------:R-:W-:Y:S02]  /*12a0*/  ISETP.LE.AND P0, PT, RZ, UR25, PT ;  /* 0x00000019ff007c0c */ /* 0x000fe4000bf03270 */
[----:B------:R-:W-:Y:S01]  /*12b0*/  USHF.R.S32.HI UR9, URZ, 0x1f, UR10 ;  /* 0x0000001f3f097899 */ /* 0x000fe2000801140a */
[----:B---3--:R-:W3:Y:S01]  /*12c0*/  MUFU.RCP R6, R8 ;  /* 0x0000000800067308 */ /* 0x008ee20000001000 */
[----:B-1----:R-:W-:Y:S02]  /*12d0*/  IABS R0, R0 ;  /* 0x0000000000007213 */ /* 0x002fe40000000000 */
[----:B---3--:R-:W-:-:S05]  /*12e0*/  IADD3 R6, R6, 0xffffffe, RZ ;  /* 0x0ffffffe06067810 */ /* 0x008fca0007ffe0ff */
[----:B------:R-:W1:Y:S02]  /*12f0*/  F2I.FTZ.U32.TRUNC.NTZ R7, R6 ;  /* 0x0000000600077305 */ /* 0x000e64000021f000 */
[----:B-1----:R-:W-:Y:S02]  /*1300*/  IMAD.MOV R4, RZ, RZ, -R7 ;  /* 0x000000ffff047224 */ /* 0x002fe400078e0a07 */
[----:B------:R-:W-:Y:S02]  /*1310*/  IMAD.MOV.U32 R6, RZ, RZ, RZ ;  /* 0x000000ffff067224 */ /* 0x000fe400078e00ff */
[----:B------:R-:W-:-:S04]  /*1320*/  IMAD R4, R4, R5, RZ ;  /* 0x0000000504047224 */ /* 0x000fc800078e02ff */
[----:B------:R-:W-:Y:S01]  /*1330*/  IMAD.HI.U32 R7, R7, R4, R6 ;  /* 0x0000000407077227 */ /* 0x000fe200078e0006 */
[----:B------:R-:W-:-:S05]  /*1340*/  MOV R4, R0 ;  /* 0x0000000000047202 */ /* 0x000fca0000000f00 */
        /* <DEDUP_REMOVED lines=8> */
[----:B------:R-:W-:-:S04]  /*13d0*/  @P2 IADD3 R8, R8, 0x1, RZ ;  /* 0x0000000108082810 */ /* 0x000fc80007ffe0ff */
[----:B------:R-:W-:Y:S02]  /*13e0*/  @!P0 IADD3 R8, -R8, RZ, RZ ;  /* 0x000000ff08088210 */ /* 0x000fe40007ffe1ff */
[----:B------:R-:W-:-:S04]  /*13f0*/  @!P1 LOP3.LUT R8, RZ, c[0x0][0x1c8], RZ, 0x33, !PT ;  /* 0x00007200ff089a12 */ /* 0x000fc800078e33ff */
[----:B------:R-:W-:Y:S01]  /*1400*/  SHF.R.S32.HI R5, RZ, 0x1f, R8 ;  /* 0x0000001fff057819 */ /* 0x000fe20000011408 */
[----:B--2---:R1:W2:Y:S04]  /*1410*/  R2UR UR22, R3 ;  /* 0x00000000031673c2 */ /* 0x0042a800000e0000 */
[----:B-1----:R-:W-:Y:S01]  /*1420*/  IMAD R3, R5, c[0x0][0x1b0], RZ ;  /* 0x00006c0005037a24 */ /* 0x002fe200078e02ff */
[----:B--2---:R-:W-:Y:S02]  /*1430*/  USHF.R.S32.HI UR17, URZ, 0x1f, UR22 ;  /* 0x0000001f3f117899 */ /* 0x004fe40008011416 */
[----:B------:R-:W-:Y:S01]  /*1440*/  UIMAD.WIDE.U32 UR26, UR22, UR4, URZ ;  /* 0x00000004161a72a5 */ /* 0x000fe2000f8e003f */
[----:B------:R-:W-:Y:S01]  /*1450*/  IMAD R12, R8, c[0x0][0x1b4], R3 ;  /* 0x00006d00080c7a24 */ /* 0x000fe200078e0203 */
[----:B------:R-:W-:-:S04]  /*1460*/  UIMAD UR23, UR17, UR4, URZ ;  /* 0x00000004111772a4 */ /* 0x000fc8000f8e023f */
[----:B------:R-:W-:Y:S02]  /*1470*/  UIMAD UR23, UR22, UR5, UR23 ;  /* 0x00000005161772a4 */ /* 0x000fe4000f8e0217 */
[----:B------:R-:W-:Y:S02]  /*1480*/  UMOV UR24, UR26 ;  /* 0x0000001a00187c82 */ /* 0x000fe40008000000 */
[----:B------:R-:W-:Y:S02]  /*1490*/  ULDC.64 UR4, c[0x0][0x198] ;  /* 0x0000660000047ab9 */ /* 0x000fe40000000a00 */
[----:B------:R-:W-:Y:S02]  /*14a0*/  UIADD3 UR25, UR27, UR23, URZ ;  /* 0x000000171b197290 */ /* 0x000fe4000fffe03f */
[----:B------:R-:W-:Y:S02]  /*14b0*/  UIMAD UR23, UR9, UR4, URZ ;  /* 0x00000004091772a4 */ /* 0x000fe4000f8e023f */
[----:B------:R-:W-:-:S02]  /*14c0*/  UIMAD.WIDE.U32 UR24, UR10, UR4, UR24 ;  /* 0x000000040a1872a5 */ /* 0x000fc4000f8e0018 */
[----:B------:R-:W-:-:S04]  /*14d0*/  UIMAD UR5, UR10, UR5, UR23 ;  /* 0x000000050a0572a4 */ /* 0x000fc8000f8e0217 */
[----:B------:R-:W-:Y:S01]  /*14e0*/  UIADD3 UR23, UR25, UR5, URZ ;  /* 0x0000000519177290 */ /* 0x000fe2000fffe03f */
[----:B------:R-:W-:Y:S02]  /*14f0*/  IMAD.U32 R7, RZ, RZ, UR25 ;  /* 0x00000019ff077e24 */ /* 0x000fe4000f8e00ff */
[----:B------:R-:W-:Y:S01]  /*1500*/  IMAD.U32 R6, RZ, RZ, UR24 ;  /* 0x00000018ff067e24 */ /* 0x000fe2000f8e00ff */
[----:B------:R-:W-:Y:S02]  /*1510*/  ULDC.64 UR4, c[0x0][0x188] ;  /* 0x0000620000047ab9 */ /* 0x000fe40000000a00 */
[----:B------:R-:W-:Y:S01]  /*1520*/  MOV R7, UR23 ;  /* 0x0000001700077c02 */ /* 0x000fe20008000f00 */
[----:B------:R-:W-:Y:S02]  /*1530*/  UIMAD UR17, UR17, UR4, URZ ;  /* 0x00000004111172a4 */ /* 0x000fe4000f8e023f */
[----:B------:R-:W-:Y:S02]  /*1540*/  UIMAD.WIDE.U32 UR24, UR22, UR4, URZ ;  /* 0x00000004161872a5 */ /* 0x000fe4000f8e003f */
[----:B------:R-:W-:Y:S01]  /*1550*/  IMAD.WIDE.U32 R6, R8, c[0x0][0x1b0], R6 ;  /* 0x00006c0008067a25 */ /* 0x000fe200078e0006 */
[----:B------:R-:W-:-:S03]  /*1560*/  UIMAD UR5, UR22, UR5, UR17 ;  /* 0x00000005160572a4 */ /* 0x000fc6000f8e0211 */
[----:B------:R-:W-:Y:S01]  /*1570*/  IMAD.IADD R12, R7, 0x1, R12 ;  /* 0x00000001070c7824 */ /* 0x000fe200078e020c */
[----:B------:R-:W-:Y:S01]  /*1580*/  MOV R4, R6 ;  /* 0x0000000600047202 */ /* 0x000fe20000000f00 */
[----:B------:R-:W-:Y:S01]  /*1590*/  UIADD3 UR23, UR25, UR5, URZ ;  /* 0x0000000519177290 */ /* 0x000fe2000fffe03f */
[----:B------:R-:W-:Y:S05]  /*15a0*/  BRA `(.L_x_686) ;  /* 0x000004e000007947 */ /* 0x000fea0003800000 */
.L_x_685:
[----:B---3--:R-:W-:Y:S02]  /*15b0*/  UISETP.NE.AND UP0, UPT, UR23, -0x1, UPT ;  /* 0xffffffff1700788c */ /* 0x008fe4000bf05270 */
[----:B------:R-:W-:-:S04]  /*15c0*/  ULDC.64 UR4, c[0x0][0x198] ;  /* 0x0000660000047ab9 */ /* 0x000fc80000000a00 */
[----:B------:R-:W-:-:S05]  /*15d0*/  PLOP3.LUT P0, PT, PT, PT, UP0, 0x80, 0x0 ;  /* 0x000000000000781c */ /* 0x000fca0003f0f008 */
[----:B------:R-:W-:-:S04]  /*15e0*/  @UP0 UIADD3 UR25, UR22, UR23, URZ ;  /* 0x0000001716190290 */ /* 0x000fc8000fffe03f */
[----:B------:R-:W-:-:S04]  /*15f0*/  @UP0 UIMAD.WIDE.U32 UR26, UR25, UR4, URZ ;  /* 0x00000004191a02a5 */ /* 0x000fc8000f8e003f */
[----:B------:R-:W-:Y:S01]  /*1600*/  @UP0 UIMAD UR25, UR25, UR5, UR27 ;  /* 0x00000005191902a4 */ /* 0x000fe2000f8e021b */
[----:B------:R-:W-:Y:S05]  /*1610*/  @P0 BRA `(.L_x_687) ;  /* 0x000000c000000947 */ /* 0x000fea0003800000 */
[----:B------:R-:W-:Y:S02]  /*1620*/  USHF.R.S32.HI UR9, URZ, 0x1f, UR22 ;  /* 0x0000001f3f097899 */ /* 0x000fe40008011416 */
[----:B------:R-:W-:Y:S02]  /*1630*/  ULDC.64 UR4, c[0x0][0x198] ;  /* 0x0000660000047ab9 */ /* 0x000fe40000000a00 */
[----:B------:R-:W-:Y:S02]  /*1640*/  UIMAD UR9, UR9, UR4, URZ ;  /* 0x00000004090972a4 */ /* 0x000fe4000f8e023f */
[----:B------:R-:W-:Y:S02]  /*1650*/  UIMAD.WIDE.U32 UR24, UR22, UR4, URZ ;  /* 0x00000004161872a5 */ /* 0x000fe4000f8e003f */
[----:B------:R-:W-:Y:S02]  /*1660*/  UIMAD UR9, UR22, UR5, UR9 ;  /* 0x00000005160972a4 */ /* 0x000fe4000f8e0209 */
[----:B------:R-:W-:-:S02]  /*1670*/  USHF.R.S32.HI UR10, URZ, 0x1f, UR17 ;  /* 0x0000001f3f0a7899 */ /* 0x000fc40008011411 */
[----:B------:R-:W-:Y:S02]  /*1680*/  ULDC.64 UR4, c[0x0][0x180] ;  /* 0x0000600000047ab9 */ /* 0x000fe40000000a00 */
[----:B------:R-:W-:Y:S02]  /*1690*/  UIADD3 UR25, UR25, UR9, URZ ;  /* 0x0000000919197290 */ /* 0x000fe4000fffe03f */
[----:B------:R-:W-:Y:S02]  /*16a0*/  UIMAD UR10, UR10, UR4, URZ ;  /* 0x000000040a0a72a4 */ /* 0x000fe4000f8e023f */
[----:B------:R-:W-:Y:S02]  /*16b0*/  UIMAD.WIDE.U32 UR26, UR17, UR4, UR24 ;  /* 0x00000004111a72a5 */ /* 0x000fe4000f8e0018 */
[----:B------:R-:W-:-:S04]  /*16c0*/  UIMAD UR5, UR17, UR5, UR10 ;  /* 0x00000005110572a4 */ /* 0x000fc8000f8e020a */
[----:B------:R-:W-:Y:S02]  /*16d0*/  UIADD3 UR25, UR27, UR5, URZ ;  /* 0x000000051b197290 */ /* 0x000fe4000fffe03f */
.L_x_687:
[----:B------:R-:W-:Y:S01]  /*16e0*/  IABS R4, c[0x0][0x1c8] ;  /* 0x0000720000047a13 */ /* 0x000fe20000000000 */
[----:B------:R-:W1:Y:S01]  /*16f0*/  S2R R0, SR_CTAID.Z ;  /* 0x0000000000007919 */ /* 0x000e620000002700 */
[----:B------:R-:W-:Y:S02]  /*1700*/  ULDC UR4, c[0x0][0x1c8] ;  /* 0x0000720000047ab9 */ /* 0x000fe40000000800 */
[----:B------:R-:W2:Y:S01]  /*1710*/  I2F.RP R5, R4 ;  /* 0x0000000400057306 */ /* 0x000ea20000209400 */
[----:B------:R-:W-:Y:S02]  /*1720*/  ULOP3.LUT UR4, UR13, UR4, URZ, 0x3c, !UPT ;  /* 0x000000040d047292 */ /* 0x000fe4000f8e3c3f */
[----:B------:R-:W-:Y:S02]  /*1730*/  ULEA UR10, UR6, 0xffffff00, 0x8 ;  /* 0xffffff00060a7891 */ /* 0x000fe4000f8e403f */
[----:B------:R-:W-:Y:S02]  /*1740*/  UMOV UR27, UR25 ;  /* 0x00000019001b7c82 */ /* 0x000fe40008000000 */
[----:B------:R-:W-:Y:S01]  /*1750*/  ISETP.LE.AND P2, PT, RZ, UR4, PT ;  /* 0x00000004ff007c0c */ /* 0x000fe2000bf43270 */
[----:B------:R-:W-:-:S02]  /*1760*/  USHF.R.S32.HI UR9, URZ, 0x1f, UR10 ;  /* 0x0000001f3f097899 */ /* 0x000fc4000801140a */
[----:B------:R-:W-:Y:S02]  /*1770*/  ULDC.64 UR4, c[0x0][0x198] ;  /* 0x0000660000047ab9 */ /* 0x000fe40000000a00 */
[----:B------:R-:W-:Y:S02]  /*1780*/  UIMAD UR24, UR9, UR4, URZ ;  /* 0x00000004091872a4 */ /* 0x000fe4000f8e023f */
[----:B------:R-:W-:Y:S01]  /*1790*/  UIMAD.WIDE.U32 UR26, UR10, UR4, UR26 ;  /* 0x000000040a1a72a5 */ /* 0x000fe2000f8e001a */
[----:B--2---:R-:W2:Y:S01]  /*17a0*/  MUFU.RCP R6, R5 ;  /* 0x0000000500067308 */ /* 0x004ea20000001000 */
[----:B------:R-:W-:Y:S02]  /*17b0*/  UIMAD UR4, UR10, UR5, UR24 ;  /* 0x000000050a0472a4 */ /* 0x000fe4000f8e0218 */
[----:B------:R-:W-:Y:S01]  /*17c0*/  @UP0 UIADD3 UR23, UR22, UR23, URZ ;  /* 0x0000001716170290 */ /* 0x000fe2000fffe03f */
[----:B-1----:R-:W-:Y:S01]  /*17d0*/  IABS R0, R0 ;  /* 0x0000000000007213 */ /* 0x002fe20000000000 */
[----:B------:R-:W-:Y:S01]  /*17e0*/  UIADD3 UR4, UR27, UR4, URZ ;  /* 0x000000041b047290 */ /* 0x000fe2000fffe03f */
[----:B--2---:R-:W-:-:S04]  /*17f0*/  IADD3 R6, R6, 0xffffffe, RZ ;  /* 0x0ffffffe06067810 */ /* 0x004fc80007ffe0ff */
[----:B------:R-:W1:Y:S02]  /*1800*/  F2I.FTZ.U32.TRUNC.NTZ R7, R6 ;  /* 0x0000000600077305 */ /* 0x000e64000021f000 */
[----:B-1----:R-:W-:Y:S02]  /*1810*/  IMAD.MOV R3, RZ, RZ, -R7 ;  /* 0x000000ffff037224 */ /* 0x002fe400078e0a07 */
[----:B------:R-:W-:Y:S02]  /*1820*/  IMAD.MOV.U32 R6, RZ, RZ, RZ ;  /* 0x000000ffff067224 */ /* 0x000fe400078e00ff */
[----:B------:R-:W-:-:S04]  /*1830*/  IMAD R3, R3, R4, RZ ;  /* 0x0000000403037224 */ /* 0x000fc800078e02ff */
[----:B------:R-:W-:Y:S01]  /*1840*/  IMAD.HI.U32 R3, R7, R3, R6 ;  /* 0x0000000307037227 */ /* 0x000fe200078e0006 */
[----:B------:R-:W-:-:S03]  /*1850*/  MOV R6, UR26 ;  /* 0x0000001a00067c02 */ /* 0x000fc60008000f00 */
[----:B------:R-:W-:Y:S01]  /*1860*/  IMAD.U32 R7, RZ, RZ, UR27 ;  /* 0x0000001bff077e24 */ /* 0x000fe2000f8e00ff */
[----:B------:R-:W-:Y:S01]  /*1870*/  MOV R7, UR4 ;  /* 0x0000000400077c02 */ /* 0x000fe20008000f00 */
[----:B------:R-:W-:Y:S01]  /*1880*/  IMAD.HI.U32 R8, R3, R0, RZ ;  /* 0x0000000003087227 */ /* 0x000fe200078e00ff */
[----:B------:R-:W-:Y:S02]  /*1890*/  ULDC.64 UR4, c[0x0][0x1a0] ;  /* 0x0000680000047ab9 */ /* 0x000fe40000000a00 */
[----:B------:R-:W-:Y:S02]  /*18a0*/  @UP0 UIMAD.WIDE.U32 UR24, UR23, UR4, URZ ;  /* 0x00000004171802a5 */ /* 0x000fe4000f8e003f */
[----:B------:R-:W-:Y:S02]  /*18b0*/  IADD3 R3, -R8, RZ, RZ ;  /* 0x000000ff08037210 */ /* 0x000fe40007ffe1ff */
[----:B------:R-:W-:-:S03]  /*18c0*/  @UP0 UIMAD UR23, UR23, UR5, UR25 ;  /* 0x00000005171702a4 */ /* 0x000fc6000f8e0219 */
[----:B------:R-:W-:-:S05]  /*18d0*/  IMAD R3, R4, R3, R0 ;  /* 0x0000000304037224 */ /* 0x000fca00078e0200 */
[----:B------:R-:W-:-:S13]  /*18e0*/  ISETP.GT.U32.AND P1, PT, R4, R3, PT ;  /* 0x000000030400720c */ /* 0x000fda0003f24070 */
[----:B------:R-:W-:Y:S01]  /*18f0*/  @!P1 IMAD.IADD R3, R3, 0x1, -R4 ;  /* 0x0000000103039824 */ /* 0x000fe200078e0a04 */
[----:B------:R-:W-:Y:S02]  /*1900*/  @!P1 IADD3 R8, R8, 0x1, RZ ;  /* 0x0000000108089810 */ /* 0x000fe40007ffe0ff */
[----:B------:R-:W-:Y:S02]  /*1910*/  ISETP.NE.AND P1, PT, RZ, c[0x0][0x1c8], PT ;  /* 0x00007200ff007a0c */ /* 0x000fe40003f25270 */
[----:B------:R-:W-:-:S13]  /*1920*/  ISETP.GE.U32.AND P3, PT, R3, R4, PT ;  /* 0x000000040300720c */ /* 0x000fda0003f66070 */
[----:B------:R-:W-:-:S05]  /*1930*/  @P3 IADD3 R8, R8, 0x1, RZ ;  /* 0x0000000108083810 */ /* 0x000fca0007ffe0ff */
[----:B------:R-:W-:Y:S01]  /*1940*/  @!P2 IMAD.MOV R8, RZ, RZ, -R8 ;  /* 0x000000ffff08a224 */ /* 0x000fe200078e0a08 */
[----:B------:R-:W-:-:S04]  /*1950*/  @!P1 LOP3.LUT R8, RZ, c[0x0][0x1c8], RZ, 0x33, !PT ;  /* 0x00007200ff089a12 */ /* 0x000fc800078e33ff */
[----:B------:R-:W-:Y:S01]  /*1960*/  SHF.R.S32.HI R5, RZ, 0x1f, R8 ;  /* 0x0000001fff057819 */ /* 0x000fe20000011408 */
[----:B------:R-:W-:-:S04]  /*1970*/  IMAD.WIDE.U32 R6, R8, c[0x0][0x1b0], R6 ;  /* 0x00006c0008067a25 */ /* 0x000fc800078e0006 */
[----:B------:R-:W-:Y:S02]  /*1980*/  IMAD R3, R5, c[0x0][0x1b0], RZ ;  /* 0x00006c0005037a24 */ /* 0x000fe400078e02ff */
[----:B------:R-:W-:Y:S02]  /*1990*/  IMAD.MOV.U32 R4, RZ, RZ, R6 ;  /* 0x000000ffff047224 */ /* 0x000fe400078e0006 */
[----:B------:R-:W-:-:S05]  /*19a0*/  IMAD R12, R8, c[0x0][0x1b4], R3 ;  /* 0x00006d00080c7a24 */ /* 0x000fca00078e0203 */
[----:B------:R-:W-:Y:S01]  /*19b0*/  IADD3 R12, R7, R12, RZ ;  /* 0x0000000c070c7210 */ /* 0x000fe20007ffe0ff */
        /* <DEDUP_REMOVED lines=13> */
.L_x_686:
[----:B------:R-:W-:Y:S01]  /*1a90*/  SHF.R.S32.HI R3, RZ, 0x1f, R2 ;  /* 0x0000001fff037819 */ /* 0x000fe20000011402 */
[----:B------:R-:W-:Y:S01]  /*1aa0*/  UISETP.NE.AND UP0, UPT, UR11, -0x1, UPT ;  /* 0xffffffff0b00788c */ /* 0x000fe2000bf05270 */
[----:B------:R-:W1:Y:S01]  /*1ab0*/  S2R R10, SR_CTAID.Z ;  /* 0x00000000000a7919 */ /* 0x000e620000002700 */
[----:B------:R-:W-:Y:S01]  /*1ac0*/  ULDC.64 UR4, c[0x0][0x190] ;  /* 0x0000640000047ab9 */ /* 0x000fe20000000a00 */
[----:B------:R-:W-:Y:S01]  /*1ad0*/  LEA.HI R7, R3, R2, RZ, 0x3 ;  /* 0x0000000203077211 */ /* 0x000fe200078f18ff */
[----:B------:R-:W-:Y:S01]  /*1ae0*/  IMAD R5, R5, c[0x0][0x1b8], RZ ;  /* 0x00006e0005057a24 */ /* 0x000fe200078e02ff */
[----:B------:R-:W2:Y:S01]  /*1af0*/  S2R R15, SR_CTAID.X ;  /* 0x00000000000f7919 */ /* 0x000ea20000002500 */
[----:B------:R-:W-:Y:S01]  /*1b00*/  BSSY B0, `(.L_x_688) ;  /* 0x0000047000007945 */ /* 0x000fe20003800000 */
[----:B------:R-:W-:Y:S01]  /*1b10*/  SHF.R.S32.HI R30, RZ, 0x3, R7 ;  /* 0x00000003ff1e7819 */ /* 0x000fe20000011407 */
[----:B------:R-:W-:Y:S01]  /*1b20*/  IMAD R0, R8, c[0x0][0x1bc], R5 ;  /* 0x00006f0008007a24 */ /* 0x000fe200078e0205 */
[----:B------:R-:W-:-:S02]  /*1b30*/  LOP3.LUT R7, R7, 0xfffffff8, RZ, 0xc0, !PT ;  /* 0xfffffff807077812 */ /* 0x000fc400078ec0ff */
[----:B------:R-:W-:Y:S01]  /*1b40*/  @UP0 UIMAD.WIDE.U32 UR26, UR11, UR4, URZ ;  /* 0x000000040b1a02a5 */ /* 0x000fe2000f8e003f */
[----:B------:R-:W-:Y:S01]  /*1b50*/  IMAD.SHL.U32 R11, R30, 0x40, RZ ;  /* 0x000000401e0b7824 */ /* 0x000fe200078e00ff */
[----:B------:R-:W-:Y:S01]  /*1b60*/  @!UP0 USHF.R.S32.HI UR17, URZ, 0x1f, UR12 ;  /* 0x0000001f3f118899 */ /* 0x000fe2000801140c */
[----:B------:R-:W-:Y:S01]  /*1b70*/  IMAD.IADD R172, R2, 0x1, -R7 ;  /* 0x0000000102ac7824 */ /* 0x000fe200078e0a07 */
[----:B------:R-:W-:Y:S01]  /*1b80*/  @UP0 UIMAD UR22, UR11, UR5, UR27 ;  /* 0x000000050b1602a4 */ /* 0x000fe2000f8e021b */
[----:B------:R-:W-:Y:S01]  /*1b90*/  IADD3 R6, P1, R30, UR10, RZ ;  /* 0x0000000a1e067c10 */ /* 0x000fe2000ff3e0ff */
[----:B------:R-:W-:Y:S01]  /*1ba0*/  UIADD3 UR10, -UR14, UR16, URZ ;  /* 0x000000100e0a7290 */ /* 0x000fe2000fffe13f */
[----:B------:R-:W-:Y:S01]  /*1bb0*/  IMAD.SHL.U32 R246, R172, 0x8, RZ ;  /* 0x00000008acf67824 */ /* 0x000fe200078e00ff */
[----:B------:R-:W-:Y:S01]  /*1bc0*/  ULDC.64 UR4, c[0x0][0x178] ;  /* 0x00005e0000047ab9 */ /* 0x000fe20000000a00 */
[----:B------:R-:W-:Y:S01]  /*1bd0*/  LOP3.LUT R11, R11, 0x1c0, RZ, 0xc0, !PT ;  /* 0x000001c00b0b7812 */ /* 0x000fe200078ec0ff */
[----:B------:R-:W-:Y:S01]  /*1be0*/  @!UP0 UIMAD UR17, UR17, UR4, URZ ;  /* 0x00000004111182a4 */ /* 0x000fe2000f8e023f */
[----:B------:R-:W-:-:S02]  /*1bf0*/  SHF.R.S32.HI R31, RZ, 0x1f, R30 ;  /* 0x0000001fff1f7819 */ /* 0x000fc4000001141e */
[--C-:B------:R-:W-:Y:S01]  /*1c00*/  SHF.R.S32.HI R7, RZ, 0x1f, R246.reuse ;  /* 0x0000001fff077819 */ /* 0x100fe200000114f6 */
[----:B------:R-:W-:Y:S01]  /*1c10*/  @!UP0 UIMAD UR5, UR12, UR5, UR17 ;  /* 0x000000050c0582a4 */ /* 0x000fe2000f8e0211 */
[----:B------:R-:W-:Y:S01]  /*1c20*/  IADD3 R16, P0, R246, UR24, RZ ;  /* 0x00000018f6107c10 */ /* 0x000fe2000ff1e0ff */
[----:B------:R-:W-:Y:S01]  /*1c30*/  @!UP0 UIMAD.WIDE.U32 UR24, UR12, UR4, URZ ;  /* 0x000000040c1882a5 */ /* 0x000fe2000f8e003f */
[----:B------:R-:W-:Y:S01]  /*1c40*/  LOP3.LUT R9, R11, 0x38, R246, 0xf8, !PT ;  /* 0x000000380b097812 */ /* 0x000fe200078ef8f6 */
[----:B------:R-:W-:Y:S01]  /*1c50*/  USHF.R.S32.HI UR12, URZ, 0x1f, UR13 ;  /* 0x0000001f3f0c7899 */ /* 0x000fe2000801140d */
[----:B------:R-:W-:Y:S01]  /*1c60*/  SHF.R.U32.HI R244, RZ, 0x3, R11 ;  /* 0x00000003fff47819 */ /* 0x000fe2000001160b */
[----:B------:R-:W-:Y:S01]  /*1c70*/  @!UP0 UIADD3 UR22, UR25, UR5, URZ ;  /* 0x0000000519168290 */ /* 0x000fe2000fffe03f */
[----:B------:R-:W-:Y:S01]  /*1c80*/  IADD3.X R17, R7, UR23, RZ, P0, !PT ;  /* 0x0000001707117c10 */ /* 0x000fe200087fe4ff */
[----:B------:R-:W-:Y:S01]  /*1c90*/  IMAD R203, R31, c[0x0][0x198], RZ ;  /* 0x000066001fcb7a24 */ /* 0x000fe200078e02ff */
[----:B------:R-:W-:Y:S01]  /*1ca0*/  LOP3.LUT R244, R9, R244, RZ, 0x3c, !PT ;  /* 0x000000f409f47212 */ /* 0x000fe200078e3cff */
[----:B------:R-:W-:Y:S01]  /*1cb0*/  @!UP0 UMOV UR26, UR24 ;  /* 0x00000018001a8c82 */ /* 0x000fe20008000000 */
[----:B------:R-:W-:Y:S01]  /*1cc0*/  LEA.HI R11, R3, R2, RZ, 0x6 ;  /* 0x00000002030b7211 */ /* 0x000fe200078f30ff */
[----:B------:R-:W-:Y:S01]  /*1cd0*/  IMAD.WIDE.U32 R8, R8, c[0x0][0x1b8], R16 ;  /* 0x00006e0008087a25 */ /* 0x000fe200078e0010 */
[----:B------:R-:W-:Y:S01]  /*1ce0*/  IADD3 R16, P0, R246, UR26, RZ ;  /* 0x0000001af6107c10 */ /* 0x000fe2000ff1e0ff */
[----:B------:R-:W-:Y:S01]  /*1cf0*/  ULDC.64 UR4, c[0x0][0x1a8] ;  /* 0x00006a0000047ab9 */ /* 0x000fe20000000a00 */
[----:B------:R-:W-:Y:S01]  /*1d00*/  IADD3.X R195, R31, UR9, RZ, P1, !PT ;  /* 0x000000091fc37c10 */ /* 0x000fe20008ffe4ff */
[----:B------:R-:W-:Y:S01]  /*1d10*/  IMAD.SHL.U32 R11, R11, 0x8, RZ ;  /* 0x000000080b0b7824 */ /* 0x000fe200078e00ff */
[----:B------:R-:W-:Y:S01]  /*1d20*/  IADD3.X R17, R7, UR22, RZ, P0, !PT ;  /* 0x0000001607117c10 */ /* 0x000fe200087fe4ff */
[----:B------:R-:W-:Y:S01]  /*1d30*/  UIMAD UR4, UR12, UR4, URZ ;  /* 0x000000040c0472a4 */ /* 0x000fe2000f8e023f */
[----:B------:R-:W-:Y:S01]  /*1d40*/  ISETP.GE.AND P0, PT, R30, UR10, PT ;  /* 0x0000000a1e007c0c */ /* 0x000fe2000bf06270 */
[----:B------:R-:W-:Y:S01]  /*1d50*/  IMAD R195, R195, c[0x0][0x1a0], RZ ;  /* 0x00006800c3c37a24 */ /* 0x000fe200078e02ff */
[----:B------:R-:W-:Y:S01]  /*1d60*/  IADD3 R4, P2, R246, R4, RZ ;  /* 0x00000004f6047210 */ /* 0x000fe20007f5e0ff */
[----:B------:R-:W-:Y:S01]  /*1d70*/  UIMAD UR4, UR13, UR5, UR4 ;  /* 0x000000050d0472a4 */ /* 0x000fe2000f8e0204 */
[----:B------:R-:W-:Y:S01]  /*1d80*/  LOP3.LUT R244, R244, 0xfffffe00, R11, 0xf8, !PT ;  /* 0xfffffe00f4f47812 */ /* 0x000fe200078ef80b */
[----:B------:R-:W-:Y:S01]  /*1d90*/  IMAD.IADD R9, R9, 0x1, R0 ;  /* 0x0000000109097824 */ /* 0x000fe200078e0200 */
[----:B------:R-:W-:Y:S01]  /*1da0*/  LEA.HI R0, R3, R2, RZ, 0x5 ;  /* 0x0000000203007211 */ /* 0x000fe200078f28ff */
[----:B------:R-:W-:-:S02]  /*1db0*/  IMAD.X R5, R7, 0x1, R12, P2 ;  /* 0x0000000107057824 */ /* 0x000fc400010e060c */
[----:B-1----:R-:W-:Y:S01]  /*1dc0*/  IMAD.WIDE.U32 R10, R10, c[0x0][0x1a8], R16 ;  /* 0x00006a000a0a7a25 */ /* 0x002fe200078e0010 */
[----:B------:R-:W-:-:S03]  /*1dd0*/  SHF.R.S32.HI R25, RZ, 0x5, R0 ;  /* 0x00000005ff197819 */ /* 0x000fc60000011400 */
[----:B------:R-:W-:Y:S01]  /*1de0*/  IMAD R195, R6, c[0x0][0x1a4], R195 ;  /* 0x0000690006c37a24 */ /* 0x000fe200078e02c3 */
[----:B------:R-:W-:Y:S01]  /*1df0*/  IADD3 R13, R11, UR4, RZ ;  /* 0x000000040b0d7c10 */ /* 0x000fe2000fffe0ff */
[C---:B------:R-:W-:Y:S02]  /*1e00*/  IMAD R203, R30.reuse, c[0x0][0x19c], R203 ;  /* 0x000067001ecb7a24 */ /* 0x040fe400078e02cb */
[----:B------:R-:W-:-:S04]  /*1e10*/  IMAD.WIDE.U32 R4, R30, c[0x0][0x198], R4 ;  /* 0x000066001e047a25 */ /* 0x000fc800078e0004 */
[----:B------:R-:W-:-:S04]  /*1e20*/  IMAD.WIDE.U32 R6, R6, c[0x0][0x1a0], R8 ;  /* 0x0000680006067a25 */ /* 0x000fc800078e0008 */
[----:B--2---:R-:W-:-:S04]  /*1e30*/  IMAD.WIDE R14, R15, 0x40, R30 ;  /* 0x000000400f0e7825 */ /* 0x004fc800078e021e */
[----:B------:R-:W-:Y:S02]  /*1e40*/  IMAD.IADD R203, R5, 0x1, R203 ;  /* 0x0000000105cb7824 */ /* 0x000fe400078e02cb */
[----:B------:R-:W-:Y:S02]  /*1e50*/  IMAD.MOV.U32 R202, RZ, RZ, R4 ;  /* 0x000000ffffca7224 */ /* 0x000fe400078e0004 */
[----:B------:R-:W-:Y:S02]  /*1e60*/  IMAD.SHL.U32 R244, R244, 0x2, RZ ;  /* 0x00000002f4f47824 */ /* 0x000fe400078e00ff */
[----:B------:R-:W-:Y:S01]  /*1e70*/  IMAD.IADD R195, R7, 0x1, R195 ;  /* 0x0000000107c37824 */ /* 0x000fe200078e02c3 */
[----:B------:R-:W-:Y:S05]  /*1e80*/  @P0 BRA `(.L_x_689) ;  /* 0x000000e000000947 */ /* 0x000fea0003800000 */
[----:B------:R-:W-:-:S13]  /*1e90*/  ISETP.GE.AND P0, PT, R246, c[0x0][0x220], PT ;  /* 0x00008800f6007a0c */ /* 0x000fda0003f06270 */
[----:B------:R1:W-:Y:S01]  /*1ea0*/  @P0 STS.128 [R244], RZ ;  /* 0x000000fff4000388 */ /* 0x0003e20000000c00 */
        /* <DEDUP_REMOVED lines=8> */
[----:B------:R-:W-:Y:S01]  /*1f30*/  @!PT LDS RZ, [RZ] ;  /* 0x00000000fffff984 */ /* 0x000fe20000000800 */
[----:B------:R-:W-:Y:S01]  /*1f40*/  @!PT LDS RZ, [RZ] ;  /* 0x00000000fffff984 */ /* 0x000fe20000000800 */
[----:B------:R-:W-:Y:S01]  /*1f50*/  @!PT LDS RZ, [RZ] ;  /* 0x00000000fffff984 */ /* 0x000fe20000000800 */
[----:B------:R2:W-:Y:S02]  /*1f60*/  LDGSTS.E.BYPASS.LTC128B.128 [R244], [R16.64] ;  /* 0x0000000010f47fae */ /* 0x0005e4000b901d54 */
.L_x_689:
[----:B------:R-:W-:Y:S05]  /*1f70*/  BSYNC B0 ;  /* 0x0000000000007941 */ /* 0x000fea0003800000 */
.L_x_688:
[----:B------:R-:W-:Y:S01]  /*1f80*/  IADD3 R22, R30, 0x10, RZ ;  /* 0x000000101e167810 */ /* 0x000fe20007ffe0ff */
[----:B------:R-:W-:Y:S03]  /*1f90*/  BSSY B0, `(.L_x_690) ;  /* 0x0000014000007945 */ /* 0x000fe60003800000 */
[----:B------:R-:W-:-:S13]  /*1fa0*/  ISETP.GE.AND P0, PT, R22, UR10, PT ;  /* 0x0000000a16007c0c */ /* 0x000fda000bf06270 */
[----:B------:R-:W-:Y:S05]  /*1fb0*/  @P0 BRA `(.L_x_691) ;  /* 0x0000011000000947 */ /* 0x000fea0003800000 */
[----:B------:R-:W-:-:S13]  /*1fc0*/  ISETP.GE.AND P0, PT, R246, c[0x0][0x220], PT ;  /* 0x00008800f6007a0c */ /* 0x000fda0003f06270 */
[----:B------:R3:W-:Y:S01]  /*1fd0*/  @P0 STS.128 [R244+0x800], RZ ;  /* 0x000800fff4000388 */ /* 0x0007e20000000c00 */
[----:B------:R-:W-:Y:S05]  /*1fe0*/  @P0 BRA `(.L_x_691) ;  /* 0x000000e000000947 */ /* 0x000fea0003800000 */
[----:B------:R-:W-:Y:S01]  /*1ff0*/  IADD3 R5, P0, R14, 0x10, RZ ;  /* 0x000000100e057810 */ /* 0x000fe20007f1e0ff */
[----:B------:R-:W-:Y:S01]  /*2000*/  IMAD.MOV.U32 R8, RZ, RZ, R10 ;  /* 0x000000ffff087224 */ /* 0x000fe200078e000a */
[----:B------:R-:W-:-:S03]  /*2010*/  MOV R9, R13 ;  /* 0x0000000d00097202 */ /* 0x000fc60000000f00 */
[----:B------:R-:W-:Y:S02]  /*2020*/  IMAD.X R4, RZ, RZ, R15, P0 ;  /* 0x000000ffff047224 */ /* 0x000fe400000e060f */
[----:B------:R-:W-:-:S04]  /*2030*/  IMAD.WIDE.U32 R8, R5, c[0x0][0x190], R8 ;  /* 0x0000640005087a25 */ /* 0x000fc800078e0008 */
[----:B------:R-:W-:Y:S01]  /*2040*/  IMAD R4, R4, c[0x0][0x190], RZ ;  /* 0x0000640004047a24 */ /* 0x000fe200078e02ff */
[----:B--2---:R-:W-:-:S03]  /*2050*/  LEA R16, P0, R8, c[0x0][0x160], 0x1 ;  /* 0x0000580008107a11 */ /* 0x004fc600078008ff */
[----:B------:R-:W-:-:S05]  /*2060*/  IMAD R4, R5, c[0x0][0x194], R4 ;  /* 0x0000650005047a24 */ /* 0x000fca00078e0204 */
[----:B------:R-:W-:-:S04]  /*2070*/  IADD3 R4, R9, R4, RZ ;  /* 0x0000000409047210 */ /* 0x000fc80007ffe0ff */
[----:B------:R-:W-:-:S05]  /*2080*/  LEA.HI.X R17, R8, c[0x0][0x164], R4, 0x1, P0 ;  /* 0x0000590008117a11 */ /* 0x000fca00000f0c04 */
[----:B------:R-:W-:Y:S01]  /*2090*/  @!PT LDS RZ, [RZ] ;  /* 0x00000000fffff984 */ /* 0x000fe20000000800 */
[----:B------:R-:W-:Y:S01]  /*20a0*/  @!PT LDS RZ, [RZ] ;  /* 0x00000000fffff984 */ /* 0x000fe20000000800 */
[----:B------:R-:W-:Y:S01]  /*20b0*/  @!PT LDS RZ, [RZ] ;  /* 0x00000000fffff984 */ /* 0x000fe20000000800 */
[----:B------:R2:W-:Y:S02]  /*20c0*/  LDGSTS.E.BYPASS.LTC128B.128 [R244+0x800], [R16.64] ;  /* 0x0080000010f47fae */ /* 0x0005e4000b901d54 */
.L_x_691:
[----:B------:R-:W-:Y:S05]  /*20d0*/  BSYNC B0 ;  /* 0x0000000000007941 */ /* 0x000fea0003800000 */
.L_x_690:
        /* <DEDUP_REMOVED lines=8> */
[----:B--2---:R-:W-:Y:S01]  /*2160*/  IMAD.MOV.U32 R16, RZ, RZ, R10 ;  /* 0x000000ffff107224 */ /* 0x004fe200078e000a */
[----:B------:R-:W-:-:S03]  /*2170*/  MOV R17, R13 ;  /* 0x0000000d00117202 */ /* 0x000fc60000000f00 */
[----:B------:R-:W-:Y:S02]  /*2180*/  IMAD.X R4, RZ, RZ, R15, P0 ;  /* 0x000000ffff047224 */ /* 0x000fe400000e060f */
[----:B------:R-:W-:-:S04]  /*2190*/  IMAD.WIDE.U32 R16, R5, c[0x0][0x190], R16 ;  /* 0x0000640005107a25 */ /* 0x000fc800078e0010 */
[----:B------:R-:W-:Y:S01]  /*21a0*/  IMAD R4, R4, c[0x0][0x190], RZ ;  /* 0x0000640004047a24 */ /* 0x000fe200078e02ff */
[----:B------:R-:W-:-:S03]  /*21b0*/  LEA R18, P0, R16, c[0x0][0x160], 0x1 ;  /* 0x0000580010127a11 */ /* 0x000fc600078008ff */
[----:B------:R-:W-:-:S05]  /*21c0*/  IMAD R4, R5, c[0x0][0x194], R4 ;  /* 0x0000650005047a24 */ /* 0x000fca00078e0204 */
[----:B------:R-:W-:-:S04]  /*21d0*/  IADD3 R4, R17, R4, RZ ;  /* 0x0000000411047210 */ /* 0x000fc80007ffe0ff */
[----:B------:R-:W-:-:S05]  /*21e0*/  LEA.HI.X R19, R16, c[0x0][0x164], R4, 0x1, P0 ;  /* 0x0000590010137a11 */ /* 0x000fca00000f0c04 */
[----:B------:R-:W-:Y:S01]  /*21f0*/  @!PT LDS RZ, [RZ] ;  /* 0x00000000fffff984 */ /* 0x000fe20000000800 */
[----:B------:R-:W-:Y:S01]  /*2200*/  @!PT LDS RZ, [RZ] ;  /* 0x00000000fffff984 */ /* 0x000fe20000000800 */
[----:B------:R-:W-:Y:S01]  /*2210*/  @!PT LDS RZ, [RZ] ;  /* 0x00000000fffff984 */ /* 0x000fe20000000800 */
[----:B------:R2:W-:Y:S02]  /*2220*/  LDGSTS.E.BYPASS.LTC128B.128 [R244+0x1000], [R18.64] ;  /* 0x0100000012f47fae */ /* 0x0005e4000b901d54 */
.L_x_693:
[----:B------:R-:W-:Y:S05]  /*2230*/  BSYNC B0 ;  /* 0x0000000000007941 */ /* 0x000fea0003800000 */
.L_x_692:
[----:B------:R-:W-:Y:S01]  /*2240*/  IADD3 R8, R30, 0x30, RZ ;  /* 0x000000301e087810 */ /* 0x000fe20007ffe0ff */
[----:B------:R-:W-:Y:S03]  /*2250*/  BSSY B0, `(.L_x_694) ;  /* 0x0000013000007945 */ /* 0x000fe60003800000 */
[----:B------:R-:W-:-:S13]  /*2260*/  ISETP.GE.AND P0, PT, R8, UR10, PT ;  /* 0x0000000a08007c0c */ /* 0x000fda000bf06270 */
[----:B------:R-:W-:Y:S05]  /*2270*/  @P0 BRA `(.L_x_695) ;  /* 0x0000010000000947 */ /* 0x000fea0003800000 */
[----:B------:R-:W-:-:S13]  /*2280*/  ISETP.GE.AND P0, PT, R246, c[0x0][0x220], PT ;  /* 0x00008800f6007a0c */ /* 0x000fda0003f06270 */
[----:B------:R1:W-:Y:S01]  /*2290*/  @P0 STS.128 [R244+0x1800], RZ ;  /* 0x001800fff4000388 */ /* 0x0003e20000000c00 */
        /* <DEDUP_REMOVED lines=14> */
.L_x_695:
[----:B------:R-:W-:Y:S05]  /*2380*/  BSYNC B0 ;  /* 0x0000000000007941 */ /* 0x000fea0003800000 */
.L_x_694:
[----:B------:R-:W-:Y:S01]  /*2390*/  LEA.HI R28, R3, R2, RZ, 0x4 ;  /* 0x00000002031c7211 */ /* 0x000fe200078f20ff */
[----:B------:R-:W-:Y:S01]  /*23a0*/  UIADD3 UR17, UR6, -0x1, URZ ;  /* 0xffffffff06117890 */ /* 0x000fe2000fffe03f */
[----:B------:R-:W-:Y:S01]  /*23b0*/  LOP3.LUT R5, R0, 0xffffffe0, RZ, 0xc0, !PT ;  /* 0xffffffe000057812 */ /* 0x000fe200078ec0ff */
[----:B------:R-:W-:Y:S01]  /*23c0*/  IMAD.MOV.U32 R0, RZ, RZ, 0x10 ;  /* 0x00000010ff007424 */ /* 0x000fe200078e00ff */
[----:B------:R-:W-:Y:S01]  /*23d0*/  LOP3.LUT R3, R28, 0xfffffff0, RZ, 0xc0, !PT ;  /* 0xfffffff01c037812 */ /* 0x000fe200078ec0ff */
[----:B------:R-:W-:Y:S01]  /*23e0*/  USHF.L.U32 UR24, UR17, 0x8, URZ ;  /* 0x0000000811187899 */ /* 0x000fe2000800063f */
[----:B------:R-:W-:Y:S01]  /*23f0*/  BSSY B0, `(.L_x_696) ;  /* 0x0000019000007945 */ /* 0x000fe20003800000 */
[C---:B------:R-:W-:Y:S02]  /*2400*/  IMAD.IADD R24, R2.reuse, 0x1, -R5 ;  /* 0x0000000102187824 */ /* 0x040fe400078e0a05 */
[----:B------:R-:W-:Y:S01]  /*2410*/  IMAD.IADD R10, R2, 0x1, -R3 ;  /* 0x00000001020a7824 */ /* 0x000fe200078e0a03 */
[----:B------:R-:W-:-:S04]  /*2420*/  UIADD3 UR9, -UR24, UR15, URZ ;  /* 0x0000000f18097290 */ /* 0x000fc8000fffe13f */
[----:B------:R-:W-:Y:S02]  /*2430*/  SHF.R.S32.HI R3, RZ, 0x1f, R10 ;  /* 0x0000001fff037819 */ /* 0x000fe4000001140a */
[----:B------:R-:W-:Y:S02]  /*2440*/  ISETP.GE.AND P0, PT, R30, UR9, PT ;  /* 0x000000091e007c0c */ /* 0x000fe4000bf06270 */
[----:B------:R-:W-:Y:S01]  /*2450*/  LEA.HI R4, R3, R10, RZ, 0x3 ;  /* 0x0000000a03047211 */ /* 0x000fe200078f18ff */
[----:B------:R-:W-:-:S03]  /*2460*/  IMAD.MOV.U32 R3, RZ, RZ, 0x20 ;  /* 0x00000020ff037424 */ /* 0x000fc600078e00ff */
[C---:B------:R-:W-:Y:S01]  /*2470*/  LOP3.LUT R23, R4.reuse, 0xfffffff8, RZ, 0xc0, !PT ;  /* 0xfffffff804177812 */ /* 0x040fe200078ec0ff */
[----:B------:R-:W-:-:S04]  /*2480*/  IMAD.SHL.U32 R4, R4, 0x40, RZ ;  /* 0x0000004004047824 */ /* 0x000fc800078e00ff */
[----:B------:R-:W-:Y:S01]  /*2490*/  IMAD.IADD R23, R10, 0x1, -R23 ;  /* 0x000000010a177824 */ /* 0x000fe200078e0a17 */
[----:B------:R-:W-:-:S04]  /*24a0*/  LOP3.LUT R4, R4, 0xfffffe00, RZ, 0xc0, !PT ;  /* 0xfffffe0004047812 */ /* 0x000fc800078ec0ff */
[----:B------:R-:W-:-:S05]  /*24b0*/  R2P PR, R23, 0x6 ;  /* 0x0000000617007804 */ /* 0x000fca0000000000 */
[----:B------:R-:W-:Y:S02]  /*24c0*/  SEL R3, R3, 0xffffffe0, !P2 ;  /* 0xffffffe003037807 */ /* 0x000fe40005000000 */
[----:B------:R-:W-:Y:S01]  /*24d0*/  SEL R243, R0, 0xfffffff0, !P1 ;  /* 0xfffffff000f37807 */ /* 0x000fe20004800000 */
[----:B------:R-:W-:Y:S05]  /*24e0*/  @P0 BRA `(.L_x_697) ;  /* 0x0000009000000947 */ /* 0x000fea0003800000 */
[----:B------:R-:W-:-:S13]  /*24f0*/  ISETP.GE.AND P0, PT, R246, c[0x0][0x220], PT ;  /* 0x00008800f6007a0c */ /* 0x000fda0003f06270 */
[----:B------:R1:W-:Y:S01]  /*2500*/  @P0 STS.128 [R244+0x2000], RZ ;  /* 0x002000fff4000388 */ /* 0x0003e20000000c00 */
[----:B------:R-:W-:Y:S05]  /*2510*/  @P0 BRA `(.L_x_697) ;  /* 0x0000006000000947 */ /* 0x000fea0003800000 */
[----:B------:R-:W-:-:S04]  /*2520*/  LEA R10, P0, R202, c[0x0][0x168], 0x1 ;  /* 0x00005a00ca0a7a11 */ /* 0x000fc800078008ff */
[----:B------:R-:W-:-:S05]  /*2530*/  LEA.HI.X R11, R202, c[0x0][0x16c], R203, 0x1, P0 ;  /* 0x00005b00ca0b7a11 */ /* 0x000fca00000f0ccb */
[----:B------:R-:W-:Y:S01]  /*2540*/  @!PT LDS RZ, [RZ] ;  /* 0x00000000fffff984 */ /* 0x000fe20000000800 */
[----:B------:R-:W-:Y:S01]  /*2550*/  @!PT LDS RZ, [RZ] ;  /* 0x00000000fffff984 */ /* 0x000fe20000000800 */
[----:B------:R-:W-:Y:S01]  /*2560*/  @!PT LDS RZ, [RZ] ;  /* 0x00000000fffff984 */ /* 0x000fe20000000800 */
[----:B------:R1:W-:Y:S04]  /*2570*/  LDGSTS.E.BYPASS.LTC128B.128 [R244+0x2000], [R10.64] ;  /* 0x020000000af47fae */ /* 0x0003e8000b901d54 */
.L_x_697:
[----:B------:R-:W-:Y:S05]  /*2580*/  BSYNC B0 ;  /* 0x0000000000007941 */ /* 0x000fea0003800000 */
.L_x_696:
[----:B------:R-:W-:Y:S01]  /*2590*/  ISETP.GE.AND P0, PT, R22, UR9, PT ;  /* 0x0000000916007c0c */ /* 0x000fe2000bf06270 */
[----:B------:R-:W-:Y:S01]  /*25a0*/  ULDC.64 UR4, c[0x0][0x198] ;  /* 0x0000660000047ab9 */ /* 0x000fe20000000a00 */
[----:B------:R-:W-:Y:S01]  /*25b0*/  BSSY B0, `(.L_x_698) ;  /* 0x000000f000007945 */ /* 0x000fe20003800000 */
[----:B------:R-:W-:Y:S02]  /*25c0*/  USHF.L.U64.HI UR22, UR4, UR8, UR5 ;  /* 0x0000000804167299 */ /* 0x000fe40008010205 */
[----:B------:R-:W-:-:S08]  /*25d0*/  USHF.L.U32 UR23, UR4, 0x4, URZ ;  /* 0x0000000404177899 */ /* 0x000fd0000800063f */
[----:B------:R-:W-:Y:S05]  /*25e0*/  @P0 BRA `(.L_x_699) ;  /* 0x000000b000000947 */ /* 0x000fea0003800000 */
[----:B------:R-:W-:-:S13]  /*25f0*/  ISETP.GE.AND P0, PT, R246, c[0x0][0x220], PT ;  /* 0x00008800f6007a0c */ /* 0x000fda0003f06270 */
[----:B------:R1:W-:Y:S01]  /*2600*/  @P0 STS.128 [R244+0x2800], RZ ;  /* 0x002800fff4000388 */ /* 0x0003e20000000c00 */
[----:B------:R-:W-:Y:S05]  /*2610*/  @P0 BRA `(.L_x_699) ;  /* 0x0000008000000947 */ /* 0x000fea0003800000 */
[----:B-1----:R-:W-:-:S04]  /*2620*/  IADD3 R10, P0, R202, UR23, RZ ;  /* 0x00000017ca0a7c10 */ /* 0x002fc8000ff1e0ff */
[----:B------:R-:W-:Y:S02]  /*2630*/  IADD3.X R5, R203, UR22, RZ, P0, !PT ;  /* 0x00000016cb057c10 */ /* 0x000fe400087fe4ff */
[----:B------:R-:W-:-:S04]  /*2640*/  LEA R12, P0, R10, c[0x0][0x168], 0x1 ;  /* 0x00005a000a0c7a11 */ /* 0x000fc800078008ff */
[----:B------:R-:W-:-:S05]  /*2650*/  LEA.HI.X R13, R10, c[0x0][0x16c], R5, 0x1, P0 ;  /* 0x00005b000a0d7a11 */ /* 0x000fca00000f0c05 */
[----:B------:R-:W-:Y:S01]  /*2660*/  @!PT LDS RZ, [RZ] ;  /* 0x00000000fffff984 */ /* 0x000fe20000000800 */
[----:B------:R-:W-:Y:S01]  /*2670*/  @!PT LDS RZ, [RZ] ;  /* 0x00000000fffff984 */ /* 0x000fe20000000800 */
[----:B------:R-:W-:Y:S01]  /*2680*/  @!PT LDS RZ, [RZ] ;  /* 0x00000000fffff984 */ /* 0x000fe20000000800 */
[----:B------:R1:W-:Y:S04]  /*2690*/  LDGSTS.E.BYPASS.LTC128B.128 [R244+0x2800], [R12.64] ;  /* 0x028000000cf47fae */ /* 0x0003e8000b901d54 */
.L_x_699:
[----:B------:R-:W-:Y:S05]  /*26a0*/  BSYNC B0 ;  /* 0x0000000000007941 */ /* 0x000fea0003800000 */
.L_x_698:
[----:B------:R-:W-:Y:S01]  /*26b0*/  ISETP.GE.AND P0, PT, R9, UR9, PT ;  /* 0x0000000909007c0c */ /* 0x000fe2000bf06270 */
[----:B------:R-:W-:-:S12]  /*26c0*/  BSSY B0, `(.L_x_700) ;  /* 0x0000010000007945 */ /* 0x000fd80003800000 */
[----:B------:R-:W-:Y:S05]  /*26d0*/  @P0 BRA `(.L_x_701) ;  /* 0x000000e000000947 */ /* 0x000fea0003800000 */
[----:B------:R-:W-:-:S13]  /*26e0*/  ISETP.GE.AND P0, PT, R246, c[0x0][0x220], PT ;  /* 0x00008800f6007a0c */ /* 0x000fda0003f06270 */
[----:B------:R1:W-:Y:S01]  /*26f0*/  @P0 STS.128 [R244+0x3000], RZ ;  /* 0x003000fff4000388 */ /* 0x0003e20000000c00 */
[----:B------:R-:W-:Y:S05]  /*2700*/  @P0 BRA `(.L_x_701) ;  /* 0x000000b000000947 */ /* 0x000fea0003800000 */
[----:B------:R-:W-:Y:S02]  /*2710*/  IMAD.U32 R5, RZ, RZ, UR4 ;  /* 0x00000004ff057e24 */ /* 0x000fe4000f8e00ff */
[----:B-1----:R-:W-:Y:S02]  /*2720*/  IMAD.MOV.U32 R11, RZ, RZ, c[0x0][0x19c] ;  /* 0x00006700ff0b7624 */ /* 0x002fe400078e00ff */
[----:B------:R-:W-:Y:S01]  /*2730*/  IMAD.U32 R10, RZ, RZ, UR4 ;  /* 0x00000004ff0a7e24 */ /* 0x000fe2000f8e00ff */
[----:B------:R-:W-:-:S04]  /*2740*/  LEA R5, P0, R5, R202, 0x5 ;  /* 0x000000ca05057211 */ /* 0x000fc800078028ff */
[----:B------:R-:W-:Y:S02]  /*2750*/  LEA.HI.X R10, R10, R203, R11, 0x5, P0 ;  /* 0x000000cb0a0a7211 */ /* 0x000fe400000f2c0b */
[----:B------:R-:W-:-:S04]  /*2760*/  LEA R12, P0, R5, c[0x0][0x168], 0x1 ;  /* 0x00005a00050c7a11 */ /* 0x000fc800078008ff */
[----:B------:R-:W-:-:S05]  /*2770*/  LEA.HI.X R13, R5, c[0x0][0x16c], R10, 0x1, P0 ;  /* 0x00005b00050d7a11 */ /* 0x000fca00000f0c0a */
[----:B------:R-:W-:Y:S01]  /*2780*/  @!PT LDS RZ, [RZ] ;  /* 0x00000000fffff984 */ /* 0x000fe20000000800 */
[----:B------:R-:W-:Y:S01]  /*2790*/  @!PT LDS RZ, [RZ] ;  /* 0x00000000fffff984 */ /* 0x000fe20000000800 */
[----:B------:R-:W-:Y:S01]  /*27a0*/  @!PT LDS RZ, [RZ] ;  /* 0x00000000fffff984 */ /* 0x000fe20000000800 */
[----:B------:R1:W-:Y:S04]  /*27b0*/  LDGSTS.E.BYPASS.LTC128B.128 [R244+0x3000], [R12.64] ;  /* 0x030000000cf47fae */ /* 0x0003e8000b901d54 */
.L_x_701:
[----:B------:R-:W-:Y:S05]  /*27c0*/  BSYNC B0 ;  /* 0x0000000000007941 */ /* 0x000fea0003800000 */
.L_x_700:
[----:B------:R-:W-:Y:S01]  /*27d0*/  ISETP.GE.AND P0, PT, R8, UR9, PT ;  /* 0x0000000908007c0c */ /* 0x000fe2000bf06270 */
[----:B------:R-:W-:-:S12]  /*27e0*/  BSSY B0, `(.L_x_702) ;  /* 0x0000010000007945 */ /* 0x000fd80003800000 */
[----:B------:R-:W-:Y:S05]  /*27f0*/  @P0 BRA `(.L_x_703) ;  /* 0x000000e000000947 */ /* 0x000fea0003800000 */
[----:B------:R-:W-:-:S13]  /*2800*/  ISETP.GE.AND P0, PT, R246, c[0x0][0x220], PT ;  /* 0x00008800f6007a0c */ /* 0x000fda0003f06270 */
[----:B------:R1:W-:Y:S01]  /*2810*/  @P0 STS.128 [R244+0x3800], RZ ;  /* 0x003800fff4000388 */ /* 0x0003e20000000c00 */
[----:B------:R-:W-:Y:S05]  /*2820*/  @P0 BRA `(.L_x_703) ;  /* 0x000000b000000947 */ /* 0x000fea0003800000 */
[----:B------:R-:W-:Y:S01]  /*2830*/  IMAD.U32 R5, RZ, RZ, UR4 ;  /* 0x00000004ff057e24 */ /* 0x000fe2000f8e00ff */
[----:B------:R-:W-:Y:S02]  /*2840*/  ULDC UR5, c[0x0][0x19c] ;  /* 0x0000670000057ab9 */ /* 0x000fe40000000800 */
[----:B------:R-:W-:Y:S01]  /*2850*/  UIMAD UR5, UR5, 0x30, URZ ;  /* 0x00000030050578a4 */ /* 0x000fe2000f8e023f */
[----:B-1----:R-:W-:-:S05]  /*2860*/  IMAD.WIDE.U32 R12, R5, 0x30, R202 ;  /* 0x00000030050c7825 */ /* 0x002fca00078e00ca */
[----:B------:R-:W-:Y:S02]  /*2870*/  IADD3 R5, R13, UR5, RZ ;  /* 0x000000050d057c10 */ /* 0x000fe4000fffe0ff */
[----:B------:R-:W-:-:S04]  /*2880*/  LEA R10, P0, R12, c[0x0][0x168], 0x1 ;  /* 0x00005a000c0a7a11 */ /* 0x000fc800078008ff */
[----:B------:R-:W-:-:S05]  /*2890*/  LEA.HI.X R11, R12, c[0x0][0x16c], R5, 0x1, P0 ;  /* 0x00005b000c0b7a11 */ /* 0x000fca00000f0c05 */
[----:B------:R-:W-:Y:S01]  /*28a0*/  @!PT LDS RZ, [RZ] ;  /* 0x00000000fffff984 */ /* 0x000fe20000000800 */
[----:B------:R-:W-:Y:S01]  /*28b0*/  @!PT LDS RZ, [RZ] ;  /* 0x00000000fffff984 */ /* 0x000fe20000000800 */
[----:B------:R-:W-:Y:S01]  /*28c0*/  @!PT LDS RZ, [RZ] ;  /* 0x00000000fffff984 */ /* 0x000fe20000000800 */
[----:B------:R1:W-:Y:S04]  /*28d0*/  LDGSTS.E.BYPASS.LTC128B.128 [R244+0x3800], [R10.64] ;  /* 0x038000000af47fae */ /* 0x0003e8000b901d54 */
.L_x_703:
[----:B------:R-:W-:Y:S05]  /*28e0*/  BSYNC B0 ;  /* 0x0000000000007941 */ /* 0x000fea0003800000 */
.L_x_702:
[----:B------:R-:W-:Y:S01]  /*28f0*/  IADD3 R21, R30, 0x40, RZ ;  /* 0x000000401e157810 */ /* 0x000fe20007ffe0ff */
[----:B------:R-:W-:Y:S03]  /*2900*/  BSSY B0, `(.L_x_704) ;  /* 0x0000011000007945 */ /* 0x000fe60003800000 */
[----:B------:R-:W-:-:S13]  /*2910*/  ISETP.GE.AND P0, PT, R21, UR9, PT ;  /* 0x0000000915007c0c */ /* 0x000fda000bf06270 */
        /* <DEDUP_REMOVED lines=15> */
.L_x_705:
[----:B------:R-:W-:Y:S05]  /*2a10*/  BSYNC B0 ;  /* 0x0000000000007941 */ /* 0x000fea0003800000 */
.L_x_704:
[----:B------:R-:W-:Y:S01]  /*2a20*/  IADD3 R20, R30, 0x50, RZ ;  /* 0x000000501e147810 */ /* 0x000fe20007ffe0ff */
[----:B------:R-:W-:Y:S03]  /*2a30*/  BSSY B0, `(.L_x_706) ;  /* 0x0000011000007945 */ /* 0x000fe60003800000 */
[----:B------:R-:W-:-:S13]  /*2a40*/  ISETP.GE.AND P0, PT, R20, UR9, PT ;  /* 0x0000000914007c0c */ /* 0x000fda000bf06270 */
        /* <DEDUP_REMOVED lines=15> */
.L_x_707:
[----:B------:R-:W-:Y:S05]  /*2b40*/  BSYNC B0 ;  /* 0x0000000000007941 */ /* 0x000fea0003800000 */
.L_x_706:
[----:B--2---:R-:W-:Y:S01]  /*2b50*/  IADD3 R19, R30, 0x60, RZ ;  /* 0x000000601e137810 */ /* 0x004fe20007ffe0ff */
        /* <DEDUP_REMOVED lines=17> */
.L_x_709:
[----:B------:R-:W-:Y:S05]  /*2c70*/  BSYNC B0 ;  /* 0x0000000000007941 */ /* 0x000fea0003800000 */
.L_x_708:
        /* <DEDUP_REMOVED lines=18> */
.L_x_711:
[----:B------:R-:W-:Y:S05]  /*2da0*/  BSYNC B0 ;  /* 0x0000000000007941 */ /* 0x000fea0003800000 */
.L_x_710:
        /* <DEDUP_REMOVED lines=18> */
.L_x_713:
[----:B------:R-:W-:Y:S05]  /*2ed0*/  BSYNC B0 ;  /* 0x0000000000007941 */ /* 0x000fea0003800000 */
.L_x_712:
        /* <DEDUP_REMOVED lines=18> */
.L_x_715:
[----:B------:R-:W-:Y:S05]  /*3000*/  BSYNC B0 ;  /* 0x0000000000007941 */ /* 0x000fea0003800000 */
.L_x_714:
        /* <DEDUP_REMOVED lines=18> */
.L_x_717:
[----:B------:R-:W-:Y:S05]  /*3130*/  BSYNC B0 ;  /* 0x0000000000007941 */ /* 0x000fea0003800000 */
.L_x_716:
        /* <DEDUP_REMOVED lines=18> */
.L_x_719:
[----:B------:R-:W-:Y:S05]  /*3260*/  BSYNC B0 ;  /* 0x0000000000007941 */ /* 0x000fea0003800000 */
.L_x_718:
[----:B-1----:R-:W-:Y:S01]  /*3270*/  IADD3 R13, R30, 0xc0, RZ ;  /* 0x000000c01e0d7810 */ /* 0x002fe20007ffe0ff */
        /* <DEDUP_REMOVED lines=9> */
[----:B------:R-:W-:-:S05]  /*3310*/  IMAD.WIDE.U32 R26, R5, 0xc0, R202 ;  /* 0x000000c0051a7825 */ /* 0x000fca00078e00ca */
[----:B------:R-:W-:Y:S02]  /*3320*/  IADD3 R5, R27, UR5, RZ ;  /* 0x000000051b057c10 */ /* 0x000fe4000fffe0ff */
[----:B------:R-:W-:-:S04]  /*3330*/  LEA R10, P0, R26, c[0x0][0x168], 0x1 ;  /* 0x00005a001a0a7a11 */ /* 0x000fc800078008ff */
[----:B------:R-:W-:-:S05]  /*3340*/  LEA.HI.X R11, R26, c[0x0][0x16c], R5, 0x1, P0 ;  /* 0x00005b001a0b7a11 */ /* 0x000fca00000f0c05 */
[----:B------:R-:W-:Y:S01]  /*3350*/  @!PT LDS RZ, [RZ] ;  /* 0x00000000fffff984 */ /* 0x000fe20000000800 */
[----:B------:R-:W-:Y:S01]  /*3360*/  @!PT LDS RZ, [RZ] ;  /* 0x00000000fffff984 */ /* 0x000fe20000000800 */
[----:B------:R-:W-:Y:S01]  /*3370*/  @!PT LDS RZ, [RZ] ;  /* 0x00000000fffff984 */ /* 0x000fe20000000800 */
[----:B------:R1:W-:Y:S04]  /*3380*/  LDGSTS.E.BYPASS.LTC128B.128 [R244+0x8000], [R10.64] ;  /* 0x080000000af47fae */ /* 0x0003e8000b901d54 */
.L_x_721:
[----:B------:R-:W-:Y:S05]  /*3390*/  BSYNC B0 ;  /* 0x0000000000007941 */ /* 0x000fea0003800000 */
.L_x_720:
        /* <DEDUP_REMOVED lines=12> */
[----:B-1----:R-:W-:-:S04]  /*3460*/  LEA R10, P0, R26, c[0x0][0x168], 0x1 ;  /* 0x00005a001a0a7a11 */ /* 0x002fc800078008ff */
[----:B------:R-:W-:-:S05]  /*3470*/  LEA.HI.X R11, R26, c[0x0][0x16c], R5, 0x1, P0 ;  /* 0x00005b001a0b7a11 */ /* 0x000fca00000f0c05 */
[----:B------:R-:W-:Y:S01]  /*3480*/  @!PT LDS RZ, [RZ] ;  /* 0x00000000fffff984 */ /* 0x000fe20000000800 */
[----:B------:R-:W-:Y:S01]  /*3490*/  @!PT LDS RZ, [RZ] ;  /* 0x00000000fffff984 */ /* 0x000fe20000000800 */
[----:B------:R-:W-:Y:S01]  /*34a0*/  @!PT LDS RZ, [RZ] ;  /* 0x00000000fffff984 */ /* 0x000fe20000000800 */
[----:B------:R1:W-:Y:S04]  /*34b0*/  LDGSTS.E.BYPASS.LTC128B.128 [R244+0x8800], [R10.64] ;  /* 0x088000000af47fae */ /* 0x0003e8000b901d54 */
.L_x_723:
[----:B------:R-:W-:Y:S05]  /*34c0*/  BSYNC B0 ;  /* 0x0000000000007941 */ /* 0x000fea0003800000 */
.L_x_722:
        /* <DEDUP_REMOVED lines=18> */
.L_x_725:
[----:B------:R-:W-:Y:S05]  /*35f0*/  BSYNC B0 ;  /* 0x0000000000007941 */ /* 0x000fea0003800000 */
.L_x_724:
        /* <DEDUP_REMOVED lines=18> */
.L_x_727:
[----:B------:R-:W-:Y:S05]  /*3720*/  BSYNC B0 ;  /* 0x0000000000007941 */ /* 0x000fea0003800000 */
.L_x_726:
[----:B------:R-:W0:Y:S01]  /*3730*/  LDGDEPBAR ;  /* 0x00000000000079af */ /* 0x000e220000000000 */
[----:B-1----:R-:W-:Y:S01]  /*3740*/  SHF.R.S32.HI R27, RZ, 0x4, R28 ;  /* 0x00000004ff1b7819 */ /* 0x002fe2000001141c */
[----:B------:R-:W-:Y:S01]  /*3750*/  IMAD.SHL.U32 R241, R172, 0x40, RZ ;  /* 0x00000040acf17824 */ /* 0x000fe200078e00ff */
[----:B------:R-:W-:Y:S01]  /*3760*/  SHF.R.S32.HI R5, RZ, 0x1f, R24 ;  /* 0x0000001fff057819 */ /* 0x000fe20000011418 */
[----:B------:R-:W-:Y:S01]  /*3770*/  IMAD.SHL.U32 R23, R23, 0x40, RZ ;  /* 0x0000004017177824 */ /* 0x000fe200078e00ff */
[----:B------:R-:W-:Y:S01]  /*3780*/  ISETP.GE.AND P1, PT, R30, UR9, PT ;  /* 0x000000091e007c0c */ /* 0x000fe2000bf26270 */
[----:B------:R-:W-:Y:S01]  /*3790*/  IMAD R242, R25, 0x400, R4 ;  /* 0x0000040019f27824 */ /* 0x000fe200078e0204 */
[----:B------:R-:W-:Y:S01]  /*37a0*/  LEA.HI R28, R28, R27, RZ, 0x1 ;  /* 0x0000001b1c1c7211 */ /* 0x000fe200078f08ff */
[----:B------:R-:W-:Y:S01]  /*37b0*/  IMAD.SHL.U32 R2, R2, 0x2, RZ ;  /* 0x0000000202027824 */ /* 0x000fe200078e00ff */
[----:B------:R-:W-:Y:S01]  /*37c0*/  LEA.HI R5, R5, R24, RZ, 0x2 ;  /* 0x0000001805057211 */ /* 0x000fe200078f10ff */
[----:B------:R-:W-:Y:S01]  /*37d0*/  IMAD.SHL.U32 R24, R30, 0x8, RZ ;  /* 0x000000081e187824 */ /* 0x000fe200078e00ff */
[----:B------:R-:W-:Y:S01]  /*37e0*/  LOP3.LUT R241, R241, 0x1c0, RZ, 0xc0, !PT ;  /* 0x000001c0f1f17812 */ /* 0x000fe200078ec0ff */
[----:B------:R-:W-:Y:S01]  /*37f0*/  BSSY B0, `(.L_x_728) ;  /* 0x0000027000007945 */ /* 0x000fe20003800000 */
[----:B------:R-:W-:-:S02]  /*3800*/  LOP3.LUT R28, R28, 0xfffffffe, RZ, 0xc0, !PT ;  /* 0xfffffffe1c1c7812 */ /* 0x000fc400078ec0ff */
[----:B------:R-:W-:Y:S02]  /*3810*/  LOP3.LUT R24, R241, 0x8, R24, 0xf8, !PT ;  /* 0x00000008f1187812 */ /* 0x000fe400078ef818 */
[----:B------:R-:W-:Y:S01]  /*3820*/  SHF.R.U32.HI R241, RZ, 0x3, R241 ;  /* 0x00000003fff17819 */ /* 0x000fe200000116f1 */
[----:B------:R-:W-:Y:S01]  /*3830*/  IMAD.IADD R28, R27, 0x1, -R28 ;  /* 0x000000011b1c7824 */ /* 0x000fe200078e0a1c */
[----:B------:R-:W-:Y:S02]  /*3840*/  LOP3.LUT R23, R23, 0x1c0, RZ, 0xc0, !PT ;  /* 0x000001c017177812 */ /* 0x000fe400078ec0ff */
[----:B------:R-:W-:Y:S01]  /*3850*/  LOP3.LUT R241, R24, R241, RZ, 0x3c, !PT ;  /* 0x000000f118f17212 */ /* 0x000fe200078e3cff */
[----:B------:R-:W-:Y:S01]  /*3860*/  IMAD.SHL.U32 R24, R28, 0x8, RZ ;  /* 0x000000081c187824 */ /* 0x000fe200078e00ff */
[----:B------:R-:W-:Y:S01]  /*3870*/  LEA R26, R25, UR14, 0x4 ;  /* 0x0000000e191a7c11 */ /* 0x000fe2000f8e20ff */
[----:B------:R-:W-:-:S04]  /*3880*/  DEPBAR.LE SB0, 0x0 ;  /* 0x000080000000791a */ /* 0x000fc80000000000 */
[----:B------:R-:W-:Y:S01]  /*3890*/  BAR.SYNC.DEFER_BLOCKING 0x0 ;  /* 0x0000000000007b1d */ /* 0x000fe20000010000 */
[----:B------:R-:W-:Y:S01]  /*38a0*/  LOP3.LUT R24, R23, 0x8, R24, 0xf8, !PT ;  /* 0x0000000817187812 */ /* 0x000fe200078ef818 */
[----:B------:R-:W-:Y:S01]  /*38b0*/  IMAD R241, R28, 0x200, R241 ;  /* 0x000002001cf17824 */ /* 0x000fe200078e02f1 */
[----:B------:R-:W-:Y:S02]  /*38c0*/  SHF.R.U32.HI R23, RZ, 0x3, R23 ;  /* 0x00000003ff177819 */ /* 0x000fe40000011617 */
[----:B------:R-:W-:Y:S01]  /*38d0*/  LEA.HI.SX32 R5, R5, R26, 0x1e ;  /* 0x0000001a05057211 */ /* 0x000fe200078ff2ff */
[----:B------:R-:W-:Y:S01]  /*38e0*/  IMAD.U32 R26, RZ, RZ, UR16 ;  /* 0x00000010ff1a7e24 */ /* 0x000fe2000f8e00ff */
[----:B------:R-:W-:Y:S02]  /*38f0*/  LOP3.LUT R23, R24, R23, RZ, 0x3c, !PT ;  /* 0x0000001718177212 */ /* 0x000fe400078e3cff */
[----:B------:R-:W-:Y:S02]  /*3900*/  LOP3.LUT P2, RZ, R172, 0x2, RZ, 0xc0, !PT ;  /* 0x00000002acff7812 */ /* 0x000fe4000784c0ff */
[----:B------:R-:W-:Y:S01]  /*3910*/  IADD3 R26, -R26, 0x1, R5 ;  /* 0x000000011a1a7810 */ /* 0x000fe20007ffe105 */
[----:B------:R-:W-:Y:S01]  /*3920*/  IMAD.U32 R5, RZ, RZ, UR15 ;  /* 0x0000000fff057e24 */ /* 0x000fe2000f8e00ff */
[----:B------:R-:W-:Y:S01]  /*3930*/  LEA R200, P0, R6, c[0x0][0x170], 0x1 ;  /* 0x00005c0006c87a11 */ /* 0x000fe200078008ff */
[----:B------:R-:W-:Y:S01]  /*3940*/  IMAD.IADD R242, R23, 0x1, R242 ;  /* 0x0000000117f27824 */ /* 0x000fe200078e02f2 */
[----:B------:R-:W-:Y:S01]  /*3950*/  SEL R0, R0, 0xfffffff0, !P2 ;  /* 0xfffffff000007807 */ /* 0x000fe20005000000 */
[----:B------:R-:W-:Y:S01]  /*3960*/  IMAD.IADD R4, R4, 0x1, R23 ;  /* 0x0000000104047824 */ /* 0x000fe200078e0217 */
[----:B------:R-:W-:Y:S01]  /*3970*/  IADD3 R5, R26, c[0x0][0x2e8], R5 ;  /* 0x0000ba001a057a10 */ /* 0x000fe20007ffe005 */
[----:B------:R-:W-:Y:S01]  /*3980*/  IMAD.SHL.U32 R242, R242, 0x2, RZ ;  /* 0x00000002f2f27824 */ /* 0x000fe200078e00ff */
[----:B------:R-:W-:-:S02]  /*3990*/  LEA.HI.X R201, R6, c[0x0][0x174], R195, 0x1, P0 ;  /* 0x00005d0006c97a11 */ /* 0x000fc400000f0cc3 */
[----:B------:R-:W-:Y:S01]  /*39a0*/  LOP3.LUT R2, R2, 0x6, RZ, 0xc0, !PT ;  /* 0x0000000602027812 */ /* 0x000fe200078ec0ff */
[----:B------:R1:W-:Y:S01]  /*39b0*/  @P1 STS.128 [R244+0xa000], RZ ;  /* 0x00a000fff4001388 */ /* 0x0003e20000000c00 */
[----:B------:R-:W-:Y:S05]  /*39c0*/  @P1 BRA `(.L_x_729) ;  /* 0x0000009000001947 */ /* 0x000fea0003800000 */
[----:B------:R-:W-:-:S13]  /*39d0*/  ISETP.GE.AND P0, PT, R246, c[0x0][0x220], PT ;  /* 0x00008800f6007a0c */ /* 0x000fda0003f06270 */
[----:B------:R1:W-:Y:S01]  /*39e0*/  @P0 STS.128 [R244+0xa000], RZ ;  /* 0x00a000fff4000388 */ /* 0x0003e20000000c00 */
[----:B------:R-:W-:Y:S05]  /*39f0*/  @P0 BRA `(.L_x_729) ;  /* 0x0000006000000947 */ /* 0x000fea0003800000 */
[----:B------:R-:W-:Y:S02]  /*3a00*/  MOV R24, R200 ;  /* 0x000000c800187202 */ /* 0x000fe40000000f00 */
[----:B------:R-:W-:-:S05]  /*3a10*/  MOV R25, R201 ;  /* 0x000000c900197202 */ /* 0x000fca0000000f00 */
[----:B------:R-:W-:Y:S01]  /*3a20*/  @!PT LDS RZ, [RZ] ;  /* 0x00000000fffff984 */ /* 0x000fe20000000800 */
[----:B------:R-:W-:Y:S01]  /*3a30*/  @!PT LDS RZ, [RZ] ;  /* 0x00000000fffff984 */ /* 0x000fe20000000800 */
[----:B------:R-:W-:Y:S01]  /*3a40*/  @!PT LDS RZ, [RZ] ;  /* 0x00000000fffff984 */ /* 0x000fe20000000800 */
[----:B------:R1:W-:Y:S02]  /*3a50*/  LDGSTS.E.BYPASS.LTC128B.128 [R244+0xa000], [R24.64] ;  /* 0x0a00000018f47fae */ /* 0x0003e4000b901d54 */
.L_x_729:
[----:B------:R-:W-:Y:S05]  /*3a60*/  BSYNC B0 ;  /* 0x0000000000007941 */ /* 0x000fea0003800000 */
.L_x_728:
[----:B------:R-:W-:Y:S01]  /*3a70*/  ISETP.GE.AND P0, PT, R22, UR9, PT ;  /* 0x0000000916007c0c */ /* 0x000fe2000bf06270 */
[----:B------:R-:W-:Y:S01]  /*3a80*/  ULDC.64 UR12, c[0x0][0x1a0] ;  /* 0x00006800000c7ab9 */ /* 0x000fe20000000a00 */
[----:B------:R-:W-:Y:S01]  /*3a90*/  BSSY B0, `(.L_x_730) ;  /* 0x0000011000007945 */ /* 0x000fe20003800000 */
[----:B------:R-:W-:Y:S02]  /*3aa0*/  USHF.L.U64.HI UR13, UR12, UR8, UR13 ;  /* 0x000000080c0d7299 */ /* 0x000fe4000801020d */
[----:B------:R-:W-:-:S08]  /*3ab0*/  USHF.L.U32 UR14, UR12, 0x4, URZ ;  /* 0x000000040c0e7899 */ /* 0x000fd0000800063f */
[----:B------:R1:W-:Y:S01]  /*3ac0*/  @P0 STS.128 [R244+0xa800], RZ ;  /* 0x00a800fff4000388 */ /* 0x0003e20000000c00 */
[----:B------:R-:W-:Y:S05]  /*3ad0*/  @P0 BRA `(.L_x_731) ;  /* 0x000000c000000947 */ /* 0x000fea0003800000 */
[----:B------:R-:W-:-:S13]  /*3ae0*/  ISETP.GE.AND P0, PT, R246, c[0x0][0x220], PT ;  /* 0x00008800f6007a0c */ /* 0x000fda0003f06270 */
[----:B------:R1:W-:Y:S01]  /*3af0*/  @P0 STS.128 [R244+0xa800], RZ ;  /* 0x00a800fff4000388 */ /* 0x0003e20000000c00 */
[----:B------:R-:W-:Y:S05]  /*3b00*/  @P0 BRA `(.L_x_731) ;  /* 0x0000009000000947 */ /* 0x000fea0003800000 */
[----:B-1----:R-:W-:Y:S01]  /*3b10*/  IMAD.U32 R25, RZ, RZ, UR14 ;  /* 0x0000000eff197e24 */ /* 0x002fe2000f8e00ff */
[----:B------:R-:W-:Y:S01]  /*3b20*/  MOV R23, UR14 ;  /* 0x0000000e00177c02 */ /* 0x000fe20008000f00 */
[----:B------:R-:W-:-:S03]  /*3b30*/  IMAD.U32 R22, RZ, RZ, UR13 ;  /* 0x0000000dff167e24 */ /* 0x000fc6000f8e00ff */
[----:B------:R-:W-:-:S04]  /*3b40*/  LEA R24, P0, R25, R200, 0x1 ;  /* 0x000000c819187211 */ /* 0x000fc800078008ff */
[----:B------:R-:W-:-:S05]  /*3b50*/  LEA.HI.X R25, R23, R201, R22, 0x1, P0 ;  /* 0x000000c917197211 */ /* 0x000fca00000f0c16 */
[----:B------:R-:W-:Y:S01]  /*3b60*/  @!PT LDS RZ, [RZ] ;  /* 0x00000000fffff984 */ /* 0x000fe20000000800 */
[----:B------:R-:W-:Y:S01]  /*3b70*/  @!PT LDS RZ, [RZ] ;  /* 0x00000000fffff984 */ /* 0x000fe20000000800 */
[----:B------:R-:W-:Y:S01]  /*3b80*/  @!PT LDS RZ, [RZ] ;  /* 0x00000000fffff984 */ /* 0x000fe20000000800 */
[----:B------:R1:W-:Y:S04]  /*3b90*/  LDGSTS.E.BYPASS.LTC128B.128 [R244+0xa800], [R24.64] ;  /* 0x0a80000018f47fae */ /* 0x0003e8000b901d54 */
.L_x_731:
[----:B------:R-:W-:Y:S05]  /*3ba0*/  BSYNC B0 ;  /* 0x0000000000007941 */ /* 0x000fea0003800000 */
.L_x_730:
[----:B------:R-:W-:Y:S01]  /*3bb0*/  ISETP.GE.AND P0, PT, R9, UR9, PT ;  /* 0x0000000909007c0c */ /* 0x000fe2000bf06270 */
[----:B------:R-:W-:-:S12]  /*3bc0*/  BSSY B0, `(.L_x_732) ;  /* 0x000000f000007945 */ /* 0x000fd80003800000 */
[----:B------:R1:W-:Y:S01]  /*3bd0*/  @P0 STS.128 [R244+0xb000], RZ ;  /* 0x00b000fff4000388 */ /* 0x0003e20000000c00 */
[----:B------:R-:W-:Y:S05]  /*3be0*/  @P0 BRA `(.L_x_733) ;  /* 0x000000c000000947 */ /* 0x000fea0003800000 */
[----:B------:R-:W-:-:S13]  /*3bf0*/  ISETP.GE.AND P0, PT, R246, c[0x0][0x220], PT ;  /* 0x00008800f6007a0c */ /* 0x000fda0003f06270 */
[----:B------:R1:W-:Y:S01]  /*3c00*/  @P0 STS.128 [R244+0xb000], RZ ;  /* 0x00b000fff4000388 */ /* 0x0003e20000000c00 */
[----:B------:R-:W-:Y:S05]  /*3c10*/  @P0 BRA `(.L_x_733) ;  /* 0x0000009000000947 */ /* 0x000fea0003800000 */
[----:B------:R-:W-:Y:S01]  /*3c20*/  IMAD.U32 R9, RZ, RZ, UR12 ;  /* 0x0000000cff097e24 */ /* 0x000fe2000f8e00ff */
[----:B------:R-:W-:Y:S01]  /*3c30*/  MOV R23, c[0x0][0x1a4] ;  /* 0x0000690000177a02 */ /* 0x000fe20000000f00 */
[----:B------:R-:W-:-:S03]  /*3c40*/  IMAD.U32 R22, RZ, RZ, UR12 ;  /* 0x0000000cff167e24 */ /* 0x000fc6000f8e00ff */
[----:B-1----:R-:W-:-:S04]  /*3c50*/  LEA R24, P0, R9, R200, 0x6 ;  /* 0x000000c809187211 */ /* 0x002fc800078030ff */
[----:B------:R-:W-:-:S05]  /*3c60*/  LEA.HI.X R25, R22, R201, R23, 0x6, P0 ;  /* 0x000000c916197211 */ /* 0x000fca00000f3417 */
[----:B------:R-:W-:Y:S01]  /*3c70*/  @!PT LDS RZ, [RZ] ;  /* 0x00000000fffff984 */ /* 0x000fe20000000800 */
[----:B------:R-:W-:Y:S01]  /*3c80*/  @!PT LDS RZ, [RZ] ;  /* 0x00000000fffff984 */ /* 0x000fe20000000800 */
[----:B------:R-:W-:Y:S01]  /*3c90*/  @!PT LDS RZ, [RZ] ;  /* 0x00000000fffff984 */ /* 0x000fe20000000800 */
[----:B------:R1:W-:Y:S04]  /*3ca0*/  LDGSTS.E.BYPASS.LTC128B.128 [R244+0xb000], [R24.64] ;  /* 0x0b00000018f47fae */ /* 0x0003e8000b901d54 */
.L_x_733:
[----:B------:R-:W-:Y:S05]  /*3cb0*/  BSYNC B0 ;  /* 0x0000000000007941 */ /* 0x000fea0003800000 */
.L_x_732:
[----:B------:R-:W-:Y:S01]  /*3cc0*/  ISETP.GE.AND P0, PT, R8, UR9, PT ;  /* 0x0000000908007c0c */ /* 0x000fe2000bf06270 */
[----:B------:R-:W-:-:S12]  /*3cd0*/  BSSY B0, `(.L_x_734) ;  /* 0x0000011000007945 */ /* 0x000fd80003800000 */
[----:B------:R1:W-:Y:S01]  /*3ce0*/  @P0 STS.128 [R244+0xb800], RZ ;  /* 0x00b800fff4000388 */ /* 0x0003e20000000c00 */
[----:B------:R-:W-:Y:S05]  /*3cf0*/  @P0 BRA `(.L_x_735) ;  /* 0x000000e000000947 */ /* 0x000fea0003800000 */
[----:B------:R-:W-:-:S13]  /*3d00*/  ISETP.GE.AND P0, PT, R246, c[0x0][0x220], PT ;  /* 0x00008800f6007a0c */ /* 0x000fda0003f06270 */
[----:B------:R1:W-:Y:S01]  /*3d10*/  @P0 STS.128 [R244+0xb800], RZ ;  /* 0x00b800fff4000388 */ /* 0x0003e20000000c00 */
[----:B------:R-:W-:Y:S05]  /*3d20*/  @P0 BRA `(.L_x_735) ;  /* 0x000000b000000947 */ /* 0x000fea0003800000 */
[----:B------:R-:W-:Y:S01]  /*3d30*/  MOV R8, UR12 ;  /* 0x0000000c00087c02 */ /* 0x000fe20008000f00 */
[----:B------:R-:W-:Y:S01]  /*3d40*/  ULDC UR5, c[0x0][0x1a4] ;  /* 0x0000690000057ab9 */ /* 0x000fe20000000800 */
[----:B------:R-:W-:Y:S01]  /*3d50*/  MOV R22, R200 ;  /* 0x000000c800167202 */ /* 0x000fe20000000f00 */
[----:B------:R-:W-:Y:S01]  /*3d60*/  UIMAD UR5, UR5, 0x60, URZ ;  /* 0x00000060050578a4 */ /* 0x000fe2000f8e023f */
[----:B------:R-:W-:-:S05]  /*3d70*/  MOV R23, R201 ;  /* 0x000000c900177202 */ /* 0x000fca0000000f00 */
[----:B------:R-:W-:-:S05]  /*3d80*/  IMAD.WIDE.U32 R8, R8, 0x60, R22 ;  /* 0x0000006008087825 */ /* 0x000fca00078e0016 */
[----:B------:R-:W-:-:S05]  /*3d90*/  IADD3 R9, R9, UR5, RZ ;  /* 0x0000000509097c10 */ /* 0x000fca000fffe0ff */
[----:B------:R-:W-:Y:S01]  /*3da0*/  @!PT LDS RZ, [RZ] ;  /* 0x00000000fffff984 */ /* 0x000fe20000000800 */
[----:B------:R-:W-:Y:S01]  /*3db0*/  @!PT LDS RZ, [RZ] ;  /* 0x00000000fffff984 */ /* 0x000fe20000000800 */
[----:B------:R-:W-:Y:S01]  /*3dc0*/  @!PT LDS RZ, [RZ] ;  /* 0x00000000fffff984 */ /* 0x000fe20000000800 */
[----:B------:R1:W-:Y:S02]  /*3dd0*/  LDGSTS.E.BYPASS.LTC128B.128 [R244+0xb800], [R8.64] ;  /* 0x0b80000008f47fae */ /* 0x0003e4000b901d54 */
.L_x_735:
[----:B------:R-:W-:Y:S05]  /*3de0*/  BSYNC B0 ;  /* 0x0000000000007941 */ /* 0x000fea0003800000 */
.L_x_734:
[----:B------:R-:W-:Y:S01]  /*3df0*/  ISETP.GE.AND P0, PT, R21, UR9, PT ;  /* 0x0000000915007c0c */ /* 0x000fe2000bf06270 */
[----:B------:R-:W-:-:S12]  /*3e00*/  BSSY B0, `(.L_x_736) ;  /* 0x000000f000007945 */ /* 0x000fd80003800000 */
[----:B------:R1:W-:Y:S01]  /*3e10*/  @P0 STS.128 [R244+0xc000], RZ ;  /* 0x00c000fff4000388 */ /* 0x0003e20000000c00 */
[----:B------:R-:W-:Y:S05]  /*3e20*/  @P0 BRA `(.L_x_737) ;  /* 0x000000c000000947 */ /* 0x000fea0003800000 */
[----:B------:R-:W-:-:S13]  /*3e30*/  ISETP.GE.AND P0, PT, R246, c[0x0][0x220], PT ;  /* 0x00008800f6007a0c */ /* 0x000fda0003f06270 */
[----:B------:R1:W-:Y:S01]  /*3e40*/  @P0 STS.128 [R244+0xc000], RZ ;  /* 0x00c000fff4000388 */ /* 0x0003e20000000c00 */
[----:B------:R-:W-:Y:S05]  /*3e50*/  @P0 BRA `(.L_x_737) ;  /* 0x0000009000000947 */ /* 0x000fea0003800000 */
[----:B-1----:R-:W-:Y:S01]  /*3e60*/  IMAD.U32 R9, RZ, RZ, UR12 ;  /* 0x0000000cff097e24 */ /* 0x002fe2000f8e00ff */
[----:B------:R-:W-:Y:S01]  /*3e70*/  MOV R21, c[0x0][0x1a4] ;  /* 0x0000690000157a02 */ /* 0x000fe20000000f00 */
[----:B------:R-:W-:-:S03]  /*3e80*/  IMAD.U32 R8, RZ, RZ, UR12 ;  /* 0x0000000cff087e24 */ /* 0x000fc6000f8e00ff */
[----:B------:R-:W-:-:S04]  /*3e90*/  LEA R22, P0, R9, R200, 0x7 ;  /* 0x000000c809167211 */ /* 0x000fc800078038ff */
[----:B------:R-:W-:-:S05]  /*3ea0*/  LEA.HI.X R23, R8, R201, R21, 0x7, P0 ;  /* 0x000000c908177211 */ /* 0x000fca00000f3c15 */
[----:B------:R-:W-:Y:S01]  /*3eb0*/  @!PT LDS RZ, [RZ] ;  /* 0x00000000fffff984 */ /* 0x000fe20000000800 */
[----:B------:R-:W-:Y:S01]  /*3ec0*/  @!PT LDS RZ, [RZ] ;  /* 0x00000000fffff984 */ /* 0x000fe20000000800 */
[----:B------:R-:W-:Y:S01]  /*3ed0*/  @!PT LDS RZ, [RZ] ;  /* 0x00000000fffff984 */ /* 0x000fe20000000800 */
[----:B------:R1:W-:Y:S04]  /*3ee0*/  LDGSTS.E.BYPASS.LTC128B.128 [R244+0xc000], [R22.64] ;  /* 0x0c00000016f47fae */ /* 0x0003e8000b901d54 */
.L_x_737:
[----:B------:R-:W-:Y:S05]  /*3ef0*/  BSYNC B0 ;  /* 0x0000000000007941 */ /* 0x000fea0003800000 */
.L_x_736:
[----:B------:R-:W-:Y:S01]  /*3f00*/  ISETP.GE.AND P0, PT, R20, UR9, PT ;  /* 0x0000000914007c0c */ /* 0x000fe2000bf06270 */
[----:B------:R-:W-:-:S12]  /*3f10*/  BSSY B0, `(.L_x_738) ;  /* 0x0000011000007945 */ /* 0x000fd80003800000 */
[----:B------:R1:W-:Y:S01]  /*3f20*/  @P0 STS.128 [R244+0xc800], RZ ;  /* 0x00c800fff4000388 */ /* 0x0003e20000000c00 */
[----:B------:R-:W-:Y:S05]  /*3f30*/  @P0 BRA `(.L_x_739) ;  /* 0x000000e000000947 */ /* 0x000fea0003800000 */
[----:B------:R-:W-:-:S13]  /*3f40*/  ISETP.GE.AND P0, PT, R246, c[0x0][0x220], PT ;  /* 0x00008800f6007a0c */ /* 0x000fda0003f06270 */
[----:B------:R1:W-:Y:S01]  /*3f50*/  @P0 STS.128 [R244+0xc800], RZ ;  /* 0x00c800fff4000388 */ /* 0x0003e20000000c00 */
[----:B------:R-:W-:Y:S05]  /*3f60*/  @P0 BRA `(.L_x_739) ;  /* 0x000000b000000947 */ /* 0x000fea0003800000 */
[----:B-1----:R-:W-:Y:S01]  /*3f70*/  MOV R8, UR12 ;  /* 0x0000000c00087c02 */ /* 0x002fe20008000f00 */
        /* <DEDUP_REMOVED lines=10> */
.L_x_739:
[----:B------:R-:W-:Y:S05]  /*4020*/  BSYNC B0 ;  /* 0x0000000000007941 */ /* 0x000fea0003800000 */
.L_x_738:
        /* <DEDUP_REMOVED lines=18> */
.L_x_741:
[----:B------:R-:W-:Y:S05]  /*4150*/  BSYNC B0 ;  /* 0x0000000000007941 */ /* 0x000fea0003800000 */
.L_x_740:
        /* <DEDUP_REMOVED lines=18> */
.L_x_743:
[----:B------:R-:W-:Y:S05]  /*4280*/  BSYNC B0 ;  /* 0x0000000000007941 */ /* 0x000fea0003800000 */
.L_x_742:
        /* <DEDUP_REMOVED lines=16> */
.L_x_745:
[----:B------:R-:W-:Y:S05]  /*4390*/  BSYNC B0 ;  /* 0x0000000000007941 */ /* 0x000fea0003800000 */
.L_x_744:
        /* <DEDUP_REMOVED lines=18> */
.L_x_747:
[----:B------:R-:W-:Y:S05]  /*44c0*/  BSYNC B0 ;  /* 0x0000000000007941 */ /* 0x000fea0003800000 */
.L_x_746:
        /* <DEDUP_REMOVED lines=18> */
.L_x_749:
[----:B------:R-:W-:Y:S05]  /*45f0*/  BSYNC B0 ;  /* 0x0000000000007941 */ /* 0x000fea0003800000 */
.L_x_748:
        /* <DEDUP_REMOVED lines=18> */
.L_x_751:
[----:B------:R-:W-:Y:S05]  /*4720*/  BSYNC B0 ;  /* 0x0000000000007941 */ /* 0x000fea0003800000 */
.L_x_750:
        /* <DEDUP_REMOVED lines=18> */
.L_x_753:
[----:B------:R-:W-:Y:S05]  /*4850*/  BSYNC B0 ;  /* 0x0000000000007941 */ /* 0x000fea0003800000 */
.L_x_752:
        /* <DEDUP_REMOVED lines=18> */
.L_x_755:
[----:B------:R-:W-:Y:S05]  /*4980*/  BSYNC B0 ;  /* 0x0000000000007941 */ /* 0x000fea0003800000 */
.L_x_754:
        /* <DEDUP_REMOVED lines=18> */
.L_x_757:
[----:B------:R-:W-:Y:S05]  /*4ab0*/  BSYNC B0 ;  /* 0x0000000000007941 */ /* 0x000fea0003800000 */
.L_x_756:
        /* <DEDUP_REMOVED lines=18> */
.L_x_759:
[----:B------:R-:W-:Y:S05]  /*4be0*/  BSYNC B0 ;  /* 0x0000000000007941 */ /* 0x000fea0003800000 */
.L_x_758:
[----:B------:R-:W-:Y:S01]  /*4bf0*/  IMAD.SHL.U32 R241, R241, 0x2, RZ ;  /* 0x00000002f1f17824 */ /* 0x000fe200078e00ff */
[----:B------:R-:W-:Y:S01]  /*4c00*/  LDSM.16.M88.4 R56, [R242] ;  /* 0x00000000f238783b */ /* 0x000fe20000000200 */
[--C-:B------:R-:W-:Y:S01]  /*4c10*/  IMAD R192, R243, 0x2, R242.reuse ;  /* 0x00000002f3c07824 */ /* 0x100fe200078e02f2 */
[----:B------:R-:W-:Y:S01]  /*4c20*/  LOP3.LUT P0, RZ, R172, 0x4, RZ, 0xc0, !PT ;  /* 0x00000004acff7812 */ /* 0x000fe2000780c0ff */
[----:B------:R-:W-:Y:S01]  /*4c30*/  IMAD R236, R0, 0x2, R241 ;  /* 0x0000000200ec7824 */ /* 0x000fe200078e02f1 */
[----:B------:R-:W5:Y:S01]  /*4c40*/  LDSM.16.M88.4 R28, [R241+0x2800] ;  /* 0x00280000f11c783b */ /* 0x000f620000000200 */
[----:B------:R-:W-:Y:S01]  /*4c50*/  IADD3 R239, R241, 0x2040, RZ ;  /* 0x00002040f1ef7810 */ /* 0x000fe20007ffe0ff */
[----:B------:R-:W-:Y:S01]  /*4c60*/  IMAD R240, R3, 0x2, R242 ;  /* 0x0000000203f07824 */ /* 0x000fe200078e02f2 */
[----:B------:R-:W-:Y:S01]  /*4c70*/  UISETP.GE.AND UP0, UPT, UR6, 0x2, UPT ;  /* 0x000000020600788c */ /* 0x000fe2000bf06270 */
[----:B-1----:R-:W1:Y:S01]  /*4c80*/  LDSM.16.M88.4 R20, [R241+0x3000] ;  /* 0x00300000f114783b */ /* 0x002e620000000200 */
[----:B------:R-:W-:Y:S01]  /*4c90*/  IADD3 R208, R5, 0x8, RZ ;  /* 0x0000000805d07810 */ /* 0x000fe20007ffe0ff */
[----:B------:R-:W-:Y:S01]  /*4ca0*/  IMAD R238, R243, 0x2, R240 ;  /* 0x00000002f3ee7824 */ /* 0x000fe200078e02f0 */
[----:B------:R-:W-:Y:S01]  /*4cb0*/  IMNMX R209, R5, UR15, PT ;  /* 0x0000000f05d17c17 */ /* 0x000fe2000b800200 */
[----:B------:R-:W-:Y:S01]  /*4cc0*/  LDSM.16.M88.4 R152, [R192] ;  /* 0x00000000c098783b */ /* 0x000fe20000000200 */
[----:B------:R-:W-:-:S03]  /*4cd0*/  IMNMX R208, R208, UR15, PT ;  /* 0x0000000fd0d07c17 */ /* 0x000fc6000b800200 */
[----:B------:R-:W2:Y:S04]  /*4ce0*/  LDSM.16.M88.4 R140, [R236+0x2800] ;  /* 0x00280000ec8c783b */ /* 0x000ea80000000200 */
[----:B------:R-:W3:Y:S04]  /*4cf0*/  LDSM.16.M88.4 R136, [R236+0x3000] ;  /* 0x00300000ec88783b */ /* 0x000ee80000000200 */
[----:B------:R-:W4:Y:S04]  /*4d00*/  LDSM.16.M88.4 R12, [R241+0x3800] ;  /* 0x00380000f10c783b */ /* 0x000f280000000200 */
[----:B------:R-:W2:Y:S04]  /*4d10*/  LDSM.16.M88.4 R36, [R241+0x2000] ;  /* 0x00200000f124783b */ /* 0x000ea80000000200 */
[----:B------:R-:W2:Y:S04]  /*4d20*/  LDSM.16.M88.4 R104, [R241+0x6800] ;  /* 0x00680000f168783b */ /* 0x000ea80000000200 */
[----:B------:R-:W2:Y:S04]  /*4d30*/  LDSM.16.M88.4 R96, [R241+0x7000] ;  /* 0x00700000f160783b */ /* 0x000ea80000000200 */
[----:B------:R-:W3:Y:S01]  /*4d40*/  LDSM.16.M88.4 R144, [R236+0x3800] ;  /* 0x00380000ec90783b */ /* 0x000ee20000000200 */
[C---:B-----5:R-:W-:Y:S03]  /*4d50*/  HMMA.16816.F32 R32, R56.reuse, R28, RZ ;  /* 0x0000001c3820723c */ /* 0x060fe600000018ff */
[----:B------:R-:W5:Y:S04]  /*4d60*/  LDSM.16.M88.4 R52, [R241+0x4000] ;  /* 0x00400000f134783b */ /* 0x000f680000000200 */
[----:B------:R-:W3:Y:S01]  /*4d70*/  LDSM.16.M88.4 R44, [R241+0x4800] ;  /* 0x00480000f12c783b */ /* 0x000ee20000000200 */
[C---:B-1----:R-:W-:Y:S03]  /*4d80*/  HMMA.16816.F32 R24, R56.reuse, R20, RZ ;  /* 0x000000143818723c */ /* 0x042fe600000018ff */
[----:B------:R-:W1:Y:S04]  /*4d90*/  LDSM.16.M88.4 R128, [R241+0x5000] ;  /* 0x00500000f180783b */ /* 0x000e680000000200 */
[----:B------:R-:W1:Y:S01]  /*4da0*/  LDSM.16.M88.4 R120, [R241+0x5800] ;  /* 0x00580000f178783b */ /* 0x000e620000000200 */
[C---:B------:R-:W-:Y:S03]  /*4db0*/  HMMA.16816.F32 R28, R56.reuse, R30, RZ ;  /* 0x0000001e381c723c */ /* 0x040fe600000018ff */
[----:B------:R-:W1:Y:S04]  /*4dc0*/  LDSM.16.M88.4 R112, [R241+0x6000] ;  /* 0x00600000f170783b */ /* 0x000e680000000200 */
[----:B------:R-:W1:Y:S01]  /*4dd0*/  LDSM.16.M88.4 R88, [R241+0x7800] ;  /* 0x00780000f158783b */ /* 0x000e620000000200 */
[----:B------:R-:W-:Y:S03]  /*4de0*/  HMMA.16816.F32 R20, R56, R22, RZ ;  /* 0x000000163814723c */ /* 0x000fe600000018ff */
[----:B------:R-:W1:Y:S04]  /*4df0*/  LDSM.16.M88.4 R80, [R241+0x8000] ;  /* 0x00800000f150783b */ /* 0x000e680000000200 */
[----:B------:R-:W1:Y:S01]  /*4e00*/  LDSM.16.M88.4 R72, [R241+0x8800] ;  /* 0x00880000f148783b */ /* 0x000e620000000200 */
[C---:B--2---:R-:W-:Y:S03]  /*4e10*/  HMMA.16816.F32 R32, R152.reuse, R140, R32 ;  /* 0x0000008c9820723c */ /* 0x044fe60000001820 */
[----:B------:R-:W2:Y:S04]  /*4e20*/  LDSM.16.M88.4 R64, [R241+0x9000] ;  /* 0x00900000f140783b */ /* 0x000ea80000000200 */
[----:B------:R-:W1:Y:S01]  /*4e30*/  LDSM.16.M88.4 R156, [R241+0x9800] ;  /* 0x00980000f19c783b */ /* 0x000e620000000200 */
[C---:B------:R-:W-:Y:S03]  /*4e40*/  HMMA.16816.F32 R28, R152.reuse, R142, R28 ;  /* 0x0000008e981c723c */ /* 0x040fe6000000181c */
[----:B------:R-:W1:Y:S04]  /*4e50*/  LDSM.16.M88.4 R148, [R236+0x2000] ;  /* 0x00200000ec94783b */ /* 0x000e680000000200 */
[----:B------:R-:W1:Y:S01]  /*4e60*/  LDSM.16.M88.4 R140, [R236+0x6800] ;  /* 0x00680000ec8c783b */ /* 0x000e620000000200 */
[C---:B---3--:R-:W-:Y:S03]  /*4e70*/  HMMA.16816.F32 R24, R152.reuse, R136, R24 ;  /* 0x000000889818723c */ /* 0x048fe60000001818 */
[----:B------:R-:W-:Y:S04]  /*4e80*/  LDSM.16.M88.4 R160, [R236+0x5000] ;  /* 0x00500000eca0783b */ /* 0x000fe80000000200 */
[----:B------:R-:W-:Y:S01]  /*4e90*/  LDSM.16.M88.4 R168, [R236+0x4000] ;  /* 0x00400000eca8783b */ /* 0x000fe20000000200 */
[----:B------:R-:W-:Y:S03]  /*4ea0*/  HMMA.16816.F32 R20, R152, R138, R20 ;  /* 0x0000008a9814723c */ /* 0x000fe60000001814 */
[----:B------:R-:W3:Y:S04]  /*4eb0*/  LDSM.16.M88.4 R136, [R236+0x7000] ;  /* 0x00700000ec88783b */ /* 0x000ee80000000200 */
[----:B------:R-:W-:Y:S01]  /*4ec0*/  LDSM.16.M88.4 R164, [R236+0x4800] ;  /* 0x00480000eca4783b */ /* 0x000fe20000000200 */
[C---:B----4-:R-:W-:Y:S03]  /*4ed0*/  HMMA.16816.F32 R16, R56.reuse, R12, RZ ;  /* 0x0000000c3810723c */ /* 0x050fe600000018ff */
[----:B------:R-:W-:Y:S04]  /*4ee0*/  LDSM.16.M88.4 R180, [R238] ;  /* 0x00000000eeb4783b */ /* 0x000fe80000000200 */
[----:B------:R-:W0:Y:S01]  /*4ef0*/  LDGDEPBAR ;  /* 0x00000000000079af */ /* 0x000e220000000000 */
[C---:B------:R-:W-:Y:S08]  /*4f00*/  HMMA.16816.F32 R12, R56.reuse, R14, RZ ;  /* 0x0000000e380c723c */ /* 0x040ff000000018ff */
[C---:B------:R-:W-:Y:S08]  /*4f10*/  HMMA.16816.F32 R40, R56.reuse, R36, RZ ;  /* 0x000000243828723c */ /* 0x040ff000000018ff */
[C---:B------:R-:W-:Y:S08]  /*4f20*/  HMMA.16816.F32 R108, R56.reuse, R104, RZ ;  /* 0x00000068386c723c */ /* 0x040ff000000018ff */
[C---:B------:R-:W-:Y:S08]  /*4f30*/  HMMA.16816.F32 R100, R56.reuse, R96, RZ ;  /* 0x000000603864723c */ /* 0x040ff000000018ff */
[C---:B------:R-:W-:Y:S08]  /*4f40*/  HMMA.16816.F32 R36, R56.reuse, R38, RZ ;  /* 0x000000263824723c */ /* 0x040ff000000018ff */
[C---:B------:R-:W-:Y:S08]  /*4f50*/  HMMA.16816.F32 R104, R56.reuse, R106, RZ ;  /* 0x0000006a3868723c */ /* 0x040ff000000018ff */
[----:B------:R-:W-:Y:S08]  /*4f60*/  HMMA.16816.F32 R96, R56, R98, RZ ;  /* 0x000000623860723c */ /* 0x000ff000000018ff */
[C---:B------:R-:W-:Y:S08]  /*4f70*/  HMMA.16816.F32 R16, R152.reuse, R144, R16 ;  /* 0x000000909810723c */ /* 0x040ff00000001810 */
[----:B------:R-:W-:Y:S01]  /*4f80*/  HMMA.16816.F32 R12, R152, R146, R12 ;  /* 0x00000092980c723c */ /* 0x000fe2000000180c */
[----:B------:R-:W4:Y:S07]  /*4f90*/  LDSM.16.M88.4 R144, [R236+0x7800] ;  /* 0x00780000ec90783b */ /* 0x000f2e0000000200 */
[C---:B-----5:R-:W-:Y:S08]  /*4fa0*/  HMMA.16816.F32 R8, R56.reuse, R52, RZ ;  /* 0x000000343808723c */ /* 0x060ff000000018ff */
[C---:B------:R-:W-:Y:S08]  /*4fb0*/  HMMA.16816.F32 R48, R56.reuse, R44, RZ ;  /* 0x0000002c3830723c */ /* 0x040ff000000018ff */
[C---:B-1----:R-:W-:Y:S08]  /*4fc0*/  HMMA.16816.F32 R132, R56.reuse, R128, RZ ;  /* 0x000000803884723c */ /* 0x042ff000000018ff */
[C---:B------:R-:W-:Y:S08]  /*4fd0*/  HMMA.16816.F32 R124, R56.reuse, R120, RZ ;  /* 0x00000078387c723c */ /* 0x040ff000000018ff */
[C---:B------:R-:W-:Y:S08]  /*4fe0*/  HMMA.16816.F32 R116, R56.reuse, R112, RZ ;  /* 0x000000703874723c */ /* 0x040ff000000018ff */
[C---:B------:R-:W-:Y:S08]  /*4ff0*/  HMMA.16816.F32 R92, R56.reuse, R88, RZ ;  /* 0x00000058385c723c */ /* 0x040ff000000018ff */
[C---:B------:R-:W-:Y:S08]  /*5000*/  HMMA.16816.F32 R84, R56.reuse, R80, RZ ;  /* 0x000000503854723c */ /* 0x040ff000000018ff */
[C---:B------:R-:W-:Y:S08]  /*5010*/  HMMA.16816.F32 R76, R56.reuse, R72, RZ ;  /* 0x00000048384c723c */ /* 0x040ff000000018ff */
[C---:B--2---:R-:W-:Y:S08]  /*5020*/  HMMA.16816.F32 R68, R56.reuse, R64, RZ ;  /* 0x000000403844723c */ /* 0x044ff000000018ff */
[C---:B------:R-:W-:Y:S08]  /*5030*/  HMMA.16816.F32 R52, R56.reuse, R54, RZ ;  /* 0x000000363834723c */ /* 0x040ff000000018ff */
        /* <DEDUP_REMOVED lines=9> */
[----:B------:R-:W-:Y:S01]  /*50d0*/  HMMA.16816.F32 R56, R56, R158, RZ ;  /* 0x0000009e3838723c */ /* 0x000fe200000018ff */
[----:B------:R-:W1:Y:S07]  /*50e0*/  LDSM.16.M88.4 R156, [R236+0x5800] ;  /* 0x00580000ec9c783b */ /* 0x000e6e0000000200 */
[C---:B------:R-:W-:Y:S08]  /*50f0*/  HMMA.16816.F32 R40, R152.reuse, R148, R40 ;  /* 0x000000949828723c */ /* 0x040ff00000001828 */
[C---:B------:R-:W-:Y:S01]  /*5100*/  HMMA.16816.F32 R36, R152.reuse, R150, R36 ;  /* 0x000000969824723c */ /* 0x040fe20000001824 */
[----:B------:R-:W2:Y:S07]  /*5110*/  LDSM.16.M88.4 R148, [R236+0x6000] ;  /* 0x00600000ec94783b */ /* 0x000eae0000000200 */
[C---:B------:R-:W-:Y:S08]  /*5120*/  HMMA.16816.F32 R108, R152.reuse, R140, R108 ;  /* 0x0000008c986c723c */ /* 0x040ff0000000186c */
[C---:B------:R-:W-:Y:S01]  /*5130*/  HMMA.16816.F32 R104, R152.reuse, R142, R104 ;  /* 0x0000008e9868723c */ /* 0x040fe20000001868 */
[----:B------:R-:W5:Y:S07]  /*5140*/  LDSM.16.M88.4 R140, [R236+0x8800] ;  /* 0x00880000ec8c783b */ /* 0x000f6e0000000200 */
[C---:B---3--:R-:W-:Y:S08]  /*5150*/  HMMA.16816.F32 R100, R152.reuse, R136, R100 ;  /* 0x000000889864723c */ /* 0x048ff00000001864 */
[C---:B------:R-:W-:Y:S01]  /*5160*/  HMMA.16816.F32 R96, R152.reuse, R138, R96 ;  /* 0x0000008a9860723c */ /* 0x040fe20000001860 */
[----:B------:R-:W3:Y:S07]  /*5170*/  LDSM.16.M88.4 R136, [R236+0x9000] ;  /* 0x00900000ec88783b */ /* 0x000eee0000000200 */
[C---:B----4-:R-:W-:Y:S07]  /*5180*/  HMMA.16816.F32 R92, R152.reuse, R144, R92 ;  /* 0x00000090985c723c */ /* 0x050fee000000185c */
[----:B------:R-:W-:Y:S01]  /*5190*/  IADD3 R144, R241, 0x2000, RZ ;  /* 0x00002000f1907810 */ /* 0x000fe20007ffe0ff */
[----:B------:R-:W-:Y:S03]  /*51a0*/  HMMA.16816.F32 R132, R152, R160, R132 ;  /* 0x000000a09884723c */ /* 0x000fe60000001884 */
[----:B------:R-:W-:-:S02]  /*51b0*/  @P0 IADD3 R239, R144, -0x40, RZ ;  /* 0xffffffc090ef0810 */ /* 0x000fc40007ffe0ff */
[----:B------:R-:W-:Y:S02]  /*51c0*/  PLOP3.LUT P0, PT, PT, PT, UP0, 0x80, 0x0 ;  /* 0x000000000000781c */ /* 0x000fe40003f0f008 */
[C---:B------:R-:W-:Y:S01]  /*51d0*/  IADD3 R232, R239.reuse, 0x4000, RZ ;  /* 0x00004000efe87810 */ /* 0x040fe20007ffe0ff */
[C---:B------:R-:W-:Y:S01]  /*51e0*/  HMMA.16816.F32 R128, R152.reuse, R162, R128 ;  /* 0x000000a29880723c */ /* 0x040fe20000001880 */
[----:B------:R-:W-:Y:S01]  /*51f0*/  LDSM.16.M88.4 R160, [R236+0x9800] ;  /* 0x00980000eca0783b */ /* 0x000fe20000000200 */
[----:B------:R-:W-:Y:S01]  /*5200*/  IMAD R224, R0, 0x2, R239 ;  /* 0x0000000200e07824 */ /* 0x000fe200078e02ef */
[C---:B------:R-:W-:Y:S02]  /*5210*/  IADD3 R231, R239.reuse, 0x4800, RZ ;  /* 0x00004800efe77810 */ /* 0x040fe40007ffe0ff */
[----:B------:R-:W-:Y:S01]  /*5220*/  LDSM.16.M88.4 R184, [R239+0x3000] ;  /* 0x00300000efb8783b */ /* 0x000fe20000000200 */
[C---:B------:R-:W-:Y:S02]  /*5230*/  IADD3 R230, R239.reuse, 0x5000, RZ ;  /* 0x00005000efe67810 */ /* 0x040fe40007ffe0ff */
[----:B-1----:R-:W-:Y:S01]  /*5240*/  HMMA.16816.F32 R124, R152, R156, R124 ;  /* 0x0000009c987c723c */ /* 0x002fe2000000187c */
[----:B------:R-:W-:Y:S01]  /*5250*/  LDSM.16.M88.4 R176, [R239+0x3800] ;  /* 0x00380000efb0783b */ /* 0x000fe20000000200 */
[----:B------:R-:W-:-:S02]  /*5260*/  IADD3 R229, R239, 0x5800, RZ ;  /* 0x00005800efe57810 */ /* 0x000fc40007ffe0ff */
[C---:B------:R-:W-:Y:S01]  /*5270*/  IADD3 R228, R239.reuse, 0x6000, RZ ;  /* 0x00006000efe47810 */ /* 0x040fe20007ffe0ff */
[----:B------:R-:W-:Y:S01]  /*5280*/  LDSM.16.M88.4 R172, [R239+0x4000] ;  /* 0x00400000efac783b */ /* 0x000fe20000000200 */
[C---:B------:R-:W-:Y:S02]  /*5290*/  IADD3 R227, R239.reuse, 0x6800, RZ ;  /* 0x00006800efe37810 */ /* 0x040fe40007ffe0ff */
[C---:B------:R-:W-:Y:S01]  /*52a0*/  HMMA.16816.F32 R120, R152.reuse, R158, R120 ;  /* 0x0000009e9878723c */ /* 0x040fe20000001878 */
[----:B------:R-:W1:Y:S01]  /*52b0*/  LDSM.16.M88.4 R156, [R236+0x8000] ;  /* 0x00800000ec9c783b */ /* 0x000e620000000200 */
[C---:B------:R-:W-:Y:S02]  /*52c0*/  IADD3 R226, R239.reuse, 0x7000, RZ ;  /* 0x00007000efe27810 */ /* 0x040fe40007ffe0ff */
[----:B------:R-:W-:Y:S01]  /*52d0*/  IADD3 R225, R239, 0x7800, RZ ;  /* 0x00007800efe17810 */ /* 0x000fe20007ffe0ff */
[----:B------:R-:W-:Y:S03]  /*52e0*/  LDSM.16.M88.4 R188, [R224+0x1800] ;  /* 0x00180000e0bc783b */ /* 0x000fe60000000200 */
[C---:B--2---:R-:W-:Y:S08]  /*52f0*/  HMMA.16816.F32 R116, R152.reuse, R148, R116 ;  /* 0x000000949874723c */ /* 0x044ff00000001874 */
[C---:B------:R-:W-:Y:S01]  /*5300*/  HMMA.16816.F32 R112, R152.reuse, R150, R112 ;  /* 0x000000969870723c */ /* 0x040fe20000001870 */
[----:B------:R-:W-:Y:S07]  /*5310*/  LDSM.16.M88.4 R148, [R240] ;  /* 0x00000000f094783b */ /* 0x000fee0000000200 */
[C---:B------:R-:W-:Y:S01]  /*5320*/  HMMA.16816.F32 R88, R152.reuse, R146, R88 ;  /* 0x000000929858723c */ /* 0x040fe20000001858 */
[----:B------:R-:W2:Y:S07]  /*5330*/  LDSM.16.M88.4 R144, [R239] ;  /* 0x00000000ef90783b */ /* 0x000eae0000000200 */
[C---:B-----5:R-:W-:Y:S08]  /*5340*/  HMMA.16816.F32 R76, R152.reuse, R140, R76 ;  /* 0x0000008c984c723c */ /* 0x060ff0000000184c */
[C---:B------:R-:W-:Y:S01]  /*5350*/  HMMA.16816.F32 R72, R152.reuse, R142, R72 ;  /* 0x0000008e9848723c */ /* 0x040fe20000001848 */
[----:B------:R-:W4:Y:S07]  /*5360*/  LDSM.16.M88.4 R140, [R239+0x1000] ;  /* 0x00100000ef8c783b */ /* 0x000f2e0000000200 */
[C---:B---3--:R-:W-:Y:S08]  /*5370*/  HMMA.16816.F32 R68, R152.reuse, R136, R68 ;  /* 0x000000889844723c */ /* 0x048ff00000001844 */
[C---:B------:R-:W-:Y:S01]  /*5380*/  HMMA.16816.F32 R64, R152.reuse, R138, R64 ;  /* 0x0000008a9840723c */ /* 0x040fe20000001840 */
[----:B------:R-:W3:Y:S07]  /*5390*/  LDSM.16.M88.4 R136, [R239+0x1800] ;  /* 0x00180000ef88783b */ /* 0x000eee0000000200 */
[C---:B------:R-:W-:Y:S08]  /*53a0*/  HMMA.16816.F32 R8, R152.reuse, R168, R8 ;  /* 0x000000a89808723c */ /* 0x040ff00000001808 */
[C---:B------:R-:W-:Y:S01]  /*53b0*/  HMMA.16816.F32 R52, R152.reuse, R170, R52 ;  /* 0x000000aa9834723c */ /* 0x040fe20000001834 */
[----:B------:R-:W-:Y:S07]  /*53c0*/  LDSM.16.M88.4 R168, [R239+0x5800] ;  /* 0x00580000efa8783b */ /* 0x000fee0000000200 */
[C---:B------:R-:W-:Y:S08]  /*53d0*/  HMMA.16816.F32 R48, R152.reuse, R164, R48 ;  /* 0x000000a49830723c */ /* 0x040ff00000001830 */
[C---:B------:R-:W-:Y:S01]  /*53e0*/  HMMA.16816.F32 R44, R152.reuse, R166, R44 ;  /* 0x000000a6982c723c */ /* 0x040fe2000000182c */
[----:B------:R-:W-:Y:S07]  /*53f0*/  LDSM.16.M88.4 R164, [R239+0x6000] ;  /* 0x00600000efa4783b */ /* 0x000fee0000000200 */
[C---:B-1----:R-:W-:Y:S08]  /*5400*/  HMMA.16816.F32 R84, R152.reuse, R156, R84 ;  /* 0x0000009c9854723c */ /* 0x042ff00000001854 */
[C---:B------:R-:W-:Y:S01]  /*5410*/  HMMA.16816.F32 R80, R152.reuse, R158, R80 ;  /* 0x0000009e9850723c */ /* 0x040fe20000001850 */
[----:B------:R-:W1:Y:S07]  /*5420*/  LDSM.16.M88.4 R156, [R239+0x800] ;  /* 0x00080000ef9c783b */ /* 0x000e6e0000000200 */
[C---:B------:R-:W-:Y:S08]  /*5430*/  HMMA.16816.F32 R60, R152.reuse, R160, R60 ;  /* 0x000000a0983c723c */ /* 0x040ff0000000183c */
[----:B------:R-:W-:Y:S01]  /*5440*/  HMMA.16816.F32 R56, R152, R162, R56 ;  /* 0x000000a29838723c */ /* 0x000fe20000001838 */
[----:B------:R-:W5:Y:S04]  /*5450*/  LDSM.16.M88.4 R152, [R239+0x2000] ;  /* 0x00200000ef98783b */ /* 0x000f680000000200 */
[----:B------:R-:W-:Y:S03]  /*5460*/  LDSM.16.M88.4 R160, [R239+0x6800] ;  /* 0x00680000efa0783b */ /* 0x000fe60000000200 */
[C---:B--2---:R-:W-:Y:S08]  /*5470*/  HMMA.16816.F32 R40, R148.reuse, R144, R40 ;  /* 0x000000909428723c */ /* 0x044ff00000001828 */
[C---:B------:R-:W-:Y:S01]  /*5480*/  HMMA.16816.F32 R36, R148.reuse, R146, R36 ;  /* 0x000000929424723c */ /* 0x040fe20000001824 */
[----:B------:R-:W2:Y:S07]  /*5490*/  LDSM.16.M88.4 R144, [R239+0x2800] ;  /* 0x00280000ef90783b */ /* 0x000eae0000000200 */
[C---:B----4-:R-:W-:Y:S08]  /*54a0*/  HMMA.16816.F32 R24, R148.reuse, R140, R24 ;  /* 0x0000008c9418723c */ /* 0x050ff00000001818 */
[C---:B------:R-:W-:Y:S01]  /*54b0*/  HMMA.16816.F32 R20, R148.reuse, R142, R20 ;  /* 0x0000008e9414723c */ /* 0x040fe20000001814 */
[----:B------:R-:W4:Y:S07]  /*54c0*/  LDSM.16.M88.4 R140, [R239+0x4800] ;  /* 0x00480000ef8c783b */ /* 0x000f2e0000000200 */
[C---:B---3--:R-:W-:Y:S08]  /*54d0*/  HMMA.16816.F32 R16, R148.reuse, R136, R16 ;  /* 0x000000889410723c */ /* 0x048ff00000001810 */
[C---:B------:R-:W-:Y:S01]  /*54e0*/  HMMA.16816.F32 R12, R148.reuse, R138, R12 ;  /* 0x0000008a940c723c */ /* 0x040fe2000000180c */
[----:B------:R-:W3:Y:S07]  /*54f0*/  LDSM.16.M88.4 R136, [R239+0x5000] ;  /* 0x00500000ef88783b */ /* 0x000eee0000000200 */
[C---:B-1----:R-:W-:Y:S08]  /*5500*/  HMMA.16816.F32 R32, R148.reuse, R156, R32 ;  /* 0x0000009c9420723c */ /* 0x042ff00000001820 */
[C---:B------:R-:W-:Y:S01]  /*5510*/  HMMA.16816.F32 R28, R148.reuse, R158, R28 ;  /* 0x0000009e941c723c */ /* 0x040fe2000000181c */
[----:B------:R-:W1:Y:S07]  /*5520*/  LDSM.16.M88.4 R156, [R239+0x7000] ;  /* 0x00700000ef9c783b */ /* 0x000e6e0000000200 */
[C---:B-----5:R-:W-:Y:S08]  /*5530*/  HMMA.16816.F32 R8, R148.reuse, R152, R8 ;  /* 0x000000989408723c */ /* 0x060ff00000001808 */
[C---:B------:R-:W-:Y:S01]  /*5540*/  HMMA.16816.F32 R52, R148.reuse, R154, R52 ;  /* 0x0000009a9434723c */ /* 0x040fe20000001834 */
[----:B------:R-:W5:Y:S07]  /*5550*/  LDSM.16.M88.4 R152, [R239+0x7800] ;  /* 0x00780000ef98783b */ /* 0x000f6e0000000200 */
[C---:B--2---:R-:W-:Y:S08]  /*5560*/  HMMA.16816.F32 R48, R148.reuse, R144, R48 ;  /* 0x000000909430723c */ /* 0x044ff00000001830 */
[C---:B------:R-:W-:Y:S01]  /*5570*/  HMMA.16816.F32 R44, R148.reuse, R146, R44 ;  /* 0x00000092942c723c */ /* 0x040fe2000000182c */
[----:B------:R-:W2:Y:S07]  /*5580*/  LDSM.16.M88.4 R144, [R224] ;  /* 0x00000000e090783b */ /* 0x000eae0000000200 */
[C---:B----4-:R-:W-:Y:S08]  /*5590*/  HMMA.16816.F32 R108, R148.reuse, R140, R108 ;  /* 0x0000008c946c723c */ /* 0x050ff0000000186c */
[C---:B------:R-:W-:Y:S01]  /*55a0*/  HMMA.16816.F32 R104, R148.reuse, R142, R104 ;  /* 0x0000008e9468723c */ /* 0x040fe20000001868 */
[----:B------:R-:W4:Y:S07]  /*55b0*/  LDSM.16.M88.4 R140, [R224+0x800] ;  /* 0x00080000e08c783b */ /* 0x000f2e0000000200 */
[C---:B---3--:R-:W-:Y:S08]  /*55c0*/  HMMA.16816.F32 R100, R148.reuse, R136, R100 ;  /* 0x000000889464723c */ /* 0x048ff00000001864 */
[C---:B------:R-:W-:Y:S01]  /*55d0*/  HMMA.16816.F32 R96, R148.reuse, R138, R96 ;  /* 0x0000008a9460723c */ /* 0x040fe20000001860 */
[----:B------:R-:W3:Y:S07]  /*55e0*/  LDSM.16.M88.4 R136, [R224+0x1000] ;  /* 0x00100000e088783b */ /* 0x000eee0000000200 */
[C---:B------:R-:W-:Y:S08]  /*55f0*/  HMMA.16816.F32 R132, R148.reuse, R184, R132 ;  /* 0x000000b89484723c */ /* 0x040ff00000001884 */
[C---:B------:R-:W-:Y:S01]  /*5600*/  HMMA.16816.F32 R128, R148.reuse, R186, R128 ;  /* 0x000000ba9480723c */ /* 0x040fe20000001880 */
[----:B------:R-:W1:Y:S07]  /*5610*/  LDSM.16.M88.4 R184, [R224+0x2000] ;  /* 0x00200000e0b8783b */ /* 0x000e6e0000000200 */
        /* <DEDUP_REMOVED lines=8> */
[----:B------:R-:W2:Y:S07]  /*56a0*/  LDSM.16.M88.4 R168, [R224+0x3800] ;  /* 0x00380000e0a8783b */ /* 0x000eae0000000200 */
[C---:B------:R-:W-:Y:S08]  /*56b0*/  HMMA.16816.F32 R84, R148.reuse, R164, R84 ;  /* 0x000000a49454723c */ /* 0x040ff00000001854 */
[C---:B------:R-:W-:Y:S01]  /*56c0*/  HMMA.16816.F32 R80, R148.reuse, R166, R80 ;  /* 0x000000a69450723c */ /* 0x040fe20000001850 */
[----:B------:R-:W2:Y:S07]  /*56d0*/  LDSM.16.M88.4 R164, [R224+0x4000] ;  /* 0x00400000e0a4783b */ /* 0x000eae0000000200 */
[C---:B------:R-:W-:Y:S08]  /*56e0*/  HMMA.16816.F32 R76, R148.reuse, R160, R76 ;  /* 0x000000a0944c723c */ /* 0x040ff0000000184c */
[C---:B------:R-:W-:Y:S01]  /*56f0*/  HMMA.16816.F32 R72, R148.reuse, R162, R72 ;  /* 0x000000a29448723c */ /* 0x040fe20000001848 */
[----:B------:R-:W3:Y:S07]  /*5700*/  LDSM.16.M88.4 R160, [R224+0x4800] ;  /* 0x00480000e0a0783b */ /* 0x000eee0000000200 */
[C---:B-1----:R-:W-:Y:S08]  /*5710*/  HMMA.16816.F32 R68, R148.reuse, R156, R68 ;  /* 0x0000009c9444723c */ /* 0x042ff00000001844 */
[C---:B------:R-:W-:Y:S01]  /*5720*/  HMMA.16816.F32 R64, R148.reuse, R158, R64 ;  /* 0x0000009e9440723c */ /* 0x040fe20000001840 */
[----:B------:R-:W1:Y:S07]  /*5730*/  LDSM.16.M88.4 R156, [R224+0x5000] ;  /* 0x00500000e09c783b */ /* 0x000e6e0000000200 */
[C---:B-----5:R-:W-:Y:S08]  /*5740*/  HMMA.16816.F32 R60, R148.reuse, R152, R60 ;  /* 0x00000098943c723c */ /* 0x060ff0000000183c */
[----:B------:R-:W-:Y:S01]  /*5750*/  HMMA.16816.F32 R56, R148, R154, R56 ;  /* 0x0000009a9438723c */ /* 0x000fe20000001838 */
[----:B------:R-:W5:Y:S04]  /*5760*/  LDSM.16.M88.4 R152, [R224+0x5800] ;  /* 0x00580000e098783b */ /* 0x000f680000000200 */
[----:B------:R-:W1:Y:S03]  /*5770*/  LDSM.16.M88.4 R148, [R224+0x6000] ;  /* 0x00600000e094783b */ /* 0x000e660000000200 */
[C---:B--2---:R-:W-:Y:S08]  /*5780*/  HMMA.16816.F32 R40, R180.reuse, R144, R40 ;  /* 0x00000090b428723c */ /* 0x044ff00000001828 */
[C---:B------:R-:W-:Y:S01]  /*5790*/  HMMA.16816.F32 R36, R180.reuse, R146, R36 ;  /* 0x00000092b424723c */ /* 0x040fe20000001824 */
[----:B------:R-:W2:Y:S07]  /*57a0*/  LDSM.16.M88.4 R144, [R224+0x6800] ;  /* 0x00680000e090783b */ /* 0x000eae0000000200 */
[C---:B----4-:R-:W-:Y:S08]  /*57b0*/  HMMA.16816.F32 R32, R180.reuse, R140, R32 ;  /* 0x0000008cb420723c */ /* 0x050ff00000001820 */
[C---:B------:R-:W-:Y:S01]  /*57c0*/  HMMA.16816.F32 R28, R180.reuse, R142, R28 ;  /* 0x0000008eb41c723c */ /* 0x040fe2000000181c */
[----:B------:R-:W4:Y:S07]  /*57d0*/  LDSM.16.M88.4 R140, [R224+0x7000] ;  /* 0x00700000e08c783b */ /* 0x000f2e0000000200 */
[C---:B---3--:R-:W-:Y:S08]  /*57e0*/  HMMA.16816.F32 R24, R180.reuse, R136, R24 ;  /* 0x00000088b418723c */ /* 0x048ff00000001818 */
[----:B------:R-:W-:Y:S01]  /*57f0*/  HMMA.16816.F32 R20, R180, R138, R20 ;  /* 0x0000008ab414723c */ /* 0x000fe20000001814 */
[----:B------:R-:W3:Y:S01]  /*5800*/  LDSM.16.M88.4 R136, [R224+0x7800] ;  /* 0x00780000e088783b */ /* 0x000ee20000000200 */
[----:B------:R-:W-:-:S06]  /*5810*/  DEPBAR.LE SB0, 0x0 ;  /* 0x000080000000791a */ /* 0x000fcc0000000000 */
[C---:B------:R-:W-:Y:S08]  /*5820*/  HMMA.16816.F32 R16, R180.reuse, R188, R16 ;  /* 0x000000bcb410723c */ /* 0x040ff00000001810 */
        /* <DEDUP_REMOVED lines=13> */
[C---:B-1----:R-:W-:Y:S08]  /*5900*/  HMMA.16816.F32 R100, R180.reuse, R156, R100 ;  /* 0x0000009cb464723c */ /* 0x042ff00000001864 */
[C---:B------:R-:W-:Y:S08]  /*5910*/  HMMA.16816.F32 R96, R180.reuse, R158, R96 ;  /* 0x0000009eb460723c */ /* 0x040ff00000001860 */
[C---:B-----5:R-:W-:Y:S08]  /*5920*/  HMMA.16816.F32 R92, R180.reuse, R152, R92 ;  /* 0x00000098b45c723c */ /* 0x060ff0000000185c */
[C---:B------:R-:W-:Y:S08]  /*5930*/  HMMA.16816.F32 R88, R180.reuse, R154, R88 ;  /* 0x0000009ab458723c */ /* 0x040ff00000001858 */
[C---:B------:R-:W-:Y:S08]  /*5940*/  HMMA.16816.F32 R84, R180.reuse, R148, R84 ;  /* 0x00000094b454723c */ /* 0x040ff00000001854 */
[C---:B------:R-:W-:Y:S08]  /*5950*/  HMMA.16816.F32 R80, R180.reuse, R150, R80 ;  /* 0x00000096b450723c */ /* 0x040ff00000001850 */
[C---:B--2---:R-:W-:Y:S08]  /*5960*/  HMMA.16816.F32 R76, R180.reuse, R144, R76 ;  /* 0x00000090b44c723c */ /* 0x044ff0000000184c */
[C---:B------:R-:W-:Y:S08]  /*5970*/  HMMA.16816.F32 R72, R180.reuse, R146, R72 ;  /* 0x00000092b448723c */ /* 0x040ff00000001848 */
[C---:B----4-:R-:W-:Y:S08]  /*5980*/  HMMA.16816.F32 R68, R180.reuse, R140, R68 ;  /* 0x0000008cb444723c */ /* 0x050ff00000001844 */
[C---:B------:R-:W-:Y:S08]  /*5990*/  HMMA.16816.F32 R64, R180.reuse, R142, R64 ;  /* 0x0000008eb440723c */ /* 0x040ff00000001840 */
[C---:B---3--:R-:W-:Y:S08]  /*59a0*/  HMMA.16816.F32 R60, R180.reuse, R136, R60 ;  /* 0x00000088b43c723c */ /* 0x048ff0000000183c */
[----:B------:R-:W-:Y:S01]  /*59b0*/  HMMA.16816.F32 R56, R180, R138, R56 ;  /* 0x0000008ab438723c */ /* 0x000fe20000001838 */
[----:B------:R-:W-:Y:S06]  /*59c0*/  BAR.SYNC.DEFER_BLOCKING 0x0 ;  /* 0x0000000000007b1d */ /* 0x000fec0000010000 */
[----:B------:R-:W-:Y:S05]  /*59d0*/  @!P0 BRA `(.L_x_760) ;  /* 0x000011b000008947 */ /* 0x000fea0003800000 */
[----:B------:R-:W-:-:S13]  /*59e0*/  PLOP3.LUT P1, PT, PT, PT, UP5, 0x80, 0x0 ;  /* 0x000000000000781c */ /* 0x000fda0003f2f058 */
[----:B------:R-:W-:Y:S05]  /*59f0*/  @!P1 BRA `(.L_x_761) ;  /* 0x0000047000009947 */ /* 0x000fea0003800000 */
[----:B------:R-:W1:Y:S01]  /*5a00*/  I2F.RP R137, UR7 ;  /* 0x0000000700897d06 */ /* 0x000e620008209400 */
[----:B------:R-:W-:Y:S01]  /*5a10*/  UIADD3 UR26, UR24, -0x100, URZ ;  /* 0xffffff00181a7890 */ /* 0x000fe2000fffe03f */
[----:B------:R-:W-:Y:S01]  /*5a20*/  IABS R5, UR24 ;  /* 0x0000001800057c13 */ /* 0x000fe20008000000 */
[----:B------:R-:W-:-:S03]  /*5a30*/  UMOV UR28, URZ ;  /* 0x0000003f001c7c82 */ /* 0x000fc60008000000 */
[----:B------:R-:W2:Y:S01]  /*5a40*/  R2UR UR15, R5 ;  /* 0x00000000050f73c2 */ /* 0x000ea200000e0000 */
[----:B------:R-:W-:-:S05]  /*5a50*/  IMAD.U32 R0, RZ, RZ, UR26 ;  /* 0x0000001aff007e24 */ /* 0x000fca000f8e00ff */
[----:B------:R-:W-:Y:S01]  /*5a60*/  IABS R0, R0 ;  /* 0x0000000000007213 */ /* 0x000fe20000000000 */
[----:B-1----:R-:W1:Y:S03]  /*5a70*/  MUFU.RCP R136, R137 ;  /* 0x0000008900887308 */ /* 0x002e660000001000 */
[----:B------:R-:W3:Y:S01]  /*5a80*/  R2UR UR8, R0 ;  /* 0x00000000000873c2 */ /* 0x000ee200000e0000 */
[----:B-1----:R-:W-:-:S06]  /*5a90*/  IADD3 R136, R136, 0xffffffe, RZ ;  /* 0x0ffffffe88887810 */ /* 0x002fcc0007ffe0ff */
[----:B------:R-:W1:Y:S02]  /*5aa0*/  F2I.FTZ.U32.TRUNC.NTZ R136, R136 ;  /* 0x0000008800887305 */ /* 0x000e64000021f000 */
[----:B-1----:R-:W1:Y:S02]  /*5ab0*/  R2UR UR29, R136 ;  /* 0x00000000881d73c2 */ /* 0x002e6400000e0000 */
[----:B-1----:R-:W-:-:S04]  /*5ac0*/  UIADD3 UR5, URZ, -UR29, URZ ;  /* 0x8000001d3f057290 */ /* 0x002fc8000fffe03f */
[----:B------:R-:W-:-:S04]  /*5ad0*/  UIMAD UR5, UR5, UR7, URZ ;  /* 0x00000007050572a4 */ /* 0x000fc8000f8e023f */
[----:B------:R-:W-:-:S04]  /*5ae0*/  UIMAD.WIDE.U32 UR28, UR29, UR5, UR28 ;  /* 0x000000051d1c72a5 */ /* 0x000fc8000f8e001c */
[----:B--2---:R-:W-:Y:S02]  /*5af0*/  UIMAD.WIDE.U32 UR30, UR29, UR15, URZ ;  /* 0x0000000f1d1e72a5 */ /* 0x004fe4000f8e003f */
[----:B---3--:R-:W-:-:S05]  /*5b00*/  UIMAD.WIDE.U32 UR28, UR29, UR8, URZ ;  /* 0x000000081d1c72a5 */ /* 0x008fca000f8e003f */
[----:B------:R-:W-:Y:S02]  /*5b10*/  UMOV UR27, UR31 ;  /* 0x0000001f001b7c82 */ /* 0x000fe40008000000 */
[----:B------:R-:W-:Y:S02]  /*5b20*/  UMOV UR25, UR29 ;  /* 0x0000001d00197c82 */ /* 0x000fe40008000000 */
[----:B------:R-:W-:Y:S02]  /*5b30*/  UIADD3 UR5, -UR25, URZ, URZ ;  /* 0x0000003f19057290 */ /* 0x000fe4000fffe13f */
[----:B------:R-:W-:Y:S02]  /*5b40*/  UIADD3 UR9, -UR27, URZ, URZ ;  /* 0x0000003f1b097290 */ /* 0x000fe4000fffe13f */
[----:B------:R-:W-:Y:S02]  /*5b50*/  UIMAD UR8, UR7, UR5, UR8 ;  /* 0x00000005070872a4 */ /* 0x000fe4000f8e0208 */
[----:B------:R-:W-:-:S02]  /*5b60*/  UIMAD UR9, UR7, UR9, UR15 ;  /* 0x00000009070972a4 */ /* 0x000fc4000f8e020f */
[----:B------:R-:W-:Y:S02]  /*5b70*/  UISETP.GT.U32.AND UP0, UPT, UR7, UR8, UPT ;  /* 0x000000080700728c */ /* 0x000fe4000bf04070 */
[----:B------:R-:W-:Y:S02]  /*5b80*/  UISETP.GT.U32.AND UP2, UPT, UR7, UR9, UPT ;  /* 0x000000090700728c */ /* 0x000fe4000bf44070 */
[----:B------:R-:W-:Y:S02]  /*5b90*/  ULDC UR5, c[0x0][0x2d0] ;  /* 0x0000b40000057ab9 */ /* 0x000fe40000000800 */
[----:B------:R-:W-:-:S05]  /*5ba0*/  ULOP3.LUT UR26, UR26, UR5, URZ, 0x3c, !UPT ;  /* 0x000000051a1a7292 */ /* 0x000fca000f8e3c3f */
[----:B------:R-:W-:Y:S02]  /*5bb0*/  @!UP0 UIADD3 UR8, UR8, -UR7, URZ ;  /* 0x8000000708088290 */ /* 0x000fe4000fffe03f */
[----:B------:R-:W-:Y:S02]  /*5bc0*/  @!UP2 UIADD3 UR9, UR9, -UR7, URZ ;  /* 0x800000070909a290 */ /* 0x000fe4000fffe03f */
[----:B------:R-:W-:Y:S02]  /*5bd0*/  UISETP.GE.U32.AND UP3, UPT, UR8, UR7, UPT ;  /* 0x000000070800728c */ /* 0x000fe4000bf66070 */
[----:B------:R-:W-:Y:S02]  /*5be0*/  UISETP.GE.U32.AND UP4, UPT, UR9, UR7, UPT ;  /* 0x000000070900728c */ /* 0x000fe4000bf86070 */
[----:B------:R-:W-:Y:S02]  /*5bf0*/  ULOP3.LUT UR8, UR24, UR5, URZ, 0x3c, !UPT ;  /* 0x0000000518087292 */ /* 0x000fe4000f8e3c3f */
[----:B------:R-:W-:-:S02]  /*5c00*/  @!UP0 UIADD3 UR25, UR25, 0x1, URZ ;  /* 0x0000000119198890 */ /* 0x000fc4000fffe03f */
[----:B------:R-:W-:Y:S02]  /*5c10*/  UISETP.GE.AND UP1, UPT, UR8, URZ, UPT ;  /* 0x0000003f0800728c */ /* 0x000fe4000bf26270 */
[----:B------:R-:W-:Y:S02]  /*5c20*/  UISETP.GE.AND UP0, UPT, UR26, URZ, UPT ;  /* 0x0000003f1a00728c */ /* 0x000fe4000bf06270 */
[----:B------:R-:W-:Y:S02]  /*5c30*/  @!UP2 UIADD3 UR27, UR27, 0x1, URZ ;  /* 0x000000011b1ba890 */ /* 0x000fe4000fffe03f */
[----:B------:R-:W-:Y:S02]  /*5c40*/  @UP3 UIADD3 UR25, UR25, 0x1, URZ ;  /* 0x0000000119193890 */ /* 0x000fe4000fffe03f */
[----:B------:R-:W-:Y:S02]  /*5c50*/  @UP4 UIADD3 UR27, UR27, 0x1, URZ ;  /* 0x000000011b1b4890 */ /* 0x000fe4000fffe03f */
[----:B------:R-:W-:-:S02]  /*5c60*/  UISETP.NE.AND UP2, UPT, URZ, UR5, UPT ;  /* 0x000000053f00728c */ /* 0x000fc4000bf45270 */
[----:B------:R-:W-:Y:S02]  /*5c70*/  ULOP3.LUT UR8, URZ, UR5, URZ, 0x33, !UPT ;  /* 0x000000053f087292 */ /* 0x000fe4000f8e333f */
[----:B------:R-:W-:Y:S02]  /*5c80*/  @!UP1 UIADD3 UR27, -UR27, URZ, URZ ;  /* 0x0000003f1b1b9290 */ /* 0x000fe4000fffe13f */
[----:B------:R-:W-:Y:S02]  /*5c90*/  @!UP0 UIADD3 UR25, -UR25, URZ, URZ ;  /* 0x0000003f19198290 */ /* 0x000fe4000fffe13f */
[----:B------:R-:W-:Y:S02]  /*5ca0*/  USEL UR27, UR8, UR27, !UP2 ;  /* 0x0000001b081b7287 */ /* 0x000fe4000d000000 */
[----:B------:R-:W-:Y:S02]  /*5cb0*/  USEL UR8, UR8, UR25, !UP2 ;  /* 0x0000001908087287 */ /* 0x000fe4000d000000 */
[----:B------:R-:W-:-:S02]  /*5cc0*/  UIMAD.WIDE UR28, UR27, 0x4, UR18 ;  /* 0x000000041b1c78a5 */ /* 0x000fc4000f8e0212 */
[----:B------:R-:W-:-:S04]  /*5cd0*/  UIMAD.WIDE UR30, UR8, 0x4, UR18 ;  /* 0x00000004081e78a5 */ /* 0x000fc8000f8e0212 */
[----:B------:R-:W-:Y:S01]  /*5ce0*/  MOV R138, UR28 ;  /* 0x0000001c008a7c02 */ /* 0x000fe20008000f00 */
[----:B------:R-:W-:Y:S01]  /*5cf0*/  IMAD.U32 R139, RZ, RZ, UR29 ;  /* 0x0000001dff8b7e24 */ /* 0x000fe2000f8e00ff */
[----:B------:R-:W-:Y:S01]  /*5d00*/  MOV R136, UR30 ;  /* 0x0000001e00887c02 */ /* 0x000fe20008000f00 */
[----:B------:R-:W-:-:S03]  /*5d10*/  IMAD.U32 R137, RZ, RZ, UR31 ;  /* 0x0000001fff897e24 */ /* 0x000fc6000f8e00ff */
[----:B------:R-:W2:Y:S04]  /*5d20*/  LDG.E R5, [R138.64] ;  /* 0x000000148a057981 */ /* 0x000ea8000c1e1900 */
[----:B------:R1:W2:Y:S01]  /*5d30*/  LDG.E R0, [R136.64] ;  /* 0x0000001488007981 */ /* 0x0002a2000c1e1900 */
[----:B------:R-:W-:-:S03]  /*5d40*/  UIADD3 UR15, UR27, -UR8, URZ ;  /* 0x800000081b0f7290 */ /* 0x000fc6000fffe03f */
[----:B------:R-:W-:Y:S02]  /*5d50*/  ULDC.64 UR8, c[0x0][0x198] ;  /* 0x0000660000087ab9 */ /* 0x000fe40000000a00 */
[----:B------:R-:W-:-:S04]  /*5d60*/  UIMAD UR15, UR15, UR5, -0x100 ;  /* 0xffffff000f0f74a4 */ /* 0x000fc8000f8e0205 */
[----:B------:R-:W-:Y:S02]  /*5d70*/  USHF.R.S32.HI UR5, URZ, 0x1f, UR15 ;  /* 0x0000001f3f057899 */ /* 0x000fe4000801140f */
[----:B------:R-:W-:Y:S02]  /*5d80*/  UIMAD.WIDE.U32 UR26, UR15, UR8, URZ ;  /* 0x000000080f1a72a5 */ /* 0x000fe4000f8e003f */
[----:B------:R-:W-:-:S04]  /*5d90*/  UIMAD UR5, UR5, UR8, URZ ;  /* 0x00000008050572a4 */ /* 0x000fc8000f8e023f */
[----:B------:R-:W-:-:S04]  /*5da0*/  UIMAD UR5, UR15, UR9, UR5 ;  /* 0x000000090f0572a4 */ /* 0x000fc8000f8e0205 */
[----:B------:R-:W-:Y:S01]  /*5db0*/  UIADD3 UR5, UR27, UR5, URZ ;  /* 0x000000051b057290 */ /* 0x000fe2000fffe03f */
[----:B-1----:R-:W-:Y:S01]  /*5dc0*/  MOV R137, UR27 ;  /* 0x0000001b00897c02 */ /* 0x002fe20008000f00 */
[----:B------:R-:W-:-:S04]  /*5dd0*/  IMAD.U32 R136, RZ, RZ, UR26 ;  /* 0x0000001aff887e24 */ /* 0x000fc8000f8e00ff */
[----:B------:R-:W-:Y:S01]  /*5de0*/  IMAD.U32 R137, RZ, RZ, UR5 ;  /* 0x00000005ff897e24 */ /* 0x000fe2000f8e00ff */
[----:B--2---:R-:W-:-:S04]  /*5df0*/  IADD3 R0, -R5, R0, RZ ;  /* 0x0000000005007210 */ /* 0x004fc80007ffe1ff */
[----:B------:R-:W-:Y:S01]  /*5e00*/  SHF.R.S32.HI R5, RZ, 0x1f, R0 ;  /* 0x0000001fff057819 */ /* 0x000fe20000011400 */
[----:B------:R-:W-:-:S04]  /*5e10*/  IMAD.WIDE.U32 R136, R0, c[0x0][0x180], R136 ;  /* 0x0000600000887a25 */ /* 0x000fc800078e0088 */
[----:B------:R-:W-:Y:S02]  /*5e20*/  IMAD R5, R5, c[0x0][0x180], RZ ;  /* 0x0000600005057a24 */ /* 0x000fe400078e02ff */
[----:B------:R-:W-:Y:S02]  /*5e30*/  IMAD.MOV.U32 R143, RZ, RZ, R136 ;  /* 0x000000ffff8f7224 */ /* 0x000fe400078e0088 */
[----:B------:R-:W-:-:S05]  /*5e40*/  IMAD R144, R0, c[0x0][0x184], R5 ;  /* 0x0000610000907a24 */ /* 0x000fca00078e0205 */
[----:B------:R-:W-:Y:S01]  /*5e50*/  IADD3 R144, R137, R144, RZ ;  /* 0x0000009089907210 */ /* 0x000fe20007ffe0ff */
[----:B------:R-:W-:Y:S05]  /*5e60*/  BRA `(.L_x_762) ;  /* 0x0000004000007947 */ /* 0x000fea0003800000 */
.L_x_761:
[----:B------:R-:W-:-:S04]  /*5e70*/  ULEA UR5, -UR4, URZ, 0x8 ;  /* 0x0000003f04057291 */ /* 0x000fc8000f8e413f */
[----:B------:R-:W-:Y:S02]  /*5e80*/  USHF.R.S32.HI UR8, URZ, 0x1f, UR5 ;  /* 0x0000001f3f087899 */ /* 0x000fe40008011405 */
[----:B------:R-:W-:-:S04]  /*5e90*/  MOV R143, UR5 ;  /* 0x00000005008f7c02 */ /* 0x000fc80008000f00 */
[----:B------:R-:W-:Y:S02]  /*5ea0*/  MOV R144, UR8 ;  /* 0x0000000800907c02 */ /* 0x000fe40008000f00 */
.L_x_762:
[----:B------:R-:W-:Y:S01]  /*5eb0*/  ISETP.GE.AND P1, PT, R246, c[0x0][0x220], PT ;  /* 0x00008800f6007a0c */ /* 0x000fe20003f26270 */
[----:B------:R-:W-:Y:S01]  /*5ec0*/  IMAD.U32 R5, RZ, RZ, UR4 ;  /* 0x00000004ff057e24 */ /* 0x000fe2000f8e00ff */
[----:B------:R-:W-:Y:S01]  /*5ed0*/  BSSY B0, `(.L_x_763) ;  /* 0x00000c8000007945 */ /* 0x000fe20003800000 */
[----:B------:R-:W-:Y:S02]  /*5ee0*/  IMAD.U32 R0, RZ, RZ, UR4 ;  /* 0x00000004ff007e24 */ /* 0x000fe4000f8e00ff */
[----:B------:R-:W-:Y:S02]  /*5ef0*/  IMAD.U32 R152, RZ, RZ, UR4 ;  /* 0x00000004ff987e24 */ /* 0x000fe4000f8e00ff */
[----:B------:R-:W-:Y:S02]  /*5f00*/  IMAD.U32 R174, RZ, RZ, UR4 ;  /* 0x00000004ffae7e24 */ /* 0x000fe4000f8e00ff */
[----:B------:R-:W-:Y:S02]  /*5f10*/  IMAD.U32 R172, RZ, RZ, UR4 ;  /* 0x00000004ffac7e24 */ /* 0x000fe4000f8e00ff */
[----:B------:R-:W-:-:S02]  /*5f20*/  IMAD.U32 R176, RZ, RZ, UR4 ;  /* 0x00000004ffb07e24 */ /* 0x000fc4000f8e00ff */
[----:B------:R-:W-:Y:S01]  /*5f30*/  @!P1 IMAD.MOV.U32 R141, RZ, RZ, c[0x0][0x19c] ;  /* 0x00006700ff8d9624 */ /* 0x000fe200078e00ff */
[CC--:B------:R-:W-:Y:S01]  /*5f40*/  @!P1 LEA R142, P2, R5.reuse, R202.reuse, 0x5 ;  /* 0x000000ca058e9211 */ /* 0x0c0fe200078428ff */
[----:B------:R-:W-:Y:S01]  /*5f50*/  @!P1 IMAD.MOV.U32 R139, RZ, RZ, c[0x0][0x19c] ;  /* 0x00006700ff8b9624 */ /* 0x000fe200078e00ff */
[----:B------:R1:W-:Y:S01]  /*5f60*/  @P1 STS.128 [R244+0x2000], RZ ;  /* 0x002000fff4001388 */ /* 0x0003e20000000c00 */
[----:B------:R-:W-:Y:S01]  /*5f70*/  @!P1 IMAD.MOV.U32 R137, RZ, RZ, c[0x0][0x19c] ;  /* 0x00006700ff899624 */ /* 0x000fe200078e00ff */
[----:B------:R-:W-:Y:S01]  /*5f80*/  @!P1 LEA.HI.X R141, R0, R203, R141, 0x5, P2 ;  /* 0x000000cb008d9211 */ /* 0x000fe200010f2c8d */
[----:B------:R-:W-:Y:S01]  /*5f90*/  @!P1 IMAD.WIDE.U32 R152, R152, 0x30, R202 ;  /* 0x0000003098989825 */ /* 0x000fe200078e00ca */
[----:B------:R-:W-:-:S03]  /*5fa0*/  @!P1 LEA R140, P2, R5, R202, 0x6 ;  /* 0x000000ca058c9211 */ /* 0x000fc600078430ff */
[----:B------:R-:W-:Y:S01]  /*5fb0*/  @!P1 IMAD.MOV.U32 R145, RZ, RZ, c[0x0][0x19c] ;  /* 0x00006700ff919624 */ /* 0x000fe200078e00ff */
[-C--:B------:R-:W-:Y:S01]  /*5fc0*/  @!P1 LEA.HI.X R139, R0, R203.reuse, R139, 0x6, P2 ;  /* 0x000000cb008b9211 */ /* 0x080fe200010f348b */
[----:B------:R-:W-:Y:S01]  /*5fd0*/  @!P1 IMAD.WIDE.U32 R174, R174, 0x60, R202 ;  /* 0x00000060aeae9825 */ /* 0x000fe200078e00ca */
[-C--:B------:R-:W-:Y:S02]  /*5fe0*/  @!P1 LEA R138, P2, R5, R202.reuse, 0x7 ;  /* 0x000000ca058a9211 */ /* 0x080fe400078438ff */
[----:B------:R-:W-:Y:S01]  /*5ff0*/  @!P1 IADD3 R5, P4, R143, R202, RZ ;  /* 0x000000ca8f059210 */ /* 0x000fe20007f9e0ff */
[----:B------:R-:W-:Y:S01]  /*6000*/  @!P1 IMAD R145, R145, 0x30, RZ ;  /* 0x0000003091919824 */ /* 0x000fe200078e02ff */
[----:B------:R-:W-:Y:S01]  /*6010*/  @!P1 LEA.HI.X R137, R0, R203, R137, 0x7, P2 ;  /* 0x000000cb00899211 */ /* 0x000fe200010f3c89 */
[----:B------:R-:W-:Y:S01]  /*6020*/  @!P1 IMAD.WIDE.U32 R172, R172, 0x70, R202 ;  /* 0x00000070acac9825 */ /* 0x000fe200078e00ca */
[----:B------:R-:W-:-:S03]  /*6030*/  @!P1 IADD3 R147, P3, P2, R143, UR23, R202 ;  /* 0x000000178f939c10 */ /* 0x000fc6000fa7e0ca */
[----:B------:R-:W-:Y:S01]  /*6040*/  @!P1 IMAD.MOV.U32 R149, RZ, RZ, c[0x0][0x19c] ;  /* 0x00006700ff959624 */ /* 0x000fe200078e00ff */
[C-C-:B------:R-:W-:Y:S01]  /*6050*/  @!P1 IADD3.X R136, R144.reuse, UR22, R203.reuse, P3, P2 ;  /* 0x0000001690889c10 */ /* 0x140fe20009fe44cb */
[----:B------:R-:W-:Y:S01]  /*6060*/  @!P1 IMAD.MOV.U32 R151, RZ, RZ, c[0x0][0x19c] ;  /* 0x00006700ff979624 */ /* 0x000fe200078e00ff */
[----:B------:R-:W-:Y:S01]  /*6070*/  @!P1 LEA R166, P2, R147, c[0x0][0x168], 0x1 ;  /* 0x00005a0093a69a11 */ /* 0x000fe200078408ff */
[----:B------:R-:W-:Y:S01]  /*6080*/  IMAD.U32 R158, RZ, RZ, UR4 ;  /* 0x00000004ff9e7e24 */ /* 0x000fe2000f8e00ff */
[----:B------:R-:W-:Y:S01]  /*6090*/  @!P1 IADD3 R150, P3, R143, R174, RZ ;  /* 0x000000ae8f969210 */ /* 0x000fe20007f7e0ff */
[----:B------:R-:W-:Y:S01]  /*60a0*/  IMAD.U32 R156, RZ, RZ, UR4 ;  /* 0x00000004ff9c7e24 */ /* 0x000fe2000f8e00ff */
[----:B------:R-:W-:Y:S01]  /*60b0*/  @!P1 LEA.HI.X R167, R147, c[0x0][0x16c], R136, 0x1, P2 ;  /* 0x00005b0093a79a11 */ /* 0x000fe200010f0c88 */
[C---:B------:R-:W-:Y:S01]  /*60c0*/  @!P1 IMAD.X R0, R144.reuse, 0x1, R203, P4 ;  /* 0x0000000190009824 */ /* 0x040fe200020e06cb */
[----:B------:R-:W-:Y:S01]  /*60d0*/  @!P1 IADD3 R146, P2, R143, R152, RZ ;  /* 0x000000988f929210 */ /* 0x000fe20007f5e0ff */
[----:B------:R-:W-:Y:S01]  /*60e0*/  @!P1 IMAD R149, R149, 0x60, RZ ;  /* 0x0000006095959824 */ /* 0x000fe200078e02ff */
[----:B------:R-:W-:Y:S01]  /*60f0*/  @!P1 LEA R168, P4, R5, c[0x0][0x168], 0x1 ;  /* 0x00005a0005a89a11 */ /* 0x000fe200078808ff */
[----:B------:R-:W-:Y:S01]  /*6100*/  @!P1 IMAD R151, R151, 0x70, RZ ;  /* 0x0000007097979824 */ /* 0x000fe200078e02ff */
[----:B------:R-:W-:Y:S01]  /*6110*/  @!P1 IADD3.X R145, R144, R153, R145, P2, !PT ;  /* 0x0000009990919210 */ /* 0x000fe200017fe491 */
[----:B------:R-:W-:Y:S01]  /*6120*/  @!P1 IMAD.WIDE.U32 R176, R176, 0x50, R202 ;  /* 0x00000050b0b09825 */ /* 0x000fe200078e00ca */
[----:B------:R-:W-:-:S02]  /*6130*/  @!P1 IADD3 R152, P2, R143, R172, RZ ;  /* 0x000000ac8f989210 */ /* 0x000fc40007f5e0ff */
[----:B------:R-:W-:Y:S01]  /*6140*/  @!P1 LEA.HI.X R169, R5, c[0x0][0x16c], R0, 0x1, P4 ;  /* 0x00005b0005a99a11 */ /* 0x000fe200020f0c00 */
[----:B------:R-:W-:Y:S01]  /*6150*/  @!P1 IMAD.WIDE.U32 R158, R158, 0x90, R202 ;  /* 0x000000909e9e9825 */ /* 0x000fe200078e00ca */
[C---:B------:R-:W-:Y:S02]  /*6160*/  @!P1 IADD3.X R149, R144.reuse, R175, R149, P3, !PT ;  /* 0x000000af90959210 */ /* 0x040fe40001ffe495 */
[----:B------:R-:W-:Y:S01]  /*6170*/  @!P1 IADD3.X R151, R144, R173, R151, P2, !PT ;  /* 0x000000ad90979210 */ /* 0x000fe200017fe497 */
[----:B------:R-:W-:Y:S01]  /*6180*/  @!P1 IMAD.WIDE.U32 R156, R156, 0xa0, R202 ;  /* 0x000000a09c9c9825 */ /* 0x000fe200078e00ca */
[C---:B------:R-:W-:Y:S01]  /*6190*/  @!P1 IADD3 R148, P4, R143.reuse, R176, RZ ;  /* 0x000000b08f949210 */ /* 0x040fe20007f9e0ff */
[----:B------:R-:W-:Y:S01]  /*61a0*/  @!PT LDS RZ, [RZ] ;  /* 0x00000000fffff984 */ /* 0x000fe20000000800 */
[----:B------:R-:W-:Y:S01]  /*61b0*/  @!PT LDS RZ, [RZ] ;  /* 0x00000000fffff984 */ /* 0x000fe20000000800 */
[----:B------:R-:W-:Y:S01]  /*61c0*/  @!PT LDS RZ, [RZ] ;  /* 0x00000000fffff984 */ /* 0x000fe20000000800 */
[----:B------:R1:W-:Y:S01]  /*61d0*/  @!P1 LDGSTS.E.BYPASS.LTC128B.128 [R244+0x2000], [R168.64] ;  /* 0x02000000a8f49fae */ /* 0x0003e2000b901d54 */
[C---:B------:R-:W-:Y:S01]  /*61e0*/  @!P1 IADD3 R154, P3, R143.reuse, R158, RZ ;  /* 0x0000009e8f9a9210 */ /* 0x040fe20007f7e0ff */
[----:B------:R-:W-:Y:S01]  /*61f0*/  @!P1 IMAD.MOV.U32 R147, RZ, RZ, c[0x0][0x19c] ;  /* 0x00006700ff939624 */ /* 0x000fe200078e00ff */
[----:B------:R-:W-:Y:S01]  /*6200*/  @!P1 IADD3 R156, P2, R143, R156, RZ ;  /* 0x0000009c8f9c9210 */ /* 0x000fe20007f5e0ff */
[----:B------:R-:W-:Y:S01]  /*6210*/  @!P1 IMAD.MOV.U32 R153, RZ, RZ, c[0x0][0x19c] ;  /* 0x00006700ff999624 */ /* 0x000fe200078e00ff */
[----:B------:R1:W-:Y:S01]  /*6220*/  @P1 STS.128 [R244+0x2800], RZ ;  /* 0x002800fff4001388 */ /* 0x0003e20000000c00 */
[----:B------:R-:W-:-:S02]  /*6230*/  @!P1 IMAD.MOV.U32 R155, RZ, RZ, c[0x0][0x19c] ;  /* 0x00006700ff9b9624 */ /* 0x000fc400078e00ff */
[----:B------:R-:W-:Y:S01]  /*6240*/  IMAD.U32 R170, RZ, RZ, UR4 ;  /* 0x00000004ffaa7e24 */ /* 0x000fe2000f8e00ff */
[----:B------:R-:W-:Y:S01]  /*6250*/  @!PT LDS RZ, [RZ] ;  /* 0x00000000fffff984 */ /* 0x000fe20000000800 */
[----:B------:R-:W-:Y:S01]  /*6260*/  @!PT LDS RZ, [RZ] ;  /* 0x00000000fffff984 */ /* 0x000fe20000000800 */
[----:B------:R-:W-:Y:S01]  /*6270*/  @!PT LDS RZ, [RZ] ;  /* 0x00000000fffff984 */ /* 0x000fe20000000800 */
[----:B------:R1:W-:Y:S01]  /*6280*/  @!P1 LDGSTS.E.BYPASS.LTC128B.128 [R244+0x2800], [R166.64] ;  /* 0x02800000a6f49fae */ /* 0x0003e2000b901d54 */
[----:B------:R-:W-:Y:S02]  /*6290*/  IMAD.U32 R164, RZ, RZ, UR4 ;  /* 0x00000004ffa47e24 */ /* 0x000fe4000f8e00ff */
[----:B------:R-:W-:Y:S01]  /*62a0*/  IMAD.U32 R162, RZ, RZ, UR4 ;  /* 0x00000004ffa27e24 */ /* 0x000fe2000f8e00ff */
[----:B------:R1:W-:Y:S01]  /*62b0*/  @P1 STS.128 [R244+0x3000], RZ ;  /* 0x003000fff4001388 */ /* 0x0003e20000000c00 */
[----:B------:R-:W-:Y:S02]  /*62c0*/  @!P1 IMAD R147, R147, 0x50, RZ ;  /* 0x0000005093939824 */ /* 0x000fe400078e02ff */
[----:B------:R-:W-:Y:S02]  /*62d0*/  @!P1 IMAD R153, R153, 0x90, RZ ;  /* 0x0000009099999824 */ /* 0x000fe400078e02ff */
[----:B------:R-:W-:Y:S01]  /*62e0*/  @!P1 IMAD R155, R155, 0xa0, RZ ;  /* 0x000000a09b9b9824 */ /* 0x000fe200078e02ff */
[----:B------:R-:W-:Y:S01]  /*62f0*/  @!P1 IADD3.X R147, R144, R177, R147, P4, !PT ;  /* 0x000000b190939210 */ /* 0x000fe200027fe493 */
[----:B------:R-:W-:Y:S01]  /*6300*/  @!P1 IMAD.WIDE.U32 R170, R170, 0xb0, R202 ;  /* 0x000000b0aaaa9825 */ /* 0x000fe200078e00ca */
[----:B------:R-:W-:-:S02]  /*6310*/  @!P1 IADD3.X R153, R144, R159, R153, P3, !PT ;  /* 0x0000009f90999210 */ /* 0x000fc40001ffe499 */
[----:B------:R-:W-:Y:S01]  /*6320*/  @!P1 IADD3.X R155, R144, R157, R155, P2, !PT ;  /* 0x0000009d909b9210 */ /* 0x000fe200017fe49b */
[----:B------:R-:W-:Y:S01]  /*6330*/  @!P1 IMAD.WIDE.U32 R164, R164, 0xc0, R202 ;  /* 0x000000c0a4a49825 */ /* 0x000fe200078e00ca */
[----:B------:R-:W-:-:S03]  /*6340*/  @!P1 IADD3 R157, P4, R143, R170, RZ ;  /* 0x000000aa8f9d9210 */ /* 0x000fc60007f9e0ff */
[----:B------:R-:W-:Y:S01]  /*6350*/  @!P1 IMAD.WIDE.U32 R162, R162, 0xd0, R202 ;  /* 0x000000d0a2a29825 */ /* 0x000fe200078e00ca */
[----:B------:R-:W-:-:S03]  /*6360*/  @!P1 IADD3 R158, P3, R143, R164, RZ ;  /* 0x000000a48f9e9210 */ /* 0x000fc60007f7e0ff */
[----:B------:R-:W-:Y:S01]  /*6370*/  @!P1 IMAD.MOV.U32 R136, RZ, RZ, c[0x0][0x19c] ;  /* 0x00006700ff889624 */ /* 0x000fe200078e00ff */
[----:B------:R-:W-:Y:S01]  /*6380*/  @!P1 IADD3 R159, P2, R143, R162, RZ ;  /* 0x000000a28f9f9210 */ /* 0x000fe20007f5e0ff */
[----:B------:R-:W-:Y:S02]  /*6390*/  @!P1 IMAD.MOV.U32 R5, RZ, RZ, c[0x0][0x19c] ;  /* 0x00006700ff059624 */ /* 0x000fe400078e00ff */
[----:B------:R-:W-:Y:S02]  /*63a0*/  @!P1 IMAD.MOV.U32 R0, RZ, RZ, c[0x0][0x19c] ;  /* 0x00006700ff009624 */ /* 0x000fe400078e00ff */
[----:B------:R-:W-:Y:S02]  /*63b0*/  @!P1 IMAD R136, R136, 0xb0, RZ ;  /* 0x000000b088889824 */ /* 0x000fe400078e02ff */
[----:B------:R-:W-:Y:S02]  /*63c0*/  @!P1 IMAD R5, R5, 0xc0, RZ ;  /* 0x000000c005059824 */ /* 0x000fe400078e02ff */
[----:B------:R-:W-:Y:S01]  /*63d0*/  @!P1 IMAD R0, R0, 0xd0, RZ ;  /* 0x000000d000009824 */ /* 0x000fe200078e02ff */
[C---:B------:R-:W-:Y:S01]  /*63e0*/  @!P1 IADD3.X R136, R144.reuse, R171, R136, P4, !PT ;  /* 0x000000ab90889210 */ /* 0x040fe200027fe488 */
[----:B------:R-:W-:Y:S01]  /*63f0*/  IMAD.U32 R160, RZ, RZ, UR4 ;  /* 0x00000004ffa07e24 */ /* 0x000fe2000f8e00ff */
[C---:B------:R-:W-:Y:S01]  /*6400*/  @!P1 IADD3.X R165, R144.reuse, R165, R5, P3, !PT ;  /* 0x000000a590a59210 */ /* 0x040fe20001ffe405 */
[----:B------:R-:W-:Y:S01]  /*6410*/  @!P1 IMAD.MOV.U32 R5, RZ, RZ, c[0x0][0x19c] ;  /* 0x00006700ff059624 */ /* 0x000fe200078e00ff */
[----:B------:R-:W-:Y:S01]  /*6420*/  @!P1 IADD3.X R0, R144, R163, R0, P2, !PT ;  /* 0x000000a390009210 */ /* 0x000fe200017fe400 */
[----:B------:R-:W-:Y:S01]  /*6430*/  @!P1 IMAD.WIDE.U32 R160, R160, 0xe0, R202 ;  /* 0x000000e0a0a09825 */ /* 0x000fe200078e00ca */
[----:B------:R-:W-:-:S02]  /*6440*/  @!P1 IADD3 R142, P4, R143, R142, RZ ;  /* 0x0000008e8f8e9210 */ /* 0x000fc40007f9e0ff */
[----:B------:R-:W-:Y:S01]  /*6450*/  @!P1 IADD3 R140, P3, R143, R140, RZ ;  /* 0x0000008c8f8c9210 */ /* 0x000fe20007f7e0ff */
[----:B------:R-:W-:Y:S01]  /*6460*/  @!P1 IMAD R5, R5, 0xe0, RZ ;  /* 0x000000e005059824 */ /* 0x000fe200078e02ff */
[C---:B------:R-:W-:Y:S01]  /*6470*/  @!P1 IADD3 R138, P2, R143.reuse, R138, RZ ;  /* 0x0000008a8f8a9210 */ /* 0x040fe20007f5e0ff */
[----:B------:R-:W-:Y:S01]  /*6480*/  @!P1 IMAD.X R141, R144, 0x1, R141, P4 ;  /* 0x00000001908d9824 */ /* 0x000fe200020e068d */
[----:B------:R-:W-:Y:S01]  /*6490*/  @!P1 LEA R170, P4, R140, c[0x0][0x168], 0x1 ;  /* 0x00005a008caa9a11 */ /* 0x000fe200078808ff */
[----:B------:R-:W-:Y:S01]  /*64a0*/  @!P1 IMAD.X R139, R144, 0x1, R139, P3 ;  /* 0x00000001908b9824 */ /* 0x000fe200018e068b */
[----:B------:R-:W-:Y:S01]  /*64b0*/  @!P1 LEA R162, P3, R138, c[0x0][0x168], 0x1 ;  /* 0x00005a008aa29a11 */ /* 0x000fe200078608ff */
[----:B------:R-:W-:Y:S01]  /*64c0*/  @!P1 IMAD.X R137, R144, 0x1, R137, P2 ;  /* 0x0000000190899824 */ /* 0x000fe200010e0689 */
[----:B------:R-:W-:Y:S02]  /*64d0*/  @!P1 LEA R172, P5, R142, c[0x0][0x168], 0x1 ;  /* 0x00005a008eac9a11 */ /* 0x000fe400078a08ff */
[----:B------:R-:W-:-:S02]  /*64e0*/  @!P1 IADD3 R160, P2, R143, R160, RZ ;  /* 0x000000a08fa09210 */ /* 0x000fc40007f5e0ff */
[----:B------:R-:W-:Y:S02]  /*64f0*/  @!P1 LEA.HI.X R171, R140, c[0x0][0x16c], R139, 0x1, P4 ;  /* 0x00005b008cab9a11 */ /* 0x000fe400020f0c8b */
[----:B------:R-:W-:Y:S02]  /*6500*/  @!P1 LEA.HI.X R163, R138, c[0x0][0x16c], R137, 0x1, P3 ;  /* 0x00005b008aa39a11 */ /* 0x000fe400018f0c89 */
[----:B------:R-:W-:Y:S02]  /*6510*/  @!P1 LEA R140, P3, R146, c[0x0][0x168], 0x1 ;  /* 0x00005a00928c9a11 */ /* 0x000fe400078608ff */
[----:B------:R-:W-:Y:S02]  /*6520*/  @!P1 LEA.HI.X R173, R142, c[0x0][0x16c], R141, 0x1, P5 ;  /* 0x00005b008ead9a11 */ /* 0x000fe400028f0c8d */
[----:B------:R-:W-:Y:S02]  /*6530*/  @!P1 IADD3.X R5, R144, R161, R5, P2, !PT ;  /* 0x000000a190059210 */ /* 0x000fe400017fe405 */
[----:B------:R-:W-:Y:S01]  /*6540*/  @!P1 LEA R138, P2, R148, c[0x0][0x168], 0x1 ;  /* 0x00005a00948a9a11 */ /* 0x000fe200078408ff */
[----:B------:R-:W-:Y:S01]  /*6550*/  @!PT LDS RZ, [RZ] ;  /* 0x00000000fffff984 */ /* 0x000fe20000000800 */
[----:B------:R-:W-:Y:S01]  /*6560*/  @!PT LDS RZ, [RZ] ;  /* 0x00000000fffff984 */ /* 0x000fe20000000800 */
[----:B------:R-:W-:Y:S01]  /*6570*/  @!PT LDS RZ, [RZ] ;  /* 0x00000000fffff984 */ /* 0x000fe20000000800 */
[----:B------:R1:W-:Y:S01]  /*6580*/  @!P1 LDGSTS.E.BYPASS.LTC128B.128 [R244+0x3000], [R172.64] ;  /* 0x03000000acf49fae */ /* 0x0003e2000b901d54 */
[----:B------:R-:W-:-:S02]  /*6590*/  @!P1 LEA.HI.X R141, R146, c[0x0][0x16c], R145, 0x1, P3 ;  /* 0x00005b00928d9a11 */ /* 0x000fc400018f0c91 */
[----:B------:R-:W-:Y:S01]  /*65a0*/  @!P1 LEA R176, P5, R150, c[0x0][0x168], 0x1 ;  /* 0x00005a0096b09a11 */ /* 0x000fe200078a08ff */
[----:B------:R1:W-:Y:S01]  /*65b0*/  @P1 STS.128 [R244+0x3800], RZ ;  /* 0x003800fff4001388 */ /* 0x0003e20000000c00 */
[----:B------:R-:W-:Y:S02]  /*65c0*/  @!P1 LEA.HI.X R139, R148, c[0x0][0x16c], R147, 0x1, P2 ;  /* 0x00005b00948b9a11 */ /* 0x000fe400010f0c93 */
[----:B------:R-:W-:Y:S01]  /*65d0*/  @!P1 LEA R174, P4, R152, c[0x0][0x168], 0x1 ;  /* 0x00005a0098ae9a11 */ /* 0x000fe200078808ff */
[----:B------:R-:W-:Y:S01]  /*65e0*/  @!PT LDS RZ, [RZ] ;  /* 0x00000000fffff984 */ /* 0x000fe20000000800 */
[----:B------:R-:W-:Y:S01]  /*65f0*/  @!PT LDS RZ, [RZ] ;  /* 0x00000000fffff984 */ /* 0x000fe20000000800 */
[----:B------:R-:W-:Y:S01]  /*6600*/  @!PT LDS RZ, [RZ] ;  /* 0x00000000fffff984 */ /* 0x000fe20000000800 */
[----:B------:R1:W-:Y:S01]  /*6610*/  @!P1 LDGSTS.E.BYPASS.LTC128B.128 [R244+0x3800], [R140.64] ;  /* 0x038000008cf49fae */ /* 0x0003e2000b901d54 */
[----:B------:R-:W-:Y:S02]  /*6620*/  @!P1 LEA.HI.X R177, R150, c[0x0][0x16c], R149, 0x1, P5 ;  /* 0x00005b0096b19a11 */ /* 0x000fe400028f0c95 */
[----:B------:R-:W-:Y:S01]  /*6630*/  @!P1 LEA R146, P2, R156, c[0x0][0x168], 0x1 ;  /* 0x00005a009c929a11 */ /* 0x000fe200078408ff */
[----:B------:R1:W-:Y:S01]  /*6640*/  @P1 STS.128 [R244+0x4000], RZ ;  /* 0x004000fff4001388 */ /* 0x0003e20000000c00 */
[----:B------:R-:W-:-:S02]  /*6650*/  @!P1 LEA R148, P3, R154, c[0x0][0x168], 0x1 ;  /* 0x00005a009a949a11 */ /* 0x000fc400078608ff */
[----:B------:R-:W-:Y:S01]  /*6660*/  @!P1 LEA.HI.X R175, R152, c[0x0][0x16c], R151, 0x1, P4 ;  /* 0x00005b0098af9a11 */ /* 0x000fe200020f0c97 */
[----:B------:R-:W-:Y:S01]  /*6670*/  @!PT LDS RZ, [RZ] ;  /* 0x00000000fffff984 */ /* 0x000fe20000000800 */
[----:B------:R-:W-:Y:S01]  /*6680*/  @!PT LDS RZ, [RZ] ;  /* 0x00000000fffff984 */ /* 0x000fe20000000800 */
[----:B------:R-:W-:Y:S01]  /*6690*/  @!PT LDS RZ, [RZ] ;  /* 0x00000000fffff984 */ /* 0x000fe20000000800 */
[----:B------:R1:W-:Y:S01]  /*66a0*/  @!P1 LDGSTS.E.BYPASS.LTC128B.128 [R244+0x4000], [R170.64] ;  /* 0x04000000aaf49fae */ /* 0x0003e2000b901d54 */
[----:B------:R-:W-:Y:S02]  /*66b0*/  @!P1 LEA.HI.X R147, R156, c[0x0][0x16c], R155, 0x1, P2 ;  /* 0x00005b009c939a11 */ /* 0x000fe400010f0c9b */
[----:B------:R-:W-:Y:S01]  /*66c0*/  @!P1 LEA.HI.X R149, R154, c[0x0][0x16c], R153, 0x1, P3 ;  /* 0x00005b009a959a11 */ /* 0x000fe200018f0c99 */
[----:B------:R1:W-:Y:S01]  /*66d0*/  @P1 STS.128 [R244+0x4800], RZ ;  /* 0x004800fff4001388 */ /* 0x0003e20000000c00 */
[----:B------:R-:W-:Y:S02]  /*66e0*/  @!P1 LEA R156, P5, R157, c[0x0][0x168], 0x1 ;  /* 0x00005a009d9c9a11 */ /* 0x000fe400078a08ff */
[----:B------:R-:W-:Y:S01]  /*66f0*/  @!P1 LEA R154, P4, R158, c[0x0][0x168], 0x1 ;  /* 0x00005a009e9a9a11 */ /* 0x000fe200078808ff */
[----:B------:R-:W-:Y:S01]  /*6700*/  @!PT LDS RZ, [RZ] ;  /* 0x00000000fffff984 */ /* 0x000fe20000000800 */
[----:B------:R-:W-:Y:S01]  /*6710*/  @!PT LDS RZ, [RZ] ;  /* 0x00000000fffff984 */ /* 0x000fe20000000800 */
[----:B------:R-:W-:Y:S01]  /*6720*/  @!PT LDS RZ, [RZ] ;  /* 0x00000000fffff984 */ /* 0x000fe20000000800 */
[----:B------:R1:W-:Y:S01]  /*6730*/  @!P1 LDGSTS.E.BYPASS.LTC128B.128 [R244+0x4800], [R138.64] ;  /* 0x048000008af49fae */ /* 0x0003e2000b901d54 */
[----:B------:R-:W-:-:S02]  /*6740*/  @!P1 LEA R152, P3, R159, c[0x0][0x168], 0x1 ;  /* 0x00005a009f989a11 */ /* 0x000fc400078608ff */
[----:B------:R-:W-:Y:S01]  /*6750*/  @!P1 LEA.HI.X R157, R157, c[0x0][0x16c], R136, 0x1, P5 ;  /* 0x00005b009d9d9a11 */ /* 0x000fe200028f0c88 */
[----:B------:R1:W-:Y:S01]  /*6760*/  @P1 STS.128 [R244+0x5000], RZ ;  /* 0x005000fff4001388 */ /* 0x0003e20000000c00 */
[----:B------:R-:W-:Y:S02]  /*6770*/  @!P1 LEA R150, P2, R160, c[0x0][0x168], 0x1 ;  /* 0x00005a00a0969a11 */ /* 0x000fe400078408ff */
[----:B------:R-:W-:Y:S01]  /*6780*/  @!P1 LEA.HI.X R155, R158, c[0x0][0x16c], R165, 0x1, P4 ;  /* 0x00005b009e9b9a11 */ /* 0x000fe200020f0ca5 */
[----:B------:R-:W-:Y:S01]  /*6790*/  @!PT LDS RZ, [RZ] ;  /* 0x00000000fffff984 */ /* 0x000fe20000000800 */
[----:B------:R-:W-:Y:S01]  /*67a0*/  @!PT LDS RZ, [RZ] ;  /* 0x00000000fffff984 */ /* 0x000fe20000000800 */
[----:B------:R-:W-:Y:S01]  /*67b0*/  @!PT LDS RZ, [RZ] ;  /* 0x00000000fffff984 */ /* 0x000fe20000000800 */
[----:B------:R1:W-:Y:S01]  /*67c0*/  @!P1 LDGSTS.E.BYPASS.LTC128B.128 [R244+0x5000], [R176.64] ;  /* 0x05000000b0f49fae */ /* 0x0003e2000b901d54 */
[----:B------:R-:W-:Y:S02]  /*67d0*/  @!P1 LEA.HI.X R153, R159, c[0x0][0x16c], R0, 0x1, P3 ;  /* 0x00005b009f999a11 */ /* 0x000fe400018f0c00 */
[----:B------:R-:W-:Y:S01]  /*67e0*/  @!P1 LEA.HI.X R151, R160, c[0x0][0x16c], R5, 0x1, P2 ;  /* 0x00005b00a0979a11 */ /* 0x000fe200010f0c05 */
[----:B------:R1:W-:Y:S04]  /*67f0*/  @P1 STS.128 [R244+0x5800], RZ ;  /* 0x005800fff4001388 */ /* 0x0003e80000000c00 */
[----:B------:R-:W-:Y:S01]  /*6800*/  @!PT LDS RZ, [RZ] ;  /* 0x00000000fffff984 */ /* 0x000fe20000000800 */
[----:B------:R-:W-:Y:S01]  /*6810*/  @!PT LDS RZ, [RZ] ;  /* 0x00000000fffff984 */ /* 0x000fe20000000800 */
[----:B------:R-:W-:Y:S01]  /*6820*/  @!PT LDS RZ, [RZ] ;  /* 0x00000000fffff984 */ /* 0x000fe20000000800 */
[----:B------:R1:W-:Y:S04]  /*6830*/  @!P1 LDGSTS.E.BYPASS.LTC128B.128 [R244+0x5800], [R174.64] ;  /* 0x05800000aef49fae */ /* 0x0003e8000b901d54 */
        /* <DEDUP_REMOVED lines=35> */
[----:B------:R1:W-:Y:S01]  /*6a70*/  @P1 STS.128 [R244+0x9800], RZ ;  /* 0x009800fff4001388 */ /* 0x0003e20000000c00 */
[----:B------:R-:W-:Y:S05]  /*6a80*/  @P1 BRA `(.L_x_764) ;  /* 0x000000c000001947 */ /* 0x000fea0003800000 */
[----:B------:R-:W-:Y:S01]  /*6a90*/  IMAD.U32 R0, RZ, RZ, UR4 ;  /* 0x00000004ff007e24 */ /* 0x000fe2000f8e00ff */
[----:B------:R-:W-:-:S02]  /*6aa0*/  ULDC UR5, c[0x0][0x19c] ;  /* 0x0000670000057ab9 */ /* 0x000fc40000000800 */
[----:B------:R-:W-:Y:S01]  /*6ab0*/  UIMAD UR5, UR5, 0xf0, URZ ;  /* 0x000000f0050578a4 */ /* 0x000fe2000f8e023f */
[----:B------:R-:W-:-:S05]  /*6ac0*/  IMAD.WIDE.U32 R136, R0, 0xf0, R202 ;  /* 0x000000f000887825 */ /* 0x000fca00078e00ca */
[----:B------:R-:W-:-:S04]  /*6ad0*/  IADD3 R5, P1, R143, R136, RZ ;  /* 0x000000888f057210 */ /* 0x000fc80007f3e0ff */
[----:B------:R-:W-:Y:S02]  /*6ae0*/  IADD3.X R0, R144, UR5, R137, P1, !PT ;  /* 0x0000000590007c10 */ /* 0x000fe40008ffe489 */
[----:B------:R-:W-:-:S04]  /*6af0*/  LEA R136, P1, R5, c[0x0][0x168], 0x1 ;  /* 0x00005a0005887a11 */ /* 0x000fc800078208ff */
[----:B------:R-:W-:-:S05]  /*6b00*/  LEA.HI.X R137, R5, c[0x0][0x16c], R0, 0x1, P1 ;  /* 0x00005b0005897a11 */ /* 0x000fca00008f0c00 */
[----:B------:R-:W-:Y:S01]  /*6b10*/  @!PT LDS RZ, [RZ] ;  /* 0x00000000fffff984 */ /* 0x000fe20000000800 */
[----:B------:R-:W-:Y:S01]  /*6b20*/  @!PT LDS RZ, [RZ] ;  /* 0x00000000fffff984 */ /* 0x000fe20000000800 */
[----:B------:R-:W-:Y:S01]  /*6b30*/  @!PT LDS RZ, [RZ] ;  /* 0x00000000fffff984 */ /* 0x000fe20000000800 */
[----:B------:R2:W-:Y:S04]  /*6b40*/  LDGSTS.E.BYPASS.LTC128B.128 [R244+0x9800], [R136.64] ;  /* 0x0980000088f47fae */ /* 0x0005e8000b901d54 */
.L_x_764:
[----:B------:R-:W-:Y:S05]  /*6b50*/  BSYNC B0 ;  /* 0x0000000000007941 */ /* 0x000fea0003800000 */
.L_x_763:
[----:B------:R-:W0:Y:S01]  /*6b60*/  LDGDEPBAR ;  /* 0x00000000000079af */ /* 0x000e220000000000 */
[----:B------:R-:W-:-:S04]  /*6b70*/  IADD3 R202, P1, R143, R202, RZ ;  /* 0x000000ca8fca7210 */ /* 0x000fc80007f3e0ff */
[----:B------:R-:W-:Y:S02]  /*6b80*/  IADD3.X R203, R144, R203, RZ, P1, !PT ;  /* 0x000000cb90cb7210 */ /* 0x000fe40000ffe4ff */
.L_x_760:
[----:B------:R-:W-:-:S04]  /*6b90*/  IADD3 R0, R2, UR24, RZ ;  /* 0x0000001802007c10 */ /* 0x000fc8000fffe0ff */
[C---:B------:R-:W-:Y:S02]  /*6ba0*/  IADD3 R5, R0.reuse, 0x1, RZ ;  /* 0x0000000100057810 */ /* 0x040fe40007ffe0ff */
[C---:B------:R-:W-:Y:S02]  /*6bb0*/  IADD3 R2, R0.reuse, 0x8, RZ ;  /* 0x0000000800027810 */ /* 0x040fe40007ffe0ff */
[CC--:B------:R-:W-:Y:S02]  /*6bc0*/  ISETP.GE.AND P4, PT, R5.reuse, R209.reuse, PT ;  /* 0x000000d10500720c */ /* 0x0c0fe40003f86270 */
[-C--:B------:R-:W-:Y:S02]  /*6bd0*/  ISETP.GE.AND P6, PT, R5, R208.reuse, PT ;  /* 0x000000d00500720c */ /* 0x080fe40003fc6270 */
[----:B------:R-:W-:Y:S02]  /*6be0*/  ISETP.GE.AND P1, PT, R0, R208, PT ;  /* 0x000000d00000720c */ /* 0x000fe40003f26270 */
[----:B------:R-:W-:-:S02]  /*6bf0*/  ISETP.GE.AND P3, PT, R2, R209, PT ;  /* 0x000000d10200720c */ /* 0x000fc40003f66270 */
[C---:B--2---:R-:W-:Y:S02]  /*6c00*/  IADD3 R136, R0.reuse, 0x9, RZ ;  /* 0x0000000900887810 */ /* 0x044fe40007ffe0ff */
[----:B------:R-:W-:Y:S02]  /*6c10*/  IADD3 R5, R0, 0x10, RZ ;  /* 0x0000001000057810 */ /* 0x000fe40007ffe0ff */
[----:B------:R-:W-:Y:S02]  /*6c20*/  ISETP.GE.AND P2, PT, R2, R208, PT ;  /* 0x000000d00200720c */ /* 0x000fe40003f46270 */
[----:B------:R-:W-:Y:S02]  /*6c30*/  FSEL R2, R42, -INF , !P1 ;  /* 0xff8000002a027808 */ /* 0x000fe40004800000 */
[----:B------:R-:W-:Y:S02]  /*6c40*/  FSEL R235, R43, -INF , !P6 ;  /* 0xff8000002beb7808 */ /* 0x000fe40007000000 */
[----:B------:R-:W-:-:S02]  /*6c50*/  FSEL R233, R36, -INF , !P3 ;  /* 0xff80000024e97808 */ /* 0x000fc40005800000 */
[CC--:B------:R-:W-:Y:S02]  /*6c60*/  ISETP.GE.AND P1, PT, R136.reuse, R209.reuse, PT ;  /* 0x000000d18800720c */ /* 0x0c0fe40003f26270 */
[-C--:B------:R-:W-:Y:S02]  /*6c70*/  ISETP.GE.AND P5, PT, R136, R208.reuse, PT ;  /* 0x000000d08800720c */ /* 0x080fe40003fa6270 */
[C---:B------:R-:W-:Y:S02]  /*6c80*/  ISETP.GE.AND P6, PT, R5.reuse, R209, PT ;  /* 0x000000d10500720c */ /* 0x040fe40003fc6270 */
[----:B------:R-:W-:Y:S02]  /*6c90*/  ISETP.GE.AND P3, PT, R5, R208, PT ;  /* 0x000000d00500720c */ /* 0x000fe40003f66270 */
[C---:B------:R-:W-:Y:S02]  /*6ca0*/  IADD3 R42, R0.reuse, 0x11, RZ ;  /* 0x00000011002a7810 */ /* 0x040fe40007ffe0ff */
[----:B------:R-:W-:-:S02]  /*6cb0*/  IADD3 R5, R0, 0x18, RZ ;  /* 0x0000001800057810 */ /* 0x000fc40007ffe0ff */
[----:B------:R-:W-:Y:S02]  /*6cc0*/  FSEL R38, R38, -INF , !P2 ;  /* 0xff80000026267808 */ /* 0x000fe40005000000 */
[----:B------:R-:W-:Y:S02]  /*6cd0*/  FSEL R37, R37, -INF , !P1 ;  /* 0xff80000025257808 */ /* 0x000fe40004800000 */
[----:B------:R-:W-:Y:S02]  /*6ce0*/  FSEL R237, R39, -INF , !P5 ;  /* 0xff80000027ed7808 */ /* 0x000fe40006800000 */
[----:B------:R-:W-:Y:S02]  /*6cf0*/  FSEL R32, R32, -INF , !P6 ;  /* 0xff80000020207808 */ /* 0x000fe40007000000 */
[C---:B------:R-:W-:Y:S02]  /*6d00*/  ISETP.GE.AND P2, PT, R42.reuse, R209, PT ;  /* 0x000000d12a00720c */ /* 0x040fe40003f46270 */
[----:B------:R-:W-:-:S02]  /*6d10*/  ISETP.GE.AND P1, PT, R42, R208, PT ;  /* 0x000000d02a00720c */ /* 0x000fc40003f26270 */
[C---:B------:R-:W-:Y:S02]  /*6d20*/  ISETP.GE.AND P5, PT, R5.reuse, R209, PT ;  /* 0x000000d10500720c */ /* 0x040fe40003fa6270 */
[----:B------:R-:W-:Y:S02]  /*6d30*/  ISETP.GE.AND P6, PT, R5, R208, PT ;  /* 0x000000d00500720c */ /* 0x000fe40003fc6270 */
[C---:B------:R-:W-:Y:S02]  /*6d40*/  IADD3 R36, R0.reuse, 0x19, RZ ;  /* 0x0000001900247810 */ /* 0x040fe40007ffe0ff */
[----:B------:R-:W-:Y:S02]  /*6d50*/  IADD3 R5, R0, 0x20, RZ ;  /* 0x0000002000057810 */ /* 0x000fe40007ffe0ff */
[----:B------:R-:W-:Y:S02]  /*6d60*/  FSEL R39, R34, -INF , !P3 ;  /* 0xff80000022277808 */ /* 0x000fe40005800000 */
[----:B------:R-:W-:-:S02]  /*6d70*/  FSEL R42, R33, -INF , !P2 ;  /* 0xff800000212a7808 */ /* 0x000fc40005000000 */
[----:B------:R-:W-:Y:S02]  /*6d80*/  FSEL R35, R35, -INF , !P1 ;  /* 0xff80000023237808 */ /* 0x000fe40004800000 */
[----:B------:R-:W-:Y:S02]  /*6d90*/  FSEL R28, R28, -INF , !P5 ;  /* 0xff8000001c1c7808 */ /* 0x000fe40006800000 */
[CC--:B------:R-:W-:Y:S02]  /*6da0*/  ISETP.GE.AND P3, PT, R36.reuse, R209.reuse, PT ;  /* 0x000000d12400720c */ /* 0x0c0fe40003f66270 */
[-C--:B------:R-:W-:Y:S02]  /*6db0*/  ISETP.GE.AND P2, PT, R36, R208.reuse, PT ;  /* 0x000000d02400720c */ /* 0x080fe40003f46270 */
[C---:B------:R-:W-:Y:S02]  /*6dc0*/  ISETP.GE.AND P1, PT, R5.reuse, R209, PT ;  /* 0x000000d10500720c */ /* 0x040fe40003f26270 */
[----:B------:R-:W-:-:S02]  /*6dd0*/  ISETP.GE.AND P5, PT, R5, R208, PT ;  /* 0x000000d00500720c */ /* 0x000fc40003fa6270 */
[C---:B------:R-:W-:Y:S02]  /*6de0*/  IADD3 R34, R0.reuse, 0x21, RZ ;  /* 0x0000002100227810 */ /* 0x040fe40007ffe0ff */
[----:B------:R-:W-:Y:S02]  /*6df0*/  IADD3 R5, R0, 0x28, RZ ;  /* 0x0000002800057810 */ /* 0x000fe40007ffe0ff */
[----:B------:R-:W-:Y:S02]  /*6e00*/  FSEL R33, R30, -INF , !P6 ;  /* 0xff8000001e217808 */ /* 0x000fe40007000000 */
        /* <DEDUP_REMOVED lines=9> */
[----:B-1----:R-:W-:Y:S02]  /*6ea0*/  FSEL R168, R26, -INF , !P5 ;  /* 0xff8000001aa87808 */ /* 0x002fe40006800000 */
        /* <DEDUP_REMOVED lines=29> */
[----:B------:R-:W-:Y:S02]  /*7080*/  IADD3 R12, R0, 0x49, RZ ;  /* 0x00000049000c7810 */ /* 0x000fe40007ffe0ff */
[----:B------:R-:W-:Y:S02]  /*7090*/  FSEL R136, R14, -INF , !P3 ;  /* 0xff8000000e887808 */ /* 0x000fe40005800000 */
[----:B------:R-:W-:Y:S02]  /*70a0*/  FSEL R143, R13, -INF , !P2 ;  /* 0xff8000000d8f7808 */ /* 0x000fe40005000000 */
[----:B------:R-:W-:Y:S02]  /*70b0*/  FSEL R139, R15, -INF , !P1 ;  /* 0xff8000000f8b7808 */ /* 0x000fe40004800000 */
[----:B------:R-:W-:Y:S02]  /*70c0*/  FSEL R146, R8, -INF , !P5 ;  /* 0xff80000008927808 */ /* 0x000fe40006800000 */
[----:B------:R-:W-:-:S02]  /*70d0*/  FSEL R147, R10, -INF , !P6 ;  /* 0xff8000000a937808 */ /* 0x000fc40007000000 */
[CC--:B------:R-:W-:Y:S02]  /*70e0*/  ISETP.GE.AND P3, PT, R16.reuse, R209.reuse, PT ;  /* 0x000000d11000720c */ /* 0x0c0fe40003f66270 */
[-C--:B------:R-:W-:Y:S02]  /*70f0*/  ISETP.GE.AND P2, PT, R16, R208.reuse, PT ;  /* 0x000000d01000720c */ /* 0x080fe40003f46270 */
[CC--:B------:R-:W-:Y:S02]  /*7100*/  ISETP.GE.AND P1, PT, R5.reuse, R209.reuse, PT ;  /* 0x000000d10500720c */ /* 0x0c0fe40003f26270 */
[----:B------:R-:W-:Y:S02]  /*7110*/  ISETP.GE.AND P5, PT, R5, R208, PT ;  /* 0x000000d00500720c */ /* 0x000fe40003fa6270 */
[----:B------:R-:W-:Y:S02]  /*7120*/  ISETP.GE.AND P6, PT, R12, R209, PT ;  /* 0x000000d10c00720c */ /* 0x000fe40003fc6270 */
[----:B------:R-:W-:-:S02]  /*7130*/  IADD3 R5, R0, 0x50, RZ ;  /* 0x0000005000057810 */ /* 0x000fc40007ffe0ff */
[----:B------:R-:W-:Y:S02]  /*7140*/  IADD3 R8, R0, 0x51, RZ ;  /* 0x0000005100087810 */ /* 0x000fe40007ffe0ff */
[----:B------:R-:W-:Y:S02]  /*7150*/  FSEL R155, R9, -INF , !P3 ;  /* 0xff800000099b7808 */ /* 0x000fe40005800000 */
[----:B------:R-:W-:Y:S02]  /*7160*/  FSEL R142, R11, -INF , !P2 ;  /* 0xff8000000b8e7808 */ /* 0x000fe40005000000 */
[----:B------:R-:W-:Y:S02]  /*7170*/  FSEL R148, R52, -INF , !P1 ;  /* 0xff80000034947808 */ /* 0x000fe40004800000 */
[----:B------:R-:W-:Y:S02]  /*7180*/  FSEL R144, R54, -INF , !P5 ;  /* 0xff80000036907808 */ /* 0x000fe40006800000 */
[----:B------:R-:W-:-:S02]  /*7190*/  FSEL R157, R53, -INF , !P6 ;  /* 0xff800000359d7808 */ /* 0x000fc40007000000 */
[-C--:B------:R-:W-:Y:S02]  /*71a0*/  ISETP.GE.AND P3, PT, R12, R208.reuse, PT ;  /* 0x000000d00c00720c */ /* 0x080fe40003f66270 */
[CC--:B------:R-:W-:Y:S02]  /*71b0*/  ISETP.GE.AND P2, PT, R5.reuse, R209.reuse, PT ;  /* 0x000000d10500720c */ /* 0x0c0fe40003f46270 */
[-C--:B------:R-:W-:Y:S02]  /*71c0*/  ISETP.GE.AND P1, PT, R5, R208.reuse, PT ;  /* 0x000000d00500720c */ /* 0x080fe40003f26270 */
[C---:B------:R-:W-:Y:S02]  /*71d0*/  ISETP.GE.AND P5, PT, R8.reuse, R209, PT ;  /* 0x000000d10800720c */ /* 0x040fe40003fa6270 */
[----:B------:R-:W-:Y:S02]  /*71e0*/  ISETP.GE.AND P6, PT, R8, R208, PT ;  /* 0x000000d00800720c */ /* 0x000fe40003fc6270 */
[----:B------:R-:W-:-:S02]  /*71f0*/  IADD3 R5, R0, 0x58, RZ ;  /* 0x0000005800057810 */ /* 0x000fc40007ffe0ff */
[----:B------:R-:W-:Y:S02]  /*7200*/  IADD3 R8, R0, 0x59, RZ ;  /* 0x0000005900087810 */ /* 0x000fe40007ffe0ff */
[----:B------:R-:W-:Y:S02]  /*7210*/  FSEL R153, R55, -INF , !P3 ;  /* 0xff80000037997808 */ /* 0x000fe40005800000 */
[----:B------:R-:W-:Y:S02]  /*7220*/  FSEL R249, R48, -INF , !P2 ;  /* 0xff80000030f97808 */ /* 0x000fe40005000000 */
[----:B------:R-:W-:Y:S02]  /*7230*/  FSEL R159, R50, -INF , !P1 ;  /* 0xff800000329f7808 */ /* 0x000fe40004800000 */
[----:B------:R-:W-:Y:S02]  /*7240*/  FSEL R169, R49, -INF , !P5 ;  /* 0xff80000031a97808 */ /* 0x000fe40006800000 */
[----:B------:R-:W-:-:S02]  /*7250*/  ISETP.GE.AND P3, PT, R5, R209, PT ;  /* 0x000000d10500720c */ /* 0x000fc40003f66270 */
[-C--:B------:R-:W-:Y:S02]  /*7260*/  ISETP.GE.AND P2, PT, R5, R208.reuse, PT ;  /* 0x000000d00500720c */ /* 0x080fe40003f46270 */
[C---:B------:R-:W-:Y:S02]  /*7270*/  ISETP.GE.AND P1, PT, R8.reuse, R209, PT ;  /* 0x000000d10800720c */ /* 0x040fe40003f26270 */
[----:B------:R-:W-:Y:S02]  /*7280*/  ISETP.GE.AND P5, PT, R8, R208, PT ;  /* 0x000000d00800720c */ /* 0x000fe40003fa6270 */
[C---:B------:R-:W-:Y:S02]  /*7290*/  IADD3 R5, R0.reuse, 0x60, RZ ;  /* 0x0000006000057810 */ /* 0x040fe40007ffe0ff */
[----:B------:R-:W-:Y:S02]  /*72a0*/  IADD3 R8, R0, 0x61, RZ ;  /* 0x0000006100087810 */ /* 0x000fe40007ffe0ff */
[----:B------:R-:W-:-:S02]  /*72b0*/  FSEL R150, R51, -INF , !P6 ;  /* 0xff80000033967808 */ /* 0x000fc40007000000 */
[----:B------:R-:W-:Y:S02]  /*72c0*/  FSEL R245, R44, -INF , !P3 ;  /* 0xff8000002cf57808 */ /* 0x000fe40005800000 */
[----:B------:R-:W-:Y:S02]  /*72d0*/  FSEL R251, R46, -INF , !P2 ;  /* 0xff8000002efb7808 */ /* 0x000fe40005000000 */
[----:B------:R-:W-:Y:S02]  /*72e0*/  FSEL R175, R45, -INF , !P1 ;  /* 0xff8000002daf7808 */ /* 0x000fe40004800000 */
[CC--:B------:R-:W-:Y:S02]  /*72f0*/  ISETP.GE.AND P6, PT, R5.reuse, R209.reuse, PT ;  /* 0x000000d10500720c */ /* 0x0c0fe40003fc6270 */
[----:B------:R-:W-:Y:S02]  /*7300*/  ISETP.GE.AND P3, PT, R5, R208, PT ;  /* 0x000000d00500720c */ /* 0x000fe40003f66270 */
[----:B------:R-:W-:-:S02]  /*7310*/  ISETP.GE.AND P2, PT, R8, R209, PT ;  /* 0x000000d10800720c */ /* 0x000fc40003f46270 */
[----:B------:R-:W-:Y:S02]  /*7320*/  ISETP.GE.AND P1, PT, R8, R208, PT ;  /* 0x000000d00800720c */ /* 0x000fe40003f26270 */
[C---:B------:R-:W-:Y:S02]  /*7330*/  IADD3 R5, R0.reuse, 0x68, RZ ;  /* 0x0000006800057810 */ /* 0x040fe40007ffe0ff */
[----:B------:R-:W-:Y:S02]  /*7340*/  IADD3 R8, R0, 0x69, RZ ;  /* 0x0000006900087810 */ /* 0x000fe40007ffe0ff */
[----:B------:R-:W-:Y:S02]  /*7350*/  FSEL R163, R47, -INF , !P5 ;  /* 0xff8000002fa37808 */ /* 0x000fe40006800000 */
[----:B------:R-:W-:Y:S02]  /*7360*/  FSEL R219, R132, -INF , !P6 ;  /* 0xff80000084db7808 */ /* 0x000fe40007000000 */
[----:B------:R-:W-:-:S02]  /*7370*/  FSEL R181, R134, -INF , !P3 ;  /* 0xff80000086b57808 */ /* 0x000fc40005800000 */
[----:B------:R-:W-:Y:S02]  /*7380*/  FSEL R197, R133, -INF , !P2 ;  /* 0xff80000085c57808 */ /* 0x000fe40005000000 */
        /* <DEDUP_REMOVED lines=39> */
[----:B------:R-:W-:Y:S02]  /*7600*/  ISETP.GE.AND P3, PT, R5, R208, PT ;  /* 0x000000d00500720c */ /* 0x000fe40003f66270 */
[----:B------:R-:W-:-:S02]  /*7610*/  ISETP.GE.AND P2, PT, R8, R209, PT ;  /* 0x000000d10800720c */ /* 0x000fc40003f46270 */
[----:B------:R-:W-:Y:S02]  /*7620*/  ISETP.GE.AND P1, PT, R8, R208, PT ;  /* 0x000000d00800720c */ /* 0x000fe40003f26270 */
[----:B------:R-:W-:Y:S02]  /*7630*/  IADD3 R8, R0, 0x91, RZ ;  /* 0x0000009100087810 */ /* 0x000fe40007ffe0ff */
[----:B------:R-:W-:Y:S02]  /*7640*/  FSEL R207, R123, -INF , !P6 ;  /* 0xff8000007bcf7808 */ /* 0x000fe40007000000 */
[----:B------:R-:W-:Y:S02]  /*7650*/  FMNMX.FTZ R9, R2, R235, !PT ;  /* 0x000000eb02097209 */ /* 0x000fe40007810000 */
[----:B------:R-:W-:Y:S02]  /*7660*/  ISETP.GE.AND P6, PT, R5, R209, PT ;  /* 0x000000d10500720c */ /* 0x000fe40003fc6270 */
[----:B------:R-:W-:-:S02]  /*7670*/  IADD3 R5, R0, 0x90, RZ ;  /* 0x0000009000057810 */ /* 0x000fc40007ffe0ff */
[----:B------:R-:W-:Y:S02]  /*7680*/  FSEL R179, R114, -INF , !P3 ;  /* 0xff80000072b37808 */ /* 0x000fe40005800000 */
[----:B------:R-:W-:Y:S02]  /*7690*/  FSEL R165, R113, -INF , !P2 ;  /* 0xff80000071a57808 */ /* 0x000fe40005000000 */
[C---:B------:R-:W-:Y:S02]  /*76a0*/  ISETP.GE.AND P3, PT, R8.reuse, R209, PT ;  /* 0x000000d10800720c */ /* 0x040fe40003f66270 */
[----:B------:R-:W-:Y:S02]  /*76b0*/  ISETP.GE.AND P2, PT, R8, R208, PT ;  /* 0x000000d00800720c */ /* 0x000fe40003f46270 */
[----:B------:R-:W-:Y:S02]  /*76c0*/  FMNMX.FTZ R8, R38, R9, !PT ;  /* 0x0000000926087209 */ /* 0x000fe40007810000 */
[----:B------:R-:W-:-:S02]  /*76d0*/  FSEL R183, R119, -INF , !P5 ;  /* 0xff80000077b77808 */ /* 0x000fc40006800000 */
[-C--:B------:R-:W-:Y:S02]  /*76e0*/  ISETP.GE.AND P5, PT, R5, R209.reuse, PT ;  /* 0x000000d10500720c */ /* 0x080fe40003fa6270 */
[----:B------:R-:W-:Y:S02]  /*76f0*/  FMNMX.FTZ R8, R237, R8, !PT ;  /* 0x00000008ed087209 */ /* 0x000fe40007810000 */
[----:B------:R-:W-:Y:S02]  /*7700*/  FSEL R135, R108, -INF , !P5 ;  /* 0xff8000006c877808 */ /* 0x000fe40006800000 */
[----:B------:R-:W-:Y:S02]  /*7710*/  ISETP.GE.AND P5, PT, R0, R209, PT ;  /* 0x000000d10000720c */ /* 0x000fe40003fa6270 */
[----:B------:R-:W-:Y:S02]  /*7720*/  FMNMX.FTZ R8, R39, R8, !PT ;  /* 0x0000000827087209 */ /* 0x000fe40007810000 */
[----:B------:R-:W-:-:S02]  /*7730*/  FSEL R41, R41, -INF , !P4 ;  /* 0xff80000029297808 */ /* 0x000fc40006000000 */
[----:B------:R-:W-:Y:S02]  /*7740*/  FSEL R40, R40, -INF , !P5 ;  /* 0xff80000028287808 */ /* 0x000fe40006800000 */
[----:B------:R-:W-:Y:S02]  /*7750*/  FMNMX.FTZ R10, R35, R8, !PT ;  /* 0x00000008230a7209 */ /* 0x000fe40007810000 */
[----:B------:R-:W-:Y:S02]  /*7760*/  FMNMX.FTZ R8, R40, R41, !PT ;  /* 0x0000002928087209 */ /* 0x000fe40007810000 */
[----:B------:R-:W-:Y:S02]  /*7770*/  FMNMX.FTZ R10, R33, R10, !PT ;  /* 0x0000000a210a7209 */ /* 0x000fe40007810000 */
[----:B------:R-:W-:Y:S02]  /*7780*/  FSEL R171, R112, -INF , !P6 ;  /* 0xff80000070ab7808 */ /* 0x000fe40007000000 */
[----:B------:R-:W-:-:S02]  /*7790*/  FMNMX.FTZ R8, R233, R8, !PT ;  /* 0x00000008e9087209 */ /* 0x000fc40007810000 */
[----:B------:R-:W-:Y:S02]  /*77a0*/  ISETP.GE.AND P6, PT, R5, R208, PT ;  /* 0x000000d00500720c */ /* 0x000fe40003fc6270 */
[----:B------:R-:W-:Y:S02]  /*77b0*/  FMNMX.FTZ R9, R31, R10, !PT ;  /* 0x0000000a1f097209 */ /* 0x000fe40007810000 */
[----:B------:R-:W-:Y:S02]  /*77c0*/  IADD3 R5, R0, 0x98, RZ ;  /* 0x0000009800057810 */ /* 0x000fe40007ffe0ff */
[----:B------:R-:W-:Y:S02]  /*77d0*/  FMNMX.FTZ R11, R37, R8, !PT ;  /* 0x00000008250b7209 */ /* 0x000fe40007810000 */
[----:B------:R-:W-:Y:S02]  /*77e0*/  FSEL R177, R115, -INF , !P1 ;  /* 0xff80000073b17808 */ /* 0x000fe40004800000 */
[----:B------:R-:W-:-:S02]  /*77f0*/  FMNMX.FTZ R9, R168, R9, !PT ;  /* 0x00000009a8097209 */ /* 0x000fc40007810000 */
[C---:B------:R-:W-:Y:S02]  /*7800*/  ISETP.GE.AND P4, PT, R5.reuse, R209, PT ;  /* 0x000000d10500720c */ /* 0x040fe40003f86270 */
[----:B------:R-:W-:Y:S02]  /*7810*/  ISETP.GE.AND P1, PT, R5, R208, PT ;  /* 0x000000d00500720c */ /* 0x000fe40003f26270 */
[----:B------:R-:W-:Y:S02]  /*7820*/  IADD3 R5, R0, 0x99, RZ ;  /* 0x0000009900057810 */ /* 0x000fe40007ffe0ff */
[----:B------:R-:W-:Y:S02]  /*7830*/  FMNMX.FTZ R11, R32, R11, !PT ;  /* 0x0000000b200b7209 */ /* 0x000fe40007810000 */
[----:B------:R-:W-:Y:S02]  /*7840*/  FMNMX.FTZ R9, R166, R9, !PT ;  /* 0x00000009a6097209 */ /* 0x000fe40007810000 */
[----:B------:R-:W-:-:S02]  /*7850*/  FSEL R161, R110, -INF , !P6 ;  /* 0xff8000006ea17808 */ /* 0x000fc40007000000 */
[----:B------:R-:W-:Y:S02]  /*7860*/  FSEL R109, R109, -INF , !P3 ;  /* 0xff8000006d6d7808 */ /* 0x000fe40005800000 */
[C---:B------:R-:W-:Y:S02]  /*7870*/  ISETP.GE.AND P6, PT, R5.reuse, R209, PT ;  /* 0x000000d10500720c */ /* 0x040fe40003fc6270 */
[----:B------:R-:W-:Y:S02]  /*7880*/  ISETP.GE.AND P3, PT, R5, R208, PT ;  /* 0x000000d00500720c */ /* 0x000fe40003f66270 */
[----:B------:R-:W-:Y:S02]  /*7890*/  IADD3 R5, R0, 0xa0, RZ ;  /* 0x000000a000057810 */ /* 0x000fe40007ffe0ff */
[----:B------:R-:W-:Y:S02]  /*78a0*/  FMNMX.FTZ R11, R42, R11, !PT ;  /* 0x0000000b2a0b7209 */ /* 0x000fe40007810000 */
[----:B------:R-:W-:-:S02]  /*78b0*/  FMNMX.FTZ R9, R164, R9, !PT ;  /* 0x00000009a4097209 */ /* 0x000fc40007810000 */
[----:B------:R-:W-:Y:S02]  /*78c0*/  FSEL R151, R111, -INF , !P2 ;  /* 0xff8000006f977808 */ /* 0x000fe40005000000 */
[C---:B------:R-:W-:Y:S02]  /*78d0*/  ISETP.GE.AND P5, PT, R5.reuse, R209, PT ;  /* 0x000000d10500720c */ /* 0x040fe40003fa6270 */
[----:B------:R-:W-:Y:S02]  /*78e0*/  ISETP.GE.AND P2, PT, R5, R208, PT ;  /* 0x000000d00500720c */ /* 0x000fe40003f46270 */
[----:B------:R-:W-:Y:S02]  /*78f0*/  FMNMX.FTZ R12, R28, R11, !PT ;  /* 0x0000000b1c0c7209 */ /* 0x000fe40007810000 */
[----:B------:R-:W-:Y:S02]  /*7900*/  IADD3 R5, R0, 0xa1, RZ ;  /* 0x000000a100057810 */ /* 0x000fe40007ffe0ff */
[----:B------:R-:W-:-:S02]  /*7910*/  FMNMX.FTZ R10, R162, R9, !PT ;  /* 0x00000009a20a7209 */ /* 0x000fc40007810000 */
[----:B------:R-:W-:Y:S02]  /*7920*/  IADD3 R8, R0, 0xa8, RZ ;  /* 0x000000a800087810 */ /* 0x000fe40007ffe0ff */
[----:B------:R-:W-:Y:S02]  /*7930*/  FSEL R129, R104, -INF , !P4 ;  /* 0xff80000068817808 */ /* 0x000fe40006000000 */
[----:B------:R-:W-:Y:S02]  /*7940*/  FSEL R149, R106, -INF , !P1 ;  /* 0xff8000006a957808 */ /* 0x000fe40004800000 */
[----:B------:R-:W-:Y:S02]  /*7950*/  FMNMX.FTZ R9, R43, R12, !PT ;  /* 0x0000000c2b097209 */ /* 0x000fe40007810000 */
[C---:B------:R-:W-:Y:S02]  /*7960*/  ISETP.GE.AND P4, PT, R5.reuse, R209, PT ;  /* 0x000000d10500720c */ /* 0x040fe40003f86270 */
[----:B------:R-:W-:-:S02]  /*7970*/  ISETP.GE.AND P1, PT, R5, R208, PT ;  /* 0x000000d00500720c */ /* 0x000fc40003f26270 */
[----:B------:R-:W-:Y:S02]  /*7980*/  FMNMX.FTZ R11, R137, R10, !PT ;  /* 0x0000000a890b7209 */ /* 0x000fe40007810000 */
[----:B------:R-:W-:Y:S02]  /*7990*/  FSEL R5, R105, -INF , !P6 ;  /* 0xff80000069057808 */ /* 0x000fe40007000000 */
[----:B------:R-:W-:Y:S02]  /*79a0*/  FSEL R145, R107, -INF , !P3 ;  /* 0xff8000006b917808 */ /* 0x000fe40005800000 */
[C---:B------:R-:W-:Y:S02]  /*79b0*/  ISETP.GE.AND P6, PT, R8.reuse, R209, PT ;  /* 0x000000d10800720c */ /* 0x040fe40003fc6270 */
[----:B------:R-:W-:Y:S02]  /*79c0*/  ISETP.GE.AND P3, PT, R8, R208, PT ;  /* 0x000000d00800720c */ /* 0x000fe40003f66270 */
[----:B------:R-:W-:-:S02]  /*79d0*/  IADD3 R8, R0, 0xa9, RZ ;  /* 0x000000a900087810 */ /* 0x000fc40007ffe0ff */
[----:B------:R-:W-:Y:S02]  /*79e0*/  FMNMX.FTZ R9, R160, R9, !PT ;  /* 0x00000009a0097209 */ /* 0x000fe40007810000 */
[----:B------:R-:W-:Y:S02]  /*79f0*/  FMNMX.FTZ R11, R152, R11, !PT ;  /* 0x0000000b980b7209 */ /* 0x000fe40007810000 */
[----:B------:R-:W-:Y:S02]  /*7a00*/  FSEL R100, R100, -INF , !P5 ;  /* 0xff80000064647808 */ /* 0x000fe40006800000 */
[----:B------:R-:W-:Y:S02]  /*7a10*/  FSEL R102, R102, -INF , !P2 ;  /* 0xff80000066667808 */ /* 0x000fe40005000000 */
[C---:B------:R-:W-:Y:S02]  /*7a20*/  ISETP.GE.AND P5, PT, R8.reuse, R209, PT ;  /* 0x000000d10800720c */ /* 0x040fe40003fa6270 */
[----:B------:R-:W-:-:S02]  /*7a30*/  ISETP.GE.AND P2, PT, R8, R208, PT ;  /* 0x000000d00800720c */ /* 0x000fc40003f46270 */
[----:B------:R-:W-:Y:S02]  /*7a40*/  FMNMX.FTZ R9, R156, R9, !PT ;  /* 0x000000099c097209 */ /* 0x000fe40007810000 */
[----:B------:R-:W-:Y:S02]  /*7a50*/  FMNMX.FTZ R8, R136, R11, !PT ;  /* 0x0000000b88087209 */ /* 0x000fe40007810000 */
[----:B------:R-:W-:Y:S02]  /*7a60*/  FMNMX.FTZ R9, R158, R9, !PT ;  /* 0x000000099e097209 */ /* 0x000fe40007810000 */
[----:B------:R-:W-:Y:S02]  /*7a70*/  FMNMX.FTZ R8, R139, R8, !PT ;  /* 0x000000088b087209 */ /* 0x000fe40007810000 */
[----:B------:R-:W-:Y:S02]  /*7a80*/  FMNMX.FTZ R11, R154, R9, !PT ;  /* 0x000000099a0b7209 */ /* 0x000fe40007810000 */
[----:B------:R-:W-:-:S02]  /*7a90*/  FMNMX.FTZ R13, R147, R8, !PT ;  /* 0x00000008930d7209 */ /* 0x000fc40007810000 */
[----:B------:R-:W-:Y:S02]  /*7aa0*/  FMNMX.FTZ R8, R138, R11, !PT ;  /* 0x0000000b8a087209 */ /* 0x000fe40007810000 */
[----:B------:R-:W-:Y:S02]  /*7ab0*/  FMNMX.FTZ R13, R142, R13, !PT ;  /* 0x0000000d8e0d7209 */ /* 0x000fe40007810000 */
[----:B------:R-:W-:Y:S02]  /*7ac0*/  IADD3 R10, R0, 0xb0, RZ ;  /* 0x000000b0000a7810 */ /* 0x000fe40007ffe0ff */
[----:B------:R-:W-:Y:S02]  /*7ad0*/  FMNMX.FTZ R11, R141, R8, !PT ;  /* 0x000000088d0b7209 */ /* 0x000fe40007810000 */
[----:B------:R-:W-:Y:S02]  /*7ae0*/  FMNMX.FTZ R8, R144, R13, !PT ;  /* 0x0000000d90087209 */ /* 0x000fe40007810000 */
[----:B------:R-:W-:-:S02]  /*7af0*/  FSEL R101, R101, -INF , !P4 ;  /* 0xff80000065657808 */ /* 0x000fc40006000000 */
[----:B------:R-:W-:Y:S02]  /*7b00*/  FSEL R103, R103, -INF , !P1 ;  /* 0xff80000067677808 */ /* 0x000fe40004800000 */
[C---:B------:R-:W-:Y:S02]  /*7b10*/  ISETP.GE.AND P4, PT, R10.reuse, R209, PT ;  /* 0x000000d10a00720c */ /* 0x040fe40003f86270 */
[----:B------:R-:W-:Y:S02]  /*7b20*/  ISETP.GE.AND P1, PT, R10, R208, PT ;  /* 0x000000d00a00720c */ /* 0x000fe40003f26270 */
[----:B------:R-:W-:Y:S02]  /*7b30*/  FMNMX.FTZ R10, R140, R11, !PT ;  /* 0x0000000b8c0a7209 */ /* 0x000fe40007810000 */
[----:B------:R-:W-:Y:S02]  /*7b40*/  FMNMX.FTZ R8, R153, R8, !PT ;  /* 0x0000000899087209 */ /* 0x000fe40007810000 */
[----:B------:R-:W-:-:S02]  /*7b50*/  FMNMX.FTZ R13, R143, R10, !PT ;  /* 0x0000000a8f0d7209 */ /* 0x000fc40007810000 */
        /* <DEDUP_REMOVED lines=18> */
[----:B------:R-:W-:Y:S02]  /*7c80*/  IADD3 R9, R0, 0xb1, RZ ;  /* 0x000000b100097810 */ /* 0x000fe40007ffe0ff */
[----:B------:R-:W-:Y:S02]  /*7c90*/  FMNMX.FTZ R8, R215, R8, !PT ;  /* 0x00000008d7087209 */ /* 0x000fe40007810000 */
[----:B------:R-:W-:Y:S02]  /*7ca0*/  FSEL R96, R96, -INF , !P6 ;  /* 0xff80000060607808 */ /* 0x000fe40007000000 */
[----:B------:R-:W-:Y:S02]  /*7cb0*/  FSEL R98, R98, -INF , !P3 ;  /* 0xff80000062627808 */ /* 0x000fe40005800000 */
[----:B------:R-:W-:Y:S02]  /*7cc0*/  FMNMX.FTZ R10, R197, R10, !PT ;  /* 0x0000000ac50a7209 */ /* 0x000fe40007810000 */
[----:B------:R-:W-:-:S02]  /*7cd0*/  ISETP.GE.AND P6, PT, R9, R209, PT ;  /* 0x000000d10900720c */ /* 0x000fc40003fc6270 */
[----:B------:R-:W-:Y:S02]  /*7ce0*/  ISETP.GE.AND P3, PT, R9, R208, PT ;  /* 0x000000d00900720c */ /* 0x000fe40003f66270 */
[----:B------:R-:W-:Y:S02]  /*7cf0*/  FMNMX.FTZ R8, R211, R8, !PT ;  /* 0x00000008d3087209 */ /* 0x000fe40007810000 */
[----:B------:R-:W-:Y:S02]  /*7d00*/  IADD3 R9, R0, 0xb8, RZ ;  /* 0x000000b800097810 */ /* 0x000fe40007ffe0ff */
[----:B------:R-:W-:Y:S02]  /*7d10*/  FMNMX.FTZ R10, R217, R10, !PT ;  /* 0x0000000ad90a7209 */ /* 0x000fe40007810000 */
[----:B------:R-:W-:Y:S02]  /*7d20*/  FSEL R97, R97, -INF , !P5 ;  /* 0xff80000061617808 */ /* 0x000fe40006800000 */
[----:B------:R-:W-:-:S02]  /*7d30*/  FSEL R99, R99, -INF , !P2 ;  /* 0xff80000063637808 */ /* 0x000fc40005000000 */
[----:B------:R-:W-:Y:S02]  /*7d40*/  FMNMX.FTZ R8, R207, R8, !PT ;  /* 0x00000008cf087209 */ /* 0x000fe40007810000 */
[C---:B------:R-:W-:Y:S02]  /*7d50*/  ISETP.GE.AND P5, PT, R9.reuse, R209, PT ;  /* 0x000000d10900720c */ /* 0x040fe40003fa6270 */
[----:B------:R-:W-:Y:S02]  /*7d60*/  ISETP.GE.AND P2, PT, R9, R208, PT ;  /* 0x000000d00900720c */ /* 0x000fe40003f46270 */
[----:B------:R-:W-:Y:S02]  /*7d70*/  IADD3 R9, R0, 0xb9, RZ ;  /* 0x000000b900097810 */ /* 0x000fe40007ffe0ff */
[----:B------:R-:W-:Y:S02]  /*7d80*/  FMNMX.FTZ R10, R205, R10, !PT ;  /* 0x0000000acd0a7209 */ /* 0x000fe40007810000 */
[----:B------:R-:W-:-:S02]  /*7d90*/  FMNMX.FTZ R8, R187, R8, !PT ;  /* 0x00000008bb087209 */ /* 0x000fc40007810000 */
[----:B------:R-:W-:Y:S02]  /*7da0*/  FSEL R92, R92, -INF , !P4 ;  /* 0xff8000005c5c7808 */ /* 0x000fe40006000000 */
[----:B------:R-:W-:Y:S02]  /*7db0*/  FSEL R94, R94, -INF , !P1 ;  /* 0xff8000005e5e7808 */ /* 0x000fe40004800000 */
[C---:B------:R-:W-:Y:S02]  /*7dc0*/  ISETP.GE.AND P4, PT, R9.reuse, R209, PT ;  /* 0x000000d10900720c */ /* 0x040fe40003f86270 */
[----:B------:R-:W-:Y:S02]  /*7dd0*/  ISETP.GE.AND P1, PT, R9, R208, PT ;  /* 0x000000d00900720c */ /* 0x000fe40003f26270 */
[----:B------:R-:W-:Y:S02]  /*7de0*/  IADD3 R9, R0, 0xc0, RZ ;  /* 0x000000c000097810 */ /* 0x000fe40007ffe0ff */
[----:B------:R-:W-:-:S02]  /*7df0*/  FMNMX.FTZ R10, R199, R10, !PT ;  /* 0x0000000ac70a7209 */ /* 0x000fc40007810000 */
[----:B------:R-:W-:Y:S02]  /*7e00*/  FMNMX.FTZ R8, R183, R8, !PT ;  /* 0x00000008b7087209 */ /* 0x000fe40007810000 */
[----:B------:R-:W-:Y:S02]  /*7e10*/  FSEL R93, R93, -INF , !P6 ;  /* 0xff8000005d5d7808 */ /* 0x000fe40007000000 */
[----:B------:R-:W-:Y:S02]  /*7e20*/  FSEL R95, R95, -INF , !P3 ;  /* 0xff8000005f5f7808 */ /* 0x000fe40005800000 */
[C---:B------:R-:W-:Y:S02]  /*7e30*/  ISETP.GE.AND P6, PT, R9.reuse, R209, PT ;  /* 0x000000d10900720c */ /* 0x040fe40003fc6270 */
[----:B------:R-:W-:Y:S02]  /*7e40*/  ISETP.GE.AND P3, PT, R9, R208, PT ;  /* 0x000000d00900720c */ /* 0x000fe40003f66270 */
        /* <DEDUP_REMOVED lines=23> */
[C---:B------:R-:W-:Y:S02]  /*7fc0*/  IADD3 R8, R0.reuse, 0xd1, RZ ;  /* 0x000000d100087810 */ /* 0x040fe40007ffe0ff */
[----:B------:R-:W-:-:S02]  /*7fd0*/  IADD3 R9, R0, 0xd0, RZ ;  /* 0x000000d000097810 */ /* 0x000fc40007ffe0ff */
[----:B------:R-:W-:Y:S02]  /*7fe0*/  FMNMX.FTZ R14, R167, R14, !PT ;  /* 0x0000000ea70e7209 */ /* 0x000fe40007810000 */
[----:B------:R-:W-:Y:S02]  /*7ff0*/  FMNMX.FTZ R12, R149, R12, !PT ;  /* 0x0000000c950c7209 */ /* 0x000fe40007810000 */
        /* <DEDUP_REMOVED lines=40> */
[----:B------:R-:W-:Y:S02]  /*8280*/  FMNMX.FTZ R11, R91, R12, !PT ;  /* 0x0000000c5b0b7209 */ /* 0x000fe40007810000 */
[----:B------:R-:W-:Y:S02]  /*8290*/  IADD3 R8, R0, 0xe1, RZ ;  /* 0x000000e100087810 */ /* 0x000fe40007ffe0ff */
[----:B------:R-:W-:Y:S02]  /*82a0*/  FMNMX.FTZ R9, R97, R10, !PT ;  /* 0x0000000a61097209 */ /* 0x000fe40007810000 */
[----:B------:R-:W-:Y:S02]  /*82b0*/  FMNMX.FTZ R12, R86, R11, !PT ;  /* 0x0000000b560c7209 */ /* 0x000fe40007810000 */
[----:B------:R-:W-:Y:S02]  /*82c0*/  FSEL R72, R72, -INF , !P6 ;  /* 0xff80000048487808 */ /* 0x000fe40007000000 */
[----:B------:R-:W-:-:S02]  /*82d0*/  FSEL R74, R74, -INF , !P3 ;  /* 0xff8000004a4a7808 */ /* 0x000fc40005800000 */
[C---:B------:R-:W-:Y:S02]  /*82e0*/  ISETP.GE.AND P6, PT, R8.reuse, R209, PT ;  /* 0x000000d10800720c */ /* 0x040fe40003fc6270 */
[----:B------:R-:W-:Y:S02]  /*82f0*/  ISETP.GE.AND P3, PT, R8, R208, PT ;  /* 0x000000d00800720c */ /* 0x000fe40003f66270 */
        /* <DEDUP_REMOVED lines=11> */
[----:B------:R-:W-:Y:S02]  /*83b0*/  FMNMX.FTZ R9, R89, R10, !PT ;  /* 0x0000000a59097209 */ /* 0x000fe40007810000 */
[----:B------:R-:W-:Y:S02]  /*83c0*/  FMNMX.FTZ R12, R78, R11, !PT ;  /* 0x0000000b4e0c7209 */ /* 0x000fe40007810000 */
[----:B------:R-:W-:Y:S02]  /*83d0*/  IADD3 R8, R0, 0xe9, RZ ;  /* 0x000000e900087810 */ /* 0x000fe40007ffe0ff */
[----:B------:R-:W-:Y:S02]  /*83e0*/  FMNMX.FTZ R10, R84, R9, !PT ;  /* 0x00000009540a7209 */ /* 0x000fe40007810000 */
[----:B------:R-:W-:-:S02]  /*83f0*/  FMNMX.FTZ R11, R79, R12, !PT ;  /* 0x0000000c4f0b7209 */ /* 0x000fc40007810000 */
[----:B------:R-:W-:Y:S02]  /*8400*/  FSEL R68, R68, -INF , !P4 ;  /* 0xff80000044447808 */ /* 0x000fe40006000000 */
[----:B------:R-:W-:Y:S02]  /*8410*/  FSEL R70, R70, -INF , !P1 ;  /* 0xff80000046467808 */ /* 0x000fe40004800000 */
[C---:B------:R-:W-:Y:S02]  /*8420*/  ISETP.GE.AND P4, PT, R8.reuse, R209, PT ;  /* 0x000000d10800720c */ /* 0x040fe40003f86270 */
[----:B------:R-:W-:Y:S02]  /*8430*/  ISETP.GE.AND P1, PT, R8, R208, PT ;  /* 0x000000d00800720c */ /* 0x000fe40003f26270 */
[----:B------:R-:W-:Y:S02]  /*8440*/  FMNMX.FTZ R9, R85, R10, !PT ;  /* 0x0000000a55097209 */ /* 0x000fe40007810000 */
[----:B------:R-:W-:-:S02]  /*8450*/  FMNMX.FTZ R8, R74, R11, !PT ;  /* 0x0000000b4a087209 */ /* 0x000fc40007810000 */
[----:B------:R-:W-:Y:S02]  /*8460*/  FMNMX.FTZ R12, R80, R9, !PT ;  /* 0x00000009500c7209 */ /* 0x000fe40007810000 */
[----:B------:R-:W-:Y:S02]  /*8470*/  FMNMX.FTZ R13, R75, R8, !PT ;  /* 0x000000084b0d7209 */ /* 0x000fe40007810000 */
[----:B------:R-:W-:Y:S02]  /*8480*/  FMNMX.FTZ R11, R81, R12, !PT ;  /* 0x0000000c510b7209 */ /* 0x000fe40007810000 */
[----:B------:R-:W-:Y:S02]  /*8490*/  FSEL R71, R71, -INF , !P3 ;  /* 0xff80000047477808 */ /* 0x000fe40005800000 */
[----:B------:R-:W-:Y:S02]  /*84a0*/  FMNMX.FTZ R12, R70, R13, !PT ;  /* 0x0000000d460c7209 */ /* 0x000fe40007810000 */
[----:B------:R-:W-:-:S02]  /*84b0*/  FMNMX.FTZ R14, R76, R11, !PT ;  /* 0x0000000b4c0e7209 */ /* 0x000fc40007810000 */
[----:B------:R-:W-:Y:S02]  /*84c0*/  IADD3 R10, R0, 0xf0, RZ ;  /* 0x000000f0000a7810 */ /* 0x000fe40007ffe0ff */
[----:B------:R-:W-:Y:S02]  /*84d0*/  FSEL R66, R66, -INF , !P2 ;  /* 0xff80000042427808 */ /* 0x000fe40005000000 */
[----:B------:R-:W-:Y:S02]  /*84e0*/  FMNMX.FTZ R13, R71, R12, !PT ;  /* 0x0000000c470d7209 */ /* 0x000fe40007810000 */
[----:B------:R-:W-:Y:S02]  /*84f0*/  FMNMX.FTZ R11, R77, R14, !PT ;  /* 0x0000000e4d0b7209 */ /* 0x000fe40007810000 */
[----:B------:R-:W-:Y:S02]  /*8500*/  IADD3 R9, R0, 0xf1, RZ ;  /* 0x000000f100097810 */ /* 0x000fe40007ffe0ff */
[----:B------:R-:W-:-:S02]  /*8510*/  ISETP.GE.AND P2, PT, R10, R208, PT ;  /* 0x000000d00a00720c */ /* 0x000fc40003f46270 */
[----:B------:R-:W-:Y:S02]  /*8520*/  FSEL R67, R67, -INF , !P1 ;  /* 0xff80000043437808 */ /* 0x000fe40004800000 */
[----:B------:R-:W-:Y:S02]  /*8530*/  FMNMX.FTZ R14, R66, R13, !PT ;  /* 0x0000000d420e7209 */ /* 0x000fe40007810000 */
[----:B------:R-:W-:Y:S02]  /*8540*/  FMNMX.FTZ R12, R72, R11, !PT ;  /* 0x0000000b480c7209 */ /* 0x000fe40007810000 */
[----:B------:R-:W-:Y:S02]  /*8550*/  IADD3 R8, R0, 0xf8, RZ ;  /* 0x000000f800087810 */ /* 0x000fe40007ffe0ff */
[----:B------:R-:W-:Y:S02]  /*8560*/  ISETP.GE.AND P1, PT, R9, R208, PT ;  /* 0x000000d00900720c */ /* 0x000fe40003f26270 */
[----:B------:R-:W-:-:S02]  /*8570*/  FSEL R62, R62, -INF , !P2 ;  /* 0xff8000003e3e7808 */ /* 0x000fc40005000000 */
[----:B------:R-:W-:Y:S02]  /*8580*/  FMNMX.FTZ R13, R67, R14, !PT ;  /* 0x0000000e430d7209 */ /* 0x000fe40007810000 */
[----:B------:R-:W-:Y:S02]  /*8590*/  FMNMX.FTZ R11, R73, R12, !PT ;  /* 0x0000000c490b7209 */ /* 0x000fe40007810000 */
[----:B------:R-:W-:Y:S02]  /*85a0*/  IADD3 R0, R0, 0xf9, RZ ;  /* 0x000000f900007810 */ /* 0x000fe40007ffe0ff */
[----:B------:R-:W-:Y:S02]  /*85b0*/  ISETP.GE.AND P2, PT, R8, R208, PT ;  /* 0x000000d00800720c */ /* 0x000fe40003f46270 */
[----:B------:R-:W-:Y:S02]  /*85c0*/  FSEL R63, R63, -INF , !P1 ;  /* 0xff8000003f3f7808 */ /* 0x000fe40004800000 */
[----:B------:R-:W-:-:S02]  /*85d0*/  FMNMX.FTZ R14, R62, R13, !PT ;  /* 0x0000000d3e0e7209 */ /* 0x000fc40007810000 */
[----:B------:R-:W-:Y:S02]  /*85e0*/  FSEL R69, R69, -INF , !P6 ;  /* 0xff80000045457808 */ /* 0x000fe40007000000 */
[----:B------:R-:W-:Y:S02]  /*85f0*/  FMNMX.FTZ R12, R68, R11, !PT ;  /* 0x0000000b440c7209 */ /* 0x000fe40007810000 */
[----:B------:R-:W-:Y:S02]  /*8600*/  ISETP.GE.AND P1, PT, R0, R208, PT ;  /* 0x000000d00000720c */ /* 0x000fe40003f26270 */
[----:B------:R-:W-:Y:S02]  /*8610*/  FSEL R104, R58, -INF , !P2 ;  /* 0xff8000003a687808 */ /* 0x000fe40005000000 */
[----:B------:R-:W-:Y:S02]  /*8620*/  FMNMX.FTZ R11, R63, R14, !PT ;  /* 0x0000000e3f0b7209 */ /* 0x000fe40007810000 */
[----:B------:R-:W-:-:S02]  /*8630*/  FMNMX.FTZ R13, R69, R12, !PT ;  /* 0x0000000c450d7209 */ /* 0x000fc40007810000 */
[----:B------:R-:W-:Y:S02]  /*8640*/  FSEL R64, R64, -INF , !P5 ;  /* 0xff80000040407808 */ /* 0x000fe40006800000 */
[----:B------:R-:W-:Y:S02]  /*8650*/  FSEL R105, R59, -INF , !P1 ;  /* 0xff8000003b697808 */ /* 0x000fe40004800000 */
[----:B------:R-:W-:Y:S02]  /*8660*/  FMNMX.FTZ R12, R104, R11, !PT ;  /* 0x0000000b680c7209 */ /* 0x000fe40007810000 */
[----:B------:R-:W-:Y:S02]  /*8670*/  ISETP.GE.AND P1, PT, R10, R209, PT ;  /* 0x000000d10a00720c */ /* 0x000fe40003f26270 */
[----:B------:R-:W-:Y:S02]  /*8680*/  FSEL R65, R65, -INF , !P4 ;  /* 0xff80000041417808 */ /* 0x000fe40006000000 */
[----:B------:R-:W-:-:S02]  /*8690*/  FMNMX.FTZ R14, R64, R13, !PT ;  /* 0x0000000d400e7209 */ /* 0x000fc40007810000 */
[----:B------:R-:W-:Y:S02]  /*86a0*/  FMNMX.FTZ R10, R105, R12, !PT ;  /* 0x0000000c690a7209 */ /* 0x000fe40007810000 */
[-C--:B------:R-:W-:Y:S02]  /*86b0*/  ISETP.GE.AND P2, PT, R9, R209.reuse, PT ;  /* 0x000000d10900720c */ /* 0x080fe40003f46270 */
[----:B------:R-:W-:Y:S01]  /*86c0*/  FSEL R60, R60, -INF , !P1 ;  /* 0xff8000003c3c7808 */ /* 0x000fe20004800000 */
[----:B------:R-:W1:Y:S01]  /*86d0*/  SHFL.BFLY PT, R9, R10, 0x2, 0x1f ;  /* 0x0c401f000a097f89 */ /* 0x000e6200000e0000 */
[----:B------:R-:W-:Y:S02]  /*86e0*/  FMNMX.FTZ R11, R65, R14, !PT ;  /* 0x0000000e410b7209 */ /* 0x000fe40007810000 */
[----:B------:R-:W-:Y:S02]  /*86f0*/  ISETP.GE.AND P1, PT, R8, R209, PT ;  /* 0x000000d10800720c */ /* 0x000fe40003f26270 */
[----:B------:R-:W-:-:S02]  /*8700*/  FSEL R61, R61, -INF , !P2 ;  /* 0xff8000003d3d7808 */ /* 0x000fc40005000000 */
[----:B------:R-:W-:Y:S02]  /*8710*/  FMNMX.FTZ R8, R60, R11, !PT ;  /* 0x0000000b3c087209 */ /* 0x000fe40007810000 */
[----:B------:R-:W-:Y:S02]  /*8720*/  ISETP.GE.AND P2, PT, R0, R209, PT ;  /* 0x000000d10000720c */ /* 0x000fe40003f46270 */
[----:B------:R-:W-:Y:S02]  /*8730*/  FSEL R106, R56, -INF , !P1 ;  /* 0xff800000386a7808 */ /* 0x000fe40004800000 */
[----:B------:R-:W-:Y:S02]  /*8740*/  FMNMX.FTZ R11, R61, R8, !PT ;  /* 0x000000083d0b7209 */ /* 0x000fe40007810000 */
[----:B------:R-:W-:Y:S02]  /*8750*/  FSEL R113, R57, -INF , !P2 ;  /* 0xff80000039717808 */ /* 0x000fe40005000000 */
[----:B------:R-:W-:-:S04]  /*8760*/  FMNMX.FTZ R0, R106, R11, !PT ;  /* 0x0000000b6a007209 */ /* 0x000fc80007810000 */
[----:B------:R-:W-:Y:S02]  /*8770*/  FMNMX.FTZ R13, R113, R0, !PT ;  /* 0x00000000710d7209 */ /* 0x000fe40007810000 */
[----:B-1----:R-:W-:-:S03]  /*8780*/  FMNMX.FTZ R11, R10, R9, !PT ;  /* 0x000000090a0b7209 */ /* 0x002fc60007810000 */
[----:B------:R-:W1:Y:S04]  /*8790*/  SHFL.BFLY PT, R8, R13, 0x2, 0x1f ;  /* 0x0c401f000d087f89 */ /* 0x000e6800000e0000 */
[----:B------:R-:W2:Y:S01]  /*87a0*/  SHFL.BFLY PT, R0, R11, 0x1, 0x1f ;  /* 0x0c201f000b007f89 */ /* 0x000ea200000e0000 */
[----:B-1----:R-:W-:Y:S02]  /*87b0*/  FMNMX.FTZ R9, R13, R8, !PT ;  /* 0x000000080d097209 */ /* 0x002fe40007810000 */
[----:B--2---:R-:W-:-:S03]  /*87c0*/  FMNMX.FTZ R0, R11, R0, !PT ;  /* 0x000000000b007209 */ /* 0x004fc60007810000 */
[----:B------:R-:W1:Y:S01]  /*87d0*/  SHFL.BFLY PT, R8, R9, 0x1, 0x1f ;  /* 0x0c201f0009087f89 */ /* 0x000e6200000e0000 */
[C---:B------:R-:W-:Y:S01]  /*87e0*/  FSETP.NEU.FTZ.AND P1, PT, R0.reuse, -INF , PT ;  /* 0xff8000000000780b */ /* 0x040fe20003f3d000 */
[----:B------:R-:W-:-:S05]  /*87f0*/  FMUL.FTZ R112, R0, c[0x0][0x23c] ;  /* 0x00008f0000707a20 */ /* 0x000fca0000410000 */
[----:B------:R-:W-:-:S05]  /*8800*/  FSEL R112, R112, RZ, P1 ;  /* 0x000000ff70707208 */ /* 0x000fca0000800000 */
[--C-:B------:R-:W-:Y:S02]  /*8810*/  FFMA.FTZ R107, R237, c[0x0][0x23c], -R112.reuse ;  /* 0x00008f00ed6b7a23 */ /* 0x100fe40000010870 */
[----:B------:R-:W-:Y:S02]  /*8820*/  IMAD.SHL.U32 R237, R4, 0x2, RZ ;  /* 0x0000000204ed7824 */ /* 0x000fe400078e00ff */
[--C-:B------:R-:W-:Y:S02]  /*8830*/  FFMA.FTZ R111, R2, c[0x0][0x23c], -R112.reuse ;  /* 0x00008f00026f7a23 */ /* 0x100fe40000010870 */
[----:B------:R-:W-:Y:S01]  /*8840*/  FFMA.FTZ R110, R235, c[0x0][0x23c], -R112 ;  /* 0x00008f00eb6e7a23 */ /* 0x000fe20000010870 */
[----:B------:R-:W-:Y:S01]  /*8850*/  LDSM.16.MT88.4 R20, [R237+0xa000] ;  /* 0x00a00000ed14783b */ /* 0x000fe20000004200 */
[--C-:B------:R-:W-:Y:S01]  /*8860*/  IMAD R235, R243, 0x2, R237.reuse ;  /* 0x00000002f3eb7824 */ /* 0x100fe200078e02ed */
[----:B------:R-:W-:Y:S01]  /*8870*/  MUFU.EX2 R107, R107 ;  /* 0x0000006b006b7308 */ /* 0x000fe20000000800 */
[----:B-1----:R-:W-:Y:S01]  /*8880*/  FMNMX.FTZ R2, R9, R8, !PT ;  /* 0x0000000809027209 */ /* 0x002fe20007810000 */
[----:B------:R-:W-:-:S02]  /*8890*/  IMAD R234, R3, 0x2, R237 ;  /* 0x0000000203ea7824 */ /* 0x000fc400078e02ed */
[----:B------:R-:W1:Y:S01]  /*88a0*/  LDSM.16.MT88.4 R12, [R235+0xa000] ;  /* 0x00a00000eb0c783b */ /* 0x000e620000004200 */
[C---:B------:R-:W-:Y:S01]  /*88b0*/  FSETP.NEU.FTZ.AND P1, PT, R2.reuse, -INF , PT ;  /* 0xff8000000200780b */ /* 0x040fe20003f3d000 */
[----:B------:R-:W-:Y:S02]  /*88c0*/  FMUL.FTZ R114, R2, c[0x0][0x23c] ;  /* 0x00008f0002727a20 */ /* 0x000fe40000410000 */
[--C-:B------:R-:W-:Y:S01]  /*88d0*/  FFMA.FTZ R108, R38, c[0x0][0x23c], -R112.reuse ;  /* 0x00008f00266c7a23 */ /* 0x100fe20000010870 */
[----:B------:R-:W2:Y:S01]  /*88e0*/  LDSM.16.MT88.4 R44, [R234+0xa000] ;  /* 0x00a00000ea2c783b */ /* 0x000ea20000004200 */
[----:B------:R-:W-:Y:S01]  /*88f0*/  MUFU.EX2 R111, R111 ;  /* 0x0000006f006f7308 */ /* 0x000fe20000000800 */
[----:B------:R-:W-:Y:S01]  /*8900*/  FSEL R114, R114, RZ, P1 ;  /* 0x000000ff72727208 */ /* 0x000fe20000800000 */
[--C-:B------:R-:W-:Y:S01]  /*8910*/  FFMA.FTZ R119, R31, c[0x0][0x23c], -R112.reuse ;  /* 0x00008f001f777a23 */ /* 0x100fe20000010870 */
[----:B------:R-:W-:Y:S01]  /*8920*/  LDSM.16.MT88.4 R56, [R234+0xa800] ;  /* 0x00a80000ea38783b */ /* 0x000fe20000004200 */
[----:B------:R-:W-:Y:S01]  /*8930*/  FFMA.FTZ R122, R39, c[0x0][0x23c], -R112 ;  /* 0x00008f00277a7a23 */ /* 0x000fe20000010870 */
[----:B------:R-:W-:Y:S01]  /*8940*/  LEA R252, P1, R202, c[0x0][0x168], 0x1 ;  /* 0x00005a00cafc7a11 */ /* 0x000fe200078208ff */
[----:B------:R-:W-:-:S02]  /*8950*/  FFMA.FTZ R115, R233, c[0x0][0x23c], -R114 ;  /* 0x00008f00e9737a23 */ /* 0x000fc40000010872 */
[--C-:B------:R-:W-:Y:S01]  /*8960*/  FFMA.FTZ R117, R40, c[0x0][0x23c], -R114.reuse ;  /* 0x00008f0028757a23 */ /* 0x100fe20000010872 */
[----:B------:R-:W3:Y:S01]  /*8970*/  MUFU.EX2 R110, R110 ;  /* 0x0000006e006e7308 */ /* 0x000ee20000000800 */
[--C-:B------:R-:W-:Y:S02]  /*8980*/  FFMA.FTZ R116, R41, c[0x0][0x23c], -R114.reuse ;  /* 0x00008f0029747a23 */ /* 0x100fe40000010872 */
[----:B------:R-:W-:Y:S02]  /*8990*/  FFMA.FTZ R4, R37, c[0x0][0x23c], -R114 ;  /* 0x00008f0025047a23 */ /* 0x000fe40000010872 */
[----:B------:R-:W-:Y:S02]  /*89a0*/  IMAD R233, R243, 0x2, R234 ;  /* 0x00000002f3e97824 */ /* 0x000fe400078e02ea */
[----:B------:R-:W-:Y:S01]  /*89b0*/  FFMA.FTZ R124, R28, c[0x0][0x23c], -R114 ;  /* 0x00008f001c7c7a23 */ /* 0x000fe20000010872 */
[----:B------:R-:W4:Y:S01]  /*89c0*/  MUFU.EX2 R108, R108 ;  /* 0x0000006c006c7308 */ /* 0x000f220000000800 */
[----:B------:R-:W-:Y:S01]  /*89d0*/  LDSM.16.MT88.4 R28, [R235+0xa800] ;  /* 0x00a80000eb1c783b */ /* 0x000fe20000004200 */
[----:B------:R-:W-:-:S02]  /*89e0*/  FFMA.FTZ R121, R35, c[0x0][0x23c], -R112 ;  /* 0x00008f0023797a23 */ /* 0x000fc40000010870 */
[----:B------:R-:W-:Y:S01]  /*89f0*/  FFMA.FTZ R120, R33, c[0x0][0x23c], -R112 ;  /* 0x00008f0021787a23 */ /* 0x000fe20000010870 */
[----:B------:R-:W5:Y:S01]  /*8a00*/  LDSM.16.MT88.4 R48, [R233+0xa000] ;  /* 0x00a00000e930783b */ /* 0x000f620000004200 */
[--C-:B------:R-:W-:Y:S02]  /*8a10*/  FFMA.FTZ R126, R32, c[0x0][0x23c], -R114.reuse ;  /* 0x00008f00207e7a23 */ /* 0x100fe40000010872 */
[----:B------:R-:W-:Y:S01]  /*8a20*/  MUFU.EX2 R117, R117 ;  /* 0x0000007500757308 */ /* 0x000fe20000000800 */
[----:B---3--:R-:W-:Y:S01]  /*8a30*/  F2FP.PACK_AB R37, R110, R111 ;  /* 0x0000006f6e25723e */ /* 0x008fe200000000ff */
[--C-:B------:R-:W-:Y:S01]  /*8a40*/  FFMA.FTZ R125, R42, c[0x0][0x23c], -R114.reuse ;  /* 0x00008f002a7d7a23 */ /* 0x100fe20000010872 */
[----:B------:R-:W3:Y:S01]  /*8a50*/  LDSM.16.MT88.4 R32, [R237+0xa800] ;  /* 0x00a80000ed20783b */ /* 0x000ee20000004200 */
[----:B------:R-:W-:Y:S02]  /*8a60*/  FFMA.FTZ R123, R43, c[0x0][0x23c], -R114 ;  /* 0x00008f002b7b7a23 */ /* 0x000fe40000010872 */
[--C-:B------:R-:W-:Y:S01]  /*8a70*/  FFMA.FTZ R118, R168, c[0x0][0x23c], -R112.reuse ;  /* 0x00008f00a8767a23 */ /* 0x100fe20000010870 */
[----:B------:R-:W1:Y:S01]  /*8a80*/  LDSM.16.MT88.4 R52, [R233+0xa800] ;  /* 0x00a80000e934783b */ /* 0x000e620000004200 */
[----:B------:R-:W2:Y:S01]  /*8a90*/  MUFU.EX2 R116, R116 ;  /* 0x0000007400747308 */ /* 0x000ea20000000800 */
[----:B----4-:R-:W-:Y:S01]  /*8aa0*/  F2FP.PACK_AB R39, R107, R108 ;  /* 0x0000006c6b27723e */ /* 0x010fe200000000ff */
[----:B------:R-:W-:-:S02]  /*8ab0*/  FFMA.FTZ R3, R166, c[0x0][0x23c], -R112 ;  /* 0x00008f00a6037a23 */ /* 0x000fc40000010870 */
[--C-:B------:R-:W-:Y:S02]  /*8ac0*/  FFMA.FTZ R127, R164, c[0x0][0x23c], -R112.reuse ;  /* 0x00008f00a47f7a23 */ /* 0x100fe40000010870 */
[----:B------:R-:W-:Y:S02]  /*8ad0*/  FFMA.FTZ R128, R162, c[0x0][0x23c], -R112 ;  /* 0x00008f00a2807a23 */ /* 0x000fe40000010870 */
[----:B------:R-:W-:Y:S01]  /*8ae0*/  MUFU.EX2 R115, R115 ;  /* 0x0000007300737308 */ /* 0x000fe20000000800 */
[--C-:B------:R-:W-:Y:S02]  /*8af0*/  FFMA.FTZ R130, R160, c[0x0][0x23c], -R114.reuse ;  /* 0x00008f00a0827a23 */ /* 0x100fe40000010872 */
[--C-:B------:R-:W-:Y:S02]  /*8b00*/  FFMA.FTZ R131, R156, c[0x0][0x23c], -R114.reuse ;  /* 0x00008f009c837a23 */ /* 0x100fe40000010872 */
[--C-:B------:R-:W-:Y:S02]  /*8b10*/  FFMA.FTZ R132, R158, c[0x0][0x23c], -R114.reuse ;  /* 0x00008f009e847a23 */ /* 0x100fe40000010872 */
[----:B------:R-:W-:Y:S01]  /*8b20*/  FFMA.FTZ R133, R154, c[0x0][0x23c], -R114 ;  /* 0x00008f009a857a23 */ /* 0x000fe20000010872 */
[----:B------:R-:W4:Y:S01]  /*8b30*/  MUFU.EX2 R4, R4 ;  /* 0x0000000400047308 */ /* 0x000f220000000800 */
[----:B--2---:R-:W-:Y:S01]  /*8b40*/  F2FP.PACK_AB R36, R116, R117 ;  /* 0x000000757424723e */ /* 0x004fe200000000ff */
[----:B------:R-:W-:-:S02]  /*8b50*/  FFMA.FTZ R137, R137, c[0x0][0x23c], -R112 ;  /* 0x00008f0089897a23 */ /* 0x000fc40000010870 */
[--C-:B------:R-:W-:Y:S02]  /*8b60*/  FFMA.FTZ R134, R152, c[0x0][0x23c], -R112.reuse ;  /* 0x00008f0098867a23 */ /* 0x100fe40000010870 */
[--C-:B------:R-:W-:Y:S02]  /*8b70*/  FFMA.FTZ R136, R136, c[0x0][0x23c], -R112.reuse ;  /* 0x00008f0088887a23 */ /* 0x100fe40000010870 */
[----:B------:R-:W-:Y:S01]  /*8b80*/  MUFU.EX2 R122, R122 ;  /* 0x0000007a007a7308 */ /* 0x000fe20000000800 */
[----:B------:R-:W-:Y:S02]  /*8b90*/  FFMA.FTZ R139, R139, c[0x0][0x23c], -R112 ;  /* 0x00008f008b8b7a23 */ /* 0x000fe40000010870 */
[--C-:B------:R-:W-:Y:S02]  /*8ba0*/  FFMA.FTZ R138, R138, c[0x0][0x23c], -R114.reuse ;  /* 0x00008f008a8a7a23 */ /* 0x100fe40000010872 */
[--C-:B------:R-:W-:Y:S02]  /*8bb0*/  FFMA.FTZ R141, R141, c[0x0][0x23c], -R114.reuse ;  /* 0x00008f008d8d7a23 */ /* 0x100fe40000010872 */
[--C-:B------:R-:W-:Y:S01]  /*8bc0*/  FFMA.FTZ R140, R140, c[0x0][0x23c], -R114.reuse ;  /* 0x00008f008c8c7a23 */ /* 0x100fe20000010872 */
[----:B----4-:R-:W-:Y:S01]  /*8bd0*/  F2FP.PACK_AB R38, R4, R115 ;  /* 0x000000730426723e */ /* 0x010fe200000000ff */
[----:B------:R-:W2:Y:S01]  /*8be0*/  MUFU.EX2 R121, R121 ;  /* 0x0000007900797308 */ /* 0x000ea20000000800 */
[----:B------:R-:W-:-:S02]  /*8bf0*/  FFMA.FTZ R143, R143, c[0x0][0x23c], -R114 ;  /* 0x00008f008f8f7a23 */ /* 0x000fc40000010872 */
[--C-:B------:R-:W-:Y:S02]  /*8c00*/  FFMA.FTZ R147, R147, c[0x0][0x23c], -R112.reuse ;  /* 0x00008f0093937a23 */ /* 0x100fe40000010870 */
[--C-:B------:R-:W-:Y:S01]  /*8c10*/  FFMA.FTZ R142, R142, c[0x0][0x23c], -R112.reuse ;  /* 0x00008f008e8e7a23 */ /* 0x100fe20000010870 */
[C---:B-1----:R-:W-:Y:S01]  /*8c20*/  HMMA.16816.F32 R16, R36.reuse, R12, RZ ;  /* 0x0000000c2410723c */ /* 0x042fe200000018ff */
[--C-:B------:R-:W-:Y:S01]  /*8c30*/  FFMA.FTZ R144, R144, c[0x0][0x23c], -R112.reuse ;  /* 0x00008f0090907a23 */ /* 0x100fe20000010870 */
[----:B------:R-:W-:Y:S01]  /*8c40*/  MUFU.EX2 R120, R120 ;  /* 0x0000007800787308 */ /* 0x000fe20000000800 */
[----:B------:R-:W-:Y:S02]  /*8c50*/  FFMA.FTZ R153, R153, c[0x0][0x23c], -R112 ;  /* 0x00008f0099997a23 */ /* 0x000fe40000010870 */
[--C-:B------:R-:W-:Y:S02]  /*8c60*/  FFMA.FTZ R146, R146, c[0x0][0x23c], -R114.reuse ;  /* 0x00008f0092927a23 */ /* 0x100fe40000010872 */
[--C-:B------:R-:W-:Y:S01]  /*8c70*/  FFMA.FTZ R155, R155, c[0x0][0x23c], -R114.reuse ;  /* 0x00008f009b9b7a23 */ /* 0x100fe20000010872 */
[----:B------:R-:W-:Y:S01]  /*8c80*/  HMMA.16816.F32 R12, R36, R14, RZ ;  /* 0x0000000e240c723c */ /* 0x000fe200000018ff */
[--C-:B------:R-:W-:Y:S01]  /*8c90*/  FFMA.FTZ R148, R148, c[0x0][0x23c], -R114.reuse ;  /* 0x00008f0094947a23 */ /* 0x100fe20000010872 */
[----:B------:R-:W-:Y:S01]  /*8ca0*/  MUFU.EX2 R119, R119 ;  /* 0x0000007700777308 */ /* 0x000fe20000000800 */
[----:B------:R-:W-:-:S02]  /*8cb0*/  FFMA.FTZ R157, R157, c[0x0][0x23c], -R114 ;  /* 0x00008f009d9d7a23 */ /* 0x000fc40000010872 */
[--C-:B------:R-:W-:Y:S02]  /*8cc0*/  FFMA.FTZ R159, R159, c[0x0][0x23c], -R112.reuse ;  /* 0x00008f009f9f7a23 */ /* 0x100fe40000010870 */
[--C-:B------:R-:W-:Y:S01]  /*8cd0*/  FFMA.FTZ R150, R150, c[0x0][0x23c], -R112.reuse ;  /* 0x00008f0096967a23 */ /* 0x100fe20000010870 */
[C---:B------:R-:W-:Y:S01]  /*8ce0*/  HMMA.16816.F32 R24, R36.reuse, R20, RZ ;  /* 0x000000142418723c */ /* 0x040fe200000018ff */
[--C-:B------:R-:W-:Y:S01]  /*8cf0*/  FFMA.FTZ R152, R251, c[0x0][0x23c], -R112.reuse ;  /* 0x00008f00fb987a23 */ /* 0x100fe20000010870 */
[----:B------:R-:W-:Y:S01]  /*8d00*/  MUFU.EX2 R126, R126 ;  /* 0x0000007e007e7308 */ /* 0x000fe20000000800 */
[----:B------:R-:W-:Y:S01]  /*8d10*/  FFMA.FTZ R163, R163, c[0x0][0x23c], -R112 ;  /* 0x00008f00a3a37a23 */ /* 0x000fe20000010870 */
[----:B------:R-:W-:Y:S01]  /*8d20*/  LEA.HI.X R251, R202, c[0x0][0x16c], R203, 0x1, P1 ;  /* 0x00005b00cafb7a11 */ /* 0x000fe200008f0ccb */
[--C-:B------:R-:W-:Y:S02]  /*8d30*/  FFMA.FTZ R154, R249, c[0x0][0x23c], -R114.reuse ;  /* 0x00008f00f99a7a23 */ /* 0x100fe40000010872 */
[--C-:B------:R-:W-:Y:S01]  /*8d40*/  FFMA.FTZ R169, R169, c[0x0][0x23c], -R114.reuse ;  /* 0x00008f00a9a97a23 */ /* 0x100fe20000010872 */
[----:B------:R-:W-:Y:S01]  /*8d50*/  HMMA.16816.F32 R8, R36, R44, RZ ;  /* 0x0000002c2408723c */ /* 0x000fe200000018ff */
[--C-:B------:R-:W-:Y:S01]  /*8d60*/  FFMA.FTZ R156, R245, c[0x0][0x23c], -R114.reuse ;  /* 0x00008f00f59c7a23 */ /* 0x100fe20000010872 */
[----:B------:R-:W1:Y:S01]  /*8d70*/  MUFU.EX2 R125, R125 ;  /* 0x0000007d007d7308 */ /* 0x000e620000000800 */
[----:B------:R-:W-:-:S02]  /*8d80*/  FFMA.FTZ R175, R175, c[0x0][0x23c], -R114 ;  /* 0x00008f00afaf7a23 */ /* 0x000fc40000010872 */
[--C-:B------:R-:W-:Y:S02]  /*8d90*/  FFMA.FTZ R181, R181, c[0x0][0x23c], -R112.reuse ;  /* 0x00008f00b5b57a23 */ /* 0x100fe40000010870 */
[--C-:B------:R-:W-:Y:S01]  /*8da0*/  FFMA.FTZ R158, R223, c[0x0][0x23c], -R112.reuse ;  /* 0x00008f00df9e7a23 */ /* 0x100fe20000010870 */
[C---:B------:R-:W-:Y:S01]  /*8db0*/  HMMA.16816.F32 R20, R36.reuse, R22, RZ ;  /* 0x000000162414723c */ /* 0x040fe200000018ff */
[--C-:B------:R-:W-:Y:S01]  /*8dc0*/  FFMA.FTZ R160, R221, c[0x0][0x23c], -R112.reuse ;  /* 0x00008f00dda07a23 */ /* 0x100fe20000010870 */
[----:B------:R-:W-:Y:S01]  /*8dd0*/  MUFU.EX2 R124, R124 ;  /* 0x0000007c007c7308 */ /* 0x000fe20000000800 */
[----:B------:R-:W-:Y:S02]  /*8de0*/  FFMA.FTZ R185, R185, c[0x0][0x23c], -R112 ;  /* 0x00008f00b9b97a23 */ /* 0x000fe40000010870 */
[--C-:B------:R-:W-:Y:S02]  /*8df0*/  FFMA.FTZ R162, R219, c[0x0][0x23c], -R114.reuse ;  /* 0x00008f00dba27a23 */ /* 0x100fe40000010872 */
[--C-:B------:R-:W-:Y:S01]  /*8e00*/  FFMA.FTZ R197, R197, c[0x0][0x23c], -R114.reuse ;  /* 0x00008f00c5c57a23 */ /* 0x100fe20000010872 */
[----:B------:R-:W-:Y:S01]  /*8e10*/  HMMA.16816.F32 R44, R36, R46, RZ ;  /* 0x0000002e242c723c */ /* 0x000fe200000018ff */
[--C-:B------:R-:W-:Y:S01]  /*8e20*/  FFMA.FTZ R164, R217, c[0x0][0x23c], -R114.reuse ;  /* 0x00008f00d9a47a23 */ /* 0x100fe20000010872 */
[----:B------:R-:W4:Y:S01]  /*8e30*/  MUFU.EX2 R123, R123 ;  /* 0x0000007b007b7308 */ /* 0x000f220000000800 */
[----:B------:R-:W-:-:S02]  /*8e40*/  FFMA.FTZ R205, R205, c[0x0][0x23c], -R114 ;  /* 0x00008f00cdcd7a23 */ /* 0x000fc40000010872 */
[--C-:B------:R-:W-:Y:S02]  /*8e50*/  FFMA.FTZ R213, R213, c[0x0][0x23c], -R112.reuse ;  /* 0x00008f00d5d57a23 */ /* 0x100fe40000010870 */
[--C-:B------:R-:W-:Y:S01]  /*8e60*/  FFMA.FTZ R166, R215, c[0x0][0x23c], -R112.reuse ;  /* 0x00008f00d7a67a23 */ /* 0x100fe20000010870 */
[C---:B-----5:R-:W-:Y:S01]  /*8e70*/  HMMA.16816.F32 R40, R36.reuse, R48, RZ ;  /* 0x000000302428723c */ /* 0x060fe200000018ff */
[--C-:B------:R-:W-:Y:S01]  /*8e80*/  FFMA.FTZ R168, R211, c[0x0][0x23c], -R112.reuse ;  /* 0x00008f00d3a87a23 */ /* 0x100fe20000010870 */
[----:B------:R-:W-:Y:S01]  /*8e90*/  MUFU.EX2 R118, R118 ;  /* 0x0000007600767308 */ /* 0x000fe20000000800 */
[----:B------:R-:W-:Y:S02]  /*8ea0*/  FFMA.FTZ R207, R207, c[0x0][0x23c], -R112 ;  /* 0x00008f00cfcf7a23 */ /* 0x000fe40000010870 */
[--C-:B------:R-:W-:Y:S02]  /*8eb0*/  FFMA.FTZ R170, R199, c[0x0][0x23c], -R114.reuse ;  /* 0x00008f00c7aa7a23 */ /* 0x100fe40000010872 */
[----:B--2---:R-:W-:Y:S01]  /*8ec0*/  F2FP.PACK_AB R49, R121, R122 ;  /* 0x0000007a7931723e */ /* 0x004fe200000000ff */
[----:B------:R-:W-:Y:S01]  /*8ed0*/  HMMA.16816.F32 R36, R36, R50, RZ ;  /* 0x000000322424723c */ /* 0x000fe200000018ff */
[----:B-1----:R-:W-:Y:S01]  /*8ee0*/  F2FP.PACK_AB R48, R125, R126 ;  /* 0x0000007e7d30723e */ /* 0x002fe200000000ff */
[----:B------:R-:W1:Y:S01]  /*8ef0*/  MUFU.EX2 R3, R3 ;  /* 0x0000000300037308 */ /* 0x000e620000000800 */
[----:B------:R-:W-:-:S02]  /*8f00*/  FFMA.FTZ R191, R191, c[0x0][0x23c], -R114 ;  /* 0x00008f00bfbf7a23 */ /* 0x000fc40000010872 */
[--C-:B------:R-:W-:Y:S02]  /*8f10*/  FFMA.FTZ R172, R193, c[0x0][0x23c], -R114.reuse ;  /* 0x00008f00c1ac7a23 */ /* 0x100fe40000010872 */
[----:B------:R-:W-:Y:S01]  /*8f20*/  F2FP.PACK_AB R51, R119, R120 ;  /* 0x000000787733723e */ /* 0x000fe200000000ff */
[--C-:B------:R-:W-:Y:S01]  /*8f30*/  FFMA.FTZ R189, R189, c[0x0][0x23c], -R114.reuse ;  /* 0x00008f00bdbd7a23 */ /* 0x100fe20000010872 */
[----:B----4-:R-:W-:Y:S01]  /*8f40*/  F2FP.PACK_AB R50, R123, R124 ;  /* 0x0000007c7b32723e */ /* 0x010fe200000000ff */
[----:B------:R-:W-:Y:S01]  /*8f50*/  MUFU.EX2 R127, R127 ;  /* 0x0000007f007f7308 */ /* 0x000fe20000000800 */
[----:B------:R-:W-:Y:S02]  /*8f60*/  FFMA.FTZ R178, R167, c[0x0][0x23c], -R114 ;  /* 0x00008f00a7b27a23 */ /* 0x000fe40000010872 */
[--C-:B------:R-:W-:Y:S02]  /*8f70*/  FFMA.FTZ R174, R187, c[0x0][0x23c], -R112.reuse ;  /* 0x00008f00bbae7a23 */ /* 0x100fe40000010870 */
[--C-:B------:R-:W-:Y:S01]  /*8f80*/  FFMA.FTZ R183, R183, c[0x0][0x23c], -R112.reuse ;  /* 0x00008f00b7b77a23 */ /* 0x100fe20000010870 */
[----:B------:R-:W-:Y:S01]  /*8f90*/  HMMA.16816.F32 R16, R48, R28, R16 ;  /* 0x0000001c3010723c */ /* 0x000fe20000001810 */
[--C-:B------:R-:W-:Y:S01]  /*8fa0*/  FFMA.FTZ R176, R179, c[0x0][0x23c], -R112.reuse ;  /* 0x00008f00b3b07a23 */ /* 0x100fe20000010870 */
[----:B------:R-:W2:Y:S01]  /*8fb0*/  MUFU.EX2 R128, R128 ;  /* 0x0000008000807308 */ /* 0x000ea20000000800 */
[----:B------:R-:W-:-:S02]  /*8fc0*/  FFMA.FTZ R177, R177, c[0x0][0x23c], -R112 ;  /* 0x00008f00b1b17a23 */ /* 0x000fc40000010870 */
[--C-:B------:R-:W-:Y:S02]  /*8fd0*/  FFMA.FTZ R173, R173, c[0x0][0x23c], -R114.reuse ;  /* 0x00008f00adad7a23 */ /* 0x100fe40000010872 */
[--C-:B------:R-:W-:Y:S01]  /*8fe0*/  FFMA.FTZ R167, R171, c[0x0][0x23c], -R114.reuse ;  /* 0x00008f00aba77a23 */ /* 0x100fe20000010872 */
[C---:B------:R-:W-:Y:S01]  /*8ff0*/  HMMA.16816.F32 R12, R48.reuse, R30, R12 ;  /* 0x0000001e300c723c */ /* 0x040fe2000000180c */
[----:B------:R-:W4:Y:S01]  /*9000*/  LDSM.16.MT88.4 R28, [R235+0xb000] ;  /* 0x00b00000eb1c783b */ /* 0x000f220000004200 */
[----:B------:R-:W-:Y:S01]  /*9010*/  MUFU.EX2 R130, R130 ;  /* 0x0000008200827308 */ /* 0x000fe20000000800 */
[--C-:B------:R-:W-:Y:S02]  /*9020*/  FFMA.FTZ R180, R165, c[0x0][0x23c], -R114.reuse ;  /* 0x00008f00a5b47a23 */ /* 0x100fe40000010872 */
[----:B------:R-:W-:Y:S02]  /*9030*/  FFMA.FTZ R186, R109, c[0x0][0x23c], -R114 ;  /* 0x00008f006dba7a23 */ /* 0x000fe40000010872 */
[--C-:B------:R-:W-:Y:S01]  /*9040*/  FFMA.FTZ R161, R161, c[0x0][0x23c], -R112.reuse ;  /* 0x00008f00a1a17a23 */ /* 0x100fe20000010870 */
[----:B---3--:R-:W-:Y:S01]  /*9050*/  HMMA.16816.F32 R24, R48, R32, R24 ;  /* 0x000000203018723c */ /* 0x008fe20000001818 */
[--C-:B------:R-:W-:Y:S01]  /*9060*/  FFMA.FTZ R182, R151, c[0x0][0x23c], -R112.reuse ;  /* 0x00008f0097b67a23 */ /* 0x100fe20000010870 */
[----:B------:R-:W3:Y:S01]  /*9070*/  MUFU.EX2 R131, R131 ;  /* 0x0000008300837308 */ /* 0x000ee20000000800 */
[----:B------:R-:W-:-:S02]  /*9080*/  FFMA.FTZ R149, R149, c[0x0][0x23c], -R112 ;  /* 0x00008f0095957a23 */ /* 0x000fc40000010870 */
[----:B------:R-:W-:Y:S02]  /*9090*/  FFMA.FTZ R184, R145, c[0x0][0x23c], -R112 ;  /* 0x00008f0091b87a23 */ /* 0x000fe40000010870 */
[--C-:B------:R-:W-:Y:S01]  /*90a0*/  FFMA.FTZ R135, R135, c[0x0][0x23c], -R114.reuse ;  /* 0x00008f0087877a23 */ /* 0x100fe20000010872 */
[C---:B------:R-:W-:Y:S01]  /*90b0*/  HMMA.16816.F32 R20, R48.reuse, R34, R20 ;  /* 0x000000223014723c */ /* 0x040fe20000001814 */
[----:B------:R-:W5:Y:S01]  /*90c0*/  LDSM.16.MT88.4 R32, [R237+0xb000] ;  /* 0x00b00000ed20783b */ /* 0x000f620000004200 */
[----:B------:R-:W-:Y:S01]  /*90d0*/  MUFU.EX2 R132, R132 ;  /* 0x0000008400847308 */ /* 0x000fe20000000800 */
[--C-:B------:R-:W-:Y:S02]  /*90e0*/  FFMA.FTZ R109, R129, c[0x0][0x23c], -R114.reuse ;  /* 0x00008f00816d7a23 */ /* 0x100fe40000010872 */
[----:B------:R-:W-:Y:S02]  /*90f0*/  FFMA.FTZ R188, R5, c[0x0][0x23c], -R114 ;  /* 0x00008f0005bc7a23 */ /* 0x000fe40000010872 */
[--C-:B------:R-:W-:Y:S01]  /*9100*/  FFMA.FTZ R5, R102, c[0x0][0x23c], -R112.reuse ;  /* 0x00008f0066057a23 */ /* 0x100fe20000010870 */
[----:B------:R-:W-:Y:S01]  /*9110*/  HMMA.16816.F32 R8, R48, R56, R8 ;  /* 0x000000383008723c */ /* 0x000fe20000001808 */
[--C-:B------:R-:W-:Y:S01]  /*9120*/  FFMA.FTZ R102, R103, c[0x0][0x23c], -R112.reuse ;  /* 0x00008f0067667a23 */ /* 0x100fe20000010870 */
[----:B------:R-:W1:Y:S01]  /*9130*/  MUFU.EX2 R133, R133 ;  /* 0x0000008500857308 */ /* 0x000e620000000800 */
[----:B------:R-:W-:-:S02]  /*9140*/  FFMA.FTZ R98, R98, c[0x0][0x23c], -R112 ;  /* 0x00008f0062627a23 */ /* 0x000fc40000010870 */
[----:B------:R-:W-:Y:S02]  /*9150*/  FFMA.FTZ R99, R99, c[0x0][0x23c], -R112 ;  /* 0x00008f0063637a23 */ /* 0x000fe40000010870 */
[--C-:B------:R-:W-:Y:S01]  /*9160*/  FFMA.FTZ R100, R100, c[0x0][0x23c], -R114.reuse ;  /* 0x00008f0064647a23 */ /* 0x100fe20000010872 */
[C---:B------:R-:W-:Y:S01]  /*9170*/  HMMA.16816.F32 R44, R48.reuse, R58, R44 ;  /* 0x0000003a302c723c */ /* 0x040fe2000000182c */
[----:B------:R-:W5:Y:S01]  /*9180*/  LDSM.16.MT88.4 R56, [R234+0xb000] ;  /* 0x00b00000ea38783b */ /* 0x000f620000004200 */
[----:B------:R-:W-:Y:S01]  /*9190*/  MUFU.EX2 R137, R137 ;  /* 0x0000008900897308 */ /* 0x000fe20000000800 */
[--C-:B------:R-:W-:Y:S02]  /*91a0*/  FFMA.FTZ R101, R101, c[0x0][0x23c], -R114.reuse ;  /* 0x00008f0065657a23 */ /* 0x100fe40000010872 */
[--C-:B------:R-:W-:Y:S02]  /*91b0*/  FFMA.FTZ R96, R96, c[0x0][0x23c], -R114.reuse ;  /* 0x00008f0060607a23 */ /* 0x100fe40000010872 */
[----:B------:R-:W-:Y:S01]  /*91c0*/  FFMA.FTZ R97, R97, c[0x0][0x23c], -R114 ;  /* 0x00008f0061617a23 */ /* 0x000fe20000010872 */
[----:B------:R-:W-:Y:S01]  /*91d0*/  HMMA.16816.F32 R40, R48, R52, R40 ;  /* 0x000000343028723c */ /* 0x000fe20000001828 */
[--C-:B------:R-:W-:Y:S01]  /*91e0*/  FFMA.FTZ R94, R94, c[0x0][0x23c], -R112.reuse ;  /* 0x00008f005e5e7a23 */ /* 0x100fe20000010870 */
[----:B------:R-:W3:Y:S01]  /*91f0*/  MUFU.EX2 R134, R134 ;  /* 0x0000008600867308 */ /* 0x000ee20000000800 */
[----:B------:R-:W-:-:S02]  /*9200*/  FFMA.FTZ R95, R95, c[0x0][0x23c], -R112 ;  /* 0x00008f005f5f7a23 */ /* 0x000fc40000010870 */
[--C-:B------:R-:W-:Y:S02]  /*9210*/  FFMA.FTZ R90, R90, c[0x0][0x23c], -R112.reuse ;  /* 0x00008f005a5a7a23 */ /* 0x100fe40000010870 */
[----:B------:R-:W-:Y:S01]  /*9220*/  FFMA.FTZ R91, R91, c[0x0][0x23c], -R112 ;  /* 0x00008f005b5b7a23 */ /* 0x000fe20000010870 */
[----:B------:R-:W-:Y:S01]  /*9230*/  HMMA.16816.F32 R36, R48, R54, R36 ;  /* 0x000000363024723c */ /* 0x000fe20000001824 */
[----:B------:R-:W5:Y:S01]  /*9240*/  LDSM.16.MT88.4 R52, [R233+0xb000] ;  /* 0x00b00000e934783b */ /* 0x000f620000004200 */
[----:B------:R-:W-:Y:S01]  /*9250*/  MUFU.EX2 R136, R136 ;  /* 0x0000008800887308 */ /* 0x000fe20000000800 */
[--C-:B------:R-:W-:Y:S02]  /*9260*/  FFMA.FTZ R92, R92, c[0x0][0x23c], -R114.reuse ;  /* 0x00008f005c5c7a23 */ /* 0x100fe40000010872 */
[--C-:B------:R-:W-:Y:S02]  /*9270*/  FFMA.FTZ R93, R93, c[0x0][0x23c], -R114.reuse ;  /* 0x00008f005d5d7a23 */ /* 0x100fe40000010872 */
[----:B-1----:R-:W-:Y:S01]  /*9280*/  F2FP.PACK_AB R49, R3, R118 ;  /* 0x000000760331723e */ /* 0x002fe200000000ff */
[--C-:B------:R-:W-:Y:S01]  /*9290*/  FFMA.FTZ R88, R88, c[0x0][0x23c], -R114.reuse ;  /* 0x00008f0058587a23 */ /* 0x100fe20000010872 */
[----:B--2---:R-:W-:Y:S01]  /*92a0*/  F2FP.PACK_AB R51, R128, R127 ;  /* 0x0000007f8033723e */ /* 0x004fe200000000ff */
[----:B------:R-:W1:Y:S01]  /*92b0*/  MUFU.EX2 R139, R139 ;  /* 0x0000008b008b7308 */ /* 0x000e620000000800 */
[----:B---3--:R-:W-:Y:S01]  /*92c0*/  F2FP.PACK_AB R48, R131, R130 ;  /* 0x000000828330723e */ /* 0x008fe200000000ff */
[----:B------:R-:W-:Y:S01]  /*92d0*/  FFMA.FTZ R89, R89, c[0x0][0x23c], -R114 ;  /* 0x00008f0059597a23 */ /* 0x000fe20000010872 */
[----:B------:R-:W-:Y:S01]  /*92e0*/  F2FP.PACK_AB R50, R133, R132 ;  /* 0x000000848532723e */ /* 0x000fe200000000ff */
[----:B------:R-:W-:-:S02]  /*92f0*/  FFMA.FTZ R86, R86, c[0x0][0x23c], -R112 ;  /* 0x00008f0056567a23 */ /* 0x000fc40000010870 */
[--C-:B------:R-:W-:Y:S02]  /*9300*/  FFMA.FTZ R87, R87, c[0x0][0x23c], -R112.reuse ;  /* 0x00008f0057577a23 */ /* 0x100fe40000010870 */
[----:B------:R-:W-:Y:S01]  /*9310*/  MUFU.EX2 R138, R138 ;  /* 0x0000008a008a7308 */ /* 0x000fe20000000800 */
[--C-:B------:R-:W-:Y:S01]  /*9320*/  FFMA.FTZ R82, R82, c[0x0][0x23c], -R112.reuse ;  /* 0x00008f0052527a23 */ /* 0x100fe20000010870 */
[C---:B----4-:R-:W-:Y:S01]  /*9330*/  HMMA.16816.F32 R16, R48.reuse, R28, R16 ;  /* 0x0000001c3010723c */ /* 0x050fe20000001810 */
[----:B------:R-:W-:Y:S02]  /*9340*/  FFMA.FTZ R83, R83, c[0x0][0x23c], -R112 ;  /* 0x00008f0053537a23 */ /* 0x000fe40000010870 */
[--C-:B------:R-:W-:Y:S02]  /*9350*/  FFMA.FTZ R84, R84, c[0x0][0x23c], -R114.reuse ;  /* 0x00008f0054547a23 */ /* 0x100fe40000010872 */
[--C-:B------:R-:W-:Y:S01]  /*9360*/  FFMA.FTZ R85, R85, c[0x0][0x23c], -R114.reuse ;  /* 0x00008f0055557a23 */ /* 0x100fe20000010872 */
[----:B------:R-:W2:Y:S01]  /*9370*/  MUFU.EX2 R141, R141 ;  /* 0x0000008d008d7308 */ /* 0x000ea20000000800 */
[--C-:B------:R-:W-:Y:S01]  /*9380*/  FFMA.FTZ R80, R80, c[0x0][0x23c], -R114.reuse ;  /* 0x00008f0050507a23 */ /* 0x100fe20000010872 */
[----:B------:R-:W-:Y:S01]  /*9390*/  HMMA.16816.F32 R12, R48, R30, R12 ;  /* 0x0000001e300c723c */ /* 0x000fe2000000180c */
[----:B------:R-:W3:Y:S01]  /*93a0*/  LDSM.16.MT88.4 R28, [R235+0xb800] ;  /* 0x00b80000eb1c783b */ /* 0x000ee20000004200 */
[----:B------:R-:W-:-:S02]  /*93b0*/  FFMA.FTZ R81, R81, c[0x0][0x23c], -R114 ;  /* 0x00008f0051517a23 */ /* 0x000fc40000010872 */
[----:B------:R-:W-:Y:S02]  /*93c0*/  FADD.FTZ R111, R111, R110 ;  /* 0x0000006e6f6f7221 */ /* 0x000fe40000010000 */
[----:B------:R-:W-:Y:S01]  /*93d0*/  MUFU.EX2 R140, R140 ;  /* 0x0000008c008c7308 */ /* 0x000fe20000000800 */
[----:B------:R-:W-:Y:S01]  /*93e0*/  FADD.FTZ R116, R117, R116 ;  /* 0x0000007475747221 */ /* 0x000fe20000010000 */
[C---:B-----5:R-:W-:Y:S01]  /*93f0*/  HMMA.16816.F32 R24, R48.reuse, R32, R24 ;  /* 0x000000203018723c */ /* 0x060fe20000001818 */
[----:B------:R-:W-:Y:S02]  /*9400*/  FADD.FTZ R108, R108, R111 ;  /* 0x0000006f6c6c7221 */ /* 0x000fe40000010000 */
[----:B------:R-:W-:Y:S02]  /*9410*/  FADD.FTZ R115, R115, R116 ;  /* 0x0000007473737221 */ /* 0x000fe40000010000 */
[----:B------:R-:W-:Y:S01]  /*9420*/  FADD.FTZ R107, R107, R108 ;  /* 0x0000006c6b6b7221 */ /* 0x000fe20000010000 */
[----:B------:R-:W4:Y:S01]  /*9430*/  MUFU.EX2 R143, R143 ;  /* 0x0000008f008f7308 */ /* 0x000f220000000800 */
[----:B------:R-:W-:Y:S01]  /*9440*/  FADD.FTZ R115, R4, R115 ;  /* 0x0000007304737221 */ /* 0x000fe20000010000 */
[----:B------:R-:W-:Y:S01]  /*9450*/  HMMA.16816.F32 R20, R48, R34, R20 ;  /* 0x000000223014723c */ /* 0x000fe20000001814 */
[----:B------:R-:W5:Y:S01]  /*9460*/  LDSM.16.MT88.4 R32, [R237+0xb800] ;  /* 0x00b80000ed20783b */ /* 0x000f620000004200 */
[----:B------:R-:W-:-:S02]  /*9470*/  FADD.FTZ R122, R122, R107 ;  /* 0x0000006b7a7a7221 */ /* 0x000fc40000010000 */
[----:B------:R-:W-:Y:S02]  /*9480*/  FADD.FTZ R126, R126, R115 ;  /* 0x000000737e7e7221 */ /* 0x000fe40000010000 */
[----:B------:R-:W-:Y:S01]  /*9490*/  MUFU.EX2 R147, R147 ;  /* 0x0000009300937308 */ /* 0x000fe20000000800 */
[----:B------:R-:W-:Y:S01]  /*94a0*/  FADD.FTZ R121, R121, R122 ;  /* 0x0000007a79797221 */ /* 0x000fe20000010000 */
[C---:B------:R-:W-:Y:S01]  /*94b0*/  HMMA.16816.F32 R8, R48.reuse, R56, R8 ;  /* 0x000000383008723c */ /* 0x040fe20000001808 */
[----:B------:R-:W-:Y:S02]  /*94c0*/  FADD.FTZ R125, R125, R126 ;  /* 0x0000007e7d7d7221 */ /* 0x000fe40000010000 */
[----:B------:R-:W-:Y:S02]  /*94d0*/  FADD.FTZ R120, R120, R121 ;  /* 0x0000007978787221 */ /* 0x000fe40000010000 */
[--C-:B------:R-:W-:Y:S01]  /*94e0*/  FFMA.FTZ R4, R72, c[0x0][0x23c], -R114.reuse ;  /* 0x00008f0048047a23 */ /* 0x100fe20000010872 */
[----:B------:R-:W1:Y:S01]  /*94f0*/  MUFU.EX2 R142, R142 ;  /* 0x0000008e008e7308 */ /* 0x000e620000000800 */
[----:B------:R-:W-:Y:S01]  /*9500*/  FADD.FTZ R124, R124, R125 ;  /* 0x0000007d7c7c7221 */ /* 0x000fe20000010000 */
[----:B------:R-:W-:Y:S01]  /*9510*/  HMMA.16816.F32 R44, R48, R58, R44 ;  /* 0x0000003a302c723c */ /* 0x000fe2000000182c */
[----:B------:R-:W5:Y:S01]  /*9520*/  LDSM.16.MT88.4 R56, [R234+0xb800] ;  /* 0x00b80000ea38783b */ /* 0x000f620000004200 */
[----:B------:R-:W-:-:S02]  /*9530*/  FFMA.FTZ R73, R73, c[0x0][0x23c], -R114 ;  /* 0x00008f0049497a23 */ /* 0x000fc40000010872 */
[----:B------:R-:W-:Y:S02]  /*9540*/  FADD.FTZ R119, R119, R120 ;  /* 0x0000007877777221 */ /* 0x000fe40000010000 */
[----:B------:R-:W-:Y:S01]  /*9550*/  MUFU.EX2 R144, R144 ;  /* 0x0000009000907308 */ /* 0x000fe20000000800 */
[----:B------:R-:W-:Y:S01]  /*9560*/  FADD.FTZ R123, R123, R124 ;  /* 0x0000007c7b7b7221 */ /* 0x000fe20000010000 */
[C---:B------:R-:W-:Y:S01]  /*9570*/  HMMA.16816.F32 R40, R48.reuse, R52, R40 ;  /* 0x000000343028723c */ /* 0x040fe20000001828 */
[----:B------:R-:W-:Y:S02]  /*9580*/  FADD.FTZ R118, R118, R119 ;  /* 0x0000007776767221 */ /* 0x000fe40000010000 */
[----:B------:R-:W-:Y:S02]  /*9590*/  FADD.FTZ R130, R130, R123 ;  /* 0x0000007b82827221 */ /* 0x000fe40000010000 */
[----:B------:R-:W-:Y:S01]  /*95a0*/  FADD.FTZ R118, R3, R118 ;  /* 0x0000007603767221 */ /* 0x000fe20000010000 */
[----:B------:R-:W3:Y:S01]  /*95b0*/  MUFU.EX2 R153, R153 ;  /* 0x0000009900997308 */ /* 0x000ee20000000800 */
[----:B------:R-:W-:Y:S01]  /*95c0*/  FADD.FTZ R131, R131, R130 ;  /* 0x0000008283837221 */ /* 0x000fe20000010000 */
[----:B------:R-:W-:Y:S01]  /*95d0*/  HMMA.16816.F32 R36, R48, R54, R36 ;  /* 0x000000363024723c */ /* 0x000fe20000001824 */
[----:B------:R-:W5:Y:S01]  /*95e0*/  LDSM.16.MT88.4 R52, [R233+0xb800] ;  /* 0x00b80000e934783b */ /* 0x000f620000004200 */
[----:B------:R-:W-:-:S02]  /*95f0*/  FADD.FTZ R127, R127, R118 ;  /* 0x000000767f7f7221 */ /* 0x000fc40000010000 */
[----:B------:R-:W-:Y:S02]  /*9600*/  FADD.FTZ R132, R132, R131 ;  /* 0x0000008384847221 */ /* 0x000fe40000010000 */
[----:B------:R-:W-:Y:S01]  /*9610*/  MUFU.EX2 R146, R146 ;  /* 0x0000009200927308 */ /* 0x000fe20000000800 */
[----:B------:R-:W-:Y:S01]  /*9620*/  F2FP.PACK_AB R49, R134, R137 ;  /* 0x000000898631723e */ /* 0x000fe200000000ff */
[----:B------:R-:W-:Y:S01]  /*9630*/  FADD.FTZ R128, R128, R127 ;  /* 0x0000007f80807221 */ /* 0x000fe20000010000 */
[----:B-1----:R-:W-:Y:S01]  /*9640*/  F2FP.PACK_AB R51, R139, R136 ;  /* 0x000000888b33723e */ /* 0x002fe200000000ff */
[----:B------:R-:W-:Y:S01]  /*9650*/  FADD.FTZ R133, R133, R132 ;  /* 0x0000008485857221 */ /* 0x000fe20000010000 */
[----:B--2---:R-:W-:Y:S01]  /*9660*/  F2FP.PACK_AB R48, R141, R138 ;  /* 0x0000008a8d30723e */ /* 0x004fe200000000ff */
[----:B------:R-:W-:Y:S01]  /*9670*/  FADD.FTZ R137, R137, R128 ;  /* 0x0000008089897221 */ /* 0x000fe20000010000 */
[----:B----4-:R-:W-:Y:S01]  /*9680*/  F2FP.PACK_AB R50, R143, R140 ;  /* 0x0000008c8f32723e */ /* 0x010fe200000000ff */
[----:B------:R-:W1:Y:S01]  /*9690*/  MUFU.EX2 R155, R155 ;  /* 0x0000009b009b7308 */ /* 0x000e620000000800 */
[----:B------:R-:W-:-:S02]  /*96a0*/  FADD.FTZ R138, R138, R133 ;  /* 0x000000858a8a7221 */ /* 0x000fc40000010000 */
[----:B------:R-:W-:Y:S02]  /*96b0*/  FADD.FTZ R137, R134, R137 ;  /* 0x0000008986897221 */ /* 0x000fe40000010000 */
[----:B------:R-:W-:Y:S01]  /*96c0*/  FADD.FTZ R141, R141, R138 ;  /* 0x0000008a8d8d7221 */ /* 0x000fe20000010000 */
[C---:B---3--:R-:W-:Y:S01]  /*96d0*/  HMMA.16816.F32 R16, R48.reuse, R28, R16 ;  /* 0x0000001c3010723c */ /* 0x048fe20000001810 */
[----:B------:R-:W-:Y:S01]  /*96e0*/  FADD.FTZ R136, R136, R137 ;  /* 0x0000008988887221 */ /* 0x000fe20000010000 */
[----:B------:R-:W-:Y:S01]  /*96f0*/  MUFU.EX2 R148, R148 ;  /* 0x0000009400947308 */ /* 0x000fe20000000800 */
[----:B------:R-:W-:Y:S02]  /*9700*/  FADD.FTZ R140, R140, R141 ;  /* 0x0000008d8c8c7221 */ /* 0x000fe40000010000 */
[----:B------:R-:W-:Y:S02]  /*9710*/  FADD.FTZ R136, R139, R136 ;  /* 0x000000888b887221 */ /* 0x000fe40000010000 */
[----:B------:R-:W-:Y:S01]  /*9720*/  FADD.FTZ R143, R143, R140 ;  /* 0x0000008c8f8f7221 */ /* 0x000fe20000010000 */
[----:B------:R-:W-:Y:S01]  /*9730*/  HMMA.16816.F32 R12, R48, R30, R12 ;  /* 0x0000001e300c723c */ /* 0x000fe2000000180c */
[----:B------:R-:W2:Y:S01]  /*9740*/  LDSM.16.MT88.4 R28, [R235+0xc000] ;  /* 0x00c00000eb1c783b */ /* 0x000ea20000004200 */
[----:B------:R-:W3:Y:S01]  /*9750*/  MUFU.EX2 R157, R157 ;  /* 0x0000009d009d7308 */ /* 0x000ee20000000800 */
[----:B------:R-:W-:-:S02]  /*9760*/  FFMA.FTZ R3, R70, c[0x0][0x23c], -R112 ;  /* 0x00008f0046037a23 */ /* 0x000fc40000010870 */
[--C-:B------:R-:W-:Y:S02]  /*9770*/  FFMA.FTZ R70, R71, c[0x0][0x23c], -R112.reuse ;  /* 0x00008f0047467a23 */ /* 0x100fe40000010870 */
[--C-:B------:R-:W-:Y:S01]  /*9780*/  FFMA.FTZ R66, R66, c[0x0][0x23c], -R112.reuse ;  /* 0x00008f0042427a23 */ /* 0x100fe20000010870 */
[C---:B-----5:R-:W-:Y:S01]  /*9790*/  HMMA.16816.F32 R24, R48.reuse, R32, R24 ;  /* 0x000000203018723c */ /* 0x060fe20000001818 */
[----:B------:R-:W-:Y:S01]  /*97a0*/  FFMA.FTZ R67, R67, c[0x0][0x23c], -R112 ;  /* 0x00008f0043437a23 */ /* 0x000fe20000010870 */
[----:B------:R-:W-:Y:S01]  /*97b0*/  MUFU.EX2 R159, R159 ;  /* 0x0000009f009f7308 */ /* 0x000fe20000000800 */
[--C-:B------:R-:W-:Y:S02]  /*97c0*/  FFMA.FTZ R68, R68, c[0x0][0x23c], -R114.reuse ;  /* 0x00008f0044447a23 */ /* 0x100fe40000010872 */
[--C-:B------:R-:W-:Y:S02]  /*97d0*/  FFMA.FTZ R69, R69, c[0x0][0x23c], -R114.reuse ;  /* 0x00008f0045457a23 */ /* 0x100fe40000010872 */
[--C-:B------:R-:W-:Y:S01]  /*97e0*/  FFMA.FTZ R64, R64, c[0x0][0x23c], -R114.reuse ;  /* 0x00008f0040407a23 */ /* 0x100fe20000010872 */
[----:B------:R-:W-:Y:S01]  /*97f0*/  HMMA.16816.F32 R20, R48, R34, R20 ;  /* 0x000000223014723c */ /* 0x000fe20000001814 */
[----:B------:R-:W4:Y:S01]  /*9800*/  LDSM.16.MT88.4 R32, [R237+0xc000] ;  /* 0x00c00000ed20783b */ /* 0x000f220000004200 */
[----:B------:R-:W5:Y:S01]  /*9810*/  MUFU.EX2 R150, R150 ;  /* 0x0000009600967308 */ /* 0x000f620000000800 */
[----:B------:R-:W-:-:S02]  /*9820*/  FFMA.FTZ R65, R65, c[0x0][0x23c], -R114 ;  /* 0x00008f0041417a23 */ /* 0x000fc40000010872 */
[--C-:B------:R-:W-:Y:S02]  /*9830*/  FFMA.FTZ R62, R62, c[0x0][0x23c], -R112.reuse ;  /* 0x00008f003e3e7a23 */ /* 0x100fe40000010870 */
[--C-:B------:R-:W-:Y:S01]  /*9840*/  FFMA.FTZ R63, R63, c[0x0][0x23c], -R112.reuse ;  /* 0x00008f003f3f7a23 */ /* 0x100fe20000010870 */
[C---:B------:R-:W-:Y:S01]  /*9850*/  HMMA.16816.F32 R8, R48.reuse, R56, R8 ;  /* 0x000000383008723c */ /* 0x040fe20000001808 */
[----:B------:R-:W-:Y:S01]  /*9860*/  FFMA.FTZ R71, R104, c[0x0][0x23c], -R112 ;  /* 0x00008f0068477a23 */ /* 0x000fe20000010870 */
[----:B------:R-:W-:Y:S06]  /*9870*/  MUFU.EX2 R152, R152 ;  /* 0x0000009800987308 */ /* 0x000fec0000000800 */
[C---:B------:R-:W-:Y:S01]  /*9880*/  HMMA.16816.F32 R44, R48.reuse, R58, R44 ;  /* 0x0000003a302c723c */ /* 0x040fe2000000182c */
[----:B------:R-:W4:Y:S01]  /*9890*/  LDSM.16.MT88.4 R56, [R234+0xc000] ;  /* 0x00c00000ea38783b */ /* 0x000f220000004200 */
[----:B------:R-:W1:Y:S06]  /*98a0*/  MUFU.EX2 R163, R163 ;  /* 0x000000a300a37308 */ /* 0x000e6c0000000800 */
[C---:B------:R-:W-:Y:S02]  /*98b0*/  HMMA.16816.F32 R40, R48.reuse, R52, R40 ;  /* 0x000000343028723c */ /* 0x040fe40000001828 */
[----:B------:R-:W-:Y:S06]  /*98c0*/  MUFU.EX2 R154, R154 ;  /* 0x0000009a009a7308 */ /* 0x000fec0000000800 */
[----:B------:R-:W-:Y:S01]  /*98d0*/  HMMA.16816.F32 R36, R48, R54, R36 ;  /* 0x000000363024723c */ /* 0x000fe20000001824 */
[----:B------:R-:W5:Y:S01]  /*98e0*/  LDSM.16.MT88.4 R52, [R233+0xc000] ;  /* 0x00c00000e934783b */ /* 0x000f620000004200 */
[----:B------:R-:W2:Y:S05]  /*98f0*/  MUFU.EX2 R169, R169 ;  /* 0x000000a900a97308 */ /* 0x000eaa0000000800 */
[----:B------:R-:W-:-:S02]  /*9900*/  F2FP.PACK_AB R49, R142, R147 ;  /* 0x000000938e31723e */ /* 0x000fc400000000ff */
[----:B------:R-:W-:Y:S01]  /*9910*/  F2FP.PACK_AB R51, R153, R144 ;  /* 0x000000909933723e */ /* 0x000fe200000000ff */
[----:B------:R-:W-:Y:S01]  /*9920*/  MUFU.EX2 R156, R156 ;  /* 0x0000009c009c7308 */ /* 0x000fe20000000800 */
[----:B-1----:R-:W-:Y:S01]  /*9930*/  F2FP.PACK_AB R48, R155, R146 ;  /* 0x000000929b30723e */ /* 0x002fe200000000ff */
[----:B------:R-:W-:Y:S01]  /*9940*/  FADD.FTZ R146, R146, R143 ;  /* 0x0000008f92927221 */ /* 0x000fe20000010000 */
[----:B---3--:R-:W-:-:S03]  /*9950*/  F2FP.PACK_AB R50, R157, R148 ;  /* 0x000000949d32723e */ /* 0x008fc600000000ff */
[----:B------:R-:W-:Y:S02]  /*9960*/  FADD.FTZ R155, R155, R146 ;  /* 0x000000929b9b7221 */ /* 0x000fe40000010000 */
[----:B------:R-:W1:Y:S02]  /*9970*/  MUFU.EX2 R175, R175 ;  /* 0x000000af00af7308 */ /* 0x000e640000000800 */
[----:B--2---:R-:W-:Y:S01]  /*9980*/  HMMA.16816.F32 R16, R48, R28, R16 ;  /* 0x0000001c3010723c */ /* 0x004fe20000001810 */
[----:B------:R-:W-:-:S04]  /*9990*/  FADD.FTZ R148, R148, R155 ;  /* 0x0000009b94947221 */ /* 0x000fc80000010000 */
[----:B------:R-:W-:Y:S01]  /*99a0*/  FADD.FTZ R157, R157, R148 ;  /* 0x000000949d9d7221 */ /* 0x000fe20000010000 */
[----:B------:R-:W-:Y:S02]  /*99b0*/  MUFU.EX2 R181, R181 ;  /* 0x000000b500b57308 */ /* 0x000fe40000000800 */
[C---:B------:R-:W-:Y:S01]  /*99c0*/  HMMA.16816.F32 R12, R48.reuse, R30, R12 ;  /* 0x0000001e300c723c */ /* 0x040fe2000000180c */
[----:B------:R-:W2:Y:S05]  /*99d0*/  LDSM.16.MT88.4 R28, [R235+0xc800] ;  /* 0x00c80000eb1c783b */ /* 0x000eaa0000004200 */
[----:B------:R-:W3:Y:S02]  /*99e0*/  MUFU.EX2 R158, R158 ;  /* 0x0000009e009e7308 */ /* 0x000ee40000000800 */
[C---:B----4-:R-:W-:Y:S06]  /*99f0*/  HMMA.16816.F32 R24, R48.reuse, R32, R24 ;  /* 0x000000203018723c */ /* 0x050fec0000001818 */
[----:B------:R-:W-:Y:S02]  /*9a00*/  MUFU.EX2 R160, R160 ;  /* 0x000000a000a07308 */ /* 0x000fe40000000800 */
[C---:B------:R-:W-:Y:S01]  /*9a10*/  HMMA.16816.F32 R20, R48.reuse, R34, R20 ;  /* 0x000000223014723c */ /* 0x040fe20000001814 */
[----:B------:R-:W4:Y:S05]  /*9a20*/  LDSM.16.MT88.4 R32, [R237+0xc800] ;  /* 0x00c80000ed20783b */ /* 0x000f2a0000004200 */
[----:B------:R-:W1:Y:S02]  /*9a30*/  MUFU.EX2 R185, R185 ;  /* 0x000000b900b97308 */ /* 0x000e640000000800 */
[C---:B------:R-:W-:Y:S06]  /*9a40*/  HMMA.16816.F32 R8, R48.reuse, R56, R8 ;  /* 0x000000383008723c */ /* 0x040fec0000001808 */
[----:B------:R-:W-:Y:S02]  /*9a50*/  MUFU.EX2 R162, R162 ;  /* 0x000000a200a27308 */ /* 0x000fe40000000800 */
[C---:B------:R-:W-:Y:S01]  /*9a60*/  HMMA.16816.F32 R44, R48.reuse, R58, R44 ;  /* 0x0000003a302c723c */ /* 0x040fe2000000182c */
[----:B------:R-:W3:Y:S05]  /*9a70*/  LDSM.16.MT88.4 R56, [R234+0xc800] ;  /* 0x00c80000ea38783b */ /* 0x000eea0000004200 */
[----:B------:R-:W1:Y:S02]  /*9a80*/  MUFU.EX2 R197, R197 ;  /* 0x000000c500c57308 */ /* 0x000e640000000800 */
[C---:B-----5:R-:W-:Y:S06]  /*9a90*/  HMMA.16816.F32 R40, R48.reuse, R52, R40 ;  /* 0x000000343028723c */ /* 0x060fec0000001828 */
[----:B------:R-:W-:Y:S02]  /*9aa0*/  MUFU.EX2 R164, R164 ;  /* 0x000000a400a47308 */ /* 0x000fe40000000800 */
[----:B------:R-:W-:Y:S01]  /*9ab0*/  HMMA.16816.F32 R36, R48, R54, R36 ;  /* 0x000000363024723c */ /* 0x000fe20000001824 */
[----:B------:R-:W5:Y:S05]  /*9ac0*/  LDSM.16.MT88.4 R52, [R233+0xc800] ;  /* 0x00c80000e934783b */ /* 0x000f6a0000004200 */
[----:B------:R-:W3:Y:S01]  /*9ad0*/  MUFU.EX2 R205, R205 ;  /* 0x000000cd00cd7308 */ /* 0x000ee20000000800 */
[----:B------:R-:W-:-:S02]  /*9ae0*/  F2FP.PACK_AB R49, R150, R159 ;  /* 0x0000009f9631723e */ /* 0x000fc400000000ff */
[----:B------:R-:W-:Y:S02]  /*9af0*/  F2FP.PACK_AB R51, R163, R152 ;  /* 0x00000098a333723e */ /* 0x000fe400000000ff */
[----:B------:R-:W-:Y:S01]  /*9b00*/  F2FP.PACK_AB R48, R169, R154 ;  /* 0x0000009aa930723e */ /* 0x000fe200000000ff */
[----:B------:R-:W-:Y:S01]  /*9b10*/  FADD.FTZ R154, R154, R157 ;  /* 0x0000009d9a9a7221 */ /* 0x000fe20000010000 */
[----:B-1----:R-:W-:Y:S01]  /*9b20*/  F2FP.PACK_AB R50, R175, R156 ;  /* 0x0000009caf32723e */ /* 0x002fe200000000ff */
[----:B------:R-:W-:Y:S02]  /*9b30*/  MUFU.EX2 R213, R213 ;  /* 0x000000d500d57308 */ /* 0x000fe40000000800 */
[----:B------:R-:W-:-:S04]  /*9b40*/  FADD.FTZ R169, R169, R154 ;  /* 0x0000009aa9a97221 */ /* 0x000fc80000010000 */
[----:B--2---:R-:W-:Y:S01]  /*9b50*/  HMMA.16816.F32 R16, R48, R28, R16 ;  /* 0x0000001c3010723c */ /* 0x004fe20000001810 */
[----:B------:R-:W-:Y:S01]  /*9b60*/  FADD.FTZ R156, R156, R169 ;  /* 0x000000a99c9c7221 */ /* 0x000fe20000010000 */
[----:B------:R-:W1:Y:S03]  /*9b70*/  MUFU.EX2 R166, R166 ;  /* 0x000000a600a67308 */ /* 0x000e660000000800 */
[----:B------:R-:W-:-:S03]  /*9b80*/  FADD.FTZ R175, R175, R156 ;  /* 0x0000009cafaf7221 */ /* 0x000fc60000010000 */
[C---:B------:R-:W-:Y:S01]  /*9b90*/  HMMA.16816.F32 R12, R48.reuse, R30, R12 ;  /* 0x0000001e300c723c */ /* 0x040fe2000000180c */
[----:B------:R-:W2:Y:S01]  /*9ba0*/  LDSM.16.MT88.4 R28, [R235+0xd000] ;  /* 0x00d00000eb1c783b */ /* 0x000ea20000004200 */
[----:B------:R-:W-:Y:S06]  /*9bb0*/  MUFU.EX2 R168, R168 ;  /* 0x000000a800a87308 */ /* 0x000fec0000000800 */
[C---:B----4-:R-:W-:Y:S02]  /*9bc0*/  HMMA.16816.F32 R24, R48.reuse, R32, R24 ;  /* 0x000000203018723c */ /* 0x050fe40000001818 */
[----:B------:R-:W4:Y:S06]  /*9bd0*/  MUFU.EX2 R207, R207 ;  /* 0x000000cf00cf7308 */ /* 0x000f2c0000000800 */
[C---:B------:R-:W-:Y:S01]  /*9be0*/  HMMA.16816.F32 R20, R48.reuse, R34, R20 ;  /* 0x000000223014723c */ /* 0x040fe20000001814 */
[----:B------:R-:W1:Y:S01]  /*9bf0*/  LDSM.16.MT88.4 R32, [R237+0xd000] ;  /* 0x00d00000ed20783b */ /* 0x000e620000004200 */
[----:B------:R-:W-:Y:S06]  /*9c00*/  MUFU.EX2 R170, R170 ;  /* 0x000000aa00aa7308 */ /* 0x000fec0000000800 */
[C---:B---3--:R-:W-:Y:S02]  /*9c10*/  HMMA.16816.F32 R8, R48.reuse, R56, R8 ;  /* 0x000000383008723c */ /* 0x048fe40000001808 */
[----:B------:R-:W3:Y:S06]  /*9c20*/  MUFU.EX2 R191, R191 ;  /* 0x000000bf00bf7308 */ /* 0x000eec0000000800 */
[C---:B------:R-:W-:Y:S01]  /*9c30*/  HMMA.16816.F32 R44, R48.reuse, R58, R44 ;  /* 0x0000003a302c723c */ /* 0x040fe2000000182c */
[----:B------:R-:W1:Y:S01]  /*9c40*/  LDSM.16.MT88.4 R56, [R234+0xd000] ;  /* 0x00d00000ea38783b */ /* 0x000e620000004200 */
[----:B------:R-:W-:Y:S06]  /*9c50*/  MUFU.EX2 R172, R172 ;  /* 0x000000ac00ac7308 */ /* 0x000fec0000000800 */
[C---:B-----5:R-:W-:Y:S02]  /*9c60*/  HMMA.16816.F32 R40, R48.reuse, R52, R40 ;  /* 0x000000343028723c */ /* 0x060fe40000001828 */
[----:B------:R-:W5:Y:S06]  /*9c70*/  MUFU.EX2 R189, R189 ;  /* 0x000000bd00bd7308 */ /* 0x000f6c0000000800 */
[----:B------:R-:W-:Y:S01]  /*9c80*/  HMMA.16816.F32 R36, R48, R54, R36 ;  /* 0x000000363024723c */ /* 0x000fe20000001824 */
[----:B------:R-:W3:Y:S01]  /*9c90*/  LDSM.16.MT88.4 R52, [R233+0xd000] ;  /* 0x00d00000e934783b */ /* 0x000ee20000004200 */
[----:B------:R-:W-:Y:S05]  /*9ca0*/  MUFU.EX2 R174, R174 ;  /* 0x000000ae00ae7308 */ /* 0x000fea0000000800 */
[----:B------:R-:W-:-:S02]  /*9cb0*/  F2FP.PACK_AB R49, R158, R181 ;  /* 0x000000b59e31723e */ /* 0x000fc400000000ff */
[----:B------:R-:W-:Y:S01]  /*9cc0*/  F2FP.PACK_AB R51, R185, R160 ;  /* 0x000000a0b933723e */ /* 0x000fe200000000ff */
[----:B------:R-:W1:Y:S01]  /*9cd0*/  MUFU.EX2 R183, R183 ;  /* 0x000000b700b77308 */ /* 0x000e620000000800 */
[----:B------:R-:W-:Y:S01]  /*9ce0*/  F2FP.PACK_AB R48, R197, R162 ;  /* 0x000000a2c530723e */ /* 0x000fe200000000ff */
[----:B------:R-:W-:Y:S01]  /*9cf0*/  FADD.FTZ R162, R162, R175 ;  /* 0x000000afa2a27221 */ /* 0x000fe20000010000 */
[----:B------:R-:W-:-:S03]  /*9d00*/  F2FP.PACK_AB R50, R205, R164 ;  /* 0x000000a4cd32723e */ /* 0x000fc600000000ff */
[----:B------:R-:W-:Y:S02]  /*9d10*/  FADD.FTZ R197, R197, R162 ;  /* 0x000000a2c5c57221 */ /* 0x000fe40000010000 */
[----:B------:R-:W-:Y:S02]  /*9d20*/  MUFU.EX2 R176, R176 ;  /* 0x000000b000b07308 */ /* 0x000fe40000000800 */
[----:B--2---:R-:W-:Y:S01]  /*9d30*/  HMMA.16816.F32 R16, R48, R28, R16 ;  /* 0x0000001c3010723c */ /* 0x004fe20000001810 */
[----:B------:R-:W-:-:S04]  /*9d40*/  FADD.FTZ R164, R164, R197 ;  /* 0x000000c5a4a47221 */ /* 0x000fc80000010000 */
[----:B------:R-:W-:Y:S01]  /*9d50*/  FADD.FTZ R205, R205, R164 ;  /* 0x000000a4cdcd7221 */ /* 0x000fe20000010000 */
[----:B------:R-:W-:Y:S02]  /*9d60*/  MUFU.EX2 R177, R177 ;  /* 0x000000b100b17308 */ /* 0x000fe40000000800 */
[C---:B------:R-:W-:Y:S01]  /*9d70*/  HMMA.16816.F32 R12, R48.reuse, R30, R12 ;  /* 0x0000001e300c723c */ /* 0x040fe2000000180c */
[----:B------:R-:W2:Y:S05]  /*9d80*/  LDSM.16.MT88.4 R28, [R235+0xd800] ;  /* 0x00d80000eb1c783b */ /* 0x000eaa0000004200 */
[----:B------:R-:W-:Y:S02]  /*9d90*/  MUFU.EX2 R173, R173 ;  /* 0x000000ad00ad7308 */ /* 0x000fe40000000800 */
[C---:B-1----:R-:W-:Y:S06]  /*9da0*/  HMMA.16816.F32 R24, R48.reuse, R32, R24 ;  /* 0x000000203018723c */ /* 0x042fec0000001818 */
[----:B------:R-:W1:Y:S02]  /*9db0*/  MUFU.EX2 R178, R178 ;  /* 0x000000b200b27308 */ /* 0x000e640000000800 */
[C---:B------:R-:W-:Y:S01]  /*9dc0*/  HMMA.16816.F32 R20, R48.reuse, R34, R20 ;  /* 0x000000223014723c */ /* 0x040fe20000001814 */
[----:B------:R-:W1:Y:S05]  /*9dd0*/  LDSM.16.MT88.4 R32, [R237+0xd800] ;  /* 0x00d80000ed20783b */ /* 0x000e6a0000004200 */
[----:B------:R-:W-:Y:S02]  /*9de0*/  MUFU.EX2 R167, R167 ;  /* 0x000000a700a77308 */ /* 0x000fe40000000800 */
[C---:B------:R-:W-:Y:S06]  /*9df0*/  HMMA.16816.F32 R8, R48.reuse, R56, R8 ;  /* 0x000000383008723c */ /* 0x040fec0000001808 */
[----:B------:R-:W1:Y:S02]  /*9e00*/  MUFU.EX2 R180, R180 ;  /* 0x000000b400b47308 */ /* 0x000e640000000800 */
[C---:B------:R-:W-:Y:S01]  /*9e10*/  HMMA.16816.F32 R44, R48.reuse, R58, R44 ;  /* 0x0000003a302c723c */ /* 0x040fe2000000182c */
[----:B------:R-:W1:Y:S05]  /*9e20*/  LDSM.16.MT88.4 R56, [R234+0xd800] ;  /* 0x00d80000ea38783b */ /* 0x000e6a0000004200 */
[----:B------:R-:W-:Y:S02]  /*9e30*/  MUFU.EX2 R161, R161 ;  /* 0x000000a100a17308 */ /* 0x000fe40000000800 */
[C---:B---3--:R-:W-:Y:S06]  /*9e40*/  HMMA.16816.F32 R40, R48.reuse, R52, R40 ;  /* 0x000000343028723c */ /* 0x048fec0000001828 */
[----:B------:R-:W3:Y:S02]  /*9e50*/  MUFU.EX2 R182, R182 ;  /* 0x000000b600b67308 */ /* 0x000ee40000000800 */
[----:B------:R-:W-:Y:S01]  /*9e60*/  HMMA.16816.F32 R36, R48, R54, R36 ;  /* 0x000000363024723c */ /* 0x000fe20000001824 */
[----:B------:R-:W3:Y:S05]  /*9e70*/  LDSM.16.MT88.4 R52, [R233+0xd800] ;  /* 0x00d80000e934783b */ /* 0x000eea0000004200 */
[----:B------:R-:W-:Y:S01]  /*9e80*/  MUFU.EX2 R149, R149 ;  /* 0x0000009500957308 */ /* 0x000fe20000000800 */
[----:B------:R-:W-:-:S02]  /*9e90*/  F2FP.PACK_AB R49, R166, R213 ;  /* 0x000000d5a631723e */ /* 0x000fc400000000ff */
[----:B----4-:R-:W-:Y:S02]  /*9ea0*/  F2FP.PACK_AB R51, R207, R168 ;  /* 0x000000a8cf33723e */ /* 0x010fe400000000ff */
[----:B------:R-:W-:Y:S01]  /*9eb0*/  F2FP.PACK_AB R48, R191, R170 ;  /* 0x000000aabf30723e */ /* 0x000fe200000000ff */
[----:B------:R-:W-:Y:S01]  /*9ec0*/  FADD.FTZ R170, R170, R205 ;  /* 0x000000cdaaaa7221 */ /* 0x000fe20000010000 */
[----:B-----5:R-:W-:Y:S01]  /*9ed0*/  F2FP.PACK_AB R50, R189, R172 ;  /* 0x000000acbd32723e */ /* 0x020fe200000000ff */
[----:B------:R-:W4:Y:S02]  /*9ee0*/  MUFU.EX2 R184, R184 ;  /* 0x000000b800b87308 */ /* 0x000f240000000800 */
[----:B------:R-:W-:-:S04]  /*9ef0*/  FADD.FTZ R191, R191, R170 ;  /* 0x000000aabfbf7221 */ /* 0x000fc80000010000 */
[C---:B--2---:R-:W-:Y:S02]  /*9f00*/  HMMA.16816.F32 R16, R48.reuse, R28, R16 ;  /* 0x0000001c3010723c */ /* 0x044fe40000001810 */
[----:B------:R-:W-:Y:S06]  /*9f10*/  MUFU.EX2 R135, R135 ;  /* 0x0000008700877308 */ /* 0x000fec0000000800 */
[C---:B------:R-:W-:Y:S01]  /*9f20*/  HMMA.16816.F32 R12, R48.reuse, R30, R12 ;  /* 0x0000001e300c723c */ /* 0x040fe2000000180c */
[----:B------:R-:W2:Y:S01]  /*9f30*/  LDSM.16.MT88.4 R28, [R235+0xe000] ;  /* 0x00e00000eb1c783b */ /* 0x000ea20000004200 */
[----:B------:R-:W5:Y:S06]  /*9f40*/  MUFU.EX2 R186, R186 ;  /* 0x000000ba00ba7308 */ /* 0x000f6c0000000800 */
[C---:B-1----:R-:W-:Y:S02]  /*9f50*/  HMMA.16816.F32 R24, R48.reuse, R32, R24 ;  /* 0x000000203018723c */ /* 0x042fe40000001818 */
[----:B------:R-:W-:Y:S06]  /*9f60*/  MUFU.EX2 R109, R109 ;  /* 0x0000006d006d7308 */ /* 0x000fec0000000800 */
[C---:B------:R-:W-:Y:S01]  /*9f70*/  HMMA.16816.F32 R20, R48.reuse, R34, R20 ;  /* 0x000000223014723c */ /* 0x040fe20000001814 */
[----:B------:R-:W1:Y:S01]  /*9f80*/  LDSM.16.MT88.4 R32, [R237+0xe000] ;  /* 0x00e00000ed20783b */ /* 0x000e620000004200 */
[----:B------:R-:W1:Y:S06]  /*9f90*/  MUFU.EX2 R188, R188 ;  /* 0x000000bc00bc7308 */ /* 0x000e6c0000000800 */
[C---:B------:R-:W-:Y:S02]  /*9fa0*/  HMMA.16816.F32 R8, R48.reuse, R56, R8 ;  /* 0x000000383008723c */ /* 0x040fe40000001808 */
[----:B------:R-:W-:Y:S06]  /*9fb0*/  MUFU.EX2 R5, R5 ;  /* 0x0000000500057308 */ /* 0x000fec0000000800 */
[C---:B------:R-:W-:Y:S01]  /*9fc0*/  HMMA.16816.F32 R44, R48.reuse, R58, R44 ;  /* 0x0000003a302c723c */ /* 0x040fe2000000182c */
[----:B------:R-:W-:Y:S01]  /*9fd0*/  LDSM.16.MT88.4 R56, [R234+0xe000] ;  /* 0x00e00000ea38783b */ /* 0x000fe20000004200 */
[----:B------:R-:W1:Y:S06]  /*9fe0*/  MUFU.EX2 R102, R102 ;  /* 0x0000006600667308 */ /* 0x000e6c0000000800 */
[C---:B---3--:R-:W-:Y:S02]  /*9ff0*/  HMMA.16816.F32 R40, R48.reuse, R52, R40 ;  /* 0x000000343028723c */ /* 0x048fe40000001828 */
[----:B------:R-:W-:Y:S05]  /*a000*/  MUFU.EX2 R98, R98 ;  /* 0x0000006200627308 */ /* 0x000fea0000000800 */
[----:B------:R-:W-:Y:S01]  /*a010*/  F2FP.PACK_AB R53, R183, R174 ;  /* 0x000000aeb735723e */ /* 0x000fe200000000ff */
[----:B------:R-:W-:Y:S01]  /*a020*/  HMMA.16816.F32 R36, R48, R54, R36 ;  /* 0x000000363024723c */ /* 0x000fe20000001824 */
[----:B------:R-:W3:Y:S01]  /*a030*/  LDSM.16.MT88.4 R48, [R233+0xe000] ;  /* 0x00e00000e930783b */ /* 0x000ee20000004200 */
[----:B------:R-:W-:Y:S01]  /*a040*/  F2FP.PACK_AB R52, R178, R173 ;  /* 0x000000adb234723e */ /* 0x000fe200000000ff */
[----:B------:R-:W1:Y:S04]  /*a050*/  MUFU.EX2 R99, R99 ;  /* 0x0000006300637308 */ /* 0x000e680000000800 */
[----:B------:R-:W-:-:S02]  /*a060*/  F2FP.PACK_AB R55, R177, R176 ;  /* 0x000000b0b137723e */ /* 0x000fc400000000ff */
[----:B------:R-:W-:Y:S02]  /*a070*/  F2FP.PACK_AB R54, R180, R167 ;  /* 0x000000a7b436723e */ /* 0x000fe400000000ff */
[----:B------:R-:W-:Y:S05]  /*a080*/  MUFU.EX2 R100, R100 ;  /* 0x0000006400647308 */ /* 0x000fea0000000800 */
[C---:B--2---:R-:W-:Y:S03]  /*a090*/  HMMA.16816.F32 R16, R52.reuse, R28, R16 ;  /* 0x0000001c3410723c */ /* 0x044fe60000001810 */
[----:B------:R-:W2:Y:S05]  /*a0a0*/  MUFU.EX2 R101, R101 ;  /* 0x0000006500657308 */ /* 0x000eaa0000000800 */
[C---:B------:R-:W-:Y:S01]  /*a0b0*/  HMMA.16816.F32 R12, R52.reuse, R30, R12 ;  /* 0x0000001e340c723c */ /* 0x040fe2000000180c */
[----:B------:R-:W2:Y:S02]  /*a0c0*/  LDSM.16.MT88.4 R28, [R235+0xe800] ;  /* 0x00e80000eb1c783b */ /* 0x000ea40000004200 */
[----:B------:R-:W-:Y:S05]  /*a0d0*/  MUFU.EX2 R96, R96 ;  /* 0x0000006000607308 */ /* 0x000fea0000000800 */
[C---:B-1----:R-:W-:Y:S03]  /*a0e0*/  HMMA.16816.F32 R24, R52.reuse, R32, R24 ;  /* 0x000000203418723c */ /* 0x042fe60000001818 */
[----:B------:R-:W1:Y:S05]  /*a0f0*/  MUFU.EX2 R97, R97 ;  /* 0x0000006100617308 */ /* 0x000e6a0000000800 */
[C---:B------:R-:W-:Y:S01]  /*a100*/  HMMA.16816.F32 R20, R52.reuse, R34, R20 ;  /* 0x000000223414723c */ /* 0x040fe20000001814 */
[----:B------:R-:W1:Y:S02]  /*a110*/  LDSM.16.MT88.4 R32, [R237+0xe800] ;  /* 0x00e80000ed20783b */ /* 0x000e640000004200 */
[----:B------:R-:W-:Y:S05]  /*a120*/  MUFU.EX2 R94, R94 ;  /* 0x0000005e005e7308 */ /* 0x000fea0000000800 */
[C---:B---3--:R-:W-:Y:S03]  /*a130*/  HMMA.16816.F32 R40, R52.reuse, R48, R40 ;  /* 0x000000303428723c */ /* 0x048fe60000001828 */
[----:B------:R-:W3:Y:S05]  /*a140*/  MUFU.EX2 R95, R95 ;  /* 0x0000005f005f7308 */ /* 0x000eea0000000800 */
[C---:B------:R-:W-:Y:S01]  /*a150*/  HMMA.16816.F32 R36, R52.reuse, R50, R36 ;  /* 0x000000323424723c */ /* 0x040fe20000001824 */
[----:B------:R-:W1:Y:S02]  /*a160*/  LDSM.16.MT88.4 R48, [R234+0xe800] ;  /* 0x00e80000ea30783b */ /* 0x000e640000004200 */
[----:B------:R-:W-:Y:S05]  /*a170*/  MUFU.EX2 R90, R90 ;  /* 0x0000005a005a7308 */ /* 0x000fea0000000800 */
[C---:B------:R-:W-:Y:S03]  /*a180*/  HMMA.16816.F32 R8, R52.reuse, R56, R8 ;  /* 0x000000383408723c */ /* 0x040fe60000001808 */
[----:B------:R-:W1:Y:S05]  /*a190*/  MUFU.EX2 R91, R91 ;  /* 0x0000005b005b7308 */ /* 0x000e6a0000000800 */
[----:B------:R-:W-:Y:S01]  /*a1a0*/  HMMA.16816.F32 R44, R52, R58, R44 ;  /* 0x0000003a342c723c */ /* 0x000fe2000000182c */
[----:B------:R-:W3:Y:S02]  /*a1b0*/  LDSM.16.MT88.4 R56, [R233+0xe800] ;  /* 0x00e80000e938783b */ /* 0x000ee40000004200 */
[----:B------:R-:W-:Y:S04]  /*a1c0*/  MUFU.EX2 R92, R92 ;  /* 0x0000005c005c7308 */ /* 0x000fe80000000800 */
[----:B------:R-:W-:-:S02]  /*a1d0*/  F2FP.PACK_AB R53, R182, R161 ;  /* 0x000000a1b635723e */ /* 0x000fc400000000ff */
[----:B----4-:R-:W-:Y:S02]  /*a1e0*/  F2FP.PACK_AB R55, R184, R149 ;  /* 0x00000095b837723e */ /* 0x010fe400000000ff */
[----:B-----5:R-:W-:Y:S01]  /*a1f0*/  F2FP.PACK_AB R52, R186, R135 ;  /* 0x00000087ba34723e */ /* 0x020fe200000000ff */
[----:B------:R-:W4:Y:S01]  /*a200*/  MUFU.EX2 R93, R93 ;  /* 0x0000005d005d7308 */ /* 0x000f220000000800 */
[----:B------:R-:W-:-:S07]  /*a210*/  F2FP.PACK_AB R54, R188, R109 ;  /* 0x0000006dbc36723e */ /* 0x000fce00000000ff */
[C---:B--2---:R-:W-:Y:S01]  /*a220*/  HMMA.16816.F32 R16, R52.reuse, R28, R16 ;  /* 0x0000001c3410723c */ /* 0x044fe20000001810 */
[----:B------:R-:W-:Y:S07]  /*a230*/  MUFU.EX2 R88, R88 ;  /* 0x0000005800587308 */ /* 0x000fee0000000800 */
        /* <DEDUP_REMOVED lines=11> */
[----:B------:R-:W1:Y:S01]  /*a2f0*/  LDSM.16.MT88.4 R48, [R234+0xf000] ;  /* 0x00f00000ea30783b */ /* 0x000e620000004200 */
[----:B------:R-:W1:Y:S06]  /*a300*/  MUFU.EX2 R83, R83 ;  /* 0x0000005300537308 */ /* 0x000e6c0000000800 */
[C---:B---3--:R-:W-:Y:S02]  /*a310*/  HMMA.16816.F32 R40, R52.reuse, R56, R40 ;  /* 0x000000383428723c */ /* 0x048fe40000001828 */
[----:B------:R-:W-:Y:S06]  /*a320*/  MUFU.EX2 R84, R84 ;  /* 0x0000005400547308 */ /* 0x000fec0000000800 */
[----:B------:R-:W-:Y:S01]  /*a330*/  HMMA.16816.F32 R36, R52, R58, R36 ;  /* 0x0000003a3424723c */ /* 0x000fe20000001824 */
[----:B------:R-:W3:Y:S01]  /*a340*/  LDSM.16.MT88.4 R56, [R233+0xf000] ;  /* 0x00f00000e938783b */ /* 0x000ee20000004200 */
[----:B------:R-:W1:Y:S05]  /*a350*/  MUFU.EX2 R85, R85 ;  /* 0x0000005500557308 */ /* 0x000e6a0000000800 */
[----:B------:R-:W-:-:S02]  /*a360*/  F2FP.PACK_AB R53, R102, R5 ;  /* 0x000000056635723e */ /* 0x000fc400000000ff */
[----:B------:R-:W-:Y:S01]  /*a370*/  F2FP.PACK_AB R55, R99, R98 ;  /* 0x000000626337723e */ /* 0x000fe200000000ff */
[----:B------:R-:W-:Y:S01]  /*a380*/  MUFU.EX2 R80, R80 ;  /* 0x0000005000507308 */ /* 0x000fe20000000800 */
[----:B------:R-:W-:Y:S02]  /*a390*/  F2FP.PACK_AB R52, R101, R100 ;  /* 0x000000646534723e */ /* 0x000fe400000000ff */
[----:B------:R-:W-:-:S05]  /*a3a0*/  F2FP.PACK_AB R54, R97, R96 ;  /* 0x000000606136723e */ /* 0x000fca00000000ff */
[----:B------:R-:W1:Y:S02]  /*a3b0*/  MUFU.EX2 R81, R81 ;  /* 0x0000005100517308 */ /* 0x000e640000000800 */
[C---:B--2---:R-:W-:Y:S06]  /*a3c0*/  HMMA.16816.F32 R16, R52.reuse, R28, R16 ;  /* 0x0000001c3410723c */ /* 0x044fec0000001810 */
[----:B------:R-:W-:Y:S02]  /*a3d0*/  MUFU.EX2 R4, R4 ;  /* 0x0000000400047308 */ /* 0x000fe40000000800 */
[C---:B------:R-:W-:Y:S01]  /*a3e0*/  HMMA.16816.F32 R12, R52.reuse, R30, R12 ;  /* 0x0000001e340c723c */ /* 0x040fe2000000180c */
[----:B------:R-:W2:Y:S05]  /*a3f0*/  LDSM.16.MT88.4 R28, [R235+0xf800] ;  /* 0x00f80000eb1c783b */ /* 0x000eaa0000004200 */
[----:B------:R-:W-:Y:S02]  /*a400*/  MUFU.EX2 R73, R73 ;  /* 0x0000004900497308 */ /* 0x000fe40000000800 */
[C---:B-1----:R-:W-:Y:S06]  /*a410*/  HMMA.16816.F32 R24, R52.reuse, R32, R24 ;  /* 0x000000203418723c */ /* 0x042fec0000001818 */
[----:B------:R-:W-:Y:S02]  /*a420*/  MUFU.EX2 R3, R3 ;  /* 0x0000000300037308 */ /* 0x000fe40000000800 */
[C---:B------:R-:W-:Y:S01]  /*a430*/  HMMA.16816.F32 R20, R52.reuse, R34, R20 ;  /* 0x000000223414723c */ /* 0x040fe20000001814 */
[----:B------:R-:W1:Y:S05]  /*a440*/  LDSM.16.MT88.4 R32, [R237+0xf800] ;  /* 0x00f80000ed20783b */ /* 0x000e6a0000004200 */
[----:B------:R-:W-:Y:S02]  /*a450*/  MUFU.EX2 R70, R70 ;  /* 0x0000004600467308 */ /* 0x000fe40000000800 */
[C---:B------:R-:W-:Y:S06]  /*a460*/  HMMA.16816.F32 R8, R52.reuse, R48, R8 ;  /* 0x000000303408723c */ /* 0x040fec0000001808 */
[----:B------:R-:W-:Y:S02]  /*a470*/  MUFU.EX2 R66, R66 ;  /* 0x0000004200427308 */ /* 0x000fe40000000800 */
[C---:B------:R-:W-:Y:S01]  /*a480*/  HMMA.16816.F32 R44, R52.reuse, R50, R44 ;  /* 0x00000032342c723c */ /* 0x040fe2000000182c */
[----:B------:R-:W1:Y:S05]  /*a490*/  LDSM.16.MT88.4 R48, [R234+0xf800] ;  /* 0x00f80000ea30783b */ /* 0x000e6a0000004200 */
[----:B------:R-:W-:Y:S02]  /*a4a0*/  MUFU.EX2 R67, R67 ;  /* 0x0000004300437308 */ /* 0x000fe40000000800 */
[C---:B---3--:R-:W-:Y:S06]  /*a4b0*/  HMMA.16816.F32 R40, R52.reuse, R56, R40 ;  /* 0x000000383428723c */ /* 0x048fec0000001828 */
[----:B------:R-:W-:Y:S02]  /*a4c0*/  MUFU.EX2 R68, R68 ;  /* 0x0000004400447308 */ /* 0x000fe40000000800 */
[----:B------:R-:W-:Y:S01]  /*a4d0*/  HMMA.16816.F32 R36, R52, R58, R36 ;  /* 0x0000003a3424723c */ /* 0x000fe20000001824 */
[----:B------:R-:W3:Y:S05]  /*a4e0*/  LDSM.16.MT88.4 R56, [R233+0xf800] ;  /* 0x00f80000e938783b */ /* 0x000eea0000004200 */
[----:B------:R-:W-:Y:S01]  /*a4f0*/  MUFU.EX2 R69, R69 ;  /* 0x0000004500457308 */ /* 0x000fe20000000800 */
[----:B------:R-:W-:-:S02]  /*a500*/  F2FP.PACK_AB R53, R95, R94 ;  /* 0x0000005e5f35723e */ /* 0x000fc400000000ff */
[----:B------:R-:W-:Y:S02]  /*a510*/  F2FP.PACK_AB R55, R91, R90 ;  /* 0x0000005a5b37723e */ /* 0x000fe400000000ff */
[----:B----4-:R-:W-:Y:S02]  /*a520*/  F2FP.PACK_AB R52, R93, R92 ;  /* 0x0000005c5d34723e */ /* 0x010fe400000000ff */
[----:B-----5:R-:W-:Y:S01]  /*a530*/  F2FP.PACK_AB R54, R89, R88 ;  /* 0x000000585936723e */ /* 0x020fe200000000ff */
[----:B------:R-:W-:Y:S06]  /*a540*/  MUFU.EX2 R64, R64 ;  /* 0x0000004000407308 */ /* 0x000fec0000000800 */
[C---:B--2---:R-:W-:Y:S02]  /*a550*/  HMMA.16816.F32 R16, R52.reuse, R28, R16 ;  /* 0x0000001c3410723c */ /* 0x044fe40000001810 */
[----:B------:R-:W-:Y:S06]  /*a560*/  MUFU.EX2 R65, R65 ;  /* 0x0000004100417308 */ /* 0x000fec0000000800 */
[C---:B------:R-:W-:Y:S01]  /*a570*/  HMMA.16816.F32 R12, R52.reuse, R30, R12 ;  /* 0x0000001e340c723c */ /* 0x040fe2000000180c */
[----:B------:R-:W2:Y:S01]  /*a580*/  LDSM.16.MT88.4 R28, [R237+0x10000] ;  /* 0x01000000ed1c783b */ /* 0x000ea20000004200 */
[----:B------:R-:W-:Y:S06]  /*a590*/  MUFU.EX2 R62, R62 ;  /* 0x0000003e003e7308 */ /* 0x000fec0000000800 */
[C---:B-1----:R-:W-:Y:S02]  /*a5a0*/  HMMA.16816.F32 R24, R52.reuse, R32, R24 ;  /* 0x000000203418723c */ /* 0x042fe40000001818 */
[----:B------:R-:W-:Y:S06]  /*a5b0*/  MUFU.EX2 R63, R63 ;  /* 0x0000003f003f7308 */ /* 0x000fec0000000800 */
[C---:B------:R-:W-:Y:S01]  /*a5c0*/  HMMA.16816.F32 R20, R52.reuse, R34, R20 ;  /* 0x000000223414723c */ /* 0x040fe20000001814 */
[----:B------:R-:W1:Y:S01]  /*a5d0*/  LDSM.16.MT88.4 R32, [R235+0x10000] ;  /* 0x01000000eb20783b */ /* 0x000e620000004200 */
[----:B------:R-:W-:Y:S06]  /*a5e0*/  MUFU.EX2 R71, R71 ;  /* 0x0000004700477308 */ /* 0x000fec0000000800 */
[C---:B------:R-:W-:Y:S08]  /*a5f0*/  HMMA.16816.F32 R8, R52.reuse, R48, R8 ;  /* 0x000000303408723c */ /* 0x040ff00000001808 */
[C---:B------:R-:W-:Y:S01]  /*a600*/  HMMA.16816.F32 R44, R52.reuse, R50, R44 ;  /* 0x00000032342c723c */ /* 0x040fe2000000182c */
[----:B------:R-:W4:Y:S07]  /*a610*/  LDSM.16.MT88.4 R48, [R234+0x10000] ;  /* 0x01000000ea30783b */ /* 0x000f2e0000004200 */
[C---:B---3--:R-:W-:Y:S07]  /*a620*/  HMMA.16816.F32 R40, R52.reuse, R56, R40 ;  /* 0x000000383428723c */ /* 0x048fee0000001828 */
[--C-:B------:R-:W-:Y:S01]  /*a630*/  FFMA.FTZ R56, R78, c[0x0][0x23c], -R112.reuse ;  /* 0x00008f004e387a23 */ /* 0x100fe20000010870 */
[----:B------:R-:W-:Y:S01]  /*a640*/  HMMA.16816.F32 R36, R52, R58, R36 ;  /* 0x0000003a3424723c */ /* 0x000fe20000001824 */
[----:B------:R-:W-:-:S04]  /*a650*/  FFMA.FTZ R57, R79, c[0x0][0x23c], -R112 ;  /* 0x00008f004f397a23 */ /* 0x000fc80000010870 */
[----:B------:R-:W-:Y:S02]  /*a660*/  MUFU.EX2 R56, R56 ;  /* 0x0000003800387308 */ /* 0x000fe40000000800 */
[----:B------:R-:W-:Y:S01]  /*a670*/  F2FP.PACK_AB R53, R87, R86 ;  /* 0x000000565735723e */ /* 0x000fe200000000ff */
[--C-:B------:R-:W-:Y:S01]  /*a680*/  FFMA.FTZ R58, R74, c[0x0][0x23c], -R112.reuse ;  /* 0x00008f004a3a7a23 */ /* 0x100fe20000010870 */
[----:B------:R-:W-:Y:S01]  /*a690*/  F2FP.PACK_AB R55, R83, R82 ;  /* 0x000000525337723e */ /* 0x000fe200000000ff */
[----:B------:R-:W-:Y:S01]  /*a6a0*/  FFMA.FTZ R59, R75, c[0x0][0x23c], -R112 ;  /* 0x00008f004b3b7a23 */ /* 0x000fe20000010870 */
[----:B------:R-:W-:Y:S01]  /*a6b0*/  F2FP.PACK_AB R52, R85, R84 ;  /* 0x000000545534723e */ /* 0x000fe200000000ff */
[--C-:B------:R-:W-:Y:S01]  /*a6c0*/  FFMA.FTZ R74, R76, c[0x0][0x23c], -R114.reuse ;  /* 0x00008f004c4a7a23 */ /* 0x100fe20000010872 */
[----:B------:R-:W-:Y:S01]  /*a6d0*/  F2FP.PACK_AB R54, R81, R80 ;  /* 0x000000505136723e */ /* 0x000fe200000000ff */
[----:B------:R-:W-:Y:S01]  /*a6e0*/  FFMA.FTZ R75, R77, c[0x0][0x23c], -R114 ;  /* 0x00008f004d4b7a23 */ /* 0x000fe20000010872 */
[----:B------:R-:W3:Y:S05]  /*a6f0*/  MUFU.EX2 R57, R57 ;  /* 0x0000003900397308 */ /* 0x000eea0000000800 */
[C---:B--2---:R-:W-:Y:S03]  /*a700*/  HMMA.16816.F32 R24, R52.reuse, R28, R24 ;  /* 0x0000001c3418723c */ /* 0x044fe60000001818 */
[----:B------:R-:W-:Y:S05]  /*a710*/  MUFU.EX2 R58, R58 ;  /* 0x0000003a003a7308 */ /* 0x000fea0000000800 */
[C---:B------:R-:W-:Y:S01]  /*a720*/  HMMA.16816.F32 R20, R52.reuse, R30, R20 ;  /* 0x0000001e3414723c */ /* 0x040fe20000001814 */
[----:B------:R-:W2:Y:S02]  /*a730*/  LDSM.16.MT88.4 R28, [R233+0x10000] ;  /* 0x01000000e91c783b */ /* 0x000ea40000004200 */
[----:B------:R-:W5:Y:S05]  /*a740*/  MUFU.EX2 R59, R59 ;  /* 0x0000003b003b7308 */ /* 0x000f6a0000000800 */
[C---:B-1----:R-:W-:Y:S03]  /*a750*/  HMMA.16816.F32 R16, R52.reuse, R32, R16 ;  /* 0x000000203410723c */ /* 0x042fe60000001810 */
[----:B------:R-:W-:Y:S05]  /*a760*/  MUFU.EX2 R74, R74 ;  /* 0x0000004a004a7308 */ /* 0x000fea0000000800 */
[C---:B------:R-:W-:Y:S01]  /*a770*/  HMMA.16816.F32 R12, R52.reuse, R34, R12 ;  /* 0x00000022340c723c */ /* 0x040fe2000000180c */
[----:B------:R-:W1:Y:S02]  /*a780*/  LDSM.16.MT88.4 R32, [R237+0x10800] ;  /* 0x01080000ed20783b */ /* 0x000e640000004200 */
[----:B------:R-:W1:Y:S05]  /*a790*/  MUFU.EX2 R75, R75 ;  /* 0x0000004b004b7308 */ /* 0x000e6a0000000800 */
[C---:B----4-:R-:W-:Y:S08]  /*a7a0*/  HMMA.16816.F32 R8, R52.reuse, R48, R8 ;  /* 0x000000303408723c */ /* 0x050ff00000001808 */
[C---:B------:R-:W-:Y:S01]  /*a7b0*/  HMMA.16816.F32 R44, R52.reuse, R50, R44 ;  /* 0x00000032342c723c */ /* 0x040fe2000000182c */
[----:B------:R-:W4:Y:S07]  /*a7c0*/  LDSM.16.MT88.4 R48, [R235+0x10800] ;  /* 0x01080000eb30783b */ /* 0x000f2e0000004200 */
[C---:B--2---:R-:W-:Y:S08]  /*a7d0*/  HMMA.16816.F32 R40, R52.reuse, R28, R40 ;  /* 0x0000001c3428723c */ /* 0x044ff00000001828 */
[----:B------:R-:W-:Y:S01]  /*a7e0*/  HMMA.16816.F32 R36, R52, R30, R36 ;  /* 0x0000001e3424723c */ /* 0x000fe20000001824 */
[----:B------:R-:W2:Y:S06]  /*a7f0*/  LDSM.16.MT88.4 R28, [R234+0x10800] ;  /* 0x01080000ea1c783b */ /* 0x000eac0000004200 */
[----:B---3--:R-:W-:-:S02]  /*a800*/  F2FP.PACK_AB R53, R57, R56 ;  /* 0x000000383935723e */ /* 0x008fc400000000ff */
[----:B-----5:R-:W-:Y:S02]  /*a810*/  F2FP.PACK_AB R55, R59, R58 ;  /* 0x0000003a3b37723e */ /* 0x020fe400000000ff */
[----:B-1----:R-:W-:Y:S02]  /*a820*/  F2FP.PACK_AB R52, R75, R74 ;  /* 0x0000004a4b34723e */ /* 0x002fe400000000ff */
[----:B------:R-:W-:-:S07]  /*a830*/  F2FP.PACK_AB R54, R73, R4 ;  /* 0x000000044936723e */ /* 0x000fce00000000ff */
[C---:B------:R-:W-:Y:S08]  /*a840*/  HMMA.16816.F32 R24, R52.reuse, R32, R24 ;  /* 0x000000203418723c */ /* 0x040ff00000001818 */
[C---:B------:R-:W-:Y:S01]  /*a850*/  HMMA.16816.F32 R20, R52.reuse, R34, R20 ;  /* 0x000000223414723c */ /* 0x040fe20000001814 */
[----:B------:R-:W1:Y:S07]  /*a860*/  LDSM.16.MT88.4 R32, [R233+0x10800] ;  /* 0x01080000e920783b */ /* 0x000e6e0000004200 */
[C---:B----4-:R-:W-:Y:S07]  /*a870*/  HMMA.16816.F32 R16, R52.reuse, R48, R16 ;  /* 0x000000303410723c */ /* 0x050fee0000001810 */
[----:B------:R-:W-:Y:S01]  /*a880*/  FADD.FTZ R49, R147, R136 ;  /* 0x0000008893317221 */ /* 0x000fe20000010000 */
[----:B------:R-:W-:Y:S01]  /*a890*/  HMMA.16816.F32 R12, R52, R50, R12 ;  /* 0x00000032340c723c */ /* 0x000fe2000000180c */
[----:B------:R-:W-:Y:S02]  /*a8a0*/  LDSM.16.MT88.4 R136, [R235+0x11800] ;  /* 0x01180000eb88783b */ /* 0x000fe40000004200 */
[----:B------:R-:W-:-:S02]  /*a8b0*/  FADD.FTZ R49, R142, R49 ;  /* 0x000000318e317221 */ /* 0x000fc40000010000 */
[----:B------:R-:W-:Y:S02]  /*a8c0*/  LDSM.16.MT88.4 R140, [R234+0x11800] ;  /* 0x01180000ea8c783b */ /* 0x000fe40000004200 */
[----:B------:R-:W-:Y:S01]  /*a8d0*/  FADD.FTZ R72, R144, R49 ;  /* 0x0000003190487221 */ /* 0x000fe20000010000 */
[----:B--2---:R-:W-:Y:S01]  /*a8e0*/  HMMA.16816.F32 R8, R52, R28, R8 ;  /* 0x0000001c3408723c */ /* 0x004fe20000001808 */
[----:B------:R-:W2:Y:S02]  /*a8f0*/  LDSM.16.MT88.4 R48, [R237+0x11000] ;  /* 0x01100000ed30783b */ /* 0x000ea40000004200 */
[----:B------:R-:W-:-:S04]  /*a900*/  FADD.FTZ R72, R153, R72 ;  /* 0x0000004899487221 */ /* 0x000fc80000010000 */
[----:B------:R-:W-:Y:S01]  /*a910*/  FADD.FTZ R29, R159, R72 ;  /* 0x000000489f1d7221 */ /* 0x000fe20000010000 */
[----:B------:R-:W-:Y:S03]  /*a920*/  HMMA.16816.F32 R44, R52, R30, R44 ;  /* 0x0000001e342c723c */ /* 0x000fe6000000182c */
[----:B------:R-:W-:-:S04]  /*a930*/  FADD.FTZ R29, R150, R29 ;  /* 0x0000001d961d7221 */ /* 0x000fc80000010000 */
[----:B------:R-:W-:Y:S01]  /*a940*/  FADD.FTZ R72, R152, R29 ;  /* 0x0000001d98487221 */ /* 0x000fe20000010000 */
[----:B-1----:R-:W-:Y:S01]  /*a950*/  HMMA.16816.F32 R40, R52, R32, R40 ;  /* 0x000000203428723c */ /* 0x002fe20000001828 */
[----:B------:R-:W1:Y:S02]  /*a960*/  LDSM.16.MT88.4 R28, [R235+0x11000] ;  /* 0x01100000eb1c783b */ /* 0x000e640000004200 */
[----:B------:R-:W-:-:S04]  /*a970*/  FADD.FTZ R72, R163, R72 ;  /* 0x00000048a3487221 */ /* 0x000fc80000010000 */
[----:B------:R-:W-:Y:S01]  /*a980*/  FADD.FTZ R33, R181, R72 ;  /* 0x00000048b5217221 */ /* 0x000fe20000010000 */
[----:B------:R-:W-:Y:S03]  /*a990*/  HMMA.16816.F32 R36, R52, R34, R36 ;  /* 0x000000223424723c */ /* 0x000fe60000001824 */
[----:B------:R-:W-:Y:S02]  /*a9a0*/  FADD.FTZ R33, R158, R33 ;  /* 0x000000219e217221 */ /* 0x000fe40000010000 */
[----:B------:R-:W-:Y:S02]  /*a9b0*/  LDSM.16.MT88.4 R156, [R237+0x11800] ;  /* 0x01180000ed9c783b */ /* 0x000fe40000004200 */
[----:B------:R-:W-:Y:S01]  /*a9c0*/  FADD.FTZ R72, R160, R33 ;  /* 0x00000021a0487221 */ /* 0x000fe20000010000 */
[----:B------:R-:W-:Y:S01]  /*a9d0*/  F2FP.PACK_AB R53, R70, R3 ;  /* 0x000000034635723e */ /* 0x000fe200000000ff */
[----:B------:R-:W3:Y:S01]  /*a9e0*/  LDSM.16.MT88.4 R32, [R234+0x11000] ;  /* 0x01100000ea20783b */ /* 0x000ee20000004200 */
[----:B------:R-:W-:Y:S01]  /*a9f0*/  F2FP.PACK_AB R55, R67, R66 ;  /* 0x000000424337723e */ /* 0x000fe200000000ff */
[----:B------:R-:W-:Y:S01]  /*aa00*/  FADD.FTZ R72, R185, R72 ;  /* 0x00000048b9487221 */ /* 0x000fe20000010000 */
[----:B------:R-:W-:-:S02]  /*aa10*/  F2FP.PACK_AB R52, R69, R68 ;  /* 0x000000444534723e */ /* 0x000fc400000000ff */
[----:B------:R-:W-:-:S07]  /*aa20*/  F2FP.PACK_AB R54, R65, R64 ;  /* 0x000000404136723e */ /* 0x000fce00000000ff */
[C---:B--2---:R-:W-:Y:S07]  /*aa30*/  HMMA.16816.F32 R24, R52.reuse, R48, R24 ;  /* 0x000000303418723c */ /* 0x044fee0000001818 */
[----:B------:R-:W-:Y:S01]  /*aa40*/  FADD.FTZ R49, R213, R72 ;  /* 0x00000048d5317221 */ /* 0x000fe20000010000 */
[----:B------:R-:W-:Y:S01]  /*aa50*/  HMMA.16816.F32 R20, R52, R50, R20 ;  /* 0x000000323414723c */ /* 0x000fe20000001814 */
[----:B------:R-:W-:Y:S02]  /*aa60*/  FADD.FTZ R72, R172, R191 ;  /* 0x000000bfac487221 */ /* 0x000fe40000010000 */
[----:B------:R-:W-:-:S02]  /*aa70*/  FADD.FTZ R49, R166, R49 ;  /* 0x00000031a6317221 */ /* 0x000fc40000010000 */
[----:B------:R-:W-:Y:S02]  /*aa80*/  FADD.FTZ R72, R189, R72 ;  /* 0x00000048bd487221 */ /* 0x000fe40000010000 */
[----:B------:R-:W-:Y:S01]  /*aa90*/  FADD.FTZ R168, R168, R49 ;  /* 0x00000031a8a87221 */ /* 0x000fe20000010000 */
[C---:B-1----:R-:W-:Y:S01]  /*aaa0*/  HMMA.16816.F32 R16, R52.reuse, R28, R16 ;  /* 0x0000001c3410723c */ /* 0x042fe20000001810 */
[----:B------:R-:W-:Y:S01]  /*aab0*/  FADD.FTZ R173, R173, R72 ;  /* 0x00000048adad7221 */ /* 0x000fe20000010000 */
[----:B------:R-:W1:Y:S01]  /*aac0*/  LDSM.16.MT88.4 R48, [R233+0x11000] ;  /* 0x01100000e930783b */ /* 0x000e620000004200 */
[----:B------:R-:W-:Y:S02]  /*aad0*/  FADD.FTZ R207, R207, R168 ;  /* 0x000000a8cfcf7221 */ /* 0x000fe40000010000 */
[----:B------:R-:W-:Y:S02]  /*aae0*/  FADD.FTZ R178, R178, R173 ;  /* 0x000000adb2b27221 */ /* 0x000fe40000010000 */
[----:B------:R-:W-:Y:S01]  /*aaf0*/  FADD.FTZ R174, R174, R207 ;  /* 0x000000cfaeae7221 */ /* 0x000fe20000010000 */
[----:B------:R-:W-:Y:S01]  /*ab00*/  HMMA.16816.F32 R12, R52, R30, R12 ;  /* 0x0000001e340c723c */ /* 0x000fe2000000180c */
[----:B------:R-:W-:-:S02]  /*ab10*/  FADD.FTZ R167, R167, R178 ;  /* 0x000000b2a7a77221 */ /* 0x000fc40000010000 */
[----:B------:R-:W-:Y:S02]  /*ab20*/  FADD.FTZ R183, R183, R174 ;  /* 0x000000aeb7b77221 */ /* 0x000fe40000010000 */
[----:B------:R-:W-:Y:S02]  /*ab30*/  FADD.FTZ R180, R180, R167 ;  /* 0x000000a7b4b47221 */ /* 0x000fe40000010000 */
[----:B------:R-:W-:Y:S01]  /*ab40*/  FADD.FTZ R176, R176, R183 ;  /* 0x000000b7b0b07221 */ /* 0x000fe20000010000 */
[----:B---3--:R-:W-:Y:S01]  /*ab50*/  HMMA.16816.F32 R8, R52, R32, R8 ;  /* 0x000000203408723c */ /* 0x008fe20000001808 */
[----:B------:R-:W-:Y:S02]  /*ab60*/  FADD.FTZ R135, R135, R180 ;  /* 0x000000b487877221 */ /* 0x000fe40000010000 */
[----:B------:R-:W-:Y:S02]  /*ab70*/  FADD.FTZ R176, R177, R176 ;  /* 0x000000b0b1b07221 */ /* 0x000fe40000010000 */
[----:B------:R-:W-:-:S02]  /*ab80*/  FADD.FTZ R186, R186, R135 ;  /* 0x00000087baba7221 */ /* 0x000fc40000010000 */
[----:B------:R-:W-:Y:S01]  /*ab90*/  FADD.FTZ R161, R161, R176 ;  /* 0x000000b0a1a17221 */ /* 0x000fe20000010000 */
[----:B------:R-:W-:Y:S01]  /*aba0*/  HMMA.16816.F32 R44, R52, R34, R44 ;  /* 0x00000022342c723c */ /* 0x000fe2000000182c */
[----:B------:R-:W-:Y:S02]  /*abb0*/  FADD.FTZ R109, R109, R186 ;  /* 0x000000ba6d6d7221 */ /* 0x000fe40000010000 */
[----:B------:R-:W-:Y:S02]  /*abc0*/  FADD.FTZ R182, R182, R161 ;  /* 0x000000a1b6b67221 */ /* 0x000fe40000010000 */
[----:B------:R-:W-:Y:S02]  /*abd0*/  FADD.FTZ R109, R188, R109 ;  /* 0x0000006dbc6d7221 */ /* 0x000fe40000010000 */
[----:B------:R-:W-:Y:S02]  /*abe0*/  FADD.FTZ R149, R149, R182 ;  /* 0x000000b695957221 */ /* 0x000fe40000010000 */
[----:B------:R-:W-:-:S02]  /*abf0*/  FADD.FTZ R100, R100, R109 ;  /* 0x0000006d64647221 */ /* 0x000fc40000010000 */
[----:B------:R-:W-:Y:S01]  /*ac00*/  FADD.FTZ R184, R184, R149 ;  /* 0x00000095b8b87221 */ /* 0x000fe20000010000 */
[----:B------:R-:W-:Y:S01]  /*ac10*/  F2FP.PACK_AB R149, R63, R62 ;  /* 0x0000003e3f95723e */ /* 0x000fe200000000ff */
[----:B------:R-:W-:Y:S02]  /*ac20*/  FADD.FTZ R101, R101, R100 ;  /* 0x0000006465657221 */ /* 0x000fe40000010000 */
[----:B------:R-:W-:Y:S02]  /*ac30*/  FADD.FTZ R5, R5, R184 ;  /* 0x000000b805057221 */ /* 0x000fe40000010000 */
[----:B------:R-:W-:Y:S01]  /*ac40*/  FADD.FTZ R96, R96, R101 ;  /* 0x0000006560607221 */ /* 0x000fe20000010000 */
[----:B-1----:R-:W-:Y:S01]  /*ac50*/  HMMA.16816.F32 R40, R52, R48, R40 ;  /* 0x000000303428723c */ /* 0x002fe20000001828 */
[----:B------:R-:W-:Y:S02]  /*ac60*/  FADD.FTZ R5, R102, R5 ;  /* 0x0000000566057221 */ /* 0x000fe40000010000 */
[----:B------:R-:W-:-:S02]  /*ac70*/  FADD.FTZ R97, R97, R96 ;  /* 0x0000006061617221 */ /* 0x000fc40000010000 */
[----:B------:R-:W-:Y:S02]  /*ac80*/  FADD.FTZ R98, R98, R5 ;  /* 0x0000000562627221 */ /* 0x000fe40000010000 */
[----:B------:R-:W-:Y:S01]  /*ac90*/  FADD.FTZ R92, R92, R97 ;  /* 0x000000615c5c7221 */ /* 0x000fe20000010000 */
[----:B------:R-:W-:Y:S01]  /*aca0*/  HMMA.16816.F32 R36, R52, R50, R36 ;  /* 0x000000323424723c */ /* 0x000fe20000001824 */
[----:B------:R-:W-:Y:S02]  /*acb0*/  FADD.FTZ R99, R99, R98 ;  /* 0x0000006263637221 */ /* 0x000fe40000010000 */
[----:B------:R-:W-:Y:S02]  /*acc0*/  FADD.FTZ R93, R93, R92 ;  /* 0x0000005c5d5d7221 */ /* 0x000fe40000010000 */
[----:B------:R-:W-:Y:S02]  /*acd0*/  FADD.FTZ R94, R94, R99 ;  /* 0x000000635e5e7221 */ /* 0x000fe40000010000 */
[----:B------:R-:W-:-:S02]  /*ace0*/  FADD.FTZ R88, R88, R93 ;  /* 0x0000005d58587221 */ /* 0x000fc40000010000 */
[----:B------:R-:W-:Y:S02]  /*acf0*/  FADD.FTZ R95, R95, R94 ;  /* 0x0000005e5f5f7221 */ /* 0x000fe40000010000 */
[----:B------:R-:W-:Y:S02]  /*ad00*/  FFMA.FTZ R28, R105, c[0x0][0x23c], -R112 ;  /* 0x00008f00691c7a23 */ /* 0x000fe40000010870 */
[----:B------:R-:W-:Y:S02]  /*ad10*/  FADD.FTZ R90, R90, R95 ;  /* 0x0000005f5a5a7221 */ /* 0x000fe40000010000 */
[--C-:B------:R-:W-:Y:S02]  /*ad20*/  FFMA.FTZ R29, R60, c[0x0][0x23c], -R114.reuse ;  /* 0x00008f003c1d7a23 */ /* 0x100fe40000010872 */
[--C-:B------:R-:W-:Y:S01]  /*ad30*/  FFMA.FTZ R30, R61, c[0x0][0x23c], -R114.reuse ;  /* 0x00008f003d1e7a23 */ /* 0x100fe20000010872 */
[----:B------:R-:W1:Y:S01]  /*ad40*/  MUFU.EX2 R28, R28 ;  /* 0x0000001c001c7308 */ /* 0x000e620000000800 */
[----:B------:R-:W-:-:S02]  /*ad50*/  FFMA.FTZ R31, R106, c[0x0][0x23c], -R114 ;  /* 0x00008f006a1f7a23 */ /* 0x000fc40000010872 */
[----:B------:R-:W-:Y:S02]  /*ad60*/  FFMA.FTZ R32, R113, c[0x0][0x23c], -R114 ;  /* 0x00008f0071207a23 */ /* 0x000fe40000010872 */
[----:B------:R-:W-:Y:S02]  /*ad70*/  FADD.FTZ R91, R91, R90 ;  /* 0x0000005a5b5b7221 */ /* 0x000fe40000010000 */
[----:B------:R-:W-:Y:S01]  /*ad80*/  FADD.FTZ R89, R89, R88 ;  /* 0x0000005859597221 */ /* 0x000fe20000010000 */
[----:B------:R-:W-:Y:S01]  /*ad90*/  MUFU.EX2 R29, R29 ;  /* 0x0000001d001d7308 */ /* 0x000fe20000000800 */
[----:B------:R-:W-:Y:S02]  /*ada0*/  FADD.FTZ R86, R86, R91 ;  /* 0x0000005b56567221 */ /* 0x000fe40000010000 */
[----:B------:R-:W-:Y:S02]  /*adb0*/  FADD.FTZ R84, R84, R89 ;  /* 0x0000005954547221 */ /* 0x000fe40000010000 */
[----:B------:R-:W-:-:S02]  /*adc0*/  FADD.FTZ R87, R87, R86 ;  /* 0x0000005657577221 */ /* 0x000fc40000010000 */
[----:B------:R-:W-:Y:S01]  /*add0*/  FADD.FTZ R85, R85, R84 ;  /* 0x0000005455557221 */ /* 0x000fe20000010000 */
[----:B------:R-:W2:Y:S01]  /*ade0*/  MUFU.EX2 R30, R30 ;  /* 0x0000001e001e7308 */ /* 0x000ea20000000800 */
[----:B------:R-:W-:Y:S01]  /*adf0*/  FADD.FTZ R82, R82, R87 ;  /* 0x0000005752527221 */ /* 0x000fe20000010000 */
[----:B-1----:R-:W-:Y:S01]  /*ae00*/  F2FP.PACK_AB R151, R28, R71 ;  /* 0x000000471c97723e */ /* 0x002fe200000000ff */
[----:B------:R-:W-:Y:S02]  /*ae10*/  FADD.FTZ R80, R80, R85 ;  /* 0x0000005550507221 */ /* 0x000fe40000010000 */
[----:B------:R-:W-:Y:S02]  /*ae20*/  FADD.FTZ R83, R83, R82 ;  /* 0x0000005253537221 */ /* 0x000fe40000010000 */
[----:B------:R-:W-:Y:S01]  /*ae30*/  FADD.FTZ R81, R81, R80 ;  /* 0x0000005051517221 */ /* 0x000fe20000010000 */
[----:B------:R-:W-:Y:S01]  /*ae40*/  MUFU.EX2 R31, R31 ;  /* 0x0000001f001f7308 */ /* 0x000fe20000000800 */
[----:B------:R-:W-:-:S02]  /*ae50*/  FADD.FTZ R56, R56, R83 ;  /* 0x0000005338387221 */ /* 0x000fc40000010000 */
[----:B------:R-:W-:Y:S02]  /*ae60*/  FADD.FTZ R74, R74, R81 ;  /* 0x000000514a4a7221 */ /* 0x000fe40000010000 */
[----:B------:R-:W-:Y:S02]  /*ae70*/  FADD.FTZ R57, R57, R56 ;  /* 0x0000003839397221 */ /* 0x000fe40000010000 */
[----:B------:R-:W-:Y:S01]  /*ae80*/  FADD.FTZ R75, R75, R74 ;  /* 0x0000004a4b4b7221 */ /* 0x000fe20000010000 */
[----:B------:R-:W1:Y:S01]  /*ae90*/  MUFU.EX2 R32, R32 ;  /* 0x0000002000207308 */ /* 0x000e620000000800 */
[----:B--2---:R-:W-:Y:S01]  /*aea0*/  F2FP.PACK_AB R148, R30, R29 ;  /* 0x0000001d1e94723e */ /* 0x004fe200000000ff */
[----:B------:R-:W-:Y:S01]  /*aeb0*/  FADD.FTZ R58, R58, R57 ;  /* 0x000000393a3a7221 */ /* 0x000fe20000010000 */
[----:B-1----:R-:W-:-:S07]  /*aec0*/  F2FP.PACK_AB R150, R32, R31 ;  /* 0x0000001f2096723e */ /* 0x002fce00000000ff */
[C---:B------:R-:W-:Y:S07]  /*aed0*/  HMMA.16816.F32 R152, R148.reuse, R140, R8 ;  /* 0x0000008c9498723c */ /* 0x040fee0000001808 */
[----:B------:R-:W-:Y:S01]  /*aee0*/  FADD.FTZ R8, R4, R75 ;  /* 0x0000004b04087221 */ /* 0x000fe20000010000 */
[----:B------:R-:W-:Y:S01]  /*aef0*/  HMMA.16816.F32 R160, R148, R156, R24 ;  /* 0x0000009c94a0723c */ /* 0x000fe20000001818 */
[----:B------:R-:W-:Y:S02]  /*af00*/  FADD.FTZ R4, R59, R58 ;  /* 0x0000003a3b047221 */ /* 0x000fe40000010000 */
[----:B------:R-:W-:-:S02]  /*af10*/  FADD.FTZ R73, R73, R8 ;  /* 0x0000000849497221 */ /* 0x000fc40000010000 */
[----:B------:R-:W-:Y:S02]  /*af20*/  FADD.FTZ R3, R3, R4 ;  /* 0x0000000403037221 */ /* 0x000fe40000010000 */
[----:B------:R-:W-:Y:S01]  /*af30*/  FADD.FTZ R68, R68, R73 ;  /* 0x0000004944447221 */ /* 0x000fe20000010000 */
[C---:B------:R-:W-:Y:S01]  /*af40*/  HMMA.16816.F32 R156, R148.reuse, R158, R20 ;  /* 0x0000009e949c723c */ /* 0x040fe20000001814 */
        /* <DEDUP_REMOVED lines=10> */
[----:B------:R-:W-:Y:S01]  /*aff0*/  HMMA.16816.F32 R136, R148, R138, R12 ;  /* 0x0000008a9488723c */ /* 0x000fe2000000180c */
[----:B------:R-:W-:Y:S02]  /*b000*/  FADD.FTZ R62, R63, R62 ;  /* 0x0000003e3f3e7221 */ /* 0x000fe40000010000 */
[----:B------:R-:W-:Y:S02]  /*b010*/  FADD.FTZ R30, R30, R29 ;  /* 0x0000001d1e1e7221 */ /* 0x000fe40000010000 */
[----:B------:R-:W-:-:S02]  /*b020*/  FADD.FTZ R71, R71, R62 ;  /* 0x0000003e47477221 */ /* 0x000fc40000010000 */
[----:B------:R-:W-:Y:S01]  /*b030*/  FADD.FTZ R31, R31, R30 ;  /* 0x0000001e1f1f7221 */ /* 0x000fe20000010000 */
[----:B------:R-:W-:Y:S01]  /*b040*/  HMMA.16816.F32 R140, R148, R142, R44 ;  /* 0x0000008e948c723c */ /* 0x000fe2000000182c */
[----:B------:R-:W-:Y:S02]  /*b050*/  FADD.FTZ R4, R28, R71 ;  /* 0x000000471c047221 */ /* 0x000fe40000010000 */
[----:B------:R-:W-:-:S03]  /*b060*/  FADD.FTZ R3, R32, R31 ;  /* 0x0000001f20037221 */ /* 0x000fc60000010000 */
[----:B------:R2:W-:Y:S04]  /*b070*/  STL [R1], R4 ;  /* 0x0000000401007387 */ /* 0x0005e80000100800 */
[----:B------:R2:W-:Y:S01]  /*b080*/  STL [R1+0x4], R3 ;  /* 0x0000040301007387 */ /* 0x0005e20000100800 */
[C---:B-1----:R-:W-:Y:S08]  /*b090*/  HMMA.16816.F32 R144, R148.reuse, R20, R40 ;  /* 0x000000149490723c */ /* 0x042ff00000001828 */
[----:B------:R-:W-:Y:S01]  /*b0a0*/  HMMA.16816.F32 R148, R148, R22, R36 ;  /* 0x000000169494723c */ /* 0x000fe20000001824 */
[----:B------:R-:W-:Y:S07]  /*b0b0*/  @!P0 BRA `(.L_x_765) ;  /* 0x00007af000008947 */ /* 0x000fee0003800000 */
[----:B------:R-:W-:Y:S01]  /*b0c0*/  PLOP3.LUT P0, PT, PT, PT, UP5, 0x80, 0x0 ;  /* 0x000000000000781c */ /* 0x000fe20003f0f058 */
[----:B------:R-:W-:-:S04]  /*b0d0*/  DEPBAR.LE SB0, 0x0 ;  /* 0x000080000000791a */ /* 0x000fc80000000000 */
[----:B------:R-:W-:Y:S01]  /*b0e0*/  UIADD3 UR17, UR6, -0x2, URZ ;  /* 0xfffffffe06117890 */ /* 0x000fe2000fffe03f */
[----:B------:R-:W-:Y:S07]  /*b0f0*/  BAR.SYNC.DEFER_BLOCKING 0x0 ;  /* 0x0000000000007b1d */ /* 0x000fee0000010000 */
[----:B------:R-:W-:Y:S05]  /*b100*/  @!P0 BRA `(.L_x_766) ;  /* 0x0000047000008947 */ /* 0x000fea0003800000 */
[----:B------:R-:W1:Y:S01]  /*b110*/  I2F.RP R8, UR7 ;  /* 0x0000000700087d06 */ /* 0x000e620008209400 */
[----:B------:R-:W-:Y:S02]  /*b120*/  USHF.L.U32 UR4, UR17, 0x8, URZ ;  /* 0x0000000811047899 */ /* 0x000fe4000800063f */
[----:B------:R-:W-:-:S02]  /*b130*/  UMOV UR26, URZ ;  /* 0x0000003f001a7c82 */ /* 0x000fc40008000000 */
[----:B------:R-:W-:Y:S02]  /*b140*/  UIADD3 UR24, UR4, 0x100, URZ ;  /* 0x0000010004187890 */ /* 0x000fe4000fffe03f */
[----:B--2---:R-:W-:-:S04]  /*b150*/  MOV R3, UR4 ;  /* 0x0000000400037c02 */ /* 0x004fc80008000f00 */
[----:B------:R-:W-:Y:S01]  /*b160*/  IMAD.U32 R4, RZ, RZ, UR24 ;  /* 0x00000018ff047e24 */ /* 0x000fe2000f8e00ff */
[----:B------:R-:W-:Y:S01]  /*b170*/  IABS R3, R3 ;  /* 0x0000000300037213 */ /* 0x000fe20000000000 */
[----:B-1----:R-:W1:Y:S03]  /*b180*/  MUFU.RCP R5, R8 ;  /* 0x0000000800057308 */ /* 0x002e660000001000 */
[----:B------:R-:W-:Y:S01]  /*b190*/  IABS R4, R4 ;  /* 0x0000000400047213 */ /* 0x000fe20000000000 */
[----:B------:R-:W2:Y:S08]  /*b1a0*/  R2UR UR8, R3 ;  /* 0x00000000030873c2 */ /* 0x000eb000000e0000 */
[----:B------:R-:W3:Y:S01]  /*b1b0*/  R2UR UR15, R4 ;  /* 0x00000000040f73c2 */ /* 0x000ee200000e0000 */
[----:B-1----:R-:W-:-:S06]  /*b1c0*/  IADD3 R5, R5, 0xffffffe, RZ ;  /* 0x0ffffffe05057810 */ /* 0x002fcc0007ffe0ff */
[----:B------:R-:W1:Y:S02]  /*b1d0*/  F2I.FTZ.U32.TRUNC.NTZ R5, R5 ;  /* 0x0000000500057305 */ /* 0x000e64000021f000 */
[----:B-1----:R-:W1:Y:S02]  /*b1e0*/  R2UR UR27, R5 ;  /* 0x00000000051b73c2 */ /* 0x002e6400000e0000 */
[----:B-1----:R-:W-:-:S04]  /*b1f0*/  UIADD3 UR5, URZ, -UR27, URZ ;  /* 0x8000001b3f057290 */ /* 0x002fc8000fffe03f */
[----:B------:R-:W-:-:S04]  /*b200*/  UIMAD UR5, UR5, UR7, URZ ;  /* 0x00000007050572a4 */ /* 0x000fc8000f8e023f */
[----:B------:R-:W-:-:S04]  /*b210*/  UIMAD.WIDE.U32 UR28, UR27, UR5, UR26 ;  /* 0x000000051b1c72a5 */ /* 0x000fc8000f8e001a */
[----:B---3--:R-:W-:Y:S02]  /*b220*/  UIMAD.WIDE.U32 UR26, UR29, UR15, URZ ;  /* 0x0000000f1d1a72a5 */ /* 0x008fe4000f8e003f */
[----:B--2---:R-:W-:Y:S02]  /*b230*/  UIMAD.WIDE.U32 UR28, UR29, UR8, URZ ;  /* 0x000000081d1c72a5 */ /* 0x004fe4000f8e003f */
[----:B------:R-:W-:-:S04]  /*b240*/  UIADD3 UR9, -UR27, URZ, URZ ;  /* 0x0000003f1b097290 */ /* 0x000fc8000fffe13f */
[----:B------:R-:W-:Y:S02]  /*b250*/  UIMAD UR9, UR7, UR9, UR15 ;  /* 0x00000009070972a4 */ /* 0x000fe4000f8e020f */
[----:B------:R-:W-:Y:S02]  /*b260*/  UMOV UR25, UR29 ;  /* 0x0000001d00197c82 */ /* 0x000fe40008000000 */
[----:B------:R-:W-:Y:S02]  /*b270*/  UIADD3 UR5, -UR25, URZ, URZ ;  /* 0x0000003f19057290 */ /* 0x000fe4000fffe13f */
[----:B------:R-:W-:Y:S02]  /*b280*/  UISETP.GT.U32.AND UP2, UPT, UR7, UR9, UPT ;  /* 0x000000090700728c */ /* 0x000fe4000bf44070 */
[----:B------:R-:W-:-:S03]  /*b290*/  UIMAD UR8, UR7, UR5, UR8 ;  /* 0x00000005070872a4 */ /* 0x000fc6000f8e0208 */
[----:B------:R-:W-:Y:S02]  /*b2a0*/  ULDC UR5, c[0x0][0x2d0] ;  /* 0x0000b40000057ab9 */ /* 0x000fe40000000800 */
[----:B------:R-:W-:Y:S02]  /*b2b0*/  UISETP.GT.U32.AND UP1, UPT, UR7, UR8, UPT ;  /* 0x000000080700728c */ /* 0x000fe4000bf24070 */
[----:B------:R-:W-:Y:S02]  /*b2c0*/  ULOP3.LUT UR24, UR24, UR5, URZ, 0x3c, !UPT ;  /* 0x0000000518187292 */ /* 0x000fe4000f8e3c3f */
[----:B------:R-:W-:Y:S02]  /*b2d0*/  @!UP2 UIADD3 UR9, UR9, -UR7, URZ ;  /* 0x800000070909a290 */ /* 0x000fe4000fffe03f */
[----:B------:R-:W-:Y:S02]  /*b2e0*/  ULOP3.LUT UR4, UR4, UR5, URZ, 0x3c, !UPT ;  /* 0x0000000504047292 */ /* 0x000fe4000f8e3c3f */
[----:B------:R-:W-:-:S02]  /*b2f0*/  UISETP.GE.U32.AND UP4, UPT, UR9, UR7, UPT ;  /* 0x000000070900728c */ /* 0x000fc4000bf86070 */
[----:B------:R-:W-:Y:S02]  /*b300*/  UISETP.GE.AND UP0, UPT, UR4, URZ, UPT ;  /* 0x0000003f0400728c */ /* 0x000fe4000bf06270 */
[----:B------:R-:W-:Y:S02]  /*b310*/  @!UP1 UIADD3 UR8, UR8, -UR7, URZ ;  /* 0x8000000708089290 */ /* 0x000fe4000fffe03f */
[----:B------:R-:W-:Y:S02]  /*b320*/  @!UP1 UIADD3 UR25, UR25, 0x1, URZ ;  /* 0x0000000119199890 */ /* 0x000fe4000fffe03f */
[----:B------:R-:W-:Y:S02]  /*b330*/  UISETP.GE.U32.AND UP3, UPT, UR8, UR7, UPT ;  /* 0x000000070800728c */ /* 0x000fe4000bf66070 */
[----:B------:R-:W-:Y:S02]  /*b340*/  UISETP.GE.AND UP1, UPT, UR24, URZ, UPT ;  /* 0x0000003f1800728c */ /* 0x000fe4000bf26270 */
[----:B------:R-:W-:-:S02]  /*b350*/  @!UP2 UIADD3 UR27, UR27, 0x1, URZ ;  /* 0x000000011b1ba890 */ /* 0x000fc4000fffe03f */
[----:B------:R-:W-:Y:S02]  /*b360*/  UISETP.NE.AND UP2, UPT, URZ, UR5, UPT ;  /* 0x000000053f00728c */ /* 0x000fe4000bf45270 */
[----:B------:R-:W-:Y:S02]  /*b370*/  @UP4 UIADD3 UR27, UR27, 0x1, URZ ;  /* 0x000000011b1b4890 */ /* 0x000fe4000fffe03f */
[----:B------:R-:W-:Y:S02]  /*b380*/  ULOP3.LUT UR4, URZ, UR5, URZ, 0x33, !UPT ;  /* 0x000000053f047292 */ /* 0x000fe4000f8e333f */
[----:B------:R-:W-:Y:S02]  /*b390*/  @UP3 UIADD3 UR25, UR25, 0x1, URZ ;  /* 0x0000000119193890 */ /* 0x000fe4000fffe03f */
[----:B------:R-:W-:Y:S02]  /*b3a0*/  @!UP1 UIADD3 UR27, -UR27, URZ, URZ ;  /* 0x0000003f1b1b9290 */ /* 0x000fe4000fffe13f */
[----:B------:R-:W-:-:S02]  /*b3b0*/  @!UP0 UIADD3 UR25, -UR25, URZ, URZ ;  /* 0x0000003f19198290 */ /* 0x000fc4000fffe13f */
[----:B------:R-:W-:Y:S02]  /*b3c0*/  USEL UR27, UR4, UR27, !UP2 ;  /* 0x0000001b041b7287 */ /* 0x000fe4000d000000 */
[----:B------:R-:W-:Y:S02]  /*b3d0*/  USEL UR4, UR4, UR25, !UP2 ;  /* 0x0000001904047287 */ /* 0x000fe4000d000000 */
[----:B------:R-:W-:Y:S02]  /*b3e0*/  UIMAD.WIDE UR8, UR27, 0x4, UR18 ;  /* 0x000000041b0878a5 */ /* 0x000fe4000f8e0212 */
[----:B------:R-:W-:-:S04]  /*b3f0*/  UIMAD.WIDE UR24, UR4, 0x4, UR18 ;  /* 0x00000004041878a5 */ /* 0x000fc8000f8e0212 */
[----:B------:R-:W-:Y:S01]  /*b400*/  IMAD.U32 R10, RZ, RZ, UR8 ;  /* 0x00000008ff0a7e24 */ /* 0x000fe2000f8e00ff */
[----:B------:R-:W-:Y:S01]  /*b410*/  MOV R11, UR9 ;  /* 0x00000009000b7c02 */ /* 0x000fe20008000f00 */
[----:B------:R-:W-:Y:S01]  /*b420*/  IMAD.U32 R8, RZ, RZ, UR24 ;  /* 0x00000018ff087e24 */ /* 0x000fe2000f8e00ff */
[----:B------:R-:W-:-:S03]  /*b430*/  MOV R9, UR25 ;  /* 0x0000001900097c02 */ /* 0x000fc60008000f00 */
[----:B------:R-:W2:Y:S04]  /*b440*/  LDG.E R3, [R10.64] ;  /* 0x000000140a037981 */ /* 0x000ea8000c1e1900 */
[----:B------:R1:W2:Y:S01]  /*b450*/  LDG.E R4, [R8.64] ;  /* 0x0000001408047981 */ /* 0x0002a2000c1e1900 */
[----:B------:R-:W-:-:S04]  /*b460*/  UIADD3 UR8, UR27, -UR4, URZ ;  /* 0x800000041b087290 */ /* 0x000fc8000fffe03f */
[----:B------:R-:W-:-:S03]  /*b470*/  UIMAD UR8, UR8, UR5, -0x100 ;  /* 0xffffff00080874a4 */ /* 0x000fc6000f8e0205 */
[----:B------:R-:W-:Y:S02]  /*b480*/  ULDC.64 UR4, c[0x0][0x1a0] ;  /* 0x0000680000047ab9 */ /* 0x000fe40000000a00 */
[----:B------:R-:W-:Y:S02]  /*b490*/  USHF.R.S32.HI UR7, URZ, 0x1f, UR8 ;  /* 0x0000001f3f077899 */ /* 0x000fe40008011408 */
[----:B------:R-:W-:Y:S02]  /*b4a0*/  UIMAD.WIDE.U32 UR24, UR8, UR4, URZ ;  /* 0x00000004081872a5 */ /* 0x000fe4000f8e003f */
[----:B------:R-:W-:-:S04]  /*b4b0*/  UIMAD UR7, UR7, UR4, URZ ;  /* 0x00000004070772a4 */ /* 0x000fc8000f8e023f */
[----:B------:R-:W-:-:S04]  /*b4c0*/  UIMAD UR5, UR8, UR5, UR7 ;  /* 0x00000005080572a4 */ /* 0x000fc8000f8e0207 */
[----:B------:R-:W-:Y:S01]  /*b4d0*/  UIADD3 UR5, UR25, UR5, URZ ;  /* 0x0000000519057290 */ /* 0x000fe2000fffe03f */
[----:B-1----:R-:W-:Y:S01]  /*b4e0*/  IMAD.U32 R9, RZ, RZ, UR25 ;  /* 0x00000019ff097e24 */ /* 0x002fe2000f8e00ff */
[----:B------:R-:W-:-:S04]  /*b4f0*/  MOV R8, UR24 ;  /* 0x0000001800087c02 */ /* 0x000fc80008000f00 */
[----:B------:R-:W-:Y:S01]  /*b500*/  MOV R9, UR5 ;  /* 0x0000000500097c02 */ /* 0x000fe20008000f00 */
[----:B--2---:R-:W-:-:S05]  /*b510*/  IMAD.IADD R4, R4, 0x1, -R3 ;  /* 0x0000000104047824 */ /* 0x004fca00078e0a03 */
[----:B------:R-:W-:-:S05]  /*b520*/  SHF.R.S32.HI R3, RZ, 0x1f, R4 ;  /* 0x0000001fff037819 */ /* 0x000fca0000011404 */
[----:B------:R-:W-:-:S04]  /*b530*/  IMAD R3, R3, c[0x0][0x188], RZ ;  /* 0x0000620003037a24 */ /* 0x000fc800078e02ff */
[C---:B------:R-:W-:Y:S02]  /*b540*/  IMAD R3, R4.reuse, c[0x0][0x18c], R3 ;  /* 0x0000630004037a24 */ /* 0x040fe400078e0203 */
[----:B------:R-:W-:-:S04]  /*b550*/  IMAD.WIDE.U32 R4, R4, c[0x0][0x188], R8 ;  /* 0x0000620004047a25 */ /* 0x000fc800078e0008 */
[----:B------:R-:W-:Y:S01]  /*b560*/  IMAD.IADD R3, R5, 0x1, R3 ;  /* 0x0000000105037824 */ /* 0x000fe200078e0203 */
[----:B------:R-:W-:Y:S05]  /*b570*/  BRA `(.L_x_767) ;  /* 0x0000004000007947 */ /* 0x000fea0003800000 */
.L_x_766:
[----:B------:R-:W-:-:S04]  /*b580*/  ULEA UR4, -UR12, URZ, 0x8 ;  /* 0x0000003f0c047291 */ /* 0x000fc8000f8e413f */
[----:B------:R-:W-:Y:S02]  /*b590*/  USHF.R.S32.HI UR5, URZ, 0x1f, UR4 ;  /* 0x0000001f3f057899 */ /* 0x000fe40008011404 */
[----:B--2---:R-:W-:-:S04]  /*b5a0*/  MOV R4, UR4 ;  /* 0x0000000400047c02 */ /* 0x004fc80008000f00 */
[----:B------:R-:W-:Y:S02]  /*b5b0*/  MOV R3, UR5 ;  /* 0x0000000500037c02 */ /* 0x000fe40008000f00 */
.L_x_767:
[----:B------:R-:W-:Y:S01]  /*b5c0*/  ISETP.GE.AND P0, PT, R246, c[0x0][0x220], PT ;  /* 0x00008800f6007a0c */ /* 0x000fe20003f06270 */
[----:B------:R-:W-:Y:S01]  /*b5d0*/  IMAD.U32 R5, RZ, RZ, UR12 ;  /* 0x0000000cff057e24 */ /* 0x000fe2000f8e00ff */
[C---:B------:R-:W-:Y:S01]  /*b5e0*/  LEA R200, P3, R4.reuse, R200, 0x1 ;  /* 0x000000c804c87211 */ /* 0x040fe200078608ff */
[----:B------:R-:W-:Y:S01]  /*b5f0*/  IMAD.U32 R9, RZ, RZ, UR12 ;  /* 0x0000000cff097e24 */ /* 0x000fe2000f8e00ff */
[----:B------:R-:W-:Y:S01]  /*b600*/  IADD3 R196, R239, 0x1000, RZ ;  /* 0x00001000efc47810 */ /* 0x000fe20007ffe0ff */
[----:B------:R-:W-:Y:S01]  /*b610*/  IMAD.U32 R7, RZ, RZ, UR12 ;  /* 0x0000000cff077e24 */ /* 0x000fe2000f8e00ff */
[----:B------:R-:W-:Y:S01]  /*b620*/  LEA.HI.X R201, R4, R201, R3, 0x1, P3 ;  /* 0x000000c904c97211 */ /* 0x000fe200018f0c03 */
[----:B------:R-:W-:Y:S01]  /*b630*/  IMAD.U32 R23, RZ, RZ, UR12 ;  /* 0x0000000cff177e24 */ /* 0x000fe2000f8e00ff */
[----:B------:R-:W-:Y:S01]  /*b640*/  USHF.L.U32 UR4, UR17, 0x8, URZ ;  /* 0x0000000811047899 */ /* 0x000fe2000800063f */
[----:B------:R-:W-:Y:S01]  /*b650*/  IMAD.U32 R24, RZ, RZ, UR12 ;  /* 0x0000000cff187e24 */ /* 0x000fe2000f8e00ff */
[----:B------:R-:W-:Y:S01]  /*b660*/  UISETP.GE.AND UP0, UPT, UR6, 0x3, UPT ;  /* 0x000000030600788c */ /* 0x000fe2000bf06270 */
[----:B------:R-:W-:-:S02]  /*b670*/  IMAD.U32 R26, RZ, RZ, UR12 ;  /* 0x0000000cff1a7e24 */ /* 0x000fc4000f8e00ff */
[----:B------:R-:W-:Y:S01]  /*b680*/  @!P0 IMAD.MOV.U32 R194, RZ, RZ, c[0x0][0x1a4] ;  /* 0x00006900ffc28624 */ /* 0x000fe200078e00ff */
[-C--:B------:R-:W-:Y:S01]  /*b690*/  @!P0 LEA R5, P1, R5, R6.reuse, 0x5 ;  /* 0x0000000605058211 */ /* 0x080fe200078228ff */
[----:B------:R-:W-:Y:S01]  /*b6a0*/  @!P0 IMAD.MOV.U32 R10, RZ, RZ, c[0x0][0x1a4] ;  /* 0x00006900ff0a8624 */ /* 0x000fe200078e00ff */
[----:B------:R-:W-:Y:S01]  /*b6b0*/  @P0 STS.128 [R244+0xa000], RZ ;  /* 0x00a000fff4000388 */ /* 0x000fe20000000c00 */
[----:B------:R-:W-:Y:S01]  /*b6c0*/  @!P0 IMAD.MOV.U32 R12, RZ, RZ, R6 ;  /* 0x000000ffff0c8224 */ /* 0x000fe200078e0006 */
[-C--:B------:R-:W-:Y:S01]  /*b6d0*/  @!P0 LEA.HI.X R8, R9, R195.reuse, R194, 0x5, P1 ;  /* 0x000000c309088211 */ /* 0x080fe200008f2cc2 */
[----:B------:R-:W-:Y:S01]  /*b6e0*/  @!P0 IMAD.MOV.U32 R194, RZ, RZ, R6 ;  /* 0x000000ffffc28224 */ /* 0x000fe200078e0006 */
[----:B------:R-:W-:Y:S01]  /*b6f0*/  @!P0 LEA R7, P1, R7, R6, 0x6 ;  /* 0x0000000607078211 */ /* 0x000fe200078230ff */
[--C-:B------:R-:W-:Y:S01]  /*b700*/  @!P0 IMAD.MOV.U32 R13, RZ, RZ, R195.reuse ;  /* 0x000000ffff0d8224 */ /* 0x100fe200078e00c3 */
[----:B------:R-:W-:Y:S01]  /*b710*/  @!PT LDS RZ, [RZ] ;  /* 0x00000000fffff984 */ /* 0x000fe20000000800 */
[----:B------:R-:W-:Y:S01]  /*b720*/  @!PT LDS RZ, [RZ] ;  /* 0x00000000fffff984 */ /* 0x000fe20000000800 */
[----:B------:R-:W-:Y:S01]  /*b730*/  @!PT LDS RZ, [RZ] ;  /* 0x00000000fffff984 */ /* 0x000fe20000000800 */
[----:B------:R1:W-:Y:S01]  /*b740*/  @!P0 LDGSTS.E.BYPASS.LTC128B.128 [R244+0xa000], [R200.64] ;  /* 0x0a000000c8f48fae */ /* 0x0003e2000b901d54 */
[----:B------:R-:W-:Y:S01]  /*b750*/  @!P0 IMAD.WIDE.U32 R22, R23, 0x30, R194 ;  /* 0x0000003017168825 */ /* 0x000fe200078e00c2 */
[----:B------:R-:W-:-:S02]  /*b760*/  @!P0 LEA.HI.X R10, R9, R195, R10, 0x6, P1 ;  /* 0x000000c3090a8211 */ /* 0x000fc400008f340a */
[----:B------:R-:W-:Y:S01]  /*b770*/  @!P0 LEA R9, P1, R9, R6, 0x7 ;  /* 0x0000000609098211 */ /* 0x000fe200078238ff */
[----:B------:R-:W-:Y:S01]  /*b780*/  IMAD.U32 R28, RZ, RZ, UR12 ;  /* 0x0000000cff1c7e24 */ /* 0x000fe2000f8e00ff */
[----:B------:R-:W-:Y:S01]  /*b790*/  @P0 STS.128 [R244+0xa800], RZ ;  /* 0x00a800fff4000388 */ /* 0x000fe20000000c00 */
[----:B------:R-:W-:Y:S02]  /*b7a0*/  IMAD.U32 R11, RZ, RZ, UR12 ;  /* 0x0000000cff0b7e24 */ /* 0x000fe4000f8e00ff */
[----:B------:R-:W-:Y:S02]  /*b7b0*/  @!P0 IMAD.MOV.U32 R194, RZ, RZ, c[0x0][0x1a4] ;  /* 0x00006900ffc28624 */ /* 0x000fe400078e00ff */
[----:B------:R-:W-:Y:S02]  /*b7c0*/  IMAD.U32 R30, RZ, RZ, UR12 ;  /* 0x0000000cff1e7e24 */ /* 0x000fe4000f8e00ff */
[----:B------:R-:W-:Y:S02]  /*b7d0*/  IMAD.U32 R32, RZ, RZ, UR12 ;  /* 0x0000000cff207e24 */ /* 0x000fe4000f8e00ff */
[----:B------:R-:W-:-:S02]  /*b7e0*/  @!P0 IMAD.MOV.U32 R14, RZ, RZ, R6 ;  /* 0x000000ffff0e8224 */ /* 0x000fc400078e0006 */
[----:B------:R-:W-:Y:S02]  /*b7f0*/  @!P0 IMAD.MOV.U32 R15, RZ, RZ, R195 ;  /* 0x000000ffff0f8224 */ /* 0x000fe400078e00c3 */
[----:B------:R-:W-:Y:S02]  /*b800*/  IMAD.U32 R34, RZ, RZ, UR12 ;  /* 0x0000000cff227e24 */ /* 0x000fe4000f8e00ff */
[----:B------:R-:W-:Y:S02]  /*b810*/  IMAD.U32 R20, RZ, RZ, UR12 ;  /* 0x0000000cff147e24 */ /* 0x000fe4000f8e00ff */
[----:B------:R-:W-:-:S04]  /*b820*/  @!P0 IMAD.WIDE.U32 R24, R24, 0x50, R12 ;  /* 0x0000005018188825 */ /* 0x000fc800078e000c */
[----:B------:R-:W-:-:S04]  /*b830*/  @!P0 IMAD.WIDE.U32 R26, R26, 0x60, R12 ;  /* 0x000000601a1a8825 */ /* 0x000fc800078e000c */
[----:B------:R-:W-:Y:S01]  /*b840*/  @!P0 IMAD.WIDE.U32 R28, R28, 0x70, R12 ;  /* 0x000000701c1c8825 */ /* 0x000fe200078e000c */
[----:B------:R-:W-:Y:S02]  /*b850*/  @!P0 LEA.HI.X R12, R11, R195, R194, 0x7, P1 ;  /* 0x000000c30b0c8211 */ /* 0x000fe400008f3cc2 */
[----:B------:R-:W-:Y:S01]  /*b860*/  @!P0 IADD3 R11, P2, P1, R4, UR14, R6 ;  /* 0x0000000e040b8c10 */ /* 0x000fe2000f95e006 */
[----:B------:R-:W-:Y:S01]  /*b870*/  @!P0 IMAD.WIDE.U32 R30, R30, 0x90, R14 ;  /* 0x000000901e1e8825 */ /* 0x000fe200078e000e */
[----:B------:R-:W-:Y:S02]  /*b880*/  @!P0 IADD3 R26, P3, R4, R26, RZ ;  /* 0x0000001a041a8210 */ /* 0x000fe40007f7e0ff */
[----:B------:R-:W-:Y:S01]  /*b890*/  @!P0 IADD3.X R194, R3, UR13, R195, P2, P1 ;  /* 0x0000000d03c28c10 */ /* 0x000fe200097e24c3 */
[--C-:B------:R-:W-:Y:S01]  /*b8a0*/  @!P0 IMAD.WIDE.U32 R32, R32, 0xa0, R14.reuse ;  /* 0x000000a020208825 */ /* 0x100fe200078e000e */
[----:B------:R-:W-:Y:S02]  /*b8b0*/  @!P0 IADD3 R22, P1, R4, R22, RZ ;  /* 0x0000001604168210 */ /* 0x000fe40007f3e0ff */
[----:B------:R-:W-:Y:S01]  /*b8c0*/  @!P0 LEA R38, P2, R11, c[0x0][0x170], 0x1 ;  /* 0x00005c000b268a11 */ /* 0x000fe200078408ff */
[----:B------:R-:W-:-:S03]  /*b8d0*/  @!P0 IMAD.WIDE.U32 R34, R34, 0xb0, R14 ;  /* 0x000000b022228825 */ /* 0x000fc600078e000e */
[----:B------:R-:W-:Y:S01]  /*b8e0*/  @!P0 LEA.HI.X R39, R11, c[0x0][0x174], R194, 0x1, P2 ;  /* 0x00005d000b278a11 */ /* 0x000fe200010f0cc2 */
[----:B------:R-:W-:Y:S01]  /*b8f0*/  @!P0 IMAD.WIDE.U32 R20, R20, 0xc0, R14 ;  /* 0x000000c014148825 */ /* 0x000fe200078e000e */
[----:B------:R-:W-:-:S03]  /*b900*/  @!P0 IADD3 R28, P2, R4, R28, RZ ;  /* 0x0000001c041c8210 */ /* 0x000fc60007f5e0ff */
[----:B------:R-:W-:Y:S01]  /*b910*/  IMAD.U32 R16, RZ, RZ, UR12 ;  /* 0x0000000cff107e24 */ /* 0x000fe2000f8e00ff */
[----:B------:R-:W-:Y:S01]  /*b920*/  @!PT LDS RZ, [RZ] ;  /* 0x00000000fffff984 */ /* 0x000fe20000000800 */
[----:B------:R-:W-:Y:S01]  /*b930*/  @!PT LDS RZ, [RZ] ;  /* 0x00000000fffff984 */ /* 0x000fe20000000800 */
[----:B------:R-:W-:Y:S01]  /*b940*/  @!PT LDS RZ, [RZ] ;  /* 0x00000000fffff984 */ /* 0x000fe20000000800 */
[----:B------:R2:W-:Y:S01]  /*b950*/  @!P0 LDGSTS.E.BYPASS.LTC128B.128 [R244+0xa800], [R38.64] ;  /* 0x0a80000026f48fae */ /* 0x0005e2000b901d54 */
[----:B------:R-:W-:Y:S02]  /*b960*/  IMAD.U32 R14, RZ, RZ, UR12 ;  /* 0x0000000cff0e7e24 */ /* 0x000fe4000f8e00ff */
[----:B------:R-:W-:Y:S01]  /*b970*/  @!P0 IMAD.MOV.U32 R18, RZ, RZ, R6 ;  /* 0x000000ffff128224 */ /* 0x000fe200078e0006 */
[----:B------:R-:W-:Y:S01]  /*b980*/  @P0 STS.128 [R244+0xb000], RZ ;  /* 0x00b000fff4000388 */ /* 0x000fe20000000c00 */
[----:B------:R-:W-:Y:S02]  /*b990*/  @!P0 IMAD.MOV.U32 R19, RZ, RZ, R195 ;  /* 0x000000ffff138224 */ /* 0x000fe400078e00c3 */
[----:B------:R-:W-:Y:S02]  /*b9a0*/  IMAD.U32 R36, RZ, RZ, UR12 ;  /* 0x0000000cff247e24 */ /* 0x000fe4000f8e00ff */
[----:B------:R-:W-:-:S02]  /*b9b0*/  @!P0 IMAD.MOV.U32 R13, RZ, RZ, c[0x0][0x1a4] ;  /* 0x00006900ff0d8624 */ /* 0x000fc400078e00ff */
[----:B------:R-:W-:-:S04]  /*b9c0*/  @!P0 IMAD.WIDE.U32 R16, R16, 0xd0, R18 ;  /* 0x000000d010108825 */ /* 0x000fc800078e0012 */
[----:B------:R-:W-:-:S04]  /*b9d0*/  @!P0 IMAD.WIDE.U32 R14, R14, 0xe0, R18 ;  /* 0x000000e00e0e8825 */ /* 0x000fc800078e0012 */
[----:B------:R-:W-:-:S04]  /*b9e0*/  @!P0 IMAD.WIDE.U32 R36, R36, 0xf0, R18 ;  /* 0x000000f024248825 */ /* 0x000fc800078e0012 */
[----:B------:R-:W-:Y:S02]  /*b9f0*/  @!P0 IMAD R18, R13, 0x30, RZ ;  /* 0x000000300d128824 */ /* 0x000fe400078e02ff */
[----:B------:R-:W-:Y:S02]  /*ba00*/  @!P0 IMAD.MOV.U32 R6, RZ, RZ, c[0x0][0x1a4] ;  /* 0x00006900ff068624 */ /* 0x000fe400078e00ff */
[----:B------:R-:W-:Y:S01]  /*ba10*/  @!P0 IMAD.MOV.U32 R44, RZ, RZ, c[0x0][0x1a4] ;  /* 0x00006900ff2c8624 */ /* 0x000fe200078e00ff */
[C---:B------:R-:W-:Y:S01]  /*ba20*/  @!P0 IADD3.X R13, R3.reuse, R23, R18, P1, !PT ;  /* 0x00000017030d8210 */ /* 0x040fe20000ffe412 */
[----:B------:R-:W-:Y:S01]  /*ba30*/  @!P0 IMAD R6, R6, 0x50, RZ ;  /* 0x0000005006068824 */ /* 0x000fe200078e02ff */
[----:B------:R-:W-:Y:S01]  /*ba40*/  @!P0 IADD3 R24, P1, R4, R24, RZ ;  /* 0x0000001804188210 */ /* 0x000fe20007f3e0ff */
[----:B------:R-:W-:Y:S02]  /*ba50*/  @!P0 IMAD.MOV.U32 R18, RZ, RZ, c[0x0][0x1a4] ;  /* 0x00006900ff128624 */ /* 0x000fe400078e00ff */
[----:B------:R-:W-:Y:S01]  /*ba60*/  @!P0 IMAD R44, R44, 0x60, RZ ;  /* 0x000000602c2c8824 */ /* 0x000fe200078e02ff */
[C---:B------:R-:W-:Y:S01]  /*ba70*/  @!P0 IADD3.X R19, R3.reuse, R25, R6, P1, !PT ;  /* 0x0000001903138210 */ /* 0x040fe20000ffe406 */
[----:B------:R-:W-:Y:S01]  /*ba80*/  @!P0 IMAD R18, R18, 0x90, RZ ;  /* 0x0000009012128824 */ /* 0x000fe200078e02ff */
[----:B------:R-:W-:Y:S01]  /*ba90*/  @!P0 IADD3 R30, P1, R4, R30, RZ ;  /* 0x0000001e041e8210 */ /* 0x000fe20007f3e0ff */
[----:B------:R-:W-:Y:S01]  /*baa0*/  @!P0 IMAD.MOV.U32 R6, RZ, RZ, c[0x0][0x1a4] ;  /* 0x00006900ff068624 */ /* 0x000fe200078e00ff */
[C---:B------:R-:W-:Y:S01]  /*bab0*/  @!P0 IADD3.X R23, R3.reuse, R44, R27, P3, !PT ;  /* 0x0000002c03178210 */ /* 0x040fe20001ffe41b */
[----:B------:R-:W-:Y:S01]  /*bac0*/  @!P0 IMAD.MOV.U32 R42, RZ, RZ, c[0x0][0x1a4] ;  /* 0x00006900ff2a8624 */ /* 0x000fe200078e00ff */
[C---:B------:R-:W-:Y:S01]  /*bad0*/  @!P0 IADD3.X R27, R3.reuse, R31, R18, P1, !PT ;  /* 0x0000001f031b8210 */ /* 0x040fe20000ffe412 */
[----:B------:R-:W-:Y:S01]  /*bae0*/  @!P0 IMAD R6, R6, 0xb0, RZ ;  /* 0x000000b006068824 */ /* 0x000fe200078e02ff */
[----:B------:R-:W-:Y:S01]  /*baf0*/  @!P0 IADD3 R34, P1, R4, R34, RZ ;  /* 0x0000002204228210 */ /* 0x000fe20007f3e0ff */
[----:B------:R-:W-:Y:S01]  /*bb00*/  @!P0 IMAD R42, R42, 0x70, RZ ;  /* 0x000000702a2a8824 */ /* 0x000fe200078e02ff */
[----:B------:R-:W-:Y:S01]  /*bb10*/  @!P0 IADD3 R20, P3, R4, R20, RZ ;  /* 0x0000001404148210 */ /* 0x000fe20007f7e0ff */
[----:B------:R-:W-:Y:S01]  /*bb20*/  @!P0 IMAD.MOV.U32 R40, RZ, RZ, c[0x0][0x1a4] ;  /* 0x00006900ff288624 */ /* 0x000fe200078e00ff */
[C---:B------:R-:W-:Y:S01]  /*bb30*/  @!P0 IADD3.X R31, R3.reuse, R35, R6, P1, !PT ;  /* 0x00000023031f8210 */ /* 0x040fe20000ffe406 */
[----:B------:R-:W-:Y:S01]  /*bb40*/  @!P0 IMAD.MOV.U32 R6, RZ, RZ, c[0x0][0x1a4] ;  /* 0x00006900ff068624 */ /* 0x000fe200078e00ff */
[C---:B------:R-:W-:Y:S01]  /*bb50*/  @!P0 IADD3.X R25, R3.reuse, R29, R42, P2, !PT ;  /* 0x0000001d03198210 */ /* 0x040fe200017fe42a */
[----:B------:R-:W-:Y:S01]  /*bb60*/  @!P0 IMAD R40, R40, 0xa0, RZ ;  /* 0x000000a028288824 */ /* 0x000fe200078e02ff */
[C---:B------:R-:W-:Y:S01]  /*bb70*/  @!P0 IADD3 R32, P2, R4.reuse, R32, RZ ;  /* 0x0000002004208210 */ /* 0x040fe20007f5e0ff */
[----:B------:R-:W-:Y:S01]  /*bb80*/  @!P0 IMAD.MOV.U32 R18, RZ, RZ, c[0x0][0x1a4] ;  /* 0x00006900ff128624 */ /* 0x000fe200078e00ff */
[----:B------:R-:W-:Y:S01]  /*bb90*/  @!P0 IADD3 R14, P1, R4, R14, RZ ;  /* 0x0000000e040e8210 */ /* 0x000fe20007f3e0ff */
[----:B------:R-:W-:Y:S01]  /*bba0*/  @!P0 IMAD.MOV.U32 R11, RZ, RZ, c[0x0][0x1a4] ;  /* 0x00006900ff0b8624 */ /* 0x000fe200078e00ff */
[----:B------:R-:W-:Y:S01]  /*bbb0*/  @!P0 IADD3.X R29, R3, R40, R33, P2, !PT ;  /* 0x00000028031d8210 */ /* 0x000fe200017fe421 */
[----:B------:R-:W-:Y:S01]  /*bbc0*/  @!P0 IMAD R6, R6, 0xe0, RZ ;  /* 0x000000e006068824 */ /* 0x000fe200078e02ff */
[----:B------:R-:W-:Y:S01]  /*bbd0*/  @!P0 IADD3 R16, P2, R4, R16, RZ ;  /* 0x0000001004108210 */ /* 0x000fe20007f5e0ff */
[----:B------:R-:W-:-:S02]  /*bbe0*/  @!P0 IMAD R18, R18, 0xc0, RZ ;  /* 0x000000c012128824 */ /* 0x000fc400078e02ff */
[----:B------:R-:W-:Y:S01]  /*bbf0*/  @!P0 IMAD R11, R11, 0xd0, RZ ;  /* 0x000000d00b0b8824 */ /* 0x000fe200078e02ff */
[C---:B------:R-:W-:Y:S02]  /*bc00*/  @!P0 IADD3.X R15, R3.reuse, R6, R15, P1, !PT ;  /* 0x00000006030f8210 */ /* 0x040fe40000ffe40f */
[C---:B------:R-:W-:Y:S02]  /*bc10*/  @!P0 IADD3.X R21, R3.reuse, R18, R21, P3, !PT ;  /* 0x0000001203158210 */ /* 0x040fe40001ffe415 */
[----:B------:R-:W-:Y:S01]  /*bc20*/  @!P0 IADD3.X R17, R3, R17, R11, P2, !PT ;  /* 0x0000001103118210 */ /* 0x000fe200017fe40b */
[----:B------:R-:W-:Y:S01]  /*bc30*/  @!P0 IMAD.MOV.U32 R11, RZ, RZ, c[0x0][0x1a4] ;  /* 0x00006900ff0b8624 */ /* 0x000fe200078e00ff */
[C---:B------:R-:W-:Y:S02]  /*bc40*/  @!P0 IADD3 R9, P1, R4.reuse, R9, RZ ;  /* 0x0000000904098210 */ /* 0x040fe40007f3e0ff */
[C---:B------:R-:W-:Y:S01]  /*bc50*/  @!P0 IADD3 R5, P3, R4.reuse, R5, RZ ;  /* 0x0000000504058210 */ /* 0x040fe20007f7e0ff */
[----:B------:R-:W-:Y:S01]  /*bc60*/  @!P0 IMAD R11, R11, 0xf0, RZ ;  /* 0x000000f00b0b8824 */ /* 0x000fe200078e02ff */
[C---:B------:R-:W-:Y:S01]  /*bc70*/  @!P0 IADD3 R7, P2, R4.reuse, R7, RZ ;  /* 0x0000000704078210 */ /* 0x040fe20007f5e0ff */
[C---:B------:R-:W-:Y:S01]  /*bc80*/  @!P0 IMAD.X R12, R3.reuse, 0x1, R12, P1 ;  /* 0x00000001030c8824 */ /* 0x040fe200008e060c */
[----:B------:R-:W-:Y:S01]  /*bc90*/  @!P0 IADD3 R4, P1, R4, R36, RZ ;  /* 0x0000002404048210 */ /* 0x000fe20007f3e0ff */
[----:B------:R-:W-:Y:S01]  /*bca0*/  @!P0 IMAD.X R8, R3, 0x1, R8, P3 ;  /* 0x0000000103088824 */ /* 0x000fe200018e0608 */
[----:B------:R-:W-:Y:S01]  /*bcb0*/  @!P0 LEA R36, P3, R7, c[0x0][0x170], 0x1 ;  /* 0x00005c0007248a11 */ /* 0x000fe200078608ff */
[----:B------:R-:W-:Y:S01]  /*bcc0*/  @!P0 IMAD.X R10, R3, 0x1, R10, P2 ;  /* 0x00000001030a8824 */ /* 0x000fe200010e060a */
[----:B------:R-:W-:-:S02]  /*bcd0*/  @!P0 LEA R40, P4, R5, c[0x0][0x170], 0x1 ;  /* 0x00005c0005288a11 */ /* 0x000fc400078808ff */
[----:B------:R-:W-:Y:S02]  /*bce0*/  @!P0 IADD3.X R11, R3, R37, R11, P1, !PT ;  /* 0x00000025030b8210 */ /* 0x000fe40000ffe40b */
[----:B------:R-:W-:Y:S01]  /*bcf0*/  @!P0 LEA R6, P2, R9, c[0x0][0x170], 0x1 ;  /* 0x00005c0009068a11 */ /* 0x000fe200078408ff */
[----:B------:R-:W3:Y:S01]  /*bd00*/  S2R R3, SR_TID.X ;  /* 0x0000000000037919 */ /* 0x000ee20000002100 */
[----:B------:R-:W-:Y:S02]  /*bd10*/  @!P0 LEA.HI.X R37, R7, c[0x0][0x174], R10, 0x1, P3 ;  /* 0x00005d0007258a11 */ /* 0x000fe400018f0c0a */
[----:B------:R-:W-:Y:S02]  /*bd20*/  @!P0 LEA R42, P3, R22, c[0x0][0x170], 0x1 ;  /* 0x00005c00162a8a11 */ /* 0x000fe400078608ff */
[----:B------:R-:W-:Y:S02]  /*bd30*/  @!P0 LEA.HI.X R41, R5, c[0x0][0x174], R8, 0x1, P4 ;  /* 0x00005d0005298a11 */ /* 0x000fe400020f0c08 */
[----:B------:R-:W-:-:S02]  /*bd40*/  @!P0 LEA.HI.X R7, R9, c[0x0][0x174], R12, 0x1, P2 ;  /* 0x00005d0009078a11 */ /* 0x000fc400010f0c0c */
[----:B------:R-:W-:Y:S01]  /*bd50*/  @!P0 LEA R12, P2, R24, c[0x0][0x170], 0x1 ;  /* 0x00005c00180c8a11 */ /* 0x000fe200078408ff */
[----:B------:R-:W-:Y:S01]  /*bd60*/  @!PT LDS RZ, [RZ] ;  /* 0x00000000fffff984 */ /* 0x000fe20000000800 */
[----:B------:R-:W-:Y:S01]  /*bd70*/  @!PT LDS RZ, [RZ] ;  /* 0x00000000fffff984 */ /* 0x000fe20000000800 */
[----:B------:R-:W-:Y:S01]  /*bd80*/  @!PT LDS RZ, [RZ] ;  /* 0x00000000fffff984 */ /* 0x000fe20000000800 */
[----:B------:R4:W-:Y:S01]  /*bd90*/  @!P0 LDGSTS.E.BYPASS.LTC128B.128 [R244+0xb000], [R40.64] ;  /* 0x0b00000028f48fae */ /* 0x0009e2000b901d54 */
[----:B------:R-:W-:Y:S02]  /*bda0*/  @!P0 LEA.HI.X R43, R22, c[0x0][0x174], R13, 0x1, P3 ;  /* 0x00005d00162b8a11 */ /* 0x000fe400018f0c0d */
[----:B------:R-:W-:Y:S01]  /*bdb0*/  @!P0 LEA R8, P1, R26, c[0x0][0x170], 0x1 ;  /* 0x00005c001a088a11 */ /* 0x000fe200078208ff */
[----:B------:R-:W-:Y:S01]  /*bdc0*/  @P0 STS.128 [R244+0xb800], RZ ;  /* 0x00b800fff4000388 */ /* 0x000fe20000000c00 */
[----:B------:R-:W-:Y:S02]  /*bdd0*/  @!P0 LEA.HI.X R13, R24, c[0x0][0x174], R19, 0x1, P2 ;  /* 0x00005d00180d8a11 */ /* 0x000fe400010f0c13 */
[----:B------:R-:W-:Y:S01]  /*bde0*/  @!P0 LEA R44, P4, R28, c[0x0][0x170], 0x1 ;  /* 0x00005c001c2c8a11 */ /* 0x000fe200078808ff */
[----:B------:R-:W-:Y:S01]  /*bdf0*/  @!PT LDS RZ, [RZ] ;  /* 0x00000000fffff984 */ /* 0x000fe20000000800 */
[----:B------:R-:W-:Y:S01]  /*be00*/  @!PT LDS RZ, [RZ] ;  /* 0x00000000fffff984 */ /* 0x000fe20000000800 */
[----:B------:R-:W-:Y:S01]  /*be10*/  @!PT LDS RZ, [RZ] ;  /* 0x00000000fffff984 */ /* 0x000fe20000000800 */
[----:B------:R4:W-:Y:S01]  /*be20*/  @!P0 LDGSTS.E.BYPASS.LTC128B.128 [R244+0xb800], [R42.64] ;  /* 0x0b8000002af48fae */ /* 0x0009e2000b901d54 */
[----:B------:R-:W-:-:S02]  /*be30*/  @!P0 LEA.HI.X R9, R26, c[0x0][0x174], R23, 0x1, P1 ;  /* 0x00005d001a098a11 */ /* 0x000fc400008f0c17 */
[----:B------:R-:W-:Y:S01]  /*be40*/  @!P0 LEA R24, P3, R30, c[0x0][0x170], 0x1 ;  /* 0x00005c001e188a11 */ /* 0x000fe200078608ff */
[----:B------:R-:W-:Y:S01]  /*be50*/  @P0 STS.128 [R244+0xc000], RZ ;  /* 0x00c000fff4000388 */ /* 0x000fe20000000c00 */
[----:B------:R-:W-:Y:S01]  /*be60*/  @!P0 LEA.HI.X R45, R28, c[0x0][0x174], R25, 0x1, P4 ;  /* 0x00005d001c2d8a11 */ /* 0x000fe200020f0c19 */
[----:B---3--:R-:W-:Y:S01]  /*be70*/  IMAD.SHL.U32 R3, R3, 0x2, RZ ;  /* 0x0000000203037824 */ /* 0x008fe200078e00ff */
[----:B------:R-:W-:Y:S01]  /*be80*/  @!P0 LEA R22, P2, R32, c[0x0][0x170], 0x1 ;  /* 0x00005c0020168a11 */ /* 0x000fe200078408ff */
[----:B------:R-:W-:Y:S01]  /*be90*/  @!PT LDS RZ, [RZ] ;  /* 0x00000000fffff984 */ /* 0x000fe20000000800 */
[----:B------:R-:W-:Y:S01]  /*bea0*/  @!PT LDS RZ, [RZ] ;  /* 0x00000000fffff984 */ /* 0x000fe20000000800 */
[----:B------:R-:W-:Y:S01]  /*beb0*/  @!PT LDS RZ, [RZ] ;  /* 0x00000000fffff984 */ /* 0x000fe20000000800 */
[----:B------:R2:W-:Y:S01]  /*bec0*/  @!P0 LDGSTS.E.BYPASS.LTC128B.128 [R244+0xc000], [R36.64] ;  /* 0x0c00000024f48fae */ /* 0x0005e2000b901d54 */
[----:B------:R-:W-:Y:S02]  /*bed0*/  @!P0 LEA R18, P1, R34, c[0x0][0x170], 0x1 ;  /* 0x00005c0022128a11 */ /* 0x000fe400078208ff */
[----:B------:R-:W-:Y:S01]  /*bee0*/  @!P0 LEA.HI.X R25, R30, c[0x0][0x174], R27, 0x1, P3 ;  /* 0x00005d001e198a11 */ /* 0x000fe200018f0c1b */
[----:B------:R-:W-:Y:S01]  /*bef0*/  @P0 STS.128 [R244+0xc800], RZ ;  /* 0x00c800fff4000388 */ /* 0x000fe20000000c00 */
        /* <DEDUP_REMOVED lines=9> */
[----:B------:R-:W-:Y:S02]  /*bf90*/  @!P0 LEA R26, P2, R14, c[0x0][0x170], 0x1 ;  /* 0x00005c000e1a8a11 */ /* 0x000fe400078408ff */
[----:B------:R-:W-:Y:S01]  /*bfa0*/  @!P0 LEA.HI.X R31, R20, c[0x0][0x174], R21, 0x1, P4 ;  /* 0x00005d00141f8a11 */ /* 0x000fe200020f0c15 */
[----:B------:R-:W-:Y:S01]  /*bfb0*/  @!PT LDS RZ, [RZ] ;  /* 0x00000000fffff984 */ /* 0x000fe20000000800 */
[----:B------:R-:W-:Y:S01]  /*bfc0*/  @!PT LDS RZ, [RZ] ;  /* 0x00000000fffff984 */ /* 0x000fe20000000800 */
[----:B------:R-:W-:Y:S01]  /*bfd0*/  @!PT LDS RZ, [RZ] ;  /* 0x00000000fffff984 */ /* 0x000fe20000000800 */
[----:B------:R5:W-:Y:S01]  /*bfe0*/  @!P0 LDGSTS.E.BYPASS.LTC128B.128 [R244+0xd000], [R8.64] ;  /* 0x0d00000008f48fae */ /* 0x000be2000b901d54 */
[----:B------:R-:W-:-:S02]  /*bff0*/  @!P0 LEA R10, P1, R4, c[0x0][0x170], 0x1 ;  /* 0x00005c00040a8a11 */ /* 0x000fc400078208ff */
[----:B------:R-:W-:Y:S01]  /*c000*/  @!P0 LEA.HI.X R29, R16, c[0x0][0x174], R17, 0x1, P3 ;  /* 0x00005d00101d8a11 */ /* 0x000fe200018f0c11 */
[----:B------:R-:W-:Y:S01]  /*c010*/  @P0 STS.128 [R244+0xd800], RZ ;  /* 0x00d800fff4000388 */ /* 0x000fe20000000c00 */
[----:B------:R-:W-:Y:S02]  /*c020*/  @!P0 LEA.HI.X R27, R14, c[0x0][0x174], R15, 0x1, P2 ;  /* 0x00005d000e1b8a11 */ /* 0x000fe400010f0c0f */
[----:B------:R-:W-:Y:S01]  /*c030*/  @!P0 LEA.HI.X R11, R4, c[0x0][0x174], R11, 0x1, P1 ;  /* 0x00005d00040b8a11 */ /* 0x000fe200008f0c0b */
[----:B------:R-:W-:Y:S01]  /*c040*/  @!PT LDS RZ, [RZ] ;  /* 0x00000000fffff984 */ /* 0x000fe20000000800 */
[----:B------:R-:W-:Y:S01]  /*c050*/  @!PT LDS RZ, [RZ] ;  /* 0x00000000fffff984 */ /* 0x000fe20000000800 */
[----:B------:R-:W-:Y:S01]  /*c060*/  @!PT LDS RZ, [RZ] ;  /* 0x00000000fffff984 */ /* 0x000fe20000000800 */
[----:B------:R1:W-:Y:S04]  /*c070*/  @!P0 LDGSTS.E.BYPASS.LTC128B.128 [R244+0xd800], [R44.64] ;  /* 0x0d8000002cf48fae */ /* 0x0003e8000b901d54 */
[----:B------:R-:W-:Y:S04]  /*c080*/  @P0 STS.128 [R244+0xe000], RZ ;  /* 0x00e000fff4000388 */ /* 0x000fe80000000c00 */
        /* <DEDUP_REMOVED lines=39> */
[----:B------:R-:W-:Y:S04]  /*c300*/  LDSM.16.M88.4 R116, [R242] ;  /* 0x00000000f274783b */ /* 0x000fe80000000200 */
[----:B------:R-:W3:Y:S04]  /*c310*/  LDSM.16.M88.4 R84, [R241+0x2000] ;  /* 0x00200000f154783b */ /* 0x000ee80000000200 */
[----:B------:R-:W-:Y:S04]  /*c320*/  LDSM.16.M88.4 R100, [R192] ;  /* 0x00000000c064783b */ /* 0x000fe80000000200 */
[----:B------:R-:W-:Y:S04]  /*c330*/  LDSM.16.M88.4 R92, [R236+0x2000] ;  /* 0x00200000ec5c783b */ /* 0x000fe80000000200 */
[----:B------:R-:W4:Y:S04]  /*c340*/  LDSM.16.M88.4 R76, [R241+0x2800] ;  /* 0x00280000f14c783b */ /* 0x000f280000000200 */
[----:B-1----:R-:W1:Y:S04]  /*c350*/  LDSM.16.M88.4 R44, [R241+0x4800] ;  /* 0x00480000f12c783b */ /* 0x002e680000000200 */
[----:B------:R-:W1:Y:S04]  /*c360*/  LDSM.16.M88.4 R68, [R241+0x3000] ;  /* 0x00300000f144783b */ /* 0x000e680000000200 */
[----:B------:R-:W1:Y:S04]  /*c370*/  LDSM.16.M88.4 R60, [R241+0x3800] ;  /* 0x00380000f13c783b */ /* 0x000e680000000200 */
[----:B------:R-:W1:Y:S04]  /*c380*/  LDSM.16.M88.4 R52, [R241+0x4000] ;  /* 0x00400000f134783b */ /* 0x000e680000000200 */
[----:B--2---:R-:W2:Y:S04]  /*c390*/  LDSM.16.M88.4 R36, [R241+0x5000] ;  /* 0x00500000f124783b */ /* 0x004ea80000000200 */
[----:B------:R-:W1:Y:S01]  /*c3a0*/  LDSM.16.M88.4 R28, [R241+0x5800] ;  /* 0x00580000f11c783b */ /* 0x000e620000000200 */
[C---:B---3--:R-:W-:Y:S03]  /*c3b0*/  HMMA.16816.F32 R88, R116.reuse, R84, RZ ;  /* 0x000000547458723c */ /* 0x048fe600000018ff */
[----:B------:R-:W3:Y:S04]  /*c3c0*/  LDSM.16.M88.4 R20, [R241+0x6000] ;  /* 0x00600000f114783b */ /* 0x000ee80000000200 */
[----:B------:R-:W1:Y:S01]  /*c3d0*/  LDSM.16.M88.4 R12, [R241+0x6800] ;  /* 0x00680000f10c783b */ /* 0x000e620000000200 */
[C---:B------:R-:W-:Y:S03]  /*c3e0*/  HMMA.16816.F32 R84, R116.reuse, R86, RZ ;  /* 0x000000567454723c */ /* 0x040fe600000018ff */
[----:B------:R-:W5:Y:S04]  /*c3f0*/  LDSM.16.M88.4 R4, [R241+0x7000] ;  /* 0x00700000f104783b */ /* 0x000f680000000200 */
[----:B------:R-:W2:Y:S01]  /*c400*/  LDSM.16.M88.4 R180, [R241+0x7800] ;  /* 0x00780000f1b4783b */ /* 0x000ea20000000200 */
[----:B----4-:R-:W-:Y:S03]  /*c410*/  HMMA.16816.F32 R80, R116, R76, RZ ;  /* 0x0000004c7450723c */ /* 0x010fe600000018ff */
[----:B------:R-:W4:Y:S04]  /*c420*/  LDSM.16.M88.4 R172, [R241+0x8000] ;  /* 0x00800000f1ac783b */ /* 0x000f280000000200 */
[----:B------:R-:W2:Y:S01]  /*c430*/  LDSM.16.M88.4 R164, [R241+0x8800] ;  /* 0x00880000f1a4783b */ /* 0x000ea20000000200 */
[C---:B------:R-:W-:Y:S03]  /*c440*/  HMMA.16816.F32 R88, R100.reuse, R92, R88 ;  /* 0x0000005c6458723c */ /* 0x040fe60000001858 */
[----:B------:R-:W2:Y:S04]  /*c450*/  LDSM.16.M88.4 R124, [R241+0x9000] ;  /* 0x00900000f17c783b */ /* 0x000ea80000000200 */
[----:B------:R-:W2:Y:S01]  /*c460*/  LDSM.16.M88.4 R108, [R241+0x9800] ;  /* 0x00980000f16c783b */ /* 0x000ea20000000200 */
[----:B------:R-:W-:Y:S03]  /*c470*/  HMMA.16816.F32 R84, R100, R94, R84 ;  /* 0x0000005e6454723c */ /* 0x000fe60000001854 */
[----:B------:R-:W2:Y:S04]  /*c480*/  LDSM.16.M88.4 R104, [R236+0x2800] ;  /* 0x00280000ec68783b */ /* 0x000ea80000000200 */
[----:B------:R-:W2:Y:S01]  /*c490*/  LDSM.16.M88.4 R92, [R236+0x4800] ;  /* 0x00480000ec5c783b */ /* 0x000ea20000000200 */
[C---:B------:R-:W-:Y:S03]  /*c4a0*/  HMMA.16816.F32 R76, R116.reuse, R78, RZ ;  /* 0x0000004e744c723c */ /* 0x040fe600000018ff */
[----:B------:R-:W2:Y:S04]  /*c4b0*/  LDSM.16.M88.4 R96, [R236+0x3000] ;  /* 0x00300000ec60783b */ /* 0x000ea80000000200 */
[----:B------:R-:W2:Y:S01]  /*c4c0*/  LDSM.16.M88.4 R112, [R236+0x5000] ;  /* 0x00500000ec70783b */ /* 0x000ea20000000200 */
[C---:B-1----:R-:W-:Y:S03]  /*c4d0*/  HMMA.16816.F32 R48, R116.reuse, R44, RZ ;  /* 0x0000002c7430723c */ /* 0x042fe600000018ff */
[----:B------:R-:W-:Y:S04]  /*c4e0*/  LDSM.16.M88.4 R192, [R236+0x3800] ;  /* 0x00380000ecc0783b */ /* 0x000fe80000000200 */
[----:B------:R-:W-:Y:S01]  /*c4f0*/  LDSM.16.M88.4 R188, [R236+0x4000] ;  /* 0x00400000ecbc783b */ /* 0x000fe20000000200 */
[C---:B------:R-:W-:Y:S03]  /*c500*/  HMMA.16816.F32 R44, R116.reuse, R46, RZ ;  /* 0x0000002e742c723c */ /* 0x040fe600000018ff */
[----:B------:R-:W-:Y:S04]  /*c510*/  LDSM.16.M88.4 R204, [R240] ;  /* 0x00000000f0cc783b */ /* 0x000fe80000000200 */
[----:B------:R-:W-:Y:S01]  /*c520*/  LDSM.16.M88.4 R196, [R196] ;  /* 0x00000000c4c4783b */ /* 0x000fe20000000200 */
[C---:B------:R-:W-:Y:S03]  /*c530*/  HMMA.16816.F32 R72, R116.reuse, R68, RZ ;  /* 0x000000447448723c */ /* 0x040fe600000018ff */
[----:B------:R-:W0:Y:S05]  /*c540*/  LDGDEPBAR ;  /* 0x00000000000079af */ /* 0x000e2a0000000000 */
[C---:B------:R-:W-:Y:S08]  /*c550*/  HMMA.16816.F32 R68, R116.reuse, R70, RZ ;  /* 0x000000467444723c */ /* 0x040ff000000018ff */
[C---:B------:R-:W-:Y:S08]  /*c560*/  HMMA.16816.F32 R64, R116.reuse, R60, RZ ;  /* 0x0000003c7440723c */ /* 0x040ff000000018ff */
[C---:B------:R-:W-:Y:S08]  /*c570*/  HMMA.16816.F32 R56, R116.reuse, R52, RZ ;  /* 0x000000347438723c */ /* 0x040ff000000018ff */
[C---:B--2---:R-:W-:Y:S08]  /*c580*/  HMMA.16816.F32 R40, R116.reuse, R36, RZ ;  /* 0x000000247428723c */ /* 0x044ff000000018ff */
[C---:B------:R-:W-:Y:S08]  /*c590*/  HMMA.16816.F32 R32, R116.reuse, R28, RZ ;  /* 0x0000001c7420723c */ /* 0x040ff000000018ff */
[C---:B---3--:R-:W-:Y:S08]  /*c5a0*/  HMMA.16816.F32 R24, R116.reuse, R20, RZ ;  /* 0x000000147418723c */ /* 0x048ff000000018ff */
[C---:B------:R-:W-:Y:S08]  /*c5b0*/  HMMA.16816.F32 R16, R116.reuse, R12, RZ ;  /* 0x0000000c7410723c */ /* 0x040ff000000018ff */
[C---:B-----5:R-:W-:Y:S08]  /*c5c0*/  HMMA.16816.F32 R8, R116.reuse, R4, RZ ;  /* 0x000000047408723c */ /* 0x060ff000000018ff */
[C---:B------:R-:W-:Y:S08]  /*c5d0*/  HMMA.16816.F32 R184, R116.reuse, R180, RZ ;  /* 0x000000b474b8723c */ /* 0x040ff000000018ff */
[C---:B----4-:R-:W-:Y:S08]  /*c5e0*/  HMMA.16816.F32 R176, R116.reuse, R172, RZ ;  /* 0x000000ac74b0723c */ /* 0x050ff000000018ff */
        /* <DEDUP_REMOVED lines=21> */
[----:B------:R-:W3:Y:S07]  /*c740*/  LDSM.16.M88.4 R92, [R236+0x7800] ;  /* 0x00780000ec5c783b */ /* 0x000eee0000000200 */
[C---:B------:R-:W-:Y:S08]  /*c750*/  HMMA.16816.F32 R72, R100.reuse, R96, R72 ;  /* 0x000000606448723c */ /* 0x040ff00000001848 */
[C---:B------:R-:W-:Y:S01]  /*c760*/  HMMA.16816.F32 R68, R100.reuse, R98, R68 ;  /* 0x000000626444723c */ /* 0x040fe20000001844 */
[----:B------:R-:W4:Y:S07]  /*c770*/  LDSM.16.M88.4 R96, [R236+0x6800] ;  /* 0x00680000ec60783b */ /* 0x000f2e0000000200 */
[C---:B------:R-:W-:Y:S08]  /*c780*/  HMMA.16816.F32 R40, R100.reuse, R112, R40 ;  /* 0x000000706428723c */ /* 0x040ff00000001828 */
[C---:B------:R-:W-:Y:S01]  /*c790*/  HMMA.16816.F32 R36, R100.reuse, R114, R36 ;  /* 0x000000726424723c */ /* 0x040fe20000001824 */
[----:B------:R-:W5:Y:S07]  /*c7a0*/  LDSM.16.M88.4 R112, [R236+0x8800] ;  /* 0x00880000ec70783b */ /* 0x000f6e0000000200 */
[C---:B-1----:R-:W-:Y:S08]  /*c7b0*/  HMMA.16816.F32 R32, R100.reuse, R108, R32 ;  /* 0x0000006c6420723c */ /* 0x042ff00000001820 */
[C---:B------:R-:W-:Y:S01]  /*c7c0*/  HMMA.16816.F32 R28, R100.reuse, R110, R28 ;  /* 0x0000006e641c723c */ /* 0x040fe2000000181c */
[----:B------:R-:W1:Y:S07]  /*c7d0*/  LDSM.16.M88.4 R108, [R236+0x9000] ;  /* 0x00900000ec6c783b */ /* 0x000e6e0000000200 */
[C---:B--2---:R-:W-:Y:S08]  /*c7e0*/  HMMA.16816.F32 R24, R100.reuse, R104, R24 ;  /* 0x000000686418723c */ /* 0x044ff00000001818 */
[C---:B------:R-:W-:Y:S01]  /*c7f0*/  HMMA.16816.F32 R20, R100.reuse, R106, R20 ;  /* 0x0000006a6414723c */ /* 0x040fe20000001814 */
[----:B------:R-:W2:Y:S07]  /*c800*/  LDSM.16.M88.4 R104, [R236+0x9800] ;  /* 0x00980000ec68783b */ /* 0x000eae0000000200 */
[C---:B---3--:R-:W-:Y:S07]  /*c810*/  HMMA.16816.F32 R184, R100.reuse, R92, R184 ;  /* 0x0000005c64b8723c */ /* 0x048fee00000018b8 */
[C---:B------:R-:W-:Y:S01]  /*c820*/  IADD3 R92, R239.reuse, 0x800, RZ ;  /* 0x00000800ef5c7810 */ /* 0x040fe20007ffe0ff */
[C---:B------:R-:W-:Y:S08]  /*c830*/  HMMA.16816.F32 R64, R100.reuse, R192, R64 ;  /* 0x000000c06440723c */ /* 0x040ff00000001840 */
[C---:B------:R-:W-:Y:S01]  /*c840*/  HMMA.16816.F32 R60, R100.reuse, R194, R60 ;  /* 0x000000c2643c723c */ /* 0x040fe2000000183c */
[----:B------:R-:W3:Y:S07]  /*c850*/  LDSM.16.M88.4 R192, [R236+0x7000] ;  /* 0x00700000ecc0783b */ /* 0x000eee0000000200 */
[C---:B------:R-:W-:Y:S01]  /*c860*/  HMMA.16816.F32 R180, R100.reuse, R94, R180 ;  /* 0x0000005e64b4723c */ /* 0x040fe200000018b4 */
[----:B------:R-:W1:Y:S07]  /*c870*/  LDSM.16.M88.4 R92, [R92] ;  /* 0x000000005c5c783b */ /* 0x000e6e0000000200 */
[C---:B----4-:R-:W-:Y:S08]  /*c880*/  HMMA.16816.F32 R16, R100.reuse, R96, R16 ;  /* 0x000000606410723c */ /* 0x050ff00000001810 */
[C---:B------:R-:W-:Y:S01]  /*c890*/  HMMA.16816.F32 R12, R100.reuse, R98, R12 ;  /* 0x00000062640c723c */ /* 0x040fe2000000180c */
[----:B------:R-:W4:Y:S07]  /*c8a0*/  LDSM.16.M88.4 R96, [R239] ;  /* 0x00000000ef60783b */ /* 0x000f2e0000000200 */
[C---:B------:R-:W-:Y:S08]  /*c8b0*/  HMMA.16816.F32 R56, R100.reuse, R188, R56 ;  /* 0x000000bc6438723c */ /* 0x040ff00000001838 */
[C---:B------:R-:W-:Y:S01]  /*c8c0*/  HMMA.16816.F32 R52, R100.reuse, R190, R52 ;  /* 0x000000be6434723c */ /* 0x040fe20000001834 */
[----:B------:R-:W3:Y:S07]  /*c8d0*/  LDSM.16.M88.4 R188, [R236+0x8000] ;  /* 0x00800000ecbc783b */ /* 0x000eee0000000200 */
[C---:B-----5:R-:W-:Y:S07]  /*c8e0*/  HMMA.16816.F32 R168, R100.reuse, R112, R168 ;  /* 0x0000007064a8723c */ /* 0x060fee00000018a8 */
[C---:B------:R-:W-:Y:S01]  /*c8f0*/  IADD3 R112, R239.reuse, 0x2800, RZ ;  /* 0x00002800ef707810 */ /* 0x040fe20007ffe0ff */
[C---:B-1----:R-:W-:Y:S07]  /*c900*/  HMMA.16816.F32 R128, R100.reuse, R108, R128 ;  /* 0x0000006c6480723c */ /* 0x042fee0000001880 */
[C---:B------:R-:W-:Y:S01]  /*c910*/  IADD3 R108, R239.reuse, 0x3000, RZ ;  /* 0x00003000ef6c7810 */ /* 0x040fe20007ffe0ff */
[C---:B------:R-:W-:Y:S01]  /*c920*/  HMMA.16816.F32 R164, R100.reuse, R114, R164 ;  /* 0x0000007264a4723c */ /* 0x040fe200000018a4 */
[----:B------:R-:W1:Y:S07]  /*c930*/  LDSM.16.M88.4 R112, [R112] ;  /* 0x000000007070783b */ /* 0x000e6e0000000200 */
[C---:B------:R-:W-:Y:S01]  /*c940*/  HMMA.16816.F32 R124, R100.reuse, R110, R124 ;  /* 0x0000006e647c723c */ /* 0x040fe2000000187c */
[----:B------:R-:W5:Y:S07]  /*c950*/  LDSM.16.M88.4 R108, [R108] ;  /* 0x000000006c6c783b */ /* 0x000f6e0000000200 */
[C---:B--2---:R-:W-:Y:S07]  /*c960*/  HMMA.16816.F32 R120, R100.reuse, R104, R120 ;  /* 0x000000686478723c */ /* 0x044fee0000001878 */
[C---:B------:R-:W-:Y:S01]  /*c970*/  IADD3 R104, R239.reuse, 0x3800, RZ ;  /* 0x00003800ef687810 */ /* 0x040fe20007ffe0ff */
[C---:B---3--:R-:W-:Y:S07]  /*c980*/  HMMA.16816.F32 R8, R100.reuse, R192, R8 ;  /* 0x000000c06408723c */ /* 0x048fee0000001808 */
[C---:B------:R-:W-:Y:S01]  /*c990*/  IADD3 R192, R239.reuse, 0x1800, RZ ;  /* 0x00001800efc07810 */ /* 0x040fe20007ffe0ff */
[----:B------:R-:W-:Y:S01]  /*c9a0*/  HMMA.16816.F32 R116, R100, R106, R116 ;  /* 0x0000006a6474723c */ /* 0x000fe20000001874 */
[----:B------:R-:W2:Y:S07]  /*c9b0*/  LDSM.16.M88.4 R104, [R104] ;  /* 0x000000006868783b */ /* 0x000eae0000000200 */
[C---:B------:R-:W-:Y:S08]  /*c9c0*/  HMMA.16816.F32 R80, R204.reuse, R92, R80 ;  /* 0x0000005ccc50723c */ /* 0x040ff00000001850 */
[----:B------:R-:W-:Y:S01]  /*c9d0*/  HMMA.16816.F32 R76, R204, R94, R76 ;  /* 0x0000005ecc4c723c */ /* 0x000fe2000000184c */
[----:B------:R-:W3:Y:S07]  /*c9e0*/  LDSM.16.M88.4 R92, [R230] ;  /* 0x00000000e65c783b */ /* 0x000eee0000000200 */
[----:B------:R-:W-:Y:S01]  /*c9f0*/  HMMA.16816.F32 R4, R100, R194, R4 ;  /* 0x000000c26404723c */ /* 0x000fe20000001804 */
[----:B------:R-:W2:Y:S07]  /*ca00*/  LDSM.16.M88.4 R192, [R192] ;  /* 0x00000000c0c0783b */ /* 0x000eae0000000200 */
[C---:B----4-:R-:W-:Y:S08]  /*ca10*/  HMMA.16816.F32 R88, R204.reuse, R96, R88 ;  /* 0x00000060cc58723c */ /* 0x050ff00000001858 */
[----:B------:R-:W-:Y:S01]  /*ca20*/  HMMA.16816.F32 R84, R204, R98, R84 ;  /* 0x00000062cc54723c */ /* 0x000fe20000001854 */
[----:B------:R-:W4:Y:S07]  /*ca30*/  LDSM.16.M88.4 R96, [R231] ;  /* 0x00000000e760783b */ /* 0x000f2e0000000200 */
[C---:B------:R-:W-:Y:S07]  /*ca40*/  HMMA.16816.F32 R176, R100.reuse, R188, R176 ;  /* 0x000000bc64b0723c */ /* 0x040fee00000018b0 */
[----:B------:R-:W-:Y:S01]  /*ca50*/  IADD3 R188, R239, 0x2000, RZ ;  /* 0x00002000efbc7810 */ /* 0x000fe20007ffe0ff */
[----:B------:R-:W-:Y:S01]  /*ca60*/  HMMA.16816.F32 R172, R100, R190, R172 ;  /* 0x000000be64ac723c */ /* 0x000fe200000018ac */
[----:B------:R-:W-:Y:S04]  /*ca70*/  LDSM.16.M88.4 R100, [R232] ;  /* 0x00000000e864783b */ /* 0x000fe80000000200 */
[----:B------:R-:W3:Y:S03]  /*ca80*/  LDSM.16.M88.4 R188, [R188] ;  /* 0x00000000bcbc783b */ /* 0x000ee60000000200 */
[C---:B-1----:R-:W-:Y:S08]  /*ca90*/  HMMA.16816.F32 R48, R204.reuse, R112, R48 ;  /* 0x00000070cc30723c */ /* 0x042ff00000001830 */
[C---:B------:R-:W-:Y:S01]  /*caa0*/  HMMA.16816.F32 R44, R204.reuse, R114, R44 ;  /* 0x00000072cc2c723c */ /* 0x040fe2000000182c */
[----:B------:R-:W-:Y:S07]  /*cab0*/  LDSM.16.M88.4 R112, [R238] ;  /* 0x00000000ee70783b */ /* 0x000fee0000000200 */
[C---:B-----5:R-:W-:Y:S08]  /*cac0*/  HMMA.16816.F32 R40, R204.reuse, R108, R40 ;  /* 0x0000006ccc28723c */ /* 0x060ff00000001828 */
[C---:B------:R-:W-:Y:S01]  /*cad0*/  HMMA.16816.F32 R36, R204.reuse, R110, R36 ;  /* 0x0000006ecc24723c */ /* 0x040fe20000001824 */
[----:B------:R-:W1:Y:S07]  /*cae0*/  LDSM.16.M88.4 R108, [R224] ;  /* 0x00000000e06c783b */ /* 0x000e6e0000000200 */
[C---:B--2---:R-:W-:Y:S08]  /*caf0*/  HMMA.16816.F32 R32, R204.reuse, R104, R32 ;  /* 0x00000068cc20723c */ /* 0x044ff00000001820 */
[C---:B------:R-:W-:Y:S01]  /*cb00*/  HMMA.16816.F32 R28, R204.reuse, R106, R28 ;  /* 0x0000006acc1c723c */ /* 0x040fe2000000181c */
[----:B------:R-:W2:Y:S07]  /*cb10*/  LDSM.16.M88.4 R104, [R224+0x800] ;  /* 0x00080000e068783b */ /* 0x000eae0000000200 */
[C---:B---3--:R-:W-:Y:S08]  /*cb20*/  HMMA.16816.F32 R8, R204.reuse, R92, R8 ;  /* 0x0000005ccc08723c */ /* 0x048ff00000001808 */
[C---:B------:R-:W-:Y:S01]  /*cb30*/  HMMA.16816.F32 R4, R204.reuse, R94, R4 ;  /* 0x0000005ecc04723c */ /* 0x040fe20000001804 */
[----:B------:R-:W3:Y:S07]  /*cb40*/  LDSM.16.M88.4 R92, [R224+0x2000] ;  /* 0x00200000e05c783b */ /* 0x000eee0000000200 */
[C---:B------:R-:W-:Y:S08]  /*cb50*/  HMMA.16816.F32 R64, R204.reuse, R192, R64 ;  /* 0x000000c0cc40723c */ /* 0x040ff00000001840 */
[C---:B------:R-:W-:Y:S01]  /*cb60*/  HMMA.16816.F32 R60, R204.reuse, R194, R60 ;  /* 0x000000c2cc3c723c */ /* 0x040fe2000000183c */
[----:B------:R-:W5:Y:S07]  /*cb70*/  LDSM.16.M88.4 R192, [R228] ;  /* 0x00000000e4c0783b */ /* 0x000f6e0000000200 */
[C---:B----4-:R-:W-:Y:S08]  /*cb80*/  HMMA.16816.F32 R16, R204.reuse, R96, R16 ;  /* 0x00000060cc10723c */ /* 0x050ff00000001810 */
[C---:B------:R-:W-:Y:S01]  /*cb90*/  HMMA.16816.F32 R12, R204.reuse, R98, R12 ;  /* 0x00000062cc0c723c */ /* 0x040fe2000000180c */
[----:B------:R-:W4:Y:S07]  /*cba0*/  LDSM.16.M88.4 R96, [R224+0x1800] ;  /* 0x00180000e060783b */ /* 0x000f2e0000000200 */
[C---:B------:R-:W-:Y:S08]  /*cbb0*/  HMMA.16816.F32 R56, R204.reuse, R188, R56 ;  /* 0x000000bccc38723c */ /* 0x040ff00000001838 */
[C---:B------:R-:W-:Y:S08]  /*cbc0*/  HMMA.16816.F32 R24, R204.reuse, R100, R24 ;  /* 0x00000064cc18723c */ /* 0x040ff00000001818 */
[----:B------:R-:W-:Y:S01]  /*cbd0*/  HMMA.16816.F32 R20, R204, R102, R20 ;  /* 0x00000066cc14723c */ /* 0x000fe20000001814 */
[----:B------:R-:W4:Y:S07]  /*cbe0*/  LDSM.16.M88.4 R100, [R224+0x1000] ;  /* 0x00100000e064783b */ /* 0x000f2e0000000200 */
[----:B-1----:R-:W-:Y:S07]  /*cbf0*/  HMMA.16816.F32 R88, R112, R108, R88 ;  /* 0x0000006c7058723c */ /* 0x002fee0000001858 */
[----:B------:R-:W-:Y:S01]  /*cc00*/  IMAD.U32 R108, RZ, RZ, UR4 ;  /* 0x00000004ff6c7e24 */ /* 0x000fe2000f8e00ff */
[----:B------:R-:W-:Y:S01]  /*cc10*/  HMMA.16816.F32 R52, R204, R190, R52 ;  /* 0x000000becc34723c */ /* 0x000fe20000001834 */
[----:B------:R-:W-:Y:S07]  /*cc20*/  LDSM.16.M88.4 R188, [R227] ;  /* 0x00000000e3bc783b */ /* 0x000fee0000000200 */
[C---:B--2---:R-:W-:Y:S07]  /*cc30*/  HMMA.16816.F32 R80, R112.reuse, R104, R80 ;  /* 0x000000687050723c */ /* 0x044fee0000001850 */
[----:B------:R-:W-:Y:S01]  /*cc40*/  LOP3.LUT R105, R3, 0x6, RZ, 0xc0, !PT ;  /* 0x0000000603697812 */ /* 0x000fe200078ec0ff */
[----:B---3--:R-:W-:Y:S03]  /*cc50*/  HMMA.16816.F32 R56, R112, R92, R56 ;  /* 0x0000005c7038723c */ /* 0x008fe60000001838 */
[----:B------:R-:W-:-:S04]  /*cc60*/  LOP3.LUT R250, R105, UR4, RZ, 0xfc, !PT ;  /* 0x0000000469fa7c12 */ /* 0x000fc8000f8efcff */
[----:B------:R-:W-:Y:S01]  /*cc70*/  IMAD.U32 R92, RZ, RZ, UR4 ;  /* 0x00000004ff5c7e24 */ /* 0x000fe2000f8e00ff */
[----:B------:R-:W-:Y:S01]  /*cc80*/  HMMA.16816.F32 R72, R204, R196, R72 ;  /* 0x000000c4cc48723c */ /* 0x000fe20000001848 */
[----:B------:R-:W-:-:S03]  /*cc90*/  IADD3 R93, R250, 0x1, RZ ;  /* 0x00000001fa5d7810 */ /* 0x000fc60007ffe0ff */
[----:B------:R-:W-:Y:S02]  /*cca0*/  LOP3.LUT R3, R92, 0x8, R105, 0xfe, !PT ;  /* 0x000000085c037812 */ /* 0x000fe400078efe69 */
[----:B------:R-:W-:Y:S02]  /*ccb0*/  IADD3 R92, R250, 0x9, RZ ;  /* 0x00000009fa5c7810 */ /* 0x000fe40007ffe0ff */
[C---:B------:R-:W-:Y:S01]  /*ccc0*/  HMMA.16816.F32 R68, R204.reuse, R198, R68 ;  /* 0x000000c6cc44723c */ /* 0x040fe20000001844 */
[CC--:B------:R-:W-:Y:S01]  /*ccd0*/  ISETP.GE.AND P4, PT, R93.reuse, R209.reuse, PT ;  /* 0x000000d15d00720c */ /* 0x0c0fe20003f86270 */
[----:B------:R-:W-:Y:S01]  /*cce0*/  LDSM.16.M88.4 R196, [R229] ;  /* 0x00000000e5c4783b */ /* 0x000fe20000000200 */
[C---:B------:R-:W-:Y:S02]  /*ccf0*/  ISETP.GE.AND P6, PT, R92.reuse, R209, PT ;  /* 0x000000d15c00720c */ /* 0x040fe40003fc6270 */
[-C--:B------:R-:W-:Y:S02]  /*cd00*/  ISETP.GE.AND P2, PT, R92, R208.reuse, PT ;  /* 0x000000d05c00720c */ /* 0x080fe40003f46270 */
[----:B------:R-:W-:Y:S01]  /*cd10*/  ISETP.GE.AND P1, PT, R93, R208, PT ;  /* 0x000000d05d00720c */ /* 0x000fe20003f26270 */
[----:B-----5:R-:W-:Y:S01]  /*cd20*/  HMMA.16816.F32 R176, R204, R192, R176 ;  /* 0x000000c0ccb0723c */ /* 0x020fe200000018b0 */
[----:B------:R-:W-:-:S02]  /*cd30*/  IADD3 R92, R250, 0x11, RZ ;  /* 0x00000011fa5c7810 */ /* 0x000fc40007ffe0ff */
[----:B------:R-:W-:Y:S02]  /*cd40*/  FSEL R248, R89, -INF , !P4 ;  /* 0xff80000059f87808 */ /* 0x000fe40006000000 */
[----:B------:R-:W-:Y:S02]  /*cd50*/  FSEL R220, R91, -INF , !P1 ;  /* 0xff8000005bdc7808 */ /* 0x000fe40004800000 */
[CC--:B------:R-:W-:Y:S01]  /*cd60*/  ISETP.GE.AND P4, PT, R92.reuse, R209.reuse, PT ;  /* 0x000000d15c00720c */ /* 0x0c0fe20003f86270 */
[----:B------:R-:W-:Y:S01]  /*cd70*/  HMMA.16816.F32 R172, R204, R194, R172 ;  /* 0x000000c2ccac723c */ /* 0x000fe200000018ac */
[----:B------:R-:W1:Y:S01]  /*cd80*/  LDSM.16.M88.4 R192, [R224+0x2800] ;  /* 0x00280000e0c0783b */ /* 0x000e620000000200 */
[-C--:B------:R-:W-:Y:S02]  /*cd90*/  ISETP.GE.AND P1, PT, R92, R208.reuse, PT ;  /* 0x000000d05c00720c */ /* 0x080fe40003f26270 */
[C---:B------:R-:W-:Y:S02]  /*cda0*/  ISETP.GE.AND P3, PT, R3.reuse, R209, PT ;  /* 0x000000d10300720c */ /* 0x040fe40003f66270 */
[----:B------:R-:W-:-:S02]  /*cdb0*/  ISETP.GE.AND P5, PT, R3, R208, PT ;  /* 0x000000d00300720c */ /* 0x000fc40003fa6270 */
[----:B----4-:R-:W-:Y:S01]  /*cdc0*/  HMMA.16816.F32 R64, R112, R96, R64 ;  /* 0x000000607040723c */ /* 0x010fe20000001840 */
[C---:B------:R-:W-:Y:S02]  /*cdd0*/  IADD3 R3, R250.reuse, 0x19, RZ ;  /* 0x00000019fa037810 */ /* 0x040fe40007ffe0ff */
[----:B------:R-:W-:Y:S02]  /*cde0*/  FSEL R212, R81, -INF , !P4 ;  /* 0xff80000051d47808 */ /* 0x000fe40006000000 */
[----:B------:R-:W-:-:S03]  /*cdf0*/  IADD3 R81, R250, 0x31, RZ ;  /* 0x00000031fa517810 */ /* 0x000fc60007ffe0ff */
[C---:B------:R-:W-:Y:S01]  /*ce00*/  HMMA.16816.F32 R60, R112.reuse, R98, R60 ;  /* 0x00000062703c723c */ /* 0x040fe2000000183c */
[----:B------:R-:W2:Y:S07]  /*ce10*/  LDSM.16.M88.4 R96, [R224+0x3000] ;  /* 0x00300000e060783b */ /* 0x000eae0000000200 */
[C---:B------:R-:W-:Y:S01]  /*ce20*/  HMMA.16816.F32 R52, R112.reuse, R94, R52 ;  /* 0x0000005e7034723c */ /* 0x040fe20000001834 */
[----:B------:R-:W3:Y:S07]  /*ce30*/  LDSM.16.M88.4 R92, [R224+0x3800] ;  /* 0x00380000e05c783b */ /* 0x000eee0000000200 */
[C---:B------:R-:W-:Y:S07]  /*ce40*/  HMMA.16816.F32 R84, R112.reuse, R110, R84 ;  /* 0x0000006e7054723c */ /* 0x040fee0000001854 */
[----:B------:R-:W-:Y:S01]  /*ce50*/  IMAD.U32 R110, RZ, RZ, UR4 ;  /* 0x00000004ff6e7e24 */ /* 0x000fe2000f8e00ff */
[C---:B------:R-:W-:Y:S07]  /*ce60*/  HMMA.16816.F32 R76, R112.reuse, R106, R76 ;  /* 0x0000006a704c723c */ /* 0x040fee000000184c */
[----:B------:R-:W-:Y:S01]  /*ce70*/  IMAD.U32 R106, RZ, RZ, UR4 ;  /* 0x00000004ff6a7e24 */ /* 0x000fe2000f8e00ff */
[C---:B------:R-:W-:Y:S08]  /*ce80*/  HMMA.16816.F32 R72, R112.reuse, R100, R72 ;  /* 0x000000647048723c */ /* 0x040ff00000001848 */
[----:B------:R-:W-:Y:S01]  /*ce90*/  HMMA.16816.F32 R68, R112, R102, R68 ;  /* 0x000000667044723c */ /* 0x000fe20000001844 */
[----:B------:R-:W4:Y:S01]  /*cea0*/  LDSM.16.M88.4 R100, [R224+0x4000] ;  /* 0x00400000e064783b */ /* 0x000f220000000200 */
[----:B------:R-:W-:-:S02]  /*ceb0*/  FSEL R222, R85, -INF , !P6 ;  /* 0xff80000055de7808 */ /* 0x000fc40007000000 */
[----:B------:R-:W-:Y:S02]  /*cec0*/  FSEL R218, R87, -INF , !P2 ;  /* 0xff80000057da7808 */ /* 0x000fe40005000000 */
[CC--:B------:R-:W-:Y:S02]  /*ced0*/  ISETP.GE.AND P6, PT, R3.reuse, R209.reuse, PT ;  /* 0x000000d10300720c */ /* 0x0c0fe40003fc6270 */
[C---:B-1----:R-:W-:Y:S01]  /*cee0*/  HMMA.16816.F32 R48, R112.reuse, R192, R48 ;  /* 0x000000c07030723c */ /* 0x042fe20000001830 */
[----:B------:R-:W-:Y:S02]  /*cef0*/  ISETP.GE.AND P2, PT, R3, R208, PT ;  /* 0x000000d00300720c */ /* 0x000fe40003f46270 */
[C---:B------:R-:W-:Y:S02]  /*cf00*/  IADD3 R3, R250.reuse, 0x21, RZ ;  /* 0x00000021fa037810 */ /* 0x040fe40007ffe0ff */
[----:B------:R-:W-:Y:S02]  /*cf10*/  IADD3 R85, R250, 0x29, RZ ;  /* 0x00000029fa557810 */ /* 0x000fe40007ffe0ff */
[----:B------:R-:W-:Y:S01]  /*cf20*/  FSEL R192, R83, -INF , !P1 ;  /* 0xff80000053c07808 */ /* 0x000fe20004800000 */
[----:B------:R-:W-:Y:S01]  /*cf30*/  HMMA.16816.F32 R44, R112, R194, R44 ;  /* 0x000000c2702c723c */ /* 0x000fe2000000182c */
[----:B------:R-:W-:-:S02]  /*cf40*/  ISETP.GE.AND P4, PT, R3, R209, PT ;  /* 0x000000d10300720c */ /* 0x000fc40003f86270 */
[-C--:B------:R-:W-:Y:S02]  /*cf50*/  ISETP.GE.AND P1, PT, R3, R208.reuse, PT ;  /* 0x000000d00300720c */ /* 0x080fe40003f26270 */
[----:B------:R-:W-:Y:S02]  /*cf60*/  FSEL R77, R77, -INF , !P6 ;  /* 0xff8000004d4d7808 */ /* 0x000fe40007000000 */
[----:B------:R-:W-:Y:S01]  /*cf70*/  FSEL R79, R79, -INF , !P2 ;  /* 0xff8000004f4f7808 */ /* 0x000fe20005000000 */
[----:B--2---:R-:W-:Y:S01]  /*cf80*/  HMMA.16816.F32 R40, R112, R96, R40 ;  /* 0x000000607028723c */ /* 0x004fe20000001828 */
[C---:B------:R-:W-:Y:S02]  /*cf90*/  ISETP.GE.AND P6, PT, R85.reuse, R209, PT ;  /* 0x000000d15500720c */ /* 0x040fe40003fc6270 */
[----:B------:R-:W-:Y:S02]  /*cfa0*/  ISETP.GE.AND P2, PT, R85, R208, PT ;  /* 0x000000d05500720c */ /* 0x000fe40003f46270 */
[----:B------:R-:W-:-:S02]  /*cfb0*/  IADD3 R3, R250, 0x39, RZ ;  /* 0x00000039fa037810 */ /* 0x000fc40007ffe0ff */
[----:B------:R-:W-:Y:S01]  /*cfc0*/  FSEL R245, R73, -INF , !P4 ;  /* 0xff80000049f57808 */ /* 0x000fe20006000000 */
[----:B------:R-:W-:Y:S01]  /*cfd0*/  HMMA.16816.F32 R36, R112, R98, R36 ;  /* 0x000000627024723c */ /* 0x000fe20000001824 */
[----:B------:R-:W1:Y:S01]  /*cfe0*/  LDSM.16.M88.4 R96, [R224+0x4800] ;  /* 0x00480000e060783b */ /* 0x000e620000000200 */
[----:B------:R-:W-:Y:S02]  /*cff0*/  FSEL R217, R75, -INF , !P1 ;  /* 0xff8000004bd97808 */ /* 0x000fe40004800000 */
[C---:B------:R-:W-:Y:S02]  /*d000*/  ISETP.GE.AND P4, PT, R81.reuse, R209, PT ;  /* 0x000000d15100720c */ /* 0x040fe40003f86270 */
[----:B------:R-:W-:Y:S02]  /*d010*/  ISETP.GE.AND P1, PT, R81, R208, PT ;  /* 0x000000d05100720c */ /* 0x000fe40003f26270 */
[----:B------:R-:W-:Y:S01]  /*d020*/  FSEL R221, R69, -INF , !P6 ;  /* 0xff80000045dd7808 */ /* 0x000fe20007000000 */
[----:B------:R-:W-:Y:S01]  /*d030*/  HMMA.16816.F32 R184, R204, R196, R184 ;  /* 0x000000c4ccb8723c */ /* 0x000fe200000018b8 */
[----:B------:R-:W-:-:S02]  /*d040*/  FSEL R213, R71, -INF , !P2 ;  /* 0xff80000047d57808 */ /* 0x000fc40005000000 */
[C---:B------:R-:W-:Y:S02]  /*d050*/  ISETP.GE.AND P6, PT, R3.reuse, R209, PT ;  /* 0x000000d10300720c */ /* 0x040fe40003fc6270 */
[----:B------:R-:W-:Y:S02]  /*d060*/  ISETP.GE.AND P2, PT, R3, R208, PT ;  /* 0x000000d00300720c */ /* 0x000fe40003f46270 */
[C---:B------:R-:W-:Y:S01]  /*d070*/  IADD3 R69, R250.reuse, 0x41, RZ ;  /* 0x00000041fa457810 */ /* 0x040fe20007ffe0ff */
[----:B---3--:R-:W-:Y:S01]  /*d080*/  HMMA.16816.F32 R32, R112, R92, R32 ;  /* 0x0000005c7020723c */ /* 0x008fe20000001820 */
[----:B------:R-:W-:Y:S02]  /*d090*/  IADD3 R71, R250, 0x49, RZ ;  /* 0x00000049fa477810 */ /* 0x000fe40007ffe0ff */
[----:B------:R-:W-:Y:S02]  /*d0a0*/  FSEL R197, R65, -INF , !P4 ;  /* 0xff80000041c57808 */ /* 0x000fe40006000000 */
[----:B------:R-:W-:-:S02]  /*d0b0*/  FSEL R3, R67, -INF , !P1 ;  /* 0xff80000043037808 */ /* 0x000fc40004800000 */
[CC--:B------:R-:W-:Y:S01]  /*d0c0*/  ISETP.GE.AND P4, PT, R69.reuse, R209.reuse, PT ;  /* 0x000000d14500720c */ /* 0x0c0fe20003f86270 */
[C---:B------:R-:W-:Y:S01]  /*d0d0*/  HMMA.16816.F32 R28, R112.reuse, R94, R28 ;  /* 0x0000005e701c723c */ /* 0x040fe2000000181c */
[----:B------:R-:W-:Y:S01]  /*d0e0*/  ISETP.GE.AND P1, PT, R69, R208, PT ;  /* 0x000000d04500720c */ /* 0x000fe20003f26270 */
[----:B------:R-:W-:Y:S01]  /*d0f0*/  IMAD.U32 R92, RZ, RZ, UR4 ;  /* 0x00000004ff5c7e24 */ /* 0x000fe2000f8e00ff */
[----:B------:R-:W-:Y:S02]  /*d100*/  FSEL R193, R61, -INF , !P6 ;  /* 0xff8000003dc17808 */ /* 0x000fe40007000000 */
[----:B------:R-:W-:Y:S02]  /*d110*/  FSEL R65, R63, -INF , !P2 ;  /* 0xff8000003f417808 */ /* 0x000fe40005000000 */
[----:B------:R-:W-:Y:S01]  /*d120*/  ISETP.GE.AND P6, PT, R71, R209, PT ;  /* 0x000000d14700720c */ /* 0x000fe20003fc6270 */
[----:B----4-:R-:W-:Y:S01]  /*d130*/  HMMA.16816.F32 R24, R112, R100, R24 ;  /* 0x000000647018723c */ /* 0x010fe20000001818 */
[----:B------:R-:W-:-:S02]  /*d140*/  IADD3 R63, R250, 0x51, RZ ;  /* 0x00000051fa3f7810 */ /* 0x000fc40007ffe0ff */
[----:B------:R-:W-:Y:S02]  /*d150*/  IADD3 R61, R250, 0x59, RZ ;  /* 0x00000059fa3d7810 */ /* 0x000fe40007ffe0ff */
[----:B------:R-:W-:Y:S02]  /*d160*/  FSEL R67, R57, -INF , !P4 ;  /* 0xff80000039437808 */ /* 0x000fe40006000000 */
[----:B------:R-:W-:Y:S01]  /*d170*/  FSEL R69, R59, -INF , !P1 ;  /* 0xff8000003b457808 */ /* 0x000fe20004800000 */
[----:B------:R-:W-:Y:S01]  /*d180*/  HMMA.16816.F32 R20, R112, R102, R20 ;  /* 0x000000667014723c */ /* 0x000fe20000001814 */
[C---:B------:R-:W-:Y:S01]  /*d190*/  ISETP.GE.AND P4, PT, R63.reuse, R209, PT ;  /* 0x000000d13f00720c */ /* 0x040fe20003f86270 */
[----:B------:R-:W2:Y:S01]  /*d1a0*/  LDSM.16.M88.4 R100, [R224+0x5000] ;  /* 0x00500000e064783b */ /* 0x000ea20000000200 */
[----:B------:R-:W-:Y:S02]  /*d1b0*/  ISETP.GE.AND P1, PT, R63, R208, PT ;  /* 0x000000d03f00720c */ /* 0x000fe40003f26270 */
[----:B------:R-:W-:-:S02]  /*d1c0*/  FSEL R53, R53, -INF , !P6 ;  /* 0xff80000035357808 */ /* 0x000fc40007000000 */
[-C--:B------:R-:W-:Y:S01]  /*d1d0*/  ISETP.GE.AND P6, PT, R61, R209.reuse, PT ;  /* 0x000000d13d00720c */ /* 0x080fe20003fc6270 */
[C---:B-1----:R-:W-:Y:S01]  /*d1e0*/  HMMA.16816.F32 R16, R112.reuse, R96, R16 ;  /* 0x000000607010723c */ /* 0x042fe20000001810 */
[----:B------:R-:W-:Y:S02]  /*d1f0*/  IADD3 R57, R250, 0x61, RZ ;  /* 0x00000061fa397810 */ /* 0x000fe40007ffe0ff */
[----:B------:R-:W-:Y:S02]  /*d200*/  ISETP.GE.AND P2, PT, R71, R208, PT ;  /* 0x000000d04700720c */ /* 0x000fe40003f46270 */
[----:B------:R-:W-:Y:S02]  /*d210*/  FSEL R49, R49, -INF , !P4 ;  /* 0xff80000031317808 */ /* 0x000fe40006000000 */
[----:B------:R-:W-:Y:S01]  /*d220*/  FSEL R51, R51, -INF , !P1 ;  /* 0xff80000033337808 */ /* 0x000fe20004800000 */
[----:B------:R-:W-:Y:S01]  /*d230*/  HMMA.16816.F32 R12, R112, R98, R12 ;  /* 0x00000062700c723c */ /* 0x000fe2000000180c */
[----:B------:R-:W-:-:S02]  /*d240*/  ISETP.GE.AND P4, PT, R57, R209, PT ;  /* 0x000000d13900720c */ /* 0x000fc40003f86270 */
[----:B------:R-:W-:Y:S02]  /*d250*/  ISETP.GE.AND P1, PT, R57, R208, PT ;  /* 0x000000d03900720c */ /* 0x000fe40003f26270 */
[----:B------:R-:W-:Y:S02]  /*d260*/  FSEL R71, R45, -INF , !P6 ;  /* 0xff8000002d477808 */ /* 0x000fe40007000000 */
[----:B------:R-:W-:Y:S01]  /*d270*/  IADD3 R45, R250, 0x71, RZ ;  /* 0x00000071fa2d7810 */ /* 0x000fe20007ffe0ff */
[----:B------:R-:W-:Y:S01]  /*d280*/  IMAD.U32 R98, RZ, RZ, UR4 ;  /* 0x00000004ff627e24 */ /* 0x000fe2000f8e00ff */
[----:B------:R-:W-:Y:S01]  /*d290*/  FSEL R55, R55, -INF , !P2 ;  /* 0xff80000037377808 */ /* 0x000fe20005000000 */
[----:B------:R-:W-:Y:S01]  /*d2a0*/  HMMA.16816.F32 R180, R204, R198, R180 ;  /* 0x000000c6ccb4723c */ /* 0x000fe200000018b4 */
[----:B------:R-:W-:Y:S02]  /*d2b0*/  FSEL R41, R41, -INF , !P4 ;  /* 0xff80000029297808 */ /* 0x000fe40006000000 */
[----:B------:R-:W-:-:S02]  /*d2c0*/  FSEL R43, R43, -INF , !P1 ;  /* 0xff8000002b2b7808 */ /* 0x000fc40004800000 */
[-C--:B------:R-:W-:Y:S02]  /*d2d0*/  ISETP.GE.AND P2, PT, R61, R208.reuse, PT ;  /* 0x000000d03d00720c */ /* 0x080fe40003f46270 */
[----:B------:R-:W-:Y:S01]  /*d2e0*/  IADD3 R59, R250, 0x69, RZ ;  /* 0x00000069fa3b7810 */ /* 0x000fe20007ffe0ff */
[----:B------:R-:W-:Y:S01]  /*d2f0*/  HMMA.16816.F32 R164, R204, R190, R164 ;  /* 0x000000becca4723c */ /* 0x000fe200000018a4 */
[CC--:B------:R-:W-:Y:S02]  /*d300*/  ISETP.GE.AND P4, PT, R45.reuse, R209.reuse, PT ;  /* 0x000000d12d00720c */ /* 0x0c0fe40003f86270 */
[----:B------:R-:W-:Y:S02]  /*d310*/  ISETP.GE.AND P1, PT, R45, R208, PT ;  /* 0x000000d02d00720c */ /* 0x000fe40003f26270 */
[----:B------:R-:W-:Y:S02]  /*d320*/  LOP3.LUT R45, R92, 0x10, R105, 0xfe, !PT ;  /* 0x000000105c2d7812 */ /* 0x000fe400078efe69 */
[----:B------:R-:W1:Y:S01]  /*d330*/  LDSM.16.M88.4 R92, [R226] ;  /* 0x00000000e25c783b */ /* 0x000e620000000200 */
[----:B------:R-:W-:Y:S01]  /*d340*/  ISETP.GE.AND P6, PT, R59, R209, PT ;  /* 0x000000d13b00720c */ /* 0x000fe20003fc6270 */
[----:B--2---:R-:W-:Y:S01]  /*d350*/  HMMA.16816.F32 R8, R112, R100, R8 ;  /* 0x000000647008723c */ /* 0x004fe20000001808 */
[----:B------:R-:W-:-:S02]  /*d360*/  FSEL R73, R47, -INF , !P2 ;  /* 0xff8000002f497808 */ /* 0x000fc40005000000 */
[C---:B------:R-:W-:Y:S02]  /*d370*/  IADD3 R47, R250.reuse, 0x79, RZ ;  /* 0x00000079fa2f7810 */ /* 0x040fe40007ffe0ff */
[----:B------:R-:W-:Y:S02]  /*d380*/  ISETP.GE.AND P2, PT, R59, R208, PT ;  /* 0x000000d03b00720c */ /* 0x000fe40003f46270 */
[----:B------:R-:W-:Y:S01]  /*d390*/  FSEL R37, R37, -INF , !P6 ;  /* 0xff80000025257808 */ /* 0x000fe20007000000 */
[----:B------:R-:W-:Y:S01]  /*d3a0*/  HMMA.16816.F32 R4, R112, R102, R4 ;  /* 0x000000667004723c */ /* 0x000fe20000001804 */
[----:B------:R-:W-:Y:S01]  /*d3b0*/  ISETP.GE.AND P6, PT, R47, R209, PT ;  /* 0x000000d12f00720c */ /* 0x000fe20003fc6270 */
[----:B------:R-:W-:Y:S01]  /*d3c0*/  IMAD.U32 R100, RZ, RZ, UR4 ;  /* 0x00000004ff647e24 */ /* 0x000fe2000f8e00ff */
[----:B------:R-:W-:Y:S02]  /*d3d0*/  FSEL R75, R33, -INF , !P4 ;  /* 0xff800000214b7808 */ /* 0x000fe40006000000 */
[----:B------:R-:W-:-:S02]  /*d3e0*/  IADD3 R33, R250, 0x81, RZ ;  /* 0x00000081fa217810 */ /* 0x000fc40007ffe0ff */
[----:B------:R-:W-:Y:S01]  /*d3f0*/  FSEL R39, R39, -INF , !P2 ;  /* 0xff80000027277808 */ /* 0x000fe20005000000 */
[----:B------:R-:W-:Y:S01]  /*d400*/  HMMA.16816.F32 R168, R204, R188, R168 ;  /* 0x000000bccca8723c */ /* 0x000fe200000018a8 */
[-C--:B------:R-:W-:Y:S01]  /*d410*/  ISETP.GE.AND P2, PT, R47, R208.reuse, PT ;  /* 0x000000d02f00720c */ /* 0x080fe20003f46270 */
[----:B------:R-:W-:Y:S01]  /*d420*/  IMAD.U32 R47, RZ, RZ, UR4 ;  /* 0x00000004ff2f7e24 */ /* 0x000fe2000f8e00ff */
[----:B------:R-:W-:Y:S01]  /*d430*/  FSEL R91, R29, -INF , !P6 ;  /* 0xff8000001d5b7808 */ /* 0x000fe20007000000 */
[----:B------:R-:W-:Y:S01]  /*d440*/  IMAD.U32 R102, RZ, RZ, UR4 ;  /* 0x00000004ff667e24 */ /* 0x000fe2000f8e00ff */
[----:B------:R-:W-:Y:S02]  /*d450*/  ISETP.GE.AND P6, PT, R33, R209, PT ;  /* 0x000000d12100720c */ /* 0x000fe40003fc6270 */
[----:B------:R-:W-:Y:S02]  /*d460*/  FSEL R104, R31, -INF , !P2 ;  /* 0xff8000001f687808 */ /* 0x000fe40005000000 */
[----:B------:R-:W-:-:S02]  /*d470*/  ISETP.GE.AND P2, PT, R33, R208, PT ;  /* 0x000000d02100720c */ /* 0x000fc40003f46270 */
[----:B------:R-:W-:Y:S02]  /*d480*/  FSEL R96, R25, -INF , !P6 ;  /* 0xff80000019607808 */ /* 0x000fe40007000000 */
[CC--:B------:R-:W-:Y:S02]  /*d490*/  ISETP.GE.AND P6, PT, R250.reuse, R209.reuse, PT ;  /* 0x000000d1fa00720c */ /* 0x0c0fe40003fc6270 */
[----:B------:R-:W-:Y:S02]  /*d4a0*/  IADD3 R25, R250, 0x89, RZ ;  /* 0x00000089fa197810 */ /* 0x000fe40007ffe0ff */
[----:B------:R-:W-:Y:S02]  /*d4b0*/  FSEL R97, R27, -INF , !P2 ;  /* 0xff8000001b617808 */ /* 0x000fe40005000000 */
[----:B------:R-:W-:Y:S02]  /*d4c0*/  FSEL R27, R88, -INF , !P6 ;  /* 0xff800000581b7808 */ /* 0x000fe40007000000 */
[----:B------:R-:W-:Y:S01]  /*d4d0*/  ISETP.GE.AND P6, PT, R25, R209, PT ;  /* 0x000000d11900720c */ /* 0x000fe20003fc6270 */
[----:B-1----:R-:W-:Y:S01]  /*d4e0*/  HMMA.16816.F32 R128, R204, R92, R128 ;  /* 0x0000005ccc80723c */ /* 0x002fe20000001880 */
[----:B------:R-:W-:-:S02]  /*d4f0*/  ISETP.GE.AND P2, PT, R250, R208, PT ;  /* 0x000000d0fa00720c */ /* 0x000fc40003f46270 */
[----:B------:R-:W-:Y:S02]  /*d500*/  FSEL R88, R21, -INF , !P6 ;  /* 0xff80000015587808 */ /* 0x000fe40007000000 */
[----:B------:R-:W-:Y:S02]  /*d510*/  FSEL R21, R86, -INF , !P5 ;  /* 0xff80000056157808 */ /* 0x000fe40006800000 */
[----:B------:R-:W-:Y:S01]  /*d520*/  FSEL R29, R90, -INF , !P2 ;  /* 0xff8000005a1d7808 */ /* 0x000fe20005000000 */
[----:B------:R-:W-:Y:S01]  /*d530*/  IMAD.U32 R90, RZ, RZ, UR4 ;  /* 0x00000004ff5a7e24 */ /* 0x000fe2000f8e00ff */
[----:B------:R-:W-:Y:S01]  /*d540*/  LOP3.LUT R31, R106, 0x18, R105, 0xfe, !PT ;  /* 0x000000186a1f7812 */ /* 0x000fe200078efe69 */
[----:B------:R1:W-:Y:S01]  /*d550*/  STL [R1+0xc], R21 ;  /* 0x00000c1501007387 */ /* 0x0003e20000100800 */
[----:B------:R-:W-:Y:S01]  /*d560*/  ISETP.GE.AND P4, PT, R45, R209, PT ;  /* 0x000000d12d00720c */ /* 0x000fe20003f86270 */
[----:B------:R-:W-:Y:S01]  /*d570*/  HMMA.16816.F32 R124, R204, R94, R124 ;  /* 0x0000005ecc7c723c */ /* 0x000fe2000000187c */
[----:B------:R-:W-:-:S02]  /*d580*/  FSEL R89, R35, -INF , !P1 ;  /* 0xff80000023597808 */ /* 0x000fc40004800000 */
[----:B------:R-:W-:Y:S01]  /*d590*/  FSEL R35, R84, -INF , !P3 ;  /* 0xff80000054237808 */ /* 0x000fe20005800000 */
[----:B------:R-:W-:Y:S01]  /*d5a0*/  IMAD.U32 R84, RZ, RZ, UR4 ;  /* 0x00000004ff547e24 */ /* 0x000fe2000f8e00ff */
[C---:B------:R-:W-:Y:S02]  /*d5b0*/  ISETP.GE.AND P2, PT, R31.reuse, R209, PT ;  /* 0x000000d11f00720c */ /* 0x040fe40003f46270 */
[-C--:B------:R-:W-:Y:S01]  /*d5c0*/  ISETP.GE.AND P6, PT, R31, R208.reuse, PT ;  /* 0x000000d01f00720c */ /* 0x080fe20003fc6270 */
[----:B------:R-:W-:Y:S01]  /*d5d0*/  IMAD.U32 R94, RZ, RZ, UR4 ;  /* 0x00000004ff5e7e24 */ /* 0x000fe2000f8e00ff */
[----:B------:R-:W-:Y:S02]  /*d5e0*/  ISETP.GE.AND P3, PT, R25, R208, PT ;  /* 0x000000d01900720c */ /* 0x000fe40003f66270 */
[----:B------:R-:W-:Y:S02]  /*d5f0*/  LOP3.LUT R25, R90, 0x20, R105, 0xfe, !PT ;  /* 0x000000205a197812 */ /* 0x000fe400078efe69 */
[----:B------:R-:W-:-:S02]  /*d600*/  FSEL R31, R80, -INF , !P4 ;  /* 0xff800000501f7808 */ /* 0x000fc40006000000 */
[----:B------:R-:W-:Y:S02]  /*d610*/  FSEL R90, R23, -INF , !P3 ;  /* 0xff800000175a7808 */ /* 0x000fe40005800000 */
[CC--:B------:R-:W-:Y:S02]  /*d620*/  ISETP.GE.AND P5, PT, R25.reuse, R209.reuse, PT ;  /* 0x000000d11900720c */ /* 0x0c0fe40003fa6270 */
[-C--:B------:R-:W-:Y:S02]  /*d630*/  ISETP.GE.AND P3, PT, R25, R208.reuse, PT ;  /* 0x000000d01900720c */ /* 0x080fe40003f66270 */
[----:B------:R-:W-:Y:S02]  /*d640*/  FSEL R25, R76, -INF , !P2 ;  /* 0xff8000004c197808 */ /* 0x000fe40005000000 */
[----:B-1----:R-:W-:Y:S02]  /*d650*/  IADD3 R21, R250, 0x91, RZ ;  /* 0x00000091fa157810 */ /* 0x002fe40007ffe0ff */
[----:B------:R-:W-:Y:S01]  /*d660*/  ISETP.GE.AND P1, PT, R45, R208, PT ;  /* 0x000000d02d00720c */ /* 0x000fe20003f26270 */
[----:B------:R-:W-:Y:S01]  /*d670*/  IMAD.U32 R45, RZ, RZ, UR4 ;  /* 0x00000004ff2d7e24 */ /* 0x000fe2000f8e00ff */
[----:B------:R-:W-:-:S02]  /*d680*/  ISETP.GE.AND P4, PT, R21, R209, PT ;  /* 0x000000d11500720c */ /* 0x000fc40003f86270 */
[----:B------:R-:W-:Y:S02]  /*d690*/  ISETP.GE.AND P2, PT, R21, R208, PT ;  /* 0x000000d01500720c */ /* 0x000fe40003f46270 */
[----:B------:R-:W-:Y:S02]  /*d6a0*/  FSEL R92, R17, -INF , !P4 ;  /* 0xff800000115c7808 */ /* 0x000fe40006000000 */
[----:B------:R-:W-:Y:S02]  /*d6b0*/  IADD3 R17, R250, 0x99, RZ ;  /* 0x00000099fa117810 */ /* 0x000fe40007ffe0ff */
[----:B------:R-:W-:Y:S02]  /*d6c0*/  LOP3.LUT R23, R84, 0x28, R105, 0xfe, !PT ;  /* 0x0000002854177812 */ /* 0x000fe400078efe69 */
[----:B------:R-:W-:Y:S01]  /*d6d0*/  FSEL R76, R72, -INF , !P5 ;  /* 0xff800000484c7808 */ /* 0x000fe20006800000 */
[----:B------:R-:W1:Y:S01]  /*d6e0*/  LDSM.16.M88.4 R84, [R225] ;  /* 0x00000000e154783b */ /* 0x000e620000000200 */
[----:B------:R-:W-:-:S02]  /*d6f0*/  FSEL R33, R82, -INF , !P1 ;  /* 0xff80000052217808 */ /* 0x000fc40004800000 */
[----:B------:R-:W-:Y:S01]  /*d700*/  FSEL R93, R19, -INF , !P2 ;  /* 0xff800000135d7808 */ /* 0x000fe20005000000 */
[----:B------:R-:W2:Y:S01]  /*d710*/  LDSM.16.M88.4 R80, [R224+0x5800] ;  /* 0x00580000e050783b */ /* 0x000ea20000000200 */
[-C--:B------:R-:W-:Y:S02]  /*d720*/  ISETP.GE.AND P5, PT, R17, R209.reuse, PT ;  /* 0x000000d11100720c */ /* 0x080fe40003fa6270 */
[----:B------:R-:W-:Y:S02]  /*d730*/  ISETP.GE.AND P1, PT, R23, R209, PT ;  /* 0x000000d11700720c */ /* 0x000fe40003f26270 */
[C-C-:B------:R-:W-:Y:S02]  /*d740*/  LOP3.LUT R19, R98.reuse, 0x38, R105.reuse, 0xfe, !PT ;  /* 0x0000003862137812 */ /* 0x140fe400078efe69 */
[----:B------:R-:W-:Y:S02]  /*d750*/  LOP3.LUT R21, R98, 0x30, R105, 0xfe, !PT ;  /* 0x0000003062157812 */ /* 0x000fe400078efe69 */
[----:B------:R-:W-:Y:S01]  /*d760*/  FSEL R216, R74, -INF , !P3 ;  /* 0xff8000004ad87808 */ /* 0x000fe20005800000 */
[----:B------:R-:W-:Y:S01]  /*d770*/  IMAD.U32 R74, RZ, RZ, UR4 ;  /* 0x00000004ff4a7e24 */ /* 0x000fe2000f8e00ff */
[----:B------:R-:W-:-:S02]  /*d780*/  FSEL R72, R13, -INF , !P5 ;  /* 0xff8000000d487808 */ /* 0x000fc40006800000 */
[----:B------:R-:W-:Y:S02]  /*d790*/  ISETP.GE.AND P3, PT, R19, R209, PT ;  /* 0x000000d11300720c */ /* 0x000fe40003f66270 */
[----:B------:R-:W-:Y:S02]  /*d7a0*/  FSEL R13, R68, -INF , !P1 ;  /* 0xff800000440d7808 */ /* 0x000fe40004800000 */
[-C--:B------:R-:W-:Y:S02]  /*d7b0*/  ISETP.GE.AND P2, PT, R21, R208.reuse, PT ;  /* 0x000000d01500720c */ /* 0x080fe40003f46270 */
[----:B------:R-:W-:Y:S01]  /*d7c0*/  FSEL R198, R60, -INF , !P3 ;  /* 0xff8000003cc67808 */ /* 0x000fe20005800000 */
[----:B------:R3:W-:Y:S01]  /*d7d0*/  STL [R1+0x8], R13 ;  /* 0x0000080d01007387 */ /* 0x0007e20000100800 */
[----:B------:R-:W-:Y:S01]  /*d7e0*/  ISETP.GE.AND P4, PT, R23, R208, PT ;  /* 0x000000d01700720c */ /* 0x000fe20003f86270 */
[----:B------:R-:W-:Y:S01]  /*d7f0*/  IMAD.U32 R60, RZ, RZ, UR4 ;  /* 0x00000004ff3c7e24 */ /* 0x000fe2000f8e00ff */
[----:B------:R-:W-:Y:S01]  /*d800*/  FSEL R78, R78, -INF , !P6 ;  /* 0xff8000004e4e7808 */ /* 0x000fe20007000000 */
[----:B------:R-:W-:Y:S01]  /*d810*/  IMAD.U32 R23, RZ, RZ, UR4 ;  /* 0x00000004ff177e24 */ /* 0x000fe2000f8e00ff */
[----:B------:R-:W-:-:S02]  /*d820*/  LOP3.LUT R74, R74, 0x40, R105, 0xfe, !PT ;  /* 0x000000404a4a7812 */ /* 0x000fc400078efe69 */
[-C--:B------:R-:W-:Y:S01]  /*d830*/  ISETP.GE.AND P6, PT, R21, R209.reuse, PT ;  /* 0x000000d11500720c */ /* 0x080fe20003fc6270 */
[----:B------:R-:W-:Y:S01]  /*d840*/  IMAD.U32 R21, RZ, RZ, UR4 ;  /* 0x00000004ff157e24 */ /* 0x000fe2000f8e00ff */
[----:B------:R-:W-:Y:S01]  /*d850*/  FSEL R196, R66, -INF , !P2 ;  /* 0xff80000042c47808 */ /* 0x000fe20005000000 */
[----:B------:R-:W-:Y:S01]  /*d860*/  IMAD.U32 R66, RZ, RZ, UR4 ;  /* 0x00000004ff427e24 */ /* 0x000fe2000f8e00ff */
[----:B------:R-:W-:Y:S01]  /*d870*/  FSEL R214, R70, -INF , !P4 ;  /* 0xff80000046d67808 */ /* 0x000fe20006000000 */
[----:B------:R-:W-:Y:S01]  /*d880*/  IMAD.U32 R70, RZ, RZ, UR4 ;  /* 0x00000004ff467e24 */ /* 0x000fe2000f8e00ff */
[----:B------:R-:W-:Y:S02]  /*d890*/  ISETP.GE.AND P4, PT, R74, R209, PT ;  /* 0x000000d14a00720c */ /* 0x000fe40003f86270 */
[----:B------:R-:W-:Y:S01]  /*d8a0*/  LOP3.LUT R60, R60, 0x50, R105, 0xfe, !PT ;  /* 0x000000503c3c7812 */ /* 0x000fe200078efe69 */
[----:B-1----:R-:W-:Y:S01]  /*d8b0*/  HMMA.16816.F32 R120, R204, R84, R120 ;  /* 0x00000054cc78723c */ /* 0x002fe20000001878 */
[----:B------:R-:W-:-:S02]  /*d8c0*/  ISETP.GE.AND P5, PT, R19, R208, PT ;  /* 0x000000d01300720c */ /* 0x000fc40003fa6270 */
[----:B------:R-:W-:Y:S02]  /*d8d0*/  FSEL R210, R64, -INF , !P6 ;  /* 0xff80000040d27808 */ /* 0x000fe40007000000 */
[----:B------:R-:W-:Y:S01]  /*d8e0*/  FSEL R190, R56, -INF , !P4 ;  /* 0xff80000038be7808 */ /* 0x000fe20006000000 */
[----:B------:R-:W-:Y:S01]  /*d8f0*/  IMAD.U32 R56, RZ, RZ, UR4 ;  /* 0x00000004ff387e24 */ /* 0x000fe2000f8e00ff */
[----:B------:R-:W-:Y:S01]  /*d900*/  FSEL R194, R62, -INF , !P5 ;  /* 0xff8000003ec27808 */ /* 0x000fe20006800000 */
[----:B--2---:R-:W-:Y:S01]  /*d910*/  HMMA.16816.F32 R184, R112, R80, R184 ;  /* 0x0000005070b8723c */ /* 0x004fe200000018b8 */
[----:B---3--:R-:W-:Y:S01]  /*d920*/  IADD3 R13, R250, 0xa1, RZ ;  /* 0x000000a1fa0d7810 */ /* 0x008fe20007ffe0ff */
[----:B------:R-:W-:Y:S01]  /*d930*/  IMAD.U32 R85, RZ, RZ, UR4 ;  /* 0x00000004ff557e24 */ /* 0x000fe2000f8e00ff */
[-C--:B------:R-:W-:Y:S01]  /*d940*/  ISETP.GE.AND P4, PT, R60, R208.reuse, PT ;  /* 0x000000d03c00720c */ /* 0x080fe20003f86270 */
[----:B------:R-:W-:Y:S01]  /*d950*/  IMAD.U32 R84, RZ, RZ, UR4 ;  /* 0x00000004ff547e24 */ /* 0x000fe2000f8e00ff */
[----:B------:R-:W-:-:S02]  /*d960*/  ISETP.GE.AND P3, PT, R13, R208, PT ;  /* 0x000000d00d00720c */ /* 0x000fc40003f66270 */
[-C--:B------:R-:W-:Y:S01]  /*d970*/  ISETP.GE.AND P6, PT, R13, R209.reuse, PT ;  /* 0x000000d10d00720c */ /* 0x080fe20003fc6270 */
[----:B------:R-:W-:Y:S01]  /*d980*/  HMMA.16816.F32 R180, R112, R82, R180 ;  /* 0x0000005270b4723c */ /* 0x000fe200000018b4 */
[----:B------:R-:W-:Y:S01]  /*d990*/  LOP3.LUT R13, R66, 0x58, R105, 0xfe, !PT ;  /* 0x00000058420d7812 */ /* 0x000fe200078efe69 */
[----:B------:R-:W-:Y:S01]  /*d9a0*/  IMAD.U32 R80, RZ, RZ, UR4 ;  /* 0x00000004ff507e24 */ /* 0x000fe2000f8e00ff */
[----:B------:R-:W-:Y:S02]  /*d9b0*/  FSEL R66, R11, -INF , !P3 ;  /* 0xff8000000b427808 */ /* 0x000fe40005800000 */
[----:B------:R-:W-:Y:S02]  /*d9c0*/  ISETP.GE.AND P3, PT, R60, R209, PT ;  /* 0x000000d13c00720c */ /* 0x000fe40003f66270 */
[----:B------:R-:W1:Y:S01]  /*d9d0*/  LDSM.16.M88.4 R60, [R224+0x6000] ;  /* 0x00600000e03c783b */ /* 0x000e620000000200 */
[----:B------:R-:W-:Y:S01]  /*d9e0*/  ISETP.GE.AND P1, PT, R17, R208, PT ;  /* 0x000000d01100720c */ /* 0x000fe20003f26270 */
[----:B------:R-:W-:Y:S01]  /*d9f0*/  HMMA.16816.F32 R116, R204, R86, R116 ;  /* 0x00000056cc74723c */ /* 0x000fe20000001874 */
[----:B------:R-:W-:Y:S01]  /*da00*/  FSEL R64, R9, -INF , !P6 ;  /* 0xff80000009407808 */ /* 0x000fe20007000000 */
[----:B------:R-:W-:Y:S01]  /*da10*/  IMAD.U32 R82, RZ, RZ, UR4 ;  /* 0x00000004ff527e24 */ /* 0x000fe2000f8e00ff */
[----:B------:R-:W-:-:S02]  /*da20*/  FSEL R68, R15, -INF , !P1 ;  /* 0xff8000000f447808 */ /* 0x000fc40004800000 */
[----:B------:R-:W-:Y:S02]  /*da30*/  LOP3.LUT R15, R70, 0x48, R105, 0xfe, !PT ;  /* 0x00000048460f7812 */ /* 0x000fe400078efe69 */
[----:B------:R-:W-:Y:S02]  /*da40*/  IADD3 R9, R250, 0xa9, RZ ;  /* 0x000000a9fa097810 */ /* 0x000fe40007ffe0ff */
[-C--:B------:R-:W-:Y:S02]  /*da50*/  ISETP.GE.AND P2, PT, R15, R209.reuse, PT ;  /* 0x000000d10f00720c */ /* 0x080fe40003f46270 */
[----:B------:R-:W-:Y:S01]  /*da60*/  ISETP.GE.AND P1, PT, R74, R208, PT ;  /* 0x000000d04a00720c */ /* 0x000fe20003f26270 */
[----:B------:R-:W-:Y:S01]  /*da70*/  IMAD.U32 R74, RZ, RZ, UR4 ;  /* 0x00000004ff4a7e24 */ /* 0x000fe2000f8e00ff */
[----:B------:R-:W-:Y:S01]  /*da80*/  FSEL R188, R52, -INF , !P2 ;  /* 0xff80000034bc7808 */ /* 0x000fe20005000000 */
[----:B------:R-:W-:Y:S01]  /*da90*/  IMAD.U32 R52, RZ, RZ, UR4 ;  /* 0x00000004ff347e24 */ /* 0x000fe2000f8e00ff */
[----:B------:R-:W-:-:S02]  /*daa0*/  ISETP.GE.AND P5, PT, R9, R209, PT ;  /* 0x000000d10900720c */ /* 0x000fc40003fa6270 */
[-C--:B------:R-:W-:Y:S02]  /*dab0*/  ISETP.GE.AND P6, PT, R15, R208.reuse, PT ;  /* 0x000000d00f00720c */ /* 0x080fe40003fc6270 */
[----:B------:R-:W-:Y:S01]  /*dac0*/  FSEL R223, R58, -INF , !P1 ;  /* 0xff8000003adf7808 */ /* 0x000fe20004800000 */
[----:B------:R-:W-:Y:S01]  /*dad0*/  IMAD.U32 R58, RZ, RZ, UR4 ;  /* 0x00000004ff3a7e24 */ /* 0x000fe2000f8e00ff */
[----:B------:R-:W-:Y:S02]  /*dae0*/  ISETP.GE.AND P2, PT, R9, R208, PT ;  /* 0x000000d00900720c */ /* 0x000fe40003f46270 */
[--C-:B------:R-:W-:Y:S02]  /*daf0*/  LOP3.LUT R45, R45, 0x68, R105.reuse, 0xfe, !PT ;  /* 0x000000682d2d7812 */ /* 0x100fe400078efe69 */
[----:B------:R-:W-:Y:S02]  /*db00*/  FSEL R70, R5, -INF , !P5 ;  /* 0xff80000005467808 */ /* 0x000fe40006800000 */
[----:B------:R-:W-:-:S02]  /*db10*/  LOP3.LUT R15, R52, 0xd8, R105, 0xfe, !PT ;  /* 0x000000d8340f7812 */ /* 0x000fc400078efe69 */
[----:B------:R-:W-:Y:S02]  /*db20*/  LOP3.LUT R5, R52, 0xf8, R105, 0xfe, !PT ;  /* 0x000000f834057812 */ /* 0x000fe400078efe69 */
[----:B------:R-:W-:Y:S02]  /*db30*/  FSEL R249, R54, -INF , !P6 ;  /* 0xff80000036f97808 */ /* 0x000fe40007000000 */
[----:B------:R-:W-:Y:S02]  /*db40*/  FSEL R211, R50, -INF , !P4 ;  /* 0xff80000032d37808 */ /* 0x000fe40006000000 */
[----:B------:R-:W-:Y:S02]  /*db50*/  ISETP.GE.AND P5, PT, R13, R208, PT ;  /* 0x000000d00d00720c */ /* 0x000fe40003fa6270 */
[----:B------:R-:W-:Y:S01]  /*db60*/  FSEL R52, R7, -INF , !P2 ;  /* 0xff80000007347808 */ /* 0x000fe20005000000 */
[----:B-1----:R-:W-:Y:S01]  /*db70*/  HMMA.16816.F32 R176, R112, R60, R176 ;  /* 0x0000003c70b0723c */ /* 0x002fe200000018b0 */
[----:B------:R-:W-:-:S02]  /*db80*/  ISETP.GE.AND P4, PT, R45, R209, PT ;  /* 0x000000d12d00720c */ /* 0x000fc40003f86270 */
[-C--:B------:R-:W-:Y:S02]  /*db90*/  ISETP.GE.AND P1, PT, R13, R209.reuse, PT ;  /* 0x000000d10d00720c */ /* 0x080fe40003f26270 */
[--C-:B------:R-:W-:Y:S02]  /*dba0*/  LOP3.LUT R47, R47, 0x60, R105.reuse, 0xfe, !PT ;  /* 0x000000602f2f7812 */ /* 0x100fe400078efe69 */
[----:B------:R-:W-:Y:S01]  /*dbb0*/  IADD3 R60, R250, 0xb1, RZ ;  /* 0x000000b1fa3c7810 */ /* 0x000fe20007ffe0ff */
[----:B------:R-:W-:Y:S01]  /*dbc0*/  HMMA.16816.F32 R172, R112, R62, R172 ;  /* 0x0000003e70ac723c */ /* 0x000fe200000018ac */
[--C-:B------:R-:W-:Y:S02]  /*dbd0*/  LOP3.LUT R103, R58, 0xa0, R105.reuse, 0xfe, !PT ;  /* 0x000000a03a677812 */ /* 0x100fe400078efe69 */
[----:B------:R-:W-:Y:S02]  /*dbe0*/  ISETP.GE.AND P6, PT, R60, R209, PT ;  /* 0x000000d13c00720c */ /* 0x000fe40003fc6270 */
[----:B------:R-:W-:-:S02]  /*dbf0*/  LOP3.LUT R83, R56, 0xa8, R105, 0xfe, !PT ;  /* 0x000000a838537812 */ /* 0x000fc400078efe69 */
[----:B------:R-:W-:Y:S01]  /*dc00*/  IADD3 R7, R250, 0xb9, RZ ;  /* 0x000000b9fa077810 */ /* 0x000fe20007ffe0ff */
[----:B------:R-:W1:Y:S01]  /*dc10*/  LDSM.16.M88.4 R56, [R224+0x6800] ;  /* 0x00680000e038783b */ /* 0x000e620000000200 */
[----:B------:R-:W-:Y:S02]  /*dc20*/  FSEL R219, R48, -INF , !P3 ;  /* 0xff80000030db7808 */ /* 0x000fe40005800000 */
[----:B------:R-:W-:Y:S02]  /*dc30*/  FSEL R48, R185, -INF , !P6 ;  /* 0xff800000b9307808 */ /* 0x000fe40007000000 */
[----:B------:R-:W-:Y:S02]  /*dc40*/  FSEL R199, R46, -INF , !P5 ;  /* 0xff8000002ec77808 */ /* 0x000fe40006800000 */
[----:B------:R-:W-:Y:S02]  /*dc50*/  FSEL R191, R36, -INF , !P4 ;  /* 0xff80000024bf7808 */ /* 0x000fe40006000000 */
[----:B------:R-:W-:-:S02]  /*dc60*/  ISETP.GE.AND P2, PT, R47, R209, PT ;  /* 0x000000d12f00720c */ /* 0x000fc40003f46270 */
[-C--:B------:R-:W-:Y:S02]  /*dc70*/  ISETP.GE.AND P6, PT, R45, R208.reuse, PT ;  /* 0x000000d02d00720c */ /* 0x080fe40003fc6270 */
[----:B------:R-:W-:Y:S02]  /*dc80*/  FSEL R215, R44, -INF , !P1 ;  /* 0xff8000002cd77808 */ /* 0x000fe40004800000 */
[C---:B------:R-:W-:Y:S02]  /*dc90*/  ISETP.GE.AND P5, PT, R7.reuse, R209, PT ;  /* 0x000000d10700720c */ /* 0x040fe40003fa6270 */
[-C--:B------:R-:W-:Y:S02]  /*dca0*/  ISETP.GE.AND P4, PT, R7, R208.reuse, PT ;  /* 0x000000d00700720c */ /* 0x080fe40003f86270 */
[----:B------:R-:W-:Y:S02]  /*dcb0*/  LOP3.LUT R94, R94, 0x70, R105, 0xfe, !PT ;  /* 0x000000705e5e7812 */ /* 0x000fe400078efe69 */
[----:B------:R-:W-:-:S02]  /*dcc0*/  ISETP.GE.AND P1, PT, R60, R208, PT ;  /* 0x000000d03c00720c */ /* 0x000fc40003f26270 */
[----:B------:R-:W-:Y:S02]  /*dcd0*/  IADD3 R7, R250, 0xc1, RZ ;  /* 0x000000c1fa077810 */ /* 0x000fe40007ffe0ff */
[----:B------:R-:W-:Y:S02]  /*dce0*/  ISETP.GE.AND P3, PT, R47, R208, PT ;  /* 0x000000d02f00720c */ /* 0x000fe40003f66270 */
[----:B------:R-:W-:Y:S01]  /*dcf0*/  LOP3.LUT R85, R85, 0x78, R105, 0xfe, !PT ;  /* 0x0000007855557812 */ /* 0x000fe200078efe69 */
[----:B------:R-:W2:Y:S01]  /*dd00*/  LDSM.16.M88.4 R44, [R224+0x7000] ;  /* 0x00700000e02c783b */ /* 0x000ea20000000200 */
[----:B------:R-:W-:Y:S02]  /*dd10*/  FSEL R195, R40, -INF , !P2 ;  /* 0xff80000028c37808 */ /* 0x000fe40005000000 */
[----:B------:R-:W-:Y:S02]  /*dd20*/  FSEL R189, R38, -INF , !P6 ;  /* 0xff80000026bd7808 */ /* 0x000fe40007000000 */
[----:B------:R-:W-:-:S02]  /*dd30*/  FSEL R50, R187, -INF , !P1 ;  /* 0xff800000bb327808 */ /* 0x000fc40004800000 */
[----:B------:R-:W-:Y:S02]  /*dd40*/  ISETP.GE.AND P2, PT, R94, R208, PT ;  /* 0x000000d05e00720c */ /* 0x000fe40003f46270 */
[-C--:B------:R-:W-:Y:S02]  /*dd50*/  ISETP.GE.AND P6, PT, R7, R209.reuse, PT ;  /* 0x000000d10700720c */ /* 0x080fe40003fc6270 */
[----:B------:R-:W-:Y:S01]  /*dd60*/  LOP3.LUT R74, R74, 0x88, R105, 0xfe, !PT ;  /* 0x000000884a4a7812 */ /* 0x000fe200078efe69 */
[----:B-1----:R-:W-:Y:S01]  /*dd70*/  HMMA.16816.F32 R164, R112, R58, R164 ;  /* 0x0000003a70a4723c */ /* 0x002fe200000018a4 */
[----:B------:R-:W-:Y:S02]  /*dd80*/  FSEL R187, R42, -INF , !P3 ;  /* 0xff8000002abb7808 */ /* 0x000fe40005800000 */
[----:B------:R-:W-:Y:S02]  /*dd90*/  ISETP.GE.AND P3, PT, R85, R209, PT ;  /* 0x000000d15500720c */ /* 0x000fe40003f66270 */
[----:B------:R-:W-:-:S02]  /*dda0*/  FSEL R42, R34, -INF , !P2 ;  /* 0xff800000222a7808 */ /* 0x000fc40005000000 */
[----:B------:R-:W-:Y:S01]  /*ddb0*/  FSEL R54, R177, -INF , !P6 ;  /* 0xff800000b1367808 */ /* 0x000fe20007000000 */
[----:B------:R-:W-:Y:S01]  /*ddc0*/  HMMA.16816.F32 R168, R112, R56, R168 ;  /* 0x0000003870a8723c */ /* 0x000fe200000018a8 */
[-C--:B------:R-:W-:Y:S02]  /*ddd0*/  ISETP.GE.AND P1, PT, R94, R209.reuse, PT ;  /* 0x000000d15e00720c */ /* 0x080fe40003f26270 */
[C---:B------:R-:W-:Y:S02]  /*dde0*/  ISETP.GE.AND P2, PT, R74.reuse, R209, PT ;  /* 0x000000d14a00720c */ /* 0x040fe40003f46270 */
[----:B------:R-:W-:Y:S02]  /*ddf0*/  ISETP.GE.AND P6, PT, R74, R208, PT ;  /* 0x000000d04a00720c */ /* 0x000fe40003fc6270 */
[----:B------:R-:W-:Y:S02]  /*de00*/  LOP3.LUT R84, R84, 0x80, R105, 0xfe, !PT ;  /* 0x0000008054547812 */ /* 0x000fe400078efe69 */
[----:B------:R-:W-:-:S02]  /*de10*/  FSEL R40, R181, -INF , !P5 ;  /* 0xff800000b5287808 */ /* 0x000fc40006800000 */
[----:B------:R-:W-:Y:S02]  /*de20*/  FSEL R74, R28, -INF , !P3 ;  /* 0xff8000001c4a7808 */ /* 0x000fe40005800000 */
[-C--:B------:R-:W-:Y:S02]  /*de30*/  ISETP.GE.AND P5, PT, R85, R208.reuse, PT ;  /* 0x000000d05500720c */ /* 0x080fe40003fa6270 */
[----:B------:R-:W-:Y:S02]  /*de40*/  ISETP.GE.AND P3, PT, R7, R208, PT ;  /* 0x000000d00700720c */ /* 0x000fe40003f66270 */
[----:B------:R-:W-:Y:S02]  /*de50*/  IADD3 R7, R250, 0xc9, RZ ;  /* 0x000000c9fa077810 */ /* 0x000fe40007ffe0ff */
[----:B------:R-:W-:Y:S01]  /*de60*/  FSEL R36, R183, -INF , !P4 ;  /* 0xff800000b7247808 */ /* 0x000fe20006000000 */
[----:B--2---:R-:W-:Y:S01]  /*de70*/  HMMA.16816.F32 R128, R112, R44, R128 ;  /* 0x0000002c7080723c */ /* 0x004fe20000001880 */
[----:B------:R-:W-:-:S02]  /*de80*/  FSEL R38, R32, -INF , !P1 ;  /* 0xff80000020267808 */ /* 0x000fc40004800000 */
[CC--:B------:R-:W-:Y:S02]  /*de90*/  ISETP.GE.AND P4, PT, R84.reuse, R209.reuse, PT ;  /* 0x000000d15400720c */ /* 0x0c0fe40003f86270 */
[----:B------:R-:W-:Y:S02]  /*dea0*/  ISETP.GE.AND P1, PT, R84, R208, PT ;  /* 0x000000d05400720c */ /* 0x000fe40003f26270 */
[----:B------:R-:W-:Y:S01]  /*deb0*/  FSEL R84, R30, -INF , !P5 ;  /* 0xff8000001e547808 */ /* 0x000fe20006800000 */
[----:B------:R-:W-:Y:S01]  /*dec0*/  HMMA.16816.F32 R124, R112, R46, R124 ;  /* 0x0000002e707c723c */ /* 0x000fe2000000187c */
[--C-:B------:R-:W-:Y:S02]  /*ded0*/  LOP3.LUT R23, R23, 0x90, R105.reuse, 0xfe, !PT ;  /* 0x0000009017177812 */ /* 0x100fe400078efe69 */
[----:B------:R-:W-:Y:S02]  /*dee0*/  LOP3.LUT R21, R21, 0x98, R105, 0xfe, !PT ;  /* 0x0000009815157812 */ /* 0x000fe400078efe69 */
[----:B------:R-:W-:-:S02]  /*def0*/  ISETP.GE.AND P5, PT, R7, R209, PT ;  /* 0x000000d10700720c */ /* 0x000fc40003fa6270 */
[--C-:B------:R-:W-:Y:S02]  /*df00*/  LOP3.LUT R9, R98, 0xf0, R105.reuse, 0xfe, !PT ;  /* 0x000000f062097812 */ /* 0x100fe400078efe69 */
[----:B------:R-:W-:Y:S02]  /*df10*/  LOP3.LUT R11, R100, 0xe8, R105, 0xfe, !PT ;  /* 0x000000e8640b7812 */ /* 0x000fe400078efe69 */
        /* <DEDUP_REMOVED lines=8> */
[----:B------:R-:W-:Y:S02]  /*dfa0*/  FSEL R99, R20, -INF , !P2 ;  /* 0xff80000014637808 */ /* 0x000fe40005000000 */
[----:B------:R-:W-:-:S02]  /*dfb0*/  FSEL R100, R22, -INF , !P6 ;  /* 0xff80000016647808 */ /* 0x000fc40007000000 */
[----:B------:R-:W1:Y:S01]  /*dfc0*/  LDSM.16.M88.4 R20, [R224+0x7800] ;  /* 0x00780000e014783b */ /* 0x000e620000000200 */
[----:B------:R-:W-:Y:S01]  /*dfd0*/  ISETP.GE.AND P2, PT, R7, R208, PT ;  /* 0x000000d00700720c */ /* 0x000fe20003f46270 */
[----:B------:R-:W-:-:S04]  /*dfe0*/  DEPBAR.LE SB0, 0x0 ;  /* 0x000080000000791a */ /* 0x000fc80000000000 */
[----:B------:R-:W-:Y:S02]  /*dff0*/  IADD3 R7, R250, 0xd1, RZ ;  /* 0x000000d1fa077810 */ /* 0x000fe40007ffe0ff */
[----:B------:R-:W-:Y:S02]  /*e000*/  LOP3.LUT R17, R106, 0xd0, R105, 0xfe, !PT ;  /* 0x000000d06a117812 */ /* 0x000fe400078efe69 */
[----:B------:R-:W-:Y:S02]  /*e010*/  FSEL R106, R12, -INF , !P1 ;  /* 0xff8000000c6a7808 */ /* 0x000fe40004800000 */
[C---:B------:R-:W-:Y:S02]  /*e020*/  ISETP.GE.AND P6, PT, R7.reuse, R209, PT ;  /* 0x000000d10700720c */ /* 0x040fe40003fc6270 */
[----:B------:R-:W-:Y:S02]  /*e030*/  ISETP.GE.AND P1, PT, R7, R208, PT ;  /* 0x000000d00700720c */ /* 0x000fe40003f26270 */
[----:B------:R-:W-:-:S02]  /*e040*/  IADD3 R7, R250, 0xd9, RZ ;  /* 0x000000d9fa077810 */ /* 0x000fc40007ffe0ff */
[----:B------:R-:W-:Y:S02]  /*e050*/  LOP3.LUT R13, R102, 0xe0, R105, 0xfe, !PT ;  /* 0x000000e0660d7812 */ /* 0x000fe400078efe69 */
[----:B------:R-:W-:Y:S02]  /*e060*/  FSEL R101, R175, -INF , !P2 ;  /* 0xff800000af657808 */ /* 0x000fe40005000000 */
[----:B------:R-:W-:Y:S02]  /*e070*/  FSEL R102, R16, -INF , !P3 ;  /* 0xff80000010667808 */ /* 0x000fe40005800000 */
[C---:B------:R-:W-:Y:S02]  /*e080*/  ISETP.GE.AND P2, PT, R103.reuse, R209, PT ;  /* 0x000000d16700720c */ /* 0x040fe40003f46270 */
[----:B------:R-:W-:Y:S02]  /*e090*/  ISETP.GE.AND P3, PT, R103, R208, PT ;  /* 0x000000d06700720c */ /* 0x000fe40003f66270 */
[----:B------:R-:W-:-:S02]  /*e0a0*/  FSEL R107, R14, -INF , !P5 ;  /* 0xff8000000e6b7808 */ /* 0x000fc40006800000 */
[----:B------:R-:W-:Y:S02]  /*e0b0*/  FSEL R103, R18, -INF , !P4 ;  /* 0xff80000012677808 */ /* 0x000fe40006000000 */
[-C--:B------:R-:W-:Y:S02]  /*e0c0*/  ISETP.GE.AND P5, PT, R7, R209.reuse, PT ;  /* 0x000000d10700720c */ /* 0x080fe40003fa6270 */
[----:B------:R-:W-:Y:S02]  /*e0d0*/  ISETP.GE.AND P4, PT, R83, R209, PT ;  /* 0x000000d15300720c */ /* 0x000fe40003f86270 */
[----:B------:R-:W-:Y:S02]  /*e0e0*/  LOP3.LUT R81, R110, 0xb8, R105, 0xfe, !PT ;  /* 0x000000b86e517812 */ /* 0x000fe400078efe69 */
[----:B------:R-:W-:Y:S02]  /*e0f0*/  FSEL R111, R165, -INF , !P5 ;  /* 0xff800000a56f7808 */ /* 0x000fe40006800000 */
[----:B------:R-:W-:Y:S01]  /*e100*/  FSEL R110, R10, -INF , !P3 ;  /* 0xff8000000a6e7808 */ /* 0x000fe20005800000 */
[----:B-1----:R-:W-:Y:S01]  /*e110*/  HMMA.16816.F32 R120, R112, R20, R120 ;  /* 0x000000147078723c */ /* 0x002fe20000001878 */
[----:B------:R-:W-:-:S02]  /*e120*/  FSEL R165, R4, -INF , !P4 ;  /* 0xff80000004a57808 */ /* 0x000fc40006000000 */
[----:B------:R-:W-:Y:S02]  /*e130*/  ISETP.GE.AND P3, PT, R81, R209, PT ;  /* 0x000000d15100720c */ /* 0x000fe40003f66270 */
[----:B------:R-:W-:Y:S02]  /*e140*/  ISETP.GE.AND P4, PT, R7, R208, PT ;  /* 0x000000d00700720c */ /* 0x000fe40003f86270 */
[----:B------:R-:W-:Y:S01]  /*e150*/  IADD3 R4, R250, 0xe1, RZ ;  /* 0x000000e1fa047810 */ /* 0x000fe20007ffe0ff */
[----:B------:R-:W-:Y:S01]  /*e160*/  HMMA.16816.F32 R116, R112, R22, R116 ;  /* 0x000000167074723c */ /* 0x000fe20000001874 */
[----:B------:R-:W-:Y:S02]  /*e170*/  LOP3.LUT R19, R108, 0xc8, R105, 0xfe, !PT ;  /* 0x000000c86c137812 */ /* 0x000fe400078efe69 */
[----:B------:R-:W-:Y:S02]  /*e180*/  FSEL R108, R171, -INF , !P1 ;  /* 0xff800000ab6c7808 */ /* 0x000fe40004800000 */
[----:B------:R-:W-:-:S02]  /*e190*/  FSEL R87, R167, -INF , !P4 ;  /* 0xff800000a7577808 */ /* 0x000fc40006000000 */
[----:B------:R-:W-:Y:S01]  /*e1a0*/  FSEL R171, R180, -INF , !P3 ;  /* 0xff800000b4ab7808 */ /* 0x000fe20005800000 */
[----:B------:R-:W-:Y:S01]  /*e1b0*/  BAR.SYNC.DEFER_BLOCKING 0x0 ;  /* 0x0000000000007b1d */ /* 0x000fe20000010000 */
[CC--:B------:R-:W-:Y:S02]  /*e1c0*/  ISETP.GE.AND P4, PT, R4.reuse, R209.reuse, PT ;  /* 0x000000d10400720c */ /* 0x0c0fe40003f86270 */
[----:B------:R-:W-:Y:S02]  /*e1d0*/  ISETP.GE.AND P3, PT, R4, R208, PT ;  /* 0x000000d00400720c */ /* 0x000fe40003f66270 */
[----:B------:R-:W-:Y:S02]  /*e1e0*/  IADD3 R4, R250, 0xe9, RZ ;  /* 0x000000e9fa047810 */ /* 0x000fe40007ffe0ff */
[----:B------:R-:W-:Y:S02]  /*e1f0*/  FSEL R131, R131, -INF , !P3 ;  /* 0xff80000083837808 */ /* 0x000fe40005800000 */
[----:B------:R-:W-:-:S02]  /*e200*/  ISETP.GE.AND P3, PT, R4, R209, PT ;  /* 0x000000d10400720c */ /* 0x000fc40003f66270 */
[--C-:B------:R-:W-:Y:S02]  /*e210*/  LOP3.LUT R82, R82, 0xb0, R105.reuse, 0xfe, !PT ;  /* 0x000000b052527812 */ /* 0x100fe400078efe69 */
[----:B------:R-:W-:Y:S02]  /*e220*/  LOP3.LUT R80, R80, 0xc0, R105, 0xfe, !PT ;  /* 0x000000c050507812 */ /* 0x000fe400078efe69 */
[----:B------:R-:W-:Y:S02]  /*e230*/  FSEL R105, R169, -INF , !P6 ;  /* 0xff800000a9697808 */ /* 0x000fe40007000000 */
[----:B------:R-:W-:Y:S02]  /*e240*/  FSEL R125, R125, -INF , !P3 ;  /* 0xff8000007d7d7808 */ /* 0x000fe40005800000 */
[----:B------:R-:W-:Y:S02]  /*e250*/  ISETP.GE.AND P6, PT, R83, R208, PT ;  /* 0x000000d05300720c */ /* 0x000fe40003fc6270 */
[----:B------:R-:W-:-:S02]  /*e260*/  FSEL R109, R8, -INF , !P2 ;  /* 0xff800000086d7808 */ /* 0x000fc40005000000 */
[-C--:B------:R-:W-:Y:S02]  /*e270*/  ISETP.GE.AND P3, PT, R15, R208.reuse, PT ;  /* 0x000000d00f00720c */ /* 0x080fe40003f66270 */
[C---:B------:R-:W-:Y:S02]  /*e280*/  ISETP.GE.AND P1, PT, R82.reuse, R209, PT ;  /* 0x000000d15200720c */ /* 0x040fe40003f26270 */
[----:B------:R-:W-:Y:S02]  /*e290*/  ISETP.GE.AND P2, PT, R82, R208, PT ;  /* 0x000000d05200720c */ /* 0x000fe40003f46270 */
[----:B------:R-:W-:Y:S02]  /*e2a0*/  FSEL R86, R6, -INF , !P6 ;  /* 0xff80000006567808 */ /* 0x000fe40007000000 */
[----:B------:R-:W-:Y:S02]  /*e2b0*/  FSEL R129, R129, -INF , !P4 ;  /* 0xff80000081817808 */ /* 0x000fe40006000000 */
[----:B------:R-:W-:-:S02]  /*e2c0*/  FSEL R112, R166, -INF , !P3 ;  /* 0xff800000a6707808 */ /* 0x000fc40005800000 */
[-C--:B------:R-:W-:Y:S02]  /*e2d0*/  ISETP.GE.AND P6, PT, R80, R209.reuse, PT ;  /* 0x000000d15000720c */ /* 0x080fe40003fc6270 */
[----:B------:R-:W-:Y:S02]  /*e2e0*/  FSEL R167, R184, -INF , !P1 ;  /* 0xff800000b8a77808 */ /* 0x000fe40004800000 */
[----:B------:R-:W-:Y:S02]  /*e2f0*/  FSEL R169, R186, -INF , !P2 ;  /* 0xff800000baa97808 */ /* 0x000fe40005000000 */
[----:B------:R-:W-:Y:S02]  /*e300*/  ISETP.GE.AND P4, PT, R19, R209, PT ;  /* 0x000000d11300720c */ /* 0x000fe40003f86270 */
[-C--:B------:R-:W-:Y:S02]  /*e310*/  ISETP.GE.AND P3, PT, R9, R208.reuse, PT ;  /* 0x000000d00900720c */ /* 0x080fe40003f66270 */
[----:B------:R-:W-:-:S02]  /*e320*/  ISETP.GE.AND P5, PT, R81, R208, PT ;  /* 0x000000d05100720c */ /* 0x000fc40003fa6270 */
[-C--:B------:R-:W-:Y:S02]  /*e330*/  ISETP.GE.AND P1, PT, R80, R208.reuse, PT ;  /* 0x000000d05000720c */ /* 0x080fe40003f26270 */
[----:B------:R-:W-:Y:S02]  /*e340*/  ISETP.GE.AND P2, PT, R19, R208, PT ;  /* 0x000000d01300720c */ /* 0x000fe40003f46270 */
[----:B------:R-:W-:Y:S02]  /*e350*/  FSEL R175, R176, -INF , !P6 ;  /* 0xff800000b0af7808 */ /* 0x000fe40007000000 */
[----:B------:R-:W-:Y:S02]  /*e360*/  FSEL R172, R172, -INF , !P4 ;  /* 0xff800000acac7808 */ /* 0x000fe40006000000 */
[----:B------:R-:W-:Y:S02]  /*e370*/  FSEL R122, R122, -INF , !P3 ;  /* 0xff8000007a7a7808 */ /* 0x000fe40005800000 */
[----:B------:R-:W-:-:S02]  /*e380*/  FSEL R173, R182, -INF , !P5 ;  /* 0xff800000b6ad7808 */ /* 0x000fc40006800000 */
[CC--:B------:R-:W-:Y:S02]  /*e390*/  ISETP.GE.AND P6, PT, R17.reuse, R208.reuse, PT ;  /* 0x000000d01100720c */ /* 0x0c0fe40003fc6270 */
[----:B------:R-:W-:Y:S02]  /*e3a0*/  FSEL R178, R178, -INF , !P1 ;  /* 0xff800000b2b27808 */ /* 0x000fe40004800000 */
[----:B------:R-:W-:Y:S02]  /*e3b0*/  ISETP.GE.AND P4, PT, R4, R208, PT ;  /* 0x000000d00400720c */ /* 0x000fe40003f86270 */
[----:B------:R-:W-:Y:S02]  /*e3c0*/  FSEL R174, R174, -INF , !P2 ;  /* 0xff800000aeae7808 */ /* 0x000fe40005000000 */
[----:B------:R-:W-:Y:S02]  /*e3d0*/  PLOP3.LUT P3, PT, PT, PT, UP0, 0x80, 0x0 ;  /* 0x000000000000781c */ /* 0x000fe40003f6f008 */
[----:B------:R-:W-:-:S02]  /*e3e0*/  ISETP.GE.AND P5, PT, R17, R209, PT ;  /* 0x000000d11100720c */ /* 0x000fc40003fa6270 */
[-C--:B------:R-:W-:Y:S02]  /*e3f0*/  ISETP.GE.AND P1, PT, R15, R209.reuse, PT ;  /* 0x000000d10f00720c */ /* 0x080fe40003f26270 */
[----:B------:R-:W-:Y:S02]  /*e400*/  ISETP.GE.AND P2, PT, R13, R209, PT ;  /* 0x000000d10d00720c */ /* 0x000fe40003f46270 */
[----:B------:R-:W-:Y:S02]  /*e410*/  IADD3 R4, R250, 0xf1, RZ ;  /* 0x000000f1fa047810 */ /* 0x000fe40007ffe0ff */
[----:B------:R-:W-:Y:S02]  /*e420*/  FSEL R170, R170, -INF , !P6 ;  /* 0xff800000aaaa7808 */ /* 0x000fe40007000000 */
[----:B------:R-:W-:Y:S02]  /*e430*/  FSEL R168, R168, -INF , !P5 ;  /* 0xff800000a8a87808 */ /* 0x000fe40006800000 */
[----:B------:R-:W-:-:S02]  /*e440*/  FSEL R127, R127, -INF , !P4 ;  /* 0xff8000007f7f7808 */ /* 0x000fc40006000000 */
[-C--:B------:R-:W-:Y:S02]  /*e450*/  ISETP.GE.AND P6, PT, R4, R209.reuse, PT ;  /* 0x000000d10400720c */ /* 0x080fe40003fc6270 */
[----:B------:R-:W-:Y:S02]  /*e460*/  FSEL R164, R164, -INF , !P1 ;  /* 0xff800000a4a47808 */ /* 0x000fe40004800000 */
[----:B------:R-:W-:Y:S02]  /*e470*/  FSEL R114, R128, -INF , !P2 ;  /* 0xff80000080727808 */ /* 0x000fe40005000000 */
[-C--:B------:R-:W-:Y:S02]  /*e480*/  ISETP.GE.AND P5, PT, R13, R208.reuse, PT ;  /* 0x000000d00d00720c */ /* 0x080fe40003fa6270 */
[C---:B------:R-:W-:Y:S02]  /*e490*/  ISETP.GE.AND P4, PT, R11.reuse, R209, PT ;  /* 0x000000d10b00720c */ /* 0x040fe40003f86270 */
[----:B------:R-:W-:-:S02]  /*e4a0*/  ISETP.GE.AND P1, PT, R11, R208, PT ;  /* 0x000000d00b00720c */ /* 0x000fc40003f26270 */
[----:B------:R-:W-:Y:S02]  /*e4b0*/  ISETP.GE.AND P2, PT, R4, R208, PT ;  /* 0x000000d00400720c */ /* 0x000fe40003f46270 */
[----:B------:R-:W-:Y:S02]  /*e4c0*/  IADD3 R250, R250, 0xf9, RZ ;  /* 0x000000f9fafa7810 */ /* 0x000fe40007ffe0ff */
[----:B------:R-:W-:Y:S02]  /*e4d0*/  FSEL R113, R121, -INF , !P6 ;  /* 0xff80000079717808 */ /* 0x000fe40007000000 */
[----:B------:R-:W-:Y:S02]  /*e4e0*/  FSEL R115, R130, -INF , !P5 ;  /* 0xff80000082737808 */ /* 0x000fe40006800000 */
[----:B------:R-:W-:Y:S02]  /*e4f0*/  FSEL R123, R123, -INF , !P2 ;  /* 0xff8000007b7b7808 */ /* 0x000fe40005000000 */
[----:B------:R-:W-:-:S02]  /*e500*/  FSEL R121, R124, -INF , !P4 ;  /* 0xff8000007c797808 */ /* 0x000fc40006000000 */
[----:B------:R-:W-:Y:S02]  /*e510*/  FSEL R126, R126, -INF , !P1 ;  /* 0xff8000007e7e7808 */ /* 0x000fe40004800000 */
[-C--:B------:R-:W-:Y:S02]  /*e520*/  ISETP.GE.AND P6, PT, R9, R209.reuse, PT ;  /* 0x000000d10900720c */ /* 0x080fe40003fc6270 */
[CC--:B------:R-:W-:Y:S02]  /*e530*/  ISETP.GE.AND P5, PT, R5.reuse, R209.reuse, PT ;  /* 0x000000d10500720c */ /* 0x0c0fe40003fa6270 */
[-C--:B------:R-:W-:Y:S02]  /*e540*/  ISETP.GE.AND P2, PT, R5, R208.reuse, PT ;  /* 0x000000d00500720c */ /* 0x080fe40003f46270 */
[C---:B------:R-:W-:Y:S02]  /*e550*/  ISETP.GE.AND P4, PT, R250.reuse, R209, PT ;  /* 0x000000d1fa00720c */ /* 0x040fe40003f86270 */
[----:B------:R-:W-:-:S02]  /*e560*/  ISETP.GE.AND P1, PT, R250, R208, PT ;  /* 0x000000d0fa00720c */ /* 0x000fc40003f26270 */
[----:B------:R-:W-:Y:S02]  /*e570*/  FSEL R120, R120, -INF , !P6 ;  /* 0xff80000078787808 */ /* 0x000fe40007000000 */
[----:B------:R-:W-:Y:S02]  /*e580*/  FSEL R117, R117, -INF , !P4 ;  /* 0xff80000075757808 */ /* 0x000fe40006000000 */
[----:B------:R-:W-:Y:S02]  /*e590*/  FSEL R116, R116, -INF , !P5 ;  /* 0xff80000074747808 */ /* 0x000fe40006800000 */
[----:B------:R-:W-:Y:S02]  /*e5a0*/  FSEL R118, R118, -INF , !P2 ;  /* 0xff80000076767808 */ /* 0x000fe40005000000 */
[----:B------:R-:W-:Y:S01]  /*e5b0*/  FSEL R119, R119, -INF , !P1 ;  /* 0xff80000077777808 */ /* 0x000fe20004800000 */
[----:B------:R-:W-:Y:S05]  /*e5c0*/  @!P3 BRA `(.L_x_768) ;  /* 0x000011c00000b947 */ /* 0x000fea0003800000 */
[----:B------:R-:W-:Y:S02]  /*e5d0*/  PLOP3.LUT P1, PT, PT, PT, UP5, 0x80, 0x0 ;  /* 0x000000000000781c */ /* 0x000fe40003f2f058 */
[----:B------:R-:W-:-:S11]  /*e5e0*/  MOV R6, c[0x0][0x198] ;  /* 0x0000660000067a02 */ /* 0x000fd60000000f00 */
[----:B------:R-:W-:Y:S05]  /*e5f0*/  @!P1 BRA `(.L_x_769) ;  /* 0x0000049000009947 */ /* 0x000fea0003800000 */
[----:B------:R-:W-:Y:S01]  /*e600*/  IABS R4, c[0x0][0x2d0] ;  /* 0x0000b40000047a13 */ /* 0x000fe20000000000 */
[----:B------:R-:W-:Y:S01]  /*e610*/  UIADD3 UR12, UR4, -0x100, URZ ;  /* 0xffffff00040c7890 */ /* 0x000fe2000fffe03f */
[----:B------:R-:W-:Y:S01]  /*e620*/  IABS R5, UR4 ;  /* 0x0000000400057c13 */ /* 0x000fe20008000000 */
[----:B------:R-:W-:Y:S02]  /*e630*/  UMOV UR24, URZ ;  /* 0x0000003f00187c82 */ /* 0x000fe40008000000 */
[----:B------:R-:W-:Y:S01]  /*e640*/  IMAD.MOV.U32 R8, RZ, RZ, R4 ;  /* 0x000000ffff087224 */ /* 0x000fe200078e0004 */
[----:B------:R-:W1:Y:S01]  /*e650*/  R2UR UR9, R5 ;  /* 0x00000000050973c2 */ /* 0x000e6200000e0000 */
[----:B------:R-:W-:-:S05]  /*e660*/  IMAD.U32 R4, RZ, RZ, UR12 ;  /* 0x0000000cff047e24 */ /* 0x000fca000f8e00ff */
[----:B------:R-:W-:Y:S02]  /*e670*/  IABS R4, R4 ;  /* 0x0000000400047213 */ /* 0x000fe40000000000 */
[----:B------:R-:W2:Y:S08]  /*e680*/  R2UR UR5, R8 ;  /* 0x00000000080573c2 */ /* 0x000eb000000e0000 */
[----:B------:R-:W3:Y:S01]  /*e690*/  R2UR UR7, R4 ;  /* 0x00000000040773c2 */ /* 0x000ee200000e0000 */
[----:B--2---:R-:W2:Y:S08]  /*e6a0*/  I2F.RP R9, UR5 ;  /* 0x0000000500097d06 */ /* 0x004eb00008209400 */
[----:B--2---:R-:W2:Y:S02]  /*e6b0*/  MUFU.RCP R7, R9 ;  /* 0x0000000900077308 */ /* 0x004ea40000001000 */
[----:B--2---:R-:W-:-:S06]  /*e6c0*/  IADD3 R7, R7, 0xffffffe, RZ ;  /* 0x0ffffffe07077810 */ /* 0x004fcc0007ffe0ff */
[----:B------:R-:W2:Y:S02]  /*e6d0*/  F2I.FTZ.U32.TRUNC.NTZ R7, R7 ;  /* 0x0000000700077305 */ /* 0x000ea4000021f000 */
[----:B--2---:R-:W2:Y:S02]  /*e6e0*/  R2UR UR25, R7 ;  /* 0x00000000071973c2 */ /* 0x004ea400000e0000 */
[----:B--2---:R-:W-:-:S04]  /*e6f0*/  UIADD3 UR6, URZ, -UR25, URZ ;  /* 0x800000193f067290 */ /* 0x004fc8000fffe03f */
[----:B------:R-:W-:-:S04]  /*e700*/  UIMAD UR6, UR6, UR5, URZ ;  /* 0x00000005060672a4 */ /* 0x000fc8000f8e023f */
[----:B------:R-:W-:-:S04]  /*e710*/  UIMAD.WIDE.U32 UR26, UR25, UR6, UR24 ;  /* 0x00000006191a72a5 */ /* 0x000fc8000f8e0018 */
[----:B-1----:R-:W-:Y:S02]  /*e720*/  UIMAD.WIDE.U32 UR24, UR27, UR9, URZ ;  /* 0x000000091b1872a5 */ /* 0x002fe4000f8e003f */
[----:B---3--:R-:W-:Y:S02]  /*e730*/  UIMAD.WIDE.U32 UR26, UR27, UR7, URZ ;  /* 0x000000071b1a72a5 */ /* 0x008fe4000f8e003f */
        /* <DEDUP_REMOVED lines=48> */
[----:B------:R-:W-:-:S04]  /*ea40*/  IMAD R4, R4, c[0x0][0x180], RZ ;  /* 0x0000600004047a24 */ /* 0x000fc800078e02ff */
[----:B------:R-:W-:Y:S02]  /*ea50*/  IMAD R4, R5, c[0x0][0x184], R4 ;  /* 0x0000610005047a24 */ /* 0x000fe400078e0204 */
[----:B------:R-:W-:-:S03]  /*ea60*/  IMAD.MOV.U32 R5, RZ, RZ, R8 ;  /* 0x000000ffff057224 */ /* 0x000fc600078e0008 */
[----:B------:R-:W-:Y:S01]  /*ea70*/  IADD3 R4, R9, R4, RZ ;  /* 0x0000000409047210 */ /* 0x000fe20007ffe0ff */
[----:B------:R-:W-:Y:S05]  /*ea80*/  BRA `(.L_x_770) ;  /* 0x0000002000007947 */ /* 0x000fea0003800000 */
.L_x_769:
[----:B------:R-:W-:-:S04]  /*ea90*/  LEA R5, -R6, RZ, 0x8 ;  /* 0x000000ff06057211 */ /* 0x000fc800078e41ff */
[----:B------:R-:W-:Y:S02]  /*eaa0*/  SHF.R.S32.HI R4, RZ, 0x1f, R5 ;  /* 0x0000001fff047819 */ /* 0x000fe40000011405 */
.L_x_770:
[--C-:B------:R-:W-:Y:S01]  /*eab0*/  @!P0 IMAD.MOV.U32 R10, RZ, RZ, R202.reuse ;  /* 0x000000ffff0a8224 */ /* 0x100fe200078e00ca */
[C-C-:B------:R-:W-:Y:S01]  /*eac0*/  @!P0 IADD3 R8, P2, P1, R5.reuse, UR23, R202.reuse ;  /* 0x0000001705088c10 */ /* 0x140fe2000f95e0ca */
[--C-:B------:R-:W-:Y:S01]  /*ead0*/  @!P0 IMAD.MOV.U32 R11, RZ, RZ, R203.reuse ;  /* 0x000000ffff0b8224 */ /* 0x100fe200078e00cb */
[----:B------:R1:W-:Y:S01]  /*eae0*/  @P0 STS.128 [R244+0x2000], RZ ;  /* 0x002000fff4000388 */ /* 0x0003e20000000c00 */
[----:B------:R-:W-:Y:S01]  /*eaf0*/  @!P0 IMAD.MOV.U32 R13, RZ, RZ, c[0x0][0x19c] ;  /* 0x00006700ff0d8624 */ /* 0x000fe200078e00ff */
[--C-:B------:R-:W-:Y:S01]  /*eb00*/  @!P0 IADD3.X R7, R4, UR22, R203.reuse, P2, P1 ;  /* 0x0000001604078c10 */ /* 0x100fe200097e24cb */
[----:B------:R-:W-:Y:S01]  /*eb10*/  @!P0 IMAD.WIDE.U32 R14, R6, 0x50, R202 ;  /* 0x00000050060e8825 */ /* 0x000fe200078e00ca */
[----:B------:R-:W-:Y:S01]  /*eb20*/  @!P0 LEA R80, P3, R8, c[0x0][0x168], 0x1 ;  /* 0x00005a0008508a11 */ /* 0x000fe200078608ff */
[----:B------:R-:W-:Y:S02]  /*eb30*/  BSSY B0, `(.L_x_771) ;  /* 0x00000c2000007945 */ /* 0x000fe40003800000 */
[----:B------:R-:W-:Y:S01]  /*eb40*/  @!P0 IMAD.MOV.U32 R9, RZ, RZ, c[0x0][0x19c] ;  /* 0x00006700ff098624 */ /* 0x000fe200078e00ff */
[----:B------:R-:W-:Y:S01]  /*eb50*/  @!P0 IADD3 R14, P1, R5, R14, RZ ;  /* 0x0000000e050e8210 */ /* 0x000fe20007f3e0ff */
[----:B------:R-:W-:Y:S01]  /*eb60*/  @!P0 IMAD.WIDE.U32 R10, R6, 0x30, R10 ;  /* 0x00000030060a8825 */ /* 0x000fe200078e000a */
[----:B------:R-:W-:-:S03]  /*eb70*/  @!P0 LEA.HI.X R81, R8, c[0x0][0x16c], R7, 0x1, P3 ;  /* 0x00005b0008518a11 */ /* 0x000fc600018f0c07 */
[--C-:B------:R-:W-:Y:S01]  /*eb80*/  @!P0 IMAD.MOV.U32 R46, RZ, RZ, R202.reuse ;  /* 0x000000ffff2e8224 */ /* 0x100fe200078e00ca */
[----:B------:R-:W-:Y:S01]  /*eb90*/  @!P0 IADD3 R10, P2, R5, R10, RZ ;  /* 0x0000000a050a8210 */ /* 0x000fe20007f5e0ff */
[--C-:B------:R-:W-:Y:S02]  /*eba0*/  @!P0 IMAD.MOV.U32 R47, RZ, RZ, R203.reuse ;  /* 0x000000ffff2f8224 */ /* 0x100fe400078e00cb */
[----:B------:R-:W-:Y:S02]  /*ebb0*/  @!P0 IMAD.MOV.U32 R44, RZ, RZ, R202 ;  /* 0x000000ffff2c8224 */ /* 0x000fe400078e00ca */
[----:B------:R-:W-:Y:S02]  /*ebc0*/  @!P0 IMAD.MOV.U32 R45, RZ, RZ, R203 ;  /* 0x000000ffff2d8224 */ /* 0x000fe400078e00cb */
[----:B------:R-:W-:Y:S02]  /*ebd0*/  @!P0 IMAD R13, R13, 0x50, RZ ;  /* 0x000000500d0d8824 */ /* 0x000fe400078e02ff */
[----:B------:R-:W-:-:S02]  /*ebe0*/  @!P0 IMAD R9, R9, 0x30, RZ ;  /* 0x0000003009098824 */ /* 0x000fc400078e02ff */
[----:B------:R-:W-:Y:S01]  /*ebf0*/  @!P0 IMAD.WIDE.U32 R56, R6, 0x60, R46 ;  /* 0x0000006006388825 */ /* 0x000fe200078e002e */
[C---:B------:R-:W-:Y:S02]  /*ec00*/  @!P0 IADD3.X R13, R4.reuse, R13, R15, P1, !PT ;  /* 0x0000000d040d8210 */ /* 0x040fe40000ffe40f */
[----:B------:R-:W-:Y:S01]  /*ec10*/  @!P0 IADD3.X R9, R4, R9, R11, P2, !PT ;  /* 0x0000000904098210 */ /* 0x000fe200017fe40b */
[----:B------:R-:W-:Y:S01]  /*ec20*/  @!P0 IMAD.MOV.U32 R21, RZ, RZ, c[0x0][0x19c] ;  /* 0x00006700ff158624 */ /* 0x000fe200078e00ff */
[----:B------:R-:W-:Y:S01]  /*ec30*/  @!P0 IADD3 R16, P4, R5, R56, RZ ;  /* 0x0000003805108210 */ /* 0x000fe20007f9e0ff */
[----:B------:R-:W-:Y:S02]  /*ec40*/  @!P0 IMAD.MOV.U32 R18, RZ, RZ, R202 ;  /* 0x000000ffff128224 */ /* 0x000fe400078e00ca */
[----:B------:R-:W-:Y:S02]  /*ec50*/  @!P0 IMAD.MOV.U32 R19, RZ, RZ, R203 ;  /* 0x000000ffff138224 */ /* 0x000fe400078e00cb */
[----:B------:R-:W-:-:S04]  /*ec60*/  @!P0 IMAD.WIDE.U32 R46, R6, 0x90, R44 ;  /* 0x00000090062e8825 */ /* 0x000fc800078e002c */
[----:B------:R-:W-:Y:S01]  /*ec70*/  @!P0 IMAD.MOV.U32 R23, RZ, RZ, c[0x0][0x19c] ;  /* 0x00006700ff178624 */ /* 0x000fe200078e00ff */
[----:B------:R-:W-:Y:S01]  /*ec80*/  @!P0 IADD3 R22, P2, R5, R46, RZ ;  /* 0x0000002e05168210 */ /* 0x000fe20007f5e0ff */
[----:B------:R-:W-:-:S04]  /*ec90*/  @!P0 IMAD.WIDE.U32 R44, R6, 0xa0, R202 ;  /* 0x000000a0062c8825 */ /* 0x000fc800078e00ca */
[----:B------:R-:W-:Y:S01]  /*eca0*/  @!P0 IMAD.MOV.U32 R15, RZ, RZ, c[0x0][0x19c] ;  /* 0x00006700ff0f8624 */ /* 0x000fe200078e00ff */
[----:B------:R-:W-:Y:S01]  /*ecb0*/  @!P0 IADD3 R24, P1, R5, R44, RZ ;  /* 0x0000002c05188210 */ /* 0x000fe20007f3e0ff */
[----:B------:R-:W-:Y:S02]  /*ecc0*/  @!P0 IMAD.MOV.U32 R17, RZ, RZ, c[0x0][0x19c] ;  /* 0x00006700ff118624 */ /* 0x000fe400078e00ff */
[----:B------:R-:W-:-:S04]  /*ecd0*/  @!P0 IMAD.WIDE.U32 R18, R6, 0x70, R18 ;  /* 0x0000007006128825 */ /* 0x000fc800078e0012 */
[----:B------:R-:W-:Y:S01]  /*ece0*/  @!P0 IMAD R21, R21, 0x90, RZ ;  /* 0x0000009015158824 */ /* 0x000fe200078e02ff */
[----:B------:R-:W-:Y:S01]  /*ecf0*/  @!P0 IADD3 R18, P3, R5, R18, RZ ;  /* 0x0000001205128210 */ /* 0x000fe20007f7e0ff */
[----:B------:R-:W-:Y:S02]  /*ed00*/  @!P0 IMAD R23, R23, 0xa0, RZ ;  /* 0x000000a017178824 */ /* 0x000fe400078e02ff */
[----:B------:R-:W-:Y:S01]  /*ed10*/  @!P0 IMAD R15, R15, 0x60, RZ ;  /* 0x000000600f0f8824 */ /* 0x000fe200078e02ff */
[C---:B------:R-:W-:Y:S01]  /*ed20*/  @!P0 IADD3.X R21, R4.reuse, R21, R47, P2, !PT ;  /* 0x0000001504158210 */ /* 0x040fe200017fe42f */
[----:B------:R-:W-:Y:S01]  /*ed30*/  @!P0 IMAD R17, R17, 0x70, RZ ;  /* 0x0000007011118824 */ /* 0x000fe200078e02ff */
[C---:B------:R-:W-:Y:S01]  /*ed40*/  @!P0 IADD3.X R23, R4.reuse, R23, R45, P1, !PT ;  /* 0x0000001704178210 */ /* 0x040fe20000ffe42d */
[--C-:B------:R-:W-:Y:S01]  /*ed50*/  @!P0 IMAD.MOV.U32 R46, RZ, RZ, R202.reuse ;  /* 0x000000ffff2e8224 */ /* 0x100fe200078e00ca */
[C---:B------:R-:W-:Y:S01]  /*ed60*/  @!P0 IADD3.X R15, R4.reuse, R15, R57, P4, !PT ;  /* 0x0000000f040f8210 */ /* 0x040fe200027fe439 */
[----:B------:R-:W-:Y:S01]  /*ed70*/  @!P0 IMAD.MOV.U32 R47, RZ, RZ, R203 ;  /* 0x000000ffff2f8224 */ /* 0x000fe200078e00cb */
[----:B------:R-:W-:Y:S01]  /*ed80*/  @!P0 IADD3.X R17, R4, R17, R19, P3, !PT ;  /* 0x0000001104118210 */ /* 0x000fe20001ffe413 */
[----:B------:R-:W-:-:S02]  /*ed90*/  @!P0 IMAD.MOV.U32 R44, RZ, RZ, R202 ;  /* 0x000000ffff2c8224 */ /* 0x000fc400078e00ca */
[--C-:B------:R-:W-:Y:S02]  /*eda0*/  @!P0 IMAD.MOV.U32 R45, RZ, RZ, R203.reuse ;  /* 0x000000ffff2d8224 */ /* 0x100fe400078e00cb */
[----:B------:R-:W-:Y:S02]  /*edb0*/  @!P0 IMAD.MOV.U32 R19, RZ, RZ, c[0x0][0x19c] ;  /* 0x00006700ff138624 */ /* 0x000fe400078e00ff */
[----:B------:R-:W-:Y:S02]  /*edc0*/  @!P0 IMAD.MOV.U32 R56, RZ, RZ, R202 ;  /* 0x000000ffff388224 */ /* 0x000fe400078e00ca */
[----:B------:R-:W-:Y:S02]  /*edd0*/  @!P0 IMAD.MOV.U32 R57, RZ, RZ, R203 ;  /* 0x000000ffff398224 */ /* 0x000fe400078e00cb */
[----:B------:R-:W-:-:S04]  /*ede0*/  @!P0 IMAD.WIDE.U32 R176, R6, 0xc0, R46 ;  /* 0x000000c006b08825 */ /* 0x000fc800078e002e */
[----:B------:R-:W-:Y:S01]  /*edf0*/  @!P0 IMAD.MOV.U32 R11, RZ, RZ, c[0x0][0x19c] ;  /* 0x00006700ff0b8624 */ /* 0x000fe200078e00ff */
[----:B------:R-:W-:Y:S01]  /*ee00*/  @!P0 IADD3 R47, P3, R5, R176, RZ ;  /* 0x000000b0052f8210 */ /* 0x000fe20007f7e0ff */
[----:B------:R-:W-:-:S04]  /*ee10*/  @!P0 IMAD.WIDE.U32 R82, R6, 0xd0, R44 ;  /* 0x000000d006528825 */ /* 0x000fc800078e002c */
[----:B------:R-:W-:Y:S02]  /*ee20*/  @!P0 IMAD.MOV.U32 R7, RZ, RZ, c[0x0][0x19c] ;  /* 0x00006700ff078624 */ /* 0x000fe400078e00ff */
[----:B------:R-:W-:-:S04]  /*ee30*/  @!P0 IMAD.WIDE.U32 R62, R6, 0xe0, R202 ;  /* 0x000000e0063e8825 */ /* 0x000fc800078e00ca */
[----:B------:R-:W-:Y:S01]  /*ee40*/  @!P0 IMAD.MOV.U32 R61, RZ, RZ, c[0x0][0x19c] ;  /* 0x00006700ff3d8624 */ /* 0x000fe200078e00ff */
[C---:B------:R-:W-:Y:S01]  /*ee50*/  @!P0 IADD3 R59, P1, R5.reuse, R62, RZ ;  /* 0x0000003e053b8210 */ /* 0x040fe20007f3e0ff */
[----:B------:R-:W-:Y:S01]  /*ee60*/  @!P0 IMAD.WIDE.U32 R180, R6, 0xb0, R56 ;  /* 0x000000b006b48825 */ /* 0x000fe200078e0038 */
[----:B------:R-:W-:-:S03]  /*ee70*/  @!P0 IADD3 R57, P2, R5, R82, RZ ;  /* 0x0000005205398210 */ /* 0x000fc60007f5e0ff */
[----:B------:R-:W-:Y:S01]  /*ee80*/  @!P0 IMAD R19, R19, 0xc0, RZ ;  /* 0x000000c013138824 */ /* 0x000fe200078e02ff */
[----:B------:R-:W-:Y:S01]  /*ee90*/  @!P0 IADD3 R45, P4, R5, R180, RZ ;  /* 0x000000b4052d8210 */ /* 0x000fe20007f9e0ff */
[----:B------:R-:W-:Y:S02]  /*eea0*/  @!P0 IMAD R11, R11, 0xd0, RZ ;  /* 0x000000d00b0b8824 */ /* 0x000fe400078e02ff */
[----:B------:R-:W-:Y:S01]  /*eeb0*/  @!P0 IMAD R7, R7, 0xe0, RZ ;  /* 0x000000e007078824 */ /* 0x000fe200078e02ff */
[C---:B------:R-:W-:Y:S01]  /*eec0*/  @!P0 IADD3.X R28, R4.reuse, R19, R177, P3, !PT ;  /* 0x00000013041c8210 */ /* 0x040fe20001ffe4b1 */
[----:B------:R-:W-:Y:S01]  /*eed0*/  @!P0 IMAD R61, R61, 0xb0, RZ ;  /* 0x000000b03d3d8824 */ /* 0x000fe200078e02ff */
[----:B------:R-:W-:Y:S01]  /*eee0*/  @!P0 IADD3.X R30, R4, R11, R83, P2, !PT ;  /* 0x0000000b041e8210 */ /* 0x000fe200017fe453 */
[----:B------:R-:W-:Y:S01]  /*eef0*/  @!P0 IMAD.MOV.U32 R19, RZ, RZ, c[0x0][0x19c] ;  /* 0x00006700ff138624 */ /* 0x000fe200078e00ff */
[----:B------:R-:W-:Y:S01]  /*ef00*/  @!P0 LEA R20, P2, R6, R202, 0x7 ;  /* 0x000000ca06148211 */ /* 0x000fe200078438ff */
[----:B------:R-:W-:Y:S01]  /*ef10*/  @!P0 IMAD.MOV.U32 R11, RZ, RZ, c[0x0][0x19c] ;  /* 0x00006700ff0b8624 */ /* 0x000fe200078e00ff */
[C---:B------:R-:W-:Y:S01]  /*ef20*/  @!P0 IADD3.X R32, R4.reuse, R7, R63, P1, !PT ;  /* 0x0000000704208210 */ /* 0x040fe20000ffe43f */
[----:B------:R-:W-:Y:S01]  /*ef30*/  @!P0 IMAD.MOV.U32 R7, RZ, RZ, c[0x0][0x19c] ;  /* 0x00006700ff078624 */ /* 0x000fe200078e00ff */
[----:B------:R-:W-:-:S02]  /*ef40*/  @!P0 IADD3.X R26, R4, R61, R181, P4, !PT ;  /* 0x0000003d041a8210 */ /* 0x000fc400027fe4b5 */
[C---:B------:R-:W-:Y:S02]  /*ef50*/  @!P0 LEA R8, P4, R6.reuse, R202, 0x5 ;  /* 0x000000ca06088211 */ /* 0x040fe400078828ff */
[-C--:B------:R-:W-:Y:S02]  /*ef60*/  @!P0 LEA.HI.X R19, R6, R203.reuse, R19, 0x7, P2 ;  /* 0x000000cb06138211 */ /* 0x080fe400010f3c13 */
[----:B------:R-:W-:Y:S02]  /*ef70*/  LEA R252, P1, R202, c[0x0][0x168], 0x1 ;  /* 0x00005a00cafc7a11 */ /* 0x000fe400078208ff */
[C---:B------:R-:W-:Y:S02]  /*ef80*/  @!P0 IADD3 R20, P2, R5.reuse, R20, RZ ;  /* 0x0000001405148210 */ /* 0x040fe40007f5e0ff */
[C---:B------:R-:W-:Y:S02]  /*ef90*/  @!P0 LEA R12, P3, R6.reuse, R202, 0x6 ;  /* 0x000000ca060c8211 */ /* 0x040fe400078630ff */
[----:B------:R-:W-:Y:S01]  /*efa0*/  @!P0 LEA.HI.X R7, R6, R203, R7, 0x5, P4 ;  /* 0x000000cb06078211 */ /* 0x000fe200020f2c07 */
[----:B------:R-:W-:Y:S01]  /*efb0*/  @!P0 IMAD.X R19, R4, 0x1, R19, P2 ;  /* 0x0000000104138824 */ /* 0x000fe200010e0613 */
[----:B------:R-:W-:-:S02]  /*efc0*/  @!P0 IADD3 R8, P4, R5, R8, RZ ;  /* 0x0000000805088210 */ /* 0x000fc40007f9e0ff */
[----:B------:R-:W-:Y:S02]  /*efd0*/  LEA.HI.X R251, R202, c[0x0][0x16c], R203, 0x1, P1 ;  /* 0x00005b00cafb7a11 */ /* 0x000fe400008f0ccb */
[C---:B------:R-:W-:Y:S01]  /*efe0*/  @!P0 LEA R82, P1, R5.reuse, R252, 0x1 ;  /* 0x000000fc05528211 */ /* 0x040fe200078208ff */
[----:B------:R-:W-:Y:S01]  /*eff0*/  @!P0 IMAD.X R7, R4, 0x1, R7, P4 ;  /* 0x0000000104078824 */ /* 0x000fe200020e0607 */
[----:B------:R-:W-:Y:S02]  /*f000*/  @!P0 LEA.HI.X R11, R6, R203, R11, 0x6, P3 ;  /* 0x000000cb060b8211 */ /* 0x000fe400018f340b */
[----:B------:R-:W-:Y:S02]  /*f010*/  @!P0 LEA R176, P2, R20, c[0x0][0x168], 0x1 ;  /* 0x00005a0014b08a11 */ /* 0x000fe400078408ff */
[----:B------:R-:W-:Y:S02]  /*f020*/  @!P0 IADD3 R12, P3, R5, R12, RZ ;  /* 0x0000000c050c8210 */ /* 0x000fe40007f7e0ff */
[----:B------:R-:W-:-:S02]  /*f030*/  @!P0 LEA R62, P4, R8, c[0x0][0x168], 0x1 ;  /* 0x00005a00083e8a11 */ /* 0x000fc400078808ff */
[----:B------:R-:W-:Y:S01]  /*f040*/  @!P0 LEA.HI.X R83, R5, R251, R4, 0x1, P1 ;  /* 0x000000fb05538211 */ /* 0x000fe200008f0c04 */
[----:B------:R-:W-:Y:S01]  /*f050*/  @!P0 IMAD.X R11, R4, 0x1, R11, P3 ;  /* 0x00000001040b8824 */ /* 0x000fe200018e060b */
[----:B------:R-:W-:Y:S02]  /*f060*/  @!P0 LEA.HI.X R177, R20, c[0x0][0x16c], R19, 0x1, P2 ;  /* 0x00005b0014b18a11 */ /* 0x000fe400010f0c13 */
[----:B------:R-:W-:Y:S01]  /*f070*/  @!P0 LEA R180, P2, R10, c[0x0][0x168], 0x1 ;  /* 0x00005a000ab48a11 */ /* 0x000fe200078408ff */
[----:B------:R-:W-:Y:S01]  /*f080*/  @!PT LDS RZ, [RZ] ;  /* 0x00000000fffff984 */ /* 0x000fe20000000800 */
[----:B------:R-:W-:Y:S01]  /*f090*/  @!PT LDS RZ, [RZ] ;  /* 0x00000000fffff984 */ /* 0x000fe20000000800 */
[----:B------:R-:W-:Y:S01]  /*f0a0*/  @!PT LDS RZ, [RZ] ;  /* 0x00000000fffff984 */ /* 0x000fe20000000800 */
[----:B------:R1:W-:Y:S01]  /*f0b0*/  @!P0 LDGSTS.E.BYPASS.LTC128B.128 [R244+0x2000], [R82.64] ;  /* 0x0200000052f48fae */ /* 0x0003e2000b901d54 */
[----:B------:R-:W-:Y:S02]  /*f0c0*/  @!P0 LEA R60, P3, R12, c[0x0][0x168], 0x1 ;  /* 0x00005a000c3c8a11 */ /* 0x000fe400078608ff */
[----:B------:R-:W-:Y:S01]  /*f0d0*/  @!P0 LEA.HI.X R63, R8, c[0x0][0x16c], R7, 0x1, P4 ;  /* 0x00005b00083f8a11 */ /* 0x000fe200020f0c07 */
        /* <DEDUP_REMOVED lines=28> */
[----:B------:R-:W-:-:S02]  /*f2a0*/  @!P0 LEA.HI.X R11, R24, c[0x0][0x16c], R23, 0x1, P1 ;  /* 0x00005b00180b8a11 */ /* 0x000fc400008f0c17 */
        /* <DEDUP_REMOVED lines=14> */
[----:B------:R-:W-:-:S02]  /*f390*/  @!P0 LEA.HI.X R19, R57, c[0x0][0x16c], R30, 0x1, P2 ;  /* 0x00005b0039138a11 */ /* 0x000fc400010f0c1e */
        /* <DEDUP_REMOVED lines=48> */
[----:B------:R-:W-:Y:S01]  /*f6a0*/  IMAD.WIDE.U32 R202, R6, 0xf0, R202 ;  /* 0x000000f006ca7825 */ /* 0x000fe200078e00ca */
[----:B------:R-:W-:-:S02]  /*f6b0*/  ULDC UR4, c[0x0][0x19c] ;  /* 0x0000670000047ab9 */ /* 0x000fc40000000800 */
[----:B------:R-:W-:Y:S02]  /*f6c0*/  UIMAD UR4, UR4, 0xf0, URZ ;  /* 0x000000f0040478a4 */ /* 0x000fe4000f8e023f */
[----:B------:R-:W-:-:S04]  /*f6d0*/  IADD3 R7, P0, R5, R202, RZ ;  /* 0x000000ca05077210 */ /* 0x000fc80007f1e0ff */
[----:B------:R-:W-:Y:S02]  /*f6e0*/  IADD3.X R6, R4, UR4, R203, P0, !PT ;  /* 0x0000000404067c10 */ /* 0x000fe400087fe4cb */
[----:B-1----:R-:W-:-:S04]  /*f6f0*/  LEA R8, P0, R7, c[0x0][0x168], 0x1 ;  /* 0x00005a0007087a11 */ /* 0x002fc800078008ff */
[----:B------:R-:W-:-:S05]  /*f700*/  LEA.HI.X R9, R7, c[0x0][0x16c], R6, 0x1, P0 ;  /* 0x00005b0007097a11 */ /* 0x000fca00000f0c06 */
[----:B------:R-:W-:Y:S01]  /*f710*/  @!PT LDS RZ, [RZ] ;  /* 0x00000000fffff984 */ /* 0x000fe20000000800 */
[----:B------:R-:W-:Y:S01]  /*f720*/  @!PT LDS RZ, [RZ] ;  /* 0x00000000fffff984 */ /* 0x000fe20000000800 */
[----:B------:R-:W-:Y:S01]  /*f730*/  @!PT LDS RZ, [RZ] ;  /* 0x00000000fffff984 */ /* 0x000fe20000000800 */
[----:B------:R1:W-:Y:S04]  /*f740*/  LDGSTS.E.BYPASS.LTC128B.128 [R244+0x9800], [R8.64] ;  /* 0x0980000008f47fae */ /* 0x0003e8000b901d54 */
.L_x_772:
[----:B------:R-:W-:Y:S05]  /*f750*/  BSYNC B0 ;  /* 0x0000000000007941 */ /* 0x000fea0003800000 */
.L_x_771:
[----:B------:R-:W0:Y:S01]  /*f760*/  LDGDEPBAR ;  /* 0x00000000000079af */ /* 0x000e220000000000 */
[----:B------:R-:W-:-:S04]  /*f770*/  LEA R252, P0, R5, R252, 0x1 ;  /* 0x000000fc05fc7211 */ /* 0x000fc800078008ff */
[----:B------:R-:W-:Y:S02]  /*f780*/  LEA.HI.X R251, R5, R251, R4, 0x1, P0 ;  /* 0x000000fb05fb7211 */ /* 0x000fe400000f0c04 */
.L_x_768:
[----:B-1----:R-:W2:Y:S04]  /*f790*/  LDL.LU R10, [R1+0xc] ;  /* 0x00000c00010a7983 */ /* 0x002ea80000300800 */
[----:B------:R-:W3:Y:S01]  /*f7a0*/  LDL.LU R82, [R1+0x8] ;  /* 0x0000080001527983 */ /* 0x000ee20000300800 */
[----:B------:R-:W-:Y:S02]  /*f7b0*/  FMNMX.FTZ R5, R2, R27, !PT ;  /* 0x0000001b02057209 */ /* 0x000fe40007810000 */
[----:B------:R-:W-:Y:S01]  /*f7c0*/  FMNMX.FTZ R7, R0, R29, !PT ;  /* 0x0000001d00077209 */ /* 0x000fe20007810000 */
[----:B------:R-:W4:Y:S01]  /*f7d0*/  LDL.LU R8, [R1] ;  /* 0x0000000001087983 */ /* 0x000f220000300800 */
[----:B------:R-:W-:Y:S02]  /*f7e0*/  FMNMX.FTZ R4, R248, R5, !PT ;  /* 0x00000005f8047209 */ /* 0x000fe40007810000 */
[----:B------:R-:W-:Y:S01]  /*f7f0*/  FMNMX.FTZ R7, R220, R7, !PT ;  /* 0x00000007dc077209 */ /* 0x000fe20007810000 */
[----:B------:R-:W5:Y:S01]  /*f800*/  LDL.LU R9, [R1+0x4] ;  /* 0x0000040001097983 */ /* 0x000f620000300800 */
[----:B------:R-:W-:-:S03]  /*f810*/  FMNMX.FTZ R5, R35, R4, !PT ;  /* 0x0000000423057209 */ /* 0x000fc60007810000 */
[----:B------:R-:W-:Y:S01]  /*f820*/  LDSM.16.MT88.4 R16, [R237+0xa000] ;  /* 0x00a00000ed10783b */ /* 0x000fe20000004200 */
[----:B------:R-:W-:-:S03]  /*f830*/  FMNMX.FTZ R4, R222, R5, !PT ;  /* 0x00000005de047209 */ /* 0x000fc60007810000 */
[----:B------:R-:W-:Y:S01]  /*f840*/  LDSM.16.MT88.4 R20, [R234+0xa000] ;  /* 0x00a00000ea14783b */ /* 0x000fe20000004200 */
[----:B------:R-:W-:-:S03]  /*f850*/  FMNMX.FTZ R5, R31, R4, !PT ;  /* 0x000000041f057209 */ /* 0x000fc60007810000 */
[----:B------:R-:W-:Y:S01]  /*f860*/  LDSM.16.MT88.4 R44, [R237+0xa800] ;  /* 0x00a80000ed2c783b */ /* 0x000fe20000004200 */
[----:B------:R-:W-:-:S03]  /*f870*/  FMNMX.FTZ R4, R212, R5, !PT ;  /* 0x00000005d4047209 */ /* 0x000fc60007810000 */
[----:B------:R-:W-:Y:S01]  /*f880*/  LDSM.16.MT88.4 R56, [R235+0xa800] ;  /* 0x00a80000eb38783b */ /* 0x000fe20000004200 */
[----:B------:R-:W-:-:S04]  /*f890*/  FMNMX.FTZ R4, R25, R4, !PT ;  /* 0x0000000419047209 */ /* 0x000fc80007810000 */
[----:B------:R-:W-:-:S04]  /*f8a0*/  FMNMX.FTZ R5, R77, R4, !PT ;  /* 0x000000044d057209 */ /* 0x000fc80007810000 */
[----:B------:R-:W-:-:S04]  /*f8b0*/  FMNMX.FTZ R6, R76, R5, !PT ;  /* 0x000000054c067209 */ /* 0x000fc80007810000 */
[----:B------:R-:W-:Y:S02]  /*f8c0*/  FMNMX.FTZ R6, R245, R6, !PT ;  /* 0x00000006f5067209 */ /* 0x000fe40007810000 */
[----:B--2---:R-:W-:-:S04]  /*f8d0*/  FMNMX.FTZ R7, R10, R7, !PT ;  /* 0x000000070a077209 */ /* 0x004fc80007810000 */
[----:B------:R-:W-:Y:S02]  /*f8e0*/  FMNMX.FTZ R4, R218, R7, !PT ;  /* 0x00000007da047209 */ /* 0x000fe40007810000 */
[----:B---3--:R-:W-:Y:S02]  /*f8f0*/  FMNMX.FTZ R6, R82, R6, !PT ;  /* 0x0000000652067209 */ /* 0x008fe40007810000 */
        /* <DEDUP_REMOVED lines=45> */
[----:B-----5:R-:W-:-:S02]  /*fbd0*/  MOV R80, R9 ;  /* 0x0000000900507202 */ /* 0x020fc40000000f00 */
        /* <DEDUP_REMOVED lines=15> */
[----:B----4-:R-:W-:Y:S02]  /*fcd0*/  MOV R81, R8 ;  /* 0x0000000800517202 */ /* 0x010fe40000000f00 */
        /* <DEDUP_REMOVED lines=49> */
[----:B------:R-:W-:Y:S01]  /*fff0*/  MOV R208, R81 ;  /* 0x0000005100d07202 */ /* 0x000fe20000000f00 */
[----:B------:R-:W1:Y:S01]  /*10000*/  SHFL.BFLY PT, R4, R7, 0x2, 0x1f ;  /* 0x0c401f0007047f89 */ /* 0x000e6200000e0000 */
[----:B------:R-:W-:-:S02]  /*10010*/  FMNMX.FTZ R6, R122, R5, !PT ;  /* 0x000000057a067209 */ /* 0x000fc40007810000 */
[----:B------:R-:W-:Y:S02]  /*10020*/  MOV R209, R80 ;  /* 0x0000005000d17202 */ /* 0x000fe40000000f00 */
[----:B------:R-:W-:-:S04]  /*10030*/  FMNMX.FTZ R5, R123, R6, !PT ;  /* 0x000000067b057209 */ /* 0x000fc80007810000 */
[----:B------:R-:W-:-:S04]  /*10040*/  FMNMX.FTZ R6, R118, R5, !PT ;  /* 0x0000000576067209 */ /* 0x000fc80007810000 */
[----:B------:R-:W-:-:S05]  /*10050*/  FMNMX.FTZ R6, R119, R6, !PT ;  /* 0x0000000677067209 */ /* 0x000fca0007810000 */
[----:B------:R-:W2:Y:S01]  /*10060*/  SHFL.BFLY PT, R5, R6, 0x2, 0x1f ;  /* 0x0c401f0006057f89 */ /* 0x000ea200000e0000 */
[----:B-1----:R-:W-:-:S05]  /*10070*/  FMNMX.FTZ R4, R7, R4, !PT ;  /* 0x0000000407047209 */ /* 0x002fca0007810000 */
[----:B------:R-:W1:Y:S01]  /*10080*/  SHFL.BFLY PT, R183, R4, 0x1, 0x1f ;  /* 0x0c201f0004b77f89 */ /* 0x000e6200000e0000 */
[----:B--2---:R-:W-:-:S05]  /*10090*/  FMNMX.FTZ R5, R6, R5, !PT ;  /* 0x0000000506057209 */ /* 0x004fca0007810000 */
[----:B------:R-:W2:Y:S01]  /*100a0*/  SHFL.BFLY PT, R182, R5, 0x1, 0x1f ;  /* 0x0c201f0005b67f89 */ /* 0x000ea200000e0000 */
[----:B-1----:R-:W-:-:S04]  /*100b0*/  FMNMX.FTZ R183, R4, R183, !PT ;  /* 0x000000b704b77209 */ /* 0x002fc80007810000 */
[C---:B------:R-:W-:Y:S01]  /*100c0*/  FSETP.NEU.FTZ.AND P1, PT, R183.reuse, -INF , PT ;  /* 0xff800000b700780b */ /* 0x040fe20003f3d000 */
[----:B------:R-:W-:-:S05]  /*100d0*/  FMUL.FTZ R180, R183, c[0x0][0x23c] ;  /* 0x00008f00b7b47a20 */ /* 0x000fca0000410000 */
[----:B------:R-:W-:-:S05]  /*100e0*/  FSEL R180, R180, RZ, P1 ;  /* 0x000000ffb4b47208 */ /* 0x000fca0000800000 */
[--C-:B------:R-:W-:Y:S02]  /*100f0*/  FFMA.FTZ R181, R27, c[0x0][0x23c], -R180.reuse ;  /* 0x00008f001bb57a23 */ /* 0x100fe400000108b4 */
[--C-:B------:R-:W-:Y:S01]  /*10100*/  FFMA.FTZ R176, R248, c[0x0][0x23c], -R180.reuse ;  /* 0x00008f00f8b07a23 */ /* 0x100fe200000108b4 */
[----:B--2---:R-:W-:Y:S01]  /*10110*/  FMNMX.FTZ R182, R5, R182, !PT ;  /* 0x000000b605b67209 */ /* 0x004fe20007810000 */
[--C-:B------:R-:W-:Y:S01]  /*10120*/  FFMA.FTZ R179, R35, c[0x0][0x23c], -R180.reuse ;  /* 0x00008f0023b37a23 */ /* 0x100fe200000108b4 */
[----:B------:R-:W-:Y:S01]  /*10130*/  FSEL R5, R183, RZ, P1 ;  /* 0x000000ffb7057208 */ /* 0x000fe20000800000 */
[--C-:B------:R-:W-:Y:S01]  /*10140*/  FFMA.FTZ R166, R222, c[0x0][0x23c], -R180.reuse ;  /* 0x00008f00dea67a23 */ /* 0x100fe200000108b4 */
[C---:B------:R-:W-:Y:S01]  /*10150*/  FSETP.NEU.FTZ.AND P0, PT, R182.reuse, -INF , PT ;  /* 0xff800000b600780b */ /* 0x040fe20003f1d000 */
[----:B------:R-:W-:Y:S01]  /*10160*/  FMUL.FTZ R130, R182, c[0x0][0x23c] ;  /* 0x00008f00b6827a20 */ /* 0x000fe20000410000 */
[----:B------:R-:W-:Y:S01]  /*10170*/  MUFU.EX2 R181, R181 ;  /* 0x000000b500b57308 */ /* 0x000fe20000000800 */
[----:B------:R-:W-:Y:S01]  /*10180*/  FADD.FTZ R2, R2, -R5 ;  /* 0x8000000502027221 */ /* 0x000fe20000010000 */
[----:B------:R-:W-:Y:S01]  /*10190*/  FSEL R5, R182, RZ, P0 ;  /* 0x000000ffb6057208 */ /* 0x000fe20000000000 */
[----:B------:R-:W-:Y:S01]  /*101a0*/  FFMA.FTZ R28, R25, c[0x0][0x23c], -R180 ;  /* 0x00008f00191c7a23 */ /* 0x000fe200000108b4 */
[----:B------:R-:W-:Y:S01]  /*101b0*/  FSEL R130, R130, RZ, P0 ;  /* 0x000000ff82827208 */ /* 0x000fe20000000000 */
[----:B------:R-:W-:-:S02]  /*101c0*/  FMUL.FTZ R184, R2, c[0x0][0x23c] ;  /* 0x00008f0002b87a20 */ /* 0x000fc40000410000 */
[----:B------:R-:W-:Y:S01]  /*101d0*/  FADD.FTZ R5, R0, -R5 ;  /* 0x8000000500057221 */ /* 0x000fe20000010000 */
[----:B------:R-:W1:Y:S01]  /*101e0*/  MUFU.EX2 R176, R176 ;  /* 0x000000b000b07308 */ /* 0x000e620000000800 */
[--C-:B------:R-:W-:Y:S02]  /*101f0*/  FFMA.FTZ R177, R29, c[0x0][0x23c], -R130.reuse ;  /* 0x00008f001db17a23 */ /* 0x100fe40000010882 */
[--C-:B------:R-:W-:Y:S02]  /*10200*/  FFMA.FTZ R128, R220, c[0x0][0x23c], -R130.reuse ;  /* 0x00008f00dc807a23 */ /* 0x100fe40000010882 */
[--C-:B------:R-:W-:Y:S02]  /*10210*/  FFMA.FTZ R124, R10, c[0x0][0x23c], -R130.reuse ;  /* 0x00008f000a7c7a23 */ /* 0x100fe40000010882 */
[----:B------:R-:W-:Y:S01]  /*10220*/  FFMA.FTZ R185, R218, c[0x0][0x23c], -R130 ;  /* 0x00008f00dab97a23 */ /* 0x000fe20000010882 */
[----:B------:R-:W-:Y:S01]  /*10230*/  MUFU.EX2 R179, R179 ;  /* 0x000000b300b37308 */ /* 0x000fe20000000800 */
[----:B------:R-:W-:-:S02]  /*10240*/  FMUL.FTZ R2, R5, c[0x0][0x23c] ;  /* 0x00008f0005027a20 */ /* 0x000fc40000410000 */
[----:B------:R-:W2:Y:S01]  /*10250*/  LDSM.16.MT88.4 R4, [R235+0xa000] ;  /* 0x00a00000eb04783b */ /* 0x000ea20000004200 */
[----:B------:R-:W-:Y:S02]  /*10260*/  FFMA.FTZ R0, R31, c[0x0][0x23c], -R180 ;  /* 0x00008f001f007a23 */ /* 0x000fe400000108b4 */
[----:B------:R-:W-:Y:S02]  /*10270*/  FFMA.FTZ R3, R3, c[0x0][0x23c], -R130 ;  /* 0x00008f0003037a23 */ /* 0x000fe40000010882 */
[----:B------:R-:W3:Y:S01]  /*10280*/  MUFU.EX2 R166, R166 ;  /* 0x000000a600a67308 */ /* 0x000ee20000000800 */
[----:B-1----:R-:W-:Y:S01]  /*10290*/  F2FP.PACK_AB R8, R176, R181 ;  /* 0x000000b5b008723e */ /* 0x002fe200000000ff */
[--C-:B------:R-:W-:Y:S02]  /*102a0*/  FFMA.FTZ R53, R53, c[0x0][0x23c], -R180.reuse ;  /* 0x00008f0035357a23 */ /* 0x100fe400000108b4 */
[--C-:B------:R-:W-:Y:S02]  /*102b0*/  FFMA.FTZ R186, R71, c[0x0][0x23c], -R180.reuse ;  /* 0x00008f0047ba7a23 */ /* 0x100fe400000108b4 */
[----:B------:R-:W-:-:S02]  /*102c0*/  FFMA.FTZ R191, R191, c[0x0][0x23c], -R180 ;  /* 0x00008f00bfbf7a23 */ /* 0x000fc400000108b4 */
[----:B------:R-:W-:Y:S01]  /*102d0*/  MUFU.EX2 R177, R177 ;  /* 0x000000b100b17308 */ /* 0x000fe20000000800 */
[--C-:B------:R-:W-:Y:S02]  /*102e0*/  FFMA.FTZ R187, R187, c[0x0][0x23c], -R130.reuse ;  /* 0x00008f00bbbb7a23 */ /* 0x100fe40000010882 */
[----:B------:R-:W-:Y:S02]  /*102f0*/  FFMA.FTZ R189, R189, c[0x0][0x23c], -R130 ;  /* 0x00008f00bdbd7a23 */ /* 0x000fe40000010882 */
[----:B------:R-:W-:Y:S02]  /*10300*/  FFMA.FTZ R204, R91, c[0x0][0x23c], -R180 ;  /* 0x00008f005bcc7a23 */ /* 0x000fe400000108b4 */
[----:B------:R-:W-:Y:S01]  /*10310*/  FFMA.FTZ R206, R89, c[0x0][0x23c], -R130 ;  /* 0x00008f0059ce7a23 */ /* 0x000fe20000010882 */
[----:B------:R-:W1:Y:S01]  /*10320*/  MUFU.EX2 R128, R128 ;  /* 0x0000008000807308 */ /* 0x000e620000000800 */
[----:B---3--:R-:W-:Y:S01]  /*10330*/  F2FP.PACK_AB R10, R166, R179 ;  /* 0x000000b3a60a723e */ /* 0x008fe200000000ff */
[----:B------:R-:W-:-:S02]  /*10340*/  FFMA.FTZ R202, R75, c[0x0][0x23c], -R180 ;  /* 0x00008f004bca7a23 */ /* 0x000fc400000108b4 */
[--C-:B------:R-:W-:Y:S02]  /*10350*/  FFMA.FTZ R91, R42, c[0x0][0x23c], -R130.reuse ;  /* 0x00008f002a5b7a23 */ /* 0x100fe40000010882 */
[--C-:B------:R-:W-:Y:S02]  /*10360*/  FFMA.FTZ R84, R84, c[0x0][0x23c], -R130.reuse ;  /* 0x00008f0054547a23 */ /* 0x100fe40000010882 */
[----:B------:R-:W-:Y:S01]  /*10370*/  MUFU.EX2 R124, R124 ;  /* 0x0000007c007c7308 */ /* 0x000fe20000000800 */
[----:B------:R-:W-:Y:S02]  /*10380*/  FFMA.FTZ R89, R104, c[0x0][0x23c], -R130 ;  /* 0x00008f0068597a23 */ /* 0x000fe40000010882 */
[--C-:B------:R-:W-:Y:S02]  /*10390*/  FFMA.FTZ R203, R96, c[0x0][0x23c], -R180.reuse ;  /* 0x00008f0060cb7a23 */ /* 0x100fe400000108b4 */
[--C-:B------:R-:W-:Y:S02]  /*103a0*/  FFMA.FTZ R96, R99, c[0x0][0x23c], -R180.reuse ;  /* 0x00008f0063607a23 */ /* 0x100fe400000108b4 */
[----:B------:R-:W-:Y:S01]  /*103b0*/  FFMA.FTZ R99, R88, c[0x0][0x23c], -R180 ;  /* 0x00008f0058637a23 */ /* 0x000fe200000108b4 */
[----:B------:R-:W3:Y:S01]  /*103c0*/  MUFU.EX2 R185, R185 ;  /* 0x000000b900b97308 */ /* 0x000ee20000000800 */
[----:B-1----:R-:W-:Y:S01]  /*103d0*/  F2FP.PACK_AB R9, R128, R177 ;  /* 0x000000b18009723e */ /* 0x002fe200000000ff */
[----:B------:R-:W-:-:S02]  /*103e0*/  FFMA.FTZ R88, R95, c[0x0][0x23c], -R130 ;  /* 0x00008f005f587a23 */ /* 0x000fc40000010882 */
[----:B------:R-:W-:Y:S02]  /*103f0*/  FFMA.FTZ R95, R97, c[0x0][0x23c], -R130 ;  /* 0x00008f00615f7a23 */ /* 0x000fe40000010882 */
[----:B------:R-:W-:Y:S02]  /*10400*/  FFMA.FTZ R94, R94, c[0x0][0x23c], -R180 ;  /* 0x00008f005e5e7a23 */ /* 0x000fe400000108b4 */
[----:B------:R-:W1:Y:S01]  /*10410*/  MUFU.EX2 R184, R184 ;  /* 0x000000b800b87308 */ /* 0x000e620000000800 */
[--C-:B------:R-:W-:Y:S02]  /*10420*/  FFMA.FTZ R97, R100, c[0x0][0x23c], -R130.reuse ;  /* 0x00008f0064617a23 */ /* 0x100fe40000010882 */
[----:B------:R-:W-:Y:S02]  /*10430*/  FFMA.FTZ R90, R90, c[0x0][0x23c], -R130 ;  /* 0x00008f005a5a7a23 */ /* 0x000fe40000010882 */
[--C-:B------:R-:W-:Y:S02]  /*10440*/  FFMA.FTZ R100, R102, c[0x0][0x23c], -R180.reuse ;  /* 0x00008f0066647a23 */ /* 0x100fe400000108b4 */
[----:B------:R-:W-:Y:S01]  /*10450*/  FFMA.FTZ R205, R92, c[0x0][0x23c], -R180 ;  /* 0x00008f005ccd7a23 */ /* 0x000fe200000108b4 */
[----:B------:R-:W4:Y:S01]  /*10460*/  MUFU.EX2 R2, R2 ;  /* 0x0000000200027308 */ /* 0x000f220000000800 */
[----:B---3--:R-:W-:Y:S01]  /*10470*/  F2FP.PACK_AB R11, R185, R124 ;  /* 0x0000007cb90b723e */ /* 0x008fe200000000ff */
[----:B------:R-:W-:-:S02]  /*10480*/  FFMA.FTZ R102, R103, c[0x0][0x23c], -R130 ;  /* 0x00008f0067667a23 */ /* 0x000fc40000010882 */
[--C-:B------:R-:W-:Y:S02]  /*10490*/  FFMA.FTZ R92, R106, c[0x0][0x23c], -R180.reuse ;  /* 0x00008f006a5c7a23 */ /* 0x100fe400000108b4 */
[----:B------:R-:W-:Y:S02]  /*104a0*/  FFMA.FTZ R207, R72, c[0x0][0x23c], -R180 ;  /* 0x00008f0048cf7a23 */ /* 0x000fe400000108b4 */
[-C--:B-1----:R-:W-:Y:S01]  /*104b0*/  FMUL.FTZ R12, R160, R184.reuse ;  /* 0x000000b8a00c7220 */ /* 0x082fe20000410000 */
[----:B------:R-:W-:Y:S01]  /*104c0*/  MUFU.EX2 R0, R0 ;  /* 0x0000000000007308 */ /* 0x000fe20000000800 */
[-C--:B------:R-:W-:Y:S02]  /*104d0*/  FMUL.FTZ R13, R161, R184.reuse ;  /* 0x000000b8a10d7220 */ /* 0x080fe40000410000 */
[-C--:B------:R-:W-:Y:S02]  /*104e0*/  FMUL.FTZ R156, R156, R184.reuse ;  /* 0x000000b89c9c7220 */ /* 0x080fe40000410000 */
[----:B------:R-:W-:-:S02]  /*104f0*/  FMUL.FTZ R157, R157, R184 ;  /* 0x000000b89d9d7220 */ /* 0x000fc40000410000 */
[-C--:B----4-:R-:W-:Y:S01]  /*10500*/  FMUL.FTZ R14, R162, R2.reuse ;  /* 0x00000002a20e7220 */ /* 0x090fe20000410000 */
[----:B------:R-:W-:Y:S01]  /*10510*/  MUFU.EX2 R3, R3 ;  /* 0x0000000300037308 */ /* 0x000fe20000000800 */
[-C--:B------:R-:W-:Y:S02]  /*10520*/  FMUL.FTZ R15, R163, R2.reuse ;  /* 0x00000002a30f7220 */ /* 0x080fe40000410000 */
[-C--:B------:R-:W-:Y:S02]  /*10530*/  FMUL.FTZ R158, R158, R2.reuse ;  /* 0x000000029e9e7220 */ /* 0x080fe40000410000 */
[----:B------:R-:W-:Y:S02]  /*10540*/  FMUL.FTZ R159, R159, R2 ;  /* 0x000000029f9f7220 */ /* 0x000fe40000410000 */
[-C--:B------:R-:W-:Y:S01]  /*10550*/  FMUL.FTZ R24, R132, R184.reuse ;  /* 0x000000b884187220 */ /* 0x080fe20000410000 */
[----:B------:R-:W-:Y:S01]  /*10560*/  HMMA.16816.F32 R12, R8, R16, R12 ;  /* 0x00000010080c723c */ /* 0x000fe2000000180c */
[----:B------:R-:W-:Y:S01]  /*10570*/  FMUL.FTZ R25, R133, R184 ;  /* 0x000000b885197220 */ /* 0x000fe20000410000 */
[----:B------:R-:W-:Y:S01]  /*10580*/  MUFU.EX2 R53, R53 ;  /* 0x0000003500357308 */ /* 0x000fe20000000800 */
[----:B------:R-:W-:-:S02]  /*10590*/  FMUL.FTZ R26, R134, R2 ;  /* 0x00000002861a7220 */ /* 0x000fc40000410000 */
[----:B------:R-:W-:Y:S02]  /*105a0*/  FMUL.FTZ R27, R135, R2 ;  /* 0x00000002871b7220 */ /* 0x000fe40000410000 */
[-C--:B------:R-:W-:Y:S01]  /*105b0*/  FMUL.FTZ R136, R136, R184.reuse ;  /* 0x000000b888887220 */ /* 0x080fe20000410000 */
[C---:B------:R-:W-:Y:S01]  /*105c0*/  HMMA.16816.F32 R16, R8.reuse, R18, R156 ;  /* 0x000000120810723c */ /* 0x040fe2000000189c */
[----:B------:R-:W-:Y:S01]  /*105d0*/  FMUL.FTZ R137, R137, R184 ;  /* 0x000000b889897220 */ /* 0x000fe20000410000 */
[----:B------:R1:W-:Y:S01]  /*105e0*/  MUFU.EX2 R156, R28 ;  /* 0x0000001c009c7308 */ /* 0x0003e20000000800 */
[-C--:B------:R-:W-:Y:S02]  /*105f0*/  FMUL.FTZ R138, R138, R2.reuse ;  /* 0x000000028a8a7220 */ /* 0x080fe40000410000 */
[----:B------:R-:W-:Y:S02]  /*10600*/  FMUL.FTZ R139, R139, R2 ;  /* 0x000000028b8b7220 */ /* 0x000fe40000410000 */
[--C-:B------:R-:W-:Y:S01]  /*10610*/  FFMA.FTZ R161, R212, c[0x0][0x23c], -R180.reuse ;  /* 0x00008f00d4a17a23 */ /* 0x100fe200000108b4 */
[----:B--2---:R-:W-:Y:S01]  /*10620*/  HMMA.16816.F32 R24, R8, R4, R24 ;  /* 0x000000040818723c */ /* 0x004fe20000001818 */
[----:B------:R-:W-:Y:S01]  /*10630*/  FFMA.FTZ R133, R77, c[0x0][0x23c], -R180 ;  /* 0x00008f004d857a23 */ /* 0x000fe200000108b4 */
[----:B------:R-:W-:Y:S01]  /*10640*/  MUFU.EX2 R186, R186 ;  /* 0x000000ba00ba7308 */ /* 0x000fe20000000800 */
[----:B------:R-:W-:-:S02]  /*10650*/  FFMA.FTZ R132, R33, c[0x0][0x23c], -R130 ;  /* 0x00008f0021847a23 */ /* 0x000fc40000010882 */
[--C-:B------:R-:W-:Y:S02]  /*10660*/  FFMA.FTZ R135, R192, c[0x0][0x23c], -R130.reuse ;  /* 0x00008f00c0877a23 */ /* 0x100fe40000010882 */
[--C-:B------:R-:W-:Y:S01]  /*10670*/  FFMA.FTZ R134, R78, c[0x0][0x23c], -R130.reuse ;  /* 0x00008f004e867a23 */ /* 0x100fe20000010882 */
[----:B------:R-:W-:Y:S01]  /*10680*/  HMMA.16816.F32 R4, R8, R6, R136 ;  /* 0x000000060804723c */ /* 0x000fe20000001888 */
[-C--:B------:R-:W-:Y:S01]  /*10690*/  FMUL.FTZ R32, R152, R184.reuse ;  /* 0x000000b898207220 */ /* 0x080fe20000410000 */
[----:B-1----:R-:W1:Y:S01]  /*106a0*/  LDSM.16.MT88.4 R28, [R233+0xa000] ;  /* 0x00a00000e91c783b */ /* 0x002e620000004200 */
[----:B------:R-:W-:Y:S01]  /*106b0*/  FMUL.FTZ R33, R153, R184 ;  /* 0x000000b899217220 */ /* 0x000fe20000410000 */
[----:B------:R-:W-:Y:S01]  /*106c0*/  MUFU.EX2 R161, R161 ;  /* 0x000000a100a17308 */ /* 0x000fe20000000800 */
[----:B------:R-:W-:Y:S02]  /*106d0*/  FMUL.FTZ R34, R154, R2 ;  /* 0x000000029a227220 */ /* 0x000fe40000410000 */
[----:B------:R-:W-:-:S02]  /*106e0*/  FFMA.FTZ R137, R79, c[0x0][0x23c], -R130 ;  /* 0x00008f004f897a23 */ /* 0x000fc40000010882 */
[----:B------:R-:W-:Y:S02]  /*106f0*/  FMUL.FTZ R35, R155, R2 ;  /* 0x000000029b237220 */ /* 0x000fe40000410000 */
[-C--:B------:R-:W-:Y:S01]  /*10700*/  FMUL.FTZ R140, R140, R184.reuse ;  /* 0x000000b88c8c7220 */ /* 0x080fe20000410000 */
[----:B------:R-:W2:Y:S01]  /*10710*/  MUFU.EX2 R133, R133 ;  /* 0x0000008500857308 */ /* 0x000ea20000000800 */
[----:B------:R-:W-:Y:S02]  /*10720*/  FMUL.FTZ R141, R141, R184 ;  /* 0x000000b88d8d7220 */ /* 0x000fe40000410000 */
[-C--:B------:R-:W-:Y:S01]  /*10730*/  FMUL.FTZ R142, R142, R2.reuse ;  /* 0x000000028e8e7220 */ /* 0x080fe20000410000 */
[----:B------:R-:W-:Y:S01]  /*10740*/  HMMA.16816.F32 R32, R8, R20, R32 ;  /* 0x000000140820723c */ /* 0x000fe20000001820 */
[----:B------:R-:W-:Y:S02]  /*10750*/  FMUL.FTZ R143, R143, R2 ;  /* 0x000000028f8f7220 */ /* 0x000fe40000410000 */
[-C--:B------:R-:W-:Y:S01]  /*10760*/  FMUL.FTZ R60, R144, R184.reuse ;  /* 0x000000b8903c7220 */ /* 0x080fe20000410000 */
[----:B------:R-:W-:Y:S01]  /*10770*/  MUFU.EX2 R132, R132 ;  /* 0x0000008400847308 */ /* 0x000fe20000000800 */
[----:B------:R-:W-:-:S02]  /*10780*/  FMUL.FTZ R61, R145, R184 ;  /* 0x000000b8913d7220 */ /* 0x000fc40000410000 */
[-C--:B------:R-:W-:Y:S01]  /*10790*/  FMUL.FTZ R62, R146, R2.reuse ;  /* 0x00000002923e7220 */ /* 0x080fe20000410000 */
[----:B------:R-:W-:Y:S01]  /*107a0*/  HMMA.16816.F32 R20, R8, R22, R140 ;  /* 0x000000160814723c */ /* 0x000fe2000000188c */
[----:B------:R-:W-:Y:S02]  /*107b0*/  FMUL.FTZ R63, R147, R2 ;  /* 0x00000002933f7220 */ /* 0x000fe40000410000 */
[-C--:B------:R-:W-:Y:S01]  /*107c0*/  FMUL.FTZ R148, R148, R184.reuse ;  /* 0x000000b894947220 */ /* 0x080fe20000410000 */
[----:B------:R-:W3:Y:S01]  /*107d0*/  MUFU.EX2 R135, R135 ;  /* 0x0000008700877308 */ /* 0x000ee20000000800 */
[----:B------:R-:W-:Y:S01]  /*107e0*/  FMUL.FTZ R149, R149, R184 ;  /* 0x000000b895957220 */ /* 0x000fe20000410000 */
[----:B--2---:R-:W-:Y:S01]  /*107f0*/  F2FP.PACK_AB R78, R133, R156 ;  /* 0x0000009c854e723e */ /* 0x004fe200000000ff */
[-C--:B------:R-:W-:Y:S02]  /*10800*/  FMUL.FTZ R150, R150, R2.reuse ;  /* 0x0000000296967220 */ /* 0x080fe40000410000 */
[----:B------:R-:W-:-:S02]  /*10810*/  FMUL.FTZ R151, R151, R2 ;  /* 0x0000000297977220 */ /* 0x000fc40000410000 */
[--C-:B------:R-:W-:Y:S01]  /*10820*/  FFMA.FTZ R138, R82, c[0x0][0x23c], -R180.reuse ;  /* 0x00008f00528a7a23 */ /* 0x100fe200000108b4 */
[----:B------:R-:W-:Y:S01]  /*10830*/  MUFU.EX2 R134, R134 ;  /* 0x0000008600867308 */ /* 0x000fe20000000800 */
[--C-:B------:R-:W-:Y:S01]  /*10840*/  FFMA.FTZ R139, R76, c[0x0][0x23c], -R180.reuse ;  /* 0x00008f004c8b7a23 */ /* 0x100fe200000108b4 */
[----:B------:R-:W-:Y:S01]  /*10850*/  LDSM.16.MT88.4 R80, [R233+0xa800] ;  /* 0x00a80000e950783b */ /* 0x000fe20000004200 */
[----:B------:R-:W-:Y:S01]  /*10860*/  F2FP.PACK_AB R76, R161, R0 ;  /* 0x00000000a14c723e */ /* 0x000fe200000000ff */
[--C-:B------:R-:W-:Y:S01]  /*10870*/  FFMA.FTZ R136, R245, c[0x0][0x23c], -R180.reuse ;  /* 0x00008f00f5887a23 */ /* 0x100fe200000108b4 */
[----:B-1----:R-:W-:Y:S01]  /*10880*/  HMMA.16816.F32 R60, R8, R28, R60 ;  /* 0x0000001c083c723c */ /* 0x002fe2000000183c */
[----:B------:R-:W-:Y:S02]  /*10890*/  FFMA.FTZ R141, R221, c[0x0][0x23c], -R180 ;  /* 0x00008f00dd8d7a23 */ /* 0x000fe400000108b4 */
[----:B------:R-:W1:Y:S01]  /*108a0*/  MUFU.EX2 R137, R137 ;  /* 0x0000008900897308 */ /* 0x000e620000000800 */
[----:B---3--:R-:W-:Y:S01]  /*108b0*/  F2FP.PACK_AB R77, R135, R132 ;  /* 0x00000084874d723e */ /* 0x008fe200000000ff */
[----:B------:R-:W-:-:S02]  /*108c0*/  FFMA.FTZ R140, R216, c[0x0][0x23c], -R130 ;  /* 0x00008f00d88c7a23 */ /* 0x000fc40000010882 */
[--C-:B------:R-:W-:Y:S01]  /*108d0*/  FFMA.FTZ R143, R217, c[0x0][0x23c], -R130.reuse ;  /* 0x00008f00d98f7a23 */ /* 0x100fe20000010882 */
[----:B------:R-:W-:Y:S01]  /*108e0*/  HMMA.16816.F32 R8, R8, R30, R148 ;  /* 0x0000001e0808723c */ /* 0x000fe20000001894 */
[----:B------:R-:W2:Y:S01]  /*108f0*/  LDSM.16.MT88.4 R28, [R234+0xa800] ;  /* 0x00a80000ea1c783b */ /* 0x000ea20000004200 */
[--C-:B------:R-:W-:Y:S01]  /*10900*/  FFMA.FTZ R142, R214, c[0x0][0x23c], -R130.reuse ;  /* 0x00008f00d68e7a23 */ /* 0x100fe20000010882 */
[----:B------:R-:W-:Y:S01]  /*10910*/  MUFU.EX2 R139, R139 ;  /* 0x0000008b008b7308 */ /* 0x000fe20000000800 */
[----:B------:R-:W-:Y:S02]  /*10920*/  FFMA.FTZ R145, R213, c[0x0][0x23c], -R130 ;  /* 0x00008f00d5917a23 */ /* 0x000fe40000010882 */
[--C-:B------:R-:W-:Y:S02]  /*10930*/  FFMA.FTZ R147, R210, c[0x0][0x23c], -R180.reuse ;  /* 0x00008f00d2937a23 */ /* 0x100fe400000108b4 */
[----:B------:R-:W-:Y:S01]  /*10940*/  FFMA.FTZ R144, R197, c[0x0][0x23c], -R180 ;  /* 0x00008f00c5907a23 */ /* 0x000fe200000108b4 */
[----:B-1----:R-:W-:-:S02]  /*10950*/  F2FP.PACK_AB R79, R137, R134 ;  /* 0x00000086894f723e */ /* 0x002fc400000000ff */
[----:B------:R-:W1:Y:S01]  /*10960*/  MUFU.EX2 R136, R136 ;  /* 0x0000008800887308 */ /* 0x000e620000000800 */
[--C-:B------:R-:W-:Y:S02]  /*10970*/  FFMA.FTZ R146, R198, c[0x0][0x23c], -R180.reuse ;  /* 0x00008f00c6927a23 */ /* 0x100fe400000108b4 */
[----:B------:R-:W-:Y:S02]  /*10980*/  FFMA.FTZ R149, R193, c[0x0][0x23c], -R180 ;  /* 0x00008f00c1957a23 */ /* 0x000fe400000108b4 */
[--C-:B------:R-:W-:Y:S01]  /*10990*/  FFMA.FTZ R148, R196, c[0x0][0x23c], -R130.reuse ;  /* 0x00008f00c4947a23 */ /* 0x100fe20000010882 */
[----:B------:R-:W-:Y:S01]  /*109a0*/  HMMA.16816.F32 R12, R76, R44, R12 ;  /* 0x0000002c4c0c723c */ /* 0x000fe2000000180c */
[--C-:B------:R-:W-:Y:S01]  /*109b0*/  FFMA.FTZ R150, R194, c[0x0][0x23c], -R130.reuse ;  /* 0x00008f00c2967a23 */ /* 0x100fe20000010882 */
[----:B------:R-:W-:Y:S01]  /*109c0*/  MUFU.EX2 R138, R138 ;  /* 0x0000008a008a7308 */ /* 0x000fe20000000800 */
[----:B------:R-:W-:Y:S02]  /*109d0*/  FFMA.FTZ R151, R65, c[0x0][0x23c], -R130 ;  /* 0x00008f0041977a23 */ /* 0x000fe40000010882 */
[----:B------:R-:W-:-:S02]  /*109e0*/  FFMA.FTZ R152, R190, c[0x0][0x23c], -R180 ;  /* 0x00008f00be987a23 */ /* 0x000fc400000108b4 */
[--C-:B------:R-:W-:Y:S01]  /*109f0*/  FFMA.FTZ R153, R67, c[0x0][0x23c], -R180.reuse ;  /* 0x00008f0043997a23 */ /* 0x100fe200000108b4 */
[C---:B------:R-:W-:Y:S01]  /*10a00*/  HMMA.16816.F32 R16, R76.reuse, R46, R16 ;  /* 0x0000002e4c10723c */ /* 0x040fe20000001810 */
[----:B------:R-:W3:Y:S01]  /*10a10*/  LDSM.16.MT88.4 R44, [R237+0xb000] ;  /* 0x00b00000ed2c783b */ /* 0x000ee20000004200 */
[----:B------:R-:W-:Y:S01]  /*10a20*/  MUFU.EX2 R141, R141 ;  /* 0x0000008d008d7308 */ /* 0x000fe20000000800 */
[----:B------:R-:W-:Y:S02]  /*10a30*/  FFMA.FTZ R154, R188, c[0x0][0x23c], -R180 ;  /* 0x00008f00bc9a7a23 */ /* 0x000fe400000108b4 */
[--C-:B------:R-:W-:Y:S02]  /*10a40*/  FFMA.FTZ R155, R223, c[0x0][0x23c], -R130.reuse ;  /* 0x00008f00df9b7a23 */ /* 0x100fe40000010882 */
[--C-:B------:R-:W-:Y:S01]  /*10a50*/  FFMA.FTZ R158, R69, c[0x0][0x23c], -R130.reuse ;  /* 0x00008f00459e7a23 */ /* 0x100fe20000010882 */
[----:B------:R-:W-:Y:S01]  /*10a60*/  HMMA.16816.F32 R24, R76, R56, R24 ;  /* 0x000000384c18723c */ /* 0x000fe20000001818 */
[--C-:B------:R-:W-:Y:S01]  /*10a70*/  FFMA.FTZ R157, R249, c[0x0][0x23c], -R130.reuse ;  /* 0x00008f00f99d7a23 */ /* 0x100fe20000010882 */
[----:B------:R-:W-:Y:S01]  /*10a80*/  MUFU.EX2 R140, R140 ;  /* 0x0000008c008c7308 */ /* 0x000fe20000000800 */
[----:B------:R-:W-:-:S02]  /*10a90*/  FFMA.FTZ R160, R55, c[0x0][0x23c], -R130 ;  /* 0x00008f0037a07a23 */ /* 0x000fc40000010882 */
[--C-:B------:R-:W-:Y:S02]  /*10aa0*/  FFMA.FTZ R55, R219, c[0x0][0x23c], -R180.reuse ;  /* 0x00008f00db377a23 */ /* 0x100fe400000108b4 */
[--C-:B------:R-:W-:Y:S01]  /*10ab0*/  FFMA.FTZ R162, R49, c[0x0][0x23c], -R180.reuse ;  /* 0x00008f0031a27a23 */ /* 0x100fe200000108b4 */
[C---:B------:R-:W-:Y:S01]  /*10ac0*/  HMMA.16816.F32 R4, R76.reuse, R58, R4 ;  /* 0x0000003a4c04723c */ /* 0x040fe20000001804 */
[----:B------:R-:W4:Y:S01]  /*10ad0*/  LDSM.16.MT88.4 R56, [R235+0xb000] ;  /* 0x00b00000eb38783b */ /* 0x000f220000004200 */
[----:B------:R-:W5:Y:S01]  /*10ae0*/  MUFU.EX2 R143, R143 ;  /* 0x0000008f008f7308 */ /* 0x000f620000000800 */
[----:B------:R-:W-:Y:S02]  /*10af0*/  FFMA.FTZ R159, R215, c[0x0][0x23c], -R180 ;  /* 0x00008f00d79f7a23 */ /* 0x000fe400000108b4 */
[--C-:B------:R-:W-:Y:S02]  /*10b00*/  FFMA.FTZ R163, R211, c[0x0][0x23c], -R130.reuse ;  /* 0x00008f00d3a37a23 */ /* 0x100fe40000010882 */
[--C-:B------:R-:W-:Y:S01]  /*10b10*/  FFMA.FTZ R188, R51, c[0x0][0x23c], -R130.reuse ;  /* 0x00008f0033bc7a23 */ /* 0x100fe20000010882 */
[----:B--2---:R-:W-:Y:S01]  /*10b20*/  HMMA.16816.F32 R32, R76, R28, R32 ;  /* 0x0000001c4c20723c */ /* 0x004fe20000001820 */
[--C-:B------:R-:W-:Y:S01]  /*10b30*/  FFMA.FTZ R190, R199, c[0x0][0x23c], -R130.reuse ;  /* 0x00008f00c7be7a23 */ /* 0x100fe20000010882 */
[----:B------:R-:W-:Y:S01]  /*10b40*/  MUFU.EX2 R142, R142 ;  /* 0x0000008e008e7308 */ /* 0x000fe20000000800 */
[----:B------:R-:W-:-:S02]  /*10b50*/  FFMA.FTZ R193, R73, c[0x0][0x23c], -R130 ;  /* 0x00008f0049c17a23 */ /* 0x000fc40000010882 */
[--C-:B------:R-:W-:Y:S02]  /*10b60*/  FFMA.FTZ R192, R195, c[0x0][0x23c], -R180.reuse ;  /* 0x00008f00c3c07a23 */ /* 0x100fe400000108b4 */
[--C-:B------:R-:W-:Y:S01]  /*10b70*/  FFMA.FTZ R195, R41, c[0x0][0x23c], -R180.reuse ;  /* 0x00008f0029c37a23 */ /* 0x100fe200000108b4 */
[C---:B------:R-:W-:Y:S01]  /*10b80*/  HMMA.16816.F32 R20, R76.reuse, R30, R20 ;  /* 0x0000001e4c14723c */ /* 0x040fe20000001814 */
[----:B------:R-:W2:Y:S01]  /*10b90*/  LDSM.16.MT88.4 R28, [R234+0xb000] ;  /* 0x00b00000ea1c783b */ /* 0x000ea20000004200 */
[----:B------:R-:W1:Y:S01]  /*10ba0*/  MUFU.EX2 R145, R145 ;  /* 0x0000009100917308 */ /* 0x000e620000000800 */
[----:B------:R-:W-:Y:S02]  /*10bb0*/  FFMA.FTZ R194, R37, c[0x0][0x23c], -R180 ;  /* 0x00008f0025c27a23 */ /* 0x000fe400000108b4 */
[--C-:B------:R-:W-:Y:S02]  /*10bc0*/  FFMA.FTZ R196, R43, c[0x0][0x23c], -R130.reuse ;  /* 0x00008f002bc47a23 */ /* 0x100fe40000010882 */
[----:B------:R-:W-:Y:S01]  /*10bd0*/  FFMA.FTZ R198, R39, c[0x0][0x23c], -R130 ;  /* 0x00008f0027c67a23 */ /* 0x000fe20000010882 */
[----:B------:R-:W-:Y:S01]  /*10be0*/  HMMA.16816.F32 R60, R76, R80, R60 ;  /* 0x000000504c3c723c */ /* 0x000fe2000000183c */
[--C-:B------:R-:W-:Y:S01]  /*10bf0*/  FFMA.FTZ R197, R38, c[0x0][0x23c], -R180.reuse ;  /* 0x00008f0026c57a23 */ /* 0x100fe200000108b4 */
[----:B------:R-:W-:Y:S01]  /*10c00*/  MUFU.EX2 R147, R147 ;  /* 0x0000009300937308 */ /* 0x000fe20000000800 */
[----:B------:R-:W-:-:S02]  /*10c10*/  FFMA.FTZ R199, R74, c[0x0][0x23c], -R180 ;  /* 0x00008f004ac77a23 */ /* 0x000fc400000108b4 */
[--C-:B------:R-:W-:Y:S02]  /*10c20*/  FFMA.FTZ R93, R93, c[0x0][0x23c], -R130.reuse ;  /* 0x00008f005d5d7a23 */ /* 0x100fe40000010882 */
[--C-:B------:R-:W-:Y:S01]  /*10c30*/  FFMA.FTZ R103, R107, c[0x0][0x23c], -R130.reuse ;  /* 0x00008f006b677a23 */ /* 0x100fe20000010882 */
[----:B------:R-:W-:Y:S01]  /*10c40*/  HMMA.16816.F32 R8, R76, R82, R8 ;  /* 0x000000524c08723c */ /* 0x000fe20000001808 */
[----:B------:R-:W2:Y:S01]  /*10c50*/  LDSM.16.MT88.4 R80, [R233+0xb000] ;  /* 0x00b00000e950783b */ /* 0x000ea20000004200 */
[----:B------:R-:W2:Y:S01]  /*10c60*/  MUFU.EX2 R144, R144 ;  /* 0x0000009000907308 */ /* 0x000ea20000000800 */
[--C-:B------:R-:W-:Y:S02]  /*10c70*/  FFMA.FTZ R104, R68, c[0x0][0x23c], -R130.reuse ;  /* 0x00008f0044687a23 */ /* 0x100fe40000010882 */
[--C-:B------:R-:W-:Y:S02]  /*10c80*/  FFMA.FTZ R106, R110, c[0x0][0x23c], -R130.reuse ;  /* 0x00008f006e6a7a23 */ /* 0x100fe40000010882 */
[----:B-1----:R-:W-:Y:S01]  /*10c90*/  F2FP.PACK_AB R76, R136, R139 ;  /* 0x0000008b884c723e */ /* 0x002fe200000000ff */
[--C-:B------:R-:W-:Y:S01]  /*10ca0*/  FFMA.FTZ R107, R66, c[0x0][0x23c], -R130.reuse ;  /* 0x00008f00426b7a23 */ /* 0x100fe20000010882 */
[----:B-----5:R-:W-:Y:S01]  /*10cb0*/  F2FP.PACK_AB R77, R143, R140 ;  /* 0x0000008c8f4d723e */ /* 0x020fe200000000ff */
[----:B------:R-:W-:Y:S01]  /*10cc0*/  MUFU.EX2 R146, R146 ;  /* 0x0000009200927308 */ /* 0x000fe20000000800 */
[----:B------:R-:W-:Y:S01]  /*10cd0*/  F2FP.PACK_AB R78, R141, R138 ;  /* 0x0000008a8d4e723e */ /* 0x000fe200000000ff */
[----:B------:R-:W-:Y:S01]  /*10ce0*/  FFMA.FTZ R86, R86, c[0x0][0x23c], -R130 ;  /* 0x00008f0056567a23 */ /* 0x000fe20000010882 */
[----:B------:R-:W-:Y:S01]  /*10cf0*/  F2FP.PACK_AB R79, R145, R142 ;  /* 0x0000008e914f723e */ /* 0x000fe200000000ff */
[----:B------:R-:W-:-:S02]  /*10d00*/  FFMA.FTZ R175, R175, c[0x0][0x23c], -R180 ;  /* 0x00008f00afaf7a23 */ /* 0x000fc400000108b4 */
[----:B------:R-:W-:Y:S02]  /*10d10*/  FFMA.FTZ R181, R209, R184, R181 ;  /* 0x000000b8d1b57223 */ /* 0x000fe400000100b5 */
[----:B------:R-:W-:Y:S01]  /*10d20*/  MUFU.EX2 R149, R149 ;  /* 0x0000009500957308 */ /* 0x000fe20000000800 */
[----:B------:R-:W-:Y:S01]  /*10d30*/  FFMA.FTZ R177, R208, R2, R177 ;  /* 0x00000002d0b17223 */ /* 0x000fe200000100b1 */
[C---:B---3--:R-:W-:Y:S01]  /*10d40*/  HMMA.16816.F32 R12, R76.reuse, R44, R12 ;  /* 0x0000002c4c0c723c */ /* 0x048fe2000000180c */
[----:B------:R-:W-:Y:S02]  /*10d50*/  FADD.FTZ R176, R176, R181 ;  /* 0x000000b5b0b07221 */ /* 0x000fe40000010000 */
[----:B------:R-:W-:Y:S02]  /*10d60*/  FADD.FTZ R177, R128, R177 ;  /* 0x000000b180b17221 */ /* 0x000fe40000010000 */
[----:B------:R-:W-:Y:S01]  /*10d70*/  FADD.FTZ R179, R179, R176 ;  /* 0x000000b0b3b37221 */ /* 0x000fe20000010000 */
[----:B------:R-:W1:Y:S01]  /*10d80*/  MUFU.EX2 R148, R148 ;  /* 0x0000009400947308 */ /* 0x000e620000000800 */
[----:B------:R-:W-:Y:S01]  /*10d90*/  FADD.FTZ R124, R124, R177 ;  /* 0x000000b17c7c7221 */ /* 0x000fe20000010000 */
[----:B------:R-:W-:Y:S01]  /*10da0*/  HMMA.16816.F32 R16, R76, R46, R16 ;  /* 0x0000002e4c10723c */ /* 0x000fe20000001810 */
[----:B------:R-:W3:Y:S01]  /*10db0*/  LDSM.16.MT88.4 R44, [R237+0xb800] ;  /* 0x00b80000ed2c783b */ /* 0x000ee20000004200 */
[----:B------:R-:W-:-:S02]  /*10dc0*/  FADD.FTZ R179, R166, R179 ;  /* 0x000000b3a6b37221 */ /* 0x000fc40000010000 */
[----:B------:R-:W-:Y:S02]  /*10dd0*/  FADD.FTZ R185, R185, R124 ;  /* 0x0000007cb9b97221 */ /* 0x000fe40000010000 */
[----:B------:R-:W-:Y:S01]  /*10de0*/  MUFU.EX2 R150, R150 ;  /* 0x0000009600967308 */ /* 0x000fe20000000800 */
[----:B------:R-:W-:Y:S01]  /*10df0*/  FADD.FTZ R0, R0, R179 ;  /* 0x000000b300007221 */ /* 0x000fe20000010000 */
[C---:B----4-:R-:W-:Y:S01]  /*10e00*/  HMMA.16816.F32 R24, R76.reuse, R56, R24 ;  /* 0x000000384c18723c */ /* 0x050fe20000001818 */
[----:B------:R-:W-:Y:S02]  /*10e10*/  FADD.FTZ R132, R132, R185 ;  /* 0x000000b984847221 */ /* 0x000fe40000010000 */
[--C-:B------:R-:W-:Y:S02]  /*10e20*/  FFMA.FTZ R2, R170, c[0x0][0x23c], -R130.reuse ;  /* 0x00008f00aa027a23 */ /* 0x100fe40000010882 */
[----:B------:R-:W-:Y:S01]  /*10e30*/  FFMA.FTZ R112, R112, c[0x0][0x23c], -R130 ;  /* 0x00008f0070707a23 */ /* 0x000fe20000010882 */
        /* <DEDUP_REMOVED lines=8> */
[C---:B--2---:R-:W-:Y:S01]  /*10ec0*/  HMMA.16816.F32 R32, R76.reuse, R28, R32 ;  /* 0x0000001c4c20723c */ /* 0x044fe20000001820 */
[----:B------:R-:W-:Y:S02]  /*10ed0*/  FADD.FTZ R156, R133, R156 ;  /* 0x0000009c859c7221 */ /* 0x000fe40000010000 */
[----:B------:R-:W-:Y:S02]  /*10ee0*/  FADD.FTZ R137, R137, R134 ;  /* 0x0000008689897221 */ /* 0x000fe40000010000 */
[----:B------:R-:W-:Y:S01]  /*10ef0*/  FADD.FTZ R139, R139, R156 ;  /* 0x0000009c8b8b7221 */ /* 0x000fe20000010000 */
[----:B------:R-:W2:Y:S01]  /*10f00*/  MUFU.EX2 R153, R153 ;  /* 0x0000009900997308 */ /* 0x000ea20000000800 */
[----:B------:R-:W-:Y:S01]  /*10f10*/  FADD.FTZ R140, R140, R137 ;  /* 0x000000898c8c7221 */ /* 0x000fe20000010000 */
[----:B------:R-:W-:Y:S01]  /*10f20*/  HMMA.16816.F32 R20, R76, R30, R20 ;  /* 0x0000001e4c14723c */ /* 0x000fe20000001814 */
[----:B------:R-:W2:Y:S01]  /*10f30*/  LDSM.16.MT88.4 R28, [R234+0xb800] ;  /* 0x00b80000ea1c783b */ /* 0x000ea20000004200 */
[----:B------:R-:W-:-:S02]  /*10f40*/  FADD.FTZ R139, R136, R139 ;  /* 0x0000008b888b7221 */ /* 0x000fc40000010000 */
[----:B------:R-:W-:Y:S02]  /*10f50*/  FADD.FTZ R143, R143, R140 ;  /* 0x0000008c8f8f7221 */ /* 0x000fe40000010000 */
[----:B------:R-:W-:Y:S01]  /*10f60*/  MUFU.EX2 R154, R154 ;  /* 0x0000009a009a7308 */ /* 0x000fe20000000800 */
[----:B------:R-:W-:Y:S01]  /*10f70*/  FADD.FTZ R138, R138, R139 ;  /* 0x0000008b8a8a7221 */ /* 0x000fe20000010000 */
[C---:B------:R-:W-:Y:S01]  /*10f80*/  HMMA.16816.F32 R60, R76.reuse, R80, R60 ;  /* 0x000000504c3c723c */ /* 0x040fe2000000183c */
[----:B------:R-:W-:Y:S02]  /*10f90*/  FADD.FTZ R142, R142, R143 ;  /* 0x0000008f8e8e7221 */ /* 0x000fe40000010000 */
[----:B------:R-:W-:Y:S02]  /*10fa0*/  FADD.FTZ R138, R141, R138 ;  /* 0x0000008a8d8a7221 */ /* 0x000fe40000010000 */
[----:B------:R-:W-:Y:S01]  /*10fb0*/  FADD.FTZ R145, R145, R142 ;  /* 0x0000008e91917221 */ /* 0x000fe20000010000 */
[----:B------:R-:W-:Y:S01]  /*10fc0*/  MUFU.EX2 R155, R155 ;  /* 0x0000009b009b7308 */ /* 0x000fe20000000800 */
[----:B------:R-:W-:Y:S01]  /*10fd0*/  FFMA.FTZ R121, R121, c[0x0][0x23c], -R180 ;  /* 0x00008f0079797a23 */ /* 0x000fe200000108b4 */
[----:B------:R-:W-:Y:S01]  /*10fe0*/  HMMA.16816.F32 R8, R76, R82, R8 ;  /* 0x000000524c08723c */ /* 0x000fe20000001808 */
[----:B------:R-:W2:Y:S01]  /*10ff0*/  LDSM.16.MT88.4 R80, [R233+0xb800] ;  /* 0x00b80000e950783b */ /* 0x000ea20000004200 */
[----:B------:R-:W-:-:S02]  /*11000*/  FFMA.FTZ R131, R131, c[0x0][0x23c], -R130 ;  /* 0x00008f0083837a23 */ /* 0x000fc40000010882 */
[----:B------:R-:W-:Y:S01]  /*11010*/  FFMA.FTZ R126, R126, c[0x0][0x23c], -R130 ;  /* 0x00008f007e7e7a23 */ /* 0x000fe20000010882 */
[----:B------:R-:W-:Y:S01]  /*11020*/  LDSM.16.MT88.4 R140, [R234+0x11800] ;  /* 0x01180000ea8c783b */ /* 0x000fe20000004200 */
[----:B------:R-:W2:Y:S01]  /*11030*/  MUFU.EX2 R158, R158 ;  /* 0x0000009e009e7308 */ /* 0x000ea20000000800 */
[----:B------:R-:W-:Y:S01]  /*11040*/  F2FP.PACK_AB R76, R144, R147 ;  /* 0x00000093904c723e */ /* 0x000fe200000000ff */
[----:B------:R-:W-:Y:S01]  /*11050*/  FFMA.FTZ R116, R116, c[0x0][0x23c], -R180 ;  /* 0x00008f0074747a23 */ /* 0x000fe200000108b4 */
[----:B-1----:R-:W-:Y:S01]  /*11060*/  F2FP.PACK_AB R77, R3, R148 ;  /* 0x00000094034d723e */ /* 0x002fe200000000ff */
[----:B------:R-:W-:Y:S01]  /*11070*/  FADD.FTZ R148, R148, R145 ;  /* 0x0000009194947221 */ /* 0x000fe20000010000 */
[----:B------:R-:W-:Y:S01]  /*11080*/  F2FP.PACK_AB R78, R149, R146 ;  /* 0x00000092954e723e */ /* 0x000fe200000000ff */
[--C-:B------:R-:W-:Y:S01]  /*11090*/  FFMA.FTZ R122, R122, c[0x0][0x23c], -R130.reuse ;  /* 0x00008f007a7a7a23 */ /* 0x100fe20000010882 */
[----:B----4-:R-:W-:Y:S01]  /*110a0*/  F2FP.PACK_AB R79, R151, R150 ;  /* 0x00000096974f723e */ /* 0x010fe200000000ff */
[----:B------:R-:W-:Y:S01]  /*110b0*/  MUFU.EX2 R157, R157 ;  /* 0x0000009d009d7308 */ /* 0x000fe20000000800 */
[----:B------:R-:W-:-:S05]  /*110c0*/  FFMA.FTZ R123, R123, c[0x0][0x23c], -R130 ;  /* 0x00008f007b7b7a23 */ /* 0x000fca0000010882 */
[C---:B---3--:R-:W-:Y:S02]  /*110d0*/  HMMA.16816.F32 R12, R76.reuse, R44, R12 ;  /* 0x0000002c4c0c723c */ /* 0x048fe4000000180c */
[----:B------:R-:W1:Y:S06]  /*110e0*/  MUFU.EX2 R160, R160 ;  /* 0x000000a000a07308 */ /* 0x000e6c0000000800 */
[C---:B------:R-:W-:Y:S01]  /*110f0*/  HMMA.16816.F32 R16, R76.reuse, R46, R16 ;  /* 0x0000002e4c10723c */ /* 0x040fe20000001810 */
[----:B------:R-:W3:Y:S01]  /*11100*/  LDSM.16.MT88.4 R44, [R237+0xc000] ;  /* 0x00c00000ed2c783b */ /* 0x000ee20000004200 */
[----:B------:R-:W-:Y:S06]  /*11110*/  MUFU.EX2 R55, R55 ;  /* 0x0000003700377308 */ /* 0x000fec0000000800 */
[C---:B-----5:R-:W-:Y:S02]  /*11120*/  HMMA.16816.F32 R24, R76.reuse, R56, R24 ;  /* 0x000000384c18723c */ /* 0x060fe40000001818 */
[----:B------:R-:W4:Y:S06]  /*11130*/  MUFU.EX2 R162, R162 ;  /* 0x000000a200a27308 */ /* 0x000f2c0000000800 */
[C---:B------:R-:W-:Y:S01]  /*11140*/  HMMA.16816.F32 R4, R76.reuse, R58, R4 ;  /* 0x0000003a4c04723c */ /* 0x040fe20000001804 */
[----:B------:R-:W5:Y:S01]  /*11150*/  LDSM.16.MT88.4 R56, [R235+0xc000] ;  /* 0x00c00000eb38783b */ /* 0x000f620000004200 */
[----:B------:R-:W-:Y:S06]  /*11160*/  MUFU.EX2 R159, R159 ;  /* 0x0000009f009f7308 */ /* 0x000fec0000000800 */
[C---:B--2---:R-:W-:Y:S02]  /*11170*/  HMMA.16816.F32 R32, R76.reuse, R28, R32 ;  /* 0x0000001c4c20723c */ /* 0x044fe40000001820 */
[----:B------:R-:W-:Y:S06]  /*11180*/  MUFU.EX2 R163, R163 ;  /* 0x000000a300a37308 */ /* 0x000fec0000000800 */
[C---:B------:R-:W-:Y:S01]  /*11190*/  HMMA.16816.F32 R20, R76.reuse, R30, R20 ;  /* 0x0000001e4c14723c */ /* 0x040fe20000001814 */
[----:B------:R-:W2:Y:S01]  /*111a0*/  LDSM.16.MT88.4 R28, [R234+0xc000] ;  /* 0x00c00000ea1c783b */ /* 0x000ea20000004200 */
[----:B------:R-:W1:Y:S06]  /*111b0*/  MUFU.EX2 R188, R188 ;  /* 0x000000bc00bc7308 */ /* 0x000e6c0000000800 */
[C---:B------:R-:W-:Y:S02]  /*111c0*/  HMMA.16816.F32 R60, R76.reuse, R80, R60 ;  /* 0x000000504c3c723c */ /* 0x040fe4000000183c */
[----:B------:R-:W-:Y:S06]  /*111d0*/  MUFU.EX2 R190, R190 ;  /* 0x000000be00be7308 */ /* 0x000fec0000000800 */
[----:B------:R-:W-:Y:S01]  /*111e0*/  HMMA.16816.F32 R8, R76, R82, R8 ;  /* 0x000000524c08723c */ /* 0x000fe20000001808 */
[----:B------:R-:W2:Y:S01]  /*111f0*/  LDSM.16.MT88.4 R80, [R233+0xc000] ;  /* 0x00c00000e950783b */ /* 0x000ea20000004200 */
[----:B------:R-:W2:Y:S05]  /*11200*/  MUFU.EX2 R193, R193 ;  /* 0x000000c100c17308 */ /* 0x000eaa0000000800 */
[----:B------:R-:W-:-:S02]  /*11210*/  F2FP.PACK_AB R76, R153, R152 ;  /* 0x00000098994c723e */ /* 0x000fc400000000ff */
[----:B------:R-:W-:Y:S01]  /*11220*/  F2FP.PACK_AB R77, R158, R155 ;  /* 0x0000009b9e4d723e */ /* 0x000fe200000000ff */
[----:B------:R-:W-:Y:S01]  /*11230*/  MUFU.EX2 R192, R192 ;  /* 0x000000c000c07308 */ /* 0x000fe20000000800 */
[----:B------:R-:W-:Y:S02]  /*11240*/  F2FP.PACK_AB R78, R53, R154 ;  /* 0x0000009a354e723e */ /* 0x000fe400000000ff */
[----:B-1----:R-:W-:-:S05]  /*11250*/  F2FP.PACK_AB R79, R160, R157 ;  /* 0x0000009da04f723e */ /* 0x002fca00000000ff */
[----:B------:R-:W1:Y:S02]  /*11260*/  MUFU.EX2 R195, R195 ;  /* 0x000000c300c37308 */ /* 0x000e640000000800 */
[C---:B---3--:R-:W-:Y:S06]  /*11270*/  HMMA.16816.F32 R12, R76.reuse, R44, R12 ;  /* 0x0000002c4c0c723c */ /* 0x048fec000000180c */
[----:B------:R-:W-:Y:S02]  /*11280*/  MUFU.EX2 R191, R191 ;  /* 0x000000bf00bf7308 */ /* 0x000fe40000000800 */
[C---:B------:R-:W-:Y:S01]  /*11290*/  HMMA.16816.F32 R16, R76.reuse, R46, R16 ;  /* 0x0000002e4c10723c */ /* 0x040fe20000001810 */
[----:B------:R-:W3:Y:S05]  /*112a0*/  LDSM.16.MT88.4 R44, [R237+0xc800] ;  /* 0x00c80000ed2c783b */ /* 0x000eea0000004200 */
[----:B------:R-:W-:Y:S02]  /*112b0*/  MUFU.EX2 R194, R194 ;  /* 0x000000c200c27308 */ /* 0x000fe40000000800 */
[C---:B-----5:R-:W-:Y:S06]  /*112c0*/  HMMA.16816.F32 R24, R76.reuse, R56, R24 ;  /* 0x000000384c18723c */ /* 0x060fec0000001818 */
[----:B------:R-:W-:Y:S02]  /*112d0*/  MUFU.EX2 R187, R187 ;  /* 0x000000bb00bb7308 */ /* 0x000fe40000000800 */
[C---:B------:R-:W-:Y:S01]  /*112e0*/  HMMA.16816.F32 R4, R76.reuse, R58, R4 ;  /* 0x0000003a4c04723c */ /* 0x040fe20000001804 */
[----:B------:R-:W5:Y:S05]  /*112f0*/  LDSM.16.MT88.4 R56, [R235+0xc800] ;  /* 0x00c80000eb38783b */ /* 0x000f6a0000004200 */
[----:B------:R-:W1:Y:S02]  /*11300*/  MUFU.EX2 R196, R196 ;  /* 0x000000c400c47308 */ /* 0x000e640000000800 */
[C---:B--2---:R-:W-:Y:S06]  /*11310*/  HMMA.16816.F32 R32, R76.reuse, R28, R32 ;  /* 0x0000001c4c20723c */ /* 0x044fec0000001820 */
[----:B------:R-:W-:Y:S02]  /*11320*/  MUFU.EX2 R189, R189 ;  /* 0x000000bd00bd7308 */ /* 0x000fe40000000800 */
[C---:B------:R-:W-:Y:S01]  /*11330*/  HMMA.16816.F32 R20, R76.reuse, R30, R20 ;  /* 0x0000001e4c14723c */ /* 0x040fe20000001814 */
[----:B------:R-:W2:Y:S05]  /*11340*/  LDSM.16.MT88.4 R28, [R234+0xc800] ;  /* 0x00c80000ea1c783b */ /* 0x000eaa0000004200 */
[----:B------:R-:W1:Y:S02]  /*11350*/  MUFU.EX2 R198, R198 ;  /* 0x000000c600c67308 */ /* 0x000e640000000800 */
[C---:B------:R-:W-:Y:S06]  /*11360*/  HMMA.16816.F32 R60, R76.reuse, R80, R60 ;  /* 0x000000504c3c723c */ /* 0x040fec000000183c */
[----:B------:R-:W-:Y:S02]  /*11370*/  MUFU.EX2 R197, R197 ;  /* 0x000000c500c57308 */ /* 0x000fe40000000800 */
[----:B------:R-:W-:Y:S01]  /*11380*/  HMMA.16816.F32 R8, R76, R82, R8 ;  /* 0x000000524c08723c */ /* 0x000fe20000001808 */
[----:B------:R-:W1:Y:S05]  /*11390*/  LDSM.16.MT88.4 R80, [R233+0xc800] ;  /* 0x00c80000e950783b */ /* 0x000e6a0000004200 */
[----:B------:R-:W-:Y:S01]  /*113a0*/  MUFU.EX2 R202, R202 ;  /* 0x000000ca00ca7308 */ /* 0x000fe20000000800 */
[----:B----4-:R-:W-:-:S02]  /*113b0*/  F2FP.PACK_AB R76, R162, R55 ;  /* 0x00000037a24c723e */ /* 0x010fc400000000ff */
[----:B------:R-:W-:Y:S02]  /*113c0*/  F2FP.PACK_AB R77, R188, R163 ;  /* 0x000000a3bc4d723e */ /* 0x000fe400000000ff */
[----:B------:R-:W-:Y:S02]  /*113d0*/  F2FP.PACK_AB R78, R186, R159 ;  /* 0x0000009fba4e723e */ /* 0x000fe400000000ff */
[----:B------:R-:W-:Y:S01]  /*113e0*/  F2FP.PACK_AB R79, R193, R190 ;  /* 0x000000bec14f723e */ /* 0x000fe200000000ff */
[----:B------:R-:W-:Y:S06]  /*113f0*/  MUFU.EX2 R199, R199 ;  /* 0x000000c700c77308 */ /* 0x000fec0000000800 */
[C---:B---3--:R-:W-:Y:S02]  /*11400*/  HMMA.16816.F32 R12, R76.reuse, R44, R12 ;  /* 0x0000002c4c0c723c */ /* 0x048fe4000000180c */
[----:B------:R-:W-:Y:S06]  /*11410*/  MUFU.EX2 R204, R204 ;  /* 0x000000cc00cc7308 */ /* 0x000fec0000000800 */
[C---:B------:R-:W-:Y:S01]  /*11420*/  HMMA.16816.F32 R16, R76.reuse, R46, R16 ;  /* 0x0000002e4c10723c */ /* 0x040fe20000001810 */
[----:B------:R-:W3:Y:S01]  /*11430*/  LDSM.16.MT88.4 R44, [R237+0xd000] ;  /* 0x00d00000ed2c783b */ /* 0x000ee20000004200 */
[----:B------:R-:W-:Y:S06]  /*11440*/  MUFU.EX2 R91, R91 ;  /* 0x0000005b005b7308 */ /* 0x000fec0000000800 */
[C---:B-----5:R-:W-:Y:S02]  /*11450*/  HMMA.16816.F32 R24, R76.reuse, R56, R24 ;  /* 0x000000384c18723c */ /* 0x060fe40000001818 */
[----:B------:R-:W-:Y:S06]  /*11460*/  MUFU.EX2 R206, R206 ;  /* 0x000000ce00ce7308 */ /* 0x000fec0000000800 */
[C---:B------:R-:W-:Y:S01]  /*11470*/  HMMA.16816.F32 R4, R76.reuse, R58, R4 ;  /* 0x0000003a4c04723c */ /* 0x040fe20000001804 */
[----:B------:R-:W4:Y:S01]  /*11480*/  LDSM.16.MT88.4 R56, [R235+0xd000] ;  /* 0x00d00000eb38783b */ /* 0x000f220000004200 */
        /* <DEDUP_REMOVED lines=8> */
[----:B------:R-:W-:Y:S01]  /*11510*/  HMMA.16816.F32 R8, R76, R82, R8 ;  /* 0x000000524c08723c */ /* 0x000fe20000001808 */
[----:B------:R-:W1:Y:S01]  /*11520*/  LDSM.16.MT88.4 R80, [R233+0xd000] ;  /* 0x00d00000e950783b */ /* 0x000e620000004200 */
[----:B------:R-:W-:Y:S05]  /*11530*/  MUFU.EX2 R96, R96 ;  /* 0x0000006000607308 */ /* 0x000fea0000000800 */
[----:B------:R-:W-:-:S02]  /*11540*/  F2FP.PACK_AB R76, R195, R192 ;  /* 0x000000c0c34c723e */ /* 0x000fc400000000ff */
[----:B------:R-:W-:Y:S01]  /*11550*/  F2FP.PACK_AB R77, R196, R187 ;  /* 0x000000bbc44d723e */ /* 0x000fe200000000ff */
[----:B------:R-:W-:Y:S01]  /*11560*/  MUFU.EX2 R99, R99 ;  /* 0x0000006300637308 */ /* 0x000fe20000000800 */
[----:B------:R-:W-:Y:S02]  /*11570*/  F2FP.PACK_AB R78, R194, R191 ;  /* 0x000000bfc24e723e */ /* 0x000fe400000000ff */
[----:B------:R-:W-:-:S05]  /*11580*/  F2FP.PACK_AB R79, R198, R189 ;  /* 0x000000bdc64f723e */ /* 0x000fca00000000ff */
[----:B------:R-:W-:Y:S02]  /*11590*/  MUFU.EX2 R88, R88 ;  /* 0x0000005800587308 */ /* 0x000fe40000000800 */
[C---:B---3--:R-:W-:Y:S06]  /*115a0*/  HMMA.16816.F32 R12, R76.reuse, R44, R12 ;  /* 0x0000002c4c0c723c */ /* 0x048fec000000180c */
[----:B------:R-:W-:Y:S02]  /*115b0*/  MUFU.EX2 R95, R95 ;  /* 0x0000005f005f7308 */ /* 0x000fe40000000800 */
[C---:B------:R-:W-:Y:S01]  /*115c0*/  HMMA.16816.F32 R16, R76.reuse, R46, R16 ;  /* 0x0000002e4c10723c */ /* 0x040fe20000001810 */
[----:B------:R-:W3:Y:S05]  /*115d0*/  LDSM.16.MT88.4 R44, [R237+0xd800] ;  /* 0x00d80000ed2c783b */ /* 0x000eea0000004200 */
[----:B------:R-:W-:Y:S02]  /*115e0*/  MUFU.EX2 R97, R97 ;  /* 0x0000006100617308 */ /* 0x000fe40000000800 */
[C---:B----4-:R-:W-:Y:S06]  /*115f0*/  HMMA.16816.F32 R24, R76.reuse, R56, R24 ;  /* 0x000000384c18723c */ /* 0x050fec0000001818 */
[----:B------:R-:W-:Y:S02]  /*11600*/  MUFU.EX2 R90, R90 ;  /* 0x0000005a005a7308 */ /* 0x000fe40000000800 */
[C---:B------:R-:W-:Y:S01]  /*11610*/  HMMA.16816.F32 R4, R76.reuse, R58, R4 ;  /* 0x0000003a4c04723c */ /* 0x040fe20000001804 */
[----:B------:R-:W4:Y:S05]  /*11620*/  LDSM.16.MT88.4 R56, [R235+0xd800] ;  /* 0x00d80000eb38783b */ /* 0x000f2a0000004200 */
[----:B------:R-:W-:Y:S02]  /*11630*/  MUFU.EX2 R100, R100 ;  /* 0x0000006400647308 */ /* 0x000fe40000000800 */
[C---:B--2---:R-:W-:Y:S06]  /*11640*/  HMMA.16816.F32 R32, R76.reuse, R28, R32 ;  /* 0x0000001c4c20723c */ /* 0x044fec0000001820 */
[----:B------:R-:W2:Y:S02]  /*11650*/  MUFU.EX2 R205, R205 ;  /* 0x000000cd00cd7308 */ /* 0x000ea40000000800 */
[C---:B------:R-:W-:Y:S01]  /*11660*/  HMMA.16816.F32 R20, R76.reuse, R30, R20 ;  /* 0x0000001e4c14723c */ /* 0x040fe20000001814 */
[----:B------:R-:W5:Y:S05]  /*11670*/  LDSM.16.MT88.4 R28, [R234+0xd800] ;  /* 0x00d80000ea1c783b */ /* 0x000f6a0000004200 */
[----:B------:R-:W-:Y:S02]  /*11680*/  MUFU.EX2 R92, R92 ;  /* 0x0000005c005c7308 */ /* 0x000fe40000000800 */
[C---:B-1----:R-:W-:Y:S06]  /*11690*/  HMMA.16816.F32 R60, R76.reuse, R80, R60 ;  /* 0x000000504c3c723c */ /* 0x042fec000000183c */
[----:B------:R-:W1:Y:S01]  /*116a0*/  MUFU.EX2 R207, R207 ;  /* 0x000000cf00cf7308 */ /* 0x000e620000000800 */
[----:B--2---:R-:W-:Y:S01]  /*116b0*/  F2FP.PACK_AB R72, R205, R100 ;  /* 0x00000064cd48723e */ /* 0x004fe200000000ff */
[----:B------:R-:W-:Y:S01]  /*116c0*/  HMMA.16816.F32 R8, R76, R82, R8 ;  /* 0x000000524c08723c */ /* 0x000fe20000001808 */
[----:B------:R-:W2:Y:S05]  /*116d0*/  LDSM.16.MT88.4 R80, [R233+0xd800] ;  /* 0x00d80000e950783b */ /* 0x000eaa0000004200 */
[----:B------:R-:W-:Y:S01]  /*116e0*/  MUFU.EX2 R102, R102 ;  /* 0x0000006600667308 */ /* 0x000fe20000000800 */
[----:B------:R-:W-:-:S02]  /*116f0*/  F2FP.PACK_AB R76, R202, R197 ;  /* 0x000000c5ca4c723e */ /* 0x000fc400000000ff */
[----:B------:R-:W-:Y:S02]  /*11700*/  F2FP.PACK_AB R77, R206, R91 ;  /* 0x0000005bce4d723e */ /* 0x000fe400000000ff */
[----:B------:R-:W-:Y:S02]  /*11710*/  F2FP.PACK_AB R78, R204, R199 ;  /* 0x000000c7cc4e723e */ /* 0x000fe400000000ff */
[----:B------:R-:W-:Y:S01]  /*11720*/  F2FP.PACK_AB R79, R89, R84 ;  /* 0x00000054594f723e */ /* 0x000fe200000000ff */
[----:B------:R-:W4:Y:S01]  /*11730*/  MUFU.EX2 R93, R93 ;  /* 0x0000005d005d7308 */ /* 0x000f220000000800 */
[----:B-1----:R-:W-:-:S05]  /*11740*/  F2FP.PACK_AB R74, R207, R92 ;  /* 0x0000005ccf4a723e */ /* 0x002fca00000000ff */
[C---:B---3--:R-:W-:Y:S02]  /*11750*/  HMMA.16816.F32 R12, R76.reuse, R44, R12 ;  /* 0x0000002c4c0c723c */ /* 0x048fe4000000180c */
[----:B------:R-:W-:Y:S06]  /*11760*/  MUFU.EX2 R103, R103 ;  /* 0x0000006700677308 */ /* 0x000fec0000000800 */
[----:B------:R-:W-:Y:S01]  /*11770*/  HMMA.16816.F32 R16, R76, R46, R16 ;  /* 0x0000002e4c10723c */ /* 0x000fe20000001810 */
[----:B------:R-:W1:Y:S01]  /*11780*/  LDSM.16.MT88.4 R44, [R237+0xe000] ;  /* 0x00e00000ed2c783b */ /* 0x000e620000004200 */
[----:B------:R-:W3:Y:S01]  /*11790*/  MUFU.EX2 R104, R104 ;  /* 0x0000006800687308 */ /* 0x000ee20000000800 */
[----:B----4-:R-:W-:-:S05]  /*117a0*/  F2FP.PACK_AB R73, R93, R102 ;  /* 0x000000665d49723e */ /* 0x010fca00000000ff */
[C---:B------:R-:W-:Y:S02]  /*117b0*/  HMMA.16816.F32 R24, R76.reuse, R56, R24 ;  /* 0x000000384c18723c */ /* 0x040fe40000001818 */
[----:B------:R-:W-:Y:S06]  /*117c0*/  MUFU.EX2 R106, R106 ;  /* 0x0000006a006a7308 */ /* 0x000fec0000000800 */
[C---:B------:R-:W-:Y:S01]  /*117d0*/  HMMA.16816.F32 R4, R76.reuse, R58, R4 ;  /* 0x0000003a4c04723c */ /* 0x040fe20000001804 */
[----:B------:R-:W4:Y:S01]  /*117e0*/  LDSM.16.MT88.4 R56, [R235+0xe000] ;  /* 0x00e00000eb38783b */ /* 0x000f220000004200 */
[----:B---3--:R-:W-:Y:S01]  /*117f0*/  F2FP.PACK_AB R75, R104, R103 ;  /* 0x00000067684b723e */ /* 0x008fe200000000ff */
[----:B------:R-:W3:Y:S05]  /*11800*/  MUFU.EX2 R107, R107 ;  /* 0x0000006b006b7308 */ /* 0x000eea0000000800 */
[C---:B-----5:R-:W-:Y:S03]  /*11810*/  HMMA.16816.F32 R32, R76.reuse, R28, R32 ;  /* 0x0000001c4c20723c */ /* 0x060fe60000001820 */
[----:B------:R-:W-:Y:S05]  /*11820*/  MUFU.EX2 R86, R86 ;  /* 0x0000005600567308 */ /* 0x000fea0000000800 */
[C---:B------:R-:W-:Y:S01]  /*11830*/  HMMA.16816.F32 R20, R76.reuse, R30, R20 ;  /* 0x0000001e4c14723c */ /* 0x040fe20000001814 */
[----:B------:R-:W5:Y:S01]  /*11840*/  LDSM.16.MT88.4 R28, [R234+0xe000] ;  /* 0x00e00000ea1c783b */ /* 0x000f620000004200 */
[----:B---3--:R-:W-:Y:S01]  /*11850*/  F2FP.PACK_AB R65, R107, R106 ;  /* 0x0000006a6b41723e */ /* 0x008fe200000000ff */
[----:B------:R-:W-:Y:S05]  /*11860*/  MUFU.EX2 R2, R2 ;  /* 0x0000000200027308 */ /* 0x000fea0000000800 */
[C---:B--2---:R-:W-:Y:S03]  /*11870*/  HMMA.16816.F32 R60, R76.reuse, R80, R60 ;  /* 0x000000504c3c723c */ /* 0x044fe6000000183c */
[----:B------:R-:W-:Y:S05]  /*11880*/  MUFU.EX2 R0, R112 ;  /* 0x0000007000007308 */ /* 0x000fea0000000800 */
[----:B------:R-:W-:Y:S01]  /*11890*/  HMMA.16816.F32 R8, R76, R82, R8 ;  /* 0x000000524c08723c */ /* 0x000fe20000001808 */
[----:B------:R-:W2:Y:S06]  /*118a0*/  LDSM.16.MT88.4 R80, [R233+0xe000] ;  /* 0x00e00000e950783b */ /* 0x000eac0000004200 */
[----:B------:R-:W-:-:S02]  /*118b0*/  F2FP.PACK_AB R76, R203, R94 ;  /* 0x0000005ecb4c723e */ /* 0x000fc400000000ff */
[----:B------:R-:W-:Y:S02]  /*118c0*/  F2FP.PACK_AB R77, R95, R88 ;  /* 0x000000585f4d723e */ /* 0x000fe400000000ff */
[----:B------:R-:W-:Y:S02]  /*118d0*/  F2FP.PACK_AB R78, R99, R96 ;  /* 0x00000060634e723e */ /* 0x000fe400000000ff */
[----:B------:R-:W-:-:S07]  /*118e0*/  F2FP.PACK_AB R79, R90, R97 ;  /* 0x000000615a4f723e */ /* 0x000fce00000000ff */
[C---:B-1----:R-:W-:Y:S08]  /*118f0*/  HMMA.16816.F32 R12, R76.reuse, R44, R12 ;  /* 0x0000002c4c0c723c */ /* 0x042ff0000000180c */
[C---:B------:R-:W-:Y:S01]  /*11900*/  HMMA.16816.F32 R16, R76.reuse, R46, R16 ;  /* 0x0000002e4c10723c */ /* 0x040fe20000001810 */
[----:B------:R-:W1:Y:S07]  /*11910*/  LDSM.16.MT88.4 R44, [R237+0xe800] ;  /* 0x00e80000ed2c783b */ /* 0x000e6e0000004200 */
[C---:B----4-:R-:W-:Y:S08]  /*11920*/  HMMA.16816.F32 R24, R76.reuse, R56, R24 ;  /* 0x000000384c18723c */ /* 0x050ff00000001818 */
[C---:B------:R-:W-:Y:S01]  /*11930*/  HMMA.16816.F32 R4, R76.reuse, R58, R4 ;  /* 0x0000003a4c04723c */ /* 0x040fe20000001804 */
[----:B------:R-:W3:Y:S07]  /*11940*/  LDSM.16.MT88.4 R56, [R235+0xe800] ;  /* 0x00e80000eb38783b */ /* 0x000eee0000004200 */
[C---:B-----5:R-:W-:Y:S08]  /*11950*/  HMMA.16816.F32 R32, R76.reuse, R28, R32 ;  /* 0x0000001c4c20723c */ /* 0x060ff00000001820 */
[C---:B------:R-:W-:Y:S01]  /*11960*/  HMMA.16816.F32 R20, R76.reuse, R30, R20 ;  /* 0x0000001e4c14723c */ /* 0x040fe20000001814 */
[----:B------:R-:W4:Y:S07]  /*11970*/  LDSM.16.MT88.4 R28, [R234+0xe800] ;  /* 0x00e80000ea1c783b */ /* 0x000f2e0000004200 */
[C---:B--2---:R-:W-:Y:S07]  /*11980*/  HMMA.16816.F32 R60, R76.reuse, R80, R60 ;  /* 0x000000504c3c723c */ /* 0x044fee000000183c */
[--C-:B------:R-:W-:Y:S01]  /*11990*/  FFMA.FTZ R80, R109, c[0x0][0x23c], -R180.reuse ;  /* 0x00008f006d507a23 */ /* 0x100fe200000108b4 */
[----:B------:R-:W-:Y:S01]  /*119a0*/  HMMA.16816.F32 R8, R76, R82, R8 ;  /* 0x000000524c08723c */ /* 0x000fe20000001808 */
[----:B------:R-:W2:Y:S01]  /*119b0*/  LDSM.16.MT88.4 R76, [R233+0xe800] ;  /* 0x00e80000e94c783b */ /* 0x000ea20000004200 */
[----:B------:R-:W-:-:S02]  /*119c0*/  FFMA.FTZ R81, R64, c[0x0][0x23c], -R180 ;  /* 0x00008f0040517a23 */ /* 0x000fc400000108b4 */
[----:B------:R-:W-:Y:S01]  /*119d0*/  FFMA.FTZ R109, R52, c[0x0][0x23c], -R130 ;  /* 0x00008f00346d7a23 */ /* 0x000fe20000010882 */
[----:B------:R-:W-:Y:S01]  /*119e0*/  MUFU.EX2 R80, R80 ;  /* 0x0000005000507308 */ /* 0x000fe20000000800 */
[--C-:B------:R-:W-:Y:S02]  /*119f0*/  FFMA.FTZ R52, R167, c[0x0][0x23c], -R180.reuse ;  /* 0x00008f00a7347a23 */ /* 0x100fe400000108b4 */
[C---:B-1----:R-:W-:Y:S01]  /*11a00*/  HMMA.16816.F32 R12, R72.reuse, R44, R12 ;  /* 0x0000002c480c723c */ /* 0x042fe2000000180c */
[--C-:B------:R-:W-:Y:S02]  /*11a10*/  FFMA.FTZ R82, R165, c[0x0][0x23c], -R180.reuse ;  /* 0x00008f00a5527a23 */ /* 0x100fe400000108b4 */
[----:B------:R-:W-:Y:S02]  /*11a20*/  FFMA.FTZ R83, R70, c[0x0][0x23c], -R180 ;  /* 0x00008f0046537a23 */ /* 0x000fe400000108b4 */
[----:B------:R-:W1:Y:S01]  /*11a30*/  MUFU.EX2 R81, R81 ;  /* 0x0000005100517308 */ /* 0x000e620000000800 */
[----:B------:R-:W-:Y:S02]  /*11a40*/  LDSM.16.MT88.4 R68, [R233+0xf000] ;  /* 0x00f00000e944783b */ /* 0x000fe40000004200 */
[C---:B------:R-:W-:Y:S02]  /*11a50*/  HMMA.16816.F32 R16, R72.reuse, R46, R16 ;  /* 0x0000002e4810723c */ /* 0x040fe40000001810 */
[----:B------:R-:W5:Y:S03]  /*11a60*/  LDSM.16.MT88.4 R44, [R237+0xf000] ;  /* 0x00f00000ed2c783b */ /* 0x000f660000004200 */
[----:B------:R-:W-:Y:S03]  /*11a70*/  MUFU.EX2 R82, R82 ;  /* 0x0000005200527308 */ /* 0x000fe60000000800 */
[----:B---3--:R-:W-:Y:S05]  /*11a80*/  HMMA.16816.F32 R24, R72, R56, R24 ;  /* 0x000000384818723c */ /* 0x008fea0000001818 */
[----:B------:R-:W3:Y:S01]  /*11a90*/  MUFU.EX2 R83, R83 ;  /* 0x0000005300537308 */ /* 0x000ee20000000800 */
[----:B-1----:R-:W-:-:S02]  /*11aa0*/  F2FP.PACK_AB R64, R81, R80 ;  /* 0x000000505140723e */ /* 0x002fc400000000ff */
[C---:B------:R-:W-:Y:S01]  /*11ab0*/  HMMA.16816.F32 R4, R72.reuse, R58, R4 ;  /* 0x0000003a4804723c */ /* 0x040fe20000001804 */
[----:B------:R-:W1:Y:S04]  /*11ac0*/  LDSM.16.MT88.4 R56, [R235+0xf000] ;  /* 0x00f00000eb38783b */ /* 0x000e680000004200 */
[----:B------:R-:W2:Y:S03]  /*11ad0*/  MUFU.EX2 R109, R109 ;  /* 0x0000006d006d7308 */ /* 0x000ea60000000800 */
[----:B----4-:R-:W-:Y:S01]  /*11ae0*/  HMMA.16816.F32 R32, R72, R28, R32 ;  /* 0x0000001c4820723c */ /* 0x010fe20000001820 */
[----:B---3--:R-:W-:-:S04]  /*11af0*/  F2FP.PACK_AB R66, R83, R82 ;  /* 0x000000525342723e */ /* 0x008fc800000000ff */
[----:B------:R-:W-:Y:S03]  /*11b00*/  MUFU.EX2 R52, R52 ;  /* 0x0000003400347308 */ /* 0x000fe60000000800 */
[----:B------:R-:W-:Y:S01]  /*11b10*/  HMMA.16816.F32 R20, R72, R30, R20 ;  /* 0x0000001e4814723c */ /* 0x000fe20000001814 */
[----:B------:R-:W3:Y:S01]  /*11b20*/  LDSM.16.MT88.4 R28, [R234+0xf000] ;  /* 0x00f00000ea1c783b */ /* 0x000ee20000004200 */
[----:B--2---:R-:W-:-:S06]  /*11b30*/  F2FP.PACK_AB R67, R109, R86 ;  /* 0x000000566d43723e */ /* 0x004fcc00000000ff */
[C---:B------:R-:W-:Y:S07]  /*11b40*/  HMMA.16816.F32 R60, R72.reuse, R76, R60 ;  /* 0x0000004c483c723c */ /* 0x040fee000000183c */
[----:B------:R-:W-:Y:S01]  /*11b50*/  FFMA.FTZ R77, R108, c[0x0][0x23c], -R130 ;  /* 0x00008f006c4d7a23 */ /* 0x000fe20000010882 */
[----:B------:R-:W-:Y:S05]  /*11b60*/  HMMA.16816.F32 R8, R72, R78, R8 ;  /* 0x0000004e4808723c */ /* 0x000fea0000001808 */
[----:B------:R-:W-:Y:S02]  /*11b70*/  MUFU.EX2 R77, R77 ;  /* 0x0000004d004d7308 */ /* 0x000fe40000000800 */
[--C-:B------:R-:W-:Y:S01]  /*11b80*/  FFMA.FTZ R75, R40, c[0x0][0x23c], -R180.reuse ;  /* 0x00008f00284b7a23 */ /* 0x100fe200000108b4 */
[----:B-----5:R-:W-:Y:S01]  /*11b90*/  HMMA.16816.F32 R12, R64, R44, R12 ;  /* 0x0000002c400c723c */ /* 0x020fe2000000180c */
[----:B------:R-:W2:Y:S01]  /*11ba0*/  LDSM.16.MT88.4 R40, [R237+0xf800] ;  /* 0x00f80000ed28783b */ /* 0x000ea20000004200 */
[----:B------:R-:W-:-:S02]  /*11bb0*/  FFMA.FTZ R73, R48, c[0x0][0x23c], -R180 ;  /* 0x00008f0030497a23 */ /* 0x000fc400000108b4 */
[----:B------:R-:W-:Y:S01]  /*11bc0*/  FFMA.FTZ R72, R171, c[0x0][0x23c], -R180 ;  /* 0x00008f00ab487a23 */ /* 0x000fe200000108b4 */
[----:B------:R-:W-:Y:S01]  /*11bd0*/  MUFU.EX2 R75, R75 ;  /* 0x0000004b004b7308 */ /* 0x000fe20000000800 */
[----:B------:R-:W-:Y:S02]  /*11be0*/  FFMA.FTZ R79, R87, c[0x0][0x23c], -R130 ;  /* 0x00008f00574f7a23 */ /* 0x000fe40000010882 */
[----:B------:R-:W-:Y:S01]  /*11bf0*/  HMMA.16816.F32 R16, R64, R46, R16 ;  /* 0x0000002e4010723c */ /* 0x000fe20000001810 */
[----:B------:R-:W4:Y:S01]  /*11c00*/  LDSM.16.MT88.4 R44, [R235+0xf800] ;  /* 0x00f80000eb2c783b */ /* 0x000f220000004200 */
[----:B------:R-:W-:Y:S02]  /*11c10*/  FADD.FTZ R87, R3, R148 ;  /* 0x0000009403577221 */ /* 0x000fe40000010000 */
[----:B------:R-:W-:Y:S01]  /*11c20*/  FFMA.FTZ R74, R125, c[0x0][0x23c], -R180 ;  /* 0x00008f007d4a7a23 */ /* 0x000fe200000108b4 */
[----:B------:R-:W5:Y:S01]  /*11c30*/  MUFU.EX2 R73, R73 ;  /* 0x0000004900497308 */ /* 0x000f620000000800 */
[----:B------:R-:W-:-:S02]  /*11c40*/  FADD.FTZ R76, R150, R87 ;  /* 0x00000057964c7221 */ /* 0x000fc40000010000 */
[----:B-1----:R-:W-:Y:S02]  /*11c50*/  HMMA.16816.F32 R24, R64, R56, R24 ;  /* 0x000000384018723c */ /* 0x002fe40000001818 */
[----:B------:R-:W-:-:S03]  /*11c60*/  FADD.FTZ R76, R151, R76 ;  /* 0x0000004c974c7221 */ /* 0x000fc60000010000 */
[----:B------:R-:W1:Y:S01]  /*11c70*/  MUFU.EX2 R72, R72 ;  /* 0x0000004800487308 */ /* 0x000e620000000800 */
[----:B------:R-:W-:Y:S02]  /*11c80*/  FADD.FTZ R155, R155, R76 ;  /* 0x0000004c9b9b7221 */ /* 0x000fe40000010000 */
[C---:B------:R-:W-:Y:S01]  /*11c90*/  HMMA.16816.F32 R4, R64.reuse, R58, R4 ;  /* 0x0000003a4004723c */ /* 0x040fe20000001804 */
[--C-:B------:R-:W-:Y:S02]  /*11ca0*/  FFMA.FTZ R56, R169, c[0x0][0x23c], -R130.reuse ;  /* 0x00008f00a9387a23 */ /* 0x100fe40000010882 */
[--C-:B------:R-:W-:Y:S02]  /*11cb0*/  FFMA.FTZ R57, R50, c[0x0][0x23c], -R130.reuse ;  /* 0x00008f0032397a23 */ /* 0x100fe40000010882 */
[----:B------:R-:W-:Y:S01]  /*11cc0*/  LDSM.16.MT88.4 R48, [R233+0xf800] ;  /* 0x00f80000e930783b */ /* 0x000fe20000004200 */
[----:B------:R-:W-:Y:S01]  /*11cd0*/  MUFU.EX2 R79, R79 ;  /* 0x0000004f004f7308 */ /* 0x000fe20000000800 */
[--C-:B------:R-:W-:Y:S01]  /*11ce0*/  FFMA.FTZ R58, R173, c[0x0][0x23c], -R130.reuse ;  /* 0x00008f00ad3a7a23 */ /* 0x100fe20000010882 */
[----:B---3--:R-:W-:Y:S01]  /*11cf0*/  HMMA.16816.F32 R32, R64, R28, R32 ;  /* 0x0000001c4020723c */ /* 0x008fe20000001820 */
[----:B------:R-:W-:Y:S01]  /*11d00*/  FFMA.FTZ R59, R36, c[0x0][0x23c], -R130 ;  /* 0x00008f00243b7a23 */ /* 0x000fe20000010882 */
[----:B-----5:R-:W-:Y:S01]  /*11d10*/  F2FP.PACK_AB R36, R73, R52 ;  /* 0x000000344924723e */ /* 0x020fe200000000ff */
[----:B------:R-:W-:Y:S01]  /*11d20*/  FADD.FTZ R158, R158, R155 ;  /* 0x0000009b9e9e7221 */ /* 0x000fe20000010000 */
[----:B-1----:R-:W-:-:S02]  /*11d30*/  F2FP.PACK_AB R38, R75, R72 ;  /* 0x000000484b26723e */ /* 0x002fc400000000ff */
[----:B------:R-:W-:Y:S01]  /*11d40*/  MUFU.EX2 R56, R56 ;  /* 0x0000003800387308 */ /* 0x000fe20000000800 */
[----:B------:R-:W-:Y:S01]  /*11d50*/  FADD.FTZ R157, R157, R158 ;  /* 0x0000009e9d9d7221 */ /* 0x000fe20000010000 */
[C---:B------:R-:W-:Y:S01]  /*11d60*/  HMMA.16816.F32 R20, R64.reuse, R30, R20 ;  /* 0x0000001e4014723c */ /* 0x040fe20000001814 */
[----:B------:R-:W1:Y:S01]  /*11d70*/  LDSM.16.MT88.4 R28, [R234+0xf800] ;  /* 0x00f80000ea1c783b */ /* 0x000e620000004200 */
[--C-:B------:R-:W-:Y:S02]  /*11d80*/  FFMA.FTZ R76, R115, c[0x0][0x23c], -R130.reuse ;  /* 0x00008f00734c7a23 */ /* 0x100fe40000010882 */
[----:B------:R-:W-:Y:S02]  /*11d90*/  FADD.FTZ R160, R160, R157 ;  /* 0x0000009da0a07221 */ /* 0x000fe40000010000 */
[----:B------:R-:W3:Y:S02]  /*11da0*/  MUFU.EX2 R57, R57 ;  /* 0x0000003900397308 */ /* 0x000ee40000000800 */
[C---:B------:R-:W-:Y:S06]  /*11db0*/  HMMA.16816.F32 R60, R64.reuse, R68, R60 ;  /* 0x00000044403c723c */ /* 0x040fec000000183c */
[----:B------:R-:W-:Y:S01]  /*11dc0*/  MUFU.EX2 R58, R58 ;  /* 0x0000003a003a7308 */ /* 0x000fe20000000800 */
[--C-:B------:R-:W-:Y:S01]  /*11dd0*/  FFMA.FTZ R69, R85, c[0x0][0x23c], -R130.reuse ;  /* 0x00008f0055457a23 */ /* 0x100fe20000010882 */
[----:B------:R-:W-:Y:S01]  /*11de0*/  HMMA.16816.F32 R8, R64, R70, R8 ;  /* 0x000000464008723c */ /* 0x000fe20000001808 */
[----:B------:R-:W-:-:S02]  /*11df0*/  FFMA.FTZ R68, R174, c[0x0][0x23c], -R130 ;  /* 0x00008f00ae447a23 */ /* 0x000fc40000010882 */
[----:B------:R-:W-:-:S03]  /*11e00*/  FFMA.FTZ R85, R129, c[0x0][0x23c], -R180 ;  /* 0x00008f0081557a23 */ /* 0x000fc600000108b4 */
[----:B------:R-:W5:Y:S01]  /*11e10*/  MUFU.EX2 R59, R59 ;  /* 0x0000003b003b7308 */ /* 0x000f620000000800 */
[----:B---3--:R-:W-:Y:S01]  /*11e20*/  F2FP.PACK_AB R37, R57, R56 ;  /* 0x000000383925723e */ /* 0x008fe200000000ff */
[--C-:B------:R-:W-:Y:S02]  /*11e30*/  FFMA.FTZ R65, R54, c[0x0][0x23c], -R180.reuse ;  /* 0x00008f0036417a23 */ /* 0x100fe400000108b4 */
[--C-:B------:R-:W-:Y:S02]  /*11e40*/  FFMA.FTZ R54, R172, c[0x0][0x23c], -R180.reuse ;  /* 0x00008f00ac367a23 */ /* 0x100fe400000108b4 */
[----:B------:R-:W-:Y:S02]  /*11e50*/  FFMA.FTZ R67, R98, c[0x0][0x23c], -R180 ;  /* 0x00008f0062437a23 */ /* 0x000fe400000108b4 */
[--C-:B------:R-:W-:Y:S01]  /*11e60*/  FFMA.FTZ R66, R178, c[0x0][0x23c], -R130.reuse ;  /* 0x00008f00b2427a23 */ /* 0x100fe20000010882 */
[----:B------:R-:W-:Y:S01]  /*11e70*/  MUFU.EX2 R64, R175 ;  /* 0x000000af00407308 */ /* 0x000fe20000000800 */
[----:B------:R-:W-:-:S02]  /*11e80*/  FFMA.FTZ R71, R101, c[0x0][0x23c], -R130 ;  /* 0x00008f0065477a23 */ /* 0x000fc40000010882 */
[----:B------:R-:W-:Y:S01]  /*11e90*/  FFMA.FTZ R70, R114, c[0x0][0x23c], -R180 ;  /* 0x00008f0072467a23 */ /* 0x000fe200000108b4 */
[----:B-----5:R-:W-:-:S04]  /*11ea0*/  F2FP.PACK_AB R39, R59, R58 ;  /* 0x0000003a3b27723e */ /* 0x020fc800000000ff */
[----:B------:R-:W3:Y:S03]  /*11eb0*/  MUFU.EX2 R65, R65 ;  /* 0x0000004100417308 */ /* 0x000ee60000000800 */
[C---:B--2---:R-:W-:Y:S05]  /*11ec0*/  HMMA.16816.F32 R12, R36.reuse, R40, R12 ;  /* 0x00000028240c723c */ /* 0x044fea000000180c */
[----:B------:R-:W-:Y:S03]  /*11ed0*/  MUFU.EX2 R54, R54 ;  /* 0x0000003600367308 */ /* 0x000fe60000000800 */
[C---:B------:R-:W-:Y:S01]  /*11ee0*/  HMMA.16816.F32 R16, R36.reuse, R42, R16 ;  /* 0x0000002a2410723c */ /* 0x040fe20000001810 */
[----:B------:R-:W2:Y:S04]  /*11ef0*/  LDSM.16.MT88.4 R40, [R237+0x10000] ;  /* 0x01000000ed28783b */ /* 0x000ea80000004200 */
[----:B------:R-:W-:Y:S03]  /*11f00*/  MUFU.EX2 R67, R67 ;  /* 0x0000004300437308 */ /* 0x000fe60000000800 */
[C---:B----4-:R-:W-:Y:S05]  /*11f10*/  HMMA.16816.F32 R24, R36.reuse, R44, R24 ;  /* 0x0000002c2418723c */ /* 0x050fea0000001818 */
[----:B------:R-:W-:Y:S03]  /*11f20*/  MUFU.EX2 R66, R66 ;  /* 0x0000004200427308 */ /* 0x000fe60000000800 */
[C---:B------:R-:W-:Y:S01]  /*11f30*/  HMMA.16816.F32 R4, R36.reuse, R46, R4 ;  /* 0x0000002e2404723c */ /* 0x040fe20000001804 */
[----:B------:R-:W4:Y:S04]  /*11f40*/  LDSM.16.MT88.4 R44, [R235+0x10000] ;  /* 0x01000000eb2c783b */ /* 0x000f280000004200 */
[----:B------:R-:W5:Y:S03]  /*11f50*/  MUFU.EX2 R69, R69 ;  /* 0x0000004500457308 */ /* 0x000f660000000800 */
[C---:B-1----:R-:W-:Y:S05]  /*11f60*/  HMMA.16816.F32 R32, R36.reuse, R28, R32 ;  /* 0x0000001c2420723c */ /* 0x042fea0000001820 */
[----:B------:R-:W-:Y:S03]  /*11f70*/  MUFU.EX2 R68, R68 ;  /* 0x0000004400447308 */ /* 0x000fe60000000800 */
[C---:B------:R-:W-:Y:S01]  /*11f80*/  HMMA.16816.F32 R20, R36.reuse, R30, R20 ;  /* 0x0000001e2414723c */ /* 0x040fe20000001814 */
[----:B------:R-:W1:Y:S04]  /*11f90*/  LDSM.16.MT88.4 R28, [R234+0x10000] ;  /* 0x01000000ea1c783b */ /* 0x000e680000004200 */
[----:B------:R-:W2:Y:S03]  /*11fa0*/  MUFU.EX2 R71, R71 ;  /* 0x0000004700477308 */ /* 0x000ea60000000800 */
[C---:B------:R-:W-:Y:S05]  /*11fb0*/  HMMA.16816.F32 R60, R36.reuse, R48, R60 ;  /* 0x00000030243c723c */ /* 0x040fea000000183c */
[----:B------:R-:W-:Y:S02]  /*11fc0*/  MUFU.EX2 R70, R70 ;  /* 0x0000004600467308 */ /* 0x000fe40000000800 */
[--C-:B------:R-:W-:Y:S01]  /*11fd0*/  FFMA.FTZ R48, R168, c[0x0][0x23c], -R180.reuse ;  /* 0x00008f00a8307a23 */ /* 0x100fe200000108b4 */
[----:B------:R-:W-:Y:S01]  /*11fe0*/  HMMA.16816.F32 R8, R36, R50, R8 ;  /* 0x000000322408723c */ /* 0x000fe20000001808 */
[----:B------:R-:W-:-:S04]  /*11ff0*/  FFMA.FTZ R49, R105, c[0x0][0x23c], -R180 ;  /* 0x00008f0069317a23 */ /* 0x000fc800000108b4 */
[----:B------:R-:W-:Y:S02]  /*12000*/  MUFU.EX2 R85, R85 ;  /* 0x0000005500557308 */ /* 0x000fe40000000800 */
[----:B---3--:R-:W-:Y:S01]  /*12010*/  F2FP.PACK_AB R36, R65, R64 ;  /* 0x000000404124723e */ /* 0x008fe200000000ff */
[--C-:B------:R-:W-:Y:S01]  /*12020*/  FFMA.FTZ R50, R164, c[0x0][0x23c], -R180.reuse ;  /* 0x00008f00a4327a23 */ /* 0x100fe200000108b4 */
[----:B-----5:R-:W-:Y:S01]  /*12030*/  F2FP.PACK_AB R37, R69, R66 ;  /* 0x000000424525723e */ /* 0x020fe200000000ff */
[----:B------:R-:W-:Y:S01]  /*12040*/  FFMA.FTZ R51, R111, c[0x0][0x23c], -R180 ;  /* 0x00008f006f337a23 */ /* 0x000fe200000108b4 */
[----:B------:R-:W-:Y:S02]  /*12050*/  F2FP.PACK_AB R38, R67, R54 ;  /* 0x000000364326723e */ /* 0x000fe400000000ff */
[----:B------:R-:W-:Y:S01]  /*12060*/  MUFU.EX2 R48, R48 ;  /* 0x0000003000307308 */ /* 0x000fe20000000800 */
[----:B--2---:R-:W-:-:S07]  /*12070*/  F2FP.PACK_AB R39, R71, R68 ;  /* 0x000000444727723e */ /* 0x004fce00000000ff */
[C---:B------:R-:W-:Y:S01]  /*12080*/  HMMA.16816.F32 R12, R36.reuse, R40, R12 ;  /* 0x00000028240c723c */ /* 0x040fe2000000180c */
[----:B------:R-:W2:Y:S07]  /*12090*/  MUFU.EX2 R49, R49 ;  /* 0x0000003100317308 */ /* 0x000eae0000000800 */
[C---:B------:R-:W-:Y:S01]  /*120a0*/  HMMA.16816.F32 R16, R36.reuse, R42, R16 ;  /* 0x0000002a2410723c */ /* 0x040fe20000001810 */
[----:B------:R-:W3:Y:S01]  /*120b0*/  LDSM.16.MT88.4 R40, [R233+0x10000] ;  /* 0x01000000e928783b */ /* 0x000ee20000004200 */
[----:B------:R-:W-:Y:S06]  /*120c0*/  MUFU.EX2 R50, R50 ;  /* 0x0000003200327308 */ /* 0x000fec0000000800 */
[C---:B----4-:R-:W-:Y:S02]  /*120d0*/  HMMA.16816.F32 R24, R36.reuse, R44, R24 ;  /* 0x0000002c2418723c */ /* 0x050fe40000001818 */
[----:B------:R-:W4:Y:S06]  /*120e0*/  MUFU.EX2 R51, R51 ;  /* 0x0000003300337308 */ /* 0x000f2c0000000800 */
[C---:B------:R-:W-:Y:S01]  /*120f0*/  HMMA.16816.F32 R4, R36.reuse, R46, R4 ;  /* 0x0000002e2404723c */ /* 0x040fe20000001804 */
[----:B------:R-:W5:Y:S01]  /*12100*/  LDSM.16.MT88.4 R44, [R237+0x10800] ;  /* 0x01080000ed2c783b */ /* 0x000f620000004200 */
[----:B------:R-:W-:Y:S06]  /*12110*/  MUFU.EX2 R3, R121 ;  /* 0x0000007900037308 */ /* 0x000fec0000000800 */
[C---:B-1----:R-:W-:Y:S02]  /*12120*/  HMMA.16816.F32 R32, R36.reuse, R28, R32 ;  /* 0x0000001c2420723c */ /* 0x042fe40000001820 */
[----:B------:R-:W-:Y:S06]  /*12130*/  MUFU.EX2 R74, R74 ;  /* 0x0000004a004a7308 */ /* 0x000fec0000000800 */
[C---:B------:R-:W-:Y:S01]  /*12140*/  HMMA.16816.F32 R20, R36.reuse, R30, R20 ;  /* 0x0000001e2414723c */ /* 0x040fe20000001814 */
[----:B------:R-:W1:Y:S01]  /*12150*/  LDSM.16.MT88.4 R28, [R235+0x10800] ;  /* 0x01080000eb1c783b */ /* 0x000e620000004200 */
[----:B------:R-:W-:Y:S06]  /*12160*/  MUFU.EX2 R76, R76 ;  /* 0x0000004c004c7308 */ /* 0x000fec0000000800 */
[C---:B---3--:R-:W-:Y:S07]  /*12170*/  HMMA.16816.F32 R60, R36.reuse, R40, R60 ;  /* 0x00000028243c723c */ /* 0x048fee000000183c */
[----:B--2---:R-:W-:Y:S01]  /*12180*/  F2FP.PACK_AB R40, R49, R48 ;  /* 0x000000303128723e */ /* 0x004fe200000000ff */
[----:B------:R-:W-:Y:S01]  /*12190*/  HMMA.16816.F32 R8, R36, R42, R8 ;  /* 0x0000002a2408723c */ /* 0x000fe20000001808 */
[----:B------:R-:W-:Y:S01]  /*121a0*/  F2FP.PACK_AB R41, R77, R2 ;  /* 0x000000024d29723e */ /* 0x000fe200000000ff */
[----:B------:R-:W2:Y:S05]  /*121b0*/  LDSM.16.MT88.4 R36, [R234+0x10800] ;  /* 0x01080000ea24783b */ /* 0x000eaa0000004200 */
[----:B----4-:R-:W-:-:S02]  /*121c0*/  F2FP.PACK_AB R42, R51, R50 ;  /* 0x00000032332a723e */ /* 0x010fc400000000ff */
[----:B------:R-:W-:-:S07]  /*121d0*/  F2FP.PACK_AB R43, R79, R0 ;  /* 0x000000004f2b723e */ /* 0x000fce00000000ff */
[C---:B-----5:R-:W-:Y:S07]  /*121e0*/  HMMA.16816.F32 R12, R40.reuse, R44, R12 ;  /* 0x0000002c280c723c */ /* 0x060fee000000180c */
[----:B------:R-:W-:Y:S01]  /*121f0*/  FADD.FTZ R45, R147, R138 ;  /* 0x0000008a932d7221 */ /* 0x000fe20000010000 */
[----:B------:R-:W-:Y:S01]  /*12200*/  HMMA.16816.F32 R16, R40, R46, R16 ;  /* 0x0000002e2810723c */ /* 0x000fe20000001810 */
[----:B------:R-:W-:Y:S02]  /*12210*/  LDSM.16.MT88.4 R136, [R235+0x11800] ;  /* 0x01180000eb88783b */ /* 0x000fe40000004200 */
[----:B------:R-:W-:-:S04]  /*12220*/  FADD.FTZ R45, R144, R45 ;  /* 0x0000002d902d7221 */ /* 0x000fc80000010000 */
[----:B------:R-:W-:Y:S01]  /*12230*/  FADD.FTZ R146, R146, R45 ;  /* 0x0000002d92927221 */ /* 0x000fe20000010000 */
[----:B-1----:R-:W-:Y:S01]  /*12240*/  HMMA.16816.F32 R24, R40, R28, R24 ;  /* 0x0000001c2818723c */ /* 0x002fe20000001818 */
[----:B------:R-:W1:Y:S02]  /*12250*/  LDSM.16.MT88.4 R44, [R233+0x10800] ;  /* 0x01080000e92c783b */ /* 0x000e640000004200 */
[----:B------:R-:W-:-:S04]  /*12260*/  FADD.FTZ R149, R149, R146 ;  /* 0x0000009295957221 */ /* 0x000fc80000010000 */
[----:B------:R-:W-:Y:S01]  /*12270*/  FADD.FTZ R152, R152, R149 ;  /* 0x0000009598987221 */ /* 0x000fe20000010000 */
[----:B------:R-:W-:Y:S01]  /*12280*/  HMMA.16816.F32 R4, R40, R30, R4 ;  /* 0x0000001e2804723c */ /* 0x000fe20000001804 */
[----:B------:R-:W3:Y:S02]  /*12290*/  LDSM.16.MT88.4 R28, [R237+0x11000] ;  /* 0x01100000ed1c783b */ /* 0x000ee40000004200 */
[----:B------:R-:W-:-:S04]  /*122a0*/  FADD.FTZ R153, R153, R152 ;  /* 0x0000009899997221 */ /* 0x000fc80000010000 */
[----:B------:R-:W-:Y:S01]  /*122b0*/  FADD.FTZ R78, R154, R153 ;  /* 0x000000999a4e7221 */ /* 0x000fe20000010000 */
[C---:B--2---:R-:W-:Y:S03]  /*122c0*/  HMMA.16816.F32 R32, R40.reuse, R36, R32 ;  /* 0x000000242820723c */ /* 0x044fe60000001820 */
[----:B------:R-:W-:Y:S02]  /*122d0*/  FADD.FTZ R78, R53, R78 ;  /* 0x0000004e354e7221 */ /* 0x000fe40000010000 */
[----:B------:R-:W2:Y:S02]  /*122e0*/  MUFU.EX2 R53, R131 ;  /* 0x0000008300357308 */ /* 0x000ea40000000800 */
[----:B------:R-:W-:Y:S01]  /*122f0*/  FADD.FTZ R37, R163, R160 ;  /* 0x000000a0a3257221 */ /* 0x000fe20000010000 */
[----:B------:R-:W-:Y:S01]  /*12300*/  HMMA.16816.F32 R20, R40, R38, R20 ;  /* 0x000000262814723c */ /* 0x000fe20000001814 */
[----:B------:R-:W-:-:S02]  /*12310*/  FADD.FTZ R55, R55, R78 ;  /* 0x0000004e37377221 */ /* 0x000fc40000010000 */
[----:B------:R-:W-:Y:S02]  /*12320*/  FADD.FTZ R37, R188, R37 ;  /* 0x00000025bc257221 */ /* 0x000fe40000010000 */
[----:B------:R-:W-:Y:S02]  /*12330*/  FFMA.FTZ R78, R127, c[0x0][0x23c], -R130 ;  /* 0x00008f007f4e7a23 */ /* 0x000fe40000010882 */
[----:B------:R-:W-:Y:S02]  /*12340*/  FADD.FTZ R162, R162, R55 ;  /* 0x00000037a2a27221 */ /* 0x000fe40000010000 */
[----:B------:R-:W-:Y:S01]  /*12350*/  FADD.FTZ R98, R190, R37 ;  /* 0x00000025be627221 */ /* 0x000fe20000010000 */
[----:B------:R-:W-:Y:S01]  /*12360*/  MUFU.EX2 R55, R126 ;  /* 0x0000007e00377308 */ /* 0x000fe20000000800 */
[----:B------:R-:W-:Y:S01]  /*12370*/  FADD.FTZ R87, R159, R162 ;  /* 0x000000a29f577221 */ /* 0x000fe20000010000 */
[----:B------:R-:W4:Y:S01]  /*12380*/  LDSM.16.MT88.4 R36, [R235+0x11000] ;  /* 0x01100000eb24783b */ /* 0x000f220000004200 */
[----:B------:R-:W-:-:S02]  /*12390*/  FADD.FTZ R98, R193, R98 ;  /* 0x00000062c1627221 */ /* 0x000fc40000010000 */
[----:B------:R-:W-:Y:S01]  /*123a0*/  FADD.FTZ R87, R186, R87 ;  /* 0x00000057ba577221 */ /* 0x000fe20000010000 */
[----:B------:R-:W-:Y:S01]  /*123b0*/  LDSM.16.MT88.4 R156, [R237+0x11800] ;  /* 0x01180000ed9c783b */ /* 0x000fe20000004200 */
[C---:B-1----:R-:W-:Y:S01]  /*123c0*/  HMMA.16816.F32 R60, R40.reuse, R44, R60 ;  /* 0x0000002c283c723c */ /* 0x042fe2000000183c */
[----:B------:R-:W1:Y:S01]  /*123d0*/  MUFU.EX2 R78, R78 ;  /* 0x0000004e004e7308 */ /* 0x000e620000000800 */
[----:B------:R-:W-:Y:S02]  /*123e0*/  FADD.FTZ R187, R187, R98 ;  /* 0x00000062bbbb7221 */ /* 0x000fe40000010000 */
[----:B------:R-:W-:Y:S02]  /*123f0*/  FFMA.FTZ R98, R113, c[0x0][0x23c], -R180 ;  /* 0x00008f0071627a23 */ /* 0x000fe400000108b4 */
[----:B------:R-:W-:Y:S01]  /*12400*/  FADD.FTZ R196, R196, R187 ;  /* 0x000000bbc4c47221 */ /* 0x000fe20000010000 */
[----:B--2---:R-:W-:Y:S01]  /*12410*/  F2FP.PACK_AB R45, R53, R76 ;  /* 0x0000004c352d723e */ /* 0x004fe200000000ff */
[----:B------:R-:W-:Y:S01]  /*12420*/  FADD.FTZ R44, R192, R87 ;  /* 0x00000057c02c7221 */ /* 0x000fe20000010000 */
[----:B------:R-:W-:Y:S01]  /*12430*/  HMMA.16816.F32 R8, R40, R46, R8 ;  /* 0x0000002e2808723c */ /* 0x000fe20000001808 */
[----:B------:R-:W-:Y:S01]  /*12440*/  FADD.FTZ R189, R189, R196 ;  /* 0x000000c4bdbd7221 */ /* 0x000fe20000010000 */
[----:B------:R-:W2:Y:S01]  /*12450*/  LDSM.16.MT88.4 R40, [R234+0x11000] ;  /* 0x01100000ea28783b */ /* 0x000ea20000004200 */
[----:B------:R-:W-:Y:S01]  /*12460*/  FADD.FTZ R44, R195, R44 ;  /* 0x0000002cc32c7221 */ /* 0x000fe20000010000 */
[----:B------:R-:W-:Y:S01]  /*12470*/  MUFU.EX2 R98, R98 ;  /* 0x0000006200627308 */ /* 0x000fe20000000800 */
[----:B------:R-:W-:-:S02]  /*12480*/  FADD.FTZ R198, R198, R189 ;  /* 0x000000bdc6c67221 */ /* 0x000fc40000010000 */
[----:B------:R-:W-:Y:S01]  /*12490*/  FADD.FTZ R191, R191, R44 ;  /* 0x0000002cbfbf7221 */ /* 0x000fe20000010000 */
[----:B------:R-:W-:Y:S01]  /*124a0*/  F2FP.PACK_AB R44, R85, R70 ;  /* 0x00000046552c723e */ /* 0x000fe200000000ff */
[----:B------:R-:W-:Y:S01]  /*124b0*/  FFMA.FTZ R87, R120, c[0x0][0x23c], -R180 ;  /* 0x00008f0078577a23 */ /* 0x000fe200000108b4 */
[----:B------:R-:W-:Y:S01]  /*124c0*/  F2FP.PACK_AB R46, R74, R3 ;  /* 0x000000034a2e723e */ /* 0x000fe200000000ff */
[----:B------:R-:W-:Y:S01]  /*124d0*/  FADD.FTZ R194, R194, R191 ;  /* 0x000000bfc2c27221 */ /* 0x000fe20000010000 */
[----:B-1----:R-:W-:-:S03]  /*124e0*/  F2FP.PACK_AB R47, R78, R55 ;  /* 0x000000374e2f723e */ /* 0x002fc600000000ff */
[----:B------:R-:W-:Y:S01]  /*124f0*/  FADD.FTZ R197, R197, R194 ;  /* 0x000000c2c5c57221 */ /* 0x000fe20000010000 */
[----:B------:R-:W1:Y:S03]  /*12500*/  MUFU.EX2 R87, R87 ;  /* 0x0000005700577308 */ /* 0x000e660000000800 */
[----:B---3--:R-:W-:Y:S01]  /*12510*/  HMMA.16816.F32 R12, R44, R28, R12 ;  /* 0x0000001c2c0c723c */ /* 0x008fe2000000180c */
[----:B------:R-:W-:-:S06]  /*12520*/  FADD.FTZ R202, R202, R197 ;  /* 0x000000c5caca7221 */ /* 0x000fcc0000010000 */
[----:B------:R-:W-:Y:S01]  /*12530*/  FADD.FTZ R29, R91, R198 ;  /* 0x000000c65b1d7221 */ /* 0x000fe20000010000 */
[C---:B----4-:R-:W-:Y:S01]  /*12540*/  HMMA.16816.F32 R24, R44.reuse, R36, R24 ;  /* 0x000000242c18723c */ /* 0x050fe20000001818 */
[----:B------:R-:W-:Y:S02]  /*12550*/  FADD.FTZ R91, R199, R202 ;  /* 0x000000cac75b7221 */ /* 0x000fe40000010000 */
[----:B------:R-:W-:Y:S02]  /*12560*/  FADD.FTZ R29, R206, R29 ;  /* 0x0000001dce1d7221 */ /* 0x000fe40000010000 */
[----:B------:R-:W-:Y:S01]  /*12570*/  FADD.FTZ R91, R204, R91 ;  /* 0x0000005bcc5b7221 */ /* 0x000fe20000010000 */
[----:B-1----:R-:W-:Y:S01]  /*12580*/  F2FP.PACK_AB R148, R98, R87 ;  /* 0x000000576294723e */ /* 0x002fe200000000ff */
[----:B------:R-:W-:Y:S01]  /*12590*/  FADD.FTZ R84, R84, R29 ;  /* 0x0000001d54547221 */ /* 0x000fe20000010000 */
[----:B------:R-:W-:Y:S01]  /*125a0*/  HMMA.16816.F32 R4, R44, R38, R4 ;  /* 0x000000262c04723c */ /* 0x000fe20000001804 */
[----:B------:R-:W-:-:S02]  /*125b0*/  FADD.FTZ R94, R94, R91 ;  /* 0x0000005b5e5e7221 */ /* 0x000fc40000010000 */
[----:B------:R-:W-:Y:S02]  /*125c0*/  FADD.FTZ R89, R89, R84 ;  /* 0x0000005459597221 */ /* 0x000fe40000010000 */
[----:B------:R-:W-:Y:S01]  /*125d0*/  FADD.FTZ R203, R203, R94 ;  /* 0x0000005ecbcb7221 */ /* 0x000fe20000010000 */
[----:B------:R-:W-:Y:S01]  /*125e0*/  MUFU.EX2 R84, R116 ;  /* 0x0000007400547308 */ /* 0x000fe20000000800 */
[----:B------:R-:W-:Y:S01]  /*125f0*/  FADD.FTZ R36, R88, R89 ;  /* 0x0000005958247221 */ /* 0x000fe20000010000 */
[----:B--2---:R-:W-:Y:S01]  /*12600*/  HMMA.16816.F32 R32, R44, R40, R32 ;  /* 0x000000282c20723c */ /* 0x004fe20000001820 */
[----:B------:R-:W-:Y:S02]  /*12610*/  FADD.FTZ R96, R96, R203 ;  /* 0x000000cb60607221 */ /* 0x000fe40000010000 */
[----:B------:R-:W-:Y:S02]  /*12620*/  FADD.FTZ R36, R95, R36 ;  /* 0x000000245f247221 */ /* 0x000fe40000010000 */
[----:B------:R-:W-:-:S02]  /*12630*/  FADD.FTZ R99, R99, R96 ;  /* 0x0000006063637221 */ /* 0x000fc40000010000 */
[----:B------:R-:W-:Y:S01]  /*12640*/  FADD.FTZ R39, R97, R36 ;  /* 0x0000002461277221 */ /* 0x000fe20000010000 */
[C---:B------:R-:W-:Y:S01]  /*12650*/  HMMA.16816.F32 R16, R44.reuse, R30, R16 ;  /* 0x0000001e2c10723c */ /* 0x040fe20000001810 */
[----:B------:R-:W-:Y:S01]  /*12660*/  FADD.FTZ R100, R100, R99 ;  /* 0x0000006364647221 */ /* 0x000fe20000010000 */
[----:B------:R-:W1:Y:S01]  /*12670*/  LDSM.16.MT88.4 R28, [R233+0x11000] ;  /* 0x01100000e91c783b */ /* 0x000e620000004200 */
[----:B------:R-:W-:Y:S01]  /*12680*/  FADD.FTZ R39, R90, R39 ;  /* 0x000000275a277221 */ /* 0x000fe20000010000 */
[----:B------:R-:W-:Y:S01]  /*12690*/  MUFU.EX2 R36, R122 ;  /* 0x0000007a00247308 */ /* 0x000fe20000000800 */
[----:B------:R-:W-:Y:S02]  /*126a0*/  FADD.FTZ R205, R205, R100 ;  /* 0x00000064cdcd7221 */ /* 0x000fe40000010000 */
[----:B------:R-:W-:Y:S01]  /*126b0*/  FADD.FTZ R102, R102, R39 ;  /* 0x0000002766667221 */ /* 0x000fe20000010000 */
[----:B------:R-:W-:Y:S01]  /*126c0*/  HMMA.16816.F32 R20, R44, R42, R20 ;  /* 0x0000002a2c14723c */ /* 0x000fe20000001814 */
[----:B------:R-:W-:-:S02]  /*126d0*/  FADD.FTZ R92, R92, R205 ;  /* 0x000000cd5c5c7221 */ /* 0x000fc40000010000 */
[----:B------:R-:W-:Y:S01]  /*126e0*/  FADD.FTZ R102, R93, R102 ;  /* 0x000000665d667221 */ /* 0x000fe20000010000 */
[----:B------:R-:W2:Y:S01]  /*126f0*/  MUFU.EX2 R39, R123 ;  /* 0x0000007b00277308 */ /* 0x000ea20000000800 */
[----:B------:R-:W-:Y:S02]  /*12700*/  FADD.FTZ R207, R207, R92 ;  /* 0x0000005ccfcf7221 */ /* 0x000fe40000010000 */
[----:B------:R-:W-:Y:S02]  /*12710*/  FADD.FTZ R103, R103, R102 ;  /* 0x0000006667677221 */ /* 0x000fe40000010000 */
[----:B------:R-:W-:Y:S02]  /*12720*/  FADD.FTZ R80, R80, R207 ;  /* 0x000000cf50507221 */ /* 0x000fe40000010000 */
[----:B------:R-:W-:Y:S02]  /*12730*/  FADD.FTZ R103, R104, R103 ;  /* 0x0000006768677221 */ /* 0x000fe40000010000 */
[----:B------:R-:W-:-:S02]  /*12740*/  FADD.FTZ R81, R81, R80 ;  /* 0x0000005051517221 */ /* 0x000fc40000010000 */
[----:B------:R-:W-:Y:S02]  /*12750*/  FADD.FTZ R106, R106, R103 ;  /* 0x000000676a6a7221 */ /* 0x000fe40000010000 */
[----:B------:R-:W-:Y:S02]  /*12760*/  FADD.FTZ R82, R82, R81 ;  /* 0x0000005152527221 */ /* 0x000fe40000010000 */
[----:B------:R-:W-:Y:S01]  /*12770*/  FADD.FTZ R107, R107, R106 ;  /* 0x0000006a6b6b7221 */ /* 0x000fe20000010000 */
[----:B--2---:R-:W-:Y:S01]  /*12780*/  F2FP.PACK_AB R149, R39, R36 ;  /* 0x000000242795723e */ /* 0x004fe200000000ff */
[----:B------:R-:W-:Y:S02]  /*12790*/  FADD.FTZ R83, R83, R82 ;  /* 0x0000005253537221 */ /* 0x000fe40000010000 */
[----:B------:R-:W-:Y:S02]  /*127a0*/  FADD.FTZ R86, R86, R107 ;  /* 0x0000006b56567221 */ /* 0x000fe40000010000 */
[----:B------:R-:W-:-:S02]  /*127b0*/  FADD.FTZ R52, R52, R83 ;  /* 0x0000005334347221 */ /* 0x000fc40000010000 */
[----:B------:R-:W-:Y:S02]  /*127c0*/  FADD.FTZ R109, R109, R86 ;  /* 0x000000566d6d7221 */ /* 0x000fe40000010000 */
[----:B------:R-:W-:Y:S02]  /*127d0*/  FADD.FTZ R73, R73, R52 ;  /* 0x0000003449497221 */ /* 0x000fe40000010000 */
[----:B------:R-:W-:Y:S02]  /*127e0*/  FADD.FTZ R56, R56, R109 ;  /* 0x0000006d38387221 */ /* 0x000fe40000010000 */
[----:B------:R-:W-:Y:S01]  /*127f0*/  FADD.FTZ R72, R72, R73 ;  /* 0x0000004948487221 */ /* 0x000fe20000010000 */
[----:B-1----:R-:W-:Y:S01]  /*12800*/  HMMA.16816.F32 R60, R44, R28, R60 ;  /* 0x0000001c2c3c723c */ /* 0x002fe2000000183c */
[----:B------:R-:W-:Y:S02]  /*12810*/  FADD.FTZ R57, R57, R56 ;  /* 0x0000003839397221 */ /* 0x000fe40000010000 */
[----:B------:R-:W-:-:S02]  /*12820*/  FADD.FTZ R75, R75, R72 ;  /* 0x000000484b4b7221 */ /* 0x000fc40000010000 */
[----:B------:R-:W-:Y:S02]  /*12830*/  FADD.FTZ R58, R58, R57 ;  /* 0x000000393a3a7221 */ /* 0x000fe40000010000 */
[----:B------:R-:W-:Y:S01]  /*12840*/  FFMA.FTZ R37, R117, c[0x0][0x23c], -R180 ;  /* 0x00008f0075257a23 */ /* 0x000fe200000108b4 */
[----:B------:R-:W-:Y:S01]  /*12850*/  HMMA.16816.F32 R8, R44, R30, R8 ;  /* 0x0000001e2c08723c */ /* 0x000fe20000001808 */
[--C-:B------:R-:W-:Y:S02]  /*12860*/  FFMA.FTZ R38, R118, c[0x0][0x23c], -R130.reuse ;  /* 0x00008f0076267a23 */ /* 0x100fe40000010882 */
[----:B------:R-:W-:Y:S02]  /*12870*/  FFMA.FTZ R41, R119, c[0x0][0x23c], -R130 ;  /* 0x00008f0077297a23 */ /* 0x000fe40000010882 */
[----:B------:R-:W-:Y:S01]  /*12880*/  FADD.FTZ R59, R59, R58 ;  /* 0x0000003a3b3b7221 */ /* 0x000fe20000010000 */
[----:B------:R-:W1:Y:S01]  /*12890*/  MUFU.EX2 R37, R37 ;  /* 0x0000002500257308 */ /* 0x000e620000000800 */
[----:B------:R-:W-:-:S02]  /*128a0*/  FADD.FTZ R64, R64, R75 ;  /* 0x0000004b40407221 */ /* 0x000fc40000010000 */
[----:B------:R-:W-:Y:S02]  /*128b0*/  FADD.FTZ R66, R66, R59 ;  /* 0x0000003b42427221 */ /* 0x000fe40000010000 */
        /* <DEDUP_REMOVED lines=21> */
[C---:B------:R-:W-:Y:S01]  /*12a10*/  HMMA.16816.F32 R160, R148.reuse, R156, R12 ;  /* 0x0000009c94a0723c */ /* 0x040fe2000000180c */
[----:B------:R-:W1:Y:S01]  /*12a20*/  LDSM.16.MT88.4 R12, [R233+0x11800] ;  /* 0x01180000e90c783b */ /* 0x000e620000004200 */
[----:B------:R-:W-:Y:S02]  /*12a30*/  FADD.FTZ R2, R53, R2 ;  /* 0x0000000235027221 */ /* 0x000fe40000010000 */
[----:B------:R-:W-:Y:S01]  /*12a40*/  FADD.FTZ R3, R3, R0 ;  /* 0x0000000003037221 */ /* 0x000fe20000010000 */
[----:B------:R-:W-:Y:S01]  /*12a50*/  MOV R0, R182 ;  /* 0x000000b600007202 */ /* 0x000fe20000000f00 */
        /* <DEDUP_REMOVED lines=13> */
[----:B------:R-:W-:-:S03]  /*12b30*/  FADD.FTZ R3, R41, R38 ;  /* 0x0000002629037221 */ /* 0x000fc60000010000 */
[----:B------:R2:W-:Y:S04]  /*12b40*/  STL [R1+0x4], R2 ;  /* 0x0000040201007387 */ /* 0x0005e80000100800 */
[----:B------:R3:W-:Y:S01]  /*12b50*/  STL [R1], R3 ;  /* 0x0000000301007387 */ /* 0x0007e20000100800 */
[C---:B------:R-:W-:Y:S08]  /*12b60*/  HMMA.16816.F32 R136, R148.reuse, R138, R4 ;  /* 0x0000008a9488723c */ /* 0x040ff00000001804 */
[C---:B------:R-:W-:Y:S08]  /*12b70*/  HMMA.16816.F32 R140, R148.reuse, R142, R20 ;  /* 0x0000008e948c723c */ /* 0x040ff00000001814 */
[----:B-1----:R-:W-:Y:S01]  /*12b80*/  HMMA.16816.F32 R144, R148, R12, R60 ;  /* 0x0000000c9490723c */ /* 0x002fe2000000183c */
[----:B--2---:R-:W-:-:S07]  /*12b90*/  MOV R2, R183 ;  /* 0x000000b700027202 */ /* 0x004fce0000000f00 */
[----:B------:R-:W-:Y:S08]  /*12ba0*/  HMMA.16816.F32 R148, R148, R14, R8 ;  /* 0x0000000e9494723c */ /* 0x000ff00000001808 */
.L_x_765:
[----:B---3--:R-:W-:-:S06]  /*12bb0*/  UISETP.GE.AND UP0, UPT, UR17, 0x1, UPT ;  /* 0x000000011100788c */ /* 0x008fcc000bf06270 */
[----:B------:R-:W-:-:S13]  /*12bc0*/  PLOP3.LUT P0, PT, PT, PT, UP0, 0x80, 0x0 ;  /* 0x000000000000781c */ /* 0x000fda0003f0f008 */
[----:B------:R-:W-:Y:S05]  /*12bd0*/  @!P0 BRA `(.L_x_773) ;  /* 0x000062f000008947 */ /* 0x000fea0003800000 */
[----:B------:R-:W-:Y:S01]  /*12be0*/  IMAD.MOV.U32 R250, RZ, RZ, c[0x0][0x1a0] ;  /* 0x00006800fffa7624 */ /* 0x000fe200078e00ff */
[----:B--2---:R-:W-:Y:S01]  /*12bf0*/  MOV R3, R0 ;  /* 0x0000000000037202 */ /* 0x004fe20000000f00 */
[----:B------:R-:W-:Y:S01]  /*12c00*/  IMAD.MOV.U32 R165, RZ, RZ, R2 ;  /* 0x000000ffffa57224 */ /* 0x000fe200078e0002 */
[----:B------:R-:W-:Y:S01]  /*12c10*/  ULDC.64 UR6, c[0x0][0x198] ;  /* 0x0000660000067ab9 */ /* 0x000fe20000000a00 */
[----:B------:R-:W-:Y:S01]  /*12c20*/  IMAD.MOV.U32 R245, RZ, RZ, c[0x0][0x1a4] ;  /* 0x00006900fff57624 */ /* 0x000fe200078e00ff */
[----:B------:R-:W-:Y:S01]  /*12c30*/  LEA R249, -R250, RZ, 0x8 ;  /* 0x000000fffaf97211 */ /* 0x000fe200078e41ff */
[----:B------:R-:W-:Y:S02]  /*12c40*/  ULDC.64 UR8, c[0x0][0x1a0] ;  /* 0x0000680000087ab9 */ /* 0x000fe40000000a00 */
[----:B------:R-:W-:Y:S01]  /*12c50*/  ULDC.64 UR4, c[0x0][0x1a0] ;  /* 0x0000680000047ab9 */ /* 0x000fe20000000a00 */
[----:B------:R-:W-:Y:S02]  /*12c60*/  SHF.R.S32.HI R248, RZ, 0x1f, R249 ;  /* 0x0000001ffff87819 */ /* 0x000fe400000114f9 */
.L_x_777:
[----:B------:R-:W-:Y:S04]  /*12c70*/  DEPBAR.LE SB0, 0x0 ;  /* 0x000080000000791a */ /* 0x000fe80000000000 */
[----:B------:R-:W-:Y:S01]  /*12c80*/  BAR.SYNC.DEFER_BLOCKING 0x0 ;  /* 0x0000000000007b1d */ /* 0x000fe20000010000 */
[----:B------:R-:W-:Y:S01]  /*12c90*/  PLOP3.LUT P0, PT, PT, PT, UP5, 0x80, 0x0 ;  /* 0x000000000000781c */ /* 0x000fe20003f0f058 */
[----:B------:R-:W-:Y:S01]  /*12ca0*/  IMAD.MOV.U32 R56, RZ, RZ, R249 ;  /* 0x000000ffff387224 */ /* 0x000fe200078e00f9 */
[----:B------:R-:W-:Y:S03]  /*12cb0*/  MOV R57, R248 ;  /* 0x000000f800397202 */ /* 0x000fe60000000f00 */
[----:B------:R-:W-:Y:S02]  /*12cc0*/  UMOV UR15, UR4 ;  /* 0x00000004000f7c82 */ /* 0x000fe40008000000 */
[----:B------:R-:W-:Y:S06]  /*12cd0*/  UMOV UR12, UR5 ;  /* 0x00000005000c7c82 */ /* 0x000fec0008000000 */
[----:B------:R-:W-:-:S05]  /*12ce0*/  @!P0 BRA `(.L_x_774) ;  /* 0x0000054000008947 */ /* 0x000fca0003800000 */
[----:B------:R-:W-:Y:S01]  /*12cf0*/  USHF.L.U32 UR28, UR17, 0x8, URZ ;  /* 0x00000008111c7899 */ /* 0x000fe2000800063f */
[----:B------:R-:W-:Y:S01]  /*12d00*/  IABS R0, c[0x0][0x2d0] ;  /* 0x0000b40000007a13 */ /* 0x000fe20000000000 */
[----:B------:R-:W-:Y:S02]  /*12d10*/  UMOV UR30, URZ ;  /* 0x0000003f001e7c82 */ /* 0x000fe40008000000 */
[----:B------:R-:W-:Y:S01]  /*12d20*/  UIADD3 UR15, UR28, -0x100, URZ ;  /* 0xffffff001c0f7890 */ /* 0x000fe2000fffe03f */
[----:B------:R1:W2:Y:S01]  /*12d30*/  R2UR UR12, R0 ;  /* 0x00000000000c73c2 */ /* 0x0002a200000e0000 */
[----:B------:R-:W-:Y:S04]  /*12d40*/  IMAD.U32 R5, RZ, RZ, UR28 ;  /* 0x0000001cff057e24 */ /* 0x000fe8000f8e00ff */
[----:B------:R-:W-:Y:S05]  /*12d50*/  IMAD.U32 R4, RZ, RZ, UR15 ;  /* 0x0000000fff047e24 */ /* 0x000fea000f8e00ff */
[----:B-1----:R-:W-:Y:S01]  /*12d60*/  IABS R0, R4 ;  /* 0x0000000400007213 */ /* 0x002fe20000000000 */
[----:B--2---:R-:W1:Y:S03]  /*12d70*/  I2F.RP R8, UR12 ;  /* 0x0000000c00087d06 */ /* 0x004e660008209400 */
[----:B------:R-:W2:Y:S07]  /*12d80*/  R2UR UR25, R0 ;  /* 0x00000000001973c2 */ /* 0x000eae00000e0000 */
[----:B-1----:R-:W1:Y:S02]  /*12d90*/  MUFU.RCP R2, R8 ;  /* 0x0000000800027308 */ /* 0x002e640000001000 */
[----:B-1----:R-:W-:Y:S02]  /*12da0*/  IADD3 R7, R2, 0xffffffe, RZ ;  /* 0x0ffffffe02077810 */ /* 0x002fe40007ffe0ff */
[----:B------:R-:W-:Y:S06]  /*12db0*/  IABS R2, R5 ;  /* 0x0000000500027213 */ /* 0x000fec0000000000 */
[----:B------:R-:W1:Y:S01]  /*12dc0*/  F2I.FTZ.U32.TRUNC.NTZ R6, R7 ;  /* 0x0000000700067305 */ /* 0x000e62000021f000 */
[----:B------:R-:W3:Y:S08]  /*12dd0*/  R2UR UR27, R2 ;  /* 0x00000000021b73c2 */ /* 0x000ef000000e0000 */
[----:B-1----:R-:W1:Y:S02]  /*12de0*/  R2UR UR31, R6 ;  /* 0x00000000061f73c2 */ /* 0x002e6400000e0000 */
[----:B-1----:R-:W-:Y:S04]  /*12df0*/  UIADD3 UR24, URZ, -UR31, URZ ;  /* 0x8000001f3f187290 */ /* 0x002fe8000fffe03f */
[----:B------:R-:W-:Y:S04]  /*12e00*/  UIMAD UR24, UR24, UR12, URZ ;  /* 0x0000000c181872a4 */ /* 0x000fe8000f8e023f */
[----:B------:R-:W-:Y:S04]  /*12e10*/  UIMAD.WIDE.U32 UR30, UR31, UR24, UR30 ;  /* 0x000000181f1e72a5 */ /* 0x000fe8000f8e001e */
[----:B---3--:R-:W-:Y:S02]  /*12e20*/  UIMAD.WIDE.U32 UR34, UR31, UR27, URZ ;  /* 0x0000001b1f2272a5 */ /* 0x008fe4000f8e003f */
[----:B--2---:R-:W-:Y:S05]  /*12e30*/  UIMAD.WIDE.U32 UR32, UR31, UR25, URZ ;  /* 0x000000191f2072a5 */ /* 0x004fea000f8e003f */
[----:B------:R-:W-:Y:S02]  /*12e40*/  UMOV UR31, UR35 ;  /* 0x00000023001f7c82 */ /* 0x000fe40008000000 */
[----:B------:R-:W-:Y:S02]  /*12e50*/  UMOV UR29, UR33 ;  /* 0x00000021001d7c82 */ /* 0x000fe40008000000 */
[----:B------:R-:W-:Y:S02]  /*12e60*/  UIADD3 UR26, -UR31, URZ, URZ ;  /* 0x0000003f1f1a7290 */ /* 0x000fe4000fffe13f */
[----:B------:R-:W-:Y:S02]  /*12e70*/  UIADD3 UR24, -UR29, URZ, URZ ;  /* 0x0000003f1d187290 */ /* 0x000fe4000fffe13f */
[----:B------:R-:W-:Y:S02]  /*12e80*/  UIMAD UR27, UR12, UR26, UR27 ;  /* 0x0000001a0c1b72a4 */ /* 0x000fe4000f8e021b */
[----:B------:R-:W-:Y:S02]  /*12e90*/  UIMAD UR25, UR12, UR24, UR25 ;  /* 0x000000180c1972a4 */ /* 0x000fe4000f8e0219 */
[----:B------:R-:W-:Y:S02]  /*12ea0*/  UISETP.GT.U32.AND UP2, UPT, UR12, UR27, UPT ;  /* 0x0000001b0c00728c */ /* 0x000fe4000bf44070 */
[----:B------:R-:W-:Y:S02]  /*12eb0*/  UISETP.GT.U32.AND UP0, UPT, UR12, UR25, UPT ;  /* 0x000000190c00728c */ /* 0x000fe4000bf04070 */
[----:B------:R-:W-:Y:S02]  /*12ec0*/  ULDC UR24, c[0x0][0x2d0] ;  /* 0x0000b40000187ab9 */ /* 0x000fe40000000800 */
[----:B------:R-:W-:Y:S02]  /*12ed0*/  ULOP3.LUT UR28, UR28, UR24, URZ, 0x3c, !UPT ;  /* 0x000000181c1c7292 */ /* 0x000fe4000f8e3c3f */
[----:B------:R-:W-:Y:S02]  /*12ee0*/  ULOP3.LUT UR15, UR15, UR24, URZ, 0x3c, !UPT ;  /* 0x000000180f0f7292 */ /* 0x000fe4000f8e3c3f */
[----:B------:R-:W-:Y:S02]  /*12ef0*/  UISETP.GE.AND UP1, UPT, UR28, URZ, UPT ;  /* 0x0000003f1c00728c */ /* 0x000fe4000bf26270 */
[----:B------:R-:W-:Y:S02]  /*12f00*/  @!UP2 UIADD3 UR27, UR27, -UR12, URZ ;  /* 0x8000000c1b1ba290 */ /* 0x000fe4000fffe03f */
[----:B------:R-:W-:Y:S02]  /*12f10*/  @!UP0 UIADD3 UR25, UR25, -UR12, URZ ;  /* 0x8000000c19198290 */ /* 0x000fe4000fffe03f */
[----:B------:R-:W-:Y:S02]  /*12f20*/  UISETP.GE.U32.AND UP4, UPT, UR27, UR12, UPT ;  /* 0x0000000c1b00728c */ /* 0x000fe4000bf86070 */
[----:B------:R-:W-:Y:S02]  /*12f30*/  UISETP.GE.U32.AND UP3, UPT, UR25, UR12, UPT ;  /* 0x0000000c1900728c */ /* 0x000fe4000bf66070 */
[----:B------:R-:W-:Y:S02]  /*12f40*/  @!UP0 UIADD3 UR29, UR29, 0x1, URZ ;  /* 0x000000011d1d8890 */ /* 0x000fe4000fffe03f */
[----:B------:R-:W-:Y:S02]  /*12f50*/  UISETP.GE.AND UP0, UPT, UR15, URZ, UPT ;  /* 0x0000003f0f00728c */ /* 0x000fe4000bf06270 */
[----:B------:R-:W-:Y:S02]  /*12f60*/  @!UP2 UIADD3 UR31, UR31, 0x1, URZ ;  /* 0x000000011f1fa890 */ /* 0x000fe4000fffe03f */
[----:B------:R-:W-:Y:S02]  /*12f70*/  UISETP.NE.AND UP2, UPT, URZ, UR24, UPT ;  /* 0x000000183f00728c */ /* 0x000fe4000bf45270 */
[----:B------:R-:W-:Y:S02]  /*12f80*/  @UP4 UIADD3 UR31, UR31, 0x1, URZ ;  /* 0x000000011f1f4890 */ /* 0x000fe4000fffe03f */
[----:B------:R-:W-:Y:S02]  /*12f90*/  @UP3 UIADD3 UR29, UR29, 0x1, URZ ;  /* 0x000000011d1d3890 */ /* 0x000fe4000fffe03f */
[----:B------:R-:W-:Y:S02]  /*12fa0*/  ULOP3.LUT UR12, URZ, UR24, URZ, 0x33, !UPT ;  /* 0x000000183f0c7292 */ /* 0x000fe4000f8e333f */
[----:B------:R-:W-:Y:S02]  /*12fb0*/  @!UP1 UIADD3 UR31, -UR31, URZ, URZ ;  /* 0x0000003f1f1f9290 */ /* 0x000fe4000fffe13f */
[----:B------:R-:W-:Y:S02]  /*12fc0*/  @!UP0 UIADD3 UR29, -UR29, URZ, URZ ;  /* 0x0000003f1d1d8290 */ /* 0x000fe4000fffe13f */
[----:B------:R-:W-:Y:S02]  /*12fd0*/  USEL UR31, UR12, UR31, !UP2 ;  /* 0x0000001f0c1f7287 */ /* 0x000fe4000d000000 */
[----:B------:R-:W-:Y:S04]  /*12fe0*/  USEL UR12, UR12, UR29, !UP2 ;  /* 0x0000001d0c0c7287 */ /* 0x000fe8000d000000 */
[----:B------:R-:W-:Y:S01]  /*12ff0*/  MOV R2, UR31 ;  /* 0x0000001f00027c02 */ /* 0x000fe20008000f00 */
[----:B------:R-:W-:Y:S01]  /*13000*/  IMAD.U32 R0, RZ, RZ, UR31 ;  /* 0x0000001fff007e24 */ /* 0x000fe2000f8e00ff */
[----:B------:R-:W-:Y:S01]  /*13010*/  MOV R4, UR12 ;  /* 0x0000000c00047c02 */ /* 0x000fe20008000f00 */
[----:B------:R-:W-:Y:S01]  /*13020*/  IMAD.U32 R5, RZ, RZ, UR12 ;  /* 0x0000000cff057e24 */ /* 0x000fe2000f8e00ff */
[----:B------:R-:W-:Y:S01]  /*13030*/  LEA R6, P0, R2, UR18, 0x2 ;  /* 0x0000001202067c11 */ /* 0x000fe2000f8010ff */
[----:B------:R-:W-:Y:S03]  /*13040*/  UIADD3 UR12, UR31, -UR12, URZ ;  /* 0x8000000c1f0c7290 */ /* 0x000fe6000fffe03f */
[----:B------:R-:W1:Y:S01]  /*13050*/  R2UR UR26, R6 ;  /* 0x00000000061a73c2 */ /* 0x000e6200000e0000 */
[----:B------:R-:W-:Y:S01]  /*13060*/  LEA R8, P1, R5, UR18, 0x2 ;  /* 0x0000001205087c11 */ /* 0x000fe2000f8210ff */
[----:B------:R-:W-:Y:S01]  /*13070*/  UIMAD UR24, UR12, UR24, -0x100 ;  /* 0xffffff000c1874a4 */ /* 0x000fe2000f8e0218 */
[----:B------:R-:W-:Y:S02]  /*13080*/  LEA.HI.X.SX32 R7, R0, UR19, 0x2, P0 ;  /* 0x0000001300077c11 */ /* 0x000fe400080f16ff */
[----:B------:R-:W-:Y:S01]  /*13090*/  LEA.HI.X.SX32 R9, R4, UR19, 0x2, P1 ;  /* 0x0000001304097c11 */ /* 0x000fe200088f16ff */
[----:B------:R-:W-:Y:S02]  /*130a0*/  USHF.R.S32.HI UR15, URZ, 0x1f, UR24 ;  /* 0x0000001f3f0f7899 */ /* 0x000fe40008011418 */
[----:B------:R-:W2:Y:S01]  /*130b0*/  R2UR UR27, R7 ;  /* 0x00000000071b73c2 */ /* 0x000ea200000e0000 */
[----:B------:R-:W-:Y:S02]  /*130c0*/  UIMAD UR12, UR9, UR24, URZ ;  /* 0x00000018090c72a4 */ /* 0x000fe4000f8e023f */
[----:B------:R-:W-:Y:S02]  /*130d0*/  UIMAD.WIDE.U32 UR24, UR8, UR24, URZ ;  /* 0x00000018081872a5 */ /* 0x000fe4000f8e003f */
[----:B------:R-:W-:Y:S03]  /*130e0*/  UIMAD UR12, UR15, UR8, UR12 ;  /* 0x000000080f0c72a4 */ /* 0x000fe6000f8e020c */
[----:B------:R-:W3:Y:S01]  /*130f0*/  R2UR UR28, R8 ;  /* 0x00000000081c73c2 */ /* 0x000ee200000e0000 */
[----:B------:R-:W-:Y:S01]  /*13100*/  IMAD.U32 R56, RZ, RZ, UR24 ;  /* 0x00000018ff387e24 */ /* 0x000fe2000f8e00ff */
[----:B------:R-:W-:Y:S01]  /*13110*/  UIADD3 UR12, UR25, UR12, URZ ;  /* 0x0000000c190c7290 */ /* 0x000fe2000fffe03f */
[----:B------:R-:W-:Y:S01]  /*13120*/  MOV R57, UR25 ;  /* 0x0000001900397c02 */ /* 0x000fe20008000f00 */
[----:B------:R-:W-:Y:S01]  /*13130*/  UMOV UR15, UR8 ;  /* 0x00000008000f7c82 */ /* 0x000fe20008000000 */
[----:B-1----:R-:W-:Y:S03]  /*13140*/  IMAD.U32 R12, RZ, RZ, UR26 ;  /* 0x0000001aff0c7e24 */ /* 0x002fe6000f8e00ff */
[----:B------:R-:W1:Y:S01]  /*13150*/  R2UR UR29, R9 ;  /* 0x00000000091d73c2 */ /* 0x000e6200000e0000 */
[----:B------:R-:W-:Y:S01]  /*13160*/  IMAD.U32 R57, RZ, RZ, UR12 ;  /* 0x0000000cff397e24 */ /* 0x000fe2000f8e00ff */
[----:B------:R-:W-:Y:S01]  /*13170*/  UMOV UR12, UR9 ;  /* 0x00000009000c7c82 */ /* 0x000fe20008000000 */
[----:B--2---:R-:W-:Y:S05]  /*13180*/  IMAD.U32 R13, RZ, RZ, UR27 ;  /* 0x0000001bff0d7e24 */ /* 0x004fea000f8e00ff */
[----:B------:R-:W2:Y:S01]  /*13190*/  LDG.E R5, [R12.64] ;  /* 0x000000140c057981 */ /* 0x000ea2000c1e1900 */
[----:B---3--:R-:W-:Y:S01]  /*131a0*/  MOV R10, UR28 ;  /* 0x0000001c000a7c02 */ /* 0x008fe20008000f00 */
[----:B-1----:R-:W-:Y:S05]  /*131b0*/  IMAD.U32 R11, RZ, RZ, UR29 ;  /* 0x0000001dff0b7e24 */ /* 0x002fea000f8e00ff */
[----:B------:R-:W2:Y:S02]  /*131c0*/  LDG.E R0, [R10.64] ;  /* 0x000000140a007981 */ /* 0x000ea4000c1e1900 */
[----:B--2---:R-:W-:Y:S04]  /*131d0*/  IADD3 R0, -R5, R0, RZ ;  /* 0x0000000005007210 */ /* 0x004fe80007ffe1ff */
[----:B------:R-:W-:Y:S01]  /*131e0*/  SHF.R.S32.HI R5, RZ, 0x1f, R0 ;  /* 0x0000001fff057819 */ /* 0x000fe20000011400 */
[C---:B------:R-:W-:Y:S04]  /*131f0*/  IMAD.WIDE.U32 R56, R0.reuse, c[0x0][0x188], R56 ;  /* 0x0000620000387a25 */ /* 0x040fe800078e0038 */
[----:B------:R-:W-:Y:S04]  /*13200*/  IMAD R5, R5, c[0x0][0x188], RZ ;  /* 0x0000620005057a24 */ /* 0x000fe800078e02ff */
[----:B------:R-:W-:Y:S05]  /*13210*/  IMAD R5, R0, c[0x0][0x18c], R5 ;  /* 0x0000630000057a24 */ /* 0x000fea00078e0205 */
[----:B------:R-:W-:Y:S02]  /*13220*/  IADD3 R57, R57, R5, RZ ;  /* 0x0000000539397210 */ /* 0x000fe40007ffe0ff */
.L_x_774:
[----:B------:R-:W-:Y:S01]  /*13230*/  ISETP.GE.AND P0, PT, R246, c[0x0][0x220], PT ;  /* 0x00008800f6007a0c */ /* 0x000fe20003f06270 */
[----:B------:R-:W-:Y:S01]  /*13240*/  UISETP.GE.AND UP0, UPT, UR17, 0x2, UPT ;  /* 0x000000021100788c */ /* 0x000fe2000bf06270 */
[C---:B------:R-:W-:Y:S04]  /*13250*/  LEA R166, P2, R56.reuse, R200, 0x1 ;  /* 0x000000c838a67211 */ /* 0x040fe800078408ff */
[CCC-:B------:R-:W-:Y:S07]  /*13260*/  LEA.HI.X R167, R56.reuse, R201.reuse, R57.reuse, 0x1, P2 ;  /* 0x000000c938a77211 */ /* 0x1c0fee00010f0c39 */
[----:B------:R-:W-:Y:S01]  /*13270*/  @P0 STS.128 [R244+0xa000], RZ ;  /* 0x00a000fff4000388 */ /* 0x000fe20000000c00 */
[----:B------:R-:W-:Y:S01]  /*13280*/  @!P0 IADD3 R61, P1, R56, UR14, RZ ;  /* 0x0000000e383d8c10 */ /* 0x000fe2000ff3e0ff */
[C---:B------:R-:W-:Y:S01]  /*13290*/  @!P0 IMAD.WIDE.U32 R64, R250.reuse, 0x30, R56 ;  /* 0x00000030fa408825 */ /* 0x040fe200078e0038 */
[----:B------:R-:W-:Y:S02]  /*132a0*/  @!P0 LEA R59, P3, R250, R56, 0x5 ;  /* 0x00000038fa3b8211 */ /* 0x000fe400078628ff */
[----:B------:R-:W-:Y:S01]  /*132b0*/  @!PT LDS RZ, [RZ] ;  /* 0x00000000fffff984 */ /* 0x000fe20000000800 */
[----:B------:R-:W-:Y:S01]  /*132c0*/  @!PT LDS RZ, [RZ] ;  /* 0x00000000fffff984 */ /* 0x000fe20000000800 */
[----:B------:R-:W-:Y:S01]  /*132d0*/  @!PT LDS RZ, [RZ] ;  /* 0x00000000fffff984 */ /* 0x000fe20000000800 */
[----:B------:R1:W-:Y:S01]  /*132e0*/  @!P0 LDGSTS.E.BYPASS.LTC128B.128 [R244+0xa000], [R166.64] ;  /* 0x0a000000a6f48fae */ /* 0x0003e2000b901d54 */
[----:B------:R-:W-:Y:S01]  /*132f0*/  @!P0 IADD3.X R0, R57, UR13, RZ, P1, !PT ;  /* 0x0000000d39008c10 */ /* 0x000fe20008ffe4ff */
[----:B------:R-:W-:Y:S01]  /*13300*/  @!P0 IMAD R2, R245, 0x30, RZ ;  /* 0x00000030f5028824 */ /* 0x000fe200078e02ff */
[-C--:B------:R-:W-:Y:S01]  /*13310*/  @!P0 LEA R80, P1, R61, R200.reuse, 0x1 ;  /* 0x000000c83d508211 */ /* 0x080fe200078208ff */
[----:B------:R-:W-:Y:S01]  /*13320*/  @!P0 IMAD R62, R245, 0x50, RZ ;  /* 0x00000050f53e8824 */ /* 0x000fe200078e02ff */
[----:B------:R-:W-:Y:S01]  /*13330*/  @P0 STS.128 [R244+0xa800], RZ ;  /* 0x00a800fff4000388 */ /* 0x000fe20000000c00 */
[-C--:B------:R-:W-:Y:S01]  /*13340*/  @!P0 LEA R78, P4, R59, R200.reuse, 0x1 ;  /* 0x000000c83b4e8211 */ /* 0x080fe200078808ff */
[----:B------:R-:W-:Y:S01]  /*13350*/  @!P0 IMAD.IADD R2, R2, 0x1, R65 ;  /* 0x0000000102028824 */ /* 0x000fe200078e0241 */
[----:B------:R-:W-:Y:S01]  /*13360*/  @!P0 LEA.HI.X R81, R61, R201, R0, 0x1, P1 ;  /* 0x000000c93d518211 */ /* 0x000fe200008f0c00 */
[----:B------:R-:W-:Y:S01]  /*13370*/  @!P0 IMAD.MOV.U32 R88, RZ, RZ, R56 ;  /* 0x000000ffff588224 */ /* 0x000fe200078e0038 */
[----:B------:R-:W-:Y:S01]  /*13380*/  @!P0 LEA.HI.X R0, R250, R57, R245, 0x5, P3 ;  /* 0x00000039fa008211 */ /* 0x000fe200018f2cf5 */
[----:B------:R-:W-:Y:S01]  /*13390*/  @!P0 IMAD.MOV.U32 R89, RZ, RZ, R57 ;  /* 0x000000ffff598224 */ /* 0x000fe200078e0039 */
[----:B------:R-:W-:Y:S01]  /*133a0*/  @!P0 LEA R76, P3, R64, R200, 0x1 ;  /* 0x000000c8404c8211 */ /* 0x000fe200078608ff */
[----:B------:R-:W-:Y:S01]  /*133b0*/  @!PT LDS RZ, [RZ] ;  /* 0x00000000fffff984 */ /* 0x000fe20000000800 */
[----:B------:R-:W-:Y:S01]  /*133c0*/  @!PT LDS RZ, [RZ] ;  /* 0x00000000fffff984 */ /* 0x000fe20000000800 */
[----:B------:R-:W-:Y:S01]  /*133d0*/  @!PT LDS RZ, [RZ] ;  /* 0x00000000fffff984 */ /* 0x000fe20000000800 */
[----:B------:R2:W-:Y:S01]  /*133e0*/  @!P0 LDGSTS.E.BYPASS.LTC128B.128 [R244+0xa800], [R80.64] ;  /* 0x0a80000050f48fae */ /* 0x0005e2000b901d54 */
[-C--:B------:R-:W-:Y:S01]  /*133f0*/  @!P0 LEA.HI.X R79, R59, R201.reuse, R0, 0x1, P4 ;  /* 0x000000c93b4f8211 */ /* 0x080fe200020f0c00 */
[----:B------:R-:W-:Y:S01]  /*13400*/  @!P0 IMAD.WIDE.U32 R88, R250, 0x60, R88 ;  /* 0x00000060fa588825 */ /* 0x000fe200078e0058 */
[----:B------:R-:W-:Y:S02]  /*13410*/  @!P0 LEA.HI.X R77, R64, R201, R2, 0x1, P3 ;  /* 0x000000c9404d8211 */ /* 0x000fe400018f0c02 */
[----:B------:R-:W-:Y:S01]  /*13420*/  @P0 STS.128 [R244+0xb000], RZ ;  /* 0x00b000fff4000388 */ /* 0x000fe20000000c00 */
[CC--:B------:R-:W-:Y:S01]  /*13430*/  @!P0 LEA R61, P2, R250.reuse, R56.reuse, 0x6 ;  /* 0x00000038fa3d8211 */ /* 0x0c0fe200078430ff */
[C---:B------:R-:W-:Y:S01]  /*13440*/  @!P0 IMAD.WIDE.U32 R64, R250.reuse, 0x50, R56 ;  /* 0x00000050fa408825 */ /* 0x040fe200078e0038 */
[C---:B------:R-:W-:Y:S02]  /*13450*/  @!P0 LEA R63, P1, R250.reuse, R56, 0x7 ;  /* 0x00000038fa3f8211 */ /* 0x040fe400078238ff */
[----:B------:R-:W-:Y:S01]  /*13460*/  @!PT LDS RZ, [RZ] ;  /* 0x00000000fffff984 */ /* 0x000fe20000000800 */
[----:B------:R-:W-:Y:S01]  /*13470*/  @!PT LDS RZ, [RZ] ;  /* 0x00000000fffff984 */ /* 0x000fe20000000800 */
[----:B------:R-:W-:Y:S01]  /*13480*/  @!PT LDS RZ, [RZ] ;  /* 0x00000000fffff984 */ /* 0x000fe20000000800 */
[----:B------:R3:W-:Y:S01]  /*13490*/  @!P0 LDGSTS.E.BYPASS.LTC128B.128 [R244+0xb000], [R78.64] ;  /* 0x0b0000004ef48fae */ /* 0x0007e2000b901d54 */
[-C--:B------:R-:W-:Y:S01]  /*134a0*/  @!P0 LEA.HI.X R58, R250, R57.reuse, R245, 0x6, P2 ;  /* 0x00000039fa3a8211 */ /* 0x080fe200010f34f5 */
[----:B------:R-:W-:Y:S01]  /*134b0*/  @!P0 IMAD.IADD R62, R62, 0x1, R65 ;  /* 0x000000013e3e8824 */ /* 0x000fe200078e0241 */
[-C--:B------:R-:W-:Y:S01]  /*134c0*/  @!P0 LEA R74, P2, R61, R200.reuse, 0x1 ;  /* 0x000000c83d4a8211 */ /* 0x080fe200078408ff */
[----:B------:R-:W-:Y:S01]  /*134d0*/  @!P0 IMAD R0, R245, 0x60, RZ ;  /* 0x00000060f5008824 */ /* 0x000fe200078e02ff */
[----:B------:R-:W-:Y:S01]  /*134e0*/  @P0 STS.128 [R244+0xb800], RZ ;  /* 0x00b800fff4000388 */ /* 0x000fe20000000c00 */
[C---:B------:R-:W-:Y:S01]  /*134f0*/  @!P0 LEA.HI.X R60, R250.reuse, R57, R245, 0x7, P1 ;  /* 0x00000039fa3c8211 */ /* 0x040fe200008f3cf5 */
[----:B------:R-:W-:Y:S01]  /*13500*/  @!P0 IMAD.WIDE.U32 R86, R250, 0x70, R56 ;  /* 0x00000070fa568825 */ /* 0x000fe200078e0038 */
[-C--:B------:R-:W-:Y:S02]  /*13510*/  @!P0 LEA.HI.X R75, R61, R201.reuse, R58, 0x1, P2 ;  /* 0x000000c93d4b8211 */ /* 0x080fe400010f0c3a */
[----:B------:R-:W-:Y:S01]  /*13520*/  @!PT LDS RZ, [RZ] ;  /* 0x00000000fffff984 */ /* 0x000fe20000000800 */
[----:B------:R-:W-:Y:S01]  /*13530*/  @!PT LDS RZ, [RZ] ;  /* 0x00000000fffff984 */ /* 0x000fe20000000800 */
[----:B------:R-:W-:Y:S01]  /*13540*/  @!PT LDS RZ, [RZ] ;  /* 0x00000000fffff984 */ /* 0x000fe20000000800 */
[----:B------:R3:W-:Y:S01]  /*13550*/  @!P0 LDGSTS.E.BYPASS.LTC128B.128 [R244+0xb800], [R76.64] ;  /* 0x0b8000004cf48fae */ /* 0x0007e2000b901d54 */
[-C--:B------:R-:W-:Y:S01]  /*13560*/  @!P0 LEA R66, P1, R63, R200.reuse, 0x1 ;  /* 0x000000c83f428211 */ /* 0x080fe200078208ff */
[----:B------:R-:W-:Y:S01]  /*13570*/  @!P0 IMAD.IADD R0, R0, 0x1, R89 ;  /* 0x0000000100008824 */ /* 0x000fe200078e0259 */
[-C--:B------:R-:W-:Y:S01]  /*13580*/  @!P0 LEA R70, P4, R88, R200.reuse, 0x1 ;  /* 0x000000c858468211 */ /* 0x080fe200078808ff */
[----:B------:R-:W-:Y:S01]  /*13590*/  @!P0 IMAD R2, R245, 0x70, RZ ;  /* 0x00000070f5028824 */ /* 0x000fe200078e02ff */
[----:B------:R-:W-:Y:S01]  /*135a0*/  @P0 STS.128 [R244+0xc000], RZ ;  /* 0x00c000fff4000388 */ /* 0x000fe20000000c00 */
[-C--:B------:R-:W-:Y:S01]  /*135b0*/  @!P0 LEA.HI.X R67, R63, R201.reuse, R60, 0x1, P1 ;  /* 0x000000c93f438211 */ /* 0x080fe200008f0c3c */
[----:B------:R-:W-:Y:S01]  /*135c0*/  @!P0 IMAD.MOV.U32 R84, RZ, RZ, R56 ;  /* 0x000000ffff548224 */ /* 0x000fe200078e0038 */
[-C--:B------:R-:W-:Y:S01]  /*135d0*/  @!P0 LEA R72, P1, R64, R200.reuse, 0x1 ;  /* 0x000000c840488211 */ /* 0x080fe200078208ff */
[----:B------:R-:W-:Y:S01]  /*135e0*/  @!P0 IMAD.IADD R2, R2, 0x1, R87 ;  /* 0x0000000102028824 */ /* 0x000fe200078e0257 */
[----:B------:R-:W-:Y:S01]  /*135f0*/  @!PT LDS RZ, [RZ] ;  /* 0x00000000fffff984 */ /* 0x000fe20000000800 */
[----:B------:R-:W-:Y:S01]  /*13600*/  @!PT LDS RZ, [RZ] ;  /* 0x00000000fffff984 */ /* 0x000fe20000000800 */
[----:B------:R-:W-:Y:S01]  /*13610*/  @!PT LDS RZ, [RZ] ;  /* 0x00000000fffff984 */ /* 0x000fe20000000800 */
[----:B------:R4:W-:Y:S01]  /*13620*/  @!P0 LDGSTS.E.BYPASS.LTC128B.128 [R244+0xc000], [R74.64] ;  /* 0x0c0000004af48fae */ /* 0x0009e2000b901d54 */
[-C--:B------:R-:W-:Y:S01]  /*13630*/  @!P0 LEA.HI.X R71, R88, R201.reuse, R0, 0x1, P4 ;  /* 0x000000c958478211 */ /* 0x080fe200020f0c00 */
[----:B------:R-:W-:Y:S01]  /*13640*/  @!P0 IMAD.MOV.U32 R85, RZ, RZ, R57 ;  /* 0x000000ffff558224 */ /* 0x000fe200078e0039 */
[-C--:B------:R-:W-:Y:S01]  /*13650*/  @!P0 LEA.HI.X R73, R64, R201.reuse, R62, 0x1, P1 ;  /* 0x000000c940498211 */ /* 0x080fe200008f0c3e */
[C---:B------:R-:W-:Y:S01]  /*13660*/  @!P0 IMAD R58, R245.reuse, 0x90, RZ ;  /* 0x00000090f53a8824 */ /* 0x040fe200078e02ff */
[----:B------:R-:W-:Y:S01]  /*13670*/  @P0 STS.128 [R244+0xc800], RZ ;  /* 0x00c800fff4000388 */ /* 0x000fe20000000c00 */
[----:B------:R-:W-:Y:S01]  /*13680*/  @!P0 LEA R68, P3, R86, R200, 0x1 ;  /* 0x000000c856448211 */ /* 0x000fe200078608ff */
[----:B------:R-:W-:Y:S01]  /*13690*/  @!P0 IMAD.WIDE.U32 R84, R250, 0x90, R84 ;  /* 0x00000090fa548825 */ /* 0x000fe200078e0054 */
[----:B------:R-:W-:Y:S02]  /*136a0*/  @!P0 MOV R88, R56 ;  /* 0x0000003800588202 */ /* 0x000fe40000000f00 */
[----:B------:R-:W-:Y:S01]  /*136b0*/  @!PT LDS RZ, [RZ] ;  /* 0x00000000fffff984 */ /* 0x000fe20000000800 */
[----:B------:R-:W-:Y:S01]  /*136c0*/  @!PT LDS RZ, [RZ] ;  /* 0x00000000fffff984 */ /* 0x000fe20000000800 */
[----:B------:R-:W-:Y:S01]  /*136d0*/  @!PT LDS RZ, [RZ] ;  /* 0x00000000fffff984 */ /* 0x000fe20000000800 */
[----:B------:R4:W-:Y:S01]  /*136e0*/  @!P0 LDGSTS.E.BYPASS.LTC128B.128 [R244+0xc800], [R72.64] ;  /* 0x0c80000048f48fae */ /* 0x0009e2000b901d54 */
[-C--:B------:R-:W-:Y:S01]  /*136f0*/  @!P0 LEA.HI.X R69, R86, R201.reuse, R2, 0x1, P3 ;  /* 0x000000c956458211 */ /* 0x080fe200018f0c02 */
[----:B------:R-:W-:Y:S01]  /*13700*/  @!P0 IMAD.IADD R58, R58, 0x1, R85 ;  /* 0x000000013a3a8824 */ /* 0x000fe200078e0255 */
[CC--:B------:R-:W-:Y:S01]  /*13710*/  @!P0 LEA R64, P2, R84.reuse, R200.reuse, 0x1 ;  /* 0x000000c854408211 */ /* 0x0c0fe200078408ff */
[----:B------:R-:W-:Y:S01]  /*13720*/  @!P0 IMAD.MOV.U32 R82, RZ, RZ, R56 ;  /* 0x000000ffff528224 */ /* 0x000fe200078e0038 */
[----:B------:R-:W-:Y:S01]  /*13730*/  @P0 STS.128 [R244+0xd000], RZ ;  /* 0x00d000fff4000388 */ /* 0x000fe20000000c00 */
[----:B------:R-:W-:Y:S01]  /*13740*/  @!P0 IMAD.MOV.U32 R83, RZ, RZ, R57 ;  /* 0x000000ffff538224 */ /* 0x000fe200078e0039 */
[-C--:B------:R-:W-:Y:S01]  /*13750*/  @!P0 LEA.HI.X R65, R84, R201.reuse, R58, 0x1, P2 ;  /* 0x000000c954418211 */ /* 0x080fe200010f0c3a */
[C---:B------:R-:W-:Y:S02]  /*13760*/  @!P0 IMAD R60, R245.reuse, 0xa0, RZ ;  /* 0x000000a0f53c8824 */ /* 0x040fe400078e02ff */
[----:B------:R-:W-:Y:S01]  /*13770*/  @!PT LDS RZ, [RZ] ;  /* 0x00000000fffff984 */ /* 0x000fe20000000800 */
[----:B------:R-:W-:Y:S01]  /*13780*/  @!PT LDS RZ, [RZ] ;  /* 0x00000000fffff984 */ /* 0x000fe20000000800 */
[----:B------:R-:W-:Y:S01]  /*13790*/  @!PT LDS RZ, [RZ] ;  /* 0x00000000fffff984 */ /* 0x000fe20000000800 */
[----:B------:R5:W-:Y:S01]  /*137a0*/  @!P0 LDGSTS.E.BYPASS.LTC128B.128 [R244+0xd000], [R70.64] ;  /* 0x0d00000046f48fae */ /* 0x000be2000b901d54 */
[----:B------:R-:W-:Y:S04]  /*137b0*/  @!P0 IMAD.WIDE.U32 R82, R250, 0xa0, R82 ;  /* 0x000000a0fa528825 */ /* 0x000fe800078e0052 */
[----:B------:R-:W-:Y:S01]  /*137c0*/  @P0 STS.128 [R244+0xd800], RZ ;  /* 0x00d800fff4000388 */ /* 0x000fe20000000c00 */
[----:B------:R-:W-:Y:S01]  /*137d0*/  @!P0 IMAD.IADD R60, R60, 0x1, R83 ;  /* 0x000000013c3c8824 */ /* 0x000fe200078e0253 */
[CC--:B------:R-:W-:Y:S01]  /*137e0*/  @!P0 LEA R62, P1, R82.reuse, R200.reuse, 0x1 ;  /* 0x000000c8523e8211 */ /* 0x0c0fe200078208ff */
[--C-:B------:R-:W-:Y:S02]  /*137f0*/  @!P0 IMAD.MOV.U32 R89, RZ, RZ, R57.reuse ;  /* 0x000000ffff598224 */ /* 0x100fe400078e0039 */
[----:B------:R-:W-:Y:S01]  /*13800*/  @!PT LDS RZ, [RZ] ;  /* 0x00000000fffff984 */ /* 0x000fe20000000800 */
[----:B------:R-:W-:Y:S01]  /*13810*/  @!PT LDS RZ, [RZ] ;  /* 0x00000000fffff984 */ /* 0x000fe20000000800 */
[----:B------:R-:W-:Y:S01]  /*13820*/  @!PT LDS RZ, [RZ] ;  /* 0x00000000fffff984 */ /* 0x000fe20000000800 */
[----:B------:R5:W-:Y:S01]  /*13830*/  @!P0 LDGSTS.E.BYPASS.LTC128B.128 [R244+0xd800], [R68.64] ;  /* 0x0d80000044f48fae */ /* 0x000be2000b901d54 */
[-C--:B------:R-:W-:Y:S01]  /*13840*/  @!P0 LEA.HI.X R63, R82, R201.reuse, R60, 0x1, P1 ;  /* 0x000000c9523f8211 */ /* 0x080fe200008f0c3c */
[--C-:B------:R-:W-:Y:S02]  /*13850*/  @!P0 IMAD.MOV.U32 R82, RZ, RZ, R56.reuse ;  /* 0x000000ffff528224 */ /* 0x100fe400078e0038 */
[--C-:B------:R-:W-:Y:S01]  /*13860*/  @!P0 IMAD.MOV.U32 R83, RZ, RZ, R57.reuse ;  /* 0x000000ffff538224 */ /* 0x100fe200078e0039 */
[----:B------:R-:W-:Y:S01]  /*13870*/  @P0 STS.128 [R244+0xe000], RZ ;  /* 0x00e000fff4000388 */ /* 0x000fe20000000c00 */
[--C-:B------:R-:W-:Y:S02]  /*13880*/  @!P0 IMAD.MOV.U32 R86, RZ, RZ, R56.reuse ;  /* 0x000000ffff568224 */ /* 0x100fe400078e0038 */
[--C-:B------:R-:W-:Y:S02]  /*13890*/  @!P0 IMAD.MOV.U32 R87, RZ, RZ, R57.reuse ;  /* 0x000000ffff578224 */ /* 0x100fe400078e0039 */
[----:B------:R-:W-:Y:S01]  /*138a0*/  @!PT LDS RZ, [RZ] ;  /* 0x00000000fffff984 */ /* 0x000fe20000000800 */
[----:B------:R-:W-:Y:S01]  /*138b0*/  @!PT LDS RZ, [RZ] ;  /* 0x00000000fffff984 */ /* 0x000fe20000000800 */
[----:B------:R-:W-:Y:S01]  /*138c0*/  @!PT LDS RZ, [RZ] ;  /* 0x00000000fffff984 */ /* 0x000fe20000000800 */
[----:B------:R1:W-:Y:S01]  /*138d0*/  @!P0 LDGSTS.E.BYPASS.LTC128B.128 [R244+0xe000], [R66.64] ;  /* 0x0e00000042f48fae */ /* 0x0003e2000b901d54 */
[--C-:B------:R-:W-:Y:S02]  /*138e0*/  @!P0 IMAD.MOV.U32 R84, RZ, RZ, R56.reuse ;  /* 0x000000ffff548224 */ /* 0x100fe400078e0038 */
[--C-:B------:R-:W-:Y:S02]  /*138f0*/  @!P0 IMAD.MOV.U32 R85, RZ, RZ, R57.reuse ;  /* 0x000000ffff558224 */ /* 0x100fe400078e0039 */
[----:B------:R-:W-:Y:S01]  /*13900*/  @P0 STS.128 [R244+0xe800], RZ ;  /* 0x00e800fff4000388 */ /* 0x000fe20000000c00 */
[----:B------:R-:W-:Y:S04]  /*13910*/  @!P0 IMAD.WIDE.U32 R56, R250, 0xb0, R56 ;  /* 0x000000b0fa388825 */ /* 0x000fe800078e0038 */
[----:B------:R-:W-:Y:S01]  /*13920*/  @!PT LDS RZ, [RZ] ;  /* 0x00000000fffff984 */ /* 0x000fe20000000800 */
[----:B------:R-:W-:Y:S01]  /*13930*/  @!PT LDS RZ, [RZ] ;  /* 0x00000000fffff984 */ /* 0x000fe20000000800 */
[----:B------:R-:W-:Y:S01]  /*13940*/  @!PT LDS RZ, [RZ] ;  /* 0x00000000fffff984 */ /* 0x000fe20000000800 */
[----:B------:R1:W-:Y:S01]  /*13950*/  @!P0 LDGSTS.E.BYPASS.LTC128B.128 [R244+0xe800], [R64.64] ;  /* 0x0e80000040f48fae */ /* 0x0003e2000b901d54 */
[C---:B------:R-:W-:Y:S01]  /*13960*/  @!P0 IMAD R61, R245.reuse, 0xb0, RZ ;  /* 0x000000b0f53d8824 */ /* 0x040fe200078e02ff */
[-C--:B------:R-:W-:Y:S01]  /*13970*/  @!P0 LEA R60, P1, R56, R200.reuse, 0x1 ;  /* 0x000000c8383c8211 */ /* 0x080fe200078208ff */
[----:B------:R-:W-:Y:S02]  /*13980*/  @!P0 IMAD R59, R245, 0xc0, RZ ;  /* 0x000000c0f53b8824 */ /* 0x000fe400078e02ff */
[----:B------:R-:W-:Y:S01]  /*13990*/  @P0 STS.128 [R244+0xf000], RZ ;  /* 0x00f000fff4000388 */ /* 0x000fe20000000c00 */
[----:B------:R-:W-:Y:S02]  /*139a0*/  @!P0 IMAD.IADD R61, R61, 0x1, R57 ;  /* 0x000000013d3d8824 */ /* 0x000fe400078e0239 */
[----:B------:R-:W-:Y:S02]  /*139b0*/  @!P0 IMAD.WIDE.U32 R82, R250, 0xc0, R82 ;  /* 0x000000c0fa528825 */ /* 0x000fe400078e0052 */
[----:B------:R-:W-:Y:S01]  /*139c0*/  @!PT LDS RZ, [RZ] ;  /* 0x00000000fffff984 */ /* 0x000fe20000000800 */
[----:B------:R-:W-:Y:S01]  /*139d0*/  @!PT LDS RZ, [RZ] ;  /* 0x00000000fffff984 */ /* 0x000fe20000000800 */
[----:B------:R-:W-:Y:S01]  /*139e0*/  @!PT LDS RZ, [RZ] ;  /* 0x00000000fffff984 */ /* 0x000fe20000000800 */
[----:B------:R1:W-:Y:S01]  /*139f0*/  @!P0 LDGSTS.E.BYPASS.LTC128B.128 [R244+0xf000], [R62.64] ;  /* 0x0f0000003ef48fae */ /* 0x0003e2000b901d54 */
[-C--:B------:R-:W-:Y:S01]  /*13a00*/  @!P0 LEA.HI.X R61, R56, R201.reuse, R61, 0x1, P1 ;  /* 0x000000c9383d8211 */ /* 0x080fe200008f0c3d */
[----:B------:R-:W-:Y:S01]  /*13a10*/  @!P0 IMAD.IADD R56, R59, 0x1, R83 ;  /* 0x000000013b388824 */ /* 0x000fe200078e0253 */
[-C--:B------:R-:W-:Y:S01]  /*13a20*/  @!P0 LEA R94, P4, R82, R200.reuse, 0x1 ;  /* 0x000000c8525e8211 */ /* 0x080fe200078808ff */
[----:B------:R-:W-:Y:S01]  /*13a30*/  @!P0 IMAD.WIDE.U32 R88, R250, 0xd0, R88 ;  /* 0x000000d0fa588825 */ /* 0x000fe200078e0058 */
[----:B------:R-:W-:Y:S02]  /*13a40*/  @P0 STS.128 [R244+0xf800], RZ ;  /* 0x00f800fff4000388 */ /* 0x000fe40000000c00 */
[----:B------:R-:W-:Y:S01]  /*13a50*/  @!P0 LEA.HI.X R95, R82, R201, R56, 0x1, P4 ;  /* 0x000000c9525f8211 */ /* 0x000fe200020f0c38 */
[C---:B------:R-:W-:Y:S01]  /*13a60*/  @!P0 IMAD R58, R245.reuse, 0xd0, RZ ;  /* 0x000000d0f53a8824 */ /* 0x040fe200078e02ff */
[-C--:B------:R-:W-:Y:S01]  /*13a70*/  @!P0 LEA R92, P3, R88, R200.reuse, 0x1 ;  /* 0x000000c8585c8211 */ /* 0x080fe200078608ff */
[----:B------:R-:W-:Y:S01]  /*13a80*/  @!PT LDS RZ, [RZ] ;  /* 0x00000000fffff984 */ /* 0x000fe20000000800 */
[----:B------:R-:W-:Y:S01]  /*13a90*/  @!PT LDS RZ, [RZ] ;  /* 0x00000000fffff984 */ /* 0x000fe20000000800 */
[----:B------:R-:W-:Y:S01]  /*13aa0*/  @!PT LDS RZ, [RZ] ;  /* 0x00000000fffff984 */ /* 0x000fe20000000800 */
[----:B------:R1:W-:Y:S01]  /*13ab0*/  @!P0 LDGSTS.E.BYPASS.LTC128B.128 [R244+0xf800], [R60.64] ;  /* 0x0f8000003cf48fae */ /* 0x0003e2000b901d54 */
[----:B------:R-:W-:Y:S02]  /*13ac0*/  @!P0 IMAD.WIDE.U32 R86, R250, 0xe0, R86 ;  /* 0x000000e0fa568825 */ /* 0x000fe400078e0056 */
[----:B------:R-:W-:Y:S02]  /*13ad0*/  @!P0 IADD3 R58, R58, R89, RZ ;  /* 0x000000593a3a8210 */ /* 0x000fe40007ffe0ff */
[----:B------:R-:W-:Y:S01]  /*13ae0*/  @P0 STS.128 [R244+0x10000], RZ ;  /* 0x010000fff4000388 */ /* 0x000fe20000000c00 */
[C---:B------:R-:W-:Y:S01]  /*13af0*/  @!P0 IMAD R2, R245.reuse, 0xe0, RZ ;  /* 0x000000e0f5028824 */ /* 0x040fe200078e02ff */
[-C--:B------:R-:W-:Y:S01]  /*13b00*/  @!P0 LEA.HI.X R93, R88, R201.reuse, R58, 0x1, P3 ;  /* 0x000000c9585d8211 */ /* 0x080fe200018f0c3a */
[----:B------:R-:W-:Y:S01]  /*13b10*/  @!P0 IMAD.WIDE.U32 R84, R250, 0xf0, R84 ;  /* 0x000000f0fa548825 */ /* 0x000fe200078e0054 */
[-C--:B------:R-:W-:Y:S01]  /*13b20*/  @!P0 LEA R90, P2, R86, R200.reuse, 0x1 ;  /* 0x000000c8565a8211 */ /* 0x080fe200078408ff */
[----:B------:R-:W-:Y:S01]  /*13b30*/  @!PT LDS RZ, [RZ] ;  /* 0x00000000fffff984 */ /* 0x000fe20000000800 */
[----:B------:R-:W-:Y:S01]  /*13b40*/  @!PT LDS RZ, [RZ] ;  /* 0x00000000fffff984 */ /* 0x000fe20000000800 */
[----:B------:R-:W-:Y:S01]  /*13b50*/  @!PT LDS RZ, [RZ] ;  /* 0x00000000fffff984 */ /* 0x000fe20000000800 */
[----:B------:R1:W-:Y:S02]  /*13b60*/  @!P0 LDGSTS.E.BYPASS.LTC128B.128 [R244+0x10000], [R94.64] ;  /* 0x100000005ef48fae */ /* 0x0003e4000b901d54 */
[----:B------:R-:W-:Y:S01]  /*13b70*/  @!P0 IMAD.IADD R2, R2, 0x1, R87 ;  /* 0x0000000102028824 */ /* 0x000fe200078e0257 */
[----:B------:R-:W-:Y:S01]  /*13b80*/  @!P0 LEA R96, P1, R84, R200, 0x1 ;  /* 0x000000c854608211 */ /* 0x000fe200078208ff */
[----:B------:R-:W-:Y:S01]  /*13b90*/  @!P0 IMAD R0, R245, 0xf0, RZ ;  /* 0x000000f0f5008824 */ /* 0x000fe200078e02ff */
[----:B------:R-:W-:Y:S02]  /*13ba0*/  @P0 STS.128 [R244+0x10800], RZ ;  /* 0x010800fff4000388 */ /* 0x000fe40000000c00 */
[-C--:B------:R-:W-:Y:S01]  /*13bb0*/  @!P0 LEA.HI.X R91, R86, R201.reuse, R2, 0x1, P2 ;  /* 0x000000c9565b8211 */ /* 0x080fe200010f0c02 */
[----:B------:R-:W-:Y:S02]  /*13bc0*/  @!P0 IMAD.IADD R0, R0, 0x1, R85 ;  /* 0x0000000100008824 */ /* 0x000fe400078e0255 */
[----:B------:R-:W-:Y:S01]  /*13bd0*/  @!PT LDS RZ, [RZ] ;  /* 0x00000000fffff984 */ /* 0x000fe20000000800 */
[----:B------:R-:W-:Y:S01]  /*13be0*/  @!PT LDS RZ, [RZ] ;  /* 0x00000000fffff984 */ /* 0x000fe20000000800 */
[----:B------:R-:W-:Y:S01]  /*13bf0*/  @!PT LDS RZ, [RZ] ;  /* 0x00000000fffff984 */ /* 0x000fe20000000800 */
[----:B------:R1:W-:Y:S03]  /*13c00*/  @!P0 LDGSTS.E.BYPASS.LTC128B.128 [R244+0x10800], [R92.64] ;  /* 0x108000005cf48fae */ /* 0x0003e6000b901d54 */
[----:B------:R-:W-:Y:S02]  /*13c10*/  @!P0 LEA.HI.X R97, R84, R201, R0, 0x1, P1 ;  /* 0x000000c954618211 */ /* 0x000fe400008f0c00 */
[----:B------:R-:W-:Y:S01]  /*13c20*/  @P0 STS.128 [R244+0x11000], RZ ;  /* 0x011000fff4000388 */ /* 0x000fe20000000c00 */
[----:B------:R-:W-:Y:S02]  /*13c30*/  IADD3 R0, R239, 0x1800, RZ ;  /* 0x00001800ef007810 */ /* 0x000fe40007ffe0ff */
[----:B------:R-:W-:Y:S02]  /*13c40*/  PLOP3.LUT P1, PT, PT, PT, UP0, 0x80, 0x0 ;  /* 0x000000000000781c */ /* 0x000fe40003f2f008 */
[----:B------:R-:W-:Y:S01]  /*13c50*/  @!PT LDS RZ, [RZ] ;  /* 0x00000000fffff984 */ /* 0x000fe20000000800 */
[----:B------:R-:W-:Y:S01]  /*13c60*/  @!PT LDS RZ, [RZ] ;  /* 0x00000000fffff984 */ /* 0x000fe20000000800 */
[----:B------:R-:W-:Y:S01]  /*13c70*/  @!PT LDS RZ, [RZ] ;  /* 0x00000000fffff984 */ /* 0x000fe20000000800 */
[----:B------:R1:W-:Y:S05]  /*13c80*/  @!P0 LDGSTS.E.BYPASS.LTC128B.128 [R244+0x11000], [R90.64] ;  /* 0x110000005af48fae */ /* 0x0003ea000b901d54 */
[----:B------:R-:W-:Y:S05]  /*13c90*/  @P0 STS.128 [R244+0x11800], RZ ;  /* 0x011800fff4000388 */ /* 0x000fea0000000c00 */
[----:B------:R-:W-:Y:S01]  /*13ca0*/  @!PT LDS RZ, [RZ] ;  /* 0x00000000fffff984 */ /* 0x000fe20000000800 */
[----:B------:R-:W-:Y:S01]  /*13cb0*/  @!PT LDS RZ, [RZ] ;  /* 0x00000000fffff984 */ /* 0x000fe20000000800 */
[----:B------:R-:W-:Y:S01]  /*13cc0*/  @!PT LDS RZ, [RZ] ;  /* 0x00000000fffff984 */ /* 0x000fe20000000800 */
[----:B------:R1:W-:Y:S05]  /*13cd0*/  @!P0 LDGSTS.E.BYPASS.LTC128B.128 [R244+0x11800], [R96.64] ;  /* 0x1180000060f48fae */ /* 0x0003ea000b901d54 */
[----:B------:R-:W-:Y:S05]  /*13ce0*/  LDSM.16.M88.4 R168, [R242] ;  /* 0x00000000f2a8783b */ /* 0x000fea0000000200 */
[----:B------:R-:W1:Y:S05]  /*13cf0*/  LDSM.16.M88.4 R172, [R241+0x2000] ;  /* 0x00200000f1ac783b */ /* 0x000e6a0000000200 */
[----:B------:R-:W2:Y:S05]  /*13d00*/  LDSM.16.M88.4 R176, [R241+0x2800] ;  /* 0x00280000f1b0783b */ /* 0x000eaa0000000200 */
[----:B------:R-:W2:Y:S05]  /*13d10*/  LDSM.16.M88.4 R180, [R241+0x3000] ;  /* 0x00300000f1b4783b */ /* 0x000eaa0000000200 */
[----:B------:R-:W0:Y:S05]  /*13d20*/  LDGDEPBAR ;  /* 0x00000000000079af */ /* 0x000e2a0000000000 */
[----:B------:R-:W3:Y:S05]  /*13d30*/  LDSM.16.M88.4 R184, [R241+0x3800] ;  /* 0x00380000f1b8783b */ /* 0x000eea0000000200 */
[----:B------:R-:W3:Y:S05]  /*13d40*/  LDSM.16.M88.4 R188, [R241+0x4000] ;  /* 0x00400000f1bc783b */ /* 0x000eea0000000200 */
[----:B------:R-:W3:Y:S05]  /*13d50*/  LDSM.16.M88.4 R192, [R241+0x4800] ;  /* 0x00480000f1c0783b */ /* 0x000eea0000000200 */
[----:B------:R-:W3:Y:S01]  /*13d60*/  LDSM.16.M88.4 R196, [R241+0x5000] ;  /* 0x00500000f1c4783b */ /* 0x000ee20000000200 */
[C---:B-1----:R-:W-:Y:S04]  /*13d70*/  HMMA.16816.F32 R4, R168.reuse, R172, RZ ;  /* 0x000000aca804723c */ /* 0x042fe800000018ff */
[----:B------:R-:W-:Y:S05]  /*13d80*/  LDSM.16.M88.4 R88, [R241+0x7000] ;  /* 0x00700000f158783b */ /* 0x000fea0000000200 */
[----:B------:R-:W-:Y:S01]  /*13d90*/  LDSM.16.M88.4 R96, [R241+0x7800] ;  /* 0x00780000f160783b */ /* 0x000fe20000000200 */
[C---:B------:R-:W-:Y:S04]  /*13da0*/  HMMA.16816.F32 R8, R168.reuse, R174, RZ ;  /* 0x000000aea808723c */ /* 0x040fe800000018ff */
[----:B------:R-:W1:Y:S04]  /*13db0*/  LDSM.16.M88.4 R172, [R241+0x5800] ;  /* 0x00580000f1ac783b */ /* 0x000e680000000200 */
[C---:B--2---:R-:W-:Y:S01]  /*13dc0*/  HMMA.16816.F32 R12, R168.reuse, R176, RZ ;  /* 0x000000b0a80c723c */ /* 0x044fe200000018ff */
[----:B------:R-:W-:Y:S05]  /*13dd0*/  LDSM.16.M88.4 R104, [R241+0x8000] ;  /* 0x00800000f168783b */ /* 0x000fea0000000200 */
[----:B------:R-:W-:Y:S02]  /*13de0*/  LDSM.16.M88.4 R112, [R241+0x8800] ;  /* 0x00880000f170783b */ /* 0x000fe40000000200 */
[C---:B------:R-:W-:Y:S03]  /*13df0*/  HMMA.16816.F32 R16, R168.reuse, R178, RZ ;  /* 0x000000b2a810723c */ /* 0x040fe600000018ff */
[----:B------:R-:W5:Y:S05]  /*13e00*/  LDSM.16.M88.4 R176, [R241+0x6000] ;  /* 0x00600000f1b0783b */ /* 0x000f6a0000000200 */
[C---:B------:R-:W-:Y:S01]  /*13e10*/  HMMA.16816.F32 R20, R168.reuse, R180, RZ ;  /* 0x000000b4a814723c */ /* 0x040fe200000018ff */
[----:B------:R-:W-:Y:S05]  /*13e20*/  LDSM.16.M88.4 R120, [R241+0x9000] ;  /* 0x00900000f178783b */ /* 0x000fea0000000200 */
[----:B------:R-:W-:Y:S02]  /*13e30*/  LDSM.16.M88.4 R128, [R241+0x9800] ;  /* 0x00980000f180783b */ /* 0x000fe40000000200 */
[C---:B------:R-:W-:Y:S03]  /*13e40*/  HMMA.16816.F32 R24, R168.reuse, R182, RZ ;  /* 0x000000b6a818723c */ /* 0x040fe600000018ff */
[----:B------:R-:W2:Y:S05]  /*13e50*/  LDSM.16.M88.4 R180, [R241+0x6800] ;  /* 0x00680000f1b4783b */ /* 0x000eaa0000000200 */
[C---:B---3--:R-:W-:Y:S01]  /*13e60*/  HMMA.16816.F32 R28, R168.reuse, R184, RZ ;  /* 0x000000b8a81c723c */ /* 0x048fe200000018ff */
[----:B------:R-:W-:Y:S05]  /*13e70*/  LDSM.16.M88.4 R200, [R236+0x7800] ;  /* 0x00780000ecc8783b */ /* 0x000fea0000000200 */
[----:B------:R-:W-:Y:S02]  /*13e80*/  LDSM.16.M88.4 R204, [R236+0x9000] ;  /* 0x00900000eccc783b */ /* 0x000fe40000000200 */
[C---:B------:R-:W-:Y:S03]  /*13e90*/  HMMA.16816.F32 R32, R168.reuse, R186, RZ ;  /* 0x000000baa820723c */ /* 0x040fe600000018ff */
[----:B------:R-:W-:Y:S05]  /*13ea0*/  LDSM.16.M88.4 R184, [R236+0x3000] ;  /* 0x00300000ecb8783b */ /* 0x000fea0000000200 */
[C---:B------:R-:W-:Y:S01]  /*13eb0*/  HMMA.16816.F32 R36, R168.reuse, R188, RZ ;  /* 0x000000bca824723c */ /* 0x040fe200000018ff */
        /* <DEDUP_REMOVED lines=9> */
[C---:B------:R-:W-:Y:S08]  /*13f50*/  HMMA.16816.F32 R52, R168.reuse, R196, RZ ;  /* 0x000000c4a834723c */ /* 0x040ff000000018ff */
[C---:B------:R-:W-:Y:S01]  /*13f60*/  HMMA.16816.F32 R56, R168.reuse, R198, RZ ;  /* 0x000000c6a838723c */ /* 0x040fe200000018ff */
[----:B------:R-:W-:Y:S07]  /*13f70*/  LDSM.16.M88.4 R196, [R236+0x7000] ;  /* 0x00700000ecc4783b */ /* 0x000fee0000000200 */
[C---:B-1----:R-:W-:Y:S07]  /*13f80*/  HMMA.16816.F32 R60, R168.reuse, R172, RZ ;  /* 0x000000aca83c723c */ /* 0x042fee00000018ff */
[----:B------:R-:W-:Y:S01]  /*13f90*/  IMAD R172, R243, 0x2, R242 ;  /* 0x00000002f3ac7824 */ /* 0x000fe200078e02f2 */
[C---:B------:R-:W-:Y:S05]  /*13fa0*/  HMMA.16816.F32 R64, R168.reuse, R174, RZ ;  /* 0x000000aea840723c */ /* 0x040fea00000018ff */
[----:B------:R-:W-:Y:S03]  /*13fb0*/  LDSM.16.M88.4 R172, [R172] ;  /* 0x00000000acac783b */ /* 0x000fe60000000200 */
[C---:B-----5:R-:W-:Y:S08]  /*13fc0*/  HMMA.16816.F32 R68, R168.reuse, R176, RZ ;  /* 0x000000b0a844723c */ /* 0x060ff000000018ff */
[C---:B----4-:R-:W-:Y:S01]  /*13fd0*/  HMMA.16816.F32 R72, R168.reuse, R178, RZ ;  /* 0x000000b2a848723c */ /* 0x050fe200000018ff */
[----:B------:R-:W1:Y:S07]  /*13fe0*/  LDSM.16.M88.4 R176, [R236+0x2000] ;  /* 0x00200000ecb0783b */ /* 0x000e6e0000000200 */
[C---:B--2---:R-:W-:Y:S08]  /*13ff0*/  HMMA.16816.F32 R76, R168.reuse, R180, RZ ;  /* 0x000000b4a84c723c */ /* 0x044ff000000018ff */
[C---:B------:R-:W-:Y:S01]  /*14000*/  HMMA.16816.F32 R80, R168.reuse, R182, RZ ;  /* 0x000000b6a850723c */ /* 0x040fe200000018ff */
[----:B------:R-:W2:Y:S07]  /*14010*/  LDSM.16.M88.4 R180, [R236+0x2800] ;  /* 0x00280000ecb4783b */ /* 0x000eae0000000200 */
        /* <DEDUP_REMOVED lines=12> */
[----:B------:R-:W3:Y:S07]  /*140e0*/  LDSM.16.M88.4 R168, [R236+0x3800] ;  /* 0x00380000eca8783b */ /* 0x000eee0000000200 */
[C---:B-1----:R-:W-:Y:S08]  /*140f0*/  HMMA.16816.F32 R4, R172.reuse, R176, R4 ;  /* 0x000000b0ac04723c */ /* 0x042ff00000001804 */
[C---:B------:R-:W-:Y:S01]  /*14100*/  HMMA.16816.F32 R8, R172.reuse, R178, R8 ;  /* 0x000000b2ac08723c */ /* 0x040fe20000001808 */
[----:B------:R-:W1:Y:S07]  /*14110*/  LDSM.16.M88.4 R176, [R236+0x4800] ;  /* 0x00480000ecb0783b */ /* 0x000e6e0000000200 */
[C---:B--2---:R-:W-:Y:S08]  /*14120*/  HMMA.16816.F32 R12, R172.reuse, R180, R12 ;  /* 0x000000b4ac0c723c */ /* 0x044ff0000000180c */
[C---:B------:R-:W-:Y:S01]  /*14130*/  HMMA.16816.F32 R16, R172.reuse, R182, R16 ;  /* 0x000000b6ac10723c */ /* 0x040fe20000001810 */
[----:B------:R-:W2:Y:S07]  /*14140*/  LDSM.16.M88.4 R180, [R236+0x5000] ;  /* 0x00500000ecb4783b */ /* 0x000eae0000000200 */
[C---:B------:R-:W-:Y:S08]  /*14150*/  HMMA.16816.F32 R20, R172.reuse, R184, R20 ;  /* 0x000000b8ac14723c */ /* 0x040ff00000001814 */
        /* <DEDUP_REMOVED lines=8> */
[C---:B-1----:R-:W-:Y:S08]  /*141e0*/  HMMA.16816.F32 R44, R172.reuse, R176, R44 ;  /* 0x000000b0ac2c723c */ /* 0x042ff0000000182c */
[C---:B------:R-:W-:Y:S01]  /*141f0*/  HMMA.16816.F32 R48, R172.reuse, R178, R48 ;  /* 0x000000b2ac30723c */ /* 0x040fe20000001830 */
[----:B------:R-:W1:Y:S07]  /*14200*/  LDSM.16.M88.4 R176, [R236+0x8000] ;  /* 0x00800000ecb0783b */ /* 0x000e6e0000000200 */
[C---:B--2---:R-:W-:Y:S08]  /*14210*/  HMMA.16816.F32 R52, R172.reuse, R180, R52 ;  /* 0x000000b4ac34723c */ /* 0x044ff00000001834 */
[C---:B------:R-:W-:Y:S01]  /*14220*/  HMMA.16816.F32 R56, R172.reuse, R182, R56 ;  /* 0x000000b6ac38723c */ /* 0x040fe20000001838 */
[----:B------:R-:W2:Y:S07]  /*14230*/  LDSM.16.M88.4 R180, [R236+0x9800] ;  /* 0x00980000ecb4783b */ /* 0x000eae0000000200 */
[C---:B----4-:R-:W-:Y:S08]  /*14240*/  HMMA.16816.F32 R60, R172.reuse, R184, R60 ;  /* 0x000000b8ac3c723c */ /* 0x050ff0000000183c */
[C---:B------:R-:W-:Y:S01]  /*14250*/  HMMA.16816.F32 R64, R172.reuse, R186, R64 ;  /* 0x000000baac40723c */ /* 0x040fe20000001840 */
[----:B------:R-:W-:Y:S07]  /*14260*/  LDSM.16.M88.4 R184, [R239] ;  /* 0x00000000efb8783b */ /* 0x000fee0000000200 */
[C---:B---3--:R-:W-:Y:S08]  /*14270*/  HMMA.16816.F32 R68, R172.reuse, R168, R68 ;  /* 0x000000a8ac44723c */ /* 0x048ff00000001844 */
[C---:B------:R-:W-:Y:S01]  /*14280*/  HMMA.16816.F32 R72, R172.reuse, R170, R72 ;  /* 0x000000aaac48723c */ /* 0x040fe20000001848 */
[----:B------:R-:W3:Y:S07]  /*14290*/  LDSM.16.M88.4 R168, [R240] ;  /* 0x00000000f0a8783b */ /* 0x000eee0000000200 */
[C---:B------:R-:W-:Y:S07]  /*142a0*/  HMMA.16816.F32 R76, R172.reuse, R192, R76 ;  /* 0x000000c0ac4c723c */ /* 0x040fee000000184c */
[C---:B------:R-:W-:Y:S01]  /*142b0*/  IADD3 R192, R239.reuse, 0x2800, RZ ;  /* 0x00002800efc07810 */ /* 0x040fe20007ffe0ff */
[C---:B------:R-:W-:Y:S05]  /*142c0*/  HMMA.16816.F32 R80, R172.reuse, R194, R80 ;  /* 0x000000c2ac50723c */ /* 0x040fea0000001850 */
[----:B------:R-:W-:Y:S03]  /*142d0*/  LDSM.16.M88.4 R192, [R192] ;  /* 0x00000000c0c0783b */ /* 0x000fe60000000200 */
        /* <DEDUP_REMOVED lines=8> */
[C---:B-1----:R-:W-:Y:S07]  /*14360*/  HMMA.16816.F32 R100, R172.reuse, R176, R100 ;  /* 0x000000b0ac64723c */ /* 0x042fee0000001864 */
[C---:B------:R-:W-:Y:S01]  /*14370*/  IADD3 R176, R239.reuse, 0x800, RZ ;  /* 0x00000800efb07810 */ /* 0x040fe20007ffe0ff */
[C---:B------:R-:W-:Y:S05]  /*14380*/  HMMA.16816.F32 R104, R172.reuse, R178, R104 ;  /* 0x000000b2ac68723c */ /* 0x040fea0000001868 */
[----:B------:R-:W1:Y:S03]  /*14390*/  LDSM.16.M88.4 R176, [R176] ;  /* 0x00000000b0b0783b */ /* 0x000e660000000200 */
[C---:B------:R-:W-:Y:S07]  /*143a0*/  HMMA.16816.F32 R108, R172.reuse, R188, R108 ;  /* 0x000000bcac6c723c */ /* 0x040fee000000186c */
[C---:B------:R-:W-:Y:S01]  /*143b0*/  IADD3 R188, R239.reuse, 0x1000, RZ ;  /* 0x00001000efbc7810 */ /* 0x040fe20007ffe0ff */
[C---:B------:R-:W-:Y:S05]  /*143c0*/  HMMA.16816.F32 R112, R172.reuse, R190, R112 ;  /* 0x000000beac70723c */ /* 0x040fea0000001870 */
[----:B------:R-:W4:Y:S03]  /*143d0*/  LDSM.16.M88.4 R188, [R188] ;  /* 0x00000000bcbc783b */ /* 0x000f260000000200 */
[C---:B------:R-:W-:Y:S08]  /*143e0*/  HMMA.16816.F32 R116, R172.reuse, R204, R116 ;  /* 0x000000ccac74723c */ /* 0x040ff00000001874 */
[C---:B------:R-:W-:Y:S01]  /*143f0*/  HMMA.16816.F32 R120, R172.reuse, R206, R120 ;  /* 0x000000ceac78723c */ /* 0x040fe20000001878 */
[----:B------:R-:W-:Y:S07]  /*14400*/  LDSM.16.M88.4 R204, [R229] ;  /* 0x00000000e5cc783b */ /* 0x000fee0000000200 */
[C---:B--2---:R-:W-:Y:S07]  /*14410*/  HMMA.16816.F32 R124, R172.reuse, R180, R124 ;  /* 0x000000b4ac7c723c */ /* 0x044fee000000187c */
[----:B------:R-:W-:Y:S01]  /*14420*/  IADD3 R180, R239, 0x2000, RZ ;  /* 0x00002000efb47810 */ /* 0x000fe20007ffe0ff */
[----:B------:R-:W-:Y:S01]  /*14430*/  HMMA.16816.F32 R128, R172, R182, R128 ;  /* 0x000000b6ac80723c */ /* 0x000fe20000001880 */
[----:B------:R-:W2:Y:S05]  /*14440*/  LDSM.16.M88.4 R172, [R0] ;  /* 0x0000000000ac783b */ /* 0x000eaa0000000200 */
[----:B------:R-:W5:Y:S02]  /*14450*/  LDSM.16.M88.4 R180, [R180] ;  /* 0x00000000b4b4783b */ /* 0x000f640000000200 */
[C---:B---3--:R-:W-:Y:S08]  /*14460*/  HMMA.16816.F32 R4, R168.reuse, R184, R4 ;  /* 0x000000b8a804723c */ /* 0x048ff00000001804 */
[C---:B------:R-:W-:Y:S01]  /*14470*/  HMMA.16816.F32 R8, R168.reuse, R186, R8 ;  /* 0x000000baa808723c */ /* 0x040fe20000001808 */
[----:B------:R-:W3:Y:S07]  /*14480*/  LDSM.16.M88.4 R184, [R232] ;  /* 0x00000000e8b8783b */ /* 0x000eee0000000200 */
[C---:B-1----:R-:W-:Y:S08]  /*14490*/  HMMA.16816.F32 R12, R168.reuse, R176, R12 ;  /* 0x000000b0a80c723c */ /* 0x042ff0000000180c */
[C---:B------:R-:W-:Y:S01]  /*144a0*/  HMMA.16816.F32 R16, R168.reuse, R178, R16 ;  /* 0x000000b2a810723c */ /* 0x040fe20000001810 */
[----:B------:R-:W1:Y:S07]  /*144b0*/  LDSM.16.M88.4 R176, [R231] ;  /* 0x00000000e7b0783b */ /* 0x000e6e0000000200 */
[C---:B----4-:R-:W-:Y:S08]  /*144c0*/  HMMA.16816.F32 R20, R168.reuse, R188, R20 ;  /* 0x000000bca814723c */ /* 0x050ff00000001814 */
[C---:B------:R-:W-:Y:S01]  /*144d0*/  HMMA.16816.F32 R24, R168.reuse, R190, R24 ;  /* 0x000000bea818723c */ /* 0x040fe20000001818 */
[----:B------:R-:W4:Y:S07]  /*144e0*/  LDSM.16.M88.4 R188, [R230] ;  /* 0x00000000e6bc783b */ /* 0x000f2e0000000200 */
[C---:B--2---:R-:W-:Y:S08]  /*144f0*/  HMMA.16816.F32 R28, R168.reuse, R172, R28 ;  /* 0x000000aca81c723c */ /* 0x044ff0000000181c */
[C---:B------:R-:W-:Y:S01]  /*14500*/  HMMA.16816.F32 R32, R168.reuse, R174, R32 ;  /* 0x000000aea820723c */ /* 0x040fe20000001820 */
[----:B------:R-:W2:Y:S07]  /*14510*/  LDSM.16.M88.4 R172, [R228] ;  /* 0x00000000e4ac783b */ /* 0x000eae0000000200 */
[C---:B-----5:R-:W-:Y:S08]  /*14520*/  HMMA.16816.F32 R36, R168.reuse, R180, R36 ;  /* 0x000000b4a824723c */ /* 0x060ff00000001824 */
[C---:B------:R-:W-:Y:S01]  /*14530*/  HMMA.16816.F32 R40, R168.reuse, R182, R40 ;  /* 0x000000b6a828723c */ /* 0x040fe20000001828 */
[----:B------:R-:W-:Y:S07]  /*14540*/  LDSM.16.M88.4 R180, [R226] ;  /* 0x00000000e2b4783b */ /* 0x000fee0000000200 */
[C---:B------:R-:W-:Y:S08]  /*14550*/  HMMA.16816.F32 R44, R168.reuse, R192, R44 ;  /* 0x000000c0a82c723c */ /* 0x040ff0000000182c */
[C---:B------:R-:W-:Y:S01]  /*14560*/  HMMA.16816.F32 R48, R168.reuse, R194, R48 ;  /* 0x000000c2a830723c */ /* 0x040fe20000001830 */
[----:B------:R-:W-:Y:S07]  /*14570*/  LDSM.16.M88.4 R192, [R224] ;  /* 0x00000000e0c0783b */ /* 0x000fee0000000200 */
[C---:B------:R-:W-:Y:S08]  /*14580*/  HMMA.16816.F32 R52, R168.reuse, R196, R52 ;  /* 0x000000c4a834723c */ /* 0x040ff00000001834 */
[C---:B------:R-:W-:Y:S01]  /*14590*/  HMMA.16816.F32 R56, R168.reuse, R198, R56 ;  /* 0x000000c6a838723c */ /* 0x040fe20000001838 */
[----:B------:R-:W-:Y:S07]  /*145a0*/  LDSM.16.M88.4 R196, [R224+0x800] ;  /* 0x00080000e0c4783b */ /* 0x000fee0000000200 */
[C---:B------:R-:W-:Y:S08]  /*145b0*/  HMMA.16816.F32 R60, R168.reuse, R200, R60 ;  /* 0x000000c8a83c723c */ /* 0x040ff0000000183c */
[C---:B------:R-:W-:Y:S01]  /*145c0*/  HMMA.16816.F32 R64, R168.reuse, R202, R64 ;  /* 0x000000caa840723c */ /* 0x040fe20000001840 */
[----:B------:R-:W-:Y:S07]  /*145d0*/  LDSM.16.M88.4 R200, [R224+0x4000] ;  /* 0x00400000e0c8783b */ /* 0x000fee0000000200 */
[C---:B---3--:R-:W-:Y:S08]  /*145e0*/  HMMA.16816.F32 R68, R168.reuse, R184, R68 ;  /* 0x000000b8a844723c */ /* 0x048ff00000001844 */
[C---:B------:R-:W-:Y:S01]  /*145f0*/  HMMA.16816.F32 R72, R168.reuse, R186, R72 ;  /* 0x000000baa848723c */ /* 0x040fe20000001848 */
[----:B------:R-:W-:Y:S07]  /*14600*/  LDSM.16.M88.4 R184, [R225] ;  /* 0x00000000e1b8783b */ /* 0x000fee0000000200 */
[C---:B-1----:R-:W-:Y:S08]  /*14610*/  HMMA.16816.F32 R76, R168.reuse, R176, R76 ;  /* 0x000000b0a84c723c */ /* 0x042ff0000000184c */
[C---:B------:R-:W-:Y:S01]  /*14620*/  HMMA.16816.F32 R80, R168.reuse, R178, R80 ;  /* 0x000000b2a850723c */ /* 0x040fe20000001850 */
[----:B------:R-:W1:Y:S07]  /*14630*/  LDSM.16.M88.4 R176, [R227] ;  /* 0x00000000e3b0783b */ /* 0x000e6e0000000200 */
[C---:B----4-:R-:W-:Y:S08]  /*14640*/  HMMA.16816.F32 R84, R168.reuse, R188, R84 ;  /* 0x000000bca854723c */ /* 0x050ff00000001854 */
[C---:B------:R-:W-:Y:S01]  /*14650*/  HMMA.16816.F32 R88, R168.reuse, R190, R88 ;  /* 0x000000bea858723c */ /* 0x040fe20000001858 */
[----:B------:R-:W3:Y:S07]  /*14660*/  LDSM.16.M88.4 R188, [R238] ;  /* 0x00000000eebc783b */ /* 0x000eee0000000200 */
[C---:B------:R-:W-:Y:S08]  /*14670*/  HMMA.16816.F32 R92, R168.reuse, R204, R92 ;  /* 0x000000cca85c723c */ /* 0x040ff0000000185c */
[C---:B------:R-:W-:Y:S01]  /*14680*/  HMMA.16816.F32 R96, R168.reuse, R206, R96 ;  /* 0x000000cea860723c */ /* 0x040fe20000001860 */
[----:B------:R-:W-:Y:S07]  /*14690*/  LDSM.16.M88.4 R204, [R224+0x5000] ;  /* 0x00500000e0cc783b */ /* 0x000fee0000000200 */
[C---:B--2---:R-:W-:Y:S08]  /*146a0*/  HMMA.16816.F32 R100, R168.reuse, R172, R100 ;  /* 0x000000aca864723c */ /* 0x044ff00000001864 */
[C---:B------:R-:W-:Y:S01]  /*146b0*/  HMMA.16816.F32 R104, R168.reuse, R174, R104 ;  /* 0x000000aea868723c */ /* 0x040fe20000001868 */
[----:B------:R-:W2:Y:S07]  /*146c0*/  LDSM.16.M88.4 R172, [R224+0x1000] ;  /* 0x00100000e0ac783b */ /* 0x000eae0000000200 */
[C---:B-1----:R-:W-:Y:S08]  /*146d0*/  HMMA.16816.F32 R108, R168.reuse, R176, R108 ;  /* 0x000000b0a86c723c */ /* 0x042ff0000000186c */
[C---:B------:R-:W-:Y:S01]  /*146e0*/  HMMA.16816.F32 R112, R168.reuse, R178, R112 ;  /* 0x000000b2a870723c */ /* 0x040fe20000001870 */
[----:B------:R-:W1:Y:S07]  /*146f0*/  LDSM.16.M88.4 R176, [R224+0x1800] ;  /* 0x00180000e0b0783b */ /* 0x000e6e0000000200 */
[C---:B------:R-:W-:Y:S08]  /*14700*/  HMMA.16816.F32 R116, R168.reuse, R180, R116 ;  /* 0x000000b4a874723c */ /* 0x040ff00000001874 */
[C---:B------:R-:W-:Y:S01]  /*14710*/  HMMA.16816.F32 R120, R168.reuse, R182, R120 ;  /* 0x000000b6a878723c */ /* 0x040fe20000001878 */
[----:B------:R-:W-:Y:S07]  /*14720*/  LDSM.16.M88.4 R180, [R224+0x2800] ;  /* 0x00280000e0b4783b */ /* 0x000fee0000000200 */
[C---:B------:R-:W-:Y:S08]  /*14730*/  HMMA.16816.F32 R124, R168.reuse, R184, R124 ;  /* 0x000000b8a87c723c */ /* 0x040ff0000000187c */
[----:B------:R-:W-:Y:S01]  /*14740*/  HMMA.16816.F32 R128, R168, R186, R128 ;  /* 0x000000baa880723c */ /* 0x000fe20000001880 */
[----:B------:R-:W4:Y:S05]  /*14750*/  LDSM.16.M88.4 R168, [R224+0x2000] ;  /* 0x00200000e0a8783b */ /* 0x000f2a0000000200 */
[----:B------:R-:W5:Y:S02]  /*14760*/  LDSM.16.M88.4 R184, [R224+0x3000] ;  /* 0x00300000e0b8783b */ /* 0x000f640000000200 */
[C---:B---3--:R-:W-:Y:S08]  /*14770*/  HMMA.16816.F32 R4, R188.reuse, R192, R4 ;  /* 0x000000c0bc04723c */ /* 0x048ff00000001804 */
[C---:B------:R-:W-:Y:S01]  /*14780*/  HMMA.16816.F32 R8, R188.reuse, R194, R8 ;  /* 0x000000c2bc08723c */ /* 0x040fe20000001808 */
[----:B------:R-:W3:Y:S07]  /*14790*/  LDSM.16.M88.4 R192, [R224+0x3800] ;  /* 0x00380000e0c0783b */ /* 0x000eee0000000200 */
[C---:B------:R-:W-:Y:S08]  /*147a0*/  HMMA.16816.F32 R12, R188.reuse, R196, R12 ;  /* 0x000000c4bc0c723c */ /* 0x040ff0000000180c */
[C---:B------:R-:W-:Y:S01]  /*147b0*/  HMMA.16816.F32 R16, R188.reuse, R198, R16 ;  /* 0x000000c6bc10723c */ /* 0x040fe20000001810 */
[----:B------:R-:W3:Y:S07]  /*147c0*/  LDSM.16.M88.4 R196, [R224+0x4800] ;  /* 0x00480000e0c4783b */ /* 0x000eee0000000200 */
[C---:B--2---:R-:W-:Y:S08]  /*147d0*/  HMMA.16816.F32 R20, R188.reuse, R172, R20 ;  /* 0x000000acbc14723c */ /* 0x044ff00000001814 */
[C---:B------:R-:W-:Y:S01]  /*147e0*/  HMMA.16816.F32 R24, R188.reuse, R174, R24 ;  /* 0x000000aebc18723c */ /* 0x040fe20000001818 */
[----:B------:R-:W2:Y:S01]  /*147f0*/  LDSM.16.M88.4 R172, [R224+0x5800] ;  /* 0x00580000e0ac783b */ /* 0x000ea20000000200 */
[----:B------:R-:W-:Y:S04]  /*14800*/  DEPBAR.LE SB0, 0x0 ;  /* 0x000080000000791a */ /* 0x000fe80000000000 */
[----:B------:R-:W-:Y:S02]  /*14810*/  BAR.SYNC.DEFER_BLOCKING 0x0 ;  /* 0x0000000000007b1d */ /* 0x000fe40000010000 */
[C---:B-1----:R-:W-:Y:S08]  /*14820*/  HMMA.16816.F32 R28, R188.reuse, R176, R28 ;  /* 0x000000b0bc1c723c */ /* 0x042ff0000000181c */
[C---:B------:R-:W-:Y:S08]  /*14830*/  HMMA.16816.F32 R32, R188.reuse, R178, R32 ;  /* 0x000000b2bc20723c */ /* 0x040ff00000001820 */
[C---:B----4-:R-:W-:Y:S08]  /*14840*/  HMMA.16816.F32 R36, R188.reuse, R168, R36 ;  /* 0x000000a8bc24723c */ /* 0x050ff00000001824 */
[C---:B------:R-:W-:Y:S08]  /*14850*/  HMMA.16816.F32 R40, R188.reuse, R170, R40 ;  /* 0x000000aabc28723c */ /* 0x040ff00000001828 */
[C---:B------:R-:W-:Y:S08]  /*14860*/  HMMA.16816.F32 R44, R188.reuse, R180, R44 ;  /* 0x000000b4bc2c723c */ /* 0x040ff0000000182c */
[C---:B------:R-:W-:Y:S08]  /*14870*/  HMMA.16816.F32 R48, R188.reuse, R182, R48 ;  /* 0x000000b6bc30723c */ /* 0x040ff00000001830 */
[C---:B-----5:R-:W-:Y:S08]  /*14880*/  HMMA.16816.F32 R52, R188.reuse, R184, R52 ;  /* 0x000000b8bc34723c */ /* 0x060ff00000001834 */
[C---:B------:R-:W-:Y:S08]  /*14890*/  HMMA.16816.F32 R56, R188.reuse, R186, R56 ;  /* 0x000000babc38723c */ /* 0x040ff00000001838 */
[C---:B---3--:R-:W-:Y:S08]  /*148a0*/  HMMA.16816.F32 R60, R188.reuse, R192, R60 ;  /* 0x000000c0bc3c723c */ /* 0x048ff0000000183c */
[C---:B------:R-:W-:Y:S08]  /*148b0*/  HMMA.16816.F32 R64, R188.reuse, R194, R64 ;  /* 0x000000c2bc40723c */ /* 0x040ff00000001840 */
[C---:B------:R-:W-:Y:S07]  /*148c0*/  HMMA.16816.F32 R68, R188.reuse, R200, R68 ;  /* 0x000000c8bc44723c */ /* 0x040fee0000001844 */
[----:B------:R-:W-:Y:S01]  /*148d0*/  IMAD.MOV.U32 R200, RZ, RZ, R166 ;  /* 0x000000ffffc87224 */ /* 0x000fe200078e00a6 */
[C---:B------:R-:W-:Y:S04]  /*148e0*/  HMMA.16816.F32 R72, R188.reuse, R202, R72 ;  /* 0x000000cabc48723c */ /* 0x040fe80000001848 */
[----:B------:R-:W-:Y:S04]  /*148f0*/  IMAD.MOV.U32 R201, RZ, RZ, R167 ;  /* 0x000000ffffc97224 */ /* 0x000fe800078e00a7 */
[C---:B------:R-:W-:Y:S08]  /*14900*/  HMMA.16816.F32 R76, R188.reuse, R196, R76 ;  /* 0x000000c4bc4c723c */ /* 0x040ff0000000184c */
[C---:B------:R-:W-:Y:S08]  /*14910*/  HMMA.16816.F32 R80, R188.reuse, R198, R80 ;  /* 0x000000c6bc50723c */ /* 0x040ff00000001850 */
[C---:B------:R-:W-:Y:S08]  /*14920*/  HMMA.16816.F32 R84, R188.reuse, R204, R84 ;  /* 0x000000ccbc54723c */ /* 0x040ff00000001854 */
[C---:B------:R-:W-:Y:S08]  /*14930*/  HMMA.16816.F32 R88, R188.reuse, R206, R88 ;  /* 0x000000cebc58723c */ /* 0x040ff00000001858 */
[C---:B--2---:R-:W-:Y:S08]  /*14940*/  HMMA.16816.F32 R92, R188.reuse, R172, R92 ;  /* 0x000000acbc5c723c */ /* 0x044ff0000000185c */
        /* <DEDUP_REMOVED lines=8> */
[----:B------:R-:W-:Y:S01]  /*149d0*/  HMMA.16816.F32 R128, R188, R222, R128 ;  /* 0x000000debc80723c */ /* 0x000fe20000001880 */
[----:B------:R-:W-:-:S07]  /*149e0*/  @!P1 BRA `(.L_x_775) ;  /* 0x000010e000009947 */ /* 0x000fce0003800000 */
[----:B------:R-:W-:Y:S01]  /*149f0*/  ULDC.64 UR8, c[0x0][0x198] ;  /* 0x0000660000087ab9 */ /* 0x000fe20000000a00 */
[----:B------:R-:W-:Y:S01]  /*14a00*/  PLOP3.LUT P1, PT, PT, PT, UP5, 0x80, 0x0 ;  /* 0x000000000000781c */ /* 0x000fe20003f2f058 */
[----:B------:R-:W-:Y:S02]  /*14a10*/  IMAD.MOV.U32 R167, RZ, RZ, c[0x0][0x198] ;  /* 0x00006600ffa77624 */ /* 0x000fe400078e00ff */
[----:B------:R-:W-:Y:S03]  /*14a20*/  IMAD.MOV.U32 R0, RZ, RZ, c[0x0][0x19c] ;  /* 0x00006700ff007624 */ /* 0x000fe600078e00ff */
[----:B------:R-:W-:Y:S04]  /*14a30*/  LEA R168, -R167, RZ, 0x8 ;  /* 0x000000ffa7a87211 */ /* 0x000fe800078e41ff */
[----:B------:R-:W-:Y:S03]  /*14a40*/  SHF.R.S32.HI R169, RZ, 0x1f, R168 ;  /* 0x0000001fffa97819 */ /* 0x000fe600000114a8 */
[----:B------:R-:W-:-:S05]  /*14a50*/  @!P1 BRA `(.L_x_776) ;  /* 0x0000055000009947 */ /* 0x000fca0003800000 */
[----:B------:R-:W-:Y:S01]  /*14a60*/  USHF.L.U32 UR28, UR17, 0x8, URZ ;  /* 0x00000008111c7899 */ /* 0x000fe2000800063f */
[----:B------:R-:W-:Y:S01]  /*14a70*/  IABS R2, c[0x0][0x2d0] ;  /* 0x0000b40000027a13 */ /* 0x000fe20000000000 */
[----:B------:R-:W-:Y:S02]  /*14a80*/  UMOV UR32, URZ ;  /* 0x0000003f00207c82 */ /* 0x000fe40008000000 */
[----:B------:R-:W-:Y:S01]  /*14a90*/  UIADD3 UR30, UR28, -0x100, URZ ;  /* 0xffffff001c1e7890 */ /* 0x000fe2000fffe03f */
[----:B------:R1:W2:Y:S01]  /*14aa0*/  R2UR UR8, R2 ;  /* 0x00000000020873c2 */ /* 0x0002a200000e0000 */
[----:B------:R-:W-:Y:S04]  /*14ab0*/  UIADD3 UR28, UR28, -0x200, URZ ;  /* 0xfffffe001c1c7890 */ /* 0x000fe8000fffe03f */
[----:B------:R-:W-:Y:S02]  /*14ac0*/  IMAD.U32 R168, RZ, RZ, UR30 ;  /* 0x0000001effa87e24 */ /* 0x000fe4000f8e00ff */
        /* <DEDUP_REMOVED lines=46> */
[----:B------:R-:W-:Y:S04]  /*14db0*/  LEA R170, P1, R164, UR18, 0x2 ;  /* 0x00000012a4aa7c11 */ /* 0x000fe8000f8210ff */
[----:B------:R-:W1:Y:S01]  /*14dc0*/  R2UR UR24, R170 ;  /* 0x00000000aa1873c2 */ /* 0x000e6200000e0000 */
[----:B------:R-:W-:Y:S02]  /*14dd0*/  LEA R172, P2, R168, UR18, 0x2 ;  /* 0x00000012a8ac7c11 */ /* 0x000fe4000f8410ff */
[----:B------:R-:W-:Y:S02]  /*14de0*/  LEA.HI.X.SX32 R171, R2, UR19, 0x2, P1 ;  /* 0x0000001302ab7c11 */ /* 0x000fe400088f16ff */
[----:B------:R-:W-:Y:S03]  /*14df0*/  LEA.HI.X.SX32 R173, R166, UR19, 0x2, P2 ;  /* 0x00000013a6ad7c11 */ /* 0x000fe600090f16ff */
[----:B------:R-:W2:Y:S08]  /*14e00*/  R2UR UR25, R171 ;  /* 0x00000000ab1973c2 */ /* 0x000eb000000e0000 */
[----:B------:R-:W3:Y:S08]  /*14e10*/  R2UR UR26, R172 ;  /* 0x00000000ac1a73c2 */ /* 0x000ef000000e0000 */
[----:B------:R-:W4:Y:S01]  /*14e20*/  R2UR UR27, R173 ;  /* 0x00000000ad1b73c2 */ /* 0x000f2200000e0000 */
[----:B-1----:R-:W-:Y:S01]  /*14e30*/  IMAD.U32 R168, RZ, RZ, UR24 ;  /* 0x00000018ffa87e24 */ /* 0x002fe2000f8e00ff */
[----:B------:R-:W-:Y:S04]  /*14e40*/  UIADD3 UR24, UR29, -UR8, URZ ;  /* 0x800000081d187290 */ /* 0x000fe8000fffe03f */
[----:B------:R-:W-:Y:S01]  /*14e50*/  UIMAD UR24, UR24, UR9, -0x100 ;  /* 0xffffff00181874a4 */ /* 0x000fe2000f8e0209 */
[----:B--2---:R-:W-:Y:S03]  /*14e60*/  IMAD.U32 R169, RZ, RZ, UR25 ;  /* 0x00000019ffa97e24 */ /* 0x004fe6000f8e00ff */
[----:B------:R-:W-:Y:S02]  /*14e70*/  USHF.R.S32.HI UR9, URZ, 0x1f, UR24 ;  /* 0x0000001f3f097899 */ /* 0x000fe40008011418 */
[----:B------:R-:W-:Y:S01]  /*14e80*/  UIMAD UR8, UR7, UR24, URZ ;  /* 0x00000018070872a4 */ /* 0x000fe2000f8e023f */
[----:B------:R1:W2:Y:S01]  /*14e90*/  LDG.E R169, [R168.64] ;  /* 0x00000014a8a97981 */ /* 0x0002a2000c1e1900 */
[----:B------:R-:W-:Y:S01]  /*14ea0*/  UIMAD.WIDE.U32 UR24, UR6, UR24, URZ ;  /* 0x00000018061872a5 */ /* 0x000fe2000f8e003f */
[----:B---3--:R-:W-:Y:S01]  /*14eb0*/  MOV R174, UR26 ;  /* 0x0000001a00ae7c02 */ /* 0x008fe20008000f00 */
[----:B------:R-:W-:Y:S03]  /*14ec0*/  UIMAD UR8, UR9, UR6, UR8 ;  /* 0x00000006090872a4 */ /* 0x000fe6000f8e0208 */
[----:B------:R-:W-:Y:S02]  /*14ed0*/  UMOV UR9, UR7 ;  /* 0x0000000700097c82 */ /* 0x000fe40008000000 */
[----:B------:R-:W-:Y:S01]  /*14ee0*/  UIADD3 UR8, UR25, UR8, URZ ;  /* 0x0000000819087290 */ /* 0x000fe2000fffe03f */
[----:B----4-:R-:W-:Y:S05]  /*14ef0*/  IMAD.U32 R175, RZ, RZ, UR27 ;  /* 0x0000001bffaf7e24 */ /* 0x010fea000f8e00ff */
[----:B------:R-:W2:Y:S01]  /*14f00*/  LDG.E R2, [R174.64] ;  /* 0x00000014ae027981 */ /* 0x000ea2000c1e1900 */
[----:B-1----:R-:W-:Y:S01]  /*14f10*/  IMAD.U32 R168, RZ, RZ, UR24 ;  /* 0x00000018ffa87e24 */ /* 0x002fe2000f8e00ff */
[----:B--2---:R-:W-:Y:S02]  /*14f20*/  IADD3 R2, -R169, R2, RZ ;  /* 0x00000002a9027210 */ /* 0x004fe40007ffe1ff */
[----:B------:R-:W-:Y:S01]  /*14f30*/  MOV R169, UR25 ;  /* 0x0000001900a97c02 */ /* 0x000fe20008000f00 */
[----:B------:R-:W-:Y:S01]  /*14f40*/  IMAD.U32 R169, RZ, RZ, UR8 ;  /* 0x00000008ffa97e24 */ /* 0x000fe2000f8e00ff */
[----:B------:R-:W-:Y:S01]  /*14f50*/  SHF.R.S32.HI R171, RZ, 0x1f, R2 ;  /* 0x0000001fffab7819 */ /* 0x000fe20000011402 */
[----:B------:R-:W-:Y:S02]  /*14f60*/  UMOV UR8, UR6 ;  /* 0x0000000600087c82 */ /* 0x000fe40008000000 */
[C---:B------:R-:W-:Y:S04]  /*14f70*/  IMAD.WIDE.U32 R168, R2.reuse, c[0x0][0x180], R168 ;  /* 0x0000600002a87a25 */ /* 0x040fe800078e00a8 */
[----:B------:R-:W-:Y:S04]  /*14f80*/  IMAD R171, R171, c[0x0][0x180], RZ ;  /* 0x00006000abab7a24 */ /* 0x000fe800078e02ff */
[----:B------:R-:W-:Y:S05]  /*14f90*/  IMAD R171, R2, c[0x0][0x184], R171 ;  /* 0x0000610002ab7a24 */ /* 0x000fea00078e02ab */
[----:B------:R-:W-:Y:S02]  /*14fa0*/  IADD3 R169, R169, R171, RZ ;  /* 0x000000aba9a97210 */ /* 0x000fe40007ffe0ff */
.L_x_776:
[----:B------:R1:W-:Y:S01]  /*14fb0*/  @P0 STS.128 [R244+0x2000], RZ ;  /* 0x002000fff4000388 */ /* 0x0003e20000000c00 */
[C---:B------:R-:W-:Y:S01]  /*14fc0*/  LEA R194, P5, R168.reuse, R252, 0x1 ;  /* 0x000000fca8c27211 */ /* 0x040fe200078a08ff */
[--C-:B------:R-:W-:Y:S01]  /*14fd0*/  @!P0 IMAD.MOV.U32 R192, RZ, RZ, R168.reuse ;  /* 0x000000ffffc08224 */ /* 0x100fe200078e00a8 */
[-C--:B------:R-:W-:Y:S01]  /*14fe0*/  @!P0 MOV R191, R169.reuse ;  /* 0x000000a900bf8202 */ /* 0x080fe20000000f00 */
[--C-:B------:R-:W-:Y:S01]  /*14ff0*/  @!P0 IMAD.MOV.U32 R193, RZ, RZ, R169.reuse ;  /* 0x000000ffffc18224 */ /* 0x100fe200078e00a9 */
[-C--:B------:R-:W-:Y:S01]  /*15000*/  @!P0 MOV R187, R169.reuse ;  /* 0x000000a900bb8202 */ /* 0x080fe20000000f00 */
[--C-:B------:R-:W-:Y:S01]  /*15010*/  @!P0 IMAD.MOV.U32 R190, RZ, RZ, R168.reuse ;  /* 0x000000ffffbe8224 */ /* 0x100fe200078e00a8 */
[-C--:B------:R-:W-:Y:S01]  /*15020*/  @!P0 MOV R183, R169.reuse ;  /* 0x000000a900b78202 */ /* 0x080fe20000000f00 */
[--C-:B------:R-:W-:Y:S01]  /*15030*/  @!P0 IMAD.MOV.U32 R188, RZ, RZ, R168.reuse ;  /* 0x000000ffffbc8224 */ /* 0x100fe200078e00a8 */
[-C--:B------:R-:W-:Y:S01]  /*15040*/  @!P0 MOV R179, R169.reuse ;  /* 0x000000a900b38202 */ /* 0x080fe20000000f00 */
[--C-:B------:R-:W-:Y:S01]  /*15050*/  @!P0 IMAD.MOV.U32 R189, RZ, RZ, R169.reuse ;  /* 0x000000ffffbd8224 */ /* 0x100fe200078e00a9 */
[----:B------:R-:W-:Y:S01]  /*15060*/  @!P0 MOV R175, R169 ;  /* 0x000000a900af8202 */ /* 0x000fe20000000f00 */
[--C-:B------:R-:W-:Y:S01]  /*15070*/  @!P0 IMAD.MOV.U32 R186, RZ, RZ, R168.reuse ;  /* 0x000000ffffba8224 */ /* 0x100fe200078e00a8 */
[C-C-:B------:R-:W-:Y:S01]  /*15080*/  LEA.HI.X R195, R168.reuse, R251, R169.reuse, 0x1, P5 ;  /* 0x000000fba8c37211 */ /* 0x140fe200028f0ca9 */
[--C-:B------:R-:W-:Y:S01]  /*15090*/  @!P0 IMAD.MOV.U32 R184, RZ, RZ, R168.reuse ;  /* 0x000000ffffb88224 */ /* 0x100fe200078e00a8 */
[CC--:B------:R-:W-:Y:S01]  /*150a0*/  @!P0 LEA R171, P3, R167.reuse, R168.reuse, 0x5 ;  /* 0x000000a8a7ab8211 */ /* 0x0c0fe200078628ff */
[--C-:B------:R-:W-:Y:S01]  /*150b0*/  @!P0 IMAD.MOV.U32 R185, RZ, RZ, R169.reuse ;  /* 0x000000ffffb98224 */ /* 0x100fe200078e00a9 */
[CC--:B------:R-:W-:Y:S01]  /*150c0*/  @!P0 LEA R173, P2, R167.reuse, R168.reuse, 0x6 ;  /* 0x000000a8a7ad8211 */ /* 0x0c0fe200078430ff */
[----:B------:R-:W-:Y:S01]  /*150d0*/  @!PT LDS RZ, [RZ] ;  /* 0x00000000fffff984 */ /* 0x000fe20000000800 */
[----:B------:R-:W-:Y:S01]  /*150e0*/  @!PT LDS RZ, [RZ] ;  /* 0x00000000fffff984 */ /* 0x000fe20000000800 */
[----:B------:R-:W-:Y:S01]  /*150f0*/  @!PT LDS RZ, [RZ] ;  /* 0x00000000fffff984 */ /* 0x000fe20000000800 */
[----:B------:R1:W-:Y:S01]  /*15100*/  @!P0 LDGSTS.E.BYPASS.LTC128B.128 [R244+0x2000], [R194.64] ;  /* 0x02000000c2f48fae */ /* 0x0003e2000b901d54 */
[C---:B------:R-:W-:Y:S01]  /*15110*/  @!P0 LEA R170, P1, R167.reuse, R168, 0x7 ;  /* 0x000000a8a7aa8211 */ /* 0x040fe200078238ff */
[--C-:B------:R-:W-:Y:S01]  /*15120*/  @!P0 IMAD.MOV.U32 R182, RZ, RZ, R168.reuse ;  /* 0x000000ffffb68224 */ /* 0x100fe200078e00a8 */
[----:B------:R-:W-:Y:S01]  /*15130*/  @!P0 IADD3 R2, P4, R168, UR23, RZ ;  /* 0x00000017a8028c10 */ /* 0x000fe2000ff9e0ff */
[----:B------:R1:W-:Y:S01]  /*15140*/  @P0 STS.128 [R244+0x2800], RZ ;  /* 0x002800fff4000388 */ /* 0x0003e20000000c00 */
[----:B------:R-:W-:Y:S01]  /*15150*/  @!P0 IMAD.MOV.U32 R180, RZ, RZ, R168 ;  /* 0x000000ffffb48224 */ /* 0x000fe200078e00a8 */
[CC--:B------:R-:W-:Y:S01]  /*15160*/  @!P0 LEA.HI.X R164, R167.reuse, R169.reuse, R0, 0x5, P3 ;  /* 0x000000a9a7a48211 */ /* 0x0c0fe200018f2c00 */
[--C-:B------:R-:W-:Y:S01]  /*15170*/  @!P0 IMAD.MOV.U32 R181, RZ, RZ, R169.reuse ;  /* 0x000000ffffb58224 */ /* 0x100fe200078e00a9 */
[-C--:B------:R-:W-:Y:S01]  /*15180*/  @!P0 LEA R198, P3, R2, R252.reuse, 0x1 ;  /* 0x000000fc02c68211 */ /* 0x080fe200078608ff */
[----:B------:R-:W-:Y:S01]  /*15190*/  @!P0 IMAD.MOV.U32 R178, RZ, RZ, R168 ;  /* 0x000000ffffb28224 */ /* 0x000fe200078e00a8 */
[----:B------:R-:W-:Y:S01]  /*151a0*/  @!P0 LEA.HI.X R166, R167, R169, R0, 0x6, P2 ;  /* 0x000000a9a7a68211 */ /* 0x000fe200010f3400 */
[--C-:B------:R-:W-:Y:S01]  /*151b0*/  @!P0 IMAD.MOV.U32 R176, RZ, RZ, R168.reuse ;  /* 0x000000ffffb08224 */ /* 0x100fe200078e00a8 */
[CC--:B------:R-:W-:Y:S01]  /*151c0*/  @!P0 LEA R196, P2, R171.reuse, R252.reuse, 0x1 ;  /* 0x000000fcabc48211 */ /* 0x0c0fe200078408ff */
[--C-:B------:R-:W-:Y:S01]  /*151d0*/  @!P0 IMAD.MOV.U32 R177, RZ, RZ, R169.reuse ;  /* 0x000000ffffb18224 */ /* 0x100fe200078e00a9 */
[----:B------:R-:W-:Y:S01]  /*151e0*/  UMOV UR6, UR8 ;  /* 0x0000000800067c82 */ /* 0x000fe20008000000 */
[----:B------:R-:W-:Y:S01]  /*151f0*/  @!P0 IMAD.MOV.U32 R174, RZ, RZ, R168 ;  /* 0x000000ffffae8224 */ /* 0x000fe200078e00a8 */
[----:B------:R-:W-:Y:S01]  /*15200*/  @!P0 LEA.HI.X R197, R171, R251, R164, 0x1, P2 ;  /* 0x000000fbabc58211 */ /* 0x000fe200010f0ca4 */
[C---:B------:R-:W-:Y:S01]  /*15210*/  @!P0 IMAD.WIDE.U32 R206, R167.reuse, 0x30, R168 ;  /* 0x00000030a7ce8825 */ /* 0x040fe200078e00a8 */
[----:B------:R-:W-:Y:S03]  /*15220*/  UMOV UR7, UR9 ;  /* 0x0000000900077c82 */ /* 0x000fe60008000000 */
[C---:B------:R-:W-:Y:S01]  /*15230*/  @!P0 IMAD.WIDE.U32 R192, R167.reuse, 0x50, R192 ;  /* 0x00000050a7c08825 */ /* 0x040fe200078e00c0 */
[-C--:B------:R-:W-:Y:S03]  /*15240*/  @!P0 LEA R204, P2, R206, R252.reuse, 0x1 ;  /* 0x000000fccecc8211 */ /* 0x080fe600078408ff */
[C---:B------:R-:W-:Y:S04]  /*15250*/  @!P0 IMAD.WIDE.U32 R190, R167.reuse, 0x60, R190 ;  /* 0x00000060a7be8825 */ /* 0x040fe800078e00be */
[C---:B------:R-:W-:Y:S04]  /*15260*/  @!P0 IMAD.WIDE.U32 R188, R167.reuse, 0x70, R188 ;  /* 0x00000070a7bc8825 */ /* 0x040fe800078e00bc */
[C---:B------:R-:W-:Y:S04]  /*15270*/  @!P0 IMAD.WIDE.U32 R186, R167.reuse, 0x90, R186 ;  /* 0x00000090a7ba8825 */ /* 0x040fe800078e00ba */
[C---:B------:R-:W-:Y:S04]  /*15280*/  @!P0 IMAD.WIDE.U32 R184, R167.reuse, 0xa0, R184 ;  /* 0x000000a0a7b88825 */ /* 0x040fe800078e00b8 */
[C---:B------:R-:W-:Y:S04]  /*15290*/  @!P0 IMAD.WIDE.U32 R182, R167.reuse, 0xb0, R182 ;  /* 0x000000b0a7b68825 */ /* 0x040fe800078e00b6 */
[C---:B------:R-:W-:Y:S04]  /*152a0*/  @!P0 IMAD.WIDE.U32 R180, R167.reuse, 0xc0, R180 ;  /* 0x000000c0a7b48825 */ /* 0x040fe800078e00b4 */
[C---:B------:R-:W-:Y:S04]  /*152b0*/  @!P0 IMAD.WIDE.U32 R178, R167.reuse, 0xd0, R178 ;  /* 0x000000d0a7b28825 */ /* 0x040fe800078e00b2 */
[C---:B------:R-:W-:Y:S04]  /*152c0*/  @!P0 IMAD.WIDE.U32 R176, R167.reuse, 0xe0, R176 ;  /* 0x000000e0a7b08825 */ /* 0x040fe800078e00b0 */
[C---:B------:R-:W-:Y:S01]  /*152d0*/  @!P0 IMAD.WIDE.U32 R174, R167.reuse, 0xf0, R174 ;  /* 0x000000f0a7ae8825 */ /* 0x040fe200078e00ae */
[----:B------:R-:W-:Y:S02]  /*152e0*/  @!P0 LEA.HI.X R167, R167, R169, R0, 0x7, P1 ;  /* 0x000000a9a7a78211 */ /* 0x000fe400008f3c00 */
[----:B------:R-:W-:Y:S01]  /*152f0*/  @!P0 IADD3.X R169, R169, UR22, RZ, P4, !PT ;  /* 0x00000016a9a98c10 */ /* 0x000fe2000a7fe4ff */
[C---:B------:R-:W-:Y:S01]  /*15300*/  @!P0 IMAD R168, R0.reuse, 0x30, RZ ;  /* 0x0000003000a88824 */ /* 0x040fe200078e02ff */
[CC--:B------:R-:W-:Y:S01]  /*15310*/  @!P0 LEA R172, P1, R173.reuse, R252.reuse, 0x1 ;  /* 0x000000fcadac8211 */ /* 0x0c0fe200078208ff */
[----:B------:R-:W-:Y:S01]  /*15320*/  @!P0 IMAD R164, R0, 0x50, RZ ;  /* 0x0000005000a48824 */ /* 0x000fe200078e02ff */
[-C--:B------:R-:W-:Y:S01]  /*15330*/  @!P0 LEA.HI.X R199, R2, R251.reuse, R169, 0x1, P3 ;  /* 0x000000fb02c78211 */ /* 0x080fe200018f0ca9 */
[----:B------:R-:W-:Y:S01]  /*15340*/  @!P0 IMAD.IADD R168, R168, 0x1, R207 ;  /* 0x00000001a8a88824 */ /* 0x000fe200078e02cf */
[-C--:B------:R-:W-:Y:S01]  /*15350*/  @!P0 LEA.HI.X R173, R173, R251.reuse, R166, 0x1, P1 ;  /* 0x000000fbadad8211 */ /* 0x080fe200008f0ca6 */
[----:B------:R-:W-:Y:S01]  /*15360*/  @!P0 IMAD.IADD R164, R164, 0x1, R193 ;  /* 0x00000001a4a48824 */ /* 0x000fe200078e02c1 */
[-C--:B------:R-:W-:Y:S01]  /*15370*/  @!P0 LEA R202, P1, R170, R252.reuse, 0x1 ;  /* 0x000000fcaaca8211 */ /* 0x080fe200078208ff */
[----:B------:R-:W-:Y:S01]  /*15380*/  @!PT LDS RZ, [RZ] ;  /* 0x00000000fffff984 */ /* 0x000fe20000000800 */
[----:B------:R-:W-:Y:S01]  /*15390*/  @!PT LDS RZ, [RZ] ;  /* 0x00000000fffff984 */ /* 0x000fe20000000800 */
[----:B------:R-:W-:Y:S01]  /*153a0*/  @!PT LDS RZ, [RZ] ;  /* 0x00000000fffff984 */ /* 0x000fe20000000800 */
[----:B------:R1:W-:Y:S01]  /*153b0*/  @!P0 LDGSTS.E.BYPASS.LTC128B.128 [R244+0x2800], [R198.64] ;  /* 0x02800000c6f48fae */ /* 0x0003e2000b901d54 */
[-C--:B------:R-:W-:Y:S01]  /*153c0*/  @!P0 LEA.HI.X R205, R206, R251.reuse, R168, 0x1, P2 ;  /* 0x000000fbcecd8211 */ /* 0x080fe200010f0ca8 */
[----:B------:R-:W-:Y:S01]  /*153d0*/  @!P0 IMAD R2, R0, 0x60, RZ ;  /* 0x0000006000028824 */ /* 0x000fe200078e02ff */
[-C--:B------:R-:W-:Y:S01]  /*153e0*/  @!P0 LEA R208, P2, R192, R252.reuse, 0x1 ;  /* 0x000000fcc0d08211 */ /* 0x080fe200078408ff */
[----:B------:R1:W-:Y:S01]  /*153f0*/  @P0 STS.128 [R244+0x3000], RZ ;  /* 0x003000fff4000388 */ /* 0x0003e20000000c00 */
[-C--:B------:R-:W-:Y:S01]  /*15400*/  @!P0 LEA.HI.X R203, R170, R251.reuse, R167, 0x1, P1 ;  /* 0x000000fbaacb8211 */ /* 0x080fe200008f0ca7 */
[----:B------:R-:W-:Y:S01]  /*15410*/  @!P0 IMAD R167, R0, 0x70, RZ ;  /* 0x0000007000a78824 */ /* 0x000fe200078e02ff */
[-C--:B------:R-:W-:Y:S01]  /*15420*/  @!P0 LEA.HI.X R209, R192, R251.reuse, R164, 0x1, P2 ;  /* 0x000000fbc0d18211 */ /* 0x080fe200010f0ca4 */
[----:B------:R-:W-:Y:S01]  /*15430*/  @!PT LDS RZ, [RZ] ;  /* 0x00000000fffff984 */ /* 0x000fe20000000800 */
[----:B------:R-:W-:Y:S01]  /*15440*/  @!PT LDS RZ, [RZ] ;  /* 0x00000000fffff984 */ /* 0x000fe20000000800 */
[----:B------:R-:W-:Y:S01]  /*15450*/  @!PT LDS RZ, [RZ] ;  /* 0x00000000fffff984 */ /* 0x000fe20000000800 */
[----:B------:R1:W-:Y:S01]  /*15460*/  @!P0 LDGSTS.E.BYPASS.LTC128B.128 [R244+0x3000], [R196.64] ;  /* 0x03000000c4f48fae */ /* 0x0003e2000b901d54 */
[-C--:B------:R-:W-:Y:S01]  /*15470*/  @!P0 LEA R206, P1, R190, R252.reuse, 0x1 ;  /* 0x000000fcbece8211 */ /* 0x080fe200078208ff */
[----:B------:R-:W-:Y:S01]  /*15480*/  @!P0 IMAD.IADD R167, R167, 0x1, R189 ;  /* 0x00000001a7a78824 */ /* 0x000fe200078e02bd */
[-C--:B------:R-:W-:Y:S01]  /*15490*/  @!P0 LEA R210, P3, R188, R252.reuse, 0x1 ;  /* 0x000000fcbcd28211 */ /* 0x080fe200078608ff */
[----:B------:R1:W-:Y:S01]  /*154a0*/  @P0 STS.128 [R244+0x3800], RZ ;  /* 0x003800fff4000388 */ /* 0x0003e20000000c00 */
[-C--:B------:R-:W-:Y:S01]  /*154b0*/  @!P0 LEA R192, P2, R186, R252.reuse, 0x1 ;  /* 0x000000fcbac08211 */ /* 0x080fe200078408ff */
[----:B------:R-:W-:Y:S01]  /*154c0*/  @!P0 IMAD R171, R0, 0x90, RZ ;  /* 0x0000009000ab8824 */ /* 0x000fe200078e02ff */
[----:B------:R-:W-:Y:S01]  /*154d0*/  @!P0 LEA.HI.X R211, R188, R251, R167, 0x1, P3 ;  /* 0x000000fbbcd38211 */ /* 0x000fe200018f0ca7 */
[----:B------:R-:W-:Y:S01]  /*154e0*/  @!PT LDS RZ, [RZ] ;  /* 0x00000000fffff984 */ /* 0x000fe20000000800 */
[----:B------:R-:W-:Y:S01]  /*154f0*/  @!PT LDS RZ, [RZ] ;  /* 0x00000000fffff984 */ /* 0x000fe20000000800 */
[----:B------:R-:W-:Y:S01]  /*15500*/  @!PT LDS RZ, [RZ] ;  /* 0x00000000fffff984 */ /* 0x000fe20000000800 */
[----:B------:R1:W-:Y:S01]  /*15510*/  @!P0 LDGSTS.E.BYPASS.LTC128B.128 [R244+0x3800], [R204.64] ;  /* 0x03800000ccf48fae */ /* 0x0003e2000b901d54 */
[-C--:B------:R-:W-:Y:S01]  /*15520*/  @!P0 LEA R170, P3, R178, R252.reuse, 0x1 ;  /* 0x000000fcb2aa8211 */ /* 0x080fe200078608ff */
[----:B------:R-:W-:Y:S01]  /*15530*/  @!P0 IMAD.IADD R171, R171, 0x1, R187 ;  /* 0x00000001abab8824 */ /* 0x000fe200078e02bb */
[----:B------:R-:W-:Y:S01]  /*15540*/  @!P0 IADD3 R2, R2, R191, RZ ;  /* 0x000000bf02028210 */ /* 0x000fe20007ffe0ff */
[----:B------:R1:W-:Y:S01]  /*15550*/  @P0 STS.128 [R244+0x4000], RZ ;  /* 0x004000fff4000388 */ /* 0x0003e20000000c00 */
[----:B------:R-:W-:Y:S02]  /*15560*/  @!P0 IMAD R169, R0, 0xa0, RZ ;  /* 0x000000a000a98824 */ /* 0x000fe400078e02ff */
[-C--:B------:R-:W-:Y:S01]  /*15570*/  @!P0 LEA.HI.X R207, R190, R251.reuse, R2, 0x1, P1 ;  /* 0x000000fbbecf8211 */ /* 0x080fe200008f0c02 */
[----:B------:R-:W-:Y:S01]  /*15580*/  @!PT LDS RZ, [RZ] ;  /* 0x00000000fffff984 */ /* 0x000fe20000000800 */
[----:B------:R-:W-:Y:S01]  /*15590*/  @!PT LDS RZ, [RZ] ;  /* 0x00000000fffff984 */ /* 0x000fe20000000800 */
[----:B------:R-:W-:Y:S01]  /*155a0*/  @!PT LDS RZ, [RZ] ;  /* 0x00000000fffff984 */ /* 0x000fe20000000800 */
[----:B------:R1:W-:Y:S01]  /*155b0*/  @!P0 LDGSTS.E.BYPASS.LTC128B.128 [R244+0x4000], [R172.64] ;  /* 0x04000000acf48fae */ /* 0x0003e2000b901d54 */
[----:B------:R-:W-:Y:S01]  /*155c0*/  @!P0 LEA.HI.X R193, R186, R251, R171, 0x1, P2 ;  /* 0x000000fbbac18211 */ /* 0x000fe200010f0cab */
[----:B------:R-:W-:Y:S01]  /*155d0*/  @!P0 IMAD R167, R0, 0xc0, RZ ;  /* 0x000000c000a78824 */ /* 0x000fe200078e02ff */
[-C--:B------:R-:W-:Y:S01]  /*155e0*/  @!P0 LEA R190, P1, R184, R252.reuse, 0x1 ;  /* 0x000000fcb8be8211 */ /* 0x080fe200078208ff */
[----:B------:R1:W-:Y:S01]  /*155f0*/  @P0 STS.128 [R244+0x4800], RZ ;  /* 0x004800fff4000388 */ /* 0x0003e20000000c00 */
[-C--:B------:R-:W-:Y:S01]  /*15600*/  @!P0 LEA R186, P4, R180, R252.reuse, 0x1 ;  /* 0x000000fcb4ba8211 */ /* 0x080fe200078808ff */
[----:B------:R-:W-:Y:S01]  /*15610*/  @!P0 IMAD.IADD R167, R167, 0x1, R181 ;  /* 0x00000001a7a78824 */ /* 0x000fe200078e02b5 */
[-C--:B------:R-:W-:Y:S01]  /*15620*/  @!P0 LEA R166, P2, R176, R252.reuse, 0x1 ;  /* 0x000000fcb0a68211 */ /* 0x080fe200078408ff */
[----:B------:R-:W-:Y:S01]  /*15630*/  @!PT LDS RZ, [RZ] ;  /* 0x00000000fffff984 */ /* 0x000fe20000000800 */
[----:B------:R-:W-:Y:S01]  /*15640*/  @!PT LDS RZ, [RZ] ;  /* 0x00000000fffff984 */ /* 0x000fe20000000800 */
[----:B------:R-:W-:Y:S01]  /*15650*/  @!PT LDS RZ, [RZ] ;  /* 0x00000000fffff984 */ /* 0x000fe20000000800 */
[----:B------:R1:W-:Y:S01]  /*15660*/  @!P0 LDGSTS.E.BYPASS.LTC128B.128 [R244+0x4800], [R208.64] ;  /* 0x04800000d0f48fae */ /* 0x0003e2000b901d54 */
[----:B------:R-:W-:Y:S01]  /*15670*/  @!P0 IADD3 R2, R169, R185, RZ ;  /* 0x000000b9a9028210 */ /* 0x000fe20007ffe0ff */
[----:B------:R-:W-:Y:S01]  /*15680*/  @!P0 IMAD R169, R0, 0xb0, RZ ;  /* 0x000000b000a98824 */ /* 0x000fe200078e02ff */
[-C--:B------:R-:W-:Y:S01]  /*15690*/  @!P0 LEA.HI.X R187, R180, R251.reuse, R167, 0x1, P4 ;  /* 0x000000fbb4bb8211 */ /* 0x080fe200020f0ca7 */
[----:B------:R1:W-:Y:S01]  /*156a0*/  @P0 STS.128 [R244+0x5000], RZ ;  /* 0x005000fff4000388 */ /* 0x0003e20000000c00 */
[-C--:B------:R-:W-:Y:S01]  /*156b0*/  @!P0 LEA.HI.X R191, R184, R251.reuse, R2, 0x1, P1 ;  /* 0x000000fbb8bf8211 */ /* 0x080fe200008f0c02 */
[----:B------:R-:W-:Y:S01]  /*156c0*/  @!P0 IMAD.IADD R2, R169, 0x1, R183 ;  /* 0x00000001a9028824 */ /* 0x000fe200078e02b7 */
[-C--:B------:R-:W-:Y:S01]  /*156d0*/  @!P0 LEA R184, P1, R182, R252.reuse, 0x1 ;  /* 0x000000fcb6b88211 */ /* 0x080fe200078208ff */
[----:B------:R-:W-:Y:S01]  /*156e0*/  @!PT LDS RZ, [RZ] ;  /* 0x00000000fffff984 */ /* 0x000fe20000000800 */
[----:B------:R-:W-:Y:S01]  /*156f0*/  @!PT LDS RZ, [RZ] ;  /* 0x00000000fffff984 */ /* 0x000fe20000000800 */
[----:B------:R-:W-:Y:S01]  /*15700*/  @!PT LDS RZ, [RZ] ;  /* 0x00000000fffff984 */ /* 0x000fe20000000800 */
[----:B------:R1:W-:Y:S01]  /*15710*/  @!P0 LDGSTS.E.BYPASS.LTC128B.128 [R244+0x5000], [R206.64] ;  /* 0x05000000cef48fae */ /* 0x0003e2000b901d54 */
[----:B------:R-:W-:Y:S02]  /*15720*/  @!P0 IMAD R171, R0, 0xd0, RZ ;  /* 0x000000d000ab8824 */ /* 0x000fe400078e02ff */
[----:B------:R-:W-:Y:S01]  /*15730*/  @!P0 LEA.HI.X R185, R182, R251, R2, 0x1, P1 ;  /* 0x000000fbb6b98211 */ /* 0x000fe200008f0c02 */
[----:B------:R1:W-:Y:S01]  /*15740*/  @P0 STS.128 [R244+0x5800], RZ ;  /* 0x005800fff4000388 */ /* 0x0003e20000000c00 */
[----:B------:R-:W-:Y:S01]  /*15750*/  @!P0 LEA R168, P1, R174, R252, 0x1 ;  /* 0x000000fcaea88211 */ /* 0x000fe200078208ff */
[C---:B------:R-:W-:Y:S01]  /*15760*/  @!P0 IMAD R169, R0.reuse, 0xe0, RZ ;  /* 0x000000e000a98824 */ /* 0x040fe200078e02ff */
[----:B------:R-:W-:Y:S01]  /*15770*/  @!P0 IADD3 R171, R171, R179, RZ ;  /* 0x000000b3abab8210 */ /* 0x000fe20007ffe0ff */
[----:B------:R-:W-:Y:S01]  /*15780*/  @!PT LDS RZ, [RZ] ;  /* 0x00000000fffff984 */ /* 0x000fe20000000800 */
[----:B------:R-:W-:Y:S01]  /*15790*/  @!PT LDS RZ, [RZ] ;  /* 0x00000000fffff984 */ /* 0x000fe20000000800 */
[----:B------:R-:W-:Y:S01]  /*157a0*/  @!PT LDS RZ, [RZ] ;  /* 0x00000000fffff984 */ /* 0x000fe20000000800 */
[----:B------:R1:W-:Y:S01]  /*157b0*/  @!P0 LDGSTS.E.BYPASS.LTC128B.128 [R244+0x5800], [R210.64] ;  /* 0x05800000d2f48fae */ /* 0x0003e2000b901d54 */
[----:B------:R-:W-:Y:S01]  /*157c0*/  @!P0 IMAD R183, R0, 0xf0, RZ ;  /* 0x000000f000b78824 */ /* 0x000fe200078e02ff */
[----:B------:R-:W-:Y:S01]  /*157d0*/  MOV R252, R194 ;  /* 0x000000c200fc7202 */ /* 0x000fe20000000f00 */
[----:B------:R-:W-:Y:S01]  /*157e0*/  @!P0 IMAD.IADD R169, R169, 0x1, R177 ;  /* 0x00000001a9a98824 */ /* 0x000fe200078e02b1 */
[----:B------:R1:W-:Y:S01]  /*157f0*/  @P0 STS.128 [R244+0x6000], RZ ;  /* 0x006000fff4000388 */ /* 0x0003e20000000c00 */
[-C--:B------:R-:W-:Y:S01]  /*15800*/  @!P0 LEA.HI.X R171, R178, R251.reuse, R171, 0x1, P3 ;  /* 0x000000fbb2ab8211 */ /* 0x080fe200018f0cab */
[----:B------:R-:W-:Y:S02]  /*15810*/  @!P0 IMAD.IADD R183, R183, 0x1, R175 ;  /* 0x00000001b7b78824 */ /* 0x000fe400078e02af */
[----:B------:R-:W-:Y:S01]  /*15820*/  @!PT LDS RZ, [RZ] ;  /* 0x00000000fffff984 */ /* 0x000fe20000000800 */
[----:B------:R-:W-:Y:S01]  /*15830*/  @!PT LDS RZ, [RZ] ;  /* 0x00000000fffff984 */ /* 0x000fe20000000800 */
[----:B------:R-:W-:Y:S01]  /*15840*/  @!PT LDS RZ, [RZ] ;  /* 0x00000000fffff984 */ /* 0x000fe20000000800 */
[----:B------:R1:W-:Y:S01]  /*15850*/  @!P0 LDGSTS.E.BYPASS.LTC128B.128 [R244+0x6000], [R202.64] ;  /* 0x06000000caf48fae */ /* 0x0003e2000b901d54 */
[-C--:B------:R-:W-:Y:S02]  /*15860*/  @!P0 LEA.HI.X R167, R176, R251.reuse, R169, 0x1, P2 ;  /* 0x000000fbb0a78211 */ /* 0x080fe400010f0ca9 */
[----:B------:R-:W-:Y:S01]  /*15870*/  @!P0 LEA.HI.X R169, R174, R251, R183, 0x1, P1 ;  /* 0x000000fbaea98211 */ /* 0x000fe200008f0cb7 */
[----:B------:R1:W-:Y:S01]  /*15880*/  @P0 STS.128 [R244+0x6800], RZ ;  /* 0x006800fff4000388 */ /* 0x0003e20000000c00 */
[----:B------:R-:W-:Y:S03]  /*15890*/  IMAD.MOV.U32 R251, RZ, RZ, R195 ;  /* 0x000000fffffb7224 */ /* 0x000fe600078e00c3 */
        /* <DEDUP_REMOVED lines=34> */
[----:B------:R-:W0:Y:S02]  /*15ac0*/  LDGDEPBAR ;  /* 0x00000000000079af */ /* 0x000e240000000000 */
.L_x_775:
[----:B------:R-:W-:Y:S01]  /*15ad0*/  FMNMX.FTZ R0, R4, R165, !PT ;  /* 0x000000a504007209 */ /* 0x000fe20007810000 */
[----:B-1----:R-:W2:Y:S01]  /*15ae0*/  LDL.LU R196, [R1+0x4] ;  /* 0x0000040001c47983 */ /* 0x002ea20000300800 */
[----:B------:R-:W-:Y:S01]  /*15af0*/  FMNMX.FTZ R2, R6, R3, !PT ;  /* 0x0000000306027209 */ /* 0x000fe20007810000 */
[----:B------:R-:W-:Y:S01]  /*15b00*/  UISETP.GT.AND UP0, UPT, UR17, 0x1, UPT ;  /* 0x000000011100788c */ /* 0x000fe2000bf04270 */
[----:B------:R-:W-:Y:S01]  /*15b10*/  FMNMX.FTZ R167, R5, R0, !PT ;  /* 0x0000000005a77209 */ /* 0x000fe20007810000 */
[----:B------:R-:W3:Y:S01]  /*15b20*/  LDL.LU R194, [R1] ;  /* 0x0000000001c27983 */ /* 0x000ee20000300800 */
[----:B------:R-:W-:Y:S01]  /*15b30*/  FMNMX.FTZ R169, R7, R2, !PT ;  /* 0x0000000207a97209 */ /* 0x000fe20007810000 */
[----:B------:R-:W-:Y:S01]  /*15b40*/  UIADD3 UR17, UR17, -0x1, URZ ;  /* 0xffffffff11117890 */ /* 0x000fe2000fffe03f */
[----:B------:R-:W-:Y:S01]  /*15b50*/  FMNMX.FTZ R0, R8, R167, !PT ;  /* 0x000000a708007209 */ /* 0x000fe20007810000 */
[----:B------:R-:W-:Y:S01]  /*15b60*/  UMOV UR8, UR15 ;  /* 0x0000000f00087c82 */ /* 0x000fe20008000000 */
[----:B------:R-:W-:Y:S01]  /*15b70*/  FMNMX.FTZ R2, R10, R169, !PT ;  /* 0x000000a90a027209 */ /* 0x000fe20007810000 */
[----:B------:R-:W-:Y:S01]  /*15b80*/  UMOV UR9, UR12 ;  /* 0x0000000c00097c82 */ /* 0x000fe20008000000 */
[----:B------:R-:W-:Y:S02]  /*15b90*/  FMNMX.FTZ R167, R9, R0, !PT ;  /* 0x0000000009a77209 */ /* 0x000fe40007810000 */
        /* <DEDUP_REMOVED lines=117> */
[----:B------:R-:W-:Y:S04]  /*162f0*/  FMNMX.FTZ R0, R128, R167, !PT ;  /* 0x000000a780007209 */ /* 0x000fe80007810000 */
[----:B------:R-:W-:Y:S02]  /*16300*/  FMNMX.FTZ R168, R129, R0, !PT ;  /* 0x0000000081a87209 */ /* 0x000fe40007810000 */
[----:B------:R-:W-:Y:S03]  /*16310*/  FMNMX.FTZ R0, R130, R171, !PT ;  /* 0x000000ab82007209 */ /* 0x000fe60007810000 */
[----:B------:R-:W1:Y:S01]  /*16320*/  SHFL.BFLY PT, R171, R168, 0x2, 0x1f ;  /* 0x0c401f00a8ab7f89 */ /* 0x000e6200000e0000 */
[----:B------:R-:W-:Y:S07]  /*16330*/  FMNMX.FTZ R169, R131, R0, !PT ;  /* 0x0000000083a97209 */ /* 0x000fee0007810000 */
[----:B------:R-:W4:Y:S01]  /*16340*/  SHFL.BFLY PT, R0, R169, 0x2, 0x1f ;  /* 0x0c401f00a9007f89 */ /* 0x000f2200000e0000 */
[----:B-1----:R-:W-:Y:S07]  /*16350*/  FMNMX.FTZ R173, R168, R171, !PT ;  /* 0x000000aba8ad7209 */ /* 0x002fee0007810000 */
[----:B------:R-:W1:Y:S01]  /*16360*/  SHFL.BFLY PT, R2, R173, 0x1, 0x1f ;  /* 0x0c201f00ad027f89 */ /* 0x000e6200000e0000 */
[----:B----4-:R-:W-:Y:S07]  /*16370*/  FMNMX.FTZ R167, R169, R0, !PT ;  /* 0x00000000a9a77209 */ /* 0x010fee0007810000 */
[----:B------:R-:W4:Y:S01]  /*16380*/  SHFL.BFLY PT, R0, R167, 0x1, 0x1f ;  /* 0x0c201f00a7007f89 */ /* 0x000f2200000e0000 */
[----:B-1----:R-:W-:Y:S07]  /*16390*/  FMNMX.FTZ R2, R173, R2, !PT ;  /* 0x00000002ad027209 */ /* 0x002fee0007810000 */
[----:B------:R-:W-:Y:S01]  /*163a0*/  LDSM.16.MT88.4 R172, [R235+0xa000] ;  /* 0x00a00000ebac783b */ /* 0x000fe20000004200 */
[C---:B------:R-:W-:Y:S01]  /*163b0*/  FSETP.NEU.FTZ.AND P0, PT, R2.reuse, -INF , PT ;  /* 0xff8000000200780b */ /* 0x040fe20003f1d000 */
[C---:B------:R-:W-:Y:S02]  /*163c0*/  FMUL.FTZ R168, R2.reuse, c[0x0][0x23c] ;  /* 0x00008f0002a87a20 */ /* 0x040fe40000410000 */
[----:B------:R-:W-:Y:S01]  /*163d0*/  FADD.FTZ R164, -R2, R165 ;  /* 0x000000a502a47221 */ /* 0x000fe20000010100 */
[----:B----4-:R-:W-:Y:S02]  /*163e0*/  FMNMX.FTZ R0, R167, R0, !PT ;  /* 0x00000000a7007209 */ /* 0x010fe40007810000 */
[----:B------:R-:W-:Y:S01]  /*163f0*/  FSEL R167, R168, RZ, P0 ;  /* 0x000000ffa8a77208 */ /* 0x000fe20000000000 */
[----:B------:R-:W-:Y:S01]  /*16400*/  FMUL.FTZ R166, R164, c[0x0][0x23c] ;  /* 0x00008f00a4a67a20 */ /* 0x000fe20000410000 */
[C---:B------:R-:W-:Y:S01]  /*16410*/  FSETP.NEU.FTZ.AND P0, PT, R0.reuse, -INF , PT ;  /* 0xff8000000000780b */ /* 0x040fe20003f1d000 */
[----:B------:R-:W-:Y:S02]  /*16420*/  FMUL.FTZ R168, R0, c[0x0][0x23c] ;  /* 0x00008f0000a87a20 */ /* 0x000fe40000410000 */
[----:B------:R-:W1:Y:S01]  /*16430*/  MUFU.EX2 R164, R166 ;  /* 0x000000a600a47308 */ /* 0x000e620000000800 */
[--C-:B------:R-:W-:Y:S02]  /*16440*/  FFMA.FTZ R195, R29, c[0x0][0x23c], -R167.reuse ;  /* 0x00008f001dc37a23 */ /* 0x100fe400000108a7 */
[--C-:B------:R-:W-:Y:S01]  /*16450*/  FFMA.FTZ R180, R5, c[0x0][0x23c], -R167.reuse ;  /* 0x00008f0005b47a23 */ /* 0x100fe200000108a7 */
[----:B------:R-:W-:Y:S01]  /*16460*/  FSEL R5, R168, RZ, P0 ;  /* 0x000000ffa8057208 */ /* 0x000fe20000000000 */
[--C-:B------:R-:W-:Y:S01]  /*16470*/  FFMA.FTZ R177, R13, c[0x0][0x23c], -R167.reuse ;  /* 0x00008f000db17a23 */ /* 0x100fe200000108a7 */
[----:B------:R-:W4:Y:S01]  /*16480*/  LDSM.16.MT88.4 R168, [R237+0xa000] ;  /* 0x00a00000eda8783b */ /* 0x000f220000004200 */
[----:B------:R-:W-:Y:S01]  /*16490*/  FFMA.FTZ R184, R16, c[0x0][0x23c], -R167 ;  /* 0x00008f0010b87a23 */ /* 0x000fe200000108a7 */
[----:B------:R-:W-:Y:S01]  /*164a0*/  PLOP3.LUT P0, PT, PT, PT, UP0, 0x80, 0x0 ;  /* 0x000000000000781c */ /* 0x000fe20003f0f008 */
[--C-:B------:R-:W-:Y:S01]  /*164b0*/  FFMA.FTZ R178, R14, c[0x0][0x23c], -R5.reuse ;  /* 0x00008f000eb27a23 */ /* 0x100fe20000010805 */
[----:B------:R-:W-:Y:S01]  /*164c0*/  MUFU.EX2 R180, R180 ;  /* 0x000000b400b47308 */ /* 0x000fe20000000800 */
[----:B------:R-:W-:Y:S02]  /*164d0*/  FFMA.FTZ R183, R15, c[0x0][0x23c], -R5 ;  /* 0x00008f000fb77a23 */ /* 0x000fe40000010805 */
[----:B------:R-:W-:Y:S02]  /*164e0*/  FFMA.FTZ R187, R17, c[0x0][0x23c], -R167 ;  /* 0x00008f0011bb7a23 */ /* 0x000fe400000108a7 */
[--C-:B------:R-:W-:Y:S02]  /*164f0*/  FFMA.FTZ R186, R18, c[0x0][0x23c], -R5.reuse ;  /* 0x00008f0012ba7a23 */ /* 0x100fe40000010805 */
[--C-:B------:R-:W-:Y:S02]  /*16500*/  FFMA.FTZ R189, R19, c[0x0][0x23c], -R5.reuse ;  /* 0x00008f0013bd7a23 */ /* 0x100fe40000010805 */
[----:B------:R-:W-:Y:S01]  /*16510*/  FFMA.FTZ R192, R23, c[0x0][0x23c], -R5 ;  /* 0x00008f0017c07a23 */ /* 0x000fe20000010805 */
[----:B------:R-:W-:Y:S01]  /*16520*/  MUFU.EX2 R177, R177 ;  /* 0x000000b100b17308 */ /* 0x000fe20000000800 */
[----:B------:R-:W-:Y:S02]  /*16530*/  FFMA.FTZ R181, R4, c[0x0][0x23c], -R167 ;  /* 0x00008f0004b57a23 */ /* 0x000fe400000108a7 */
[----:B------:R-:W-:Y:S02]  /*16540*/  FFMA.FTZ R182, R6, c[0x0][0x23c], -R5 ;  /* 0x00008f0006b67a23 */ /* 0x000fe40000010805 */
[C---:B-1----:R-:W-:Y:S02]  /*16550*/  FMUL.FTZ R13, R164.reuse, R157 ;  /* 0x0000009da40d7220 */ /* 0x042fe40000410000 */
[C---:B------:R-:W-:Y:S02]  /*16560*/  FMUL.FTZ R16, R164.reuse, R152 ;  /* 0x00000098a4107220 */ /* 0x040fe40000410000 */
[----:B------:R-:W-:Y:S01]  /*16570*/  FMUL.FTZ R17, R164, R153 ;  /* 0x00000099a4117220 */ /* 0x000fe20000410000 */
[----:B------:R-:W1:Y:S01]  /*16580*/  MUFU.EX2 R181, R181 ;  /* 0x000000b500b57308 */ /* 0x000e620000000800 */
[----:B------:R-:W-:Y:S02]  /*16590*/  FFMA.FTZ R6, R12, c[0x0][0x23c], -R167 ;  /* 0x00008f000c067a23 */ /* 0x000fe400000108a7 */
[C---:B------:R-:W-:Y:S02]  /*165a0*/  FMUL.FTZ R12, R164.reuse, R156 ;  /* 0x0000009ca40c7220 */ /* 0x040fe40000410000 */
[C---:B------:R-:W-:Y:S02]  /*165b0*/  FMUL.FTZ R132, R164.reuse, R132 ;  /* 0x00000084a4847220 */ /* 0x040fe40000410000 */
[C---:B------:R-:W-:Y:S02]  /*165c0*/  FMUL.FTZ R133, R164.reuse, R133 ;  /* 0x00000085a4857220 */ /* 0x040fe40000410000 */
[C---:B------:R-:W-:Y:S01]  /*165d0*/  FMUL.FTZ R136, R164.reuse, R136 ;  /* 0x00000088a4887220 */ /* 0x040fe20000410000 */
[----:B------:R-:W-:Y:S01]  /*165e0*/  MUFU.EX2 R182, R182 ;  /* 0x000000b600b67308 */ /* 0x000fe20000000800 */
[C---:B------:R-:W-:Y:S02]  /*165f0*/  FMUL.FTZ R137, R164.reuse, R137 ;  /* 0x00000089a4897220 */ /* 0x040fe40000410000 */
[C---:B------:R-:W-:Y:S02]  /*16600*/  FMUL.FTZ R140, R164.reuse, R140 ;  /* 0x0000008ca48c7220 */ /* 0x040fe40000410000 */
[C---:B------:R-:W-:Y:S02]  /*16610*/  FMUL.FTZ R141, R164.reuse, R141 ;  /* 0x0000008da48d7220 */ /* 0x040fe40000410000 */
[C---:B------:R-:W-:Y:S02]  /*16620*/  FMUL.FTZ R144, R164.reuse, R144 ;  /* 0x00000090a4907220 */ /* 0x040fe40000410000 */
[----:B------:R-:W-:Y:S01]  /*16630*/  FMUL.FTZ R145, R164, R145 ;  /* 0x00000091a4917220 */ /* 0x000fe20000410000 */
[----:B------:R-:W5:Y:S01]  /*16640*/  MUFU.EX2 R6, R6 ;  /* 0x0000000600067308 */ /* 0x000f620000000800 */
[----:B------:R-:W-:Y:S02]  /*16650*/  FFMA.FTZ R185, R7, c[0x0][0x23c], -R5 ;  /* 0x00008f0007b97a23 */ /* 0x000fe40000010805 */
[--C-:B------:R-:W-:Y:S02]  /*16660*/  FFMA.FTZ R7, R8, c[0x0][0x23c], -R167.reuse ;  /* 0x00008f0008077a23 */ /* 0x100fe400000108a7 */
[----:B------:R-:W-:Y:S01]  /*16670*/  FMUL.FTZ R8, R164, R160 ;  /* 0x000000a0a4087220 */ /* 0x000fe20000410000 */
[----:B-1----:R-:W-:Y:S01]  /*16680*/  F2FP.PACK_AB R160, R180, R181 ;  /* 0x000000b5b4a0723e */ /* 0x002fe200000000ff */
[----:B------:R-:W-:Y:S02]  /*16690*/  FFMA.FTZ R166, R9, c[0x0][0x23c], -R167 ;  /* 0x00008f0009a67a23 */ /* 0x000fe400000108a7 */
[----:B------:R-:W-:Y:S01]  /*166a0*/  FMUL.FTZ R9, R164, R161 ;  /* 0x000000a1a4097220 */ /* 0x000fe20000410000 */
[----:B------:R-:W1:Y:S01]  /*166b0*/  MUFU.EX2 R185, R185 ;  /* 0x000000b900b97308 */ /* 0x000e620000000800 */
[--C-:B------:R-:W-:Y:S02]  /*166c0*/  FFMA.FTZ R176, R10, c[0x0][0x23c], -R5.reuse ;  /* 0x00008f000ab07a23 */ /* 0x100fe40000010805 */
[----:B------:R-:W-:Y:S02]  /*166d0*/  FFMA.FTZ R179, R11, c[0x0][0x23c], -R5 ;  /* 0x00008f000bb37a23 */ /* 0x000fe40000010805 */
[--C-:B------:R-:W-:Y:S02]  /*166e0*/  FFMA.FTZ R188, R20, c[0x0][0x23c], -R167.reuse ;  /* 0x00008f0014bc7a23 */ /* 0x100fe400000108a7 */
[C---:B------:R-:W-:Y:S02]  /*166f0*/  FMUL.FTZ R20, R164.reuse, R148 ;  /* 0x00000094a4147220 */ /* 0x040fe40000410000 */
[----:B------:R-:W-:Y:S01]  /*16700*/  FFMA.FTZ R191, R21, c[0x0][0x23c], -R167 ;  /* 0x00008f0015bf7a23 */ /* 0x000fe200000108a7 */
[----:B------:R-:W-:Y:S01]  /*16710*/  MUFU.EX2 R7, R7 ;  /* 0x0000000700077308 */ /* 0x000fe20000000800 */
[----:B------:R-:W-:Y:S02]  /*16720*/  FMUL.FTZ R21, R164, R149 ;  /* 0x00000095a4157220 */ /* 0x000fe40000410000 */
[--C-:B------:R-:W-:Y:S01]  /*16730*/  FFMA.FTZ R190, R22, c[0x0][0x23c], -R5.reuse ;  /* 0x00008f0016be7a23 */ /* 0x100fe20000010805 */
[----:B-----5:R-:W-:Y:S01]  /*16740*/  F2FP.PACK_AB R148, R177, R6 ;  /* 0x00000006b194723e */ /* 0x020fe200000000ff */
[----:B------:R-:W-:Y:S02]  /*16750*/  FFMA.FTZ R193, R27, c[0x0][0x23c], -R5 ;  /* 0x00008f001bc17a23 */ /* 0x000fe40000010805 */
[--C-:B------:R-:W-:Y:S02]  /*16760*/  FFMA.FTZ R24, R24, c[0x0][0x23c], -R167.reuse ;  /* 0x00008f0018187a23 */ /* 0x100fe400000108a7 */
[----:B------:R-:W-:Y:S01]  /*16770*/  FFMA.FTZ R44, R44, c[0x0][0x23c], -R167 ;  /* 0x00008f002c2c7a23 */ /* 0x000fe200000108a7 */
[----:B------:R-:W-:Y:S01]  /*16780*/  MUFU.EX2 R166, R166 ;  /* 0x000000a600a67308 */ /* 0x000fe20000000800 */
[----:B------:R-:W-:Y:S02]  /*16790*/  FADD.FTZ R165, -R0, R3 ;  /* 0x0000000300a57221 */ /* 0x000fe40000010100 */
[----:B------:R-:W-:Y:S01]  /*167a0*/  FFMA.FTZ R57, R57, c[0x0][0x23c], -R167 ;  /* 0x00008f0039397a23 */ /* 0x000fe200000108a7 */
[----:B-1----:R-:W-:Y:S01]  /*167b0*/  F2FP.PACK_AB R161, R185, R182 ;  /* 0x000000b6b9a1723e */ /* 0x002fe200000000ff */
[----:B------:R-:W-:Y:S01]  /*167c0*/  FMUL.FTZ R3, R165, c[0x0][0x23c] ;  /* 0x00008f00a5037a20 */ /* 0x000fe20000410000 */
[----:B------:R-:W-:Y:S01]  /*167d0*/  MOV R165, R2 ;  /* 0x0000000200a57202 */ /* 0x000fe20000000f00 */
[----:B------:R-:W-:Y:S02]  /*167e0*/  FFMA.FTZ R118, R118, c[0x0][0x23c], -R5 ;  /* 0x00008f0076767a23 */ /* 0x000fe40000010805 */
[----:B------:R-:W-:Y:S01]  /*167f0*/  FFMA.FTZ R45, R45, c[0x0][0x23c], -R167 ;  /* 0x00008f002d2d7a23 */ /* 0x000fe200000108a7 */
[----:B------:R-:W-:Y:S01]  /*16800*/  MUFU.EX2 R176, R176 ;  /* 0x000000b000b07308 */ /* 0x000fe20000000800 */
[--C-:B------:R-:W-:Y:S02]  /*16810*/  FFMA.FTZ R46, R46, c[0x0][0x23c], -R5.reuse ;  /* 0x00008f002e2e7a23 */ /* 0x100fe40000010805 */
[----:B------:R-:W-:Y:S02]  /*16820*/  FFMA.FTZ R47, R47, c[0x0][0x23c], -R5 ;  /* 0x00008f002f2f7a23 */ /* 0x000fe40000010805 */
[--C-:B------:R-:W-:Y:S02]  /*16830*/  FFMA.FTZ R48, R48, c[0x0][0x23c], -R167.reuse ;  /* 0x00008f0030307a23 */ /* 0x100fe400000108a7 */
[----:B------:R-:W-:Y:S02]  /*16840*/  FFMA.FTZ R49, R49, c[0x0][0x23c], -R167 ;  /* 0x00008f0031317a23 */ /* 0x000fe400000108a7 */
[--C-:B------:R-:W-:Y:S01]  /*16850*/  FFMA.FTZ R50, R50, c[0x0][0x23c], -R5.reuse ;  /* 0x00008f0032327a23 */ /* 0x100fe20000010805 */
[----:B------:R-:W1:Y:S01]  /*16860*/  MUFU.EX2 R3, R3 ;  /* 0x0000000300037308 */ /* 0x000e620000000800 */
[----:B------:R-:W-:Y:S02]  /*16870*/  FFMA.FTZ R51, R51, c[0x0][0x23c], -R5 ;  /* 0x00008f0033337a23 */ /* 0x000fe40000010805 */
[--C-:B------:R-:W-:Y:S02]  /*16880*/  FFMA.FTZ R52, R52, c[0x0][0x23c], -R167.reuse ;  /* 0x00008f0034347a23 */ /* 0x100fe400000108a7 */
[----:B------:R-:W-:Y:S02]  /*16890*/  FFMA.FTZ R53, R53, c[0x0][0x23c], -R167 ;  /* 0x00008f0035357a23 */ /* 0x000fe400000108a7 */
[--C-:B------:R-:W-:Y:S02]  /*168a0*/  FFMA.FTZ R54, R54, c[0x0][0x23c], -R5.reuse ;  /* 0x00008f0036367a23 */ /* 0x100fe40000010805 */
[----:B------:R-:W-:Y:S01]  /*168b0*/  FFMA.FTZ R55, R55, c[0x0][0x23c], -R5 ;  /* 0x00008f0037377a23 */ /* 0x000fe20000010805 */
[----:B------:R-:W5:Y:S01]  /*168c0*/  MUFU.EX2 R179, R179 ;  /* 0x000000b300b37308 */ /* 0x000f620000000800 */
[----:B------:R-:W-:Y:S02]  /*168d0*/  FFMA.FTZ R56, R56, c[0x0][0x23c], -R167 ;  /* 0x00008f0038387a23 */ /* 0x000fe400000108a7 */
[--C-:B------:R-:W-:Y:S02]  /*168e0*/  FFMA.FTZ R58, R58, c[0x0][0x23c], -R5.reuse ;  /* 0x00008f003a3a7a23 */ /* 0x100fe40000010805 */
[----:B------:R-:W-:Y:S02]  /*168f0*/  FFMA.FTZ R59, R59, c[0x0][0x23c], -R5 ;  /* 0x00008f003b3b7a23 */ /* 0x000fe40000010805 */
[----:B------:R-:W-:Y:S02]  /*16900*/  FFMA.FTZ R64, R64, c[0x0][0x23c], -R167 ;  /* 0x00008f0040407a23 */ /* 0x000fe400000108a7 */
[--C-:B------:R-:W-:Y:S01]  /*16910*/  FFMA.FTZ R66, R66, c[0x0][0x23c], -R5.reuse ;  /* 0x00008f0042427a23 */ /* 0x100fe20000010805 */
[----:B------:R-:W-:Y:S01]  /*16920*/  MUFU.EX2 R178, R178 ;  /* 0x000000b200b27308 */ /* 0x000fe20000000800 */
[----:B------:R-:W-:Y:S02]  /*16930*/  FFMA.FTZ R95, R95, c[0x0][0x23c], -R5 ;  /* 0x00008f005f5f7a23 */ /* 0x000fe40000010805 */
[----:B--2---:R-:W-:Y:S02]  /*16940*/  FFMA.FTZ R181, R164, R196, R181 ;  /* 0x000000c4a4b57223 */ /* 0x004fe400000100b5 */
[C---:B-1----:R-:W-:Y:S02]  /*16950*/  FMUL.FTZ R14, R3.reuse, R158 ;  /* 0x0000009e030e7220 */ /* 0x042fe40000410000 */
[C---:B------:R-:W-:Y:S02]  /*16960*/  FMUL.FTZ R15, R3.reuse, R159 ;  /* 0x0000009f030f7220 */ /* 0x040fe40000410000 */
[----:B------:R-:W1:Y:S01]  /*16970*/  LDSM.16.MT88.4 R156, [R234+0xa000] ;  /* 0x00a00000ea9c783b */ /* 0x000e620000004200 */
[----:B------:R-:W2:Y:S01]  /*16980*/  MUFU.EX2 R183, R183 ;  /* 0x000000b700b77308 */ /* 0x000ea20000000800 */
[C---:B------:R-:W-:Y:S01]  /*16990*/  FMUL.FTZ R10, R3.reuse, R162 ;  /* 0x000000a2030a7220 */ /* 0x040fe20000410000 */
[----:B------:R-:W-:Y:S01]  /*169a0*/  F2FP.PACK_AB R162, R166, R7 ;  /* 0x00000007a6a2723e */ /* 0x000fe200000000ff */
[----:B------:R-:W-:Y:S01]  /*169b0*/  FMUL.FTZ R11, R3, R163 ;  /* 0x000000a3030b7220 */ /* 0x000fe20000410000 */
[----:B-----5:R-:W-:Y:S01]  /*169c0*/  F2FP.PACK_AB R163, R179, R176 ;  /* 0x000000b0b3a3723e */ /* 0x020fe200000000ff */
[C---:B------:R-:W-:Y:S02]  /*169d0*/  FMUL.FTZ R18, R3.reuse, R154 ;  /* 0x0000009a03127220 */ /* 0x040fe40000410000 */
[C---:B------:R-:W-:Y:S02]  /*169e0*/  FMUL.FTZ R19, R3.reuse, R155 ;  /* 0x0000009b03137220 */ /* 0x040fe40000410000 */
[----:B------:R-:W-:Y:S01]  /*169f0*/  LDSM.16.MT88.4 R152, [R237+0xa800] ;  /* 0x00a80000ed98783b */ /* 0x000fe20000004200 */
[----:B------:R-:W-:Y:S01]  /*16a00*/  MUFU.EX2 R184, R184 ;  /* 0x000000b800b87308 */ /* 0x000fe20000000800 */
[C---:B----4-:R-:W-:Y:S05]  /*16a10*/  HMMA.16816.F32 R8, R160.reuse, R168, R8 ;  /* 0x000000a8a008723c */ /* 0x050fea0000001808 */
[C---:B------:R-:W-:Y:S02]  /*16a20*/  FMUL.FTZ R134, R3.reuse, R134 ;  /* 0x0000008603867220 */ /* 0x040fe40000410000 */
[C---:B------:R-:W-:Y:S01]  /*16a30*/  FMUL.FTZ R135, R3.reuse, R135 ;  /* 0x0000008703877220 */ /* 0x040fe20000410000 */
[C---:B------:R-:W-:Y:S01]  /*16a40*/  HMMA.16816.F32 R12, R160.reuse, R170, R12 ;  /* 0x000000aaa00c723c */ /* 0x040fe2000000180c */
[----:B------:R-:W4:Y:S01]  /*16a50*/  MUFU.EX2 R187, R187 ;  /* 0x000000bb00bb7308 */ /* 0x000f220000000800 */
[----:B------:R-:W5:Y:S02]  /*16a60*/  LDSM.16.MT88.4 R168, [R233+0xa000] ;  /* 0x00a00000e9a8783b */ /* 0x000f640000004200 */
[----:B------:R-:W-:Y:S01]  /*16a70*/  FMUL.FTZ R138, R3, R138 ;  /* 0x0000008a038a7220 */ /* 0x000fe20000410000 */
[----:B--2---:R-:W-:Y:S01]  /*16a80*/  F2FP.PACK_AB R149, R183, R178 ;  /* 0x000000b2b795723e */ /* 0x004fe200000000ff */
[C---:B------:R-:W-:Y:S02]  /*16a90*/  FMUL.FTZ R139, R3.reuse, R139 ;  /* 0x0000008b038b7220 */ /* 0x040fe40000410000 */
[C---:B------:R-:W-:Y:S03]  /*16aa0*/  HMMA.16816.F32 R132, R160.reuse, R172, R132 ;  /* 0x000000aca084723c */ /* 0x040fe60000001884 */
[----:B------:R-:W-:Y:S01]  /*16ab0*/  MUFU.EX2 R186, R186 ;  /* 0x000000ba00ba7308 */ /* 0x000fe20000000800 */
[C---:B------:R-:W-:Y:S02]  /*16ac0*/  FMUL.FTZ R142, R3.reuse, R142 ;  /* 0x0000008e038e7220 */ /* 0x040fe40000410000 */
[C---:B------:R-:W-:Y:S02]  /*16ad0*/  FMUL.FTZ R143, R3.reuse, R143 ;  /* 0x0000008f038f7220 */ /* 0x040fe40000410000 */
[C---:B------:R-:W-:Y:S01]  /*16ae0*/  HMMA.16816.F32 R136, R160.reuse, R174, R136 ;  /* 0x000000aea088723c */ /* 0x040fe20000001888 */
[----:B------:R-:W-:Y:S03]  /*16af0*/  LDSM.16.MT88.4 R172, [R234+0xa800] ;  /* 0x00a80000eaac783b */ /* 0x000fe60000004200 */
[C---:B------:R-:W-:Y:S01]  /*16b00*/  FMUL.FTZ R146, R3.reuse, R146 ;  /* 0x0000009203927220 */ /* 0x040fe20000410000 */
[----:B------:R-:W2:Y:S01]  /*16b10*/  MUFU.EX2 R189, R189 ;  /* 0x000000bd00bd7308 */ /* 0x000ea20000000800 */
[C---:B------:R-:W-:Y:S02]  /*16b20*/  FMUL.FTZ R147, R3.reuse, R147 ;  /* 0x0000009303937220 */ /* 0x040fe40000410000 */
[C---:B-1----:R-:W-:Y:S04]  /*16b30*/  HMMA.16816.F32 R16, R160.reuse, R156, R16 ;  /* 0x0000009ca010723c */ /* 0x042fe80000001810 */
[----:B------:R-:W-:Y:S01]  /*16b40*/  FMUL.FTZ R22, R3, R150 ;  /* 0x0000009603167220 */ /* 0x000fe20000410000 */
[----:B----4-:R-:W-:Y:S01]  /*16b50*/  F2FP.PACK_AB R150, R187, R184 ;  /* 0x000000b8bb96723e */ /* 0x010fe200000000ff */
[----:B------:R-:W-:Y:S01]  /*16b60*/  FMUL.FTZ R23, R3, R151 ;  /* 0x0000009703177220 */ /* 0x000fe20000410000 */
[----:B------:R-:W-:Y:S01]  /*16b70*/  MUFU.EX2 R188, R188 ;  /* 0x000000bc00bc7308 */ /* 0x000fe20000000800 */
[C---:B------:R-:W-:Y:S01]  /*16b80*/  HMMA.16816.F32 R140, R160.reuse, R158, R140 ;  /* 0x0000009ea08c723c */ /* 0x040fe2000000188c */
[----:B------:R-:W1:Y:S03]  /*16b90*/  LDSM.16.MT88.4 R156, [R235+0xa800] ;  /* 0x00a80000eb9c783b */ /* 0x000e660000004200 */
[----:B------:R-:W-:Y:S02]  /*16ba0*/  FADD.FTZ R180, R180, R181 ;  /* 0x000000b5b4b47221 */ /* 0x000fe40000010000 */
[--C-:B------:R-:W-:Y:S02]  /*16bb0*/  FFMA.FTZ R112, R112, c[0x0][0x23c], -R167.reuse ;  /* 0x00008f0070707a23 */ /* 0x100fe400000108a7 */
[----:B------:R-:W-:Y:S01]  /*16bc0*/  FFMA.FTZ R113, R113, c[0x0][0x23c], -R167 ;  /* 0x00008f0071717a23 */ /* 0x000fe200000108a7 */
[----:B------:R-:W-:Y:S01]  /*16bd0*/  MUFU.EX2 R191, R191 ;  /* 0x000000bf00bf7308 */ /* 0x000fe20000000800 */
[C---:B-----5:R-:W-:Y:S03]  /*16be0*/  HMMA.16816.F32 R144, R160.reuse, R168, R144 ;  /* 0x000000a8a090723c */ /* 0x060fe60000001890 */
[----:B--2---:R-:W-:Y:S01]  /*16bf0*/  F2FP.PACK_AB R151, R189, R186 ;  /* 0x000000babd97723e */ /* 0x004fe200000000ff */
[----:B---3--:R-:W-:Y:S02]  /*16c00*/  FFMA.FTZ R182, R3, R194, R182 ;  /* 0x000000c203b67223 */ /* 0x008fe400000100b6 */
[----:B------:R-:W-:Y:S02]  /*16c10*/  FFMA.FTZ R3, R111, c[0x0][0x23c], -R5 ;  /* 0x00008f006f037a23 */ /* 0x000fe40000010805 */
[----:B------:R-:W-:Y:S01]  /*16c20*/  HMMA.16816.F32 R20, R160, R170, R20 ;  /* 0x000000aaa014723c */ /* 0x000fe20000001814 */
[----:B------:R2:W-:Y:S01]  /*16c30*/  MUFU.EX2 R169, R192 ;  /* 0x000000c000a97308 */ /* 0x0005e20000000800 */
[----:B------:R-:W3:Y:S02]  /*16c40*/  LDSM.16.MT88.4 R160, [R233+0xa800] ;  /* 0x00a80000e9a0783b */ /* 0x000ee40000004200 */
[--C-:B------:R-:W-:Y:S02]  /*16c50*/  FFMA.FTZ R168, R25, c[0x0][0x23c], -R167.reuse ;  /* 0x00008f0019a87a23 */ /* 0x100fe400000108a7 */
[----:B------:R-:W-:Y:S02]  /*16c60*/  FFMA.FTZ R111, R116, c[0x0][0x23c], -R167 ;  /* 0x00008f00746f7a23 */ /* 0x000fe400000108a7 */
[C---:B------:R-:W-:Y:S03]  /*16c70*/  HMMA.16816.F32 R8, R148.reuse, R152, R8 ;  /* 0x000000989408723c */ /* 0x040fe60000001808 */
[----:B------:R-:W4:Y:S02]  /*16c80*/  MUFU.EX2 R190, R190 ;  /* 0x000000be00be7308 */ /* 0x000f240000000800 */
[----:B------:R-:W-:Y:S02]  /*16c90*/  FFMA.FTZ R170, R26, c[0x0][0x23c], -R5 ;  /* 0x00008f001aaa7a23 */ /* 0x000fe40000010805 */
[----:B------:R-:W-:Y:S01]  /*16ca0*/  FADD.FTZ R185, R185, R182 ;  /* 0x000000b6b9b97221 */ /* 0x000fe20000010000 */
[C---:B------:R-:W-:Y:S01]  /*16cb0*/  HMMA.16816.F32 R12, R148.reuse, R154, R12 ;  /* 0x0000009a940c723c */ /* 0x040fe2000000180c */
[----:B------:R-:W5:Y:S03]  /*16cc0*/  LDSM.16.MT88.4 R152, [R237+0xb000] ;  /* 0x00b00000ed98783b */ /* 0x000f660000004200 */
[----:B------:R-:W-:Y:S01]  /*16cd0*/  FADD.FTZ R176, R176, R185 ;  /* 0x000000b9b0b07221 */ /* 0x000fe20000010000 */
[----:B------:R3:W-:Y:S03]  /*16ce0*/  MUFU.EX2 R171, R24 ;  /* 0x0000001800ab7308 */ /* 0x0007e60000000800 */
[C---:B-1----:R-:W-:Y:S04]  /*16cf0*/  HMMA.16816.F32 R132, R148.reuse, R156, R132 ;  /* 0x0000009c9484723c */ /* 0x042fe80000001884 */
[----:B--2---:R-:W-:Y:S02]  /*16d00*/  FFMA.FTZ R192, R28, c[0x0][0x23c], -R167 ;  /* 0x00008f001cc07a23 */ /* 0x004fe400000108a7 */
[----:B------:R-:W-:Y:S01]  /*16d10*/  FADD.FTZ R179, R179, R176 ;  /* 0x000000b0b3b37221 */ /* 0x000fe20000010000 */
[----:B------:R-:W1:Y:S01]  /*16d20*/  MUFU.EX2 R168, R168 ;  /* 0x000000a800a87308 */ /* 0x000e620000000800 */
[C---:B------:R-:W-:Y:S01]  /*16d30*/  HMMA.16816.F32 R136, R148.reuse, R158, R136 ;  /* 0x0000009e9488723c */ /* 0x040fe20000001888 */
[----:B------:R-:W2:Y:S03]  /*16d40*/  LDSM.16.MT88.4 R156, [R235+0xb000] ;  /* 0x00b00000eb9c783b */ /* 0x000ea60000004200 */
[----:B----4-:R-:W-:Y:S01]  /*16d50*/  F2FP.PACK_AB R25, R169, R190 ;  /* 0x000000bea919723e */ /* 0x010fe200000000ff */
[----:B------:R-:W-:Y:S03]  /*16d60*/  FADD.FTZ R178, R178, R179 ;  /* 0x000000b3b2b27221 */ /* 0x000fe60000010000 */
[C---:B------:R-:W-:Y:S01]  /*16d70*/  HMMA.16816.F32 R16, R148.reuse, R172, R16 ;  /* 0x000000ac9410723c */ /* 0x040fe20000001810 */
[----:B------:R-:W-:Y:S03]  /*16d80*/  MUFU.EX2 R170, R170 ;  /* 0x000000aa00aa7308 */ /* 0x000fe60000000800 */
[----:B------:R-:W-:Y:S01]  /*16d90*/  FADD.FTZ R183, R183, R178 ;  /* 0x000000b2b7b77221 */ /* 0x000fe20000010000 */
[----:B---3--:R-:W-:Y:S02]  /*16da0*/  F2FP.PACK_AB R24, R191, R188 ;  /* 0x000000bcbf18723e */ /* 0x008fe400000000ff */
[--C-:B------:R-:W-:Y:S01]  /*16db0*/  FFMA.FTZ R172, R30, c[0x0][0x23c], -R5.reuse ;  /* 0x00008f001eac7a23 */ /* 0x100fe20000010805 */
[C---:B------:R-:W-:Y:S03]  /*16dc0*/  HMMA.16816.F32 R140, R148.reuse, R174, R140 ;  /* 0x000000ae948c723c */ /* 0x040fe6000000188c */
[----:B------:R-:W3:Y:S01]  /*16dd0*/  MUFU.EX2 R193, R193 ;  /* 0x000000c100c17308 */ /* 0x000ee20000000800 */
[----:B------:R-:W-:Y:S02]  /*16de0*/  FFMA.FTZ R173, R31, c[0x0][0x23c], -R5 ;  /* 0x00008f001fad7a23 */ /* 0x000fe40000010805 */
[----:B------:R-:W4:Y:S01]  /*16df0*/  LDSM.16.MT88.4 R28, [R234+0xb000] ;  /* 0x00b00000ea1c783b */ /* 0x000f220000004200 */
[----:B-1----:R-:W-:Y:S01]  /*16e00*/  F2FP.PACK_AB R26, R168, R171 ;  /* 0x000000aba81a723e */ /* 0x002fe200000000ff */
[C---:B------:R-:W-:Y:S04]  /*16e10*/  HMMA.16816.F32 R144, R148.reuse, R160, R144 ;  /* 0x000000a09490723c */ /* 0x040fe80000001890 */
[----:B------:R-:W-:Y:S01]  /*16e20*/  FADD.FTZ R186, R186, R183 ;  /* 0x000000b7baba7221 */ /* 0x000fe20000010000 */
[----:B------:R-:W-:Y:S02]  /*16e30*/  MUFU.EX2 R192, R192 ;  /* 0x000000c000c07308 */ /* 0x000fe40000000800 */
[--C-:B------:R-:W-:Y:S01]  /*16e40*/  FFMA.FTZ R160, R32, c[0x0][0x23c], -R167.reuse ;  /* 0x00008f0020a07a23 */ /* 0x100fe200000108a7 */
[----:B------:R-:W-:Y:S01]  /*16e50*/  HMMA.16816.F32 R20, R148, R162, R20 ;  /* 0x000000a29414723c */ /* 0x000fe20000001814 */
[----:B------:R-:W1:Y:S03]  /*16e60*/  LDSM.16.MT88.4 R148, [R233+0xb000] ;  /* 0x00b00000e994783b */ /* 0x000e660000004200 */
[----:B------:R-:W-:Y:S02]  /*16e70*/  FFMA.FTZ R161, R33, c[0x0][0x23c], -R167 ;  /* 0x00008f0021a17a23 */ /* 0x000fe400000108a7 */
[----:B------:R-:W-:Y:S01]  /*16e80*/  FADD.FTZ R189, R189, R186 ;  /* 0x000000babdbd7221 */ /* 0x000fe20000010000 */
[----:B------:R-:W1:Y:S01]  /*16e90*/  MUFU.EX2 R195, R195 ;  /* 0x000000c300c37308 */ /* 0x000e620000000800 */
[--C-:B------:R-:W-:Y:S01]  /*16ea0*/  FFMA.FTZ R162, R42, c[0x0][0x23c], -R5.reuse ;  /* 0x00008f002aa27a23 */ /* 0x100fe20000010805 */
[----:B---3--:R-:W-:Y:S03]  /*16eb0*/  F2FP.PACK_AB R27, R193, R170 ;  /* 0x000000aac11b723e */ /* 0x008fe600000000ff */
[----:B------:R-:W-:Y:S02]  /*16ec0*/  FFMA.FTZ R163, R43, c[0x0][0x23c], -R5 ;  /* 0x00008f002ba37a23 */ /* 0x000fe40000010805 */
[----:B------:R-:W-:Y:S03]  /*16ed0*/  FADD.FTZ R190, R190, R189 ;  /* 0x000000bdbebe7221 */ /* 0x000fe60000010000 */
[----:B------:R-:W-:Y:S01]  /*16ee0*/  MUFU.EX2 R172, R172 ;  /* 0x000000ac00ac7308 */ /* 0x000fe20000000800 */
[C---:B-----5:R-:W-:Y:S05]  /*16ef0*/  HMMA.16816.F32 R8, R24.reuse, R152, R8 ;  /* 0x000000981808723c */ /* 0x060fea0000001808 */
[----:B------:R-:W-:Y:S02]  /*16f00*/  FADD.FTZ R169, R169, R190 ;  /* 0x000000bea9a97221 */ /* 0x000fe40000010000 */
[--C-:B------:R-:W-:Y:S02]  /*16f10*/  FFMA.FTZ R152, R34, c[0x0][0x23c], -R5.reuse ;  /* 0x00008f0022987a23 */ /* 0x100fe40000010805 */
[----:B------:R-:W3:Y:S01]  /*16f20*/  MUFU.EX2 R173, R173 ;  /* 0x000000ad00ad7308 */ /* 0x000ee20000000800 */
[C---:B------:R-:W-:Y:S03]  /*16f30*/  HMMA.16816.F32 R12, R24.reuse, R154, R12 ;  /* 0x0000009a180c723c */ /* 0x040fe6000000180c */
[----:B------:R-:W-:Y:S02]  /*16f40*/  FFMA.FTZ R153, R35, c[0x0][0x23c], -R5 ;  /* 0x00008f0023997a23 */ /* 0x000fe40000010805 */
[----:B------:R-:W5:Y:S01]  /*16f50*/  LDSM.16.MT88.4 R32, [R237+0xb800] ;  /* 0x00b80000ed20783b */ /* 0x000f620000004200 */
[----:B------:R-:W-:Y:S02]  /*16f60*/  FADD.FTZ R170, R170, R169 ;  /* 0x000000a9aaaa7221 */ /* 0x000fe40000010000 */
[C---:B--2---:R-:W-:Y:S01]  /*16f70*/  HMMA.16816.F32 R132, R24.reuse, R156, R132 ;  /* 0x0000009c1884723c */ /* 0x044fe20000001884 */
[----:B------:R-:W-:Y:S03]  /*16f80*/  MUFU.EX2 R160, R160 ;  /* 0x000000a000a07308 */ /* 0x000fe60000000800 */
[--C-:B------:R-:W-:Y:S02]  /*16f90*/  FFMA.FTZ R155, R36, c[0x0][0x23c], -R167.reuse ;  /* 0x00008f00249b7a23 */ /* 0x100fe400000108a7 */
[----:B------:R-:W-:Y:S02]  /*16fa0*/  FFMA.FTZ R154, R37, c[0x0][0x23c], -R167 ;  /* 0x00008f00259a7a23 */ /* 0x000fe400000108a7 */
[C---:B------:R-:W-:Y:S03]  /*16fb0*/  HMMA.16816.F32 R136, R24.reuse, R158, R136 ;  /* 0x0000009e1888723c */ /* 0x040fe60000001888 */
[----:B------:R-:W2:Y:S01]  /*16fc0*/  MUFU.EX2 R161, R161 ;  /* 0x000000a100a17308 */ /* 0x000ea20000000800 */
[--C-:B------:R-:W-:Y:S02]  /*16fd0*/  FFMA.FTZ R156, R38, c[0x0][0x23c], -R5.reuse ;  /* 0x00008f00269c7a23 */ /* 0x100fe40000010805 */
[----:B------:R-:W-:Y:S02]  /*16fe0*/  FFMA.FTZ R157, R39, c[0x0][0x23c], -R5 ;  /* 0x00008f00279d7a23 */ /* 0x000fe40000010805 */
[C---:B----4-:R-:W-:Y:S01]  /*16ff0*/  HMMA.16816.F32 R16, R24.reuse, R28, R16 ;  /* 0x0000001c1810723c */ /* 0x050fe20000001810 */
[----:B------:R-:W-:Y:S03]  /*17000*/  LDSM.16.MT88.4 R36, [R234+0xb800] ;  /* 0x00b80000ea24783b */ /* 0x000fe60000004200 */
[--C-:B------:R-:W-:Y:S01]  /*17010*/  FFMA.FTZ R158, R40, c[0x0][0x23c], -R167.reuse ;  /* 0x00008f00289e7a23 */ /* 0x100fe200000108a7 */
[----:B------:R-:W-:Y:S01]  /*17020*/  MUFU.EX2 R152, R152 ;  /* 0x0000009800987308 */ /* 0x000fe20000000800 */
[----:B------:R-:W-:Y:S02]  /*17030*/  FFMA.FTZ R159, R41, c[0x0][0x23c], -R167 ;  /* 0x00008f00299f7a23 */ /* 0x000fe400000108a7 */
[C---:B------:R-:W-:Y:S01]  /*17040*/  HMMA.16816.F32 R140, R24.reuse, R30, R140 ;  /* 0x0000001e188c723c */ /* 0x040fe2000000188c */
[----:B------:R-:W4:Y:S03]  /*17050*/  LDSM.16.MT88.4 R28, [R235+0xb800] ;  /* 0x00b80000eb1c783b */ /* 0x000f260000004200 */
[----:B------:R-:W-:Y:S03]  /*17060*/  FADD.FTZ R193, R193, R170 ;  /* 0x000000aac1c17221 */ /* 0x000fe60000010000 */
[----:B------:R-:W5:Y:S01]  /*17070*/  MUFU.EX2 R153, R153 ;  /* 0x0000009900997308 */ /* 0x000f620000000800 */
[C---:B-1----:R-:W-:Y:S01]  /*17080*/  HMMA.16816.F32 R144, R24.reuse, R148, R144 ;  /* 0x000000941890723c */ /* 0x042fe20000001890 */
[----:B------:R-:W-:Y:S07]  /*17090*/  LDSM.16.MT88.4 R40, [R233+0xc000] ;  /* 0x00c00000e928783b */ /* 0x000fee0000004200 */
[----:B------:R-:W-:Y:S01]  /*170a0*/  HMMA.16816.F32 R20, R24, R150, R20 ;  /* 0x000000961814723c */ /* 0x000fe20000001814 */
[----:B------:R-:W-:Y:S01]  /*170b0*/  MUFU.EX2 R155, R155 ;  /* 0x0000009b009b7308 */ /* 0x000fe20000000800 */
[----:B------:R-:W1:Y:S05]  /*170c0*/  LDSM.16.MT88.4 R148, [R233+0xb800] ;  /* 0x00b80000e994783b */ /* 0x000e6a0000004200 */
[----:B------:R-:W-:Y:S02]  /*170d0*/  F2FP.PACK_AB R24, R195, R192 ;  /* 0x000000c0c318723e */ /* 0x000fe400000000ff */
[----:B---3--:R-:W-:Y:S02]  /*170e0*/  F2FP.PACK_AB R25, R173, R172 ;  /* 0x000000acad19723e */ /* 0x008fe400000000ff */
[----:B------:R-:W3:Y:S01]  /*170f0*/  MUFU.EX2 R154, R154 ;  /* 0x0000009a009a7308 */ /* 0x000ee20000000800 */
[----:B--2---:R-:W-:Y:S01]  /*17100*/  F2FP.PACK_AB R26, R161, R160 ;  /* 0x000000a0a11a723e */ /* 0x004fe200000000ff */
[----:B------:R-:W-:Y:S01]  /*17110*/  FADD.FTZ R172, R172, R193 ;  /* 0x000000c1acac7221 */ /* 0x000fe20000010000 */
[----:B-----5:R-:W-:Y:S03]  /*17120*/  F2FP.PACK_AB R27, R153, R152 ;  /* 0x00000098991b723e */ /* 0x020fe600000000ff */
[----:B------:R-:W-:Y:S04]  /*17130*/  FADD.FTZ R173, R173, R172 ;  /* 0x000000acadad7221 */ /* 0x000fe80000010000 */
[----:B------:R-:W-:Y:S01]  /*17140*/  MUFU.EX2 R156, R156 ;  /* 0x0000009c009c7308 */ /* 0x000fe20000000800 */
[C---:B------:R-:W-:Y:S03]  /*17150*/  HMMA.16816.F32 R8, R24.reuse, R32, R8 ;  /* 0x000000201808723c */ /* 0x040fe60000001808 */
[----:B------:R-:W-:Y:S04]  /*17160*/  FADD.FTZ R152, R152, R173 ;  /* 0x000000ad98987221 */ /* 0x000fe80000010000 */
[----:B------:R-:W-:Y:S01]  /*17170*/  FADD.FTZ R153, R153, R152 ;  /* 0x0000009899997221 */ /* 0x000fe20000010000 */
[C---:B------:R-:W-:Y:S01]  /*17180*/  HMMA.16816.F32 R12, R24.reuse, R34, R12 ;  /* 0x00000022180c723c */ /* 0x040fe2000000180c */
[----:B------:R-:W2:Y:S01]  /*17190*/  MUFU.EX2 R157, R157 ;  /* 0x0000009d009d7308 */ /* 0x000ea20000000800 */
[----:B------:R-:W5:Y:S06]  /*171a0*/  LDSM.16.MT88.4 R32, [R237+0xc000] ;  /* 0x00c00000ed20783b */ /* 0x000f6c0000004200 */
[C---:B----4-:R-:W-:Y:S03]  /*171b0*/  HMMA.16816.F32 R132, R24.reuse, R28, R132 ;  /* 0x0000001c1884723c */ /* 0x050fe60000001884 */
[----:B------:R-:W-:Y:S05]  /*171c0*/  MUFU.EX2 R158, R158 ;  /* 0x0000009e009e7308 */ /* 0x000fea0000000800 */
[C---:B------:R-:W-:Y:S01]  /*171d0*/  HMMA.16816.F32 R136, R24.reuse, R30, R136 ;  /* 0x0000001e1888723c */ /* 0x040fe20000001888 */
[----:B------:R-:W4:Y:S04]  /*171e0*/  LDSM.16.MT88.4 R28, [R235+0xc000] ;  /* 0x00c00000eb1c783b */ /* 0x000f280000004200 */
[----:B------:R-:W2:Y:S03]  /*171f0*/  MUFU.EX2 R159, R159 ;  /* 0x0000009f009f7308 */ /* 0x000ea60000000800 */
[C---:B------:R-:W-:Y:S07]  /*17200*/  HMMA.16816.F32 R16, R24.reuse, R36, R16 ;  /* 0x000000241810723c */ /* 0x040fee0000001810 */
[----:B------:R-:W-:Y:S01]  /*17210*/  MUFU.EX2 R162, R162 ;  /* 0x000000a200a27308 */ /* 0x000fe20000000800 */
[C---:B------:R-:W-:Y:S01]  /*17220*/  HMMA.16816.F32 R140, R24.reuse, R38, R140 ;  /* 0x00000026188c723c */ /* 0x040fe2000000188c */
[----:B------:R-:W4:Y:S07]  /*17230*/  LDSM.16.MT88.4 R36, [R234+0xc000] ;  /* 0x00c00000ea24783b */ /* 0x000f2e0000004200 */
[C---:B-1----:R-:W-:Y:S01]  /*17240*/  HMMA.16816.F32 R144, R24.reuse, R148, R144 ;  /* 0x000000941890723c */ /* 0x042fe20000001890 */
[----:B------:R-:W1:Y:S06]  /*17250*/  MUFU.EX2 R163, R163 ;  /* 0x000000a300a37308 */ /* 0x000e6c0000000800 */
[--C-:B------:R-:W-:Y:S01]  /*17260*/  FFMA.FTZ R149, R60, c[0x0][0x23c], -R167.reuse ;  /* 0x00008f003c957a23 */ /* 0x100fe200000108a7 */
[----:B------:R-:W-:Y:S03]  /*17270*/  HMMA.16816.F32 R20, R24, R150, R20 ;  /* 0x000000961814723c */ /* 0x000fe60000001814 */
[----:B------:R-:W-:Y:S01]  /*17280*/  MUFU.EX2 R44, R44 ;  /* 0x0000002c002c7308 */ /* 0x000fe20000000800 */
[----:B------:R-:W-:Y:S02]  /*17290*/  FFMA.FTZ R60, R61, c[0x0][0x23c], -R167 ;  /* 0x00008f003d3c7a23 */ /* 0x000fe400000108a7 */
[--C-:B------:R-:W-:Y:S01]  /*172a0*/  FFMA.FTZ R61, R62, c[0x0][0x23c], -R5.reuse ;  /* 0x00008f003e3d7a23 */ /* 0x100fe20000010805 */
[----:B---3--:R-:W-:Y:S01]  /*172b0*/  F2FP.PACK_AB R24, R154, R155 ;  /* 0x0000009b9a18723e */ /* 0x008fe200000000ff */
[----:B------:R-:W-:Y:S01]  /*172c0*/  FFMA.FTZ R62, R63, c[0x0][0x23c], -R5 ;  /* 0x00008f003f3e7a23 */ /* 0x000fe20000010805 */
[----:B--2---:R-:W-:Y:S03]  /*172d0*/  F2FP.PACK_AB R25, R157, R156 ;  /* 0x0000009c9d19723e */ /* 0x004fe600000000ff */
[----:B------:R-:W-:Y:S01]  /*172e0*/  F2FP.PACK_AB R26, R159, R158 ;  /* 0x0000009e9f1a723e */ /* 0x000fe200000000ff */
[----:B------:R-:W2:Y:S01]  /*172f0*/  MUFU.EX2 R45, R45 ;  /* 0x0000002d002d7308 */ /* 0x000ea20000000800 */
[----:B------:R-:W-:Y:S02]  /*17300*/  FADD.FTZ R156, R156, R153 ;  /* 0x000000999c9c7221 */ /* 0x000fe40000010000 */
[----:B------:R-:W-:Y:S01]  /*17310*/  FFMA.FTZ R63, R65, c[0x0][0x23c], -R167 ;  /* 0x00008f00413f7a23 */ /* 0x000fe200000108a7 */
[----:B-1----:R-:W-:Y:S01]  /*17320*/  F2FP.PACK_AB R27, R163, R162 ;  /* 0x000000a2a31b723e */ /* 0x002fe200000000ff */
[----:B------:R-:W-:Y:S02]  /*17330*/  FADD.FTZ R157, R157, R156 ;  /* 0x0000009c9d9d7221 */ /* 0x000fe40000010000 */
[----:B------:R-:W-:Y:S02]  /*17340*/  FFMA.FTZ R65, R67, c[0x0][0x23c], -R5 ;  /* 0x00008f0043417a23 */ /* 0x000fe40000010805 */
[----:B------:R-:W-:Y:S01]  /*17350*/  FADD.FTZ R162, R162, R157 ;  /* 0x0000009da2a27221 */ /* 0x000fe20000010000 */
[----:B------:R-:W-:Y:S01]  /*17360*/  MUFU.EX2 R46, R46 ;  /* 0x0000002e002e7308 */ /* 0x000fe20000000800 */
[C---:B-----5:R-:W-:Y:S03]  /*17370*/  HMMA.16816.F32 R8, R24.reuse, R32, R8 ;  /* 0x000000201808723c */ /* 0x060fe60000001808 */
[----:B------:R-:W-:Y:S02]  /*17380*/  FADD.FTZ R163, R163, R162 ;  /* 0x000000a2a3a37221 */ /* 0x000fe40000010000 */
[--C-:B------:R-:W-:Y:S02]  /*17390*/  FFMA.FTZ R67, R68, c[0x0][0x23c], -R167.reuse ;  /* 0x00008f0044437a23 */ /* 0x100fe400000108a7 */
[----:B------:R-:W-:Y:S01]  /*173a0*/  FFMA.FTZ R68, R69, c[0x0][0x23c], -R167 ;  /* 0x00008f0045447a23 */ /* 0x000fe200000108a7 */
[C---:B------:R-:W-:Y:S01]  /*173b0*/  HMMA.16816.F32 R12, R24.reuse, R34, R12 ;  /* 0x00000022180c723c */ /* 0x040fe2000000180c */
[----:B------:R-:W1:Y:S01]  /*173c0*/  MUFU.EX2 R47, R47 ;  /* 0x0000002f002f7308 */ /* 0x000e620000000800 */
[----:B------:R-:W-:Y:S02]  /*173d0*/  LDSM.16.MT88.4 R32, [R235+0xc800] ;  /* 0x00c80000eb20783b */ /* 0x000fe40000004200 */
[--C-:B------:R-:W-:Y:S02]  /*173e0*/  FFMA.FTZ R69, R70, c[0x0][0x23c], -R5.reuse ;  /* 0x00008f0046457a23 */ /* 0x100fe40000010805 */
[----:B------:R-:W-:Y:S02]  /*173f0*/  FFMA.FTZ R70, R71, c[0x0][0x23c], -R5 ;  /* 0x00008f0047467a23 */ /* 0x000fe40000010805 */
[C---:B----4-:R-:W-:Y:S03]  /*17400*/  HMMA.16816.F32 R132, R24.reuse, R28, R132 ;  /* 0x0000001c1884723c */ /* 0x050fe60000001884 */
[----:B------:R-:W-:Y:S01]  /*17410*/  MUFU.EX2 R48, R48 ;  /* 0x0000003000307308 */ /* 0x000fe20000000800 */
[--C-:B------:R-:W-:Y:S02]  /*17420*/  FFMA.FTZ R148, R72, c[0x0][0x23c], -R167.reuse ;  /* 0x00008f0048947a23 */ /* 0x100fe400000108a7 */
[----:B------:R-:W-:Y:S02]  /*17430*/  FFMA.FTZ R71, R73, c[0x0][0x23c], -R167 ;  /* 0x00008f0049477a23 */ /* 0x000fe400000108a7 */
[C---:B------:R-:W-:Y:S01]  /*17440*/  HMMA.16816.F32 R136, R24.reuse, R30, R136 ;  /* 0x0000001e1888723c */ /* 0x040fe20000001888 */
[----:B------:R-:W3:Y:S03]  /*17450*/  LDSM.16.MT88.4 R28, [R237+0xc800] ;  /* 0x00c80000ed1c783b */ /* 0x000ee60000004200 */
[--C-:B------:R-:W-:Y:S01]  /*17460*/  FFMA.FTZ R72, R74, c[0x0][0x23c], -R5.reuse ;  /* 0x00008f004a487a23 */ /* 0x100fe20000010805 */
[----:B------:R-:W4:Y:S01]  /*17470*/  MUFU.EX2 R49, R49 ;  /* 0x0000003100317308 */ /* 0x000f220000000800 */
[----:B------:R-:W-:Y:S02]  /*17480*/  FFMA.FTZ R73, R75, c[0x0][0x23c], -R5 ;  /* 0x00008f004b497a23 */ /* 0x000fe40000010805 */
[C---:B------:R-:W-:Y:S04]  /*17490*/  HMMA.16816.F32 R16, R24.reuse, R36, R16 ;  /* 0x000000241810723c */ /* 0x040fe80000001810 */
[--C-:B------:R-:W-:Y:S02]  /*174a0*/  FFMA.FTZ R74, R76, c[0x0][0x23c], -R167.reuse ;  /* 0x00008f004c4a7a23 */ /* 0x100fe400000108a7 */
[----:B------:R-:W-:Y:S01]  /*174b0*/  FFMA.FTZ R75, R77, c[0x0][0x23c], -R167 ;  /* 0x00008f004d4b7a23 */ /* 0x000fe200000108a7 */
[----:B------:R-:W-:Y:S01]  /*174c0*/  MUFU.EX2 R50, R50 ;  /* 0x0000003200327308 */ /* 0x000fe20000000800 */
[C---:B------:R-:W-:Y:S01]  /*174d0*/  HMMA.16816.F32 R140, R24.reuse, R38, R140 ;  /* 0x00000026188c723c */ /* 0x040fe2000000188c */
[----:B------:R-:W5:Y:S03]  /*174e0*/  LDSM.16.MT88.4 R36, [R234+0xc800] ;  /* 0x00c80000ea24783b */ /* 0x000f660000004200 */
[--C-:B------:R-:W-:Y:S02]  /*174f0*/  FFMA.FTZ R76, R78, c[0x0][0x23c], -R5.reuse ;  /* 0x00008f004e4c7a23 */ /* 0x100fe40000010805 */
[----:B------:R-:W-:Y:S02]  /*17500*/  FFMA.FTZ R77, R79, c[0x0][0x23c], -R5 ;  /* 0x00008f004f4d7a23 */ /* 0x000fe40000010805 */
[C---:B------:R-:W-:Y:S01]  /*17510*/  HMMA.16816.F32 R144, R24.reuse, R40, R144 ;  /* 0x000000281890723c */ /* 0x040fe20000001890 */
[----:B------:R-:W3:Y:S03]  /*17520*/  MUFU.EX2 R51, R51 ;  /* 0x0000003300337308 */ /* 0x000ee60000000800 */
[--C-:B------:R-:W-:Y:S02]  /*17530*/  FFMA.FTZ R78, R80, c[0x0][0x23c], -R167.reuse ;  /* 0x00008f00504e7a23 */ /* 0x100fe400000108a7 */
[----:B------:R-:W-:Y:S02]  /*17540*/  FFMA.FTZ R79, R81, c[0x0][0x23c], -R167 ;  /* 0x00008f00514f7a23 */ /* 0x000fe400000108a7 */
[----:B------:R-:W-:Y:S01]  /*17550*/  HMMA.16816.F32 R20, R24, R42, R20 ;  /* 0x0000002a1814723c */ /* 0x000fe20000001814 */
[----:B------:R-:W5:Y:S02]  /*17560*/  LDSM.16.MT88.4 R40, [R233+0xc800] ;  /* 0x00c80000e928783b */ /* 0x000f640000004200 */
[----:B------:R-:W-:Y:S01]  /*17570*/  MUFU.EX2 R52, R52 ;  /* 0x0000003400347308 */ /* 0x000fe20000000800 */
[--C-:B------:R-:W-:Y:S02]  /*17580*/  FFMA.FTZ R80, R82, c[0x0][0x23c], -R5.reuse ;  /* 0x00008f0052507a23 */ /* 0x100fe40000010805 */
[----:B------:R-:W-:Y:S01]  /*17590*/  FFMA.FTZ R81, R83, c[0x0][0x23c], -R5 ;  /* 0x00008f0053517a23 */ /* 0x000fe20000010805 */
[----:B--2---:R-:W-:Y:S01]  /*175a0*/  F2FP.PACK_AB R24, R45, R44 ;  /* 0x0000002c2d18723e */ /* 0x004fe200000000ff */
[----:B------:R-:W-:Y:S01]  /*175b0*/  FFMA.FTZ R83, R85, c[0x0][0x23c], -R167 ;  /* 0x00008f0055537a23 */ /* 0x000fe200000108a7 */
[----:B-1----:R-:W-:Y:S03]  /*175c0*/  F2FP.PACK_AB R25, R47, R46 ;  /* 0x0000002e2f19723e */ /* 0x002fe600000000ff */
[----:B----4-:R-:W-:Y:S01]  /*175d0*/  F2FP.PACK_AB R26, R49, R48 ;  /* 0x00000030311a723e */ /* 0x010fe200000000ff */
[----:B------:R-:W1:Y:S01]  /*175e0*/  MUFU.EX2 R53, R53 ;  /* 0x0000003500357308 */ /* 0x000e620000000800 */
[----:B------:R-:W-:Y:S02]  /*175f0*/  FADD.FTZ R46, R46, R163 ;  /* 0x000000a32e2e7221 */ /* 0x000fe40000010000 */
[----:B------:R-:W-:Y:S01]  /*17600*/  FFMA.FTZ R82, R84, c[0x0][0x23c], -R167 ;  /* 0x00008f0054527a23 */ /* 0x000fe200000108a7 */
[----:B---3--:R-:W-:Y:S01]  /*17610*/  F2FP.PACK_AB R27, R51, R50 ;  /* 0x00000032331b723e */ /* 0x008fe200000000ff */
[--C-:B------:R-:W-:Y:S02]  /*17620*/  FFMA.FTZ R84, R86, c[0x0][0x23c], -R5.reuse ;  /* 0x00008f0056547a23 */ /* 0x100fe40000010805 */
[----:B------:R-:W-:Y:S02]  /*17630*/  FFMA.FTZ R85, R87, c[0x0][0x23c], -R5 ;  /* 0x00008f0057557a23 */ /* 0x000fe40000010805 */
[--C-:B------:R-:W-:Y:S01]  /*17640*/  FFMA.FTZ R87, R88, c[0x0][0x23c], -R167.reuse ;  /* 0x00008f0058577a23 */ /* 0x100fe200000108a7 */
[----:B------:R-:W-:Y:S01]  /*17650*/  MUFU.EX2 R54, R54 ;  /* 0x0000003600367308 */ /* 0x000fe20000000800 */
[C---:B------:R-:W-:Y:S03]  /*17660*/  HMMA.16816.F32 R8, R24.reuse, R28, R8 ;  /* 0x0000001c1808723c */ /* 0x040fe60000001808 */
[----:B------:R-:W-:Y:S02]  /*17670*/  FFMA.FTZ R86, R89, c[0x0][0x23c], -R167 ;  /* 0x00008f0059567a23 */ /* 0x000fe400000108a7 */
[--C-:B------:R-:W-:Y:S02]  /*17680*/  FFMA.FTZ R88, R90, c[0x0][0x23c], -R5.reuse ;  /* 0x00008f005a587a23 */ /* 0x100fe40000010805 */
[----:B------:R-:W-:Y:S01]  /*17690*/  FFMA.FTZ R89, R91, c[0x0][0x23c], -R5 ;  /* 0x00008f005b597a23 */ /* 0x000fe20000010805 */
[C---:B------:R-:W-:Y:S01]  /*176a0*/  HMMA.16816.F32 R12, R24.reuse, R30, R12 ;  /* 0x0000001e180c723c */ /* 0x040fe2000000180c */
[----:B------:R-:W2:Y:S01]  /*176b0*/  MUFU.EX2 R55, R55 ;  /* 0x0000003700377308 */ /* 0x000ea20000000800 */
[----:B------:R-:W3:Y:S02]  /*176c0*/  LDSM.16.MT88.4 R28, [R237+0xd000] ;  /* 0x00d00000ed1c783b */ /* 0x000ee40000004200 */
[--C-:B------:R-:W-:Y:S02]  /*176d0*/  FFMA.FTZ R90, R92, c[0x0][0x23c], -R167.reuse ;  /* 0x00008f005c5a7a23 */ /* 0x100fe400000108a7 */
[----:B------:R-:W-:Y:S02]  /*176e0*/  FFMA.FTZ R91, R93, c[0x0][0x23c], -R167 ;  /* 0x00008f005d5b7a23 */ /* 0x000fe400000108a7 */
[C---:B------:R-:W-:Y:S03]  /*176f0*/  HMMA.16816.F32 R132, R24.reuse, R32, R132 ;  /* 0x000000201884723c */ /* 0x040fe60000001884 */
[----:B------:R-:W-:Y:S01]  /*17700*/  MUFU.EX2 R56, R56 ;  /* 0x0000003800387308 */ /* 0x000fe20000000800 */
[----:B------:R-:W-:Y:S02]  /*17710*/  FFMA.FTZ R92, R94, c[0x0][0x23c], -R5 ;  /* 0x00008f005e5c7a23 */ /* 0x000fe40000010805 */
[--C-:B------:R-:W-:Y:S02]  /*17720*/  FFMA.FTZ R93, R96, c[0x0][0x23c], -R167.reuse ;  /* 0x00008f00605d7a23 */ /* 0x100fe400000108a7 */
[C---:B------:R-:W-:Y:S01]  /*17730*/  HMMA.16816.F32 R136, R24.reuse, R34, R136 ;  /* 0x000000221888723c */ /* 0x040fe20000001888 */
[----:B------:R-:W4:Y:S03]  /*17740*/  LDSM.16.MT88.4 R32, [R235+0xd000] ;  /* 0x00d00000eb20783b */ /* 0x000f260000004200 */
[----:B------:R-:W-:Y:S01]  /*17750*/  FFMA.FTZ R94, R97, c[0x0][0x23c], -R167 ;  /* 0x00008f00615e7a23 */ /* 0x000fe200000108a7 */
[----:B------:R-:W1:Y:S01]  /*17760*/  MUFU.EX2 R57, R57 ;  /* 0x0000003900397308 */ /* 0x000e620000000800 */
[--C-:B------:R-:W-:Y:S02]  /*17770*/  FFMA.FTZ R96, R98, c[0x0][0x23c], -R5.reuse ;  /* 0x00008f0062607a23 */ /* 0x100fe40000010805 */
[C---:B-----5:R-:W-:Y:S04]  /*17780*/  HMMA.16816.F32 R16, R24.reuse, R36, R16 ;  /* 0x000000241810723c */ /* 0x060fe80000001810 */
[----:B------:R-:W-:Y:S02]  /*17790*/  FFMA.FTZ R97, R99, c[0x0][0x23c], -R5 ;  /* 0x00008f0063617a23 */ /* 0x000fe40000010805 */
[--C-:B------:R-:W-:Y:S01]  /*177a0*/  FFMA.FTZ R98, R100, c[0x0][0x23c], -R167.reuse ;  /* 0x00008f0064627a23 */ /* 0x100fe200000108a7 */
[----:B------:R-:W-:Y:S01]  /*177b0*/  MUFU.EX2 R58, R58 ;  /* 0x0000003a003a7308 */ /* 0x000fe20000000800 */
[C---:B------:R-:W-:Y:S01]  /*177c0*/  HMMA.16816.F32 R140, R24.reuse, R38, R140 ;  /* 0x00000026188c723c */ /* 0x040fe2000000188c */
[----:B------:R-:W5:Y:S03]  /*177d0*/  LDSM.16.MT88.4 R36, [R234+0xd000] ;  /* 0x00d00000ea24783b */ /* 0x000f660000004200 */
[----:B------:R-:W-:Y:S02]  /*177e0*/  FFMA.FTZ R99, R101, c[0x0][0x23c], -R167 ;  /* 0x00008f0065637a23 */ /* 0x000fe400000108a7 */
[--C-:B------:R-:W-:Y:S02]  /*177f0*/  FFMA.FTZ R100, R102, c[0x0][0x23c], -R5.reuse ;  /* 0x00008f0066647a23 */ /* 0x100fe40000010805 */
[C---:B------:R-:W-:Y:S01]  /*17800*/  HMMA.16816.F32 R144, R24.reuse, R40, R144 ;  /* 0x000000281890723c */ /* 0x040fe20000001890 */
[----:B------:R-:W3:Y:S03]  /*17810*/  MUFU.EX2 R59, R59 ;  /* 0x0000003b003b7308 */ /* 0x000ee60000000800 */
[----:B------:R-:W-:Y:S02]  /*17820*/  FFMA.FTZ R101, R103, c[0x0][0x23c], -R5 ;  /* 0x00008f0067657a23 */ /* 0x000fe40000010805 */
[--C-:B------:R-:W-:Y:S02]  /*17830*/  FFMA.FTZ R102, R104, c[0x0][0x23c], -R167.reuse ;  /* 0x00008f0068667a23 */ /* 0x100fe400000108a7 */
[----:B------:R-:W-:Y:S01]  /*17840*/  HMMA.16816.F32 R20, R24, R42, R20 ;  /* 0x0000002a1814723c */ /* 0x000fe20000001814 */
[----:B------:R-:W5:Y:S02]  /*17850*/  LDSM.16.MT88.4 R40, [R233+0xd000] ;  /* 0x00d00000e928783b */ /* 0x000f640000004200 */
[----:B------:R-:W-:Y:S01]  /*17860*/  MUFU.EX2 R149, R149 ;  /* 0x0000009500957308 */ /* 0x000fe20000000800 */
[----:B------:R-:W-:Y:S02]  /*17870*/  FFMA.FTZ R103, R105, c[0x0][0x23c], -R167 ;  /* 0x00008f0069677a23 */ /* 0x000fe400000108a7 */
[--C-:B------:R-:W-:Y:S01]  /*17880*/  FFMA.FTZ R104, R106, c[0x0][0x23c], -R5.reuse ;  /* 0x00008f006a687a23 */ /* 0x100fe20000010805 */
[----:B-1----:R-:W-:Y:S01]  /*17890*/  F2FP.PACK_AB R24, R53, R52 ;  /* 0x000000343518723e */ /* 0x002fe200000000ff */
[----:B------:R-:W-:Y:S01]  /*178a0*/  FFMA.FTZ R105, R107, c[0x0][0x23c], -R5 ;  /* 0x00008f006b697a23 */ /* 0x000fe20000010805 */
[----:B--2---:R-:W-:Y:S03]  /*178b0*/  F2FP.PACK_AB R25, R55, R54 ;  /* 0x000000363719723e */ /* 0x004fe600000000ff */
[----:B------:R-:W-:Y:S01]  /*178c0*/  F2FP.PACK_AB R26, R57, R56 ;  /* 0x00000038391a723e */ /* 0x000fe200000000ff */
[----:B------:R-:W1:Y:S01]  /*178d0*/  MUFU.EX2 R60, R60 ;  /* 0x0000003c003c7308 */ /* 0x000e620000000800 */
[----:B------:R-:W-:Y:S02]  /*178e0*/  FFMA.FTZ R107, R109, c[0x0][0x23c], -R167 ;  /* 0x00008f006d6b7a23 */ /* 0x000fe400000108a7 */
[----:B------:R-:W-:Y:S01]  /*178f0*/  FFMA.FTZ R109, R114, c[0x0][0x23c], -R5 ;  /* 0x00008f00726d7a23 */ /* 0x000fe20000010805 */
[----:B---3--:R-:W-:Y:S01]  /*17900*/  F2FP.PACK_AB R27, R59, R58 ;  /* 0x0000003a3b1b723e */ /* 0x008fe200000000ff */
[----:B------:R-:W-:Y:S02]  /*17910*/  FFMA.FTZ R106, R108, c[0x0][0x23c], -R167 ;  /* 0x00008f006c6a7a23 */ /* 0x000fe400000108a7 */
[--C-:B------:R-:W-:Y:S02]  /*17920*/  FFMA.FTZ R108, R110, c[0x0][0x23c], -R5.reuse ;  /* 0x00008f006e6c7a23 */ /* 0x100fe40000010805 */
[----:B------:R-:W-:Y:S01]  /*17930*/  FFMA.FTZ R110, R115, c[0x0][0x23c], -R5 ;  /* 0x00008f00736e7a23 */ /* 0x000fe20000010805 */
[----:B------:R-:W-:Y:S01]  /*17940*/  MUFU.EX2 R61, R61 ;  /* 0x0000003d003d7308 */ /* 0x000fe20000000800 */
[C---:B------:R-:W-:Y:S03]  /*17950*/  HMMA.16816.F32 R8, R24.reuse, R28, R8 ;  /* 0x0000001c1808723c */ /* 0x040fe60000001808 */
[----:B------:R-:W-:Y:S02]  /*17960*/  FADD.FTZ R47, R47, R46 ;  /* 0x0000002e2f2f7221 */ /* 0x000fe40000010000 */
[----:B------:R-:W-:Y:S02]  /*17970*/  FFMA.FTZ R46, R124, c[0x0][0x23c], -R167 ;  /* 0x00008f007c2e7a23 */ /* 0x000fe400000108a7 */
[----:B------:R-:W-:Y:S01]  /*17980*/  FADD.FTZ R50, R50, R47 ;  /* 0x0000002f32327221 */ /* 0x000fe20000010000 */
[C---:B------:R-:W-:Y:S01]  /*17990*/  HMMA.16816.F32 R12, R24.reuse, R30, R12 ;  /* 0x0000001e180c723c */ /* 0x040fe2000000180c */
[----:B------:R-:W2:Y:S01]  /*179a0*/  MUFU.EX2 R62, R62 ;  /* 0x0000003e003e7308 */ /* 0x000ea20000000800 */
[----:B------:R-:W3:Y:S02]  /*179b0*/  LDSM.16.MT88.4 R28, [R237+0xd800] ;  /* 0x00d80000ed1c783b */ /* 0x000ee40000004200 */
[--C-:B------:R-:W-:Y:S02]  /*179c0*/  FFMA.FTZ R47, R125, c[0x0][0x23c], -R167.reuse ;  /* 0x00008f007d2f7a23 */ /* 0x100fe400000108a7 */
[----:B------:R-:W-:Y:S02]  /*179d0*/  FADD.FTZ R51, R51, R50 ;  /* 0x0000003233337221 */ /* 0x000fe40000010000 */
[C---:B----4-:R-:W-:Y:S03]  /*179e0*/  HMMA.16816.F32 R132, R24.reuse, R32, R132 ;  /* 0x000000201884723c */ /* 0x050fe60000001884 */
[----:B------:R-:W-:Y:S01]  /*179f0*/  MUFU.EX2 R64, R64 ;  /* 0x0000004000407308 */ /* 0x000fe20000000800 */
[----:B------:R-:W-:Y:S02]  /*17a00*/  FFMA.FTZ R50, R128, c[0x0][0x23c], -R167 ;  /* 0x00008f0080327a23 */ /* 0x000fe400000108a7 */
[----:B------:R-:W-:Y:S02]  /*17a10*/  FADD.FTZ R54, R54, R51 ;  /* 0x0000003336367221 */ /* 0x000fe40000010000 */
[C---:B------:R-:W-:Y:S01]  /*17a20*/  HMMA.16816.F32 R136, R24.reuse, R34, R136 ;  /* 0x000000221888723c */ /* 0x040fe20000001888 */
[----:B------:R-:W4:Y:S03]  /*17a30*/  LDSM.16.MT88.4 R32, [R235+0xd800] ;  /* 0x00d80000eb20783b */ /* 0x000f260000004200 */
[----:B------:R-:W-:Y:S01]  /*17a40*/  FADD.FTZ R55, R55, R54 ;  /* 0x0000003637377221 */ /* 0x000fe20000010000 */
[----:B------:R-:W1:Y:S03]  /*17a50*/  MUFU.EX2 R63, R63 ;  /* 0x0000003f003f7308 */ /* 0x000e660000000800 */
[C---:B-----5:R-:W-:Y:S04]  /*17a60*/  HMMA.16816.F32 R16, R24.reuse, R36, R16 ;  /* 0x000000241810723c */ /* 0x060fe80000001810 */
[----:B------:R-:W-:Y:S03]  /*17a70*/  FADD.FTZ R58, R58, R55 ;  /* 0x000000373a3a7221 */ /* 0x000fe60000010000 */
[----:B------:R-:W-:Y:S01]  /*17a80*/  MUFU.EX2 R66, R66 ;  /* 0x0000004200427308 */ /* 0x000fe20000000800 */
[C---:B------:R-:W-:Y:S01]  /*17a90*/  HMMA.16816.F32 R140, R24.reuse, R38, R140 ;  /* 0x00000026188c723c */ /* 0x040fe2000000188c */
[----:B------:R-:W5:Y:S03]  /*17aa0*/  LDSM.16.MT88.4 R36, [R234+0xd800] ;  /* 0x00d80000ea24783b */ /* 0x000f660000004200 */
[----:B------:R-:W-:Y:S04]  /*17ab0*/  FADD.FTZ R58, R59, R58 ;  /* 0x0000003a3b3a7221 */ /* 0x000fe80000010000 */
[C---:B------:R-:W-:Y:S01]  /*17ac0*/  HMMA.16816.F32 R144, R24.reuse, R40, R144 ;  /* 0x000000281890723c */ /* 0x040fe20000001890 */
[----:B------:R-:W3:Y:S07]  /*17ad0*/  MUFU.EX2 R65, R65 ;  /* 0x0000004100417308 */ /* 0x000eee0000000800 */
[----:B------:R-:W-:Y:S01]  /*17ae0*/  HMMA.16816.F32 R20, R24, R42, R20 ;  /* 0x0000002a1814723c */ /* 0x000fe20000001814 */
[----:B------:R-:W5:Y:S02]  /*17af0*/  LDSM.16.MT88.4 R40, [R233+0xd800] ;  /* 0x00d80000e928783b */ /* 0x000f640000004200 */
[----:B------:R-:W-:Y:S04]  /*17b00*/  MUFU.EX2 R67, R67 ;  /* 0x0000004300437308 */ /* 0x000fe80000000800 */
[----:B-1----:R-:W-:Y:S02]  /*17b10*/  F2FP.PACK_AB R24, R60, R149 ;  /* 0x000000953c18723e */ /* 0x002fe400000000ff */
[C---:B--2---:R-:W-:Y:S03]  /*17b20*/  F2FP.PACK_AB R25, R62.reuse, R61 ;  /* 0x0000003d3e19723e */ /* 0x044fe600000000ff */
[----:B------:R-:W-:Y:S01]  /*17b30*/  F2FP.PACK_AB R26, R63, R64 ;  /* 0x000000403f1a723e */ /* 0x000fe200000000ff */
[----:B------:R-:W-:Y:S01]  /*17b40*/  MUFU.EX2 R68, R68 ;  /* 0x0000004400447308 */ /* 0x000fe20000000800 */
[----:B------:R-:W-:Y:S01]  /*17b50*/  FADD.FTZ R61, R61, R58 ;  /* 0x0000003a3d3d7221 */ /* 0x000fe20000010000 */
[C---:B---3--:R-:W-:Y:S03]  /*17b60*/  F2FP.PACK_AB R27, R65.reuse, R66 ;  /* 0x00000042411b723e */ /* 0x048fe600000000ff */
[----:B------:R-:W-:Y:S04]  /*17b70*/  FADD.FTZ R61, R62, R61 ;  /* 0x0000003d3e3d7221 */ /* 0x000fe80000010000 */
[----:B------:R-:W-:Y:S01]  /*17b80*/  FADD.FTZ R66, R66, R61 ;  /* 0x0000003d42427221 */ /* 0x000fe20000010000 */
[----:B------:R-:W1:Y:S01]  /*17b90*/  MUFU.EX2 R69, R69 ;  /* 0x0000004500457308 */ /* 0x000e620000000800 */
[C---:B------:R-:W-:Y:S03]  /*17ba0*/  HMMA.16816.F32 R8, R24.reuse, R28, R8 ;  /* 0x0000001c1808723c */ /* 0x040fe60000001808 */
[----:B------:R-:W-:Y:S05]  /*17bb0*/  FADD.FTZ R66, R65, R66 ;  /* 0x0000004241427221 */ /* 0x000fea0000010000 */
[C---:B------:R-:W-:Y:S01]  /*17bc0*/  HMMA.16816.F32 R12, R24.reuse, R30, R12 ;  /* 0x0000001e180c723c */ /* 0x040fe2000000180c */
[----:B------:R-:W2:Y:S01]  /*17bd0*/  MUFU.EX2 R70, R70 ;  /* 0x0000004600467308 */ /* 0x000ea20000000800 */
[----:B------:R-:W3:Y:S06]  /*17be0*/  LDSM.16.MT88.4 R28, [R237+0xe000] ;  /* 0x00e00000ed1c783b */ /* 0x000eec0000004200 */
[C---:B----4-:R-:W-:Y:S03]  /*17bf0*/  HMMA.16816.F32 R132, R24.reuse, R32, R132 ;  /* 0x000000201884723c */ /* 0x050fe60000001884 */
[----:B------:R-:W-:Y:S01]  /*17c00*/  MUFU.EX2 R148, R148 ;  /* 0x0000009400947308 */ /* 0x000fe20000000800 */
[----:B-1----:R-:W-:Y:S04]  /*17c10*/  FADD.FTZ R51, R69, R66 ;  /* 0x0000004245337221 */ /* 0x002fe80000010000 */
[C---:B------:R-:W-:Y:S01]  /*17c20*/  HMMA.16816.F32 R136, R24.reuse, R34, R136 ;  /* 0x000000221888723c */ /* 0x040fe20000001888 */
[----:B------:R-:W1:Y:S04]  /*17c30*/  LDSM.16.MT88.4 R32, [R235+0xe000] ;  /* 0x00e00000eb20783b */ /* 0x000e680000004200 */
[----:B------:R-:W4:Y:S03]  /*17c40*/  MUFU.EX2 R71, R71 ;  /* 0x0000004700477308 */ /* 0x000f260000000800 */
[C---:B-----5:R-:W-:Y:S04]  /*17c50*/  HMMA.16816.F32 R16, R24.reuse, R36, R16 ;  /* 0x000000241810723c */ /* 0x060fe80000001810 */
[----:B--2---:R-:W-:Y:S03]  /*17c60*/  FADD.FTZ R51, R70, R51 ;  /* 0x0000003346337221 */ /* 0x004fe60000010000 */
[----:B------:R-:W-:Y:S01]  /*17c70*/  MUFU.EX2 R72, R72 ;  /* 0x0000004800487308 */ /* 0x000fe20000000800 */
[C---:B------:R-:W-:Y:S01]  /*17c80*/  HMMA.16816.F32 R140, R24.reuse, R38, R140 ;  /* 0x00000026188c723c */ /* 0x040fe2000000188c */
[----:B------:R-:W2:Y:S07]  /*17c90*/  LDSM.16.MT88.4 R36, [R234+0xe000] ;  /* 0x00e00000ea24783b */ /* 0x000eae0000004200 */
[C---:B------:R-:W-:Y:S01]  /*17ca0*/  HMMA.16816.F32 R144, R24.reuse, R40, R144 ;  /* 0x000000281890723c */ /* 0x040fe20000001890 */
[----:B------:R-:W5:Y:S07]  /*17cb0*/  MUFU.EX2 R73, R73 ;  /* 0x0000004900497308 */ /* 0x000f6e0000000800 */
[----:B------:R-:W-:Y:S01]  /*17cc0*/  HMMA.16816.F32 R20, R24, R42, R20 ;  /* 0x0000002a1814723c */ /* 0x000fe20000001814 */
[----:B------:R-:W2:Y:S02]  /*17cd0*/  LDSM.16.MT88.4 R40, [R233+0xe000] ;  /* 0x00e00000e928783b */ /* 0x000ea40000004200 */
[----:B------:R-:W-:Y:S04]  /*17ce0*/  MUFU.EX2 R74, R74 ;  /* 0x0000004a004a7308 */ /* 0x000fe80000000800 */
[----:B------:R-:W-:Y:S02]  /*17cf0*/  F2FP.PACK_AB R24, R68, R67 ;  /* 0x000000434418723e */ /* 0x000fe400000000ff */
[----:B------:R-:W-:Y:S03]  /*17d00*/  F2FP.PACK_AB R25, R70, R69 ;  /* 0x000000454619723e */ /* 0x000fe600000000ff */
[----:B----4-:R-:W-:Y:S01]  /*17d10*/  F2FP.PACK_AB R26, R71, R148 ;  /* 0x00000094471a723e */ /* 0x010fe200000000ff */
[----:B------:R-:W4:Y:S01]  /*17d20*/  MUFU.EX2 R75, R75 ;  /* 0x0000004b004b7308 */ /* 0x000f220000000800 */
[C---:B-----5:R-:W-:Y:S01]  /*17d30*/  F2FP.PACK_AB R27, R73.reuse, R72 ;  /* 0x00000048491b723e */ /* 0x060fe200000000ff */
[----:B------:R-:W-:Y:S04]  /*17d40*/  FADD.FTZ R72, R72, R51 ;  /* 0x0000003348487221 */ /* 0x000fe80000010000 */
[----:B------:R-:W-:Y:S04]  /*17d50*/  FADD.FTZ R73, R73, R72 ;  /* 0x0000004849497221 */ /* 0x000fe80000010000 */
[----:B------:R-:W-:Y:S01]  /*17d60*/  MUFU.EX2 R76, R76 ;  /* 0x0000004c004c7308 */ /* 0x000fe20000000800 */
[C---:B---3--:R-:W-:Y:S08]  /*17d70*/  HMMA.16816.F32 R8, R24.reuse, R28, R8 ;  /* 0x0000001c1808723c */ /* 0x048ff00000001808 */
[C---:B------:R-:W-:Y:S01]  /*17d80*/  HMMA.16816.F32 R12, R24.reuse, R30, R12 ;  /* 0x0000001e180c723c */ /* 0x040fe2000000180c */
[----:B------:R-:W3:Y:S01]  /*17d90*/  MUFU.EX2 R77, R77 ;  /* 0x0000004d004d7308 */ /* 0x000ee20000000800 */
[----:B------:R-:W5:Y:S06]  /*17da0*/  LDSM.16.MT88.4 R28, [R237+0xe800] ;  /* 0x00e80000ed1c783b */ /* 0x000f6c0000004200 */
[C---:B-1----:R-:W-:Y:S03]  /*17db0*/  HMMA.16816.F32 R132, R24.reuse, R32, R132 ;  /* 0x000000201884723c */ /* 0x042fe60000001884 */
[----:B------:R-:W-:Y:S05]  /*17dc0*/  MUFU.EX2 R78, R78 ;  /* 0x0000004e004e7308 */ /* 0x000fea0000000800 */
[C---:B------:R-:W-:Y:S01]  /*17dd0*/  HMMA.16816.F32 R136, R24.reuse, R34, R136 ;  /* 0x000000221888723c */ /* 0x040fe20000001888 */
[----:B------:R-:W1:Y:S04]  /*17de0*/  LDSM.16.MT88.4 R32, [R235+0xe800] ;  /* 0x00e80000eb20783b */ /* 0x000e680000004200 */
[----:B------:R-:W1:Y:S03]  /*17df0*/  MUFU.EX2 R79, R79 ;  /* 0x0000004f004f7308 */ /* 0x000e660000000800 */
[C---:B--2---:R-:W-:Y:S07]  /*17e00*/  HMMA.16816.F32 R16, R24.reuse, R36, R16 ;  /* 0x000000241810723c */ /* 0x044fee0000001810 */
        /* <DEDUP_REMOVED lines=8> */
[----:B----4-:R-:W-:Y:S02]  /*17e90*/  F2FP.PACK_AB R24, R75, R74 ;  /* 0x0000004a4b18723e */ /* 0x010fe400000000ff */
[----:B---3--:R-:W-:Y:S03]  /*17ea0*/  F2FP.PACK_AB R25, R77, R76 ;  /* 0x0000004c4d19723e */ /* 0x008fe600000000ff */
[----:B-1----:R-:W-:Y:S01]  /*17eb0*/  F2FP.PACK_AB R26, R79, R78 ;  /* 0x0000004e4f1a723e */ /* 0x002fe200000000ff */
[----:B------:R-:W1:Y:S01]  /*17ec0*/  MUFU.EX2 R83, R83 ;  /* 0x0000005300537308 */ /* 0x000e620000000800 */
[----:B------:R-:W-:Y:S01]  /*17ed0*/  FADD.FTZ R76, R76, R73 ;  /* 0x000000494c4c7221 */ /* 0x000fe20000010000 */
[----:B-----5:R-:W-:Y:S03]  /*17ee0*/  F2FP.PACK_AB R27, R81, R80 ;  /* 0x00000050511b723e */ /* 0x020fe600000000ff */
[----:B------:R-:W-:Y:S04]  /*17ef0*/  FADD.FTZ R77, R77, R76 ;  /* 0x0000004c4d4d7221 */ /* 0x000fe80000010000 */
[----:B------:R-:W-:Y:S01]  /*17f00*/  FADD.FTZ R80, R80, R77 ;  /* 0x0000004d50507221 */ /* 0x000fe20000010000 */
[----:B------:R-:W-:Y:S01]  /*17f10*/  MUFU.EX2 R84, R84 ;  /* 0x0000005400547308 */ /* 0x000fe20000000800 */
[C---:B------:R-:W-:Y:S03]  /*17f20*/  HMMA.16816.F32 R8, R24.reuse, R28, R8 ;  /* 0x0000001c1808723c */ /* 0x040fe60000001808 */
[----:B------:R-:W-:Y:S05]  /*17f30*/  FADD.FTZ R81, R81, R80 ;  /* 0x0000005051517221 */ /* 0x000fea0000010000 */
[C---:B------:R-:W-:Y:S01]  /*17f40*/  HMMA.16816.F32 R12, R24.reuse, R30, R12 ;  /* 0x0000001e180c723c */ /* 0x040fe2000000180c */
[----:B------:R-:W3:Y:S01]  /*17f50*/  MUFU.EX2 R85, R85 ;  /* 0x0000005500557308 */ /* 0x000ee20000000800 */
[----:B------:R-:W4:Y:S06]  /*17f60*/  LDSM.16.MT88.4 R28, [R237+0xf000] ;  /* 0x00f00000ed1c783b */ /* 0x000f2c0000004200 */
[C---:B------:R-:W-:Y:S03]  /*17f70*/  HMMA.16816.F32 R132, R24.reuse, R32, R132 ;  /* 0x000000201884723c */ /* 0x040fe60000001884 */
[----:B------:R-:W-:Y:S05]  /*17f80*/  MUFU.EX2 R87, R87 ;  /* 0x0000005700577308 */ /* 0x000fea0000000800 */
[C---:B------:R-:W-:Y:S01]  /*17f90*/  HMMA.16816.F32 R136, R24.reuse, R34, R136 ;  /* 0x000000221888723c */ /* 0x040fe20000001888 */
[----:B------:R-:W5:Y:S04]  /*17fa0*/  LDSM.16.MT88.4 R32, [R235+0xf000] ;  /* 0x00f00000eb20783b */ /* 0x000f680000004200 */
[----:B------:R-:W1:Y:S03]  /*17fb0*/  MUFU.EX2 R86, R86 ;  /* 0x0000005600567308 */ /* 0x000e660000000800 */
[C---:B--2---:R-:W-:Y:S07]  /*17fc0*/  HMMA.16816.F32 R16, R24.reuse, R36, R16 ;  /* 0x000000241810723c */ /* 0x044fee0000001810 */
[----:B------:R-:W-:Y:S01]  /*17fd0*/  MUFU.EX2 R88, R88 ;  /* 0x0000005800587308 */ /* 0x000fe20000000800 */
[C---:B------:R-:W-:Y:S01]  /*17fe0*/  HMMA.16816.F32 R140, R24.reuse, R38, R140 ;  /* 0x00000026188c723c */ /* 0x040fe2000000188c */
[----:B------:R-:W2:Y:S07]  /*17ff0*/  LDSM.16.MT88.4 R36, [R234+0xf000] ;  /* 0x00f00000ea24783b */ /* 0x000eae0000004200 */
[C---:B------:R-:W-:Y:S01]  /*18000*/  HMMA.16816.F32 R144, R24.reuse, R40, R144 ;  /* 0x000000281890723c */ /* 0x040fe20000001890 */
[----:B------:R-:W4:Y:S07]  /*18010*/  MUFU.EX2 R89, R89 ;  /* 0x0000005900597308 */ /* 0x000f2e0000000800 */
[----:B------:R-:W-:Y:S01]  /*18020*/  HMMA.16816.F32 R20, R24, R42, R20 ;  /* 0x0000002a1814723c */ /* 0x000fe20000001814 */
[----:B------:R-:W2:Y:S02]  /*18030*/  LDSM.16.MT88.4 R40, [R233+0xf000] ;  /* 0x00f00000e928783b */ /* 0x000ea40000004200 */
[----:B------:R-:W-:Y:S04]  /*18040*/  MUFU.EX2 R90, R90 ;  /* 0x0000005a005a7308 */ /* 0x000fe80000000800 */
[----:B-1----:R-:W-:Y:S02]  /*18050*/  F2FP.PACK_AB R24, R83, R82 ;  /* 0x000000525318723e */ /* 0x002fe400000000ff */
[----:B---3--:R-:W-:Y:S03]  /*18060*/  F2FP.PACK_AB R25, R85, R84 ;  /* 0x000000545519723e */ /* 0x008fe600000000ff */
[----:B------:R-:W-:Y:S01]  /*18070*/  F2FP.PACK_AB R26, R86, R87 ;  /* 0x00000057561a723e */ /* 0x000fe200000000ff */
[----:B------:R-:W1:Y:S01]  /*18080*/  MUFU.EX2 R91, R91 ;  /* 0x0000005b005b7308 */ /* 0x000e620000000800 */
[----:B------:R-:W-:Y:S01]  /*18090*/  FADD.FTZ R84, R84, R81 ;  /* 0x0000005154547221 */ /* 0x000fe20000010000 */
[----:B----4-:R-:W-:Y:S03]  /*180a0*/  F2FP.PACK_AB R27, R89, R88 ;  /* 0x00000058591b723e */ /* 0x010fe600000000ff */
[----:B------:R-:W-:Y:S04]  /*180b0*/  FADD.FTZ R85, R85, R84 ;  /* 0x0000005455557221 */ /* 0x000fe80000010000 */
[----:B------:R-:W-:Y:S01]  /*180c0*/  FADD.FTZ R88, R88, R85 ;  /* 0x0000005558587221 */ /* 0x000fe20000010000 */
[----:B------:R-:W-:Y:S01]  /*180d0*/  MUFU.EX2 R111, R111 ;  /* 0x0000006f006f7308 */ /* 0x000fe20000000800 */
[C---:B------:R-:W-:Y:S03]  /*180e0*/  HMMA.16816.F32 R8, R24.reuse, R28, R8 ;  /* 0x0000001c1808723c */ /* 0x040fe60000001808 */
[----:B------:R-:W-:Y:S05]  /*180f0*/  FADD.FTZ R89, R89, R88 ;  /* 0x0000005859597221 */ /* 0x000fea0000010000 */
[C---:B------:R-:W-:Y:S01]  /*18100*/  HMMA.16816.F32 R12, R24.reuse, R30, R12 ;  /* 0x0000001e180c723c */ /* 0x040fe2000000180c */
[----:B------:R-:W-:Y:S01]  /*18110*/  MUFU.EX2 R92, R92 ;  /* 0x0000005c005c7308 */ /* 0x000fe20000000800 */
[----:B------:R-:W3:Y:S06]  /*18120*/  LDSM.16.MT88.4 R28, [R237+0xf800] ;  /* 0x00f80000ed1c783b */ /* 0x000eec0000004200 */
[C---:B-----5:R-:W-:Y:S03]  /*18130*/  HMMA.16816.F32 R132, R24.reuse, R32, R132 ;  /* 0x000000201884723c */ /* 0x060fe60000001884 */
[----:B------:R-:W4:Y:S05]  /*18140*/  MUFU.EX2 R95, R95 ;  /* 0x0000005f005f7308 */ /* 0x000f2a0000000800 */
[C---:B------:R-:W-:Y:S01]  /*18150*/  HMMA.16816.F32 R136, R24.reuse, R34, R136 ;  /* 0x000000221888723c */ /* 0x040fe20000001888 */
[----:B------:R-:W5:Y:S04]  /*18160*/  LDSM.16.MT88.4 R32, [R235+0xf800] ;  /* 0x00f80000eb20783b */ /* 0x000f680000004200 */
[----:B------:R-:W-:Y:S03]  /*18170*/  MUFU.EX2 R93, R93 ;  /* 0x0000005d005d7308 */ /* 0x000fe60000000800 */
[C---:B--2---:R-:W-:Y:S07]  /*18180*/  HMMA.16816.F32 R16, R24.reuse, R36, R16 ;  /* 0x000000241810723c */ /* 0x044fee0000001810 */
[----:B------:R-:W2:Y:S01]  /*18190*/  MUFU.EX2 R94, R94 ;  /* 0x0000005e005e7308 */ /* 0x000ea20000000800 */
[C---:B------:R-:W-:Y:S01]  /*181a0*/  HMMA.16816.F32 R140, R24.reuse, R38, R140 ;  /* 0x00000026188c723c */ /* 0x040fe2000000188c */
[----:B------:R-:W3:Y:S07]  /*181b0*/  LDSM.16.MT88.4 R36, [R234+0xf800] ;  /* 0x00f80000ea24783b */ /* 0x000eee0000004200 */
[C---:B------:R-:W-:Y:S01]  /*181c0*/  HMMA.16816.F32 R144, R24.reuse, R40, R144 ;  /* 0x000000281890723c */ /* 0x040fe20000001890 */
[----:B------:R-:W-:Y:S07]  /*181d0*/  MUFU.EX2 R96, R96 ;  /* 0x0000006000607308 */ /* 0x000fee0000000800 */
[----:B------:R-:W-:Y:S01]  /*181e0*/  HMMA.16816.F32 R20, R24, R42, R20 ;  /* 0x0000002a1814723c */ /* 0x000fe20000001814 */
[----:B------:R-:W5:Y:S02]  /*181f0*/  LDSM.16.MT88.4 R40, [R233+0xf800] ;  /* 0x00f80000e928783b */ /* 0x000f640000004200 */
[----:B------:R-:W3:Y:S04]  /*18200*/  MUFU.EX2 R97, R97 ;  /* 0x0000006100617308 */ /* 0x000ee80000000800 */
[----:B-1----:R-:W-:Y:S02]  /*18210*/  F2FP.PACK_AB R24, R91, R90 ;  /* 0x0000005a5b18723e */ /* 0x002fe400000000ff */
[C---:B----4-:R-:W-:Y:S03]  /*18220*/  F2FP.PACK_AB R25, R95.reuse, R92 ;  /* 0x0000005c5f19723e */ /* 0x050fe600000000ff */
[----:B--2---:R-:W-:Y:S01]  /*18230*/  F2FP.PACK_AB R26, R94, R93 ;  /* 0x0000005d5e1a723e */ /* 0x004fe200000000ff */
[----:B------:R-:W-:Y:S01]  /*18240*/  MUFU.EX2 R98, R98 ;  /* 0x0000006200627308 */ /* 0x000fe20000000800 */
[----:B------:R-:W-:Y:S04]  /*18250*/  FADD.FTZ R92, R92, R89 ;  /* 0x000000595c5c7221 */ /* 0x000fe80000010000 */
[----:B------:R-:W-:Y:S05]  /*18260*/  FADD.FTZ R95, R95, R92 ;  /* 0x0000005c5f5f7221 */ /* 0x000fea0000010000 */
[----:B------:R-:W1:Y:S01]  /*18270*/  MUFU.EX2 R99, R99 ;  /* 0x0000006300637308 */ /* 0x000e620000000800 */
[C---:B---3--:R-:W-:Y:S01]  /*18280*/  F2FP.PACK_AB R27, R97.reuse, R96 ;  /* 0x00000060611b723e */ /* 0x048fe200000000ff */
[----:B------:R-:W-:Y:S04]  /*18290*/  FADD.FTZ R96, R96, R95 ;  /* 0x0000005f60607221 */ /* 0x000fe80000010000 */
[----:B------:R-:W-:Y:S04]  /*182a0*/  FADD.FTZ R97, R97, R96 ;  /* 0x0000006061617221 */ /* 0x000fe80000010000 */
[----:B------:R-:W-:Y:S01]  /*182b0*/  MUFU.EX2 R100, R100 ;  /* 0x0000006400647308 */ /* 0x000fe20000000800 */
[C---:B------:R-:W-:Y:S08]  /*182c0*/  HMMA.16816.F32 R8, R24.reuse, R28, R8 ;  /* 0x0000001c1808723c */ /* 0x040ff00000001808 */
[C---:B------:R-:W-:Y:S01]  /*182d0*/  HMMA.16816.F32 R12, R24.reuse, R30, R12 ;  /* 0x0000001e180c723c */ /* 0x040fe2000000180c */
[----:B------:R-:W2:Y:S01]  /*182e0*/  LDSM.16.MT88.4 R28, [R237+0x10000] ;  /* 0x01000000ed1c783b */ /* 0x000ea20000004200 */
[----:B------:R-:W3:Y:S06]  /*182f0*/  MUFU.EX2 R101, R101 ;  /* 0x0000006500657308 */ /* 0x000eec0000000800 */
[C---:B-----5:R-:W-:Y:S04]  /*18300*/  HMMA.16816.F32 R132, R24.reuse, R32, R132 ;  /* 0x000000201884723c */ /* 0x060fe80000001884 */
[----:B------:R-:W-:Y:S04]  /*18310*/  MUFU.EX2 R102, R102 ;  /* 0x0000006600667308 */ /* 0x000fe80000000800 */
[C---:B------:R-:W-:Y:S01]  /*18320*/  HMMA.16816.F32 R136, R24.reuse, R34, R136 ;  /* 0x000000221888723c */ /* 0x040fe20000001888 */
[----:B------:R-:W4:Y:S05]  /*18330*/  LDSM.16.MT88.4 R32, [R235+0x10000] ;  /* 0x01000000eb20783b */ /* 0x000f2a0000004200 */
[----:B------:R-:W5:Y:S02]  /*18340*/  MUFU.EX2 R103, R103 ;  /* 0x0000006700677308 */ /* 0x000f640000000800 */
[C---:B------:R-:W-:Y:S08]  /*18350*/  HMMA.16816.F32 R16, R24.reuse, R36, R16 ;  /* 0x000000241810723c */ /* 0x040ff00000001810 */
[C---:B------:R-:W-:Y:S01]  /*18360*/  HMMA.16816.F32 R140, R24.reuse, R38, R140 ;  /* 0x00000026188c723c */ /* 0x040fe2000000188c */
[----:B------:R-:W-:Y:S01]  /*18370*/  MUFU.EX2 R104, R104 ;  /* 0x0000006800687308 */ /* 0x000fe20000000800 */
[----:B------:R-:W2:Y:S06]  /*18380*/  LDSM.16.MT88.4 R36, [R234+0x10000] ;  /* 0x01000000ea24783b */ /* 0x000eac0000004200 */
[C---:B------:R-:W-:Y:S03]  /*18390*/  HMMA.16816.F32 R144, R24.reuse, R40, R144 ;  /* 0x000000281890723c */ /* 0x040fe60000001890 */
[----:B------:R-:W4:Y:S04]  /*183a0*/  MUFU.EX2 R105, R105 ;  /* 0x0000006900697308 */ /* 0x000f280000000800 */
[----:B------:R-:W-:Y:S01]  /*183b0*/  FADD.FTZ R41, R7, R180 ;  /* 0x000000b407297221 */ /* 0x000fe20000010000 */
[----:B------:R-:W-:Y:S04]  /*183c0*/  HMMA.16816.F32 R20, R24, R42, R20 ;  /* 0x0000002a1814723c */ /* 0x000fe80000001814 */
[----:B------:R-:W-:Y:S01]  /*183d0*/  FADD.FTZ R41, R166, R41 ;  /* 0x00000029a6297221 */ /* 0x000fe20000010000 */
[----:B------:R-:W-:Y:S02]  /*183e0*/  MUFU.EX2 R106, R106 ;  /* 0x0000006a006a7308 */ /* 0x000fe40000000800 */
[----:B-1----:R-:W-:Y:S02]  /*183f0*/  F2FP.PACK_AB R24, R99, R98 ;  /* 0x000000626318723e */ /* 0x002fe400000000ff */
[----:B---3--:R-:W-:Y:S03]  /*18400*/  F2FP.PACK_AB R25, R101, R100 ;  /* 0x000000646519723e */ /* 0x008fe600000000ff */
[----:B-----5:R-:W-:Y:S01]  /*18410*/  F2FP.PACK_AB R26, R103, R102 ;  /* 0x00000066671a723e */ /* 0x020fe200000000ff */
[----:B------:R-:W-:Y:S02]  /*18420*/  FADD.FTZ R100, R100, R97 ;  /* 0x0000006164647221 */ /* 0x000fe40000010000 */
[----:B------:R-:W1:Y:S02]  /*18430*/  MUFU.EX2 R107, R107 ;  /* 0x0000006b006b7308 */ /* 0x000e640000000800 */
[----:B------:R-:W-:Y:S01]  /*18440*/  FADD.FTZ R101, R101, R100 ;  /* 0x0000006465657221 */ /* 0x000fe20000010000 */
[C---:B----4-:R-:W-:Y:S03]  /*18450*/  F2FP.PACK_AB R27, R105.reuse, R104 ;  /* 0x00000068691b723e */ /* 0x050fe600000000ff */
[----:B------:R-:W-:Y:S04]  /*18460*/  FADD.FTZ R104, R104, R101 ;  /* 0x0000006568687221 */ /* 0x000fe80000010000 */
[----:B------:R-:W-:Y:S01]  /*18470*/  MUFU.EX2 R108, R108 ;  /* 0x0000006c006c7308 */ /* 0x000fe20000000800 */
[C---:B--2---:R-:W-:Y:S03]  /*18480*/  HMMA.16816.F32 R8, R24.reuse, R28, R8 ;  /* 0x0000001c1808723c */ /* 0x044fe60000001808 */
[----:B------:R-:W-:Y:S04]  /*18490*/  FADD.FTZ R105, R105, R104 ;  /* 0x0000006869697221 */ /* 0x000fe80000010000 */
[----:B------:R-:W-:Y:S01]  /*184a0*/  FADD.FTZ R28, R6, R41 ;  /* 0x00000029061c7221 */ /* 0x000fe20000010000 */
[C---:B------:R-:W-:Y:S01]  /*184b0*/  HMMA.16816.F32 R12, R24.reuse, R30, R12 ;  /* 0x0000001e180c723c */ /* 0x040fe2000000180c */
[----:B------:R-:W2:Y:S01]  /*184c0*/  LDSM.16.MT88.4 R40, [R233+0x10000] ;  /* 0x01000000e928783b */ /* 0x000ea20000004200 */
[----:B------:R-:W3:Y:S02]  /*184d0*/  MUFU.EX2 R3, R3 ;  /* 0x0000000300037308 */ /* 0x000ee40000000800 */
[----:B------:R-:W-:Y:S04]  /*184e0*/  FADD.FTZ R177, R177, R28 ;  /* 0x0000001cb1b17221 */ /* 0x000fe80000010000 */
[C---:B------:R-:W-:Y:S04]  /*184f0*/  HMMA.16816.F32 R132, R24.reuse, R32, R132 ;  /* 0x000000201884723c */ /* 0x040fe80000001884 */
[----:B------:R-:W-:Y:S01]  /*18500*/  FADD.FTZ R184, R184, R177 ;  /* 0x000000b1b8b87221 */ /* 0x000fe20000010000 */
[----:B------:R4:W-:Y:S03]  /*18510*/  MUFU.EX2 R7, R112 ;  /* 0x0000007000077308 */ /* 0x0009e60000000800 */
[C---:B------:R-:W-:Y:S04]  /*18520*/  HMMA.16816.F32 R136, R24.reuse, R34, R136 ;  /* 0x000000221888723c */ /* 0x040fe80000001888 */
[----:B------:R-:W-:Y:S03]  /*18530*/  FADD.FTZ R187, R187, R184 ;  /* 0x000000b8bbbb7221 */ /* 0x000fe60000010000 */
[----:B------:R-:W5:Y:S01]  /*18540*/  MUFU.EX2 R6, R113 ;  /* 0x0000007100067308 */ /* 0x000f620000000800 */
[C---:B------:R-:W-:Y:S04]  /*18550*/  HMMA.16816.F32 R16, R24.reuse, R36, R16 ;  /* 0x000000241810723c */ /* 0x040fe80000001810 */
[----:B------:R-:W-:Y:S04]  /*18560*/  FADD.FTZ R28, R188, R187 ;  /* 0x000000bbbc1c7221 */ /* 0x000fe80000010000 */
[C---:B------:R-:W-:Y:S01]  /*18570*/  HMMA.16816.F32 R140, R24.reuse, R38, R140 ;  /* 0x00000026188c723c */ /* 0x040fe2000000188c */
[----:B------:R-:W-:Y:S01]  /*18580*/  MUFU.EX2 R109, R109 ;  /* 0x0000006d006d7308 */ /* 0x000fe20000000800 */
[----:B------:R-:W-:Y:S02]  /*18590*/  LDSM.16.MT88.4 R36, [R234+0x10800] ;  /* 0x01080000ea24783b */ /* 0x000fe40000004200 */
[----:B------:R-:W-:Y:S02]  /*185a0*/  FADD.FTZ R28, R191, R28 ;  /* 0x0000001cbf1c7221 */ /* 0x000fe40000010000 */
[----:B----4-:R-:W-:Y:S02]  /*185b0*/  FFMA.FTZ R112, R117, c[0x0][0x23c], -R167 ;  /* 0x00008f0075707a23 */ /* 0x010fe400000108a7 */
[----:B------:R-:W-:Y:S01]  /*185c0*/  FADD.FTZ R33, R171, R28 ;  /* 0x0000001cab217221 */ /* 0x000fe20000010000 */
[C---:B--2---:R-:W-:Y:S01]  /*185d0*/  HMMA.16816.F32 R144, R24.reuse, R40, R144 ;  /* 0x000000281890723c */ /* 0x044fe20000001890 */
[----:B------:R-:W2:Y:S01]  /*185e0*/  LDSM.16.MT88.4 R28, [R237+0x10800] ;  /* 0x01080000ed1c783b */ /* 0x000ea20000004200 */
[----:B------:R-:W4:Y:S01]  /*185f0*/  MUFU.EX2 R110, R110 ;  /* 0x0000006e006e7308 */ /* 0x000f220000000800 */
[----:B------:R-:W-:Y:S04]  /*18600*/  FADD.FTZ R33, R168, R33 ;  /* 0x00000021a8217221 */ /* 0x000fe80000010000 */
[----:B------:R-:W-:Y:S01]  /*18610*/  FADD.FTZ R192, R192, R33 ;  /* 0x00000021c0c07221 */ /* 0x000fe20000010000 */
[----:B------:R-:W-:Y:S01]  /*18620*/  HMMA.16816.F32 R20, R24, R42, R20 ;  /* 0x0000002a1814723c */ /* 0x000fe20000001814 */
[----:B------:R-:W2:Y:S03]  /*18630*/  LDSM.16.MT88.4 R32, [R235+0x10800] ;  /* 0x01080000eb20783b */ /* 0x000ea60000004200 */
[----:B------:R-:W-:Y:S01]  /*18640*/  FADD.FTZ R195, R195, R192 ;  /* 0x000000c0c3c37221 */ /* 0x000fe20000010000 */
[----:B------:R-:W2:Y:S01]  /*18650*/  MUFU.EX2 R112, R112 ;  /* 0x0000007000707308 */ /* 0x000ea20000000800 */
[----:B------:R-:W-:Y:S01]  /*18660*/  FFMA.FTZ R41, R119, c[0x0][0x23c], -R5 ;  /* 0x00008f0077297a23 */ /* 0x000fe20000010805 */
[----:B-1----:R-:W-:Y:S01]  /*18670*/  F2FP.PACK_AB R24, R107, R106 ;  /* 0x0000006a6b18723e */ /* 0x002fe200000000ff */
[----:B------:R-:W-:Y:S01]  /*18680*/  FADD.FTZ R160, R160, R195 ;  /* 0x000000c3a0a07221 */ /* 0x000fe20000010000 */
[----:B---3--:R-:W-:Y:S03]  /*18690*/  F2FP.PACK_AB R25, R3, R108 ;  /* 0x0000006c0319723e */ /* 0x008fe600000000ff */
[----:B-----5:R-:W-:Y:S01]  /*186a0*/  F2FP.PACK_AB R26, R6, R7 ;  /* 0x00000007061a723e */ /* 0x020fe200000000ff */
[----:B------:R-:W-:Y:S02]  /*186b0*/  FADD.FTZ R160, R161, R160 ;  /* 0x000000a0a1a07221 */ /* 0x000fe40000010000 */
[--C-:B------:R-:W-:Y:S01]  /*186c0*/  FFMA.FTZ R42, R120, c[0x0][0x23c], -R167.reuse ;  /* 0x00008f00782a7a23 */ /* 0x100fe200000108a7 */
[----:B------:R-:W-:Y:S01]  /*186d0*/  MUFU.EX2 R40, R118 ;  /* 0x0000007600287308 */ /* 0x000fe20000000800 */
[----:B------:R-:W-:Y:S01]  /*186e0*/  FADD.FTZ R155, R155, R160 ;  /* 0x000000a09b9b7221 */ /* 0x000fe20000010000 */
[----:B----4-:R-:W-:Y:S01]  /*186f0*/  F2FP.PACK_AB R27, R110, R109 ;  /* 0x0000006d6e1b723e */ /* 0x010fe200000000ff */
[----:B------:R-:W-:Y:S02]  /*18700*/  FFMA.FTZ R43, R121, c[0x0][0x23c], -R167 ;  /* 0x00008f00792b7a23 */ /* 0x000fe400000108a7 */
[----:B------:R-:W-:Y:S02]  /*18710*/  FADD.FTZ R155, R154, R155 ;  /* 0x0000009b9a9b7221 */ /* 0x000fe40000010000 */
[----:B------:R-:W-:Y:S02]  /*18720*/  FFMA.FTZ R167, R129, c[0x0][0x23c], -R167 ;  /* 0x00008f0081a77a23 */ /* 0x000fe400000108a7 */
[----:B------:R-:W-:Y:S01]  /*18730*/  FADD.FTZ R158, R158, R155 ;  /* 0x0000009b9e9e7221 */ /* 0x000fe20000010000 */
[----:B------:R-:W1:Y:S01]  /*18740*/  MUFU.EX2 R41, R41 ;  /* 0x0000002900297308 */ /* 0x000e620000000800 */
[----:B------:R-:W-:Y:S02]  /*18750*/  FADD.FTZ R108, R108, R105 ;  /* 0x000000696c6c7221 */ /* 0x000fe40000010000 */
[----:B------:R-:W-:Y:S02]  /*18760*/  FADD.FTZ R159, R159, R158 ;  /* 0x0000009e9f9f7221 */ /* 0x000fe40000010000 */
[----:B------:R-:W-:Y:S01]  /*18770*/  FADD.FTZ R108, R3, R108 ;  /* 0x0000006c036c7221 */ /* 0x000fe20000010000 */
[C---:B--2---:R-:W-:Y:S03]  /*18780*/  HMMA.16816.F32 R8, R24.reuse, R28, R8 ;  /* 0x0000001c1808723c */ /* 0x044fe60000001808 */
[----:B------:R-:W-:Y:S01]  /*18790*/  FADD.FTZ R114, R44, R159 ;  /* 0x0000009f2c727221 */ /* 0x000fe20000010000 */
[----:B------:R-:W-:Y:S01]  /*187a0*/  MUFU.EX2 R42, R42 ;  /* 0x0000002a002a7308 */ /* 0x000fe20000000800 */
[----:B------:R-:W-:Y:S01]  /*187b0*/  LDSM.16.MT88.4 R156, [R237+0x11800] ;  /* 0x01180000ed9c783b */ /* 0x000fe20000004200 */
[----:B------:R-:W-:Y:S02]  /*187c0*/  FFMA.FTZ R44, R122, c[0x0][0x23c], -R5 ;  /* 0x00008f007a2c7a23 */ /* 0x000fe40000010805 */
[C---:B------:R-:W-:Y:S04]  /*187d0*/  HMMA.16816.F32 R12, R24.reuse, R30, R12 ;  /* 0x0000001e180c723c */ /* 0x040fe8000000180c */
[----:B------:R-:W-:Y:S01]  /*187e0*/  FADD.FTZ R45, R45, R114 ;  /* 0x000000722d2d7221 */ /* 0x000fe20000010000 */
[----:B------:R-:W2:Y:S01]  /*187f0*/  LDSM.16.MT88.4 R28, [R233+0x10800] ;  /* 0x01080000e91c783b */ /* 0x000ea20000004200 */
[----:B------:R-:W3:Y:S01]  /*18800*/  MUFU.EX2 R43, R43 ;  /* 0x0000002b002b7308 */ /* 0x000ee20000000800 */
[----:B------:R-:W-:Y:S01]  /*18810*/  FADD.FTZ R109, R109, R108 ;  /* 0x0000006c6d6d7221 */ /* 0x000fe20000010000 */
[C---:B------:R-:W-:Y:S04]  /*18820*/  HMMA.16816.F32 R132, R24.reuse, R32, R132 ;  /* 0x000000201884723c */ /* 0x040fe80000001884 */
[----:B------:R-:W-:Y:S02]  /*18830*/  FADD.FTZ R48, R48, R45 ;  /* 0x0000002d30307221 */ /* 0x000fe40000010000 */
[--C-:B------:R-:W-:Y:S02]  /*18840*/  FFMA.FTZ R45, R123, c[0x0][0x23c], -R5.reuse ;  /* 0x00008f007b2d7a23 */ /* 0x100fe40000010805 */
[C---:B------:R-:W-:Y:S01]  /*18850*/  HMMA.16816.F32 R136, R24.reuse, R34, R136 ;  /* 0x000000221888723c */ /* 0x040fe20000001888 */
[----:B------:R-:W4:Y:S01]  /*18860*/  LDSM.16.MT88.4 R32, [R237+0x11000] ;  /* 0x01100000ed20783b */ /* 0x000f220000004200 */
[----:B------:R-:W-:Y:S02]  /*18870*/  MUFU.EX2 R44, R44 ;  /* 0x0000002c002c7308 */ /* 0x000fe40000000800 */
[----:B------:R-:W-:Y:S02]  /*18880*/  FADD.FTZ R49, R49, R48 ;  /* 0x0000003031317221 */ /* 0x000fe40000010000 */
[----:B------:R-:W-:Y:S02]  /*18890*/  FFMA.FTZ R48, R126, c[0x0][0x23c], -R5 ;  /* 0x00008f007e307a23 */ /* 0x000fe40000010805 */
[C---:B------:R-:W-:Y:S04]  /*188a0*/  HMMA.16816.F32 R16, R24.reuse, R36, R16 ;  /* 0x000000241810723c */ /* 0x040fe80000001810 */
[----:B------:R-:W-:Y:S01]  /*188b0*/  FADD.FTZ R52, R52, R49 ;  /* 0x0000003134347221 */ /* 0x000fe20000010000 */
[----:B------:R-:W5:Y:S01]  /*188c0*/  MUFU.EX2 R45, R45 ;  /* 0x0000002d002d7308 */ /* 0x000f620000000800 */
[----:B------:R-:W-:Y:S02]  /*188d0*/  FFMA.FTZ R49, R127, c[0x0][0x23c], -R5 ;  /* 0x00008f007f317a23 */ /* 0x000fe40000010805 */
[C---:B------:R-:W-:Y:S04]  /*188e0*/  HMMA.16816.F32 R140, R24.reuse, R38, R140 ;  /* 0x00000026188c723c */ /* 0x040fe8000000188c */
[----:B------:R-:W-:Y:S02]  /*188f0*/  FADD.FTZ R53, R53, R52 ;  /* 0x0000003435357221 */ /* 0x000fe40000010000 */
[----:B------:R-:W-:Y:S01]  /*18900*/  FADD.FTZ R109, R110, R109 ;  /* 0x0000006d6e6d7221 */ /* 0x000fe20000010000 */
[----:B------:R-:W-:Y:S01]  /*18910*/  MUFU.EX2 R167, R167 ;  /* 0x000000a700a77308 */ /* 0x000fe20000000800 */
[----:B------:R-:W-:Y:S04]  /*18920*/  FADD.FTZ R36, R56, R53 ;  /* 0x0000003538247221 */ /* 0x000fe80000010000 */
[----:B------:R-:W-:Y:S01]  /*18930*/  FADD.FTZ R36, R57, R36 ;  /* 0x0000002439247221 */ /* 0x000fe20000010000 */
[C---:B--2---:R-:W-:Y:S03]  /*18940*/  HMMA.16816.F32 R144, R24.reuse, R28, R144 ;  /* 0x0000001c1890723c */ /* 0x044fe60000001890 */
[----:B------:R-:W-:Y:S01]  /*18950*/  FADD.FTZ R149, R149, R36 ;  /* 0x0000002495957221 */ /* 0x000fe20000010000 */
[----:B------:R-:W-:Y:S01]  /*18960*/  MUFU.EX2 R46, R46 ;  /* 0x0000002e002e7308 */ /* 0x000fe20000000800 */
[----:B------:R-:W2:Y:S02]  /*18970*/  LDSM.16.MT88.4 R36, [R235+0x11000] ;  /* 0x01100000eb24783b */ /* 0x000ea40000004200 */
[----:B------:R-:W-:Y:S01]  /*18980*/  FADD.FTZ R149, R60, R149 ;  /* 0x000000953c957221 */ /* 0x000fe20000010000 */
[----:B------:R-:W-:Y:S04]  /*18990*/  HMMA.16816.F32 R20, R24, R30, R20 ;  /* 0x0000001e1814723c */ /* 0x000fe80000001814 */
[----:B------:R-:W-:Y:S01]  /*189a0*/  FADD.FTZ R64, R64, R149 ;  /* 0x0000009540407221 */ /* 0x000fe20000010000 */
[----:B------:R-:W2:Y:S01]  /*189b0*/  LDSM.16.MT88.4 R28, [R234+0x11000] ;  /* 0x01100000ea1c783b */ /* 0x000ea20000004200 */
[----:B------:R-:W2:Y:S01]  /*189c0*/  MUFU.EX2 R47, R47 ;  /* 0x0000002f002f7308 */ /* 0x000ea20000000800 */
[----:B------:R-:W-:Y:S01]  /*189d0*/  F2FP.PACK_AB R24, R112, R111 ;  /* 0x0000006f7018723e */ /* 0x000fe200000000ff */
[----:B------:R-:W-:Y:S01]  /*189e0*/  FADD.FTZ R64, R63, R64 ;  /* 0x000000403f407221 */ /* 0x000fe20000010000 */
[----:B-1----:R-:W-:Y:S03]  /*189f0*/  F2FP.PACK_AB R25, R41, R40 ;  /* 0x000000282919723e */ /* 0x002fe600000000ff */
[----:B---3--:R-:W-:Y:S01]  /*18a00*/  F2FP.PACK_AB R26, R43, R42 ;  /* 0x0000002a2b1a723e */ /* 0x008fe200000000ff */
[----:B------:R-:W-:Y:S01]  /*18a10*/  FADD.FTZ R67, R67, R64 ;  /* 0x0000004043437221 */ /* 0x000fe20000010000 */
[----:B-----5:R-:W-:Y:S01]  /*18a20*/  F2FP.PACK_AB R27, R45, R44 ;  /* 0x0000002c2d1b723e */ /* 0x020fe200000000ff */
[----:B------:R-:W-:Y:S01]  /*18a30*/  FADD.FTZ R40, R40, R109 ;  /* 0x0000006d28287221 */ /* 0x000fe20000010000 */
[----:B------:R-:W-:Y:S01]  /*18a40*/  MUFU.EX2 R48, R48 ;  /* 0x0000003000307308 */ /* 0x000fe20000000800 */
[----:B------:R-:W-:Y:S02]  /*18a50*/  FADD.FTZ R67, R68, R67 ;  /* 0x0000004344437221 */ /* 0x000fe40000010000 */
[----:B------:R-:W-:Y:S02]  /*18a60*/  FADD.FTZ R41, R41, R40 ;  /* 0x0000002829297221 */ /* 0x000fe40000010000 */
[C---:B----4-:R-:W-:Y:S03]  /*18a70*/  HMMA.16816.F32 R8, R24.reuse, R32, R8 ;  /* 0x000000201808723c */ /* 0x050fe60000001808 */
[----:B------:R-:W-:Y:S02]  /*18a80*/  FADD.FTZ R148, R148, R67 ;  /* 0x0000004394947221 */ /* 0x000fe40000010000 */
[----:B------:R-:W1:Y:S01]  /*18a90*/  MUFU.EX2 R49, R49 ;  /* 0x0000003100317308 */ /* 0x000e620000000800 */
[----:B------:R-:W-:Y:S02]  /*18aa0*/  FADD.FTZ R44, R44, R41 ;  /* 0x000000292c2c7221 */ /* 0x000fe40000010000 */
[C---:B------:R-:W-:Y:S01]  /*18ab0*/  HMMA.16816.F32 R12, R24.reuse, R34, R12 ;  /* 0x00000022180c723c */ /* 0x040fe2000000180c */
[----:B------:R-:W3:Y:S03]  /*18ac0*/  LDSM.16.MT88.4 R32, [R233+0x11000] ;  /* 0x01100000e920783b */ /* 0x000ee60000004200 */
[----:B------:R-:W-:Y:S01]  /*18ad0*/  FADD.FTZ R71, R71, R148 ;  /* 0x0000009447477221 */ /* 0x000fe20000010000 */
[----:B--2---:R-:W-:Y:S01]  /*18ae0*/  F2FP.PACK_AB R148, R47, R46 ;  /* 0x0000002e2f94723e */ /* 0x004fe200000000ff */
[----:B------:R-:W-:Y:S01]  /*18af0*/  FADD.FTZ R45, R45, R44 ;  /* 0x0000002c2d2d7221 */ /* 0x000fe20000010000 */
[----:B------:R-:W2:Y:S01]  /*18b00*/  MUFU.EX2 R50, R50 ;  /* 0x0000003200327308 */ /* 0x000ea20000000800 */
[C---:B------:R-:W-:Y:S04]  /*18b10*/  HMMA.16816.F32 R132, R24.reuse, R36, R132 ;  /* 0x000000241884723c */ /* 0x040fe80000001884 */
[----:B------:R-:W-:Y:S03]  /*18b20*/  FADD.FTZ R74, R74, R71 ;  /* 0x000000474a4a7221 */ /* 0x000fe60000010000 */
[--C-:B------:R-:W-:Y:S01]  /*18b30*/  FFMA.FTZ R36, R130, c[0x0][0x23c], -R5.reuse ;  /* 0x00008f0082247a23 */ /* 0x100fe20000010805 */
[C---:B------:R-:W-:Y:S04]  /*18b40*/  HMMA.16816.F32 R136, R24.reuse, R38, R136 ;  /* 0x000000261888723c */ /* 0x040fe80000001888 */
[----:B------:R-:W-:Y:S01]  /*18b50*/  FADD.FTZ R75, R75, R74 ;  /* 0x0000004a4b4b7221 */ /* 0x000fe20000010000 */
[----:B-1----:R-:W-:Y:S01]  /*18b60*/  F2FP.PACK_AB R149, R49, R48 ;  /* 0x000000303195723e */ /* 0x002fe200000000ff */
[----:B------:R-:W-:Y:S01]  /*18b70*/  FFMA.FTZ R5, R131, c[0x0][0x23c], -R5 ;  /* 0x00008f0083057a23 */ /* 0x000fe20000010805 */
[----:B------:R-:W-:Y:S01]  /*18b80*/  MUFU.EX2 R36, R36 ;  /* 0x0000002400247308 */ /* 0x000fe20000000800 */
[C---:B------:R-:W-:Y:S04]  /*18b90*/  HMMA.16816.F32 R16, R24.reuse, R28, R16 ;  /* 0x0000001c1810723c */ /* 0x040fe80000001810 */
[----:B------:R-:W-:Y:S02]  /*18ba0*/  FADD.FTZ R78, R78, R75 ;  /* 0x0000004b4e4e7221 */ /* 0x000fe40000010000 */
[----:B------:R-:W-:Y:S01]  /*18bb0*/  FADD.FTZ R48, R48, R45 ;  /* 0x0000002d30307221 */ /* 0x000fe20000010000 */
[----:B--2---:R-:W-:Y:S01]  /*18bc0*/  F2FP.PACK_AB R150, R167, R50 ;  /* 0x00000032a796723e */ /* 0x004fe200000000ff */
[C---:B------:R-:W-:Y:S01]  /*18bd0*/  HMMA.16816.F32 R140, R24.reuse, R30, R140 ;  /* 0x0000001e188c723c */ /* 0x040fe2000000188c */
[----:B------:R-:W1:Y:S03]  /*18be0*/  MUFU.EX2 R5, R5 ;  /* 0x0000000500057308 */ /* 0x000e660000000800 */
[----:B------:R-:W-:Y:S02]  /*18bf0*/  FADD.FTZ R79, R79, R78 ;  /* 0x0000004e4f4f7221 */ /* 0x000fe40000010000 */
[----:B------:R-:W-:Y:S02]  /*18c00*/  FADD.FTZ R49, R49, R48 ;  /* 0x0000003031317221 */ /* 0x000fe40000010000 */
[----:B------:R-:W-:Y:S01]  /*18c10*/  FADD.FTZ R28, R82, R79 ;  /* 0x0000004f521c7221 */ /* 0x000fe20000010000 */
[C---:B---3--:R-:W-:Y:S03]  /*18c20*/  HMMA.16816.F32 R144, R24.reuse, R32, R144 ;  /* 0x000000201890723c */ /* 0x048fe60000001890 */
[----:B------:R-:W-:Y:S04]  /*18c30*/  FADD.FTZ R28, R83, R28 ;  /* 0x0000001c531c7221 */ /* 0x000fe80000010000 */
[----:B------:R-:W-:Y:S01]  /*18c40*/  FADD.FTZ R37, R87, R28 ;  /* 0x0000001c57257221 */ /* 0x000fe20000010000 */
[----:B------:R-:W-:Y:S01]  /*18c50*/  HMMA.16816.F32 R20, R24, R34, R20 ;  /* 0x000000221814723c */ /* 0x000fe20000001814 */
[----:B------:R-:W2:Y:S03]  /*18c60*/  LDSM.16.MT88.4 R28, [R235+0x11800] ;  /* 0x01180000eb1c783b */ /* 0x000ea60000004200 */
[----:B------:R-:W-:Y:S04]  /*18c70*/  FADD.FTZ R37, R86, R37 ;  /* 0x0000002556257221 */ /* 0x000fe80000010000 */
[----:B------:R-:W-:Y:S01]  /*18c80*/  FADD.FTZ R32, R90, R37 ;  /* 0x000000255a207221 */ /* 0x000fe20000010000 */
[----:B-1----:R-:W-:Y:S01]  /*18c90*/  F2FP.PACK_AB R151, R5, R36 ;  /* 0x000000240597723e */ /* 0x002fe200000000ff */
[----:B------:R-:W1:Y:S02]  /*18ca0*/  LDSM.16.MT88.4 R24, [R234+0x11800] ;  /* 0x01180000ea18783b */ /* 0x000e640000004200 */
[----:B------:R-:W-:Y:S02]  /*18cb0*/  FADD.FTZ R32, R91, R32 ;  /* 0x000000205b207221 */ /* 0x000fe40000010000 */
[----:B------:R-:W-:Y:S02]  /*18cc0*/  FADD.FTZ R36, R36, R49 ;  /* 0x0000003124247221 */ /* 0x000fe40000010000 */
[C---:B------:R-:W-:Y:S02]  /*18cd0*/  HMMA.16816.F32 R160, R148.reuse, R156, R8 ;  /* 0x0000009c94a0723c */ /* 0x040fe40000001808 */
[----:B------:R-:W3:Y:S03]  /*18ce0*/  LDSM.16.MT88.4 R8, [R233+0x11800] ;  /* 0x01180000e908783b */ /* 0x000ee60000004200 */
[----:B------:R-:W-:Y:S03]  /*18cf0*/  FADD.FTZ R33, R93, R32 ;  /* 0x000000205d217221 */ /* 0x000fe60000010000 */
[C---:B------:R-:W-:Y:S04]  /*18d00*/  HMMA.16816.F32 R156, R148.reuse, R158, R12 ;  /* 0x0000009e949c723c */ /* 0x040fe8000000180c */
[----:B------:R-:W-:Y:S04]  /*18d10*/  FADD.FTZ R33, R94, R33 ;  /* 0x000000215e217221 */ /* 0x000fe80000010000 */
[----:B------:R-:W-:Y:S04]  /*18d20*/  FADD.FTZ R98, R98, R33 ;  /* 0x0000002162627221 */ /* 0x000fe80000010000 */
[----:B------:R-:W-:Y:S04]  /*18d30*/  FADD.FTZ R99, R99, R98 ;  /* 0x0000006263637221 */ /* 0x000fe80000010000 */
[----:B------:R-:W-:Y:S01]  /*18d40*/  FADD.FTZ R102, R102, R99 ;  /* 0x0000006366667221 */ /* 0x000fe20000010000 */
[C---:B--2---:R-:W-:Y:S03]  /*18d50*/  HMMA.16816.F32 R132, R148.reuse, R28, R132 ;  /* 0x0000001c9484723c */ /* 0x044fe60000001884 */
[----:B------:R-:W-:Y:S04]  /*18d60*/  FADD.FTZ R103, R103, R102 ;  /* 0x0000006667677221 */ /* 0x000fe80000010000 */
[----:B------:R-:W-:Y:S01]  /*18d70*/  FADD.FTZ R12, R106, R103 ;  /* 0x000000676a0c7221 */ /* 0x000fe20000010000 */
[C---:B------:R-:W-:Y:S04]  /*18d80*/  HMMA.16816.F32 R136, R148.reuse, R30, R136 ;  /* 0x0000001e9488723c */ /* 0x040fe80000001888 */
[----:B------:R-:W-:Y:S04]  /*18d90*/  FADD.FTZ R12, R107, R12 ;  /* 0x0000000c6b0c7221 */ /* 0x000fe80000010000 */
[C---:B-1----:R-:W-:Y:S04]  /*18da0*/  HMMA.16816.F32 R152, R148.reuse, R24, R16 ;  /* 0x000000189498723c */ /* 0x042fe80000001810 */
[----:B------:R-:W-:Y:S04]  /*18db0*/  FADD.FTZ R7, R7, R12 ;  /* 0x0000000c07077221 */ /* 0x000fe80000010000 */
[C---:B------:R-:W-:Y:S04]  /*18dc0*/  HMMA.16816.F32 R140, R148.reuse, R26, R140 ;  /* 0x0000001a948c723c */ /* 0x040fe8000000188c */
[----:B------:R-:W-:Y:S04]  /*18dd0*/  FADD.FTZ R6, R6, R7 ;  /* 0x0000000706067221 */ /* 0x000fe80000010000 */
[----:B------:R-:W-:Y:S01]  /*18de0*/  FADD.FTZ R3, R111, R6 ;  /* 0x000000066f037221 */ /* 0x000fe20000010000 */
[C---:B---3--:R-:W-:Y:S03]  /*18df0*/  HMMA.16816.F32 R144, R148.reuse, R8, R144 ;  /* 0x000000089490723c */ /* 0x048fe60000001890 */
[----:B------:R-:W-:Y:S04]  /*18e00*/  FADD.FTZ R3, R112, R3 ;  /* 0x0000000370037221 */ /* 0x000fe80000010000 */
[----:B------:R-:W-:Y:S01]  /*18e10*/  FADD.FTZ R42, R42, R3 ;  /* 0x000000032a2a7221 */ /* 0x000fe20000010000 */
[----:B------:R-:W-:Y:S04]  /*18e20*/  HMMA.16816.F32 R148, R148, R10, R20 ;  /* 0x0000000a9494723c */ /* 0x000fe80000001814 */
[----:B------:R-:W-:Y:S04]  /*18e30*/  FADD.FTZ R43, R43, R42 ;  /* 0x0000002a2b2b7221 */ /* 0x000fe80000010000 */
[----:B------:R-:W-:Y:S04]  /*18e40*/  FADD.FTZ R46, R46, R43 ;  /* 0x0000002b2e2e7221 */ /* 0x000fe80000010000 */
[----:B------:R-:W-:Y:S04]  /*18e50*/  FADD.FTZ R47, R47, R46 ;  /* 0x0000002e2f2f7221 */ /* 0x000fe80000010000 */
[----:B------:R-:W-:Y:S04]  /*18e60*/  FADD.FTZ R50, R50, R47 ;  /* 0x0000002f32327221 */ /* 0x000fe80000010000 */
[----:B------:R-:W-:Y:S05]  /*18e70*/  FADD.FTZ R3, R167, R50 ;  /* 0x00000032a7037221 */ /* 0x000fea0000010000 */
[----:B------:R1:W-:Y:S02]  /*18e80*/  STL [R1+0x4], R3 ;  /* 0x0000040301007387 */ /* 0x0003e40000100800 */
[----:B-1----:R-:W-:Y:S05]  /*18e90*/  FADD.FTZ R3, R5, R36 ;  /* 0x0000002405037221 */ /* 0x002fea0000010000 */
[----:B------:R1:W-:Y:S02]  /*18ea0*/  STL [R1], R3 ;  /* 0x0000000301007387 */ /* 0x0003e40000100800 */
[----:B-1----:R-:W-:Y:S01]  /*18eb0*/  MOV R3, R0 ;  /* 0x0000000000037202 */ /* 0x002fe20000000f00 */
[----:B------:R-:W-:-:S05]  /*18ec0*/  @P0 BRA `(.L_x_777) ;  /* 0xffff9da000000947 */ /* 0x000fca000383ffff */
.L_x_773:
[----:B------:R-:W3:Y:S01]  /*18ed0*/  LDL.LU R5, [R1+0x4] ;  /* 0x0000040001057983 */ /* 0x000ee20000300800 */
[----:B------:R-:W-:-:S02]  /*18ee0*/  IMAD.MOV.U32 R7, RZ, RZ, 0x3f800000 ;  /* 0x3f800000ff077424 */ /* 0x000fc400078e00ff */
[----:B------:R-:W-:Y:S01]  /*18ef0*/  IMAD.MOV.U32 R8, RZ, RZ, 0x3f800000 ;  /* 0x3f800000ff087424 */ /* 0x000fe200078e00ff */
[----:B--2---:R-:W2:Y:S01]  /*18f00*/  LDL.LU R4, [R1] ;  /* 0x0000000001047983 */ /* 0x004ea20000300800 */
[----:B------:R-:W1:Y:S01]  /*18f10*/  S2UR UR6, SR_CTAID.Y ;  /* 0x00000000000679c3 */ /* 0x000e620000002600 */
[----:B------:R-:W-:Y:S01]  /*18f20*/  UISETP.NE.AND UP1, UPT, UR11, -0x1, UPT ;  /* 0xffffffff0b00788c */ /* 0x000fe2000bf25270 */
[----:B------:R-:W-:Y:S01]  /*18f30*/  BSSY B0, `(.L_x_778) ;  /* 0x00000aa000007945 */ /* 0x000fe20003800000 */
[----:B------:R-:W-:Y:S02]  /*18f40*/  ULDC.64 UR4, c[0x0][0x1e8] ;  /* 0x00007a0000047ab9 */ /* 0x000fe40000000a00 */
[----:B------:R-:W-:-:S03]  /*18f50*/  ULDC UR9, c[0x0][0x214] ;  /* 0x0000850000097ab9 */ /* 0x000fc60000000800 */
[----:B------:R-:W4:Y:S04]  /*18f60*/  S2UR UR7, SR_CTAID.Z ;  /* 0x00000000000779c3 */ /* 0x000f280000002700 */
[----:B------:R-:W-:-:S04]  /*18f70*/  @UP1 UIMAD.WIDE.U32 UR12, UR11, UR4, URZ ;  /* 0x000000040b0c12a5 */ /* 0x000fc8000f8e003f */
[----:B------:R-:W-:-:S03]  /*18f80*/  @UP1 UIMAD UR8, UR11, UR5, UR13 ;  /* 0x000000050b0812a4 */ /* 0x000fc6000f8e020d */
[----:B------:R-:W-:Y:S02]  /*18f90*/  ULDC.64 UR4, c[0x0][0x1e0] ;  /* 0x0000780000047ab9 */ /* 0x000fe40000000a00 */
[----:B-1----:R-:W-:Y:S02]  /*18fa0*/  @!UP1 USHF.R.S32.HI UR14, URZ, 0x1f, UR6 ;  /* 0x0000001f3f0e9899 */ /* 0x002fe40008011406 */
[----:B------:R-:W-:Y:S02]  /*18fb0*/  @!UP1 UIMAD.WIDE.U32 UR18, UR6, UR4, URZ ;  /* 0x00000004061292a5 */ /* 0x000fe4000f8e003f */
[----:B------:R-:W-:-:S03]  /*18fc0*/  @!UP1 UIMAD UR14, UR14, UR4, URZ ;  /* 0x000000040e0e92a4 */ /* 0x000fc6000f8e023f */
[----:B------:R-:W-:Y:S02]  /*18fd0*/  ULDC.U8 UR4, c[0x0][0x328] ;  /* 0x0000ca0000047ab9 */ /* 0x000fe40000000000 */
[----:B------:R-:W-:Y:S02]  /*18fe0*/  UISETP.NE.AND UP2, UPT, UR4, URZ, UPT ;  /* 0x0000003f0400728c */ /* 0x000fe4000bf45270 */
[----:B------:R-:W-:Y:S02]  /*18ff0*/  @!UP1 UIMAD UR14, UR6, UR5, UR14 ;  /* 0x00000005060e92a4 */ /* 0x000fe4000f8e020e */
[----:B------:R-:W-:Y:S02]  /*19000*/  UISETP.NE.OR UP0, UPT, UR11, -0x1, !UP2 ;  /* 0xffffffff0b00788c */ /* 0x000fe4000d705670 */
[----:B------:R-:W-:Y:S02]  /*19010*/  ULDC UR5, c[0x0][0x234] ;  /* 0x00008d0000057ab9 */ /* 0x000fe40000000800 */
[----:B------:R-:W-:-:S02]  /*19020*/  ULDC UR4, c[0x0][0x1c0] ;  /* 0x0000700000047ab9 */ /* 0x000fc40000000800 */
[----:B------:R-:W-:Y:S02]  /*19030*/  @!UP1 UIADD3 UR8, UR19, UR14, URZ ;  /* 0x0000000e13089290 */ /* 0x000fe4000fffe03f */
[----:B----4-:R-:W-:Y:S02]  /*19040*/  @UP2 UMOV UR13, UR7 ;  /* 0x00000007000d2c82 */ /* 0x010fe40008000000 */
[----:B------:R-:W-:Y:S02]  /*19050*/  @!UP1 UMOV UR12, UR18 ;  /* 0x00000012000c9c82 */ /* 0x000fe40008000000 */
[----:B------:R-:W-:-:S04]  /*19060*/  @!UP0 UIMAD UR11, UR6, UR9, URZ ;  /* 0x00000009060b82a4 */ /* 0x000fc8000f8e023f */
[----:B------:R-:W-:-:S03]  /*19070*/  @UP2 UIMAD UR5, UR13, UR5, UR11 ;  /* 0x000000050d0522a4 */ /* 0x000fc6000f8e020b */
[----:B------:R-:W-:Y:S02]  /*19080*/  @!UP2 UMOV UR13, UR7 ;  /* 0x00000007000dac82 */ /* 0x000fe40008000000 */
[----:B------:R-:W-:-:S04]  /*19090*/  @!UP2 UIMAD UR4, UR6, UR4, UR13 ;  /* 0x000000040604a2a4 */ /* 0x000fc8000f8e020d */
[----:B------:R-:W-:Y:S01]  /*190a0*/  @!UP2 UIMAD UR5, UR4, UR9, URZ ;  /* 0x000000090405a2a4 */ /* 0x000fe2000f8e023f */
[----:B---3--:R-:W1:Y:S04]  /*190b0*/  SHFL.BFLY PT, R3, R5, 0x2, 0x1f ;  /* 0x0c401f0005037f89 */ /* 0x008e6800000e0000 */
[----:B--2---:R-:W2:Y:S01]  /*190c0*/  SHFL.BFLY PT, R10, R4, 0x2, 0x1f ;  /* 0x0c401f00040a7f89 */ /* 0x004ea200000e0000 */
[----:B-1----:R-:W-:Y:S02]  /*190d0*/  FADD.FTZ R3, R3, R5 ;  /* 0x0000000503037221 */ /* 0x002fe40000010000 */
[----:B--2---:R-:W-:-:S03]  /*190e0*/  FADD.FTZ R10, R10, R4 ;  /* 0x000000040a0a7221 */ /* 0x004fc60000010000 */
[----:B------:R-:W1:Y:S04]  /*190f0*/  SHFL.BFLY PT, R6, R3, 0x1, 0x1f ;  /* 0x0c201f0003067f89 */ /* 0x000e6800000e0000 */
[----:B------:R-:W2:Y:S04]  /*19100*/  S2R R4, SR_TID.X ;  /* 0x0000000000047919 */ /* 0x000ea80000002100 */
[----:B------:R-:W3:Y:S01]  /*19110*/  SHFL.BFLY PT, R5, R10, 0x1, 0x1f ;  /* 0x0c201f000a057f89 */ /* 0x000ee200000e0000 */
[----:B-1----:R-:W-:Y:S01]  /*19120*/  FADD.FTZ R6, R3, R6 ;  /* 0x0000000603067221 */ /* 0x002fe20000010000 */
[----:B--2---:R-:W-:-:S04]  /*19130*/  SHF.R.S32.HI R3, RZ, 0x1f, R4 ;  /* 0x0000001fff037819 */ /* 0x004fc80000011404 */
[----:B------:R-:W-:Y:S02]  /*19140*/  FSETP.NE.FTZ.AND P4, PT, R6, RZ, PT ;  /* 0x000000ff0600720b */ /* 0x000fe40003f95000 */
[----:B------:R-:W-:Y:S01]  /*19150*/  LEA.HI R9, R3, R4, RZ, 0x2 ;  /* 0x0000000403097211 */ /* 0x000fe200078f10ff */
[----:B---3--:R-:W-:-:S03]  /*19160*/  FADD.FTZ R5, R10, R5 ;  /* 0x000000050a057221 */ /* 0x008fc60000010000 */
[--C-:B------:R-:W-:Y:S02]  /*19170*/  SHF.R.S32.HI R11, RZ, 0x2, R9.reuse ;  /* 0x00000002ff0b7819 */ /* 0x100fe40000011409 */
[----:B------:R-:W-:Y:S02]  /*19180*/  SHF.R.S32.HI R10, RZ, 0x1f, R9 ;  /* 0x0000001fff0a7819 */ /* 0x000fe40000011409 */
[----:B------:R-:W-:Y:S02]  /*19190*/  FSETP.NE.FTZ.AND P3, PT, R5, RZ, PT ;  /* 0x000000ff0500720b */ /* 0x000fe40003f75000 */
[----:B------:R-:W-:Y:S01]  /*191a0*/  LEA.HI R10, R10, R11, RZ, 0x3 ;  /* 0x0000000b0a0a7211 */ /* 0x000fe200078f18ff */
[----:B------:R-:W1:Y:S01]  /*191b0*/  @P4 MUFU.RCP R7, R6 ;  /* 0x0000000600074308 */ /* 0x000e620000001000 */
[----:B------:R-:W-:Y:S02]  /*191c0*/  LOP3.LUT R9, R9, 0x3ffffffc, RZ, 0xc0, !PT ;  /* 0x3ffffffc09097812 */ /* 0x000fe400078ec0ff */
[----:B------:R-:W-:-:S02]  /*191d0*/  LOP3.LUT R10, R10, 0xfffffff8, RZ, 0xc0, !PT ;  /* 0xfffffff80a0a7812 */ /* 0x000fc400078ec0ff */
[----:B------:R-:W-:Y:S02]  /*191e0*/  IADD3 R14, -R9, R4, RZ ;  /* 0x00000004090e7210 */ /* 0x000fe40007ffe1ff */
[----:B------:R-:W-:Y:S01]  /*191f0*/  IADD3 R10, R11, -R10, RZ ;  /* 0x8000000a0b0a7210 */ /* 0x000fe20007ffe0ff */
[----:B------:R-:W-:Y:S01]  /*19200*/  @P4 MUFU.LG2 R6, R6 ;  /* 0x0000000600064308 */ /* 0x000fe20000000c00 */
[----:B------:R-:W-:-:S03]  /*19210*/  LEA.HI R11, R3, R4, RZ, 0x5 ;  /* 0x00000004030b7211 */ /* 0x000fc600078f28ff */
[----:B------:R-:W-:Y:S01]  /*19220*/  IMAD.SHL.U32 R12, R10, 0x40, RZ ;  /* 0x000000400a0c7824 */ /* 0x000fe200078e00ff */
[----:B------:R-:W-:-:S03]  /*19230*/  SHF.R.S32.HI R13, RZ, 0x5, R11 ;  /* 0x00000005ff0d7819 */ /* 0x000fc6000001140b */
[----:B------:R-:W2:Y:S01]  /*19240*/  @P3 MUFU.RCP R8, R5 ;  /* 0x0000000500083308 */ /* 0x000ea20000001000 */
[----:B------:R-:W-:Y:S01]  /*19250*/  LOP3.LUT R12, R12, 0x1c0, RZ, 0xc0, !PT ;  /* 0x000001c00c0c7812 */ /* 0x000fe200078ec0ff */
[----:B------:R-:W-:Y:S02]  /*19260*/  IMAD R14, R13, 0x200, R14 ;  /* 0x000002000d0e7824 */ /* 0x000fe400078e020e */
[C---:B-1----:R-:W-:Y:S01]  /*19270*/  FMUL.FTZ R160, R7.reuse, R160 ;  /* 0x000000a007a07220 */ /* 0x042fe20000410000 */
[----:B------:R-:W-:Y:S01]  /*19280*/  LEA.HI R9, R12, R12, RZ, 0x1d ;  /* 0x0000000c0c097211 */ /* 0x000fe200078fe8ff */
[C---:B------:R-:W-:Y:S01]  /*19290*/  FMUL.FTZ R161, R7.reuse, R161 ;  /* 0x000000a107a17220 */ /* 0x040fe20000410000 */
[----:B------:R-:W-:Y:S01]  /*192a0*/  LOP3.LUT R12, R10, 0x1, RZ, 0xc0, !PT ;  /* 0x000000010a0c7812 */ /* 0x000fe200078ec0ff */
[C---:B------:R-:W-:Y:S01]  /*192b0*/  FMUL.FTZ R156, R7.reuse, R156 ;  /* 0x0000009c079c7220 */ /* 0x040fe20000410000 */
[----:B------:R-:W-:Y:S01]  /*192c0*/  LEA R9, R14, R9, 0x1 ;  /* 0x000000090e097211 */ /* 0x000fe200078e08ff */
[----:B------:R-:W-:Y:S01]  /*192d0*/  FMUL.FTZ R157, R7, R157 ;  /* 0x0000009d079d7220 */ /* 0x000fe20000410000 */
[----:B------:R-:W-:Y:S01]  /*192e0*/  ISETP.NE.U32.AND P0, PT, R12, 0x1, PT ;  /* 0x000000010c00780c */ /* 0x000fe20003f05070 */
[----:B------:R-:W-:Y:S01]  /*192f0*/  IMAD.MOV.U32 R12, RZ, RZ, -0x10 ;  /* 0xfffffff0ff0c7424 */ /* 0x000fe200078e00ff */
[----:B------:R-:W-:Y:S01]  /*19300*/  SHF.L.U32 R9, R9, 0x1, RZ ;  /* 0x0000000109097819 */ /* 0x000fe200000006ff */
[----:B------:R-:W-:Y:S01]  /*19310*/  FMUL.FTZ R132, R7, R132 ;  /* 0x0000008407847220 */ /* 0x000fe20000410000 */
[----:B------:R-:W-:Y:S01]  /*19320*/  R2P PR, R10, 0x6 ;  /* 0x000000060a007804 */ /* 0x000fe20000000000 */
[----:B--2---:R-:W-:Y:S01]  /*19330*/  FMUL.FTZ R163, R8, R163 ;  /* 0x000000a308a37220 */ /* 0x004fe20000410000 */
[----:B------:R-:W-:Y:S01]  /*19340*/  SEL R12, R12, 0x10, !P0 ;  /* 0x000000100c0c7807 */ /* 0x000fe20004000000 */
[C---:B------:R-:W-:Y:S01]  /*19350*/  FMUL.FTZ R162, R8.reuse, R162 ;  /* 0x000000a208a27220 */ /* 0x040fe20000410000 */
[----:B------:R-:W-:Y:S01]  /*19360*/  F2FP.PACK_AB R160, R161, R160 ;  /* 0x000000a0a1a0723e */ /* 0x000fe200000000ff */
[----:B------:R-:W-:Y:S01]  /*19370*/  IMAD.MOV.U32 R10, RZ, RZ, 0x20 ;  /* 0x00000020ff0a7424 */ /* 0x000fe200078e00ff */
[----:B------:R-:W-:Y:S01]  /*19380*/  IADD3 R17, R9, 0x40, RZ ;  /* 0x0000004009117810 */ /* 0x000fe20007ffe0ff */
[C---:B------:R-:W-:Y:S01]  /*19390*/  FMUL.FTZ R159, R8.reuse, R159 ;  /* 0x0000009f089f7220 */ /* 0x040fe20000410000 */
[----:B------:R-:W-:Y:S01]  /*193a0*/  F2FP.PACK_AB R162, R163, R162 ;  /* 0x000000a2a3a2723e */ /* 0x000fe200000000ff */
[----:B------:R-:W-:Y:S01]  /*193b0*/  FMUL.FTZ R158, R8, R158 ;  /* 0x0000009e089e7220 */ /* 0x000fe20000410000 */
[----:B------:R-:W-:Y:S01]  /*193c0*/  SEL R10, R10, 0xffffffe0, !P1 ;  /* 0xffffffe00a0a7807 */ /* 0x000fe20004800000 */
[----:B------:R-:W-:Y:S01]  /*193d0*/  FMUL.FTZ R133, R7, R133 ;  /* 0x0000008507857220 */ /* 0x000fe20000410000 */
[C---:B------:R-:W-:Y:S01]  /*193e0*/  IADD3 R15, R9.reuse, R12, RZ ;  /* 0x0000000c090f7210 */ /* 0x040fe20007ffe0ff */
[C---:B------:R-:W-:Y:S01]  /*193f0*/  FMUL.FTZ R135, R8.reuse, R135 ;  /* 0x0000008708877220 */ /* 0x040fe20000410000 */
[----:B------:R-:W-:Y:S01]  /*19400*/  @P2 IADD3 R17, R9, -0x40, RZ ;  /* 0xffffffc009112810 */ /* 0x000fe20007ffe0ff */
[C---:B------:R-:W-:Y:S01]  /*19410*/  FMUL.FTZ R134, R8.reuse, R134 ;  /* 0x0000008608867220 */ /* 0x040fe20000410000 */
[----:B------:R-:W-:Y:S01]  /*19420*/  F2FP.PACK_AB R156, R157, R156 ;  /* 0x0000009c9d9c723e */ /* 0x000fe200000000ff */
[----:B------:R-:W-:Y:S01]  /*19430*/  FMUL.FTZ R136, R7, R136 ;  /* 0x0000008807887220 */ /* 0x000fe20000410000 */
[----:B------:R-:W-:Y:S01]  /*19440*/  F2FP.PACK_AB R158, R159, R158 ;  /* 0x0000009e9f9e723e */ /* 0x000fe200000000ff */
[----:B------:R-:W-:Y:S01]  /*19450*/  FMUL.FTZ R137, R7, R137 ;  /* 0x0000008907897220 */ /* 0x000fe20000410000 */
[----:B------:R-:W-:Y:S01]  /*19460*/  F2FP.PACK_AB R132, R133, R132 ;  /* 0x000000848584723e */ /* 0x000fe200000000ff */
[C---:B------:R-:W-:Y:S01]  /*19470*/  FMUL.FTZ R139, R8.reuse, R139 ;  /* 0x0000008b088b7220 */ /* 0x040fe20000410000 */
[----:B------:R-:W-:Y:S01]  /*19480*/  F2FP.PACK_AB R134, R135, R134 ;  /* 0x000000868786723e */ /* 0x000fe200000000ff */
[C---:B------:R-:W-:Y:S01]  /*19490*/  FMUL.FTZ R138, R8.reuse, R138 ;  /* 0x0000008a088a7220 */ /* 0x040fe20000410000 */
[----:B------:R-:W-:Y:S01]  /*194a0*/  STS [R9], R160 ;  /* 0x000000a009007388 */ /* 0x000fe20000000800 */
[----:B------:R-:W-:Y:S01]  /*194b0*/  FMUL.FTZ R152, R7, R152 ;  /* 0x0000009807987220 */ /* 0x000fe20000410000 */
[----:B------:R-:W-:Y:S01]  /*194c0*/  F2FP.PACK_AB R136, R137, R136 ;  /* 0x000000888988723e */ /* 0x000fe200000000ff */
[----:B------:R-:W-:Y:S01]  /*194d0*/  FMUL.FTZ R153, R7, R153 ;  /* 0x0000009907997220 */ /* 0x000fe20000410000 */
[----:B------:R1:W-:Y:S01]  /*194e0*/  STS [R9+0x400], R162 ;  /* 0x000400a209007388 */ /* 0x0003e20000000800 */
[C---:B------:R-:W-:Y:S01]  /*194f0*/  FMUL.FTZ R155, R8.reuse, R155 ;  /* 0x0000009b089b7220 */ /* 0x040fe20000410000 */
[----:B------:R-:W-:Y:S01]  /*19500*/  F2FP.PACK_AB R138, R139, R138 ;  /* 0x0000008a8b8a723e */ /* 0x000fe200000000ff */
[C---:B------:R-:W-:Y:S01]  /*19510*/  FMUL.FTZ R154, R8.reuse, R154 ;  /* 0x0000009a089a7220 */ /* 0x040fe20000410000 */
[----:B------:R-:W-:Y:S01]  /*19520*/  IADD3 R21, R15, R10, RZ ;  /* 0x0000000a0f157210 */ /* 0x000fe20007ffe0ff */
[----:B------:R-:W-:Y:S01]  /*19530*/  FMUL.FTZ R140, R7, R140 ;  /* 0x0000008c078c7220 */ /* 0x000fe20000410000 */
[----:B------:R-:W-:Y:S01]  /*19540*/  F2FP.PACK_AB R152, R153, R152 ;  /* 0x000000989998723e */ /* 0x000fe200000000ff */
[----:B------:R-:W-:Y:S01]  /*19550*/  FMUL.FTZ R141, R7, R141 ;  /* 0x0000008d078d7220 */ /* 0x000fe20000410000 */
[----:B------:R-:W-:Y:S01]  /*19560*/  F2FP.PACK_AB R154, R155, R154 ;  /* 0x0000009a9b9a723e */ /* 0x000fe200000000ff */
[C---:B------:R-:W-:Y:S01]  /*19570*/  FMUL.FTZ R143, R8.reuse, R143 ;  /* 0x0000008f088f7220 */ /* 0x040fe20000410000 */
[----:B------:R-:W-:Y:S01]  /*19580*/  STS [R15], R156 ;  /* 0x0000009c0f007388 */ /* 0x000fe20000000800 */
[C---:B------:R-:W-:Y:S01]  /*19590*/  FMUL.FTZ R142, R8.reuse, R142 ;  /* 0x0000008e088e7220 */ /* 0x040fe20000410000 */
[----:B------:R-:W-:Y:S01]  /*195a0*/  F2FP.PACK_AB R140, R141, R140 ;  /* 0x0000008c8d8c723e */ /* 0x000fe200000000ff */
[C---:B------:R-:W-:Y:S01]  /*195b0*/  FMUL.FTZ R144, R7.reuse, R144 ;  /* 0x0000009007907220 */ /* 0x040fe20000410000 */
[----:B------:R2:W-:Y:S01]  /*195c0*/  STS [R15+0x400], R158 ;  /* 0x0004009e0f007388 */ /* 0x0005e20000000800 */
[----:B------:R-:W-:Y:S01]  /*195d0*/  FMUL.FTZ R145, R7, R145 ;  /* 0x0000009107917220 */ /* 0x000fe20000410000 */
[----:B------:R-:W-:Y:S01]  /*195e0*/  F2FP.PACK_AB R142, R143, R142 ;  /* 0x0000008e8f8e723e */ /* 0x000fe200000000ff */
[----:B------:R-:W-:Y:S01]  /*195f0*/  FMUL.FTZ R148, R7, R148 ;  /* 0x0000009407947220 */ /* 0x000fe20000410000 */
[----:B------:R-:W3:Y:S01]  /*19600*/  @P3 MUFU.LG2 R5, R5 ;  /* 0x0000000500053308 */ /* 0x000ee20000000c00 */
[C---:B------:R-:W-:Y:S01]  /*19610*/  FMUL.FTZ R147, R8.reuse, R147 ;  /* 0x0000009308937220 */ /* 0x040fe20000410000 */
[----:B------:R-:W-:Y:S01]  /*19620*/  F2FP.PACK_AB R144, R145, R144 ;  /* 0x000000909190723e */ /* 0x000fe200000000ff */
[----:B------:R-:W-:-:S02]  /*19630*/  FMUL.FTZ R146, R8, R146 ;  /* 0x0000009208927220 */ /* 0x000fc40000410000 */
[C---:B------:R-:W-:Y:S02]  /*19640*/  FMUL.FTZ R151, R8.reuse, R151 ;  /* 0x0000009708977220 */ /* 0x040fe40000410000 */
[----:B------:R-:W-:Y:S01]  /*19650*/  FMUL.FTZ R7, R7, R149 ;  /* 0x0000009507077220 */ /* 0x000fe20000410000 */
[----:B------:R-:W-:Y:S01]  /*19660*/  F2FP.PACK_AB R146, R147, R146 ;  /* 0x000000929392723e */ /* 0x000fe200000000ff */
[----:B------:R-:W-:Y:S02]  /*19670*/  FMUL.FTZ R8, R8, R150 ;  /* 0x0000009608087220 */ /* 0x000fe40000410000 */
[----:B------:R-:W-:Y:S01]  /*19680*/  IMAD.IADD R19, R9, 0x1, R10 ;  /* 0x0000000109137824 */ /* 0x000fe200078e020a */
[----:B------:R-:W-:Y:S01]  /*19690*/  F2FP.PACK_AB R7, R7, R148 ;  /* 0x000000940707723e */ /* 0x000fe200000000ff */
[----:B-1----:R-:W-:Y:S01]  /*196a0*/  IMAD.IADD R9, R12, 0x1, R17 ;  /* 0x000000010c097824 */ /* 0x002fe200078e0211 */
[----:B------:R-:W-:Y:S02]  /*196b0*/  F2FP.PACK_AB R8, R151, R8 ;  /* 0x000000089708723e */ /* 0x000fe400000000ff */
[----:B------:R-:W-:Y:S01]  /*196c0*/  STS [R19], R132 ;  /* 0x0000008413007388 */ /* 0x000fe20000000800 */
[----:B---3--:R-:W-:-:S03]  /*196d0*/  @P3 FMUL.FTZ R5, R5, 0.69314718246459960938 ;  /* 0x3f31721805053820 */ /* 0x008fc60000410000 */
[----:B------:R-:W-:Y:S01]  /*196e0*/  STS [R19+0x400], R134 ;  /* 0x0004008613007388 */ /* 0x000fe20000000800 */
[C---:B--2---:R-:W-:Y:S01]  /*196f0*/  IADD3 R15, R10.reuse, R17, RZ ;  /* 0x000000110a0f7210 */ /* 0x044fe20007ffe0ff */
[----:B------:R-:W-:Y:S02]  /*19700*/  IMAD.IADD R10, R10, 0x1, R9 ;  /* 0x000000010a0a7824 */ /* 0x000fe400078e0209 */
[----:B------:R-:W-:Y:S04]  /*19710*/  STS [R21], R136 ;  /* 0x0000008815007388 */ /* 0x000fe80000000800 */
[----:B------:R-:W-:Y:S04]  /*19720*/  STS [R21+0x400], R138 ;  /* 0x0004008a15007388 */ /* 0x000fe80000000800 */
[----:B------:R-:W-:Y:S04]  /*19730*/  STS [R17], R152 ;  /* 0x0000009811007388 */ /* 0x000fe80000000800 */
[----:B------:R-:W-:Y:S04]  /*19740*/  STS [R17+0x400], R154 ;  /* 0x0004009a11007388 */ /* 0x000fe80000000800 */
[----:B------:R-:W-:Y:S04]  /*19750*/  STS [R9], R140 ;  /* 0x0000008c09007388 */ /* 0x000fe80000000800 */
[----:B------:R1:W-:Y:S04]  /*19760*/  STS [R9+0x400], R142 ;  /* 0x0004008e09007388 */ /* 0x0003e80000000800 */
[----:B------:R-:W-:Y:S04]  /*19770*/  STS [R15], R144 ;  /* 0x000000900f007388 */ /* 0x000fe80000000800 */
[----:B------:R-:W-:Y:S04]  /*19780*/  STS [R15+0x400], R146 ;  /* 0x000400920f007388 */ /* 0x000fe80000000800 */
[----:B------:R2:W-:Y:S04]  /*19790*/  STS [R10], R7 ;  /* 0x000000070a007388 */ /* 0x0005e80000000800 */
[----:B------:R3:W-:Y:S04]  /*197a0*/  STS [R10+0x400], R8 ;  /* 0x000400080a007388 */ /* 0x0007e80000000800 */
[----:B------:R-:W-:Y:S01]  /*197b0*/  BAR.SYNC.DEFER_BLOCKING 0x0 ;  /* 0x0000000000007b1d */ /* 0x000fe20000010000 */
[----:B-1----:R-:W-:-:S02]  /*197c0*/  IMAD.MOV.U32 R9, RZ, RZ, 0x7f800000 ;  /* 0x7f800000ff097424 */ /* 0x002fc400078e00ff */
[----:B------:R-:W-:Y:S01]  /*197d0*/  @P3 FFMA.FTZ R9, R0, c[0x0][0x238], R5 ;  /* 0x00008e0000093a23 */ /* 0x000fe20000010005 */
[----:B--2---:R-:W-:Y:S01]  /*197e0*/  LOP3.LUT R7, R11, 0xffffffe0, RZ, 0xc0, !PT ;  /* 0xffffffe00b077812 */ /* 0x004fe200078ec0ff */
[----:B------:R-:W-:-:S03]  /*197f0*/  @P4 FMUL.FTZ R11, R6, 0.69314718246459960938 ;  /* 0x3f317218060b4820 */ /* 0x000fc60000410000 */
[----:B------:R-:W-:Y:S02]  /*19800*/  IADD3 R7, -R7, R4, RZ ;  /* 0x0000000407077210 */ /* 0x000fe40007ffe1ff */
[----:B---3--:R-:W-:Y:S01]  /*19810*/  SHF.R.S32.HI R10, RZ, 0x1f, R13 ;  /* 0x0000001fff0a7819 */ /* 0x008fe2000001140d */
[----:B------:R1:W2:Y:S01]  /*19820*/  LDS.128 R24, [R244] ;  /* 0x00000000f4187984 */ /* 0x0002a20000000c00 */
[----:B------:R-:W-:Y:S02]  /*19830*/  LOP3.LUT P0, RZ, R7, 0x3, RZ, 0xc0, !PT ;  /* 0x0000000307ff7812 */ /* 0x000fe4000780c0ff */
[----:B------:R-:W-:Y:S01]  /*19840*/  LEA.HI R10, R10, R13, RZ, 0x2 ;  /* 0x0000000d0a0a7211 */ /* 0x000fe200078f10ff */
[----:B------:R1:W3:Y:S01]  /*19850*/  LDS.128 R20, [R244+0x800] ;  /* 0x00080000f4147984 */ /* 0x0002e20000000c00 */
[----:B------:R-:W-:Y:S02]  /*19860*/  SHF.R.S32.HI R8, RZ, 0x1f, R7 ;  /* 0x0000001fff087819 */ /* 0x000fe40000011407 */
[----:B------:R-:W-:Y:S01]  /*19870*/  LOP3.LUT R10, R10, 0xffffffc, RZ, 0xc0, !PT ;  /* 0x0ffffffc0a0a7812 */ /* 0x000fe200078ec0ff */
[----:B------:R1:W4:Y:S01]  /*19880*/  LDS.128 R16, [R244+0x1000] ;  /* 0x00100000f4107984 */ /* 0x0003220000000c00 */
[----:B------:R-:W-:-:S02]  /*19890*/  LEA.HI R8, R8, R7, RZ, 0x2 ;  /* 0x0000000708087211 */ /* 0x000fc400078f10ff */
[----:B------:R-:W-:Y:S01]  /*198a0*/  MOV R7, 0x7f800000 ;  /* 0x7f80000000077802 */ /* 0x000fe20000000f00 */
[----:B------:R1:W1:Y:S01]  /*198b0*/  LDS.128 R28, [R244+0x1800] ;  /* 0x00180000f41c7984 */ /* 0x0002620000000c00 */
[----:B------:R-:W-:Y:S01]  /*198c0*/  IMAD.IADD R10, R13, 0x1, -R10 ;  /* 0x000000010d0a7824 */ /* 0x000fe200078e0a0a */
[----:B------:R-:W-:Y:S01]  /*198d0*/  SHF.R.S32.HI R13, RZ, 0x2, R8 ;  /* 0x00000002ff0d7819 */ /* 0x000fe20000011408 */
[----:B------:R-:W-:-:S03]  /*198e0*/  @P4 FFMA.FTZ R7, R2, c[0x0][0x238], R11 ;  /* 0x00008e0002074a23 */ /* 0x000fc6000001000b */
[----:B------:R-:W-:Y:S01]  /*198f0*/  LEA R10, R10, R13, 0x4 ;  /* 0x0000000d0a0a7211 */ /* 0x000fe200078e20ff */
[----:B------:R-:W-:Y:S05]  /*19900*/  @P0 BRA `(.L_x_779) ;  /* 0x000000c000000947 */ /* 0x000fea0003800000 */
[----:B------:R-:W5:Y:S01]  /*19910*/  S2UR UR6, SR_CTAID.X ;  /* 0x00000000000679c3 */ /* 0x000f620000002500 */
[C---:B------:R-:W-:Y:S02]  /*19920*/  IADD3 R2, R10.reuse, 0x8, RZ ;  /* 0x000000080a027810 */ /* 0x040fe40007ffe0ff */
[----:B------:R-:W-:Y:S02]  /*19930*/  ISETP.GE.AND P2, PT, R10, UR10, PT ;  /* 0x0000000a0a007c0c */ /* 0x000fe4000bf46270 */
[----:B------:R-:W-:Y:S01]  /*19940*/  ISETP.GE.AND P1, PT, R2, UR10, PT ;  /* 0x0000000a02007c0c */ /* 0x000fe2000bf26270 */
[----:B-----5:R-:W-:-:S04]  /*19950*/  ULEA UR6, UR6, UR5, 0x6 ;  /* 0x0000000506067291 */ /* 0x020fc8000f8e303f */
[----:B------:R-:W-:Y:S02]  /*19960*/  USHF.R.S32.HI UR4, URZ, 0x1f, UR6 ;  /* 0x0000001f3f047899 */ /* 0x000fe40008011406 */
[----:B------:R-:W-:-:S04]  /*19970*/  IADD3 R0, P0, R10, UR6, RZ ;  /* 0x000000060a007c10 */ /* 0x000fc8000ff1e0ff */
[----:B------:R-:W-:Y:S02]  /*19980*/  LEA.HI.X.SX32 R5, R10, UR4, 0x1, P0 ;  /* 0x000000040a057c11 */ /* 0x000fe400080f0eff */
[----:B------:R-:W-:-:S04]  /*19990*/  LEA R10, P0, R0, c[0x0][0x200], 0x2 ;  /* 0x00008000000a7a11 */ /* 0x000fc800078010ff */
[----:B------:R-:W-:-:S05]  /*199a0*/  LEA.HI.X R11, R0, c[0x0][0x204], R5, 0x2, P0 ;  /* 0x00008100000b7a11 */ /* 0x000fca00000f1405 */
[----:B------:R4:W-:Y:S04]  /*199b0*/  @!P2 STG.E [R10.64], R7 ;  /* 0x000000070a00a986 */ /* 0x0009e8000c101914 */
[----:B------:R4:W-:Y:S02]  /*199c0*/  @!P1 STG.E [R10.64+0x20], R9 ;  /* 0x000020090a009986 */ /* 0x0009e4000c101914 */
.L_x_779:
[----:B------:R-:W-:Y:S05]  /*199d0*/  BSYNC B0 ;  /* 0x0000000000007941 */ /* 0x000fea0003800000 */
.L_x_778:
[----:B------:R-:W5:Y:S01]  /*199e0*/  S2R R5, SR_CTAID.X ;  /* 0x0000000000057919 */ /* 0x000f620000002500 */
[----:B------:R-:W-:Y:S01]  /*199f0*/  SHF.R.S32.HI R247, RZ, 0x1f, R246 ;  /* 0x0000001ffff77819 */ /* 0x000fe200000114f6 */
[----:B------:R-:W-:Y:S01]  /*19a00*/  USHF.R.S32.HI UR6, URZ, 0x1f, UR13 ;  /* 0x0000001f3f067899 */ /* 0x000fe2000801140d */
[----:B------:R-:W-:Y:S01]  /*19a10*/  LEA.HI R3, R3, R4, RZ, 0x3 ;  /* 0x0000000403037211 */ /* 0x000fe200078f18ff */
[----:B------:R-:W4:Y:S01]  /*19a20*/  S2R R0, SR_TID.X ;  /* 0x0000000000007919 */ /* 0x000f220000002100 */
[----:B------:R-:W-:Y:S01]  /*19a30*/  ISETP.GE.AND P1, PT, R246, c[0x0][0x220], PT ;  /* 0x00008800f6007a0c */ /* 0x000fe20003f26270 */
[----:B------:R-:W-:Y:S01]  /*19a40*/  ULDC.64 UR4, c[0x0][0x1f0] ;  /* 0x00007c0000047ab9 */ /* 0x000fe20000000a00 */
[----:B------:R-:W-:Y:S01]  /*19a50*/  SHF.R.S32.HI R3, RZ, 0x3, R3 ;  /* 0x00000003ff037819 */ /* 0x000fe20000011403 */
[----:B------:R-:W-:Y:S01]  /*19a60*/  UIMAD UR4, UR6, UR4, URZ ;  /* 0x00000004060472a4 */ /* 0x000fe2000f8e023f */
[----:B------:R-:W-:Y:S03]  /*19a70*/  BSSY B0, `(.L_x_780) ;  /* 0x000001b000007945 */ /* 0x000fe60003800000 */
[----:B------:R-:W-:Y:S01]  /*19a80*/  UIMAD UR4, UR13, UR5, UR4 ;  /* 0x000000050d0472a4 */ /* 0x000fe2000f8e0204 */
[----:B-----5:R-:W-:-:S04]  /*19a90*/  IMAD.SHL.U32 R5, R5, 0x40, RZ ;  /* 0x0000004005057824 */ /* 0x020fc800078e00ff */
[C---:B----4-:R-:W-:Y:S01]  /*19aa0*/  IMAD.WIDE.U32 R6, R5.reuse, c[0x0][0x1e8], R246 ;  /* 0x00007a0005067a25 */ /* 0x050fe200078e00f6 */
[----:B------:R-:W-:Y:S02]  /*19ab0*/  SHF.R.S32.HI R2, RZ, 0x1f, R5 ;  /* 0x0000001fff027819 */ /* 0x000fe40000011405 */
[----:B------:R-:W-:Y:S02]  /*19ac0*/  IADD3 R4, -R5, UR16, RZ ;  /* 0x0000001005047c10 */ /* 0x000fe4000fffe1ff */
[----:B------:R-:W-:Y:S01]  /*19ad0*/  IADD3 R8, P0, R6, UR12, RZ ;  /* 0x0000000c06087c10 */ /* 0x000fe2000ff1e0ff */
[----:B------:R-:W-:-:S04]  /*19ae0*/  IMAD R2, R2, c[0x0][0x1e8], RZ ;  /* 0x00007a0002027a24 */ /* 0x000fc800078e02ff */
[----:B------:R-:W-:-:S05]  /*19af0*/  IMAD R2, R5, c[0x0][0x1ec], R2 ;  /* 0x00007b0005027a24 */ /* 0x000fca00078e0202 */
[----:B------:R-:W-:Y:S01]  /*19b00*/  IADD3.X R9, R7, UR8, R2, P0, !PT ;  /* 0x0000000807097c10 */ /* 0x000fe200087fe402 */
[----:B------:R-:W-:Y:S01]  /*19b10*/  IMAD.U32 R2, RZ, RZ, UR13 ;  /* 0x0000000dff027e24 */ /* 0x000fe2000f8e00ff */
[----:B------:R-:W-:Y:S02]  /*19b20*/  ISETP.GE.OR P0, PT, R3, R4, P1 ;  /* 0x000000040300720c */ /* 0x000fe40000f06670 */
[----:B------:R-:W-:Y:S01]  /*19b30*/  SHF.R.S32.HI R7, RZ, 0x1f, R0 ;  /* 0x0000001fff077819 */ /* 0x000fe20000011400 */
[----:B------:R-:W-:-:S03]  /*19b40*/  IMAD.WIDE.U32 R8, R2, c[0x0][0x1f0], R8 ;  /* 0x00007c0002087a25 */ /* 0x000fc600078e0008 */
[----:B------:R-:W-:-:S04]  /*19b50*/  LEA.HI R7, R7, R0, RZ, 0x3 ;  /* 0x0000000007077211 */ /* 0x000fc800078f18ff */
[----:B------:R-:W-:Y:S02]  /*19b60*/  SHF.R.S32.HI R0, RZ, 0x3, R7 ;  /* 0x00000003ff007819 */ /* 0x000fe40000011407 */
[----:B------:R-:W-:Y:S02]  /*19b70*/  IADD3 R7, R9, UR4, RZ ;  /* 0x0000000409077c10 */ /* 0x000fe4000fffe0ff */
[----:B------:R-:W-:Y:S01]  /*19b80*/  SHF.R.S32.HI R0, RZ, 0x1f, R0 ;  /* 0x0000001fff007819 */ /* 0x000fe20000011400 */
        /* <DEDUP_REMOVED lines=8> */
[----:B--2---:R2:W-:Y:S02]  /*19c10*/  STG.E.128 [R10.64], R24 ;  /* 0x000000180a007986 */ /* 0x0045e4000c101d14 */
.L_x_781:
[----:B------:R-:W-:Y:S05]  /*19c20*/  BSYNC B0 ;  /* 0x0000000000007941 */ /* 0x000fea0003800000 */
.L_x_780:
[----:B------:R-:W-:Y:S01]  /*19c30*/  IADD3 R2, R3, 0x10, RZ ;  /* 0x0000001003027810 */ /* 0x000fe20007ffe0ff */
[----:B------:R-:W-:Y:S03]  /*19c40*/  BSSY B0, `(.L_x_782) ;  /* 0x000000e000007945 */ /* 0x000fe60003800000 */
[----:B------:R-:W-:-:S13]  /*19c50*/  ISETP.GE.OR P0, PT, R2, UR10, P1 ;  /* 0x0000000a02007c0c */ /* 0x000fda0008f06670 */
        /* <DEDUP_REMOVED lines=11> */
[----:B---3--:R2:W-:Y:S02]  /*19d10*/  STG.E.128 [R4.64], R20 ;  /* 0x0000001404007986 */ /* 0x0085e4000c101d14 */
.L_x_783:
[----:B------:R-:W-:Y:S05]  /*19d20*/  BSYNC B0 ;  /* 0x0000000000007941 */ /* 0x000fea0003800000 */
.L_x_782:
[----:B------:R-:W-:Y:S01]  /*19d30*/  IADD3 R2, R3, 0x20, RZ ;  /* 0x0000002003027810 */ /* 0x000fe20007ffe0ff */
[----:B------:R-:W-:Y:S03]  /*19d40*/  BSSY B0, `(.L_x_784) ;  /* 0x000000e000007945 */ /* 0x000fe60003800000 */
[----:B------:R-:W-:-:S13]  /*19d50*/  ISETP.GE.OR P0, PT, R2, UR10, P1 ;  /* 0x0000000a02007c0c */ /* 0x000fda0008f06670 */
[----:B------:R-:W-:Y:S05]  /*19d60*/  @P0 BRA `(.L_x_785) ;  /* 0x000000b000000947 */ /* 0x000fea0003800000 */
[----:B--2---:R-:W-:Y:S01]  /*19d70*/  IADD3 R5, P0, R3, 0x20, RZ ;  /* 0x0000002003057810 */ /* 0x004fe20007f1e0ff */
[----:B------:R-:W-:Y:S01]  /*19d80*/  IMAD.MOV.U32 R10, RZ, RZ, R8 ;  /* 0x000000ffff0a7224 */ /* 0x000fe200078e0008 */
        /* <DEDUP_REMOVED lines=8> */
[----:B------:R2:W-:Y:S02]  /*19e10*/  STG.E.128 [R4.64], R16 ;  /* 0x0000001004007986 */ /* 0x0005e4000c101d14 */
.L_x_785:
[----:B------:R-:W-:Y:S05]  /*19e20*/  BSYNC B0 ;  /* 0x0000000000007941 */ /* 0x000fea0003800000 */
.L_x_784:
[----:B------:R-:W-:-:S04]  /*19e30*/  IADD3 R2, R3, 0x30, RZ ;  /* 0x0000003003027810 */ /* 0x000fc80007ffe0ff */
[----:B------:R-:W-:-:S13]  /*19e40*/  ISETP.GE.OR P1, PT, R2, UR10, P1 ;  /* 0x0000000a02007c0c */ /* 0x000fda0008f26670 */
[----:B------:R-:W-:Y:S05]  /*19e50*/  @P1 EXIT ;  /* 0x000000000000194d */ /* 0x000fea0003800000 */
        /* <DEDUP_REMOVED lines=10> */
[----:B-1----:R-:W-:Y:S01]  /*19f00*/  STG.E.128 [R2.64], R28 ;  /* 0x0000001c02007986 */ /* 0x002fe2000c101d14 */
[----:B------:R-:W-:Y:S05]  /*19f10*/  EXIT ;  /* 0x000000000000794d */ /* 0x000fea0003800000 */
.L_x_786:
        /* <DEDUP_REMOVED lines=14> */
.L_x_7754:


//--------------------- .text._ZN5flash24flash_fwd_splitkv_kernelI23Flash_fwd_kernel_traitsILi64ELi64ELi256ELi4ELb0ELb0EN7cutlass6half_tE19Flash_kernel_traitsILi64ELi64ELi256ELi4ES3_EELb1ELb0ELb0ELb0ELb0ELb1ELb0ELb0EEEvNS_16Flash_fwd_paramsE --------------------------
	.section	.text._ZN5flash24flash_fwd_splitkv_kernelI23Flash_fwd_kernel_traitsILi64ELi64ELi256ELi4ELb0ELb0EN7cutlass6half_tE19Flash_kernel_traitsILi64ELi64ELi256ELi4ES3_EELb1ELb0ELb0ELb0ELb0ELb1ELb0ELb0EEEvNS_16Flash_fwd_paramsE,"ax",@progbits
	.sectioninfo	@"SHI_REGISTERS=255"
	.align	128
        .global         _ZN5flash24flash_fwd_splitkv_kernelI23Flash_fwd_kernel_traitsILi64ELi64ELi256ELi4ELb0ELb0EN7cutlass6half_tE19Flash_kernel_traitsILi64ELi64ELi256ELi4ES3_EELb1ELb0ELb0ELb0ELb0ELb1ELb0ELb0EEEvNS_16Flash_fwd_paramsE
        .type           _ZN5flash24flash_fwd_splitkv_kernelI23Flash_fwd_kernel_traitsILi64ELi64ELi256ELi4ELb0ELb0EN7cutlass6half_tE19Flash_kernel_traitsILi64ELi64ELi256ELi4ES3_EELb1ELb0ELb0ELb0ELb0ELb1ELb0ELb0EEEvNS_16Flash_fwd_paramsE,@function
        .size           _ZN5flash24flash_fwd_splitkv_kernelI23Flash_fwd_kernel_traitsILi64ELi64ELi256ELi4ELb0ELb0EN7cutlass6half_tE19Flash_kernel_traitsILi64ELi64ELi256ELi4ES3_EELb1ELb0ELb0ELb0ELb0ELb1ELb0ELb0EEEvNS_16Flash_fwd_paramsE,(.L_x_7755 - _ZN5flash24flash_fwd_splitkv_kernelI23Flash_fwd_kernel_traitsILi64ELi64ELi256ELi4ELb0ELb0EN7cutlass6half_tE19Flash_kernel_traitsILi64ELi64ELi256ELi4ES3_EELb1ELb0ELb0ELb0ELb0ELb1ELb0ELb0EEEvNS_16Flash_fwd_paramsE)
        .other          _ZN5flash24flash_fwd_splitkv_kernelI23Flash_fwd_kernel_traitsILi64ELi64ELi256ELi4ELb0ELb0EN7cutlass6half_tE19Flash_kernel_traitsILi64ELi64ELi256ELi4ES3_EELb1ELb0ELb0ELb0ELb0ELb1ELb0ELb0EEEvNS_16Flash_fwd_paramsE,@"STO_CUDA_ENTRY STV_DEFAULT"
_ZN5flash24flash_fwd_splitkv_kernelI23Flash_fwd_kernel_traitsILi64ELi64ELi256ELi4ELb0ELb0EN7cutlass6half_tE19Flash_kernel_traitsILi64ELi64ELi256ELi4ES3_EELb1ELb0ELb0ELb0ELb0ELb1ELb0ELb0EEEvNS_16Flash_fwd_paramsE:
.text._ZN5flash24flash_fwd_splitkv_kernelI23Flash_fwd_kernel_traitsILi64ELi64ELi256ELi4ELb0ELb0EN7cutlass6half_tE19Flash_kernel_traitsILi64ELi64ELi256ELi4ES3_EELb1ELb0ELb0ELb0ELb0ELb1ELb0ELb0EEEvNS_16Flash_fwd_paramsE:
        /* <DEDUP_REMOVED lines=24> */
[----:B------:R1:W2:Y:S01]  /*0180*/  @P2 LDG.E R7, [R2.64] ;  /* 0x0000001402072981 */ /* 0x0002a2000c1e1900 */
[----:B------:R-:W-:-:S03]  /*0190*/  ULDC.64 UR6, c[0x0][0x248] ;  /* 0x0000920000067ab9 */ /* 0x000fc60000000a00 */
[----:B------:R1:W3:Y:S01]  /*01a0*/  @P2 LDG.E R6, [R2.64+0x4] ;  /* 0x0000041402062981 */ /* 0x0002e2000c1e1900 */
[----:B------:R-:W-:Y:S02]  /*01b0*/  IMAD.U32 R4, RZ, RZ, UR4 ;  /* 0x00000004ff047e24 */ /* 0x000fe4000f8e00ff */
[----:B------:R-:W-:Y:S01]  /*01c0*/  IMAD.U32 R5, RZ, RZ, UR5 ;  /* 0x00000005ff057e24 */ /* 0x000fe2000f8e00ff */
[----:B------:R-:W-:-:S04]  /*01d0*/  PLOP3.LUT P1, PT, PT, PT, UP1, 0x80, 0x0 ;  /* 0x000000000000781c */ /* 0x000fc80003f2f018 */
[----:B------:R-:W4:Y:S01]  /*01e0*/  @P0 LDG.E R4, [R4.64] ;  /* 0x0000001404040981 */ /* 0x000f22000c1e1900 */
[----:B------:R-:W-:-:S06]  /*01f0*/  UIMAD.WIDE UR6, UR12, UR8, UR6 ;  /* 0x000000080c0672a5 */ /* 0x000fcc000f8e0206 */
[----:B-1----:R-:W-:Y:S02]  /*0200*/  IMAD.U32 R2, RZ, RZ, UR6 ;  /* 0x00000006ff027e24 */ /* 0x002fe4000f8e00ff */
        /* <DEDUP_REMOVED lines=23> */
.L_x_787:
[----:B------:R-:W-:Y:S02]  /*0380*/  ULDC UR6, c[0x0][0x218] ;  /* 0x0000860000067ab9 */ /* 0x000fe40000000800 */
.L_x_788:
        /* <DEDUP_REMOVED lines=45> */
[----:B------:R-:W-:Y:S01]  /*0660*/  IMAD.U32 R4, RZ, RZ, UR14 ;  /* 0x0000000eff047e24 */ /* 0x000fe2000f8e00ff */
[----:B------:R-:W-:Y:S01]  /*0670*/  USHF.R.S32.HI UR10, URZ, 0x1f, UR14 ;  /* 0x0000001f3f0a7899 */ /* 0x000fe2000801140e */
[----:B------:R-:W-:Y:S01]  /*0680*/  LEA.HI R6, R6, R31, RZ, 0x3 ;  /* 0x0000001f06067211 */ /* 0x000fe200078f18ff */
[----:B------:R-:W-:Y:S01]  /*0690*/  ULDC.64 UR6, c[0x0][0x1e8] ;  /* 0x00007a0000067ab9 */ /* 0x000fe20000000a00 */
[----:B------:R-:W1:Y:S01]  /*06a0*/  S2R R7, SR_CTAID.Z ;  /* 0x0000000000077919 */ /* 0x000e620000002700 */
[----:B------:R-:W-:Y:S01]  /*06b0*/  ULDC.64 UR4, c[0x0][0x1e8] ;  /* 0x00007a0000047ab9 */ /* 0x000fe20000000a00 */
[----:B------:R-:W-:Y:S01]  /*06c0*/  LOP3.LUT R0, R6, 0xfffffff8, RZ, 0xc0, !PT ;  /* 0xfffffff806007812 */ /* 0x000fe200078ec0ff */
[----:B------:R-:W-:Y:S01]  /*06d0*/  UIMAD UR4, UR10, UR4, URZ ;  /* 0x000000040a0472a4 */ /* 0x000fe2000f8e023f */
[----:B------:R-:W-:Y:S01]  /*06e0*/  BSSY B0, `(.L_x_790) ;  /* 0x000002a000007945 */ /* 0x000fe20003800000 */
[----:B------:R-:W-:-:S02]  /*06f0*/  UIADD3 UR16, -UR14, UR16, URZ ;  /* 0x000000100e107290 */ /* 0x000fc4000fffe13f */
[----:B------:R-:W-:Y:S01]  /*0700*/  @UP0 UIMAD.WIDE.U32 UR8, UR11, UR6, URZ ;  /* 0x000000060b0802a5 */ /* 0x000fe2000f8e003f */
[----:B------:R-:W-:Y:S01]  /*0710*/  IMAD.IADD R10, R31, 0x1, -R0 ;  /* 0x000000011f0a7824 */ /* 0x000fe200078e0a00 */
[----:B------:R-:W-:Y:S02]  /*0720*/  UIMAD UR6, UR14, UR5, UR4 ;  /* 0x000000050e0672a4 */ /* 0x000fe4000f8e0204 */
        /* <DEDUP_REMOVED lines=18> */
[----:B------:R-:W-:Y:S01]  /*0850*/  SHF.R.S32.HI R0, RZ, 0x3, R6 ;  /* 0x00000003ff007819 */ /* 0x000fe20000011406 */
[----:B------:R-:W-:Y:S02]  /*0860*/  UIMAD UR5, UR13, UR5, UR4 ;  /* 0x000000050d0572a4 */ /* 0x000fe4000f8e0204 */
[----:B-1----:R-:W-:Y:S01]  /*0870*/  IMAD.WIDE.U32 R4, R7, c[0x0][0x1f0], R4 ;  /* 0x00007c0007047a25 */ /* 0x002fe200078e0004 */
[----:B------:R-:W-:Y:S01]  /*0880*/  ISETP.GE.OR P0, PT, R0, UR16, P1 ;  /* 0x0000001000007c0c */ /* 0x000fe20008f06670 */
[----:B------:R-:W-:Y:S01]  /*0890*/  ULDC UR4, c[0x0][0x1c0] ;  /* 0x0000700000047ab9 */ /* 0x000fe20000000800 */
[----:B------:R-:W-:Y:S01]  /*08a0*/  SHF.R.S32.HI R11, RZ, 0x1f, R0 ;  /* 0x0000001fff0b7819 */ /* 0x000fe20000011400 */
[----:B------:R-:W-:Y:S01]  /*08b0*/  UIMAD UR12, UR12, UR4, UR13 ;  /* 0x000000040c0c72a4 */ /* 0x000fe2000f8e020d */
[----:B------:R-:W-:Y:S02]  /*08c0*/  IADD3 R3, R5, UR5, RZ ;  /* 0x0000000505037c10 */ /* 0x000fe4000fffe0ff */
[----:B------:R-:W-:-:S02]  /*08d0*/  ULDC UR4, c[0x0][0x214] ;  /* 0x0000850000047ab9 */ /* 0x000fc40000000800 */
[----:B------:R-:W-:-:S05]  /*08e0*/  UIMAD UR4, UR12, UR4, UR14 ;  /* 0x000000040c0472a4 */ /* 0x000fca000f8e020e */
[----:B------:R-:W-:Y:S05]  /*08f0*/  @P0 BRA `(.L_x_791) ;  /* 0x0000008000000947 */ /* 0x000fea0003800000 */
[----:B------:R-:W-:Y:S01]  /*0900*/  MOV R2, R4 ;  /* 0x0000000400027202 */ /* 0x000fe20000000f00 */
[----:B------:R-:W-:-:S04]  /*0910*/  IMAD R8, R11, c[0x0][0x1e8], RZ ;  /* 0x00007a000b087a24 */ /* 0x000fc800078e02ff */
[----:B------:R-:W-:-:S04]  /*0920*/  IMAD.WIDE.U32 R6, R0, c[0x0][0x1e8], R2 ;  /* 0x00007a0000067a25 */ /* 0x000fc800078e0002 */
[----:B------:R-:W-:-:S05]  /*0930*/  IMAD R8, R0, c[0x0][0x1ec], R8 ;  /* 0x00007b0000087a24 */ /* 0x000fca00078e0208 */
[----:B------:R-:W-:Y:S02]  /*0940*/  IADD3 R7, R7, R8, RZ ;  /* 0x0000000807077210 */ /* 0x000fe40007ffe0ff */
[----:B------:R-:W-:-:S04]  /*0950*/  LEA R8, P0, R6, c[0x0][0x1d0], 0x1 ;  /* 0x0000740006087a11 */ /* 0x000fc800078008ff */
[----:B------:R-:W-:-:S05]  /*0960*/  LEA.HI.X R9, R6, c[0x0][0x1d4], R7, 0x1, P0 ;  /* 0x0000750006097a11 */ /* 0x000fca00000f0c07 */
[----:B------:R1:W-:Y:S04]  /*0970*/  STG.E.128 [R8.64], RZ ;  /* 0x000000ff08007986 */ /* 0x0003e8000c101d14 */
.L_x_791:
[----:B------:R-:W-:Y:S05]  /*0980*/  BSYNC B0 ;  /* 0x0000000000007941 */ /* 0x000fea0003800000 */
.L_x_790:
[----:B------:R-:W-:Y:S01]  /*0990*/  IADD3 R6, R0, 0x10, RZ ;  /* 0x0000001000067810 */ /* 0x000fe20007ffe0ff */
[----:B------:R-:W-:Y:S03]  /*09a0*/  BSSY B0, `(.L_x_792) ;  /* 0x000000f000007945 */ /* 0x000fe60003800000 */
[C---:B------:R-:W-:Y:S02]  /*09b0*/  ISETP.GE.OR P0, PT, R6.reuse, UR16, P1 ;  /* 0x0000001006007c0c */ /* 0x040fe40008f06670 */
[----:B------:R-:W-:-:S11]  /*09c0*/  ISETP.GE.AND P3, PT, R6, UR16, PT ;  /* 0x0000001006007c0c */ /* 0x000fd6000bf66270 */
[----:B------:R-:W-:Y:S05]  /*09d0*/  @P0 BRA `(.L_x_793) ;  /* 0x000000b000000947 */ /* 0x000fea0003800000 */
[----:B-1----:R-:W-:Y:S02]  /*09e0*/  IADD3 R8, P0, R0, 0x10, RZ ;  /* 0x0000001000087810 */ /* 0x002fe40007f1e0ff */
[----:B------:R-:W-:-:S03]  /*09f0*/  MOV R7, R3 ;  /* 0x0000000300077202 */ /* 0x000fc60000000f00 */
[----:B------:R-:W-:-:S04]  /*0a00*/  IMAD.X R6, RZ, RZ, R11, P0 ;  /* 0x000000ffff067224 */ /* 0x000fc800000e060b */
[----:B------:R-:W-:Y:S02]  /*0a10*/  IMAD R9, R6, c[0x0][0x1e8], RZ ;  /* 0x00007a0006097a24 */ /* 0x000fe400078e02ff */
[----:B------:R-:W-:Y:S02]  /*0a20*/  IMAD.MOV.U32 R6, RZ, RZ, R4 ;  /* 0x000000ffff067224 */ /* 0x000fe400078e0004 */
[C---:B------:R-:W-:Y:S02]  /*0a30*/  IMAD R9, R8.reuse, c[0x0][0x1ec], R9 ;  /* 0x00007b0008097a24 */ /* 0x040fe400078e0209 */
[----:B------:R-:W-:-:S05]  /*0a40*/  IMAD.WIDE.U32 R6, R8, c[0x0][0x1e8], R6 ;  /* 0x00007a0008067a25 */ /* 0x000fca00078e0006 */
[----:B------:R-:W-:Y:S02]  /*0a50*/  LEA R8, P0, R6, c[0x0][0x1d0], 0x1 ;  /* 0x0000740006087a11 */ /* 0x000fe400078008ff */
[----:B------:R-:W-:-:S04]  /*0a60*/  IADD3 R9, R7, R9, RZ ;  /* 0x0000000907097210 */ /* 0x000fc80007ffe0ff */
[----:B------:R-:W-:-:S05]  /*0a70*/  LEA.HI.X R9, R6, c[0x0][0x1d4], R9, 0x1, P0 ;  /* 0x0000750006097a11 */ /* 0x000fca00000f0c09 */
[----:B------:R1:W-:Y:S02]  /*0a80*/  STG.E.128 [R8.64], RZ ;  /* 0x000000ff08007986 */ /* 0x0003e4000c101d14 */
.L_x_793:
[----:B------:R-:W-:Y:S05]  /*0a90*/  BSYNC B0 ;  /* 0x0000000000007941 */ /* 0x000fea0003800000 */
.L_x_792:
        /* <DEDUP_REMOVED lines=16> */
.L_x_795:
[----:B------:R-:W-:Y:S05]  /*0ba0*/  BSYNC B0 ;  /* 0x0000000000007941 */ /* 0x000fea0003800000 */
.L_x_794:
[----:B------:R-:W-:Y:S01]  /*0bb0*/  IADD3 R6, R0, 0x30, RZ ;  /* 0x0000003000067810 */ /* 0x000fe20007ffe0ff */
[----:B------:R-:W-:Y:S03]  /*0bc0*/  BSSY B0, `(.L_x_796) ;  /* 0x000000e000007945 */ /* 0x000fe60003800000 */
[C---:B------:R-:W-:Y:S02]  /*0bd0*/  ISETP.GE.OR P1, PT, R6.reuse, UR16, P1 ;  /* 0x0000001006007c0c */ /* 0x040fe40008f26670 */
[----:B------:R-:W-:-:S11]  /*0be0*/  ISETP.GE.AND P0, PT, R6, UR16, PT ;  /* 0x0000001006007c0c */ /* 0x000fd6000bf06270 */
[----:B------:R-:W-:Y:S05]  /*0bf0*/  @P1 BRA `(.L_x_797) ;  /* 0x000000a000001947 */ /* 0x000fea0003800000 */
[----:B------:R-:W-:-:S04]  /*0c00*/  IADD3 R5, P1, R0, 0x30, RZ ;  /* 0x0000003000057810 */ /* 0x000fc80007f3e0ff */
[----:B------:R-:W-:-:S05]  /*0c10*/  IADD3.X R2, RZ, R11, RZ, P1, !PT ;  /* 0x0000000bff027210 */ /* 0x000fca0000ffe4ff */
[----:B-1----:R-:W-:Y:S01]  /*0c20*/  IMAD R8, R2, c[0x0][0x1e8], RZ ;  /* 0x00007a0002087a24 */ /* 0x002fe200078e02ff */
[----:B------:R-:W-:-:S05]  /*0c30*/  MOV R2, R4 ;  /* 0x0000000400027202 */ /* 0x000fca0000000f00 */
[----:B------:R-:W-:-:S04]  /*0c40*/  IMAD.WIDE.U32 R6, R5, c[0x0][0x1e8], R2 ;  /* 0x00007a0005067a25 */ /* 0x000fc800078e0002 */
[----:B------:R-:W-:Y:S01]  /*0c50*/  IMAD R3, R5, c[0x0][0x1ec], R8 ;  /* 0x00007b0005037a24 */ /* 0x000fe200078e0208 */
[----:B------:R-:W-:-:S04]  /*0c60*/  LEA R2, P1, R6, c[0x0][0x1d0], 0x1 ;  /* 0x0000740006027a11 */ /* 0x000fc800078208ff */
[----:B------:R-:W-:-:S04]  /*0c70*/  IADD3 R3, R7, R3, RZ ;  /* 0x0000000307037210 */ /* 0x000fc80007ffe0ff */
[----:B------:R-:W-:-:S05]  /*0c80*/  LEA.HI.X R3, R6, c[0x0][0x1d4], R3, 0x1, P1 ;  /* 0x0000750006037a11 */ /* 0x000fca00008f0c03 */
[----:B------:R1:W-:Y:S02]  /*0c90*/  STG.E.128 [R2.64], RZ ;  /* 0x000000ff02007986 */ /* 0x0003e4000c101d14 */
.L_x_797:
[----:B------:R-:W-:Y:S05]  /*0ca0*/  BSYNC B0 ;  /* 0x0000000000007941 */ /* 0x000fea0003800000 */
.L_x_796:
[C---:B------:R-:W-:Y:S01]  /*0cb0*/  ISETP.NE.AND P4, PT, R10.reuse, RZ, PT ;  /* 0x000000ff0a00720c */ /* 0x040fe20003f85270 */
[----:B-1----:R-:W-:Y:S01]  /*0cc0*/  IMAD.U32 R2, RZ, RZ, UR4 ;  /* 0x00000004ff027e24 */ /* 0x002fe2000f8e00ff */
[----:B------:R-:W-:Y:S02]  /*0cd0*/  ISETP.NE.OR P3, PT, R10, RZ, P3 ;  /* 0x000000ff0a00720c */ /* 0x000fe40001f65670 */
[----:B------:R-:W-:Y:S02]  /*0ce0*/  ISETP.GE.OR P4, PT, R0, UR16, P4 ;  /* 0x0000001000007c0c */ /* 0x000fe4000a786670 */
[----:B------:R-:W-:Y:S02]  /*0cf0*/  ISETP.NE.OR P2, PT, R10, RZ, P2 ;  /* 0x000000ff0a00720c */ /* 0x000fe40001745670 */
        /* <DEDUP_REMOVED lines=12> */
[----:B-1----:R-:W-:-:S05]  /*0dc0*/  MOV R0, 0x7f800000 ;  /* 0x7f80000000007802 */ /* 0x002fca0000000f00 */
[----:B------:R-:W-:Y:S01]  /*0dd0*/  STG.E [R2.64+0xc0], R0 ;  /* 0x0000c00002007986 */ /* 0x000fe2000c101914 */
[----:B------:R-:W-:Y:S05]  /*0de0*/  EXIT ;  /* 0x000000000000794d */ /* 0x000fea0003800000 */
.L_x_789:
        /* <DEDUP_REMOVED lines=37> */
[----:B------:R-:W-:-:S03]  /*1040*/  ULDC UR10, c[0x0][0x2d0] ;  /* 0x0000b400000a7ab9 */ /* 0x000fc60000000800 */
[----:B-1----:R-:W1:Y:S02]  /*1050*/  MUFU.RCP R0, R0 ;  /* 0x0000000000007308 */ /* 0x002e640000001000 */
[----:B-1----:R-:W-:-:S06]  /*1060*/  IADD3 R0, R0, 0xffffffe, RZ ;  /* 0x0ffffffe00007810 */ /* 0x002fcc0007ffe0ff */
[----:B------:R-:W1:Y:S02]  /*1070*/  F2I.FTZ.U32.TRUNC.NTZ R0, R0 ;  /* 0x0000000000007305 */ /* 0x000e64000021f000 */
[----:B-1----:R1:W2:Y:S02]  /*1080*/  R2UR UR23, R0 ;  /* 0x00000000001773c2 */ /* 0x0022a400000e0000 */
[----:B-1----:R-:W-:Y:S01]  /*1090*/  IMAD.U32 R0, RZ, RZ, UR9 ;  /* 0x00000009ff007e24 */ /* 0x002fe2000f8e00ff */
[----:B--2---:R-:W-:-:S04]  /*10a0*/  UIADD3 UR4, URZ, -UR23, URZ ;  /* 0x800000173f047290 */ /* 0x004fc8000fffe03f */
[----:B------:R-:W-:Y:S01]  /*10b0*/  IABS R0, R0 ;  /* 0x0000000000007213 */ /* 0x000fe20000000000 */
[----:B------:R-:W-:-:S03]  /*10c0*/  UIMAD UR4, UR4, UR7, URZ ;  /* 0x00000007040472a4 */ /* 0x000fc6000f8e023f */
[----:B------:R-:W1:Y:S01]  /*10d0*/  R2UR UR5, R0 ;  /* 0x00000000000573c2 */ /* 0x000e6200000e0000 */
[----:B------:R-:W-:-:S07]  /*10e0*/  UIMAD.WIDE.U32 UR22, UR23, UR4, UR22 ;  /* 0x00000004171672a5 */ /* 0x000fce000f8e0016 */
[----:B------:R-:W-:Y:S02]  /*10f0*/  UMOV UR17, UR23 ;  /* 0x0000001700117c82 */ /* 0x000fe40008000000 */
[----:B-1----:R-:W-:-:S07]  /*1100*/  UIMAD.WIDE.U32 UR24, UR17, UR5, URZ ;  /* 0x00000005111872a5 */ /* 0x002fce000f8e003f */
        /* <DEDUP_REMOVED lines=20> */
[----:B------:R2:W3:Y:S01]  /*1250*/  LDG.E R4, [R2.64] ;  /* 0x0000001402047981 */ /* 0x0004e2000c1e1900 */
[----:B------:R-:W-:Y:S02]  /*1260*/  ULOP3.LUT UR25, UR13, UR25, URZ, 0x3c, !UPT ;  /* 0x000000190d197292 */ /* 0x000fe4000f8e3c3f */
[----:B------:R-:W-:-:S02]  /*1270*/  ULDC.64 UR4, c[0x0][0x180] ;  /* 0x0000600000047ab9 */ /* 0x000fc40000000a00 */
[----:B------:R-:W-:Y:S02]  /*1280*/  UIMAD UR10, UR24, UR10, UR9 ;  /* 0x0000000a180a72a4 */ /* 0x000fe4000f8e0209 */
[----:B------:R-:W-:Y:S02]  /*1290*/  ISETP.LE.AND P0, PT, RZ, UR25, PT ;  /* 0x00000019ff007c0c */ /* 0x000fe4000bf03270 */
[----:B------:R-:W-:Y:S01]  /*12a0*/  USHF.R.S32.HI UR9, URZ, 0x1f, UR10 ;  /* 0x0000001f3f097899 */ /* 0x000fe2000801140a */
[----:B-1----:R-:W-:Y:S01]  /*12b0*/  IABS R6, R6 ;  /* 0x0000000600067213 */ /* 0x002fe20000000000 */
[----:B--2---:R-:W1:Y:S08]  /*12c0*/  I2F.RP R2, R5 ;  /* 0x0000000500027306 */ /* 0x004e700000209400 */
[----:B-1----:R-:W1:Y:S02]  /*12d0*/  MUFU.RCP R2, R2 ;  /* 0x0000000200027308 */ /* 0x002e640000001000 */
[----:B-1----:R-:W-:-:S06]  /*12e0*/  IADD3 R2, R2, 0xffffffe, RZ ;  /* 0x0ffffffe02027810 */ /* 0x002fcc0007ffe0ff */
        /* <DEDUP_REMOVED lines=17> */
[----:B------:R-:W-:Y:S02]  /*1400*/  SHF.R.S32.HI R6, RZ, 0x1f, R0 ;  /* 0x0000001fff067819 */ /* 0x000fe40000011400 */
[----:B------:R-:W-:Y:S01]  /*1410*/  MOV R8, R0 ;  /* 0x0000000000087202 */ /* 0x000fe20000000f00 */
[----:B---3--:R1:W2:Y:S02]  /*1420*/  R2UR UR22, R4 ;  /* 0x00000000041673c2 */ /* 0x0082a400000e0000 */
        /* <DEDUP_REMOVED lines=13> */
[----:B------:R-:W-:Y:S01]  /*1500*/  MOV R3, UR25 ;  /* 0x0000001900037c02 */ /* 0x000fe20008000f00 */
[----:B------:R-:W-:Y:S01]  /*1510*/  IMAD.U32 R2, RZ, RZ, UR24 ;  /* 0x00000018ff027e24 */ /* 0x000fe2000f8e00ff */
[----:B------:R-:W-:Y:S02]  /*1520*/  ULDC.64 UR4, c[0x0][0x188] ;  /* 0x0000620000047ab9 */ /* 0x000fe40000000a00 */
[----:B------:R-:W-:Y:S01]  /*1530*/  UIMAD UR17, UR17, UR4, URZ ;  /* 0x00000004111172a4 */ /* 0x000fe2000f8e023f */
[----:B------:R-:W-:Y:S01]  /*1540*/  IMAD.U32 R3, RZ, RZ, UR23 ;  /* 0x00000017ff037e24 */ /* 0x000fe2000f8e00ff */
[----:B------:R-:W-:Y:S02]  /*1550*/  UIMAD.WIDE.U32 UR24, UR22, UR4, URZ ;  /* 0x00000004161872a5 */ /* 0x000fe4000f8e003f */
[----:B------:R-:W-:Y:S01]  /*1560*/  UIMAD UR5, UR22, UR5, UR17 ;  /* 0x00000005160572a4 */ /* 0x000fe2000f8e0211 */
[----:B------:R-:W-:-:S03]  /*1570*/  IMAD.WIDE.U32 R2, R0, c[0x0][0x1b0], R2 ;  /* 0x00006c0000027a25 */ /* 0x000fc600078e0002 */
[----:B------:R-:W-:Y:S01]  /*1580*/  UIADD3 UR23, UR25, UR5, URZ ;  /* 0x0000000519177290 */ /* 0x000fe2000fffe03f */
[----:B------:R-:W-:Y:S01]  /*1590*/  IMAD.MOV.U32 R11, RZ, RZ, R2 ;  /* 0x000000ffff0b7224 */ /* 0x000fe200078e0002 */
[----:B------:R-:W-:Y:S01]  /*15a0*/  IADD3 R16, R3, R4, RZ ;  /* 0x0000000403107210 */ /* 0x000fe20007ffe0ff */
[----:B------:R-:W-:Y:S05]  /*15b0*/  BRA `(.L_x_799) ;  /* 0x0000051000007947 */ /* 0x000fea0003800000 */
.L_x_798:
        /* <DEDUP_REMOVED lines=19> */
.L_x_800:
[----:B------:R-:W-:Y:S01]  /*16f0*/  IABS R0, c[0x0][0x1c8] ;  /* 0x0000720000007a13 */ /* 0x000fe20000000000 */
[----:B------:R-:W1:Y:S01]  /*1700*/  S2R R5, SR_CTAID.Z ;  /* 0x0000000000057919 */ /* 0x000e620000002700 */
[----:B------:R-:W-:Y:S02]  /*1710*/  ULDC UR4, c[0x0][0x1c8] ;  /* 0x0000720000047ab9 */ /* 0x000fe40000000800 */
[----:B------:R-:W-:Y:S01]  /*1720*/  ULOP3.LUT UR4, UR13, UR4, URZ, 0x3c, !UPT ;  /* 0x000000040d047292 */ /* 0x000fe2000f8e3c3f */
[----:B------:R-:W-:Y:S01]  /*1730*/  IMAD.MOV.U32 R4, RZ, RZ, R0 ;  /* 0x000000ffff047224 */ /* 0x000fe200078e0000 */
[----:B------:R-:W-:Y:S02]  /*1740*/  ULEA UR10, UR6, 0xffffff00, 0x8 ;  /* 0xffffff00060a7891 */ /* 0x000fe4000f8e403f */
[----:B------:R-:W-:Y:S01]  /*1750*/  UMOV UR27, UR25 ;  /* 0x00000019001b7c82 */ /* 0x000fe20008000000 */
[----:B------:R-:W2:Y:S01]  /*1760*/  I2F.RP R2, R4 ;  /* 0x0000000400027306 */ /* 0x000ea20000209400 */
[----:B------:R-:W-:Y:S01]  /*1770*/  ISETP.LE.AND P2, PT, RZ, UR4, PT ;  /* 0x00000004ff007c0c */ /* 0x000fe2000bf43270 */
[----:B------:R-:W-:-:S02]  /*1780*/  USHF.R.S32.HI UR9, URZ, 0x1f, UR10 ;  /* 0x0000001f3f097899 */ /* 0x000fc4000801140a */
[----:B------:R-:W-:Y:S02]  /*1790*/  ULDC.64 UR4, c[0x0][0x198] ;  /* 0x0000660000047ab9 */ /* 0x000fe40000000a00 */
[----:B------:R-:W-:Y:S02]  /*17a0*/  UIMAD UR24, UR9, UR4, URZ ;  /* 0x00000004091872a4 */ /* 0x000fe4000f8e023f */
[----:B------:R-:W-:Y:S02]  /*17b0*/  UIMAD.WIDE.U32 UR26, UR10, UR4, UR26 ;  /* 0x000000040a1a72a5 */ /* 0x000fe4000f8e001a */
[----:B------:R-:W-:Y:S02]  /*17c0*/  UIMAD UR4, UR10, UR5, UR24 ;  /* 0x000000050a0472a4 */ /* 0x000fe4000f8e0218 */
[----:B------:R-:W-:Y:S02]  /*17d0*/  @UP0 UIADD3 UR23, UR22, UR23, URZ ;  /* 0x0000001716170290 */ /* 0x000fe4000fffe03f */
[----:B------:R-:W-:Y:S01]  /*17e0*/  UIADD3 UR4, UR27, UR4, URZ ;  /* 0x000000041b047290 */ /* 0x000fe2000fffe03f */
[----:B--2---:R-:W2:Y:S01]  /*17f0*/  MUFU.RCP R2, R2 ;  /* 0x0000000200027308 */ /* 0x004ea20000001000 */
[----:B-1----:R-:W-:-:S02]  /*1800*/  IABS R5, R5 ;  /* 0x0000000500057213 */ /* 0x002fc40000000000 */
[----:B--2---:R-:W-:-:S05]  /*1810*/  IADD3 R2, R2, 0xffffffe, RZ ;  /* 0x0ffffffe02027810 */ /* 0x004fca0007ffe0ff */
[----:B------:R-:W1:Y:S02]  /*1820*/  F2I.FTZ.U32.TRUNC.NTZ R3, R2 ;  /* 0x0000000200037305 */ /* 0x000e64000021f000 */
[----:B-1----:R-:W-:Y:S01]  /*1830*/  IMAD.MOV R0, RZ, RZ, -R3 ;  /* 0x000000ffff007224 */ /* 0x002fe200078e0a03 */
[----:B------:R-:W-:-:S03]  /*1840*/  MOV R2, RZ ;  /* 0x000000ff00027202 */ /* 0x000fc60000000f00 */
[----:B------:R-:W-:-:S04]  /*1850*/  IMAD R0, R0, R4, RZ ;  /* 0x0000000400007224 */ /* 0x000fc800078e02ff */
[----:B------:R-:W-:-:S04]  /*1860*/  IMAD.HI.U32 R0, R3, R0, R2 ;  /* 0x0000000003007227 */ /* 0x000fc800078e0002 */
[----:B------:R-:W-:-:S04]  /*1870*/  IMAD.MOV.U32 R3, RZ, RZ, R5 ;  /* 0x000000ffff037224 */ /* 0x000fc800078e0005 */
[----:B------:R-:W-:-:S05]  /*1880*/  IMAD.HI.U32 R0, R0, R3, RZ ;  /* 0x0000000300007227 */ /* 0x000fca00078e00ff */
[----:B------:R-:W-:-:S05]  /*1890*/  IADD3 R2, -R0, RZ, RZ ;  /* 0x000000ff00027210 */ /* 0x000fca0007ffe1ff */
[C---:B------:R-:W-:Y:S01]  /*18a0*/  IMAD R2, R4.reuse, R2, R3 ;  /* 0x0000000204027224 */ /* 0x040fe200078e0203 */
[----:B------:R-:W-:Y:S01]  /*18b0*/  MOV R3, UR27 ;  /* 0x0000001b00037c02 */ /* 0x000fe20008000f00 */
[----:B------:R-:W-:Y:S01]  /*18c0*/  IMAD.U32 R3, RZ, RZ, UR4 ;  /* 0x00000004ff037e24 */ /* 0x000fe2000f8e00ff */
[----:B------:R-:W-:Y:S02]  /*18d0*/  ULDC.64 UR4, c[0x0][0x1a0] ;  /* 0x0000680000047ab9 */ /* 0x000fe40000000a00 */
[----:B------:R-:W-:Y:S01]  /*18e0*/  ISETP.GT.U32.AND P1, PT, R4, R2, PT ;  /* 0x000000020400720c */ /* 0x000fe20003f24070 */
[----:B------:R-:W-:-:S04]  /*18f0*/  @UP0 UIMAD.WIDE.U32 UR24, UR23, UR4, URZ ;  /* 0x00000004171802a5 */ /* 0x000fc8000f8e003f */
[----:B------:R-:W-:-:S08]  /*1900*/  @UP0 UIMAD UR23, UR23, UR5, UR25 ;  /* 0x00000005171702a4 */ /* 0x000fd0000f8e0219 */
[----:B------:R-:W-:Y:S01]  /*1910*/  @!P1 IMAD.IADD R2, R2, 0x1, -R4 ;  /* 0x0000000102029824 */ /* 0x000fe200078e0a04 */
[----:B------:R-:W-:Y:S02]  /*1920*/  @!P1 IADD3 R0, R0, 0x1, RZ ;  /* 0x0000000100009810 */ /* 0x000fe40007ffe0ff */
[----:B------:R-:W-:Y:S02]  /*1930*/  ISETP.NE.AND P1, PT, RZ, c[0x0][0x1c8], PT ;  /* 0x00007200ff007a0c */ /* 0x000fe40003f25270 */
[----:B------:R-:W-:Y:S01]  /*1940*/  ISETP.GE.U32.AND P3, PT, R2, R4, PT ;  /* 0x000000040200720c */ /* 0x000fe20003f66070 */
[----:B------:R-:W-:-:S12]  /*1950*/  IMAD.U32 R2, RZ, RZ, UR26 ;  /* 0x0000001aff027e24 */ /* 0x000fd8000f8e00ff */
[----:B------:R-:W-:-:S04]  /*1960*/  @P3 IADD3 R0, R0, 0x1, RZ ;  /* 0x0000000100003810 */ /* 0x000fc80007ffe0ff */
[----:B------:R-:W-:Y:S02]  /*1970*/  @!P2 IADD3 R0, -R0, RZ, RZ ;  /* 0x000000ff0000a210 */ /* 0x000fe40007ffe1ff */
[----:B------:R-:W-:-:S04]  /*1980*/  @!P1 LOP3.LUT R0, RZ, c[0x0][0x1c8], RZ, 0x33, !PT ;  /* 0x00007200ff009a12 */ /* 0x000fc800078e33ff */
[----:B------:R-:W-:Y:S01]  /*1990*/  SHF.R.S32.HI R6, RZ, 0x1f, R0 ;  /* 0x0000001fff067819 */ /* 0x000fe20000011400 */
[----:B------:R-:W-:Y:S01]  /*19a0*/  IMAD.WIDE.U32 R2, R0, c[0x0][0x1b0], R2 ;  /* 0x00006c0000027a25 */ /* 0x000fe200078e0002 */
[----:B------:R-:W-:-:S03]  /*19b0*/  MOV R8, R0 ;  /* 0x0000000000087202 */ /* 0x000fc60000000f00 */
[----:B------:R-:W-:Y:S01]  /*19c0*/  IMAD R4, R6, c[0x0][0x1b0], RZ ;  /* 0x00006c0006047a24 */ /* 0x000fe200078e02ff */
[----:B------:R-:W-:-:S03]  /*19d0*/  MOV R11, R2 ;  /* 0x00000002000b7202 */ /* 0x000fc60000000f00 */
[----:B------:R-:W-:-:S04]  /*19e0*/  IMAD R4, R0, c[0x0][0x1b4], R4 ;  /* 0x00006d0000047a24 */ /* 0x000fc800078e0204 */
[----:B------:R-:W-:Y:S01]  /*19f0*/  IMAD.IADD R16, R3, 0x1, R4 ;  /* 0x0000000103107824 */ /* 0x000fe200078e0204 */
        /* <DEDUP_REMOVED lines=13> */
.L_x_799:
[----:B------:R-:W-:Y:S01]  /*1ad0*/  SHF.R.S32.HI R30, RZ, 0x1f, R31 ;  /* 0x0000001fff1e7819 */ /* 0x000fe2000001141f */
[----:B------:R-:W-:Y:S01]  /*1ae0*/  UISETP.NE.AND UP0, UPT, UR11, -0x1, UPT ;  /* 0xffffffff0b00788c */ /* 0x000fe2000bf05270 */
[----:B------:R-:W1:Y:S01]  /*1af0*/  S2R R17, SR_CTAID.Z ;  /* 0x0000000000117919 */ /* 0x000e620000002700 */
[----:B------:R-:W-:Y:S01]  /*1b00*/  ULDC.64 UR4, c[0x0][0x190] ;  /* 0x0000640000047ab9 */ /* 0x000fe20000000a00 */
[-C--:B------:R-:W-:Y:S01]  /*1b10*/  LEA.HI R0, R30, R31.reuse, RZ, 0x3 ;  /* 0x0000001f1e007211 */ /* 0x080fe200078f18ff */
[----:B------:R-:W-:Y:S01]  /*1b20*/  IMAD R10, R6, c[0x0][0x1b8], RZ ;  /* 0x00006e00060a7a24 */ /* 0x000fe200078e02ff */
[----:B------:R-:W2:Y:S01]  /*1b30*/  S2R R2, SR_CTAID.X ;  /* 0x0000000000027919 */ /* 0x000ea20000002500 */
[----:B------:R-:W-:Y:S01]  /*1b40*/  LEA.HI R12, R30, R31, RZ, 0x6 ;  /* 0x0000001f1e0c7211 */ /* 0x000fe200078f30ff */
[----:B------:R-:W-:Y:S01]  /*1b50*/  BSSY B0, `(.L_x_801) ;  /* 0x0000047000007945 */ /* 0x000fe20003800000 */
[----:B------:R-:W-:Y:S01]  /*1b60*/  SHF.R.S32.HI R4, RZ, 0x3, R0 ;  /* 0x00000003ff047819 */ /* 0x000fe20000011400 */
[----:B------:R-:W-:Y:S01]  /*1b70*/  IMAD R14, R8, c[0x0][0x1bc], R10 ;  /* 0x00006f00080e7a24 */ /* 0x000fe200078e020a */
[----:B------:R-:W-:Y:S01]  /*1b80*/  LOP3.LUT R0, R0, 0xfffffff8, RZ, 0xc0, !PT ;  /* 0xfffffff800007812 */ /* 0x000fe200078ec0ff */
[----:B------:R-:W-:Y:S01]  /*1b90*/  @UP0 UIMAD.WIDE.U32 UR26, UR11, UR4, URZ ;  /* 0x000000040b1a02a5 */ /* 0x000fe2000f8e003f */
[----:B------:R-:W-:Y:S01]  /*1ba0*/  IMAD.SHL.U32 R12, R12, 0x8, RZ ;  /* 0x000000080c0c7824 */ /* 0x000fe200078e00ff */
[----:B------:R-:W-:Y:S01]  /*1bb0*/  @!UP0 USHF.R.S32.HI UR17, URZ, 0x1f, UR12 ;  /* 0x0000001f3f118899 */ /* 0x000fe2000801140c */
[----:B------:R-:W-:Y:S01]  /*1bc0*/  SHF.R.S32.HI R5, RZ, 0x1f, R4 ;  /* 0x0000001fff057819 */ /* 0x000fe20000011404 */
[----:B------:R-:W-:Y:S01]  /*1bd0*/  IMAD.IADD R28, R31, 0x1, -R0 ;  /* 0x000000011f1c7824 */ /* 0x000fe200078e0a00 */
[----:B------:R-:W-:Y:S01]  /*1be0*/  @UP0 UIMAD UR22, UR11, UR5, UR27 ;  /* 0x000000050b1602a4 */ /* 0x000fe2000f8e021b */
[----:B------:R-:W-:-:S02]  /*1bf0*/  IMAD.SHL.U32 R0, R4, 0x40, RZ ;  /* 0x0000004004007824 */ /* 0x000fc400078e00ff */
[----:B------:R-:W-:Y:S01]  /*1c00*/  IMAD.SHL.U32 R204, R28, 0x8, RZ ;  /* 0x000000081ccc7824 */ /* 0x000fe200078e00ff */
[----:B------:R-:W-:Y:S02]  /*1c10*/  ULDC.64 UR4, c[0x0][0x178] ;  /* 0x00005e0000047ab9 */ /* 0x000fe40000000a00 */
[----:B------:R-:W-:Y:S01]  /*1c20*/  LOP3.LUT R0, R0, 0x1c0, RZ, 0xc0, !PT ;  /* 0x000001c000007812 */ /* 0x000fe200078ec0ff */
[----:B------:R-:W-:Y:S01]  /*1c30*/  @!UP0 UIMAD UR17, UR17, UR4, URZ ;  /* 0x00000004111182a4 */ /* 0x000fe2000f8e023f */
[--C-:B------:R-:W-:Y:S01]  /*1c40*/  SHF.R.S32.HI R13, RZ, 0x1f, R204.reuse ;  /* 0x0000001fff0d7819 */ /* 0x100fe200000114cc */
[----:B------:R3:W-:Y:S01]  /*1c50*/  STL [R1+0x8], R204 ;  /* 0x000008cc01007387 */ /* 0x0007e20000100800 */
[----:B------:R-:W-:Y:S01]  /*1c60*/  IADD3 R6, P0, R204, UR24, RZ ;  /* 0x00000018cc067c10 */ /* 0x000fe2000ff1e0ff */
[----:B------:R-:W-:Y:S01]  /*1c70*/  @!UP0 UIMAD.WIDE.U32 UR24, UR12, UR4, URZ ;  /* 0x000000040c1882a5 */ /* 0x000fe2000f8e003f */
[----:B------:R-:W-:Y:S01]  /*1c80*/  LOP3.LUT R9, R0, 0x38, R204, 0xf8, !PT ;  /* 0x0000003800097812 */ /* 0x000fe200078ef8cc */
[----:B------:R-:W-:Y:S01]  /*1c90*/  @!UP0 UIMAD UR5, UR12, UR5, UR17 ;  /* 0x000000050c0582a4 */ /* 0x000fe2000f8e0211 */
[----:B------:R-:W-:Y:S01]  /*1ca0*/  SHF.R.U32.HI R0, RZ, 0x3, R0 ;  /* 0x00000003ff007819 */ /* 0x000fe20000011600 */
[----:B------:R-:W-:Y:S01]  /*1cb0*/  USHF.R.S32.HI UR12, URZ, 0x1f, UR13 ;  /* 0x0000001f3f0c7899 */ /* 0x000fe2000801140d */
[----:B------:R-:W-:Y:S01]  /*1cc0*/  IADD3.X R7, R13, UR23, RZ, P0, !PT ;  /* 0x000000170d077c10 */ /* 0x000fe200087fe4ff */
[----:B------:R-:W-:Y:S01]  /*1cd0*/  @!UP0 UIADD3 UR22, UR25, UR5, URZ ;  /* 0x0000000519168290 */ /* 0x000fe2000fffe03f */
[----:B------:R-:W-:Y:S01]  /*1ce0*/  LOP3.LUT R15, R9, R0, RZ, 0x3c, !PT ;  /* 0x00000000090f7212 */ /* 0x000fe200078e3cff */
[----:B------:R-:W-:Y:S01]  /*1cf0*/  @!UP0 UMOV UR26, UR24 ;  /* 0x00000018001a8c82 */ /* 0x000fe20008000000 */
[----:B------:R-:W-:Y:S01]  /*1d00*/  IADD3 R0, P1, R4, UR10, RZ ;  /* 0x0000000a04007c10 */ /* 0x000fe2000ff3e0ff */
[----:B------:R-:W-:Y:S01]  /*1d10*/  IMAD.WIDE.U32 R6, R8, c[0x0][0x1b8], R6 ;  /* 0x00006e0008067a25 */ /* 0x000fe200078e0006 */
[----:B------:R-:W-:Y:S01]  /*1d20*/  UIADD3 UR10, -UR14, UR16, URZ ;  /* 0x000000100e0a7290 */ /* 0x000fe2000fffe13f */
[C---:B------:R-:W-:Y:S01]  /*1d30*/  IADD3 R8, P0, R204.reuse, UR26, RZ ;  /* 0x0000001acc087c10 */ /* 0x040fe2000ff1e0ff */
[----:B------:R-:W-:Y:S01]  /*1d40*/  ULDC.64 UR4, c[0x0][0x1a8] ;  /* 0x00006a0000047ab9 */ /* 0x000fe20000000a00 */
[----:B------:R-:W-:Y:S01]  /*1d50*/  IADD3 R10, P2, R204, R11, RZ ;  /* 0x0000000bcc0a7210 */ /* 0x000fe20007f5e0ff */
[----:B------:R-:W-:Y:S01]  /*1d60*/  UIMAD UR4, UR12, UR4, URZ ;  /* 0x000000040c0472a4 */ /* 0x000fe2000f8e023f */
[----:B------:R-:W-:Y:S01]  /*1d70*/  IADD3.X R9, R13, UR22, RZ, P0, !PT ;  /* 0x000000160d097c10 */ /* 0x000fe200087fe4ff */
[----:B------:R-:W-:Y:S01]  /*1d80*/  IMAD.IADD R7, R7, 0x1, R14 ;  /* 0x0000000107077824 */ /* 0x000fe200078e020e */
[----:B------:R-:W-:Y:S01]  /*1d90*/  ISETP.GE.AND P0, PT, R4, UR10, PT ;  /* 0x0000000a04007c0c */ /* 0x000fe2000bf06270 */
[----:B------:R-:W-:Y:S01]  /*1da0*/  IMAD.X R11, R13, 0x1, R16, P2 ;  /* 0x000000010d0b7824 */ /* 0x000fe200010e0610 */
[----:B------:R-:W-:Y:S01]  /*1db0*/  LOP3.LUT R242, R15, 0xfffffe00, R12, 0xf8, !PT ;  /* 0xfffffe000ff27812 */ /* 0x000fe200078ef80c */
[----:B------:R-:W-:Y:S01]  /*1dc0*/  UIMAD UR4, UR13, UR5, UR4 ;  /* 0x000000050d0472a4 */ /* 0x000fe2000f8e0204 */
[----:B------:R-:W-:Y:S01]  /*1dd0*/  IADD3.X R15, R5, UR9, RZ, P1, !PT ;  /* 0x00000009050f7c10 */ /* 0x000fe20008ffe4ff */
[----:B-1----:R-:W-:Y:S01]  /*1de0*/  IMAD.WIDE.U32 R12, R17, c[0x0][0x1a8], R8 ;  /* 0x00006a00110c7a25 */ /* 0x002fe200078e0008 */
[----:B------:R-:W-:-:S03]  /*1df0*/  LEA.HI R16, R30, R31, RZ, 0x5 ;  /* 0x0000001f1e107211 */ /* 0x000fc600078f28ff */
[----:B------:R-:W-:Y:S01]  /*1e00*/  IMAD R14, R5, c[0x0][0x198], RZ ;  /* 0x00006600050e7a24 */ /* 0x000fe200078e02ff */
[----:B------:R-:W-:Y:S01]  /*1e10*/  SHF.R.S32.HI R29, RZ, 0x5, R16 ;  /* 0x00000005ff1d7819 */ /* 0x000fe20000011410 */
[----:B------:R-:W-:Y:S02]  /*1e20*/  IMAD R15, R15, c[0x0][0x1a0], RZ ;  /* 0x000068000f0f7a24 */ /* 0x000fe400078e02ff */
[----:B------:R-:W-:Y:S02]  /*1e30*/  IMAD R14, R4, c[0x0][0x19c], R14 ;  /* 0x00006700040e7a24 */ /* 0x000fe400078e020e */
[----:B------:R-:W-:Y:S02]  /*1e40*/  IMAD R15, R0, c[0x0][0x1a4], R15 ;  /* 0x00006900000f7a24 */ /* 0x000fe400078e020f */
[----:B------:R-:W-:-:S04]  /*1e50*/  IMAD.WIDE.U32 R8, R4, c[0x0][0x198], R10 ;  /* 0x0000660004087a25 */ /* 0x000fc800078e000a */
[----:B------:R-:W-:Y:S01]  /*1e60*/  IMAD.WIDE.U32 R96, R0, c[0x0][0x1a0], R6 ;  /* 0x0000680000607a25 */ /* 0x000fe200078e0006 */
[----:B------:R-:W-:-:S03]  /*1e70*/  IADD3 R7, R13, UR4, RZ ;  /* 0x000000040d077c10 */ /* 0x000fc6000fffe0ff */
[----:B--2---:R-:W-:-:S04]  /*1e80*/  IMAD.WIDE R2, R2, 0x40, R4 ;  /* 0x0000004002027825 */ /* 0x004fc800078e0204 */
[----:B------:R-:W-:Y:S02]  /*1e90*/  IMAD.IADD R63, R9, 0x1, R14 ;  /* 0x00000001093f7824 */ /* 0x000fe400078e020e */
[----:B------:R-:W-:Y:S02]  /*1ea0*/  IMAD.MOV.U32 R60, RZ, RZ, R8 ;  /* 0x000000ffff3c7224 */ /* 0x000fe400078e0008 */
[----:B------:R-:W-:Y:S02]  /*1eb0*/  IMAD.SHL.U32 R242, R242, 0x2, RZ ;  /* 0x00000002f2f27824 */ /* 0x000fe400078e00ff */
[----:B------:R-:W-:Y:S01]  /*1ec0*/  IMAD.IADD R95, R97, 0x1, R15 ;  /* 0x00000001615f7824 */ /* 0x000fe200078e020f */
[----:B------:R-:W-:Y:S05]  /*1ed0*/  @P0 BRA `(.L_x_802) ;  /* 0x000000e000000947 */ /* 0x000fea0003800000 */
[----:B---3--:R-:W-:-:S13]  /*1ee0*/  ISETP.GE.AND P0, PT, R204, c[0x0][0x220], PT ;  /* 0x00008800cc007a0c */ /* 0x008fda0003f06270 */
        /* <DEDUP_REMOVED lines=13> */
.L_x_802:
[----:B---3--:R-:W-:Y:S05]  /*1fc0*/  BSYNC B0 ;  /* 0x0000000000007941 */ /* 0x008fea0003800000 */
.L_x_801:
        /* <DEDUP_REMOVED lines=8> */
[----:B------:R-:W-:-:S03]  /*2050*/  MOV R9, R7 ;  /* 0x0000000700097202 */ /* 0x000fc60000000f00 */
[----:B------:R-:W-:-:S04]  /*2060*/  IMAD.X R8, RZ, RZ, R3, P0 ;  /* 0x000000ffff087224 */ /* 0x000fc800000e0603 */
[----:B--2---:R-:W-:Y:S02]  /*2070*/  IMAD R10, R8, c[0x0][0x190], RZ ;  /* 0x00006400080a7a24 */ /* 0x004fe400078e02ff */
[----:B------:R-:W-:-:S04]  /*2080*/  IMAD.MOV.U32 R8, RZ, RZ, R12 ;  /* 0x000000ffff087224 */ /* 0x000fc800078e000c */
        /* <DEDUP_REMOVED lines=8> */
[----:B------:R2:W-:Y:S02]  /*2110*/  LDGSTS.E.BYPASS.LTC128B.128 [R242+0x800], [R10.64] ;  /* 0x008000000af27fae */ /* 0x0005e4000b901d54 */
.L_x_804:
[----:B------:R-:W-:Y:S05]  /*2120*/  BSYNC B0 ;  /* 0x0000000000007941 */ /* 0x000fea0003800000 */
.L_x_803:
        /* <DEDUP_REMOVED lines=21> */
.L_x_806:
[----:B------:R-:W-:Y:S05]  /*2280*/  BSYNC B0 ;  /* 0x0000000000007941 */ /* 0x000fea0003800000 */
.L_x_805:
        /* <DEDUP_REMOVED lines=11> */
[----:B------:R-:W-:-:S04]  /*2340*/  IMAD R2, R2, c[0x0][0x190], RZ ;  /* 0x0000640002027a24 */ /* 0x000fc800078e02ff */
        /* <DEDUP_REMOVED lines=8> */
.L_x_808:
[----:B------:R-:W-:Y:S05]  /*23d0*/  BSYNC B0 ;  /* 0x0000000000007941 */ /* 0x000fea0003800000 */
.L_x_807:
[----:B------:R-:W-:Y:S01]  /*23e0*/  LEA.HI R30, R30, R31, RZ, 0x4 ;  /* 0x0000001f1e1e7211 */ /* 0x000fe200078f20ff */
[----:B------:R-:W-:Y:S01]  /*23f0*/  UIADD3 UR17, UR6, -0x1, URZ ;  /* 0xffffffff06117890 */ /* 0x000fe2000fffe03f */
[----:B------:R-:W-:Y:S01]  /*2400*/  IMAD.MOV.U32 R6, RZ, RZ, 0x20 ;  /* 0x00000020ff067424 */ /* 0x000fe200078e00ff */
[----:B------:R-:W-:Y:S01]  /*2410*/  BSSY B0, `(.L_x_809) ;  /* 0x000001c000007945 */ /* 0x000fe20003800000 */
[----:B------:R-:W-:Y:S01]  /*2420*/  LOP3.LUT R0, R30, 0xfffffff0, RZ, 0xc0, !PT ;  /* 0xfffffff01e007812 */ /* 0x000fe200078ec0ff */
[----:B------:R-:W-:-:S04]  /*2430*/  USHF.L.U32 UR24, UR17, 0x8, URZ ;  /* 0x0000000811187899 */ /* 0x000fc8000800063f */
[----:B------:R-:W-:Y:S01]  /*2440*/  IMAD.IADD R0, R31, 0x1, -R0 ;  /* 0x000000011f007824 */ /* 0x000fe200078e0a00 */
[----:B------:R-:W-:-:S04]  /*2450*/  UIADD3 UR9, -UR24, UR15, URZ ;  /* 0x0000000f18097290 */ /* 0x000fc8000fffe13f */
[----:B-1----:R-:W-:Y:S02]  /*2460*/  SHF.R.S32.HI R2, RZ, 0x1f, R0 ;  /* 0x0000001fff027819 */ /* 0x002fe40000011400 */
[----:B------:R-:W-:Y:S02]  /*2470*/  ISETP.GE.AND P0, PT, R4, UR9, PT ;  /* 0x0000000904007c0c */ /* 0x000fe4000bf06270 */
[----:B------:R-:W-:-:S04]  /*2480*/  LEA.HI R2, R2, R0, RZ, 0x3 ;  /* 0x0000000002027211 */ /* 0x000fc800078f18ff */
[C---:B------:R-:W-:Y:S01]  /*2490*/  LOP3.LUT R3, R2.reuse, 0xfffffff8, RZ, 0xc0, !PT ;  /* 0xfffffff802037812 */ /* 0x040fe200078ec0ff */
[----:B------:R-:W-:-:S04]  /*24a0*/  IMAD.SHL.U32 R2, R2, 0x40, RZ ;  /* 0x0000004002027824 */ /* 0x000fc800078e00ff */
[----:B------:R-:W-:Y:S01]  /*24b0*/  IMAD.IADD R17, R0, 0x1, -R3 ;  /* 0x0000000100117824 */ /* 0x000fe200078e0a03 */
[----:B------:R-:W-:Y:S01]  /*24c0*/  LOP3.LUT R3, R16, 0xffffffe0, RZ, 0xc0, !PT ;  /* 0xffffffe010037812 */ /* 0x000fe200078ec0ff */
[----:B------:R-:W-:Y:S01]  /*24d0*/  IMAD.MOV.U32 R0, RZ, RZ, 0x10 ;  /* 0x00000010ff007424 */ /* 0x000fe200078e00ff */
[----:B------:R-:W-:Y:S02]  /*24e0*/  LOP3.LUT R27, R2, 0xfffffe00, RZ, 0xc0, !PT ;  /* 0xfffffe00021b7812 */ /* 0x000fe400078ec0ff */
[----:B------:R-:W-:Y:S01]  /*24f0*/  R2P PR, R17, 0x6 ;  /* 0x0000000611007804 */ /* 0x000fe20000000000 */
[----:B--2---:R-:W-:-:S04]  /*2500*/  IMAD.IADD R10, R31, 0x1, -R3 ;  /* 0x000000011f0a7824 */ /* 0x004fc800078e0a03 */
        /* <DEDUP_REMOVED lines=12> */
.L_x_810:
[----:B------:R-:W-:Y:S05]  /*25d0*/  BSYNC B0 ;  /* 0x0000000000007941 */ /* 0x000fea0003800000 */
.L_x_809:
        /* <DEDUP_REMOVED lines=9> */
[----:B------:R-:W-:-:S04]  /*2670*/  IADD3 R3, P0, R60, UR23, RZ ;  /* 0x000000173c037c10 */ /* 0x000fc8000ff1e0ff */
[----:B--2---:R-:W-:Y:S02]  /*2680*/  IADD3.X R7, R63, UR22, RZ, P0, !PT ;  /* 0x000000163f077c10 */ /* 0x004fe400087fe4ff */
[----:B------:R-:W-:-:S04]  /*2690*/  LEA R6, P0, R3, c[0x0][0x168], 0x1 ;  /* 0x00005a0003067a11 */ /* 0x000fc800078008ff */
[----:B------:R-:W-:-:S05]  /*26a0*/  LEA.HI.X R7, R3, c[0x0][0x16c], R7, 0x1, P0 ;  /* 0x00005b0003077a11 */ /* 0x000fca00000f0c07 */
[----:B------:R-:W-:Y:S01]  /*26b0*/  @!PT LDS RZ, [RZ] ;  /* 0x00000000fffff984 */ /* 0x000fe20000000800 */
[----:B------:R-:W-:Y:S01]  /*26c0*/  @!PT LDS RZ, [RZ] ;  /* 0x00000000fffff984 */ /* 0x000fe20000000800 */
[----:B------:R-:W-:Y:S01]  /*26d0*/  @!PT LDS RZ, [RZ] ;  /* 0x00000000fffff984 */ /* 0x000fe20000000800 */
[----:B------:R2:W-:Y:S04]  /*26e0*/  LDGSTS.E.BYPASS.LTC128B.128 [R242+0x2800], [R6.64] ;  /* 0x0280000006f27fae */ /* 0x0005e8000b901d54 */
.L_x_812:
[----:B------:R-:W-:Y:S05]  /*26f0*/  BSYNC B0 ;  /* 0x0000000000007941 */ /* 0x000fea0003800000 */
.L_x_811:
[----:B------:R-:W-:Y:S01]  /*2700*/  ISETP.GE.AND P0, PT, R18, UR9, PT ;  /* 0x0000000912007c0c */ /* 0x000fe2000bf06270 */
[----:B------:R-:W-:-:S12]  /*2710*/  BSSY B0, `(.L_x_813) ;  /* 0x0000010000007945 */ /* 0x000fd80003800000 */
[----:B------:R-:W-:Y:S05]  /*2720*/  @P0 BRA `(.L_x_814) ;  /* 0x000000e000000947 */ /* 0x000fea0003800000 */
[----:B------:R-:W-:-:S13]  /*2730*/  ISETP.GE.AND P0, PT, R204, c[0x0][0x220], PT ;  /* 0x00008800cc007a0c */ /* 0x000fda0003f06270 */
[----:B------:R1:W-:Y:S01]  /*2740*/  @P0 STS.128 [R242+0x3000], RZ ;  /* 0x003000fff2000388 */ /* 0x0003e20000000c00 */
[----:B------:R-:W-:Y:S05]  /*2750*/  @P0 BRA `(.L_x_814) ;  /* 0x000000b000000947 */ /* 0x000fea0003800000 */
[----:B------:R-:W-:Y:S02]  /*2760*/  IMAD.U32 R3, RZ, RZ, UR4 ;  /* 0x00000004ff037e24 */ /* 0x000fe4000f8e00ff */
[----:B--2---:R-:W-:Y:S02]  /*2770*/  IMAD.MOV.U32 R6, RZ, RZ, c[0x0][0x19c] ;  /* 0x00006700ff067624 */ /* 0x004fe400078e00ff */
        /* <DEDUP_REMOVED lines=9> */
.L_x_814:
[----:B------:R-:W-:Y:S05]  /*2810*/  BSYNC B0 ;  /* 0x0000000000007941 */ /* 0x000fea0003800000 */
.L_x_813:
[----:B------:R-:W-:Y:S01]  /*2820*/  ISETP.GE.AND P0, PT, R14, UR9, PT ;  /* 0x000000090e007c0c */ /* 0x000fe2000bf06270 */
[----:B------:R-:W-:-:S12]  /*2830*/  BSSY B0, `(.L_x_815) ;  /* 0x0000012000007945 */ /* 0x000fd80003800000 */
[----:B------:R-:W-:Y:S05]  /*2840*/  @P0 BRA `(.L_x_816) ;  /* 0x0000010000000947 */ /* 0x000fea0003800000 */
[----:B------:R-:W-:-:S13]  /*2850*/  ISETP.GE.AND P0, PT, R204, c[0x0][0x220], PT ;  /* 0x00008800cc007a0c */ /* 0x000fda0003f06270 */
[----:B------:R1:W-:Y:S01]  /*2860*/  @P0 STS.128 [R242+0x3800], RZ ;  /* 0x003800fff2000388 */ /* 0x0003e20000000c00 */
[----:B------:R-:W-:Y:S05]  /*2870*/  @P0 BRA `(.L_x_816) ;  /* 0x000000d000000947 */ /* 0x000fea0003800000 */
[----:B--2---:R-:W-:Y:S01]  /*2880*/  MOV R6, R60 ;  /* 0x0000003c00067202 */ /* 0x004fe20000000f00 */
[----:B------:R-:W-:Y:S01]  /*2890*/  IMAD.U32 R3, RZ, RZ, UR4 ;  /* 0x00000004ff037e24 */ /* 0x000fe2000f8e00ff */
[----:B------:R-:W-:Y:S01]  /*28a0*/  ULDC UR5, c[0x0][0x19c] ;  /* 0x0000670000057ab9 */ /* 0x000fe20000000800 */
[----:B------:R-:W-:Y:S01]  /*28b0*/  IMAD.MOV.U32 R7, RZ, RZ, R63 ;  /* 0x000000ffff077224 */ /* 0x000fe200078e003f */
[----:B------:R-:W-:-:S03]  /*28c0*/  UIMAD UR5, UR5, 0x30, URZ ;  /* 0x00000030050578a4 */ /* 0x000fc6000f8e023f */
        /* <DEDUP_REMOVED lines=8> */
.L_x_816:
[----:B------:R-:W-:Y:S05]  /*2950*/  BSYNC B0 ;  /* 0x0000000000007941 */ /* 0x000fea0003800000 */
.L_x_815:
        /* <DEDUP_REMOVED lines=18> */
.L_x_818:
[----:B------:R-:W-:Y:S05]  /*2a80*/  BSYNC B0 ;  /* 0x0000000000007941 */ /* 0x000fea0003800000 */
.L_x_817:
[----:B------:R-:W-:Y:S01]  /*2a90*/  IADD3 R25, R4, 0x50, RZ ;  /* 0x0000005004197810 */ /* 0x000fe20007ffe0ff */
[----:B------:R-:W-:Y:S03]  /*2aa0*/  BSSY B0, `(.L_x_819) ;  /* 0x0000013000007945 */ /* 0x000fe60003800000 */
[----:B------:R-:W-:-:S13]  /*2ab0*/  ISETP.GE.AND P0, PT, R25, UR9, PT ;  /* 0x0000000919007c0c */ /* 0x000fda000bf06270 */
        /* <DEDUP_REMOVED lines=17> */
.L_x_820:
[----:B------:R-:W-:Y:S05]  /*2bd0*/  BSYNC B0 ;  /* 0x0000000000007941 */ /* 0x000fea0003800000 */
.L_x_819:
        /* <DEDUP_REMOVED lines=20> */
.L_x_822:
[----:B------:R-:W-:Y:S05]  /*2d20*/  BSYNC B0 ;  /* 0x0000000000007941 */ /* 0x000fea0003800000 */
.L_x_821:
        /* <DEDUP_REMOVED lines=20> */
.L_x_824:
[----:B------:R-:W-:Y:S05]  /*2e70*/  BSYNC B0 ;  /* 0x0000000000007941 */ /* 0x000fea0003800000 */
.L_x_823:
        /* <DEDUP_REMOVED lines=18> */
.L_x_826:
[----:B------:R-:W-:Y:S05]  /*2fa0*/  BSYNC B0 ;  /* 0x0000000000007941 */ /* 0x000fea0003800000 */
.L_x_825:
        /* <DEDUP_REMOVED lines=20> */
.L_x_828:
[----:B------:R-:W-:Y:S05]  /*30f0*/  BSYNC B0 ;  /* 0x0000000000007941 */ /* 0x000fea0003800000 */
.L_x_827:
        /* <DEDUP_REMOVED lines=20> */
.L_x_830:
[----:B------:R-:W-:Y:S05]  /*3240*/  BSYNC B0 ;  /* 0x0000000000007941 */ /* 0x000fea0003800000 */
.L_x_829:
        /* <DEDUP_REMOVED lines=20> */
.L_x_832:
[----:B------:R-:W-:Y:S05]  /*3390*/  BSYNC B0 ;  /* 0x0000000000007941 */ /* 0x000fea0003800000 */
.L_x_831:
        /* <DEDUP_REMOVED lines=20> */
.L_x_834:
[----:B------:R-:W-:Y:S05]  /*34e0*/  BSYNC B0 ;  /* 0x0000000000007941 */ /* 0x000fea0003800000 */
.L_x_833:
        /* <DEDUP_REMOVED lines=20> */
.L_x_836:
[----:B------:R-:W-:Y:S05]  /*3630*/  BSYNC B0 ;  /* 0x0000000000007941 */ /* 0x000fea0003800000 */
.L_x_835:
        /* <DEDUP_REMOVED lines=20> */
.L_x_838:
[----:B------:R-:W-:Y:S05]  /*3780*/  BSYNC B0 ;  /* 0x0000000000007941 */ /* 0x000fea0003800000 */
.L_x_837:
        /* <DEDUP_REMOVED lines=20> */
.L_x_840:
[----:B------:R-:W-:Y:S05]  /*38d0*/  BSYNC B0 ;  /* 0x0000000000007941 */ /* 0x000fea0003800000 */
.L_x_839:
[----:B------:R-:W0:Y:S01]  /*38e0*/  LDGDEPBAR ;  /* 0x00000000000079af */ /* 0x000e220000000000 */
[----:B--2---:R-:W-:Y:S01]  /*38f0*/  SHF.R.S32.HI R9, RZ, 0x4, R30 ;  /* 0x00000004ff097819 */ /* 0x004fe2000001141e */
[----:B------:R-:W-:Y:S01]  /*3900*/  IMAD.SHL.U32 R3, R28, 0x40, RZ ;  /* 0x000000401c037824 */ /* 0x000fe200078e00ff */
[----:B------:R-:W-:Y:S01]  /*3910*/  SHF.R.S32.HI R5, RZ, 0x1f, R10 ;  /* 0x0000001fff057819 */ /* 0x000fe2000001140a */
[C---:B------:R-:W-:Y:S01]  /*3920*/  IMAD.SHL.U32 R6, R4.reuse, 0x8, RZ ;  /* 0x0000000804067824 */ /* 0x040fe200078e00ff */
[----:B------:R-:W-:Y:S01]  /*3930*/  ISETP.GE.AND P1, PT, R4, UR9, PT ;  /* 0x0000000904007c0c */ /* 0x000fe2000bf26270 */
[----:B------:R-:W-:Y:S01]  /*3940*/  IMAD.SHL.U32 R31, R31, 0x2, RZ ;  /* 0x000000021f1f7824 */ /* 0x000fe200078e00ff */
[----:B------:R-:W-:Y:S01]  /*3950*/  LEA.HI R8, R30, R9, RZ, 0x1 ;  /* 0x000000091e087211 */ /* 0x000fe200078f08ff */
[----:B------:R-:W-:Y:S01]  /*3960*/  BSSY B0, `(.L_x_841) ;  /* 0x000002b000007945 */ /* 0x000fe20003800000 */
[----:B------:R-:W-:Y:S02]  /*3970*/  LEA.HI R5, R5, R10, RZ, 0x2 ;  /* 0x0000000a05057211 */ /* 0x000fe400078f10ff */
[----:B------:R-:W-:-:S02]  /*3980*/  LEA R7, R29, UR14, 0x4 ;  /* 0x0000000e1d077c11 */ /* 0x000fc4000f8e20ff */
[----:B------:R-:W-:Y:S02]  /*3990*/  LOP3.LUT R3, R3, 0x1c0, RZ, 0xc0, !PT ;  /* 0x000001c003037812 */ /* 0x000fe400078ec0ff */
[----:B------:R-:W-:Y:S02]  /*39a0*/  LOP3.LUT R4, R8, 0xfffffffe, RZ, 0xc0, !PT ;  /* 0xfffffffe08047812 */ /* 0x000fe400078ec0ff */
[----:B------:R-:W-:Y:S01]  /*39b0*/  LEA.HI.SX32 R7, R5, R7, 0x1e ;  /* 0x0000000705077211 */ /* 0x000fe200078ff2ff */
[----:B------:R-:W-:Y:S01]  /*39c0*/  IMAD.U32 R5, RZ, RZ, UR16 ;  /* 0x00000010ff057e24 */ /* 0x000fe2000f8e00ff */
[----:B------:R-:W-:Y:S01]  /*39d0*/  LOP3.LUT R8, R3, 0x8, R6, 0xf8, !PT ;  /* 0x0000000803087812 */ /* 0x000fe200078ef806 */
[----:B------:R-:W-:Y:S01]  /*39e0*/  IMAD.IADD R4, R9, 0x1, -R4 ;  /* 0x0000000109047824 */ /* 0x000fe200078e0a04 */
[----:B------:R-:W-:Y:S01]  /*39f0*/  SHF.R.U32.HI R6, RZ, 0x3, R3 ;  /* 0x00000003ff067819 */ /* 0x000fe20000011603 */
[----:B------:R-:W-:Y:S01]  /*3a00*/  IMAD.SHL.U32 R3, R17, 0x40, RZ ;  /* 0x0000004011037824 */ /* 0x000fe200078e00ff */
[----:B------:R-:W-:Y:S01]  /*3a10*/  LOP3.LUT P2, RZ, R28, 0x2, RZ, 0xc0, !PT ;  /* 0x000000021cff7812 */ /* 0x000fe2000784c0ff */
[----:B------:R-:W-:-:S04]  /*3a20*/  DEPBAR.LE SB0, 0x0 ;  /* 0x000080000000791a */ /* 0x000fc80000000000 */
[----:B------:R-:W-:Y:S01]  /*3a30*/  BAR.SYNC.DEFER_BLOCKING 0x0 ;  /* 0x0000000000007b1d */ /* 0x000fe20000010000 */
[----:B------:R-:W-:Y:S02]  /*3a40*/  LOP3.LUT R9, R8, R6, RZ, 0x3c, !PT ;  /* 0x0000000608097212 */ /* 0x000fe400078e3cff */
[----:B------:R-:W-:Y:S01]  /*3a50*/  IADD3 R8, -R5, 0x1, R7 ;  /* 0x0000000105087810 */ /* 0x000fe20007ffe107 */
[----:B------:R-:W-:Y:S01]  /*3a60*/  IMAD.SHL.U32 R5, R4, 0x8, RZ ;  /* 0x0000000804057824 */ /* 0x000fe200078e00ff */
[----:B------:R-:W-:Y:S01]  /*3a70*/  LOP3.LUT R3, R3, 0x1c0, RZ, 0xc0, !PT ;  /* 0x000001c003037812 */ /* 0x000fe200078ec0ff */
[----:B------:R-:W-:Y:S01]  /*3a80*/  IMAD.U32 R7, RZ, RZ, UR15 ;  /* 0x0000000fff077e24 */ /* 0x000fe2000f8e00ff */
[----:B------:R-:W-:Y:S02]  /*3a90*/  LEA R61, P0, R96, c[0x0][0x170], 0x1 ;  /* 0x00005c00603d7a11 */ /* 0x000fe400078008ff */
[----:B------:R-:W-:Y:S02]  /*3aa0*/  LOP3.LUT R6, R3, 0x8, R5, 0xf8, !PT ;  /* 0x0000000803067812 */ /* 0x000fe400078ef805 */
[----:B------:R-:W-:Y:S01]  /*3ab0*/  SHF.R.U32.HI R5, RZ, 0x3, R3 ;  /* 0x00000003ff057819 */ /* 0x000fe20000011603 */
[----:B------:R-:W-:Y:S01]  /*3ac0*/  IMAD R3, R4, 0x200, R9 ;  /* 0x0000020004037824 */ /* 0x000fe200078e0209 */
[----:B------:R-:W-:Y:S01]  /*3ad0*/  IADD3 R88, R8, c[0x0][0x2e8], R7 ;  /* 0x0000ba0008587a10 */ /* 0x000fe20007ffe007 */
[----:B------:R-:W-:Y:S01]  /*3ae0*/  IMAD R4, R29, 0x400, R27 ;  /* 0x000004001d047824 */ /* 0x000fe200078e021b */
[----:B------:R-:W-:-:S02]  /*3af0*/  LOP3.LUT R5, R6, R5, RZ, 0x3c, !PT ;  /* 0x0000000506057212 */ /* 0x000fc400078e3cff */
[----:B------:R-:W-:Y:S02]  /*3b00*/  LEA.HI.X R62, R96, c[0x0][0x174], R95, 0x1, P0 ;  /* 0x00005d00603e7a11 */ /* 0x000fe400000f0c5f */
[----:B------:R-:W-:Y:S01]  /*3b10*/  SEL R0, R0, 0xfffffff0, !P2 ;  /* 0xfffffff000007807 */ /* 0x000fe20005000000 */
[----:B------:R-:W-:Y:S01]  /*3b20*/  IMAD.IADD R4, R5, 0x1, R4 ;  /* 0x0000000105047824 */ /* 0x000fe200078e0204 */
[----:B------:R-:W-:Y:S01]  /*3b30*/  LOP3.LUT R203, R31, 0x6, RZ, 0xc0, !PT ;  /* 0x000000061fcb7812 */ /* 0x000fe200078ec0ff */
[----:B------:R-:W-:Y:S01]  /*3b40*/  IMAD.IADD R5, R27, 0x1, R5 ;  /* 0x000000011b057824 */ /* 0x000fe200078e0205 */
[----:B------:R2:W-:Y:S01]  /*3b50*/  @P1 STS.128 [R242+0xa000], RZ ;  /* 0x00a000fff2001388 */ /* 0x0005e20000000c00 */
[----:B------:R-:W-:Y:S01]  /*3b60*/  IMAD.SHL.U32 R230, R4, 0x2, RZ ;  /* 0x0000000204e67824 */ /* 0x000fe200078e00ff */
        /* <DEDUP_REMOVED lines=10> */
.L_x_842:
[----:B------:R-:W-:Y:S05]  /*3c10*/  BSYNC B0 ;  /* 0x0000000000007941 */ /* 0x000fea0003800000 */
.L_x_841:
        /* <DEDUP_REMOVED lines=19> */
.L_x_844:
[----:B------:R-:W-:Y:S05]  /*3d50*/  BSYNC B0 ;  /* 0x0000000000007941 */ /* 0x000fea0003800000 */
.L_x_843:
        /* <DEDUP_REMOVED lines=16> */
.L_x_846:
[----:B------:R-:W-:Y:S05]  /*3e60*/  BSYNC B0 ;  /* 0x0000000000007941 */ /* 0x000fea0003800000 */
.L_x_845:
        /* <DEDUP_REMOVED lines=9> */
[----:B-1----:R-:W-:Y:S01]  /*3f00*/  MOV R6, R61 ;  /* 0x0000003d00067202 */ /* 0x002fe20000000f00 */
        /* <DEDUP_REMOVED lines=8> */
.L_x_848:
[----:B------:R-:W-:Y:S05]  /*3f90*/  BSYNC B0 ;  /* 0x0000000000007941 */ /* 0x000fea0003800000 */
.L_x_847:
        /* <DEDUP_REMOVED lines=16> */
.L_x_850:
[----:B------:R-:W-:Y:S05]  /*40a0*/  BSYNC B0 ;  /* 0x0000000000007941 */ /* 0x000fea0003800000 */
.L_x_849:
        /* <DEDUP_REMOVED lines=18> */
.L_x_852:
[----:B------:R-:W-:Y:S05]  /*41d0*/  BSYNC B0 ;  /* 0x0000000000007941 */ /* 0x000fea0003800000 */
.L_x_851:
        /* <DEDUP_REMOVED lines=18> */
.L_x_854:
[----:B------:R-:W-:Y:S05]  /*4300*/  BSYNC B0 ;  /* 0x0000000000007941 */ /* 0x000fea0003800000 */
.L_x_853:
        /* <DEDUP_REMOVED lines=18> */
.L_x_856:
[----:B------:R-:W-:Y:S05]  /*4430*/  BSYNC B0 ;  /* 0x0000000000007941 */ /* 0x000fea0003800000 */
.L_x_855:
        /* <DEDUP_REMOVED lines=16> */
.L_x_858:
[----:B------:R-:W-:Y:S05]  /*4540*/  BSYNC B0 ;  /* 0x0000000000007941 */ /* 0x000fea0003800000 */
.L_x_857:
        /* <DEDUP_REMOVED lines=18> */
.L_x_860:
[----:B------:R-:W-:Y:S05]  /*4670*/  BSYNC B0 ;  /* 0x0000000000007941 */ /* 0x000fea0003800000 */
.L_x_859:
        /* <DEDUP_REMOVED lines=18> */
.L_x_862:
[----:B------:R-:W-:Y:S05]  /*47a0*/  BSYNC B0 ;  /* 0x0000000000007941 */ /* 0x000fea0003800000 */
.L_x_861:
        /* <DEDUP_REMOVED lines=18> */
.L_x_864:
[----:B------:R-:W-:Y:S05]  /*48d0*/  BSYNC B0 ;  /* 0x0000000000007941 */ /* 0x000fea0003800000 */
.L_x_863:
        /* <DEDUP_REMOVED lines=18> */
.L_x_866:
[----:B------:R-:W-:Y:S05]  /*4a00*/  BSYNC B0 ;  /* 0x0000000000007941 */ /* 0x000fea0003800000 */
.L_x_865:
        /* <DEDUP_REMOVED lines=18> */
.L_x_868:
[----:B------:R-:W-:Y:S05]  /*4b30*/  BSYNC B0 ;  /* 0x0000000000007941 */ /* 0x000fea0003800000 */
.L_x_867:
        /* <DEDUP_REMOVED lines=18> */
.L_x_870:
[----:B------:R-:W-:Y:S05]  /*4c60*/  BSYNC B0 ;  /* 0x0000000000007941 */ /* 0x000fea0003800000 */
.L_x_869:
        /* <DEDUP_REMOVED lines=18> */
.L_x_872:
[----:B------:R-:W-:Y:S05]  /*4d90*/  BSYNC B0 ;  /* 0x0000000000007941 */ /* 0x000fea0003800000 */
.L_x_871:
[----:B------:R-:W-:Y:S01]  /*4da0*/  SHF.L.U32 R134, R3, 0x1, RZ ;  /* 0x0000000103867819 */ /* 0x000fe200000006ff */
[----:B------:R-:W-:Y:S01]  /*4db0*/  LDSM.16.M88.4 R20, [R230] ;  /* 0x00000000e614783b */ /* 0x000fe20000000200 */
[----:B------:R-:W-:Y:S01]  /*4dc0*/  LEA R4, R231, R230, 0x1 ;  /* 0x000000e6e7047211 */ /* 0x000fe200078e08ff */
[----:B------:R-:W-:Y:S01]  /*4dd0*/  UISETP.GE.AND UP0, UPT, UR6, 0x2, UPT ;  /* 0x000000020600788c */ /* 0x000fe2000bf06270 */
[----:B------:R-:W-:Y:S01]  /*4de0*/  LEA R228, R0, R134, 0x1 ;  /* 0x0000008600e47211 */ /* 0x000fe200078e08ff */
[----:B------:R-:W5:Y:S01]  /*4df0*/  LDSM.16.M88.4 R8, [R134+0x2000] ;  /* 0x002000008608783b */ /* 0x000f620000000200 */
[----:B------:R-:W-:Y:S02]  /*4e00*/  LOP3.LUT P0, RZ, R28, 0x4, RZ, 0xc0, !PT ;  /* 0x000000041cff7812 */ /* 0x000fe4000780c0ff */
[C---:B------:R-:W-:Y:S01]  /*4e10*/  IADD3 R3, R134.reuse, 0x2000, RZ ;  /* 0x0000200086037810 */ /* 0x040fe20007ffe0ff */
[----:B------:R-:W-:Y:S01]  /*4e20*/  LDSM.16.M88.4 R16, [R4] ;  /* 0x000000000410783b */ /* 0x000fe20000000200 */
[----:B------:R-:W-:-:S02]  /*4e30*/  IADD3 R229, R134, 0x2040, RZ ;  /* 0x0000204086e57810 */ /* 0x000fc40007ffe0ff */
[----:B------:R-:W-:Y:S01]  /*4e40*/  LEA R232, R2, R230, 0x1 ;  /* 0x000000e602e87211 */ /* 0x000fe200078e08ff */
[----:B------:R-:W-:Y:S03]  /*4e50*/  LDSM.16.M88.4 R32, [R228+0x2000] ;  /* 0x00200000e420783b */ /* 0x000fe60000000200 */
[----:B------:R-:W-:Y:S01]  /*4e60*/  LEA R233, R231, R232, 0x1 ;  /* 0x000000e8e7e97211 */ /* 0x000fe200078e08ff */
[----:B------:R-:W1:Y:S02]  /*4e70*/  LDSM.16.M88.4 R40, [R134+0x2800] ;  /* 0x002800008628783b */ /* 0x000e640000000200 */
[----:B------:R-:W-:Y:S02]  /*4e80*/  @P0 IADD3 R229, R3, -0x40, RZ ;  /* 0xffffffc003e50810 */ /* 0x000fe40007ffe0ff */
[----:B------:R-:W-:Y:S01]  /*4e90*/  LDSM.16.M88.4 R12, [R232] ;  /* 0x00000000e80c783b */ /* 0x000fe20000000200 */
[----:B------:R-:W-:-:S02]  /*4ea0*/  PLOP3.LUT P0, PT, PT, PT, UP0, 0x80, 0x0 ;  /* 0x000000000000781c */ /* 0x000fc40003f0f008 */
[----:B------:R-:W-:Y:S01]  /*4eb0*/  LEA R227, R0, R229, 0x1 ;  /* 0x000000e500e37211 */ /* 0x000fe200078e08ff */
[----:B------:R-:W-:Y:S01]  /*4ec0*/  LDSM.16.M88.4 R44, [R229] ;  /* 0x00000000e52c783b */ /* 0x000fe20000000200 */
[C---:B------:R-:W-:Y:S02]  /*4ed0*/  IADD3 R241, R229.reuse, 0x4000, RZ ;  /* 0x00004000e5f17810 */ /* 0x040fe40007ffe0ff */
[C---:B------:R-:W-:Y:S01]  /*4ee0*/  IADD3 R240, R229.reuse, 0x4800, RZ ;  /* 0x00004800e5f07810 */ /* 0x040fe20007ffe0ff */
[----:B------:R-:W2:Y:S01]  /*4ef0*/  LDSM.16.M88.4 R56, [R228+0x2800] ;  /* 0x00280000e438783b */ /* 0x000ea20000000200 */
[C---:B------:R-:W-:Y:S02]  /*4f00*/  IADD3 R239, R229.reuse, 0x5000, RZ ;  /* 0x00005000e5ef7810 */ /* 0x040fe40007ffe0ff */
[C---:B------:R-:W-:Y:S01]  /*4f10*/  IADD3 R238, R229.reuse, 0x5800, RZ ;  /* 0x00005800e5ee7810 */ /* 0x040fe20007ffe0ff */
[----:B------:R-:W-:Y:S01]  /*4f20*/  LDSM.16.M88.4 R68, [R227] ;  /* 0x00000000e344783b */ /* 0x000fe20000000200 */
[----:B------:R-:W-:-:S02]  /*4f30*/  IADD3 R237, R229, 0x6000, RZ ;  /* 0x00006000e5ed7810 */ /* 0x000fc40007ffe0ff */
[C---:B------:R-:W-:Y:S01]  /*4f40*/  IADD3 R236, R229.reuse, 0x6800, RZ ;  /* 0x00006800e5ec7810 */ /* 0x040fe20007ffe0ff */
[----:B------:R-:W-:Y:S01]  /*4f50*/  LDSM.16.M88.4 R64, [R229+0x800] ;  /* 0x00080000e540783b */ /* 0x000fe20000000200 */
[C---:B------:R-:W-:Y:S02]  /*4f60*/  IADD3 R235, R229.reuse, 0x7000, RZ ;  /* 0x00007000e5eb7810 */ /* 0x040fe40007ffe0ff */
[----:B------:R-:W-:Y:S01]  /*4f70*/  IADD3 R234, R229, 0x7800, RZ ;  /* 0x00007800e5ea7810 */ /* 0x000fe20007ffe0ff */
[----:B------:R-:W-:Y:S01]  /*4f80*/  LDSM.16.M88.4 R52, [R228+0x3000] ;  /* 0x00300000e434783b */ /* 0x000fe20000000200 */
[C---:B-----5:R-:W-:Y:S03]  /*4f90*/  HMMA.16816.F32 R24, R20.reuse, R8, RZ ;  /* 0x000000081418723c */ /* 0x060fe600000018ff */
[----:B------:R-:W-:Y:S04]  /*4fa0*/  LDSM.16.M88.4 R76, [R227+0x800] ;  /* 0x00080000e34c783b */ /* 0x000fe80000000200 */
[----:B------:R-:W-:Y:S01]  /*4fb0*/  LDSM.16.M88.4 R72, [R134+0x3800] ;  /* 0x003800008648783b */ /* 0x000fe20000000200 */
[C---:B------:R-:W-:Y:S03]  /*4fc0*/  HMMA.16816.F32 R28, R20.reuse, R10, RZ ;  /* 0x0000000a141c723c */ /* 0x040fe600000018ff */
[----:B------:R-:W5:Y:S04]  /*4fd0*/  LDSM.16.M88.4 R8, [R233] ;  /* 0x00000000e908783b */ /* 0x000f680000000200 */
[----:B------:R-:W-:Y:S01]  /*4fe0*/  LDSM.16.M88.4 R80, [R229+0x1000] ;  /* 0x00100000e550783b */ /* 0x000fe20000000200 */
[----:B-1----:R-:W-:Y:S03]  /*4ff0*/  HMMA.16816.F32 R36, R20, R40, RZ ;  /* 0x000000281424723c */ /* 0x002fe600000018ff */
[----:B------:R-:W-:Y:S04]  /*5000*/  LDSM.16.M88.4 R84, [R229+0x2000] ;  /* 0x00200000e554783b */ /* 0x000fe80000000200 */
[----:B------:R-:W0:Y:S01]  /*5010*/  LDGDEPBAR ;  /* 0x00000000000079af */ /* 0x000e220000000000 */
[C---:B------:R-:W-:Y:S03]  /*5020*/  HMMA.16816.F32 R24, R16.reuse, R32, R24 ;  /* 0x000000201018723c */ /* 0x040fe60000001818 */
[----:B------:R1:W-:Y:S05]  /*5030*/  STL [R1], R4 ;  /* 0x0000000401007387 */ /* 0x0003ea0000100800 */
[C---:B------:R-:W-:Y:S01]  /*5040*/  HMMA.16816.F32 R28, R16.reuse, R34, R28 ;  /* 0x00000022101c723c */ /* 0x040fe2000000181c */
[----:B------:R-:W3:Y:S07]  /*5050*/  LDSM.16.M88.4 R32, [R134+0x3000] ;  /* 0x003000008620783b */ /* 0x000eee0000000200 */
[----:B--2---:R-:W-:Y:S08]  /*5060*/  HMMA.16816.F32 R48, R16, R56, R36 ;  /* 0x000000381030723c */ /* 0x004ff00000001824 */
[----:B------:R-:W-:Y:S01]  /*5070*/  HMMA.16816.F32 R24, R12, R44, R24 ;  /* 0x0000002c0c18723c */ /* 0x000fe20000001818 */
[----:B-1----:R-:W-:-:S07]  /*5080*/  IMNMX R4, R88, UR15, PT ;  /* 0x0000000f58047c17 */ /* 0x002fce000b800200 */
[----:B------:R-:W-:Y:S08]  /*5090*/  HMMA.16816.F32 R44, R12, R46, R28 ;  /* 0x0000002e0c2c723c */ /* 0x000ff0000000181c */
[----:B------:R-:W-:Y:S08]  /*50a0*/  HMMA.16816.F32 R28, R20, R42, RZ ;  /* 0x0000002a141c723c */ /* 0x000ff000000018ff */
[----:B-----5:R-:W-:Y:S08]  /*50b0*/  HMMA.16816.F32 R40, R8, R68, R24 ;  /* 0x000000440828723c */ /* 0x020ff00000001818 */
[C---:B---3--:R-:W-:Y:S08]  /*50c0*/  HMMA.16816.F32 R36, R20.reuse, R32, RZ ;  /* 0x000000201424723c */ /* 0x048ff000000018ff */
[----:B------:R-:W-:Y:S08]  /*50d0*/  HMMA.16816.F32 R32, R20, R34, RZ ;  /* 0x000000221420723c */ /* 0x000ff000000018ff */
[----:B------:R-:W-:Y:S01]  /*50e0*/  HMMA.16816.F32 R28, R16, R58, R28 ;  /* 0x0000003a101c723c */ /* 0x000fe2000000181c */
[----:B------:R-:W-:Y:S01]  /*50f0*/  LDSM.16.M88.4 R56, [R134+0x4000] ;  /* 0x004000008638783b */ /* 0x000fe20000000200 */
[----:B------:R-:W-:-:S02]  /*5100*/  FMUL.FTZ R0, R41, c[0x0][0x2ec] ;  /* 0x0000bb0029007a20 */ /* 0x000fc40000410000 */
[----:B------:R-:W-:Y:S02]  /*5110*/  FMUL.FTZ R40, R40, c[0x0][0x2ec] ;  /* 0x0000bb0028287a20 */ /* 0x000fe40000410000 */
[----:B------:R1:W2:Y:S02]  /*5120*/  MUFU.TANH R201, R0 ;  /* 0x0000000000c97308 */ /* 0x0002a40000002400 */
[----:B------:R-:W-:Y:S06]  /*5130*/  HMMA.16816.F32 R24, R12, R64, R48 ;  /* 0x000000400c18723c */ /* 0x000fec0000001830 */
[----:B------:R-:W3:Y:S02]  /*5140*/  MUFU.TANH R202, R40 ;  /* 0x0000002800ca7308 */ /* 0x000ee40000002400 */
[----:B------:R-:W-:Y:S01]  /*5150*/  HMMA.16816.F32 R48, R8, R70, R44 ;  /* 0x000000460830723c */ /* 0x000fe2000000182c */
[----:B-1----:R-:W-:-:S07]  /*5160*/  FMUL.FTZ R0, R42, c[0x0][0x2ec] ;  /* 0x0000bb002a007a20 */ /* 0x002fce0000410000 */
[C---:B------:R-:W-:Y:S01]  /*5170*/  HMMA.16816.F32 R44, R16.reuse, R52, R36 ;  /* 0x00000034102c723c */ /* 0x040fe20000001824 */
[----:B------:R1:W4:Y:S07]  /*5180*/  MUFU.TANH R200, R0 ;  /* 0x0000000000c87308 */ /* 0x00032e0000002400 */
[----:B------:R-:W-:Y:S01]  /*5190*/  HMMA.16816.F32 R68, R16, R54, R32 ;  /* 0x000000361044723c */ /* 0x000fe20000001820 */
[----:B------:R-:W5:Y:S07]  /*51a0*/  LDSM.16.M88.4 R52, [R228+0x3800] ;  /* 0x00380000e434783b */ /* 0x000f6e0000000200 */
[----:B------:R-:W-:Y:S01]  /*51b0*/  HMMA.16816.F32 R36, R12, R66, R28 ;  /* 0x000000420c24723c */ /* 0x000fe2000000181c */
[----:B------:R-:W-:Y:S01]  /*51c0*/  FMUL.FTZ R50, R50, c[0x0][0x2ec] ;  /* 0x0000bb0032327a20 */ /* 0x000fe20000410000 */
[----:B------:R-:W2:Y:S01]  /*51d0*/  LDSM.16.M88.4 R64, [R227+0x1000] ;  /* 0x00100000e340783b */ /* 0x000ea20000000200 */
[----:B-1----:R-:W-:-:S02]  /*51e0*/  FMUL.FTZ R0, R43, c[0x0][0x2ec] ;  /* 0x0000bb002b007a20 */ /* 0x002fc40000410000 */
[----:B------:R-:W-:Y:S01]  /*51f0*/  FMUL.FTZ R51, R51, c[0x0][0x2ec] ;  /* 0x0000bb0033337a20 */ /* 0x000fe20000410000 */
[----:B------:R-:W1:Y:S02]  /*5200*/  MUFU.TANH R192, R50 ;  /* 0x0000003200c07308 */ /* 0x000e640000002400 */
[----:B------:R-:W-:Y:S06]  /*5210*/  HMMA.16816.F32 R24, R8, R76, R24 ;  /* 0x0000004c0818723c */ /* 0x000fec0000001818 */
[----:B------:R1:W1:Y:S02]  /*5220*/  MUFU.TANH R199, R0 ;  /* 0x0000000000c77308 */ /* 0x0002640000002400 */
[C---:B------:R-:W-:Y:S06]  /*5230*/  HMMA.16816.F32 R32, R20.reuse, R72, RZ ;  /* 0x000000481420723c */ /* 0x040fec00000018ff */
[----:B------:R-:W2:Y:S02]  /*5240*/  MUFU.TANH R191, R51 ;  /* 0x0000003300bf7308 */ /* 0x000ea40000002400 */
[----:B------:R-:W-:Y:S01]  /*5250*/  HMMA.16816.F32 R28, R20, R74, RZ ;  /* 0x0000004a141c723c */ /* 0x000fe200000018ff */
[----:B-1----:R-:W-:-:S07]  /*5260*/  FMUL.FTZ R0, R48, c[0x0][0x2ec] ;  /* 0x0000bb0030007a20 */ /* 0x002fce0000410000 */
[----:B------:R-:W-:Y:S01]  /*5270*/  FMUL.FTZ R24, R24, c[0x0][0x2ec] ;  /* 0x0000bb0018187a20 */ /* 0x000fe20000410000 */
[----:B------:R-:W-:Y:S01]  /*5280*/  HMMA.16816.F32 R40, R12, R80, R44 ;  /* 0x000000500c28723c */ /* 0x000fe2000000182c */
[----:B------:R1:W1:Y:S01]  /*5290*/  MUFU.TANH R194, R0 ;  /* 0x0000000000c27308 */ /* 0x0002620000002400 */
[----:B------:R-:W-:-:S06]  /*52a0*/  FMUL.FTZ R26, R26, c[0x0][0x2ec] ;  /* 0x0000bb001a1a7a20 */ /* 0x000fcc0000410000 */
[C---:B-----5:R-:W-:Y:S01]  /*52b0*/  HMMA.16816.F32 R44, R16.reuse, R52, R32 ;  /* 0x00000034102c723c */ /* 0x060fe20000001820 */
[----:B------:R-:W2:Y:S07]  /*52c0*/  MUFU.TANH R190, R24 ;  /* 0x0000001800be7308 */ /* 0x000eae0000002400 */
[----:B------:R-:W-:Y:S01]  /*52d0*/  HMMA.16816.F32 R72, R16, R54, R28 ;  /* 0x000000361048723c */ /* 0x000fe2000000181c */
[----:B-1----:R-:W-:Y:S01]  /*52e0*/  FMUL.FTZ R0, R49, c[0x0][0x2ec] ;  /* 0x0000bb0031007a20 */ /* 0x002fe20000410000 */
[----:B------:R-:W1:Y:S06]  /*52f0*/  MUFU.TANH R188, R26 ;  /* 0x0000001a00bc7308 */ /* 0x000e6c0000002400 */
[----:B------:R-:W-:Y:S01]  /*5300*/  HMMA.16816.F32 R48, R8, R78, R36 ;  /* 0x0000004e0830723c */ /* 0x000fe20000001824 */
[----:B------:R-:W-:Y:S01]  /*5310*/  LDSM.16.M88.4 R36, [R228+0x4000] ;  /* 0x00400000e424783b */ /* 0x000fe20000000200 */
[----:B------:R5:W1:Y:S03]  /*5320*/  MUFU.TANH R193, R0 ;  /* 0x0000000000c17308 */ /* 0x000a660000002400 */
[----:B------:R-:W1:Y:S03]  /*5330*/  LDSM.16.M88.4 R76, [R229+0x1800] ;  /* 0x00180000e54c783b */ /* 0x000e660000000200 */
[----:B------:R-:W-:Y:S01]  /*5340*/  HMMA.16816.F32 R32, R12, R82, R68 ;  /* 0x000000520c20723c */ /* 0x000fe20000001844 */
[----:B------:R-:W-:Y:S04]  /*5350*/  LDSM.16.M88.4 R68, [R227+0x1800] ;  /* 0x00180000e344783b */ /* 0x000fe80000000200 */
[----:B------:R-:W-:Y:S03]  /*5360*/  LDSM.16.M88.4 R80, [R229+0x2800] ;  /* 0x00280000e550783b */ /* 0x000fe60000000200 */
[----:B------:R-:W-:Y:S01]  /*5370*/  HMMA.16816.F32 R28, R20, R56, RZ ;  /* 0x00000038141c723c */ /* 0x000fe200000018ff */
[----:B-----5:R-:W-:-:S04]  /*5380*/  FMUL.FTZ R0, R25, c[0x0][0x2ec] ;  /* 0x0000bb0019007a20 */ /* 0x020fc80000410000 */
[----:B------:R5:W1:Y:S03]  /*5390*/  MUFU.TANH R189, R0 ;  /* 0x0000000000bd7308 */ /* 0x000a660000002400 */
[----:B------:R-:W-:Y:S01]  /*53a0*/  FMUL.FTZ R49, R49, c[0x0][0x2ec] ;  /* 0x0000bb0031317a20 */ /* 0x000fe20000410000 */
[C---:B--2---:R-:W-:Y:S01]  /*53b0*/  HMMA.16816.F32 R40, R8.reuse, R64, R40 ;  /* 0x000000400828723c */ /* 0x044fe20000001828 */
[----:B------:R-:W-:Y:S02]  /*53c0*/  FMUL.FTZ R50, R50, c[0x0][0x2ec] ;  /* 0x0000bb0032327a20 */ /* 0x000fe40000410000 */
[----:B------:R-:W-:Y:S01]  /*53d0*/  FMUL.FTZ R51, R51, c[0x0][0x2ec] ;  /* 0x0000bb0033337a20 */ /* 0x000fe20000410000 */
[----:B------:R-:W2:Y:S04]  /*53e0*/  MUFU.TANH R178, R49 ;  /* 0x0000003100b27308 */ /* 0x000ea80000002400 */
[----:B------:R-:W-:Y:S01]  /*53f0*/  HMMA.16816.F32 R52, R8, R66, R32 ;  /* 0x000000420834723c */ /* 0x000fe20000001820 */
[----:B-----5:R-:W-:-:S03]  /*5400*/  FMUL.FTZ R0, R27, c[0x0][0x2ec] ;  /* 0x0000bb001b007a20 */ /* 0x020fc60000410000 */
[----:B------:R-:W2:Y:S04]  /*5410*/  MUFU.TANH R177, R50 ;  /* 0x0000003200b17308 */ /* 0x000ea80000002400 */
[----:B------:R-:W-:Y:S01]  /*5420*/  HMMA.16816.F32 R24, R20, R58, RZ ;  /* 0x0000003a1418723c */ /* 0x000fe200000018ff */
[----:B------:R-:W5:Y:S03]  /*5430*/  LDSM.16.M88.4 R56, [R134+0x4800] ;  /* 0x004800008638783b */ /* 0x000f660000000200 */
[----:B------:R2:W2:Y:S04]  /*5440*/  MUFU.TANH R187, R0 ;  /* 0x0000000000bb7308 */ /* 0x0004a80000002400 */
[----:B-1----:R-:W-:Y:S01]  /*5450*/  HMMA.16816.F32 R44, R12, R76, R44 ;  /* 0x0000004c0c2c723c */ /* 0x002fe2000000182c */
[----:B------:R-:W-:-:S03]  /*5460*/  FMUL.FTZ R40, R40, c[0x0][0x2ec] ;  /* 0x0000bb0028287a20 */ /* 0x000fc60000410000 */
[----:B------:R1:W1:Y:S04]  /*5470*/  MUFU.TANH R176, R51 ;  /* 0x0000003300b07308 */ /* 0x0002680000002400 */
[----:B------:R-:W-:Y:S02]  /*5480*/  FMUL.FTZ R54, R54, c[0x0][0x2ec] ;  /* 0x0000bb0036367a20 */ /* 0x000fe40000410000 */
[----:B------:R-:W-:Y:S02]  /*5490*/  FMUL.FTZ R55, R55, c[0x0][0x2ec] ;  /* 0x0000bb0037377a20 */ /* 0x000fe40000410000 */
[----:B--2---:R-:W-:Y:S01]  /*54a0*/  FMUL.FTZ R0, R48, c[0x0][0x2ec] ;  /* 0x0000bb0030007a20 */ /* 0x004fe20000410000 */
[----:B------:R-:W2:Y:S03]  /*54b0*/  MUFU.TANH R174, R40 ;  /* 0x0000002800ae7308 */ /* 0x000ea60000002400 */
[C---:B------:R-:W-:Y:S05]  /*54c0*/  HMMA.16816.F32 R64, R16.reuse, R38, R24 ;  /* 0x000000261040723c */ /* 0x040fea0000001818 */
[----:B------:R2:W2:Y:S03]  /*54d0*/  MUFU.TANH R180, R0 ;  /* 0x0000000000b47308 */ /* 0x0004a60000002400 */
[----:B-1----:R-:W-:Y:S01]  /*54e0*/  HMMA.16816.F32 R48, R16, R36, R28 ;  /* 0x000000241030723c */ /* 0x002fe2000000181c */
[----:B------:R-:W1:Y:S04]  /*54f0*/  LDSM.16.M88.4 R36, [R228+0x4800] ;  /* 0x00480000e424783b */ /* 0x000e680000000200 */
[----:B------:R-:W1:Y:S03]  /*5500*/  MUFU.TANH R165, R54 ;  /* 0x0000003600a57308 */ /* 0x000e660000002400 */
[----:B------:R-:W-:Y:S01]  /*5510*/  HMMA.16816.F32 R24, R12, R78, R72 ;  /* 0x0000004e0c18723c */ /* 0x000fe20000001848 */
[----:B------:R-:W-:Y:S01]  /*5520*/  LDSM.16.M88.4 R72, [R227+0x2000] ;  /* 0x00200000e348783b */ /* 0x000fe20000000200 */
[----:B--2---:R-:W-:-:S06]  /*5530*/  FMUL.FTZ R0, R41, c[0x0][0x2ec] ;  /* 0x0000bb0029007a20 */ /* 0x004fcc0000410000 */
[C---:B-----5:R-:W-:Y:S01]  /*5540*/  HMMA.16816.F32 R32, R20.reuse, R56, RZ ;  /* 0x000000381420723c */ /* 0x060fe200000018ff */
[----:B------:R-:W2:Y:S07]  /*5550*/  MUFU.TANH R163, R55 ;  /* 0x0000003700a37308 */ /* 0x000eae0000002400 */
[----:B------:R-:W-:Y:S01]  /*5560*/  HMMA.16816.F32 R28, R20, R58, RZ ;  /* 0x0000003a141c723c */ /* 0x000fe200000018ff */
[----:B------:R-:W5:Y:S01]  /*5570*/  LDSM.16.M88.4 R56, [R134+0x5000] ;  /* 0x005000008638783b */ /* 0x000f620000000200 */
[----:B------:R1:W1:Y:S02]  /*5580*/  MUFU.TANH R173, R0 ;  /* 0x0000000000ad7308 */ /* 0x0002640000002400 */
[----:B-1----:R-:W-:-:S06]  /*5590*/  FMUL.FTZ R0, R42, c[0x0][0x2ec] ;  /* 0x0000bb002a007a20 */ /* 0x002fcc0000410000 */
[----:B------:R1:W1:Y:S11]  /*55a0*/  MUFU.TANH R172, R0 ;  /* 0x0000000000ac7308 */ /* 0x0002760000002400 */
[----:B------:R-:W-:Y:S03]  /*55b0*/  @!UPT UIADD3 URZ, URZ, URZ, URZ ;  /* 0x0000003f3f3ff290 */ /* 0x000fe6000fffe03f */
[----:B------:R-:W-:Y:S01]  /*55c0*/  HMMA.16816.F32 R76, R16, R38, R28 ;  /* 0x00000026104c723c */ /* 0x000fe2000000181c */
[----:B-1----:R-:W-:-:S07]  /*55d0*/  FMUL.FTZ R0, R43, c[0x0][0x2ec] ;  /* 0x0000bb002b007a20 */ /* 0x002fce0000410000 */
[----:B------:R-:W-:Y:S01]  /*55e0*/  HMMA.16816.F32 R40, R8, R68, R44 ;  /* 0x000000440828723c */ /* 0x000fe2000000182c */
[----:B------:R1:W1:Y:S07]  /*55f0*/  MUFU.TANH R171, R0 ;  /* 0x0000000000ab7308 */ /* 0x00026e0000002400 */
[----:B------:R-:W-:Y:S08]  /*5600*/  HMMA.16816.F32 R44, R12, R84, R48 ;  /* 0x000000540c2c723c */ /* 0x000ff00000001830 */
[----:B------:R-:W-:Y:S01]  /*5610*/  HMMA.16816.F32 R48, R16, R36, R32 ;  /* 0x000000241030723c */ /* 0x000fe20000001820 */
[----:B------:R-:W2:Y:S01]  /*5620*/  LDSM.16.M88.4 R36, [R228+0x5000] ;  /* 0x00500000e424783b */ /* 0x000ea20000000200 */
[----:B-1----:R-:W-:-:S04]  /*5630*/  FMUL.FTZ R0, R52, c[0x0][0x2ec] ;  /* 0x0000bb0034007a20 */ /* 0x002fc80000410000 */
[----:B------:R1:W1:Y:S02]  /*5640*/  MUFU.TANH R167, R0 ;  /* 0x0000000000a77308 */ /* 0x0002640000002400 */
[----:B-----5:R-:W-:Y:S01]  /*5650*/  HMMA.16816.F32 R32, R20, R56, RZ ;  /* 0x000000381420723c */ /* 0x020fe200000018ff */
[----:B------:R-:W-:Y:S02]  /*5660*/  FMUL.FTZ R40, R40, c[0x0][0x2ec] ;  /* 0x0000bb0028287a20 */ /* 0x000fe40000410000 */
[----:B------:R-:W-:-:S03]  /*5670*/  FMUL.FTZ R42, R42, c[0x0][0x2ec] ;  /* 0x0000bb002a2a7a20 */ /* 0x000fc60000410000 */
[----:B------:R-:W2:Y:S02]  /*5680*/  MUFU.TANH R162, R40 ;  /* 0x0000002800a27308 */ /* 0x000ea40000002400 */
[----:B------:R-:W-:Y:S01]  /*5690*/  HMMA.16816.F32 R28, R20, R58, RZ ;  /* 0x0000003a141c723c */ /* 0x000fe200000018ff */
[----:B------:R-:W5:Y:S01]  /*56a0*/  LDSM.16.M88.4 R56, [R134+0x5800] ;  /* 0x005800008638783b */ /* 0x000f620000000200 */
[----:B-1----:R-:W-:-:S04]  /*56b0*/  FMUL.FTZ R0, R53, c[0x0][0x2ec] ;  /* 0x0000bb0035007a20 */ /* 0x002fc80000410000 */
[----:B------:R-:W1:Y:S02]  /*56c0*/  MUFU.TANH R90, R42 ;  /* 0x0000002a005a7308 */ /* 0x000e640000002400 */
[----:B------:R-:W-:Y:S01]  /*56d0*/  HMMA.16816.F32 R52, R8, R70, R24 ;  /* 0x000000460834723c */ /* 0x000fe20000001818 */
[----:B------:R-:W-:Y:S05]  /*56e0*/  LDSM.16.M88.4 R68, [R227+0x2800] ;  /* 0x00280000e344783b */ /* 0x000fea0000000200 */
[----:B------:R1:W1:Y:S02]  /*56f0*/  MUFU.TANH R166, R0 ;  /* 0x0000000000a67308 */ /* 0x0002640000002400 */
[----:B------:R-:W-:Y:S01]  /*5700*/  HMMA.16816.F32 R24, R12, R86, R64 ;  /* 0x000000560c18723c */ /* 0x000fe20000001840 */
[----:B------:R-:W-:Y:S07]  /*5710*/  LDSM.16.M88.4 R84, [R229+0x3000] ;  /* 0x00300000e554783b */ /* 0x000fee0000000200 */
[----:B--2---:R-:W-:Y:S01]  /*5720*/  HMMA.16816.F32 R64, R16, R38, R28 ;  /* 0x000000261040723c */ /* 0x004fe2000000181c */
[----:B-1----:R-:W-:-:S07]  /*5730*/  FMUL.FTZ R0, R41, c[0x0][0x2ec] ;  /* 0x0000bb0029007a20 */ /* 0x002fce0000410000 */
[----:B------:R-:W-:Y:S01]  /*5740*/  FMUL.FTZ R53, R53, c[0x0][0x2ec] ;  /* 0x0000bb0035357a20 */ /* 0x000fe20000410000 */
[----:B------:R1:W2:Y:S01]  /*5750*/  MUFU.TANH R161, R0 ;  /* 0x0000000000a17308 */ /* 0x0002a20000002400 */
[----:B------:R-:W-:Y:S02]  /*5760*/  FMUL.FTZ R54, R54, c[0x0][0x2ec] ;  /* 0x0000bb0036367a20 */ /* 0x000fe40000410000 */
[----:B------:R-:W-:Y:S01]  /*5770*/  FMUL.FTZ R55, R55, c[0x0][0x2ec] ;  /* 0x0000bb0037377a20 */ /* 0x000fe20000410000 */
[----:B-----5:R-:W-:Y:S04]  /*5780*/  HMMA.16816.F32 R28, R20, R58, RZ ;  /* 0x0000003a141c723c */ /* 0x020fe800000018ff */
[----:B------:R-:W2:Y:S01]  /*5790*/  MUFU.TANH R156, R53 ;  /* 0x00000035009c7308 */ /* 0x000ea20000002400 */
[----:B-1----:R-:W-:-:S07]  /*57a0*/  FMUL.FTZ R0, R43, c[0x0][0x2ec] ;  /* 0x0000bb002b007a20 */ /* 0x002fce0000410000 */
[----:B------:R-:W1:Y:S01]  /*57b0*/  MUFU.TANH R91, R54 ;  /* 0x00000036005b7308 */ /* 0x000e620000002400 */
[----:B------:R-:W-:Y:S07]  /*57c0*/  HMMA.16816.F32 R40, R8, R72, R44 ;  /* 0x000000480828723c */ /* 0x000fee000000182c */
[----:B------:R5:W1:Y:S01]  /*57d0*/  MUFU.TANH R159, R0 ;  /* 0x00000000009f7308 */ /* 0x000a620000002400 */
[----:B------:R-:W-:Y:S07]  /*57e0*/  HMMA.16816.F32 R44, R12, R80, R48 ;  /* 0x000000500c2c723c */ /* 0x000fee0000001830 */
[----:B------:R1:W1:Y:S01]  /*57f0*/  MUFU.TANH R155, R55 ;  /* 0x00000037009b7308 */ /* 0x0002620000002400 */
[----:B------:R-:W-:Y:S01]  /*5800*/  HMMA.16816.F32 R48, R16, R36, R32 ;  /* 0x000000241030723c */ /* 0x000fe20000001820 */
[----:B------:R-:W2:Y:S01]  /*5810*/  LDSM.16.M88.4 R36, [R228+0x5800] ;  /* 0x00580000e424783b */ /* 0x000ea20000000200 */
[----:B-----5:R-:W-:-:S06]  /*5820*/  FMUL.FTZ R0, R52, c[0x0][0x2ec] ;  /* 0x0000bb0034007a20 */ /* 0x020fcc0000410000 */
[----:B------:R-:W-:Y:S01]  /*5830*/  HMMA.16816.F32 R32, R20, R56, RZ ;  /* 0x000000381420723c */ /* 0x000fe200000018ff */
[----:B------:R-:W5:Y:S01]  /*5840*/  LDSM.16.M88.4 R56, [R134+0x6000] ;  /* 0x006000008638783b */ /* 0x000f620000000200 */
[----:B------:R-:W-:Y:S01]  /*5850*/  FMUL.FTZ R40, R40, c[0x0][0x2ec] ;  /* 0x0000bb0028287a20 */ /* 0x000fe20000410000 */
[----:B------:R3:W2:Y:S05]  /*5860*/  MUFU.TANH R89, R0 ;  /* 0x0000000000597308 */ /* 0x0006aa0000002400 */
[----:B-1----:R-:W-:Y:S01]  /*5870*/  HMMA.16816.F32 R52, R8, R74, R24 ;  /* 0x0000004a0834723c */ /* 0x002fe20000001818 */
[----:B------:R-:W-:Y:S02]  /*5880*/  LDSM.16.M88.4 R72, [R227+0x3000] ;  /* 0x00300000e348783b */ /* 0x000fe40000000200 */
[----:B------:R-:W1:Y:S05]  /*5890*/  MUFU.TANH R100, R40 ;  /* 0x0000002800647308 */ /* 0x000e6a0000002400 */
[----:B------:R-:W-:Y:S01]  /*58a0*/  HMMA.16816.F32 R24, R12, R82, R76 ;  /* 0x000000520c18723c */ /* 0x000fe2000000184c */
[----:B------:R-:W-:Y:S01]  /*58b0*/  LDSM.16.M88.4 R80, [R229+0x3800] ;  /* 0x00380000e550783b */ /* 0x000fe20000000200 */
[----:B---3--:R-:W-:-:S04]  /*58c0*/  FMUL.FTZ R0, R41, c[0x0][0x2ec] ;  /* 0x0000bb0029007a20 */ /* 0x008fc80000410000 */
[----:B------:R3:W1:Y:S10]  /*58d0*/  MUFU.TANH R102, R0 ;  /* 0x0000000000667308 */ /* 0x0006740000002400 */
[----:B------:R-:W-:Y:S01]  /*58e0*/  FMUL.FTZ R54, R54, c[0x0][0x2ec] ;  /* 0x0000bb0036367a20 */ /* 0x000fe20000410000 */
[----:B--2---:R-:W-:Y:S01]  /*58f0*/  HMMA.16816.F32 R76, R16, R38, R28 ;  /* 0x00000026104c723c */ /* 0x004fe2000000181c */
[----:B------:R-:W-:-:S02]  /*5900*/  FMUL.FTZ R55, R55, c[0x0][0x2ec] ;  /* 0x0000bb0037377a20 */ /* 0x000fc40000410000 */
[----:B------:R-:W2:Y:S01]  /*5910*/  MUFU.TANH R98, R54 ;  /* 0x0000003600627308 */ /* 0x000ea20000002400 */
[----:B---3--:R-:W-:-:S04]  /*5920*/  FMUL.FTZ R0, R42, c[0x0][0x2ec] ;  /* 0x0000bb002a007a20 */ /* 0x008fc80000410000 */
[----:B-----5:R-:W-:Y:S03]  /*5930*/  HMMA.16816.F32 R28, R20, R58, RZ ;  /* 0x0000003a141c723c */ /* 0x020fe600000018ff */
[----:B------:R3:W1:Y:S08]  /*5940*/  MUFU.TANH R92, R0 ;  /* 0x00000000005c7308 */ /* 0x0006700000002400 */
[----:B------:R-:W1:Y:S01]  /*5950*/  MUFU.TANH R99, R55 ;  /* 0x0000003700637308 */ /* 0x000e620000002400 */
[----:B---3--:R-:W-:-:S02]  /*5960*/  FMUL.FTZ R0, R43, c[0x0][0x2ec] ;  /* 0x0000bb002b007a20 */ /* 0x008fc40000410000 */
[----:B------:R-:W-:Y:S05]  /*5970*/  HMMA.16816.F32 R40, R8, R68, R44 ;  /* 0x000000440828723c */ /* 0x000fea000000182c */
[----:B------:R3:W1:Y:S03]  /*5980*/  MUFU.TANH R93, R0 ;  /* 0x00000000005d7308 */ /* 0x0006660000002400 */
[----:B------:R-:W-:Y:S08]  /*5990*/  HMMA.16816.F32 R44, R12, R84, R48 ;  /* 0x000000540c2c723c */ /* 0x000ff00000001830 */
[----:B------:R-:W-:Y:S01]  /*59a0*/  HMMA.16816.F32 R48, R16, R36, R32 ;  /* 0x000000241030723c */ /* 0x000fe20000001820 */
[----:B------:R-:W5:Y:S01]  /*59b0*/  LDSM.16.M88.4 R36, [R228+0x6000] ;  /* 0x00600000e424783b */ /* 0x000f620000000200 */
[----:B---3--:R-:W-:-:S04]  /*59c0*/  FMUL.FTZ R0, R52, c[0x0][0x2ec] ;  /* 0x0000bb0034007a20 */ /* 0x008fc80000410000 */
[----:B------:R3:W1:Y:S02]  /*59d0*/  MUFU.TANH R101, R0 ;  /* 0x0000000000657308 */ /* 0x0006640000002400 */
[----:B------:R-:W-:Y:S01]  /*59e0*/  HMMA.16816.F32 R32, R20, R56, RZ ;  /* 0x000000381420723c */ /* 0x000fe200000018ff */
[----:B------:R-:W1:Y:S01]  /*59f0*/  LDSM.16.M88.4 R56, [R134+0x6800] ;  /* 0x006800008638783b */ /* 0x000e620000000200 */
[----:B------:R-:W-:Y:S02]  /*5a00*/  FMUL.FTZ R40, R40, c[0x0][0x2ec] ;  /* 0x0000bb0028287a20 */ /* 0x000fe40000410000 */
[----:B------:R-:W-:Y:S02]  /*5a10*/  FMUL.FTZ R42, R42, c[0x0][0x2ec] ;  /* 0x0000bb002a2a7a20 */ /* 0x000fe40000410000 */
[----:B------:R-:W1:Y:S01]  /*5a20*/  MUFU.TANH R108, R40 ;  /* 0x00000028006c7308 */ /* 0x000e620000002400 */
[----:B---3--:R-:W-:-:S07]  /*5a30*/  FMUL.FTZ R0, R53, c[0x0][0x2ec] ;  /* 0x0000bb0035007a20 */ /* 0x008fce0000410000 */
[----:B------:R-:W3:Y:S01]  /*5a40*/  MUFU.TANH R104, R42 ;  /* 0x0000002a00687308 */ /* 0x000ee20000002400 */
[----:B------:R-:W-:Y:S01]  /*5a50*/  HMMA.16816.F32 R52, R8, R70, R24 ;  /* 0x000000460834723c */ /* 0x000fe20000001818 */
[----:B------:R-:W-:Y:S06]  /*5a60*/  LDSM.16.M88.4 R68, [R227+0x3800] ;  /* 0x00380000e344783b */ /* 0x000fec0000000200 */
[----:B------:R2:W1:Y:S01]  /*5a70*/  MUFU.TANH R103, R0 ;  /* 0x0000000000677308 */ /* 0x0004620000002400 */
[----:B------:R-:W-:Y:S01]  /*5a80*/  HMMA.16816.F32 R24, R12, R86, R64 ;  /* 0x000000560c18723c */ /* 0x000fe20000001840 */
[----:B------:R-:W-:Y:S07]  /*5a90*/  LDSM.16.M88.4 R84, [R229+0x4000] ;  /* 0x00400000e554783b */ /* 0x000fee0000000200 */
[----:B-----5:R-:W-:Y:S01]  /*5aa0*/  HMMA.16816.F32 R64, R16, R38, R28 ;  /* 0x000000261040723c */ /* 0x020fe2000000181c */
[----:B--2---:R-:W-:-:S07]  /*5ab0*/  FMUL.FTZ R0, R41, c[0x0][0x2ec] ;  /* 0x0000bb0029007a20 */ /* 0x004fce0000410000 */
[----:B-1----:R-:W-:Y:S01]  /*5ac0*/  HMMA.16816.F32 R28, R20, R58, RZ ;  /* 0x0000003a141c723c */ /* 0x002fe200000018ff */
[----:B------:R-:W-:Y:S01]  /*5ad0*/  FMUL.FTZ R53, R53, c[0x0][0x2ec] ;  /* 0x0000bb0035357a20 */ /* 0x000fe20000410000 */
[----:B------:R1:W2:Y:S01]  /*5ae0*/  MUFU.TANH R110, R0 ;  /* 0x00000000006e7308 */ /* 0x0002a20000002400 */
[----:B------:R-:W-:Y:S02]  /*5af0*/  FMUL.FTZ R54, R54, c[0x0][0x2ec] ;  /* 0x0000bb0036367a20 */ /* 0x000fe40000410000 */
[----:B------:R-:W-:-:S05]  /*5b00*/  FMUL.FTZ R55, R55, c[0x0][0x2ec] ;  /* 0x0000bb0037377a20 */ /* 0x000fca0000410000 */
        /* <DEDUP_REMOVED lines=44> */
[----:B------:R-:W-:Y:S07]  /*5dd0*/  HMMA.16816.F32 R52, R8, R70, R24 ;  /* 0x000000460834723c */ /* 0x000fee0000001818 */
[----:B------:R2:W1:Y:S01]  /*5de0*/  MUFU.TANH R119, R0 ;  /* 0x0000000000777308 */ /* 0x0004620000002400 */
[----:B------:R-:W-:Y:S01]  /*5df0*/  HMMA.16816.F32 R24, R12, R86, R64 ;  /* 0x000000560c18723c */ /* 0x000fe20000001840 */
[----:B------:R-:W3:Y:S04]  /*5e00*/  LDSM.16.M88.4 R64, [R227+0x4800] ;  /* 0x00480000e340783b */ /* 0x000ee80000000200 */
[----:B------:R-:W3:Y:S03]  /*5e10*/  LDSM.16.M88.4 R84, [R229+0x5000] ;  /* 0x00500000e554783b */ /* 0x000ee60000000200 */
[----:B-----5:R-:W-:Y:S01]  /*5e20*/  HMMA.16816.F32 R68, R16, R38, R28 ;  /* 0x000000261044723c */ /* 0x020fe2000000181c */
[----:B--2---:R-:W-:-:S07]  /*5e30*/  FMUL.FTZ R0, R41, c[0x0][0x2ec] ;  /* 0x0000bb0029007a20 */ /* 0x004fce0000410000 */
[----:B------:R-:W-:Y:S01]  /*5e40*/  FMUL.FTZ R53, R53, c[0x0][0x2ec] ;  /* 0x0000bb0035357a20 */ /* 0x000fe20000410000 */
[----:B-1----:R-:W-:Y:S01]  /*5e50*/  HMMA.16816.F32 R28, R20, R58, RZ ;  /* 0x0000003a141c723c */ /* 0x002fe200000018ff */
        /* <DEDUP_REMOVED lines=18> */
[----:B------:R-:W1:Y:S02]  /*5f80*/  LDSM.16.M88.4 R72, [R227+0x5000] ;  /* 0x00500000e348783b */ /* 0x000e640000000200 */
[----:B------:R-:W1:Y:S05]  /*5f90*/  MUFU.TANH R132, R40 ;  /* 0x0000002800847308 */ /* 0x000e6a0000002400 */
[----:B------:R-:W-:Y:S01]  /*5fa0*/  HMMA.16816.F32 R24, R12, R82, R76 ;  /* 0x000000520c18723c */ /* 0x000fe2000000184c */
[----:B------:R-:W1:Y:S01]  /*5fb0*/  LDSM.16.M88.4 R80, [R229+0x5800] ;  /* 0x00580000e550783b */ /* 0x000e620000000200 */
[----:B---3--:R-:W-:-:S04]  /*5fc0*/  FMUL.FTZ R0, R41, c[0x0][0x2ec] ;  /* 0x0000bb0029007a20 */ /* 0x008fc80000410000 */
[----:B------:R3:W1:Y:S10]  /*5fd0*/  MUFU.TANH R157, R0 ;  /* 0x00000000009d7308 */ /* 0x0006740000002400 */
[----:B------:R-:W-:-:S02]  /*5fe0*/  FMUL.FTZ R54, R54, c[0x0][0x2ec] ;  /* 0x0000bb0036367a20 */ /* 0x000fc40000410000 */
[----:B------:R-:W-:Y:S02]  /*5ff0*/  FMUL.FTZ R55, R55, c[0x0][0x2ec] ;  /* 0x0000bb0037377a20 */ /* 0x000fe40000410000 */
[----:B------:R-:W1:Y:S01]  /*6000*/  MUFU.TANH R130, R54 ;  /* 0x0000003600827308 */ /* 0x000e620000002400 */
[----:B---3--:R-:W-:-:S07]  /*6010*/  FMUL.FTZ R0, R42, c[0x0][0x2ec] ;  /* 0x0000bb002a007a20 */ /* 0x008fce0000410000 */
[----:B------:R3:W1:Y:S08]  /*6020*/  MUFU.TANH R128, R0 ;  /* 0x0000000000807308 */ /* 0x0006700000002400 */
[----:B------:R-:W1:Y:S01]  /*6030*/  MUFU.TANH R131, R55 ;  /* 0x0000003700837308 */ /* 0x000e620000002400 */
[----:B---3--:R-:W-:Y:S02]  /*6040*/  FMUL.FTZ R0, R43, c[0x0][0x2ec] ;  /* 0x0000bb002b007a20 */ /* 0x008fe40000410000 */
[----:B------:R-:W-:Y:S05]  /*6050*/  HMMA.16816.F32 R40, R8, R64, R44 ;  /* 0x000000400828723c */ /* 0x000fea000000182c */
[----:B------:R3:W1:Y:S03]  /*6060*/  MUFU.TANH R129, R0 ;  /* 0x0000000000817308 */ /* 0x0006660000002400 */
[----:B------:R-:W-:Y:S08]  /*6070*/  HMMA.16816.F32 R44, R12, R84, R48 ;  /* 0x000000540c2c723c */ /* 0x000ff00000001830 */
[----:B--2---:R-:W-:Y:S01]  /*6080*/  HMMA.16816.F32 R48, R16, R36, R32 ;  /* 0x000000241030723c */ /* 0x004fe20000001820 */
[----:B---3--:R-:W-:-:S04]  /*6090*/  FMUL.FTZ R0, R52, c[0x0][0x2ec] ;  /* 0x0000bb0034007a20 */ /* 0x008fc80000410000 */
[----:B------:R2:W3:Y:S03]  /*60a0*/  MUFU.TANH R158, R0 ;  /* 0x00000000009e7308 */ /* 0x0004e60000002400 */
[----:B-----5:R-:W-:Y:S01]  /*60b0*/  HMMA.16816.F32 R32, R20, R56, RZ ;  /* 0x000000381420723c */ /* 0x020fe200000018ff */
[----:B------:R-:W-:Y:S02]  /*60c0*/  FMUL.FTZ R40, R40, c[0x0][0x2ec] ;  /* 0x0000bb0028287a20 */ /* 0x000fe40000410000 */
[----:B------:R-:W-:Y:S02]  /*60d0*/  FMUL.FTZ R42, R42, c[0x0][0x2ec] ;  /* 0x0000bb002a2a7a20 */ /* 0x000fe40000410000 */
[----:B------:R-:W1:Y:S01]  /*60e0*/  MUFU.TANH R175, R40 ;  /* 0x0000002800af7308 */ /* 0x000e620000002400 */
[----:B--2---:R-:W-:-:S07]  /*60f0*/  FMUL.FTZ R0, R53, c[0x0][0x2ec] ;  /* 0x0000bb0035007a20 */ /* 0x004fce0000410000 */
[----:B------:R-:W2:Y:S01]  /*6100*/  MUFU.TANH R164, R42 ;  /* 0x0000002a00a47308 */ /* 0x000ea20000002400 */
[----:B------:R-:W-:Y:S07]  /*6110*/  HMMA.16816.F32 R52, R8, R66, R24 ;  /* 0x000000420834723c */ /* 0x000fee0000001818 */
[----:B------:R5:W1:Y:S01]  /*6120*/  MUFU.TANH R160, R0 ;  /* 0x0000000000a07308 */ /* 0x000a620000002400 */
[----:B------:R-:W-:Y:S01]  /*6130*/  HMMA.16816.F32 R64, R16, R38, R28 ;  /* 0x000000261040723c */ /* 0x000fe2000000181c */
[----:B------:R-:W2:Y:S07]  /*6140*/  LDSM.16.M88.4 R36, [R228+0x8000] ;  /* 0x00800000e424783b */ /* 0x000eae0000000200 */
[----:B------:R-:W-:Y:S01]  /*6150*/  HMMA.16816.F32 R24, R12, R86, R68 ;  /* 0x000000560c18723c */ /* 0x000fe20000001844 */
[----:B------:R-:W-:Y:S04]  /*6160*/  LDSM.16.M88.4 R68, [R227+0x5800] ;  /* 0x00580000e344783b */ /* 0x000fe80000000200 */
[----:B------:R-:W-:Y:S01]  /*6170*/  LDSM.16.M88.4 R84, [R229+0x6000] ;  /* 0x00600000e554783b */ /* 0x000fe20000000200 */
[----:B-----5:R-:W-:-:S02]  /*6180*/  FMUL.FTZ R0, R41, c[0x0][0x2ec] ;  /* 0x0000bb0029007a20 */ /* 0x020fc40000410000 */
[----:B------:R-:W-:Y:S01]  /*6190*/  HMMA.16816.F32 R28, R20, R58, RZ ;  /* 0x0000003a141c723c */ /* 0x000fe200000018ff */
[----:B------:R-:W5:Y:S01]  /*61a0*/  LDSM.16.M88.4 R56, [R134+0x8800] ;  /* 0x008800008638783b */ /* 0x000f620000000200 */
[----:B------:R-:W-:Y:S01]  /*61b0*/  FMUL.FTZ R53, R53, c[0x0][0x2ec] ;  /* 0x0000bb0035357a20 */ /* 0x000fe20000410000 */
[----:B------:R1:W1:Y:S01]  /*61c0*/  MUFU.TANH R182, R0 ;  /* 0x0000000000b67308 */ /* 0x0002620000002400 */
        /* <DEDUP_REMOVED lines=8> */
[----:B------:R3:W3:Y:S01]  /*6250*/  MUFU.TANH R170, R55 ;  /* 0x0000003700aa7308 */ /* 0x0006e20000002400 */
[----:B--2---:R-:W-:Y:S01]  /*6260*/  HMMA.16816.F32 R48, R16, R36, R32 ;  /* 0x000000241030723c */ /* 0x004fe20000001820 */
[----:B-1----:R-:W-:-:S07]  /*6270*/  FMUL.FTZ R0, R52, c[0x0][0x2ec] ;  /* 0x0000bb0034007a20 */ /* 0x002fce0000410000 */
[----:B------:R-:W-:Y:S01]  /*6280*/  HMMA.16816.F32 R76, R16, R38, R28 ;  /* 0x00000026104c723c */ /* 0x000fe2000000181c */
[----:B------:R-:W1:Y:S01]  /*6290*/  LDSM.16.M88.4 R36, [R228+0x8800] ;  /* 0x00880000e424783b */ /* 0x000e620000000200 */
[----:B------:R-:W-:Y:S01]  /*62a0*/  FMUL.FTZ R40, R40, c[0x0][0x2ec] ;  /* 0x0000bb0028287a20 */ /* 0x000fe20000410000 */
[----:B------:R2:W1:Y:S05]  /*62b0*/  MUFU.TANH R179, R0 ;  /* 0x0000000000b37308 */ /* 0x00046a0000002400 */
[----:B---3--:R-:W-:Y:S01]  /*62c0*/  HMMA.16816.F32 R52, R8, R74, R24 ;  /* 0x0000004a0834723c */ /* 0x008fe20000001818 */
[----:B------:R-:W-:Y:S02]  /*62d0*/  LDSM.16.M88.4 R72, [R229+0x6800] ;  /* 0x00680000e548783b */ /* 0x000fe40000000200 */
[----:B------:R-:W3:Y:S05]  /*62e0*/  MUFU.TANH R196, R40 ;  /* 0x0000002800c47308 */ /* 0x000eea0000002400 */
[----:B------:R-:W-:Y:S01]  /*62f0*/  HMMA.16816.F32 R24, R12, R82, R64 ;  /* 0x000000520c18723c */ /* 0x000fe20000001840 */
[----:B------:R-:W1:Y:S01]  /*6300*/  LDSM.16.M88.4 R64, [R134+0x9000] ;  /* 0x009000008640783b */ /* 0x000e620000000200 */
[----:B--2---:R-:W-:-:S03]  /*6310*/  FMUL.FTZ R0, R41, c[0x0][0x2ec] ;  /* 0x0000bb0029007a20 */ /* 0x004fc60000410000 */
[----:B------:R-:W2:Y:S01]  /*6320*/  LDSM.16.M88.4 R80, [R227+0x6000] ;  /* 0x00600000e350783b */ /* 0x000ea20000000200 */
[----:B------:R3:W1:Y:S02]  /*6330*/  MUFU.TANH R198, R0 ;  /* 0x0000000000c67308 */ /* 0x0006640000002400 */
[C---:B-----5:R-:W-:Y:S08]  /*6340*/  HMMA.16816.F32 R32, R20.reuse, R56, RZ ;  /* 0x000000381420723c */ /* 0x060ff000000018ff */
[----:B------:R-:W-:Y:S01]  /*6350*/  HMMA.16816.F32 R28, R20, R58, RZ ;  /* 0x0000003a141c723c */ /* 0x000fe200000018ff */
[----:B------:R-:W-:-:S02]  /*6360*/  FMUL.FTZ R54, R54, c[0x0][0x2ec] ;  /* 0x0000bb0036367a20 */ /* 0x000fc40000410000 */
[----:B------:R-:W-:Y:S02]  /*6370*/  FMUL.FTZ R55, R55, c[0x0][0x2ec] ;  /* 0x0000bb0037377a20 */ /* 0x000fe40000410000 */
[----:B------:R-:W1:Y:S01]  /*6380*/  MUFU.TANH R185, R54 ;  /* 0x0000003600b97308 */ /* 0x000e620000002400 */
[----:B---3--:R-:W-:Y:S02]  /*6390*/  FMUL.FTZ R0, R42, c[0x0][0x2ec] ;  /* 0x0000bb002a007a20 */ /* 0x008fe40000410000 */
[----:B------:R-:W-:Y:S05]  /*63a0*/  HMMA.16816.F32 R56, R8, R70, R24 ;  /* 0x000000460838723c */ /* 0x000fea0000001818 */
[----:B------:R3:W1:Y:S03]  /*63b0*/  MUFU.TANH R183, R0 ;  /* 0x0000000000b77308 */ /* 0x0006660000002400 */
[----:B------:R-:W-:Y:S01]  /*63c0*/  HMMA.16816.F32 R24, R12, R86, R76 ;  /* 0x000000560c18723c */ /* 0x000fe2000000184c */
[----:B------:R-:W-:Y:S04]  /*63d0*/  LDSM.16.M88.4 R76, [R134+0x9800] ;  /* 0x00980000864c783b */ /* 0x000fe80000000200 */
[----:B------:R-:W1:Y:S01]  /*63e0*/  MUFU.TANH R186, R55 ;  /* 0x0000003700ba7308 */ /* 0x000e620000002400 */
[----:B---3--:R-:W-:-:S02]  /*63f0*/  FMUL.FTZ R0, R43, c[0x0][0x2ec] ;  /* 0x0000bb002b007a20 */ /* 0x008fc40000410000 */
[----:B------:R-:W-:Y:S08]  /*6400*/  HMMA.16816.F32 R40, R8, R68, R44 ;  /* 0x000000440828723c */ /* 0x000ff0000000182c */
[----:B------:R-:W-:Y:S01]  /*6410*/  FMUL.FTZ R56, R56, c[0x0][0x2ec] ;  /* 0x0000bb0038387a20 */ /* 0x000fe20000410000 */
[----:B------:R3:W2:Y:S01]  /*6420*/  MUFU.TANH R184, R0 ;  /* 0x0000000000b87308 */ /* 0x0006a20000002400 */
[----:B------:R-:W-:-:S02]  /*6430*/  FMUL.FTZ R57, R57, c[0x0][0x2ec] ;  /* 0x0000bb0039397a20 */ /* 0x000fc40000410000 */
[----:B------:R-:W-:Y:S02]  /*6440*/  FMUL.FTZ R58, R58, c[0x0][0x2ec] ;  /* 0x0000bb003a3a7a20 */ /* 0x000fe40000410000 */
[----:B------:R-:W-:Y:S01]  /*6450*/  FMUL.FTZ R59, R59, c[0x0][0x2ec] ;  /* 0x0000bb003b3b7a20 */ /* 0x000fe20000410000 */
[----:B------:R-:W-:Y:S01]  /*6460*/  HMMA.16816.F32 R44, R12, R84, R48 ;  /* 0x000000540c2c723c */ /* 0x000fe20000001830 */
[----:B------:R-:W-:Y:S01]  /*6470*/  LDSM.16.M88.4 R84, [R227+0x6800] ;  /* 0x00680000e354783b */ /* 0x000fe20000000200 */
[----:B------:R-:W2:Y:S06]  /*6480*/  MUFU.TANH R149, R56 ;  /* 0x0000003800957308 */ /* 0x000eac0000002400 */
[----:B-1----:R-:W-:Y:S01]  /*6490*/  HMMA.16816.F32 R48, R16, R36, R32 ;  /* 0x000000241030723c */ /* 0x002fe20000001820 */
[----:B---3--:R-:W-:Y:S01]  /*64a0*/  FMUL.FTZ R0, R52, c[0x0][0x2ec] ;  /* 0x0000bb0034007a20 */ /* 0x008fe20000410000 */
[----:B------:R-:W1:Y:S06]  /*64b0*/  MUFU.TANH R150, R57 ;  /* 0x0000003900967308 */ /* 0x000e6c0000002400 */
[----:B------:R-:W-:Y:S01]  /*64c0*/  HMMA.16816.F32 R32, R20, R64, RZ ;  /* 0x000000401420723c */ /* 0x000fe200000018ff */
[----:B------:R-:W-:Y:S01]  /*64d0*/  FMUL.FTZ R40, R40, c[0x0][0x2ec] ;  /* 0x0000bb0028287a20 */ /* 0x000fe20000410000 */
[----:B------:R3:W1:Y:S01]  /*64e0*/  MUFU.TANH R195, R0 ;  /* 0x0000000000c37308 */ /* 0x0006620000002400 */
[----:B------:R-:W-:-:S02]  /*64f0*/  FMUL.FTZ R41, R41, c[0x0][0x2ec] ;  /* 0x0000bb0029297a20 */ /* 0x000fc40000410000 */
[----:B------:R-:W-:-:S03]  /*6500*/  FMUL.FTZ R42, R42, c[0x0][0x2ec] ;  /* 0x0000bb002a2a7a20 */ /* 0x000fc60000410000 */
[----:B------:R-:W-:Y:S01]  /*6510*/  HMMA.16816.F32 R68, R16, R38, R28 ;  /* 0x000000261044723c */ /* 0x000fe2000000181c */
[----:B------:R-:W-:Y:S01]  /*6520*/  FMUL.FTZ R43, R43, c[0x0][0x2ec] ;  /* 0x0000bb002b2b7a20 */ /* 0x000fe20000410000 */
[----:B------:R-:W1:Y:S06]  /*6530*/  MUFU.TANH R148, R58 ;  /* 0x0000003a00947308 */ /* 0x000e6c0000002400 */
[----:B------:R-:W-:Y:S01]  /*6540*/  HMMA.16816.F32 R28, R20, R66, RZ ;  /* 0x00000042141c723c */ /* 0x000fe200000018ff */
[----:B------:R-:W-:Y:S01]  /*6550*/  LDSM.16.M88.4 R64, [R228+0x9800] ;  /* 0x00980000e440783b */ /* 0x000fe20000000200 */
[----:B---3--:R-:W-:Y:S01]  /*6560*/  FMUL.FTZ R0, R53, c[0x0][0x2ec] ;  /* 0x0000bb0035007a20 */ /* 0x008fe20000410000 */
[----:B------:R3:W1:Y:S02]  /*6570*/  MUFU.TANH R147, R59 ;  /* 0x0000003b00937308 */ /* 0x0006640000002400 */
[----:B------:R-:W5:Y:S03]  /*6580*/  LDSM.16.M88.4 R52, [R228+0x9000] ;  /* 0x00900000e434783b */ /* 0x000f660000000200 */
[----:B--2---:R-:W-:Y:S03]  /*6590*/  HMMA.16816.F32 R36, R8, R80, R44 ;  /* 0x000000500824723c */ /* 0x004fe6000000182c */
[----:B------:R-:W2:Y:S05]  /*65a0*/  MUFU.TANH R154, R40 ;  /* 0x00000028009a7308 */ /* 0x000eaa0000002400 */
[----:B------:R-:W-:Y:S01]  /*65b0*/  HMMA.16816.F32 R44, R12, R72, R48 ;  /* 0x000000480c2c723c */ /* 0x000fe20000001830 */
[----:B---3--:R-:W3:Y:S02]  /*65c0*/  LDSM.16.M88.4 R56, [R229+0x7000] ;  /* 0x00700000e538783b */ /* 0x008ee40000000200 */
[----:B------:R-:W1:Y:S05]  /*65d0*/  MUFU.TANH R153, R41 ;  /* 0x0000002900997308 */ /* 0x000e6a0000002400 */
[----:B------:R-:W-:Y:S03]  /*65e0*/  HMMA.16816.F32 R48, R8, R82, R24 ;  /* 0x000000520830723c */ /* 0x000fe60000001818 */
[----:B------:R-:W1:Y:S05]  /*65f0*/  MUFU.TANH R152, R42 ;  /* 0x0000002a00987308 */ /* 0x000e6a0000002400 */
[----:B------:R-:W-:Y:S01]  /*6600*/  HMMA.16816.F32 R24, R12, R74, R68 ;  /* 0x0000004a0c18723c */ /* 0x000fe20000001844 */
[----:B------:R-:W-:Y:S01]  /*6610*/  LDSM.16.M88.4 R68, [R227+0x7000] ;  /* 0x00700000e344783b */ /* 0x000fe20000000200 */
[----:B------:R-:W-:-:S02]  /*6620*/  FMUL.FTZ R36, R36, c[0x0][0x2ec] ;  /* 0x0000bb0024247a20 */ /* 0x000fc40000410000 */
[----:B------:R-:W-:Y:S01]  /*6630*/  FMUL.FTZ R37, R37, c[0x0][0x2ec] ;  /* 0x0000bb0025257a20 */ /* 0x000fe20000410000 */
[----:B------:R5:W1:Y:S01]  /*6640*/  MUFU.TANH R151, R43 ;  /* 0x0000002b00977308 */ /* 0x000a620000002400 */
[----:B------:R-:W-:Y:S02]  /*6650*/  FMUL.FTZ R38, R38, c[0x0][0x2ec] ;  /* 0x0000bb0026267a20 */ /* 0x000fe40000410000 */
[----:B------:R-:W-:-:S05]  /*6660*/  FMUL.FTZ R39, R39, c[0x0][0x2ec] ;  /* 0x0000bb0027277a20 */ /* 0x000fca0000410000 */
[----:B------:R-:W1:Y:S03]  /*6670*/  MUFU.TANH R146, R36 ;  /* 0x0000002400927308 */ /* 0x000e660000002400 */
[----:B------:R-:W-:Y:S02]  /*6680*/  FMUL.FTZ R48, R48, c[0x0][0x2ec] ;  /* 0x0000bb0030307a20 */ /* 0x000fe40000410000 */
[----:B------:R-:W-:Y:S02]  /*6690*/  FMUL.FTZ R49, R49, c[0x0][0x2ec] ;  /* 0x0000bb0031317a20 */ /* 0x000fe40000410000 */
[----:B------:R-:W-:Y:S01]  /*66a0*/  FMUL.FTZ R50, R50, c[0x0][0x2ec] ;  /* 0x0000bb0032327a20 */ /* 0x000fe20000410000 */
[----:B-----5:R-:W-:Y:S01]  /*66b0*/  HMMA.16816.F32 R40, R16, R52, R32 ;  /* 0x000000341028723c */ /* 0x020fe20000001820 */
[----:B------:R-:W1:Y:S01]  /*66c0*/  MUFU.TANH R145, R37 ;  /* 0x0000002500917308 */ /* 0x000e620000002400 */
[----:B------:R-:W-:-:S06]  /*66d0*/  FMUL.FTZ R51, R51, c[0x0][0x2ec] ;  /* 0x0000bb0033337a20 */ /* 0x000fcc0000410000 */
[----:B------:R-:W-:Y:S01]  /*66e0*/  HMMA.16816.F32 R52, R16, R54, R28 ;  /* 0x000000361034723c */ /* 0x000fe2000000181c */
[----:B------:R-:W1:Y:S07]  /*66f0*/  MUFU.TANH R144, R38 ;  /* 0x0000002600907308 */ /* 0x000e6e0000002400 */
[C---:B------:R-:W-:Y:S01]  /*6700*/  HMMA.16816.F32 R28, R20.reuse, R76, RZ ;  /* 0x0000004c141c723c */ /* 0x040fe200000018ff */
[----:B------:R5:W1:Y:S07]  /*6710*/  MUFU.TANH R143, R39 ;  /* 0x00000027008f7308 */ /* 0x000a6e0000002400 */
[----:B------:R-:W-:Y:S01]  /*6720*/  HMMA.16816.F32 R20, R20, R78, RZ ;  /* 0x0000004e1414723c */ /* 0x000fe200000018ff */
[----:B------:R1:W1:Y:S07]  /*6730*/  MUFU.TANH R197, R0 ;  /* 0x0000000000c57308 */ /* 0x00026e0000002400 */
[----:B------:R-:W-:Y:S01]  /*6740*/  HMMA.16816.F32 R32, R8, R84, R44 ;  /* 0x000000540820723c */ /* 0x000fe2000000182c */
[----:B------:R-:W1:Y:S01]  /*6750*/  LDSM.16.M88.4 R44, [R229+0x7800] ;  /* 0x00780000e52c783b */ /* 0x000e620000000200 */
[----:B------:R-:W1:Y:S06]  /*6760*/  MUFU.TANH R141, R48 ;  /* 0x00000030008d7308 */ /* 0x000e6c0000002400 */
[----:B---3--:R-:W-:Y:S02]  /*6770*/  HMMA.16816.F32 R40, R12, R56, R40 ;  /* 0x000000380c28723c */ /* 0x008fe40000001828 */
[----:B------:R-:W3:Y:S06]  /*6780*/  MUFU.TANH R142, R49 ;  /* 0x00000031008e7308 */ /* 0x000eec0000002400 */
[----:B-----5:R-:W-:Y:S02]  /*6790*/  HMMA.16816.F32 R36, R8, R86, R24 ;  /* 0x000000560824723c */ /* 0x020fe40000001818 */
[----:B------:R-:W1:Y:S06]  /*67a0*/  MUFU.TANH R140, R50 ;  /* 0x00000032008c7308 */ /* 0x000e6c0000002400 */
[----:B------:R-:W-:Y:S01]  /*67b0*/  HMMA.16816.F32 R24, R16, R64, R28 ;  /* 0x000000401018723c */ /* 0x000fe2000000181c */
[----:B------:R-:W-:Y:S01]  /*67c0*/  FMUL.FTZ R32, R32, c[0x0][0x2ec] ;  /* 0x0000bb0020207a20 */ /* 0x000fe20000410000 */
[----:B------:R-:W2:Y:S01]  /*67d0*/  MUFU.TANH R139, R51 ;  /* 0x00000033008b7308 */ /* 0x000ea20000002400 */
[----:B------:R-:W-:-:S02]  /*67e0*/  FMUL.FTZ R33, R33, c[0x0][0x2ec] ;  /* 0x0000bb0021217a20 */ /* 0x000fc40000410000 */
[----:B------:R-:W-:Y:S02]  /*67f0*/  FMUL.FTZ R34, R34, c[0x0][0x2ec] ;  /* 0x0000bb0022227a20 */ /* 0x000fe40000410000 */
[----:B------:R-:W-:Y:S01]  /*6800*/  FMUL.FTZ R35, R35, c[0x0][0x2ec] ;  /* 0x0000bb0023237a20 */ /* 0x000fe20000410000 */
[----:B------:R-:W-:Y:S02]  /*6810*/  HMMA.16816.F32 R16, R16, R66, R20 ;  /* 0x000000421010723c */ /* 0x000fe40000001814 */
[----:B------:R-:W2:Y:S06]  /*6820*/  MUFU.TANH R138, R32 ;  /* 0x00000020008a7308 */ /* 0x000eac0000002400 */
[----:B------:R-:W-:Y:S01]  /*6830*/  HMMA.16816.F32 R28, R12, R58, R52 ;  /* 0x0000003a0c1c723c */ /* 0x000fe20000001834 */
[----:B-1----:R-:W-:Y:S01]  /*6840*/  FMUL.FTZ R0, R38, c[0x0][0x2ec] ;  /* 0x0000bb0026007a20 */ /* 0x002fe20000410000 */
[----:B------:R-:W1:Y:S01]  /*6850*/  MUFU.TANH R137, R33 ;  /* 0x0000002100897308 */ /* 0x000e620000002400 */
[----:B------:R-:W-:-:S02]  /*6860*/  FMUL.FTZ R36, R36, c[0x0][0x2ec] ;  /* 0x0000bb0024247a20 */ /* 0x000fc40000410000 */
[----:B------:R-:W-:Y:S02]  /*6870*/  FMUL.FTZ R37, R37, c[0x0][0x2ec] ;  /* 0x0000bb0025257a20 */ /* 0x000fe40000410000 */
[----:B------:R-:W-:Y:S01]  /*6880*/  FMUL.FTZ R39, R39, c[0x0][0x2ec] ;  /* 0x0000bb0027277a20 */ /* 0x000fe20000410000 */
[C---:B------:R-:W-:Y:S02]  /*6890*/  HMMA.16816.F32 R20, R12.reuse, R44, R24 ;  /* 0x0000002c0c14723c */ /* 0x040fe40000001818 */
[----:B------:R-:W1:Y:S06]  /*68a0*/  MUFU.TANH R136, R34 ;  /* 0x0000002200887308 */ /* 0x000e6c0000002400 */
[----:B------:R-:W-:Y:S02]  /*68b0*/  HMMA.16816.F32 R12, R12, R46, R16 ;  /* 0x0000002e0c0c723c */ /* 0x000fe40000001810 */
[----:B------:R5:W1:Y:S06]  /*68c0*/  MUFU.TANH R135, R35 ;  /* 0x0000002300877308 */ /* 0x000a6c0000002400 */
[C---:B------:R-:W-:Y:S02]  /*68d0*/  HMMA.16816.F32 R24, R8.reuse, R70, R28 ;  /* 0x000000460818723c */ /* 0x040fe4000000181c */
[----:B------:R1:W1:Y:S06]  /*68e0*/  MUFU.TANH R78, R0 ;  /* 0x00000000004e7308 */ /* 0x00026c0000002400 */
[----:B-----5:R-:W-:Y:S01]  /*68f0*/  HMMA.16816.F32 R32, R8, R68, R40 ;  /* 0x000000440820723c */ /* 0x020fe20000001828 */
[----:B------:R-:W5:Y:S01]  /*6900*/  LDSM.16.M88.4 R40, [R227+0x7800] ;  /* 0x00780000e328783b */ /* 0x000f620000000200 */
[----:B------:R-:W1:Y:S01]  /*6910*/  MUFU.TANH R79, R36 ;  /* 0x00000024004f7308 */ /* 0x000e620000002400 */
[----:B------:R-:W-:-:S07]  /*6920*/  DEPBAR.LE SB0, 0x0 ;  /* 0x000080000000791a */ /* 0x000fce0000000000 */
[----:B------:R-:W2:Y:S06]  /*6930*/  MUFU.TANH R133, R37 ;  /* 0x0000002500857308 */ /* 0x000eac0000002400 */
[----:B------:R-:W-:Y:S02]  /*6940*/  FMUL.FTZ R24, R24, c[0x0][0x2ec] ;  /* 0x0000bb0018187a20 */ /* 0x000fe40000410000 */
[----:B------:R-:W-:Y:S02]  /*6950*/  FMUL.FTZ R25, R25, c[0x0][0x2ec] ;  /* 0x0000bb0019197a20 */ /* 0x000fe40000410000 */
[----:B------:R-:W-:Y:S01]  /*6960*/  FMUL.FTZ R26, R26, c[0x0][0x2ec] ;  /* 0x0000bb001a1a7a20 */ /* 0x000fe20000410000 */
[----:B------:R-:W2:Y:S01]  /*6970*/  MUFU.TANH R77, R39 ;  /* 0x00000027004d7308 */ /* 0x000ea20000002400 */
[----:B------:R-:W-:-:S02]  /*6980*/  FMUL.FTZ R27, R27, c[0x0][0x2ec] ;  /* 0x0000bb001b1b7a20 */ /* 0x000fc40000410000 */
[----:B-1----:R-:W-:Y:S02]  /*6990*/  FMUL.FTZ R0, R33, c[0x0][0x2ec] ;  /* 0x0000bb0021007a20 */ /* 0x002fe40000410000 */
[----:B------:R-:W-:-:S03]  /*69a0*/  FMUL.FTZ R32, R32, c[0x0][0x2ec] ;  /* 0x0000bb0020207a20 */ /* 0x000fc60000410000 */
[----:B------:R-:W1:Y:S08]  /*69b0*/  MUFU.TANH R75, R24 ;  /* 0x00000018004b7308 */ /* 0x000e700000002400 */
[----:B------:R1:W1:Y:S01]  /*69c0*/  MUFU.TANH R83, R0 ;  /* 0x0000000000537308 */ /* 0x0002620000002400 */
[C---:B-----5:R-:W-:Y:S07]  /*69d0*/  HMMA.16816.F32 R16, R8.reuse, R40, R20 ;  /* 0x000000280810723c */ /* 0x060fee0000001814 */
[----:B------:R-:W2:Y:S01]  /*69e0*/  MUFU.TANH R76, R32 ;  /* 0x00000020004c7308 */ /* 0x000ea20000002400 */
[----:B------:R-:W-:Y:S01]  /*69f0*/  HMMA.16816.F32 R8, R8, R42, R12 ;  /* 0x0000002a0808723c */ /* 0x000fe2000000180c */
[----:B-1----:R-:W-:-:S06]  /*6a00*/  FMUL.FTZ R0, R34, c[0x0][0x2ec] ;  /* 0x0000bb0022007a20 */ /* 0x002fcc0000410000 */
[----:B------:R-:W1:Y:S08]  /*6a10*/  MUFU.TANH R71, R25 ;  /* 0x0000001900477308 */ /* 0x000e700000002400 */
[----:B------:R-:W1:Y:S01]  /*6a20*/  MUFU.TANH R67, R26 ;  /* 0x0000001a00437308 */ /* 0x000e620000002400 */
[----:B------:R-:W-:Y:S02]  /*6a30*/  FMUL.FTZ R16, R16, c[0x0][0x2ec] ;  /* 0x0000bb0010107a20 */ /* 0x000fe40000410000 */
[----:B------:R-:W-:-:S05]  /*6a40*/  FMUL.FTZ R17, R17, c[0x0][0x2ec] ;  /* 0x0000bb0011117a20 */ /* 0x000fca0000410000 */
[----:B------:R-:W1:Y:S01]  /*6a50*/  MUFU.TANH R66, R27 ;  /* 0x0000001b00427308 */ /* 0x000e620000002400 */
[----:B------:R-:W-:Y:S02]  /*6a60*/  FMUL.FTZ R18, R18, c[0x0][0x2ec] ;  /* 0x0000bb0012127a20 */ /* 0x000fe40000410000 */
[----:B------:R-:W-:Y:S02]  /*6a70*/  FMUL.FTZ R19, R19, c[0x0][0x2ec] ;  /* 0x0000bb0013137a20 */ /* 0x000fe40000410000 */
[----:B------:R-:W-:Y:S02]  /*6a80*/  FMUL.FTZ R8, R8, c[0x0][0x2ec] ;  /* 0x0000bb0008087a20 */ /* 0x000fe40000410000 */
[----:B------:R-:W-:Y:S01]  /*6a90*/  FMUL.FTZ R9, R9, c[0x0][0x2ec] ;  /* 0x0000bb0009097a20 */ /* 0x000fe20000410000 */
[----:B------:R-:W1:Y:S01]  /*6aa0*/  MUFU.TANH R65, R16 ;  /* 0x0000001000417308 */ /* 0x000e620000002400 */
[----:B------:R-:W-:Y:S02]  /*6ab0*/  FMUL.FTZ R10, R10, c[0x0][0x2ec] ;  /* 0x0000bb000a0a7a20 */ /* 0x000fe40000410000 */
[----:B------:R-:W-:-:S05]  /*6ac0*/  FMUL.FTZ R11, R11, c[0x0][0x2ec] ;  /* 0x0000bb000b0b7a20 */ /* 0x000fca0000410000 */
[----:B------:R-:W1:Y:S08]  /*6ad0*/  MUFU.TANH R64, R17 ;  /* 0x0000001100407308 */ /* 0x000e700000002400 */
[----:B------:R-:W1:Y:S08]  /*6ae0*/  MUFU.TANH R57, R18 ;  /* 0x0000001200397308 */ /* 0x000e700000002400 */
[----:B------:R-:W1:Y:S08]  /*6af0*/  MUFU.TANH R56, R19 ;  /* 0x0000001300387308 */ /* 0x000e700000002400 */
[----:B------:R-:W1:Y:S08]  /*6b00*/  MUFU.TANH R59, R8 ;  /* 0x00000008003b7308 */ /* 0x000e700000002400 */
[----:B------:R-:W1:Y:S08]  /*6b10*/  MUFU.TANH R58, R9 ;  /* 0x00000009003a7308 */ /* 0x000e700000002400 */
[----:B------:R-:W1:Y:S08]  /*6b20*/  MUFU.TANH R55, R10 ;  /* 0x0000000a00377308 */ /* 0x000e700000002400 */
[----:B------:R-:W1:Y:S08]  /*6b30*/  MUFU.TANH R54, R11 ;  /* 0x0000000b00367308 */ /* 0x000e700000002400 */
[----:B------:R5:W1:Y:S02]  /*6b40*/  MUFU.TANH R70, R0 ;  /* 0x0000000000467308 */ /* 0x000a640000002400 */
[----:B-----5:R-:W-:-:S06]  /*6b50*/  FMUL.FTZ R0, R35, c[0x0][0x2ec] ;  /* 0x0000bb0023007a20 */ /* 0x020fcc0000410000 */
[----:B------:R5:W1:Y:S02]  /*6b60*/  MUFU.TANH R69, R0 ;  /* 0x0000000000457308 */ /* 0x000a640000002400 */
[----:B-----5:R-:W-:-:S04]  /*6b70*/  IADD3 R0, R88, 0x8, RZ ;  /* 0x0000000858007810 */ /* 0x020fc80007ffe0ff */
[----:B------:R-:W-:Y:S01]  /*6b80*/  IMNMX R0, R0, UR15, PT ;  /* 0x0000000f00007c17 */ /* 0x000fe2000b800200 */
[----:B------:R-:W-:Y:S06]  /*6b90*/  BAR.SYNC.DEFER_BLOCKING 0x0 ;  /* 0x0000000000007b1d */ /* 0x000fec0000010000 */
[----:B------:R-:W-:Y:S05]  /*6ba0*/  @!P0 BRA `(.L_x_873) ;  /* 0x0000120000008947 */ /* 0x000fea0003800000 */
[----:B-1234-:R-:W-:-:S13]  /*6bb0*/  PLOP3.LUT P1, PT, PT, PT, UP5, 0x80, 0x0 ;  /* 0x000000000000781c */ /* 0x01efda0003f2f058 */
[----:B------:R-:W-:Y:S05]  /*6bc0*/  @!P1 BRA `(.L_x_874) ;  /* 0x0000046000009947 */ /* 0x000fea0003800000 */
[----:B------:R-:W1:Y:S01]  /*6bd0*/  I2F.RP R3, UR7 ;  /* 0x0000000700037d06 */ /* 0x000e620008209400 */
[----:B------:R-:W-:Y:S01]  /*6be0*/  UIADD3 UR26, UR24, -0x100, URZ ;  /* 0xffffff00181a7890 */ /* 0x000fe2000fffe03f */
[----:B------:R-:W-:Y:S01]  /*6bf0*/  IABS R6, UR24 ;  /* 0x0000001800067c13 */ /* 0x000fe20008000000 */
[----:B------:R-:W-:-:S03]  /*6c00*/  UMOV UR28, URZ ;  /* 0x0000003f001c7c82 */ /* 0x000fc60008000000 */
[----:B------:R-:W2:Y:S02]  /*6c10*/  R2UR UR15, R6 ;  /* 0x00000000060f73c2 */ /* 0x000ea400000e0000 */
[----:B-1----:R-:W1:Y:S02]  /*6c20*/  MUFU.RCP R3, R3 ;  /* 0x0000000300037308 */ /* 0x002e640000001000 */
[----:B-1----:R-:W-:-:S06]  /*6c30*/  IADD3 R3, R3, 0xffffffe, RZ ;  /* 0x0ffffffe03037810 */ /* 0x002fcc0007ffe0ff */
[----:B------:R-:W1:Y:S02]  /*6c40*/  F2I.FTZ.U32.TRUNC.NTZ R3, R3 ;  /* 0x0000000300037305 */ /* 0x000e64000021f000 */
[----:B-1----:R1:W3:Y:S02]  /*6c50*/  R2UR UR29, R3 ;  /* 0x00000000031d73c2 */ /* 0x0022e400000e0000 */
[----:B-1----:R-:W-:Y:S01]  /*6c60*/  IMAD.U32 R3, RZ, RZ, UR26 ;  /* 0x0000001aff037e24 */ /* 0x002fe2000f8e00ff */
[----:B---3--:R-:W-:-:S04]  /*6c70*/  UIADD3 UR5, URZ, -UR29, URZ ;  /* 0x8000001d3f057290 */ /* 0x008fc8000fffe03f */
[----:B------:R-:W-:Y:S01]  /*6c80*/  IABS R3, R3 ;  /* 0x0000000300037213 */ /* 0x000fe20000000000 */
[----:B------:R-:W-:-:S03]  /*6c90*/  UIMAD UR5, UR5, UR7, URZ ;  /* 0x00000007050572a4 */ /* 0x000fc6000f8e023f */
[----:B------:R-:W1:Y:S01]  /*6ca0*/  R2UR UR8, R3 ;  /* 0x00000000030873c2 */ /* 0x000e6200000e0000 */
[----:B------:R-:W-:-:S04]  /*6cb0*/  UIMAD.WIDE.U32 UR28, UR29, UR5, UR28 ;  /* 0x000000051d1c72a5 */ /* 0x000fc8000f8e001c */
[----:B--2---:R-:W-:-:S07]  /*6cc0*/  UIMAD.WIDE.U32 UR30, UR29, UR15, URZ ;  /* 0x0000000f1d1e72a5 */ /* 0x004fce000f8e003f */
[----:B------:R-:W-:Y:S02]  /*6cd0*/  UMOV UR27, UR31 ;  /* 0x0000001f001b7c82 */ /* 0x000fe40008000000 */
[----:B------:R-:W-:-:S04]  /*6ce0*/  UIADD3 UR9, -UR27, URZ, URZ ;  /* 0x0000003f1b097290 */ /* 0x000fc8000fffe13f */
[----:B------:R-:W-:-:S04]  /*6cf0*/  UIMAD UR9, UR7, UR9, UR15 ;  /* 0x00000009070972a4 */ /* 0x000fc8000f8e020f */
[----:B------:R-:W-:Y:S02]  /*6d00*/  UISETP.GT.U32.AND UP2, UPT, UR7, UR9, UPT ;  /* 0x000000090700728c */ /* 0x000fe4000bf44070 */
[----:B-1----:R-:W-:-:S07]  /*6d10*/  UIMAD.WIDE.U32 UR28, UR29, UR8, URZ ;  /* 0x000000081d1c72a5 */ /* 0x002fce000f8e003f */
[----:B------:R-:W-:Y:S02]  /*6d20*/  UMOV UR25, UR29 ;  /* 0x0000001d00197c82 */ /* 0x000fe40008000000 */
[----:B------:R-:W-:Y:S02]  /*6d30*/  UIADD3 UR5, -UR25, URZ, URZ ;  /* 0x0000003f19057290 */ /* 0x000fe4000fffe13f */
[----:B------:R-:W-:Y:S02]  /*6d40*/  @!UP2 UIADD3 UR9, UR9, -UR7, URZ ;  /* 0x800000070909a290 */ /* 0x000fe4000fffe03f */
[----:B------:R-:W-:Y:S02]  /*6d50*/  UIMAD UR8, UR7, UR5, UR8 ;  /* 0x00000005070872a4 */ /* 0x000fe4000f8e0208 */
[----:B------:R-:W-:Y:S02]  /*6d60*/  UISETP.GE.U32.AND UP4, UPT, UR9, UR7, UPT ;  /* 0x000000070900728c */ /* 0x000fe4000bf86070 */
[----:B------:R-:W-:-:S02]  /*6d70*/  UISETP.GT.U32.AND UP0, UPT, UR7, UR8, UPT ;  /* 0x000000080700728c */ /* 0x000fc4000bf04070 */
[----:B------:R-:W-:Y:S02]  /*6d80*/  ULDC UR5, c[0x0][0x2d0] ;  /* 0x0000b40000057ab9 */ /* 0x000fe40000000800 */
[----:B------:R-:W-:Y:S02]  /*6d90*/  ULOP3.LUT UR26, UR26, UR5, URZ, 0x3c, !UPT ;  /* 0x000000051a1a7292 */ /* 0x000fe4000f8e3c3f */
[----:B------:R-:W-:Y:S02]  /*6da0*/  @!UP2 UIADD3 UR27, UR27, 0x1, URZ ;  /* 0x000000011b1ba890 */ /* 0x000fe4000fffe03f */
[----:B------:R-:W-:Y:S02]  /*6db0*/  UISETP.NE.AND UP2, UPT, URZ, UR5, UPT ;  /* 0x000000053f00728c */ /* 0x000fe4000bf45270 */
[----:B------:R-:W-:Y:S02]  /*6dc0*/  @UP4 UIADD3 UR27, UR27, 0x1, URZ ;  /* 0x000000011b1b4890 */ /* 0x000fe4000fffe03f */
[----:B------:R-:W-:-:S02]  /*6dd0*/  @!UP0 UIADD3 UR8, UR8, -UR7, URZ ;  /* 0x8000000708088290 */ /* 0x000fc4000fffe03f */
[----:B------:R-:W-:Y:S02]  /*6de0*/  @!UP0 UIADD3 UR25, UR25, 0x1, URZ ;  /* 0x0000000119198890 */ /* 0x000fe4000fffe03f */
[----:B------:R-:W-:Y:S02]  /*6df0*/  UISETP.GE.U32.AND UP3, UPT, UR8, UR7, UPT ;  /* 0x000000070800728c */ /* 0x000fe4000bf66070 */
[----:B------:R-:W-:Y:S02]  /*6e00*/  ULOP3.LUT UR8, UR24, UR5, URZ, 0x3c, !UPT ;  /* 0x0000000518087292 */ /* 0x000fe4000f8e3c3f */
[----:B------:R-:W-:Y:S02]  /*6e10*/  UISETP.GE.AND UP0, UPT, UR26, URZ, UPT ;  /* 0x0000003f1a00728c */ /* 0x000fe4000bf06270 */
[----:B------:R-:W-:Y:S02]  /*6e20*/  UISETP.GE.AND UP1, UPT, UR8, URZ, UPT ;  /* 0x0000003f0800728c */ /* 0x000fe4000bf26270 */
[----:B------:R-:W-:-:S03]  /*6e30*/  ULOP3.LUT UR8, URZ, UR5, URZ, 0x33, !UPT ;  /* 0x000000053f087292 */ /* 0x000fc6000f8e333f */
[----:B------:R-:W-:-:S04]  /*6e40*/  @UP3 UIADD3 UR25, UR25, 0x1, URZ ;  /* 0x0000000119193890 */ /* 0x000fc8000fffe03f */
[----:B------:R-:W-:Y:S02]  /*6e50*/  @!UP0 UIADD3 UR25, -UR25, URZ, URZ ;  /* 0x0000003f19198290 */ /* 0x000fe4000fffe13f */
[----:B------:R-:W-:-:S04]  /*6e60*/  @!UP1 UIADD3 UR27, -UR27, URZ, URZ ;  /* 0x0000003f1b1b9290 */ /* 0x000fc8000fffe13f */
        /* <DEDUP_REMOVED lines=18> */
[----:B-1----:R-:W-:-:S05]  /*6f90*/  IMAD.U32 R7, RZ, RZ, UR27 ;  /* 0x0000001bff077e24 */ /* 0x002fca000f8e00ff */
[----:B------:R-:W-:Y:S01]  /*6fa0*/  MOV R7, UR5 ;  /* 0x0000000500077c02 */ /* 0x000fe20008000f00 */
[----:B--2---:R-:W-:Y:S01]  /*6fb0*/  IMAD.IADD R8, R6, 0x1, -R8 ;  /* 0x0000000106087824 */ /* 0x004fe200078e0a08 */
[----:B------:R-:W-:-:S04]  /*6fc0*/  MOV R6, UR26 ;  /* 0x0000001a00067c02 */ /* 0x000fc80008000f00 */
[----:B------:R-:W-:Y:S01]  /*6fd0*/  SHF.R.S32.HI R3, RZ, 0x1f, R8 ;  /* 0x0000001fff037819 */ /* 0x000fe20000011408 */
[----:B------:R-:W-:-:S04]  /*6fe0*/  IMAD.WIDE.U32 R6, R8, c[0x0][0x180], R6 ;  /* 0x0000600008067a25 */ /* 0x000fc800078e0006 */
[----:B------:R-:W-:-:S04]  /*6ff0*/  IMAD R3, R3, c[0x0][0x180], RZ ;  /* 0x0000600003037a24 */ /* 0x000fc800078e02ff */
[----:B------:R-:W-:-:S05]  /*7000*/  IMAD R3, R8, c[0x0][0x184], R3 ;  /* 0x0000610008037a24 */ /* 0x000fca00078e0203 */
[----:B------:R-:W-:Y:S01]  /*7010*/  IADD3 R3, R7, R3, RZ ;  /* 0x0000000307037210 */ /* 0x000fe20007ffe0ff */
[----:B------:R-:W-:Y:S05]  /*7020*/  BRA `(.L_x_875) ;  /* 0x0000004000007947 */ /* 0x000fea0003800000 */
.L_x_874:
[----:B------:R-:W-:-:S04]  /*7030*/  ULEA UR5, -UR4, URZ, 0x8 ;  /* 0x0000003f04057291 */ /* 0x000fc8000f8e413f */
[----:B------:R-:W-:Y:S02]  /*7040*/  USHF.R.S32.HI UR8, URZ, 0x1f, UR5 ;  /* 0x0000001f3f087899 */ /* 0x000fe40008011405 */
[----:B------:R-:W-:-:S04]  /*7050*/  MOV R6, UR5 ;  /* 0x0000000500067c02 */ /* 0x000fc80008000f00 */
[----:B------:R-:W-:Y:S02]  /*7060*/  MOV R3, UR8 ;  /* 0x0000000800037c02 */ /* 0x000fe40008000f00 */
.L_x_875:
        /* <DEDUP_REMOVED lines=8> */
[-C--:B------:R-:W-:Y:S01]  /*70f0*/  @!P1 LEA R52, P2, R7, R60.reuse, 0x5 ;  /* 0x0000003c07349211 */ /* 0x080fe200078428ff */
[----:B------:R-:W-:Y:S01]  /*7100*/  @!P1 IMAD.MOV.U32 R7, RZ, RZ, c[0x0][0x19c] ;  /* 0x00006700ff079624 */ /* 0x000fe200078e00ff */
[----:B------:R1:W-:Y:S01]  /*7110*/  @P1 STS.128 [R242+0x2000], RZ ;  /* 0x002000fff2001388 */ /* 0x0003e20000000c00 */
[----:B------:R-:W-:Y:S02]  /*7120*/  IMAD.U32 R20, RZ, RZ, UR4 ;  /* 0x00000004ff147e24 */ /* 0x000fe4000f8e00ff */
[----:B------:R-:W-:Y:S01]  /*7130*/  IMAD.U32 R18, RZ, RZ, UR4 ;  /* 0x00000004ff127e24 */ /* 0x000fe2000f8e00ff */
[-C--:B------:R-:W-:Y:S01]  /*7140*/  @!P1 LEA.HI.X R53, R9, R63.reuse, R7, 0x5, P2 ;  /* 0x0000003f09359211 */ /* 0x080fe200010f2c07 */
[----:B------:R-:W-:Y:S01]  /*7150*/  @!P1 IMAD.MOV.U32 R9, RZ, RZ, R63 ;  /* 0x000000ffff099224 */ /* 0x000fe200078e003f */
[----:B------:R-:W-:Y:S01]  /*7160*/  @!P1 LEA R51, P2, R8, R60, 0x6 ;  /* 0x0000003c08339211 */ /* 0x000fe200078430ff */
[----:B------:R-:W-:Y:S02]  /*7170*/  @!P1 IMAD.MOV.U32 R8, RZ, RZ, R60 ;  /* 0x000000ffff089224 */ /* 0x000fe400078e003c */
[----:B------:R-:W-:Y:S01]  /*7180*/  IMAD.U32 R16, RZ, RZ, UR4 ;  /* 0x00000004ff107e24 */ /* 0x000fe2000f8e00ff */
[----:B------:R-:W-:Y:S01]  /*7190*/  @!P1 LEA.HI.X R50, R10, R63, R7, 0x6, P2 ;  /* 0x0000003f0a329211 */ /* 0x000fe200010f3407 */
[----:B------:R-:W-:-:S02]  /*71a0*/  IMAD.U32 R7, RZ, RZ, UR4 ;  /* 0x00000004ff077e24 */ /* 0x000fc4000f8e00ff */
[----:B------:R-:W-:Y:S02]  /*71b0*/  IMAD.U32 R14, RZ, RZ, UR4 ;  /* 0x00000004ff0e7e24 */ /* 0x000fe4000f8e00ff */
[----:B------:R-:W-:Y:S01]  /*71c0*/  IMAD.U32 R12, RZ, RZ, UR4 ;  /* 0x00000004ff0c7e24 */ /* 0x000fe2000f8e00ff */
[----:B------:R-:W-:Y:S01]  /*71d0*/  @!P1 LEA R38, P2, R7, R60, 0x7 ;  /* 0x0000003c07269211 */ /* 0x000fe200078438ff */
[----:B------:R-:W-:Y:S02]  /*71e0*/  @!P1 IMAD.MOV.U32 R7, RZ, RZ, c[0x0][0x19c] ;  /* 0x00006700ff079624 */ /* 0x000fe400078e00ff */
[----:B------:R-:W-:-:S03]  /*71f0*/  @!P1 IMAD.WIDE.U32 R24, R24, 0x30, R8 ;  /* 0x0000003018189825 */ /* 0x000fc600078e0008 */
[----:B------:R-:W-:Y:S01]  /*7200*/  @!P1 LEA.HI.X R33, R10, R63, R7, 0x7, P2 ;  /* 0x0000003f0a219211 */ /* 0x000fe200010f3c07 */
[----:B------:R-:W-:Y:S01]  /*7210*/  IMAD.U32 R7, RZ, RZ, UR4 ;  /* 0x00000004ff077e24 */ /* 0x000fe2000f8e00ff */
[----:B------:R-:W-:Y:S01]  /*7220*/  @!P1 IADD3 R28, P3, P2, R6, UR23, R60 ;  /* 0x00000017061c9c10 */ /* 0x000fe2000fa7e03c */
[----:B------:R-:W-:-:S03]  /*7230*/  @!P1 IMAD.WIDE.U32 R22, R22, 0x50, R8 ;  /* 0x0000005016169825 */ /* 0x000fc600078e0008 */
[----:B------:R-:W-:Y:S01]  /*7240*/  @!P1 IADD3.X R30, R3, UR22, R63, P3, P2 ;  /* 0x00000016031e9c10 */ /* 0x000fe20009fe443f */
[----:B------:R-:W-:Y:S01]  /*7250*/  @!P1 IMAD.WIDE.U32 R20, R20, 0x60, R8 ;  /* 0x0000006014149825 */ /* 0x000fe200078e0008 */
[----:B------:R-:W-:-:S03]  /*7260*/  @!P1 LEA R36, P2, R28, c[0x0][0x168], 0x1 ;  /* 0x00005a001c249a11 */ /* 0x000fc600078408ff */
[----:B------:R-:W-:Y:S01]  /*7270*/  @!P1 IMAD.WIDE.U32 R18, R18, 0x70, R8 ;  /* 0x0000007012129825 */ /* 0x000fe200078e0008 */
[----:B------:R-:W-:Y:S02]  /*7280*/  @!P1 LEA.HI.X R37, R28, c[0x0][0x16c], R30, 0x1, P2 ;  /* 0x00005b001c259a11 */ /* 0x000fe400010f0c1e */
[----:B------:R-:W-:Y:S01]  /*7290*/  @!P1 IADD3 R39, P2, R6, R24, RZ ;  /* 0x0000001806279210 */ /* 0x000fe20007f5e0ff */
[----:B------:R-:W-:Y:S01]  /*72a0*/  @!P1 IMAD.WIDE.U32 R16, R16, 0x90, R8 ;  /* 0x0000009010109825 */ /* 0x000fe200078e0008 */
[----:B------:R-:W-:-:S03]  /*72b0*/  @!P1 IADD3 R42, P3, R6, R20, RZ ;  /* 0x00000014062a9210 */ /* 0x000fc60007f7e0ff */
[----:B------:R-:W-:-:S04]  /*72c0*/  @!P1 IMAD.WIDE.U32 R14, R14, 0xa0, R8 ;  /* 0x000000a00e0e9825 */ /* 0x000fc800078e0008 */
[----:B------:R-:W-:-:S04]  /*72d0*/  @!P1 IMAD.WIDE.U32 R12, R12, 0xb0, R8 ;  /* 0x000000b00c0c9825 */ /* 0x000fc800078e0008 */
[----:B------:R-:W-:-:S04]  /*72e0*/  @!P1 IMAD.WIDE.U32 R10, R10, 0xc0, R8 ;  /* 0x000000c00a0a9825 */ /* 0x000fc800078e0008 */
[----:B------:R-:W-:Y:S01]  /*72f0*/  @!P1 IMAD.WIDE.U32 R8, R7, 0xd0, R8 ;  /* 0x000000d007089825 */ /* 0x000fe200078e0008 */
[----:B------:R-:W-:-:S03]  /*7300*/  @!P1 IADD3 R7, P4, R6, R60, RZ ;  /* 0x0000003c06079210 */ /* 0x000fc60007f9e0ff */
[----:B------:R-:W-:Y:S02]  /*7310*/  @!P1 IMAD.MOV.U32 R31, RZ, RZ, c[0x0][0x19c] ;  /* 0x00006700ff1f9624 */ /* 0x000fe400078e00ff */
[----:B------:R-:W-:Y:S01]  /*7320*/  @!P1 IMAD.X R29, R3, 0x1, R63, P4 ;  /* 0x00000001031d9824 */ /* 0x000fe200020e063f */
[C---:B------:R-:W-:Y:S01]  /*7330*/  @!P1 LEA R34, P4, R7.reuse, c[0x0][0x168], 0x1 ;  /* 0x00005a0007229a11 */ /* 0x040fe200078808ff */
[----:B------:R-:W-:Y:S02]  /*7340*/  @!P1 IMAD.MOV.U32 R24, RZ, RZ, c[0x0][0x19c] ;  /* 0x00006700ff189624 */ /* 0x000fe400078e00ff */
[----:B------:R-:W-:Y:S01]  /*7350*/  @!P1 IMAD.MOV.U32 R28, RZ, RZ, c[0x0][0x19c] ;  /* 0x00006700ff1c9624 */ /* 0x000fe200078e00ff */
[----:B------:R-:W-:Y:S01]  /*7360*/  @!P1 LEA.HI.X R35, R7, c[0x0][0x16c], R29, 0x1, P4 ;  /* 0x00005b0007239a11 */ /* 0x000fe200020f0c1d */
[----:B------:R-:W-:Y:S01]  /*7370*/  @!P1 IMAD R7, R31, 0x30, RZ ;  /* 0x000000301f079824 */ /* 0x000fe200078e02ff */
[----:B------:R-:W-:Y:S01]  /*7380*/  @!P1 IADD3 R22, P4, R6, R22, RZ ;  /* 0x0000001606169210 */ /* 0x000fe20007f9e0ff */
[----:B------:R-:W-:-:S02]  /*7390*/  @!P1 IMAD.MOV.U32 R29, RZ, RZ, c[0x0][0x19c] ;  /* 0x00006700ff1d9624 */ /* 0x000fc400078e00ff */
[----:B------:R-:W-:Y:S01]  /*73a0*/  @!P1 IMAD.MOV.U32 R20, RZ, RZ, c[0x0][0x19c] ;  /* 0x00006700ff149624 */ /* 0x000fe200078e00ff */
[----:B------:R-:W-:Y:S01]  /*73b0*/  @!P1 IADD3.X R49, R3, R25, R7, P2, !PT ;  /* 0x0000001903319210 */ /* 0x000fe200017fe407 */
[----:B------:R-:W-:Y:S01]  /*73c0*/  @!P1 IMAD R25, R24, 0x50, RZ ;  /* 0x0000005018199824 */ /* 0x000fe200078e02ff */
[----:B------:R-:W-:Y:S01]  /*73d0*/  @!P1 IADD3 R43, P2, R6, R18, RZ ;  /* 0x00000012062b9210 */ /* 0x000fe20007f5e0ff */
[----:B------:R-:W-:Y:S01]  /*73e0*/  @!P1 IMAD R24, R28, 0x60, RZ ;  /* 0x000000601c189824 */ /* 0x000fe200078e02ff */
[----:B------:R-:W-:Y:S01]  /*73f0*/  @!PT LDS RZ, [RZ] ;  /* 0x00000000fffff984 */ /* 0x000fe20000000800 */
[----:B------:R-:W-:Y:S01]  /*7400*/  @!PT LDS RZ, [RZ] ;  /* 0x00000000fffff984 */ /* 0x000fe20000000800 */
[----:B------:R-:W-:Y:S01]  /*7410*/  @!PT LDS RZ, [RZ] ;  /* 0x00000000fffff984 */ /* 0x000fe20000000800 */
[----:B------:R1:W-:Y:S01]  /*7420*/  @!P1 LDGSTS.E.BYPASS.LTC128B.128 [R242+0x2000], [R34.64] ;  /* 0x0200000022f29fae */ /* 0x0003e2000b901d54 */
[----:B------:R-:W-:Y:S01]  /*7430*/  @!P1 IMAD R7, R29, 0x70, RZ ;  /* 0x000000701d079824 */ /* 0x000fe200078e02ff */
[C---:B------:R-:W-:Y:S01]  /*7440*/  @!P1 IADD3.X R25, R3.reuse, R23, R25, P4, !PT ;  /* 0x0000001703199210 */ /* 0x040fe200027fe419 */
[----:B------:R-:W-:Y:S01]  /*7450*/  @!P1 IMAD.MOV.U32 R30, RZ, RZ, c[0x0][0x19c] ;  /* 0x00006700ff1e9624 */ /* 0x000fe200078e00ff */
[C---:B------:R-:W-:Y:S01]  /*7460*/  @!P1 IADD3.X R23, R3.reuse, R21, R24, P3, !PT ;  /* 0x0000001503179210 */ /* 0x040fe20001ffe418 */
[----:B------:R-:W-:Y:S01]  /*7470*/  IMAD.U32 R32, RZ, RZ, UR4 ;  /* 0x00000004ff207e24 */ /* 0x000fe2000f8e00ff */
        /* <DEDUP_REMOVED lines=8> */
[----:B------:R-:W-:Y:S01]  /*7500*/  @!P1 IADD3.X R47, R3, R17, R18, P3, !PT ;  /* 0x00000011032f9210 */ /* 0x000fe20001ffe412 */
[----:B------:R-:W-:Y:S01]  /*7510*/  @!P1 IMAD R17, R16, 0xb0, RZ ;  /* 0x000000b010119824 */ /* 0x000fe200078e02ff */
[----:B------:R-:W-:Y:S01]  /*7520*/  @!P1 IADD3 R15, P4, R6, R12, RZ ;  /* 0x0000000c060f9210 */ /* 0x000fe20007f9e0ff */
[----:B------:R-:W-:Y:S01]  /*7530*/  @!P1 IMAD R16, R20, 0xc0, RZ ;  /* 0x000000c014109824 */ /* 0x000fe200078e02ff */
[C---:B------:R-:W-:Y:S01]  /*7540*/  @!P1 IADD3 R40, P3, R6.reuse, R10, RZ ;  /* 0x0000000a06289210 */ /* 0x040fe20007f7e0ff */
[----:B------:R-:W-:Y:S01]  /*7550*/  @!P1 IMAD R7, R7, 0xd0, RZ ;  /* 0x000000d007079824 */ /* 0x000fe200078e02ff */
[----:B------:R-:W-:Y:S01]  /*7560*/  @!P1 IADD3 R41, P2, R6, R8, RZ ;  /* 0x0000000806299210 */ /* 0x000fe20007f5e0ff */
[----:B------:R-:W-:Y:S01]  /*7570*/  @!P1 IMAD.MOV.U32 R26, RZ, RZ, R60 ;  /* 0x000000ffff1a9224 */ /* 0x000fe200078e003c */
[C---:B------:R-:W-:Y:S01]  /*7580*/  @!P1 IADD3.X R48, R3.reuse, R13, R17, P4, !PT ;  /* 0x0000000d03309210 */ /* 0x040fe200027fe411 */
[----:B------:R-:W-:Y:S01]  /*7590*/  @!P1 IMAD.MOV.U32 R27, RZ, RZ, R63 ;  /* 0x000000ffff1b9224 */ /* 0x000fe200078e003f */
[C---:B------:R-:W-:Y:S01]  /*75a0*/  @!P1 IADD3.X R13, R3.reuse, R11, R16, P3, !PT ;  /* 0x0000000b030d9210 */ /* 0x040fe20001ffe410 */
[----:B------:R-:W-:Y:S01]  /*75b0*/  @!P1 IMAD.MOV.U32 R44, RZ, RZ, c[0x0][0x19c] ;  /* 0x00006700ff2c9624 */ /* 0x000fe200078e00ff */
[C---:B------:R-:W-:Y:S01]  /*75c0*/  @!P1 IADD3.X R45, R3.reuse, R9, R7, P2, !PT ;  /* 0x00000009032d9210 */ /* 0x040fe200017fe407 */
[----:B------:R-:W-:Y:S01]  /*75d0*/  @!P1 IMAD.WIDE.U32 R26, R32, 0xe0, R26 ;  /* 0x000000e0201a9825 */ /* 0x000fe200078e001a */
[C---:B------:R-:W-:Y:S01]  /*75e0*/  @!P1 IADD3 R8, P3, R6.reuse, R51, RZ ;  /* 0x0000003306089210 */ /* 0x040fe20007f7e0ff */
[----:B------:R1:W-:Y:S01]  /*75f0*/  @P1 STS.128 [R242+0x2800], RZ ;  /* 0x002800fff2001388 */ /* 0x0003e20000000c00 */
[----:B------:R-:W-:Y:S01]  /*7600*/  @!P1 IADD3 R9, P2, R6, R38, RZ ;  /* 0x0000002606099210 */ /* 0x000fe20007f5e0ff */
[----:B------:R-:W-:Y:S01]  /*7610*/  @!P1 IMAD R44, R44, 0xe0, RZ ;  /* 0x000000e02c2c9824 */ /* 0x000fe200078e02ff */
[C---:B------:R-:W-:Y:S01]  /*7620*/  @!P1 IADD3 R7, P4, R6.reuse, R52, RZ ;  /* 0x0000003406079210 */ /* 0x040fe20007f9e0ff */
[----:B------:R-:W-:Y:S01]  /*7630*/  @!P1 IMAD.X R11, R3, 0x1, R50, P3 ;  /* 0x00000001030b9824 */ /* 0x000fe200018e0632 */
[----:B------:R-:W-:Y:S01]  /*7640*/  @!P1 LEA R28, P3, R9, c[0x0][0x168], 0x1 ;  /* 0x00005a00091c9a11 */ /* 0x000fe200078608ff */
[C---:B------:R-:W-:Y:S01]  /*7650*/  @!P1 IMAD.X R12, R3.reuse, 0x1, R33, P2 ;  /* 0x00000001030c9824 */ /* 0x040fe200010e0621 */
[----:B------:R-:W-:Y:S01]  /*7660*/  @!P1 IADD3 R38, P2, R6, R26, RZ ;  /* 0x0000001a06269210 */ /* 0x000fe20007f5e0ff */
[----:B------:R-:W-:Y:S01]  /*7670*/  @!P1 IMAD.X R10, R3, 0x1, R53, P4 ;  /* 0x00000001030a9824 */ /* 0x000fe200020e0635 */
[----:B------:R-:W-:Y:S01]  /*7680*/  @!P1 LEA R32, P5, R7, c[0x0][0x168], 0x1 ;  /* 0x00005a0007209a11 */ /* 0x000fe200078a08ff */
[----:B------:R-:W-:Y:S01]  /*7690*/  @!PT LDS RZ, [RZ] ;  /* 0x00000000fffff984 */ /* 0x000fe20000000800 */
[----:B------:R-:W-:Y:S01]  /*76a0*/  @!PT LDS RZ, [RZ] ;  /* 0x00000000fffff984 */ /* 0x000fe20000000800 */
[----:B------:R-:W-:Y:S01]  /*76b0*/  @!PT LDS RZ, [RZ] ;  /* 0x00000000fffff984 */ /* 0x000fe20000000800 */
[----:B------:R1:W-:Y:S01]  /*76c0*/  @!P1 LDGSTS.E.BYPASS.LTC128B.128 [R242+0x2800], [R36.64] ;  /* 0x0280000024f29fae */ /* 0x0003e2000b901d54 */
[----:B------:R-:W-:-:S02]  /*76d0*/  @!P1 LEA.HI.X R29, R9, c[0x0][0x16c], R12, 0x1, P3 ;  /* 0x00005b00091d9a11 */ /* 0x000fc400018f0c0c */
[----:B------:R-:W-:Y:S01]  /*76e0*/  @!P1 IADD3.X R44, R3, R27, R44, P2, !PT ;  /* 0x0000001b032c9210 */ /* 0x000fe200017fe42c */
[----:B------:R1:W-:Y:S01]  /*76f0*/  @P1 STS.128 [R242+0x3000], RZ ;  /* 0x003000fff2001388 */ /* 0x0003e20000000c00 */
[----:B------:R-:W-:Y:S02]  /*7700*/  @!P1 LEA R26, P3, R39, c[0x0][0x168], 0x1 ;  /* 0x00005a00271a9a11 */ /* 0x000fe400078608ff */
[----:B------:R-:W-:Y:S02]  /*7710*/  @!P1 LEA R24, P2, R22, c[0x0][0x168], 0x1 ;  /* 0x00005a0016189a11 */ /* 0x000fe400078408ff */
[----:B------:R-:W-:Y:S02]  /*7720*/  @!P1 LEA R30, P4, R8, c[0x0][0x168], 0x1 ;  /* 0x00005a00081e9a11 */ /* 0x000fe400078808ff */
[----:B------:R-:W-:Y:S02]  /*7730*/  @!P1 LEA.HI.X R33, R7, c[0x0][0x16c], R10, 0x1, P5 ;  /* 0x00005b0007219a11 */ /* 0x000fe400028f0c0a */
[----:B------:R-:W-:-:S02]  /*7740*/  @!P1 LEA.HI.X R27, R39, c[0x0][0x16c], R49, 0x1, P3 ;  /* 0x00005b00271b9a11 */ /* 0x000fc400018f0c31 */
[----:B------:R-:W-:Y:S01]  /*7750*/  @!P1 LEA.HI.X R25, R22, c[0x0][0x16c], R25, 0x1, P2 ;  /* 0x00005b0016199a11 */ /* 0x000fe200010f0c19 */
[----:B------:R-:W-:Y:S01]  /*7760*/  @!PT LDS RZ, [RZ] ;  /* 0x00000000fffff984 */ /* 0x000fe20000000800 */
[----:B------:R-:W-:Y:S01]  /*7770*/  @!PT LDS RZ, [RZ] ;  /* 0x00000000fffff984 */ /* 0x000fe20000000800 */
[----:B------:R-:W-:Y:S01]  /*7780*/  @!PT LDS RZ, [RZ] ;  /* 0x00000000fffff984 */ /* 0x000fe20000000800 */
[----:B------:R1:W-:Y:S01]  /*7790*/  @!P1 LDGSTS.E.BYPASS.LTC128B.128 [R242+0x3000], [R32.64] ;  /* 0x0300000020f29fae */ /* 0x0003e2000b901d54 */
[----:B------:R-:W-:Y:S02]  /*77a0*/  @!P1 LEA.HI.X R31, R8, c[0x0][0x16c], R11, 0x1, P4 ;  /* 0x00005b00081f9a11 */ /* 0x000fe400020f0c0b */
[C---:B------:R-:W-:Y:S01]  /*77b0*/  @!P1 LEA R22, P5, R42.reuse, c[0x0][0x168], 0x1 ;  /* 0x00005a002a169a11 */ /* 0x040fe200078a08ff */
[----:B------:R1:W-:Y:S01]  /*77c0*/  @P1 STS.128 [R242+0x3800], RZ ;  /* 0x003800fff2001388 */ /* 0x0003e20000000c00 */
[----:B------:R-:W-:Y:S02]  /*77d0*/  @!P1 LEA R20, P4, R43, c[0x0][0x168], 0x1 ;  /* 0x00005a002b149a11 */ /* 0x000fe400078808ff */
[----:B------:R-:W-:Y:S01]  /*77e0*/  @!P1 LEA.HI.X R23, R42, c[0x0][0x16c], R23, 0x1, P5 ;  /* 0x00005b002a179a11 */ /* 0x000fe200028f0c17 */
[----:B------:R-:W-:Y:S01]  /*77f0*/  @!PT LDS RZ, [RZ] ;  /* 0x00000000fffff984 */ /* 0x000fe20000000800 */
[----:B------:R-:W-:Y:S01]  /*7800*/  @!PT LDS RZ, [RZ] ;  /* 0x00000000fffff984 */ /* 0x000fe20000000800 */
[----:B------:R-:W-:Y:S01]  /*7810*/  @!PT LDS RZ, [RZ] ;  /* 0x00000000fffff984 */ /* 0x000fe20000000800 */
[----:B------:R1:W-:Y:S01]  /*7820*/  @!P1 LDGSTS.E.BYPASS.LTC128B.128 [R242+0x3800], [R26.64] ;  /* 0x038000001af29fae */ /* 0x0003e2000b901d54 */
[----:B------:R-:W-:-:S02]  /*7830*/  @!P1 LEA R16, P2, R14, c[0x0][0x168], 0x1 ;  /* 0x00005a000e109a11 */ /* 0x000fc400078408ff */
[----:B------:R-:W-:Y:S01]  /*7840*/  @!P1 LEA R18, P3, R19, c[0x0][0x168], 0x1 ;  /* 0x00005a0013129a11 */ /* 0x000fe200078608ff */
[----:B------:R1:W-:Y:S01]  /*7850*/  @P1 STS.128 [R242+0x4000], RZ ;  /* 0x004000fff2001388 */ /* 0x0003e20000000c00 */
[----:B------:R-:W-:Y:S02]  /*7860*/  @!P1 LEA.HI.X R21, R43, c[0x0][0x16c], R21, 0x1, P4 ;  /* 0x00005b002b159a11 */ /* 0x000fe400020f0c15 */
        /* <DEDUP_REMOVED lines=23> */
[----:B------:R-:W-:-:S03]  /*79e0*/  @!P1 LEA.HI.X R9, R38, c[0x0][0x16c], R44, 0x1, P2 ;  /* 0x00005b0026099a11 */ /* 0x000fc600010f0c2c */
        /* <DEDUP_REMOVED lines=43> */
[----:B------:R-:W-:Y:S01]  /*7ca0*/  ULDC UR5, c[0x0][0x19c] ;  /* 0x0000670000057ab9 */ /* 0x000fe20000000800 */
[----:B-1----:R-:W-:Y:S01]  /*7cb0*/  IMAD.MOV.U32 R8, RZ, RZ, R60 ;  /* 0x000000ffff087224 */ /* 0x002fe200078e003c */
[----:B------:R-:W-:Y:S01]  /*7cc0*/  UIMAD UR5, UR5, 0xf0, URZ ;  /* 0x000000f0050578a4 */ /* 0x000fe2000f8e023f */
[----:B------:R-:W-:-:S04]  /*7cd0*/  IMAD.MOV.U32 R9, RZ, RZ, R63 ;  /* 0x000000ffff097224 */ /* 0x000fc800078e003f */
        /* <DEDUP_REMOVED lines=9> */
.L_x_877:
[----:B------:R-:W-:Y:S05]  /*7d70*/  BSYNC B0 ;  /* 0x0000000000007941 */ /* 0x000fea0003800000 */
.L_x_876:
[----:B------:R-:W0:Y:S01]  /*7d80*/  LDGDEPBAR ;  /* 0x00000000000079af */ /* 0x000e220000000000 */
[----:B------:R-:W-:-:S04]  /*7d90*/  IADD3 R60, P1, R6, R60, RZ ;  /* 0x0000003c063c7210 */ /* 0x000fc80007f3e0ff */
[----:B------:R-:W-:Y:S02]  /*7da0*/  IADD3.X R63, R3, R63, RZ, P1, !PT ;  /* 0x0000003f033f7210 */ /* 0x000fe40000ffe4ff */
.L_x_873:
[----:B-1234-:R-:W-:-:S04]  /*7db0*/  IADD3 R3, R203, UR24, RZ ;  /* 0x00000018cb037c10 */ /* 0x01efc8000fffe0ff */
[C---:B------:R-:W-:Y:S02]  /*7dc0*/  IADD3 R6, R3.reuse, 0x1, RZ ;  /* 0x0000000103067810 */ /* 0x040fe40007ffe0ff */
[C---:B------:R-:W-:Y:S02]  /*7dd0*/  ISETP.GE.AND P5, PT, R3.reuse, R0, PT ;  /* 0x000000000300720c */ /* 0x040fe40003fa6270 */
[C---:B------:R-:W-:Y:S02]  /*7de0*/  ISETP.GE.AND P1, PT, R6.reuse, R4, PT ;  /* 0x000000040600720c */ /* 0x040fe40003f26270 */
[----:B------:R-:W-:Y:S02]  /*7df0*/  ISETP.GE.AND P3, PT, R6, R0, PT ;  /* 0x000000000600720c */ /* 0x000fe40003f66270 */
[C---:B------:R-:W-:Y:S02]  /*7e00*/  IADD3 R7, R3.reuse, 0x8, RZ ;  /* 0x0000000803077810 */ /* 0x040fe40007ffe0ff */
[----:B------:R-:W-:-:S02]  /*7e10*/  IADD3 R6, R3, 0x9, RZ ;  /* 0x0000000903067810 */ /* 0x000fc40007ffe0ff */
[----:B------:R-:W-:Y:S02]  /*7e20*/  FSEL R12, R200, -INF , !P5 ;  /* 0xff800000c80c7808 */ /* 0x000fe40006800000 */
[C---:B------:R-:W-:Y:S02]  /*7e30*/  ISETP.GE.AND P4, PT, R7.reuse, R4, PT ;  /* 0x000000040700720c */ /* 0x040fe40003f86270 */
[----:B------:R-:W-:Y:S02]  /*7e40*/  ISETP.GE.AND P2, PT, R7, R0, PT ;  /* 0x000000000700720c */ /* 0x000fe40003f46270 */
        /* <DEDUP_REMOVED lines=9> */
[----:B------:R-:W-:Y:S02]  /*7ee0*/  ISETP.GE.AND P3, PT, R7, R0, PT ;  /* 0x000000000700720c */ /* 0x000fe40003f66270 */
        /* <DEDUP_REMOVED lines=8> */
[C---:B------:R-:W-:Y:S02]  /*7f70*/  ISETP.GE.AND P5, PT, R7.reuse, R4, PT ;  /* 0x000000040700720c */ /* 0x040fe40003fa6270 */
        /* <DEDUP_REMOVED lines=143> */
[----:B------:R-:W-:Y:S02]  /*8870*/  IADD3 R6, R3, 0x91, RZ ;  /* 0x0000009103067810 */ /* 0x000fe40007ffe0ff */
[----:B------:R-:W-:Y:S02]  /*8880*/  FSEL R158, R158, -INF , !P1 ;  /* 0xff8000009e9e7808 */ /* 0x000fe40004800000 */
[----:B------:R-:W-:-:S02]  /*8890*/  FSEL R130, R130, -INF , !P3 ;  /* 0xff80000082827808 */ /* 0x000fc40005800000 */
[C---:B------:R-:W-:Y:S02]  /*88a0*/  ISETP.GE.AND P1, PT, R6.reuse, R4, PT ;  /* 0x000000040600720c */ /* 0x040fe40003f26270 */
[----:B------:R-:W-:Y:S02]  /*88b0*/  ISETP.GE.AND P3, PT, R6, R0, PT ;  /* 0x000000000600720c */ /* 0x000fe40003f66270 */
[----:B------:R-:W-:Y:S02]  /*88c0*/  FMNMX.FTZ R6, R12, R13, !PT ;  /* 0x0000000d0c067209 */ /* 0x000fe40007810000 */
[----:B------:R-:W-:Y:S02]  /*88d0*/  IADD3 R7, R3, 0x90, RZ ;  /* 0x0000009003077810 */ /* 0x000fe40007ffe0ff */
[----:B------:R-:W-:Y:S02]  /*88e0*/  FMNMX.FTZ R6, R14, R6, !PT ;  /* 0x000000060e067209 */ /* 0x000fe40007810000 */
[----:B------:R-:W-:-:S02]  /*88f0*/  FSEL R157, R157, -INF , !P5 ;  /* 0xff8000009d9d7808 */ /* 0x000fc40006800000 */
[----:B------:R-:W-:Y:S02]  /*8900*/  ISETP.GE.AND P5, PT, R7, R4, PT ;  /* 0x000000040700720c */ /* 0x000fe40003fa6270 */
[----:B------:R-:W-:Y:S02]  /*8910*/  FMNMX.FTZ R6, R15, R6, !PT ;  /* 0x000000060f067209 */ /* 0x000fe40007810000 */
[----:B------:R-:W-:Y:S02]  /*8920*/  FSEL R175, R175, -INF , !P5 ;  /* 0xff800000afaf7808 */ /* 0x000fe40006800000 */
[----:B------:R-:W-:Y:S02]  /*8930*/  ISETP.GE.AND P5, PT, R3, R4, PT ;  /* 0x000000040300720c */ /* 0x000fe40003fa6270 */
[----:B------:R-:W-:Y:S02]  /*8940*/  FMNMX.FTZ R6, R19, R6, !PT ;  /* 0x0000000613067209 */ /* 0x000fe40007810000 */
[----:B------:R-:W-:-:S02]  /*8950*/  FSEL R11, R202, -INF , !P5 ;  /* 0xff800000ca0b7808 */ /* 0x000fc40006800000 */
        /* <DEDUP_REMOVED lines=45> */
[----:B------:R-:W-:Y:S02]  /*8c30*/  FSEL R129, R129, -INF , !P6 ;  /* 0xff80000081817808 */ /* 0x000fe40007000000 */
[----:B------:R-:W-:Y:S02]  /*8c40*/  ISETP.GE.AND P6, PT, R7, R0, PT ;  /* 0x000000000700720c */ /* 0x000fe40003fc6270 */
[----:B------:R-:W-:-:S02]  /*8c50*/  FMNMX.FTZ R36, R111, R36, !PT ;  /* 0x000000246f247209 */ /* 0x000fc40007810000 */
[----:B------:R-:W-:Y:S02]  /*8c60*/  FMNMX.FTZ R6, R120, R6, !PT ;  /* 0x0000000678067209 */ /* 0x000fe40007810000 */
[----:B------:R-:W-:Y:S02]  /*8c70*/  IADD3 R7, R3, 0x98, RZ ;  /* 0x0000009803077810 */ /* 0x000fe40007ffe0ff */
[----:B------:R-:W-:Y:S02]  /*8c80*/  FSEL R160, R160, -INF , !P4 ;  /* 0xff800000a0a07808 */ /* 0x000fe40006000000 */
[----:B------:R-:W-:Y:S02]  /*8c90*/  FSEL R131, R131, -INF , !P2 ;  /* 0xff80000083837808 */ /* 0x000fe40005000000 */
[----:B------:R-:W-:Y:S02]  /*8ca0*/  FMNMX.FTZ R36, R116, R36, !PT ;  /* 0x0000002474247209 */ /* 0x000fe40007810000 */
        /* <DEDUP_REMOVED lines=25> */
[----:B------:R-:W-:Y:S02]  /*8e40*/  IADD3 R7, R3, 0xa8, RZ ;  /* 0x000000a803077810 */ /* 0x000fe40007ffe0ff */
[----:B------:R-:W-:Y:S02]  /*8e50*/  FSEL R181, R181, -INF , !P6 ;  /* 0xff800000b5b57808 */ /* 0x000fe40007000000 */
[----:B------:R-:W-:Y:S02]  /*8e60*/  FSEL R170, R170, -INF , !P1 ;  /* 0xff800000aaaa7808 */ /* 0x000fe40004800000 */
[----:B------:R-:W-:Y:S02]  /*8e70*/  FMNMX.FTZ R36, R125, R36, !PT ;  /* 0x000000247d247209 */ /* 0x000fe40007810000 */
[----:B------:R-:W-:Y:S02]  /*8e80*/  FMNMX.FTZ R6, R130, R6, !PT ;  /* 0x0000000682067209 */ /* 0x000fe40007810000 */
[----:B------:R-:W-:-:S02]  /*8e90*/  ISETP.GE.AND P6, PT, R7, R4, PT ;  /* 0x000000040700720c */ /* 0x000fc40003fc6270 */
[----:B------:R-:W-:Y:S02]  /*8ea0*/  ISETP.GE.AND P1, PT, R7, R0, PT ;  /* 0x000000000700720c */ /* 0x000fe40003f26270 */
[----:B------:R-:W-:Y:S02]  /*8eb0*/  IADD3 R7, R3, 0xa9, RZ ;  /* 0x000000a903077810 */ /* 0x000fe40007ffe0ff */
[----:B------:R-:W-:Y:S02]  /*8ec0*/  FMNMX.FTZ R36, R126, R36, !PT ;  /* 0x000000247e247209 */ /* 0x000fe40007810000 */
[----:B------:R-:W-:Y:S02]  /*8ed0*/  FMNMX.FTZ R6, R131, R6, !PT ;  /* 0x0000000683067209 */ /* 0x000fe40007810000 */
[----:B------:R-:W-:Y:S02]  /*8ee0*/  FSEL R196, R196, -INF , !P5 ;  /* 0xff800000c4c47808 */ /* 0x000fe40006800000 */
[----:B------:R-:W-:-:S02]  /*8ef0*/  FSEL R183, R183, -INF , !P3 ;  /* 0xff800000b7b77808 */ /* 0x000fc40005800000 */
        /* <DEDUP_REMOVED lines=96> */
[----:B------:R-:W-:Y:S01]  /*9500*/  FSEL R155, R135, -INF , !P2 ;  /* 0xff800000879b7808 */ /* 0x000fe20005000000 */
[----:B------:R-:W-:Y:S01]  /*9510*/  IMAD.SHL.U32 R135, R5, 0x2, RZ ;  /* 0x0000000205877824 */ /* 0x000fe200078e00ff */
[C---:B------:R-:W-:Y:S02]  /*9520*/  ISETP.GE.AND P4, PT, R7.reuse, R4, PT ;  /* 0x000000040700720c */ /* 0x040fe40003f86270 */
[----:B------:R-:W-:Y:S01]  /*9530*/  ISETP.GE.AND P2, PT, R7, R0, PT ;  /* 0x000000000700720c */ /* 0x000fe20003f46270 */
[--C-:B------:R-:W-:Y:S01]  /*9540*/  IMAD R226, R231, 0x2, R135.reuse ;  /* 0x00000002e7e27824 */ /* 0x100fe200078e0287 */
[----:B------:R-:W-:Y:S01]  /*9550*/  IADD3 R7, R3, 0xe1, RZ ;  /* 0x000000e103077810 */ /* 0x000fe20007ffe0ff */
[----:B------:R-:W-:Y:S01]  /*9560*/  IMAD R224, R2, 0x2, R135 ;  /* 0x0000000202e07824 */ /* 0x000fe200078e0287 */
[----:B------:R-:W-:Y:S01]  /*9570*/  FMNMX.FTZ R36, R244, R36, !PT ;  /* 0x00000024f4247209 */ /* 0x000fe20007810000 */
[----:B------:R-:W-:Y:S01]  /*9580*/  LDSM.16.MT88.4 R24, [R135+0xa000] ;  /* 0x00a000008718783b */ /* 0x000fe20000004200 */
[----:B------:R-:W-:Y:S01]  /*9590*/  FMNMX.FTZ R6, R251, R6, !PT ;  /* 0x00000006fb067209 */ /* 0x000fe20007810000 */
[----:B------:R-:W-:Y:S01]  /*95a0*/  IMAD R225, R231, 0x2, R224 ;  /* 0x00000002e7e17824 */ /* 0x000fe200078e02e0 */
[----:B------:R-:W-:Y:S01]  /*95b0*/  FSEL R173, R79, -INF , !P6 ;  /* 0xff8000004fad7808 */ /* 0x000fe20007000000 */
[----:B------:R-:W-:Y:S01]  /*95c0*/  LDSM.16.MT88.4 R20, [R226+0xa000] ;  /* 0x00a00000e214783b */ /* 0x000fe20000004200 */
[----:B------:R-:W-:-:S02]  /*95d0*/  FSEL R174, R78, -INF , !P1 ;  /* 0xff8000004eae7808 */ /* 0x000fc40004800000 */
[C---:B------:R-:W-:Y:S02]  /*95e0*/  ISETP.GE.AND P6, PT, R7.reuse, R4, PT ;  /* 0x000000040700720c */ /* 0x040fe40003fc6270 */
[----:B------:R-:W-:Y:S02]  /*95f0*/  ISETP.GE.AND P1, PT, R7, R0, PT ;  /* 0x000000000700720c */ /* 0x000fe40003f26270 */
[----:B------:R-:W-:Y:S02]  /*9600*/  FMNMX.FTZ R36, R146, R36, !PT ;  /* 0x0000002492247209 */ /* 0x000fe40007810000 */
[----:B------:R-:W-:Y:S02]  /*9610*/  FMNMX.FTZ R6, R155, R6, !PT ;  /* 0x000000069b067209 */ /* 0x000fe40007810000 */
[----:B------:R-:W-:Y:S02]  /*9620*/  IADD3 R7, R3, 0xe8, RZ ;  /* 0x000000e803077810 */ /* 0x000fe40007ffe0ff */
[----:B------:R-:W-:-:S02]  /*9630*/  FSEL R133, R133, -INF , !P5 ;  /* 0xff80000085857808 */ /* 0x000fc40006800000 */
[----:B------:R-:W-:Y:S02]  /*9640*/  FSEL R177, R77, -INF , !P3 ;  /* 0xff8000004db17808 */ /* 0x000fe40005800000 */
[----:B------:R-:W-:Y:S02]  /*9650*/  FMNMX.FTZ R36, R145, R36, !PT ;  /* 0x0000002491247209 */ /* 0x000fe40007810000 */
[----:B------:R-:W-:Y:S02]  /*9660*/  FMNMX.FTZ R6, R174, R6, !PT ;  /* 0x00000006ae067209 */ /* 0x000fe40007810000 */
[C---:B------:R-:W-:Y:S02]  /*9670*/  ISETP.GE.AND P5, PT, R7.reuse, R4, PT ;  /* 0x000000040700720c */ /* 0x040fe40003fa6270 */
[----:B------:R-:W-:Y:S02]  /*9680*/  ISETP.GE.AND P3, PT, R7, R0, PT ;  /* 0x000000000700720c */ /* 0x000fe40003f66270 */
[----:B------:R-:W-:-:S02]  /*9690*/  IADD3 R7, R3, 0xe9, RZ ;  /* 0x000000e903077810 */ /* 0x000fc40007ffe0ff */
[----:B------:R-:W-:Y:S02]  /*96a0*/  FSEL R151, R70, -INF , !P2 ;  /* 0xff80000046977808 */ /* 0x000fe40005000000 */
[----:B------:R-:W-:Y:S02]  /*96b0*/  FMNMX.FTZ R36, R252, R36, !PT ;  /* 0x00000024fc247209 */ /* 0x000fe40007810000 */
[----:B------:R-:W-:Y:S02]  /*96c0*/  FMNMX.FTZ R6, R177, R6, !PT ;  /* 0x00000006b1067209 */ /* 0x000fe40007810000 */
[----:B------:R-:W-:Y:S02]  /*96d0*/  FSEL R153, R76, -INF , !P4 ;  /* 0xff8000004c997808 */ /* 0x000fe40006000000 */
[C---:B------:R-:W-:Y:S02]  /*96e0*/  ISETP.GE.AND P4, PT, R7.reuse, R4, PT ;  /* 0x000000040700720c */ /* 0x040fe40003f86270 */
[----:B------:R-:W-:-:S02]  /*96f0*/  ISETP.GE.AND P2, PT, R7, R0, PT ;  /* 0x000000000700720c */ /* 0x000fc40003f46270 */
[C---:B------:R-:W-:Y:S02]  /*9700*/  IADD3 R9, R3.reuse, 0xf0, RZ ;  /* 0x000000f003097810 */ /* 0x040fe40007ffe0ff */
[C---:B------:R-:W-:Y:S02]  /*9710*/  IADD3 R8, R3.reuse, 0xf1, RZ ;  /* 0x000000f103087810 */ /* 0x040fe40007ffe0ff */
[C---:B------:R-:W-:Y:S02]  /*9720*/  IADD3 R10, R3.reuse, 0xf8, RZ ;  /* 0x000000f8030a7810 */ /* 0x040fe40007ffe0ff */
[----:B------:R-:W-:Y:S02]  /*9730*/  IADD3 R7, R3, 0xf9, RZ ;  /* 0x000000f903077810 */ /* 0x000fe40007ffe0ff */
[----:B------:R-:W-:Y:S02]  /*9740*/  FSEL R152, R69, -INF , !P1 ;  /* 0xff80000045987808 */ /* 0x000fe40004800000 */
[----:B------:R-:W-:-:S02]  /*9750*/  FMNMX.FTZ R36, R250, R36, !PT ;  /* 0x00000024fa247209 */ /* 0x000fc40007810000 */
[----:B------:R-:W-:Y:S02]  /*9760*/  FMNMX.FTZ R3, R151, R6, !PT ;  /* 0x0000000697037209 */ /* 0x000fe40007810000 */
[----:B------:R-:W-:Y:S02]  /*9770*/  FSEL R172, R67, -INF , !P3 ;  /* 0xff80000043ac7808 */ /* 0x000fe40005800000 */
[----:B------:R-:W-:Y:S02]  /*9780*/  FMNMX.FTZ R36, R32, R36, !PT ;  /* 0x0000002420247209 */ /* 0x000fe40007810000 */
[----:B------:R-:W-:Y:S02]  /*9790*/  FMNMX.FTZ R3, R152, R3, !PT ;  /* 0x0000000398037209 */ /* 0x000fe40007810000 */
[----:B------:R-:W-:Y:S02]  /*97a0*/  ISETP.GE.AND P1, PT, R9, R0, PT ;  /* 0x000000000900720c */ /* 0x000fe40003f26270 */
[----:B------:R-:W-:-:S02]  /*97b0*/  FSEL R161, R66, -INF , !P2 ;  /* 0xff80000042a17808 */ /* 0x000fc40005000000 */
[----:B------:R-:W-:Y:S02]  /*97c0*/  FMNMX.FTZ R36, R137, R36, !PT ;  /* 0x0000002489247209 */ /* 0x000fe40007810000 */
[----:B------:R-:W-:Y:S02]  /*97d0*/  FMNMX.FTZ R3, R172, R3, !PT ;  /* 0x00000003ac037209 */ /* 0x000fe40007810000 */
[----:B------:R-:W-:Y:S02]  /*97e0*/  ISETP.GE.AND P3, PT, R8, R0, PT ;  /* 0x000000000800720c */ /* 0x000fe40003f66270 */
[----:B------:R-:W-:Y:S02]  /*97f0*/  FSEL R189, R57, -INF , !P1 ;  /* 0xff80000039bd7808 */ /* 0x000fe40004800000 */
[----:B------:R-:W-:Y:S02]  /*9800*/  FMNMX.FTZ R36, R173, R36, !PT ;  /* 0x00000024ad247209 */ /* 0x000fe40007810000 */
[----:B------:R-:W-:-:S02]  /*9810*/  FMNMX.FTZ R3, R161, R3, !PT ;  /* 0x00000003a1037209 */ /* 0x000fc40007810000 */
[----:B------:R-:W-:Y:S02]  /*9820*/  ISETP.GE.AND P2, PT, R10, R0, PT ;  /* 0x000000000a00720c */ /* 0x000fe40003f46270 */
[----:B------:R-:W-:Y:S02]  /*9830*/  FSEL R167, R56, -INF , !P3 ;  /* 0xff80000038a77808 */ /* 0x000fe40005800000 */
[----:B------:R-:W-:Y:S02]  /*9840*/  FMNMX.FTZ R36, R133, R36, !PT ;  /* 0x0000002485247209 */ /* 0x000fe40007810000 */
[----:B------:R-:W-:Y:S02]  /*9850*/  FMNMX.FTZ R3, R189, R3, !PT ;  /* 0x00000003bd037209 */ /* 0x000fe40007810000 */
[----:B------:R-:W-:Y:S02]  /*9860*/  ISETP.GE.AND P1, PT, R7, R0, PT ;  /* 0x000000000700720c */ /* 0x000fe40003f26270 */
[----:B------:R-:W-:-:S02]  /*9870*/  FSEL R154, R83, -INF , !P6 ;  /* 0xff800000539a7808 */ /* 0x000fc40007000000 */
[----:B------:R-:W-:Y:S02]  /*9880*/  FSEL R162, R55, -INF , !P2 ;  /* 0xff80000037a27808 */ /* 0x000fe40005000000 */
[----:B------:R-:W-:Y:S02]  /*9890*/  FMNMX.FTZ R36, R153, R36, !PT ;  /* 0x0000002499247209 */ /* 0x000fe40007810000 */
[----:B------:R-:W-:Y:S02]  /*98a0*/  FMNMX.FTZ R3, R167, R3, !PT ;  /* 0x00000003a7037209 */ /* 0x000fe40007810000 */
[----:B------:R-:W-:Y:S02]  /*98b0*/  FSEL R159, R75, -INF , !P5 ;  /* 0xff8000004b9f7808 */ /* 0x000fe40006800000 */
[----:B------:R-:W-:Y:S02]  /*98c0*/  FSEL R166, R54, -INF , !P1 ;  /* 0xff80000036a67808 */ /* 0x000fe40004800000 */
[----:B------:R-:W-:-:S02]  /*98d0*/  FMNMX.FTZ R36, R154, R36, !PT ;  /* 0x000000249a247209 */ /* 0x000fc40007810000 */
[----:B------:R-:W-:Y:S02]  /*98e0*/  FMNMX.FTZ R3, R162, R3, !PT ;  /* 0x00000003a2037209 */ /* 0x000fe40007810000 */
[----:B------:R-:W-:Y:S02]  /*98f0*/  ISETP.GE.AND P1, PT, R9, R4, PT ;  /* 0x000000040900720c */ /* 0x000fe40003f26270 */
[----:B------:R-:W-:Y:S02]  /*9900*/  FSEL R171, R71, -INF , !P4 ;  /* 0xff80000047ab7808 */ /* 0x000fe40006000000 */
[----:B------:R-:W-:Y:S02]  /*9910*/  FMNMX.FTZ R36, R159, R36, !PT ;  /* 0x000000249f247209 */ /* 0x000fe40007810000 */
[----:B------:R-:W-:Y:S02]  /*9920*/  FMNMX.FTZ R3, R166, R3, !PT ;  /* 0x00000003a6037209 */ /* 0x000fe40007810000 */
[----:B------:R-:W-:-:S02]  /*9930*/  ISETP.GE.AND P2, PT, R8, R4, PT ;  /* 0x000000040800720c */ /* 0x000fc40003f46270 */
[----:B------:R-:W-:Y:S01]  /*9940*/  FSEL R176, R65, -INF , !P1 ;  /* 0xff80000041b07808 */ /* 0x000fe20004800000 */
[----:B------:R-:W1:Y:S01]  /*9950*/  SHFL.BFLY PT, R6, R3, 0x2, 0x1f ;  /* 0x0c401f0003067f89 */ /* 0x000e6200000e0000 */
[----:B------:R-:W-:Y:S02]  /*9960*/  FMNMX.FTZ R36, R171, R36, !PT ;  /* 0x00000024ab247209 */ /* 0x000fe40007810000 */
[----:B------:R-:W-:Y:S02]  /*9970*/  ISETP.GE.AND P1, PT, R10, R4, PT ;  /* 0x000000040a00720c */ /* 0x000fe40003f26270 */
[----:B------:R-:W-:Y:S02]  /*9980*/  FSEL R156, R64, -INF , !P2 ;  /* 0xff800000409c7808 */ /* 0x000fe40005000000 */
[----:B------:R-:W-:Y:S02]  /*9990*/  FMNMX.FTZ R36, R176, R36, !PT ;  /* 0x00000024b0247209 */ /* 0x000fe40007810000 */
[----:B------:R-:W-:-:S02]  /*99a0*/  ISETP.GE.AND P2, PT, R7, R4, PT ;  /* 0x000000040700720c */ /* 0x000fc40003f46270 */
        /* <DEDUP_REMOVED lines=15> */
[----:B------:R-:W-:Y:S02]  /*9aa0*/  FFMA.FTZ R2, R19, c[0x0][0x23c], -R6 ;  /* 0x00008f0013027a23 */ /* 0x000fe40000010806 */
[----:B------:R2:W-:Y:S01]  /*9ab0*/  MUFU.EX2 R219, R7 ;  /* 0x0000000700db7308 */ /* 0x0005e20000000800 */
[----:B-1----:R-:W-:-:S07]  /*9ac0*/  FMNMX.FTZ R36, R36, R8, !PT ;  /* 0x0000000824247209 */ /* 0x002fce0007810000 */
[----:B------:R1:W-:Y:S01]  /*9ad0*/  MUFU.EX2 R215, R2 ;  /* 0x0000000200d77308 */ /* 0x0003e20000000800 */
[C---:B------:R-:W-:Y:S01]  /*9ae0*/  FSETP.NEU.FTZ.AND P1, PT, R36.reuse, -INF , PT ;  /* 0xff8000002400780b */ /* 0x040fe20003f3d000 */
[----:B------:R-:W-:Y:S02]  /*9af0*/  FMUL.FTZ R8, R36, c[0x0][0x23c] ;  /* 0x00008f0024087a20 */ /* 0x000fe40000410000 */
[----:B--2---:R-:W-:-:S04]  /*9b00*/  FFMA.FTZ R7, R13, c[0x0][0x23c], -R6 ;  /* 0x00008f000d077a23 */ /* 0x004fc80000010806 */
[----:B------:R2:W3:Y:S01]  /*9b10*/  MUFU.EX2 R216, R7 ;  /* 0x0000000700d87308 */ /* 0x0004e20000000800 */
[----:B-1----:R-:W-:-:S07]  /*9b20*/  FFMA.FTZ R2, R28, c[0x0][0x23c], -R6 ;  /* 0x00008f001c027a23 */ /* 0x002fce0000010806 */
[----:B------:R1:W-:Y:S01]  /*9b30*/  MUFU.EX2 R220, R2 ;  /* 0x0000000200dc7308 */ /* 0x0003e20000000800 */
[----:B--2---:R-:W-:Y:S01]  /*9b40*/  FFMA.FTZ R7, R14, c[0x0][0x23c], -R6 ;  /* 0x00008f000e077a23 */ /* 0x004fe20000010806 */
[----:B---3--:R-:W-:-:S06]  /*9b50*/  F2FP.PACK_AB R9, R216, R219 ;  /* 0x000000dbd809723e */ /* 0x008fcc00000000ff */
[----:B------:R2:W-:Y:S01]  /*9b60*/  MUFU.EX2 R217, R7 ;  /* 0x0000000700d97308 */ /* 0x0005e20000000800 */
[----:B-1----:R-:W-:-:S07]  /*9b70*/  FFMA.FTZ R2, R29, c[0x0][0x23c], -R6 ;  /* 0x00008f001d027a23 */ /* 0x002fce0000010806 */
[----:B------:R1:W-:Y:S01]  /*9b80*/  MUFU.EX2 R218, R2 ;  /* 0x0000000200da7308 */ /* 0x0003e20000000800 */
[----:B--2---:R-:W-:Y:S01]  /*9b90*/  FSEL R7, R8, RZ, P1 ;  /* 0x000000ff08077208 */ /* 0x004fe20000800000 */
[--C-:B------:R-:W-:Y:S02]  /*9ba0*/  FFMA.FTZ R8, R15, c[0x0][0x23c], -R6.reuse ;  /* 0x00008f000f087a23 */ /* 0x100fe40000010806 */
[----:B------:R-:W-:Y:S02]  /*9bb0*/  LDSM.16.MT88.4 R12, [R225+0xa000] ;  /* 0x00a00000e10c783b */ /* 0x000fe40000004200 */
[----:B------:R-:W-:Y:S02]  /*9bc0*/  FFMA.FTZ R5, R16, c[0x0][0x23c], -R7 ;  /* 0x00008f0010057a23 */ /* 0x000fe40000010807 */
[----:B------:R2:W3:Y:S01]  /*9bd0*/  MUFU.EX2 R221, R8 ;  /* 0x0000000800dd7308 */ /* 0x0004e20000000800 */
[----:B-1----:R-:W-:-:S07]  /*9be0*/  FFMA.FTZ R2, R30, c[0x0][0x23c], -R6 ;  /* 0x00008f001e027a23 */ /* 0x002fce0000010806 */
[----:B------:R1:W-:Y:S01]  /*9bf0*/  MUFU.EX2 R208, R5 ;  /* 0x0000000500d07308 */ /* 0x0003e20000000800 */
[----:B--2---:R-:W-:-:S07]  /*9c00*/  FFMA.FTZ R8, R11, c[0x0][0x23c], -R7 ;  /* 0x00008f000b087a23 */ /* 0x004fce0000010807 */
[----:B------:R2:W-:Y:S01]  /*9c10*/  MUFU.EX2 R222, R2 ;  /* 0x0000000200de7308 */ /* 0x0005e20000000800 */
[----:B---3--:R-:W-:Y:S01]  /*9c20*/  F2FP.PACK_AB R11, R221, R217 ;  /* 0x000000d9dd0b723e */ /* 0x008fe200000000ff */
[----:B-1----:R-:W-:-:S06]  /*9c30*/  FFMA.FTZ R5, R17, c[0x0][0x23c], -R7 ;  /* 0x00008f0011057a23 */ /* 0x002fcc0000010807 */
[----:B------:R-:W1:Y:S08]  /*9c40*/  MUFU.EX2 R212, R8 ;  /* 0x0000000800d47308 */ /* 0x000e700000000800 */
[----:B------:R3:W-:Y:S01]  /*9c50*/  MUFU.EX2 R211, R5 ;  /* 0x0000000500d37308 */ /* 0x0007e20000000800 */
[----:B--2---:R-:W-:-:S07]  /*9c60*/  FFMA.FTZ R2, R31, c[0x0][0x23c], -R7 ;  /* 0x00008f001f027a23 */ /* 0x004fce0000010807 */
[----:B------:R2:W-:Y:S01]  /*9c70*/  MUFU.EX2 R201, R2 ;  /* 0x0000000200c97308 */ /* 0x0005e20000000800 */
[----:B-1----:R-:W-:Y:S01]  /*9c80*/  F2FP.PACK_AB R8, R208, R212 ;  /* 0x000000d4d008723e */ /* 0x002fe200000000ff */
[--C-:B---3--:R-:W-:Y:S02]  /*9c90*/  FFMA.FTZ R5, R18, c[0x0][0x23c], -R7.reuse ;  /* 0x00008f0012057a23 */ /* 0x108fe40000010807 */
[----:B------:R-:W1:Y:S04]  /*9ca0*/  LDSM.16.MT88.4 R16, [R224+0xa000] ;  /* 0x00a00000e010783b */ /* 0x000e680000004200 */
[----:B------:R-:W3:Y:S01]  /*9cb0*/  MUFU.EX2 R214, R5 ;  /* 0x0000000500d67308 */ /* 0x000ee20000000800 */
[----:B--2---:R-:W-:-:S07]  /*9cc0*/  FFMA.FTZ R2, R37, c[0x0][0x23c], -R7 ;  /* 0x00008f0025027a23 */ /* 0x004fce0000010807 */
[----:B------:R2:W4:Y:S01]  /*9cd0*/  MUFU.EX2 R207, R2 ;  /* 0x0000000200cf7308 */ /* 0x0005220000000800 */
[----:B---3--:R-:W-:Y:S01]  /*9ce0*/  F2FP.PACK_AB R10, R214, R211 ;  /* 0x000000d3d60a723e */ /* 0x008fe200000000ff */
[----:B------:R-:W-:-:S04]  /*9cf0*/  IMAD.MOV.U32 R5, RZ, RZ, R32 ;  /* 0x000000ffff057224 */ /* 0x000fc800078e0020 */
[--C-:B------:R-:W-:Y:S02]  /*9d00*/  FFMA.FTZ R5, R5, c[0x0][0x23c], -R7.reuse ;  /* 0x00008f0005057a23 */ /* 0x100fe40000010807 */
[----:B------:R-:W-:Y:S01]  /*9d10*/  HMMA.16816.F32 R32, R8, R24, RZ ;  /* 0x000000180820723c */ /* 0x000fe200000018ff */
[----:B--2---:R-:W-:-:S04]  /*9d20*/  FFMA.FTZ R2, R38, c[0x0][0x23c], -R7 ;  /* 0x00008f0026027a23 */ /* 0x004fc80000010807 */
[----:B------:R2:W-:Y:S03]  /*9d30*/  MUFU.EX2 R206, R2 ;  /* 0x0000000200ce7308 */ /* 0x0005e60000000800 */
[C---:B------:R-:W-:Y:S01]  /*9d40*/  HMMA.16816.F32 R48, R8.reuse, R26, RZ ;  /* 0x0000001a0830723c */ /* 0x040fe200000018ff */
[----:B------:R-:W3:Y:S07]  /*9d50*/  LDSM.16.MT88.4 R24, [R135+0xa800] ;  /* 0x00a800008718783b */ /* 0x000eee0000004200 */
[----:B------:R-:W-:Y:S01]  /*9d60*/  HMMA.16816.F32 R28, R8, R20, RZ ;  /* 0x00000014081c723c */ /* 0x000fe200000018ff */
[----:B--2---:R-:W-:-:S07]  /*9d70*/  FFMA.FTZ R2, R39, c[0x0][0x23c], -R7 ;  /* 0x00008f0027027a23 */ /* 0x004fce0000010807 */
[C---:B------:R-:W-:Y:S01]  /*9d80*/  HMMA.16816.F32 R44, R8.reuse, R22, RZ ;  /* 0x00000016082c723c */ /* 0x040fe200000018ff */
[----:B------:R2:W5:Y:S01]  /*9d90*/  MUFU.EX2 R210, R2 ;  /* 0x0000000200d27308 */ /* 0x0005620000000800 */
[----:B------:R-:W3:Y:S06]  /*9da0*/  LDSM.16.MT88.4 R20, [R226+0xa800] ;  /* 0x00a80000e214783b */ /* 0x000eec0000004200 */
[C---:B-1----:R-:W-:Y:S08]  /*9db0*/  HMMA.16816.F32 R40, R8.reuse, R16, RZ ;  /* 0x000000100828723c */ /* 0x042ff000000018ff */
[C---:B------:R-:W-:Y:S01]  /*9dc0*/  HMMA.16816.F32 R64, R8.reuse, R18, RZ ;  /* 0x000000120840723c */ /* 0x040fe200000018ff */
[--C-:B--2---:R-:W-:Y:S01]  /*9dd0*/  FFMA.FTZ R2, R52, c[0x0][0x23c], -R6.reuse ;  /* 0x00008f0034027a23 */ /* 0x104fe20000010806 */
[----:B------:R-:W1:Y:S03]  /*9de0*/  LDSM.16.MT88.4 R16, [R224+0xa800] ;  /* 0x00a80000e010783b */ /* 0x000e660000004200 */
[----:B------:R2:W-:Y:S03]  /*9df0*/  MUFU.EX2 R203, R2 ;  /* 0x0000000200cb7308 */ /* 0x0005e60000000800 */
[C---:B------:R-:W-:Y:S08]  /*9e00*/  HMMA.16816.F32 R56, R8.reuse, R12, RZ ;  /* 0x0000000c0838723c */ /* 0x040ff000000018ff */
[----:B------:R-:W-:Y:S01]  /*9e10*/  HMMA.16816.F32 R52, R8, R14, RZ ;  /* 0x0000000e0834723c */ /* 0x000fe200000018ff */
[----:B------:R-:W1:Y:S01]  /*9e20*/  LDSM.16.MT88.4 R12, [R225+0xa800] ;  /* 0x00a80000e10c783b */ /* 0x000e620000004200 */
[----:B--2---:R-:W-:-:S05]  /*9e30*/  FFMA.FTZ R2, R68, c[0x0][0x23c], -R6 ;  /* 0x00008f0044027a23 */ /* 0x004fca0000010806 */
[----:B------:R-:W-:Y:S01]  /*9e40*/  F2FP.PACK_AB R9, R220, R215 ;  /* 0x000000d7dc09723e */ /* 0x000fe200000000ff */
[----:B------:R2:W1:Y:S01]  /*9e50*/  MUFU.EX2 R209, R2 ;  /* 0x0000000200d17308 */ /* 0x0004620000000800 */
[----:B------:R-:W-:Y:S02]  /*9e60*/  F2FP.PACK_AB R11, R222, R218 ;  /* 0x000000dade0b723e */ /* 0x000fe400000000ff */
[----:B----4-:R-:W-:Y:S02]  /*9e70*/  F2FP.PACK_AB R8, R207, R201 ;  /* 0x000000c9cf08723e */ /* 0x010fe400000000ff */
[----:B-----5:R-:W-:-:S07]  /*9e80*/  F2FP.PACK_AB R10, R210, R206 ;  /* 0x000000ced20a723e */ /* 0x020fce00000000ff */
[----:B---3--:R-:W-:Y:S01]  /*9e90*/  HMMA.16816.F32 R76, R8, R26, R48 ;  /* 0x0000001a084c723c */ /* 0x008fe20000001830 */
[----:B--2---:R-:W-:-:S04]  /*9ea0*/  FFMA.FTZ R2, R72, c[0x0][0x23c], -R6 ;  /* 0x00008f0048027a23 */ /* 0x004fc80000010806 */
[----:B------:R2:W-:Y:S03]  /*9eb0*/  MUFU.EX2 R200, R2 ;  /* 0x0000000200c87308 */ /* 0x0005e60000000800 */
[C---:B------:R-:W-:Y:S01]  /*9ec0*/  HMMA.16816.F32 R48, R8.reuse, R20, R28 ;  /* 0x000000140830723c */ /* 0x040fe2000000181c */
[----:B------:R-:W3:Y:S07]  /*9ed0*/  LDSM.16.MT88.4 R28, [R135+0xb000] ;  /* 0x00b00000871c783b */ /* 0x000eee0000004200 */
[----:B-1----:R-:W-:Y:S01]  /*9ee0*/  HMMA.16816.F32 R40, R8, R16, R40 ;  /* 0x000000100828723c */ /* 0x002fe20000001828 */
[----:B--2---:R-:W-:-:S07]  /*9ef0*/  FFMA.FTZ R2, R73, c[0x0][0x23c], -R6 ;  /* 0x00008f0049027a23 */ /* 0x004fce0000010806 */
[C---:B------:R-:W-:Y:S01]  /*9f00*/  HMMA.16816.F32 R68, R8.reuse, R24, R32 ;  /* 0x000000180844723c */ /* 0x040fe20000001820 */
[----:B------:R-:W-:Y:S01]  /*9f10*/  LDSM.16.MT88.4 R24, [R226+0xb000] ;  /* 0x00b00000e218783b */ /* 0x000fe20000004200 */
[----:B------:R1:W2:Y:S06]  /*9f20*/  MUFU.EX2 R213, R2 ;  /* 0x0000000200d57308 */ /* 0x0002ac0000000800 */
[----:B------:R-:W-:Y:S07]  /*9f30*/  HMMA.16816.F32 R32, R8, R12, R56 ;  /* 0x0000000c0820723c */ /* 0x000fee0000001838 */
[----:B------:R-:W-:-:S02]  /*9f40*/  IMAD.MOV.U32 R56, RZ, RZ, R159 ;  /* 0x000000ffff387224 */ /* 0x000fc400078e009f */
[----:B------:R-:W-:Y:S02]  /*9f50*/  IMAD.MOV.U32 R57, RZ, RZ, R156 ;  /* 0x000000ffff397224 */ /* 0x000fe400078e009c */
[----:B-1----:R-:W-:Y:S02]  /*9f60*/  FFMA.FTZ R2, R74, c[0x0][0x23c], -R7 ;  /* 0x00008f004a027a23 */ /* 0x002fe40000010807 */
[----:B------:R-:W-:Y:S01]  /*9f70*/  HMMA.16816.F32 R72, R8, R22, R44 ;  /* 0x000000160848723c */ /* 0x000fe2000000182c */
[----:B------:R-:W-:Y:S01]  /*9f80*/  IMAD.MOV.U32 R58, RZ, RZ, R145 ;  /* 0x000000ffff3a7224 */ /* 0x000fe200078e0091 */
[----:B------:R1:W-:Y:S01]  /*9f90*/  MUFU.EX2 R193, R2 ;  /* 0x0000000200c17308 */ /* 0x0003e20000000800 */
[----:B------:R-:W-:-:S05]  /*9fa0*/  IMAD.MOV.U32 R59, RZ, RZ, R146 ;  /* 0x000000ffff3b7224 */ /* 0x000fca00078e0092 */
[----:B------:R-:W-:Y:S01]  /*9fb0*/  HMMA.16816.F32 R20, R8, R14, R52 ;  /* 0x0000000e0814723c */ /* 0x000fe20000001834 */
[----:B------:R-:W-:Y:S01]  /*9fc0*/  LDSM.16.MT88.4 R12, [R225+0xb000] ;  /* 0x00b00000e10c783b */ /* 0x000fe20000004200 */
[----:B-1----:R-:W-:-:S04]  /*9fd0*/  FFMA.FTZ R2, R81, c[0x0][0x23c], -R7 ;  /* 0x00008f0051027a23 */ /* 0x002fc80000010807 */
[----:B------:R1:W4:Y:S02]  /*9fe0*/  MUFU.EX2 R192, R2 ;  /* 0x0000000200c07308 */ /* 0x0003240000000800 */
[----:B-1----:R-:W-:-:S06]  /*9ff0*/  FFMA.FTZ R2, R80, c[0x0][0x23c], -R7 ;  /* 0x00008f0050027a23 */ /* 0x002fcc0000010807 */
[----:B------:R1:W-:Y:S02]  /*a000*/  MUFU.EX2 R191, R2 ;  /* 0x0000000200bf7308 */ /* 0x0003e40000000800 */
[----:B-1----:R-:W-:Y:S02]  /*a010*/  FFMA.FTZ R2, R82, c[0x0][0x23c], -R7 ;  /* 0x00008f0052027a23 */ /* 0x002fe40000010807 */
[----:B------:R-:W-:Y:S01]  /*a020*/  HMMA.16816.F32 R80, R8, R18, R64 ;  /* 0x000000120850723c */ /* 0x000fe20000001840 */
[----:B------:R-:W1:Y:S03]  /*a030*/  LDSM.16.MT88.4 R16, [R224+0xb000] ;  /* 0x00b00000e010783b */ /* 0x000e660000004200 */
[----:B------:R5:W3:Y:S03]  /*a040*/  MUFU.EX2 R194, R2 ;  /* 0x0000000200c27308 */ /* 0x000ae60000000800 */
[----:B------:R-:W-:-:S02]  /*a050*/  F2FP.PACK_AB R9, R209, R203 ;  /* 0x000000cbd109723e */ /* 0x000fc400000000ff */
[----:B--2---:R-:W-:Y:S02]  /*a060*/  F2FP.PACK_AB R11, R213, R200 ;  /* 0x000000c8d50b723e */ /* 0x004fe400000000ff */
[----:B----4-:R-:W-:Y:S01]  /*a070*/  F2FP.PACK_AB R8, R192, R193 ;  /* 0x000000c1c008723e */ /* 0x010fe200000000ff */
[----:B-----5:R-:W-:Y:S01]  /*a080*/  FFMA.FTZ R2, R84, c[0x0][0x23c], -R6 ;  /* 0x00008f0054027a23 */ /* 0x020fe20000010806 */
[----:B---3--:R-:W-:Y:S01]  /*a090*/  F2FP.PACK_AB R10, R194, R191 ;  /* 0x000000bfc20a723e */ /* 0x008fe200000000ff */
[----:B------:R-:W-:Y:S02]  /*a0a0*/  IMAD.MOV.U32 R84, RZ, RZ, R176 ;  /* 0x000000ffff547224 */ /* 0x000fe400078e00b0 */
[----:B------:R2:W-:Y:S04]  /*a0b0*/  MUFU.EX2 R188, R2 ;  /* 0x0000000200bc7308 */ /* 0x0005e80000000800 */
[C---:B------:R-:W-:Y:S08]  /*a0c0*/  HMMA.16816.F32 R64, R8.reuse, R30, R76 ;  /* 0x0000001e0840723c */ /* 0x040ff0000000184c */
[----:B------:R-:W-:Y:S01]  /*a0d0*/  HMMA.16816.F32 R44, R8, R28, R68 ;  /* 0x0000001c082c723c */ /* 0x000fe20000001844 */
[----:B------:R-:W-:Y:S01]  /*a0e0*/  LDSM.16.MT88.4 R28, [R135+0xb800] ;  /* 0x00b80000871c783b */ /* 0x000fe20000004200 */
[----:B--2---:R-:W-:-:S02]  /*a0f0*/  FFMA.FTZ R2, R85, c[0x0][0x23c], -R6 ;  /* 0x00008f0055027a23 */ /* 0x004fc40000010806 */
[----:B------:R-:W-:Y:S02]  /*a100*/  IMAD.MOV.U32 R85, RZ, RZ, R152 ;  /* 0x000000ffff557224 */ /* 0x000fe400078e0098 */
[----:B------:R2:W3:Y:S02]  /*a110*/  MUFU.EX2 R190, R2 ;  /* 0x0000000200be7308 */ /* 0x0004e40000000800 */
[C---:B-1----:R-:W-:Y:S07]  /*a120*/  HMMA.16816.F32 R76, R8.reuse, R18, R80 ;  /* 0x00000012084c723c */ /* 0x042fee0000001850 */
[----:B------:R-:W-:Y:S01]  /*a130*/  IMAD.MOV.U32 R82, RZ, RZ, R174 ;  /* 0x000000ffff527224 */ /* 0x000fe200078e00ae */
[----:B------:R-:W-:Y:S01]  /*a140*/  HMMA.16816.F32 R48, R8, R24, R48 ;  /* 0x000000180830723c */ /* 0x000fe20000001830 */
[----:B------:R-:W-:-:S02]  /*a150*/  IMAD.MOV.U32 R80, RZ, RZ, R171 ;  /* 0x000000ffff507224 */ /* 0x000fc400078e00ab */
[----:B------:R-:W-:Y:S02]  /*a160*/  IMAD.MOV.U32 R81, RZ, RZ, R167 ;  /* 0x000000ffff517224 */ /* 0x000fe400078e00a7 */
[----:B------:R-:W-:Y:S02]  /*a170*/  IMAD.MOV.U32 R83, RZ, RZ, R137 ;  /* 0x000000ffff537224 */ /* 0x000fe400078e0089 */
[----:B--2---:R-:W-:Y:S01]  /*a180*/  FFMA.FTZ R2, R86, c[0x0][0x23c], -R6 ;  /* 0x00008f0056027a23 */ /* 0x004fe20000010806 */
[C---:B------:R-:W-:Y:S01]  /*a190*/  HMMA.16816.F32 R68, R8.reuse, R26, R72 ;  /* 0x0000001a0844723c */ /* 0x040fe20000001848 */
[----:B------:R-:W-:Y:S01]  /*a1a0*/  IMAD.MOV.U32 R86, RZ, RZ, R189 ;  /* 0x000000ffff567224 */ /* 0x000fe200078e00bd */
[----:B------:R-:W1:Y:S01]  /*a1b0*/  LDSM.16.MT88.4 R24, [R226+0xb800] ;  /* 0x00b80000e218783b */ /* 0x000e620000004200 */
[----:B------:R2:W-:Y:S04]  /*a1c0*/  MUFU.EX2 R187, R2 ;  /* 0x0000000200bb7308 */ /* 0x0005e80000000800 */
[----:B------:R-:W-:Y:S01]  /*a1d0*/  IMAD.MOV.U32 R73, RZ, RZ, R166 ;  /* 0x000000ffff497224 */ /* 0x000fe200078e00a6 */
[----:B------:R-:W-:Y:S01]  /*a1e0*/  HMMA.16816.F32 R40, R8, R16, R40 ;  /* 0x000000100828723c */ /* 0x000fe20000001828 */
[----:B------:R-:W4:Y:S01]  /*a1f0*/  LDSM.16.MT88.4 R16, [R224+0xb800] ;  /* 0x00b80000e010783b */ /* 0x000f220000004200 */
[----:B------:R-:W-:-:S02]  /*a200*/  IMAD.MOV.U32 R72, RZ, RZ, R165 ;  /* 0x000000ffff487224 */ /* 0x000fc400078e00a5 */
[----:B------:R-:W-:Y:S02]  /*a210*/  IMAD.MOV.U32 R75, RZ, RZ, R162 ;  /* 0x000000ffff4b7224 */ /* 0x000fe400078e00a2 */
[----:B------:R-:W-:Y:S02]  /*a220*/  IMAD.MOV.U32 R74, RZ, RZ, R163 ;  /* 0x000000ffff4a7224 */ /* 0x000fe400078e00a3 */
[C---:B------:R-:W-:Y:S01]  /*a230*/  HMMA.16816.F32 R32, R8.reuse, R12, R32 ;  /* 0x0000000c0820723c */ /* 0x040fe20000001820 */
[----:B--2---:R-:W-:Y:S02]  /*a240*/  FFMA.FTZ R2, R87, c[0x0][0x23c], -R6 ;  /* 0x00008f0057027a23 */ /* 0x004fe40000010806 */
[----:B------:R-:W-:Y:S02]  /*a250*/  IMAD.MOV.U32 R87, RZ, RZ, R153 ;  /* 0x000000ffff577224 */ /* 0x000fe400078e0099 */
[----:B------:R2:W5:Y:S03]  /*a260*/  MUFU.EX2 R189, R2 ;  /* 0x0000000200bd7308 */ /* 0x0005660000000800 */
[----:B------:R-:W-:Y:S01]  /*a270*/  HMMA.16816.F32 R20, R8, R14, R20 ;  /* 0x0000000e0814723c */ /* 0x000fe20000001814 */
[----:B------:R-:W1:Y:S06]  /*a280*/  LDSM.16.MT88.4 R12, [R225+0xb800] ;  /* 0x00b80000e10c783b */ /* 0x000e6c0000004200 */
[----:B---3--:R-:W-:Y:S01]  /*a290*/  F2FP.PACK_AB R9, R190, R188 ;  /* 0x000000bcbe09723e */ /* 0x008fe200000000ff */
[----:B--2---:R-:W-:Y:S01]  /*a2a0*/  FFMA.FTZ R2, R88, c[0x0][0x23c], -R7 ;  /* 0x00008f0058027a23 */ /* 0x004fe20000010807 */
[----:B-----5:R-:W-:Y:S01]  /*a2b0*/  F2FP.PACK_AB R11, R189, R187 ;  /* 0x000000bbbd0b723e */ /* 0x020fe200000000ff */
[----:B------:R-:W-:-:S02]  /*a2c0*/  IMAD.MOV.U32 R88, RZ, RZ, R161 ;  /* 0x000000ffff587224 */ /* 0x000fc400078e00a1 */
[----:B------:R2:W-:Y:S02]  /*a2d0*/  MUFU.EX2 R180, R2 ;  /* 0x0000000200b47308 */ /* 0x0005e40000000800 */
[----:B--2---:R-:W-:Y:S02]  /*a2e0*/  FFMA.FTZ R2, R90, c[0x0][0x23c], -R7 ;  /* 0x00008f005a027a23 */ /* 0x004fe40000010807 */
[----:B------:R-:W-:-:S04]  /*a2f0*/  IMAD.MOV.U32 R90, RZ, RZ, R133 ;  /* 0x000000ffff5a7224 */ /* 0x000fc800078e0085 */
[----:B------:R2:W3:Y:S02]  /*a300*/  MUFU.EX2 R178, R2 ;  /* 0x0000000200b27308 */ /* 0x0004e40000000800 */
[----:B--2---:R-:W-:Y:S01]  /*a310*/  FFMA.FTZ R2, R89, c[0x0][0x23c], -R7 ;  /* 0x00008f0059027a23 */ /* 0x004fe20000010807 */
[----:B---3--:R-:W-:Y:S01]  /*a320*/  F2FP.PACK_AB R8, R178, R180 ;  /* 0x000000b4b208723e */ /* 0x008fe200000000ff */
[----:B------:R-:W-:-:S04]  /*a330*/  IMAD.MOV.U32 R89, RZ, RZ, R177 ;  /* 0x000000ffff597224 */ /* 0x000fc800078e00b1 */
        /* <DEDUP_REMOVED lines=8> */
[C---:B-1----:R-:W-:Y:S08]  /*a3c0*/  HMMA.16816.F32 R48, R8.reuse, R24, R48 ;  /* 0x000000180830723c */ /* 0x042ff00000001830 */
[----:B------:R-:W-:Y:S01]  /*a3d0*/  HMMA.16816.F32 R68, R8, R26, R68 ;  /* 0x0000001a0844723c */ /* 0x000fe20000001844 */
[----:B------:R-:W1:Y:S01]  /*a3e0*/  LDSM.16.MT88.4 R24, [R226+0xc000] ;  /* 0x00c00000e218783b */ /* 0x000e620000004200 */
[----:B--2---:R-:W-:-:S02]  /*a3f0*/  FFMA.FTZ R2, R93, c[0x0][0x23c], -R6 ;  /* 0x00008f005d027a23 */ /* 0x004fc40000010806 */
[----:B------:R-:W-:Y:S02]  /*a400*/  IMAD.MOV.U32 R93, RZ, RZ, R151 ;  /* 0x000000ffff5d7224 */ /* 0x000fe400078e0097 */
[----:B------:R2:W3:Y:S02]  /*a410*/  MUFU.EX2 R174, R2 ;  /* 0x0000000200ae7308 */ /* 0x0004e40000000800 */
[C---:B----4-:R-:W-:Y:S08]  /*a420*/  HMMA.16816.F32 R52, R8.reuse, R16, R40 ;  /* 0x000000100834723c */ /* 0x050ff00000001828 */
[----:B------:R-:W-:Y:S01]  /*a430*/  HMMA.16816.F32 R76, R8, R18, R76 ;  /* 0x00000012084c723c */ /* 0x000fe2000000184c */
[----:B------:R-:W4:Y:S01]  /*a440*/  LDSM.16.MT88.4 R16, [R224+0xc000] ;  /* 0x00c00000e010783b */ /* 0x000f220000004200 */
[----:B--2---:R-:W-:-:S06]  /*a450*/  FFMA.FTZ R2, R98, c[0x0][0x23c], -R6 ;  /* 0x00008f0062027a23 */ /* 0x004fcc0000010806 */
[C---:B------:R-:W-:Y:S01]  /*a460*/  HMMA.16816.F32 R32, R8.reuse, R12, R32 ;  /* 0x0000000c0820723c */ /* 0x040fe20000001820 */
[----:B------:R-:W-:Y:S02]  /*a470*/  IMAD.MOV.U32 R98, RZ, RZ, R172 ;  /* 0x000000ffff627224 */ /* 0x000fe400078e00ac */
[----:B------:R2:W-:Y:S05]  /*a480*/  MUFU.EX2 R172, R2 ;  /* 0x0000000200ac7308 */ /* 0x0005ea0000000800 */
[C---:B------:R-:W-:Y:S01]  /*a490*/  HMMA.16816.F32 R20, R8.reuse, R14, R20 ;  /* 0x0000000e0814723c */ /* 0x040fe20000001814 */
[----:B------:R-:W5:Y:S07]  /*a4a0*/  LDSM.16.MT88.4 R12, [R225+0xc000] ;  /* 0x00c00000e10c783b */ /* 0x000f6e0000004200 */
[----:B------:R-:W-:Y:S01]  /*a4b0*/  HMMA.16816.F32 R44, R8, R28, R44 ;  /* 0x0000001c082c723c */ /* 0x000fe2000000182c */
[----:B--2---:R-:W-:-:S02]  /*a4c0*/  FFMA.FTZ R2, R99, c[0x0][0x23c], -R6 ;  /* 0x00008f0063027a23 */ /* 0x004fc40000010806 */
[----:B------:R-:W-:Y:S02]  /*a4d0*/  IMAD.MOV.U32 R99, RZ, RZ, R154 ;  /* 0x000000ffff637224 */ /* 0x000fe400078e009a */
[----:B------:R2:W1:Y:S03]  /*a4e0*/  MUFU.EX2 R171, R2 ;  /* 0x0000000200ab7308 */ /* 0x0004660000000800 */
[----:B------:R-:W-:Y:S01]  /*a4f0*/  HMMA.16816.F32 R64, R8, R30, R64 ;  /* 0x0000001e0840723c */ /* 0x000fe20000001840 */
[----:B------:R-:W4:Y:S06]  /*a500*/  LDSM.16.MT88.4 R28, [R135+0xc000] ;  /* 0x00c00000871c783b */ /* 0x000f2c0000004200 */
[----:B---3--:R-:W-:Y:S01]  /*a510*/  F2FP.PACK_AB R9, R174, R173 ;  /* 0x000000adae09723e */ /* 0x008fe200000000ff */
[----:B--2---:R-:W-:Y:S01]  /*a520*/  FFMA.FTZ R2, R100, c[0x0][0x23c], -R7 ;  /* 0x00008f0064027a23 */ /* 0x004fe20000010807 */
[----:B-1----:R-:W-:Y:S01]  /*a530*/  F2FP.PACK_AB R11, R171, R172 ;  /* 0x000000acab0b723e */ /* 0x002fe200000000ff */
[----:B------:R-:W-:-:S02]  /*a540*/  IMAD.MOV.U32 R100, RZ, RZ, R59 ;  /* 0x000000ffff647224 */ /* 0x000fc400078e003b */
[----:B------:R1:W-:Y:S02]  /*a550*/  MUFU.EX2 R167, R2 ;  /* 0x0000000200a77308 */ /* 0x0003e40000000800 */
[----:B-1----:R-:W-:-:S06]  /*a560*/  FFMA.FTZ R2, R102, c[0x0][0x23c], -R7 ;  /* 0x00008f0066027a23 */ /* 0x002fcc0000010807 */
[----:B------:R1:W2:Y:S02]  /*a570*/  MUFU.EX2 R166, R2 ;  /* 0x0000000200a67308 */ /* 0x0002a40000000800 */
[----:B-1----:R-:W-:Y:S01]  /*a580*/  FFMA.FTZ R2, R101, c[0x0][0x23c], -R7 ;  /* 0x00008f0065027a23 */ /* 0x002fe20000010807 */
[----:B--2---:R-:W-:-:S05]  /*a590*/  F2FP.PACK_AB R8, R166, R167 ;  /* 0x000000a7a608723e */ /* 0x004fca00000000ff */
[----:B------:R1:W-:Y:S02]  /*a5a0*/  MUFU.EX2 R165, R2 ;  /* 0x0000000200a57308 */ /* 0x0003e40000000800 */
[----:B-1----:R-:W-:-:S06]  /*a5b0*/  FFMA.FTZ R2, R103, c[0x0][0x23c], -R7 ;  /* 0x00008f0067027a23 */ /* 0x002fcc0000010807 */
[----:B------:R1:W2:Y:S02]  /*a5c0*/  MUFU.EX2 R39, R2 ;  /* 0x0000000200277308 */ /* 0x0002a40000000800 */
[----:B-1----:R-:W-:Y:S01]  /*a5d0*/  FFMA.FTZ R2, R104, c[0x0][0x23c], -R6 ;  /* 0x00008f0068027a23 */ /* 0x002fe20000010806 */
[----:B--2---:R-:W-:-:S05]  /*a5e0*/  F2FP.PACK_AB R10, R39, R165 ;  /* 0x000000a5270a723e */ /* 0x004fca00000000ff */
[----:B------:R1:W-:Y:S02]  /*a5f0*/  MUFU.EX2 R162, R2 ;  /* 0x0000000200a27308 */ /* 0x0003e40000000800 */
[C---:B------:R-:W-:Y:S08]  /*a600*/  HMMA.16816.F32 R48, R8.reuse, R24, R48 ;  /* 0x000000180830723c */ /* 0x040ff00000001830 */
[----:B------:R-:W-:Y:S01]  /*a610*/  HMMA.16816.F32 R68, R8, R26, R68 ;  /* 0x0000001a0844723c */ /* 0x000fe20000001844 */
[----:B------:R-:W2:Y:S01]  /*a620*/  LDSM.16.MT88.4 R24, [R226+0xc800] ;  /* 0x00c80000e218783b */ /* 0x000ea20000004200 */
[----:B-1----:R-:W-:-:S04]  /*a630*/  FFMA.FTZ R2, R105, c[0x0][0x23c], -R6 ;  /* 0x00008f0069027a23 */ /* 0x002fc80000010806 */
[----:B------:R1:W3:Y:S02]  /*a640*/  MUFU.EX2 R163, R2 ;  /* 0x0000000200a37308 */ /* 0x0002e40000000800 */
[C---:B----4-:R-:W-:Y:S08]  /*a650*/  HMMA.16816.F32 R52, R8.reuse, R16, R52 ;  /* 0x000000100834723c */ /* 0x050ff00000001834 */
[----:B------:R-:W-:Y:S01]  /*a660*/  HMMA.16816.F32 R76, R8, R18, R76 ;  /* 0x00000012084c723c */ /* 0x000fe2000000184c */
[----:B------:R-:W4:Y:S01]  /*a670*/  LDSM.16.MT88.4 R16, [R224+0xc800] ;  /* 0x00c80000e010783b */ /* 0x000f220000004200 */
[----:B-1----:R-:W-:-:S06]  /*a680*/  FFMA.FTZ R2, R106, c[0x0][0x23c], -R6 ;  /* 0x00008f006a027a23 */ /* 0x002fcc0000010806 */
[C---:B-----5:R-:W-:Y:S01]  /*a690*/  HMMA.16816.F32 R40, R8.reuse, R12, R32 ;  /* 0x0000000c0828723c */ /* 0x060fe20000001820 */
[----:B------:R-:W-:Y:S01]  /*a6a0*/  LDSM.16.MT88.4 R32, [R135+0xe000] ;  /* 0x00e000008720783b */ /* 0x000fe20000004200 */
[----:B------:R1:W-:Y:S06]  /*a6b0*/  MUFU.EX2 R161, R2 ;  /* 0x0000000200a17308 */ /* 0x0003ec0000000800 */
[C---:B------:R-:W-:Y:S01]  /*a6c0*/  HMMA.16816.F32 R20, R8.reuse, R14, R20 ;  /* 0x0000000e0814723c */ /* 0x040fe20000001814 */
[----:B------:R-:W5:Y:S07]  /*a6d0*/  LDSM.16.MT88.4 R12, [R225+0xc800] ;  /* 0x00c80000e10c783b */ /* 0x000f6e0000004200 */
[----:B------:R-:W-:Y:S01]  /*a6e0*/  HMMA.16816.F32 R44, R8, R28, R44 ;  /* 0x0000001c082c723c */ /* 0x000fe2000000182c */
[----:B-1----:R-:W-:-:S04]  /*a6f0*/  FFMA.FTZ R2, R107, c[0x0][0x23c], -R6 ;  /* 0x00008f006b027a23 */ /* 0x002fc80000010806 */
[----:B------:R1:W1:Y:S03]  /*a700*/  MUFU.EX2 R159, R2 ;  /* 0x00000002009f7308 */ /* 0x0002660000000800 */
[----:B------:R-:W-:Y:S01]  /*a710*/  HMMA.16816.F32 R64, R8, R30, R64 ;  /* 0x0000001e0840723c */ /* 0x000fe20000001840 */
[----:B------:R-:W2:Y:S06]  /*a720*/  LDSM.16.MT88.4 R28, [R135+0xc800] ;  /* 0x00c80000871c783b */ /* 0x000eac0000004200 */
[----:B---3--:R-:W-:Y:S01]  /*a730*/  F2FP.PACK_AB R9, R163, R162 ;  /* 0x000000a2a309723e */ /* 0x008fe200000000ff */
[----:B-1----:R-:W-:Y:S01]  /*a740*/  FFMA.FTZ R2, R108, c[0x0][0x23c], -R7 ;  /* 0x00008f006c027a23 */ /* 0x002fe20000010807 */
[----:B------:R-:W-:-:S03]  /*a750*/  F2FP.PACK_AB R11, R159, R161 ;  /* 0x000000a19f0b723e */ /* 0x000fc600000000ff */
[----:B------:R1:W-:Y:S02]  /*a760*/  MUFU.EX2 R156, R2 ;  /* 0x00000002009c7308 */ /* 0x0003e40000000800 */
[----:B-1----:R-:W-:-:S06]  /*a770*/  FFMA.FTZ R2, R110, c[0x0][0x23c], -R7 ;  /* 0x00008f006e027a23 */ /* 0x002fcc0000010807 */
[----:B------:R1:W3:Y:S02]  /*a780*/  MUFU.EX2 R38, R2 ;  /* 0x0000000200267308 */ /* 0x0002e40000000800 */
[----:B-1----:R-:W-:Y:S01]  /*a790*/  FFMA.FTZ R2, R109, c[0x0][0x23c], -R7 ;  /* 0x00008f006d027a23 */ /* 0x002fe20000010807 */
[----:B---3--:R-:W-:-:S05]  /*a7a0*/  F2FP.PACK_AB R8, R38, R156 ;  /* 0x0000009c2608723e */ /* 0x008fca00000000ff */
[----:B------:R1:W-:Y:S02]  /*a7b0*/  MUFU.EX2 R155, R2 ;  /* 0x00000002009b7308 */ /* 0x0003e40000000800 */
[----:B-1----:R-:W-:-:S06]  /*a7c0*/  FFMA.FTZ R2, R111, c[0x0][0x23c], -R7 ;  /* 0x00008f006f027a23 */ /* 0x002fcc0000010807 */
[----:B------:R1:W3:Y:S02]  /*a7d0*/  MUFU.EX2 R37, R2 ;  /* 0x0000000200257308 */ /* 0x0002e40000000800 */
[----:B-1----:R-:W-:Y:S01]  /*a7e0*/  FFMA.FTZ R2, R112, c[0x0][0x23c], -R6 ;  /* 0x00008f0070027a23 */ /* 0x002fe20000010806 */
[----:B---3--:R-:W-:-:S05]  /*a7f0*/  F2FP.PACK_AB R10, R37, R155 ;  /* 0x0000009b250a723e */ /* 0x008fca00000000ff */
[----:B------:R1:W-:Y:S02]  /*a800*/  MUFU.EX2 R153, R2 ;  /* 0x0000000200997308 */ /* 0x0003e40000000800 */
[C---:B--2---:R-:W-:Y:S08]  /*a810*/  HMMA.16816.F32 R48, R8.reuse, R24, R48 ;  /* 0x000000180830723c */ /* 0x044ff00000001830 */
        /* <DEDUP_REMOVED lines=9> */
[----:B------:R1:W-:Y:S07]  /*a8b0*/  MUFU.EX2 R151, R2 ;  /* 0x0000000200977308 */ /* 0x0003ee0000000800 */
        /* <DEDUP_REMOVED lines=55> */
[----:B-1----:R-:W-:-:S04]  /*ac30*/  FFMA.FTZ R2, R129, c[0x0][0x23c], -R6 ;  /* 0x00008f0081027a23 */ /* 0x002fc80000010806 */
[----:B------:R1:W2:Y:S03]  /*ac40*/  MUFU.EX2 R138, R2 ;  /* 0x00000002008a7308 */ /* 0x0002a60000000800 */
[C---:B----4-:R-:W-:Y:S08]  /*ac50*/  HMMA.16816.F32 R52, R8.reuse, R16, R52 ;  /* 0x000000100834723c */ /* 0x050ff00000001834 */
[----:B------:R-:W-:Y:S01]  /*ac60*/  HMMA.16816.F32 R76, R8, R18, R76 ;  /* 0x00000012084c723c */ /* 0x000fe2000000184c */
[----:B------:R-:W3:Y:S01]  /*ac70*/  LDSM.16.MT88.4 R16, [R224+0xe000] ;  /* 0x00e00000e010783b */ /* 0x000ee20000004200 */
[----:B-1----:R-:W-:-:S06]  /*ac80*/  FFMA.FTZ R2, R130, c[0x0][0x23c], -R6 ;  /* 0x00008f0082027a23 */ /* 0x002fcc0000010806 */
[C---:B-----5:R-:W-:Y:S01]  /*ac90*/  HMMA.16816.F32 R24, R8.reuse, R12, R40 ;  /* 0x0000000c0818723c */ /* 0x060fe20000001828 */
[----:B------:R-:W-:Y:S01]  /*aca0*/  LDSM.16.MT88.4 R40, [R226+0xe800] ;  /* 0x00e80000e228783b */ /* 0x000fe20000004200 */
[----:B------:R1:W-:Y:S06]  /*acb0*/  MUFU.EX2 R137, R2 ;  /* 0x0000000200897308 */ /* 0x0003ec0000000800 */
[C---:B------:R-:W-:Y:S01]  /*acc0*/  HMMA.16816.F32 R20, R8.reuse, R14, R20 ;  /* 0x0000000e0814723c */ /* 0x040fe20000001814 */
[----:B------:R-:W4:Y:S07]  /*acd0*/  LDSM.16.MT88.4 R12, [R225+0xe000] ;  /* 0x00e00000e10c783b */ /* 0x000f2e0000004200 */
[----:B------:R-:W-:Y:S01]  /*ace0*/  HMMA.16816.F32 R44, R8, R28, R44 ;  /* 0x0000001c082c723c */ /* 0x000fe2000000182c */
[----:B-1----:R-:W-:-:S04]  /*acf0*/  FFMA.FTZ R2, R131, c[0x0][0x23c], -R6 ;  /* 0x00008f0083027a23 */ /* 0x002fc80000010806 */
[----:B------:R1:W5:Y:S03]  /*ad00*/  MUFU.EX2 R136, R2 ;  /* 0x0000000200887308 */ /* 0x0003660000000800 */
[----:B------:R-:W-:Y:S01]  /*ad10*/  HMMA.16816.F32 R64, R8, R30, R64 ;  /* 0x0000001e0840723c */ /* 0x000fe20000001840 */
[----:B------:R-:W3:Y:S06]  /*ad20*/  LDSM.16.MT88.4 R28, [R226+0xe000] ;  /* 0x00e00000e21c783b */ /* 0x000eec0000004200 */
[----:B--2---:R-:W-:Y:S01]  /*ad30*/  F2FP.PACK_AB R9, R138, R133 ;  /* 0x000000858a09723e */ /* 0x004fe200000000ff */
[----:B-1----:R-:W-:Y:S01]  /*ad40*/  FFMA.FTZ R2, R132, c[0x0][0x23c], -R7 ;  /* 0x00008f0084027a23 */ /* 0x002fe20000010807 */
[----:B-----5:R-:W-:-:S03]  /*ad50*/  F2FP.PACK_AB R11, R136, R137 ;  /* 0x00000089880b723e */ /* 0x020fc600000000ff */
[----:B------:R1:W-:Y:S02]  /*ad60*/  MUFU.EX2 R132, R2 ;  /* 0x0000000200847308 */ /* 0x0003e40000000800 */
[----:B-1----:R-:W-:Y:S02]  /*ad70*/  FFMA.FTZ R2, R157, c[0x0][0x23c], -R7 ;  /* 0x00008f009d027a23 */ /* 0x002fe40000010807 */
[----:B------:R-:W-:-:S04]  /*ad80*/  IMAD.MOV.U32 R157, RZ, RZ, R74 ;  /* 0x000000ffff9d7224 */ /* 0x000fc800078e004a */
[----:B------:R1:W2:Y:S02]  /*ad90*/  MUFU.EX2 R131, R2 ;  /* 0x0000000200837308 */ /* 0x0002a40000000800 */
[----:B-1----:R-:W-:Y:S01]  /*ada0*/  FFMA.FTZ R2, R158, c[0x0][0x23c], -R7 ;  /* 0x00008f009e027a23 */ /* 0x002fe20000010807 */
[----:B--2---:R-:W-:Y:S01]  /*adb0*/  F2FP.PACK_AB R8, R131, R132 ;  /* 0x000000848308723e */ /* 0x004fe200000000ff */
[----:B------:R-:W-:-:S04]  /*adc0*/  IMAD.MOV.U32 R158, RZ, RZ, R72 ;  /* 0x000000ffff9e7224 */ /* 0x000fc800078e0048 */
        /* <DEDUP_REMOVED lines=8> */
[C---:B------:R-:W-:Y:S08]  /*ae50*/  HMMA.16816.F32 R44, R8.reuse, R32, R44 ;  /* 0x00000020082c723c */ /* 0x040ff0000000182c */
[----:B------:R-:W-:Y:S01]  /*ae60*/  HMMA.16816.F32 R64, R8, R34, R64 ;  /* 0x000000220840723c */ /* 0x000fe20000001840 */
[----:B------:R-:W2:Y:S01]  /*ae70*/  LDSM.16.MT88.4 R32, [R135+0xe800] ;  /* 0x00e800008720783b */ /* 0x000ea20000004200 */
[----:B-1----:R-:W-:-:S02]  /*ae80*/  FFMA.FTZ R2, R168, c[0x0][0x23c], -R6 ;  /* 0x00008f00a8027a23 */ /* 0x002fc40000010806 */
[----:B------:R-:W-:Y:S02]  /*ae90*/  IMAD.MOV.U32 R168, RZ, RZ, R81 ;  /* 0x000000ffffa87224 */ /* 0x000fe400078e0051 */
[----:B------:R1:W5:Y:S01]  /*aea0*/  MUFU.EX2 R128, R2 ;  /* 0x0000000200807308 */ /* 0x0003620000000800 */
[----:B------:R-:W-:Y:S01]  /*aeb0*/  IMAD.MOV.U32 R81, RZ, RZ, R56 ;  /* 0x000000ffff517224 */ /* 0x000fe200078e0038 */
[C---:B---3--:R-:W-:Y:S08]  /*aec0*/  HMMA.16816.F32 R76, R8.reuse, R18, R76 ;  /* 0x00000012084c723c */ /* 0x048ff0000000184c */
[----:B----4-:R-:W-:Y:S01]  /*aed0*/  HMMA.16816.F32 R24, R8, R12, R24 ;  /* 0x0000000c0818723c */ /* 0x010fe20000001818 */
[----:B-1----:R-:W-:-:S02]  /*aee0*/  FFMA.FTZ R2, R169, c[0x0][0x23c], -R6 ;  /* 0x00008f00a9027a23 */ /* 0x002fc40000010806 */
[----:B------:R-:W-:-:S05]  /*aef0*/  IMAD.MOV.U32 R169, RZ, RZ, R80 ;  /* 0x000000ffffa97224 */ /* 0x000fca00078e0050 */
[----:B------:R-:W-:Y:S01]  /*af00*/  HMMA.16816.F32 R20, R8, R14, R20 ;  /* 0x0000000e0814723c */ /* 0x000fe20000001814 */
[----:B------:R1:W-:Y:S01]  /*af10*/  MUFU.EX2 R127, R2 ;  /* 0x00000002007f7308 */ /* 0x0003e20000000800 */
[----:B------:R-:W-:Y:S01]  /*af20*/  IMAD.MOV.U32 R80, RZ, RZ, R88 ;  /* 0x000000ffff507224 */ /* 0x000fe200078e0058 */
[----:B------:R-:W-:Y:S01]  /*af30*/  LDSM.16.MT88.4 R12, [R225+0xe800] ;  /* 0x00e80000e10c783b */ /* 0x000fe20000004200 */
[----:B------:R-:W-:-:S04]  /*af40*/  IMAD.MOV.U32 R88, RZ, RZ, R57 ;  /* 0x000000ffff587224 */ /* 0x000fc800078e0039 */
[C---:B------:R-:W-:Y:S08]  /*af50*/  HMMA.16816.F32 R48, R8.reuse, R28, R48 ;  /* 0x0000001c0830723c */ /* 0x040ff00000001830 */
[----:B------:R-:W-:Y:S01]  /*af60*/  HMMA.16816.F32 R68, R8, R30, R68 ;  /* 0x0000001e0844723c */ /* 0x000fe20000001844 */
[----:B-1----:R-:W-:Y:S02]  /*af70*/  FFMA.FTZ R2, R170, c[0x0][0x23c], -R6 ;  /* 0x00008f00aa027a23 */ /* 0x002fe40000010806 */
[----:B------:R-:W-:-:S02]  /*af80*/  IMAD.MOV.U32 R170, RZ, RZ, R58 ;  /* 0x000000ffffaa7224 */ /* 0x000fc400078e003a */
[----:B------:R1:W3:Y:S03]  /*af90*/  MUFU.EX2 R126, R2 ;  /* 0x00000002007e7308 */ /* 0x0002e60000000800 */
[----:B------:R-:W-:Y:S01]  /*afa0*/  HMMA.16816.F32 R56, R8, R16, R52 ;  /* 0x000000100838723c */ /* 0x000fe20000001834 */
[----:B------:R-:W4:Y:S06]  /*afb0*/  LDSM.16.MT88.4 R16, [R224+0xe800] ;  /* 0x00e80000e010783b */ /* 0x000f2c0000004200 */
[----:B-----5:R-:W-:Y:S01]  /*afc0*/  F2FP.PACK_AB R9, R128, R125 ;  /* 0x0000007d8009723e */ /* 0x020fe200000000ff */
[----:B-1----:R-:W-:Y:S01]  /*afd0*/  FFMA.FTZ R2, R175, c[0x0][0x23c], -R7 ;  /* 0x00008f00af027a23 */ /* 0x002fe20000010807 */
[----:B---3--:R-:W-:Y:S01]  /*afe0*/  F2FP.PACK_AB R11, R126, R127 ;  /* 0x0000007f7e0b723e */ /* 0x008fe200000000ff */
[----:B------:R-:W-:-:S02]  /*aff0*/  IMAD.MOV.U32 R175, RZ, RZ, R98 ;  /* 0x000000ffffaf7224 */ /* 0x000fc400078e0062 */
[----:B------:R1:W-:Y:S02]  /*b000*/  MUFU.EX2 R124, R2 ;  /* 0x00000002007c7308 */ /* 0x0003e40000000800 */
[----:B-1----:R-:W-:Y:S02]  /*b010*/  FFMA.FTZ R2, R182, c[0x0][0x23c], -R7 ;  /* 0x00008f00b6027a23 */ /* 0x002fe40000010807 */
[----:B------:R-:W-:-:S04]  /*b020*/  IMAD.MOV.U32 R182, RZ, RZ, R93 ;  /* 0x000000ffffb67224 */ /* 0x000fc800078e005d */
[----:B------:R1:W3:Y:S02]  /*b030*/  MUFU.EX2 R123, R2 ;  /* 0x00000002007b7308 */ /* 0x0002e40000000800 */
[----:B-1----:R-:W-:Y:S01]  /*b040*/  FFMA.FTZ R2, R179, c[0x0][0x23c], -R7 ;  /* 0x00008f00b3027a23 */ /* 0x002fe20000010807 */
[----:B---3--:R-:W-:Y:S01]  /*b050*/  F2FP.PACK_AB R8, R123, R124 ;  /* 0x0000007c7b08723e */ /* 0x008fe200000000ff */
[----:B------:R-:W-:-:S04]  /*b060*/  IMAD.MOV.U32 R179, RZ, RZ, R91 ;  /* 0x000000ffffb37224 */ /* 0x000fc800078e005b */
[----:B------:R1:W-:Y:S02]  /*b070*/  MUFU.EX2 R122, R2 ;  /* 0x00000002007a7308 */ /* 0x0003e40000000800 */
[----:B-1----:R-:W-:Y:S02]  /*b080*/  FFMA.FTZ R2, R181, c[0x0][0x23c], -R7 ;  /* 0x00008f00b5027a23 */ /* 0x002fe40000010807 */
[----:B------:R-:W-:-:S04]  /*b090*/  IMAD.MOV.U32 R181, RZ, RZ, R179 ;  /* 0x000000ffffb57224 */ /* 0x000fc800078e00b3 */
[----:B------:R1:W3:Y:S01]  /*b0a0*/  MUFU.EX2 R121, R2 ;  /* 0x0000000200797308 */ /* 0x0002e20000000800 */
[----:B------:R-:W-:Y:S02]  /*b0b0*/  IMAD.MOV.U32 R179, RZ, RZ, R182 ;  /* 0x000000ffffb37224 */ /* 0x000fe400078e00b6 */
[----:B------:R-:W-:Y:S02]  /*b0c0*/  IMAD.MOV.U32 R182, RZ, RZ, R175 ;  /* 0x000000ffffb67224 */ /* 0x000fe400078e00af */
[----:B-1----:R-:W-:Y:S01]  /*b0d0*/  FFMA.FTZ R2, R183, c[0x0][0x23c], -R6 ;  /* 0x00008f00b7027a23 */ /* 0x002fe20000010806 */
[----:B---3--:R-:W-:-:S03]  /*b0e0*/  F2FP.PACK_AB R10, R121, R122 ;  /* 0x0000007a790a723e */ /* 0x008fc600000000ff */
[----:B------:R1:W-:Y:S04]  /*b0f0*/  MUFU.EX2 R117, R2 ;  /* 0x0000000200757308 */ /* 0x0003e80000000800 */
[C---:B--2---:R-:W-:Y:S08]  /*b100*/  HMMA.16816.F32 R28, R8.reuse, R32, R44 ;  /* 0x00000020081c723c */ /* 0x044ff0000000182c */
[----:B------:R-:W-:Y:S01]  /*b110*/  HMMA.16816.F32 R44, R8, R40, R48 ;  /* 0x00000028082c723c */ /* 0x000fe20000001830 */
[----:B-1----:R-:W-:-:S02]  /*b120*/  FFMA.FTZ R2, R184, c[0x0][0x23c], -R6 ;  /* 0x00008f00b8027a23 */ /* 0x002fc40000010806 */
[----:B------:R-:W-:Y:S02]  /*b130*/  IMAD.MOV.U32 R184, RZ, RZ, R182 ;  /* 0x000000ffffb87224 */ /* 0x000fe400078e00b6 */
[----:B------:R1:W2:Y:S03]  /*b140*/  MUFU.EX2 R119, R2 ;  /* 0x0000000200777308 */ /* 0x0002a60000000800 */
[C---:B------:R-:W-:Y:S01]  /*b150*/  HMMA.16816.F32 R52, R8.reuse, R34, R64 ;  /* 0x000000220834723c */ /* 0x040fe20000001840 */
[----:B------:R-:W-:Y:S07]  /*b160*/  LDSM.16.MT88.4 R32, [R135+0xf000] ;  /* 0x00f000008720783b */ /* 0x000fee0000004200 */
[----:B------:R-:W-:Y:S01]  /*b170*/  HMMA.16816.F32 R48, R8, R42, R68 ;  /* 0x0000002a0830723c */ /* 0x000fe20000001844 */
[----:B------:R-:W3:Y:S01]  /*b180*/  LDSM.16.MT88.4 R40, [R226+0xf000] ;  /* 0x00f00000e228783b */ /* 0x000ee20000004200 */
[----:B-1----:R-:W-:-:S06]  /*b190*/  FFMA.FTZ R2, R185, c[0x0][0x23c], -R6 ;  /* 0x00008f00b9027a23 */ /* 0x002fcc0000010806 */
[C---:B----4-:R-:W-:Y:S01]  /*b1a0*/  HMMA.16816.F32 R64, R8.reuse, R16, R56 ;  /* 0x000000100840723c */ /* 0x050fe20000001838 */
[----:B------:R-:W-:Y:S01]  /*b1b0*/  IMAD.MOV.U32 R185, RZ, RZ, R179 ;  /* 0x000000ffffb97224 */ /* 0x000fe200078e00b3 */
[----:B------:R1:W-:Y:S06]  /*b1c0*/  MUFU.EX2 R120, R2 ;  /* 0x0000000200787308 */ /* 0x0003ec0000000800 */
[C---:B------:R-:W-:Y:S01]  /*b1d0*/  HMMA.16816.F32 R56, R8.reuse, R12, R24 ;  /* 0x0000000c0838723c */ /* 0x040fe20000001818 */
[----:B------:R-:W-:Y:S07]  /*b1e0*/  LDSM.16.MT88.4 R24, [R135+0xf800] ;  /* 0x00f800008718783b */ /* 0x000fee0000004200 */
[----:B------:R-:W-:Y:S01]  /*b1f0*/  HMMA.16816.F32 R20, R8, R14, R20 ;  /* 0x0000000e0814723c */ /* 0x000fe20000001814 */
[----:B------:R-:W4:Y:S01]  /*b200*/  LDSM.16.MT88.4 R12, [R225+0xf000] ;  /* 0x00f00000e10c783b */ /* 0x000f220000004200 */
[----:B-1----:R-:W-:-:S02]  /*b210*/  FFMA.FTZ R2, R186, c[0x0][0x23c], -R6 ;  /* 0x00008f00ba027a23 */ /* 0x002fc40000010806 */
[----:B------:R-:W-:Y:S02]  /*b220*/  IMAD.MOV.U32 R186, RZ, RZ, R85 ;  /* 0x000000ffffba7224 */ /* 0x000fe400078e0055 */
[----:B------:R1:W5:Y:S02]  /*b230*/  MUFU.EX2 R118, R2 ;  /* 0x0000000200767308 */ /* 0x0003640000000800 */
[----:B------:R-:W-:Y:S01]  /*b240*/  HMMA.16816.F32 R76, R8, R18, R76 ;  /* 0x00000012084c723c */ /* 0x000fe2000000184c */
[----:B------:R-:W3:Y:S06]  /*b250*/  LDSM.16.MT88.4 R16, [R224+0xf000] ;  /* 0x00f00000e010783b */ /* 0x000eec0000004200 */
[----:B--2---:R-:W-:Y:S01]  /*b260*/  F2FP.PACK_AB R9, R119, R117 ;  /* 0x000000757709723e */ /* 0x004fe200000000ff */
[----:B-1----:R-:W-:Y:S01]  /*b270*/  FFMA.FTZ R2, R196, c[0x0][0x23c], -R7 ;  /* 0x00008f00c4027a23 */ /* 0x002fe20000010807 */
[----:B-----5:R-:W-:-:S03]  /*b280*/  F2FP.PACK_AB R11, R118, R120 ;  /* 0x00000078760b723e */ /* 0x020fc600000000ff */
        /* <DEDUP_REMOVED lines=11> */
[C---:B---3--:R-:W-:Y:S08]  /*b340*/  HMMA.16816.F32 R44, R8.reuse, R40, R44 ;  /* 0x00000028082c723c */ /* 0x048ff0000000182c */
[----:B------:R-:W-:Y:S01]  /*b350*/  HMMA.16816.F32 R48, R8, R42, R48 ;  /* 0x0000002a0830723c */ /* 0x000fe20000001830 */
[----:B------:R-:W2:Y:S01]  /*b360*/  LDSM.16.MT88.4 R40, [R226+0xf800] ;  /* 0x00f80000e228783b */ /* 0x000ea20000004200 */
[----:B-1----:R-:W-:-:S04]  /*b370*/  FFMA.FTZ R2, R205, c[0x0][0x23c], -R6 ;  /* 0x00008f00cd027a23 */ /* 0x002fc80000010806 */
[----:B------:R1:W3:Y:S02]  /*b380*/  MUFU.EX2 R112, R2 ;  /* 0x0000000200707308 */ /* 0x0002e40000000800 */
[C---:B------:R-:W-:Y:S08]  /*b390*/  HMMA.16816.F32 R28, R8.reuse, R32, R28 ;  /* 0x00000020081c723c */ /* 0x040ff0000000181c */
[----:B------:R-:W-:Y:S01]  /*b3a0*/  HMMA.16816.F32 R32, R8, R34, R52 ;  /* 0x000000220820723c */ /* 0x000fe20000001834 */
[----:B-1----:R-:W-:-:S07]  /*b3b0*/  FFMA.FTZ R2, R202, c[0x0][0x23c], -R6 ;  /* 0x00008f00ca027a23 */ /* 0x002fce0000010806 */
[C---:B----4-:R-:W-:Y:S01]  /*b3c0*/  HMMA.16816.F32 R72, R8.reuse, R12, R56 ;  /* 0x0000000c0848723c */ /* 0x050fe20000001838 */
[----:B------:R-:W1:Y:S01]  /*b3d0*/  LDSM.16.MT88.4 R56, [R224+0xf800] ;  /* 0x00f80000e038783b */ /* 0x000e620000004200 */
[----:B------:R4:W-:Y:S06]  /*b3e0*/  MUFU.EX2 R111, R2 ;  /* 0x00000002006f7308 */ /* 0x0009ec0000000800 */
[C---:B------:R-:W-:Y:S01]  /*b3f0*/  HMMA.16816.F32 R52, R8.reuse, R14, R20 ;  /* 0x0000000e0834723c */ /* 0x040fe20000001814 */
[----:B------:R-:W5:Y:S04]  /*b400*/  LDSM.16.MT88.4 R12, [R225+0xf800] ;  /* 0x00f80000e10c783b */ /* 0x000f680000004200 */
[----:B------:R-:W-:Y:S03]  /*b410*/  LDSM.16.MT88.4 R20, [R226+0x10000] ;  /* 0x01000000e214783b */ /* 0x000fe60000004200 */
[----:B------:R-:W-:Y:S01]  /*b420*/  HMMA.16816.F32 R64, R8, R16, R64 ;  /* 0x000000100840723c */ /* 0x000fe20000001840 */
[----:B----4-:R-:W-:-:S04]  /*b430*/  FFMA.FTZ R2, R204, c[0x0][0x23c], -R6 ;  /* 0x00008f00cc027a23 */ /* 0x010fc80000010806 */
[----:B------:R4:W2:Y:S03]  /*b440*/  MUFU.EX2 R110, R2 ;  /* 0x00000002006e7308 */ /* 0x0008a60000000800 */
[----:B------:R-:W-:Y:S01]  /*b450*/  HMMA.16816.F32 R76, R8, R18, R76 ;  /* 0x00000012084c723c */ /* 0x000fe2000000184c */
[----:B------:R-:W1:Y:S06]  /*b460*/  LDSM.16.MT88.4 R16, [R135+0x10000] ;  /* 0x010000008710783b */ /* 0x000e6c0000004200 */
[----:B---3--:R-:W-:Y:S01]  /*b470*/  F2FP.PACK_AB R9, R112, R109 ;  /* 0x0000006d7009723e */ /* 0x008fe200000000ff */
[----:B----4-:R-:W-:Y:S01]  /*b480*/  FFMA.FTZ R2, R245, c[0x0][0x23c], -R7 ;  /* 0x00008f00f5027a23 */ /* 0x010fe20000010807 */
[----:B--2---:R-:W-:-:S03]  /*b490*/  F2FP.PACK_AB R11, R110, R111 ;  /* 0x0000006f6e0b723e */ /* 0x004fc600000000ff */
[----:B------:R2:W-:Y:S02]  /*b4a0*/  MUFU.EX2 R108, R2 ;  /* 0x00000002006c7308 */ /* 0x0005e40000000800 */
[----:B--2---:R-:W-:-:S06]  /*b4b0*/  FFMA.FTZ R2, R247, c[0x0][0x23c], -R7 ;  /* 0x00008f00f7027a23 */ /* 0x004fcc0000010807 */
[----:B------:R2:W3:Y:S02]  /*b4c0*/  MUFU.EX2 R107, R2 ;  /* 0x00000002006b7308 */ /* 0x0004e40000000800 */
[----:B--2---:R-:W-:Y:S01]  /*b4d0*/  FFMA.FTZ R2, R223, c[0x0][0x23c], -R7 ;  /* 0x00008f00df027a23 */ /* 0x004fe20000010807 */
[----:B---3--:R-:W-:-:S05]  /*b4e0*/  F2FP.PACK_AB R8, R107, R108 ;  /* 0x0000006c6b08723e */ /* 0x008fca00000000ff */
[----:B------:R2:W-:Y:S02]  /*b4f0*/  MUFU.EX2 R106, R2 ;  /* 0x00000002006a7308 */ /* 0x0005e40000000800 */
[----:B--2---:R-:W-:-:S06]  /*b500*/  FFMA.FTZ R2, R244, c[0x0][0x23c], -R7 ;  /* 0x00008f00f4027a23 */ /* 0x004fcc0000010807 */
[----:B------:R2:W3:Y:S02]  /*b510*/  MUFU.EX2 R105, R2 ;  /* 0x0000000200697308 */ /* 0x0004e40000000800 */
[----:B--2---:R-:W-:Y:S01]  /*b520*/  FFMA.FTZ R2, R243, c[0x0][0x23c], -R6 ;  /* 0x00008f00f3027a23 */ /* 0x004fe20000010806 */
[----:B---3--:R-:W-:-:S05]  /*b530*/  F2FP.PACK_AB R10, R105, R106 ;  /* 0x0000006a690a723e */ /* 0x008fca00000000ff */
[----:B------:R2:W-:Y:S02]  /*b540*/  MUFU.EX2 R103, R2 ;  /* 0x0000000200677308 */ /* 0x0005e40000000800 */
[C---:B------:R-:W-:Y:S08]  /*b550*/  HMMA.16816.F32 R68, R8.reuse, R24, R28 ;  /* 0x000000180844723c */ /* 0x040ff0000000181c */
[----:B------:R-:W-:Y:S01]  /*b560*/  HMMA.16816.F32 R28, R8, R26, R32 ;  /* 0x0000001a081c723c */ /* 0x000fe20000001820 */
[----:B------:R-:W3:Y:S01]  /*b570*/  LDSM.16.MT88.4 R32, [R224+0x10000] ;  /* 0x01000000e020783b */ /* 0x000ee20000004200 */
[----:B--2---:R-:W-:-:S04]  /*b580*/  FFMA.FTZ R2, R249, c[0x0][0x23c], -R6 ;  /* 0x00008f00f9027a23 */ /* 0x004fc80000010806 */
[----:B------:R2:W4:Y:S02]  /*b590*/  MUFU.EX2 R104, R2 ;  /* 0x0000000200687308 */ /* 0x0005240000000800 */
[C---:B------:R-:W-:Y:S08]  /*b5a0*/  HMMA.16816.F32 R24, R8.reuse, R40, R44 ;  /* 0x000000280818723c */ /* 0x040ff0000000182c */
[----:B------:R-:W-:Y:S01]  /*b5b0*/  HMMA.16816.F32 R40, R8, R42, R48 ;  /* 0x0000002a0828723c */ /* 0x000fe20000001830 */
[----:B--2---:R-:W-:-:S07]  /*b5c0*/  FFMA.FTZ R2, R246, c[0x0][0x23c], -R6 ;  /* 0x00008f00f6027a23 */ /* 0x004fce0000010806 */
[C---:B-1----:R-:W-:Y:S01]  /*b5d0*/  HMMA.16816.F32 R44, R8.reuse, R56, R64 ;  /* 0x00000038082c723c */ /* 0x042fe20000001840 */
[----:B------:R1:W-:Y:S07]  /*b5e0*/  MUFU.EX2 R102, R2 ;  /* 0x0000000200667308 */ /* 0x0003ee0000000800 */
[C---:B------:R-:W-:Y:S08]  /*b5f0*/  HMMA.16816.F32 R48, R8.reuse, R58, R76 ;  /* 0x0000003a0830723c */ /* 0x040ff0000000184c */
[----:B-----5:R-:W-:Y:S01]  /*b600*/  HMMA.16816.F32 R56, R8, R12, R72 ;  /* 0x0000000c0838723c */ /* 0x020fe20000001848 */
[----:B-1----:R-:W-:-:S04]  /*b610*/  FFMA.FTZ R2, R248, c[0x0][0x23c], -R6 ;  /* 0x00008f00f8027a23 */ /* 0x002fc80000010806 */
[----:B------:R1:W2:Y:S02]  /*b620*/  MUFU.EX2 R101, R2 ;  /* 0x0000000200657308 */ /* 0x0002a40000000800 */
[----:B------:R-:W-:Y:S01]  /*b630*/  FADD.FTZ R12, R212, R208 ;  /* 0x000000d0d40c7221 */ /* 0x000fe20000010000 */
[----:B------:R-:W-:Y:S07]  /*b640*/  HMMA.16816.F32 R52, R8, R14, R52 ;  /* 0x0000000e0834723c */ /* 0x000fee0000001834 */
[----:B----4-:R-:W-:Y:S01]  /*b650*/  F2FP.PACK_AB R9, R104, R103 ;  /* 0x000000676809723e */ /* 0x010fe200000000ff */
[----:B-1----:R-:W-:Y:S01]  /*b660*/  FFMA.FTZ R2, R100, c[0x0][0x23c], -R7 ;  /* 0x00008f0064027a23 */ /* 0x002fe20000010807 */
[----:B--2---:R-:W-:-:S03]  /*b670*/  F2FP.PACK_AB R11, R101, R102 ;  /* 0x00000066650b723e */ /* 0x004fc600000000ff */
[----:B------:R1:W-:Y:S02]  /*b680*/  MUFU.EX2 R100, R2 ;  /* 0x0000000200647308 */ /* 0x0003e40000000800 */
[----:B-1----:R-:W-:Y:S02]  /*b690*/  FFMA.FTZ R2, R170, c[0x0][0x23c], -R7 ;  /* 0x00008f00aa027a23 */ /* 0x002fe40000010807 */
[----:B------:R-:W-:-:S04]  /*b6a0*/  IMAD.MOV.U32 R170, RZ, RZ, R99 ;  /* 0x000000ffffaa7224 */ /* 0x000fc800078e0063 */
[----:B------:R1:W2:Y:S01]  /*b6b0*/  MUFU.EX2 R99, R2 ;  /* 0x0000000200637308 */ /* 0x0002a20000000800 */
[----:B------:R-:W-:Y:S02]  /*b6c0*/  IMAD.MOV.U32 R175, RZ, RZ, R170 ;  /* 0x000000ffffaf7224 */ /* 0x000fe400078e00aa */
[----:B------:R-:W-:Y:S02]  /*b6d0*/  IMAD.MOV.U32 R170, RZ, RZ, R169 ;  /* 0x000000ffffaa7224 */ /* 0x000fe400078e00a9 */
[----:B------:R-:W-:Y:S02]  /*b6e0*/  IMAD.MOV.U32 R169, RZ, RZ, R168 ;  /* 0x000000ffffa97224 */ /* 0x000fe400078e00a8 */
[----:B------:R-:W-:Y:S02]  /*b6f0*/  IMAD.MOV.U32 R168, RZ, RZ, R164 ;  /* 0x000000ffffa87224 */ /* 0x000fe400078e00a4 */
[----:B------:R-:W-:Y:S02]  /*b700*/  IMAD.MOV.U32 R164, RZ, RZ, R160 ;  /* 0x000000ffffa47224 */ /* 0x000fe400078e00a0 */
[----:B------:R-:W-:-:S02]  /*b710*/  IMAD.MOV.U32 R160, RZ, RZ, R80 ;  /* 0x000000ffffa07224 */ /* 0x000fc400078e0050 */
[----:B------:R-:W-:Y:S02]  /*b720*/  IMAD.MOV.U32 R80, RZ, RZ, R81 ;  /* 0x000000ffff507224 */ /* 0x000fe400078e0051 */
[----:B-1----:R-:W-:Y:S01]  /*b730*/  FFMA.FTZ R2, R252, c[0x0][0x23c], -R7 ;  /* 0x00008f00fc027a23 */ /* 0x002fe20000010807 */
[----:B--2---:R-:W-:Y:S01]  /*b740*/  F2FP.PACK_AB R8, R99, R100 ;  /* 0x000000646308723e */ /* 0x004fe200000000ff */
[----:B------:R-:W-:Y:S01]  /*b750*/  IMAD.MOV.U32 R81, RZ, RZ, R88 ;  /* 0x000000ffff517224 */ /* 0x000fe200078e0058 */
[C---:B------:R-:W-:Y:S01]  /*b760*/  LEA R252, P1, R60.reuse, c[0x0][0x168], 0x1 ;  /* 0x00005a003cfc7a11 */ /* 0x040fe200078208ff */
[----:B------:R1:W-:Y:S01]  /*b770*/  MUFU.EX2 R98, R2 ;  /* 0x0000000200627308 */ /* 0x0003e20000000800 */
[----:B------:R-:W-:Y:S02]  /*b780*/  IMAD.MOV.U32 R182, RZ, RZ, R170 ;  /* 0x000000ffffb67224 */ /* 0x000fe400078e00aa */
[----:B------:R-:W-:Y:S01]  /*b790*/  IMAD.MOV.U32 R170, RZ, RZ, R169 ;  /* 0x000000ffffaa7224 */ /* 0x000fe200078e00a9 */
[----:B------:R-:W-:Y:S01]  /*b7a0*/  LEA.HI.X R243, R60, c[0x0][0x16c], R63, 0x1, P1 ;  /* 0x00005b003cf37a11 */ /* 0x000fe200008f0c3f */
[----:B------:R-:W-:-:S02]  /*b7b0*/  IMAD.MOV.U32 R169, RZ, RZ, R164 ;  /* 0x000000ffffa97224 */ /* 0x000fc400078e00a4 */
[----:B------:R-:W-:Y:S01]  /*b7c0*/  IMAD.MOV.U32 R164, RZ, RZ, R86 ;  /* 0x000000ffffa47224 */ /* 0x000fe200078e0056 */
[----:B------:R2:W-:Y:S01]  /*b7d0*/  MUFU.EX2 R88, R5 ;  /* 0x0000000500587308 */ /* 0x0005e20000000800 */
[----:B------:R-:W-:Y:S02]  /*b7e0*/  IMAD.MOV.U32 R179, RZ, RZ, R160 ;  /* 0x000000ffffb37224 */ /* 0x000fe400078e00a0 */
[----:B------:R-:W-:Y:S02]  /*b7f0*/  IMAD.MOV.U32 R160, RZ, RZ, R81 ;  /* 0x000000ffffa07224 */ /* 0x000fe400078e0051 */
[----:B------:R-:W-:Y:S02]  /*b800*/  IMAD.MOV.U32 R244, RZ, RZ, R252 ;  /* 0x000000fffff47224 */ /* 0x000fe400078e00fc */
[----:B-1----:R-:W-:-:S04]  /*b810*/  FFMA.FTZ R2, R250, c[0x0][0x23c], -R7 ;  /* 0x00008f00fa027a23 */ /* 0x002fc80000010807 */
[----:B------:R1:W4:Y:S01]  /*b820*/  MUFU.EX2 R93, R2 ;  /* 0x00000002005d7308 */ /* 0x0003220000000800 */
[----:B--2---:R-:W-:-:S04]  /*b830*/  FADD.FTZ R5, R211, R12 ;  /* 0x0000000cd3057221 */ /* 0x004fc80000010000 */
[----:B------:R-:W-:-:S04]  /*b840*/  FADD.FTZ R5, R214, R5 ;  /* 0x00000005d6057221 */ /* 0x000fc80000010000 */
[----:B------:R-:W-:Y:S02]  /*b850*/  FADD.FTZ R5, R201, R5 ;  /* 0x00000005c9057221 */ /* 0x000fe40000010000 */
[----:B-1----:R-:W-:Y:S01]  /*b860*/  FFMA.FTZ R2, R251, c[0x0][0x23c], -R6 ;  /* 0x00008f00fb027a23 */ /* 0x002fe20000010806 */
[----:B----4-:R-:W-:Y:S01]  /*b870*/  F2FP.PACK_AB R10, R93, R98 ;  /* 0x000000625d0a723e */ /* 0x010fe200000000ff */
[----:B------:R-:W-:Y:S02]  /*b880*/  FADD.FTZ R5, R207, R5 ;  /* 0x00000005cf057221 */ /* 0x000fe40000010000 */
[----:B------:R1:W-:Y:S02]  /*b890*/  MUFU.EX2 R91, R2 ;  /* 0x00000002005b7308 */ /* 0x0003e40000000800 */
[----:B------:R-:W-:Y:S02]  /*b8a0*/  FADD.FTZ R5, R206, R5 ;  /* 0x00000005ce057221 */ /* 0x000fe40000010000 */
[----:B------:R-:W-:Y:S02]  /*b8b0*/  HMMA.16816.F32 R68, R8, R16, R68 ;  /* 0x000000100844723c */ /* 0x000fe40000001844 */
[----:B------:R-:W-:-:S04]  /*b8c0*/  FADD.FTZ R5, R210, R5 ;  /* 0x00000005d2057221 */ /* 0x000fc80000010000 */
[----:B------:R-:W-:Y:S02]  /*b8d0*/  FADD.FTZ R5, R193, R5 ;  /* 0x00000005c1057221 */ /* 0x000fe40000010000 */
[----:B------:R-:W-:Y:S01]  /*b8e0*/  HMMA.16816.F32 R28, R8, R18, R28 ;  /* 0x00000012081c723c */ /* 0x000fe2000000181c */
[----:B------:R-:W2:Y:S01]  /*b8f0*/  LDSM.16.MT88.4 R16, [R225+0x10000] ;  /* 0x01000000e110783b */ /* 0x000ea20000004200 */
[----:B-1----:R-:W-:-:S04]  /*b900*/  FFMA.FTZ R2, R92, c[0x0][0x23c], -R6 ;  /* 0x00008f005c027a23 */ /* 0x002fc80000010806 */
[----:B------:R1:W4:Y:S02]  /*b910*/  MUFU.EX2 R92, R2 ;  /* 0x00000002005c7308 */ /* 0x0003240000000800 */
[C---:B------:R-:W-:Y:S01]  /*b920*/  HMMA.16816.F32 R76, R8.reuse, R20, R24 ;  /* 0x00000014084c723c */ /* 0x040fe20000001818 */
[----:B------:R-:W5:Y:S07]  /*b930*/  LDSM.16.MT88.4 R24, [R135+0x10800] ;  /* 0x010800008718783b */ /* 0x000f6e0000004200 */
[----:B---3--:R-:W-:Y:S01]  /*b940*/  HMMA.16816.F32 R44, R8, R32, R44 ;  /* 0x00000020082c723c */ /* 0x008fe2000000182c */
[----:B-1----:R-:W-:-:S07]  /*b950*/  FFMA.FTZ R2, R82, c[0x0][0x23c], -R6 ;  /* 0x00008f0052027a23 */ /* 0x002fce0000010806 */
[C---:B------:R-:W-:Y:S01]  /*b960*/  HMMA.16816.F32 R64, R8.reuse, R34, R48 ;  /* 0x000000220840723c */ /* 0x040fe20000001830 */
[----:B------:R-:W-:Y:S02]  /*b970*/  IMAD.MOV.U32 R82, RZ, RZ, R83 ;  /* 0x000000ffff527224 */ /* 0x000fe400078e0053 */
[----:B------:R-:W-:Y:S02]  /*b980*/  IMAD.MOV.U32 R83, RZ, RZ, R90 ;  /* 0x000000ffff537224 */ /* 0x000fe400078e005a */
[----:B------:R1:W-:Y:S01]  /*b990*/  MUFU.EX2 R90, R2 ;  /* 0x00000002005a7308 */ /* 0x0003e20000000800 */
[----:B------:R-:W-:Y:S02]  /*b9a0*/  FFMA.FTZ R12, R82, c[0x0][0x23c], -R7 ;  /* 0x00008f00520c7a23 */ /* 0x000fe40000010807 */
[----:B------:R-:W-:Y:S01]  /*b9b0*/  IMAD.MOV.U32 R82, RZ, RZ, R83 ;  /* 0x000000ffff527224 */ /* 0x000fe200078e0053 */
[----:B------:R-:W-:Y:S01]  /*b9c0*/  HMMA.16816.F32 R72, R8, R22, R40 ;  /* 0x000000160848723c */ /* 0x000fe20000001828 */
[----:B------:R-:W-:Y:S01]  /*b9d0*/  IMAD.MOV.U32 R83, RZ, RZ, R87 ;  /* 0x000000ffff537224 */ /* 0x000fe200078e0057 */
[----:B------:R-:W3:Y:S02]  /*b9e0*/  LDSM.16.MT88.4 R20, [R226+0x10800] ;  /* 0x01080000e214783b */ /* 0x000ee40000004200 */
[----:B------:R4:W-:Y:S01]  /*b9f0*/  MUFU.EX2 R87, R12 ;  /* 0x0000000c00577308 */ /* 0x0009e20000000800 */
[----:B------:R-:W-:-:S03]  /*ba00*/  IMAD.MOV.U32 R183, RZ, RZ, R83 ;  /* 0x000000ffffb77224 */ /* 0x000fc600078e0053 */
[----:B--2---:R-:W-:Y:S01]  /*ba10*/  HMMA.16816.F32 R32, R8, R18, R52 ;  /* 0x000000120820723c */ /* 0x004fe20000001834 */
[----:B-1----:R-:W-:-:S04]  /*ba20*/  FFMA.FTZ R2, R89, c[0x0][0x23c], -R6 ;  /* 0x00008f0059027a23 */ /* 0x002fc80000010806 */
[----:B------:R1:W2:Y:S01]  /*ba30*/  MUFU.EX2 R89, R2 ;  /* 0x0000000200597308 */ /* 0x0002a20000000800 */
[----:B----4-:R-:W-:Y:S02]  /*ba40*/  FFMA.FTZ R12, R181, c[0x0][0x23c], -R7 ;  /* 0x00008f00b50c7a23 */ /* 0x010fe40000010807 */
[----:B------:R-:W-:-:S05]  /*ba50*/  IMAD.MOV.U32 R181, RZ, RZ, R175 ;  /* 0x000000ffffb57224 */ /* 0x000fca00078e00af */
[----:B------:R4:W-:Y:S01]  /*ba60*/  MUFU.EX2 R86, R12 ;  /* 0x0000000c00567308 */ /* 0x0009e20000000800 */
[----:B------:R-:W-:Y:S02]  /*ba70*/  IMAD.MOV.U32 R175, RZ, RZ, R80 ;  /* 0x000000ffffaf7224 */ /* 0x000fe400078e0050 */
[----:B-1----:R-:W-:-:S04]  /*ba80*/  FADD.FTZ R2, R219, R216 ;  /* 0x000000d8db027221 */ /* 0x002fc80000010000 */
[----:B------:R-:W-:-:S04]  /*ba90*/  FADD.FTZ R2, R217, R2 ;  /* 0x00000002d9027221 */ /* 0x000fc80000010000 */
[----:B------:R-:W-:Y:S02]  /*baa0*/  FADD.FTZ R2, R221, R2 ;  /* 0x00000002dd027221 */ /* 0x000fe40000010000 */
[----:B----4-:R-:W-:Y:S02]  /*bab0*/  FFMA.FTZ R12, R82, c[0x0][0x23c], -R7 ;  /* 0x00008f00520c7a23 */ /* 0x010fe40000010807 */
[----:B------:R-:W-:Y:S01]  /*bac0*/  FADD.FTZ R2, R215, R2 ;  /* 0x00000002d7027221 */ /* 0x000fe20000010000 */
[----:B------:R-:W-:Y:S01]  /*bad0*/  HMMA.16816.F32 R80, R8, R16, R56 ;  /* 0x000000100850723c */ /* 0x000fe20000001838 */
[----:B------:R-:W1:Y:S01]  /*bae0*/  MUFU.EX2 R85, R12 ;  /* 0x0000000c00557308 */ /* 0x000e620000000800 */
[----:B------:R-:W4:Y:S01]  /*baf0*/  LDSM.16.MT88.4 R16, [R224+0x10800] ;  /* 0x01080000e010783b */ /* 0x000f220000004200 */
[----:B------:R-:W-:-:S04]  /*bb00*/  FADD.FTZ R2, R220, R2 ;  /* 0x00000002dc027221 */ /* 0x000fc80000010000 */
[----:B------:R-:W-:Y:S01]  /*bb10*/  FADD.FTZ R2, R218, R2 ;  /* 0x00000002da027221 */ /* 0x000fe20000010000 */
[----:B------:R-:W-:Y:S02]  /*bb20*/  F2FP.PACK_AB R9, R92, R91 ;  /* 0x0000005b5c09723e */ /* 0x000fe400000000ff */
[----:B--2---:R-:W-:Y:S01]  /*bb30*/  F2FP.PACK_AB R11, R89, R90 ;  /* 0x0000005a590b723e */ /* 0x004fe200000000ff */
[----:B------:R-:W-:Y:S01]  /*bb40*/  FADD.FTZ R2, R222, R2 ;  /* 0x00000002de027221 */ /* 0x000fe20000010000 */
[----:B------:R-:W-:-:S03]  /*bb50*/  F2FP.PACK_AB R8, R87, R88 ;  /* 0x000000585708723e */ /* 0x000fc600000000ff */
[----:B------:R-:W-:Y:S01]  /*bb60*/  FADD.FTZ R2, R203, R2 ;  /* 0x00000002cb027221 */ /* 0x000fe20000010000 */
[----:B-1----:R-:W-:-:S03]  /*bb70*/  F2FP.PACK_AB R10, R85, R86 ;  /* 0x00000056550a723e */ /* 0x002fc600000000ff */
[----:B------:R-:W-:Y:S02]  /*bb80*/  FADD.FTZ R12, R209, R2 ;  /* 0x00000002d10c7221 */ /* 0x000fe40000010000 */
[----:B------:R-:W-:Y:S02]  /*bb90*/  FADD.FTZ R2, R192, R5 ;  /* 0x00000005c0027221 */ /* 0x000fe40000010000 */
[----:B------:R-:W-:Y:S01]  /*bba0*/  FFMA.FTZ R5, R185, c[0x0][0x23c], -R6 ;  /* 0x00008f00b9057a23 */ /* 0x000fe20000010806 */
[----:B-----5:R-:W-:Y:S01]  /*bbb0*/  HMMA.16816.F32 R48, R8, R24, R68 ;  /* 0x000000180830723c */ /* 0x020fe20000001844 */
[----:B------:R-:W-:Y:S02]  /*bbc0*/  IMAD.MOV.U32 R185, RZ, RZ, R184 ;  /* 0x000000ffffb97224 */ /* 0x000fe400078e00b8 */
[----:B------:R-:W-:Y:S02]  /*bbd0*/  IMAD.MOV.U32 R184, RZ, RZ, R179 ;  /* 0x000000ffffb87224 */ /* 0x000fe400078e00b3 */
[----:B------:R-:W-:-:S02]  /*bbe0*/  FADD.FTZ R12, R200, R12 ;  /* 0x0000000cc80c7221 */ /* 0x000fc40000010000 */
[----:B------:R-:W-:Y:S01]  /*bbf0*/  IMAD.MOV.U32 R179, RZ, RZ, R175 ;  /* 0x000000ffffb37224 */ /* 0x000fe200078e00af */
[C---:B------:R-:W-:Y:S01]  /*bc00*/  HMMA.16816.F32 R40, R8.reuse, R26, R28 ;  /* 0x0000001a0828723c */ /* 0x040fe2000000181c */
[----:B------:R-:W-:Y:S01]  /*bc10*/  FADD.FTZ R13, R191, R2 ;  /* 0x00000002bf0d7221 */ /* 0x000fe20000010000 */
[----:B------:R-:W1:Y:S01]  /*bc20*/  LDSM.16.MT88.4 R24, [R225+0x10800] ;  /* 0x01080000e118783b */ /* 0x000e620000004200 */
[----:B------:R-:W-:Y:S02]  /*bc30*/  IMAD.MOV.U32 R175, RZ, RZ, R164 ;  /* 0x000000ffffaf7224 */ /* 0x000fe400078e00a4 */
[----:B------:R-:W-:Y:S01]  /*bc40*/  IMAD.MOV.U32 R164, RZ, RZ, R84 ;  /* 0x000000ffffa47224 */ /* 0x000fe200078e0054 */
[----:B------:R-:W-:Y:S01]  /*bc50*/  LDSM.16.MT88.4 R28, [R135+0x11000] ;  /* 0x01100000871c783b */ /* 0x000fe20000004200 */
[----:B------:R2:W-:Y:S01]  /*bc60*/  MUFU.EX2 R84, R5 ;  /* 0x0000000500547308 */ /* 0x0005e20000000800 */
[----:B------:R-:W-:Y:S01]  /*bc70*/  FADD.FTZ R2, R213, R12 ;  /* 0x0000000cd5027221 */ /* 0x000fe20000010000 */
[----:B---3--:R-:W-:Y:S01]  /*bc80*/  HMMA.16816.F32 R56, R8, R20, R76 ;  /* 0x000000140838723c */ /* 0x008fe2000000184c */
[----:B------:R-:W-:-:S02]  /*bc90*/  FFMA.FTZ R12, R186, c[0x0][0x23c], -R6 ;  /* 0x00008f00ba0c7a23 */ /* 0x000fc40000010806 */
[----:B------:R-:W-:-:S03]  /*bca0*/  FADD.FTZ R2, R188, R2 ;  /* 0x00000002bc027221 */ /* 0x000fc60000010000 */
[----:B------:R-:W3:Y:S01]  /*bcb0*/  MUFU.EX2 R71, R12 ;  /* 0x0000000c00477308 */ /* 0x000ee20000000800 */
[----:B------:R-:W-:Y:S01]  /*bcc0*/  FADD.FTZ R2, R190, R2 ;  /* 0x00000002be027221 */ /* 0x000fe20000010000 */
[C---:B----4-:R-:W-:Y:S03]  /*bcd0*/  HMMA.16816.F32 R44, R8.reuse, R16, R44 ;  /* 0x00000010082c723c */ /* 0x050fe6000000182c */
[----:B------:R-:W-:Y:S02]  /*bce0*/  FADD.FTZ R2, R187, R2 ;  /* 0x00000002bb027221 */ /* 0x000fe40000010000 */
[----:B--2---:R-:W-:Y:S02]  /*bcf0*/  FADD.FTZ R5, R194, R13 ;  /* 0x0000000dc2057221 */ /* 0x004fe40000010000 */
[----:B------:R-:W-:Y:S01]  /*bd00*/  FADD.FTZ R2, R189, R2 ;  /* 0x00000002bd027221 */ /* 0x000fe20000010000 */
[----:B------:R-:W-:Y:S01]  /*bd10*/  HMMA.16816.F32 R64, R8, R18, R64 ;  /* 0x000000120840723c */ /* 0x000fe20000001840 */
[----:B------:R-:W-:Y:S01]  /*bd20*/  FADD.FTZ R5, R180, R5 ;  /* 0x00000005b4057221 */ /* 0x000fe20000010000 */
[----:B------:R-:W2:Y:S01]  /*bd30*/  LDSM.16.MT88.4 R16, [R226+0x11000] ;  /* 0x01100000e210783b */ /* 0x000ea20000004200 */
[----:B------:R-:W-:-:S02]  /*bd40*/  FADD.FTZ R2, R173, R2 ;  /* 0x00000002ad027221 */ /* 0x000fc40000010000 */
[----:B------:R-:W-:Y:S02]  /*bd50*/  FADD.FTZ R5, R178, R5 ;  /* 0x00000005b2057221 */ /* 0x000fe40000010000 */
[----:B------:R-:W-:Y:S01]  /*bd60*/  FADD.FTZ R2, R174, R2 ;  /* 0x00000002ae027221 */ /* 0x000fe20000010000 */
[C---:B------:R-:W-:Y:S01]  /*bd70*/  HMMA.16816.F32 R52, R8.reuse, R22, R72 ;  /* 0x000000160834723c */ /* 0x040fe20000001848 */
[----:B------:R-:W-:Y:S01]  /*bd80*/  FADD.FTZ R5, R177, R5 ;  /* 0x00000005b1057221 */ /* 0x000fe20000010000 */
[----:B------:R-:W4:Y:S01]  /*bd90*/  LDSM.16.MT88.4 R20, [R224+0x11000] ;  /* 0x01100000e014783b */ /* 0x000f220000004200 */
[----:B------:R-:W-:Y:S02]  /*bda0*/  FADD.FTZ R2, R172, R2 ;  /* 0x00000002ac027221 */ /* 0x000fe40000010000 */
[----:B------:R-:W-:Y:S02]  /*bdb0*/  FADD.FTZ R5, R176, R5 ;  /* 0x00000005b0057221 */ /* 0x000fe40000010000 */
[----:B------:R-:W-:Y:S01]  /*bdc0*/  FADD.FTZ R2, R171, R2 ;  /* 0x00000002ab027221 */ /* 0x000fe20000010000 */
[----:B-1----:R-:W-:Y:S01]  /*bdd0*/  HMMA.16816.F32 R32, R8, R26, R32 ;  /* 0x0000001a0820723c */ /* 0x002fe20000001820 */
        /* <DEDUP_REMOVED lines=9> */
[----:B---3--:R-:W-:Y:S01]  /*be70*/  F2FP.PACK_AB R9, R71, R84 ;  /* 0x000000544709723e */ /* 0x008fe200000000ff */
[----:B------:R-:W-:Y:S02]  /*be80*/  FADD.FTZ R5, R156, R5 ;  /* 0x000000059c057221 */ /* 0x000fe40000010000 */
[----:B------:R-:W-:Y:S02]  /*be90*/  FADD.FTZ R2, R153, R2 ;  /* 0x0000000299027221 */ /* 0x000fe40000010000 */
[----:B------:R-:W-:Y:S02]  /*bea0*/  FADD.FTZ R5, R38, R5 ;  /* 0x0000000526057221 */ /* 0x000fe40000010000 */
[----:B------:R-:W-:Y:S02]  /*beb0*/  FADD.FTZ R2, R152, R2 ;  /* 0x0000000298027221 */ /* 0x000fe40000010000 */
[----:B------:R-:W-:-:S02]  /*bec0*/  FADD.FTZ R5, R155, R5 ;  /* 0x000000059b057221 */ /* 0x000fc40000010000 */
[----:B------:R-:W-:Y:S02]  /*bed0*/  FADD.FTZ R2, R151, R2 ;  /* 0x0000000297027221 */ /* 0x000fe40000010000 */
        /* <DEDUP_REMOVED lines=9> */
[----:B------:R-:W-:Y:S01]  /*bf70*/  FADD.FTZ R2, R143, R2 ;  /* 0x000000028f027221 */ /* 0x000fe20000010000 */
[----:B------:R-:W-:Y:S01]  /*bf80*/  LDSM.16.MT88.4 R148, [R226+0x11800] ;  /* 0x01180000e294783b */ /* 0x000fe20000004200 */
        /* <DEDUP_REMOVED lines=12> */
[----:B------:R-:W-:Y:S02]  /*c050*/  FFMA.FTZ R12, R185, c[0x0][0x23c], -R6 ;  /* 0x00008f00b90c7a23 */ /* 0x000fe40000010806 */
[----:B------:R-:W-:-:S02]  /*c060*/  FADD.FTZ R5, R130, R5 ;  /* 0x0000000582057221 */ /* 0x000fc40000010000 */
[----:B------:R-:W-:Y:S01]  /*c070*/  FADD.FTZ R2, R128, R2 ;  /* 0x0000000280027221 */ /* 0x000fe20000010000 */
[----:B------:R1:W-:Y:S01]  /*c080*/  MUFU.EX2 R70, R12 ;  /* 0x0000000c00467308 */ /* 0x0003e20000000800 */
        /* <DEDUP_REMOVED lines=8> */
[----:B-1----:R-:W-:Y:S02]  /*c110*/  FFMA.FTZ R12, R184, c[0x0][0x23c], -R6 ;  /* 0x00008f00b80c7a23 */ /* 0x002fe40000010806 */
[----:B------:R-:W-:Y:S02]  /*c120*/  FADD.FTZ R5, R121, R5 ;  /* 0x0000000579057221 */ /* 0x000fe40000010000 */
[----:B------:R-:W1:Y:S01]  /*c130*/  MUFU.EX2 R69, R12 ;  /* 0x0000000c00457308 */ /* 0x000e620000000800 */
[----:B------:R-:W-:-:S02]  /*c140*/  FADD.FTZ R2, R120, R2 ;  /* 0x0000000278027221 */ /* 0x000fc40000010000 */
[----:B------:R-:W-:Y:S02]  /*c150*/  FADD.FTZ R5, R115, R5 ;  /* 0x0000000573057221 */ /* 0x000fe40000010000 */
[----:B------:R-:W-:Y:S02]  /*c160*/  FADD.FTZ R2, R118, R2 ;  /* 0x0000000276027221 */ /* 0x000fe40000010000 */
[----:B------:R-:W-:Y:S02]  /*c170*/  FADD.FTZ R5, R116, R5 ;  /* 0x0000000574057221 */ /* 0x000fe40000010000 */
[----:B------:R-:W-:Y:S02]  /*c180*/  FADD.FTZ R2, R109, R2 ;  /* 0x000000026d027221 */ /* 0x000fe40000010000 */
[----:B------:R-:W-:Y:S02]  /*c190*/  FADD.FTZ R5, R114, R5 ;  /* 0x0000000572057221 */ /* 0x000fe40000010000 */
[----:B------:R-:W-:-:S02]  /*c1a0*/  FADD.FTZ R2, R112, R2 ;  /* 0x0000000270027221 */ /* 0x000fc40000010000 */
[----:B------:R-:W-:Y:S01]  /*c1b0*/  FADD.FTZ R5, R113, R5 ;  /* 0x0000000571057221 */ /* 0x000fe20000010000 */
[----:B-1----:R-:W-:Y:S01]  /*c1c0*/  F2FP.PACK_AB R11, R69, R70 ;  /* 0x00000046450b723e */ /* 0x002fe200000000ff */
[----:B------:R-:W-:Y:S02]  /*c1d0*/  FFMA.FTZ R12, R183, c[0x0][0x23c], -R7 ;  /* 0x00008f00b70c7a23 */ /* 0x000fe40000010807 */
[----:B------:R-:W-:Y:S02]  /*c1e0*/  FADD.FTZ R5, R108, R5 ;  /* 0x000000056c057221 */ /* 0x000fe40000010000 */
[----:B------:R1:W-:Y:S01]  /*c1f0*/  MUFU.EX2 R68, R12 ;  /* 0x0000000c00447308 */ /* 0x0003e20000000800 */
        /* <DEDUP_REMOVED lines=8> */
[----:B-1----:R-:W-:-:S02]  /*c280*/  FFMA.FTZ R12, R181, c[0x0][0x23c], -R7 ;  /* 0x00008f00b50c7a23 */ /* 0x002fc40000010807 */
[----:B------:R-:W-:Y:S02]  /*c290*/  FADD.FTZ R5, R99, R5 ;  /* 0x0000000563057221 */ /* 0x000fe40000010000 */
[----:B------:R-:W1:Y:S01]  /*c2a0*/  MUFU.EX2 R39, R12 ;  /* 0x0000000c00277308 */ /* 0x000e620000000800 */
        /* <DEDUP_REMOVED lines=8> */
[----:B-1----:R-:W-:Y:S01]  /*c330*/  F2FP.PACK_AB R8, R39, R68 ;  /* 0x000000442708723e */ /* 0x002fe200000000ff */
[----:B------:R-:W-:Y:S02]  /*c340*/  FFMA.FTZ R12, R179, c[0x0][0x23c], -R7 ;  /* 0x00008f00b30c7a23 */ /* 0x000fe40000010807 */
[----:B------:R-:W-:Y:S02]  /*c350*/  FADD.FTZ R2, R90, R2 ;  /* 0x000000025a027221 */ /* 0x000fe40000010000 */
[----:B------:R1:W3:Y:S01]  /*c360*/  MUFU.EX2 R38, R12 ;  /* 0x0000000c00267308 */ /* 0x0002e20000000800 */
        /* <DEDUP_REMOVED lines=8> */
[----:B-1----:R-:W-:Y:S02]  /*c3f0*/  FFMA.FTZ R12, R182, c[0x0][0x23c], -R7 ;  /* 0x00008f00b60c7a23 */ /* 0x002fe40000010807 */
[----:B---3--:R-:W-:Y:S02]  /*c400*/  FADD.FTZ R5, R38, R5 ;  /* 0x0000000526057221 */ /* 0x008fe40000010000 */
[----:B------:R1:W3:Y:S01]  /*c410*/  MUFU.EX2 R37, R12 ;  /* 0x0000000c00257308 */ /* 0x0002e20000000800 */
[----:B------:R-:W-:Y:S02]  /*c420*/  FADD.FTZ R2, R69, R2 ;  /* 0x0000000245027221 */ /* 0x000fe40000010000 */
[----:B-1----:R-:W-:Y:S01]  /*c430*/  FFMA.FTZ R12, R175, c[0x0][0x23c], -R6 ;  /* 0x00008f00af0c7a23 */ /* 0x002fe20000010806 */
[C---:B---3--:R-:W-:Y:S01]  /*c440*/  F2FP.PACK_AB R10, R37.reuse, R38 ;  /* 0x00000026250a723e */ /* 0x048fe200000000ff */
[----:B------:R-:W-:-:S03]  /*c450*/  FADD.FTZ R5, R37, R5 ;  /* 0x0000000525057221 */ /* 0x000fc60000010000 */
[----:B------:R1:W3:Y:S03]  /*c460*/  MUFU.EX2 R27, R12 ;  /* 0x0000000c001b7308 */ /* 0x0002e60000000800 */
[C---:B--2---:R-:W-:Y:S08]  /*c470*/  HMMA.16816.F32 R56, R8.reuse, R16, R56 ;  /* 0x000000100838723c */ /* 0x044ff00000001838 */
[----:B----4-:R-:W-:Y:S01]  /*c480*/  HMMA.16816.F32 R44, R8, R20, R44 ;  /* 0x00000014082c723c */ /* 0x010fe2000000182c */
[----:B-1----:R-:W-:-:S02]  /*c490*/  FFMA.FTZ R12, R170, c[0x0][0x23c], -R6 ;  /* 0x00008f00aa0c7a23 */ /* 0x002fc40000010806 */
[----:B---3--:R-:W-:Y:S02]  /*c4a0*/  FADD.FTZ R2, R27, R2 ;  /* 0x000000021b027221 */ /* 0x008fe40000010000 */
[----:B------:R1:W2:Y:S03]  /*c4b0*/  MUFU.EX2 R26, R12 ;  /* 0x0000000c001a7308 */ /* 0x0002a60000000800 */
[C---:B------:R-:W-:Y:S08]  /*c4c0*/  HMMA.16816.F32 R48, R8.reuse, R28, R48 ;  /* 0x0000001c0830723c */ /* 0x040ff00000001830 */
[----:B------:R-:W-:Y:S01]  /*c4d0*/  HMMA.16816.F32 R40, R8, R30, R40 ;  /* 0x0000001e0828723c */ /* 0x000fe20000001828 */
[----:B-1----:R-:W-:-:S07]  /*c4e0*/  FFMA.FTZ R12, R169, c[0x0][0x23c], -R6 ;  /* 0x00008f00a90c7a23 */ /* 0x002fce0000010806 */
[----:B------:R-:W-:Y:S01]  /*c4f0*/  HMMA.16816.F32 R52, R8, R18, R52 ;  /* 0x000000120834723c */ /* 0x000fe20000001834 */
[----:B------:R-:W-:Y:S01]  /*c500*/  FFMA.FTZ R6, R168, c[0x0][0x23c], -R6 ;  /* 0x00008f00a8067a23 */ /* 0x000fe20000010806 */
[C---:B--2---:R-:W-:Y:S01]  /*c510*/  F2FP.PACK_AB R165, R26.reuse, R27 ;  /* 0x0000001b1aa5723e */ /* 0x044fe200000000ff */
[----:B------:R1:W2:Y:S01]  /*c520*/  MUFU.EX2 R25, R12 ;  /* 0x0000000c00197308 */ /* 0x0002a20000000800 */
[----:B------:R-:W-:-:S04]  /*c530*/  FADD.FTZ R2, R26, R2 ;  /* 0x000000021a027221 */ /* 0x000fc80000010000 */
[----:B------:R-:W-:Y:S03]  /*c540*/  HMMA.16816.F32 R20, R8, R22, R64 ;  /* 0x000000160814723c */ /* 0x000fe60000001840 */
[----:B------:R3:W4:Y:S01]  /*c550*/  MUFU.EX2 R24, R6 ;  /* 0x0000000600187308 */ /* 0x0007220000000800 */
[----:B-1----:R-:W1:Y:S01]  /*c560*/  LDSM.16.MT88.4 R12, [R225+0x11000] ;  /* 0x01100000e10c783b */ /* 0x002e620000004200 */
[----:B--2---:R-:W-:Y:S02]  /*c570*/  FADD.FTZ R2, R25, R2 ;  /* 0x0000000219027221 */ /* 0x004fe40000010000 */
[----:B---3--:R-:W-:Y:S01]  /*c580*/  FFMA.FTZ R6, R164, c[0x0][0x23c], -R7 ;  /* 0x00008f00a4067a23 */ /* 0x008fe20000010807 */
[----:B----4-:R-:W-:-:S03]  /*c590*/  F2FP.PACK_AB R167, R24, R25 ;  /* 0x0000001918a7723e */ /* 0x010fc600000000ff */
[----:B------:R2:W3:Y:S02]  /*c5a0*/  MUFU.EX2 R17, R6 ;  /* 0x0000000600117308 */ /* 0x0004e40000000800 */
[----:B--2---:R-:W-:Y:S02]  /*c5b0*/  FFMA.FTZ R6, R160, c[0x0][0x23c], -R7 ;  /* 0x00008f00a0067a23 */ /* 0x004fe40000010807 */
[----:B---3--:R-:W-:-:S04]  /*c5c0*/  FADD.FTZ R5, R17, R5 ;  /* 0x0000000511057221 */ /* 0x008fc80000010000 */
[----:B------:R2:W3:Y:S01]  /*c5d0*/  MUFU.EX2 R16, R6 ;  /* 0x0000000600107308 */ /* 0x0004e20000000800 */
[----:B-1----:R-:W-:Y:S01]  /*c5e0*/  HMMA.16816.F32 R160, R8, R12, R80 ;  /* 0x0000000c08a0723c */ /* 0x002fe20000001850 */
[----:B--2---:R-:W-:-:S07]  /*c5f0*/  FFMA.FTZ R6, R158, c[0x0][0x23c], -R7 ;  /* 0x00008f009e067a23 */ /* 0x004fce0000010807 */
[----:B------:R-:W-:Y:S01]  /*c600*/  HMMA.16816.F32 R12, R8, R14, R32 ;  /* 0x0000000e080c723c */ /* 0x000fe20000001820 */
[----:B------:R-:W-:Y:S01]  /*c610*/  FFMA.FTZ R7, R157, c[0x0][0x23c], -R7 ;  /* 0x00008f009d077a23 */ /* 0x000fe20000010807 */
[----:B------:R-:W-:Y:S01]  /*c620*/  LDSM.16.MT88.4 R8, [R225+0x11800] ;  /* 0x01180000e108783b */ /* 0x000fe20000004200 */
[C---:B---3--:R-:W-:Y:S01]  /*c630*/  FADD.FTZ R5, R16.reuse, R5 ;  /* 0x0000000510057221 */ /* 0x048fe20000010000 */
[----:B------:R-:W-:Y:S01]  /*c640*/  F2FP.PACK_AB R164, R16, R17 ;  /* 0x0000001110a4723e */ /* 0x000fe200000000ff */
[----:B------:R-:W1:Y:S01]  /*c650*/  MUFU.EX2 R6, R6 ;  /* 0x0000000600067308 */ /* 0x000e620000000800 */
[----:B------:R-:W2:Y:S07]  /*c660*/  LDSM.16.MT88.4 R156, [R224+0x11800] ;  /* 0x01180000e09c783b */ /* 0x000eae0000004200 */
[----:B------:R-:W3:Y:S01]  /*c670*/  MUFU.EX2 R7, R7 ;  /* 0x0000000700077308 */ /* 0x000ee20000000800 */
[----:B-1----:R-:W-:Y:S01]  /*c680*/  FADD.FTZ R5, R6, R5 ;  /* 0x0000000506057221 */ /* 0x002fe20000010000 */
[----:B---3--:R-:W-:Y:S01]  /*c690*/  F2FP.PACK_AB R166, R7, R6 ;  /* 0x0000000607a6723e */ /* 0x008fe200000000ff */
[----:B------:R-:W-:-:S02]  /*c6a0*/  FADD.FTZ R6, R24, R2 ;  /* 0x0000000218067221 */ /* 0x000fc40000010000 */
[----:B------:R-:W-:-:S03]  /*c6b0*/  FADD.FTZ R2, R7, R5 ;  /* 0x0000000507027221 */ /* 0x000fc60000010000 */
[----:B------:R1:W-:Y:S01]  /*c6c0*/  STL [R1+0x10], R6 ;  /* 0x0000100601007387 */ /* 0x0003e20000100800 */
[C---:B------:R-:W-:Y:S03]  /*c6d0*/  HMMA.16816.F32 R136, R164.reuse, R140, R48 ;  /* 0x0000008ca488723c */ /* 0x040fe60000001830 */
[----:B------:R1:W-:Y:S05]  /*c6e0*/  STL [R1+0x4], R2 ;  /* 0x0000040201007387 */ /* 0x0003ea0000100800 */
[C---:B------:R-:W-:Y:S08]  /*c6f0*/  HMMA.16816.F32 R144, R164.reuse, R148, R56 ;  /* 0x00000094a490723c */ /* 0x040ff00000001838 */
[C---:B--2---:R-:W-:Y:S08]  /*c700*/  HMMA.16816.F32 R152, R164.reuse, R156, R44 ;  /* 0x0000009ca498723c */ /* 0x044ff0000000182c */
[C---:B------:R-:W-:Y:S08]  /*c710*/  HMMA.16816.F32 R140, R164.reuse, R142, R40 ;  /* 0x0000008ea48c723c */ /* 0x040ff00000001828 */
[C---:B------:R-:W-:Y:S08]  /*c720*/  HMMA.16816.F32 R148, R164.reuse, R150, R52 ;  /* 0x00000096a494723c */ /* 0x040ff00000001834 */
[C---:B------:R-:W-:Y:S08]  /*c730*/  HMMA.16816.F32 R156, R164.reuse, R158, R20 ;  /* 0x0000009ea49c723c */ /* 0x040ff00000001814 */
[C---:B------:R-:W-:Y:S08]  /*c740*/  HMMA.16816.F32 R160, R164.reuse, R8, R160 ;  /* 0x00000008a4a0723c */ /* 0x040ff000000018a0 */
[----:B------:R-:W-:Y:S01]  /*c750*/  HMMA.16816.F32 R164, R164, R10, R12 ;  /* 0x0000000aa4a4723c */ /* 0x000fe2000000180c */
[----:B------:R-:W-:Y:S07]  /*c760*/  @!P0 BRA `(.L_x_878) ;  /* 0x000099b000008947 */ /* 0x000fee0003800000 */
[----:B-1----:R-:W-:Y:S01]  /*c770*/  PLOP3.LUT P0, PT, PT, PT, UP5, 0x80, 0x0 ;  /* 0x000000000000781c */ /* 0x002fe20003f0f058 */
        /* <DEDUP_REMOVED lines=8> */
[----:B------:R-:W-:-:S05]  /*c800*/  IMAD.U32 R5, RZ, RZ, UR4 ;  /* 0x00000004ff057e24 */ /* 0x000fca000f8e00ff */
[----:B------:R-:W-:Y:S01]  /*c810*/  IABS R5, R5 ;  /* 0x0000000500057213 */ /* 0x000fe20000000000 */
[----:B-1----:R-:W1:Y:S03]  /*c820*/  MUFU.RCP R2, R2 ;  /* 0x0000000200027308 */ /* 0x002e660000001000 */
[----:B------:R-:W2:Y:S01]  /*c830*/  R2UR UR8, R5 ;  /* 0x00000000050873c2 */ /* 0x000ea200000e0000 */
        /* <DEDUP_REMOVED lines=9> */
[----:B-1----:R-:W-:Y:S02]  /*c8d0*/  UIMAD.WIDE.U32 UR26, UR29, UR15, URZ ;  /* 0x0000000f1d1a72a5 */ /* 0x002fe4000f8e003f */
        /* <DEDUP_REMOVED lines=43> */
[----:B-1----:R-:W-:-:S05]  /*cb90*/  MOV R7, UR25 ;  /* 0x0000001900077c02 */ /* 0x002fca0008000f00 */
[----:B------:R-:W-:Y:S01]  /*cba0*/  IMAD.U32 R7, RZ, RZ, UR5 ;  /* 0x00000005ff077e24 */ /* 0x000fe2000f8e00ff */
[----:B--2---:R-:W-:Y:S01]  /*cbb0*/  IADD3 R8, -R8, R6, RZ ;  /* 0x0000000608087210 */ /* 0x004fe20007ffe1ff */
[----:B------:R-:W-:-:S03]  /*cbc0*/  IMAD.U32 R6, RZ, RZ, UR24 ;  /* 0x00000018ff067e24 */ /* 0x000fc6000f8e00ff */
[----:B------:R-:W-:Y:S01]  /*cbd0*/  SHF.R.S32.HI R5, RZ, 0x1f, R8 ;  /* 0x0000001fff057819 */ /* 0x000fe20000011408 */
[----:B------:R-:W-:-:S04]  /*cbe0*/  IMAD.WIDE.U32 R6, R8, c[0x0][0x188], R6 ;  /* 0x0000620008067a25 */ /* 0x000fc800078e0006 */
[----:B------:R-:W-:Y:S01]  /*cbf0*/  IMAD R5, R5, c[0x0][0x188], RZ ;  /* 0x0000620005057a24 */ /* 0x000fe200078e02ff */
[----:B------:R-:W-:-:S03]  /*cc00*/  MOV R2, R6 ;  /* 0x0000000600027202 */ /* 0x000fc60000000f00 */
[----:B------:R-:W-:-:S05]  /*cc10*/  IMAD R5, R8, c[0x0][0x18c], R5 ;  /* 0x0000630008057a24 */ /* 0x000fca00078e0205 */
[----:B------:R-:W-:Y:S01]  /*cc20*/  IADD3 R5, R7, R5, RZ ;  /* 0x0000000507057210 */ /* 0x000fe20007ffe0ff */
[----:B------:R-:W-:Y:S05]  /*cc30*/  BRA `(.L_x_880) ;  /* 0x0000004000007947 */ /* 0x000fea0003800000 */
.L_x_879:
[----:B------:R-:W-:-:S04]  /*cc40*/  ULEA UR4, -UR12, URZ, 0x8 ;  /* 0x0000003f0c047291 */ /* 0x000fc8000f8e413f */
[----:B------:R-:W-:Y:S02]  /*cc50*/  USHF.R.S32.HI UR5, URZ, 0x1f, UR4 ;  /* 0x0000001f3f057899 */ /* 0x000fe40008011404 */
[----:B------:R-:W-:-:S04]  /*cc60*/  MOV R2, UR4 ;  /* 0x0000000400027c02 */ /* 0x000fc80008000f00 */
[----:B------:R-:W-:Y:S02]  /*cc70*/  MOV R5, UR5 ;  /* 0x0000000500057c02 */ /* 0x000fe40008000f00 */
.L_x_880:
[----:B------:R-:W2:Y:S04]  /*cc80*/  LDL.LU R6, [R1] ;  /* 0x0000000001067983 */ /* 0x000ea80000300800 */
[----:B------:R-:W3:Y:S01]  /*cc90*/  LDL.64 R8, [R1+0x8] ;  /* 0x0000080001087983 */ /* 0x000ee20000100a00 */
[----:B------:R-:W-:Y:S01]  /*cca0*/  IMAD.U32 R7, RZ, RZ, UR12 ;  /* 0x0000000cff077e24 */ /* 0x000fe2000f8e00ff */
[C---:B------:R-:W-:Y:S01]  /*ccb0*/  LEA R61, P3, R2.reuse, R61, 0x1 ;  /* 0x0000003d023d7211 */ /* 0x040fe200078608ff */
[----:B------:R-:W-:Y:S01]  /*ccc0*/  IMAD.U32 R26, RZ, RZ, UR12 ;  /* 0x0000000cff1a7e24 */ /* 0x000fe2000f8e00ff */
[----:B------:R-:W-:Y:S01]  /*ccd0*/  STL [R1+0x20], R63 ;  /* 0x0000203f01007387 */ /* 0x000fe20000100800 */
[----:B------:R-:W-:Y:S01]  /*cce0*/  IMAD.U32 R29, RZ, RZ, UR12 ;  /* 0x0000000cff1d7e24 */ /* 0x000fe2000f8e00ff */
[----:B------:R-:W-:Y:S01]  /*ccf0*/  LEA.HI.X R62, R2, R62, R5, 0x1, P3 ;  /* 0x0000003e023e7211 */ /* 0x000fe200018f0c05 */
[----:B------:R-:W-:Y:S01]  /*cd00*/  IMAD.U32 R24, RZ, RZ, UR12 ;  /* 0x0000000cff187e24 */ /* 0x000fe2000f8e00ff */
[----:B------:R-:W-:Y:S04]  /*cd10*/  STL [R1+0x1c], R60 ;  /* 0x00001c3c01007387 */ /* 0x000fe80000100800 */
[----:B------:R-:W-:Y:S04]  /*cd20*/  STL [R1+0x18], R36 ;  /* 0x0000182401007387 */ /* 0x000fe80000100800 */
[----:B------:R-:W-:Y:S01]  /*cd30*/  STL [R1+0x14], R3 ;  /* 0x0000140301007387 */ /* 0x000fe20000100800 */
[----:B--2---:R-:W-:-:S02]  /*cd40*/  IMAD.MOV.U32 R58, RZ, RZ, R6 ;  /* 0x000000ffff3a7224 */ /* 0x004fc400078e0006 */
[----:B------:R-:W-:Y:S01]  /*cd50*/  IMAD.U32 R6, RZ, RZ, UR12 ;  /* 0x0000000cff067e24 */ /* 0x000fe2000f8e00ff */
[----:B---3--:R-:W-:Y:S01]  /*cd60*/  ISETP.GE.AND P1, PT, R8, c[0x0][0x220], PT ;  /* 0x0000880008007a0c */ /* 0x008fe20003f26270 */
[----:B------:R-:W-:Y:S02]  /*cd70*/  IMAD.U32 R8, RZ, RZ, UR12 ;  /* 0x0000000cff087e24 */ /* 0x000fe4000f8e00ff */
[----:B------:R-:W-:-:S10]  /*cd80*/  IMAD.U32 R9, RZ, RZ, UR12 ;  /* 0x0000000cff097e24 */ /* 0x000fd4000f8e00ff */
[-C--:B------:R-:W-:Y:S01]  /*cd90*/  @!P1 LEA R56, P0, R6, R96.reuse, 0x5 ;  /* 0x0000006006389211 */ /* 0x080fe200078028ff */
[----:B------:R-:W-:Y:S01]  /*cda0*/  @!P1 IMAD.MOV.U32 R6, RZ, RZ, c[0x0][0x1a4] ;  /* 0x00006900ff069624 */ /* 0x000fe200078e00ff */
[----:B------:R-:W-:Y:S01]  /*cdb0*/  @P1 STS.128 [R242+0xa000], RZ ;  /* 0x00a000fff2001388 */ /* 0x000fe20000000c00 */
[----:B------:R-:W-:Y:S02]  /*cdc0*/  @!P1 IMAD.MOV.U32 R20, RZ, RZ, R96 ;  /* 0x000000ffff149224 */ /* 0x000fe400078e0060 */
[--C-:B------:R-:W-:Y:S01]  /*cdd0*/  @!P1 IMAD.MOV.U32 R21, RZ, RZ, R95.reuse ;  /* 0x000000ffff159224 */ /* 0x100fe200078e005f */
[CC--:B------:R-:W-:Y:S01]  /*cde0*/  @!P1 LEA.HI.X R57, R8.reuse, R95.reuse, R6, 0x5, P0 ;  /* 0x0000005f08399211 */ /* 0x0c0fe200000f2c06 */
[----:B------:R-:W-:Y:S01]  /*cdf0*/  @!P1 IMAD.MOV.U32 R16, RZ, RZ, R96 ;  /* 0x000000ffff109224 */ /* 0x000fe200078e0060 */
[----:B------:R-:W-:Y:S01]  /*ce00*/  @!P1 LEA R54, P0, R7, R96, 0x6 ;  /* 0x0000006007369211 */ /* 0x000fe200078030ff */
[----:B------:R-:W-:Y:S02]  /*ce10*/  @!P1 IMAD.MOV.U32 R17, RZ, RZ, R95 ;  /* 0x000000ffff119224 */ /* 0x000fe400078e005f */
[C---:B------:R-:W-:Y:S01]  /*ce20*/  @!P1 IMAD.WIDE.U32 R20, R8.reuse, 0x60, R20 ;  /* 0x0000006008149825 */ /* 0x040fe200078e0014 */
[----:B------:R-:W-:-:S03]  /*ce30*/  @!P1 LEA.HI.X R55, R8, R95, R6, 0x6, P0 ;  /* 0x0000005f08379211 */ /* 0x000fc600000f3406 */
[----:B------:R-:W-:Y:S01]  /*ce40*/  IMAD.U32 R6, RZ, RZ, UR12 ;  /* 0x0000000cff067e24 */ /* 0x000fe2000f8e00ff */
[----:B------:R-:W-:Y:S01]  /*ce50*/  @!P1 IADD3 R20, P3, R2, R20, RZ ;  /* 0x0000001402149210 */ /* 0x000fe20007f7e0ff */
[----:B------:R-:W-:-:S03]  /*ce60*/  @!P1 IMAD.WIDE.U32 R16, R9, 0x90, R16 ;  /* 0x0000009009109825 */ /* 0x000fc600078e0010 */
[----:B------:R-:W-:Y:S01]  /*ce70*/  @!P1 LEA R53, P0, R6, R96, 0x7 ;  /* 0x0000006006359211 */ /* 0x000fe200078038ff */
[----:B------:R-:W-:Y:S02]  /*ce80*/  @!P1 IMAD.MOV.U32 R6, RZ, RZ, c[0x0][0x1a4] ;  /* 0x00006900ff069624 */ /* 0x000fe400078e00ff */
[----:B------:R-:W-:Y:S02]  /*ce90*/  @!P1 IMAD.MOV.U32 R22, RZ, RZ, R96 ;  /* 0x000000ffff169224 */ /* 0x000fe400078e0060 */
[--C-:B------:R-:W-:Y:S01]  /*cea0*/  @!P1 IMAD.MOV.U32 R23, RZ, RZ, R95.reuse ;  /* 0x000000ffff179224 */ /* 0x100fe200078e005f */
[----:B------:R-:W-:Y:S01]  /*ceb0*/  @!P1 LEA.HI.X R52, R8, R95, R6, 0x7, P0 ;  /* 0x0000005f08349211 */ /* 0x000fe200000f3c06 */
[--C-:B------:R-:W-:Y:S01]  /*cec0*/  @!P1 IMAD.MOV.U32 R18, RZ, RZ, R96.reuse ;  /* 0x000000ffff129224 */ /* 0x100fe200078e0060 */
[--C-:B------:R-:W-:Y:S01]  /*ced0*/  @!P1 IADD3 R28, P2, P0, R2, UR14, R96.reuse ;  /* 0x0000000e021c9c10 */ /* 0x100fe2000f85e060 */
[--C-:B------:R-:W-:Y:S02]  /*cee0*/  @!P1 IMAD.MOV.U32 R19, RZ, RZ, R95.reuse ;  /* 0x000000ffff139224 */ /* 0x100fe400078e005f */
[----:B------:R-:W-:Y:S01]  /*cef0*/  IMAD.U32 R6, RZ, RZ, UR12 ;  /* 0x0000000cff067e24 */ /* 0x000fe2000f8e00ff */
[--C-:B------:R-:W-:Y:S01]  /*cf00*/  @!P1 IADD3.X R33, R5, UR13, R95.reuse, P2, P0 ;  /* 0x0000000d05219c10 */ /* 0x100fe200097e045f */
[----:B------:R-:W-:Y:S01]  /*cf10*/  @!P1 IMAD.MOV.U32 R14, RZ, RZ, R96 ;  /* 0x000000ffff0e9224 */ /* 0x000fe200078e0060 */
[----:B------:R-:W-:Y:S01]  /*cf20*/  @!P1 LEA R34, P2, R28, c[0x0][0x170], 0x1 ;  /* 0x00005c001c229a11 */ /* 0x000fe200078408ff */
[----:B------:R-:W-:-:S02]  /*cf30*/  @!P1 IMAD.MOV.U32 R15, RZ, RZ, R95 ;  /* 0x000000ffff0f9224 */ /* 0x000fc400078e005f */
[--C-:B------:R-:W-:Y:S01]  /*cf40*/  @!P1 IMAD.MOV.U32 R12, RZ, RZ, R96.reuse ;  /* 0x000000ffff0c9224 */ /* 0x100fe200078e0060 */
[----:B------:R-:W-:Y:S01]  /*cf50*/  @!P1 LEA.HI.X R35, R28, c[0x0][0x174], R33, 0x1, P2 ;  /* 0x00005d001c239a11 */ /* 0x000fe200010f0c21 */
[--C-:B------:R-:W-:Y:S02]  /*cf60*/  @!P1 IMAD.MOV.U32 R13, RZ, RZ, R95.reuse ;  /* 0x000000ffff0d9224 */ /* 0x100fe400078e005f */
[--C-:B------:R-:W-:Y:S02]  /*cf70*/  @!P1 IMAD.MOV.U32 R10, RZ, RZ, R96.reuse ;  /* 0x000000ffff0a9224 */ /* 0x100fe400078e0060 */
[--C-:B------:R-:W-:Y:S02]  /*cf80*/  @!P1 IMAD.MOV.U32 R11, RZ, RZ, R95.reuse ;  /* 0x000000ffff0b9224 */ /* 0x100fe400078e005f */
[----:B------:R-:W-:Y:S02]  /*cf90*/  @!P1 IMAD.MOV.U32 R8, RZ, RZ, R96 ;  /* 0x000000ffff089224 */ /* 0x000fe400078e0060 */
[----:B------:R-:W-:-:S02]  /*cfa0*/  @!P1 IMAD.MOV.U32 R9, RZ, RZ, R95 ;  /* 0x000000ffff099224 */ /* 0x000fc400078e005f */
[----:B------:R-:W-:-:S04]  /*cfb0*/  @!P1 IMAD.WIDE.U32 R22, R7, 0x50, R22 ;  /* 0x0000005007169825 */ /* 0x000fc800078e0016 */
[----:B------:R-:W-:-:S04]  /*cfc0*/  @!P1 IMAD.WIDE.U32 R18, R7, 0x70, R18 ;  /* 0x0000007007129825 */ /* 0x000fc800078e0012 */
[----:B------:R-:W-:Y:S01]  /*cfd0*/  @!P1 IMAD.WIDE.U32 R14, R6, 0xa0, R14 ;  /* 0x000000a0060e9825 */ /* 0x000fe200078e000e */
[----:B------:R-:W-:-:S03]  /*cfe0*/  @!P1 IADD3 R39, P2, R2, R18, RZ ;  /* 0x0000001202279210 */ /* 0x000fc60007f5e0ff */
[----:B------:R-:W-:-:S04]  /*cff0*/  @!P1 IMAD.WIDE.U32 R12, R7, 0xb0, R12 ;  /* 0x000000b0070c9825 */ /* 0x000fc800078e000c */
[----:B------:R-:W-:-:S04]  /*d000*/  @!P1 IMAD.WIDE.U32 R10, R6, 0xc0, R10 ;  /* 0x000000c0060a9825 */ /* 0x000fc800078e000a */
[----:B------:R-:W-:-:S04]  /*d010*/  @!P1 IMAD.WIDE.U32 R8, R7, 0xd0, R8 ;  /* 0x000000d007089825 */ /* 0x000fc800078e0008 */
[----:B------:R-:W-:Y:S02]  /*d020*/  @!P1 IMAD.MOV.U32 R6, RZ, RZ, R96 ;  /* 0x000000ffff069224 */ /* 0x000fe400078e0060 */
[--C-:B------:R-:W-:Y:S02]  /*d030*/  @!P1 IMAD.MOV.U32 R7, RZ, RZ, R95.reuse ;  /* 0x000000ffff079224 */ /* 0x100fe400078e005f */
[----:B------:R-:W-:Y:S02]  /*d040*/  @!P1 IMAD.MOV.U32 R27, RZ, RZ, R95 ;  /* 0x000000ffff1b9224 */ /* 0x000fe400078e005f */
[----:B------:R-:W-:-:S04]  /*d050*/  @!P1 IMAD.WIDE.U32 R6, R26, 0xe0, R6 ;  /* 0x000000e01a069825 */ /* 0x000fc800078e0006 */
[--C-:B------:R-:W-:Y:S02]  /*d060*/  @!P1 IMAD.MOV.U32 R26, RZ, RZ, R96.reuse ;  /* 0x000000ffff1a9224 */ /* 0x100fe400078e0060 */
[----:B------:R-:W-:Y:S02]  /*d070*/  @!P1 IMAD.MOV.U32 R94, RZ, RZ, R96 ;  /* 0x000000ffff5e9224 */ /* 0x000fe400078e0060 */
[----:B------:R-:W-:-:S04]  /*d080*/  @!P1 IMAD.WIDE.U32 R26, R29, 0xf0, R26 ;  /* 0x000000f01d1a9825 */ /* 0x000fc800078e001a */
[----:B------:R-:W-:-:S04]  /*d090*/  @!P1 IMAD.WIDE.U32 R24, R24, 0x30, R94 ;  /* 0x0000003018189825 */ /* 0x000fc800078e005e */
[----:B------:R-:W-:Y:S01]  /*d0a0*/  @!P1 IMAD.MOV.U32 R29, RZ, RZ, c[0x0][0x1a4] ;  /* 0x00006900ff1d9624 */ /* 0x000fe200078e00ff */
[----:B------:R-:W-:Y:S01]  /*d0b0*/  @!P1 IADD3 R41, P0, R2, R24, RZ ;  /* 0x0000001802299210 */ /* 0x000fe20007f1e0ff */
[----:B------:R-:W-:Y:S02]  /*d0c0*/  @!P1 IMAD.MOV.U32 R32, RZ, RZ, c[0x0][0x1a4] ;  /* 0x00006900ff209624 */ /* 0x000fe400078e00ff */
[----:B------:R-:W-:Y:S02]  /*d0d0*/  @!P1 IMAD R29, R29, 0x30, RZ ;  /* 0x000000301d1d9824 */ /* 0x000fe400078e02ff */
[----:B------:R-:W-:Y:S02]  /*d0e0*/  @!P1 IMAD.MOV.U32 R24, RZ, RZ, c[0x0][0x1a4] ;  /* 0x00006900ff189624 */ /* 0x000fe400078e00ff */
[----:B------:R-:W-:Y:S01]  /*d0f0*/  @!P1 IMAD.MOV.U32 R28, RZ, RZ, c[0x0][0x1a4] ;  /* 0x00006900ff1c9624 */ /* 0x000fe200078e00ff */
[----:B------:R-:W-:Y:S01]  /*d100*/  @!P1 IADD3.X R51, R5, R25, R29, P0, !PT ;  /* 0x0000001905339210 */ /* 0x000fe200007fe41d */
[----:B------:R-:W-:Y:S01]  /*d110*/  @!P1 IMAD R29, R32, 0x50, RZ ;  /* 0x00000050201d9824 */ /* 0x000fe200078e02ff */
[----:B------:R-:W-:Y:S01]  /*d120*/  @!P1 IADD3 R25, P0, R2, R22, RZ ;  /* 0x0000001602199210 */ /* 0x000fe20007f1e0ff */
[----:B------:R-:W-:-:S02]  /*d130*/  @!P1 IMAD.MOV.U32 R22, RZ, RZ, c[0x0][0x1a4] ;  /* 0x00006900ff169624 */ /* 0x000fc400078e00ff */
[----:B------:R-:W-:Y:S01]  /*d140*/  @!P1 IMAD R24, R24, 0x70, RZ ;  /* 0x0000007018189824 */ /* 0x000fe200078e02ff */
[C---:B------:R-:W-:Y:S01]  /*d150*/  @!P1 IADD3.X R50, R5.reuse, R23, R29, P0, !PT ;  /* 0x0000001705329210 */ /* 0x040fe200007fe41d */
[----:B------:R-:W-:Y:S01]  /*d160*/  @!P1 IMAD R22, R22, 0x90, RZ ;  /* 0x0000009016169824 */ /* 0x000fe200078e02ff */
[----:B------:R-:W-:Y:S01]  /*d170*/  @!P1 IADD3 R40, P0, R2, R16, RZ ;  /* 0x0000001002289210 */ /* 0x000fe20007f1e0ff */
[----:B------:R-:W-:Y:S01]  /*d180*/  @!P1 IMAD.MOV.U32 R23, RZ, RZ, c[0x0][0x1a4] ;  /* 0x00006900ff179624 */ /* 0x000fe200078e00ff */
[C---:B------:R-:W-:Y:S01]  /*d190*/  @!P1 IADD3.X R49, R5.reuse, R19, R24, P2, !PT ;  /* 0x0000001305319210 */ /* 0x040fe200017fe418 */
[----:B------:R-:W-:Y:S01]  /*d1a0*/  @!P1 IMAD R28, R28, 0x60, RZ ;  /* 0x000000601c1c9824 */ /* 0x000fe200078e02ff */
[----:B------:R-:W-:Y:S01]  /*d1b0*/  @!P1 IADD3.X R48, R5, R17, R22, P0, !PT ;  /* 0x0000001105309210 */ /* 0x000fe200007fe416 */
[----:B------:R-:W-:Y:S01]  /*d1c0*/  @!P1 IMAD.MOV.U32 R18, RZ, RZ, c[0x0][0x1a4] ;  /* 0x00006900ff129624 */ /* 0x000fe200078e00ff */
[----:B------:R-:W-:Y:S01]  /*d1d0*/  @!P1 IADD3 R17, P2, R2, R14, RZ ;  /* 0x0000000e02119210 */ /* 0x000fe20007f5e0ff */
[----:B------:R-:W-:Y:S01]  /*d1e0*/  @!P1 IMAD R16, R23, 0xa0, RZ ;  /* 0x000000a017109824 */ /* 0x000fe200078e02ff */
[C---:B------:R-:W-:Y:S01]  /*d1f0*/  @!P1 IADD3.X R47, R5.reuse, R28, R21, P3, !PT ;  /* 0x0000001c052f9210 */ /* 0x040fe20001ffe415 */
[----:B------:R-:W-:Y:S01]  /*d200*/  @!P1 IMAD R18, R18, 0xb0, RZ ;  /* 0x000000b012129824 */ /* 0x000fe200078e02ff */
[C---:B------:R-:W-:Y:S01]  /*d210*/  @!P1 IADD3 R12, P0, R2.reuse, R12, RZ ;  /* 0x0000000c020c9210 */ /* 0x040fe20007f1e0ff */
[----:B------:R-:W-:Y:S01]  /*d220*/  @!P1 IMAD.MOV.U32 R19, RZ, RZ, c[0x0][0x1a4] ;  /* 0x00006900ff139624 */ /* 0x000fe200078e00ff */
[C---:B------:R-:W-:Y:S01]  /*d230*/  @!P1 IADD3.X R46, R5.reuse, R16, R15, P2, !PT ;  /* 0x00000010052e9210 */ /* 0x040fe200017fe40f */
[----:B------:R-:W-:Y:S01]  /*d240*/  @!P1 IMAD.MOV.U32 R21, RZ, RZ, c[0x0][0x1a4] ;  /* 0x00006900ff159624 */ /* 0x000fe200078e00ff */
[----:B------:R-:W-:Y:S01]  /*d250*/  @!P1 IADD3.X R44, R5, R13, R18, P0, !PT ;  /* 0x0000000d052c9210 */ /* 0x000fe200007fe412 */
[----:B------:R-:W-:Y:S01]  /*d260*/  @!P1 IMAD.MOV.U32 R14, RZ, RZ, c[0x0][0x1a4] ;  /* 0x00006900ff0e9624 */ /* 0x000fe200078e00ff */
[C---:B------:R-:W-:Y:S01]  /*d270*/  @!P1 IADD3 R13, P3, R2.reuse, R10, RZ ;  /* 0x0000000a020d9210 */ /* 0x040fe20007f7e0ff */
[----:B------:R-:W-:Y:S01]  /*d280*/  @!P1 IMAD R15, R19, 0xc0, RZ ;  /* 0x000000c0130f9824 */ /* 0x000fe200078e02ff */
[C---:B------:R-:W-:Y:S01]  /*d290*/  @!P1 IADD3 R37, P2, R2.reuse, R8, RZ ;  /* 0x0000000802259210 */ /* 0x040fe20007f5e0ff */
[----:B------:R-:W-:Y:S01]  /*d2a0*/  @!P1 IMAD R16, R21, 0xd0, RZ ;  /* 0x000000d015109824 */ /* 0x000fe200078e02ff */
[----:B------:R-:W-:Y:S01]  /*d2b0*/  @!P1 IADD3 R38, P0, R2, R6, RZ ;  /* 0x0000000602269210 */ /* 0x000fe20007f1e0ff */
[----:B------:R-:W-:Y:S01]  /*d2c0*/  @!P1 IMAD R14, R14, 0xe0, RZ ;  /* 0x000000e00e0e9824 */ /* 0x000fe200078e02ff */
[C---:B------:R-:W-:Y:S01]  /*d2d0*/  @!P1 IADD3.X R45, R5.reuse, R15, R11, P3, !PT ;  /* 0x0000000f052d9210 */ /* 0x040fe20001ffe40b */
[----:B------:R-:W-:Y:S01]  /*d2e0*/  @!P1 IMAD.MOV.U32 R30, RZ, RZ, R61 ;  /* 0x000000ffff1e9224 */ /* 0x000fe200078e003d */
[C---:B------:R-:W-:Y:S01]  /*d2f0*/  @!P1 IADD3.X R43, R5.reuse, R9, R16, P2, !PT ;  /* 0x00000009052b9210 */ /* 0x040fe200017fe410 */
[----:B------:R-:W-:Y:S01]  /*d300*/  @!P1 IMAD.MOV.U32 R31, RZ, RZ, R62 ;  /* 0x000000ffff1f9224 */ /* 0x000fe200078e003e */
[----:B------:R-:W-:Y:S01]  /*d310*/  @!P1 IADD3.X R42, R5, R14, R7, P0, !PT ;  /* 0x0000000e052a9210 */ /* 0x000fe200007fe407 */
[----:B------:R-:W-:Y:S01]  /*d320*/  @!P1 IMAD.MOV.U32 R9, RZ, RZ, c[0x0][0x1a4] ;  /* 0x00006900ff099624 */ /* 0x000fe200078e00ff */
[----:B------:R-:W-:-:S02]  /*d330*/  @!P1 IADD3 R6, P3, R2, R56, RZ ;  /* 0x0000003802069210 */ /* 0x000fc40007f7e0ff */
[C---:B------:R-:W-:Y:S01]  /*d340*/  @!P1 IADD3 R7, P2, R2.reuse, R54, RZ ;  /* 0x0000003602079210 */ /* 0x040fe20007f5e0ff */
[----:B------:R-:W-:Y:S01]  /*d350*/  @!PT LDS RZ, [RZ] ;  /* 0x00000000fffff984 */ /* 0x000fe20000000800 */
[----:B------:R-:W-:Y:S01]  /*d360*/  @!PT LDS RZ, [RZ] ;  /* 0x00000000fffff984 */ /* 0x000fe20000000800 */
[----:B------:R-:W-:Y:S01]  /*d370*/  @!PT LDS RZ, [RZ] ;  /* 0x00000000fffff984 */ /* 0x000fe20000000800 */
[----:B------:R1:W-:Y:S01]  /*d380*/  @!P1 LDGSTS.E.BYPASS.LTC128B.128 [R242+0xa000], [R30.64] ;  /* 0x0a0000001ef29fae */ /* 0x0003e2000b901d54 */
[----:B------:R-:W-:Y:S01]  /*d390*/  @!P1 IADD3 R8, P0, R2, R53, RZ ;  /* 0x0000003502089210 */ /* 0x000fe20007f1e0ff */
[C---:B------:R-:W-:Y:S01]  /*d3a0*/  @!P1 IMAD.X R10, R5.reuse, 0x1, R57, P3 ;  /* 0x00000001050a9824 */ /* 0x040fe200018e0639 */
[----:B------:R-:W-:Y:S01]  /*d3b0*/  @!P1 LEA R32, P4, R6, c[0x0][0x170], 0x1 ;  /* 0x00005c0006209a11 */ /* 0x000fe200078808ff */
[----:B------:R-:W-:Y:S01]  /*d3c0*/  @!P1 IMAD.X R11, R5, 0x1, R55, P2 ;  /* 0x00000001050b9824 */ /* 0x000fe200010e0637 */
[----:B------:R-:W-:Y:S01]  /*d3d0*/  @!P1 LEA R28, P2, R8, c[0x0][0x170], 0x1 ;  /* 0x00005c00081c9a11 */ /* 0x000fe200078408ff */
[----:B------:R-:W-:Y:S01]  /*d3e0*/  @!P1 IMAD R9, R9, 0xf0, RZ ;  /* 0x000000f009099824 */ /* 0x000fe200078e02ff */
[----:B------:R-:W-:Y:S01]  /*d3f0*/  @!P1 LEA.HI.X R33, R6, c[0x0][0x174], R10, 0x1, P4 ;  /* 0x00005d0006219a11 */ /* 0x000fe200020f0c0a */
[C---:B------:R-:W-:Y:S01]  /*d400*/  @!P1 IMAD.X R14, R5.reuse, 0x1, R52, P0 ;  /* 0x00000001050e9824 */ /* 0x040fe200000e0634 */
[----:B------:R-:W-:Y:S01]  /*d410*/  @!P1 IADD3 R2, P0, R2, R26, RZ ;  /* 0x0000001a02029210 */ /* 0x000fe20007f1e0ff */
[----:B------:R-:W-:Y:S03]  /*d420*/  @P1 STS.128 [R242+0xa800], RZ ;  /* 0x00a800fff2001388 */ /* 0x000fe60000000c00 */
[----:B------:R-:W-:Y:S01]  /*d430*/  @!P1 IADD3.X R5, R5, R27, R9, P0, !PT ;  /* 0x0000001b05059210 */ /* 0x000fe200007fe409 */
[----:B------:R-:W-:Y:S01]  /*d440*/  @!PT LDS RZ, [RZ] ;  /* 0x00000000fffff984 */ /* 0x000fe20000000800 */
[----:B------:R-:W-:Y:S01]  /*d450*/  @!PT LDS RZ, [RZ] ;  /* 0x00000000fffff984 */ /* 0x000fe20000000800 */
[----:B------:R-:W-:Y:S01]  /*d460*/  @!PT LDS RZ, [RZ] ;  /* 0x00000000fffff984 */ /* 0x000fe20000000800 */
[----:B------:R2:W-:Y:S01]  /*d470*/  @!P1 LDGSTS.E.BYPASS.LTC128B.128 [R242+0xa800], [R34.64] ;  /* 0x0a80000022f29fae */ /* 0x0005e2000b901d54 */
[----:B------:R-:W-:-:S02]  /*d480*/  @!P1 LEA.HI.X R29, R8, c[0x0][0x174], R14, 0x1, P2 ;  /* 0x00005d00081d9a11 */ /* 0x000fc400010f0c0e */
[C---:B------:R-:W-:Y:S01]  /*d490*/  @!P1 LEA R22, P0, R20.reuse, c[0x0][0x170], 0x1 ;  /* 0x00005c0014169a11 */ /* 0x040fe200078008ff */
[----:B------:R-:W-:Y:S01]  /*d4a0*/  @P1 STS.128 [R242+0xb000], RZ ;  /* 0x00b000fff2001388 */ /* 0x000fe20000000c00 */
[C---:B------:R-:W-:Y:S02]  /*d4b0*/  @!P1 LEA R24, P2, R25.reuse, c[0x0][0x170], 0x1 ;  /* 0x00005c0019189a11 */ /* 0x040fe400078408ff */
[----:B------:R-:W-:Y:S01]  /*d4c0*/  @!P1 LEA.HI.X R23, R20, c[0x0][0x174], R47, 0x1, P0 ;  /* 0x00005d0014179a11 */ /* 0x000fe200000f0c2f */
[----:B------:R-:W-:Y:S01]  /*d4d0*/  @!PT LDS RZ, [RZ] ;  /* 0x00000000fffff984 */ /* 0x000fe20000000800 */
[----:B------:R-:W-:Y:S01]  /*d4e0*/  @!PT LDS RZ, [RZ] ;  /* 0x00000000fffff984 */ /* 0x000fe20000000800 */
[----:B------:R-:W-:Y:S01]  /*d4f0*/  @!PT LDS RZ, [RZ] ;  /* 0x00000000fffff984 */ /* 0x000fe20000000800 */
[----:B------:R2:W-:Y:S01]  /*d500*/  @!P1 LDGSTS.E.BYPASS.LTC128B.128 [R242+0xb000], [R32.64] ;  /* 0x0b00000020f29fae */ /* 0x0005e2000b901d54 */
[----:B------:R-:W-:Y:S02]  /*d510*/  @!P1 LEA.HI.X R25, R25, c[0x0][0x174], R50, 0x1, P2 ;  /* 0x00005d0019199a11 */ /* 0x000fe400010f0c32 */
[----:B------:R-:W-:Y:S01]  /*d520*/  @!P1 LEA R20, P4, R39, c[0x0][0x170], 0x1 ;  /* 0x00005c0027149a11 */ /* 0x000fe200078808ff */
[----:B------:R-:W-:Y:S01]  /*d530*/  @P1 STS.128 [R242+0xb800], RZ ;  /* 0x00b800fff2001388 */ /* 0x000fe20000000c00 */
[----:B-1----:R-:W-:-:S02]  /*d540*/  @!P1 LEA R30, P3, R7, c[0x0][0x170], 0x1 ;  /* 0x00005c00071e9a11 */ /* 0x002fc400078608ff */
[----:B------:R-:W-:Y:S02]  /*d550*/  @!P1 LEA.HI.X R21, R39, c[0x0][0x174], R49, 0x1, P4 ;  /* 0x00005d0027159a11 */ /* 0x000fe400020f0c31 */
[----:B------:R-:W-:Y:S02]  /*d560*/  @!P1 LEA.HI.X R31, R7, c[0x0][0x174], R11, 0x1, P3 ;  /* 0x00005d00071f9a11 */ /* 0x000fe400018f0c0b */
[C---:B------:R-:W-:Y:S02]  /*d570*/  @!P1 LEA R26, P3, R41.reuse, c[0x0][0x170], 0x1 ;  /* 0x00005c00291a9a11 */ /* 0x040fe400078608ff */
[----:B------:R-:W-:Y:S02]  /*d580*/  @!P1 LEA R14, P0, R12, c[0x0][0x170], 0x1 ;  /* 0x00005c000c0e9a11 */ /* 0x000fe400078008ff */
[----:B------:R-:W-:Y:S02]  /*d590*/  @!P1 LEA.HI.X R27, R41, c[0x0][0x174], R51, 0x1, P3 ;  /* 0x00005d00291b9a11 */ /* 0x000fe400018f0c33 */
[----:B------:R-:W-:-:S02]  /*d5a0*/  @!P1 LEA R18, P3, R40, c[0x0][0x170], 0x1 ;  /* 0x00005c0028129a11 */ /* 0x000fc400078608ff */
[C---:B------:R-:W-:Y:S01]  /*d5b0*/  @!P1 LEA R16, P2, R17.reuse, c[0x0][0x170], 0x1 ;  /* 0x00005c0011109a11 */ /* 0x040fe200078408ff */
[----:B------:R-:W-:Y:S01]  /*d5c0*/  @!PT LDS RZ, [RZ] ;  /* 0x00000000fffff984 */ /* 0x000fe20000000800 */
[----:B------:R-:W-:Y:S01]  /*d5d0*/  @!PT LDS RZ, [RZ] ;  /* 0x00000000fffff984 */ /* 0x000fe20000000800 */
[----:B------:R-:W-:Y:S01]  /*d5e0*/  @!PT LDS RZ, [RZ] ;  /* 0x00000000fffff984 */ /* 0x000fe20000000800 */
[----:B------:R1:W-:Y:S01]  /*d5f0*/  @!P1 LDGSTS.E.BYPASS.LTC128B.128 [R242+0xb800], [R26.64] ;  /* 0x0b8000001af29fae */ /* 0x0003e2000b901d54 */
[----:B------:R-:W-:Y:S02]  /*d600*/  @!P1 LEA.HI.X R19, R40, c[0x0][0x174], R48, 0x1, P3 ;  /* 0x00005d0028139a11 */ /* 0x000fe400018f0c30 */
[----:B------:R-:W-:Y:S01]  /*d610*/  @!P1 LEA.HI.X R15, R12, c[0x0][0x174], R44, 0x1, P0 ;  /* 0x00005d000c0f9a11 */ /* 0x000fe200000f0c2c */
[----:B------:R-:W-:Y:S01]  /*d620*/  @P1 STS.128 [R242+0xc000], RZ ;  /* 0x00c000fff2001388 */ /* 0x000fe20000000c00 */
[----:B------:R-:W-:Y:S02]  /*d630*/  @!P1 LEA.HI.X R17, R17, c[0x0][0x174], R46, 0x1, P2 ;  /* 0x00005d0011119a11 */ /* 0x000fe400010f0c2e */
[----:B------:R-:W-:Y:S01]  /*d640*/  @!P1 LEA R12, P4, R13, c[0x0][0x170], 0x1 ;  /* 0x00005c000d0c9a11 */ /* 0x000fe200078808ff */
[----:B------:R-:W-:Y:S01]  /*d650*/  @!PT LDS RZ, [RZ] ;  /* 0x00000000fffff984 */ /* 0x000fe20000000800 */
[----:B------:R-:W-:Y:S01]  /*d660*/  @!PT LDS RZ, [RZ] ;  /* 0x00000000fffff984 */ /* 0x000fe20000000800 */
[----:B------:R-:W-:Y:S01]  /*d670*/  @!PT LDS RZ, [RZ] ;  /* 0x00000000fffff984 */ /* 0x000fe20000000800 */
[----:B------:R3:W-:Y:S01]  /*d680*/  @!P1 LDGSTS.E.BYPASS.LTC128B.128 [R242+0xc000], [R30.64] ;  /* 0x0c0000001ef29fae */ /* 0x0007e2000b901d54 */
[----:B------:R-:W-:-:S02]  /*d690*/  @!P1 LEA R10, P3, R37, c[0x0][0x170], 0x1 ;  /* 0x00005c00250a9a11 */ /* 0x000fc400078608ff */
        /* <DEDUP_REMOVED lines=8> */
[----:B------:R-:W-:Y:S02]  /*d720*/  @!P1 LEA.HI.X R11, R37, c[0x0][0x174], R43, 0x1, P3 ;  /* 0x00005d00250b9a11 */ /* 0x000fe400018f0c2b */
[----:B------:R-:W-:Y:S01]  /*d730*/  @!P1 LEA.HI.X R9, R38, c[0x0][0x174], R42, 0x1, P2 ;  /* 0x00005d0026099a11 */ /* 0x000fe200010f0c2a */
[----:B------:R-:W-:Y:S01]  /*d740*/  @P1 STS.128 [R242+0xd000], RZ ;  /* 0x00d000fff2001388 */ /* 0x000fe20000000c00 */
[----:B------:R-:W-:-:S02]  /*d750*/  @!P1 LEA.HI.X R7, R2, c[0x0][0x174], R5, 0x1, P0 ;  /* 0x00005d0002079a11 */ /* 0x000fc400000f0c05 */
[----:B------:R-:W-:Y:S01]  /*d760*/  IADD3 R2, R229, 0x800, RZ ;  /* 0x00000800e5027810 */ /* 0x000fe20007ffe0ff */
        /* <DEDUP_REMOVED lines=49> */
[----:B----4-:R-:W-:Y:S04]  /*da80*/  LDSM.16.M88.4 R20, [R230] ;  /* 0x00000000e614783b */ /* 0x010fe80000000200 */
[----:B-1----:R-:W-:Y:S04]  /*da90*/  LDSM.16.M88.4 R16, [R58] ;  /* 0x000000003a10783b */ /* 0x002fe80000000200 */
[----:B------:R-:W-:Y:S04]  /*daa0*/  LDSM.16.M88.4 R40, [R228+0x2000] ;  /* 0x00200000e428783b */ /* 0x000fe80000000200 */
[----:B---3--:R-:W1:Y:S04]  /*dab0*/  LDSM.16.M88.4 R28, [R134+0x4800] ;  /* 0x00480000861c783b */ /* 0x008e680000000200 */
[----:B--2---:R-:W2:Y:S04]  /*dac0*/  LDSM.16.M88.4 R8, [R134+0x2000] ;  /* 0x002000008608783b */ /* 0x004ea80000000200 */
[----:B------:R-:W3:Y:S04]  /*dad0*/  LDSM.16.M88.4 R56, [R134+0x2800] ;  /* 0x002800008638783b */ /* 0x000ee80000000200 */
[----:B------:R-:W4:Y:S04]  /*dae0*/  LDSM.16.M88.4 R52, [R134+0x3000] ;  /* 0x003000008634783b */ /* 0x000f280000000200 */
[----:B------:R-:W3:Y:S04]  /*daf0*/  LDSM.16.M88.4 R48, [R134+0x3800] ;  /* 0x003800008630783b */ /* 0x000ee80000000200 */
[----:B------:R-:W3:Y:S04]  /*db00*/  LDSM.16.M88.4 R32, [R134+0x4000] ;  /* 0x004000008620783b */ /* 0x000ee80000000200 */
[----:B------:R-:W-:Y:S04]  /*db10*/  LDSM.16.M88.4 R12, [R232] ;  /* 0x00000000e80c783b */ /* 0x000fe80000000200 */
[----:B------:R-:W-:Y:S04]  /*db20*/  LDSM.16.M88.4 R72, [R229] ;  /* 0x00000000e548783b */ /* 0x000fe80000000200 */
[----:B------:R-:W-:Y:S04]  /*db30*/  LDSM.16.M88.4 R68, [R134+0x5800] ;  /* 0x005800008644783b */ /* 0x000fe80000000200 */
[----:B------:R-:W-:Y:S01]  /*db40*/  LDSM.16.M88.4 R64, [R134+0x6000] ;  /* 0x006000008640783b */ /* 0x000fe20000000200 */
[----:B-1----:R-:W-:Y:S03]  /*db50*/  HMMA.16816.F32 R120, R20, R28, RZ ;  /* 0x0000001c1478723c */ /* 0x002fe600000018ff */
[----:B------:R-:W-:Y:S01]  /*db60*/  LDSM.16.M88.4 R80, [R228+0x3800] ;  /* 0x00380000e450783b */ /* 0x000fe20000000200 */
[----:B------:R-:W-:-:S03]  /*db70*/  USHF.L.U32 UR4, UR17, 0x8, URZ ;  /* 0x0000000811047899 */ /* 0x000fc6000800063f */
[----:B------:R-:W0:Y:S01]  /*db80*/  LDGDEPBAR ;  /* 0x00000000000079af */ /* 0x000e220000000000 */
[C---:B--2---:R-:W-:Y:S08]  /*db90*/  HMMA.16816.F32 R24, R20.reuse, R8, RZ ;  /* 0x000000081418723c */ /* 0x044ff000000018ff */
[C---:B------:R-:W-:Y:S08]  /*dba0*/  HMMA.16816.F32 R44, R20.reuse, R10, RZ ;  /* 0x0000000a142c723c */ /* 0x040ff000000018ff */
[----:B------:R-:W-:Y:S01]  /*dbb0*/  HMMA.16816.F32 R124, R20, R30, RZ ;  /* 0x0000001e147c723c */ /* 0x000fe200000018ff */
[----:B------:R-:W-:Y:S07]  /*dbc0*/  LDSM.16.M88.4 R28, [R134+0x9000] ;  /* 0x00900000861c783b */ /* 0x000fee0000000200 */
[C---:B------:R-:W-:Y:S01]  /*dbd0*/  HMMA.16816.F32 R8, R16.reuse, R40, R24 ;  /* 0x000000281008723c */ /* 0x040fe20000001818 */
[----:B------:R-:W1:Y:S07]  /*dbe0*/  LDSM.16.M88.4 R24, [R134+0x5000] ;  /* 0x005000008618783b */ /* 0x000e6e0000000200 */
[----:B------:R-:W-:Y:S01]  /*dbf0*/  HMMA.16816.F32 R84, R16, R42, R44 ;  /* 0x0000002a1054723c */ /* 0x000fe2000000182c */
[----:B------:R-:W-:Y:S04]  /*dc00*/  LDSM.16.M88.4 R40, [R134+0x8000] ;  /* 0x008000008628783b */ /* 0x000fe80000000200 */
[----:B------:R-:W-:Y:S03]  /*dc10*/  LDSM.16.M88.4 R44, [R228+0x2800] ;  /* 0x00280000e42c783b */ /* 0x000fe60000000200 */
[C---:B---3--:R-:W-:Y:S08]  /*dc20*/  HMMA.16816.F32 R76, R20.reuse, R56, RZ ;  /* 0x00000038144c723c */ /* 0x048ff000000018ff */
[C---:B------:R-:W-:Y:S01]  /*dc30*/  HMMA.16816.F32 R92, R20.reuse, R58, RZ ;  /* 0x0000003a145c723c */ /* 0x040fe200000018ff */
[----:B------:R-:W2:Y:S07]  /*dc40*/  LDSM.16.M88.4 R56, [R134+0x6800] ;  /* 0x006800008638783b */ /* 0x000eae0000000200 */
[C---:B----4-:R-:W-:Y:S08]  /*dc50*/  HMMA.16816.F32 R96, R20.reuse, R52, RZ ;  /* 0x000000341460723c */ /* 0x050ff000000018ff */
[C---:B------:R-:W-:Y:S01]  /*dc60*/  HMMA.16816.F32 R100, R20.reuse, R54, RZ ;  /* 0x000000361464723c */ /* 0x040fe200000018ff */
[----:B------:R-:W3:Y:S07]  /*dc70*/  LDSM.16.M88.4 R52, [R134+0x7000] ;  /* 0x007000008634783b */ /* 0x000eee0000000200 */
[C---:B------:R-:W-:Y:S08]  /*dc80*/  HMMA.16816.F32 R104, R20.reuse, R48, RZ ;  /* 0x000000301468723c */ /* 0x040ff000000018ff */
[C---:B------:R-:W-:Y:S01]  /*dc90*/  HMMA.16816.F32 R108, R20.reuse, R50, RZ ;  /* 0x00000032146c723c */ /* 0x040fe200000018ff */
[----:B------:R-:W4:Y:S07]  /*dca0*/  LDSM.16.M88.4 R48, [R134+0x7800] ;  /* 0x007800008630783b */ /* 0x000f2e0000000200 */
[C---:B------:R-:W-:Y:S08]  /*dcb0*/  HMMA.16816.F32 R112, R20.reuse, R32, RZ ;  /* 0x000000201470723c */ /* 0x040ff000000018ff */
[C---:B------:R-:W-:Y:S01]  /*dcc0*/  HMMA.16816.F32 R116, R20.reuse, R34, RZ ;  /* 0x000000221474723c */ /* 0x040fe200000018ff */
[----:B------:R-:W2:Y:S07]  /*dcd0*/  LDSM.16.M88.4 R32, [R134+0x8800] ;  /* 0x008800008620783b */ /* 0x000eae0000000200 */
[C---:B-1----:R-:W-:Y:S08]  /*dce0*/  HMMA.16816.F32 R128, R20.reuse, R24, RZ ;  /* 0x000000181480723c */ /* 0x042ff000000018ff */
[C---:B------:R-:W-:Y:S01]  /*dcf0*/  HMMA.16816.F32 R168, R20.reuse, R26, RZ ;  /* 0x0000001a14a8723c */ /* 0x040fe200000018ff */
[----:B------:R-:W1:Y:S07]  /*dd00*/  LDSM.16.M88.4 R24, [R134+0x9800] ;  /* 0x009800008618783b */ /* 0x000e6e0000000200 */
[C---:B------:R-:W-:Y:S08]  /*dd10*/  HMMA.16816.F32 R188, R20.reuse, R28, RZ ;  /* 0x0000001c14bc723c */ /* 0x040ff000000018ff */
[----:B------:R-:W-:Y:S08]  /*dd20*/  HMMA.16816.F32 R28, R20, R30, RZ ;  /* 0x0000001e141c723c */ /* 0x000ff000000018ff */
[----:B------:R-:W-:Y:S01]  /*dd30*/  HMMA.16816.F32 R88, R12, R72, R8 ;  /* 0x000000480c58723c */ /* 0x000fe20000001808 */
[----:B------:R-:W-:Y:S07]  /*dd40*/  LDSM.16.M88.4 R8, [R233] ;  /* 0x00000000e908783b */ /* 0x000fee0000000200 */
[----:B------:R-:W-:Y:S01]  /*dd50*/  HMMA.16816.F32 R172, R20, R68, RZ ;  /* 0x0000004414ac723c */ /* 0x000fe200000018ff */
[----:B------:R-:W-:-:S02]  /*dd60*/  IMAD.MOV.U32 R5, RZ, RZ, R190 ;  /* 0x000000ffff057224 */ /* 0x000fc400078e00be */
[----:B------:R-:W-:Y:S02]  /*dd70*/  IMAD.MOV.U32 R3, RZ, RZ, R189 ;  /* 0x000000ffff037224 */ /* 0x000fe400078e00bd */
[----:B------:R-:W-:Y:S02]  /*dd80*/  IMAD.MOV.U32 R38, RZ, RZ, R191 ;  /* 0x000000ffff267224 */ /* 0x000fe400078e00bf */
[----:B------:R-:W-:Y:S01]  /*dd90*/  IMAD.MOV.U32 R6, RZ, RZ, R188 ;  /* 0x000000ffff067224 */ /* 0x000fe200078e00bc */
[----:B------:R-:W-:Y:S01]  /*dda0*/  HMMA.16816.F32 R176, R20, R70, RZ ;  /* 0x0000004614b0723c */ /* 0x000fe200000018ff */
[----:B------:R-:W1:Y:S01]  /*ddb0*/  LDSM.16.M88.4 R68, [R227] ;  /* 0x00000000e344783b */ /* 0x000e620000000200 */
[----:B------:R-:W-:Y:S02]  /*ddc0*/  IMAD.MOV.U32 R190, RZ, RZ, R29 ;  /* 0x000000ffffbe7224 */ /* 0x000fe400078e001d */
[----:B------:R-:W-:Y:S02]  /*ddd0*/  IMAD.MOV.U32 R189, RZ, RZ, R30 ;  /* 0x000000ffffbd7224 */ /* 0x000fe400078e001e */
[----:B------:R-:W-:-:S02]  /*dde0*/  IMAD.MOV.U32 R132, RZ, RZ, R28 ;  /* 0x000000ffff847224 */ /* 0x000fc400078e001c */
[----:B------:R-:W-:Y:S01]  /*ddf0*/  IMAD.MOV.U32 R7, RZ, RZ, R31 ;  /* 0x000000ffff077224 */ /* 0x000fe200078e001f */
[C---:B------:R-:W-:Y:S08]  /*de00*/  HMMA.16816.F32 R184, R20.reuse, R64, RZ ;  /* 0x0000004014b8723c */ /* 0x040ff000000018ff */
[C---:B------:R-:W-:Y:S08]  /*de10*/  HMMA.16816.F32 R180, R20.reuse, R66, RZ ;  /* 0x0000004214b4723c */ /* 0x040ff000000018ff */
[C---:B--2---:R-:W-:Y:S08]  /*de20*/  HMMA.16816.F32 R192, R20.reuse, R56, RZ ;  /* 0x0000003814c0723c */ /* 0x044ff000000018ff */
[C---:B------:R-:W-:Y:S01]  /*de30*/  HMMA.16816.F32 R196, R20.reuse, R58, RZ ;  /* 0x0000003a14c4723c */ /* 0x040fe200000018ff */
[----:B------:R2:W-:Y:S07]  /*de40*/  LDSM.16.M88.4 R56, [R2] ;  /* 0x000000000238783b */ /* 0x0005ee0000000200 */
[C---:B---3--:R-:W-:Y:S08]  /*de50*/  HMMA.16816.F32 R200, R20.reuse, R52, RZ ;  /* 0x0000003414c8723c */ /* 0x048ff000000018ff */
[C---:B------:R-:W-:Y:S01]  /*de60*/  HMMA.16816.F32 R204, R20.reuse, R54, RZ ;  /* 0x0000003614cc723c */ /* 0x040fe200000018ff */
[----:B------:R-:W3:Y:S07]  /*de70*/  LDSM.16.M88.4 R52, [R228+0x3000] ;  /* 0x00300000e434783b */ /* 0x000eee0000000200 */
[C---:B----4-:R-:W-:Y:S08]  /*de80*/  HMMA.16816.F32 R208, R20.reuse, R48, RZ ;  /* 0x0000003014d0723c */ /* 0x050ff000000018ff */
[C---:B------:R-:W-:Y:S01]  /*de90*/  HMMA.16816.F32 R212, R20.reuse, R50, RZ ;  /* 0x0000003214d4723c */ /* 0x040fe200000018ff */
[----:B------:R-:W4:Y:S07]  /*dea0*/  LDSM.16.M88.4 R48, [R228+0x4000] ;  /* 0x00400000e430783b */ /* 0x000f2e0000000200 */
[C---:B------:R-:W-:Y:S08]  /*deb0*/  HMMA.16816.F32 R216, R20.reuse, R40, RZ ;  /* 0x0000002814d8723c */ /* 0x040ff000000018ff */
[C---:B------:R-:W-:Y:S08]  /*dec0*/  HMMA.16816.F32 R220, R20.reuse, R42, RZ ;  /* 0x0000002a14dc723c */ /* 0x040ff000000018ff */
[C---:B------:R-:W-:Y:S08]  /*ded0*/  HMMA.16816.F32 R244, R20.reuse, R32, RZ ;  /* 0x0000002014f4723c */ /* 0x040ff000000018ff */
[C---:B------:R-:W-:Y:S08]  /*dee0*/  HMMA.16816.F32 R248, R20.reuse, R34, RZ ;  /* 0x0000002214f8723c */ /* 0x040ff000000018ff */
[C---:B-1----:R-:W-:Y:S08]  /*def0*/  HMMA.16816.F32 R28, R20.reuse, R24, RZ ;  /* 0x00000018141c723c */ /* 0x042ff000000018ff */
[----:B------:R-:W-:Y:S08]  /*df00*/  HMMA.16816.F32 R20, R20, R26, RZ ;  /* 0x0000001a1414723c */ /* 0x000ff000000018ff */
[----:B------:R-:W-:Y:S01]  /*df10*/  HMMA.16816.F32 R24, R12, R74, R84 ;  /* 0x0000004a0c18723c */ /* 0x000fe20000001854 */
[----:B------:R-:W-:Y:S07]  /*df20*/  LDSM.16.M88.4 R72, [R228+0x4800] ;  /* 0x00480000e448783b */ /* 0x000fee0000000200 */
[----:B------:R-:W-:Y:S01]  /*df30*/  HMMA.16816.F32 R40, R8, R68, R88 ;  /* 0x000000440828723c */ /* 0x000fe20000001858 */
[----:B------:R-:W-:-:S02]  /*df40*/  IMAD.MOV.U32 R188, RZ, RZ, R28 ;  /* 0x000000ffffbc7224 */ /* 0x000fc400078e001c */
[----:B------:R-:W-:Y:S02]  /*df50*/  IMAD.MOV.U32 R133, RZ, RZ, R29 ;  /* 0x000000ffff857224 */ /* 0x000fe400078e001d */
[----:B------:R-:W-:Y:S02]  /*df60*/  IMAD.MOV.U32 R63, RZ, RZ, R30 ;  /* 0x000000ffff3f7224 */ /* 0x000fe400078e001e */
[----:B------:R-:W-:Y:S01]  /*df70*/  IMAD.MOV.U32 R60, RZ, RZ, R31 ;  /* 0x000000ffff3c7224 */ /* 0x000fe200078e001f */
[----:B------:R-:W-:Y:S01]  /*df80*/  HMMA.16816.F32 R32, R16, R46, R92 ;  /* 0x0000002e1020723c */ /* 0x000fe2000000185c */
[----:B--2---:R-:W-:Y:S02]  /*df90*/  IMAD.MOV.U32 R2, RZ, RZ, R23 ;  /* 0x000000ffff027224 */ /* 0x004fe400078e0017 */
[----:B------:R-:W-:Y:S02]  /*dfa0*/  IMAD.MOV.U32 R191, RZ, RZ, R20 ;  /* 0x000000ffffbf7224 */ /* 0x000fe400078e0014 */
[----:B------:R-:W-:-:S02]  /*dfb0*/  IMAD.MOV.U32 R39, RZ, RZ, R21 ;  /* 0x000000ffff277224 */ /* 0x000fc400078e0015 */
[----:B------:R-:W-:Y:S01]  /*dfc0*/  IMAD.MOV.U32 R36, RZ, RZ, R22 ;  /* 0x000000ffff247224 */ /* 0x000fe200078e0016 */
[----:B---3--:R-:W-:Y:S01]  /*dfd0*/  HMMA.16816.F32 R64, R16, R52, R96 ;  /* 0x000000341040723c */ /* 0x008fe20000001860 */
[----:B------:R-:W-:Y:S01]  /*dfe0*/  IMAD.MOV.U32 R69, RZ, RZ, R2 ;  /* 0x000000ffff457224 */ /* 0x000fe200078e0002 */
[----:B------:R-:W-:-:S06]  /*dff0*/  IADD3 R2, R229, 0x1000, RZ ;  /* 0x00001000e5027810 */ /* 0x000fcc0007ffe0ff */
[C---:B------:R-:W-:Y:S01]  /*e000*/  HMMA.16816.F32 R20, R16.reuse, R44, R76 ;  /* 0x0000002c1014723c */ /* 0x040fe2000000184c */
[----:B------:R-:W1:Y:S06]  /*e010*/  LDSM.16.M88.4 R76, [R227+0x800] ;  /* 0x00080000e34c783b */ /* 0x000e6c0000000200 */
[----:B------:R-:W-:Y:S01]  /*e020*/  IMAD.MOV.U32 R45, RZ, RZ, R5 ;  /* 0x000000ffff2d7224 */ /* 0x000fe200078e0005 */
[----:B------:R-:W-:Y:S01]  /*e030*/  HMMA.16816.F32 R84, R16, R54, R100 ;  /* 0x000000361054723c */ /* 0x000fe20000001864 */
[----:B------:R2:W3:Y:S01]  /*e040*/  LDSM.16.M88.4 R52, [R2] ;  /* 0x000000000234783b */ /* 0x0004e20000000200 */
[----:B------:R-:W-:-:S04]  /*e050*/  FMUL.FTZ R5, R40, c[0x0][0x2ec] ;  /* 0x0000bb0028057a20 */ /* 0x000fc80000410000 */
[----:B------:R1:W-:Y:S02]  /*e060*/  MUFU.TANH R37, R5 ;  /* 0x0000000500257308 */ /* 0x0003e40000002400 */
[----:B------:R-:W-:Y:S08]  /*e070*/  HMMA.16816.F32 R88, R16, R80, R104 ;  /* 0x000000501058723c */ /* 0x000ff00000001868 */
[----:B------:R-:W-:Y:S08]  /*e080*/  HMMA.16816.F32 R28, R12, R56, R20 ;  /* 0x000000380c1c723c */ /* 0x000ff00000001814 */
[----:B------:R-:W-:Y:S01]  /*e090*/  HMMA.16816.F32 R20, R8, R70, R24 ;  /* 0x000000460814723c */ /* 0x000fe20000001818 */
[----:B--2---:R-:W-:-:S07]  /*e0a0*/  FMUL.FTZ R2, R41, c[0x0][0x2ec] ;  /* 0x0000bb0029027a20 */ /* 0x004fce0000410000 */
[----:B------:R-:W-:Y:S07]  /*e0b0*/  HMMA.16816.F32 R80, R16, R82, R108 ;  /* 0x000000521050723c */ /* 0x000fee000000186c */
[----:B------:R-:W-:Y:S01]  /*e0c0*/  IMAD.MOV.U32 R108, RZ, RZ, R6 ;  /* 0x000000ffff6c7224 */ /* 0x000fe200078e0006 */
[----:B------:R-:W-:Y:S01]  /*e0d0*/  HMMA.16816.F32 R24, R12, R58, R32 ;  /* 0x0000003a0c18723c */ /* 0x000fe20000001820 */
[----:B------:R2:W-:Y:S01]  /*e0e0*/  MUFU.TANH R6, R2 ;  /* 0x0000000200067308 */ /* 0x0005e20000002400 */
[----:B------:R-:W3:Y:S06]  /*e0f0*/  LDSM.16.M88.4 R56, [R228+0x5000] ;  /* 0x00500000e438783b */ /* 0x000eec0000000200 */
[----:B----4-:R-:W-:Y:S01]  /*e100*/  HMMA.16816.F32 R92, R16, R48, R112 ;  /* 0x00000030105c723c */ /* 0x010fe20000001870 */
[----:B-1----:R-:W-:-:S06]  /*e110*/  FMUL.FTZ R5, R23, c[0x0][0x2ec] ;  /* 0x0000bb0017057a20 */ /* 0x002fcc0000410000 */
[----:B------:R-:W-:Y:S01]  /*e120*/  IMAD.MOV.U32 R115, RZ, RZ, R38 ;  /* 0x000000ffff737224 */ /* 0x000fe200078e0026 */
[----:B------:R-:W-:Y:S01]  /*e130*/  HMMA.16816.F32 R28, R8, R76, R28 ;  /* 0x0000004c081c723c */ /* 0x000fe2000000181c */
[----:B--2---:R-:W-:Y:S02]  /*e140*/  FMUL.FTZ R2, R42, c[0x0][0x2ec] ;  /* 0x0000bb002a027a20 */ /* 0x004fe40000410000 */
[----:B------:R-:W-:Y:S02]  /*e150*/  IMAD.MOV.U32 R113, RZ, RZ, R3 ;  /* 0x000000ffff717224 */ /* 0x000fe400078e0003 */
[----:B------:R1:W-:Y:S01]  /*e160*/  MUFU.TANH R112, R2 ;  /* 0x0000000200707308 */ /* 0x0003e20000002400 */
[----:B------:R-:W-:Y:S02]  /*e170*/  IMAD.MOV.U32 R114, RZ, RZ, R45 ;  /* 0x000000ffff727224 */ /* 0x000fe400078e002d */
[----:B------:R-:W-:Y:S01]  /*e180*/  LDSM.16.M88.4 R44, [R227+0x1000] ;  /* 0x00100000e32c783b */ /* 0x000fe20000000200 */
[----:B------:R-:W-:Y:S07]  /*e190*/  HMMA.16816.F32 R100, R16, R72, R120 ;  /* 0x000000481064723c */ /* 0x000fee0000001878 */
[----:B------:R-:W-:Y:S01]  /*e1a0*/  IMAD.MOV.U32 R121, RZ, RZ, R36 ;  /* 0x000000ffff797224 */ /* 0x000fe200078e0024 */
[----:B---3--:R-:W-:Y:S01]  /*e1b0*/  HMMA.16816.F32 R32, R12, R52, R64 ;  /* 0x000000340c20723c */ /* 0x008fe20000001840 */
[----:B------:R-:W-:Y:S01]  /*e1c0*/  IMAD.MOV.U32 R120, RZ, RZ, R39 ;  /* 0x000000ffff787224 */ /* 0x000fe200078e0027 */
[----:B------:R-:W2:Y:S01]  /*e1d0*/  LDSM.16.M88.4 R64, [R228+0x6000] ;  /* 0x00600000e440783b */ /* 0x000ea20000000200 */
[----:B------:R3:W-:Y:S01]  /*e1e0*/  MUFU.TANH R39, R5 ;  /* 0x0000000500277308 */ /* 0x0007e20000002400 */
[----:B-1----:R-:W-:-:S02]  /*e1f0*/  FMUL.FTZ R2, R43, c[0x0][0x2ec] ;  /* 0x0000bb002b027a20 */ /* 0x002fc40000410000 */
[----:B------:R-:W-:Y:S02]  /*e200*/  IMAD.MOV.U32 R122, RZ, RZ, R69 ;  /* 0x000000ffff7a7224 */ /* 0x000fe400078e0045 */
[C---:B------:R-:W-:Y:S01]  /*e210*/  HMMA.16816.F32 R96, R16.reuse, R50, R116 ;  /* 0x000000321060723c */ /* 0x040fe20000001874 */
[----:B------:R-:W1:Y:S01]  /*e220*/  LDSM.16.M88.4 R68, [R228+0x5800] ;  /* 0x00580000e444783b */ /* 0x000e620000000200 */
[----:B------:R-:W-:Y:S01]  /*e230*/  IMAD.MOV.U32 R123, RZ, RZ, R191 ;  /* 0x000000ffff7b7224 */ /* 0x000fe200078e00bf */
[----:B------:R4:W-:Y:S04]  /*e240*/  MUFU.TANH R38, R2 ;  /* 0x0000000200267308 */ /* 0x0009e80000002400 */
[----:B------:R-:W-:Y:S01]  /*e250*/  IMAD.MOV.U32 R119, RZ, RZ, R60 ;  /* 0x000000ffff777224 */ /* 0x000fe200078e003c */
[----:B------:R-:W-:Y:S01]  /*e260*/  HMMA.16816.F32 R104, R16, R56, R128 ;  /* 0x000000381068723c */ /* 0x000fe20000001880 */
[----:B------:R-:W-:-:S02]  /*e270*/  IMAD.MOV.U32 R118, RZ, RZ, R63 ;  /* 0x000000ffff767224 */ /* 0x000fc400078e003f */
[----:B---3--:R-:W-:Y:S02]  /*e280*/  FMUL.FTZ R5, R28, c[0x0][0x2ec] ;  /* 0x0000bb001c057a20 */ /* 0x008fe40000410000 */
[----:B------:R-:W-:Y:S02]  /*e290*/  IMAD.MOV.U32 R116, RZ, RZ, R188 ;  /* 0x000000ffff747224 */ /* 0x000fe400078e00bc */
[----:B------:R-:W-:Y:S01]  /*e2a0*/  MUFU.TANH R49, R5 ;  /* 0x0000000500317308 */ /* 0x000fe20000002400 */
[----:B------:R-:W-:Y:S02]  /*e2b0*/  IMAD.MOV.U32 R117, RZ, RZ, R133 ;  /* 0x000000ffff757224 */ /* 0x000fe400078e0085 */
[----:B----4-:R-:W-:-:S05]  /*e2c0*/  FMUL.FTZ R2, R20, c[0x0][0x2ec] ;  /* 0x0000bb0014027a20 */ /* 0x010fca0000410000 */
[----:B------:R3:W-:Y:S01]  /*e2d0*/  MUFU.TANH R3, R2 ;  /* 0x0000000200037308 */ /* 0x0007e20000002400 */
[----:B--2---:R-:W-:Y:S01]  /*e2e0*/  HMMA.16816.F32 R184, R16, R64, R184 ;  /* 0x0000004010b8723c */ /* 0x004fe200000018b8 */
[----:B---3--:R-:W-:-:S07]  /*e2f0*/  FMUL.FTZ R2, R21, c[0x0][0x2ec] ;  /* 0x0000bb0015027a20 */ /* 0x008fce0000410000 */
[----:B-1----:R-:W-:Y:S01]  /*e300*/  HMMA.16816.F32 R176, R16, R70, R176 ;  /* 0x0000004610b0723c */ /* 0x002fe200000018b0 */
[----:B------:R1:W2:Y:S06]  /*e310*/  MUFU.TANH R48, R2 ;  /* 0x0000000200307308 */ /* 0x0002ac0000002400 */
[----:B------:R-:W-:Y:S02]  /*e320*/  IMAD.MOV.U32 R70, RZ, RZ, R121 ;  /* 0x000000ffff467224 */ /* 0x000fe400078e0079 */
[----:B------:R-:W-:Y:S02]  /*e330*/  IMAD.MOV.U32 R71, RZ, RZ, R122 ;  /* 0x000000ffff477224 */ /* 0x000fe400078e007a */
[----:B-1----:R-:W-:-:S02]  /*e340*/  FMUL.FTZ R2, R22, c[0x0][0x2ec] ;  /* 0x0000bb0016027a20 */ /* 0x002fc40000410000 */
[----:B------:R-:W-:Y:S01]  /*e350*/  HMMA.16816.F32 R20, R8, R78, R24 ;  /* 0x0000004e0814723c */ /* 0x000fe20000001818 */
[----:B--2---:R-:W-:Y:S01]  /*e360*/  IMAD.MOV.U32 R130, RZ, RZ, R48 ;  /* 0x000000ffff827224 */ /* 0x004fe200078e0030 */
[----:B------:R1:W2:Y:S06]  /*e370*/  MUFU.TANH R36, R2 ;  /* 0x0000000200247308 */ /* 0x0002ac0000002400 */
[----:B------:R-:W-:Y:S01]  /*e380*/  HMMA.16816.F32 R24, R12, R54, R84 ;  /* 0x000000360c18723c */ /* 0x000fe20000001854 */
[----:B------:R-:W-:Y:S07]  /*e390*/  LDSM.16.M88.4 R52, [R228+0x7000] ;  /* 0x00700000e434783b */ /* 0x000fee0000000200 */
[----:B------:R-:W-:Y:S01]  /*e3a0*/  HMMA.16816.F32 R76, R16, R74, R124 ;  /* 0x0000004a104c723c */ /* 0x000fe2000000187c */
[----:B------:R-:W3:Y:S01]  /*e3b0*/  LDSM.16.M88.4 R72, [R228+0x6800] ;  /* 0x00680000e448783b */ /* 0x000ee20000000200 */
[----:B-1----:R-:W-:Y:S01]  /*e3c0*/  IADD3 R2, R229, 0x1800, RZ ;  /* 0x00001800e5027810 */ /* 0x002fe20007ffe0ff */
[----:B--2---:R-:W-:-:S04]  /*e3d0*/  IMAD.MOV.U32 R129, RZ, RZ, R36 ;  /* 0x000000ffff817224 */ /* 0x004fc800078e0024 */
[----:B------:R1:W2:Y:S01]  /*e3e0*/  LDSM.16.M88.4 R40, [R2] ;  /* 0x000000000228783b */ /* 0x0002a20000000200 */
[----:B------:R-:W-:Y:S01]  /*e3f0*/  IMAD.MOV.U32 R124, RZ, RZ, R37 ;  /* 0x000000ffff7c7224 */ /* 0x000fe200078e0025 */
[----:B------:R-:W-:Y:S01]  /*e400*/  HMMA.16816.F32 R84, R16, R58, R168 ;  /* 0x0000003a1054723c */ /* 0x000fe200000018a8 */
[----:B------:R-:W-:Y:S01]  /*e410*/  IMAD.MOV.U32 R125, RZ, RZ, R49 ;  /* 0x000000ffff7d7224 */ /* 0x000fe200078e0031 */
[----:B------:R-:W-:Y:S01]  /*e420*/  LDSM.16.M88.4 R56, [R227+0x2000] ;  /* 0x00200000e338783b */ /* 0x000fe20000000200 */
[----:B------:R-:W-:Y:S02]  /*e430*/  FMUL.FTZ R5, R23, c[0x0][0x2ec] ;  /* 0x0000bb0017057a20 */ /* 0x000fe40000410000 */
[----:B------:R-:W-:Y:S01]  /*e440*/  IMAD.MOV.U32 R126, RZ, RZ, R190 ;  /* 0x000000ffff7e7224 */ /* 0x000fe200078e00be */
[----:B------:R-:W4:Y:S01]  /*e450*/  LDSM.16.M88.4 R48, [R227+0x1800] ;  /* 0x00180000e330783b */ /* 0x000f220000000200 */
[----:B------:R-:W-:Y:S01]  /*e460*/  IMAD.MOV.U32 R171, RZ, RZ, R3 ;  /* 0x000000ffffab7224 */ /* 0x000fe200078e0003 */
[----:B------:R-:W-:Y:S01]  /*e470*/  MUFU.TANH R36, R5 ;  /* 0x0000000500247308 */ /* 0x000fe20000002400 */
[----:B------:R-:W-:-:S02]  /*e480*/  IMAD.MOV.U32 R127, RZ, RZ, R189 ;  /* 0x000000ffff7f7224 */ /* 0x000fc400078e00bd */
[C---:B------:R-:W-:Y:S07]  /*e490*/  HMMA.16816.F32 R188, R16.reuse, R68, R172 ;  /* 0x0000004410bc723c */ /* 0x040fee00000018ac */
[----:B------:R-:W-:Y:S01]  /*e4a0*/  IMAD.MOV.U32 R68, RZ, RZ, R39 ;  /* 0x000000ffff447224 */ /* 0x000fe200078e0027 */
[----:B------:R-:W-:Y:S01]  /*e4b0*/  HMMA.16816.F32 R172, R16, R66, R180 ;  /* 0x0000004210ac723c */ /* 0x000fe200000018b4 */
[----:B------:R-:W-:Y:S01]  /*e4c0*/  LDSM.16.M88.4 R64, [R228+0x7800] ;  /* 0x00780000e440783b */ /* 0x000fe20000000200 */
[----:B-1----:R-:W-:-:S04]  /*e4d0*/  FMUL.FTZ R2, R29, c[0x0][0x2ec] ;  /* 0x0000bb001d027a20 */ /* 0x002fc80000410000 */
[----:B------:R1:W-:Y:S02]  /*e4e0*/  MUFU.TANH R110, R2 ;  /* 0x00000002006e7308 */ /* 0x0003e40000002400 */
[----:B---3--:R-:W-:Y:S07]  /*e4f0*/  HMMA.16816.F32 R180, R16, R72, R192 ;  /* 0x0000004810b4723c */ /* 0x008fee00000018c0 */
[----:B------:R-:W-:Y:S02]  /*e500*/  IMAD.MOV.U32 R193, RZ, RZ, R171 ;  /* 0x000000ffffc17224 */ /* 0x000fe400078e00ab */
[----:B-1----:R-:W-:-:S02]  /*e510*/  FMUL.FTZ R2, R30, c[0x0][0x2ec] ;  /* 0x0000bb001e027a20 */ /* 0x002fc40000410000 */
[----:B------:R-:W-:Y:S02]  /*e520*/  IMAD.MOV.U32 R171, RZ, RZ, R130 ;  /* 0x000000ffffab7224 */ /* 0x000fe400078e0082 */
[----:B------:R1:W3:Y:S01]  /*e530*/  MUFU.TANH R131, R2 ;  /* 0x0000000200837308 */ /* 0x0002e20000002400 */
[----:B------:R-:W-:Y:S02]  /*e540*/  IMAD.MOV.U32 R73, RZ, RZ, R129 ;  /* 0x000000ffff497224 */ /* 0x000fe400078e0081 */
[----:B------:R-:W-:Y:S02]  /*e550*/  IMAD.MOV.U32 R195, RZ, RZ, R68 ;  /* 0x000000ffffc37224 */ /* 0x000fe400078e0044 */
[----:B-1----:R-:W-:Y:S02]  /*e560*/  FMUL.FTZ R2, R31, c[0x0][0x2ec] ;  /* 0x0000bb001f027a20 */ /* 0x002fe40000410000 */
[----:B------:R-:W-:Y:S02]  /*e570*/  HMMA.16816.F32 R28, R8, R44, R32 ;  /* 0x0000002c081c723c */ /* 0x000fe40000001820 */
[----:B------:R1:W-:Y:S06]  /*e580*/  MUFU.TANH R37, R2 ;  /* 0x0000000200257308 */ /* 0x0003ec0000002400 */
[----:B--2---:R-:W-:Y:S07]  /*e590*/  HMMA.16816.F32 R32, R12, R40, R88 ;  /* 0x000000280c20723c */ /* 0x004fee0000001858 */
[----:B------:R-:W-:-:S02]  /*e5a0*/  IMAD.MOV.U32 R91, RZ, RZ, R112 ;  /* 0x000000ffff5b7224 */ /* 0x000fc400078e0070 */
[----:B------:R-:W-:Y:S02]  /*e5b0*/  IMAD.MOV.U32 R112, RZ, RZ, R108 ;  /* 0x000000ffff707224 */ /* 0x000fe400078e006c */
[----:B-1----:R-:W-:Y:S02]  /*e5c0*/  FMUL.FTZ R2, R20, c[0x0][0x2ec] ;  /* 0x0000bb0014027a20 */ /* 0x002fe40000410000 */
[----:B---3--:R-:W-:Y:S02]  /*e5d0*/  IMAD.MOV.U32 R89, RZ, RZ, R131 ;  /* 0x000000ffff597224 */ /* 0x008fe400078e0083 */
[----:B------:R1:W-:Y:S01]  /*e5e0*/  MUFU.TANH R60, R2 ;  /* 0x00000002003c7308 */ /* 0x0003e20000002400 */
[----:B------:R-:W-:Y:S02]  /*e5f0*/  FMUL.FTZ R5, R28, c[0x0][0x2ec] ;  /* 0x0000bb001c057a20 */ /* 0x000fe40000410000 */
[----:B------:R-:W-:-:S05]  /*e600*/  IMAD.MOV.U32 R72, RZ, RZ, R91 ;  /* 0x000000ffff487224 */ /* 0x000fca00078e005b */
[----:B------:R-:W-:Y:S01]  /*e610*/  MUFU.TANH R109, R5 ;  /* 0x00000005006d7308 */ /* 0x000fe20000002400 */
[----:B-1----:R-:W-:-:S07]  /*e620*/  FMUL.FTZ R2, R21, c[0x0][0x2ec] ;  /* 0x0000bb0015027a20 */ /* 0x002fce0000410000 */
[----:B------:R1:W-:Y:S02]  /*e630*/  MUFU.TANH R63, R2 ;  /* 0x00000002003f7308 */ /* 0x0003e40000002400 */
[----:B-1----:R-:W-:Y:S02]  /*e640*/  FMUL.FTZ R2, R22, c[0x0][0x2ec] ;  /* 0x0000bb0016027a20 */ /* 0x002fe40000410000 */
[----:B------:R-:W-:Y:S04]  /*e650*/  HMMA.16816.F32 R20, R8, R46, R24 ;  /* 0x0000002e0814723c */ /* 0x000fe80000001818 */
[----:B------:R1:W-:Y:S04]  /*e660*/  MUFU.TANH R3, R2 ;  /* 0x0000000200037308 */ /* 0x0003e80000002400 */
[----:B------:R-:W-:Y:S07]  /*e670*/  HMMA.16816.F32 R24, R12, R42, R80 ;  /* 0x0000002a0c18723c */ /* 0x000fee0000001850 */
[----:B------:R-:W-:Y:S01]  /*e680*/  IMAD.MOV.U32 R83, RZ, RZ, R120 ;  /* 0x000000ffff537224 */ /* 0x000fe200078e0078 */
[----:B-1----:R-:W-:-:S05]  /*e690*/  IADD3 R2, R229, 0x2000, RZ ;  /* 0x00002000e5027810 */ /* 0x002fca0007ffe0ff */
[----:B------:R1:W2:Y:S03]  /*e6a0*/  LDSM.16.M88.4 R44, [R2] ;  /* 0x00000000022c783b */ /* 0x0002a60000000200 */
[----:B------:R-:W-:-:S04]  /*e6b0*/  FMUL.FTZ R5, R23, c[0x0][0x2ec] ;  /* 0x0000bb0017057a20 */ /* 0x000fc80000410000 */
[----:B------:R-:W-:Y:S01]  /*e6c0*/  MUFU.TANH R88, R5 ;  /* 0x0000000500587308 */ /* 0x000fe20000002400 */
[----:B-1----:R-:W-:-:S07]  /*e6d0*/  FMUL.FTZ R2, R29, c[0x0][0x2ec] ;  /* 0x0000bb001d027a20 */ /* 0x002fce0000410000 */
[----:B------:R1:W3:Y:S02]  /*e6e0*/  MUFU.TANH R128, R2 ;  /* 0x0000000200807308 */ /* 0x0002e40000002400 */
[----:B-1----:R-:W-:Y:S02]  /*e6f0*/  FMUL.FTZ R2, R30, c[0x0][0x2ec] ;  /* 0x0000bb001e027a20 */ /* 0x002fe40000410000 */
[----:B---3--:R-:W-:-:S04]  /*e700*/  IMAD.MOV.U32 R192, RZ, RZ, R128 ;  /* 0x000000ffffc07224 */ /* 0x008fc800078e0080 */
[----:B------:R1:W3:Y:S01]  /*e710*/  MUFU.TANH R90, R2 ;  /* 0x00000002005a7308 */ /* 0x0002e20000002400 */
[C---:B------:R-:W-:Y:S07]  /*e720*/  HMMA.16816.F32 R128, R16.reuse, R74, R196 ;  /* 0x0000004a1080723c */ /* 0x040fee00000018c4 */
[----:B------:R-:W-:Y:S02]  /*e730*/  IMAD.MOV.U32 R75, RZ, RZ, R171 ;  /* 0x000000ffff4b7224 */ /* 0x000fe400078e00ab */
[----:B------:R-:W-:Y:S01]  /*e740*/  HMMA.16816.F32 R168, R16, R52, R200 ;  /* 0x0000003410a8723c */ /* 0x000fe200000018c8 */
[----:B------:R-:W-:-:S02]  /*e750*/  IMAD.MOV.U32 R197, RZ, RZ, R127 ;  /* 0x000000ffffc57224 */ /* 0x000fc400078e007f */
[----:B------:R-:W-:Y:S02]  /*e760*/  IMAD.MOV.U32 R196, RZ, RZ, R126 ;  /* 0x000000ffffc47224 */ /* 0x000fe400078e007e */
[----:B-1----:R-:W-:-:S03]  /*e770*/  FMUL.FTZ R2, R31, c[0x0][0x2ec] ;  /* 0x0000bb001f027a20 */ /* 0x002fc60000410000 */
[----:B----4-:R-:W-:Y:S01]  /*e780*/  HMMA.16816.F32 R28, R8, R48, R32 ;  /* 0x00000030081c723c */ /* 0x010fe20000001820 */
[----:B---3--:R-:W-:Y:S01]  /*e790*/  IMAD.MOV.U32 R200, RZ, RZ, R90 ;  /* 0x000000ffffc87224 */ /* 0x008fe200078e005a */
[----:B------:R1:W-:Y:S01]  /*e7a0*/  MUFU.TANH R111, R2 ;  /* 0x00000002006f7308 */ /* 0x0003e20000002400 */
[----:B------:R-:W-:Y:S02]  /*e7b0*/  IMAD.MOV.U32 R90, RZ, RZ, R132 ;  /* 0x000000ffff5a7224 */ /* 0x000fe400078e0084 */
[----:B------:R-:W-:Y:S02]  /*e7c0*/  IMAD.MOV.U32 R202, RZ, RZ, R89 ;  /* 0x000000ffffca7224 */ /* 0x000fe400078e0059 */
[----:B------:R-:W-:Y:S01]  /*e7d0*/  IMAD.MOV.U32 R89, RZ, RZ, R123 ;  /* 0x000000ffff597224 */ /* 0x000fe200078e007b */
[----:B--2---:R-:W-:Y:S07]  /*e7e0*/  HMMA.16816.F32 R32, R12, R44, R92 ;  /* 0x0000002c0c20723c */ /* 0x004fee000000185c */
[----:B------:R-:W-:Y:S01]  /*e7f0*/  IMAD.MOV.U32 R94, RZ, RZ, R7 ;  /* 0x000000ffff5e7224 */ /* 0x000fe200078e0007 */
[----:B------:R-:W-:Y:S01]  /*e800*/  HMMA.16816.F32 R120, R16, R54, R204 ;  /* 0x000000361078723c */ /* 0x000fe200000018cc */
[----:B------:R-:W-:Y:S01]  /*e810*/  LDSM.16.M88.4 R52, [R227+0x2800] ;  /* 0x00280000e334783b */ /* 0x000fe20000000200 */
[----:B-1----:R-:W-:-:S02]  /*e820*/  FMUL.FTZ R2, R20, c[0x0][0x2ec] ;  /* 0x0000bb0014027a20 */ /* 0x002fc40000410000 */
[----:B------:R-:W-:Y:S02]  /*e830*/  IMAD.MOV.U32 R95, RZ, RZ, R90 ;  /* 0x000000ffff5f7224 */ /* 0x000fe400078e005a */
[----:B------:R1:W2:Y:S01]  /*e840*/  MUFU.TANH R69, R2 ;  /* 0x0000000200457308 */ /* 0x0002a20000002400 */
[----:B------:R-:W-:Y:S02]  /*e850*/  IMAD.MOV.U32 R207, RZ, RZ, R124 ;  /* 0x000000ffffcf7224 */ /* 0x000fe400078e007c */
[----:B------:R-:W-:Y:S02]  /*e860*/  FMUL.FTZ R5, R28, c[0x0][0x2ec] ;  /* 0x0000bb001c057a20 */ /* 0x000fe40000410000 */
[----:B------:R-:W-:Y:S02]  /*e870*/  IMAD.MOV.U32 R204, RZ, RZ, R125 ;  /* 0x000000ffffcc7224 */ /* 0x000fe400078e007d */
[----:B------:R-:W-:Y:S01]  /*e880*/  HMMA.16816.F32 R124, R16, R64, R208 ;  /* 0x00000040107c723c */ /* 0x000fe200000018d0 */
[----:B------:R-:W-:Y:S06]  /*e890*/  MUFU.TANH R39, R5 ;  /* 0x0000000500277308 */ /* 0x000fec0000002400 */
[----:B------:R-:W-:-:S02]  /*e8a0*/  IMAD.MOV.U32 R209, RZ, RZ, R195 ;  /* 0x000000ffffd17224 */ /* 0x000fc400078e00c3 */
[----:B-1----:R-:W-:Y:S02]  /*e8b0*/  FMUL.FTZ R2, R21, c[0x0][0x2ec] ;  /* 0x0000bb0015027a20 */ /* 0x002fe40000410000 */
[----:B--2---:R-:W-:Y:S02]  /*e8c0*/  IMAD.MOV.U32 R194, RZ, RZ, R69 ;  /* 0x000000ffffc27224 */ /* 0x004fe400078e0045 */
[----:B------:R1:W-:Y:S02]  /*e8d0*/  MUFU.TANH R133, R2 ;  /* 0x0000000200857308 */ /* 0x0003e40000002400 */
[----:B------:R-:W-:Y:S02]  /*e8e0*/  IMAD.MOV.U32 R211, RZ, RZ, R194 ;  /* 0x000000ffffd37224 */ /* 0x000fe400078e00c2 */
[----:B-1----:R-:W-:Y:S02]  /*e8f0*/  FMUL.FTZ R2, R22, c[0x0][0x2ec] ;  /* 0x0000bb0016027a20 */ /* 0x002fe40000410000 */
[----:B------:R-:W-:Y:S02]  /*e900*/  HMMA.16816.F32 R20, R8, R50, R24 ;  /* 0x000000320814723c */ /* 0x000fe40000001818 */
[----:B------:R1:W2:Y:S06]  /*e910*/  MUFU.TANH R108, R2 ;  /* 0x00000002006c7308 */ /* 0x0002ac0000002400 */
[----:B------:R-:W-:Y:S01]  /*e920*/  HMMA.16816.F32 R24, R12, R46, R96 ;  /* 0x0000002e0c18723c */ /* 0x000fe20000001860 */
[----:B------:R-:W-:Y:S01]  /*e930*/  LDSM.16.M88.4 R44, [R228+0x8000] ;  /* 0x00800000e42c783b */ /* 0x000fe20000000200 */
[----:B-1----:R-:W-:Y:S01]  /*e940*/  IADD3 R2, R229, 0x2800, RZ ;  /* 0x00002800e5027810 */ /* 0x002fe20007ffe0ff */
[----:B--2---:R-:W-:-:S04]  /*e950*/  IMAD.MOV.U32 R205, RZ, RZ, R108 ;  /* 0x000000ffffcd7224 */ /* 0x004fc800078e006c */
[----:B------:R1:W2:Y:S09]  /*e960*/  LDSM.16.M88.4 R40, [R2] ;  /* 0x000000000228783b */ /* 0x0002b20000000200 */
[----:B------:R-:W-:-:S04]  /*e970*/  FMUL.FTZ R5, R23, c[0x0][0x2ec] ;  /* 0x0000bb0017057a20 */ /* 0x000fc80000410000 */
[----:B------:R-:W-:Y:S01]  /*e980*/  MUFU.TANH R199, R5 ;  /* 0x0000000500c77308 */ /* 0x000fe20000002400 */
[----:B-1----:R-:W-:-:S07]  /*e990*/  FMUL.FTZ R2, R29, c[0x0][0x2ec] ;  /* 0x0000bb001d027a20 */ /* 0x002fce0000410000 */
[----:B------:R1:W-:Y:S02]  /*e9a0*/  MUFU.TANH R92, R2 ;  /* 0x00000002005c7308 */ /* 0x0003e40000002400 */
[----:B-1----:R-:W-:-:S06]  /*e9b0*/  FMUL.FTZ R2, R30, c[0x0][0x2ec] ;  /* 0x0000bb001e027a20 */ /* 0x002fcc0000410000 */
[----:B------:R1:W3:Y:S02]  /*e9c0*/  MUFU.TANH R93, R2 ;  /* 0x00000002005d7308 */ /* 0x0002e40000002400 */
[----:B-1----:R-:W-:Y:S02]  /*e9d0*/  FMUL.FTZ R2, R31, c[0x0][0x2ec] ;  /* 0x0000bb001f027a20 */ /* 0x002fe40000410000 */
[----:B------:R-:W-:Y:S01]  /*e9e0*/  HMMA.16816.F32 R28, R8, R56, R32 ;  /* 0x00000038081c723c */ /* 0x000fe20000001820 */
[----:B---3--:R-:W-:-:S03]  /*e9f0*/  IMAD.MOV.U32 R206, RZ, RZ, R93 ;  /* 0x000000ffffce7224 */ /* 0x008fc600078e005d */
[----:B------:R1:W-:Y:S04]  /*ea00*/  MUFU.TANH R203, R2 ;  /* 0x0000000200cb7308 */ /* 0x0003e80000002400 */
[----:B--2---:R-:W-:Y:S07]  /*ea10*/  HMMA.16816.F32 R32, R12, R40, R100 ;  /* 0x000000280c20723c */ /* 0x004fee0000001864 */
[----:B------:R-:W-:-:S02]  /*ea20*/  IMAD.MOV.U32 R101, RZ, RZ, R83 ;  /* 0x000000ffff657224 */ /* 0x000fc400078e0053 */
[C---:B------:R-:W-:Y:S01]  /*ea30*/  HMMA.16816.F32 R80, R16.reuse, R66, R212 ;  /* 0x000000421050723c */ /* 0x040fe200000018d4 */
[----:B-1----:R-:W-:Y:S01]  /*ea40*/  FMUL.FTZ R2, R20, c[0x0][0x2ec] ;  /* 0x0000bb0014027a20 */ /* 0x002fe20000410000 */
[----:B------:R-:W1:Y:S01]  /*ea50*/  LDSM.16.M88.4 R64, [R228+0x9000] ;  /* 0x00900000e440783b */ /* 0x000e620000000200 */
[----:B------:R-:W-:Y:S02]  /*ea60*/  IMAD.MOV.U32 R100, RZ, RZ, R89 ;  /* 0x000000ffff647224 */ /* 0x000fe400078e0059 */
[----:B------:R2:W-:Y:S01]  /*ea70*/  MUFU.TANH R132, R2 ;  /* 0x0000000200847308 */ /* 0x0005e20000002400 */
[----:B------:R-:W-:Y:S02]  /*ea80*/  IMAD.MOV.U32 R102, RZ, RZ, R70 ;  /* 0x000000ffff667224 */ /* 0x000fe400078e0046 */
[----:B------:R-:W-:Y:S02]  /*ea90*/  IMAD.MOV.U32 R212, RZ, RZ, R88 ;  /* 0x000000ffffd47224 */ /* 0x000fe400078e0058 */
[----:B------:R-:W-:Y:S01]  /*eaa0*/  HMMA.16816.F32 R88, R16, R44, R216 ;  /* 0x0000002c1058723c */ /* 0x000fe200000018d8 */
[----:B------:R-:W-:-:S02]  /*eab0*/  IMAD.MOV.U32 R103, RZ, RZ, R71 ;  /* 0x000000ffff677224 */ /* 0x000fc400078e0047 */
[----:B------:R-:W3:Y:S01]  /*eac0*/  LDSM.16.M88.4 R68, [R228+0x8800] ;  /* 0x00880000e444783b */ /* 0x000ee20000000200 */
[----:B------:R-:W-:Y:S02]  /*ead0*/  FMUL.FTZ R5, R28, c[0x0][0x2ec] ;  /* 0x0000bb001c057a20 */ /* 0x000fe40000410000 */
[----:B------:R-:W-:Y:S02]  /*eae0*/  IMAD.MOV.U32 R214, RZ, RZ, R109 ;  /* 0x000000ffffd67224 */ /* 0x000fe400078e006d */
[----:B------:R-:W-:Y:S01]  /*eaf0*/  IMAD.MOV.U32 R217, RZ, RZ, R197 ;  /* 0x000000ffffd97224 */ /* 0x000fe200078e00c5 */
[----:B------:R-:W-:Y:S01]  /*eb00*/  MUFU.TANH R74, R5 ;  /* 0x00000005004a7308 */ /* 0x000fe20000002400 */
[----:B------:R-:W-:Y:S02]  /*eb10*/  IMAD.MOV.U32 R216, RZ, RZ, R196 ;  /* 0x000000ffffd87224 */ /* 0x000fe400078e00c4 */
[----:B--2---:R-:W-:Y:S02]  /*eb20*/  FMUL.FTZ R2, R21, c[0x0][0x2ec] ;  /* 0x0000bb0015027a20 */ /* 0x004fe40000410000 */
[----:B------:R-:W-:-:S02]  /*eb30*/  IMAD.MOV.U32 R219, RZ, RZ, R94 ;  /* 0x000000ffffdb7224 */ /* 0x000fc400078e005e */
[----:B------:R-:W-:Y:S01]  /*eb40*/  IMAD.MOV.U32 R213, RZ, RZ, R110 ;  /* 0x000000ffffd57224 */ /* 0x000fe200078e006e */
[----:B------:R2:W-:Y:S01]  /*eb50*/  MUFU.TANH R201, R2 ;  /* 0x0000000200c97308 */ /* 0x0005e20000002400 */
[----:B-1----:R-:W-:Y:S01]  /*eb60*/  HMMA.16816.F32 R112, R16, R64, R112 ;  /* 0x000000401070723c */ /* 0x002fe20000001870 */
[----:B--2---:R-:W-:-:S06]  /*eb70*/  FMUL.FTZ R2, R22, c[0x0][0x2ec] ;  /* 0x0000bb0016027a20 */ /* 0x004fcc0000410000 */
[----:B------:R1:W-:Y:S01]  /*eb80*/  MUFU.TANH R7, R2 ;  /* 0x0000000200077308 */ /* 0x0003e20000002400 */
[----:B------:R-:W-:Y:S01]  /*eb90*/  HMMA.16816.F32 R20, R8, R58, R24 ;  /* 0x0000003a0814723c */ /* 0x000fe20000001818 */
[----:B------:R-:W2:Y:S07]  /*eba0*/  LDSM.16.M88.4 R56, [R228+0x9800] ;  /* 0x00980000e438783b */ /* 0x000eae0000000200 */
[----:B------:R-:W-:Y:S01]  /*ebb0*/  HMMA.16816.F32 R24, R12, R42, R76 ;  /* 0x0000002a0c18723c */ /* 0x000fe2000000184c */
[----:B------:R-:W-:Y:S01]  /*ebc0*/  LDSM.16.M88.4 R40, [R227+0x3000] ;  /* 0x00300000e328783b */ /* 0x000fe20000000200 */
[----:B-1----:R-:W-:-:S05]  /*ebd0*/  IADD3 R2, R229, 0x3000, RZ ;  /* 0x00003000e5027810 */ /* 0x002fca0007ffe0ff */
[----:B------:R-:W-:Y:S01]  /*ebe0*/  IMAD.MOV.U32 R79, RZ, RZ, R95 ;  /* 0x000000ffff4f7224 */ /* 0x000fe200078e005f */
[C---:B---3--:R-:W-:Y:S01]  /*ebf0*/  HMMA.16816.F32 R96, R16.reuse, R68, R244 ;  /* 0x000000441060723c */ /* 0x048fe200000018f4 */
[----:B------:R-:W-:Y:S01]  /*ec00*/  IMAD.MOV.U32 R77, RZ, RZ, R92 ;  /* 0x000000ffff4d7224 */ /* 0x000fe200078e005c */
[----:B------:R1:W3:Y:S01]  /*ec10*/  LDSM.16.M88.4 R48, [R2] ;  /* 0x000000000230783b */ /* 0x0002e20000000200 */
[----:B------:R-:W-:Y:S02]  /*ec20*/  IMAD.MOV.U32 R78, RZ, RZ, R111 ;  /* 0x000000ffff4e7224 */ /* 0x000fe400078e006f */
[----:B------:R-:W-:Y:S02]  /*ec30*/  IMAD.MOV.U32 R76, RZ, RZ, R77 ;  /* 0x000000ffff4c7224 */ /* 0x000fe400078e004d */
[----:B------:R-:W-:Y:S01]  /*ec40*/  IMAD.MOV.U32 R77, RZ, RZ, R78 ;  /* 0x000000ffff4d7224 */ /* 0x000fe200078e004e */
[----:B------:R-:W-:Y:S01]  /*ec50*/  HMMA.16816.F32 R92, R16, R46, R220 ;  /* 0x0000002e105c723c */ /* 0x000fe200000018dc */
[----:B------:R-:W-:-:S02]  /*ec60*/  FMUL.FTZ R5, R23, c[0x0][0x2ec] ;  /* 0x0000bb0017057a20 */ /* 0x000fc40000410000 */
[----:B------:R-:W-:Y:S02]  /*ec70*/  IMAD.MOV.U32 R78, RZ, RZ, R200 ;  /* 0x000000ffff4e7224 */ /* 0x000fe400078e00c8 */
[----:B------:R-:W-:Y:S01]  /*ec80*/  MUFU.TANH R195, R5 ;  /* 0x0000000500c37308 */ /* 0x000fe20000002400 */
[----:B------:R-:W-:Y:S02]  /*ec90*/  IMAD.MOV.U32 R200, RZ, RZ, R75 ;  /* 0x000000ffffc87224 */ /* 0x000fe400078e004b */
[----:B------:R-:W-:Y:S01]  /*eca0*/  HMMA.16816.F32 R24, R8, R54, R24 ;  /* 0x000000360818723c */ /* 0x000fe20000001818 */
[----:B------:R-:W-:Y:S02]  /*ecb0*/  IMAD.MOV.U32 R220, RZ, RZ, R79 ;  /* 0x000000ffffdc7224 */ /* 0x000fe400078e004f */
[----:B------:R-:W-:Y:S02]  /*ecc0*/  IMAD.MOV.U32 R221, RZ, RZ, R216 ;  /* 0x000000ffffdd7224 */ /* 0x000fe400078e00d8 */
[----:B------:R-:W-:-:S02]  /*ecd0*/  IMAD.MOV.U32 R222, RZ, RZ, R217 ;  /* 0x000000ffffde7224 */ /* 0x000fc400078e00d9 */
[----:B------:R-:W-:Y:S01]  /*ece0*/  IMAD.MOV.U32 R223, RZ, RZ, R219 ;  /* 0x000000ffffdf7224 */ /* 0x000fe200078e00db */
[C---:B------:R-:W-:Y:S01]  /*ecf0*/  HMMA.16816.F32 R108, R16.reuse, R70, R248 ;  /* 0x00000046106c723c */ /* 0x040fe200000018f8 */
[----:B-1----:R-:W-:Y:S01]  /*ed00*/  FMUL.FTZ R2, R29, c[0x0][0x2ec] ;  /* 0x0000bb001d027a20 */ /* 0x002fe20000410000 */
[----:B------:R-:W-:Y:S01]  /*ed10*/  LDSM.16.M88.4 R68, [R240] ;  /* 0x00000000f044783b */ /* 0x000fe20000000200 */
[----:B------:R-:W-:Y:S02]  /*ed20*/  IMAD.MOV.U32 R217, RZ, RZ, R193 ;  /* 0x000000ffffd97224 */ /* 0x000fe400078e00c1 */
[----:B------:R1:W-:Y:S01]  /*ed30*/  MUFU.TANH R198, R2 ;  /* 0x0000000200c67308 */ /* 0x0003e20000002400 */
[----:B------:R-:W-:Y:S02]  /*ed40*/  IMAD.MOV.U32 R216, RZ, RZ, R192 ;  /* 0x000000ffffd87224 */ /* 0x000fe400078e00c0 */
[----:B--2---:R-:W-:Y:S01]  /*ed50*/  HMMA.16816.F32 R116, R16, R56, R116 ;  /* 0x000000381074723c */ /* 0x004fe20000001874 */
[----:B------:R-:W-:-:S07]  /*ed60*/  IMAD.MOV.U32 R219, RZ, RZ, R63 ;  /* 0x000000ffffdb7224 */ /* 0x000fce00078e003f */
[----:B------:R-:W-:Y:S01]  /*ed70*/  HMMA.16816.F32 R100, R16, R58, R100 ;  /* 0x0000003a1064723c */ /* 0x000fe20000001864 */
[----:B------:R-:W-:Y:S01]  /*ed80*/  IMAD.MOV.U32 R75, RZ, RZ, R3 ;  /* 0x000000ffff4b7224 */ /* 0x000fe200078e0003 */
[----:B------:R2:W5:Y:S01]  /*ed90*/  LDL.LU R63, [R1+0x20] ;  /* 0x00002000013f7983 */ /* 0x0005620000300800 */
[----:B------:R-:W-:Y:S02]  /*eda0*/  IMAD.MOV.U32 R246, RZ, RZ, R72 ;  /* 0x000000fffff67224 */ /* 0x000fe400078e0048 */
[----:B-1----:R-:W-:Y:S02]  /*edb0*/  FMUL.FTZ R2, R30, c[0x0][0x2ec] ;  /* 0x0000bb001e027a20 */ /* 0x002fe40000410000 */
[----:B------:R-:W-:Y:S02]  /*edc0*/  IMAD.MOV.U32 R79, RZ, RZ, R212 ;  /* 0x000000ffff4f7224 */ /* 0x000fe400078e00d4 */
[----:B------:R1:W-:Y:S02]  /*edd0*/  MUFU.TANH R218, R2 ;  /* 0x0000000200da7308 */ /* 0x0003e40000002400 */
[----:B-1----:R-:W-:-:S02]  /*ede0*/  FMUL.FTZ R2, R31, c[0x0][0x2ec] ;  /* 0x0000bb001f027a20 */ /* 0x002fc40000410000 */
[----:B------:R-:W-:Y:S04]  /*edf0*/  HMMA.16816.F32 R28, R8, R52, R32 ;  /* 0x00000034081c723c */ /* 0x000fe80000001820 */
[----:B------:R1:W-:Y:S03]  /*ee00*/  MUFU.TANH R197, R2 ;  /* 0x0000000200c57308 */ /* 0x0003e60000002400 */
[----:B------:R-:W-:Y:S01]  /*ee10*/  IMAD.MOV.U32 R53, RZ, RZ, R73 ;  /* 0x000000ffff357224 */ /* 0x000fe200078e0049 */
[----:B---3--:R-:W-:Y:S01]  /*ee20*/  HMMA.16816.F32 R32, R12, R48, R104 ;  /* 0x000000300c20723c */ /* 0x008fe20000001868 */
[----:B-1----:R-:W-:-:S04]  /*ee30*/  FMUL.FTZ R2, R20, c[0x0][0x2ec] ;  /* 0x0000bb0014027a20 */ /* 0x002fc80000410000 */
[----:B------:R1:W-:Y:S11]  /*ee40*/  MUFU.TANH R210, R2 ;  /* 0x0000000200d27308 */ /* 0x0003f60000002400 */
[----:B------:R-:W-:Y:S01]  /*ee50*/  FMUL.FTZ R5, R28, c[0x0][0x2ec] ;  /* 0x0000bb001c057a20 */ /* 0x000fe20000410000 */
[----:B------:R-:W-:Y:S01]  /*ee60*/  HMMA.16816.F32 R104, R16, R66, R220 ;  /* 0x000000421068723c */ /* 0x000fe200000018dc */
[----:B------:R-:W-:Y:S01]  /*ee70*/  LDSM.16.M88.4 R64, [R227+0x3800] ;  /* 0x00380000e340783b */ /* 0x000fe20000000200 */
[----:B------:R-:W-:-:S02]  /*ee80*/  IMAD.MOV.U32 R73, RZ, RZ, R36 ;  /* 0x000000ffff497224 */ /* 0x000fc400078e0024 */
[----:B------:R-:W-:Y:S01]  /*ee90*/  IMAD.MOV.U32 R251, RZ, RZ, R214 ;  /* 0x000000fffffb7224 */ /* 0x000fe200078e00d6 */
[----:B------:R-:W-:Y:S01]  /*eea0*/  MUFU.TANH R208, R5 ;  /* 0x0000000500d07308 */ /* 0x000fe20000002400 */
[----:B-1----:R-:W-:-:S07]  /*eeb0*/  FMUL.FTZ R2, R21, c[0x0][0x2ec] ;  /* 0x0000bb0015027a20 */ /* 0x002fce0000410000 */
[----:B------:R1:W-:Y:S02]  /*eec0*/  MUFU.TANH R196, R2 ;  /* 0x0000000200c47308 */ /* 0x0003e40000002400 */
[----:B-1----:R-:W-:-:S06]  /*eed0*/  FMUL.FTZ R2, R22, c[0x0][0x2ec] ;  /* 0x0000bb0016027a20 */ /* 0x002fcc0000410000 */
[----:B------:R1:W3:Y:S02]  /*eee0*/  MUFU.TANH R215, R2 ;  /* 0x0000000200d77308 */ /* 0x0002e40000002400 */
[----:B-1----:R-:W-:-:S05]  /*eef0*/  IADD3 R2, R229, 0x3800, RZ ;  /* 0x00003800e5027810 */ /* 0x002fca0007ffe0ff */
[----:B------:R1:W4:Y:S01]  /*ef00*/  LDSM.16.M88.4 R44, [R2] ;  /* 0x00000000022c783b */ /* 0x0003220000000200 */
[----:B------:R-:W-:Y:S03]  /*ef10*/  HMMA.16816.F32 R20, R12, R50, R84 ;  /* 0x000000320c14723c */ /* 0x000fe60000001854 */
[----:B------:R-:W2:Y:S05]  /*ef20*/  LDSM.16.M88.4 R48, [R241] ;  /* 0x00000000f130783b */ /* 0x000eaa0000000200 */
[----:B------:R-:W-:Y:S01]  /*ef30*/  HMMA.16816.F32 R32, R8, R40, R32 ;  /* 0x000000280820723c */ /* 0x000fe20000001820 */
[----:B-1----:R-:W-:-:S04]  /*ef40*/  FMUL.FTZ R2, R29, c[0x0][0x2ec] ;  /* 0x0000bb001d027a20 */ /* 0x002fc80000410000 */
[----:B------:R1:W1:Y:S02]  /*ef50*/  MUFU.TANH R194, R2 ;  /* 0x0000000200c27308 */ /* 0x0002640000002400 */
[----:B-1----:R-:W-:-:S06]  /*ef60*/  FMUL.FTZ R2, R30, c[0x0][0x2ec] ;  /* 0x0000bb001e027a20 */ /* 0x002fcc0000410000 */
[----:B------:R1:W-:Y:S02]  /*ef70*/  MUFU.TANH R248, R2 ;  /* 0x0000000200f87308 */ /* 0x0003e40000002400 */
[----:B-1----:R-:W-:-:S06]  /*ef80*/  FMUL.FTZ R2, R31, c[0x0][0x2ec] ;  /* 0x0000bb001f027a20 */ /* 0x002fcc0000410000 */
[----:B------:R1:W1:Y:S01]  /*ef90*/  MUFU.TANH R193, R2 ;  /* 0x0000000200c17308 */ /* 0x0002620000002400 */
[----:B----4-:R-:W-:Y:S01]  /*efa0*/  HMMA.16816.F32 R28, R12, R44, R188 ;  /* 0x0000002c0c1c723c */ /* 0x010fe200000018bc */
[----:B-1----:R-:W-:-:S06]  /*efb0*/  FMUL.FTZ R2, R24, c[0x0][0x2ec] ;  /* 0x0000bb0018027a20 */ /* 0x002fcc0000410000 */
[----:B------:R1:W-:Y:S01]  /*efc0*/  MUFU.TANH R247, R2 ;  /* 0x0000000200f77308 */ /* 0x0003e20000002400 */
[----:B------:R-:W-:Y:S01]  /*efd0*/  HMMA.16816.F32 R40, R8, R42, R20 ;  /* 0x0000002a0828723c */ /* 0x000fe20000001814 */
[----:B-1----:R-:W-:-:S06]  /*efe0*/  FMUL.FTZ R2, R25, c[0x0][0x2ec] ;  /* 0x0000bb0019027a20 */ /* 0x002fcc0000410000 */
[----:B------:R1:W-:Y:S02]  /*eff0*/  MUFU.TANH R192, R2 ;  /* 0x0000000200c07308 */ /* 0x0003e40000002400 */
[----:B-1----:R-:W-:-:S06]  /*f000*/  FMUL.FTZ R2, R26, c[0x0][0x2ec] ;  /* 0x0000bb001a027a20 */ /* 0x002fcc0000410000 */
[----:B------:R1:W-:Y:S02]  /*f010*/  MUFU.TANH R245, R2 ;  /* 0x0000000200f57308 */ /* 0x0003e40000002400 */
[----:B-1----:R-:W-:Y:S01]  /*f020*/  FMUL.FTZ R2, R27, c[0x0][0x2ec] ;  /* 0x0000bb001b027a20 */ /* 0x002fe20000410000 */
[----:B------:R-:W-:Y:S01]  /*f030*/  HMMA.16816.F32 R20, R12, R46, R176 ;  /* 0x0000002e0c14723c */ /* 0x000fe200000018b0 */
[----:B------:R-:W1:Y:S04]  /*f040*/  LDSM.16.M88.4 R44, [R239] ;  /* 0x00000000ef2c783b */ /* 0x000e680000000200 */
[----:B------:R4:W-:Y:S01]  /*f050*/  MUFU.TANH R189, R2 ;  /* 0x0000000200bd7308 */ /* 0x0009e20000002400 */
[----:B------:R-:W-:Y:S01]  /*f060*/  LDSM.16.M88.4 R24, [R238] ;  /* 0x00000000ee18783b */ /* 0x000fe20000000200 */
[----:B----4-:R-:W-:-:S06]  /*f070*/  FMUL.FTZ R2, R32, c[0x0][0x2ec] ;  /* 0x0000bb0020027a20 */ /* 0x010fcc0000410000 */
[----:B------:R4:W-:Y:S01]  /*f080*/  MUFU.TANH R244, R2 ;  /* 0x0000000200f47308 */ /* 0x0009e20000002400 */
[----:B------:R-:W-:Y:S01]  /*f090*/  IMAD.MOV.U32 R177, RZ, RZ, R53 ;  /* 0x000000ffffb17224 */ /* 0x000fe200078e0035 */
[----:B------:R-:W-:Y:S01]  /*f0a0*/  HMMA.16816.F32 R16, R8, R64, R28 ;  /* 0x000000400810723c */ /* 0x000fe2000000181c */
[----:B----4-:R-:W-:-:S05]  /*f0b0*/  FMUL.FTZ R2, R33, c[0x0][0x2ec] ;  /* 0x0000bb0021027a20 */ /* 0x010fca0000410000 */
[----:B------:R4:W1:Y:S02]  /*f0c0*/  MUFU.TANH R188, R2 ;  /* 0x0000000200bc7308 */ /* 0x0008640000002400 */
[----:B--2---:R-:W-:Y:S07]  /*f0d0*/  HMMA.16816.F32 R52, R12, R48, R184 ;  /* 0x000000300c34723c */ /* 0x004fee00000018b8 */
[----:B------:R-:W-:Y:S02]  /*f0e0*/  IMAD.MOV.U32 R185, RZ, RZ, R133 ;  /* 0x000000ffffb97224 */ /* 0x000fe400078e0085 */
[----:B----4-:R-:W-:-:S04]  /*f0f0*/  FMUL.FTZ R2, R34, c[0x0][0x2ec] ;  /* 0x0000bb0022027a20 */ /* 0x010fc80000410000 */
[----:B------:R2:W-:Y:S01]  /*f100*/  MUFU.TANH R223, R2 ;  /* 0x0000000200df7308 */ /* 0x0005e20000002400 */
[----:B------:R-:W-:Y:S01]  /*f110*/  HMMA.16816.F32 R56, R12, R50, R172 ;  /* 0x000000320c38723c */ /* 0x000fe200000018ac */
[----:B---3--:R-:W-:Y:S01]  /*f120*/  IMAD.MOV.U32 R250, RZ, RZ, R215 ;  /* 0x000000fffffa7224 */ /* 0x008fe200078e00d7 */
[----:B------:R-:W-:Y:S01]  /*f130*/  LDSM.16.M88.4 R48, [R237] ;  /* 0x00000000ed30783b */ /* 0x000fe20000000200 */
[----:B--2---:R-:W-:-:S03]  /*f140*/  FMUL.FTZ R2, R35, c[0x0][0x2ec] ;  /* 0x0000bb0023027a20 */ /* 0x004fc60000410000 */
[----:B------:R-:W2:Y:S01]  /*f150*/  LDSM.16.M88.4 R32, [R227+0x4000] ;  /* 0x00400000e320783b */ /* 0x000ea20000000200 */
[----:B------:R3:W4:Y:S01]  /*f160*/  MUFU.TANH R133, R2 ;  /* 0x0000000200857308 */ /* 0x0007220000002400 */
[----:B------:R-:W-:Y:S02]  /*f170*/  IMAD.MOV.U32 R174, RZ, RZ, R219 ;  /* 0x000000ffffae7224 */ /* 0x000fe400078e00db */
[----:B---3--:R-:W-:-:S05]  /*f180*/  FMUL.FTZ R2, R40, c[0x0][0x2ec] ;  /* 0x0000bb0028027a20 */ /* 0x008fca0000410000 */
[----:B------:R3:W-:Y:S01]  /*f190*/  MUFU.TANH R220, R2 ;  /* 0x0000000200dc7308 */ /* 0x0007e20000002400 */
[----:B------:R-:W-:Y:S01]  /*f1a0*/  HMMA.16816.F32 R28, R8, R66, R20 ;  /* 0x00000042081c723c */ /* 0x000fe20000001814 */
[----:B------:R-:W-:Y:S01]  /*f1b0*/  IMAD.MOV.U32 R215, RZ, RZ, R132 ;  /* 0x000000ffffd77224 */ /* 0x000fe200078e0084 */
[----:B------:R-:W-:Y:S01]  /*f1c0*/  LDSM.16.M88.4 R20, [R235] ;  /* 0x00000000eb14783b */ /* 0x000fe20000000200 */
[----:B---3--:R-:W-:-:S04]  /*f1d0*/  FMUL.FTZ R2, R41, c[0x0][0x2ec] ;  /* 0x0000bb0029027a20 */ /* 0x008fc80000410000 */
[----:B------:R3:W-:Y:S01]  /*f1e0*/  MUFU.TANH R172, R2 ;  /* 0x0000000200ac7308 */ /* 0x0007e20000002400 */
[----:B------:R-:W-:Y:S02]  /*f1f0*/  IMAD.MOV.U32 R175, RZ, RZ, R216 ;  /* 0x000000ffffaf7224 */ /* 0x000fe400078e00d8 */
[----:B---3--:R-:W-:-:S05]  /*f200*/  FMUL.FTZ R2, R42, c[0x0][0x2ec] ;  /* 0x0000bb002a027a20 */ /* 0x008fca0000410000 */
[----:B------:R3:W-:Y:S01]  /*f210*/  MUFU.TANH R219, R2 ;  /* 0x0000000200db7308 */ /* 0x0007e20000002400 */
[----:B------:R-:W-:Y:S02]  /*f220*/  IMAD.MOV.U32 R222, RZ, RZ, R74 ;  /* 0x000000ffffde7224 */ /* 0x000fe400078e004a */
[----:B------:R-:W-:Y:S02]  /*f230*/  IMAD.MOV.U32 R221, RZ, RZ, R75 ;  /* 0x000000ffffdd7224 */ /* 0x000fe400078e004b */
[----:B------:R-:W-:Y:S02]  /*f240*/  IMAD.MOV.U32 R173, RZ, RZ, R73 ;  /* 0x000000ffffad7224 */ /* 0x000fe400078e0049 */
[----:B---3--:R-:W-:Y:S01]  /*f250*/  FMUL.FTZ R2, R43, c[0x0][0x2ec] ;  /* 0x0000bb002b027a20 */ /* 0x008fe20000410000 */
[C---:B------:R-:W-:Y:S01]  /*f260*/  HMMA.16816.F32 R72, R12.reuse, R68, R180 ;  /* 0x000000440c48723c */ /* 0x040fe200000018b4 */
[----:B------:R-:W-:Y:S01]  /*f270*/  IMAD.MOV.U32 R187, RZ, RZ, R76 ;  /* 0x000000ffffbb7224 */ /* 0x000fe200078e004c */
[----:B------:R-:W3:Y:S01]  /*f280*/  LDSM.16.M88.4 R40, [R236] ;  /* 0x00000000ec28783b */ /* 0x000ee20000000200 */
[----:B------:R1:W-:Y:S05]  /*f290*/  MUFU.TANH R132, R2 ;  /* 0x0000000200847308 */ /* 0x0003ea0000002400 */
[----:B------:R-:W-:Y:S01]  /*f2a0*/  HMMA.16816.F32 R68, R12, R70, R128 ;  /* 0x000000460c44723c */ /* 0x000fe20000001880 */
[----:B-1----:R-:W-:-:S04]  /*f2b0*/  FMUL.FTZ R2, R16, c[0x0][0x2ec] ;  /* 0x0000bb0010027a20 */ /* 0x002fc80000410000 */
[----:B------:R1:W-:Y:S01]  /*f2c0*/  MUFU.TANH R216, R2 ;  /* 0x0000000200d87308 */ /* 0x0003e20000002400 */
[----:B------:R-:W-:Y:S02]  /*f2d0*/  IMAD.MOV.U32 R184, RZ, RZ, R77 ;  /* 0x000000ffffb87224 */ /* 0x000fe400078e004d */
[----:B------:R-:W-:Y:S01]  /*f2e0*/  HMMA.16816.F32 R64, R12, R44, R168 ;  /* 0x0000002c0c40723c */ /* 0x000fe200000018a8 */
[----:B------:R-:W-:Y:S02]  /*f2f0*/  IMAD.MOV.U32 R190, RZ, RZ, R78 ;  /* 0x000000ffffbe7224 */ /* 0x000fe400078e004e */
[----:B------:R-:W-:Y:S02]  /*f300*/  IMAD.MOV.U32 R186, RZ, RZ, R79 ;  /* 0x000000ffffba7224 */ /* 0x000fe400078e004f */
[----:B-1----:R-:W-:-:S04]  /*f310*/  FMUL.FTZ R2, R17, c[0x0][0x2ec] ;  /* 0x0000bb0011027a20 */ /* 0x002fc80000410000 */
[----:B------:R1:W1:Y:S01]  /*f320*/  MUFU.TANH R128, R2 ;  /* 0x0000000200807308 */ /* 0x0002620000002400 */
[----:B------:R-:W-:Y:S01]  /*f330*/  HMMA.16816.F32 R76, R12, R46, R120 ;  /* 0x0000002e0c4c723c */ /* 0x000fe20000001878 */
[----:B------:R-:W3:Y:S01]  /*f340*/  LDSM.16.M88.4 R44, [R227+0x4800] ;  /* 0x00480000e32c783b */ /* 0x000ee20000000200 */
[----:B------:R-:W-:Y:S02]  /*f350*/  IMAD.MOV.U32 R212, RZ, RZ, R60 ;  /* 0x000000ffffd47224 */ /* 0x000fe400078e003c */
[----:B------:R-:W-:Y:S01]  /*f360*/  IMAD.MOV.U32 R176, RZ, RZ, R217 ;  /* 0x000000ffffb07224 */ /* 0x000fe200078e00d9 */
[----:B------:R2:W5:Y:S01]  /*f370*/  LDL.LU R60, [R1+0x1c] ;  /* 0x00001c00013c7983 */ /* 0x0005620000300800 */
[----:B-1----:R-:W-:-:S03]  /*f380*/  FMUL.FTZ R2, R18, c[0x0][0x2ec] ;  /* 0x0000bb0012027a20 */ /* 0x002fc60000410000 */
[----:B------:R1:W5:Y:S01]  /*f390*/  LDL.LU R36, [R1+0x18] ;  /* 0x0000180001247983 */ /* 0x0003620000300800 */
[----:B------:R2:W-:Y:S01]  /*f3a0*/  MUFU.TANH R214, R2 ;  /* 0x0000000200d67308 */ /* 0x0005e20000002400 */
[----:B------:R-:W-:Y:S02]  /*f3b0*/  IMAD.MOV.U32 R217, RZ, RZ, R212 ;  /* 0x000000ffffd97224 */ /* 0x000fe400078e00d4 */
[----:B------:R1:W5:Y:S01]  /*f3c0*/  LDL.LU R3, [R1+0x14] ;  /* 0x0000140001037983 */ /* 0x0003620000300800 */
[----:B------:R-:W-:Y:S02]  /*f3d0*/  IMAD.MOV.U32 R180, RZ, RZ, R6 ;  /* 0x000000ffffb47224 */ /* 0x000fe400078e0006 */
[----:B--2---:R-:W-:Y:S02]  /*f3e0*/  FMUL.FTZ R2, R19, c[0x0][0x2ec] ;  /* 0x0000bb0013027a20 */ /* 0x004fe40000410000 */
[----:B------:R-:W-:Y:S02]  /*f3f0*/  HMMA.16816.F32 R16, R8, R32, R52 ;  /* 0x000000200810723c */ /* 0x000fe40000001834 */
[----:B------:R2:W1:Y:S01]  /*f400*/  MUFU.TANH R123, R2 ;  /* 0x00000002007b7308 */ /* 0x0004620000002400 */
[----:B------:R-:W1:Y:S01]  /*f410*/  S2R R6, SR_TID.X ;  /* 0x0000000000067919 */ /* 0x000e620000002100 */
[----:B------:R-:W-:-:S02]  /*f420*/  IMAD.MOV.U32 R182, RZ, RZ, R209 ;  /* 0x000000ffffb67224 */ /* 0x000fc400078e00d1 */
[----:B--2---:R-:W-:-:S04]  /*f430*/  FMUL.FTZ R2, R28, c[0x0][0x2ec] ;  /* 0x0000bb001c027a20 */ /* 0x004fc80000410000 */
[----:B------:R2:W-:Y:S01]  /*f440*/  MUFU.TANH R212, R2 ;  /* 0x0000000200d47308 */ /* 0x0005e20000002400 */
[----:B------:R-:W-:Y:S01]  /*f450*/  HMMA.16816.F32 R84, R12, R24, R124 ;  /* 0x000000180c54723c */ /* 0x000fe2000000187c */
[----:B--2---:R-:W-:-:S06]  /*f460*/  FMUL.FTZ R2, R29, c[0x0][0x2ec] ;  /* 0x0000bb001d027a20 */ /* 0x004fcc0000410000 */
[----:B------:R2:W-:Y:S01]  /*f470*/  MUFU.TANH R122, R2 ;  /* 0x00000002007a7308 */ /* 0x0005e20000002400 */
[----:B------:R-:W-:Y:S01]  /*f480*/  HMMA.16816.F32 R80, R12, R26, R80 ;  /* 0x0000001a0c50723c */ /* 0x000fe20000001850 */
[----:B------:R-:W-:-:S07]  /*f490*/  IMAD.MOV.U32 R178, RZ, RZ, R211 ;  /* 0x000000ffffb27224 */ /* 0x000fce00078e00d3 */
[----:B------:R-:W-:Y:S01]  /*f4a0*/  HMMA.16816.F32 R24, R8, R34, R56 ;  /* 0x000000220818723c */ /* 0x000fe20000001838 */
[----:B--2---:R-:W-:Y:S01]  /*f4b0*/  FMUL.FTZ R2, R30, c[0x0][0x2ec] ;  /* 0x0000bb001e027a20 */ /* 0x004fe20000410000 */
[----:B------:R-:W2:Y:S03]  /*f4c0*/  LDSM.16.M88.4 R32, [R227+0x5000] ;  /* 0x00500000e320783b */ /* 0x000ea60000000200 */
[----:B------:R1:W-:Y:S01]  /*f4d0*/  MUFU.TANH R209, R2 ;  /* 0x0000000200d17308 */ /* 0x0003e20000002400 */
[----:B------:R-:W-:Y:S02]  /*f4e0*/  IMAD.MOV.U32 R211, RZ, RZ, R206 ;  /* 0x000000ffffd37224 */ /* 0x000fe400078e00ce */
[----:B-1----:R-:W-:Y:S02]  /*f4f0*/  FMUL.FTZ R2, R31, c[0x0][0x2ec] ;  /* 0x0000bb001f027a20 */ /* 0x002fe40000410000 */
[----:B------:R-:W-:Y:S01]  /*f500*/  FMUL.FTZ R5, R19, c[0x0][0x2ec] ;  /* 0x0000bb0013057a20 */ /* 0x000fe20000410000 */
[----:B------:R-:W1:Y:S02]  /*f510*/  LDSM.16.M88.4 R28, [R234] ;  /* 0x00000000ea1c783b */ /* 0x000e640000000200 */
[----:B------:R3:W-:Y:S01]  /*f520*/  MUFU.TANH R121, R2 ;  /* 0x0000000200797308 */ /* 0x0007e20000002400 */
[----:B------:R-:W-:Y:S01]  /*f530*/  IMAD.SHL.U32 R6, R6, 0x2, RZ ;  /* 0x0000000206067824 */ /* 0x000fe200078e00ff */
[----:B------:R-:W-:Y:S01]  /*f540*/  HMMA.16816.F32 R88, R12, R48, R88 ;  /* 0x000000300c58723c */ /* 0x000fe20000001858 */
[----:B------:R-:W-:-:S02]  /*f550*/  IMAD.MOV.U32 R249, RZ, RZ, R208 ;  /* 0x000000fffff97224 */ /* 0x000fc400078e00d0 */
[----:B---3--:R-:W-:-:S04]  /*f560*/  FMUL.FTZ R2, R16, c[0x0][0x2ec] ;  /* 0x0000bb0010027a20 */ /* 0x008fc80000410000 */
[----:B------:R3:W-:Y:S01]  /*f570*/  MUFU.TANH R206, R2 ;  /* 0x0000000200ce7308 */ /* 0x0007e20000002400 */
[----:B------:R-:W-:Y:S01]  /*f580*/  IMAD.MOV.U32 R208, RZ, RZ, R202 ;  /* 0x000000ffffd07224 */ /* 0x000fe200078e00ca */
[----:B------:R-:W-:Y:S01]  /*f590*/  HMMA.16816.F32 R48, R12, R50, R92 ;  /* 0x000000320c30723c */ /* 0x000fe2000000185c */
[----:B------:R-:W-:Y:S02]  /*f5a0*/  IMAD.MOV.U32 R183, RZ, RZ, R213 ;  /* 0x000000ffffb77224 */ /* 0x000fe400078e00d5 */
[----:B---3--:R-:W-:-:S04]  /*f5b0*/  FMUL.FTZ R2, R17, c[0x0][0x2ec] ;  /* 0x0000bb0011027a20 */ /* 0x008fc80000410000 */
[----:B------:R3:W1:Y:S01]  /*f5c0*/  MUFU.TANH R120, R2 ;  /* 0x0000000200787308 */ /* 0x0006620000002400 */
[----:B------:R-:W-:Y:S01]  /*f5d0*/  HMMA.16816.F32 R56, R12, R42, R108 ;  /* 0x0000002a0c38723c */ /* 0x000fe2000000186c */
[----:B------:R-:W-:-:S06]  /*f5e0*/  IMAD.MOV.U32 R213, RZ, RZ, R7 ;  /* 0x000000ffffd57224 */ /* 0x000fcc00078e0007 */
[----:B------:R1:W1:Y:S01]  /*f5f0*/  MUFU.TANH R108, R5 ;  /* 0x00000005006c7308 */ /* 0x0002620000002400 */
[----:B------:R-:W-:Y:S01]  /*f600*/  HMMA.16816.F32 R92, R12, R20, R112 ;  /* 0x000000140c5c723c */ /* 0x000fe20000001870 */
[----:B---3--:R-:W-:-:S07]  /*f610*/  FMUL.FTZ R2, R18, c[0x0][0x2ec] ;  /* 0x0000bb0012027a20 */ /* 0x008fce0000410000 */
[----:B------:R-:W-:Y:S01]  /*f620*/  HMMA.16816.F32 R104, R12, R22, R104 ;  /* 0x000000160c68723c */ /* 0x000fe20000001868 */
[----:B------:R3:W-:Y:S01]  /*f630*/  MUFU.TANH R202, R2 ;  /* 0x0000000200ca7308 */ /* 0x0007e20000002400 */
[----:B-1----:R-:W-:-:S06]  /*f640*/  LOP3.LUT R5, R6, 0x6, RZ, 0xc0, !PT ;  /* 0x0000000606057812 */ /* 0x002fcc00078ec0ff */
[----:B------:R-:W-:Y:S01]  /*f650*/  HMMA.16816.F32 R20, R8, R44, R72 ;  /* 0x0000002c0814723c */ /* 0x000fe20000001848 */
[----:B------:R-:W-:Y:S02]  /*f660*/  FMUL.FTZ R7, R24, c[0x0][0x2ec] ;  /* 0x0000bb0018077a20 */ /* 0x000fe40000410000 */
[----:B------:R-:W-:Y:S02]  /*f670*/  IMAD.MOV.U32 R181, RZ, RZ, R200 ;  /* 0x000000ffffb57224 */ /* 0x000fe400078e00c8 */
[----:B---3--:R-:W-:Y:S01]  /*f680*/  IMAD.U32 R2, RZ, RZ, UR4 ;  /* 0x00000004ff027e24 */ /* 0x008fe2000f8e00ff */
[----:B------:R1:W-:Y:S04]  /*f690*/  MUFU.TANH R200, R7 ;  /* 0x0000000700c87308 */ /* 0x0003e80000002400 */
[----:B------:R-:W-:-:S02]  /*f6a0*/  LOP3.LUT R6, R2, 0x8, R5, 0xfe, !PT ;  /* 0x0000000802067812 */ /* 0x000fc400078efe05 */
[----:B------:R-:W-:Y:S02]  /*f6b0*/  LOP3.LUT R2, R5, UR4, RZ, 0xfc, !PT ;  /* 0x0000000405027c12 */ /* 0x000fe4000f8efcff */
[C---:B------:R-:W-:Y:S02]  /*f6c0*/  ISETP.GE.AND P5, PT, R6.reuse, R4, PT ;  /* 0x000000040600720c */ /* 0x040fe40003fa6270 */
[----:B------:R-:W-:Y:S02]  /*f6d0*/  ISETP.GE.AND P3, PT, R6, R0, PT ;  /* 0x000000000600720c */ /* 0x000fe40003f66270 */
[C---:B-1----:R-:W-:Y:S02]  /*f6e0*/  IADD3 R7, R2.reuse, 0x1, RZ ;  /* 0x0000000102077810 */ /* 0x042fe40007ffe0ff */
[----:B------:R-:W-:Y:S02]  /*f6f0*/  IADD3 R6, R2, 0x9, RZ ;  /* 0x0000000902067810 */ /* 0x000fe40007ffe0ff */
[----:B------:R-:W-:-:S02]  /*f700*/  ISETP.GE.AND P6, PT, R7, R4, PT ;  /* 0x000000040700720c */ /* 0x000fc40003fc6270 */
[-C--:B------:R-:W-:Y:S01]  /*f710*/  ISETP.GE.AND P2, PT, R7, R0.reuse, PT ;  /* 0x000000000700720c */ /* 0x080fe20003f46270 */
[----:B------:R-:W-:Y:S01]  /*f720*/  FMUL.FTZ R7, R26, c[0x0][0x2ec] ;  /* 0x0000bb001a077a20 */ /* 0x000fe20000410000 */
[----:B------:R-:W-:-:S03]  /*f730*/  ISETP.GE.AND P4, PT, R6, R0, PT ;  /* 0x000000000600720c */ /* 0x000fc60003f86270 */
[----:B------:R1:W-:Y:S01]  /*f740*/  MUFU.TANH R191, R7 ;  /* 0x0000000700bf7308 */ /* 0x0003e20000002400 */
[----:B------:R-:W-:Y:S02]  /*f750*/  FSEL R112, R38, -INF , !P2 ;  /* 0xff80000026707808 */ /* 0x000fe40005000000 */
[----:B------:R-:W-:Y:S02]  /*f760*/  ISETP.GE.AND P0, PT, R6, R4, PT ;  /* 0x000000040600720c */ /* 0x000fe40003f06270 */
[----:B------:R-:W-:Y:S01]  /*f770*/  FSEL R111, R182, -INF , !P4 ;  /* 0xff800000b66f7808 */ /* 0x000fe20006000000 */
[----:B------:R-:W-:Y:S01]  /*f780*/  IMAD.MOV.U32 R182, RZ, RZ, R183 ;  /* 0x000000ffffb67224 */ /* 0x000fe200078e00b7 */
[----:B------:R-:W-:Y:S01]  /*f790*/  IADD3 R6, R2, 0x11, RZ ;  /* 0x0000001102067810 */ /* 0x000fe20007ffe0ff */
[----:B------:R-:W-:Y:S02]  /*f7a0*/  IMAD.MOV.U32 R183, RZ, RZ, R174 ;  /* 0x000000ffffb77224 */ /* 0x000fe400078e00ae */
[----:B-1----:R-:W-:-:S04]  /*f7b0*/  FMUL.FTZ R7, R27, c[0x0][0x2ec] ;  /* 0x0000bb001b077a20 */ /* 0x002fc80000410000 */
[----:B------:R1:W-:Y:S01]  /*f7c0*/  MUFU.TANH R38, R7 ;  /* 0x0000000700267308 */ /* 0x0003e20000002400 */
[----:B------:R-:W-:Y:S01]  /*f7d0*/  IMAD.MOV.U32 R174, RZ, RZ, R175 ;  /* 0x000000ffffae7224 */ /* 0x000fe200078e00af */
[----:B------:R-:W-:Y:S01]  /*f7e0*/  FSEL R110, R180, -INF , !P6 ;  /* 0xff800000b46e7808 */ /* 0x000fe20007000000 */
[----:B------:R-:W-:Y:S01]  /*f7f0*/  IMAD.MOV.U32 R175, RZ, RZ, R184 ;  /* 0x000000ffffaf7224 */ /* 0x000fe200078e00b8 */
[C---:B------:R-:W-:Y:S01]  /*f800*/  ISETP.GE.AND P6, PT, R6.reuse, R4, PT ;  /* 0x000000040600720c */ /* 0x040fe20003fc6270 */
[----:B------:R-:W-:Y:S01]  /*f810*/  FMUL.FTZ R21, R21, c[0x0][0x2ec] ;  /* 0x0000bb0015157a20 */ /* 0x000fe20000410000 */
[----:B------:R-:W-:Y:S01]  /*f820*/  ISETP.GE.AND P2, PT, R6, R0, PT ;  /* 0x000000000600720c */ /* 0x000fe20003f46270 */
[----:B------:R-:W-:Y:S01]  /*f830*/  FMUL.FTZ R23, R23, c[0x0][0x2ec] ;  /* 0x0000bb0017177a20 */ /* 0x000fe20000410000 */
[----:B------:R-:W-:Y:S01]  /*f840*/  FSEL R113, R182, -INF , !P6 ;  /* 0xff800000b6717808 */ /* 0x000fe20007000000 */
[----:B-1----:R-:W-:-:S04]  /*f850*/  FMUL.FTZ R7, R20, c[0x0][0x2ec] ;  /* 0x0000bb0014077a20 */ /* 0x002fc80000410000 */
[----:B------:R1:W-:Y:S01]  /*f860*/  MUFU.TANH R184, R7 ;  /* 0x0000000700b87308 */ /* 0x0003e20000002400 */
[----:B------:R-:W-:Y:S01]  /*f870*/  FSEL R115, R37, -INF , !P2 ;  /* 0xff80000025737808 */ /* 0x000fe20005000000 */
[----:B--2---:R-:W-:Y:S01]  /*f880*/  HMMA.16816.F32 R52, R8, R34, R76 ;  /* 0x000000220834723c */ /* 0x004fe2000000184c */
[----:B------:R-:W-:-:S05]  /*f890*/  FMUL.FTZ R16, R25, c[0x0][0x2ec] ;  /* 0x0000bb0019107a20 */ /* 0x000fca0000410000 */
[----:B------:R-:W2:Y:S01]  /*f8a0*/  MUFU.TANH R37, R21 ;  /* 0x0000001500257308 */ /* 0x000ea20000002400 */
[----:B-1----:R-:W-:-:S07]  /*f8b0*/  IADD3 R7, R2, 0x21, RZ ;  /* 0x0000002102077810 */ /* 0x002fce0007ffe0ff */
[----:B------:R1:W3:Y:S01]  /*f8c0*/  MUFU.TANH R34, R23 ;  /* 0x0000001700227308 */ /* 0x0002e20000002400 */
[C---:B------:R-:W-:Y:S02]  /*f8d0*/  ISETP.GE.AND P6, PT, R7.reuse, R4, PT ;  /* 0x000000040700720c */ /* 0x040fe40003fc6270 */
[----:B------:R-:W-:Y:S01]  /*f8e0*/  ISETP.GE.AND P2, PT, R7, R0, PT ;  /* 0x000000000700720c */ /* 0x000fe20003f46270 */
[----:B------:R-:W-:Y:S01]  /*f8f0*/  FMUL.FTZ R7, R22, c[0x0][0x2ec] ;  /* 0x0000bb0016077a20 */ /* 0x000fe20000410000 */
[C---:B------:R-:W-:Y:S01]  /*f900*/  HMMA.16816.F32 R96, R12.reuse, R40, R96 ;  /* 0x000000280c60723c */ /* 0x040fe20000001860 */
[----:B------:R-:W-:Y:S02]  /*f910*/  IMAD.MOV.U32 R179, RZ, RZ, R39 ;  /* 0x000000ffffb37224 */ /* 0x000fe400078e0027 */
[----:B------:R2:W-:Y:S05]  /*f920*/  MUFU.TANH R39, R16 ;  /* 0x0000001000277308 */ /* 0x0005ea0000002400 */
[C---:B------:R-:W-:Y:S01]  /*f930*/  HMMA.16816.F32 R116, R12.reuse, R28, R116 ;  /* 0x0000001c0c74723c */ /* 0x040fe20000001874 */
[----:B-1----:R-:W1:Y:S07]  /*f940*/  LDSM.16.M88.4 R20, [R227+0x6000] ;  /* 0x00600000e314783b */ /* 0x002e6e0000000200 */
[----:B------:R-:W-:Y:S01]  /*f950*/  HMMA.16816.F32 R100, R12, R30, R100 ;  /* 0x0000001e0c64723c */ /* 0x000fe20000001864 */
[----:B--2---:R-:W2:Y:S07]  /*f960*/  LDSM.16.M88.4 R16, [R227+0x5800] ;  /* 0x00580000e310783b */ /* 0x004eae0000000200 */
[C---:B------:R-:W-:Y:S08]  /*f970*/  HMMA.16816.F32 R12, R8.reuse, R46, R68 ;  /* 0x0000002e080c723c */ /* 0x040ff00000001844 */
[----:B------:R-:W-:Y:S01]  /*f980*/  HMMA.16816.F32 R24, R8, R32, R64 ;  /* 0x000000200818723c */ /* 0x000fe20000001840 */
[----:B------:R-:W-:-:S02]  /*f990*/  IADD3 R6, R2, 0x19, RZ ;  /* 0x0000001902067810 */ /* 0x000fc40007ffe0ff */
[----:B------:R-:W-:Y:S02]  /*f9a0*/  FSEL R109, R181, -INF , !P0 ;  /* 0xff800000b56d7808 */ /* 0x000fe40004000000 */
[C---:B------:R-:W-:Y:S02]  /*f9b0*/  ISETP.GE.AND P0, PT, R6.reuse, R4, PT ;  /* 0x000000040600720c */ /* 0x040fe40003f06270 */
[----:B------:R-:W-:Y:S02]  /*f9c0*/  ISETP.GE.AND P4, PT, R6, R0, PT ;  /* 0x000000000600720c */ /* 0x000fe40003f86270 */
[----:B------:R-:W-:Y:S02]  /*f9d0*/  IADD3 R6, R2, 0x29, RZ ;  /* 0x0000002902067810 */ /* 0x000fe40007ffe0ff */
[----:B------:R-:W-:Y:S02]  /*f9e0*/  FSEL R114, R183, -INF , !P0 ;  /* 0xff800000b7727808 */ /* 0x000fe40004000000 */
[----:B------:R-:W-:-:S02]  /*f9f0*/  FSEL R124, R173, -INF , !P4 ;  /* 0xff800000ad7c7808 */ /* 0x000fc40006000000 */
[----:B------:R-:W-:Y:S01]  /*fa00*/  ISETP.GE.AND P0, PT, R6, R4, PT ;  /* 0x000000040600720c */ /* 0x000fe20003f06270 */
[----:B------:R-:W-:Y:S01]  /*fa10*/  FMUL.FTZ R12, R12, c[0x0][0x2ec] ;  /* 0x0000bb000c0c7a20 */ /* 0x000fe20000410000 */
[----:B------:R-:W-:Y:S02]  /*fa20*/  ISETP.GE.AND P4, PT, R6, R0, PT ;  /* 0x000000000600720c */ /* 0x000fe40003f86270 */
[----:B------:R-:W-:Y:S01]  /*fa30*/  IADD3 R6, R2, 0x31, RZ ;  /* 0x0000003102067810 */ /* 0x000fe20007ffe0ff */
[----:B------:R1:W-:Y:S01]  /*fa40*/  MUFU.TANH R181, R12 ;  /* 0x0000000c00b57308 */ /* 0x0003e20000002400 */
[----:B------:R-:W-:Y:S02]  /*fa50*/  FSEL R125, R174, -INF , !P6 ;  /* 0xff800000ae7d7808 */ /* 0x000fe40007000000 */
[----:B------:R-:W-:Y:S02]  /*fa60*/  FSEL R127, R175, -INF , !P2 ;  /* 0xff800000af7f7808 */ /* 0x000fe40005000000 */
[----:B------:R-:W-:-:S02]  /*fa70*/  ISETP.GE.AND P6, PT, R6, R4, PT ;  /* 0x000000040600720c */ /* 0x000fc40003fc6270 */
[----:B------:R-:W-:Y:S02]  /*fa80*/  ISETP.GE.AND P2, PT, R6, R0, PT ;  /* 0x000000000600720c */ /* 0x000fe40003f46270 */
[----:B------:R-:W-:Y:S02]  /*fa90*/  IADD3 R6, R2, 0x41, RZ ;  /* 0x0000004102067810 */ /* 0x000fe40007ffe0ff */
[----:B------:R-:W-:Y:S01]  /*faa0*/  FSEL R130, R187, -INF , !P6 ;  /* 0xff800000bb827808 */ /* 0x000fe20007000000 */
[----:B-1----:R-:W-:Y:S01]  /*fab0*/  FMUL.FTZ R12, R24, c[0x0][0x2ec] ;  /* 0x0000bb00180c7a20 */ /* 0x002fe20000410000 */
[----:B------:R-:W-:Y:S01]  /*fac0*/  ISETP.GE.AND P6, PT, R6, R4, PT ;  /* 0x000000040600720c */ /* 0x000fe20003fc6270 */
[----:B------:R-:W-:Y:S02]  /*fad0*/  FMUL.FTZ R13, R13, c[0x0][0x2ec] ;  /* 0x0000bb000d0d7a20 */ /* 0x000fe40000410000 */
[----:B------:R1:W-:Y:S01]  /*fae0*/  MUFU.TANH R173, R12 ;  /* 0x0000000c00ad7308 */ /* 0x0003e20000002400 */
[----:B------:R-:W-:-:S02]  /*faf0*/  FMUL.FTZ R14, R14, c[0x0][0x2ec] ;  /* 0x0000bb000e0e7a20 */ /* 0x000fc40000410000 */
[----:B------:R-:W-:Y:S01]  /*fb00*/  FMUL.FTZ R15, R15, c[0x0][0x2ec] ;  /* 0x0000bb000f0f7a20 */ /* 0x000fe20000410000 */
[----:B------:R-:W-:Y:S01]  /*fb10*/  FSEL R170, R198, -INF , !P6 ;  /* 0xff800000c6aa7808 */ /* 0x000fe20007000000 */
[----:B------:R-:W-:Y:S01]  /*fb20*/  IMAD.MOV.U32 R198, RZ, RZ, R178 ;  /* 0x000000ffffc67224 */ /* 0x000fe200078e00b2 */
[----:B------:R-:W-:Y:S02]  /*fb30*/  HMMA.16816.F32 R64, R8, R20, R88 ;  /* 0x000000140840723c */ /* 0x000fe40000001858 */
[----:B------:R-:W-:Y:S01]  /*fb40*/  MUFU.TANH R33, R13 ;  /* 0x0000000d00217308 */ /* 0x000fe20000002400 */
[----:B-1----:R-:W-:-:S07]  /*fb50*/  FMUL.FTZ R12, R25, c[0x0][0x2ec] ;  /* 0x0000bb00190c7a20 */ /* 0x002fce0000410000 */
[----:B------:R-:W-:Y:S01]  /*fb60*/  MUFU.TANH R178, R14 ;  /* 0x0000000e00b27308 */ /* 0x000fe20000002400 */
[C---:B--2---:R-:W-:Y:S07]  /*fb70*/  HMMA.16816.F32 R72, R8.reuse, R16, R84 ;  /* 0x000000100848723c */ /* 0x044fee0000001854 */
[----:B------:R-:W-:Y:S01]  /*fb80*/  MUFU.TANH R32, R15 ;  /* 0x0000000f00207308 */ /* 0x000fe20000002400 */
[----:B------:R-:W-:Y:S01]  /*fb90*/  HMMA.16816.F32 R68, R8, R18, R80 ;  /* 0x000000120844723c */ /* 0x000fe20000001850 */
[----:B------:R-:W-:Y:S06]  /*fba0*/  LDSM.16.M88.4 R16, [R227+0x6800] ;  /* 0x00680000e310783b */ /* 0x000fec0000000200 */
[----:B------:R1:W2:Y:S01]  /*fbb0*/  MUFU.TANH R21, R12 ;  /* 0x0000000c00157308 */ /* 0x0002a20000002400 */
[----:B------:R-:W-:Y:S01]  /*fbc0*/  FSEL R169, R203, -INF , !P2 ;  /* 0xff800000cba97808 */ /* 0x000fe20005000000 */
[----:B-1----:R-:W1:Y:S06]  /*fbd0*/  LDSM.16.M88.4 R12, [R227+0x7000] ;  /* 0x00700000e30c783b */ /* 0x002e6c0000000200 */
[----:B------:R2:W-:Y:S01]  /*fbe0*/  MUFU.TANH R183, R7 ;  /* 0x0000000700b77308 */ /* 0x0005e20000002400 */
[----:B------:R-:W-:-:S02]  /*fbf0*/  FSEL R126, R185, -INF , !P0 ;  /* 0xff800000b97e7808 */ /* 0x000fc40004000000 */
[----:B------:R-:W-:Y:S02]  /*fc00*/  FSEL R129, R186, -INF , !P4 ;  /* 0xff800000ba817808 */ /* 0x000fe40006000000 */
[----:B------:R-:W-:Y:S02]  /*fc10*/  ISETP.GE.AND P2, PT, R6, R0, PT ;  /* 0x000000000600720c */ /* 0x000fe40003f46270 */
[C---:B------:R-:W-:Y:S02]  /*fc20*/  IADD3 R6, R2.reuse, 0x51, RZ ;  /* 0x0000005102067810 */ /* 0x040fe40007ffe0ff */
[----:B------:R-:W-:Y:S02]  /*fc30*/  FSEL R175, R197, -INF , !P2 ;  /* 0xff800000c5af7808 */ /* 0x000fe40005000000 */
[----:B--2---:R-:W-:-:S04]  /*fc40*/  IADD3 R7, R2, 0x39, RZ ;  /* 0x0000003902077810 */ /* 0x004fc80007ffe0ff */
[C---:B------:R-:W-:Y:S02]  /*fc50*/  ISETP.GE.AND P0, PT, R7.reuse, R4, PT ;  /* 0x000000040700720c */ /* 0x040fe40003f06270 */
[----:B------:R-:W-:Y:S02]  /*fc60*/  ISETP.GE.AND P4, PT, R7, R0, PT ;  /* 0x000000000700720c */ /* 0x000fe40003f86270 */
[----:B------:R-:W-:Y:S02]  /*fc70*/  IADD3 R7, R2, 0x49, RZ ;  /* 0x0000004902077810 */ /* 0x000fe40007ffe0ff */
[----:B------:R-:W-:Y:S02]  /*fc80*/  FSEL R131, R201, -INF , !P0 ;  /* 0xff800000c9837808 */ /* 0x000fe40004000000 */
[----:B------:R-:W-:Y:S02]  /*fc90*/  FSEL R168, R199, -INF , !P4 ;  /* 0xff800000c7a87808 */ /* 0x000fe40006000000 */
[----:B------:R-:W-:-:S02]  /*fca0*/  ISETP.GE.AND P6, PT, R6, R4, PT ;  /* 0x000000040600720c */ /* 0x000fc40003fc6270 */
[----:B------:R-:W-:Y:S02]  /*fcb0*/  ISETP.GE.AND P2, PT, R6, R0, PT ;  /* 0x000000000600720c */ /* 0x000fe40003f46270 */
[C---:B------:R-:W-:Y:S02]  /*fcc0*/  ISETP.GE.AND P0, PT, R7.reuse, R4, PT ;  /* 0x000000040700720c */ /* 0x040fe40003f06270 */
[----:B------:R-:W-:Y:S02]  /*fcd0*/  ISETP.GE.AND P4, PT, R7, R0, PT ;  /* 0x000000000700720c */ /* 0x000fe40003f86270 */
[C---:B------:R-:W-:Y:S01]  /*fce0*/  IADD3 R6, R2.reuse, 0x61, RZ ;  /* 0x0000006102067810 */ /* 0x040fe20007ffe0ff */
[----:B------:R-:W-:Y:S01]  /*fcf0*/  IMAD.MOV.U32 R203, RZ, RZ, R176 ;  /* 0x000000ffffcb7224 */ /* 0x000fe200078e00b0 */
[----:B------:R-:W-:Y:S01]  /*fd00*/  IADD3 R7, R2, 0x59, RZ ;  /* 0x0000005902077810 */ /* 0x000fe20007ffe0ff */
[----:B------:R-:W-:Y:S01]  /*fd10*/  IMAD.MOV.U32 R197, RZ, RZ, R179 ;  /* 0x000000ffffc57224 */ /* 0x000fe200078e00b3 */
[----:B------:R-:W-:-:S02]  /*fd20*/  FSEL R176, R194, -INF , !P6 ;  /* 0xff800000c2b07808 */ /* 0x000fc40007000000 */
[----:B------:R-:W-:Y:S02]  /*fd30*/  FSEL R179, R193, -INF , !P2 ;  /* 0xff800000c1b37808 */ /* 0x000fe40005000000 */
[----:B------:R-:W-:Y:S02]  /*fd40*/  FSEL R171, R196, -INF , !P0 ;  /* 0xff800000c4ab7808 */ /* 0x000fe40004000000 */
[----:B------:R-:W-:Y:S02]  /*fd50*/  FSEL R174, R195, -INF , !P4 ;  /* 0xff800000c3ae7808 */ /* 0x000fe40006000000 */
[C---:B------:R-:W-:Y:S02]  /*fd60*/  ISETP.GE.AND P6, PT, R6.reuse, R4, PT ;  /* 0x000000040600720c */ /* 0x040fe40003fc6270 */
[----:B------:R-:W-:Y:S01]  /*fd70*/  ISETP.GE.AND P2, PT, R6, R0, PT ;  /* 0x000000000600720c */ /* 0x000fe20003f46270 */
[----:B------:R-:W-:Y:S01]  /*fd80*/  FMUL.FTZ R20, R27, c[0x0][0x2ec] ;  /* 0x0000bb001b147a20 */ /* 0x000fe20000410000 */
[----:B------:R-:W-:-:S02]  /*fd90*/  ISETP.GE.AND P0, PT, R7, R4, PT ;  /* 0x000000040700720c */ /* 0x000fc40003f06270 */
[----:B------:R-:W-:Y:S02]  /*fda0*/  ISETP.GE.AND P4, PT, R7, R0, PT ;  /* 0x000000000700720c */ /* 0x000fe40003f86270 */
[C---:B------:R-:W-:Y:S02]  /*fdb0*/  IADD3 R6, R2.reuse, 0x71, RZ ;  /* 0x0000007102067810 */ /* 0x040fe40007ffe0ff */
[----:B------:R-:W-:Y:S01]  /*fdc0*/  IADD3 R7, R2, 0x69, RZ ;  /* 0x0000006902077810 */ /* 0x000fe20007ffe0ff */
[----:B------:R-:W-:Y:S01]  /*fdd0*/  IMAD.MOV.U32 R199, RZ, RZ, R177 ;  /* 0x000000ffffc77224 */ /* 0x000fe200078e00b1 */
[----:B------:R-:W-:Y:S02]  /*fde0*/  FSEL R188, R188, -INF , !P6 ;  /* 0xff800000bcbc7808 */ /* 0x000fe40007000000 */
[----:B----4-:R-:W-:Y:S02]  /*fdf0*/  FSEL R182, R133, -INF , !P2 ;  /* 0xff80000085b67808 */ /* 0x010fe40005000000 */
[----:B------:R-:W-:-:S02]  /*fe00*/  FSEL R177, R192, -INF , !P0 ;  /* 0xff800000c0b17808 */ /* 0x000fc40004000000 */
[----:B------:R-:W-:Y:S02]  /*fe10*/  FSEL R180, R189, -INF , !P4 ;  /* 0xff800000bdb47808 */ /* 0x000fe40006000000 */
[C---:B------:R-:W-:Y:S02]  /*fe20*/  ISETP.GE.AND P6, PT, R6.reuse, R4, PT ;  /* 0x000000040600720c */ /* 0x040fe40003fc6270 */
[----:B------:R-:W-:Y:S02]  /*fe30*/  ISETP.GE.AND P2, PT, R6, R0, PT ;  /* 0x000000000600720c */ /* 0x000fe40003f46270 */
[C---:B------:R-:W-:Y:S02]  /*fe40*/  ISETP.GE.AND P0, PT, R7.reuse, R4, PT ;  /* 0x000000040700720c */ /* 0x040fe40003f06270 */
[----:B------:R-:W-:Y:S01]  /*fe50*/  ISETP.GE.AND P4, PT, R7, R0, PT ;  /* 0x000000000700720c */ /* 0x000fe20003f86270 */
[----:B------:R-:W-:Y:S01]  /*fe60*/  FMUL.FTZ R7, R26, c[0x0][0x2ec] ;  /* 0x0000bb001a077a20 */ /* 0x000fe20000410000 */
[----:B------:R-:W-:Y:S01]  /*fe70*/  IADD3 R6, R2, 0x81, RZ ;  /* 0x0000008102067810 */ /* 0x000fe20007ffe0ff */
[----:B------:R-:W2:Y:S01]  /*fe80*/  MUFU.TANH R20, R20 ;  /* 0x0000001400147308 */ /* 0x000ea20000002400 */
[----:B------:R-:W-:-:S02]  /*fe90*/  FSEL R128, R128, -INF , !P6 ;  /* 0xff80000080807808 */ /* 0x000fc40007000000 */
[----:B------:R-:W-:Y:S02]  /*fea0*/  FSEL R123, R123, -INF , !P2 ;  /* 0xff8000007b7b7808 */ /* 0x000fe40005000000 */
[C---:B------:R-:W-:Y:S02]  /*feb0*/  ISETP.GE.AND P6, PT, R6.reuse, R4, PT ;  /* 0x000000040600720c */ /* 0x040fe40003fc6270 */
[----:B------:R-:W-:Y:S01]  /*fec0*/  ISETP.GE.AND P2, PT, R6, R0, PT ;  /* 0x000000000600720c */ /* 0x000fe20003f46270 */
[----:B------:R4:W-:Y:S01]  /*fed0*/  MUFU.TANH R133, R7 ;  /* 0x0000000700857308 */ /* 0x0009e20000002400 */
[----:B------:R-:W-:Y:S01]  /*fee0*/  IADD3 R6, R2, 0x91, RZ ;  /* 0x0000009102067810 */ /* 0x000fe20007ffe0ff */
[----:B-1----:R-:W-:Y:S01]  /*fef0*/  HMMA.16816.F32 R24, R8, R12, R92 ;  /* 0x0000000c0818723c */ /* 0x002fe2000000185c */
[----:B------:R-:W-:Y:S02]  /*ff00*/  FSEL R185, R120, -INF , !P6 ;  /* 0xff80000078b97808 */ /* 0x000fe40007000000 */
[----:B------:R-:W-:-:S02]  /*ff10*/  FSEL R189, R108, -INF , !P2 ;  /* 0xff8000006cbd7808 */ /* 0x000fc40005000000 */
[----:B------:R-:W-:Y:S02]  /*ff20*/  FSEL R172, R172, -INF , !P0 ;  /* 0xff800000acac7808 */ /* 0x000fe40004000000 */
[----:B------:R-:W-:Y:S01]  /*ff30*/  FSEL R132, R132, -INF , !P4 ;  /* 0xff80000084847808 */ /* 0x000fe20006000000 */
[----:B------:R-:W-:Y:S01]  /*ff40*/  FMUL.FTZ R12, R75, c[0x0][0x2ec] ;  /* 0x0000bb004b0c7a20 */ /* 0x000fe20000410000 */
[C---:B------:R-:W-:Y:S02]  /*ff50*/  ISETP.GE.AND P6, PT, R6.reuse, R4, PT ;  /* 0x000000040600720c */ /* 0x040fe40003fc6270 */
[----:B------:R-:W-:Y:S02]  /*ff60*/  ISETP.GE.AND P2, PT, R6, R0, PT ;  /* 0x000000000600720c */ /* 0x000fe40003f46270 */
[C---:B----4-:R-:W-:Y:S02]  /*ff70*/  IADD3 R7, R2.reuse, 0x79, RZ ;  /* 0x0000007902077810 */ /* 0x050fe40007ffe0ff */
[----:B------:R-:W-:-:S02]  /*ff80*/  IADD3 R6, R2, 0xa1, RZ ;  /* 0x000000a102067810 */ /* 0x000fc40007ffe0ff */
[C---:B------:R-:W-:Y:S02]  /*ff90*/  ISETP.GE.AND P0, PT, R7.reuse, R4, PT ;  /* 0x000000040700720c */ /* 0x040fe40003f06270 */
[----:B------:R-:W-:Y:S01]  /*ffa0*/  ISETP.GE.AND P4, PT, R7, R0, PT ;  /* 0x000000000700720c */ /* 0x000fe20003f86270 */
[----:B------:R-:W-:Y:S01]  /*ffb0*/  FMUL.FTZ R7, R52, c[0x0][0x2ec] ;  /* 0x0000bb0034077a20 */ /* 0x000fe20000410000 */
[----:B------:R-:W-:Y:S01]  /*ffc0*/  FSEL R192, R37, -INF , !P6 ;  /* 0xff80000025c07808 */ /* 0x000fe20007000000 */
[----:B------:R1:W-:Y:S01]  /*ffd0*/  MUFU.TANH R93, R12 ;  /* 0x0000000c005d7308 */ /* 0x0003e20000002400 */
[----:B---3--:R-:W-:Y:S01]  /*ffe0*/  FSEL R196, R34, -INF , !P2 ;  /* 0xff80000022c47808 */ /* 0x008fe20005000000 */
[----:B------:R-:W-:Y:S01]  /*fff0*/  HMMA.16816.F32 R40, R8, R16, R96 ;  /* 0x000000100828723c */ /* 0x000fe20000001860 */
[C---:B------:R-:W-:Y:S02]  /*10000*/  ISETP.GE.AND P6, PT, R6.reuse, R4, PT ;  /* 0x000000040600720c */ /* 0x040fe40003fc6270 */
[----:B------:R-:W-:Y:S01]  /*10010*/  ISETP.GE.AND P2, PT, R6, R0, PT ;  /* 0x000000000600720c */ /* 0x000fe20003f46270 */
[----:B------:R-:W-:-:S02]  /*10020*/  IMAD.MOV.U32 R194, RZ, RZ, R205 ;  /* 0x000000ffffc27224 */ /* 0x000fc400078e00cd */
[----:B------:R3:W-:Y:S01]  /*10030*/  MUFU.TANH R99, R7 ;  /* 0x0000000700637308 */ /* 0x0007e20000002400 */
[----:B------:R-:W-:Y:S01]  /*10040*/  FSEL R201, R21, -INF , !P6 ;  /* 0xff80000015c97808 */ /* 0x000fe20007000000 */
[----:B------:R-:W-:Y:S01]  /*10050*/  HMMA.16816.F32 R48, R8, R22, R48 ;  /* 0x000000160830723c */ /* 0x000fe20000001830 */
[----:B--2---:R-:W-:Y:S01]  /*10060*/  FSEL R205, R20, -INF , !P2 ;  /* 0xff80000014cd7808 */ /* 0x004fe20005000000 */
[----:B-1----:R-:W-:Y:S01]  /*10070*/  IMAD.U32 R12, RZ, RZ, UR4 ;  /* 0x00000004ff0c7e24 */ /* 0x002fe2000f8e00ff */
[----:B------:R-:W-:-:S05]  /*10080*/  FSEL R122, R122, -INF , !P0 ;  /* 0xff8000007a7a7808 */ /* 0x000fca0004000000 */
[----:B------:R-:W-:Y:S01]  /*10090*/  HMMA.16816.F32 R28, R8, R18, R56 ;  /* 0x00000012081c723c */ /* 0x000fe20000001838 */
[----:B------:R-:W-:Y:S02]  /*100a0*/  FSEL R121, R121, -INF , !P4 ;  /* 0xff80000079797808 */ /* 0x000fe40006000000 */
[----:B---3--:R-:W-:-:S05]  /*100b0*/  IADD3 R7, R2, 0x89, RZ ;  /* 0x0000008902077810 */ /* 0x008fca0007ffe0ff */
[----:B------:R-:W-:Y:S01]  /*100c0*/  HMMA.16816.F32 R20, R8, R14, R104 ;  /* 0x0000000e0814723c */ /* 0x000fe20000001868 */
[--C-:B------:R-:W-:Y:S02]  /*100d0*/  LOP3.LUT R56, R12, 0x18, R5.reuse, 0xfe, !PT ;  /* 0x000000180c387812 */ /* 0x100fe400078efe05 */
[C---:B------:R-:W-:Y:S01]  /*100e0*/  ISETP.GE.AND P0, PT, R7.reuse, R4, PT ;  /* 0x000000040700720c */ /* 0x040fe20003f06270 */
[----:B------:R-:W1:Y:S01]  /*100f0*/  LDSM.16.M88.4 R12, [R227+0x7800] ;  /* 0x00780000e30c783b */ /* 0x000e620000000200 */
[----:B------:R-:W-:Y:S02]  /*10100*/  ISETP.GE.AND P4, PT, R7, R0, PT ;  /* 0x000000000700720c */ /* 0x000fe40003f86270 */
[C---:B------:R-:W-:Y:S01]  /*10110*/  IADD3 R6, R2.reuse, 0xb1, RZ ;  /* 0x000000b102067810 */ /* 0x040fe20007ffe0ff */
[----:B------:R-:W-:Y:S01]  /*10120*/  FMUL.FTZ R16, R53, c[0x0][0x2ec] ;  /* 0x0000bb0035107a20 */ /* 0x000fe20000410000 */
[----:B------:R-:W-:Y:S01]  /*10130*/  IADD3 R7, R2, 0x99, RZ ;  /* 0x0000009902077810 */ /* 0x000fe20007ffe0ff */
[----:B------:R-:W-:Y:S01]  /*10140*/  IMAD.U32 R75, RZ, RZ, UR4 ;  /* 0x00000004ff4b7e24 */ /* 0x000fe2000f8e00ff */
[----:B------:R-:W-:Y:S01]  /*10150*/  FSEL R186, R39, -INF , !P0 ;  /* 0xff80000027ba7808 */ /* 0x000fe20004000000 */
[----:B------:R-:W-:Y:S01]  /*10160*/  IMAD.U32 R17, RZ, RZ, UR4 ;  /* 0x00000004ff117e24 */ /* 0x000fe2000f8e00ff */
[----:B------:R-:W-:Y:S01]  /*10170*/  FSEL R187, R38, -INF , !P4 ;  /* 0xff80000026bb7808 */ /* 0x000fe20006000000 */
[----:B------:R-:W-:Y:S01]  /*10180*/  IMAD.U32 R18, RZ, RZ, UR4 ;  /* 0x00000004ff127e24 */ /* 0x000fe2000f8e00ff */
[C---:B------:R-:W-:Y:S01]  /*10190*/  ISETP.GE.AND P0, PT, R7.reuse, R4, PT ;  /* 0x000000040700720c */ /* 0x040fe20003f06270 */
[----:B------:R-:W-:Y:S01]  /*101a0*/  IMAD.U32 R19, RZ, RZ, UR4 ;  /* 0x00000004ff137e24 */ /* 0x000fe2000f8e00ff */
[----:B------:R-:W-:Y:S01]  /*101b0*/  ISETP.GE.AND P4, PT, R7, R0, PT ;  /* 0x000000000700720c */ /* 0x000fe20003f86270 */
[----:B------:R-:W-:Y:S01]  /*101c0*/  IMAD.U32 R34, RZ, RZ, UR4 ;  /* 0x00000004ff227e24 */ /* 0x000fe2000f8e00ff */
        /* <DEDUP_REMOVED lines=9> */
[----:B------:R-:W-:Y:S01]  /*10260*/  FMUL.FTZ R7, R69, c[0x0][0x2ec] ;  /* 0x0000bb0045077a20 */ /* 0x000fe20000410000 */
[C---:B------:R-:W-:Y:S01]  /*10270*/  ISETP.GE.AND P6, PT, R6.reuse, R4, PT ;  /* 0x000000040600720c */ /* 0x040fe20003fc6270 */
[----:B------:R-:W-:Y:S01]  /*10280*/  IMAD.U32 R35, RZ, RZ, UR4 ;  /* 0x00000004ff237e24 */ /* 0x000fe2000f8e00ff */
[----:B------:R-:W-:Y:S01]  /*10290*/  ISETP.GE.AND P2, PT, R6, R0, PT ;  /* 0x000000000600720c */ /* 0x000fe20003f46270 */
[----:B------:R-:W-:Y:S01]  /*102a0*/  IMAD.U32 R6, RZ, RZ, UR4 ;  /* 0x00000004ff067e24 */ /* 0x000fe2000f8e00ff */
[----:B------:R2:W-:Y:S01]  /*102b0*/  MUFU.TANH R92, R7 ;  /* 0x00000007005c7308 */ /* 0x0005e20000002400 */
[----:B------:R-:W-:Y:S01]  /*102c0*/  IMAD.U32 R82, RZ, RZ, UR4 ;  /* 0x00000004ff527e24 */ /* 0x000fe2000f8e00ff */
[----:B------:R-:W-:Y:S01]  /*102d0*/  UISETP.GE.AND UP0, UPT, UR6, 0x3, UPT ;  /* 0x000000030600788c */ /* 0x000fe2000bf06270 */
[----:B------:R-:W-:Y:S01]  /*102e0*/  IMAD.U32 R59, RZ, RZ, UR4 ;  /* 0x00000004ff3b7e24 */ /* 0x000fe2000f8e00ff */
[----:B------:R-:W-:Y:S01]  /*102f0*/  LOP3.LUT R57, R6, 0x10, R5, 0xfe, !PT ;  /* 0x0000001006397812 */ /* 0x000fe200078efe05 */
[----:B------:R-:W-:Y:S01]  /*10300*/  FMUL.FTZ R6, R41, c[0x0][0x2ec] ;  /* 0x0000bb0029067a20 */ /* 0x000fe20000410000 */
[----:B------:R-:W-:-:S04]  /*10310*/  DEPBAR.LE SB0, 0x0 ;  /* 0x000080000000791a */ /* 0x000fc80000000000 */
[----:B------:R3:W-:Y:S01]  /*10320*/  MUFU.TANH R98, R16 ;  /* 0x0000001000627308 */ /* 0x0007e20000002400 */
[----:B--2---:R-:W-:-:S07]  /*10330*/  FMUL.FTZ R7, R71, c[0x0][0x2ec] ;  /* 0x0000bb0047077a20 */ /* 0x004fce0000410000 */
[----:B------:R2:W-:Y:S01]  /*10340*/  MUFU.TANH R91, R7 ;  /* 0x00000007005b7308 */ /* 0x0005e20000002400 */
[----:B---3--:R-:W-:-:S07]  /*10350*/  FMUL.FTZ R16, R55, c[0x0][0x2ec] ;  /* 0x0000bb0037107a20 */ /* 0x008fce0000410000 */
[----:B------:R3:W-:Y:S01]  /*10360*/  MUFU.TANH R86, R6 ;  /* 0x0000000600567308 */ /* 0x0007e20000002400 */
[----:B--2---:R-:W-:-:S07]  /*10370*/  FMUL.FTZ R7, R65, c[0x0][0x2ec] ;  /* 0x0000bb0041077a20 */ /* 0x004fce0000410000 */
[----:B------:R2:W4:Y:S01]  /*10380*/  MUFU.TANH R97, R16 ;  /* 0x0000001000617308 */ /* 0x0005220000002400 */
[----:B---3--:R-:W-:-:S07]  /*10390*/  FMUL.FTZ R6, R43, c[0x0][0x2ec] ;  /* 0x0000bb002b067a20 */ /* 0x008fce0000410000 */
[----:B------:R3:W-:Y:S01]  /*103a0*/  MUFU.TANH R90, R7 ;  /* 0x00000007005a7308 */ /* 0x0007e20000002400 */
[----:B--2---:R-:W-:-:S07]  /*103b0*/  FMUL.FTZ R16, R73, c[0x0][0x2ec] ;  /* 0x0000bb0049107a20 */ /* 0x004fce0000410000 */
[----:B------:R2:W-:Y:S01]  /*103c0*/  MUFU.TANH R85, R6 ;  /* 0x0000000600557308 */ /* 0x0005e20000002400 */
[----:B------:R-:W-:Y:S02]  /*103d0*/  IMAD.U32 R32, RZ, RZ, UR4 ;  /* 0x00000004ff207e24 */ /* 0x000fe4000f8e00ff */
[----:B---3--:R-:W-:-:S05]  /*103e0*/  FMUL.FTZ R7, R67, c[0x0][0x2ec] ;  /* 0x0000bb0043077a20 */ /* 0x008fca0000410000 */
[----:B------:R3:W1:Y:S01]  /*103f0*/  MUFU.TANH R96, R16 ;  /* 0x0000001000607308 */ /* 0x0006620000002400 */
[----:B------:R-:W-:-:S07]  /*10400*/  IMAD.U32 R73, RZ, RZ, UR4 ;  /* 0x00000004ff497e24 */ /* 0x000fce000f8e00ff */
[----:B------:R1:W-:Y:S01]  /*10410*/  MUFU.TANH R88, R7 ;  /* 0x0000000700587308 */ /* 0x0003e20000002400 */
[----:B--2---:R-:W-:Y:S02]  /*10420*/  FMUL.FTZ R6, R29, c[0x0][0x2ec] ;  /* 0x0000bb001d067a20 */ /* 0x004fe40000410000 */
[----:B---3--:R-:W-:-:S05]  /*10430*/  IMAD.U32 R16, RZ, RZ, UR4 ;  /* 0x00000004ff107e24 */ /* 0x008fca000f8e00ff */
[----:B------:R2:W-:Y:S01]  /*10440*/  MUFU.TANH R84, R6 ;  /* 0x0000000600547308 */ /* 0x0005e20000002400 */
[----:B------:R-:W-:Y:S01]  /*10450*/  LOP3.LUT R55, R16, 0x20, R5, 0xfe, !PT ;  /* 0x0000002010377812 */ /* 0x000fe200078efe05 */
[----:B-1----:R-:W-:Y:S02]  /*10460*/  FMUL.FTZ R7, R49, c[0x0][0x2ec] ;  /* 0x0000bb0031077a20 */ /* 0x002fe40000410000 */
[----:B------:R-:W-:-:S04]  /*10470*/  FMUL.FTZ R16, R25, c[0x0][0x2ec] ;  /* 0x0000bb0019107a20 */ /* 0x000fc80000410000 */
[----:B------:R1:W3:Y:S01]  /*10480*/  MUFU.TANH R89, R7 ;  /* 0x0000000700597308 */ /* 0x0002e20000002400 */
[--C-:B------:R-:W-:Y:S01]  /*10490*/  LOP3.LUT R29, R75, 0xb0, R5.reuse, 0xfe, !PT ;  /* 0x000000b04b1d7812 */ /* 0x100fe200078efe05 */
[----:B--2---:R-:W-:Y:S01]  /*104a0*/  FMUL.FTZ R6, R31, c[0x0][0x2ec] ;  /* 0x0000bb001f067a20 */ /* 0x004fe20000410000 */
[--C-:B------:R-:W-:Y:S01]  /*104b0*/  LOP3.LUT R53, R17, 0x28, R5.reuse, 0xfe, !PT ;  /* 0x0000002811357812 */ /* 0x100fe200078efe05 */
[----:B------:R-:W-:Y:S01]  /*104c0*/  IMAD.U32 R71, RZ, RZ, UR4 ;  /* 0x00000004ff477e24 */ /* 0x000fe2000f8e00ff */
[----:B------:R-:W-:-:S03]  /*104d0*/  LOP3.LUT R52, R18, 0x30, R5, 0xfe, !PT ;  /* 0x0000003012347812 */ /* 0x000fc600078efe05 */
[----:B------:R2:W-:Y:S01]  /*104e0*/  MUFU.TANH R75, R6 ;  /* 0x00000006004b7308 */ /* 0x0005e20000002400 */
[--C-:B------:R-:W-:Y:S01]  /*104f0*/  LOP3.LUT R49, R19, 0x40, R5.reuse, 0xfe, !PT ;  /* 0x0000004013317812 */ /* 0x100fe200078efe05 */
[----:B------:R-:W-:Y:S02]  /*10500*/  IMAD.U32 R39, RZ, RZ, UR4 ;  /* 0x00000004ff277e24 */ /* 0x000fe4000f8e00ff */
[----:B-1----:R-:W-:Y:S01]  /*10510*/  FMUL.FTZ R7, R51, c[0x0][0x2ec] ;  /* 0x0000bb0033077a20 */ /* 0x002fe20000410000 */
[--C-:B------:R-:W-:Y:S02]  /*10520*/  LOP3.LUT R51, R32, 0x38, R5.reuse, 0xfe, !PT ;  /* 0x0000003820337812 */ /* 0x100fe400078efe05 */
[----:B------:R-:W-:Y:S02]  /*10530*/  LOP3.LUT R32, R73, 0xa8, R5, 0xfe, !PT ;  /* 0x000000a849207812 */ /* 0x000fe400078efe05 */
[----:B------:R1:W-:Y:S01]  /*10540*/  MUFU.TANH R73, R16 ;  /* 0x0000001000497308 */ /* 0x0003e20000002400 */
[----:B------:R-:W-:-:S02]  /*10550*/  IMAD.U32 R65, RZ, RZ, UR4 ;  /* 0x00000004ff417e24 */ /* 0x000fc4000f8e00ff */
[----:B--2---:R-:W-:Y:S01]  /*10560*/  IMAD.U32 R6, RZ, RZ, UR4 ;  /* 0x00000004ff067e24 */ /* 0x004fe2000f8e00ff */
[--C-:B------:R-:W-:Y:S02]  /*10570*/  LOP3.LUT R46, R34, 0x50, R5.reuse, 0xfe, !PT ;  /* 0x00000050222e7812 */ /* 0x100fe400078efe05 */
[--C-:B------:R-:W-:Y:S02]  /*10580*/  LOP3.LUT R34, R71, 0x98, R5.reuse, 0xfe, !PT ;  /* 0x0000009847227812 */ /* 0x100fe400078efe05 */
[--C-:B------:R-:W-:Y:S02]  /*10590*/  LOP3.LUT R44, R37, 0x60, R5.reuse, 0xfe, !PT ;  /* 0x00000060252c7812 */ /* 0x100fe400078efe05 */
[--C-:B------:R-:W-:Y:S01]  /*105a0*/  LOP3.LUT R43, R39, 0x68, R5.reuse, 0xfe, !PT ;  /* 0x00000068272b7812 */ /* 0x100fe200078efe05 */
[----:B-1----:R-:W-:Y:S01]  /*105b0*/  HMMA.16816.F32 R16, R8, R12, R116 ;  /* 0x0000000c0810723c */ /* 0x002fe20000001874 */
[--C-:B------:R-:W-:Y:S02]  /*105c0*/  LOP3.LUT R71, R6, 0xf8, R5.reuse, 0xfe, !PT ;  /* 0x000000f806477812 */ /* 0x100fe400078efe05 */
[----:B------:R-:W-:-:S02]  /*105d0*/  LOP3.LUT R39, R58, 0x78, R5, 0xfe, !PT ;  /* 0x000000783a277812 */ /* 0x000fc400078efe05 */
[--C-:B------:R-:W-:Y:S02]  /*105e0*/  LOP3.LUT R37, R65, 0x88, R5.reuse, 0xfe, !PT ;  /* 0x0000008841257812 */ /* 0x100fe400078efe05 */
[----:B------:R-:W-:Y:S01]  /*105f0*/  IADD3 R6, R2, 0xb9, RZ ;  /* 0x000000b902067810 */ /* 0x000fe20007ffe0ff */
[----:B------:R-:W-:Y:S01]  /*10600*/  HMMA.16816.F32 R8, R8, R14, R100 ;  /* 0x0000000e0808723c */ /* 0x000fe20000001864 */
[--C-:B------:R-:W-:Y:S01]  /*10610*/  LOP3.LUT R58, R79, 0xc8, R5.reuse, 0xfe, !PT ;  /* 0x000000c84f3a7812 */ /* 0x100fe200078efe05 */
[----:B------:R-:W1:Y:S01]  /*10620*/  MUFU.TANH R87, R7 ;  /* 0x0000000700577308 */ /* 0x000e620000002400 */
[----:B------:R-:W-:Y:S01]  /*10630*/  LOP3.LUT R65, R80, 0xd8, R5, 0xfe, !PT ;  /* 0x000000d850417812 */ /* 0x000fe200078efe05 */
[----:B------:R-:W-:Y:S01]  /*10640*/  IMAD.MOV.U32 R80, RZ, RZ, R194 ;  /* 0x000000ffff507224 */ /* 0x000fe200078e00c2 */
[----:B----4-:R-:W-:Y:S01]  /*10650*/  FSEL R194, R97, -INF , !P4 ;  /* 0xff80000061c27808 */ /* 0x010fe20006000000 */
[----:B------:R-:W-:Y:S01]  /*10660*/  IMAD.MOV.U32 R79, RZ, RZ, R190 ;  /* 0x000000ffff4f7224 */ /* 0x000fe200078e00be */
[----:B------:R-:W-:-:S02]  /*10670*/  FSEL R190, R98, -INF , !P0 ;  /* 0xff80000062be7808 */ /* 0x000fc40004000000 */
[C---:B------:R-:W-:Y:S02]  /*10680*/  ISETP.GE.AND P0, PT, R6.reuse, R4, PT ;  /* 0x000000040600720c */ /* 0x040fe40003f06270 */
[----:B------:R-:W-:Y:S01]  /*10690*/  ISETP.GE.AND P4, PT, R6, R0, PT ;  /* 0x000000000600720c */ /* 0x000fe20003f86270 */
[----:B------:R-:W-:Y:S02]  /*106a0*/  FMUL.FTZ R6, R21, c[0x0][0x2ec] ;  /* 0x0000bb0015067a20 */ /* 0x000fe40000410000 */
[----:B------:R-:W-:Y:S02]  /*106b0*/  IMAD.U32 R33, RZ, RZ, UR4 ;  /* 0x00000004ff217e24 */ /* 0x000fe4000f8e00ff */
[----:B------:R-:W-:Y:S02]  /*106c0*/  IMAD.U32 R38, RZ, RZ, UR4 ;  /* 0x00000004ff267e24 */ /* 0x000fe4000f8e00ff */
[----:B------:R-:W-:Y:S02]  /*106d0*/  IMAD.U32 R67, RZ, RZ, UR4 ;  /* 0x00000004ff437e24 */ /* 0x000fe4000f8e00ff */
[----:B------:R-:W-:Y:S01]  /*106e0*/  IMAD.U32 R69, RZ, RZ, UR4 ;  /* 0x00000004ff457e24 */ /* 0x000fe2000f8e00ff */
[----:B------:R2:W4:Y:S01]  /*106f0*/  MUFU.TANH R13, R6 ;  /* 0x00000006000d7308 */ /* 0x0005220000002400 */
[----:B------:R-:W-:-:S02]  /*10700*/  IMAD.U32 R76, RZ, RZ, UR4 ;  /* 0x00000004ff4c7e24 */ /* 0x000fc4000f8e00ff */
[----:B------:R-:W-:Y:S02]  /*10710*/  IMAD.U32 R77, RZ, RZ, UR4 ;  /* 0x00000004ff4d7e24 */ /* 0x000fe4000f8e00ff */
[----:B------:R-:W-:Y:S02]  /*10720*/  IMAD.U32 R78, RZ, RZ, UR4 ;  /* 0x00000004ff4e7e24 */ /* 0x000fe4000f8e00ff */
[----:B------:R-:W-:Y:S02]  /*10730*/  IMAD.U32 R81, RZ, RZ, UR4 ;  /* 0x00000004ff517e24 */ /* 0x000fe4000f8e00ff */
[----:B------:R-:W-:Y:S01]  /*10740*/  IMAD.U32 R83, RZ, RZ, UR4 ;  /* 0x00000004ff537e24 */ /* 0x000fe2000f8e00ff */
[----:B------:R-:W-:Y:S01]  /*10750*/  LOP3.LUT R47, R33, 0x48, R5, 0xfe, !PT ;  /* 0x00000048212f7812 */ /* 0x000fe200078efe05 */
[----:B------:R-:W-:Y:S01]  /*10760*/  IMAD.MOV.U32 R117, RZ, RZ, R203 ;  /* 0x000000ffff757224 */ /* 0x000fe200078e00cb */
[--C-:B------:R-:W-:Y:S02]  /*10770*/  LOP3.LUT R45, R35, 0x58, R5.reuse, 0xfe, !PT ;  /* 0x00000058232d7812 */ /* 0x100fe400078efe05 */
[----:B------:R-:W-:-:S02]  /*10780*/  LOP3.LUT R41, R38, 0x70, R5, 0xfe, !PT ;  /* 0x0000007026297812 */ /* 0x000fc400078efe05 */
[----:B--2---:R-:W-:Y:S02]  /*10790*/  IADD3 R6, R2, 0xc9, RZ ;  /* 0x000000c902067810 */ /* 0x004fe40007ffe0ff */
[--C-:B------:R-:W-:Y:S01]  /*107a0*/  LOP3.LUT R25, R82, 0xe8, R5.reuse, 0xfe, !PT ;  /* 0x000000e852197812 */ /* 0x100fe200078efe05 */
[----:B------:R-:W-:Y:S01]  /*107b0*/  IMAD.MOV.U32 R82, RZ, RZ, R198 ;  /* 0x000000ffff527224 */ /* 0x000fe200078e00c6 */
[--C-:B------:R-:W-:Y:S01]  /*107c0*/  LOP3.LUT R38, R59, 0x80, R5.reuse, 0xfe, !PT ;  /* 0x000000803b267812 */ /* 0x100fe200078efe05 */
[----:B------:R-:W-:Y:S01]  /*107d0*/  FMUL.FTZ R23, R23, c[0x0][0x2ec] ;  /* 0x0000bb0017177a20 */ /* 0x000fe20000410000 */
[--C-:B------:R-:W-:Y:S02]  /*107e0*/  LOP3.LUT R35, R67, 0x90, R5.reuse, 0xfe, !PT ;  /* 0x0000009043237812 */ /* 0x100fe400078efe05 */
[--C-:B------:R-:W-:Y:S02]  /*107f0*/  LOP3.LUT R33, R69, 0xa0, R5.reuse, 0xfe, !PT ;  /* 0x000000a045217812 */ /* 0x100fe400078efe05 */
[----:B------:R-:W-:-:S02]  /*10800*/  LOP3.LUT R7, R76, 0xb8, R5, 0xfe, !PT ;  /* 0x000000b84c077812 */ /* 0x000fc400078efe05 */
[--C-:B------:R-:W-:Y:S02]  /*10810*/  LOP3.LUT R31, R77, 0xc0, R5.reuse, 0xfe, !PT ;  /* 0x000000c04d1f7812 */ /* 0x100fe400078efe05 */
[--C-:B------:R-:W-:Y:S02]  /*10820*/  LOP3.LUT R59, R78, 0xd0, R5.reuse, 0xfe, !PT ;  /* 0x000000d04e3b7812 */ /* 0x100fe400078efe05 */
[--C-:B------:R-:W-:Y:S02]  /*10830*/  LOP3.LUT R67, R81, 0xe0, R5.reuse, 0xfe, !PT ;  /* 0x000000e051437812 */ /* 0x100fe400078efe05 */
[----:B------:R-:W-:Y:S02]  /*10840*/  LOP3.LUT R69, R83, 0xf0, R5, 0xfe, !PT ;  /* 0x000000f053457812 */ /* 0x000fe400078efe05 */
[----:B------:R-:W-:Y:S02]  /*10850*/  FSEL R198, R92, -INF , !P0 ;  /* 0xff8000005cc67808 */ /* 0x000fe40004000000 */
[----:B------:R-:W-:-:S02]  /*10860*/  FSEL R203, R91, -INF , !P4 ;  /* 0xff8000005bcb7808 */ /* 0x000fc40006000000 */
[----:B------:R-:W-:Y:S02]  /*10870*/  IADD3 R5, R2, 0xc1, RZ ;  /* 0x000000c102057810 */ /* 0x000fe40007ffe0ff */
[C---:B------:R-:W-:Y:S02]  /*10880*/  ISETP.GE.AND P0, PT, R6.reuse, R4, PT ;  /* 0x000000040600720c */ /* 0x040fe40003f06270 */
[----:B------:R-:W-:Y:S01]  /*10890*/  ISETP.GE.AND P4, PT, R6, R0, PT ;  /* 0x000000000600720c */ /* 0x000fe20003f86270 */
[----:B------:R-:W-:Y:S01]  /*108a0*/  IMAD.MOV.U32 R118, RZ, RZ, R199 ;  /* 0x000000ffff767224 */ /* 0x000fe200078e00c7 */
[----:B------:R-:W-:Y:S01]  /*108b0*/  IADD3 R6, R2, 0xd9, RZ ;  /* 0x000000d902067810 */ /* 0x000fe20007ffe0ff */
[----:B------:R-:W-:Y:S01]  /*108c0*/  IMAD.MOV.U32 R83, RZ, RZ, R204 ;  /* 0x000000ffff537224 */ /* 0x000fe200078e00cc */
[----:B------:R-:W-:Y:S01]  /*108d0*/  FSEL R199, R96, -INF , !P6 ;  /* 0xff80000060c77808 */ /* 0x000fe20007000000 */
[----:B------:R-:W-:Y:S01]  /*108e0*/  FMUL.FTZ R12, R27, c[0x0][0x2ec] ;  /* 0x0000bb001b0c7a20 */ /* 0x000fe20000410000 */
[----:B------:R-:W-:Y:S01]  /*108f0*/  FSEL R204, R93, -INF , !P2 ;  /* 0xff8000005dcc7808 */ /* 0x000fe20005000000 */
[----:B------:R-:W-:Y:S01]  /*10900*/  IMAD.MOV.U32 R76, RZ, RZ, R208 ;  /* 0x000000ffff4c7224 */ /* 0x000fe200078e00d0 */
[C---:B------:R-:W-:Y:S01]  /*10910*/  ISETP.GE.AND P6, PT, R5.reuse, R4, PT ;  /* 0x000000040500720c */ /* 0x040fe20003fc6270 */
[----:B------:R-:W-:Y:S01]  /*10920*/  IMAD.MOV.U32 R104, RZ, RZ, R211 ;  /* 0x000000ffff687224 */ /* 0x000fe200078e00d3 */
[----:B------:R-:W-:Y:S01]  /*10930*/  ISETP.GE.AND P2, PT, R5, R0, PT ;  /* 0x000000000500720c */ /* 0x000fe20003f46270 */
[----:B------:R-:W-:Y:S01]  /*10940*/  FMUL.FTZ R17, R17, c[0x0][0x2ec] ;  /* 0x0000bb0011117a20 */ /* 0x000fe20000410000 */
[----:B---3--:R-:W-:Y:S01]  /*10950*/  FSEL R208, R89, -INF , !P0 ;  /* 0xff80000059d07808 */ /* 0x008fe20004000000 */
[----:B------:R-:W2:Y:S01]  /*10960*/  MUFU.TANH R23, R23 ;  /* 0x0000001700177308 */ /* 0x000ea20000002400 */
[----:B-1----:R-:W-:-:S02]  /*10970*/  FSEL R211, R87, -INF , !P4 ;  /* 0xff80000057d37808 */ /* 0x002fc40006000000 */
[----:B------:R-:W-:Y:S02]  /*10980*/  IADD3 R5, R2, 0xd1, RZ ;  /* 0x000000d102057810 */ /* 0x000fe40007ffe0ff */
[C---:B------:R-:W-:Y:S02]  /*10990*/  ISETP.GE.AND P0, PT, R6.reuse, R4, PT ;  /* 0x000000040600720c */ /* 0x040fe40003f06270 */
[----:B------:R-:W-:Y:S01]  /*109a0*/  ISETP.GE.AND P4, PT, R6, R0, PT ;  /* 0x000000000600720c */ /* 0x000fe20003f86270 */
[----:B------:R1:W3:Y:S01]  /*109b0*/  MUFU.TANH R27, R12 ;  /* 0x0000000c001b7308 */ /* 0x0002e20000002400 */
[----:B------:R-:W-:Y:S01]  /*109c0*/  IADD3 R6, R2, 0xe9, RZ ;  /* 0x000000e902067810 */ /* 0x000fe20007ffe0ff */
[----:B------:R-:W-:Y:S01]  /*109d0*/  IMAD.MOV.U32 R95, RZ, RZ, R210 ;  /* 0x000000ffff5f7224 */ /* 0x000fe200078e00d2 */
[----:B------:R-:W-:Y:S01]  /*109e0*/  FSEL R210, R88, -INF , !P2 ;  /* 0xff80000058d27808 */ /* 0x000fe20005000000 */
[----:B------:R-:W-:Y:S01]  /*109f0*/  IMAD.MOV.U32 R119, RZ, RZ, R207 ;  /* 0x000000ffff777224 */ /* 0x000fe200078e00cf */
[----:B------:R-:W-:Y:S01]  /*10a00*/  FSEL R207, R90, -INF , !P6 ;  /* 0xff8000005acf7808 */ /* 0x000fe20007000000 */
[----:B------:R-:W-:Y:S01]  /*10a10*/  IMAD.MOV.U32 R105, RZ, RZ, R215 ;  /* 0x000000ffff697224 */ /* 0x000fe200078e00d7 */
[----:B------:R-:W-:Y:S01]  /*10a20*/  ISETP.GE.AND P6, PT, R5, R4, PT ;  /* 0x000000040500720c */ /* 0x000fe20003fc6270 */
[----:B------:R-:W-:Y:S01]  /*10a30*/  FMUL.FTZ R9, R9, c[0x0][0x2ec] ;  /* 0x0000bb0009097a20 */ /* 0x000fe20000410000 */
[----:B------:R-:W-:Y:S01]  /*10a40*/  ISETP.GE.AND P2, PT, R5, R0, PT ;  /* 0x000000000500720c */ /* 0x000fe20003f46270 */
[----:B------:R-:W2:Y:S01]  /*10a50*/  MUFU.TANH R17, R17 ;  /* 0x0000001100117308 */ /* 0x000ea20000002400 */
[----:B------:R-:W-:-:S02]  /*10a60*/  FSEL R215, R84, -INF , !P0 ;  /* 0xff80000054d77808 */ /* 0x000fc40004000000 */
[----:B------:R-:W-:Y:S01]  /*10a70*/  IADD3 R5, R2, 0xe1, RZ ;  /* 0x000000e102057810 */ /* 0x000fe20007ffe0ff */
[----:B-1----:R-:W-:Y:S01]  /*10a80*/  FMUL.FTZ R12, R19, c[0x0][0x2ec] ;  /* 0x0000bb00130c7a20 */ /* 0x002fe20000410000 */
[-C--:B------:R-:W-:Y:S01]  /*10a90*/  ISETP.GE.AND P0, PT, R6, R4.reuse, PT ;  /* 0x000000040600720c */ /* 0x080fe20003f06270 */
[----:B------:R-:W-:Y:S01]  /*10aa0*/  IMAD.MOV.U32 R106, RZ, RZ, R213 ;  /* 0x000000ffff6a7224 */ /* 0x000fe200078e00d5 */
[----:B------:R-:W-:Y:S01]  /*10ab0*/  FSEL R213, R86, -INF , !P6 ;  /* 0xff80000056d57808 */ /* 0x000fe20007000000 */
[----:B------:R-:W-:Y:S01]  /*10ac0*/  IMAD.MOV.U32 R107, RZ, RZ, R222 ;  /* 0x000000ffff6b7224 */ /* 0x000fe200078e00de */
[-C--:B------:R-:W-:Y:S01]  /*10ad0*/  ISETP.GE.AND P6, PT, R5, R4.reuse, PT ;  /* 0x000000040500720c */ /* 0x080fe20003fc6270 */
[----:B------:R-:W1:Y:S01]  /*10ae0*/  MUFU.TANH R12, R12 ;  /* 0x0000000c000c7308 */ /* 0x000e620000002400 */
[----:B----4-:R-:W-:Y:S01]  /*10af0*/  FSEL R222, R13, -INF , !P0 ;  /* 0xff8000000dde7808 */ /* 0x010fe20004000000 */
[----:B------:R-:W-:Y:S01]  /*10b00*/  IMAD.MOV.U32 R77, RZ, RZ, R217 ;  /* 0x000000ffff4d7224 */ /* 0x000fe200078e00d9 */
[----:B------:R-:W-:Y:S01]  /*10b10*/  ISETP.GE.AND P0, PT, R2, R4, PT ;  /* 0x000000040200720c */ /* 0x000fe20003f06270 */
[----:B------:R-:W-:Y:S01]  /*10b20*/  IMAD.MOV.U32 R94, RZ, RZ, R218 ;  /* 0x000000ffff5e7224 */ /* 0x000fe200078e00da */
[----:B------:R-:W-:Y:S01]  /*10b30*/  FSEL R217, R85, -INF , !P2 ;  /* 0xff80000055d97808 */ /* 0x000fe20005000000 */
[----:B------:R-:W-:Y:S01]  /*10b40*/  IMAD.MOV.U32 R108, RZ, RZ, R250 ;  /* 0x000000ffff6c7224 */ /* 0x000fe200078e00fa */
[----:B------:R-:W-:Y:S01]  /*10b50*/  FSEL R218, R75, -INF , !P4 ;  /* 0xff8000004bda7808 */ /* 0x000fe20006000000 */
[----:B------:R-:W4:Y:S01]  /*10b60*/  MUFU.TANH R9, R9 ;  /* 0x0000000900097308 */ /* 0x000f220000002400 */
[----:B------:R-:W-:Y:S01]  /*10b70*/  IMAD.MOV.U32 R250, RZ, RZ, R221 ;  /* 0x000000fffffa7224 */ /* 0x000fe200078e00dd */
[----:B------:R-:W-:-:S02]  /*10b80*/  ISETP.GE.AND P2, PT, R5, R0, PT ;  /* 0x000000000500720c */ /* 0x000fc40003f46270 */
[-C--:B------:R-:W-:Y:S01]  /*10b90*/  ISETP.GE.AND P4, PT, R6, R0.reuse, PT ;  /* 0x000000000600720c */ /* 0x080fe20003f86270 */
[----:B------:R-:W-:Y:S01]  /*10ba0*/  IMAD.MOV.U32 R81, RZ, RZ, R197 ;  /* 0x000000ffff517224 */ /* 0x000fe200078e00c5 */
[----:B------:R-:W-:Y:S02]  /*10bb0*/  IADD3 R5, R2, 0xf1, RZ ;  /* 0x000000f102057810 */ /* 0x000fe40007ffe0ff */
[----:B------:R-:W-:Y:S01]  /*10bc0*/  FSEL R221, R73, -INF , !P6 ;  /* 0xff80000049dd7808 */ /* 0x000fe20007000000 */
[----:B------:R-:W-:Y:S01]  /*10bd0*/  IMAD.MOV.U32 R197, RZ, RZ, R248 ;  /* 0x000000ffffc57224 */ /* 0x000fe200078e00f8 */
[----:B------:R-:W-:Y:S02]  /*10be0*/  FSEL R73, R119, -INF , !P0 ;  /* 0xff80000077497808 */ /* 0x000fe40004000000 */
[----:B------:R-:W-:Y:S02]  /*10bf0*/  ISETP.GE.AND P0, PT, R57, R0, PT ;  /* 0x000000003900720c */ /* 0x000fe40003f06270 */
[----:B--2---:R-:W-:Y:S01]  /*10c00*/  FSEL R248, R23, -INF , !P4 ;  /* 0xff80000017f87808 */ /* 0x004fe20006000000 */
[----:B------:R-:W-:Y:S01]  /*10c10*/  IMAD.MOV.U32 R116, RZ, RZ, R246 ;  /* 0x000000ffff747224 */ /* 0x000fe200078e00f6 */
[----:B------:R-:W-:-:S02]  /*10c20*/  ISETP.GE.AND P6, PT, R5, R4, PT ;  /* 0x000000040500720c */ /* 0x000fc40003fc6270 */
[CC--:B------:R-:W-:Y:S02]  /*10c30*/  ISETP.GE.AND P4, PT, R2.reuse, R0.reuse, PT ;  /* 0x000000000200720c */ /* 0x0c0fe40003f86270 */
[----:B------:R-:W-:Y:S01]  /*10c40*/  IADD3 R2, R2, 0xf9, RZ ;  /* 0x000000f902027810 */ /* 0x000fe20007ffe0ff */
[----:B------:R-:W-:Y:S01]  /*10c50*/  IMAD.MOV.U32 R120, RZ, RZ, R249 ;  /* 0x000000ffff787224 */ /* 0x000fe200078e00f9 */
[----:B---3--:R-:W-:Y:S02]  /*10c60*/  FSEL R246, R27, -INF , !P2 ;  /* 0xff8000001bf67808 */ /* 0x008fe40005000000 */
[----:B------:R-:W-:Y:S02]  /*10c70*/  FSEL R76, R76, -INF , !P0 ;  /* 0xff8000004c4c7808 */ /* 0x000fe40004000000 */
[-C--:B------:R-:W-:Y:S02]  /*10c80*/  ISETP.GE.AND P2, PT, R5, R0.reuse, PT ;  /* 0x000000000500720c */ /* 0x080fe40003f46270 */
[----:B------:R-:W-:-:S02]  /*10c90*/  ISETP.GE.AND P0, PT, R53, R0, PT ;  /* 0x000000003500720c */ /* 0x000fc40003f06270 */
[----:B------:R-:W-:Y:S01]  /*10ca0*/  FSEL R249, R17, -INF , !P6 ;  /* 0xff80000011f97808 */ /* 0x000fe20007000000 */
[----:B------:R-:W-:Y:S01]  /*10cb0*/  IMAD.MOV.U32 R78, RZ, RZ, R251 ;  /* 0x000000ffff4e7224 */ /* 0x000fe200078e00fb */
[-C--:B------:R-:W-:Y:S01]  /*10cc0*/  ISETP.GE.AND P6, PT, R2, R4.reuse, PT ;  /* 0x000000040200720c */ /* 0x080fe20003fc6270 */
[----:B------:R-:W-:Y:S01]  /*10cd0*/  IMAD.MOV.U32 R119, RZ, RZ, R83 ;  /* 0x000000ffff777224 */ /* 0x000fe200078e0053 */
[----:B-1----:R-:W-:Y:S01]  /*10ce0*/  FSEL R251, R12, -INF , !P2 ;  /* 0xff8000000cfb7808 */ /* 0x002fe20005000000 */
[----:B------:R-:W-:Y:S01]  /*10cf0*/  IMAD.MOV.U32 R83, RZ, RZ, R77 ;  /* 0x000000ffff537224 */ /* 0x000fe200078e004d */
[----:B------:R-:W-:Y:S01]  /*10d00*/  FSEL R80, R80, -INF , !P0 ;  /* 0xff80000050507808 */ /* 0x000fe20004000000 */
[----:B------:R-:W-:Y:S01]  /*10d10*/  IMAD.MOV.U32 R77, RZ, RZ, R250 ;  /* 0x000000ffff4d7224 */ /* 0x000fe200078e00fa */
[----:B------:R-:W-:Y:S02]  /*10d20*/  ISETP.GE.AND P2, PT, R57, R4, PT ;  /* 0x000000043900720c */ /* 0x000fe40003f46270 */
[----:B------:R-:W-:-:S02]  /*10d30*/  ISETP.GE.AND P0, PT, R49, R0, PT ;  /* 0x000000003100720c */ /* 0x000fc40003f06270 */
[----:B----4-:R-:W-:Y:S02]  /*10d40*/  FSEL R250, R9, -INF , !P6 ;  /* 0xff80000009fa7808 */ /* 0x010fe40007000000 */
[----:B------:R-:W-:Y:S02]  /*10d50*/  FSEL R57, R116, -INF , !P4 ;  /* 0xff80000074397808 */ /* 0x000fe40006000000 */
[C---:B------:R-:W-:Y:S02]  /*10d60*/  ISETP.GE.AND P6, PT, R56.reuse, R4, PT ;  /* 0x000000043800720c */ /* 0x040fe40003fc6270 */
[----:B------:R-:W-:Y:S02]  /*10d70*/  ISETP.GE.AND P4, PT, R56, R0, PT ;  /* 0x000000003800720c */ /* 0x000fe40003f86270 */
[----:B------:R-:W-:Y:S02]  /*10d80*/  FSEL R56, R117, -INF , !P5 ;  /* 0xff80000075387808 */ /* 0x000fe40006800000 */
[----:B------:R-:W-:-:S02]  /*10d90*/  FSEL R75, R118, -INF , !P3 ;  /* 0xff800000764b7808 */ /* 0x000fc40005800000 */
[C---:B------:R-:W-:Y:S02]  /*10da0*/  ISETP.GE.AND P5, PT, R55.reuse, R4, PT ;  /* 0x000000043700720c */ /* 0x040fe40003fa6270 */
[-C--:B------:R-:W-:Y:S02]  /*10db0*/  ISETP.GE.AND P3, PT, R55, R0.reuse, PT ;  /* 0x000000003700720c */ /* 0x080fe40003f66270 */
[----:B------:R-:W-:Y:S02]  /*10dc0*/  FSEL R89, R94, -INF , !P0 ;  /* 0xff8000005e597808 */ /* 0x000fe40004000000 */
[----:B------:R-:W-:Y:S02]  /*10dd0*/  FSEL R55, R119, -INF , !P2 ;  /* 0xff80000077377808 */ /* 0x000fe40005000000 */
[----:B------:R-:W-:Y:S01]  /*10de0*/  ISETP.GE.AND P0, PT, R45, R0, PT ;  /* 0x000000002d00720c */ /* 0x000fe20003f06270 */
[----:B------:R-:W-:Y:S01]  /*10df0*/  FMUL.FTZ R70, R70, c[0x0][0x2ec] ;  /* 0x0000bb0046467a20 */ /* 0x000fe20000410000 */
[----:B------:R-:W-:-:S02]  /*10e00*/  ISETP.GE.AND P2, PT, R53, R4, PT ;  /* 0x000000043500720c */ /* 0x000fc40003f46270 */
[----:B------:R-:W-:Y:S02]  /*10e10*/  FSEL R78, R78, -INF , !P5 ;  /* 0xff8000004e4e7808 */ /* 0x000fe40006800000 */
[----:B------:R-:W-:Y:S02]  /*10e20*/  FSEL R79, R79, -INF , !P3 ;  /* 0xff8000004f4f7808 */ /* 0x000fe40005800000 */
[C---:B------:R-:W-:Y:S02]  /*10e30*/  ISETP.GE.AND P5, PT, R51.reuse, R4, PT ;  /* 0x000000043300720c */ /* 0x040fe40003fa6270 */
[----:B------:R-:W-:Y:S02]  /*10e40*/  ISETP.GE.AND P3, PT, R51, R0, PT ;  /* 0x000000003300720c */ /* 0x000fe40003f66270 */
[----:B------:R-:W-:Y:S02]  /*10e50*/  FSEL R94, R245, -INF , !P0 ;  /* 0xff800000f55e7808 */ /* 0x000fe40004000000 */
[----:B------:R-:W-:-:S02]  /*10e60*/  FSEL R53, R83, -INF , !P6 ;  /* 0xff80000053357808 */ /* 0x000fc40007000000 */
[----:B------:R-:W-:Y:S02]  /*10e70*/  FSEL R77, R77, -INF , !P4 ;  /* 0xff8000004d4d7808 */ /* 0x000fe40006000000 */
[----:B------:R-:W-:Y:S02]  /*10e80*/  FSEL R51, R82, -INF , !P2 ;  /* 0xff80000052337808 */ /* 0x000fe40005000000 */
[----:B------:R-:W-:Y:S01]  /*10e90*/  ISETP.GE.AND P0, PT, R41, R0, PT ;  /* 0x000000002900720c */ /* 0x000fe20003f06270 */
[----:B------:R-:W-:Y:S01]  /*10ea0*/  FMUL.FTZ R42, R42, c[0x0][0x2ec] ;  /* 0x0000bb002a2a7a20 */ /* 0x000fe20000410000 */
[C---:B------:R-:W-:Y:S02]  /*10eb0*/  ISETP.GE.AND P6, PT, R52.reuse, R4, PT ;  /* 0x000000043400720c */ /* 0x040fe40003fc6270 */
[----:B------:R-:W-:Y:S02]  /*10ec0*/  ISETP.GE.AND P4, PT, R52, R0, PT ;  /* 0x000000003400720c */ /* 0x000fe40003f86270 */
[----:B------:R-:W-:Y:S01]  /*10ed0*/  ISETP.GE.AND P2, PT, R49, R4, PT ;  /* 0x000000043100720c */ /* 0x000fe20003f46270 */
[----:B------:R-:W1:Y:S01]  /*10ee0*/  MUFU.TANH R70, R70 ;  /* 0x0000004600467308 */ /* 0x000e620000002400 */
[----:B------:R-:W-:-:S02]  /*10ef0*/  FSEL R84, R106, -INF , !P3 ;  /* 0xff8000006a547808 */ /* 0x000fc40005800000 */
[----:B------:R-:W-:Y:S02]  /*10f00*/  FSEL R102, R214, -INF , !P0 ;  /* 0xff800000d6667808 */ /* 0x000fe40004000000 */
[----:B------:R-:W-:Y:S02]  /*10f10*/  FSEL R81, R81, -INF , !P6 ;  /* 0xff80000051517808 */ /* 0x000fe40007000000 */
[----:B------:R-:W-:Y:S02]  /*10f20*/  FSEL R83, R104, -INF , !P4 ;  /* 0xff80000068537808 */ /* 0x000fe40006000000 */
[----:B------:R-:W-:Y:S02]  /*10f30*/  FSEL R82, R105, -INF , !P5 ;  /* 0xff80000069527808 */ /* 0x000fe40006800000 */
[----:B------:R-:W-:Y:S02]  /*10f40*/  ISETP.GE.AND P3, PT, R46, R0, PT ;  /* 0x000000002e00720c */ /* 0x000fe40003f66270 */
[----:B------:R-:W-:-:S02]  /*10f50*/  FSEL R85, R107, -INF , !P2 ;  /* 0xff8000006b557808 */ /* 0x000fc40005000000 */
[----:B------:R-:W-:Y:S01]  /*10f60*/  ISETP.GE.AND P0, PT, R37, R0, PT ;  /* 0x000000002500720c */ /* 0x000fe20003f06270 */
[----:B------:R-:W-:Y:S01]  /*10f70*/  FMUL.FTZ R74, R74, c[0x0][0x2ec] ;  /* 0x0000bb004a4a7a20 */ /* 0x000fe20000410000 */
[C---:B------:R-:W-:Y:S01]  /*10f80*/  ISETP.GE.AND P6, PT, R47.reuse, R4, PT ;  /* 0x000000042f00720c */ /* 0x040fe20003fc6270 */
[----:B------:R-:W-:Y:S01]  /*10f90*/  FMUL.FTZ R22, R22, c[0x0][0x2ec] ;  /* 0x0000bb0016167a20 */ /* 0x000fe20000410000 */
[----:B------:R-:W-:Y:S02]  /*10fa0*/  ISETP.GE.AND P4, PT, R47, R0, PT ;  /* 0x000000002f00720c */ /* 0x000fe40003f86270 */
[-C--:B------:R-:W-:Y:S02]  /*10fb0*/  ISETP.GE.AND P5, PT, R46, R4.reuse, PT ;  /* 0x000000042e00720c */ /* 0x080fe40003fa6270 */
[----:B------:R-:W-:Y:S01]  /*10fc0*/  ISETP.GE.AND P2, PT, R45, R4, PT ;  /* 0x000000042d00720c */ /* 0x000fe20003f46270 */
[----:B------:R-:W-:Y:S01]  /*10fd0*/  FMUL.FTZ R54, R54, c[0x0][0x2ec] ;  /* 0x0000bb0036367a20 */ /* 0x000fe20000410000 */
[----:B------:R-:W2:Y:S01]  /*10fe0*/  MUFU.TANH R42, R42 ;  /* 0x0000002a002a7308 */ /* 0x000ea20000002400 */
[----:B------:R-:W-:Y:S01]  /*10ff0*/  FMUL.FTZ R72, R72, c[0x0][0x2ec] ;  /* 0x0000bb0048487a20 */ /* 0x000fe20000410000 */
[----:B------:R-:W-:Y:S01]  /*11000*/  FSEL R93, R197, -INF , !P3 ;  /* 0xff800000c55d7808 */ /* 0x000fe20005800000 */
[----:B------:R-:W-:Y:S01]  /*11010*/  FMUL.FTZ R68, R68, c[0x0][0x2ec] ;  /* 0x0000bb0044447a20 */ /* 0x000fe20000410000 */
[----:B------:R-:W-:-:S02]  /*11020*/  FSEL R107, R191, -INF , !P0 ;  /* 0xff800000bf6b7808 */ /* 0x000fc40004000000 */
[----:B------:R-:W-:Y:S02]  /*11030*/  FSEL R86, R95, -INF , !P6 ;  /* 0xff8000005f567808 */ /* 0x000fe40007000000 */
[----:B------:R-:W-:Y:S02]  /*11040*/  FSEL R90, R108, -INF , !P4 ;  /* 0xff8000006c5a7808 */ /* 0x000fe40006000000 */
[----:B------:R-:W-:Y:S02]  /*11050*/  FSEL R91, R120, -INF , !P5 ;  /* 0xff800000785b7808 */ /* 0x000fe40006800000 */
[-C--:B------:R-:W-:Y:S02]  /*11060*/  ISETP.GE.AND P3, PT, R43, R0.reuse, PT ;  /* 0x000000002b00720c */ /* 0x080fe40003f66270 */
[----:B------:R-:W-:Y:S02]  /*11070*/  FSEL R92, R247, -INF , !P2 ;  /* 0xff800000f75c7808 */ /* 0x000fe40005000000 */
[----:B------:R-:W-:-:S02]  /*11080*/  ISETP.GE.AND P0, PT, R33, R0, PT ;  /* 0x000000002100720c */ /* 0x000fc40003f06270 */
[C---:B------:R-:W-:Y:S02]  /*11090*/  ISETP.GE.AND P6, PT, R44.reuse, R4, PT ;  /* 0x000000042c00720c */ /* 0x040fe40003fc6270 */
[----:B------:R-:W-:Y:S02]  /*110a0*/  ISETP.GE.AND P4, PT, R44, R0, PT ;  /* 0x000000002c00720c */ /* 0x000fe40003f86270 */
[-C--:B------:R-:W-:Y:S02]  /*110b0*/  ISETP.GE.AND P5, PT, R43, R4.reuse, PT ;  /* 0x000000042b00720c */ /* 0x080fe40003fa6270 */
[----:B------:R-:W-:Y:S01]  /*110c0*/  ISETP.GE.AND P2, PT, R41, R4, PT ;  /* 0x000000042900720c */ /* 0x000fe20003f46270 */
[----:B------:R-:W3:Y:S01]  /*110d0*/  MUFU.TANH R74, R74 ;  /* 0x0000004a004a7308 */ /* 0x000ee20000002400 */
[----:B------:R-:W-:Y:S01]  /*110e0*/  FMUL.FTZ R64, R64, c[0x0][0x2ec] ;  /* 0x0000bb0040407a20 */ /* 0x000fe20000410000 */
[----:B------:R-:W-:Y:S01]  /*110f0*/  FSEL R98, R219, -INF , !P3 ;  /* 0xff800000db627808 */ /* 0x000fe20005800000 */
[----:B------:R-:W-:Y:S01]  /*11100*/  FMUL.FTZ R66, R66, c[0x0][0x2ec] ;  /* 0x0000bb0042427a20 */ /* 0x000fe20000410000 */
[----:B------:R-:W-:Y:S01]  /*11110*/  FSEL R133, R133, -INF , !P0 ;  /* 0xff80000085857808 */ /* 0x000fe20004000000 */
[----:B------:R-:W-:-:S02]  /*11120*/  FMUL.FTZ R48, R48, c[0x0][0x2ec] ;  /* 0x0000bb0030307a20 */ /* 0x000fc40000410000 */
[----:B------:R-:W-:Y:S01]  /*11130*/  FMUL.FTZ R50, R50, c[0x0][0x2ec] ;  /* 0x0000bb0032327a20 */ /* 0x000fe20000410000 */
[----:B------:R-:W4:Y:S01]  /*11140*/  MUFU.TANH R22, R22 ;  /* 0x0000001600167308 */ /* 0x000f220000002400 */
[----:B------:R-:W-:Y:S01]  /*11150*/  FMUL.FTZ R40, R40, c[0x0][0x2ec] ;  /* 0x0000bb0028287a20 */ /* 0x000fe20000410000 */
[----:B------:R-:W-:Y:S02]  /*11160*/  FSEL R95, R244, -INF , !P6 ;  /* 0xff800000f45f7808 */ /* 0x000fe40007000000 */
[----:B------:R-:W-:Y:S02]  /*11170*/  FSEL R97, R223, -INF , !P4 ;  /* 0xff800000df617808 */ /* 0x000fe40006000000 */
[----:B------:R-:W-:Y:S02]  /*11180*/  FSEL R96, R220, -INF , !P5 ;  /* 0xff800000dc607808 */ /* 0x000fe40006800000 */
[----:B------:R-:W1:Y:S01]  /*11190*/  MUFU.TANH R54, R54 ;  /* 0x0000003600367308 */ /* 0x000e620000002400 */
[----:B------:R-:W-:-:S02]  /*111a0*/  ISETP.GE.AND P3, PT, R38, R0, PT ;  /* 0x000000002600720c */ /* 0x000fc40003f66270 */
[----:B------:R-:W-:Y:S02]  /*111b0*/  FSEL R100, R216, -INF , !P2 ;  /* 0xff800000d8647808 */ /* 0x000fe40005000000 */
[----:B------:R-:W-:-:S03]  /*111c0*/  ISETP.GE.AND P0, PT, R7, R0, PT ;  /* 0x000000000700720c */ /* 0x000fc60003f06270 */
[----:B------:R-:W2:Y:S01]  /*111d0*/  MUFU.TANH R72, R72 ;  /* 0x0000004800487308 */ /* 0x000ea20000002400 */
[C---:B------:R-:W-:Y:S02]  /*111e0*/  ISETP.GE.AND P6, PT, R39.reuse, R4, PT ;  /* 0x000000042700720c */ /* 0x040fe40003fc6270 */
[----:B------:R-:W-:Y:S02]  /*111f0*/  ISETP.GE.AND P4, PT, R39, R0, PT ;  /* 0x000000002700720c */ /* 0x000fe40003f86270 */
[----:B------:R-:W-:-:S03]  /*11200*/  ISETP.GE.AND P5, PT, R38, R4, PT ;  /* 0x000000042600720c */ /* 0x000fc60003fa6270 */
[----:B------:R-:W2:Y:S01]  /*11210*/  MUFU.TANH R68, R68 ;  /* 0x0000004400447308 */ /* 0x000ea20000002400 */
[----:B------:R-:W-:Y:S01]  /*11220*/  ISETP.GE.AND P2, PT, R37, R4, PT ;  /* 0x000000042500720c */ /* 0x000fe20003f46270 */
[----:B------:R-:W-:Y:S01]  /*11230*/  FMUL.FTZ R28, R28, c[0x0][0x2ec] ;  /* 0x0000bb001c1c7a20 */ /* 0x000fe20000410000 */
[----:B------:R-:W-:Y:S01]  /*11240*/  FSEL R106, R202, -INF , !P3 ;  /* 0xff800000ca6a7808 */ /* 0x000fe20005800000 */
[----:B------:R-:W-:Y:S01]  /*11250*/  FMUL.FTZ R30, R30, c[0x0][0x2ec] ;  /* 0x0000bb001e1e7a20 */ /* 0x000fe20000410000 */
[----:B-1----:R-:W-:Y:S01]  /*11260*/  FSEL R120, R70, -INF , !P0 ;  /* 0xff80000046787808 */ /* 0x002fe20004000000 */
[----:B------:R-:W-:Y:S02]  /*11270*/  FMUL.FTZ R24, R24, c[0x0][0x2ec] ;  /* 0x0000bb0018187a20 */ /* 0x000fe40000410000 */
[----:B------:R-:W-:Y:S01]  /*11280*/  FMUL.FTZ R26, R26, c[0x0][0x2ec] ;  /* 0x0000bb001a1a7a20 */ /* 0x000fe20000410000 */
[----:B------:R-:W1:Y:S01]  /*11290*/  MUFU.TANH R64, R64 ;  /* 0x0000004000407308 */ /* 0x000e620000002400 */
[----:B------:R-:W-:Y:S01]  /*112a0*/  FMUL.FTZ R20, R20, c[0x0][0x2ec] ;  /* 0x0000bb0014147a20 */ /* 0x000fe20000410000 */
[----:B------:R-:W-:-:S02]  /*112b0*/  FSEL R101, R212, -INF , !P6 ;  /* 0xff800000d4657808 */ /* 0x000fc40007000000 */
[----:B------:R-:W-:Y:S02]  /*112c0*/  FSEL R103, R209, -INF , !P4 ;  /* 0xff800000d1677808 */ /* 0x000fe40006000000 */
[----:B------:R-:W-:Y:S02]  /*112d0*/  FSEL R104, R206, -INF , !P5 ;  /* 0xff800000ce687808 */ /* 0x000fe40006800000 */
[----:B------:R-:W1:Y:S01]  /*112e0*/  MUFU.TANH R66, R66 ;  /* 0x0000004200427308 */ /* 0x000e620000002400 */
[-C--:B------:R-:W-:Y:S02]  /*112f0*/  ISETP.GE.AND P3, PT, R34, R0.reuse, PT ;  /* 0x000000002200720c */ /* 0x080fe40003f66270 */
[----:B------:R-:W-:Y:S02]  /*11300*/  FSEL R105, R200, -INF , !P2 ;  /* 0xff800000c8697808 */ /* 0x000fe40005000000 */
[----:B------:R-:W-:-:S03]  /*11310*/  ISETP.GE.AND P0, PT, R59, R0, PT ;  /* 0x000000003b00720c */ /* 0x000fc60003f06270 */
[----:B------:R-:W1:Y:S01]  /*11320*/  MUFU.TANH R48, R48 ;  /* 0x0000003000307308 */ /* 0x000e620000002400 */
[C---:B------:R-:W-:Y:S02]  /*11330*/  ISETP.GE.AND P6, PT, R35.reuse, R4, PT ;  /* 0x000000042300720c */ /* 0x040fe40003fc6270 */
[----:B------:R-:W-:Y:S02]  /*11340*/  ISETP.GE.AND P4, PT, R35, R0, PT ;  /* 0x000000002300720c */ /* 0x000fe40003f86270 */
[----:B------:R-:W-:-:S03]  /*11350*/  ISETP.GE.AND P5, PT, R34, R4, PT ;  /* 0x000000042200720c */ /* 0x000fc60003fa6270 */
[----:B------:R-:W1:Y:S01]  /*11360*/  MUFU.TANH R50, R50 ;  /* 0x0000003200327308 */ /* 0x000e620000002400 */
[----:B------:R-:W-:Y:S01]  /*11370*/  ISETP.GE.AND P2, PT, R33, R4, PT ;  /* 0x000000042100720c */ /* 0x000fe20003f46270 */
[----:B------:R-:W-:Y:S01]  /*11380*/  FMUL.FTZ R16, R16, c[0x0][0x2ec] ;  /* 0x0000bb0010107a20 */ /* 0x000fe20000410000 */
[----:B------:R-:W-:Y:S01]  /*11390*/  FSEL R178, R178, -INF , !P3 ;  /* 0xff800000b2b27808 */ /* 0x000fe20005800000 */
[----:B------:R-:W-:-:S04]  /*113a0*/  FMUL.FTZ R18, R18, c[0x0][0x2ec] ;  /* 0x0000bb0012127a20 */ /* 0x000fc80000410000 */
[----:B------:R-:W1:Y:S01]  /*113b0*/  MUFU.TANH R40, R40 ;  /* 0x0000002800287308 */ /* 0x000e620000002400 */
[----:B------:R-:W-:Y:S01]  /*113c0*/  FMUL.FTZ R8, R8, c[0x0][0x2ec] ;  /* 0x0000bb0008087a20 */ /* 0x000fe20000410000 */
[----:B--2---:R-:W-:Y:S01]  /*113d0*/  FSEL R202, R42, -INF , !P0 ;  /* 0xff8000002aca7808 */ /* 0x004fe20004000000 */
[----:B------:R-:W-:Y:S02]  /*113e0*/  FMUL.FTZ R10, R10, c[0x0][0x2ec] ;  /* 0x0000bb000a0a7a20 */ /* 0x000fe40000410000 */
[----:B------:R-:W-:Y:S01]  /*113f0*/  FMUL.FTZ R5, R11, c[0x0][0x2ec] ;  /* 0x0000bb000b057a20 */ /* 0x000fe20000410000 */
[----:B------:R-:W-:Y:S02]  /*11400*/  FSEL R108, R184, -INF , !P6 ;  /* 0xff800000b86c7808 */ /* 0x000fe40007000000 */
[----:B------:R-:W2:Y:S01]  /*11410*/  MUFU.TANH R28, R28 ;  /* 0x0000001c001c7308 */ /* 0x000ea20000002400 */
[----:B------:R-:W-:Y:S02]  /*11420*/  FSEL R117, R183, -INF , !P4 ;  /* 0xff800000b7757808 */ /* 0x000fe40006000000 */
[----:B------:R-:W-:-:S02]  /*11430*/  FSEL R116, R181, -INF , !P5 ;  /* 0xff800000b5747808 */ /* 0x000fc40006800000 */
[-C--:B------:R-:W-:Y:S02]  /*11440*/  ISETP.GE.AND P3, PT, R29, R0.reuse, PT ;  /* 0x000000001d00720c */ /* 0x080fe40003f66270 */
[----:B------:R-:W-:Y:S01]  /*11450*/  FSEL R173, R173, -INF , !P2 ;  /* 0xff800000adad7808 */ /* 0x000fe20005000000 */
[----:B------:R-:W1:Y:S01]  /*11460*/  MUFU.TANH R30, R30 ;  /* 0x0000001e001e7308 */ /* 0x000e620000002400 */
[----:B------:R-:W-:Y:S02]  /*11470*/  ISETP.GE.AND P0, PT, R25, R0, PT ;  /* 0x000000001900720c */ /* 0x000fe40003f06270 */
[C---:B------:R-:W-:Y:S02]  /*11480*/  ISETP.GE.AND P6, PT, R32.reuse, R4, PT ;  /* 0x000000042000720c */ /* 0x040fe40003fc6270 */
[----:B------:R-:W-:-:S03]  /*11490*/  ISETP.GE.AND P4, PT, R32, R0, PT ;  /* 0x000000002000720c */ /* 0x000fc60003f86270 */
[----:B------:R-:W1:Y:S01]  /*114a0*/  MUFU.TANH R24, R24 ;  /* 0x0000001800187308 */ /* 0x000e620000002400 */
[-C--:B------:R-:W-:Y:S02]  /*114b0*/  ISETP.GE.AND P5, PT, R29, R4.reuse, PT ;  /* 0x000000041d00720c */ /* 0x080fe40003fa6270 */
[----:B------:R-:W-:-:S05]  /*114c0*/  ISETP.GE.AND P2, PT, R7, R4, PT ;  /* 0x000000040700720c */ /* 0x000fca0003f46270 */
[----:B------:R-:W1:Y:S01]  /*114d0*/  MUFU.TANH R26, R26 ;  /* 0x0000001a001a7308 */ /* 0x000e620000002400 */
[----:B---3--:R-:W-:Y:S02]  /*114e0*/  FSEL R119, R74, -INF , !P3 ;  /* 0xff8000004a777808 */ /* 0x008fe40005800000 */
[----:B----4-:R-:W-:-:S05]  /*114f0*/  FSEL R216, R22, -INF , !P0 ;  /* 0xff80000016d87808 */ /* 0x010fca0004000000 */
[----:B------:R-:W3:Y:S01]  /*11500*/  MUFU.TANH R20, R20 ;  /* 0x0000001400147308 */ /* 0x000ee20000002400 */
[----:B------:R-:W-:Y:S02]  /*11510*/  FSEL R99, R99, -INF , !P6 ;  /* 0xff80000063637808 */ /* 0x000fe40007000000 */
[----:B------:R-:W-:Y:S02]  /*11520*/  FSEL R118, R54, -INF , !P4 ;  /* 0xff80000036767808 */ /* 0x000fe40006000000 */
[----:B------:R-:W-:Y:S02]  /*11530*/  FSEL R72, R72, -INF , !P5 ;  /* 0xff80000048487808 */ /* 0x000fe40006800000 */
[----:B------:R-:W-:Y:S01]  /*11540*/  FSEL R74, R68, -INF , !P2 ;  /* 0xff800000444a7808 */ /* 0x000fe20005000000 */
[----:B------:R-:W4:Y:S01]  /*11550*/  MUFU.TANH R16, R16 ;  /* 0x0000001000107308 */ /* 0x000f220000002400 */
[----:B------:R-:W-:Y:S02]  /*11560*/  PLOP3.LUT P0, PT, PT, PT, UP0, 0x80, 0x0 ;  /* 0x000000000000781c */ /* 0x000fe40003f0f008 */
[----:B------:R-:W-:-:S02]  /*11570*/  ISETP.GE.AND P6, PT, R31, R4, PT ;  /* 0x000000041f00720c */ /* 0x000fc40003fc6270 */
[----:B------:R-:W-:-:S03]  /*11580*/  ISETP.GE.AND P4, PT, R31, R0, PT ;  /* 0x000000001f00720c */ /* 0x000fc60003f86270 */
[----:B------:R-:W2:Y:S01]  /*11590*/  MUFU.TANH R18, R18 ;  /* 0x0000001200127308 */ /* 0x000ea20000002400 */
[C---:B------:R-:W-:Y:S02]  /*115a0*/  ISETP.GE.AND P5, PT, R58.reuse, R4, PT ;  /* 0x000000043a00720c */ /* 0x040fe40003fa6270 */
[----:B------:R-:W-:Y:S02]  /*115b0*/  ISETP.GE.AND P3, PT, R58, R0, PT ;  /* 0x000000003a00720c */ /* 0x000fe40003f66270 */
[----:B------:R-:W-:-:S03]  /*115c0*/  ISETP.GE.AND P2, PT, R59, R4, PT ;  /* 0x000000043b00720c */ /* 0x000fc60003f46270 */
[----:B------:R-:W2:Y:S01]  /*115d0*/  MUFU.TANH R8, R8 ;  /* 0x0000000800087308 */ /* 0x000ea20000002400 */
[----:B-1----:R-:W-:-:S07]  /*115e0*/  FSEL R181, R64, -INF , !P6 ;  /* 0xff80000040b57808 */ /* 0x002fce0007000000 */
[----:B------:R-:W1:Y:S01]  /*115f0*/  MUFU.TANH R10, R10 ;  /* 0x0000000a000a7308 */ /* 0x000e620000002400 */
[----:B------:R-:W-:-:S07]  /*11600*/  FSEL R184, R66, -INF , !P4 ;  /* 0xff80000042b87808 */ /* 0x000fce0006000000 */
[----:B------:R-:W1:Y:S01]  /*11610*/  MUFU.TANH R5, R5 ;  /* 0x0000000500057308 */ /* 0x000e620000002400 */
[----:B------:R-:W-:Y:S02]  /*11620*/  FSEL R183, R48, -INF , !P5 ;  /* 0xff80000030b77808 */ /* 0x000fe40006800000 */
[----:B------:R-:W-:Y:S02]  /*11630*/  FSEL R191, R50, -INF , !P3 ;  /* 0xff80000032bf7808 */ /* 0x000fe40005800000 */
[----:B------:R-:W-:Y:S01]  /*11640*/  FSEL R197, R40, -INF , !P2 ;  /* 0xff80000028c57808 */ /* 0x000fe20005000000 */
[----:B------:R-:W-:Y:S01]  /*11650*/  BAR.SYNC.DEFER_BLOCKING 0x0 ;  /* 0x0000000000007b1d */ /* 0x000fe20000010000 */
[C---:B------:R-:W-:Y:S02]  /*11660*/  ISETP.GE.AND P6, PT, R65.reuse, R4, PT ;  /* 0x000000044100720c */ /* 0x040fe40003fc6270 */
[----:B------:R-:W-:Y:S02]  /*11670*/  ISETP.GE.AND P4, PT, R65, R0, PT ;  /* 0x000000004100720c */ /* 0x000fe40003f86270 */
[----:B------:R-:W-:-:S02]  /*11680*/  ISETP.GE.AND P5, PT, R67, R4, PT ;  /* 0x000000044300720c */ /* 0x000fc40003fa6270 */
[----:B------:R-:W-:Y:S02]  /*11690*/  ISETP.GE.AND P3, PT, R67, R0, PT ;  /* 0x000000004300720c */ /* 0x000fe40003f66270 */
[----:B------:R-:W-:Y:S02]  /*116a0*/  ISETP.GE.AND P2, PT, R25, R4, PT ;  /* 0x000000041900720c */ /* 0x000fe40003f46270 */
[----:B--2---:R-:W-:Y:S02]  /*116b0*/  FSEL R200, R28, -INF , !P6 ;  /* 0xff8000001cc87808 */ /* 0x004fe40007000000 */
[----:B------:R-:W-:Y:S02]  /*116c0*/  FSEL R206, R30, -INF , !P4 ;  /* 0xff8000001ece7808 */ /* 0x000fe40006000000 */
[----:B------:R-:W-:Y:S02]  /*116d0*/  FSEL R209, R24, -INF , !P5 ;  /* 0xff80000018d17808 */ /* 0x000fe40006800000 */
[----:B------:R-:W-:-:S02]  /*116e0*/  FSEL R214, R26, -INF , !P3 ;  /* 0xff8000001ad67808 */ /* 0x000fc40005800000 */
[----:B---3--:R-:W-:Y:S02]  /*116f0*/  FSEL R212, R20, -INF , !P2 ;  /* 0xff80000014d47808 */ /* 0x008fe40005000000 */
[C---:B------:R-:W-:Y:S02]  /*11700*/  ISETP.GE.AND P6, PT, R69.reuse, R4, PT ;  /* 0x000000044500720c */ /* 0x040fe40003fc6270 */
[----:B------:R-:W-:Y:S02]  /*11710*/  ISETP.GE.AND P4, PT, R69, R0, PT ;  /* 0x000000004500720c */ /* 0x000fe40003f86270 */
[C---:B------:R-:W-:Y:S02]  /*11720*/  ISETP.GE.AND P5, PT, R71.reuse, R4, PT ;  /* 0x000000044700720c */ /* 0x040fe40003fa6270 */
[-C--:B------:R-:W-:Y:S02]  /*11730*/  ISETP.GE.AND P3, PT, R71, R0.reuse, PT ;  /* 0x000000004700720c */ /* 0x080fe40003f66270 */
[----:B------:R-:W-:Y:S01]  /*11740*/  ISETP.GE.AND P2, PT, R2, R0, PT ;  /* 0x000000000200720c */ /* 0x000fe20003f46270 */
[----:B------:R-:W-:Y:S01]  /*11750*/  IMAD.MOV.U32 R244, RZ, RZ, R252 ;  /* 0x000000fffff47224 */ /* 0x000fe200078e00fc */
[----:B----4-:R-:W-:-:S02]  /*11760*/  FSEL R219, R16, -INF , !P6 ;  /* 0xff80000010db7808 */ /* 0x010fc40007000000 */
[----:B------:R-:W-:Y:S02]  /*11770*/  FSEL R223, R18, -INF , !P4 ;  /* 0xff80000012df7808 */ /* 0x000fe40006000000 */
[----:B------:R-:W-:Y:S02]  /*11780*/  FSEL R220, R8, -INF , !P5 ;  /* 0xff80000008dc7808 */ /* 0x000fe40006800000 */
[----:B-1----:R-:W-:Y:S02]  /*11790*/  FSEL R245, R10, -INF , !P3 ;  /* 0xff8000000af57808 */ /* 0x002fe40005800000 */
        /* <DEDUP_REMOVED lines=8> */
[----:B------:R-:W-:Y:S01]  /*11820*/  UMOV UR24, URZ ;  /* 0x0000003f00187c82 */ /* 0x000fe20008000000 */
[----:B------:R-:W1:Y:S08]  /*11830*/  R2UR UR5, R0 ;  /* 0x00000000000573c2 */ /* 0x000e7000000e0000 */
[----:B------:R-:W2:Y:S01]  /*11840*/  R2UR UR9, R2 ;  /* 0x00000000020973c2 */ /* 0x000ea200000e0000 */
[----:B-1----:R-:W1:Y:S08]  /*11850*/  I2F.RP R0, UR5 ;  /* 0x0000000500007d06 */ /* 0x002e700008209400 */
        /* <DEDUP_REMOVED lines=10> */
[----:B--2---:R-:W-:-:S04]  /*11900*/  UIMAD.WIDE.U32 UR24, UR27, UR9, URZ ;  /* 0x000000091b1872a5 */ /* 0x004fc8000f8e003f */
[----:B------:R-:W-:-:S04]  /*11910*/  UIADD3 UR8, -UR25, URZ, URZ ;  /* 0x0000003f19087290 */ /* 0x000fc8000fffe13f */
[----:B------:R-:W-:-:S04]  /*11920*/  UIMAD UR8, UR5, UR8, UR9 ;  /* 0x00000008050872a4 */ /* 0x000fc8000f8e0209 */
[----:B------:R-:W-:Y:S02]  /*11930*/  UISETP.GT.U32.AND UP2, UPT, UR5, UR8, UPT ;  /* 0x000000080500728c */ /* 0x000fe4000bf44070 */
[----:B-1----:R-:W-:-:S09]  /*11940*/  UIMAD.WIDE.U32 UR26, UR27, UR7, URZ ;  /* 0x000000071b1a72a5 */ /* 0x002fd2000f8e003f */
[----:B------:R-:W-:Y:S02]  /*11950*/  @!UP2 UIADD3 UR8, UR8, -UR5, URZ ;  /* 0x800000050808a290 */ /* 0x000fe4000fffe03f */
[----:B------:R-:W-:Y:S02]  /*11960*/  @!UP2 UIADD3 UR25, UR25, 0x1, URZ ;  /* 0x000000011919a890 */ /* 0x000fe4000fffe03f */
[----:B------:R-:W-:Y:S02]  /*11970*/  UMOV UR15, UR27 ;  /* 0x0000001b000f7c82 */ /* 0x000fe40008000000 */
[----:B------:R-:W-:Y:S02]  /*11980*/  UIADD3 UR6, -UR15, URZ, URZ ;  /* 0x0000003f0f067290 */ /* 0x000fe4000fffe13f */
[----:B------:R-:W-:Y:S02]  /*11990*/  UISETP.GE.U32.AND UP4, UPT, UR8, UR5, UPT ;  /* 0x000000050800728c */ /* 0x000fe4000bf86070 */
[----:B------:R-:W-:-:S03]  /*119a0*/  UIMAD UR7, UR5, UR6, UR7 ;  /* 0x00000006050772a4 */ /* 0x000fc6000f8e0207 */
[----:B------:R-:W-:Y:S02]  /*119b0*/  ULDC UR6, c[0x0][0x2d0] ;  /* 0x0000b40000067ab9 */ /* 0x000fe40000000800 */
[----:B------:R-:W-:Y:S02]  /*119c0*/  UISETP.GT.U32.AND UP0, UPT, UR5, UR7, UPT ;  /* 0x000000070500728c */ /* 0x000fe4000bf04070 */
[----:B------:R-:W-:Y:S02]  /*119d0*/  ULOP3.LUT UR4, UR4, UR6, URZ, 0x3c, !UPT ;  /* 0x0000000604047292 */ /* 0x000fe4000f8e3c3f */
[----:B------:R-:W-:Y:S02]  /*119e0*/  ULOP3.LUT UR12, UR12, UR6, URZ, 0x3c, !UPT ;  /* 0x000000060c0c7292 */ /* 0x000fe4000f8e3c3f */
[----:B------:R-:W-:Y:S02]  /*119f0*/  UISETP.GE.AND UP1, UPT, UR4, URZ, UPT ;  /* 0x0000003f0400728c */ /* 0x000fe4000bf26270 */
[----:B------:R-:W-:-:S02]  /*11a00*/  @UP4 UIADD3 UR25, UR25, 0x1, URZ ;  /* 0x0000000119194890 */ /* 0x000fc4000fffe03f */
[----:B------:R-:W-:Y:S02]  /*11a10*/  UISETP.NE.AND UP2, UPT, URZ, UR6, UPT ;  /* 0x000000063f00728c */ /* 0x000fe4000bf45270 */
[----:B------:R-:W-:Y:S02]  /*11a20*/  @!UP0 UIADD3 UR7, UR7, -UR5, URZ ;  /* 0x8000000507078290 */ /* 0x000fe4000fffe03f */
[----:B------:R-:W-:Y:S02]  /*11a30*/  @!UP0 UIADD3 UR15, UR15, 0x1, URZ ;  /* 0x000000010f0f8890 */ /* 0x000fe4000fffe03f */
[----:B------:R-:W-:Y:S02]  /*11a40*/  UISETP.GE.U32.AND UP3, UPT, UR7, UR5, UPT ;  /* 0x000000050700728c */ /* 0x000fe4000bf66070 */
[----:B------:R-:W-:Y:S02]  /*11a50*/  UISETP.GE.AND UP0, UPT, UR12, URZ, UPT ;  /* 0x0000003f0c00728c */ /* 0x000fe4000bf06270 */
[----:B------:R-:W-:-:S02]  /*11a60*/  ULOP3.LUT UR4, URZ, UR6, URZ, 0x33, !UPT ;  /* 0x000000063f047292 */ /* 0x000fc4000f8e333f */
[----:B------:R-:W-:-:S04]  /*11a70*/  @!UP1 UIADD3 UR25, -UR25, URZ, URZ ;  /* 0x0000003f19199290 */ /* 0x000fc8000fffe13f */
[----:B------:R-:W-:Y:S02]  /*11a80*/  USEL UR25, UR4, UR25, !UP2 ;  /* 0x0000001904197287 */ /* 0x000fe4000d000000 */
[----:B------:R-:W-:Y:S02]  /*11a90*/  @UP3 UIADD3 UR15, UR15, 0x1, URZ ;  /* 0x000000010f0f3890 */ /* 0x000fe4000fffe03f */
[----:B------:R-:W-:Y:S02]  /*11aa0*/  UIMAD.WIDE UR8, UR25, 0x4, UR18 ;  /* 0x00000004190878a5 */ /* 0x000fe4000f8e0212 */
[----:B------:R-:W-:-:S04]  /*11ab0*/  @!UP0 UIADD3 UR15, -UR15, URZ, URZ ;  /* 0x0000003f0f0f8290 */ /* 0x000fc8000fffe13f */
[----:B------:R-:W-:Y:S01]  /*11ac0*/  USEL UR4, UR4, UR15, !UP2 ;  /* 0x0000000f04047287 */ /* 0x000fe2000d000000 */
[----:B------:R-:W-:Y:S01]  /*11ad0*/  MOV R6, UR8 ;  /* 0x0000000800067c02 */ /* 0x000fe20008000f00 */
[----:B------:R-:W-:Y:S02]  /*11ae0*/  IMAD.U32 R7, RZ, RZ, UR9 ;  /* 0x00000009ff077e24 */ /* 0x000fe4000f8e00ff */
[----:B------:R-:W-:-:S03]  /*11af0*/  UIMAD.WIDE UR26, UR4, 0x4, UR18 ;  /* 0x00000004041a78a5 */ /* 0x000fc6000f8e0212 */
[----:B------:R-:W2:Y:S03]  /*11b00*/  LDG.E R6, [R6.64] ;  /* 0x0000001406067981 */ /* 0x000ea6000c1e1900 */
[----:B------:R-:W-:Y:S01]  /*11b10*/  MOV R4, UR26 ;  /* 0x0000001a00047c02 */ /* 0x000fe20008000f00 */
[----:B------:R-:W-:-:S05]  /*11b20*/  IMAD.U32 R5, RZ, RZ, UR27 ;  /* 0x0000001bff057e24 */ /* 0x000fca000f8e00ff */
[----:B------:R1:W2:Y:S01]  /*11b30*/  LDG.E R4, [R4.64] ;  /* 0x0000001404047981 */ /* 0x0002a2000c1e1900 */
[----:B------:R-:W-:-:S03]  /*11b40*/  UIADD3 UR7, UR25, -UR4, URZ ;  /* 0x8000000419077290 */ /* 0x000fc6000fffe03f */
[----:B------:R-:W-:Y:S02]  /*11b50*/  ULDC.64 UR4, c[0x0][0x198] ;  /* 0x0000660000047ab9 */ /* 0x000fe40000000a00 */
[----:B------:R-:W-:-:S04]  /*11b60*/  UIMAD UR7, UR7, UR6, -0x100 ;  /* 0xffffff00070774a4 */ /* 0x000fc8000f8e0206 */
[----:B------:R-:W-:-:S04]  /*11b70*/  USHF.R.S32.HI UR6, URZ, 0x1f, UR7 ;  /* 0x0000001f3f067899 */ /* 0x000fc80008011407 */
[----:B------:R-:W-:Y:S02]  /*11b80*/  UIMAD UR6, UR6, UR4, URZ ;  /* 0x00000004060672a4 */ /* 0x000fe4000f8e023f */
[----:B------:R-:W-:Y:S02]  /*11b90*/  UIMAD.WIDE.U32 UR8, UR7, UR4, URZ ;  /* 0x00000004070872a5 */ /* 0x000fe4000f8e003f */
[----:B------:R-:W-:-:S04]  /*11ba0*/  UIMAD UR5, UR7, UR5, UR6 ;  /* 0x00000005070572a4 */ /* 0x000fc8000f8e0206 */
[----:B------:R-:W-:Y:S01]  /*11bb0*/  UIADD3 UR5, UR9, UR5, URZ ;  /* 0x0000000509057290 */ /* 0x000fe2000fffe03f */
[----:B-1----:R-:W-:-:S05]  /*11bc0*/  MOV R5, UR9 ;  /* 0x0000000900057c02 */ /* 0x002fca0008000f00 */
[----:B------:R-:W-:Y:S01]  /*11bd0*/  IMAD.U32 R5, RZ, RZ, UR5 ;  /* 0x00000005ff057e24 */ /* 0x000fe2000f8e00ff */
[----:B--2---:R-:W-:-:S04]  /*11be0*/  IADD3 R6, -R6, R4, RZ ;  /* 0x0000000406067210 */ /* 0x004fc80007ffe1ff */
[----:B------:R-:W-:Y:S01]  /*11bf0*/  SHF.R.S32.HI R2, RZ, 0x1f, R6 ;  /* 0x0000001fff027819 */ /* 0x000fe20000011406 */
[----:B------:R-:W-:-:S04]  /*11c00*/  IMAD.U32 R4, RZ, RZ, UR8 ;  /* 0x00000008ff047e24 */ /* 0x000fc8000f8e00ff */
[----:B------:R-:W-:Y:S02]  /*11c10*/  IMAD R2, R2, c[0x0][0x180], RZ ;  /* 0x0000600002027a24 */ /* 0x000fe400078e02ff */
[----:B------:R-:W-:-:S04]  /*11c20*/  IMAD.WIDE.U32 R4, R6, c[0x0][0x180], R4 ;  /* 0x0000600006047a25 */ /* 0x000fc800078e0004 */
[----:B------:R-:W-:Y:S02]  /*11c30*/  IMAD R2, R6, c[0x0][0x184], R2 ;  /* 0x0000610006027a24 */ /* 0x000fe400078e0202 */
[----:B------:R-:W-:-:S03]  /*11c40*/  IMAD.MOV.U32 R0, RZ, RZ, R4 ;  /* 0x000000ffff007224 */ /* 0x000fc600078e0004 */
[----:B------:R-:W-:Y:S01]  /*11c50*/  IADD3 R2, R5, R2, RZ ;  /* 0x0000000205027210 */ /* 0x000fe20007ffe0ff */
[----:B------:R-:W-:Y:S05]  /*11c60*/  BRA `(.L_x_883) ;  /* 0x0000002000007947 */ /* 0x000fea0003800000 */
.L_x_882:
[----:B------:R-:W-:-:S04]  /*11c70*/  LEA R0, -R52, RZ, 0x8 ;  /* 0x000000ff34007211 */ /* 0x000fc800078e41ff */
[----:B------:R-:W-:Y:S02]  /*11c80*/  SHF.R.S32.HI R2, RZ, 0x1f, R0 ;  /* 0x0000001fff027819 */ /* 0x000fe40000011400 */
.L_x_883:
[--C-:B-----5:R-:W-:Y:S01]  /*11c90*/  @!P1 IMAD.MOV.U32 R4, RZ, RZ, R60.reuse ;  /* 0x000000ffff049224 */ /* 0x120fe200078e003c */
[--C-:B------:R-:W-:Y:S01]  /*11ca0*/  @!P1 IADD3 R8, P2, P0, R0, UR23, R60.reuse ;  /* 0x0000001700089c10 */ /* 0x100fe2000f85e03c */
[--C-:B------:R-:W-:Y:S01]  /*11cb0*/  @!P1 IMAD.MOV.U32 R5, RZ, RZ, R63.reuse ;  /* 0x000000ffff059224 */ /* 0x100fe200078e003f */
[----:B------:R1:W-:Y:S01]  /*11cc0*/  @P1 STS.128 [R242+0x2000], RZ ;  /* 0x002000fff2001388 */ /* 0x0003e20000000c00 */
[----:B------:R-:W-:Y:S01]  /*11cd0*/  @!P1 IMAD.MOV.U32 R10, RZ, RZ, R60 ;  /* 0x000000ffff0a9224 */ /* 0x000fe200078e003c */
[----:B------:R-:W-:Y:S01]  /*11ce0*/  @!P1 LEA R34, P3, R8, c[0x0][0x168], 0x1 ;  /* 0x00005a0008229a11 */ /* 0x000fe200078608ff */
[----:B------:R-:W-:Y:S01]  /*11cf0*/  @!P1 IMAD.MOV.U32 R11, RZ, RZ, R63 ;  /* 0x000000ffff0b9224 */ /* 0x000fe200078e003f */
[----:B------:R-:W-:Y:S01]  /*11d00*/  BSSY B0, `(.L_x_884) ;  /* 0x00000c8000007945 */ /* 0x000fe20003800000 */
[----:B------:R-:W-:Y:S02]  /*11d10*/  @!P1 IMAD.MOV.U32 R9, RZ, RZ, c[0x0][0x19c] ;  /* 0x00006700ff099624 */ /* 0x000fe400078e00ff */
[----:B------:R-:W-:-:S04]  /*11d20*/  @!P1 IMAD.WIDE.U32 R6, R52, 0x30, R4 ;  /* 0x0000003034069825 */ /* 0x000fc800078e0004 */
[----:B------:R-:W-:Y:S02]  /*11d30*/  @!P1 IMAD.MOV.U32 R13, RZ, RZ, c[0x0][0x19c] ;  /* 0x00006700ff0d9624 */ /* 0x000fe400078e00ff */
[----:B------:R-:W-:Y:S01]  /*11d40*/  @!P1 IMAD.WIDE.U32 R4, R52, 0x50, R10 ;  /* 0x0000005034049825 */ /* 0x000fe200078e000a */
[----:B------:R-:W-:Y:S02]  /*11d50*/  @!P1 IADD3.X R10, R2, UR22, R63, P2, P0 ;  /* 0x00000016020a9c10 */ /* 0x000fe400097e043f */
[C---:B------:R-:W-:Y:S01]  /*11d60*/  @!P1 IADD3 R21, P2, R0.reuse, R6, RZ ;  /* 0x0000000600159210 */ /* 0x040fe20007f5e0ff */
[----:B------:R-:W-:Y:S01]  /*11d70*/  @!P1 IMAD R12, R9, 0x30, RZ ;  /* 0x00000030090c9824 */ /* 0x000fe200078e02ff */
[----:B------:R-:W-:Y:S01]  /*11d80*/  @!P1 IADD3 R41, P0, R0, R4, RZ ;  /* 0x0000000400299210 */ /* 0x000fe20007f1e0ff */
[----:B------:R-:W-:Y:S01]  /*11d90*/  @!P1 IMAD R9, R13, 0x50, RZ ;  /* 0x000000500d099824 */ /* 0x000fe200078e02ff */
[----:B------:R-:W-:Y:S01]  /*11da0*/  @!P1 LEA.HI.X R35, R8, c[0x0][0x16c], R10, 0x1, P3 ;  /* 0x00005b0008239a11 */ /* 0x000fe200018f0c0a */
[----:B------:R-:W-:Y:S01]  /*11db0*/  @!P1 IMAD.MOV.U32 R8, RZ, RZ, c[0x0][0x19c] ;  /* 0x00006700ff089624 */ /* 0x000fe200078e00ff */
[C---:B------:R-:W-:Y:S01]  /*11dc0*/  @!P1 IADD3.X R23, R2.reuse, R12, R7, P2, !PT ;  /* 0x0000000c02179210 */ /* 0x040fe200017fe407 */
[----:B------:R-:W-:Y:S01]  /*11dd0*/  @!P1 IMAD.MOV.U32 R4, RZ, RZ, R60 ;  /* 0x000000ffff049224 */ /* 0x000fe200078e003c */
[----:B------:R-:W-:Y:S01]  /*11de0*/  @!P1 IADD3.X R50, R2, R9, R5, P0, !PT ;  /* 0x0000000902329210 */ /* 0x000fe200007fe405 */
[----:B------:R-:W-:-:S02]  /*11df0*/  @!P1 IMAD.MOV.U32 R5, RZ, RZ, R63 ;  /* 0x000000ffff059224 */ /* 0x000fc400078e003f */
[--C-:B------:R-:W-:Y:S02]  /*11e00*/  @!P1 IMAD.MOV.U32 R6, RZ, RZ, R60.reuse ;  /* 0x000000ffff069224 */ /* 0x100fe400078e003c */
[--C-:B------:R-:W-:Y:S02]  /*11e10*/  @!P1 IMAD.MOV.U32 R7, RZ, RZ, R63.reuse ;  /* 0x000000ffff079224 */ /* 0x100fe400078e003f */
[--C-:B------:R-:W-:Y:S02]  /*11e20*/  @!P1 IMAD.MOV.U32 R14, RZ, RZ, R60.reuse ;  /* 0x000000ffff0e9224 */ /* 0x100fe400078e003c */
[--C-:B------:R-:W-:Y:S02]  /*11e30*/  @!P1 IMAD.MOV.U32 R15, RZ, RZ, R63.reuse ;  /* 0x000000ffff0f9224 */ /* 0x100fe400078e003f */
[----:B------:R-:W-:Y:S02]  /*11e40*/  @!P1 IMAD.MOV.U32 R12, RZ, RZ, R60 ;  /* 0x000000ffff0c9224 */ /* 0x000fe400078e003c */
[----:B------:R-:W-:-:S02]  /*11e50*/  @!P1 IMAD.MOV.U32 R13, RZ, RZ, R63 ;  /* 0x000000ffff0d9224 */ /* 0x000fc400078e003f */
[----:B------:R-:W-:-:S04]  /*11e60*/  @!P1 IMAD.WIDE.U32 R10, R52, 0x60, R4 ;  /* 0x00000060340a9825 */ /* 0x000fc800078e0004 */
[----:B------:R-:W-:Y:S01]  /*11e70*/  @!P1 IMAD R18, R8, 0x60, RZ ;  /* 0x0000006008129824 */ /* 0x000fe200078e02ff */
[----:B------:R-:W-:Y:S01]  /*11e80*/  @!P1 IADD3 R37, P4, R0, R10, RZ ;  /* 0x0000000a00259210 */ /* 0x000fe20007f9e0ff */
[----:B------:R-:W-:Y:S02]  /*11e90*/  @!P1 IMAD.MOV.U32 R19, RZ, RZ, c[0x0][0x19c] ;  /* 0x00006700ff139624 */ /* 0x000fe400078e00ff */
[----:B------:R-:W-:Y:S01]  /*11ea0*/  @!P1 IMAD.WIDE.U32 R8, R52, 0x70, R6 ;  /* 0x0000007034089825 */ /* 0x000fe200078e0006 */
[----:B------:R-:W-:-:S03]  /*11eb0*/  @!P1 IADD3.X R49, R2, R18, R11, P4, !PT ;  /* 0x0000001202319210 */ /* 0x000fc600027fe40b */
[----:B------:R-:W-:Y:S01]  /*11ec0*/  @!P1 IMAD.WIDE.U32 R4, R52, 0xa0, R14 ;  /* 0x000000a034049825 */ /* 0x000fe200078e000e */
[----:B------:R-:W-:-:S03]  /*11ed0*/  @!P1 IADD3 R38, P3, R0, R8, RZ ;  /* 0x0000000800269210 */ /* 0x000fc60007f7e0ff */
[----:B------:R-:W-:Y:S01]  /*11ee0*/  @!P1 IMAD.MOV.U32 R17, RZ, RZ, c[0x0][0x19c] ;  /* 0x00006700ff119624 */ /* 0x000fe200078e00ff */
[----:B------:R-:W-:Y:S01]  /*11ef0*/  @!P1 IADD3 R40, P0, R0, R4, RZ ;  /* 0x0000000400289210 */ /* 0x000fe20007f1e0ff */
[----:B------:R-:W-:-:S04]  /*11f00*/  @!P1 IMAD.WIDE.U32 R6, R52, 0x90, R12 ;  /* 0x0000009034069825 */ /* 0x000fc800078e000c */
[----:B------:R-:W-:Y:S01]  /*11f10*/  @!P1 IMAD R12, R19, 0xa0, RZ ;  /* 0x000000a0130c9824 */ /* 0x000fe200078e02ff */
[----:B------:R-:W-:Y:S01]  /*11f20*/  @!P1 IADD3 R39, P2, R0, R6, RZ ;  /* 0x0000000600279210 */ /* 0x000fe20007f5e0ff */
[----:B------:R-:W-:Y:S02]  /*11f30*/  @!P1 IMAD.MOV.U32 R16, RZ, RZ, c[0x0][0x19c] ;  /* 0x00006700ff109624 */ /* 0x000fe400078e00ff */
[----:B------:R-:W-:Y:S01]  /*11f40*/  @!P1 IMAD R13, R17, 0x90, RZ ;  /* 0x00000090110d9824 */ /* 0x000fe200078e02ff */
[----:B------:R-:W-:Y:S01]  /*11f50*/  @!P1 IADD3.X R46, R2, R12, R5, P0, !PT ;  /* 0x0000000c022e9210 */ /* 0x000fe200007fe405 */
[----:B------:R-:W-:Y:S02]  /*11f60*/  @!P1 IMAD R16, R16, 0x70, RZ ;  /* 0x0000007010109824 */ /* 0x000fe400078e02ff */
[----:B------:R-:W-:Y:S01]  /*11f70*/  @!P1 IMAD.MOV.U32 R8, RZ, RZ, c[0x0][0x19c] ;  /* 0x00006700ff089624 */ /* 0x000fe200078e00ff */
[C---:B------:R-:W-:Y:S01]  /*11f80*/  @!P1 IADD3.X R47, R2.reuse, R13, R7, P2, !PT ;  /* 0x0000000d022f9210 */ /* 0x040fe200017fe407 */
[----:B------:R-:W-:Y:S01]  /*11f90*/  @!P1 IMAD.MOV.U32 R4, RZ, RZ, R60 ;  /* 0x000000ffff049224 */ /* 0x000fe200078e003c */
[----:B------:R-:W-:Y:S01]  /*11fa0*/  @!P1 IADD3.X R48, R2, R16, R9, P3, !PT ;  /* 0x0000001002309210 */ /* 0x000fe20001ffe409 */
[----:B------:R-:W-:-:S02]  /*11fb0*/  @!P1 IMAD.MOV.U32 R5, RZ, RZ, R63 ;  /* 0x000000ffff059224 */ /* 0x000fc400078e003f */
[--C-:B------:R-:W-:Y:S02]  /*11fc0*/  @!P1 IMAD.MOV.U32 R6, RZ, RZ, R60.reuse ;  /* 0x000000ffff069224 */ /* 0x100fe400078e003c */
[--C-:B------:R-:W-:Y:S02]  /*11fd0*/  @!P1 IMAD.MOV.U32 R7, RZ, RZ, R63.reuse ;  /* 0x000000ffff079224 */ /* 0x100fe400078e003f */
[----:B------:R-:W-:Y:S02]  /*11fe0*/  @!P1 IMAD.MOV.U32 R12, RZ, RZ, R60 ;  /* 0x000000ffff0c9224 */ /* 0x000fe400078e003c */
[----:B------:R-:W-:Y:S02]  /*11ff0*/  @!P1 IMAD.MOV.U32 R13, RZ, RZ, R63 ;  /* 0x000000ffff0d9224 */ /* 0x000fe400078e003f */
        /* <DEDUP_REMOVED lines=13> */
[----:B------:R-:W-:Y:S02]  /*120d0*/  @!P1 IMAD R16, R16, 0xc0, RZ ;  /* 0x000000c010109824 */ /* 0x000fe400078e02ff */
[----:B------:R-:W-:Y:S01]  /*120e0*/  @!P1 IMAD R13, R17, 0xd0, RZ ;  /* 0x000000d0110d9824 */ /* 0x000fe200078e02ff */
[C---:B------:R-:W-:Y:S01]  /*120f0*/  @!P1 IADD3.X R42, R2.reuse, R12, R5, P0, !PT ;  /* 0x0000000c022a9210 */ /* 0x040fe200007fe405 */
[----:B------:R-:W-:Y:S01]  /*12100*/  @!P1 IMAD.MOV.U32 R4, RZ, RZ, c[0x0][0x19c] ;  /* 0x00006700ff049624 */ /* 0x000fe200078e00ff */
[C---:B------:R-:W-:Y:S01]  /*12110*/  @!P1 IADD3.X R44, R2.reuse, R16, R9, P3, !PT ;  /* 0x00000010022c9210 */ /* 0x040fe20001ffe409 */
[----:B------:R-:W-:Y:S01]  /*12120*/  @!P1 IMAD.MOV.U32 R6, RZ, RZ, c[0x0][0x19c] ;  /* 0x00006700ff069624 */ /* 0x000fe200078e00ff */
[----:B------:R-:W-:Y:S01]  /*12130*/  @!P1 IADD3.X R43, R2, R13, R7, P2, !PT ;  /* 0x0000000d022b9210 */ /* 0x000fe200017fe407 */
[----:B------:R-:W-:Y:S01]  /*12140*/  @!P1 IMAD.MOV.U32 R8, RZ, RZ, c[0x0][0x19c] ;  /* 0x00006700ff089624 */ /* 0x000fe200078e00ff */
[----:B------:R-:W-:-:S02]  /*12150*/  @!P1 LEA R5, P4, R52, R60, 0x5 ;  /* 0x0000003c34059211 */ /* 0x000fc400078828ff */
[CC--:B------:R-:W-:Y:S02]  /*12160*/  @!P1 LEA R7, P3, R52.reuse, R60.reuse, 0x6 ;  /* 0x0000003c34079211 */ /* 0x0c0fe400078630ff */
[C---:B------:R-:W-:Y:S02]  /*12170*/  @!P1 LEA R9, P2, R52.reuse, R60, 0x7 ;  /* 0x0000003c34099211 */ /* 0x040fe400078438ff */
[----:B------:R-:W-:Y:S02]  /*12180*/  @!P1 LEA.HI.X R11, R52, R63, R4, 0x5, P4 ;  /* 0x0000003f340b9211 */ /* 0x000fe400020f2c04 */
[----:B------:R-:W-:Y:S02]  /*12190*/  @!P1 IADD3 R5, P4, R0, R5, RZ ;  /* 0x0000000500059210 */ /* 0x000fe40007f9e0ff */
[----:B------:R-:W-:Y:S02]  /*121a0*/  @!P1 LEA.HI.X R10, R52, R63, R6, 0x6, P3 ;  /* 0x0000003f340a9211 */ /* 0x000fe400018f3406 */
[----:B------:R-:W-:Y:S01]  /*121b0*/  @!P1 IADD3 R6, P3, R0, R7, RZ ;  /* 0x0000000700069210 */ /* 0x000fe20007f7e0ff */
[----:B------:R-:W-:Y:S01]  /*121c0*/  @!P1 IMAD.X R11, R2, 0x1, R11, P4 ;  /* 0x00000001020b9824 */ /* 0x000fe200020e060b */
[----:B------:R-:W-:-:S02]  /*121d0*/  @!P1 LEA.HI.X R8, R52, R63, R8, 0x7, P2 ;  /* 0x0000003f34089211 */ /* 0x000fc400010f3c08 */
[----:B------:R-:W-:Y:S01]  /*121e0*/  LEA R244, P0, R60, c[0x0][0x168], 0x1 ;  /* 0x00005a003cf47a11 */ /* 0x000fe200078008ff */
[----:B------:R-:W-:Y:S01]  /*121f0*/  @!P1 IMAD.X R10, R2, 0x1, R10, P3 ;  /* 0x00000001020a9824 */ /* 0x000fe200018e060a */
[----:B------:R-:W-:Y:S02]  /*12200*/  @!P1 IADD3 R7, P2, R0, R9, RZ ;  /* 0x0000000900079210 */ /* 0x000fe40007f5e0ff */
[----:B------:R-:W-:Y:S02]  /*12210*/  LEA.HI.X R243, R60, c[0x0][0x16c], R63, 0x1, P0 ;  /* 0x00005b003cf37a11 */ /* 0x000fe400000f0c3f */
[----:B------:R-:W-:Y:S01]  /*12220*/  @!P1 LEA R28, P4, R5, c[0x0][0x168], 0x1 ;  /* 0x00005a00051c9a11 */ /* 0x000fe200078808ff */
[----:B------:R-:W-:Y:S01]  /*12230*/  @!P1 IMAD.X R8, R2, 0x1, R8, P2 ;  /* 0x0000000102089824 */ /* 0x000fe200010e0608 */
[----:B------:R-:W-:Y:S02]  /*12240*/  @!P1 LEA R4, P0, R0, R244, 0x1 ;  /* 0x000000f400049211 */ /* 0x000fe400078008ff */
[----:B------:R-:W-:-:S02]  /*12250*/  @!P1 LEA R24, P2, R7, c[0x0][0x168], 0x1 ;  /* 0x00005a0007189a11 */ /* 0x000fc400078408ff */
[----:B------:R-:W-:Y:S02]  /*12260*/  @!P1 LEA.HI.X R29, R5, c[0x0][0x16c], R11, 0x1, P4 ;  /* 0x00005b00051d9a11 */ /* 0x000fe400020f0c0b */
[----:B------:R-:W-:Y:S02]  /*12270*/  @!P1 LEA.HI.X R5, R0, R243, R2, 0x1, P0 ;  /* 0x000000f300059211 */ /* 0x000fe400000f0c02 */
[----:B------:R-:W-:Y:S02]  /*12280*/  @!P1 LEA.HI.X R25, R7, c[0x0][0x16c], R8, 0x1, P2 ;  /* 0x00005b0007199a11 */ /* 0x000fe400010f0c08 */
[----:B------:R-:W-:Y:S01]  /*12290*/  @!P1 LEA R22, P2, R21, c[0x0][0x168], 0x1 ;  /* 0x00005a0015169a11 */ /* 0x000fe200078408ff */
[----:B------:R-:W-:Y:S01]  /*122a0*/  @!PT LDS RZ, [RZ] ;  /* 0x00000000fffff984 */ /* 0x000fe20000000800 */
[----:B------:R-:W-:Y:S01]  /*122b0*/  @!PT LDS RZ, [RZ] ;  /* 0x00000000fffff984 */ /* 0x000fe20000000800 */
[----:B------:R-:W-:Y:S01]  /*122c0*/  @!PT LDS RZ, [RZ] ;  /* 0x00000000fffff984 */ /* 0x000fe20000000800 */
[----:B------:R2:W-:Y:S01]  /*122d0*/  @!P1 LDGSTS.E.BYPASS.LTC128B.128 [R242+0x2000], [R4.64] ;  /* 0x0200000004f29fae */ /* 0x0005e2000b901d54 */
[----:B------:R-:W-:Y:S02]  /*122e0*/  @!P1 LEA R26, P3, R6, c[0x0][0x168], 0x1 ;  /* 0x00005a00061a9a11 */ /* 0x000fe400078608ff */
[----:B------:R-:W-:Y:S01]  /*122f0*/  @!P1 LEA R20, P0, R41, c[0x0][0x168], 0x1 ;  /* 0x00005a0029149a11 */ /* 0x000fe200078008ff */
[----:B------:R1:W-:Y:S01]  /*12300*/  @P1 STS.128 [R242+0x2800], RZ ;  /* 0x002800fff2001388 */ /* 0x0003e20000000c00 */
[----:B------:R-:W-:-:S02]  /*12310*/  @!P1 LEA.HI.X R23, R21, c[0x0][0x16c], R23, 0x1, P2 ;  /* 0x00005b0015179a11 */ /* 0x000fc400010f0c17 */
[----:B------:R-:W-:Y:S01]  /*12320*/  @!P1 LEA.HI.X R27, R6, c[0x0][0x16c], R10, 0x1, P3 ;  /* 0x00005b00061b9a11 */ /* 0x000fe200018f0c0a */
        /* <DEDUP_REMOVED lines=32> */
[----:B--2---:R-:W-:Y:S01]  /*12530*/  @!P1 LEA R4, P0, R33, c[0x0][0x168], 0x1 ;  /* 0x00005a0021049a11 */ /* 0x004fe200078008ff */
        /* <DEDUP_REMOVED lines=55> */
[----:B-1----:R-:W-:Y:S01]  /*128b0*/  IMAD.MOV.U32 R4, RZ, RZ, R60 ;  /* 0x000000ffff047224 */ /* 0x002fe200078e003c */
[----:B------:R-:W-:Y:S01]  /*128c0*/  ULDC UR4, c[0x0][0x19c] ;  /* 0x0000670000047ab9 */ /* 0x000fe20000000800 */
[----:B------:R-:W-:Y:S01]  /*128d0*/  IMAD.MOV.U32 R5, RZ, RZ, R63 ;  /* 0x000000ffff057224 */ /* 0x000fe200078e003f */
[----:B------:R-:W-:-:S03]  /*128e0*/  UIMAD UR4, UR4, 0xf0, URZ ;  /* 0x000000f0040478a4 */ /* 0x000fc6000f8e023f */
        /* <DEDUP_REMOVED lines=9> */
.L_x_885:
[----:B------:R-:W-:Y:S05]  /*12980*/  BSYNC B0 ;  /* 0x0000000000007941 */ /* 0x000fea0003800000 */
.L_x_884:
[----:B------:R-:W0:Y:S01]  /*12990*/  LDGDEPBAR ;  /* 0x00000000000079af */ /* 0x000e220000000000 */
[----:B------:R-:W-:-:S04]  /*129a0*/  LEA R244, P0, R0, R244, 0x1 ;  /* 0x000000f400f47211 */ /* 0x000fc800078008ff */
[----:B------:R-:W-:Y:S02]  /*129b0*/  LEA.HI.X R243, R0, R243, R2, 0x1, P0 ;  /* 0x000000f300f37211 */ /* 0x000fe400000f0c02 */
.L_x_881:
[----:B-----5:R-:W-:Y:S01]  /*129c0*/  FMNMX.FTZ R0, R36, R73, !PT ;  /* 0x0000004924007209 */ /* 0x020fe20007810000 */
[----:B-1----:R-:W2:Y:S03]  /*129d0*/  LDL.LU R16, [R1+0x4] ;  /* 0x0000040001107983 */ /* 0x002ea60000300800 */
[----:B------:R-:W-:Y:S01]  /*129e0*/  FMNMX.FTZ R0, R110, R0, !PT ;  /* 0x000000006e007209 */ /* 0x000fe20007810000 */
[----:B------:R-:W3:Y:S03]  /*129f0*/  LDL.LU R17, [R1+0x10] ;  /* 0x0000100001117983 */ /* 0x000ee60000300800 */
[----:B------:R-:W-:Y:S01]  /*12a00*/  FMNMX.FTZ R0, R56, R0, !PT ;  /* 0x0000000038007209 */ /* 0x000fe20007810000 */
[----:B------:R-:W-:Y:S03]  /*12a10*/  LDSM.16.MT88.4 R20, [R226+0xa000] ;  /* 0x00a00000e214783b */ /* 0x000fe60000004200 */
[----:B------:R-:W-:Y:S01]  /*12a20*/  FMNMX.FTZ R0, R109, R0, !PT ;  /* 0x000000006d007209 */ /* 0x000fe20007810000 */
[----:B------:R-:W-:Y:S03]  /*12a30*/  LDSM.16.MT88.4 R8, [R135+0xa000] ;  /* 0x00a000008708783b */ /* 0x000fe60000004200 */
[----:B------:R-:W-:Y:S01]  /*12a40*/  FMNMX.FTZ R2, R55, R0, !PT ;  /* 0x0000000037027209 */ /* 0x000fe20007810000 */
[----:B------:R-:W-:Y:S01]  /*12a50*/  LDSM.16.MT88.4 R12, [R224+0xa000] ;  /* 0x00a00000e00c783b */ /* 0x000fe20000004200 */
[----:B------:R-:W-:-:S02]  /*12a60*/  FMNMX.FTZ R0, R3, R57, !PT ;  /* 0x0000003903007209 */ /* 0x000fc40007810000 */
[----:B------:R-:W-:Y:S01]  /*12a70*/  FMNMX.FTZ R2, R113, R2, !PT ;  /* 0x0000000271027209 */ /* 0x000fe20007810000 */
[----:B------:R-:W-:Y:S01]  /*12a80*/  LDSM.16.MT88.4 R28, [R226+0xa800] ;  /* 0x00a80000e21c783b */ /* 0x000fe20000004200 */
        /* <DEDUP_REMOVED lines=116> */
[----:B------:R-:W-:-:S03]  /*131d0*/  FMNMX.FTZ R4, R248, R4, !PT ;  /* 0x00000004f8047209 */ /* 0x000fc60007810000 */
[----:B------:R-:W1:Y:S01]  /*131e0*/  SHFL.BFLY PT, R5, R0, 0x2, 0x1f ;  /* 0x0c401f0000057f89 */ /* 0x000e6200000e0000 */
[----:B------:R-:W-:-:S04]  /*131f0*/  FMNMX.FTZ R4, R223, R4, !PT ;  /* 0x00000004df047209 */ /* 0x000fc80007810000 */
[----:B------:R-:W-:-:S04]  /*13200*/  FMNMX.FTZ R4, R251, R4, !PT ;  /* 0x00000004fb047209 */ /* 0x000fc80007810000 */
[----:B------:R-:W-:-:S04]  /*13210*/  FMNMX.FTZ R4, R245, R4, !PT ;  /* 0x00000004f5047209 */ /* 0x000fc80007810000 */
[----:B------:R-:W-:-:S05]  /*13220*/  FMNMX.FTZ R4, R247, R4, !PT ;  /* 0x00000004f7047209 */ /* 0x000fca0007810000 */
[----:B------:R-:W4:Y:S01]  /*13230*/  SHFL.BFLY PT, R2, R4, 0x2, 0x1f ;  /* 0x0c401f0004027f89 */ /* 0x000f2200000e0000 */
[----:B-1----:R-:W-:-:S05]  /*13240*/  FMNMX.FTZ R0, R0, R5, !PT ;  /* 0x0000000500007209 */ /* 0x002fca0007810000 */
[----:B------:R-:W1:Y:S01]  /*13250*/  SHFL.BFLY PT, R5, R0, 0x1, 0x1f ;  /* 0x0c201f0000057f89 */ /* 0x000e6200000e0000 */
[----:B----4-:R-:W-:Y:S02]  /*13260*/  FMNMX.FTZ R4, R4, R2, !PT ;  /* 0x0000000204047209 */ /* 0x010fe40007810000 */
[----:B--2---:R-:W-:-:S03]  /*13270*/  MOV R41, R16 ;  /* 0x0000001000297202 */ /* 0x004fc60000000f00 */
[----:B------:R-:W2:Y:S01]  /*13280*/  SHFL.BFLY PT, R6, R4, 0x1, 0x1f ;  /* 0x0c201f0004067f89 */ /* 0x000ea200000e0000 */
[----:B---3--:R-:W-:Y:S02]  /*13290*/  MOV R49, R17 ;  /* 0x0000001100317202 */ /* 0x008fe40000000f00 */
[----:B------:R-:W-:Y:S02]  /*132a0*/  MOV R65, R41 ;  /* 0x0000002900417202 */ /* 0x000fe40000000f00 */
[----:B-1----:R-:W-:-:S04]  /*132b0*/  FMNMX.FTZ R88, R0, R5, !PT ;  /* 0x0000000500587209 */ /* 0x002fc80007810000 */
[C---:B------:R-:W-:Y:S01]  /*132c0*/  FSETP.NEU.FTZ.AND P1, PT, R88.reuse, -INF , PT ;  /* 0xff8000005800780b */ /* 0x040fe20003f3d000 */
[----:B------:R-:W-:-:S05]  /*132d0*/  FMUL.FTZ R2, R88, c[0x0][0x23c] ;  /* 0x00008f0058027a20 */ /* 0x000fca0000410000 */
[----:B------:R-:W-:-:S05]  /*132e0*/  FSEL R2, R2, RZ, P1 ;  /* 0x000000ff02027208 */ /* 0x000fca0000800000 */
[----:B------:R-:W-:Y:S01]  /*132f0*/  FFMA.FTZ R0, R73, c[0x0][0x23c], -R2 ;  /* 0x00008f0049007a23 */ /* 0x000fe20000010802 */
[----:B--2---:R-:W-:-:S03]  /*13300*/  FMNMX.FTZ R87, R4, R6, !PT ;  /* 0x0000000604577209 */ /* 0x004fc60007810000 */
[----:B------:R1:W-:Y:S01]  /*13310*/  MUFU.EX2 R64, R0 ;  /* 0x0000000000407308 */ /* 0x0003e20000000800 */
[----:B------:R-:W-:Y:S01]  /*13320*/  FFMA.FTZ R4, R56, c[0x0][0x23c], -R2 ;  /* 0x00008f0038047a23 */ /* 0x000fe20000010802 */
[----:B------:R-:W-:Y:S02]  /*13330*/  FSEL R6, R88, RZ, P1 ;  /* 0x000000ff58067208 */ /* 0x000fe40000800000 */
[----:B------:R-:W-:-:S03]  /*13340*/  FSETP.NEU.FTZ.AND P0, PT, R87, -INF , PT ;  /* 0xff8000005700780b */ /* 0x000fc60003f1d000 */
[----:B------:R-:W-:Y:S01]  /*13350*/  FADD.FTZ R6, R36, -R6 ;  /* 0x8000000624067221 */ /* 0x000fe20000010000 */
[----:B------:R2:W-:Y:S01]  /*13360*/  MUFU.EX2 R42, R4 ;  /* 0x00000004002a7308 */ /* 0x0005e20000000800 */
[----:B------:R-:W-:Y:S02]  /*13370*/  FSEL R5, R87, RZ, P0 ;  /* 0x000000ff57057208 */ /* 0x000fe40000000000 */
[----:B------:R-:W-:-:S03]  /*13380*/  FMUL.FTZ R6, R6, c[0x0][0x23c] ;  /* 0x00008f0006067a20 */ /* 0x000fc60000410000 */
[----:B------:R-:W-:Y:S02]  /*13390*/  FADD.FTZ R3, R3, -R5 ;  /* 0x8000000503037221 */ /* 0x000fe40000010000 */
[--C-:B-1----:R-:W-:Y:S01]  /*133a0*/  FFMA.FTZ R0, R110, c[0x0][0x23c], -R2.reuse ;  /* 0x00008f006e007a23 */ /* 0x102fe20000010802 */
[----:B------:R-:W1:Y:S01]  /*133b0*/  MUFU.EX2 R63, R6 ;  /* 0x00000006003f7308 */ /* 0x000e620000000800 */
[----:B------:R-:W-:Y:S02]  /*133c0*/  FMUL.FTZ R3, R3, c[0x0][0x23c] ;  /* 0x00008f0003037a20 */ /* 0x000fe40000410000 */
[----:B--2---:R-:W-:-:S05]  /*133d0*/  FFMA.FTZ R4, R109, c[0x0][0x23c], -R2 ;  /* 0x00008f006d047a23 */ /* 0x004fca0000010802 */
[----:B------:R2:W-:Y:S08]  /*133e0*/  MUFU.EX2 R48, R0 ;  /* 0x0000000000307308 */ /* 0x0005f00000000800 */
[----:B------:R-:W3:Y:S01]  /*133f0*/  MUFU.EX2 R66, R4 ;  /* 0x0000000400427308 */ /* 0x000ee20000000800 */
[-C--:B-1----:R-:W-:Y:S02]  /*13400*/  FMUL.FTZ R144, R144, R63.reuse ;  /* 0x0000003f90907220 */ /* 0x082fe40000410000 */
[----:B------:R-:W-:-:S02]  /*13410*/  FMUL.FTZ R145, R145, R63 ;  /* 0x0000003f91917220 */ /* 0x000fc40000410000 */
[-C--:B------:R-:W-:Y:S02]  /*13420*/  FMUL.FTZ R140, R140, R63.reuse ;  /* 0x0000003f8c8c7220 */ /* 0x080fe40000410000 */
[-C--:B------:R-:W-:Y:S01]  /*13430*/  FMUL.FTZ R141, R141, R63.reuse ;  /* 0x0000003f8d8d7220 */ /* 0x080fe20000410000 */
[----:B------:R1:W4:Y:S01]  /*13440*/  MUFU.EX2 R60, R3 ;  /* 0x00000003003c7308 */ /* 0x0003220000000800 */
[----:B--2---:R-:W-:Y:S02]  /*13450*/  FMUL.FTZ R0, R87, c[0x0][0x23c] ;  /* 0x00008f0057007a20 */ /* 0x004fe40000410000 */
[-C--:B------:R-:W-:Y:S02]  /*13460*/  FMUL.FTZ R136, R136, R63.reuse ;  /* 0x0000003f88887220 */ /* 0x080fe40000410000 */
[-C--:B------:R-:W-:Y:S01]  /*13470*/  FMUL.FTZ R137, R137, R63.reuse ;  /* 0x0000003f89897220 */ /* 0x080fe20000410000 */
[----:B------:R-:W-:Y:S01]  /*13480*/  FSEL R0, R0, RZ, P0 ;  /* 0x000000ff00007208 */ /* 0x000fe20000000000 */
[-C--:B------:R-:W-:Y:S01]  /*13490*/  FMUL.FTZ R148, R148, R63.reuse ;  /* 0x0000003f94947220 */ /* 0x080fe20000410000 */
[----:B---3--:R-:W-:Y:S01]  /*134a0*/  F2FP.PACK_AB R6, R66, R42 ;  /* 0x0000002a4206723e */ /* 0x008fe200000000ff */
[----:B------:R-:W-:-:S02]  /*134b0*/  FMUL.FTZ R149, R149, R63 ;  /* 0x0000003f95957220 */ /* 0x000fc40000410000 */
[----:B------:R-:W-:Y:S02]  /*134c0*/  FFMA.FTZ R4, R57, c[0x0][0x23c], -R0 ;  /* 0x00008f0039047a23 */ /* 0x000fe40000010800 */
[----:B------:R-:W-:Y:S02]  /*134d0*/  FMUL.FTZ R152, R152, R63 ;  /* 0x0000003f98987220 */ /* 0x000fe40000410000 */
[----:B------:R2:W-:Y:S01]  /*134e0*/  MUFU.EX2 R73, R4 ;  /* 0x0000000400497308 */ /* 0x0005e20000000800 */
[----:B-1----:R-:W-:Y:S02]  /*134f0*/  FFMA.FTZ R3, R55, c[0x0][0x23c], -R2 ;  /* 0x00008f0037037a23 */ /* 0x002fe40000010802 */
[-C--:B----4-:R-:W-:Y:S02]  /*13500*/  FMUL.FTZ R146, R146, R60.reuse ;  /* 0x0000003c92927220 */ /* 0x090fe40000410000 */
[-C--:B------:R-:W-:Y:S02]  /*13510*/  FMUL.FTZ R147, R147, R60.reuse ;  /* 0x0000003c93937220 */ /* 0x080fe40000410000 */
[----:B------:R-:W-:-:S02]  /*13520*/  FMUL.FTZ R142, R142, R60 ;  /* 0x0000003c8e8e7220 */ /* 0x000fc40000410000 */
[-C--:B------:R-:W-:Y:S02]  /*13530*/  FMUL.FTZ R143, R143, R60.reuse ;  /* 0x0000003c8f8f7220 */ /* 0x080fe40000410000 */
[-C--:B------:R-:W-:Y:S02]  /*13540*/  FMUL.FTZ R138, R138, R60.reuse ;  /* 0x0000003c8a8a7220 */ /* 0x080fe40000410000 */
[-C--:B------:R-:W-:Y:S02]  /*13550*/  FMUL.FTZ R139, R139, R60.reuse ;  /* 0x0000003c8b8b7220 */ /* 0x080fe40000410000 */
[-C--:B------:R-:W-:Y:S02]  /*13560*/  FMUL.FTZ R150, R150, R60.reuse ;  /* 0x0000003c96967220 */ /* 0x080fe40000410000 */
[----:B--2---:R-:W-:Y:S02]  /*13570*/  FFMA.FTZ R4, R112, c[0x0][0x23c], -R0 ;  /* 0x00008f0070047a23 */ /* 0x004fe40000010800 */
[----:B------:R-:W-:-:S02]  /*13580*/  FMUL.FTZ R151, R151, R60 ;  /* 0x0000003c97977220 */ /* 0x000fc40000410000 */
[----:B------:R-:W1:Y:S01]  /*13590*/  MUFU.EX2 R43, R4 ;  /* 0x00000004002b7308 */ /* 0x000e620000000800 */
[-C--:B------:R-:W-:Y:S02]  /*135a0*/  FMUL.FTZ R153, R153, R63.reuse ;  /* 0x0000003f99997220 */ /* 0x080fe40000410000 */
[-C--:B------:R-:W-:Y:S02]  /*135b0*/  FMUL.FTZ R154, R154, R60.reuse ;  /* 0x0000003c9a9a7220 */ /* 0x080fe40000410000 */
[-C--:B------:R-:W-:Y:S02]  /*135c0*/  FMUL.FTZ R155, R155, R60.reuse ;  /* 0x0000003c9b9b7220 */ /* 0x080fe40000410000 */
[-C--:B------:R-:W-:Y:S02]  /*135d0*/  FMUL.FTZ R156, R156, R63.reuse ;  /* 0x0000003f9c9c7220 */ /* 0x080fe40000410000 */
[----:B------:R-:W-:Y:S02]  /*135e0*/  FMUL.FTZ R157, R157, R63 ;  /* 0x0000003f9d9d7220 */ /* 0x000fe40000410000 */
[----:B------:R-:W-:-:S02]  /*135f0*/  FMUL.FTZ R158, R158, R60 ;  /* 0x0000003c9e9e7220 */ /* 0x000fc40000410000 */
[-C--:B------:R-:W-:Y:S02]  /*13600*/  FMUL.FTZ R159, R159, R60.reuse ;  /* 0x0000003c9f9f7220 */ /* 0x080fe40000410000 */
[----:B------:R-:W-:Y:S01]  /*13610*/  FMUL.FTZ R160, R160, R63 ;  /* 0x0000003fa0a07220 */ /* 0x000fe20000410000 */
[----:B-1----:R-:W-:Y:S01]  /*13620*/  F2FP.PACK_AB R5, R43, R73 ;  /* 0x000000492b05723e */ /* 0x002fe200000000ff */
[----:B------:R-:W-:Y:S02]  /*13630*/  FFMA.FTZ R4, R75, c[0x0][0x23c], -R0 ;  /* 0x00008f004b047a23 */ /* 0x000fe40000010800 */
[----:B------:R1:W-:Y:S01]  /*13640*/  MUFU.EX2 R75, R3 ;  /* 0x00000003004b7308 */ /* 0x0003e20000000800 */
[----:B------:R-:W-:Y:S02]  /*13650*/  FMUL.FTZ R161, R161, R63 ;  /* 0x0000003fa1a17220 */ /* 0x000fe40000410000 */
[-C--:B------:R-:W-:Y:S02]  /*13660*/  FMUL.FTZ R162, R162, R60.reuse ;  /* 0x0000003ca2a27220 */ /* 0x080fe40000410000 */
[----:B------:R-:W-:-:S02]  /*13670*/  FMUL.FTZ R163, R163, R60 ;  /* 0x0000003ca3a37220 */ /* 0x000fc40000410000 */
[-C--:B------:R-:W-:Y:S01]  /*13680*/  FMUL.FTZ R164, R164, R63.reuse ;  /* 0x0000003fa4a47220 */ /* 0x080fe20000410000 */
[----:B------:R2:W-:Y:S01]  /*13690*/  MUFU.EX2 R40, R4 ;  /* 0x0000000400287308 */ /* 0x0005e20000000800 */
[----:B------:R-:W-:Y:S02]  /*136a0*/  FMUL.FTZ R165, R165, R63 ;  /* 0x0000003fa5a57220 */ /* 0x000fe40000410000 */
[-C--:B------:R-:W-:Y:S02]  /*136b0*/  FMUL.FTZ R166, R166, R60.reuse ;  /* 0x0000003ca6a67220 */ /* 0x080fe40000410000 */
[----:B------:R-:W-:Y:S02]  /*136c0*/  FMUL.FTZ R167, R167, R60 ;  /* 0x0000003ca7a77220 */ /* 0x000fe40000410000 */
[----:B-1----:R-:W-:Y:S01]  /*136d0*/  FFMA.FTZ R3, R113, c[0x0][0x23c], -R2 ;  /* 0x00008f0071037a23 */ /* 0x002fe20000010802 */
[----:B------:R-:W-:-:S03]  /*136e0*/  MOV R113, R43 ;  /* 0x0000002b00717202 */ /* 0x000fc60000000f00 */
[----:B------:R1:W-:Y:S01]  /*136f0*/  MUFU.EX2 R18, R3 ;  /* 0x0000000300127308 */ /* 0x0003e20000000800 */
[----:B--2---:R-:W-:-:S07]  /*13700*/  FFMA.FTZ R4, R111, c[0x0][0x23c], -R0 ;  /* 0x00008f006f047a23 */ /* 0x004fce0000010800 */
[----:B------:R2:W3:Y:S01]  /*13710*/  MUFU.EX2 R67, R4 ;  /* 0x0000000400437308 */ /* 0x0004e20000000800 */
[----:B-1----:R-:W-:-:S07]  /*13720*/  FFMA.FTZ R3, R53, c[0x0][0x23c], -R2 ;  /* 0x00008f0035037a23 */ /* 0x002fce0000010802 */
[----:B------:R1:W4:Y:S01]  /*13730*/  MUFU.EX2 R19, R3 ;  /* 0x0000000300137308 */ /* 0x0003220000000800 */
[----:B--2---:R-:W-:Y:S02]  /*13740*/  F2FP.PACK_AB R4, R48, R64 ;  /* 0x000000403004723e */ /* 0x004fe400000000ff */
[----:B---3--:R-:W-:-:S07]  /*13750*/  F2FP.PACK_AB R7, R67, R40 ;  /* 0x000000284307723e */ /* 0x008fce00000000ff */
[----:B------:R-:W-:Y:S01]  /*13760*/  HMMA.16816.F32 R32, R4, R20, R144 ;  /* 0x000000140420723c */ /* 0x000fe20000001890 */
[----:B-1----:R-:W-:Y:S01]  /*13770*/  FFMA.FTZ R3, R114, c[0x0][0x23c], -R2 ;  /* 0x00008f0072037a23 */ /* 0x002fe20000010802 */
[----:B----4-:R-:W-:-:S03]  /*13780*/  MOV R114, R19 ;  /* 0x0000001300727202 */ /* 0x010fc60000000f00 */
[----:B------:R1:W2:Y:S03]  /*13790*/  MUFU.EX2 R147, R3 ;  /* 0x0000000300937308 */ /* 0x0002a60000000800 */
[----:B------:R-:W-:Y:S01]  /*137a0*/  HMMA.16816.F32 R36, R4, R10, R140 ;  /* 0x0000000a0424723c */ /* 0x000fe2000000188c */
[----:B------:R-:W-:-:S04]  /*137b0*/  MOV R146, R49 ;  /* 0x0000003100927202 */ /* 0x000fc80000000f00 */
[----:B------:R-:W-:Y:S02]  /*137c0*/  MOV R144, R146 ;  /* 0x0000009200907202 */ /* 0x000fe40000000f00 */
[----:B------:R-:W-:Y:S01]  /*137d0*/  MOV R142, R18 ;  /* 0x00000012008e7202 */ /* 0x000fe20000000f00 */
[----:B------:R-:W-:Y:S01]  /*137e0*/  HMMA.16816.F32 R24, R4, R8, R136 ;  /* 0x000000080418723c */ /* 0x000fe20000001888 */
[----:B------:R-:W3:Y:S01]  /*137f0*/  LDSM.16.MT88.4 R16, [R225+0xa000] ;  /* 0x00a00000e110783b */ /* 0x000ee20000004200 */
[----:B------:R-:W-:Y:S02]  /*13800*/  MOV R141, R48 ;  /* 0x00000030008d7202 */ /* 0x000fe40000000f00 */
[----:B------:R-:W-:Y:S01]  /*13810*/  MOV R143, R42 ;  /* 0x0000002a008f7202 */ /* 0x000fe20000000f00 */
[----:B-1----:R-:W-:-:S03]  /*13820*/  FFMA.FTZ R3, R76, c[0x0][0x23c], -R0 ;  /* 0x00008f004c037a23 */ /* 0x002fc60000010800 */
[C---:B------:R-:W-:Y:S01]  /*13830*/  HMMA.16816.F32 R44, R4.reuse, R22, R148 ;  /* 0x00000016042c723c */ /* 0x040fe20000001894 */
[----:B------:R-:W1:Y:S01]  /*13840*/  LDSM.16.MT88.4 R20, [R135+0xa800] ;  /* 0x00a800008714783b */ /* 0x000e620000004200 */
[----:B------:R-:W-:Y:S01]  /*13850*/  MOV R139, R40 ;  /* 0x00000028008b7202 */ /* 0x000fe20000000f00 */
[----:B------:R4:W-:Y:S05]  /*13860*/  MUFU.EX2 R140, R3 ;  /* 0x00000003008c7308 */ /* 0x0009ea0000000800 */
[C---:B------:R-:W-:Y:S08]  /*13870*/  HMMA.16816.F32 R52, R4.reuse, R12, R152 ;  /* 0x0000000c0434723c */ /* 0x040ff00000001898 */
[----:B------:R-:W-:Y:S01]  /*13880*/  HMMA.16816.F32 R156, R4, R14, R156 ;  /* 0x0000000e049c723c */ /* 0x000fe2000000189c */
[----:B------:R-:W1:Y:S01]  /*13890*/  LDSM.16.MT88.4 R12, [R224+0xa800] ;  /* 0x00a80000e00c783b */ /* 0x000e620000004200 */
[----:B----4-:R-:W-:-:S04]  /*138a0*/  FFMA.FTZ R3, R115, c[0x0][0x23c], -R0 ;  /* 0x00008f0073037a23 */ /* 0x010fc80000010800 */
[----:B------:R4:W1:Y:S02]  /*138b0*/  MUFU.EX2 R8, R3 ;  /* 0x0000000300087308 */ /* 0x0008640000000800 */
[----:B---3--:R-:W-:Y:S01]  /*138c0*/  HMMA.16816.F32 R160, R4, R16, R160 ;  /* 0x0000001004a0723c */ /* 0x008fe200000018a0 */
[----:B----4-:R-:W-:-:S07]  /*138d0*/  FFMA.FTZ R3, R77, c[0x0][0x23c], -R0 ;  /* 0x00008f004d037a23 */ /* 0x010fce0000010800 */
[----:B------:R-:W-:Y:S01]  /*138e0*/  HMMA.16816.F32 R16, R4, R18, R164 ;  /* 0x000000120410723c */ /* 0x000fe200000018a4 */
[----:B------:R3:W-:Y:S06]  /*138f0*/  MUFU.EX2 R137, R3 ;  /* 0x0000000300897308 */ /* 0x0007ec0000000800 */
[----:B------:R-:W-:Y:S02]  /*13900*/  F2FP.PACK_AB R4, R142, R75 ;  /* 0x0000004b8e04723e */ /* 0x000fe400000000ff */
[----:B--2---:R-:W-:Y:S01]  /*13910*/  F2FP.PACK_AB R6, R147, R114 ;  /* 0x000000729306723e */ /* 0x004fe200000000ff */
[----:B---3--:R-:W-:-:S04]  /*13920*/  FFMA.FTZ R3, R124, c[0x0][0x23c], -R0 ;  /* 0x00008f007c037a23 */ /* 0x008fc80000010800 */
[----:B------:R2:W3:Y:S02]  /*13930*/  MUFU.EX2 R77, R3 ;  /* 0x00000003004d7308 */ /* 0x0004e40000000800 */
[----:B--2---:R-:W-:Y:S01]  /*13940*/  FFMA.FTZ R3, R78, c[0x0][0x23c], -R2 ;  /* 0x00008f004e037a23 */ /* 0x004fe20000010802 */
[----:B-1----:R-:W-:Y:S02]  /*13950*/  MOV R78, R8 ;  /* 0x00000008004e7202 */ /* 0x002fe40000000f00 */
[----:B------:R-:W1:Y:S03]  /*13960*/  LDSM.16.MT88.4 R8, [R225+0xa800] ;  /* 0x00a80000e108783b */ /* 0x000e660000004200 */
[----:B------:R2:W-:Y:S01]  /*13970*/  MUFU.EX2 R109, R3 ;  /* 0x00000003006d7308 */ /* 0x0005e20000000800 */
[----:B------:R-:W-:Y:S02]  /*13980*/  F2FP.PACK_AB R5, R78, R140 ;  /* 0x0000008c4e05723e */ /* 0x000fe400000000ff */
[----:B---3--:R-:W-:-:S07]  /*13990*/  F2FP.PACK_AB R7, R77, R137 ;  /* 0x000000894d07723e */ /* 0x008fce00000000ff */
[----:B------:R-:W-:Y:S01]  /*139a0*/  HMMA.16816.F32 R24, R4, R20, R24 ;  /* 0x000000140418723c */ /* 0x000fe20000001818 */
[----:B--2---:R-:W-:-:S07]  /*139b0*/  FFMA.FTZ R3, R125, c[0x0][0x23c], -R2 ;  /* 0x00008f007d037a23 */ /* 0x004fce0000010802 */
[C---:B------:R-:W-:Y:S01]  /*139c0*/  HMMA.16816.F32 R36, R4.reuse, R22, R36 ;  /* 0x000000160424723c */ /* 0x040fe20000001824 */
[----:B------:R-:W2:Y:S01]  /*139d0*/  LDSM.16.MT88.4 R20, [R135+0xb000] ;  /* 0x00b000008714783b */ /* 0x000ea20000004200 */
[----:B------:R3:W-:Y:S06]  /*139e0*/  MUFU.EX2 R50, R3 ;  /* 0x0000000300327308 */ /* 0x0007ec0000000800 */
[C---:B------:R-:W-:Y:S08]  /*139f0*/  HMMA.16816.F32 R32, R4.reuse, R28, R32 ;  /* 0x0000001c0420723c */ /* 0x040ff00000001820 */
[----:B------:R-:W-:Y:S01]  /*13a00*/  HMMA.16816.F32 R44, R4, R30, R44 ;  /* 0x0000001e042c723c */ /* 0x000fe2000000182c */
[----:B------:R-:W4:Y:S01]  /*13a10*/  LDSM.16.MT88.4 R28, [R226+0xb000] ;  /* 0x00b00000e21c783b */ /* 0x000f220000004200 */
[----:B---3--:R-:W-:-:S04]  /*13a20*/  FFMA.FTZ R3, R51, c[0x0][0x23c], -R2 ;  /* 0x00008f0033037a23 */ /* 0x008fc80000010802 */
[----:B------:R3:W-:Y:S02]  /*13a30*/  MUFU.EX2 R112, R3 ;  /* 0x0000000300707308 */ /* 0x0007e40000000800 */
[C---:B------:R-:W-:Y:S08]  /*13a40*/  HMMA.16816.F32 R52, R4.reuse, R12, R52 ;  /* 0x0000000c0434723c */ /* 0x040ff00000001834 */
[----:B------:R-:W-:Y:S01]  /*13a50*/  HMMA.16816.F32 R68, R4, R14, R156 ;  /* 0x0000000e0444723c */ /* 0x000fe2000000189c */
[----:B------:R-:W2:Y:S01]  /*13a60*/  LDSM.16.MT88.4 R12, [R224+0xb000] ;  /* 0x00b00000e00c783b */ /* 0x000ea20000004200 */
[----:B---3--:R-:W-:-:S06]  /*13a70*/  FFMA.FTZ R3, R126, c[0x0][0x23c], -R2 ;  /* 0x00008f007e037a23 */ /* 0x008fcc0000010802 */
[C---:B-1----:R-:W-:Y:S01]  /*13a80*/  HMMA.16816.F32 R160, R4.reuse, R8, R160 ;  /* 0x0000000804a0723c */ /* 0x042fe200000018a0 */
[----:B------:R1:W3:Y:S07]  /*13a90*/  MUFU.EX2 R138, R3 ;  /* 0x00000003008a7308 */ /* 0x0002ee0000000800 */
[----:B------:R-:W-:Y:S01]  /*13aa0*/  HMMA.16816.F32 R16, R4, R10, R16 ;  /* 0x0000000a0410723c */ /* 0x000fe20000001810 */
[----:B------:R-:W2:Y:S01]  /*13ab0*/  LDSM.16.MT88.4 R8, [R225+0xb000] ;  /* 0x00b00000e108783b */ /* 0x000ea20000004200 */
[----:B-1----:R-:W-:-:S05]  /*13ac0*/  FFMA.FTZ R3, R79, c[0x0][0x23c], -R0 ;  /* 0x00008f004f037a23 */ /* 0x002fca0000010800 */
[----:B---3--:R-:W-:Y:S01]  /*13ad0*/  F2FP.PACK_AB R6, R138, R112 ;  /* 0x000000708a06723e */ /* 0x008fe200000000ff */
        /* <DEDUP_REMOVED lines=9> */
[----:B------:R-:W-:Y:S02]  /*13b70*/  MOV R81, R50 ;  /* 0x0000003200517202 */ /* 0x000fe40000000f00 */
[----:B---3--:R-:W-:-:S03]  /*13b80*/  F2FP.PACK_AB R7, R136, R76 ;  /* 0x0000004c8807723e */ /* 0x008fc600000000ff */
[----:B------:R1:W-:Y:S01]  /*13b90*/  MUFU.EX2 R124, R3 ;  /* 0x00000003007c7308 */ /* 0x0003e20000000800 */
[----:B------:R-:W-:-:S07]  /*13ba0*/  F2FP.PACK_AB R4, R81, R109 ;  /* 0x0000006d5104723e */ /* 0x000fce00000000ff */
[----:B--2---:R-:W-:Y:S01]  /*13bb0*/  HMMA.16816.F32 R24, R4, R20, R24 ;  /* 0x000000140418723c */ /* 0x004fe20000001818 */
[----:B-1----:R-:W-:-:S07]  /*13bc0*/  FFMA.FTZ R3, R130, c[0x0][0x23c], -R2 ;  /* 0x00008f0082037a23 */ /* 0x002fce0000010802 */
[C---:B------:R-:W-:Y:S01]  /*13bd0*/  HMMA.16816.F32 R36, R4.reuse, R22, R36 ;  /* 0x000000160424723c */ /* 0x040fe20000001824 */
[----:B------:R-:W1:Y:S01]  /*13be0*/  LDSM.16.MT88.4 R20, [R135+0xb800] ;  /* 0x00b800008714783b */ /* 0x000e620000004200 */
[----:B------:R2:W3:Y:S06]  /*13bf0*/  MUFU.EX2 R125, R3 ;  /* 0x00000003007d7308 */ /* 0x0004ec0000000800 */
[C---:B----4-:R-:W-:Y:S08]  /*13c00*/  HMMA.16816.F32 R32, R4.reuse, R28, R32 ;  /* 0x0000001c0420723c */ /* 0x050ff00000001820 */
[----:B------:R-:W-:Y:S01]  /*13c10*/  HMMA.16816.F32 R44, R4, R30, R44 ;  /* 0x0000001e042c723c */ /* 0x000fe2000000182c */
[----:B------:R-:W4:Y:S01]  /*13c20*/  LDSM.16.MT88.4 R28, [R226+0xb800] ;  /* 0x00b80000e21c783b */ /* 0x000f220000004200 */
[----:B--2---:R-:W-:Y:S01]  /*13c30*/  FFMA.FTZ R3, R82, c[0x0][0x23c], -R2 ;  /* 0x00008f0052037a23 */ /* 0x004fe20000010802 */
[----:B------:R-:W-:-:S03]  /*13c40*/  MOV R82, R144 ;  /* 0x0000009000527202 */ /* 0x000fc60000000f00 */
[----:B------:R2:W-:Y:S02]  /*13c50*/  MUFU.EX2 R80, R3 ;  /* 0x0000000300507308 */ /* 0x0005e40000000800 */
[C---:B------:R-:W-:Y:S08]  /*13c60*/  HMMA.16816.F32 R52, R4.reuse, R12, R52 ;  /* 0x0000000c0434723c */ /* 0x040ff00000001834 */
[----:B------:R-:W-:Y:S01]  /*13c70*/  HMMA.16816.F32 R68, R4, R14, R68 ;  /* 0x0000000e0444723c */ /* 0x000fe20000001844 */
[----:B------:R-:W1:Y:S01]  /*13c80*/  LDSM.16.MT88.4 R12, [R224+0xb800] ;  /* 0x00b80000e00c783b */ /* 0x000e620000004200 */
[----:B--2---:R-:W-:-:S06]  /*13c90*/  FFMA.FTZ R3, R131, c[0x0][0x23c], -R2 ;  /* 0x00008f0083037a23 */ /* 0x004fcc0000010802 */
[C---:B------:R-:W-:Y:S01]  /*13ca0*/  HMMA.16816.F32 R160, R4.reuse, R8, R160 ;  /* 0x0000000804a0723c */ /* 0x040fe200000018a0 */
[----:B------:R2:W2:Y:S07]  /*13cb0*/  MUFU.EX2 R110, R3 ;  /* 0x00000003006e7308 */ /* 0x0004ae0000000800 */
[----:B------:R-:W-:Y:S01]  /*13cc0*/  HMMA.16816.F32 R16, R4, R10, R16 ;  /* 0x0000000a0410723c */ /* 0x000fe20000001810 */
[----:B------:R-:W1:Y:S06]  /*13cd0*/  LDSM.16.MT88.4 R8, [R225+0xb800] ;  /* 0x00b80000e108783b */ /* 0x000e6c0000004200 */
[----:B---3--:R-:W-:Y:S01]  /*13ce0*/  F2FP.PACK_AB R4, R125, R124 ;  /* 0x0000007c7d04723e */ /* 0x008fe200000000ff */
[----:B--2---:R-:W-:Y:S01]  /*13cf0*/  FFMA.FTZ R3, R83, c[0x0][0x23c], -R0 ;  /* 0x00008f0053037a23 */ /* 0x004fe20000010800 */
[----:B------:R-:W-:-:S02]  /*13d00*/  F2FP.PACK_AB R6, R110, R80 ;  /* 0x000000506e06723e */ /* 0x000fc400000000ff */
[----:B------:R-:W-:Y:S01]  /*13d10*/  MOV R83, R140 ;  /* 0x0000008c00537202 */ /* 0x000fe20000000f00 */
[----:B------:R2:W-:Y:S02]  /*13d20*/  MUFU.EX2 R115, R3 ;  /* 0x0000000300737308 */ /* 0x0005e40000000800 */
[----:B--2---:R-:W-:-:S06]  /*13d30*/  FFMA.FTZ R3, R169, c[0x0][0x23c], -R0 ;  /* 0x00008f00a9037a23 */ /* 0x004fcc0000010800 */
[----:B------:R2:W3:Y:S02]  /*13d40*/  MUFU.EX2 R126, R3 ;  /* 0x00000003007e7308 */ /* 0x0004e40000000800 */
[----:B--2---:R-:W-:Y:S01]  /*13d50*/  FFMA.FTZ R3, R84, c[0x0][0x23c], -R0 ;  /* 0x00008f0054037a23 */ /* 0x004fe20000010800 */
[----:B---3--:R-:W-:Y:S02]  /*13d60*/  F2FP.PACK_AB R5, R126, R115 ;  /* 0x000000737e05723e */ /* 0x008fe400000000ff */
[----:B------:R-:W-:-:S03]  /*13d70*/  MOV R84, R141 ;  /* 0x0000008d00547202 */ /* 0x000fc60000000f00 */
[----:B------:R2:W-:Y:S02]  /*13d80*/  MUFU.EX2 R40, R3 ;  /* 0x0000000300287308 */ /* 0x0005e40000000800 */
[----:B--2---:R-:W-:-:S06]  /*13d90*/  FFMA.FTZ R3, R168, c[0x0][0x23c], -R0 ;  /* 0x00008f00a8037a23 */ /* 0x004fcc0000010800 */
[----:B------:R2:W3:Y:S02]  /*13da0*/  MUFU.EX2 R252, R3 ;  /* 0x0000000300fc7308 */ /* 0x0004e40000000800 */
[----:B--2---:R-:W-:Y:S01]  /*13db0*/  FFMA.FTZ R3, R85, c[0x0][0x23c], -R2 ;  /* 0x00008f0055037a23 */ /* 0x004fe20000010802 */
[----:B---3--:R-:W-:Y:S02]  /*13dc0*/  F2FP.PACK_AB R7, R252, R40 ;  /* 0x00000028fc07723e */ /* 0x008fe400000000ff */
[----:B------:R-:W-:-:S03]  /*13dd0*/  MOV R85, R143 ;  /* 0x0000008f00557202 */ /* 0x000fc60000000f00 */
[----:B------:R2:W-:Y:S02]  /*13de0*/  MUFU.EX2 R168, R3 ;  /* 0x0000000300a87308 */ /* 0x0005e40000000800 */
[C---:B-1----:R-:W-:Y:S01]  /*13df0*/  HMMA.16816.F32 R48, R4.reuse, R20, R24 ;  /* 0x000000140430723c */ /* 0x042fe20000001818 */
[----:B------:R-:W1:Y:S07]  /*13e00*/  LDSM.16.MT88.4 R24, [R135+0xc000] ;  /* 0x00c000008718783b */ /* 0x000e6e0000004200 */
[----:B------:R-:W-:Y:S01]  /*13e10*/  HMMA.16816.F32 R56, R4, R22, R36 ;  /* 0x000000160438723c */ /* 0x000fe20000001824 */
[----:B------:R-:W3:Y:S01]  /*13e20*/  LDSM.16.MT88.4 R20, [R226+0xc000] ;  /* 0x00c00000e214783b */ /* 0x000ee20000004200 */
[----:B--2---:R-:W-:Y:S01]  /*13e30*/  FFMA.FTZ R3, R170, c[0x0][0x23c], -R2 ;  /* 0x00008f00aa037a23 */ /* 0x004fe20000010802 */
[----:B------:R-:W-:-:S03]  /*13e40*/  MOV R170, R138 ;  /* 0x0000008a00aa7202 */ /* 0x000fc60000000f00 */
[----:B------:R2:W1:Y:S02]  /*13e50*/  MUFU.EX2 R169, R3 ;  /* 0x0000000300a97308 */ /* 0x0004640000000800 */
[C---:B----4-:R-:W-:Y:S08]  /*13e60*/  HMMA.16816.F32 R36, R4.reuse, R30, R44 ;  /* 0x0000001e0424723c */ /* 0x050ff0000000182c */
[----:B------:R-:W-:Y:S01]  /*13e70*/  HMMA.16816.F32 R68, R4, R14, R68 ;  /* 0x0000000e0444723c */ /* 0x000fe20000001844 */
[----:B--2---:R-:W-:-:S07]  /*13e80*/  FFMA.FTZ R3, R86, c[0x0][0x23c], -R2 ;  /* 0x00008f0056037a23 */ /* 0x004fce0000010802 */
[----:B------:R-:W-:Y:S01]  /*13e90*/  HMMA.16816.F32 R16, R4, R10, R16 ;  /* 0x0000000a0410723c */ /* 0x000fe20000001810 */
[----:B------:R-:W-:Y:S01]  /*13ea0*/  MOV R86, R137 ;  /* 0x0000008900567202 */ /* 0x000fe20000000f00 */
[----:B------:R2:W-:Y:S02]  /*13eb0*/  MUFU.EX2 R167, R3 ;  /* 0x0000000300a77308 */ /* 0x0005e40000000800 */
[----:B--2---:R-:W-:Y:S01]  /*13ec0*/  FFMA.FTZ R3, R171, c[0x0][0x23c], -R2 ;  /* 0x00008f00ab037a23 */ /* 0x004fe20000010802 */
[----:B------:R-:W-:-:S03]  /*13ed0*/  MOV R171, R40 ;  /* 0x0000002800ab7202 */ /* 0x000fc60000000f00 */
[C---:B------:R-:W-:Y:S02]  /*13ee0*/  HMMA.16816.F32 R40, R4.reuse, R28, R32 ;  /* 0x0000001c0428723c */ /* 0x040fe40000001820 */
[----:B------:R2:W4:Y:S06]  /*13ef0*/  MUFU.EX2 R166, R3 ;  /* 0x0000000300a67308 */ /* 0x00052c0000000800 */
[C---:B------:R-:W-:Y:S01]  /*13f00*/  HMMA.16816.F32 R32, R4.reuse, R12, R52 ;  /* 0x0000000c0420723c */ /* 0x040fe20000001834 */
[----:B------:R-:W3:Y:S06]  /*13f10*/  LDSM.16.MT88.4 R12, [R224+0xc000] ;  /* 0x00c00000e00c783b */ /* 0x000eec0000004200 */
[----:B------:R-:W-:Y:S01]  /*13f20*/  MOV R53, R139 ;  /* 0x0000008b00357202 */ /* 0x000fe20000000f00 */
[----:B------:R-:W-:Y:S01]  /*13f30*/  HMMA.16816.F32 R28, R4, R8, R160 ;  /* 0x00000008041c723c */ /* 0x000fe200000018a0 */
[----:B--2---:R-:W-:Y:S01]  /*13f40*/  FFMA.FTZ R3, R89, c[0x0][0x23c], -R0 ;  /* 0x00008f0059037a23 */ /* 0x004fe20000010800 */
[----:B------:R-:W2:Y:S01]  /*13f50*/  LDSM.16.MT88.4 R8, [R225+0xc000] ;  /* 0x00c00000e108783b */ /* 0x000ea20000004200 */
[----:B------:R-:W-:-:S02]  /*13f60*/  MOV R89, R136 ;  /* 0x0000008800597202 */ /* 0x000fc40000000f00 */
[----:B------:R4:W-:Y:S01]  /*13f70*/  MUFU.EX2 R165, R3 ;  /* 0x0000000300a57308 */ /* 0x0009e20000000800 */
[----:B------:R-:W-:Y:S02]  /*13f80*/  MOV R55, R124 ;  /* 0x0000007c00377202 */ /* 0x000fe40000000f00 */
[----:B-1----:R-:W-:Y:S02]  /*13f90*/  F2FP.PACK_AB R4, R169, R168 ;  /* 0x000000a8a904723e */ /* 0x002fe400000000ff */
[----:B----4-:R-:W-:Y:S02]  /*13fa0*/  F2FP.PACK_AB R6, R166, R167 ;  /* 0x000000a7a606723e */ /* 0x010fe400000000ff */
[----:B------:R-:W-:Y:S02]  /*13fb0*/  MOV R54, R115 ;  /* 0x0000007300367202 */ /* 0x000fe40000000f00 */
[----:B------:R-:W-:Y:S02]  /*13fc0*/  MOV R161, R55 ;  /* 0x0000003700a17202 */ /* 0x000fe40000000f00 */
[----:B------:R-:W-:-:S02]  /*13fd0*/  MOV R162, R54 ;  /* 0x0000003600a27202 */ /* 0x000fc40000000f00 */
[----:B------:R-:W-:Y:S01]  /*13fe0*/  MOV R160, R89 ;  /* 0x0000005900a07202 */ /* 0x000fe20000000f00 */
[--C-:B------:R-:W-:Y:S01]  /*13ff0*/  FFMA.FTZ R3, R175, c[0x0][0x23c], -R0.reuse ;  /* 0x00008f00af037a23 */ /* 0x100fe20000010800 */
[----:B------:R-:W-:Y:S02]  /*14000*/  MOV R175, R80 ;  /* 0x0000005000af7202 */ /* 0x000fe40000000f00 */
[----:B------:R-:W-:Y:S01]  /*14010*/  MOV R80, R142 ;  /* 0x0000008e00507202 */ /* 0x000fe20000000f00 */
[----:B------:R1:W4:Y:S02]  /*14020*/  MUFU.EX2 R164, R3 ;  /* 0x0000000300a47308 */ /* 0x0003240000000800 */
[----:B-1----:R-:W-:Y:S01]  /*14030*/  FFMA.FTZ R3, R90, c[0x0][0x23c], -R0 ;  /* 0x00008f005a037a23 */ /* 0x002fe20000010800 */
[----:B----4-:R-:W-:Y:S02]  /*14040*/  F2FP.PACK_AB R5, R164, R165 ;  /* 0x000000a5a405723e */ /* 0x010fe400000000ff */
[----:B------:R-:W-:-:S03]  /*14050*/  MOV R90, R125 ;  /* 0x0000007d005a7202 */ /* 0x000fc60000000f00 */
[----:B------:R1:W-:Y:S01]  /*14060*/  MUFU.EX2 R159, R3 ;  /* 0x00000003009f7308 */ /* 0x0003e20000000800 */
[----:B------:R-:W-:Y:S01]  /*14070*/  MOV R163, R90 ;  /* 0x0000005a00a37202 */ /* 0x000fe20000000f00 */
[----:B-1----:R-:W-:Y:S01]  /*14080*/  FFMA.FTZ R3, R174, c[0x0][0x23c], -R0 ;  /* 0x00008f00ae037a23 */ /* 0x002fe20000010800 */
[----:B------:R-:W-:Y:S02]  /*14090*/  MOV R174, R126 ;  /* 0x0000007e00ae7202 */ /* 0x000fe40000000f00 */
[----:B------:R-:W-:-:S03]  /*140a0*/  MOV R126, R147 ;  /* 0x00000093007e7202 */ /* 0x000fc60000000f00 */
[----:B------:R1:W4:Y:S02]  /*140b0*/  MUFU.EX2 R158, R3 ;  /* 0x00000003009e7308 */ /* 0x0003240000000800 */
[----:B-1----:R-:W-:Y:S01]  /*140c0*/  FFMA.FTZ R3, R91, c[0x0][0x23c], -R2 ;  /* 0x00008f005b037a23 */ /* 0x002fe20000010802 */
[----:B----4-:R-:W-:-:S05]  /*140d0*/  F2FP.PACK_AB R7, R158, R159 ;  /* 0x0000009f9e07723e */ /* 0x010fca00000000ff */
[----:B------:R1:W-:Y:S02]  /*140e0*/  MUFU.EX2 R156, R3 ;  /* 0x00000003009c7308 */ /* 0x0003e40000000800 */
[C---:B------:R-:W-:Y:S08]  /*140f0*/  HMMA.16816.F32 R44, R4.reuse, R24, R48 ;  /* 0x00000018042c723c */ /* 0x040ff00000001830 */
[----:B---3--:R-:W-:Y:S01]  /*14100*/  HMMA.16816.F32 R40, R4, R20, R40 ;  /* 0x000000140428723c */ /* 0x008fe20000001828 */
[----:B-1----:R-:W-:Y:S01]  /*14110*/  FFMA.FTZ R3, R176, c[0x0][0x23c], -R2 ;  /* 0x00008f00b0037a23 */ /* 0x002fe20000010802 */
[----:B------:R-:W-:-:S02]  /*14120*/  MOV R176, R170 ;  /* 0x000000aa00b07202 */ /* 0x000fc40000000f00 */
[----:B------:R-:W-:Y:S01]  /*14130*/  MOV R170, R110 ;  /* 0x0000006e00aa7202 */ /* 0x000fe20000000f00 */
[----:B------:R1:W3:Y:S03]  /*14140*/  MUFU.EX2 R157, R3 ;  /* 0x00000003009d7308 */ /* 0x0002e60000000800 */
[C---:B------:R-:W-:Y:S01]  /*14150*/  HMMA.16816.F32 R48, R4.reuse, R22, R36 ;  /* 0x000000160430723c */ /* 0x040fe20000001824 */
[----:B------:R-:W4:Y:S07]  /*14160*/  LDSM.16.MT88.4 R20, [R226+0xc800] ;  /* 0x00c80000e214783b */ /* 0x000f2e0000004200 */
[----:B------:R-:W-:Y:S01]  /*14170*/  HMMA.16816.F32 R32, R4, R12, R32 ;  /* 0x0000000c0420723c */ /* 0x000fe20000001820 */
[----:B-1----:R-:W-:-:S07]  /*14180*/  FFMA.FTZ R3, R92, c[0x0][0x23c], -R2 ;  /* 0x00008f005c037a23 */ /* 0x002fce0000010802 */
[C---:B------:R-:W-:Y:S01]  /*14190*/  HMMA.16816.F32 R68, R4.reuse, R14, R68 ;  /* 0x0000000e0444723c */ /* 0x040fe20000001844 */
[----:B------:R-:W1:Y:S01]  /*141a0*/  LDSM.16.MT88.4 R12, [R224+0xc800] ;  /* 0x00c80000e00c783b */ /* 0x000e620000004200 */
[----:B------:R3:W-:Y:S06]  /*141b0*/  MUFU.EX2 R155, R3 ;  /* 0x00000003009b7308 */ /* 0x0007ec0000000800 */
[C---:B--2---:R-:W-:Y:S08]  /*141c0*/  HMMA.16816.F32 R28, R4.reuse, R8, R28 ;  /* 0x00000008041c723c */ /* 0x044ff0000000181c */
[----:B------:R-:W-:Y:S01]  /*141d0*/  HMMA.16816.F32 R16, R4, R10, R16 ;  /* 0x0000000a0410723c */ /* 0x000fe20000001810 */
[----:B------:R-:W2:Y:S01]  /*141e0*/  LDSM.16.MT88.4 R8, [R225+0xc800] ;  /* 0x00c80000e108783b */ /* 0x000ea20000004200 */
[----:B---3--:R-:W-:Y:S01]  /*141f0*/  FFMA.FTZ R3, R177, c[0x0][0x23c], -R2 ;  /* 0x00008f00b1037a23 */ /* 0x008fe20000010802 */
[----:B------:R-:W-:-:S03]  /*14200*/  MOV R177, R112 ;  /* 0x0000007000b17202 */ /* 0x000fc60000000f00 */
[----:B------:R3:W3:Y:S02]  /*14210*/  MUFU.EX2 R154, R3 ;  /* 0x00000003009a7308 */ /* 0x0006e40000000800 */
[----:B------:R-:W-:Y:S01]  /*14220*/  HMMA.16816.F32 R56, R4, R26, R56 ;  /* 0x0000001a0438723c */ /* 0x000fe20000001838 */
[----:B------:R-:W1:Y:S06]  /*14230*/  LDSM.16.MT88.4 R24, [R135+0xc800] ;  /* 0x00c800008718783b */ /* 0x000e6c0000004200 */
[----:B------:R-:W-:Y:S01]  /*14240*/  F2FP.PACK_AB R4, R157, R156 ;  /* 0x0000009c9d04723e */ /* 0x000fe200000000ff */
[----:B---3--:R-:W-:Y:S01]  /*14250*/  FFMA.FTZ R3, R93, c[0x0][0x23c], -R0 ;  /* 0x00008f005d037a23 */ /* 0x008fe20000010800 */
[----:B------:R-:W-:-:S03]  /*14260*/  F2FP.PACK_AB R6, R154, R155 ;  /* 0x0000009b9a06723e */ /* 0x000fc600000000ff */
[----:B------:R3:W-:Y:S02]  /*14270*/  MUFU.EX2 R153, R3 ;  /* 0x0000000300997308 */ /* 0x0007e40000000800 */
[----:B---3--:R-:W-:Y:S01]  /*14280*/  FFMA.FTZ R3, R179, c[0x0][0x23c], -R0 ;  /* 0x00008f00b3037a23 */ /* 0x008fe20000010800 */
[----:B------:R-:W-:-:S05]  /*14290*/  MOV R179, R81 ;  /* 0x0000005100b37202 */ /* 0x000fca0000000f00 */
[----:B------:R3:W1:Y:S02]  /*142a0*/  MUFU.EX2 R152, R3 ;  /* 0x0000000300987308 */ /* 0x0006640000000800 */
[----:B---3--:R-:W-:Y:S01]  /*142b0*/  FFMA.FTZ R3, R94, c[0x0][0x23c], -R0 ;  /* 0x00008f005e037a23 */ /* 0x008fe20000010800 */
[----:B-1----:R-:W-:-:S05]  /*142c0*/  F2FP.PACK_AB R5, R152, R153 ;  /* 0x000000999805723e */ /* 0x002fca00000000ff */
[----:B------:R1:W-:Y:S02]  /*142d0*/  MUFU.EX2 R151, R3 ;  /* 0x0000000300977308 */ /* 0x0003e40000000800 */
[----:B-1----:R-:W-:Y:S01]  /*142e0*/  FFMA.FTZ R3, R180, c[0x0][0x23c], -R0 ;  /* 0x00008f00b4037a23 */ /* 0x002fe20000010800 */
[----:B------:R-:W-:-:S05]  /*142f0*/  MOV R180, R111 ;  /* 0x0000006f00b47202 */ /* 0x000fca0000000f00 */
[----:B------:R1:W3:Y:S02]  /*14300*/  MUFU.EX2 R150, R3 ;  /* 0x0000000300967308 */ /* 0x0002e40000000800 */
[----:B-1----:R-:W-:Y:S01]  /*14310*/  FFMA.FTZ R3, R95, c[0x0][0x23c], -R2 ;  /* 0x00008f005f037a23 */ /* 0x002fe20000010802 */
[----:B---3--:R-:W-:-:S05]  /*14320*/  F2FP.PACK_AB R7, R150, R151 ;  /* 0x000000979607723e */ /* 0x008fca00000000ff */
[----:B------:R1:W-:Y:S02]  /*14330*/  MUFU.EX2 R148, R3 ;  /* 0x0000000300947308 */ /* 0x0003e40000000800 */
[C---:B----4-:R-:W-:Y:S08]  /*14340*/  HMMA.16816.F32 R40, R4.reuse, R20, R40 ;  /* 0x000000140428723c */ /* 0x050ff00000001828 */
[----:B------:R-:W-:Y:S01]  /*14350*/  HMMA.16816.F32 R48, R4, R22, R48 ;  /* 0x000000160430723c */ /* 0x000fe20000001830 */
[----:B------:R-:W3:Y:S01]  /*14360*/  LDSM.16.MT88.4 R20, [R226+0xd000] ;  /* 0x00d00000e214783b */ /* 0x000ee20000004200 */
[----:B-1----:R-:W-:Y:S01]  /*14370*/  FFMA.FTZ R3, R188, c[0x0][0x23c], -R2 ;  /* 0x00008f00bc037a23 */ /* 0x002fe20000010802 */
[----:B------:R-:W-:-:S03]  /*14380*/  MOV R188, R109 ;  /* 0x0000006d00bc7202 */ /* 0x000fc60000000f00 */
[----:B------:R1:W4:Y:S02]  /*14390*/  MUFU.EX2 R147, R3 ;  /* 0x0000000300937308 */ /* 0x0003240000000800 */
[C---:B------:R-:W-:Y:S08]  /*143a0*/  HMMA.16816.F32 R32, R4.reuse, R12, R32 ;  /* 0x0000000c0420723c */ /* 0x040ff00000001820 */
[----:B------:R-:W-:Y:S01]  /*143b0*/  HMMA.16816.F32 R68, R4, R14, R68 ;  /* 0x0000000e0444723c */ /* 0x000fe20000001844 */
[----:B------:R-:W3:Y:S01]  /*143c0*/  LDSM.16.MT88.4 R12, [R224+0xd000] ;  /* 0x00d00000e00c783b */ /* 0x000ee20000004200 */
[----:B-1----:R-:W-:-:S06]  /*143d0*/  FFMA.FTZ R3, R96, c[0x0][0x23c], -R2 ;  /* 0x00008f0060037a23 */ /* 0x002fcc0000010802 */
[C---:B--2---:R-:W-:Y:S01]  /*143e0*/  HMMA.16816.F32 R28, R4.reuse, R8, R28 ;  /* 0x00000008041c723c */ /* 0x044fe2000000181c */
[----:B------:R1:W-:Y:S07]  /*143f0*/  MUFU.EX2 R146, R3 ;  /* 0x0000000300927308 */ /* 0x0003ee0000000800 */
[C---:B------:R-:W-:Y:S01]  /*14400*/  HMMA.16816.F32 R16, R4.reuse, R10, R16 ;  /* 0x0000000a0410723c */ /* 0x040fe20000001810 */
[----:B------:R-:W2:Y:S07]  /*14410*/  LDSM.16.MT88.4 R8, [R225+0xd000] ;  /* 0x00d00000e108783b */ /* 0x000eae0000004200 */
[----:B------:R-:W-:Y:S01]  /*14420*/  HMMA.16816.F32 R36, R4, R24, R44 ;  /* 0x000000180424723c */ /* 0x000fe2000000182c */
[----:B-1----:R-:W-:Y:S01]  /*14430*/  FFMA.FTZ R3, R172, c[0x0][0x23c], -R2 ;  /* 0x00008f00ac037a23 */ /* 0x002fe20000010802 */
[----:B------:R-:W-:-:S03]  /*14440*/  MOV R172, R67 ;  /* 0x0000004300ac7202 */ /* 0x000fc60000000f00 */
[----:B------:R1:W1:Y:S03]  /*14450*/  MUFU.EX2 R149, R3 ;  /* 0x0000000300957308 */ /* 0x0002660000000800 */
[----:B------:R-:W-:Y:S01]  /*14460*/  HMMA.16816.F32 R56, R4, R26, R56 ;  /* 0x0000001a0438723c */ /* 0x000fe20000001838 */
[----:B------:R-:W2:Y:S06]  /*14470*/  LDSM.16.MT88.4 R24, [R135+0xd000] ;  /* 0x00d000008718783b */ /* 0x000eac0000004200 */
[----:B----4-:R-:W-:Y:S01]  /*14480*/  F2FP.PACK_AB R4, R147, R148 ;  /* 0x000000949304723e */ /* 0x010fe200000000ff */
[----:B-1----:R-:W-:Y:S01]  /*14490*/  FFMA.FTZ R3, R97, c[0x0][0x23c], -R0 ;  /* 0x00008f0061037a23 */ /* 0x002fe20000010800 */
[----:B------:R-:W-:-:S03]  /*144a0*/  F2FP.PACK_AB R6, R149, R146 ;  /* 0x000000929506723e */ /* 0x000fc600000000ff */
[----:B------:R1:W-:Y:S02]  /*144b0*/  MUFU.EX2 R145, R3 ;  /* 0x0000000300917308 */ /* 0x0003e40000000800 */
[----:B-1----:R-:W-:Y:S01]  /*144c0*/  FFMA.FTZ R3, R182, c[0x0][0x23c], -R0 ;  /* 0x00008f00b6037a23 */ /* 0x002fe20000010800 */
[----:B------:R-:W-:-:S05]  /*144d0*/  MOV R182, R126 ;  /* 0x0000007e00b67202 */ /* 0x000fca0000000f00 */
[----:B------:R1:W4:Y:S02]  /*144e0*/  MUFU.EX2 R143, R3 ;  /* 0x00000003008f7308 */ /* 0x0003240000000800 */
[----:B-1----:R-:W-:Y:S01]  /*144f0*/  FFMA.FTZ R3, R98, c[0x0][0x23c], -R0 ;  /* 0x00008f0062037a23 */ /* 0x002fe20000010800 */
[----:B----4-:R-:W-:-:S05]  /*14500*/  F2FP.PACK_AB R5, R143, R145 ;  /* 0x000000918f05723e */ /* 0x010fca00000000ff */
[----:B------:R1:W-:Y:S02]  /*14510*/  MUFU.EX2 R142, R3 ;  /* 0x00000003008e7308 */ /* 0x0003e40000000800 */
[----:B-1----:R-:W-:-:S06]  /*14520*/  FFMA.FTZ R3, R132, c[0x0][0x23c], -R0 ;  /* 0x00008f0084037a23 */ /* 0x002fcc0000010800 */
[----:B------:R1:W4:Y:S02]  /*14530*/  MUFU.EX2 R144, R3 ;  /* 0x0000000300907308 */ /* 0x0003240000000800 */
[----:B-1----:R-:W-:Y:S01]  /*14540*/  FFMA.FTZ R3, R100, c[0x0][0x23c], -R2 ;  /* 0x00008f0064037a23 */ /* 0x002fe20000010802 */
[----:B----4-:R-:W-:-:S05]  /*14550*/  F2FP.PACK_AB R7, R144, R142 ;  /* 0x0000008e9007723e */ /* 0x010fca00000000ff */
[----:B------:R1:W-:Y:S02]  /*14560*/  MUFU.EX2 R140, R3 ;  /* 0x00000003008c7308 */ /* 0x0003e40000000800 */
[C---:B---3--:R-:W-:Y:S08]  /*14570*/  HMMA.16816.F32 R40, R4.reuse, R20, R40 ;  /* 0x000000140428723c */ /* 0x048ff00000001828 */
[----:B------:R-:W-:Y:S01]  /*14580*/  HMMA.16816.F32 R48, R4, R22, R48 ;  /* 0x000000160430723c */ /* 0x000fe20000001830 */
[----:B------:R-:W3:Y:S01]  /*14590*/  LDSM.16.MT88.4 R20, [R226+0xd800] ;  /* 0x00d80000e214783b */ /* 0x000ee20000004200 */
[----:B-1----:R-:W-:-:S04]  /*145a0*/  FFMA.FTZ R3, R128, c[0x0][0x23c], -R2 ;  /* 0x00008f0080037a23 */ /* 0x002fc80000010802 */
[----:B------:R1:W4:Y:S02]  /*145b0*/  MUFU.EX2 R141, R3 ;  /* 0x00000003008d7308 */ /* 0x0003240000000800 */
[C---:B------:R-:W-:Y:S08]  /*145c0*/  HMMA.16816.F32 R44, R4.reuse, R12, R32 ;  /* 0x0000000c042c723c */ /* 0x040ff00000001820 */
[----:B--2---:R-:W-:Y:S01]  /*145d0*/  HMMA.16816.F32 R32, R4, R8, R28 ;  /* 0x000000080420723c */ /* 0x004fe2000000181c */
[----:B------:R-:W-:Y:S01]  /*145e0*/  LDSM.16.MT88.4 R28, [R135+0xe000] ;  /* 0x00e00000871c783b */ /* 0x000fe20000004200 */
[----:B-1----:R-:W-:-:S06]  /*145f0*/  FFMA.FTZ R3, R101, c[0x0][0x23c], -R2 ;  /* 0x00008f0065037a23 */ /* 0x002fcc0000010802 */
[C---:B------:R-:W-:Y:S01]  /*14600*/  HMMA.16816.F32 R16, R4.reuse, R10, R16 ;  /* 0x0000000a0410723c */ /* 0x040fe20000001810 */
[----:B------:R-:W1:Y:S01]  /*14610*/  LDSM.16.MT88.4 R8, [R225+0xd800] ;  /* 0x00d80000e108783b */ /* 0x000e620000004200 */
[----:B------:R2:W-:Y:S06]  /*14620*/  MUFU.EX2 R139, R3 ;  /* 0x00000003008b7308 */ /* 0x0005ec0000000800 */
[C---:B------:R-:W-:Y:S08]  /*14630*/  HMMA.16816.F32 R36, R4.reuse, R24, R36 ;  /* 0x000000180424723c */ /* 0x040ff00000001824 */
[----:B------:R-:W-:Y:S01]  /*14640*/  HMMA.16816.F32 R56, R4, R26, R56 ;  /* 0x0000001a0438723c */ /* 0x000fe20000001838 */
[----:B------:R-:W1:Y:S01]  /*14650*/  LDSM.16.MT88.4 R24, [R135+0xd800] ;  /* 0x00d800008718783b */ /* 0x000e620000004200 */
[----:B--2---:R-:W-:-:S04]  /*14660*/  FFMA.FTZ R3, R122, c[0x0][0x23c], -R2 ;  /* 0x00008f007a037a23 */ /* 0x004fc80000010802 */
[----:B------:R2:W2:Y:S02]  /*14670*/  MUFU.EX2 R138, R3 ;  /* 0x00000003008a7308 */ /* 0x0004a40000000800 */
[----:B------:R-:W-:Y:S01]  /*14680*/  HMMA.16816.F32 R68, R4, R14, R68 ;  /* 0x0000000e0444723c */ /* 0x000fe20000001844 */
[----:B------:R-:W1:Y:S06]  /*14690*/  LDSM.16.MT88.4 R12, [R224+0xd800] ;  /* 0x00d80000e00c783b */ /* 0x000e6c0000004200 */
[----:B----4-:R-:W-:Y:S01]  /*146a0*/  F2FP.PACK_AB R4, R141, R140 ;  /* 0x0000008c8d04723e */ /* 0x010fe200000000ff */
[----:B--2---:R-:W-:Y:S01]  /*146b0*/  FFMA.FTZ R3, R102, c[0x0][0x23c], -R0 ;  /* 0x00008f0066037a23 */ /* 0x004fe20000010800 */
[----:B------:R-:W-:-:S03]  /*146c0*/  F2FP.PACK_AB R6, R138, R139 ;  /* 0x0000008b8a06723e */ /* 0x000fc600000000ff */
[----:B------:R2:W-:Y:S02]  /*146d0*/  MUFU.EX2 R137, R3 ;  /* 0x0000000300897308 */ /* 0x0005e40000000800 */
[----:B--2---:R-:W-:-:S06]  /*146e0*/  FFMA.FTZ R3, R123, c[0x0][0x23c], -R0 ;  /* 0x00008f007b037a23 */ /* 0x004fcc0000010800 */
[----:B------:R2:W4:Y:S02]  /*146f0*/  MUFU.EX2 R136, R3 ;  /* 0x0000000300887308 */ /* 0x0005240000000800 */
[----:B--2---:R-:W-:Y:S01]  /*14700*/  FFMA.FTZ R3, R103, c[0x0][0x23c], -R0 ;  /* 0x00008f0067037a23 */ /* 0x004fe20000010800 */
[----:B----4-:R-:W-:-:S05]  /*14710*/  F2FP.PACK_AB R5, R136, R137 ;  /* 0x000000898805723e */ /* 0x010fca00000000ff */
[----:B------:R2:W-:Y:S02]  /*14720*/  MUFU.EX2 R132, R3 ;  /* 0x0000000300847308 */ /* 0x0005e40000000800 */
[----:B--2---:R-:W-:-:S06]  /*14730*/  FFMA.FTZ R3, R121, c[0x0][0x23c], -R0 ;  /* 0x00008f0079037a23 */ /* 0x004fcc0000010800 */
[----:B------:R2:W4:Y:S02]  /*14740*/  MUFU.EX2 R131, R3 ;  /* 0x0000000300837308 */ /* 0x0005240000000800 */
[----:B--2---:R-:W-:Y:S01]  /*14750*/  FFMA.FTZ R3, R104, c[0x0][0x23c], -R2 ;  /* 0x00008f0068037a23 */ /* 0x004fe20000010802 */
[----:B----4-:R-:W-:-:S05]  /*14760*/  F2FP.PACK_AB R7, R131, R132 ;  /* 0x000000848307723e */ /* 0x010fca00000000ff */
[----:B------:R2:W-:Y:S02]  /*14770*/  MUFU.EX2 R129, R3 ;  /* 0x0000000300817308 */ /* 0x0005e40000000800 */
[C---:B---3--:R-:W-:Y:S08]  /*14780*/  HMMA.16816.F32 R40, R4.reuse, R20, R40 ;  /* 0x000000140428723c */ /* 0x048ff00000001828 */
[----:B------:R-:W-:Y:S01]  /*14790*/  HMMA.16816.F32 R48, R4, R22, R48 ;  /* 0x000000160430723c */ /* 0x000fe20000001830 */
[----:B--2---:R-:W-:Y:S01]  /*147a0*/  FFMA.FTZ R3, R185, c[0x0][0x23c], -R2 ;  /* 0x00008f00b9037a23 */ /* 0x004fe20000010802 */
[----:B------:R-:W-:-:S03]  /*147b0*/  MOV R185, R86 ;  /* 0x0000005600b97202 */ /* 0x000fc60000000f00 */
[----:B------:R2:W3:Y:S03]  /*147c0*/  MUFU.EX2 R130, R3 ;  /* 0x0000000300827308 */ /* 0x0004e60000000800 */
[C---:B-1----:R-:W-:Y:S01]  /*147d0*/  HMMA.16816.F32 R20, R4.reuse, R8, R32 ;  /* 0x000000080414723c */ /* 0x042fe20000001820 */
[----:B------:R-:W-:Y:S07]  /*147e0*/  LDSM.16.MT88.4 R32, [R226+0xe800] ;  /* 0x00e80000e220783b */ /* 0x000fee0000004200 */
[----:B------:R-:W-:Y:S01]  /*147f0*/  HMMA.16816.F32 R16, R4, R10, R16 ;  /* 0x0000000a0410723c */ /* 0x000fe20000001810 */
[----:B------:R-:W1:Y:S01]  /*14800*/  LDSM.16.MT88.4 R8, [R225+0xe000] ;  /* 0x00e00000e108783b */ /* 0x000e620000004200 */
[----:B--2---:R-:W-:-:S06]  /*14810*/  FFMA.FTZ R3, R105, c[0x0][0x23c], -R2 ;  /* 0x00008f0069037a23 */ /* 0x004fcc0000010802 */
[C---:B------:R-:W-:Y:S01]  /*14820*/  HMMA.16816.F32 R36, R4.reuse, R24, R36 ;  /* 0x000000180424723c */ /* 0x040fe20000001824 */
[----:B------:R2:W-:Y:S07]  /*14830*/  MUFU.EX2 R128, R3 ;  /* 0x0000000300807308 */ /* 0x0005ee0000000800 */
[C---:B------:R-:W-:Y:S01]  /*14840*/  HMMA.16816.F32 R56, R4.reuse, R26, R56 ;  /* 0x0000001a0438723c */ /* 0x040fe20000001838 */
[----:B------:R-:W4:Y:S07]  /*14850*/  LDSM.16.MT88.4 R24, [R226+0xe000] ;  /* 0x00e00000e218783b */ /* 0x000f2e0000004200 */
[----:B------:R-:W-:Y:S01]  /*14860*/  HMMA.16816.F32 R44, R4, R12, R44 ;  /* 0x0000000c042c723c */ /* 0x000fe2000000182c */
[----:B--2---:R-:W-:Y:S01]  /*14870*/  FFMA.FTZ R3, R186, c[0x0][0x23c], -R2 ;  /* 0x00008f00ba037a23 */ /* 0x004fe20000010802 */
[----:B------:R-:W-:-:S03]  /*14880*/  MOV R186, R114 ;  /* 0x0000007200ba7202 */ /* 0x000fc60000000f00 */
[----:B------:R2:W1:Y:S03]  /*14890*/  MUFU.EX2 R127, R3 ;  /* 0x00000003007f7308 */ /* 0x0004660000000800 */
[----:B------:R-:W-:Y:S01]  /*148a0*/  HMMA.16816.F32 R68, R4, R14, R68 ;  /* 0x0000000e0444723c */ /* 0x000fe20000001844 */
[----:B------:R-:W4:Y:S06]  /*148b0*/  LDSM.16.MT88.4 R12, [R224+0xe000] ;  /* 0x00e00000e00c783b */ /* 0x000f2c0000004200 */
[----:B---3--:R-:W-:Y:S01]  /*148c0*/  F2FP.PACK_AB R4, R130, R129 ;  /* 0x000000818204723e */ /* 0x008fe200000000ff */
[----:B--2---:R-:W-:Y:S01]  /*148d0*/  FFMA.FTZ R3, R106, c[0x0][0x23c], -R0 ;  /* 0x00008f006a037a23 */ /* 0x004fe20000010800 */
[----:B-1----:R-:W-:-:S03]  /*148e0*/  F2FP.PACK_AB R6, R127, R128 ;  /* 0x000000807f06723e */ /* 0x002fc600000000ff */
[----:B------:R1:W-:Y:S02]  /*148f0*/  MUFU.EX2 R126, R3 ;  /* 0x00000003007e7308 */ /* 0x0003e40000000800 */
[----:B-1----:R-:W-:Y:S01]  /*14900*/  FFMA.FTZ R3, R189, c[0x0][0x23c], -R0 ;  /* 0x00008f00bd037a23 */ /* 0x002fe20000010800 */
[----:B------:R-:W-:-:S05]  /*14910*/  MOV R189, R113 ;  /* 0x0000007100bd7202 */ /* 0x000fca0000000f00 */
[----:B------:R1:W2:Y:S02]  /*14920*/  MUFU.EX2 R125, R3 ;  /* 0x00000003007d7308 */ /* 0x0002a40000000800 */
[----:B-1----:R-:W-:Y:S01]  /*14930*/  FFMA.FTZ R3, R107, c[0x0][0x23c], -R0 ;  /* 0x00008f006b037a23 */ /* 0x002fe20000010800 */
[----:B--2---:R-:W-:-:S05]  /*14940*/  F2FP.PACK_AB R5, R125, R126 ;  /* 0x0000007e7d05723e */ /* 0x004fca00000000ff */
[----:B------:R1:W-:Y:S02]  /*14950*/  MUFU.EX2 R124, R3 ;  /* 0x00000003007c7308 */ /* 0x0003e40000000800 */
[----:B-1----:R-:W-:Y:S01]  /*14960*/  FFMA.FTZ R3, R187, c[0x0][0x23c], -R0 ;  /* 0x00008f00bb037a23 */ /* 0x002fe20000010800 */
[----:B------:R-:W-:-:S05]  /*14970*/  MOV R187, R83 ;  /* 0x0000005300bb7202 */ /* 0x000fca0000000f00 */
[----:B------:R1:W2:Y:S02]  /*14980*/  MUFU.EX2 R123, R3 ;  /* 0x00000003007b7308 */ /* 0x0002a40000000800 */
[----:B-1----:R-:W-:Y:S01]  /*14990*/  FFMA.FTZ R3, R108, c[0x0][0x23c], -R2 ;  /* 0x00008f006c037a23 */ /* 0x002fe20000010802 */
[----:B--2---:R-:W-:-:S05]  /*149a0*/  F2FP.PACK_AB R7, R123, R124 ;  /* 0x0000007c7b07723e */ /* 0x004fca00000000ff */
[----:B------:R1:W-:Y:S02]  /*149b0*/  MUFU.EX2 R121, R3 ;  /* 0x0000000300797308 */ /* 0x0003e40000000800 */
[C---:B------:R-:W-:Y:S08]  /*149c0*/  HMMA.16816.F32 R36, R4.reuse, R28, R36 ;  /* 0x0000001c0424723c */ /* 0x040ff00000001824 */
[----:B------:R-:W-:Y:S01]  /*149d0*/  HMMA.16816.F32 R56, R4, R30, R56 ;  /* 0x0000001e0438723c */ /* 0x000fe20000001838 */
[----:B------:R-:W2:Y:S01]  /*149e0*/  LDSM.16.MT88.4 R28, [R135+0xe800] ;  /* 0x00e80000871c783b */ /* 0x000ea20000004200 */
[----:B-1----:R-:W-:Y:S01]  /*149f0*/  FFMA.FTZ R3, R192, c[0x0][0x23c], -R2 ;  /* 0x00008f00c0037a23 */ /* 0x002fe20000010802 */
[----:B------:R-:W-:-:S03]  /*14a00*/  MOV R192, R82 ;  /* 0x0000005200c07202 */ /* 0x000fc60000000f00 */
[----:B------:R1:W3:Y:S02]  /*14a10*/  MUFU.EX2 R122, R3 ;  /* 0x00000003007a7308 */ /* 0x0002e40000000800 */
[C---:B------:R-:W-:Y:S08]  /*14a20*/  HMMA.16816.F32 R20, R4.reuse, R8, R20 ;  /* 0x000000080414723c */ /* 0x040ff00000001814 */
[----:B------:R-:W-:Y:S01]  /*14a30*/  HMMA.16816.F32 R16, R4, R10, R16 ;  /* 0x0000000a0410723c */ /* 0x000fe20000001810 */
[----:B------:R-:W2:Y:S01]  /*14a40*/  LDSM.16.MT88.4 R8, [R225+0xe800] ;  /* 0x00e80000e108783b */ /* 0x000ea20000004200 */
[----:B-1----:R-:W-:-:S06]  /*14a50*/  FFMA.FTZ R3, R116, c[0x0][0x23c], -R2 ;  /* 0x00008f0074037a23 */ /* 0x002fcc0000010802 */
[C---:B----4-:R-:W-:Y:S01]  /*14a60*/  HMMA.16816.F32 R40, R4.reuse, R24, R40 ;  /* 0x000000180428723c */ /* 0x050fe20000001828 */
[----:B------:R1:W-:Y:S07]  /*14a70*/  MUFU.EX2 R116, R3 ;  /* 0x0000000300747308 */ /* 0x0003ee0000000800 */
[C---:B------:R-:W-:Y:S08]  /*14a80*/  HMMA.16816.F32 R48, R4.reuse, R26, R48 ;  /* 0x0000001a0430723c */ /* 0x040ff00000001830 */
[----:B------:R-:W-:Y:S01]  /*14a90*/  HMMA.16816.F32 R44, R4, R12, R44 ;  /* 0x0000000c042c723c */ /* 0x000fe2000000182c */
[----:B-1----:R-:W-:Y:S01]  /*14aa0*/  FFMA.FTZ R3, R193, c[0x0][0x23c], -R2 ;  /* 0x00008f00c1037a23 */ /* 0x002fe20000010802 */
[----:B------:R-:W-:-:S03]  /*14ab0*/  MOV R193, R66 ;  /* 0x0000004200c17202 */ /* 0x000fc60000000f00 */
[----:B------:R1:W4:Y:S03]  /*14ac0*/  MUFU.EX2 R115, R3 ;  /* 0x0000000300737308 */ /* 0x0003260000000800 */
[----:B------:R-:W-:Y:S01]  /*14ad0*/  HMMA.16816.F32 R68, R4, R14, R68 ;  /* 0x0000000e0444723c */ /* 0x000fe20000001844 */
[----:B------:R-:W2:Y:S06]  /*14ae0*/  LDSM.16.MT88.4 R12, [R224+0xe800] ;  /* 0x00e80000e00c783b */ /* 0x000eac0000004200 */
[----:B---3--:R-:W-:Y:S01]  /*14af0*/  F2FP.PACK_AB R4, R122, R121 ;  /* 0x000000797a04723e */ /* 0x008fe200000000ff */
[----:B-1----:R-:W-:Y:S01]  /*14b00*/  FFMA.FTZ R3, R117, c[0x0][0x23c], -R0 ;  /* 0x00008f0075037a23 */ /* 0x002fe20000010800 */
[----:B----4-:R-:W-:-:S02]  /*14b10*/  F2FP.PACK_AB R6, R115, R116 ;  /* 0x000000747306723e */ /* 0x010fc400000000ff */
[----:B------:R-:W-:Y:S01]  /*14b20*/  MOV R117, R53 ;  /* 0x0000003500757202 */ /* 0x000fe20000000f00 */
[----:B------:R1:W-:Y:S02]  /*14b30*/  MUFU.EX2 R114, R3 ;  /* 0x0000000300727308 */ /* 0x0003e40000000800 */
[----:B-1----:R-:W-:Y:S01]  /*14b40*/  FFMA.FTZ R3, R196, c[0x0][0x23c], -R0 ;  /* 0x00008f00c4037a23 */ /* 0x002fe20000010800 */
[----:B------:R-:W-:-:S05]  /*14b50*/  MOV R196, R85 ;  /* 0x0000005500c47202 */ /* 0x000fca0000000f00 */
[----:B------:R1:W3:Y:S02]  /*14b60*/  MUFU.EX2 R113, R3 ;  /* 0x0000000300717308 */ /* 0x0002e40000000800 */
[----:B-1----:R-:W-:Y:S01]  /*14b70*/  FFMA.FTZ R3, R178, c[0x0][0x23c], -R0 ;  /* 0x00008f00b2037a23 */ /* 0x002fe20000010800 */
[----:B---3--:R-:W-:Y:S02]  /*14b80*/  F2FP.PACK_AB R5, R113, R114 ;  /* 0x000000727105723e */ /* 0x008fe400000000ff */
[----:B------:R-:W-:-:S03]  /*14b90*/  MOV R178, R84 ;  /* 0x0000005400b27202 */ /* 0x000fc60000000f00 */
        /* <DEDUP_REMOVED lines=8> */
[C---:B--2---:R-:W-:Y:S08]  /*14c20*/  HMMA.16816.F32 R24, R4.reuse, R28, R36 ;  /* 0x0000001c0418723c */ /* 0x044ff00000001824 */
[----:B------:R-:W-:Y:S01]  /*14c30*/  HMMA.16816.F32 R36, R4, R32, R40 ;  /* 0x000000200424723c */ /* 0x000fe20000001828 */
[----:B-1----:R-:W-:-:S04]  /*14c40*/  FFMA.FTZ R3, R201, c[0x0][0x23c], -R2 ;  /* 0x00008f00c9037a23 */ /* 0x002fc80000010802 */
[----:B------:R1:W2:Y:S03]  /*14c50*/  MUFU.EX2 R109, R3 ;  /* 0x00000003006d7308 */ /* 0x0002a60000000800 */
[C---:B------:R-:W-:Y:S01]  /*14c60*/  HMMA.16816.F32 R52, R4.reuse, R34, R48 ;  /* 0x000000220434723c */ /* 0x040fe20000001830 */
[----:B------:R-:W3:Y:S07]  /*14c70*/  LDSM.16.MT88.4 R32, [R226+0xf000] ;  /* 0x00f00000e220783b */ /* 0x000eee0000004200 */
[----:B------:R-:W-:Y:S01]  /*14c80*/  HMMA.16816.F32 R40, R4, R8, R20 ;  /* 0x000000080428723c */ /* 0x000fe20000001814 */
[----:B------:R-:W-:Y:S01]  /*14c90*/  LDSM.16.MT88.4 R20, [R135+0xf800] ;  /* 0x00f800008714783b */ /* 0x000fe20000004200 */
[----:B-1----:R-:W-:-:S06]  /*14ca0*/  FFMA.FTZ R3, R99, c[0x0][0x23c], -R2 ;  /* 0x00008f0063037a23 */ /* 0x002fcc0000010802 */
[C---:B------:R-:W-:Y:S01]  /*14cb0*/  HMMA.16816.F32 R16, R4.reuse, R10, R16 ;  /* 0x0000000a0410723c */ /* 0x040fe20000001810 */
[----:B------:R-:W1:Y:S01]  /*14cc0*/  LDSM.16.MT88.4 R8, [R225+0xf000] ;  /* 0x00f00000e108783b */ /* 0x000e620000004200 */
[----:B------:R4:W-:Y:S06]  /*14cd0*/  MUFU.EX2 R110, R3 ;  /* 0x00000003006e7308 */ /* 0x0009ec0000000800 */
[C---:B------:R-:W-:Y:S01]  /*14ce0*/  HMMA.16816.F32 R56, R4.reuse, R30, R56 ;  /* 0x0000001e0438723c */ /* 0x040fe20000001838 */
[----:B------:R-:W1:Y:S07]  /*14cf0*/  LDSM.16.MT88.4 R28, [R135+0xf000] ;  /* 0x00f00000871c783b */ /* 0x000e6e0000004200 */
[----:B------:R-:W-:Y:S01]  /*14d00*/  HMMA.16816.F32 R48, R4, R12, R44 ;  /* 0x0000000c0430723c */ /* 0x000fe2000000182c */
[----:B----4-:R-:W-:-:S04]  /*14d10*/  FFMA.FTZ R3, R190, c[0x0][0x23c], -R2 ;  /* 0x00008f00be037a23 */ /* 0x010fc80000010802 */
[----:B------:R4:W3:Y:S03]  /*14d20*/  MUFU.EX2 R107, R3 ;  /* 0x00000003006b7308 */ /* 0x0008e60000000800 */
[----:B------:R-:W-:Y:S01]  /*14d30*/  HMMA.16816.F32 R68, R4, R14, R68 ;  /* 0x0000000e0444723c */ /* 0x000fe20000001844 */
[----:B------:R-:W1:Y:S06]  /*14d40*/  LDSM.16.MT88.4 R12, [R224+0xf000] ;  /* 0x00f00000e00c783b */ /* 0x000e6c0000004200 */
[----:B--2---:R-:W-:Y:S01]  /*14d50*/  F2FP.PACK_AB R4, R109, R108 ;  /* 0x0000006c6d04723e */ /* 0x004fe200000000ff */
[----:B----4-:R-:W-:Y:S01]  /*14d60*/  FFMA.FTZ R3, R133, c[0x0][0x23c], -R0 ;  /* 0x00008f0085037a23 */ /* 0x010fe20000010800 */
[----:B---3--:R-:W-:-:S03]  /*14d70*/  F2FP.PACK_AB R6, R107, R110 ;  /* 0x0000006e6b06723e */ /* 0x008fc600000000ff */
        /* <DEDUP_REMOVED lines=16> */
[C---:B-1----:R-:W-:Y:S08]  /*14e80*/  HMMA.16816.F32 R64, R4.reuse, R8, R40 ;  /* 0x000000080440723c */ /* 0x042ff00000001828 */
[----:B------:R-:W-:Y:S01]  /*14e90*/  HMMA.16816.F32 R40, R4, R10, R16 ;  /* 0x0000000a0428723c */ /* 0x000fe20000001810 */
[----:B------:R-:W1:Y:S01]  /*14ea0*/  LDSM.16.MT88.4 R8, [R225+0xf800] ;  /* 0x00f80000e108783b */ /* 0x000e620000004200 */
[----:B--2---:R-:W-:-:S06]  /*14eb0*/  FFMA.FTZ R3, R74, c[0x0][0x23c], -R2 ;  /* 0x00008f004a037a23 */ /* 0x004fcc0000010802 */
[C---:B------:R-:W-:Y:S01]  /*14ec0*/  HMMA.16816.F32 R24, R4.reuse, R28, R24 ;  /* 0x0000001c0418723c */ /* 0x040fe20000001818 */
[----:B------:R2:W-:Y:S07]  /*14ed0*/  MUFU.EX2 R101, R3 ;  /* 0x0000000300657308 */ /* 0x0005ee0000000800 */
        /* <DEDUP_REMOVED lines=21> */
[C---:B------:R-:W-:Y:S08]  /*15030*/  HMMA.16816.F32 R16, R4.reuse, R22, R28 ;  /* 0x000000160410723c */ /* 0x040ff0000000181c */
[----:B---3--:R-:W-:Y:S01]  /*15040*/  HMMA.16816.F32 R28, R4, R34, R44 ;  /* 0x00000022041c723c */ /* 0x008fe2000000182c */
[----:B--2---:R-:W-:-:S04]  /*15050*/  FFMA.FTZ R3, R207, c[0x0][0x23c], -R2 ;  /* 0x00008f00cf037a23 */ /* 0x004fc80000010802 */
[----:B------:R2:W3:Y:S03]  /*15060*/  MUFU.EX2 R94, R3 ;  /* 0x00000003005e7308 */ /* 0x0004e60000000800 */
[C---:B-1----:R-:W-:Y:S07]  /*15070*/  HMMA.16816.F32 R44, R4.reuse, R8, R64 ;  /* 0x00000008042c723c */ /* 0x042fee0000001840 */
[----:B------:R-:W-:Y:S01]  /*15080*/  FFMA.FTZ R8, R195, R63, R173 ;  /* 0x0000003fc3087223 */ /* 0x000fe200000100ad */
[----:B------:R-:W-:Y:S01]  /*15090*/  HMMA.16816.F32 R52, R4, R20, R24 ;  /* 0x000000140434723c */ /* 0x000fe20000001818 */
[----:B------:R-:W-:Y:S01]  /*150a0*/  FFMA.FTZ R9, R202, c[0x0][0x23c], -R0 ;  /* 0x00008f00ca097a23 */ /* 0x000fe20000010800 */
[----:B------:R-:W1:Y:S01]  /*150b0*/  LDSM.16.MT88.4 R20, [R226+0x10000] ;  /* 0x01000000e214783b */ /* 0x000e620000004200 */
[----:B------:R-:W-:-:S02]  /*150c0*/  FADD.FTZ R8, R178, R8 ;  /* 0x00000008b2087221 */ /* 0x000fc40000010000 */
[----:B--2---:R-:W-:-:S03]  /*150d0*/  FFMA.FTZ R3, R183, c[0x0][0x23c], -R2 ;  /* 0x00008f00b7037a23 */ /* 0x004fc60000010802 */
[----:B------:R-:W-:Y:S01]  /*150e0*/  HMMA.16816.F32 R24, R4, R32, R36 ;  /* 0x000000200418723c */ /* 0x000fe20000001824 */
[----:B------:R-:W-:Y:S01]  /*150f0*/  FADD.FTZ R8, R196, R8 ;  /* 0x00000008c4087221 */ /* 0x000fe20000010000 */
[----:B------:R-:W2:Y:S01]  /*15100*/  LDSM.16.MT88.4 R32, [R224+0x10000] ;  /* 0x01000000e020783b */ /* 0x000ea20000004200 */
[----:B------:R4:W-:Y:S02]  /*15110*/  MUFU.EX2 R92, R3 ;  /* 0x00000003005c7308 */ /* 0x0009e40000000800 */
[----:B------:R-:W-:-:S03]  /*15120*/  FADD.FTZ R8, R193, R8 ;  /* 0x00000008c1087221 */ /* 0x000fc60000010000 */
[C---:B------:R-:W-:Y:S08]  /*15130*/  HMMA.16816.F32 R36, R4.reuse, R48, R56 ;  /* 0x000000300424723c */ /* 0x040ff00000001838 */
[----:B------:R-:W-:Y:S01]  /*15140*/  HMMA.16816.F32 R48, R4, R50, R68 ;  /* 0x000000320430723c */ /* 0x000fe20000001844 */
[----:B----4-:R-:W-:-:S04]  /*15150*/  FFMA.FTZ R3, R208, c[0x0][0x23c], -R2 ;  /* 0x00008f00d0037a23 */ /* 0x010fc80000010802 */
[----:B------:R4:W1:Y:S03]  /*15160*/  MUFU.EX2 R91, R3 ;  /* 0x00000003005b7308 */ /* 0x0008660000000800 */
[----:B------:R-:W-:Y:S07]  /*15170*/  HMMA.16816.F32 R40, R4, R10, R40 ;  /* 0x0000000a0428723c */ /* 0x000fee0000001828 */
[----:B---3--:R-:W-:Y:S01]  /*15180*/  F2FP.PACK_AB R4, R94, R93 ;  /* 0x0000005d5e04723e */ /* 0x008fe200000000ff */
[----:B----4-:R-:W-:Y:S01]  /*15190*/  FFMA.FTZ R3, R184, c[0x0][0x23c], -R0 ;  /* 0x00008f00b8037a23 */ /* 0x010fe20000010800 */
[----:B-1----:R-:W-:-:S03]  /*151a0*/  F2FP.PACK_AB R6, R91, R92 ;  /* 0x0000005c5b06723e */ /* 0x002fc600000000ff */
        /* <DEDUP_REMOVED lines=11> */
[C---:B------:R-:W-:Y:S01]  /*15260*/  HMMA.16816.F32 R56, R4.reuse, R14, R16 ;  /* 0x0000000e0438723c */ /* 0x040fe20000001810 */
[----:B------:R-:W3:Y:S07]  /*15270*/  LDSM.16.MT88.4 R16, [R225+0x10000] ;  /* 0x01000000e110783b */ /* 0x000eee0000004200 */
[----:B------:R-:W-:Y:S01]  /*15280*/  HMMA.16816.F32 R52, R4, R12, R52 ;  /* 0x0000000c0434723c */ /* 0x000fe20000001834 */
[----:B------:R-:W4:Y:S01]  /*15290*/  LDSM.16.MT88.4 R12, [R135+0x10800] ;  /* 0x01080000870c783b */ /* 0x000f220000004200 */
[----:B-1----:R-:W-:-:S04]  /*152a0*/  FFMA.FTZ R3, R213, c[0x0][0x23c], -R2 ;  /* 0x00008f00d5037a23 */ /* 0x002fc80000010802 */
[----:B------:R1:W1:Y:S02]  /*152b0*/  MUFU.EX2 R84, R3 ;  /* 0x0000000300547308 */ /* 0x0002640000000800 */
[C---:B------:R-:W-:Y:S08]  /*152c0*/  HMMA.16816.F32 R28, R4.reuse, R22, R28 ;  /* 0x00000016041c723c */ /* 0x040ff0000000181c */
[----:B--2---:R-:W-:Y:S01]  /*152d0*/  HMMA.16816.F32 R64, R4, R34, R48 ;  /* 0x000000220440723c */ /* 0x004fe20000001830 */
[----:B-1----:R-:W-:-:S07]  /*152e0*/  FFMA.FTZ R3, R200, c[0x0][0x23c], -R2 ;  /* 0x00008f00c8037a23 */ /* 0x002fce0000010802 */
[C---:B------:R-:W-:Y:S01]  /*152f0*/  HMMA.16816.F32 R68, R4.reuse, R32, R36 ;  /* 0x000000200444723c */ /* 0x040fe20000001824 */
[----:B------:R1:W-:Y:S07]  /*15300*/  MUFU.EX2 R82, R3 ;  /* 0x0000000300527308 */ /* 0x0003ee0000000800 */
[----:B---3--:R-:W-:Y:S01]  /*15310*/  HMMA.16816.F32 R48, R4, R16, R44 ;  /* 0x000000100430723c */ /* 0x008fe2000000182c */
[----:B-1----:R-:W-:-:S04]  /*15320*/  FFMA.FTZ R3, R215, c[0x0][0x23c], -R2 ;  /* 0x00008f00d7037a23 */ /* 0x002fc80000010802 */
[----:B------:R1:W2:Y:S02]  /*15330*/  MUFU.EX2 R81, R3 ;  /* 0x0000000300517308 */ /* 0x0002a40000000800 */
[----:B-1----:R-:W-:Y:S01]  /*15340*/  FFMA.FTZ R3, R192, R60, R73 ;  /* 0x0000003cc0037223 */ /* 0x002fe20000010049 */
[----:B------:R-:W-:Y:S02]  /*15350*/  MOV R192, R75 ;  /* 0x0000004b00c07202 */ /* 0x000fe40000000f00 */
[C---:B------:R-:W-:Y:S01]  /*15360*/  HMMA.16816.F32 R72, R4.reuse, R20, R24 ;  /* 0x000000140448723c */ /* 0x040fe20000001818 */
[----:B------:R-:W-:Y:S01]  /*15370*/  FADD.FTZ R3, R189, R3 ;  /* 0x00000003bd037221 */ /* 0x000fe20000010000 */
[----:B------:R-:W-:Y:S01]  /*15380*/  MOV R189, R80 ;  /* 0x0000005000bd7202 */ /* 0x000fe20000000f00 */
[----:B------:R-:W1:Y:S01]  /*15390*/  LDSM.16.MT88.4 R20, [R226+0x10800] ;  /* 0x01080000e214783b */ /* 0x000e620000004200 */
[----:B------:R3:W-:Y:S04]  /*153a0*/  MUFU.EX2 R80, R9 ;  /* 0x0000000900507308 */ /* 0x0007e80000000800 */
[----:B------:R-:W-:Y:S01]  /*153b0*/  HMMA.16816.F32 R24, R4, R18, R40 ;  /* 0x000000120418723c */ /* 0x000fe20000001828 */
[----:B------:R-:W1:Y:S06]  /*153c0*/  LDSM.16.MT88.4 R16, [R224+0x10800] ;  /* 0x01080000e010783b */ /* 0x000e6c0000004200 */
[----:B------:R-:W-:-:S02]  /*153d0*/  F2FP.PACK_AB R4, R84, R83 ;  /* 0x000000535404723e */ /* 0x000fc400000000ff */
[----:B--2---:R-:W-:Y:S01]  /*153e0*/  F2FP.PACK_AB R6, R81, R82 ;  /* 0x000000525106723e */ /* 0x004fe200000000ff */
[----:B---3--:R-:W-:Y:S02]  /*153f0*/  FADD.FTZ R9, R117, R3 ;  /* 0x0000000375097221 */ /* 0x008fe40000010000 */
[----:B------:R-:W-:Y:S02]  /*15400*/  FFMA.FTZ R3, R217, c[0x0][0x23c], -R0 ;  /* 0x00008f00d9037a23 */ /* 0x000fe40000010800 */
[----:B------:R-:W-:Y:S01]  /*15410*/  FADD.FTZ R9, R172, R9 ;  /* 0x00000009ac097221 */ /* 0x000fe20000010000 */
[----:B------:R-:W-:Y:S02]  /*15420*/  MOV R172, R188 ;  /* 0x000000bc00ac7202 */ /* 0x000fe40000000f00 */
[----:B------:R-:W-:Y:S01]  /*15430*/  MOV R188, R180 ;  /* 0x000000b400bc7202 */ /* 0x000fe20000000f00 */
[----:B------:R-:W-:Y:S01]  /*15440*/  FADD.FTZ R9, R187, R9 ;  /* 0x00000009bb097221 */ /* 0x000fe20000010000 */
[----:B------:R-:W-:-:S02]  /*15450*/  MOV R180, R179 ;  /* 0x000000b300b47202 */ /* 0x000fc40000000f00 */
[----:B------:R-:W-:Y:S01]  /*15460*/  MOV R179, R79 ;  /* 0x0000004f00b37202 */ /* 0x000fe20000000f00 */
[----:B------:R-:W-:Y:S01]  /*15470*/  FADD.FTZ R9, R78, R9 ;  /* 0x000000094e097221 */ /* 0x000fe20000010000 */
[----:B------:R2:W3:Y:S02]  /*15480*/  MUFU.EX2 R79, R3 ;  /* 0x00000003004f7308 */ /* 0x0004e40000000800 */
[----:B--2---:R-:W-:Y:S01]  /*15490*/  FADD.FTZ R3, R192, R8 ;  /* 0x00000008c0037221 */ /* 0x004fe20000010000 */
[----:B---3--:R-:W-:Y:S01]  /*154a0*/  F2FP.PACK_AB R5, R79, R80 ;  /* 0x000000504f05723e */ /* 0x008fe200000000ff */
[----:B------:R-:W-:Y:S02]  /*154b0*/  FFMA.FTZ R8, R206, c[0x0][0x23c], -R0 ;  /* 0x00008f00ce087a23 */ /* 0x000fe40000010800 */
[----:B------:R-:W-:Y:S02]  /*154c0*/  FADD.FTZ R3, R189, R3 ;  /* 0x00000003bd037221 */ /* 0x000fe40000010000 */
[----:B------:R2:W-:Y:S02]  /*154d0*/  MUFU.EX2 R78, R8 ;  /* 0x00000008004e7308 */ /* 0x0005e40000000800 */
[----:B--2---:R-:W-:-:S02]  /*154e0*/  FADD.FTZ R8, R186, R3 ;  /* 0x00000003ba087221 */ /* 0x004fc40000010000 */
        /* <DEDUP_REMOVED lines=9> */
[----:B------:R-:W-:Y:S02]  /*15580*/  FFMA.FTZ R3, R209, c[0x0][0x23c], -R2 ;  /* 0x00008f00d1037a23 */ /* 0x000fe40000010802 */
[----:B------:R-:W-:Y:S02]  /*15590*/  FADD.FTZ R8, R176, R8 ;  /* 0x00000008b0087221 */ /* 0x000fe40000010000 */
[----:B------:R2:W-:Y:S01]  /*155a0*/  MUFU.EX2 R76, R3 ;  /* 0x00000003004c7308 */ /* 0x0005e20000000800 */
[----:B------:R-:W-:-:S02]  /*155b0*/  FFMA.FTZ R9, R218, c[0x0][0x23c], -R0 ;  /* 0x00008f00da097a23 */ /* 0x000fc40000010800 */
[----:B------:R-:W-:-:S04]  /*155c0*/  FADD.FTZ R8, R161, R8 ;  /* 0x00000008a1087221 */ /* 0x000fc80000010000 */
[----:B------:R-:W-:Y:S01]  /*155d0*/  FADD.FTZ R8, R163, R8 ;  /* 0x00000008a3087221 */ /* 0x000fe20000010000 */
[----:B------:R-:W3:Y:S03]  /*155e0*/  MUFU.EX2 R77, R9 ;  /* 0x00000009004d7308 */ /* 0x000ee60000000800 */
[----:B------:R-:W-:-:S04]  /*155f0*/  FADD.FTZ R8, R175, R8 ;  /* 0x00000008af087221 */ /* 0x000fc80000010000 */
[----:B------:R-:W-:Y:S02]  /*15600*/  FADD.FTZ R8, R170, R8 ;  /* 0x00000008aa087221 */ /* 0x000fe40000010000 */
[----:B--2---:R-:W-:Y:S02]  /*15610*/  FADD.FTZ R3, R160, R10 ;  /* 0x0000000aa0037221 */ /* 0x004fe40000010000 */
[----:B------:R-:W-:Y:S02]  /*15620*/  FADD.FTZ R8, R168, R8 ;  /* 0x00000008a8087221 */ /* 0x000fe40000010000 */
[----:B------:R-:W-:Y:S02]  /*15630*/  FADD.FTZ R3, R162, R3 ;  /* 0x00000003a2037221 */ /* 0x000fe40000010000 */
[----:B------:R-:W-:Y:S01]  /*15640*/  FADD.FTZ R8, R169, R8 ;  /* 0x00000008a9087221 */ /* 0x000fe20000010000 */
[----:B---3--:R-:W-:Y:S01]  /*15650*/  F2FP.PACK_AB R7, R77, R78 ;  /* 0x0000004e4d07723e */ /* 0x008fe200000000ff */
[----:B------:R-:W-:-:S02]  /*15660*/  FADD.FTZ R3, R174, R3 ;  /* 0x00000003ae037221 */ /* 0x000fc40000010000 */
[----:B------:R-:W-:Y:S02]  /*15670*/  FADD.FTZ R8, R167, R8 ;  /* 0x00000008a7087221 */ /* 0x000fe40000010000 */
[----:B------:R-:W-:Y:S02]  /*15680*/  FADD.FTZ R3, R171, R3 ;  /* 0x00000003ab037221 */ /* 0x000fe40000010000 */
[----:B------:R-:W-:Y:S01]  /*15690*/  FADD.FTZ R8, R166, R8 ;  /* 0x00000008a6087221 */ /* 0x000fe20000010000 */
[----:B----4-:R-:W-:Y:S01]  /*156a0*/  HMMA.16816.F32 R32, R4, R14, R56 ;  /* 0x0000000e0420723c */ /* 0x010fe20000001838 */
[----:B------:R-:W-:Y:S02]  /*156b0*/  FADD.FTZ R3, R252, R3 ;  /* 0x00000003fc037221 */ /* 0x000fe40000010000 */
[----:B------:R-:W-:Y:S02]  /*156c0*/  FFMA.FTZ R9, R221, c[0x0][0x23c], -R2 ;  /* 0x00008f00dd097a23 */ /* 0x000fe40000010802 */
[----:B------:R-:W-:-:S02]  /*156d0*/  FADD.FTZ R3, R165, R3 ;  /* 0x00000003a5037221 */ /* 0x000fc40000010000 */
[----:B------:R-:W-:Y:S01]  /*156e0*/  FADD.FTZ R8, R156, R8 ;  /* 0x000000089c087221 */ /* 0x000fe20000010000 */
[----:B------:R2:W3:Y:S01]  /*156f0*/  MUFU.EX2 R63, R9 ;  /* 0x00000009003f7308 */ /* 0x0004e20000000800 */
        /* <DEDUP_REMOVED lines=8> */
[----:B------:R-:W-:Y:S01]  /*15780*/  FADD.FTZ R8, R154, R8 ;  /* 0x000000089a087221 */ /* 0x000fe20000010000 */
[----:B------:R-:W-:Y:S01]  /*15790*/  LDSM.16.MT88.4 R156, [R224+0x11800] ;  /* 0x01180000e09c783b */ /* 0x000fe20000004200 */
[----:B------:R-:W-:-:S02]  /*157a0*/  FADD.FTZ R3, R153, R3 ;  /* 0x0000000399037221 */ /* 0x000fc40000010000 */
[----:B------:R-:W-:Y:S02]  /*157b0*/  FADD.FTZ R8, R148, R8 ;  /* 0x0000000894087221 */ /* 0x000fe40000010000 */
[----:B--2---:R-:W-:Y:S01]  /*157c0*/  FFMA.FTZ R9, R212, c[0x0][0x23c], -R2 ;  /* 0x00008f00d4097a23 */ /* 0x004fe20000010802 */
[C---:B------:R-:W-:Y:S01]  /*157d0*/  HMMA.16816.F32 R28, R4.reuse, R16, R68 ;  /* 0x00000010041c723c */ /* 0x040fe20000001844 */
[----:B------:R-:W-:Y:S02]  /*157e0*/  FADD.FTZ R3, R152, R3 ;  /* 0x0000000398037221 */ /* 0x000fe40000010000 */
[----:B------:R1:W-:Y:S01]  /*157f0*/  MUFU.EX2 R60, R9 ;  /* 0x00000009003c7308 */ /* 0x0003e20000000800 */
[----:B------:R-:W-:Y:S02]  /*15800*/  FADD.FTZ R8, R147, R8 ;  /* 0x0000000893087221 */ /* 0x000fe40000010000 */
[----:B------:R-:W-:Y:S02]  /*15810*/  FADD.FTZ R3, R151, R3 ;  /* 0x0000000397037221 */ /* 0x000fe40000010000 */
[----:B------:R-:W-:Y:S01]  /*15820*/  FADD.FTZ R8, R146, R8 ;  /* 0x0000000892087221 */ /* 0x000fe20000010000 */
[----:B------:R-:W-:Y:S01]  /*15830*/  HMMA.16816.F32 R64, R4, R18, R64 ;  /* 0x000000120440723c */ /* 0x000fe20000001840 */
[----:B------:R-:W-:Y:S01]  /*15840*/  FADD.FTZ R3, R150, R3 ;  /* 0x0000000396037221 */ /* 0x000fe20000010000 */
[----:B------:R-:W2:Y:S01]  /*15850*/  LDSM.16.MT88.4 R16, [R226+0x11000] ;  /* 0x01100000e210783b */ /* 0x000ea20000004200 */
[----:B------:R-:W-:-:S02]  /*15860*/  FADD.FTZ R8, R149, R8 ;  /* 0x0000000895087221 */ /* 0x000fc40000010000 */
[----:B------:R-:W-:Y:S01]  /*15870*/  FADD.FTZ R3, R145, R3 ;  /* 0x0000000391037221 */ /* 0x000fe20000010000 */
[----:B------:R-:W-:Y:S01]  /*15880*/  LDSM.16.MT88.4 R148, [R226+0x11800] ;  /* 0x01180000e294783b */ /* 0x000fe20000004200 */
[----:B------:R-:W-:Y:S01]  /*15890*/  FADD.FTZ R8, R140, R8 ;  /* 0x000000088c087221 */ /* 0x000fe20000010000 */
[C---:B------:R-:W-:Y:S01]  /*158a0*/  HMMA.16816.F32 R44, R4.reuse, R20, R72 ;  /* 0x00000014042c723c */ /* 0x040fe20000001848 */
[----:B------:R-:W-:Y:S01]  /*158b0*/  FADD.FTZ R3, R143, R3 ;  /* 0x000000038f037221 */ /* 0x000fe20000010000 */
[----:B------:R-:W2:Y:S01]  /*158c0*/  LDSM.16.MT88.4 R20, [R135+0x11000] ;  /* 0x011000008714783b */ /* 0x000ea20000004200 */
[----:B-1----:R-:W-:Y:S02]  /*158d0*/  FFMA.FTZ R9, R222, c[0x0][0x23c], -R2 ;  /* 0x00008f00de097a23 */ /* 0x002fe40000010802 */
[----:B------:R-:W-:Y:S02]  /*158e0*/  FADD.FTZ R3, R142, R3 ;  /* 0x000000038e037221 */ /* 0x000fe40000010000 */
[----:B------:R1:W1:Y:S01]  /*158f0*/  MUFU.EX2 R59, R9 ;  /* 0x00000009003b7308 */ /* 0x0002620000000800 */
[----:B------:R-:W-:Y:S01]  /*15900*/  FADD.FTZ R8, R141, R8 ;  /* 0x000000088d087221 */ /* 0x000fe20000010000 */
[----:B----4-:R-:W-:Y:S01]  /*15910*/  HMMA.16816.F32 R48, R4, R12, R48 ;  /* 0x0000000c0430723c */ /* 0x010fe20000001830 */
[----:B------:R-:W-:Y:S01]  /*15920*/  FADD.FTZ R3, R144, R3 ;  /* 0x0000000390037221 */ /* 0x000fe20000010000 */
[----:B------:R-:W-:Y:S01]  /*15930*/  LDSM.16.MT88.4 R140, [R135+0x11800] ;  /* 0x01180000878c783b */ /* 0x000fe20000004200 */
[----:B------:R-:W-:-:S02]  /*15940*/  FADD.FTZ R8, R139, R8 ;  /* 0x000000088b087221 */ /* 0x000fc40000010000 */
[----:B------:R-:W-:Y:S02]  /*15950*/  FADD.FTZ R3, R137, R3 ;  /* 0x0000000389037221 */ /* 0x000fe40000010000 */
[----:B------:R-:W-:Y:S01]  /*15960*/  FADD.FTZ R8, R138, R8 ;  /* 0x000000088a087221 */ /* 0x000fe20000010000 */
[----:B------:R-:W-:Y:S01]  /*15970*/  HMMA.16816.F32 R24, R4, R14, R24 ;  /* 0x0000000e0418723c */ /* 0x000fe20000001818 */
[----:B------:R-:W-:Y:S01]  /*15980*/  FADD.FTZ R3, R136, R3 ;  /* 0x0000000388037221 */ /* 0x000fe20000010000 */
[----:B------:R-:W4:Y:S01]  /*15990*/  LDSM.16.MT88.4 R12, [R224+0x11000] ;  /* 0x01100000e00c783b */ /* 0x000f220000004200 */
[----:B------:R-:W-:Y:S02]  /*159a0*/  FADD.FTZ R8, R129, R8 ;  /* 0x0000000881087221 */ /* 0x000fe40000010000 */
[----:B------:R-:W-:Y:S02]  /*159b0*/  FADD.FTZ R3, R132, R3 ;  /* 0x0000000384037221 */ /* 0x000fe40000010000 */
[--C-:B-1----:R-:W-:Y:S01]  /*159c0*/  FFMA.FTZ R9, R214, c[0x0][0x23c], -R0.reuse ;  /* 0x00008f00d6097a23 */ /* 0x102fe20000010800 */
[----:B---3--:R-:W-:Y:S01]  /*159d0*/  F2FP.PACK_AB R4, R63, R76 ;  /* 0x0000004c3f04723e */ /* 0x008fe200000000ff */
[----:B------:R-:W-:Y:S01]  /*159e0*/  FADD.FTZ R3, R131, R3 ;  /* 0x0000000383037221 */ /* 0x000fe20000010000 */
[----:B------:R-:W-:Y:S01]  /*159f0*/  F2FP.PACK_AB R6, R59, R60 ;  /* 0x0000003c3b06723e */ /* 0x000fe200000000ff */
        /* <DEDUP_REMOVED lines=15> */
[C---:B------:R-:W-:Y:S01]  /*15af0*/  HMMA.16816.F32 R32, R4.reuse, R22, R32 ;  /* 0x000000160420723c */ /* 0x040fe20000001820 */
[----:B------:R-:W3:Y:S07]  /*15b00*/  LDSM.16.MT88.4 R20, [R225+0x11000] ;  /* 0x01100000e114783b */ /* 0x000eee0000004200 */
[----:B----4-:R-:W-:Y:S01]  /*15b10*/  HMMA.16816.F32 R28, R4, R12, R28 ;  /* 0x0000000c041c723c */ /* 0x010fe2000000181c */
[----:B-1----:R-:W-:-:S07]  /*15b20*/  FFMA.FTZ R9, R220, c[0x0][0x23c], -R2 ;  /* 0x00008f00dc097a23 */ /* 0x002fce0000010802 */
[C---:B------:R-:W-:Y:S01]  /*15b30*/  HMMA.16816.F32 R36, R4.reuse, R18, R36 ;  /* 0x000000120424723c */ /* 0x040fe20000001824 */
[----:B--2---:R-:W-:Y:S01]  /*15b40*/  F2FP.PACK_AB R164, R53, R54 ;  /* 0x0000003635a4723e */ /* 0x004fe200000000ff */
[----:B------:R1:W-:Y:S06]  /*15b50*/  MUFU.EX2 R52, R9 ;  /* 0x0000000900347308 */ /* 0x0003ec0000000800 */
[----:B------:R-:W-:Y:S01]  /*15b60*/  HMMA.16816.F32 R12, R4, R14, R64 ;  /* 0x0000000e040c723c */ /* 0x000fe20000001840 */
[----:B-1----:R-:W-:Y:S02]  /*15b70*/  FFMA.FTZ R9, R250, c[0x0][0x23c], -R2 ;  /* 0x00008f00fa097a23 */ /* 0x002fe40000010802 */
[----:B------:R-:W-:-:S02]  /*15b80*/  FADD.FTZ R2, R126, R3 ;  /* 0x000000037e027221 */ /* 0x000fc40000010000 */
[----:B------:R-:W-:Y:S01]  /*15b90*/  FADD.FTZ R3, R130, R8 ;  /* 0x0000000882037221 */ /* 0x000fe20000010000 */
[----:B------:R-:W1:Y:S01]  /*15ba0*/  MUFU.EX2 R16, R9 ;  /* 0x0000000900107308 */ /* 0x000e620000000800 */
[----:B------:R-:W-:Y:S01]  /*15bb0*/  FADD.FTZ R2, R125, R2 ;  /* 0x000000027d027221 */ /* 0x000fe20000010000 */
[C---:B---3--:R-:W-:Y:S01]  /*15bc0*/  HMMA.16816.F32 R160, R4.reuse, R20, R48 ;  /* 0x0000001404a0723c */ /* 0x048fe20000001830 */
[----:B------:R-:W-:Y:S02]  /*15bd0*/  FADD.FTZ R3, R128, R3 ;  /* 0x0000000380037221 */ /* 0x000fe40000010000 */
[----:B------:R-:W-:Y:S02]  /*15be0*/  FADD.FTZ R2, R124, R2 ;  /* 0x000000027c027221 */ /* 0x000fe40000010000 */
[----:B------:R-:W-:Y:S02]  /*15bf0*/  FADD.FTZ R3, R127, R3 ;  /* 0x000000037f037221 */ /* 0x000fe40000010000 */
[----:B------:R-:W-:Y:S01]  /*15c00*/  FADD.FTZ R2, R123, R2 ;  /* 0x000000027b027221 */ /* 0x000fe20000010000 */
[----:B------:R-:W-:Y:S01]  /*15c10*/  HMMA.16816.F32 R20, R4, R22, R24 ;  /* 0x000000160414723c */ /* 0x000fe20000001818 */
[----:B------:R-:W-:Y:S01]  /*15c20*/  FADD.FTZ R3, R121, R3 ;  /* 0x0000000379037221 */ /* 0x000fe20000010000 */
[----:B------:R-:W2:Y:S01]  /*15c30*/  LDSM.16.MT88.4 R4, [R225+0x11800] ;  /* 0x01180000e104783b */ /* 0x000ea20000004200 */
[----:B------:R-:W-:-:S02]  /*15c40*/  FFMA.FTZ R8, R223, c[0x0][0x23c], -R0 ;  /* 0x00008f00df087a23 */ /* 0x000fc40000010800 */
[----:B------:R-:W-:Y:S01]  /*15c50*/  FADD.FTZ R2, R114, R2 ;  /* 0x0000000272027221 */ /* 0x000fe20000010000 */
[----:B-1----:R-:W-:Y:S01]  /*15c60*/  F2FP.PACK_AB R166, R16, R52 ;  /* 0x0000003410a6723e */ /* 0x002fe200000000ff */
[----:B------:R-:W-:Y:S01]  /*15c70*/  FADD.FTZ R3, R122, R3 ;  /* 0x000000037a037221 */ /* 0x000fe20000010000 */
[----:B------:R1:W-:Y:S01]  /*15c80*/  MUFU.EX2 R11, R8 ;  /* 0x00000008000b7308 */ /* 0x0003e20000000800 */
[----:B------:R-:W-:Y:S02]  /*15c90*/  FADD.FTZ R2, R113, R2 ;  /* 0x0000000271027221 */ /* 0x000fe40000010000 */
[----:B------:R-:W-:Y:S02]  /*15ca0*/  FADD.FTZ R3, R116, R3 ;  /* 0x0000000374037221 */ /* 0x000fe40000010000 */
[----:B------:R-:W-:Y:S02]  /*15cb0*/  FADD.FTZ R2, R112, R2 ;  /* 0x0000000270027221 */ /* 0x000fe40000010000 */
[----:B------:R-:W-:-:S02]  /*15cc0*/  FADD.FTZ R3, R115, R3 ;  /* 0x0000000373037221 */ /* 0x000fc40000010000 */
[----:B------:R-:W-:Y:S02]  /*15cd0*/  FADD.FTZ R2, R111, R2 ;  /* 0x000000026f027221 */ /* 0x000fe40000010000 */
[----:B------:R-:W-:Y:S02]  /*15ce0*/  FADD.FTZ R3, R108, R3 ;  /* 0x000000036c037221 */ /* 0x000fe40000010000 */
[----:B-1----:R-:W-:-:S04]  /*15cf0*/  FFMA.FTZ R8, R251, c[0x0][0x23c], -R0 ;  /* 0x00008f00fb087a23 */ /* 0x002fc80000010800 */
[----:B------:R1:W3:Y:S02]  /*15d00*/  MUFU.EX2 R10, R8 ;  /* 0x00000008000a7308 */ /* 0x0002e40000000800 */
[----:B-1----:R-:W-:Y:S01]  /*15d10*/  FFMA.FTZ R8, R245, c[0x0][0x23c], -R0 ;  /* 0x00008f00f5087a23 */ /* 0x002fe20000010800 */
[----:B---3--:R-:W-:-:S05]  /*15d20*/  F2FP.PACK_AB R165, R10, R11 ;  /* 0x0000000b0aa5723e */ /* 0x008fca00000000ff */
[----:B------:R1:W-:Y:S02]  /*15d30*/  MUFU.EX2 R9, R8 ;  /* 0x0000000800097308 */ /* 0x0003e40000000800 */
[----:B-1----:R-:W-:Y:S02]  /*15d40*/  FFMA.FTZ R8, R247, c[0x0][0x23c], -R0 ;  /* 0x00008f00f7087a23 */ /* 0x002fe40000010800 */
[----:B------:R-:W-:Y:S02]  /*15d50*/  FADD.FTZ R0, R105, R2 ;  /* 0x0000000269007221 */ /* 0x000fe40000010000 */
[----:B------:R-:W-:Y:S01]  /*15d60*/  FADD.FTZ R2, R109, R3 ;  /* 0x000000036d027221 */ /* 0x000fe20000010000 */
[----:B------:R-:W-:Y:S01]  /*15d70*/  MOV R3, R87 ;  /* 0x0000005700037202 */ /* 0x000fe20000000f00 */
[----:B------:R-:W-:Y:S01]  /*15d80*/  FADD.FTZ R0, R106, R0 ;  /* 0x000000006a007221 */ /* 0x000fe20000010000 */
        /* <DEDUP_REMOVED lines=10> */
[----:B------:R-:W-:Y:S02]  /*15e30*/  FADD.FTZ R2, R101, R2 ;  /* 0x0000000265027221 */ /* 0x000fe40000010000 */
        /* <DEDUP_REMOVED lines=13> */
[C---:B------:R-:W-:Y:S01]  /*15f10*/  HMMA.16816.F32 R152, R164.reuse, R156, R28 ;  /* 0x0000009ca498723c */ /* 0x040fe2000000181c */
        /* <DEDUP_REMOVED lines=15> */
[----:B------:R-:W-:Y:S01]  /*16010*/  FADD.FTZ R2, R60, R2 ;  /* 0x000000023c027221 */ /* 0x000fe20000010000 */
[----:B------:R-:W-:Y:S01]  /*16020*/  MOV R36, R88 ;  /* 0x0000005800247202 */ /* 0x000fe20000000f00 */
[----:B------:R-:W-:Y:S02]  /*16030*/  FADD.FTZ R0, R56, R0 ;  /* 0x0000000038007221 */ /* 0x000fe40000010000 */
[----:B------:R-:W-:Y:S02]  /*16040*/  FADD.FTZ R2, R59, R2 ;  /* 0x000000023b027221 */ /* 0x000fe40000010000 */
[----:B------:R-:W-:Y:S01]  /*16050*/  FADD.FTZ R0, R55, R0 ;  /* 0x0000000037007221 */ /* 0x000fe20000010000 */
[----:B--2---:R-:W-:Y:S01]  /*16060*/  HMMA.16816.F32 R160, R164, R4, R160 ;  /* 0x00000004a4a0723c */ /* 0x004fe200000018a0 */
        /* <DEDUP_REMOVED lines=8> */
[----:B------:R-:W-:-:S03]  /*160f0*/  FADD.FTZ R0, R8, R0 ;  /* 0x0000000008007221 */ /* 0x000fc60000010000 */
[----:B------:R1:W-:Y:S04]  /*16100*/  STL [R1+0x4], R2 ;  /* 0x0000040201007387 */ /* 0x0003e80000100800 */
[----:B------:R1:W-:Y:S04]  /*16110*/  STL [R1+0x10], R0 ;  /* 0x0000100001007387 */ /* 0x0003e80000100800 */
.L_x_878:
[----:B-1----:R-:W-:-:S06]  /*16120*/  UISETP.GE.AND UP0, UPT, UR17, 0x1, UPT ;  /* 0x000000011100788c */ /* 0x002fcc000bf06270 */
[----:B------:R-:W-:-:S13]  /*16130*/  PLOP3.LUT P0, PT, PT, PT, UP0, 0x80, 0x0 ;  /* 0x000000000000781c */ /* 0x000fda0003f0f008 */
[----:B------:R-:W-:Y:S05]  /*16140*/  @!P0 BRA `(.L_x_886) ;  /* 0x0000769000008947 */ /* 0x000fea0003800000 */
[----:B------:R-:W-:Y:S01]  /*16150*/  MOV R133, R3 ;  /* 0x0000000300857202 */ /* 0x000fe20000000f00 */
[----:B------:R-:W-:Y:S01]  /*16160*/  ULDC.64 UR6, c[0x0][0x198] ;  /* 0x0000660000067ab9 */ /* 0x000fe20000000a00 */
[----:B------:R-:W-:Y:S01]  /*16170*/  MOV R132, R36 ;  /* 0x0000002400847202 */ /* 0x000fe20000000f00 */
[----:B------:R-:W-:Y:S02]  /*16180*/  ULDC.64 UR8, c[0x0][0x1a0] ;  /* 0x0000680000087ab9 */ /* 0x000fe40000000a00 */
[----:B------:R-:W-:Y:S02]  /*16190*/  ULDC.64 UR4, c[0x0][0x1a0] ;  /* 0x0000680000047ab9 */ /* 0x000fe40000000a00 */
.L_x_890:
[----:B------:R-:W-:Y:S04]  /*161a0*/  DEPBAR.LE SB0, 0x0 ;  /* 0x000080000000791a */ /* 0x000fe80000000000 */
[----:B------:R-:W-:Y:S01]  /*161b0*/  BAR.SYNC.DEFER_BLOCKING 0x0 ;  /* 0x0000000000007b1d */ /* 0x000fe20000010000 */
[----:B------:R-:W-:Y:S01]  /*161c0*/  PLOP3.LUT P0, PT, PT, PT, UP5, 0x80, 0x0 ;  /* 0x000000000000781c */ /* 0x000fe20003f0f058 */
[----:B-1----:R-:W-:Y:S04]  /*161d0*/  IMAD.MOV.U32 R0, RZ, RZ, c[0x0][0x1a0] ;  /* 0x00006800ff007624 */ /* 0x002fe800078e00ff */
[----:B------:R-:W-:Y:S01]  /*161e0*/  UMOV UR15, UR4 ;  /* 0x00000004000f7c82 */ /* 0x000fe20008000000 */
[----:B------:R-:W-:Y:S01]  /*161f0*/  IMAD.U32 R0, R0, -0x100, RZ ;  /* 0xffffff0000007824 */ /* 0x000fe200078e00ff */
[----:B------:R-:W-:Y:S04]  /*16200*/  UMOV UR12, UR5 ;  /* 0x00000005000c7c82 */ /* 0x000fe80008000000 */
[----:B------:R-:W-:Y:S02]  /*16210*/  SHF.R.S32.HI R2, RZ, 0x1f, R0 ;  /* 0x0000001fff027819 */ /* 0x000fe40000011400 */
[----:B------:R-:W-:-:S05]  /*16220*/  @!P0 BRA `(.L_x_887) ;  /* 0x0000055000008947 */ /* 0x000fca0003800000 */
[----:B------:R-:W-:Y:S01]  /*16230*/  USHF.L.U32 UR28, UR17, 0x8, URZ ;  /* 0x00000008111c7899 */ /* 0x000fe2000800063f */
[----:B------:R-:W-:Y:S01]  /*16240*/  IABS R0, c[0x0][0x2d0] ;  /* 0x0000b40000007a13 */ /* 0x000fe20000000000 */
[----:B------:R-:W-:Y:S02]  /*16250*/  UMOV UR30, URZ ;  /* 0x0000003f001e7c82 */ /* 0x000fe40008000000 */
[----:B------:R-:W-:Y:S01]  /*16260*/  UIADD3 UR15, UR28, -0x100, URZ ;  /* 0xffffff001c0f7890 */ /* 0x000fe2000fffe03f */
[----:B------:R-:W1:Y:S01]  /*16270*/  R2UR UR12, R0 ;  /* 0x00000000000c73c2 */ /* 0x000e6200000e0000 */
[----:B------:R-:W-:Y:S05]  /*16280*/  IMAD.U32 R2, RZ, RZ, UR28 ;  /* 0x0000001cff027e24 */ /* 0x000fea000f8e00ff */
[----:B------:R-:W-:Y:S04]  /*16290*/  IABS R2, R2 ;  /* 0x0000000200027213 */ /* 0x000fe80000000000 */
[----:B------:R-:W2:Y:S01]  /*162a0*/  R2UR UR27, R2 ;  /* 0x00000000021b73c2 */ /* 0x000ea200000e0000 */
[----:B-1----:R-:W1:Y:S10]  /*162b0*/  I2F.RP R0, UR12 ;  /* 0x0000000c00007d06 */ /* 0x002e740008209400 */
[----:B-1----:R-:W1:Y:S02]  /*162c0*/  MUFU.RCP R0, R0 ;  /* 0x0000000000007308 */ /* 0x002e640000001000 */
[----:B-1----:R-:W-:Y:S08]  /*162d0*/  IADD3 R0, R0, 0xffffffe, RZ ;  /* 0x0ffffffe00007810 */ /* 0x002ff00007ffe0ff */
[----:B------:R-:W1:Y:S02]  /*162e0*/  F2I.FTZ.U32.TRUNC.NTZ R0, R0 ;  /* 0x0000000000007305 */ /* 0x000e64000021f000 */
[----:B-1----:R1:W3:Y:S02]  /*162f0*/  R2UR UR31, R0 ;  /* 0x00000000001f73c2 */ /* 0x0022e400000e0000 */
[----:B-1----:R-:W-:Y:S01]  /*16300*/  IMAD.U32 R0, RZ, RZ, UR15 ;  /* 0x0000000fff007e24 */ /* 0x002fe2000f8e00ff */
[----:B---3--:R-:W-:Y:S04]  /*16310*/  UIADD3 UR24, URZ, -UR31, URZ ;  /* 0x8000001f3f187290 */ /* 0x008fe8000fffe03f */
[----:B------:R-:W-:Y:S01]  /*16320*/  UIMAD UR24, UR24, UR12, URZ ;  /* 0x0000000c181872a4 */ /* 0x000fe2000f8e023f */
[----:B------:R-:W-:Y:S03]  /*16330*/  IABS R0, R0 ;  /* 0x0000000000007213 */ /* 0x000fe60000000000 */
[----:B------:R-:W-:Y:S01]  /*16340*/  UIMAD.WIDE.U32 UR30, UR31, UR24, UR30 ;  /* 0x000000181f1e72a5 */ /* 0x000fe2000f8e001e */
[----:B------:R-:W1:Y:S03]  /*16350*/  R2UR UR25, R0 ;  /* 0x00000000001973c2 */ /* 0x000e6600000e0000 */
[----:B--2---:R-:W-:Y:S02]  /*16360*/  UIMAD.WIDE.U32 UR34, UR31, UR27, URZ ;  /* 0x0000001b1f2272a5 */ /* 0x004fe4000f8e003f */
[----:B-1----:R-:W-:Y:S05]  /*16370*/  UIMAD.WIDE.U32 UR32, UR31, UR25, URZ ;  /* 0x000000191f2072a5 */ /* 0x002fea000f8e003f */
[----:B------:R-:W-:Y:S02]  /*16380*/  UMOV UR31, UR35 ;  /* 0x00000023001f7c82 */ /* 0x000fe40008000000 */
[----:B------:R-:W-:Y:S02]  /*16390*/  UIADD3 UR26, -UR31, URZ, URZ ;  /* 0x0000003f1f1a7290 */ /* 0x000fe4000fffe13f */
[----:B------:R-:W-:Y:S02]  /*163a0*/  UMOV UR29, UR33 ;  /* 0x00000021001d7c82 */ /* 0x000fe40008000000 */
        /* <DEDUP_REMOVED lines=41> */
[----:B------:R-:W-:Y:S02]  /*16640*/  UIADD3 UR12, UR25, UR12, URZ ;  /* 0x0000000c190c7290 */ /* 0x000fe4000fffe03f */
[----:B------:R-:W-:Y:S01]  /*16650*/  UMOV UR15, UR8 ;  /* 0x00000008000f7c82 */ /* 0x000fe20008000000 */
[----:B-1----:R-:W-:Y:S04]  /*16660*/  IMAD.U32 R2, RZ, RZ, UR26 ;  /* 0x0000001aff027e24 */ /* 0x002fe8000f8e00ff */
[----:B------:R-:W1:Y:S01]  /*16670*/  R2UR UR29, R5 ;  /* 0x00000000051d73c2 */ /* 0x000e6200000e0000 */
[----:B--2---:R-:W-:Y:S05]  /*16680*/  IMAD.U32 R3, RZ, RZ, UR27 ;  /* 0x0000001bff037e24 */ /* 0x004fea000f8e00ff */
[----:B------:R2:W4:Y:S01]  /*16690*/  LDG.E R2, [R2.64] ;  /* 0x0000001402027981 */ /* 0x000522000c1e1900 */
[----:B---3--:R-:W-:Y:S01]  /*166a0*/  MOV R4, UR28 ;  /* 0x0000001c00047c02 */ /* 0x008fe20008000f00 */
[----:B-1----:R-:W-:Y:S05]  /*166b0*/  IMAD.U32 R5, RZ, RZ, UR29 ;  /* 0x0000001dff057e24 */ /* 0x002fea000f8e00ff */
[----:B------:R-:W4:Y:S01]  /*166c0*/  LDG.E R0, [R4.64] ;  /* 0x0000001404007981 */ /* 0x000f22000c1e1900 */
[----:B--2---:R-:W-:Y:S01]  /*166d0*/  IMAD.U32 R3, RZ, RZ, UR25 ;  /* 0x00000019ff037e24 */ /* 0x004fe2000f8e00ff */
[----:B------:R-:W-:Y:S01]  /*166e0*/  MOV R3, UR12 ;  /* 0x0000000c00037c02 */ /* 0x000fe20008000f00 */
[----:B------:R-:W-:Y:S01]  /*166f0*/  UMOV UR12, UR9 ;  /* 0x00000009000c7c82 */ /* 0x000fe20008000000 */
[----:B----4-:R-:W-:Y:S01]  /*16700*/  IMAD.IADD R0, R0, 0x1, -R2 ;  /* 0x0000000100007824 */ /* 0x010fe200078e0a02 */
[----:B------:R-:W-:Y:S04]  /*16710*/  MOV R2, UR24 ;  /* 0x0000001800027c02 */ /* 0x000fe80008000f00 */
[----:B------:R-:W-:Y:S01]  /*16720*/  SHF.R.S32.HI R4, RZ, 0x1f, R0 ;  /* 0x0000001fff047819 */ /* 0x000fe20000011400 */
[----:B------:R-:W-:Y:S04]  /*16730*/  IMAD.WIDE.U32 R2, R0, c[0x0][0x188], R2 ;  /* 0x0000620000027a25 */ /* 0x000fe800078e0002 */
[----:B------:R-:W-:Y:S04]  /*16740*/  IMAD R4, R4, c[0x0][0x188], RZ ;  /* 0x0000620004047a24 */ /* 0x000fe800078e02ff */
[----:B------:R-:W-:Y:S02]  /*16750*/  IMAD R4, R0, c[0x0][0x18c], R4 ;  /* 0x0000630000047a24 */ /* 0x000fe400078e0204 */
[----:B------:R-:W-:Y:S03]  /*16760*/  IMAD.MOV.U32 R0, RZ, RZ, R2 ;  /* 0x000000ffff007224 */ /* 0x000fe600078e0002 */
[----:B------:R-:W-:Y:S02]  /*16770*/  IADD3 R2, R3, R4, RZ ;  /* 0x0000000403027210 */ /* 0x000fe40007ffe0ff */
.L_x_887:
[----:B------:R-:W2:Y:S01]  /*16780*/  LDL.64 R4, [R1+0x8] ;  /* 0x0000080001047983 */ /* 0x000ea20000100a00 */
[CC--:B------:R-:W-:Y:S01]  /*16790*/  LEA R246, P2, R0.reuse, R61.reuse, 0x1 ;  /* 0x0000003d00f67211 */ /* 0x0c0fe200078408ff */
[----:B------:R-:W-:Y:S01]  /*167a0*/  UISETP.GE.AND UP0, UPT, UR17, 0x2, UPT ;  /* 0x000000021100788c */ /* 0x000fe2000bf06270 */
[----:B------:R-:W-:Y:S02]  /*167b0*/  MOV R40, c[0x0][0x1a0] ;  /* 0x0000680000287a02 */ /* 0x000fe40000000f00 */
[----:B------:R-:W-:Y:S02]  /*167c0*/  LEA.HI.X R247, R0, R62, R2, 0x1, P2 ;  /* 0x0000003e00f77211 */ /* 0x000fe400010f0c02 */
[----:B------:R-:W-:Y:S02]  /*167d0*/  MOV R18, c[0x0][0x1a4] ;  /* 0x0000690000127a02 */ /* 0x000fe40000000f00 */
[----:B------:R-:W-:Y:S02]  /*167e0*/  LEA R172, R231, R230, 0x1 ;  /* 0x000000e6e7ac7211 */ /* 0x000fe400078e08ff */
[----:B--2---:R-:W-:Y:S11]  /*167f0*/  ISETP.GE.AND P0, PT, R4, c[0x0][0x220], PT ;  /* 0x0000880004007a0c */ /* 0x004ff60003f06270 */
[----:B------:R-:W-:Y:S02]  /*16800*/  @!UPT UIADD3 URZ, URZ, URZ, URZ ;  /* 0x0000003f3f3ff290 */ /* 0x000fe4000fffe03f */
[----:B------:R-:W-:Y:S01]  /*16810*/  @P0 STS.128 [R242+0xa000], RZ ;  /* 0x00a000fff2000388 */ /* 0x000fe20000000c00 */
[----:B------:R-:W-:Y:S01]  /*16820*/  @!P0 IADD3 R3, P1, R0, UR14, RZ ;  /* 0x0000000e00038c10 */ /* 0x000fe2000ff3e0ff */
[----:B------:R-:W-:Y:S01]  /*16830*/  @!P0 IMAD R8, R18, 0x30, RZ ;  /* 0x0000003012088824 */ /* 0x000fe200078e02ff */
[----:B------:R-:W-:Y:S01]  /*16840*/  @!P0 LEA R7, P3, R40, R0, 0x5 ;  /* 0x0000000028078211 */ /* 0x000fe200078628ff */
[----:B------:R-:W-:Y:S01]  /*16850*/  @!P0 IMAD R14, R18, 0x60, RZ ;  /* 0x00000060120e8824 */ /* 0x000fe200078e02ff */
[----:B------:R-:W-:Y:S01]  /*16860*/  @!P0 IADD3.X R4, R2, UR13, RZ, P1, !PT ;  /* 0x0000000d02048c10 */ /* 0x000fe20008ffe4ff */
[----:B------:R-:W-:Y:S01]  /*16870*/  @!P0 IMAD R15, R18, 0x70, RZ ;  /* 0x00000070120f8824 */ /* 0x000fe200078e02ff */
[CC--:B------:R-:W-:Y:S01]  /*16880*/  @!P0 LEA R38, P1, R3.reuse, R61.reuse, 0x1 ;  /* 0x0000003d03268211 */ /* 0x0c0fe200078208ff */
[----:B------:R-:W-:Y:S01]  /*16890*/  @!PT LDS RZ, [RZ] ;  /* 0x00000000fffff984 */ /* 0x000fe20000000800 */
[----:B------:R-:W-:Y:S01]  /*168a0*/  @!PT LDS RZ, [RZ] ;  /* 0x00000000fffff984 */ /* 0x000fe20000000800 */
[----:B------:R-:W-:Y:S01]  /*168b0*/  @!PT LDS RZ, [RZ] ;  /* 0x00000000fffff984 */ /* 0x000fe20000000800 */
[----:B------:R1:W-:Y:S01]  /*168c0*/  @!P0 LDGSTS.E.BYPASS.LTC128B.128 [R242+0xa000], [R246.64] ;  /* 0x0a000000f6f28fae */ /* 0x0003e2000b901d54 */
[----:B------:R-:W-:Y:S01]  /*168d0*/  @!P0 LEA.HI.X R9, R40, R2, R18, 0x5, P3 ;  /* 0x0000000228098211 */ /* 0x000fe200018f2c12 */
[C---:B------:R-:W-:Y:S01]  /*168e0*/  @!P0 IMAD R16, R18.reuse, 0x90, RZ ;  /* 0x0000009012108824 */ /* 0x040fe200078e02ff */
[----:B------:R-:W-:Y:S01]  /*168f0*/  @!P0 LEA.HI.X R39, R3, R62, R4, 0x1, P1 ;  /* 0x0000003e03278211 */ /* 0x000fe200008f0c04 */
[----:B------:R-:W-:Y:S01]  /*16900*/  @!P0 IMAD R17, R18, 0xa0, RZ ;  /* 0x000000a012118824 */ /* 0x000fe200078e02ff */
[CC--:B------:R-:W-:Y:S02]  /*16910*/  @!P0 LEA R36, P4, R7.reuse, R61.reuse, 0x1 ;  /* 0x0000003d07248211 */ /* 0x0c0fe400078808ff */
[----:B------:R-:W-:Y:S01]  /*16920*/  @!P0 MOV R4, R0 ;  /* 0x0000000000048202 */ /* 0x000fe20000000f00 */
[----:B------:R-:W-:Y:S01]  /*16930*/  @P0 STS.128 [R242+0xa800], RZ ;  /* 0x00a800fff2000388 */ /* 0x000fe20000000c00 */
[----:B------:R-:W-:Y:S02]  /*16940*/  @!P0 LEA.HI.X R37, R7, R62, R9, 0x1, P4 ;  /* 0x0000003e07258211 */ /* 0x000fe400020f0c09 */
[----:B------:R-:W-:Y:S02]  /*16950*/  @!P0 MOV R5, R2 ;  /* 0x0000000200058202 */ /* 0x000fe40000000f00 */
[CC--:B------:R-:W-:Y:S02]  /*16960*/  @!P0 LEA R3, P2, R40.reuse, R0.reuse, 0x6 ;  /* 0x0000000028038211 */ /* 0x0c0fe400078430ff */
[----:B------:R-:W-:Y:S01]  /*16970*/  @!P0 MOV R12, R0 ;  /* 0x00000000000c8202 */ /* 0x000fe20000000f00 */
[----:B------:R-:W-:Y:S01]  /*16980*/  @!PT LDS RZ, [RZ] ;  /* 0x00000000fffff984 */ /* 0x000fe20000000800 */
[----:B------:R-:W-:Y:S01]  /*16990*/  @!PT LDS RZ, [RZ] ;  /* 0x00000000fffff984 */ /* 0x000fe20000000800 */
[----:B------:R-:W-:Y:S01]  /*169a0*/  @!PT LDS RZ, [RZ] ;  /* 0x00000000fffff984 */ /* 0x000fe20000000800 */
[----:B------:R2:W-:Y:S01]  /*169b0*/  @!P0 LDGSTS.E.BYPASS.LTC128B.128 [R242+0xa800], [R38.64] ;  /* 0x0a80000026f28fae */ /* 0x0005e2000b901d54 */
[C---:B------:R-:W-:Y:S01]  /*169c0*/  @!P0 IMAD.WIDE.U32 R4, R40.reuse, 0x30, R4 ;  /* 0x0000003028048825 */ /* 0x040fe200078e0004 */
[----:B------:R-:W-:Y:S02]  /*169d0*/  @!P0 LEA.HI.X R10, R40, R2, R18, 0x6, P2 ;  /* 0x00000002280a8211 */ /* 0x000fe400010f3412 */
[CC--:B------:R-:W-:Y:S02]  /*169e0*/  @!P0 LEA R32, P2, R3.reuse, R61.reuse, 0x1 ;  /* 0x0000003d03208211 */ /* 0x0c0fe400078408ff */
[----:B------:R-:W-:Y:S02]  /*169f0*/  @!P0 LEA R34, P3, R4, R61, 0x1 ;  /* 0x0000003d04228211 */ /* 0x000fe400078608ff */
[----:B------:R-:W-:Y:S01]  /*16a00*/  @P0 STS.128 [R242+0xb000], RZ ;  /* 0x00b000fff2000388 */ /* 0x000fe20000000c00 */
[----:B------:R-:W-:Y:S02]  /*16a10*/  @!P0 IADD3 R8, R8, R5, RZ ;  /* 0x0000000508088210 */ /* 0x000fe40007ffe0ff */
[-C--:B------:R-:W-:Y:S01]  /*16a20*/  @!P0 LEA.HI.X R33, R3, R62.reuse, R10, 0x1, P2 ;  /* 0x0000003e03218211 */ /* 0x080fe200010f0c0a */
[----:B------:R-:W-:Y:S01]  /*16a30*/  @!P0 IMAD R3, R18, 0x50, RZ ;  /* 0x0000005012038824 */ /* 0x000fe200078e02ff */
[----:B------:R-:W-:Y:S02]  /*16a40*/  @!P0 LEA.HI.X R35, R4, R62, R8, 0x1, P3 ;  /* 0x0000003e04238211 */ /* 0x000fe400018f0c08 */
[----:B------:R-:W-:Y:S01]  /*16a50*/  @!P0 MOV R13, R2 ;  /* 0x00000002000d8202 */ /* 0x000fe20000000f00 */
[----:B------:R-:W-:Y:S01]  /*16a60*/  @!PT LDS RZ, [RZ] ;  /* 0x00000000fffff984 */ /* 0x000fe20000000800 */
[----:B------:R-:W-:Y:S01]  /*16a70*/  @!PT LDS RZ, [RZ] ;  /* 0x00000000fffff984 */ /* 0x000fe20000000800 */
[----:B------:R-:W-:Y:S01]  /*16a80*/  @!PT LDS RZ, [RZ] ;  /* 0x00000000fffff984 */ /* 0x000fe20000000800 */
[----:B------:R2:W-:Y:S01]  /*16a90*/  @!P0 LDGSTS.E.BYPASS.LTC128B.128 [R242+0xb000], [R36.64] ;  /* 0x0b00000024f28fae */ /* 0x0005e2000b901d54 */
[CC--:B------:R-:W-:Y:S02]  /*16aa0*/  @!P0 LEA R6, P1, R40.reuse, R0.reuse, 0x7 ;  /* 0x0000000028068211 */ /* 0x0c0fe400078238ff */
[----:B------:R-:W-:Y:S01]  /*16ab0*/  @!P0 MOV R10, R0 ;  /* 0x00000000000a8202 */ /* 0x000fe20000000f00 */
[C---:B------:R-:W-:Y:S01]  /*16ac0*/  @!P0 IMAD.WIDE.U32 R12, R40.reuse, 0x50, R12 ;  /* 0x00000050280c8825 */ /* 0x040fe200078e000c */
[----:B------:R-:W-:Y:S02]  /*16ad0*/  @!P0 LEA.HI.X R11, R40, R2, R18, 0x7, P1 ;  /* 0x00000002280b8211 */ /* 0x000fe400008f3c12 */
[C---:B------:R-:W-:Y:S01]  /*16ae0*/  @!P0 LEA R30, P1, R6.reuse, R61, 0x1 ;  /* 0x0000003d061e8211 */ /* 0x040fe200078208ff */
[----:B------:R-:W-:Y:S01]  /*16af0*/  @P0 STS.128 [R242+0xb800], RZ ;  /* 0x00b800fff2000388 */ /* 0x000fe20000000c00 */
[----:B------:R-:W-:Y:S02]  /*16b00*/  @!P0 IADD3 R3, R3, R13, RZ ;  /* 0x0000000d03038210 */ /* 0x000fe40007ffe0ff */
[----:B------:R-:W-:Y:S02]  /*16b10*/  @!P0 LEA.HI.X R31, R6, R62, R11, 0x1, P1 ;  /* 0x0000003e061f8211 */ /* 0x000fe400008f0c0b */
[CC--:B------:R-:W-:Y:S02]  /*16b20*/  @!P0 LEA R28, P1, R12.reuse, R61.reuse, 0x1 ;  /* 0x0000003d0c1c8211 */ /* 0x0c0fe400078208ff */
[----:B------:R-:W-:Y:S01]  /*16b30*/  @!P0 MOV R11, R2 ;  /* 0x00000002000b8202 */ /* 0x000fe20000000f00 */
[----:B------:R-:W-:Y:S01]  /*16b40*/  @!PT LDS RZ, [RZ] ;  /* 0x00000000fffff984 */ /* 0x000fe20000000800 */
[----:B------:R-:W-:Y:S01]  /*16b50*/  @!PT LDS RZ, [RZ] ;  /* 0x00000000fffff984 */ /* 0x000fe20000000800 */
[----:B------:R-:W-:Y:S01]  /*16b60*/  @!PT LDS RZ, [RZ] ;  /* 0x00000000fffff984 */ /* 0x000fe20000000800 */
[----:B------:R3:W-:Y:S01]  /*16b70*/  @!P0 LDGSTS.E.BYPASS.LTC128B.128 [R242+0xb800], [R34.64] ;  /* 0x0b80000022f28fae */ /* 0x0007e2000b901d54 */
[----:B------:R-:W-:Y:S02]  /*16b80*/  @!P0 LEA.HI.X R29, R12, R62, R3, 0x1, P1 ;  /* 0x0000003e0c1d8211 */ /* 0x000fe400008f0c03 */
[----:B------:R-:W-:Y:S01]  /*16b90*/  @!P0 MOV R8, R0 ;  /* 0x0000000000088202 */ /* 0x000fe20000000f00 */
[----:B------:R-:W-:Y:S01]  /*16ba0*/  @!P0 IMAD.WIDE.U32 R10, R40, 0x60, R10 ;  /* 0x00000060280a8825 */ /* 0x000fe200078e000a */
[----:B------:R-:W-:Y:S02]  /*16bb0*/  @!P0 MOV R9, R2 ;  /* 0x0000000200098202 */ /* 0x000fe40000000f00 */
[----:B------:R-:W-:Y:S01]  /*16bc0*/  @!P0 MOV R6, R0 ;  /* 0x0000000000068202 */ /* 0x000fe20000000f00 */
[----:B------:R-:W-:Y:S01]  /*16bd0*/  @P0 STS.128 [R242+0xc000], RZ ;  /* 0x00c000fff2000388 */ /* 0x000fe20000000c00 */
[----:B------:R-:W-:Y:S01]  /*16be0*/  @!P0 LEA R26, P4, R10, R61, 0x1 ;  /* 0x0000003d0a1a8211 */ /* 0x000fe200078808ff */
[----:B------:R-:W-:Y:S01]  /*16bf0*/  @!P0 IMAD.WIDE.U32 R8, R40, 0x70, R8 ;  /* 0x0000007028088825 */ /* 0x000fe200078e0008 */
[----:B------:R-:W-:Y:S02]  /*16c00*/  @!P0 IADD3 R3, R14, R11, RZ ;  /* 0x0000000b0e038210 */ /* 0x000fe40007ffe0ff */
[----:B------:R-:W-:Y:S02]  /*16c10*/  @!P0 MOV R7, R2 ;  /* 0x0000000200078202 */ /* 0x000fe40000000f00 */
[----:B------:R-:W-:Y:S01]  /*16c20*/  @!P0 LEA.HI.X R27, R10, R62, R3, 0x1, P4 ;  /* 0x0000003e0a1b8211 */ /* 0x000fe200020f0c03 */
[----:B------:R-:W-:Y:S01]  /*16c30*/  @!PT LDS RZ, [RZ] ;  /* 0x00000000fffff984 */ /* 0x000fe20000000800 */
[----:B------:R-:W-:Y:S01]  /*16c40*/  @!PT LDS RZ, [RZ] ;  /* 0x00000000fffff984 */ /* 0x000fe20000000800 */
[----:B------:R-:W-:Y:S01]  /*16c50*/  @!PT LDS RZ, [RZ] ;  /* 0x00000000fffff984 */ /* 0x000fe20000000800 */
[----:B------:R3:W-:Y:S01]  /*16c60*/  @!P0 LDGSTS.E.BYPASS.LTC128B.128 [R242+0xc000], [R32.64] ;  /* 0x0c00000020f28fae */ /* 0x0007e2000b901d54 */
[----:B------:R-:W-:Y:S01]  /*16c70*/  @!P0 LEA R24, P3, R8, R61, 0x1 ;  /* 0x0000003d08188211 */ /* 0x000fe200078608ff */
[----:B------:R-:W-:Y:S01]  /*16c80*/  @!P0 IMAD.WIDE.U32 R6, R40, 0x90, R6 ;  /* 0x0000009028068825 */ /* 0x000fe200078e0006 */
[----:B------:R-:W-:Y:S02]  /*16c90*/  @!P0 IADD3 R9, R15, R9, RZ ;  /* 0x000000090f098210 */ /* 0x000fe40007ffe0ff */
[----:B------:R-:W-:Y:S02]  /*16ca0*/  @!P0 MOV R4, R0 ;  /* 0x0000000000048202 */ /* 0x000fe40000000f00 */
[----:B------:R-:W-:Y:S01]  /*16cb0*/  @!P0 LEA.HI.X R25, R8, R62, R9, 0x1, P3 ;  /* 0x0000003e08198211 */ /* 0x000fe200018f0c09 */
[----:B------:R-:W-:Y:S01]  /*16cc0*/  @P0 STS.128 [R242+0xc800], RZ ;  /* 0x00c800fff2000388 */ /* 0x000fe20000000c00 */
[----:B------:R-:W-:Y:S02]  /*16cd0*/  @!P0 LEA R22, P2, R6, R61, 0x1 ;  /* 0x0000003d06168211 */ /* 0x000fe400078408ff */
[----:B------:R-:W-:Y:S02]  /*16ce0*/  @!P0 IADD3 R7, R16, R7, RZ ;  /* 0x0000000710078210 */ /* 0x000fe40007ffe0ff */
[----:B------:R-:W-:Y:S02]  /*16cf0*/  @!P0 MOV R5, R2 ;  /* 0x0000000200058202 */ /* 0x000fe40000000f00 */
[----:B------:R-:W-:Y:S01]  /*16d00*/  @!P0 LEA.HI.X R23, R6, R62, R7, 0x1, P2 ;  /* 0x0000003e06178211 */ /* 0x000fe200010f0c07 */
[----:B------:R-:W-:Y:S01]  /*16d10*/  @!PT LDS RZ, [RZ] ;  /* 0x00000000fffff984 */ /* 0x000fe20000000800 */
[----:B------:R-:W-:Y:S01]  /*16d20*/  @!PT LDS RZ, [RZ] ;  /* 0x00000000fffff984 */ /* 0x000fe20000000800 */
[----:B------:R-:W-:Y:S01]  /*16d30*/  @!PT LDS RZ, [RZ] ;  /* 0x00000000fffff984 */ /* 0x000fe20000000800 */
[----:B------:R4:W-:Y:S01]  /*16d40*/  @!P0 LDGSTS.E.BYPASS.LTC128B.128 [R242+0xc800], [R28.64] ;  /* 0x0c8000001cf28fae */ /* 0x0009e2000b901d54 */
[-C--:B------:R-:W-:Y:S01]  /*16d50*/  @!P0 MOV R16, R0.reuse ;  /* 0x0000000000108202 */ /* 0x080fe20000000f00 */
[----:B------:R-:W-:Y:S01]  /*16d60*/  @!P0 IMAD.WIDE.U32 R4, R40, 0xa0, R4 ;  /* 0x000000a028048825 */ /* 0x000fe200078e0004 */
[----:B------:R-:W-:Y:S02]  /*16d70*/  @!P0 MOV R14, R0 ;  /* 0x00000000000e8202 */ /* 0x000fe40000000f00 */
[-C--:B------:R-:W-:Y:S01]  /*16d80*/  @!P0 MOV R15, R2.reuse ;  /* 0x00000002000f8202 */ /* 0x080fe20000000f00 */
[----:B------:R-:W-:Y:S01]  /*16d90*/  @!P0 IMAD R6, R18, 0xc0, RZ ;  /* 0x000000c012068824 */ /* 0x000fe200078e02ff */
[----:B------:R-:W-:Y:S01]  /*16da0*/  @!P0 LEA R20, P1, R4, R61, 0x1 ;  /* 0x0000003d04148211 */ /* 0x000fe200078208ff */
[----:B------:R-:W-:Y:S01]  /*16db0*/  @P0 STS.128 [R242+0xd000], RZ ;  /* 0x00d000fff2000388 */ /* 0x000fe20000000c00 */
[----:B------:R-:W-:Y:S01]  /*16dc0*/  @!P0 IADD3 R5, R17, R5, RZ ;  /* 0x0000000511058210 */ /* 0x000fe20007ffe0ff */
[----:B------:R-:W-:Y:S01]  /*16dd0*/  @!P0 IMAD R7, R18, 0xf0, RZ ;  /* 0x000000f012078824 */ /* 0x000fe200078e02ff */
[----:B------:R-:W-:Y:S01]  /*16de0*/  @!P0 MOV R17, R2 ;  /* 0x0000000200118202 */ /* 0x000fe20000000f00 */
[----:B------:R-:W-:Y:S01]  /*16df0*/  @!P0 IMAD.WIDE.U32 R14, R40, 0xd0, R14 ;  /* 0x000000d0280e8825 */ /* 0x000fe200078e000e */
[----:B------:R-:W-:Y:S02]  /*16e00*/  @!P0 LEA.HI.X R21, R4, R62, R5, 0x1, P1 ;  /* 0x0000003e04158211 */ /* 0x000fe400008f0c05 */
[----:B------:R-:W-:Y:S01]  /*16e10*/  @!P0 MOV R4, R0 ;  /* 0x0000000000048202 */ /* 0x000fe20000000f00 */
[----:B------:R-:W-:Y:S01]  /*16e20*/  @!PT LDS RZ, [RZ] ;  /* 0x00000000fffff984 */ /* 0x000fe20000000800 */
[----:B------:R-:W-:Y:S01]  /*16e30*/  @!PT LDS RZ, [RZ] ;  /* 0x00000000fffff984 */ /* 0x000fe20000000800 */
[----:B------:R-:W-:Y:S01]  /*16e40*/  @!PT LDS RZ, [RZ] ;  /* 0x00000000fffff984 */ /* 0x000fe20000000800 */
[----:B------:R5:W-:Y:S01]  /*16e50*/  @!P0 LDGSTS.E.BYPASS.LTC128B.128 [R242+0xd000], [R26.64] ;  /* 0x0d0000001af28fae */ /* 0x000be2000b901d54 */
[----:B------:R-:W-:Y:S01]  /*16e60*/  @!P0 MOV R5, R2 ;  /* 0x0000000200058202 */ /* 0x000fe20000000f00 */
[----:B------:R-:W-:Y:S01]  /*16e70*/  @!P0 IMAD.WIDE.U32 R16, R40, 0xc0, R16 ;  /* 0x000000c028108825 */ /* 0x000fe200078e0010 */
[----:B------:R-:W-:Y:S02]  /*16e80*/  @!P0 MOV R12, R0 ;  /* 0x00000000000c8202 */ /* 0x000fe40000000f00 */
[----:B------:R-:W-:Y:S02]  /*16e90*/  @!P0 MOV R13, R2 ;  /* 0x00000002000d8202 */ /* 0x000fe40000000f00 */
[----:B------:R-:W-:Y:S01]  /*16ea0*/  @!P0 MOV R10, R0 ;  /* 0x00000000000a8202 */ /* 0x000fe20000000f00 */
[----:B------:R-:W-:Y:S01]  /*16eb0*/  @P0 STS.128 [R242+0xd800], RZ ;  /* 0x00d800fff2000388 */ /* 0x000fe20000000c00 */
[----:B------:R-:W-:Y:S01]  /*16ec0*/  @!P0 IMAD R0, R18, 0xb0, RZ ;  /* 0x000000b012008824 */ /* 0x000fe200078e02ff */
[----:B------:R-:W-:Y:S01]  /*16ed0*/  @!P0 MOV R11, R2 ;  /* 0x00000002000b8202 */ /* 0x000fe20000000f00 */
[----:B------:R-:W-:Y:S01]  /*16ee0*/  @!P0 IMAD.WIDE.U32 R2, R40, 0xb0, R4 ;  /* 0x000000b028028825 */ /* 0x000fe200078e0004 */
[-C--:B------:R-:W-:Y:S03]  /*16ef0*/  @!P0 LEA R8, P4, R16, R61.reuse, 0x1 ;  /* 0x0000003d10088211 */ /* 0x080fe600078808ff */
[C---:B------:R-:W-:Y:S01]  /*16f00*/  @!P0 IMAD R4, R18.reuse, 0xd0, RZ ;  /* 0x000000d012048824 */ /* 0x040fe200078e02ff */
[----:B------:R-:W-:Y:S01]  /*16f10*/  @!PT LDS RZ, [RZ] ;  /* 0x00000000fffff984 */ /* 0x000fe20000000800 */
[----:B------:R-:W-:Y:S01]  /*16f20*/  @!PT LDS RZ, [RZ] ;  /* 0x00000000fffff984 */ /* 0x000fe20000000800 */
[----:B------:R-:W-:Y:S01]  /*16f30*/  @!PT LDS RZ, [RZ] ;  /* 0x00000000fffff984 */ /* 0x000fe20000000800 */
[----:B------:R5:W-:Y:S01]  /*16f40*/  @!P0 LDGSTS.E.BYPASS.LTC128B.128 [R242+0xd800], [R24.64] ;  /* 0x0d80000018f28fae */ /* 0x000be2000b901d54 */
[----:B------:R-:W-:Y:S01]  /*16f50*/  @!P0 IMAD R5, R18, 0xe0, RZ ;  /* 0x000000e012058824 */ /* 0x000fe200078e02ff */
[----:B------:R-:W-:Y:S01]  /*16f60*/  @!P0 LEA R18, P1, R2, R61, 0x1 ;  /* 0x0000003d02128211 */ /* 0x000fe200078208ff */
[----:B------:R-:W-:Y:S01]  /*16f70*/  @!P0 IMAD.WIDE.U32 R10, R40, 0xf0, R10 ;  /* 0x000000f0280a8825 */ /* 0x000fe200078e000a */
[----:B------:R-:W-:Y:S02]  /*16f80*/  @!P0 IADD3 R0, R0, R3, RZ ;  /* 0x0000000300008210 */ /* 0x000fe40007ffe0ff */
[----:B------:R-:W-:Y:S01]  /*16f90*/  @!P0 IADD3 R3, R4, R15, RZ ;  /* 0x0000000f04038210 */ /* 0x000fe20007ffe0ff */
[----:B------:R-:W-:Y:S01]  /*16fa0*/  @!P0 IMAD.WIDE.U32 R12, R40, 0xe0, R12 ;  /* 0x000000e0280c8825 */ /* 0x000fe200078e000c */
[----:B------:R-:W-:Y:S01]  /*16fb0*/  @P0 STS.128 [R242+0xe000], RZ ;  /* 0x00e000fff2000388 */ /* 0x000fe20000000c00 */
[-C--:B------:R-:W-:Y:S02]  /*16fc0*/  @!P0 LEA.HI.X R19, R2, R62.reuse, R0, 0x1, P1 ;  /* 0x0000003e02138211 */ /* 0x080fe400008f0c00 */
[----:B------:R-:W-:Y:S02]  /*16fd0*/  @!P0 IADD3 R0, R6, R17, RZ ;  /* 0x0000001106008210 */ /* 0x000fe40007ffe0ff */
[----:B------:R-:W-:Y:S02]  /*16fe0*/  @!P0 LEA R6, P3, R14, R61, 0x1 ;  /* 0x0000003d0e068211 */ /* 0x000fe400078608ff */
[-C--:B------:R-:W-:Y:S01]  /*16ff0*/  @!P0 LEA.HI.X R9, R16, R62.reuse, R0, 0x1, P4 ;  /* 0x0000003e10098211 */ /* 0x080fe200020f0c00 */
[----:B------:R-:W-:Y:S01]  /*17000*/  @!PT LDS RZ, [RZ] ;  /* 0x00000000fffff984 */ /* 0x000fe20000000800 */
[----:B------:R-:W-:Y:S01]  /*17010*/  @!PT LDS RZ, [RZ] ;  /* 0x00000000fffff984 */ /* 0x000fe20000000800 */
[----:B------:R-:W-:Y:S01]  /*17020*/  @!PT LDS RZ, [RZ] ;  /* 0x00000000fffff984 */ /* 0x000fe20000000800 */
[----:B------:R4:W-:Y:S01]  /*17030*/  @!P0 LDGSTS.E.BYPASS.LTC128B.128 [R242+0xe000], [R30.64] ;  /* 0x0e0000001ef28fae */ /* 0x0009e2000b901d54 */
[----:B------:R-:W-:Y:S02]  /*17040*/  @!P0 IADD3 R11, R7, R11, RZ ;  /* 0x0000000b070b8210 */ /* 0x000fe40007ffe0ff */
[-C--:B------:R-:W-:Y:S02]  /*17050*/  @!P0 LEA.HI.X R7, R14, R62.reuse, R3, 0x1, P3 ;  /* 0x0000003e0e078211 */ /* 0x080fe400018f0c03 */
[----:B------:R-:W-:Y:S02]  /*17060*/  @!P0 LEA R4, P2, R12, R61, 0x1 ;  /* 0x0000003d0c048211 */ /* 0x000fe400078408ff */
[----:B------:R-:W-:Y:S01]  /*17070*/  @!P0 IADD3 R5, R5, R13, RZ ;  /* 0x0000000d05058210 */ /* 0x000fe20007ffe0ff */
[----:B------:R-:W-:Y:S01]  /*17080*/  @P0 STS.128 [R242+0xe800], RZ ;  /* 0x00e800fff2000388 */ /* 0x000fe20000000c00 */
[----:B------:R-:W-:Y:S02]  /*17090*/  @!P0 LEA R2, P1, R10, R61, 0x1 ;  /* 0x0000003d0a028211 */ /* 0x000fe400078208ff */
[-C--:B------:R-:W-:Y:S02]  /*170a0*/  @!P0 LEA.HI.X R5, R12, R62.reuse, R5, 0x1, P2 ;  /* 0x0000003e0c058211 */ /* 0x080fe400010f0c05 */
[----:B------:R-:W-:Y:S02]  /*170b0*/  @!P0 LEA.HI.X R3, R10, R62, R11, 0x1, P1 ;  /* 0x0000003e0a038211 */ /* 0x000fe400008f0c0b */
[----:B------:R-:W-:Y:S01]  /*170c0*/  PLOP3.LUT P1, PT, PT, PT, UP0, 0x80, 0x0 ;  /* 0x000000000000781c */ /* 0x000fe20003f2f008 */
[----:B------:R-:W-:Y:S01]  /*170d0*/  @!PT LDS RZ, [RZ] ;  /* 0x00000000fffff984 */ /* 0x000fe20000000800 */
[----:B------:R-:W-:Y:S01]  /*170e0*/  @!PT LDS RZ, [RZ] ;  /* 0x00000000fffff984 */ /* 0x000fe20000000800 */
[----:B------:R-:W-:Y:S01]  /*170f0*/  @!PT LDS RZ, [RZ] ;  /* 0x00000000fffff984 */ /* 0x000fe20000000800 */
[----:B------:R1:W-:Y:S08]  /*17100*/  @!P0 LDGSTS.E.BYPASS.LTC128B.128 [R242+0xe800], [R22.64] ;  /* 0x0e80000016f28fae */ /* 0x0003f0000b901d54 */
[----:B------:R-:W-:Y:S08]  /*17110*/  @P0 STS.128 [R242+0xf000], RZ ;  /* 0x00f000fff2000388 */ /* 0x000ff00000000c00 */
        /* <DEDUP_REMOVED lines=29> */
[----:B------:R-:W-:Y:S08]  /*172f0*/  LDSM.16.M88.4 R128, [R230] ;  /* 0x00000000e680783b */ /* 0x000ff00000000200 */
[----:B------:R-:W0:Y:S08]  /*17300*/  LDGDEPBAR ;  /* 0x00000000000079af */ /* 0x000e300000000000 */
[----:B-1----:R-:W1:Y:S08]  /*17310*/  LDSM.16.M88.4 R8, [R134+0x2000] ;  /* 0x002000008608783b */ /* 0x002e700000000200 */
[----:B------:R-:W2:Y:S08]  /*17320*/  LDSM.16.M88.4 R16, [R134+0x2800] ;  /* 0x002800008610783b */ /* 0x000eb00000000200 */
[----:B-----5:R-:W5:Y:S08]  /*17330*/  LDSM.16.M88.4 R24, [R134+0x3000] ;  /* 0x003000008618783b */ /* 0x020f700000000200 */
[----:B---3--:R-:W4:Y:S08]  /*17340*/  LDSM.16.M88.4 R32, [R134+0x3800] ;  /* 0x003800008620783b */ /* 0x008f300000000200 */
[----:B------:R-:W3:Y:S08]  /*17350*/  LDSM.16.M88.4 R40, [R134+0x4000] ;  /* 0x004000008628783b */ /* 0x000ef00000000200 */
[----:B------:R-:W3:Y:S01]  /*17360*/  LDSM.16.M88.4 R48, [R134+0x4800] ;  /* 0x004800008630783b */ /* 0x000ee20000000200 */
[C---:B-1----:R-:W-:Y:S07]  /*17370*/  HMMA.16816.F32 R4, R128.reuse, R8, RZ ;  /* 0x000000088004723c */ /* 0x042fee00000018ff */
[----:B------:R-:W1:Y:S01]  /*17380*/  LDSM.16.M88.4 R56, [R134+0x5000] ;  /* 0x005000008638783b */ /* 0x000e620000000200 */
[C---:B------:R-:W-:Y:S07]  /*17390*/  HMMA.16816.F32 R8, R128.reuse, R10, RZ ;  /* 0x0000000a8008723c */ /* 0x040fee00000018ff */
[----:B------:R-:W1:Y:S01]  /*173a0*/  LDSM.16.M88.4 R64, [R134+0x5800] ;  /* 0x005800008640783b */ /* 0x000e620000000200 */
[C---:B--2---:R-:W-:Y:S07]  /*173b0*/  HMMA.16816.F32 R12, R128.reuse, R16, RZ ;  /* 0x00000010800c723c */ /* 0x044fee00000018ff */
[----:B------:R-:W2:Y:S01]  /*173c0*/  LDSM.16.M88.4 R72, [R134+0x6000] ;  /* 0x006000008648783b */ /* 0x000ea20000000200 */
[C---:B------:R-:W-:Y:S07]  /*173d0*/  HMMA.16816.F32 R16, R128.reuse, R18, RZ ;  /* 0x000000128010723c */ /* 0x040fee00000018ff */
[----:B------:R-:W1:Y:S01]  /*173e0*/  LDSM.16.M88.4 R80, [R134+0x6800] ;  /* 0x006800008650783b */ /* 0x000e620000000200 */
[C---:B-----5:R-:W-:Y:S07]  /*173f0*/  HMMA.16816.F32 R20, R128.reuse, R24, RZ ;  /* 0x000000188014723c */ /* 0x060fee00000018ff */
[----:B------:R-:W5:Y:S01]  /*17400*/  LDSM.16.M88.4 R88, [R134+0x7000] ;  /* 0x007000008658783b */ /* 0x000f620000000200 */
[C---:B------:R-:W-:Y:S07]  /*17410*/  HMMA.16816.F32 R24, R128.reuse, R26, RZ ;  /* 0x0000001a8018723c */ /* 0x040fee00000018ff */
[----:B------:R-:W1:Y:S01]  /*17420*/  LDSM.16.M88.4 R96, [R134+0x7800] ;  /* 0x007800008660783b */ /* 0x000e620000000200 */
[C---:B----4-:R-:W-:Y:S07]  /*17430*/  HMMA.16816.F32 R28, R128.reuse, R32, RZ ;  /* 0x00000020801c723c */ /* 0x050fee00000018ff */
[----:B------:R-:W4:Y:S01]  /*17440*/  LDSM.16.M88.4 R104, [R134+0x8000] ;  /* 0x008000008668783b */ /* 0x000f220000000200 */
[C---:B------:R-:W-:Y:S07]  /*17450*/  HMMA.16816.F32 R32, R128.reuse, R34, RZ ;  /* 0x000000228020723c */ /* 0x040fee00000018ff */
[----:B------:R-:W2:Y:S01]  /*17460*/  LDSM.16.M88.4 R112, [R134+0x8800] ;  /* 0x008800008670783b */ /* 0x000ea20000000200 */
[C---:B---3--:R-:W-:Y:S07]  /*17470*/  HMMA.16816.F32 R36, R128.reuse, R40, RZ ;  /* 0x000000288024723c */ /* 0x048fee00000018ff */
[----:B------:R-:W3:Y:S01]  /*17480*/  LDSM.16.M88.4 R120, [R134+0x9000] ;  /* 0x009000008678783b */ /* 0x000ee20000000200 */
[C---:B------:R-:W-:Y:S07]  /*17490*/  HMMA.16816.F32 R40, R128.reuse, R42, RZ ;  /* 0x0000002a8028723c */ /* 0x040fee00000018ff */
[----:B------:R-:W2:Y:S01]  /*174a0*/  LDSM.16.M88.4 R168, [R134+0x9800] ;  /* 0x0098000086a8783b */ /* 0x000ea20000000200 */
[C---:B------:R-:W-:Y:S07]  /*174b0*/  HMMA.16816.F32 R44, R128.reuse, R48, RZ ;  /* 0x00000030802c723c */ /* 0x040fee00000018ff */
[----:B------:R-:W-:Y:S01]  /*174c0*/  LDSM.16.M88.4 R172, [R172] ;  /* 0x00000000acac783b */ /* 0x000fe20000000200 */
[C---:B------:R-:W-:Y:S07]  /*174d0*/  HMMA.16816.F32 R48, R128.reuse, R50, RZ ;  /* 0x000000328030723c */ /* 0x040fee00000018ff */
[----:B------:R-:W3:Y:S01]  /*174e0*/  LDSM.16.M88.4 R176, [R228+0x2000] ;  /* 0x00200000e4b0783b */ /* 0x000ee20000000200 */
[C---:B-1----:R-:W-:Y:S07]  /*174f0*/  HMMA.16816.F32 R52, R128.reuse, R56, RZ ;  /* 0x000000388034723c */ /* 0x042fee00000018ff */
[----:B------:R-:W1:Y:S01]  /*17500*/  LDSM.16.M88.4 R180, [R228+0x2800] ;  /* 0x00280000e4b4783b */ /* 0x000e620000000200 */
[C---:B------:R-:W-:Y:S07]  /*17510*/  HMMA.16816.F32 R56, R128.reuse, R58, RZ ;  /* 0x0000003a8038723c */ /* 0x040fee00000018ff */
[----:B------:R-:W1:Y:S01]  /*17520*/  LDSM.16.M88.4 R184, [R228+0x3000] ;  /* 0x00300000e4b8783b */ /* 0x000e620000000200 */
[C---:B------:R-:W-:Y:S07]  /*17530*/  HMMA.16816.F32 R60, R128.reuse, R64, RZ ;  /* 0x00000040803c723c */ /* 0x040fee00000018ff */
[----:B------:R-:W1:Y:S01]  /*17540*/  LDSM.16.M88.4 R188, [R228+0x3800] ;  /* 0x00380000e4bc783b */ /* 0x000e620000000200 */
[C---:B------:R-:W-:Y:S07]  /*17550*/  HMMA.16816.F32 R64, R128.reuse, R66, RZ ;  /* 0x000000428040723c */ /* 0x040fee00000018ff */
[----:B------:R-:W-:Y:S01]  /*17560*/  LDSM.16.M88.4 R192, [R228+0x5000] ;  /* 0x00500000e4c0783b */ /* 0x000fe20000000200 */
[C---:B--2---:R-:W-:Y:S07]  /*17570*/  HMMA.16816.F32 R68, R128.reuse, R72, RZ ;  /* 0x000000488044723c */ /* 0x044fee00000018ff */
[----:B------:R-:W-:Y:S01]  /*17580*/  LDSM.16.M88.4 R196, [R228+0x5800] ;  /* 0x00580000e4c4783b */ /* 0x000fe20000000200 */
[C---:B------:R-:W-:Y:S07]  /*17590*/  HMMA.16816.F32 R72, R128.reuse, R74, RZ ;  /* 0x0000004a8048723c */ /* 0x040fee00000018ff */
[----:B------:R-:W-:Y:S01]  /*175a0*/  LDSM.16.M88.4 R200, [R228+0x6000] ;  /* 0x00600000e4c8783b */ /* 0x000fe20000000200 */
[C---:B------:R-:W-:Y:S07]  /*175b0*/  HMMA.16816.F32 R76, R128.reuse, R80, RZ ;  /* 0x00000050804c723c */ /* 0x040fee00000018ff */
[----:B------:R-:W-:Y:S01]  /*175c0*/  LDSM.16.M88.4 R204, [R228+0x6800] ;  /* 0x00680000e4cc783b */ /* 0x000fe20000000200 */
[C---:B------:R-:W-:Y:S07]  /*175d0*/  HMMA.16816.F32 R80, R128.reuse, R82, RZ ;  /* 0x000000528050723c */ /* 0x040fee00000018ff */
[----:B------:R-:W-:Y:S01]  /*175e0*/  LDSM.16.M88.4 R208, [R235] ;  /* 0x00000000ebd0783b */ /* 0x000fe20000000200 */
[C---:B-----5:R-:W-:Y:S07]  /*175f0*/  HMMA.16816.F32 R84, R128.reuse, R88, RZ ;  /* 0x000000588054723c */ /* 0x060fee00000018ff */
[----:B------:R-:W-:Y:S01]  /*17600*/  LDSM.16.M88.4 R212, [R234] ;  /* 0x00000000ead4783b */ /* 0x000fe20000000200 */
[C---:B------:R-:W-:Y:S07]  /*17610*/  HMMA.16816.F32 R88, R128.reuse, R90, RZ ;  /* 0x0000005a8058723c */ /* 0x040fee00000018ff */
[----:B------:R-:W-:Y:S01]  /*17620*/  LDSM.16.M88.4 R216, [R233] ;  /* 0x00000000e9d8783b */ /* 0x000fe20000000200 */
[C---:B------:R-:W-:Y:S07]  /*17630*/  HMMA.16816.F32 R92, R128.reuse, R96, RZ ;  /* 0x00000060805c723c */ /* 0x040fee00000018ff */
[----:B------:R-:W-:Y:S01]  /*17640*/  LDSM.16.M88.4 R220, [R227] ;  /* 0x00000000e3dc783b */ /* 0x000fe20000000200 */
[C---:B------:R-:W-:Y:S08]  /*17650*/  HMMA.16816.F32 R96, R128.reuse, R98, RZ ;  /* 0x000000628060723c */ /* 0x040ff000000018ff */
[C---:B----4-:R-:W-:Y:S08]  /*17660*/  HMMA.16816.F32 R100, R128.reuse, R104, RZ ;  /* 0x000000688064723c */ /* 0x050ff000000018ff */
[C---:B------:R-:W-:Y:S08]  /*17670*/  HMMA.16816.F32 R104, R128.reuse, R106, RZ ;  /* 0x0000006a8068723c */ /* 0x040ff000000018ff */
[C---:B------:R-:W-:Y:S08]  /*17680*/  HMMA.16816.F32 R108, R128.reuse, R112, RZ ;  /* 0x00000070806c723c */ /* 0x040ff000000018ff */
[C---:B------:R-:W-:Y:S08]  /*17690*/  HMMA.16816.F32 R112, R128.reuse, R114, RZ ;  /* 0x000000728070723c */ /* 0x040ff000000018ff */
[C---:B---3--:R-:W-:Y:S08]  /*176a0*/  HMMA.16816.F32 R116, R128.reuse, R120, RZ ;  /* 0x000000788074723c */ /* 0x048ff000000018ff */
[C---:B------:R-:W-:Y:S08]  /*176b0*/  HMMA.16816.F32 R120, R128.reuse, R122, RZ ;  /* 0x0000007a8078723c */ /* 0x040ff000000018ff */
[C---:B------:R-:W-:Y:S08]  /*176c0*/  HMMA.16816.F32 R124, R128.reuse, R168, RZ ;  /* 0x000000a8807c723c */ /* 0x040ff000000018ff */
[----:B------:R-:W-:Y:S01]  /*176d0*/  HMMA.16816.F32 R128, R128, R170, RZ ;  /* 0x000000aa8080723c */ /* 0x000fe200000018ff */
[----:B------:R-:W2:Y:S07]  /*176e0*/  LDSM.16.M88.4 R168, [R228+0x4000] ;  /* 0x00400000e4a8783b */ /* 0x000eae0000000200 */
[C---:B------:R-:W-:Y:S08]  /*176f0*/  HMMA.16816.F32 R4, R172.reuse, R176, R4 ;  /* 0x000000b0ac04723c */ /* 0x040ff00000001804 */
[C---:B------:R-:W-:Y:S01]  /*17700*/  HMMA.16816.F32 R8, R172.reuse, R178, R8 ;  /* 0x000000b2ac08723c */ /* 0x040fe20000001808 */
[----:B------:R-:W3:Y:S07]  /*17710*/  LDSM.16.M88.4 R176, [R228+0x4800] ;  /* 0x00480000e4b0783b */ /* 0x000eee0000000200 */
[C---:B-1----:R-:W-:Y:S08]  /*17720*/  HMMA.16816.F32 R12, R172.reuse, R180, R12 ;  /* 0x000000b4ac0c723c */ /* 0x042ff0000000180c */
[C---:B------:R-:W-:Y:S01]  /*17730*/  HMMA.16816.F32 R16, R172.reuse, R182, R16 ;  /* 0x000000b6ac10723c */ /* 0x040fe20000001810 */
[----:B------:R-:W1:Y:S07]  /*17740*/  LDSM.16.M88.4 R180, [R228+0x7000] ;  /* 0x00700000e4b4783b */ /* 0x000e6e0000000200 */
[C---:B------:R-:W-:Y:S08]  /*17750*/  HMMA.16816.F32 R20, R172.reuse, R184, R20 ;  /* 0x000000b8ac14723c */ /* 0x040ff00000001814 */
[C---:B------:R-:W-:Y:S01]  /*17760*/  HMMA.16816.F32 R24, R172.reuse, R186, R24 ;  /* 0x000000baac18723c */ /* 0x040fe20000001818 */
[----:B------:R-:W4:Y:S07]  /*17770*/  LDSM.16.M88.4 R184, [R228+0x7800] ;  /* 0x00780000e4b8783b */ /* 0x000f2e0000000200 */
[C---:B------:R-:W-:Y:S08]  /*17780*/  HMMA.16816.F32 R28, R172.reuse, R188, R28 ;  /* 0x000000bcac1c723c */ /* 0x040ff0000000181c */
[C---:B------:R-:W-:Y:S01]  /*17790*/  HMMA.16816.F32 R32, R172.reuse, R190, R32 ;  /* 0x000000beac20723c */ /* 0x040fe20000001820 */
[----:B------:R-:W-:Y:S07]  /*177a0*/  LDSM.16.M88.4 R188, [R228+0x9000] ;  /* 0x00900000e4bc783b */ /* 0x000fee0000000200 */
        /* <DEDUP_REMOVED lines=8> */
[----:B------:R-:W-:Y:S07]  /*17830*/  LDSM.16.M88.4 R192, [R229] ;  /* 0x00000000e5c0783b */ /* 0x000fee0000000200 */
        /* <DEDUP_REMOVED lines=12> */
[C---:B-1----:R-:W-:Y:S08]  /*17900*/  HMMA.16816.F32 R84, R172.reuse, R180, R84 ;  /* 0x000000b4ac54723c */ /* 0x042ff00000001854 */
[C---:B------:R-:W-:Y:S01]  /*17910*/  HMMA.16816.F32 R88, R172.reuse, R182, R88 ;  /* 0x000000b6ac58723c */ /* 0x040fe20000001858 */
[----:B------:R-:W1:Y:S07]  /*17920*/  LDSM.16.M88.4 R180, [R228+0x9800] ;  /* 0x00980000e4b4783b */ /* 0x000e6e0000000200 */
[C---:B----4-:R-:W-:Y:S08]  /*17930*/  HMMA.16816.F32 R92, R172.reuse, R184, R92 ;  /* 0x000000b8ac5c723c */ /* 0x050ff0000000185c */
[C---:B------:R-:W-:Y:S01]  /*17940*/  HMMA.16816.F32 R96, R172.reuse, R186, R96 ;  /* 0x000000baac60723c */ /* 0x040fe20000001860 */
[----:B------:R-:W4:Y:S07]  /*17950*/  LDSM.16.M88.4 R184, [R232] ;  /* 0x00000000e8b8783b */ /* 0x000f2e0000000200 */
[C---:B--2---:R-:W-:Y:S07]  /*17960*/  HMMA.16816.F32 R100, R172.reuse, R168, R100 ;  /* 0x000000a8ac64723c */ /* 0x044fee0000001864 */
[C---:B------:R-:W-:Y:S01]  /*17970*/  IADD3 R168, R229.reuse, 0x2000, RZ ;  /* 0x00002000e5a87810 */ /* 0x040fe20007ffe0ff */
[C---:B------:R-:W-:Y:S05]  /*17980*/  HMMA.16816.F32 R104, R172.reuse, R170, R104 ;  /* 0x000000aaac68723c */ /* 0x040fea0000001868 */
[----:B------:R-:W2:Y:S03]  /*17990*/  LDSM.16.M88.4 R168, [R168] ;  /* 0x00000000a8a8783b */ /* 0x000ea60000000200 */
[C---:B---3--:R-:W-:Y:S07]  /*179a0*/  HMMA.16816.F32 R108, R172.reuse, R176, R108 ;  /* 0x000000b0ac6c723c */ /* 0x048fee000000186c */
[C---:B------:R-:W-:Y:S01]  /*179b0*/  IADD3 R176, R229.reuse, 0x2800, RZ ;  /* 0x00002800e5b07810 */ /* 0x040fe20007ffe0ff */
[C---:B------:R-:W-:Y:S05]  /*179c0*/  HMMA.16816.F32 R112, R172.reuse, R178, R112 ;  /* 0x000000b2ac70723c */ /* 0x040fea0000001870 */
[----:B------:R-:W3:Y:S03]  /*179d0*/  LDSM.16.M88.4 R176, [R176] ;  /* 0x00000000b0b0783b */ /* 0x000ee60000000200 */
[C---:B------:R-:W-:Y:S08]  /*179e0*/  HMMA.16816.F32 R116, R172.reuse, R188, R116 ;  /* 0x000000bcac74723c */ /* 0x040ff00000001874 */
[C---:B------:R-:W-:Y:S01]  /*179f0*/  HMMA.16816.F32 R120, R172.reuse, R190, R120 ;  /* 0x000000beac78723c */ /* 0x040fe20000001878 */
[----:B------:R-:W-:Y:S07]  /*17a00*/  LDSM.16.M88.4 R188, [R241] ;  /* 0x00000000f1bc783b */ /* 0x000fee0000000200 */
[C---:B-1----:R-:W-:Y:S07]  /*17a10*/  HMMA.16816.F32 R124, R172.reuse, R180, R124 ;  /* 0x000000b4ac7c723c */ /* 0x042fee000000187c */
[C---:B------:R-:W-:Y:S01]  /*17a20*/  IADD3 R180, R229.reuse, 0x3800, RZ ;  /* 0x00003800e5b47810 */ /* 0x040fe20007ffe0ff */
[----:B------:R-:W-:Y:S05]  /*17a30*/  HMMA.16816.F32 R128, R172, R182, R128 ;  /* 0x000000b6ac80723c */ /* 0x000fea0000001880 */
[----:B------:R-:W-:Y:S02]  /*17a40*/  LDSM.16.M88.4 R180, [R180] ;  /* 0x00000000b4b4783b */ /* 0x000fe40000000200 */
[----:B------:R-:W-:Y:S01]  /*17a50*/  IADD3 R172, R229, 0x3000, RZ ;  /* 0x00003000e5ac7810 */ /* 0x000fe20007ffe0ff */
[C---:B----4-:R-:W-:Y:S05]  /*17a60*/  HMMA.16816.F32 R4, R184.reuse, R192, R4 ;  /* 0x000000c0b804723c */ /* 0x050fea0000001804 */
[----:B------:R-:W1:Y:S03]  /*17a70*/  LDSM.16.M88.4 R172, [R172] ;  /* 0x00000000acac783b */ /* 0x000e660000000200 */
[C---:B------:R-:W-:Y:S05]  /*17a80*/  HMMA.16816.F32 R8, R184.reuse, R194, R8 ;  /* 0x000000c2b808723c */ /* 0x040fea0000001808 */
[----:B------:R-:W4:Y:S03]  /*17a90*/  LDSM.16.M88.4 R192, [R240] ;  /* 0x00000000f0c0783b */ /* 0x000f260000000200 */
[C---:B------:R-:W-:Y:S08]  /*17aa0*/  HMMA.16816.F32 R12, R184.reuse, R196, R12 ;  /* 0x000000c4b80c723c */ /* 0x040ff0000000180c */
[C---:B------:R-:W-:Y:S01]  /*17ab0*/  HMMA.16816.F32 R16, R184.reuse, R198, R16 ;  /* 0x000000c6b810723c */ /* 0x040fe20000001810 */
[----:B------:R-:W5:Y:S07]  /*17ac0*/  LDSM.16.M88.4 R196, [R239] ;  /* 0x00000000efc4783b */ /* 0x000f6e0000000200 */
[C---:B------:R-:W-:Y:S08]  /*17ad0*/  HMMA.16816.F32 R20, R184.reuse, R200, R20 ;  /* 0x000000c8b814723c */ /* 0x040ff00000001814 */
[C---:B------:R-:W-:Y:S01]  /*17ae0*/  HMMA.16816.F32 R24, R184.reuse, R202, R24 ;  /* 0x000000cab818723c */ /* 0x040fe20000001818 */
[----:B------:R-:W-:Y:S07]  /*17af0*/  LDSM.16.M88.4 R200, [R237] ;  /* 0x00000000edc8783b */ /* 0x000fee0000000200 */
[C---:B------:R-:W-:Y:S08]  /*17b00*/  HMMA.16816.F32 R28, R184.reuse, R204, R28 ;  /* 0x000000ccb81c723c */ /* 0x040ff0000000181c */
[C---:B------:R-:W-:Y:S01]  /*17b10*/  HMMA.16816.F32 R32, R184.reuse, R206, R32 ;  /* 0x000000ceb820723c */ /* 0x040fe20000001820 */
[----:B------:R-:W-:Y:S07]  /*17b20*/  LDSM.16.M88.4 R204, [R236] ;  /* 0x00000000eccc783b */ /* 0x000fee0000000200 */
[C---:B--2---:R-:W-:Y:S08]  /*17b30*/  HMMA.16816.F32 R36, R184.reuse, R168, R36 ;  /* 0x000000a8b824723c */ /* 0x044ff00000001824 */
[C---:B------:R-:W-:Y:S01]  /*17b40*/  HMMA.16816.F32 R40, R184.reuse, R170, R40 ;  /* 0x000000aab828723c */ /* 0x040fe20000001828 */
[----:B------:R-:W2:Y:S07]  /*17b50*/  LDSM.16.M88.4 R168, [R238] ;  /* 0x00000000eea8783b */ /* 0x000eae0000000200 */
[C---:B---3--:R-:W-:Y:S08]  /*17b60*/  HMMA.16816.F32 R44, R184.reuse, R176, R44 ;  /* 0x000000b0b82c723c */ /* 0x048ff0000000182c */
[C---:B------:R-:W-:Y:S08]  /*17b70*/  HMMA.16816.F32 R48, R184.reuse, R178, R48 ;  /* 0x000000b2b830723c */ /* 0x040ff00000001830 */
[C---:B-1----:R-:W-:Y:S08]  /*17b80*/  HMMA.16816.F32 R52, R184.reuse, R172, R52 ;  /* 0x000000acb834723c */ /* 0x042ff00000001834 */
[C---:B------:R-:W-:Y:S08]  /*17b90*/  HMMA.16816.F32 R56, R184.reuse, R174, R56 ;  /* 0x000000aeb838723c */ /* 0x040ff00000001838 */
[C---:B------:R-:W-:Y:S08]  /*17ba0*/  HMMA.16816.F32 R60, R184.reuse, R180, R60 ;  /* 0x000000b4b83c723c */ /* 0x040ff0000000183c */
[C---:B------:R-:W-:Y:S08]  /*17bb0*/  HMMA.16816.F32 R64, R184.reuse, R182, R64 ;  /* 0x000000b6b840723c */ /* 0x040ff00000001840 */
[C---:B------:R-:W-:Y:S08]  /*17bc0*/  HMMA.16816.F32 R68, R184.reuse, R188, R68 ;  /* 0x000000bcb844723c */ /* 0x040ff00000001844 */
[C---:B------:R-:W-:Y:S08]  /*17bd0*/  HMMA.16816.F32 R72, R184.reuse, R190, R72 ;  /* 0x000000beb848723c */ /* 0x040ff00000001848 */
[C---:B----4-:R-:W-:Y:S08]  /*17be0*/  HMMA.16816.F32 R76, R184.reuse, R192, R76 ;  /* 0x000000c0b84c723c */ /* 0x050ff0000000184c */
[C---:B------:R-:W-:Y:S08]  /*17bf0*/  HMMA.16816.F32 R80, R184.reuse, R194, R80 ;  /* 0x000000c2b850723c */ /* 0x040ff00000001850 */
[C---:B-----5:R-:W-:Y:S08]  /*17c00*/  HMMA.16816.F32 R84, R184.reuse, R196, R84 ;  /* 0x000000c4b854723c */ /* 0x060ff00000001854 */
[C---:B------:R-:W-:Y:S08]  /*17c10*/  HMMA.16816.F32 R88, R184.reuse, R198, R88 ;  /* 0x000000c6b858723c */ /* 0x040ff00000001858 */
[C---:B--2---:R-:W-:Y:S08]  /*17c20*/  HMMA.16816.F32 R92, R184.reuse, R168, R92 ;  /* 0x000000a8b85c723c */ /* 0x044ff0000000185c */
[C---:B------:R-:W-:Y:S01]  /*17c30*/  HMMA.16816.F32 R96, R184.reuse, R170, R96 ;  /* 0x000000aab860723c */ /* 0x040fe20000001860 */
[----:B------:R-:W1:Y:S07]  /*17c40*/  LDSM.16.M88.4 R168, [R227+0x800] ;  /* 0x00080000e3a8783b */ /* 0x000e6e0000000200 */
[C---:B------:R-:W-:Y:S08]  /*17c50*/  HMMA.16816.F32 R100, R184.reuse, R200, R100 ;  /* 0x000000c8b864723c */ /* 0x040ff00000001864 */
[C---:B------:R-:W-:Y:S08]  /*17c60*/  HMMA.16816.F32 R104, R184.reuse, R202, R104 ;  /* 0x000000cab868723c */ /* 0x040ff00000001868 */
[C---:B------:R-:W-:Y:S08]  /*17c70*/  HMMA.16816.F32 R108, R184.reuse, R204, R108 ;  /* 0x000000ccb86c723c */ /* 0x040ff0000000186c */
[C---:B------:R-:W-:Y:S08]  /*17c80*/  HMMA.16816.F32 R112, R184.reuse, R206, R112 ;  /* 0x000000ceb870723c */ /* 0x040ff00000001870 */
[C---:B------:R-:W-:Y:S08]  /*17c90*/  HMMA.16816.F32 R116, R184.reuse, R208, R116 ;  /* 0x000000d0b874723c */ /* 0x040ff00000001874 */
[C---:B------:R-:W-:Y:S08]  /*17ca0*/  HMMA.16816.F32 R120, R184.reuse, R210, R120 ;  /* 0x000000d2b878723c */ /* 0x040ff00000001878 */
[C---:B------:R-:W-:Y:S08]  /*17cb0*/  HMMA.16816.F32 R124, R184.reuse, R212, R124 ;  /* 0x000000d4b87c723c */ /* 0x040ff0000000187c */
[----:B------:R-:W-:Y:S08]  /*17cc0*/  HMMA.16816.F32 R128, R184, R214, R128 ;  /* 0x000000d6b880723c */ /* 0x000ff00000001880 */
[C---:B------:R-:W-:Y:S08]  /*17cd0*/  HMMA.16816.F32 R4, R216.reuse, R220, R4 ;  /* 0x000000dcd804723c */ /* 0x040ff00000001804 */
[C---:B------:R-:W-:Y:S08]  /*17ce0*/  HMMA.16816.F32 R8, R216.reuse, R222, R8 ;  /* 0x000000ded808723c */ /* 0x040ff00000001808 */
[C---:B-1----:R-:W-:Y:S08]  /*17cf0*/  HMMA.16816.F32 R12, R216.reuse, R168, R12 ;  /* 0x000000a8d80c723c */ /* 0x042ff0000000180c */
[----:B------:R-:W-:Y:S01]  /*17d00*/  FMUL.FTZ R4, R4, c[0x0][0x2ec] ;  /* 0x0000bb0004047a20 */ /* 0x000fe20000410000 */
[C---:B------:R-:W-:Y:S03]  /*17d10*/  HMMA.16816.F32 R16, R216.reuse, R170, R16 ;  /* 0x000000aad810723c */ /* 0x040fe60000001810 */
[----:B------:R-:W1:Y:S01]  /*17d20*/  MUFU.TANH R173, R4 ;  /* 0x0000000400ad7308 */ /* 0x000e620000002400 */
[----:B------:R-:W-:Y:S02]  /*17d30*/  FMUL.FTZ R5, R5, c[0x0][0x2ec] ;  /* 0x0000bb0005057a20 */ /* 0x000fe40000410000 */
[----:B------:R-:W-:Y:S02]  /*17d40*/  FMUL.FTZ R6, R6, c[0x0][0x2ec] ;  /* 0x0000bb0006067a20 */ /* 0x000fe40000410000 */
[----:B------:R-:W-:Y:S04]  /*17d50*/  FMUL.FTZ R7, R7, c[0x0][0x2ec] ;  /* 0x0000bb0007077a20 */ /* 0x000fe80000410000 */
[----:B------:R-:W-:Y:S01]  /*17d60*/  FMUL.FTZ R8, R8, c[0x0][0x2ec] ;  /* 0x0000bb0008087a20 */ /* 0x000fe20000410000 */
[----:B------:R-:W2:Y:S01]  /*17d70*/  MUFU.TANH R179, R5 ;  /* 0x0000000500b37308 */ /* 0x000ea20000002400 */
[----:B------:R-:W-:Y:S02]  /*17d80*/  FMUL.FTZ R9, R9, c[0x0][0x2ec] ;  /* 0x0000bb0009097a20 */ /* 0x000fe40000410000 */
[----:B------:R-:W-:Y:S02]  /*17d90*/  FMUL.FTZ R10, R10, c[0x0][0x2ec] ;  /* 0x0000bb000a0a7a20 */ /* 0x000fe40000410000 */
[----:B------:R-:W-:Y:S02]  /*17da0*/  FMUL.FTZ R11, R11, c[0x0][0x2ec] ;  /* 0x0000bb000b0b7a20 */ /* 0x000fe40000410000 */
[----:B------:R-:W-:Y:S02]  /*17db0*/  FMUL.FTZ R12, R12, c[0x0][0x2ec] ;  /* 0x0000bb000c0c7a20 */ /* 0x000fe40000410000 */
[----:B------:R-:W-:Y:S01]  /*17dc0*/  FMUL.FTZ R13, R13, c[0x0][0x2ec] ;  /* 0x0000bb000d0d7a20 */ /* 0x000fe20000410000 */
[----:B------:R-:W3:Y:S01]  /*17dd0*/  MUFU.TANH R172, R6 ;  /* 0x0000000600ac7308 */ /* 0x000ee20000002400 */
[----:B------:R-:W-:Y:S02]  /*17de0*/  FMUL.FTZ R14, R14, c[0x0][0x2ec] ;  /* 0x0000bb000e0e7a20 */ /* 0x000fe40000410000 */
[----:B------:R-:W-:Y:S02]  /*17df0*/  FMUL.FTZ R15, R15, c[0x0][0x2ec] ;  /* 0x0000bb000f0f7a20 */ /* 0x000fe40000410000 */
[----:B------:R-:W-:Y:S02]  /*17e00*/  FMUL.FTZ R16, R16, c[0x0][0x2ec] ;  /* 0x0000bb0010107a20 */ /* 0x000fe40000410000 */
[----:B------:R-:W-:Y:S02]  /*17e10*/  FMUL.FTZ R17, R17, c[0x0][0x2ec] ;  /* 0x0000bb0011117a20 */ /* 0x000fe40000410000 */
[----:B------:R-:W-:Y:S01]  /*17e20*/  FMUL.FTZ R18, R18, c[0x0][0x2ec] ;  /* 0x0000bb0012127a20 */ /* 0x000fe20000410000 */
[----:B------:R4:W1:Y:S01]  /*17e30*/  MUFU.TANH R178, R7 ;  /* 0x0000000700b27308 */ /* 0x0008620000002400 */
[----:B------:R-:W-:Y:S09]  /*17e40*/  FMUL.FTZ R19, R19, c[0x0][0x2ec] ;  /* 0x0000bb0013137a20 */ /* 0x000ff20000410000 */
[----:B------:R-:W1:Y:S10]  /*17e50*/  MUFU.TANH R177, R8 ;  /* 0x0000000800b17308 */ /* 0x000e740000002400 */
[----:B------:R-:W1:Y:S01]  /*17e60*/  MUFU.TANH R175, R9 ;  /* 0x0000000900af7308 */ /* 0x000e620000002400 */
[----:B----4-:R-:W4:Y:S09]  /*17e70*/  LDSM.16.M88.4 R4, [R227+0x1000] ;  /* 0x00100000e304783b */ /* 0x010f320000000200 */
[----:B------:R-:W1:Y:S10]  /*17e80*/  MUFU.TANH R174, R10 ;  /* 0x0000000a00ae7308 */ /* 0x000e740000002400 */
[----:B------:R5:W1:Y:S10]  /*17e90*/  MUFU.TANH R176, R11 ;  /* 0x0000000b00b07308 */ /* 0x000a740000002400 */
[----:B------:R-:W1:Y:S10]  /*17ea0*/  MUFU.TANH R168, R12 ;  /* 0x0000000c00a87308 */ /* 0x000e740000002400 */
[----:B------:R-:W1:Y:S01]  /*17eb0*/  MUFU.TANH R169, R13 ;  /* 0x0000000d00a97308 */ /* 0x000e620000002400 */
[----:B-----5:R-:W5:Y:S01]  /*17ec0*/  LDSM.16.M88.4 R8, [R227+0x1800] ;  /* 0x00180000e308783b */ /* 0x020f620000000200 */
[C---:B----4-:R-:W-:Y:S08]  /*17ed0*/  HMMA.16816.F32 R20, R216.reuse, R4, R20 ;  /* 0x00000004d814723c */ /* 0x050ff00000001814 */
[----:B------:R-:W4:Y:S01]  /*17ee0*/  MUFU.TANH R170, R14 ;  /* 0x0000000e00aa7308 */ /* 0x000f220000002400 */
[C---:B------:R-:W-:Y:S01]  /*17ef0*/  HMMA.16816.F32 R24, R216.reuse, R6, R24 ;  /* 0x00000006d818723c */ /* 0x040fe20000001818 */
[----:B------:R-:W1:Y:S08]  /*17f00*/  LDSM.16.M88.4 R4, [R227+0x2000] ;  /* 0x00200000e304783b */ /* 0x000e700000000200 */
[----:B------:R-:W1:Y:S06]  /*17f10*/  MUFU.TANH R171, R15 ;  /* 0x0000000f00ab7308 */ /* 0x000e6c0000002400 */
[----:B------:R-:W-:Y:S04]  /*17f20*/  FMUL.FTZ R20, R20, c[0x0][0x2ec] ;  /* 0x0000bb0014147a20 */ /* 0x000fe80000410000 */
[----:B------:R-:W1:Y:S01]  /*17f30*/  MUFU.TANH R180, R16 ;  /* 0x0000001000b47308 */ /* 0x000e620000002400 */
[----:B------:R-:W-:Y:S02]  /*17f40*/  FMUL.FTZ R21, R21, c[0x0][0x2ec] ;  /* 0x0000bb0015157a20 */ /* 0x000fe40000410000 */
[----:B------:R-:W-:Y:S02]  /*17f50*/  FMUL.FTZ R22, R22, c[0x0][0x2ec] ;  /* 0x0000bb0016167a20 */ /* 0x000fe40000410000 */
[----:B------:R-:W-:Y:S02]  /*17f60*/  FMUL.FTZ R23, R23, c[0x0][0x2ec] ;  /* 0x0000bb0017177a20 */ /* 0x000fe40000410000 */
[----:B------:R-:W-:Y:S02]  /*17f70*/  FMUL.FTZ R24, R24, c[0x0][0x2ec] ;  /* 0x0000bb0018187a20 */ /* 0x000fe40000410000 */
[----:B------:R-:W-:Y:S01]  /*17f80*/  FMUL.FTZ R25, R25, c[0x0][0x2ec] ;  /* 0x0000bb0019197a20 */ /* 0x000fe20000410000 */
[----:B------:R-:W2:Y:S01]  /*17f90*/  MUFU.TANH R181, R17 ;  /* 0x0000001100b57308 */ /* 0x000ea20000002400 */
[----:B------:R-:W-:Y:S02]  /*17fa0*/  FMUL.FTZ R26, R26, c[0x0][0x2ec] ;  /* 0x0000bb001a1a7a20 */ /* 0x000fe40000410000 */
[----:B------:R-:W-:Y:S01]  /*17fb0*/  FMUL.FTZ R27, R27, c[0x0][0x2ec] ;  /* 0x0000bb001b1b7a20 */ /* 0x000fe20000410000 */
[C---:B-----5:R-:W-:Y:S06]  /*17fc0*/  HMMA.16816.F32 R28, R216.reuse, R8, R28 ;  /* 0x00000008d81c723c */ /* 0x060fec000000181c */
[----:B------:R-:W2:Y:S02]  /*17fd0*/  MUFU.TANH R183, R18 ;  /* 0x0000001200b77308 */ /* 0x000ea40000002400 */
[C---:B------:R-:W-:Y:S01]  /*17fe0*/  HMMA.16816.F32 R32, R216.reuse, R10, R32 ;  /* 0x0000000ad820723c */ /* 0x040fe20000001820 */
[----:B------:R-:W5:Y:S07]  /*17ff0*/  LDSM.16.M88.4 R8, [R227+0x2800] ;  /* 0x00280000e308783b */ /* 0x000f6e0000000200 */
[----:B------:R-:W2:Y:S01]  /*18000*/  MUFU.TANH R184, R19 ;  /* 0x0000001300b87308 */ /* 0x000ea20000002400 */
[C---:B-1----:R-:W-:Y:S07]  /*18010*/  HMMA.16816.F32 R36, R216.reuse, R4, R36 ;  /* 0x00000004d824723c */ /* 0x042fee0000001824 */
[----:B------:R-:W-:Y:S01]  /*18020*/  FMUL.FTZ R28, R28, c[0x0][0x2ec] ;  /* 0x0000bb001c1c7a20 */ /* 0x000fe20000410000 */
[C---:B------:R-:W-:Y:S01]  /*18030*/  HMMA.16816.F32 R40, R216.reuse, R6, R40 ;  /* 0x00000006d828723c */ /* 0x040fe20000001828 */
[----:B------:R-:W1:Y:S01]  /*18040*/  MUFU.TANH R182, R20 ;  /* 0x0000001400b67308 */ /* 0x000e620000002400 */
[----:B------:R-:W1:Y:S02]  /*18050*/  LDSM.16.M88.4 R4, [R227+0x3000] ;  /* 0x00300000e304783b */ /* 0x000e640000000200 */
[----:B------:R-:W-:Y:S02]  /*18060*/  FMUL.FTZ R29, R29, c[0x0][0x2ec] ;  /* 0x0000bb001d1d7a20 */ /* 0x000fe40000410000 */
[----:B------:R-:W-:Y:S02]  /*18070*/  FMUL.FTZ R30, R30, c[0x0][0x2ec] ;  /* 0x0000bb001e1e7a20 */ /* 0x000fe40000410000 */
[----:B------:R-:W-:Y:S03]  /*18080*/  FMUL.FTZ R31, R31, c[0x0][0x2ec] ;  /* 0x0000bb001f1f7a20 */ /* 0x000fe60000410000 */
[----:B------:R-:W1:Y:S01]  /*18090*/  MUFU.TANH R185, R21 ;  /* 0x0000001500b97308 */ /* 0x000e620000002400 */
[----:B------:R-:W-:Y:S02]  /*180a0*/  FMUL.FTZ R32, R32, c[0x0][0x2ec] ;  /* 0x0000bb0020207a20 */ /* 0x000fe40000410000 */
[----:B------:R-:W-:Y:S02]  /*180b0*/  FMUL.FTZ R33, R33, c[0x0][0x2ec] ;  /* 0x0000bb0021217a20 */ /* 0x000fe40000410000 */
[----:B------:R-:W-:Y:S02]  /*180c0*/  FMUL.FTZ R37, R37, c[0x0][0x2ec] ;  /* 0x0000bb0025257a20 */ /* 0x000fe40000410000 */
[----:B------:R-:W-:Y:S02]  /*180d0*/  FMUL.FTZ R38, R38, c[0x0][0x2ec] ;  /* 0x0000bb0026267a20 */ /* 0x000fe40000410000 */
[----:B------:R-:W-:Y:S01]  /*180e0*/  FMUL.FTZ R39, R39, c[0x0][0x2ec] ;  /* 0x0000bb0027277a20 */ /* 0x000fe20000410000 */
[----:B------:R-:W2:Y:S01]  /*180f0*/  MUFU.TANH R201, R37 ;  /* 0x0000002500c97308 */ /* 0x000ea20000002400 */
[----:B------:R-:W-:Y:S01]  /*18100*/  FMUL.FTZ R34, R34, c[0x0][0x2ec] ;  /* 0x0000bb0022227a20 */ /* 0x000fe20000410000 */
[C---:B-----5:R-:W-:Y:S03]  /*18110*/  HMMA.16816.F32 R44, R216.reuse, R8, R44 ;  /* 0x00000008d82c723c */ /* 0x060fe6000000182c */
[----:B------:R-:W-:Y:S02]  /*18120*/  FMUL.FTZ R35, R35, c[0x0][0x2ec] ;  /* 0x0000bb0023237a20 */ /* 0x000fe40000410000 */
[----:B------:R-:W-:Y:S03]  /*18130*/  FMUL.FTZ R36, R36, c[0x0][0x2ec] ;  /* 0x0000bb0024247a20 */ /* 0x000fe60000410000 */
[----:B------:R-:W2:Y:S01]  /*18140*/  MUFU.TANH R186, R22 ;  /* 0x0000001600ba7308 */ /* 0x000ea20000002400 */
[C---:B------:R-:W-:Y:S01]  /*18150*/  HMMA.16816.F32 R48, R216.reuse, R10, R48 ;  /* 0x0000000ad830723c */ /* 0x040fe20000001830 */
[----:B------:R-:W5:Y:S02]  /*18160*/  LDSM.16.M88.4 R8, [R227+0x3800] ;  /* 0x00380000e308783b */ /* 0x000f640000000200 */
[----:B------:R-:W-:Y:S02]  /*18170*/  FMUL.FTZ R40, R40, c[0x0][0x2ec] ;  /* 0x0000bb0028287a20 */ /* 0x000fe40000410000 */
[----:B------:R-:W-:Y:S02]  /*18180*/  FMUL.FTZ R41, R41, c[0x0][0x2ec] ;  /* 0x0000bb0029297a20 */ /* 0x000fe40000410000 */
[----:B------:R-:W-:Y:S02]  /*18190*/  FMUL.FTZ R42, R42, c[0x0][0x2ec] ;  /* 0x0000bb002a2a7a20 */ /* 0x000fe40000410000 */
[----:B------:R-:W2:Y:S01]  /*181a0*/  MUFU.TANH R187, R23 ;  /* 0x0000001700bb7308 */ /* 0x000ea20000002400 */
[C---:B-1----:R-:W-:Y:S03]  /*181b0*/  HMMA.16816.F32 R52, R216.reuse, R4, R52 ;  /* 0x00000004d834723c */ /* 0x042fe60000001834 */
[----:B------:R-:W-:Y:S02]  /*181c0*/  FMUL.FTZ R43, R43, c[0x0][0x2ec] ;  /* 0x0000bb002b2b7a20 */ /* 0x000fe40000410000 */
[----:B------:R-:W-:Y:S03]  /*181d0*/  FMUL.FTZ R46, R46, c[0x0][0x2ec] ;  /* 0x0000bb002e2e7a20 */ /* 0x000fe60000410000 */
        /* <DEDUP_REMOVED lines=16> */
[----:B------:R-:W-:Y:S02]  /*182e0*/  FMUL.FTZ R55, R55, c[0x0][0x2ec] ;  /* 0x0000bb0037377a20 */ /* 0x000fe40000410000 */
[----:B------:R-:W-:Y:S01]  /*182f0*/  FMUL.FTZ R56, R56, c[0x0][0x2ec] ;  /* 0x0000bb0038387a20 */ /* 0x000fe20000410000 */
[----:B------:R-:W2:Y:S01]  /*18300*/  MUFU.TANH R190, R26 ;  /* 0x0000001a00be7308 */ /* 0x000ea20000002400 */
[C---:B------:R-:W-:Y:S01]  /*18310*/  HMMA.16816.F32 R64, R216.reuse, R10, R64 ;  /* 0x0000000ad840723c */ /* 0x040fe20000001840 */
[----:B------:R-:W5:Y:S02]  /*18320*/  LDSM.16.M88.4 R8, [R227+0x4800] ;  /* 0x00480000e308783b */ /* 0x000f640000000200 */
[----:B------:R-:W-:Y:S02]  /*18330*/  FMUL.FTZ R57, R57, c[0x0][0x2ec] ;  /* 0x0000bb0039397a20 */ /* 0x000fe40000410000 */
[----:B------:R-:W-:Y:S02]  /*18340*/  FMUL.FTZ R58, R58, c[0x0][0x2ec] ;  /* 0x0000bb003a3a7a20 */ /* 0x000fe40000410000 */
[----:B------:R-:W-:Y:S02]  /*18350*/  FMUL.FTZ R59, R59, c[0x0][0x2ec] ;  /* 0x0000bb003b3b7a20 */ /* 0x000fe40000410000 */
[----:B------:R-:W2:Y:S01]  /*18360*/  MUFU.TANH R191, R27 ;  /* 0x0000001b00bf7308 */ /* 0x000ea20000002400 */
[C---:B-1----:R-:W-:Y:S05]  /*18370*/  HMMA.16816.F32 R68, R216.reuse, R4, R68 ;  /* 0x00000004d844723c */ /* 0x042fea0000001844 */
[----:B------:R-:W-:Y:S02]  /*18380*/  FMUL.FTZ R61, R61, c[0x0][0x2ec] ;  /* 0x0000bb003d3d7a20 */ /* 0x000fe40000410000 */
[----:B------:R-:W-:Y:S01]  /*18390*/  FMUL.FTZ R62, R62, c[0x0][0x2ec] ;  /* 0x0000bb003e3e7a20 */ /* 0x000fe20000410000 */
[C---:B------:R-:W-:Y:S01]  /*183a0*/  HMMA.16816.F32 R72, R216.reuse, R6, R72 ;  /* 0x00000006d848723c */ /* 0x040fe20000001848 */
[----:B------:R1:W1:Y:S01]  /*183b0*/  MUFU.TANH R252, R61 ;  /* 0x0000003d00fc7308 */ /* 0x0002620000002400 */
[----:B------:R-:W2:Y:S02]  /*183c0*/  LDSM.16.M88.4 R4, [R227+0x5000] ;  /* 0x00500000e304783b */ /* 0x000ea40000000200 */
[----:B------:R-:W-:Y:S02]  /*183d0*/  FMUL.FTZ R63, R63, c[0x0][0x2ec] ;  /* 0x0000bb003f3f7a20 */ /* 0x000fe40000410000 */
[----:B------:R-:W-:Y:S02]  /*183e0*/  FMUL.FTZ R64, R64, c[0x0][0x2ec] ;  /* 0x0000bb0040407a20 */ /* 0x000fe40000410000 */
[----:B------:R-:W-:Y:S03]  /*183f0*/  FMUL.FTZ R65, R65, c[0x0][0x2ec] ;  /* 0x0000bb0041417a20 */ /* 0x000fe60000410000 */
[----:B------:R3:W2:Y:S01]  /*18400*/  MUFU.TANH R50, R62 ;  /* 0x0000003e00327308 */ /* 0x0006a20000002400 */
[----:B------:R-:W-:Y:S02]  /*18410*/  FMUL.FTZ R66, R66, c[0x0][0x2ec] ;  /* 0x0000bb0042427a20 */ /* 0x000fe40000410000 */
[----:B------:R-:W-:Y:S02]  /*18420*/  FMUL.FTZ R67, R67, c[0x0][0x2ec] ;  /* 0x0000bb0043437a20 */ /* 0x000fe40000410000 */
[----:B------:R-:W-:Y:S02]  /*18430*/  FMUL.FTZ R68, R68, c[0x0][0x2ec] ;  /* 0x0000bb0044447a20 */ /* 0x000fe40000410000 */
[----:B------:R-:W-:Y:S02]  /*18440*/  FMUL.FTZ R69, R69, c[0x0][0x2ec] ;  /* 0x0000bb0045457a20 */ /* 0x000fe40000410000 */
[----:B------:R-:W-:Y:S01]  /*18450*/  FMUL.FTZ R70, R70, c[0x0][0x2ec] ;  /* 0x0000bb0046467a20 */ /* 0x000fe20000410000 */
[----:B------:R4:W4:Y:S01]  /*18460*/  MUFU.TANH R192, R28 ;  /* 0x0000001c00c07308 */ /* 0x0009220000002400 */
[----:B------:R-:W-:Y:S01]  /*18470*/  FMUL.FTZ R71, R71, c[0x0][0x2ec] ;  /* 0x0000bb0047477a20 */ /* 0x000fe20000410000 */
[C---:B-----5:R-:W-:Y:S03]  /*18480*/  HMMA.16816.F32 R76, R216.reuse, R8, R76 ;  /* 0x00000008d84c723c */ /* 0x060fe6000000184c */
[----:B-1----:R-:W-:Y:S01]  /*18490*/  MOV R61, R246 ;  /* 0x000000f6003d7202 */ /* 0x002fe20000000f00 */
[----:B------:R-:W-:Y:S02]  /*184a0*/  FMUL.FTZ R72, R72, c[0x0][0x2ec] ;  /* 0x0000bb0048487a20 */ /* 0x000fe40000410000 */
[----:B------:R-:W-:Y:S02]  /*184b0*/  FMUL.FTZ R73, R73, c[0x0][0x2ec] ;  /* 0x0000bb0049497a20 */ /* 0x000fe40000410000 */
[----:B------:R1:W1:Y:S01]  /*184c0*/  MUFU.TANH R193, R29 ;  /* 0x0000001d00c17308 */ /* 0x0002620000002400 */
[C---:B------:R-:W-:Y:S01]  /*184d0*/  HMMA.16816.F32 R80, R216.reuse, R10, R80 ;  /* 0x0000000ad850723c */ /* 0x040fe20000001850 */
[----:B------:R-:W5:Y:S02]  /*184e0*/  LDSM.16.M88.4 R8, [R227+0x5800] ;  /* 0x00580000e308783b */ /* 0x000f640000000200 */
[----:B------:R-:W-:Y:S01]  /*184f0*/  FMUL.FTZ R74, R74, c[0x0][0x2ec] ;  /* 0x0000bb004a4a7a20 */ /* 0x000fe20000410000 */
[----:B---3--:R-:W-:Y:S01]  /*18500*/  MOV R62, R247 ;  /* 0x000000f7003e7202 */ /* 0x008fe20000000f00 */
[----:B------:R-:W-:Y:S02]  /*18510*/  FMUL.FTZ R75, R75, c[0x0][0x2ec] ;  /* 0x0000bb004b4b7a20 */ /* 0x000fe40000410000 */
[----:B------:R-:W-:Y:S02]  /*18520*/  FMUL.FTZ R60, R60, c[0x0][0x2ec] ;  /* 0x0000bb003c3c7a20 */ /* 0x000fe40000410000 */
[----:B------:R3:W1:Y:S01]  /*18530*/  MUFU.TANH R195, R30 ;  /* 0x0000001e00c37308 */ /* 0x0006620000002400 */
[C---:B--2---:R-:W-:Y:S05]  /*18540*/  HMMA.16816.F32 R84, R216.reuse, R4, R84 ;  /* 0x00000004d854723c */ /* 0x044fea0000001854 */
[----:B------:R-:W-:Y:S02]  /*18550*/  FMUL.FTZ R76, R76, c[0x0][0x2ec] ;  /* 0x0000bb004c4c7a20 */ /* 0x000fe40000410000 */
[----:B------:R-:W-:Y:S01]  /*18560*/  FMUL.FTZ R77, R77, c[0x0][0x2ec] ;  /* 0x0000bb004d4d7a20 */ /* 0x000fe20000410000 */
[C---:B------:R-:W-:Y:S01]  /*18570*/  HMMA.16816.F32 R88, R216.reuse, R6, R88 ;  /* 0x00000006d858723c */ /* 0x040fe20000001858 */
[----:B------:R3:W2:Y:S01]  /*18580*/  MUFU.TANH R194, R31 ;  /* 0x0000001f00c27308 */ /* 0x0006a20000002400 */
[----:B------:R-:W1:Y:S02]  /*18590*/  LDSM.16.M88.4 R4, [R227+0x6000] ;  /* 0x00600000e304783b */ /* 0x000e640000000200 */
[----:B------:R-:W-:Y:S02]  /*185a0*/  FMUL.FTZ R78, R78, c[0x0][0x2ec] ;  /* 0x0000bb004e4e7a20 */ /* 0x000fe40000410000 */
[----:B------:R-:W-:Y:S02]  /*185b0*/  FMUL.FTZ R79, R79, c[0x0][0x2ec] ;  /* 0x0000bb004f4f7a20 */ /* 0x000fe40000410000 */
[----:B------:R-:W-:Y:S03]  /*185c0*/  FMUL.FTZ R80, R80, c[0x0][0x2ec] ;  /* 0x0000bb0050507a20 */ /* 0x000fe60000410000 */
[----:B------:R3:W1:Y:S01]  /*185d0*/  MUFU.TANH R196, R32 ;  /* 0x0000002000c47308 */ /* 0x0006620000002400 */
[----:B------:R-:W-:Y:S02]  /*185e0*/  FMUL.FTZ R81, R81, c[0x0][0x2ec] ;  /* 0x0000bb0051517a20 */ /* 0x000fe40000410000 */
[----:B------:R-:W-:Y:S02]  /*185f0*/  FMUL.FTZ R82, R82, c[0x0][0x2ec] ;  /* 0x0000bb0052527a20 */ /* 0x000fe40000410000 */
[----:B------:R-:W-:Y:S02]  /*18600*/  FMUL.FTZ R83, R83, c[0x0][0x2ec] ;  /* 0x0000bb0053537a20 */ /* 0x000fe40000410000 */
[----:B------:R-:W-:Y:S02]  /*18610*/  FMUL.FTZ R84, R84, c[0x0][0x2ec] ;  /* 0x0000bb0054547a20 */ /* 0x000fe40000410000 */
[----:B------:R-:W-:Y:S01]  /*18620*/  FMUL.FTZ R85, R85, c[0x0][0x2ec] ;  /* 0x0000bb0055557a20 */ /* 0x000fe20000410000 */
[----:B------:R3:W2:Y:S01]  /*18630*/  MUFU.TANH R197, R33 ;  /* 0x0000002100c57308 */ /* 0x0006a20000002400 */
[----:B------:R-:W-:Y:S01]  /*18640*/  FMUL.FTZ R86, R86, c[0x0][0x2ec] ;  /* 0x0000bb0056567a20 */ /* 0x000fe20000410000 */
[C---:B-----5:R-:W-:Y:S03]  /*18650*/  HMMA.16816.F32 R92, R216.reuse, R8, R92 ;  /* 0x00000008d85c723c */ /* 0x060fe6000000185c */
[----:B------:R-:W-:Y:S02]  /*18660*/  FMUL.FTZ R87, R87, c[0x0][0x2ec] ;  /* 0x0000bb0057577a20 */ /* 0x000fe40000410000 */
[----:B------:R-:W-:Y:S02]  /*18670*/  FMUL.FTZ R88, R88, c[0x0][0x2ec] ;  /* 0x0000bb0058587a20 */ /* 0x000fe40000410000 */
[----:B------:R-:W-:Y:S01]  /*18680*/  FMUL.FTZ R89, R89, c[0x0][0x2ec] ;  /* 0x0000bb0059597a20 */ /* 0x000fe20000410000 */
[----:B------:R3:W2:Y:S01]  /*18690*/  MUFU.TANH R198, R34 ;  /* 0x0000002200c67308 */ /* 0x0006a20000002400 */
[C---:B------:R-:W-:Y:S01]  /*186a0*/  HMMA.16816.F32 R96, R216.reuse, R10, R96 ;  /* 0x0000000ad860723c */ /* 0x040fe20000001860 */
[----:B------:R-:W5:Y:S02]  /*186b0*/  LDSM.16.M88.4 R8, [R227+0x6800] ;  /* 0x00680000e308783b */ /* 0x000f640000000200 */
[----:B------:R-:W-:Y:S02]  /*186c0*/  FMUL.FTZ R90, R90, c[0x0][0x2ec] ;  /* 0x0000bb005a5a7a20 */ /* 0x000fe40000410000 */
[----:B------:R-:W-:Y:S04]  /*186d0*/  FMUL.FTZ R91, R91, c[0x0][0x2ec] ;  /* 0x0000bb005b5b7a20 */ /* 0x000fe80000410000 */
[----:B------:R3:W2:Y:S01]  /*186e0*/  MUFU.TANH R200, R35 ;  /* 0x0000002300c87308 */ /* 0x0006a20000002400 */
[C---:B-1----:R-:W-:Y:S05]  /*186f0*/  HMMA.16816.F32 R100, R216.reuse, R4, R100 ;  /* 0x00000004d864723c */ /* 0x042fea0000001864 */
[----:B------:R-:W-:Y:S02]  /*18700*/  FMUL.FTZ R92, R92, c[0x0][0x2ec] ;  /* 0x0000bb005c5c7a20 */ /* 0x000fe40000410000 */
[----:B------:R-:W-:Y:S01]  /*18710*/  FMUL.FTZ R93, R93, c[0x0][0x2ec] ;  /* 0x0000bb005d5d7a20 */ /* 0x000fe20000410000 */
[C---:B------:R-:W-:Y:S01]  /*18720*/  HMMA.16816.F32 R104, R216.reuse, R6, R104 ;  /* 0x00000006d868723c */ /* 0x040fe20000001868 */
[----:B------:R3:W1:Y:S01]  /*18730*/  MUFU.TANH R199, R36 ;  /* 0x0000002400c77308 */ /* 0x0006620000002400 */
        /* <DEDUP_REMOVED lines=18> */
[----:B------:R-:W5:Y:S01]  /*18860*/  LDSM.16.M88.4 R8, [R227+0x7800] ;  /* 0x00780000e308783b */ /* 0x000f620000000200 */
[----:B------:R-:W-:Y:S04]  /*18870*/  DEPBAR.LE SB0, 0x0 ;  /* 0x000080000000791a */ /* 0x000fe80000000000 */
[----:B------:R-:W-:Y:S02]  /*18880*/  FMUL.FTZ R105, R105, c[0x0][0x2ec] ;  /* 0x0000bb0069697a20 */ /* 0x000fe40000410000 */
[----:B------:R-:W-:Y:S01]  /*18890*/  FMUL.FTZ R107, R107, c[0x0][0x2ec] ;  /* 0x0000bb006b6b7a20 */ /* 0x000fe20000410000 */
[----:B------:R3:W2:Y:S01]  /*188a0*/  MUFU.TANH R205, R41 ;  /* 0x0000002900cd7308 */ /* 0x0006a20000002400 */
[----:B------:R-:W-:Y:S01]  /*188b0*/  BAR.SYNC.DEFER_BLOCKING 0x0 ;  /* 0x0000000000007b1d */ /* 0x000fe20000010000 */
[C---:B-1----:R-:W-:Y:S05]  /*188c0*/  HMMA.16816.F32 R116, R216.reuse, R4, R116 ;  /* 0x00000004d874723c */ /* 0x042fea0000001874 */
[----:B------:R-:W-:Y:S02]  /*188d0*/  FMUL.FTZ R108, R108, c[0x0][0x2ec] ;  /* 0x0000bb006c6c7a20 */ /* 0x000fe40000410000 */
[----:B------:R-:W-:Y:S01]  /*188e0*/  FMUL.FTZ R109, R109, c[0x0][0x2ec] ;  /* 0x0000bb006d6d7a20 */ /* 0x000fe20000410000 */
[----:B------:R3:W1:Y:S01]  /*188f0*/  MUFU.TANH R206, R42 ;  /* 0x0000002a00ce7308 */ /* 0x0006620000002400 */
[C---:B------:R-:W-:Y:S03]  /*18900*/  HMMA.16816.F32 R120, R216.reuse, R6, R120 ;  /* 0x00000006d878723c */ /* 0x040fe60000001878 */
[----:B------:R-:W-:Y:S02]  /*18910*/  FMUL.FTZ R110, R110, c[0x0][0x2ec] ;  /* 0x0000bb006e6e7a20 */ /* 0x000fe40000410000 */
[----:B------:R-:W-:Y:S02]  /*18920*/  FMUL.FTZ R111, R111, c[0x0][0x2ec] ;  /* 0x0000bb006f6f7a20 */ /* 0x000fe40000410000 */
[----:B------:R-:W-:Y:S02]  /*18930*/  FMUL.FTZ R112, R112, c[0x0][0x2ec] ;  /* 0x0000bb0070707a20 */ /* 0x000fe40000410000 */
[----:B------:R3:W1:Y:S03]  /*18940*/  MUFU.TANH R207, R43 ;  /* 0x0000002b00cf7308 */ /* 0x0006660000002400 */
[----:B------:R-:W-:Y:S02]  /*18950*/  FMUL.FTZ R113, R113, c[0x0][0x2ec] ;  /* 0x0000bb0071717a20 */ /* 0x000fe40000410000 */
[----:B------:R-:W-:Y:S02]  /*18960*/  FMUL.FTZ R114, R114, c[0x0][0x2ec] ;  /* 0x0000bb0072727a20 */ /* 0x000fe40000410000 */
[----:B------:R-:W-:Y:S02]  /*18970*/  FMUL.FTZ R117, R117, c[0x0][0x2ec] ;  /* 0x0000bb0075757a20 */ /* 0x000fe40000410000 */
[----:B------:R-:W-:Y:S01]  /*18980*/  FMUL.FTZ R119, R119, c[0x0][0x2ec] ;  /* 0x0000bb0077777a20 */ /* 0x000fe20000410000 */
[----:B------:R3:W1:Y:S01]  /*18990*/  MUFU.TANH R208, R44 ;  /* 0x0000002c00d07308 */ /* 0x0006620000002400 */
[----:B------:R-:W-:Y:S01]  /*189a0*/  FMUL.FTZ R115, R115, c[0x0][0x2ec] ;  /* 0x0000bb0073737a20 */ /* 0x000fe20000410000 */
[C---:B-----5:R-:W-:Y:S03]  /*189b0*/  HMMA.16816.F32 R124, R216.reuse, R8, R124 ;  /* 0x00000008d87c723c */ /* 0x060fe6000000187c */
[----:B------:R-:W-:Y:S02]  /*189c0*/  FMUL.FTZ R120, R120, c[0x0][0x2ec] ;  /* 0x0000bb0078787a20 */ /* 0x000fe40000410000 */
[----:B------:R-:W-:Y:S02]  /*189d0*/  FMUL.FTZ R122, R122, c[0x0][0x2ec] ;  /* 0x0000bb007a7a7a20 */ /* 0x000fe40000410000 */
[----:B------:R-:W-:Y:S01]  /*189e0*/  FMUL.FTZ R116, R116, c[0x0][0x2ec] ;  /* 0x0000bb0074747a20 */ /* 0x000fe20000410000 */
[----:B------:R3:W1:Y:S01]  /*189f0*/  MUFU.TANH R209, R45 ;  /* 0x0000002d00d17308 */ /* 0x0006620000002400 */
[----:B------:R-:W-:Y:S03]  /*18a00*/  HMMA.16816.F32 R128, R216, R10, R128 ;  /* 0x0000000ad880723c */ /* 0x000fe60000001880 */
[----:B------:R-:W-:Y:S02]  /*18a10*/  FMUL.FTZ R118, R118, c[0x0][0x2ec] ;  /* 0x0000bb0076767a20 */ /* 0x000fe40000410000 */
[----:B------:R-:W-:Y:S02]  /*18a20*/  FMUL.FTZ R121, R121, c[0x0][0x2ec] ;  /* 0x0000bb0079797a20 */ /* 0x000fe40000410000 */
[----:B------:R-:W-:Y:S02]  /*18a30*/  FMUL.FTZ R123, R123, c[0x0][0x2ec] ;  /* 0x0000bb007b7b7a20 */ /* 0x000fe40000410000 */
[----:B------:R3:W1:Y:S06]  /*18a40*/  MUFU.TANH R210, R46 ;  /* 0x0000002e00d27308 */ /* 0x00066c0000002400 */
[----:B------:R-:W-:Y:S02]  /*18a50*/  FMUL.FTZ R126, R126, c[0x0][0x2ec] ;  /* 0x0000bb007e7e7a20 */ /* 0x000fe40000410000 */
[----:B------:R-:W-:Y:S02]  /*18a60*/  FMUL.FTZ R127, R127, c[0x0][0x2ec] ;  /* 0x0000bb007f7f7a20 */ /* 0x000fe40000410000 */
[----:B------:R3:W1:Y:S01]  /*18a70*/  MUFU.TANH R211, R47 ;  /* 0x0000002f00d37308 */ /* 0x0006620000002400 */
[----:B------:R-:W-:Y:S02]  /*18a80*/  FMUL.FTZ R124, R124, c[0x0][0x2ec] ;  /* 0x0000bb007c7c7a20 */ /* 0x000fe40000410000 */
[----:B------:R-:W-:Y:S02]  /*18a90*/  FMUL.FTZ R125, R125, c[0x0][0x2ec] ;  /* 0x0000bb007d7d7a20 */ /* 0x000fe40000410000 */
[----:B------:R-:W-:Y:S02]  /*18aa0*/  FMUL.FTZ R37, R130, c[0x0][0x2ec] ;  /* 0x0000bb0082257a20 */ /* 0x000fe40000410000 */
[----:B------:R-:W-:Y:S02]  /*18ab0*/  FMUL.FTZ R128, R128, c[0x0][0x2ec] ;  /* 0x0000bb0080807a20 */ /* 0x000fe40000410000 */
[----:B------:R-:W-:Y:S01]  /*18ac0*/  FMUL.FTZ R129, R129, c[0x0][0x2ec] ;  /* 0x0000bb0081817a20 */ /* 0x000fe20000410000 */
[----:B------:R3:W1:Y:S01]  /*18ad0*/  MUFU.TANH R212, R48 ;  /* 0x0000003000d47308 */ /* 0x0006620000002400 */
[----:B------:R-:W-:Y:S09]  /*18ae0*/  FMUL.FTZ R0, R131, c[0x0][0x2ec] ;  /* 0x0000bb0083007a20 */ /* 0x000ff20000410000 */
[----:B------:R3:W1:Y:S10]  /*18af0*/  MUFU.TANH R213, R49 ;  /* 0x0000003100d57308 */ /* 0x0006740000002400 */
        /* <DEDUP_REMOVED lines=10> */
[----:B------:R-:W1:Y:S10]  /*18ba0*/  MUFU.TANH R63, R63 ;  /* 0x0000003f003f7308 */ /* 0x000e740000002400 */
        /* <DEDUP_REMOVED lines=40> */
[----:B------:R3:W1:Y:S10]  /*18e30*/  MUFU.TANH R46, R104 ;  /* 0x00000068002e7308 */ /* 0x0006740000002400 */
[----:B------:R3:W1:Y:S10]  /*18e40*/  MUFU.TANH R39, R105 ;  /* 0x0000006900277308 */ /* 0x0006740000002400 */
[----:B------:R-:W1:Y:S10]  /*18e50*/  MUFU.TANH R106, R106 ;  /* 0x0000006a006a7308 */ /* 0x000e740000002400 */
[----:B------:R3:W1:Y:S10]  /*18e60*/  MUFU.TANH R47, R107 ;  /* 0x0000006b002f7308 */ /* 0x0006740000002400 */
        /* <DEDUP_REMOVED lines=8> */
[----:B------:R3:W1:Y:S10]  /*18ef0*/  MUFU.TANH R51, R116 ;  /* 0x0000007400337308 */ /* 0x0006740000002400 */
[----:B------:R-:W1:Y:S10]  /*18f00*/  MUFU.TANH R117, R117 ;  /* 0x0000007500757308 */ /* 0x000e740000002400 */
[----:B------:R3:W1:Y:S10]  /*18f10*/  MUFU.TANH R48, R118 ;  /* 0x0000007600307308 */ /* 0x0006740000002400 */
[----:B------:R-:W1:Y:S10]  /*18f20*/  MUFU.TANH R119, R119 ;  /* 0x0000007700777308 */ /* 0x000e740000002400 */
[----:B------:R-:W1:Y:S10]  /*18f30*/  MUFU.TANH R120, R120 ;  /* 0x0000007800787308 */ /* 0x000e740000002400 */
[----:B------:R3:W1:Y:S10]  /*18f40*/  MUFU.TANH R52, R121 ;  /* 0x0000007900347308 */ /* 0x0006740000002400 */
[----:B------:R-:W1:Y:S10]  /*18f50*/  MUFU.TANH R122, R122 ;  /* 0x0000007a007a7308 */ /* 0x000e740000002400 */
[----:B------:R3:W1:Y:S10]  /*18f60*/  MUFU.TANH R114, R123 ;  /* 0x0000007b00727308 */ /* 0x0006740000002400 */
[----:B------:R3:W1:Y:S10]  /*18f70*/  MUFU.TANH R49, R124 ;  /* 0x0000007c00317308 */ /* 0x0006740000002400 */
[----:B------:R3:W1:Y:S10]  /*18f80*/  MUFU.TANH R216, R125 ;  /* 0x0000007d00d87308 */ /* 0x0006740000002400 */
[----:B------:R-:W1:Y:S10]  /*18f90*/  MUFU.TANH R126, R126 ;  /* 0x0000007e007e7308 */ /* 0x000e740000002400 */
[----:B------:R-:W1:Y:S10]  /*18fa0*/  MUFU.TANH R127, R127 ;  /* 0x0000007f007f7308 */ /* 0x000e740000002400 */
[----:B------:R3:W1:Y:S10]  /*18fb0*/  MUFU.TANH R217, R128 ;  /* 0x0000008000d97308 */ /* 0x0006740000002400 */
[----:B------:R3:W1:Y:S10]  /*18fc0*/  MUFU.TANH R218, R129 ;  /* 0x0000008100da7308 */ /* 0x0006740000002400 */
[----:B------:R-:W1:Y:S10]  /*18fd0*/  MUFU.TANH R37, R37 ;  /* 0x0000002500257308 */ /* 0x000e740000002400 */
[----:B------:R3:W1:Y:S01]  /*18fe0*/  MUFU.TANH R38, R0 ;  /* 0x0000000000267308 */ /* 0x0006620000002400 */
[----:B------:R-:W-:-:S05]  /*18ff0*/  @!P1 BRA `(.L_x_888) ;  /* 0x0000111000009947 */ /* 0x000fca0003800000 */
[----:B--2-4-:R-:W-:Y:S01]  /*19000*/  ULDC.64 UR8, c[0x0][0x198] ;  /* 0x0000660000087ab9 */ /* 0x014fe20000000a00 */
[----:B------:R-:W-:Y:S01]  /*19010*/  PLOP3.LUT P1, PT, PT, PT, UP5, 0x80, 0x0 ;  /* 0x000000000000781c */ /* 0x000fe20003f2f058 */
[----:B---3--:R-:W-:Y:S02]  /*19020*/  IMAD.MOV.U32 R33, RZ, RZ, c[0x0][0x198] ;  /* 0x00006600ff217624 */ /* 0x008fe400078e00ff */
        /* <DEDUP_REMOVED lines=8> */
[----:B------:R-:W2:Y:S01]  /*190b0*/  R2UR UR8, R0 ;  /* 0x00000000000873c2 */ /* 0x000ea200000e0000 */
[----:B------:R-:W-:Y:S06]  /*190c0*/  UIADD3 UR28, UR28, -0x200, URZ ;  /* 0xfffffe001c1c7890 */ /* 0x000fec000fffe03f */
[----:B------:R-:W-:Y:S01]  /*190d0*/  IMAD.U32 R3, RZ, RZ, UR28 ;  /* 0x0000001cff037e24 */ /* 0x000fe2000f8e00ff */
[----:B--2---:R-:W2:Y:S10]  /*190e0*/  I2F.RP R0, UR8 ;  /* 0x0000000800007d06 */ /* 0x004eb40008209400 */
[----:B--2---:R-:W2:Y:S02]  /*190f0*/  MUFU.RCP R0, R0 ;  /* 0x0000000000007308 */ /* 0x004ea40000001000 */
[----:B--2---:R-:W-:Y:S08]  /*19100*/  IADD3 R0, R0, 0xffffffe, RZ ;  /* 0x0ffffffe00007810 */ /* 0x004ff00007ffe0ff */
[----:B------:R-:W2:Y:S02]  /*19110*/  F2I.FTZ.U32.TRUNC.NTZ R0, R0 ;  /* 0x0000000000007305 */ /* 0x000ea4000021f000 */
[----:B--2---:R2:W3:Y:S02]  /*19120*/  R2UR UR33, R0 ;  /* 0x00000000002173c2 */ /* 0x0044e400000e0000 */
[----:B--2---:R-:W-:Y:S01]  /*19130*/  IMAD.U32 R0, RZ, RZ, UR30 ;  /* 0x0000001eff007e24 */ /* 0x004fe2000f8e00ff */
[----:B---3--:R-:W-:Y:S04]  /*19140*/  UIADD3 UR9, URZ, -UR33, URZ ;  /* 0x800000213f097290 */ /* 0x008fe8000fffe03f */
[----:B------:R-:W-:Y:S01]  /*19150*/  UIMAD UR9, UR9, UR8, URZ ;  /* 0x00000008090972a4 */ /* 0x000fe2000f8e023f */
[----:B------:R-:W-:Y:S02]  /*19160*/  IABS R2, R0 ;  /* 0x0000000000027213 */ /* 0x000fe40000000000 */
[----:B------:R-:W-:Y:S01]  /*19170*/  IABS R0, R3 ;  /* 0x0000000300007213 */ /* 0x000fe20000000000 */
[----:B------:R-:W-:Y:S01]  /*19180*/  UIMAD.WIDE.U32 UR32, UR33, UR9, UR32 ;  /* 0x00000009212072a5 */ /* 0x000fe2000f8e0020 */
[----:B------:R-:W2:Y:S08]  /*19190*/  R2UR UR26, R2 ;  /* 0x00000000021a73c2 */ /* 0x000eb000000e0000 */
[----:B------:R-:W3:Y:S01]  /*191a0*/  R2UR UR24, R0 ;  /* 0x00000000001873c2 */ /* 0x000ee200000e0000 */
[----:B--2---:R-:W-:Y:S07]  /*191b0*/  UIMAD.WIDE.U32 UR34, UR33, UR26, URZ ;  /* 0x0000001a212272a5 */ /* 0x004fee000f8e003f */
[----:B------:R-:W-:Y:S02]  /*191c0*/  UMOV UR29, UR35 ;  /* 0x00000023001d7c82 */ /* 0x000fe40008000000 */
[----:B---3--:R-:W-:Y:S02]  /*191d0*/  UIMAD.WIDE.U32 UR32, UR33, UR24, URZ ;  /* 0x00000018212072a5 */ /* 0x008fe4000f8e003f */
[----:B------:R-:W-:Y:S04]  /*191e0*/  UIADD3 UR25, -UR29, URZ, URZ ;  /* 0x0000003f1d197290 */ /* 0x000fe8000fffe13f */
[----:B------:R-:W-:Y:S02]  /*191f0*/  UIMAD UR26, UR8, UR25, UR26 ;  /* 0x00000019081a72a4 */ /* 0x000fe4000f8e021a */
[----:B------:R-:W-:Y:S02]  /*19200*/  UMOV UR27, UR33 ;  /* 0x00000021001b7c82 */ /* 0x000fe40008000000 */
[----:B------:R-:W-:Y:S02]  /*19210*/  UIADD3 UR9, -UR27, URZ, URZ ;  /* 0x0000003f1b097290 */ /* 0x000fe4000fffe13f */
[----:B------:R-:W-:Y:S02]  /*19220*/  UISETP.GT.U32.AND UP2, UPT, UR8, UR26, UPT ;  /* 0x0000001a0800728c */ /* 0x000fe4000bf44070 */
[----:B------:R-:W-:Y:S03]  /*19230*/  UIMAD UR24, UR8, UR9, UR24 ;  /* 0x00000009081872a4 */ /* 0x000fe6000f8e0218 */
[----:B------:R-:W-:Y:S02]  /*19240*/  ULDC UR9, c[0x0][0x2d0] ;  /* 0x0000b40000097ab9 */ /* 0x000fe40000000800 */
[----:B------:R-:W-:Y:S02]  /*19250*/  UISETP.GT.U32.AND UP0, UPT, UR8, UR24, UPT ;  /* 0x000000180800728c */ /* 0x000fe4000bf04070 */
[----:B------:R-:W-:Y:S02]  /*19260*/  ULOP3.LUT UR30, UR30, UR9, URZ, 0x3c, !UPT ;  /* 0x000000091e1e7292 */ /* 0x000fe4000f8e3c3f */
[----:B------:R-:W-:Y:S02]  /*19270*/  @!UP2 UIADD3 UR26, UR26, -UR8, URZ ;  /* 0x800000081a1aa290 */ /* 0x000fe4000fffe03f */
[----:B------:R-:W-:Y:S02]  /*19280*/  ULOP3.LUT UR28, UR28, UR9, URZ, 0x3c, !UPT ;  /* 0x000000091c1c7292 */ /* 0x000fe4000f8e3c3f */
[----:B------:R-:W-:Y:S02]  /*19290*/  UISETP.GE.U32.AND UP4, UPT, UR26, UR8, UPT ;  /* 0x000000081a00728c */ /* 0x000fe4000bf86070 */
[----:B------:R-:W-:Y:S02]  /*192a0*/  UISETP.GE.AND UP1, UPT, UR30, URZ, UPT ;  /* 0x0000003f1e00728c */ /* 0x000fe4000bf26270 */
[----:B------:R-:W-:Y:S02]  /*192b0*/  @!UP0 UIADD3 UR24, UR24, -UR8, URZ ;  /* 0x8000000818188290 */ /* 0x000fe4000fffe03f */
[----:B------:R-:W-:Y:S02]  /*192c0*/  @!UP0 UIADD3 UR27, UR27, 0x1, URZ ;  /* 0x000000011b1b8890 */ /* 0x000fe4000fffe03f */
[----:B------:R-:W-:Y:S02]  /*192d0*/  UISETP.GE.U32.AND UP3, UPT, UR24, UR8, UPT ;  /* 0x000000081800728c */ /* 0x000fe4000bf66070 */
[----:B------:R-:W-:Y:S02]  /*192e0*/  UISETP.GE.AND UP0, UPT, UR28, URZ, UPT ;  /* 0x0000003f1c00728c */ /* 0x000fe4000bf06270 */
[----:B------:R-:W-:Y:S02]  /*192f0*/  @!UP2 UIADD3 UR29, UR29, 0x1, URZ ;  /* 0x000000011d1da890 */ /* 0x000fe4000fffe03f */
[----:B------:R-:W-:Y:S02]  /*19300*/  UISETP.NE.AND UP2, UPT, URZ, UR9, UPT ;  /* 0x000000093f00728c */ /* 0x000fe4000bf45270 */
[----:B------:R-:W-:Y:S02]  /*19310*/  @UP4 UIADD3 UR29, UR29, 0x1, URZ ;  /* 0x000000011d1d4890 */ /* 0x000fe4000fffe03f */
[----:B------:R-:W-:Y:S02]  /*19320*/  ULOP3.LUT UR8, URZ, UR9, URZ, 0x33, !UPT ;  /* 0x000000093f087292 */ /* 0x000fe4000f8e333f */
[----:B------:R-:W-:Y:S02]  /*19330*/  @UP3 UIADD3 UR27, UR27, 0x1, URZ ;  /* 0x000000011b1b3890 */ /* 0x000fe4000fffe03f */
        /* <DEDUP_REMOVED lines=9> */
[----:B------:R-:W2:Y:S01]  /*193d0*/  R2UR UR24, R2 ;  /* 0x00000000021873c2 */ /* 0x000ea200000e0000 */
[----:B------:R-:W-:Y:S02]  /*193e0*/  LEA R4, P2, R4, UR18, 0x2 ;  /* 0x0000001204047c11 */ /* 0x000fe4000f8410ff */
[----:B------:R-:W-:Y:S02]  /*193f0*/  LEA.HI.X.SX32 R3, R0, UR19, 0x2, P1 ;  /* 0x0000001300037c11 */ /* 0x000fe400088f16ff */
[----:B------:R-:W-:Y:S03]  /*19400*/  LEA.HI.X.SX32 R5, R5, UR19, 0x2, P2 ;  /* 0x0000001305057c11 */ /* 0x000fe600090f16ff */
[----:B------:R-:W3:Y:S08]  /*19410*/  R2UR UR25, R3 ;  /* 0x00000000031973c2 */ /* 0x000ef000000e0000 */
[----:B------:R-:W4:Y:S01]  /*19420*/  R2UR UR26, R4 ;  /* 0x00000000041a73c2 */ /* 0x000f2200000e0000 */
[----:B--2---:R-:W-:Y:S01]  /*19430*/  IMAD.U32 R2, RZ, RZ, UR24 ;  /* 0x00000018ff027e24 */ /* 0x004fe2000f8e00ff */
[----:B------:R-:W-:Y:S06]  /*19440*/  UIADD3 UR24, UR29, -UR8, URZ ;  /* 0x800000081d187290 */ /* 0x000fec000fffe03f */
[----:B------:R-:W2:Y:S01]  /*19450*/  R2UR UR27, R5 ;  /* 0x00000000051b73c2 */ /* 0x000ea200000e0000 */
[----:B------:R-:W-:Y:S01]  /*19460*/  UIMAD UR24, UR24, UR9, -0x100 ;  /* 0xffffff00181874a4 */ /* 0x000fe2000f8e0209 */
[----:B---3--:R-:W-:Y:S03]  /*19470*/  IMAD.U32 R3, RZ, RZ, UR25 ;  /* 0x00000019ff037e24 */ /* 0x008fe6000f8e00ff */
[----:B------:R-:W-:Y:S02]  /*19480*/  USHF.R.S32.HI UR9, URZ, 0x1f, UR24 ;  /* 0x0000001f3f097899 */ /* 0x000fe40008011418 */
[----:B------:R-:W-:Y:S01]  /*19490*/  UIMAD UR8, UR7, UR24, URZ ;  /* 0x00000018070872a4 */ /* 0x000fe2000f8e023f */
[----:B------:R3:W5:Y:S01]  /*194a0*/  LDG.E R2, [R2.64] ;  /* 0x0000001402027981 */ /* 0x000762000c1e1900 */
[----:B------:R-:W-:Y:S01]  /*194b0*/  UIMAD.WIDE.U32 UR24, UR6, UR24, URZ ;  /* 0x00000018061872a5 */ /* 0x000fe2000f8e003f */
[----:B----4-:R-:W-:Y:S01]  /*194c0*/  MOV R4, UR26 ;  /* 0x0000001a00047c02 */ /* 0x010fe20008000f00 */
[----:B------:R-:W-:Y:S03]  /*194d0*/  UIMAD UR8, UR9, UR6, UR8 ;  /* 0x00000006090872a4 */ /* 0x000fe6000f8e0208 */
[----:B------:R-:W-:Y:S02]  /*194e0*/  UMOV UR9, UR7 ;  /* 0x0000000700097c82 */ /* 0x000fe40008000000 */
[----:B------:R-:W-:Y:S01]  /*194f0*/  UIADD3 UR8, UR25, UR8, URZ ;  /* 0x0000000819087290 */ /* 0x000fe2000fffe03f */
[----:B--2---:R-:W-:Y:S05]  /*19500*/  IMAD.U32 R5, RZ, RZ, UR27 ;  /* 0x0000001bff057e24 */ /* 0x004fea000f8e00ff */
[----:B------:R-:W5:Y:S01]  /*19510*/  LDG.E R0, [R4.64] ;  /* 0x0000001404007981 */ /* 0x000f62000c1e1900 */
[----:B---3--:R-:W-:Y:S01]  /*19520*/  IMAD.U32 R3, RZ, RZ, UR25 ;  /* 0x00000019ff037e24 */ /* 0x008fe2000f8e00ff */
[----:B------:R-:W-:Y:S01]  /*19530*/  MOV R3, UR8 ;  /* 0x0000000800037c02 */ /* 0x000fe20008000f00 */
[----:B------:R-:W-:Y:S01]  /*19540*/  UMOV UR8, UR6 ;  /* 0x0000000600087c82 */ /* 0x000fe20008000000 */
[----:B-----5:R-:W-:Y:S01]  /*19550*/  IMAD.IADD R0, R0, 0x1, -R2 ;  /* 0x0000000100007824 */ /* 0x020fe200078e0a02 */
[----:B------:R-:W-:Y:S04]  /*19560*/  MOV R2, UR24 ;  /* 0x0000001800027c02 */ /* 0x000fe80008000f00 */
[----:B------:R-:W-:Y:S01]  /*19570*/  SHF.R.S32.HI R4, RZ, 0x1f, R0 ;  /* 0x0000001fff047819 */ /* 0x000fe20000011400 */
[----:B------:R-:W-:Y:S04]  /*19580*/  IMAD.WIDE.U32 R2, R0, c[0x0][0x180], R2 ;  /* 0x0000600000027a25 */ /* 0x000fe800078e0002 */
[----:B------:R-:W-:Y:S04]  /*19590*/  IMAD R4, R4, c[0x0][0x180], RZ ;  /* 0x0000600004047a24 */ /* 0x000fe800078e02ff */
[----:B------:R-:W-:Y:S02]  /*195a0*/  IMAD R4, R0, c[0x0][0x184], R4 ;  /* 0x0000610000047a24 */ /* 0x000fe400078e0204 */
[----:B------:R-:W-:Y:S03]  /*195b0*/  IMAD.MOV.U32 R0, RZ, RZ, R2 ;  /* 0x000000ffff007224 */ /* 0x000fe600078e0002 */
[----:B------:R-:W-:Y:S02]  /*195c0*/  IADD3 R2, R3, R4, RZ ;  /* 0x0000000403027210 */ /* 0x000fe40007ffe0ff */
.L_x_889:
[----:B------:R2:W-:Y:S01]  /*195d0*/  @P0 STS.128 [R242+0x2000], RZ ;  /* 0x002000fff2000388 */ /* 0x0005e20000000c00 */
[C---:B------:R-:W-:Y:S01]  /*195e0*/  LEA R4, P5, R0.reuse, R244, 0x1 ;  /* 0x000000f400047211 */ /* 0x040fe200078a08ff */
[----:B------:R-:W-:Y:S01]  /*195f0*/  @!P0 IMAD.MOV.U32 R26, RZ, RZ, R0 ;  /* 0x000000ffff1a8224 */ /* 0x000fe200078e0000 */
[-C--:B------:R-:W-:Y:S01]  /*19600*/  @!P0 MOV R25, R2.reuse ;  /* 0x0000000200198202 */ /* 0x080fe20000000f00 */
[----:B------:R-:W-:Y:S01]  /*19610*/  @!P0 IMAD.MOV.U32 R27, RZ, RZ, R2 ;  /* 0x000000ffff1b8224 */ /* 0x000fe200078e0002 */
[-C--:B------:R-:W-:Y:S01]  /*19620*/  @!P0 MOV R21, R2.reuse ;  /* 0x0000000200158202 */ /* 0x080fe20000000f00 */
[--C-:B------:R-:W-:Y:S01]  /*19630*/  @!P0 IMAD.MOV.U32 R24, RZ, RZ, R0.reuse ;  /* 0x000000ffff188224 */ /* 0x100fe200078e0000 */
[-C--:B------:R-:W-:Y:S01]  /*19640*/  @!P0 MOV R17, R2.reuse ;  /* 0x0000000200118202 */ /* 0x080fe20000000f00 */
[----:B------:R-:W-:Y:S01]  /*19650*/  @!P0 IMAD.MOV.U32 R22, RZ, RZ, R0 ;  /* 0x000000ffff168224 */ /* 0x000fe200078e0000 */
[----:B------:R-:W-:Y:S01]  /*19660*/  @!P0 MOV R13, R2 ;  /* 0x00000002000d8202 */ /* 0x000fe20000000f00 */
[----:B------:R-:W-:Y:S01]  /*19670*/  @!P0 IMAD.MOV.U32 R23, RZ, RZ, R2 ;  /* 0x000000ffff178224 */ /* 0x000fe200078e0002 */
[----:B------:R-:W-:Y:S01]  /*19680*/  @!P0 MOV R8, R0 ;  /* 0x0000000000088202 */ /* 0x000fe20000000f00 */
[--C-:B------:R-:W-:Y:S01]  /*19690*/  @!P0 IMAD.MOV.U32 R20, RZ, RZ, R0.reuse ;  /* 0x000000ffff148224 */ /* 0x100fe200078e0000 */
[----:B------:R-:W-:Y:S01]  /*196a0*/  @!P0 MOV R7, R2 ;  /* 0x0000000200078202 */ /* 0x000fe20000000f00 */
[----:B------:R-:W-:Y:S01]  /*196b0*/  @!P0 IMAD.MOV.U32 R18, RZ, RZ, R0 ;  /* 0x000000ffff128224 */ /* 0x000fe200078e0000 */
[CCC-:B------:R-:W-:Y:S01]  /*196c0*/  LEA.HI.X R5, R0.reuse, R243.reuse, R2.reuse, 0x1, P5 ;  /* 0x000000f300057211 */ /* 0x1c0fe200028f0c02 */
[----:B------:R-:W-:Y:S01]  /*196d0*/  @!P0 IMAD.MOV.U32 R19, RZ, RZ, R2 ;  /* 0x000000ffff138224 */ /* 0x000fe200078e0002 */
        /* <DEDUP_REMOVED lines=8> */
[----:B------:R-:W-:Y:S01]  /*19760*/  @!P0 IMAD.MOV.U32 R14, RZ, RZ, R0 ;  /* 0x000000ffff0e8224 */ /* 0x000fe200078e0000 */
[----:B------:R-:W-:Y:S01]  /*19770*/  @!P0 IADD3 R3, P4, R0, UR23, RZ ;  /* 0x0000001700038c10 */ /* 0x000fe2000ff9e0ff */
[----:B------:R2:W-:Y:S01]  /*19780*/  @P0 STS.128 [R242+0x2800], RZ ;  /* 0x002800fff2000388 */ /* 0x0005e20000000c00 */
[----:B------:R-:W-:Y:S01]  /*19790*/  @!P0 IMAD.MOV.U32 R15, RZ, RZ, R2 ;  /* 0x000000ffff0f8224 */ /* 0x000fe200078e0002 */
[----:B------:R-:W-:Y:S01]  /*197a0*/  @!P0 LEA.HI.X R31, R33, R2, R36, 0x5, P3 ;  /* 0x00000002211f8211 */ /* 0x000fe200018f2c24 */
[--C-:B------:R-:W-:Y:S01]  /*197b0*/  @!P0 IMAD.MOV.U32 R12, RZ, RZ, R0.reuse ;  /* 0x000000ffff0c8224 */ /* 0x100fe200078e0000 */
[----:B------:R-:W-:Y:S01]  /*197c0*/  @!P0 LEA R44, P3, R3, R244, 0x1 ;  /* 0x000000f4032c8211 */ /* 0x000fe200078608ff */
[----:B------:R-:W-:Y:S01]  /*197d0*/  @!P0 IMAD.MOV.U32 R10, RZ, RZ, R0 ;  /* 0x000000ffff0a8224 */ /* 0x000fe200078e0000 */
[C---:B------:R-:W-:Y:S01]  /*197e0*/  @!P0 LEA.HI.X R32, R33.reuse, R2, R36, 0x6, P2 ;  /* 0x0000000221208211 */ /* 0x040fe200010f3424 */
[--C-:B------:R-:W-:Y:S01]  /*197f0*/  @!P0 IMAD.MOV.U32 R11, RZ, RZ, R2.reuse ;  /* 0x000000ffff0b8224 */ /* 0x100fe200078e0002 */
[CC--:B------:R-:W-:Y:S01]  /*19800*/  @!P0 LEA R42, P2, R28.reuse, R244.reuse, 0x1 ;  /* 0x000000f41c2a8211 */ /* 0x0c0fe200078408ff */
[----:B------:R-:W-:Y:S01]  /*19810*/  @!P0 IMAD.MOV.U32 R9, RZ, RZ, R2 ;  /* 0x000000ffff098224 */ /* 0x000fe200078e0002 */
[----:B------:R-:W-:Y:S01]  /*19820*/  UMOV UR6, UR8 ;  /* 0x0000000800067c82 */ /* 0x000fe20008000000 */
[----:B------:R-:W-:Y:S01]  /*19830*/  @!P0 IMAD.MOV.U32 R6, RZ, RZ, R0 ;  /* 0x000000ffff068224 */ /* 0x000fe200078e0000 */
[-C--:B------:R-:W-:Y:S01]  /*19840*/  @!P0 LEA.HI.X R43, R28, R243.reuse, R31, 0x1, P2 ;  /* 0x000000f31c2b8211 */ /* 0x080fe200010f0c1f */
[C---:B------:R-:W-:Y:S01]  /*19850*/  @!P0 IMAD.WIDE.U32 R26, R33.reuse, 0x30, R26 ;  /* 0x00000030211a8825 */ /* 0x040fe200078e001a */
[----:B------:R-:W-:Y:S03]  /*19860*/  UMOV UR7, UR9 ;  /* 0x0000000900077c82 */ /* 0x000fe60008000000 */
[C---:B------:R-:W-:Y:S01]  /*19870*/  @!P0 IMAD.WIDE.U32 R24, R33.reuse, 0x50, R24 ;  /* 0x0000005021188825 */ /* 0x040fe200078e0018 */
[----:B------:R-:W-:Y:S03]  /*19880*/  @!P0 LEA R40, P2, R26, R244, 0x1 ;  /* 0x000000f41a288211 */ /* 0x000fe600078408ff */
        /* <DEDUP_REMOVED lines=11> */
[----:B------:R-:W-:Y:S01]  /*19940*/  @!P0 IMAD R0, R36, 0x30, RZ ;  /* 0x0000003024008824 */ /* 0x000fe200078e02ff */
[-C--:B------:R-:W-:Y:S02]  /*19950*/  @!P0 LEA R34, P1, R29, R244.reuse, 0x1 ;  /* 0x000000f41d228211 */ /* 0x080fe400078208ff */
[-C--:B------:R-:W-:Y:S01]  /*19960*/  @!P0 LEA.HI.X R45, R3, R243.reuse, R2, 0x1, P3 ;  /* 0x000000f3032d8211 */ /* 0x080fe200018f0c02 */
[----:B------:R-:W-:Y:S01]  /*19970*/  @!P0 IMAD.IADD R3, R0, 0x1, R27 ;  /* 0x0000000100038824 */ /* 0x000fe200078e021b */
[-C--:B------:R-:W-:Y:S01]  /*19980*/  @!P0 LEA.HI.X R35, R29, R243.reuse, R32, 0x1, P1 ;  /* 0x000000f31d238211 */ /* 0x080fe200008f0c20 */
[----:B------:R-:W-:Y:S01]  /*19990*/  @!P0 IMAD R2, R36, 0x50, RZ ;  /* 0x0000005024028824 */ /* 0x000fe200078e02ff */
[-C--:B------:R-:W-:Y:S01]  /*199a0*/  @!P0 LEA R32, P1, R30, R244.reuse, 0x1 ;  /* 0x000000f41e208211 */ /* 0x080fe200078208ff */
[----:B------:R-:W-:Y:S01]  /*199b0*/  @!PT LDS RZ, [RZ] ;  /* 0x00000000fffff984 */ /* 0x000fe20000000800 */
[----:B------:R-:W-:Y:S01]  /*199c0*/  @!PT LDS RZ, [RZ] ;  /* 0x00000000fffff984 */ /* 0x000fe20000000800 */
[----:B------:R-:W-:Y:S01]  /*199d0*/  @!PT LDS RZ, [RZ] ;  /* 0x00000000fffff984 */ /* 0x000fe20000000800 */
[----:B------:R2:W-:Y:S01]  /*199e0*/  @!P0 LDGSTS.E.BYPASS.LTC128B.128 [R242+0x2800], [R44.64] ;  /* 0x028000002cf28fae */ /* 0x0005e2000b901d54 */
[-C--:B------:R-:W-:Y:S01]  /*199f0*/  @!P0 LEA.HI.X R41, R26, R243.reuse, R3, 0x1, P2 ;  /* 0x000000f31a298211 */ /* 0x080fe200010f0c03 */
[----:B------:R-:W-:Y:S01]  /*19a00*/  @!P0 IMAD.IADD R25, R2, 0x1, R25 ;  /* 0x0000000102198824 */ /* 0x000fe200078e0219 */
[-C--:B------:R-:W-:Y:S01]  /*19a10*/  @!P0 LEA.HI.X R33, R30, R243.reuse, R33, 0x1, P1 ;  /* 0x000000f31e218211 */ /* 0x080fe200008f0c21 */
[----:B------:R2:W-:Y:S01]  /*19a20*/  @P0 STS.128 [R242+0x3000], RZ ;  /* 0x003000fff2000388 */ /* 0x0005e20000000c00 */
[-C--:B------:R-:W-:Y:S01]  /*19a30*/  @!P0 LEA R30, P2, R24, R244.reuse, 0x1 ;  /* 0x000000f4181e8211 */ /* 0x080fe200078408ff */
        /* <DEDUP_REMOVED lines=17> */
[----:B------:R-:W-:Y:S02]  /*19b50*/  @!P0 IMAD R2, R36, 0x90, RZ ;  /* 0x0000009024028824 */ /* 0x000fe400078e02ff */
[----:B------:R-:W-:Y:S01]  /*19b60*/  @!P0 IADD3 R3, R0, R23, RZ ;  /* 0x0000001700038210 */ /* 0x000fe20007ffe0ff */
[----:B------:R2:W-:Y:S01]  /*19b70*/  @P0 STS.128 [R242+0x4000], RZ ;  /* 0x004000fff2000388 */ /* 0x0005e20000000c00 */
[----:B------:R-:W-:Y:S02]  /*19b80*/  @!P0 IMAD R0, R36, 0xa0, RZ ;  /* 0x000000a024008824 */ /* 0x000fe400078e02ff */
        /* <DEDUP_REMOVED lines=30> */
[----:B------:R-:W-:Y:S02]  /*19d70*/  @!P0 IMAD R2, R36, 0xe0, RZ ;  /* 0x000000e024028824 */ /* 0x000fe400078e02ff */
[----:B------:R-:W-:Y:S01]  /*19d80*/  @!P0 LEA.HI.X R19, R12, R243, R13, 0x1, P4 ;  /* 0x000000f30c138211 */ /* 0x000fe200020f0c0d */
[----:B------:R-:W-:Y:S01]  /*19d90*/  @!PT LDS RZ, [RZ] ;  /* 0x00000000fffff984 */ /* 0x000fe20000000800 */
[----:B------:R-:W-:Y:S01]  /*19da0*/  @!PT LDS RZ, [RZ] ;  /* 0x00000000fffff984 */ /* 0x000fe20000000800 */
[----:B------:R-:W-:Y:S01]  /*19db0*/  @!PT LDS RZ, [RZ] ;  /* 0x00000000fffff984 */ /* 0x000fe20000000800 */
[----:B------:R2:W-:Y:S01]  /*19dc0*/  @!P0 LDGSTS.E.BYPASS.LTC128B.128 [R242+0x5800], [R26.64] ;  /* 0x058000001af28fae */ /* 0x0005e2000b901d54 */
[C---:B------:R-:W-:Y:S02]  /*19dd0*/  @!P0 IMAD R3, R36.reuse, 0xd0, RZ ;  /* 0x000000d024038824 */ /* 0x040fe400078e02ff */
[----:B------:R-:W-:Y:S01]  /*19de0*/  @!P0 IMAD R0, R36, 0xf0, RZ ;  /* 0x000000f024008824 */ /* 0x000fe200078e02ff */
[----:B------:R2:W-:Y:S02]  /*19df0*/  @P0 STS.128 [R242+0x6000], RZ ;  /* 0x006000fff2000388 */ /* 0x0005e40000000c00 */
[----:B------:R-:W-:Y:S01]  /*19e00*/  @!P0 IADD3 R11, R3, R11, RZ ;  /* 0x0000000b030b8210 */ /* 0x000fe20007ffe0ff */
[----:B------:R-:W-:Y:S01]  /*19e10*/  @!P0 IMAD.IADD R3, R2, 0x1, R9 ;  /* 0x0000000102038824 */ /* 0x000fe200078e0209 */
[----:B------:R-:W-:Y:S01]  /*19e20*/  @!PT LDS RZ, [RZ] ;  /* 0x00000000fffff984 */ /* 0x000fe20000000800 */
[----:B------:R-:W-:Y:S01]  /*19e30*/  @!PT LDS RZ, [RZ] ;  /* 0x00000000fffff984 */ /* 0x000fe20000000800 */
[----:B------:R-:W-:Y:S01]  /*19e40*/  @!PT LDS RZ, [RZ] ;  /* 0x00000000fffff984 */ /* 0x000fe20000000800 */
[----:B------:R2:W-:Y:S01]  /*19e50*/  @!P0 LDGSTS.E.BYPASS.LTC128B.128 [R242+0x6000], [R32.64] ;  /* 0x0600000020f28fae */ /* 0x0005e2000b901d54 */
[----:B------:R-:W-:Y:S01]  /*19e60*/  @!P0 LEA R2, P1, R6, R244, 0x1 ;  /* 0x000000f406028211 */ /* 0x000fe200078208ff */
[----:B------:R-:W-:Y:S01]  /*19e70*/  @!P0 IMAD.IADD R0, R0, 0x1, R7 ;  /* 0x0000000100008824 */ /* 0x000fe200078e0207 */
[-C--:B------:R-:W-:Y:S01]  /*19e80*/  @!P0 LEA.HI.X R17, R10, R243.reuse, R11, 0x1, P3 ;  /* 0x000000f30a118211 */ /* 0x080fe200018f0c0b */
[----:B------:R2:W-:Y:S01]  /*19e90*/  @P0 STS.128 [R242+0x6800], RZ ;  /* 0x006800fff2000388 */ /* 0x0005e20000000c00 */
[-C--:B------:R-:W-:Y:S02]  /*19ea0*/  @!P0 LEA.HI.X R15, R8, R243.reuse, R3, 0x1, P2 ;  /* 0x000000f3080f8211 */ /* 0x080fe400010f0c03 */
[----:B------:R-:W-:Y:S01]  /*19eb0*/  @!P0 LEA.HI.X R3, R6, R243, R0, 0x1, P1 ;  /* 0x000000f306038211 */ /* 0x000fe200008f0c00 */
[----:B------:R-:W-:Y:S01]  /*19ec0*/  @!PT LDS RZ, [RZ] ;  /* 0x00000000fffff984 */ /* 0x000fe20000000800 */
[----:B------:R-:W-:Y:S01]  /*19ed0*/  @!PT LDS RZ, [RZ] ;  /* 0x00000000fffff984 */ /* 0x000fe20000000800 */
[----:B------:R-:W-:Y:S01]  /*19ee0*/  @!PT LDS RZ, [RZ] ;  /* 0x00000000fffff984 */ /* 0x000fe20000000800 */
[----:B------:R2:W-:Y:S01]  /*19ef0*/  @!P0 LDGSTS.E.BYPASS.LTC128B.128 [R242+0x6800], [R24.64] ;  /* 0x0680000018f28fae */ /* 0x0005e2000b901d54 */
[----:B------:R-:W-:Y:S01]  /*19f00*/  MOV R244, R4 ;  /* 0x0000000400f47202 */ /* 0x000fe20000000f00 */
[----:B------:R-:W-:Y:S02]  /*19f10*/  IMAD.MOV.U32 R243, RZ, RZ, R5 ;  /* 0x000000fffff37224 */ /* 0x000fe400078e0005 */
        /* <DEDUP_REMOVED lines=31> */
.L_x_888:
[----:B--234-:R-:W-:Y:S01]  /*1a110*/  FMNMX.FTZ R0, R173, R132, !PT ;  /* 0x00000084ad007209 */ /* 0x01cfe20007810000 */
[----:B------:R-:W-:Y:S01]  /*1a120*/  LDSM.16.MT88.4 R12, [R135+0xa000] ;  /* 0x00a00000870c783b */ /* 0x000fe20000004200 */
[----:B-1----:R-:W-:Y:S01]  /*1a130*/  MOV R131, R39 ;  /* 0x0000002700837202 */ /* 0x002fe20000000f00 */
[----:B------:R-:W-:Y:S01]  /*1a140*/  UISETP.GT.AND UP0, UPT, UR17, 0x1, UPT ;  /* 0x000000011100788c */ /* 0x000fe2000bf04270 */
[----:B------:R-:W-:Y:S01]  /*1a150*/  FMNMX.FTZ R2, R179, R0, !PT ;  /* 0x00000000b3027209 */ /* 0x000fe20007810000 */
[----:B------:R-:W-:Y:S01]  /*1a160*/  UIADD3 UR17, UR17, -0x1, URZ ;  /* 0xffffffff11117890 */ /* 0x000fe2000fffe03f */
[----:B------:R-:W-:Y:S01]  /*1a170*/  FMNMX.FTZ R0, R172, R133, !PT ;  /* 0x00000085ac007209 */ /* 0x000fe20007810000 */
[----:B------:R-:W-:Y:S01]  /*1a180*/  UMOV UR8, UR15 ;  /* 0x0000000f00087c82 */ /* 0x000fe20008000000 */
[----:B------:R-:W-:Y:S01]  /*1a190*/  FMNMX.FTZ R2, R177, R2, !PT ;  /* 0x00000002b1027209 */ /* 0x000fe20007810000 */
[----:B------:R-:W-:Y:S01]  /*1a1a0*/  LDSM.16.MT88.4 R20, [R226+0xa000] ;  /* 0x00a00000e214783b */ /* 0x000fe20000004200 */
[----:B------:R-:W-:Y:S01]  /*1a1b0*/  FMNMX.FTZ R0, R178, R0, !PT ;  /* 0x00000000b2007209 */ /* 0x000fe20007810000 */
[----:B------:R-:W-:Y:S01]  /*1a1c0*/  UMOV UR9, UR12 ;  /* 0x0000000c00097c82 */ /* 0x000fe20008000000 */
[----:B------:R-:W-:Y:S02]  /*1a1d0*/  FMNMX.FTZ R36, R175, R2, !PT ;  /* 0x00000002af247209 */ /* 0x000fe40007810000 */
[----:B------:R-:W-:Y:S02]  /*1a1e0*/  FMNMX.FTZ R0, R174, R0, !PT ;  /* 0x00000000ae007209 */ /* 0x000fe40007810000 */
[----:B------:R-:W-:Y:S01]  /*1a1f0*/  FMNMX.FTZ R36, R168, R36, !PT ;  /* 0x00000024a8247209 */ /* 0x000fe20007810000 */
[----:B------:R-:W-:Y:S01]  /*1a200*/  LDSM.16.MT88.4 R28, [R224+0xa000] ;  /* 0x00a00000e01c783b */ /* 0x000fe20000004200 */
[----:B------:R-:W-:Y:S02]  /*1a210*/  FMNMX.FTZ R0, R176, R0, !PT ;  /* 0x00000000b0007209 */ /* 0x000fe40007810000 */
[----:B------:R-:W-:Y:S02]  /*1a220*/  FMNMX.FTZ R36, R169, R36, !PT ;  /* 0x00000024a9247209 */ /* 0x000fe40007810000 */
[----:B------:R-:W-:Y:S02]  /*1a230*/  FMNMX.FTZ R0, R170, R0, !PT ;  /* 0x00000000aa007209 */ /* 0x000fe40007810000 */
[----:B------:R-:W-:Y:S01]  /*1a240*/  FMNMX.FTZ R36, R180, R36, !PT ;  /* 0x00000024b4247209 */ /* 0x000fe20007810000 */
[----:B------:R-:W-:Y:S01]  /*1a250*/  LDSM.16.MT88.4 R56, [R224+0xa800] ;  /* 0x00a80000e038783b */ /* 0x000fe20000004200 */
        /* <DEDUP_REMOVED lines=86> */
[----:B------:R-:W-:Y:S02]  /*1a7c0*/  MOV R128, R51 ;  /* 0x0000003300807202 */ /* 0x000fe40000000f00 */
        /* <DEDUP_REMOVED lines=28> */
[----:B------:R-:W-:Y:S03]  /*1a990*/  FMNMX.FTZ R0, R114, R0, !PT ;  /* 0x0000000072007209 */ /* 0x000fe60007810000 */
[----:B------:R-:W-:Y:S01]  /*1a9a0*/  SHFL.BFLY PT, R3, R36, 0x2, 0x1f ;  /* 0x0c401f0024037f89 */ /* 0x000fe200000e0000 */
[----:B------:R-:W-:Y:S04]  /*1a9b0*/  FMNMX.FTZ R0, R126, R0, !PT ;  /* 0x000000007e007209 */ /* 0x000fe80007810000 */
[----:B------:R-:W-:Y:S04]  /*1a9c0*/  FMNMX.FTZ R0, R127, R0, !PT ;  /* 0x000000007f007209 */ /* 0x000fe80007810000 */
[----:B------:R-:W-:Y:S04]  /*1a9d0*/  FMNMX.FTZ R0, R37, R0, !PT ;  /* 0x0000000025007209 */ /* 0x000fe80007810000 */
[----:B------:R-:W-:Y:S05]  /*1a9e0*/  FMNMX.FTZ R0, R38, R0, !PT ;  /* 0x0000000026007209 */ /* 0x000fea0007810000 */
[----:B------:R-:W1:Y:S02]  /*1a9f0*/  SHFL.BFLY PT, R2, R0, 0x2, 0x1f ;  /* 0x0c401f0000027f89 */ /* 0x000e6400000e0000 */
[----:B-1----:R-:W-:Y:S02]  /*1aa00*/  FMNMX.FTZ R0, R0, R2, !PT ;  /* 0x0000000200007209 */ /* 0x002fe40007810000 */
[----:B------:R-:W-:Y:S04]  /*1aa10*/  FMNMX.FTZ R36, R36, R3, !PT ;  /* 0x0000000324247209 */ /* 0x000fe80007810000 */
[----:B------:R-:W1:Y:S08]  /*1aa20*/  SHFL.BFLY PT, R3, R0, 0x1, 0x1f ;  /* 0x0c201f0000037f89 */ /* 0x000e7000000e0000 */
[----:B------:R-:W2:Y:S01]  /*1aa30*/  SHFL.BFLY PT, R4, R36, 0x1, 0x1f ;  /* 0x0c201f0024047f89 */ /* 0x000ea200000e0000 */
[----:B-1----:R-:W-:Y:S05]  /*1aa40*/  FMNMX.FTZ R3, R0, R3, !PT ;  /* 0x0000000300037209 */ /* 0x002fea0007810000 */
[----:B------:R-:W-:Y:S01]  /*1aa50*/  FMUL.FTZ R60, R3, c[0x0][0x23c] ;  /* 0x00008f00033c7a20 */ /* 0x000fe20000410000 */
[----:B--2---:R-:W-:Y:S04]  /*1aa60*/  FMNMX.FTZ R36, R36, R4, !PT ;  /* 0x0000000424247209 */ /* 0x004fe80007810000 */
[C---:B------:R-:W-:Y:S01]  /*1aa70*/  FSETP.NEU.FTZ.AND P0, PT, R36.reuse, -INF , PT ;  /* 0xff8000002400780b */ /* 0x040fe20003f1d000 */
[C---:B------:R-:W-:Y:S02]  /*1aa80*/  FMUL.FTZ R39, R36.reuse, c[0x0][0x23c] ;  /* 0x00008f0024277a20 */ /* 0x040fe40000410000 */
[----:B------:R-:W-:Y:S03]  /*1aa90*/  FADD.FTZ R2, -R36, R132 ;  /* 0x0000008424027221 */ /* 0x000fe60000010100 */
[----:B------:R-:W-:Y:S01]  /*1aaa0*/  FSEL R39, R39, RZ, P0 ;  /* 0x000000ff27277208 */ /* 0x000fe20000000000 */
[----:B------:R-:W-:Y:S01]  /*1aab0*/  FMUL.FTZ R0, R2, c[0x0][0x23c] ;  /* 0x00008f0002007a20 */ /* 0x000fe20000410000 */
[----:B------:R-:W-:Y:S03]  /*1aac0*/  FSETP.NEU.FTZ.AND P0, PT, R3, -INF , PT ;  /* 0xff8000000300780b */ /* 0x000fe60003f1d000 */
[----:B------:R1:W2:Y:S01]  /*1aad0*/  MUFU.EX2 R2, R0 ;  /* 0x0000000000027308 */ /* 0x0002a20000000800 */
[--C-:B------:R-:W-:Y:S01]  /*1aae0*/  FFMA.FTZ R4, R173, c[0x0][0x23c], -R39.reuse ;  /* 0x00008f00ad047a23 */ /* 0x100fe20000010827 */
[----:B------:R-:W-:Y:S01]  /*1aaf0*/  MOV R173, R50 ;  /* 0x0000003200ad7202 */ /* 0x000fe20000000f00 */
[--C-:B------:R-:W-:Y:S01]  /*1ab00*/  FFMA.FTZ R16, R180, c[0x0][0x23c], -R39.reuse ;  /* 0x00008f00b4107a23 */ /* 0x100fe20000010827 */
[----:B------:R-:W-:Y:S01]  /*1ab10*/  FSEL R60, R60, RZ, P0 ;  /* 0x000000ff3c3c7208 */ /* 0x000fe20000000000 */
[--C-:B------:R-:W-:Y:S01]  /*1ab20*/  FFMA.FTZ R26, R182, c[0x0][0x23c], -R39.reuse ;  /* 0x00008f00b61a7a23 */ /* 0x100fe20000010827 */
[----:B------:R-:W-:Y:S01]  /*1ab30*/  PLOP3.LUT P0, PT, PT, PT, UP0, 0x80, 0x0 ;  /* 0x000000000000781c */ /* 0x000fe20003f0f008 */
[----:B------:R-:W-:Y:S02]  /*1ab40*/  FFMA.FTZ R5, R179, c[0x0][0x23c], -R39 ;  /* 0x00008f00b3057a23 */ /* 0x000fe40000010827 */
[--C-:B------:R-:W-:Y:S01]  /*1ab50*/  FFMA.FTZ R8, R176, c[0x0][0x23c], -R60.reuse ;  /* 0x00008f00b0087a23 */ /* 0x100fe2000001083c */
[----:B------:R3:W-:Y:S01]  /*1ab60*/  MUFU.EX2 R132, R4 ;  /* 0x0000000400847308 */ /* 0x0007e20000000800 */
[--C-:B------:R-:W-:Y:S02]  /*1ab70*/  FFMA.FTZ R24, R184, c[0x0][0x23c], -R60.reuse ;  /* 0x00008f00b8187a23 */ /* 0x100fe4000001083c */
[--C-:B------:R-:W-:Y:S02]  /*1ab80*/  FFMA.FTZ R32, R186, c[0x0][0x23c], -R60.reuse ;  /* 0x00008f00ba207a23 */ /* 0x100fe4000001083c */
[--C-:B------:R-:W-:Y:S05]  /*1ab90*/  FFMA.FTZ R37, R37, c[0x0][0x23c], -R60.reuse ;  /* 0x00008f0025257a23 */ /* 0x100fea000001083c */
[----:B------:R4:W-:Y:S01]  /*1aba0*/  MUFU.EX2 R130, R8 ;  /* 0x0000000800827308 */ /* 0x0009e20000000800 */
[----:B-1----:R-:W-:Y:S01]  /*1abb0*/  FADD.FTZ R0, -R3, R133 ;  /* 0x0000008503007221 */ /* 0x002fe20000010100 */
[----:B------:R-:W-:Y:S01]  /*1abc0*/  MOV R133, R46 ;  /* 0x0000002e00857202 */ /* 0x000fe20000000f00 */
[----:B--2---:R-:W-:Y:S02]  /*1abd0*/  FMUL.FTZ R17, R2, R149 ;  /* 0x0000009502117220 */ /* 0x004fe40000410000 */
[----:B------:R-:W-:Y:S05]  /*1abe0*/  FMUL.FTZ R0, R0, c[0x0][0x23c] ;  /* 0x00008f0000007a20 */ /* 0x000fea0000410000 */
[----:B------:R-:W1:Y:S01]  /*1abf0*/  MUFU.EX2 R123, R5 ;  /* 0x00000005007b7308 */ /* 0x000e620000000800 */
[C---:B------:R-:W-:Y:S02]  /*1ac00*/  FMUL.FTZ R25, R2.reuse, R157 ;  /* 0x0000009d02197220 */ /* 0x040fe40000410000 */
[----:B------:R-:W-:Y:S02]  /*1ac10*/  FMUL.FTZ R33, R2, R165 ;  /* 0x000000a502217220 */ /* 0x000fe40000410000 */
[--C-:B---3--:R-:W-:Y:S01]  /*1ac20*/  FFMA.FTZ R4, R172, c[0x0][0x23c], -R60.reuse ;  /* 0x00008f00ac047a23 */ /* 0x108fe2000001083c */
[----:B------:R-:W-:Y:S04]  /*1ac30*/  MOV R172, R49 ;  /* 0x0000003100ac7202 */ /* 0x000fe80000000f00 */
[----:B------:R2:W-:Y:S01]  /*1ac40*/  MUFU.EX2 R179, R4 ;  /* 0x0000000400b37308 */ /* 0x0005e20000000800 */
[--C-:B----4-:R-:W-:Y:S09]  /*1ac50*/  FFMA.FTZ R8, R169, c[0x0][0x23c], -R39.reuse ;  /* 0x00008f00a9087a23 */ /* 0x110ff20000010827 */
[----:B------:R-:W3:Y:S01]  /*1ac60*/  MUFU.EX2 R0, R0 ;  /* 0x0000000000007308 */ /* 0x000ee20000000800 */
[----:B-1----:R-:W-:Y:S01]  /*1ac70*/  F2FP.PACK_AB R40, R123, R132 ;  /* 0x000000847b28723e */ /* 0x002fe200000000ff */
[----:B------:R-:W-:Y:S08]  /*1ac80*/  FMUL.FTZ R5, R2, R137 ;  /* 0x0000008902057220 */ /* 0x000ff00000410000 */
[----:B------:R1:W-:Y:S01]  /*1ac90*/  MUFU.EX2 R107, R8 ;  /* 0x00000008006b7308 */ /* 0x0003e20000000800 */
[--C-:B--2---:R-:W-:Y:S01]  /*1aca0*/  FFMA.FTZ R4, R178, c[0x0][0x23c], -R60.reuse ;  /* 0x00008f00b2047a23 */ /* 0x104fe2000001083c */
[----:B------:R-:W-:Y:S02]  /*1acb0*/  MOV R178, R48 ;  /* 0x0000003000b27202 */ /* 0x000fe40000000f00 */
[----:B------:R-:W-:Y:S06]  /*1acc0*/  LDSM.16.MT88.4 R48, [R135+0xa800] ;  /* 0x00a800008730783b */ /* 0x000fec0000004200 */
[----:B------:R2:W-:Y:S01]  /*1acd0*/  MUFU.EX2 R9, R4 ;  /* 0x0000000400097308 */ /* 0x0005e20000000800 */
[C---:B---3--:R-:W-:Y:S02]  /*1ace0*/  FMUL.FTZ R18, R0.reuse, R150 ;  /* 0x0000009600127220 */ /* 0x048fe40000410000 */
[C---:B------:R-:W-:Y:S02]  /*1acf0*/  FMUL.FTZ R19, R0.reuse, R151 ;  /* 0x0000009700137220 */ /* 0x040fe40000410000 */
[C---:B------:R-:W-:Y:S05]  /*1ad00*/  FMUL.FTZ R27, R0.reuse, R159 ;  /* 0x0000009f001b7220 */ /* 0x040fea0000410000 */
[----:B------:R3:W-:Y:S01]  /*1ad10*/  MUFU.EX2 R124, R16 ;  /* 0x00000010007c7308 */ /* 0x0007e20000000800 */
[C---:B------:R-:W-:Y:S01]  /*1ad20*/  FMUL.FTZ R10, R0.reuse, R142 ;  /* 0x0000008e000a7220 */ /* 0x040fe20000410000 */
[----:B------:R-:W-:Y:S01]  /*1ad30*/  MOV R142, R172 ;  /* 0x000000ac008e7202 */ /* 0x000fe20000000f00 */
[----:B------:R-:W-:Y:S02]  /*1ad40*/  FMUL.FTZ R11, R0, R143 ;  /* 0x0000008f000b7220 */ /* 0x000fe40000410000 */
[--C-:B-1----:R-:W-:Y:S02]  /*1ad50*/  FFMA.FTZ R8, R170, c[0x0][0x23c], -R60.reuse ;  /* 0x00008f00aa087a23 */ /* 0x102fe4000001083c */
[C---:B------:R-:W-:Y:S02]  /*1ad60*/  FMUL.FTZ R34, R0.reuse, R166 ;  /* 0x000000a600227220 */ /* 0x040fe40000410000 */
[----:B------:R-:W-:Y:S01]  /*1ad70*/  FMUL.FTZ R35, R0, R167 ;  /* 0x000000a700237220 */ /* 0x000fe20000410000 */
[----:B------:R1:W-:Y:S01]  /*1ad80*/  MUFU.EX2 R118, R8 ;  /* 0x0000000800767308 */ /* 0x0003e20000000800 */
[--C-:B--2---:R-:W-:Y:S01]  /*1ad90*/  FFMA.FTZ R4, R177, c[0x0][0x23c], -R39.reuse ;  /* 0x00008f00b1047a23 */ /* 0x104fe20000010827 */
[----:B------:R-:W-:Y:S02]  /*1ada0*/  MOV R177, R47 ;  /* 0x0000002f00b17202 */ /* 0x000fe40000000f00 */
[----:B------:R-:W2:Y:S06]  /*1adb0*/  LDSM.16.MT88.4 R44, [R225+0xa000] ;  /* 0x00a00000e12c783b */ /* 0x000eac0000004200 */
[----:B------:R4:W5:Y:S01]  /*1adc0*/  MUFU.EX2 R6, R4 ;  /* 0x0000000400067308 */ /* 0x0009620000000800 */
[--C-:B---3--:R-:W-:Y:S09]  /*1add0*/  FFMA.FTZ R16, R181, c[0x0][0x23c], -R39.reuse ;  /* 0x00008f00b5107a23 */ /* 0x108ff20000010827 */
[----:B------:R3:W-:Y:S01]  /*1ade0*/  MUFU.EX2 R115, R24 ;  /* 0x0000001800737308 */ /* 0x0007e20000000800 */
[----:B-1----:R-:W-:Y:S09]  /*1adf0*/  FMUL.FTZ R8, R2, R140 ;  /* 0x0000008c02087220 */ /* 0x002ff20000410000 */
[----:B------:R1:W-:Y:S01]  /*1ae00*/  MUFU.EX2 R140, R16 ;  /* 0x00000010008c7308 */ /* 0x0003e20000000800 */
[--C-:B----4-:R-:W-:Y:S01]  /*1ae10*/  FFMA.FTZ R4, R175, c[0x0][0x23c], -R39.reuse ;  /* 0x00008f00af047a23 */ /* 0x110fe20000010827 */
[----:B-----5:R-:W-:Y:S01]  /*1ae20*/  MOV R137, R6 ;  /* 0x0000000600897202 */ /* 0x020fe20000000f00 */
[----:B------:R-:W-:Y:S07]  /*1ae30*/  FMUL.FTZ R6, R0, R138 ;  /* 0x0000008a00067220 */ /* 0x000fee0000410000 */
[----:B------:R4:W5:Y:S01]  /*1ae40*/  MUFU.EX2 R129, R4 ;  /* 0x0000000400817308 */ /* 0x0009620000000800 */
[C---:B---3--:R-:W-:Y:S09]  /*1ae50*/  FMUL.FTZ R24, R2.reuse, R156 ;  /* 0x0000009c02187220 */ /* 0x048ff20000410000 */
[----:B------:R3:W-:Y:S01]  /*1ae60*/  MUFU.EX2 R138, R26 ;  /* 0x0000001a008a7308 */ /* 0x0007e20000000800 */
[----:B-1----:R-:W-:Y:S09]  /*1ae70*/  FMUL.FTZ R16, R2, R148 ;  /* 0x0000009402107220 */ /* 0x002ff20000410000 */
[----:B------:R1:W-:Y:S01]  /*1ae80*/  MUFU.EX2 R246, R32 ;  /* 0x0000002000f67308 */ /* 0x0003e20000000800 */
[--C-:B----4-:R-:W-:Y:S01]  /*1ae90*/  FFMA.FTZ R4, R174, c[0x0][0x23c], -R60.reuse ;  /* 0x00008f00ae047a23 */ /* 0x110fe2000001083c */
[----:B-----5:R-:W-:Y:S08]  /*1aea0*/  F2FP.PACK_AB R42, R129, R137 ;  /* 0x00000089812a723e */ /* 0x020ff000000000ff */
[----:B------:R4:W5:Y:S01]  /*1aeb0*/  MUFU.EX2 R7, R4 ;  /* 0x0000000400077308 */ /* 0x0009620000000800 */
[----:B---3--:R-:W-:Y:S02]  /*1aec0*/  FMUL.FTZ R26, R0, R158 ;  /* 0x0000009e001a7220 */ /* 0x008fe40000410000 */
[----:B-1----:R-:W-:Y:S02]  /*1aed0*/  FMUL.FTZ R32, R2, R164 ;  /* 0x000000a402207220 */ /* 0x002fe40000410000 */
[--C-:B----4-:R-:W-:Y:S05]  /*1aee0*/  FFMA.FTZ R4, R168, c[0x0][0x23c], -R39.reuse ;  /* 0x00008f00a8047a23 */ /* 0x110fea0000010827 */
[----:B------:R1:W3:Y:S02]  /*1aef0*/  MUFU.EX2 R121, R4 ;  /* 0x0000000400797308 */ /* 0x0002e40000000800 */
[----:B-1----:R-:W-:Y:S01]  /*1af00*/  FMUL.FTZ R4, R2, R136 ;  /* 0x0000008802047220 */ /* 0x002fe20000410000 */
[----:B-----5:R-:W-:Y:S01]  /*1af10*/  MOV R136, R7 ;  /* 0x0000000700887202 */ /* 0x020fe20000000f00 */
[----:B------:R-:W-:Y:S01]  /*1af20*/  FMUL.FTZ R7, R0, R139 ;  /* 0x0000008b00077220 */ /* 0x000fe20000410000 */
[----:B------:R-:W-:Y:S01]  /*1af30*/  MOV R139, R9 ;  /* 0x00000009008b7202 */ /* 0x000fe20000000f00 */
[----:B------:R-:W-:Y:S01]  /*1af40*/  FMUL.FTZ R9, R2, R141 ;  /* 0x0000008d02097220 */ /* 0x000fe20000410000 */
[----:B------:R-:W-:Y:S02]  /*1af50*/  F2FP.PACK_AB R43, R130, R136 ;  /* 0x00000088822b723e */ /* 0x000fe400000000ff */
[----:B------:R-:W-:Y:S02]  /*1af60*/  F2FP.PACK_AB R41, R139, R179 ;  /* 0x000000b38b29723e */ /* 0x000fe400000000ff */
[----:B------:R-:W-:Y:S05]  /*1af70*/  MOV R141, R178 ;  /* 0x000000b2008d7202 */ /* 0x000fea0000000f00 */
[C---:B------:R-:W-:Y:S07]  /*1af80*/  HMMA.16816.F32 R4, R40.reuse, R12, R4 ;  /* 0x0000000c2804723c */ /* 0x040fee0000001804 */
[--C-:B------:R-:W-:Y:S01]  /*1af90*/  FFMA.FTZ R12, R171, c[0x0][0x23c], -R60.reuse ;  /* 0x00008f00ab0c7a23 */ /* 0x100fe2000001083c */
[C---:B------:R-:W-:Y:S03]  /*1afa0*/  HMMA.16816.F32 R8, R40.reuse, R14, R8 ;  /* 0x0000000e2808723c */ /* 0x040fe60000001808 */
[----:B------:R1:W4:Y:S01]  /*1afb0*/  MUFU.EX2 R105, R12 ;  /* 0x0000000c00697308 */ /* 0x0003220000000800 */
[----:B------:R-:W-:Y:S01]  /*1afc0*/  FMUL.FTZ R13, R2, R145 ;  /* 0x00000091020d7220 */ /* 0x000fe20000410000 */
[----:B------:R-:W-:Y:S02]  /*1afd0*/  MOV R145, R173 ;  /* 0x000000ad00917202 */ /* 0x000fe40000000f00 */
[C---:B------:R-:W-:Y:S02]  /*1afe0*/  FMUL.FTZ R15, R0.reuse, R147 ;  /* 0x00000093000f7220 */ /* 0x040fe40000410000 */
[----:B------:R-:W-:Y:S03]  /*1aff0*/  FMUL.FTZ R14, R0, R146 ;  /* 0x00000092000e7220 */ /* 0x000fe60000410000 */
[C---:B-1----:R-:W-:Y:S01]  /*1b000*/  FMUL.FTZ R12, R2.reuse, R144 ;  /* 0x00000090020c7220 */ /* 0x042fe20000410000 */
[----:B------:R-:W-:Y:S06]  /*1b010*/  MOV R144, R179 ;  /* 0x000000b300907202 */ /* 0x000fec0000000f00 */
[C---:B------:R-:W-:Y:S07]  /*1b020*/  HMMA.16816.F32 R12, R40.reuse, R20, R12 ;  /* 0x00000014280c723c */ /* 0x040fee000000180c */
[--C-:B------:R-:W-:Y:S01]  /*1b030*/  FFMA.FTZ R20, R183, c[0x0][0x23c], -R60.reuse ;  /* 0x00008f00b7147a23 */ /* 0x100fe2000001083c */
[C---:B------:R-:W-:Y:S03]  /*1b040*/  HMMA.16816.F32 R16, R40.reuse, R22, R16 ;  /* 0x000000162810723c */ /* 0x040fe60000001810 */
[----:B------:R1:W5:Y:S01]  /*1b050*/  MUFU.EX2 R143, R20 ;  /* 0x00000014008f7308 */ /* 0x0003620000000800 */
[----:B------:R-:W-:Y:S03]  /*1b060*/  FMUL.FTZ R21, R2, R153 ;  /* 0x0000009902157220 */ /* 0x000fe60000410000 */
[C---:B------:R-:W-:Y:S02]  /*1b070*/  FMUL.FTZ R23, R0.reuse, R155 ;  /* 0x0000009b00177220 */ /* 0x040fe40000410000 */
[----:B------:R-:W-:Y:S03]  /*1b080*/  FMUL.FTZ R22, R0, R154 ;  /* 0x0000009a00167220 */ /* 0x000fe60000410000 */
[C---:B-1----:R-:W-:Y:S07]  /*1b090*/  FMUL.FTZ R20, R2.reuse, R152 ;  /* 0x0000009802147220 */ /* 0x042fee0000410000 */
[C---:B------:R-:W-:Y:S07]  /*1b0a0*/  HMMA.16816.F32 R20, R40.reuse, R28, R20 ;  /* 0x0000001c2814723c */ /* 0x040fee0000001814 */
[--C-:B------:R-:W-:Y:S01]  /*1b0b0*/  FFMA.FTZ R28, R185, c[0x0][0x23c], -R39.reuse ;  /* 0x00008f00b91c7a23 */ /* 0x100fe20000010827 */
[C---:B------:R-:W-:Y:S03]  /*1b0c0*/  HMMA.16816.F32 R24, R40.reuse, R30, R24 ;  /* 0x0000001e2818723c */ /* 0x040fe60000001818 */
[----:B------:R1:W1:Y:S01]  /*1b0d0*/  MUFU.EX2 R247, R28 ;  /* 0x0000001c00f77308 */ /* 0x0002620000000800 */
[----:B------:R-:W-:Y:S03]  /*1b0e0*/  FMUL.FTZ R29, R2, R161 ;  /* 0x000000a1021d7220 */ /* 0x000fe60000410000 */
[C---:B------:R-:W-:Y:S02]  /*1b0f0*/  FMUL.FTZ R30, R0.reuse, R162 ;  /* 0x000000a2001e7220 */ /* 0x040fe40000410000 */
[----:B------:R-:W-:Y:S03]  /*1b100*/  FMUL.FTZ R31, R0, R163 ;  /* 0x000000a3001f7220 */ /* 0x000fe60000410000 */
[----:B-1----:R-:W-:Y:S07]  /*1b110*/  FMUL.FTZ R28, R2, R160 ;  /* 0x000000a0021c7220 */ /* 0x002fee0000410000 */
[C---:B--2---:R-:W-:Y:S07]  /*1b120*/  HMMA.16816.F32 R28, R40.reuse, R44, R28 ;  /* 0x0000002c281c723c */ /* 0x044fee000000181c */
[--C-:B------:R-:W-:Y:S01]  /*1b130*/  FFMA.FTZ R44, R187, c[0x0][0x23c], -R60.reuse ;  /* 0x00008f00bb2c7a23 */ /* 0x100fe2000001083c */
[----:B------:R-:W-:Y:S03]  /*1b140*/  HMMA.16816.F32 R32, R40, R46, R32 ;  /* 0x0000002e2820723c */ /* 0x000fe60000001820 */
[----:B------:R1:W2:Y:S04]  /*1b150*/  MUFU.EX2 R219, R44 ;  /* 0x0000002c00db7308 */ /* 0x0002a80000000800 */
[----:B---3--:R-:W-:Y:S02]  /*1b160*/  F2FP.PACK_AB R40, R107, R121 ;  /* 0x000000796b28723e */ /* 0x008fe400000000ff */
[----:B----4-:R-:W-:Y:S03]  /*1b170*/  F2FP.PACK_AB R41, R105, R118 ;  /* 0x000000766929723e */ /* 0x010fe600000000ff */
[----:B------:R-:W-:Y:S02]  /*1b180*/  F2FP.PACK_AB R42, R140, R124 ;  /* 0x0000007c8c2a723e */ /* 0x000fe400000000ff */
[----:B-----5:R-:W-:Y:S07]  /*1b190*/  F2FP.PACK_AB R43, R115, R143 ;  /* 0x0000008f732b723e */ /* 0x020fee00000000ff */
[C---:B------:R-:W-:Y:S03]  /*1b1a0*/  HMMA.16816.F32 R4, R40.reuse, R48, R4 ;  /* 0x000000302804723c */ /* 0x040fe60000001804 */
[--C-:B-1----:R-:W-:Y:S01]  /*1b1b0*/  FFMA.FTZ R44, R188, c[0x0][0x23c], -R39.reuse ;  /* 0x00008f00bc2c7a23 */ /* 0x102fe20000010827 */
[----:B------:R-:W-:Y:S03]  /*1b1c0*/  MOV R188, R142 ;  /* 0x0000008e00bc7202 */ /* 0x000fe60000000f00 */
[--C-:B------:R-:W-:Y:S01]  /*1b1d0*/  FFMA.FTZ R48, R189, c[0x0][0x23c], -R39.reuse ;  /* 0x00008f00bd307a23 */ /* 0x100fe20000010827 */
[C---:B------:R-:W-:Y:S01]  /*1b1e0*/  HMMA.16816.F32 R8, R40.reuse, R50, R8 ;  /* 0x000000322808723c */ /* 0x040fe20000001808 */
[----:B------:R1:W-:Y:S03]  /*1b1f0*/  MUFU.EX2 R187, R44 ;  /* 0x0000002c00bb7308 */ /* 0x0003e60000000800 */
[----:B------:R-:W-:Y:S04]  /*1b200*/  MOV R189, R114 ;  /* 0x0000007200bd7202 */ /* 0x000fe80000000f00 */
[C---:B------:R-:W-:Y:S03]  /*1b210*/  HMMA.16816.F32 R12, R40.reuse, R52, R12 ;  /* 0x00000034280c723c */ /* 0x040fe6000000180c */
[----:B------:R3:W4:Y:S04]  /*1b220*/  MUFU.EX2 R186, R48 ;  /* 0x0000003000ba7308 */ /* 0x0007280000000800 */
[--C-:B------:R-:W-:Y:S01]  /*1b230*/  FFMA.FTZ R52, R192, c[0x0][0x23c], -R39.reuse ;  /* 0x00008f00c0347a23 */ /* 0x100fe20000010827 */
[C---:B------:R-:W-:Y:S04]  /*1b240*/  HMMA.16816.F32 R16, R40.reuse, R54, R16 ;  /* 0x000000362810723c */ /* 0x040fe80000001810 */
[----:B------:R-:W-:Y:S01]  /*1b250*/  MOV R192, R128 ;  /* 0x0000008000c07202 */ /* 0x000fe20000000f00 */
[----:B------:R5:W-:Y:S03]  /*1b260*/  MUFU.EX2 R183, R52 ;  /* 0x0000003400b77308 */ /* 0x000be60000000800 */
[C---:B------:R-:W-:Y:S01]  /*1b270*/  HMMA.16816.F32 R20, R40.reuse, R56, R20 ;  /* 0x000000382814723c */ /* 0x040fe20000001814 */
[----:B-1----:R-:W1:Y:S06]  /*1b280*/  LDSM.16.MT88.4 R44, [R225+0xa800] ;  /* 0x00a80000e12c783b */ /* 0x002e6c0000004200 */
[--C-:B------:R-:W-:Y:S01]  /*1b290*/  FFMA.FTZ R56, R194, c[0x0][0x23c], -R60.reuse ;  /* 0x00008f00c2387a23 */ /* 0x100fe2000001083c */
[C---:B------:R-:W-:Y:S03]  /*1b2a0*/  HMMA.16816.F32 R24, R40.reuse, R58, R24 ;  /* 0x0000003a2818723c */ /* 0x040fe60000001818 */
[----:B------:R2:W-:Y:S01]  /*1b2b0*/  MUFU.EX2 R179, R56 ;  /* 0x0000003800b37308 */ /* 0x0005e20000000800 */
[--C-:B---3--:R-:W-:Y:S01]  /*1b2c0*/  FFMA.FTZ R48, R190, c[0x0][0x23c], -R60.reuse ;  /* 0x00008f00be307a23 */ /* 0x108fe2000001083c */
[----:B------:R-:W-:Y:S02]  /*1b2d0*/  MOV R190, R125 ;  /* 0x0000007d00be7202 */ /* 0x000fe40000000f00 */
[----:B------:R-:W-:Y:S06]  /*1b2e0*/  MOV R194, R115 ;  /* 0x0000007300c27202 */ /* 0x000fec0000000f00 */
[----:B------:R3:W-:Y:S01]  /*1b2f0*/  MUFU.EX2 R185, R48 ;  /* 0x0000003000b97308 */ /* 0x0007e20000000800 */
[--C-:B-----5:R-:W-:Y:S01]  /*1b300*/  FFMA.FTZ R52, R193, c[0x0][0x23c], -R39.reuse ;  /* 0x00008f00c1347a23 */ /* 0x120fe20000010827 */
[----:B------:R-:W-:Y:S08]  /*1b310*/  MOV R193, R116 ;  /* 0x0000007400c17202 */ /* 0x000ff00000000f00 */
[----:B------:R5:W-:Y:S01]  /*1b320*/  MUFU.EX2 R182, R52 ;  /* 0x0000003400b67308 */ /* 0x000be20000000800 */
[--C-:B--2---:R-:W-:Y:S01]  /*1b330*/  FFMA.FTZ R56, R196, c[0x0][0x23c], -R39.reuse ;  /* 0x00008f00c4387a23 */ /* 0x104fe20000010827 */
[----:B------:R-:W-:Y:S08]  /*1b340*/  MOV R196, R140 ;  /* 0x0000008c00c47202 */ /* 0x000ff00000000f00 */
[----:B------:R2:W-:Y:S01]  /*1b350*/  MUFU.EX2 R180, R56 ;  /* 0x0000003800b47308 */ /* 0x0005e20000000800 */
[C---:B-1----:R-:W-:Y:S03]  /*1b360*/  HMMA.16816.F32 R28, R40.reuse, R44, R28 ;  /* 0x0000002c281c723c */ /* 0x042fe6000000181c */
[--C-:B---3--:R-:W-:Y:S01]  /*1b370*/  FFMA.FTZ R48, R191, c[0x0][0x23c], -R60.reuse ;  /* 0x00008f00bf307a23 */ /* 0x108fe2000001083c */
[----:B------:R-:W-:Y:S03]  /*1b380*/  MOV R191, R141 ;  /* 0x0000008d00bf7202 */ /* 0x000fe60000000f00 */
[--C-:B------:R-:W-:Y:S01]  /*1b390*/  FFMA.FTZ R44, R195, c[0x0][0x23c], -R60.reuse ;  /* 0x00008f00c32c7a23 */ /* 0x100fe2000001083c */
[----:B------:R-:W-:Y:S01]  /*1b3a0*/  HMMA.16816.F32 R32, R40, R46, R32 ;  /* 0x0000002e2820723c */ /* 0x000fe20000001820 */
[----:B------:R1:W3:Y:S03]  /*1b3b0*/  MUFU.EX2 R184, R48 ;  /* 0x0000003000b87308 */ /* 0x0002e60000000800 */
[----:B------:R-:W-:Y:S01]  /*1b3c0*/  MOV R195, R138 ;  /* 0x0000008a00c37202 */ /* 0x000fe20000000f00 */
[----:B-----5:R-:W-:Y:S01]  /*1b3d0*/  LDSM.16.MT88.4 R52, [R226+0xb000] ;  /* 0x00b00000e234783b */ /* 0x020fe20000004200 */
[----:B------:R-:W-:Y:S02]  /*1b3e0*/  MOV R138, R177 ;  /* 0x000000b1008a7202 */ /* 0x000fe40000000f00 */
[----:B------:R-:W-:Y:S03]  /*1b3f0*/  F2FP.PACK_AB R40, R247, R195 ;  /* 0x000000c3f728723e */ /* 0x000fe600000000ff */
[----:B------:R5:W5:Y:S01]  /*1b400*/  MUFU.EX2 R181, R44 ;  /* 0x0000002c00b57308 */ /* 0x000b620000000800 */
[----:B------:R-:W-:Y:S02]  /*1b410*/  F2FP.PACK_AB R41, R219, R246 ;  /* 0x000000f6db29723e */ /* 0x000fe400000000ff */
[----:B----4-:R-:W-:Y:S01]  /*1b420*/  F2FP.PACK_AB R42, R186, R187 ;  /* 0x000000bbba2a723e */ /* 0x010fe200000000ff */
[----:B--2---:R-:W-:Y:S08]  /*1b430*/  LDSM.16.MT88.4 R56, [R225+0xb000] ;  /* 0x00b00000e138783b */ /* 0x004ff00000004200 */
[----:B-1----:R-:W1:Y:S01]  /*1b440*/  LDSM.16.MT88.4 R48, [R135+0xb000] ;  /* 0x00b000008730783b */ /* 0x002e620000004200 */
[----:B---3--:R-:W-:Y:S07]  /*1b450*/  F2FP.PACK_AB R43, R184, R185 ;  /* 0x000000b9b82b723e */ /* 0x008fee00000000ff */
[----:B-----5:R-:W2:Y:S01]  /*1b460*/  LDSM.16.MT88.4 R44, [R224+0xb000] ;  /* 0x00b00000e02c783b */ /* 0x020ea20000004200 */
[C---:B-1----:R-:W-:Y:S07]  /*1b470*/  HMMA.16816.F32 R4, R40.reuse, R48, R4 ;  /* 0x000000302804723c */ /* 0x042fee0000001804 */
[--C-:B------:R-:W-:Y:S01]  /*1b480*/  FFMA.FTZ R48, R197, c[0x0][0x23c], -R39.reuse ;  /* 0x00008f00c5307a23 */ /* 0x100fe20000010827 */
[C---:B------:R-:W-:Y:S03]  /*1b490*/  HMMA.16816.F32 R8, R40.reuse, R50, R8 ;  /* 0x000000322808723c */ /* 0x040fe60000001808 */
[----:B------:R1:W3:Y:S01]  /*1b4a0*/  MUFU.EX2 R178, R48 ;  /* 0x0000003000b27308 */ /* 0x0002e20000000800 */
[----:B------:R-:W-:Y:S04]  /*1b4b0*/  MOV R197, R143 ;  /* 0x0000008f00c57202 */ /* 0x000fe80000000f00 */
[C---:B------:R-:W-:Y:S07]  /*1b4c0*/  HMMA.16816.F32 R12, R40.reuse, R52, R12 ;  /* 0x00000034280c723c */ /* 0x040fee000000180c */
[--C-:B------:R-:W-:Y:S01]  /*1b4d0*/  FFMA.FTZ R52, R200, c[0x0][0x23c], -R60.reuse ;  /* 0x00008f00c8347a23 */ /* 0x100fe2000001083c */
[C---:B------:R-:W-:Y:S03]  /*1b4e0*/  HMMA.16816.F32 R16, R40.reuse, R54, R16 ;  /* 0x000000362810723c */ /* 0x040fe60000001810 */
[----:B------:R4:W-:Y:S01]  /*1b4f0*/  MUFU.EX2 R174, R52 ;  /* 0x0000003400ae7308 */ /* 0x0009e20000000800 */
[----:B------:R-:W-:Y:S04]  /*1b500*/  MOV R200, R104 ;  /* 0x0000006800c87202 */ /* 0x000fe80000000f00 */
[C---:B--2---:R-:W-:Y:S04]  /*1b510*/  HMMA.16816.F32 R20, R40.reuse, R44, R20 ;  /* 0x0000002c2814723c */ /* 0x044fe80000001814 */
[--C-:B-1----:R-:W-:Y:S01]  /*1b520*/  FFMA.FTZ R48, R198, c[0x0][0x23c], -R60.reuse ;  /* 0x00008f00c6307a23 */ /* 0x102fe2000001083c */
[----:B------:R-:W-:Y:S02]  /*1b530*/  MOV R198, R124 ;  /* 0x0000007c00c67202 */ /* 0x000fe40000000f00 */
[--C-:B------:R-:W-:Y:S01]  /*1b540*/  FFMA.FTZ R44, R201, c[0x0][0x23c], -R39.reuse ;  /* 0x00008f00c92c7a23 */ /* 0x100fe20000010827 */
[----:B------:R1:W2:Y:S01]  /*1b550*/  MUFU.EX2 R176, R48 ;  /* 0x0000003000b07308 */ /* 0x0002a20000000800 */
[C---:B------:R-:W-:Y:S03]  /*1b560*/  HMMA.16816.F32 R24, R40.reuse, R46, R24 ;  /* 0x0000002e2818723c */ /* 0x040fe60000001818 */
[----:B------:R-:W-:Y:S05]  /*1b570*/  MOV R201, R107 ;  /* 0x0000006b00c97202 */ /* 0x000fea0000000f00 */
[C---:B------:R-:W-:Y:S01]  /*1b580*/  HMMA.16816.F32 R28, R40.reuse, R56, R28 ;  /* 0x00000038281c723c */ /* 0x040fe2000000181c */
[----:B------:R5:W-:Y:S03]  /*1b590*/  MUFU.EX2 R175, R44 ;  /* 0x0000002c00af7308 */ /* 0x000be60000000800 */
[--C-:B----4-:R-:W-:Y:S01]  /*1b5a0*/  FFMA.FTZ R52, R199, c[0x0][0x23c], -R39.reuse ;  /* 0x00008f00c7347a23 */ /* 0x110fe20000010827 */
[----:B------:R-:W-:Y:S02]  /*1b5b0*/  MOV R199, R105 ;  /* 0x0000006900c77202 */ /* 0x000fe40000000f00 */
[--C-:B------:R-:W-:Y:S01]  /*1b5c0*/  FFMA.FTZ R56, R203, c[0x0][0x23c], -R60.reuse ;  /* 0x00008f00cb387a23 */ /* 0x100fe2000001083c */
[----:B------:R-:W-:Y:S03]  /*1b5d0*/  HMMA.16816.F32 R32, R40, R58, R32 ;  /* 0x0000003a2820723c */ /* 0x000fe60000001820 */
[----:B------:R4:W4:Y:S01]  /*1b5e0*/  MUFU.EX2 R177, R52 ;  /* 0x0000003400b17308 */ /* 0x0009220000000800 */
[----:B------:R-:W-:Y:S01]  /*1b5f0*/  MOV R203, R121 ;  /* 0x0000007900cb7202 */ /* 0x000fe20000000f00 */
[----:B-1----:R-:W1:Y:S02]  /*1b600*/  LDSM.16.MT88.4 R48, [R135+0xb800] ;  /* 0x00b800008730783b */ /* 0x002e640000004200 */
[----:B------:R-:W-:Y:S02]  /*1b610*/  F2FP.PACK_AB R40, R182, R183 ;  /* 0x000000b7b628723e */ /* 0x000fe400000000ff */
[----:B------:R-:W-:Y:S04]  /*1b620*/  F2FP.PACK_AB R41, R179, R181 ;  /* 0x000000b5b329723e */ /* 0x000fe800000000ff */
[----:B------:R1:W-:Y:S01]  /*1b630*/  MUFU.EX2 R172, R56 ;  /* 0x0000003800ac7308 */ /* 0x0003e20000000800 */
[----:B---3--:R-:W-:Y:S02]  /*1b640*/  F2FP.PACK_AB R42, R178, R180 ;  /* 0x000000b4b22a723e */ /* 0x008fe400000000ff */
[----:B--2---:R-:W-:Y:S01]  /*1b650*/  F2FP.PACK_AB R43, R174, R176 ;  /* 0x000000b0ae2b723e */ /* 0x004fe200000000ff */
[--C-:B-----5:R-:W-:Y:S01]  /*1b660*/  FFMA.FTZ R44, R202, c[0x0][0x23c], -R60.reuse ;  /* 0x00008f00ca2c7a23 */ /* 0x120fe2000001083c */
[----:B------:R-:W-:Y:S05]  /*1b670*/  MOV R202, R118 ;  /* 0x0000007600ca7202 */ /* 0x000fea0000000f00 */
[----:B------:R2:W3:Y:S01]  /*1b680*/  MUFU.EX2 R173, R44 ;  /* 0x0000002c00ad7308 */ /* 0x0004e20000000800 */
[----:B----4-:R-:W4:Y:S01]  /*1b690*/  LDSM.16.MT88.4 R52, [R226+0xb800] ;  /* 0x00b80000e234783b */ /* 0x010f220000004200 */
[--C-:B-1----:R-:W-:Y:S01]  /*1b6a0*/  FFMA.FTZ R56, R204, c[0x0][0x23c], -R39.reuse ;  /* 0x00008f00cc387a23 */ /* 0x102fe20000010827 */
[----:B------:R-:W-:Y:S07]  /*1b6b0*/  MOV R204, R130 ;  /* 0x0000008200cc7202 */ /* 0x000fee0000000f00 */
[----:B------:R1:W-:Y:S01]  /*1b6c0*/  MUFU.EX2 R171, R56 ;  /* 0x0000003800ab7308 */ /* 0x0003e20000000800 */
[C---:B------:R-:W-:Y:S01]  /*1b6d0*/  HMMA.16816.F32 R4, R40.reuse, R48, R4 ;  /* 0x000000302804723c */ /* 0x040fe20000001804 */
[----:B--2---:R-:W2:Y:S06]  /*1b6e0*/  LDSM.16.MT88.4 R44, [R224+0xb800] ;  /* 0x00b80000e02c783b */ /* 0x004eac0000004200 */
[--C-:B------:R-:W-:Y:S01]  /*1b6f0*/  FFMA.FTZ R48, R205, c[0x0][0x23c], -R39.reuse ;  /* 0x00008f00cd307a23 */ /* 0x100fe20000010827 */
[C---:B------:R-:W-:Y:S03]  /*1b700*/  HMMA.16816.F32 R8, R40.reuse, R50, R8 ;  /* 0x000000322808723c */ /* 0x040fe60000001808 */
[----:B------:R5:W2:Y:S01]  /*1b710*/  MUFU.EX2 R170, R48 ;  /* 0x0000003000aa7308 */ /* 0x000aa20000000800 */
[----:B------:R-:W-:Y:S01]  /*1b720*/  MOV R205, R129 ;  /* 0x0000008100cd7202 */ /* 0x000fe20000000f00 */
[----:B-1----:R-:W1:Y:S03]  /*1b730*/  LDSM.16.MT88.4 R56, [R225+0xb800] ;  /* 0x00b80000e138783b */ /* 0x002e660000004200 */
[C---:B----4-:R-:W-:Y:S07]  /*1b740*/  HMMA.16816.F32 R12, R40.reuse, R52, R12 ;  /* 0x00000034280c723c */ /* 0x050fee000000180c */
[--C-:B------:R-:W-:Y:S01]  /*1b750*/  FFMA.FTZ R52, R208, c[0x0][0x23c], -R39.reuse ;  /* 0x00008f00d0347a23 */ /* 0x100fe20000010827 */
[C---:B------:R-:W-:Y:S03]  /*1b760*/  HMMA.16816.F32 R16, R40.reuse, R54, R16 ;  /* 0x000000362810723c */ /* 0x040fe60000001810 */
[----:B------:R4:W-:Y:S01]  /*1b770*/  MUFU.EX2 R167, R52 ;  /* 0x0000003400a77308 */ /* 0x0009e20000000800 */
[----:B------:R-:W-:Y:S01]  /*1b780*/  MOV R208, R139 ;  /* 0x0000008b00d07202 */ /* 0x000fe20000000f00 */
[--C-:B-----5:R-:W-:Y:S01]  /*1b790*/  FFMA.FTZ R48, R206, c[0x0][0x23c], -R60.reuse ;  /* 0x00008f00ce307a23 */ /* 0x120fe2000001083c */
[----:B------:R-:W-:Y:S07]  /*1b7a0*/  MOV R206, R136 ;  /* 0x0000008800ce7202 */ /* 0x000fee0000000f00 */
[----:B------:R5:W-:Y:S01]  /*1b7b0*/  MUFU.EX2 R168, R48 ;  /* 0x0000003000a87308 */ /* 0x000be20000000800 */
[C---:B--2---:R-:W-:Y:S07]  /*1b7c0*/  HMMA.16816.F32 R20, R40.reuse, R44, R20 ;  /* 0x0000002c2814723c */ /* 0x044fee0000001814 */
[--C-:B------:R-:W-:Y:S01]  /*1b7d0*/  FFMA.FTZ R44, R209, c[0x0][0x23c], -R39.reuse ;  /* 0x00008f00d12c7a23 */ /* 0x100fe20000010827 */
[C---:B------:R-:W-:Y:S03]  /*1b7e0*/  HMMA.16816.F32 R24, R40.reuse, R46, R24 ;  /* 0x0000002e2818723c */ /* 0x040fe60000001818 */
[----:B------:R2:W-:Y:S01]  /*1b7f0*/  MUFU.EX2 R166, R44 ;  /* 0x0000002c00a67308 */ /* 0x0005e20000000800 */
[----:B------:R-:W-:Y:S01]  /*1b800*/  MOV R209, R123 ;  /* 0x0000007b00d17202 */ /* 0x000fe20000000f00 */
[----:B----4-:R-:W-:Y:S03]  /*1b810*/  LDSM.16.MT88.4 R52, [R226+0xc000] ;  /* 0x00c00000e234783b */ /* 0x010fe60000004200 */
[C---:B-1----:R-:W-:Y:S04]  /*1b820*/  HMMA.16816.F32 R28, R40.reuse, R56, R28 ;  /* 0x00000038281c723c */ /* 0x042fe8000000181c */
[--C-:B-----5:R-:W-:Y:S04]  /*1b830*/  FFMA.FTZ R48, R207, c[0x0][0x23c], -R60.reuse ;  /* 0x00008f00cf307a23 */ /* 0x120fe8000001083c */
[----:B------:R-:W-:Y:S01]  /*1b840*/  HMMA.16816.F32 R32, R40, R58, R32 ;  /* 0x0000003a2820723c */ /* 0x000fe20000001820 */
[----:B------:R1:W4:Y:S03]  /*1b850*/  MUFU.EX2 R169, R48 ;  /* 0x0000003000a97308 */ /* 0x0003260000000800 */
[--C-:B------:R-:W-:Y:S01]  /*1b860*/  FFMA.FTZ R56, R212, c[0x0][0x23c], -R39.reuse ;  /* 0x00008f00d4387a23 */ /* 0x100fe20000010827 */
[----:B------:R-:W-:Y:S02]  /*1b870*/  MOV R212, R138 ;  /* 0x0000008a00d47202 */ /* 0x000fe40000000f00 */
[----:B------:R-:W-:Y:S02]  /*1b880*/  F2FP.PACK_AB R40, R175, R177 ;  /* 0x000000b1af28723e */ /* 0x000fe400000000ff */
[----:B---3--:R-:W-:Y:S03]  /*1b890*/  F2FP.PACK_AB R41, R172, R173 ;  /* 0x000000adac29723e */ /* 0x008fe600000000ff */
[--C-:B--2---:R-:W-:Y:S01]  /*1b8a0*/  FFMA.FTZ R44, R210, c[0x0][0x23c], -R60.reuse ;  /* 0x00008f00d22c7a23 */ /* 0x104fe2000001083c */
[----:B------:R2:W-:Y:S01]  /*1b8b0*/  MUFU.EX2 R163, R56 ;  /* 0x0000003800a37308 */ /* 0x0005e20000000800 */
[----:B------:R-:W-:Y:S02]  /*1b8c0*/  F2FP.PACK_AB R42, R170, R171 ;  /* 0x000000abaa2a723e */ /* 0x000fe400000000ff */
[----:B------:R-:W-:Y:S02]  /*1b8d0*/  MOV R210, R144 ;  /* 0x0000009000d27202 */ /* 0x000fe40000000f00 */
[----:B------:R-:W-:Y:S05]  /*1b8e0*/  MOV R207, R137 ;  /* 0x0000008900cf7202 */ /* 0x000fea0000000f00 */
[----:B------:R3:W-:Y:S01]  /*1b8f0*/  MUFU.EX2 R165, R44 ;  /* 0x0000002c00a57308 */ /* 0x0007e20000000800 */
[----:B-1----:R-:W1:Y:S01]  /*1b900*/  LDSM.16.MT88.4 R48, [R135+0xc000] ;  /* 0x00c000008730783b */ /* 0x002e620000004200 */
[----:B----4-:R-:W-:Y:S07]  /*1b910*/  F2FP.PACK_AB R43, R169, R168 ;  /* 0x000000a8a92b723e */ /* 0x010fee00000000ff */
[----:B--2---:R-:W-:Y:S01]  /*1b920*/  LDSM.16.MT88.4 R56, [R225+0xc000] ;  /* 0x00c00000e138783b */ /* 0x004fe20000004200 */
[--C-:B---3--:R-:W-:Y:S01]  /*1b930*/  FFMA.FTZ R44, R211, c[0x0][0x23c], -R60.reuse ;  /* 0x00008f00d32c7a23 */ /* 0x108fe2000001083c */
[----:B------:R-:W-:Y:S03]  /*1b940*/  MOV R211, R132 ;  /* 0x0000008400d37202 */ /* 0x000fe60000000f00 */
[----:B------:R2:W3:Y:S01]  /*1b950*/  MUFU.EX2 R164, R44 ;  /* 0x0000002c00a47308 */ /* 0x0004e20000000800 */
[C---:B-1----:R-:W-:Y:S07]  /*1b960*/  HMMA.16816.F32 R4, R40.reuse, R48, R4 ;  /* 0x000000302804723c */ /* 0x042fee0000001804 */
[--C-:B------:R-:W-:Y:S01]  /*1b970*/  FFMA.FTZ R48, R213, c[0x0][0x23c], -R39.reuse ;  /* 0x00008f00d5307a23 */ /* 0x100fe20000010827 */
[----:B--2---:R-:W1:Y:S01]  /*1b980*/  LDSM.16.MT88.4 R44, [R224+0xc000] ;  /* 0x00c00000e02c783b */ /* 0x004e620000004200 */
[C---:B------:R-:W-:Y:S02]  /*1b990*/  HMMA.16816.F32 R8, R40.reuse, R50, R8 ;  /* 0x000000322808723c */ /* 0x040fe40000001808 */
[----:B------:R2:W4:Y:S01]  /*1b9a0*/  MUFU.EX2 R162, R48 ;  /* 0x0000003000a27308 */ /* 0x0005220000000800 */
[----:B------:R-:W-:Y:S05]  /*1b9b0*/  MOV R213, R131 ;  /* 0x0000008300d57202 */ /* 0x000fea0000000f00 */
[C---:B------:R-:W-:Y:S07]  /*1b9c0*/  HMMA.16816.F32 R12, R40.reuse, R52, R12 ;  /* 0x00000034280c723c */ /* 0x040fee000000180c */
[--C-:B------:R-:W-:Y:S01]  /*1b9d0*/  FFMA.FTZ R52, R220, c[0x0][0x23c], -R39.reuse ;  /* 0x00008f00dc347a23 */ /* 0x100fe20000010827 */
[C---:B------:R-:W-:Y:S03]  /*1b9e0*/  HMMA.16816.F32 R16, R40.reuse, R54, R16 ;  /* 0x000000362810723c */ /* 0x040fe60000001810 */
[----:B------:R5:W-:Y:S01]  /*1b9f0*/  MUFU.EX2 R159, R52 ;  /* 0x00000034009f7308 */ /* 0x000be20000000800 */
[--C-:B--2---:R-:W-:Y:S01]  /*1ba00*/  FFMA.FTZ R48, R214, c[0x0][0x23c], -R60.reuse ;  /* 0x00008f00d6307a23 */ /* 0x104fe2000001083c */
[----:B------:R-:W-:Y:S08]  /*1ba10*/  MOV R214, R133 ;  /* 0x0000008500d67202 */ /* 0x000ff00000000f00 */
[----:B------:R2:W-:Y:S01]  /*1ba20*/  MUFU.EX2 R161, R48 ;  /* 0x0000003000a17308 */ /* 0x0005e20000000800 */
[C---:B-1----:R-:W-:Y:S03]  /*1ba30*/  HMMA.16816.F32 R20, R40.reuse, R44, R20 ;  /* 0x0000002c2814723c */ /* 0x042fe60000001814 */
[--C-:B-----5:R-:W-:Y:S04]  /*1ba40*/  FFMA.FTZ R52, R223, c[0x0][0x23c], -R60.reuse ;  /* 0x00008f00df347a23 */ /* 0x120fe8000001083c */
[--C-:B------:R-:W-:Y:S02]  /*1ba50*/  FFMA.FTZ R44, R221, c[0x0][0x23c], -R39.reuse ;  /* 0x00008f00dd2c7a23 */ /* 0x100fe40000010827 */
[----:B------:R1:W-:Y:S01]  /*1ba60*/  MUFU.EX2 R157, R52 ;  /* 0x00000034009d7308 */ /* 0x0003e20000000800 */
[C---:B------:R-:W-:Y:S03]  /*1ba70*/  HMMA.16816.F32 R24, R40.reuse, R46, R24 ;  /* 0x0000002e2818723c */ /* 0x040fe60000001818 */
[--C-:B--2---:R-:W-:Y:S06]  /*1ba80*/  FFMA.FTZ R48, R215, c[0x0][0x23c], -R60.reuse ;  /* 0x00008f00d7307a23 */ /* 0x104fec000001083c */
[----:B------:R2:W-:Y:S01]  /*1ba90*/  MUFU.EX2 R158, R44 ;  /* 0x0000002c009e7308 */ /* 0x0005e20000000800 */
[C---:B------:R-:W-:Y:S03]  /*1baa0*/  HMMA.16816.F32 R28, R40.reuse, R56, R28 ;  /* 0x00000038281c723c */ /* 0x040fe6000000181c */
[----:B------:R-:W-:Y:S04]  /*1bab0*/  MOV R215, R99 ;  /* 0x0000006300d77202 */ /* 0x000fe80000000f00 */
[--C-:B------:R-:W-:Y:S01]  /*1bac0*/  FFMA.FTZ R56, R222, c[0x0][0x23c], -R60.reuse ;  /* 0x00008f00de387a23 */ /* 0x100fe2000001083c */
[----:B------:R-:W-:Y:S01]  /*1bad0*/  HMMA.16816.F32 R32, R40, R58, R32 ;  /* 0x0000003a2820723c */ /* 0x000fe20000001820 */
[----:B------:R5:W5:Y:S01]  /*1bae0*/  MUFU.EX2 R160, R48 ;  /* 0x0000003000a07308 */ /* 0x000b620000000800 */
[----:B-1----:R-:W-:Y:S05]  /*1baf0*/  LDSM.16.MT88.4 R52, [R224+0xc800] ;  /* 0x00c80000e034783b */ /* 0x002fea0000004200 */
[----:B------:R-:W-:Y:S02]  /*1bb00*/  F2FP.PACK_AB R40, R166, R167 ;  /* 0x000000a7a628723e */ /* 0x000fe400000000ff */
[----:B---3--:R-:W-:Y:S02]  /*1bb10*/  F2FP.PACK_AB R41, R164, R165 ;  /* 0x000000a5a429723e */ /* 0x008fe400000000ff */
[----:B------:R1:W3:Y:S01]  /*1bb20*/  MUFU.EX2 R156, R56 ;  /* 0x00000038009c7308 */ /* 0x0002e20000000800 */
[----:B----4-:R-:W-:Y:S01]  /*1bb30*/  F2FP.PACK_AB R42, R162, R163 ;  /* 0x000000a3a22a723e */ /* 0x010fe200000000ff */
[----:B--2---:R-:W-:Y:S08]  /*1bb40*/  LDSM.16.MT88.4 R44, [R226+0xc800] ;  /* 0x00c80000e22c783b */ /* 0x004ff00000004200 */
[----:B-----5:R-:W2:Y:S01]  /*1bb50*/  LDSM.16.MT88.4 R48, [R135+0xc800] ;  /* 0x00c800008730783b */ /* 0x020ea20000004200 */
[----:B------:R-:W-:Y:S01]  /*1bb60*/  F2FP.PACK_AB R43, R160, R161 ;  /* 0x000000a1a02b723e */ /* 0x000fe200000000ff */
[--C-:B-1----:R-:W-:Y:S04]  /*1bb70*/  FFMA.FTZ R56, R245, c[0x0][0x23c], -R39.reuse ;  /* 0x00008f00f5387a23 */ /* 0x102fe80000010827 */
[----:B------:R1:W-:Y:S02]  /*1bb80*/  MUFU.EX2 R155, R56 ;  /* 0x00000038009b7308 */ /* 0x0003e40000000800 */
[----:B-1----:R-:W1:Y:S01]  /*1bb90*/  LDSM.16.MT88.4 R56, [R225+0xc800] ;  /* 0x00c80000e138783b */ /* 0x002e620000004200 */
[C---:B--2---:R-:W-:Y:S07]  /*1bba0*/  HMMA.16816.F32 R4, R40.reuse, R48, R4 ;  /* 0x000000302804723c */ /* 0x044fee0000001804 */
[--C-:B------:R-:W-:Y:S01]  /*1bbb0*/  FFMA.FTZ R48, R248, c[0x0][0x23c], -R39.reuse ;  /* 0x00008f00f8307a23 */ /* 0x100fe20000010827 */
[C---:B------:R-:W-:Y:S03]  /*1bbc0*/  HMMA.16816.F32 R8, R40.reuse, R50, R8 ;  /* 0x000000322808723c */ /* 0x040fe60000001808 */
[----:B------:R2:W4:Y:S05]  /*1bbd0*/  MUFU.EX2 R154, R48 ;  /* 0x00000030009a7308 */ /* 0x00052a0000000800 */
[C---:B------:R-:W-:Y:S07]  /*1bbe0*/  HMMA.16816.F32 R12, R40.reuse, R44, R12 ;  /* 0x0000002c280c723c */ /* 0x040fee000000180c */
[--C-:B------:R-:W-:Y:S01]  /*1bbf0*/  FFMA.FTZ R44, R251, c[0x0][0x23c], -R60.reuse ;  /* 0x00008f00fb2c7a23 */ /* 0x100fe2000001083c */
[C---:B------:R-:W-:Y:S03]  /*1bc00*/  HMMA.16816.F32 R16, R40.reuse, R46, R16 ;  /* 0x0000002e2810723c */ /* 0x040fe60000001810 */
[----:B------:R5:W-:Y:S05]  /*1bc10*/  MUFU.EX2 R152, R44 ;  /* 0x0000002c00987308 */ /* 0x000bea0000000800 */
[C---:B------:R-:W-:Y:S04]  /*1bc20*/  HMMA.16816.F32 R20, R40.reuse, R52, R20 ;  /* 0x000000342814723c */ /* 0x040fe80000001814 */
[--C-:B--2---:R-:W-:Y:S03]  /*1bc30*/  FFMA.FTZ R48, R249, c[0x0][0x23c], -R60.reuse ;  /* 0x00008f00f9307a23 */ /* 0x104fe6000001083c */
[--C-:B------:R-:W-:Y:S01]  /*1bc40*/  FFMA.FTZ R52, R252, c[0x0][0x23c], -R39.reuse ;  /* 0x00008f00fc347a23 */ /* 0x100fe20000010827 */
[----:B------:R2:W2:Y:S01]  /*1bc50*/  MUFU.EX2 R153, R48 ;  /* 0x0000003000997308 */ /* 0x0004a20000000800 */
[C---:B------:R-:W-:Y:S08]  /*1bc60*/  HMMA.16816.F32 R24, R40.reuse, R54, R24 ;  /* 0x000000362818723c */ /* 0x040ff00000001818 */
[C---:B-1----:R-:W-:Y:S01]  /*1bc70*/  HMMA.16816.F32 R28, R40.reuse, R56, R28 ;  /* 0x00000038281c723c */ /* 0x042fe2000000181c */
[----:B------:R1:W-:Y:S03]  /*1bc80*/  MUFU.EX2 R151, R52 ;  /* 0x0000003400977308 */ /* 0x0003e60000000800 */
[--C-:B-----5:R-:W-:Y:S03]  /*1bc90*/  FFMA.FTZ R44, R250, c[0x0][0x23c], -R39.reuse ;  /* 0x00008f00fa2c7a23 */ /* 0x120fe60000010827 */
[--C-:B------:R-:W-:Y:S01]  /*1bca0*/  FFMA.FTZ R56, R63, c[0x0][0x23c], -R60.reuse ;  /* 0x00008f003f387a23 */ /* 0x100fe2000001083c */
[----:B------:R-:W-:Y:S03]  /*1bcb0*/  HMMA.16816.F32 R32, R40, R58, R32 ;  /* 0x0000003a2820723c */ /* 0x000fe60000001820 */
[----:B------:R5:W5:Y:S01]  /*1bcc0*/  MUFU.EX2 R150, R44 ;  /* 0x0000002c00967308 */ /* 0x000b620000000800 */
[----:B--2---:R-:W2:Y:S03]  /*1bcd0*/  LDSM.16.MT88.4 R48, [R135+0xd000] ;  /* 0x00d000008730783b */ /* 0x004ea60000004200 */
[----:B------:R-:W-:Y:S02]  /*1bce0*/  F2FP.PACK_AB R40, R158, R159 ;  /* 0x0000009f9e28723e */ /* 0x000fe400000000ff */
[----:B---3--:R-:W-:Y:S04]  /*1bcf0*/  F2FP.PACK_AB R41, R156, R157 ;  /* 0x0000009d9c29723e */ /* 0x008fe800000000ff */
[----:B------:R3:W-:Y:S01]  /*1bd00*/  MUFU.EX2 R146, R56 ;  /* 0x0000003800927308 */ /* 0x0007e20000000800 */
[----:B----4-:R-:W-:Y:S02]  /*1bd10*/  F2FP.PACK_AB R42, R154, R155 ;  /* 0x0000009b9a2a723e */ /* 0x010fe400000000ff */
[----:B------:R-:W-:Y:S01]  /*1bd20*/  F2FP.PACK_AB R43, R152, R153 ;  /* 0x00000099982b723e */ /* 0x000fe200000000ff */
[--C-:B-1----:R-:W-:Y:S06]  /*1bd30*/  FFMA.FTZ R52, R145, c[0x0][0x23c], -R60.reuse ;  /* 0x00008f0091347a23 */ /* 0x102fec000001083c */
[----:B------:R1:W4:Y:S01]  /*1bd40*/  MUFU.EX2 R149, R52 ;  /* 0x0000003400957308 */ /* 0x0003220000000800 */
[----:B-----5:R-:W5:Y:S01]  /*1bd50*/  LDSM.16.MT88.4 R44, [R226+0xd000] ;  /* 0x00d00000e22c783b */ /* 0x020f620000004200 */
[--C-:B---3--:R-:W-:Y:S07]  /*1bd60*/  FFMA.FTZ R56, R64, c[0x0][0x23c], -R39.reuse ;  /* 0x00008f0040387a23 */ /* 0x108fee0000010827 */
[----:B------:R-:W3:Y:S01]  /*1bd70*/  LDL.LU R64, [R1+0x4] ;  /* 0x0000040001407983 */ /* 0x000ee20000300800 */
[----:B------:R4:W-:Y:S03]  /*1bd80*/  MUFU.EX2 R147, R56 ;  /* 0x0000003800937308 */ /* 0x0009e60000000800 */
[----:B------:R-:W3:Y:S01]  /*1bd90*/  LDL.LU R63, [R1+0x10] ;  /* 0x00001000013f7983 */ /* 0x000ee20000300800 */
[C---:B--2---:R-:W-:Y:S03]  /*1bda0*/  HMMA.16816.F32 R4, R40.reuse, R48, R4 ;  /* 0x000000302804723c */ /* 0x044fe60000001804 */
[----:B-1----:R-:W1:Y:S04]  /*1bdb0*/  LDSM.16.MT88.4 R52, [R224+0xd000] ;  /* 0x00d00000e034783b */ /* 0x002e680000004200 */
[--C-:B------:R-:W-:Y:S01]  /*1bdc0*/  FFMA.FTZ R48, R65, c[0x0][0x23c], -R39.reuse ;  /* 0x00008f0041307a23 */ /* 0x100fe20000010827 */
[C---:B------:R-:W-:Y:S03]  /*1bdd0*/  HMMA.16816.F32 R8, R40.reuse, R50, R8 ;  /* 0x000000322808723c */ /* 0x040fe60000001808 */
[----:B------:R2:W1:Y:S01]  /*1bde0*/  MUFU.EX2 R148, R48 ;  /* 0x0000003000947308 */ /* 0x0004620000000800 */
[----:B----4-:R-:W4:Y:S04]  /*1bdf0*/  LDSM.16.MT88.4 R56, [R225+0xd000] ;  /* 0x00d00000e138783b */ /* 0x010f280000004200 */
[C---:B-----5:R-:W-:Y:S07]  /*1be00*/  HMMA.16816.F32 R12, R40.reuse, R44, R12 ;  /* 0x0000002c280c723c */ /* 0x060fee000000180c */
[--C-:B------:R-:W-:Y:S01]  /*1be10*/  FFMA.FTZ R44, R67, c[0x0][0x23c], -R60.reuse ;  /* 0x00008f00432c7a23 */ /* 0x100fe2000001083c */
[C---:B------:R-:W-:Y:S03]  /*1be20*/  HMMA.16816.F32 R16, R40.reuse, R46, R16 ;  /* 0x0000002e2810723c */ /* 0x040fe60000001810 */
[----:B------:R5:W-:Y:S01]  /*1be30*/  MUFU.EX2 R145, R44 ;  /* 0x0000002c00917308 */ /* 0x000be20000000800 */
[--C-:B--2---:R-:W-:Y:S09]  /*1be40*/  FFMA.FTZ R48, R66, c[0x0][0x23c], -R60.reuse ;  /* 0x00008f0042307a23 */ /* 0x104ff2000001083c */
[----:B------:R2:W2:Y:S01]  /*1be50*/  MUFU.EX2 R142, R48 ;  /* 0x00000030008e7308 */ /* 0x0004a20000000800 */
[C---:B-1----:R-:W-:Y:S07]  /*1be60*/  HMMA.16816.F32 R20, R40.reuse, R52, R20 ;  /* 0x000000342814723c */ /* 0x042fee0000001814 */
[--C-:B------:R-:W-:Y:S01]  /*1be70*/  FFMA.FTZ R52, R70, c[0x0][0x23c], -R60.reuse ;  /* 0x00008f0046347a23 */ /* 0x100fe2000001083c */
[C---:B------:R-:W-:Y:S03]  /*1be80*/  HMMA.16816.F32 R24, R40.reuse, R54, R24 ;  /* 0x000000362818723c */ /* 0x040fe60000001818 */
[----:B------:R1:W-:Y:S01]  /*1be90*/  MUFU.EX2 R141, R52 ;  /* 0x00000034008d7308 */ /* 0x0003e20000000800 */
[----:B-----5:R-:W5:Y:S04]  /*1bea0*/  LDSM.16.MT88.4 R44, [R135+0xd800] ;  /* 0x00d80000872c783b */ /* 0x020f680000004200 */
[C---:B----4-:R-:W-:Y:S04]  /*1beb0*/  HMMA.16816.F32 R28, R40.reuse, R56, R28 ;  /* 0x00000038281c723c */ /* 0x050fe8000000181c */
[--C-:B--2---:R-:W-:Y:S04]  /*1bec0*/  FFMA.FTZ R48, R68, c[0x0][0x23c], -R39.reuse ;  /* 0x00008f0044307a23 */ /* 0x104fe80000010827 */
[----:B------:R-:W-:Y:S01]  /*1bed0*/  HMMA.16816.F32 R32, R40, R58, R32 ;  /* 0x0000003a2820723c */ /* 0x000fe20000001820 */
[----:B------:R2:W-:Y:S03]  /*1bee0*/  MUFU.EX2 R144, R48 ;  /* 0x0000003000907308 */ /* 0x0005e60000000800 */
[--C-:B------:R-:W-:Y:S03]  /*1bef0*/  FFMA.FTZ R56, R72, c[0x0][0x23c], -R39.reuse ;  /* 0x00008f0048387a23 */ /* 0x100fe60000010827 */
[----:B------:R-:W-:Y:S02]  /*1bf00*/  F2FP.PACK_AB R40, R151, R150 ;  /* 0x000000969728723e */ /* 0x000fe400000000ff */
[----:B------:R-:W-:Y:S03]  /*1bf10*/  F2FP.PACK_AB R41, R146, R149 ;  /* 0x000000959229723e */ /* 0x000fe600000000ff */
[----:B------:R-:W-:Y:S01]  /*1bf20*/  F2FP.PACK_AB R42, R148, R147 ;  /* 0x00000093942a723e */ /* 0x000fe200000000ff */
[----:B------:R4:W-:Y:S01]  /*1bf30*/  MUFU.EX2 R138, R56 ;  /* 0x00000038008a7308 */ /* 0x0009e20000000800 */
[----:B------:R-:W-:Y:S01]  /*1bf40*/  F2FP.PACK_AB R43, R145, R142 ;  /* 0x0000008e912b723e */ /* 0x000fe200000000ff */
[--C-:B-1----:R-:W-:Y:S08]  /*1bf50*/  FFMA.FTZ R52, R71, c[0x0][0x23c], -R60.reuse ;  /* 0x00008f0047347a23 */ /* 0x102ff0000001083c */
[----:B------:R1:W-:Y:S01]  /*1bf60*/  MUFU.EX2 R140, R52 ;  /* 0x00000034008c7308 */ /* 0x0003e20000000800 */
[--C-:B--2---:R-:W-:Y:S01]  /*1bf70*/  FFMA.FTZ R48, R69, c[0x0][0x23c], -R39.reuse ;  /* 0x00008f0045307a23 */ /* 0x104fe20000010827 */
[C---:B-----5:R-:W-:Y:S08]  /*1bf80*/  HMMA.16816.F32 R4, R40.reuse, R44, R4 ;  /* 0x0000002c2804723c */ /* 0x060ff00000001804 */
[----:B------:R2:W5:Y:S01]  /*1bf90*/  MUFU.EX2 R143, R48 ;  /* 0x00000030008f7308 */ /* 0x0005620000000800 */
[--C-:B------:R-:W-:Y:S01]  /*1bfa0*/  FFMA.FTZ R44, R73, c[0x0][0x23c], -R39.reuse ;  /* 0x00008f00492c7a23 */ /* 0x100fe20000010827 */
[----:B----4-:R-:W-:Y:S01]  /*1bfb0*/  LDSM.16.MT88.4 R56, [R225+0xd800] ;  /* 0x00d80000e138783b */ /* 0x010fe20000004200 */
[C---:B------:R-:W-:Y:S07]  /*1bfc0*/  HMMA.16816.F32 R8, R40.reuse, R46, R8 ;  /* 0x0000002e2808723c */ /* 0x040fee0000001808 */
[----:B------:R4:W4:Y:S01]  /*1bfd0*/  MUFU.EX2 R139, R44 ;  /* 0x0000002c008b7308 */ /* 0x0009220000000800 */
[----:B-1----:R-:W-:Y:S08]  /*1bfe0*/  LDSM.16.MT88.4 R52, [R224+0xd800] ;  /* 0x00d80000e034783b */ /* 0x002ff00000004200 */
[----:B--2---:R-:W1:Y:S01]  /*1bff0*/  LDSM.16.MT88.4 R48, [R226+0xd800] ;  /* 0x00d80000e230783b */ /* 0x004e620000004200 */
[--C-:B----4-:R-:W-:Y:S04]  /*1c000*/  FFMA.FTZ R44, R74, c[0x0][0x23c], -R60.reuse ;  /* 0x00008f004a2c7a23 */ /* 0x110fe8000001083c */
[----:B------:R2:W-:Y:S02]  /*1c010*/  MUFU.EX2 R137, R44 ;  /* 0x0000002c00897308 */ /* 0x0005e40000000800 */
[--C-:B--2---:R-:W-:Y:S01]  /*1c020*/  FFMA.FTZ R44, R75, c[0x0][0x23c], -R60.reuse ;  /* 0x00008f004b2c7a23 */ /* 0x104fe2000001083c */
[C---:B-1----:R-:W-:Y:S07]  /*1c030*/  HMMA.16816.F32 R12, R40.reuse, R48, R12 ;  /* 0x00000030280c723c */ /* 0x042fee000000180c */
[----:B------:R1:W2:Y:S01]  /*1c040*/  MUFU.EX2 R136, R44 ;  /* 0x0000002c00887308 */ /* 0x0002a20000000800 */
[--C-:B------:R-:W-:Y:S01]  /*1c050*/  FFMA.FTZ R48, R76, c[0x0][0x23c], -R39.reuse ;  /* 0x00008f004c307a23 */ /* 0x100fe20000010827 */
[C---:B------:R-:W-:Y:S08]  /*1c060*/  HMMA.16816.F32 R16, R40.reuse, R50, R16 ;  /* 0x000000322810723c */ /* 0x040ff00000001810 */
[----:B------:R4:W-:Y:S01]  /*1c070*/  MUFU.EX2 R133, R48 ;  /* 0x0000003000857308 */ /* 0x0009e20000000800 */
[C---:B------:R-:W-:Y:S07]  /*1c080*/  HMMA.16816.F32 R20, R40.reuse, R52, R20 ;  /* 0x000000342814723c */ /* 0x040fee0000001814 */
[--C-:B------:R-:W-:Y:S01]  /*1c090*/  FFMA.FTZ R52, R78, c[0x0][0x23c], -R60.reuse ;  /* 0x00008f004e347a23 */ /* 0x100fe2000001083c */
[C---:B------:R-:W-:Y:S01]  /*1c0a0*/  HMMA.16816.F32 R24, R40.reuse, R54, R24 ;  /* 0x000000362818723c */ /* 0x040fe20000001818 */
[----:B-1----:R-:W1:Y:S02]  /*1c0b0*/  LDSM.16.MT88.4 R44, [R135+0xe000] ;  /* 0x00e00000872c783b */ /* 0x002e640000004200 */
[----:B------:R2:W-:Y:S05]  /*1c0c0*/  MUFU.EX2 R131, R52 ;  /* 0x0000003400837308 */ /* 0x0005ea0000000800 */
[C---:B------:R-:W-:Y:S04]  /*1c0d0*/  HMMA.16816.F32 R28, R40.reuse, R56, R28 ;  /* 0x00000038281c723c */ /* 0x040fe8000000181c */
[--C-:B----4-:R-:W-:Y:S03]  /*1c0e0*/  FFMA.FTZ R48, R77, c[0x0][0x23c], -R39.reuse ;  /* 0x00008f004d307a23 */ /* 0x110fe60000010827 */
[--C-:B------:R-:W-:Y:S01]  /*1c0f0*/  FFMA.FTZ R56, R79, c[0x0][0x23c], -R60.reuse ;  /* 0x00008f004f387a23 */ /* 0x100fe2000001083c */
[----:B------:R4:W1:Y:S01]  /*1c100*/  MUFU.EX2 R132, R48 ;  /* 0x0000003000847308 */ /* 0x0008620000000800 */
[----:B------:R-:W-:Y:S07]  /*1c110*/  HMMA.16816.F32 R32, R40, R58, R32 ;  /* 0x0000003a2820723c */ /* 0x000fee0000001820 */
[----:B-----5:R-:W-:Y:S02]  /*1c120*/  F2FP.PACK_AB R40, R143, R144 ;  /* 0x000000908f28723e */ /* 0x020fe400000000ff */
[----:B------:R5:W3:Y:S01]  /*1c130*/  MUFU.EX2 R128, R56 ;  /* 0x0000003800807308 */ /* 0x000ae20000000800 */
[----:B--2---:R-:W-:Y:S02]  /*1c140*/  LDSM.16.MT88.4 R52, [R224+0xe000] ;  /* 0x00e00000e034783b */ /* 0x004fe40000004200 */
[----:B------:R-:W-:Y:S02]  /*1c150*/  F2FP.PACK_AB R41, R140, R141 ;  /* 0x0000008d8c29723e */ /* 0x000fe400000000ff */
[----:B------:R-:W-:Y:S02]  /*1c160*/  F2FP.PACK_AB R42, R139, R138 ;  /* 0x0000008a8b2a723e */ /* 0x000fe400000000ff */
[----:B------:R-:W-:Y:S02]  /*1c170*/  F2FP.PACK_AB R43, R136, R137 ;  /* 0x00000089882b723e */ /* 0x000fe400000000ff */
[----:B----4-:R-:W2:Y:S05]  /*1c180*/  LDSM.16.MT88.4 R48, [R226+0xe000] ;  /* 0x00e00000e230783b */ /* 0x010eaa0000004200 */
[C---:B-1----:R-:W-:Y:S07]  /*1c190*/  HMMA.16816.F32 R4, R40.reuse, R44, R4 ;  /* 0x0000002c2804723c */ /* 0x042fee0000001804 */
[--C-:B------:R-:W-:Y:S01]  /*1c1a0*/  FFMA.FTZ R44, R81, c[0x0][0x23c], -R39.reuse ;  /* 0x00008f00512c7a23 */ /* 0x100fe20000010827 */
[C---:B------:R-:W-:Y:S03]  /*1c1b0*/  HMMA.16816.F32 R8, R40.reuse, R46, R8 ;  /* 0x0000002e2808723c */ /* 0x040fe60000001808 */
[----:B------:R1:W-:Y:S01]  /*1c1c0*/  MUFU.EX2 R130, R44 ;  /* 0x0000002c00827308 */ /* 0x0003e20000000800 */
[--C-:B-----5:R-:W-:Y:S09]  /*1c1d0*/  FFMA.FTZ R56, R80, c[0x0][0x23c], -R39.reuse ;  /* 0x00008f0050387a23 */ /* 0x120ff20000010827 */
[----:B------:R4:W5:Y:S01]  /*1c1e0*/  MUFU.EX2 R129, R56 ;  /* 0x0000003800817308 */ /* 0x0009620000000800 */
[--C-:B-1----:R-:W-:Y:S01]  /*1c1f0*/  FFMA.FTZ R44, R82, c[0x0][0x23c], -R60.reuse ;  /* 0x00008f00522c7a23 */ /* 0x102fe2000001083c */
[C---:B--2---:R-:W-:Y:S08]  /*1c200*/  HMMA.16816.F32 R12, R40.reuse, R48, R12 ;  /* 0x00000030280c723c */ /* 0x044ff0000000180c */
[----:B------:R1:W-:Y:S01]  /*1c210*/  MUFU.EX2 R125, R44 ;  /* 0x0000002c007d7308 */ /* 0x0003e20000000800 */
[----:B----4-:R-:W2:Y:S01]  /*1c220*/  LDSM.16.MT88.4 R56, [R225+0xe000] ;  /* 0x00e00000e138783b */ /* 0x010ea20000004200 */
[C---:B------:R-:W-:Y:S03]  /*1c230*/  HMMA.16816.F32 R16, R40.reuse, R50, R16 ;  /* 0x000000322810723c */ /* 0x040fe60000001810 */
[--C-:B------:R-:W-:Y:S05]  /*1c240*/  FFMA.FTZ R48, R83, c[0x0][0x23c], -R60.reuse ;  /* 0x00008f0053307a23 */ /* 0x100fea000001083c */
[----:B------:R4:W2:Y:S01]  /*1c250*/  MUFU.EX2 R124, R48 ;  /* 0x00000030007c7308 */ /* 0x0008a20000000800 */
[C---:B------:R-:W-:Y:S07]  /*1c260*/  HMMA.16816.F32 R20, R40.reuse, R52, R20 ;  /* 0x000000342814723c */ /* 0x040fee0000001814 */
[----:B------:R-:W-:Y:S01]  /*1c270*/  FFMA.FTZ R52, R85, c[0x0][0x23c], -R39 ;  /* 0x00008f0055347a23 */ /* 0x000fe20000010827 */
[----:B-1----:R-:W1:Y:S01]  /*1c280*/  LDSM.16.MT88.4 R44, [R135+0xe800] ;  /* 0x00e80000872c783b */ /* 0x002e620000004200 */
[C---:B------:R-:W-:Y:S02]  /*1c290*/  HMMA.16816.F32 R24, R40.reuse, R54, R24 ;  /* 0x000000362818723c */ /* 0x040fe40000001818 */
[----:B------:R5:W-:Y:S01]  /*1c2a0*/  MUFU.EX2 R121, R52 ;  /* 0x0000003400797308 */ /* 0x000be20000000800 */
[----:B---3--:R-:W-:Y:S02]  /*1c2b0*/  FFMA.FTZ R2, R2, R64, R211 ;  /* 0x0000004002027223 */ /* 0x008fe400000100d3 */
[--C-:B----4-:R-:W-:Y:S07]  /*1c2c0*/  FFMA.FTZ R48, R84, c[0x0][0x23c], -R39.reuse ;  /* 0x00008f0054307a23 */ /* 0x110fee0000010827 */
[----:B------:R3:W4:Y:S01]  /*1c2d0*/  MUFU.EX2 R123, R48 ;  /* 0x00000030007b7308 */ /* 0x0007220000000800 */
[C---:B--2---:R-:W-:Y:S03]  /*1c2e0*/  HMMA.16816.F32 R28, R40.reuse, R56, R28 ;  /* 0x00000038281c723c */ /* 0x044fe6000000181c */
[--C-:B-----5:R-:W-:Y:S04]  /*1c2f0*/  FFMA.FTZ R52, R86, c[0x0][0x23c], -R60.reuse ;  /* 0x00008f0056347a23 */ /* 0x120fe8000001083c */
[--C-:B------:R-:W-:Y:S01]  /*1c300*/  FFMA.FTZ R56, R87, c[0x0][0x23c], -R60.reuse ;  /* 0x00008f0057387a23 */ /* 0x100fe2000001083c */
[----:B------:R-:W-:Y:S01]  /*1c310*/  HMMA.16816.F32 R32, R40, R58, R32 ;  /* 0x0000003a2820723c */ /* 0x000fe20000001820 */
[----:B------:R2:W-:Y:S06]  /*1c320*/  MUFU.EX2 R118, R52 ;  /* 0x0000003400767308 */ /* 0x0005ec0000000800 */
[----:B------:R-:W-:Y:S02]  /*1c330*/  F2FP.PACK_AB R40, R132, R133 ;  /* 0x000000858428723e */ /* 0x000fe400000000ff */
[----:B------:R-:W-:Y:S02]  /*1c340*/  F2FP.PACK_AB R41, R128, R131 ;  /* 0x000000838029723e */ /* 0x000fe400000000ff */
[----:B------:R5:W4:Y:S01]  /*1c350*/  MUFU.EX2 R114, R56 ;  /* 0x0000003800727308 */ /* 0x000b220000000800 */
[----:B------:R-:W-:Y:S01]  /*1c360*/  F2FP.PACK_AB R42, R130, R129 ;  /* 0x00000081822a723e */ /* 0x000fe200000000ff */
[----:B---3--:R-:W3:Y:S01]  /*1c370*/  LDSM.16.MT88.4 R48, [R226+0xe800] ;  /* 0x00e80000e230783b */ /* 0x008ee20000004200 */
[----:B------:R-:W-:Y:S07]  /*1c380*/  F2FP.PACK_AB R43, R124, R125 ;  /* 0x0000007d7c2b723e */ /* 0x000fee00000000ff */
[C---:B-1----:R-:W-:Y:S01]  /*1c390*/  HMMA.16816.F32 R4, R40.reuse, R44, R4 ;  /* 0x0000002c2804723c */ /* 0x042fe20000001804 */
[----:B--2---:R-:W1:Y:S06]  /*1c3a0*/  LDSM.16.MT88.4 R52, [R224+0xe800] ;  /* 0x00e80000e034783b */ /* 0x004e6c0000004200 */
[--C-:B------:R-:W-:Y:S01]  /*1c3b0*/  FFMA.FTZ R44, R89, c[0x0][0x23c], -R39.reuse ;  /* 0x00008f00592c7a23 */ /* 0x100fe20000010827 */
[C---:B------:R-:W-:Y:S03]  /*1c3c0*/  HMMA.16816.F32 R8, R40.reuse, R46, R8 ;  /* 0x0000002e2808723c */ /* 0x040fe60000001808 */
[----:B------:R2:W-:Y:S01]  /*1c3d0*/  MUFU.EX2 R115, R44 ;  /* 0x0000002c00737308 */ /* 0x0005e20000000800 */
[--C-:B-----5:R-:W-:Y:S09]  /*1c3e0*/  FFMA.FTZ R56, R88, c[0x0][0x23c], -R39.reuse ;  /* 0x00008f0058387a23 */ /* 0x120ff20000010827 */
[----:B------:R5:W1:Y:S01]  /*1c3f0*/  MUFU.EX2 R116, R56 ;  /* 0x0000003800747308 */ /* 0x000a620000000800 */
[C---:B---3--:R-:W-:Y:S03]  /*1c400*/  HMMA.16816.F32 R12, R40.reuse, R48, R12 ;  /* 0x00000030280c723c */ /* 0x048fe6000000180c */
[--C-:B--2---:R-:W-:Y:S06]  /*1c410*/  FFMA.FTZ R44, R90, c[0x0][0x23c], -R60.reuse ;  /* 0x00008f005a2c7a23 */ /* 0x104fec000001083c */
[----:B------:R2:W-:Y:S01]  /*1c420*/  MUFU.EX2 R107, R44 ;  /* 0x0000002c006b7308 */ /* 0x0005e20000000800 */
[C---:B------:R-:W-:Y:S03]  /*1c430*/  HMMA.16816.F32 R16, R40.reuse, R50, R16 ;  /* 0x000000322810723c */ /* 0x040fe60000001810 */
[--C-:B------:R-:W-:Y:S01]  /*1c440*/  FFMA.FTZ R48, R92, c[0x0][0x23c], -R39.reuse ;  /* 0x00008f005c307a23 */ /* 0x100fe20000010827 */
[----:B-----5:R-:W3:Y:S04]  /*1c450*/  LDSM.16.MT88.4 R56, [R225+0xe800] ;  /* 0x00e80000e138783b */ /* 0x020ee80000004200 */
[C---:B-1----:R-:W-:Y:S01]  /*1c460*/  HMMA.16816.F32 R20, R40.reuse, R52, R20 ;  /* 0x000000342814723c */ /* 0x042fe20000001814 */
[----:B------:R1:W-:Y:S06]  /*1c470*/  MUFU.EX2 R104, R48 ;  /* 0x0000003000687308 */ /* 0x0003ec0000000800 */
[--C-:B------:R-:W-:Y:S01]  /*1c480*/  FFMA.FTZ R52, R94, c[0x0][0x23c], -R60.reuse ;  /* 0x00008f005e347a23 */ /* 0x100fe2000001083c */
[C---:B------:R-:W-:Y:S04]  /*1c490*/  HMMA.16816.F32 R24, R40.reuse, R54, R24 ;  /* 0x000000362818723c */ /* 0x040fe80000001818 */
[--C-:B--2---:R-:W-:Y:S04]  /*1c4a0*/  FFMA.FTZ R44, R91, c[0x0][0x23c], -R60.reuse ;  /* 0x00008f005b2c7a23 */ /* 0x104fe8000001083c */
[----:B------:R2:W5:Y:S01]  /*1c4b0*/  MUFU.EX2 R105, R44 ;  /* 0x0000002c00697308 */ /* 0x0005620000000800 */
[--C-:B-1----:R-:W-:Y:S09]  /*1c4c0*/  FFMA.FTZ R48, R93, c[0x0][0x23c], -R39.reuse ;  /* 0x00008f005d307a23 */ /* 0x102ff20000010827 */
[----:B------:R1:W1:Y:S01]  /*1c4d0*/  MUFU.EX2 R99, R48 ;  /* 0x0000003000637308 */ /* 0x0002620000000800 */
[C---:B---3--:R-:W-:Y:S09]  /*1c4e0*/  HMMA.16816.F32 R28, R40.reuse, R56, R28 ;  /* 0x00000038281c723c */ /* 0x048ff2000000181c */
[----:B------:R3:W-:Y:S01]  /*1c4f0*/  MUFU.EX2 R93, R52 ;  /* 0x00000034005d7308 */ /* 0x0007e20000000800 */
[----:B--2---:R-:W2:Y:S02]  /*1c500*/  LDSM.16.MT88.4 R44, [R135+0xf000] ;  /* 0x00f00000872c783b */ /* 0x004ea40000004200 */
[--C-:B------:R-:W-:Y:S01]  /*1c510*/  FFMA.FTZ R56, R96, c[0x0][0x23c], -R39.reuse ;  /* 0x00008f0060387a23 */ /* 0x100fe20000010827 */
[----:B------:R-:W-:Y:S06]  /*1c520*/  HMMA.16816.F32 R32, R40, R58, R32 ;  /* 0x0000003a2820723c */ /* 0x000fec0000001820 */
[----:B------:R2:W-:Y:S01]  /*1c530*/  MUFU.EX2 R92, R56 ;  /* 0x00000038005c7308 */ /* 0x0005e20000000800 */
[----:B----4-:R-:W-:Y:S01]  /*1c540*/  F2FP.PACK_AB R40, R121, R123 ;  /* 0x0000007b7928723e */ /* 0x010fe200000000ff */
[----:B-1----:R-:W1:Y:S01]  /*1c550*/  LDSM.16.MT88.4 R48, [R226+0xf000] ;  /* 0x00f00000e230783b */ /* 0x002e620000004200 */
[----:B------:R-:W-:Y:S03]  /*1c560*/  F2FP.PACK_AB R41, R114, R118 ;  /* 0x000000767229723e */ /* 0x000fe600000000ff */
[----:B------:R-:W-:Y:S02]  /*1c570*/  F2FP.PACK_AB R42, R115, R116 ;  /* 0x00000074732a723e */ /* 0x000fe400000000ff */
[----:B-----5:R-:W-:Y:S01]  /*1c580*/  F2FP.PACK_AB R43, R105, R107 ;  /* 0x0000006b692b723e */ /* 0x020fe200000000ff */
[--C-:B---3--:R-:W-:Y:S04]  /*1c590*/  FFMA.FTZ R52, R95, c[0x0][0x23c], -R60.reuse ;  /* 0x00008f005f347a23 */ /* 0x108fe8000001083c */
[----:B------:R3:W4:Y:S01]  /*1c5a0*/  MUFU.EX2 R91, R52 ;  /* 0x00000034005b7308 */ /* 0x0007220000000800 */
[----:B--2---:R-:W-:Y:S01]  /*1c5b0*/  LDSM.16.MT88.4 R56, [R225+0xf000] ;  /* 0x00f00000e138783b */ /* 0x004fe20000004200 */
[C---:B------:R-:W-:Y:S07]  /*1c5c0*/  HMMA.16816.F32 R4, R40.reuse, R44, R4 ;  /* 0x0000002c2804723c */ /* 0x040fee0000001804 */
[--C-:B------:R-:W-:Y:S01]  /*1c5d0*/  FFMA.FTZ R44, R97, c[0x0][0x23c], -R39.reuse ;  /* 0x00008f00612c7a23 */ /* 0x100fe20000010827 */
[C---:B------:R-:W-:Y:S01]  /*1c5e0*/  HMMA.16816.F32 R8, R40.reuse, R46, R8 ;  /* 0x0000002e2808723c */ /* 0x040fe20000001808 */
[----:B---3--:R-:W2:Y:S02]  /*1c5f0*/  LDSM.16.MT88.4 R52, [R224+0xf000] ;  /* 0x00f00000e034783b */ /* 0x008ea40000004200 */
[----:B------:R3:W5:Y:S05]  /*1c600*/  MUFU.EX2 R90, R44 ;  /* 0x0000002c005a7308 */ /* 0x00076a0000000800 */
[C---:B-1----:R-:W-:Y:S07]  /*1c610*/  HMMA.16816.F32 R12, R40.reuse, R48, R12 ;  /* 0x00000030280c723c */ /* 0x042fee000000180c */
[--C-:B------:R-:W-:Y:S01]  /*1c620*/  FFMA.FTZ R48, R100, c[0x0][0x23c], -R39.reuse ;  /* 0x00008f0064307a23 */ /* 0x100fe20000010827 */
[C---:B------:R-:W-:Y:S03]  /*1c630*/  HMMA.16816.F32 R16, R40.reuse, R50, R16 ;  /* 0x000000322810723c */ /* 0x040fe60000001810 */
[----:B------:R1:W-:Y:S01]  /*1c640*/  MUFU.EX2 R87, R48 ;  /* 0x0000003000577308 */ /* 0x0003e20000000800 */
[--C-:B---3--:R-:W-:Y:S09]  /*1c650*/  FFMA.FTZ R44, R98, c[0x0][0x23c], -R60.reuse ;  /* 0x00008f00622c7a23 */ /* 0x108ff2000001083c */
[----:B------:R3:W-:Y:S01]  /*1c660*/  MUFU.EX2 R89, R44 ;  /* 0x0000002c00597308 */ /* 0x0007e20000000800 */
[C---:B--2---:R-:W-:Y:S03]  /*1c670*/  HMMA.16816.F32 R20, R40.reuse, R52, R20 ;  /* 0x000000342814723c */ /* 0x044fe60000001814 */
[--C-:B-1----:R-:W-:Y:S06]  /*1c680*/  FFMA.FTZ R48, R101, c[0x0][0x23c], -R39.reuse ;  /* 0x00008f0065307a23 */ /* 0x102fec0000010827 */
[----:B------:R1:W-:Y:S01]  /*1c690*/  MUFU.EX2 R86, R48 ;  /* 0x0000003000567308 */ /* 0x0003e20000000800 */
[C---:B------:R-:W-:Y:S03]  /*1c6a0*/  HMMA.16816.F32 R24, R40.reuse, R54, R24 ;  /* 0x000000362818723c */ /* 0x040fe60000001818 */
[--C-:B------:R-:W-:Y:S02]  /*1c6b0*/  FFMA.FTZ R52, R102, c[0x0][0x23c], -R60.reuse ;  /* 0x00008f0066347a23 */ /* 0x100fe4000001083c */
[--C-:B---3--:R-:W-:Y:S03]  /*1c6c0*/  FFMA.FTZ R44, R215, c[0x0][0x23c], -R60.reuse ;  /* 0x00008f00d72c7a23 */ /* 0x108fe6000001083c */
[C---:B------:R-:W-:Y:S01]  /*1c6d0*/  HMMA.16816.F32 R28, R40.reuse, R56, R28 ;  /* 0x00000038281c723c */ /* 0x040fe2000000181c */
[----:B------:R2:W-:Y:S06]  /*1c6e0*/  MUFU.EX2 R85, R52 ;  /* 0x0000003400557308 */ /* 0x0005ec0000000800 */
[--C-:B------:R-:W-:Y:S01]  /*1c6f0*/  FFMA.FTZ R56, R103, c[0x0][0x23c], -R60.reuse ;  /* 0x00008f0067387a23 */ /* 0x100fe2000001083c */
[----:B------:R-:W-:Y:S03]  /*1c700*/  HMMA.16816.F32 R32, R40, R58, R32 ;  /* 0x0000003a2820723c */ /* 0x000fe60000001820 */
[----:B------:R3:W3:Y:S04]  /*1c710*/  MUFU.EX2 R88, R44 ;  /* 0x0000002c00587308 */ /* 0x0006e80000000800 */
[----:B------:R-:W-:Y:S01]  /*1c720*/  F2FP.PACK_AB R40, R99, R104 ;  /* 0x000000686328723e */ /* 0x000fe200000000ff */
[----:B-1----:R-:W-:Y:S01]  /*1c730*/  LDSM.16.MT88.4 R48, [R226+0xf800] ;  /* 0x00f80000e230783b */ /* 0x002fe20000004200 */
[----:B----4-:R-:W-:Y:S03]  /*1c740*/  F2FP.PACK_AB R41, R91, R93 ;  /* 0x0000005d5b29723e */ /* 0x010fe600000000ff */
[----:B-----5:R-:W-:Y:S01]  /*1c750*/  F2FP.PACK_AB R42, R90, R92 ;  /* 0x0000005c5a2a723e */ /* 0x020fe200000000ff */
[----:B------:R1:W4:Y:S03]  /*1c760*/  MUFU.EX2 R83, R56 ;  /* 0x0000003800537308 */ /* 0x0003260000000800 */
[----:B--2---:R-:W-:Y:S08]  /*1c770*/  LDSM.16.MT88.4 R52, [R224+0xf800] ;  /* 0x00f80000e034783b */ /* 0x004ff00000004200 */
[----:B---3--:R-:W2:Y:S01]  /*1c780*/  LDSM.16.MT88.4 R44, [R135+0xf800] ;  /* 0x00f80000872c783b */ /* 0x008ea20000004200 */
[----:B------:R-:W-:Y:S01]  /*1c790*/  F2FP.PACK_AB R43, R88, R89 ;  /* 0x00000059582b723e */ /* 0x000fe200000000ff */
[--C-:B-1----:R-:W-:Y:S04]  /*1c7a0*/  FFMA.FTZ R56, R214, c[0x0][0x23c], -R39.reuse ;  /* 0x00008f00d6387a23 */ /* 0x102fe80000010827 */
[----:B------:R1:W-:Y:S02]  /*1c7b0*/  MUFU.EX2 R84, R56 ;  /* 0x0000003800547308 */ /* 0x0003e40000000800 */
[----:B-1----:R-:W1:Y:S01]  /*1c7c0*/  LDSM.16.MT88.4 R56, [R225+0xf800] ;  /* 0x00f80000e138783b */ /* 0x002e620000004200 */
[C---:B--2---:R-:W-:Y:S07]  /*1c7d0*/  HMMA.16816.F32 R4, R40.reuse, R44, R4 ;  /* 0x0000002c2804723c */ /* 0x044fee0000001804 */
[--C-:B------:R-:W-:Y:S01]  /*1c7e0*/  FFMA.FTZ R44, R213, c[0x0][0x23c], -R39.reuse ;  /* 0x00008f00d52c7a23 */ /* 0x100fe20000010827 */
[C---:B------:R-:W-:Y:S03]  /*1c7f0*/  HMMA.16816.F32 R8, R40.reuse, R46, R8 ;  /* 0x0000002e2808723c */ /* 0x040fe60000001808 */
[----:B------:R2:W3:Y:S05]  /*1c800*/  MUFU.EX2 R82, R44 ;  /* 0x0000002c00527308 */ /* 0x0004ea0000000800 */
[C---:B------:R-:W-:Y:S07]  /*1c810*/  HMMA.16816.F32 R12, R40.reuse, R48, R12 ;  /* 0x00000030280c723c */ /* 0x040fee000000180c */
[--C-:B------:R-:W-:Y:S01]  /*1c820*/  FFMA.FTZ R48, R108, c[0x0][0x23c], -R39.reuse ;  /* 0x00008f006c307a23 */ /* 0x100fe20000010827 */
[C---:B------:R-:W-:Y:S03]  /*1c830*/  HMMA.16816.F32 R16, R40.reuse, R50, R16 ;  /* 0x000000322810723c */ /* 0x040fe60000001810 */
[----:B------:R5:W-:Y:S05]  /*1c840*/  MUFU.EX2 R79, R48 ;  /* 0x00000030004f7308 */ /* 0x000bea0000000800 */
[C---:B------:R-:W-:Y:S04]  /*1c850*/  HMMA.16816.F32 R20, R40.reuse, R52, R20 ;  /* 0x000000342814723c */ /* 0x040fe80000001814 */
[--C-:B--2---:R-:W-:Y:S03]  /*1c860*/  FFMA.FTZ R44, R106, c[0x0][0x23c], -R60.reuse ;  /* 0x00008f006a2c7a23 */ /* 0x104fe6000001083c */
[----:B------:R-:W-:Y:S01]  /*1c870*/  FFMA.FTZ R52, R110, c[0x0][0x23c], -R60 ;  /* 0x00008f006e347a23 */ /* 0x000fe2000001083c */
[----:B------:R2:W-:Y:S01]  /*1c880*/  MUFU.EX2 R81, R44 ;  /* 0x0000002c00517308 */ /* 0x0005e20000000800 */
[C---:B------:R-:W-:Y:S08]  /*1c890*/  HMMA.16816.F32 R24, R40.reuse, R54, R24 ;  /* 0x000000362818723c */ /* 0x040ff00000001818 */
[C---:B-1----:R-:W-:Y:S01]  /*1c8a0*/  HMMA.16816.F32 R28, R40.reuse, R56, R28 ;  /* 0x00000038281c723c */ /* 0x042fe2000000181c */
[----:B------:R1:W-:Y:S03]  /*1c8b0*/  MUFU.EX2 R77, R52 ;  /* 0x00000034004d7308 */ /* 0x0003e60000000800 */
[--C-:B-----5:R-:W-:Y:S03]  /*1c8c0*/  FFMA.FTZ R48, R109, c[0x0][0x23c], -R39.reuse ;  /* 0x00008f006d307a23 */ /* 0x120fe60000010827 */
[----:B------:R-:W-:Y:S01]  /*1c8d0*/  FADD.FTZ R57, R209, R2 ;  /* 0x00000002d1397221 */ /* 0x000fe20000010000 */
[----:B------:R-:W-:Y:S03]  /*1c8e0*/  HMMA.16816.F32 R32, R40, R58, R32 ;  /* 0x0000003a2820723c */ /* 0x000fe60000001820 */
[----:B------:R5:W-:Y:S01]  /*1c8f0*/  MUFU.EX2 R78, R48 ;  /* 0x00000030004e7308 */ /* 0x000be20000000800 */
[--C-:B------:R-:W-:Y:S02]  /*1c900*/  FFMA.FTZ R2, R112, c[0x0][0x23c], -R39.reuse ;  /* 0x00008f0070027a23 */ /* 0x100fe40000010827 */
[----:B------:R-:W-:Y:S01]  /*1c910*/  FFMA.FTZ R56, R0, R63, R210 ;  /* 0x0000003f00387223 */ /* 0x000fe200000100d2 */
[----:B------:R-:W-:Y:S01]  /*1c920*/  F2FP.PACK_AB R40, R86, R87 ;  /* 0x000000575628723e */ /* 0x000fe200000000ff */
[--C-:B--2---:R-:W-:Y:S01]  /*1c930*/  FFMA.FTZ R44, R212, c[0x0][0x23c], -R60.reuse ;  /* 0x00008f00d42c7a23 */ /* 0x104fe2000001083c */
[----:B----4-:R-:W-:Y:S03]  /*1c940*/  F2FP.PACK_AB R41, R83, R85 ;  /* 0x000000555329723e */ /* 0x010fe600000000ff */
[----:B------:R-:W-:Y:S01]  /*1c950*/  FFMA.FTZ R0, R111, c[0x0][0x23c], -R60 ;  /* 0x00008f006f007a23 */ /* 0x000fe2000001083c */
[----:B------:R2:W4:Y:S01]  /*1c960*/  MUFU.EX2 R80, R44 ;  /* 0x0000002c00507308 */ /* 0x0005220000000800 */
[----:B---3--:R-:W-:Y:S01]  /*1c970*/  F2FP.PACK_AB R42, R82, R84 ;  /* 0x00000054522a723e */ /* 0x008fe200000000ff */
[----:B-1----:R-:W-:Y:S08]  /*1c980*/  LDSM.16.MT88.4 R52, [R224+0x10000] ;  /* 0x01000000e034783b */ /* 0x002ff00000004200 */
[----:B------:R1:W-:Y:S01]  /*1c990*/  MUFU.EX2 R75, R2 ;  /* 0x00000002004b7308 */ /* 0x0003e20000000800 */
[----:B-----5:R-:W-:Y:S09]  /*1c9a0*/  LDSM.16.MT88.4 R48, [R226+0x10000] ;  /* 0x01000000e230783b */ /* 0x020ff20000004200 */
[----:B------:R3:W5:Y:S01]  /*1c9b0*/  MUFU.EX2 R76, R0 ;  /* 0x00000000004c7308 */ /* 0x0007620000000800 */
[----:B--2---:R-:W2:Y:S01]  /*1c9c0*/  LDSM.16.MT88.4 R44, [R135+0x10000] ;  /* 0x01000000872c783b */ /* 0x004ea20000004200 */
[----:B----4-:R-:W-:Y:S01]  /*1c9d0*/  F2FP.PACK_AB R43, R80, R81 ;  /* 0x00000051502b723e */ /* 0x010fe200000000ff */
[----:B-1----:R-:W-:Y:S07]  /*1c9e0*/  FFMA.FTZ R2, R113, c[0x0][0x23c], -R39 ;  /* 0x00008f0071027a23 */ /* 0x002fee0000010827 */
[----:B------:R1:W4:Y:S01]  /*1c9f0*/  MUFU.EX2 R74, R2 ;  /* 0x00000002004a7308 */ /* 0x0003220000000800 */
[----:B---3--:R-:W-:Y:S02]  /*1ca00*/  FADD.FTZ R0, R208, R56 ;  /* 0x00000038d0007221 */ /* 0x008fe40000010000 */
[----:B------:R-:W-:Y:S02]  /*1ca10*/  FADD.FTZ R56, R207, R57 ;  /* 0x00000039cf387221 */ /* 0x000fe40000010000 */
[----:B------:R-:W-:Y:S02]  /*1ca20*/  FADD.FTZ R0, R206, R0 ;  /* 0x00000000ce007221 */ /* 0x000fe40000010000 */
[----:B------:R-:W-:Y:S02]  /*1ca30*/  FFMA.FTZ R57, R200, c[0x0][0x23c], -R60 ;  /* 0x00008f00c8397a23 */ /* 0x000fe4000001083c */
[----:B------:R-:W-:Y:S02]  /*1ca40*/  FADD.FTZ R0, R204, R0 ;  /* 0x00000000cc007221 */ /* 0x000fe40000010000 */
[----:B------:R-:W-:Y:S02]  /*1ca50*/  MUFU.EX2 R73, R57 ;  /* 0x0000003900497308 */ /* 0x000fe40000000800 */
[----:B------:R-:W-:Y:S04]  /*1ca60*/  FADD.FTZ R0, R202, R0 ;  /* 0x00000000ca007221 */ /* 0x000fe80000010000 */
[----:B------:R-:W-:Y:S01]  /*1ca70*/  FADD.FTZ R0, R199, R0 ;  /* 0x00000000c7007221 */ /* 0x000fe20000010000 */
[C---:B--2---:R-:W-:Y:S07]  /*1ca80*/  HMMA.16816.F32 R4, R40.reuse, R44, R4 ;  /* 0x0000002c2804723c */ /* 0x044fee0000001804 */
[----:B------:R-:W-:Y:S01]  /*1ca90*/  FADD.FTZ R44, R205, R56 ;  /* 0x00000038cd2c7221 */ /* 0x000fe20000010000 */
[C---:B------:R-:W-:Y:S04]  /*1caa0*/  HMMA.16816.F32 R8, R40.reuse, R46, R8 ;  /* 0x0000002e2808723c */ /* 0x040fe80000001808 */
[----:B------:R-:W-:Y:S02]  /*1cab0*/  FADD.FTZ R56, R203, R44 ;  /* 0x0000002ccb387221 */ /* 0x000fe40000010000 */
[----:B------:R-:W2:Y:S02]  /*1cac0*/  LDSM.16.MT88.4 R44, [R225+0x10000] ;  /* 0x01000000e12c783b */ /* 0x000ea40000004200 */
[----:B-1----:R-:W-:Y:S01]  /*1cad0*/  FADD.FTZ R2, R201, R56 ;  /* 0x00000038c9027221 */ /* 0x002fe20000010000 */
[C---:B------:R-:W-:Y:S03]  /*1cae0*/  HMMA.16816.F32 R12, R40.reuse, R48, R12 ;  /* 0x00000030280c723c */ /* 0x040fe6000000180c */
[----:B------:R-:W-:Y:S02]  /*1caf0*/  FADD.FTZ R56, R198, R2 ;  /* 0x00000002c6387221 */ /* 0x000fe40000010000 */
[----:B------:R-:W-:Y:S02]  /*1cb00*/  FADD.FTZ R2, R197, R0 ;  /* 0x00000000c5027221 */ /* 0x000fe40000010000 */
[----:B------:R-:W-:Y:S01]  /*1cb10*/  FFMA.FTZ R49, R193, c[0x0][0x23c], -R60 ;  /* 0x00008f00c1317a23 */ /* 0x000fe2000001083c */
[C---:B------:R-:W-:Y:S03]  /*1cb20*/  HMMA.16816.F32 R16, R40.reuse, R50, R16 ;  /* 0x000000322810723c */ /* 0x040fe60000001810 */
[----:B------:R1:W3:Y:S01]  /*1cb30*/  MUFU.EX2 R72, R49 ;  /* 0x0000003100487308 */ /* 0x0002e20000000800 */
[----:B------:R-:W-:Y:S02]  /*1cb40*/  FADD.FTZ R0, R196, R56 ;  /* 0x00000038c4007221 */ /* 0x000fe40000010000 */
[----:B------:R-:W-:Y:S02]  /*1cb50*/  FADD.FTZ R2, R194, R2 ;  /* 0x00000002c2027221 */ /* 0x000fe40000010000 */
[----:B------:R-:W-:Y:S01]  /*1cb60*/  FADD.FTZ R48, R195, R0 ;  /* 0x00000000c3307221 */ /* 0x000fe20000010000 */
[C---:B------:R-:W-:Y:S03]  /*1cb70*/  HMMA.16816.F32 R20, R40.reuse, R52, R20 ;  /* 0x000000342814723c */ /* 0x040fe60000001814 */
[----:B------:R-:W-:Y:S02]  /*1cb80*/  FADD.FTZ R0, R246, R2 ;  /* 0x00000002f6007221 */ /* 0x000fe40000010000 */
[----:B------:R-:W-:Y:S02]  /*1cb90*/  FADD.FTZ R2, R247, R48 ;  /* 0x00000030f7027221 */ /* 0x000fe40000010000 */
[--C-:B------:R-:W-:Y:S01]  /*1cba0*/  FFMA.FTZ R52, R192, c[0x0][0x23c], -R39.reuse ;  /* 0x00008f00c0347a23 */ /* 0x100fe20000010827 */
[C---:B------:R-:W-:Y:S03]  /*1cbb0*/  HMMA.16816.F32 R24, R40.reuse, R54, R24 ;  /* 0x000000362818723c */ /* 0x040fe60000001818 */
[----:B------:R3:W-:Y:S01]  /*1cbc0*/  MUFU.EX2 R71, R52 ;  /* 0x0000003400477308 */ /* 0x0007e20000000800 */
[----:B------:R-:W-:Y:S02]  /*1cbd0*/  FADD.FTZ R2, R187, R2 ;  /* 0x00000002bb027221 */ /* 0x000fe40000010000 */
[----:B------:R-:W-:Y:S02]  /*1cbe0*/  FADD.FTZ R0, R219, R0 ;  /* 0x00000000db007221 */ /* 0x000fe40000010000 */
[----:B------:R-:W-:Y:S01]  /*1cbf0*/  FADD.FTZ R2, R186, R2 ;  /* 0x00000002ba027221 */ /* 0x000fe20000010000 */
[----:B-1----:R-:W1:Y:S03]  /*1cc00*/  LDSM.16.MT88.4 R48, [R135+0x10800] ;  /* 0x010800008730783b */ /* 0x002e660000004200 */
[----:B------:R-:W-:Y:S01]  /*1cc10*/  FADD.FTZ R0, R185, R0 ;  /* 0x00000000b9007221 */ /* 0x000fe20000010000 */
[C---:B--2---:R-:W-:Y:S03]  /*1cc20*/  HMMA.16816.F32 R28, R40.reuse, R44, R28 ;  /* 0x0000002c281c723c */ /* 0x044fe6000000181c */
[----:B------:R-:W-:Y:S04]  /*1cc30*/  FADD.FTZ R0, R184, R0 ;  /* 0x00000000b8007221 */ /* 0x000fe80000010000 */
[----:B------:R-:W-:Y:S01]  /*1cc40*/  FFMA.FTZ R44, R191, c[0x0][0x23c], -R60 ;  /* 0x00008f00bf2c7a23 */ /* 0x000fe2000001083c */
[----:B------:R-:W-:Y:S03]  /*1cc50*/  HMMA.16816.F32 R32, R40, R46, R32 ;  /* 0x0000002e2820723c */ /* 0x000fe60000001820 */
[----:B------:R2:W-:Y:S01]  /*1cc60*/  MUFU.EX2 R69, R44 ;  /* 0x0000002c00457308 */ /* 0x0005e20000000800 */
[----:B------:R-:W-:Y:S02]  /*1cc70*/  FADD.FTZ R0, R181, R0 ;  /* 0x00000000b5007221 */ /* 0x000fe40000010000 */
[----:B---3--:R-:W-:Y:S01]  /*1cc80*/  FADD.FTZ R52, R183, R2 ;  /* 0x00000002b7347221 */ /* 0x008fe20000010000 */
[----:B------:R-:W-:Y:S01]  /*1cc90*/  F2FP.PACK_AB R40, R78, R79 ;  /* 0x0000004f4e28723e */ /* 0x000fe200000000ff */
[--C-:B------:R-:W-:Y:S01]  /*1cca0*/  FFMA.FTZ R2, R117, c[0x0][0x23c], -R39.reuse ;  /* 0x00008f0075027a23 */ /* 0x100fe20000010827 */
[----:B-----5:R-:W-:Y:S03]  /*1ccb0*/  F2FP.PACK_AB R41, R76, R77 ;  /* 0x0000004d4c29723e */ /* 0x020fe600000000ff */
[----:B------:R-:W-:Y:S01]  /*1ccc0*/  FADD.FTZ R56, R182, R52 ;  /* 0x00000034b6387221 */ /* 0x000fe20000010000 */
[----:B------:R3:W5:Y:S01]  /*1ccd0*/  MUFU.EX2 R70, R2 ;  /* 0x0000000200467308 */ /* 0x0007620000000800 */
[----:B------:R-:W-:Y:S01]  /*1cce0*/  FADD.FTZ R0, R179, R0 ;  /* 0x00000000b3007221 */ /* 0x000fe20000010000 */
[----:B------:R-:W5:Y:S01]  /*1ccf0*/  LDSM.16.MT88.4 R52, [R226+0x10800] ;  /* 0x01080000e234783b */ /* 0x000f620000004200 */
[----:B----4-:R-:W-:Y:S02]  /*1cd00*/  F2FP.PACK_AB R42, R74, R75 ;  /* 0x0000004b4a2a723e */ /* 0x010fe400000000ff */
[----:B------:R-:W-:Y:S01]  /*1cd10*/  FADD.FTZ R0, R176, R0 ;  /* 0x00000000b0007221 */ /* 0x000fe20000010000 */
[----:B------:R-:W-:Y:S04]  /*1cd20*/  F2FP.PACK_AB R43, R72, R73 ;  /* 0x00000049482b723e */ /* 0x000fe800000000ff */
[----:B--2---:R-:W2:Y:S03]  /*1cd30*/  LDSM.16.MT88.4 R44, [R224+0x10800] ;  /* 0x01080000e02c783b */ /* 0x004ea60000004200 */
[C---:B-1----:R-:W-:Y:S07]  /*1cd40*/  HMMA.16816.F32 R4, R40.reuse, R48, R4 ;  /* 0x000000302804723c */ /* 0x042fee0000001804 */
[----:B------:R-:W-:Y:S01]  /*1cd50*/  FFMA.FTZ R48, R120, c[0x0][0x23c], -R39 ;  /* 0x00008f0078307a23 */ /* 0x000fe20000010827 */
[C---:B------:R-:W-:Y:S03]  /*1cd60*/  HMMA.16816.F32 R8, R40.reuse, R50, R8 ;  /* 0x000000322808723c */ /* 0x040fe60000001808 */
[----:B------:R1:W-:Y:S01]  /*1cd70*/  MUFU.EX2 R67, R48 ;  /* 0x0000003000437308 */ /* 0x0003e20000000800 */
[----:B---3--:R-:W-:Y:S02]  /*1cd80*/  FADD.FTZ R2, R180, R56 ;  /* 0x00000038b4027221 */ /* 0x008fe40000010000 */
[----:B------:R-:W-:Y:S02]  /*1cd90*/  FADD.FTZ R56, R174, R0 ;  /* 0x00000000ae387221 */ /* 0x000fe40000010000 */
[----:B------:R-:W-:Y:S04]  /*1cda0*/  FADD.FTZ R57, R178, R2 ;  /* 0x00000002b2397221 */ /* 0x000fe80000010000 */
[--C-:B------:R-:W-:Y:S02]  /*1cdb0*/  FFMA.FTZ R2, R119, c[0x0][0x23c], -R60.reuse ;  /* 0x00008f0077027a23 */ /* 0x100fe4000001083c */
[----:B------:R-:W-:Y:S02]  /*1cdc0*/  FADD.FTZ R0, R177, R57 ;  /* 0x00000039b1007221 */ /* 0x000fe40000010000 */
[----:B------:R3:W4:Y:S01]  /*1cdd0*/  MUFU.EX2 R68, R2 ;  /* 0x0000000200447308 */ /* 0x0007220000000800 */
[C---:B-----5:R-:W-:Y:S07]  /*1cde0*/  HMMA.16816.F32 R12, R40.reuse, R52, R12 ;  /* 0x00000034280c723c */ /* 0x060fee000000180c */
[----:B------:R-:W-:Y:S01]  /*1cdf0*/  FFMA.FTZ R52, R122, c[0x0][0x23c], -R60 ;  /* 0x00008f007a347a23 */ /* 0x000fe2000001083c */
[C---:B------:R-:W-:Y:S01]  /*1ce00*/  HMMA.16816.F32 R16, R40.reuse, R54, R16 ;  /* 0x000000362810723c */ /* 0x040fe20000001810 */
[----:B-1----:R-:W1:Y:S02]  /*1ce10*/  LDSM.16.MT88.4 R48, [R225+0x10800] ;  /* 0x01080000e130783b */ /* 0x002e640000004200 */
[----:B------:R5:W-:Y:S05]  /*1ce20*/  MUFU.EX2 R65, R52 ;  /* 0x0000003400417308 */ /* 0x000bea0000000800 */
[C---:B--2---:R-:W-:Y:S04]  /*1ce30*/  HMMA.16816.F32 R20, R40.reuse, R44, R20 ;  /* 0x0000002c2814723c */ /* 0x044fe80000001814 */
[----:B---3--:R-:W-:Y:S02]  /*1ce40*/  FADD.FTZ R2, R173, R56 ;  /* 0x00000038ad027221 */ /* 0x008fe40000010000 */
[----:B------:R-:W-:Y:S02]  /*1ce50*/  FADD.FTZ R56, R175, R0 ;  /* 0x00000000af387221 */ /* 0x000fe40000010000 */
[C---:B------:R-:W-:Y:S04]  /*1ce60*/  HMMA.16816.F32 R24, R40.reuse, R46, R24 ;  /* 0x0000002e2818723c */ /* 0x040fe80000001818 */
[----:B------:R-:W-:Y:S02]  /*1ce70*/  FADD.FTZ R0, R172, R2 ;  /* 0x00000002ac007221 */ /* 0x000fe40000010000 */
[----:B------:R-:W-:Y:S02]  /*1ce80*/  FADD.FTZ R2, R171, R56 ;  /* 0x00000038ab027221 */ /* 0x000fe40000010000 */
[----:B------:R-:W-:Y:S04]  /*1ce90*/  FADD.FTZ R0, R168, R0 ;  /* 0x00000000a8007221 */ /* 0x000fe80000010000 */
[--C-:B------:R-:W-:Y:S02]  /*1cea0*/  FFMA.FTZ R56, R190, c[0x0][0x23c], -R39.reuse ;  /* 0x00008f00be387a23 */ /* 0x100fe40000010827 */
[----:B------:R-:W-:Y:S02]  /*1ceb0*/  FADD.FTZ R0, R169, R0 ;  /* 0x00000000a9007221 */ /* 0x000fe40000010000 */
[----:B------:R2:W3:Y:S01]  /*1cec0*/  MUFU.EX2 R66, R56 ;  /* 0x0000003800427308 */ /* 0x0004e20000000800 */
[----:B------:R-:W-:Y:S02]  /*1ced0*/  FADD.FTZ R2, R170, R2 ;  /* 0x00000002aa027221 */ /* 0x000fe40000010000 */
[----:B------:R-:W-:Y:S02]  /*1cee0*/  FADD.FTZ R0, R165, R0 ;  /* 0x00000000a5007221 */ /* 0x000fe40000010000 */
[----:B------:R-:W-:Y:S02]  /*1cef0*/  FADD.FTZ R2, R167, R2 ;  /* 0x00000002a7027221 */ /* 0x000fe40000010000 */
[----:B------:R-:W-:Y:S02]  /*1cf00*/  FADD.FTZ R0, R164, R0 ;  /* 0x00000000a4007221 */ /* 0x000fe40000010000 */
[--C-:B------:R-:W-:Y:S02]  /*1cf10*/  FFMA.FTZ R44, R188, c[0x0][0x23c], -R39.reuse ;  /* 0x00008f00bc2c7a23 */ /* 0x100fe40000010827 */
[----:B-----5:R-:W-:Y:S01]  /*1cf20*/  FADD.FTZ R52, R161, R0 ;  /* 0x00000000a1347221 */ /* 0x020fe20000010000 */
[C---:B-1----:R-:W-:Y:S01]  /*1cf30*/  HMMA.16816.F32 R28, R40.reuse, R48, R28 ;  /* 0x00000030281c723c */ /* 0x042fe2000000181c */
[----:B------:R-:W-:Y:S02]  /*1cf40*/  MUFU.EX2 R63, R44 ;  /* 0x0000002c003f7308 */ /* 0x000fe40000000800 */
[----:B------:R-:W-:Y:S02]  /*1cf50*/  FFMA.FTZ R0, R189, c[0x0][0x23c], -R60 ;  /* 0x00008f00bd007a23 */ /* 0x000fe4000001083c */
[----:B------:R-:W-:Y:S02]  /*1cf60*/  FADD.FTZ R2, R166, R2 ;  /* 0x00000002a6027221 */ /* 0x000fe40000010000 */
[----:B------:R-:W-:Y:S01]  /*1cf70*/  FFMA.FTZ R48, R126, c[0x0][0x23c], -R60 ;  /* 0x00008f007e307a23 */ /* 0x000fe2000001083c */
[----:B------:R-:W-:Y:S03]  /*1cf80*/  HMMA.16816.F32 R32, R40, R50, R32 ;  /* 0x000000322820723c */ /* 0x000fe60000001820 */
[----:B------:R1:W5:Y:S01]  /*1cf90*/  MUFU.EX2 R64, R0 ;  /* 0x0000000000407308 */ /* 0x0003620000000800 */
[----:B------:R-:W-:Y:S03]  /*1cfa0*/  FADD.FTZ R2, R163, R2 ;  /* 0x00000002a3027221 */ /* 0x000fe60000010000 */
[----:B------:R-:W-:Y:S01]  /*1cfb0*/  F2FP.PACK_AB R40, R70, R71 ;  /* 0x000000474628723e */ /* 0x000fe200000000ff */
[----:B--2---:R-:W-:Y:S01]  /*1cfc0*/  FADD.FTZ R56, R162, R2 ;  /* 0x00000002a2387221 */ /* 0x004fe20000010000 */
[----:B----4-:R-:W-:Y:S03]  /*1cfd0*/  F2FP.PACK_AB R41, R68, R69 ;  /* 0x000000454429723e */ /* 0x010fe600000000ff */
[----:B------:R-:W-:Y:S01]  /*1cfe0*/  FADD.FTZ R2, R160, R52 ;  /* 0x00000034a0027221 */ /* 0x000fe20000010000 */
[----:B------:R2:W-:Y:S01]  /*1cff0*/  MUFU.EX2 R58, R48 ;  /* 0x00000030003a7308 */ /* 0x0005e20000000800 */
[----:B------:R-:W-:Y:S01]  /*1d000*/  FADD.FTZ R56, R159, R56 ;  /* 0x000000389f387221 */ /* 0x000fe20000010000 */
[----:B------:R-:W4:Y:S01]  /*1d010*/  LDSM.16.MT88.4 R52, [R135+0x11000] ;  /* 0x011000008734783b */ /* 0x000f220000004200 */
[----:B---3--:R-:W-:Y:S01]  /*1d020*/  F2FP.PACK_AB R42, R66, R67 ;  /* 0x00000043422a723e */ /* 0x008fe200000000ff */
[----:B-1----:R-:W-:Y:S01]  /*1d030*/  FADD.FTZ R0, R157, R2 ;  /* 0x000000029d007221 */ /* 0x002fe20000010000 */
[----:B-----5:R-:W-:Y:S01]  /*1d040*/  F2FP.PACK_AB R43, R64, R65 ;  /* 0x00000041402b723e */ /* 0x020fe200000000ff */
[----:B------:R-:W-:Y:S02]  /*1d050*/  FADD.FTZ R2, R158, R56 ;  /* 0x000000389e027221 */ /* 0x000fe40000010000 */
[----:B------:R-:W-:Y:S02]  /*1d060*/  FADD.FTZ R0, R156, R0 ;  /* 0x000000009c007221 */ /* 0x000fe40000010000 */
[----:B------:R-:W-:Y:S01]  /*1d070*/  FADD.FTZ R2, R155, R2 ;  /* 0x000000029b027221 */ /* 0x000fe20000010000 */
[----:B------:R-:W-:Y:S01]  /*1d080*/  LDSM.16.MT88.4 R156, [R224+0x11800] ;  /* 0x01180000e09c783b */ /* 0x000fe20000004200 */
[----:B------:R-:W-:Y:S02]  /*1d090*/  FADD.FTZ R0, R153, R0 ;  /* 0x0000000099007221 */ /* 0x000fe40000010000 */
[----:B------:R-:W-:Y:S02]  /*1d0a0*/  FADD.FTZ R44, R154, R2 ;  /* 0x000000029a2c7221 */ /* 0x000fe40000010000 */
[--C-:B------:R-:W-:Y:S02]  /*1d0b0*/  FFMA.FTZ R2, R216, c[0x0][0x23c], -R39.reuse ;  /* 0x00008f00d8027a23 */ /* 0x100fe40000010827 */
[----:B------:R-:W-:Y:S01]  /*1d0c0*/  FADD.FTZ R0, R152, R0 ;  /* 0x0000000098007221 */ /* 0x000fe20000010000 */
[----:B--2---:R-:W-:Y:S01]  /*1d0d0*/  LDSM.16.MT88.4 R48, [R224+0x11000] ;  /* 0x01100000e030783b */ /* 0x004fe20000004200 */
[----:B------:R-:W-:Y:S01]  /*1d0e0*/  FADD.FTZ R56, R150, R44 ;  /* 0x0000002c96387221 */ /* 0x000fe20000010000 */
[----:B------:R-:W1:Y:S01]  /*1d0f0*/  MUFU.EX2 R59, R2 ;  /* 0x00000002003b7308 */ /* 0x000e620000000800 */
[----:B------:R-:W-:Y:S04]  /*1d100*/  FADD.FTZ R0, R149, R0 ;  /* 0x0000000095007221 */ /* 0x000fe80000010000 */
[----:B------:R-:W-:Y:S01]  /*1d110*/  FADD.FTZ R0, R146, R0 ;  /* 0x0000000092007221 */ /* 0x000fe20000010000 */
[----:B------:R-:W2:Y:S01]  /*1d120*/  LDSM.16.MT88.4 R44, [R226+0x11000] ;  /* 0x01100000e22c783b */ /* 0x000ea20000004200 */
[C---:B----4-:R-:W-:Y:S07]  /*1d130*/  HMMA.16816.F32 R4, R40.reuse, R52, R4 ;  /* 0x000000342804723c */ /* 0x050fee0000001804 */
[--C-:B------:R-:W-:Y:S01]  /*1d140*/  FFMA.FTZ R52, R217, c[0x0][0x23c], -R39.reuse ;  /* 0x00008f00d9347a23 */ /* 0x100fe20000010827 */
[C---:B------:R-:W-:Y:S04]  /*1d150*/  HMMA.16816.F32 R8, R40.reuse, R54, R8 ;  /* 0x000000362808723c */ /* 0x040fe80000001808 */
[----:B------:R-:W-:Y:S01]  /*1d160*/  FFMA.FTZ R39, R218, c[0x0][0x23c], -R39 ;  /* 0x00008f00da277a23 */ /* 0x000fe20000010827 */
[----:B-1----:R-:W-:Y:S01]  /*1d170*/  F2FP.PACK_AB R164, R59, R63 ;  /* 0x0000003f3ba4723e */ /* 0x002fe200000000ff */
[----:B------:R-:W-:Y:S02]  /*1d180*/  FADD.FTZ R2, R151, R56 ;  /* 0x0000003897027221 */ /* 0x000fe40000010000 */
[----:B------:R-:W-:Y:S04]  /*1d190*/  FADD.FTZ R56, R142, R0 ;  /* 0x000000008e387221 */ /* 0x000fe80000010000 */
[----:B------:R-:W-:Y:S02]  /*1d1a0*/  FADD.FTZ R57, R147, R2 ;  /* 0x0000000293397221 */ /* 0x000fe40000010000 */
[----:B------:R-:W-:Y:S02]  /*1d1b0*/  FFMA.FTZ R2, R127, c[0x0][0x23c], -R60 ;  /* 0x00008f007f027a23 */ /* 0x000fe4000001083c */
[----:B------:R-:W-:Y:S02]  /*1d1c0*/  FADD.FTZ R0, R148, R57 ;  /* 0x0000003994007221 */ /* 0x000fe40000010000 */
[----:B------:R-:W-:Y:S01]  /*1d1d0*/  FADD.FTZ R56, R145, R56 ;  /* 0x0000003891387221 */ /* 0x000fe20000010000 */
[----:B------:R1:W3:Y:S01]  /*1d1e0*/  MUFU.EX2 R57, R2 ;  /* 0x0000000200397308 */ /* 0x0002e20000000800 */
[----:B------:R-:W-:Y:S01]  /*1d1f0*/  FFMA.FTZ R60, R38, c[0x0][0x23c], -R60 ;  /* 0x00008f00263c7a23 */ /* 0x000fe2000001083c */
[----:B------:R-:W-:Y:S01]  /*1d200*/  LDSM.16.MT88.4 R148, [R226+0x11800] ;  /* 0x01180000e294783b */ /* 0x000fe20000004200 */
[C---:B--2---:R-:W-:Y:S07]  /*1d210*/  HMMA.16816.F32 R12, R40.reuse, R44, R12 ;  /* 0x0000002c280c723c */ /* 0x044fee000000180c */
[----:B------:R-:W-:Y:S01]  /*1d220*/  MUFU.EX2 R44, R39 ;  /* 0x00000027002c7308 */ /* 0x000fe20000000800 */
[C---:B------:R-:W-:Y:S09]  /*1d230*/  HMMA.16816.F32 R16, R40.reuse, R46, R16 ;  /* 0x0000002e2810723c */ /* 0x040ff20000001810 */
[----:B------:R-:W-:Y:S03]  /*1d240*/  MUFU.EX2 R60, R60 ;  /* 0x0000003c003c7308 */ /* 0x000fe60000000800 */
[----:B-1----:R-:W-:Y:S01]  /*1d250*/  FADD.FTZ R2, R144, R0 ;  /* 0x0000000090027221 */ /* 0x002fe20000010000 */
[----:B---3--:R-:W-:Y:S01]  /*1d260*/  F2FP.PACK_AB R165, R57, R58 ;  /* 0x0000003a39a5723e */ /* 0x008fe200000000ff */
[C---:B------:R-:W-:Y:S03]  /*1d270*/  HMMA.16816.F32 R20, R40.reuse, R48, R20 ;  /* 0x000000302814723c */ /* 0x040fe60000001814 */
[----:B------:R-:W-:Y:S02]  /*1d280*/  FADD.FTZ R0, R141, R56 ;  /* 0x000000388d007221 */ /* 0x000fe40000010000 */
[----:B------:R-:W1:Y:S01]  /*1d290*/  MUFU.EX2 R39, R37 ;  /* 0x0000002500277308 */ /* 0x000e620000000800 */
[----:B------:R-:W-:Y:S02]  /*1d2a0*/  FADD.FTZ R2, R143, R2 ;  /* 0x000000028f027221 */ /* 0x000fe40000010000 */
[----:B------:R-:W-:Y:S01]  /*1d2b0*/  FADD.FTZ R0, R140, R0 ;  /* 0x000000008c007221 */ /* 0x000fe20000010000 */
[C---:B------:R-:W-:Y:S01]  /*1d2c0*/  HMMA.16816.F32 R24, R40.reuse, R50, R24 ;  /* 0x000000322818723c */ /* 0x040fe20000001818 */
[----:B------:R-:W-:Y:S02]  /*1d2d0*/  LDSM.16.MT88.4 R140, [R135+0x11800] ;  /* 0x01180000878c783b */ /* 0x000fe40000004200 */
[----:B------:R-:W-:Y:S02]  /*1d2e0*/  FADD.FTZ R2, R138, R2 ;  /* 0x000000028a027221 */ /* 0x000fe40000010000 */
[----:B------:R-:W-:Y:S01]  /*1d2f0*/  FADD.FTZ R0, R137, R0 ;  /* 0x0000000089007221 */ /* 0x000fe20000010000 */
[----:B------:R2:W3:Y:S01]  /*1d300*/  MUFU.EX2 R56, R52 ;  /* 0x0000003400387308 */ /* 0x0004e20000000800 */
[----:B------:R-:W-:Y:S02]  /*1d310*/  FADD.FTZ R2, R139, R2 ;  /* 0x000000028b027221 */ /* 0x000fe40000010000 */
[----:B------:R-:W-:Y:S03]  /*1d320*/  FADD.FTZ R0, R136, R0 ;  /* 0x0000000088007221 */ /* 0x000fe60000010000 */
[----:B------:R-:W-:Y:S01]  /*1d330*/  FADD.FTZ R2, R133, R2 ;  /* 0x0000000285027221 */ /* 0x000fe20000010000 */
[----:B------:R-:W-:Y:S01]  /*1d340*/  MOV R133, R3 ;  /* 0x0000000300857202 */ /* 0x000fe20000000f00 */
[----:B------:R-:W-:Y:S02]  /*1d350*/  FADD.FTZ R0, R131, R0 ;  /* 0x0000000083007221 */ /* 0x000fe40000010000 */
[----:B------:R-:W-:Y:S01]  /*1d360*/  FADD.FTZ R2, R132, R2 ;  /* 0x0000000284027221 */ /* 0x000fe20000010000 */
[----:B------:R-:W-:Y:S01]  /*1d370*/  MOV R132, R36 ;  /* 0x0000002400847202 */ /* 0x000fe20000000f00 */
[----:B------:R-:W-:Y:S01]  /*1d380*/  FADD.FTZ R0, R128, R0 ;  /* 0x0000000080007221 */ /* 0x000fe20000010000 */
[----:B-1----:R-:W-:Y:S01]  /*1d390*/  F2FP.PACK_AB R167, R60, R39 ;  /* 0x000000273ca7723e */ /* 0x002fe200000000ff */
[----:B------:R-:W-:Y:S02]  /*1d3a0*/  FADD.FTZ R2, R129, R2 ;  /* 0x0000000281027221 */ /* 0x000fe40000010000 */
[----:B------:R-:W-:Y:S02]  /*1d3b0*/  FADD.FTZ R0, R125, R0 ;  /* 0x000000007d007221 */ /* 0x000fe40000010000 */
[----:B------:R-:W-:Y:S02]  /*1d3c0*/  FADD.FTZ R2, R130, R2 ;  /* 0x0000000282027221 */ /* 0x000fe40000010000 */
[----:B------:R-:W-:Y:S02]  /*1d3d0*/  FADD.FTZ R0, R124, R0 ;  /* 0x000000007c007221 */ /* 0x000fe40000010000 */
[----:B------:R-:W-:Y:S01]  /*1d3e0*/  FADD.FTZ R2, R123, R2 ;  /* 0x000000027b027221 */ /* 0x000fe20000010000 */
[----:B--2---:R-:W1:Y:S01]  /*1d3f0*/  LDSM.16.MT88.4 R52, [R225+0x11000] ;  /* 0x01100000e134783b */ /* 0x004e620000004200 */
[----:B------:R-:W-:Y:S01]  /*1d400*/  FADD.FTZ R0, R118, R0 ;  /* 0x0000000076007221 */ /* 0x000fe20000010000 */
[----:B---3--:R-:W-:Y:S01]  /*1d410*/  F2FP.PACK_AB R166, R44, R56 ;  /* 0x000000382ca6723e */ /* 0x008fe200000000ff */
[----:B------:R-:W-:Y:S02]  /*1d420*/  FADD.FTZ R2, R121, R2 ;  /* 0x0000000279027221 */ /* 0x000fe40000010000 */
        /* <DEDUP_REMOVED lines=17> */
[----:B------:R-:W-:Y:S01]  /*1d540*/  FADD.FTZ R2, R84, R2 ;  /* 0x0000000254027221 */ /* 0x000fe20000010000 */
[C---:B-1----:R-:W-:Y:S03]  /*1d550*/  HMMA.16816.F32 R28, R40.reuse, R52, R28 ;  /* 0x00000034281c723c */ /* 0x042fe6000000181c */
[----:B------:R-:W-:Y:S02]  /*1d560*/  FADD.FTZ R2, R82, R2 ;  /* 0x0000000252027221 */ /* 0x000fe40000010000 */
[----:B------:R-:W-:Y:S02]  /*1d570*/  FADD.FTZ R0, R81, R0 ;  /* 0x0000000051007221 */ /* 0x000fe40000010000 */
[----:B------:R-:W-:Y:S01]  /*1d580*/  FADD.FTZ R2, R79, R2 ;  /* 0x000000024f027221 */ /* 0x000fe20000010000 */
[----:B------:R-:W-:Y:S04]  /*1d590*/  HMMA.16816.F32 R32, R40, R54, R32 ;  /* 0x000000362820723c */ /* 0x000fe80000001820 */
[----:B------:R-:W-:Y:S02]  /*1d5a0*/  FADD.FTZ R2, R78, R2 ;  /* 0x000000024e027221 */ /* 0x000fe40000010000 */
[----:B------:R-:W-:Y:S02]  /*1d5b0*/  FADD.FTZ R0, R80, R0 ;  /* 0x0000000050007221 */ /* 0x000fe40000010000 */
[C---:B------:R-:W-:Y:S01]  /*1d5c0*/  HMMA.16816.F32 R136, R164.reuse, R140, R4 ;  /* 0x0000008ca488723c */ /* 0x040fe20000001804 */
[----:B------:R-:W1:Y:S04]  /*1d5d0*/  LDSM.16.MT88.4 R4, [R225+0x11800] ;  /* 0x01180000e104783b */ /* 0x000e680000004200 */
[----:B------:R-:W-:Y:S02]  /*1d5e0*/  FADD.FTZ R0, R77, R0 ;  /* 0x000000004d007221 */ /* 0x000fe40000010000 */
[----:B------:R-:W-:Y:S01]  /*1d5f0*/  FADD.FTZ R2, R75, R2 ;  /* 0x000000024b027221 */ /* 0x000fe20000010000 */
[C---:B------:R-:W-:Y:S04]  /*1d600*/  HMMA.16816.F32 R140, R164.reuse, R142, R8 ;  /* 0x0000008ea48c723c */ /* 0x040fe80000001808 */
[----:B------:R-:W-:Y:S02]  /*1d610*/  FADD.FTZ R0, R76, R0 ;  /* 0x000000004c007221 */ /* 0x000fe40000010000 */
[----:B------:R-:W-:Y:S02]  /*1d620*/  FADD.FTZ R2, R74, R2 ;  /* 0x000000024a027221 */ /* 0x000fe40000010000 */
        /* <DEDUP_REMOVED lines=20> */
[----:B------:R-:W-:Y:S04]  /*1d770*/  FADD.FTZ R2, R56, R2 ;  /* 0x0000000238027221 */ /* 0x000fe80000010000 */
[----:B------:R-:W-:Y:S02]  /*1d780*/  FADD.FTZ R2, R44, R2 ;  /* 0x000000022c027221 */ /* 0x000fe40000010000 */
[----:B------:R-:W-:Y:S03]  /*1d790*/  FADD.FTZ R0, R39, R0 ;  /* 0x0000000027007221 */ /* 0x000fe60000010000 */
[----:B------:R1:W-:Y:S01]  /*1d7a0*/  STL [R1+0x4], R2 ;  /* 0x0000040201007387 */ /* 0x0003e20000100800 */
[----:B------:R-:W-:Y:S05]  /*1d7b0*/  FADD.FTZ R0, R60, R0 ;  /* 0x000000003c007221 */ /* 0x000fea0000010000 */
[----:B------:R1:W-:Y:S01]  /*1d7c0*/  STL [R1+0x10], R0 ;  /* 0x0000100001007387 */ /* 0x0003e20000100800 */
[----:B------:R-:W-:-:S05]  /*1d7d0*/  @P0 BRA `(.L_x_890) ;  /* 0xffff89c000000947 */ /* 0x000fca000383ffff */
.L_x_886:
[----:B------:R-:W2:Y:S04]  /*1d7e0*/  LDL.LU R5, [R1+0x4] ;  /* 0x0000040001057983 */ /* 0x000ea80000300800 */
[----:B------:R-:W3:Y:S01]  /*1d7f0*/  S2R R32, SR_TID.X ;  /* 0x0000000000207919 */ /* 0x000ee20000002100 */
[----:B------:R-:W-:-:S02]  /*1d800*/  IMAD.MOV.U32 R6, RZ, RZ, -0x10 ;  /* 0xfffffff0ff067424 */ /* 0x000fc400078e00ff */
[----:B------:R-:W-:Y:S01]  /*1d810*/  IMAD.MOV.U32 R8, RZ, RZ, 0x20 ;  /* 0x00000020ff087424 */ /* 0x000fe200078e00ff */
[----:B------:R-:W4:Y:S01]  /*1d820*/  LDL.LU R4, [R1+0x10] ;  /* 0x0000100001047983 */ /* 0x000f220000300800 */
[----:B------:R-:W5:Y:S01]  /*1d830*/  S2UR UR6, SR_CTAID.Y ;  /* 0x00000000000679c3 */ /* 0x000f620000002600 */
[----:B------:R-:W-:Y:S01]  /*1d840*/  UISETP.NE.AND UP1, UPT, UR11, -0x1, UPT ;  /* 0xffffffff0b00788c */ /* 0x000fe2000bf25270 */
[----:B------:R-:W-:Y:S01]  /*1d850*/  BSSY B0, `(.L_x_891) ;  /* 0x00000a9000007945 */ /* 0x000fe20003800000 */
[----:B------:R-:W-:Y:S02]  /*1d860*/  ULDC.64 UR4, c[0x0][0x1e8] ;  /* 0x00007a0000047ab9 */ /* 0x000fe40000000a00 */
[----:B------:R-:W-:-:S03]  /*1d870*/  ULDC UR9, c[0x0][0x214] ;  /* 0x0000850000097ab9 */ /* 0x000fc60000000800 */
[----:B------:R-:W1:Y:S04]  /*1d880*/  S2UR UR7, SR_CTAID.Z ;  /* 0x00000000000779c3 */ /* 0x000e680000002700 */
[----:B------:R-:W-:-:S04]  /*1d890*/  @UP1 UIMAD.WIDE.U32 UR12, UR11, UR4, URZ ;  /* 0x000000040b0c12a5 */ /* 0x000fc8000f8e003f */
[----:B------:R-:W-:Y:S01]  /*1d8a0*/  @UP1 UIMAD UR8, UR11, UR5, UR13 ;  /* 0x000000050b0812a4 */ /* 0x000fe2000f8e020d */
[----:B---3--:R-:W-:Y:S02]  /*1d8b0*/  SHF.R.S32.HI R33, RZ, 0x1f, R32 ;  /* 0x0000001fff217819 */ /* 0x008fe40000011420 */
[----:B------:R-:W-:Y:S02]  /*1d8c0*/  ULDC.64 UR4, c[0x0][0x1e0] ;  /* 0x0000780000047ab9 */ /* 0x000fe40000000a00 */
[----:B------:R-:W-:Y:S01]  /*1d8d0*/  LEA.HI R23, R33, R32, RZ, 0x5 ;  /* 0x0000002021177211 */ /* 0x000fe200078f28ff */
[----:B-----5:R-:W-:Y:S02]  /*1d8e0*/  @!UP1 USHF.R.S32.HI UR14, URZ, 0x1f, UR6 ;  /* 0x0000001f3f0e9899 */ /* 0x020fe40008011406 */
[----:B------:R-:W-:Y:S01]  /*1d8f0*/  @!UP1 UIMAD.WIDE.U32 UR18, UR6, UR4, URZ ;  /* 0x00000004061292a5 */ /* 0x000fe2000f8e003f */
[----:B------:R-:W-:Y:S01]  /*1d900*/  SHF.R.S32.HI R14, RZ, 0x5, R23 ;  /* 0x00000005ff0e7819 */ /* 0x000fe20000011417 */
        /* <DEDUP_REMOVED lines=8> */
[----:B-1----:R-:W-:Y:S02]  /*1d990*/  @UP2 UMOV UR13, UR7 ;  /* 0x00000007000d2c82 */ /* 0x002fe40008000000 */
[----:B------:R-:W-:Y:S02]  /*1d9a0*/  @!UP1 UMOV UR12, UR18 ;  /* 0x00000012000c9c82 */ /* 0x000fe40008000000 */
[----:B------:R-:W-:-:S04]  /*1d9b0*/  @!UP0 UIMAD UR11, UR6, UR9, URZ ;  /* 0x00000009060b82a4 */ /* 0x000fc8000f8e023f */
[----:B------:R-:W-:-:S03]  /*1d9c0*/  @UP2 UIMAD UR5, UR13, UR5, UR11 ;  /* 0x000000050d0522a4 */ /* 0x000fc6000f8e020b */
[----:B------:R-:W-:Y:S02]  /*1d9d0*/  @!UP2 UMOV UR13, UR7 ;  /* 0x00000007000dac82 */ /* 0x000fe40008000000 */
[----:B------:R-:W-:-:S04]  /*1d9e0*/  @!UP2 UIMAD UR4, UR6, UR4, UR13 ;  /* 0x000000040604a2a4 */ /* 0x000fc8000f8e020d */
[----:B------:R-:W-:Y:S01]  /*1d9f0*/  @!UP2 UIMAD UR5, UR4, UR9, URZ ;  /* 0x000000090405a2a4 */ /* 0x000fe2000f8e023f */
[----:B--2---:R-:W1:Y:S04]  /*1da00*/  SHFL.BFLY PT, R0, R5, 0x2, 0x1f ;  /* 0x0c401f0005007f89 */ /* 0x004e6800000e0000 */
[----:B----4-:R-:W2:Y:S01]  /*1da10*/  SHFL.BFLY PT, R2, R4, 0x2, 0x1f ;  /* 0x0c401f0004027f89 */ /* 0x010ea200000e0000 */
[----:B-1----:R-:W-:-:S05]  /*1da20*/  FADD.FTZ R0, R0, R5 ;  /* 0x0000000500007221 */ /* 0x002fca0000010000 */
[----:B------:R-:W1:Y:S01]  /*1da30*/  SHFL.BFLY PT, R5, R0, 0x1, 0x1f ;  /* 0x0c201f0000057f89 */ /* 0x000e6200000e0000 */
[----:B--2---:R-:W-:-:S05]  /*1da40*/  FADD.FTZ R2, R2, R4 ;  /* 0x0000000402027221 */ /* 0x004fca0000010000 */
[----:B------:R-:W2:Y:S01]  /*1da50*/  SHFL.BFLY PT, R4, R2, 0x1, 0x1f ;  /* 0x0c201f0002047f89 */ /* 0x000ea200000e0000 */
[----:B-1----:R-:W-:Y:S02]  /*1da60*/  FADD.FTZ R21, R0, R5 ;  /* 0x0000000500157221 */ /* 0x002fe40000010000 */
[----:B------:R-:W-:-:S03]  /*1da70*/  IMAD.MOV.U32 R0, RZ, RZ, 0x3f800000 ;  /* 0x3f800000ff007424 */ /* 0x000fc600078e00ff */
[----:B------:R-:W-:Y:S01]  /*1da80*/  FSETP.NE.FTZ.AND P4, PT, R21, RZ, PT ;  /* 0x000000ff1500720b */ /* 0x000fe20003f95000 */
[----:B--2---:R-:W-:Y:S01]  /*1da90*/  FADD.FTZ R22, R2, R4 ;  /* 0x0000000402167221 */ /* 0x004fe20000010000 */
[----:B------:R-:W-:Y:S01]  /*1daa0*/  LEA.HI R4, R33, R32, RZ, 0x2 ;  /* 0x0000002021047211 */ /* 0x000fe200078f10ff */
[----:B------:R-:W-:-:S03]  /*1dab0*/  IMAD.MOV.U32 R2, RZ, RZ, 0x3f800000 ;  /* 0x3f800000ff027424 */ /* 0x000fc600078e00ff */
[----:B------:R-:W-:Y:S02]  /*1dac0*/  FSETP.NE.FTZ.AND P3, PT, R22, RZ, PT ;  /* 0x000000ff1600720b */ /* 0x000fe40003f75000 */
[----:B------:R-:W-:-:S05]  /*1dad0*/  SHF.R.S32.HI R5, RZ, 0x2, R4 ;  /* 0x00000002ff057819 */ /* 0x000fca0000011404 */
[----:B------:R-:W1:Y:S08]  /*1dae0*/  @P4 MUFU.RCP R0, R21 ;  /* 0x0000001500004308 */ /* 0x000e700000001000 */
[----:B------:R-:W2:Y:S01]  /*1daf0*/  @P3 MUFU.RCP R2, R22 ;  /* 0x0000001600023308 */ /* 0x000ea20000001000 */
[C---:B-1----:R-:W-:Y:S02]  /*1db00*/  FMUL.FTZ R136, R0.reuse, R136 ;  /* 0x0000008800887220 */ /* 0x042fe40000410000 */
[----:B------:R-:W-:-:S02]  /*1db10*/  FMUL.FTZ R7, R0, R137 ;  /* 0x0000008900077220 */ /* 0x000fc40000410000 */
[C---:B------:R-:W-:Y:S02]  /*1db20*/  FMUL.FTZ R140, R0.reuse, R140 ;  /* 0x0000008c008c7220 */ /* 0x040fe40000410000 */
[C---:B------:R-:W-:Y:S01]  /*1db30*/  FMUL.FTZ R20, R0.reuse, R141 ;  /* 0x0000008d00147220 */ /* 0x040fe20000410000 */
[----:B------:R-:W-:Y:S01]  /*1db40*/  F2FP.PACK_AB R7, R7, R136 ;  /* 0x000000880707723e */ /* 0x000fe200000000ff */
[C---:B------:R-:W-:Y:S02]  /*1db50*/  FMUL.FTZ R144, R0.reuse, R144 ;  /* 0x0000009000907220 */ /* 0x040fe40000410000 */
[----:B------:R-:W-:Y:S01]  /*1db60*/  FMUL.FTZ R19, R0, R145 ;  /* 0x0000009100137220 */ /* 0x000fe20000410000 */
[----:B------:R-:W-:Y:S01]  /*1db70*/  F2FP.PACK_AB R20, R20, R140 ;  /* 0x0000008c1414723e */ /* 0x000fe200000000ff */
[C---:B------:R-:W-:Y:S02]  /*1db80*/  FMUL.FTZ R148, R0.reuse, R148 ;  /* 0x0000009400947220 */ /* 0x040fe40000410000 */
[C---:B------:R-:W-:Y:S01]  /*1db90*/  FMUL.FTZ R18, R0.reuse, R149 ;  /* 0x0000009500127220 */ /* 0x040fe20000410000 */
[----:B------:R-:W-:Y:S01]  /*1dba0*/  F2FP.PACK_AB R19, R19, R144 ;  /* 0x000000901313723e */ /* 0x000fe200000000ff */
[----:B------:R-:W-:-:S02]  /*1dbb0*/  FMUL.FTZ R152, R0, R152 ;  /* 0x0000009800987220 */ /* 0x000fc40000410000 */
[----:B------:R-:W-:Y:S01]  /*1dbc0*/  FMUL.FTZ R17, R0, R153 ;  /* 0x0000009900117220 */ /* 0x000fe20000410000 */
[----:B------:R-:W-:Y:S01]  /*1dbd0*/  F2FP.PACK_AB R18, R18, R148 ;  /* 0x000000941212723e */ /* 0x000fe200000000ff */
[C---:B------:R-:W-:Y:S02]  /*1dbe0*/  FMUL.FTZ R156, R0.reuse, R156 ;  /* 0x0000009c009c7220 */ /* 0x040fe40000410000 */
[C---:B------:R-:W-:Y:S01]  /*1dbf0*/  FMUL.FTZ R16, R0.reuse, R157 ;  /* 0x0000009d00107220 */ /* 0x040fe20000410000 */
[----:B------:R-:W-:Y:S01]  /*1dc00*/  F2FP.PACK_AB R17, R17, R152 ;  /* 0x000000981111723e */ /* 0x000fe200000000ff */
[C---:B------:R-:W-:Y:S02]  /*1dc10*/  FMUL.FTZ R160, R0.reuse, R160 ;  /* 0x000000a000a07220 */ /* 0x040fe40000410000 */
[----:B------:R-:W-:Y:S01]  /*1dc20*/  FMUL.FTZ R13, R0, R161 ;  /* 0x000000a1000d7220 */ /* 0x000fe20000410000 */
[----:B------:R-:W-:Y:S01]  /*1dc30*/  F2FP.PACK_AB R16, R16, R156 ;  /* 0x0000009c1010723e */ /* 0x000fe200000000ff */
[----:B------:R-:W-:-:S02]  /*1dc40*/  FMUL.FTZ R164, R0, R164 ;  /* 0x000000a400a47220 */ /* 0x000fc40000410000 */
[----:B------:R-:W-:Y:S01]  /*1dc50*/  FMUL.FTZ R11, R0, R165 ;  /* 0x000000a5000b7220 */ /* 0x000fe20000410000 */
[----:B------:R-:W-:Y:S01]  /*1dc60*/  SHF.R.S32.HI R0, RZ, 0x1f, R4 ;  /* 0x0000001fff007819 */ /* 0x000fe20000011404 */
[C---:B--2---:R-:W-:Y:S01]  /*1dc70*/  FMUL.FTZ R139, R2.reuse, R139 ;  /* 0x0000008b028b7220 */ /* 0x044fe20000410000 */
[----:B------:R-:W-:Y:S01]  /*1dc80*/  F2FP.PACK_AB R13, R13, R160 ;  /* 0x000000a00d0d723e */ /* 0x000fe200000000ff */
[----:B------:R-:W-:Y:S01]  /*1dc90*/  FMUL.FTZ R10, R2, R138 ;  /* 0x0000008a020a7220 */ /* 0x000fe20000410000 */
[----:B------:R-:W-:Y:S01]  /*1dca0*/  LEA.HI R0, R0, R5, RZ, 0x3 ;  /* 0x0000000500007211 */ /* 0x000fe200078f18ff */
[C---:B------:R-:W-:Y:S01]  /*1dcb0*/  FMUL.FTZ R143, R2.reuse, R143 ;  /* 0x0000008f028f7220 */ /* 0x040fe20000410000 */
[----:B------:R-:W-:Y:S01]  /*1dcc0*/  F2FP.PACK_AB R11, R11, R164 ;  /* 0x000000a40b0b723e */ /* 0x000fe200000000ff */
[----:B------:R-:W-:Y:S01]  /*1dcd0*/  FMUL.FTZ R142, R2, R142 ;  /* 0x0000008e028e7220 */ /* 0x000fe20000410000 */
[----:B------:R-:W-:Y:S01]  /*1dce0*/  LOP3.LUT R0, R0, 0xfffffff8, RZ, 0xc0, !PT ;  /* 0xfffffff800007812 */ /* 0x000fe200078ec0ff */
[C---:B------:R-:W-:Y:S01]  /*1dcf0*/  FMUL.FTZ R147, R2.reuse, R147 ;  /* 0x0000009302937220 */ /* 0x040fe20000410000 */
[----:B------:R-:W-:Y:S01]  /*1dd00*/  F2FP.PACK_AB R10, R139, R10 ;  /* 0x0000000a8b0a723e */ /* 0x000fe200000000ff */
[C---:B------:R-:W-:Y:S01]  /*1dd10*/  FMUL.FTZ R146, R2.reuse, R146 ;  /* 0x0000009202927220 */ /* 0x040fe20000410000 */
[----:B------:R-:W-:Y:S01]  /*1dd20*/  F2FP.PACK_AB R142, R143, R142 ;  /* 0x0000008e8f8e723e */ /* 0x000fe200000000ff */
[----:B------:R-:W-:-:S02]  /*1dd30*/  FMUL.FTZ R151, R2, R151 ;  /* 0x0000009702977220 */ /* 0x000fc40000410000 */
[C---:B------:R-:W-:Y:S01]  /*1dd40*/  FMUL.FTZ R150, R2.reuse, R150 ;  /* 0x0000009602967220 */ /* 0x040fe20000410000 */
[----:B------:R-:W-:Y:S01]  /*1dd50*/  F2FP.PACK_AB R146, R147, R146 ;  /* 0x000000929392723e */ /* 0x000fe200000000ff */
[C---:B------:R-:W-:Y:S02]  /*1dd60*/  FMUL.FTZ R155, R2.reuse, R155 ;  /* 0x0000009b029b7220 */ /* 0x040fe40000410000 */
[C---:B------:R-:W-:Y:S01]  /*1dd70*/  FMUL.FTZ R154, R2.reuse, R154 ;  /* 0x0000009a029a7220 */ /* 0x040fe20000410000 */
[----:B------:R-:W-:Y:S01]  /*1dd80*/  F2FP.PACK_AB R150, R151, R150 ;  /* 0x000000969796723e */ /* 0x000fe200000000ff */
[C---:B------:R-:W-:Y:S02]  /*1dd90*/  FMUL.FTZ R159, R2.reuse, R159 ;  /* 0x0000009f029f7220 */ /* 0x040fe40000410000 */
[C---:B------:R-:W-:Y:S01]  /*1dda0*/  FMUL.FTZ R15, R2.reuse, R158 ;  /* 0x0000009e020f7220 */ /* 0x040fe20000410000 */
[----:B------:R-:W-:Y:S01]  /*1ddb0*/  F2FP.PACK_AB R154, R155, R154 ;  /* 0x0000009a9b9a723e */ /* 0x000fe200000000ff */
[----:B------:R-:W-:-:S02]  /*1ddc0*/  FMUL.FTZ R163, R2, R163 ;  /* 0x000000a302a37220 */ /* 0x000fc40000410000 */
[C---:B------:R-:W-:Y:S01]  /*1ddd0*/  FMUL.FTZ R12, R2.reuse, R162 ;  /* 0x000000a2020c7220 */ /* 0x040fe20000410000 */
[----:B------:R-:W-:Y:S01]  /*1dde0*/  F2FP.PACK_AB R15, R159, R15 ;  /* 0x0000000f9f0f723e */ /* 0x000fe200000000ff */
[C---:B------:R-:W-:Y:S02]  /*1ddf0*/  FMUL.FTZ R167, R2.reuse, R167 ;  /* 0x000000a702a77220 */ /* 0x040fe40000410000 */
[----:B------:R-:W-:Y:S01]  /*1de00*/  FMUL.FTZ R9, R2, R166 ;  /* 0x000000a602097220 */ /* 0x000fe20000410000 */
[----:B------:R-:W-:Y:S02]  /*1de10*/  IADD3 R2, R5, -R0, RZ ;  /* 0x8000000005027210 */ /* 0x000fe40007ffe0ff */
[----:B------:R-:W-:Y:S02]  /*1de20*/  LOP3.LUT R0, R4, 0x3ffffffc, RZ, 0xc0, !PT ;  /* 0x3ffffffc04007812 */ /* 0x000fe400078ec0ff */
[C---:B------:R-:W-:Y:S01]  /*1de30*/  LOP3.LUT R5, R2.reuse, 0x1, RZ, 0xc0, !PT ;  /* 0x0000000102057812 */ /* 0x040fe200078ec0ff */
[----:B------:R-:W-:Y:S01]  /*1de40*/  IMAD.SHL.U32 R4, R2, 0x40, RZ ;  /* 0x0000004002047824 */ /* 0x000fe200078e00ff */
[----:B------:R-:W-:-:S02]  /*1de50*/  IADD3 R0, -R0, R32, RZ ;  /* 0x0000002000007210 */ /* 0x000fc40007ffe1ff */
[----:B------:R-:W-:Y:S02]  /*1de60*/  ISETP.NE.U32.AND P0, PT, R5, 0x1, PT ;  /* 0x000000010500780c */ /* 0x000fe40003f05070 */
[----:B------:R-:W-:Y:S01]  /*1de70*/  LOP3.LUT R4, R4, 0x1c0, RZ, 0xc0, !PT ;  /* 0x000001c004047812 */ /* 0x000fe200078ec0ff */
[----:B------:R-:W-:Y:S01]  /*1de80*/  IMAD R0, R14, 0x200, R0 ;  /* 0x000002000e007824 */ /* 0x000fe200078e0200 */
[----:B------:R-:W-:Y:S02]  /*1de90*/  R2P PR, R2, 0x6 ;  /* 0x0000000602007804 */ /* 0x000fe40000000000 */
[----:B------:R-:W-:Y:S02]  /*1dea0*/  LEA.HI R4, R4, R4, RZ, 0x1d ;  /* 0x0000000404047211 */ /* 0x000fe400078fe8ff */
[----:B------:R-:W-:Y:S02]  /*1deb0*/  SEL R6, R6, 0x10, !P0 ;  /* 0x0000001006067807 */ /* 0x000fe40004000000 */
[----:B------:R-:W-:-:S02]  /*1dec0*/  LEA R0, R0, R4, 0x1 ;  /* 0x0000000400007211 */ /* 0x000fc400078e08ff */
[----:B------:R-:W-:Y:S02]  /*1ded0*/  SEL R8, R8, 0xffffffe0, !P1 ;  /* 0xffffffe008087807 */ /* 0x000fe40004800000 */
[----:B------:R-:W-:Y:S02]  /*1dee0*/  SHF.L.U32 R0, R0, 0x1, RZ ;  /* 0x0000000100007819 */ /* 0x000fe400000006ff */
[----:B------:R-:W-:Y:S02]  /*1def0*/  F2FP.PACK_AB R12, R163, R12 ;  /* 0x0000000ca30c723e */ /* 0x000fe400000000ff */
[C---:B------:R-:W-:Y:S01]  /*1df00*/  IADD3 R4, R0.reuse, R6, RZ ;  /* 0x0000000600047210 */ /* 0x040fe20007ffe0ff */
[----:B------:R1:W-:Y:S01]  /*1df10*/  STS [R0], R7 ;  /* 0x0000000700007388 */ /* 0x0003e20000000800 */
[C---:B------:R-:W-:Y:S01]  /*1df20*/  IADD3 R2, R0.reuse, 0x40, RZ ;  /* 0x0000004000027810 */ /* 0x040fe20007ffe0ff */
[C---:B------:R-:W-:Y:S01]  /*1df30*/  IMAD.IADD R5, R0.reuse, 0x1, R8 ;  /* 0x0000000100057824 */ /* 0x040fe200078e0208 */
[----:B------:R-:W-:Y:S01]  /*1df40*/  @P2 IADD3 R2, R0, -0x40, RZ ;  /* 0xffffffc000022810 */ /* 0x000fe20007ffe0ff */
[----:B------:R-:W-:Y:S01]  /*1df50*/  STS [R0+0x400], R10 ;  /* 0x0004000a00007388 */ /* 0x000fe20000000800 */
[----:B------:R-:W-:-:S03]  /*1df60*/  F2FP.PACK_AB R9, R167, R9 ;  /* 0x00000009a709723e */ /* 0x000fc600000000ff */
[----:B------:R-:W-:Y:S04]  /*1df70*/  STS [R4], R20 ;  /* 0x0000001404007388 */ /* 0x000fe80000000800 */
[----:B------:R2:W-:Y:S04]  /*1df80*/  STS [R4+0x400], R142 ;  /* 0x0004008e04007388 */ /* 0x0005e80000000800 */
[----:B------:R-:W-:Y:S04]  /*1df90*/  STS [R5], R19 ;  /* 0x0000001305007388 */ /* 0x000fe80000000800 */
[----:B------:R3:W-:Y:S01]  /*1dfa0*/  STS [R5+0x400], R146 ;  /* 0x0004009205007388 */ /* 0x0007e20000000800 */
[----:B-1----:R-:W-:-:S05]  /*1dfb0*/  IADD3 R7, R4, R8, RZ ;  /* 0x0000000804077210 */ /* 0x002fca0007ffe0ff */
[----:B------:R-:W-:Y:S04]  /*1dfc0*/  STS [R7], R18 ;  /* 0x0000001207007388 */ /* 0x000fe80000000800 */
[----:B------:R1:W-:Y:S01]  /*1dfd0*/  STS [R7+0x400], R150 ;  /* 0x0004009607007388 */ /* 0x0003e20000000800 */
[----:B--2---:R-:W-:-:S03]  /*1dfe0*/  IMAD.IADD R4, R6, 0x1, R2 ;  /* 0x0000000106047824 */ /* 0x004fc600078e0202 */
[----:B------:R-:W-:Y:S01]  /*1dff0*/  STS [R2], R17 ;  /* 0x0000001102007388 */ /* 0x000fe20000000800 */
[----:B------:R-:W-:-:S03]  /*1e000*/  IMAD.IADD R0, R8, 0x1, R4 ;  /* 0x0000000108007824 */ /* 0x000fc600078e0204 */
[----:B------:R2:W-:Y:S01]  /*1e010*/  STS [R2+0x400], R154 ;  /* 0x0004009a02007388 */ /* 0x0005e20000000800 */
[----:B---3--:R-:W3:Y:S03]  /*1e020*/  @P4 MUFU.LG2 R5, R21 ;  /* 0x0000001500054308 */ /* 0x008ee60000000c00 */
[----:B------:R-:W-:Y:S04]  /*1e030*/  STS [R4], R16 ;  /* 0x0000001004007388 */ /* 0x000fe80000000800 */
[----:B------:R4:W-:Y:S01]  /*1e040*/  STS [R4+0x400], R15 ;  /* 0x0004000f04007388 */ /* 0x0009e20000000800 */
[----:B-1----:R-:W-:Y:S02]  /*1e050*/  IMAD.MOV.U32 R7, RZ, RZ, 0x7f800000 ;  /* 0x7f800000ff077424 */ /* 0x002fe400078e00ff */
[----:B---3--:R-:W-:Y:S01]  /*1e060*/  @P4 FMUL.FTZ R5, R5, 0.69314718246459960938 ;  /* 0x3f31721805054820 */ /* 0x008fe20000410000 */
[----:B--2---:R-:W-:-:S05]  /*1e070*/  IADD3 R2, R8, R2, RZ ;  /* 0x0000000208027210 */ /* 0x004fca0007ffe0ff */
[----:B------:R-:W-:Y:S01]  /*1e080*/  STS [R2], R13 ;  /* 0x0000000d02007388 */ /* 0x000fe20000000800 */
[----:B----4-:R-:W1:Y:S03]  /*1e090*/  @P3 MUFU.LG2 R4, R22 ;  /* 0x0000001600043308 */ /* 0x010e660000000c00 */
[----:B------:R2:W-:Y:S04]  /*1e0a0*/  STS [R2+0x400], R12 ;  /* 0x0004000c02007388 */ /* 0x0005e80000000800 */
[----:B------:R-:W-:Y:S04]  /*1e0b0*/  STS [R0], R11 ;  /* 0x0000000b00007388 */ /* 0x000fe80000000800 */
[----:B------:R3:W-:Y:S04]  /*1e0c0*/  STS [R0+0x400], R9 ;  /* 0x0004000900007388 */ /* 0x0007e80000000800 */
[----:B------:R-:W-:Y:S01]  /*1e0d0*/  BAR.SYNC.DEFER_BLOCKING 0x0 ;  /* 0x0000000000007b1d */ /* 0x000fe20000010000 */
[----:B-1----:R-:W-:-:S04]  /*1e0e0*/  @P3 FMUL.FTZ R4, R4, 0.69314718246459960938 ;  /* 0x3f31721804043820 */ /* 0x002fc80000410000 */
[----:B------:R-:W-:Y:S01]  /*1e0f0*/  @P3 FFMA.FTZ R7, R3, c[0x0][0x238], R4 ;  /* 0x00008e0003073a23 */ /* 0x000fe20000010004 */
[----:B--2---:R-:W-:-:S04]  /*1e100*/  SHF.R.S32.HI R2, RZ, 0x1f, R14 ;  /* 0x0000001fff027819 */ /* 0x004fc8000001140e */
[----:B------:R-:W-:Y:S02]  /*1e110*/  LEA.HI R2, R2, R14, RZ, 0x2 ;  /* 0x0000000e02027211 */ /* 0x000fe400078f10ff */
[----:B---3--:R-:W-:Y:S02]  /*1e120*/  LOP3.LUT R0, R23, 0xffffffe0, RZ, 0xc0, !PT ;  /* 0xffffffe017007812 */ /* 0x008fe400078ec0ff */
[----:B------:R-:W-:Y:S01]  /*1e130*/  LOP3.LUT R2, R2, 0xffffffc, RZ, 0xc0, !PT ;  /* 0x0ffffffc02027812 */ /* 0x000fe200078ec0ff */
[----:B------:R1:W2:Y:S01]  /*1e140*/  LDS.128 R16, [R242] ;  /* 0x00000000f2107984 */ /* 0x0002a20000000c00 */
[----:B------:R-:W-:-:S03]  /*1e150*/  IADD3 R0, -R0, R32, RZ ;  /* 0x0000002000007210 */ /* 0x000fc60007ffe1ff */
[----:B------:R1:W3:Y:S01]  /*1e160*/  LDS.128 R24, [R242+0x800] ;  /* 0x00080000f2187984 */ /* 0x0002e20000000c00 */
[----:B------:R-:W-:Y:S01]  /*1e170*/  LOP3.LUT P0, RZ, R0, 0x3, RZ, 0xc0, !PT ;  /* 0x0000000300ff7812 */ /* 0x000fe2000780c0ff */
[----:B------:R-:W-:Y:S01]  /*1e180*/  IMAD.IADD R2, R14, 0x1, -R2 ;  /* 0x000000010e027824 */ /* 0x000fe200078e0a02 */
[----:B------:R-:W-:Y:S01]  /*1e190*/  SHF.R.S32.HI R6, RZ, 0x1f, R0 ;  /* 0x0000001fff067819 */ /* 0x000fe20000011400 */
[----:B------:R1:W4:Y:S03]  /*1e1a0*/  LDS.128 R28, [R242+0x1000] ;  /* 0x00100000f21c7984 */ /* 0x0003260000000c00 */
[----:B------:R-:W-:Y:S01]  /*1e1b0*/  LEA.HI R0, R6, R0, RZ, 0x2 ;  /* 0x0000000006007211 */ /* 0x000fe200078f10ff */
[----:B------:R-:W1:Y:S01]  /*1e1c0*/  LDS.128 R240, [R242+0x1800] ;  /* 0x00180000f2f07984 */ /* 0x000e620000000c00 */
[----:B------:R-:W-:Y:S01]  /*1e1d0*/  MOV R6, 0x7f800000 ;  /* 0x7f80000000067802 */ /* 0x000fe20000000f00 */
[----:B------:R-:W-:Y:S01]  /*1e1e0*/  @P4 FFMA.FTZ R6, R36, c[0x0][0x238], R5 ;  /* 0x00008e0024064a23 */ /* 0x000fe20000010005 */
[----:B------:R-:W-:-:S04]  /*1e1f0*/  SHF.R.S32.HI R0, RZ, 0x2, R0 ;  /* 0x00000002ff007819 */ /* 0x000fc80000011400 */
        /* <DEDUP_REMOVED lines=14> */
.L_x_892:
[----:B------:R-:W-:Y:S05]  /*1e2e0*/  BSYNC B0 ;  /* 0x0000000000007941 */ /* 0x000fea0003800000 */
.L_x_891:
[----:B----4-:R-:W4:Y:S01]  /*1e2f0*/  LDL.LU.64 R2, [R1+0x8] ;  /* 0x0000080001027983 */ /* 0x010f220000300a00 */
[----:B------:R-:W-:Y:S01]  /*1e300*/  LEA.HI R4, R33, R32, RZ, 0x3 ;  /* 0x0000002021047211 */ /* 0x000fe200078f18ff */
[----:B------:R-:W-:Y:S01]  /*1e310*/  USHF.R.S32.HI UR6, URZ, 0x1f, UR13 ;  /* 0x0000001f3f067899 */ /* 0x000fe2000801140d */
[----:B------:R-:W-:Y:S01]  /*1e320*/  BSSY B0, `(.L_x_893) ;  /* 0x0000026000007945 */ /* 0x000fe20003800000 */
[----:B------:R-:W5:Y:S01]  /*1e330*/  S2R R5, SR_CTAID.X ;  /* 0x0000000000057919 */ /* 0x000f620000002500 */
[----:B------:R-:W-:Y:S01]  /*1e340*/  SHF.R.S32.HI R10, RZ, 0x3, R4 ;  /* 0x00000003ff0a7819 */ /* 0x000fe20000011404 */
[----:B------:R-:W-:-:S02]  /*1e350*/  ULDC.64 UR4, c[0x0][0x1f0] ;  /* 0x00007c0000047ab9 */ /* 0x000fc40000000a00 */
[----:B------:R-:W3:Y:S01]  /*1e360*/  S2R R7, SR_TID.X ;  /* 0x0000000000077919 */ /* 0x000ee20000002100 */
[----:B------:R-:W-:-:S04]  /*1e370*/  UIMAD UR4, UR6, UR4, URZ ;  /* 0x00000004060472a4 */ /* 0x000fc8000f8e023f */
[----:B------:R-:W-:Y:S01]  /*1e380*/  UIMAD UR4, UR13, UR5, UR4 ;  /* 0x000000050d0472a4 */ /* 0x000fe2000f8e0204 */
[----:B-----5:R-:W-:Y:S01]  /*1e390*/  IMAD.SHL.U32 R5, R5, 0x40, RZ ;  /* 0x0000004005057824 */ /* 0x020fe200078e00ff */
[----:B---3--:R-:W-:-:S04]  /*1e3a0*/  SHF.R.S32.HI R6, RZ, 0x1f, R7 ;  /* 0x0000001fff067819 */ /* 0x008fc80000011407 */
[----:B------:R-:W-:Y:S02]  /*1e3b0*/  SHF.R.S32.HI R0, RZ, 0x1f, R5 ;  /* 0x0000001fff007819 */ /* 0x000fe40000011405 */
[----:B------:R-:W-:-:S03]  /*1e3c0*/  IADD3 R4, -R5, UR16, RZ ;  /* 0x0000001005047c10 */ /* 0x000fc6000fffe1ff */
[----:B------:R-:W-:-:S04]  /*1e3d0*/  IMAD R0, R0, c[0x0][0x1e8], RZ ;  /* 0x00007a0000007a24 */ /* 0x000fc800078e02ff */
[----:B------:R-:W-:Y:S02]  /*1e3e0*/  IMAD R0, R5, c[0x0][0x1ec], R0 ;  /* 0x00007b0005007a24 */ /* 0x000fe400078e0200 */
[--C-:B----4-:R-:W-:Y:S02]  /*1e3f0*/  IMAD.MOV.U32 R8, RZ, RZ, R2.reuse ;  /* 0x000000ffff087224 */ /* 0x110fe400078e0002 */
[----:B------:R-:W-:Y:S02]  /*1e400*/  IMAD.MOV.U32 R8, RZ, RZ, R2 ;  /* 0x000000ffff087224 */ /* 0x000fe400078e0002 */
[----:B------:R-:W-:-:S03]  /*1e410*/  IMAD.MOV.U32 R9, RZ, RZ, R3 ;  /* 0x000000ffff097224 */ /* 0x000fc600078e0003 */
[----:B------:R-:W-:Y:S02]  /*1e420*/  SHF.R.S32.HI R9, RZ, 0x1f, R8 ;  /* 0x0000001fff097819 */ /* 0x000fe40000011408 */
[----:B------:R-:W-:-:S03]  /*1e430*/  ISETP.GE.AND P1, PT, R8, c[0x0][0x220], PT ;  /* 0x0000880008007a0c */ /* 0x000fc60003f26270 */
[----:B------:R-:W-:Y:S01]  /*1e440*/  IMAD.WIDE.U32 R2, R5, c[0x0][0x1e8], R8 ;  /* 0x00007a0005027a25 */ /* 0x000fe200078e0008 */
[----:B------:R3:W-:Y:S01]  /*1e450*/  STL [R1+0xc], R9 ;  /* 0x00000c0901007387 */ /* 0x0007e20000100800 */
[----:B------:R-:W-:-:S03]  /*1e460*/  LEA.HI R5, R6, R7, RZ, 0x3 ;  /* 0x0000000706057211 */ /* 0x000fc600078f18ff */
[----:B------:R-:W-:-:S04]  /*1e470*/  IADD3 R2, P0, R2, UR12, RZ ;  /* 0x0000000c02027c10 */ /* 0x000fc8000ff1e0ff */
[----:B------:R-:W-:Y:S01]  /*1e480*/  IADD3.X R3, R3, UR8, R0, P0, !PT ;  /* 0x0000000803037c10 */ /* 0x000fe200087fe400 */
[----:B------:R-:W-:Y:S01]  /*1e490*/  IMAD.U32 R0, RZ, RZ, UR13 ;  /* 0x0000000dff007e24 */ /* 0x000fe2000f8e00ff */
[----:B------:R-:W-:-:S03]  /*1e4a0*/  ISETP.GE.OR P0, PT, R10, R4, P1 ;  /* 0x000000040a00720c */ /* 0x000fc60000f06670 */
[----:B---3--:R-:W-:Y:S01]  /*1e4b0*/  IMAD.WIDE.U32 R8, R0, c[0x0][0x1f0], R2 ;  /* 0x00007c0000087a25 */ /* 0x008fe200078e0002 */
[----:B------:R-:W-:-:S04]  /*1e4c0*/  SHF.R.S32.HI R0, RZ, 0x3, R5 ;  /* 0x00000003ff007819 */ /* 0x000fc80000011405 */
[----:B------:R-:W-:Y:S02]  /*1e4d0*/  IADD3 R7, R9, UR4, RZ ;  /* 0x0000000409077c10 */ /* 0x000fe4000fffe0ff */
[----:B------:R-:W-:-:S03]  /*1e4e0*/  SHF.R.S32.HI R11, RZ, 0x1f, R0 ;  /* 0x0000001fff0b7819 */ /* 0x000fc60000011400 */
        /* <DEDUP_REMOVED lines=9> */
.L_x_894:
[----:B------:R-:W-:Y:S05]  /*1e580*/  BSYNC B0 ;  /* 0x0000000000007941 */ /* 0x000fea0003800000 */
.L_x_893:
        /* <DEDUP_REMOVED lines=9> */
[----:B------:R-:W-:-:S04]  /*1e620*/  IMAD R0, R0, c[0x0][0x1e8], RZ ;  /* 0x00007a0000007a24 */ /* 0x000fc800078e02ff */
[----:B------:R-:W-:Y:S01]  /*1e630*/  IMAD R0, R4, c[0x0][0x1ec], R0 ;  /* 0x00007b0004007a24 */ /* 0x000fe200078e0200 */
[----:B------:R-:W-:-:S04]  /*1e640*/  LEA R4, P0, R2, c[0x0][0x1d0], 0x1 ;  /* 0x0000740002047a11 */ /* 0x000fc800078008ff */
[----:B------:R-:W-:-:S04]  /*1e650*/  IADD3 R0, R0, R3, RZ ;  /* 0x0000000300007210 */ /* 0x000fc80007ffe0ff */
[----:B------:R-:W-:-:S05]  /*1e660*/  LEA.HI.X R5, R2, c[0x0][0x1d4], R0, 0x1, P0 ;  /* 0x0000750002057a11 */ /* 0x000fca00000f0c00 */
[----:B------:R2:W-:Y:S02]  /*1e670*/  STG.E.128 [R4.64], R24 ;  /* 0x0000001804007986 */ /* 0x0005e4000c101d14 */
.L_x_896:
[----:B------:R-:W-:Y:S05]  /*1e680*/  BSYNC B0 ;  /* 0x0000000000007941 */ /* 0x000fea0003800000 */
.L_x_895:
        /* <DEDUP_REMOVED lines=15> */
.L_x_898:
[----:B------:R-:W-:Y:S05]  /*1e780*/  BSYNC B0 ;  /* 0x0000000000007941 */ /* 0x000fea0003800000 */
.L_x_897:
[----:B------:R-:W-:-:S04]  /*1e790*/  IADD3 R0, R10, 0x30, RZ ;  /* 0x000000300a007810 */ /* 0x000fc80007ffe0ff */
[----:B------:R-:W-:-:S13]  /*1e7a0*/  ISETP.GE.OR P1, PT, R0, UR10, P1 ;  /* 0x0000000a00007c0c */ /* 0x000fda0008f26670 */
[----:B------:R-:W-:Y:S05]  /*1e7b0*/  @P1 EXIT ;  /* 0x000000000000194d */ /* 0x000fea0003800000 */
[----:B------:R-:W-:Y:S01]  /*1e7c0*/  IADD3 R6, P0, R10, 0x30, RZ ;  /* 0x000000300a067810 */ /* 0x000fe20007f1e0ff */
[----:B------:R-:W-:Y:S01]  /*1e7d0*/  IMAD.MOV.U32 R2, RZ, RZ, R8 ;  /* 0x000000ffff027224 */ /* 0x000fe200078e0008 */
[----:B------:R-:W-:-:S03]  /*1e7e0*/  MOV R3, R7 ;  /* 0x0000000700037202 */ /* 0x000fc60000000f00 */
[----:B------:R-:W-:Y:S02]  /*1e7f0*/  IMAD.X R0, RZ, RZ, R11, P0 ;  /* 0x000000ffff007224 */ /* 0x000fe400000e060b */
[----:B--2---:R-:W-:-:S04]  /*1e800*/  IMAD.WIDE.U32 R4, R6, c[0x0][0x1e8], R2 ;  /* 0x00007a0006047a25 */ /* 0x004fc800078e0002 */
[----:B------:R-:W-:Y:S01]  /*1e810*/  IMAD R0, R0, c[0x0][0x1e8], RZ ;  /* 0x00007a0000007a24 */ /* 0x000fe200078e02ff */
[----:B------:R-:W-:-:S03]  /*1e820*/  LEA R2, P0, R4, c[0x0][0x1d0], 0x1 ;  /* 0x0000740004027a11 */ /* 0x000fc600078008ff */
[----:B------:R-:W-:-:S05]  /*1e830*/  IMAD R0, R6, c[0x0][0x1ec], R0 ;  /* 0x00007b0006007a24 */ /* 0x000fca00078e0200 */
[----:B------:R-:W-:-:S04]  /*1e840*/  IADD3 R0, R0, R5, RZ ;  /* 0x0000000500007210 */ /* 0x000fc80007ffe0ff */
[----:B------:R-:W-:-:S05]  /*1e850*/  LEA.HI.X R3, R4, c[0x0][0x1d4], R0, 0x1, P0 ;  /* 0x0000750004037a11 */ /* 0x000fca00000f0c00 */
[----:B-1----:R-:W-:Y:S01]  /*1e860*/  STG.E.128 [R2.64], R240 ;  /* 0x000000f002007986 */ /* 0x002fe2000c101d14 */
[----:B------:R-:W-:Y:S05]  /*1e870*/  EXIT ;  /* 0x000000000000794d */ /* 0x000fea0003800000 */
.L_x_899:
        /* <DEDUP_REMOVED lines=16> */
.L_x_7755:


//--------------------- .text._ZN5flash24flash_fwd_splitkv_kernelI23Flash_fwd_kernel_traitsILi64ELi64ELi256ELi4ELb0ELb0EN7cutlass6half_tE19Flash_kernel_traitsILi64ELi64ELi256ELi4ES3_EELb1ELb0ELb0ELb0ELb0ELb0ELb0ELb1EEEvNS_16Flash_fwd_paramsE --------------------------
	.section	.text._ZN5flash24flash_fwd_splitkv_kernelI23Flash_fwd_kernel_traitsILi64ELi64ELi256ELi4ELb0ELb0EN7cutlass6half_tE19Flash_kernel_traitsILi64ELi64ELi256ELi4ES3_EELb1ELb0ELb0ELb0ELb0ELb0ELb0ELb1EEEvNS_16Flash_fwd_paramsE,"ax",@progbits
	.sectioninfo	@"SHI_REGISTERS=255"
	.align	128
        .global         _ZN5flash24flash_fwd_splitkv_kernelI23Flash_fwd_kernel_traitsILi64ELi64ELi256ELi4ELb0ELb0EN7cutlass6half_tE19Flash_kernel_traitsILi64ELi64ELi256ELi4ES3_EELb1ELb0ELb0ELb0ELb0ELb0ELb0ELb1EEEvNS_16Flash_fwd_paramsE
        .type           _ZN5flash24flash_fwd_splitkv_kernelI23Flash_fwd_kernel_traitsILi64ELi64ELi256ELi4ELb0ELb0EN7cutlass6half_tE19Flash_kernel_traitsILi64ELi64ELi256ELi4ES3_EELb1ELb0ELb0ELb0ELb0ELb0ELb0ELb1EEEvNS_16Flash_fwd_paramsE,@function
        .size           _ZN5flash24flash_fwd_splitkv_kernelI23Flash_fwd_kernel_traitsILi64ELi64ELi256ELi4ELb0ELb0EN7cutlass6half_tE19Flash_kernel_traitsILi64ELi64ELi256ELi4ES3_EELb1ELb0ELb0ELb0ELb0ELb0ELb0ELb1EEEvNS_16Flash_fwd_paramsE,(.L_x_7711 - _ZN5flash24flash_fwd_splitkv_kernelI23Flash_fwd_kernel_traitsILi64ELi64ELi256ELi4ELb0ELb0EN7cutlass6half_tE19Flash_kernel_traitsILi64ELi64ELi256ELi4ES3_EELb1ELb0ELb0ELb0ELb0ELb0ELb0ELb1EEEvNS_16Flash_fwd_paramsE)
        .other          _ZN5flash24flash_fwd_splitkv_kernelI23Flash_fwd_kernel_traitsILi64ELi64ELi256ELi4ELb0ELb0EN7cutlass6half_tE19Flash_kernel_traitsILi64ELi64ELi256ELi4ES3_EELb1ELb0ELb0ELb0ELb0ELb0ELb0ELb1EEEvNS_16Flash_fwd_paramsE,@"STO_CUDA_ENTRY STV_DEFAULT"
_ZN5flash24flash_fwd_splitkv_kernelI23Flash_fwd_kernel_traitsILi64ELi64ELi256ELi4ELb0ELb0EN7cutlass6half_tE19Flash_kernel_traitsILi64ELi64ELi256ELi4ES3_EELb1ELb0ELb0ELb0ELb0ELb0ELb0ELb1EEEvNS_16Flash_fwd_paramsE:
.text._ZN5flash24flash_fwd_splitkv_kernelI23Flash_fwd_kernel_traitsILi64ELi64ELi256ELi4ELb0ELb0EN7cutlass6half_tE19Flash_kernel_traitsILi64ELi64ELi256ELi4ES3_EELb1ELb0ELb0ELb0ELb0ELb0ELb0ELb1EEEvNS_16Flash_fwd_paramsE:
[----:B------:R-:W-:Y:S02]  /*0000*/  MOV R1, c[0x0][0x28] ;  /* 0x00000a0000017a02 */ /* 0x000fe40000000f00 */
[----:B------:R-:W-:Y:S01]  /*0010*/  ULDC.64 UR4, c[0x0][0x40] ;  /* 0x0000100000047ab9 */ /* 0x000fe20000000a00 */
[----:B------:R-:W-:Y:S01]  /*0020*/  BSSY B3, `(.L_x_900) ;  /* 0x0000005000037945 */ /* 0x000fe20003800000 */
[----:B------:R-:W-:Y:S01]  /*0030*/  UIADD3 UR4, UP0, UR4, 0x160, URZ ;  /* 0x0000016004047890 */ /* 0x000fe2000ff1e03f */
[----:B------:R-:W-:-:S03]  /*0040*/  IADD3 R1, R1, -0x140, RZ ;  /* 0xfffffec001017810 */ /* 0x000fc60007ffe0ff */
[----:B------:R-:W-:-:S07]  /*0050*/  UIADD3.X UR5, URZ, UR5, URZ, UP0, !UPT ;  /* 0x000000053f057290 */ /* 0x000fce00087fe43f */
[----:B------:R-:W-:Y:S05]  /*0060*/  CALL.REL.NOINC `($_ZN5flash24flash_fwd_splitkv_kernelI23Flash_fwd_kernel_traitsILi64ELi64ELi256ELi4ELb0ELb0EN7cutlass6half_tE19Flash_kernel_traitsILi64ELi64ELi256ELi4ES3_EELb1ELb0ELb0ELb0ELb0ELb0ELb0ELb1EEEvNS_16Flash_fwd_paramsE$_ZN5flash30compute_attn_1rowblock_splitkvI23Flash_fwd_kernel_traitsILi64ELi64ELi256ELi4ELb0ELb0EN7cutlass6half_tE19Flash_kernel_traitsILi64ELi64ELi256ELi4ES3_EELb1ELb0ELb0ELb0ELb0ELb0ELb0ELb1ENS_16Flash_fwd_paramsEEEvRKT8_iiiii) ;  /* 0x0000002000007944 */ /* 0x000fea0003c00000 */
[----:B------:R-:W-:Y:S05]  /*0070*/  BSYNC B3 ;  /* 0x0000000000037941 */ /* 0x000fea0003800000 */
.L_x_900:
[----:B------:R-:W-:Y:S05]  /*0080*/  EXIT ;  /* 0x000000000000794d */ /* 0x000fea0003800000 */
        .type           $_ZN5flash24flash_fwd_splitkv_kernelI23Flash_fwd_kernel_traitsILi64ELi64ELi256ELi4ELb0ELb0EN7cutlass6half_tE19Flash_kernel_traitsILi64ELi64ELi256ELi4ES3_EELb1ELb0ELb0ELb0ELb0ELb0ELb0ELb1EEEvNS_16Flash_fwd_paramsE$_ZN5flash30compute_attn_1rowblock_splitkvI23Flash_fwd_kernel_traitsILi64ELi64ELi256ELi4ELb0ELb0EN7cutlass6half_tE19Flash_kernel_traitsILi64ELi64ELi256ELi4ES3_EELb1ELb0ELb0ELb0ELb0ELb0ELb0ELb1ENS_16Flash_fwd_paramsEEEvRKT8_iiiii,@function
        .size           $_ZN5flash24flash_fwd_splitkv_kernelI23Flash_fwd_kernel_traitsILi64ELi64ELi256ELi4ELb0ELb0EN7cutlass6half_tE19Flash_kernel_traitsILi64ELi64ELi256ELi4ES3_EELb1ELb0ELb0ELb0ELb0ELb0ELb0ELb1EEEvNS_16Flash_fwd_paramsE$_ZN5flash30compute_attn_1rowblock_splitkvI23Flash_fwd_kernel_traitsILi64ELi64ELi256ELi4ELb0ELb0EN7cutlass6half_tE19Flash_kernel_traitsILi64ELi64ELi256ELi4ES3_EELb1ELb0ELb0ELb0ELb0ELb0ELb0ELb1ENS_16Flash_fwd_paramsEEEvRKT8_iiiii,($__internal_14_$__cuda_sm70_shflsync_bfly_p - $_ZN5flash24flash_fwd_splitkv_kernelI23Flash_fwd_kernel_traitsILi64ELi64ELi256ELi4ELb0ELb0EN7cutlass6half_tE19Flash_kernel_traitsILi64ELi64ELi256ELi4ES3_EELb1ELb0ELb0ELb0ELb0ELb0ELb0ELb1EEEvNS_16Flash_fwd_paramsE$_ZN5flash30compute_attn_1rowblock_splitkvI23Flash_fwd_kernel_traitsILi64ELi64ELi256ELi4ELb0ELb0EN7cutlass6half_tE19Flash_kernel_traitsILi64ELi64ELi256ELi4ES3_EELb1ELb0ELb0ELb0ELb0ELb0ELb0ELb1ENS_16Flash_fwd_paramsEEEvRKT8_iiiii)
$_ZN5flash24flash_fwd_splitkv_kernelI23Flash_fwd_kernel_traitsILi64ELi64ELi256ELi4ELb0ELb0EN7cutlass6half_tE19Flash_kernel_traitsILi64ELi64ELi256ELi4ES3_EELb1ELb0ELb0ELb0ELb0ELb0ELb0ELb1EEEvNS_16Flash_fwd_paramsE$_ZN5flash30compute_attn_1rowblock_splitkvI23Flash_fwd_kernel_traitsILi64ELi64ELi256ELi4ELb0ELb0EN7cutlass6half_tE19Flash_kernel_traitsILi64ELi64ELi256ELi4ES3_EELb1ELb0ELb0ELb0ELb0ELb0ELb0ELb1ENS_16Flash_fwd_paramsEEEvRKT8_iiiii:
[----:B------:R-:W-:Y:S01]  /*0090*/  IMAD.U32 R16, RZ, RZ, UR4 ;  /* 0x00000004ff107e24 */ /* 0x000fe2000f8e00ff */
[----:B------:R-:W-:Y:S01]  /*00a0*/  ULDC.64 UR6, c[0x0][0x118] ;  /* 0x0000460000067ab9 */ /* 0x000fe20000000a00 */
[----:B------:R-:W-:-:S05]  /*00b0*/  IMAD.U32 R17, RZ, RZ, UR5 ;  /* 0x00000005ff117e24 */ /* 0x000fca000f8e00ff */
[----:B------:R-:W2:Y:S04]  /*00c0*/  LD.E.64 R4, [R16.64+0xe0] ;  /* 0x0000e00610047980 */ /* 0x000ea8000c101b00 */
[----:B------:R-:W1:Y:S01]  /*00d0*/  S2R R38, SR_CTAID.Y ;  /* 0x0000000000267919 */ /* 0x000e620000002600 */
[----:B------:R-:W-:-:S03]  /*00e0*/  MOV R42, 0xffffffff ;  /* 0xffffffff002a7802 */ /* 0x000fc60000000f00 */
[----:B------:R-:W3:Y:S01]  /*00f0*/  LD.E.64 R2, [R16.64+0xe8] ;  /* 0x0000e80610027980 */ /* 0x000ee2000c101b00 */
[----:B--2---:R-:W-:Y:S01]  /*0100*/  ISETP.NE.U32.AND P1, PT, R4, RZ, PT ;  /* 0x000000ff0400720c */ /* 0x004fe20003f25070 */
[----:B-1----:R-:W-:-:S03]  /*0110*/  IMAD.WIDE R6, R38, 0x4, R4 ;  /* 0x0000000426067825 */ /* 0x002fc600078e0204 */
[----:B------:R-:W-:-:S13]  /*0120*/  ISETP.NE.AND.EX P1, PT, R5, RZ, PT, P1 ;  /* 0x000000ff0500720c */ /* 0x000fda0003f25310 */
[----:B------:R-:W2:Y:S01]  /*0130*/  @P1 LD.E R42, [R6.64] ;  /* 0x00000006062a1980 */ /* 0x000ea2000c101900 */
[----:B---3--:R-:W-:Y:S01]  /*0140*/  ISETP.NE.U32.AND P0, PT, R2, RZ, PT ;  /* 0x000000ff0200720c */ /* 0x008fe20003f05070 */
[----:B------:R-:W-:Y:S01]  /*0150*/  BSSY B0, `(.L_x_901) ;  /* 0x000000a000007945 */ /* 0x000fe20003800000 */
[----:B------:R-:W-:Y:S02]  /*0160*/  IMAD.MOV.U32 R21, RZ, RZ, -0x1 ;  /* 0xffffffffff157424 */ /* 0x000fe400078e00ff */
[----:B------:R-:W-:Y:S01]  /*0170*/  ISETP.NE.AND.EX P0, PT, R3, RZ, PT, P0 ;  /* 0x000000ff0300720c */ /* 0x000fe20003f05300 */
[----:B------:R-:W-:Y:S01]  /*0180*/  IMAD.WIDE R4, R38, 0x4, R2 ;  /* 0x0000000426047825 */ /* 0x000fe200078e0202 */
[----:B--2---:R1:W-:Y:S11]  /*0190*/  STL [R1+0x138], R42 ;  /* 0x0001382a01007387 */ /* 0x0043f60000100800 */
[----:B------:R-:W-:Y:S05]  /*01a0*/  @!P0 BRA `(.L_x_902) ;  /* 0x0000004000008947 */ /* 0x000fea0003800000 */
[----:B------:R-:W2:Y:S02]  /*01b0*/  LD.E.U8 R0, [R16.64+0x1b2] ;  /* 0x0001b20610007980 */ /* 0x000ea4000c101100 */
[----:B--2---:R-:W-:-:S13]  /*01c0*/  ISETP.NE.AND P2, PT, R0, RZ, PT ;  /* 0x000000ff0000720c */ /* 0x004fda0003f45270 */
[----:B------:R-:W-:Y:S05]  /*01d0*/  @!P2 BRA `(.L_x_902) ;  /* 0x000000100000a947 */ /* 0x000fea0003800000 */
[----:B------:R2:W5:Y:S02]  /*01e0*/  LD.E R21, [R4.64] ;  /* 0x0000000604157980 */ /* 0x000564000c101900 */
.L_x_902:
[----:B------:R-:W-:Y:S05]  /*01f0*/  BSYNC B0 ;  /* 0x0000000000007941 */ /* 0x000fea0003800000 */
.L_x_901:
[----:B------:R-:W3:Y:S04]  /*0200*/  @P1 LD.E R6, [R6.64+0x4] ;  /* 0x0000040606061980 */ /* 0x000ee8000c101900 */
[----:B------:R-:W4:Y:S01]  /*0210*/  LD.E.64 R2, [R16.64+0xf0] ;  /* 0x0000f00610027980 */ /* 0x000f22000c101b00 */
[----:B------:R-:W-:Y:S01]  /*0220*/  IMAD.MOV.U32 R10, RZ, RZ, RZ ;  /* 0x000000ffff0a7224 */ /* 0x000fe200078e00ff */
[----:B---3--:R-:W-:-:S06]  /*0230*/  @P1 IADD3 R28, -R42, R6, RZ ;  /* 0x000000062a1c1210 */ /* 0x008fcc0007ffe1ff */
[----:B------:R-:W3:Y:S01]  /*0240*/  @!P1 LD.E R28, [R16.64+0xb4] ;  /* 0x0000b406101c9980 */ /* 0x000ee2000c101900 */
[----:B----4-:R-:W-:-:S04]  /*0250*/  ISETP.NE.U32.AND P4, PT, R2, RZ, PT ;  /* 0x000000ff0200720c */ /* 0x010fc80003f85070 */
[----:B------:R-:W-:Y:S01]  /*0260*/  ISETP.NE.AND.EX P4, PT, R3, RZ, PT, P4 ;  /* 0x000000ff0300720c */ /* 0x000fe20003f85340 */
[----:B------:R-:W-:-:S12]  /*0270*/  IMAD.WIDE R32, R38, 0x4, R2 ;  /* 0x0000000426207825 */ /* 0x000fd800078e0202 */
[----:B------:R4:W5:Y:S01]  /*0280*/  @P4 LD.E R10, [R32.64] ;  /* 0x00000006200a4980 */ /* 0x000962000c101900 */
[----:B------:R-:W-:Y:S03]  /*0290*/  BSSY B0, `(.L_x_903) ;  /* 0x000000a000007945 */ /* 0x000fe60003800000 */
[----:B---3--:R4:W-:Y:S01]  /*02a0*/  STL [R1+0x13c], R28 ;  /* 0x00013c1c01007387 */ /* 0x0089e20000100800 */
[----:B------:R-:W-:Y:S05]  /*02b0*/  @!P0 BRA `(.L_x_904) ;  /* 0x0000006000008947 */ /* 0x000fea0003800000 */
[----:B------:R-:W3:Y:S02]  /*02c0*/  LD.E.U8 R0, [R16.64+0x1b2] ;  /* 0x0001b20610007980 */ /* 0x000ee4000c101100 */
[----:B---3--:R-:W-:-:S13]  /*02d0*/  ISETP.NE.AND P0, PT, R0, RZ, PT ;  /* 0x000000ff0000720c */ /* 0x008fda0003f05270 */
[----:B------:R-:W3:Y:S02]  /*02e0*/  @P0 LD.E R0, [R4.64+0x4] ;  /* 0x0000040604000980 */ /* 0x000ee4000c101900 */
[----:B---3-5:R-:W-:-:S06]  /*02f0*/  @P0 IADD3 R0, R0, -R21, RZ ;  /* 0x8000001500000210 */ /* 0x028fcc0007ffe0ff */
[----:B------:R3:W5:Y:S01]  /*0300*/  @!P0 LD.E R0, [R4.64] ;  /* 0x0000000604008980 */ /* 0x000762000c101900 */
[----:B------:R-:W-:Y:S05]  /*0310*/  BRA `(.L_x_905) ;  /* 0x0000001000007947 */ /* 0x000fea0003800000 */
.L_x_904:
[----:B------:R3:W5:Y:S02]  /*0320*/  LD.E R0, [R16.64+0xb8] ;  /* 0x0000b80610007980 */ /* 0x000764000c101900 */
.L_x_905:
[----:B------:R-:W-:Y:S05]  /*0330*/  BSYNC B0 ;  /* 0x0000000000007941 */ /* 0x000fea0003800000 */
.L_x_903:
[----:B--2---:R-:W2:Y:S01]  /*0340*/  LD.E.64 R2, [R16.64+0xf8] ;  /* 0x0000f80610027980 */ /* 0x004ea2000c101b00 */
[----:B------:R-:W-:Y:S01]  /*0350*/  BSSY B1, `(.L_x_906) ;  /* 0x0000012000017945 */ /* 0x000fe20003800000 */
[----:B-----5:R-:W-:Y:S01]  /*0360*/  IMAD.IADD R135, R0, 0x1, -R10 ;  /* 0x0000000100877824 */ /* 0x020fe200078e0a0a */
[----:B--2---:R-:W-:-:S04]  /*0370*/  ISETP.NE.U32.AND P0, PT, R2, RZ, PT ;  /* 0x000000ff0200720c */ /* 0x004fc80003f05070 */
[----:B------:R-:W-:-:S13]  /*0380*/  ISETP.NE.AND.EX P0, PT, R3, RZ, PT, P0 ;  /* 0x000000ff0300720c */ /* 0x000fda0003f05300 */
[----:B------:R-:W-:Y:S05]  /*0390*/  @!P0 BRA `(.L_x_907) ;  /* 0x0000004000008947 */ /* 0x000fea0003800000 */
[----:B------:R-:W-:-:S05]  /*03a0*/  IMAD.WIDE R2, R38, 0x4, R2 ;  /* 0x0000000426027825 */ /* 0x000fca00078e0202 */
[----:B------:R-:W2:Y:S02]  /*03b0*/  LD.E R0, [R2.64] ;  /* 0x0000000602007980 */ /* 0x000ea4000c101900 */
[----:B--2---:R-:W-:Y:S01]  /*03c0*/  IADD3 R220, R0, -R10, RZ ;  /* 0x8000000a00dc7210 */ /* 0x004fe20007ffe0ff */
[----:B------:R-:W-:Y:S05]  /*03d0*/  BRA `(.L_x_908) ;  /* 0x0000009000007947 */ /* 0x000fea0003800000 */
.L_x_907:
[----:B------:R-:W2:Y:S01]  /*03e0*/  LD.E.64 R2, [R16.64+0x108] ;  /* 0x0001080610027980 */ /* 0x000ea2000c101b00 */
[----:B------:R-:W-:Y:S01]  /*03f0*/  BSSY B0, `(.L_x_909) ;  /* 0x0000006000007945 */ /* 0x000fe20003800000 */
[----:B------:R-:W-:Y:S01]  /*0400*/  IMAD.MOV.U32 R0, RZ, RZ, RZ ;  /* 0x000000ffff007224 */ /* 0x000fe200078e00ff */
[----:B--2---:R-:W-:-:S04]  /*0410*/  ISETP.NE.U32.AND P0, PT, R2, RZ, PT ;  /* 0x000000ff0200720c */ /* 0x004fc80003f05070 */
[----:B------:R-:W-:-:S13]  /*0420*/  ISETP.NE.AND.EX P0, PT, R3, RZ, PT, P0 ;  /* 0x000000ff0300720c */ /* 0x000fda0003f05300 */
[----:B------:R-:W-:Y:S05]  /*0430*/  @!P0 BRA `(.L_x_910) ;  /* 0x0000001000008947 */ /* 0x000fea0003800000 */
[----:B------:R2:W5:Y:S02]  /*0440*/  LD.E R0, [R16.64+0xbc] ;  /* 0x0000bc0610007980 */ /* 0x000564000c101900 */
.L_x_910:
[----:B------:R-:W-:Y:S05]  /*0450*/  BSYNC B0 ;  /* 0x0000000000007941 */ /* 0x000fea0003800000 */
.L_x_909:
[----:B-----5:R-:W-:Y:S02]  /*0460*/  IADD3 R220, R135, R0, RZ ;  /* 0x0000000087dc7210 */ /* 0x020fe40007ffe0ff */
.L_x_908:
[----:B------:R-:W-:Y:S05]  /*0470*/  BSYNC B1 ;  /* 0x0000000000017941 */ /* 0x000fea0003800000 */
.L_x_906:
[----:B------:R-:W5:Y:S01]  /*0480*/  S2R R40, SR_CTAID.X ;  /* 0x0000000000287919 */ /* 0x000f620000002500 */
[----:B------:R-:W-:Y:S01]  /*0490*/  MOV R25, 0x70 ;  /* 0x0000007000197802 */ /* 0x000fe20000000f00 */
[----:B------:R-:W-:-:S03]  /*04a0*/  IMAD.MOV.U32 R3, RZ, RZ, 0x0 ;  /* 0x00000000ff037424 */ /* 0x000fc600078e00ff */
[----:B------:R-:W-:Y:S01]  /*04b0*/  MOV R2, R25 ;  /* 0x0000001900027202 */ /* 0x000fe20000000f00 */
[----:B-----5:R-:W-:-:S05]  /*04c0*/  IMAD.SHL.U32 R26, R40, 0x40, RZ ;  /* 0x00000040281a7824 */ /* 0x020fca00078e00ff */
[----:B------:R-:W-:-:S13]  /*04d0*/  ISETP.GT.AND P0, PT, R28, R26, PT ;  /* 0x0000001a1c00720c */ /* 0x000fda0003f04270 */
[----:B------:R-:W-:Y:S05]  /*04e0*/  @!P0 RET.REL.NODEC R2 `(_ZN5flash24flash_fwd_splitkv_kernelI23Flash_fwd_kernel_traitsILi64ELi64ELi256ELi4ELb0ELb0EN7cutlass6half_tE19Flash_kernel_traitsILi64ELi64ELi256ELi4ES3_EELb1ELb0ELb0ELb0ELb0ELb0ELb0ELb1EEEvNS_16Flash_fwd_paramsE) ;  /* 0xfffffb1002008950 */ /* 0x000fea0003c3ffff */
[----:B------:R-:W5:Y:S04]  /*04f0*/  LD.E R0, [R16.64+0xb8] ;  /* 0x0000b80610007980 */ /* 0x000f68000c101900 */
[----:B--2---:R-:W2:Y:S01]  /*0500*/  LD.E R2, [R16.64+0x188] ;  /* 0x0001880610027980 */ /* 0x004ea2000c101900 */
[----:B---3--:R-:W-:Y:S02]  /*0510*/  IADD3 R4, -R28, 0x13f, R26 ;  /* 0x0000013f1c047810 */ /* 0x008fe40007ffe11a */
[----:B------:R-:W-:Y:S01]  /*0520*/  IADD3 R3, R220, 0xff, RZ ;  /* 0x000000ffdc037810 */ /* 0x000fe20007ffe0ff */
[----:B------:R-:W3:Y:S01]  /*0530*/  S2R R39, SR_TID.X ;  /* 0x0000000000277919 */ /* 0x000ee20000002100 */
[----:B-----5:R-:W-:Y:S02]  /*0540*/  IADD3 R0, R0, 0xff, RZ ;  /* 0x000000ff00007810 */ /* 0x020fe40007ffe0ff */
[----:B--2---:R-:W-:-:S02]  /*0550*/  IADD3 R2, R2, R4, R220 ;  /* 0x0000000402027210 */ /* 0x004fc40007ffe0dc */
[----:B------:R-:W-:Y:S02]  /*0560*/  SHF.R.S32.HI R4, RZ, 0x1f, R3 ;  /* 0x0000001fff047819 */ /* 0x000fe40000011403 */
[----:B------:R-:W-:Y:S02]  /*0570*/  SHF.R.S32.HI R6, RZ, 0x1f, R0 ;  /* 0x0000001fff067819 */ /* 0x000fe40000011400 */
[----:B------:R-:W-:Y:S02]  /*0580*/  SHF.R.S32.HI R5, RZ, 0x1f, R2 ;  /* 0x0000001fff057819 */ /* 0x000fe40000011402 */
[----:B------:R-:W-:Y:S02]  /*0590*/  LEA.HI R3, R4, R3, RZ, 0x8 ;  /* 0x0000000304037211 */ /* 0x000fe400078f40ff */
[----:B------:R-:W-:Y:S02]  /*05a0*/  LEA.HI R4, R6, R0, RZ, 0x8 ;  /* 0x0000000006047211 */ /* 0x000fe400078f40ff */
[----:B------:R-:W-:-:S02]  /*05b0*/  LEA.HI R0, R5, R2, RZ, 0x8 ;  /* 0x0000000205007211 */ /* 0x000fc400078f40ff */
[----:B------:R-:W-:Y:S02]  /*05c0*/  SHF.R.S32.HI R2, RZ, 0x8, R3 ;  /* 0x00000008ff027819 */ /* 0x000fe40000011403 */
[----:B------:R-:W-:Y:S02]  /*05d0*/  SHF.R.S32.HI R3, RZ, 0x8, R4 ;  /* 0x00000008ff037819 */ /* 0x000fe40000011404 */
[----:B------:R-:W-:Y:S02]  /*05e0*/  SHF.R.S32.HI R0, RZ, 0x8, R0 ;  /* 0x00000008ff007819 */ /* 0x000fe40000011400 */
[----:B------:R-:W-:-:S04]  /*05f0*/  IMNMX R2, R3, R2, PT ;  /* 0x0000000203027217 */ /* 0x000fc80003800200 */
[----:B------:R-:W-:-:S04]  /*0600*/  IMNMX R35, R2, R0, PT ;  /* 0x0000000002237217 */ /* 0x000fc80003800200 */
[----:B------:R-:W-:Y:S01]  /*0610*/  ISETP.GT.AND P0, PT, R35, RZ, PT ;  /* 0x000000ff2300720c */ /* 0x000fe20003f04270 */
[----:B------:R2:W-:-:S12]  /*0620*/  STL [R1+0x120], R35 ;  /* 0x0001202301007387 */ /* 0x0005d80000100800 */
[----:B------:R-:W-:Y:S05]  /*0630*/  @P0 BRA `(.L_x_911) ;  /* 0x0000080000000947 */ /* 0x000fea0003800000 */
[----:B---3--:R-:W-:Y:S01]  /*0640*/  ISETP.NE.AND P0, PT, R42, -0x1, PT ;  /* 0xffffffff2a00780c */ /* 0x008fe20003f05270 */
[----:B--2---:R3:W2:Y:S04]  /*0650*/  LD.E.64 R2, [R16.64+0x88] ;  /* 0x0000880610027980 */ /* 0x0046a8000c101b00 */
[----:B----4-:R3:W4:Y:S04]  /*0660*/  LD.E R18, [R16.64+0xc0] ;  /* 0x0000c00610127980 */ /* 0x010728000c101900 */
[----:B------:R3:W4:Y:S04]  /*0670*/  LD.E.64 R12, [R16.64+0x90] ;  /* 0x00009006100c7980 */ /* 0x000728000c101b00 */
[----:B------:R3:W4:Y:S04]  /*0680*/  @!P0 LD.E.64 R6, [R16.64+0x80] ;  /* 0x0000800610068980 */ /* 0x000728000c101b00 */
[----:B------:R3:W4:Y:S04]  /*0690*/  LD.E R19, [R16.64+0x60] ;  /* 0x0000600610137980 */ /* 0x000728000c101900 */
[----:B------:R3:W4:Y:S01]  /*06a0*/  LD.E R20, [R16.64+0xb4] ;  /* 0x0000b40610147980 */ /* 0x000722000c101900 */
[----:B------:R-:W-:-:S03]  /*06b0*/  SHF.R.S32.HI R21, RZ, 0x1f, R39 ;  /* 0x0000001fff157819 */ /* 0x000fc60000011427 */
[----:B------:R3:W5:Y:S01]  /*06c0*/  LD.E.64 R8, [R16.64+0x70] ;  /* 0x0000700610087980 */ /* 0x000762000c101b00 */
[----:B------:R-:W-:-:S03]  /*06d0*/  LEA.HI R21, R21, R39, RZ, 0x3 ;  /* 0x0000002715157211 */ /* 0x000fc600078f18ff */
[----:B------:R3:W5:Y:S01]  /*06e0*/  LD.E.64 R22, [R16.64+0xa0] ;  /* 0x0000a00610167980 */ /* 0x000762000c101b00 */
[----:B------:R-:W-:-:S03]  /*06f0*/  LOP3.LUT R0, R21, 0xfffffff8, RZ, 0xc0, !PT ;  /* 0xfffffff815007812 */ /* 0x000fc600078ec0ff */
[----:B------:R-:W1:Y:S01]  /*0700*/  S2R R27, SR_CTAID.Z ;  /* 0x00000000001b7919 */ /* 0x000e620000002700 */
[----:B------:R-:W-:Y:S01]  /*0710*/  SHF.R.S32.HI R24, RZ, 0x1f, R26 ;  /* 0x0000001fff187819 */ /* 0x000fe2000001141a */
[----:B---3--:R-:W-:Y:S01]  /*0720*/  IMAD.IADD R17, R39, 0x1, -R0 ;  /* 0x0000000127117824 */ /* 0x008fe200078e0a00 */
[----:B------:R-:W-:-:S03]  /*0730*/  @!P0 SHF.R.S32.HI R16, RZ, 0x1f, R38 ;  /* 0x0000001fff108819 */ /* 0x000fc60000011426 */
[----:B------:R-:W-:Y:S01]  /*0740*/  IMAD.SHL.U32 R4, R17, 0x8, RZ ;  /* 0x0000000811047824 */ /* 0x000fe200078e00ff */
[----:B------:R-:W-:Y:S01]  /*0750*/  BSSY B0, `(.L_x_912) ;  /* 0x0000025000007945 */ /* 0x000fe20003800000 */
[-C--:B--2---:R-:W-:Y:S02]  /*0760*/  @P0 IMAD R0, R3, R42.reuse, RZ ;  /* 0x0000002a03000224 */ /* 0x084fe400078e02ff */
[----:B------:R-:W-:-:S05]  /*0770*/  @P0 IMAD.WIDE.U32 R10, R2, R42, RZ ;  /* 0x0000002a020a0225 */ /* 0x000fca00078e00ff */
[----:B------:R-:W-:Y:S01]  /*0780*/  @P0 IADD3 R14, R11, R0, RZ ;  /* 0x000000000b0e0210 */ /* 0x000fe20007ffe0ff */
[----:B----4-:R-:W-:Y:S02]  /*0790*/  @!P0 IMAD R5, R7, R38, RZ ;  /* 0x0000002607058224 */ /* 0x010fe400078e02ff */
[----:B------:R-:W-:Y:S02]  /*07a0*/  @P0 IMAD.MOV.U32 R0, RZ, RZ, R10 ;  /* 0x000000ffff000224 */ /* 0x000fe400078e000a */
[C---:B------:R-:W-:Y:S01]  /*07b0*/  @!P0 IMAD R16, R6.reuse, R16, R5 ;  /* 0x0000001006108224 */ /* 0x040fe200078e0205 */
[----:B------:R-:W-:Y:S01]  /*07c0*/  SHF.R.S32.HI R5, RZ, 0x1f, R4 ;  /* 0x0000001fff057819 */ /* 0x000fe20000011404 */
[----:B------:R-:W-:-:S04]  /*07d0*/  @!P0 IMAD.WIDE.U32 R10, R6, R38, RZ ;  /* 0x00000026060a8225 */ /* 0x000fc800078e00ff */
[----:B------:R-:W-:Y:S01]  /*07e0*/  IMAD R15, R3, R26, RZ ;  /* 0x0000001a030f7224 */ /* 0x000fe200078e02ff */
[----:B------:R-:W-:Y:S01]  /*07f0*/  @!P0 MOV R0, R10 ;  /* 0x0000000a00008202 */ /* 0x000fe20000000f00 */
[----:B------:R-:W-:-:S04]  /*0800*/  IMAD.WIDE.U32 R6, R26, R2, R4 ;  /* 0x000000021a067225 */ /* 0x000fc800078e0004 */
[----:B------:R-:W-:Y:S02]  /*0810*/  IMAD R15, R2, R24, R15 ;  /* 0x00000018020f7224 */ /* 0x000fe400078e020f */
[----:B------:R-:W-:Y:S01]  /*0820*/  @!P0 IMAD.IADD R14, R11, 0x1, R16 ;  /* 0x000000010b0e8824 */ /* 0x000fe200078e0210 */
[----:B------:R-:W-:Y:S02]  /*0830*/  IADD3 R10, P0, R0, R6, RZ ;  /* 0x00000006000a7210 */ /* 0x000fe40007f1e0ff */
[----:B------:R-:W-:Y:S02]  /*0840*/  IADD3 R16, -R26, R28, RZ ;  /* 0x0000001c1a107210 */ /* 0x000fe40007ffe1ff */
[----:B------:R-:W-:Y:S02]  /*0850*/  IADD3.X R11, R14, R7, R15, P0, !PT ;  /* 0x000000070e0b7210 */ /* 0x000fe400007fe40f */
[----:B------:R-:W-:Y:S02]  /*0860*/  SHF.R.S32.HI R0, RZ, 0x3, R21 ;  /* 0x00000003ff007819 */ /* 0x000fe40000011415 */
[----:B------:R-:W-:-:S04]  /*0870*/  ISETP.GE.AND P0, PT, R4, R18, PT ;  /* 0x000000120400720c */ /* 0x000fc80003f06270 */
[----:B------:R-:W-:Y:S01]  /*0880*/  ISETP.GE.OR P0, PT, R0, R16, P0 ;  /* 0x000000100000720c */ /* 0x000fe20000706670 */
[----:B-1----:R-:W-:Y:S01]  /*0890*/  IMAD R6, R13, R27, RZ ;  /* 0x0000001b0d067224 */ /* 0x002fe200078e02ff */
[--C-:B------:R-:W-:Y:S01]  /*08a0*/  SHF.R.S32.HI R14, RZ, 0x1f, R27.reuse ;  /* 0x0000001fff0e7819 */ /* 0x100fe2000001141b */
[----:B------:R-:W-:Y:S02]  /*08b0*/  IMAD R7, R38, R19, R27 ;  /* 0x0000001326077224 */ /* 0x000fe400078e021b */
[----:B------:R-:W-:-:S04]  /*08c0*/  IMAD.WIDE.U32 R10, R27, R12, R10 ;  /* 0x0000000c1b0a7225 */ /* 0x000fc800078e000a */
[----:B------:R-:W-:Y:S01]  /*08d0*/  IMAD R6, R12, R14, R6 ;  /* 0x0000000e0c067224 */ /* 0x000fe200078e0206 */
[----:B------:R-:W-:Y:S01]  /*08e0*/  SHF.R.S32.HI R19, RZ, 0x1f, R0 ;  /* 0x0000001fff137819 */ /* 0x000fe20000011400 */
[----:B------:R-:W-:-:S03]  /*08f0*/  IMAD R20, R20, R7, R26 ;  /* 0x0000000714147224 */ /* 0x000fc600078e021a */
[----:B------:R-:W-:Y:S01]  /*0900*/  IADD3 R7, R11, R6, RZ ;  /* 0x000000060b077210 */ /* 0x000fe20007ffe0ff */
[----:B------:R-:W-:Y:S05]  /*0910*/  @P0 BRA `(.L_x_913) ;  /* 0x0000008000000947 */ /* 0x000fea0003800000 */
[----:B------:R-:W-:Y:S01]  /*0920*/  MOV R6, R10 ;  /* 0x0000000a00067202 */ /* 0x000fe20000000f00 */
[----:B------:R-:W-:-:S04]  /*0930*/  IMAD R14, R3, R0, RZ ;  /* 0x00000000030e7224 */ /* 0x000fc800078e02ff */
[----:B------:R-:W-:-:S04]  /*0940*/  IMAD.WIDE.U32 R12, R2, R0, R6 ;  /* 0x00000000020c7225 */ /* 0x000fc800078e0006 */
[----:B------:R-:W-:-:S05]  /*0950*/  IMAD R14, R2, R19, R14 ;  /* 0x00000013020e7224 */ /* 0x000fca00078e020e */
[----:B------:R-:W-:Y:S02]  /*0960*/  IADD3 R13, R13, R14, RZ ;  /* 0x0000000e0d0d7210 */ /* 0x000fe40007ffe0ff */
[----:B-----5:R-:W-:-:S04]  /*0970*/  LEA R14, P0, R12, R8, 0x1 ;  /* 0x000000080c0e7211 */ /* 0x020fc800078008ff */
[----:B------:R-:W-:-:S05]  /*0980*/  LEA.HI.X R15, R12, R9, R13, 0x1, P0 ;  /* 0x000000090c0f7211 */ /* 0x000fca00000f0c0d */
[----:B------:R1:W-:Y:S04]  /*0990*/  ST.E.128 [R14.64], RZ ;  /* 0x000000ff0e007985 */ /* 0x0003e8000c101d06 */
.L_x_913:
[----:B------:R-:W-:Y:S05]  /*09a0*/  BSYNC B0 ;  /* 0x0000000000007941 */ /* 0x000fea0003800000 */
.L_x_912:
[----:B------:R-:W-:Y:S01]  /*09b0*/  IADD3 R12, R0, 0x10, RZ ;  /* 0x00000010000c7810 */ /* 0x000fe20007ffe0ff */
[----:B------:R-:W-:Y:S03]  /*09c0*/  BSSY B0, `(.L_x_914) ;  /* 0x000000f000007945 */ /* 0x000fe60003800000 */
[----:B------:R-:W-:-:S04]  /*09d0*/  ISETP.GE.AND P3, PT, R12, R16, PT ;  /* 0x000000100c00720c */ /* 0x000fc80003f66270 */
[----:B------:R-:W-:-:S13]  /*09e0*/  ISETP.GE.OR P0, PT, R4, R18, P3 ;  /* 0x000000120400720c */ /* 0x000fda0001f06670 */
[----:B------:R-:W-:Y:S05]  /*09f0*/  @P0 BRA `(.L_x_915) ;  /* 0x000000b000000947 */ /* 0x000fea0003800000 */
[----:B-1----:R-:W-:Y:S02]  /*0a00*/  IADD3 R14, P0, R0, 0x10, RZ ;  /* 0x00000010000e7810 */ /* 0x002fe40007f1e0ff */
[----:B------:R-:W-:-:S03]  /*0a10*/  MOV R13, R7 ;  /* 0x00000007000d7202 */ /* 0x000fc60000000f00 */
[----:B------:R-:W-:-:S04]  /*0a20*/  IMAD.X R12, RZ, RZ, R19, P0 ;  /* 0x000000ffff0c7224 */ /* 0x000fc800000e0613 */
[----:B------:R-:W-:Y:S02]  /*0a30*/  IMAD R15, R12, R2, RZ ;  /* 0x000000020c0f7224 */ /* 0x000fe400078e02ff */
[----:B------:R-:W-:Y:S02]  /*0a40*/  IMAD.MOV.U32 R12, RZ, RZ, R10 ;  /* 0x000000ffff0c7224 */ /* 0x000fe400078e000a */
[-C--:B------:R-:W-:Y:S02]  /*0a50*/  IMAD R15, R3, R14.reuse, R15 ;  /* 0x0000000e030f7224 */ /* 0x080fe400078e020f */
[----:B------:R-:W-:-:S05]  /*0a60*/  IMAD.WIDE.U32 R12, R2, R14, R12 ;  /* 0x0000000e020c7225 */ /* 0x000fca00078e000c */
[----:B-----5:R-:W-:Y:S02]  /*0a70*/  LEA R14, P0, R12, R8, 0x1 ;  /* 0x000000080c0e7211 */ /* 0x020fe400078008ff */
[----:B------:R-:W-:-:S04]  /*0a80*/  IADD3 R15, R13, R15, RZ ;  /* 0x0000000f0d0f7210 */ /* 0x000fc80007ffe0ff */
[----:B------:R-:W-:-:S05]  /*0a90*/  LEA.HI.X R15, R12, R9, R15, 0x1, P0 ;  /* 0x000000090c0f7211 */ /* 0x000fca00000f0c0f */
[----:B------:R1:W-:Y:S02]  /*0aa0*/  ST.E.128 [R14.64], RZ ;  /* 0x000000ff0e007985 */ /* 0x0003e4000c101d06 */
.L_x_915:
[----:B------:R-:W-:Y:S05]  /*0ab0*/  BSYNC B0 ;  /* 0x0000000000007941 */ /* 0x000fea0003800000 */
.L_x_914:
        /* <DEDUP_REMOVED lines=16> */
.L_x_917:
[----:B------:R-:W-:Y:S05]  /*0bc0*/  BSYNC B0 ;  /* 0x0000000000007941 */ /* 0x000fea0003800000 */
.L_x_916:
[----:B------:R-:W-:Y:S01]  /*0bd0*/  IADD3 R5, R0, 0x30, RZ ;  /* 0x0000003000057810 */ /* 0x000fe20007ffe0ff */
[----:B------:R-:W-:Y:S03]  /*0be0*/  BSSY B0, `(.L_x_918) ;  /* 0x000000e000007945 */ /* 0x000fe60003800000 */
[----:B------:R-:W-:-:S04]  /*0bf0*/  ISETP.GE.AND P0, PT, R5, R16, PT ;  /* 0x000000100500720c */ /* 0x000fc80003f06270 */
[----:B------:R-:W-:-:S13]  /*0c00*/  ISETP.GE.OR P1, PT, R4, R18, P0 ;  /* 0x000000120400720c */ /* 0x000fda0000726670 */
[----:B------:R-:W-:Y:S05]  /*0c10*/  @P1 BRA `(.L_x_919) ;  /* 0x000000a000001947 */ /* 0x000fea0003800000 */
[----:B------:R-:W-:Y:S02]  /*0c20*/  IADD3 R4, P1, R0, 0x30, RZ ;  /* 0x0000003000047810 */ /* 0x000fe40007f3e0ff */
[----:B------:R-:W-:Y:S02]  /*0c30*/  MOV R6, R10 ;  /* 0x0000000a00067202 */ /* 0x000fe40000000f00 */
[----:B------:R-:W-:-:S03]  /*0c40*/  IADD3.X R5, RZ, R19, RZ, P1, !PT ;  /* 0x00000013ff057210 */ /* 0x000fc60000ffe4ff */
[----:B------:R-:W-:-:S04]  /*0c50*/  IMAD.WIDE.U32 R6, R2, R4, R6 ;  /* 0x0000000402067225 */ /* 0x000fc800078e0006 */
[----:B------:R-:W-:Y:S01]  /*0c60*/  IMAD R5, R5, R2, RZ ;  /* 0x0000000205057224 */ /* 0x000fe200078e02ff */
[----:B-----5:R-:W-:-:S03]  /*0c70*/  LEA R2, P1, R6, R8, 0x1 ;  /* 0x0000000806027211 */ /* 0x020fc600078208ff */
[----:B------:R-:W-:-:S05]  /*0c80*/  IMAD R3, R3, R4, R5 ;  /* 0x0000000403037224 */ /* 0x000fca00078e0205 */
[----:B------:R-:W-:-:S04]  /*0c90*/  IADD3 R3, R7, R3, RZ ;  /* 0x0000000307037210 */ /* 0x000fc80007ffe0ff */
[----:B------:R-:W-:-:S05]  /*0ca0*/  LEA.HI.X R3, R6, R9, R3, 0x1, P1 ;  /* 0x0000000906037211 */ /* 0x000fca00008f0c03 */
[----:B------:R2:W-:Y:S02]  /*0cb0*/  ST.E.128 [R2.64], RZ ;  /* 0x000000ff02007985 */ /* 0x0005e4000c101d06 */
.L_x_919:
[----:B------:R-:W-:Y:S05]  /*0cc0*/  BSYNC B0 ;  /* 0x0000000000007941 */ /* 0x000fea0003800000 */
.L_x_918:
[C---:B------:R-:W-:Y:S02]  /*0cd0*/  ISETP.NE.AND P4, PT, R17.reuse, RZ, PT ;  /* 0x000000ff1100720c */ /* 0x040fe40003f85270 */
[C---:B------:R-:W-:Y:S02]  /*0ce0*/  ISETP.NE.OR P3, PT, R17.reuse, RZ, P3 ;  /* 0x000000ff1100720c */ /* 0x040fe40001f65670 */
[----:B------:R-:W-:Y:S02]  /*0cf0*/  ISETP.GE.OR P4, PT, R0, R16, P4 ;  /* 0x000000100000720c */ /* 0x000fe40002786670 */
[C---:B------:R-:W-:Y:S02]  /*0d00*/  ISETP.NE.OR P2, PT, R17.reuse, RZ, P2 ;  /* 0x000000ff1100720c */ /* 0x040fe40001745670 */
[----:B------:R-:W-:Y:S02]  /*0d10*/  IADD3 R0, P1, R20, R0, RZ ;  /* 0x0000000014007210 */ /* 0x000fe40007f3e0ff */
[----:B------:R-:W-:-:S02]  /*0d20*/  ISETP.NE.OR P0, PT, R17, RZ, P0 ;  /* 0x000000ff1100720c */ /* 0x000fc40000705670 */
[----:B--2---:R-:W-:Y:S02]  /*0d30*/  LEA.HI.X.SX32 R3, R20, R19, 0x1, P1 ;  /* 0x0000001314037211 */ /* 0x004fe400008f0eff */
[C---:B-----5:R-:W-:Y:S01]  /*0d40*/  LEA R2, P1, R0.reuse, R22, 0x2 ;  /* 0x0000001600027211 */ /* 0x060fe200078210ff */
[----:B------:R-:W-:Y:S02]  /*0d50*/  @!P3 IMAD.MOV.U32 R4, RZ, RZ, 0x7f800000 ;  /* 0x7f800000ff04b424 */ /* 0x000fe400078e00ff */
[----:B------:R-:W-:Y:S01]  /*0d60*/  @!P4 IMAD.MOV.U32 R5, RZ, RZ, 0x7f800000 ;  /* 0x7f800000ff05c424 */ /* 0x000fe200078e00ff */
[----:B------:R-:W-:Y:S01]  /*0d70*/  LEA.HI.X R3, R0, R23, R3, 0x2, P1 ;  /* 0x0000001700037211 */ /* 0x000fe200008f1403 */
[----:B------:R-:W-:-:S04]  /*0d80*/  @!P2 IMAD.MOV.U32 R0, RZ, RZ, 0x7f800000 ;  /* 0x7f800000ff00a424 */ /* 0x000fc800078e00ff */
[----:B------:R2:W-:Y:S04]  /*0d90*/  @!P4 ST.E [R2.64], R5 ;  /* 0x000000050200c985 */ /* 0x0005e8000c101906 */
[----:B------:R3:W-:Y:S04]  /*0da0*/  @!P3 ST.E [R2.64+0x40], R4 ;  /* 0x000040040200b985 */ /* 0x0007e8000c101906 */
[----:B------:R4:W-:Y:S01]  /*0db0*/  @!P2 ST.E [R2.64+0x80], R0 ;  /* 0x000080000200a985 */ /* 0x0009e2000c101906 */
[----:B--2---:R-:W-:Y:S02]  /*0dc0*/  IMAD.MOV.U32 R5, RZ, RZ, 0x0 ;  /* 0x00000000ff057424 */ /* 0x004fe400078e00ff */
[----:B---3--:R-:W-:-:S04]  /*0dd0*/  IMAD.MOV.U32 R4, RZ, RZ, R25 ;  /* 0x000000ffff047224 */ /* 0x008fc800078e0019 */
[----:B----4-:R-:W-:Y:S05]  /*0de0*/  @P0 RET.REL.NODEC R4 `(_ZN5flash24flash_fwd_splitkv_kernelI23Flash_fwd_kernel_traitsILi64ELi64ELi256ELi4ELb0ELb0EN7cutlass6half_tE19Flash_kernel_traitsILi64ELi64ELi256ELi4ES3_EELb1ELb0ELb0ELb0ELb0ELb0ELb0ELb1EEEvNS_16Flash_fwd_paramsE) ;  /* 0xfffff21004000950 */ /* 0x010fea0003c3ffff */
[----:B------:R-:W-:-:S05]  /*0df0*/  MOV R0, 0x7f800000 ;  /* 0x7f80000000007802 */ /* 0x000fca0000000f00 */
[----:B------:R2:W-:Y:S02]  /*0e00*/  ST.E [R2.64+0xc0], R0 ;  /* 0x0000c00002007985 */ /* 0x0005e4000c101906 */
[----:B--2---:R-:W-:Y:S02]  /*0e10*/  MOV R2, R25 ;  /* 0x0000001900027202 */ /* 0x004fe40000000f00 */
[----:B------:R-:W-:-:S04]  /*0e20*/  MOV R3, 0x0 ;  /* 0x0000000000037802 */ /* 0x000fc80000000f00 */
[----:B------:R-:W-:Y:S05]  /*0e30*/  RET.REL.NODEC R2 `(_ZN5flash24flash_fwd_splitkv_kernelI23Flash_fwd_kernel_traitsILi64ELi64ELi256ELi4ELb0ELb0EN7cutlass6half_tE19Flash_kernel_traitsILi64ELi64ELi256ELi4ES3_EELb1ELb0ELb0ELb0ELb0ELb0ELb0ELb1EEEvNS_16Flash_fwd_paramsE) ;  /* 0xfffff1c002007950 */ /* 0x000fea0003c3ffff */
.L_x_911:
[----:B---3--:R-:W3:Y:S04]  /*0e40*/  LD.E.64 R4, [R16.64+0x160] ;  /* 0x0001600610047980 */ /* 0x008ee8000c101b00 */
[----:B--2---:R-:W2:Y:S01]  /*0e50*/  LD.E.64 R2, [R16.64+0x158] ;  /* 0x0001580610027980 */ /* 0x004ea2000c101b00 */
[----:B---3--:R-:W-:-:S04]  /*0e60*/  ISETP.NE.U32.AND P1, PT, R4, RZ, PT ;  /* 0x000000ff0400720c */ /* 0x008fc80003f25070 */
[----:B------:R-:W-:-:S13]  /*0e70*/  ISETP.NE.AND.EX P1, PT, R5, RZ, PT, P1 ;  /* 0x000000ff0500720c */ /* 0x000fda0003f25310 */
[----:B------:R-:W3:Y:S01]  /*0e80*/  @P1 LD.E.64 R6, [R16.64+0x168] ;  /* 0x0001680610061980 */ /* 0x000ee2000c101b00 */
[----:B--2---:R-:W-:Y:S01]  /*0e90*/  ISETP.NE.U32.AND P0, PT, R2, RZ, PT ;  /* 0x000000ff0200720c */ /* 0x004fe20003f05070 */
[----:B------:R-:W-:-:S03]  /*0ea0*/  IMAD.MOV.U32 R12, RZ, RZ, R38 ;  /* 0x000000ffff0c7224 */ /* 0x000fc600078e0026 */
[----:B------:R-:W-:Y:S02]  /*0eb0*/  ISETP.NE.AND.EX P0, PT, R3, RZ, PT, P0 ;  /* 0x000000ff0300720c */ /* 0x000fe40003f05300 */
[----:B------:R-:W-:-:S11]  /*0ec0*/  @P1 SHF.R.S32.HI R0, RZ, 0x1f, R38 ;  /* 0x0000001fff001819 */ /* 0x000fd60000011426 */
[----:B------:R-:W-:-:S05]  /*0ed0*/  @P0 IMAD.WIDE R2, R38, 0x4, R2 ;  /* 0x0000000426020825 */ /* 0x000fca00078e0202 */
[----:B------:R2:W5:Y:S01]  /*0ee0*/  @P0 LD.E R12, [R2.64] ;  /* 0x00000006020c0980 */ /* 0x000562000c101900 */
[----:B------:R-:W-:Y:S03]  /*0ef0*/  BSSY B0, `(.L_x_920) ;  /* 0x00000bf000007945 */ /* 0x000fe60003800000 */
[----:B------:R-:W1:Y:S01]  /*0f00*/  S2R R41, SR_CTAID.Z ;  /* 0x0000000000297919 */ /* 0x000e620000002700 */
[-C--:B---3--:R-:W-:Y:S02]  /*0f10*/  @P1 IMAD R7, R7, R38.reuse, RZ ;  /* 0x0000002607071224 */ /* 0x088fe400078e02ff */
[----:B--2---:R-:W-:-:S04]  /*0f20*/  @P1 IMAD.WIDE.U32 R2, R6, R38, RZ ;  /* 0x0000002606021225 */ /* 0x004fc800078e00ff */
[----:B------:R-:W-:Y:S02]  /*0f30*/  @P1 IMAD R7, R6, R0, R7 ;  /* 0x0000000006071224 */ /* 0x000fe400078e0207 */
[----:B------:R-:W-:Y:S01]  /*0f40*/  IMAD.MOV.U32 R6, RZ, RZ, RZ ;  /* 0x000000ffff067224 */ /* 0x000fe200078e00ff */
[----:B------:R-:W-:Y:S01]  /*0f50*/  @P1 LEA R6, P0, R2, R4, 0x2 ;  /* 0x0000000402061211 */ /* 0x000fe200078010ff */
[----:B------:R-:W-:Y:S01]  /*0f60*/  IMAD.MOV.U32 R0, RZ, RZ, RZ ;  /* 0x000000ffff007224 */ /* 0x000fe200078e00ff */
[----:B------:R-:W-:-:S03]  /*0f70*/  @P1 IADD3 R7, R3, R7, RZ ;  /* 0x0000000703071210 */ /* 0x000fc60007ffe0ff */
[----:B------:R-:W-:Y:S01]  /*0f80*/  IMAD.MOV.U32 R224, RZ, RZ, R6 ;  /* 0x000000ffffe07224 */ /* 0x000fe200078e0006 */
[----:B------:R-:W-:-:S04]  /*0f90*/  @P1 LEA.HI.X R0, R2, R5, R7, 0x2, P0 ;  /* 0x0000000502001211 */ /* 0x000fc800000f1407 */
[----:B------:R-:W-:Y:S02]  /*0fa0*/  MOV R225, R0 ;  /* 0x0000000000e17202 */ /* 0x000fe40000000f00 */
[----:B------:R-:W-:-:S04]  /*0fb0*/  ISETP.NE.U32.AND P0, PT, R224, RZ, PT ;  /* 0x000000ffe000720c */ /* 0x000fc80003f05070 */
[----:B------:R-:W-:-:S13]  /*0fc0*/  ISETP.NE.AND.EX P0, PT, R225, RZ, PT, P0 ;  /* 0x000000ffe100720c */ /* 0x000fda0003f05300 */
[----:B------:R-:W-:Y:S05]  /*0fd0*/  @!P0 BRA `(.L_x_921) ;  /* 0x000005b000008947 */ /* 0x000fea0003800000 */
[----:B-1----:R-:W2:Y:S04]  /*0fe0*/  LD.E R13, [R16.64+0x170] ;  /* 0x00017006100d7980 */ /* 0x002ea8000c101900 */
[----:B------:R-:W3:Y:S01]  /*0ff0*/  LD.E R14, [R16.64+0x68] ;  /* 0x00006806100e7980 */ /* 0x000ee2000c101900 */
[----:B------:R-:W-:-:S03]  /*1000*/  LEA R22, R35, 0xffffff00, 0x8 ;  /* 0xffffff0023167811 */ /* 0x000fc600078e40ff */
[----:B----4-:R-:W4:Y:S04]  /*1010*/  LD.E.64 R18, [R16.64+0x40] ;  /* 0x0000400610127980 */ /* 0x010f28000c101b00 */
[----:B------:R-:W3:Y:S04]  /*1020*/  LD.E.64 R190, [R16.64+0x38] ;  /* 0x0000380610be7980 */ /* 0x000ee8000c101b00 */
[----:B------:R-:W3:Y:S04]  /*1030*/  LD.E.64 R10, [R16.64+0x50] ;  /* 0x00005006100a7980 */ /* 0x000ee8000c101b00 */
[----:B------:R-:W3:Y:S04]  /*1040*/  LD.E.64 R8, [R16.64+0x28] ;  /* 0x0000280610087980 */ /* 0x000ee8000c101b00 */
[----:B------:R1:W5:Y:S01]  /*1050*/  LD.E.64 R28, [R16.64+0x58] ;  /* 0x00005806101c7980 */ /* 0x000362000c101b00 */
[----:B--2---:R-:W-:-:S04]  /*1060*/  IABS R4, R13 ;  /* 0x0000000d00047213 */ /* 0x004fc80000000000 */
[----:B------:R-:W2:Y:S08]  /*1070*/  I2F.RP R2, R4 ;  /* 0x0000000400027306 */ /* 0x000eb00000209400 */
[----:B--2---:R-:W2:Y:S02]  /*1080*/  MUFU.RCP R2, R2 ;  /* 0x0000000200027308 */ /* 0x004ea40000001000 */
[----:B--2---:R-:W-:-:S06]  /*1090*/  IADD3 R2, R2, 0xffffffe, RZ ;  /* 0x0ffffffe02027810 */ /* 0x004fcc0007ffe0ff */
[----:B------:R-:W2:Y:S01]  /*10a0*/  F2I.FTZ.U32.TRUNC.NTZ R3, R2 ;  /* 0x0000000200037305 */ /* 0x000ea2000021f000 */
[----:B------:R-:W-:Y:S01]  /*10b0*/  IABS R6, R13 ;  /* 0x0000000d00067213 */ /* 0x000fe20000000000 */
[----:B--2---:R-:W-:Y:S02]  /*10c0*/  IMAD.MOV R0, RZ, RZ, -R3 ;  /* 0x000000ffff007224 */ /* 0x004fe400078e0a03 */
[----:B------:R-:W-:Y:S02]  /*10d0*/  IMAD.MOV.U32 R2, RZ, RZ, RZ ;  /* 0x000000ffff027224 */ /* 0x000fe400078e00ff */
[----:B------:R-:W-:Y:S01]  /*10e0*/  IMAD R5, R0, R4, RZ ;  /* 0x0000000400057224 */ /* 0x000fe200078e02ff */
[----:B------:R-:W-:-:S03]  /*10f0*/  IABS R0, R22 ;  /* 0x0000001600007213 */ /* 0x000fc60000000000 */
[----:B------:R-:W-:Y:S01]  /*1100*/  IMAD.HI.U32 R5, R3, R5, R2 ;  /* 0x0000000503057227 */ /* 0x000fe200078e0002 */
[----:B------:R-:W-:-:S03]  /*1110*/  MOV R2, R0 ;  /* 0x0000000000027202 */ /* 0x000fc60000000f00 */
[----:B------:R-:W-:Y:S02]  /*1120*/  IMAD.MOV R0, RZ, RZ, -R6 ;  /* 0x000000ffff007224 */ /* 0x000fe400078e0a06 */
[----:B------:R-:W2:Y:S02]  /*1130*/  LD.E.64 R6, [R16.64+0x20] ;  /* 0x0000200610067980 */ /* 0x000ea4000c101b00 */
[----:B------:R-:W-:Y:S02]  /*1140*/  IMAD.MOV.U32 R3, RZ, RZ, R0 ;  /* 0x000000ffff037224 */ /* 0x000fe400078e0000 */
[----:B------:R-:W-:-:S04]  /*1150*/  IMAD.HI.U32 R0, R5, R2, RZ ;  /* 0x0000000205007227 */ /* 0x000fc800078e00ff */
[----:B------:R-:W-:-:S05]  /*1160*/  IMAD R2, R0, R3, R2 ;  /* 0x0000000300027224 */ /* 0x000fca00078e0202 */
[----:B------:R-:W-:-:S13]  /*1170*/  ISETP.GT.U32.AND P1, PT, R4, R2, PT ;  /* 0x000000020400720c */ /* 0x000fda0003f24070 */
[----:B------:R-:W-:-:S04]  /*1180*/  @!P1 IADD3 R2, R2, -R4, RZ ;  /* 0x8000000402029210 */ /* 0x000fc80007ffe0ff */
[----:B------:R-:W-:Y:S02]  /*1190*/  ISETP.GE.U32.AND P2, PT, R2, R4, PT ;  /* 0x000000040200720c */ /* 0x000fe40003f46070 */
[----:B------:R-:W-:Y:S02]  /*11a0*/  LOP3.LUT R2, R22, R13, RZ, 0x3c, !PT ;  /* 0x0000000d16027212 */ /* 0x000fe400078e3cff */
[----:B------:R-:W-:Y:S02]  /*11b0*/  @!P1 IADD3 R0, R0, 0x1, RZ ;  /* 0x0000000100009810 */ /* 0x000fe40007ffe0ff */
[----:B------:R-:W-:Y:S02]  /*11c0*/  ISETP.GE.AND P0, PT, R2, RZ, PT ;  /* 0x000000ff0200720c */ /* 0x000fe40003f06270 */
[----:B------:R-:W-:-:S05]  /*11d0*/  ISETP.NE.AND P1, PT, R13, RZ, PT ;  /* 0x000000ff0d00720c */ /* 0x000fca0003f25270 */
[----:B------:R-:W-:-:S05]  /*11e0*/  @P2 IADD3 R0, R0, 0x1, RZ ;  /* 0x0000000100002810 */ /* 0x000fca0007ffe0ff */
[----:B------:R-:W-:-:S04]  /*11f0*/  IMAD.MOV.U32 R5, RZ, RZ, R0 ;  /* 0x000000ffff057224 */ /* 0x000fc800078e0000 */
[----:B------:R-:W-:Y:S01]  /*1200*/  @!P0 IMAD.MOV R5, RZ, RZ, -R5 ;  /* 0x000000ffff058224 */ /* 0x000fe200078e0a05 */
[----:B------:R-:W-:-:S05]  /*1210*/  @!P1 LOP3.LUT R5, RZ, R13, RZ, 0x33, !PT ;  /* 0x0000000dff059212 */ /* 0x000fca00078e33ff */
[----:B------:R-:W-:-:S05]  /*1220*/  IMAD.WIDE R2, R5, 0x4, R224 ;  /* 0x0000000405027825 */ /* 0x000fca00078e02e0 */
[----:B-----5:R1:W2:Y:S01]  /*1230*/  LD.E R12, [R2.64] ;  /* 0x00000006020c7980 */ /* 0x0202a2000c101900 */
[----:B---3--:R-:W-:-:S04]  /*1240*/  IABS R4, R14 ;  /* 0x0000000e00047213 */ /* 0x008fc80000000000 */
[----:B-1----:R-:W1:Y:S08]  /*1250*/  I2F.RP R2, R4 ;  /* 0x0000000400027306 */ /* 0x002e700000209400 */
[----:B-1----:R-:W1:Y:S02]  /*1260*/  MUFU.RCP R2, R2 ;  /* 0x0000000200027308 */ /* 0x002e640000001000 */
[----:B-1----:R-:W-:-:S06]  /*1270*/  IADD3 R2, R2, 0xffffffe, RZ ;  /* 0x0ffffffe02027810 */ /* 0x002fcc0007ffe0ff */
[----:B------:R-:W1:Y:S01]  /*1280*/  F2I.FTZ.U32.TRUNC.NTZ R3, R2 ;  /* 0x0000000200037305 */ /* 0x000e62000021f000 */
[----:B----4-:R3:W-:Y:S01]  /*1290*/  STL.64 [R1], R18 ;  /* 0x0000001201007387 */ /* 0x0107e20000100a00 */
[----:B------:R-:W-:Y:S02]  /*12a0*/  IABS R15, R14 ;  /* 0x0000000e000f7213 */ /* 0x000fe40000000000 */
[----:B-1----:R-:W-:Y:S01]  /*12b0*/  IADD3 R0, RZ, -R3, RZ ;  /* 0x80000003ff007210 */ /* 0x002fe20007ffe0ff */
[----:B------:R-:W-:-:S04]  /*12c0*/  IMAD.MOV.U32 R2, RZ, RZ, RZ ;  /* 0x000000ffff027224 */ /* 0x000fc800078e00ff */
[----:B------:R-:W-:-:S04]  /*12d0*/  IMAD R0, R0, R4, RZ ;  /* 0x0000000400007224 */ /* 0x000fc800078e02ff */
[----:B------:R-:W-:Y:S01]  /*12e0*/  IMAD.HI.U32 R2, R3, R0, R2 ;  /* 0x0000000003027227 */ /* 0x000fe200078e0002 */
[----:B---3--:R-:W-:Y:S02]  /*12f0*/  IABS R18, R41 ;  /* 0x0000002900127213 */ /* 0x008fe40000000000 */
[----:B------:R-:W-:-:S03]  /*1300*/  IADD3 R0, RZ, -R15, RZ ;  /* 0x8000000fff007210 */ /* 0x000fc60007ffe0ff */
[----:B------:R-:W-:-:S04]  /*1310*/  IMAD.MOV.U32 R3, RZ, RZ, R18 ;  /* 0x000000ffff037224 */ /* 0x000fc800078e0012 */
[----:B------:R-:W-:-:S04]  /*1320*/  IMAD.HI.U32 R2, R2, R3, RZ ;  /* 0x0000000302027227 */ /* 0x000fc800078e00ff */
[----:B------:R-:W-:-:S05]  /*1330*/  IMAD R0, R2, R0, R3 ;  /* 0x0000000002007224 */ /* 0x000fca00078e0203 */
[----:B------:R-:W-:-:S13]  /*1340*/  ISETP.GT.U32.AND P1, PT, R4, R0, PT ;  /* 0x000000000400720c */ /* 0x000fda0003f24070 */
[----:B------:R-:W-:-:S05]  /*1350*/  @!P1 IMAD.IADD R0, R0, 0x1, -R4 ;  /* 0x0000000100009824 */ /* 0x000fca00078e0a04 */
[----:B------:R-:W-:Y:S02]  /*1360*/  ISETP.GE.U32.AND P2, PT, R0, R4, PT ;  /* 0x000000040000720c */ /* 0x000fe40003f46070 */
[----:B------:R-:W-:Y:S02]  /*1370*/  LOP3.LUT R0, R41, R14, RZ, 0x3c, !PT ;  /* 0x0000000e29007212 */ /* 0x000fe400078e3cff */
[----:B------:R-:W-:Y:S02]  /*1380*/  IADD3 R5, -R5, RZ, RZ ;  /* 0x000000ff05057210 */ /* 0x000fe40007ffe1ff */
[----:B------:R-:W-:Y:S02]  /*1390*/  ISETP.GE.AND P0, PT, R0, RZ, PT ;  /* 0x000000ff0000720c */ /* 0x000fe40003f06270 */
[----:B------:R-:W-:Y:S02]  /*13a0*/  @!P1 IADD3 R2, R2, 0x1, RZ ;  /* 0x0000000102029810 */ /* 0x000fe40007ffe0ff */
[----:B------:R-:W-:Y:S01]  /*13b0*/  ISETP.NE.AND P1, PT, R14, RZ, PT ;  /* 0x000000ff0e00720c */ /* 0x000fe20003f25270 */
[----:B------:R-:W-:-:S02]  /*13c0*/  IMAD R13, R13, R5, R22 ;  /* 0x000000050d0d7224 */ /* 0x000fc400078e0216 */
[----:B------:R-:W-:Y:S02]  /*13d0*/  @P2 IADD3 R2, R2, 0x1, RZ ;  /* 0x0000000102022810 */ /* 0x000fe40007ffe0ff */
[----:B------:R-:W-:Y:S01]  /*13e0*/  IMAD R4, R191, R13, RZ ;  /* 0x0000000dbf047224 */ /* 0x000fe200078e02ff */
[----:B------:R-:W-:Y:S02]  /*13f0*/  SHF.R.S32.HI R23, RZ, 0x1f, R13 ;  /* 0x0000001fff177819 */ /* 0x000fe4000001140d */
[----:B------:R-:W-:-:S03]  /*1400*/  MOV R0, R2 ;  /* 0x0000000200007202 */ /* 0x000fc60000000f00 */
[----:B------:R-:W-:Y:S01]  /*1410*/  IMAD R4, R190, R23, R4 ;  /* 0x00000017be047224 */ /* 0x000fe200078e0204 */
[----:B------:R-:W-:Y:S02]  /*1420*/  @!P0 IADD3 R0, -R0, RZ, RZ ;  /* 0x000000ff00008210 */ /* 0x000fe40007ffe1ff */
[----:B------:R-:W-:-:S04]  /*1430*/  @!P1 LOP3.LUT R0, RZ, R14, RZ, 0x33, !PT ;  /* 0x0000000eff009212 */ /* 0x000fc800078e33ff */
[----:B------:R-:W-:Y:S02]  /*1440*/  SHF.R.S32.HI R30, RZ, 0x1f, R0 ;  /* 0x0000001fff1e7819 */ /* 0x000fe40000011400 */
[----:B------:R-:W-:Y:S02]  /*1450*/  MOV R18, R0 ;  /* 0x0000000000127202 */ /* 0x000fe40000000f00 */
[----:B--2---:R-:W-:Y:S01]  /*1460*/  SHF.R.S32.HI R15, RZ, 0x1f, R12 ;  /* 0x0000001fff0f7819 */ /* 0x004fe2000001140c */
[----:B------:R-:W-:-:S04]  /*1470*/  IMAD R3, R7, R12, RZ ;  /* 0x0000000c07037224 */ /* 0x000fc800078e02ff */
[C---:B------:R-:W-:Y:S02]  /*1480*/  IMAD R3, R6.reuse, R15, R3 ;  /* 0x0000000f06037224 */ /* 0x040fe400078e0203 */
[----:B------:R-:W-:-:S04]  /*1490*/  IMAD.WIDE.U32 R6, R6, R12, RZ ;  /* 0x0000000c06067225 */ /* 0x000fc800078e00ff */
[----:B------:R-:W-:Y:S02]  /*14a0*/  IMAD.IADD R3, R7, 0x1, R3 ;  /* 0x0000000107037824 */ /* 0x000fe400078e0203 */
[----:B------:R-:W-:-:S04]  /*14b0*/  IMAD.MOV.U32 R2, RZ, RZ, R6 ;  /* 0x000000ffff027224 */ /* 0x000fc800078e0006 */
[----:B------:R-:W-:-:S04]  /*14c0*/  IMAD.WIDE.U32 R2, R13, R190, R2 ;  /* 0x000000be0d027225 */ /* 0x000fc800078e0002 */
[----:B------:R-:W-:Y:S02]  /*14d0*/  IMAD.IADD R3, R3, 0x1, R4 ;  /* 0x0000000103037824 */ /* 0x000fe400078e0204 */
[----:B------:R-:W-:Y:S02]  /*14e0*/  IMAD R4, R11, R0, RZ ;  /* 0x000000000b047224 */ /* 0x000fe400078e02ff */
[-C--:B------:R-:W-:Y:S02]  /*14f0*/  IMAD R9, R9, R12.reuse, RZ ;  /* 0x0000000c09097224 */ /* 0x080fe400078e02ff */
[----:B------:R-:W-:-:S04]  /*1500*/  IMAD.WIDE.U32 R6, R8, R12, RZ ;  /* 0x0000000c08067225 */ /* 0x000fc800078e00ff */
[----:B------:R-:W-:Y:S02]  /*1510*/  IMAD R4, R10, R30, R4 ;  /* 0x0000001e0a047224 */ /* 0x000fe400078e0204 */
[----:B------:R-:W-:-:S04]  /*1520*/  IMAD.WIDE.U32 R2, R0, R10, R2 ;  /* 0x0000000a00027225 */ /* 0x000fc800078e0002 */
[----:B------:R-:W-:Y:S01]  /*1530*/  IMAD R9, R8, R15, R9 ;  /* 0x0000000f08097224 */ /* 0x000fe200078e0209 */
[----:B------:R-:W-:Y:S01]  /*1540*/  MOV R8, R6 ;  /* 0x0000000600087202 */ /* 0x000fe20000000f00 */
[----:B------:R-:W-:Y:S01]  /*1550*/  IMAD.MOV.U32 R26, RZ, RZ, R2 ;  /* 0x000000ffff1a7224 */ /* 0x000fe200078e0002 */
[----:B------:R-:W-:Y:S01]  /*1560*/  IADD3 R27, R3, R4, RZ ;  /* 0x00000004031b7210 */ /* 0x000fe20007ffe0ff */
[----:B------:R-:W-:Y:S01]  /*1570*/  IMAD.IADD R9, R7, 0x1, R9 ;  /* 0x0000000107097824 */ /* 0x000fe200078e0209 */
[----:B------:R-:W-:Y:S05]  /*1580*/  BRA `(.L_x_922) ;  /* 0x0000055000007947 */ /* 0x000fea0003800000 */
.L_x_921:
[----:B-1----:R-:W2:Y:S01]  /*1590*/  LD.E R11, [R16.64+0x68] ;  /* 0x00006806100b7980 */ /* 0x002ea2000c101900 */
[----:B------:R-:W-:-:S03]  /*15a0*/  ISETP.NE.AND P3, PT, R21, -0x1, PT ;  /* 0xffffffff1500780c */ /* 0x000fc60003f65270 */
[----:B------:R-:W3:Y:S04]  /*15b0*/  LD.E.64 R2, [R16.64+0x40] ;  /* 0x0000400610027980 */ /* 0x000ee8000c101b00 */
[----:B----4-:R-:W4:Y:S04]  /*15c0*/  LD.E.64 R190, [R16.64+0x38] ;  /* 0x0000380610be7980 */ /* 0x010f28000c101b00 */
[----:B------:R-:W4:Y:S04]  /*15d0*/  LD.E.64 R18, [R16.64+0x50] ;  /* 0x0000500610127980 */ /* 0x000f28000c101b00 */
[----:B------:R-:W4:Y:S04]  /*15e0*/  @!P3 LD.E.64 R6, [R16.64+0x20] ;  /* 0x000020061006b980 */ /* 0x000f28000c101b00 */
[----:B------:R-:W4:Y:S04]  /*15f0*/  @!P3 LD.E.64 R14, [R16.64+0x28] ;  /* 0x00002806100eb980 */ /* 0x000f28000c101b00 */
[----:B------:R1:W5:Y:S01]  /*1600*/  LD.E.64 R28, [R16.64+0x58] ;  /* 0x00005806101c7980 */ /* 0x000362000c101b00 */
[----:B------:R-:W-:-:S02]  /*1610*/  IABS R5, R41 ;  /* 0x0000002900057213 */ /* 0x000fc40000000000 */
[----:B-----5:R-:W-:Y:S02]  /*1620*/  @!P3 SHF.R.S32.HI R13, RZ, 0x1f, R12 ;  /* 0x0000001fff0db819 */ /* 0x020fe4000001140c */
[----:B------:R-:W-:-:S04]  /*1630*/  LEA R22, R35, 0xffffff00, 0x8 ;  /* 0xffffff0023167811 */ /* 0x000fc800078e40ff */
[----:B------:R-:W-:Y:S02]  /*1640*/  SHF.R.S32.HI R23, RZ, 0x1f, R22 ;  /* 0x0000001fff177819 */ /* 0x000fe40000011416 */
[----:B--2---:R-:W-:Y:S01]  /*1650*/  IABS R8, R11 ;  /* 0x0000000b00087213 */ /* 0x004fe20000000000 */
[----:B---3--:R2:W-:Y:S01]  /*1660*/  STL.64 [R1], R2 ;  /* 0x0000000201007387 */ /* 0x0085e20000100a00 */
[----:B------:R-:W-:Y:S02]  /*1670*/  IMAD.MOV.U32 R24, RZ, RZ, R2 ;  /* 0x000000ffff187224 */ /* 0x000fe400078e0002 */
[----:B--2---:R-:W2:Y:S08]  /*1680*/  I2F.RP R2, R8 ;  /* 0x0000000800027306 */ /* 0x004eb00000209400 */
[----:B--2---:R-:W2:Y:S01]  /*1690*/  MUFU.RCP R2, R2 ;  /* 0x0000000200027308 */ /* 0x004ea20000001000 */
[----:B------:R-:W-:-:S02]  /*16a0*/  MOV R25, R3 ;  /* 0x0000000300197202 */ /* 0x000fc40000000f00 */
[----:B--2---:R-:W-:-:S05]  /*16b0*/  IADD3 R2, R2, 0xffffffe, RZ ;  /* 0x0ffffffe02027810 */ /* 0x004fca0007ffe0ff */
[----:B------:R-:W2:Y:S01]  /*16c0*/  F2I.FTZ.U32.TRUNC.NTZ R3, R2 ;  /* 0x0000000200037305 */ /* 0x000ea2000021f000 */
[----:B------:R-:W-:Y:S02]  /*16d0*/  IABS R4, R11 ;  /* 0x0000000b00047213 */ /* 0x000fe40000000000 */
[----:B--2---:R-:W-:Y:S01]  /*16e0*/  IADD3 R0, RZ, -R3, RZ ;  /* 0x80000003ff007210 */ /* 0x004fe20007ffe0ff */
[----:B------:R-:W-:-:S04]  /*16f0*/  IMAD.MOV.U32 R2, RZ, RZ, RZ ;  /* 0x000000ffff027224 */ /* 0x000fc800078e00ff */
[----:B------:R-:W-:-:S04]  /*1700*/  IMAD R0, R0, R8, RZ ;  /* 0x0000000800007224 */ /* 0x000fc800078e02ff */
[----:B------:R-:W-:Y:S01]  /*1710*/  IMAD.HI.U32 R2, R3, R0, R2 ;  /* 0x0000000003027227 */ /* 0x000fe200078e0002 */
[----:B------:R-:W-:-:S03]  /*1720*/  MOV R3, R5 ;  /* 0x0000000500037202 */ /* 0x000fc60000000f00 */
[----:B------:R-:W-:Y:S02]  /*1730*/  IMAD.MOV R0, RZ, RZ, -R4 ;  /* 0x000000ffff007224 */ /* 0x000fe400078e0a04 */
[----:B------:R-:W-:-:S04]  /*1740*/  IMAD.HI.U32 R9, R2, R3, RZ ;  /* 0x0000000302097227 */ /* 0x000fc800078e00ff */
[----:B------:R-:W-:Y:S01]  /*1750*/  IMAD R0, R9, R0, R3 ;  /* 0x0000000009007224 */ /* 0x000fe200078e0203 */
[----:B------:R-:W-:Y:S01]  /*1760*/  @!P3 SHF.R.S32.HI R5, RZ, 0x1f, R10 ;  /* 0x0000001fff05b819 */ /* 0x000fe2000001140a */
[----:B----4-:R-:W-:-:S03]  /*1770*/  @!P3 IMAD R2, R191, R10, RZ ;  /* 0x0000000abf02b224 */ /* 0x010fc600078e02ff */
[----:B------:R-:W-:Y:S01]  /*1780*/  ISETP.GT.U32.AND P0, PT, R8, R0, PT ;  /* 0x000000000800720c */ /* 0x000fe20003f04070 */
[----:B------:R-:W-:Y:S01]  /*1790*/  @!P3 IMAD R5, R5, R190, R2 ;  /* 0x000000be0505b224 */ /* 0x000fe200078e0202 */
[----:B------:R-:W-:Y:S01]  /*17a0*/  @P3 IADD3 R4, R10, R21, RZ ;  /* 0x000000150a043210 */ /* 0x000fe20007ffe0ff */
[----:B------:R-:W-:-:S04]  /*17b0*/  @!P3 IMAD.WIDE.U32 R2, R190, R10, RZ ;  /* 0x0000000abe02b225 */ /* 0x000fc800078e00ff */
[----:B------:R-:W-:Y:S02]  /*17c0*/  @!P3 IMAD.IADD R3, R3, 0x1, R5 ;  /* 0x000000010303b824 */ /* 0x000fe400078e0205 */
[----:B------:R-:W-:Y:S02]  /*17d0*/  @!P3 IMAD R7, R7, R12, RZ ;  /* 0x0000000c0707b224 */ /* 0x000fe400078e02ff */
[-C--:B------:R-:W-:Y:S02]  /*17e0*/  @P3 IMAD R20, R191, R4.reuse, RZ ;  /* 0x00000004bf143224 */ /* 0x080fe400078e02ff */
[----:B------:R-:W-:Y:S02]  /*17f0*/  @!P0 IMAD.IADD R0, R0, 0x1, -R8 ;  /* 0x0000000100008824 */ /* 0x000fe400078e0a08 */
[----:B------:R-:W-:-:S04]  /*1800*/  @P3 IMAD.WIDE.U32 R4, R190, R4, RZ ;  /* 0x00000004be043225 */ /* 0x000fc800078e00ff */
[C---:B------:R-:W-:Y:S02]  /*1810*/  @!P3 IMAD R7, R6.reuse, R13, R7 ;  /* 0x0000000d0607b224 */ /* 0x040fe400078e0207 */
[----:B------:R-:W-:Y:S01]  /*1820*/  @!P3 IMAD.WIDE.U32 R2, R6, R12, R2 ;  /* 0x0000000c0602b225 */ /* 0x000fe200078e0002 */
[----:B------:R-:W-:Y:S02]  /*1830*/  ISETP.GE.U32.AND P2, PT, R0, R8, PT ;  /* 0x000000080000720c */ /* 0x000fe40003f46070 */
[----:B------:R-:W-:Y:S01]  /*1840*/  @P3 IADD3 R5, R5, R20, RZ ;  /* 0x0000001405053210 */ /* 0x000fe20007ffe0ff */
[----:B------:R-:W-:Y:S01]  /*1850*/  @!P3 IMAD.MOV.U32 R4, RZ, RZ, R2 ;  /* 0x000000ffff04b224 */ /* 0x000fe200078e0002 */
[----:B------:R-:W-:Y:S01]  /*1860*/  @!P3 SHF.R.S32.HI R0, RZ, 0x1f, R10 ;  /* 0x0000001fff00b819 */ /* 0x000fe2000001140a */
[----:B------:R-:W-:Y:S01]  /*1870*/  @!P3 IMAD R2, R25, R10, RZ ;  /* 0x0000000a1902b224 */ /* 0x000fe200078e02ff */
[----:B------:R-:W-:Y:S01]  /*1880*/  @!P3 IADD3 R5, R3, R7, RZ ;  /* 0x000000070305b210 */ /* 0x000fe20007ffe0ff */
[----:B------:R-:W-:Y:S01]  /*1890*/  IMAD R3, R191, R22, RZ ;  /* 0x00000016bf037224 */ /* 0x000fe200078e02ff */
[----:B------:R-:W-:Y:S01]  /*18a0*/  LOP3.LUT R6, R41, R11, RZ, 0x3c, !PT ;  /* 0x0000000b29067212 */ /* 0x000fe200078e3cff */
[----:B------:R-:W-:Y:S01]  /*18b0*/  @!P3 IMAD R8, R0, R24, R2 ;  /* 0x000000180008b224 */ /* 0x000fe200078e0202 */
[----:B------:R-:W-:Y:S01]  /*18c0*/  MOV R2, R4 ;  /* 0x0000000400027202 */ /* 0x000fe20000000f00 */
[----:B------:R-:W-:Y:S01]  /*18d0*/  IMAD R0, R23, R190, R3 ;  /* 0x000000be17007224 */ /* 0x000fe200078e0203 */
[----:B------:R-:W-:Y:S01]  /*18e0*/  ISETP.GE.AND P1, PT, R6, RZ, PT ;  /* 0x000000ff0600720c */ /* 0x000fe20003f26270 */
[----:B------:R-:W-:Y:S01]  /*18f0*/  IMAD.MOV.U32 R3, RZ, RZ, R5 ;  /* 0x000000ffff037224 */ /* 0x000fe200078e0005 */
[----:B------:R-:W-:-:S02]  /*1900*/  @!P0 IADD3 R9, R9, 0x1, RZ ;  /* 0x0000000109098810 */ /* 0x000fc40007ffe0ff */
[----:B------:R-:W-:Y:S01]  /*1910*/  ISETP.NE.AND P0, PT, R11, RZ, PT ;  /* 0x000000ff0b00720c */ /* 0x000fe20003f05270 */
[----:B------:R-:W-:Y:S01]  /*1920*/  IMAD.WIDE.U32 R2, R190, R22, R2 ;  /* 0x00000016be027225 */ /* 0x000fe200078e0002 */
[----:B------:R-:W-:-:S03]  /*1930*/  @P2 IADD3 R9, R9, 0x1, RZ ;  /* 0x0000000109092810 */ /* 0x000fc60007ffe0ff */
[----:B------:R-:W-:Y:S01]  /*1940*/  @!P3 IMAD.WIDE.U32 R6, R24, R10, RZ ;  /* 0x0000000a1806b225 */ /* 0x000fe200078e00ff */
[----:B------:R-:W-:-:S03]  /*1950*/  IADD3 R5, R3, R0, RZ ;  /* 0x0000000003057210 */ /* 0x000fc60007ffe0ff */
[----:B------:R-:W-:Y:S01]  /*1960*/  IMAD.MOV.U32 R0, RZ, RZ, R9 ;  /* 0x000000ffff007224 */ /* 0x000fe200078e0009 */
[----:B------:R-:W-:Y:S02]  /*1970*/  @!P3 IADD3 R3, R7, R8, RZ ;  /* 0x000000080703b210 */ /* 0x000fe40007ffe0ff */
[----:B------:R-:W-:Y:S01]  /*1980*/  MOV R4, R2 ;  /* 0x0000000200047202 */ /* 0x000fe20000000f00 */
[----:B------:R-:W-:Y:S01]  /*1990*/  @!P1 IMAD.MOV R0, RZ, RZ, -R0 ;  /* 0x000000ffff009224 */ /* 0x000fe200078e0a00 */
[----:B------:R-:W-:Y:S02]  /*19a0*/  @P3 IADD3 R8, R10, R21, RZ ;  /* 0x000000150a083210 */ /* 0x000fe40007ffe0ff */
[----:B------:R-:W-:Y:S02]  /*19b0*/  @!P3 MOV R2, R6 ;  /* 0x000000060002b202 */ /* 0x000fe40000000f00 */
[----:B------:R-:W-:Y:S01]  /*19c0*/  @!P0 LOP3.LUT R0, RZ, R11, RZ, 0x33, !PT ;  /* 0x0000000bff008212 */ /* 0x000fe200078e33ff */
[----:B------:R-:W-:Y:S01]  /*19d0*/  @!P3 IMAD R7, R15, R12, RZ ;  /* 0x0000000c0f07b224 */ /* 0x000fe200078e02ff */
[----:B------:R-:W-:Y:S01]  /*19e0*/  @!P3 SHF.R.S32.HI R6, RZ, 0x1f, R12 ;  /* 0x0000001fff06b819 */ /* 0x000fe2000001140c */
[----:B------:R-:W-:Y:S01]  /*19f0*/  @P3 IMAD R11, R25, R8, RZ ;  /* 0x00000008190b3224 */ /* 0x000fe200078e02ff */
[----:B------:R-:W-:Y:S01]  /*1a00*/  SHF.R.S32.HI R30, RZ, 0x1f, R0 ;  /* 0x0000001fff1e7819 */ /* 0x000fe20000011400 */
[----:B------:R-:W-:-:S02]  /*1a10*/  IMAD R10, R19, R0, RZ ;  /* 0x00000000130a7224 */ /* 0x000fc400078e02ff */
[----:B------:R-:W-:-:S04]  /*1a20*/  @P3 IMAD.WIDE.U32 R8, R24, R8, RZ ;  /* 0x0000000818083225 */ /* 0x000fc800078e00ff */
[C---:B------:R-:W-:Y:S02]  /*1a30*/  @!P3 IMAD R13, R14.reuse, R6, R7 ;  /* 0x000000060e0db224 */ /* 0x040fe400078e0207 */
[----:B------:R-:W-:Y:S01]  /*1a40*/  @!P3 IMAD.WIDE.U32 R6, R14, R12, R2 ;  /* 0x0000000c0e06b225 */ /* 0x000fe200078e0002 */
[----:B------:R-:W-:-:S03]  /*1a50*/  @P3 IADD3 R9, R9, R11, RZ ;  /* 0x0000000b09093210 */ /* 0x000fc60007ffe0ff */
[----:B------:R-:W-:-:S04]  /*1a60*/  IMAD.WIDE.U32 R2, R18, R0, R4 ;  /* 0x0000000012027225 */ /* 0x000fc800078e0004 */
[----:B------:R-:W-:Y:S01]  /*1a70*/  IMAD R4, R18, R30, R10 ;  /* 0x0000001e12047224 */ /* 0x000fe200078e020a */
[----:B------:R-:W-:Y:S01]  /*1a80*/  @!P3 MOV R8, R6 ;  /* 0x000000060008b202 */ /* 0x000fe20000000f00 */
[----:B------:R-:W-:Y:S01]  /*1a90*/  @!P3 IMAD.IADD R9, R7, 0x1, R13 ;  /* 0x000000010709b824 */ /* 0x000fe200078e020d */
[----:B------:R-:W-:Y:S01]  /*1aa0*/  MOV R26, R2 ;  /* 0x00000002001a7202 */ /* 0x000fe20000000f00 */
[----:B------:R-:W-:Y:S01]  /*1ab0*/  IMAD.IADD R27, R3, 0x1, R4 ;  /* 0x00000001031b7824 */ /* 0x000fe200078e0204 */
[----:B------:R-:W-:Y:S02]  /*1ac0*/  MOV R13, R22 ;  /* 0x00000016000d7202 */ /* 0x000fe40000000f00 */
[----:B------:R-:W-:Y:S02]  /*1ad0*/  MOV R18, R0 ;  /* 0x0000000000127202 */ /* 0x000fe40000000f00 */
.L_x_922:
[----:B-1----:R-:W-:Y:S05]  /*1ae0*/  BSYNC B0 ;  /* 0x0000000000007941 */ /* 0x002fea0003800000 */
.L_x_920:
[----:B------:R-:W2:Y:S01]  /*1af0*/  LDL R34, [R1] ;  /* 0x0000000001227983 */ /* 0x000ea20000100800 */
[----:B------:R-:W-:-:S03]  /*1b00*/  ISETP.NE.AND P0, PT, R42, -0x1, PT ;  /* 0xffffffff2a00780c */ /* 0x000fc60003f05270 */
[----:B------:R-:W3:Y:S04]  /*1b10*/  LDL R36, [R1+0x4] ;  /* 0x0000040001247983 */ /* 0x000ee80000100800 */
[----:B------:R-:W4:Y:S04]  /*1b20*/  LD.E.64 R4, [R16.64+0x30] ;  /* 0x0000300610047980 */ /* 0x000f28000c101b00 */
[----:B------:R-:W4:Y:S04]  /*1b30*/  LD.E.64 R10, [R16.64+0x48] ;  /* 0x00004806100a7980 */ /* 0x000f28000c101b00 */
[----:B------:R-:W4:Y:S04]  /*1b40*/  @!P0 LD.E.64 R6, [R16.64+0x18] ;  /* 0x0000180610068980 */ /* 0x000f28000c101b00 */
[----:B------:R-:W4:Y:S04]  /*1b50*/  LD.E.64 R20, [R16.64+0x10] ;  /* 0x0000100610147980 */ /* 0x000f28000c101b00 */
[----:B------:R-:W4:Y:S04]  /*1b60*/  LD.E.64 R24, [R16.64+0x8] ;  /* 0x0000080610187980 */ /* 0x000f28000c101b00 */
[----:B------:R1:W5:Y:S04]  /*1b70*/  @P4 LD.E R31, [R32.64] ;  /* 0x00000006201f4980 */ /* 0x000368000c101900 */
[----:B------:R2:W5:Y:S04]  /*1b80*/  LD.E R247, [R16.64+0xc0] ;  /* 0x0000c00610f77980 */ /* 0x000568000c101900 */
[----:B------:R2:W5:Y:S01]  /*1b90*/  LD.E.64 R166, [R16.64] ;  /* 0x0000000610a67980 */ /* 0x000562000c101b00 */
[----:B-1----:R-:W-:-:S04]  /*1ba0*/  SHF.R.S32.HI R32, RZ, 0x1f, R39 ;  /* 0x0000001fff207819 */ /* 0x002fc80000011427 */
[----:B------:R-:W-:-:S04]  /*1bb0*/  LEA.HI R0, R32, R39, RZ, 0x3 ;  /* 0x0000002720007211 */ /* 0x000fc800078f18ff */
[----:B------:R-:W-:-:S05]  /*1bc0*/  LOP3.LUT R2, R0, 0xfffffff8, RZ, 0xc0, !PT ;  /* 0xfffffff800027812 */ /* 0x000fca00078ec0ff */
[----:B------:R-:W-:-:S04]  /*1bd0*/  IMAD.IADD R211, R39, 0x1, -R2 ;  /* 0x0000000127d37824 */ /* 0x000fc800078e0a02 */
[----:B------:R-:W-:Y:S01]  /*1be0*/  IMAD.SHL.U32 R132, R211, 0x8, RZ ;  /* 0x00000008d3847824 */ /* 0x000fe200078e00ff */
[----:B------:R-:W-:-:S04]  /*1bf0*/  SHF.R.S32.HI R78, RZ, 0x3, R0 ;  /* 0x00000003ff4e7819 */ /* 0x000fc80000011400 */
[----:B------:R-:W-:Y:S02]  /*1c00*/  IADD3 R2, P1, R132, R8, RZ ;  /* 0x0000000884027210 */ /* 0x000fe40007f3e0ff */
[----:B------:R-:W-:-:S04]  /*1c10*/  SHF.R.S32.HI R133, RZ, 0x1f, R132 ;  /* 0x0000001fff857819 */ /* 0x000fc80000011484 */
[----:B------:R-:W-:Y:S02]  /*1c20*/  IADD3.X R3, R133, R9, RZ, P1, !PT ;  /* 0x0000000985037210 */ /* 0x000fe40000ffe4ff */
[----:B------:R-:W-:Y:S01]  /*1c30*/  LEA.HI R228, R32, R39, RZ, 0x4 ;  /* 0x0000002720e47211 */ /* 0x000fe200078f20ff */
[----:B------:R-:W-:-:S03]  /*1c40*/  IMAD.SHL.U32 R8, R78, 0x40, RZ ;  /* 0x000000404e087824 */ /* 0x000fc600078e00ff */
[----:B------:R-:W-:Y:S02]  /*1c50*/  LOP3.LUT R12, R228, 0xfffffff0, RZ, 0xc0, !PT ;  /* 0xfffffff0e40c7812 */ /* 0x000fe400078ec0ff */
[----:B------:R-:W-:Y:S02]  /*1c60*/  LOP3.LUT R9, R8, 0x1c0, RZ, 0xc0, !PT ;  /* 0x000001c008097812 */ /* 0x000fe400078ec0ff */
[----:B------:R-:W-:Y:S02]  /*1c70*/  SHF.R.S32.HI R37, RZ, 0x1f, R38 ;  /* 0x0000001fff257819 */ /* 0x000fe40000011426 */
[----:B------:R-:W-:Y:S02]  /*1c80*/  LOP3.LUT R8, R9, 0x38, R132, 0xf8, !PT ;  /* 0x0000003809087812 */ /* 0x000fe400078ef884 */
[----:B------:R-:W-:Y:S02]  /*1c90*/  SHF.R.U32.HI R9, RZ, 0x3, R9 ;  /* 0x00000003ff097819 */ /* 0x000fe40000011609 */
[----:B------:R-:W-:Y:S01]  /*1ca0*/  SHF.R.S32.HI R79, RZ, 0x1f, R78 ;  /* 0x0000001fff4f7819 */ /* 0x000fe2000001144e */
[----:B------:R-:W-:Y:S01]  /*1cb0*/  IMAD.MOV.U32 R187, RZ, RZ, 0x20 ;  /* 0x00000020ffbb7424 */ /* 0x000fe200078e00ff */
[C---:B------:R-:W-:Y:S01]  /*1cc0*/  SHF.L.U64.HI R134, R190.reuse, 0x4, R191 ;  /* 0x00000004be867819 */ /* 0x040fe200000102bf */
[----:B------:R-:W-:-:S02]  /*1cd0*/  IMAD.SHL.U32 R113, R190, 0x10, RZ ;  /* 0x00000010be717824 */ /* 0x000fc400078e00ff */
[-C--:B--2---:R-:W-:Y:S02]  /*1ce0*/  IMAD R0, R23, R34.reuse, RZ ;  /* 0x0000002217007224 */ /* 0x084fe400078e02ff */
[----:B------:R-:W-:-:S04]  /*1cf0*/  IMAD.WIDE.U32 R2, R13, R34, R2 ;  /* 0x000000220d027225 */ /* 0x000fc800078e0002 */
[----:B---3--:R-:W-:-:S04]  /*1d00*/  IMAD R0, R13, R36, R0 ;  /* 0x000000240d007224 */ /* 0x008fc800078e0200 */
[----:B------:R-:W-:Y:S02]  /*1d10*/  IMAD.IADD R3, R3, 0x1, R0 ;  /* 0x0000000103037824 */ /* 0x000fe400078e0200 */
[----:B------:R-:W-:-:S04]  /*1d20*/  IMAD R0, R29, R18, RZ ;  /* 0x000000121d007224 */ /* 0x000fc800078e02ff */
[----:B------:R-:W-:Y:S02]  /*1d30*/  IMAD R19, R30, R28, R0 ;  /* 0x0000001c1e137224 */ /* 0x000fe400078e0200 */
[----:B------:R-:W-:Y:S02]  /*1d40*/  IMAD.IADD R0, R39, 0x1, -R12 ;  /* 0x0000000127007824 */ /* 0x000fe400078e0a0c */
[----:B----4-:R-:W-:-:S03]  /*1d50*/  @!P0 IMAD R15, R7, R38, RZ ;  /* 0x00000026070f8224 */ /* 0x010fc600078e02ff */
[----:B------:R-:W-:Y:S01]  /*1d60*/  SHF.R.S32.HI R7, RZ, 0x1f, R0 ;  /* 0x0000001fff077819 */ /* 0x000fe20000011400 */
[----:B------:R-:W-:Y:S01]  /*1d70*/  @!P0 IMAD R15, R6, R37, R15 ;  /* 0x00000025060f8224 */ /* 0x000fe200078e020f */
[----:B------:R-:W-:Y:S02]  /*1d80*/  LOP3.LUT R23, R8, R9, RZ, 0x3c, !PT ;  /* 0x0000000908177212 */ /* 0x000fe400078e3cff */
[----:B------:R-:W-:Y:S01]  /*1d90*/  LEA.HI R251, R7, R0, RZ, 0x3 ;  /* 0x0000000007fb7211 */ /* 0x000fe200078f18ff */
[----:B------:R-:W-:-:S04]  /*1da0*/  @!P0 IMAD.WIDE.U32 R6, R6, R38, RZ ;  /* 0x0000002606068225 */ /* 0x000fc800078e00ff */
[----:B------:R-:W-:-:S04]  /*1db0*/  IMAD.WIDE.U32 R8, R18, R28, R2 ;  /* 0x0000001c12087225 */ /* 0x000fc800078e0002 */
[----:B------:R-:W-:Y:S01]  /*1dc0*/  @P0 IMAD.WIDE.U32 R2, R4, R42, RZ ;  /* 0x0000002a04020225 */ /* 0x000fe200078e00ff */
[----:B------:R-:W-:-:S03]  /*1dd0*/  LOP3.LUT R12, R251, 0xfffffff8, RZ, 0xc0, !PT ;  /* 0xfffffff8fb0c7812 */ /* 0x000fc600078ec0ff */
[----:B------:R-:W-:Y:S02]  /*1de0*/  @P0 IMAD R14, R5, R42, RZ ;  /* 0x0000002a050e0224 */ /* 0x000fe400078e02ff */
[----:B------:R-:W-:-:S03]  /*1df0*/  @!P0 IMAD.MOV.U32 R2, RZ, RZ, R6 ;  /* 0x000000ffff028224 */ /* 0x000fc600078e0006 */
[----:B------:R-:W-:Y:S01]  /*1e00*/  @P0 IADD3 R3, R3, R14, RZ ;  /* 0x0000000e03030210 */ /* 0x000fe20007ffe0ff */
[----:B------:R-:W-:Y:S01]  /*1e10*/  @!P0 IMAD.IADD R3, R7, 0x1, R15 ;  /* 0x0000000107038824 */ /* 0x000fe200078e020f */
[----:B------:R-:W-:Y:S01]  /*1e20*/  IADD3 R2, P1, R132, R2, RZ ;  /* 0x0000000284027210 */ /* 0x000fe20007f3e0ff */
[----:B------:R-:W-:Y:S01]  /*1e30*/  IMAD.IADD R250, R0, 0x1, -R12 ;  /* 0x0000000100fa7824 */ /* 0x000fe200078e0a0c */
[----:B------:R-:W-:Y:S01]  /*1e40*/  SHF.R.S32.HI R6, RZ, 0x1f, R41 ;  /* 0x0000001fff067819 */ /* 0x000fe20000011429 */
[----:B------:R-:W-:Y:S02]  /*1e50*/  IMAD R0, R11, R41, RZ ;  /* 0x000000290b007224 */ /* 0x000fe400078e02ff */
[----:B------:R-:W-:Y:S02]  /*1e60*/  IMAD.X R3, R133, 0x1, R3, P1 ;  /* 0x0000000185037824 */ /* 0x000fe400008e0603 */
[----:B------:R-:W-:Y:S01]  /*1e70*/  @P0 IMAD.MOV.U32 R168, RZ, RZ, R4 ;  /* 0x000000ffffa80224 */ /* 0x000fe200078e0004 */
[----:B------:R-:W-:Y:S01]  /*1e80*/  @!P0 MOV R168, R4 ;  /* 0x0000000400a88202 */ /* 0x000fe20000000f00 */
[----:B------:R-:W-:Y:S01]  /*1e90*/  @P0 IMAD.MOV.U32 R169, RZ, RZ, R5 ;  /* 0x000000ffffa90224 */ /* 0x000fe200078e0005 */
[----:B------:R-:W-:Y:S01]  /*1ea0*/  LEA.HI R13, R32, R39, RZ, 0x6 ;  /* 0x00000027200d7211 */ /* 0x000fe200078f30ff */
[----:B------:R-:W-:-:S02]  /*1eb0*/  IMAD R4, R10, R6, R0 ;  /* 0x000000060a047224 */ /* 0x000fc400078e0200 */
[----:B------:R-:W-:Y:S02]  /*1ec0*/  @!P0 IMAD.MOV.U32 R169, RZ, RZ, R5 ;  /* 0x000000ffffa98224 */ /* 0x000fe400078e0005 */
[----:B------:R-:W-:Y:S01]  /*1ed0*/  IMAD.WIDE.U32 R6, R41, R10, R2 ;  /* 0x0000000a29067225 */ /* 0x000fe200078e0002 */
[----:B------:R-:W-:-:S03]  /*1ee0*/  IADD3 R2, P0, R132, R26, RZ ;  /* 0x0000001a84027210 */ /* 0x000fc60007f1e0ff */
[----:B------:R-:W-:Y:S01]  /*1ef0*/  IMAD.SHL.U32 R13, R13, 0x8, RZ ;  /* 0x000000080d0d7824 */ /* 0x000fe200078e00ff */
[----:B------:R-:W-:Y:S01]  /*1f00*/  IADD3 R9, R9, R19, RZ ;  /* 0x0000001309097210 */ /* 0x000fe20007ffe0ff */
[----:B------:R-:W-:Y:S02]  /*1f10*/  IMAD R0, R191, R78, RZ ;  /* 0x0000004ebf007224 */ /* 0x000fe400078e02ff */
[----:B------:R-:W-:Y:S01]  /*1f20*/  IMAD.WIDE R10, R40, 0x40, R78 ;  /* 0x00000040280a7825 */ /* 0x000fe200078e024e */
[----:B------:R-:W-:-:S03]  /*1f30*/  LOP3.LUT R214, R23, 0xfffffe00, R13, 0xf8, !PT ;  /* 0xfffffe0017d67812 */ /* 0x000fc600078ef80d */
[----:B------:R-:W-:Y:S02]  /*1f40*/  IMAD.X R3, R133, 0x1, R27, P0 ;  /* 0x0000000185037824 */ /* 0x000fe400000e061b */
[----:B------:R-:W-:Y:S01]  /*1f50*/  IMAD R12, R36, R78, RZ ;  /* 0x0000004e240c7224 */ /* 0x000fe200078e02ff */
[----:B------:R-:W-:Y:S01]  /*1f60*/  IADD3 R7, R7, R4, RZ ;  /* 0x0000000407077210 */ /* 0x000fe20007ffe0ff */
[----:B------:R-:W-:Y:S02]  /*1f70*/  IMAD R0, R79, R190, R0 ;  /* 0x000000be4f007224 */ /* 0x000fe400078e0200 */
[----:B------:R-:W-:Y:S02]  /*1f80*/  IMAD R13, R11, R168, RZ ;  /* 0x000000a80b0d7224 */ /* 0x000fe400078e02ff */
[----:B------:R-:W-:-:S04]  /*1f90*/  IMAD.WIDE.U32 R4, R78, R190, R2 ;  /* 0x000000be4e047225 */ /* 0x000fc800078e0002 */
[-C--:B------:R-:W-:Y:S02]  /*1fa0*/  IMAD R11, R79, R34.reuse, R12 ;  /* 0x000000224f0b7224 */ /* 0x080fe400078e020c */
[----:B------:R-:W-:-:S04]  /*1fb0*/  IMAD.WIDE.U32 R2, R78, R34, R8 ;  /* 0x000000224e027225 */ /* 0x000fc800078e0008 */
[----:B------:R-:W-:Y:S01]  /*1fc0*/  IMAD.IADD R0, R5, 0x1, R0 ;  /* 0x0000000105007824 */ /* 0x000fe200078e0200 */
[----:B------:R-:W-:Y:S01]  /*1fd0*/  LEA R222, P0, R2, R20, 0x1 ;  /* 0x0000001402de7211 */ /* 0x000fe200078008ff */
[----:B------:R-:W-:Y:S01]  /*1fe0*/  IMAD.IADD R5, R3, 0x1, R11 ;  /* 0x0000000103057824 */ /* 0x000fe200078e020b */
[----:B------:R-:W-:-:S04]  /*1ff0*/  SHF.R.S32.HI R3, RZ, 0x1f, R135 ;  /* 0x0000001fff037819 */ /* 0x000fc80000011487 */
[----:B------:R-:W-:Y:S02]  /*2000*/  LEA.HI.X R223, R2, R21, R5, 0x1, P0 ;  /* 0x0000001502df7211 */ /* 0x000fe400000f0c05 */
[----:B------:R-:W-:Y:S02]  /*2010*/  LEA.HI R2, R3, R135, RZ, 0x8 ;  /* 0x0000008703027211 */ /* 0x000fe400078f40ff */
[C---:B------:R-:W-:Y:S02]  /*2020*/  LEA R227, P1, R4.reuse, R24, 0x1 ;  /* 0x0000001804e37211 */ /* 0x040fe400078208ff */
[----:B------:R-:W-:Y:S02]  /*2030*/  SHF.R.S32.HI R2, RZ, 0x8, R2 ;  /* 0x00000008ff027819 */ /* 0x000fe40000011402 */
[----:B------:R-:W-:Y:S02]  /*2040*/  LEA.HI.X R226, R4, R25, R0, 0x1, P1 ;  /* 0x0000001904e27211 */ /* 0x000fe400008f0c00 */
[----:B------:R-:W-:-:S02]  /*2050*/  IMNMX R117, RZ, R2, !PT ;  /* 0x00000002ff757217 */ /* 0x000fc40007800200 */
[----:B------:R-:W-:Y:S02]  /*2060*/  R2P PR, R250, 0x6 ;  /* 0x00000006fa007804 */ /* 0x000fe40000000000 */
[----:B------:R-:W-:Y:S02]  /*2070*/  ISETP.GT.AND P0, PT, R35, R117, PT ;  /* 0x000000752300720c */ /* 0x000fe40003f04270 */
[----:B------:R-:W-:Y:S01]  /*2080*/  LEA.HI R3, R32, R39, RZ, 0x5 ;  /* 0x0000002720037211 */ /* 0x000fe200078f28ff */
[C---:B------:R-:W-:Y:S01]  /*2090*/  IMAD R13, R10.reuse, R169, R13 ;  /* 0x000000a90a0d7224 */ /* 0x040fe200078e020d */
[----:B------:R-:W-:Y:S01]  /*20a0*/  MOV R0, 0x10 ;  /* 0x0000001000007802 */ /* 0x000fe20000000f00 */
[----:B------:R-:W-:Y:S01]  /*20b0*/  IMAD.WIDE.U32 R212, R10, R168, R6 ;  /* 0x000000a80ad47225 */ /* 0x000fe200078e0006 */
[----:B------:R-:W-:Y:S02]  /*20c0*/  LOP3.LUT R2, R3, 0xffffffe0, RZ, 0xc0, !PT ;  /* 0xffffffe003027812 */ /* 0x000fe400078ec0ff */
[C---:B------:R-:W-:Y:S01]  /*20d0*/  SHF.L.U64.HI R221, R34.reuse, 0x4, R36 ;  /* 0x0000000422dd7819 */ /* 0x040fe20000010224 */
[----:B------:R-:W-:Y:S01]  /*20e0*/  @!P4 IMAD.MOV.U32 R31, RZ, RZ, RZ ;  /* 0x000000ffff1fc224 */ /* 0x000fe200078e00ff */
[----:B------:R-:W-:Y:S01]  /*20f0*/  SHF.L.U32 R188, R34, 0x4, RZ ;  /* 0x0000000422bc7819 */ /* 0x000fe200000006ff */
[----:B------:R-:W-:Y:S01]  /*2100*/  IMAD.IADD R249, R39, 0x1, -R2 ;  /* 0x0000000127f97824 */ /* 0x000fe200078e0a02 */
[----:B------:R-:W-:Y:S01]  /*2110*/  SHF.R.S32.HI R252, RZ, 0x5, R3 ;  /* 0x00000005fffc7819 */ /* 0x000fe20000011403 */
[----:B------:R-:W-:Y:S01]  /*2120*/  IMAD.IADD R215, R213, 0x1, R13 ;  /* 0x00000001d5d77824 */ /* 0x000fe200078e020d */
[----:B------:R-:W-:-:S02]  /*2130*/  SHF.L.U32 R28, R211, 0x2, RZ ;  /* 0x00000002d31c7819 */ /* 0x000fc400000006ff */
[----:B------:R-:W-:Y:S02]  /*2140*/  SEL R186, R0, 0xfffffff0, !P1 ;  /* 0xfffffff000ba7807 */ /* 0x000fe40004800000 */
[----:B------:R-:W-:Y:S01]  /*2150*/  SEL R187, R187, 0xffffffe0, !P2 ;  /* 0xffffffe0bbbb7807 */ /* 0x000fe20005000000 */
[----:B------:R-:W-:Y:S05]  /*2160*/  @!P0 BRA `(.L_x_923) ;  /* 0x0000e0d000008947 */ /* 0x000fea0003800000 */
[----:B------:R-:W2:Y:S04]  /*2170*/  LD.E.64 R4, [R16.64+0x120] ;  /* 0x0001200610047980 */ /* 0x000ea8000c101b00 */
[----:B------:R-:W3:Y:S04]  /*2180*/  LD.E.64 R6, [R16.64+0x118] ;  /* 0x0001180610067980 */ /* 0x000ee8000c101b00 */
[----:B------:R-:W4:Y:S04]  /*2190*/  LD.E.64 R2, [R16.64+0x130] ;  /* 0x0001300610027980 */ /* 0x000f28000c101b00 */
[----:B------:R-:W4:Y:S04]  /*21a0*/  LD.E.64 R64, [R16.64+0x128] ;  /* 0x0001280610407980 */ /* 0x000f28000c101b00 */
[----:B------:R-:W4:Y:S04]  /*21b0*/  LD.E.64 R8, [R16.64+0x140] ;  /* 0x0001400610087980 */ /* 0x000f28000c101b00 */
[----:B------:R-:W4:Y:S04]  /*21c0*/  LD.E.64 R12, [R16.64+0x138] ;  /* 0x00013806100c7980 */ /* 0x000f28000c101b00 */
[----:B------:R-:W4:Y:S04]  /*21d0*/  LD.E R23, [R16.64+0xd0] ;  /* 0x0000d00610177980 */ /* 0x000f28000c101900 */
[----:B------:R-:W4:Y:S04]  /*21e0*/  LD.E.64 R26, [R16.64+0x108] ;  /* 0x00010806101a7980 */ /* 0x000f28000c101b00 */
[----:B------:R-:W4:Y:S04]  /*21f0*/  LD.E.64 R24, [R16.64+0x110] ;  /* 0x0001100610187980 */ /* 0x000f28000c101b00 */
[----:B------:R-:W4:Y:S04]  /*2200*/  LD.E.64 R14, [R16.64+0x150] ;  /* 0x00015006100e7980 */ /* 0x000f28000c101b00 */
[----:B------:R-:W4:Y:S01]  /*2210*/  LD.E.64 R20, [R16.64+0x148] ;  /* 0x0001480610147980 */ /* 0x000f22000c101b00 */
[----:B------:R-:W-:-:S04]  /*2220*/  IMAD.WIDE.U32 R162, R34, 0xa0, RZ ;  /* 0x000000a022a27825 */ /* 0x000fc800078e00ff */
        /* <DEDUP_REMOVED lines=9> */
[----:B------:R-:W-:Y:S01]  /*22c0*/  IMAD.WIDE.U32 R144, R34, 0x1e0, RZ ;  /* 0x000001e022907825 */ /* 0x000fe200078e00ff */
[C---:B------:R-:W-:Y:S02]  /*22d0*/  IADD3 R82, R78.reuse, 0x10, RZ ;  /* 0x000000104e527810 */ /* 0x040fe40007ffe0ff */
[----:B------:R-:W-:Y:S01]  /*22e0*/  IADD3 R81, R78, 0x20, RZ ;  /* 0x000000204e517810 */ /* 0x000fe20007ffe0ff */
[----:B------:R-:W-:Y:S01]  /*22f0*/  IMAD.SHL.U32 R96, R190, 0x40, RZ ;  /* 0x00000040be607824 */ /* 0x000fe200078e00ff */
[C---:B------:R-:W-:Y:S01]  /*2300*/  IADD3 R80, R78.reuse, 0x30, RZ ;  /* 0x000000304e507810 */ /* 0x040fe20007ffe0ff */
[----:B------:R-:W-:Y:S01]  /*2310*/  IMAD.MOV.U32 R69, RZ, RZ, R226 ;  /* 0x000000ffff457224 */ /* 0x000fe200078e00e2 */
[C---:B------:R-:W-:Y:S01]  /*2320*/  IADD3 R93, R78.reuse, 0x40, RZ ;  /* 0x000000404e5d7810 */ /* 0x040fe20007ffe0ff */
[----:B------:R-:W-:Y:S01]  /*2330*/  IMAD.MOV.U32 R72, RZ, RZ, R223 ;  /* 0x000000ffff487224 */ /* 0x000fe200078e00df */
[C---:B------:R-:W-:Y:S02]  /*2340*/  IADD3 R92, R78.reuse, 0x50, RZ ;  /* 0x000000504e5c7810 */ /* 0x040fe40007ffe0ff */
[----:B------:R-:W-:-:S02]  /*2350*/  IADD3 R91, R78, 0x60, RZ ;  /* 0x000000604e5b7810 */ /* 0x000fc40007ffe0ff */
[C---:B------:R-:W-:Y:S02]  /*2360*/  IADD3 R90, R78.reuse, 0x70, RZ ;  /* 0x000000704e5a7810 */ /* 0x040fe40007ffe0ff */
[C---:B------:R-:W-:Y:S02]  /*2370*/  IADD3 R89, R78.reuse, 0x80, RZ ;  /* 0x000000804e597810 */ /* 0x040fe40007ffe0ff */
[C---:B------:R-:W-:Y:S02]  /*2380*/  IADD3 R88, R78.reuse, 0x90, RZ ;  /* 0x000000904e587810 */ /* 0x040fe40007ffe0ff */
[C---:B------:R-:W-:Y:S02]  /*2390*/  IADD3 R87, R78.reuse, 0xa0, RZ ;  /* 0x000000a04e577810 */ /* 0x040fe40007ffe0ff */
[C---:B------:R-:W-:Y:S02]  /*23a0*/  IADD3 R86, R78.reuse, 0xb0, RZ ;  /* 0x000000b04e567810 */ /* 0x040fe40007ffe0ff */
[----:B------:R-:W-:-:S02]  /*23b0*/  IADD3 R85, R78, 0xc0, RZ ;  /* 0x000000c04e557810 */ /* 0x000fc40007ffe0ff */
[C---:B------:R-:W-:Y:S02]  /*23c0*/  IADD3 R84, R78.reuse, 0xd0, RZ ;  /* 0x000000d04e547810 */ /* 0x040fe40007ffe0ff */
[C---:B------:R-:W-:Y:S02]  /*23d0*/  IADD3 R83, R78.reuse, 0xe0, RZ ;  /* 0x000000e04e537810 */ /* 0x040fe40007ffe0ff */
[----:B------:R-:W-:Y:S02]  /*23e0*/  IADD3 R94, R78, 0xf0, RZ ;  /* 0x000000f04e5e7810 */ /* 0x000fe40007ffe0ff */
[C-C-:B------:R-:W-:Y:S02]  /*23f0*/  SHF.L.U64.HI R116, R190.reuse, 0x5, R191.reuse ;  /* 0x00000005be747819 */ /* 0x140fe400000102bf */
[C---:B------:R-:W-:Y:S02]  /*2400*/  SHF.L.U32 R97, R190.reuse, 0x5, RZ ;  /* 0x00000005be617819 */ /* 0x040fe400000006ff */
[----:B------:R-:W-:-:S02]  /*2410*/  SHF.L.U64.HI R115, R190, 0x6, R191 ;  /* 0x00000006be737819 */ /* 0x000fc400000102bf */
[C---:B------:R-:W-:Y:S02]  /*2420*/  SHF.L.U64.HI R114, R190.reuse, 0x7, R191 ;  /* 0x00000007be727819 */ /* 0x040fe400000102bf */
[----:B------:R-:W-:Y:S02]  /*2430*/  SHF.L.U32 R95, R190, 0x7, RZ ;  /* 0x00000007be5f7819 */ /* 0x000fe400000006ff */
[----:B------:R-:W-:Y:S02]  /*2440*/  MOV R68, R227 ;  /* 0x000000e300447202 */ /* 0x000fe40000000f00 */
[----:B------:R-:W-:Y:S01]  /*2450*/  MOV R73, R222 ;  /* 0x000000de00497202 */ /* 0x000fe20000000f00 */
[----:B--2---:R-:W-:-:S04]  /*2460*/  IMAD R19, R5, R38, RZ ;  /* 0x0000002605137224 */ /* 0x004fc800078e02ff */
[----:B------:R-:W-:Y:S02]  /*2470*/  IMAD R19, R4, R37, R19 ;  /* 0x0000002504137224 */ /* 0x000fe400078e0213 */
[----:B------:R-:W-:-:S04]  /*2480*/  IMAD.WIDE.U32 R4, R38, R4, R132 ;  /* 0x0000000426047225 */ /* 0x000fc800078e0084 */
[----:B---3--:R-:W-:Y:S01]  /*2490*/  IMAD R0, R7, R38, RZ ;  /* 0x0000002607007224 */ /* 0x008fe200078e02ff */
[----:B------:R-:W-:Y:S01]  /*24a0*/  IADD3 R7, R5, R19, RZ ;  /* 0x0000001305077210 */ /* 0x000fe20007ffe0ff */
[----:B------:R-:W-:-:S04]  /*24b0*/  IMAD.WIDE.U32 R10, R38, R6, R132 ;  /* 0x00000006260a7225 */ /* 0x000fc800078e0084 */
[----:B------:R-:W-:Y:S01]  /*24c0*/  IMAD R5, R6, R37, R0 ;  /* 0x0000002506057224 */ /* 0x000fe200078e0200 */
[----:B------:R-:W-:Y:S01]  /*24d0*/  SHF.R.S32.HI R0, RZ, 0x1f, R22 ;  /* 0x0000001fff007819 */ /* 0x000fe20000011416 */
[-C--:B----4-:R-:W-:Y:S02]  /*24e0*/  IMAD R19, R3, R22.reuse, RZ ;  /* 0x0000001603137224 */ /* 0x090fe400078e02ff */
[----:B------:R-:W-:Y:S01]  /*24f0*/  IMAD.MOV.U32 R6, RZ, RZ, R4 ;  /* 0x000000ffff067224 */ /* 0x000fe200078e0004 */
[----:B------:R-:W-:Y:S01]  /*2500*/  IADD3 R5, R11, R5, RZ ;  /* 0x000000050b057210 */ /* 0x000fe20007ffe0ff */
[----:B------:R-:W-:Y:S02]  /*2510*/  IMAD R11, R65, R22, RZ ;  /* 0x00000016410b7224 */ /* 0x000fe400078e02ff */
[----:B------:R-:W-:Y:S02]  /*2520*/  IMAD.MOV.U32 R4, RZ, RZ, R10 ;  /* 0x000000ffff047224 */ /* 0x000fe400078e000a */
[----:B------:R-:W-:-:S02]  /*2530*/  IMAD R19, R2, R0, R19 ;  /* 0x0000000002137224 */ /* 0x000fc400078e0213 */
[----:B------:R-:W-:-:S04]  /*2540*/  IMAD.WIDE.U32 R6, R2, R22, R6 ;  /* 0x0000001602067225 */ /* 0x000fc800078e0006 */
[C---:B------:R-:W-:Y:S02]  /*2550*/  IMAD R0, R64.reuse, R0, R11 ;  /* 0x0000000040007224 */ /* 0x040fe400078e020b */
[----:B------:R-:W-:Y:S01]  /*2560*/  IMAD.WIDE.U32 R4, R64, R22, R4 ;  /* 0x0000001640047225 */ /* 0x000fe200078e0004 */
[----:B------:R-:W-:-:S03]  /*2570*/  IADD3 R7, R7, R19, RZ ;  /* 0x0000001307077210 */ /* 0x000fc60007ffe0ff */
[-C--:B------:R-:W-:Y:S02]  /*2580*/  IMAD R9, R9, R18.reuse, RZ ;  /* 0x0000001209097224 */ /* 0x080fe400078e02ff */
[----:B------:R-:W-:Y:S02]  /*2590*/  IMAD.IADD R5, R5, 0x1, R0 ;  /* 0x0000000105057824 */ /* 0x000fe400078e0200 */
[----:B------:R-:W-:Y:S02]  /*25a0*/  IMAD R0, R13, R18, RZ ;  /* 0x000000120d007224 */ /* 0x000fe400078e02ff */
[C---:B------:R-:W-:Y:S01]  /*25b0*/  IMAD R11, R8.reuse, R30, R9 ;  /* 0x0000001e080b7224 */ /* 0x040fe200078e0209 */
[----:B------:R-:W-:Y:S01]  /*25c0*/  SHF.R.S32.HI R9, RZ, 0x1f, R135 ;  /* 0x0000001fff097819 */ /* 0x000fe20000011487 */
[----:B------:R-:W-:Y:S01]  /*25d0*/  IMAD.WIDE.U32 R6, R8, R18, R6 ;  /* 0x0000001208067225 */ /* 0x000fe200078e0006 */
[----:B------:R-:W-:-:S03]  /*25e0*/  IADD3 R8, P0, -R135, R78, RZ ;  /* 0x0000004e87087210 */ /* 0x000fc60007f1e1ff */
[C---:B------:R-:W-:Y:S01]  /*25f0*/  IMAD R10, R12.reuse, R30, R0 ;  /* 0x0000001e0c0a7224 */ /* 0x040fe200078e0200 */
[----:B------:R-:W-:Y:S01]  /*2600*/  LEA.HI R0, R23, R23, RZ, 0x1 ;  /* 0x0000001717007211 */ /* 0x000fe200078f08ff */
[----:B------:R-:W-:Y:S01]  /*2610*/  IMAD.WIDE.U32 R4, R12, R18, R4 ;  /* 0x000000120c047225 */ /* 0x000fe200078e0004 */
[----:B------:R-:W-:Y:S02]  /*2620*/  IADD3.X R9, R79, ~R9, RZ, P0, !PT ;  /* 0x800000094f097210 */ /* 0x000fe400007fe4ff */
[----:B------:R-:W-:Y:S01]  /*2630*/  SHF.R.S32.HI R0, RZ, 0x1, R0 ;  /* 0x00000001ff007819 */ /* 0x000fe20000011400 */
[----:B------:R-:W-:Y:S01]  /*2640*/  IMAD.IADD R7, R7, 0x1, R11 ;  /* 0x0000000107077824 */ /* 0x000fe200078e020b */
[----:B------:R-:W-:Y:S01]  /*2650*/  IADD3 R5, R5, R10, RZ ;  /* 0x0000000a05057210 */ /* 0x000fe20007ffe0ff */
[----:B-----5:R-:W-:Y:S02]  /*2660*/  IMAD.IADD R22, R31, 0x1, R22 ;  /* 0x000000011f167824 */ /* 0x020fe400078e0216 */
[----:B------:R-:W-:-:S02]  /*2670*/  IMAD R11, R9, R2, RZ ;  /* 0x00000002090b7224 */ /* 0x000fc400078e02ff */
[----:B------:R-:W-:Y:S02]  /*2680*/  IMAD R10, R9, R64, RZ ;  /* 0x00000040090a7224 */ /* 0x000fe400078e02ff */
[----:B------:R-:W-:Y:S02]  /*2690*/  IMAD R9, R78, R0, R28 ;  /* 0x000000004e097224 */ /* 0x000fe400078e021c */
[----:B------:R-:W-:Y:S02]  /*26a0*/  IMAD R22, R0, R22, RZ ;  /* 0x0000001600167224 */ /* 0x000fe400078e02ff */
[-C--:B------:R-:W-:Y:S02]  /*26b0*/  IMAD R10, R65, R8.reuse, R10 ;  /* 0x00000008410a7224 */ /* 0x080fe400078e020a */
[----:B------:R-:W-:-:S04]  /*26c0*/  IMAD.WIDE.U32 R4, R64, R8, R4 ;  /* 0x0000000840047225 */ /* 0x000fc800078e0004 */
[-C--:B------:R-:W-:Y:S02]  /*26d0*/  IMAD R11, R3, R8.reuse, R11 ;  /* 0x00000008030b7224 */ /* 0x080fe400078e020b */
[----:B------:R-:W-:Y:S01]  /*26e0*/  IMAD.WIDE.U32 R6, R2, R8, R6 ;  /* 0x0000000802067225 */ /* 0x000fe200078e0006 */
[-C--:B------:R-:W-:Y:S02]  /*26f0*/  IADD3 R8, R28, R9.reuse, RZ ;  /* 0x000000091c087210 */ /* 0x080fe40007ffe0ff */
[----:B------:R-:W-:Y:S02]  /*2700*/  IADD3 R10, R5, R10, RZ ;  /* 0x0000000a050a7210 */ /* 0x000fe40007ffe0ff */
[----:B------:R-:W-:Y:S02]  /*2710*/  IADD3 R18, P3, R22, R9, RZ ;  /* 0x0000000916127210 */ /* 0x000fe40007f7e0ff */
[----:B------:R-:W-:Y:S02]  /*2720*/  LEA R71, P0, R4, R26, 0x1 ;  /* 0x0000001a04477211 */ /* 0x000fe400078008ff */
[----:B------:R-:W-:-:S02]  /*2730*/  IADD3 R5, P2, R22, R8, RZ ;  /* 0x0000000816057210 */ /* 0x000fc40007f5e0ff */
[----:B------:R-:W-:Y:S01]  /*2740*/  SHF.R.S32.HI R12, RZ, 0x1f, R22 ;  /* 0x0000001fff0c7819 */ /* 0x000fe20000011416 */
[----:B------:R-:W-:Y:S01]  /*2750*/  IMAD.IADD R49, R7, 0x1, R11 ;  /* 0x0000000107317824 */ /* 0x000fe200078e020b */
[----:B------:R-:W-:Y:S01]  /*2760*/  LEA R48, P1, R6, R24, 0x1 ;  /* 0x0000001806307211 */ /* 0x000fe200078208ff */
[----:B------:R-:W-:Y:S01]  /*2770*/  IMAD.SHL.U32 R19, R18, 0x2, RZ ;  /* 0x0000000212137824 */ /* 0x000fe200078e00ff */
[----:B------:R-:W-:Y:S02]  /*2780*/  LEA.HI.X R70, R4, R27, R10, 0x1, P0 ;  /* 0x0000001b04467211 */ /* 0x000fe400000f0c0a */
[----:B------:R-:W-:Y:S02]  /*2790*/  SHF.L.U32 R77, R5, 0x1, RZ ;  /* 0x00000001054d7819 */ /* 0x000fe400000006ff */
[-C--:B------:R-:W-:Y:S02]  /*27a0*/  LEA.HI.X.SX32 R9, R9, R12.reuse, 0x1, P3 ;  /* 0x0000000c09097211 */ /* 0x080fe400018f0eff */
[----:B------:R-:W-:-:S02]  /*27b0*/  LEA.HI.X.SX32 R4, R8, R12, 0x1, P2 ;  /* 0x0000000c08047211 */ /* 0x000fc400010f0eff */
[----:B------:R-:W-:Y:S02]  /*27c0*/  LEA.HI.X R49, R6, R25, R49, 0x1, P1 ;  /* 0x0000001906317211 */ /* 0x000fe400008f0c31 */
[----:B------:R-:W-:Y:S02]  /*27d0*/  IADD3 R76, P3, R14, R77, RZ ;  /* 0x0000004d0e4c7210 */ /* 0x000fe40007f7e0ff */
[----:B------:R-:W-:Y:S02]  /*27e0*/  SHF.L.U64.HI R18, R18, 0x1, R9 ;  /* 0x0000000112127819 */ /* 0x000fe40000010209 */
[----:B------:R-:W-:Y:S02]  /*27f0*/  SHF.L.U64.HI R4, R5, 0x1, R4 ;  /* 0x0000000105047819 */ /* 0x000fe40000010204 */
[----:B------:R-:W-:Y:S02]  /*2800*/  IADD3 R32, P1, R14, R19, RZ ;  /* 0x000000130e207210 */ /* 0x000fe40007f3e0ff */
[----:B------:R-:W-:Y:S01]  /*2810*/  IADD3 R77, P2, R20, R77, RZ ;  /* 0x0000004d144d7210 */ /* 0x000fe20007f5e0ff */
[----:B------:R-:W-:Y:S01]  /*2820*/  IMAD.SHL.U32 R6, R34, 0x80, RZ ;  /* 0x0000008022067824 */ /* 0x000fe200078e00ff */
[----:B------:R-:W-:Y:S01]  /*2830*/  IADD3 R19, P0, R20, R19, RZ ;  /* 0x0000001314137210 */ /* 0x000fe20007f1e0ff */
[C---:B------:R-:W-:Y:S01]  /*2840*/  IMAD.X R31, R15.reuse, 0x1, R18, P1 ;  /* 0x000000010f1f7824 */ /* 0x040fe200008e0612 */
[-C--:B------:R-:W-:Y:S01]  /*2850*/  IADD3.X R75, R15, R4.reuse, RZ, P3, !PT ;  /* 0x000000040f4b7210 */ /* 0x080fe20001ffe4ff */
[----:B------:R-:W-:Y:S01]  /*2860*/  IMAD R20, R36, 0xa0, RZ ;  /* 0x000000a024147824 */ /* 0x000fe200078e02ff */
[----:B------:R-:W-:Y:S01]  /*2870*/  IADD3.X R74, R21, R4, RZ, P2, !PT ;  /* 0x00000004154a7210 */ /* 0x000fe200017fe4ff */
[C---:B------:R-:W-:Y:S01]  /*2880*/  IMAD.SHL.U32 R4, R34.reuse, 0x20, RZ ;  /* 0x0000002022047824 */ /* 0x040fe200078e00ff */
[--C-:B------:R-:W-:Y:S01]  /*2890*/  SHF.L.U64.HI R23, R34, 0x5, R36.reuse ;  /* 0x0000000522177819 */ /* 0x100fe20000010224 */
[----:B------:R-:W-:Y:S01]  /*28a0*/  IMAD R14, R36, 0xe0, RZ ;  /* 0x000000e0240e7824 */ /* 0x000fe200078e02ff */
[--C-:B------:R-:W-:Y:S01]  /*28b0*/  SHF.L.U64.HI R24, R34, 0x6, R36.reuse ;  /* 0x0000000622187819 */ /* 0x100fe20000010224 */
[----:B------:R-:W-:Y:S01]  /*28c0*/  IMAD R12, R36, 0x140, RZ ;  /* 0x00000140240c7824 */ /* 0x000fe200078e02ff */
[----:B------:R-:W-:Y:S01]  /*28d0*/  SHF.L.U32 R5, R34, 0x6, RZ ;  /* 0x0000000622057819 */ /* 0x000fe200000006ff */
[----:B------:R-:W-:Y:S01]  /*28e0*/  IMAD R10, R36, 0x180, RZ ;  /* 0x00000180240a7824 */ /* 0x000fe200078e02ff */
[----:B------:R-:W-:Y:S01]  /*28f0*/  SHF.L.U64.HI R25, R34, 0x7, R36 ;  /* 0x0000000722197819 */ /* 0x000fe20000010224 */
[----:B------:R-:W-:-:S02]  /*2900*/  IMAD R8, R36, 0x1c0, RZ ;  /* 0x000001c024087824 */ /* 0x000fc400078e02ff */
[C---:B------:R-:W-:Y:S02]  /*2910*/  IMAD R22, R36.reuse, 0x60, RZ ;  /* 0x0000006024167824 */ /* 0x040fe400078e02ff */
[C---:B------:R-:W-:Y:S02]  /*2920*/  IMAD R15, R36.reuse, 0xc0, RZ ;  /* 0x000000c0240f7824 */ /* 0x040fe400078e02ff */
[C---:B------:R-:W-:Y:S02]  /*2930*/  IMAD R13, R36.reuse, 0x120, RZ ;  /* 0x00000120240d7824 */ /* 0x040fe400078e02ff */
[C---:B------:R-:W-:Y:S02]  /*2940*/  IMAD R11, R36.reuse, 0x160, RZ ;  /* 0x00000160240b7824 */ /* 0x040fe400078e02ff */
[C---:B------:R-:W-:Y:S02]  /*2950*/  IMAD R9, R36.reuse, 0x1a0, RZ ;  /* 0x000001a024097824 */ /* 0x040fe400078e02ff */
[----:B------:R-:W-:Y:S01]  /*2960*/  IMAD R7, R36, 0x1e0, RZ ;  /* 0x000001e024077824 */ /* 0x000fe200078e02ff */
[----:B------:R-:W-:Y:S01]  /*2970*/  SHF.L.U64.HI R210, R4, 0x1, R23 ;  /* 0x0000000104d27819 */ /* 0x000fe20000010217 */
[----:B------:R-:W-:Y:S01]  /*2980*/  IMAD.IADD R204, R165, 0x1, R22 ;  /* 0x00000001a5cc7824 */ /* 0x000fe200078e0216 */
[----:B------:R-:W-:Y:S01]  /*2990*/  SHF.L.U64.HI R208, R5, 0x1, R24 ;  /* 0x0000000105d07819 */ /* 0x000fe20000010218 */
[----:B------:R-:W-:Y:S01]  /*29a0*/  IMAD.IADD R202, R161, 0x1, R15 ;  /* 0x00000001a1ca7824 */ /* 0x000fe200078e020f */
[----:B------:R-:W-:Y:S01]  /*29b0*/  SHF.L.U64.HI R206, R6, 0x1, R25 ;  /* 0x0000000106ce7819 */ /* 0x000fe20000010219 */
[----:B------:R-:W-:Y:S01]  /*29c0*/  IMAD.IADD R200, R157, 0x1, R13 ;  /* 0x000000019dc87824 */ /* 0x000fe200078e020d */
[----:B------:R-:W-:Y:S01]  /*29d0*/  IADD3 R203, R163, R20, RZ ;  /* 0x00000014a3cb7210 */ /* 0x000fe20007ffe0ff */
[----:B------:R-:W-:Y:S01]  /*29e0*/  IMAD.IADD R198, R153, 0x1, R11 ;  /* 0x0000000199c67824 */ /* 0x000fe200078e020b */
[----:B------:R-:W-:Y:S01]  /*29f0*/  IADD3 R201, R159, R14, RZ ;  /* 0x0000000e9fc97210 */ /* 0x000fe20007ffe0ff */
[----:B------:R-:W-:Y:S01]  /*2a00*/  IMAD.IADD R196, R149, 0x1, R9 ;  /* 0x0000000195c47824 */ /* 0x000fe200078e0209 */
[----:B------:R-:W-:Y:S01]  /*2a10*/  IADD3 R199, R155, R12, RZ ;  /* 0x0000000c9bc77210 */ /* 0x000fe20007ffe0ff */
[----:B------:R-:W-:Y:S01]  /*2a20*/  IMAD R22, R3, 0x60, RZ ;  /* 0x0000006003167824 */ /* 0x000fe200078e02ff */
[----:B------:R-:W-:Y:S01]  /*2a30*/  IADD3 R197, R151, R10, RZ ;  /* 0x0000000a97c57210 */ /* 0x000fe20007ffe0ff */
[----:B------:R-:W-:Y:S01]  /*2a40*/  IMAD R20, R3, 0xa0, RZ ;  /* 0x000000a003147824 */ /* 0x000fe200078e02ff */
[----:B------:R-:W-:Y:S01]  /*2a50*/  IADD3 R195, R147, R8, RZ ;  /* 0x0000000893c37210 */ /* 0x000fe20007ffe0ff */
[C---:B------:R-:W-:Y:S01]  /*2a60*/  IMAD R15, R3.reuse, 0xc0, RZ ;  /* 0x000000c0030f7824 */ /* 0x040fe200078e02ff */
[----:B------:R-:W-:Y:S01]  /*2a70*/  SHF.L.U32 R209, R4, 0x1, RZ ;  /* 0x0000000104d17819 */ /* 0x000fe200000006ff */
[C---:B------:R-:W-:Y:S01]  /*2a80*/  IMAD R14, R3.reuse, 0xe0, RZ ;  /* 0x000000e0030e7824 */ /* 0x040fe200078e02ff */
[----:B------:R-:W-:Y:S01]  /*2a90*/  SHF.L.U32 R205, R6, 0x1, RZ ;  /* 0x0000000106cd7819 */ /* 0x000fe200000006ff */
[----:B------:R-:W-:Y:S01]  /*2aa0*/  IMAD R13, R3, 0x120, RZ ;  /* 0x00000120030d7824 */ /* 0x000fe200078e02ff */
[----:B------:R-:W-:Y:S01]  /*2ab0*/  IADD3 R194, R145, R7, RZ ;  /* 0x0000000791c27210 */ /* 0x000fe20007ffe0ff */
[C---:B------:R-:W-:Y:S01]  /*2ac0*/  IMAD R12, R3.reuse, 0x140, RZ ;  /* 0x00000140030c7824 */ /* 0x040fe200078e02ff */
[C-C-:B------:R-:W-:Y:S01]  /*2ad0*/  SHF.L.U64.HI R26, R2.reuse, 0x4, R3.reuse ;  /* 0x00000004021a7819 */ /* 0x140fe20000010203 */
[C---:B------:R-:W-:Y:S01]  /*2ae0*/  IMAD R11, R3.reuse, 0x160, RZ ;  /* 0x00000160030b7824 */ /* 0x040fe200078e02ff */
[C-C-:B------:R-:W-:Y:S01]  /*2af0*/  SHF.L.U64.HI R23, R2.reuse, 0x5, R3.reuse ;  /* 0x0000000502177819 */ /* 0x140fe20000010203 */
[C---:B------:R-:W-:Y:S01]  /*2b00*/  IMAD R10, R3.reuse, 0x180, RZ ;  /* 0x00000180030a7824 */ /* 0x040fe200078e02ff */
[C-C-:B------:R-:W-:Y:S01]  /*2b10*/  SHF.L.U64.HI R24, R2.reuse, 0x6, R3.reuse ;  /* 0x0000000602187819 */ /* 0x140fe20000010203 */
[C---:B------:R-:W-:Y:S01]  /*2b20*/  IMAD R9, R3.reuse, 0x1a0, RZ ;  /* 0x000001a003097824 */ /* 0x040fe200078e02ff */
[C---:B------:R-:W-:Y:S01]  /*2b30*/  SHF.L.U64.HI R25, R2.reuse, 0x7, R3 ;  /* 0x0000000702197819 */ /* 0x040fe20000010203 */
[----:B------:R-:W-:Y:S01]  /*2b40*/  IMAD R8, R3, 0x1c0, RZ ;  /* 0x000001c003087824 */ /* 0x000fe200078e02ff */
[C---:B------:R-:W-:Y:S01]  /*2b50*/  SHF.L.U32 R4, R2.reuse, 0x5, RZ ;  /* 0x0000000502047819 */ /* 0x040fe200000006ff */
[----:B------:R-:W-:Y:S01]  /*2b60*/  IMAD.SHL.U32 R207, R5, 0x2, RZ ;  /* 0x0000000205cf7824 */ /* 0x000fe200078e00ff */
[C---:B------:R-:W-:Y:S01]  /*2b70*/  SHF.L.U32 R5, R2.reuse, 0x6, RZ ;  /* 0x0000000602057819 */ /* 0x040fe200000006ff */
[----:B------:R-:W-:Y:S01]  /*2b80*/  IMAD.SHL.U32 R7, R2, 0x10, RZ ;  /* 0x0000001002077824 */ /* 0x000fe200078e00ff */
[----:B------:R-:W-:Y:S01]  /*2b90*/  SHF.L.U32 R112, R0, 0x4, RZ ;  /* 0x0000000400707819 */ /* 0x000fe200000006ff */
[----:B------:R-:W-:Y:S01]  /*2ba0*/  IMAD.SHL.U32 R6, R2, 0x80, RZ ;  /* 0x0000008002067824 */ /* 0x000fe200078e00ff */
[C---:B------:R-:W-:Y:S01]  /*2bb0*/  SHF.L.U32 R109, R0.reuse, 0x6, RZ ;  /* 0x00000006006d7819 */ /* 0x040fe200000006ff */
[----:B------:R-:W-:Y:S01]  /*2bc0*/  IMAD R3, R3, 0x1e0, RZ ;  /* 0x000001e003037824 */ /* 0x000fe200078e02ff */
[----:B------:R-:W-:Y:S01]  /*2bd0*/  SHF.L.U32 R105, R0, 0x7, RZ ;  /* 0x0000000700697819 */ /* 0x000fe200000006ff */
[----:B------:R-:W-:-:S04]  /*2be0*/  IMAD.WIDE.U32 R140, R2, 0xa0, RZ ;  /* 0x000000a0028c7825 */ /* 0x000fc800078e00ff */
[----:B------:R-:W-:-:S04]  /*2bf0*/  IMAD.WIDE.U32 R138, R2, 0xc0, RZ ;  /* 0x000000c0028a7825 */ /* 0x000fc800078e00ff */
[----:B------:R-:W-:-:S04]  /*2c00*/  IMAD.WIDE.U32 R130, R2, 0x120, RZ ;  /* 0x0000012002827825 */ /* 0x000fc800078e00ff */
[----:B------:R-:W-:-:S04]  /*2c10*/  IMAD.WIDE.U32 R128, R2, 0x140, RZ ;  /* 0x0000014002807825 */ /* 0x000fc800078e00ff */
[----:B------:R-:W-:-:S04]  /*2c20*/  IMAD.WIDE.U32 R124, R2, 0x180, RZ ;  /* 0x00000180027c7825 */ /* 0x000fc800078e00ff */
[----:B------:R-:W-:-:S04]  /*2c30*/  IMAD.WIDE.U32 R122, R2, 0x1a0, RZ ;  /* 0x000001a0027a7825 */ /* 0x000fc800078e00ff */
[----:B------:R-:W-:-:S04]  /*2c40*/  IMAD.WIDE.U32 R118, R2, 0x1e0, RZ ;  /* 0x000001e002767825 */ /* 0x000fc800078e00ff */
[C---:B------:R-:W-:Y:S02]  /*2c50*/  IMAD.SHL.U32 R111, R0.reuse, 0x20, RZ ;  /* 0x00000020006f7824 */ /* 0x040fe400078e00ff */
[C---:B------:R-:W-:Y:S02]  /*2c60*/  IMAD R110, R0.reuse, 0x30, RZ ;  /* 0x00000030006e7824 */ /* 0x040fe400078e02ff */
[C---:B------:R-:W-:Y:S02]  /*2c70*/  IMAD R108, R0.reuse, 0x50, RZ ;  /* 0x00000050006c7824 */ /* 0x040fe400078e02ff */
[C---:B------:R-:W-:Y:S02]  /*2c80*/  IMAD R107, R0.reuse, 0x60, RZ ;  /* 0x00000060006b7824 */ /* 0x040fe400078e02ff */
[C---:B------:R-:W-:Y:S02]  /*2c90*/  IMAD R106, R0.reuse, 0x70, RZ ;  /* 0x00000070006a7824 */ /* 0x040fe400078e02ff */
[----:B------:R-:W-:-:S02]  /*2ca0*/  IMAD R104, R0, 0x90, RZ ;  /* 0x0000009000687824 */ /* 0x000fc400078e02ff */
[C---:B------:R-:W-:Y:S02]  /*2cb0*/  IMAD R103, R0.reuse, 0xa0, RZ ;  /* 0x000000a000677824 */ /* 0x040fe400078e02ff */
[C---:B------:R-:W-:Y:S02]  /*2cc0*/  IMAD R102, R0.reuse, 0xb0, RZ ;  /* 0x000000b000667824 */ /* 0x040fe400078e02ff */
[C---:B------:R-:W-:Y:S02]  /*2cd0*/  IMAD R101, R0.reuse, 0xc0, RZ ;  /* 0x000000c000657824 */ /* 0x040fe400078e02ff */
[C---:B------:R-:W-:Y:S02]  /*2ce0*/  IMAD R100, R0.reuse, 0xd0, RZ ;  /* 0x000000d000647824 */ /* 0x040fe400078e02ff */
[C---:B------:R-:W-:Y:S02]  /*2cf0*/  IMAD R99, R0.reuse, 0xe0, RZ ;  /* 0x000000e000637824 */ /* 0x040fe400078e02ff */
[----:B------:R-:W-:-:S02]  /*2d00*/  IMAD R98, R0, 0xf0, RZ ;  /* 0x000000f000627824 */ /* 0x000fc400078e02ff */
[----:B------:R-:W-:-:S04]  /*2d10*/  IMAD.WIDE.U32 R142, R2, 0x60, RZ ;  /* 0x00000060028e7825 */ /* 0x000fc800078e00ff */
[----:B------:R-:W-:-:S04]  /*2d20*/  IMAD.WIDE.U32 R136, R2, 0xe0, RZ ;  /* 0x000000e002887825 */ /* 0x000fc800078e00ff */
[----:B------:R-:W-:-:S04]  /*2d30*/  IMAD.WIDE.U32 R126, R2, 0x160, RZ ;  /* 0x00000160027e7825 */ /* 0x000fc800078e00ff */
[----:B------:R-:W-:Y:S01]  /*2d40*/  IMAD.WIDE.U32 R120, R2, 0x1c0, RZ ;  /* 0x000001c002787825 */ /* 0x000fe200078e00ff */
[C-C-:B------:R-:W-:Y:S02]  /*2d50*/  SHF.L.U64.HI R244, R64.reuse, 0x5, R65.reuse ;  /* 0x0000000540f47819 */ /* 0x140fe40000010241 */
[C---:B------:R-:W-:Y:S01]  /*2d60*/  SHF.L.U32 R216, R64.reuse, 0x5, RZ ;  /* 0x0000000540d87819 */ /* 0x040fe200000006ff */
[----:B------:R-:W-:Y:S01]  /*2d70*/  IMAD.X R18, R21, 0x1, R18, P0 ;  /* 0x0000000115127824 */ /* 0x000fe200000e0612 */
[C---:B------:R-:W-:Y:S01]  /*2d80*/  SHF.L.U64.HI R245, R64.reuse, 0x6, R65 ;  /* 0x0000000640f57819 */ /* 0x040fe20000010241 */
[----:B------:R-:W-:Y:S01]  /*2d90*/  IMAD.MOV.U32 R21, RZ, RZ, R35 ;  /* 0x000000ffff157224 */ /* 0x000fe200078e0023 */
[C---:B------:R-:W-:Y:S01]  /*2da0*/  SHF.L.U32 R217, R64.reuse, 0x6, RZ ;  /* 0x0000000640d97819 */ /* 0x040fe200000006ff */
[C---:B------:R-:W-:Y:S01]  /*2db0*/  IMAD.SHL.U32 R218, R64.reuse, 0x80, RZ ;  /* 0x0000008040da7824 */ /* 0x040fe200078e00ff */
[--C-:B------:R-:W-:Y:S01]  /*2dc0*/  SHF.L.U64.HI R246, R64, 0x7, R65.reuse ;  /* 0x0000000740f67819 */ /* 0x100fe20000010241 */
[----:B------:R-:W-:Y:S01]  /*2dd0*/  IMAD.SHL.U32 R185, R4, 0x2, RZ ;  /* 0x0000000204b97824 */ /* 0x000fe200078e00ff */
[C---:B------:R-:W-:Y:S01]  /*2de0*/  SHF.L.U64.HI R248, R64.reuse, 0x4, R65 ;  /* 0x0000000440f87819 */ /* 0x040fe20000010241 */
[----:B------:R-:W-:Y:S01]  /*2df0*/  IMAD.IADD R180, R143, 0x1, R22 ;  /* 0x000000018fb47824 */ /* 0x000fe200078e0216 */
[----:B------:R-:W-:Y:S01]  /*2e00*/  SHF.L.U32 R219, R64, 0x4, RZ ;  /* 0x0000000440db7819 */ /* 0x000fe200000006ff */
[----:B------:R-:W-:Y:S01]  /*2e10*/  IMAD.IADD R177, R137, 0x1, R14 ;  /* 0x0000000189b17824 */ /* 0x000fe200078e020e */
[----:B------:R-:W-:Y:S01]  /*2e20*/  SHF.L.U64.HI R193, R7, 0x1, R26 ;  /* 0x0000000107c17819 */ /* 0x000fe2000001021a */
[----:B------:R-:W-:Y:S01]  /*2e30*/  IMAD.IADD R174, R127, 0x1, R11 ;  /* 0x000000017fae7824 */ /* 0x000fe200078e020b */
[----:B------:R-:W-:Y:S01]  /*2e40*/  SHF.L.U32 R192, R7, 0x1, RZ ;  /* 0x0000000107c07819 */ /* 0x000fe200000006ff */
[----:B------:R-:W-:Y:S01]  /*2e50*/  IMAD.IADD R171, R121, 0x1, R8 ;  /* 0x0000000179ab7824 */ /* 0x000fe200078e0208 */
[----:B------:R-:W-:-:S02]  /*2e60*/  SHF.L.U64.HI R189, R4, 0x1, R23 ;  /* 0x0000000104bd7819 */ /* 0x000fc40000010217 */
[C---:B------:R-:W-:Y:S02]  /*2e70*/  SHF.L.U64.HI R184, R5.reuse, 0x1, R24 ;  /* 0x0000000105b87819 */ /* 0x040fe40000010218 */
[----:B------:R-:W-:Y:S02]  /*2e80*/  SHF.L.U32 R183, R5, 0x1, RZ ;  /* 0x0000000105b77819 */ /* 0x000fe400000006ff */
[C---:B------:R-:W-:Y:S02]  /*2e90*/  SHF.L.U64.HI R182, R6.reuse, 0x1, R25 ;  /* 0x0000000106b67819 */ /* 0x040fe40000010219 */
[----:B------:R-:W-:Y:S02]  /*2ea0*/  SHF.L.U32 R181, R6, 0x1, RZ ;  /* 0x0000000106b57819 */ /* 0x000fe400000006ff */
[----:B------:R-:W-:Y:S02]  /*2eb0*/  IADD3 R179, R141, R20, RZ ;  /* 0x000000148db37210 */ /* 0x000fe40007ffe0ff */
[----:B------:R-:W-:-:S02]  /*2ec0*/  IADD3 R178, R139, R15, RZ ;  /* 0x0000000f8bb27210 */ /* 0x000fc40007ffe0ff */
[----:B------:R-:W-:Y:S02]  /*2ed0*/  IADD3 R176, R131, R13, RZ ;  /* 0x0000000d83b07210 */ /* 0x000fe40007ffe0ff */
[----:B------:R-:W-:Y:S02]  /*2ee0*/  IADD3 R175, R129, R12, RZ ;  /* 0x0000000c81af7210 */ /* 0x000fe40007ffe0ff */
[----:B------:R-:W-:Y:S02]  /*2ef0*/  IADD3 R173, R125, R10, RZ ;  /* 0x0000000a7dad7210 */ /* 0x000fe40007ffe0ff */
[----:B------:R-:W-:Y:S02]  /*2f00*/  IADD3 R172, R123, R9, RZ ;  /* 0x000000097bac7210 */ /* 0x000fe40007ffe0ff */
[----:B------:R-:W-:Y:S02]  /*2f10*/  IADD3 R170, R119, R3, RZ ;  /* 0x0000000377aa7210 */ /* 0x000fe40007ffe0ff */
[----:B------:R-:W-:-:S02]  /*2f20*/  SHF.R.S32.HI R243, RZ, 0x1f, R112 ;  /* 0x0000001ffff37819 */ /* 0x000fc40000011470 */
[----:B------:R-:W-:Y:S02]  /*2f30*/  SHF.R.S32.HI R242, RZ, 0x1f, R111 ;  /* 0x0000001ffff27819 */ /* 0x000fe4000001146f */
[----:B------:R-:W-:Y:S02]  /*2f40*/  SHF.R.S32.HI R241, RZ, 0x1f, R110 ;  /* 0x0000001ffff17819 */ /* 0x000fe4000001146e */
[----:B------:R-:W-:Y:S02]  /*2f50*/  SHF.R.S32.HI R240, RZ, 0x1f, R109 ;  /* 0x0000001ffff07819 */ /* 0x000fe4000001146d */
[----:B------:R-:W-:Y:S02]  /*2f60*/  SHF.R.S32.HI R239, RZ, 0x1f, R108 ;  /* 0x0000001fffef7819 */ /* 0x000fe4000001146c */
[----:B------:R-:W-:Y:S02]  /*2f70*/  SHF.R.S32.HI R238, RZ, 0x1f, R107 ;  /* 0x0000001fffee7819 */ /* 0x000fe4000001146b */
        /* <DEDUP_REMOVED lines=9> */
.L_x_1027:
[----:B------:R-:W-:Y:S01]  /*3010*/  ISETP.GE.AND P0, PT, R132, R247, PT ;  /* 0x000000f78400720c */ /* 0x000fe20003f06270 */
[----:B------:R-:W-:Y:S01]  /*3020*/  IMAD.SHL.U32 R22, R21, 0x100, RZ ;  /* 0x0000010015167824 */ /* 0x000fe200078e00ff */
[----:B------:R-:W-:Y:S01]  /*3030*/  LOP3.LUT R33, R33, 0xfffffeff, RZ, 0xc0, !PT ;  /* 0xfffffeff21217812 */ /* 0x000fe200078ec0ff */
[----:B------:R-:W-:Y:S03]  /*3040*/  BSSY B2, `(.L_x_924) ;  /* 0x0000cb2000027945 */ /* 0x000fe60003800000 */
[----:B------:R-:W-:Y:S05]  /*3050*/  IADD3 R20, R22, -0x100, RZ ;  /* 0xffffff0016147810 */ /* 0x000fea0007ffe0ff */
[--C-:B------:R-:W-:Y:S02]  /*3060*/  IMAD.IADD R66, R220, 0x1, -R20.reuse ;  /* 0x00000001dc427824 */ /* 0x100fe400078e0a14 */
[----:B------:R-:W-:Y:S03]  /*3070*/  IMAD.IADD R67, R135, 0x1, -R20 ;  /* 0x0000000187437824 */ /* 0x000fe600078e0a14 */
[CC--:B------:R-:W-:Y:S02]  /*3080*/  ISETP.GE.OR P1, PT, R82.reuse, R66.reuse, P0 ;  /* 0x000000425200720c */ /* 0x0c0fe40000726670 */
[-C--:B------:R-:W-:Y:S02]  /*3090*/  ISETP.GE.OR P3, PT, R93, R66.reuse, P0 ;  /* 0x000000425d00720c */ /* 0x080fe40000766670 */
[-C--:B------:R-:W-:Y:S02]  /*30a0*/  ISETP.LT.OR P6, PT, R82, R67.reuse, P1 ;  /* 0x000000435200720c */ /* 0x080fe40000fc1670 */
[-C--:B------:R-:W-:Y:S02]  /*30b0*/  ISETP.GE.OR P1, PT, R81, R66.reuse, P0 ;  /* 0x000000425100720c */ /* 0x080fe40000726670 */
[-C--:B------:R-:W-:Y:S02]  /*30c0*/  ISETP.LT.OR P3, PT, R93, R67.reuse, P3 ;  /* 0x000000435d00720c */ /* 0x080fe40001f61670 */
[-C--:B------:R-:W-:Y:S02]  /*30d0*/  ISETP.LT.OR P5, PT, R81, R67.reuse, P1 ;  /* 0x000000435100720c */ /* 0x080fe40000fa1670 */
[C---:B------:R-:W-:Y:S04]  /*30e0*/  ISETP.GE.OR P1, PT, R80.reuse, R66, P0 ;  /* 0x000000425000720c */ /* 0x040fe80000726670 */
[----:B------:R-:W-:Y:S02]  /*30f0*/  ISETP.LT.OR P4, PT, R80, R67, P1 ;  /* 0x000000435000720c */ /* 0x000fe40000f81670 */
[----:B------:R-:W-:Y:S02]  /*3100*/  @!P6 IADD3 R24, P2, R48, R192, RZ ;  /* 0x000000c03018e210 */ /* 0x000fe40007f5e0ff */
[----:B------:R-:W-:Y:S02]  /*3110*/  @!P6 LEA R14, P1, R188, R73, 0x1 ;  /* 0x00000049bc0ee211 */ /* 0x000fe400078208ff */
[----:B------:R-:W-:Y:S01]  /*3120*/  @P6 LOP3.LUT R33, R33, 0x100, RZ, 0xfc, !PT ;  /* 0x0000010021216812 */ /* 0x000fe200078efcff */
[----:B------:R-:W-:Y:S01]  /*3130*/  @!P6 IMAD.X R25, R49, 0x1, R193, P2 ;  /* 0x000000013119e824 */ /* 0x000fe200010e06c1 */
[----:B------:R-:W-:Y:S02]  /*3140*/  @!P5 IADD3 R12, P2, R48, R185, RZ ;  /* 0x000000b9300cd210 */ /* 0x000fe40007f5e0ff */
[----:B------:R-:W-:Y:S02]  /*3150*/  @!P6 LEA.HI.X R15, R188, R72, R221, 0x1, P1 ;  /* 0x00000048bc0fe211 */ /* 0x000fe400008f0cdd */
[----:B------:R-:W-:Y:S01]  /*3160*/  @!P5 IADD3 R10, P1, R73, R209, RZ ;  /* 0x000000d1490ad210 */ /* 0x000fe20007f3e0ff */
[----:B------:R-:W-:Y:S01]  /*3170*/  @!P5 IMAD.X R13, R49, 0x1, R189, P2 ;  /* 0x00000001310dd824 */ /* 0x000fe200010e06bd */
[----:B------:R-:W-:Y:S02]  /*3180*/  LOP3.LUT R33, R33, 0xffffff7f, RZ, 0xc0, !PT ;  /* 0xffffff7f21217812 */ /* 0x000fe400078ec0ff */
[----:B------:R-:W-:Y:S01]  /*3190*/  ISETP.GE.OR P2, PT, R92, R66, P0 ;  /* 0x000000425c00720c */ /* 0x000fe20000746670 */
[----:B------:R-:W-:Y:S01]  /*31a0*/  @!P5 IMAD.X R11, R72, 0x1, R210, P1 ;  /* 0x00000001480bd824 */ /* 0x000fe200008e06d2 */
[----:B------:R-:W-:Y:S02]  /*31b0*/  @P5 LOP3.LUT R33, R33, 0x80, RZ, 0xfc, !PT ;  /* 0x0000008021215812 */ /* 0x000fe400078efcff */
[----:B------:R-:W-:Y:S02]  /*31c0*/  @!P4 IADD3 R8, P1, R48, R142, RZ ;  /* 0x0000008e3008c210 */ /* 0x000fe40007f3e0ff */
[----:B------:R-:W-:Y:S02]  /*31d0*/  ISETP.LT.OR P2, PT, R92, R67, P2 ;  /* 0x000000435c00720c */ /* 0x000fe40001741670 */
[----:B------:R-:W-:Y:S01]  /*31e0*/  LOP3.LUT R33, R33, 0xffffffbf, RZ, 0xc0, !PT ;  /* 0xffffffbf21217812 */ /* 0x000fe200078ec0ff */
[----:B------:R-:W-:Y:S01]  /*31f0*/  @!P4 IMAD.X R9, R49, 0x1, R180, P1 ;  /* 0x000000013109c824 */ /* 0x000fe200008e06b4 */
[----:B------:R-:W-:Y:S02]  /*3200*/  @!P4 IADD3 R6, P1, R73, R164, RZ ;  /* 0x000000a44906c210 */ /* 0x000fe40007f3e0ff */
[----:B------:R-:W-:Y:S02]  /*3210*/  @P4 LOP3.LUT R33, R33, 0x40, RZ, 0xfc, !PT ;  /* 0x0000004021214812 */ /* 0x000fe400078efcff */
[----:B------:R-:W-:Y:S01]  /*3220*/  ISETP.GE.OR P6, PT, R87, R66, P0 ;  /* 0x000000425700720c */ /* 0x000fe200007c6670 */
[----:B------:R-:W-:Y:S01]  /*3230*/  @!P4 IMAD.X R7, R72, 0x1, R204, P1 ;  /* 0x000000014807c824 */ /* 0x000fe200008e06cc */
[C---:B------:R-:W-:Y:S02]  /*3240*/  @!P3 IADD3 R4, P1, R48.reuse, R183, RZ ;  /* 0x000000b73004b210 */ /* 0x040fe40007f3e0ff */
[----:B------:R-:W-:Y:S02]  /*3250*/  LOP3.LUT R33, R33, 0xffffffdf, RZ, 0xc0, !PT ;  /* 0xffffffdf21217812 */ /* 0x000fe400078ec0ff */
[-C--:B------:R-:W-:Y:S01]  /*3260*/  ISETP.LT.OR P6, PT, R87, R67.reuse, P6 ;  /* 0x000000435700720c */ /* 0x080fe200037c1670 */
[----:B------:R-:W-:Y:S01]  /*3270*/  @!P3 IMAD.X R5, R49, 0x1, R184, P1 ;  /* 0x000000013105b824 */ /* 0x000fe200008e06b8 */
[----:B------:R-:W-:Y:S02]  /*3280*/  @!P2 IADD3 R34, P1, R48, R140, RZ ;  /* 0x0000008c3022a210 */ /* 0x000fe40007f3e0ff */
[----:B------:R-:W-:Y:S02]  /*3290*/  @P3 LOP3.LUT R33, R33, 0x20, RZ, 0xfc, !PT ;  /* 0x0000002021213812 */ /* 0x000fe400078efcff */
[CC--:B------:R-:W-:Y:S01]  /*32a0*/  ISETP.GE.OR P5, PT, R86.reuse, R66.reuse, P0 ;  /* 0x000000425600720c */ /* 0x0c0fe200007a6670 */
[----:B------:R-:W-:Y:S01]  /*32b0*/  @!P2 IMAD.X R35, R49, 0x1, R179, P1 ;  /* 0x000000013123a824 */ /* 0x000fe200008e06b3 */
[----:B------:R-:W-:Y:S02]  /*32c0*/  LOP3.LUT R33, R33, 0xffffffef, RZ, 0xc0, !PT ;  /* 0xffffffef21217812 */ /* 0x000fe400078ec0ff */
[-C--:B------:R-:W-:Y:S02]  /*32d0*/  ISETP.GE.OR P1, PT, R91, R66.reuse, P0 ;  /* 0x000000425b00720c */ /* 0x080fe40000726670 */
[----:B------:R-:W-:Y:S02]  /*32e0*/  @P2 LOP3.LUT R33, R33, 0x10, RZ, 0xfc, !PT ;  /* 0x0000001021212812 */ /* 0x000fe400078efcff */
[-C--:B------:R-:W-:Y:S02]  /*32f0*/  ISETP.LT.OR P2, PT, R91, R67.reuse, P1 ;  /* 0x000000435b00720c */ /* 0x080fe40000f41670 */
[----:B------:R-:W-:Y:S02]  /*3300*/  LOP3.LUT R33, R33, 0xfffffff7, RZ, 0xc0, !PT ;  /* 0xfffffff721217812 */ /* 0x000fe400078ec0ff */
[-C--:B------:R-:W-:Y:S02]  /*3310*/  ISETP.LT.OR P5, PT, R86, R67.reuse, P5 ;  /* 0x000000435600720c */ /* 0x080fe40002fa1670 */
[CC--:B------:R-:W-:Y:S02]  /*3320*/  ISETP.GE.OR P4, PT, R85.reuse, R66.reuse, P0 ;  /* 0x000000425500720c */ /* 0x0c0fe40000786670 */
[C---:B------:R-:W-:Y:S02]  /*3330*/  ISETP.GE.OR P3, PT, R84.reuse, R66, P0 ;  /* 0x000000425400720c */ /* 0x040fe40000766670 */
[-C--:B------:R-:W-:Y:S02]  /*3340*/  ISETP.LT.OR P4, PT, R85, R67.reuse, P4 ;  /* 0x000000435500720c */ /* 0x080fe40002781670 */
[-C--:B------:R-:W-:Y:S02]  /*3350*/  ISETP.LT.OR P3, PT, R84, R67.reuse, P3 ;  /* 0x000000435400720c */ /* 0x080fe40001f61670 */
[----:B------:R-:W-:Y:S02]  /*3360*/  @!P2 IADD3 R42, P1, R48, R138, RZ ;  /* 0x0000008a302aa210 */ /* 0x000fe40007f3e0ff */
[----:B------:R-:W-:Y:S03]  /*3370*/  @P2 LOP3.LUT R33, R33, 0x8, RZ, 0xfc, !PT ;  /* 0x0000000821212812 */ /* 0x000fe600078efcff */
[----:B------:R-:W-:Y:S01]  /*3380*/  @!P2 IMAD.X R43, R49, 0x1, R178, P1 ;  /* 0x00000001312ba824 */ /* 0x000fe200008e06b2 */
[C---:B------:R-:W-:Y:S02]  /*3390*/  ISETP.GE.OR P1, PT, R90.reuse, R66, P0 ;  /* 0x000000425a00720c */ /* 0x040fe40000726670 */
[----:B------:R-:W-:Y:S02]  /*33a0*/  LOP3.LUT R33, R33, 0xfffffffb, RZ, 0xc0, !PT ;  /* 0xfffffffb21217812 */ /* 0x000fe400078ec0ff */
[-C--:B------:R-:W-:Y:S11]  /*33b0*/  ISETP.LT.OR P2, PT, R90, R67.reuse, P1 ;  /* 0x000000435a00720c */ /* 0x080ff60000f41670 */
[----:B------:R-:W-:Y:S02]  /*33c0*/  @!UPT UIADD3 URZ, URZ, URZ, URZ ;  /* 0x0000003f3f3ff290 */ /* 0x000fe4000fffe03f */
[C---:B------:R-:W-:Y:S02]  /*33d0*/  @!P2 IADD3 R44, P1, R48.reuse, R136, RZ ;  /* 0x00000088302ca210 */ /* 0x040fe40007f3e0ff */
[----:B------:R-:W-:Y:S03]  /*33e0*/  @P2 LOP3.LUT R33, R33, 0x4, RZ, 0xfc, !PT ;  /* 0x0000000421212812 */ /* 0x000fe600078efcff */
[----:B------:R-:W-:Y:S01]  /*33f0*/  @!P2 IMAD.X R45, R49, 0x1, R177, P1 ;  /* 0x00000001312da824 */ /* 0x000fe200008e06b1 */
[-C--:B------:R-:W-:Y:S02]  /*3400*/  ISETP.GE.OR P1, PT, R89, R66.reuse, P0 ;  /* 0x000000425900720c */ /* 0x080fe40000726670 */
[----:B------:R-:W-:Y:S02]  /*3410*/  LOP3.LUT R33, R33, 0xfffffffd, RZ, 0xc0, !PT ;  /* 0xfffffffd21217812 */ /* 0x000fe400078ec0ff */
[----:B------:R-:W-:Y:S11]  /*3420*/  ISETP.LT.OR P2, PT, R89, R67, P1 ;  /* 0x000000435900720c */ /* 0x000ff60000f41670 */
[----:B------:R-:W-:Y:S02]  /*3430*/  @!UPT UIADD3 URZ, URZ, URZ, URZ ;  /* 0x0000003f3f3ff290 */ /* 0x000fe4000fffe03f */
        /* <DEDUP_REMOVED lines=10> */
[C---:B------:R-:W-:Y:S02]  /*34e0*/  @!P6 IADD3 R52, P1, R48.reuse, R128, RZ ;  /* 0x000000803034e210 */ /* 0x040fe40007f3e0ff */
[----:B------:R-:W-:Y:S02]  /*34f0*/  ISETP.GE.OR P2, PT, R83, R66, P0 ;  /* 0x000000425300720c */ /* 0x000fe40000746670 */
[----:B------:R-:W-:Y:S01]  /*3500*/  LOP3.LUT R33, R33, 0xffffdfff, RZ, 0xc0, !PT ;  /* 0xffffdfff21217812 */ /* 0x000fe200078ec0ff */
[----:B------:R-:W-:Y:S01]  /*3510*/  @!P6 IMAD.X R53, R49, 0x1, R175, P1 ;  /* 0x000000013135e824 */ /* 0x000fe200008e06af */
[C---:B------:R-:W-:Y:S02]  /*3520*/  @!P5 IADD3 R54, P1, R48.reuse, R126, RZ ;  /* 0x0000007e3036d210 */ /* 0x040fe40007f3e0ff */
[-C--:B------:R-:W-:Y:S02]  /*3530*/  ISETP.LT.OR P2, PT, R83, R67.reuse, P2 ;  /* 0x000000435300720c */ /* 0x080fe40001741670 */
[----:B------:R-:W-:Y:S01]  /*3540*/  @P6 LOP3.LUT R33, R33, 0x2000, RZ, 0xfc, !PT ;  /* 0x0000200021216812 */ /* 0x000fe200078efcff */
[----:B------:R-:W-:Y:S01]  /*3550*/  @!P5 IMAD.X R55, R49, 0x1, R174, P1 ;  /* 0x000000013137d824 */ /* 0x000fe200008e06ae */
[C---:B------:R-:W-:Y:S02]  /*3560*/  @!P4 IADD3 R56, P1, R48.reuse, R124, RZ ;  /* 0x0000007c3038c210 */ /* 0x040fe40007f3e0ff */
[C---:B------:R-:W-:Y:S02]  /*3570*/  LOP3.LUT P6, RZ, R33.reuse, 0x1, RZ, 0xc0, !PT ;  /* 0x0000000121ff7812 */ /* 0x040fe400078cc0ff */
[----:B------:R-:W-:Y:S01]  /*3580*/  LOP3.LUT R33, R33, 0xffffbfff, RZ, 0xc0, !PT ;  /* 0xffffbfff21217812 */ /* 0x000fe200078ec0ff */
[C---:B------:R-:W-:Y:S01]  /*3590*/  @!P4 IMAD.X R57, R49.reuse, 0x1, R173, P1 ;  /* 0x000000013139c824 */ /* 0x040fe200008e06ad */
[C---:B------:R-:W-:Y:S05]  /*35a0*/  @!P3 IADD3 R58, P1, R48.reuse, R122, RZ ;  /* 0x0000007a303ab210 */ /* 0x040fea0007f3e0ff */
[----:B------:R-:W-:Y:S01]  /*35b0*/  @!P3 IMAD.X R59, R49, 0x1, R172, P1 ;  /* 0x00000001313bb824 */ /* 0x000fe200008e06ac */
[----:B------:R-:W-:Y:S03]  /*35c0*/  @!P2 IADD3 R60, P1, R48, R120, RZ ;  /* 0x00000078303ca210 */ /* 0x000fe60007f3e0ff */
[----:B------:R-:W-:Y:S02]  /*35d0*/  @P6 LOP3.LUT R33, R33, 0x4000, RZ, 0xfc, !PT ;  /* 0x0000400021216812 */ /* 0x000fe400078efcff */
[----:B------:R-:W-:Y:S01]  /*35e0*/  @!P2 IMAD.X R61, R49, 0x1, R171, P1 ;  /* 0x00000001313da824 */ /* 0x000fe200008e06ab */
[-C--:B------:R-:W-:Y:S02]  /*35f0*/  ISETP.GE.OR P1, PT, R94, R66.reuse, P0 ;  /* 0x000000425e00720c */ /* 0x080fe40000726670 */
[C---:B------:R-:W-:Y:S02]  /*3600*/  ISETP.GE.OR P0, PT, R78.reuse, R66, P0 ;  /* 0x000000424e00720c */ /* 0x040fe40000706670 */
[C---:B------:R-:W-:Y:S02]  /*3610*/  LOP3.LUT P6, RZ, R33.reuse, 0x2, RZ, 0xc0, !PT ;  /* 0x0000000221ff7812 */ /* 0x040fe400078cc0ff */
[-C--:B------:R-:W-:Y:S02]  /*3620*/  ISETP.LT.OR P0, PT, R78, R67.reuse, P0 ;  /* 0x000000434e00720c */ /* 0x080fe40000701670 */
[----:B------:R-:W-:Y:S02]  /*3630*/  ISETP.LT.OR P1, PT, R94, R67, P1 ;  /* 0x000000435e00720c */ /* 0x000fe40000f21670 */
[----:B------:R-:W-:Y:S07]  /*3640*/  LOP3.LUT R33, R33, 0xffff7fff, RZ, 0xc0, !PT ;  /* 0xffff7fff21217812 */ /* 0x000fee00078ec0ff */
[----:B------:R-:W-:Y:S02]  /*3650*/  @P6 LOP3.LUT R33, R33, 0x8000, RZ, 0xfc, !PT ;  /* 0x0000800021216812 */ /* 0x000fe400078efcff */
[----:B------:R-:W2:Y:S01]  /*3660*/  @!P0 LD.E.128 R36, [R48.64] ;  /* 0x0000000630248980 */ /* 0x000ea2000c101d00 */
[----:B------:R-:W-:Y:S01]  /*3670*/  @!P0 IMAD.MOV.U32 R2, RZ, RZ, R73 ;  /* 0x000000ffff028224 */ /* 0x000fe200078e0049 */
[C---:B------:R-:W-:Y:S01]  /*3680*/  LOP3.LUT P6, RZ, R33.reuse, 0x4, RZ, 0xc0, !PT ;  /* 0x0000000421ff7812 */ /* 0x040fe200078cc0ff */
[----:B------:R-:W-:Y:S01]  /*3690*/  @!P0 IMAD.MOV.U32 R3, RZ, RZ, R72 ;  /* 0x000000ffff038224 */ /* 0x000fe200078e0048 */
[----:B------:R-:W-:Y:S11]  /*36a0*/  LOP3.LUT R33, R33, 0xfffeffff, RZ, 0xc0, !PT ;  /* 0xfffeffff21217812 */ /* 0x000ff600078ec0ff */
[----:B------:R-:W-:Y:S04]  /*36b0*/  @P6 LOP3.LUT R33, R33, 0x10000, RZ, 0xfc, !PT ;  /* 0x0001000021216812 */ /* 0x000fe800078efcff */
[C---:B------:R-:W-:Y:S02]  /*36c0*/  LOP3.LUT P6, RZ, R33.reuse, 0x8, RZ, 0xc0, !PT ;  /* 0x0000000821ff7812 */ /* 0x040fe400078cc0ff */
[----:B------:R-:W-:Y:S11]  /*36d0*/  LOP3.LUT R33, R33, 0xfffdffff, RZ, 0xc0, !PT ;  /* 0xfffdffff21217812 */ /* 0x000ff600078ec0ff */
[----:B------:R-:W-:Y:S04]  /*36e0*/  @P6 LOP3.LUT R33, R33, 0x20000, RZ, 0xfc, !PT ;  /* 0x0002000021216812 */ /* 0x000fe800078efcff */
[C---:B------:R-:W-:Y:S02]  /*36f0*/  LOP3.LUT P6, RZ, R33.reuse, 0x10, RZ, 0xc0, !PT ;  /* 0x0000001021ff7812 */ /* 0x040fe400078cc0ff */
[----:B------:R-:W-:Y:S11]  /*3700*/  LOP3.LUT R33, R33, 0xfffbffff, RZ, 0xc0, !PT ;  /* 0xfffbffff21217812 */ /* 0x000ff600078ec0ff */
[----:B------:R-:W-:Y:S04]  /*3710*/  @P6 LOP3.LUT R33, R33, 0x40000, RZ, 0xfc, !PT ;  /* 0x0004000021216812 */ /* 0x000fe800078efcff */
[C---:B------:R-:W-:Y:S02]  /*3720*/  LOP3.LUT P6, RZ, R33.reuse, 0x20, RZ, 0xc0, !PT ;  /* 0x0000002021ff7812 */ /* 0x040fe400078cc0ff */
[----:B------:R-:W-:Y:S02]  /*3730*/  LOP3.LUT R33, R33, 0xfffffdff, RZ, 0xc0, !PT ;  /* 0xfffffdff21217812 */ /* 0x000fe400078ec0ff */
[----:B------:R-:W-:Y:S02]  /*3740*/  P2R R0, PR, RZ, 0x40 ;  /* 0x00000040ff007803 */ /* 0x000fe40000000000 */
[----:B------:R-:W-:Y:S02]  /*3750*/  @!P1 IADD3 R62, P6, R48, R118, RZ ;  /* 0x00000076303e9210 */ /* 0x000fe40007fde0ff */
[----:B------:R-:W-:Y:S03]  /*3760*/  @P0 LOP3.LUT R33, R33, 0x200, RZ, 0xfc, !PT ;  /* 0x0000020021210812 */ /* 0x000fe600078efcff */
[----:B------:R-:W-:Y:S01]  /*3770*/  @!P1 IMAD.X R63, R49, 0x1, R170, P6 ;  /* 0x00000001313f9824 */ /* 0x000fe200030e06aa */
[----:B------:R-:W-:Y:S01]  /*3780*/  ISETP.NE.AND P6, PT, R0, RZ, PT ;  /* 0x000000ff0000720c */ /* 0x000fe20003fc5270 */
[----:B--2---:R1:W-:Y:S11]  /*3790*/  @!P0 ST.E.128 [R2.64], R36 ;  /* 0x0000002402008985 */ /* 0x0043f6000c101d06 */
[----:B------:R-:W-:Y:S01]  /*37a0*/  @!UPT UIADD3 URZ, URZ, URZ, URZ ;  /* 0x0000003f3f3ff290 */ /* 0x000fe2000fffe03f */
[----:B-1----:R-:W-:Y:S05]  /*37b0*/  @!P6 IADD3 R2, P0, R73, R207, RZ ;  /* 0x000000cf4902e210 */ /* 0x002fea0007f1e0ff */
[C---:B------:R-:W-:Y:S01]  /*37c0*/  @!P6 IMAD.X R3, R72.reuse, 0x1, R208, P0 ;  /* 0x000000014803e824 */ /* 0x040fe200000e06d0 */
[----:B------:R-:W-:Y:S11]  /*37d0*/  LOP3.LUT P6, RZ, R33, 0x40000, RZ, 0xc0, !PT ;  /* 0x0004000021ff7812 */ /* 0x000ff600078cc0ff */
[----:B------:R-:W-:Y:S02]  /*37e0*/  @!UPT UIADD3 URZ, URZ, URZ, URZ ;  /* 0x0000003f3f3ff290 */ /* 0x000fe4000fffe03f */
[----:B------:R-:W-:Y:S05]  /*37f0*/  @!P6 IADD3 R28, P0, R73, R162, RZ ;  /* 0x000000a2491ce210 */ /* 0x000fea0007f1e0ff */
[C---:B------:R-:W-:Y:S01]  /*3800*/  @!P6 IMAD.X R29, R72.reuse, 0x1, R203, P0 ;  /* 0x00000001481de824 */ /* 0x040fe200000e06cb */
[C---:B------:R-:W-:Y:S02]  /*3810*/  LOP3.LUT P0, RZ, R33.reuse, 0x100, RZ, 0xc0, !PT ;  /* 0x0000010021ff7812 */ /* 0x040fe4000780c0ff */
[----:B------:R-:W-:Y:S11]  /*3820*/  LOP3.LUT P6, RZ, R33, 0x20000, RZ, 0xc0, !PT ;  /* 0x0002000021ff7812 */ /* 0x000ff600078cc0ff */
[----:B------:R-:W2:Y:S04]  /*3830*/  @!P0 LD.E.128 R24, [R24.64] ;  /* 0x0000000618188980 */ /* 0x000ea8000c101d00 */
[----:B--2---:R1:W-:Y:S02]  /*3840*/  @!P0 ST.E.128 [R14.64], R24 ;  /* 0x000000180e008985 */ /* 0x0043e4000c101d06 */
        /* <DEDUP_REMOVED lines=17> */
[C---:B------:R-:W-:Y:S02]  /*3960*/  LOP3.LUT P6, RZ, R33.reuse, 0x2000, RZ, 0xc0, !PT ;  /* 0x0000200021ff7812 */ /* 0x040fe400078cc0ff */
[----:B------:R-:W-:Y:S09]  /*3970*/  LOP3.LUT R33, R33, 0xfffffbff, RZ, 0xc0, !PT ;  /* 0xfffffbff21217812 */ /* 0x000ff200078ec0ff */
[----:B------:R-:W2:Y:S02]  /*3980*/  @!P0 LD.E.128 R8, [R8.64] ;  /* 0x0000000608088980 */ /* 0x000ea4000c101d00 */
[----:B------:R-:W-:Y:S02]  /*3990*/  @P6 LOP3.LUT R33, R33, 0x400, RZ, 0xfc, !PT ;  /* 0x0000040021216812 */ /* 0x000fe400078efcff */
[----:B--2---:R1:W-:Y:S01]  /*39a0*/  @!P0 ST.E.128 [R6.64], R8 ;  /* 0x0000000806008985 */ /* 0x0043e2000c101d06 */
[----:B------:R-:W-:Y:S05]  /*39b0*/  @!P6 IADD3 R12, P0, R73, R154, RZ ;  /* 0x0000009a490ce210 */ /* 0x000fea0007f1e0ff */
[C---:B------:R-:W-:Y:S01]  /*39c0*/  @!P6 IMAD.X R13, R72.reuse, 0x1, R199, P0 ;  /* 0x00000001480de824 */ /* 0x040fe200000e06c7 */
[C---:B------:R-:W-:Y:S02]  /*39d0*/  LOP3.LUT P6, RZ, R33.reuse, 0x2, RZ, 0xc0, !PT ;  /* 0x0000000221ff7812 */ /* 0x040fe400078cc0ff */
[----:B------:R-:W-:Y:S02]  /*39e0*/  LOP3.LUT R33, R33, 0xfffff7ff, RZ, 0xc0, !PT ;  /* 0xfffff7ff21217812 */ /* 0x000fe400078ec0ff */
[----:B------:R-:W-:Y:S05]  /*39f0*/  @!P5 IADD3 R38, P0, R73, R152, RZ ;  /* 0x000000984926d210 */ /* 0x000fea0007f1e0ff */
[C---:B------:R-:W-:Y:S04]  /*3a00*/  @!P5 IMAD.X R39, R72.reuse, 0x1, R198, P0 ;  /* 0x000000014827d824 */ /* 0x040fe800000e06c6 */
[----:B------:R-:W-:Y:S04]  /*3a10*/  @P6 LOP3.LUT R33, R33, 0x800, RZ, 0xfc, !PT ;  /* 0x0000080021216812 */ /* 0x000fe800078efcff */
[C---:B------:R-:W-:Y:S02]  /*3a20*/  LOP3.LUT P6, RZ, R33.reuse, 0x4, RZ, 0xc0, !PT ;  /* 0x0000000421ff7812 */ /* 0x040fe400078cc0ff */
[----:B------:R-:W-:Y:S11]  /*3a30*/  LOP3.LUT R33, R33, 0xffffefff, RZ, 0xc0, !PT ;  /* 0xffffefff21217812 */ /* 0x000ff600078ec0ff */
[----:B------:R-:W-:Y:S04]  /*3a40*/  @P6 LOP3.LUT R33, R33, 0x1000, RZ, 0xfc, !PT ;  /* 0x0000100021216812 */ /* 0x000fe800078efcff */
[C---:B------:R-:W-:Y:S02]  /*3a50*/  LOP3.LUT P0, RZ, R33.reuse, 0x20, RZ, 0xc0, !PT ;  /* 0x0000002021ff7812 */ /* 0x040fe4000780c0ff */
[----:B------:R-:W-:Y:S11]  /*3a60*/  LOP3.LUT P6, RZ, R33, 0x8, RZ, 0xc0, !PT ;  /* 0x0000000821ff7812 */ /* 0x000ff600078cc0ff */
[----:B-1----:R-:W2:Y:S04]  /*3a70*/  @!P0 LD.E.128 R4, [R4.64] ;  /* 0x0000000604048980 */ /* 0x002ea8000c101d00 */
[----:B--2---:R1:W-:Y:S02]  /*3a80*/  @!P0 ST.E.128 [R2.64], R4 ;  /* 0x0000000402008985 */ /* 0x0043e4000c101d06 */
[C---:B-1----:R-:W-:Y:S05]  /*3a90*/  @!P4 IADD3 R2, P0, R73.reuse, R150, RZ ;  /* 0x000000964902c210 */ /* 0x042fea0007f1e0ff */
[C---:B------:R-:W-:Y:S01]  /*3aa0*/  @!P4 IMAD.X R3, R72.reuse, 0x1, R197, P0 ;  /* 0x000000014803c824 */ /* 0x040fe200000e06c5 */
[----:B------:R-:W-:Y:S05]  /*3ab0*/  @!P3 IADD3 R36, P0, R73, R148, RZ ;  /* 0x000000944924b210 */ /* 0x000fea0007f1e0ff */
[C---:B------:R-:W-:Y:S01]  /*3ac0*/  @!P3 IMAD.X R37, R72.reuse, 0x1, R196, P0 ;  /* 0x000000014825b824 */ /* 0x040fe200000e06c4 */
[----:B------:R-:W-:Y:S11]  /*3ad0*/  LOP3.LUT P0, RZ, R33, 0x10, RZ, 0xc0, !PT ;  /* 0x0000001021ff7812 */ /* 0x000ff6000780c0ff */
[----:B------:R-:W-:Y:S02]  /*3ae0*/  @!UPT UIADD3 URZ, URZ, URZ, URZ ;  /* 0x0000003f3f3ff290 */ /* 0x000fe4000fffe03f */
[----:B------:R-:W2:Y:S04]  /*3af0*/  @!P0 LD.E.128 R4, [R34.64] ;  /* 0x0000000622048980 */ /* 0x000ea8000c101d00 */
[----:B--2---:R1:W-:Y:S04]  /*3b00*/  @!P0 ST.E.128 [R28.64], R4 ;  /* 0x000000041c008985 */ /* 0x0043e8000c101d06 */
[----:B------:R-:W2:Y:S01]  /*3b10*/  @!P6 LD.E.128 R8, [R42.64] ;  /* 0x000000062a08e980 */ /* 0x000ea2000c101d00 */
[C---:B-1----:R-:W-:Y:S05]  /*3b20*/  @!P2 IADD3 R28, P0, R73.reuse, R146, RZ ;  /* 0x00000092491ca210 */ /* 0x042fea0007f1e0ff */
[C---:B------:R-:W-:Y:S01]  /*3b30*/  @!P2 IMAD.X R29, R72.reuse, 0x1, R195, P0 ;  /* 0x00000001481da824 */ /* 0x040fe200000e06c3 */
[----:B------:R-:W-:Y:S05]  /*3b40*/  @!P1 IADD3 R34, P0, R73, R144, RZ ;  /* 0x0000009049229210 */ /* 0x000fea0007f1e0ff */
[----:B------:R-:W-:Y:S01]  /*3b50*/  @!P1 IMAD.X R35, R72, 0x1, R194, P0 ;  /* 0x0000000148239824 */ /* 0x000fe200000e06c2 */
[C---:B------:R-:W-:Y:S01]  /*3b60*/  LOP3.LUT P0, RZ, R33.reuse, 0x1, RZ, 0xc0, !PT ;  /* 0x0000000121ff7812 */ /* 0x040fe2000780c0ff */
[----:B--2---:R-:W-:Y:S01]  /*3b70*/  @!P6 ST.E.128 [R24.64], R8 ;  /* 0x000000081800e985 */ /* 0x004fe2000c101d06 */
[C---:B------:R-:W-:Y:S11]  /*3b80*/  LOP3.LUT P6, RZ, R33.reuse, 0x1000, RZ, 0xc0, !PT ;  /* 0x0000100021ff7812 */ /* 0x040ff600078cc0ff */
[----:B------:R-:W-:Y:S02]  /*3b90*/  @!UPT UIADD3 URZ, URZ, URZ, URZ ;  /* 0x0000003f3f3ff290 */ /* 0x000fe4000fffe03f */
[----:B------:R-:W2:Y:S04]  /*3ba0*/  @!P6 LD.E.128 R4, [R44.64] ;  /* 0x000000062c04e980 */ /* 0x000ea8000c101d00 */
[----:B--2---:R1:W-:Y:S01]  /*3bb0*/  @!P6 ST.E.128 [R40.64], R4 ;  /* 0x000000042800e985 */ /* 0x0043e2000c101d06 */
[C---:B------:R-:W-:Y:S11]  /*3bc0*/  LOP3.LUT P6, RZ, R33.reuse, 0x800, RZ, 0xc0, !PT ;  /* 0x0000080021ff7812 */ /* 0x040ff600078cc0ff */
[----:B------:R-:W-:Y:S02]  /*3bd0*/  @!UPT UIADD3 URZ, URZ, URZ, URZ ;  /* 0x0000003f3f3ff290 */ /* 0x000fe4000fffe03f */
[----:B-1----:R-:W2:Y:S04]  /*3be0*/  @!P6 LD.E.128 R4, [R46.64] ;  /* 0x000000062e04e980 */ /* 0x002ea8000c101d00 */
[----:B--2---:R1:W-:Y:S01]  /*3bf0*/  @!P6 ST.E.128 [R14.64], R4 ;  /* 0x000000040e00e985 */ /* 0x0043e2000c101d06 */
[----:B------:R-:W-:Y:S03]  /*3c00*/  LOP3.LUT P6, RZ, R33, 0x400, RZ, 0xc0, !PT ;  /* 0x0000040021ff7812 */ /* 0x000fe600078cc0ff */
[----:B-1----:R-:W2:Y:S04]  /*3c10*/  @!P0 LD.E.128 R4, [R50.64] ;  /* 0x0000000632048980 */ /* 0x002ea8000c101d00 */
[----:B--2---:R1:W-:Y:S06]  /*3c20*/  @!P0 ST.E.128 [R26.64], R4 ;  /* 0x000000041a008985 */ /* 0x0043ec000c101d06 */
[----:B-1----:R-:W2:Y:S04]  /*3c30*/  @!P6 LD.E.128 R24, [R52.64] ;  /* 0x000000063418e980 */ /* 0x002ea8000c101d00 */
[----:B--2---:R1:W-:Y:S04]  /*3c40*/  @!P6 ST.E.128 [R12.64], R24 ;  /* 0x000000180c00e985 */ /* 0x0043e8000c101d06 */
[----:B-1----:R-:W2:Y:S04]  /*3c50*/  @!P5 LD.E.128 R12, [R54.64] ;  /* 0x00000006360cd980 */ /* 0x002ea8000c101d00 */
[----:B--2---:R-:W-:Y:S04]  /*3c60*/  @!P5 ST.E.128 [R38.64], R12 ;  /* 0x0000000c2600d985 */ /* 0x004fe8000c101d06 */
[----:B------:R-:W2:Y:S04]  /*3c70*/  @!P4 LD.E.128 R8, [R56.64] ;  /* 0x000000063808c980 */ /* 0x000ea8000c101d00 */
[----:B--2---:R-:W-:Y:S04]  /*3c80*/  @!P4 ST.E.128 [R2.64], R8 ;  /* 0x000000080200c985 */ /* 0x004fe8000c101d06 */
[----:B------:R-:W2:Y:S04]  /*3c90*/  @!P3 LD.E.128 R4, [R58.64] ;  /* 0x000000063a04b980 */ /* 0x000ea8000c101d00 */
[----:B--2---:R1:W-:Y:S04]  /*3ca0*/  @!P3 ST.E.128 [R36.64], R4 ;  /* 0x000000042400b985 */ /* 0x0043e8000c101d06 */
[----:B-1----:R-:W2:Y:S04]  /*3cb0*/  @!P2 LD.E.128 R4, [R60.64] ;  /* 0x000000063c04a980 */ /* 0x002ea8000c101d00 */
[----:B--2---:R1:W-:Y:S04]  /*3cc0*/  @!P2 ST.E.128 [R28.64], R4 ;  /* 0x000000041c00a985 */ /* 0x0043e8000c101d06 */
[----:B-1----:R-:W2:Y:S04]  /*3cd0*/  @!P1 LD.E.128 R4, [R62.64] ;  /* 0x000000063e049980 */ /* 0x002ea8000c101d00 */
[----:B--2---:R1:W-:Y:S04]  /*3ce0*/  @!P1 ST.E.128 [R34.64], R4 ;  /* 0x0000000422009985 */ /* 0x0043e8000c101d06 */
[----:B------:R-:W2:Y:S04]  /*3cf0*/  LD.E R0, [R16.64+0x130] ;  /* 0x0001300610007980 */ /* 0x000ea8000c101900 */
[----:B------:R-:W3:Y:S01]  /*3d00*/  LD.E R14, [R16.64+0xd0] ;  /* 0x0000d006100e7980 */ /* 0x000ee2000c101900 */
[----:B--2---:R-:W-:Y:S05]  /*3d10*/  IMAD.U32 R0, R0, -0x100, RZ ;  /* 0xffffff0000007824 */ /* 0x004fea00078e00ff */
[C---:B------:R-:W-:Y:S04]  /*3d20*/  LEA R48, P0, R0.reuse, R48, 0x1 ;  /* 0x0000003000307211 */ /* 0x040fe800078008ff */
[----:B------:R-:W-:Y:S02]  /*3d30*/  LEA.HI.X.SX32 R49, R0, R49, 0x1, P0 ;  /* 0x0000003100317211 */ /* 0x000fe400000f0eff */
[----:B---3--:R-:W-:Y:S11]  /*3d40*/  ISETP.NE.AND P0, PT, R14, RZ, PT ;  /* 0x000000ff0e00720c */ /* 0x008ff60003f05270 */
[----:B------:R-:W-:Y:S02]  /*3d50*/  @!UPT UIADD3 URZ, URZ, URZ, URZ ;  /* 0x0000003f3f3ff290 */ /* 0x000fe4000fffe03f */
[----:B------:R-:W-:-:S05]  /*3d60*/  @!P0 BRA `(.L_x_925) ;  /* 0x0000b27000008947 */ /* 0x000fca0003800000 */
[----:B-1----:R-:W2:Y:S01]  /*3d70*/  LD.E.U8 R0, [R16.64+0x1b3] ;  /* 0x0001b30610007980 */ /* 0x002ea2000c101100 */
[----:B------:R-:W-:Y:S03]  /*3d80*/  ISETP.GE.AND P0, PT, R78, R66, PT ;  /* 0x000000424e00720c */ /* 0x000fe60003f06270 */
[----:B------:R1:W5:Y:S01]  /*3d90*/  LD.E R40, [R16.64+0xc0] ;  /* 0x0000c00610287980 */ /* 0x000362000c101900 */
[----:B--2---:R-:W-:Y:S11]  /*3da0*/  ISETP.NE.AND P1, PT, R0, RZ, PT ;  /* 0x000000ff0000720c */ /* 0x004ff60003f25270 */
[----:B------:R-:W-:Y:S02]  /*3db0*/  @!UPT UIADD3 URZ, URZ, URZ, URZ ;  /* 0x0000003f3f3ff290 */ /* 0x000fe4000fffe03f */
[----:B------:R-:W-:-:S05]  /*3dc0*/  @!P1 BRA `(.L_x_926) ;  /* 0x0000474000009947 */ /* 0x000fca0003800000 */
[----:B-1---5:R-:W-:Y:S01]  /*3dd0*/  ISETP.GE.OR P0, PT, R132, R40, P0 ;  /* 0x000000288400720c */ /* 0x022fe20000706670 */
[----:B------:R-:W-:Y:S03]  /*3de0*/  BSSY B0, `(.L_x_927) ;  /* 0x000003d000007945 */ /* 0x000fe60003800000 */
[----:B------:R-:W-:Y:S11]  /*3df0*/  ISETP.LT.OR P0, PT, R78, R67, P0 ;  /* 0x000000434e00720c */ /* 0x000ff60000701670 */
[----:B------:R-:W-:Y:S02]  /*3e00*/  @!UPT UIADD3 URZ, URZ, URZ, URZ ;  /* 0x0000003f3f3ff290 */ /* 0x000fe4000fffe03f */
[----:B------:R-:W-:-:S05]  /*3e10*/  @P0 BRA `(.L_x_928) ;  /* 0x0000039000000947 */ /* 0x000fca0003800000 */
[----:B------:R-:W-:Y:S02]  /*3e20*/  MOV R2, R71 ;  /* 0x0000004700027202 */ /* 0x000fe40000000f00 */
[----:B------:R-:W-:Y:S02]  /*3e30*/  MOV R3, R70 ;  /* 0x0000004600037202 */ /* 0x000fe40000000f00 */
[----:B------:R-:W-:Y:S03]  /*3e40*/  ISETP.GE.AND P0, PT, R132, R14, PT ;  /* 0x0000000e8400720c */ /* 0x000fe60003f06270 */
[----:B------:R1:W2:Y:S10]  /*3e50*/  LD.E.128 R8, [R2.64] ;  /* 0x0000000602087980 */ /* 0x0002b4000c101d00 */
[----:B------:R-:W-:Y:S02]  /*3e60*/  @!P0 MOV R4, R32 ;  /* 0x0000002000048202 */ /* 0x000fe40000000f00 */
[----:B------:R-:W-:Y:S05]  /*3e70*/  @!P0 MOV R5, R31 ;  /* 0x0000001f00058202 */ /* 0x000fea0000000f00 */
[----:B------:R3:W4:Y:S01]  /*3e80*/  @!P0 LD.E.64 R6, [R4.64] ;  /* 0x0000000604068980 */ /* 0x000722000c101b00 */
[----:B-1----:R-:W-:Y:S02]  /*3e90*/  @!P0 MOV R2, R19 ;  /* 0x0000001300028202 */ /* 0x002fe40000000f00 */
[----:B------:R-:W-:Y:S06]  /*3ea0*/  @!P0 MOV R3, R18 ;  /* 0x0000001200038202 */ /* 0x000fec0000000f00 */
[----:B------:R-:W3:Y:S02]  /*3eb0*/  @!P0 LD.E.64 R2, [R2.64] ;  /* 0x0000000602028980 */ /* 0x000ee4000c101b00 */
[----:B---3--:R-:W-:Y:S01]  /*3ec0*/  @!P0 HADD2.F32 R5, -RZ, R2.H0_H0 ;  /* 0x20000002ff058230 */ /* 0x008fe20000004100 */
[----:B--2---:R-:W-:Y:S01]  /*3ed0*/  @!P0 MOV R4, R8 ;  /* 0x0000000800048202 */ /* 0x004fe20000000f00 */
[----:B----4-:R-:W-:Y:S02]  /*3ee0*/  @!P0 HADD2.F32 R23, -RZ, R6.H0_H0 ;  /* 0x20000006ff178230 */ /* 0x010fe40000004100 */
[----:B------:R-:W-:Y:S01]  /*3ef0*/  @!P0 HADD2.F32 R12, -RZ, R2.H1_H1 ;  /* 0x30000002ff0c8230 */ /* 0x000fe20000004100 */
[----:B------:R-:W-:Y:S01]  /*3f00*/  @!P0 IMAD.MOV.U32 R2, RZ, RZ, R9 ;  /* 0x000000ffff028224 */ /* 0x000fe200078e0009 */
[--C-:B------:R-:W-:Y:S02]  /*3f10*/  @!P0 HADD2.F32 R0, -RZ, R4.reuse.H1_H1 ;  /* 0x30000004ff008230 */ /* 0x100fe40000004100 */
[--C-:B------:R-:W-:Y:S02]  /*3f20*/  @!P0 HADD2.F32 R13, -RZ, R3.reuse.H1_H1 ;  /* 0x30000003ff0d8230 */ /* 0x100fe40000004100 */
[----:B------:R-:W-:Y:S02]  /*3f30*/  @!P0 HADD2.F32 R15, -RZ, R3.H0_H0 ;  /* 0x20000003ff0f8230 */ /* 0x000fe40000004100 */
[----:B------:R-:W-:Y:S01]  /*3f40*/  @!P0 HADD2.F32 R3, -RZ, R4.H0_H0 ;  /* 0x20000004ff038230 */ /* 0x000fe20000004100 */
[C---:B------:R-:W-:Y:S01]  /*3f50*/  @!P0 FMUL.FTZ R4, R0.reuse, R23 ;  /* 0x0000001700048220 */ /* 0x040fe20000410000 */
[--C-:B------:R-:W-:Y:S01]  /*3f60*/  @!P0 HADD2.F32 R25, -RZ, R7.reuse.H0_H0 ;  /* 0x20000007ff198230 */ /* 0x100fe20000004100 */
[-C--:B------:R-:W-:Y:S01]  /*3f70*/  @!P0 FMUL.FTZ R0, R0, R5.reuse ;  /* 0x0000000500008220 */ /* 0x080fe20000410000 */
[----:B------:R-:W-:Y:S01]  /*3f80*/  @!P0 HADD2.F32 R26, -RZ, R7.H1_H1 ;  /* 0x30000007ff1a8230 */ /* 0x000fe20000004100 */
[----:B------:R-:W-:Y:S01]  /*3f90*/  @!P0 FFMA.FTZ R28, R3, R5, -R4 ;  /* 0x00000005031c8223 */ /* 0x000fe20000010804 */
[----:B------:R-:W-:Y:S01]  /*3fa0*/  @!P0 MOV R7, R10 ;  /* 0x0000000a00078202 */ /* 0x000fe20000000f00 */
[----:B------:R-:W-:Y:S01]  /*3fb0*/  @!P0 FFMA.FTZ R0, R23, R3, R0 ;  /* 0x0000000317008223 */ /* 0x000fe20000010000 */
[----:B------:R-:W-:Y:S01]  /*3fc0*/  @!P0 HADD2.F32 R24, -RZ, R6.H1_H1 ;  /* 0x30000006ff188230 */ /* 0x000fe20000004100 */
[----:B------:R-:W-:Y:S01]  /*3fd0*/  @!P0 MOV R6, R11 ;  /* 0x0000000b00068202 */ /* 0x000fe20000000f00 */
[--C-:B------:R-:W-:Y:S02]  /*3fe0*/  @!P0 HADD2.F32 R5, -RZ, R2.reuse.H1_H1 ;  /* 0x30000002ff058230 */ /* 0x100fe40000004100 */
[----:B------:R-:W-:Y:S01]  /*3ff0*/  @!P0 HADD2.F32 R23, -RZ, R2.H0_H0 ;  /* 0x20000002ff178230 */ /* 0x000fe20000004100 */
[----:B------:R-:W-:Y:S01]  /*4000*/  @!P0 F2FP.PACK_AB R0, R0, R28 ;  /* 0x0000001c0000823e */ /* 0x000fe200000000ff */
[--C-:B------:R-:W-:Y:S01]  /*4010*/  @!P0 HADD2.F32 R3, -RZ, R7.reuse.H1_H1 ;  /* 0x30000007ff038230 */ /* 0x100fe20000004100 */
[C---:B------:R-:W-:Y:S01]  /*4020*/  @!P0 FMUL.FTZ R27, R5.reuse, R24 ;  /* 0x00000018051b8220 */ /* 0x040fe20000410000 */
[--C-:B------:R-:W-:Y:S01]  /*4030*/  @!P0 HADD2.F32 R4, -RZ, R6.reuse.H1_H1 ;  /* 0x30000006ff048230 */ /* 0x100fe20000004100 */
[-C--:B------:R-:W-:Y:S01]  /*4040*/  @!P0 FMUL.FTZ R2, R5, R12.reuse ;  /* 0x0000000c05028220 */ /* 0x080fe20000410000 */
[----:B------:R-:W-:Y:S01]  /*4050*/  @!P0 HADD2.F32 R5, -RZ, R7.H0_H0 ;  /* 0x20000007ff058230 */ /* 0x000fe20000004100 */
[----:B------:R-:W-:Y:S01]  /*4060*/  @!P0 FFMA.FTZ R27, R23, R12, -R27 ;  /* 0x0000000c171b8223 */ /* 0x000fe2000001081b */
[----:B------:R-:W-:Y:S01]  /*4070*/  @!P0 MOV R8, R0 ;  /* 0x0000000000088202 */ /* 0x000fe20000000f00 */
[C---:B------:R-:W-:Y:S01]  /*4080*/  @!P0 FMUL.FTZ R12, R3.reuse, R25 ;  /* 0x00000019030c8220 */ /* 0x040fe20000410000 */
[----:B------:R-:W-:Y:S01]  /*4090*/  @!P0 HADD2.F32 R6, -RZ, R6.H0_H0 ;  /* 0x20000006ff068230 */ /* 0x000fe20000004100 */
[----:B------:R-:W-:Y:S02]  /*40a0*/  @!P0 FMUL.FTZ R3, R3, R15 ;  /* 0x0000000f03038220 */ /* 0x000fe40000410000 */
[C---:B------:R-:W-:Y:S02]  /*40b0*/  @!P0 FMUL.FTZ R7, R4.reuse, R26 ;  /* 0x0000001a04078220 */ /* 0x040fe40000410000 */
[----:B------:R-:W-:Y:S02]  /*40c0*/  @!P0 FMUL.FTZ R4, R4, R13 ;  /* 0x0000000d04048220 */ /* 0x000fe40000410000 */
[----:B------:R-:W-:Y:S02]  /*40d0*/  @!P0 FFMA.FTZ R2, R24, R23, R2 ;  /* 0x0000001718028223 */ /* 0x000fe40000010002 */
[----:B------:R-:W-:Y:S02]  /*40e0*/  @!P0 FFMA.FTZ R3, R25, R5, R3 ;  /* 0x0000000519038223 */ /* 0x000fe40000010003 */
[----:B------:R-:W-:Y:S01]  /*40f0*/  @!P0 FFMA.FTZ R7, R6, R13, -R7 ;  /* 0x0000000d06078223 */ /* 0x000fe20000010807 */
[----:B------:R-:W-:Y:S01]  /*4100*/  @!P0 F2FP.PACK_AB R2, R2, R27 ;  /* 0x0000001b0202823e */ /* 0x000fe200000000ff */
[----:B------:R-:W-:Y:S01]  /*4110*/  @!P0 FFMA.FTZ R4, R26, R6, R4 ;  /* 0x000000061a048223 */ /* 0x000fe20000010004 */
[----:B------:R-:W-:Y:S01]  /*4120*/  MOV R6, R68 ;  /* 0x0000004400067202 */ /* 0x000fe20000000f00 */
[----:B------:R-:W-:Y:S02]  /*4130*/  @!P0 FFMA.FTZ R12, R5, R15, -R12 ;  /* 0x0000000f050c8223 */ /* 0x000fe4000001080c */
[----:B------:R-:W-:Y:S01]  /*4140*/  @!P0 IMAD.MOV.U32 R9, RZ, RZ, R2 ;  /* 0x000000ffff098224 */ /* 0x000fe200078e0002 */
[----:B------:R-:W-:Y:S02]  /*4150*/  @!P0 F2FP.PACK_AB R4, R4, R7 ;  /* 0x000000070404823e */ /* 0x000fe400000000ff */
[----:B------:R-:W-:Y:S02]  /*4160*/  @!P0 F2FP.PACK_AB R3, R3, R12 ;  /* 0x0000000c0303823e */ /* 0x000fe400000000ff */
[----:B------:R-:W-:Y:S02]  /*4170*/  MOV R7, R69 ;  /* 0x0000004500077202 */ /* 0x000fe40000000f00 */
[----:B------:R-:W-:Y:S02]  /*4180*/  @!P0 MOV R10, R3 ;  /* 0x00000003000a8202 */ /* 0x000fe40000000f00 */
[----:B------:R-:W-:Y:S05]  /*4190*/  @!P0 MOV R11, R4 ;  /* 0x00000004000b8202 */ /* 0x000fea0000000f00 */
[----:B------:R1:W-:Y:S02]  /*41a0*/  ST.E.128 [R6.64], R8 ;  /* 0x0000000806007985 */ /* 0x0003e4000c101d06 */
.L_x_928:
[----:B------:R-:W-:Y:S05]  /*41b0*/  BSYNC B0 ;  /* 0x0000000000007941 */ /* 0x000fea0003800000 */
.L_x_927:
[----:B------:R-:W-:Y:S01]  /*41c0*/  ISETP.GE.AND P0, PT, R82, R66, PT ;  /* 0x000000425200720c */ /* 0x000fe20003f06270 */
[----:B------:R-:W-:Y:S03]  /*41d0*/  BSSY B0, `(.L_x_929) ;  /* 0x0000040000007945 */ /* 0x000fe60003800000 */
[----:B------:R-:W-:Y:S04]  /*41e0*/  ISETP.GE.OR P0, PT, R132, R40, P0 ;  /* 0x000000288400720c */ /* 0x000fe80000706670 */
[----:B------:R-:W-:Y:S11]  /*41f0*/  ISETP.LT.OR P0, PT, R82, R67, P0 ;  /* 0x000000435200720c */ /* 0x000ff60000701670 */
[----:B------:R-:W-:Y:S02]  /*4200*/  @!UPT UIADD3 URZ, URZ, URZ, URZ ;  /* 0x0000003f3f3ff290 */ /* 0x000fe4000fffe03f */
[----:B------:R-:W-:-:S05]  /*4210*/  @P0 BRA `(.L_x_930) ;  /* 0x000003b000000947 */ /* 0x000fca0003800000 */
[----:B------:R-:W-:Y:S02]  /*4220*/  ISETP.GE.AND P0, PT, R132, R14, PT ;  /* 0x0000000e8400720c */ /* 0x000fe40003f06270 */
[C---:B-1----:R-:W-:Y:S04]  /*4230*/  LEA R8, P1, R219.reuse, R71, 0x1 ;  /* 0x00000047db087211 */ /* 0x042fe800078208ff */
[----:B------:R-:W-:Y:S06]  /*4240*/  LEA.HI.X R9, R219, R70, R248, 0x1, P1 ;  /* 0x00000046db097211 */ /* 0x000fec00008f0cf8 */
[----:B------:R-:W2:Y:S01]  /*4250*/  LD.E.128 R8, [R8.64] ;  /* 0x0000000608087980 */ /* 0x000ea2000c101d00 */
[C---:B------:R-:W-:Y:S02]  /*4260*/  @!P0 SHF.L.U32 R4, R112.reuse, 0x1, RZ ;  /* 0x0000000170048819 */ /* 0x040fe400000006ff */
[----:B------:R-:W-:Y:S02]  /*4270*/  @!P0 SHF.L.U64.HI R0, R112, 0x1, R243 ;  /* 0x0000000170008819 */ /* 0x000fe400000102f3 */
[C---:B------:R-:W-:Y:S02]  /*4280*/  @!P0 IADD3 R2, P2, R4.reuse, R19, RZ ;  /* 0x0000001304028210 */ /* 0x040fe40007f5e0ff */
[----:B------:R-:W-:Y:S02]  /*4290*/  @!P0 IADD3 R4, P1, R4, R32, RZ ;  /* 0x0000002004048210 */ /* 0x000fe40007f3e0ff */
[C---:B------:R-:W-:Y:S03]  /*42a0*/  @!P0 IADD3.X R3, R0.reuse, R18, RZ, P2, !PT ;  /* 0x0000001200038210 */ /* 0x040fe600017fe4ff */
[----:B------:R-:W-:Y:S03]  /*42b0*/  @!P0 IMAD.X R5, R0, 0x1, R31, P1 ;  /* 0x0000000100058824 */ /* 0x000fe600008e061f */
[----:B------:R-:W3:Y:S06]  /*42c0*/  @!P0 LD.E.64 R2, [R2.64] ;  /* 0x0000000602028980 */ /* 0x000eec000c101b00 */
[----:B------:R-:W4:Y:S02]  /*42d0*/  @!P0 LD.E.64 R6, [R4.64] ;  /* 0x0000000604068980 */ /* 0x000f24000c101b00 */
[----:B----4-:R-:W-:Y:S01]  /*42e0*/  @!P0 HADD2.F32 R23, -RZ, R6.H0_H0 ;  /* 0x20000006ff178230 */ /* 0x010fe20000004100 */
[----:B--2---:R-:W-:Y:S01]  /*42f0*/  @!P0 MOV R4, R8 ;  /* 0x0000000800048202 */ /* 0x004fe20000000f00 */
[--C-:B---3--:R-:W-:Y:S02]  /*4300*/  @!P0 HADD2.F32 R5, -RZ, R2.reuse.H0_H0 ;  /* 0x20000002ff058230 */ /* 0x108fe40000004100 */
[----:B------:R-:W-:Y:S01]  /*4310*/  @!P0 HADD2.F32 R12, -RZ, R2.H1_H1 ;  /* 0x30000002ff0c8230 */ /* 0x000fe20000004100 */
[----:B------:R-:W-:Y:S01]  /*4320*/  @!P0 MOV R2, R9 ;  /* 0x0000000900028202 */ /* 0x000fe20000000f00 */
        /* <DEDUP_REMOVED lines=8> */
[----:B------:R-:W-:Y:S01]  /*43b0*/  @!P0 IMAD.MOV.U32 R7, RZ, RZ, R10 ;  /* 0x000000ffff078224 */ /* 0x000fe200078e000a */
[----:B------:R-:W-:Y:S01]  /*43c0*/  @!P0 HADD2.F32 R24, -RZ, R6.H1_H1 ;  /* 0x30000006ff188230 */ /* 0x000fe20000004100 */
[----:B------:R-:W-:Y:S01]  /*43d0*/  @!P0 FFMA.FTZ R28, R3, R5, -R4 ;  /* 0x00000005031c8223 */ /* 0x000fe20000010804 */
[--C-:B------:R-:W-:Y:S01]  /*43e0*/  @!P0 HADD2.F32 R5, -RZ, R2.reuse.H1_H1 ;  /* 0x30000002ff058230 */ /* 0x100fe20000004100 */
[----:B------:R-:W-:Y:S01]  /*43f0*/  @!P0 FFMA.FTZ R0, R23, R3, R0 ;  /* 0x0000000317008223 */ /* 0x000fe20000010000 */
[----:B------:R-:W-:Y:S01]  /*4400*/  @!P0 MOV R6, R11 ;  /* 0x0000000b00068202 */ /* 0x000fe20000000f00 */
[--C-:B------:R-:W-:Y:S02]  /*4410*/  @!P0 HADD2.F32 R3, -RZ, R7.reuse.H1_H1 ;  /* 0x30000007ff038230 */ /* 0x100fe40000004100 */
[C---:B------:R-:W-:Y:S01]  /*4420*/  @!P0 FMUL.FTZ R27, R5.reuse, R24 ;  /* 0x00000018051b8220 */ /* 0x040fe20000410000 */
[----:B------:R-:W-:Y:S01]  /*4430*/  @!P0 HADD2.F32 R23, -RZ, R2.H0_H0 ;  /* 0x20000002ff178230 */ /* 0x000fe20000004100 */
[----:B------:R-:W-:Y:S01]  /*4440*/  @!P0 FMUL.FTZ R2, R5, R12 ;  /* 0x0000000c05028220 */ /* 0x000fe20000410000 */
[--C-:B------:R-:W-:Y:S01]  /*4450*/  @!P0 HADD2.F32 R4, -RZ, R6.reuse.H1_H1 ;  /* 0x30000006ff048230 */ /* 0x100fe20000004100 */
[----:B------:R-:W-:Y:S01]  /*4460*/  @!P0 F2FP.PACK_AB R0, R0, R28 ;  /* 0x0000001c0000823e */ /* 0x000fe200000000ff */
[----:B------:R-:W-:Y:S01]  /*4470*/  @!P0 HADD2.F32 R5, -RZ, R7.H0_H0 ;  /* 0x20000007ff058230 */ /* 0x000fe20000004100 */
[----:B------:R-:W-:Y:S01]  /*4480*/  @!P0 FFMA.FTZ R27, R23, R12, -R27 ;  /* 0x0000000c171b8223 */ /* 0x000fe2000001081b */
[----:B------:R-:W-:Y:S01]  /*4490*/  @!P0 HADD2.F32 R6, -RZ, R6.H0_H0 ;  /* 0x20000006ff068230 */ /* 0x000fe20000004100 */
[C---:B------:R-:W-:Y:S01]  /*44a0*/  @!P0 FMUL.FTZ R12, R3.reuse, R25 ;  /* 0x00000019030c8220 */ /* 0x040fe20000410000 */
[----:B------:R-:W-:Y:S01]  /*44b0*/  @!P0 MOV R8, R0 ;  /* 0x0000000000088202 */ /* 0x000fe20000000f00 */
        /* <DEDUP_REMOVED lines=8> */
[----:B------:R-:W-:Y:S01]  /*4540*/  LEA R6, P1, R113, R68, 0x1 ;  /* 0x0000004471067211 */ /* 0x000fe200078208ff */
[----:B------:R-:W-:Y:S02]  /*4550*/  @!P0 FFMA.FTZ R12, R5, R15, -R12 ;  /* 0x0000000f050c8223 */ /* 0x000fe4000001080c */
[----:B------:R-:W-:Y:S01]  /*4560*/  @!P0 IMAD.MOV.U32 R9, RZ, RZ, R2 ;  /* 0x000000ffff098224 */ /* 0x000fe200078e0002 */
[----:B------:R-:W-:Y:S02]  /*4570*/  @!P0 F2FP.PACK_AB R4, R4, R13 ;  /* 0x0000000d0404823e */ /* 0x000fe400000000ff */
[----:B------:R-:W-:Y:S02]  /*4580*/  @!P0 F2FP.PACK_AB R3, R3, R12 ;  /* 0x0000000c0303823e */ /* 0x000fe400000000ff */
[----:B------:R-:W-:Y:S02]  /*4590*/  LEA.HI.X R7, R113, R69, R134, 0x1, P1 ;  /* 0x0000004571077211 */ /* 0x000fe400008f0c86 */
[----:B------:R-:W-:Y:S02]  /*45a0*/  @!P0 MOV R10, R3 ;  /* 0x00000003000a8202 */ /* 0x000fe40000000f00 */
[----:B------:R-:W-:Y:S05]  /*45b0*/  @!P0 MOV R11, R4 ;  /* 0x00000004000b8202 */ /* 0x000fea0000000f00 */
[----:B------:R1:W-:Y:S02]  /*45c0*/  ST.E.128 [R6.64], R8 ;  /* 0x0000000806007985 */ /* 0x0003e4000c101d06 */
.L_x_930:
[----:B------:R-:W-:Y:S05]  /*45d0*/  BSYNC B0 ;  /* 0x0000000000007941 */ /* 0x000fea0003800000 */
.L_x_929:
[C---:B------:R-:W-:Y:S01]  /*45e0*/  ISETP.GE.AND P0, PT, R81.reuse, R66, PT ;  /* 0x000000425100720c */ /* 0x040fe20003f06270 */
        /* <DEDUP_REMOVED lines=64> */
.L_x_932:
[----:B------:R-:W-:Y:S05]  /*49f0*/  BSYNC B0 ;  /* 0x0000000000007941 */ /* 0x000fea0003800000 */
.L_x_931:
[----:B------:R-:W-:Y:S01]  /*4a00*/  ISETP.GE.AND P0, PT, R80, R66, PT ;  /* 0x000000425000720c */ /* 0x000fe20003f06270 */
[----:B------:R-:W-:Y:S03]  /*4a10*/  BSSY B0, `(.L_x_933) ;  /* 0x0000047000007945 */ /* 0x000fe60003800000 */
[----:B------:R-:W-:Y:S04]  /*4a20*/  ISETP.GE.OR P0, PT, R132, R40, P0 ;  /* 0x000000288400720c */ /* 0x000fe80000706670 */
[----:B------:R-:W-:Y:S11]  /*4a30*/  ISETP.LT.OR P0, PT, R80, R67, P0 ;  /* 0x000000435000720c */ /* 0x000ff60000701670 */
[----:B------:R-:W-:Y:S02]  /*4a40*/  @!UPT UIADD3 URZ, URZ, URZ, URZ ;  /* 0x0000003f3f3ff290 */ /* 0x000fe4000fffe03f */
[----:B------:R-:W-:-:S05]  /*4a50*/  @P0 BRA `(.L_x_934) ;  /* 0x0000042000000947 */ /* 0x000fca0003800000 */
[----:B------:R-:W-:Y:S01]  /*4a60*/  IMAD R3, R65, 0x60, RZ ;  /* 0x0000006041037824 */ /* 0x000fe200078e02ff */
[----:B------:R-:W-:Y:S02]  /*4a70*/  ISETP.GE.AND P0, PT, R132, R14, PT ;  /* 0x0000000e8400720c */ /* 0x000fe40003f06270 */
[----:B-1----:R-:W-:Y:S02]  /*4a80*/  MOV R8, R71 ;  /* 0x0000004700087202 */ /* 0x002fe40000000f00 */
[----:B------:R-:W-:Y:S05]  /*4a90*/  MOV R9, R70 ;  /* 0x0000004600097202 */ /* 0x000fea0000000f00 */
[----:B------:R-:W-:Y:S04]  /*4aa0*/  IMAD.WIDE.U32 R8, R64, 0x60, R8 ;  /* 0x0000006040087825 */ /* 0x000fe800078e0008 */
[----:B------:R-:W-:Y:S02]  /*4ab0*/  @!P0 SHF.L.U32 R4, R110, 0x1, RZ ;  /* 0x000000016e048819 */ /* 0x000fe400000006ff */
[----:B------:R-:W-:Y:S02]  /*4ac0*/  IADD3 R9, R9, R3, RZ ;  /* 0x0000000309097210 */ /* 0x000fe40007ffe0ff */
[C---:B------:R-:W-:Y:S02]  /*4ad0*/  @!P0 IADD3 R2, P2, R4.reuse, R19, RZ ;  /* 0x0000001304028210 */ /* 0x040fe40007f5e0ff */
[----:B------:R-:W-:Y:S02]  /*4ae0*/  @!P0 IADD3 R4, P1, R4, R32, RZ ;  /* 0x0000002004048210 */ /* 0x000fe40007f3e0ff */
[----:B------:R-:W-:Y:S01]  /*4af0*/  @!P0 SHF.L.U64.HI R0, R110, 0x1, R241 ;  /* 0x000000016e008819 */ /* 0x000fe200000102f1 */
[----:B------:R-:W2:Y:S03]  /*4b00*/  LD.E.128 R8, [R8.64] ;  /* 0x0000000608087980 */ /* 0x000ea6000c101d00 */
[C---:B------:R-:W-:Y:S01]  /*4b10*/  @!P0 IADD3.X R3, R0.reuse, R18, RZ, P2, !PT ;  /* 0x0000001200038210 */ /* 0x040fe200017fe4ff */
[----:B------:R-:W-:Y:S05]  /*4b20*/  @!P0 IMAD.X R5, R0, 0x1, R31, P1 ;  /* 0x0000000100058824 */ /* 0x000fea00008e061f */
[----:B------:R1:W3:Y:S06]  /*4b30*/  @!P0 LD.E.64 R6, [R4.64] ;  /* 0x0000000604068980 */ /* 0x0002ec000c101b00 */
[----:B------:R-:W1:Y:S02]  /*4b40*/  @!P0 LD.E.64 R2, [R2.64] ;  /* 0x0000000602028980 */ /* 0x000e64000c101b00 */
[----:B-1----:R-:W-:Y:S01]  /*4b50*/  @!P0 HADD2.F32 R5, -RZ, R2.H0_H0 ;  /* 0x20000002ff058230 */ /* 0x002fe20000004100 */
[----:B--2---:R-:W-:Y:S01]  /*4b60*/  @!P0 MOV R4, R8 ;  /* 0x0000000800048202 */ /* 0x004fe20000000f00 */
[----:B---3--:R-:W-:Y:S02]  /*4b70*/  @!P0 HADD2.F32 R23, -RZ, R6.H0_H0 ;  /* 0x20000006ff178230 */ /* 0x008fe40000004100 */
[----:B------:R-:W-:Y:S01]  /*4b80*/  @!P0 HADD2.F32 R12, -RZ, R2.H1_H1 ;  /* 0x30000002ff0c8230 */ /* 0x000fe20000004100 */
[----:B------:R-:W-:Y:S01]  /*4b90*/  @!P0 MOV R2, R9 ;  /* 0x0000000900028202 */ /* 0x000fe20000000f00 */
[--C-:B------:R-:W-:Y:S02]  /*4ba0*/  @!P0 HADD2.F32 R0, -RZ, R4.reuse.H1_H1 ;  /* 0x30000004ff008230 */ /* 0x100fe40000004100 */
[--C-:B------:R-:W-:Y:S02]  /*4bb0*/  @!P0 HADD2.F32 R15, -RZ, R3.reuse.H0_H0 ;  /* 0x20000003ff0f8230 */ /* 0x100fe40000004100 */
[----:B------:R-:W-:Y:S02]  /*4bc0*/  @!P0 HADD2.F32 R13, -RZ, R3.H1_H1 ;  /* 0x30000003ff0d8230 */ /* 0x000fe40000004100 */
        /* <DEDUP_REMOVED lines=9> */
[----:B------:R-:W-:Y:S01]  /*4c60*/  @!P0 IMAD.MOV.U32 R6, RZ, RZ, R11 ;  /* 0x000000ffff068224 */ /* 0x000fe200078e000b */
[--C-:B------:R-:W-:Y:S02]  /*4c70*/  @!P0 HADD2.F32 R5, -RZ, R2.reuse.H1_H1 ;  /* 0x30000002ff058230 */ /* 0x100fe40000004100 */
[----:B------:R-:W-:Y:S02]  /*4c80*/  @!P0 HADD2.F32 R23, -RZ, R2.H0_H0 ;  /* 0x20000002ff178230 */ /* 0x000fe40000004100 */
[--C-:B------:R-:W-:Y:S01]  /*4c90*/  @!P0 HADD2.F32 R3, -RZ, R7.reuse.H1_H1 ;  /* 0x30000007ff038230 */ /* 0x100fe20000004100 */
[C---:B------:R-:W-:Y:S01]  /*4ca0*/  @!P0 FMUL.FTZ R27, R5.reuse, R24 ;  /* 0x00000018051b8220 */ /* 0x040fe20000410000 */
[--C-:B------:R-:W-:Y:S01]  /*4cb0*/  @!P0 HADD2.F32 R4, -RZ, R6.reuse.H1_H1 ;  /* 0x30000006ff048230 */ /* 0x100fe20000004100 */
[-C--:B------:R-:W-:Y:S01]  /*4cc0*/  @!P0 FMUL.FTZ R2, R5, R12.reuse ;  /* 0x0000000c05028220 */ /* 0x080fe20000410000 */
[----:B------:R-:W-:Y:S01]  /*4cd0*/  @!P0 HADD2.F32 R5, -RZ, R7.H0_H0 ;  /* 0x20000007ff058230 */ /* 0x000fe20000004100 */
[----:B------:R-:W-:Y:S01]  /*4ce0*/  @!P0 FFMA.FTZ R27, R23, R12, -R27 ;  /* 0x0000000c171b8223 */ /* 0x000fe2000001081b */
[----:B------:R-:W-:Y:S01]  /*4cf0*/  @!P0 HADD2.F32 R6, -RZ, R6.H0_H0 ;  /* 0x20000006ff068230 */ /* 0x000fe20000004100 */
[C---:B------:R-:W-:Y:S02]  /*4d00*/  @!P0 FMUL.FTZ R12, R3.reuse, R25 ;  /* 0x00000019030c8220 */ /* 0x040fe40000410000 */
[----:B------:R-:W-:Y:S02]  /*4d10*/  @!P0 FMUL.FTZ R3, R3, R15 ;  /* 0x0000000f03038220 */ /* 0x000fe40000410000 */
[C---:B------:R-:W-:Y:S02]  /*4d20*/  @!P0 FMUL.FTZ R7, R4.reuse, R26 ;  /* 0x0000001a04078220 */ /* 0x040fe40000410000 */
[----:B------:R-:W-:Y:S02]  /*4d30*/  @!P0 FMUL.FTZ R4, R4, R13 ;  /* 0x0000000d04048220 */ /* 0x000fe40000410000 */
[----:B------:R-:W-:Y:S02]  /*4d40*/  @!P0 FFMA.FTZ R2, R24, R23, R2 ;  /* 0x0000001718028223 */ /* 0x000fe40000010002 */
[----:B------:R-:W-:Y:S02]  /*4d50*/  @!P0 FFMA.FTZ R3, R25, R5, R3 ;  /* 0x0000000519038223 */ /* 0x000fe40000010003 */
[----:B------:R-:W-:Y:S01]  /*4d60*/  @!P0 FFMA.FTZ R28, R5, R15, -R12 ;  /* 0x0000000f051c8223 */ /* 0x000fe2000001080c */
[----:B------:R-:W-:Y:S01]  /*4d70*/  MOV R12, R68 ;  /* 0x00000044000c7202 */ /* 0x000fe20000000f00 */
[----:B------:R-:W-:Y:S01]  /*4d80*/  @!P0 FFMA.FTZ R7, R6, R13, -R7 ;  /* 0x0000000d06078223 */ /* 0x000fe20000010807 */
[----:B------:R-:W-:Y:S01]  /*4d90*/  MOV R13, R69 ;  /* 0x00000045000d7202 */ /* 0x000fe20000000f00 */
[----:B------:R-:W-:Y:S01]  /*4da0*/  @!P0 FFMA.FTZ R4, R26, R6, R4 ;  /* 0x000000061a048223 */ /* 0x000fe20000010004 */
[----:B------:R-:W-:Y:S01]  /*4db0*/  @!P0 F2FP.PACK_AB R6, R0, R29 ;  /* 0x0000001d0006823e */ /* 0x000fe200000000ff */
[----:B------:R-:W-:Y:S01]  /*4dc0*/  IMAD R15, R191, 0x60, RZ ;  /* 0x00000060bf0f7824 */ /* 0x000fe200078e02ff */
[----:B------:R-:W-:Y:S01]  /*4dd0*/  @!P0 F2FP.PACK_AB R2, R2, R27 ;  /* 0x0000001b0202823e */ /* 0x000fe200000000ff */
[----:B------:R-:W-:Y:S01]  /*4de0*/  IMAD.WIDE.U32 R12, R190, 0x60, R12 ;  /* 0x00000060be0c7825 */ /* 0x000fe200078e000c */
[----:B------:R-:W-:Y:S02]  /*4df0*/  @!P0 F2FP.PACK_AB R3, R3, R28 ;  /* 0x0000001c0303823e */ /* 0x000fe400000000ff */
[----:B------:R-:W-:Y:S01]  /*4e00*/  @!P0 F2FP.PACK_AB R0, R4, R7 ;  /* 0x000000070400823e */ /* 0x000fe200000000ff */
[----:B------:R-:W-:Y:S01]  /*4e10*/  IMAD.MOV.U32 R4, RZ, RZ, R12 ;  /* 0x000000ffff047224 */ /* 0x000fe200078e000c */
[----:B------:R-:W-:Y:S02]  /*4e20*/  IADD3 R5, R13, R15, RZ ;  /* 0x0000000f0d057210 */ /* 0x000fe40007ffe0ff */
[----:B------:R-:W-:Y:S02]  /*4e30*/  @!P0 MOV R8, R6 ;  /* 0x0000000600088202 */ /* 0x000fe40000000f00 */
[----:B------:R-:W-:Y:S02]  /*4e40*/  @!P0 MOV R9, R2 ;  /* 0x0000000200098202 */ /* 0x000fe40000000f00 */
[----:B------:R-:W-:Y:S02]  /*4e50*/  @!P0 MOV R10, R3 ;  /* 0x00000003000a8202 */ /* 0x000fe40000000f00 */
[----:B------:R-:W-:Y:S05]  /*4e60*/  @!P0 MOV R11, R0 ;  /* 0x00000000000b8202 */ /* 0x000fea0000000f00 */
[----:B------:R1:W-:Y:S02]  /*4e70*/  ST.E.128 [R4.64], R8 ;  /* 0x0000000804007985 */ /* 0x0003e4000c101d06 */
.L_x_934:
[----:B------:R-:W-:Y:S05]  /*4e80*/  BSYNC B0 ;  /* 0x0000000000007941 */ /* 0x000fea0003800000 */
.L_x_933:
        /* <DEDUP_REMOVED lines=65> */
.L_x_936:
[----:B------:R-:W-:Y:S05]  /*52a0*/  BSYNC B0 ;  /* 0x0000000000007941 */ /* 0x000fea0003800000 */
.L_x_935:
        /* <DEDUP_REMOVED lines=72> */
.L_x_938:
[----:B------:R-:W-:Y:S05]  /*5730*/  BSYNC B0 ;  /* 0x0000000000007941 */ /* 0x000fea0003800000 */
.L_x_937:
[C---:B------:R-:W-:Y:S01]  /*5740*/  ISETP.GE.AND P0, PT, R91.reuse, R66, PT ;  /* 0x000000425b00720c */ /* 0x040fe20003f06270 */
        /* <DEDUP_REMOVED lines=71> */
.L_x_940:
[----:B------:R-:W-:Y:S05]  /*5bc0*/  BSYNC B0 ;  /* 0x0000000000007941 */ /* 0x000fea0003800000 */
.L_x_939:
        /* <DEDUP_REMOVED lines=72> */
.L_x_942:
[----:B------:R-:W-:Y:S05]  /*6050*/  BSYNC B0 ;  /* 0x0000000000007941 */ /* 0x000fea0003800000 */
.L_x_941:
        /* <DEDUP_REMOVED lines=65> */
.L_x_944:
[----:B------:R-:W-:Y:S05]  /*6470*/  BSYNC B0 ;  /* 0x0000000000007941 */ /* 0x000fea0003800000 */
.L_x_943:
        /* <DEDUP_REMOVED lines=72> */
.L_x_946:
[----:B------:R-:W-:Y:S05]  /*6900*/  BSYNC B0 ;  /* 0x0000000000007941 */ /* 0x000fea0003800000 */
.L_x_945:
        /* <DEDUP_REMOVED lines=72> */
.L_x_948:
[----:B------:R-:W-:Y:S05]  /*6d90*/  BSYNC B0 ;  /* 0x0000000000007941 */ /* 0x000fea0003800000 */
.L_x_947:
        /* <DEDUP_REMOVED lines=72> */
.L_x_950:
[----:B------:R-:W-:Y:S05]  /*7220*/  BSYNC B0 ;  /* 0x0000000000007941 */ /* 0x000fea0003800000 */
.L_x_949:
        /* <DEDUP_REMOVED lines=72> */
.L_x_952:
[----:B------:R-:W-:Y:S05]  /*76b0*/  BSYNC B0 ;  /* 0x0000000000007941 */ /* 0x000fea0003800000 */
.L_x_951:
        /* <DEDUP_REMOVED lines=72> */
.L_x_954:
[----:B------:R-:W-:Y:S05]  /*7b40*/  BSYNC B0 ;  /* 0x0000000000007941 */ /* 0x000fea0003800000 */
.L_x_953:
        /* <DEDUP_REMOVED lines=72> */
.L_x_956:
[----:B------:R-:W-:Y:S05]  /*7fd0*/  BSYNC B0 ;  /* 0x0000000000007941 */ /* 0x000fea0003800000 */
.L_x_955:
        /* <DEDUP_REMOVED lines=20> */
[----:B------:R-:W4:Y:S01]  /*8120*/  @!P0 LD.E.64 R2, [R2.64] ;  /* 0x0000000602028980 */ /* 0x000f22000c101b00 */
[----:B--2---:R-:W-:Y:S01]  /*8130*/  @!P0 IMAD.MOV.U32 R6, RZ, RZ, R11 ;  /* 0x000000ffff068224 */ /* 0x004fe200078e000b */
[----:B-1----:R-:W-:Y:S02]  /*8140*/  @!P0 MOV R4, R8 ;  /* 0x0000000800048202 */ /* 0x002fe40000000f00 */
[----:B------:R-:W-:Y:S03]  /*8150*/  @!P0 MOV R7, R10 ;  /* 0x0000000a00078202 */ /* 0x000fe60000000f00 */
[----:B------:R-:W-:Y:S02]  /*8160*/  @!P0 HADD2.F32 R0, -RZ, R4.H1_H1 ;  /* 0x30000004ff008230 */ /* 0x000fe40000004100 */
[--C-:B---3--:R-:W-:Y:S02]  /*8170*/  @!P0 HADD2.F32 R15, -RZ, R24.reuse.H0_H0 ;  /* 0x20000018ff0f8230 */ /* 0x108fe40000004100 */
[----:B------:R-:W-:Y:S02]  /*8180*/  @!P0 HADD2.F32 R23, -RZ, R24.H1_H1 ;  /* 0x30000018ff178230 */ /* 0x000fe40000004100 */
[----:B------:R-:W-:Y:S02]  /*8190*/  @!P0 HADD2.F32 R24, -RZ, R25.H0_H0 ;  /* 0x20000019ff188230 */ /* 0x000fe40000004100 */
[--C-:B----4-:R-:W-:Y:S02]  /*81a0*/  @!P0 HADD2.F32 R5, -RZ, R2.reuse.H0_H0 ;  /* 0x20000002ff058230 */ /* 0x110fe40000004100 */
[----:B------:R-:W-:Y:S01]  /*81b0*/  @!P0 HADD2.F32 R12, -RZ, R2.H1_H1 ;  /* 0x30000002ff0c8230 */ /* 0x000fe20000004100 */
[----:B------:R-:W-:Y:S01]  /*81c0*/  @!P0 MOV R2, R9 ;  /* 0x0000000900028202 */ /* 0x000fe20000000f00 */
[--C-:B------:R-:W-:Y:S02]  /*81d0*/  @!P0 HADD2.F32 R14, -RZ, R3.reuse.H0_H0 ;  /* 0x20000003ff0e8230 */ /* 0x100fe40000004100 */
[----:B------:R-:W-:Y:S02]  /*81e0*/  @!P0 HADD2.F32 R13, -RZ, R3.H1_H1 ;  /* 0x30000003ff0d8230 */ /* 0x000fe40000004100 */
[----:B------:R-:W-:Y:S01]  /*81f0*/  @!P0 HADD2.F32 R3, -RZ, R4.H0_H0 ;  /* 0x20000004ff038230 */ /* 0x000fe20000004100 */
[C---:B------:R-:W-:Y:S01]  /*8200*/  @!P0 FMUL.FTZ R4, R0.reuse, R15 ;  /* 0x0000000f00048220 */ /* 0x040fe20000410000 */
[----:B------:R-:W-:Y:S01]  /*8210*/  @!P0 HADD2.F32 R25, -RZ, R25.H1_H1 ;  /* 0x30000019ff198230 */ /* 0x000fe20000004100 */
[-C--:B------:R-:W-:Y:S02]  /*8220*/  @!P0 FMUL.FTZ R0, R0, R5.reuse ;  /* 0x0000000500008220 */ /* 0x080fe40000410000 */
[----:B------:R-:W-:Y:S01]  /*8230*/  @!P0 FFMA.FTZ R28, R3, R5, -R4 ;  /* 0x00000005031c8223 */ /* 0x000fe20000010804 */
[--C-:B------:R-:W-:Y:S01]  /*8240*/  @!P0 HADD2.F32 R5, -RZ, R2.reuse.H1_H1 ;  /* 0x30000002ff058230 */ /* 0x100fe20000004100 */
[----:B------:R-:W-:Y:S01]  /*8250*/  @!P0 FFMA.FTZ R0, R15, R3, R0 ;  /* 0x000000030f008223 */ /* 0x000fe20000010000 */
        /* <DEDUP_REMOVED lines=9> */
[-C--:B------:R-:W-:Y:S02]  /*82f0*/  @!P0 FMUL.FTZ R3, R3, R14.reuse ;  /* 0x0000000e03038220 */ /* 0x080fe40000410000 */
        /* <DEDUP_REMOVED lines=22> */
.L_x_958:
[----:B------:R-:W-:Y:S05]  /*8460*/  BSYNC B0 ;  /* 0x0000000000007941 */ /* 0x000fea0003800000 */
.L_x_957:
[----:B------:R-:W2:Y:S01]  /*8470*/  LD.E R0, [R16.64+0xd0] ;  /* 0x0000d00610007980 */ /* 0x000ea2000c101900 */
[----:B------:R-:W-:Y:S02]  /*8480*/  IMAD.MOV.U32 R2, RZ, RZ, R19 ;  /* 0x000000ffff027224 */ /* 0x000fe400078e0013 */
[----:B------:R-:W-:Y:S02]  /*8490*/  IMAD.MOV.U32 R30, RZ, RZ, R32 ;  /* 0x000000ffff1e7224 */ /* 0x000fe400078e0020 */
[----:B------:R-:W-:Y:S02]  /*84a0*/  IMAD.MOV.U32 R3, RZ, RZ, R18 ;  /* 0x000000ffff037224 */ /* 0x000fe400078e0012 */
[----:B--2---:R-:W-:Y:S05]  /*84b0*/  IMAD.U32 R0, R0, -0x80, RZ ;  /* 0xffffff8000007824 */ /* 0x004fea00078e00ff */
[C---:B------:R-:W-:Y:S02]  /*84c0*/  LEA R19, P1, R0.reuse, R2, 0x1 ;  /* 0x0000000200137211 */ /* 0x040fe400078208ff */
[C---:B------:R-:W-:Y:S02]  /*84d0*/  LEA R32, P0, R0.reuse, R30, 0x1 ;  /* 0x0000001e00207211 */ /* 0x040fe400078008ff */
[C---:B------:R-:W-:Y:S02]  /*84e0*/  LEA.HI.X.SX32 R18, R0.reuse, R3, 0x1, P1 ;  /* 0x0000000300127211 */ /* 0x040fe400008f0eff */
[----:B------:R-:W-:Y:S01]  /*84f0*/  LEA.HI.X.SX32 R31, R0, R31, 0x1, P0 ;  /* 0x0000001f001f7211 */ /* 0x000fe200000f0eff */
[----:B------:R-:W-:-:S05]  /*8500*/  BRA `(.L_x_959) ;  /* 0x0000765000007947 */ /* 0x000fca0003800000 */
.L_x_926:
[----:B-1---5:R-:W-:Y:S01]  /*8510*/  ISETP.GE.OR P0, PT, R132, R40, P0 ;  /* 0x000000288400720c */ /* 0x022fe20000706670 */
[----:B------:R-:W-:Y:S01]  /*8520*/  BSSY B1, `(.L_x_960) ;  /* 0x0000065000017945 */ /* 0x000fe20003800000 */
[----:B------:R-:W-:Y:S02]  /*8530*/  LEA.HI R0, R14, R14, RZ, 0x1 ;  /* 0x0000000e0e007211 */ /* 0x000fe400078f08ff */
[----:B------:R-:W-:Y:S02]  /*8540*/  ISETP.LT.OR P0, PT, R78, R67, P0 ;  /* 0x000000434e00720c */ /* 0x000fe40000701670 */
[----:B------:R-:W-:Y:S05]  /*8550*/  SHF.R.S32.HI R34, RZ, 0x1, R0 ;  /* 0x00000001ff227819 */ /* 0x000fea0000011400 */
[----:B------:R-:W-:Y:S06]  /*8560*/  IMAD.MOV.U32 R35, RZ, RZ, R34 ;  /* 0x000000ffff237224 */ /* 0x000fec00078e0022 */
[----:B------:R-:W-:-:S05]  /*8570*/  @P0 BRA `(.L_x_961) ;  /* 0x000005f000000947 */ /* 0x000fca0003800000 */
[----:B------:R-:W-:Y:S01]  /*8580*/  IMAD.MOV.U32 R2, RZ, RZ, R71 ;  /* 0x000000ffff027224 */ /* 0x000fe200078e0047 */
[----:B------:R-:W-:Y:S01]  /*8590*/  MOV R3, R70 ;  /* 0x0000004600037202 */ /* 0x000fe20000000f00 */
[----:B------:R-:W-:Y:S01]  /*85a0*/  BSSY B0, `(.L_x_962) ;  /* 0x0000059000007945 */ /* 0x000fe20003800000 */
[----:B------:R-:W-:Y:S03]  /*85b0*/  ISETP.GE.AND P0, PT, R132, R14, PT ;  /* 0x0000000e8400720c */ /* 0x000fe60003f06270 */
[----:B------:R1:W5:Y:S10]  /*85c0*/  LD.E.128 R8, [R2.64] ;  /* 0x0000000602087980 */ /* 0x000374000c101d00 */
[----:B------:R-:W-:-:S05]  /*85d0*/  @P0 BRA `(.L_x_963) ;  /* 0x0000055000000947 */ /* 0x000fca0003800000 */
[-C--:B------:R-:W-:Y:S02]  /*85e0*/  ISETP.GE.AND P2, PT, R132, R35.reuse, PT ;  /* 0x000000238400720c */ /* 0x080fe40003f46270 */
[----:B------:R-:W-:Y:S02]  /*85f0*/  MOV R6, R35 ;  /* 0x0000002300067202 */ /* 0x000fe40000000f00 */
[----:B------:R-:W-:Y:S02]  /*8600*/  MOV R0, RZ ;  /* 0x000000ff00007202 */ /* 0x000fe40000000f00 */
[----:B------:R-:W-:Y:S02]  /*8610*/  MOV R4, R76 ;  /* 0x0000004c00047202 */ /* 0x000fe40000000f00 */
[----:B------:R-:W-:Y:S02]  /*8620*/  MOV R5, R75 ;  /* 0x0000004b00057202 */ /* 0x000fe40000000f00 */
[----:B-----5:R-:W-:Y:S02]  /*8630*/  MOV R23, R8 ;  /* 0x0000000800177202 */ /* 0x020fe40000000f00 */
[----:B------:R-:W-:Y:S02]  /*8640*/  MOV R28, R9 ;  /* 0x00000009001c7202 */ /* 0x000fe40000000f00 */
[C---:B------:R-:W-:Y:S02]  /*8650*/  @P2 IADD3 R6, -R34.reuse, RZ, RZ ;  /* 0x000000ff22062210 */ /* 0x040fe40007ffe1ff */
[----:B------:R-:W-:Y:S02]  /*8660*/  @P2 IADD3 R0, -R34, RZ, RZ ;  /* 0x000000ff22002210 */ /* 0x000fe40007ffe1ff */
[----:B-1----:R-:W-:Y:S02]  /*8670*/  LEA R2, P1, R6, R2, 0x1 ;  /* 0x0000000206027211 */ /* 0x002fe400078208ff */
[----:B------:R-:W-:Y:S02]  /*8680*/  LEA R12, P0, R0, R4, 0x1 ;  /* 0x00000004000c7211 */ /* 0x000fe400078008ff */
[----:B------:R-:W-:Y:S02]  /*8690*/  LEA.HI.X.SX32 R3, R6, R3, 0x1, P1 ;  /* 0x0000000306037211 */ /* 0x000fe400008f0eff */
[----:B------:R-:W-:Y:S02]  /*86a0*/  LEA.HI.X.SX32 R13, R0, R5, 0x1, P0 ;  /* 0x00000005000d7211 */ /* 0x000fe400000f0eff */
[----:B------:R-:W-:Y:S01]  /*86b0*/  MOV R0, RZ ;  /* 0x000000ff00007202 */ /* 0x000fe20000000f00 */
[----:B------:R1:W2:Y:S01]  /*86c0*/  LD.E.128 R4, [R2.64] ;  /* 0x0000000602047980 */ /* 0x0002a2000c101d00 */
[----:B------:R-:W-:Y:S02]  /*86d0*/  @P2 IADD3 R0, -R34, RZ, RZ ;  /* 0x000000ff22002210 */ /* 0x000fe40007ffe1ff */
[----:B------:R-:W-:Y:S02]  /*86e0*/  MOV R30, R10 ;  /* 0x0000000a001e7202 */ /* 0x000fe40000000f00 */
[----:B------:R-:W-:Y:S03]  /*86f0*/  MOV R29, R11 ;  /* 0x0000000b001d7202 */ /* 0x000fe60000000f00 */
[----:B------:R2:W3:Y:S01]  /*8700*/  LD.E.128 R36, [R12.64] ;  /* 0x000000060c247980 */ /* 0x0004e2000c101d00 */
[----:B-1----:R-:W-:Y:S02]  /*8710*/  MOV R2, R77 ;  /* 0x0000004d00027202 */ /* 0x002fe40000000f00 */
[----:B------:R-:W-:Y:S02]  /*8720*/  MOV R3, R74 ;  /* 0x0000004a00037202 */ /* 0x000fe40000000f00 */
[C---:B------:R-:W-:Y:S04]  /*8730*/  LEA R2, P0, R0.reuse, R2, 0x1 ;  /* 0x0000000200027211 */ /* 0x040fe800078008ff */
[----:B------:R-:W-:Y:S05]  /*8740*/  LEA.HI.X.SX32 R3, R0, R3, 0x1, P0 ;  /* 0x0000000300037211 */ /* 0x000fea00000f0eff */
[----:B------:R3:W4:Y:S01]  /*8750*/  LD.E.128 R24, [R2.64] ;  /* 0x0000000602187980 */ /* 0x000722000c101d00 */
[--C-:B--2---:R-:W-:Y:S02]  /*8760*/  HADD2.F32 R13, -RZ, R4.reuse.H0_H0 ;  /* 0x20000004ff0d7230 */ /* 0x104fe40000004100 */
[----:B------:R-:W-:Y:S02]  /*8770*/  HADD2.F32 R4, -RZ, R4.H1_H1 ;  /* 0x30000004ff047230 */ /* 0x000fe40000004100 */
[--C-:B------:R-:W-:Y:S02]  /*8780*/  HADD2.F32 R15, -RZ, R5.reuse.H0_H0 ;  /* 0x20000005ff0f7230 */ /* 0x100fe40000004100 */
[----:B------:R-:W-:Y:S02]  /*8790*/  HADD2.F32 R5, -RZ, R5.H1_H1 ;  /* 0x30000005ff057230 */ /* 0x000fe40000004100 */
[--C-:B---3--:R-:W-:Y:S02]  /*87a0*/  HADD2.F32 R2, -RZ, R36.reuse.H1_H1 ;  /* 0x30000024ff027230 */ /* 0x108fe40000004100 */
[----:B------:R-:W-:Y:S02]  /*87b0*/  HADD2.F32 R8, -RZ, R37.H1_H1 ;  /* 0x30000025ff087230 */ /* 0x000fe40000004100 */
[----:B------:R-:W-:Y:S01]  /*87c0*/  HADD2.F32 R0, -RZ, R36.H0_H0 ;  /* 0x20000024ff007230 */ /* 0x000fe20000004100 */
[----:B------:R-:W-:Y:S01]  /*87d0*/  @!P2 FADD.FTZ R2, -R2, -RZ ;  /* 0x800000ff0202a221 */ /* 0x000fe20000010100 */
[--C-:B------:R-:W-:Y:S01]  /*87e0*/  HADD2.F32 R9, -RZ, R38.reuse.H0_H0 ;  /* 0x20000026ff097230 */ /* 0x100fe20000004100 */
[----:B------:R-:W-:Y:S01]  /*87f0*/  @!P2 FADD.FTZ R8, -R8, -RZ ;  /* 0x800000ff0808a221 */ /* 0x000fe20000010100 */
[----:B------:R-:W-:Y:S01]  /*8800*/  HADD2.F32 R10, -RZ, R38.H1_H1 ;  /* 0x30000026ff0a7230 */ /* 0x000fe20000004100 */
[----:B------:R-:W-:Y:S01]  /*8810*/  @!P2 FADD.FTZ R0, -R0, -RZ ;  /* 0x800000ff0000a221 */ /* 0x000fe20000010100 */
[--C-:B------:R-:W-:Y:S01]  /*8820*/  HADD2.F32 R11, -RZ, R39.reuse.H0_H0 ;  /* 0x20000027ff0b7230 */ /* 0x100fe20000004100 */
[----:B------:R-:W-:Y:S01]  /*8830*/  FMUL.FTZ R2, R4, R2 ;  /* 0x0000000204027220 */ /* 0x000fe20000410000 */
[----:B------:R-:W-:Y:S01]  /*8840*/  HADD2.F32 R12, -RZ, R39.H1_H1 ;  /* 0x30000027ff0c7230 */ /* 0x000fe20000004100 */
[----:B------:R-:W-:Y:S01]  /*8850*/  FMUL.FTZ R4, R5, R8 ;  /* 0x0000000805047220 */ /* 0x000fe20000410000 */
[----:B------:R-:W-:Y:S01]  /*8860*/  HADD2.F32 R3, -RZ, R37.H0_H0 ;  /* 0x20000025ff037230 */ /* 0x000fe20000004100 */
[----:B------:R-:W-:Y:S01]  /*8870*/  @!P2 FADD.FTZ R9, -R9, -RZ ;  /* 0x800000ff0909a221 */ /* 0x000fe20000010100 */
[--C-:B------:R-:W-:Y:S01]  /*8880*/  HADD2.F32 R5, -RZ, R6.reuse.H0_H0 ;  /* 0x20000006ff057230 */ /* 0x100fe20000004100 */
[----:B------:R-:W-:Y:S01]  /*8890*/  @!P2 FADD.FTZ R10, -R10, -RZ ;  /* 0x800000ff0a0aa221 */ /* 0x000fe20000010100 */
[----:B------:R-:W-:Y:S01]  /*88a0*/  HADD2.F32 R6, -RZ, R6.H1_H1 ;  /* 0x30000006ff067230 */ /* 0x000fe20000004100 */
[----:B------:R-:W-:Y:S01]  /*88b0*/  FMUL.FTZ R0, R13, R0 ;  /* 0x000000000d007220 */ /* 0x000fe20000410000 */
[--C-:B------:R-:W-:Y:S01]  /*88c0*/  HADD2.F32 R8, -RZ, R7.reuse.H0_H0 ;  /* 0x20000007ff087230 */ /* 0x100fe20000004100 */
[----:B------:R-:W-:Y:S01]  /*88d0*/  @!P2 FADD.FTZ R11, -R11, -RZ ;  /* 0x800000ff0b0ba221 */ /* 0x000fe20000010100 */
[----:B------:R-:W-:Y:S01]  /*88e0*/  HADD2.F32 R13, -RZ, R7.H1_H1 ;  /* 0x30000007ff0d7230 */ /* 0x000fe20000004100 */
[----:B------:R-:W-:Y:S02]  /*88f0*/  @!P2 FADD.FTZ R12, -R12, -RZ ;  /* 0x800000ff0c0ca221 */ /* 0x000fe40000010100 */
[----:B------:R-:W-:Y:S02]  /*8900*/  @!P2 FADD.FTZ R3, -R3, -RZ ;  /* 0x800000ff0303a221 */ /* 0x000fe40000010100 */
[----:B------:R-:W-:Y:S01]  /*8910*/  FMUL.FTZ R5, R5, R9 ;  /* 0x0000000905057220 */ /* 0x000fe20000410000 */
[--C-:B------:R-:W-:Y:S01]  /*8920*/  HADD2.F32 R9, -RZ, R23.reuse.H0_H0 ;  /* 0x20000017ff097230 */ /* 0x100fe20000004100 */
[----:B------:R-:W-:Y:S01]  /*8930*/  FMUL.FTZ R6, R6, R10 ;  /* 0x0000000a06067220 */ /* 0x000fe20000410000 */
[--C-:B----4-:R-:W-:Y:S01]  /*8940*/  HADD2.F32 R10, -RZ, R24.reuse.H0_H0 ;  /* 0x20000018ff0a7230 */ /* 0x110fe20000004100 */
[----:B------:R-:W-:Y:S01]  /*8950*/  FMUL.FTZ R7, R8, R11 ;  /* 0x0000000b08077220 */ /* 0x000fe20000410000 */
[----:B------:R-:W-:Y:S01]  /*8960*/  HADD2.F32 R11, -RZ, R23.H1_H1 ;  /* 0x30000017ff0b7230 */ /* 0x000fe20000004100 */
[----:B------:R-:W-:Y:S01]  /*8970*/  FMUL.FTZ R8, R13, R12 ;  /* 0x0000000c0d087220 */ /* 0x000fe20000410000 */
[----:B------:R-:W-:Y:S01]  /*8980*/  HADD2.F32 R12, -RZ, R24.H1_H1 ;  /* 0x30000018ff0c7230 */ /* 0x000fe20000004100 */
[----:B------:R-:W-:Y:S01]  /*8990*/  FMUL.FTZ R3, R15, R3 ;  /* 0x000000030f037220 */ /* 0x000fe20000410000 */
[--C-:B------:R-:W-:Y:S01]  /*89a0*/  HADD2.F32 R13, -RZ, R28.reuse.H0_H0 ;  /* 0x2000001cff0d7230 */ /* 0x100fe20000004100 */
[----:B------:R-:W-:Y:S01]  /*89b0*/  FFMA.FTZ R0, R9, R10, R0 ;  /* 0x0000000a09007223 */ /* 0x000fe20000010000 */
[--C-:B------:R-:W-:Y:S01]  /*89c0*/  HADD2.F32 R15, -RZ, R25.reuse.H0_H0 ;  /* 0x20000019ff0f7230 */ /* 0x100fe20000004100 */
[----:B------:R-:W-:Y:S01]  /*89d0*/  FFMA.FTZ R2, R11, R12, R2 ;  /* 0x0000000c0b027223 */ /* 0x000fe20000010002 */
[----:B------:R-:W-:Y:S02]  /*89e0*/  HADD2.F32 R23, -RZ, R25.H1_H1 ;  /* 0x30000019ff177230 */ /* 0x000fe40000004100 */
[----:B------:R-:W-:Y:S01]  /*89f0*/  HADD2.F32 R9, -RZ, R28.H1_H1 ;  /* 0x3000001cff097230 */ /* 0x000fe20000004100 */
[----:B------:R-:W-:Y:S01]  /*8a00*/  FFMA.FTZ R3, R13, R15, R3 ;  /* 0x0000000f0d037223 */ /* 0x000fe20000010003 */
[----:B------:R-:W-:Y:S01]  /*8a10*/  HADD2.F32 R24, -RZ, R26.H0_H0 ;  /* 0x2000001aff187230 */ /* 0x000fe20000004100 */
[----:B------:R-:W-:Y:S01]  /*8a20*/  F2FP.PACK_AB R0, R2, R0 ;  /* 0x000000000200723e */ /* 0x000fe200000000ff */
[----:B------:R-:W-:Y:S01]  /*8a30*/  HADD2.F32 R10, -RZ, R30.H0_H0 ;  /* 0x2000001eff0a7230 */ /* 0x000fe20000004100 */
        /* <DEDUP_REMOVED lines=11> */
[----:B------:R-:W-:Y:S03]  /*8af0*/  F2FP.PACK_AB R10, R6, R5 ;  /* 0x00000005060a723e */ /* 0x000fe600000000ff */
[----:B------:R-:W-:Y:S05]  /*8b00*/  FFMA.FTZ R8, R13, R27, R8 ;  /* 0x0000001b0d087223 */ /* 0x000fea0000010008 */
[----:B------:R-:W-:Y:S02]  /*8b10*/  F2FP.PACK_AB R11, R8, R7 ;  /* 0x00000007080b723e */ /* 0x000fe400000000ff */
[----:B------:R-:W-:Y:S02]  /*8b20*/  MOV R8, R0 ;  /* 0x0000000000087202 */ /* 0x000fe40000000f00 */
.L_x_963:
[----:B------:R-:W-:Y:S05]  /*8b30*/  BSYNC B0 ;  /* 0x0000000000007941 */ /* 0x000fea0003800000 */
.L_x_962:
[----:B-1----:R-:W-:Y:S02]  /*8b40*/  MOV R2, R68 ;  /* 0x0000004400027202 */ /* 0x002fe40000000f00 */
[----:B------:R-:W-:Y:S05]  /*8b50*/  MOV R3, R69 ;  /* 0x0000004500037202 */ /* 0x000fea0000000f00 */
[----:B-----5:R1:W-:Y:S02]  /*8b60*/  ST.E.128 [R2.64], R8 ;  /* 0x0000000802007985 */ /* 0x0203e4000c101d06 */
.L_x_961:
[----:B------:R-:W-:Y:S05]  /*8b70*/  BSYNC B1 ;  /* 0x0000000000017941 */ /* 0x000fea0003800000 */
.L_x_960:
[----:B------:R-:W-:Y:S01]  /*8b80*/  ISETP.GE.AND P0, PT, R82, R66, PT ;  /* 0x000000425200720c */ /* 0x000fe20003f06270 */
[----:B------:R-:W-:Y:S03]  /*8b90*/  BSSY B1, `(.L_x_964) ;  /* 0x0000064000017945 */ /* 0x000fe60003800000 */
[----:B------:R-:W-:Y:S04]  /*8ba0*/  ISETP.GE.OR P0, PT, R132, R40, P0 ;  /* 0x000000288400720c */ /* 0x000fe80000706670 */
[----:B------:R-:W-:Y:S11]  /*8bb0*/  ISETP.LT.OR P0, PT, R82, R67, P0 ;  /* 0x000000435200720c */ /* 0x000ff60000701670 */
[----:B------:R-:W-:Y:S02]  /*8bc0*/  @!UPT UIADD3 URZ, URZ, URZ, URZ ;  /* 0x0000003f3f3ff290 */ /* 0x000fe4000fffe03f */
[----:B------:R-:W-:-:S05]  /*8bd0*/  @P0 BRA `(.L_x_965) ;  /* 0x000005f000000947 */ /* 0x000fca0003800000 */
[C---:B-1----:R-:W-:Y:S01]  /*8be0*/  LEA R2, P0, R219.reuse, R71, 0x1 ;  /* 0x00000047db027211 */ /* 0x042fe200078008ff */
[----:B------:R-:W-:Y:S03]  /*8bf0*/  BSSY B0, `(.L_x_966) ;  /* 0x000005a000007945 */ /* 0x000fe60003800000 */
[----:B------:R-:W-:Y:S02]  /*8c00*/  LEA.HI.X R3, R219, R70, R248, 0x1, P0 ;  /* 0x00000046db037211 */ /* 0x000fe400000f0cf8 */
[----:B------:R-:W-:Y:S03]  /*8c10*/  ISETP.GE.AND P0, PT, R132, R14, PT ;  /* 0x0000000e8400720c */ /* 0x000fe60003f06270 */
[----:B------:R1:W5:Y:S10]  /*8c20*/  LD.E.128 R8, [R2.64] ;  /* 0x0000000602087980 */ /* 0x000374000c101d00 */
[----:B------:R-:W-:-:S05]  /*8c30*/  @P0 BRA `(.L_x_967) ;  /* 0x0000055000000947 */ /* 0x000fca0003800000 */
[-C--:B------:R-:W-:Y:S02]  /*8c40*/  ISETP.GE.AND P1, PT, R132, R35.reuse, PT ;  /* 0x000000238400720c */ /* 0x080fe40003f26270 */
[----:B------:R-:W-:Y:S02]  /*8c50*/  MOV R4, R35 ;  /* 0x0000002300047202 */ /* 0x000fe40000000f00 */
[----:B------:R-:W-:Y:S02]  /*8c60*/  MOV R0, RZ ;  /* 0x000000ff00007202 */ /* 0x000fe40000000f00 */
[----:B-----5:R-:W-:Y:S02]  /*8c70*/  MOV R23, R8 ;  /* 0x0000000800177202 */ /* 0x020fe40000000f00 */
[----:B------:R-:W-:Y:S02]  /*8c80*/  MOV R28, R9 ;  /* 0x00000009001c7202 */ /* 0x000fe40000000f00 */
[----:B------:R-:W-:Y:S02]  /*8c90*/  MOV R30, R10 ;  /* 0x0000000a001e7202 */ /* 0x000fe40000000f00 */
[----:B------:R-:W-:Y:S02]  /*8ca0*/  MOV R29, R11 ;  /* 0x0000000b001d7202 */ /* 0x000fe40000000f00 */
[C---:B------:R-:W-:Y:S02]  /*8cb0*/  @P1 IADD3 R4, -R34.reuse, RZ, RZ ;  /* 0x000000ff22041210 */ /* 0x040fe40007ffe1ff */
[----:B------:R-:W-:Y:S02]  /*8cc0*/  @P1 IADD3 R0, -R34, RZ, RZ ;  /* 0x000000ff22001210 */ /* 0x000fe40007ffe1ff */
[----:B-1----:R-:W-:Y:S02]  /*8cd0*/  LEA R2, P0, R4, R2, 0x1 ;  /* 0x0000000204027211 */ /* 0x002fe400078008ff */
[----:B------:R-:W-:Y:S02]  /*8ce0*/  IADD3 R5, P2, R112, R0, RZ ;  /* 0x0000000070057210 */ /* 0x000fe40007f5e0ff */
[----:B------:R-:W-:Y:S02]  /*8cf0*/  LEA.HI.X.SX32 R3, R4, R3, 0x1, P0 ;  /* 0x0000000304037211 */ /* 0x000fe400000f0eff */
[C---:B------:R-:W-:Y:S02]  /*8d00*/  LEA R12, P0, R5.reuse, R76, 0x1 ;  /* 0x0000004c050c7211 */ /* 0x040fe400078008ff */
[----:B------:R-:W-:Y:S04]  /*8d10*/  LEA.HI.X.SX32 R0, R0, R243, 0x1, P2 ;  /* 0x000000f300007211 */ /* 0x000fe800010f0eff */
[----:B------:R-:W-:Y:S02]  /*8d20*/  LEA.HI.X R13, R5, R75, R0, 0x1, P0 ;  /* 0x0000004b050d7211 */ /* 0x000fe400000f0c00 */
[----:B------:R1:W2:Y:S01]  /*8d30*/  LD.E.128 R4, [R2.64] ;  /* 0x0000000602047980 */ /* 0x0002a2000c101d00 */
[----:B------:R-:W-:Y:S02]  /*8d40*/  MOV R0, RZ ;  /* 0x000000ff00007202 */ /* 0x000fe40000000f00 */
[----:B------:R-:W-:Y:S05]  /*8d50*/  @P1 IADD3 R0, -R34, RZ, RZ ;  /* 0x000000ff22001210 */ /* 0x000fea0007ffe1ff */
[----:B------:R2:W3:Y:S01]  /*8d60*/  LD.E.128 R36, [R12.64] ;  /* 0x000000060c247980 */ /* 0x0004e2000c101d00 */
[----:B-1----:R-:W-:Y:S04]  /*8d70*/  IADD3 R3, P0, R112, R0, RZ ;  /* 0x0000000070037210 */ /* 0x002fe80007f1e0ff */
[----:B------:R-:W-:Y:S02]  /*8d80*/  LEA.HI.X.SX32 R0, R0, R243, 0x1, P0 ;  /* 0x000000f300007211 */ /* 0x000fe400000f0eff */
[C---:B------:R-:W-:Y:S04]  /*8d90*/  LEA R2, P0, R3.reuse, R77, 0x1 ;  /* 0x0000004d03027211 */ /* 0x040fe800078008ff */
[----:B------:R-:W-:Y:S05]  /*8da0*/  LEA.HI.X R3, R3, R74, R0, 0x1, P0 ;  /* 0x0000004a03037211 */ /* 0x000fea00000f0c00 */
        /* <DEDUP_REMOVED lines=30> */
[----:B------:R-:W-:Y:S02]  /*8f90*/  FMUL.FTZ R6, R6, R10 ;  /* 0x0000000a06067220 */ /* 0x000fe40000410000 */
[----:B------:R-:W-:Y:S01]  /*8fa0*/  FMUL.FTZ R7, R8, R11 ;  /* 0x0000000b08077220 */ /* 0x000fe20000410000 */
[--C-:B----4-:R-:W-:Y:S01]  /*8fb0*/  HADD2.F32 R10, -RZ, R24.reuse.H0_H0 ;  /* 0x20000018ff0a7230 */ /* 0x110fe20000004100 */
[----:B------:R-:W-:Y:S01]  /*8fc0*/  FMUL.FTZ R8, R13, R12 ;  /* 0x0000000c0d087220 */ /* 0x000fe20000410000 */
[----:B------:R-:W-:Y:S01]  /*8fd0*/  HADD2.F32 R11, -RZ, R23.H1_H1 ;  /* 0x30000017ff0b7230 */ /* 0x000fe20000004100 */
[----:B------:R-:W-:Y:S01]  /*8fe0*/  FMUL.FTZ R3, R15, R3 ;  /* 0x000000030f037220 */ /* 0x000fe20000410000 */
[----:B------:R-:W-:Y:S01]  /*8ff0*/  HADD2.F32 R12, -RZ, R24.H1_H1 ;  /* 0x30000018ff0c7230 */ /* 0x000fe20000004100 */
[----:B------:R-:W-:Y:S01]  /*9000*/  FFMA.FTZ R0, R9, R10, R0 ;  /* 0x0000000a09007223 */ /* 0x000fe20000010000 */
[--C-:B------:R-:W-:Y:S02]  /*9010*/  HADD2.F32 R13, -RZ, R28.reuse.H0_H0 ;  /* 0x2000001cff0d7230 */ /* 0x100fe40000004100 */
        /* <DEDUP_REMOVED lines=23> */
.L_x_967:
[----:B------:R-:W-:Y:S05]  /*9190*/  BSYNC B0 ;  /* 0x0000000000007941 */ /* 0x000fea0003800000 */
.L_x_966:
[C---:B-1----:R-:W-:Y:S04]  /*91a0*/  LEA R2, P0, R113.reuse, R68, 0x1 ;  /* 0x0000004471027211 */ /* 0x042fe800078008ff */
[----:B------:R-:W-:Y:S05]  /*91b0*/  LEA.HI.X R3, R113, R69, R134, 0x1, P0 ;  /* 0x0000004571037211 */ /* 0x000fea00000f0c86 */
[----:B-----5:R1:W-:Y:S04]  /*91c0*/  ST.E.128 [R2.64], R8 ;  /* 0x0000000802007985 */ /* 0x0203e8000c101d06 */
.L_x_965:
[----:B------:R-:W-:Y:S05]  /*91d0*/  BSYNC B1 ;  /* 0x0000000000017941 */ /* 0x000fea0003800000 */
.L_x_964:
[C---:B------:R-:W-:Y:S01]  /*91e0*/  ISETP.GE.AND P0, PT, R81.reuse, R66, PT ;  /* 0x000000425100720c */ /* 0x040fe20003f06270 */
        /* <DEDUP_REMOVED lines=20> */
[C---:B-1----:R-:W-:Y:S02]  /*9330*/  LEA R2, P0, R4.reuse, R2, 0x1 ;  /* 0x0000000204027211 */ /* 0x042fe400078008ff */
        /* <DEDUP_REMOVED lines=75> */
.L_x_971:
[----:B------:R-:W-:Y:S05]  /*97f0*/  BSYNC B0 ;  /* 0x0000000000007941 */ /* 0x000fea0003800000 */
.L_x_970:
[C---:B-1----:R-:W-:Y:S04]  /*9800*/  LEA R2, P0, R97.reuse, R68, 0x1 ;  /* 0x0000004461027211 */ /* 0x042fe800078008ff */
[----:B------:R-:W-:Y:S05]  /*9810*/  LEA.HI.X R3, R97, R69, R116, 0x1, P0 ;  /* 0x0000004561037211 */ /* 0x000fea00000f0c74 */
[----:B-----5:R1:W-:Y:S04]  /*9820*/  ST.E.128 [R2.64], R8 ;  /* 0x0000000802007985 */ /* 0x0203e8000c101d06 */
.L_x_969:
[----:B------:R-:W-:Y:S05]  /*9830*/  BSYNC B1 ;  /* 0x0000000000017941 */ /* 0x000fea0003800000 */
.L_x_968:
[----:B------:R-:W-:Y:S01]  /*9840*/  ISETP.GE.AND P0, PT, R80, R66, PT ;  /* 0x000000425000720c */ /* 0x000fe20003f06270 */
[----:B------:R-:W-:Y:S03]  /*9850*/  BSSY B1, `(.L_x_972) ;  /* 0x000006a000017945 */ /* 0x000fe60003800000 */
[----:B------:R-:W-:Y:S04]  /*9860*/  ISETP.GE.OR P0, PT, R132, R40, P0 ;  /* 0x000000288400720c */ /* 0x000fe80000706670 */
[----:B------:R-:W-:Y:S11]  /*9870*/  ISETP.LT.OR P0, PT, R80, R67, P0 ;  /* 0x000000435000720c */ /* 0x000ff60000701670 */
[----:B------:R-:W-:Y:S02]  /*9880*/  @!UPT UIADD3 URZ, URZ, URZ, URZ ;  /* 0x0000003f3f3ff290 */ /* 0x000fe4000fffe03f */
[----:B------:R-:W-:-:S05]  /*9890*/  @P0 BRA `(.L_x_973) ;  /* 0x0000065000000947 */ /* 0x000fca0003800000 */
[----:B-1----:R-:W-:Y:S01]  /*98a0*/  MOV R2, R71 ;  /* 0x0000004700027202 */ /* 0x002fe20000000f00 */
[----:B------:R-:W-:Y:S01]  /*98b0*/  IMAD R0, R65, 0x60, RZ ;  /* 0x0000006041007824 */ /* 0x000fe200078e02ff */
[----:B------:R-:W-:Y:S01]  /*98c0*/  MOV R3, R70 ;  /* 0x0000004600037202 */ /* 0x000fe20000000f00 */
[----:B------:R-:W-:Y:S01]  /*98d0*/  BSSY B0, `(.L_x_974) ;  /* 0x000005b000007945 */ /* 0x000fe20003800000 */
[----:B------:R-:W-:Y:S03]  /*98e0*/  ISETP.GE.AND P0, PT, R132, R14, PT ;  /* 0x0000000e8400720c */ /* 0x000fe60003f06270 */
[----:B------:R-:W-:Y:S05]  /*98f0*/  IMAD.WIDE.U32 R2, R64, 0x60, R2 ;  /* 0x0000006040027825 */ /* 0x000fea00078e0002 */
[----:B------:R-:W-:Y:S05]  /*9900*/  IADD3 R3, R3, R0, RZ ;  /* 0x0000000003037210 */ /* 0x000fea0007ffe0ff */
[----:B------:R1:W5:Y:S01]  /*9910*/  LD.E.128 R8, [R2.64] ;  /* 0x0000000602087980 */ /* 0x000362000c101d00 */
        /* <DEDUP_REMOVED lines=86> */
.L_x_975:
[----:B------:R-:W-:Y:S05]  /*9e80*/  BSYNC B0 ;  /* 0x0000000000007941 */ /* 0x000fea0003800000 */
.L_x_974:
[----:B-1----:R-:W-:Y:S01]  /*9e90*/  MOV R2, R68 ;  /* 0x0000004400027202 */ /* 0x002fe20000000f00 */
[----:B------:R-:W-:Y:S01]  /*9ea0*/  IMAD R0, R191, 0x60, RZ ;  /* 0x00000060bf007824 */ /* 0x000fe200078e02ff */
[----:B------:R-:W-:Y:S05]  /*9eb0*/  MOV R3, R69 ;  /* 0x0000004500037202 */ /* 0x000fea0000000f00 */
[----:B------:R-:W-:Y:S05]  /*9ec0*/  IMAD.WIDE.U32 R2, R190, 0x60, R2 ;  /* 0x00000060be027825 */ /* 0x000fea00078e0002 */
[----:B------:R-:W-:Y:S05]  /*9ed0*/  IADD3 R3, R3, R0, RZ ;  /* 0x0000000003037210 */ /* 0x000fea0007ffe0ff */
[----:B-----5:R1:W-:Y:S02]  /*9ee0*/  ST.E.128 [R2.64], R8 ;  /* 0x0000000802007985 */ /* 0x0203e4000c101d06 */
.L_x_973:
[----:B------:R-:W-:Y:S05]  /*9ef0*/  BSYNC B1 ;  /* 0x0000000000017941 */ /* 0x000fea0003800000 */
.L_x_972:
        /* <DEDUP_REMOVED lines=97> */
.L_x_979:
[----:B------:R-:W-:Y:S05]  /*a510*/  BSYNC B0 ;  /* 0x0000000000007941 */ /* 0x000fea0003800000 */
.L_x_978:
[C---:B-1----:R-:W-:Y:S04]  /*a520*/  LEA R2, P0, R96.reuse, R68, 0x1 ;  /* 0x0000004460027211 */ /* 0x042fe800078008ff */
[----:B------:R-:W-:Y:S05]  /*a530*/  LEA.HI.X R3, R96, R69, R115, 0x1, P0 ;  /* 0x0000004560037211 */ /* 0x000fea00000f0c73 */
[----:B-----5:R1:W-:Y:S04]  /*a540*/  ST.E.128 [R2.64], R8 ;  /* 0x0000000802007985 */ /* 0x0203e8000c101d06 */
.L_x_977:
[----:B------:R-:W-:Y:S05]  /*a550*/  BSYNC B1 ;  /* 0x0000000000017941 */ /* 0x000fea0003800000 */
.L_x_976:
        /* <DEDUP_REMOVED lines=100> */
.L_x_983:
[----:B------:R-:W-:Y:S05]  /*aba0*/  BSYNC B0 ;  /* 0x0000000000007941 */ /* 0x000fea0003800000 */
.L_x_982:
[----:B-1----:R-:W-:Y:S01]  /*abb0*/  MOV R2, R68 ;  /* 0x0000004400027202 */ /* 0x002fe20000000f00 */
[----:B------:R-:W-:Y:S01]  /*abc0*/  IMAD R0, R191, 0xa0, RZ ;  /* 0x000000a0bf007824 */ /* 0x000fe200078e02ff */
[----:B------:R-:W-:Y:S05]  /*abd0*/  MOV R3, R69 ;  /* 0x0000004500037202 */ /* 0x000fea0000000f00 */
[----:B------:R-:W-:Y:S05]  /*abe0*/  IMAD.WIDE.U32 R2, R190, 0xa0, R2 ;  /* 0x000000a0be027825 */ /* 0x000fea00078e0002 */
[----:B------:R-:W-:Y:S05]  /*abf0*/  IADD3 R3, R3, R0, RZ ;  /* 0x0000000003037210 */ /* 0x000fea0007ffe0ff */
[----:B-----5:R1:W-:Y:S02]  /*ac00*/  ST.E.128 [R2.64], R8 ;  /* 0x0000000802007985 */ /* 0x0203e4000c101d06 */
.L_x_981:
[----:B------:R-:W-:Y:S05]  /*ac10*/  BSYNC B1 ;  /* 0x0000000000017941 */ /* 0x000fea0003800000 */
.L_x_980:
[C---:B------:R-:W-:Y:S01]  /*ac20*/  ISETP.GE.AND P0, PT, R91.reuse, R66, PT ;  /* 0x000000425b00720c */ /* 0x040fe20003f06270 */
        /* <DEDUP_REMOVED lines=99> */
.L_x_987:
[----:B------:R-:W-:Y:S05]  /*b260*/  BSYNC B0 ;  /* 0x0000000000007941 */ /* 0x000fea0003800000 */
.L_x_986:
[----:B-1----:R-:W-:Y:S01]  /*b270*/  MOV R2, R68 ;  /* 0x0000004400027202 */ /* 0x002fe20000000f00 */
[----:B------:R-:W-:Y:S01]  /*b280*/  IMAD R0, R191, 0xc0, RZ ;  /* 0x000000c0bf007824 */ /* 0x000fe200078e02ff */
[----:B------:R-:W-:Y:S05]  /*b290*/  MOV R3, R69 ;  /* 0x0000004500037202 */ /* 0x000fea0000000f00 */
[----:B------:R-:W-:Y:S05]  /*b2a0*/  IMAD.WIDE.U32 R2, R190, 0xc0, R2 ;  /* 0x000000c0be027825 */ /* 0x000fea00078e0002 */
[----:B------:R-:W-:Y:S05]  /*b2b0*/  IADD3 R3, R3, R0, RZ ;  /* 0x0000000003037210 */ /* 0x000fea0007ffe0ff */
[----:B-----5:R1:W-:Y:S02]  /*b2c0*/  ST.E.128 [R2.64], R8 ;  /* 0x0000000802007985 */ /* 0x0203e4000c101d06 */
.L_x_985:
[----:B------:R-:W-:Y:S05]  /*b2d0*/  BSYNC B1 ;  /* 0x0000000000017941 */ /* 0x000fea0003800000 */
.L_x_984:
        /* <DEDUP_REMOVED lines=100> */
.L_x_991:
[----:B------:R-:W-:Y:S05]  /*b920*/  BSYNC B0 ;  /* 0x0000000000007941 */ /* 0x000fea0003800000 */
.L_x_990:
[----:B-1----:R-:W-:Y:S01]  /*b930*/  MOV R2, R68 ;  /* 0x0000004400027202 */ /* 0x002fe20000000f00 */
[----:B------:R-:W-:Y:S01]  /*b940*/  IMAD R0, R191, 0xe0, RZ ;  /* 0x000000e0bf007824 */ /* 0x000fe200078e02ff */
[----:B------:R-:W-:Y:S05]  /*b950*/  MOV R3, R69 ;  /* 0x0000004500037202 */ /* 0x000fea0000000f00 */
[----:B------:R-:W-:Y:S05]  /*b960*/  IMAD.WIDE.U32 R2, R190, 0xe0, R2 ;  /* 0x000000e0be027825 */ /* 0x000fea00078e0002 */
[----:B------:R-:W-:Y:S05]  /*b970*/  IADD3 R3, R3, R0, RZ ;  /* 0x0000000003037210 */ /* 0x000fea0007ffe0ff */
[----:B-----5:R1:W-:Y:S02]  /*b980*/  ST.E.128 [R2.64], R8 ;  /* 0x0000000802007985 */ /* 0x0203e4000c101d06 */
.L_x_989:
[----:B------:R-:W-:Y:S05]  /*b990*/  BSYNC B1 ;  /* 0x0000000000017941 */ /* 0x000fea0003800000 */
.L_x_988:
        /* <DEDUP_REMOVED lines=97> */
.L_x_995:
[----:B------:R-:W-:Y:S05]  /*bfb0*/  BSYNC B0 ;  /* 0x0000000000007941 */ /* 0x000fea0003800000 */
.L_x_994:
[C---:B-1----:R-:W-:Y:S04]  /*bfc0*/  LEA R2, P0, R95.reuse, R68, 0x1 ;  /* 0x000000445f027211 */ /* 0x042fe800078008ff */
[----:B------:R-:W-:Y:S05]  /*bfd0*/  LEA.HI.X R3, R95, R69, R114, 0x1, P0 ;  /* 0x000000455f037211 */ /* 0x000fea00000f0c72 */
[----:B-----5:R1:W-:Y:S04]  /*bfe0*/  ST.E.128 [R2.64], R8 ;  /* 0x0000000802007985 */ /* 0x0203e8000c101d06 */
.L_x_993:
[----:B------:R-:W-:Y:S05]  /*bff0*/  BSYNC B1 ;  /* 0x0000000000017941 */ /* 0x000fea0003800000 */
.L_x_992:
        /* <DEDUP_REMOVED lines=100> */
.L_x_999:
[----:B------:R-:W-:Y:S05]  /*c640*/  BSYNC B0 ;  /* 0x0000000000007941 */ /* 0x000fea0003800000 */
.L_x_998:
[----:B-1----:R-:W-:Y:S01]  /*c650*/  MOV R2, R68 ;  /* 0x0000004400027202 */ /* 0x002fe20000000f00 */
[----:B------:R-:W-:Y:S01]  /*c660*/  IMAD R0, R191, 0x120, RZ ;  /* 0x00000120bf007824 */ /* 0x000fe200078e02ff */
[----:B------:R-:W-:Y:S05]  /*c670*/  MOV R3, R69 ;  /* 0x0000004500037202 */ /* 0x000fea0000000f00 */
[----:B------:R-:W-:Y:S05]  /*c680*/  IMAD.WIDE.U32 R2, R190, 0x120, R2 ;  /* 0x00000120be027825 */ /* 0x000fea00078e0002 */
[----:B------:R-:W-:Y:S05]  /*c690*/  IADD3 R3, R3, R0, RZ ;  /* 0x0000000003037210 */ /* 0x000fea0007ffe0ff */
[----:B-----5:R1:W-:Y:S02]  /*c6a0*/  ST.E.128 [R2.64], R8 ;  /* 0x0000000802007985 */ /* 0x0203e4000c101d06 */
.L_x_997:
[----:B------:R-:W-:Y:S05]  /*c6b0*/  BSYNC B1 ;  /* 0x0000000000017941 */ /* 0x000fea0003800000 */
.L_x_996:
        /* <DEDUP_REMOVED lines=100> */
.L_x_1003:
[----:B------:R-:W-:Y:S05]  /*cd00*/  BSYNC B0 ;  /* 0x0000000000007941 */ /* 0x000fea0003800000 */
.L_x_1002:
[----:B-1----:R-:W-:Y:S01]  /*cd10*/  MOV R2, R68 ;  /* 0x0000004400027202 */ /* 0x002fe20000000f00 */
[----:B------:R-:W-:Y:S01]  /*cd20*/  IMAD R0, R191, 0x140, RZ ;  /* 0x00000140bf007824 */ /* 0x000fe200078e02ff */
[----:B------:R-:W-:Y:S05]  /*cd30*/  MOV R3, R69 ;  /* 0x0000004500037202 */ /* 0x000fea0000000f00 */
[----:B------:R-:W-:Y:S05]  /*cd40*/  IMAD.WIDE.U32 R2, R190, 0x140, R2 ;  /* 0x00000140be027825 */ /* 0x000fea00078e0002 */
[----:B------:R-:W-:Y:S05]  /*cd50*/  IADD3 R3, R3, R0, RZ ;  /* 0x0000000003037210 */ /* 0x000fea0007ffe0ff */
[----:B-----5:R1:W-:Y:S02]  /*cd60*/  ST.E.128 [R2.64], R8 ;  /* 0x0000000802007985 */ /* 0x0203e4000c101d06 */
.L_x_1001:
[----:B------:R-:W-:Y:S05]  /*cd70*/  BSYNC B1 ;  /* 0x0000000000017941 */ /* 0x000fea0003800000 */
.L_x_1000:
        /* <DEDUP_REMOVED lines=100> */
.L_x_1007:
[----:B------:R-:W-:Y:S05]  /*d3c0*/  BSYNC B0 ;  /* 0x0000000000007941 */ /* 0x000fea0003800000 */
.L_x_1006:
[----:B-1----:R-:W-:Y:S01]  /*d3d0*/  MOV R2, R68 ;  /* 0x0000004400027202 */ /* 0x002fe20000000f00 */
[----:B------:R-:W-:Y:S01]  /*d3e0*/  IMAD R0, R191, 0x160, RZ ;  /* 0x00000160bf007824 */ /* 0x000fe200078e02ff */
[----:B------:R-:W-:Y:S05]  /*d3f0*/  MOV R3, R69 ;  /* 0x0000004500037202 */ /* 0x000fea0000000f00 */
[----:B------:R-:W-:Y:S05]  /*d400*/  IMAD.WIDE.U32 R2, R190, 0x160, R2 ;  /* 0x00000160be027825 */ /* 0x000fea00078e0002 */
[----:B------:R-:W-:Y:S05]  /*d410*/  IADD3 R3, R3, R0, RZ ;  /* 0x0000000003037210 */ /* 0x000fea0007ffe0ff */
[----:B-----5:R1:W-:Y:S02]  /*d420*/  ST.E.128 [R2.64], R8 ;  /* 0x0000000802007985 */ /* 0x0203e4000c101d06 */
.L_x_1005:
[----:B------:R-:W-:Y:S05]  /*d430*/  BSYNC B1 ;  /* 0x0000000000017941 */ /* 0x000fea0003800000 */
.L_x_1004:
        /* <DEDUP_REMOVED lines=100> */
.L_x_1011:
[----:B------:R-:W-:Y:S05]  /*da80*/  BSYNC B0 ;  /* 0x0000000000007941 */ /* 0x000fea0003800000 */
.L_x_1010:
[----:B-1----:R-:W-:Y:S01]  /*da90*/  MOV R2, R68 ;  /* 0x0000004400027202 */ /* 0x002fe20000000f00 */
[----:B------:R-:W-:Y:S01]  /*daa0*/  IMAD R0, R191, 0x180, RZ ;  /* 0x00000180bf007824 */ /* 0x000fe200078e02ff */
[----:B------:R-:W-:Y:S05]  /*dab0*/  MOV R3, R69 ;  /* 0x0000004500037202 */ /* 0x000fea0000000f00 */
[----:B------:R-:W-:Y:S05]  /*dac0*/  IMAD.WIDE.U32 R2, R190, 0x180, R2 ;  /* 0x00000180be027825 */ /* 0x000fea00078e0002 */
[----:B------:R-:W-:Y:S05]  /*dad0*/  IADD3 R3, R3, R0, RZ ;  /* 0x0000000003037210 */ /* 0x000fea0007ffe0ff */
[----:B-----5:R1:W-:Y:S02]  /*dae0*/  ST.E.128 [R2.64], R8 ;  /* 0x0000000802007985 */ /* 0x0203e4000c101d06 */
.L_x_1009:
[----:B------:R-:W-:Y:S05]  /*daf0*/  BSYNC B1 ;  /* 0x0000000000017941 */ /* 0x000fea0003800000 */
.L_x_1008:
        /* <DEDUP_REMOVED lines=100> */
.L_x_1015:
[----:B------:R-:W-:Y:S05]  /*e140*/  BSYNC B0 ;  /* 0x0000000000007941 */ /* 0x000fea0003800000 */
.L_x_1014:
[----:B-1----:R-:W-:Y:S01]  /*e150*/  MOV R2, R68 ;  /* 0x0000004400027202 */ /* 0x002fe20000000f00 */
[----:B------:R-:W-:Y:S01]  /*e160*/  IMAD R0, R191, 0x1a0, RZ ;  /* 0x000001a0bf007824 */ /* 0x000fe200078e02ff */
[----:B------:R-:W-:Y:S05]  /*e170*/  MOV R3, R69 ;  /* 0x0000004500037202 */ /* 0x000fea0000000f00 */
[----:B------:R-:W-:Y:S05]  /*e180*/  IMAD.WIDE.U32 R2, R190, 0x1a0, R2 ;  /* 0x000001a0be027825 */ /* 0x000fea00078e0002 */
[----:B------:R-:W-:Y:S05]  /*e190*/  IADD3 R3, R3, R0, RZ ;  /* 0x0000000003037210 */ /* 0x000fea0007ffe0ff */
[----:B-----5:R1:W-:Y:S02]  /*e1a0*/  ST.E.128 [R2.64], R8 ;  /* 0x0000000802007985 */ /* 0x0203e4000c101d06 */
.L_x_1013:
[----:B------:R-:W-:Y:S05]  /*e1b0*/  BSYNC B1 ;  /* 0x0000000000017941 */ /* 0x000fea0003800000 */
.L_x_1012:
        /* <DEDUP_REMOVED lines=100> */
.L_x_1019:
[----:B------:R-:W-:Y:S05]  /*e800*/  BSYNC B0 ;  /* 0x0000000000007941 */ /* 0x000fea0003800000 */
.L_x_1018:
[----:B-1----:R-:W-:Y:S01]  /*e810*/  MOV R2, R68 ;  /* 0x0000004400027202 */ /* 0x002fe20000000f00 */
[----:B------:R-:W-:Y:S01]  /*e820*/  IMAD R0, R191, 0x1c0, RZ ;  /* 0x000001c0bf007824 */ /* 0x000fe200078e02ff */
[----:B------:R-:W-:Y:S05]  /*e830*/  MOV R3, R69 ;  /* 0x0000004500037202 */ /* 0x000fea0000000f00 */
[----:B------:R-:W-:Y:S05]  /*e840*/  IMAD.WIDE.U32 R2, R190, 0x1c0, R2 ;  /* 0x000001c0be027825 */ /* 0x000fea00078e0002 */
[----:B------:R-:W-:Y:S05]  /*e850*/  IADD3 R3, R3, R0, RZ ;  /* 0x0000000003037210 */ /* 0x000fea0007ffe0ff */
[----:B-----5:R1:W-:Y:S02]  /*e860*/  ST.E.128 [R2.64], R8 ;  /* 0x0000000802007985 */ /* 0x0203e4000c101d06 */
.L_x_1017:
[----:B------:R-:W-:Y:S05]  /*e870*/  BSYNC B1 ;  /* 0x0000000000017941 */ /* 0x000fea0003800000 */
.L_x_1016:
        /* <DEDUP_REMOVED lines=15> */
[----:B------:R-:W-:Y:S02]  /*e970*/  ISETP.GE.AND P1, PT, R132, R35, PT ;  /* 0x000000238400720c */ /* 0x000fe40003f26270 */
[----:B------:R-:W-:Y:S02]  /*e980*/  MOV R0, RZ ;  /* 0x000000ff00007202 */ /* 0x000fe40000000f00 */
[----:B-----5:R-:W-:Y:S02]  /*e990*/  MOV R15, R8 ;  /* 0x00000008000f7202 */ /* 0x020fe40000000f00 */
[----:B------:R-:W-:Y:S02]  /*e9a0*/  MOV R28, R9 ;  /* 0x00000009001c7202 */ /* 0x000fe40000000f00 */
[----:B------:R-:W-:Y:S02]  /*e9b0*/  MOV R30, R10 ;  /* 0x0000000a001e7202 */ /* 0x000fe40000000f00 */
[----:B------:R-:W-:Y:S03]  /*e9c0*/  MOV R29, R11 ;  /* 0x0000000b001d7202 */ /* 0x000fe60000000f00 */
[C---:B------:R-:W-:Y:S02]  /*e9d0*/  @P1 IADD3 R35, -R34.reuse, RZ, RZ ;  /* 0x000000ff22231210 */ /* 0x040fe40007ffe1ff */
[----:B------:R-:W-:Y:S02]  /*e9e0*/  @P1 IADD3 R0, -R34, RZ, RZ ;  /* 0x000000ff22001210 */ /* 0x000fe40007ffe1ff */
[C---:B-1----:R-:W-:Y:S02]  /*e9f0*/  LEA R2, P0, R35.reuse, R2, 0x1 ;  /* 0x0000000223027211 */ /* 0x042fe400078008ff */
[----:B------:R-:W-:Y:S02]  /*ea00*/  IADD3 R4, P2, R98, R0, RZ ;  /* 0x0000000062047210 */ /* 0x000fe40007f5e0ff */
[----:B------:R-:W-:Y:S02]  /*ea10*/  LEA.HI.X.SX32 R3, R35, R3, 0x1, P0 ;  /* 0x0000000323037211 */ /* 0x000fe400000f0eff */
[----:B------:R-:W-:Y:S02]  /*ea20*/  LEA R12, P0, R4, R76, 0x1 ;  /* 0x0000004c040c7211 */ /* 0x000fe400078008ff */
        /* <DEDUP_REMOVED lines=72> */
.L_x_1023:
[----:B------:R-:W-:Y:S05]  /*eeb0*/  BSYNC B0 ;  /* 0x0000000000007941 */ /* 0x000fea0003800000 */
.L_x_1022:
[----:B-1----:R-:W-:Y:S01]  /*eec0*/  MOV R2, R68 ;  /* 0x0000004400027202 */ /* 0x002fe20000000f00 */
[----:B------:R-:W-:Y:S01]  /*eed0*/  IMAD R0, R191, 0x1e0, RZ ;  /* 0x000001e0bf007824 */ /* 0x000fe200078e02ff */
[----:B------:R-:W-:Y:S05]  /*eee0*/  MOV R3, R69 ;  /* 0x0000004500037202 */ /* 0x000fea0000000f00 */
[----:B------:R-:W-:Y:S05]  /*eef0*/  IMAD.WIDE.U32 R2, R190, 0x1e0, R2 ;  /* 0x000001e0be027825 */ /* 0x000fea00078e0002 */
[----:B------:R-:W-:Y:S05]  /*ef00*/  IADD3 R3, R3, R0, RZ ;  /* 0x0000000003037210 */ /* 0x000fea0007ffe0ff */
[----:B-----5:R1:W-:Y:S02]  /*ef10*/  ST.E.128 [R2.64], R8 ;  /* 0x0000000802007985 */ /* 0x0203e4000c101d06 */
.L_x_1021:
[----:B------:R-:W-:Y:S05]  /*ef20*/  BSYNC B1 ;  /* 0x0000000000017941 */ /* 0x000fea0003800000 */
.L_x_1020:
[----:B------:R-:W-:Y:S01]  /*ef30*/  MOV R5, R74 ;  /* 0x0000004a00057202 */ /* 0x000fe20000000f00 */
[----:B------:R-:W2:Y:S01]  /*ef40*/  LD.E R0, [R16.64+0xd0] ;  /* 0x0000d00610007980 */ /* 0x000ea2000c101900 */
[----:B-1----:R-:W-:Y:S01]  /*ef50*/  MOV R3, R75 ;  /* 0x0000004b00037202 */ /* 0x002fe20000000f00 */
        /* <DEDUP_REMOVED lines=8> */
.L_x_925:
[----:B-1----:R-:W-:Y:S02]  /*efe0*/  P2R R24, PR, RZ, 0x10 ;  /* 0x00000010ff187803 */ /* 0x002fe40000000000 */
[C---:B------:R-:W-:Y:S02]  /*eff0*/  LOP3.LUT P4, RZ, R33.reuse, 0x200, RZ, 0xc0, !PT ;  /* 0x0000020021ff7812 */ /* 0x040fe4000788c0ff */
[----:B------:R-:W-:Y:S02]  /*f000*/  P2R R0, PR, RZ, 0x40 ;  /* 0x00000040ff007803 */ /* 0x000fe40000000000 */
[C---:B------:R-:W-:Y:S02]  /*f010*/  LOP3.LUT P6, RZ, R33.reuse, 0x100, RZ, 0xc0, !PT ;  /* 0x0000010021ff7812 */ /* 0x040fe400078cc0ff */
[----:B------:R-:W-:Y:S02]  /*f020*/  P2R R25, PR, RZ, 0x8 ;  /* 0x00000008ff197803 */ /* 0x000fe40000000000 */
[C---:B------:R-:W-:Y:S02]  /*f030*/  LOP3.LUT P3, RZ, R33.reuse, 0x80, RZ, 0xc0, !PT ;  /* 0x0000008021ff7812 */ /* 0x040fe4000786c0ff */
[----:B------:R-:W-:Y:S02]  /*f040*/  P2R R26, PR, RZ, 0x4 ;  /* 0x00000004ff1a7803 */ /* 0x000fe40000000000 */
[----:B------:R-:W-:Y:S01]  /*f050*/  LOP3.LUT P2, RZ, R33, 0x40, RZ, 0xc0, !PT ;  /* 0x0000004021ff7812 */ /* 0x000fe2000784c0ff */
[----:B------:R-:W-:Y:S01]  /*f060*/  @!P4 IMAD.MOV.U32 R3, RZ, RZ, R70 ;  /* 0x000000ffff03c224 */ /* 0x000fe200078e0046 */
[-C--:B------:R-:W-:Y:S02]  /*f070*/  @!P4 MOV R2, R71.reuse ;  /* 0x000000470002c202 */ /* 0x080fe40000000f00 */
[----:B------:R-:W-:Y:S02]  /*f080*/  P2R R23, PR, RZ, 0x20 ;  /* 0x00000020ff177803 */ /* 0x000fe40000000000 */
[----:B------:R-:W-:Y:S01]  /*f090*/  @!P6 LEA R8, P0, R219, R71, 0x1 ;  /* 0x00000047db08e211 */ /* 0x000fe200078008ff */
[----:B------:R1:W2:Y:S01]  /*f0a0*/  @!P4 LD.E.128 R12, [R2.64] ;  /* 0x00000006020cc980 */ /* 0x0002a2000c101d00 */
[----:B------:R-:W-:Y:S02]  /*f0b0*/  LOP3.LUT P5, RZ, R33, 0x20, RZ, 0xc0, !PT ;  /* 0x0000002021ff7812 */ /* 0x000fe400078ac0ff */
[----:B------:R-:W-:Y:S02]  /*f0c0*/  @!P6 LEA.HI.X R9, R219, R70, R248, 0x1, P0 ;  /* 0x00000046db09e211 */ /* 0x000fe400000f0cf8 */
[C---:B------:R-:W-:Y:S02]  /*f0d0*/  @!P6 LEA R6, P0, R113.reuse, R68, 0x1 ;  /* 0x000000447106e211 */ /* 0x040fe400078008ff */
[----:B------:R-:W-:Y:S02]  /*f0e0*/  P2R R27, PR, RZ, 0x2 ;  /* 0x00000002ff1b7803 */ /* 0x000fe40000000000 */
[----:B------:R-:W-:Y:S02]  /*f0f0*/  @!P6 LEA.HI.X R7, R113, R69, R134, 0x1, P0 ;  /* 0x000000457107e211 */ /* 0x000fe400000f0c86 */
[C---:B------:R-:W-:Y:S02]  /*f100*/  @!P3 LEA R4, P0, R216.reuse, R71, 0x1 ;  /* 0x00000047d804b211 */ /* 0x040fe400078008ff */
[C---:B------:R-:W-:Y:S02]  /*f110*/  LOP3.LUT P1, RZ, R33.reuse, 0x2, RZ, 0xc0, !PT ;  /* 0x0000000221ff7812 */ /* 0x040fe4000782c0ff */
[----:B------:R-:W-:Y:S01]  /*f120*/  @!P3 LEA.HI.X R5, R216, R70, R244, 0x1, P0 ;  /* 0x00000046d805b211 */ /* 0x000fe200000f0cf4 */
[----:B-1----:R-:W-:Y:S01]  /*f130*/  @!P4 IMAD.MOV.U32 R3, RZ, RZ, R69 ;  /* 0x000000ffff03c224 */ /* 0x002fe200078e0045 */
[-C--:B------:R-:W-:Y:S05]  /*f140*/  @!P4 MOV R2, R68.reuse ;  /* 0x000000440002c202 */ /* 0x080fea0000000f00 */
[----:B--2---:R1:W-:Y:S01]  /*f150*/  @!P4 ST.E.128 [R2.64], R12 ;  /* 0x0000000c0200c985 */ /* 0x0043e2000c101d06 */
[----:B------:R-:W-:Y:S03]  /*f160*/  LOP3.LUT P4, RZ, R33, 0x10, RZ, 0xc0, !PT ;  /* 0x0000001021ff7812 */ /* 0x000fe6000788c0ff */
[----:B------:R-:W2:Y:S01]  /*f170*/  @!P6 LD.E.128 R8, [R8.64] ;  /* 0x000000060808e980 */ /* 0x000ea2000c101d00 */
[C---:B-1----:R-:W-:Y:S04]  /*f180*/  @!P3 LEA R2, P0, R97.reuse, R68, 0x1 ;  /* 0x000000446102b211 */ /* 0x042fe800078008ff */
[----:B------:R-:W-:Y:S01]  /*f190*/  @!P3 LEA.HI.X R3, R97, R69, R116, 0x1, P0 ;  /* 0x000000456103b211 */ /* 0x000fe200000f0c74 */
[----:B--2---:R1:W-:Y:S01]  /*f1a0*/  @!P6 ST.E.128 [R6.64], R8 ;  /* 0x000000080600e985 */ /* 0x0043e2000c101d06 */
[----:B------:R-:W-:Y:S01]  /*f1b0*/  ISETP.NE.AND P6, PT, R0, RZ, PT ;  /* 0x000000ff0000720c */ /* 0x000fe20003fc5270 */
[----:B------:R-:W-:Y:S02]  /*f1c0*/  @!P2 IMAD R0, R65, 0x60, RZ ;  /* 0x000000604100a824 */ /* 0x000fe400078e02ff */
[----:B-1----:R-:W2:Y:S01]  /*f1d0*/  @!P3 LD.E.128 R8, [R4.64] ;  /* 0x000000060408b980 */ /* 0x002ea2000c101d00 */
[C---:B------:R-:W-:Y:S04]  /*f1e0*/  @!P5 LEA R6, P0, R217.reuse, R71, 0x1 ;  /* 0x00000047d906d211 */ /* 0x040fe800078008ff */
[----:B------:R-:W-:Y:S02]  /*f1f0*/  @!P5 LEA.HI.X R7, R217, R70, R245, 0x1, P0 ;  /* 0x00000046d907d211 */ /* 0x000fe400000f0cf5 */
[C---:B------:R-:W-:Y:S04]  /*f200*/  @!P5 LEA R12, P0, R96.reuse, R68, 0x1 ;  /* 0x00000044600cd211 */ /* 0x040fe800078008ff */
[----:B------:R-:W-:Y:S01]  /*f210*/  @!P5 LEA.HI.X R13, R96, R69, R115, 0x1, P0 ;  /* 0x00000045600dd211 */ /* 0x000fe200000f0c73 */
[----:B--2---:R1:W-:Y:S01]  /*f220*/  @!P3 ST.E.128 [R2.64], R8 ;  /* 0x000000080200b985 */ /* 0x0043e2000c101d06 */
[----:B------:R-:W-:Y:S01]  /*f230*/  LOP3.LUT P3, RZ, R33, 0x8, RZ, 0xc0, !PT ;  /* 0x0000000821ff7812 */ /* 0x000fe2000786c0ff */
[----:B-1----:R-:W-:Y:S01]  /*f240*/  @!P2 IMAD.MOV.U32 R3, RZ, RZ, R70 ;  /* 0x000000ffff03a224 */ /* 0x002fe200078e0046 */
[----:B------:R-:W-:Y:S05]  /*f250*/  @!P2 MOV R2, R71 ;  /* 0x000000470002a202 */ /* 0x000fea0000000f00 */
[----:B------:R-:W-:Y:S05]  /*f260*/  @!P2 IMAD.WIDE.U32 R2, R64, 0x60, R2 ;  /* 0x000000604002a825 */ /* 0x000fea00078e0002 */
[----:B------:R-:W-:Y:S01]  /*f270*/  @!P2 IADD3 R3, R3, R0, RZ ;  /* 0x000000000303a210 */ /* 0x000fe20007ffe0ff */
[----:B------:R-:W-:Y:S04]  /*f280*/  @!P2 IMAD R0, R191, 0x60, RZ ;  /* 0x00000060bf00a824 */ /* 0x000fe800078e02ff */
[----:B------:R1:W2:Y:S02]  /*f290*/  @!P2 LD.E.128 R8, [R2.64] ;  /* 0x000000060208a980 */ /* 0x0002a4000c101d00 */
[----:B-1----:R-:W-:Y:S01]  /*f2a0*/  @!P2 IMAD.MOV.U32 R2, RZ, RZ, R68 ;  /* 0x000000ffff02a224 */ /* 0x002fe200078e0044 */
[----:B------:R-:W-:Y:S05]  /*f2b0*/  @!P2 MOV R3, R69 ;  /* 0x000000450003a202 */ /* 0x000fea0000000f00 */
[----:B------:R-:W-:Y:S04]  /*f2c0*/  @!P2 IMAD.WIDE.U32 R2, R190, 0x60, R2 ;  /* 0x00000060be02a825 */ /* 0x000fe800078e0002 */
[----:B------:R-:W-:Y:S02]  /*f2d0*/  @!P2 IMAD.IADD R3, R3, 0x1, R0 ;  /* 0x000000010303a824 */ /* 0x000fe400078e0200 */
[----:B------:R-:W-:Y:S03]  /*f2e0*/  @!P4 IMAD R0, R65, 0xa0, RZ ;  /* 0x000000a04100c824 */ /* 0x000fe600078e02ff */
[----:B--2---:R1:W-:Y:S01]  /*f2f0*/  @!P2 ST.E.128 [R2.64], R8 ;  /* 0x000000080200a985 */ /* 0x0043e2000c101d06 */
[----:B------:R-:W-:Y:S03]  /*f300*/  LOP3.LUT P2, RZ, R33, 0x4, RZ, 0xc0, !PT ;  /* 0x0000000421ff7812 */ /* 0x000fe6000784c0ff */
[----:B------:R-:W2:Y:S01]  /*f310*/  @!P5 LD.E.128 R4, [R6.64] ;  /* 0x000000060604d980 */ /* 0x000ea2000c101d00 */
[----:B-1----:R-:W-:Y:S01]  /*f320*/  @!P4 IMAD.MOV.U32 R3, RZ, RZ, R70 ;  /* 0x000000ffff03c224 */ /* 0x002fe200078e0046 */
[-C--:B------:R-:W-:Y:S02]  /*f330*/  @!P4 MOV R2, R71.reuse ;  /* 0x000000470002c202 */ /* 0x080fe40000000f00 */
[----:B------:R-:W-:Y:S03]  /*f340*/  @!P1 LEA R8, P0, R218, R71, 0x1 ;  /* 0x00000047da089211 */ /* 0x000fe600078008ff */
[----:B------:R-:W-:Y:S01]  /*f350*/  @!P4 IMAD.WIDE.U32 R2, R64, 0xa0, R2 ;  /* 0x000000a04002c825 */ /* 0x000fe200078e0002 */
[----:B------:R-:W-:Y:S02]  /*f360*/  @!P1 LEA.HI.X R9, R218, R70, R246, 0x1, P0 ;  /* 0x00000046da099211 */ /* 0x000fe400000f0cf6 */
[----:B------:R-:W-:Y:S02]  /*f370*/  @!P1 LEA R10, P0, R95, R68, 0x1 ;  /* 0x000000445f0a9211 */ /* 0x000fe400078008ff */
[----:B------:R-:W-:Y:S01]  /*f380*/  @!P4 IADD3 R3, R3, R0, RZ ;  /* 0x000000000303c210 */ /* 0x000fe20007ffe0ff */
[----:B------:R-:W-:Y:S01]  /*f390*/  @!P4 IMAD R0, R191, 0xa0, RZ ;  /* 0x000000a0bf00c824 */ /* 0x000fe200078e02ff */
[-C--:B------:R-:W-:Y:S02]  /*f3a0*/  @!P1 LEA.HI.X R11, R95, R69.reuse, R114, 0x1, P0 ;  /* 0x000000455f0b9211 */ /* 0x080fe400000f0c72 */
[----:B------:R-:W-:Y:S01]  /*f3b0*/  LOP3.LUT P0, RZ, R33, 0x1, RZ, 0xc0, !PT ;  /* 0x0000000121ff7812 */ /* 0x000fe2000780c0ff */
[----:B--2---:R1:W-:Y:S01]  /*f3c0*/  @!P5 ST.E.128 [R12.64], R4 ;  /* 0x000000040c00d985 */ /* 0x0043e2000c101d06 */
[----:B------:R-:W-:Y:S03]  /*f3d0*/  ISETP.NE.AND P5, PT, R23, RZ, PT ;  /* 0x000000ff1700720c */ /* 0x000fe60003fa5270 */
[----:B-1----:R1:W2:Y:S02]  /*f3e0*/  @!P4 LD.E.128 R4, [R2.64] ;  /* 0x000000060204c980 */ /* 0x0022a4000c101d00 */
[----:B-1----:R-:W-:Y:S01]  /*f3f0*/  @!P4 IMAD.MOV.U32 R2, RZ, RZ, R68 ;  /* 0x000000ffff02c224 */ /* 0x002fe200078e0044 */
[----:B------:R-:W-:Y:S05]  /*f400*/  @!P4 MOV R3, R69 ;  /* 0x000000450003c202 */ /* 0x000fea0000000f00 */
[----:B------:R-:W-:Y:S04]  /*f410*/  @!P4 IMAD.WIDE.U32 R2, R190, 0xa0, R2 ;  /* 0x000000a0be02c825 */ /* 0x000fe800078e0002 */
[----:B------:R-:W-:Y:S02]  /*f420*/  @!P4 IMAD.IADD R3, R3, 0x1, R0 ;  /* 0x000000010303c824 */ /* 0x000fe400078e0200 */
[----:B------:R-:W-:Y:S03]  /*f430*/  @!P3 IMAD R0, R65, 0xc0, RZ ;  /* 0x000000c04100b824 */ /* 0x000fe600078e02ff */
[----:B--2---:R1:W-:Y:S01]  /*f440*/  @!P4 ST.E.128 [R2.64], R4 ;  /* 0x000000040200c985 */ /* 0x0043e2000c101d06 */
[----:B------:R-:W-:Y:S01]  /*f450*/  ISETP.NE.AND P4, PT, R24, RZ, PT ;  /* 0x000000ff1800720c */ /* 0x000fe20003f85270 */
        /* <DEDUP_REMOVED lines=26> */
[----:B-1----:R-:W-:Y:S02]  /*f600*/  @!P0 IMAD.MOV.U32 R3, RZ, RZ, R70 ;  /* 0x000000ffff038224 */ /* 0x002fe400078e0046 */
[----:B------:R-:W2:Y:S01]  /*f610*/  @!P1 LD.E.128 R4, [R8.64] ;  /* 0x0000000608049980 */ /* 0x000ea2000c101d00 */
[----:B------:R-:W-:Y:S05]  /*f620*/  @!P0 MOV R2, R71 ;  /* 0x0000004700028202 */ /* 0x000fea0000000f00 */
[----:B------:R-:W-:Y:S05]  /*f630*/  @!P0 IMAD.WIDE.U32 R2, R64, 0x120, R2 ;  /* 0x0000012040028825 */ /* 0x000fea00078e0002 */
[----:B------:R-:W-:Y:S01]  /*f640*/  @!P0 IADD3 R3, R3, R0, RZ ;  /* 0x0000000003038210 */ /* 0x000fe20007ffe0ff */
[----:B------:R-:W-:Y:S01]  /*f650*/  @!P0 IMAD R0, R191, 0x120, RZ ;  /* 0x00000120bf008824 */ /* 0x000fe200078e02ff */
[----:B--2---:R1:W-:Y:S01]  /*f660*/  @!P1 ST.E.128 [R10.64], R4 ;  /* 0x000000040a009985 */ /* 0x0043e2000c101d06 */
[----:B------:R-:W-:Y:S01]  /*f670*/  ISETP.NE.AND P1, PT, R27, RZ, PT ;  /* 0x000000ff1b00720c */ /* 0x000fe20003f25270 */
[----:B-1----:R-:W-:Y:S02]  /*f680*/  @!P0 IMAD.MOV.U32 R4, RZ, RZ, R68 ;  /* 0x000000ffff048224 */ /* 0x002fe400078e0044 */
[----:B------:R1:W2:Y:S01]  /*f690*/  @!P0 LD.E.128 R8, [R2.64] ;  /* 0x0000000602088980 */ /* 0x0002a2000c101d00 */
[----:B------:R-:W-:Y:S01]  /*f6a0*/  @!P6 IMAD R6, R65, 0x140, RZ ;  /* 0x000001404106e824 */ /* 0x000fe200078e02ff */
[-C--:B------:R-:W-:Y:S05]  /*f6b0*/  @!P0 MOV R5, R69.reuse ;  /* 0x0000004500058202 */ /* 0x080fea0000000f00 */
[----:B------:R-:W-:Y:S04]  /*f6c0*/  @!P0 IMAD.WIDE.U32 R4, R190, 0x120, R4 ;  /* 0x00000120be048825 */ /* 0x000fe800078e0004 */
[----:B------:R-:W-:Y:S02]  /*f6d0*/  @!P0 IMAD.IADD R5, R5, 0x1, R0 ;  /* 0x0000000105058824 */ /* 0x000fe400078e0200 */
[----:B------:R-:W-:Y:S02]  /*f6e0*/  @!P6 IMAD R0, R191, 0x140, RZ ;  /* 0x00000140bf00e824 */ /* 0x000fe400078e02ff */
[----:B-1----:R-:W-:Y:S01]  /*f6f0*/  @!P6 IMAD.MOV.U32 R2, RZ, RZ, R71 ;  /* 0x000000ffff02e224 */ /* 0x002fe200078e0047 */
[----:B------:R-:W-:Y:S05]  /*f700*/  @!P6 MOV R3, R70 ;  /* 0x000000460003e202 */ /* 0x000fea0000000f00 */
[----:B------:R-:W-:Y:S05]  /*f710*/  @!P6 IMAD.WIDE.U32 R2, R64, 0x140, R2 ;  /* 0x000001404002e825 */ /* 0x000fea00078e0002 */
[----:B------:R-:W-:Y:S01]  /*f720*/  @!P6 IADD3 R3, R3, R6, RZ ;  /* 0x000000060303e210 */ /* 0x000fe20007ffe0ff */
[----:B------:R-:W-:Y:S01]  /*f730*/  @!P5 IMAD R6, R65, 0x160, RZ ;  /* 0x000001604106d824 */ /* 0x000fe200078e02ff */
[----:B--2---:R1:W-:Y:S02]  /*f740*/  @!P0 ST.E.128 [R4.64], R8 ;  /* 0x0000000804008985 */ /* 0x0043e4000c101d06 */
[----:B-1----:R-:W-:Y:S02]  /*f750*/  @!P6 IMAD.MOV.U32 R4, RZ, RZ, R68 ;  /* 0x000000ffff04e224 */ /* 0x002fe400078e0044 */
[----:B------:R1:W2:Y:S01]  /*f760*/  @!P6 LD.E.128 R8, [R2.64] ;  /* 0x000000060208e980 */ /* 0x0002a2000c101d00 */
        /* <DEDUP_REMOVED lines=36> */
[----:B------:R-:W-:Y:S05]  /*f9b0*/  @!P3 MOV R5, R69 ;  /* 0x000000450005b202 */ /* 0x000fea0000000f00 */
[----:B------:R-:W-:Y:S05]  /*f9c0*/  @!P3 IMAD.WIDE.U32 R4, R190, 0x1a0, R4 ;  /* 0x000001a0be04b825 */ /* 0x000fea00078e0004 */
[----:B------:R-:W-:Y:S01]  /*f9d0*/  @!P3 IADD3 R5, R5, R0, RZ ;  /* 0x000000000505b210 */ /* 0x000fe20007ffe0ff */
        /* <DEDUP_REMOVED lines=12> */
[----:B------:R-:W-:Y:S01]  /*faa0*/  @!P1 IMAD R0, R191, 0x1e0, RZ ;  /* 0x000001e0bf009824 */ /* 0x000fe200078e02ff */
[----:B-1----:R-:W-:Y:S01]  /*fab0*/  @!P1 MOV R2, R71 ;  /* 0x0000004700029202 */ /* 0x002fe20000000f00 */
[----:B------:R-:W-:Y:S04]  /*fac0*/  @!P1 IMAD.MOV.U32 R3, RZ, RZ, R70 ;  /* 0x000000ffff039224 */ /* 0x000fe800078e0046 */
[----:B------:R-:W-:Y:S05]  /*fad0*/  @!P1 IMAD.WIDE.U32 R2, R64, 0x1e0, R2 ;  /* 0x000001e040029825 */ /* 0x000fea00078e0002 */
[----:B------:R-:W-:Y:S01]  /*fae0*/  @!P1 IADD3 R3, R3, R6, RZ ;  /* 0x0000000603039210 */ /* 0x000fe20007ffe0ff */
[----:B--2---:R1:W-:Y:S04]  /*faf0*/  @!P2 ST.E.128 [R4.64], R8 ;  /* 0x000000080400a985 */ /* 0x0043e8000c101d06 */
[----:B-1----:R1:W2:Y:S02]  /*fb00*/  @!P1 LD.E.128 R4, [R2.64] ;  /* 0x0000000602049980 */ /* 0x0022a4000c101d00 */
[----:B-1----:R-:W-:Y:S01]  /*fb10*/  @!P1 IMAD.MOV.U32 R2, RZ, RZ, R68 ;  /* 0x000000ffff029224 */ /* 0x002fe200078e0044 */
[----:B------:R-:W-:Y:S05]  /*fb20*/  @!P1 MOV R3, R69 ;  /* 0x0000004500039202 */ /* 0x000fea0000000f00 */
[----:B------:R-:W-:Y:S05]  /*fb30*/  @!P1 IMAD.WIDE.U32 R2, R190, 0x1e0, R2 ;  /* 0x000001e0be029825 */ /* 0x000fea00078e0002 */
[----:B------:R-:W-:Y:S05]  /*fb40*/  @!P1 IADD3 R3, R3, R0, RZ ;  /* 0x0000000003039210 */ /* 0x000fea0007ffe0ff */
[----:B--2---:R1:W-:Y:S02]  /*fb50*/  @!P1 ST.E.128 [R2.64], R4 ;  /* 0x0000000402009985 */ /* 0x0043e4000c101d06 */
.L_x_959:
[----:B------:R-:W-:Y:S05]  /*fb60*/  BSYNC B2 ;  /* 0x0000000000027941 */ /* 0x000fea0003800000 */
.L_x_924:
[----:B------:R-:W-:Y:S01]  /*fb70*/  ISETP.NE.U32.AND P1, PT, R224, RZ, PT ;  /* 0x000000ffe000720c */ /* 0x000fe20003f25070 */
[----:B------:R-:W2:Y:S01]  /*fb80*/  LD.E R0, [R16.64+0x128] ;  /* 0x0001280610007980 */ /* 0x000ea2000c101900 */
[----:B-1----:R-:W-:Y:S01]  /*fb90*/  IMAD.MOV.U32 R2, RZ, RZ, R71 ;  /* 0x000000ffff027224 */ /* 0x002fe200078e0047 */
[----:B------:R-:W-:Y:S01]  /*fba0*/  BSSY B0, `(.L_x_1024) ;  /* 0x0000065000007945 */ /* 0x000fe20003800000 */
[----:B------:R-:W-:Y:S01]  /*fbb0*/  ISETP.NE.AND.EX P1, PT, R225, RZ, PT, P1 ;  /* 0x000000ffe100720c */ /* 0x000fe20003f25310 */
[----:B------:R-:W-:Y:S02]  /*fbc0*/  IMAD.MOV.U32 R3, RZ, RZ, R70 ;  /* 0x000000ffff037224 */ /* 0x000fe400078e0046 */
[----:B--2---:R-:W-:Y:S05]  /*fbd0*/  IMAD.U32 R0, R0, -0x100, RZ ;  /* 0xffffff0000007824 */ /* 0x004fea00078e00ff */
[C---:B------:R-:W-:Y:S04]  /*fbe0*/  LEA R71, P0, R0.reuse, R2, 0x1 ;  /* 0x0000000200477211 */ /* 0x040fe800078008ff */
[----:B------:R-:W-:Y:S01]  /*fbf0*/  LEA.HI.X.SX32 R70, R0, R3, 0x1, P0 ;  /* 0x0000000300467211 */ /* 0x000fe200000f0eff */
[----:B------:R-:W-:-:S05]  /*fc00*/  @!P1 BRA `(.L_x_1025) ;  /* 0x0000052000009947 */ /* 0x000fca0003800000 */
[----:B------:R-:W-:Y:S04]  /*fc10*/  IADD3 R0, R21, -0x1, RZ ;  /* 0xffffffff15007810 */ /* 0x000fe80007ffe0ff */
[----:B------:R-:W-:Y:S11]  /*fc20*/  ISETP.GT.AND P0, PT, R0, R117, PT ;  /* 0x000000750000720c */ /* 0x000ff60003f04270 */
[----:B------:R-:W-:Y:S02]  /*fc30*/  @!UPT UIADD3 URZ, URZ, URZ, URZ ;  /* 0x0000003f3f3ff290 */ /* 0x000fe4000fffe03f */
[----:B------:R-:W-:-:S05]  /*fc40*/  @!P0 BRA `(.L_x_1026) ;  /* 0x000005a000008947 */ /* 0x000fca0003800000 */
[----:B------:R-:W2:Y:S01]  /*fc50*/  LD.E R3, [R16.64+0x170] ;  /* 0x0001700610037980 */ /* 0x000ea2000c101900 */
[----:B------:R-:W-:Y:S03]  /*fc60*/  IABS R9, R20 ;  /* 0x0000001400097213 */ /* 0x000fe60000000000 */
[----:B------:R-:W3:Y:S01]  /*fc70*/  LD.E.64 R12, [R16.64+0x28] ;  /* 0x00002806100c7980 */ /* 0x000ee2000c101b00 */
[-C--:B--2---:R-:W-:Y:S02]  /*fc80*/  IABS R5, R3.reuse ;  /* 0x0000000300057213 */ /* 0x084fe40000000000 */
[----:B------:R-:W-:Y:S02]  /*fc90*/  IABS R8, R3 ;  /* 0x0000000300087213 */ /* 0x000fe40000000000 */
[----:B------:R-:W1:Y:S03]  /*fca0*/  I2F.RP R6, R5 ;  /* 0x0000000500067306 */ /* 0x000e660000209400 */
[----:B------:R-:W-:Y:S07]  /*fcb0*/  IMAD.MOV R8, RZ, RZ, -R8 ;  /* 0x000000ffff087224 */ /* 0x000fee00078e0a08 */
[----:B-1----:R-:W1:Y:S02]  /*fcc0*/  MUFU.RCP R6, R6 ;  /* 0x0000000600067308 */ /* 0x002e640000001000 */
[----:B-1----:R-:W-:Y:S08]  /*fcd0*/  IADD3 R6, R6, 0xffffffe, RZ ;  /* 0x0ffffffe06067810 */ /* 0x002ff00007ffe0ff */
[----:B------:R-:W1:Y:S02]  /*fce0*/  F2I.FTZ.U32.TRUNC.NTZ R7, R6 ;  /* 0x0000000600077305 */ /* 0x000e64000021f000 */
[--C-:B-1----:R-:W-:Y:S02]  /*fcf0*/  IMAD.MOV R0, RZ, RZ, -R7.reuse ;  /* 0x000000ffff007224 */ /* 0x102fe400078e0a07 */
[----:B------:R-:W-:Y:S02]  /*fd00*/  IMAD.MOV.U32 R6, RZ, RZ, RZ ;  /* 0x000000ffff067224 */ /* 0x000fe400078e00ff */
[----:B------:R-:W-:Y:S01]  /*fd10*/  IMAD.MOV.U32 R2, RZ, RZ, R0 ;  /* 0x000000ffff027224 */ /* 0x000fe200078e0000 */
[----:B------:R-:W-:Y:S03]  /*fd20*/  IADD3 R0, R22, -0x200, RZ ;  /* 0xfffffe0016007810 */ /* 0x000fe60007ffe0ff */
[----:B------:R-:W-:Y:S01]  /*fd30*/  IMAD R2, R2, R5, RZ ;  /* 0x0000000502027224 */ /* 0x000fe200078e02ff */
[----:B------:R-:W-:Y:S03]  /*fd40*/  IABS R4, R0 ;  /* 0x0000000000047213 */ /* 0x000fe60000000000 */
[----:B------:R-:W-:Y:S04]  /*fd50*/  IMAD.HI.U32 R7, R7, R2, R6 ;  /* 0x0000000207077227 */ /* 0x000fe800078e0006 */
[----:B------:R-:W-:Y:S02]  /*fd60*/  IMAD.MOV.U32 R6, RZ, RZ, R4 ;  /* 0x000000ffff067224 */ /* 0x000fe400078e0004 */
[C---:B------:R-:W-:Y:S04]  /*fd70*/  IMAD.HI.U32 R4, R7.reuse, R9, RZ ;  /* 0x0000000907047227 */ /* 0x040fe800078e00ff */
[----:B------:R-:W-:Y:S04]  /*fd80*/  IMAD.HI.U32 R2, R7, R6, RZ ;  /* 0x0000000607027227 */ /* 0x000fe800078e00ff */
[-C--:B------:R-:W-:Y:S02]  /*fd90*/  IMAD R7, R4, R8.reuse, R9 ;  /* 0x0000000804077224 */ /* 0x080fe400078e0209 */
[----:B------:R-:W-:Y:S03]  /*fda0*/  IMAD R6, R2, R8, R6 ;  /* 0x0000000802067224 */ /* 0x000fe600078e0206 */
[C---:B------:R-:W-:Y:S02]  /*fdb0*/  ISETP.GT.U32.AND P3, PT, R5.reuse, R7, PT ;  /* 0x000000070500720c */ /* 0x040fe40003f64070 */
[----:B------:R-:W-:Y:S11]  /*fdc0*/  ISETP.GT.U32.AND P0, PT, R5, R6, PT ;  /* 0x000000060500720c */ /* 0x000ff60003f04070 */
[----:B------:R-:W-:Y:S01]  /*fdd0*/  @!P3 IADD3 R4, R4, 0x1, RZ ;  /* 0x000000010404b810 */ /* 0x000fe20007ffe0ff */
[----:B------:R-:W-:Y:S01]  /*fde0*/  @!P3 IMAD.IADD R7, R7, 0x1, -R5 ;  /* 0x000000010707b824 */ /* 0x000fe200078e0a05 */
[-C--:B------:R-:W-:Y:S02]  /*fdf0*/  @!P0 IADD3 R6, R6, -R5.reuse, RZ ;  /* 0x8000000506068210 */ /* 0x080fe40007ffe0ff */
[----:B------:R-:W-:Y:S02]  /*fe00*/  @!P0 IADD3 R2, R2, 0x1, RZ ;  /* 0x0000000102028810 */ /* 0x000fe40007ffe0ff */
[-C--:B------:R-:W-:Y:S02]  /*fe10*/  ISETP.GE.U32.AND P4, PT, R6, R5.reuse, PT ;  /* 0x000000050600720c */ /* 0x080fe40003f86070 */
[----:B------:R-:W-:Y:S02]  /*fe20*/  ISETP.GE.U32.AND P5, PT, R7, R5, PT ;  /* 0x000000050700720c */ /* 0x000fe40003fa6070 */
[-C--:B------:R-:W-:Y:S02]  /*fe30*/  LOP3.LUT R6, R0, R3.reuse, RZ, 0x3c, !PT ;  /* 0x0000000300067212 */ /* 0x080fe400078e3cff */
[-C--:B------:R-:W-:Y:S02]  /*fe40*/  LOP3.LUT R5, R20, R3.reuse, RZ, 0x3c, !PT ;  /* 0x0000000314057212 */ /* 0x080fe400078e3cff */
[----:B------:R-:W-:Y:S02]  /*fe50*/  ISETP.GE.AND P1, PT, R6, RZ, PT ;  /* 0x000000ff0600720c */ /* 0x000fe40003f26270 */
[----:B------:R-:W-:Y:S02]  /*fe60*/  ISETP.GE.AND P2, PT, R5, RZ, PT ;  /* 0x000000ff0500720c */ /* 0x000fe40003f46270 */
[----:B------:R-:W-:Y:S02]  /*fe70*/  LOP3.LUT R6, RZ, R3, RZ, 0x33, !PT ;  /* 0x00000003ff067212 */ /* 0x000fe400078e33ff */
[----:B------:R-:W-:Y:S02]  /*fe80*/  @P4 IADD3 R2, R2, 0x1, RZ ;  /* 0x0000000102024810 */ /* 0x000fe40007ffe0ff */
[----:B------:R-:W-:Y:S02]  /*fe90*/  @P5 IADD3 R4, R4, 0x1, RZ ;  /* 0x0000000104045810 */ /* 0x000fe40007ffe0ff */
[----:B------:R-:W-:Y:S02]  /*fea0*/  ISETP.NE.AND P0, PT, R3, RZ, PT ;  /* 0x000000ff0300720c */ /* 0x000fe40003f05270 */
[----:B------:R-:W-:Y:S01]  /*feb0*/  IADD3 R0, -R20, R0, RZ ;  /* 0x0000000014007210 */ /* 0x000fe20007ffe1ff */
[----:B------:R-:W-:Y:S02]  /*fec0*/  @!P1 IMAD.MOV R2, RZ, RZ, -R2 ;  /* 0x000000ffff029224 */ /* 0x000fe400078e0a02 */
[----:B------:R-:W-:Y:S03]  /*fed0*/  @!P2 IMAD.MOV R4, RZ, RZ, -R4 ;  /* 0x000000ffff04a224 */ /* 0x000fe600078e0a04 */
[C---:B------:R-:W-:Y:S02]  /*fee0*/  SEL R5, R6.reuse, R2, !P0 ;  /* 0x0000000206057207 */ /* 0x040fe40004000000 */
[----:B------:R-:W-:Y:S02]  /*fef0*/  SEL R2, R6, R4, !P0 ;  /* 0x0000000406027207 */ /* 0x000fe40004000000 */
[CC--:B------:R-:W-:Y:S01]  /*ff00*/  LEA R10, P1, R5.reuse, R224.reuse, 0x2 ;  /* 0x000000e0050a7211 */ /* 0x0c0fe200078210ff */
[----:B------:R-:W2:Y:S01]  /*ff10*/  LD.E.64 R6, [R16.64+0x40] ;  /* 0x0000400610067980 */ /* 0x000ea2000c101b00 */
[C---:B------:R-:W-:Y:S02]  /*ff20*/  LEA R8, P0, R2.reuse, R224, 0x2 ;  /* 0x000000e002087211 */ /* 0x040fe400078010ff */
[-C--:B------:R-:W-:Y:S02]  /*ff30*/  LEA.HI.X.SX32 R11, R5, R225.reuse, 0x2, P1 ;  /* 0x000000e1050b7211 */ /* 0x080fe400008f16ff */
[C---:B------:R-:W-:Y:S01]  /*ff40*/  LEA.HI.X.SX32 R9, R2.reuse, R225, 0x2, P0 ;  /* 0x000000e102097211 */ /* 0x040fe200000f16ff */
[----:B------:R-:W-:Y:S02]  /*ff50*/  IMAD.IADD R2, R2, 0x1, -R5 ;  /* 0x0000000102027824 */ /* 0x000fe400078e0a05 */
[----:B------:R1:W4:Y:S02]  /*ff60*/  LD.E R15, [R10.64] ;  /* 0x000000060a0f7980 */ /* 0x000324000c101900 */
[----:B------:R-:W-:Y:S02]  /*ff70*/  IMAD R0, R2, R3, R0 ;  /* 0x0000000302007224 */ /* 0x000fe400078e0200 */
[----:B------:R5:W4:Y:S03]  /*ff80*/  LD.E R4, [R8.64] ;  /* 0x0000000608047980 */ /* 0x000b26000c101900 */
[----:B------:R-:W-:Y:S01]  /*ff90*/  SHF.R.S32.HI R14, RZ, 0x1f, R0 ;  /* 0x0000001fff0e7819 */ /* 0x000fe20000011400 */
[----:B-1----:R-:W3:Y:S06]  /*ffa0*/  LD.E.64 R10, [R16.64+0x38] ;  /* 0x00003806100a7980 */ /* 0x002eec000c101b00 */
[----:B-----5:R-:W5:Y:S01]  /*ffb0*/  LD.E.64 R8, [R16.64+0x20] ;  /* 0x0000200610087980 */ /* 0x020f62000c101b00 */
[----:B--2---:R-:W-:Y:S04]  /*ffc0*/  IMAD R2, R7, R0, RZ ;  /* 0x0000000007027224 */ /* 0x004fe800078e02ff */
[C---:B------:R-:W-:Y:S02]  /*ffd0*/  IMAD R7, R6.reuse, R14, R2 ;  /* 0x0000000e06077224 */ /* 0x040fe400078e0202 */
[----:B----4-:R-:W-:Y:S02]  /*ffe0*/  IMAD.IADD R15, R15, 0x1, -R4 ;  /* 0x000000010f0f7824 */ /* 0x010fe400078e0a04 */
[----:B------:R-:W-:Y:S03]  /*fff0*/  IMAD.WIDE.U32 R4, R6, R0, RZ ;  /* 0x0000000006047225 */ /* 0x000fe600078e00ff */
[----:B------:R-:W-:Y:S01]  /*10000*/  SHF.R.S32.HI R20, RZ, 0x1f, R15 ;  /* 0x0000001fff147819 */ /* 0x000fe2000001140f */
[----:B------:R-:W-:Y:S04]  /*10010*/  IMAD.IADD R5, R5, 0x1, R7 ;  /* 0x0000000105057824 */ /* 0x000fe800078e0207 */
[----:B---3--:R-:W-:Y:S05]  /*10020*/  IMAD.WIDE.U32 R4, R15, R12, R4 ;  /* 0x0000000c0f047225 */ /* 0x008fea00078e0004 */
[----:B------:R-:W-:Y:S01]  /*10030*/  LEA R73, P1, R4, R73, 0x1 ;  /* 0x0000004904497211 */ /* 0x000fe200078208ff */
[-C--:B-----5:R-:W-:Y:S04]  /*10040*/  IMAD R2, R9, R15.reuse, RZ ;  /* 0x0000000f09027224 */ /* 0x0a0fe800078e02ff */
[C---:B------:R-:W-:Y:S02]  /*10050*/  IMAD R6, R8.reuse, R20, R2 ;  /* 0x0000001408067224 */ /* 0x040fe400078e0202 */
[-C--:B------:R-:W-:Y:S04]  /*10060*/  IMAD.WIDE.U32 R2, R8, R15.reuse, RZ ;  /* 0x0000000f08027225 */ /* 0x080fe800078e00ff */
[----:B------:R-:W-:Y:S01]  /*10070*/  IMAD R15, R13, R15, RZ ;  /* 0x0000000f0d0f7224 */ /* 0x000fe200078e02ff */
[----:B------:R-:W-:Y:S01]  /*10080*/  IADD3 R3, R3, R6, RZ ;  /* 0x0000000603037210 */ /* 0x000fe20007ffe0ff */
[----:B------:R-:W-:Y:S04]  /*10090*/  IMAD R6, R11, R0, RZ ;  /* 0x000000000b067224 */ /* 0x000fe800078e02ff */
[----:B------:R-:W-:Y:S04]  /*100a0*/  IMAD.WIDE.U32 R2, R0, R10, R2 ;  /* 0x0000000a00027225 */ /* 0x000fe800078e0002 */
[----:B------:R-:W-:Y:S01]  /*100b0*/  IMAD R0, R12, R20, R15 ;  /* 0x000000140c007224 */ /* 0x000fe200078e020f */
[----:B------:R-:W-:Y:S01]  /*100c0*/  LEA R68, P0, R2, R68, 0x1 ;  /* 0x0000004402447211 */ /* 0x000fe200078008ff */
[----:B------:R-:W-:Y:S02]  /*100d0*/  IMAD R10, R10, R14, R6 ;  /* 0x0000000e0a0a7224 */ /* 0x000fe400078e0206 */
[----:B------:R-:W-:Y:S02]  /*100e0*/  IMAD.IADD R0, R5, 0x1, R0 ;  /* 0x0000000105007824 */ /* 0x000fe400078e0200 */
[----:B------:R-:W-:Y:S03]  /*100f0*/  IMAD.IADD R10, R3, 0x1, R10 ;  /* 0x00000001030a7824 */ /* 0x000fe600078e020a */
[----:B------:R-:W-:Y:S02]  /*10100*/  LEA.HI.X R72, R4, R72, R0, 0x1, P1 ;  /* 0x0000004804487211 */ /* 0x000fe400008f0c00 */
[----:B------:R-:W-:Y:S01]  /*10110*/  LEA.HI.X R69, R2, R69, R10, 0x1, P0 ;  /* 0x0000004502457211 */ /* 0x000fe200000f0c0a */
[----:B------:R-:W-:-:S05]  /*10120*/  BRA `(.L_x_1026) ;  /* 0x000000c000007947 */ /* 0x000fca0003800000 */
.L_x_1025:
[----:B------:R-:W-:Y:S01]  /*10130*/  MOV R5, R72 ;  /* 0x0000004800057202 */ /* 0x000fe20000000f00 */
[----:B------:R-:W2:Y:S01]  /*10140*/  LD.E R6, [R16.64+0x40] ;  /* 0x0000400610067980 */ /* 0x000ea2000c101900 */
[----:B------:R-:W-:Y:S01]  /*10150*/  MOV R3, R69 ;  /* 0x0000004500037202 */ /* 0x000fe20000000f00 */
[----:B------:R-:W-:Y:S02]  /*10160*/  IMAD.MOV.U32 R4, RZ, RZ, R73 ;  /* 0x000000ffff047224 */ /* 0x000fe400078e0049 */
[----:B------:R-:W3:Y:S01]  /*10170*/  LD.E R0, [R16.64+0x38] ;  /* 0x0000380610007980 */ /* 0x000ee2000c101900 */
[----:B------:R-:W-:Y:S02]  /*10180*/  IMAD.MOV.U32 R2, RZ, RZ, R68 ;  /* 0x000000ffff027224 */ /* 0x000fe400078e0044 */
[----:B---3--:R-:W-:Y:S02]  /*10190*/  IMAD.U32 R0, R0, -0x100, RZ ;  /* 0xffffff0000007824 */ /* 0x008fe400078e00ff */
[----:B--2---:R-:W-:Y:S03]  /*101a0*/  IMAD.U32 R6, R6, -0x100, RZ ;  /* 0xffffff0006067824 */ /* 0x004fe600078e00ff */
[----:B------:R-:W-:Y:S02]  /*101b0*/  LEA R68, P0, R0, R2, 0x1 ;  /* 0x0000000200447211 */ /* 0x000fe400078008ff */
[----:B------:R-:W-:Y:S02]  /*101c0*/  LEA R73, P1, R6, R4, 0x1 ;  /* 0x0000000406497211 */ /* 0x000fe400078208ff */
[----:B------:R-:W-:Y:S02]  /*101d0*/  LEA.HI.X.SX32 R69, R0, R3, 0x1, P0 ;  /* 0x0000000300457211 */ /* 0x000fe400000f0eff */
[----:B------:R-:W-:Y:S04]  /*101e0*/  LEA.HI.X.SX32 R72, R6, R5, 0x1, P1 ;  /* 0x0000000506487211 */ /* 0x000fe800008f0eff */
.L_x_1026:
[----:B------:R-:W-:Y:S05]  /*101f0*/  BSYNC B0 ;  /* 0x0000000000007941 */ /* 0x000fea0003800000 */
.L_x_1024:
[----:B------:R-:W-:Y:S04]  /*10200*/  IADD3 R21, R21, -0x1, RZ ;  /* 0xffffffff15157810 */ /* 0x000fe80007ffe0ff */
[----:B------:R-:W-:Y:S11]  /*10210*/  ISETP.GT.AND P0, PT, R21, R117, PT ;  /* 0x000000751500720c */ /* 0x000ff60003f04270 */
[----:B------:R-:W-:Y:S02]  /*10220*/  @!UPT UIADD3 URZ, URZ, URZ, URZ ;  /* 0x0000003f3f3ff290 */ /* 0x000fe4000fffe03f */
[----:B------:R-:W-:-:S05]  /*10230*/  @P0 BRA `(.L_x_1027) ;  /* 0xffff2dd000000947 */ /* 0x000fca000383ffff */
.L_x_923:
[----:B------:R-:W-:Y:S01]  /*10240*/  WARPSYNC 0xffffffff ;  /* 0xffffffff00007948 */ /* 0x000fe20003800000 */
[----:B------:R-:W-:Y:S06]  /*10250*/  BAR.SYNC.DEFER_BLOCKING 0x0 ;  /* 0x0000000000007b1d */ /* 0x000fec0000010000 */
[----:B------:R-:W2:Y:S01]  /*10260*/  LD.E R35, [R16.64+0xd0] ;  /* 0x0000d00610237980 */ /* 0x000ea2000c101900 */
[----:B------:R-:W-:Y:S01]  /*10270*/  BSSY B2, `(.L_x_1028) ;  /* 0x0000319000027945 */ /* 0x000fe20003800000 */
[----:B------:R-:W-:Y:S01]  /*10280*/  IMAD.SHL.U32 R189, R214, 0x2, RZ ;  /* 0x00000002d6bd7824 */ /* 0x000fe200078e00ff */
[C---:B------:R-:W-:Y:S01]  /*10290*/  SHF.L.U64.HI R6, R168.reuse, 0x4, R169 ;  /* 0x00000004a8067819 */ /* 0x040fe200000102a9 */
[----:B------:R-:W1:Y:S01]  /*102a0*/  S2R R0, SR_CTAID.X ;  /* 0x0000000000007919 */ /* 0x000e620000002500 */
[----:B------:R-:W-:Y:S01]  /*102b0*/  IMAD.SHL.U32 R4, R168, 0x10, RZ ;  /* 0x00000010a8047824 */ /* 0x000fe200078e00ff */
[----:B-1----:R-:W-:-:S02]  /*102c0*/  SHF.L.U32 R180, R0, 0x6, RZ ;  /* 0x0000000600b47819 */ /* 0x002fc400000006ff */
[----:B--2---:R-:W-:-:S13]  /*102d0*/  ISETP.NE.AND P0, PT, R35, RZ, PT ;  /* 0x000000ff2300720c */ /* 0x004fda0003f05270 */
[----:B------:R-:W-:Y:S05]  /*102e0*/  @!P0 BRA `(.L_x_1029) ;  /* 0x00002d1000008947 */ /* 0x000fea0003800000 */
[----:B------:R-:W2:Y:S04]  /*102f0*/  LD.E.64 R2, [R16.64+0xf0] ;  /* 0x0000f00610027980 */ /* 0x000ea8000c101b00 */
[----:B------:R-:W1:Y:S04]  /*10300*/  S2R R5, SR_CTAID.Y ;  /* 0x0000000000057919 */ /* 0x000e680000002600 */
[----:B------:R-:W3:Y:S04]  /*10310*/  S2R R0, SR_CTAID.Y ;  /* 0x0000000000007919 */ /* 0x000ee80000002600 */
[----:B------:R-:W4:Y:S04]  /*10320*/  LD.E.U8 R12, [R16.64+0x1b3] ;  /* 0x0001b306100c7980 */ /* 0x000f28000c101100 */
[----:B------:R-:W3:Y:S04]  /*10330*/  LDL R13, [R1+0x13c] ;  /* 0x00013c00010d7983 */ /* 0x000ee80000100800 */
[----:B------:R2:W5:Y:S04]  /*10340*/  LD.E R39, [R16.64+0xc0] ;  /* 0x0000c00610277980 */ /* 0x000568000c101900 */
[----:B-----5:R2:W5:Y:S01]  /*10350*/  LD.E.64 R30, [R16.64+0x148] ;  /* 0x00014806101e7980 */ /* 0x020562000c101b00 */
[----:B-1----:R-:W-:-:S03]  /*10360*/  SHF.R.S32.HI R5, RZ, 0x1f, R5 ;  /* 0x0000001fff057819 */ /* 0x002fc60000011405 */
[----:B------:R1:W5:Y:S01]  /*10370*/  LD.E.64 R28, [R16.64+0x150] ;  /* 0x00015006101c7980 */ /* 0x000362000c101b00 */
[----:B--2---:R-:W-:-:S04]  /*10380*/  ISETP.NE.U32.AND P1, PT, R2, RZ, PT ;  /* 0x000000ff0200720c */ /* 0x004fc80003f25070 */
[----:B------:R-:W-:-:S13]  /*10390*/  ISETP.NE.AND.EX P1, PT, R3, RZ, PT, P1 ;  /* 0x000000ff0300720c */ /* 0x000fda0003f25310 */
[----:B---3--:R-:W-:-:S04]  /*103a0*/  @P1 LEA R2, P0, R0, R2, 0x2 ;  /* 0x0000000200021211 */ /* 0x008fc800078010ff */
[----:B------:R-:W-:Y:S01]  /*103b0*/  @P1 LEA.HI.X R3, R0, R3, R5, 0x2, P0 ;  /* 0x0000000300031211 */ /* 0x000fe200000f1405 */
[----:B------:R-:W-:-:S06]  /*103c0*/  IMAD.MOV.U32 R0, RZ, RZ, RZ ;  /* 0x000000ffff007224 */ /* 0x000fcc00078e00ff */
[----:B------:R2:W3:Y:S01]  /*103d0*/  @P1 LD.E R0, [R2.64] ;  /* 0x0000000602001980 */ /* 0x0004e2000c101900 */
[----:B------:R-:W-:Y:S01]  /*103e0*/  LEA R5, P0, R168, R212, 0x5 ;  /* 0x000000d4a8057211 */ /* 0x000fe200078028ff */
[----:B------:R-:W-:-:S03]  /*103f0*/  IMAD.MOV.U32 R214, RZ, RZ, R212 ;  /* 0x000000ffffd67224 */ /* 0x000fc600078e00d4 */
[----:B------:R-:W-:Y:S01]  /*10400*/  LEA.HI.X R7, R168, R215, R169, 0x5, P0 ;  /* 0x000000d7a8077211 */ /* 0x000fe200000f2ca9 */
[----:B------:R-:W-:Y:S01]  /*10410*/  IMAD R10, R169, 0x30, RZ ;  /* 0x00000030a90a7824 */ /* 0x000fe200078e02ff */
[----:B------:R-:W-:Y:S02]  /*10420*/  LEA R42, P0, R5, R166, 0x1 ;  /* 0x000000a6052a7211 */ /* 0x000fe400078008ff */
[----:B------:R-:W-:Y:S02]  /*10430*/  LEA.HI R19, R35, R35, RZ, 0x1 ;  /* 0x0000002323137211 */ /* 0x000fe400078f08ff */
[----:B------:R-:W-:Y:S02]  /*10440*/  LEA.HI.X R43, R5, R167, R7, 0x1, P0 ;  /* 0x000000a7052b7211 */ /* 0x000fe400000f0c07 */
[----:B------:R-:W-:Y:S01]  /*10450*/  IADD3 R4, P1, R4, R212, RZ ;  /* 0x000000d404047210 */ /* 0x000fe20007f3e0ff */
[----:B------:R-:W-:Y:S01]  /*10460*/  IMAD.SHL.U32 R14, R211, 0x4, RZ ;  /* 0x00000004d30e7824 */ /* 0x000fe200078e00ff */
[----:B------:R-:W-:Y:S01]  /*10470*/  SHF.R.S32.HI R19, RZ, 0x1, R19 ;  /* 0x00000001ff137819 */ /* 0x000fe20000011413 */
[----:B--2---:R-:W-:-:S04]  /*10480*/  IMAD.WIDE.U32 R2, R168, 0x30, R214 ;  /* 0x00000030a8027825 */ /* 0x004fc800078e00d6 */
[----:B------:R-:W-:Y:S01]  /*10490*/  IMAD.IADD R5, R3, 0x1, R10 ;  /* 0x0000000103057824 */ /* 0x000fe200078e020a */
[-C--:B------:R-:W-:Y:S01]  /*104a0*/  LEA R44, P0, R2, R166.reuse, 0x1 ;  /* 0x000000a6022c7211 */ /* 0x080fe200078008ff */
[----:B------:R-:W-:Y:S01]  /*104b0*/  IMAD.X R6, R6, 0x1, R215, P1 ;  /* 0x0000000106067824 */ /* 0x000fe200008e06d7 */
[-C--:B------:R-:W-:Y:S02]  /*104c0*/  LEA R32, P1, R4, R166.reuse, 0x1 ;  /* 0x000000a604207211 */ /* 0x080fe400078208ff */
[-C--:B------:R-:W-:Y:S02]  /*104d0*/  LEA.HI.X R45, R2, R167.reuse, R5, 0x1, P0 ;  /* 0x000000a7022d7211 */ /* 0x080fe400000f0c05 */
[----:B----4-:R-:W-:Y:S02]  /*104e0*/  ISETP.NE.AND P0, PT, R12, RZ, PT ;  /* 0x000000ff0c00720c */ /* 0x010fe40003f05270 */
[----:B------:R-:W-:Y:S02]  /*104f0*/  LEA.HI.X R33, R4, R167, R6, 0x1, P1 ;  /* 0x000000a704217211 */ /* 0x000fe400008f0c06 */
[----:B------:R-:W-:-:S04]  /*10500*/  LEA R8, P2, R212, R166, 0x1 ;  /* 0x000000a6d4087211 */ /* 0x000fc800078408ff */
[----:B------:R-:W-:Y:S01]  /*10510*/  LEA.HI.X R9, R212, R167, R215, 0x1, P2 ;  /* 0x000000a7d4097211 */ /* 0x000fe200010f0cd7 */
[--C-:B------:R-:W-:Y:S02]  /*10520*/  IMAD.IADD R38, R13, 0x1, -R180.reuse ;  /* 0x000000010d267824 */ /* 0x100fe400078e0ab4 */
[----:B------:R-:W-:Y:S01]  /*10530*/  IMAD.SHL.U32 R46, R19, 0x10, RZ ;  /* 0x00000010132e7824 */ /* 0x000fe200078e00ff */
[----:B---3--:R-:W-:Y:S01]  /*10540*/  IADD3 R11, R0, R135, R180 ;  /* 0x00000087000b7210 */ /* 0x008fe20007ffe0b4 */
[----:B------:R-:W-:-:S04]  /*10550*/  IMAD R0, R78, R19, R14 ;  /* 0x000000134e007224 */ /* 0x000fc800078e020e */
[----:B------:R-:W-:Y:S02]  /*10560*/  IMAD R4, R11, R19, RZ ;  /* 0x000000130b047224 */ /* 0x000fe400078e02ff */
[----:B------:R-:W-:-:S03]  /*10570*/  IMAD.IADD R3, R14, 0x1, R0 ;  /* 0x000000010e037824 */ /* 0x000fc600078e0200 */
[----:B------:R-:W-:Y:S02]  /*10580*/  SHF.R.S32.HI R6, RZ, 0x1f, R4 ;  /* 0x0000001fff067819 */ /* 0x000fe40000011404 */
[C---:B------:R-:W-:Y:S02]  /*10590*/  IADD3 R18, P2, R4.reuse, R0, RZ ;  /* 0x0000000004127210 */ /* 0x040fe40007f5e0ff */
[----:B------:R-:W-:Y:S02]  /*105a0*/  IADD3 R41, P1, R4, R3, RZ ;  /* 0x0000000304297210 */ /* 0x000fe40007f3e0ff */
[-C--:B------:R-:W-:Y:S02]  /*105b0*/  LEA.HI.X.SX32 R21, R0, R6.reuse, 0x1, P2 ;  /* 0x0000000600157211 */ /* 0x080fe400010f0eff */
[----:B------:R-:W-:Y:S01]  /*105c0*/  LEA.HI.X.SX32 R40, R3, R6, 0x1, P1 ;  /* 0x0000000603287211 */ /* 0x000fe200008f0eff */
[----:B------:R-:W-:Y:S05]  /*105d0*/  @!P0 BRA `(.L_x_1030) ;  /* 0x0000103000008947 */ /* 0x000fea0003800000 */
[----:B-1----:R-:W1:Y:S01]  /*105e0*/  S2R R22, SR_TID.X ;  /* 0x0000000000167919 */ /* 0x002e620000002100 */
[----:B------:R-:W-:Y:S01]  /*105f0*/  ISETP.GE.AND P0, PT, R78, R38, PT ;  /* 0x000000264e00720c */ /* 0x000fe20003f06270 */
[----:B------:R-:W-:Y:S03]  /*10600*/  BSSY B1, `(.L_x_1031) ;  /* 0x000003c000017945 */ /* 0x000fe60003800000 */
[----:B-1----:R-:W-:-:S13]  /*10610*/  ISETP.LT.OR P0, PT, R22, -0x7, P0 ;  /* 0xfffffff91600780c */ /* 0x002fda0000701670 */
[----:B------:R-:W-:Y:S05]  /*10620*/  @P0 BRA `(.L_x_1032) ;  /* 0x0000039000000947 */ /* 0x000fea0003800000 */
[----:B------:R-:W-:-:S13]  /*10630*/  ISETP.GE.AND P0, PT, R132, R39, PT ;  /* 0x000000278400720c */ /* 0x000fda0003f06270 */
[----:B------:R1:W-:Y:S01]  /*10640*/  @P0 STS.128 [R189], RZ ;  /* 0x000000ffbd000388 */ /* 0x0003e20000000c00 */
[----:B------:R-:W-:Y:S05]  /*10650*/  @P0 BRA `(.L_x_1032) ;  /* 0x0000036000000947 */ /* 0x000fea0003800000 */
[----:B------:R2:W5:Y:S01]  /*10660*/  LD.E.128 R4, [R8.64] ;  /* 0x0000000608047980 */ /* 0x000562000c101d00 */
[----:B------:R-:W-:Y:S01]  /*10670*/  ISETP.GE.AND P0, PT, R132, R35, PT ;  /* 0x000000238400720c */ /* 0x000fe20003f06270 */
[----:B------:R-:W-:-:S12]  /*10680*/  BSSY B0, `(.L_x_1033) ;  /* 0x0000032000007945 */ /* 0x000fd80003800000 */
[----:B------:R-:W-:Y:S05]  /*10690*/  @P0 BRA `(.L_x_1034) ;  /* 0x0000030000000947 */ /* 0x000fea0003800000 */
[C---:B------:R-:W-:Y:S02]  /*106a0*/  SHF.L.U32 R2, R18.reuse, 0x1, RZ ;  /* 0x0000000112027819 */ /* 0x040fe400000006ff */
[----:B------:R-:W-:Y:S02]  /*106b0*/  SHF.L.U64.HI R0, R18, 0x1, R21 ;  /* 0x0000000112007819 */ /* 0x000fe40000010215 */
[-C--:B--2--5:R-:W-:Y:S02]  /*106c0*/  IADD3 R8, P1, R30, R2.reuse, RZ ;  /* 0x000000021e087210 */ /* 0x0a4fe40007f3e0ff */
[----:B------:R-:W-:Y:S02]  /*106d0*/  IADD3 R2, P0, R28, R2, RZ ;  /* 0x000000021c027210 */ /* 0x000fe40007f1e0ff */
[-C--:B------:R-:W-:Y:S02]  /*106e0*/  IADD3.X R9, R31, R0.reuse, RZ, P1, !PT ;  /* 0x000000001f097210 */ /* 0x080fe40000ffe4ff */
[----:B------:R-:W-:-:S04]  /*106f0*/  IADD3.X R3, R29, R0, RZ, P0, !PT ;  /* 0x000000001d037210 */ /* 0x000fc800007fe4ff */
[----:B------:R-:W2:Y:S04]  /*10700*/  LD.E.64 R8, [R8.64] ;  /* 0x0000000608087980 */ /* 0x000ea8000c101b00 */
[----:B------:R3:W4:Y:S02]  /*10710*/  LD.E.64 R10, [R2.64] ;  /* 0x00000006020a7980 */ /* 0x000724000c101b00 */
[----:B---3--:R-:W-:Y:S02]  /*10720*/  MOV R3, R5 ;  /* 0x0000000500037202 */ /* 0x008fe40000000f00 */
[----:B------:R-:W-:Y:S02]  /*10730*/  MOV R2, R7 ;  /* 0x0000000700027202 */ /* 0x000fe40000000f00 */
[----:B------:R-:W-:Y:S01]  /*10740*/  MOV R7, R4 ;  /* 0x0000000400077202 */ /* 0x000fe20000000f00 */
[----:B------:R-:W-:-:S02]  /*10750*/  HADD2.F32 R4, -RZ, R3.H0_H0 ;  /* 0x20000003ff047230 */ /* 0x000fc40000004100 */
[----:B------:R-:W-:Y:S02]  /*10760*/  HADD2.F32 R3, -RZ, R3.H1_H1 ;  /* 0x30000003ff037230 */ /* 0x000fe40000004100 */
[--C-:B------:R-:W-:Y:S01]  /*10770*/  HADD2.F32 R0, -RZ, R2.reuse.H1_H1 ;  /* 0x30000002ff007230 */ /* 0x100fe20000004100 */
[----:B------:R-:W-:Y:S01]  /*10780*/  MOV R5, R6 ;  /* 0x0000000600057202 */ /* 0x000fe20000000f00 */
[----:B------:R-:W-:Y:S02]  /*10790*/  HADD2.F32 R2, -RZ, R2.H0_H0 ;  /* 0x20000002ff027230 */ /* 0x000fe40000004100 */
[----:B--2---:R-:W-:Y:S02]  /*107a0*/  HADD2.F32 R15, -RZ, R8.H1_H1 ;  /* 0x30000008ff0f7230 */ /* 0x004fe40000004100 */
[----:B------:R-:W-:Y:S02]  /*107b0*/  HADD2.F32 R13, -RZ, R9.H1_H1 ;  /* 0x30000009ff0d7230 */ /* 0x000fe40000004100 */
[----:B----4-:R-:W-:-:S02]  /*107c0*/  HADD2.F32 R14, -RZ, R10.H1_H1 ;  /* 0x3000000aff0e7230 */ /* 0x010fc40000004100 */
[----:B------:R-:W-:Y:S01]  /*107d0*/  HADD2.F32 R20, -RZ, R11.H1_H1 ;  /* 0x3000000bff147230 */ /* 0x000fe20000004100 */
[C---:B------:R-:W-:Y:S02]  /*107e0*/  FMUL.FTZ R6, R3.reuse, R15 ;  /* 0x0000000f03067220 */ /* 0x040fe40000410000 */
[----:B------:R-:W-:Y:S02]  /*107f0*/  FMUL.FTZ R12, R3, R14 ;  /* 0x0000000e030c7220 */ /* 0x000fe40000410000 */
[CC--:B------:R-:W-:Y:S02]  /*10800*/  FMUL.FTZ R3, R0.reuse, R20.reuse ;  /* 0x0000001400037220 */ /* 0x0c0fe40000410000 */
[----:B------:R-:W-:Y:S01]  /*10810*/  FMUL.FTZ R0, R0, R13 ;  /* 0x0000000d00007220 */ /* 0x000fe20000410000 */
[----:B------:R-:W-:Y:S01]  /*10820*/  HADD2.F32 R8, -RZ, R8.H0_H0 ;  /* 0x20000008ff087230 */ /* 0x000fe20000004100 */
[----:B------:R-:W-:Y:S01]  /*10830*/  FFMA.FTZ R15, R4, R15, -R12 ;  /* 0x0000000f040f7223 */ /* 0x000fe2000001080c */
[----:B------:R-:W-:Y:S01]  /*10840*/  HADD2.F32 R10, -RZ, R10.H0_H0 ;  /* 0x2000000aff0a7230 */ /* 0x000fe20000004100 */
[C---:B------:R-:W-:Y:S01]  /*10850*/  FFMA.FTZ R13, R2.reuse, R13, -R3 ;  /* 0x0000000d020d7223 */ /* 0x040fe20000010803 */
[----:B------:R-:W-:Y:S01]  /*10860*/  HADD2.F32 R3, -RZ, R7.H1_H1 ;  /* 0x30000007ff037230 */ /* 0x000fe20000004100 */
[----:B------:R-:W-:Y:S01]  /*10870*/  FFMA.FTZ R12, R2, R20, R0 ;  /* 0x00000014020c7223 */ /* 0x000fe20000010000 */
[----:B------:R-:W-:-:S02]  /*10880*/  HADD2.F32 R11, -RZ, R11.H0_H0 ;  /* 0x2000000bff0b7230 */ /* 0x000fc40000004100 */
[----:B------:R-:W-:Y:S01]  /*10890*/  HADD2.F32 R0, -RZ, R5.H1_H1 ;  /* 0x30000005ff007230 */ /* 0x000fe20000004100 */
[----:B------:R-:W-:Y:S01]  /*108a0*/  FFMA.FTZ R14, R4, R14, R6 ;  /* 0x0000000e040e7223 */ /* 0x000fe20000010006 */
[----:B------:R-:W-:Y:S01]  /*108b0*/  HADD2.F32 R9, -RZ, R9.H0_H0 ;  /* 0x20000009ff097230 */ /* 0x000fe20000004100 */
[C---:B------:R-:W-:Y:S01]  /*108c0*/  FMUL.FTZ R6, R3.reuse, R10 ;  /* 0x0000000a03067220 */ /* 0x040fe20000410000 */
[----:B------:R-:W-:Y:S02]  /*108d0*/  HADD2.F32 R4, -RZ, R7.H0_H0 ;  /* 0x20000007ff047230 */ /* 0x000fe40000004100 */
[----:B------:R-:W-:Y:S01]  /*108e0*/  HADD2.F32 R2, -RZ, R5.H0_H0 ;  /* 0x20000005ff027230 */ /* 0x000fe20000004100 */
[----:B------:R-:W-:Y:S02]  /*108f0*/  FMUL.FTZ R5, R3, R8 ;  /* 0x0000000803057220 */ /* 0x000fe40000410000 */
[C---:B------:R-:W-:Y:S02]  /*10900*/  FMUL.FTZ R3, R0.reuse, R11 ;  /* 0x0000000b00037220 */ /* 0x040fe40000410000 */
[----:B------:R-:W-:-:S02]  /*10910*/  FMUL.FTZ R0, R0, R9 ;  /* 0x0000000900007220 */ /* 0x000fc40000410000 */
[C---:B------:R-:W-:Y:S02]  /*10920*/  FFMA.FTZ R6, R4.reuse, R8, -R6 ;  /* 0x0000000804067223 */ /* 0x040fe40000010806 */
[----:B------:R-:W-:Y:S02]  /*10930*/  FFMA.FTZ R4, R4, R10, R5 ;  /* 0x0000000a04047223 */ /* 0x000fe40000010005 */
[C---:B------:R-:W-:Y:S02]  /*10940*/  FFMA.FTZ R3, R2.reuse, R9, -R3 ;  /* 0x0000000902037223 */ /* 0x040fe40000010803 */
[----:B------:R-:W-:Y:S01]  /*10950*/  FFMA.FTZ R0, R2, R11, R0 ;  /* 0x0000000b02007223 */ /* 0x000fe20000010000 */
[----:B------:R-:W-:Y:S02]  /*10960*/  F2FP.PACK_AB R4, R4, R6 ;  /* 0x000000060404723e */ /* 0x000fe400000000ff */
[----:B------:R-:W-:Y:S02]  /*10970*/  F2FP.PACK_AB R5, R14, R15 ;  /* 0x0000000f0e05723e */ /* 0x000fe400000000ff */
[----:B------:R-:W-:-:S02]  /*10980*/  F2FP.PACK_AB R7, R12, R13 ;  /* 0x0000000d0c07723e */ /* 0x000fc400000000ff */
[----:B------:R-:W-:Y:S02]  /*10990*/  F2FP.PACK_AB R6, R0, R3 ;  /* 0x000000030006723e */ /* 0x000fe400000000ff */
.L_x_1034:
[----:B------:R-:W-:Y:S05]  /*109a0*/  BSYNC B0 ;  /* 0x0000000000007941 */ /* 0x000fea0003800000 */
.L_x_1033:
[----:B-----5:R3:W-:Y:S02]  /*109b0*/  STS.128 [R189], R4 ;  /* 0x00000004bd007388 */ /* 0x0207e40000000c00 */
.L_x_1032:
[----:B------:R-:W-:Y:S05]  /*109c0*/  BSYNC B1 ;  /* 0x0000000000017941 */ /* 0x000fea0003800000 */
.L_x_1031:
[----:B------:R-:W-:Y:S01]  /*109d0*/  IADD3 R37, R78, 0x10, RZ ;  /* 0x000000104e257810 */ /* 0x000fe20007ffe0ff */
[----:B------:R-:W-:Y:S03]  /*109e0*/  BSSY B1, `(.L_x_1035) ;  /* 0x000003f000017945 */ /* 0x000fe60003800000 */
[----:B------:R-:W-:-:S04]  /*109f0*/  ISETP.GE.AND P0, PT, R37, R38, PT ;  /* 0x000000262500720c */ /* 0x000fc80003f06270 */
[----:B------:R-:W-:-:S13]  /*10a00*/  ISETP.LT.OR P0, PT, R22, -0x87, P0 ;  /* 0xffffff791600780c */ /* 0x000fda0000701670 */
[----:B------:R-:W-:Y:S05]  /*10a10*/  @P0 BRA `(.L_x_1036) ;  /* 0x000003b000000947 */ /* 0x000fea0003800000 */
[----:B------:R-:W-:-:S13]  /*10a20*/  ISETP.GE.AND P0, PT, R132, R39, PT ;  /* 0x000000278400720c */ /* 0x000fda0003f06270 */
[----:B------:R4:W-:Y:S01]  /*10a30*/  @P0 STS.128 [R189+0x800], RZ ;  /* 0x000800ffbd000388 */ /* 0x0009e20000000c00 */
[----:B------:R-:W-:Y:S05]  /*10a40*/  @P0 BRA `(.L_x_1036) ;  /* 0x0000038000000947 */ /* 0x000fea0003800000 */
[----:B---3--:R3:W5:Y:S01]  /*10a50*/  LD.E.128 R4, [R32.64] ;  /* 0x0000000620047980 */ /* 0x008762000c101d00 */
[----:B------:R-:W-:Y:S01]  /*10a60*/  ISETP.GE.AND P0, PT, R132, R35, PT ;  /* 0x000000238400720c */ /* 0x000fe20003f06270 */
[----:B------:R-:W-:-:S12]  /*10a70*/  BSSY B0, `(.L_x_1037) ;  /* 0x0000034000007945 */ /* 0x000fd80003800000 */
[----:B------:R-:W-:Y:S05]  /*10a80*/  @P0 BRA `(.L_x_1038) ;  /* 0x0000032000000947 */ /* 0x000fea0003800000 */
[----:B------:R-:W-:-:S04]  /*10a90*/  IADD3 R0, P0, R46, R18, RZ ;  /* 0x000000122e007210 */ /* 0x000fc80007f1e0ff */
[----:B------:R-:W-:Y:S02]  /*10aa0*/  LEA.HI.X.SX32 R2, R46, R21, 0x1, P0 ;  /* 0x000000152e027211 */ /* 0x000fe400000f0eff */
[C---:B------:R-:W-:Y:S02]  /*10ab0*/  SHF.L.U32 R3, R0.reuse, 0x1, RZ ;  /* 0x0000000100037819 */ /* 0x040fe400000006ff */
[----:B------:R-:W-:Y:S02]  /*10ac0*/  SHF.L.U64.HI R0, R0, 0x1, R2 ;  /* 0x0000000100007819 */ /* 0x000fe40000010202 */
[-C--:B--2--5:R-:W-:Y:S02]  /*10ad0*/  IADD3 R8, P1, R30, R3.reuse, RZ ;  /* 0x000000031e087210 */ /* 0x0a4fe40007f3e0ff */
[----:B------:R-:W-:Y:S02]  /*10ae0*/  IADD3 R2, P0, R28, R3, RZ ;  /* 0x000000031c027210 */ /* 0x000fe40007f1e0ff */
[----:B------:R-:W-:-:S02]  /*10af0*/  IADD3.X R9, R31, R0, RZ, P1, !PT ;  /* 0x000000001f097210 */ /* 0x000fc40000ffe4ff */
[----:B------:R-:W-:-:S04]  /*10b00*/  IADD3.X R3, R29, R0, RZ, P0, !PT ;  /* 0x000000001d037210 */ /* 0x000fc800007fe4ff */
[----:B------:R-:W2:Y:S04]  /*10b10*/  LD.E.64 R8, [R8.64] ;  /* 0x0000000608087980 */ /* 0x000ea8000c101b00 */
[----:B---3--:R1:W3:Y:S02]  /*10b20*/  LD.E.64 R10, [R2.64] ;  /* 0x00000006020a7980 */ /* 0x0082e4000c101b00 */
[----:B-1----:R-:W-:Y:S02]  /*10b30*/  MOV R3, R5 ;  /* 0x0000000500037202 */ /* 0x002fe40000000f00 */
        /* <DEDUP_REMOVED lines=9> */
[----:B---3--:R-:W-:-:S02]  /*10bd0*/  HADD2.F32 R14, -RZ, R10.H1_H1 ;  /* 0x3000000aff0e7230 */ /* 0x008fc40000004100 */
        /* <DEDUP_REMOVED lines=29> */
.L_x_1038:
[----:B------:R-:W-:Y:S05]  /*10db0*/  BSYNC B0 ;  /* 0x0000000000007941 */ /* 0x000fea0003800000 */
.L_x_1037:
[----:B-----5:R1:W-:Y:S02]  /*10dc0*/  STS.128 [R189+0x800], R4 ;  /* 0x00080004bd007388 */ /* 0x0203e40000000c00 */
.L_x_1036:
[----:B------:R-:W-:Y:S05]  /*10dd0*/  BSYNC B1 ;  /* 0x0000000000017941 */ /* 0x000fea0003800000 */
.L_x_1035:
        /* <DEDUP_REMOVED lines=8> */
[----:B-1-3--:R1:W5:Y:S01]  /*10e60*/  LD.E.128 R4, [R42.64] ;  /* 0x000000062a047980 */ /* 0x00a362000c101d00 */
[----:B------:R-:W-:Y:S01]  /*10e70*/  ISETP.GE.AND P0, PT, R132, R35, PT ;  /* 0x000000238400720c */ /* 0x000fe20003f06270 */
[----:B------:R-:W-:-:S12]  /*10e80*/  BSSY B0, `(.L_x_1041) ;  /* 0x0000035000007945 */ /* 0x000fd80003800000 */
[----:B------:R-:W-:Y:S05]  /*10e90*/  @P0 BRA `(.L_x_1042) ;  /* 0x0000033000000947 */ /* 0x000fea0003800000 */
[----:B------:R-:W-:-:S04]  /*10ea0*/  SHF.L.U32 R2, R19, 0x5, RZ ;  /* 0x0000000513027819 */ /* 0x000fc800000006ff */
        /* <DEDUP_REMOVED lines=9> */
[----:B----4-:R3:W4:Y:S02]  /*10f40*/  LD.E.64 R10, [R2.64] ;  /* 0x00000006020a7980 */ /* 0x010724000c101b00 */
        /* <DEDUP_REMOVED lines=40> */
.L_x_1042:
[----:B------:R-:W-:Y:S05]  /*111d0*/  BSYNC B0 ;  /* 0x0000000000007941 */ /* 0x000fea0003800000 */
.L_x_1041:
[----:B-----5:R3:W-:Y:S02]  /*111e0*/  STS.128 [R189+0x1000], R4 ;  /* 0x00100004bd007388 */ /* 0x0207e40000000c00 */
.L_x_1040:
[----:B------:R-:W-:Y:S05]  /*111f0*/  BSYNC B1 ;  /* 0x0000000000017941 */ /* 0x000fea0003800000 */
.L_x_1039:
[----:B---3--:R-:W-:-:S04]  /*11200*/  IADD3 R32, R78, 0x30, RZ ;  /* 0x000000304e207810 */ /* 0x008fc80007ffe0ff */
[----:B------:R-:W-:-:S04]  /*11210*/  ISETP.GE.AND P0, PT, R32, R38, PT ;  /* 0x000000262000720c */ /* 0x000fc80003f06270 */
[----:B------:R-:W-:-:S13]  /*11220*/  ISETP.LT.OR P0, PT, R22, -0x187, P0 ;  /* 0xfffffe791600780c */ /* 0x000fda0000701670 */
[----:B------:R-:W-:Y:S05]  /*11230*/  @P0 BRA `(.L_x_1043) ;  /* 0x000021c000000947 */ /* 0x000fea0003800000 */
[----:B------:R-:W-:-:S13]  /*11240*/  ISETP.GE.AND P0, PT, R132, R39, PT ;  /* 0x000000278400720c */ /* 0x000fda0003f06270 */
[----:B------:R3:W-:Y:S01]  /*11250*/  @P0 STS.128 [R189+0x1800], RZ ;  /* 0x001800ffbd000388 */ /* 0x0007e20000000c00 */
[----:B------:R-:W-:Y:S05]  /*11260*/  @P0 BRA `(.L_x_1043) ;  /* 0x0000219000000947 */ /* 0x000fea0003800000 */
[----:B-1----:R1:W5:Y:S01]  /*11270*/  LD.E.128 R4, [R44.64] ;  /* 0x000000062c047980 */ /* 0x002362000c101d00 */
[----:B------:R-:W-:Y:S01]  /*11280*/  ISETP.GE.AND P0, PT, R132, R35, PT ;  /* 0x000000238400720c */ /* 0x000fe20003f06270 */
[----:B------:R-:W-:-:S12]  /*11290*/  BSSY B0, `(.L_x_1044) ;  /* 0x0000035000007945 */ /* 0x000fd80003800000 */
[----:B------:R-:W-:Y:S05]  /*112a0*/  @P0 BRA `(.L_x_1045) ;  /* 0x0000033000000947 */ /* 0x000fea0003800000 */
[----:B------:R-:W-:-:S05]  /*112b0*/  IMAD R2, R19, 0x30, RZ ;  /* 0x0000003013027824 */ /* 0x000fca00078e02ff */
        /* <DEDUP_REMOVED lines=24> */
[C---:B------:R-:W-:Y:S02]  /*11440*/  FMUL.FTZ R3, R0.reuse, R18 ;  /* 0x0000001200037220 */ /* 0x040fe40000410000 */
[-C--:B------:R-:W-:Y:S01]  /*11450*/  FMUL.FTZ R0, R0, R14.reuse ;  /* 0x0000000e00007220 */ /* 0x080fe20000410000 */
[----:B------:R-:W-:Y:S01]  /*11460*/  HADD2.F32 R10, -RZ, R10.H0_H0 ;  /* 0x2000000aff0a7230 */ /* 0x000fe20000004100 */
[----:B------:R-:W-:Y:S02]  /*11470*/  FFMA.FTZ R15, R4, R15, -R12 ;  /* 0x0000000f040f7223 */ /* 0x000fe4000001080c */
[C---:B------:R-:W-:Y:S01]  /*11480*/  FFMA.FTZ R14, R2.reuse, R14, -R3 ;  /* 0x0000000e020e7223 */ /* 0x040fe20000010803 */
[----:B------:R-:W-:Y:S01]  /*11490*/  HADD2.F32 R3, -RZ, R7.H1_H1 ;  /* 0x30000007ff037230 */ /* 0x000fe20000004100 */
[----:B------:R-:W-:Y:S01]  /*114a0*/  FFMA.FTZ R12, R2, R18, R0 ;  /* 0x00000012020c7223 */ /* 0x000fe20000010000 */
[----:B------:R-:W-:-:S02]  /*114b0*/  HADD2.F32 R8, -RZ, R8.H0_H0 ;  /* 0x20000008ff087230 */ /* 0x000fc40000004100 */
[----:B------:R-:W-:Y:S02]  /*114c0*/  HADD2.F32 R11, -RZ, R11.H0_H0 ;  /* 0x2000000bff0b7230 */ /* 0x000fe40000004100 */
[----:B------:R-:W-:Y:S01]  /*114d0*/  HADD2.F32 R0, -RZ, R5.H1_H1 ;  /* 0x30000005ff007230 */ /* 0x000fe20000004100 */
[----:B------:R-:W-:Y:S01]  /*114e0*/  FFMA.FTZ R13, R4, R13, R6 ;  /* 0x0000000d040d7223 */ /* 0x000fe20000010006 */
[----:B------:R-:W-:Y:S01]  /*114f0*/  HADD2.F32 R9, -RZ, R9.H0_H0 ;  /* 0x20000009ff097230 */ /* 0x000fe20000004100 */
[C---:B------:R-:W-:Y:S01]  /*11500*/  FMUL.FTZ R6, R3.reuse, R10 ;  /* 0x0000000a03067220 */ /* 0x040fe20000410000 */
[----:B------:R-:W-:Y:S01]  /*11510*/  HADD2.F32 R4, -RZ, R7.H0_H0 ;  /* 0x20000007ff047230 */ /* 0x000fe20000004100 */
[----:B------:R-:W-:Y:S01]  /*11520*/  FMUL.FTZ R3, R3, R8 ;  /* 0x0000000803037220 */ /* 0x000fe20000410000 */
[----:B------:R-:W-:Y:S01]  /*11530*/  HADD2.F32 R2, -RZ, R5.H0_H0 ;  /* 0x20000005ff027230 */ /* 0x000fe20000004100 */
        /* <DEDUP_REMOVED lines=10> */
.L_x_1045:
[----:B------:R-:W-:Y:S05]  /*115e0*/  BSYNC B0 ;  /* 0x0000000000007941 */ /* 0x000fea0003800000 */
.L_x_1044:
[----:B-----5:R1:W-:Y:S01]  /*115f0*/  STS.128 [R189+0x1800], R4 ;  /* 0x00180004bd007388 */ /* 0x0203e20000000c00 */
[----:B------:R-:W-:Y:S05]  /*11600*/  BRA `(.L_x_1043) ;  /* 0x00001df000007947 */ /* 0x000fea0003800000 */
.L_x_1030:
        /* <DEDUP_REMOVED lines=12> */
[-C--:B------:R-:W-:Y:S02]  /*116d0*/  ISETP.GE.AND P1, PT, R132, R19.reuse, PT ;  /* 0x000000138400720c */ /* 0x080fe40003f26270 */
[----:B------:R-:W-:Y:S02]  /*116e0*/  MOV R0, RZ ;  /* 0x000000ff00007202 */ /* 0x000fe40000000f00 */
[----:B------:R-:W-:-:S09]  /*116f0*/  MOV R3, R19 ;  /* 0x0000001300037202 */ /* 0x000fd20000000f00 */
[C---:B------:R-:W-:Y:S02]  /*11700*/  @P1 IADD3 R0, -R19.reuse, RZ, RZ ;  /* 0x000000ff13001210 */ /* 0x040fe40007ffe1ff */
[----:B------:R-:W-:Y:S02]  /*11710*/  @P1 IADD3 R3, -R19, RZ, RZ ;  /* 0x000000ff13031210 */ /* 0x000fe40007ffe1ff */
[----:B------:R-:W-:-:S03]  /*11720*/  IADD3 R10, P0, R0, R41, RZ ;  /* 0x00000029000a7210 */ /* 0x000fc60007f1e0ff */
[----:B--2---:R-:W-:Y:S01]  /*11730*/  IMAD.WIDE R8, R3, 0x2, R8 ;  /* 0x0000000203087825 */ /* 0x004fe200078e0208 */
[----:B------:R-:W-:Y:S02]  /*11740*/  LEA.HI.X.SX32 R0, R0, R40, 0x1, P0 ;  /* 0x0000002800007211 */ /* 0x000fe400000f0eff */
[----:B-----5:R-:W-:-:S04]  /*11750*/  LEA R2, P0, R10, R28, 0x1 ;  /* 0x0000001c0a027211 */ /* 0x020fc800078008ff */
[----:B------:R-:W-:Y:S02]  /*11760*/  LEA.HI.X R3, R10, R29, R0, 0x1, P0 ;  /* 0x0000001d0a037211 */ /* 0x000fe400000f0c00 */
[----:B------:R-:W-:Y:S01]  /*11770*/  MOV R0, RZ ;  /* 0x000000ff00007202 */ /* 0x000fe20000000f00 */
[----:B------:R-:W2:Y:S01]  /*11780*/  LD.E.128 R8, [R8.64] ;  /* 0x0000000608087980 */ /* 0x000ea2000c101d00 */
[----:B------:R-:W-:-:S03]  /*11790*/  @P1 IADD3 R0, -R19, RZ, RZ ;  /* 0x000000ff13001210 */ /* 0x000fc60007ffe1ff */
[----:B------:R3:W4:Y:S02]  /*117a0*/  LD.E.128 R12, [R2.64] ;  /* 0x00000006020c7980 */ /* 0x000724000c101d00 */
[----:B---3--:R-:W-:-:S04]  /*117b0*/  IADD3 R3, P0, R0, R41, RZ ;  /* 0x0000002900037210 */ /* 0x008fc80007f1e0ff */
[----:B------:R-:W-:Y:S02]  /*117c0*/  LEA.HI.X.SX32 R0, R0, R40, 0x1, P0 ;  /* 0x0000002800007211 */ /* 0x000fe400000f0eff */
[----:B------:R-:W-:-:S04]  /*117d0*/  LEA R2, P0, R3, R30, 0x1 ;  /* 0x0000001e03027211 */ /* 0x000fc800078008ff */
[----:B------:R-:W-:-:S05]  /*117e0*/  LEA.HI.X R3, R3, R31, R0, 0x1, P0 ;  /* 0x0000001f03037211 */ /* 0x000fca00000f0c00 */
[----:B------:R3:W3:Y:S01]  /*117f0*/  LD.E.128 R20, [R2.64] ;  /* 0x0000000602147980 */ /* 0x0006e2000c101d00 */
[----:B------:R-:W-:Y:S02]  /*11800*/  MOV R25, R5 ;  /* 0x0000000500197202 */ /* 0x000fe40000000f00 */
[----:B------:R-:W-:Y:S02]  /*11810*/  MOV R26, R7 ;  /* 0x00000007001a7202 */ /* 0x000fe40000000f00 */
[----:B------:R-:W-:Y:S02]  /*11820*/  MOV R24, R6 ;  /* 0x0000000600187202 */ /* 0x000fe40000000f00 */
[----:B------:R-:W-:Y:S02]  /*11830*/  MOV R18, R4 ;  /* 0x0000000400127202 */ /* 0x000fe40000000f00 */
[----:B--2---:R-:W-:Y:S02]  /*11840*/  MOV R27, R9 ;  /* 0x00000009001b7202 */ /* 0x004fe40000000f00 */
[----:B------:R-:W-:Y:S01]  /*11850*/  MOV R34, R8 ;  /* 0x0000000800227202 */ /* 0x000fe20000000f00 */
[--C-:B----4-:R-:W-:Y:S01]  /*11860*/  HADD2.F32 R5, -RZ, R13.reuse.H1_H1 ;  /* 0x3000000dff057230 */ /* 0x110fe20000004100 */
[----:B------:R-:W-:Y:S01]  /*11870*/  MOV R37, R10 ;  /* 0x0000000a00257202 */ /* 0x000fe20000000f00 */
[--C-:B------:R-:W-:Y:S01]  /*11880*/  HADD2.F32 R7, -RZ, R12.reuse.H1_H1 ;  /* 0x3000000cff077230 */ /* 0x100fe20000004100 */
[----:B------:R-:W-:Y:S01]  /*11890*/  MOV R36, R11 ;  /* 0x0000000b00247202 */ /* 0x000fe20000000f00 */
[----:B------:R-:W-:Y:S01]  /*118a0*/  HADD2.F32 R6, -RZ, R13.H0_H0 ;  /* 0x2000000dff067230 */ /* 0x000fe20000004100 */
[----:B------:R-:W-:Y:S01]  /*118b0*/  @!P1 FADD.FTZ R5, -R5, -RZ ;  /* 0x800000ff05059221 */ /* 0x000fe20000010100 */
[----:B------:R-:W-:Y:S01]  /*118c0*/  HADD2.F32 R8, -RZ, R12.H0_H0 ;  /* 0x2000000cff087230 */ /* 0x000fe20000004100 */
[----:B------:R-:W-:Y:S01]  /*118d0*/  @!P1 FADD.FTZ R7, -R7, -RZ ;  /* 0x800000ff07079221 */ /* 0x000fe20000010100 */
[--C-:B------:R-:W-:Y:S01]  /*118e0*/  HADD2.F32 R12, -RZ, R27.reuse.H1_H1 ;  /* 0x3000001bff0c7230 */ /* 0x100fe20000004100 */
[----:B------:R-:W-:Y:S01]  /*118f0*/  @!P1 FADD.FTZ R6, -R6, -RZ ;  /* 0x800000ff06069221 */ /* 0x000fe20000010100 */
[----:B------:R-:W-:Y:S01]  /*11900*/  HADD2.F32 R10, -RZ, R34.H1_H1 ;  /* 0x30000022ff0a7230 */ /* 0x000fe20000004100 */
[----:B------:R-:W-:Y:S01]  /*11910*/  @!P1 FADD.FTZ R8, -R8, -RZ ;  /* 0x800000ff08089221 */ /* 0x000fe20000010100 */
[----:B------:R-:W-:Y:S01]  /*11920*/  HADD2.F32 R11, -RZ, R27.H0_H0 ;  /* 0x2000001bff0b7230 */ /* 0x000fe20000004100 */
[----:B------:R-:W-:Y:S01]  /*11930*/  FMUL.FTZ R5, R12, R5 ;  /* 0x000000050c057220 */ /* 0x000fe20000410000 */
[--C-:B------:R-:W-:Y:S01]  /*11940*/  HADD2.F32 R4, -RZ, R14.reuse.H0_H0 ;  /* 0x2000000eff047230 */ /* 0x100fe20000004100 */
[----:B------:R-:W-:Y:S01]  /*11950*/  FMUL.FTZ R7, R10, R7 ;  /* 0x000000070a077220 */ /* 0x000fe20000410000 */
[----:B---3--:R-:W-:Y:S01]  /*11960*/  HADD2.F32 R3, -RZ, R14.H1_H1 ;  /* 0x3000000eff037230 */ /* 0x008fe20000004100 */
[----:B------:R-:W-:Y:S01]  /*11970*/  FMUL.FTZ R6, R11, R6 ;  /* 0x000000060b067220 */ /* 0x000fe20000410000 */
[--C-:B------:R-:W-:Y:S01]  /*11980*/  HADD2.F32 R2, -RZ, R15.reuse.H0_H0 ;  /* 0x2000000fff027230 */ /* 0x100fe20000004100 */
[----:B------:R-:W-:Y:S01]  /*11990*/  @!P1 FADD.FTZ R4, -R4, -RZ ;  /* 0x800000ff04049221 */ /* 0x000fe20000010100 */
[----:B------:R-:W-:Y:S01]  /*119a0*/  HADD2.F32 R0, -RZ, R15.H1_H1 ;  /* 0x3000000fff007230 */ /* 0x000fe20000004100 */
[----:B------:R-:W-:Y:S01]  /*119b0*/  @!P1 FADD.FTZ R3, -R3, -RZ ;  /* 0x800000ff03039221 */ /* 0x000fe20000010100 */
[--C-:B------:R-:W-:Y:S01]  /*119c0*/  HADD2.F32 R13, -RZ, R37.reuse.H0_H0 ;  /* 0x20000025ff0d7230 */ /* 0x100fe20000004100 */
[----:B------:R-:W-:Y:S01]  /*119d0*/  @!P1 FADD.FTZ R2, -R2, -RZ ;  /* 0x800000ff02029221 */ /* 0x000fe20000010100 */
[----:B------:R-:W-:Y:S01]  /*119e0*/  HADD2.F32 R12, -RZ, R37.H1_H1 ;  /* 0x30000025ff0c7230 */ /* 0x000fe20000004100 */
[----:B------:R-:W-:Y:S01]  /*119f0*/  @!P1 FADD.FTZ R0, -R0, -RZ ;  /* 0x800000ff00009221 */ /* 0x000fe20000010100 */
[----:B------:R-:W-:Y:S01]  /*11a00*/  HADD2.F32 R9, -RZ, R34.H0_H0 ;  /* 0x20000022ff097230 */ /* 0x000fe20000004100 */
[----:B------:R-:W-:Y:S01]  /*11a10*/  FMUL.FTZ R13, R13, R4 ;  /* 0x000000040d0d7220 */ /* 0x000fe20000410000 */
[--C-:B------:R-:W-:Y:S01]  /*11a20*/  HADD2.F32 R11, -RZ, R36.reuse.H0_H0 ;  /* 0x20000024ff0b7230 */ /* 0x100fe20000004100 */
[----:B------:R-:W-:Y:S01]  /*11a30*/  FMUL.FTZ R12, R12, R3 ;  /* 0x000000030c0c7220 */ /* 0x000fe20000410000 */
[----:B------:R-:W-:Y:S01]  /*11a40*/  HADD2.F32 R10, -RZ, R36.H1_H1 ;  /* 0x30000024ff0a7230 */ /* 0x000fe20000004100 */
[----:B------:R-:W-:Y:S01]  /*11a50*/  FMUL.FTZ R9, R9, R8 ;  /* 0x0000000809097220 */ /* 0x000fe20000410000 */
[--C-:B------:R-:W-:Y:S01]  /*11a60*/  HADD2.F32 R3, -RZ, R18.reuse.H0_H0 ;  /* 0x20000012ff037230 */ /* 0x100fe20000004100 */
[----:B------:R-:W-:Y:S01]  /*11a70*/  FMUL.FTZ R11, R11, R2 ;  /* 0x000000020b0b7220 */ /* 0x000fe20000410000 */
[----:B------:R-:W-:Y:S01]  /*11a80*/  HADD2.F32 R2, -RZ, R18.H1_H1 ;  /* 0x30000012ff027230 */ /* 0x000fe20000004100 */
[----:B------:R-:W-:Y:S01]  /*11a90*/  FMUL.FTZ R10, R10, R0 ;  /* 0x000000000a0a7220 */ /* 0x000fe20000410000 */
[----:B------:R-:W-:-:S02]  /*11aa0*/  HADD2.F32 R0, -RZ, R25.H0_H0 ;  /* 0x20000019ff007230 */ /* 0x000fc40000004100 */
[--C-:B------:R-:W-:Y:S02]  /*11ab0*/  HADD2.F32 R4, -RZ, R20.reuse.H0_H0 ;  /* 0x20000014ff047230 */ /* 0x100fe40000004100 */
[----:B------:R-:W-:Y:S02]  /*11ac0*/  HADD2.F32 R8, -RZ, R20.H1_H1 ;  /* 0x30000014ff087230 */ /* 0x000fe40000004100 */
[--C-:B------:R-:W-:Y:S01]  /*11ad0*/  HADD2.F32 R14, -RZ, R21.reuse.H0_H0 ;  /* 0x20000015ff0e7230 */ /* 0x100fe20000004100 */
[----:B------:R-:W-:Y:S01]  /*11ae0*/  FFMA.FTZ R9, R3, R4, R9 ;  /* 0x0000000403097223 */ /* 0x000fe20000010009 */
[----:B------:R-:W-:Y:S01]  /*11af0*/  HADD2.F32 R21, -RZ, R21.H1_H1 ;  /* 0x30000015ff157230 */ /* 0x000fe20000004100 */
[----:B------:R-:W-:Y:S01]  /*11b00*/  FFMA.FTZ R8, R2, R8, R7 ;  /* 0x0000000802087223 */ /* 0x000fe20000010007 */
[----:B------:R-:W-:Y:S01]  /*11b10*/  HADD2.F32 R15, -RZ, R22.H0_H0 ;  /* 0x20000016ff0f7230 */ /* 0x000fe20000004100 */
[----:B------:R-:W-:Y:S01]  /*11b20*/  FFMA.FTZ R6, R0, R14, R6 ;  /* 0x0000000e00067223 */ /* 0x000fe20000010006 */
[----:B------:R-:W-:-:S02]  /*11b30*/  HADD2.F32 R18, -RZ, R23.H0_H0 ;  /* 0x20000017ff127230 */ /* 0x000fc40000004100 */
[----:B------:R-:W-:Y:S02]  /*11b40*/  HADD2.F32 R4, -RZ, R25.H1_H1 ;  /* 0x30000019ff047230 */ /* 0x000fe40000004100 */
[----:B------:R-:W-:Y:S02]  /*11b50*/  HADD2.F32 R22, -RZ, R22.H1_H1 ;  /* 0x30000016ff167230 */ /* 0x000fe40000004100 */
[----:B------:R-:W-:Y:S01]  /*11b60*/  HADD2.F32 R23, -RZ, R23.H1_H1 ;  /* 0x30000017ff177230 */ /* 0x000fe20000004100 */
[----:B------:R-:W-:Y:S01]  /*11b70*/  FFMA.FTZ R5, R4, R21, R5 ;  /* 0x0000001504057223 */ /* 0x000fe20000010005 */
[--C-:B------:R-:W-:Y:S01]  /*11b80*/  HADD2.F32 R3, -RZ, R24.reuse.H0_H0 ;  /* 0x20000018ff037230 */ /* 0x100fe20000004100 */
[----:B------:R-:W-:Y:S01]  /*11b90*/  F2FP.PACK_AB R4, R8, R9 ;  /* 0x000000090804723e */ /* 0x000fe200000000ff */
[----:B------:R-:W-:Y:S02]  /*11ba0*/  HADD2.F32 R2, -RZ, R24.H1_H1 ;  /* 0x30000018ff027230 */ /* 0x000fe40000004100 */
[--C-:B------:R-:W-:Y:S01]  /*11bb0*/  HADD2.F32 R0, -RZ, R26.reuse.H0_H0 ;  /* 0x2000001aff007230 */ /* 0x100fe20000004100 */
[----:B------:R-:W-:Y:S01]  /*11bc0*/  FFMA.FTZ R3, R3, R15, R13 ;  /* 0x0000000f03037223 */ /* 0x000fe2000001000d */
[----:B------:R-:W-:Y:S01]  /*11bd0*/  HADD2.F32 R7, -RZ, R26.H1_H1 ;  /* 0x3000001aff077230 */ /* 0x000fe20000004100 */
[----:B------:R-:W-:Y:S01]  /*11be0*/  FFMA.FTZ R2, R2, R22, R12 ;  /* 0x0000001602027223 */ /* 0x000fe2000001000c */
[----:B------:R-:W-:Y:S01]  /*11bf0*/  F2FP.PACK_AB R5, R5, R6 ;  /* 0x000000060505723e */ /* 0x000fe200000000ff */
[----:B------:R-:W-:-:S02]  /*11c00*/  FFMA.FTZ R0, R0, R18, R11 ;  /* 0x0000001200007223 */ /* 0x000fc4000001000b */
[----:B------:R-:W-:Y:S01]  /*11c10*/  FFMA.FTZ R7, R7, R23, R10 ;  /* 0x0000001707077223 */ /* 0x000fe2000001000a */
[----:B------:R-:W-:-:S04]  /*11c20*/  F2FP.PACK_AB R6, R2, R3 ;  /* 0x000000030206723e */ /* 0x000fc800000000ff */
[----:B------:R-:W-:Y:S02]  /*11c30*/  F2FP.PACK_AB R7, R7, R0 ;  /* 0x000000000707723e */ /* 0x000fe400000000ff */
.L_x_1049:
[----:B------:R-:W-:Y:S05]  /*11c40*/  BSYNC B0 ;  /* 0x0000000000007941 */ /* 0x000fea0003800000 */
.L_x_1048:
[----:B-----5:R3:W-:Y:S02]  /*11c50*/  STS.128 [R189], R4 ;  /* 0x00000004bd007388 */ /* 0x0207e40000000c00 */
.L_x_1047:
[----:B------:R-:W-:Y:S05]  /*11c60*/  BSYNC B1 ;  /* 0x0000000000017941 */ /* 0x000fea0003800000 */
.L_x_1046:
        /* <DEDUP_REMOVED lines=12> */
[----:B------:R-:W-:Y:S02]  /*11d30*/  ISETP.GE.AND P0, PT, R132, R19, PT ;  /* 0x000000138400720c */ /* 0x000fe40003f06270 */
[----:B------:R-:W-:Y:S02]  /*11d40*/  MOV R0, RZ ;  /* 0x000000ff00007202 */ /* 0x000fe40000000f00 */
[C---:B------:R-:W-:Y:S02]  /*11d50*/  IADD3 R12, P1, R46.reuse, R41, RZ ;  /* 0x000000292e0c7210 */ /* 0x040fe40007f3e0ff */
[----:B------:R-:W-:Y:S02]  /*11d60*/  MOV R3, R19 ;  /* 0x0000001300037202 */ /* 0x000fe40000000f00 */
[----:B------:R-:W-:-:S05]  /*11d70*/  LEA.HI.X.SX32 R13, R46, R40, 0x1, P1 ;  /* 0x000000282e0d7211 */ /* 0x000fca00008f0eff */
        /* <DEDUP_REMOVED lines=10> */
[----:B---3--:R1:W3:Y:S02]  /*11e20*/  LD.E.128 R20, [R2.64] ;  /* 0x0000000602147980 */ /* 0x0082e4000c101d00 */
[----:B-1----:R-:W-:-:S04]  /*11e30*/  IADD3 R3, P1, R0, R12, RZ ;  /* 0x0000000c00037210 */ /* 0x002fc80007f3e0ff */
[----:B------:R-:W-:Y:S02]  /*11e40*/  LEA.HI.X.SX32 R0, R0, R13, 0x1, P1 ;  /* 0x0000000d00007211 */ /* 0x000fe400008f0eff */
[----:B------:R-:W-:-:S04]  /*11e50*/  LEA R2, P1, R3, R30, 0x1 ;  /* 0x0000001e03027211 */ /* 0x000fc800078208ff */
[----:B------:R-:W-:-:S05]  /*11e60*/  LEA.HI.X R3, R3, R31, R0, 0x1, P1 ;  /* 0x0000001f03037211 */ /* 0x000fca00008f0c00 */
[----:B----4-:R1:W4:Y:S01]  /*11e70*/  LD.E.128 R24, [R2.64] ;  /* 0x0000000602187980 */ /* 0x010322000c101d00 */
[----:B------:R-:W-:Y:S01]  /*11e80*/  IMAD.MOV.U32 R14, RZ, RZ, R5 ;  /* 0x000000ffff0e7224 */ /* 0x000fe200078e0005 */
[----:B------:R-:W-:Y:S02]  /*11e90*/  MOV R13, R6 ;  /* 0x00000006000d7202 */ /* 0x000fe40000000f00 */
[----:B------:R-:W-:Y:S02]  /*11ea0*/  MOV R15, R7 ;  /* 0x00000007000f7202 */ /* 0x000fe40000000f00 */
[----:B------:R-:W-:Y:S02]  /*11eb0*/  MOV R12, R4 ;  /* 0x00000004000c7202 */ /* 0x000fe40000000f00 */
[----:B--2---:R-:W-:Y:S01]  /*11ec0*/  MOV R18, R9 ;  /* 0x0000000900127202 */ /* 0x004fe20000000f00 */
[----:B------:R-:W-:Y:S01]  /*11ed0*/  IMAD.MOV.U32 R32, RZ, RZ, R8 ;  /* 0x000000ffff207224 */ /* 0x000fe200078e0008 */
[----:B------:R-:W-:Y:S01]  /*11ee0*/  MOV R33, R11 ;  /* 0x0000000b00217202 */ /* 0x000fe20000000f00 */
[--C-:B---3--:R-:W-:Y:S01]  /*11ef0*/  HADD2.F32 R6, -RZ, R21.reuse.H0_H0 ;  /* 0x20000015ff067230 */ /* 0x108fe20000004100 */
[----:B------:R-:W-:Y:S01]  /*11f00*/  MOV R34, R10 ;  /* 0x0000000a00227202 */ /* 0x000fe20000000f00 */
[----:B------:R-:W-:-:S02]  /*11f10*/  HADD2.F32 R5, -RZ, R21.H1_H1 ;  /* 0x30000015ff057230 */ /* 0x000fc40000004100 */
[----:B------:R-:W-:Y:S01]  /*11f20*/  HADD2.F32 R7, -RZ, R20.H1_H1 ;  /* 0x30000014ff077230 */ /* 0x000fe20000004100 */
[----:B------:R-:W-:Y:S01]  /*11f30*/  @!P0 FADD.FTZ R6, -R6, -RZ ;  /* 0x800000ff06068221 */ /* 0x000fe20000010100 */
[--C-:B------:R-:W-:Y:S01]  /*11f40*/  HADD2.F32 R11, -RZ, R18.reuse.H0_H0 ;  /* 0x20000012ff0b7230 */ /* 0x100fe20000004100 */
[----:B------:R-:W-:Y:S01]  /*11f50*/  @!P0 FADD.FTZ R5, -R5, -RZ ;  /* 0x800000ff05058221 */ /* 0x000fe20000010100 */
[----:B------:R-:W-:Y:S01]  /*11f60*/  HADD2.F32 R18, -RZ, R18.H1_H1 ;  /* 0x30000012ff127230 */ /* 0x000fe20000004100 */
[----:B------:R-:W-:Y:S01]  /*11f70*/  @!P0 FADD.FTZ R7, -R7, -RZ ;  /* 0x800000ff07078221 */ /* 0x000fe20000010100 */
[----:B------:R-:W-:Y:S01]  /*11f80*/  HADD2.F32 R10, -RZ, R32.H1_H1 ;  /* 0x30000020ff0a7230 */ /* 0x000fe20000004100 */
[----:B------:R-:W-:Y:S01]  /*11f90*/  FMUL.FTZ R6, R11, R6 ;  /* 0x000000060b067220 */ /* 0x000fe20000410000 */
[--C-:B------:R-:W-:Y:S01]  /*11fa0*/  HADD2.F32 R4, -RZ, R22.reuse.H0_H0 ;  /* 0x20000016ff047230 */ /* 0x100fe20000004100 */
[----:B------:R-:W-:Y:S01]  /*11fb0*/  FMUL.FTZ R5, R18, R5 ;  /* 0x0000000512057220 */ /* 0x000fe20000410000 */
[----:B-1----:R-:W-:Y:S01]  /*11fc0*/  HADD2.F32 R3, -RZ, R22.H1_H1 ;  /* 0x30000016ff037230 */ /* 0x002fe20000004100 */
[----:B------:R-:W-:Y:S01]  /*11fd0*/  FMUL.FTZ R7, R10, R7 ;  /* 0x000000070a077220 */ /* 0x000fe20000410000 */
[--C-:B------:R-:W-:Y:S01]  /*11fe0*/  HADD2.F32 R2, -RZ, R23.reuse.H0_H0 ;  /* 0x20000017ff027230 */ /* 0x100fe20000004100 */
[----:B------:R-:W-:Y:S01]  /*11ff0*/  @!P0 FADD.FTZ R4, -R4, -RZ ;  /* 0x800000ff04048221 */ /* 0x000fe20000010100 */
[----:B------:R-:W-:Y:S01]  /*12000*/  HADD2.F32 R8, -RZ, R20.H0_H0 ;  /* 0x20000014ff087230 */ /* 0x000fe20000004100 */
[----:B------:R-:W-:Y:S01]  /*12010*/  @!P0 FADD.FTZ R3, -R3, -RZ ;  /* 0x800000ff03038221 */ /* 0x000fe20000010100 */
[----:B------:R-:W-:Y:S01]  /*12020*/  HADD2.F32 R0, -RZ, R23.H1_H1 ;  /* 0x30000017ff007230 */ /* 0x000fe20000004100 */
[----:B------:R-:W-:Y:S01]  /*12030*/  @!P0 FADD.FTZ R2, -R2, -RZ ;  /* 0x800000ff02028221 */ /* 0x000fe20000010100 */
[--C-:B------:R-:W-:Y:S01]  /*12040*/  HADD2.F32 R20, -RZ, R34.reuse.H0_H0 ;  /* 0x20000022ff147230 */ /* 0x100fe20000004100 */
[----:B------:R-:W-:Y:S01]  /*12050*/  @!P0 FADD.FTZ R8, -R8, -RZ ;  /* 0x800000ff08088221 */ /* 0x000fe20000010100 */
[----:B------:R-:W-:Y:S01]  /*12060*/  HADD2.F32 R18, -RZ, R34.H1_H1 ;  /* 0x30000022ff127230 */ /* 0x000fe20000004100 */
[----:B------:R-:W-:Y:S01]  /*12070*/  @!P0 FADD.FTZ R0, -R0, -RZ ;  /* 0x800000ff00008221 */ /* 0x000fe20000010100 */
[--C-:B------:R-:W-:Y:S01]  /*12080*/  HADD2.F32 R11, -RZ, R33.reuse.H0_H0 ;  /* 0x20000021ff0b7230 */ /* 0x100fe20000004100 */
[----:B------:R-:W-:Y:S01]  /*12090*/  FMUL.FTZ R20, R20, R4 ;  /* 0x0000000414147220 */ /* 0x000fe20000410000 */
[----:B------:R-:W-:Y:S01]  /*120a0*/  HADD2.F32 R9, -RZ, R32.H0_H0 ;  /* 0x20000020ff097230 */ /* 0x000fe20000004100 */
        /* <DEDUP_REMOVED lines=8> */
[--C-:B----4-:R-:W-:Y:S02]  /*12130*/  HADD2.F32 R4, -RZ, R24.reuse.H0_H0 ;  /* 0x20000018ff047230 */ /* 0x110fe40000004100 */
        /* <DEDUP_REMOVED lines=24> */
.L_x_1053:
[----:B------:R-:W-:Y:S05]  /*122c0*/  BSYNC B0 ;  /* 0x0000000000007941 */ /* 0x000fea0003800000 */
.L_x_1052:
[----:B-----5:R1:W-:Y:S02]  /*122d0*/  STS.128 [R189+0x800], R4 ;  /* 0x00080004bd007388 */ /* 0x0203e40000000c00 */
.L_x_1051:
[----:B------:R-:W-:Y:S05]  /*122e0*/  BSYNC B1 ;  /* 0x0000000000017941 */ /* 0x000fea0003800000 */
.L_x_1050:
        /* <DEDUP_REMOVED lines=12> */
[----:B------:R-:W-:Y:S02]  /*123b0*/  ISETP.GE.AND P0, PT, R132, R19, PT ;  /* 0x000000138400720c */ /* 0x000fe40003f06270 */
[----:B------:R-:W-:Y:S02]  /*123c0*/  SHF.L.U32 R13, R19, 0x5, RZ ;  /* 0x00000005130d7819 */ /* 0x000fe400000006ff */
[----:B------:R-:W-:Y:S02]  /*123d0*/  MOV R0, RZ ;  /* 0x000000ff00007202 */ /* 0x000fe40000000f00 */
[C---:B------:R-:W-:Y:S02]  /*123e0*/  IADD3 R12, P1, R13.reuse, R41, RZ ;  /* 0x000000290d0c7210 */ /* 0x040fe40007f3e0ff */
[----:B------:R-:W-:Y:S02]  /*123f0*/  MOV R3, R19 ;  /* 0x0000001300037202 */ /* 0x000fe40000000f00 */
[----:B------:R-:W-:-:S03]  /*12400*/  LEA.HI.X.SX32 R13, R13, R40, 0x1, P1 ;  /* 0x000000280d0d7211 */ /* 0x000fc600008f0eff */
        /* <DEDUP_REMOVED lines=8> */
[----:B------:R-:W-:Y:S01]  /*12490*/  @P0 IMAD.MOV R0, RZ, RZ, -R19 ;  /* 0x000000ffff000224 */ /* 0x000fe200078e0a13 */
[----:B------:R-:W2:Y:S04]  /*124a0*/  LD.E.128 R8, [R8.64] ;  /* 0x0000000608087980 */ /* 0x000ea8000c101d00 */
[----:B----4-:R3:W4:Y:S02]  /*124b0*/  LD.E.128 R20, [R2.64] ;  /* 0x0000000602147980 */ /* 0x010724000c101d00 */
[----:B---3--:R-:W-:-:S04]  /*124c0*/  IADD3 R3, P1, R0, R12, RZ ;  /* 0x0000000c00037210 */ /* 0x008fc80007f3e0ff */
[----:B------:R-:W-:Y:S02]  /*124d0*/  LEA.HI.X.SX32 R0, R0, R13, 0x1, P1 ;  /* 0x0000000d00007211 */ /* 0x000fe400008f0eff */
[----:B------:R-:W-:-:S04]  /*124e0*/  LEA R2, P1, R3, R30, 0x1 ;  /* 0x0000001e03027211 */ /* 0x000fc800078208ff */
[----:B------:R-:W-:-:S05]  /*124f0*/  LEA.HI.X R3, R3, R31, R0, 0x1, P1 ;  /* 0x0000001f03037211 */ /* 0x000fca00008f0c00 */
[----:B------:R3:W3:Y:S01]  /*12500*/  LD.E.128 R24, [R2.64] ;  /* 0x0000000602187980 */ /* 0x0006e2000c101d00 */
[----:B------:R-:W-:Y:S01]  /*12510*/  MOV R14, R5 ;  /* 0x00000005000e7202 */ /* 0x000fe20000000f00 */
[----:B------:R-:W-:Y:S01]  /*12520*/  IMAD.MOV.U32 R13, RZ, RZ, R6 ;  /* 0x000000ffff0d7224 */ /* 0x000fe200078e0006 */
[----:B------:R-:W-:Y:S02]  /*12530*/  MOV R15, R7 ;  /* 0x00000007000f7202 */ /* 0x000fe40000000f00 */
[----:B------:R-:W-:Y:S02]  /*12540*/  MOV R12, R4 ;  /* 0x00000004000c7202 */ /* 0x000fe40000000f00 */
[----:B--2---:R-:W-:Y:S02]  /*12550*/  MOV R18, R9 ;  /* 0x0000000900127202 */ /* 0x004fe40000000f00 */
[----:B------:R-:W-:Y:S01]  /*12560*/  MOV R32, R8 ;  /* 0x0000000800207202 */ /* 0x000fe20000000f00 */
[--C-:B----4-:R-:W-:Y:S01]  /*12570*/  HADD2.F32 R6, -RZ, R21.reuse.H0_H0 ;  /* 0x20000015ff067230 */ /* 0x110fe20000004100 */
[----:B------:R-:W-:Y:S01]  /*12580*/  MOV R33, R11 ;  /* 0x0000000b00217202 */ /* 0x000fe20000000f00 */
[----:B------:R-:W-:Y:S01]  /*12590*/  HADD2.F32 R5, -RZ, R21.H1_H1 ;  /* 0x30000015ff057230 */ /* 0x000fe20000004100 */
[----:B------:R-:W-:Y:S01]  /*125a0*/  MOV R34, R10 ;  /* 0x0000000a00227202 */ /* 0x000fe20000000f00 */
        /* <DEDUP_REMOVED lines=10> */
[----:B---3--:R-:W-:Y:S01]  /*12650*/  HADD2.F32 R3, -RZ, R22.H1_H1 ;  /* 0x30000016ff037230 */ /* 0x008fe20000004100 */
        /* <DEDUP_REMOVED lines=47> */
.L_x_1057:
[----:B------:R-:W-:Y:S05]  /*12950*/  BSYNC B0 ;  /* 0x0000000000007941 */ /* 0x000fea0003800000 */
.L_x_1056:
[----:B-----5:R3:W-:Y:S02]  /*12960*/  STS.128 [R189+0x1000], R4 ;  /* 0x00100004bd007388 */ /* 0x0207e40000000c00 */
.L_x_1055:
[----:B------:R-:W-:Y:S05]  /*12970*/  BSYNC B1 ;  /* 0x0000000000017941 */ /* 0x000fea0003800000 */
.L_x_1054:
        /* <DEDUP_REMOVED lines=11> */
[-C--:B------:R-:W-:Y:S01]  /*12a30*/  ISETP.GE.AND P0, PT, R132, R19.reuse, PT ;  /* 0x000000138400720c */ /* 0x080fe20003f06270 */
[----:B------:R-:W-:Y:S01]  /*12a40*/  IMAD R13, R19, 0x30, RZ ;  /* 0x00000030130d7824 */ /* 0x000fe200078e02ff */
[----:B------:R-:W-:Y:S02]  /*12a50*/  MOV R0, RZ ;  /* 0x000000ff00007202 */ /* 0x000fe40000000f00 */
[----:B------:R-:W-:Y:S02]  /*12a60*/  MOV R3, R19 ;  /* 0x0000001300037202 */ /* 0x000fe40000000f00 */
[----:B------:R-:W-:-:S04]  /*12a70*/  IADD3 R12, P1, R13, R41, RZ ;  /* 0x000000290d0c7210 */ /* 0x000fc80007f3e0ff */
        /* <DEDUP_REMOVED lines=17> */
[----:B------:R-:W-:Y:S02]  /*12b90*/  MOV R15, R7 ;  /* 0x00000007000f7202 */ /* 0x000fe40000000f00 */
[----:B------:R-:W-:Y:S02]  /*12ba0*/  MOV R13, R6 ;  /* 0x00000006000d7202 */ /* 0x000fe40000000f00 */
[----:B------:R-:W-:Y:S02]  /*12bb0*/  MOV R14, R5 ;  /* 0x00000005000e7202 */ /* 0x000fe40000000f00 */
[----:B------:R-:W-:Y:S02]  /*12bc0*/  MOV R12, R4 ;  /* 0x00000004000c7202 */ /* 0x000fe40000000f00 */
[----:B--2---:R-:W-:Y:S02]  /*12bd0*/  MOV R19, R8 ;  /* 0x0000000800137202 */ /* 0x004fe40000000f00 */
[----:B------:R-:W-:Y:S01]  /*12be0*/  MOV R18, R9 ;  /* 0x0000000900127202 */ /* 0x000fe20000000f00 */
[--C-:B---3--:R-:W-:Y:S01]  /*12bf0*/  HADD2.F32 R7, -RZ, R20.reuse.H1_H1 ;  /* 0x30000014ff077230 */ /* 0x108fe20000004100 */
[----:B------:R-:W-:Y:S01]  /*12c00*/  MOV R29, R10 ;  /* 0x0000000a001d7202 */ /* 0x000fe20000000f00 */
[----:B------:R-:W-:Y:S01]  /*12c10*/  HADD2.F32 R8, -RZ, R20.H0_H0 ;  /* 0x20000014ff087230 */ /* 0x000fe20000004100 */
[----:B------:R-:W-:Y:S01]  /*12c20*/  MOV R28, R11 ;  /* 0x0000000b001c7202 */ /* 0x000fe20000000f00 */
[----:B------:R-:W-:Y:S01]  /*12c30*/  HADD2.F32 R6, -RZ, R21.H0_H0 ;  /* 0x20000015ff067230 */ /* 0x000fe20000004100 */
[----:B------:R-:W-:Y:S01]  /*12c40*/  @!P0 FADD.FTZ R7, -R7, -RZ ;  /* 0x800000ff07078221 */ /* 0x000fe20000010100 */
[--C-:B------:R-:W-:Y:S01]  /*12c50*/  HADD2.F32 R10, -RZ, R19.reuse.H1_H1 ;  /* 0x30000013ff0a7230 */ /* 0x100fe20000004100 */
[----:B------:R-:W-:Y:S01]  /*12c60*/  @!P0 FADD.FTZ R8, -R8, -RZ ;  /* 0x800000ff08088221 */ /* 0x000fe20000010100 */
[----:B------:R-:W-:Y:S01]  /*12c70*/  HADD2.F32 R9, -RZ, R19.H0_H0 ;  /* 0x20000013ff097230 */ /* 0x000fe20000004100 */
[----:B------:R-:W-:Y:S01]  /*12c80*/  @!P0 FADD.FTZ R6, -R6, -RZ ;  /* 0x800000ff06068221 */ /* 0x000fe20000010100 */
[----:B------:R-:W-:Y:S01]  /*12c90*/  HADD2.F32 R11, -RZ, R18.H0_H0 ;  /* 0x20000012ff0b7230 */ /* 0x000fe20000004100 */
[----:B------:R-:W-:Y:S01]  /*12ca0*/  FMUL.FTZ R7, R10, R7 ;  /* 0x000000070a077220 */ /* 0x000fe20000410000 */
[----:B------:R-:W-:Y:S01]  /*12cb0*/  HADD2.F32 R5, -RZ, R21.H1_H1 ;  /* 0x30000015ff057230 */ /* 0x000fe20000004100 */
[----:B------:R-:W-:Y:S01]  /*12cc0*/  FMUL.FTZ R8, R9, R8 ;  /* 0x0000000809087220 */ /* 0x000fe20000410000 */
[--C-:B-1----:R-:W-:Y:S01]  /*12cd0*/  HADD2.F32 R3, -RZ, R22.reuse.H1_H1 ;  /* 0x30000016ff037230 */ /* 0x102fe20000004100 */
[----:B------:R-:W-:Y:S01]  /*12ce0*/  FMUL.FTZ R6, R11, R6 ;  /* 0x000000060b067220 */ /* 0x000fe20000410000 */
[--C-:B------:R-:W-:Y:S01]  /*12cf0*/  HADD2.F32 R2, -RZ, R23.reuse.H0_H0 ;  /* 0x20000017ff027230 */ /* 0x100fe20000004100 */
[----:B------:R-:W-:Y:S01]  /*12d00*/  @!P0 FADD.FTZ R5, -R5, -RZ ;  /* 0x800000ff05058221 */ /* 0x000fe20000010100 */
[----:B------:R-:W-:Y:S01]  /*12d10*/  HADD2.F32 R4, -RZ, R22.H0_H0 ;  /* 0x20000016ff047230 */ /* 0x000fe20000004100 */
[----:B------:R-:W-:Y:S01]  /*12d20*/  @!P0 FADD.FTZ R3, -R3, -RZ ;  /* 0x800000ff03038221 */ /* 0x000fe20000010100 */
[----:B------:R-:W-:Y:S01]  /*12d30*/  HADD2.F32 R0, -RZ, R23.H1_H1 ;  /* 0x30000017ff007230 */ /* 0x000fe20000004100 */
[----:B------:R-:W-:Y:S01]  /*12d40*/  @!P0 FADD.FTZ R2, -R2, -RZ ;  /* 0x800000ff02028221 */ /* 0x000fe20000010100 */
[----:B------:R-:W-:Y:S01]  /*12d50*/  HADD2.F32 R18, -RZ, R18.H1_H1 ;  /* 0x30000012ff127230 */ /* 0x000fe20000004100 */
[----:B------:R-:W-:Y:S01]  /*12d60*/  @!P0 FADD.FTZ R4, -R4, -RZ ;  /* 0x800000ff04048221 */ /* 0x000fe20000010100 */
[--C-:B------:R-:W-:Y:S01]  /*12d70*/  HADD2.F32 R19, -RZ, R29.reuse.H1_H1 ;  /* 0x3000001dff137230 */ /* 0x100fe20000004100 */
        /* <DEDUP_REMOVED lines=14> */
[----:B------:R-:W-:Y:S01]  /*12e60*/  HADD2.F32 R12, -RZ, R25.H0_H0 ;  /* 0x20000019ff0c7230 */ /* 0x000fe20000004100 */
[----:B------:R-:W-:Y:S01]  /*12e70*/  FFMA.FTZ R8, R3, R5, R8 ;  /* 0x0000000503087223 */ /* 0x000fe20000010008 */
[----:B------:R-:W-:Y:S01]  /*12e80*/  HADD2.F32 R21, -RZ, R26.H0_H0 ;  /* 0x2000001aff157230 */ /* 0x000fe20000004100 */
[----:B------:R-:W-:Y:S01]  /*12e90*/  FFMA.FTZ R4, R2, R4, R7 ;  /* 0x0000000402047223 */ /* 0x000fe20000010007 */
[----:B------:R-:W-:Y:S01]  /*12ea0*/  HADD2.F32 R20, -RZ, R27.H0_H0 ;  /* 0x2000001bff147230 */ /* 0x000fe20000004100 */
[----:B------:R-:W-:Y:S01]  /*12eb0*/  FFMA.FTZ R5, R0, R12, R6 ;  /* 0x0000000c00057223 */ /* 0x000fe20000010006 */
[----:B------:R-:W-:-:S02]  /*12ec0*/  HADD2.F32 R25, -RZ, R25.H1_H1 ;  /* 0x30000019ff197230 */ /* 0x000fc40000004100 */
[----:B------:R-:W-:Y:S01]  /*12ed0*/  HADD2.F32 R26, -RZ, R26.H1_H1 ;  /* 0x3000001aff1a7230 */ /* 0x000fe20000004100 */
[----:B------:R-:W-:Y:S01]  /*12ee0*/  F2FP.PACK_AB R4, R4, R8 ;  /* 0x000000080404723e */ /* 0x000fe200000000ff */
[----:B------:R-:W-:Y:S02]  /*12ef0*/  HADD2.F32 R27, -RZ, R27.H1_H1 ;  /* 0x3000001bff1b7230 */ /* 0x000fe40000004100 */
[----:B------:R-:W-:Y:S02]  /*12f00*/  HADD2.F32 R3, -RZ, R14.H1_H1 ;  /* 0x3000000eff037230 */ /* 0x000fe40000004100 */
[----:B------:R-:W-:Y:S02]  /*12f10*/  HADD2.F32 R2, -RZ, R13.H0_H0 ;  /* 0x2000000dff027230 */ /* 0x000fe40000004100 */
[--C-:B------:R-:W-:Y:S01]  /*12f20*/  HADD2.F32 R0, -RZ, R15.reuse.H0_H0 ;  /* 0x2000000fff007230 */ /* 0x100fe20000004100 */
[----:B------:R-:W-:Y:S01]  /*12f30*/  FFMA.FTZ R3, R3, R25, R18 ;  /* 0x0000001903037223 */ /* 0x000fe20000010012 */
[----:B------:R-:W-:Y:S01]  /*12f40*/  HADD2.F32 R7, -RZ, R15.H1_H1 ;  /* 0x3000000fff077230 */ /* 0x000fe20000004100 */
[----:B------:R-:W-:Y:S01]  /*12f50*/  FFMA.FTZ R2, R2, R21, R11 ;  /* 0x0000001502027223 */ /* 0x000fe2000001000b */
[----:B------:R-:W-:Y:S01]  /*12f60*/  HADD2.F32 R6, -RZ, R13.H1_H1 ;  /* 0x3000000dff067230 */ /* 0x000fe20000004100 */
[----:B------:R-:W-:Y:S01]  /*12f70*/  FFMA.FTZ R0, R0, R20, R10 ;  /* 0x0000001400007223 */ /* 0x000fe2000001000a */
[----:B------:R-:W-:Y:S01]  /*12f80*/  F2FP.PACK_AB R5, R3, R5 ;  /* 0x000000050305723e */ /* 0x000fe200000000ff */
[----:B------:R-:W-:-:S02]  /*12f90*/  FFMA.FTZ R7, R7, R27, R9 ;  /* 0x0000001b07077223 */ /* 0x000fc40000010009 */
[----:B------:R-:W-:-:S03]  /*12fa0*/  FFMA.FTZ R6, R6, R26, R19 ;  /* 0x0000001a06067223 */ /* 0x000fc60000010013 */
[----:B------:R-:W-:Y:S02]  /*12fb0*/  F2FP.PACK_AB R7, R7, R0 ;  /* 0x000000000707723e */ /* 0x000fe400000000ff */
[----:B------:R-:W-:Y:S02]  /*12fc0*/  F2FP.PACK_AB R6, R6, R2 ;  /* 0x000000020606723e */ /* 0x000fe400000000ff */
.L_x_1059:
[----:B------:R-:W-:Y:S05]  /*12fd0*/  BSYNC B0 ;  /* 0x0000000000007941 */ /* 0x000fea0003800000 */
.L_x_1058:
[----:B-----5:R1:W-:Y:S01]  /*12fe0*/  STS.128 [R189+0x1800], R4 ;  /* 0x00180004bd007388 */ /* 0x0203e20000000c00 */
[----:B------:R-:W-:Y:S05]  /*12ff0*/  BRA `(.L_x_1043) ;  /* 0x0000040000007947 */ /* 0x000fea0003800000 */
.L_x_1029:
[----:B------:R-:W2:Y:S01]  /*13000*/  LDL R0, [R1+0x13c] ;  /* 0x00013c0001007983 */ /* 0x000ea20000100800 */
[----:B------:R-:W-:Y:S01]  /*13010*/  BSSY B0, `(.L_x_1060) ;  /* 0x000000d000007945 */ /* 0x000fe20003800000 */
[----:B--2---:R-:W-:-:S04]  /*13020*/  IADD3 R0, -R180, R0, RZ ;  /* 0x00000000b4007210 */ /* 0x004fc80007ffe1ff */
[----:B------:R-:W-:-:S13]  /*13030*/  ISETP.GE.AND P0, PT, R78, R0, PT ;  /* 0x000000004e00720c */ /* 0x000fda0003f06270 */
[----:B------:R-:W-:Y:S05]  /*13040*/  @P0 BRA `(.L_x_1061) ;  /* 0x0000009000000947 */ /* 0x000fea0003800000 */
[----:B-----5:R-:W-:-:S13]  /*13050*/  ISETP.GE.AND P0, PT, R132, R247, PT ;  /* 0x000000f78400720c */ /* 0x020fda0003f06270 */
[----:B------:R1:W-:Y:S01]  /*13060*/  @P0 STS.128 [R189], RZ ;  /* 0x000000ffbd000388 */ /* 0x0003e20000000c00 */
[----:B------:R-:W-:Y:S05]  /*13070*/  @P0 BRA `(.L_x_1061) ;  /* 0x0000006000000947 */ /* 0x000fea0003800000 */
[----:B------:R-:W-:-:S04]  /*13080*/  LEA R2, P0, R212, R166, 0x1 ;  /* 0x000000a6d4027211 */ /* 0x000fc800078008ff */
[----:B------:R-:W-:-:S05]  /*13090*/  LEA.HI.X R3, R212, R167, R215, 0x1, P0 ;  /* 0x000000a7d4037211 */ /* 0x000fca00000f0cd7 */
[----:B------:R-:W-:Y:S01]  /*130a0*/  @!PT LDS RZ, [RZ] ;  /* 0x00000000fffff984 */ /* 0x000fe20000000800 */
[----:B------:R-:W-:Y:S01]  /*130b0*/  @!PT LDS RZ, [RZ] ;  /* 0x00000000fffff984 */ /* 0x000fe20000000800 */
[----:B------:R-:W-:Y:S01]  /*130c0*/  @!PT LDS RZ, [RZ] ;  /* 0x00000000fffff984 */ /* 0x000fe20000000800 */
[----:B------:R2:W-:Y:S04]  /*130d0*/  LDGSTS.E.BYPASS.LTC128B.128 [R189], [R2.64] ;  /* 0x0000000002bd7fae */ /* 0x0005e8000b901d46 */
.L_x_1061:
[----:B------:R-:W-:Y:S05]  /*130e0*/  BSYNC B0 ;  /* 0x0000000000007941 */ /* 0x000fea0003800000 */
.L_x_1060:
[----:B------:R-:W-:Y:S01]  /*130f0*/  IADD3 R37, R78, 0x10, RZ ;  /* 0x000000104e257810 */ /* 0x000fe20007ffe0ff */
[----:B------:R-:W-:Y:S03]  /*13100*/  BSSY B0, `(.L_x_1062) ;  /* 0x000000e000007945 */ /* 0x000fe60003800000 */
[----:B------:R-:W-:-:S13]  /*13110*/  ISETP.GE.AND P0, PT, R37, R0, PT ;  /* 0x000000002500720c */ /* 0x000fda0003f06270 */
[----:B------:R-:W-:Y:S05]  /*13120*/  @P0 BRA `(.L_x_1063) ;  /* 0x000000b000000947 */ /* 0x000fea0003800000 */
[----:B-----5:R-:W-:-:S13]  /*13130*/  ISETP.GE.AND P0, PT, R132, R247, PT ;  /* 0x000000f78400720c */ /* 0x020fda0003f06270 */
[----:B------:R3:W-:Y:S01]  /*13140*/  @P0 STS.128 [R189+0x800], RZ ;  /* 0x000800ffbd000388 */ /* 0x0007e20000000c00 */
[----:B------:R-:W-:Y:S05]  /*13150*/  @P0 BRA `(.L_x_1063) ;  /* 0x0000008000000947 */ /* 0x000fea0003800000 */
[----:B--2---:R-:W-:-:S05]  /*13160*/  IADD3 R3, P0, R4, R212, RZ ;  /* 0x000000d404037210 */ /* 0x004fca0007f1e0ff */
[----:B------:R-:W-:Y:S01]  /*13170*/  IMAD.X R4, R6, 0x1, R215, P0 ;  /* 0x0000000106047824 */ /* 0x000fe200000e06d7 */
[----:B------:R-:W-:-:S04]  /*13180*/  LEA R2, P0, R3, R166, 0x1 ;  /* 0x000000a603027211 */ /* 0x000fc800078008ff */
[----:B------:R-:W-:-:S05]  /*13190*/  LEA.HI.X R3, R3, R167, R4, 0x1, P0 ;  /* 0x000000a703037211 */ /* 0x000fca00000f0c04 */
[----:B------:R-:W-:Y:S01]  /*131a0*/  @!PT LDS RZ, [RZ] ;  /* 0x00000000fffff984 */ /* 0x000fe20000000800 */
[----:B------:R-:W-:Y:S01]  /*131b0*/  @!PT LDS RZ, [RZ] ;  /* 0x00000000fffff984 */ /* 0x000fe20000000800 */
[----:B------:R-:W-:Y:S01]  /*131c0*/  @!PT LDS RZ, [RZ] ;  /* 0x00000000fffff984 */ /* 0x000fe20000000800 */
[----:B------:R2:W-:Y:S04]  /*131d0*/  LDGSTS.E.BYPASS.LTC128B.128 [R189+0x800], [R2.64] ;  /* 0x0080000002bd7fae */ /* 0x0005e8000b901d46 */
.L_x_1063:
[----:B------:R-:W-:Y:S05]  /*131e0*/  BSYNC B0 ;  /* 0x0000000000007941 */ /* 0x000fea0003800000 */
.L_x_1062:
[----:B------:R-:W-:Y:S01]  /*131f0*/  IADD3 R36, R78, 0x20, RZ ;  /* 0x000000204e247810 */ /* 0x000fe20007ffe0ff */
[----:B------:R-:W-:Y:S03]  /*13200*/  BSSY B0, `(.L_x_1064) ;  /* 0x000000e000007945 */ /* 0x000fe60003800000 */
[----:B------:R-:W-:-:S13]  /*13210*/  ISETP.GE.AND P0, PT, R36, R0, PT ;  /* 0x000000002400720c */ /* 0x000fda0003f06270 */
[----:B------:R-:W-:Y:S05]  /*13220*/  @P0 BRA `(.L_x_1065) ;  /* 0x000000b000000947 */ /* 0x000fea0003800000 */
[----:B-----5:R-:W-:-:S13]  /*13230*/  ISETP.GE.AND P0, PT, R132, R247, PT ;  /* 0x000000f78400720c */ /* 0x020fda0003f06270 */
[----:B------:R4:W-:Y:S01]  /*13240*/  @P0 STS.128 [R189+0x1000], RZ ;  /* 0x001000ffbd000388 */ /* 0x0009e20000000c00 */
[----:B------:R-:W-:Y:S05]  /*13250*/  @P0 BRA `(.L_x_1065) ;  /* 0x0000008000000947 */ /* 0x000fea0003800000 */
[----:B--2---:R-:W-:-:S04]  /*13260*/  LEA R3, P0, R168, R212, 0x5 ;  /* 0x000000d4a8037211 */ /* 0x004fc800078028ff */
[----:B------:R-:W-:Y:S02]  /*13270*/  LEA.HI.X R4, R168, R215, R169, 0x5, P0 ;  /* 0x000000d7a8047211 */ /* 0x000fe400000f2ca9 */
[----:B------:R-:W-:-:S04]  /*13280*/  LEA R2, P0, R3, R166, 0x1 ;  /* 0x000000a603027211 */ /* 0x000fc800078008ff */
[----:B------:R-:W-:-:S05]  /*13290*/  LEA.HI.X R3, R3, R167, R4, 0x1, P0 ;  /* 0x000000a703037211 */ /* 0x000fca00000f0c04 */
[----:B------:R-:W-:Y:S01]  /*132a0*/  @!PT LDS RZ, [RZ] ;  /* 0x00000000fffff984 */ /* 0x000fe20000000800 */
[----:B------:R-:W-:Y:S01]  /*132b0*/  @!PT LDS RZ, [RZ] ;  /* 0x00000000fffff984 */ /* 0x000fe20000000800 */
[----:B------:R-:W-:Y:S01]  /*132c0*/  @!PT LDS RZ, [RZ] ;  /* 0x00000000fffff984 */ /* 0x000fe20000000800 */
[----:B------:R2:W-:Y:S04]  /*132d0*/  LDGSTS.E.BYPASS.LTC128B.128 [R189+0x1000], [R2.64] ;  /* 0x0100000002bd7fae */ /* 0x0005e8000b901d46 */
.L_x_1065:
[----:B------:R-:W-:Y:S05]  /*132e0*/  BSYNC B0 ;  /* 0x0000000000007941 */ /* 0x000fea0003800000 */
.L_x_1064:
[----:B------:R-:W-:-:S04]  /*132f0*/  IADD3 R32, R78, 0x30, RZ ;  /* 0x000000304e207810 */ /* 0x000fc80007ffe0ff */
[----:B------:R-:W-:-:S13]  /*13300*/  ISETP.GE.AND P0, PT, R32, R0, PT ;  /* 0x000000002000720c */ /* 0x000fda0003f06270 */
[----:B------:R-:W-:Y:S05]  /*13310*/  @P0 BRA `(.L_x_1043) ;  /* 0x000000e000000947 */ /* 0x000fea0003800000 */
[----:B-----5:R-:W-:-:S13]  /*13320*/  ISETP.GE.AND P0, PT, R132, R247, PT ;  /* 0x000000f78400720c */ /* 0x020fda0003f06270 */
[----:B------:R1:W-:Y:S01]  /*13330*/  @P0 STS.128 [R189+0x1800], RZ ;  /* 0x001800ffbd000388 */ /* 0x0003e20000000c00 */
[----:B------:R-:W-:Y:S05]  /*13340*/  @P0 BRA `(.L_x_1043) ;  /* 0x000000b000000947 */ /* 0x000fea0003800000 */
[----:B------:R-:W-:Y:S01]  /*13350*/  MOV R4, R212 ;  /* 0x000000d400047202 */ /* 0x000fe20000000f00 */
[----:B------:R-:W-:Y:S01]  /*13360*/  IMAD R0, R169, 0x30, RZ ;  /* 0x00000030a9007824 */ /* 0x000fe200078e02ff */
[----:B------:R-:W-:-:S05]  /*13370*/  MOV R5, R215 ;  /* 0x000000d700057202 */ /* 0x000fca0000000f00 */
[----:B------:R-:W-:-:S05]  /*13380*/  IMAD.WIDE.U32 R4, R168, 0x30, R4 ;  /* 0x00000030a8047825 */ /* 0x000fca00078e0004 */
[----:B------:R-:W-:Y:S02]  /*13390*/  IADD3 R0, R5, R0, RZ ;  /* 0x0000000005007210 */ /* 0x000fe40007ffe0ff */
[----:B--2---:R-:W-:-:S04]  /*133a0*/  LEA R2, P0, R4, R166, 0x1 ;  /* 0x000000a604027211 */ /* 0x004fc800078008ff */
[----:B------:R-:W-:-:S05]  /*133b0*/  LEA.HI.X R3, R4, R167, R0, 0x1, P0 ;  /* 0x000000a704037211 */ /* 0x000fca00000f0c00 */
[----:B------:R-:W-:Y:S01]  /*133c0*/  @!PT LDS RZ, [RZ] ;  /* 0x00000000fffff984 */ /* 0x000fe20000000800 */
[----:B------:R-:W-:Y:S01]  /*133d0*/  @!PT LDS RZ, [RZ] ;  /* 0x00000000fffff984 */ /* 0x000fe20000000800 */
[----:B------:R-:W-:Y:S01]  /*133e0*/  @!PT LDS RZ, [RZ] ;  /* 0x00000000fffff984 */ /* 0x000fe20000000800 */
[----:B------:R2:W-:Y:S04]  /*133f0*/  LDGSTS.E.BYPASS.LTC128B.128 [R189+0x1800], [R2.64] ;  /* 0x0180000002bd7fae */ /* 0x0005e8000b901d46 */
.L_x_1043:
[----:B------:R-:W-:Y:S05]  /*13400*/  BSYNC B2 ;  /* 0x0000000000027941 */ /* 0x000fea0003800000 */
.L_x_1028:
[----:B--2---:R-:W2:Y:S01]  /*13410*/  LDL R179, [R1+0x120] ;  /* 0x0001200001b37983 */ /* 0x004ea20000100800 */
[----:B------:R-:W-:Y:S01]  /*13420*/  BSSY B0, `(.L_x_1066) ;  /* 0x000000f000007945 */ /* 0x000fe20003800000 */
[----:B--2---:R-:W-:-:S05]  /*13430*/  IADD3 R248, R179, -0x1, RZ ;  /* 0xffffffffb3f87810 */ /* 0x004fca0007ffe0ff */
[----:B------:R-:W-:-:S04]  /*13440*/  IMAD.SHL.U32 R19, R248, 0x100, RZ ;  /* 0x00000100f8137824 */ /* 0x000fc800078e00ff */
[----:B-1----:R-:W-:-:S05]  /*13450*/  IMAD.IADD R4, R220, 0x1, -R19 ;  /* 0x00000001dc047824 */ /* 0x002fca00078e0a13 */
[----:B------:R-:W-:-:S13]  /*13460*/  ISETP.GE.AND P0, PT, R78, R4, PT ;  /* 0x000000044e00720c */ /* 0x000fda0003f06270 */
[----:B------:R-:W-:Y:S05]  /*13470*/  @P0 BRA `(.L_x_1067) ;  /* 0x0000009000000947 */ /* 0x000fea0003800000 */
[----:B-----5:R-:W-:-:S13]  /*13480*/  ISETP.GE.AND P0, PT, R132, R247, PT ;  /* 0x000000f78400720c */ /* 0x020fda0003f06270 */
        /* <DEDUP_REMOVED lines=8> */
.L_x_1067:
[----:B------:R-:W-:Y:S05]  /*13510*/  BSYNC B0 ;  /* 0x0000000000007941 */ /* 0x000fea0003800000 */
.L_x_1066:
[----:B------:R-:W-:Y:S01]  /*13520*/  ISETP.GE.AND P0, PT, R37, R4, PT ;  /* 0x000000042500720c */ /* 0x000fe20003f06270 */
[----:B------:R-:W-:-:S12]  /*13530*/  BSSY B0, `(.L_x_1068) ;  /* 0x000000b000007945 */ /* 0x000fd80003800000 */
[----:B------:R-:W-:Y:S05]  /*13540*/  @P0 BRA `(.L_x_1069) ;  /* 0x0000009000000947 */ /* 0x000fea0003800000 */
[----:B-----5:R-:W-:-:S13]  /*13550*/  ISETP.GE.AND P0, PT, R132, R247, PT ;  /* 0x000000f78400720c */ /* 0x020fda0003f06270 */
[----:B------:R1:W-:Y:S01]  /*13560*/  @P0 STS.128 [R189+0x2800], RZ ;  /* 0x002800ffbd000388 */ /* 0x0003e20000000c00 */
[----:B------:R-:W-:Y:S05]  /*13570*/  @P0 BRA `(.L_x_1069) ;  /* 0x0000006000000947 */ /* 0x000fea0003800000 */
[----:B--2---:R-:W-:-:S04]  /*13580*/  LEA R2, P0, R113, R227, 0x1 ;  /* 0x000000e371027211 */ /* 0x004fc800078008ff */
[----:B------:R-:W-:-:S05]  /*13590*/  LEA.HI.X R3, R113, R226, R134, 0x1, P0 ;  /* 0x000000e271037211 */ /* 0x000fca00000f0c86 */
[----:B------:R-:W-:Y:S01]  /*135a0*/  @!PT LDS RZ, [RZ] ;  /* 0x00000000fffff984 */ /* 0x000fe20000000800 */
[----:B------:R-:W-:Y:S01]  /*135b0*/  @!PT LDS RZ, [RZ] ;  /* 0x00000000fffff984 */ /* 0x000fe20000000800 */
[----:B------:R-:W-:Y:S01]  /*135c0*/  @!PT LDS RZ, [RZ] ;  /* 0x00000000fffff984 */ /* 0x000fe20000000800 */
[----:B------:R2:W-:Y:S04]  /*135d0*/  LDGSTS.E.BYPASS.LTC128B.128 [R189+0x2800], [R2.64] ;  /* 0x0280000002bd7fae */ /* 0x0005e8000b901d46 */
.L_x_1069:
[----:B------:R-:W-:Y:S05]  /*135e0*/  BSYNC B0 ;  /* 0x0000000000007941 */ /* 0x000fea0003800000 */
.L_x_1068:
        /* <DEDUP_REMOVED lines=12> */
.L_x_1071:
[----:B------:R-:W-:Y:S05]  /*136b0*/  BSYNC B0 ;  /* 0x0000000000007941 */ /* 0x000fea0003800000 */
.L_x_1070:
[----:B------:R-:W-:Y:S01]  /*136c0*/  ISETP.GE.AND P0, PT, R32, R4, PT ;  /* 0x000000042000720c */ /* 0x000fe20003f06270 */
[----:B------:R-:W-:-:S12]  /*136d0*/  BSSY B0, `(.L_x_1072) ;  /* 0x000000e000007945 */ /* 0x000fd80003800000 */
[----:B------:R-:W-:Y:S05]  /*136e0*/  @P0 BRA `(.L_x_1073) ;  /* 0x000000c000000947 */ /* 0x000fea0003800000 */
[----:B-----5:R-:W-:-:S13]  /*136f0*/  ISETP.GE.AND P0, PT, R132, R247, PT ;  /* 0x000000f78400720c */ /* 0x020fda0003f06270 */
[----:B------:R1:W-:Y:S01]  /*13700*/  @P0 STS.128 [R189+0x3800], RZ ;  /* 0x003800ffbd000388 */ /* 0x0003e20000000c00 */
[----:B------:R-:W-:Y:S05]  /*13710*/  @P0 BRA `(.L_x_1073) ;  /* 0x0000009000000947 */ /* 0x000fea0003800000 */
[----:B--2---:R-:W-:Y:S01]  /*13720*/  MOV R2, R227 ;  /* 0x000000e300027202 */ /* 0x004fe20000000f00 */
[----:B------:R-:W-:Y:S01]  /*13730*/  IMAD R0, R191, 0x60, RZ ;  /* 0x00000060bf007824 */ /* 0x000fe200078e02ff */
[----:B------:R-:W-:-:S05]  /*13740*/  MOV R3, R226 ;  /* 0x000000e200037202 */ /* 0x000fca0000000f00 */
[----:B------:R-:W-:-:S05]  /*13750*/  IMAD.WIDE.U32 R2, R190, 0x60, R2 ;  /* 0x00000060be027825 */ /* 0x000fca00078e0002 */
[----:B------:R-:W-:-:S05]  /*13760*/  IADD3 R3, R0, R3, RZ ;  /* 0x0000000300037210 */ /* 0x000fca0007ffe0ff */
[----:B------:R-:W-:Y:S01]  /*13770*/  @!PT LDS RZ, [RZ] ;  /* 0x00000000fffff984 */ /* 0x000fe20000000800 */
[----:B------:R-:W-:Y:S01]  /*13780*/  @!PT LDS RZ, [RZ] ;  /* 0x00000000fffff984 */ /* 0x000fe20000000800 */
[----:B------:R-:W-:Y:S01]  /*13790*/  @!PT LDS RZ, [RZ] ;  /* 0x00000000fffff984 */ /* 0x000fe20000000800 */
[----:B------:R2:W-:Y:S02]  /*137a0*/  LDGSTS.E.BYPASS.LTC128B.128 [R189+0x3800], [R2.64] ;  /* 0x0380000002bd7fae */ /* 0x0005e4000b901d46 */
.L_x_1073:
[----:B------:R-:W-:Y:S05]  /*137b0*/  BSYNC B0 ;  /* 0x0000000000007941 */ /* 0x000fea0003800000 */
.L_x_1072:
        /* <DEDUP_REMOVED lines=13> */
.L_x_1075:
[----:B------:R-:W-:Y:S05]  /*13890*/  BSYNC B0 ;  /* 0x0000000000007941 */ /* 0x000fea0003800000 */
.L_x_1074:
[----:B------:R-:W-:Y:S01]  /*138a0*/  IADD3 R15, R78, 0x50, RZ ;  /* 0x000000504e0f7810 */ /* 0x000fe20007ffe0ff */
[----:B------:R-:W-:Y:S03]  /*138b0*/  BSSY B0, `(.L_x_1076) ;  /* 0x000000f000007945 */ /* 0x000fe60003800000 */
[----:B------:R-:W-:-:S13]  /*138c0*/  ISETP.GE.AND P0, PT, R15, R4, PT ;  /* 0x000000040f00720c */ /* 0x000fda0003f06270 */
        /* <DEDUP_REMOVED lines=13> */
.L_x_1077:
[----:B------:R-:W-:Y:S05]  /*139a0*/  BSYNC B0 ;  /* 0x0000000000007941 */ /* 0x000fea0003800000 */
.L_x_1076:
        /* <DEDUP_REMOVED lines=16> */
.L_x_1079:
[----:B------:R-:W-:Y:S05]  /*13ab0*/  BSYNC B0 ;  /* 0x0000000000007941 */ /* 0x000fea0003800000 */
.L_x_1078:
        /* <DEDUP_REMOVED lines=16> */
.L_x_1081:
[----:B------:R-:W-:Y:S05]  /*13bc0*/  BSYNC B0 ;  /* 0x0000000000007941 */ /* 0x000fea0003800000 */
.L_x_1080:
        /* <DEDUP_REMOVED lines=13> */
.L_x_1083:
[----:B------:R-:W-:Y:S05]  /*13ca0*/  BSYNC B0 ;  /* 0x0000000000007941 */ /* 0x000fea0003800000 */
.L_x_1082:
        /* <DEDUP_REMOVED lines=16> */
.L_x_1085:
[----:B------:R-:W-:Y:S05]  /*13db0*/  BSYNC B0 ;  /* 0x0000000000007941 */ /* 0x000fea0003800000 */
.L_x_1084:
        /* <DEDUP_REMOVED lines=16> */
.L_x_1087:
[----:B------:R-:W-:Y:S05]  /*13ec0*/  BSYNC B0 ;  /* 0x0000000000007941 */ /* 0x000fea0003800000 */
.L_x_1086:
        /* <DEDUP_REMOVED lines=16> */
.L_x_1089:
[----:B------:R-:W-:Y:S05]  /*13fd0*/  BSYNC B0 ;  /* 0x0000000000007941 */ /* 0x000fea0003800000 */
.L_x_1088:
        /* <DEDUP_REMOVED lines=16> */
.L_x_1091:
[----:B------:R-:W-:Y:S05]  /*140e0*/  BSYNC B0 ;  /* 0x0000000000007941 */ /* 0x000fea0003800000 */
.L_x_1090:
        /* <DEDUP_REMOVED lines=16> */
.L_x_1093:
[----:B------:R-:W-:Y:S05]  /*141f0*/  BSYNC B0 ;  /* 0x0000000000007941 */ /* 0x000fea0003800000 */
.L_x_1092:
        /* <DEDUP_REMOVED lines=16> */
.L_x_1095:
[----:B------:R-:W-:Y:S05]  /*14300*/  BSYNC B0 ;  /* 0x0000000000007941 */ /* 0x000fea0003800000 */
.L_x_1094:
        /* <DEDUP_REMOVED lines=16> */
.L_x_1097:
[----:B------:R-:W-:Y:S05]  /*14410*/  BSYNC B0 ;  /* 0x0000000000007941 */ /* 0x000fea0003800000 */
.L_x_1096:
[----:B------:R-:W0:Y:S04]  /*14420*/  LDGDEPBAR ;  /* 0x00000000000079af */ /* 0x000e280000000000 */
[----:B------:R1:W5:Y:S01]  /*14430*/  LD.E R74, [R16.64+0x188] ;  /* 0x00018806104a7980 */ /* 0x000362000c101900 */
[----:B------:R-:W-:Y:S01]  /*14440*/  ISETP.GE.AND P0, PT, R78, R4, PT ;  /* 0x000000044e00720c */ /* 0x000fe20003f06270 */
[----:B------:R-:W-:Y:S01]  /*14450*/  BSSY B0, `(.L_x_1098) ;  /* 0x0000014000007945 */ /* 0x000fe20003800000 */
[----:B------:R-:W-:Y:S01]  /*14460*/  SHF.R.S32.HI R0, RZ, 0x1f, R249 ;  /* 0x0000001fff007819 */ /* 0x000fe200000114f9 */
[----:B--2---:R-:W2:Y:S03]  /*14470*/  S2R R2, SR_TID.X ;  /* 0x0000000000027919 */ /* 0x004ea60000002100 */
[----:B------:R-:W-:-:S04]  /*14480*/  LEA.HI R0, R0, R249, RZ, 0x2 ;  /* 0x000000f900007211 */ /* 0x000fc800078f10ff */
[----:B------:R-:W-:Y:S01]  /*14490*/  SHF.R.S32.HI R73, RZ, 0x2, R0 ;  /* 0x00000002ff497819 */ /* 0x000fe20000011400 */
[----:B------:R-:W-:-:S04]  /*144a0*/  DEPBAR.LE SB0, 0x0 ;  /* 0x000080000000791a */ /* 0x000fc80000000000 */
[----:B------:R-:W-:Y:S01]  /*144b0*/  BAR.SYNC.DEFER_BLOCKING 0x0 ;  /* 0x0000000000007b1d */ /* 0x000fe20000010000 */
[----:B--2---:R-:W-:-:S05]  /*144c0*/  IMAD.SHL.U32 R2, R2, 0x2, RZ ;  /* 0x0000000202027824 */ /* 0x004fca00078e00ff */
[----:B------:R-:W-:Y:S01]  /*144d0*/  LOP3.LUT R75, R2, 0x6, RZ, 0xc0, !PT ;  /* 0x00000006024b7812 */ /* 0x000fe200078ec0ff */
[----:B------:R1:W-:Y:S01]  /*144e0*/  @P0 STS.128 [R189+0xa000], RZ ;  /* 0x00a000ffbd000388 */ /* 0x0003e20000000c00 */
        /* <DEDUP_REMOVED lines=10> */
.L_x_1099:
[----:B------:R-:W-:Y:S05]  /*14590*/  BSYNC B0 ;  /* 0x0000000000007941 */ /* 0x000fea0003800000 */
.L_x_1098:
[----:B------:R-:W-:Y:S01]  /*145a0*/  ISETP.GE.AND P0, PT, R37, R4, PT ;  /* 0x000000042500720c */ /* 0x000fe20003f06270 */
[----:B------:R-:W-:-:S12]  /*145b0*/  BSSY B0, `(.L_x_1100) ;  /* 0x000000c000007945 */ /* 0x000fd80003800000 */
[----:B------:R1:W-:Y:S01]  /*145c0*/  @P0 STS.128 [R189+0xa800], RZ ;  /* 0x00a800ffbd000388 */ /* 0x0003e20000000c00 */
[----:B------:R-:W-:Y:S05]  /*145d0*/  @P0 BRA `(.L_x_1101) ;  /* 0x0000009000000947 */ /* 0x000fea0003800000 */
[----:B-----5:R-:W-:-:S13]  /*145e0*/  ISETP.GE.AND P0, PT, R132, R247, PT ;  /* 0x000000f78400720c */ /* 0x020fda0003f06270 */
[----:B------:R1:W-:Y:S01]  /*145f0*/  @P0 STS.128 [R189+0xa800], RZ ;  /* 0x00a800ffbd000388 */ /* 0x0003e20000000c00 */
[----:B------:R-:W-:Y:S05]  /*14600*/  @P0 BRA `(.L_x_1101) ;  /* 0x0000006000000947 */ /* 0x000fea0003800000 */
[----:B-1----:R-:W-:-:S04]  /*14610*/  LEA R2, P0, R188, R222, 0x1 ;  /* 0x000000debc027211 */ /* 0x002fc800078008ff */
[----:B------:R-:W-:-:S05]  /*14620*/  LEA.HI.X R3, R188, R223, R221, 0x1, P0 ;  /* 0x000000dfbc037211 */ /* 0x000fca00000f0cdd */
[----:B------:R-:W-:Y:S01]  /*14630*/  @!PT LDS RZ, [RZ] ;  /* 0x00000000fffff984 */ /* 0x000fe20000000800 */
[----:B------:R-:W-:Y:S01]  /*14640*/  @!PT LDS RZ, [RZ] ;  /* 0x00000000fffff984 */ /* 0x000fe20000000800 */
[----:B------:R-:W-:Y:S01]  /*14650*/  @!PT LDS RZ, [RZ] ;  /* 0x00000000fffff984 */ /* 0x000fe20000000800 */
[----:B------:R1:W-:Y:S04]  /*14660*/  LDGSTS.E.BYPASS.LTC128B.128 [R189+0xa800], [R2.64] ;  /* 0x0a80000002bd7fae */ /* 0x0003e8000b901d46 */
.L_x_1101:
[----:B------:R-:W-:Y:S05]  /*14670*/  BSYNC B0 ;  /* 0x0000000000007941 */ /* 0x000fea0003800000 */
.L_x_1100:
[----:B------:R-:W-:Y:S01]  /*14680*/  ISETP.GE.AND P0, PT, R36, R4, PT ;  /* 0x000000042400720c */ /* 0x000fe20003f06270 */
[----:B------:R-:W-:-:S12]  /*14690*/  BSSY B0, `(.L_x_1102) ;  /* 0x000000e000007945 */ /* 0x000fd80003800000 */
[----:B------:R1:W-:Y:S01]  /*146a0*/  @P0 STS.128 [R189+0xb000], RZ ;  /* 0x00b000ffbd000388 */ /* 0x0003e20000000c00 */
[----:B------:R-:W-:Y:S05]  /*146b0*/  @P0 BRA `(.L_x_1103) ;  /* 0x000000b000000947 */ /* 0x000fea0003800000 */
[----:B-----5:R-:W-:-:S13]  /*146c0*/  ISETP.GE.AND P0, PT, R132, R247, PT ;  /* 0x000000f78400720c */ /* 0x020fda0003f06270 */
[----:B------:R1:W-:Y:S01]  /*146d0*/  @P0 STS.128 [R189+0xb000], RZ ;  /* 0x00b000ffbd000388 */ /* 0x0003e20000000c00 */
[----:B------:R-:W-:Y:S05]  /*146e0*/  @P0 BRA `(.L_x_1103) ;  /* 0x0000008000000947 */ /* 0x000fea0003800000 */
[----:B------:R-:W5:Y:S04]  /*146f0*/  LDL R0, [R1] ;  /* 0x0000000001007983 */ /* 0x000f680000100800 */
[----:B--2---:R-:W2:Y:S01]  /*14700*/  LDL R20, [R1+0x4] ;  /* 0x0000040001147983 */ /* 0x004ea20000100800 */
[----:B-1---5:R-:W-:-:S04]  /*14710*/  LEA R2, P0, R0, R222, 0x6 ;  /* 0x000000de00027211 */ /* 0x022fc800078030ff */
[----:B--2---:R-:W-:-:S05]  /*14720*/  LEA.HI.X R3, R0, R223, R20, 0x6, P0 ;  /* 0x000000df00037211 */ /* 0x004fca00000f3414 */
[----:B------:R-:W-:Y:S01]  /*14730*/  @!PT LDS RZ, [RZ] ;  /* 0x00000000fffff984 */ /* 0x000fe20000000800 */
[----:B------:R-:W-:Y:S01]  /*14740*/  @!PT LDS RZ, [RZ] ;  /* 0x00000000fffff984 */ /* 0x000fe20000000800 */
[----:B------:R-:W-:Y:S01]  /*14750*/  @!PT LDS RZ, [RZ] ;  /* 0x00000000fffff984 */ /* 0x000fe20000000800 */
[----:B------:R1:W-:Y:S04]  /*14760*/  LDGSTS.E.BYPASS.LTC128B.128 [R189+0xb000], [R2.64] ;  /* 0x0b00000002bd7fae */ /* 0x0003e8000b901d46 */
.L_x_1103:
[----:B------:R-:W-:Y:S05]  /*14770*/  BSYNC B0 ;  /* 0x0000000000007941 */ /* 0x000fea0003800000 */
.L_x_1102:
[----:B------:R-:W-:Y:S01]  /*14780*/  ISETP.GE.AND P0, PT, R32, R4, PT ;  /* 0x000000042000720c */ /* 0x000fe20003f06270 */
[----:B------:R-:W-:-:S12]  /*14790*/  BSSY B0, `(.L_x_1104) ;  /* 0x0000012000007945 */ /* 0x000fd80003800000 */
[----:B------:R1:W-:Y:S01]  /*147a0*/  @P0 STS.128 [R189+0xb800], RZ ;  /* 0x00b800ffbd000388 */ /* 0x0003e20000000c00 */
[----:B------:R-:W-:Y:S05]  /*147b0*/  @P0 BRA `(.L_x_1105) ;  /* 0x000000f000000947 */ /* 0x000fea0003800000 */
[----:B-----5:R-:W-:-:S13]  /*147c0*/  ISETP.GE.AND P0, PT, R132, R247, PT ;  /* 0x000000f78400720c */ /* 0x020fda0003f06270 */
[----:B------:R1:W-:Y:S01]  /*147d0*/  @P0 STS.128 [R189+0xb800], RZ ;  /* 0x00b800ffbd000388 */ /* 0x0003e20000000c00 */
[----:B------:R-:W-:Y:S05]  /*147e0*/  @P0 BRA `(.L_x_1105) ;  /* 0x000000c000000947 */ /* 0x000fea0003800000 */
[----:B-1----:R-:W5:Y:S04]  /*147f0*/  LDL R2, [R1] ;  /* 0x0000000001027983 */ /* 0x002f680000100800 */
[----:B--2---:R-:W2:Y:S01]  /*14800*/  LDL R0, [R1+0x4] ;  /* 0x0000040001007983 */ /* 0x004ea20000100800 */
[----:B------:R-:W-:Y:S02]  /*14810*/  MOV R3, R223 ;  /* 0x000000df00037202 */ /* 0x000fe40000000f00 */
[----:B-----5:R-:W-:Y:S02]  /*14820*/  MOV R20, R2 ;  /* 0x0000000200147202 */ /* 0x020fe40000000f00 */
[----:B------:R-:W-:Y:S01]  /*14830*/  MOV R2, R222 ;  /* 0x000000de00027202 */ /* 0x000fe20000000f00 */
[----:B--2---:R-:W-:-:S04]  /*14840*/  IMAD R0, R0, 0x60, RZ ;  /* 0x0000006000007824 */ /* 0x004fc800078e02ff */
[----:B------:R-:W-:-:S05]  /*14850*/  IMAD.WIDE.U32 R2, R20, 0x60, R2 ;  /* 0x0000006014027825 */ /* 0x000fca00078e0002 */
[----:B------:R-:W-:-:S05]  /*14860*/  IADD3 R3, R0, R3, RZ ;  /* 0x0000000300037210 */ /* 0x000fca0007ffe0ff */
[----:B------:R-:W-:Y:S01]  /*14870*/  @!PT LDS RZ, [RZ] ;  /* 0x00000000fffff984 */ /* 0x000fe20000000800 */
[----:B------:R-:W-:Y:S01]  /*14880*/  @!PT LDS RZ, [RZ] ;  /* 0x00000000fffff984 */ /* 0x000fe20000000800 */
[----:B------:R-:W-:Y:S01]  /*14890*/  @!PT LDS RZ, [RZ] ;  /* 0x00000000fffff984 */ /* 0x000fe20000000800 */
[----:B------:R1:W-:Y:S02]  /*148a0*/  LDGSTS.E.BYPASS.LTC128B.128 [R189+0xb800], [R2.64] ;  /* 0x0b80000002bd7fae */ /* 0x0003e4000b901d46 */
.L_x_1105:
[----:B------:R-:W-:Y:S05]  /*148b0*/  BSYNC B0 ;  /* 0x0000000000007941 */ /* 0x000fea0003800000 */
.L_x_1104:
        /* <DEDUP_REMOVED lines=15> */
.L_x_1107:
[----:B------:R-:W-:Y:S05]  /*149b0*/  BSYNC B0 ;  /* 0x0000000000007941 */ /* 0x000fea0003800000 */
.L_x_1106:
        /* <DEDUP_REMOVED lines=19> */
.L_x_1109:
[----:B------:R-:W-:Y:S05]  /*14af0*/  BSYNC B0 ;  /* 0x0000000000007941 */ /* 0x000fea0003800000 */
.L_x_1108:
        /* <DEDUP_REMOVED lines=19> */
.L_x_1111:
[----:B------:R-:W-:Y:S05]  /*14c30*/  BSYNC B0 ;  /* 0x0000000000007941 */ /* 0x000fea0003800000 */
.L_x_1110:
        /* <DEDUP_REMOVED lines=19> */
.L_x_1113:
[----:B------:R-:W-:Y:S05]  /*14d70*/  BSYNC B0 ;  /* 0x0000000000007941 */ /* 0x000fea0003800000 */
.L_x_1112:
        /* <DEDUP_REMOVED lines=15> */
.L_x_1115:
[----:B------:R-:W-:Y:S05]  /*14e70*/  BSYNC B0 ;  /* 0x0000000000007941 */ /* 0x000fea0003800000 */
.L_x_1114:
        /* <DEDUP_REMOVED lines=19> */
.L_x_1117:
[----:B------:R-:W-:Y:S05]  /*14fb0*/  BSYNC B0 ;  /* 0x0000000000007941 */ /* 0x000fea0003800000 */
.L_x_1116:
        /* <DEDUP_REMOVED lines=19> */
.L_x_1119:
[----:B------:R-:W-:Y:S05]  /*150f0*/  BSYNC B0 ;  /* 0x0000000000007941 */ /* 0x000fea0003800000 */
.L_x_1118:
        /* <DEDUP_REMOVED lines=19> */
.L_x_1121:
[----:B------:R-:W-:Y:S05]  /*15230*/  BSYNC B0 ;  /* 0x0000000000007941 */ /* 0x000fea0003800000 */
.L_x_1120:
        /* <DEDUP_REMOVED lines=19> */
.L_x_1123:
[----:B------:R-:W-:Y:S05]  /*15370*/  BSYNC B0 ;  /* 0x0000000000007941 */ /* 0x000fea0003800000 */
.L_x_1122:
        /* <DEDUP_REMOVED lines=19> */
.L_x_1125:
[----:B------:R-:W-:Y:S05]  /*154b0*/  BSYNC B0 ;  /* 0x0000000000007941 */ /* 0x000fea0003800000 */
.L_x_1124:
        /* <DEDUP_REMOVED lines=19> */
.L_x_1127:
[----:B------:R-:W-:Y:S05]  /*155f0*/  BSYNC B0 ;  /* 0x0000000000007941 */ /* 0x000fea0003800000 */
.L_x_1126:
        /* <DEDUP_REMOVED lines=19> */
.L_x_1129:
[----:B------:R-:W-:Y:S05]  /*15730*/  BSYNC B0 ;  /* 0x0000000000007941 */ /* 0x000fea0003800000 */
.L_x_1128:
[----:B------:R-:W-:Y:S01]  /*15740*/  SHF.R.S32.HI R0, RZ, 0x4, R228 ;  /* 0x00000004ff007819 */ /* 0x000fe200000114e4 */
[----:B------:R-:W-:Y:S01]  /*15750*/  IMAD.SHL.U32 R5, R211, 0x40, RZ ;  /* 0x00000040d3057824 */ /* 0x000fe200078e00ff */
[----:B--2---:R-:W2:Y:S01]  /*15760*/  LDL R112, [R1+0x13c] ;  /* 0x00013c0001707983 */ /* 0x004ea20000100800 */
[----:B-1----:R-:W-:Y:S01]  /*15770*/  IMAD.SHL.U32 R2, R250, 0x40, RZ ;  /* 0x00000040fa027824 */ /* 0x002fe200078e00ff */
[----:B------:R-:W-:Y:S01]  /*15780*/  LEA.HI R3, R228, R0, RZ, 0x1 ;  /* 0x00000000e4037211 */ /* 0x000fe200078f08ff */
[----:B------:R-:W-:Y:S01]  /*15790*/  IMAD.SHL.U32 R6, R251, 0x40, RZ ;  /* 0x00000040fb067824 */ /* 0x000fe200078e00ff */
[----:B------:R-:W-:Y:S01]  /*157a0*/  R2P PR, R211, 0x6 ;  /* 0x00000006d3007804 */ /* 0x000fe20000000000 */
[----:B------:R-:W-:Y:S01]  /*157b0*/  IMAD.SHL.U32 R4, R78, 0x8, RZ ;  /* 0x000000084e047824 */ /* 0x000fe200078e00ff */
[----:B------:R-:W-:Y:S01]  /*157c0*/  LOP3.LUT R3, R3, 0xfffffffe, RZ, 0xc0, !PT ;  /* 0xfffffffe03037812 */ /* 0x000fe200078ec0ff */
[----:B------:R-:W0:Y:S01]  /*157d0*/  LDGDEPBAR ;  /* 0x00000000000079af */ /* 0x000e220000000000 */
[----:B------:R-:W-:Y:S01]  /*157e0*/  LOP3.LUT R2, R2, 0x1c0, RZ, 0xc0, !PT ;  /* 0x000001c002027812 */ /* 0x000fe200078ec0ff */
[----:B------:R-:W-:Y:S01]  /*157f0*/  BSSY B1, `(.L_x_1130) ;  /* 0x00003a5000017945 */ /* 0x000fe20003800000 */
[----:B------:R-:W-:Y:S01]  /*15800*/  LOP3.LUT R178, R6, 0xfffffe00, RZ, 0xc0, !PT ;  /* 0xfffffe0006b27812 */ /* 0x000fe200078ec0ff */
[----:B------:R-:W-:Y:S01]  /*15810*/  IMAD.IADD R3, R0, 0x1, -R3 ;  /* 0x0000000100037824 */ /* 0x000fe200078e0a03 */
[----:B------:R-:W-:-:S03]  /*15820*/  LOP3.LUT R0, R5, 0x1c0, RZ, 0xc0, !PT ;  /* 0x000001c005007812 */ /* 0x000fc600078ec0ff */
[----:B------:R-:W-:Y:S01]  /*15830*/  IMAD.SHL.U32 R5, R3, 0x8, RZ ;  /* 0x0000000803057824 */ /* 0x000fe200078e00ff */
[----:B------:R-:W-:Y:S02]  /*15840*/  LOP3.LUT R6, R0, 0x8, R4, 0xf8, !PT ;  /* 0x0000000800067812 */ /* 0x000fe400078ef804 */
[----:B------:R-:W-:Y:S02]  /*15850*/  SHF.R.U32.HI R0, RZ, 0x3, R0 ;  /* 0x00000003ff007819 */ /* 0x000fe40000011600 */
[----:B------:R-:W-:Y:S02]  /*15860*/  LOP3.LUT R5, R2, 0x8, R5, 0xf8, !PT ;  /* 0x0000000802057812 */ /* 0x000fe400078ef805 */
[----:B------:R-:W-:Y:S01]  /*15870*/  SHF.R.U32.HI R4, RZ, 0x3, R2 ;  /* 0x00000003ff047819 */ /* 0x000fe20000011602 */
[----:B------:R-:W-:Y:S01]  /*15880*/  IMAD R2, R252, 0x400, R178 ;  /* 0x00000400fc027824 */ /* 0x000fe200078e02b2 */
[----:B------:R-:W-:Y:S02]  /*15890*/  LOP3.LUT R0, R6, R0, RZ, 0x3c, !PT ;  /* 0x0000000006007212 */ /* 0x000fe400078e3cff */
[----:B------:R-:W-:-:S03]  /*158a0*/  LOP3.LUT R18, R5, R4, RZ, 0x3c, !PT ;  /* 0x0000000405127212 */ /* 0x000fc600078e3cff */
[----:B------:R-:W-:Y:S02]  /*158b0*/  IMAD R0, R3, 0x200, R0 ;  /* 0x0000020003007824 */ /* 0x000fe400078e0200 */
[----:B------:R-:W-:Y:S02]  /*158c0*/  IMAD.IADD R2, R18, 0x1, R2 ;  /* 0x0000000112027824 */ /* 0x000fe400078e0202 */
[----:B------:R-:W-:Y:S02]  /*158d0*/  IMAD.SHL.U32 R176, R0, 0x2, RZ ;  /* 0x0000000200b07824 */ /* 0x000fe400078e00ff */
[----:B------:R-:W-:Y:S02]  /*158e0*/  IMAD.SHL.U32 R183, R2, 0x2, RZ ;  /* 0x0000000202b77824 */ /* 0x000fe400078e00ff */
[----:B------:R-:W-:Y:S01]  /*158f0*/  IMAD.MOV.U32 R0, RZ, RZ, 0x20 ;  /* 0x00000020ff007424 */ /* 0x000fe200078e00ff */
[----:B------:R-:W-:Y:S01]  /*15900*/  LDSM.16.M88.4 R8, [R176+0x2800] ;  /* 0x00280000b008783b */ /* 0x000fe20000000200 */
[----:B------:R-:W-:Y:S01]  /*15910*/  IMAD R114, R186, 0x2, R183 ;  /* 0x00000002ba727824 */ /* 0x000fe200078e02b7 */
[----:B------:R-:W-:-:S02]  /*15920*/  IADD3 R177, R176, 0x2040, RZ ;  /* 0x00002040b0b17810 */ /* 0x000fc40007ffe0ff */
[----:B------:R-:W1:Y:S01]  /*15930*/  LDSM.16.M88.4 R4, [R183] ;  /* 0x00000000b704783b */ /* 0x000e620000000200 */
[----:B------:R-:W-:-:S03]  /*15940*/  SEL R184, R0, 0xffffffe0, !P1 ;  /* 0xffffffe000b87807 */ /* 0x000fc60004800000 */
[----:B-----5:R-:W3:Y:S02]  /*15950*/  LDSM.16.M88.4 R28, [R176+0x5000] ;  /* 0x00500000b01c783b */ /* 0x020ee40000000200 */
[----:B------:R-:W-:Y:S02]  /*15960*/  IMAD.IADD R72, R176, 0x1, R184 ;  /* 0x00000001b0487824 */ /* 0x000fe400078e02b8 */
[----:B------:R-:W4:Y:S04]  /*15970*/  LDSM.16.M88.4 R24, [R176+0x3000] ;  /* 0x00300000b018783b */ /* 0x000f280000000200 */
[----:B------:R-:W3:Y:S04]  /*15980*/  LDSM.16.M88.4 R12, [R176+0x2000] ;  /* 0x00200000b00c783b */ /* 0x000ee80000000200 */
[----:B------:R-:W3:Y:S04]  /*15990*/  LDSM.16.M88.4 R20, [R176+0x5800] ;  /* 0x00580000b014783b */ /* 0x000ee80000000200 */
[----:B------:R-:W4:Y:S04]  /*159a0*/  LDSM.16.M88.4 R36, [R176+0x4000] ;  /* 0x00400000b024783b */ /* 0x000f280000000200 */
[----:B------:R-:W-:Y:S04]  /*159b0*/  LDSM.16.M88.4 R32, [R176+0x4800] ;  /* 0x00480000b020783b */ /* 0x000fe80000000200 */
[----:B------:R-:W-:Y:S04]  /*159c0*/  LDSM.16.M88.4 R44, [R176+0x7000] ;  /* 0x00700000b02c783b */ /* 0x000fe80000000200 */
[----:B------:R-:W-:Y:S04]  /*159d0*/  LDSM.16.M88.4 R40, [R176+0x3800] ;  /* 0x00380000b028783b */ /* 0x000fe80000000200 */
[----:B------:R-:W-:Y:S01]  /*159e0*/  LDSM.16.M88.4 R48, [R72+0x2000] ;  /* 0x002000004830783b */ /* 0x000fe20000000200 */
[C---:B-1----:R-:W-:Y:S03]  /*159f0*/  HMMA.16816.F32 R120, R4.reuse, R8, RZ ;  /* 0x000000080478723c */ /* 0x042fe600000018ff */
[----:B------:R-:W-:Y:S05]  /*15a00*/  STL [R1+0xc0], R114 ;  /* 0x0000c07201007387 */ /* 0x000fea0000100800 */
[C---:B------:R-:W-:Y:S01]  /*15a10*/  HMMA.16816.F32 R128, R4.reuse, R10, RZ ;  /* 0x0000000a0480723c */ /* 0x040fe200000018ff */
[----:B------:R-:W1:Y:S07]  /*15a20*/  LDSM.16.M88.4 R8, [R176+0x6800] ;  /* 0x00680000b008783b */ /* 0x000e6e0000000200 */
[C---:B---3--:R-:W-:Y:S08]  /*15a30*/  HMMA.16816.F32 R64, R4.reuse, R28, RZ ;  /* 0x0000001c0440723c */ /* 0x048ff000000018ff */
[C---:B------:R-:W-:Y:S01]  /*15a40*/  HMMA.16816.F32 R52, R4.reuse, R30, RZ ;  /* 0x0000001e0434723c */ /* 0x040fe200000018ff */
[----:B------:R-:W3:Y:S07]  /*15a50*/  LDSM.16.M88.4 R28, [R176+0x7800] ;  /* 0x00780000b01c783b */ /* 0x000eee0000000200 */
[C---:B----4-:R-:W-:Y:S08]  /*15a60*/  HMMA.16816.F32 R116, R4.reuse, R24, RZ ;  /* 0x000000180474723c */ /* 0x050ff000000018ff */
[C---:B------:R-:W-:Y:S01]  /*15a70*/  HMMA.16816.F32 R108, R4.reuse, R26, RZ ;  /* 0x0000001a046c723c */ /* 0x040fe200000018ff */
[----:B------:R-:W4:Y:S07]  /*15a80*/  LDSM.16.M88.4 R24, [R176+0x8000] ;  /* 0x00800000b018783b */ /* 0x000f2e0000000200 */
[C---:B------:R-:W-:Y:S08]  /*15a90*/  HMMA.16816.F32 R124, R4.reuse, R12, RZ ;  /* 0x0000000c047c723c */ /* 0x040ff000000018ff */
[C---:B------:R-:W-:Y:S01]  /*15aa0*/  HMMA.16816.F32 R136, R4.reuse, R14, RZ ;  /* 0x0000000e0488723c */ /* 0x040fe200000018ff */
[----:B------:R-:W3:Y:S07]  /*15ab0*/  LDSM.16.M88.4 R12, [R176+0x6000] ;  /* 0x00600000b00c783b */ /* 0x000eee0000000200 */
[C---:B------:R-:W-:Y:S08]  /*15ac0*/  HMMA.16816.F32 R60, R4.reuse, R20, RZ ;  /* 0x00000014043c723c */ /* 0x040ff000000018ff */
[C---:B------:R-:W-:Y:S01]  /*15ad0*/  HMMA.16816.F32 R80, R4.reuse, R22, RZ ;  /* 0x000000160450723c */ /* 0x040fe200000018ff */
[----:B------:R-:W4:Y:S07]  /*15ae0*/  LDSM.16.M88.4 R20, [R176+0x8800] ;  /* 0x00880000b014783b */ /* 0x000f2e0000000200 */
[C---:B------:R-:W-:Y:S08]  /*15af0*/  HMMA.16816.F32 R96, R4.reuse, R36, RZ ;  /* 0x000000240460723c */ /* 0x040ff000000018ff */
[C---:B------:R-:W-:Y:S01]  /*15b00*/  HMMA.16816.F32 R92, R4.reuse, R38, RZ ;  /* 0x00000026045c723c */ /* 0x040fe200000018ff */
[----:B------:R-:W-:Y:S07]  /*15b10*/  LDSM.16.M88.4 R36, [R72+0x3000] ;  /* 0x003000004824783b */ /* 0x000fee0000000200 */
[C---:B-1----:R-:W-:Y:S08]  /*15b20*/  HMMA.16816.F32 R68, R4.reuse, R8, RZ ;  /* 0x000000080444723c */ /* 0x042ff000000018ff */
[C---:B------:R-:W-:Y:S01]  /*15b30*/  HMMA.16816.F32 R144, R4.reuse, R10, RZ ;  /* 0x0000000a0490723c */ /* 0x040fe200000018ff */
[----:B------:R-:W1:Y:S07]  /*15b40*/  LDSM.16.M88.4 R8, [R114] ;  /* 0x000000007208783b */ /* 0x000e6e0000000200 */
        /* <DEDUP_REMOVED lines=8> */
[----:B------:R-:W2:Y:S07]  /*15bd0*/  LDSM.16.M88.4 R12, [R176+0x9000] ;  /* 0x00900000b00c783b */ /* 0x000eae0000000200 */
[C---:B------:R-:W-:Y:S08]  /*15be0*/  HMMA.16816.F32 R88, R4.reuse, R32, RZ ;  /* 0x000000200458723c */ /* 0x040ff000000018ff */
[C---:B------:R-:W-:Y:S01]  /*15bf0*/  HMMA.16816.F32 R84, R4.reuse, R34, RZ ;  /* 0x000000220454723c */ /* 0x040fe200000018ff */
[----:B------:R-:W-:Y:S07]  /*15c00*/  LDSM.16.M88.4 R32, [R72+0x3800] ;  /* 0x003800004820783b */ /* 0x000fee0000000200 */
[C---:B------:R-:W-:Y:S08]  /*15c10*/  HMMA.16816.F32 R192, R4.reuse, R20, RZ ;  /* 0x0000001404c0723c */ /* 0x040ff000000018ff */
[----:B------:R-:W-:Y:S01]  /*15c20*/  HMMA.16816.F32 R204, R4, R22, RZ ;  /* 0x0000001604cc723c */ /* 0x000fe200000018ff */
[----:B------:R-:W2:Y:S07]  /*15c30*/  LDSM.16.M88.4 R20, [R72+0x5000] ;  /* 0x005000004814783b */ /* 0x000eae0000000200 */
[C---:B-1----:R-:W-:Y:S08]  /*15c40*/  HMMA.16816.F32 R168, R8.reuse, R36, R116 ;  /* 0x0000002408a8723c */ /* 0x042ff00000001874 */
[----:B------:R-:W-:Y:S08]  /*15c50*/  HMMA.16816.F32 R196, R8, R38, R108 ;  /* 0x0000002608c4723c */ /* 0x000ff0000000186c */
[C---:B------:R-:W-:Y:S08]  /*15c60*/  HMMA.16816.F32 R140, R4.reuse, R44, RZ ;  /* 0x0000002c048c723c */ /* 0x040ff000000018ff */
[----:B------:R-:W-:Y:S01]  /*15c70*/  HMMA.16816.F32 R148, R4, R46, RZ ;  /* 0x0000002e0494723c */ /* 0x000fe200000018ff */
[----:B------:R-:W1:Y:S07]  /*15c80*/  LDSM.16.M88.4 R44, [R176+0x9800] ;  /* 0x00980000b02c783b */ /* 0x000e6e0000000200 */
[C---:B---3--:R-:W-:Y:S08]  /*15c90*/  HMMA.16816.F32 R236, R8.reuse, R28, R96 ;  /* 0x0000001c08ec723c */ /* 0x048ff00000001860 */
[C---:B------:R-:W-:Y:S08]  /*15ca0*/  HMMA.16816.F32 R36, R8.reuse, R30, R92 ;  /* 0x0000001e0824723c */ /* 0x040ff0000000185c */
[C---:B----4-:R-:W-:Y:S08]  /*15cb0*/  HMMA.16816.F32 R28, R8.reuse, R24, R88 ;  /* 0x00000018081c723c */ /* 0x050ff00000001858 */
[----:B------:R-:W-:Y:S08]  /*15cc0*/  HMMA.16816.F32 R24, R8, R26, R84 ;  /* 0x0000001a0818723c */ /* 0x000ff00000001854 */
[----:B--2---:R-:W-:Y:S01]  /*15cd0*/  HMMA.16816.F32 R212, R4, R12, RZ ;  /* 0x0000000c04d4723c */ /* 0x004fe200000018ff */
[----:B------:R-:W-:-:S02]  /*15ce0*/  IMAD.MOV.U32 R244, RZ, RZ, R36 ;  /* 0x000000fffff47224 */ /* 0x000fc400078e0024 */
[----:B------:R-:W-:Y:S02]  /*15cf0*/  IMAD.MOV.U32 R185, RZ, RZ, R37 ;  /* 0x000000ffffb97224 */ /* 0x000fe400078e0025 */
[----:B------:R-:W-:Y:S02]  /*15d00*/  IMAD.MOV.U32 R182, RZ, RZ, R38 ;  /* 0x000000ffffb67224 */ /* 0x000fe400078e0026 */
[----:B------:R-:W-:Y:S01]  /*15d10*/  IMAD.MOV.U32 R181, RZ, RZ, R39 ;  /* 0x000000ffffb57224 */ /* 0x000fe200078e0027 */
[----:B------:R-:W-:Y:S01]  /*15d20*/  HMMA.16816.F32 R228, R4, R14, RZ ;  /* 0x0000000e04e4723c */ /* 0x000fe200000018ff */
[----:B------:R-:W2:Y:S01]  /*15d30*/  LDSM.16.M88.4 R12, [R72+0x5800] ;  /* 0x00580000480c783b */ /* 0x000ea20000000200 */
[----:B------:R-:W-:Y:S02]  /*15d40*/  IMAD.MOV.U32 R135, RZ, RZ, R28 ;  /* 0x000000ffff877224 */ /* 0x000fe400078e001c */
[----:B------:R-:W-:Y:S01]  /*15d50*/  IMAD.MOV.U32 R115, RZ, RZ, R29 ;  /* 0x000000ffff737224 */ /* 0x000fe200078e001d */
[----:B------:R-:W-:Y:S01]  /*15d60*/  LDSM.16.M88.4 R36, [R72+0x8000] ;  /* 0x008000004824783b */ /* 0x000fe20000000200 */
[----:B------:R-:W-:-:S02]  /*15d70*/  IMAD.MOV.U32 R114, RZ, RZ, R30 ;  /* 0x000000ffff727224 */ /* 0x000fc400078e001e */
[----:B------:R-:W-:Y:S01]  /*15d80*/  IMAD.MOV.U32 R91, RZ, RZ, R24 ;  /* 0x000000ffff5b7224 */ /* 0x000fe200078e0018 */
[----:B------:R-:W-:Y:S01]  /*15d90*/  HMMA.16816.F32 R104, R4, R40, RZ ;  /* 0x000000280468723c */ /* 0x000fe200000018ff */
[----:B------:R-:W-:Y:S02]  /*15da0*/  IMAD.MOV.U32 R90, RZ, RZ, R25 ;  /* 0x000000ffff5a7224 */ /* 0x000fe400078e0019 */
[----:B------:R-:W-:Y:S02]  /*15db0*/  IMAD.MOV.U32 R89, RZ, RZ, R26 ;  /* 0x000000ffff597224 */ /* 0x000fe400078e001a */
[----:B------:R-:W-:Y:S02]  /*15dc0*/  IMAD.MOV.U32 R88, RZ, RZ, R27 ;  /* 0x000000ffff587224 */ /* 0x000fe400078e001b */
[----:B------:R-:W-:Y:S01]  /*15dd0*/  IMAD.MOV.U32 R3, RZ, RZ, R31 ;  /* 0x000000ffff037224 */ /* 0x000fe200078e001f */
[----:B------:R-:W-:Y:S01]  /*15de0*/  HMMA.16816.F32 R24, R8, R20, R64 ;  /* 0x000000140818723c */ /* 0x000fe20000001840 */
[----:B------:R-:W-:Y:S07]  /*15df0*/  LDSM.16.M88.4 R28, [R72+0x9000] ;  /* 0x00900000481c783b */ /* 0x000fee0000000200 */
[C---:B------:R-:W-:Y:S01]  /*15e00*/  HMMA.16816.F32 R100, R4.reuse, R42, RZ ;  /* 0x0000002a0464723c */ /* 0x040fe200000018ff */
[----:B------:R-:W3:Y:S07]  /*15e10*/  LDSM.16.M88.4 R40, [R72+0x2800] ;  /* 0x002800004828783b */ /* 0x000eee0000000200 */
[C---:B-1----:R-:W-:Y:S08]  /*15e20*/  HMMA.16816.F32 R232, R4.reuse, R44, RZ ;  /* 0x0000002c04e8723c */ /* 0x042ff000000018ff */
[----:B------:R-:W-:Y:S01]  /*15e30*/  HMMA.16816.F32 R216, R4, R46, RZ ;  /* 0x0000002e04d8723c */ /* 0x000fe200000018ff */
[----:B------:R-:W1:Y:S01]  /*15e40*/  LDSM.16.M88.4 R4, [R72+0x6000] ;  /* 0x006000004804783b */ /* 0x000e620000000200 */
[----:B------:R-:W-:-:S02]  /*15e50*/  IMAD.MOV.U32 R20, RZ, RZ, R25 ;  /* 0x000000ffff147224 */ /* 0x000fc400078e0019 */
[----:B------:R-:W-:Y:S01]  /*15e60*/  IMAD.MOV.U32 R2, RZ, RZ, R26 ;  /* 0x000000ffff027224 */ /* 0x000fe200078e001a */
[----:B------:R-:W-:Y:S01]  /*15e70*/  LDSM.16.M88.4 R44, [R72+0x6800] ;  /* 0x00680000482c783b */ /* 0x000fe20000000200 */
[----:B------:R-:W-:Y:S02]  /*15e80*/  IMAD.MOV.U32 R0, RZ, RZ, R24 ;  /* 0x000000ffff007224 */ /* 0x000fe400078e0018 */
[----:B------:R-:W-:Y:S01]  /*15e90*/  IMAD.MOV.U32 R64, RZ, RZ, R27 ;  /* 0x000000ffff407224 */ /* 0x000fe200078e001b */
[C---:B------:R-:W-:Y:S08]  /*15ea0*/  HMMA.16816.F32 R100, R8.reuse, R34, R100 ;  /* 0x000000220864723c */ /* 0x040ff00000001864 */
[C---:B------:R-:W-:Y:S07]  /*15eb0*/  HMMA.16816.F32 R24, R8.reuse, R22, R52 ;  /* 0x000000160818723c */ /* 0x040fee0000001834 */
[----:B------:R-:W-:Y:S01]  /*15ec0*/  IMAD.MOV.U32 R54, RZ, RZ, R20 ;  /* 0x000000ffff367224 */ /* 0x000fe200078e0014 */
[----:B------:R-:W-:Y:S01]  /*15ed0*/  HMMA.16816.F32 R240, R8, R32, R104 ;  /* 0x0000002008f0723c */ /* 0x000fe20000001868 */
[----:B------:R-:W-:-:S02]  /*15ee0*/  IMAD.MOV.U32 R55, RZ, RZ, R2 ;  /* 0x000000ffff377224 */ /* 0x000fc400078e0002 */
[----:B------:R-:W-:Y:S01]  /*15ef0*/  IMAD.MOV.U32 R53, RZ, RZ, R0 ;  /* 0x000000ffff357224 */ /* 0x000fe200078e0000 */
[----:B------:R-:W-:-:S04]  /*15f00*/  IADD3 R0, R176, 0x2000, RZ ;  /* 0x00002000b0007810 */ /* 0x000fc80007ffe0ff */
[C---:B--2---:R-:W-:Y:S01]  /*15f10*/  HMMA.16816.F32 R20, R8.reuse, R12, R60 ;  /* 0x0000000c0814723c */ /* 0x044fe2000000183c */
[----:B------:R-:W-:Y:S01]  /*15f20*/  IMAD.MOV.U32 R34, RZ, RZ, R101 ;  /* 0x000000ffff227224 */ /* 0x000fe200078e0065 */
[----:B------:R-:W-:Y:S01]  /*15f30*/  @P2 IADD3 R177, R0, -0x40, RZ ;  /* 0xffffffc000b12810 */ /* 0x000fe20007ffe0ff */
[----:B------:R-:W-:Y:S02]  /*15f40*/  IMAD.MOV.U32 R33, RZ, RZ, R102 ;  /* 0x000000ffff217224 */ /* 0x000fe400078e0066 */
[----:B------:R-:W-:Y:S02]  /*15f50*/  IMAD.MOV.U32 R32, RZ, RZ, R100 ;  /* 0x000000ffff207224 */ /* 0x000fe400078e0064 */
[----:B------:R-:W-:Y:S01]  /*15f60*/  IMAD.MOV.U32 R66, RZ, RZ, R34 ;  /* 0x000000ffff427224 */ /* 0x000fe200078e0022 */
[----:B------:R-:W-:Y:S01]  /*15f70*/  HMMA.16816.F32 R12, R8, R14, R80 ;  /* 0x0000000e080c723c */ /* 0x000fe20000001850 */
[----:B------:R-:W-:Y:S02]  /*15f80*/  IMAD.MOV.U32 R250, RZ, RZ, R24 ;  /* 0x000000fffffa7224 */ /* 0x000fe400078e0018 */
[----:B------:R-:W-:-:S02]  /*15f90*/  IMAD.MOV.U32 R249, RZ, RZ, R25 ;  /* 0x000000fffff97224 */ /* 0x000fc400078e0019 */
[----:B------:R-:W-:Y:S02]  /*15fa0*/  IMAD.MOV.U32 R246, RZ, RZ, R26 ;  /* 0x000000fffff67224 */ /* 0x000fe400078e001a */
[----:B------:R-:W-:Y:S01]  /*15fb0*/  IMAD.MOV.U32 R245, RZ, RZ, R27 ;  /* 0x000000fffff57224 */ /* 0x000fe200078e001b */
[C---:B------:R-:W-:Y:S01]  /*15fc0*/  HMMA.16816.F32 R208, R8.reuse, R48, R124 ;  /* 0x0000003008d0723c */ /* 0x040fe2000000187c */
[----:B------:R-:W-:Y:S01]  /*15fd0*/  IMAD.MOV.U32 R67, RZ, RZ, R33 ;  /* 0x000000ffff437224 */ /* 0x000fe200078e0021 */
[----:B------:R-:W-:Y:S01]  /*15fe0*/  LDSM.16.M88.4 R24, [R72+0x9800] ;  /* 0x009800004818783b */ /* 0x000fe20000000200 */
[----:B------:R-:W-:Y:S02]  /*15ff0*/  IMAD.MOV.U32 R65, RZ, RZ, R32 ;  /* 0x000000ffff417224 */ /* 0x000fe400078e0020 */
[----:B------:R-:W-:Y:S01]  /*16000*/  IMAD.MOV.U32 R251, RZ, RZ, R103 ;  /* 0x000000fffffb7224 */ /* 0x000fe200078e0067 */
[----:B------:R-:W2:Y:S02]  /*16010*/  LDSM.16.M88.4 R32, [R72+0x8800] ;  /* 0x008800004820783b */ /* 0x000ea40000000200 */
[----:B------:R-:W-:Y:S01]  /*16020*/  HMMA.16816.F32 R200, R8, R50, R136 ;  /* 0x0000003208c8723c */ /* 0x000fe20000001888 */
[----:B------:R-:W-:Y:S01]  /*16030*/  IMAD.MOV.U32 R62, RZ, RZ, R20 ;  /* 0x000000ffff3e7224 */ /* 0x000fe200078e0014 */
[----:B------:R-:W4:Y:S01]  /*16040*/  LDSM.16.M88.4 R48, [R72+0x7000] ;  /* 0x007000004830783b */ /* 0x000f220000000200 */
[----:B------:R-:W-:-:S02]  /*16050*/  IMAD.MOV.U32 R61, RZ, RZ, R21 ;  /* 0x000000ffff3d7224 */ /* 0x000fc400078e0015 */
[----:B------:R-:W-:Y:S02]  /*16060*/  IMAD.MOV.U32 R60, RZ, RZ, R22 ;  /* 0x000000ffff3c7224 */ /* 0x000fe400078e0016 */
[----:B------:R-:W-:Y:S01]  /*16070*/  IMAD.MOV.U32 R52, RZ, RZ, R23 ;  /* 0x000000ffff347224 */ /* 0x000fe200078e0017 */
[C---:B---3--:R-:W-:Y:S01]  /*16080*/  HMMA.16816.F32 R172, R8.reuse, R40, R120 ;  /* 0x0000002808ac723c */ /* 0x048fe20000001878 */
[----:B------:R-:W-:Y:S01]  /*16090*/  IMAD.MOV.U32 R98, RZ, RZ, R12 ;  /* 0x000000ffff627224 */ /* 0x000fe200078e000c */
[----:B------:R-:W-:Y:S01]  /*160a0*/  LDSM.16.M88.4 R20, [R177] ;  /* 0x00000000b114783b */ /* 0x000fe20000000200 */
[----:B------:R-:W-:Y:S02]  /*160b0*/  IMAD.MOV.U32 R97, RZ, RZ, R13 ;  /* 0x000000ffff617224 */ /* 0x000fe400078e000d */
[----:B------:R-:W-:Y:S02]  /*160c0*/  IMAD.MOV.U32 R96, RZ, RZ, R14 ;  /* 0x000000ffff607224 */ /* 0x000fe400078e000e */
[----:B------:R-:W-:Y:S01]  /*160d0*/  IMAD.MOV.U32 R63, RZ, RZ, R15 ;  /* 0x000000ffff3f7224 */ /* 0x000fe200078e000f */
[C---:B------:R-:W-:Y:S01]  /*160e0*/  HMMA.16816.F32 R124, R8.reuse, R42, R128 ;  /* 0x0000002a087c723c */ /* 0x040fe20000001880 */
[----:B------:R-:W3:Y:S07]  /*160f0*/  LDSM.16.M88.4 R40, [R72+0x7800] ;  /* 0x007800004828783b */ /* 0x000eee0000000200 */
[C---:B-1----:R-:W-:Y:S08]  /*16100*/  HMMA.16816.F32 R12, R8.reuse, R4, R56 ;  /* 0x00000004080c723c */ /* 0x042ff00000001838 */
[C---:B------:R-:W-:Y:S08]  /*16110*/  HMMA.16816.F32 R84, R8.reuse, R28, R212 ;  /* 0x0000001c0854723c */ /* 0x040ff000000018d4 */
[C---:B--2---:R-:W-:Y:S07]  /*16120*/  HMMA.16816.F32 R92, R8.reuse, R34, R204 ;  /* 0x00000022085c723c */ /* 0x044fee00000018cc */
[----:B------:R-:W-:Y:S01]  /*16130*/  IMAD.MOV.U32 R204, RZ, RZ, R98 ;  /* 0x000000ffffcc7224 */ /* 0x000fe200078e0062 */
[----:B----4-:R-:W-:Y:S01]  /*16140*/  HMMA.16816.F32 R136, R8, R48, R140 ;  /* 0x000000300888723c */ /* 0x010fe2000000188c */
[----:B------:R-:W-:-:S02]  /*16150*/  IMAD.MOV.U32 R5, RZ, RZ, R14 ;  /* 0x000000ffff057224 */ /* 0x000fc400078e000e */
[----:B------:R-:W-:Y:S02]  /*16160*/  IMAD.MOV.U32 R4, RZ, RZ, R13 ;  /* 0x000000ffff047224 */ /* 0x000fe400078e000d */
[----:B------:R-:W-:Y:S02]  /*16170*/  IMAD.MOV.U32 R2, RZ, RZ, R12 ;  /* 0x000000ffff027224 */ /* 0x000fe400078e000c */
[----:B------:R-:W-:Y:S01]  /*16180*/  IMAD.MOV.U32 R99, RZ, RZ, R15 ;  /* 0x000000ffff637224 */ /* 0x000fe200078e000f */
[----:B------:R-:W-:Y:S01]  /*16190*/  HMMA.16816.F32 R100, R8, R32, R192 ;  /* 0x000000200864723c */ /* 0x000fe200000018c0 */
[----:B------:R-:W-:Y:S01]  /*161a0*/  IMAD.MOV.U32 R0, RZ, RZ, R5 ;  /* 0x000000ffff007224 */ /* 0x000fe200078e0005 */
[----:B------:R-:W-:Y:S01]  /*161b0*/  LDSM.16.M88.4 R32, [R177+0x3800] ;  /* 0x00380000b120783b */ /* 0x000fe20000000200 */
[----:B------:R-:W-:Y:S02]  /*161c0*/  IMAD.MOV.U32 R205, RZ, RZ, R97 ;  /* 0x000000ffffcd7224 */ /* 0x000fe400078e0061 */
[----:B------:R-:W-:-:S02]  /*161d0*/  IMAD.MOV.U32 R206, RZ, RZ, R96 ;  /* 0x000000ffffce7224 */ /* 0x000fc400078e0060 */
[----:B------:R-:W-:Y:S01]  /*161e0*/  IMAD.MOV.U32 R192, RZ, RZ, R53 ;  /* 0x000000ffffc07224 */ /* 0x000fe200078e0035 */
[C---:B------:R-:W-:Y:S01]  /*161f0*/  HMMA.16816.F32 R12, R8.reuse, R6, R76 ;  /* 0x00000006080c723c */ /* 0x040fe2000000184c */
[----:B------:R-:W-:Y:S02]  /*16200*/  IMAD.MOV.U32 R193, RZ, RZ, R54 ;  /* 0x000000ffffc17224 */ /* 0x000fe400078e0036 */
[----:B------:R-:W-:Y:S02]  /*16210*/  IMAD.MOV.U32 R195, RZ, RZ, R64 ;  /* 0x000000ffffc37224 */ /* 0x000fe400078e0040 */
[----:B------:R-:W-:Y:S02]  /*16220*/  IMAD.MOV.U32 R53, RZ, RZ, R66 ;  /* 0x000000ffff357224 */ /* 0x000fe400078e0042 */
[----:B------:R-:W-:Y:S01]  /*16230*/  IMAD.MOV.U32 R54, RZ, RZ, R67 ;  /* 0x000000ffff367224 */ /* 0x000fe200078e0043 */
[----:B------:R-:W-:Y:S01]  /*16240*/  HMMA.16816.F32 R80, R8, R30, R228 ;  /* 0x0000001e0850723c */ /* 0x000fe200000018e4 */
[----:B------:R-:W-:Y:S01]  /*16250*/  LDSM.16.M88.4 R28, [R177+0x4000] ;  /* 0x00400000b11c783b */ /* 0x000fe20000000200 */
[----:B------:R-:W-:-:S02]  /*16260*/  IMAD.MOV.U32 R194, RZ, RZ, R55 ;  /* 0x000000ffffc27224 */ /* 0x000fc400078e0037 */
[----:B------:R-:W-:Y:S02]  /*16270*/  IMAD.MOV.U32 R55, RZ, RZ, R251 ;  /* 0x000000ffff377224 */ /* 0x000fe400078e00fb */
[----:B------:R-:W-:Y:S02]  /*16280*/  IMAD.MOV.U32 R207, RZ, RZ, R63 ;  /* 0x000000ffffcf7224 */ /* 0x000fe400078e003f */
[C---:B------:R-:W-:Y:S08]  /*16290*/  HMMA.16816.F32 R144, R8.reuse, R46, R144 ;  /* 0x0000002e0890723c */ /* 0x040ff00000001890 */
[----:B------:R-:W-:Y:S01]  /*162a0*/  IMAD.MOV.U32 R79, RZ, RZ, R12 ;  /* 0x000000ffff4f7224 */ /* 0x000fe200078e000c */
[----:B------:R-:W-:Y:S01]  /*162b0*/  HMMA.16816.F32 R128, R8, R50, R148 ;  /* 0x000000320880723c */ /* 0x000fe20000001894 */
[----:B------:R-:W-:Y:S01]  /*162c0*/  IMAD.MOV.U32 R78, RZ, RZ, R13 ;  /* 0x000000ffff4e7224 */ /* 0x000fe200078e000d */
[----:B------:R-:W-:Y:S01]  /*162d0*/  LDSM.16.M88.4 R48, [R177+0x1800] ;  /* 0x00180000b130783b */ /* 0x000fe20000000200 */
[----:B------:R-:W-:-:S02]  /*162e0*/  IMAD.MOV.U32 R77, RZ, RZ, R14 ;  /* 0x000000ffff4d7224 */ /* 0x000fc400078e000e */
[----:B------:R-:W-:Y:S02]  /*162f0*/  IMAD.MOV.U32 R76, RZ, RZ, R15 ;  /* 0x000000ffff4c7224 */ /* 0x000fe400078e000f */
[----:B------:R-:W-:Y:S01]  /*16300*/  IMAD.MOV.U32 R212, RZ, RZ, R79 ;  /* 0x000000ffffd47224 */ /* 0x000fe200078e004f */
[C---:B------:R-:W-:Y:S01]  /*16310*/  HMMA.16816.F32 R12, R8.reuse, R44, R68 ;  /* 0x0000002c080c723c */ /* 0x040fe20000001844 */
[----:B------:R-:W-:Y:S01]  /*16320*/  IMAD.MOV.U32 R213, RZ, RZ, R78 ;  /* 0x000000ffffd57224 */ /* 0x000fe200078e004e */
[----:B------:R-:W-:Y:S01]  /*16330*/  LDSM.16.M88.4 R44, [R177+0x1000] ;  /* 0x00100000b12c783b */ /* 0x000fe20000000200 */
[----:B------:R-:W-:Y:S02]  /*16340*/  IMAD.MOV.U32 R214, RZ, RZ, R77 ;  /* 0x000000ffffd67224 */ /* 0x000fe400078e004d */
[----:B------:R-:W-:Y:S02]  /*16350*/  IMAD.MOV.U32 R215, RZ, RZ, R76 ;  /* 0x000000ffffd77224 */ /* 0x000fe400078e004c */
[----:B------:R-:W-:Y:S01]  /*16360*/  IMAD.MOV.U32 R70, RZ, RZ, R2 ;  /* 0x000000ffff467224 */ /* 0x000fe200078e0002 */
[----:B------:R-:W-:Y:S01]  /*16370*/  HMMA.16816.F32 R76, R8, R24, R232 ;  /* 0x00000018084c723c */ /* 0x000fe200000018e8 */
[----:B------:R-:W-:-:S02]  /*16380*/  IMAD R2, R187, 0x2, R183 ;  /* 0x00000002bb027824 */ /* 0x000fc400078e02b7 */
[----:B------:R-:W-:-:S03]  /*16390*/  IMAD.MOV.U32 R71, RZ, RZ, R4 ;  /* 0x000000ffff477224 */ /* 0x000fc600078e0004 */
[----:B------:R-:W1:Y:S01]  /*163a0*/  LDSM.16.M88.4 R4, [R2] ;  /* 0x000000000204783b */ /* 0x000e620000000200 */
[----:B------:R-:W-:Y:S01]  /*163b0*/  IMAD.MOV.U32 R235, RZ, RZ, R99 ;  /* 0x000000ffffeb7224 */ /* 0x000fe200078e0063 */
[C---:B------:R-:W-:Y:S01]  /*163c0*/  HMMA.16816.F32 R116, R8.reuse, R36, R160 ;  /* 0x000000240874723c */ /* 0x040fe200000018a0 */
[----:B------:R-:W-:Y:S02]  /*163d0*/  IMAD.MOV.U32 R232, RZ, RZ, R70 ;  /* 0x000000ffffe87224 */ /* 0x000fe400078e0046 */
[----:B------:R-:W-:Y:S02]  /*163e0*/  IMAD.MOV.U32 R233, RZ, RZ, R71 ;  /* 0x000000ffffe97224 */ /* 0x000fe400078e0047 */
[----:B------:R-:W-:Y:S02]  /*163f0*/  IMAD.MOV.U32 R234, RZ, RZ, R0 ;  /* 0x000000ffffea7224 */ /* 0x000fe400078e0000 */
[----:B------:R-:W-:Y:S01]  /*16400*/  IMAD R0, R252, 0x10, R73 ;  /* 0x00000010fc007824 */ /* 0x000fe200078e0249 */
[----:B------:R-:W-:Y:S01]  /*16410*/  HMMA.16816.F32 R96, R8, R26, R216 ;  /* 0x0000001a0860723c */ /* 0x000fe200000018d8 */
[----:B------:R-:W-:Y:S01]  /*16420*/  IMAD.MOV.U32 R57, RZ, RZ, R12 ;  /* 0x000000ffff397224 */ /* 0x000fe200078e000c */
[----:B------:R-:W-:Y:S01]  /*16430*/  LDSM.16.M88.4 R24, [R177+0x4800] ;  /* 0x00480000b118783b */ /* 0x000fe20000000200 */
[----:B------:R-:W-:Y:S01]  /*16440*/  IMAD.MOV.U32 R56, RZ, RZ, R13 ;  /* 0x000000ffff387224 */ /* 0x000fe200078e000d */
[----:B------:R-:W-:Y:S01]  /*16450*/  IADD3 R0, R0, 0x1, R180 ;  /* 0x0000000100007810 */ /* 0x000fe20007ffe0b4 */
[----:B------:R-:W-:-:S02]  /*16460*/  IMAD.MOV.U32 R69, RZ, RZ, R14 ;  /* 0x000000ffff457224 */ /* 0x000fc400078e000e */
[----:B------:R-:W-:Y:S01]  /*16470*/  IMAD.MOV.U32 R68, RZ, RZ, R15 ;  /* 0x000000ffff447224 */ /* 0x000fe200078e000f */
[C---:B------:R-:W-:Y:S01]  /*16480*/  HMMA.16816.F32 R104, R8.reuse, R38, R164 ;  /* 0x000000260868723c */ /* 0x040fe200000018a4 */
[----:B------:R-:W-:Y:S01]  /*16490*/  IMAD.MOV.U32 R142, RZ, RZ, R57 ;  /* 0x000000ffff8e7224 */ /* 0x000fe200078e0039 */
[----:B------:R-:W2:Y:S01]  /*164a0*/  LDSM.16.M88.4 R12, [R177+0x800] ;  /* 0x00080000b10c783b */ /* 0x000ea20000000200 */
[----:B------:R-:W-:Y:S01]  /*164b0*/  IMAD.MOV.U32 R143, RZ, RZ, R56 ;  /* 0x000000ffff8f7224 */ /* 0x000fe200078e0038 */
[----:B------:R-:W-:Y:S01]  /*164c0*/  IADD3 R0, R220, R0, -R112 ;  /* 0x00000000dc007210 */ /* 0x000fe20007ffe870 */
[----:B------:R-:W-:Y:S01]  /*164d0*/  IMAD.MOV.U32 R219, RZ, RZ, R52 ;  /* 0x000000ffffdb7224 */ /* 0x000fe200078e0034 */
[----:B------:R-:W4:Y:S01]  /*164e0*/  LDSM.16.M88.4 R56, [R177+0x2000] ;  /* 0x00200000b138783b */ /* 0x000f220000000200 */
[----:B------:R-:W-:Y:S01]  /*164f0*/  IMAD.MOV.U32 R230, RZ, RZ, R69 ;  /* 0x000000ffffe67224 */ /* 0x000fe200078e0045 */
[----:B---3--:R-:W-:Y:S01]  /*16500*/  HMMA.16816.F32 R120, R8, R40, R152 ;  /* 0x000000280878723c */ /* 0x008fe20000001898 */
[----:B------:R-:W-:Y:S01]  /*16510*/  IMAD.MOV.U32 R231, RZ, RZ, R68 ;  /* 0x000000ffffe77224 */ /* 0x000fe200078e0044 */
[----:B------:R-:W-:Y:S01]  /*16520*/  LDSM.16.M88.4 R36, [R177+0x3000] ;  /* 0x00300000b124783b */ /* 0x000fe20000000200 */
[----:B------:R-:W-:-:S02]  /*16530*/  IMAD.MOV.U32 R52, RZ, RZ, R65 ;  /* 0x000000ffff347224 */ /* 0x000fc400078e0041 */
[----:B------:R-:W-:Y:S02]  /*16540*/  IMAD.MOV.U32 R164, RZ, RZ, R244 ;  /* 0x000000ffffa47224 */ /* 0x000fe400078e00f4 */
[----:B------:R-:W-:Y:S01]  /*16550*/  IMAD.MOV.U32 R165, RZ, RZ, R185 ;  /* 0x000000ffffa57224 */ /* 0x000fe200078e00b9 */
[----:B------:R-:W-:Y:S01]  /*16560*/  HMMA.16816.F32 R108, R8, R42, R156 ;  /* 0x0000002a086c723c */ /* 0x000fe2000000189c */
[----:B------:R-:W-:Y:S01]  /*16570*/  IMAD.MOV.U32 R166, RZ, RZ, R182 ;  /* 0x000000ffffa67224 */ /* 0x000fe200078e00b6 */
[----:B------:R-:W-:Y:S01]  /*16580*/  LDSM.16.M88.4 R40, [R177+0x2800] ;  /* 0x00280000b128783b */ /* 0x000fe20000000200 */
[----:B------:R-:W-:Y:S02]  /*16590*/  IMAD.MOV.U32 R167, RZ, RZ, R181 ;  /* 0x000000ffffa77224 */ /* 0x000fe400078e00b5 */
[----:B------:R-:W-:Y:S01]  /*165a0*/  IMAD.IADD R182, R184, 0x1, R177 ;  /* 0x00000001b8b67824 */ /* 0x000fe200078e02b1 */
[----:B------:R-:W-:Y:S01]  /*165b0*/  LDSM.16.M88.4 R8, [R177+0x5800] ;  /* 0x00580000b108783b */ /* 0x000fe20000000200 */
[----:B------:R-:W-:Y:S01]  /*165c0*/  IMAD R185, R186, 0x2, R2 ;  /* 0x00000002bab97824 */ /* 0x000fe200078e0202 */
[----:B-1----:R-:W-:Y:S01]  /*165d0*/  HMMA.16816.F32 R64, R4, R20, R208 ;  /* 0x000000140440723c */ /* 0x002fe200000018d0 */
[----:B------:R-:W-:-:S02]  /*165e0*/  IMAD.MOV.U32 R228, RZ, RZ, R142 ;  /* 0x000000ffffe47224 */ /* 0x000fc400078e008e */
[----:B------:R-:W-:Y:S02]  /*165f0*/  IMAD.MOV.U32 R229, RZ, RZ, R143 ;  /* 0x000000ffffe57224 */ /* 0x000fe400078e008f */
[----:B------:R-:W-:Y:S02]  /*16600*/  IMAD.MOV.U32 R216, RZ, RZ, R62 ;  /* 0x000000ffffd87224 */ /* 0x000fe400078e003e */
[----:B------:R-:W-:Y:S01]  /*16610*/  IMAD.MOV.U32 R217, RZ, RZ, R61 ;  /* 0x000000ffffd97224 */ /* 0x000fe200078e003d */
[----:B------:R-:W-:Y:S01]  /*16620*/  HMMA.16816.F32 R68, R4, R22, R200 ;  /* 0x000000160444723c */ /* 0x000fe200000018c8 */
[----:B------:R-:W1:Y:S01]  /*16630*/  LDSM.16.M88.4 R20, [R177+0x5000] ;  /* 0x00500000b114783b */ /* 0x000e620000000200 */
[----:B------:R-:W-:Y:S02]  /*16640*/  IMAD.MOV.U32 R218, RZ, RZ, R60 ;  /* 0x000000ffffda7224 */ /* 0x000fe400078e003c */
[----:B------:R-:W-:Y:S01]  /*16650*/  IMAD.MOV.U32 R208, RZ, RZ, R250 ;  /* 0x000000ffffd07224 */ /* 0x000fe200078e00fa */
[----:B------:R-:W-:Y:S01]  /*16660*/  LDSM.16.M88.4 R60, [R177+0x7800] ;  /* 0x00780000b13c783b */ /* 0x000fe20000000200 */
[----:B------:R-:W-:-:S02]  /*16670*/  IMAD.MOV.U32 R209, RZ, RZ, R249 ;  /* 0x000000ffffd17224 */ /* 0x000fc400078e00f9 */
[----:B------:R-:W-:Y:S01]  /*16680*/  IMAD.MOV.U32 R200, RZ, RZ, R91 ;  /* 0x000000ffffc87224 */ /* 0x000fe200078e005b */
[C---:B------:R-:W-:Y:S01]  /*16690*/  HMMA.16816.F32 R140, R4.reuse, R44, R168 ;  /* 0x0000002c048c723c */ /* 0x040fe200000018a8 */
[----:B------:R-:W-:Y:S02]  /*166a0*/  IMAD.MOV.U32 R201, RZ, RZ, R90 ;  /* 0x000000ffffc97224 */ /* 0x000fe400078e005a */
[----:B------:R-:W-:Y:S02]  /*166b0*/  IMAD.MOV.U32 R202, RZ, RZ, R89 ;  /* 0x000000ffffca7224 */ /* 0x000fe400078e0059 */
[----:B------:R-:W-:Y:S02]  /*166c0*/  IMAD.MOV.U32 R203, RZ, RZ, R88 ;  /* 0x000000ffffcb7224 */ /* 0x000fe400078e0058 */
[----:B------:R-:W-:Y:S01]  /*166d0*/  IMAD.MOV.U32 R210, RZ, RZ, R246 ;  /* 0x000000ffffd27224 */ /* 0x000fe200078e00f6 */
[----:B--2---:R-:W-:Y:S01]  /*166e0*/  HMMA.16816.F32 R88, R4, R12, R172 ;  /* 0x0000000c0458723c */ /* 0x004fe200000018ac */
[----:B------:R-:W-:-:S06]  /*166f0*/  IMAD.MOV.U32 R211, RZ, RZ, R245 ;  /* 0x000000ffffd37224 */ /* 0x000fcc00078e00f5 */
[----:B------:R-:W-:Y:S01]  /*16700*/  IMAD.MOV.U32 R172, RZ, RZ, R135 ;  /* 0x000000ffffac7224 */ /* 0x000fe200078e0087 */
[C---:B------:R-:W-:Y:S01]  /*16710*/  HMMA.16816.F32 R124, R4.reuse, R14, R124 ;  /* 0x0000000e047c723c */ /* 0x040fe2000000187c */
[----:B------:R-:W-:Y:S01]  /*16720*/  LDSM.16.M88.4 R12, [R185] ;  /* 0x00000000b90c783b */ /* 0x000fe20000000200 */
[----:B------:R-:W-:Y:S02]  /*16730*/  IMAD.MOV.U32 R173, RZ, RZ, R115 ;  /* 0x000000ffffad7224 */ /* 0x000fe400078e0073 */
[----:B------:R-:W-:Y:S02]  /*16740*/  IMAD.MOV.U32 R174, RZ, RZ, R114 ;  /* 0x000000ffffae7224 */ /* 0x000fe400078e0072 */
[----:B------:R-:W-:Y:S02]  /*16750*/  IMAD.MOV.U32 R175, RZ, RZ, R3 ;  /* 0x000000ffffaf7224 */ /* 0x000fe400078e0003 */
[C---:B----4-:R-:W-:Y:S08]  /*16760*/  HMMA.16816.F32 R160, R4.reuse, R56, R236 ;  /* 0x0000003804a0723c */ /* 0x050ff000000018ec */
[C---:B------:R-:W-:Y:S01]  /*16770*/  HMMA.16816.F32 R164, R4.reuse, R58, R164 ;  /* 0x0000003a04a4723c */ /* 0x040fe200000018a4 */
[----:B------:R-:W2:Y:S07]  /*16780*/  LDSM.16.M88.4 R56, [R182] ;  /* 0x00000000b638783b */ /* 0x000eae0000000200 */
[C---:B-1----:R-:W-:Y:S08]  /*16790*/  HMMA.16816.F32 R136, R4.reuse, R20, R136 ;  /* 0x000000140488723c */ /* 0x042ff00000001888 */
[C---:B------:R-:W-:Y:S01]  /*167a0*/  HMMA.16816.F32 R128, R4.reuse, R22, R128 ;  /* 0x000000160480723c */ /* 0x040fe20000001880 */
[----:B------:R-:W1:Y:S07]  /*167b0*/  LDSM.16.M88.4 R20, [R182+0x800] ;  /* 0x00080000b614783b */ /* 0x000e6e0000000200 */
[C---:B------:R-:W-:Y:S01]  /*167c0*/  HMMA.16816.F32 R148, R4.reuse, R46, R196 ;  /* 0x0000002e0494723c */ /* 0x040fe200000018c4 */
[----:B------:R-:W3:Y:S07]  /*167d0*/  LDSM.16.M88.4 R44, [R177+0x7000] ;  /* 0x00700000b12c783b */ /* 0x000eee0000000200 */
[C---:B------:R-:W-:Y:S08]  /*167e0*/  HMMA.16816.F32 R152, R4.reuse, R48, R240 ;  /* 0x000000300498723c */ /* 0x040ff000000018f0 */
[C---:B------:R-:W-:Y:S01]  /*167f0*/  HMMA.16816.F32 R156, R4.reuse, R50, R52 ;  /* 0x00000032049c723c */ /* 0x040fe20000001834 */
[----:B------:R-:W4:Y:S04]  /*16800*/  LDSM.16.M88.4 R52, [R177+0x6000] ;  /* 0x00600000b134783b */ /* 0x000f280000000200 */
[----:B------:R-:W1:Y:S03]  /*16810*/  LDSM.16.M88.4 R48, [R177+0x6800] ;  /* 0x00680000b130783b */ /* 0x000e660000000200 */
[C---:B------:R-:W-:Y:S08]  /*16820*/  HMMA.16816.F32 R192, R4.reuse, R36, R192 ;  /* 0x0000002404c0723c */ /* 0x040ff000000018c0 */
[C---:B------:R-:W-:Y:S01]  /*16830*/  HMMA.16816.F32 R196, R4.reuse, R38, R208 ;  /* 0x0000002604c4723c */ /* 0x040fe200000018d0 */
[----:B------:R-:W1:Y:S07]  /*16840*/  LDSM.16.M88.4 R36, [R182+0x1000] ;  /* 0x00100000b624783b */ /* 0x000e6e0000000200 */
[C---:B------:R-:W-:Y:S08]  /*16850*/  HMMA.16816.F32 R168, R4.reuse, R40, R172 ;  /* 0x0000002804a8723c */ /* 0x040ff000000018ac */
[C---:B------:R-:W-:Y:S01]  /*16860*/  HMMA.16816.F32 R172, R4.reuse, R42, R200 ;  /* 0x0000002a04ac723c */ /* 0x040fe200000018c8 */
[----:B------:R-:W1:Y:S07]  /*16870*/  LDSM.16.M88.4 R40, [R182+0x1800] ;  /* 0x00180000b628783b */ /* 0x000e6e0000000200 */
[C---:B------:R-:W-:Y:S08]  /*16880*/  HMMA.16816.F32 R208, R4.reuse, R28, R232 ;  /* 0x0000001c04d0723c */ /* 0x040ff000000018e8 */
[----:B------:R-:W-:Y:S08]  /*16890*/  HMMA.16816.F32 R212, R4, R30, R212 ;  /* 0x0000001e04d4723c */ /* 0x000ff000000018d4 */
[----:B--2---:R-:W-:Y:S08]  /*168a0*/  HMMA.16816.F32 R28, R12, R58, R68 ;  /* 0x0000003a0c1c723c */ /* 0x004ff00000001844 */
[----:B------:R-:W-:Y:S07]  /*168b0*/  HMMA.16816.F32 R120, R4, R8, R120 ;  /* 0x000000080478723c */ /* 0x000fee0000001878 */
[----:B------:R-:W-:Y:S01]  /*168c0*/  IMAD.IADD R8, R74, 0x1, R0 ;  /* 0x000000014a087824 */ /* 0x000fe200078e0200 */
[----:B------:R-:W-:Y:S01]  /*168d0*/  HMMA.16816.F32 R64, R12, R56, R64 ;  /* 0x000000380c40723c */ /* 0x000fe20000001840 */
[----:B------:R-:W-:-:S03]  /*168e0*/  IMAD.IADD R0, R19, 0x1, R75 ;  /* 0x0000000113007824 */ /* 0x000fc600078e024b */
[----:B------:R-:W-:Y:S02]  /*168f0*/  IADD3 R9, R8, 0x8, RZ ;  /* 0x0000000808097810 */ /* 0x000fe40007ffe0ff */
[----:B------:R-:W-:Y:S02]  /*16900*/  IADD3 R3, R0, 0x1, RZ ;  /* 0x0000000100037810 */ /* 0x000fe40007ffe0ff */
[----:B------:R-:W-:Y:S01]  /*16910*/  HMMA.16816.F32 R200, R4, R32, R216 ;  /* 0x0000002004c8723c */ /* 0x000fe200000018d8 */
[----:B------:R-:W-:-:S04]  /*16920*/  IMNMX R8, R8, R220, PT ;  /* 0x000000dc08087217 */ /* 0x000fc80003800200 */
[----:B------:R-:W-:-:S03]  /*16930*/  ISETP.GE.AND P6, PT, R3, R8, PT ;  /* 0x000000080300720c */ /* 0x000fc60003fc6270 */
[C---:B------:R-:W-:Y:S08]  /*16940*/  HMMA.16816.F32 R216, R4.reuse, R24, R228 ;  /* 0x0000001804d8723c */ /* 0x040ff000000018e4 */
[----:B------:R-:W-:Y:S08]  /*16950*/  HMMA.16816.F32 R144, R4, R26, R144 ;  /* 0x0000001a0490723c */ /* 0x000ff00000001890 */
[----:B-1----:R-:W-:Y:S08]  /*16960*/  HMMA.16816.F32 R24, R12, R20, R88 ;  /* 0x000000140c18723c */ /* 0x002ff00000001858 */
[C---:B---3--:R-:W-:Y:S08]  /*16970*/  HMMA.16816.F32 R84, R4.reuse, R44, R84 ;  /* 0x0000002c0454723c */ /* 0x048ff00000001854 */
[C---:B------:R-:W-:Y:S01]  /*16980*/  HMMA.16816.F32 R80, R4.reuse, R46, R80 ;  /* 0x0000002e0450723c */ /* 0x040fe20000001850 */
[----:B------:R-:W1:Y:S07]  /*16990*/  LDSM.16.M88.4 R44, [R182+0x2000] ;  /* 0x00200000b62c783b */ /* 0x000e6e0000000200 */
[C---:B------:R-:W-:Y:S08]  /*169a0*/  HMMA.16816.F32 R204, R4.reuse, R34, R204 ;  /* 0x0000002204cc723c */ /* 0x040ff000000018cc */
[C---:B------:R-:W-:Y:S08]  /*169b0*/  HMMA.16816.F32 R108, R4.reuse, R10, R108 ;  /* 0x0000000a046c723c */ /* 0x040ff0000000186c */
[C---:B----4-:R-:W-:Y:S08]  /*169c0*/  HMMA.16816.F32 R116, R4.reuse, R52, R116 ;  /* 0x000000340474723c */ /* 0x050ff00000001874 */
[C---:B------:R-:W-:Y:S08]  /*169d0*/  HMMA.16816.F32 R104, R4.reuse, R54, R104 ;  /* 0x000000360468723c */ /* 0x040ff00000001868 */
[C---:B------:R-:W-:Y:S08]  /*169e0*/  HMMA.16816.F32 R100, R4.reuse, R48, R100 ;  /* 0x000000300464723c */ /* 0x040ff00000001864 */
[C---:B------:R-:W-:Y:S07]  /*169f0*/  HMMA.16816.F32 R92, R4.reuse, R50, R92 ;  /* 0x00000032045c723c */ /* 0x040fee000000185c */
[----:B------:R-:W-:Y:S01]  /*16a00*/  FSEL R50, R65, -INF , !P6 ;  /* 0xff80000041327808 */ /* 0x000fe20007000000 */
[----:B------:R-:W-:Y:S01]  /*16a10*/  HMMA.16816.F32 R76, R4, R60, R76 ;  /* 0x0000003c044c723c */ /* 0x000fe2000000184c */
[----:B------:R-:W-:-:S04]  /*16a20*/  ISETP.GE.AND P6, PT, R0, R8, PT ;  /* 0x000000080000720c */ /* 0x000fc80003fc6270 */
[----:B------:R-:W-:-:S03]  /*16a30*/  FSEL R49, R64, -INF , !P6 ;  /* 0xff80000040317808 */ /* 0x000fc60007000000 */
[----:B------:R-:W-:Y:S07]  /*16a40*/  HMMA.16816.F32 R96, R4, R62, R96 ;  /* 0x0000003e0460723c */ /* 0x000fee0000001860 */
[----:B------:R-:W-:Y:S01]  /*16a50*/  IMNMX R6, R9, R220, PT ;  /* 0x000000dc09067217 */ /* 0x000fe20003800200 */
[----:B------:R-:W-:Y:S01]  /*16a60*/  HMMA.16816.F32 R20, R12, R22, R124 ;  /* 0x000000160c14723c */ /* 0x000fe2000000187c */
[----:B------:R-:W-:Y:S02]  /*16a70*/  IADD3 R4, R0, 0x8, RZ ;  /* 0x0000000800047810 */ /* 0x000fe40007ffe0ff */
[----:B------:R-:W-:-:S02]  /*16a80*/  ISETP.GE.AND P1, PT, R3, R6, PT ;  /* 0x000000060300720c */ /* 0x000fc40003f26270 */
[----:B------:R-:W-:Y:S02]  /*16a90*/  IADD3 R3, R0, 0x9, RZ ;  /* 0x0000000900037810 */ /* 0x000fe40007ffe0ff */
[C---:B------:R-:W-:Y:S01]  /*16aa0*/  ISETP.GE.AND P4, PT, R4.reuse, R8, PT ;  /* 0x000000080400720c */ /* 0x040fe20003f86270 */
[----:B------:R-:W-:Y:S01]  /*16ab0*/  HMMA.16816.F32 R32, R12, R36, R140 ;  /* 0x000000240c20723c */ /* 0x000fe2000000188c */
[----:B------:R-:W-:Y:S02]  /*16ac0*/  ISETP.GE.AND P3, PT, R4, R6, PT ;  /* 0x000000060400720c */ /* 0x000fe40003f66270 */
[C---:B------:R-:W-:Y:S02]  /*16ad0*/  ISETP.GE.AND P0, PT, R3.reuse, R8, PT ;  /* 0x000000080300720c */ /* 0x040fe40003f06270 */
[-C--:B------:R-:W-:Y:S02]  /*16ae0*/  ISETP.GE.AND P5, PT, R3, R6.reuse, PT ;  /* 0x000000060300720c */ /* 0x080fe40003fa6270 */
[----:B------:R-:W-:-:S02]  /*16af0*/  ISETP.GE.AND P2, PT, R0, R6, PT ;  /* 0x000000060000720c */ /* 0x000fc40003f46270 */
[C---:B------:R-:W-:Y:S02]  /*16b00*/  IADD3 R4, R0.reuse, 0x10, RZ ;  /* 0x0000001000047810 */ /* 0x040fe40007ffe0ff */
[----:B------:R-:W-:Y:S02]  /*16b10*/  IADD3 R3, R0, 0x11, RZ ;  /* 0x0000001100037810 */ /* 0x000fe40007ffe0ff */
[----:B------:R-:W-:Y:S02]  /*16b20*/  FSEL R54, R28, -INF , !P4 ;  /* 0xff8000001c367808 */ /* 0x000fe40006000000 */
[----:B------:R-:W-:Y:S02]  /*16b30*/  FSEL R52, R30, -INF , !P3 ;  /* 0xff8000001e347808 */ /* 0x000fe40005800000 */
[----:B------:R-:W-:Y:S02]  /*16b40*/  FSEL R53, R29, -INF , !P0 ;  /* 0xff8000001d357808 */ /* 0x000fe40004000000 */
[----:B------:R-:W-:-:S02]  /*16b50*/  FSEL R51, R31, -INF , !P5 ;  /* 0xff8000001f337808 */ /* 0x000fc40006800000 */
[----:B------:R-:W-:Y:S01]  /*16b60*/  FSEL R66, R66, -INF , !P2 ;  /* 0xff80000042427808 */ /* 0x000fe20005000000 */
[----:B------:R-:W-:Y:S01]  /*16b70*/  HMMA.16816.F32 R28, R12, R38, R148 ;  /* 0x000000260c1c723c */ /* 0x000fe20000001894 */
[C---:B------:R-:W-:Y:S01]  /*16b80*/  ISETP.GE.AND P2, PT, R4.reuse, R8, PT ;  /* 0x000000080400720c */ /* 0x040fe20003f46270 */
[----:B------:R-:W2:Y:S01]  /*16b90*/  LDSM.16.M88.4 R36, [R182+0x2800] ;  /* 0x00280000b624783b */ /* 0x000ea20000000200 */
        /* <DEDUP_REMOVED lines=8> */
[C---:B------:R-:W-:Y:S02]  /*16c20*/  ISETP.GE.AND P5, PT, R4.reuse, R8, PT ;  /* 0x000000080400720c */ /* 0x040fe40003fa6270 */
[----:B------:R-:W-:-:S02]  /*16c30*/  ISETP.GE.AND P2, PT, R4, R6, PT ;  /* 0x000000060400720c */ /* 0x000fc40003f46270 */
[C---:B------:R-:W-:Y:S02]  /*16c40*/  ISETP.GE.AND P4, PT, R3.reuse, R8, PT ;  /* 0x000000080300720c */ /* 0x040fe40003f86270 */
[----:B------:R-:W-:Y:S02]  /*16c50*/  ISETP.GE.AND P3, PT, R3, R6, PT ;  /* 0x000000060300720c */ /* 0x000fe40003f66270 */
[----:B------:R-:W-:Y:S02]  /*16c60*/  FSEL R73, R27, -INF , !P0 ;  /* 0xff8000001b497808 */ /* 0x000fe40004000000 */
[----:B------:R-:W-:Y:S01]  /*16c70*/  FSEL R75, R20, -INF , !P5 ;  /* 0xff800000144b7808 */ /* 0x000fe20006800000 */
[----:B------:R-:W-:Y:S01]  /*16c80*/  HMMA.16816.F32 R24, R12, R40, R152 ;  /* 0x000000280c18723c */ /* 0x000fe20000001898 */
[----:B------:R-:W-:Y:S02]  /*16c90*/  FSEL R74, R22, -INF , !P2 ;  /* 0xff800000164a7808 */ /* 0x000fe40005000000 */
[----:B------:R-:W-:-:S02]  /*16ca0*/  FSEL R91, R21, -INF , !P4 ;  /* 0xff800000155b7808 */ /* 0x000fc40006000000 */
[----:B------:R-:W-:Y:S02]  /*16cb0*/  FSEL R89, R23, -INF , !P3 ;  /* 0xff80000017597808 */ /* 0x000fe40005800000 */
[C---:B------:R-:W-:Y:S01]  /*16cc0*/  IADD3 R4, R0.reuse, 0x20, RZ ;  /* 0x0000002000047810 */ /* 0x040fe20007ffe0ff */
[----:B------:R-:W-:Y:S01]  /*16cd0*/  HMMA.16816.F32 R20, R12, R42, R156 ;  /* 0x0000002a0c14723c */ /* 0x000fe2000000189c */
[----:B------:R-:W3:Y:S01]  /*16ce0*/  LDSM.16.M88.4 R40, [R182+0x3000] ;  /* 0x00300000b628783b */ /* 0x000ee20000000200 */
[----:B------:R-:W-:Y:S02]  /*16cf0*/  IADD3 R3, R0, 0x21, RZ ;  /* 0x0000002100037810 */ /* 0x000fe40007ffe0ff */
        /* <DEDUP_REMOVED lines=10> */
[C---:B------:R-:W-:Y:S01]  /*16da0*/  ISETP.GE.AND P3, PT, R4.reuse, R8, PT ;  /* 0x000000080400720c */ /* 0x040fe20003f66270 */
[----:B-1----:R-:W-:Y:S01]  /*16db0*/  HMMA.16816.F32 R32, R12, R44, R160 ;  /* 0x0000002c0c20723c */ /* 0x002fe200000018a0 */
        /* <DEDUP_REMOVED lines=9> */
[----:B------:R-:W-:Y:S01]  /*16e50*/  HMMA.16816.F32 R28, R12, R46, R164 ;  /* 0x0000002e0c1c723c */ /* 0x000fe200000018a4 */
[----:B------:R-:W1:Y:S01]  /*16e60*/  LDSM.16.M88.4 R44, [R182+0x3800] ;  /* 0x00380000b62c783b */ /* 0x000e620000000200 */
        /* <DEDUP_REMOVED lines=9> */
[C---:B------:R-:W-:Y:S02]  /*16f00*/  ISETP.GE.AND P2, PT, R4.reuse, R8, PT ;  /* 0x000000080400720c */ /* 0x040fe40003f46270 */
[----:B------:R-:W-:Y:S02]  /*16f10*/  ISETP.GE.AND P4, PT, R4, R6, PT ;  /* 0x000000060400720c */ /* 0x000fe40003f86270 */
[C---:B------:R-:W-:Y:S02]  /*16f20*/  ISETP.GE.AND P3, PT, R3.reuse, R8, PT ;  /* 0x000000080300720c */ /* 0x040fe40003f66270 */
[----:B------:R-:W-:-:S02]  /*16f30*/  ISETP.GE.AND P0, PT, R3, R6, PT ;  /* 0x000000060300720c */ /* 0x000fc40003f06270 */
[C---:B------:R-:W-:Y:S02]  /*16f40*/  IADD3 R4, R0.reuse, 0x40, RZ ;  /* 0x0000004000047810 */ /* 0x040fe40007ffe0ff */
[----:B------:R-:W-:Y:S02]  /*16f50*/  FSEL R141, R27, -INF , !P5 ;  /* 0xff8000001b8d7808 */ /* 0x000fe40006800000 */
[----:B------:R-:W-:Y:S01]  /*16f60*/  IADD3 R3, R0, 0x41, RZ ;  /* 0x0000004100037810 */ /* 0x000fe20007ffe0ff */
[----:B--2---:R-:W-:Y:S01]  /*16f70*/  HMMA.16816.F32 R24, R12, R36, R168 ;  /* 0x000000240c18723c */ /* 0x004fe200000018a8 */
[----:B------:R-:W-:Y:S02]  /*16f80*/  FSEL R149, R20, -INF , !P2 ;  /* 0xff80000014957808 */ /* 0x000fe40005000000 */
[----:B------:R-:W-:Y:S02]  /*16f90*/  FSEL R140, R22, -INF , !P4 ;  /* 0xff800000168c7808 */ /* 0x000fe40006000000 */
[----:B------:R-:W-:-:S02]  /*16fa0*/  FSEL R148, R21, -INF , !P3 ;  /* 0xff80000015947808 */ /* 0x000fc40005800000 */
[----:B------:R-:W-:Y:S02]  /*16fb0*/  FSEL R142, R23, -INF , !P0 ;  /* 0xff800000178e7808 */ /* 0x000fe40004000000 */
[----:B------:R-:W-:Y:S01]  /*16fc0*/  HMMA.16816.F32 R20, R12, R38, R172 ;  /* 0x000000260c14723c */ /* 0x000fe200000018ac */
[----:B------:R-:W2:Y:S01]  /*16fd0*/  LDSM.16.M88.4 R36, [R182+0x4000] ;  /* 0x00400000b624783b */ /* 0x000ea20000000200 */
[C---:B------:R-:W-:Y:S02]  /*16fe0*/  ISETP.GE.AND P5, PT, R4.reuse, R8, PT ;  /* 0x000000080400720c */ /* 0x040fe40003fa6270 */
[----:B------:R-:W-:Y:S02]  /*16ff0*/  ISETP.GE.AND P2, PT, R4, R6, PT ;  /* 0x000000060400720c */ /* 0x000fe40003f46270 */
[C---:B------:R-:W-:Y:S02]  /*17000*/  ISETP.GE.AND P4, PT, R3.reuse, R8, PT ;  /* 0x000000080300720c */ /* 0x040fe40003f86270 */
[----:B------:R-:W-:-:S02]  /*17010*/  ISETP.GE.AND P3, PT, R3, R6, PT ;  /* 0x000000060300720c */ /* 0x000fc40003f66270 */
[C---:B------:R-:W-:Y:S02]  /*17020*/  IADD3 R4, R0.reuse, 0x48, RZ ;  /* 0x0000004800047810 */ /* 0x040fe40007ffe0ff */
[----:B------:R-:W-:Y:S02]  /*17030*/  IADD3 R3, R0, 0x49, RZ ;  /* 0x0000004900037810 */ /* 0x000fe40007ffe0ff */
[----:B------:R-:W-:Y:S02]  /*17040*/  FSEL R156, R32, -INF , !P5 ;  /* 0xff800000209c7808 */ /* 0x000fe40006800000 */
[----:B------:R-:W-:Y:S02]  /*17050*/  FSEL R154, R34, -INF , !P2 ;  /* 0xff800000229a7808 */ /* 0x000fe40005000000 */
[----:B------:R-:W-:Y:S02]  /*17060*/  FSEL R158, R33, -INF , !P4 ;  /* 0xff800000219e7808 */ /* 0x000fe40006000000 */
[----:B------:R-:W-:-:S02]  /*17070*/  ISETP.GE.AND P0, PT, R4, R8, PT ;  /* 0x000000080400720c */ /* 0x000fc40003f06270 */
[----:B------:R-:W-:Y:S02]  /*17080*/  ISETP.GE.AND P5, PT, R4, R6, PT ;  /* 0x000000060400720c */ /* 0x000fe40003fa6270 */
[C---:B------:R-:W-:Y:S02]  /*17090*/  ISETP.GE.AND P2, PT, R3.reuse, R8, PT ;  /* 0x000000080300720c */ /* 0x040fe40003f46270 */
[----:B------:R-:W-:Y:S02]  /*170a0*/  ISETP.GE.AND P4, PT, R3, R6, PT ;  /* 0x000000060300720c */ /* 0x000fe40003f86270 */
[----:B------:R-:W-:Y:S02]  /*170b0*/  FSEL R153, R35, -INF , !P3 ;  /* 0xff80000023997808 */ /* 0x000fe40005800000 */
[----:B---3--:R-:W-:Y:S01]  /*170c0*/  HMMA.16816.F32 R32, R12, R40, R192 ;  /* 0x000000280c20723c */ /* 0x008fe200000018c0 */
[----:B------:R-:W-:Y:S02]  /*170d0*/  FSEL R155, R28, -INF , !P0 ;  /* 0xff8000001c9b7808 */ /* 0x000fe40004000000 */
[----:B------:R-:W-:-:S02]  /*170e0*/  FSEL R152, R30, -INF , !P5 ;  /* 0xff8000001e987808 */ /* 0x000fc40006800000 */
[----:B------:R-:W-:Y:S02]  /*170f0*/  FSEL R159, R29, -INF , !P2 ;  /* 0xff8000001d9f7808 */ /* 0x000fe40005000000 */
[----:B------:R-:W-:Y:S02]  /*17100*/  FSEL R157, R31, -INF , !P4 ;  /* 0xff8000001f9d7808 */ /* 0x000fe40006000000 */
[----:B------:R-:W-:Y:S01]  /*17110*/  HMMA.16816.F32 R28, R12, R42, R196 ;  /* 0x0000002a0c1c723c */ /* 0x000fe200000018c4 */
[----:B------:R-:W3:Y:S01]  /*17120*/  LDSM.16.M88.4 R40, [R182+0x4800] ;  /* 0x00480000b628783b */ /* 0x000ee20000000200 */
[C---:B------:R-:W-:Y:S02]  /*17130*/  IADD3 R4, R0.reuse, 0x50, RZ ;  /* 0x0000005000047810 */ /* 0x040fe40007ffe0ff */
[----:B------:R-:W-:Y:S02]  /*17140*/  IADD3 R3, R0, 0x51, RZ ;  /* 0x0000005100037810 */ /* 0x000fe40007ffe0ff */
        /* <DEDUP_REMOVED lines=14> */
[----:B------:R-:W-:Y:S02]  /*17230*/  IADD3 R3, R0, 0x61, RZ ;  /* 0x0000006100037810 */ /* 0x000fe40007ffe0ff */
[----:B------:R-:W-:Y:S02]  /*17240*/  FSEL R160, R27, -INF , !P2 ;  /* 0xff8000001ba07808 */ /* 0x000fe40005000000 */
[----:B-1----:R-:W-:Y:S01]  /*17250*/  HMMA.16816.F32 R24, R12, R44, R200 ;  /* 0x0000002c0c18723c */ /* 0x002fe200000018c8 */
[----:B------:R-:W-:Y:S02]  /*17260*/  FSEL R167, R20, -INF , !P4 ;  /* 0xff80000014a77808 */ /* 0x000fe40006000000 */
[----:B------:R-:W-:Y:S02]  /*17270*/  FSEL R161, R22, -INF , !P3 ;  /* 0xff80000016a17808 */ /* 0x000fe40005800000 */
[----:B------:R-:W-:-:S02]  /*17280*/  FSEL R165, R21, -INF , !P0 ;  /* 0xff80000015a57808 */ /* 0x000fc40004000000 */
[----:B------:R-:W-:Y:S02]  /*17290*/  FSEL R163, R23, -INF , !P5 ;  /* 0xff80000017a37808 */ /* 0x000fe40006800000 */
[C---:B------:R-:W-:Y:S01]  /*172a0*/  ISETP.GE.AND P2, PT, R4.reuse, R8, PT ;  /* 0x000000080400720c */ /* 0x040fe20003f46270 */
[----:B------:R-:W-:Y:S01]  /*172b0*/  HMMA.16816.F32 R20, R12, R46, R204 ;  /* 0x0000002e0c14723c */ /* 0x000fe200000018cc */
[----:B------:R-:W-:Y:S01]  /*172c0*/  ISETP.GE.AND P4, PT, R4, R6, PT ;  /* 0x000000060400720c */ /* 0x000fe20003f86270 */
[----:B------:R-:W1:Y:S01]  /*172d0*/  LDSM.16.M88.4 R44, [R182+0x5000] ;  /* 0x00500000b62c783b */ /* 0x000e620000000200 */
        /* <DEDUP_REMOVED lines=13> */
[----:B--2---:R-:W-:Y:S01]  /*173b0*/  HMMA.16816.F32 R32, R12, R36, R208 ;  /* 0x000000240c20723c */ /* 0x004fe200000018d0 */
[----:B------:R-:W-:Y:S02]  /*173c0*/  FSEL R168, R30, -INF , !P2 ;  /* 0xff8000001ea87808 */ /* 0x000fe40005000000 */
[----:B------:R-:W-:-:S02]  /*173d0*/  FSEL R172, R29, -INF , !P4 ;  /* 0xff8000001dac7808 */ /* 0x000fc40006000000 */
[----:B------:R-:W-:Y:S02]  /*173e0*/  FSEL R170, R31, -INF , !P3 ;  /* 0xff8000001faa7808 */ /* 0x000fe40005800000 */
[C---:B------:R-:W-:Y:S01]  /*173f0*/  IADD3 R4, R0.reuse, 0x70, RZ ;  /* 0x0000007000047810 */ /* 0x040fe20007ffe0ff */
[----:B------:R-:W-:Y:S01]  /*17400*/  HMMA.16816.F32 R28, R12, R38, R212 ;  /* 0x000000260c1c723c */ /* 0x000fe200000018d4 */
[----:B------:R-:W2:Y:S01]  /*17410*/  LDSM.16.M88.4 R36, [R182+0x5800] ;  /* 0x00580000b624783b */ /* 0x000ea20000000200 */
        /* <DEDUP_REMOVED lines=12> */
[----:B---3--:R-:W-:Y:S01]  /*174e0*/  HMMA.16816.F32 R24, R12, R40, R216 ;  /* 0x000000280c18723c */ /* 0x008fe200000018d8 */
[----:B------:R-:W-:Y:S02]  /*174f0*/  ISETP.GE.AND P0, PT, R4, R6, PT ;  /* 0x000000060400720c */ /* 0x000fe40003f06270 */
[C---:B------:R-:W-:Y:S02]  /*17500*/  ISETP.GE.AND P5, PT, R3.reuse, R8, PT ;  /* 0x000000080300720c */ /* 0x040fe40003fa6270 */
[----:B------:R-:W-:Y:S02]  /*17510*/  ISETP.GE.AND P2, PT, R3, R6, PT ;  /* 0x000000060300720c */ /* 0x000fe40003f46270 */
[----:B------:R-:W-:-:S02]  /*17520*/  FSEL R195, R20, -INF , !P3 ;  /* 0xff80000014c37808 */ /* 0x000fc40005800000 */
[----:B------:R-:W-:Y:S02]  /*17530*/  FSEL R192, R22, -INF , !P0 ;  /* 0xff80000016c07808 */ /* 0x000fe40004000000 */
[----:B------:R-:W-:Y:S02]  /*17540*/  FSEL R199, R21, -INF , !P5 ;  /* 0xff80000015c77808 */ /* 0x000fe40006800000 */
[----:B------:R-:W-:Y:S02]  /*17550*/  FSEL R197, R23, -INF , !P2 ;  /* 0xff80000017c57808 */ /* 0x000fe40005000000 */
[----:B------:R-:W-:Y:S01]  /*17560*/  HMMA.16816.F32 R20, R12, R42, R144 ;  /* 0x0000002a0c14723c */ /* 0x000fe20000001890 */
[C---:B------:R-:W-:Y:S01]  /*17570*/  IADD3 R4, R0.reuse, 0x80, RZ ;  /* 0x0000008000047810 */ /* 0x040fe20007ffe0ff */
[----:B------:R-:W3:Y:S01]  /*17580*/  LDSM.16.M88.4 R40, [R182+0x6000] ;  /* 0x00600000b628783b */ /* 0x000ee20000000200 */
        /* <DEDUP_REMOVED lines=38> */
[----:B--2---:R-:W-:Y:S01]  /*177f0*/  HMMA.16816.F32 R24, R12, R36, R120 ;  /* 0x000000240c18723c */ /* 0x004fe20000001878 */
[----:B------:R-:W-:Y:S02]  /*17800*/  FSEL R131, R20, -INF , !P0 ;  /* 0xff80000014837808 */ /* 0x000fe40004000000 */
[----:B------:R-:W-:Y:S02]  /*17810*/  FSEL R128, R22, -INF , !P5 ;  /* 0xff80000016807808 */ /* 0x000fe40006800000 */
[----:B------:R-:W-:-:S02]  /*17820*/  FSEL R130, R21, -INF , !P2 ;  /* 0xff80000015827808 */ /* 0x000fc40005000000 */
[----:B------:R-:W-:Y:S02]  /*17830*/  FSEL R120, R23, -INF , !P4 ;  /* 0xff80000017787808 */ /* 0x000fe40006000000 */
[----:B------:R-:W-:Y:S01]  /*17840*/  HMMA.16816.F32 R20, R12, R38, R108 ;  /* 0x000000260c14723c */ /* 0x000fe2000000186c */
[----:B------:R-:W2:Y:S01]  /*17850*/  LDSM.16.M88.4 R36, [R182+0x7000] ;  /* 0x00700000b624783b */ /* 0x000ea20000000200 */
[C---:B------:R-:W-:Y:S02]  /*17860*/  IADD3 R4, R0.reuse, 0xa0, RZ ;  /* 0x000000a000047810 */ /* 0x040fe40007ffe0ff */
[----:B------:R-:W-:Y:S02]  /*17870*/  IADD3 R3, R0, 0xa1, RZ ;  /* 0x000000a100037810 */ /* 0x000fe40007ffe0ff */
        /* <DEDUP_REMOVED lines=10> */
[C---:B------:R-:W-:Y:S01]  /*17920*/  ISETP.GE.AND P4, PT, R4.reuse, R8, PT ;  /* 0x000000080400720c */ /* 0x040fe20003f86270 */
[----:B---3--:R-:W-:Y:S01]  /*17930*/  HMMA.16816.F32 R32, R12, R40, R116 ;  /* 0x000000280c20723c */ /* 0x008fe20000001874 */
[----:B------:R-:W-:Y:S02]  /*17940*/  ISETP.GE.AND P3, PT, R4, R6, PT ;  /* 0x000000060400720c */ /* 0x000fe40003f66270 */
[C---:B------:R-:W-:Y:S02]  /*17950*/  ISETP.GE.AND P0, PT, R3.reuse, R8, PT ;  /* 0x000000080300720c */ /* 0x040fe40003f06270 */
[----:B------:R-:W-:-:S02]  /*17960*/  ISETP.GE.AND P5, PT, R3, R6, PT ;  /* 0x000000060300720c */ /* 0x000fc40003fa6270 */
[----:B------:R-:W-:Y:S02]  /*17970*/  FSEL R111, R28, -INF , !P4 ;  /* 0xff8000001c6f7808 */ /* 0x000fe40006000000 */
[----:B------:R-:W-:Y:S02]  /*17980*/  FSEL R108, R30, -INF , !P3 ;  /* 0xff8000001e6c7808 */ /* 0x000fe40005800000 */
[----:B------:R-:W-:Y:S02]  /*17990*/  FSEL R203, R29, -INF , !P0 ;  /* 0xff8000001dcb7808 */ /* 0x000fe40004000000 */
[----:B------:R-:W-:Y:S02]  /*179a0*/  FSEL R110, R31, -INF , !P5 ;  /* 0xff8000001f6e7808 */ /* 0x000fe40006800000 */
[----:B------:R-:W-:Y:S01]  /*179b0*/  HMMA.16816.F32 R28, R12, R42, R104 ;  /* 0x0000002a0c1c723c */ /* 0x000fe20000001868 */
[C---:B------:R-:W-:Y:S01]  /*179c0*/  IADD3 R4, R0.reuse, 0xb0, RZ ;  /* 0x000000b000047810 */ /* 0x040fe20007ffe0ff */
[----:B------:R-:W3:Y:S01]  /*179d0*/  LDSM.16.M88.4 R40, [R182+0x7800] ;  /* 0x00780000b628783b */ /* 0x000ee20000000200 */
[----:B------:R-:W-:Y:S01]  /*179e0*/  IADD3 R3, R0, 0xb1, RZ ;  /* 0x000000b100037810 */ /* 0x000fe20007ffe0ff */
[----:B------:R-:W-:-:S04]  /*179f0*/  DEPBAR.LE SB0, 0x0 ;  /* 0x000080000000791a */ /* 0x000fc80000000000 */
[----:B------:R-:W-:Y:S01]  /*17a00*/  BAR.SYNC.DEFER_BLOCKING 0x0 ;  /* 0x0000000000007b1d */ /* 0x000fe20000010000 */
[C---:B------:R-:W-:Y:S02]  /*17a10*/  ISETP.GE.AND P2, PT, R4.reuse, R8, PT ;  /* 0x000000080400720c */ /* 0x040fe40003f46270 */
[----:B------:R-:W-:Y:S02]  /*17a20*/  ISETP.GE.AND P4, PT, R4, R6, PT ;  /* 0x000000060400720c */ /* 0x000fe40003f86270 */
        /* <DEDUP_REMOVED lines=8> */
[C---:B------:R-:W-:Y:S01]  /*17ab0*/  ISETP.GE.AND P5, PT, R4.reuse, R8, PT ;  /* 0x000000080400720c */ /* 0x040fe20003fa6270 */
[----:B-1----:R-:W-:Y:S01]  /*17ac0*/  HMMA.16816.F32 R24, R12, R44, R100 ;  /* 0x0000002c0c18723c */ /* 0x002fe20000001864 */
        /* <DEDUP_REMOVED lines=10> */
[----:B------:R-:W-:Y:S01]  /*17b70*/  HMMA.16816.F32 R20, R12, R46, R92 ;  /* 0x0000002e0c14723c */ /* 0x000fe2000000185c */
        /* <DEDUP_REMOVED lines=9> */
[C---:B------:R-:W-:Y:S01]  /*17c10*/  ISETP.GE.AND P3, PT, R4.reuse, R8, PT ;  /* 0x000000080400720c */ /* 0x040fe20003f66270 */
[----:B--2---:R-:W-:Y:S01]  /*17c20*/  HMMA.16816.F32 R32, R12, R36, R84 ;  /* 0x000000240c20723c */ /* 0x004fe20000001854 */
[----:B------:R-:W-:Y:S02]  /*17c30*/  ISETP.GE.AND P0, PT, R4, R6, PT ;  /* 0x000000060400720c */ /* 0x000fe40003f06270 */
[C---:B------:R-:W-:Y:S02]  /*17c40*/  ISETP.GE.AND P5, PT, R3.reuse, R8, PT ;  /* 0x000000080300720c */ /* 0x040fe40003fa6270 */
[----:B------:R-:W-:Y:S02]  /*17c50*/  ISETP.GE.AND P2, PT, R3, R6, PT ;  /* 0x000000060300720c */ /* 0x000fe40003f46270 */
[----:B------:R-:W-:Y:S02]  /*17c60*/  FSEL R94, R28, -INF , !P3 ;  /* 0xff8000001c5e7808 */ /* 0x000fe40005800000 */
[----:B------:R-:W-:-:S02]  /*17c70*/  FSEL R93, R30, -INF , !P0 ;  /* 0xff8000001e5d7808 */ /* 0x000fc40004000000 */
[----:B------:R-:W-:Y:S02]  /*17c80*/  FSEL R208, R29, -INF , !P5 ;  /* 0xff8000001dd07808 */ /* 0x000fe40006800000 */
[----:B------:R-:W-:Y:S02]  /*17c90*/  FSEL R209, R31, -INF , !P2 ;  /* 0xff8000001fd17808 */ /* 0x000fe40005000000 */
[----:B------:R-:W-:Y:S01]  /*17ca0*/  HMMA.16816.F32 R28, R12, R38, R80 ;  /* 0x000000260c1c723c */ /* 0x000fe20000001850 */
        /* <DEDUP_REMOVED lines=18> */
[----:B------:R-:W-:Y:S01]  /*17dd0*/  FSEL R216, R20, -INF , !P2 ;  /* 0xff80000014d87808 */ /* 0x000fe20005000000 */
[----:B---3--:R-:W-:Y:S01]  /*17de0*/  HMMA.16816.F32 R24, R12, R40, R76 ;  /* 0x000000280c18723c */ /* 0x008fe2000000184c */
[----:B------:R-:W-:Y:S02]  /*17df0*/  FSEL R212, R22, -INF , !P4 ;  /* 0xff80000016d47808 */ /* 0x000fe40006000000 */
[----:B------:R-:W-:Y:S02]  /*17e00*/  FSEL R217, R21, -INF , !P3 ;  /* 0xff80000015d97808 */ /* 0x000fe40005800000 */
[----:B------:R-:W-:-:S02]  /*17e10*/  ISETP.GE.AND P5, PT, R4, R8, PT ;  /* 0x000000080400720c */ /* 0x000fc40003fa6270 */
[----:B------:R-:W-:Y:S01]  /*17e20*/  ISETP.GE.AND P2, PT, R4, R6, PT ;  /* 0x000000060400720c */ /* 0x000fe20003f46270 */
[----:B------:R-:W-:Y:S01]  /*17e30*/  HMMA.16816.F32 R12, R12, R42, R96 ;  /* 0x0000002a0c0c723c */ /* 0x000fe20000001860 */
[C---:B------:R-:W-:Y:S02]  /*17e40*/  ISETP.GE.AND P4, PT, R3.reuse, R8, PT ;  /* 0x000000080300720c */ /* 0x040fe40003f86270 */
[----:B------:R-:W-:Y:S02]  /*17e50*/  ISETP.GE.AND P3, PT, R3, R6, PT ;  /* 0x000000060300720c */ /* 0x000fe40003f66270 */
[C---:B------:R-:W-:Y:S02]  /*17e60*/  IADD3 R4, R0.reuse, 0xe8, RZ ;  /* 0x000000e800047810 */ /* 0x040fe40007ffe0ff */
[----:B------:R-:W-:Y:S02]  /*17e70*/  IADD3 R3, R0, 0xe9, RZ ;  /* 0x000000e900037810 */ /* 0x000fe40007ffe0ff */
[----:B------:R-:W-:-:S02]  /*17e80*/  FSEL R228, R32, -INF , !P5 ;  /* 0xff80000020e47808 */ /* 0x000fc40006800000 */
[----:B------:R-:W-:Y:S02]  /*17e90*/  FSEL R220, R34, -INF , !P2 ;  /* 0xff80000022dc7808 */ /* 0x000fe40005000000 */
[----:B------:R-:W-:Y:S02]  /*17ea0*/  FSEL R230, R33, -INF , !P4 ;  /* 0xff80000021e67808 */ /* 0x000fe40006000000 */
[----:B------:R-:W-:Y:S02]  /*17eb0*/  ISETP.GE.AND P5, PT, R4, R6, PT ;  /* 0x000000060400720c */ /* 0x000fe40003fa6270 */
[C---:B------:R-:W-:Y:S02]  /*17ec0*/  ISETP.GE.AND P2, PT, R3.reuse, R8, PT ;  /* 0x000000080300720c */ /* 0x040fe40003f46270 */
[----:B------:R-:W-:Y:S02]  /*17ed0*/  ISETP.GE.AND P4, PT, R3, R6, PT ;  /* 0x000000060300720c */ /* 0x000fe40003f86270 */
[----:B------:R-:W-:-:S02]  /*17ee0*/  IADD3 R3, R0, 0xf1, RZ ;  /* 0x000000f100037810 */ /* 0x000fc40007ffe0ff */
[----:B------:R-:W-:Y:S02]  /*17ef0*/  FSEL R214, R23, -INF , !P0 ;  /* 0xff80000017d67808 */ /* 0x000fe40004000000 */
[-C--:B------:R-:W-:Y:S02]  /*17f00*/  ISETP.GE.AND P0, PT, R4, R8.reuse, PT ;  /* 0x000000080400720c */ /* 0x080fe40003f06270 */
[----:B------:R-:W-:Y:S02]  /*17f10*/  FSEL R218, R30, -INF , !P5 ;  /* 0xff8000001eda7808 */ /* 0x000fe40006800000 */
[----:B------:R-:W-:Y:S02]  /*17f20*/  FSEL R231, R29, -INF , !P2 ;  /* 0xff8000001de77808 */ /* 0x000fe40005000000 */
[----:B------:R-:W-:Y:S02]  /*17f30*/  IADD3 R4, R0, 0xf0, RZ ;  /* 0x000000f000047810 */ /* 0x000fe40007ffe0ff */
[----:B------:R-:W-:-:S02]  /*17f40*/  ISETP.GE.AND P5, PT, R3, R8, PT ;  /* 0x000000080300720c */ /* 0x000fc40003fa6270 */
[----:B------:R-:W-:Y:S02]  /*17f50*/  ISETP.GE.AND P2, PT, R3, R6, PT ;  /* 0x000000060300720c */ /* 0x000fe40003f46270 */
[----:B------:R-:W-:Y:S02]  /*17f60*/  IADD3 R3, R0, 0xf8, RZ ;  /* 0x000000f800037810 */ /* 0x000fe40007ffe0ff */
[----:B------:R-:W-:Y:S02]  /*17f70*/  FSEL R219, R35, -INF , !P3 ;  /* 0xff80000023db7808 */ /* 0x000fe40005800000 */
[----:B------:R-:W-:Y:S02]  /*17f80*/  FSEL R229, R28, -INF , !P0 ;  /* 0xff8000001ce57808 */ /* 0x000fe40004000000 */
[C---:B------:R-:W-:Y:S02]  /*17f90*/  ISETP.GE.AND P3, PT, R4.reuse, R8, PT ;  /* 0x000000080400720c */ /* 0x040fe40003f66270 */
[----:B------:R-:W-:-:S02]  /*17fa0*/  ISETP.GE.AND P0, PT, R4, R6, PT ;  /* 0x000000060400720c */ /* 0x000fc40003f06270 */
[----:B------:R-:W-:Y:S02]  /*17fb0*/  FSEL R232, R31, -INF , !P4 ;  /* 0xff8000001fe87808 */ /* 0x000fe40006000000 */
[----:B------:R-:W-:Y:S02]  /*17fc0*/  FSEL R48, R67, -INF , !P1 ;  /* 0xff80000043307808 */ /* 0x000fe40004800000 */
[----:B------:R-:W-:Y:S02]  /*17fd0*/  IADD3 R5, R177, 0x800, RZ ;  /* 0x00000800b1057810 */ /* 0x000fe40007ffe0ff */
[C---:B------:R-:W-:Y:S02]  /*17fe0*/  ISETP.GE.AND P4, PT, R3.reuse, R8, PT ;  /* 0x000000080300720c */ /* 0x040fe40003f86270 */
[----:B------:R-:W-:Y:S01]  /*17ff0*/  ISETP.GE.AND P1, PT, R3, R6, PT ;  /* 0x000000060300720c */ /* 0x000fe20003f26270 */
[----:B------:R1:W-:Y:S01]  /*18000*/  STL [R1+0x80], R5 ;  /* 0x0000800501007387 */ /* 0x0003e20000100800 */
[----:B------:R-:W-:-:S02]  /*18010*/  IADD3 R4, R177, 0x1000, RZ ;  /* 0x00001000b1047810 */ /* 0x000fc40007ffe0ff */
[----:B------:R-:W-:Y:S02]  /*18020*/  IADD3 R3, R177, 0x1800, RZ ;  /* 0x00001800b1037810 */ /* 0x000fe40007ffe0ff */
[----:B------:R-:W-:Y:S01]  /*18030*/  FSEL R234, R27, -INF , !P2 ;  /* 0xff8000001bea7808 */ /* 0x000fe20005000000 */
[----:B------:R2:W-:Y:S01]  /*18040*/  STL [R1+0x84], R4 ;  /* 0x0000840401007387 */ /* 0x0005e20000100800 */
[----:B------:R-:W-:Y:S02]  /*18050*/  ISETP.GE.AND P2, PT, R179, 0x2, PT ;  /* 0x00000002b300780c */ /* 0x000fe40003f46270 */
[----:B------:R-:W-:Y:S01]  /*18060*/  IADD3 R0, R0, 0xf9, RZ ;  /* 0x000000f900007810 */ /* 0x000fe20007ffe0ff */
[----:B------:R3:W-:Y:S01]  /*18070*/  STL [R1+0x88], R3 ;  /* 0x0000880301007387 */ /* 0x0007e20000100800 */
[----:B------:R-:W-:Y:S02]  /*18080*/  FSEL R233, R26, -INF , !P0 ;  /* 0xff8000001ae97808 */ /* 0x000fe40004000000 */
[----:B------:R-:W-:-:S02]  /*18090*/  ISETP.GE.AND P0, PT, R0, R6, PT ;  /* 0x000000060000720c */ /* 0x000fc40003f06270 */
[----:B------:R-:W-:Y:S02]  /*180a0*/  FSEL R236, R24, -INF , !P3 ;  /* 0xff80000018ec7808 */ /* 0x000fe40005800000 */
[----:B------:R-:W-:Y:S02]  /*180b0*/  FSEL R240, R15, -INF , !P0 ;  /* 0xff8000000ff07808 */ /* 0x000fe40004000000 */
[----:B------:R-:W-:Y:S02]  /*180c0*/  ISETP.GE.AND P3, PT, R0, R8, PT ;  /* 0x000000080000720c */ /* 0x000fe40003f66270 */
[----:B------:R-:W-:Y:S02]  /*180d0*/  ISETP.NE.U32.AND P0, PT, R224, RZ, PT ;  /* 0x000000ffe000720c */ /* 0x000fe40003f05070 */
[----:B------:R-:W-:Y:S02]  /*180e0*/  LOP3.LUT R0, R18, R178, RZ, 0xfc, !PT ;  /* 0x000000b212007212 */ /* 0x000fe400078efcff */
[----:B-1----:R-:W-:-:S02]  /*180f0*/  IADD3 R5, R177, 0x2000, RZ ;  /* 0x00002000b1057810 */ /* 0x002fc40007ffe0ff */
[----:B------:R-:W-:Y:S02]  /*18100*/  FSEL R237, R25, -INF , !P5 ;  /* 0xff80000019ed7808 */ /* 0x000fe40006800000 */
[----:B------:R-:W-:Y:S01]  /*18110*/  FSEL R238, R12, -INF , !P4 ;  /* 0xff8000000cee7808 */ /* 0x000fe20006000000 */
[----:B------:R1:W-:Y:S01]  /*18120*/  STL [R1+0x8c], R5 ;  /* 0x00008c0501007387 */ /* 0x0003e20000100800 */
[C---:B--2---:R-:W-:Y:S02]  /*18130*/  IADD3 R4, R177.reuse, 0x2800, RZ ;  /* 0x00002800b1047810 */ /* 0x044fe40007ffe0ff */
[----:B------:R-:W-:Y:S02]  /*18140*/  FSEL R235, R14, -INF , !P1 ;  /* 0xff8000000eeb7808 */ /* 0x000fe40004800000 */
[----:B---3--:R-:W-:Y:S01]  /*18150*/  IADD3 R3, R177, 0x3000, RZ ;  /* 0x00003000b1037810 */ /* 0x008fe20007ffe0ff */
[----:B------:R2:W-:Y:S01]  /*18160*/  STL [R1+0x90], R4 ;  /* 0x0000900401007387 */ /* 0x0005e20000100800 */
[----:B------:R-:W-:-:S02]  /*18170*/  FSEL R239, R13, -INF , !P3 ;  /* 0xff8000000def7808 */ /* 0x000fc40005800000 */
[----:B------:R-:W-:Y:S01]  /*18180*/  ISETP.NE.AND.EX P0, PT, R225, RZ, PT, P0 ;  /* 0x000000ffe100720c */ /* 0x000fe20003f05300 */
[----:B------:R3:W-:Y:S01]  /*18190*/  STL [R1+0x94], R3 ;  /* 0x0000940301007387 */ /* 0x0007e20000100800 */
[----:B-1----:R-:W-:-:S05]  /*181a0*/  IADD3 R5, R177, 0x3800, RZ ;  /* 0x00003800b1057810 */ /* 0x002fca0007ffe0ff */
[----:B------:R1:W-:Y:S01]  /*181b0*/  STL [R1+0x98], R5 ;  /* 0x0000980501007387 */ /* 0x0003e20000100800 */
[C---:B--2---:R-:W-:Y:S02]  /*181c0*/  IADD3 R4, R177.reuse, 0x4000, RZ ;  /* 0x00004000b1047810 */ /* 0x044fe40007ffe0ff */
[----:B---3--:R-:W-:-:S03]  /*181d0*/  IADD3 R3, R177, 0x4800, RZ ;  /* 0x00004800b1037810 */ /* 0x008fc60007ffe0ff */
[----:B------:R2:W-:Y:S04]  /*181e0*/  STL [R1+0x9c], R4 ;  /* 0x00009c0401007387 */ /* 0x0005e80000100800 */
        /* <DEDUP_REMOVED lines=10> */
[----:B---3--:R-:W-:-:S05]  /*18290*/  IADD3 R3, R177, 0x7800, RZ ;  /* 0x00007800b1037810 */ /* 0x008fca0007ffe0ff */
[----:B------:R1:W-:Y:S04]  /*182a0*/  STL [R1+0xdc], R3 ;  /* 0x0000dc0301007387 */ /* 0x0003e80000100800 */
[----:B------:R1:W-:Y:S01]  /*182b0*/  STL [R1+0xd8], R4 ;  /* 0x0000d80401007387 */ /* 0x0003e20000100800 */
[----:B------:R-:W-:Y:S05]  /*182c0*/  @!P2 BRA `(.L_x_1131) ;  /* 0x00000f700000a947 */ /* 0x000fea0003800000 */
[----:B------:R-:W-:Y:S01]  /*182d0*/  BSSY B0, `(.L_x_1132) ;  /* 0x0000042000007945 */ /* 0x000fe20003800000 */
[----:B------:R-:W-:Y:S05]  /*182e0*/  @!P0 BRA `(.L_x_1133) ;  /* 0x000003d000008947 */ /* 0x000fea0003800000 */
[----:B-1----:R-:W2:Y:S01]  /*182f0*/  LD.E R4, [R16.64+0x170] ;  /* 0x0001700610047980 */ /* 0x002ea2000c101900 */
[----:B------:R-:W-:Y:S02]  /*18300*/  IABS R7, R19 ;  /* 0x0000001300077213 */ /* 0x000fe40000000000 */
[----:B------:R-:W-:-:S04]  /*18310*/  IADD3 R12, R19, -0x100, RZ ;  /* 0xffffff00130c7810 */ /* 0x000fc80007ffe0ff */
[----:B------:R-:W-:Y:S02]  /*18320*/  IABS R9, R12 ;  /* 0x0000000c00097213 */ /* 0x000fe40000000000 */
[-C--:B--2---:R-:W-:Y:S02]  /*18330*/  IABS R3, R4.reuse ;  /* 0x0000000400037213 */ /* 0x084fe40000000000 */
[-C--:B------:R-:W-:Y:S02]  /*18340*/  IABS R13, R4.reuse ;  /* 0x00000004000d7213 */ /* 0x080fe40000000000 */
[----:B------:R-:W1:Y:S01]  /*18350*/  I2F.RP R10, R3 ;  /* 0x00000003000a7306 */ /* 0x000e620000209400 */
[----:B------:R-:W-:-:S07]  /*18360*/  LOP3.LUT R12, R12, R4, RZ, 0x3c, !PT ;  /* 0x000000040c0c7212 */ /* 0x000fce00078e3cff */
[----:B-1----:R-:W1:Y:S02]  /*18370*/  MUFU.RCP R10, R10 ;  /* 0x0000000a000a7308 */ /* 0x002e640000001000 */
[----:B-1----:R-:W-:-:S06]  /*18380*/  IADD3 R10, R10, 0xffffffe, RZ ;  /* 0x0ffffffe0a0a7810 */ /* 0x002fcc0007ffe0ff */
[----:B------:R-:W1:Y:S02]  /*18390*/  F2I.FTZ.U32.TRUNC.NTZ R11, R10 ;  /* 0x0000000a000b7305 */ /* 0x000e64000021f000 */
[----:B-1----:R-:W-:Y:S02]  /*183a0*/  IMAD.MOV R5, RZ, RZ, -R11 ;  /* 0x000000ffff057224 */ /* 0x002fe400078e0a0b */
[----:B------:R-:W-:Y:S02]  /*183b0*/  IMAD.MOV.U32 R10, RZ, RZ, RZ ;  /* 0x000000ffff0a7224 */ /* 0x000fe400078e00ff */
[----:B------:R-:W-:-:S04]  /*183c0*/  IMAD R5, R5, R3, RZ ;  /* 0x0000000305057224 */ /* 0x000fc800078e02ff */
[----:B------:R-:W-:-:S04]  /*183d0*/  IMAD.HI.U32 R5, R11, R5, R10 ;  /* 0x000000050b057227 */ /* 0x000fc800078e000a */
[----:B------:R-:W-:Y:S02]  /*183e0*/  IMAD.MOV.U32 R10, RZ, RZ, R7 ;  /* 0x000000ffff0a7224 */ /* 0x000fe400078e0007 */
[----:B------:R-:W-:Y:S02]  /*183f0*/  IMAD.MOV R11, RZ, RZ, -R13 ;  /* 0x000000ffff0b7224 */ /* 0x000fe400078e0a0d */
[----:B------:R-:W-:-:S04]  /*18400*/  IMAD.HI.U32 R7, R5, R10, RZ ;  /* 0x0000000a05077227 */ /* 0x000fc800078e00ff */
[----:B------:R-:W-:-:S04]  /*18410*/  IMAD.HI.U32 R5, R5, R9, RZ ;  /* 0x0000000905057227 */ /* 0x000fc800078e00ff */
[-C--:B------:R-:W-:Y:S02]  /*18420*/  IMAD R9, R5, R11.reuse, R9 ;  /* 0x0000000b05097224 */ /* 0x080fe400078e0209 */
[----:B------:R-:W-:-:S03]  /*18430*/  IMAD R10, R7, R11, R10 ;  /* 0x0000000b070a7224 */ /* 0x000fc600078e020a */
[C---:B------:R-:W-:Y:S02]  /*18440*/  ISETP.GT.U32.AND P3, PT, R3.reuse, R9, PT ;  /* 0x000000090300720c */ /* 0x040fe40003f64070 */
[----:B------:R-:W-:-:S11]  /*18450*/  ISETP.GT.U32.AND P1, PT, R3, R10, PT ;  /* 0x0000000a0300720c */ /* 0x000fd60003f24070 */
[----:B------:R-:W-:Y:S01]  /*18460*/  @!P3 IMAD.IADD R9, R9, 0x1, -R3 ;  /* 0x000000010909b824 */ /* 0x000fe200078e0a03 */
[----:B------:R-:W-:Y:S02]  /*18470*/  @!P3 IADD3 R5, R5, 0x1, RZ ;  /* 0x000000010505b810 */ /* 0x000fe40007ffe0ff */
[-C--:B------:R-:W-:Y:S02]  /*18480*/  @!P1 IADD3 R10, R10, -R3.reuse, RZ ;  /* 0x800000030a0a9210 */ /* 0x080fe40007ffe0ff */
[-C--:B------:R-:W-:Y:S02]  /*18490*/  ISETP.GE.U32.AND P5, PT, R9, R3.reuse, PT ;  /* 0x000000030900720c */ /* 0x080fe40003fa6070 */
[----:B------:R-:W-:Y:S02]  /*184a0*/  ISETP.GE.U32.AND P6, PT, R10, R3, PT ;  /* 0x000000030a00720c */ /* 0x000fe40003fc6070 */
[----:B------:R-:W-:Y:S01]  /*184b0*/  LOP3.LUT R3, R19, R4, RZ, 0x3c, !PT ;  /* 0x0000000413037212 */ /* 0x000fe200078e3cff */
[----:B------:R-:W2:Y:S01]  /*184c0*/  LD.E.64 R10, [R16.64+0x38] ;  /* 0x00003806100a7980 */ /* 0x000ea2000c101b00 */
[----:B------:R-:W-:-:S02]  /*184d0*/  @!P1 IADD3 R7, R7, 0x1, RZ ;  /* 0x0000000107079810 */ /* 0x000fc40007ffe0ff */
[----:B------:R-:W-:Y:S02]  /*184e0*/  ISETP.GE.AND P1, PT, R12, RZ, PT ;  /* 0x000000ff0c00720c */ /* 0x000fe40003f26270 */
[----:B------:R-:W-:Y:S02]  /*184f0*/  ISETP.GE.AND P4, PT, R3, RZ, PT ;  /* 0x000000ff0300720c */ /* 0x000fe40003f86270 */
[----:B------:R-:W-:Y:S02]  /*18500*/  ISETP.NE.AND P3, PT, R4, RZ, PT ;  /* 0x000000ff0400720c */ /* 0x000fe40003f65270 */
[----:B------:R-:W-:Y:S02]  /*18510*/  @P5 IADD3 R5, R5, 0x1, RZ ;  /* 0x0000000105055810 */ /* 0x000fe40007ffe0ff */
[----:B------:R-:W-:Y:S02]  /*18520*/  @P6 IADD3 R7, R7, 0x1, RZ ;  /* 0x0000000107076810 */ /* 0x000fe40007ffe0ff */
[----:B------:R-:W-:-:S03]  /*18530*/  LOP3.LUT R3, RZ, R4, RZ, 0x33, !PT ;  /* 0x00000004ff037212 */ /* 0x000fc600078e33ff */
[----:B------:R-:W-:Y:S02]  /*18540*/  @!P1 IMAD.MOV R5, RZ, RZ, -R5 ;  /* 0x000000ffff059224 */ /* 0x000fe400078e0a05 */
[----:B------:R-:W-:-:S03]  /*18550*/  @!P4 IMAD.MOV R7, RZ, RZ, -R7 ;  /* 0x000000ffff07c224 */ /* 0x000fc600078e0a07 */
[C---:B------:R-:W-:Y:S02]  /*18560*/  SEL R5, R3.reuse, R5, !P3 ;  /* 0x0000000503057207 */ /* 0x040fe40005800000 */
[----:B------:R-:W-:-:S03]  /*18570*/  SEL R7, R3, R7, !P3 ;  /* 0x0000000703077207 */ /* 0x000fc60005800000 */
[----:B------:R-:W-:-:S04]  /*18580*/  IMAD.WIDE R14, R5, 0x4, R224 ;  /* 0x00000004050e7825 */ /* 0x000fc800078e02e0 */
[C---:B------:R-:W-:Y:S02]  /*18590*/  IMAD.WIDE R12, R7.reuse, 0x4, R224 ;  /* 0x00000004070c7825 */ /* 0x040fe400078e02e0 */
[----:B------:R-:W3:Y:S04]  /*185a0*/  LD.E R14, [R14.64] ;  /* 0x000000060e0e7980 */ /* 0x000ee8000c101900 */
[----:B------:R1:W3:Y:S04]  /*185b0*/  LD.E R9, [R12.64] ;  /* 0x000000060c097980 */ /* 0x0002e8000c101900 */
[----:B-1----:R-:W4:Y:S01]  /*185c0*/  LD.E.64 R12, [R16.64+0x20] ;  /* 0x00002006100c7980 */ /* 0x002f22000c101b00 */
[----:B------:R-:W-:-:S05]  /*185d0*/  IADD3 R5, R7, -R5, RZ ;  /* 0x8000000507057210 */ /* 0x000fca0007ffe0ff */
[----:B------:R-:W-:-:S05]  /*185e0*/  IMAD R4, R4, R5, -0x100 ;  /* 0xffffff0004047424 */ /* 0x000fca00078e0205 */
[----:B------:R-:W-:Y:S01]  /*185f0*/  SHF.R.S32.HI R7, RZ, 0x1f, R4 ;  /* 0x0000001fff077819 */ /* 0x000fe20000011404 */
[-C--:B--2---:R-:W-:Y:S02]  /*18600*/  IMAD R3, R11, R4.reuse, RZ ;  /* 0x000000040b037224 */ /* 0x084fe400078e02ff */
[----:B------:R-:W-:-:S04]  /*18610*/  IMAD.WIDE.U32 R4, R10, R4, RZ ;  /* 0x000000040a047225 */ /* 0x000fc800078e00ff */
[----:B------:R-:W-:-:S04]  /*18620*/  IMAD R10, R10, R7, R3 ;  /* 0x000000070a0a7224 */ /* 0x000fc800078e0203 */
[----:B------:R-:W-:Y:S02]  /*18630*/  IMAD.IADD R5, R5, 0x1, R10 ;  /* 0x0000000105057824 */ /* 0x000fe400078e020a */
[----:B---3--:R-:W-:-:S05]  /*18640*/  IMAD.IADD R9, R14, 0x1, -R9 ;  /* 0x000000010e097824 */ /* 0x008fca00078e0a09 */
[----:B------:R-:W-:Y:S01]  /*18650*/  SHF.R.S32.HI R7, RZ, 0x1f, R9 ;  /* 0x0000001fff077819 */ /* 0x000fe20000011409 */
[----:B----4-:R-:W-:-:S04]  /*18660*/  IMAD R3, R13, R9, RZ ;  /* 0x000000090d037224 */ /* 0x010fc800078e02ff */
[----:B------:R-:W-:Y:S02]  /*18670*/  IMAD R3, R12, R7, R3 ;  /* 0x000000070c037224 */ /* 0x000fe400078e0203 */
[----:B------:R-:W-:-:S05]  /*18680*/  IMAD.WIDE.U32 R12, R9, R12, R4 ;  /* 0x0000000c090c7225 */ /* 0x000fca00078e0004 */
[----:B------:R-:W-:Y:S01]  /*18690*/  IADD3 R4, R13, R3, RZ ;  /* 0x000000030d047210 */ /* 0x000fe20007ffe0ff */
[----:B------:R-:W-:Y:S01]  /*186a0*/  IMAD.MOV.U32 R3, RZ, RZ, R12 ;  /* 0x000000ffff037224 */ /* 0x000fe200078e000c */
[----:B------:R-:W-:Y:S05]  /*186b0*/  BRA `(.L_x_1134) ;  /* 0x0000003000007947 */ /* 0x000fea0003800000 */
.L_x_1133:
[----:B-1----:R-:W2:Y:S02]  /*186c0*/  LD.E R3, [R16.64+0x38] ;  /* 0x0000380610037980 */ /* 0x002ea4000c101900 */
[----:B--2---:R-:W-:-:S04]  /*186d0*/  LEA R3, -R3, RZ, 0x8 ;  /* 0x000000ff03037211 */ /* 0x004fc800078e41ff */
[----:B------:R-:W-:Y:S02]  /*186e0*/  SHF.R.S32.HI R4, RZ, 0x1f, R3 ;  /* 0x0000001fff047819 */ /* 0x000fe40000011403 */
.L_x_1134:
[----:B------:R-:W-:Y:S05]  /*186f0*/  BSYNC B0 ;  /* 0x0000000000007941 */ /* 0x000fea0003800000 */
.L_x_1132:
[----:B------:R-:W-:Y:S01]  /*18700*/  ISETP.GE.AND P1, PT, R132, R247, PT ;  /* 0x000000f78400720c */ /* 0x000fe20003f26270 */
[----:B------:R-:W-:-:S12]  /*18710*/  BSSY B0, `(.L_x_1135) ;  /* 0x00000af000007945 */ /* 0x000fd80003800000 */
[----:B------:R-:W-:Y:S01]  /*18720*/  @!P1 IADD3 R5, P4, R3, R113, RZ ;  /* 0x0000007103059210 */ /* 0x000fe20007f9e0ff */
[----:B------:R-:W-:Y:S01]  /*18730*/  @!P1 IMAD.MOV.U32 R11, RZ, RZ, R4 ;  /* 0x000000ffff0b9224 */ /* 0x000fe200078e0004 */
[----:B------:R-:W-:Y:S01]  /*18740*/  @!P1 LEA R7, P3, R190, R3, 0x5 ;  /* 0x00000003be079211 */ /* 0x000fe200078628ff */
[----:B------:R-:W-:Y:S01]  /*18750*/  @!P1 IMAD.MOV.U32 R14, RZ, RZ, R3 ;  /* 0x000000ffff0e9224 */ /* 0x000fe200078e0003 */
[-C--:B------:R-:W-:Y:S01]  /*18760*/  @!P1 MOV R15, R4.reuse ;  /* 0x00000004000f9202 */ /* 0x080fe20000000f00 */
[----:B------:R-:W-:Y:S01]  /*18770*/  @!P1 IMAD.X R9, R4, 0x1, R134, P4 ;  /* 0x0000000104099824 */ /* 0x000fe200020e0686 */
[-C--:B------:R-:W-:Y:S01]  /*18780*/  @!P1 LEA R46, P4, R5, R227.reuse, 0x1 ;  /* 0x000000e3052e9211 */ /* 0x080fe200078808ff */
[C---:B------:R-:W-:Y:S01]  /*18790*/  @!P1 IMAD R18, R191.reuse, 0x50, RZ ;  /* 0x00000050bf129824 */ /* 0x040fe200078e02ff */
[C---:B------:R-:W-:Y:S01]  /*187a0*/  @!P1 LEA.HI.X R10, R190.reuse, R4, R191, 0x5, P3 ;  /* 0x00000004be0a9211 */ /* 0x040fe200018f2cbf */
[----:B------:R-:W-:Y:S01]  /*187b0*/  @!P1 IMAD R19, R191, 0x30, RZ ;  /* 0x00000030bf139824 */ /* 0x000fe200078e02ff */
[----:B------:R-:W-:Y:S01]  /*187c0*/  @!P1 LEA R44, P3, R7, R227, 0x1 ;  /* 0x000000e3072c9211 */ /* 0x000fe200078608ff */
[----:B------:R-:W-:Y:S01]  /*187d0*/  @!P1 IMAD.MOV.U32 R20, RZ, RZ, R3 ;  /* 0x000000ffff149224 */ /* 0x000fe200078e0003 */
[-C--:B------:R-:W-:Y:S01]  /*187e0*/  @!P1 LEA.HI.X R47, R5, R226.reuse, R9, 0x1, P4 ;  /* 0x000000e2052f9211 */ /* 0x080fe200020f0c09 */
[----:B------:R1:W-:Y:S01]  /*187f0*/  @P1 STS.128 [R189+0x2000], RZ ;  /* 0x002000ffbd001388 */ /* 0x0003e20000000c00 */
[----:B------:R-:W-:Y:S01]  /*18800*/  @!P1 LEA.HI.X R45, R7, R226, R10, 0x1, P3 ;  /* 0x000000e2072d9211 */ /* 0x000fe200018f0c0a */
[----:B------:R-:W-:Y:S01]  /*18810*/  @!P1 IMAD.MOV.U32 R10, RZ, RZ, R3 ;  /* 0x000000ffff0a9224 */ /* 0x000fe200078e0003 */
[CC--:B------:R-:W-:Y:S01]  /*18820*/  @!P1 LEA R5, P4, R190.reuse, R3.reuse, 0x6 ;  /* 0x00000003be059211 */ /* 0x0c0fe200078830ff */
[----:B------:R-:W-:Y:S01]  /*18830*/  @!P1 IMAD.MOV.U32 R23, RZ, RZ, R4 ;  /* 0x000000ffff179224 */ /* 0x000fe200078e0004 */
[C---:B------:R-:W-:Y:S01]  /*18840*/  @!P1 LEA R7, P3, R190.reuse, R3, 0x7 ;  /* 0x00000003be079211 */ /* 0x040fe200078638ff */
[C---:B------:R-:W-:Y:S01]  /*18850*/  @!P1 IMAD.WIDE.U32 R12, R190.reuse, 0x30, R10 ;  /* 0x00000030be0c9825 */ /* 0x040fe200078e000a */
[----:B------:R-:W-:-:S02]  /*18860*/  @!P1 LEA.HI.X R9, R190, R4, R191, 0x6, P4 ;  /* 0x00000004be099211 */ /* 0x000fc400020f34bf */
[CC--:B------:R-:W-:Y:S01]  /*18870*/  @!P1 LEA R42, P4, R5.reuse, R227.reuse, 0x1 ;  /* 0x000000e3052a9211 */ /* 0x0c0fe200078808ff */
[----:B------:R-:W-:Y:S01]  /*18880*/  @!P1 IMAD.WIDE.U32 R10, R190, 0x50, R14 ;  /* 0x00000050be0a9825 */ /* 0x000fe200078e000e */
[-C--:B------:R-:W-:Y:S02]  /*18890*/  @!P1 LEA R40, P5, R12, R227.reuse, 0x1 ;  /* 0x000000e30c289211 */ /* 0x080fe400078a08ff */
[----:B------:R-:W-:Y:S01]  /*188a0*/  @!P1 LEA.HI.X R43, R5, R226, R9, 0x1, P4 ;  /* 0x000000e2052b9211 */ /* 0x000fe200020f0c09 */
[----:B------:R-:W-:Y:S01]  /*188b0*/  @!P1 IMAD.IADD R9, R11, 0x1, R18 ;  /* 0x000000010b099824 */ /* 0x000fe200078e0212 */
[-C--:B------:R-:W-:Y:S01]  /*188c0*/  @!P1 LEA R38, P4, R10, R227.reuse, 0x1 ;  /* 0x000000e30a269211 */ /* 0x080fe200078808ff */
[----:B------:R-:W-:Y:S01]  /*188d0*/  @!P1 IMAD.IADD R5, R13, 0x1, R19 ;  /* 0x000000010d059824 */ /* 0x000fe200078e0213 */
[----:B------:R-:W-:Y:S01]  /*188e0*/  @!P1 LEA.HI.X R14, R190, R4, R191, 0x7, P3 ;  /* 0x00000004be0e9211 */ /* 0x000fe200018f3cbf */
[----:B------:R-:W-:Y:S01]  /*188f0*/  @!P1 IMAD.MOV.U32 R13, RZ, RZ, R4 ;  /* 0x000000ffff0d9224 */ /* 0x000fe200078e0004 */
[-C--:B------:R-:W-:Y:S01]  /*18900*/  @!P1 LEA R36, P3, R7, R227.reuse, 0x1 ;  /* 0x000000e307249211 */ /* 0x080fe200078608ff */
[C---:B------:R-:W-:Y:S01]  /*18910*/  @!P1 IMAD R26, R191.reuse, 0xd0, RZ ;  /* 0x000000d0bf1a9824 */ /* 0x040fe200078e02ff */
[----:B------:R-:W-:Y:S01]  /*18920*/  @!P1 LEA.HI.X R39, R10, R226, R9, 0x1, P4 ;  /* 0x000000e20a279211 */ /* 0x000fe200020f0c09 */
[----:B------:R-:W-:Y:S01]  /*18930*/  @!P1 IMAD.MOV.U32 R10, RZ, RZ, R3 ;  /* 0x000000ffff0a9224 */ /* 0x000fe200078e0003 */
[----:B------:R-:W-:Y:S01]  /*18940*/  @!P1 MOV R11, R4 ;  /* 0x00000004000b9202 */ /* 0x000fe20000000f00 */
[C---:B------:R-:W-:Y:S01]  /*18950*/  @!P1 IMAD R9, R191.reuse, 0x90, RZ ;  /* 0x00000090bf099824 */ /* 0x040fe200078e02ff */
[----:B------:R-:W-:Y:S01]  /*18960*/  @!P1 LEA.HI.X R41, R12, R226, R5, 0x1, P5 ;  /* 0x000000e20c299211 */ /* 0x000fe200028f0c05 */
[----:B------:R-:W-:Y:S01]  /*18970*/  @!P1 IMAD.MOV.U32 R12, RZ, RZ, R3 ;  /* 0x000000ffff0c9224 */ /* 0x000fe200078e0003 */
[----:B------:R-:W-:Y:S01]  /*18980*/  @!P1 MOV R21, R4 ;  /* 0x0000000400159202 */ /* 0x000fe20000000f00 */
[----:B------:R-:W-:Y:S01]  /*18990*/  @!P1 IMAD R5, R191, 0x60, RZ ;  /* 0x00000060bf059824 */ /* 0x000fe200078e02ff */
[----:B------:R-:W-:Y:S01]  /*189a0*/  @!P1 LEA.HI.X R37, R7, R226, R14, 0x1, P3 ;  /* 0x000000e207259211 */ /* 0x000fe200018f0c0e */
[----:B------:R-:W-:Y:S01]  /*189b0*/  @!P1 IMAD.WIDE.U32 R14, R190, 0x60, R10 ;  /* 0x00000060be0e9825 */ /* 0x000fe200078e000a */
[----:B------:R-:W-:-:S02]  /*189c0*/  @!P1 LEA R18, P3, R3, R227, 0x1 ;  /* 0x000000e303129211 */ /* 0x000fc400078608ff */
[----:B------:R-:W-:Y:S01]  /*189d0*/  @!P1 MOV R22, R3 ;  /* 0x0000000300169202 */ /* 0x000fe20000000f00 */
[----:B------:R-:W-:Y:S01]  /*189e0*/  @!P1 IMAD R7, R191, 0x70, RZ ;  /* 0x00000070bf079824 */ /* 0x000fe200078e02ff */
[----:B------:R-:W-:Y:S01]  /*189f0*/  @!P1 LEA.HI.X R19, R3, R226, R4, 0x1, P3 ;  /* 0x000000e203139211 */ /* 0x000fe200018f0c04 */
[----:B------:R-:W-:Y:S01]  /*18a00*/  @!P1 IMAD.WIDE.U32 R12, R190, 0x70, R12 ;  /* 0x00000070be0c9825 */ /* 0x000fe200078e000c */
[----:B------:R-:W-:-:S03]  /*18a10*/  @!P1 LEA R34, P5, R14, R227, 0x1 ;  /* 0x000000e30e229211 */ /* 0x000fc600078a08ff */
        /* <DEDUP_REMOVED lines=8> */
[----:B------:R-:W-:Y:S01]  /*18aa0*/  @!P1 IMAD.IADD R5, R13, 0x1, R7 ;  /* 0x000000010d059824 */ /* 0x000fe200078e0207 */
[----:B------:R1:W-:Y:S01]  /*18ab0*/  @P1 STS.128 [R189+0x2800], RZ ;  /* 0x002800ffbd001388 */ /* 0x0003e20000000c00 */
[----:B------:R-:W-:Y:S01]  /*18ac0*/  @!P1 IMAD.IADD R7, R11, 0x1, R9 ;  /* 0x000000010b079824 */ /* 0x000fe200078e0209 */
[-C--:B------:R-:W-:Y:S01]  /*18ad0*/  @!P1 LEA.HI.X R35, R14, R226.reuse, R15, 0x1, P5 ;  /* 0x000000e20e239211 */ /* 0x080fe200028f0c0f */
[--C-:B------:R-:W-:Y:S01]  /*18ae0*/  @!P1 IMAD.MOV.U32 R11, RZ, RZ, R4.reuse ;  /* 0x000000ffff0b9224 */ /* 0x100fe200078e0004 */
[-C--:B------:R-:W-:Y:S01]  /*18af0*/  @!P1 LEA.HI.X R33, R12, R226.reuse, R5, 0x1, P4 ;  /* 0x000000e20c219211 */ /* 0x080fe200020f0c05 */
[C---:B------:R-:W-:Y:S01]  /*18b00*/  @!P1 IMAD R5, R191.reuse, 0xa0, RZ ;  /* 0x000000a0bf059824 */ /* 0x040fe200078e02ff */
[----:B------:R-:W-:Y:S01]  /*18b10*/  @!P1 LEA.HI.X R31, R10, R226, R7, 0x1, P3 ;  /* 0x000000e20a1f9211 */ /* 0x000fe200018f0c07 */
[----:B------:R-:W-:Y:S01]  /*18b20*/  @!P1 IMAD.MOV.U32 R12, RZ, RZ, R3 ;  /* 0x000000ffff0c9224 */ /* 0x000fe200078e0003 */
[----:B------:R-:W-:Y:S01]  /*18b30*/  @!P1 MOV R10, R3 ;  /* 0x00000003000a9202 */ /* 0x000fe20000000f00 */
[----:B------:R-:W-:Y:S01]  /*18b40*/  @!P1 IMAD.MOV.U32 R13, RZ, RZ, R4 ;  /* 0x000000ffff0d9224 */ /* 0x000fe200078e0004 */
[----:B------:R-:W-:Y:S01]  /*18b50*/  @!PT LDS RZ, [RZ] ;  /* 0x00000000fffff984 */ /* 0x000fe20000000800 */
[----:B------:R-:W-:Y:S01]  /*18b60*/  @!PT LDS RZ, [RZ] ;  /* 0x00000000fffff984 */ /* 0x000fe20000000800 */
[----:B------:R-:W-:Y:S01]  /*18b70*/  @!PT LDS RZ, [RZ] ;  /* 0x00000000fffff984 */ /* 0x000fe20000000800 */
[----:B------:R1:W-:Y:S01]  /*18b80*/  @!P1 LDGSTS.E.BYPASS.LTC128B.128 [R189+0x2800], [R46.64] ;  /* 0x028000002ebd9fae */ /* 0x0003e2000b901d46 */
[----:B------:R-:W-:-:S02]  /*18b90*/  @!P1 IMAD R7, R191, 0xb0, RZ ;  /* 0x000000b0bf079824 */ /* 0x000fc400078e02ff */
[C-C-:B------:R-:W-:Y:S01]  /*18ba0*/  @!P1 IMAD.WIDE.U32 R20, R190.reuse, 0xa0, R10.reuse ;  /* 0x000000a0be149825 */ /* 0x140fe200078e000a */
[----:B------:R1:W-:Y:S03]  /*18bb0*/  @P1 STS.128 [R189+0x3000], RZ ;  /* 0x003000ffbd001388 */ /* 0x0003e60000000c00 */
[----:B------:R-:W-:Y:S01]  /*18bc0*/  @!P1 IMAD R9, R191, 0xc0, RZ ;  /* 0x000000c0bf099824 */ /* 0x000fe200078e02ff */
[----:B------:R-:W-:Y:S01]  /*18bd0*/  @!PT LDS RZ, [RZ] ;  /* 0x00000000fffff984 */ /* 0x000fe20000000800 */
[----:B------:R-:W-:Y:S01]  /*18be0*/  @!PT LDS RZ, [RZ] ;  /* 0x00000000fffff984 */ /* 0x000fe20000000800 */
[----:B------:R-:W-:Y:S01]  /*18bf0*/  @!PT LDS RZ, [RZ] ;  /* 0x00000000fffff984 */ /* 0x000fe20000000800 */
[----:B------:R1:W-:Y:S01]  /*18c00*/  @!P1 LDGSTS.E.BYPASS.LTC128B.128 [R189+0x3000], [R44.64] ;  /* 0x030000002cbd9fae */ /* 0x0003e2000b901d46 */
[----:B------:R-:W-:Y:S01]  /*18c10*/  @!P1 IADD3 R5, R5, R21, RZ ;  /* 0x0000001505059210 */ /* 0x000fe20007ffe0ff */
[----:B------:R-:W-:Y:S01]  /*18c20*/  @!P1 IMAD.WIDE.U32 R14, R190, 0xc0, R10 ;  /* 0x000000c0be0e9825 */ /* 0x000fe200078e000a */
[----:B------:R-:W-:Y:S01]  /*18c30*/  @!P1 LEA R28, P3, R20, R227, 0x1 ;  /* 0x000000e3141c9211 */ /* 0x000fe200078608ff */
[----:B------:R1:W-:Y:S02]  /*18c40*/  @P1 STS.128 [R189+0x3800], RZ ;  /* 0x003800ffbd001388 */ /* 0x0003e40000000c00 */
[----:B--2---:R-:W-:Y:S01]  /*18c50*/  @!P1 IMAD.WIDE.U32 R18, R190, 0xb0, R12 ;  /* 0x000000b0be129825 */ /* 0x004fe200078e000c */
[----:B------:R-:W-:Y:S01]  /*18c60*/  @!P1 LEA.HI.X R29, R20, R226, R5, 0x1, P3 ;  /* 0x000000e2141d9211 */ /* 0x000fe200018f0c05 */
[----:B------:R-:W-:Y:S01]  /*18c70*/  @!PT LDS RZ, [RZ] ;  /* 0x00000000fffff984 */ /* 0x000fe20000000800 */
[----:B------:R-:W-:Y:S01]  /*18c80*/  @!PT LDS RZ, [RZ] ;  /* 0x00000000fffff984 */ /* 0x000fe20000000800 */
[----:B------:R-:W-:Y:S01]  /*18c90*/  @!PT LDS RZ, [RZ] ;  /* 0x00000000fffff984 */ /* 0x000fe20000000800 */
[----:B------:R1:W-:Y:S02]  /*18ca0*/  @!P1 LDGSTS.E.BYPASS.LTC128B.128 [R189+0x3800], [R40.64] ;  /* 0x0380000028bd9fae */ /* 0x0003e4000b901d46 */
[----:B------:R-:W-:-:S02]  /*18cb0*/  @!P1 IMAD.WIDE.U32 R12, R190, 0xd0, R22 ;  /* 0x000000d0be0c9825 */ /* 0x000fc400078e0016 */
[----:B------:R1:W-:Y:S02]  /*18cc0*/  @P1 STS.128 [R189+0x4000], RZ ;  /* 0x004000ffbd001388 */ /* 0x0003e40000000c00 */
[----:B------:R-:W-:Y:S01]  /*18cd0*/  @!P1 IMAD.MOV.U32 R24, RZ, RZ, R3 ;  /* 0x000000ffff189224 */ /* 0x000fe200078e0003 */
[-C--:B------:R-:W-:Y:S01]  /*18ce0*/  @!P1 LEA R22, P4, R12, R227.reuse, 0x1 ;  /* 0x000000e30c169211 */ /* 0x080fe200078808ff */
[----:B------:R-:W-:Y:S01]  /*18cf0*/  @!P1 IMAD.MOV.U32 R25, RZ, RZ, R4 ;  /* 0x000000ffff199224 */ /* 0x000fe200078e0004 */
[----:B------:R-:W-:Y:S01]  /*18d00*/  @!PT LDS RZ, [RZ] ;  /* 0x00000000fffff984 */ /* 0x000fe20000000800 */
[----:B------:R-:W-:Y:S01]  /*18d10*/  @!PT LDS RZ, [RZ] ;  /* 0x00000000fffff984 */ /* 0x000fe20000000800 */
[----:B------:R-:W-:Y:S01]  /*18d20*/  @!PT LDS RZ, [RZ] ;  /* 0x00000000fffff984 */ /* 0x000fe20000000800 */
[----:B------:R1:W-:Y:S01]  /*18d30*/  @!P1 LDGSTS.E.BYPASS.LTC128B.128 [R189+0x4000], [R42.64] ;  /* 0x040000002abd9fae */ /* 0x0003e2000b901d46 */
[----:B------:R-:W-:Y:S02]  /*18d40*/  @!P1 IMAD.IADD R5, R19, 0x1, R7 ;  /* 0x0000000113059824 */ /* 0x000fe400078e0207 */
[----:B------:R-:W-:Y:S01]  /*18d50*/  @!P1 IMAD.IADD R7, R9, 0x1, R15 ;  /* 0x0000000109079824 */ /* 0x000fe200078e020f */
[----:B------:R1:W-:Y:S01]  /*18d60*/  @P1 STS.128 [R189+0x4800], RZ ;  /* 0x004800ffbd001388 */ /* 0x0003e20000000c00 */
[----:B------:R-:W-:Y:S01]  /*18d70*/  @!P1 IMAD R27, R191, 0xe0, RZ ;  /* 0x000000e0bf1b9824 */ /* 0x000fe200078e02ff */
[----:B------:R-:W-:Y:S01]  /*18d80*/  @!P1 IADD3 R9, R13, R26, RZ ;  /* 0x0000001a0d099210 */ /* 0x000fe20007ffe0ff */
[----:B------:R-:W-:Y:S01]  /*18d90*/  @!P1 IMAD.WIDE.U32 R10, R190, 0xe0, R24 ;  /* 0x000000e0be0a9825 */ /* 0x000fe200078e0018 */
[----:B------:R-:W-:Y:S01]  /*18da0*/  @!PT LDS RZ, [RZ] ;  /* 0x00000000fffff984 */ /* 0x000fe20000000800 */
[----:B------:R-:W-:Y:S01]  /*18db0*/  @!PT LDS RZ, [RZ] ;  /* 0x00000000fffff984 */ /* 0x000fe20000000800 */
[----:B------:R-:W-:Y:S01]  /*18dc0*/  @!PT LDS RZ, [RZ] ;  /* 0x00000000fffff984 */ /* 0x000fe20000000800 */
[----:B------:R1:W-:Y:S01]  /*18dd0*/  @!P1 LDGSTS.E.BYPASS.LTC128B.128 [R189+0x4800], [R38.64] ;  /* 0x0480000026bd9fae */ /* 0x0003e2000b901d46 */
[----:B------:R-:W-:-:S02]  /*18de0*/  @!P1 LEA R26, P6, R18, R227, 0x1 ;  /* 0x000000e3121a9211 */ /* 0x000fc400078c08ff */
[-C--:B------:R-:W-:Y:S01]  /*18df0*/  @!P1 LEA R24, P5, R14, R227.reuse, 0x1 ;  /* 0x000000e30e189211 */ /* 0x080fe200078a08ff */
[----:B------:R1:W-:Y:S01]  /*18e00*/  @P1 STS.128 [R189+0x5000], RZ ;  /* 0x005000ffbd001388 */ /* 0x0003e20000000c00 */
[----:B------:R-:W-:Y:S01]  /*18e10*/  @!P1 IMAD.IADD R11, R27, 0x1, R11 ;  /* 0x000000011b0b9824 */ /* 0x000fe200078e020b */
[-C--:B------:R-:W-:Y:S02]  /*18e20*/  @!P1 LEA.HI.X R27, R18, R226.reuse, R5, 0x1, P6 ;  /* 0x000000e2121b9211 */ /* 0x080fe400030f0c05 */
[----:B------:R-:W-:Y:S01]  /*18e30*/  @!PT LDS RZ, [RZ] ;  /* 0x00000000fffff984 */ /* 0x000fe20000000800 */
[----:B------:R-:W-:Y:S01]  /*18e40*/  @!PT LDS RZ, [RZ] ;  /* 0x00000000fffff984 */ /* 0x000fe20000000800 */
[----:B------:R-:W-:Y:S01]  /*18e50*/  @!PT LDS RZ, [RZ] ;  /* 0x00000000fffff984 */ /* 0x000fe20000000800 */
[----:B------:R1:W-:Y:S01]  /*18e60*/  @!P1 LDGSTS.E.BYPASS.LTC128B.128 [R189+0x5000], [R34.64] ;  /* 0x0500000022bd9fae */ /* 0x0003e2000b901d46 */
[----:B------:R-:W-:Y:S02]  /*18e70*/  @!P1 LEA R20, P3, R10, R227, 0x1 ;  /* 0x000000e30a149211 */ /* 0x000fe400078608ff */
[-C--:B------:R-:W-:Y:S01]  /*18e80*/  @!P1 LEA.HI.X R25, R14, R226.reuse, R7, 0x1, P5 ;  /* 0x000000e20e199211 */ /* 0x080fe200028f0c07 */
[----:B------:R1:W-:Y:S01]  /*18e90*/  @P1 STS.128 [R189+0x5800], RZ ;  /* 0x005800ffbd001388 */ /* 0x0003e20000000c00 */
[----:B------:R-:W-:-:S02]  /*18ea0*/  @!P1 LEA.HI.X R23, R12, R226, R9, 0x1, P4 ;  /* 0x000000e20c179211 */ /* 0x000fc400020f0c09 */
[----:B------:R-:W-:Y:S01]  /*18eb0*/  @!P1 LEA.HI.X R21, R10, R226, R11, 0x1, P3 ;  /* 0x000000e20a159211 */ /* 0x000fe200018f0c0b */
        /* <DEDUP_REMOVED lines=41> */
[----:B------:R-:W-:Y:S01]  /*19150*/  MOV R10, R3 ;  /* 0x00000003000a7202 */ /* 0x000fe20000000f00 */
[----:B------:R-:W-:Y:S01]  /*19160*/  IMAD R5, R191, 0xf0, RZ ;  /* 0x000000f0bf057824 */ /* 0x000fe200078e02ff */
[----:B------:R-:W-:-:S05]  /*19170*/  MOV R11, R4 ;  /* 0x00000004000b7202 */ /* 0x000fca0000000f00 */
[----:B------:R-:W-:-:S05]  /*19180*/  IMAD.WIDE.U32 R10, R190, 0xf0, R10 ;  /* 0x000000f0be0a7825 */ /* 0x000fca00078e000a */
[----:B------:R-:W-:Y:S02]  /*19190*/  IADD3 R5, R11, R5, RZ ;  /* 0x000000050b057210 */ /* 0x000fe40007ffe0ff */
[----:B------:R-:W-:-:S04]  /*191a0*/  LEA R12, P1, R10, R227, 0x1 ;  /* 0x000000e30a0c7211 */ /* 0x000fc800078208ff */
[----:B------:R-:W-:-:S05]  /*191b0*/  LEA.HI.X R13, R10, R226, R5, 0x1, P1 ;  /* 0x000000e20a0d7211 */ /* 0x000fca00008f0c05 */
[----:B------:R-:W-:Y:S01]  /*191c0*/  @!PT LDS RZ, [RZ] ;  /* 0x00000000fffff984 */ /* 0x000fe20000000800 */
[----:B------:R-:W-:Y:S01]  /*191d0*/  @!PT LDS RZ, [RZ] ;  /* 0x00000000fffff984 */ /* 0x000fe20000000800 */
[----:B------:R-:W-:Y:S01]  /*191e0*/  @!PT LDS RZ, [RZ] ;  /* 0x00000000fffff984 */ /* 0x000fe20000000800 */
[----:B------:R2:W-:Y:S04]  /*191f0*/  LDGSTS.E.BYPASS.LTC128B.128 [R189+0x9800], [R12.64] ;  /* 0x098000000cbd7fae */ /* 0x0005e8000b901d46 */
.L_x_1136:
[----:B------:R-:W-:Y:S05]  /*19200*/  BSYNC B0 ;  /* 0x0000000000007941 */ /* 0x000fea0003800000 */
.L_x_1135:
[----:B------:R-:W0:Y:S01]  /*19210*/  LDGDEPBAR ;  /* 0x00000000000079af */ /* 0x000e220000000000 */
[----:B------:R-:W-:-:S04]  /*19220*/  LEA R227, P1, R3, R227, 0x1 ;  /* 0x000000e303e37211 */ /* 0x000fc800078208ff */
[----:B------:R-:W-:-:S04]  /*19230*/  LEA.HI.X R226, R3, R226, R4, 0x1, P1 ;  /* 0x000000e203e27211 */ /* 0x000fc800008f0c04 */
.L_x_1131:
[----:B------:R-:W-:Y:S05]  /*19240*/  BSYNC B1 ;  /* 0x0000000000017941 */ /* 0x000fea0003800000 */
.L_x_1130:
[----:B-1----:R-:W-:Y:S01]  /*19250*/  FMNMX.FTZ R3, R66, R48, !PT ;  /* 0x0000003042037209 */ /* 0x002fe20007810000 */
[----:B------:R-:W3:Y:S03]  /*19260*/  LD.E R4, [R16.64+0xdc] ;  /* 0x0000dc0610047980 */ /* 0x000ee6000c101900 */
[----:B------:R-:W-:-:S04]  /*19270*/  FMNMX.FTZ R3, R52, R3, !PT ;  /* 0x0000000334037209 */ /* 0x000fc80007810000 */
[----:B------:R-:W-:-:S04]  /*19280*/  FMNMX.FTZ R3, R51, R3, !PT ;  /* 0x0000000333037209 */ /* 0x000fc80007810000 */
[----:B------:R-:W-:-:S04]  /*19290*/  FMNMX.FTZ R3, R55, R3, !PT ;  /* 0x0000000337037209 */ /* 0x000fc80007810000 */
[----:B------:R-:W-:-:S04]  /*192a0*/  FMNMX.FTZ R3, R73, R3, !PT ;  /* 0x0000000349037209 */ /* 0x000fc80007810000 */
        /* <DEDUP_REMOVED lines=115> */
[----:B------:R-:W-:-:S03]  /*199e0*/  FMNMX.FTZ R38, R229, R38, !PT ;  /* 0x00000026e5267209 */ /* 0x000fc60007810000 */
[----:B------:R-:W1:Y:S01]  /*199f0*/  SHFL.BFLY PT, R5, R3, 0x2, 0x1f ;  /* 0x0c401f0003057f89 */ /* 0x000e6200000e0000 */
[----:B------:R-:W-:-:S04]  /*19a00*/  FMNMX.FTZ R38, R231, R38, !PT ;  /* 0x00000026e7267209 */ /* 0x000fc80007810000 */
[----:B------:R-:W-:-:S04]  /*19a10*/  FMNMX.FTZ R38, R236, R38, !PT ;  /* 0x00000026ec267209 */ /* 0x000fc80007810000 */
[----:B------:R-:W-:-:S04]  /*19a20*/  FMNMX.FTZ R38, R237, R38, !PT ;  /* 0x00000026ed267209 */ /* 0x000fc80007810000 */
[----:B------:R-:W-:-:S04]  /*19a30*/  FMNMX.FTZ R38, R238, R38, !PT ;  /* 0x00000026ee267209 */ /* 0x000fc80007810000 */
[----:B------:R-:W-:Y:S02]  /*19a40*/  FMNMX.FTZ R38, R239, R38, !PT ;  /* 0x00000026ef267209 */ /* 0x000fe40007810000 */
[----:B-1----:R-:W-:-:S03]  /*19a50*/  FMNMX.FTZ R3, R3, R5, !PT ;  /* 0x0000000503037209 */ /* 0x002fc60007810000 */
[----:B------:R-:W1:Y:S04]  /*19a60*/  SHFL.BFLY PT, R5, R38, 0x2, 0x1f ;  /* 0x0c401f0026057f89 */ /* 0x000e6800000e0000 */
[----:B------:R-:W4:Y:S01]  /*19a70*/  SHFL.BFLY PT, R7, R3, 0x1, 0x1f ;  /* 0x0c201f0003077f89 */ /* 0x000f2200000e0000 */
[----:B-1----:R-:W-:Y:S02]  /*19a80*/  FMNMX.FTZ R38, R38, R5, !PT ;  /* 0x0000000526267209 */ /* 0x002fe40007810000 */
[----:B----4-:R-:W-:-:S03]  /*19a90*/  FMNMX.FTZ R3, R3, R7, !PT ;  /* 0x0000000703037209 */ /* 0x010fc60007810000 */
[----:B------:R-:W1:Y:S01]  /*19aa0*/  SHFL.BFLY PT, R9, R38, 0x1, 0x1f ;  /* 0x0c201f0026097f89 */ /* 0x000e6200000e0000 */
[----:B------:R-:W-:Y:S01]  /*19ab0*/  FSETP.NEU.FTZ.AND P1, PT, R3, -INF , PT ;  /* 0xff8000000300780b */ /* 0x000fe20003f3d000 */
[----:B---3--:R-:W-:-:S05]  /*19ac0*/  FMUL.FTZ R5, R4, R3 ;  /* 0x0000000304057220 */ /* 0x008fca0000410000 */
[----:B------:R-:W-:-:S05]  /*19ad0*/  FSEL R5, R5, RZ, P1 ;  /* 0x000000ff05057208 */ /* 0x000fca0000800000 */
[----:B------:R-:W-:-:S04]  /*19ae0*/  FFMA.FTZ R7, R66, R4, -R5 ;  /* 0x0000000442077223 */ /* 0x000fc80000010805 */
[----:B------:R3:W-:Y:S01]  /*19af0*/  MUFU.EX2 R101, R7 ;  /* 0x0000000700657308 */ /* 0x0007e20000000800 */
[----:B-1----:R-:W-:Y:S01]  /*19b00*/  FMNMX.FTZ R38, R38, R9, !PT ;  /* 0x0000000926267209 */ /* 0x002fe20007810000 */
[----:B---3--:R-:W-:-:S06]  /*19b10*/  FFMA.FTZ R7, R48, R4, -R5 ;  /* 0x0000000430077223 */ /* 0x008fcc0000010805 */
[----:B------:R1:W3:Y:S01]  /*19b20*/  MUFU.EX2 R10, R7 ;  /* 0x00000007000a7308 */ /* 0x0002e20000000800 */
[----:B------:R-:W-:Y:S02]  /*19b30*/  FSETP.NEU.FTZ.AND P1, PT, R38, -INF , PT ;  /* 0xff8000002600780b */ /* 0x000fe40003f3d000 */
[----:B------:R-:W-:Y:S01]  /*19b40*/  SHF.L.U32 R178, R0, 0x1, RZ ;  /* 0x0000000100b27819 */ /* 0x000fe200000006ff */
[----:B-1----:R-:W-:-:S03]  /*19b50*/  FFMA.FTZ R7, R52, R4, -R5 ;  /* 0x0000000434077223 */ /* 0x002fc60000010805 */
[-C--:B------:R-:W-:Y:S01]  /*19b60*/  LEA R179, R187, R178.reuse, 0x1 ;  /* 0x000000b2bbb37211 */ /* 0x080fe200078e08ff */
[----:B------:R-:W-:Y:S01]  /*19b70*/  LDSM.16.MT88.4 R20, [R178+0xa000] ;  /* 0x00a00000b214783b */ /* 0x000fe20000004200 */
[----:B------:R1:W-:Y:S01]  /*19b80*/  MUFU.EX2 R97, R7 ;  /* 0x0000000700617308 */ /* 0x0003e20000000800 */
[----:B------:R-:W-:Y:S02]  /*19b90*/  LEA R181, R186, R178, 0x1 ;  /* 0x000000b2bab57211 */ /* 0x000fe400078e08ff */
[----:B------:R-:W-:Y:S04]  /*19ba0*/  LDSM.16.MT88.4 R24, [R179+0xa000] ;  /* 0x00a00000b318783b */ /* 0x000fe80000004200 */
[----:B------:R-:W4:Y:S01]  /*19bb0*/  LDSM.16.MT88.4 R28, [R181+0xa000] ;  /* 0x00a00000b51c783b */ /* 0x000f220000004200 */
[----:B-1----:R-:W-:-:S05]  /*19bc0*/  FMUL.FTZ R7, R4, R38 ;  /* 0x0000002604077220 */ /* 0x002fca0000410000 */
[----:B------:R-:W-:-:S05]  /*19bd0*/  FSEL R7, R7, RZ, P1 ;  /* 0x000000ff07077208 */ /* 0x000fca0000800000 */
[----:B------:R-:W-:-:S04]  /*19be0*/  FFMA.FTZ R0, R49, R4, -R7 ;  /* 0x0000000431007223 */ /* 0x000fc80000010807 */
[----:B------:R1:W-:Y:S01]  /*19bf0*/  MUFU.EX2 R95, R0 ;  /* 0x00000000005f7308 */ /* 0x0003e20000000800 */
[-C--:B------:R-:W-:Y:S02]  /*19c00*/  FFMA.FTZ R9, R51, R4.reuse, -R5 ;  /* 0x0000000433097223 */ /* 0x080fe40000010805 */
[----:B-1----:R-:W-:-:S05]  /*19c10*/  FFMA.FTZ R0, R50, R4, -R7 ;  /* 0x0000000432007223 */ /* 0x002fca0000010807 */
[----:B------:R1:W-:Y:S02]  /*19c20*/  MUFU.EX2 R11, R0 ;  /* 0x00000000000b7308 */ /* 0x0003e40000000800 */
[----:B-1----:R-:W-:-:S06]  /*19c30*/  FFMA.FTZ R0, R54, R4, -R7 ;  /* 0x0000000436007223 */ /* 0x002fcc0000010807 */
[----:B------:R1:W-:Y:S08]  /*19c40*/  MUFU.EX2 R99, R0 ;  /* 0x0000000000637308 */ /* 0x0003f00000000800 */
[----:B------:R-:W5:Y:S01]  /*19c50*/  MUFU.EX2 R18, R9 ;  /* 0x0000000900127308 */ /* 0x000f620000000800 */
[----:B-1----:R-:W-:-:S07]  /*19c60*/  FFMA.FTZ R0, R53, R4, -R7 ;  /* 0x0000000435007223 */ /* 0x002fce0000010807 */
[----:B------:R1:W2:Y:S01]  /*19c70*/  MUFU.EX2 R98, R0 ;  /* 0x0000000000627308 */ /* 0x0002a20000000800 */
[----:B------:R-:W-:Y:S02]  /*19c80*/  LEA R180, R186, R179, 0x1 ;  /* 0x000000b3bab47211 */ /* 0x000fe400078e08ff */
[----:B--23--:R-:W-:Y:S02]  /*19c90*/  F2FP.PACK_AB R13, R10, R101 ;  /* 0x000000650a0d723e */ /* 0x00cfe400000000ff */
[----:B-----5:R-:W-:Y:S01]  /*19ca0*/  F2FP.PACK_AB R15, R18, R97 ;  /* 0x00000061120f723e */ /* 0x020fe200000000ff */
[----:B------:R-:W2:Y:S01]  /*19cb0*/  LDSM.16.MT88.4 R32, [R180+0xa000] ;  /* 0x00a00000b420783b */ /* 0x000ea20000004200 */
[----:B------:R-:W-:Y:S01]  /*19cc0*/  F2FP.PACK_AB R12, R11, R95 ;  /* 0x0000005f0b0c723e */ /* 0x000fe200000000ff */
[----:B-1----:R-:W-:-:S04]  /*19cd0*/  FFMA.FTZ R0, R55, R4, -R5 ;  /* 0x0000000437007223 */ /* 0x002fc80000010805 */
[----:B------:R1:W-:Y:S01]  /*19ce0*/  MUFU.EX2 R96, R0 ;  /* 0x0000000000607308 */ /* 0x0003e20000000800 */
[----:B------:R-:W-:Y:S01]  /*19cf0*/  F2FP.PACK_AB R14, R98, R99 ;  /* 0x00000063620e723e */ /* 0x000fe200000000ff */
[----:B-1----:R-:W-:-:S06]  /*19d00*/  FFMA.FTZ R0, R73, R4, -R5 ;  /* 0x0000000449007223 */ /* 0x002fcc0000010805 */
[----:B------:R1:W-:Y:S01]  /*19d10*/  MUFU.EX2 R19, R0 ;  /* 0x0000000000137308 */ /* 0x0003e20000000800 */
[C---:B----4-:R-:W-:Y:S08]  /*19d20*/  HMMA.16816.F32 R56, R12.reuse, R28, RZ ;  /* 0x0000001c0c38723c */ /* 0x050ff000000018ff */
[----:B------:R-:W-:Y:S01]  /*19d30*/  HMMA.16816.F32 R52, R12, R30, RZ ;  /* 0x0000001e0c34723c */ /* 0x000fe200000018ff */
[----:B------:R-:W3:Y:S01]  /*19d40*/  LDSM.16.MT88.4 R28, [R178+0xa800] ;  /* 0x00a80000b21c783b */ /* 0x000ee20000004200 */
[----:B-1----:R-:W-:-:S04]  /*19d50*/  FFMA.FTZ R0, R74, R4, -R5 ;  /* 0x000000044a007223 */ /* 0x002fc80000010805 */
[----:B------:R1:W-:Y:S02]  /*19d60*/  MUFU.EX2 R37, R0 ;  /* 0x0000000000257308 */ /* 0x0003e40000000800 */
[C---:B------:R-:W-:Y:S08]  /*19d70*/  HMMA.16816.F32 R48, R12.reuse, R24, RZ ;  /* 0x000000180c30723c */ /* 0x040ff000000018ff */
[----:B------:R-:W-:Y:S01]  /*19d80*/  HMMA.16816.F32 R44, R12, R26, RZ ;  /* 0x0000001a0c2c723c */ /* 0x000fe200000018ff */
[----:B------:R-:W4:Y:S01]  /*19d90*/  LDSM.16.MT88.4 R24, [R181+0xa800] ;  /* 0x00a80000b518783b */ /* 0x000f220000004200 */
[----:B-1----:R-:W-:-:S06]  /*19da0*/  FFMA.FTZ R0, R88, R4, -R7 ;  /* 0x0000000458007223 */ /* 0x002fcc0000010807 */
[C---:B------:R-:W-:Y:S01]  /*19db0*/  HMMA.16816.F32 R68, R12.reuse, R20, RZ ;  /* 0x000000140c44723c */ /* 0x040fe200000018ff */
[----:B------:R1:W-:Y:S07]  /*19dc0*/  MUFU.EX2 R88, R0 ;  /* 0x0000000000587308 */ /* 0x0003ee0000000800 */
[----:B------:R-:W-:Y:S01]  /*19dd0*/  HMMA.16816.F32 R60, R12, R22, RZ ;  /* 0x000000160c3c723c */ /* 0x000fe200000018ff */
[----:B------:R-:W5:Y:S01]  /*19de0*/  LDSM.16.MT88.4 R20, [R179+0xa800] ;  /* 0x00a80000b314783b */ /* 0x000f620000004200 */
[----:B-1----:R-:W-:-:S04]  /*19df0*/  FFMA.FTZ R0, R90, R4, -R7 ;  /* 0x000000045a007223 */ /* 0x002fc80000010807 */
[----:B------:R1:W1:Y:S01]  /*19e00*/  MUFU.EX2 R36, R0 ;  /* 0x0000000000247308 */ /* 0x0002620000000800 */
[-CC-:B------:R-:W-:Y:S02]  /*19e10*/  FFMA.FTZ R9, R75, R4.reuse, -R7.reuse ;  /* 0x000000044b097223 */ /* 0x180fe40000010807 */
[----:B-1----:R-:W-:-:S05]  /*19e20*/  FFMA.FTZ R0, R91, R4, -R7 ;  /* 0x000000045b007223 */ /* 0x002fca0000010807 */
[----:B------:R1:W-:Y:S08]  /*19e30*/  MUFU.EX2 R90, R0 ;  /* 0x00000000005a7308 */ /* 0x0003f00000000800 */
[----:B------:R-:W3:Y:S01]  /*19e40*/  MUFU.EX2 R75, R9 ;  /* 0x00000009004b7308 */ /* 0x000ee20000000800 */
[----:B-1----:R-:W-:-:S07]  /*19e50*/  FFMA.FTZ R0, R89, R4, -R5 ;  /* 0x0000000459007223 */ /* 0x002fce0000010805 */
[----:B------:R1:W1:Y:S01]  /*19e60*/  MUFU.EX2 R89, R0 ;  /* 0x0000000000597308 */ /* 0x0002620000000800 */
[----:B--2---:R-:W-:Y:S01]  /*19e70*/  HMMA.16816.F32 R64, R12, R32, RZ ;  /* 0x000000200c40723c */ /* 0x004fe200000018ff */
[----:B-1----:R-:W-:-:S06]  /*19e80*/  FFMA.FTZ R0, R115, R4, -R5 ;  /* 0x0000000473007223 */ /* 0x002fcc0000010805 */
[----:B------:R1:W-:Y:S01]  /*19e90*/  MUFU.EX2 R73, R0 ;  /* 0x0000000000497308 */ /* 0x0003e20000000800 */
[----:B------:R-:W-:Y:S01]  /*19ea0*/  HMMA.16816.F32 R40, R12, R34, RZ ;  /* 0x000000220c28723c */ /* 0x000fe200000018ff */
[----:B------:R-:W2:Y:S06]  /*19eb0*/  LDSM.16.MT88.4 R32, [R180+0xa800] ;  /* 0x00a80000b420783b */ /* 0x000eac0000004200 */
[----:B------:R-:W-:Y:S02]  /*19ec0*/  F2FP.PACK_AB R12, R36, R88 ;  /* 0x00000058240c723e */ /* 0x000fe400000000ff */
[----:B------:R-:W-:Y:S01]  /*19ed0*/  F2FP.PACK_AB R13, R19, R96 ;  /* 0x00000060130d723e */ /* 0x000fe200000000ff */
[----:B-1----:R-:W-:Y:S01]  /*19ee0*/  FFMA.FTZ R0, R112, R4, -R5 ;  /* 0x0000000470007223 */ /* 0x002fe20000010805 */
[----:B---3--:R-:W-:-:S02]  /*19ef0*/  F2FP.PACK_AB R14, R90, R75 ;  /* 0x0000004b5a0e723e */ /* 0x008fc400000000ff */
[----:B------:R-:W-:Y:S01]  /*19f00*/  F2FP.PACK_AB R15, R89, R37 ;  /* 0x00000025590f723e */ /* 0x000fe200000000ff */
[----:B------:R1:W-:Y:S06]  /*19f10*/  MUFU.EX2 R81, R0 ;  /* 0x0000000000517308 */ /* 0x0003ec0000000800 */
[----:B------:R-:W-:Y:S01]  /*19f20*/  HMMA.16816.F32 R76, R12, R28, R68 ;  /* 0x0000001c0c4c723c */ /* 0x000fe20000001844 */
[----:B-1----:R-:W-:-:S04]  /*19f30*/  FFMA.FTZ R0, R114, R4, -R5 ;  /* 0x0000000472007223 */ /* 0x002fc80000010805 */
[----:B------:R1:W-:Y:S03]  /*19f40*/  MUFU.EX2 R86, R0 ;  /* 0x0000000000567308 */ /* 0x0003e60000000800 */
[C---:B------:R-:W-:Y:S01]  /*19f50*/  HMMA.16816.F32 R68, R12.reuse, R30, R60 ;  /* 0x0000001e0c44723c */ /* 0x040fe2000000183c */
[----:B------:R-:W-:Y:S07]  /*19f60*/  LDSM.16.MT88.4 R28, [R179+0xb000] ;  /* 0x00b00000b31c783b */ /* 0x000fee0000004200 */
[----:B----4-:R-:W-:Y:S01]  /*19f70*/  HMMA.16816.F32 R60, R12, R24, R56 ;  /* 0x000000180c3c723c */ /* 0x010fe20000001838 */
[----:B-1----:R-:W-:-:S07]  /*19f80*/  FFMA.FTZ R0, R127, R4, -R7 ;  /* 0x000000047f007223 */ /* 0x002fce0000010807 */
[C---:B------:R-:W-:Y:S01]  /*19f90*/  HMMA.16816.F32 R56, R12.reuse, R26, R52 ;  /* 0x0000001a0c38723c */ /* 0x040fe20000001834 */
[----:B------:R-:W-:Y:S01]  /*19fa0*/  LDSM.16.MT88.4 R24, [R178+0xb000] ;  /* 0x00b00000b218783b */ /* 0x000fe20000004200 */
[----:B------:R1:W-:Y:S06]  /*19fb0*/  MUFU.EX2 R91, R0 ;  /* 0x00000000005b7308 */ /* 0x0003ec0000000800 */
[C---:B-----5:R-:W-:Y:S08]  /*19fc0*/  HMMA.16816.F32 R52, R12.reuse, R20, R48 ;  /* 0x000000140c34723c */ /* 0x060ff00000001830 */
[----:B------:R-:W-:Y:S01]  /*19fd0*/  HMMA.16816.F32 R44, R12, R22, R44 ;  /* 0x000000160c2c723c */ /* 0x000fe2000000182c */
[----:B------:R-:W3:Y:S01]  /*19fe0*/  LDSM.16.MT88.4 R20, [R181+0xb000] ;  /* 0x00b00000b514783b */ /* 0x000ee20000004200 */
[----:B-1----:R-:W-:-:S04]  /*19ff0*/  FFMA.FTZ R0, R125, R4, -R7 ;  /* 0x000000047d007223 */ /* 0x002fc80000010807 */
[----:B------:R1:W4:Y:S02]  /*1a000*/  MUFU.EX2 R85, R0 ;  /* 0x0000000000557308 */ /* 0x0003240000000800 */
[----:B-1----:R-:W-:-:S06]  /*1a010*/  FFMA.FTZ R0, R135, R4, -R7 ;  /* 0x0000000487007223 */ /* 0x002fcc0000010807 */
[----:B------:R1:W-:Y:S02]  /*1a020*/  MUFU.EX2 R103, R0 ;  /* 0x0000000000677308 */ /* 0x0003e40000000800 */
[----:B-1----:R-:W-:-:S06]  /*1a030*/  FFMA.FTZ R0, R126, R4, -R7 ;  /* 0x000000047e007223 */ /* 0x002fcc0000010807 */
[----:B------:R1:W5:Y:S02]  /*1a040*/  MUFU.EX2 R107, R0 ;  /* 0x00000000006b7308 */ /* 0x0003640000000800 */
[----:B-1----:R-:W-:-:S06]  /*1a050*/  FFMA.FTZ R0, R124, R4, -R5 ;  /* 0x000000047c007223 */ /* 0x002fcc0000010805 */
[----:B------:R-:W1:Y:S01]  /*1a060*/  MUFU.EX2 R105, R0 ;  /* 0x0000000000697308 */ /* 0x000e620000000800 */
[C---:B--2---:R-:W-:Y:S08]  /*1a070*/  HMMA.16816.F32 R48, R12.reuse, R32, R64 ;  /* 0x000000200c30723c */ /* 0x044ff00000001840 */
[----:B------:R-:W-:Y:S07]  /*1a080*/  HMMA.16816.F32 R32, R12, R34, R40 ;  /* 0x000000220c20723c */ /* 0x000fee0000001828 */
[----:B----4-:R-:W-:-:S02]  /*1a090*/  F2FP.PACK_AB R12, R85, R91 ;  /* 0x0000005b550c723e */ /* 0x010fc400000000ff */
[----:B------:R-:W-:Y:S02]  /*1a0a0*/  F2FP.PACK_AB R13, R81, R73 ;  /* 0x00000049510d723e */ /* 0x000fe400000000ff */
[----:B-----5:R-:W-:Y:S02]  /*1a0b0*/  F2FP.PACK_AB R14, R107, R103 ;  /* 0x000000676b0e723e */ /* 0x020fe400000000ff */
[----:B-1----:R-:W-:-:S07]  /*1a0c0*/  F2FP.PACK_AB R15, R105, R86 ;  /* 0x00000056690f723e */ /* 0x002fce00000000ff */
[C---:B---3--:R-:W-:Y:S08]  /*1a0d0*/  HMMA.16816.F32 R60, R12.reuse, R20, R60 ;  /* 0x000000140c3c723c */ /* 0x048ff0000000183c */
[----:B------:R-:W-:Y:S01]  /*1a0e0*/  HMMA.16816.F32 R56, R12, R22, R56 ;  /* 0x000000160c38723c */ /* 0x000fe20000001838 */
[----:B------:R-:W1:Y:S01]  /*1a0f0*/  LDSM.16.MT88.4 R20, [R180+0xb000] ;  /* 0x00b00000b414783b */ /* 0x000e620000004200 */
[----:B------:R-:W-:-:S04]  /*1a100*/  FFMA.FTZ R0, R143, R4, -R5 ;  /* 0x000000048f007223 */ /* 0x000fc80000010805 */
[----:B------:R2:W-:Y:S01]  /*1a110*/  MUFU.EX2 R74, R0 ;  /* 0x00000000004a7308 */ /* 0x0005e20000000800 */
[----:B------:R-:W-:Y:S01]  /*1a120*/  MOV R127, R19 ;  /* 0x00000013007f7202 */ /* 0x000fe20000000f00 */
[----:B--2---:R-:W-:-:S06]  /*1a130*/  FFMA.FTZ R0, R141, R4, -R5 ;  /* 0x000000048d007223 */ /* 0x004fcc0000010805 */
[----:B------:R2:W-:Y:S01]  /*1a140*/  MUFU.EX2 R19, R0 ;  /* 0x0000000000137308 */ /* 0x0005e20000000800 */
[----:B------:R-:W-:Y:S01]  /*1a150*/  HMMA.16816.F32 R52, R12, R28, R52 ;  /* 0x0000001c0c34723c */ /* 0x000fe20000001834 */
[----:B--2---:R-:W-:-:S06]  /*1a160*/  FFMA.FTZ R0, R140, R4, -R5 ;  /* 0x000000048c007223 */ /* 0x004fcc0000010805 */
[----:B------:R2:W-:Y:S01]  /*1a170*/  MUFU.EX2 R84, R0 ;  /* 0x0000000000547308 */ /* 0x0005e20000000800 */
[----:B------:R-:W-:Y:S01]  /*1a180*/  HMMA.16816.F32 R44, R12, R30, R44 ;  /* 0x0000001e0c2c723c */ /* 0x000fe2000000182c */
[----:B------:R-:W3:Y:S01]  /*1a190*/  LDSM.16.MT88.4 R28, [R178+0xb800] ;  /* 0x00b80000b21c783b */ /* 0x000ee20000004200 */
[----:B--2---:R-:W-:-:S05]  /*1a1a0*/  FFMA.FTZ R0, R151, R4, -R7 ;  /* 0x0000000497007223 */ /* 0x004fca0000010807 */
[----:B------:R2:W-:Y:S01]  /*1a1b0*/  MUFU.EX2 R80, R0 ;  /* 0x0000000000507308 */ /* 0x0005e20000000800 */
[----:B-1----:R-:W-:Y:S01]  /*1a1c0*/  HMMA.16816.F32 R40, R12, R20, R48 ;  /* 0x000000140c28723c */ /* 0x002fe20000001830 */
[----:B--2---:R-:W-:-:S06]  /*1a1d0*/  FFMA.FTZ R0, R150, R4, -R7 ;  /* 0x0000000496007223 */ /* 0x004fcc0000010807 */
[----:B------:R1:W2:Y:S01]  /*1a1e0*/  MUFU.EX2 R82, R0 ;  /* 0x0000000000527308 */ /* 0x0002a20000000800 */
[----:B------:R-:W-:Y:S01]  /*1a1f0*/  HMMA.16816.F32 R32, R12, R22, R32 ;  /* 0x000000160c20723c */ /* 0x000fe20000001820 */
[----:B------:R-:W4:Y:S01]  /*1a200*/  LDSM.16.MT88.4 R20, [R181+0xb800] ;  /* 0x00b80000b514783b */ /* 0x000f220000004200 */
[----:B-1----:R-:W-:-:S05]  /*1a210*/  FFMA.FTZ R0, R149, R4, -R7 ;  /* 0x0000000495007223 */ /* 0x002fca0000010807 */
[----:B------:R1:W-:Y:S01]  /*1a220*/  MUFU.EX2 R83, R0 ;  /* 0x0000000000537308 */ /* 0x0003e20000000800 */
[----:B------:R-:W-:Y:S01]  /*1a230*/  HMMA.16816.F32 R76, R12, R24, R76 ;  /* 0x000000180c4c723c */ /* 0x000fe2000000184c */
[----:B-1----:R-:W-:-:S06]  /*1a240*/  FFMA.FTZ R0, R148, R4, -R7 ;  /* 0x0000000494007223 */ /* 0x002fcc0000010807 */
[----:B------:R1:W5:Y:S01]  /*1a250*/  MUFU.EX2 R102, R0 ;  /* 0x0000000000667308 */ /* 0x0003620000000800 */
[----:B------:R-:W-:Y:S01]  /*1a260*/  HMMA.16816.F32 R64, R12, R26, R68 ;  /* 0x0000001a0c40723c */ /* 0x000fe20000001844 */
[----:B------:R-:W3:Y:S01]  /*1a270*/  LDSM.16.MT88.4 R24, [R179+0xb800] ;  /* 0x00b80000b318783b */ /* 0x000ee20000004200 */
[----:B-1----:R-:W-:-:S05]  /*1a280*/  FFMA.FTZ R0, R142, R4, -R5 ;  /* 0x000000048e007223 */ /* 0x002fca0000010805 */
[----:B------:R-:W1:Y:S01]  /*1a290*/  MUFU.EX2 R87, R0 ;  /* 0x0000000000577308 */ /* 0x000e620000000800 */
[----:B--2---:R-:W-:Y:S02]  /*1a2a0*/  F2FP.PACK_AB R12, R82, R80 ;  /* 0x00000050520c723e */ /* 0x004fe400000000ff */
[----:B------:R-:W-:Y:S02]  /*1a2b0*/  F2FP.PACK_AB R13, R19, R74 ;  /* 0x0000004a130d723e */ /* 0x000fe400000000ff */
[----:B-----5:R-:W-:Y:S02]  /*1a2c0*/  F2FP.PACK_AB R14, R102, R83 ;  /* 0x00000053660e723e */ /* 0x020fe400000000ff */
[----:B-1----:R-:W-:Y:S01]  /*1a2d0*/  F2FP.PACK_AB R15, R87, R84 ;  /* 0x00000054570f723e */ /* 0x002fe200000000ff */
[----:B------:R-:W-:-:S04]  /*1a2e0*/  FFMA.FTZ R0, R154, R4, -R5 ;  /* 0x000000049a007223 */ /* 0x000fc80000010805 */
[----:B------:R1:W-:Y:S02]  /*1a2f0*/  MUFU.EX2 R252, R0 ;  /* 0x0000000000fc7308 */ /* 0x0003e40000000800 */
[C---:B---3--:R-:W-:Y:S08]  /*1a300*/  HMMA.16816.F32 R68, R12.reuse, R28, R76 ;  /* 0x0000001c0c44723c */ /* 0x048ff0000000184c */
[----:B------:R-:W-:Y:S01]  /*1a310*/  HMMA.16816.F32 R64, R12, R30, R64 ;  /* 0x0000001e0c40723c */ /* 0x000fe20000001840 */
[----:B------:R-:W2:Y:S01]  /*1a320*/  LDSM.16.MT88.4 R28, [R180+0xb800] ;  /* 0x00b80000b41c783b */ /* 0x000ea20000004200 */
[----:B-1----:R-:W-:-:S04]  /*1a330*/  FFMA.FTZ R0, R153, R4, -R5 ;  /* 0x0000000499007223 */ /* 0x002fc80000010805 */
[----:B------:R1:W-:Y:S02]  /*1a340*/  MUFU.EX2 R115, R0 ;  /* 0x0000000000737308 */ /* 0x0003e40000000800 */
[C---:B----4-:R-:W-:Y:S08]  /*1a350*/  HMMA.16816.F32 R60, R12.reuse, R20, R60 ;  /* 0x000000140c3c723c */ /* 0x050ff0000000183c */
[----:B------:R-:W-:Y:S01]  /*1a360*/  HMMA.16816.F32 R56, R12, R22, R56 ;  /* 0x000000160c38723c */ /* 0x000fe20000001838 */
[----:B------:R-:W3:Y:S01]  /*1a370*/  LDSM.16.MT88.4 R20, [R179+0xc000] ;  /* 0x00c00000b314783b */ /* 0x000ee20000004200 */
[----:B-1----:R-:W-:-:S04]  /*1a380*/  FFMA.FTZ R0, R152, R4, -R5 ;  /* 0x0000000498007223 */ /* 0x002fc80000010805 */
[----:B------:R1:W-:Y:S01]  /*1a390*/  MUFU.EX2 R251, R0 ;  /* 0x0000000000fb7308 */ /* 0x0003e20000000800 */
[-CC-:B------:R-:W-:Y:S02]  /*1a3a0*/  FFMA.FTZ R9, R155, R4.reuse, -R7.reuse ;  /* 0x000000049b097223 */ /* 0x180fe40000010807 */
[----:B-1----:R-:W-:-:S05]  /*1a3b0*/  FFMA.FTZ R0, R156, R4, -R7 ;  /* 0x000000049c007223 */ /* 0x002fca0000010807 */
[----:B------:R1:W-:Y:S01]  /*1a3c0*/  MUFU.EX2 R250, R0 ;  /* 0x0000000000fa7308 */ /* 0x0003e20000000800 */
[----:B------:R-:W-:Y:S01]  /*1a3d0*/  HMMA.16816.F32 R52, R12, R24, R52 ;  /* 0x000000180c34723c */ /* 0x000fe20000001834 */
[----:B-1----:R-:W-:-:S06]  /*1a3e0*/  FFMA.FTZ R0, R158, R4, -R7 ;  /* 0x000000049e007223 */ /* 0x002fcc0000010807 */
[----:B------:R1:W4:Y:S01]  /*1a3f0*/  MUFU.EX2 R249, R0 ;  /* 0x0000000000f97308 */ /* 0x0003220000000800 */
[----:B------:R-:W-:Y:S01]  /*1a400*/  HMMA.16816.F32 R48, R12, R26, R44 ;  /* 0x0000001a0c30723c */ /* 0x000fe2000000182c */
[----:B------:R-:W5:Y:S01]  /*1a410*/  LDSM.16.MT88.4 R24, [R181+0xc000] ;  /* 0x00c00000b518783b */ /* 0x000f620000004200 */
[----:B-1----:R-:W-:-:S05]  /*1a420*/  FFMA.FTZ R0, R159, R4, -R7 ;  /* 0x000000049f007223 */ /* 0x002fca0000010807 */
[----:B------:R1:W-:Y:S08]  /*1a430*/  MUFU.EX2 R246, R0 ;  /* 0x0000000000f67308 */ /* 0x0003f00000000800 */
[----:B------:R-:W3:Y:S01]  /*1a440*/  MUFU.EX2 R244, R9 ;  /* 0x0000000900f47308 */ /* 0x000ee20000000800 */
[----:B-1----:R-:W-:-:S07]  /*1a450*/  FFMA.FTZ R0, R157, R4, -R5 ;  /* 0x000000049d007223 */ /* 0x002fce0000010805 */
[----:B------:R1:W1:Y:S01]  /*1a460*/  MUFU.EX2 R245, R0 ;  /* 0x0000000000f57308 */ /* 0x0002620000000800 */
[----:B--2---:R-:W-:Y:S01]  /*1a470*/  HMMA.16816.F32 R44, R12, R28, R40 ;  /* 0x0000001c0c2c723c */ /* 0x004fe20000001828 */
[----:B-1----:R-:W-:-:S06]  /*1a480*/  FFMA.FTZ R0, R162, R4, -R5 ;  /* 0x00000004a2007223 */ /* 0x002fcc0000010805 */
[----:B------:R1:W-:Y:S01]  /*1a490*/  MUFU.EX2 R243, R0 ;  /* 0x0000000000f37308 */ /* 0x0003e20000000800 */
[----:B------:R-:W-:Y:S01]  /*1a4a0*/  HMMA.16816.F32 R40, R12, R30, R32 ;  /* 0x0000001e0c28723c */ /* 0x000fe20000001820 */
[----:B------:R-:W2:Y:S04]  /*1a4b0*/  LDSM.16.MT88.4 R28, [R178+0xc000] ;  /* 0x00c00000b21c783b */ /* 0x000ea80000004200 */
[----:B------:R-:W2:Y:S01]  /*1a4c0*/  LDSM.16.MT88.4 R32, [R180+0xc000] ;  /* 0x00c00000b420783b */ /* 0x000ea20000004200 */
[----:B-1----:R-:W-:-:S04]  /*1a4d0*/  FFMA.FTZ R0, R160, R4, -R5 ;  /* 0x00000004a0007223 */ /* 0x002fc80000010805 */
[----:B------:R1:W-:Y:S01]  /*1a4e0*/  MUFU.EX2 R241, R0 ;  /* 0x0000000000f17308 */ /* 0x0003e20000000800 */
[----:B----4-:R-:W-:Y:S02]  /*1a4f0*/  F2FP.PACK_AB R12, R249, R250 ;  /* 0x000000faf90c723e */ /* 0x010fe400000000ff */
[----:B------:R-:W-:Y:S02]  /*1a500*/  F2FP.PACK_AB R13, R115, R252 ;  /* 0x000000fc730d723e */ /* 0x000fe400000000ff */
[----:B---3--:R-:W-:Y:S02]  /*1a510*/  F2FP.PACK_AB R14, R246, R244 ;  /* 0x000000f4f60e723e */ /* 0x008fe400000000ff */
[----:B------:R-:W-:Y:S01]  /*1a520*/  F2FP.PACK_AB R15, R245, R251 ;  /* 0x000000fbf50f723e */ /* 0x000fe200000000ff */
[----:B-1----:R-:W-:-:S04]  /*1a530*/  FFMA.FTZ R0, R161, R4, -R5 ;  /* 0x00000004a1007223 */ /* 0x002fc80000010805 */
[----:B------:R1:W-:Y:S02]  /*1a540*/  MUFU.EX2 R242, R0 ;  /* 0x0000000000f27308 */ /* 0x0003e40000000800 */
[----:B------:R-:W-:Y:S01]  /*1a550*/  HMMA.16816.F32 R52, R12, R20, R52 ;  /* 0x000000140c34723c */ /* 0x000fe20000001834 */
[----:B------:R-:W-:-:S07]  /*1a560*/  MOV R112, R37 ;  /* 0x0000002500707202 */ /* 0x000fce0000000f00 */
[----:B------:R-:W-:Y:S01]  /*1a570*/  HMMA.16816.F32 R48, R12, R22, R48 ;  /* 0x000000160c30723c */ /* 0x000fe20000001830 */
[----:B------:R-:W3:Y:S01]  /*1a580*/  LDSM.16.MT88.4 R20, [R181+0xc800] ;  /* 0x00c80000b514783b */ /* 0x000ee20000004200 */
[----:B-1----:R-:W-:-:S04]  /*1a590*/  FFMA.FTZ R0, R166, R4, -R7 ;  /* 0x00000004a6007223 */ /* 0x002fc80000010807 */
[----:B------:R1:W-:Y:S02]  /*1a5a0*/  MUFU.EX2 R39, R0 ;  /* 0x0000000000277308 */ /* 0x0003e40000000800 */
[----:B-1----:R-:W-:-:S06]  /*1a5b0*/  FFMA.FTZ R0, R164, R4, -R7 ;  /* 0x00000004a4007223 */ /* 0x002fcc0000010807 */
[----:B------:R1:W4:Y:S01]  /*1a5c0*/  MUFU.EX2 R37, R0 ;  /* 0x0000000000257308 */ /* 0x0003220000000800 */
[----:B-----5:R-:W-:Y:S01]  /*1a5d0*/  HMMA.16816.F32 R60, R12, R24, R60 ;  /* 0x000000180c3c723c */ /* 0x020fe2000000183c */
[----:B-1----:R-:W-:-:S06]  /*1a5e0*/  FFMA.FTZ R0, R167, R4, -R7 ;  /* 0x00000004a7007223 */ /* 0x002fcc0000010807 */
[----:B------:R1:W-:Y:S01]  /*1a5f0*/  MUFU.EX2 R164, R0 ;  /* 0x0000000000a47308 */ /* 0x0003e20000000800 */
[----:B------:R-:W-:Y:S01]  /*1a600*/  HMMA.16816.F32 R56, R12, R26, R56 ;  /* 0x0000001a0c38723c */ /* 0x000fe20000001838 */
[----:B------:R-:W-:Y:S01]  /*1a610*/  LDSM.16.MT88.4 R24, [R178+0xc800] ;  /* 0x00c80000b218783b */ /* 0x000fe20000004200 */
[----:B-1----:R-:W-:-:S05]  /*1a620*/  FFMA.FTZ R0, R165, R4, -R7 ;  /* 0x00000004a5007223 */ /* 0x002fca0000010807 */
[----:B------:R1:W5:Y:S02]  /*1a630*/  MUFU.EX2 R165, R0 ;  /* 0x0000000000a57308 */ /* 0x0003640000000800 */
[----:B-1----:R-:W-:-:S06]  /*1a640*/  FFMA.FTZ R0, R163, R4, -R5 ;  /* 0x00000004a3007223 */ /* 0x002fcc0000010805 */
[----:B------:R-:W1:Y:S01]  /*1a650*/  MUFU.EX2 R163, R0 ;  /* 0x0000000000a37308 */ /* 0x000e620000000800 */
[C---:B--2---:R-:W-:Y:S08]  /*1a660*/  HMMA.16816.F32 R68, R12.reuse, R28, R68 ;  /* 0x0000001c0c44723c */ /* 0x044ff00000001844 */
[C---:B------:R-:W-:Y:S01]  /*1a670*/  HMMA.16816.F32 R64, R12.reuse, R30, R64 ;  /* 0x0000001e0c40723c */ /* 0x040fe20000001840 */
[----:B------:R-:W2:Y:S07]  /*1a680*/  LDSM.16.MT88.4 R28, [R179+0xc800] ;  /* 0x00c80000b31c783b */ /* 0x000eae0000004200 */
[C---:B------:R-:W-:Y:S08]  /*1a690*/  HMMA.16816.F32 R44, R12.reuse, R32, R44 ;  /* 0x000000200c2c723c */ /* 0x040ff0000000182c */
        /* <DEDUP_REMOVED lines=9> */
[----:B------:R3:W-:Y:S02]  /*1a730*/  MUFU.EX2 R159, R0 ;  /* 0x00000000009f7308 */ /* 0x0007e40000000800 */
[----:B---3--:R-:W-:-:S06]  /*1a740*/  FFMA.FTZ R0, R169, R4, -R5 ;  /* 0x00000004a9007223 */ /* 0x008fcc0000010805 */
[----:B------:R3:W-:Y:S01]  /*1a750*/  MUFU.EX2 R161, R0 ;  /* 0x0000000000a17308 */ /* 0x0007e20000000800 */
[----:B--2---:R-:W-:Y:S01]  /*1a760*/  HMMA.16816.F32 R52, R12, R28, R52 ;  /* 0x0000001c0c34723c */ /* 0x004fe20000001834 */
[----:B------:R-:W-:Y:S01]  /*1a770*/  MOV R114, R36 ;  /* 0x0000002400727202 */ /* 0x000fe20000000f00 */
[----:B---3--:R-:W-:-:S05]  /*1a780*/  FFMA.FTZ R0, R168, R4, -R5 ;  /* 0x00000004a8007223 */ /* 0x008fca0000010805 */
        /* <DEDUP_REMOVED lines=44> */
[----:B------:R1:W-:Y:S01]  /*1aa50*/  MUFU.EX2 R151, R0 ;  /* 0x0000000000977308 */ /* 0x0003e20000000800 */
[----:B------:R-:W-:-:S07]  /*1aa60*/  MOV R174, R19 ;  /* 0x0000001300ae7202 */ /* 0x000fce0000000f00 */
        /* <DEDUP_REMOVED lines=51> */
[----:B---3--:R-:W-:-:S06]  /*1ada0*/  FFMA.FTZ R0, R128, R4, -R5 ;  /* 0x0000000480007223 */ /* 0x008fcc0000010805 */
[----:B------:R2:W-:Y:S01]  /*1adb0*/  MUFU.EX2 R137, R0 ;  /* 0x0000000000897308 */ /* 0x0005e20000000800 */
[----:B------:R-:W-:Y:S01]  /*1adc0*/  HMMA.16816.F32 R56, R12, R30, R48 ;  /* 0x0000001e0c38723c */ /* 0x000fe20000001830 */
[----:B------:R-:W3:Y:S01]  /*1add0*/  LDSM.16.MT88.4 R28, [R178+0xe800] ;  /* 0x00e80000b21c783b */ /* 0x000ee20000004200 */
[----:B------:R-:W-:Y:S01]  /*1ade0*/  MOV R199, R127 ;  /* 0x0000007f00c77202 */ /* 0x000fe20000000f00 */
[----:B--2---:R-:W-:-:S04]  /*1adf0*/  FFMA.FTZ R0, R139, R4, -R7 ;  /* 0x000000048b007223 */ /* 0x004fc80000010807 */
[----:B------:R2:W-:Y:S01]  /*1ae00*/  MUFU.EX2 R128, R0 ;  /* 0x0000000000807308 */ /* 0x0005e20000000800 */
[----:B------:R-:W-:Y:S01]  /*1ae10*/  HMMA.16816.F32 R76, R12, R24, R76 ;  /* 0x000000180c4c723c */ /* 0x000fe2000000184c */
[----:B--2---:R-:W-:-:S06]  /*1ae20*/  FFMA.FTZ R0, R138, R4, -R7 ;  /* 0x000000048a007223 */ /* 0x004fcc0000010807 */
[----:B------:R2:W4:Y:S01]  /*1ae30*/  MUFU.EX2 R125, R0 ;  /* 0x00000000007d7308 */ /* 0x0005220000000800 */
[C---:B------:R-:W-:Y:S01]  /*1ae40*/  HMMA.16816.F32 R68, R12.reuse, R26, R68 ;  /* 0x0000001a0c44723c */ /* 0x040fe20000001844 */
[----:B------:R-:W5:Y:S07]  /*1ae50*/  LDSM.16.MT88.4 R24, [R179+0xe800] ;  /* 0x00e80000b318783b */ /* 0x000f6e0000004200 */
[----:B-1----:R-:W-:Y:S01]  /*1ae60*/  HMMA.16816.F32 R52, R12, R20, R44 ;  /* 0x000000140c34723c */ /* 0x002fe2000000182c */
[----:B--2---:R-:W-:-:S07]  /*1ae70*/  FFMA.FTZ R0, R131, R4, -R7 ;  /* 0x0000000483007223 */ /* 0x004fce0000010807 */
[----:B------:R-:W-:Y:S01]  /*1ae80*/  HMMA.16816.F32 R32, R12, R22, R32 ;  /* 0x000000160c20723c */ /* 0x000fe20000001820 */
[----:B------:R-:W1:Y:S01]  /*1ae90*/  LDSM.16.MT88.4 R20, [R181+0xe800] ;  /* 0x00e80000b514783b */ /* 0x000e620000004200 */
[----:B------:R2:W-:Y:S02]  /*1aea0*/  MUFU.EX2 R127, R0 ;  /* 0x00000000007f7308 */ /* 0x0005e40000000800 */
[----:B--2---:R-:W-:-:S06]  /*1aeb0*/  FFMA.FTZ R0, R130, R4, -R7 ;  /* 0x0000000482007223 */ /* 0x004fcc0000010807 */
[----:B------:R2:W1:Y:S02]  /*1aec0*/  MUFU.EX2 R129, R0 ;  /* 0x0000000000817308 */ /* 0x0004640000000800 */
[----:B--2---:R-:W-:-:S06]  /*1aed0*/  FFMA.FTZ R0, R120, R4, -R5 ;  /* 0x0000000478007223 */ /* 0x004fcc0000010805 */
[----:B------:R2:W2:Y:S01]  /*1aee0*/  MUFU.EX2 R126, R0 ;  /* 0x00000000007e7308 */ /* 0x0004a20000000800 */
[----:B----4-:R-:W-:Y:S02]  /*1aef0*/  F2FP.PACK_AB R12, R125, R128 ;  /* 0x000000807d0c723e */ /* 0x010fe400000000ff */
[----:B------:R-:W-:Y:S02]  /*1af00*/  F2FP.PACK_AB R13, R136, R135 ;  /* 0x00000087880d723e */ /* 0x000fe400000000ff */
[----:B-1----:R-:W-:Y:S01]  /*1af10*/  F2FP.PACK_AB R14, R129, R127 ;  /* 0x0000007f810e723e */ /* 0x002fe200000000ff */
[----:B--2---:R-:W-:Y:S01]  /*1af20*/  FFMA.FTZ R0, R121, R4, -R5 ;  /* 0x0000000479007223 */ /* 0x004fe20000010805 */
[----:B------:R-:W-:-:S03]  /*1af30*/  F2FP.PACK_AB R15, R126, R137 ;  /* 0x000000897e0f723e */ /* 0x000fc600000000ff */
[----:B------:R1:W-:Y:S04]  /*1af40*/  MUFU.EX2 R120, R0 ;  /* 0x0000000000787308 */ /* 0x0003e80000000800 */
[----:B---3--:R-:W-:Y:S01]  /*1af50*/  HMMA.16816.F32 R76, R12, R28, R76 ;  /* 0x0000001c0c4c723c */ /* 0x008fe2000000184c */
[----:B-1----:R-:W-:-:S04]  /*1af60*/  FFMA.FTZ R0, R109, R4, -R5 ;  /* 0x000000046d007223 */ /* 0x002fc80000010805 */
[----:B------:R1:W-:Y:S03]  /*1af70*/  MUFU.EX2 R124, R0 ;  /* 0x00000000007c7308 */ /* 0x0003e60000000800 */
[----:B------:R-:W-:Y:S01]  /*1af80*/  HMMA.16816.F32 R68, R12, R30, R68 ;  /* 0x0000001e0c44723c */ /* 0x000fe20000001844 */
[----:B------:R-:W2:Y:S01]  /*1af90*/  LDSM.16.MT88.4 R28, [R180+0xe800] ;  /* 0x00e80000b41c783b */ /* 0x000ea20000004200 */
[----:B------:R-:W-:Y:S01]  /*1afa0*/  MOV R166, R115 ;  /* 0x0000007300a67202 */ /* 0x000fe20000000f00 */
[----:B-1----:R-:W-:-:S04]  /*1afb0*/  FFMA.FTZ R0, R108, R4, -R5 ;  /* 0x000000046c007223 */ /* 0x002fc80000010805 */
[----:B------:R1:W-:Y:S01]  /*1afc0*/  MUFU.EX2 R121, R0 ;  /* 0x0000000000797308 */ /* 0x0003e20000000800 */
[----:B-----5:R-:W-:Y:S01]  /*1afd0*/  HMMA.16816.F32 R40, R12, R24, R40 ;  /* 0x000000180c28723c */ /* 0x020fe20000001828 */
[----:B------:R-:W-:-:S07]  /*1afe0*/  MOV R198, R112 ;  /* 0x0000007000c67202 */ /* 0x000fce0000000f00 */
[----:B------:R-:W-:Y:S01]  /*1aff0*/  HMMA.16816.F32 R56, R12, R26, R56 ;  /* 0x0000001a0c38723c */ /* 0x000fe20000001838 */
[----:B------:R-:W3:Y:S01]  /*1b000*/  LDSM.16.MT88.4 R24, [R178+0xf000] ;  /* 0x00f00000b218783b */ /* 0x000ee20000004200 */
[----:B-1----:R-:W-:-:S06]  /*1b010*/  FFMA.FTZ R0, R122, R4, -R7 ;  /* 0x000000047a007223 */ /* 0x002fcc0000010807 */
[C---:B------:R-:W-:Y:S01]  /*1b020*/  HMMA.16816.F32 R48, R12.reuse, R20, R60 ;  /* 0x000000140c30723c */ /* 0x040fe2000000183c */
[----:B------:R1:W-:Y:S07]  /*1b030*/  MUFU.EX2 R115, R0 ;  /* 0x0000000000737308 */ /* 0x0003ee0000000800 */
[----:B------:R-:W-:Y:S01]  /*1b040*/  HMMA.16816.F32 R44, R12, R22, R64 ;  /* 0x000000160c2c723c */ /* 0x000fe20000001840 */
[----:B------:R-:W4:Y:S01]  /*1b050*/  LDSM.16.MT88.4 R20, [R181+0xf000] ;  /* 0x00f00000b514783b */ /* 0x000f220000004200 */
[----:B-1----:R-:W-:-:S04]  /*1b060*/  FFMA.FTZ R0, R123, R4, -R7 ;  /* 0x000000047b007223 */ /* 0x002fc80000010807 */
[----:B------:R1:W5:Y:S01]  /*1b070*/  MUFU.EX2 R112, R0 ;  /* 0x0000000000707308 */ /* 0x0003620000000800 */
[----:B------:R-:W-:Y:S01]  /*1b080*/  MOV R195, R114 ;  /* 0x0000007200c37202 */ /* 0x000fe20000000f00 */
[----:B-1----:R-:W-:-:S06]  /*1b090*/  FFMA.FTZ R0, R111, R4, -R7 ;  /* 0x000000046f007223 */ /* 0x002fcc0000010807 */
[----:B------:R1:W-:Y:S02]  /*1b0a0*/  MUFU.EX2 R111, R0 ;  /* 0x00000000006f7308 */ /* 0x0003e40000000800 */
[----:B-1----:R-:W-:-:S06]  /*1b0b0*/  FFMA.FTZ R0, R203, R4, -R7 ;  /* 0x00000004cb007223 */ /* 0x002fcc0000010807 */
[----:B------:R1:W1:Y:S01]  /*1b0c0*/  MUFU.EX2 R114, R0 ;  /* 0x0000000000727308 */ /* 0x0002620000000800 */
[----:B------:R-:W-:Y:S01]  /*1b0d0*/  MOV R172, R107 ;  /* 0x0000006b00ac7202 */ /* 0x000fe20000000f00 */
[----:B-1----:R-:W-:-:S06]  /*1b0e0*/  FFMA.FTZ R0, R110, R4, -R5 ;  /* 0x000000046e007223 */ /* 0x002fcc0000010805 */
[----:B------:R1:W1:Y:S01]  /*1b0f0*/  MUFU.EX2 R109, R0 ;  /* 0x00000000006d7308 */ /* 0x0002620000000800 */
[----:B------:R-:W-:Y:S01]  /*1b100*/  MOV R170, R105 ;  /* 0x0000006900aa7202 */ /* 0x000fe20000000f00 */
[----:B--2---:R-:W-:Y:S01]  /*1b110*/  HMMA.16816.F32 R64, R12, R28, R52 ;  /* 0x0000001c0c40723c */ /* 0x004fe20000001834 */
[----:B-1----:R-:W-:-:S05]  /*1b120*/  FFMA.FTZ R0, R116, R4, -R5 ;  /* 0x0000000474007223 */ /* 0x002fca0000010805 */
[----:B------:R1:W-:Y:S02]  /*1b130*/  MUFU.EX2 R107, R0 ;  /* 0x00000000006b7308 */ /* 0x0003e40000000800 */
[----:B------:R-:W-:Y:S01]  /*1b140*/  HMMA.16816.F32 R60, R12, R30, R32 ;  /* 0x0000001e0c3c723c */ /* 0x000fe20000001820 */
[----:B------:R-:W-:Y:S01]  /*1b150*/  MOV R171, R87 ;  /* 0x0000005700ab7202 */ /* 0x000fe20000000f00 */
[----:B------:R-:W2:Y:S05]  /*1b160*/  LDSM.16.MT88.4 R28, [R179+0xf000] ;  /* 0x00f00000b31c783b */ /* 0x000eaa0000004200 */
[----:B-----5:R-:W-:Y:S02]  /*1b170*/  F2FP.PACK_AB R12, R112, R115 ;  /* 0x00000073700c723e */ /* 0x020fe400000000ff */
[----:B------:R-:W-:-:S02]  /*1b180*/  F2FP.PACK_AB R13, R124, R120 ;  /* 0x000000787c0d723e */ /* 0x000fc400000000ff */
[----:B------:R-:W-:Y:S01]  /*1b190*/  F2FP.PACK_AB R14, R114, R111 ;  /* 0x0000006f720e723e */ /* 0x000fe200000000ff */
[----:B-1----:R-:W-:Y:S01]  /*1b1a0*/  FFMA.FTZ R0, R104, R4, -R5 ;  /* 0x0000000468007223 */ /* 0x002fe20000010805 */
[----:B------:R-:W-:-:S03]  /*1b1b0*/  F2FP.PACK_AB R15, R109, R121 ;  /* 0x000000796d0f723e */ /* 0x000fc600000000ff */
[----:B------:R1:W-:Y:S01]  /*1b1c0*/  MUFU.EX2 R105, R0 ;  /* 0x0000000000697308 */ /* 0x0003e20000000800 */
[----:B------:R-:W-:Y:S02]  /*1b1d0*/  MOV R193, R86 ;  /* 0x0000005600c17202 */ /* 0x000fe40000000f00 */
[----:B------:R-:W-:Y:S02]  /*1b1e0*/  MOV R192, R85 ;  /* 0x0000005500c07202 */ /* 0x000fe40000000f00 */
[----:B------:R-:W-:Y:S02]  /*1b1f0*/  MOV R168, R84 ;  /* 0x0000005400a87202 */ /* 0x000fe40000000f00 */
[----:B------:R-:W-:Y:S01]  /*1b200*/  MOV R169, R83 ;  /* 0x0000005300a97202 */ /* 0x000fe20000000f00 */
[----:B---3--:R-:W-:Y:S01]  /*1b210*/  HMMA.16816.F32 R84, R12, R24, R76 ;  /* 0x000000180c54723c */ /* 0x008fe2000000184c */
[----:B------:R-:W-:Y:S02]  /*1b220*/  MOV R175, R82 ;  /* 0x0000005200af7202 */ /* 0x000fe40000000f00 */
[----:B------:R-:W-:Y:S01]  /*1b230*/  MOV R196, R81 ;  /* 0x0000005100c47202 */ /* 0x000fe20000000f00 */
[----:B-1----:R-:W-:Y:S01]  /*1b240*/  FFMA.FTZ R0, R106, R4, -R5 ;  /* 0x000000046a007223 */ /* 0x002fe20000010805 */
[----:B------:R-:W-:-:S03]  /*1b250*/  MOV R173, R80 ;  /* 0x0000005000ad7202 */ /* 0x000fc60000000f00 */
[----:B------:R1:W-:Y:S01]  /*1b260*/  MUFU.EX2 R106, R0 ;  /* 0x00000000006a7308 */ /* 0x0003e20000000800 */
[C---:B------:R-:W-:Y:S01]  /*1b270*/  HMMA.16816.F32 R80, R12.reuse, R26, R68 ;  /* 0x0000001a0c50723c */ /* 0x040fe20000001844 */
[----:B------:R-:W-:Y:S01]  /*1b280*/  MOV R194, R103 ;  /* 0x0000006700c27202 */ /* 0x000fe20000000f00 */
[----:B------:R-:W-:Y:S06]  /*1b290*/  LDSM.16.MT88.4 R24, [R178+0xf800] ;  /* 0x00f80000b218783b */ /* 0x000fec0000004200 */
[----:B----4-:R-:W-:Y:S01]  /*1b2a0*/  HMMA.16816.F32 R76, R12, R20, R48 ;  /* 0x000000140c4c723c */ /* 0x010fe20000001830 */
[----:B-1----:R-:W-:-:S07]  /*1b2b0*/  FFMA.FTZ R0, R204, R4, -R7 ;  /* 0x00000004cc007223 */ /* 0x002fce0000010807 */
[----:B------:R-:W-:Y:S01]  /*1b2c0*/  HMMA.16816.F32 R68, R12, R22, R44 ;  /* 0x000000160c44723c */ /* 0x000fe2000000182c */
[----:B------:R-:W1:Y:S01]  /*1b2d0*/  LDSM.16.MT88.4 R20, [R180+0xf000] ;  /* 0x00f00000b414783b */ /* 0x000e620000004200 */
[----:B------:R3:W-:Y:S01]  /*1b2e0*/  MUFU.EX2 R103, R0 ;  /* 0x0000000000677308 */ /* 0x0007e20000000800 */
[----:B------:R-:W-:Y:S01]  /*1b2f0*/  MOV R167, R102 ;  /* 0x0000006600a77202 */ /* 0x000fe20000000f00 */
[----:B------:R-:W-:Y:S02]  /*1b300*/  FADD.FTZ R10, R101, R10 ;  /* 0x0000000a650a7221 */ /* 0x000fe40000010000 */
[----:B---3--:R-:W-:-:S04]  /*1b310*/  FFMA.FTZ R0, R119, R4, -R7 ;  /* 0x0000000477007223 */ /* 0x008fc80000010807 */
[----:B------:R3:W4:Y:S01]  /*1b320*/  MUFU.EX2 R104, R0 ;  /* 0x0000000000687308 */ /* 0x0007220000000800 */
[----:B------:R-:W-:Y:S02]  /*1b330*/  FADD.FTZ R10, R97, R10 ;  /* 0x0000000a610a7221 */ /* 0x000fe40000010000 */
[----:B---3--:R-:W-:-:S05]  /*1b340*/  FFMA.FTZ R0, R117, R4, -R7 ;  /* 0x0000000475007223 */ /* 0x008fca0000010807 */
[----:B------:R3:W-:Y:S01]  /*1b350*/  MUFU.EX2 R102, R0 ;  /* 0x0000000000667308 */ /* 0x0007e20000000800 */
[----:B------:R-:W-:Y:S02]  /*1b360*/  FADD.FTZ R9, R95, R11 ;  /* 0x0000000b5f097221 */ /* 0x000fe40000010000 */
[----:B---3--:R-:W-:-:S05]  /*1b370*/  FFMA.FTZ R0, R118, R4, -R7 ;  /* 0x0000000476007223 */ /* 0x008fca0000010807 */
[----:B------:R3:W5:Y:S02]  /*1b380*/  MUFU.EX2 R108, R0 ;  /* 0x00000000006c7308 */ /* 0x0007640000000800 */
[----:B---3--:R-:W-:-:S06]  /*1b390*/  FFMA.FTZ R0, R100, R4, -R5 ;  /* 0x0000000464007223 */ /* 0x008fcc0000010805 */
[----:B------:R3:W1:Y:S01]  /*1b3a0*/  MUFU.EX2 R101, R0 ;  /* 0x0000000000657308 */ /* 0x0006620000000800 */
[----:B------:R-:W-:Y:S02]  /*1b3b0*/  FADD.FTZ R9, R99, R9 ;  /* 0x0000000963097221 */ /* 0x000fe40000010000 */
[----:B---3--:R-:W-:-:S04]  /*1b3c0*/  FADD.FTZ R0, R197, R10 ;  /* 0x0000000ac5007221 */ /* 0x008fc80000010000 */
[----:B------:R-:W-:Y:S02]  /*1b3d0*/  FADD.FTZ R11, R96, R0 ;  /* 0x00000000600b7221 */ /* 0x000fe40000010000 */
[----:B------:R-:W-:-:S04]  /*1b3e0*/  FFMA.FTZ R0, R205, R4, -R5 ;  /* 0x00000004cd007223 */ /* 0x000fc80000010805 */
[----:B------:R3:W-:Y:S01]  /*1b3f0*/  MUFU.EX2 R100, R0 ;  /* 0x0000000000647308 */ /* 0x0007e20000000800 */
[----:B--2---:R-:W-:Y:S01]  /*1b400*/  HMMA.16816.F32 R52, R12, R28, R40 ;  /* 0x0000001c0c34723c */ /* 0x004fe20000001828 */
[----:B------:R-:W-:Y:S01]  /*1b410*/  FADD.FTZ R9, R98, R9 ;  /* 0x0000000962097221 */ /* 0x000fe20000010000 */
[----:B------:R-:W-:Y:S01]  /*1b420*/  LDSM.16.MT88.4 R40, [R178+0x10000] ;  /* 0x01000000b228783b */ /* 0x000fe20000004200 */
[----:B---3--:R-:W-:-:S04]  /*1b430*/  FFMA.FTZ R0, R92, R4, -R5 ;  /* 0x000000045c007223 */ /* 0x008fc80000010805 */
[----:B------:R2:W-:Y:S01]  /*1b440*/  MUFU.EX2 R99, R0 ;  /* 0x0000000000637308 */ /* 0x0005e20000000800 */
[C---:B------:R-:W-:Y:S01]  /*1b450*/  HMMA.16816.F32 R32, R12.reuse, R30, R56 ;  /* 0x0000001e0c20723c */ /* 0x040fe20000001838 */
[----:B------:R-:W-:Y:S07]  /*1b460*/  LDSM.16.MT88.4 R28, [R181+0xf800] ;  /* 0x00f80000b51c783b */ /* 0x000fee0000004200 */
[----:B-1----:R-:W-:Y:S01]  /*1b470*/  HMMA.16816.F32 R48, R12, R20, R64 ;  /* 0x000000140c30723c */ /* 0x002fe20000001840 */
[----:B--2---:R-:W-:-:S07]  /*1b480*/  FFMA.FTZ R0, R93, R4, -R5 ;  /* 0x000000045d007223 */ /* 0x004fce0000010805 */
[----:B------:R-:W-:Y:S01]  /*1b490*/  HMMA.16816.F32 R44, R12, R22, R60 ;  /* 0x000000160c2c723c */ /* 0x000fe2000000183c */
[----:B------:R-:W1:Y:S01]  /*1b4a0*/  LDSM.16.MT88.4 R20, [R179+0xf800] ;  /* 0x00f80000b314783b */ /* 0x000e620000004200 */
[----:B------:R2:W-:Y:S05]  /*1b4b0*/  MUFU.EX2 R98, R0 ;  /* 0x0000000000627308 */ /* 0x0005ea0000000800 */
[----:B----4-:R-:W-:Y:S02]  /*1b4c0*/  F2FP.PACK_AB R12, R104, R103 ;  /* 0x00000067680c723e */ /* 0x010fe400000000ff */
[----:B------:R-:W-:Y:S02]  /*1b4d0*/  F2FP.PACK_AB R13, R105, R107 ;  /* 0x0000006b690d723e */ /* 0x000fe400000000ff */
[----:B-----5:R-:W-:-:S02]  /*1b4e0*/  F2FP.PACK_AB R14, R108, R102 ;  /* 0x000000666c0e723e */ /* 0x020fc400000000ff */
[----:B------:R-:W-:Y:S01]  /*1b4f0*/  F2FP.PACK_AB R15, R101, R106 ;  /* 0x0000006a650f723e */ /* 0x000fe200000000ff */
[----:B--2---:R-:W-:-:S06]  /*1b500*/  FFMA.FTZ R0, R206, R4, -R7 ;  /* 0x00000004ce007223 */ /* 0x004fcc0000010807 */
[C---:B------:R-:W-:Y:S01]  /*1b510*/  HMMA.16816.F32 R84, R12.reuse, R24, R84 ;  /* 0x000000180c54723c */ /* 0x040fe20000001854 */
[----:B------:R2:W-:Y:S07]  /*1b520*/  MUFU.EX2 R97, R0 ;  /* 0x0000000000617308 */ /* 0x0005ee0000000800 */
[----:B------:R-:W-:Y:S01]  /*1b530*/  HMMA.16816.F32 R80, R12, R26, R80 ;  /* 0x0000001a0c50723c */ /* 0x000fe20000001850 */
[----:B------:R-:W3:Y:S01]  /*1b540*/  LDSM.16.MT88.4 R24, [R180+0xf800] ;  /* 0x00f80000b418783b */ /* 0x000ee20000004200 */
[----:B--2---:R-:W-:-:S04]  /*1b550*/  FFMA.FTZ R0, R207, R4, -R7 ;  /* 0x00000004cf007223 */ /* 0x004fc80000010807 */
[----:B------:R2:W4:Y:S02]  /*1b560*/  MUFU.EX2 R96, R0 ;  /* 0x0000000000607308 */ /* 0x0005240000000800 */
[----:B--2---:R-:W-:-:S06]  /*1b570*/  FFMA.FTZ R0, R94, R4, -R7 ;  /* 0x000000045e007223 */ /* 0x004fcc0000010807 */
[----:B------:R2:W-:Y:S01]  /*1b580*/  MUFU.EX2 R95, R0 ;  /* 0x00000000005f7308 */ /* 0x0005e20000000800 */
[----:B------:R-:W-:Y:S02]  /*1b590*/  FADD.FTZ R10, R88, R9 ;  /* 0x00000009580a7221 */ /* 0x000fe40000010000 */
[----:B--2---:R-:W-:-:S05]  /*1b5a0*/  FFMA.FTZ R0, R208, R4, -R7 ;  /* 0x00000004d0007223 */ /* 0x004fca0000010807 */
[----:B------:R2:W5:Y:S01]  /*1b5b0*/  MUFU.EX2 R94, R0 ;  /* 0x00000000005e7308 */ /* 0x0005620000000800 */
[----:B------:R-:W-:Y:S02]  /*1b5c0*/  FFMA.FTZ R9, R209, R4, -R5 ;  /* 0x00000004d1097223 */ /* 0x000fe40000010805 */
[----:B------:R-:W-:Y:S02]  /*1b5d0*/  FADD.FTZ R10, R195, R10 ;  /* 0x0000000ac30a7221 */ /* 0x000fe40000010000 */
[----:B--2---:R-:W-:-:S04]  /*1b5e0*/  FADD.FTZ R0, R199, R11 ;  /* 0x0000000bc7007221 */ /* 0x004fc80000010000 */
[----:B------:R-:W-:-:S04]  /*1b5f0*/  FADD.FTZ R0, R198, R0 ;  /* 0x00000000c6007221 */ /* 0x000fc80000010000 */
[----:B------:R-:W-:Y:S01]  /*1b600*/  FADD.FTZ R0, R89, R0 ;  /* 0x0000000059007221 */ /* 0x000fe20000010000 */
[----:B------:R2:W2:Y:S03]  /*1b610*/  MUFU.EX2 R93, R9 ;  /* 0x00000009005d7308 */ /* 0x0004a60000000800 */
[----:B------:R-:W-:Y:S02]  /*1b620*/  FADD.FTZ R11, R73, R0 ;  /* 0x00000000490b7221 */ /* 0x000fe40000010000 */
[----:B------:R-:W-:Y:S01]  /*1b630*/  FFMA.FTZ R0, R211, R4, -R5 ;  /* 0x00000004d3007223 */ /* 0x000fe20000010805 */
[----:B-1----:R-:W-:Y:S03]  /*1b640*/  HMMA.16816.F32 R64, R12, R20, R52 ;  /* 0x000000140c40723c */ /* 0x002fe60000001834 */
[----:B------:R1:W-:Y:S01]  /*1b650*/  MUFU.EX2 R92, R0 ;  /* 0x00000000005c7308 */ /* 0x0003e20000000800 */
[----:B--2---:R-:W-:-:S04]  /*1b660*/  FADD.FTZ R9, R75, R10 ;  /* 0x0000000a4b097221 */ /* 0x004fc80000010000 */
[----:B------:R-:W-:Y:S01]  /*1b670*/  HMMA.16816.F32 R52, R12, R22, R32 ;  /* 0x000000160c34723c */ /* 0x000fe20000001820 */
[----:B------:R-:W2:Y:S01]  /*1b680*/  LDSM.16.MT88.4 R32, [R181+0x10000] ;  /* 0x01000000b520783b */ /* 0x000ea20000004200 */
[----:B------:R-:W-:Y:S02]  /*1b690*/  FADD.FTZ R10, R90, R9 ;  /* 0x000000095a0a7221 */ /* 0x000fe40000010000 */
[----:B-1----:R-:W-:-:S04]  /*1b6a0*/  FFMA.FTZ R0, R212, R4, -R5 ;  /* 0x00000004d4007223 */ /* 0x002fc80000010805 */
[C---:B------:R-:W-:Y:S08]  /*1b6b0*/  HMMA.16816.F32 R56, R12.reuse, R28, R76 ;  /* 0x0000001c0c38723c */ /* 0x040ff0000000184c */
[C---:B------:R-:W-:Y:S01]  /*1b6c0*/  HMMA.16816.F32 R60, R12.reuse, R30, R68 ;  /* 0x0000001e0c3c723c */ /* 0x040fe20000001844 */
[----:B------:R1:W-:Y:S01]  /*1b6d0*/  MUFU.EX2 R90, R0 ;  /* 0x00000000005a7308 */ /* 0x0003e20000000800 */
[----:B------:R-:W2:Y:S06]  /*1b6e0*/  LDSM.16.MT88.4 R28, [R179+0x10000] ;  /* 0x01000000b31c783b */ /* 0x000eac0000004200 */
[----:B---3--:R-:W-:Y:S01]  /*1b6f0*/  HMMA.16816.F32 R48, R12, R24, R48 ;  /* 0x000000180c30723c */ /* 0x008fe20000001830 */
[----:B------:R-:W-:Y:S01]  /*1b700*/  MOV R198, R91 ;  /* 0x0000005b00c67202 */ /* 0x000fe20000000f00 */
[----:B------:R-:W3:Y:S01]  /*1b710*/  LDSM.16.MT88.4 R20, [R180+0x10000] ;  /* 0x01000000b414783b */ /* 0x000ee20000004200 */
[----:B-1----:R-:W-:-:S05]  /*1b720*/  FFMA.FTZ R0, R213, R4, -R7 ;  /* 0x00000004d5007223 */ /* 0x002fca0000010807 */
[----:B------:R-:W-:Y:S01]  /*1b730*/  HMMA.16816.F32 R24, R12, R26, R44 ;  /* 0x0000001a0c18723c */ /* 0x000fe2000000182c */
[----:B------:R1:W-:Y:S06]  /*1b740*/  MUFU.EX2 R89, R0 ;  /* 0x0000000000597308 */ /* 0x0003ec0000000800 */
[----:B----4-:R-:W-:Y:S02]  /*1b750*/  F2FP.PACK_AB R12, R96, R97 ;  /* 0x00000061600c723e */ /* 0x010fe400000000ff */
[----:B------:R-:W-:Y:S02]  /*1b760*/  F2FP.PACK_AB R13, R99, R100 ;  /* 0x00000064630d723e */ /* 0x000fe400000000ff */
[----:B-----5:R-:W-:-:S02]  /*1b770*/  F2FP.PACK_AB R14, R94, R95 ;  /* 0x0000005f5e0e723e */ /* 0x020fc400000000ff */
[----:B------:R-:W-:Y:S01]  /*1b780*/  F2FP.PACK_AB R15, R93, R98 ;  /* 0x000000625d0f723e */ /* 0x000fe200000000ff */
[----:B-1----:R-:W-:-:S04]  /*1b790*/  FFMA.FTZ R0, R215, R4, -R7 ;  /* 0x00000004d7007223 */ /* 0x002fc80000010807 */
[----:B------:R1:W4:Y:S02]  /*1b7a0*/  MUFU.EX2 R88, R0 ;  /* 0x0000000000587308 */ /* 0x0003240000000800 */
[----:B------:R-:W-:Y:S01]  /*1b7b0*/  HMMA.16816.F32 R44, R12, R40, R84 ;  /* 0x000000280c2c723c */ /* 0x000fe20000001854 */
[----:B------:R-:W-:-:S05]  /*1b7c0*/  FFMA.FTZ R9, R210, R4, -R5 ;  /* 0x00000004d2097223 */ /* 0x000fca0000010805 */
[----:B------:R5:W2:Y:S01]  /*1b7d0*/  MUFU.EX2 R91, R9 ;  /* 0x00000009005b7308 */ /* 0x000aa20000000800 */
[----:B-1----:R-:W-:-:S07]  /*1b7e0*/  FFMA.FTZ R0, R216, R4, -R7 ;  /* 0x00000004d8007223 */ /* 0x002fce0000010807 */
[----:B------:R1:W-:Y:S01]  /*1b7f0*/  MUFU.EX2 R87, R0 ;  /* 0x0000000000577308 */ /* 0x0003e20000000800 */
[----:B-----5:R-:W-:-:S07]  /*1b800*/  FFMA.FTZ R9, R214, R4, -R5 ;  /* 0x00000004d6097223 */ /* 0x020fce0000010805 */
[----:B------:R-:W-:Y:S01]  /*1b810*/  MUFU.EX2 R85, R9 ;  /* 0x0000000900557308 */ /* 0x000fe20000000800 */
[----:B-1----:R-:W-:-:S07]  /*1b820*/  FFMA.FTZ R0, R217, R4, -R7 ;  /* 0x00000004d9007223 */ /* 0x002fce0000010807 */
[----:B------:R1:W5:Y:S02]  /*1b830*/  MUFU.EX2 R86, R0 ;  /* 0x0000000000567308 */ /* 0x0003640000000800 */
[----:B-1----:R-:W-:Y:S02]  /*1b840*/  FADD.FTZ R0, R198, R10 ;  /* 0x0000000ac6007221 */ /* 0x002fe40000010000 */
[----:B------:R-:W-:Y:S02]  /*1b850*/  FADD.FTZ R10, R196, R11 ;  /* 0x0000000bc40a7221 */ /* 0x000fe40000010000 */
[----:B------:R-:W-:Y:S02]  /*1b860*/  FADD.FTZ R9, R192, R0 ;  /* 0x00000000c0097221 */ /* 0x000fe40000010000 */
[----:B------:R-:W-:-:S04]  /*1b870*/  FADD.FTZ R0, R193, R10 ;  /* 0x0000000ac1007221 */ /* 0x000fc80000010000 */
[----:B------:R-:W-:-:S04]  /*1b880*/  FADD.FTZ R0, R170, R0 ;  /* 0x00000000aa007221 */ /* 0x000fc80000010000 */
[----:B------:R-:W-:Y:S02]  /*1b890*/  FADD.FTZ R10, R74, R0 ;  /* 0x000000004a0a7221 */ /* 0x000fe40000010000 */
[----:B------:R-:W-:Y:S02]  /*1b8a0*/  FFMA.FTZ R0, R220, R4, -R5 ;  /* 0x00000004dc007223 */ /* 0x000fe40000010805 */
[----:B------:R-:W-:Y:S01]  /*1b8b0*/  FADD.FTZ R9, R194, R9 ;  /* 0x00000009c2097221 */ /* 0x000fe20000010000 */
[----:B--2---:R-:W-:Y:S01]  /*1b8c0*/  HMMA.16816.F32 R56, R12, R32, R56 ;  /* 0x000000200c38723c */ /* 0x004fe20000001838 */
[----:B------:R1:W-:Y:S02]  /*1b8d0*/  MUFU.EX2 R84, R0 ;  /* 0x0000000000547308 */ /* 0x0003e40000000800 */
[----:B------:R-:W-:-:S05]  /*1b8e0*/  FADD.FTZ R11, R172, R9 ;  /* 0x00000009ac0b7221 */ /* 0x000fca0000010000 */
[----:B------:R-:W-:Y:S01]  /*1b8f0*/  HMMA.16816.F32 R60, R12, R34, R60 ;  /* 0x000000220c3c723c */ /* 0x000fe2000000183c */
[----:B------:R-:W2:Y:S01]  /*1b900*/  LDSM.16.MT88.4 R32, [R178+0x10800] ;  /* 0x01080000b220783b */ /* 0x000ea20000004200 */
[-CC-:B------:R-:W-:Y:S02]  /*1b910*/  FFMA.FTZ R9, R218, R4.reuse, -R5.reuse ;  /* 0x00000004da097223 */ /* 0x180fe40000010805 */
[----:B-1----:R-:W-:-:S04]  /*1b920*/  FFMA.FTZ R0, R219, R4, -R5 ;  /* 0x00000004db007223 */ /* 0x002fc80000010805 */
[C---:B------:R-:W-:Y:S01]  /*1b930*/  HMMA.16816.F32 R68, R12.reuse, R28, R64 ;  /* 0x0000001c0c44723c */ /* 0x040fe20000001840 */
[----:B------:R1:W-:Y:S07]  /*1b940*/  MUFU.EX2 R75, R0 ;  /* 0x00000000004b7308 */ /* 0x0003ee0000000800 */
[----:B------:R-:W-:Y:S01]  /*1b950*/  HMMA.16816.F32 R52, R12, R30, R52 ;  /* 0x0000001e0c34723c */ /* 0x000fe20000001834 */
[----:B------:R-:W2:Y:S01]  /*1b960*/  LDSM.16.MT88.4 R28, [R181+0x10800] ;  /* 0x01080000b51c783b */ /* 0x000ea20000004200 */
[----:B------:R-:W-:Y:S01]  /*1b970*/  FADD.FTZ R10, R174, R10 ;  /* 0x0000000aae0a7221 */ /* 0x000fe20000010000 */
[----:B------:R3:W-:Y:S01]  /*1b980*/  MUFU.EX2 R74, R9 ;  /* 0x00000009004a7308 */ /* 0x0007e20000000800 */
[----:B-1----:R-:W-:-:S04]  /*1b990*/  FADD.FTZ R0, R173, R11 ;  /* 0x0000000bad007221 */ /* 0x002fc80000010000 */
[----:B---3--:R-:W-:Y:S02]  /*1b9a0*/  FADD.FTZ R9, R175, R0 ;  /* 0x00000000af097221 */ /* 0x008fe40000010000 */
[----:B------:R-:W-:Y:S02]  /*1b9b0*/  FADD.FTZ R0, R168, R10 ;  /* 0x0000000aa8007221 */ /* 0x000fe40000010000 */
[----:B------:R-:W-:Y:S01]  /*1b9c0*/  FADD.FTZ R9, R169, R9 ;  /* 0x00000009a9097221 */ /* 0x000fe20000010000 */
[----:B------:R-:W-:Y:S01]  /*1b9d0*/  HMMA.16816.F32 R40, R12, R42, R80 ;  /* 0x0000002a0c28723c */ /* 0x000fe20000001850 */
        /* <DEDUP_REMOVED lines=8> */
[----:B------:R-:W-:Y:S01]  /*1ba60*/  HMMA.16816.F32 R80, R12, R20, R48 ;  /* 0x000000140c50723c */ /* 0x000fe20000001830 */
[----:B------:R-:W-:-:S02]  /*1ba70*/  FADD.FTZ R0, R245, R0 ;  /* 0x00000000f5007221 */ /* 0x000fc40000010000 */
[----:B------:R-:W-:Y:S02]  /*1ba80*/  FADD.FTZ R9, R246, R9 ;  /* 0x00000009f6097221 */ /* 0x000fe40000010000 */
[----:B------:R-:W-:-:S03]  /*1ba90*/  FADD.FTZ R0, R243, R0 ;  /* 0x00000000f3007221 */ /* 0x000fc60000010000 */
[----:B------:R-:W-:Y:S01]  /*1baa0*/  HMMA.16816.F32 R48, R12, R22, R24 ;  /* 0x000000160c30723c */ /* 0x000fe20000001818 */
[----:B------:R-:W1:Y:S01]  /*1bab0*/  LDSM.16.MT88.4 R20, [R179+0x10800] ;  /* 0x01080000b314783b */ /* 0x000e620000004200 */
[----:B------:R-:W-:-:S03]  /*1bac0*/  FADD.FTZ R9, R39, R9 ;  /* 0x0000000927097221 */ /* 0x000fc60000010000 */
[----:B------:R-:W3:Y:S02]  /*1bad0*/  LDSM.16.MT88.4 R24, [R180+0x10800] ;  /* 0x01080000b418783b */ /* 0x000ee40000004200 */
[----:B----4-:R-:W-:Y:S02]  /*1bae0*/  F2FP.PACK_AB R12, R88, R89 ;  /* 0x00000059580c723e */ /* 0x010fe400000000ff */
[----:B------:R-:W-:Y:S02]  /*1baf0*/  F2FP.PACK_AB R13, R92, R91 ;  /* 0x0000005b5c0d723e */ /* 0x000fe400000000ff */
[----:B-----5:R-:W-:Y:S02]  /*1bb00*/  F2FP.PACK_AB R14, R86, R87 ;  /* 0x00000057560e723e */ /* 0x020fe400000000ff */
[----:B------:R-:W-:Y:S01]  /*1bb10*/  F2FP.PACK_AB R15, R85, R90 ;  /* 0x0000005a550f723e */ /* 0x000fe200000000ff */
[----:B------:R-:W-:Y:S02]  /*1bb20*/  FFMA.FTZ R10, R230, R4, -R7 ;  /* 0x00000004e60a7223 */ /* 0x000fe40000010807 */
[----:B------:R-:W-:-:S02]  /*1bb30*/  FADD.FTZ R0, R241, R0 ;  /* 0x00000000f1007221 */ /* 0x000fc40000010000 */
[----:B------:R-:W-:Y:S02]  /*1bb40*/  FADD.FTZ R9, R37, R9 ;  /* 0x0000000925097221 */ /* 0x000fe40000010000 */
[----:B--2---:R-:W-:Y:S01]  /*1bb50*/  HMMA.16816.F32 R76, R12, R32, R44 ;  /* 0x000000200c4c723c */ /* 0x004fe2000000182c */
[----:B------:R-:W-:Y:S02]  /*1bb60*/  FADD.FTZ R0, R242, R0 ;  /* 0x00000000f2007221 */ /* 0x000fe40000010000 */
[----:B------:R-:W-:-:S05]  /*1bb70*/  FADD.FTZ R9, R164, R9 ;  /* 0x00000009a4097221 */ /* 0x000fca0000010000 */
[----:B------:R-:W-:Y:S01]  /*1bb80*/  HMMA.16816.F32 R64, R12, R34, R40 ;  /* 0x000000220c40723c */ /* 0x000fe20000001828 */
[----:B------:R-:W2:Y:S01]  /*1bb90*/  LDSM.16.MT88.4 R32, [R178+0x11000] ;  /* 0x01100000b220783b */ /* 0x000ea20000004200 */
[----:B------:R-:W-:-:S06]  /*1bba0*/  FADD.FTZ R0, R163, R0 ;  /* 0x00000000a3007221 */ /* 0x000fcc0000010000 */
[----:B------:R-:W-:Y:S01]  /*1bbb0*/  HMMA.16816.F32 R44, R12, R30, R60 ;  /* 0x0000001e0c2c723c */ /* 0x000fe2000000183c */
[----:B------:R4:W-:Y:S01]  /*1bbc0*/  MUFU.EX2 R61, R10 ;  /* 0x0000000a003d7308 */ /* 0x0009e20000000800 */
[----:B------:R-:W-:Y:S02]  /*1bbd0*/  FADD.FTZ R9, R165, R9 ;  /* 0x00000009a5097221 */ /* 0x000fe40000010000 */
[----:B------:R-:W-:Y:S02]  /*1bbe0*/  FADD.FTZ R0, R159, R0 ;  /* 0x000000009f007221 */ /* 0x000fe40000010000 */
[----:B------:R-:W-:Y:S02]  /*1bbf0*/  FADD.FTZ R9, R156, R9 ;  /* 0x000000099c097221 */ /* 0x000fe40000010000 */
[----:B----4-:R-:W-:-:S04]  /*1bc00*/  FFMA.FTZ R10, R229, R4, -R7 ;  /* 0x00000004e50a7223 */ /* 0x010fc80000010807 */
[----:B------:R4:W-:Y:S01]  /*1bc10*/  MUFU.EX2 R60, R10 ;  /* 0x0000000a003c7308 */ /* 0x0009e20000000800 */
[-C--:B------:R-:W-:Y:S02]  /*1bc20*/  FFMA.FTZ R11, R228, R4.reuse, -R7 ;  /* 0x00000004e40b7223 */ /* 0x080fe40000010807 */
[----:B------:R-:W-:Y:S02]  /*1bc30*/  FADD.FTZ R0, R161, R0 ;  /* 0x00000000a1007221 */ /* 0x000fe40000010000 */
[----:B------:R-:W-:Y:S02]  /*1bc40*/  FADD.FTZ R9, R36, R9 ;  /* 0x0000000924097221 */ /* 0x000fe40000010000 */
[----:B----4-:R-:W-:-:S04]  /*1bc50*/  FFMA.FTZ R10, R231, R4, -R7 ;  /* 0x00000004e70a7223 */ /* 0x010fc80000010807 */
[----:B------:R4:W-:Y:S01]  /*1bc60*/  MUFU.EX2 R39, R10 ;  /* 0x0000000a00277308 */ /* 0x0009e20000000800 */
[----:B------:R-:W-:Y:S02]  /*1bc70*/  FADD.FTZ R0, R162, R0 ;  /* 0x00000000a2007221 */ /* 0x000fe40000010000 */
[----:B------:R-:W-:-:S05]  /*1bc80*/  FADD.FTZ R9, R157, R9 ;  /* 0x000000099d097221 */ /* 0x000fca0000010000 */
[----:B------:R-:W5:Y:S01]  /*1bc90*/  MUFU.EX2 R73, R11 ;  /* 0x0000000b00497308 */ /* 0x000f620000000800 */
[----:B----4-:R-:W-:-:S07]  /*1bca0*/  FFMA.FTZ R10, R232, R4, -R5 ;  /* 0x00000004e80a7223 */ /* 0x010fce0000010805 */
[----:B------:R4:W2:Y:S01]  /*1bcb0*/  MUFU.EX2 R37, R10 ;  /* 0x0000000a00257308 */ /* 0x0008a20000000800 */
[----:B------:R-:W-:Y:S02]  /*1bcc0*/  FADD.FTZ R0, R158, R0 ;  /* 0x000000009e007221 */ /* 0x000fe40000010000 */
[----:B------:R-:W-:Y:S02]  /*1bcd0*/  FADD.FTZ R9, R160, R9 ;  /* 0x00000009a0097221 */ /* 0x000fe40000010000 */
[----:B------:R-:W-:Y:S01]  /*1bce0*/  FADD.FTZ R0, R154, R0 ;  /* 0x000000009a007221 */ /* 0x000fe20000010000 */
[C---:B------:R-:W-:Y:S01]  /*1bcf0*/  HMMA.16816.F32 R56, R12.reuse, R28, R56 ;  /* 0x0000001c0c38723c */ /* 0x040fe20000001838 */
[----:B------:R-:W-:Y:S01]  /*1bd00*/  FADD.FTZ R9, R152, R9 ;  /* 0x0000000998097221 */ /* 0x000fe20000010000 */
[----:B------:R-:W2:Y:S01]  /*1bd10*/  LDSM.16.MT88.4 R28, [R181+0x11000] ;  /* 0x01100000b51c783b */ /* 0x000ea20000004200 */
[----:B------:R-:W-:Y:S02]  /*1bd20*/  FADD.FTZ R0, R155, R0 ;  /* 0x000000009b007221 */ /* 0x000fe40000010000 */
[----:B------:R-:W-:Y:S01]  /*1bd30*/  FADD.FTZ R9, R150, R9 ;  /* 0x0000000996097221 */ /* 0x000fe20000010000 */
[----:B------:R-:W-:Y:S02]  /*1bd40*/  LDSM.16.MT88.4 R160, [R178+0x11800] ;  /* 0x01180000b2a0783b */ /* 0x000fe40000004200 */
[----:B-1----:R-:W-:Y:S01]  /*1bd50*/  HMMA.16816.F32 R40, R12, R20, R68 ;  /* 0x000000140c28723c */ /* 0x002fe20000001844 */
[----:B----4-:R-:W-:-:S02]  /*1bd60*/  FFMA.FTZ R10, R233, R4, -R5 ;  /* 0x00000004e90a7223 */ /* 0x010fc40000010805 */
[----:B------:R-:W-:-:S05]  /*1bd70*/  FADD.FTZ R0, R153, R0 ;  /* 0x0000000099007221 */ /* 0x000fca0000010000 */
[C---:B------:R-:W-:Y:S01]  /*1bd80*/  HMMA.16816.F32 R52, R12.reuse, R22, R52 ;  /* 0x000000160c34723c */ /* 0x040fe20000001834 */
[----:B------:R-:W-:Y:S01]  /*1bd90*/  FADD.FTZ R9, R148, R9 ;  /* 0x0000000994097221 */ /* 0x000fe20000010000 */
[----:B------:R1:W-:Y:S06]  /*1bda0*/  MUFU.EX2 R36, R10 ;  /* 0x0000000a00247308 */ /* 0x0003ec0000000800 */
[C---:B---3--:R-:W-:Y:S01]  /*1bdb0*/  HMMA.16816.F32 R80, R12.reuse, R24, R80 ;  /* 0x000000180c50723c */ /* 0x048fe20000001850 */
[----:B------:R-:W-:Y:S01]  /*1bdc0*/  FADD.FTZ R0, R149, R0 ;  /* 0x0000000095007221 */ /* 0x000fe20000010000 */
[----:B------:R-:W3:Y:S06]  /*1bdd0*/  LDSM.16.MT88.4 R20, [R179+0x11000] ;  /* 0x01100000b314783b */ /* 0x000eec0000004200 */
[----:B------:R-:W-:Y:S01]  /*1bde0*/  HMMA.16816.F32 R48, R12, R26, R48 ;  /* 0x0000001a0c30723c */ /* 0x000fe20000001830 */
[----:B------:R-:W-:Y:S01]  /*1bdf0*/  LDSM.16.MT88.4 R152, [R181+0x11800] ;  /* 0x01180000b598783b */ /* 0x000fe20000004200 */
[----:B-1----:R-:W-:-:S02]  /*1be00*/  FFMA.FTZ R10, R234, R4, -R5 ;  /* 0x00000004ea0a7223 */ /* 0x002fc40000010805 */
[----:B------:R-:W-:Y:S01]  /*1be10*/  FADD.FTZ R9, R151, R9 ;  /* 0x0000000997097221 */ /* 0x000fe20000010000 */
[----:B------:R-:W1:Y:S02]  /*1be20*/  LDSM.16.MT88.4 R24, [R180+0x11000] ;  /* 0x01100000b418783b */ /* 0x000e640000004200 */
[----:B-----5:R-:W-:Y:S02]  /*1be30*/  F2FP.PACK_AB R12, R61, R73 ;  /* 0x000000493d0c723e */ /* 0x020fe400000000ff */
[----:B------:R-:W-:Y:S02]  /*1be40*/  F2FP.PACK_AB R13, R75, R84 ;  /* 0x000000544b0d723e */ /* 0x000fe400000000ff */
[----:B------:R-:W-:Y:S02]  /*1be50*/  F2FP.PACK_AB R14, R39, R60 ;  /* 0x0000003c270e723e */ /* 0x000fe400000000ff */
[----:B--2---:R-:W-:Y:S01]  /*1be60*/  F2FP.PACK_AB R15, R37, R74 ;  /* 0x0000004a250f723e */ /* 0x004fe200000000ff */
[----:B------:R-:W-:-:S02]  /*1be70*/  FADD.FTZ R0, R19, R0 ;  /* 0x0000000013007221 */ /* 0x000fc40000010000 */
[----:B------:R-:W-:-:S04]  /*1be80*/  FADD.FTZ R9, R142, R9 ;  /* 0x000000098e097221 */ /* 0x000fc80000010000 */
[C---:B------:R-:W-:Y:S01]  /*1be90*/  HMMA.16816.F32 R76, R12.reuse, R32, R76 ;  /* 0x000000200c4c723c */ /* 0x040fe2000000184c */
[----:B------:R2:W-:Y:S01]  /*1bea0*/  MUFU.EX2 R33, R10 ;  /* 0x0000000a00217308 */ /* 0x0005e20000000800 */
[----:B------:R-:W-:Y:S02]  /*1beb0*/  FADD.FTZ R0, R144, R0 ;  /* 0x0000000090007221 */ /* 0x000fe40000010000 */
[----:B------:R-:W-:Y:S02]  /*1bec0*/  FADD.FTZ R9, R18, R9 ;  /* 0x0000000912097221 */ /* 0x000fe40000010000 */
[----:B------:R-:W-:Y:S02]  /*1bed0*/  FADD.FTZ R0, R145, R0 ;  /* 0x0000000091007221 */ /* 0x000fe40000010000 */
[----:B------:R-:W-:Y:S01]  /*1bee0*/  FADD.FTZ R9, R141, R9 ;  /* 0x000000098d097221 */ /* 0x000fe20000010000 */
[----:B------:R-:W-:Y:S01]  /*1bef0*/  HMMA.16816.F32 R64, R12, R34, R64 ;  /* 0x000000220c40723c */ /* 0x000fe20000001840 */
[----:B--2---:R-:W-:-:S07]  /*1bf00*/  FFMA.FTZ R10, R235, R4, -R5 ;  /* 0x00000004eb0a7223 */ /* 0x004fce0000010805 */
[----:B------:R-:W-:Y:S01]  /*1bf10*/  HMMA.16816.F32 R56, R12, R28, R56 ;  /* 0x0000001c0c38723c */ /* 0x000fe20000001838 */
[----:B------:R-:W2:Y:S01]  /*1bf20*/  LDSM.16.MT88.4 R144, [R179+0x11800] ;  /* 0x01180000b390783b */ /* 0x000ea20000004200 */
[----:B------:R4:W-:Y:S01]  /*1bf30*/  MUFU.EX2 R32, R10 ;  /* 0x0000000a00207308 */ /* 0x0009e20000000800 */
[----:B------:R-:W-:Y:S02]  /*1bf40*/  FADD.FTZ R0, R140, R0 ;  /* 0x000000008c007221 */ /* 0x000fe40000010000 */
[----:B------:R-:W-:Y:S02]  /*1bf50*/  FADD.FTZ R9, R143, R9 ;  /* 0x000000098f097221 */ /* 0x000fe40000010000 */
[----:B------:R-:W-:Y:S02]  /*1bf60*/  FADD.FTZ R0, R135, R0 ;  /* 0x0000000087007221 */ /* 0x000fe40000010000 */
[----:B----4-:R-:W-:-:S04]  /*1bf70*/  FFMA.FTZ R10, R236, R4, -R7 ;  /* 0x00000004ec0a7223 */ /* 0x010fc80000010807 */
[----:B------:R4:W-:Y:S01]  /*1bf80*/  MUFU.EX2 R19, R10 ;  /* 0x0000000a00137308 */ /* 0x0009e20000000800 */
[----:B------:R-:W-:Y:S02]  /*1bf90*/  FADD.FTZ R9, R128, R9 ;  /* 0x0000000980097221 */ /* 0x000fe40000010000 */
[----:B------:R-:W-:Y:S02]  /*1bfa0*/  FADD.FTZ R0, R136, R0 ;  /* 0x0000000088007221 */ /* 0x000fe40000010000 */
[----:B----4-:R-:W-:-:S04]  /*1bfb0*/  FFMA.FTZ R10, R237, R4, -R7 ;  /* 0x00000004ed0a7223 */ /* 0x010fc80000010807 */
[----:B------:R4:W5:Y:S01]  /*1bfc0*/  MUFU.EX2 R18, R10 ;  /* 0x0000000a00127308 */ /* 0x0009620000000800 */
[----:B------:R-:W-:Y:S02]  /*1bfd0*/  FADD.FTZ R0, R137, R0 ;  /* 0x0000000089007221 */ /* 0x000fe40000010000 */
[----:B----4-:R-:W-:-:S05]  /*1bfe0*/  FFMA.FTZ R10, R238, R4, -R7 ;  /* 0x00000004ee0a7223 */ /* 0x010fca0000010807 */
[----:B------:R4:W-:Y:S02]  /*1bff0*/  MUFU.EX2 R11, R10 ;  /* 0x0000000a000b7308 */ /* 0x0009e40000000800 */
[----:B----4-:R-:W-:Y:S02]  /*1c000*/  FFMA.FTZ R10, R239, R4, -R7 ;  /* 0x00000004ef0a7223 */ /* 0x010fe40000010807 */
[----:B------:R-:W-:-:S04]  /*1c010*/  FADD.FTZ R7, R125, R9 ;  /* 0x000000097d077221 */ /* 0x000fc80000010000 */
[----:B------:R-:W-:Y:S02]  /*1c020*/  FADD.FTZ R9, R127, R7 ;  /* 0x000000077f097221 */ /* 0x000fe40000010000 */
[----:B------:R-:W-:Y:S02]  /*1c030*/  FADD.FTZ R7, R126, R0 ;  /* 0x000000007e077221 */ /* 0x000fe40000010000 */
[----:B------:R-:W-:Y:S02]  /*1c040*/  FFMA.FTZ R4, R240, R4, -R5 ;  /* 0x00000004f0047223 */ /* 0x000fe40000010805 */
[----:B------:R-:W-:Y:S02]  /*1c050*/  FADD.FTZ R0, R129, R9 ;  /* 0x0000000981007221 */ /* 0x000fe40000010000 */
[----:B------:R4:W-:Y:S01]  /*1c060*/  MUFU.EX2 R249, R4 ;  /* 0x0000000400f97308 */ /* 0x0009e20000000800 */
[----:B------:R-:W-:Y:S02]  /*1c070*/  FADD.FTZ R5, R120, R7 ;  /* 0x0000000778057221 */ /* 0x000fe40000010000 */
[----:B----4-:R-:W-:-:S02]  /*1c080*/  FADD.FTZ R4, R115, R0 ;  /* 0x0000000073047221 */ /* 0x010fc40000010000 */
        /* <DEDUP_REMOVED lines=21> */
[----:B------:R-:W-:Y:S01]  /*1c1e0*/  FADD.FTZ R4, R94, R4 ;  /* 0x000000045e047221 */ /* 0x000fe20000010000 */
[----:B------:R-:W-:Y:S01]  /*1c1f0*/  HMMA.16816.F32 R44, R12, R30, R44 ;  /* 0x0000001e0c2c723c */ /* 0x000fe2000000182c */
[----:B------:R-:W-:Y:S02]  /*1c200*/  FADD.FTZ R0, R91, R0 ;  /* 0x000000005b007221 */ /* 0x000fe40000010000 */
[----:B------:R-:W-:-:S05]  /*1c210*/  FADD.FTZ R4, R89, R4 ;  /* 0x0000000459047221 */ /* 0x000fca0000010000 */
[----:B---3--:R-:W-:Y:S01]  /*1c220*/  HMMA.16816.F32 R40, R12, R20, R40 ;  /* 0x000000140c28723c */ /* 0x008fe20000001828 */
[----:B------:R-:W-:Y:S02]  /*1c230*/  FADD.FTZ R0, R92, R0 ;  /* 0x000000005c007221 */ /* 0x000fe40000010000 */
[----:B------:R-:W-:-:S05]  /*1c240*/  FADD.FTZ R4, R88, R4 ;  /* 0x0000000458047221 */ /* 0x000fca0000010000 */
[C---:B------:R-:W-:Y:S08]  /*1c250*/  HMMA.16816.F32 R52, R12.reuse, R22, R52 ;  /* 0x000000160c34723c */ /* 0x040ff00000001834 */
[C---:B-1----:R-:W-:Y:S08]  /*1c260*/  HMMA.16816.F32 R140, R12.reuse, R24, R80 ;  /* 0x000000180c8c723c */ /* 0x042ff00000001850 */
[----:B------:R-:W-:Y:S01]  /*1c270*/  HMMA.16816.F32 R48, R12, R26, R48 ;  /* 0x0000001a0c30723c */ /* 0x000fe20000001830 */
[----:B------:R-:W1:Y:S01]  /*1c280*/  LDSM.16.MT88.4 R12, [R180+0x11800] ;  /* 0x01180000b40c783b */ /* 0x000e620000004200 */
[----:B------:R-:W-:-:S02]  /*1c290*/  FADD.FTZ R0, R90, R0 ;  /* 0x000000005a007221 */ /* 0x000fc40000010000 */
[----:B------:R-:W-:Y:S02]  /*1c2a0*/  FADD.FTZ R4, R87, R4 ;  /* 0x0000000457047221 */ /* 0x000fe40000010000 */
[----:B------:R-:W-:Y:S02]  /*1c2b0*/  FADD.FTZ R0, R85, R0 ;  /* 0x0000000055007221 */ /* 0x000fe40000010000 */
[----:B------:R-:W-:Y:S01]  /*1c2c0*/  FADD.FTZ R4, R86, R4 ;  /* 0x0000000456047221 */ /* 0x000fe20000010000 */
[----:B------:R-:W3:Y:S01]  /*1c2d0*/  MUFU.EX2 R10, R10 ;  /* 0x0000000a000a7308 */ /* 0x000ee20000000800 */
        /* <DEDUP_REMOVED lines=8> */
[----:B-----5:R-:W-:Y:S01]  /*1c360*/  F2FP.PACK_AB R136, R18, R19 ;  /* 0x000000131288723e */ /* 0x020fe200000000ff */
[----:B------:R-:W-:Y:S01]  /*1c370*/  FADD.FTZ R0, R36, R0 ;  /* 0x0000000024007221 */ /* 0x000fe20000010000 */
[----:B------:R-:W-:Y:S01]  /*1c380*/  F2FP.PACK_AB R137, R33, R36 ;  /* 0x000000242189723e */ /* 0x000fe200000000ff */
[----:B------:R-:W-:Y:S01]  /*1c390*/  FADD.FTZ R4, R19, R4 ;  /* 0x0000000413047221 */ /* 0x000fe20000010000 */
[----:B---3--:R-:W-:-:S02]  /*1c3a0*/  F2FP.PACK_AB R138, R10, R11 ;  /* 0x0000000b0a8a723e */ /* 0x008fc400000000ff */
[----:B------:R-:W-:Y:S01]  /*1c3b0*/  F2FP.PACK_AB R139, R249, R32 ;  /* 0x00000020f98b723e */ /* 0x000fe200000000ff */
[----:B------:R-:W-:Y:S02]  /*1c3c0*/  FADD.FTZ R0, R33, R0 ;  /* 0x0000000021007221 */ /* 0x000fe40000010000 */
[----:B------:R-:W-:Y:S02]  /*1c3d0*/  FADD.FTZ R4, R18, R4 ;  /* 0x0000000412047221 */ /* 0x000fe40000010000 */
[----:B------:R-:W-:Y:S02]  /*1c3e0*/  FADD.FTZ R0, R32, R0 ;  /* 0x0000000020007221 */ /* 0x000fe40000010000 */
[----:B------:R-:W-:Y:S01]  /*1c3f0*/  HMMA.16816.F32 R164, R136, R160, R76 ;  /* 0x000000a088a4723c */ /* 0x000fe2000000184c */
[----:B------:R-:W-:Y:S02]  /*1c400*/  FADD.FTZ R4, R11, R4 ;  /* 0x000000040b047221 */ /* 0x000fe40000010000 */
[----:B------:R-:W-:-:S05]  /*1c410*/  FADD.FTZ R249, R249, R0 ;  /* 0x00000000f9f97221 */ /* 0x000fca0000010000 */
[----:B------:R-:W-:Y:S01]  /*1c420*/  HMMA.16816.F32 R156, R136, R152, R56 ;  /* 0x00000098889c723c */ /* 0x000fe20000001838 */
[----:B------:R-:W-:-:S07]  /*1c430*/  FADD.FTZ R250, R10, R4 ;  /* 0x000000040afa7221 */ /* 0x000fce0000010000 */
[C---:B--2---:R-:W-:Y:S08]  /*1c440*/  HMMA.16816.F32 R148, R136.reuse, R144, R40 ;  /* 0x000000908894723c */ /* 0x044ff00000001828 */
[C---:B------:R-:W-:Y:S08]  /*1c450*/  HMMA.16816.F32 R160, R136.reuse, R162, R64 ;  /* 0x000000a288a0723c */ /* 0x040ff00000001840 */
[C---:B------:R-:W-:Y:S08]  /*1c460*/  HMMA.16816.F32 R152, R136.reuse, R154, R44 ;  /* 0x0000009a8898723c */ /* 0x040ff0000000182c */
[C---:B------:R-:W-:Y:S08]  /*1c470*/  HMMA.16816.F32 R144, R136.reuse, R146, R52 ;  /* 0x000000928890723c */ /* 0x040ff00000001834 */
[C---:B-1----:R-:W-:Y:S08]  /*1c480*/  HMMA.16816.F32 R140, R136.reuse, R12, R140 ;  /* 0x0000000c888c723c */ /* 0x042ff0000000188c */
[----:B------:R-:W-:Y:S01]  /*1c490*/  HMMA.16816.F32 R136, R136, R14, R48 ;  /* 0x0000000e8888723c */ /* 0x000fe20000001830 */
[----:B------:R-:W-:Y:S07]  /*1c4a0*/  @!P2 BRA `(.L_x_1137) ;  /* 0x00008a800000a947 */ /* 0x000fee0003800000 */
[----:B------:R-:W2:Y:S01]  /*1c4b0*/  LDL R252, [R1+0x120] ;  /* 0x0001200001fc7983 */ /* 0x000ea20000100800 */
[----:B------:R-:W-:-:S04]  /*1c4c0*/  DEPBAR.LE SB0, 0x0 ;  /* 0x000080000000791a */ /* 0x000fc80000000000 */
[----:B------:R-:W-:Y:S01]  /*1c4d0*/  WARPSYNC 0xffffffff ;  /* 0xffffffff00007948 */ /* 0x000fe20003800000 */
[----:B------:R-:W-:Y:S01]  /*1c4e0*/  BSSY B0, `(.L_x_1138) ;  /* 0x0000045000007945 */ /* 0x000fe20003800000 */
[----:B------:R-:W-:Y:S01]  /*1c4f0*/  BAR.SYNC.DEFER_BLOCKING 0x0 ;  /* 0x0000000000007b1d */ /* 0x000fe20000010000 */
[----:B--2---:R-:W-:-:S05]  /*1c500*/  IADD3 R248, R252, -0x2, RZ ;  /* 0xfffffffefcf87810 */ /* 0x004fca0007ffe0ff */
[----:B------:R-:W-:Y:S05]  /*1c510*/  @!P0 BRA `(.L_x_1139) ;  /* 0x000003e000008947 */ /* 0x000fea0003800000 */
[----:B------:R-:W2:Y:S01]  /*1c520*/  LD.E R4, [R16.64+0x170] ;  /* 0x0001700610047980 */ /* 0x000ea2000c101900 */
[----:B------:R-:W-:-:S05]  /*1c530*/  IMAD.SHL.U32 R12, R248, 0x100, RZ ;  /* 0x00000100f80c7824 */ /* 0x000fca00078e00ff */
[C---:B------:R-:W-:Y:S02]  /*1c540*/  IADD3 R13, R12.reuse, 0x100, RZ ;  /* 0x000001000c0d7810 */ /* 0x040fe40007ffe0ff */
[----:B------:R-:W-:Y:S02]  /*1c550*/  IABS R9, R12 ;  /* 0x0000000c00097213 */ /* 0x000fe40000000000 */
[-C--:B--2---:R-:W-:Y:S02]  /*1c560*/  IABS R0, R4.reuse ;  /* 0x0000000400007213 */ /* 0x084fe40000000000 */
[-C--:B------:R-:W-:Y:S02]  /*1c570*/  IABS R14, R4.reuse ;  /* 0x00000004000e7213 */ /* 0x080fe40000000000 */
[----:B------:R-:W1:Y:S01]  /*1c580*/  I2F.RP R10, R0 ;  /* 0x00000000000a7306 */ /* 0x000e620000209400 */
[----:B------:R-:W-:-:S04]  /*1c590*/  LOP3.LUT R12, R12, R4, RZ, 0x3c, !PT ;  /* 0x000000040c0c7212 */ /* 0x000fc800078e3cff */
[----:B------:R-:W-:-:S03]  /*1c5a0*/  ISETP.GE.AND P1, PT, R12, RZ, PT ;  /* 0x000000ff0c00720c */ /* 0x000fc60003f26270 */
[----:B-1----:R-:W1:Y:S02]  /*1c5b0*/  MUFU.RCP R10, R10 ;  /* 0x0000000a000a7308 */ /* 0x002e640000001000 */
[----:B-1----:R-:W-:-:S06]  /*1c5c0*/  IADD3 R10, R10, 0xffffffe, RZ ;  /* 0x0ffffffe0a0a7810 */ /* 0x002fcc0007ffe0ff */
[----:B------:R-:W1:Y:S02]  /*1c5d0*/  F2I.FTZ.U32.TRUNC.NTZ R11, R10 ;  /* 0x0000000a000b7305 */ /* 0x000e64000021f000 */
[--C-:B-1----:R-:W-:Y:S02]  /*1c5e0*/  IMAD.MOV R5, RZ, RZ, -R11.reuse ;  /* 0x000000ffff057224 */ /* 0x102fe400078e0a0b */
[----:B------:R-:W-:Y:S02]  /*1c5f0*/  IMAD.MOV.U32 R10, RZ, RZ, RZ ;  /* 0x000000ffff0a7224 */ /* 0x000fe400078e00ff */
[----:B------:R-:W-:Y:S01]  /*1c600*/  IMAD R7, R5, R0, RZ ;  /* 0x0000000005077224 */ /* 0x000fe200078e02ff */
[----:B------:R-:W-:Y:S02]  /*1c610*/  IABS R5, R13 ;  /* 0x0000000d00057213 */ /* 0x000fe40000000000 */
[----:B------:R-:W-:Y:S01]  /*1c620*/  LOP3.LUT R13, R13, R4, RZ, 0x3c, !PT ;  /* 0x000000040d0d7212 */ /* 0x000fe200078e3cff */
[----:B------:R-:W-:Y:S01]  /*1c630*/  IMAD.HI.U32 R7, R11, R7, R10 ;  /* 0x000000070b077227 */ /* 0x000fe200078e000a */
[----:B------:R-:W-:-:S02]  /*1c640*/  IADD3 R10, RZ, -R14, RZ ;  /* 0x8000000eff0a7210 */ /* 0x000fc40007ffe0ff */
[----:B------:R-:W-:Y:S01]  /*1c650*/  ISETP.GE.AND P3, PT, R13, RZ, PT ;  /* 0x000000ff0d00720c */ /* 0x000fe20003f66270 */
[----:B------:R-:W-:Y:S02]  /*1c660*/  IMAD.MOV.U32 R11, RZ, RZ, R5 ;  /* 0x000000ffff0b7224 */ /* 0x000fe400078e0005 */
        /* <DEDUP_REMOVED lines=11> */
[----:B------:R-:W-:Y:S01]  /*1c720*/  @!P4 IADD3 R7, R7, 0x1, RZ ;  /* 0x000000010707c810 */ /* 0x000fe20007ffe0ff */
[----:B------:R-:W2:Y:S01]  /*1c730*/  LD.E.64 R10, [R16.64+0x40] ;  /* 0x00004006100a7980 */ /* 0x000ea2000c101b00 */
[----:B------:R-:W-:-:S02]  /*1c740*/  ISETP.NE.AND P2, PT, R4, RZ, PT ;  /* 0x000000ff0400720c */ /* 0x000fc40003f45270 */
[----:B------:R-:W-:-:S05]  /*1c750*/  LOP3.LUT R0, RZ, R4, RZ, 0x33, !PT ;  /* 0x00000004ff007212 */ /* 0x000fca00078e33ff */
[----:B------:R-:W-:Y:S02]  /*1c760*/  @P5 IADD3 R5, R5, 0x1, RZ ;  /* 0x0000000105055810 */ /* 0x000fe40007ffe0ff */
[----:B------:R-:W-:-:S03]  /*1c770*/  @P6 IADD3 R7, R7, 0x1, RZ ;  /* 0x0000000107076810 */ /* 0x000fc60007ffe0ff */
        /* <DEDUP_REMOVED lines=24> */
.L_x_1139:
[----:B------:R-:W2:Y:S02]  /*1c900*/  LD.E R0, [R16.64+0x40] ;  /* 0x0000400610007980 */ /* 0x000ea4000c101900 */
[----:B--2---:R-:W-:-:S04]  /*1c910*/  LEA R0, -R0, RZ, 0x8 ;  /* 0x000000ff00007211 */ /* 0x004fc800078e41ff */
[----:B------:R-:W-:Y:S02]  /*1c920*/  SHF.R.S32.HI R4, RZ, 0x1f, R0 ;  /* 0x0000001fff047819 */ /* 0x000fe40000011400 */
.L_x_1140:
[----:B------:R-:W-:Y:S05]  /*1c930*/  BSYNC B0 ;  /* 0x0000000000007941 */ /* 0x000fea0003800000 */
.L_x_1138:
[----:B------:R-:W2:Y:S04]  /*1c940*/  LDL R60, [R1+0x4] ;  /* 0x00000400013c7983 */ /* 0x000ea80000100800 */
[----:B------:R-:W3:Y:S04]  /*1c950*/  LDL R59, [R1] ;  /* 0x00000000013b7983 */ /* 0x000ee80000100800 */
[----:B------:R-:W4:Y:S04]  /*1c960*/  LDL.LU R50, [R1+0xc0] ;  /* 0x0000c00001327983 */ /* 0x000f280000300800 */
[----:B------:R-:W5:Y:S04]  /*1c970*/  LDL.LU R51, [R1+0x9c] ;  /* 0x00009c0001337983 */ /* 0x000f680000300800 */
[----:B------:R-:W4:Y:S04]  /*1c980*/  LDL.LU R52, [R1+0x98] ;  /* 0x0000980001347983 */ /* 0x000f280000300800 */
[----:B------:R-:W4:Y:S04]  /*1c990*/  LDL.LU R53, [R1+0x94] ;  /* 0x0000940001357983 */ /* 0x000f280000300800 */
[----:B------:R-:W4:Y:S04]  /*1c9a0*/  LDL.LU R39, [R1+0x90] ;  /* 0x0000900001277983 */ /* 0x000f280000300800 */
[----:B------:R-:W4:Y:S04]  /*1c9b0*/  LDL.LU R54, [R1+0xc8] ;  /* 0x0000c80001367983 */ /* 0x000f280000300800 */
[----:B------:R-:W4:Y:S04]  /*1c9c0*/  LDL.LU R55, [R1+0xcc] ;  /* 0x0000cc0001377983 */ /* 0x000f280000300800 */
[----:B------:R-:W4:Y:S04]  /*1c9d0*/  LDL.LU R56, [R1+0xdc] ;  /* 0x0000dc0001387983 */ /* 0x000f280000300800 */
[----:B------:R-:W4:Y:S04]  /*1c9e0*/  LDL.LU R57, [R1+0xd8] ;  /* 0x0000d80001397983 */ /* 0x000f280000300800 */
[----:B------:R-:W4:Y:S01]  /*1c9f0*/  LDL.LU R58, [R1+0xd0] ;  /* 0x0000d000013a7983 */ /* 0x000f220000300800 */
[----:B------:R-:W-:-:S02]  /*1ca00*/  ISETP.GE.AND P1, PT, R132, R247, PT ;  /* 0x000000f78400720c */ /* 0x000fc40003f26270 */
[----:B------:R-:W-:-:S04]  /*1ca10*/  LEA R114, P3, R0, R222, 0x1 ;  /* 0x000000de00727211 */ /* 0x000fc800078608ff */
[----:B------:R-:W-:-:S07]  /*1ca20*/  LEA.HI.X R115, R0, R223, R4, 0x1, P3 ;  /* 0x000000df00737211 */ /* 0x000fce00018f0c04 */
[----:B------:R-:W-:Y:S01]  /*1ca30*/  @!P1 IADD3 R5, P2, R0, R188, RZ ;  /* 0x000000bc00059210 */ /* 0x000fe20007f5e0ff */
[----:B------:R-:W-:Y:S01]  /*1ca40*/  @!P1 IMAD.MOV.U32 R10, RZ, RZ, R0 ;  /* 0x000000ffff0a9224 */ /* 0x000fe200078e0000 */
[----:B------:R-:W-:Y:S01]  /*1ca50*/  @P1 STS.128 [R189+0xa000], RZ ;  /* 0x00a000ffbd001388 */ /* 0x000fe20000000c00 */
[----:B------:R-:W-:Y:S02]  /*1ca60*/  @!P1 IMAD.MOV.U32 R11, RZ, RZ, R4 ;  /* 0x000000ffff0b9224 */ /* 0x000fe400078e0004 */
[----:B------:R-:W-:Y:S01]  /*1ca70*/  @!P1 IMAD.X R7, R4, 0x1, R221, P2 ;  /* 0x0000000104079824 */ /* 0x000fe200010e06dd */
[C---:B------:R-:W-:Y:S01]  /*1ca80*/  @!P1 LEA R48, P2, R5.reuse, R222, 0x1 ;  /* 0x000000de05309211 */ /* 0x040fe200078408ff */
[----:B------:R-:W-:Y:S01]  /*1ca90*/  @!P1 IMAD.MOV.U32 R24, RZ, RZ, R0 ;  /* 0x000000ffff189224 */ /* 0x000fe200078e0000 */
[----:B------:R-:W-:Y:S01]  /*1caa0*/  @!PT LDS RZ, [RZ] ;  /* 0x00000000fffff984 */ /* 0x000fe20000000800 */
[----:B------:R-:W-:Y:S01]  /*1cab0*/  @!PT LDS RZ, [RZ] ;  /* 0x00000000fffff984 */ /* 0x000fe20000000800 */
[----:B------:R-:W-:Y:S01]  /*1cac0*/  @!PT LDS RZ, [RZ] ;  /* 0x00000000fffff984 */ /* 0x000fe20000000800 */
[----:B------:R1:W-:Y:S01]  /*1cad0*/  @!P1 LDGSTS.E.BYPASS.LTC128B.128 [R189+0xa000], [R114.64] ;  /* 0x0a00000072bd9fae */ /* 0x0003e2000b901d46 */
[----:B------:R-:W-:Y:S01]  /*1cae0*/  @!P1 IMAD.MOV.U32 R25, RZ, RZ, R4 ;  /* 0x000000ffff199224 */ /* 0x000fe200078e0004 */
[----:B------:R-:W-:Y:S01]  /*1caf0*/  @!P1 LEA.HI.X R49, R5, R223, R7, 0x1, P2 ;  /* 0x000000df05319211 */ /* 0x000fe200010f0c07 */
[----:B------:R-:W-:Y:S01]  /*1cb00*/  @!P1 IMAD.MOV.U32 R22, RZ, RZ, R0 ;  /* 0x000000ffff169224 */ /* 0x000fe200078e0000 */
[----:B------:R-:W-:Y:S01]  /*1cb10*/  @P1 STS.128 [R189+0xa800], RZ ;  /* 0x00a800ffbd001388 */ /* 0x000fe20000000c00 */
[----:B------:R-:W-:-:S03]  /*1cb20*/  @!P1 IMAD.MOV.U32 R23, RZ, RZ, R4 ;  /* 0x000000ffff179224 */ /* 0x000fc600078e0004 */
[----:B------:R-:W-:Y:S01]  /*1cb30*/  @!PT LDS RZ, [RZ] ;  /* 0x00000000fffff984 */ /* 0x000fe20000000800 */
[----:B------:R-:W-:Y:S01]  /*1cb40*/  @!PT LDS RZ, [RZ] ;  /* 0x00000000fffff984 */ /* 0x000fe20000000800 */
[----:B------:R-:W-:Y:S01]  /*1cb50*/  @!PT LDS RZ, [RZ] ;  /* 0x00000000fffff984 */ /* 0x000fe20000000800 */
[----:B------:R1:W-:Y:S04]  /*1cb60*/  @!P1 LDGSTS.E.BYPASS.LTC128B.128 [R189+0xa800], [R48.64] ;  /* 0x0a80000030bd9fae */ /* 0x0003e8000b901d46 */
[----:B------:R-:W-:Y:S01]  /*1cb70*/  @P1 STS.128 [R189+0xb000], RZ ;  /* 0x00b000ffbd001388 */ /* 0x000fe20000000c00 */
[C---:B--2---:R-:W-:Y:S02]  /*1cb80*/  @!P1 IMAD R12, R60.reuse, 0x30, RZ ;  /* 0x000000303c0c9824 */ /* 0x044fe400078e02ff */
[----:B------:R-:W-:Y:S01]  /*1cb90*/  @!P1 IMAD R27, R60, 0xa0, RZ ;  /* 0x000000a03c1b9824 */ /* 0x000fe200078e02ff */
[CC--:B---3--:R-:W-:Y:S01]  /*1cba0*/  @!P1 LEA R9, P4, R59.reuse, R0.reuse, 0x5 ;  /* 0x000000003b099211 */ /* 0x0c8fe200078828ff */
[C---:B------:R-:W-:Y:S01]  /*1cbb0*/  @!P1 IMAD.WIDE.U32 R10, R59.reuse, 0x30, R10 ;  /* 0x000000303b0a9825 */ /* 0x040fe200078e000a */
[----:B------:R-:W-:-:S02]  /*1cbc0*/  @!P1 LEA R5, P3, R59, R0, 0x6 ;  /* 0x000000003b059211 */ /* 0x000fc400078630ff */
[----:B------:R-:W-:Y:S01]  /*1cbd0*/  @!P1 LEA.HI.X R13, R59, R4, R60, 0x5, P4 ;  /* 0x000000043b0d9211 */ /* 0x000fe200020f2c3c */
[----:B------:R-:W-:Y:S01]  /*1cbe0*/  @!P1 IMAD.IADD R12, R11, 0x1, R12 ;  /* 0x000000010b0c9824 */ /* 0x000fe200078e020c */
[----:B------:R-:W-:Y:S01]  /*1cbf0*/  @!P1 LEA R44, P4, R10, R222, 0x1 ;  /* 0x000000de0a2c9211 */ /* 0x000fe200078808ff */
[----:B------:R-:W-:Y:S01]  /*1cc00*/  @!P1 IMAD.MOV.U32 R11, RZ, RZ, R4 ;  /* 0x000000ffff0b9224 */ /* 0x000fe200078e0004 */
[C---:B------:R-:W-:Y:S01]  /*1cc10*/  @!P1 LEA.HI.X R14, R59.reuse, R4, R60, 0x6, P3 ;  /* 0x000000043b0e9211 */ /* 0x040fe200018f343c */
[----:B------:R-:W-:Y:S01]  /*1cc20*/  @!P1 IMAD R26, R60, 0x90, RZ ;  /* 0x000000903c1a9824 */ /* 0x000fe200078e02ff */
[----:B------:R-:W-:Y:S01]  /*1cc30*/  @!P1 LEA R7, P2, R59, R0, 0x7 ;  /* 0x000000003b079211 */ /* 0x000fe200078438ff */
[----:B-----5:R-:W-:Y:S01]  /*1cc40*/  IMAD.MOV.U32 R71, RZ, RZ, R51 ;  /* 0x000000ffff477224 */ /* 0x020fe200078e0033 */
[-C--:B------:R-:W-:Y:S01]  /*1cc50*/  @!P1 LEA R42, P3, R5, R222.reuse, 0x1 ;  /* 0x000000de052a9211 */ /* 0x080fe200078608ff */
[----:B----4-:R-:W-:Y:S01]  /*1cc60*/  IMAD.MOV.U32 R70, RZ, RZ, R52 ;  /* 0x000000ffff467224 */ /* 0x010fe200078e0034 */
[-C--:B------:R-:W-:Y:S01]  /*1cc70*/  @!P1 LEA.HI.X R45, R10, R223.reuse, R12, 0x1, P4 ;  /* 0x000000df0a2d9211 */ /* 0x080fe200020f0c0c */
[--C-:B------:R-:W-:Y:S01]  /*1cc80*/  @!P1 IMAD.MOV.U32 R10, RZ, RZ, R0.reuse ;  /* 0x000000ffff0a9224 */ /* 0x100fe200078e0000 */
[----:B------:R-:W-:Y:S01]  /*1cc90*/  @!P1 LEA R46, P5, R9, R222, 0x1 ;  /* 0x000000de092e9211 */ /* 0x000fe200078a08ff */
[----:B------:R-:W-:Y:S01]  /*1cca0*/  @!P1 IMAD.MOV.U32 R12, RZ, RZ, R0 ;  /* 0x000000ffff0c9224 */ /* 0x000fe200078e0000 */
[C---:B------:R-:W-:Y:S01]  /*1ccb0*/  @!P1 LEA.HI.X R15, R59.reuse, R4, R60, 0x7, P2 ;  /* 0x000000043b0f9211 */ /* 0x040fe200010f3c3c */
[----:B------:R-:W-:Y:S01]  /*1ccc0*/  @!P1 IMAD.WIDE.U32 R20, R59, 0x50, R10 ;  /* 0x000000503b149825 */ /* 0x000fe200078e000a */
[----:B------:R-:W-:-:S02]  /*1ccd0*/  @!P1 LEA.HI.X R43, R5, R223, R14, 0x1, P3 ;  /* 0x000000df052b9211 */ /* 0x000fc400018f0c0e */
[-C--:B------:R-:W-:Y:S01]  /*1cce0*/  @!P1 LEA R40, P2, R7, R222.reuse, 0x1 ;  /* 0x000000de07289211 */ /* 0x080fe200078408ff */
[----:B------:R-:W-:Y:S01]  /*1ccf0*/  @!P1 IMAD R5, R60, 0x50, RZ ;  /* 0x000000503c059824 */ /* 0x000fe200078e02ff */
[-C--:B------:R-:W-:Y:S01]  /*1cd00*/  @!P1 LEA.HI.X R47, R9, R223.reuse, R13, 0x1, P5 ;  /* 0x000000df092f9211 */ /* 0x080fe200028f0c0d */
[----:B------:R-:W-:Y:S01]  /*1cd10*/  @!P1 IMAD.MOV.U32 R13, RZ, RZ, R4 ;  /* 0x000000ffff0d9224 */ /* 0x000fe200078e0004 */
[-C--:B------:R-:W-:Y:S01]  /*1cd20*/  @!P1 LEA.HI.X R41, R7, R223.reuse, R15, 0x1, P2 ;  /* 0x000000df07299211 */ /* 0x080fe200010f0c0f */
[----:B------:R-:W-:Y:S01]  /*1cd30*/  @!P1 IMAD.IADD R5, R21, 0x1, R5 ;  /* 0x0000000115059824 */ /* 0x000fe200078e0205 */
[----:B------:R-:W-:Y:S01]  /*1cd40*/  @!P1 LEA R36, P2, R20, R222, 0x1 ;  /* 0x000000de14249211 */ /* 0x000fe200078408ff */
[----:B------:R-:W-:Y:S01]  /*1cd50*/  @!P1 IMAD R7, R60, 0x60, RZ ;  /* 0x000000603c079824 */ /* 0x000fe200078e02ff */
[----:B------:R-:W-:Y:S01]  /*1cd60*/  @!PT LDS RZ, [RZ] ;  /* 0x00000000fffff984 */ /* 0x000fe20000000800 */
[----:B------:R-:W-:Y:S01]  /*1cd70*/  @!PT LDS RZ, [RZ] ;  /* 0x00000000fffff984 */ /* 0x000fe20000000800 */
[----:B------:R-:W-:Y:S01]  /*1cd80*/  @!PT LDS RZ, [RZ] ;  /* 0x00000000fffff984 */ /* 0x000fe20000000800 */
[----:B------:R2:W-:Y:S01]  /*1cd90*/  @!P1 LDGSTS.E.BYPASS.LTC128B.128 [R189+0xb000], [R46.64] ;  /* 0x0b0000002ebd9fae */ /* 0x0005e2000b901d46 */
[----:B------:R-:W-:Y:S01]  /*1cda0*/  @!P1 IMAD.WIDE.U32 R18, R59, 0x60, R12 ;  /* 0x000000603b129825 */ /* 0x000fe200078e000c */
[----:B------:R-:W-:-:S02]  /*1cdb0*/  @!P1 LEA.HI.X R37, R20, R223, R5, 0x1, P2 ;  /* 0x000000df14259211 */ /* 0x000fc400010f0c05 */
[----:B------:R-:W-:Y:S01]  /*1cdc0*/  @P1 STS.128 [R189+0xb800], RZ ;  /* 0x00b800ffbd001388 */ /* 0x000fe20000000c00 */
[C---:B------:R-:W-:Y:S01]  /*1cdd0*/  @!P1 IMAD.WIDE.U32 R14, R59.reuse, 0x70, R10 ;  /* 0x000000703b0e9825 */ /* 0x040fe200078e000a */
[-C--:B------:R-:W-:Y:S02]  /*1cde0*/  @!P1 LEA R34, P5, R18, R222.reuse, 0x1 ;  /* 0x000000de12229211 */ /* 0x080fe400078a08ff */
[----:B------:R-:W-:Y:S01]  /*1cdf0*/  @!PT LDS RZ, [RZ] ;  /* 0x00000000fffff984 */ /* 0x000fe20000000800 */
[----:B------:R-:W-:Y:S01]  /*1ce00*/  @!PT LDS RZ, [RZ] ;  /* 0x00000000fffff984 */ /* 0x000fe20000000800 */
[----:B------:R-:W-:Y:S01]  /*1ce10*/  @!PT LDS RZ, [RZ] ;  /* 0x00000000fffff984 */ /* 0x000fe20000000800 */
[----:B------:R2:W-:Y:S01]  /*1ce20*/  @!P1 LDGSTS.E.BYPASS.LTC128B.128 [R189+0xb800], [R44.64] ;  /* 0x0b8000002cbd9fae */ /* 0x0005e2000b901d46 */
[----:B------:R-:W-:Y:S01]  /*1ce30*/  @!P1 IMAD R9, R60, 0x70, RZ ;  /* 0x000000703c099824 */ /* 0x000fe200078e02ff */
[-C--:B------:R-:W-:Y:S01]  /*1ce40*/  @!P1 LEA R32, P4, R14, R222.reuse, 0x1 ;  /* 0x000000de0e209211 */ /* 0x080fe200078808ff */
[C---:B------:R-:W-:Y:S01]  /*1ce50*/  @!P1 IMAD.WIDE.U32 R10, R59.reuse, 0xa0, R24 ;  /* 0x000000a03b0a9825 */ /* 0x040fe200078e0018 */
[----:B------:R-:W-:Y:S03]  /*1ce60*/  @P1 STS.128 [R189+0xc000], RZ ;  /* 0x00c000ffbd001388 */ /* 0x000fe60000000c00 */
        /* <DEDUP_REMOVED lines=9> */
[----:B------:R-:W-:Y:S01]  /*1cf00*/  @P1 STS.128 [R189+0xc800], RZ ;  /* 0x00c800ffbd001388 */ /* 0x000fe20000000c00 */
[----:B------:R-:W-:Y:S01]  /*1cf10*/  @!P1 IMAD.IADD R11, R27, 0x1, R11 ;  /* 0x000000011b0b9824 */ /* 0x000fe200078e020b */
[-C--:B------:R-:W-:Y:S01]  /*1cf20*/  @!P1 LEA.HI.X R35, R18, R223.reuse, R5, 0x1, P5 ;  /* 0x000000df12239211 */ /* 0x080fe200028f0c05 */
[----:B------:R-:W-:Y:S01]  /*1cf30*/  @!P1 IMAD.IADD R9, R13, 0x1, R26 ;  /* 0x000000010d099824 */ /* 0x000fe200078e021a */
[-C--:B------:R-:W-:Y:S01]  /*1cf40*/  @!P1 LEA.HI.X R33, R14, R223.reuse, R7, 0x1, P4 ;  /* 0x000000df0e219211 */ /* 0x080fe200020f0c07 */
[----:B------:R-:W-:Y:S01]  /*1cf50*/  @!P1 IMAD.MOV.U32 R18, RZ, RZ, R0 ;  /* 0x000000ffff129224 */ /* 0x000fe200078e0000 */
[-C--:B------:R-:W-:Y:S01]  /*1cf60*/  @!P1 LEA.HI.X R29, R10, R223.reuse, R11, 0x1, P2 ;  /* 0x000000df0a1d9211 */ /* 0x080fe200010f0c0b */
[--C-:B------:R-:W-:Y:S01]  /*1cf70*/  @!P1 IMAD.MOV.U32 R19, RZ, RZ, R4.reuse ;  /* 0x000000ffff139224 */ /* 0x100fe200078e0004 */
[----:B------:R-:W-:Y:S01]  /*1cf80*/  @!P1 LEA.HI.X R31, R12, R223, R9, 0x1, P3 ;  /* 0x000000df0c1f9211 */ /* 0x000fe200018f0c09 */
[--C-:B------:R-:W-:Y:S01]  /*1cf90*/  @!P1 IMAD.MOV.U32 R15, RZ, RZ, R4.reuse ;  /* 0x000000ffff0f9224 */ /* 0x100fe200078e0004 */
[----:B------:R-:W-:Y:S01]  /*1cfa0*/  @!P1 MOV R11, R4 ;  /* 0x00000004000b9202 */ /* 0x000fe20000000f00 */
[--C-:B------:R-:W-:Y:S01]  /*1cfb0*/  @!P1 IMAD.MOV.U32 R13, RZ, RZ, R4.reuse ;  /* 0x000000ffff0d9224 */ /* 0x100fe200078e0004 */
[----:B------:R-:W-:Y:S01]  /*1cfc0*/  @!PT LDS RZ, [RZ] ;  /* 0x00000000fffff984 */ /* 0x000fe20000000800 */
[----:B------:R-:W-:Y:S01]  /*1cfd0*/  @!PT LDS RZ, [RZ] ;  /* 0x00000000fffff984 */ /* 0x000fe20000000800 */
[----:B------:R-:W-:Y:S01]  /*1cfe0*/  @!PT LDS RZ, [RZ] ;  /* 0x00000000fffff984 */ /* 0x000fe20000000800 */
[----:B------:R4:W-:Y:S01]  /*1cff0*/  @!P1 LDGSTS.E.BYPASS.LTC128B.128 [R189+0xc800], [R36.64] ;  /* 0x0c80000024bd9fae */ /* 0x0009e2000b901d46 */
[----:B------:R-:W-:-:S02]  /*1d000*/  @!P1 IMAD.MOV.U32 R5, RZ, RZ, R4 ;  /* 0x000000ffff059224 */ /* 0x000fc400078e0004 */
[--C-:B------:R-:W-:Y:S01]  /*1d010*/  @!P1 IMAD.MOV.U32 R14, RZ, RZ, R0.reuse ;  /* 0x000000ffff0e9224 */ /* 0x100fe200078e0000 */
[----:B------:R-:W-:Y:S01]  /*1d020*/  @P1 STS.128 [R189+0xd000], RZ ;  /* 0x00d000ffbd001388 */ /* 0x000fe20000000c00 */
[--C-:B------:R-:W-:Y:S02]  /*1d030*/  @!P1 IMAD.MOV.U32 R12, RZ, RZ, R0.reuse ;  /* 0x000000ffff0c9224 */ /* 0x100fe400078e0000 */
[--C-:B------:R-:W-:Y:S01]  /*1d040*/  @!P1 IMAD.MOV.U32 R10, RZ, RZ, R0.reuse ;  /* 0x000000ffff0a9224 */ /* 0x100fe200078e0000 */
[----:B------:R-:W-:Y:S01]  /*1d050*/  @!PT LDS RZ, [RZ] ;  /* 0x00000000fffff984 */ /* 0x000fe20000000800 */
[----:B------:R-:W-:Y:S01]  /*1d060*/  @!PT LDS RZ, [RZ] ;  /* 0x00000000fffff984 */ /* 0x000fe20000000800 */
[----:B------:R-:W-:Y:S01]  /*1d070*/  @!PT LDS RZ, [RZ] ;  /* 0x00000000fffff984 */ /* 0x000fe20000000800 */
[----:B------:R5:W-:Y:S01]  /*1d080*/  @!P1 LDGSTS.E.BYPASS.LTC128B.128 [R189+0xd000], [R34.64] ;  /* 0x0d00000022bd9fae */ /* 0x000be2000b901d46 */
[----:B------:R-:W-:Y:S02]  /*1d090*/  @!P1 IMAD.MOV.U32 R4, RZ, RZ, R0 ;  /* 0x000000ffff049224 */ /* 0x000fe400078e0000 */
[----:B------:R-:W-:Y:S01]  /*1d0a0*/  @!P1 IMAD R0, R60, 0xb0, RZ ;  /* 0x000000b03c009824 */ /* 0x000fe200078e02ff */
[----:B------:R-:W-:Y:S01]  /*1d0b0*/  @P1 STS.128 [R189+0xd800], RZ ;  /* 0x00d800ffbd001388 */ /* 0x000fe20000000c00 */
[----:B------:R-:W-:-:S03]  /*1d0c0*/  @!P1 IMAD.WIDE.U32 R18, R59, 0xb0, R18 ;  /* 0x000000b03b129825 */ /* 0x000fc600078e0012 */
[----:B------:R-:W-:Y:S01]  /*1d0d0*/  @!PT LDS RZ, [RZ] ;  /* 0x00000000fffff984 */ /* 0x000fe20000000800 */
[----:B------:R-:W-:Y:S01]  /*1d0e0*/  @!PT LDS RZ, [RZ] ;  /* 0x00000000fffff984 */ /* 0x000fe20000000800 */
[----:B------:R-:W-:Y:S01]  /*1d0f0*/  @!PT LDS RZ, [RZ] ;  /* 0x00000000fffff984 */ /* 0x000fe20000000800 */
[----:B------:R5:W-:Y:S01]  /*1d100*/  @!P1 LDGSTS.E.BYPASS.LTC128B.128 [R189+0xd800], [R32.64] ;  /* 0x0d80000020bd9fae */ /* 0x000be2000b901d46 */
[----:B------:R-:W-:Y:S01]  /*1d110*/  @!P1 IMAD.IADD R0, R19, 0x1, R0 ;  /* 0x0000000113009824 */ /* 0x000fe200078e0200 */
[-C--:B------:R-:W-:Y:S01]  /*1d120*/  @!P1 LEA R26, P2, R18, R222.reuse, 0x1 ;  /* 0x000000de121a9211 */ /* 0x080fe200078408ff */
[----:B------:R-:W-:Y:S01]  /*1d130*/  @!P1 IMAD R20, R60, 0xc0, RZ ;  /* 0x000000c03c149824 */ /* 0x000fe200078e02ff */
[----:B------:R-:W-:Y:S01]  /*1d140*/  @P1 STS.128 [R189+0xe000], RZ ;  /* 0x00e000ffbd001388 */ /* 0x000fe20000000c00 */
[C---:B------:R-:W-:Y:S01]  /*1d150*/  @!P1 IMAD.WIDE.U32 R14, R59.reuse, 0xc0, R14 ;  /* 0x000000c03b0e9825 */ /* 0x040fe200078e000e */
[-C--:B------:R-:W-:Y:S02]  /*1d160*/  @!P1 LEA.HI.X R27, R18, R223.reuse, R0, 0x1, P2 ;  /* 0x000000df121b9211 */ /* 0x080fe400010f0c00 */
        /* <DEDUP_REMOVED lines=8> */
[----:B------:R-:W-:Y:S01]  /*1d1f0*/  @!P1 IMAD R9, R60, 0xe0, RZ ;  /* 0x000000e03c099824 */ /* 0x000fe200078e02ff */
[-C--:B------:R-:W-:Y:S01]  /*1d200*/  @!P1 LEA R22, P4, R12, R222.reuse, 0x1 ;  /* 0x000000de0c169211 */ /* 0x080fe200078808ff */
[C---:B------:R-:W-:Y:S01]  /*1d210*/  @!P1 IMAD.WIDE.U32 R10, R59.reuse, 0xe0, R10 ;  /* 0x000000e03b0a9825 */ /* 0x040fe200078e000a */
[----:B------:R-:W-:Y:S01]  /*1d220*/  @!PT LDS RZ, [RZ] ;  /* 0x00000000fffff984 */ /* 0x000fe20000000800 */
[----:B------:R-:W-:Y:S01]  /*1d230*/  @!PT LDS RZ, [RZ] ;  /* 0x00000000fffff984 */ /* 0x000fe20000000800 */
[----:B------:R-:W-:Y:S01]  /*1d240*/  @!PT LDS RZ, [RZ] ;  /* 0x00000000fffff984 */ /* 0x000fe20000000800 */
[----:B------:R1:W-:Y:S03]  /*1d250*/  @!P1 LDGSTS.E.BYPASS.LTC128B.128 [R189+0xe800], [R30.64] ;  /* 0x0e8000001ebd9fae */ /* 0x0003e6000b901d46 */
[----:B------:R-:W-:Y:S01]  /*1d260*/  @!P1 IMAD.IADD R0, R20, 0x1, R15 ;  /* 0x0000000114009824 */ /* 0x000fe200078e020f */
[----:B------:R-:W-:Y:S01]  /*1d270*/  @!P1 LEA R20, P3, R10, R222, 0x1 ;  /* 0x000000de0a149211 */ /* 0x000fe200078608ff */
[----:B------:R-:W-:Y:S01]  /*1d280*/  @!P1 IMAD R21, R60, 0xf0, RZ ;  /* 0x000000f03c159824 */ /* 0x000fe200078e02ff */
[----:B------:R-:W-:Y:S01]  /*1d290*/  @P1 STS.128 [R189+0xf000], RZ ;  /* 0x00f000ffbd001388 */ /* 0x000fe20000000c00 */
[----:B------:R-:W-:Y:S01]  /*1d2a0*/  @!P1 IMAD.WIDE.U32 R4, R59, 0xf0, R4 ;  /* 0x000000f03b049825 */ /* 0x000fe200078e0004 */
[----:B------:R-:W-:-:S02]  /*1d2b0*/  @!P1 LEA.HI.X R25, R14, R223, R0, 0x1, P5 ;  /* 0x000000df0e199211 */ /* 0x000fc400028f0c00 */
[----:B------:R-:W-:Y:S01]  /*1d2c0*/  @!PT LDS RZ, [RZ] ;  /* 0x00000000fffff984 */ /* 0x000fe20000000800 */
[----:B------:R-:W-:Y:S01]  /*1d2d0*/  @!PT LDS RZ, [RZ] ;  /* 0x00000000fffff984 */ /* 0x000fe20000000800 */
[----:B------:R-:W-:Y:S01]  /*1d2e0*/  @!PT LDS RZ, [RZ] ;  /* 0x00000000fffff984 */ /* 0x000fe20000000800 */
[----:B------:R1:W-:Y:S01]  /*1d2f0*/  @!P1 LDGSTS.E.BYPASS.LTC128B.128 [R189+0xf000], [R28.64] ;  /* 0x0f0000001cbd9fae */ /* 0x0003e2000b901d46 */
[----:B------:R-:W-:Y:S01]  /*1d300*/  @!P1 IMAD.IADD R7, R13, 0x1, R7 ;  /* 0x000000010d079824 */ /* 0x000fe200078e0207 */
[----:B------:R-:W-:Y:S01]  /*1d310*/  @!P1 LEA R18, P2, R4, R222, 0x1 ;  /* 0x000000de04129211 */ /* 0x000fe200078408ff */
[----:B------:R-:W-:Y:S01]  /*1d320*/  @!P1 IMAD.IADD R9, R9, 0x1, R11 ;  /* 0x0000000109099824 */ /* 0x000fe200078e020b */
[----:B------:R-:W-:Y:S01]  /*1d330*/  @P1 STS.128 [R189+0xf800], RZ ;  /* 0x00f800ffbd001388 */ /* 0x000fe20000000c00 */
[----:B------:R-:W-:Y:S01]  /*1d340*/  @!P1 IMAD.IADD R5, R5, 0x1, R21 ;  /* 0x0000000105059824 */ /* 0x000fe200078e0215 */
[-C--:B------:R-:W-:Y:S01]  /*1d350*/  @!P1 LEA.HI.X R23, R12, R223.reuse, R7, 0x1, P4 ;  /* 0x000000df0c179211 */ /* 0x080fe200020f0c07 */
[----:B------:R-:W-:Y:S01]  /*1d360*/  IMAD.MOV.U32 R67, RZ, RZ, R55 ;  /* 0x000000ffff437224 */ /* 0x000fe200078e0037 */
[----:B------:R-:W-:Y:S01]  /*1d370*/  @!PT LDS RZ, [RZ] ;  /* 0x00000000fffff984 */ /* 0x000fe20000000800 */
[----:B------:R-:W-:Y:S01]  /*1d380*/  @!PT LDS RZ, [RZ] ;  /* 0x00000000fffff984 */ /* 0x000fe20000000800 */
[----:B------:R-:W-:Y:S01]  /*1d390*/  @!PT LDS RZ, [RZ] ;  /* 0x00000000fffff984 */ /* 0x000fe20000000800 */
[----:B------:R1:W-:Y:S01]  /*1d3a0*/  @!P1 LDGSTS.E.BYPASS.LTC128B.128 [R189+0xf800], [R26.64] ;  /* 0x0f8000001abd9fae */ /* 0x0003e2000b901d46 */
[-C--:B------:R-:W-:Y:S01]  /*1d3b0*/  @!P1 LEA.HI.X R21, R10, R223.reuse, R9, 0x1, P3 ;  /* 0x000000df0a159211 */ /* 0x080fe200018f0c09 */
[----:B------:R-:W-:Y:S01]  /*1d3c0*/  IMAD.MOV.U32 R68, RZ, RZ, R54 ;  /* 0x000000ffff447224 */ /* 0x000fe200078e0036 */
[----:B------:R-:W-:Y:S01]  /*1d3d0*/  @!P1 LEA.HI.X R19, R4, R223, R5, 0x1, P2 ;  /* 0x000000df04139211 */ /* 0x000fe200010f0c05 */
[----:B------:R-:W-:Y:S01]  /*1d3e0*/  @P1 STS.128 [R189+0x10000], RZ ;  /* 0x010000ffbd001388 */ /* 0x000fe20000000c00 */
[----:B------:R-:W-:-:S02]  /*1d3f0*/  IMAD.MOV.U32 R69, RZ, RZ, R53 ;  /* 0x000000ffff457224 */ /* 0x000fc400078e0035 */
[----:B------:R-:W-:Y:S01]  /*1d400*/  IMAD.MOV.U32 R64, RZ, RZ, R58 ;  /* 0x000000ffff407224 */ /* 0x000fe200078e003a */
[----:B------:R-:W-:Y:S01]  /*1d410*/  @!PT LDS RZ, [RZ] ;  /* 0x00000000fffff984 */ /* 0x000fe20000000800 */
[----:B------:R-:W-:Y:S01]  /*1d420*/  @!PT LDS RZ, [RZ] ;  /* 0x00000000fffff984 */ /* 0x000fe20000000800 */
[----:B------:R-:W-:Y:S01]  /*1d430*/  @!PT LDS RZ, [RZ] ;  /* 0x00000000fffff984 */ /* 0x000fe20000000800 */
[----:B------:R1:W-:Y:S01]  /*1d440*/  @!P1 LDGSTS.E.BYPASS.LTC128B.128 [R189+0x10000], [R24.64] ;  /* 0x1000000018bd9fae */ /* 0x0003e2000b901d46 */
[----:B------:R-:W-:Y:S02]  /*1d450*/  IMAD.MOV.U32 R65, RZ, RZ, R57 ;  /* 0x000000ffff417224 */ /* 0x000fe400078e0039 */
[----:B------:R-:W-:Y:S01]  /*1d460*/  IMAD.MOV.U32 R66, RZ, RZ, R56 ;  /* 0x000000ffff427224 */ /* 0x000fe200078e0038 */
[----:B------:R-:W-:Y:S01]  /*1d470*/  @P1 STS.128 [R189+0x10800], RZ ;  /* 0x010800ffbd001388 */ /* 0x000fe20000000c00 */
[----:B------:R-:W-:Y:S02]  /*1d480*/  IMAD.MOV.U32 R112, RZ, RZ, R71 ;  /* 0x000000ffff707224 */ /* 0x000fe400078e0047 */
[----:B------:R-:W-:Y:S01]  /*1d490*/  IMAD.MOV.U32 R10, RZ, RZ, R70 ;  /* 0x000000ffff0a7224 */ /* 0x000fe200078e0046 */
[----:B------:R-:W-:Y:S01]  /*1d4a0*/  @!PT LDS RZ, [RZ] ;  /* 0x00000000fffff984 */ /* 0x000fe20000000800 */
[----:B------:R-:W-:Y:S01]  /*1d4b0*/  @!PT LDS RZ, [RZ] ;  /* 0x00000000fffff984 */ /* 0x000fe20000000800 */
[----:B------:R-:W-:Y:S01]  /*1d4c0*/  @!PT LDS RZ, [RZ] ;  /* 0x00000000fffff984 */ /* 0x000fe20000000800 */
[----:B------:R2:W-:Y:S01]  /*1d4d0*/  @!P1 LDGSTS.E.BYPASS.LTC128B.128 [R189+0x10800], [R22.64] ;  /* 0x1080000016bd9fae */ /* 0x0005e2000b901d46 */
[----:B------:R-:W-:-:S02]  /*1d4e0*/  IMAD.MOV.U32 R5, RZ, RZ, R69 ;  /* 0x000000ffff057224 */ /* 0x000fc400078e0045 */
        /* <DEDUP_REMOVED lines=19> */
[----:B------:R-:W-:Y:S01]  /*1d620*/  LDSM.16.M88.4 R12, [R183] ;  /* 0x00000000b70c783b */ /* 0x000fe20000000200 */
[----:B------:R-:W-:Y:S02]  /*1d630*/  IMAD.MOV.U32 R228, RZ, RZ, R91 ;  /* 0x000000ffffe47224 */ /* 0x000fe400078e005b */
[----:B------:R-:W-:Y:S01]  /*1d640*/  IMAD.MOV.U32 R229, RZ, RZ, R90 ;  /* 0x000000ffffe57224 */ /* 0x000fe200078e005a */
[----:B-1----:R-:W3:Y:S01]  /*1d650*/  LDSM.16.M88.4 R28, [R176+0x2000] ;  /* 0x00200000b01c783b */ /* 0x002ee20000000200 */
[----:B------:R-:W-:-:S02]  /*1d660*/  IMAD.MOV.U32 R230, RZ, RZ, R89 ;  /* 0x000000ffffe67224 */ /* 0x000fc400078e0059 */
[----:B------:R-:W-:Y:S01]  /*1d670*/  IMAD.MOV.U32 R231, RZ, RZ, R88 ;  /* 0x000000ffffe77224 */ /* 0x000fe200078e0058 */
[----:B------:R-:W-:Y:S01]  /*1d680*/  LDSM.16.M88.4 R24, [R50] ;  /* 0x000000003218783b */ /* 0x000fe20000000200 */
[----:B------:R-:W-:-:S03]  /*1d690*/  IMAD.MOV.U32 R220, RZ, RZ, R92 ;  /* 0x000000ffffdc7224 */ /* 0x000fc600078e005c */
[----:B--2---:R-:W1:Y:S04]  /*1d6a0*/  LDSM.16.M88.4 R44, [R72+0x2000] ;  /* 0x00200000482c783b */ /* 0x004e680000000200 */
[----:B-----5:R-:W-:Y:S04]  /*1d6b0*/  LDSM.16.M88.4 R32, [R176+0x2800] ;  /* 0x00280000b020783b */ /* 0x020fe80000000200 */
[----:B------:R-:W-:Y:S04]  /*1d6c0*/  LDSM.16.M88.4 R60, [R72+0x2800] ;  /* 0x00280000483c783b */ /* 0x000fe80000000200 */
[----:B------:R-:W2:Y:S04]  /*1d6d0*/  LDSM.16.M88.4 R52, [R176+0x3000] ;  /* 0x00300000b034783b */ /* 0x000ea80000000200 */
[----:B------:R-:W-:Y:S04]  /*1d6e0*/  LDSM.16.M88.4 R56, [R72+0x3000] ;  /* 0x003000004838783b */ /* 0x000fe80000000200 */
[----:B------:R-:W-:Y:S04]  /*1d6f0*/  LDSM.16.M88.4 R48, [R176+0x3800] ;  /* 0x00380000b030783b */ /* 0x000fe80000000200 */
[----:B------:R-:W5:Y:S04]  /*1d700*/  LDSM.16.M88.4 R76, [R176+0x4000] ;  /* 0x00400000b04c783b */ /* 0x000f680000000200 */
[----:B------:R-:W-:Y:S01]  /*1d710*/  LDSM.16.M88.4 R64, [R72+0x3800] ;  /* 0x003800004840783b */ /* 0x000fe20000000200 */
[----:B---3--:R-:W-:Y:S03]  /*1d720*/  HMMA.16816.F32 R20, R12, R28, RZ ;  /* 0x0000001c0c14723c */ /* 0x008fe600000018ff */
[----:B------:R-:W-:Y:S04]  /*1d730*/  LDSM.16.M88.4 R96, [R72+0x4000] ;  /* 0x004000004860783b */ /* 0x000fe80000000200 */
[----:B------:R-:W3:Y:S04]  /*1d740*/  LDSM.16.M88.4 R68, [R176+0x6800] ;  /* 0x00680000b044783b */ /* 0x000ee80000000200 */
[----:B------:R-:W-:Y:S04]  /*1d750*/  LDSM.16.M88.4 R128, [R72+0x5000] ;  /* 0x005000004880783b */ /* 0x000fe80000000200 */
[----:B------:R-:W-:Y:S04]  /*1d760*/  LDSM.16.M88.4 R168, [R72+0x4800] ;  /* 0x0048000048a8783b */ /* 0x000fe80000000200 */
[----:B------:R-:W3:Y:S04]  /*1d770*/  LDSM.16.M88.4 R200, [R72+0x6800] ;  /* 0x0068000048c8783b */ /* 0x000ee80000000200 */
[----:B------:R-:W3:Y:S01]  /*1d780*/  LDSM.16.M88.4 R84, [R176+0x7000] ;  /* 0x00700000b054783b */ /* 0x000ee20000000200 */
[----:B-1----:R-:W-:Y:S03]  /*1d790*/  HMMA.16816.F32 R40, R24, R44, R20 ;  /* 0x0000002c1828723c */ /* 0x002fe60000001814 */
[----:B------:R-:W-:Y:S04]  /*1d7a0*/  LDSM.16.M88.4 R172, [R176+0x9000] ;  /* 0x00900000b0ac783b */ /* 0x000fe80000000200 */
[----:B------:R-:W-:Y:S01]  /*1d7b0*/  LDSM.16.M88.4 R80, [R176+0x7800] ;  /* 0x00780000b050783b */ /* 0x000fe20000000200 */
[C---:B------:R-:W-:Y:S03]  /*1d7c0*/  HMMA.16816.F32 R20, R12.reuse, R30, RZ ;  /* 0x0000001e0c14723c */ /* 0x040fe600000018ff */
[----:B------:R-:W-:Y:S04]  /*1d7d0*/  LDSM.16.M88.4 R196, [R176+0x9800] ;  /* 0x00980000b0c4783b */ /* 0x000fe80000000200 */
[----:B------:R-:W-:Y:S01]  /*1d7e0*/  LDSM.16.M88.4 R124, [R72+0x5800] ;  /* 0x00580000487c783b */ /* 0x000fe20000000200 */
[C---:B--2---:R-:W-:Y:S03]  /*1d7f0*/  HMMA.16816.F32 R28, R12.reuse, R52, RZ ;  /* 0x000000340c1c723c */ /* 0x044fe600000018ff */
[----:B------:R-:W-:Y:S04]  /*1d800*/  LDSM.16.M88.4 R120, [R72+0x6000] ;  /* 0x006000004878783b */ /* 0x000fe80000000200 */
[----:B------:R-:W0:Y:S01]  /*1d810*/  LDGDEPBAR ;  /* 0x00000000000079af */ /* 0x000e220000000000 */
[----:B------:R-:W-:Y:S01]  /*1d820*/  IMAD.MOV.U32 R0, RZ, RZ, R40 ;  /* 0x000000ffff007224 */ /* 0x000fe200078e0028 */
[----:B-----5:R-:W-:Y:S01]  /*1d830*/  HMMA.16816.F32 R108, R12, R78, RZ ;  /* 0x0000004e0c6c723c */ /* 0x020fe200000018ff */
[----:B------:R-:W-:-:S02]  /*1d840*/  IMAD.MOV.U32 R251, RZ, RZ, R41 ;  /* 0x000000fffffb7224 */ /* 0x000fc400078e0029 */
[----:B------:R-:W-:Y:S02]  /*1d850*/  IMAD.MOV.U32 R246, RZ, RZ, R42 ;  /* 0x000000fffff67224 */ /* 0x000fe400078e002a */
[----:B------:R-:W-:-:S03]  /*1d860*/  IMAD.MOV.U32 R245, RZ, RZ, R43 ;  /* 0x000000fffff57224 */ /* 0x000fc600078e002b */
[----:B------:R-:W-:Y:S08]  /*1d870*/  HMMA.16816.F32 R40, R12, R32, RZ ;  /* 0x000000200c28723c */ /* 0x000ff000000018ff */
[----:B------:R-:W-:Y:S08]  /*1d880*/  HMMA.16816.F32 R44, R24, R46, R20 ;  /* 0x0000002e182c723c */ /* 0x000ff00000001814 */
[----:B------:R-:W-:Y:S08]  /*1d890*/  HMMA.16816.F32 R32, R12, R34, RZ ;  /* 0x000000220c20723c */ /* 0x000ff000000018ff */
[C---:B------:R-:W-:Y:S08]  /*1d8a0*/  HMMA.16816.F32 R20, R24.reuse, R60, R40 ;  /* 0x0000003c1814723c */ /* 0x040ff00000001828 */
[----:B------:R-:W-:Y:S01]  /*1d8b0*/  HMMA.16816.F32 R28, R24, R56, R28 ;  /* 0x00000038181c723c */ /* 0x000fe2000000181c */
[----:B------:R-:W-:Y:S01]  /*1d8c0*/  IMAD.MOV.U32 R244, RZ, RZ, R44 ;  /* 0x000000fffff47224 */ /* 0x000fe200078e002c */
[----:B------:R-:W-:Y:S01]  /*1d8d0*/  MOV R11, R47 ;  /* 0x0000002f000b7202 */ /* 0x000fe20000000f00 */
[----:B------:R-:W-:-:S02]  /*1d8e0*/  IMAD.MOV.U32 R188, RZ, RZ, R45 ;  /* 0x000000ffffbc7224 */ /* 0x000fc400078e002d */
[----:B------:R-:W-:Y:S02]  /*1d8f0*/  IMAD.MOV.U32 R135, RZ, RZ, R46 ;  /* 0x000000ffff877224 */ /* 0x000fe400078e002e */
[----:B------:R-:W-:Y:S01]  /*1d900*/  LDSM.16.M88.4 R44, [R176+0x5800] ;  /* 0x00580000b02c783b */ /* 0x000fe20000000200 */
[C---:B------:R-:W-:Y:S08]  /*1d910*/  HMMA.16816.F32 R40, R12.reuse, R50, RZ ;  /* 0x000000320c28723c */ /* 0x040ff000000018ff */
[----:B------:R-:W-:Y:S01]  /*1d920*/  IMAD.MOV.U32 R222, RZ, RZ, R21 ;  /* 0x000000ffffde7224 */ /* 0x000fe200078e0015 */
[----:B---3--:R-:W-:Y:S01]  /*1d930*/  HMMA.16816.F32 R192, R12, R70, RZ ;  /* 0x000000460cc0723c */ /* 0x008fe200000018ff */
[----:B------:R-:W-:-:S02]  /*1d940*/  IMAD.MOV.U32 R221, RZ, RZ, R22 ;  /* 0x000000ffffdd7224 */ /* 0x000fc400078e0016 */
[----:B----4-:R-:W-:Y:S02]  /*1d950*/  IMAD.MOV.U32 R37, RZ, RZ, R20 ;  /* 0x000000ffff257224 */ /* 0x010fe400078e0014 */
[----:B------:R-:W-:Y:S02]  /*1d960*/  IMAD.MOV.U32 R75, RZ, RZ, R23 ;  /* 0x000000ffff4b7224 */ /* 0x000fe400078e0017 */
[----:B------:R-:W-:Y:S01]  /*1d970*/  IMAD.MOV.U32 R36, RZ, RZ, R31 ;  /* 0x000000ffff247224 */ /* 0x000fe200078e001f */
[C---:B------:R-:W-:Y:S01]  /*1d980*/  HMMA.16816.F32 R20, R24.reuse, R62, R32 ;  /* 0x0000003e1814723c */ /* 0x040fe20000001820 */
[----:B------:R-:W-:Y:S01]  /*1d990*/  IMAD.MOV.U32 R19, RZ, RZ, R29 ;  /* 0x000000ffff137224 */ /* 0x000fe200078e001d */
[----:B------:R-:W-:Y:S01]  /*1d9a0*/  LDSM.16.M88.4 R32, [R176+0x4800] ;  /* 0x00480000b020783b */ /* 0x000fe20000000200 */
[----:B------:R-:W-:Y:S02]  /*1d9b0*/  IMAD.MOV.U32 R9, RZ, RZ, R30 ;  /* 0x000000ffff097224 */ /* 0x000fe400078e001e */
[----:B------:R-:W-:Y:S01]  /*1d9c0*/  IMAD.MOV.U32 R4, RZ, RZ, R28 ;  /* 0x000000ffff047224 */ /* 0x000fe200078e001c */
[----:B------:R-:W-:Y:S02]  /*1d9d0*/  LDSM.16.M88.4 R60, [R176+0x8000] ;  /* 0x00800000b03c783b */ /* 0x000fe40000000200 */
[C---:B------:R-:W-:Y:S02]  /*1d9e0*/  HMMA.16816.F32 R40, R24.reuse, R66, R40 ;  /* 0x000000421828723c */ /* 0x040fe40000001828 */
[----:B------:R-:W1:Y:S06]  /*1d9f0*/  LDSM.16.M88.4 R28, [R176+0x5000] ;  /* 0x00500000b01c783b */ /* 0x000e6c0000000200 */
[C---:B------:R-:W-:Y:S07]  /*1da00*/  HMMA.16816.F32 R240, R24.reuse, R98, R108 ;  /* 0x0000006218f0723c */ /* 0x040fee000000186c */
[----:B------:R-:W-:Y:S01]  /*1da10*/  IMAD.MOV.U32 R109, RZ, RZ, R37 ;  /* 0x000000ffff6d7224 */ /* 0x000fe200078e0025 */
[----:B------:R-:W-:Y:S01]  /*1da20*/  HMMA.16816.F32 R192, R24, R202, R192 ;  /* 0x000000ca18c0723c */ /* 0x000fe200000018c0 */
[----:B------:R-:W-:Y:S01]  /*1da30*/  IMAD.MOV.U32 R74, RZ, RZ, R20 ;  /* 0x000000ffff4a7224 */ /* 0x000fe200078e0014 */
[----:B------:R-:W-:Y:S01]  /*1da40*/  MOV R110, R222 ;  /* 0x000000de006e7202 */ /* 0x000fe20000000f00 */
[----:B------:R-:W-:-:S02]  /*1da50*/  IMAD.MOV.U32 R73, RZ, RZ, R21 ;  /* 0x000000ffff497224 */ /* 0x000fc400078e0015 */
[----:B------:R-:W-:Y:S02]  /*1da60*/  IMAD.MOV.U32 R18, RZ, RZ, R22 ;  /* 0x000000ffff127224 */ /* 0x000fe400078e0016 */
[----:B------:R-:W-:Y:S01]  /*1da70*/  IMAD.MOV.U32 R7, RZ, RZ, R23 ;  /* 0x000000ffff077224 */ /* 0x000fe200078e0017 */
[C---:B------:R-:W-:Y:S01]  /*1da80*/  HMMA.16816.F32 R116, R12.reuse, R84, RZ ;  /* 0x000000540c74723c */ /* 0x040fe200000018ff */
[----:B------:R-:W-:Y:S02]  /*1da90*/  IMAD.MOV.U32 R215, RZ, RZ, R43 ;  /* 0x000000ffffd77224 */ /* 0x000fe400078e002b */
[----:B------:R-:W-:Y:S02]  /*1daa0*/  IMAD.MOV.U32 R213, RZ, RZ, R40 ;  /* 0x000000ffffd57224 */ /* 0x000fe400078e0028 */
[----:B------:R-:W-:Y:S02]  /*1dab0*/  IMAD.MOV.U32 R212, RZ, RZ, R41 ;  /* 0x000000ffffd47224 */ /* 0x000fe400078e0029 */
[----:B------:R-:W-:Y:S01]  /*1dac0*/  IMAD.MOV.U32 R211, RZ, RZ, R42 ;  /* 0x000000ffffd37224 */ /* 0x000fe200078e002a */
[----:B------:R-:W-:Y:S01]  /*1dad0*/  HMMA.16816.F32 R20, R12, R54, RZ ;  /* 0x000000360c14723c */ /* 0x000fe200000018ff */
[----:B------:R-:W-:-:S02]  /*1dae0*/  IMAD.MOV.U32 R108, RZ, RZ, R36 ;  /* 0x000000ffff6c7224 */ /* 0x000fc400078e0024 */
[----:B------:R-:W-:Y:S02]  /*1daf0*/  IMAD.MOV.U32 R36, RZ, RZ, R231 ;  /* 0x000000ffff247224 */ /* 0x000fe400078e00e7 */
[----:B------:R-:W-:Y:S02]  /*1db00*/  IMAD.MOV.U32 R37, RZ, RZ, R229 ;  /* 0x000000ffff257224 */ /* 0x000fe400078e00e5 */
[----:B------:R-:W-:Y:S01]  /*1db10*/  IMAD.MOV.U32 R111, RZ, RZ, R221 ;  /* 0x000000ffff6f7224 */ /* 0x000fe200078e00dd */
[C---:B------:R-:W-:Y:S08]  /*1db20*/  HMMA.16816.F32 R52, R12.reuse, R48, RZ ;  /* 0x000000300c34723c */ /* 0x040ff000000018ff */
[----:B-1----:R-:W-:Y:S08]  /*1db30*/  HMMA.16816.F32 R88, R12, R28, RZ ;  /* 0x0000001c0c58723c */ /* 0x002ff000000018ff */
[C---:B------:R-:W-:Y:S01]  /*1db40*/  HMMA.16816.F32 R20, R24.reuse, R58, R20 ;  /* 0x0000003a1814723c */ /* 0x040fe20000001814 */
[----:B------:R-:W-:Y:S07]  /*1db50*/  LDSM.16.M88.4 R56, [R176+0x8800] ;  /* 0x00880000b038783b */ /* 0x000fee0000000200 */
[----:B------:R-:W-:Y:S01]  /*1db60*/  HMMA.16816.F32 R48, R24, R64, R52 ;  /* 0x000000401830723c */ /* 0x000fe20000001834 */
[----:B------:R-:W1:Y:S07]  /*1db70*/  LDSM.16.M88.4 R52, [R176+0x6000] ;  /* 0x00600000b034783b */ /* 0x000e6e0000000200 */
[C---:B------:R-:W-:Y:S08]  /*1db80*/  HMMA.16816.F32 R100, R12.reuse, R32, RZ ;  /* 0x000000200c64723c */ /* 0x040ff000000018ff */
[----:B------:R-:W-:Y:S01]  /*1db90*/  IMAD.MOV.U32 R214, RZ, RZ, R23 ;  /* 0x000000ffffd67224 */ /* 0x000fe200078e0017 */
[----:B------:R-:W-:Y:S01]  /*1dba0*/  MOV R205, R22 ;  /* 0x0000001600cd7202 */ /* 0x000fe20000000f00 */
[----:B------:R-:W-:Y:S01]  /*1dbb0*/  IMAD.MOV.U32 R207, RZ, RZ, R20 ;  /* 0x000000ffffcf7224 */ /* 0x000fe200078e0014 */
[----:B------:R-:W-:Y:S01]  /*1dbc0*/  HMMA.16816.F32 R92, R12, R34, RZ ;  /* 0x000000220c5c723c */ /* 0x000fe200000018ff */
[----:B------:R-:W-:-:S04]  /*1dbd0*/  IMAD.MOV.U32 R206, RZ, RZ, R21 ;  /* 0x000000ffffce7224 */ /* 0x000fc800078e0015 */
[----:B------:R-:W-:Y:S02]  /*1dbe0*/  IMAD.MOV.U32 R219, RZ, RZ, R49 ;  /* 0x000000ffffdb7224 */ /* 0x000fe400078e0031 */
[----:B------:R-:W-:Y:S01]  /*1dbf0*/  IMAD.MOV.U32 R218, RZ, RZ, R50 ;  /* 0x000000ffffda7224 */ /* 0x000fe200078e0032 */
[C---:B------:R-:W-:Y:S01]  /*1dc00*/  HMMA.16816.F32 R20, R12.reuse, R76, RZ ;  /* 0x0000004c0c14723c */ /* 0x040fe200000018ff */
[----:B------:R-:W-:Y:S02]  /*1dc10*/  IMAD.MOV.U32 R217, RZ, RZ, R51 ;  /* 0x000000ffffd97224 */ /* 0x000fe400078e0033 */
[----:B------:R-:W-:Y:S02]  /*1dc20*/  IMAD.MOV.U32 R216, RZ, RZ, R48 ;  /* 0x000000ffffd87224 */ /* 0x000fe400078e0030 */
[----:B------:R-:W-:Y:S02]  /*1dc30*/  IMAD.MOV.U32 R98, RZ, RZ, R218 ;  /* 0x000000ffff627224 */ /* 0x000fe400078e00da */
[----:B------:R-:W-:Y:S01]  /*1dc40*/  IMAD.MOV.U32 R99, RZ, RZ, R217 ;  /* 0x000000ffff637224 */ /* 0x000fe200078e00d9 */
[C---:B------:R-:W-:Y:S08]  /*1dc50*/  HMMA.16816.F32 R48, R12.reuse, R30, RZ ;  /* 0x0000001e0c30723c */ /* 0x040ff000000018ff */
[----:B------:R-:W-:Y:S08]  /*1dc60*/  HMMA.16816.F32 R40, R12, R44, RZ ;  /* 0x0000002c0c28723c */ /* 0x000ff000000018ff */
[----:B------:R-:W-:Y:S07]  /*1dc70*/  HMMA.16816.F32 R20, R24, R96, R20 ;  /* 0x000000601814723c */ /* 0x000fee0000001814 */
[----:B------:R-:W-:Y:S01]  /*1dc80*/  IMAD.MOV.U32 R97, RZ, RZ, R219 ;  /* 0x000000ffff617224 */ /* 0x000fe200078e00db */
[----:B------:R-:W-:Y:S01]  /*1dc90*/  HMMA.16816.F32 R32, R12, R46, RZ ;  /* 0x0000002e0c20723c */ /* 0x000fe200000018ff */
[----:B------:R-:W-:-:S07]  /*1dca0*/  IMAD.MOV.U32 R96, RZ, RZ, R216 ;  /* 0x000000ffff607224 */ /* 0x000fce00078e00d8 */
[C---:B-1----:R-:W-:Y:S08]  /*1dcb0*/  HMMA.16816.F32 R28, R12.reuse, R52, RZ ;  /* 0x000000340c1c723c */ /* 0x042ff000000018ff */
[----:B------:R-:W-:Y:S01]  /*1dcc0*/  IMAD.MOV.U32 R210, RZ, RZ, R21 ;  /* 0x000000ffffd27224 */ /* 0x000fe200078e0015 */
[----:B------:R-:W-:Y:S01]  /*1dcd0*/  HMMA.16816.F32 R44, R12, R68, RZ ;  /* 0x000000440c2c723c */ /* 0x000fe200000018ff */
[----:B------:R-:W-:-:S02]  /*1dce0*/  IMAD.MOV.U32 R209, RZ, RZ, R22 ;  /* 0x000000ffffd17224 */ /* 0x000fc400078e0016 */
[----:B------:R-:W-:Y:S02]  /*1dcf0*/  IMAD.MOV.U32 R208, RZ, RZ, R23 ;  /* 0x000000ffffd07224 */ /* 0x000fe400078e0017 */
[----:B------:R-:W-:-:S03]  /*1dd00*/  IMAD.MOV.U32 R204, RZ, RZ, R20 ;  /* 0x000000ffffcc7224 */ /* 0x000fc600078e0014 */
[----:B------:R-:W-:Y:S08]  /*1dd10*/  HMMA.16816.F32 R20, R12, R54, RZ ;  /* 0x000000360c14723c */ /* 0x000ff000000018ff */
[C---:B------:R-:W-:Y:S07]  /*1dd20*/  HMMA.16816.F32 R232, R24.reuse, R128, R88 ;  /* 0x0000008018e8723c */ /* 0x040fee0000001858 */
[----:B------:R-:W-:Y:S01]  /*1dd30*/  MOV R88, R208 ;  /* 0x000000d000587202 */ /* 0x000fe20000000f00 */
[----:B------:R-:W-:Y:S01]  /*1dd40*/  HMMA.16816.F32 R236, R24, R168, R100 ;  /* 0x000000a818ec723c */ /* 0x000fe20000001864 */
[----:B------:R-:W-:-:S02]  /*1dd50*/  IMAD.MOV.U32 R89, RZ, RZ, R207 ;  /* 0x000000ffff597224 */ /* 0x000fc400078e00cf */
[----:B------:R-:W-:Y:S02]  /*1dd60*/  IMAD.MOV.U32 R90, RZ, RZ, R206 ;  /* 0x000000ffff5a7224 */ /* 0x000fe400078e00ce */
[----:B------:R-:W-:Y:S02]  /*1dd70*/  IMAD.MOV.U32 R91, RZ, RZ, R205 ;  /* 0x000000ffff5b7224 */ /* 0x000fe400078e00cd */
[----:B------:R-:W-:Y:S01]  /*1dd80*/  IMAD.MOV.U32 R102, RZ, RZ, R19 ;  /* 0x000000ffff667224 */ /* 0x000fe200078e0013 */
[----:B------:R-:W-:Y:S01]  /*1dd90*/  HMMA.16816.F32 R76, R12, R60, RZ ;  /* 0x0000003c0c4c723c */ /* 0x000fe200000018ff */
[----:B------:R-:W-:Y:S02]  /*1dda0*/  IMAD.MOV.U32 R101, RZ, RZ, R4 ;  /* 0x000000ffff657224 */ /* 0x000fe400078e0004 */
[----:B------:R-:W-:Y:S02]  /*1ddb0*/  IMAD.MOV.U32 R19, RZ, RZ, R230 ;  /* 0x000000ffff137224 */ /* 0x000fe400078e00e6 */
[----:B------:R-:W-:-:S02]  /*1ddc0*/  IMAD.MOV.U32 R4, RZ, RZ, R228 ;  /* 0x000000ffff047224 */ /* 0x000fc400078e00e4 */
[----:B------:R-:W-:Y:S01]  /*1ddd0*/  IMAD.MOV.U32 R203, RZ, RZ, R88 ;  /* 0x000000ffffcb7224 */ /* 0x000fe200078e0058 */
[----:B------:R-:W-:Y:S01]  /*1dde0*/  HMMA.16816.F32 R228, R24, R170, R92 ;  /* 0x000000aa18e4723c */ /* 0x000fe2000000185c */
        /* <DEDUP_REMOVED lines=29> */
[C---:B------:R-:W-:Y:S01]  /*1dfc0*/  HMMA.16816.F32 R56, R12.reuse, R172, RZ ;  /* 0x000000ac0c38723c */ /* 0x040fe200000018ff */
[----:B------:R-:W-:Y:S01]  /*1dfd0*/  MOV R110, R111 ;  /* 0x0000006f006e7202 */ /* 0x000fe20000000f00 */
[----:B------:R-:W-:Y:S02]  /*1dfe0*/  IMAD.MOV.U32 R111, RZ, RZ, R75 ;  /* 0x000000ffff6f7224 */ /* 0x000fe400078e004b */
[----:B------:R-:W-:Y:S02]  /*1dff0*/  IMAD.MOV.U32 R75, RZ, RZ, R7 ;  /* 0x000000ffff4b7224 */ /* 0x000fe400078e0007 */
[----:B------:R-:W-:Y:S02]  /*1e000*/  IMAD.MOV.U32 R202, RZ, RZ, R129 ;  /* 0x000000ffffca7224 */ /* 0x000fe400078e0081 */
[C---:B------:R-:W-:Y:S08]  /*1e010*/  HMMA.16816.F32 R52, R12.reuse, R174, RZ ;  /* 0x000000ae0c34723c */ /* 0x040ff000000018ff */
[C---:B------:R-:W-:Y:S08]  /*1e020*/  HMMA.16816.F32 R84, R12.reuse, R80, RZ ;  /* 0x000000500c54723c */ /* 0x040ff000000018ff */
[C---:B------:R-:W-:Y:S08]  /*1e030*/  HMMA.16816.F32 R172, R12.reuse, R196, RZ ;  /* 0x000000c40cac723c */ /* 0x040ff000000018ff */
[C---:B------:R-:W-:Y:S08]  /*1e040*/  HMMA.16816.F32 R80, R12.reuse, R82, RZ ;  /* 0x000000520c50723c */ /* 0x040ff000000018ff */
[----:B------:R-:W-:Y:S01]  /*1e050*/  HMMA.16816.F32 R196, R12, R198, RZ ;  /* 0x000000c60cc4723c */ /* 0x000fe200000018ff */
[----:B------:R-:W-:Y:S07]  /*1e060*/  LDSM.16.M88.4 R12, [R72+0x9000] ;  /* 0x00900000480c783b */ /* 0x000fee0000000200 */
[C---:B------:R-:W-:Y:S01]  /*1e070*/  HMMA.16816.F32 R216, R24.reuse, R124, R40 ;  /* 0x0000007c18d8723c */ /* 0x040fe20000001828 */
[----:B------:R-:W1:Y:S07]  /*1e080*/  LDSM.16.M88.4 R40, [R72+0x7000] ;  /* 0x007000004828783b */ /* 0x000e6e0000000200 */
[C---:B------:R-:W-:Y:S01]  /*1e090*/  HMMA.16816.F32 R212, R24.reuse, R126, R32 ;  /* 0x0000007e18d4723c */ /* 0x040fe20000001820 */
[----:B------:R-:W2:Y:S07]  /*1e0a0*/  LDSM.16.M88.4 R32, [R72+0x7800] ;  /* 0x007800004820783b */ /* 0x000eae0000000200 */
[C---:B------:R-:W-:Y:S01]  /*1e0b0*/  HMMA.16816.F32 R208, R24.reuse, R120, R28 ;  /* 0x0000007818d0723c */ /* 0x040fe2000000181c */
[----:B------:R-:W3:Y:S07]  /*1e0c0*/  LDSM.16.M88.4 R28, [R72+0x8000] ;  /* 0x00800000481c783b */ /* 0x000eee0000000200 */
[C---:B------:R-:W-:Y:S01]  /*1e0d0*/  HMMA.16816.F32 R204, R24.reuse, R122, R20 ;  /* 0x0000007a18cc723c */ /* 0x040fe20000001814 */
[----:B------:R-:W2:Y:S07]  /*1e0e0*/  LDSM.16.M88.4 R20, [R72+0x8800] ;  /* 0x008800004814783b */ /* 0x000eae0000000200 */
[----:B------:R-:W-:Y:S01]  /*1e0f0*/  HMMA.16816.F32 R168, R24, R200, R44 ;  /* 0x000000c818a8723c */ /* 0x000fe2000000182c */
[----:B------:R5:W2:Y:S06]  /*1e100*/  LDSM.16.M88.4 R44, [R72+0x9800] ;  /* 0x00980000482c783b */ /* 0x000aac0000000200 */
[----:B------:R-:W-:-:S02]  /*1e110*/  IMAD.MOV.U32 R200, RZ, RZ, R51 ;  /* 0x000000ffffc87224 */ /* 0x000fc400078e0033 */
[----:B------:R-:W4:Y:S01]  /*1e120*/  LDL.LU R51, [R1+0x8c] ;  /* 0x00008c0001337983 */ /* 0x000f220000300800 */
[----:B-1----:R-:W-:Y:S01]  /*1e130*/  HMMA.16816.F32 R124, R24, R42, R104 ;  /* 0x0000002a187c723c */ /* 0x002fe20000001868 */
[----:B------:R-:W-:Y:S02]  /*1e140*/  IMAD.MOV.U32 R201, RZ, RZ, R128 ;  /* 0x000000ffffc97224 */ /* 0x000fe400078e0080 */
[----:B------:R-:W4:Y:S04]  /*1e150*/  LDL.LU R50, [R1+0x88] ;  /* 0x0000880001327983 */ /* 0x000f280000300800 */
[----:B------:R-:W4:Y:S01]  /*1e160*/  LDL.LU R48, [R1+0x80] ;  /* 0x0000800001307983 */ /* 0x000f220000300800 */
[----:B-----5:R-:W-:Y:S02]  /*1e170*/  IMAD.MOV.U32 R72, RZ, RZ, R74 ;  /* 0x000000ffff487224 */ /* 0x020fe400078e004a */
[----:B------:R-:W-:-:S02]  /*1e180*/  IMAD.MOV.U32 R74, RZ, RZ, R18 ;  /* 0x000000ffff4a7224 */ /* 0x000fc400078e0012 */
[----:B------:R-:W-:Y:S02]  /*1e190*/  IMAD.MOV.U32 R18, RZ, RZ, R39 ;  /* 0x000000ffff127224 */ /* 0x000fe400078e0027 */
[----:B------:R-:W5:Y:S04]  /*1e1a0*/  LDL.LU R39, [R1+0xd4] ;  /* 0x0000d40001277983 */ /* 0x000f680000300800 */
[----:B------:R-:W5:Y:S04]  /*1e1b0*/  LDL.LU R7, [R1+0xc4] ;  /* 0x0000c40001077983 */ /* 0x000f680000300800 */
[----:B------:R-:W5:Y:S01]  /*1e1c0*/  LDL.LU R49, [R1+0x84] ;  /* 0x0000840001317983 */ /* 0x000f620000300800 */
[----:B------:R-:W-:Y:S01]  /*1e1d0*/  IMAD.MOV.U32 R104, RZ, RZ, R92 ;  /* 0x000000ffff687224 */ /* 0x000fe200078e005c */
[----:B------:R-:W-:Y:S01]  /*1e1e0*/  HMMA.16816.F32 R128, R24, R40, R116 ;  /* 0x000000281880723c */ /* 0x000fe20000001874 */
[----:B------:R-:W-:-:S02]  /*1e1f0*/  IMAD.MOV.U32 R105, RZ, RZ, R93 ;  /* 0x000000ffff697224 */ /* 0x000fc400078e005d */
[----:B------:R-:W-:Y:S02]  /*1e200*/  IMAD.MOV.U32 R106, RZ, RZ, R94 ;  /* 0x000000ffff6a7224 */ /* 0x000fe400078e005e */
[----:B------:R-:W-:Y:S02]  /*1e210*/  IMAD.MOV.U32 R107, RZ, RZ, R95 ;  /* 0x000000ffff6b7224 */ /* 0x000fe400078e005f */
[----:B------:R-:W-:Y:S01]  /*1e220*/  IMAD.MOV.U32 R40, RZ, RZ, R88 ;  /* 0x000000ffff287224 */ /* 0x000fe200078e0058 */
[----:B--2---:R-:W-:Y:S01]  /*1e230*/  HMMA.16816.F32 R92, R24, R34, R80 ;  /* 0x00000022185c723c */ /* 0x004fe20000001850 */
[----:B------:R-:W-:Y:S02]  /*1e240*/  IMAD.MOV.U32 R41, RZ, RZ, R89 ;  /* 0x000000ffff297224 */ /* 0x000fe400078e0059 */
[----:B------:R-:W-:Y:S02]  /*1e250*/  IMAD.MOV.U32 R42, RZ, RZ, R90 ;  /* 0x000000ffff2a7224 */ /* 0x000fe400078e005a */
[----:B------:R-:W-:-:S02]  /*1e260*/  IMAD.MOV.U32 R43, RZ, RZ, R91 ;  /* 0x000000ffff2b7224 */ /* 0x000fc400078e005b */
[----:B------:R-:W-:Y:S01]  /*1e270*/  IMAD.MOV.U32 R80, RZ, RZ, R100 ;  /* 0x000000ffff507224 */ /* 0x000fe200078e0064 */
[C---:B---3--:R-:W-:Y:S01]  /*1e280*/  HMMA.16816.F32 R120, R24.reuse, R30, R68 ;  /* 0x0000001e1878723c */ /* 0x048fe20000001844 */
[----:B------:R-:W-:Y:S02]  /*1e290*/  IMAD.MOV.U32 R81, RZ, RZ, R101 ;  /* 0x000000ffff517224 */ /* 0x000fe400078e0065 */
[----:B------:R-:W-:Y:S02]  /*1e2a0*/  IMAD.MOV.U32 R82, RZ, RZ, R102 ;  /* 0x000000ffff527224 */ /* 0x000fe400078e0066 */
[----:B------:R-:W-:Y:S02]  /*1e2b0*/  IMAD.MOV.U32 R83, RZ, RZ, R103 ;  /* 0x000000ffff537224 */ /* 0x000fe400078e0067 */
[----:B------:R-:W-:Y:S01]  /*1e2c0*/  IMAD.MOV.U32 R68, RZ, RZ, R108 ;  /* 0x000000ffff447224 */ /* 0x000fe200078e006c */
[----:B------:R-:W-:Y:S01]  /*1e2d0*/  HMMA.16816.F32 R116, R24, R32, R84 ;  /* 0x000000201874723c */ /* 0x000fe20000001854 */
[----:B------:R-:W-:-:S02]  /*1e2e0*/  IMAD.MOV.U32 R69, RZ, RZ, R109 ;  /* 0x000000ffff457224 */ /* 0x000fc400078e006d */
[----:B------:R-:W-:Y:S02]  /*1e2f0*/  IMAD.MOV.U32 R70, RZ, RZ, R110 ;  /* 0x000000ffff467224 */ /* 0x000fe400078e006e */
[----:B------:R-:W-:-:S03]  /*1e300*/  IMAD.MOV.U32 R71, RZ, RZ, R111 ;  /* 0x000000ffff477224 */ /* 0x000fc600078e006f */
[C---:B------:R-:W-:Y:S08]  /*1e310*/  HMMA.16816.F32 R100, R24.reuse, R28, R76 ;  /* 0x0000001c1864723c */ /* 0x040ff0000000184c */
[C---:B------:R-:W-:Y:S08]  /*1e320*/  HMMA.16816.F32 R108, R24.reuse, R20, R64 ;  /* 0x00000014186c723c */ /* 0x040ff00000001840 */
[C---:B------:R-:W-:Y:S01]  /*1e330*/  HMMA.16816.F32 R88, R24.reuse, R22, R60 ;  /* 0x000000161858723c */ /* 0x040fe2000000183c */
[----:B------:R-:W-:Y:S07]  /*1e340*/  LDSM.16.M88.4 R20, [R2] ;  /* 0x000000000214783b */ /* 0x000fee0000000200 */
[C---:B------:R-:W-:Y:S08]  /*1e350*/  HMMA.16816.F32 R84, R24.reuse, R12, R56 ;  /* 0x0000000c1854723c */ /* 0x040ff00000001838 */
[C---:B------:R-:W-:Y:S08]  /*1e360*/  HMMA.16816.F32 R52, R24.reuse, R14, R52 ;  /* 0x0000000e1834723c */ /* 0x040ff00000001834 */
[C---:B------:R-:W-:Y:S08]  /*1e370*/  HMMA.16816.F32 R76, R24.reuse, R44, R172 ;  /* 0x0000002c184c723c */ /* 0x040ff000000018ac */
[----:B------:R-:W-:Y:S01]  /*1e380*/  HMMA.16816.F32 R64, R24, R46, R196 ;  /* 0x0000002e1840723c */ /* 0x000fe200000018c4 */
[----:B------:R1:W-:Y:S04]  /*1e390*/  LDSM.16.M88.4 R24, [R18] ;  /* 0x000000001218783b */ /* 0x0003e80000000200 */
[----:B------:R-:W-:Y:S01]  /*1e3a0*/  LDSM.16.M88.4 R44, [R5] ;  /* 0x00000000052c783b */ /* 0x000fe20000000200 */
[----:B-1----:R-:W-:Y:S01]  /*1e3b0*/  IMAD.MOV.U32 R18, RZ, RZ, R19 ;  /* 0x000000ffff127224 */ /* 0x002fe200078e0013 */
[----:B------:R-:W-:Y:S01]  /*1e3c0*/  MOV R19, R36 ;  /* 0x0000002400137202 */ /* 0x000fe20000000f00 */
[----:B------:R-:W-:Y:S01]  /*1e3d0*/  IMAD.MOV.U32 R36, RZ, RZ, R4 ;  /* 0x000000ffff247224 */ /* 0x000fe200078e0004 */
[----:B----4-:R-:W1:Y:S04]  /*1e3e0*/  LDSM.16.M88.4 R12, [R50] ;  /* 0x00000000320c783b */ /* 0x010e680000000200 */
[----:B------:R-:W-:Y:S04]  /*1e3f0*/  LDSM.16.M88.4 R32, [R48] ;  /* 0x000000003020783b */ /* 0x000fe80000000200 */
[----:B-----5:R-:W-:Y:S04]  /*1e400*/  LDSM.16.M88.4 R28, [R49] ;  /* 0x00000000311c783b */ /* 0x020fe80000000200 */
[----:B------:R-:W2:Y:S01]  /*1e410*/  LDSM.16.M88.4 R48, [R51] ;  /* 0x000000003330783b */ /* 0x000ea20000000200 */
[C---:B-1----:R-:W-:Y:S08]  /*1e420*/  HMMA.16816.F32 R96, R20.reuse, R12, R96 ;  /* 0x0000000c1460723c */ /* 0x042ff00000001860 */
[C---:B------:R-:W-:Y:S08]  /*1e430*/  HMMA.16816.F32 R104, R20.reuse, R14, R104 ;  /* 0x0000000e1468723c */ /* 0x040ff00000001868 */
[C---:B--2---:R-:W-:Y:S11]  /*1e440*/  HMMA.16816.F32 R12, R20.reuse, R48, R200 ;  /* 0x00000030140c723c */ /* 0x044ff600000018c8 */
[----:B------:R-:W-:Y:S11]  /*1e450*/  @!UPT UIADD3 URZ, URZ, URZ, URZ ;  /* 0x0000003f3f3ff290 */ /* 0x000ff6000fffe03f */
[----:B------:R-:W-:Y:S02]  /*1e460*/  @!UPT UIADD3 URZ, URZ, URZ, URZ ;  /* 0x0000003f3f3ff290 */ /* 0x000fe4000fffe03f */
[----:B------:R-:W-:Y:S02]  /*1e470*/  IMAD.MOV.U32 R200, RZ, RZ, R12 ;  /* 0x000000ffffc87224 */ /* 0x000fe400078e000c */
[----:B------:R-:W-:Y:S02]  /*1e480*/  IMAD.MOV.U32 R199, RZ, RZ, R13 ;  /* 0x000000ffffc77224 */ /* 0x000fe400078e000d */
[----:B------:R-:W-:Y:S02]  /*1e490*/  IMAD.MOV.U32 R198, RZ, RZ, R14 ;  /* 0x000000ffffc67224 */ /* 0x000fe400078e000e */
[----:B------:R-:W-:Y:S02]  /*1e4a0*/  IMAD.MOV.U32 R197, RZ, RZ, R15 ;  /* 0x000000ffffc57224 */ /* 0x000fe400078e000f */
[C---:B------:R-:W-:Y:S01]  /*1e4b0*/  HMMA.16816.F32 R12, R20.reuse, R50, R240 ;  /* 0x00000032140c723c */ /* 0x040fe200000018f0 */
[----:B------:R-:W-:Y:S07]  /*1e4c0*/  LDSM.16.M88.4 R48, [R37] ;  /* 0x000000002530783b */ /* 0x000fee0000000200 */
[C---:B------:R-:W-:Y:S08]  /*1e4d0*/  HMMA.16816.F32 R60, R20.reuse, R32, R68 ;  /* 0x00000020143c723c */ /* 0x040ff00000001844 */
[----:B------:R-:W-:Y:S01]  /*1e4e0*/  HMMA.16816.F32 R72, R20, R34, R72 ;  /* 0x000000221448723c */ /* 0x000fe20000001848 */
[----:B------:R1:W-:Y:S07]  /*1e4f0*/  LDSM.16.M88.4 R32, [R112] ;  /* 0x000000007020783b */ /* 0x0003ee0000000200 */
[----:B------:R-:W-:-:S02]  /*1e500*/  IMAD.MOV.U32 R59, RZ, RZ, R12 ;  /* 0x000000ffff3b7224 */ /* 0x000fc400078e000c */
[----:B------:R-:W-:Y:S02]  /*1e510*/  IMAD.MOV.U32 R203, RZ, RZ, R14 ;  /* 0x000000ffffcb7224 */ /* 0x000fe400078e000e */
[----:B------:R-:W-:Y:S02]  /*1e520*/  IMAD.MOV.U32 R202, RZ, RZ, R15 ;  /* 0x000000ffffca7224 */ /* 0x000fe400078e000f */
[----:B-1----:R-:W-:Y:S02]  /*1e530*/  IMAD.MOV.U32 R112, RZ, RZ, R13 ;  /* 0x000000ffff707224 */ /* 0x002fe400078e000d */
[C---:B------:R-:W-:Y:S08]  /*1e540*/  HMMA.16816.F32 R12, R20.reuse, R24, R236 ;  /* 0x00000018140c723c */ /* 0x040ff000000018ec */
[C---:B------:R-:W-:Y:S08]  /*1e550*/  HMMA.16816.F32 R68, R20.reuse, R28, R80 ;  /* 0x0000001c1444723c */ /* 0x040ff00000001850 */
[----:B------:R-:W-:Y:S01]  /*1e560*/  HMMA.16816.F32 R80, R20, R30, R40 ;  /* 0x0000001e1450723c */ /* 0x000fe20000001828 */
[----:B------:R-:W1:Y:S04]  /*1e570*/  LDSM.16.M88.4 R40, [R10] ;  /* 0x000000000a28783b */ /* 0x000e680000000200 */
[----:B------:R-:W2:Y:S03]  /*1e580*/  LDSM.16.M88.4 R28, [R7] ;  /* 0x00000000071c783b */ /* 0x000ea60000000200 */
[----:B------:R-:W-:-:S02]  /*1e590*/  IMAD.MOV.U32 R175, RZ, RZ, R12 ;  /* 0x000000ffffaf7224 */ /* 0x000fc400078e000c */
[----:B------:R-:W-:Y:S02]  /*1e5a0*/  IMAD.MOV.U32 R174, RZ, RZ, R13 ;  /* 0x000000ffffae7224 */ /* 0x000fe400078e000d */
[----:B------:R-:W-:Y:S02]  /*1e5b0*/  IMAD.MOV.U32 R173, RZ, RZ, R14 ;  /* 0x000000ffffad7224 */ /* 0x000fe400078e000e */
[----:B------:R-:W-:Y:S02]  /*1e5c0*/  IMAD.MOV.U32 R172, RZ, RZ, R15 ;  /* 0x000000ffffac7224 */ /* 0x000fe400078e000f */
[C---:B------:R-:W-:Y:S01]  /*1e5d0*/  HMMA.16816.F32 R12, R20.reuse, R26, R228 ;  /* 0x0000001a140c723c */ /* 0x040fe200000018e4 */
[----:B------:R-:W3:Y:S07]  /*1e5e0*/  LDSM.16.M88.4 R24, [R18] ;  /* 0x000000001218783b */ /* 0x000eee0000000200 */
[C---:B------:R-:W-:Y:S08]  /*1e5f0*/  HMMA.16816.F32 R228, R20.reuse, R44, R232 ;  /* 0x0000002c14e4723c */ /* 0x040ff000000018e8 */
[C---:B-1----:R-:W-:Y:S11]  /*1e600*/  HMMA.16816.F32 R236, R20.reuse, R40, R216 ;  /* 0x0000002814ec723c */ /* 0x042ff600000018d8 */
[----:B------:R-:W-:Y:S05]  /*1e610*/  @!UPT UIADD3 URZ, URZ, URZ, URZ ;  /* 0x0000003f3f3ff290 */ /* 0x000fea000fffe03f */
[----:B------:R-:W-:Y:S01]  /*1e620*/  IMAD.MOV.U32 R58, RZ, RZ, R229 ;  /* 0x000000ffff3a7224 */ /* 0x000fe200078e00e5 */
[----:B------:R-:W-:Y:S01]  /*1e630*/  HMMA.16816.F32 R216, R20, R32, R208 ;  /* 0x0000002014d8723c */ /* 0x000fe200000018d0 */
[----:B------:R-:W-:Y:S02]  /*1e640*/  IMAD.MOV.U32 R57, RZ, RZ, R230 ;  /* 0x000000ffff397224 */ /* 0x000fe400078e00e6 */
[----:B------:R-:W-:Y:S02]  /*1e650*/  IMAD.MOV.U32 R56, RZ, RZ, R231 ;  /* 0x000000ffff387224 */ /* 0x000fe400078e00e7 */
[----:B------:R-:W-:-:S03]  /*1e660*/  IMAD.MOV.U32 R37, RZ, RZ, R228 ;  /* 0x000000ffff257224 */ /* 0x000fc600078e00e4 */
[C---:B--2---:R-:W-:Y:S08]  /*1e670*/  HMMA.16816.F32 R208, R20.reuse, R28, R168 ;  /* 0x0000001c14d0723c */ /* 0x044ff000000018a8 */
[C---:B------:R-:W-:Y:S08]  /*1e680*/  HMMA.16816.F32 R228, R20.reuse, R30, R192 ;  /* 0x0000001e14e4723c */ /* 0x040ff000000018c0 */
[----:B---3--:R-:W-:Y:S01]  /*1e690*/  HMMA.16816.F32 R28, R20, R26, R124 ;  /* 0x0000001a141c723c */ /* 0x008fe2000000187c */
[----:B------:R-:W-:-:S02]  /*1e6a0*/  IMAD.MOV.U32 R10, RZ, RZ, R13 ;  /* 0x000000ffff0a7224 */ /* 0x000fc400078e000d */
[----:B------:R-:W-:Y:S02]  /*1e6b0*/  IMAD.MOV.U32 R7, RZ, RZ, R14 ;  /* 0x000000ffff077224 */ /* 0x000fe400078e000e */
[----:B------:R-:W-:Y:S02]  /*1e6c0*/  IMAD.MOV.U32 R5, RZ, RZ, R15 ;  /* 0x000000ffff057224 */ /* 0x000fe400078e000f */
[----:B------:R-:W-:Y:S02]  /*1e6d0*/  IMAD.MOV.U32 R4, RZ, RZ, R12 ;  /* 0x000000ffff047224 */ /* 0x000fe400078e000c */
[----:B------:R-:W1:Y:S01]  /*1e6e0*/  LDSM.16.M88.4 R12, [R19] ;  /* 0x00000000130c783b */ /* 0x000e620000000200 */
[----:B------:R-:W-:Y:S01]  /*1e6f0*/  IMAD.MOV.U32 R44, RZ, RZ, R36 ;  /* 0x000000ffff2c7224 */ /* 0x000fe200078e0024 */
[----:B------:R-:W-:Y:S01]  /*1e700*/  HMMA.16816.F32 R232, R20, R42, R212 ;  /* 0x0000002a14e8723c */ /* 0x000fe200000018d4 */
[----:B------:R-:W-:Y:S01]  /*1e710*/  MOV R45, R9 ;  /* 0x00000009002d7202 */ /* 0x000fe20000000f00 */
[----:B------:R2:W3:Y:S01]  /*1e720*/  LDSM.16.M88.4 R40, [R39] ;  /* 0x000000002728783b */ /* 0x0004e20000000200 */
[----:B------:R-:W-:-:S05]  /*1e730*/  IMAD.MOV.U32 R201, RZ, RZ, R0 ;  /* 0x000000ffffc97224 */ /* 0x000fca00078e0000 */
[----:B------:R-:W-:Y:S05]  /*1e740*/  HMMA.16816.F32 R220, R20, R46, R220 ;  /* 0x0000002e14dc723c */ /* 0x000fea00000018dc */
[----:B------:R-:W-:Y:S02]  /*1e750*/  IMAD.MOV.U32 R9, RZ, RZ, R28 ;  /* 0x000000ffff097224 */ /* 0x000fe400078e001c */
[----:B------:R-:W-:Y:S02]  /*1e760*/  IMAD.MOV.U32 R2, RZ, RZ, R30 ;  /* 0x000000ffff027224 */ /* 0x000fe400078e001e */
[----:B------:R-:W-:Y:S02]  /*1e770*/  IMAD.MOV.U32 R0, RZ, RZ, R31 ;  /* 0x000000ffff007224 */ /* 0x000fe400078e001f */
[----:B--2---:R-:W-:-:S02]  /*1e780*/  IMAD.MOV.U32 R39, RZ, RZ, R29 ;  /* 0x000000ffff277224 */ /* 0x004fc400078e001d */
[----:B------:R-:W2:Y:S01]  /*1e790*/  LDSM.16.M88.4 R28, [R44] ;  /* 0x000000002c1c783b */ /* 0x000ea20000000200 */
[----:B------:R-:W-:Y:S03]  /*1e7a0*/  HMMA.16816.F32 R212, R20, R34, R204 ;  /* 0x0000002214d4723c */ /* 0x000fe600000018cc */
[----:B------:R-:W4:Y:S07]  /*1e7b0*/  LDSM.16.M88.4 R32, [R177] ;  /* 0x00000000b120783b */ /* 0x000f2e0000000200 */
[----:B------:R-:W-:-:S02]  /*1e7c0*/  IMAD.MOV.U32 R196, RZ, RZ, R220 ;  /* 0x000000ffffc47224 */ /* 0x000fc400078e00dc */
[----:B------:R-:W-:Y:S02]  /*1e7d0*/  IMAD.MOV.U32 R36, RZ, RZ, R221 ;  /* 0x000000ffff247224 */ /* 0x000fe400078e00dd */
[----:B------:R-:W-:Y:S02]  /*1e7e0*/  IMAD.MOV.U32 R19, RZ, RZ, R222 ;  /* 0x000000ffff137224 */ /* 0x000fe400078e00de */
[----:B------:R-:W-:Y:S02]  /*1e7f0*/  IMAD.MOV.U32 R18, RZ, RZ, R223 ;  /* 0x000000ffff127224 */ /* 0x000fe400078e00df */
[C---:B------:R-:W-:Y:S08]  /*1e800*/  HMMA.16816.F32 R220, R20.reuse, R24, R128 ;  /* 0x0000001814dc723c */ /* 0x040ff00000001880 */
[C---:B-1----:R-:W-:Y:S08]  /*1e810*/  HMMA.16816.F32 R24, R20.reuse, R14, R92 ;  /* 0x0000000e1418723c */ /* 0x042ff0000000185c */
[C---:B------:R-:W-:Y:S08]  /*1e820*/  HMMA.16816.F32 R240, R20.reuse, R12, R116 ;  /* 0x0000000c14f0723c */ /* 0x040ff00000001874 */
[C---:B------:R-:W-:Y:S08]  /*1e830*/  HMMA.16816.F32 R12, R20.reuse, R48, R100 ;  /* 0x00000030140c723c */ /* 0x040ff00000001864 */
[C---:B---3--:R-:W-:Y:S08]  /*1e840*/  HMMA.16816.F32 R100, R20.reuse, R40, R108 ;  /* 0x000000281464723c */ /* 0x048ff0000000186c */
[C---:B--2---:R-:W-:Y:S08]  /*1e850*/  HMMA.16816.F32 R84, R20.reuse, R28, R84 ;  /* 0x0000001c1454723c */ /* 0x044ff00000001854 */
[----:B------:R-:W-:Y:S01]  /*1e860*/  HMMA.16816.F32 R28, R20, R30, R52 ;  /* 0x0000001e141c723c */ /* 0x000fe20000001834 */
[----:B------:R-:W-:-:S02]  /*1e870*/  IMAD.MOV.U32 R130, RZ, RZ, R25 ;  /* 0x000000ffff827224 */ /* 0x000fc400078e0019 */
[----:B------:R-:W-:Y:S02]  /*1e880*/  IMAD.MOV.U32 R129, RZ, RZ, R26 ;  /* 0x000000ffff817224 */ /* 0x000fe400078e001a */
[----:B------:R-:W-:Y:S02]  /*1e890*/  IMAD.MOV.U32 R128, RZ, RZ, R27 ;  /* 0x000000ffff807224 */ /* 0x000fe400078e001b */
[----:B------:R-:W-:Y:S02]  /*1e8a0*/  IMAD.MOV.U32 R127, RZ, RZ, R24 ;  /* 0x000000ffff7f7224 */ /* 0x000fe400078e0018 */
[----:B------:R-:W1:Y:S01]  /*1e8b0*/  LDSM.16.M88.4 R24, [R45] ;  /* 0x000000002d18783b */ /* 0x000e620000000200 */
[----:B------:R-:W-:Y:S02]  /*1e8c0*/  IMAD.MOV.U32 R108, RZ, RZ, R201 ;  /* 0x000000ffff6c7224 */ /* 0x000fe400078e00c9 */
[----:B------:R-:W-:Y:S01]  /*1e8d0*/  IMAD.MOV.U32 R109, RZ, RZ, R251 ;  /* 0x000000ffff6d7224 */ /* 0x000fe200078e00fb */
[----:B------:R-:W-:Y:S01]  /*1e8e0*/  HMMA.16816.F32 R48, R20, R50, R120 ;  /* 0x000000321430723c */ /* 0x000fe20000001878 */
[----:B------:R-:W-:Y:S01]  /*1e8f0*/  IMAD.MOV.U32 R110, RZ, RZ, R246 ;  /* 0x000000ffff6e7224 */ /* 0x000fe200078e00f6 */
[----:B------:R-:W-:Y:S01]  /*1e900*/  LDSM.16.M88.4 R44, [R182+0x800] ;  /* 0x00080000b62c783b */ /* 0x000fe20000000200 */
[----:B------:R-:W-:-:S04]  /*1e910*/  IMAD.MOV.U32 R111, RZ, RZ, R245 ;  /* 0x000000ffff6f7224 */ /* 0x000fc800078e00f5 */
[----:B------:R-:W-:Y:S02]  /*1e920*/  IMAD.MOV.U32 R121, RZ, RZ, R100 ;  /* 0x000000ffff797224 */ /* 0x000fe400078e0064 */
[----:B------:R-:W-:Y:S02]  /*1e930*/  IMAD.MOV.U32 R100, RZ, RZ, R244 ;  /* 0x000000ffff647224 */ /* 0x000fe400078e00f4 */
[----:B------:R-:W-:Y:S02]  /*1e940*/  IMAD.MOV.U32 R251, RZ, RZ, R28 ;  /* 0x000000fffffb7224 */ /* 0x000fe400078e001c */
[----:B------:R-:W-:Y:S02]  /*1e950*/  IMAD.MOV.U32 R246, RZ, RZ, R29 ;  /* 0x000000fffff67224 */ /* 0x000fe400078e001d */
[----:B------:R-:W-:Y:S02]  /*1e960*/  IMAD.MOV.U32 R245, RZ, RZ, R30 ;  /* 0x000000fffff57224 */ /* 0x000fe400078e001e */
[----:B------:R-:W-:-:S02]  /*1e970*/  IMAD.MOV.U32 R244, RZ, RZ, R31 ;  /* 0x000000fffff47224 */ /* 0x000fc400078e001f */
[C---:B----4-:R-:W-:Y:S01]  /*1e980*/  HMMA.16816.F32 R28, R20.reuse, R32, R108 ;  /* 0x00000020141c723c */ /* 0x050fe2000000186c */
[----:B------:R-:W-:Y:S01]  /*1e990*/  IMAD.MOV.U32 R123, RZ, RZ, R102 ;  /* 0x000000ffff7b7224 */ /* 0x000fe200078e0066 */
[----:B------:R-:W-:Y:S01]  /*1e9a0*/  MOV R122, R103 ;  /* 0x00000067007a7202 */ /* 0x000fe20000000f00 */
        /* <DEDUP_REMOVED lines=8> */
[----:B------:R-:W-:Y:S02]  /*1ea30*/  IMAD.MOV.U32 R116, RZ, RZ, R12 ;  /* 0x000000ffff747224 */ /* 0x000fe400078e000c */
[----:B------:R-:W2:Y:S01]  /*1ea40*/  LDSM.16.M88.4 R12, [R185] ;  /* 0x00000000b90c783b */ /* 0x000ea20000000200 */
[----:B------:R-:W-:Y:S01]  /*1ea50*/  IMAD.MOV.U32 R171, RZ, RZ, R10 ;  /* 0x000000ffffab7224 */ /* 0x000fe200078e000a */
[----:B------:R-:W-:Y:S01]  /*1ea60*/  MOV R204, R7 ;  /* 0x0000000700cc7202 */ /* 0x000fe20000000f00 */
[----:B------:R-:W-:Y:S02]  /*1ea70*/  IMAD.MOV.U32 R205, RZ, RZ, R5 ;  /* 0x000000ffffcd7224 */ /* 0x000fe400078e0005 */
[----:B------:R-:W-:Y:S01]  /*1ea80*/  IMAD.MOV.U32 R170, RZ, RZ, R4 ;  /* 0x000000ffffaa7224 */ /* 0x000fe200078e0004 */
[----:B------:R-:W-:Y:S01]  /*1ea90*/  HMMA.16816.F32 R52, R20, R34, R100 ;  /* 0x000000221434723c */ /* 0x000fe20000001864 */
[----:B------:R-:W-:Y:S01]  /*1eaa0*/  IMAD.MOV.U32 R10, RZ, RZ, R28 ;  /* 0x000000ffff0a7224 */ /* 0x000fe200078e001c */
[----:B------:R-:W-:Y:S01]  /*1eab0*/  LDSM.16.M88.4 R32, [R182+0x2800] ;  /* 0x00280000b620783b */ /* 0x000fe20000000200 */
[----:B------:R-:W-:-:S02]  /*1eac0*/  IMAD.MOV.U32 R7, RZ, RZ, R29 ;  /* 0x000000ffff077224 */ /* 0x000fc400078e001d */
[----:B------:R-:W-:Y:S02]  /*1ead0*/  IMAD.MOV.U32 R5, RZ, RZ, R30 ;  /* 0x000000ffff057224 */ /* 0x000fe400078e001e */
[----:B------:R-:W-:Y:S02]  /*1eae0*/  IMAD.MOV.U32 R4, RZ, RZ, R31 ;  /* 0x000000ffff047224 */ /* 0x000fe400078e001f */
[C---:B-1----:R-:W-:Y:S08]  /*1eaf0*/  HMMA.16816.F32 R28, R20.reuse, R24, R76 ;  /* 0x00000018141c723c */ /* 0x042ff0000000184c */
[----:B------:R-:W-:Y:S01]  /*1eb00*/  HMMA.16816.F32 R20, R20, R26, R64 ;  /* 0x0000001a1414723c */ /* 0x000fe20000001840 */
[----:B------:R-:W-:Y:S01]  /*1eb10*/  IMAD.MOV.U32 R94, RZ, RZ, R51 ;  /* 0x000000ffff5e7224 */ /* 0x000fe200078e0033 */
[----:B------:R-:W-:Y:S01]  /*1eb20*/  LDSM.16.M88.4 R64, [R182] ;  /* 0x00000000b640783b */ /* 0x000fe20000000200 */
[----:B------:R-:W-:-:S02]  /*1eb30*/  IMAD.MOV.U32 R93, RZ, RZ, R48 ;  /* 0x000000ffff5d7224 */ /* 0x000fc400078e0030 */
[----:B------:R-:W-:Y:S01]  /*1eb40*/  IMAD.MOV.U32 R92, RZ, RZ, R50 ;  /* 0x000000ffff5c7224 */ /* 0x000fe200078e0032 */
[----:B------:R-:W-:Y:S01]  /*1eb50*/  LDSM.16.M88.4 R24, [R182+0x3800] ;  /* 0x00380000b618783b */ /* 0x000fe20000000200 */
[----:B------:R-:W-:-:S03]  /*1eb60*/  IMAD.MOV.U32 R131, RZ, RZ, R49 ;  /* 0x000000ffff837224 */ /* 0x000fc600078e0031 */
[----:B------:R-:W1:Y:S01]  /*1eb70*/  LDSM.16.M88.4 R48, [R182+0x1000] ;  /* 0x00100000b630783b */ /* 0x000e620000000200 */
[----:B------:R-:W-:Y:S02]  /*1eb80*/  IMAD.MOV.U32 R11, RZ, RZ, R89 ;  /* 0x000000ffff0b7224 */ /* 0x000fe400078e0059 */
[----:B------:R-:W-:Y:S02]  /*1eb90*/  IMAD.MOV.U32 R109, RZ, RZ, R36 ;  /* 0x000000ffff6d7224 */ /* 0x000fe400078e0024 */
[----:B------:R-:W-:Y:S02]  /*1eba0*/  IMAD.MOV.U32 R110, RZ, RZ, R19 ;  /* 0x000000ffff6e7224 */ /* 0x000fe400078e0013 */
[----:B------:R-:W-:Y:S02]  /*1ebb0*/  IMAD.MOV.U32 R111, RZ, RZ, R18 ;  /* 0x000000ffff6f7224 */ /* 0x000fe400078e0012 */
[----:B------:R-:W-:-:S05]  /*1ebc0*/  IMAD.MOV.U32 R76, RZ, RZ, R11 ;  /* 0x000000ffff4c7224 */ /* 0x000fca00078e000b */
[----:B------:R-:W-:Y:S01]  /*1ebd0*/  IMAD.MOV.U32 R36, RZ, RZ, R20 ;  /* 0x000000ffff247224 */ /* 0x000fe200078e0014 */
[----:B------:R-:W-:Y:S01]  /*1ebe0*/  MOV R11, R23 ;  /* 0x00000017000b7202 */ /* 0x000fe20000000f00 */
[----:B------:R-:W-:Y:S02]  /*1ebf0*/  IMAD.MOV.U32 R19, RZ, RZ, R21 ;  /* 0x000000ffff137224 */ /* 0x000fe400078e0015 */
[----:B------:R-:W-:Y:S02]  /*1ec00*/  IMAD.MOV.U32 R18, RZ, RZ, R22 ;  /* 0x000000ffff127224 */ /* 0x000fe400078e0016 */
[----:B------:R-:W3:Y:S01]  /*1ec10*/  LDSM.16.M88.4 R20, [R182+0x4000] ;  /* 0x00400000b614783b */ /* 0x000ee20000000200 */
[----:B------:R-:W-:Y:S02]  /*1ec20*/  IMAD.MOV.U32 R207, RZ, RZ, R112 ;  /* 0x000000ffffcf7224 */ /* 0x000fe400078e0070 */
[----:B------:R-:W-:Y:S02]  /*1ec30*/  IMAD.MOV.U32 R206, RZ, RZ, R59 ;  /* 0x000000ffffce7224 */ /* 0x000fe400078e003b */
[----:B------:R-:W-:-:S02]  /*1ec40*/  IMAD.MOV.U32 R42, RZ, RZ, R90 ;  /* 0x000000ffff2a7224 */ /* 0x000fc400078e005a */
[----:B------:R-:W-:Y:S02]  /*1ec50*/  IMAD.MOV.U32 R41, RZ, RZ, R91 ;  /* 0x000000ffff297224 */ /* 0x000fe400078e005b */
[----:B------:R-:W-:Y:S02]  /*1ec60*/  IMAD.MOV.U32 R40, RZ, RZ, R88 ;  /* 0x000000ffff287224 */ /* 0x000fe400078e0058 */
[----:B------:R-:W-:Y:S02]  /*1ec70*/  IMAD.MOV.U32 R195, RZ, RZ, R58 ;  /* 0x000000ffffc37224 */ /* 0x000fe400078e003a */
[----:B------:R-:W-:Y:S02]  /*1ec80*/  IMAD.MOV.U32 R168, RZ, RZ, R57 ;  /* 0x000000ffffa87224 */ /* 0x000fe400078e0039 */
[----:B------:R-:W-:Y:S02]  /*1ec90*/  IMAD.MOV.U32 R169, RZ, RZ, R56 ;  /* 0x000000ffffa97224 */ /* 0x000fe400078e0038 */
[----:B------:R-:W4:Y:S01]  /*1eca0*/  LDSM.16.M88.4 R56, [R182+0x1800] ;  /* 0x00180000b638783b */ /* 0x000f220000000200 */
[----:B------:R-:W-:-:S02]  /*1ecb0*/  IMAD.MOV.U32 R79, RZ, RZ, R93 ;  /* 0x000000ffff4f7224 */ /* 0x000fc400078e005d */
[----:B------:R-:W-:Y:S02]  /*1ecc0*/  IMAD.MOV.U32 R77, RZ, RZ, R92 ;  /* 0x000000ffff4d7224 */ /* 0x000fe400078e005c */
[----:B------:R-:W-:Y:S02]  /*1ecd0*/  IMAD.MOV.U32 R90, RZ, RZ, R204 ;  /* 0x000000ffff5a7224 */ /* 0x000fe400078e00cc */
[----:B------:R-:W-:Y:S02]  /*1ece0*/  IMAD.MOV.U32 R91, RZ, RZ, R205 ;  /* 0x000000ffff5b7224 */ /* 0x000fe400078e00cd */
[----:B------:R-:W-:Y:S02]  /*1ecf0*/  IMAD.MOV.U32 R92, RZ, RZ, R206 ;  /* 0x000000ffff5c7224 */ /* 0x000fe400078e00ce */
[----:B------:R-:W-:Y:S02]  /*1ed00*/  IMAD.MOV.U32 R93, RZ, RZ, R207 ;  /* 0x000000ffff5d7224 */ /* 0x000fe400078e00cf */
[----:B--2---:R-:W-:Y:S07]  /*1ed10*/  HMMA.16816.F32 R204, R12, R44, R60 ;  /* 0x0000002c0ccc723c */ /* 0x004fee000000183c */
[----:B------:R-:W-:-:S02]  /*1ed20*/  IMAD.MOV.U32 R61, RZ, RZ, R42 ;  /* 0x000000ffff3d7224 */ /* 0x000fc400078e002a */
[----:B------:R-:W-:Y:S02]  /*1ed30*/  IMAD.MOV.U32 R62, RZ, RZ, R41 ;  /* 0x000000ffff3e7224 */ /* 0x000fe400078e0029 */
[----:B------:R-:W-:Y:S02]  /*1ed40*/  IMAD.MOV.U32 R63, RZ, RZ, R40 ;  /* 0x000000ffff3f7224 */ /* 0x000fe400078e0028 */
[----:B------:R-:W2:Y:S01]  /*1ed50*/  LDSM.16.M88.4 R40, [R182+0x2000] ;  /* 0x00200000b628783b */ /* 0x000ea20000000200 */
[----:B------:R-:W-:Y:S02]  /*1ed60*/  IMAD.MOV.U32 R194, RZ, RZ, R37 ;  /* 0x000000ffffc27224 */ /* 0x000fe400078e0025 */
[----:B------:R-:W-:Y:S02]  /*1ed70*/  IMAD.MOV.U32 R188, RZ, RZ, R28 ;  /* 0x000000ffffbc7224 */ /* 0x000fe400078e001c */
[----:B------:R-:W-:Y:S02]  /*1ed80*/  IMAD.MOV.U32 R135, RZ, RZ, R29 ;  /* 0x000000ffff877224 */ /* 0x000fe400078e001d */
[----:B------:R-:W-:-:S02]  /*1ed90*/  IMAD.MOV.U32 R112, RZ, RZ, R30 ;  /* 0x000000ffff707224 */ /* 0x000fc400078e001e */
[----:B------:R-:W-:Y:S02]  /*1eda0*/  IMAD.MOV.U32 R37, RZ, RZ, R31 ;  /* 0x000000ffff257224 */ /* 0x000fe400078e001f */
[----:B------:R-:W5:Y:S01]  /*1edb0*/  LDSM.16.M88.4 R28, [R182+0x3000] ;  /* 0x00300000b61c783b */ /* 0x000f620000000200 */
[----:B------:R-:W-:Y:S01]  /*1edc0*/  IMAD.MOV.U32 R78, RZ, RZ, R94 ;  /* 0x000000ffff4e7224 */ /* 0x000fe200078e005e */
[----:B------:R-:W-:Y:S01]  /*1edd0*/  MOV R101, R195 ;  /* 0x000000c300657202 */ /* 0x000fe20000000f00 */
[----:B------:R-:W-:Y:S02]  /*1ede0*/  IMAD.MOV.U32 R201, RZ, RZ, R252 ;  /* 0x000000ffffc97224 */ /* 0x000fe400078e00fc */
[----:B------:R-:W-:Y:S02]  /*1edf0*/  IMAD.MOV.U32 R100, RZ, RZ, R194 ;  /* 0x000000ffff647224 */ /* 0x000fe400078e00c2 */
[----:B-1----:R-:W-:Y:S01]  /*1ee00*/  HMMA.16816.F32 R192, R12, R50, R80 ;  /* 0x000000320cc0723c */ /* 0x002fe20000001850 */
[----:B------:R-:W-:-:S02]  /*1ee10*/  IMAD.MOV.U32 R126, RZ, RZ, R84 ;  /* 0x000000ffff7e7224 */ /* 0x000fc400078e0054 */
[----:B------:R-:W-:Y:S02]  /*1ee20*/  IMAD.MOV.U32 R94, RZ, RZ, R203 ;  /* 0x000000ffff5e7224 */ /* 0x000fe400078e00cb */
[----:B------:R-:W-:Y:S02]  /*1ee30*/  IMAD.MOV.U32 R95, RZ, RZ, R202 ;  /* 0x000000ffff5f7224 */ /* 0x000fe400078e00ca */
[----:B------:R-:W-:Y:S02]  /*1ee40*/  IMAD.MOV.U32 R51, RZ, RZ, R78 ;  /* 0x000000ffff337224 */ /* 0x000fe400078e004e */
[----:B------:R-:W-:Y:S02]  /*1ee50*/  IMAD.MOV.U32 R84, RZ, RZ, R200 ;  /* 0x000000ffff547224 */ /* 0x000fe400078e00c8 */
[----:B------:R-:W-:Y:S02]  /*1ee60*/  IMAD.MOV.U32 R60, RZ, RZ, R201 ;  /* 0x000000ffff3c7224 */ /* 0x000fe400078e00c9 */
[----:B------:R-:W-:Y:S01]  /*1ee70*/  IMAD.MOV.U32 R78, RZ, RZ, R119 ;  /* 0x000000ffff4e7224 */ /* 0x000fe200078e0077 */
[----:B------:R-:W-:Y:S01]  /*1ee80*/  HMMA.16816.F32 R200, R12, R46, R72 ;  /* 0x0000002e0cc8723c */ /* 0x000fe20000001848 */
[----:B------:R-:W-:Y:S01]  /*1ee90*/  IMAD.MOV.U32 R119, RZ, RZ, R39 ;  /* 0x000000ffff777224 */ /* 0x000fe200078e0027 */
[----:B------:R-:W-:Y:S04]  /*1eea0*/  LDSM.16.M88.4 R44, [R182+0x4800] ;  /* 0x00480000b62c783b */ /* 0x000fe80000000200 */
[----:B------:R-:W1:Y:S01]  /*1eeb0*/  S2R R39, SR_TID.X ;  /* 0x0000000000277919 */ /* 0x000e620000002100 */
[----:B------:R-:W-:-:S02]  /*1eec0*/  IMAD.MOV.U32 R72, RZ, RZ, R175 ;  /* 0x000000ffff487224 */ /* 0x000fc400078e00af */
[----:B------:R-:W-:Y:S02]  /*1eed0*/  IMAD.MOV.U32 R73, RZ, RZ, R174 ;  /* 0x000000ffff497224 */ /* 0x000fe400078e00ae */
[----:B------:R-:W-:Y:S02]  /*1eee0*/  IMAD.MOV.U32 R74, RZ, RZ, R173 ;  /* 0x000000ffff4a7224 */ /* 0x000fe400078e00ad */
[----:B------:R-:W-:Y:S02]  /*1eef0*/  IMAD.MOV.U32 R75, RZ, RZ, R172 ;  /* 0x000000ffff4b7224 */ /* 0x000fe400078e00ac */
[----:B------:R-:W-:Y:S02]  /*1ef00*/  IMAD.MOV.U32 R125, RZ, RZ, R85 ;  /* 0x000000ffff7d7224 */ /* 0x000fe400078e0055 */
[----:B------:R-:W-:Y:S02]  /*1ef10*/  IMAD.MOV.U32 R124, RZ, RZ, R86 ;  /* 0x000000ffff7c7224 */ /* 0x000fe400078e0056 */
[----:B------:R-:W-:-:S02]  /*1ef20*/  IMAD.MOV.U32 R252, RZ, RZ, R87 ;  /* 0x000000fffffc7224 */ /* 0x000fc400078e0057 */
[----:B------:R-:W-:Y:S02]  /*1ef30*/  IMAD.MOV.U32 R85, RZ, RZ, R199 ;  /* 0x000000ffff557224 */ /* 0x000fe400078e00c7 */
[----:B------:R-:W-:Y:S02]  /*1ef40*/  IMAD.MOV.U32 R86, RZ, RZ, R198 ;  /* 0x000000ffff567224 */ /* 0x000fe400078e00c6 */
[----:B------:R-:W-:Y:S02]  /*1ef50*/  IMAD.MOV.U32 R87, RZ, RZ, R197 ;  /* 0x000000ffff577224 */ /* 0x000fe400078e00c5 */
[----:B------:R-:W-:Y:S01]  /*1ef60*/  IMAD.MOV.U32 R108, RZ, RZ, R196 ;  /* 0x000000ffff6c7224 */ /* 0x000fe200078e00c4 */
[----:B------:R-:W-:Y:S01]  /*1ef70*/  HMMA.16816.F32 R80, R12, R32, R72 ;  /* 0x000000200c50723c */ /* 0x000fe20000001848 */
[----:B------:R-:W-:Y:S02]  /*1ef80*/  IMAD.MOV.U32 R50, RZ, RZ, R77 ;  /* 0x000000ffff327224 */ /* 0x000fe400078e004d */
[----:B------:R-:W-:-:S05]  /*1ef90*/  IMAD.MOV.U32 R77, RZ, RZ, R120 ;  /* 0x000000ffff4d7224 */ /* 0x000fca00078e0078 */
[----:B------:R-:W-:Y:S01]  /*1efa0*/  HMMA.16816.F32 R196, R12, R48, R68 ;  /* 0x000000300cc4723c */ /* 0x000fe20000001844 */
[----:B------:R-:W-:Y:S02]  /*1efb0*/  IMAD.MOV.U32 R74, RZ, RZ, R123 ;  /* 0x000000ffff4a7224 */ /* 0x000fe400078e007b */
[----:B------:R-:W-:-:S04]  /*1efc0*/  IMAD.MOV.U32 R75, RZ, RZ, R122 ;  /* 0x000000ffff4b7224 */ /* 0x000fc800078e007a */
        /* <DEDUP_REMOVED lines=8> */
[----:B------:R-:W-:Y:S01]  /*1f050*/  IMAD.MOV.U32 R76, RZ, RZ, R121 ;  /* 0x000000ffff4c7224 */ /* 0x000fe200078e0079 */
[----:B---3--:R-:W-:Y:S01]  /*1f060*/  HMMA.16816.F32 R128, R12, R22, R212 ;  /* 0x000000160c80723c */ /* 0x008fe200000018d4 */
[----:B------:R-:W-:-:S07]  /*1f070*/  IMAD.MOV.U32 R102, RZ, RZ, R168 ;  /* 0x000000ffff667224 */ /* 0x000fce00078e00a8 */
[C---:B------:R-:W-:Y:S01]  /*1f080*/  HMMA.16816.F32 R120, R12.reuse, R20, R216 ;  /* 0x000000140c78723c */ /* 0x040fe200000018d8 */
[----:B------:R-:W3:Y:S01]  /*1f090*/  LDSM.16.M88.4 R20, [R182+0x5800] ;  /* 0x00580000b614783b */ /* 0x000ee20000000200 */
[----:B------:R-:W-:Y:S02]  /*1f0a0*/  IMAD.MOV.U32 R103, RZ, RZ, R169 ;  /* 0x000000ffff677224 */ /* 0x000fe400078e00a9 */
[----:B------:R-:W-:Y:S02]  /*1f0b0*/  IMAD.MOV.U32 R88, RZ, RZ, R170 ;  /* 0x000000ffff587224 */ /* 0x000fe400078e00aa */
[----:B------:R-:W-:Y:S02]  /*1f0c0*/  IMAD.MOV.U32 R89, RZ, RZ, R171 ;  /* 0x000000ffff597224 */ /* 0x000fe400078e00ab */
[C---:B----4-:R-:W-:Y:S08]  /*1f0d0*/  HMMA.16816.F32 R172, R12.reuse, R56, R96 ;  /* 0x000000380cac723c */ /* 0x050ff00000001860 */
[----:B------:R-:W-:Y:S01]  /*1f0e0*/  HMMA.16816.F32 R168, R12, R58, R104 ;  /* 0x0000003a0ca8723c */ /* 0x000fe20000001868 */
[----:B-1----:R-:W-:-:S07]  /*1f0f0*/  IMAD.SHL.U32 R39, R39, 0x2, RZ ;  /* 0x0000000227277824 */ /* 0x002fce00078e00ff */
[----:B------:R-:W-:Y:S01]  /*1f100*/  HMMA.16816.F32 R56, R12, R66, R52 ;  /* 0x000000420c38723c */ /* 0x000fe20000001834 */
[----:B------:R-:W-:Y:S02]  /*1f110*/  IMAD.MOV.U32 R48, RZ, RZ, R79 ;  /* 0x000000ffff307224 */ /* 0x000fe400078e004f */
[----:B------:R-:W-:-:S05]  /*1f120*/  IMAD.MOV.U32 R79, RZ, RZ, R118 ;  /* 0x000000ffff4f7224 */ /* 0x000fca00078e0076 */
[----:B--2---:R-:W-:Y:S01]  /*1f130*/  HMMA.16816.F32 R84, R12, R40, R84 ;  /* 0x000000280c54723c */ /* 0x004fe20000001854 */
[----:B------:R-:W-:-:S07]  /*1f140*/  IMAD.MOV.U32 R118, RZ, RZ, R9 ;  /* 0x000000ffff767224 */ /* 0x000fce00078e0009 */
[C---:B------:R-:W-:Y:S01]  /*1f150*/  HMMA.16816.F32 R92, R12.reuse, R42, R92 ;  /* 0x0000002a0c5c723c */ /* 0x040fe2000000185c */
[----:B------:R-:W-:Y:S01]  /*1f160*/  LDSM.16.M88.4 R40, [R182+0x5000] ;  /* 0x00500000b628783b */ /* 0x000fe20000000200 */
[----:B------:R-:W-:Y:S01]  /*1f170*/  IMAD.MOV.U32 R107, RZ, RZ, R126 ;  /* 0x000000ffff6b7224 */ /* 0x000fe200078e007e */
[----:B------:R-:W-:Y:S01]  /*1f180*/  LOP3.LUT R39, R39, 0x6, RZ, 0xc0, !PT ;  /* 0x0000000627277812 */ /* 0x000fe200078ec0ff */
[----:B------:R-:W-:Y:S02]  /*1f190*/  IMAD.SHL.U32 R9, R248, 0x100, RZ ;  /* 0x00000100f8097824 */ /* 0x000fe400078e00ff */
[----:B------:R-:W-:Y:S02]  /*1f1a0*/  IMAD.MOV.U32 R33, RZ, RZ, R107 ;  /* 0x000000ffff217224 */ /* 0x000fe400078e006b */
[----:B------:R-:W-:Y:S01]  /*1f1b0*/  HMMA.16816.F32 R88, R12, R34, R88 ;  /* 0x000000220c58723c */ /* 0x000fe20000001858 */
[----:B------:R-:W-:Y:S01]  /*1f1c0*/  IMAD.MOV.U32 R32, RZ, RZ, R76 ;  /* 0x000000ffff207224 */ /* 0x000fe200078e004c */
[----:B------:R-:W-:Y:S01]  /*1f1d0*/  MOV R72, R125 ;  /* 0x0000007d00487202 */ /* 0x000fe20000000f00 */
[----:B------:R-:W-:-:S04]  /*1f1e0*/  IMAD.MOV.U32 R106, RZ, RZ, R60 ;  /* 0x000000ffff6a7224 */ /* 0x000fc800078e003c */
[----:B------:R-:W-:Y:S01]  /*1f1f0*/  IMAD.MOV.U32 R34, RZ, RZ, R74 ;  /* 0x000000ffff227224 */ /* 0x000fe200078e004a */
[C---:B-----5:R-:W-:Y:S01]  /*1f200*/  HMMA.16816.F32 R100, R12.reuse, R28, R100 ;  /* 0x0000001c0c64723c */ /* 0x060fe20000001864 */
[----:B------:R-:W-:Y:S02]  /*1f210*/  IMAD.MOV.U32 R35, RZ, RZ, R75 ;  /* 0x000000ffff237224 */ /* 0x000fe400078e004b */
[----:B------:R-:W-:Y:S01]  /*1f220*/  IMAD.MOV.U32 R74, RZ, RZ, R2 ;  /* 0x000000ffff4a7224 */ /* 0x000fe200078e0002 */
[C-C-:B------:R-:W-:Y:S01]  /*1f230*/  LOP3.LUT R2, R9.reuse, 0x8, R39.reuse, 0xfe, !PT ;  /* 0x0000000809027812 */ /* 0x140fe200078efe27 */
[----:B------:R-:W-:Y:S01]  /*1f240*/  IMAD.MOV.U32 R75, RZ, RZ, R0 ;  /* 0x000000ffff4b7224 */ /* 0x000fe200078e0000 */
[----:B------:R-:W-:Y:S02]  /*1f250*/  LOP3.LUT R0, R9, 0x10, R39, 0xfe, !PT ;  /* 0x0000001009007812 */ /* 0x000fe400078efe27 */
[----:B------:R-:W-:Y:S01]  /*1f260*/  HMMA.16816.F32 R108, R12, R30, R108 ;  /* 0x0000001e0c6c723c */ /* 0x000fe2000000186c */
[----:B------:R-:W1:Y:S01]  /*1f270*/  LDSM.16.M88.4 R28, [R182+0x6000] ;  /* 0x00600000b61c783b */ /* 0x000e620000000200 */
[----:B------:R-:W-:-:S02]  /*1f280*/  IMAD.MOV.U32 R60, RZ, RZ, R127 ;  /* 0x000000ffff3c7224 */ /* 0x000fc400078e007f */
[----:B------:R-:W-:-:S04]  /*1f290*/  IMAD.MOV.U32 R73, RZ, RZ, R124 ;  /* 0x000000ffff497224 */ /* 0x000fc800078e007c */
[----:B------:R-:W-:Y:S01]  /*1f2a0*/  HMMA.16816.F32 R96, R12, R24, R236 ;  /* 0x000000180c60723c */ /* 0x000fe200000018ec */
[----:B------:R-:W-:-:S06]  /*1f2b0*/  ISETP.GE.AND P3, PT, R2, R8, PT ;  /* 0x000000080200720c */ /* 0x000fcc0003f66270 */
[----:B------:R-:W-:Y:S01]  /*1f2c0*/  IMAD.MOV.U32 R239, RZ, RZ, R77 ;  /* 0x000000ffffef7224 */ /* 0x000fe200078e004d */
[----:B------:R-:W-:Y:S01]  /*1f2d0*/  HMMA.16816.F32 R124, R12, R26, R232 ;  /* 0x0000001a0c7c723c */ /* 0x000fe200000018e8 */
[----:B------:R-:W-:Y:S01]  /*1f2e0*/  ISETP.GE.AND P4, PT, R2, R6, PT ;  /* 0x000000060200720c */ /* 0x000fe20003f86270 */
[----:B------:R-:W-:Y:S01]  /*1f2f0*/  IMAD.MOV.U32 R24, RZ, RZ, R34 ;  /* 0x000000ffff187224 */ /* 0x000fe200078e0022 */
[C---:B------:R-:W-:Y:S01]  /*1f300*/  ISETP.GE.AND P5, PT, R0.reuse, R8, PT ;  /* 0x000000080000720c */ /* 0x040fe20003fa6270 */
[----:B------:R-:W-:Y:S01]  /*1f310*/  IMAD.MOV.U32 R25, RZ, RZ, R35 ;  /* 0x000000ffff197224 */ /* 0x000fe200078e0023 */
[----:B------:R-:W-:Y:S02]  /*1f320*/  ISETP.GE.AND P6, PT, R0, R6, PT ;  /* 0x000000060000720c */ /* 0x000fe40003fc6270 */
[----:B------:R-:W-:Y:S01]  /*1f330*/  IMAD.MOV.U32 R235, RZ, RZ, R239 ;  /* 0x000000ffffeb7224 */ /* 0x000fe200078e00ef */
[C-C-:B------:R-:W-:Y:S01]  /*1f340*/  LOP3.LUT R2, R9.reuse, 0x18, R39.reuse, 0xfe, !PT ;  /* 0x0000001809027812 */ /* 0x140fe200078efe27 */
[----:B------:R-:W-:Y:S01]  /*1f350*/  IMAD.MOV.U32 R234, RZ, RZ, R32 ;  /* 0x000000ffffea7224 */ /* 0x000fe200078e0020 */
[----:B------:R-:W-:Y:S01]  /*1f360*/  LOP3.LUT R0, R9, 0x20, R39, 0xfe, !PT ;  /* 0x0000002009007812 */ /* 0x000fe200078efe27 */
[----:B------:R-:W-:-:S02]  /*1f370*/  IMAD.MOV.U32 R239, RZ, RZ, R33 ;  /* 0x000000ffffef7224 */ /* 0x000fc400078e0021 */
[----:B------:R-:W2:Y:S01]  /*1f380*/  LDSM.16.M88.4 R32, [R182+0x6800] ;  /* 0x00680000b620783b */ /* 0x000ea20000000200 */
[----:B------:R-:W-:Y:S01]  /*1f390*/  IMAD.MOV.U32 R233, RZ, RZ, R71 ;  /* 0x000000ffffe97224 */ /* 0x000fe200078e0047 */
[----:B------:R-:W-:Y:S02]  /*1f3a0*/  FSEL R56, R56, -INF , !P3 ;  /* 0xff80000038387808 */ /* 0x000fe40005800000 */
[----:B------:R-:W-:Y:S02]  /*1f3b0*/  FSEL R58, R58, -INF , !P4 ;  /* 0xff8000003a3a7808 */ /* 0x000fe40006000000 */
[----:B------:R-:W-:Y:S02]  /*1f3c0*/  FSEL R204, R204, -INF , !P5 ;  /* 0xff800000cccc7808 */ /* 0x000fe40006800000 */
[----:B------:R-:W-:Y:S01]  /*1f3d0*/  FSEL R206, R206, -INF , !P6 ;  /* 0xff800000cece7808 */ /* 0x000fe20007000000 */
[----:B------:R-:W-:Y:S01]  /*1f3e0*/  IMAD.MOV.U32 R219, RZ, RZ, R233 ;  /* 0x000000ffffdb7224 */ /* 0x000fe200078e00e9 */
[----:B------:R-:W-:-:S02]  /*1f3f0*/  ISETP.GE.AND P3, PT, R2, R8, PT ;  /* 0x000000080200720c */ /* 0x000fc40003f66270 */
[----:B------:R-:W-:Y:S02]  /*1f400*/  ISETP.GE.AND P4, PT, R2, R6, PT ;  /* 0x000000060200720c */ /* 0x000fe40003f86270 */
[C---:B------:R-:W-:Y:S02]  /*1f410*/  ISETP.GE.AND P5, PT, R0.reuse, R8, PT ;  /* 0x000000080000720c */ /* 0x040fe40003fa6270 */
[----:B------:R-:W-:Y:S01]  /*1f420*/  ISETP.GE.AND P6, PT, R0, R6, PT ;  /* 0x000000060000720c */ /* 0x000fe20003fc6270 */
[----:B------:R-:W-:Y:S01]  /*1f430*/  IMAD.MOV.U32 R232, RZ, RZ, R234 ;  /* 0x000000ffffe87224 */ /* 0x000fe200078e00ea */
[C---:B------:R-:W-:Y:S01]  /*1f440*/  LOP3.LUT R2, R9.reuse, 0x28, R39, 0xfe, !PT ;  /* 0x0000002809027812 */ /* 0x040fe200078efe27 */
[----:B------:R-:W-:Y:S01]  /*1f450*/  IMAD.MOV.U32 R233, RZ, RZ, R235 ;  /* 0x000000ffffe97224 */ /* 0x000fe200078e00eb */
[----:B------:R-:W-:Y:S01]  /*1f460*/  LOP3.LUT R0, R9, 0x30, R39, 0xfe, !PT ;  /* 0x0000003009007812 */ /* 0x000fe200078efe27 */
[----:B------:R-:W-:Y:S01]  /*1f470*/  IMAD.MOV.U32 R234, RZ, RZ, R24 ;  /* 0x000000ffffea7224 */ /* 0x000fe200078e0018 */
[----:B------:R-:W-:Y:S01]  /*1f480*/  FSEL R200, R200, -INF , !P3 ;  /* 0xff800000c8c87808 */ /* 0x000fe20005800000 */
[----:B------:R-:W-:Y:S01]  /*1f490*/  IMAD.MOV.U32 R235, RZ, RZ, R25 ;  /* 0x000000ffffeb7224 */ /* 0x000fe200078e0019 */
[----:B------:R-:W-:Y:S01]  /*1f4a0*/  FSEL R202, R202, -INF , !P4 ;  /* 0xff800000caca7808 */ /* 0x000fe20006000000 */
[----:B------:R-:W4:Y:S01]  /*1f4b0*/  LDSM.16.M88.4 R24, [R182+0x7000] ;  /* 0x00700000b618783b */ /* 0x000f220000000200 */
[----:B------:R-:W-:-:S02]  /*1f4c0*/  FSEL R196, R196, -INF , !P5 ;  /* 0xff800000c4c47808 */ /* 0x000fc40006800000 */
[----:B------:R-:W-:Y:S02]  /*1f4d0*/  FSEL R198, R198, -INF , !P6 ;  /* 0xff800000c6c67808 */ /* 0x000fe40007000000 */
[C---:B------:R-:W-:Y:S02]  /*1f4e0*/  ISETP.GE.AND P3, PT, R2.reuse, R8, PT ;  /* 0x000000080200720c */ /* 0x040fe40003f66270 */
        /* <DEDUP_REMOVED lines=8> */
[----:B---3--:R-:W-:Y:S01]  /*1f570*/  HMMA.16816.F32 R60, R12, R22, R60 ;  /* 0x000000160c3c723c */ /* 0x008fe2000000183c */
[----:B------:R-:W-:-:S02]  /*1f580*/  FSEL R192, R192, -INF , !P3 ;  /* 0xff800000c0c07808 */ /* 0x000fc40005800000 */
[----:B------:R-:W-:Y:S02]  /*1f590*/  FSEL R194, R194, -INF , !P4 ;  /* 0xff800000c2c27808 */ /* 0x000fe40006000000 */
[----:B------:R-:W-:Y:S02]  /*1f5a0*/  FSEL R172, R172, -INF , !P5 ;  /* 0xff800000acac7808 */ /* 0x000fe40006800000 */
[----:B------:R-:W-:Y:S01]  /*1f5b0*/  FSEL R174, R174, -INF , !P6 ;  /* 0xff800000aeae7808 */ /* 0x000fe20007000000 */
[C---:B------:R-:W-:Y:S01]  /*1f5c0*/  HMMA.16816.F32 R68, R12.reuse, R20, R240 ;  /* 0x000000140c44723c */ /* 0x040fe200000018f0 */
[----:B------:R-:W3:Y:S01]  /*1f5d0*/  LDSM.16.M88.4 R20, [R182+0x7800] ;  /* 0x00780000b614783b */ /* 0x000ee20000000200 */
[C---:B------:R-:W-:Y:S01]  /*1f5e0*/  ISETP.GE.AND P3, PT, R2.reuse, R8, PT ;  /* 0x000000080200720c */ /* 0x040fe20003f66270 */
[----:B------:R-:W-:Y:S01]  /*1f5f0*/  IMAD.MOV.U32 R66, RZ, RZ, R72 ;  /* 0x000000ffff427224 */ /* 0x000fe200078e0048 */
[----:B------:R-:W-:Y:S01]  /*1f600*/  ISETP.GE.AND P4, PT, R2, R6, PT ;  /* 0x000000060200720c */ /* 0x000fe20003f86270 */
[----:B------:R-:W-:Y:S01]  /*1f610*/  IMAD.MOV.U32 R67, RZ, RZ, R73 ;  /* 0x000000ffff437224 */ /* 0x000fe200078e0049 */
[C---:B------:R-:W-:Y:S01]  /*1f620*/  ISETP.GE.AND P5, PT, R0.reuse, R8, PT ;  /* 0x000000080000720c */ /* 0x040fe20003fa6270 */
[----:B------:R-:W-:Y:S01]  /*1f630*/  IMAD.MOV.U32 R55, RZ, RZ, R117 ;  /* 0x000000ffff377224 */ /* 0x000fe200078e0075 */
[----:B------:R-:W-:Y:S01]  /*1f640*/  ISETP.GE.AND P6, PT, R0, R6, PT ;  /* 0x000000060000720c */ /* 0x000fe20003fc6270 */
[----:B------:R-:W-:Y:S01]  /*1f650*/  IMAD.MOV.U32 R52, RZ, RZ, R116 ;  /* 0x000000ffff347224 */ /* 0x000fe200078e0074 */
[C-C-:B------:R-:W-:Y:S01]  /*1f660*/  LOP3.LUT R2, R9.reuse, 0x48, R39.reuse, 0xfe, !PT ;  /* 0x0000004809027812 */ /* 0x140fe200078efe27 */
[----:B------:R-:W-:Y:S01]  /*1f670*/  IMAD.MOV.U32 R53, RZ, RZ, R78 ;  /* 0x000000ffff357224 */ /* 0x000fe200078e004e */
[----:B------:R-:W-:Y:S01]  /*1f680*/  LOP3.LUT R0, R9, 0x50, R39, 0xfe, !PT ;  /* 0x0000005009007812 */ /* 0x000fe200078efe27 */
[----:B------:R-:W-:Y:S01]  /*1f690*/  IMAD.MOV.U32 R73, RZ, RZ, R119 ;  /* 0x000000ffff497224 */ /* 0x000fe200078e0077 */
[----:B------:R-:W-:Y:S01]  /*1f6a0*/  MOV R72, R118 ;  /* 0x0000007600487202 */ /* 0x000fe20000000f00 */
[----:B------:R-:W-:Y:S01]  /*1f6b0*/  IMAD.MOV.U32 R54, RZ, RZ, R79 ;  /* 0x000000ffff367224 */ /* 0x000fe200078e004f */
[----:B------:R-:W-:Y:S01]  /*1f6c0*/  FSEL R168, R168, -INF , !P3 ;  /* 0xff800000a8a87808 */ /* 0x000fe20005800000 */
[----:B------:R-:W-:Y:S01]  /*1f6d0*/  HMMA.16816.F32 R116, R12, R44, R208 ;  /* 0x0000002c0c74723c */ /* 0x000fe200000018d0 */
[----:B------:R-:W-:-:S02]  /*1f6e0*/  FSEL R170, R170, -INF , !P4 ;  /* 0xff800000aaaa7808 */ /* 0x000fc40006000000 */
[----:B------:R-:W-:Y:S01]  /*1f6f0*/  ISETP.GE.AND P2, PT, R106, 0x3, PT ;  /* 0x000000036a00780c */ /* 0x000fe20003f46270 */
[----:B------:R-:W-:Y:S01]  /*1f700*/  IMAD.MOV.U32 R216, RZ, RZ, R219 ;  /* 0x000000ffffd87224 */ /* 0x000fe200078e00db */
[----:B------:R-:W-:Y:S01]  /*1f710*/  FSEL R84, R84, -INF , !P5 ;  /* 0xff80000054547808 */ /* 0x000fe20006800000 */
[----:B------:R-:W-:Y:S01]  /*1f720*/  IMAD.MOV.U32 R217, RZ, RZ, R236 ;  /* 0x000000ffffd97224 */ /* 0x000fe200078e00ec */
[----:B------:R-:W-:Y:S01]  /*1f730*/  FSEL R86, R86, -INF , !P6 ;  /* 0xff80000056567808 */ /* 0x000fe20007000000 */
[----:B------:R-:W-:Y:S01]  /*1f740*/  IMAD.MOV.U32 R218, RZ, RZ, R237 ;  /* 0x000000ffffda7224 */ /* 0x000fe200078e00ed */
[C---:B------:R-:W-:Y:S01]  /*1f750*/  ISETP.GE.AND P3, PT, R2.reuse, R8, PT ;  /* 0x000000080200720c */ /* 0x040fe20003f66270 */
[----:B-1----:R-:W-:Y:S01]  /*1f760*/  HMMA.16816.F32 R48, R12, R30, R48 ;  /* 0x0000001e0c30723c */ /* 0x002fe20000001830 */
[----:B------:R-:W-:Y:S01]  /*1f770*/  ISETP.GE.AND P4, PT, R2, R6, PT ;  /* 0x000000060200720c */ /* 0x000fe20003f86270 */
[----:B------:R-:W-:-:S04]  /*1f780*/  DEPBAR.LE SB0, 0x0 ;  /* 0x000080000000791a */ /* 0x000fc80000000000 */
[C---:B------:R-:W-:Y:S02]  /*1f790*/  ISETP.GE.AND P5, PT, R0.reuse, R8, PT ;  /* 0x000000080000720c */ /* 0x040fe40003fa6270 */
[----:B------:R-:W-:Y:S02]  /*1f7a0*/  ISETP.GE.AND P6, PT, R0, R6, PT ;  /* 0x000000060000720c */ /* 0x000fe40003fc6270 */
[C-C-:B------:R-:W-:Y:S02]  /*1f7b0*/  LOP3.LUT R2, R9.reuse, 0x58, R39.reuse, 0xfe, !PT ;  /* 0x0000005809027812 */ /* 0x140fe400078efe27 */
[----:B------:R-:W-:Y:S01]  /*1f7c0*/  LOP3.LUT R0, R9, 0x60, R39, 0xfe, !PT ;  /* 0x0000006009007812 */ /* 0x000fe200078efe27 */
[----:B------:R-:W-:Y:S01]  /*1f7d0*/  HMMA.16816.F32 R104, R12, R46, R228 ;  /* 0x0000002e0c68723c */ /* 0x000fe200000018e4 */
[----:B------:R-:W-:Y:S02]  /*1f7e0*/  FSEL R92, R92, -INF , !P3 ;  /* 0xff8000005c5c7808 */ /* 0x000fe40005800000 */
[----:B------:R-:W-:-:S02]  /*1f7f0*/  FSEL R94, R94, -INF , !P4 ;  /* 0xff8000005e5e7808 */ /* 0x000fc40006000000 */
[----:B------:R-:W-:Y:S02]  /*1f800*/  FSEL R80, R80, -INF , !P5 ;  /* 0xff80000050507808 */ /* 0x000fe40006800000 */
[----:B------:R-:W-:Y:S01]  /*1f810*/  FSEL R82, R82, -INF , !P6 ;  /* 0xff80000052527808 */ /* 0x000fe20007000000 */
[----:B------:R-:W-:Y:S01]  /*1f820*/  HMMA.16816.F32 R76, R12, R40, R220 ;  /* 0x000000280c4c723c */ /* 0x000fe200000018dc */
[C---:B------:R-:W-:Y:S02]  /*1f830*/  ISETP.GE.AND P3, PT, R2.reuse, R8, PT ;  /* 0x000000080200720c */ /* 0x040fe40003f66270 */
[----:B------:R-:W-:Y:S02]  /*1f840*/  ISETP.GE.AND P4, PT, R2, R6, PT ;  /* 0x000000060200720c */ /* 0x000fe40003f86270 */
[C---:B------:R-:W-:Y:S02]  /*1f850*/  ISETP.GE.AND P5, PT, R0.reuse, R8, PT ;  /* 0x000000080000720c */ /* 0x040fe40003fa6270 */
[----:B------:R-:W-:-:S02]  /*1f860*/  ISETP.GE.AND P6, PT, R0, R6, PT ;  /* 0x000000060000720c */ /* 0x000fc40003fc6270 */
[C-C-:B------:R-:W-:Y:S02]  /*1f870*/  LOP3.LUT R0, R9.reuse, 0x68, R39.reuse, 0xfe, !PT ;  /* 0x0000006809007812 */ /* 0x140fe400078efe27 */
[----:B------:R-:W-:Y:S01]  /*1f880*/  LOP3.LUT R2, R9, 0x70, R39, 0xfe, !PT ;  /* 0x0000007009027812 */ /* 0x000fe200078efe27 */
[----:B------:R-:W-:Y:S01]  /*1f890*/  HMMA.16816.F32 R72, R12, R42, R72 ;  /* 0x0000002a0c48723c */ /* 0x000fe20000001848 */
[----:B------:R-:W-:Y:S02]  /*1f8a0*/  FSEL R88, R88, -INF , !P3 ;  /* 0xff80000058587808 */ /* 0x000fe40005800000 */
[----:B------:R-:W-:Y:S02]  /*1f8b0*/  FSEL R90, R90, -INF , !P4 ;  /* 0xff8000005a5a7808 */ /* 0x000fe40006000000 */
[----:B------:R-:W-:Y:S02]  /*1f8c0*/  FSEL R100, R100, -INF , !P5 ;  /* 0xff80000064647808 */ /* 0x000fe40006800000 */
[----:B------:R-:W-:-:S02]  /*1f8d0*/  FSEL R102, R102, -INF , !P6 ;  /* 0xff80000066667808 */ /* 0x000fc40007000000 */
[C---:B------:R-:W-:Y:S02]  /*1f8e0*/  ISETP.GE.AND P3, PT, R0.reuse, R8, PT ;  /* 0x000000080000720c */ /* 0x040fe40003f66270 */
[----:B------:R-:W-:Y:S02]  /*1f8f0*/  ISETP.GE.AND P4, PT, R0, R6, PT ;  /* 0x000000060000720c */ /* 0x000fe40003f86270 */
[C---:B------:R-:W-:Y:S02]  /*1f900*/  ISETP.GE.AND P5, PT, R2.reuse, R8, PT ;  /* 0x000000080200720c */ /* 0x040fe40003fa6270 */
[----:B------:R-:W-:Y:S02]  /*1f910*/  ISETP.GE.AND P6, PT, R2, R6, PT ;  /* 0x000000060200720c */ /* 0x000fe40003fc6270 */
[C-C-:B------:R-:W-:Y:S02]  /*1f920*/  LOP3.LUT R2, R9.reuse, 0x78, R39.reuse, 0xfe, !PT ;  /* 0x0000007809027812 */ /* 0x140fe400078efe27 */
[----:B------:R-:W-:Y:S01]  /*1f930*/  LOP3.LUT R0, R9, 0x80, R39, 0xfe, !PT ;  /* 0x0000008009007812 */ /* 0x000fe200078efe27 */
[----:B------:R-:W-:Y:S01]  /*1f940*/  HMMA.16816.F32 R52, R12, R28, R52 ;  /* 0x0000001c0c34723c */ /* 0x000fe20000001834 */
        /* <DEDUP_REMOVED lines=8> */
[C-C-:B------:R-:W-:Y:S02]  /*1f9d0*/  LOP3.LUT R2, R9.reuse, 0x88, R39.reuse, 0xfe, !PT ;  /* 0x0000008809027812 */ /* 0x140fe400078efe27 */
[----:B------:R-:W-:Y:S01]  /*1f9e0*/  LOP3.LUT R0, R9, 0x90, R39, 0xfe, !PT ;  /* 0x0000009009007812 */ /* 0x000fe200078efe27 */
[----:B------:R-:W-:Y:S01]  /*1f9f0*/  IMAD.MOV.U32 R219, RZ, RZ, R238 ;  /* 0x000000ffffdb7224 */ /* 0x000fe200078e00ee */
[----:B------:R-:W-:Y:S02]  /*1fa00*/  FSEL R124, R124, -INF , !P3 ;  /* 0xff8000007c7c7808 */ /* 0x000fe40005800000 */
[----:B------:R-:W-:Y:S02]  /*1fa10*/  FSEL R126, R126, -INF , !P4 ;  /* 0xff8000007e7e7808 */ /* 0x000fe40006000000 */
[----:B------:R-:W-:-:S02]  /*1fa20*/  FSEL R120, R120, -INF , !P5 ;  /* 0xff80000078787808 */ /* 0x000fc40006800000 */
[----:B------:R-:W-:Y:S01]  /*1fa30*/  FSEL R122, R122, -INF , !P6 ;  /* 0xff8000007a7a7808 */ /* 0x000fe20007000000 */
[C---:B--2---:R-:W-:Y:S01]  /*1fa40*/  HMMA.16816.F32 R44, R12.reuse, R32, R232 ;  /* 0x000000200c2c723c */ /* 0x044fe200000018e8 */
        /* <DEDUP_REMOVED lines=9> */
[----:B------:R-:W-:Y:S01]  /*1fae0*/  MOV R233, R66 ;  /* 0x0000004200e97202 */ /* 0x000fe20000000f00 */
[----:B------:R-:W-:Y:S01]  /*1faf0*/  IMAD.MOV.U32 R236, RZ, RZ, R251 ;  /* 0x000000ffffec7224 */ /* 0x000fe200078e00fb */
[----:B------:R-:W-:Y:S01]  /*1fb00*/  FSEL R128, R128, -INF , !P3 ;  /* 0xff80000080807808 */ /* 0x000fe20005800000 */
[----:B------:R-:W-:Y:S01]  /*1fb10*/  IMAD.MOV.U32 R237, RZ, RZ, R246 ;  /* 0x000000ffffed7224 */ /* 0x000fe200078e00f6 */
[----:B------:R-:W-:Y:S01]  /*1fb20*/  FSEL R130, R130, -INF , !P4 ;  /* 0xff80000082827808 */ /* 0x000fe20006000000 */
[----:B------:R-:W-:Y:S01]  /*1fb30*/  IMAD.MOV.U32 R238, RZ, RZ, R245 ;  /* 0x000000ffffee7224 */ /* 0x000fe200078e00f5 */
[----:B------:R-:W-:Y:S01]  /*1fb40*/  FSEL R116, R116, -INF , !P5 ;  /* 0xff80000074747808 */ /* 0x000fe20006800000 */
[----:B------:R-:W-:Y:S01]  /*1fb50*/  IMAD.MOV.U32 R239, RZ, RZ, R244 ;  /* 0x000000ffffef7224 */ /* 0x000fe200078e00f4 */
[----:B------:R-:W-:Y:S01]  /*1fb60*/  FSEL R118, R118, -INF , !P6 ;  /* 0xff80000076767808 */ /* 0x000fe20007000000 */
[----:B------:R-:W-:Y:S01]  /*1fb70*/  HMMA.16816.F32 R40, R12, R34, R216 ;  /* 0x000000220c28723c */ /* 0x000fe200000018d8 */
        /* <DEDUP_REMOVED lines=8> */
[----:B------:R-:W-:Y:S02]  /*1fc00*/  IMAD.MOV.U32 R218, RZ, RZ, R112 ;  /* 0x000000ffffda7224 */ /* 0x000fe400078e0070 */
[----:B------:R-:W-:Y:S01]  /*1fc10*/  IMAD.MOV.U32 R219, RZ, RZ, R37 ;  /* 0x000000ffffdb7224 */ /* 0x000fe200078e0025 */
[----:B----4-:R-:W-:Y:S01]  /*1fc20*/  HMMA.16816.F32 R32, R12, R24, R232 ;  /* 0x000000180c20723c */ /* 0x010fe200000018e8 */
[----:B------:R-:W-:-:S02]  /*1fc30*/  FSEL R104, R104, -INF , !P3 ;  /* 0xff80000068687808 */ /* 0x000fc40005800000 */
[----:B------:R-:W-:Y:S02]  /*1fc40*/  FSEL R106, R106, -INF , !P4 ;  /* 0xff8000006a6a7808 */ /* 0x000fe40006000000 */
[----:B------:R-:W-:Y:S02]  /*1fc50*/  FSEL R135, R76, -INF , !P5 ;  /* 0xff8000004c877808 */ /* 0x000fe40006800000 */
[----:B------:R-:W-:Y:S01]  /*1fc60*/  FSEL R78, R78, -INF , !P6 ;  /* 0xff8000004e4e7808 */ /* 0x000fe20007000000 */
[----:B------:R-:W-:Y:S01]  /*1fc70*/  IMAD.MOV.U32 R232, RZ, RZ, R36 ;  /* 0x000000ffffe87224 */ /* 0x000fe200078e0024 */
[C---:B------:R-:W-:Y:S01]  /*1fc80*/  ISETP.GE.AND P3, PT, R2.reuse, R8, PT ;  /* 0x000000080200720c */ /* 0x040fe20003f66270 */
[----:B------:R-:W-:Y:S01]  /*1fc90*/  IMAD.MOV.U32 R233, RZ, RZ, R19 ;  /* 0x000000ffffe97224 */ /* 0x000fe200078e0013 */
[----:B------:R-:W-:Y:S01]  /*1fca0*/  ISETP.GE.AND P4, PT, R2, R6, PT ;  /* 0x000000060200720c */ /* 0x000fe20003f86270 */
[----:B------:R-:W-:Y:S01]  /*1fcb0*/  IMAD.MOV.U32 R234, RZ, RZ, R18 ;  /* 0x000000ffffea7224 */ /* 0x000fe200078e0012 */
[C---:B------:R-:W-:Y:S01]  /*1fcc0*/  ISETP.GE.AND P5, PT, R0.reuse, R8, PT ;  /* 0x000000080000720c */ /* 0x040fe20003fa6270 */
[----:B------:R-:W-:Y:S01]  /*1fcd0*/  IMAD.MOV.U32 R235, RZ, RZ, R11 ;  /* 0x000000ffffeb7224 */ /* 0x000fe200078e000b */
[----:B------:R-:W-:Y:S01]  /*1fce0*/  ISETP.GE.AND P6, PT, R0, R6, PT ;  /* 0x000000060000720c */ /* 0x000fe20003fc6270 */
[----:B------:R-:W-:Y:S01]  /*1fcf0*/  HMMA.16816.F32 R28, R12, R26, R236 ;  /* 0x0000001a0c1c723c */ /* 0x000fe200000018ec */
[----:B------:R-:W-:-:S02]  /*1fd00*/  LOP3.LUT R2, R9, 0xb8, R39, 0xfe, !PT ;  /* 0x000000b809027812 */ /* 0x000fc400078efe27 */
[----:B------:R-:W-:Y:S02]  /*1fd10*/  LOP3.LUT R0, R9, 0xc0, R39, 0xfe, !PT ;  /* 0x000000c009007812 */ /* 0x000fe400078efe27 */
[----:B------:R-:W-:Y:S02]  /*1fd20*/  FSEL R208, R72, -INF , !P3 ;  /* 0xff80000048d07808 */ /* 0x000fe40005800000 */
[----:B------:R-:W-:Y:S02]  /*1fd30*/  IMAD.MOV.U32 R236, RZ, RZ, R10 ;  /* 0x000000ffffec7224 */ /* 0x000fe400078e000a */
[----:B------:R-:W-:Y:S02]  /*1fd40*/  IMAD.MOV.U32 R237, RZ, RZ, R7 ;  /* 0x000000ffffed7224 */ /* 0x000fe400078e0007 */
[----:B------:R-:W-:Y:S02]  /*1fd50*/  IMAD.MOV.U32 R238, RZ, RZ, R5 ;  /* 0x000000ffffee7224 */ /* 0x000fe400078e0005 */
[----:B------:R-:W-:Y:S01]  /*1fd60*/  IMAD.MOV.U32 R239, RZ, RZ, R4 ;  /* 0x000000ffffef7224 */ /* 0x000fe200078e0004 */
[----:B------:R-:W-:Y:S01]  /*1fd70*/  FSEL R112, R74, -INF , !P4 ;  /* 0xff8000004a707808 */ /* 0x000fe20006000000 */
[----:B---3--:R-:W-:Y:S01]  /*1fd80*/  HMMA.16816.F32 R24, R12, R20, R216 ;  /* 0x000000140c18723c */ /* 0x008fe200000018d8 */
[----:B------:R-:W-:-:S02]  /*1fd90*/  FSEL R214, R68, -INF , !P5 ;  /* 0xff80000044d67808 */ /* 0x000fc40006800000 */
[----:B------:R-:W-:Y:S02]  /*1fda0*/  FSEL R211, R70, -INF , !P6 ;  /* 0xff80000046d37808 */ /* 0x000fe40007000000 */
[C---:B------:R-:W-:Y:S02]  /*1fdb0*/  ISETP.GE.AND P3, PT, R2.reuse, R8, PT ;  /* 0x000000080200720c */ /* 0x040fe40003f66270 */
[----:B------:R-:W-:Y:S02]  /*1fdc0*/  ISETP.GE.AND P4, PT, R2, R6, PT ;  /* 0x000000060200720c */ /* 0x000fe40003f86270 */
[C---:B------:R-:W-:Y:S02]  /*1fdd0*/  ISETP.GE.AND P5, PT, R0.reuse, R8, PT ;  /* 0x000000080000720c */ /* 0x040fe40003fa6270 */
[----:B------:R-:W-:Y:S02]  /*1fde0*/  ISETP.GE.AND P6, PT, R0, R6, PT ;  /* 0x000000060000720c */ /* 0x000fe40003fc6270 */
[----:B------:R-:W-:-:S02]  /*1fdf0*/  LOP3.LUT R2, R9, 0xc8, R39, 0xfe, !PT ;  /* 0x000000c809027812 */ /* 0x000fc400078efe27 */
[----:B------:R-:W-:Y:S01]  /*1fe00*/  LOP3.LUT R0, R9, 0xd0, R39, 0xfe, !PT ;  /* 0x000000d009007812 */ /* 0x000fe200078efe27 */
[C---:B------:R-:W-:Y:S01]  /*1fe10*/  HMMA.16816.F32 R20, R12.reuse, R22, R232 ;  /* 0x000000160c14723c */ /* 0x040fe200000018e8 */
[----:B------:R-:W-:Y:S02]  /*1fe20*/  FSEL R215, R60, -INF , !P3 ;  /* 0xff8000003cd77808 */ /* 0x000fe40005800000 */
[----:B------:R-:W-:Y:S02]  /*1fe30*/  FSEL R212, R62, -INF , !P4 ;  /* 0xff8000003ed47808 */ /* 0x000fe40006000000 */
[----:B------:R-:W-:Y:S02]  /*1fe40*/  FSEL R221, R52, -INF , !P5 ;  /* 0xff80000034dd7808 */ /* 0x000fe40006800000 */
[----:B------:R-:W-:Y:S01]  /*1fe50*/  FSEL R217, R54, -INF , !P6 ;  /* 0xff80000036d97808 */ /* 0x000fe20007000000 */
[----:B------:R-:W-:Y:S01]  /*1fe60*/  HMMA.16816.F32 R12, R12, R64, R236 ;  /* 0x000000400c0c723c */ /* 0x000fe200000018ec */
[----:B------:R-:W-:-:S02]  /*1fe70*/  ISETP.GE.AND P3, PT, R2, R8, PT ;  /* 0x000000080200720c */ /* 0x000fc40003f66270 */
[----:B------:R-:W-:Y:S02]  /*1fe80*/  ISETP.GE.AND P4, PT, R2, R6, PT ;  /* 0x000000060200720c */ /* 0x000fe40003f86270 */
[C---:B------:R-:W-:Y:S02]  /*1fe90*/  ISETP.GE.AND P5, PT, R0.reuse, R8, PT ;  /* 0x000000080000720c */ /* 0x040fe40003fa6270 */
[----:B------:R-:W-:Y:S02]  /*1fea0*/  ISETP.GE.AND P6, PT, R0, R6, PT ;  /* 0x000000060000720c */ /* 0x000fe40003fc6270 */
[----:B------:R-:W-:Y:S02]  /*1feb0*/  LOP3.LUT R0, R9, 0xd8, R39, 0xfe, !PT ;  /* 0x000000d809007812 */ /* 0x000fe400078efe27 */
[----:B------:R-:W-:Y:S02]  /*1fec0*/  FSEL R228, R48, -INF , !P3 ;  /* 0xff80000030e47808 */ /* 0x000fe40005800000 */
[----:B------:R-:W-:-:S02]  /*1fed0*/  FSEL R218, R50, -INF , !P4 ;  /* 0xff80000032da7808 */ /* 0x000fc40006000000 */
[C-C-:B------:R-:W-:Y:S02]  /*1fee0*/  LOP3.LUT R2, R9.reuse, 0xe0, R39.reuse, 0xfe, !PT ;  /* 0x000000e009027812 */ /* 0x140fe400078efe27 */
[C---:B------:R-:W-:Y:S02]  /*1fef0*/  ISETP.GE.AND P3, PT, R0.reuse, R8, PT ;  /* 0x000000080000720c */ /* 0x040fe40003f66270 */
[----:B------:R-:W-:Y:S02]  /*1ff00*/  ISETP.GE.AND P4, PT, R0, R6, PT ;  /* 0x000000060000720c */ /* 0x000fe40003f86270 */
[----:B------:R-:W-:Y:S02]  /*1ff10*/  LOP3.LUT R0, R9, 0xe8, R39, 0xfe, !PT ;  /* 0x000000e809007812 */ /* 0x000fe400078efe27 */
[----:B------:R-:W-:Y:S02]  /*1ff20*/  FSEL R233, R44, -INF , !P5 ;  /* 0xff8000002ce97808 */ /* 0x000fe40006800000 */
[----:B------:R-:W-:-:S02]  /*1ff30*/  FSEL R230, R46, -INF , !P6 ;  /* 0xff8000002ee67808 */ /* 0x000fc40007000000 */
[C---:B------:R-:W-:Y:S02]  /*1ff40*/  ISETP.GE.AND P5, PT, R2.reuse, R8, PT ;  /* 0x000000080200720c */ /* 0x040fe40003fa6270 */
[----:B------:R-:W-:Y:S02]  /*1ff50*/  ISETP.GE.AND P6, PT, R2, R6, PT ;  /* 0x000000060200720c */ /* 0x000fe40003fc6270 */
[----:B------:R-:W-:Y:S02]  /*1ff60*/  FSEL R234, R40, -INF , !P3 ;  /* 0xff80000028ea7808 */ /* 0x000fe40005800000 */
[----:B------:R-:W-:Y:S02]  /*1ff70*/  FSEL R231, R42, -INF , !P4 ;  /* 0xff8000002ae77808 */ /* 0x000fe40006000000 */
[C---:B------:R-:W-:Y:S02]  /*1ff80*/  ISETP.GE.AND P3, PT, R0.reuse, R8, PT ;  /* 0x000000080000720c */ /* 0x040fe40003f66270 */
[----:B------:R-:W-:-:S02]  /*1ff90*/  ISETP.GE.AND P4, PT, R0, R6, PT ;  /* 0x000000060000720c */ /* 0x000fc40003f86270 */
[C---:B------:R-:W-:Y:S02]  /*1ffa0*/  LOP3.LUT R2, R9.reuse, 0xf0, R39, 0xfe, !PT ;  /* 0x000000f009027812 */ /* 0x040fe400078efe27 */
[----:B------:R-:W-:Y:S02]  /*1ffb0*/  LOP3.LUT R0, R9, R39, RZ, 0xfc, !PT ;  /* 0x0000002709007212 */ /* 0x000fe400078efcff */
[----:B------:R-:W-:Y:S02]  /*1ffc0*/  FSEL R241, R32, -INF , !P5 ;  /* 0xff80000020f17808 */ /* 0x000fe40006800000 */
[----:B------:R-:W-:Y:S02]  /*1ffd0*/  FSEL R237, R34, -INF , !P6 ;  /* 0xff80000022ed7808 */ /* 0x000fe40007000000 */
[C---:B------:R-:W-:Y:S02]  /*1ffe0*/  ISETP.GE.AND P5, PT, R2.reuse, R8, PT ;  /* 0x000000080200720c */ /* 0x040fe40003fa6270 */
[----:B------:R-:W-:-:S02]  /*1fff0*/  ISETP.GE.AND P6, PT, R2, R6, PT ;  /* 0x000000060200720c */ /* 0x000fc40003fc6270 */
[----:B------:R-:W-:Y:S02]  /*20000*/  LOP3.LUT R4, R9, 0xf8, R39, 0xfe, !PT ;  /* 0x000000f809047812 */ /* 0x000fe400078efe27 */
[----:B------:R-:W-:Y:S02]  /*20010*/  IADD3 R2, R0, 0x1, RZ ;  /* 0x0000000100027810 */ /* 0x000fe40007ffe0ff */
[----:B------:R-:W-:Y:S02]  /*20020*/  FSEL R243, R28, -INF , !P3 ;  /* 0xff8000001cf37808 */ /* 0x000fe40005800000 */
[----:B------:R-:W-:Y:S02]  /*20030*/  FSEL R239, R30, -INF , !P4 ;  /* 0xff8000001eef7808 */ /* 0x000fe40006000000 */
[----:B------:R-:W-:Y:S02]  /*20040*/  FSEL R251, R24, -INF , !P5 ;  /* 0xff80000018fb7808 */ /* 0x000fe40006800000 */
[----:B------:R-:W-:-:S02]  /*20050*/  ISETP.GE.AND P3, PT, R4, R8, PT ;  /* 0x000000080400720c */ /* 0x000fc40003f66270 */
[----:B------:R-:W-:Y:S02]  /*20060*/  ISETP.GE.AND P4, PT, R4, R6, PT ;  /* 0x000000060400720c */ /* 0x000fe40003f86270 */
[----:B------:R-:W-:Y:S02]  /*20070*/  ISETP.GE.AND P5, PT, R2, R8, PT ;  /* 0x000000080200720c */ /* 0x000fe40003fa6270 */
[----:B------:R-:W-:Y:S02]  /*20080*/  IADD3 R4, R0, 0x9, RZ ;  /* 0x0000000900047810 */ /* 0x000fe40007ffe0ff */
[----:B------:R-:W-:Y:S02]  /*20090*/  FSEL R246, R26, -INF , !P6 ;  /* 0xff8000001af67808 */ /* 0x000fe40007000000 */
[----:B------:R-:W-:Y:S02]  /*200a0*/  FSEL R252, R20, -INF , !P3 ;  /* 0xff80000014fc7808 */ /* 0x000fe40005800000 */
[----:B------:R-:W-:-:S02]  /*200b0*/  FSEL R46, R13, -INF , !P5 ;  /* 0xff8000000d2e7808 */ /* 0x000fc40006800000 */
        /* <DEDUP_REMOVED lines=10> */
[----:B------:R-:W-:Y:S02]  /*20160*/  ISETP.GE.AND P5, PT, R4, R8, PT ;  /* 0x000000080400720c */ /* 0x000fe40003fa6270 */
[----:B------:R-:W-:-:S02]  /*20170*/  IADD3 R2, R0, 0x21, RZ ;  /* 0x0000002100027810 */ /* 0x000fc40007ffe0ff */
[----:B------:R-:W-:Y:S02]  /*20180*/  FSEL R205, R205, -INF , !P6 ;  /* 0xff800000cdcd7808 */ /* 0x000fe40007000000 */
[----:B------:R-:W-:Y:S02]  /*20190*/  FSEL R207, R207, -INF , !P3 ;  /* 0xff800000cfcf7808 */ /* 0x000fe40005800000 */
[----:B------:R-:W-:Y:S02]  /*201a0*/  FSEL R201, R201, -INF , !P5 ;  /* 0xff800000c9c97808 */ /* 0x000fe40006800000 */
        /* <DEDUP_REMOVED lines=104> */
[----:B------:R-:W-:Y:S01]  /*20830*/  FSEL R188, R53, -INF , !P5 ;  /* 0xff80000035bc7808 */ /* 0x000fe20006800000 */
[----:B------:R-:W-:Y:S01]  /*20840*/  BAR.SYNC.DEFER_BLOCKING 0x0 ;  /* 0x0000000000007b1d */ /* 0x000fe20000010000 */
[----:B------:R-:W-:-:S02]  /*20850*/  ISETP.GE.AND P6, PT, R4, R6, PT ;  /* 0x000000060400720c */ /* 0x000fc40003fc6270 */
[C---:B------:R-:W-:Y:S02]  /*20860*/  ISETP.GE.AND P3, PT, R2.reuse, R8, PT ;  /* 0x000000080200720c */ /* 0x040fe40003f66270 */
[----:B------:R-:W-:Y:S02]  /*20870*/  ISETP.GE.AND P5, PT, R2, R6, PT ;  /* 0x000000060200720c */ /* 0x000fe40003fa6270 */
[----:B------:R-:W-:Y:S02]  /*20880*/  IADD3 R2, R0, 0xd1, RZ ;  /* 0x000000d100027810 */ /* 0x000fe40007ffe0ff */
[----:B------:R-:W-:Y:S02]  /*20890*/  FSEL R74, R55, -INF , !P6 ;  /* 0xff800000374a7808 */ /* 0x000fe40007000000 */
[----:B------:R-:W-:Y:S02]  /*208a0*/  FSEL R210, R49, -INF , !P3 ;  /* 0xff80000031d27808 */ /* 0x000fe40005800000 */
[----:B------:R-:W-:-:S02]  /*208b0*/  ISETP.GE.AND P6, PT, R2, R8, PT ;  /* 0x000000080200720c */ /* 0x000fc40003fc6270 */
[----:B------:R-:W-:Y:S02]  /*208c0*/  ISETP.GE.AND P3, PT, R2, R6, PT ;  /* 0x000000060200720c */ /* 0x000fe40003f66270 */
[C---:B------:R-:W-:Y:S02]  /*208d0*/  IADD3 R4, R0.reuse, 0xd9, RZ ;  /* 0x000000d900047810 */ /* 0x040fe40007ffe0ff */
[----:B------:R-:W-:Y:S02]  /*208e0*/  IADD3 R2, R0, 0xe1, RZ ;  /* 0x000000e100027810 */ /* 0x000fe40007ffe0ff */
[----:B------:R-:W-:Y:S02]  /*208f0*/  FSEL R209, R51, -INF , !P5 ;  /* 0xff80000033d17808 */ /* 0x000fe40006800000 */
[----:B------:R-:W-:Y:S02]  /*20900*/  FSEL R216, R45, -INF , !P6 ;  /* 0xff8000002dd87808 */ /* 0x000fe40007000000 */
[----:B------:R-:W-:-:S02]  /*20910*/  FSEL R213, R47, -INF , !P3 ;  /* 0xff8000002fd57808 */ /* 0x000fc40005800000 */
[C---:B------:R-:W-:Y:S02]  /*20920*/  ISETP.GE.AND P5, PT, R4.reuse, R8, PT ;  /* 0x000000080400720c */ /* 0x040fe40003fa6270 */
[----:B------:R-:W-:Y:S02]  /*20930*/  ISETP.GE.AND P6, PT, R4, R6, PT ;  /* 0x000000060400720c */ /* 0x000fe40003fc6270 */
[----:B------:R-:W-:Y:S02]  /*20940*/  ISETP.GE.AND P3, PT, R2, R8, PT ;  /* 0x000000080200720c */ /* 0x000fe40003f66270 */
[----:B------:R-:W-:Y:S02]  /*20950*/  IADD3 R4, R0, 0xe9, RZ ;  /* 0x000000e900047810 */ /* 0x000fe40007ffe0ff */
[----:B------:R-:W-:Y:S02]  /*20960*/  FSEL R219, R41, -INF , !P5 ;  /* 0xff80000029db7808 */ /* 0x000fe40006800000 */
[----:B------:R-:W-:-:S02]  /*20970*/  FSEL R220, R43, -INF , !P6 ;  /* 0xff8000002bdc7808 */ /* 0x000fc40007000000 */
[----:B------:R-:W-:Y:S02]  /*20980*/  FSEL R232, R33, -INF , !P3 ;  /* 0xff80000021e87808 */ /* 0x000fe40005800000 */
[----:B------:R-:W-:Y:S02]  /*20990*/  ISETP.GE.AND P5, PT, R2, R6, PT ;  /* 0x000000060200720c */ /* 0x000fe40003fa6270 */
[C---:B------:R-:W-:Y:S02]  /*209a0*/  ISETP.GE.AND P6, PT, R4.reuse, R8, PT ;  /* 0x000000080400720c */ /* 0x040fe40003fc6270 */
[----:B------:R-:W-:Y:S02]  /*209b0*/  ISETP.GE.AND P3, PT, R4, R6, PT ;  /* 0x000000060400720c */ /* 0x000fe40003f66270 */
[----:B------:R-:W-:Y:S02]  /*209c0*/  IADD3 R2, R0, 0xf1, RZ ;  /* 0x000000f100027810 */ /* 0x000fe40007ffe0ff */
[----:B------:R-:W-:-:S02]  /*209d0*/  FSEL R229, R35, -INF , !P5 ;  /* 0xff80000023e57808 */ /* 0x000fc40006800000 */
[----:B------:R-:W-:Y:S02]  /*209e0*/  FSEL R235, R29, -INF , !P6 ;  /* 0xff8000001deb7808 */ /* 0x000fe40007000000 */
[----:B------:R-:W-:Y:S02]  /*209f0*/  FSEL R236, R31, -INF , !P3 ;  /* 0xff8000001fec7808 */ /* 0x000fe40005800000 */
[C---:B------:R-:W-:Y:S02]  /*20a00*/  ISETP.GE.AND P5, PT, R2.reuse, R8, PT ;  /* 0x000000080200720c */ /* 0x040fe40003fa6270 */
[----:B------:R-:W-:Y:S02]  /*20a10*/  ISETP.GE.AND P6, PT, R2, R6, PT ;  /* 0x000000060200720c */ /* 0x000fe40003fc6270 */
[C---:B------:R-:W-:Y:S02]  /*20a20*/  ISETP.GE.AND P3, PT, R0.reuse, R8, PT ;  /* 0x000000080000720c */ /* 0x040fe40003f66270 */
[----:B------:R-:W-:-:S02]  /*20a30*/  IADD3 R2, R0, 0xf9, RZ ;  /* 0x000000f900027810 */ /* 0x000fc40007ffe0ff */
[----:B------:R-:W-:Y:S02]  /*20a40*/  FSEL R242, R25, -INF , !P5 ;  /* 0xff80000019f27808 */ /* 0x000fe40006800000 */
[----:B------:R-:W-:Y:S02]  /*20a50*/  FSEL R238, R27, -INF , !P6 ;  /* 0xff8000001bee7808 */ /* 0x000fe40007000000 */
[----:B------:R-:W-:Y:S01]  /*20a60*/  FSEL R42, R12, -INF , !P3 ;  /* 0xff8000000c2a7808 */ /* 0x000fe20005800000 */
[----:B------:R-:W-:Y:S01]  /*20a70*/  BSSY B1, `(.L_x_1141) ;  /* 0x0000101000017945 */ /* 0x000fe20003800000 */
[----:B------:R-:W-:Y:S02]  /*20a80*/  ISETP.GE.AND P5, PT, R0, R6, PT ;  /* 0x000000060000720c */ /* 0x000fe40003fa6270 */
[C---:B------:R-:W-:Y:S02]  /*20a90*/  ISETP.GE.AND P6, PT, R2.reuse, R8, PT ;  /* 0x000000080200720c */ /* 0x040fe40003fc6270 */
[----:B------:R-:W-:Y:S01]  /*20aa0*/  ISETP.GE.AND P3, PT, R2, R6, PT ;  /* 0x000000060200720c */ /* 0x000fe20003f66270 */
[----:B------:R-:W-:Y:S01]  /*20ab0*/  IMAD.MOV.U32 R222, RZ, RZ, R114 ;  /* 0x000000ffffde7224 */ /* 0x000fe200078e0072 */
[----:B------:R-:W-:Y:S01]  /*20ac0*/  FSEL R39, R14, -INF , !P5 ;  /* 0xff8000000e277808 */ /* 0x000fe20006800000 */
[----:B------:R-:W-:Y:S01]  /*20ad0*/  IMAD.MOV.U32 R223, RZ, RZ, R115 ;  /* 0x000000ffffdf7224 */ /* 0x000fe200078e0073 */
[----:B------:R-:W-:-:S02]  /*20ae0*/  FSEL R240, R22, -INF , !P4 ;  /* 0xff80000016f07808 */ /* 0x000fc40006000000 */
[----:B------:R-:W-:Y:S02]  /*20af0*/  FSEL R244, R21, -INF , !P6 ;  /* 0xff80000015f47808 */ /* 0x000fe40007000000 */
[----:B------:R-:W-:Y:S01]  /*20b00*/  FSEL R245, R23, -INF , !P3 ;  /* 0xff80000017f57808 */ /* 0x000fe20005800000 */
[----:B------:R-:W-:Y:S05]  /*20b10*/  @!P2 BRA `(.L_x_1142) ;  /* 0x00000f600000a947 */ /* 0x000fea0003800000 */
[----:B------:R-:W-:Y:S01]  /*20b20*/  BSSY B0, `(.L_x_1143) ;  /* 0x0000042000007945 */ /* 0x000fe20003800000 */
[----:B------:R-:W-:Y:S05]  /*20b30*/  @!P0 BRA `(.L_x_1144) ;  /* 0x000003d000008947 */ /* 0x000fea0003800000 */
[----:B------:R-:W2:Y:S01]  /*20b40*/  LD.E R2, [R16.64+0x170] ;  /* 0x0001700610027980 */ /* 0x000ea2000c101900 */
[----:B------:R-:W-:Y:S02]  /*20b50*/  IADD3 R10, R9, -0x100, RZ ;  /* 0xffffff00090a7810 */ /* 0x000fe40007ffe0ff */
[----:B------:R-:W-:Y:S02]  /*20b60*/  IABS R7, R9 ;  /* 0x0000000900077213 */ /* 0x000fe40000000000 */
[----:B------:R-:W-:Y:S02]  /*20b70*/  IABS R8, R10 ;  /* 0x0000000a00087213 */ /* 0x000fe40000000000 */
[----:B--2---:R-:W-:-:S02]  /*20b80*/  IABS R0, R2 ;  /* 0x0000000200007213 */ /* 0x004fc40000000000 */
[-C--:B------:R-:W-:Y:S02]  /*20b90*/  IABS R11, R2.reuse ;  /* 0x00000002000b7213 */ /* 0x080fe40000000000 */
[----:B------:R-:W1:Y:S01]  /*20ba0*/  I2F.RP R4, R0 ;  /* 0x0000000000047306 */ /* 0x000e620000209400 */
[----:B------:R-:W-:-:S04]  /*20bb0*/  LOP3.LUT R9, R9, R2, RZ, 0x3c, !PT ;  /* 0x0000000209097212 */ /* 0x000fc800078e3cff */
[----:B------:R-:W-:-:S03]  /*20bc0*/  ISETP.GE.AND P3, PT, R9, RZ, PT ;  /* 0x000000ff0900720c */ /* 0x000fc60003f66270 */
[----:B-1----:R-:W1:Y:S02]  /*20bd0*/  MUFU.RCP R4, R4 ;  /* 0x0000000400047308 */ /* 0x002e640000001000 */
[----:B-1----:R-:W-:-:S06]  /*20be0*/  IADD3 R4, R4, 0xffffffe, RZ ;  /* 0x0ffffffe04047810 */ /* 0x002fcc0007ffe0ff */
[----:B------:R-:W1:Y:S02]  /*20bf0*/  F2I.FTZ.U32.TRUNC.NTZ R5, R4 ;  /* 0x0000000400057305 */ /* 0x000e64000021f000 */
[----:B-1----:R-:W-:-:S04]  /*20c00*/  IMAD.MOV R4, RZ, RZ, -R5 ;  /* 0x000000ffff047224 */ /* 0x002fc800078e0a05 */
[----:B------:R-:W-:Y:S02]  /*20c10*/  IMAD R6, R4, R0, RZ ;  /* 0x0000000004067224 */ /* 0x000fe400078e02ff */
[----:B------:R-:W-:-:S04]  /*20c20*/  IMAD.MOV.U32 R4, RZ, RZ, RZ ;  /* 0x000000ffff047224 */ /* 0x000fc800078e00ff */
[----:B------:R-:W-:-:S04]  /*20c30*/  IMAD.HI.U32 R4, R5, R6, R4 ;  /* 0x0000000605047227 */ /* 0x000fc800078e0004 */
        /* <DEDUP_REMOVED lines=12> */
[----:B------:R-:W-:Y:S02]  /*20d00*/  LOP3.LUT R0, R10, R2, RZ, 0x3c, !PT ;  /* 0x000000020a007212 */ /* 0x000fe400078e3cff */
[----:B------:R-:W-:-:S02]  /*20d10*/  @!P2 IADD3 R4, R4, 0x1, RZ ;  /* 0x000000010404a810 */ /* 0x000fc40007ffe0ff */
[----:B------:R-:W-:Y:S02]  /*20d20*/  ISETP.GE.AND P0, PT, R0, RZ, PT ;  /* 0x000000ff0000720c */ /* 0x000fe40003f06270 */
[----:B------:R-:W-:Y:S02]  /*20d30*/  ISETP.NE.AND P2, PT, R2, RZ, PT ;  /* 0x000000ff0200720c */ /* 0x000fe40003f45270 */
[----:B------:R-:W-:Y:S02]  /*20d40*/  LOP3.LUT R0, RZ, R2, RZ, 0x33, !PT ;  /* 0x00000002ff007212 */ /* 0x000fe400078e33ff */
[----:B------:R-:W-:Y:S02]  /*20d50*/  @P6 IADD3 R5, R5, 0x1, RZ ;  /* 0x0000000105056810 */ /* 0x000fe40007ffe0ff */
[----:B------:R-:W-:-:S03]  /*20d60*/  @P5 IADD3 R4, R4, 0x1, RZ ;  /* 0x0000000104045810 */ /* 0x000fc60007ffe0ff */
[----:B------:R-:W-:Y:S02]  /*20d70*/  @!P3 IMAD.MOV R5, RZ, RZ, -R5 ;  /* 0x000000ffff05b224 */ /* 0x000fe400078e0a05 */
[----:B------:R-:W-:-:S03]  /*20d80*/  @!P0 IMAD.MOV R4, RZ, RZ, -R4 ;  /* 0x000000ffff048224 */ /* 0x000fc600078e0a04 */
[C---:B------:R-:W-:Y:S02]  /*20d90*/  SEL R8, R0.reuse, R5, !P2 ;  /* 0x0000000500087207 */ /* 0x040fe40005000000 */
[----:B------:R-:W-:Y:S02]  /*20da0*/  SEL R0, R0, R4, !P2 ;  /* 0x0000000400007207 */ /* 0x000fe40005000000 */
[----:B------:R-:W2:Y:S01]  /*20db0*/  LD.E.64 R4, [R16.64+0x38] ;  /* 0x0000380610047980 */ /* 0x000ea2000c101b00 */
[----:B------:R-:W-:-:S04]  /*20dc0*/  IMAD.WIDE R6, R8, 0x4, R224 ;  /* 0x0000000408067825 */ /* 0x000fc800078e02e0 */
[----:B------:R-:W-:Y:S01]  /*20dd0*/  IMAD.WIDE R10, R0, 0x4, R224 ;  /* 0x00000004000a7825 */ /* 0x000fe200078e02e0 */
[----:B------:R1:W3:Y:S05]  /*20de0*/  LD.E R9, [R6.64] ;  /* 0x0000000606097980 */ /* 0x0002ea000c101900 */
[----:B------:R4:W3:Y:S04]  /*20df0*/  LD.E R11, [R10.64] ;  /* 0x000000060a0b7980 */ /* 0x0008e8000c101900 */
[----:B-1----:R-:W5:Y:S01]  /*20e00*/  LD.E.64 R6, [R16.64+0x20] ;  /* 0x0000200610067980 */ /* 0x002f62000c101b00 */
[----:B------:R-:W-:-:S04]  /*20e10*/  IMAD.IADD R0, R8, 0x1, -R0 ;  /* 0x0000000108007824 */ /* 0x000fc800078e0a00 */
[----:B------:R-:W-:-:S05]  /*20e20*/  IMAD R2, R2, R0, -0x100 ;  /* 0xffffff0002027424 */ /* 0x000fca00078e0200 */
[----:B----4-:R-:W-:Y:S01]  /*20e30*/  SHF.R.S32.HI R10, RZ, 0x1f, R2 ;  /* 0x0000001fff0a7819 */ /* 0x010fe20000011402 */
[-C--:B--2---:R-:W-:Y:S01]  /*20e40*/  IMAD R0, R5, R2.reuse, RZ ;  /* 0x0000000205007224 */ /* 0x084fe200078e02ff */
[----:B---3--:R-:W-:Y:S01]  /*20e50*/  IADD3 R11, -R9, R11, RZ ;  /* 0x0000000b090b7210 */ /* 0x008fe20007ffe1ff */
[----:B------:R-:W-:-:S04]  /*20e60*/  IMAD.WIDE.U32 R8, R4, R2, RZ ;  /* 0x0000000204087225 */ /* 0x000fc800078e00ff */
[----:B------:R-:W-:Y:S01]  /*20e70*/  IMAD R4, R4, R10, R0 ;  /* 0x0000000a04047224 */ /* 0x000fe200078e0200 */
[----:B------:R-:W-:-:S03]  /*20e80*/  SHF.R.S32.HI R0, RZ, 0x1f, R11 ;  /* 0x0000001fff007819 */ /* 0x000fc6000001140b */
[----:B------:R-:W-:Y:S02]  /*20e90*/  IMAD.IADD R5, R9, 0x1, R4 ;  /* 0x0000000109057824 */ /* 0x000fe400078e0204 */
[----:B------:R-:W-:Y:S02]  /*20ea0*/  IMAD.MOV.U32 R4, RZ, RZ, R8 ;  /* 0x000000ffff047224 */ /* 0x000fe400078e0008 */
[----:B-----5:R-:W-:Y:S02]  /*20eb0*/  IMAD R2, R7, R11, RZ ;  /* 0x0000000b07027224 */ /* 0x020fe400078e02ff */
[----:B------:R-:W-:-:S04]  /*20ec0*/  IMAD.WIDE.U32 R4, R11, R6, R4 ;  /* 0x000000060b047225 */ /* 0x000fc800078e0004 */
[----:B------:R-:W-:Y:S02]  /*20ed0*/  IMAD R2, R6, R0, R2 ;  /* 0x0000000006027224 */ /* 0x000fe400078e0202 */
[----:B------:R-:W-:-:S03]  /*20ee0*/  IMAD.MOV.U32 R0, RZ, RZ, R4 ;  /* 0x000000ffff007224 */ /* 0x000fc600078e0004 */
[----:B------:R-:W-:Y:S01]  /*20ef0*/  IADD3 R2, R5, R2, RZ ;  /* 0x0000000205027210 */ /* 0x000fe20007ffe0ff */
[----:B------:R-:W-:Y:S05]  /*20f00*/  BRA `(.L_x_1145) ;  /* 0x0000003000007947 */ /* 0x000fea0003800000 */
.L_x_1144:
[----:B------:R-:W2:Y:S02]  /*20f10*/  LD.E R0, [R16.64+0x38] ;  /* 0x0000380610007980 */ /* 0x000ea4000c101900 */
[----:B--2---:R-:W-:-:S04]  /*20f20*/  LEA R0, -R0, RZ, 0x8 ;  /* 0x000000ff00007211 */ /* 0x004fc800078e41ff */
[----:B------:R-:W-:Y:S02]  /*20f30*/  SHF.R.S32.HI R2, RZ, 0x1f, R0 ;  /* 0x0000001fff027819 */ /* 0x000fe40000011400 */
.L_x_1145:
[----:B------:R-:W-:Y:S05]  /*20f40*/  BSYNC B0 ;  /* 0x0000000000007941 */ /* 0x000fea0003800000 */
.L_x_1143:
[----:B------:R-:W-:Y:S01]  /*20f50*/  @!P1 IADD3 R4, P2, R0, R113, RZ ;  /* 0x0000007100049210 */ /* 0x000fe20007f5e0ff */
[----:B------:R-:W-:Y:S01]  /*20f60*/  @!P1 IMAD.MOV.U32 R10, RZ, RZ, R0 ;  /* 0x000000ffff0a9224 */ /* 0x000fe200078e0000 */
[----:B------:R-:W-:Y:S01]  /*20f70*/  @!P1 LEA R5, P0, R190, R0, 0x5 ;  /* 0x00000000be059211 */ /* 0x000fe200078028ff */
[C---:B------:R-:W-:Y:S01]  /*20f80*/  @!P1 IMAD R14, R191.reuse, 0x50, RZ ;  /* 0x00000050bf0e9824 */ /* 0x040fe200078e02ff */
[-C--:B------:R-:W-:Y:S01]  /*20f90*/  @!P1 MOV R11, R2.reuse ;  /* 0x00000002000b9202 */ /* 0x080fe20000000f00 */
[----:B------:R-:W-:Y:S01]  /*20fa0*/  @!P1 IMAD.X R6, R2, 0x1, R134, P2 ;  /* 0x0000000102069824 */ /* 0x000fe200010e0686 */
[----:B------:R-:W-:Y:S01]  /*20fb0*/  @!P1 LEA.HI.X R7, R190, R2, R191, 0x5, P0 ;  /* 0x00000002be079211 */ /* 0x000fe200000f2cbf */
[----:B------:R-:W-:Y:S01]  /*20fc0*/  @!P1 IMAD R12, R191, 0x30, RZ ;  /* 0x00000030bf0c9824 */ /* 0x000fe200078e02ff */
[CC--:B------:R-:W-:Y:S01]  /*20fd0*/  @!P1 LEA R40, P2, R4.reuse, R227.reuse, 0x1 ;  /* 0x000000e304289211 */ /* 0x0c0fe200078408ff */
[----:B------:R1:W-:Y:S01]  /*20fe0*/  @P1 STS.128 [R189+0x2000], RZ ;  /* 0x002000ffbd001388 */ /* 0x0003e20000000c00 */
[CC--:B------:R-:W-:Y:S01]  /*20ff0*/  @!P1 LEA R36, P0, R5.reuse, R227.reuse, 0x1 ;  /* 0x000000e305249211 */ /* 0x0c0fe200078008ff */
[----:B------:R-:W-:Y:S01]  /*21000*/  @!P1 IMAD.MOV.U32 R18, RZ, RZ, R0 ;  /* 0x000000ffff129224 */ /* 0x000fe200078e0000 */
[-C--:B------:R-:W-:Y:S01]  /*21010*/  @!P1 LEA.HI.X R41, R4, R226.reuse, R6, 0x1, P2 ;  /* 0x000000e204299211 */ /* 0x080fe200010f0c06 */
[----:B------:R-:W-:Y:S01]  /*21020*/  @!P1 IMAD.MOV.U32 R4, RZ, RZ, R0 ;  /* 0x000000ffff049224 */ /* 0x000fe200078e0000 */
[----:B------:R-:W-:Y:S01]  /*21030*/  @!P1 LEA.HI.X R37, R5, R226, R7, 0x1, P0 ;  /* 0x000000e205259211 */ /* 0x000fe200000f0c07 */
[--C-:B------:R-:W-:Y:S01]  /*21040*/  @!P1 IMAD.MOV.U32 R5, RZ, RZ, R2.reuse ;  /* 0x000000ffff059224 */ /* 0x100fe200078e0002 */
[----:B------:R-:W-:Y:S01]  /*21050*/  @!P1 LEA R9, P0, R190, R0, 0x6 ;  /* 0x00000000be099211 */ /* 0x000fe200078030ff */
[----:B------:R-:W-:Y:S01]  /*21060*/  @!P1 IMAD.MOV.U32 R19, RZ, RZ, R2 ;  /* 0x000000ffff139224 */ /* 0x000fe200078e0002 */
[-C--:B------:R-:W-:Y:S01]  /*21070*/  @!P1 LEA R8, P2, R0, R227.reuse, 0x1 ;  /* 0x000000e300089211 */ /* 0x080fe200078408ff */
[C---:B------:R-:W-:Y:S01]  /*21080*/  @!P1 IMAD.WIDE.U32 R6, R190.reuse, 0x30, R4 ;  /* 0x00000030be069825 */ /* 0x040fe200078e0004 */
[CC--:B------:R-:W-:Y:S01]  /*21090*/  @!P1 LEA.HI.X R13, R190.reuse, R2.reuse, R191, 0x6, P0 ;  /* 0x00000002be0d9211 */ /* 0x0c0fe200000f34bf */
[----:B------:R-:W-:Y:S01]  /*210a0*/  BSSY B0, `(.L_x_1146) ;  /* 0x000009a000007945 */ /* 0x000fe20003800000 */
[----:B------:R-:W-:Y:S01]  /*210b0*/  @!P1 LEA R34, P0, R9, R227, 0x1 ;  /* 0x000000e309229211 */ /* 0x000fe200078008ff */
[----:B------:R-:W-:Y:S01]  /*210c0*/  @!P1 IMAD.WIDE.U32 R4, R190, 0x50, R10 ;  /* 0x00000050be049825 */ /* 0x000fe200078e000a */
[----:B------:R-:W-:-:S02]  /*210d0*/  @!P1 MOV R15, R2 ;  /* 0x00000002000f9202 */ /* 0x000fc40000000f00 */
[-C--:B------:R-:W-:Y:S01]  /*210e0*/  @!P1 LEA.HI.X R35, R9, R226.reuse, R13, 0x1, P0 ;  /* 0x000000e209239211 */ /* 0x080fe200000f0c0d */
[----:B------:R-:W-:Y:S01]  /*210f0*/  @!P1 IMAD.IADD R5, R14, 0x1, R5 ;  /* 0x000000010e059824 */ /* 0x000fe200078e0205 */
[-C--:B------:R-:W-:Y:S01]  /*21100*/  @!P1 LEA R30, P0, R4, R227.reuse, 0x1 ;  /* 0x000000e3041e9211 */ /* 0x080fe200078008ff */
[----:B------:R-:W-:Y:S01]  /*21110*/  @!P1 IMAD.IADD R7, R12, 0x1, R7 ;  /* 0x000000010c079824 */ /* 0x000fe200078e0207 */
[-C--:B------:R-:W-:Y:S01]  /*21120*/  @!P1 LEA.HI.X R9, R0, R226.reuse, R2, 0x1, P2 ;  /* 0x000000e200099211 */ /* 0x080fe200010f0c02 */
[C---:B------:R-:W-:Y:S01]  /*21130*/  @!P1 IMAD R20, R191.reuse, 0x70, RZ ;  /* 0x00000070bf149824 */ /* 0x040fe200078e02ff */
[----:B------:R-:W-:Y:S01]  /*21140*/  @!P1 LEA.HI.X R31, R4, R226, R5, 0x1, P0 ;  /* 0x000000e2041f9211 */ /* 0x000fe200000f0c05 */
[----:B------:R-:W-:Y:S01]  /*21150*/  @!P1 IMAD.MOV.U32 R4, RZ, RZ, R0 ;  /* 0x000000ffff049224 */ /* 0x000fe200078e0000 */
[----:B------:R-:W-:Y:S01]  /*21160*/  @!P1 MOV R5, R2 ;  /* 0x0000000200059202 */ /* 0x000fe20000000f00 */
[----:B------:R-:W-:Y:S01]  /*21170*/  @!PT LDS RZ, [RZ] ;  /* 0x00000000fffff984 */ /* 0x000fe20000000800 */
[----:B------:R-:W-:Y:S01]  /*21180*/  @!PT LDS RZ, [RZ] ;  /* 0x00000000fffff984 */ /* 0x000fe20000000800 */
[----:B------:R-:W-:Y:S01]  /*21190*/  @!PT LDS RZ, [RZ] ;  /* 0x00000000fffff984 */ /* 0x000fe20000000800 */
[----:B------:R2:W-:Y:S01]  /*211a0*/  @!P1 LDGSTS.E.BYPASS.LTC128B.128 [R189+0x2000], [R8.64] ;  /* 0x0200000008bd9fae */ /* 0x0005e2000b901d46 */
[----:B------:R-:W-:Y:S01]  /*211b0*/  @!P1 LEA R32, P2, R6, R227, 0x1 ;  /* 0x000000e306209211 */ /* 0x000fe200078408ff */
[----:B------:R-:W-:-:S02]  /*211c0*/  @!P1 IMAD R23, R191, 0xb0, RZ ;  /* 0x000000b0bf179824 */ /* 0x000fc400078e02ff */
[----:B------:R-:W-:Y:S01]  /*211d0*/  @!P1 IMAD.WIDE.U32 R12, R190, 0x60, R4 ;  /* 0x00000060be0c9825 */ /* 0x000fe200078e0004 */
[-C--:B------:R-:W-:Y:S01]  /*211e0*/  @!P1 LEA.HI.X R33, R6, R226.reuse, R7, 0x1, P2 ;  /* 0x000000e206219211 */ /* 0x080fe200010f0c07 */
[----:B------:R1:W-:Y:S02]  /*211f0*/  @P1 STS.128 [R189+0x2800], RZ ;  /* 0x002800ffbd001388 */ /* 0x0003e40000000c00 */
[----:B------:R-:W-:Y:S01]  /*21200*/  @!P1 IMAD.MOV.U32 R6, RZ, RZ, R0 ;  /* 0x000000ffff069224 */ /* 0x000fe200078e0000 */
[----:B------:R-:W-:Y:S01]  /*21210*/  @!P1 LEA R28, P0, R12, R227, 0x1 ;  /* 0x000000e30c1c9211 */ /* 0x000fe200078008ff */
[----:B------:R-:W-:Y:S01]  /*21220*/  @!P1 IMAD.MOV.U32 R7, RZ, RZ, R2 ;  /* 0x000000ffff079224 */ /* 0x000fe200078e0002 */
[----:B------:R-:W-:Y:S01]  /*21230*/  @!PT LDS RZ, [RZ] ;  /* 0x00000000fffff984 */ /* 0x000fe20000000800 */
[----:B------:R-:W-:Y:S01]  /*21240*/  @!PT LDS RZ, [RZ] ;  /* 0x00000000fffff984 */ /* 0x000fe20000000800 */
[----:B------:R-:W-:Y:S01]  /*21250*/  @!PT LDS RZ, [RZ] ;  /* 0x00000000fffff984 */ /* 0x000fe20000000800 */
[----:B------:R1:W-:Y:S01]  /*21260*/  @!P1 LDGSTS.E.BYPASS.LTC128B.128 [R189+0x2800], [R40.64] ;  /* 0x0280000028bd9fae */ /* 0x0003e2000b901d46 */
[C---:B------:R-:W-:Y:S02]  /*21270*/  @!P1 IMAD R21, R191.reuse, 0x90, RZ ;  /* 0x00000090bf159824 */ /* 0x040fe400078e02ff */
[----:B------:R-:W-:Y:S01]  /*21280*/  @!P1 IMAD.WIDE.U32 R10, R190, 0x70, R6 ;  /* 0x00000070be0a9825 */ /* 0x000fe200078e0006 */
[----:B------:R1:W-:Y:S03]  /*21290*/  @P1 STS.128 [R189+0x3000], RZ ;  /* 0x003000ffbd001388 */ /* 0x0003e60000000c00 */
[----:B------:R-:W-:Y:S01]  /*212a0*/  @!P1 IMAD.MOV.U32 R14, RZ, RZ, R0 ;  /* 0x000000ffff0e9224 */ /* 0x000fe200078e0000 */
[----:B------:R-:W-:Y:S01]  /*212b0*/  @!P1 IADD3 R11, R20, R11, RZ ;  /* 0x0000000b140b9210 */ /* 0x000fe20007ffe0ff */
[C---:B------:R-:W-:Y:S01]  /*212c0*/  @!P1 IMAD R22, R191.reuse, 0xa0, RZ ;  /* 0x000000a0bf169824 */ /* 0x040fe200078e02ff */
[-C--:B------:R-:W-:Y:S01]  /*212d0*/  @!P1 LEA R26, P4, R10, R227.reuse, 0x1 ;  /* 0x000000e30a1a9211 */ /* 0x080fe200078808ff */
[----:B------:R-:W-:Y:S01]  /*212e0*/  @!P1 IMAD.WIDE.U32 R6, R190, 0xa0, R14 ;  /* 0x000000a0be069825 */ /* 0x000fe200078e000e */
[----:B------:R-:W-:Y:S01]  /*212f0*/  @!PT LDS RZ, [RZ] ;  /* 0x00000000fffff984 */ /* 0x000fe20000000800 */
[----:B------:R-:W-:Y:S01]  /*21300*/  @!PT LDS RZ, [RZ] ;  /* 0x00000000fffff984 */ /* 0x000fe20000000800 */
[----:B------:R-:W-:Y:S01]  /*21310*/  @!PT LDS RZ, [RZ] ;  /* 0x00000000fffff984 */ /* 0x000fe20000000800 */
[----:B------:R1:W-:Y:S02]  /*21320*/  @!P1 LDGSTS.E.BYPASS.LTC128B.128 [R189+0x3000], [R36.64] ;  /* 0x0300000024bd9fae */ /* 0x0003e4000b901d46 */
[----:B------:R-:W-:Y:S01]  /*21330*/  @!P1 LEA.HI.X R27, R10, R226, R11, 0x1, P4 ;  /* 0x000000e20a1b9211 */ /* 0x000fe200020f0c0b */
[----:B------:R-:W-:Y:S01]  /*21340*/  @!P1 IMAD.IADD R7, R22, 0x1, R7 ;  /* 0x0000000116079824 */ /* 0x000fe200078e0207 */
[----:B------:R-:W-:Y:S01]  /*21350*/  @!P1 LEA R22, P2, R6, R227, 0x1 ;  /* 0x000000e306169211 */ /* 0x000fe200078408ff */
[C---:B--2---:R-:W-:Y:S01]  /*21360*/  @!P1 IMAD R8, R191.reuse, 0x60, RZ ;  /* 0x00000060bf089824 */ /* 0x044fe200078e02ff */
[----:B------:R1:W-:Y:S01]  /*21370*/  @P1 STS.128 [R189+0x3800], RZ ;  /* 0x003800ffbd001388 */ /* 0x0003e20000000c00 */
[----:B------:R-:W-:-:S02]  /*21380*/  @!P1 IMAD R14, R191, 0xc0, RZ ;  /* 0x000000c0bf0e9824 */ /* 0x000fc400078e02ff */
[----:B------:R-:W-:Y:S01]  /*21390*/  @!P1 IMAD.IADD R13, R8, 0x1, R13 ;  /* 0x00000001080d9824 */ /* 0x000fe200078e020d */
[----:B------:R-:W-:Y:S01]  /*213a0*/  @!PT LDS RZ, [RZ] ;  /* 0x00000000fffff984 */ /* 0x000fe20000000800 */
[----:B------:R-:W-:Y:S01]  /*213b0*/  @!PT LDS RZ, [RZ] ;  /* 0x00000000fffff984 */ /* 0x000fe20000000800 */
[----:B------:R-:W-:Y:S01]  /*213c0*/  @!PT LDS RZ, [RZ] ;  /* 0x00000000fffff984 */ /* 0x000fe20000000800 */
[----:B------:R1:W-:Y:S01]  /*213d0*/  @!P1 LDGSTS.E.BYPASS.LTC128B.128 [R189+0x3800], [R32.64] ;  /* 0x0380000020bd9fae */ /* 0x0003e2000b901d46 */
[----:B------:R-:W-:-:S03]  /*213e0*/  @!P1 IMAD.WIDE.U32 R8, R190, 0x90, R4 ;  /* 0x00000090be089825 */ /* 0x000fc600078e0004 */
[----:B------:R-:W-:Y:S01]  /*213f0*/  @!P1 LEA.HI.X R29, R12, R226, R13, 0x1, P0 ;  /* 0x000000e20c1d9211 */ /* 0x000fe200000f0c0d */
[----:B------:R-:W-:Y:S01]  /*21400*/  @!P1 IMAD.WIDE.U32 R4, R190, 0xb0, R18 ;  /* 0x000000b0be049825 */ /* 0x000fe200078e0012 */
[-C--:B------:R-:W-:Y:S01]  /*21410*/  @!P1 LEA R24, P3, R8, R227.reuse, 0x1 ;  /* 0x000000e308189211 */ /* 0x080fe200078608ff */
[----:B------:R1:W-:Y:S01]  /*21420*/  @P1 STS.128 [R189+0x4000], RZ ;  /* 0x004000ffbd001388 */ /* 0x0003e20000000c00 */
[----:B------:R-:W-:Y:S01]  /*21430*/  @!P1 MOV R12, R0 ;  /* 0x00000000000c9202 */ /* 0x000fe20000000f00 */
[----:B------:R-:W-:Y:S01]  /*21440*/  @!P1 IMAD.IADD R5, R23, 0x1, R5 ;  /* 0x0000000117059824 */ /* 0x000fe200078e0205 */
[-C--:B------:R-:W-:Y:S01]  /*21450*/  @!P1 LEA R20, P0, R4, R227.reuse, 0x1 ;  /* 0x000000e304149211 */ /* 0x080fe200078008ff */
[----:B------:R-:W-:Y:S01]  /*21460*/  @!P1 IMAD.IADD R9, R21, 0x1, R9 ;  /* 0x0000000115099824 */ /* 0x000fe200078e0209 */
[-C--:B------:R-:W-:Y:S01]  /*21470*/  @!P1 LEA.HI.X R23, R6, R226.reuse, R7, 0x1, P2 ;  /* 0x000000e206179211 */ /* 0x080fe200010f0c07 */
[--C-:B------:R-:W-:Y:S01]  /*21480*/  @!P1 IMAD.MOV.U32 R13, RZ, RZ, R2.reuse ;  /* 0x000000ffff0d9224 */ /* 0x100fe200078e0002 */
[----:B------:R-:W-:Y:S01]  /*21490*/  @!P1 LEA.HI.X R21, R4, R226, R5, 0x1, P0 ;  /* 0x000000e204159211 */ /* 0x000fe200000f0c05 */
[----:B------:R-:W-:Y:S01]  /*214a0*/  @!P1 IMAD.MOV.U32 R5, RZ, RZ, R2 ;  /* 0x000000ffff059224 */ /* 0x000fe200078e0002 */
[-C--:B------:R-:W-:Y:S01]  /*214b0*/  @!P1 MOV R4, R0.reuse ;  /* 0x0000000000049202 */ /* 0x080fe20000000f00 */
[----:B------:R-:W-:Y:S01]  /*214c0*/  @!P1 IMAD.MOV.U32 R6, RZ, RZ, R0 ;  /* 0x000000ffff069224 */ /* 0x000fe200078e0000 */
[----:B------:R-:W-:Y:S01]  /*214d0*/  @!P1 LEA R11, P0, R190, R0, 0x7 ;  /* 0x00000000be0b9211 */ /* 0x000fe200078038ff */
[----:B------:R-:W-:Y:S01]  /*214e0*/  @!P1 IMAD.MOV.U32 R7, RZ, RZ, R2 ;  /* 0x000000ffff079224 */ /* 0x000fe200078e0002 */
[----:B------:R-:W-:Y:S01]  /*214f0*/  @!P1 LEA.HI.X R25, R8, R226, R9, 0x1, P3 ;  /* 0x000000e208199211 */ /* 0x000fe200018f0c09 */
[C---:B------:R-:W-:Y:S01]  /*21500*/  @!P1 IMAD.WIDE.U32 R8, R190.reuse, 0xc0, R4 ;  /* 0x000000c0be089825 */ /* 0x040fe200078e0004 */
[----:B------:R-:W-:Y:S01]  /*21510*/  @!P1 LEA R18, P4, R11, R227, 0x1 ;  /* 0x000000e30b129211 */ /* 0x000fe200078808ff */
[----:B------:R-:W-:Y:S01]  /*21520*/  @!PT LDS RZ, [RZ] ;  /* 0x00000000fffff984 */ /* 0x000fe20000000800 */
[----:B------:R-:W-:Y:S01]  /*21530*/  @!PT LDS RZ, [RZ] ;  /* 0x00000000fffff984 */ /* 0x000fe20000000800 */
[----:B------:R-:W-:Y:S01]  /*21540*/  @!PT LDS RZ, [RZ] ;  /* 0x00000000fffff984 */ /* 0x000fe20000000800 */
[----:B------:R1:W-:Y:S02]  /*21550*/  @!P1 LDGSTS.E.BYPASS.LTC128B.128 [R189+0x4000], [R34.64] ;  /* 0x0400000022bd9fae */ /* 0x0003e4000b901d46 */
[C---:B------:R-:W-:Y:S01]  /*21560*/  @!P1 IMAD.WIDE.U32 R4, R190.reuse, 0xe0, R12 ;  /* 0x000000e0be049825 */ /* 0x040fe200078e000c */
[C---:B------:R-:W-:Y:S01]  /*21570*/  @!P1 LEA.HI.X R13, R190.reuse, R2, R191, 0x7, P0 ;  /* 0x00000002be0d9211 */ /* 0x040fe200000f3cbf */
[----:B------:R1:W-:Y:S02]  /*21580*/  @P1 STS.128 [R189+0x4800], RZ ;  /* 0x004800ffbd001388 */ /* 0x0003e40000000c00 */
[----:B------:R-:W-:Y:S01]  /*21590*/  @!P1 IMAD R10, R191, 0xd0, RZ ;  /* 0x000000d0bf0a9824 */ /* 0x000fe200078e02ff */
[----:B------:R-:W-:Y:S01]  /*215a0*/  @!P1 LEA.HI.X R19, R11, R226, R13, 0x1, P4 ;  /* 0x000000e20b139211 */ /* 0x000fe200020f0c0d */
[----:B------:R-:W-:Y:S01]  /*215b0*/  @!PT LDS RZ, [RZ] ;  /* 0x00000000fffff984 */ /* 0x000fe20000000800 */
[----:B------:R-:W-:Y:S01]  /*215c0*/  @!PT LDS RZ, [RZ] ;  /* 0x00000000fffff984 */ /* 0x000fe20000000800 */
[----:B------:R-:W-:Y:S01]  /*215d0*/  @!PT LDS RZ, [RZ] ;  /* 0x00000000fffff984 */ /* 0x000fe20000000800 */
[----:B------:R1:W-:Y:S01]  /*215e0*/  @!P1 LDGSTS.E.BYPASS.LTC128B.128 [R189+0x4800], [R30.64] ;  /* 0x048000001ebd9fae */ /* 0x0003e2000b901d46 */
[----:B------:R-:W-:-:S03]  /*215f0*/  @!P1 IMAD.WIDE.U32 R6, R190, 0xd0, R6 ;  /* 0x000000d0be069825 */ /* 0x000fc600078e0006 */
[----:B------:R1:W-:Y:S01]  /*21600*/  @P1 STS.128 [R189+0x5000], RZ ;  /* 0x005000ffbd001388 */ /* 0x0003e20000000c00 */
[----:B------:R-:W-:Y:S01]  /*21610*/  @!P1 IMAD R15, R191, 0xe0, RZ ;  /* 0x000000e0bf0f9824 */ /* 0x000fe200078e02ff */
[----:B------:R-:W-:Y:S01]  /*21620*/  @!P1 IADD3 R7, R10, R7, RZ ;  /* 0x000000070a079210 */ /* 0x000fe20007ffe0ff */
[----:B------:R-:W-:Y:S01]  /*21630*/  @!P1 IMAD.IADD R9, R14, 0x1, R9 ;  /* 0x000000010e099824 */ /* 0x000fe200078e0209 */
        /* <DEDUP_REMOVED lines=8> */
[----:B------:R-:W-:Y:S02]  /*216c0*/  @!P1 LEA R10, P0, R4, R227, 0x1 ;  /* 0x000000e3040a9211 */ /* 0x000fe400078008ff */
[-C--:B------:R-:W-:Y:S01]  /*216d0*/  @!P1 LEA.HI.X R15, R8, R226.reuse, R9, 0x1, P3 ;  /* 0x000000e2080f9211 */ /* 0x080fe200018f0c09 */
[----:B------:R-:W-:Y:S01]  /*216e0*/  @!PT LDS RZ, [RZ] ;  /* 0x00000000fffff984 */ /* 0x000fe20000000800 */
[----:B------:R-:W-:Y:S01]  /*216f0*/  @!PT LDS RZ, [RZ] ;  /* 0x00000000fffff984 */ /* 0x000fe20000000800 */
[----:B------:R-:W-:Y:S01]  /*21700*/  @!PT LDS RZ, [RZ] ;  /* 0x00000000fffff984 */ /* 0x000fe20000000800 */
[----:B------:R1:W-:Y:S01]  /*21710*/  @!P1 LDGSTS.E.BYPASS.LTC128B.128 [R189+0x5800], [R26.64] ;  /* 0x058000001abd9fae */ /* 0x0003e2000b901d46 */
[----:B------:R-:W-:-:S02]  /*21720*/  @!P1 LEA.HI.X R13, R6, R226, R7, 0x1, P2 ;  /* 0x000000e2060d9211 */ /* 0x000fc400010f0c07 */
[----:B------:R-:W-:Y:S01]  /*21730*/  @!P1 LEA.HI.X R11, R4, R226, R5, 0x1, P0 ;  /* 0x000000e2040b9211 */ /* 0x000fe200000f0c05 */
        /* <DEDUP_REMOVED lines=48> */
.L_x_1147:
[----:B------:R-:W-:Y:S05]  /*21a40*/  BSYNC B0 ;  /* 0x0000000000007941 */ /* 0x000fea0003800000 */
.L_x_1146:
[----:B------:R-:W0:Y:S01]  /*21a50*/  LDGDEPBAR ;  /* 0x00000000000079af */ /* 0x000e220000000000 */
[----:B------:R-:W-:-:S04]  /*21a60*/  LEA R227, P0, R0, R227, 0x1 ;  /* 0x000000e300e37211 */ /* 0x000fc800078008ff */
[----:B------:R-:W-:-:S04]  /*21a70*/  LEA.HI.X R226, R0, R226, R2, 0x1, P0 ;  /* 0x000000e200e27211 */ /* 0x000fc800000f0c02 */
.L_x_1142:
[----:B------:R-:W-:Y:S05]  /*21a80*/  BSYNC B1 ;  /* 0x0000000000017941 */ /* 0x000fea0003800000 */
.L_x_1141:
[----:B------:R-:W-:Y:S01]  /*21a90*/  FMNMX.FTZ R0, R3, R39, !PT ;  /* 0x0000002703007209 */ /* 0x000fe20007810000 */
[----:B-1----:R-:W-:Y:S03]  /*21aa0*/  LDSM.16.MT88.4 R24, [R181+0xa000] ;  /* 0x00a00000b518783b */ /* 0x002fe60000004200 */
[----:B------:R-:W-:Y:S01]  /*21ab0*/  FMNMX.FTZ R0, R44, R0, !PT ;  /* 0x000000002c007209 */ /* 0x000fe20007810000 */
[----:B------:R-:W-:Y:S03]  /*21ac0*/  LDSM.16.MT88.4 R12, [R178+0xa000] ;  /* 0x00a00000b20c783b */ /* 0x000fe60000004200 */
[----:B------:R-:W-:Y:S01]  /*21ad0*/  FMNMX.FTZ R0, R58, R0, !PT ;  /* 0x000000003a007209 */ /* 0x000fe20007810000 */
[----:B------:R-:W-:Y:S03]  /*21ae0*/  LDSM.16.MT88.4 R20, [R180+0xa000] ;  /* 0x00a00000b414783b */ /* 0x000fe60000004200 */
[----:B------:R-:W-:Y:S01]  /*21af0*/  FMNMX.FTZ R2, R59, R0, !PT ;  /* 0x000000003b027209 */ /* 0x000fe20007810000 */
[----:B------:R-:W-:Y:S03]  /*21b00*/  LDSM.16.MT88.4 R32, [R181+0xa800] ;  /* 0x00a80000b520783b */ /* 0x000fe60000004200 */
[----:B------:R-:W-:Y:S01]  /*21b10*/  FMNMX.FTZ R2, R206, R2, !PT ;  /* 0x00000002ce027209 */ /* 0x000fe20007810000 */
[----:B------:R1:W3:Y:S01]  /*21b20*/  LD.E R0, [R16.64+0xdc] ;  /* 0x0000dc0610007980 */ /* 0x0002e2000c101900 */
        /* <DEDUP_REMOVED lines=12> */
[----:B------:R-:W-:Y:S01]  /*21bf0*/  FMNMX.FTZ R4, R200, R4, !PT ;  /* 0x00000004c8047209 */ /* 0x000fe20007810000 */
[----:B-1----:R-:W-:Y:S01]  /*21c00*/  LDSM.16.MT88.4 R16, [R179+0xa000] ;  /* 0x00a00000b310783b */ /* 0x002fe20000004200 */
        /* <DEDUP_REMOVED lines=111> */
[----:B--2---:R-:W2:Y:S01]  /*22300*/  SHFL.BFLY PT, R6, R4, 0x2, 0x1f ;  /* 0x0c401f0004067f89 */ /* 0x004ea200000e0000 */
[----:B-1----:R-:W-:-:S05]  /*22310*/  FMNMX.FTZ R2, R2, R5, !PT ;  /* 0x0000000502027209 */ /* 0x002fca0007810000 */
[----:B------:R-:W1:Y:S01]  /*22320*/  SHFL.BFLY PT, R5, R2, 0x1, 0x1f ;  /* 0x0c201f0002057f89 */ /* 0x000e6200000e0000 */
[----:B--2---:R-:W-:-:S05]  /*22330*/  FMNMX.FTZ R4, R4, R6, !PT ;  /* 0x0000000604047209 */ /* 0x004fca0007810000 */
[----:B------:R-:W2:Y:S01]  /*22340*/  SHFL.BFLY PT, R6, R4, 0x1, 0x1f ;  /* 0x0c201f0004067f89 */ /* 0x000ea200000e0000 */
[----:B-1----:R-:W-:-:S04]  /*22350*/  FMNMX.FTZ R77, R2, R5, !PT ;  /* 0x00000005024d7209 */ /* 0x002fc80007810000 */
[----:B------:R-:W-:Y:S01]  /*22360*/  FSETP.NEU.FTZ.AND P0, PT, R77, -INF , PT ;  /* 0xff8000004d00780b */ /* 0x000fe20003f1d000 */
[----:B---3--:R-:W-:-:S05]  /*22370*/  FMUL.FTZ R5, R0, R77 ;  /* 0x0000004d00057220 */ /* 0x008fca0000410000 */
[----:B------:R-:W-:-:S05]  /*22380*/  FSEL R5, R5, RZ, P0 ;  /* 0x000000ff05057208 */ /* 0x000fca0000000000 */
[----:B------:R-:W-:Y:S01]  /*22390*/  FFMA.FTZ R2, R39, R0, -R5 ;  /* 0x0000000027027223 */ /* 0x000fe20000010805 */
[----:B--2---:R-:W-:Y:S02]  /*223a0*/  FMNMX.FTZ R76, R4, R6, !PT ;  /* 0x00000006044c7209 */ /* 0x004fe40007810000 */
[----:B------:R-:W-:Y:S01]  /*223b0*/  FSEL R4, R77, RZ, P0 ;  /* 0x000000ff4d047208 */ /* 0x000fe20000000000 */
[----:B------:R1:W-:Y:S01]  /*223c0*/  MUFU.EX2 R113, R2 ;  /* 0x0000000200717308 */ /* 0x0003e20000000800 */
[----:B------:R-:W-:Y:S01]  /*223d0*/  FSETP.NEU.FTZ.AND P1, PT, R76, -INF , PT ;  /* 0xff8000004c00780b */ /* 0x000fe20003f3d000 */
[----:B------:R-:W-:Y:S02]  /*223e0*/  FMUL.FTZ R7, R0, R76 ;  /* 0x0000004c00077220 */ /* 0x000fe40000410000 */
[----:B------:R-:W-:Y:S01]  /*223f0*/  FADD.FTZ R3, R3, -R4 ;  /* 0x8000000403037221 */ /* 0x000fe20000010000 */
[----:B------:R-:W-:Y:S02]  /*22400*/  FSEL R4, R76, RZ, P1 ;  /* 0x000000ff4c047208 */ /* 0x000fe40000800000 */
[----:B------:R-:W-:Y:S01]  /*22410*/  FSEL R7, R7, RZ, P1 ;  /* 0x000000ff07077208 */ /* 0x000fe20000800000 */
[----:B------:R-:W-:-:S06]  /*22420*/  FMUL.FTZ R3, R0, R3 ;  /* 0x0000000300037220 */ /* 0x000fcc0000410000 */
[----:B------:R-:W2:Y:S01]  /*22430*/  MUFU.EX2 R3, R3 ;  /* 0x0000000300037308 */ /* 0x000ea20000000800 */
[----:B-1----:R-:W-:-:S07]  /*22440*/  FFMA.FTZ R2, R44, R0, -R5 ;  /* 0x000000002c027223 */ /* 0x002fce0000010805 */
[----:B------:R1:W3:Y:S01]  /*22450*/  MUFU.EX2 R53, R2 ;  /* 0x0000000200357308 */ /* 0x0002e20000000800 */
[-C--:B--2---:R-:W-:Y:S02]  /*22460*/  FMUL.FTZ R158, R158, R3.reuse ;  /* 0x000000039e9e7220 */ /* 0x084fe40000410000 */
[-C--:B------:R-:W-:Y:S02]  /*22470*/  FMUL.FTZ R159, R159, R3.reuse ;  /* 0x000000039f9f7220 */ /* 0x080fe40000410000 */
[-C--:B------:R-:W-:Y:S02]  /*22480*/  FMUL.FTZ R154, R154, R3.reuse ;  /* 0x000000039a9a7220 */ /* 0x080fe40000410000 */
[----:B------:R-:W-:Y:S02]  /*22490*/  FMUL.FTZ R155, R155, R3 ;  /* 0x000000039b9b7220 */ /* 0x000fe40000410000 */
[----:B-1----:R-:W-:Y:S01]  /*224a0*/  FFMA.FTZ R2, R58, R0, -R5 ;  /* 0x000000003a027223 */ /* 0x002fe20000010805 */
[----:B---3--:R-:W-:Y:S01]  /*224b0*/  F2FP.PACK_AB R9, R53, R113 ;  /* 0x000000713509723e */ /* 0x008fe200000000ff */
[----:B------:R-:W-:-:S02]  /*224c0*/  FMUL.FTZ R150, R150, R3 ;  /* 0x0000000396967220 */ /* 0x000fc40000410000 */
[----:B------:R1:W-:Y:S01]  /*224d0*/  MUFU.EX2 R47, R2 ;  /* 0x00000002002f7308 */ /* 0x0003e20000000800 */
[-C--:B------:R-:W-:Y:S02]  /*224e0*/  FMUL.FTZ R151, R151, R3.reuse ;  /* 0x0000000397977220 */ /* 0x080fe40000410000 */
[-C--:B------:R-:W-:Y:S02]  /*224f0*/  FMUL.FTZ R146, R146, R3.reuse ;  /* 0x0000000392927220 */ /* 0x080fe40000410000 */
[-C--:B------:R-:W-:Y:S02]  /*22500*/  FMUL.FTZ R147, R147, R3.reuse ;  /* 0x0000000393937220 */ /* 0x080fe40000410000 */
[-C--:B------:R-:W-:Y:S02]  /*22510*/  FMUL.FTZ R166, R166, R3.reuse ;  /* 0x00000003a6a67220 */ /* 0x080fe40000410000 */
[-C--:B------:R-:W-:Y:S02]  /*22520*/  FMUL.FTZ R167, R167, R3.reuse ;  /* 0x00000003a7a77220 */ /* 0x080fe40000410000 */
[----:B------:R-:W-:-:S02]  /*22530*/  FMUL.FTZ R162, R162, R3 ;  /* 0x00000003a2a27220 */ /* 0x000fc40000410000 */
[-C--:B------:R-:W-:Y:S02]  /*22540*/  FMUL.FTZ R163, R163, R3.reuse ;  /* 0x00000003a3a37220 */ /* 0x080fe40000410000 */
[-C--:B------:R-:W-:Y:S02]  /*22550*/  FMUL.FTZ R142, R142, R3.reuse ;  /* 0x000000038e8e7220 */ /* 0x080fe40000410000 */
[----:B-1----:R-:W-:Y:S02]  /*22560*/  FFMA.FTZ R2, R59, R0, -R5 ;  /* 0x000000003b027223 */ /* 0x002fe40000010805 */
[-C--:B------:R-:W-:Y:S02]  /*22570*/  FMUL.FTZ R143, R143, R3.reuse ;  /* 0x000000038f8f7220 */ /* 0x080fe40000410000 */
[----:B------:R1:W2:Y:S01]  /*22580*/  MUFU.EX2 R115, R2 ;  /* 0x0000000200737308 */ /* 0x0002a20000000800 */
[-C--:B------:R-:W-:Y:S02]  /*22590*/  FMUL.FTZ R138, R138, R3.reuse ;  /* 0x000000038a8a7220 */ /* 0x080fe40000410000 */
[----:B------:R-:W-:-:S02]  /*225a0*/  FMUL.FTZ R139, R139, R3 ;  /* 0x000000038b8b7220 */ /* 0x000fc40000410000 */
[----:B-1----:R-:W-:Y:S01]  /*225b0*/  FFMA.FTZ R2, R42, R0, -R7 ;  /* 0x000000002a027223 */ /* 0x002fe20000010807 */
[----:B--2---:R-:W-:-:S03]  /*225c0*/  F2FP.PACK_AB R11, R115, R47 ;  /* 0x0000002f730b723e */ /* 0x004fc600000000ff */
[----:B------:R1:W-:Y:S02]  /*225d0*/  MUFU.EX2 R6, R2 ;  /* 0x0000000200067308 */ /* 0x0003e40000000800 */
[----:B-1----:R-:W-:-:S06]  /*225e0*/  FFMA.FTZ R2, R46, R0, -R7 ;  /* 0x000000002e027223 */ /* 0x002fcc0000010807 */
[----:B------:R1:W2:Y:S02]  /*225f0*/  MUFU.EX2 R52, R2 ;  /* 0x0000000200347308 */ /* 0x0002a40000000800 */
[----:B-1----:R-:W-:Y:S01]  /*22600*/  FFMA.FTZ R2, R56, R0, -R7 ;  /* 0x0000000038027223 */ /* 0x002fe20000010807 */
[----:B--2---:R-:W-:-:S05]  /*22610*/  F2FP.PACK_AB R8, R52, R6 ;  /* 0x000000063408723e */ /* 0x004fca00000000ff */
[----:B------:R1:W-:Y:S02]  /*22620*/  MUFU.EX2 R45, R2 ;  /* 0x00000002002d7308 */ /* 0x0003e40000000800 */
[----:B-1----:R-:W-:-:S06]  /*22630*/  FFMA.FTZ R2, R57, R0, -R7 ;  /* 0x0000000039027223 */ /* 0x002fcc0000010807 */
[----:B------:R1:W2:Y:S02]  /*22640*/  MUFU.EX2 R114, R2 ;  /* 0x0000000200727308 */ /* 0x0002a40000000800 */
[----:B-1----:R-:W-:Y:S01]  /*22650*/  FADD.FTZ R2, R38, -R4 ;  /* 0x8000000426027221 */ /* 0x002fe20000010000 */
[----:B--2---:R-:W-:-:S03]  /*22660*/  F2FP.PACK_AB R10, R114, R45 ;  /* 0x0000002d720a723e */ /* 0x004fc600000000ff */
[----:B------:R-:W-:-:S04]  /*22670*/  FMUL.FTZ R2, R0, R2 ;  /* 0x0000000200027220 */ /* 0x000fc80000410000 */
[----:B------:R1:W2:Y:S02]  /*22680*/  MUFU.EX2 R4, R2 ;  /* 0x0000000200047308 */ /* 0x0002a40000000800 */
[----:B-1----:R-:W-:Y:S02]  /*22690*/  FFMA.FTZ R2, R206, R0, -R5 ;  /* 0x00000000ce027223 */ /* 0x002fe40000010805 */
[----:B--2---:R-:W-:-:S04]  /*226a0*/  FMUL.FTZ R156, R156, R4 ;  /* 0x000000049c9c7220 */ /* 0x004fc80000410000 */
[----:B------:R1:W-:Y:S01]  /*226b0*/  MUFU.EX2 R55, R2 ;  /* 0x0000000200377308 */ /* 0x0003e20000000800 */
[-C--:B------:R-:W-:Y:S02]  /*226c0*/  FMUL.FTZ R157, R157, R4.reuse ;  /* 0x000000049d9d7220 */ /* 0x080fe40000410000 */
[-C--:B------:R-:W-:Y:S02]  /*226d0*/  FMUL.FTZ R152, R152, R4.reuse ;  /* 0x0000000498987220 */ /* 0x080fe40000410000 */
[-C--:B------:R-:W-:Y:S02]  /*226e0*/  FMUL.FTZ R153, R153, R4.reuse ;  /* 0x0000000499997220 */ /* 0x080fe40000410000 */
[-C--:B------:R-:W-:Y:S01]  /*226f0*/  FMUL.FTZ R148, R148, R4.reuse ;  /* 0x0000000494947220 */ /* 0x080fe20000410000 */
[----:B------:R-:W-:Y:S01]  /*22700*/  HMMA.16816.F32 R36, R8, R24, R156 ;  /* 0x000000180824723c */ /* 0x000fe2000000189c */
[-C--:B------:R-:W-:Y:S02]  /*22710*/  FMUL.FTZ R149, R149, R4.reuse ;  /* 0x0000000495957220 */ /* 0x080fe40000410000 */
[----:B------:R-:W-:-:S02]  /*22720*/  FMUL.FTZ R144, R144, R4 ;  /* 0x0000000490907220 */ /* 0x000fc40000410000 */
[-C--:B------:R-:W-:Y:S02]  /*22730*/  FMUL.FTZ R145, R145, R4.reuse ;  /* 0x0000000491917220 */ /* 0x080fe40000410000 */
[----:B------:R-:W-:Y:S01]  /*22740*/  FMUL.FTZ R164, R164, R4 ;  /* 0x00000004a4a47220 */ /* 0x000fe20000410000 */
[C---:B------:R-:W-:Y:S01]  /*22750*/  HMMA.16816.F32 R48, R8.reuse, R26, R152 ;  /* 0x0000001a0830723c */ /* 0x040fe20000001898 */
[----:B-1----:R-:W-:Y:S01]  /*22760*/  FFMA.FTZ R2, R207, R0, -R5 ;  /* 0x00000000cf027223 */ /* 0x002fe20000010805 */
[----:B------:R-:W1:Y:S01]  /*22770*/  LDSM.16.MT88.4 R24, [R178+0xa800] ;  /* 0x00a80000b218783b */ /* 0x000e620000004200 */
[-C--:B------:R-:W-:Y:S02]  /*22780*/  FMUL.FTZ R165, R165, R4.reuse ;  /* 0x00000004a5a57220 */ /* 0x080fe40000410000 */
[----:B------:R2:W3:Y:S01]  /*22790*/  MUFU.EX2 R54, R2 ;  /* 0x0000000200367308 */ /* 0x0004e20000000800 */
[-C--:B------:R-:W-:Y:S02]  /*227a0*/  FMUL.FTZ R160, R160, R4.reuse ;  /* 0x00000004a0a07220 */ /* 0x080fe40000410000 */
[-C--:B------:R-:W-:Y:S01]  /*227b0*/  FMUL.FTZ R161, R161, R4.reuse ;  /* 0x00000004a1a17220 */ /* 0x080fe20000410000 */
[----:B------:R-:W-:Y:S01]  /*227c0*/  HMMA.16816.F32 R56, R8, R16, R148 ;  /* 0x000000100838723c */ /* 0x000fe20000001894 */
[----:B------:R-:W-:-:S02]  /*227d0*/  FMUL.FTZ R140, R140, R4 ;  /* 0x000000048c8c7220 */ /* 0x000fc40000410000 */
[-C--:B------:R-:W-:Y:S02]  /*227e0*/  FMUL.FTZ R141, R141, R4.reuse ;  /* 0x000000048d8d7220 */ /* 0x080fe40000410000 */
[-C--:B------:R-:W-:Y:S02]  /*227f0*/  FMUL.FTZ R136, R136, R4.reuse ;  /* 0x0000000488887220 */ /* 0x080fe40000410000 */
[----:B------:R-:W-:Y:S01]  /*22800*/  FMUL.FTZ R137, R137, R4 ;  /* 0x0000000489897220 */ /* 0x000fe20000410000 */
[----:B------:R-:W-:Y:S01]  /*22810*/  HMMA.16816.F32 R144, R8, R18, R144 ;  /* 0x000000120890723c */ /* 0x000fe20000001890 */
[----:B------:R-:W4:Y:S01]  /*22820*/  LDSM.16.MT88.4 R16, [R179+0xa800] ;  /* 0x00a80000b310783b */ /* 0x000f220000004200 */
[----:B--2---:R-:W-:-:S04]  /*22830*/  FFMA.FTZ R2, R202, R0, -R5 ;  /* 0x00000000ca027223 */ /* 0x004fc80000010805 */
[----:B------:R2:W-:Y:S02]  /*22840*/  MUFU.EX2 R60, R2 ;  /* 0x00000002003c7308 */ /* 0x0005e40000000800 */
[C---:B------:R-:W-:Y:S08]  /*22850*/  HMMA.16816.F32 R28, R8.reuse, R12, R164 ;  /* 0x0000000c081c723c */ /* 0x040ff000000018a4 */
[----:B------:R-:W-:Y:S01]  /*22860*/  HMMA.16816.F32 R40, R8, R14, R160 ;  /* 0x0000000e0828723c */ /* 0x000fe200000018a0 */
[----:B------:R-:W5:Y:S01]  /*22870*/  LDSM.16.MT88.4 R12, [R180+0xa800] ;  /* 0x00a80000b40c783b */ /* 0x000f620000004200 */
[----:B--2---:R-:W-:-:S06]  /*22880*/  FFMA.FTZ R2, R203, R0, -R5 ;  /* 0x00000000cb027223 */ /* 0x004fcc0000010805 */
[C---:B------:R-:W-:Y:S01]  /*22890*/  HMMA.16816.F32 R140, R8.reuse, R20, R140 ;  /* 0x00000014088c723c */ /* 0x040fe2000000188c */
[----:B------:R2:W1:Y:S07]  /*228a0*/  MUFU.EX2 R207, R2 ;  /* 0x0000000200cf7308 */ /* 0x00046e0000000800 */
[----:B------:R-:W-:Y:S07]  /*228b0*/  HMMA.16816.F32 R20, R8, R22, R136 ;  /* 0x000000160814723c */ /* 0x000fee0000001888 */
[----:B---3--:R-:W-:Y:S01]  /*228c0*/  F2FP.PACK_AB R9, R54, R55 ;  /* 0x000000373609723e */ /* 0x008fe200000000ff */
[----:B--2---:R-:W-:Y:S01]  /*228d0*/  FFMA.FTZ R2, R204, R0, -R7 ;  /* 0x00000000cc027223 */ /* 0x004fe20000010807 */
[----:B-1----:R-:W-:-:S03]  /*228e0*/  F2FP.PACK_AB R11, R207, R60 ;  /* 0x0000003ccf0b723e */ /* 0x002fc600000000ff */
        /* <DEDUP_REMOVED lines=8> */
[----:B-1----:R-:W-:Y:S01]  /*22970*/  FFMA.FTZ R2, R198, R0, -R5 ;  /* 0x00000000c6027223 */ /* 0x002fe20000010805 */
[----:B--2---:R-:W-:-:S05]  /*22980*/  F2FP.PACK_AB R10, R203, R204 ;  /* 0x000000cccb0a723e */ /* 0x004fca00000000ff */
[----:B------:R1:W-:Y:S02]  /*22990*/  MUFU.EX2 R201, R2 ;  /* 0x0000000200c97308 */ /* 0x0003e40000000800 */
[C---:B------:R-:W-:Y:S08]  /*229a0*/  HMMA.16816.F32 R28, R8.reuse, R24, R28 ;  /* 0x00000018081c723c */ /* 0x040ff0000000181c */
[----:B------:R-:W-:Y:S01]  /*229b0*/  HMMA.16816.F32 R40, R8, R26, R40 ;  /* 0x0000001a0828723c */ /* 0x000fe20000001828 */
[----:B------:R-:W2:Y:S01]  /*229c0*/  LDSM.16.MT88.4 R24, [R178+0xb000] ;  /* 0x00b00000b218783b */ /* 0x000ea20000004200 */
[----:B-1----:R-:W-:-:S04]  /*229d0*/  FFMA.FTZ R2, R199, R0, -R5 ;  /* 0x00000000c7027223 */ /* 0x002fc80000010805 */
[----:B------:R1:W3:Y:S02]  /*229e0*/  MUFU.EX2 R202, R2 ;  /* 0x0000000200ca7308 */ /* 0x0002e40000000800 */
[C---:B------:R-:W-:Y:S08]  /*229f0*/  HMMA.16816.F32 R36, R8.reuse, R32, R36 ;  /* 0x000000200824723c */ /* 0x040ff00000001824 */
[----:B------:R-:W-:Y:S01]  /*22a00*/  HMMA.16816.F32 R48, R8, R34, R48 ;  /* 0x000000220830723c */ /* 0x000fe20000001830 */
[----:B------:R-:W2:Y:S01]  /*22a10*/  LDSM.16.MT88.4 R32, [R181+0xb000] ;  /* 0x00b00000b520783b */ /* 0x000ea20000004200 */
[----:B-1----:R-:W-:-:S06]  /*22a20*/  FFMA.FTZ R2, R194, R0, -R5 ;  /* 0x00000000c2027223 */ /* 0x002fcc0000010805 */
[C---:B----4-:R-:W-:Y:S01]  /*22a30*/  HMMA.16816.F32 R56, R8.reuse, R16, R56 ;  /* 0x000000100838723c */ /* 0x050fe20000001838 */
[----:B------:R1:W-:Y:S07]  /*22a40*/  MUFU.EX2 R200, R2 ;  /* 0x0000000200c87308 */ /* 0x0003ee0000000800 */
[C---:B------:R-:W-:Y:S01]  /*22a50*/  HMMA.16816.F32 R68, R8.reuse, R18, R144 ;  /* 0x000000120844723c */ /* 0x040fe20000001890 */
[----:B------:R-:W4:Y:S07]  /*22a60*/  LDSM.16.MT88.4 R16, [R179+0xb000] ;  /* 0x00b00000b310783b */ /* 0x000f2e0000004200 */
[----:B-----5:R-:W-:Y:S01]  /*22a70*/  HMMA.16816.F32 R140, R8, R12, R140 ;  /* 0x0000000c088c723c */ /* 0x020fe2000000188c */
[----:B-1----:R-:W-:-:S04]  /*22a80*/  FFMA.FTZ R2, R196, R0, -R7 ;  /* 0x00000000c4027223 */ /* 0x002fc80000010807 */
[----:B------:R1:W-:Y:S03]  /*22a90*/  MUFU.EX2 R198, R2 ;  /* 0x0000000200c67308 */ /* 0x0003e60000000800 */
[----:B------:R-:W-:Y:S01]  /*22aa0*/  HMMA.16816.F32 R20, R8, R14, R20 ;  /* 0x0000000e0814723c */ /* 0x000fe20000001814 */
[----:B------:R-:W5:Y:S06]  /*22ab0*/  LDSM.16.MT88.4 R12, [R180+0xb000] ;  /* 0x00b00000b40c783b */ /* 0x000f6c0000004200 */
[----:B---3--:R-:W-:Y:S01]  /*22ac0*/  F2FP.PACK_AB R9, R202, R201 ;  /* 0x000000c9ca09723e */ /* 0x008fe200000000ff */
[----:B-1----:R-:W-:-:S04]  /*22ad0*/  FFMA.FTZ R2, R197, R0, -R7 ;  /* 0x00000000c5027223 */ /* 0x002fc80000010807 */
[----:B------:R1:W3:Y:S02]  /*22ae0*/  MUFU.EX2 R197, R2 ;  /* 0x0000000200c57308 */ /* 0x0002e40000000800 */
[----:B-1----:R-:W-:Y:S01]  /*22af0*/  FFMA.FTZ R2, R192, R0, -R7 ;  /* 0x00000000c0027223 */ /* 0x002fe20000010807 */
[----:B---3--:R-:W-:-:S05]  /*22b00*/  F2FP.PACK_AB R8, R197, R198 ;  /* 0x000000c6c508723e */ /* 0x008fca00000000ff */
[----:B------:R1:W-:Y:S02]  /*22b10*/  MUFU.EX2 R196, R2 ;  /* 0x0000000200c47308 */ /* 0x0003e40000000800 */
[----:B-1----:R-:W-:-:S06]  /*22b20*/  FFMA.FTZ R2, R193, R0, -R7 ;  /* 0x00000000c1027223 */ /* 0x002fcc0000010807 */
[----:B------:R1:W3:Y:S02]  /*22b30*/  MUFU.EX2 R199, R2 ;  /* 0x0000000200c77308 */ /* 0x0002e40000000800 */
[----:B-1----:R-:W-:Y:S01]  /*22b40*/  FFMA.FTZ R2, R195, R0, -R5 ;  /* 0x00000000c3027223 */ /* 0x002fe20000010805 */
[----:B---3--:R-:W-:Y:S02]  /*22b50*/  F2FP.PACK_AB R10, R199, R196 ;  /* 0x000000c4c70a723e */ /* 0x008fe400000000ff */
[----:B------:R-:W-:-:S03]  /*22b60*/  MOV R195, R60 ;  /* 0x0000003c00c37202 */ /* 0x000fc60000000f00 */
[----:B------:R1:W3:Y:S02]  /*22b70*/  MUFU.EX2 R194, R2 ;  /* 0x0000000200c27308 */ /* 0x0002e40000000800 */
[----:B-1----:R-:W-:Y:S01]  /*22b80*/  FFMA.FTZ R2, R174, R0, -R5 ;  /* 0x00000000ae027223 */ /* 0x002fe20000010805 */
[----:B---3--:R-:W-:-:S05]  /*22b90*/  F2FP.PACK_AB R11, R194, R200 ;  /* 0x000000c8c20b723e */ /* 0x008fca00000000ff */
[----:B------:R1:W-:Y:S02]  /*22ba0*/  MUFU.EX2 R192, R2 ;  /* 0x0000000200c07308 */ /* 0x0003e40000000800 */
[C---:B--2---:R-:W-:Y:S08]  /*22bb0*/  HMMA.16816.F32 R28, R8.reuse, R24, R28 ;  /* 0x00000018081c723c */ /* 0x044ff0000000181c */
        /* <DEDUP_REMOVED lines=18> */
[----:B-1----:R-:W-:Y:S01]  /*22ce0*/  FFMA.FTZ R2, R173, R0, -R7 ;  /* 0x00000000ad027223 */ /* 0x002fe20000010807 */
[----:B------:R-:W-:-:S03]  /*22cf0*/  MOV R173, R54 ;  /* 0x0000003600ad7202 */ /* 0x000fc60000000f00 */
        /* <DEDUP_REMOVED lines=11> */
[----:B---3--:R-:W-:Y:S02]  /*22db0*/  F2FP.PACK_AB R11, R168, R175 ;  /* 0x000000afa80b723e */ /* 0x008fe400000000ff */
[----:B------:R-:W-:-:S03]  /*22dc0*/  MOV R86, R53 ;  /* 0x0000003500567202 */ /* 0x000fc60000000f00 */
[----:B------:R1:W-:Y:S02]  /*22dd0*/  MUFU.EX2 R166, R2 ;  /* 0x0000000200a67308 */ /* 0x0003e40000000800 */
[C---:B--2---:R-:W-:Y:S08]  /*22de0*/  HMMA.16816.F32 R60, R8.reuse, R26, R40 ;  /* 0x0000001a083c723c */ /* 0x044ff00000001828 */
[----:B------:R-:W-:Y:S01]  /*22df0*/  HMMA.16816.F32 R40, R8, R34, R48 ;  /* 0x000000220828723c */ /* 0x000fe20000001830 */
[----:B-1----:R-:W-:Y:S01]  /*22e00*/  FFMA.FTZ R2, R87, R0, -R5 ;  /* 0x0000000057027223 */ /* 0x002fe20000010805 */
[----:B------:R-:W-:-:S03]  /*22e10*/  MOV R87, R52 ;  /* 0x0000003400577202 */ /* 0x000fc60000000f00 */
[----:B------:R1:W2:Y:S03]  /*22e20*/  MUFU.EX2 R167, R2 ;  /* 0x0000000200a77308 */ /* 0x0002a60000000800 */
[C---:B------:R-:W-:Y:S01]  /*22e30*/  HMMA.16816.F32 R52, R8.reuse, R24, R28 ;  /* 0x000000180834723c */ /* 0x040fe2000000181c */
[----:B------:R-:W3:Y:S04]  /*22e40*/  LDSM.16.MT88.4 R28, [R178+0xc000] ;  /* 0x00c00000b21c783b */ /* 0x000ee80000004200 */
[----:B------:R-:W2:Y:S03]  /*22e50*/  LDSM.16.MT88.4 R24, [R181+0xc000] ;  /* 0x00c00000b518783b */ /* 0x000ea60000004200 */
[----:B----4-:R-:W-:Y:S01]  /*22e60*/  HMMA.16816.F32 R68, R8, R18, R68 ;  /* 0x000000120844723c */ /* 0x010fe20000001844 */
[----:B-1----:R-:W-:Y:S01]  /*22e70*/  FFMA.FTZ R2, R94, R0, -R5 ;  /* 0x000000005e027223 */ /* 0x002fe20000010805 */
[----:B------:R-:W-:-:S06]  /*22e80*/  MOV R94, R47 ;  /* 0x0000002f005e7202 */ /* 0x000fcc0000000f00 */
[----:B-----5:R-:W-:Y:S01]  /*22e90*/  HMMA.16816.F32 R20, R8, R14, R20 ;  /* 0x0000000e0814723c */ /* 0x020fe20000001814 */
[----:B------:R1:W-:Y:S02]  /*22ea0*/  MUFU.EX2 R165, R2 ;  /* 0x0000000200a57308 */ /* 0x0003e40000000800 */
[----:B-1----:R-:W-:Y:S01]  /*22eb0*/  FFMA.FTZ R2, R84, R0, -R7 ;  /* 0x0000000054027223 */ /* 0x002fe20000010807 */
[----:B------:R-:W-:-:S04]  /*22ec0*/  MOV R84, R45 ;  /* 0x0000002d00547202 */ /* 0x000fc80000000f00 */
[C---:B------:R-:W-:Y:S01]  /*22ed0*/  HMMA.16816.F32 R44, R8.reuse, R32, R36 ;  /* 0x00000020082c723c */ /* 0x040fe20000001824 */
[----:B------:R1:W-:Y:S07]  /*22ee0*/  MUFU.EX2 R164, R2 ;  /* 0x0000000200a47308 */ /* 0x0003ee0000000800 */
[C---:B------:R-:W-:Y:S01]  /*22ef0*/  HMMA.16816.F32 R36, R8.reuse, R16, R56 ;  /* 0x000000100824723c */ /* 0x040fe20000001838 */
[----:B------:R-:W4:Y:S07]  /*22f00*/  LDSM.16.MT88.4 R16, [R179+0xc000] ;  /* 0x00c00000b310783b */ /* 0x000f2e0000004200 */
[----:B------:R-:W-:Y:S01]  /*22f10*/  HMMA.16816.F32 R32, R8, R12, R140 ;  /* 0x0000000c0820723c */ /* 0x000fe2000000188c */
[----:B-1----:R-:W-:Y:S01]  /*22f20*/  FFMA.FTZ R2, R85, R0, -R7 ;  /* 0x0000000055027223 */ /* 0x002fe20000010807 */
[----:B------:R-:W1:Y:S01]  /*22f30*/  LDSM.16.MT88.4 R12, [R180+0xc000] ;  /* 0x00c00000b40c783b */ /* 0x000e620000004200 */
[----:B------:R-:W-:-:S02]  /*22f40*/  MOV R85, R114 ;  /* 0x0000007200557202 */ /* 0x000fc40000000f00 */
[----:B------:R5:W3:Y:S02]  /*22f50*/  MUFU.EX2 R163, R2 ;  /* 0x0000000200a37308 */ /* 0x000ae40000000800 */
[----:B--2---:R-:W-:Y:S01]  /*22f60*/  F2FP.PACK_AB R9, R167, R166 ;  /* 0x000000a6a709723e */ /* 0x004fe200000000ff */
[----:B-----5:R-:W-:Y:S01]  /*22f70*/  FFMA.FTZ R2, R92, R0, -R7 ;  /* 0x000000005c027223 */ /* 0x020fe20000010807 */
[----:B---3--:R-:W-:-:S04]  /*22f80*/  F2FP.PACK_AB R8, R163, R164 ;  /* 0x000000a4a308723e */ /* 0x008fc800000000ff */
[----:B------:R2:W-:Y:S02]  /*22f90*/  MUFU.EX2 R162, R2 ;  /* 0x0000000200a27308 */ /* 0x0005e40000000800 */
[----:B--2---:R-:W-:-:S06]  /*22fa0*/  FFMA.FTZ R2, R93, R0, -R7 ;  /* 0x000000005d027223 */ /* 0x004fcc0000010807 */
[----:B------:R2:W3:Y:S02]  /*22fb0*/  MUFU.EX2 R161, R2 ;  /* 0x0000000200a17308 */ /* 0x0004e40000000800 */
[----:B--2---:R-:W-:Y:S01]  /*22fc0*/  FFMA.FTZ R2, R95, R0, -R5 ;  /* 0x000000005f027223 */ /* 0x004fe20000010805 */
[----:B---3--:R-:W-:-:S05]  /*22fd0*/  F2FP.PACK_AB R10, R161, R162 ;  /* 0x000000a2a10a723e */ /* 0x008fca00000000ff */
[----:B------:R2:W3:Y:S02]  /*22fe0*/  MUFU.EX2 R160, R2 ;  /* 0x0000000200a07308 */ /* 0x0004e40000000800 */
[----:B--2---:R-:W-:Y:S01]  /*22ff0*/  FFMA.FTZ R2, R82, R0, -R5 ;  /* 0x0000000052027223 */ /* 0x004fe20000010805 */
[----:B---3--:R-:W-:Y:S02]  /*23000*/  F2FP.PACK_AB R11, R160, R165 ;  /* 0x000000a5a00b723e */ /* 0x008fe400000000ff */
[----:B------:R-:W-:-:S03]  /*23010*/  MOV R82, R87 ;  /* 0x0000005700527202 */ /* 0x000fc60000000f00 */
[----:B------:R2:W-:Y:S02]  /*23020*/  MUFU.EX2 R158, R2 ;  /* 0x00000002009e7308 */ /* 0x0005e40000000800 */
[C---:B------:R-:W-:Y:S08]  /*23030*/  HMMA.16816.F32 R48, R8.reuse, R28, R52 ;  /* 0x0000001c0830723c */ /* 0x040ff00000001834 */
[----:B------:R-:W-:Y:S01]  /*23040*/  HMMA.16816.F32 R44, R8, R24, R44 ;  /* 0x00000018082c723c */ /* 0x000fe2000000182c */
[----:B--2---:R-:W-:Y:S01]  /*23050*/  FFMA.FTZ R2, R83, R0, -R5 ;  /* 0x0000000053027223 */ /* 0x004fe20000010805 */
[----:B------:R-:W-:-:S03]  /*23060*/  MOV R83, R113 ;  /* 0x0000007100537202 */ /* 0x000fc60000000f00 */
[----:B------:R2:W3:Y:S03]  /*23070*/  MUFU.EX2 R159, R2 ;  /* 0x00000002009f7308 */ /* 0x0004e60000000800 */
[----:B------:R-:W-:Y:S01]  /*23080*/  HMMA.16816.F32 R52, R8, R26, R40 ;  /* 0x0000001a0834723c */ /* 0x000fe20000001828 */
[----:B------:R-:W5:Y:S01]  /*23090*/  LDSM.16.MT88.4 R24, [R181+0xc800] ;  /* 0x00c80000b518783b */ /* 0x000f620000004200 */
[----:B------:R-:W-:-:S06]  /*230a0*/  FFMA.FTZ R3, R249, R3, R83 ;  /* 0x00000003f9037223 */ /* 0x000fcc0000010053 */
[----:B----4-:R-:W-:Y:S01]  /*230b0*/  HMMA.16816.F32 R36, R8, R16, R36 ;  /* 0x000000100824723c */ /* 0x010fe20000001824 */
[----:B--2---:R-:W-:-:S07]  /*230c0*/  FFMA.FTZ R2, R90, R0, -R5 ;  /* 0x000000005a027223 */ /* 0x004fce0000010805 */
[C---:B------:R-:W-:Y:S01]  /*230d0*/  HMMA.16816.F32 R68, R8.reuse, R18, R68 ;  /* 0x000000120844723c */ /* 0x040fe20000001844 */
[----:B------:R-:W2:Y:S01]  /*230e0*/  LDSM.16.MT88.4 R16, [R179+0xc800] ;  /* 0x00c80000b310783b */ /* 0x000ea20000004200 */
[----:B------:R4:W-:Y:S06]  /*230f0*/  MUFU.EX2 R157, R2 ;  /* 0x00000002009d7308 */ /* 0x0009ec0000000800 */
[C---:B-1----:R-:W-:Y:S08]  /*23100*/  HMMA.16816.F32 R32, R8.reuse, R12, R32 ;  /* 0x0000000c0820723c */ /* 0x042ff00000001820 */
[----:B------:R-:W-:Y:S01]  /*23110*/  HMMA.16816.F32 R20, R8, R14, R20 ;  /* 0x0000000e0814723c */ /* 0x000fe20000001814 */
[----:B------:R-:W1:Y:S01]  /*23120*/  LDSM.16.MT88.4 R12, [R180+0xc800] ;  /* 0x00c80000b40c783b */ /* 0x000e620000004200 */
[----:B----4-:R-:W-:Y:S01]  /*23130*/  FFMA.FTZ R2, R80, R0, -R7 ;  /* 0x0000000050027223 */ /* 0x010fe20000010807 */
[----:B------:R-:W-:-:S03]  /*23140*/  MOV R80, R85 ;  /* 0x0000005500507202 */ /* 0x000fc60000000f00 */
[----:B------:R4:W-:Y:S02]  /*23150*/  MUFU.EX2 R156, R2 ;  /* 0x00000002009c7308 */ /* 0x0009e40000000800 */
[----:B------:R-:W-:Y:S01]  /*23160*/  HMMA.16816.F32 R60, R8, R30, R60 ;  /* 0x0000001e083c723c */ /* 0x000fe2000000183c */
[----:B------:R-:W1:Y:S06]  /*23170*/  LDSM.16.MT88.4 R28, [R178+0xc800] ;  /* 0x00c80000b21c783b */ /* 0x000e6c0000004200 */
[----:B---3--:R-:W-:Y:S01]  /*23180*/  F2FP.PACK_AB R9, R159, R158 ;  /* 0x0000009e9f09723e */ /* 0x008fe200000000ff */
[----:B----4-:R-:W-:-:S04]  /*23190*/  FFMA.FTZ R2, R81, R0, -R7 ;  /* 0x0000000051027223 */ /* 0x010fc80000010807 */
[----:B------:R3:W4:Y:S02]  /*231a0*/  MUFU.EX2 R155, R2 ;  /* 0x00000002009b7308 */ /* 0x0007240000000800 */
[----:B---3--:R-:W-:Y:S01]  /*231b0*/  FFMA.FTZ R2, R88, R0, -R7 ;  /* 0x0000000058027223 */ /* 0x008fe20000010807 */
[----:B----4-:R-:W-:-:S05]  /*231c0*/  F2FP.PACK_AB R8, R155, R156 ;  /* 0x0000009c9b08723e */ /* 0x010fca00000000ff */
[----:B------:R3:W-:Y:S02]  /*231d0*/  MUFU.EX2 R154, R2 ;  /* 0x00000002009a7308 */ /* 0x0007e40000000800 */
[----:B---3--:R-:W-:-:S06]  /*231e0*/  FFMA.FTZ R2, R89, R0, -R7 ;  /* 0x0000000059027223 */ /* 0x008fcc0000010807 */
[----:B------:R3:W4:Y:S02]  /*231f0*/  MUFU.EX2 R153, R2 ;  /* 0x0000000200997308 */ /* 0x0007240000000800 */
[----:B---3--:R-:W-:Y:S01]  /*23200*/  FFMA.FTZ R2, R91, R0, -R5 ;  /* 0x000000005b027223 */ /* 0x008fe20000010805 */
[----:B----4-:R-:W-:-:S05]  /*23210*/  F2FP.PACK_AB R10, R153, R154 ;  /* 0x0000009a990a723e */ /* 0x010fca00000000ff */
[----:B------:R3:W4:Y:S02]  /*23220*/  MUFU.EX2 R152, R2 ;  /* 0x0000000200987308 */ /* 0x0007240000000800 */
[----:B---3--:R-:W-:Y:S01]  /*23230*/  FFMA.FTZ R2, R102, R0, -R5 ;  /* 0x0000000066027223 */ /* 0x008fe20000010805 */
[----:B----4-:R-:W-:-:S05]  /*23240*/  F2FP.PACK_AB R11, R152, R157 ;  /* 0x0000009d980b723e */ /* 0x010fca00000000ff */
[----:B------:R3:W-:Y:S02]  /*23250*/  MUFU.EX2 R151, R2 ;  /* 0x0000000200977308 */ /* 0x0007e40000000800 */
[C---:B-----5:R-:W-:Y:S08]  /*23260*/  HMMA.16816.F32 R44, R8.reuse, R24, R44 ;  /* 0x00000018082c723c */ /* 0x060ff0000000182c */
[----:B------:R-:W-:Y:S01]  /*23270*/  HMMA.16816.F32 R52, R8, R26, R52 ;  /* 0x0000001a0834723c */ /* 0x000fe20000001834 */
[----:B------:R-:W4:Y:S01]  /*23280*/  LDSM.16.MT88.4 R24, [R181+0xd000] ;  /* 0x00d00000b518783b */ /* 0x000f220000004200 */
[----:B---3--:R-:W-:-:S04]  /*23290*/  FFMA.FTZ R2, R103, R0, -R5 ;  /* 0x0000000067027223 */ /* 0x008fc80000010805 */
[----:B------:R3:W5:Y:S02]  /*232a0*/  MUFU.EX2 R150, R2 ;  /* 0x0000000200967308 */ /* 0x0007640000000800 */
[C---:B--2---:R-:W-:Y:S08]  /*232b0*/  HMMA.16816.F32 R36, R8.reuse, R16, R36 ;  /* 0x000000100824723c */ /* 0x044ff00000001824 */
[----:B------:R-:W-:Y:S01]  /*232c0*/  HMMA.16816.F32 R68, R8, R18, R68 ;  /* 0x000000120844723c */ /* 0x000fe20000001844 */
[----:B------:R-:W2:Y:S01]  /*232d0*/  LDSM.16.MT88.4 R16, [R179+0xd000] ;  /* 0x00d00000b310783b */ /* 0x000ea20000004200 */
[----:B---3--:R-:W-:-:S06]  /*232e0*/  FFMA.FTZ R2, R110, R0, -R5 ;  /* 0x000000006e027223 */ /* 0x008fcc0000010805 */
[C---:B-1----:R-:W-:Y:S01]  /*232f0*/  HMMA.16816.F32 R32, R8.reuse, R12, R32 ;  /* 0x0000000c0820723c */ /* 0x042fe20000001820 */
[----:B------:R1:W-:Y:S07]  /*23300*/  MUFU.EX2 R149, R2 ;  /* 0x0000000200957308 */ /* 0x0003ee0000000800 */
[C---:B------:R-:W-:Y:S01]  /*23310*/  HMMA.16816.F32 R20, R8.reuse, R14, R20 ;  /* 0x0000000e0814723c */ /* 0x040fe20000001814 */
[----:B------:R-:W3:Y:S07]  /*23320*/  LDSM.16.MT88.4 R12, [R180+0xd000] ;  /* 0x00d00000b40c783b */ /* 0x000eee0000004200 */
[----:B------:R-:W-:Y:S01]  /*23330*/  HMMA.16816.F32 R40, R8, R28, R48 ;  /* 0x0000001c0828723c */ /* 0x000fe20000001830 */
[----:B-1----:R-:W-:-:S04]  /*23340*/  FFMA.FTZ R2, R100, R0, -R7 ;  /* 0x0000000064027223 */ /* 0x002fc80000010807 */
[----:B------:R1:W-:Y:S03]  /*23350*/  MUFU.EX2 R148, R2 ;  /* 0x0000000200947308 */ /* 0x0003e60000000800 */
[----:B------:R-:W-:Y:S01]  /*23360*/  HMMA.16816.F32 R60, R8, R30, R60 ;  /* 0x0000001e083c723c */ /* 0x000fe2000000183c */
[----:B------:R-:W2:Y:S06]  /*23370*/  LDSM.16.MT88.4 R28, [R178+0xd000] ;  /* 0x00d00000b21c783b */ /* 0x000eac0000004200 */
[----:B-----5:R-:W-:Y:S01]  /*23380*/  F2FP.PACK_AB R9, R150, R151 ;  /* 0x000000979609723e */ /* 0x020fe200000000ff */
[----:B-1----:R-:W-:-:S04]  /*23390*/  FFMA.FTZ R2, R101, R0, -R7 ;  /* 0x0000000065027223 */ /* 0x002fc80000010807 */
[----:B------:R1:W5:Y:S02]  /*233a0*/  MUFU.EX2 R146, R2 ;  /* 0x0000000200927308 */ /* 0x0003640000000800 */
[----:B-1----:R-:W-:Y:S01]  /*233b0*/  FFMA.FTZ R2, R108, R0, -R7 ;  /* 0x000000006c027223 */ /* 0x002fe20000010807 */
[----:B-----5:R-:W-:-:S05]  /*233c0*/  F2FP.PACK_AB R8, R146, R148 ;  /* 0x000000949208723e */ /* 0x020fca00000000ff */
[----:B------:R1:W-:Y:S02]  /*233d0*/  MUFU.EX2 R145, R2 ;  /* 0x0000000200917308 */ /* 0x0003e40000000800 */
[----:B-1----:R-:W-:-:S06]  /*233e0*/  FFMA.FTZ R2, R109, R0, -R7 ;  /* 0x000000006d027223 */ /* 0x002fcc0000010807 */
[----:B------:R1:W5:Y:S02]  /*233f0*/  MUFU.EX2 R147, R2 ;  /* 0x0000000200937308 */ /* 0x0003640000000800 */
[----:B-1----:R-:W-:Y:S01]  /*23400*/  FFMA.FTZ R2, R111, R0, -R5 ;  /* 0x000000006f027223 */ /* 0x002fe20000010805 */
[----:B-----5:R-:W-:-:S05]  /*23410*/  F2FP.PACK_AB R10, R147, R145 ;  /* 0x00000091930a723e */ /* 0x020fca00000000ff */
[----:B------:R1:W5:Y:S02]  /*23420*/  MUFU.EX2 R144, R2 ;  /* 0x0000000200907308 */ /* 0x0003640000000800 */
[----:B-1----:R-:W-:Y:S01]  /*23430*/  FFMA.FTZ R2, R98, R0, -R5 ;  /* 0x0000000062027223 */ /* 0x002fe20000010805 */
[----:B-----5:R-:W-:-:S05]  /*23440*/  F2FP.PACK_AB R11, R144, R149 ;  /* 0x00000095900b723e */ /* 0x020fca00000000ff */
[----:B------:R1:W-:Y:S02]  /*23450*/  MUFU.EX2 R142, R2 ;  /* 0x00000002008e7308 */ /* 0x0003e40000000800 */
[C---:B----4-:R-:W-:Y:S08]  /*23460*/  HMMA.16816.F32 R44, R8.reuse, R24, R44 ;  /* 0x00000018082c723c */ /* 0x050ff0000000182c */
[----:B------:R-:W-:Y:S01]  /*23470*/  HMMA.16816.F32 R52, R8, R26, R52 ;  /* 0x0000001a0834723c */ /* 0x000fe20000001834 */
[----:B------:R-:W4:Y:S01]  /*23480*/  LDSM.16.MT88.4 R24, [R181+0xd800] ;  /* 0x00d80000b518783b */ /* 0x000f220000004200 */
[----:B-1----:R-:W-:-:S04]  /*23490*/  FFMA.FTZ R2, R99, R0, -R5 ;  /* 0x0000000063027223 */ /* 0x002fc80000010805 */
[----:B------:R1:W5:Y:S02]  /*234a0*/  MUFU.EX2 R143, R2 ;  /* 0x00000002008f7308 */ /* 0x0003640000000800 */
[C---:B--2---:R-:W-:Y:S08]  /*234b0*/  HMMA.16816.F32 R48, R8.reuse, R16, R36 ;  /* 0x000000100830723c */ /* 0x044ff00000001824 */
[----:B------:R-:W-:Y:S01]  /*234c0*/  HMMA.16816.F32 R68, R8, R18, R68 ;  /* 0x000000120844723c */ /* 0x000fe20000001844 */
[----:B------:R-:W2:Y:S01]  /*234d0*/  LDSM.16.MT88.4 R16, [R179+0xd800] ;  /* 0x00d80000b310783b */ /* 0x000ea20000004200 */
[----:B-1----:R-:W-:-:S06]  /*234e0*/  FFMA.FTZ R2, R126, R0, -R5 ;  /* 0x000000007e027223 */ /* 0x002fcc0000010805 */
[C---:B---3--:R-:W-:Y:S01]  /*234f0*/  HMMA.16816.F32 R36, R8.reuse, R12, R32 ;  /* 0x0000000c0824723c */ /* 0x048fe20000001820 */
[----:B------:R-:W-:Y:S01]  /*23500*/  LDSM.16.MT88.4 R32, [R178+0xe000] ;  /* 0x00e00000b220783b */ /* 0x000fe20000004200 */
[----:B------:R1:W-:Y:S06]  /*23510*/  MUFU.EX2 R141, R2 ;  /* 0x00000002008d7308 */ /* 0x0003ec0000000800 */
        /* <DEDUP_REMOVED lines=23> */
[----:B-1----:R-:W-:-:S04]  /*23690*/  FFMA.FTZ R2, R123, R0, -R5 ;  /* 0x000000007b027223 */ /* 0x002fc80000010805 */
[----:B------:R1:W4:Y:S03]  /*236a0*/  MUFU.EX2 R134, R2 ;  /* 0x0000000200867308 */ /* 0x0003260000000800 */
[C---:B--2---:R-:W-:Y:S08]  /*236b0*/  HMMA.16816.F32 R48, R8.reuse, R16, R48 ;  /* 0x000000100830723c */ /* 0x044ff00000001830 */
[----:B------:R-:W-:Y:S01]  /*236c0*/  HMMA.16816.F32 R68, R8, R18, R68 ;  /* 0x000000120844723c */ /* 0x000fe20000001844 */
[----:B------:R-:W2:Y:S01]  /*236d0*/  LDSM.16.MT88.4 R16, [R179+0xe000] ;  /* 0x00e00000b310783b */ /* 0x000ea20000004200 */
[----:B-1----:R-:W-:Y:S01]  /*236e0*/  FFMA.FTZ R2, R130, R0, -R5 ;  /* 0x0000000082027223 */ /* 0x002fe20000010805 */
[----:B------:R-:W-:-:S05]  /*236f0*/  MOV R130, R84 ;  /* 0x0000005400827202 */ /* 0x000fca0000000f00 */
[----:B---3--:R-:W-:Y:S01]  /*23700*/  HMMA.16816.F32 R24, R8, R12, R36 ;  /* 0x0000000c0818723c */ /* 0x008fe20000001824 */
[----:B------:R-:W-:Y:S01]  /*23710*/  MOV R84, R115 ;  /* 0x0000007300547202 */ /* 0x000fe20000000f00 */
[----:B------:R1:W-:Y:S01]  /*23720*/  MUFU.EX2 R126, R2 ;  /* 0x00000002007e7308 */ /* 0x0003e20000000800 */
[----:B------:R-:W-:Y:S02]  /*23730*/  LDSM.16.MT88.4 R36, [R181+0xe800] ;  /* 0x00e80000b524783b */ /* 0x000fe40000004200 */
[----:B------:R-:W-:-:S03]  /*23740*/  MOV R81, R84 ;  /* 0x0000005400517202 */ /* 0x000fc60000000f00 */
[C---:B------:R-:W-:Y:S01]  /*23750*/  HMMA.16816.F32 R20, R8.reuse, R14, R20 ;  /* 0x0000000e0814723c */ /* 0x040fe20000001814 */
[----:B------:R-:W3:Y:S07]  /*23760*/  LDSM.16.MT88.4 R12, [R180+0xe000] ;  /* 0x00e00000b40c783b */ /* 0x000eee0000004200 */
[----:B------:R-:W-:Y:S01]  /*23770*/  HMMA.16816.F32 R40, R8, R28, R40 ;  /* 0x0000001c0828723c */ /* 0x000fe20000001828 */
[----:B-1----:R-:W-:-:S04]  /*23780*/  FFMA.FTZ R2, R120, R0, -R7 ;  /* 0x0000000078027223 */ /* 0x002fc80000010807 */
[----:B------:R1:W-:Y:S03]  /*23790*/  MUFU.EX2 R125, R2 ;  /* 0x00000002007d7308 */ /* 0x0003e60000000800 */
[----:B------:R-:W-:Y:S01]  /*237a0*/  HMMA.16816.F32 R60, R8, R30, R60 ;  /* 0x0000001e083c723c */ /* 0x000fe2000000183c */
[----:B------:R-:W5:Y:S06]  /*237b0*/  LDSM.16.MT88.4 R28, [R181+0xe000] ;  /* 0x00e00000b51c783b */ /* 0x000f6c0000004200 */
[----:B----4-:R-:W-:Y:S01]  /*237c0*/  F2FP.PACK_AB R9, R134, R127 ;  /* 0x0000007f8609723e */ /* 0x010fe200000000ff */
[----:B-1----:R-:W-:-:S04]  /*237d0*/  FFMA.FTZ R2, R121, R0, -R7 ;  /* 0x0000000079027223 */ /* 0x002fc80000010807 */
[----:B------:R1:W4:Y:S02]  /*237e0*/  MUFU.EX2 R124, R2 ;  /* 0x00000002007c7308 */ /* 0x0003240000000800 */
[----:B-1----:R-:W-:Y:S01]  /*237f0*/  FFMA.FTZ R2, R128, R0, -R7 ;  /* 0x0000000080027223 */ /* 0x002fe20000010807 */
[----:B----4-:R-:W-:Y:S02]  /*23800*/  F2FP.PACK_AB R8, R124, R125 ;  /* 0x0000007d7c08723e */ /* 0x010fe400000000ff */
[----:B------:R-:W-:-:S03]  /*23810*/  MOV R128, R94 ;  /* 0x0000005e00807202 */ /* 0x000fc60000000f00 */
[----:B------:R1:W-:Y:S02]  /*23820*/  MUFU.EX2 R123, R2 ;  /* 0x00000002007b7308 */ /* 0x0003e40000000800 */
[----:B-1----:R-:W-:Y:S01]  /*23830*/  FFMA.FTZ R2, R129, R0, -R7 ;  /* 0x0000000081027223 */ /* 0x002fe20000010807 */
[----:B------:R-:W-:Y:S02]  /*23840*/  MOV R129, R86 ;  /* 0x0000005600817202 */ /* 0x000fe40000000f00 */
[----:B------:R-:W-:-:S03]  /*23850*/  MOV R86, R6 ;  /* 0x0000000600567202 */ /* 0x000fc60000000f00 */
[----:B------:R1:W4:Y:S01]  /*23860*/  MUFU.EX2 R122, R2 ;  /* 0x00000002007a7308 */ /* 0x0003220000000800 */
[----:B------:R-:W-:Y:S02]  /*23870*/  FADD.FTZ R3, R129, R3 ;  /* 0x0000000381037221 */ /* 0x000fe40000010000 */
[----:B------:R-:W-:Y:S02]  /*23880*/  FFMA.FTZ R4, R250, R4, R86 ;  /* 0x00000004fa047223 */ /* 0x000fe40000010056 */
[----:B------:R-:W-:Y:S02]  /*23890*/  FADD.FTZ R3, R128, R3 ;  /* 0x0000000380037221 */ /* 0x000fe40000010000 */
[----:B------:R-:W-:Y:S02]  /*238a0*/  FADD.FTZ R4, R82, R4 ;  /* 0x0000000452047221 */ /* 0x000fe40000010000 */
[----:B------:R-:W-:Y:S02]  /*238b0*/  FADD.FTZ R3, R81, R3 ;  /* 0x0000000351037221 */ /* 0x000fe40000010000 */
[----:B------:R-:W-:-:S02]  /*238c0*/  FADD.FTZ R4, R130, R4 ;  /* 0x0000000482047221 */ /* 0x000fc40000010000 */
[-CC-:B-1----:R-:W-:Y:S01]  /*238d0*/  FFMA.FTZ R2, R131, R0.reuse, -R5.reuse ;  /* 0x0000000083027223 */ /* 0x182fe20000010805 */
[----:B----4-:R-:W-:Y:S01]  /*238e0*/  F2FP.PACK_AB R10, R122, R123 ;  /* 0x0000007b7a0a723e */ /* 0x010fe200000000ff */
[----:B------:R-:W-:Y:S02]  /*238f0*/  FADD.FTZ R4, R80, R4 ;  /* 0x0000000450047221 */ /* 0x000fe40000010000 */
[----:B------:R1:W4:Y:S02]  /*23900*/  MUFU.EX2 R121, R2 ;  /* 0x0000000200797308 */ /* 0x0003240000000800 */
[----:B-1----:R-:W-:Y:S01]  /*23910*/  FFMA.FTZ R2, R118, R0, -R5 ;  /* 0x0000000076027223 */ /* 0x002fe20000010805 */
[----:B----4-:R-:W-:-:S05]  /*23920*/  F2FP.PACK_AB R11, R121, R126 ;  /* 0x0000007e790b723e */ /* 0x010fca00000000ff */
[----:B------:R1:W-:Y:S02]  /*23930*/  MUFU.EX2 R118, R2 ;  /* 0x0000000200767308 */ /* 0x0003e40000000800 */
[C---:B------:R-:W-:Y:S08]  /*23940*/  HMMA.16816.F32 R40, R8.reuse, R32, R40 ;  /* 0x000000200828723c */ /* 0x040ff00000001828 */
[----:B------:R-:W-:Y:S01]  /*23950*/  HMMA.16816.F32 R60, R8, R34, R60 ;  /* 0x00000022083c723c */ /* 0x000fe2000000183c */
[----:B------:R-:W4:Y:S01]  /*23960*/  LDSM.16.MT88.4 R32, [R178+0xe800] ;  /* 0x00e80000b220783b */ /* 0x000f220000004200 */
[----:B-1----:R-:W-:-:S04]  /*23970*/  FFMA.FTZ R2, R119, R0, -R5 ;  /* 0x0000000077027223 */ /* 0x002fc80000010805 */
[----:B------:R1:W1:Y:S02]  /*23980*/  MUFU.EX2 R120, R2 ;  /* 0x0000000200787308 */ /* 0x0002640000000800 */
[C---:B--2---:R-:W-:Y:S08]  /*23990*/  HMMA.16816.F32 R48, R8.reuse, R16, R48 ;  /* 0x000000100830723c */ /* 0x044ff00000001830 */
[----:B------:R-:W-:Y:S01]  /*239a0*/  HMMA.16816.F32 R68, R8, R18, R68 ;  /* 0x000000120844723c */ /* 0x000fe20000001844 */
[----:B------:R-:W2:Y:S01]  /*239b0*/  LDSM.16.MT88.4 R16, [R179+0xe800] ;  /* 0x00e80000b310783b */ /* 0x000ea20000004200 */
[----:B-1----:R-:W-:-:S06]  /*239c0*/  FFMA.FTZ R2, R106, R0, -R5 ;  /* 0x000000006a027223 */ /* 0x002fcc0000010805 */
[C---:B---3--:R-:W-:Y:S01]  /*239d0*/  HMMA.16816.F32 R24, R8.reuse, R12, R24 ;  /* 0x0000000c0818723c */ /* 0x048fe20000001818 */
[----:B------:R1:W-:Y:S07]  /*239e0*/  MUFU.EX2 R119, R2 ;  /* 0x0000000200777308 */ /* 0x0003ee0000000800 */
[C---:B------:R-:W-:Y:S01]  /*239f0*/  HMMA.16816.F32 R20, R8.reuse, R14, R20 ;  /* 0x0000000e0814723c */ /* 0x040fe20000001814 */
[----:B------:R-:W3:Y:S07]  /*23a00*/  LDSM.16.MT88.4 R12, [R180+0xe800] ;  /* 0x00e80000b40c783b */ /* 0x000eee0000004200 */
[----:B-----5:R-:W-:Y:S01]  /*23a10*/  HMMA.16816.F32 R44, R8, R28, R44 ;  /* 0x0000001c082c723c */ /* 0x020fe2000000182c */
[----:B-1----:R-:W-:-:S04]  /*23a20*/  FFMA.FTZ R2, R116, R0, -R7 ;  /* 0x0000000074027223 */ /* 0x002fc80000010807 */
[----:B------:R1:W-:Y:S03]  /*23a30*/  MUFU.EX2 R115, R2 ;  /* 0x0000000200737308 */ /* 0x0003e60000000800 */
[----:B------:R-:W-:Y:S07]  /*23a40*/  HMMA.16816.F32 R52, R8, R30, R52 ;  /* 0x0000001e0834723c */ /* 0x000fee0000001834 */
[----:B------:R-:W-:Y:S01]  /*23a50*/  F2FP.PACK_AB R9, R120, R118 ;  /* 0x000000767809723e */ /* 0x000fe200000000ff */
        /* <DEDUP_REMOVED lines=18> */
[C---:B------:R-:W-:Y:S08]  /*23b80*/  HMMA.16816.F32 R40, R8.reuse, R36, R44 ;  /* 0x000000240828723c */ /* 0x040ff0000000182c */
[----:B------:R-:W-:Y:S01]  /*23b90*/  HMMA.16816.F32 R44, R8, R38, R52 ;  /* 0x00000026082c723c */ /* 0x000fe20000001834 */
[----:B------:R-:W4:Y:S04]  /*23ba0*/  LDSM.16.MT88.4 R36, [R181+0xf000] ;  /* 0x00f00000b524783b */ /* 0x000f280000004200 */
[----:B------:R-:W-:Y:S01]  /*23bb0*/  LDSM.16.MT88.4 R52, [R179+0xf800] ;  /* 0x00f80000b334783b */ /* 0x000fe20000004200 */
[----:B-1----:R-:W-:-:S02]  /*23bc0*/  FFMA.FTZ R2, R112, R0, -R5 ;  /* 0x0000000070027223 */ /* 0x002fc40000010805 */
[C---:B--2---:R-:W-:Y:S02]  /*23bd0*/  HMMA.16816.F32 R56, R8.reuse, R16, R48 ;  /* 0x000000100838723c */ /* 0x044fe40000001830 */
[----:B------:R1:W-:Y:S06]  /*23be0*/  MUFU.EX2 R109, R2 ;  /* 0x00000002006d7308 */ /* 0x0003ec0000000800 */
[C---:B---3--:R-:W-:Y:S01]  /*23bf0*/  HMMA.16816.F32 R48, R8.reuse, R12, R24 ;  /* 0x0000000c0830723c */ /* 0x048fe20000001818 */
[----:B------:R-:W-:Y:S07]  /*23c00*/  LDSM.16.MT88.4 R24, [R178+0xf800] ;  /* 0x00f80000b218783b */ /* 0x000fee0000004200 */
[----:B------:R-:W-:Y:S01]  /*23c10*/  HMMA.16816.F32 R20, R8, R14, R20 ;  /* 0x0000000e0814723c */ /* 0x000fe20000001814 */
[----:B------:R-:W2:Y:S01]  /*23c20*/  LDSM.16.MT88.4 R12, [R180+0xf000] ;  /* 0x00f00000b40c783b */ /* 0x000ea20000004200 */
[----:B-1----:R-:W-:-:S04]  /*23c30*/  FFMA.FTZ R2, R135, R0, -R7 ;  /* 0x0000000087027223 */ /* 0x002fc80000010807 */
[----:B------:R1:W-:Y:S02]  /*23c40*/  MUFU.EX2 R105, R2 ;  /* 0x0000000200697308 */ /* 0x0003e40000000800 */
[----:B------:R-:W-:Y:S01]  /*23c50*/  HMMA.16816.F32 R68, R8, R18, R68 ;  /* 0x000000120844723c */ /* 0x000fe20000001844 */
[----:B------:R-:W3:Y:S06]  /*23c60*/  LDSM.16.MT88.4 R16, [R179+0xf000] ;  /* 0x00f00000b310783b */ /* 0x000eec0000004200 */
        /* <DEDUP_REMOVED lines=18> */
[C---:B------:R-:W-:Y:S08]  /*23d90*/  HMMA.16816.F32 R40, R8.reuse, R36, R40 ;  /* 0x000000240828723c */ /* 0x040ff00000001828 */
[----:B------:R-:W-:Y:S01]  /*23da0*/  HMMA.16816.F32 R44, R8, R38, R44 ;  /* 0x00000026082c723c */ /* 0x000fe2000000182c */
[----:B------:R-:W5:Y:S01]  /*23db0*/  LDSM.16.MT88.4 R36, [R181+0xf800] ;  /* 0x00f80000b524783b */ /* 0x000f620000004200 */
[----:B-1----:R-:W-:-:S06]  /*23dc0*/  FFMA.FTZ R2, R212, R0, -R5 ;  /* 0x00000000d4027223 */ /* 0x002fcc0000010805 */
[C---:B--2---:R-:W-:Y:S01]  /*23dd0*/  HMMA.16816.F32 R60, R8.reuse, R12, R48 ;  /* 0x0000000c083c723c */ /* 0x044fe20000001830 */
[----:B------:R1:W-:Y:S07]  /*23de0*/  MUFU.EX2 R100, R2 ;  /* 0x0000000200647308 */ /* 0x0003ee0000000800 */
[C---:B------:R-:W-:Y:S01]  /*23df0*/  HMMA.16816.F32 R48, R8.reuse, R14, R20 ;  /* 0x0000000e0830723c */ /* 0x040fe20000001814 */
[----:B------:R-:W2:Y:S04]  /*23e00*/  LDSM.16.MT88.4 R12, [R180+0xf800] ;  /* 0x00f80000b40c783b */ /* 0x000ea80000004200 */
[----:B------:R-:W-:Y:S03]  /*23e10*/  LDSM.16.MT88.4 R20, [R181+0x10000] ;  /* 0x01000000b514783b */ /* 0x000fe60000004200 */
[----:B---3--:R-:W-:Y:S01]  /*23e20*/  HMMA.16816.F32 R56, R8, R16, R56 ;  /* 0x000000100838723c */ /* 0x008fe20000001838 */
[----:B-1----:R-:W-:-:S04]  /*23e30*/  FFMA.FTZ R2, R214, R0, -R7 ;  /* 0x00000000d6027223 */ /* 0x002fc80000010807 */
[----:B------:R1:W-:Y:S03]  /*23e40*/  MUFU.EX2 R98, R2 ;  /* 0x0000000200627308 */ /* 0x0003e60000000800 */
[----:B------:R-:W-:Y:S01]  /*23e50*/  HMMA.16816.F32 R68, R8, R18, R68 ;  /* 0x000000120844723c */ /* 0x000fe20000001844 */
[----:B------:R-:W3:Y:S06]  /*23e60*/  LDSM.16.MT88.4 R16, [R178+0x10000] ;  /* 0x01000000b210783b */ /* 0x000eec0000004200 */
[----:B----4-:R-:W-:Y:S01]  /*23e70*/  F2FP.PACK_AB R9, R101, R99 ;  /* 0x000000636509723e */ /* 0x010fe200000000ff */
[----:B-1----:R-:W-:-:S04]  /*23e80*/  FFMA.FTZ R2, R66, R0, -R7 ;  /* 0x0000000042027223 */ /* 0x002fc80000010807 */
[----:B------:R1:W4:Y:S02]  /*23e90*/  MUFU.EX2 R97, R2 ;  /* 0x0000000200617308 */ /* 0x0003240000000800 */
[----:B-1----:R-:W-:Y:S01]  /*23ea0*/  FFMA.FTZ R2, R215, R0, -R7 ;  /* 0x00000000d7027223 */ /* 0x002fe20000010807 */
[----:B----4-:R-:W-:-:S05]  /*23eb0*/  F2FP.PACK_AB R8, R97, R98 ;  /* 0x000000626108723e */ /* 0x010fca00000000ff */
[----:B------:R1:W-:Y:S02]  /*23ec0*/  MUFU.EX2 R96, R2 ;  /* 0x0000000200607308 */ /* 0x0003e40000000800 */
[----:B-1----:R-:W-:-:S06]  /*23ed0*/  FFMA.FTZ R2, R67, R0, -R7 ;  /* 0x0000000043027223 */ /* 0x002fcc0000010807 */
[----:B------:R1:W4:Y:S02]  /*23ee0*/  MUFU.EX2 R95, R2 ;  /* 0x00000002005f7308 */ /* 0x0003240000000800 */
[----:B-1----:R-:W-:Y:S01]  /*23ef0*/  FFMA.FTZ R2, R72, R0, -R5 ;  /* 0x0000000048027223 */ /* 0x002fe20000010805 */
[----:B----4-:R-:W-:-:S05]  /*23f00*/  F2FP.PACK_AB R10, R95, R96 ;  /* 0x000000605f0a723e */ /* 0x010fca00000000ff */
[----:B------:R1:W4:Y:S02]  /*23f10*/  MUFU.EX2 R6, R2 ;  /* 0x0000000200067308 */ /* 0x0003240000000800 */
[----:B-1----:R-:W-:Y:S01]  /*23f20*/  FFMA.FTZ R2, R217, R0, -R5 ;  /* 0x00000000d9027223 */ /* 0x002fe20000010805 */
[----:B----4-:R-:W-:-:S05]  /*23f30*/  F2FP.PACK_AB R11, R6, R100 ;  /* 0x00000064060b723e */ /* 0x010fca00000000ff */
[----:B------:R1:W-:Y:S02]  /*23f40*/  MUFU.EX2 R93, R2 ;  /* 0x00000002005d7308 */ /* 0x0003e40000000800 */
[C---:B------:R-:W-:Y:S08]  /*23f50*/  HMMA.16816.F32 R64, R8.reuse, R24, R28 ;  /* 0x000000180840723c */ /* 0x040ff0000000181c */
[----:B------:R-:W-:Y:S01]  /*23f60*/  HMMA.16816.F32 R28, R8, R26, R32 ;  /* 0x0000001a081c723c */ /* 0x000fe20000001820 */
[----:B-1----:R-:W-:-:S04]  /*23f70*/  FFMA.FTZ R2, R74, R0, -R5 ;  /* 0x000000004a027223 */ /* 0x002fc80000010805 */
[----:B------:R1:W4:Y:S03]  /*23f80*/  MUFU.EX2 R94, R2 ;  /* 0x00000002005e7308 */ /* 0x0003260000000800 */
[C---:B-----5:R-:W-:Y:S08]  /*23f90*/  HMMA.16816.F32 R24, R8.reuse, R36, R40 ;  /* 0x000000240818723c */ /* 0x060ff00000001828 */
[----:B------:R-:W-:Y:S01]  /*23fa0*/  HMMA.16816.F32 R32, R8, R38, R44 ;  /* 0x000000260820723c */ /* 0x000fe2000000182c */
[----:B------:R-:W5:Y:S01]  /*23fb0*/  LDSM.16.MT88.4 R36, [R179+0x10000] ;  /* 0x01000000b324783b */ /* 0x000f620000004200 */
[----:B-1----:R-:W-:-:S06]  /*23fc0*/  FFMA.FTZ R2, R218, R0, -R5 ;  /* 0x00000000da027223 */ /* 0x002fcc0000010805 */
[C---:B------:R-:W-:Y:S01]  /*23fd0*/  HMMA.16816.F32 R40, R8.reuse, R52, R56 ;  /* 0x000000340828723c */ /* 0x040fe20000001838 */
[----:B------:R1:W-:Y:S07]  /*23fe0*/  MUFU.EX2 R92, R2 ;  /* 0x00000002005c7308 */ /* 0x0003ee0000000800 */
[C---:B------:R-:W-:Y:S08]  /*23ff0*/  HMMA.16816.F32 R52, R8.reuse, R54, R68 ;  /* 0x000000360834723c */ /* 0x040ff00000001844 */
[----:B--2---:R-:W-:Y:S01]  /*24000*/  HMMA.16816.F32 R44, R8, R12, R60 ;  /* 0x0000000c082c723c */ /* 0x004fe2000000183c */
[----:B-1----:R-:W-:-:S04]  /*24010*/  FFMA.FTZ R2, R221, R0, -R7 ;  /* 0x00000000dd027223 */ /* 0x002fc80000010807 */
[----:B------:R1:W-:Y:S03]  /*24020*/  MUFU.EX2 R91, R2 ;  /* 0x00000002005b7308 */ /* 0x0003e60000000800 */
[----:B------:R-:W-:Y:S01]  /*24030*/  HMMA.16816.F32 R48, R8, R14, R48 ;  /* 0x0000000e0830723c */ /* 0x000fe20000001830 */
[----:B------:R-:W-:Y:S06]  /*24040*/  LDSM.16.MT88.4 R12, [R178+0x10800] ;  /* 0x01080000b20c783b */ /* 0x000fec0000004200 */
[----:B----4-:R-:W-:Y:S01]  /*24050*/  F2FP.PACK_AB R9, R94, R93 ;  /* 0x0000005d5e09723e */ /* 0x010fe200000000ff */
[----:B-1----:R-:W-:-:S04]  /*24060*/  FFMA.FTZ R2, R188, R0, -R7 ;  /* 0x00000000bc027223 */ /* 0x002fc80000010807 */
        /* <DEDUP_REMOVED lines=8> */
[----:B------:R1:W2:Y:S02]  /*240f0*/  MUFU.EX2 R87, R2 ;  /* 0x0000000200577308 */ /* 0x0002a40000000800 */
[----:B-1----:R-:W-:Y:S01]  /*24100*/  FFMA.FTZ R2, R230, R0, -R5 ;  /* 0x00000000e6027223 */ /* 0x002fe20000010805 */
[----:B--2---:R-:W-:-:S05]  /*24110*/  F2FP.PACK_AB R11, R87, R92 ;  /* 0x0000005c570b723e */ /* 0x004fca00000000ff */
[----:B------:R1:W-:Y:S02]  /*24120*/  MUFU.EX2 R85, R2 ;  /* 0x0000000200557308 */ /* 0x0003e40000000800 */
[C---:B---3--:R-:W-:Y:S08]  /*24130*/  HMMA.16816.F32 R64, R8.reuse, R16, R64 ;  /* 0x000000100840723c */ /* 0x048ff00000001840 */
[----:B------:R-:W-:Y:S01]  /*24140*/  HMMA.16816.F32 R28, R8, R18, R28 ;  /* 0x00000012081c723c */ /* 0x000fe2000000181c */
[----:B------:R-:W2:Y:S01]  /*24150*/  LDSM.16.MT88.4 R16, [R180+0x10000] ;  /* 0x01000000b410783b */ /* 0x000ea20000004200 */
[----:B-1----:R-:W-:-:S04]  /*24160*/  FFMA.FTZ R2, R213, R0, -R5 ;  /* 0x00000000d5027223 */ /* 0x002fc80000010805 */
[----:B------:R1:W3:Y:S02]  /*24170*/  MUFU.EX2 R86, R2 ;  /* 0x0000000200567308 */ /* 0x0002e40000000800 */
[C---:B------:R-:W-:Y:S08]  /*24180*/  HMMA.16816.F32 R72, R8.reuse, R20, R24 ;  /* 0x000000140848723c */ /* 0x040ff00000001818 */
[----:B-----5:R-:W-:Y:S01]  /*24190*/  HMMA.16816.F32 R56, R8, R38, R52 ;  /* 0x000000260838723c */ /* 0x020fe20000001834 */
[----:B-1----:R-:W-:-:S07]  /*241a0*/  FFMA.FTZ R2, R231, R0, -R5 ;  /* 0x00000000e7027223 */ /* 0x002fce0000010805 */
[C---:B------:R-:W-:Y:S01]  /*241b0*/  HMMA.16816.F32 R60, R8.reuse, R22, R32 ;  /* 0x00000016083c723c */ /* 0x040fe20000001820 */
[----:B------:R-:W-:Y:S01]  /*241c0*/  LDSM.16.MT88.4 R20, [R181+0x10800] ;  /* 0x01080000b514783b */ /* 0x000fe20000004200 */
[----:B------:R1:W-:Y:S06]  /*241d0*/  MUFU.EX2 R84, R2 ;  /* 0x0000000200547308 */ /* 0x0003ec0000000800 */
[C---:B------:R-:W-:Y:S08]  /*241e0*/  HMMA.16816.F32 R68, R8.reuse, R36, R40 ;  /* 0x000000240844723c */ /* 0x040ff00000001828 */
[----:B--2---:R-:W-:Y:S01]  /*241f0*/  HMMA.16816.F32 R52, R8, R16, R44 ;  /* 0x000000100834723c */ /* 0x004fe2000000182c */
[----:B-1----:R-:W-:-:S04]  /*24200*/  FFMA.FTZ R2, R233, R0, -R7 ;  /* 0x00000000e9027223 */ /* 0x002fc80000010807 */
[----:B------:R1:W-:Y:S03]  /*24210*/  MUFU.EX2 R83, R2 ;  /* 0x0000000200537308 */ /* 0x0003e60000000800 */
[----:B------:R-:W-:Y:S01]  /*24220*/  HMMA.16816.F32 R24, R8, R18, R48 ;  /* 0x000000120818723c */ /* 0x000fe20000001830 */
[----:B------:R-:W2:Y:S06]  /*24230*/  LDSM.16.MT88.4 R16, [R179+0x10800] ;  /* 0x01080000b310783b */ /* 0x000eac0000004200 */
[----:B---3--:R-:W-:Y:S01]  /*24240*/  F2FP.PACK_AB R9, R86, R85 ;  /* 0x000000555609723e */ /* 0x008fe200000000ff */
[----:B-1----:R-:W-:-:S04]  /*24250*/  FFMA.FTZ R2, R216, R0, -R7 ;  /* 0x00000000d8027223 */ /* 0x002fc80000010807 */
[----:B------:R1:W3:Y:S02]  /*24260*/  MUFU.EX2 R82, R2 ;  /* 0x0000000200527308 */ /* 0x0002e40000000800 */
[----:B-1----:R-:W-:Y:S01]  /*24270*/  FFMA.FTZ R2, R234, R0, -R7 ;  /* 0x00000000ea027223 */ /* 0x002fe20000010807 */
[----:B---3--:R-:W-:-:S05]  /*24280*/  F2FP.PACK_AB R8, R82, R83 ;  /* 0x000000535208723e */ /* 0x008fca00000000ff */
[----:B------:R1:W-:Y:S02]  /*24290*/  MUFU.EX2 R81, R2 ;  /* 0x0000000200517308 */ /* 0x0003e40000000800 */
[----:B-1----:R-:W-:Y:S02]  /*242a0*/  FADD.FTZ R2, R171, R3 ;  /* 0x00000003ab027221 */ /* 0x002fe40000010000 */
[----:B------:R-:W-:Y:S02]  /*242b0*/  FADD.FTZ R3, R206, R4 ;  /* 0x00000004ce037221 */ /* 0x000fe40000010000 */
[----:B------:R-:W-:Y:S02]  /*242c0*/  FADD.FTZ R2, R173, R2 ;  /* 0x00000002ad027221 */ /* 0x000fe40000010000 */
[----:B------:R-:W-:Y:S02]  /*242d0*/  FADD.FTZ R3, R205, R3 ;  /* 0x00000003cd037221 */ /* 0x000fe40000010000 */
[----:B------:R-:W-:-:S02]  /*242e0*/  FADD.FTZ R2, R195, R2 ;  /* 0x00000002c3027221 */ /* 0x000fc40000010000 */
[----:B------:R-:W-:Y:S02]  /*242f0*/  FADD.FTZ R3, R204, R3 ;  /* 0x00000003cc037221 */ /* 0x000fe40000010000 */
[----:B------:R-:W-:Y:S02]  /*24300*/  FADD.FTZ R2, R207, R2 ;  /* 0x00000002cf027221 */ /* 0x000fe40000010000 */
[----:B------:R-:W-:Y:S02]  /*24310*/  FFMA.FTZ R4, R219, R0, -R7 ;  /* 0x00000000db047223 */ /* 0x000fe40000010807 */
[----:B------:R-:W-:Y:S02]  /*24320*/  FADD.FTZ R3, R203, R3 ;  /* 0x00000003cb037221 */ /* 0x000fe40000010000 */
[----:B------:R-:W-:Y:S01]  /*24330*/  FADD.FTZ R2, R201, R2 ;  /* 0x00000002c9027221 */ /* 0x000fe20000010000 */
[----:B------:R1:W3:Y:S01]  /*24340*/  MUFU.EX2 R80, R4 ;  /* 0x0000000400507308 */ /* 0x0002e20000000800 */
[----:B------:R-:W-:-:S02]  /*24350*/  FADD.FTZ R3, R198, R3 ;  /* 0x00000003c6037221 */ /* 0x000fc40000010000 */
[----:B------:R-:W-:Y:S02]  /*24360*/  FADD.FTZ R2, R202, R2 ;  /* 0x00000002ca027221 */ /* 0x000fe40000010000 */
[----:B------:R-:W-:-:S04]  /*24370*/  FADD.FTZ R3, R197, R3 ;  /* 0x00000003c5037221 */ /* 0x000fc80000010000 */
[----:B------:R-:W-:-:S04]  /*24380*/  FADD.FTZ R3, R196, R3 ;  /* 0x00000003c4037221 */ /* 0x000fc80000010000 */
[----:B------:R-:W-:Y:S02]  /*24390*/  FADD.FTZ R3, R199, R3 ;  /* 0x00000003c7037221 */ /* 0x000fe40000010000 */
[----:B-1----:R-:W-:Y:S01]  /*243a0*/  FFMA.FTZ R4, R220, R0, -R5 ;  /* 0x00000000dc047223 */ /* 0x002fe20000010805 */
[----:B---3--:R-:W-:Y:S01]  /*243b0*/  F2FP.PACK_AB R10, R80, R81 ;  /* 0x00000051500a723e */ /* 0x008fe200000000ff */
[----:B------:R-:W-:Y:S02]  /*243c0*/  FADD.FTZ R3, R174, R3 ;  /* 0x00000003ae037221 */ /* 0x000fe40000010000 */
[----:B------:R1:W3:Y:S02]  /*243d0*/  MUFU.EX2 R79, R4 ;  /* 0x00000004004f7308 */ /* 0x0002e40000000800 */
[----:B------:R-:W-:-:S04]  /*243e0*/  FADD.FTZ R3, R172, R3 ;  /* 0x00000003ac037221 */ /* 0x000fc80000010000 */
[----:B------:R-:W-:-:S04]  /*243f0*/  FADD.FTZ R3, R170, R3 ;  /* 0x00000003aa037221 */ /* 0x000fc80000010000 */
[----:B------:R-:W-:-:S04]  /*24400*/  FADD.FTZ R3, R169, R3 ;  /* 0x00000003a9037221 */ /* 0x000fc80000010000 */
[----:B------:R-:W-:Y:S02]  /*24410*/  FADD.FTZ R3, R164, R3 ;  /* 0x00000003a4037221 */ /* 0x000fe40000010000 */
[----:B-1----:R-:W-:Y:S01]  /*24420*/  FADD.FTZ R4, R200, R2 ;  /* 0x00000002c8047221 */ /* 0x002fe20000010000 */
[----:B---3--:R-:W-:Y:S01]  /*24430*/  F2FP.PACK_AB R11, R79, R84 ;  /* 0x000000544f0b723e */ /* 0x008fe200000000ff */
[----:B------:R-:W-:Y:S02]  /*24440*/  FFMA.FTZ R2, R237, R0, -R5 ;  /* 0x00000000ed027223 */ /* 0x000fe40000010805 */
[----:B------:R-:W-:Y:S02]  /*24450*/  FADD.FTZ R3, R163, R3 ;  /* 0x00000003a3037221 */ /* 0x000fe40000010000 */
[----:B------:R1:W-:Y:S02]  /*24460*/  MUFU.EX2 R78, R2 ;  /* 0x00000002004e7308 */ /* 0x0003e40000000800 */
[----:B------:R-:W-:Y:S01]  /*24470*/  FADD.FTZ R3, R162, R3 ;  /* 0x00000003a2037221 */ /* 0x000fe20000010000 */
[----:B------:R-:W-:Y:S03]  /*24480*/  HMMA.16816.F32 R40, R8, R12, R64 ;  /* 0x0000000c0828723c */ /* 0x000fe60000001840 */
[----:B------:R-:W-:-:S04]  /*24490*/  FADD.FTZ R3, R161, R3 ;  /* 0x00000003a1037221 */ /* 0x000fc80000010000 */
[----:B------:R-:W-:Y:S01]  /*244a0*/  FADD.FTZ R3, R156, R3 ;  /* 0x000000039c037221 */ /* 0x000fe20000010000 */
[C---:B------:R-:W-:Y:S01]  /*244b0*/  HMMA.16816.F32 R32, R8.reuse, R14, R28 ;  /* 0x0000000e0820723c */ /* 0x040fe2000000181c */
[----:B------:R-:W3:Y:S02]  /*244c0*/  LDSM.16.MT88.4 R12, [R180+0x10800] ;  /* 0x01080000b40c783b */ /* 0x000ee40000004200 */
[----:B------:R-:W-:Y:S02]  /*244d0*/  FADD.FTZ R3, R155, R3 ;  /* 0x000000039b037221 */ /* 0x000fe40000010000 */
[----:B-1----:R-:W-:Y:S02]  /*244e0*/  FADD.FTZ R2, R194, R4 ;  /* 0x00000004c2027221 */ /* 0x002fe40000010000 */
[----:B------:R-:W-:Y:S01]  /*244f0*/  FADD.FTZ R3, R154, R3 ;  /* 0x000000039a037221 */ /* 0x000fe20000010000 */
[----:B--2---:R-:W-:Y:S01]  /*24500*/  HMMA.16816.F32 R28, R8, R16, R68 ;  /* 0x00000010081c723c */ /* 0x004fe20000001844 */
[----:B------:R-:W-:-:S02]  /*24510*/  FADD.FTZ R2, R192, R2 ;  /* 0x00000002c0027221 */ /* 0x000fc40000010000 */
[----:B------:R-:W-:Y:S02]  /*24520*/  FFMA.FTZ R4, R229, R0, -R5 ;  /* 0x00000000e5047223 */ /* 0x000fe40000010805 */
[----:B------:R-:W-:Y:S02]  /*24530*/  FADD.FTZ R2, R193, R2 ;  /* 0x00000002c1027221 */ /* 0x000fe40000010000 */
[----:B------:R-:W-:Y:S01]  /*24540*/  FADD.FTZ R3, R153, R3 ;  /* 0x0000000399037221 */ /* 0x000fe20000010000 */
[----:B------:R1:W2:Y:S01]  /*24550*/  MUFU.EX2 R66, R4 ;  /* 0x0000000400427308 */ /* 0x0002a20000000800 */
[----:B------:R-:W-:Y:S01]  /*24560*/  FADD.FTZ R2, R175, R2 ;  /* 0x00000002af027221 */ /* 0x000fe20000010000 */
[----:B------:R-:W-:Y:S01]  /*24570*/  HMMA.16816.F32 R56, R8, R18, R56 ;  /* 0x000000120838723c */ /* 0x000fe20000001838 */
[----:B------:R-:W-:Y:S01]  /*24580*/  FADD.FTZ R3, R148, R3 ;  /* 0x0000000394037221 */ /* 0x000fe20000010000 */
[----:B------:R-:W4:Y:S01]  /*24590*/  LDSM.16.MT88.4 R16, [R181+0x11000] ;  /* 0x01100000b510783b */ /* 0x000f220000004200 */
[----:B------:R-:W-:-:S02]  /*245a0*/  FADD.FTZ R2, R168, R2 ;  /* 0x00000002a8027221 */ /* 0x000fc40000010000 */
[----:B------:R-:W-:Y:S02]  /*245b0*/  FADD.FTZ R3, R146, R3 ;  /* 0x0000000392037221 */ /* 0x000fe40000010000 */
[----:B------:R-:W-:Y:S01]  /*245c0*/  FADD.FTZ R2, R166, R2 ;  /* 0x00000002a6027221 */ /* 0x000fe20000010000 */
[C---:B------:R-:W-:Y:S01]  /*245d0*/  HMMA.16816.F32 R36, R8.reuse, R22, R60 ;  /* 0x000000160824723c */ /* 0x040fe2000000183c */
[----:B------:R-:W-:Y:S02]  /*245e0*/  FADD.FTZ R3, R145, R3 ;  /* 0x0000000391037221 */ /* 0x000fe40000010000 */
[----:B------:R-:W-:Y:S02]  /*245f0*/  FADD.FTZ R2, R167, R2 ;  /* 0x00000002a7027221 */ /* 0x000fe40000010000 */
[----:B------:R-:W-:Y:S02]  /*24600*/  FADD.FTZ R3, R147, R3 ;  /* 0x0000000393037221 */ /* 0x000fe40000010000 */
[----:B------:R-:W-:Y:S01]  /*24610*/  FADD.FTZ R2, R165, R2 ;  /* 0x00000002a5027221 */ /* 0x000fe20000010000 */
[----:B------:R-:W-:Y:S01]  /*24620*/  HMMA.16816.F32 R44, R8, R20, R72 ;  /* 0x00000014082c723c */ /* 0x000fe20000001848 */
[----:B-1----:R-:W-:Y:S01]  /*24630*/  FFMA.FTZ R4, R239, R0, -R5 ;  /* 0x00000000ef047223 */ /* 0x002fe20000010805 */
[----:B------:R-:W1:Y:S01]  /*24640*/  LDSM.16.MT88.4 R20, [R178+0x11000] ;  /* 0x01100000b214783b */ /* 0x000e620000004200 */
[----:B------:R-:W-:-:S02]  /*24650*/  FADD.FTZ R2, R160, R2 ;  /* 0x00000002a0027221 */ /* 0x000fc40000010000 */
[----:B------:R5:W-:Y:S01]  /*24660*/  MUFU.EX2 R65, R4 ;  /* 0x0000000400417308 */ /* 0x000be20000000800 */
[----:B------:R-:W-:Y:S01]  /*24670*/  FADD.FTZ R3, R140, R3 ;  /* 0x000000038c037221 */ /* 0x000fe20000010000 */
[----:B------:R-:W-:Y:S01]  /*24680*/  LDSM.16.MT88.4 R160, [R178+0x11800] ;  /* 0x01180000b2a0783b */ /* 0x000fe20000004200 */
        /* <DEDUP_REMOVED lines=8> */
[----:B------:R-:W3:Y:S01]  /*24710*/  LDSM.16.MT88.4 R12, [R179+0x11000] ;  /* 0x01100000b30c783b */ /* 0x000ee20000004200 */
[----:B------:R-:W-:-:S02]  /*24720*/  FADD.FTZ R2, R152, R2 ;  /* 0x0000000298027221 */ /* 0x000fc40000010000 */
[----:B-----5:R-:W-:Y:S01]  /*24730*/  FFMA.FTZ R4, R241, R0, -R7 ;  /* 0x00000000f1047223 */ /* 0x020fe20000010807 */
[----:B------:R-:W-:Y:S01]  /*24740*/  LDSM.16.MT88.4 R152, [R181+0x11800] ;  /* 0x01180000b598783b */ /* 0x000fe20000004200 */
[----:B------:R-:W-:Y:S01]  /*24750*/  FADD.FTZ R2, R151, R2 ;  /* 0x0000000297027221 */ /* 0x000fe20000010000 */
[----:B--2---:R-:W-:Y:S01]  /*24760*/  F2FP.PACK_AB R9, R66, R78 ;  /* 0x0000004e4209723e */ /* 0x004fe200000000ff */
[----:B------:R2:W-:Y:S01]  /*24770*/  MUFU.EX2 R64, R4 ;  /* 0x0000000400407308 */ /* 0x0005e20000000800 */
[----:B------:R-:W-:Y:S02]  /*24780*/  FADD.FTZ R3, R125, R3 ;  /* 0x000000037d037221 */ /* 0x000fe40000010000 */
[----:B------:R-:W-:Y:S02]  /*24790*/  FADD.FTZ R2, R150, R2 ;  /* 0x0000000296027221 */ /* 0x000fe40000010000 */
[----:B------:R-:W-:Y:S02]  /*247a0*/  FADD.FTZ R3, R124, R3 ;  /* 0x000000037c037221 */ /* 0x000fe40000010000 */
[----:B------:R-:W-:-:S02]  /*247b0*/  FADD.FTZ R2, R149, R2 ;  /* 0x0000000295027221 */ /* 0x000fc40000010000 */
[----:B------:R-:W-:Y:S02]  /*247c0*/  FADD.FTZ R3, R123, R3 ;  /* 0x000000037b037221 */ /* 0x000fe40000010000 */
[----:B------:R-:W-:Y:S02]  /*247d0*/  FADD.FTZ R2, R144, R2 ;  /* 0x0000000290027221 */ /* 0x000fe40000010000 */
[----:B------:R-:W-:Y:S01]  /*247e0*/  FADD.FTZ R3, R122, R3 ;  /* 0x000000037a037221 */ /* 0x000fe20000010000 */
[----:B------:R-:W-:Y:S01]  /*247f0*/  LDSM.16.MT88.4 R144, [R179+0x11800] ;  /* 0x01180000b390783b */ /* 0x000fe20000004200 */
[----:B------:R-:W-:Y:S02]  /*24800*/  FADD.FTZ R2, R142, R2 ;  /* 0x000000028e027221 */ /* 0x000fe40000010000 */
[----:B--2---:R-:W-:Y:S02]  /*24810*/  FFMA.FTZ R4, R232, R0, -R7 ;  /* 0x00000000e8047223 */ /* 0x004fe40000010807 */
[----:B------:R-:W-:-:S02]  /*24820*/  FADD.FTZ R2, R143, R2 ;  /* 0x000000028f027221 */ /* 0x000fc40000010000 */
[----:B------:R-:W2:Y:S01]  /*24830*/  MUFU.EX2 R62, R4 ;  /* 0x00000004003e7308 */ /* 0x000ea20000000800 */
[----:B------:R-:W-:Y:S02]  /*24840*/  FADD.FTZ R3, R115, R3 ;  /* 0x0000000373037221 */ /* 0x000fe40000010000 */
[----:B------:R-:W-:Y:S02]  /*24850*/  FADD.FTZ R2, R141, R2 ;  /* 0x000000028d027221 */ /* 0x000fe40000010000 */
[----:B------:R-:W-:Y:S02]  /*24860*/  FADD.FTZ R3, R114, R3 ;  /* 0x0000000372037221 */ /* 0x000fe40000010000 */
[----:B------:R-:W-:Y:S02]  /*24870*/  FADD.FTZ R2, R136, R2 ;  /* 0x0000000288027221 */ /* 0x000fe40000010000 */
[----:B------:R-:W-:Y:S02]  /*24880*/  FADD.FTZ R3, R113, R3 ;  /* 0x0000000371037221 */ /* 0x000fe40000010000 */
[----:B------:R-:W-:-:S04]  /*24890*/  FADD.FTZ R2, R127, R2 ;  /* 0x000000027f027221 */ /* 0x000fc80000010000 */
[----:B------:R-:W-:Y:S01]  /*248a0*/  FADD.FTZ R2, R134, R2 ;  /* 0x0000000286027221 */ /* 0x000fe20000010000 */
[----:B--2---:R-:W-:Y:S01]  /*248b0*/  F2FP.PACK_AB R8, R62, R64 ;  /* 0x000000403e08723e */ /* 0x004fe200000000ff */
[----:B------:R-:W-:Y:S02]  /*248c0*/  FFMA.FTZ R4, R243, R0, -R7 ;  /* 0x00000000f3047223 */ /* 0x000fe40000010807 */
[----:B------:R-:W-:Y:S02]  /*248d0*/  FADD.FTZ R2, R126, R2 ;  /* 0x000000027e027221 */ /* 0x000fe40000010000 */
[----:B------:R2:W-:Y:S02]  /*248e0*/  MUFU.EX2 R63, R4 ;  /* 0x00000004003f7308 */ /* 0x0005e40000000800 */
[----:B------:R-:W-:-:S04]  /*248f0*/  FADD.FTZ R2, R121, R2 ;  /* 0x0000000279027221 */ /* 0x000fc80000010000 */
[----:B------:R-:W-:-:S04]  /*24900*/  FADD.FTZ R2, R118, R2 ;  /* 0x0000000276027221 */ /* 0x000fc80000010000 */
[----:B------:R-:W-:-:S04]  /*24910*/  FADD.FTZ R2, R120, R2 ;  /* 0x0000000278027221 */ /* 0x000fc80000010000 */
[----:B------:R-:W-:Y:S02]  /*24920*/  FADD.FTZ R2, R119, R2 ;  /* 0x0000000277027221 */ /* 0x000fe40000010000 */
[-C--:B--2---:R-:W-:Y:S02]  /*24930*/  FFMA.FTZ R4, R235, R0.reuse, -R7 ;  /* 0x00000000eb047223 */ /* 0x084fe40000010807 */
[----:B------:R-:W-:Y:S02]  /*24940*/  FADD.FTZ R2, R110, R2 ;  /* 0x000000026e027221 */ /* 0x000fe40000010000 */
[----:B------:R2:W5:Y:S02]  /*24950*/  MUFU.EX2 R61, R4 ;  /* 0x00000004003d7308 */ /* 0x0005640000000800 */
[----:B--2---:R-:W-:Y:S01]  /*24960*/  FFMA.FTZ R4, R236, R0, -R5 ;  /* 0x00000000ec047223 */ /* 0x004fe20000010805 */
[----:B-----5:R-:W-:-:S05]  /*24970*/  F2FP.PACK_AB R10, R61, R63 ;  /* 0x0000003f3d0a723e */ /* 0x020fca00000000ff */
[----:B------:R2:W5:Y:S02]  /*24980*/  MUFU.EX2 R60, R4 ;  /* 0x00000004003c7308 */ /* 0x0005640000000800 */
[----:B--2---:R-:W-:Y:S01]  /*24990*/  FFMA.FTZ R4, R246, R0, -R5 ;  /* 0x00000000f6047223 */ /* 0x004fe20000010805 */
[----:B-----5:R-:W-:-:S05]  /*249a0*/  F2FP.PACK_AB R11, R60, R65 ;  /* 0x000000413c0b723e */ /* 0x020fca00000000ff */
[----:B------:R2:W-:Y:S02]  /*249b0*/  MUFU.EX2 R51, R4 ;  /* 0x0000000400337308 */ /* 0x0005e40000000800 */
[C---:B----4-:R-:W-:Y:S08]  /*249c0*/  HMMA.16816.F32 R44, R8.reuse, R16, R44 ;  /* 0x00000010082c723c */ /* 0x050ff0000000182c */
[----:B-1----:R-:W-:Y:S01]  /*249d0*/  HMMA.16816.F32 R40, R8, R20, R40 ;  /* 0x000000140828723c */ /* 0x002fe20000001828 */
[----:B--2---:R-:W-:-:S04]  /*249e0*/  FFMA.FTZ R4, R238, R0, -R5 ;  /* 0x00000000ee047223 */ /* 0x004fc80000010805 */
[----:B------:R1:W2:Y:S03]  /*249f0*/  MUFU.EX2 R50, R4 ;  /* 0x0000000400327308 */ /* 0x0002a60000000800 */
[C---:B------:R-:W-:Y:S01]  /*24a00*/  HMMA.16816.F32 R32, R8.reuse, R22, R32 ;  /* 0x000000160820723c */ /* 0x040fe20000001820 */
[----:B------:R-:W4:Y:S07]  /*24a10*/  LDSM.16.MT88.4 R20, [R180+0x11000] ;  /* 0x01100000b414783b */ /* 0x000f2e0000004200 */
[----:B---3--:R-:W-:Y:S01]  /*24a20*/  HMMA.16816.F32 R28, R8, R12, R28 ;  /* 0x0000000c081c723c */ /* 0x008fe2000000181c */
[----:B-1----:R-:W-:-:S07]  /*24a30*/  FFMA.FTZ R4, R240, R0, -R5 ;  /* 0x00000000f0047223 */ /* 0x002fce0000010805 */
[C---:B------:R-:W-:Y:S01]  /*24a40*/  HMMA.16816.F32 R36, R8.reuse, R18, R36 ;  /* 0x000000120824723c */ /* 0x040fe20000001824 */
[----:B--2---:R-:W-:Y:S01]  /*24a50*/  F2FP.PACK_AB R137, R50, R51 ;  /* 0x000000333289723e */ /* 0x004fe200000000ff */
[----:B------:R1:W-:Y:S06]  /*24a60*/  MUFU.EX2 R49, R4 ;  /* 0x0000000400317308 */ /* 0x0003ec0000000800 */
[----:B------:R-:W-:Y:S01]  /*24a70*/  HMMA.16816.F32 R12, R8, R14, R56 ;  /* 0x0000000e080c723c */ /* 0x000fe20000001838 */
[----:B-1----:R-:W-:-:S04]  /*24a80*/  FFMA.FTZ R4, R251, R0, -R7 ;  /* 0x00000000fb047223 */ /* 0x002fc80000010807 */
[----:B------:R1:W-:Y:S03]  /*24a90*/  MUFU.EX2 R48, R4 ;  /* 0x0000000400307308 */ /* 0x0003e60000000800 */
[C---:B----4-:R-:W-:Y:S08]  /*24aa0*/  HMMA.16816.F32 R140, R8.reuse, R20, R52 ;  /* 0x00000014088c723c */ /* 0x050ff00000001834 */
[----:B------:R-:W-:Y:S01]  /*24ab0*/  HMMA.16816.F32 R8, R8, R22, R24 ;  /* 0x000000160808723c */ /* 0x000fe20000001818 */
[----:B-1----:R-:W-:-:S04]  /*24ac0*/  FFMA.FTZ R4, R242, R0, -R7 ;  /* 0x00000000f2047223 */ /* 0x002fc80000010807 */
[----:B------:R1:W2:Y:S02]  /*24ad0*/  MUFU.EX2 R17, R4 ;  /* 0x0000000400117308 */ /* 0x0002a40000000800 */
[--C-:B-1----:R-:W-:Y:S01]  /*24ae0*/  FFMA.FTZ R4, R252, R0, -R7.reuse ;  /* 0x00000000fc047223 */ /* 0x102fe20000010807 */
[----:B--2---:R-:W-:Y:S01]  /*24af0*/  F2FP.PACK_AB R136, R17, R48 ;  /* 0x000000301188723e */ /* 0x004fe200000000ff */
[----:B------:R-:W-:-:S04]  /*24b00*/  FFMA.FTZ R7, R244, R0, -R7 ;  /* 0x00000000f4077223 */ /* 0x000fc80000010807 */
[----:B------:R1:W-:Y:S08]  /*24b10*/  MUFU.EX2 R16, R4 ;  /* 0x0000000400107308 */ /* 0x0003f00000000800 */
[----:B------:R-:W2:Y:S01]  /*24b20*/  MUFU.EX2 R250, R7 ;  /* 0x0000000700fa7308 */ /* 0x000ea20000000800 */
[----:B-1----:R-:W-:Y:S02]  /*24b30*/  FADD.FTZ R4, R111, R3 ;  /* 0x000000036f047221 */ /* 0x002fe40000010000 */
[----:B------:R-:W-:-:S02]  /*24b40*/  FADD.FTZ R3, R107, R2 ;  /* 0x000000026b037221 */ /* 0x000fc40000010000 */
[----:B------:R-:W-:Y:S02]  /*24b50*/  FFMA.FTZ R2, R245, R0, -R5 ;  /* 0x00000000f5027223 */ /* 0x000fe40000010805 */
[----:B------:R-:W-:Y:S02]  /*24b60*/  FADD.FTZ R0, R105, R4 ;  /* 0x0000000469007221 */ /* 0x000fe40000010000 */
[----:B------:R1:W3:Y:S01]  /*24b70*/  MUFU.EX2 R249, R2 ;  /* 0x0000000200f97308 */ /* 0x0002e20000000800 */
[----:B------:R-:W-:Y:S01]  /*24b80*/  FADD.FTZ R3, R108, R3 ;  /* 0x000000036c037221 */ /* 0x000fe20000010000 */
[----:B--2---:R-:W-:Y:S01]  /*24b90*/  F2FP.PACK_AB R138, R250, R16 ;  /* 0x00000010fa8a723e */ /* 0x004fe200000000ff */
[----:B-1----:R-:W-:Y:S01]  /*24ba0*/  FADD.FTZ R2, R106, R0 ;  /* 0x000000006a027221 */ /* 0x002fe20000010000 */
[----:B---3--:R-:W-:Y:S01]  /*24bb0*/  F2FP.PACK_AB R139, R249, R49 ;  /* 0x00000031f98b723e */ /* 0x008fe200000000ff */
[----:B------:R-:W-:Y:S01]  /*24bc0*/  FADD.FTZ R0, R109, R3 ;  /* 0x000000036d007221 */ /* 0x000fe20000010000 */
[----:B------:R-:W-:Y:S01]  /*24bd0*/  MOV R3, R77 ;  /* 0x0000004d00037202 */ /* 0x000fe20000000f00 */
        /* <DEDUP_REMOVED lines=13> */
[----:B------:R-:W1:Y:S01]  /*24cb0*/  LDSM.16.MT88.4 R4, [R180+0x11800] ;  /* 0x01180000b404783b */ /* 0x000e620000004200 */
[----:B------:R-:W-:Y:S01]  /*24cc0*/  FADD.FTZ R0, R93, R0 ;  /* 0x000000005d007221 */ /* 0x000fe20000010000 */
[----:B------:R-:W-:Y:S01]  /*24cd0*/  HMMA.16816.F32 R148, R136, R144, R28 ;  /* 0x000000908894723c */ /* 0x000fe2000000181c */
[----:B------:R-:W-:Y:S02]  /*24ce0*/  FADD.FTZ R2, R91, R2 ;  /* 0x000000025b027221 */ /* 0x000fe40000010000 */
        /* <DEDUP_REMOVED lines=14> */
[----:B------:R-:W-:Y:S01]  /*24dd0*/  FADD.FTZ R2, R81, R2 ;  /* 0x0000000251027221 */ /* 0x000fe20000010000 */
[----:B------:R-:W-:Y:S01]  /*24de0*/  MOV R38, R76 ;  /* 0x0000004c00267202 */ /* 0x000fe20000000f00 */
        /* <DEDUP_REMOVED lines=20> */
.L_x_1137:
[----:B------:R-:W-:-:S13]  /*24f30*/  ISETP.GE.AND P0, PT, R248, 0x1, PT ;  /* 0x00000001f800780c */ /* 0x000fda0003f06270 */
[----:B------:R-:W-:Y:S05]  /*24f40*/  @!P0 BRA `(.L_x_1148) ;  /* 0x00006a2000008947 */ /* 0x000fea0003800000 */
[----:B------:R-:W2:Y:S04]  /*24f50*/  LDL R24, [R1+0x4] ;  /* 0x0000040001187983 */ /* 0x000ea80000100800 */
[----:B------:R-:W3:Y:S01]  /*24f60*/  LDL R23, [R1] ;  /* 0x0000000001177983 */ /* 0x000ee20000100800 */
[C---:B------:R-:W-:Y:S01]  /*24f70*/  IMAD.WIDE.U32 R44, R190.reuse, 0x30, RZ ;  /* 0x00000030be2c7825 */ /* 0x040fe200078e00ff */
[----:B------:R-:W-:Y:S02]  /*24f80*/  MOV R135, R38 ;  /* 0x0000002600877202 */ /* 0x000fe40000000f00 */
[----:B------:R-:W-:Y:S01]  /*24f90*/  MOV R134, R3 ;  /* 0x0000000300867202 */ /* 0x000fe20000000f00 */
        /* <DEDUP_REMOVED lines=8> */
[C---:B------:R-:W-:Y:S02]  /*25020*/  IMAD R11, R191.reuse, 0x30, RZ ;  /* 0x00000030bf0b7824 */ /* 0x040fe400078e02ff */
[C---:B------:R-:W-:Y:S02]  /*25030*/  IMAD R10, R191.reuse, 0x50, RZ ;  /* 0x00000050bf0a7824 */ /* 0x040fe400078e02ff */
[----:B------:R-:W-:Y:S01]  /*25040*/  IMAD R9, R191, 0x60, RZ ;  /* 0x00000060bf097824 */ /* 0x000fe200078e02ff */
[----:B------:R-:W-:Y:S01]  /*25050*/  IADD3 R11, R11, R45, RZ ;  /* 0x0000002d0b0b7210 */ /* 0x000fe20007ffe0ff */
[C---:B------:R-:W-:Y:S01]  /*25060*/  IMAD R8, R191.reuse, 0x70, RZ ;  /* 0x00000070bf087824 */ /* 0x040fe200078e02ff */
[----:B------:R-:W-:Y:S01]  /*25070*/  IADD3 R10, R10, R43, RZ ;  /* 0x0000002b0a0a7210 */ /* 0x000fe20007ffe0ff */
        /* <DEDUP_REMOVED lines=14> */
[----:B--2---:R-:W-:-:S02]  /*25160*/  IMAD R22, R24, 0x30, RZ ;  /* 0x0000003018167824 */ /* 0x004fc400078e02ff */
[C---:B------:R-:W-:Y:S01]  /*25170*/  IMAD R21, R24.reuse, 0x50, RZ ;  /* 0x0000005018157824 */ /* 0x040fe200078e02ff */
[C-C-:B---3--:R-:W-:Y:S01]  /*25180*/  SHF.L.U64.HI R26, R23.reuse, 0x5, R24.reuse ;  /* 0x00000005171a7819 */ /* 0x148fe20000010218 */
[C---:B------:R-:W-:Y:S01]  /*25190*/  IMAD R20, R24.reuse, 0x60, RZ ;  /* 0x0000006018147824 */ /* 0x040fe200078e02ff */
[C---:B------:R-:W-:Y:S01]  /*251a0*/  SHF.L.U32 R25, R23.reuse, 0x5, RZ ;  /* 0x0000000517197819 */ /* 0x040fe200000006ff */
[C---:B------:R-:W-:Y:S01]  /*251b0*/  IMAD R19, R24.reuse, 0x70, RZ ;  /* 0x0000007018137824 */ /* 0x040fe200078e02ff */
[----:B------:R-:W-:Y:S01]  /*251c0*/  SHF.L.U64.HI R27, R23, 0x6, R24 ;  /* 0x00000006171b7819 */ /* 0x000fe20000010218 */
[----:B------:R1:W-:Y:S01]  /*251d0*/  STL [R1+0x134], R26 ;  /* 0x0001341a01007387 */ /* 0x0003e20000100800 */
[C---:B------:R-:W-:Y:S02]  /*251e0*/  IMAD R18, R24.reuse, 0x90, RZ ;  /* 0x0000009018127824 */ /* 0x040fe400078e02ff */
[C---:B------:R-:W-:Y:S01]  /*251f0*/  IMAD R17, R24.reuse, 0xa0, RZ ;  /* 0x000000a018117824 */ /* 0x040fe200078e02ff */
[----:B------:R2:W-:Y:S01]  /*25200*/  STL [R1+0x130], R25 ;  /* 0x0001301901007387 */ /* 0x0005e20000100800 */
[----:B------:R-:W-:-:S02]  /*25210*/  IMAD R16, R24, 0xb0, RZ ;  /* 0x000000b018107824 */ /* 0x000fc400078e02ff */
[C---:B------:R-:W-:Y:S01]  /*25220*/  IMAD R15, R24.reuse, 0xc0, RZ ;  /* 0x000000c0180f7824 */ /* 0x040fe200078e02ff */
[----:B------:R-:W-:Y:S01]  /*25230*/  STL [R1+0x12c], R27 ;  /* 0x00012c1b01007387 */ /* 0x000fe20000100800 */
[C---:B------:R-:W-:Y:S02]  /*25240*/  IMAD R14, R24.reuse, 0xd0, RZ ;  /* 0x000000d0180e7824 */ /* 0x040fe400078e02ff */
[C---:B------:R-:W-:Y:S02]  /*25250*/  IMAD R13, R24.reuse, 0xe0, RZ ;  /* 0x000000e0180d7824 */ /* 0x040fe400078e02ff */
[----:B------:R-:W-:Y:S02]  /*25260*/  IMAD R12, R24, 0xf0, RZ ;  /* 0x000000f0180c7824 */ /* 0x000fe400078e02ff */
[----:B------:R-:W-:-:S04]  /*25270*/  IMAD.WIDE.U32 R66, R23, 0x30, RZ ;  /* 0x0000003017427825 */ /* 0x000fc800078e00ff */
[----:B------:R-:W-:Y:S01]  /*25280*/  IMAD.WIDE.U32 R64, R23, 0x50, RZ ;  /* 0x0000005017407825 */ /* 0x000fe200078e00ff */
[----:B------:R-:W-:-:S03]  /*25290*/  IADD3 R22, R22, R67, RZ ;  /* 0x0000004316167210 */ /* 0x000fc60007ffe0ff */
[----:B------:R-:W-:Y:S01]  /*252a0*/  IMAD.WIDE.U32 R62, R23, 0x60, RZ ;  /* 0x00000060173e7825 */ /* 0x000fe200078e00ff */
[----:B------:R-:W-:Y:S02]  /*252b0*/  IADD3 R21, R21, R65, RZ ;  /* 0x0000004115157210 */ /* 0x000fe40007ffe0ff */
[C---:B-1----:R-:W-:Y:S01]  /*252c0*/  SHF.L.U32 R26, R23.reuse, 0x6, RZ ;  /* 0x00000006171a7819 */ /* 0x042fe200000006ff */
[C---:B------:R-:W-:Y:S01]  /*252d0*/  IMAD.WIDE.U32 R60, R23.reuse, 0x70, RZ ;  /* 0x00000070173c7825 */ /* 0x040fe200078e00ff */
[----:B------:R-:W-:Y:S02]  /*252e0*/  IADD3 R20, R20, R63, RZ ;  /* 0x0000003f14147210 */ /* 0x000fe40007ffe0ff */
[C---:B--2---:R-:W-:Y:S01]  /*252f0*/  SHF.L.U64.HI R25, R23.reuse, 0x7, R24 ;  /* 0x0000000717197819 */ /* 0x044fe20000010218 */
[----:B------:R1:W-:Y:S01]  /*25300*/  STL [R1+0x128], R26 ;  /* 0x0001281a01007387 */ /* 0x0003e20000100800 */
[C---:B------:R-:W-:Y:S01]  /*25310*/  SHF.L.U32 R24, R23.reuse, 0x7, RZ ;  /* 0x0000000717187819 */ /* 0x040fe200000006ff */
[----:B------:R-:W-:Y:S01]  /*25320*/  IMAD.WIDE.U32 R58, R23, 0x90, RZ ;  /* 0x00000090173a7825 */ /* 0x000fe200078e00ff */
[----:B------:R-:W-:Y:S01]  /*25330*/  IADD3 R19, R19, R61, RZ ;  /* 0x0000003d13137210 */ /* 0x000fe20007ffe0ff */
[----:B------:R2:W-:Y:S02]  /*25340*/  STL [R1+0x124], R25 ;  /* 0x0001241901007387 */ /* 0x0005e40000100800 */
[C---:B------:R-:W-:Y:S01]  /*25350*/  IMAD.WIDE.U32 R56, R23.reuse, 0xa0, RZ ;  /* 0x000000a017387825 */ /* 0x040fe200078e00ff */
[----:B------:R-:W-:Y:S01]  /*25360*/  IADD3 R18, R18, R59, RZ ;  /* 0x0000003b12127210 */ /* 0x000fe20007ffe0ff */
[----:B------:R3:W-:Y:S02]  /*25370*/  STL [R1+0x120], R24 ;  /* 0x0001201801007387 */ /* 0x0007e40000100800 */
[----:B------:R-:W-:Y:S01]  /*25380*/  IMAD.WIDE.U32 R54, R23, 0xb0, RZ ;  /* 0x000000b017367825 */ /* 0x000fe200078e00ff */
[----:B------:R-:W-:-:S03]  /*25390*/  IADD3 R17, R17, R57, RZ ;  /* 0x0000003911117210 */ /* 0x000fc60007ffe0ff */
[----:B------:R-:W-:Y:S01]  /*253a0*/  IMAD.WIDE.U32 R52, R23, 0xc0, RZ ;  /* 0x000000c017347825 */ /* 0x000fe200078e00ff */
[----:B------:R-:W-:-:S03]  /*253b0*/  IADD3 R16, R16, R55, RZ ;  /* 0x0000003710107210 */ /* 0x000fc60007ffe0ff */
[----:B------:R-:W-:Y:S01]  /*253c0*/  IMAD.WIDE.U32 R50, R23, 0xd0, RZ ;  /* 0x000000d017327825 */ /* 0x000fe200078e00ff */
[----:B------:R-:W-:-:S03]  /*253d0*/  IADD3 R15, R15, R53, RZ ;  /* 0x000000350f0f7210 */ /* 0x000fc60007ffe0ff */
[C---:B------:R-:W-:Y:S01]  /*253e0*/  IMAD.WIDE.U32 R48, R23.reuse, 0xe0, RZ ;  /* 0x000000e017307825 */ /* 0x040fe200078e00ff */
[----:B------:R-:W-:Y:S02]  /*253f0*/  IADD3 R14, R14, R51, RZ ;  /* 0x000000330e0e7210 */ /* 0x000fe40007ffe0ff */
[C-C-:B-1----:R-:W-:Y:S01]  /*25400*/  SHF.L.U64.HI R26, R190.reuse, 0x5, R191.reuse ;  /* 0x00000005be1a7819 */ /* 0x142fe200000102bf */
[----:B------:R-:W-:Y:S01]  /*25410*/  IMAD.WIDE.U32 R46, R23, 0xf0, RZ ;  /* 0x000000f0172e7825 */ /* 0x000fe200078e00ff */
[----:B------:R-:W-:Y:S02]  /*25420*/  IADD3 R13, R13, R49, RZ ;  /* 0x000000310d0d7210 */ /* 0x000fe40007ffe0ff */
[----:B--2---:R-:W-:Y:S01]  /*25430*/  SHF.L.U32 R25, R190, 0x5, RZ ;  /* 0x00000005be197819 */ /* 0x004fe200000006ff */
[----:B------:R1:W-:Y:S01]  /*25440*/  STL [R1+0x11c], R26 ;  /* 0x00011c1a01007387 */ /* 0x0003e20000100800 */
[----:B------:R-:W-:Y:S02]  /*25450*/  IADD3 R12, R12, R47, RZ ;  /* 0x0000002f0c0c7210 */ /* 0x000fe40007ffe0ff */
[C---:B---3--:R-:W-:Y:S01]  /*25460*/  SHF.L.U64.HI R24, R190.reuse, 0x6, R191 ;  /* 0x00000006be187819 */ /* 0x048fe200000102bf */
[----:B------:R2:W-:Y:S04]  /*25470*/  STL [R1+0x118], R25 ;  /* 0x0001181901007387 */ /* 0x0005e80000100800 */
[----:B------:R3:W-:Y:S01]  /*25480*/  STL [R1+0x114], R24 ;  /* 0x0001141801007387 */ /* 0x0007e20000100800 */
[----:B-1----:R-:W-:-:S02]  /*25490*/  SHF.L.U32 R26, R190, 0x6, RZ ;  /* 0x00000006be1a7819 */ /* 0x002fc400000006ff */
[----:B--2---:R-:W-:-:S03]  /*254a0*/  SHF.L.U64.HI R25, R190, 0x7, R191 ;  /* 0x00000007be197819 */ /* 0x004fc600000102bf */
[----:B------:R1:W-:Y:S01]  /*254b0*/  STL [R1+0x110], R26 ;  /* 0x0001101a01007387 */ /* 0x0003e20000100800 */
[----:B---3--:R-:W-:-:S03]  /*254c0*/  SHF.L.U32 R24, R190, 0x7, RZ ;  /* 0x00000007be187819 */ /* 0x008fc600000006ff */
[----:B------:R-:W-:Y:S04]  /*254d0*/  STL [R1+0x10c], R25 ;  /* 0x00010c1901007387 */ /* 0x000fe80000100800 */
[----:B------:R2:W-:Y:S04]  /*254e0*/  STL [R1+0x108], R24 ;  /* 0x0001081801007387 */ /* 0x0005e80000100800 */
[----:B------:R3:W-:Y:S04]  /*254f0*/  STL.64 [R1+0xb0], R66 ;  /* 0x0000b04201007387 */ /* 0x0007e80000100a00 */
[----:B------:R3:W-:Y:S04]  /*25500*/  STL.64 [R1+0xa8], R64 ;  /* 0x0000a84001007387 */ /* 0x0007e80000100a00 */
[----:B------:R3:W-:Y:S04]  /*25510*/  STL.64 [R1+0x20], R62 ;  /* 0x0000203e01007387 */ /* 0x0007e80000100a00 */
[----:B------:R3:W-:Y:S01]  /*25520*/  STL.64 [R1+0xa0], R60 ;  /* 0x0000a03c01007387 */ /* 0x0007e20000100a00 */
[----:B-1----:R-:W-:-:S03]  /*25530*/  IMAD.WIDE.U32 R26, R190, 0xe0, RZ ;  /* 0x000000e0be1a7825 */ /* 0x002fc600078e00ff */
[----:B------:R3:W-:Y:S02]  /*25540*/  STL.64 [R1+0x98], R58 ;  /* 0x0000983a01007387 */ /* 0x0007e40000100a00 */
[----:B------:R-:W-:Y:S02]  /*25550*/  IADD3 R252, R2, R27, RZ ;  /* 0x0000001b02fc7210 */ /* 0x000fe40007ffe0ff */
[----:B------:R3:W-:Y:S01]  /*25560*/  STL.64 [R1+0x18], R56 ;  /* 0x0000183801007387 */ /* 0x0007e20000100a00 */
[----:B--2---:R-:W-:-:S03]  /*25570*/  IMAD.WIDE.U32 R24, R190, 0xf0, RZ ;  /* 0x000000f0be187825 */ /* 0x004fc600078e00ff */
[----:B------:R3:W-:Y:S02]  /*25580*/  STL.64 [R1+0x90], R54 ;  /* 0x0000903601007387 */ /* 0x0007e40000100a00 */
[----:B------:R-:W-:Y:S02]  /*25590*/  IADD3 R251, R0, R25, RZ ;  /* 0x0000001900fb7210 */ /* 0x000fe40007ffe0ff */
[----:B------:R3:W-:Y:S04]  /*255a0*/  STL.64 [R1+0x10], R52 ;  /* 0x0000103401007387 */ /* 0x0007e80000100a00 */
        /* <DEDUP_REMOVED lines=12> */
[----:B------:R3:W-:Y:S04]  /*25670*/  STL [R1+0x104], R22 ;  /* 0x0001041601007387 */ /* 0x0007e80000100800 */
[----:B------:R3:W-:Y:S04]  /*25680*/  STL.64 [R1+0x30], R26 ;  /* 0x0000301a01007387 */ /* 0x0007e80000100a00 */
[----:B------:R3:W-:Y:S04]  /*25690*/  STL [R1+0x100], R21 ;  /* 0x0001001501007387 */ /* 0x0007e80000100800 */
[----:B------:R3:W-:Y:S04]  /*256a0*/  STL.64 [R1+0x28], R24 ;  /* 0x0000281801007387 */ /* 0x0007e80000100a00 */
[----:B------:R3:W-:Y:S04]  /*256b0*/  STL [R1+0xfc], R20 ;  /* 0x0000fc1401007387 */ /* 0x0007e80000100800 */
        /* <DEDUP_REMOVED lines=16> */
[----:B------:R3:W-:Y:S02]  /*257c0*/  STL [R1+0xb8], R3 ;  /* 0x0000b80301007387 */ /* 0x0007e40000100800 */
.L_x_1157:
[----:B------:R-:W-:Y:S01]  /*257d0*/  ULDC.64 UR4, c[0x0][0x40] ;  /* 0x0000100000047ab9 */ /* 0x000fe20000000a00 */
[----:B------:R-:W-:Y:S04]  /*257e0*/  DEPBAR.LE SB0, 0x0 ;  /* 0x000080000000791a */ /* 0x000fe80000000000 */
[----:B------:R-:W-:Y:S01]  /*257f0*/  ISETP.NE.U32.AND P0, PT, R224, RZ, PT ;  /* 0x000000ffe000720c */ /* 0x000fe20003f05070 */
[----:B------:R-:W-:Y:S03]  /*25800*/  UIADD3 UR4, UP0, UR4, 0x160, URZ ;  /* 0x0000016004047890 */ /* 0x000fe6000ff1e03f */
[----:B------:R-:W-:Y:S01]  /*25810*/  ISETP.NE.AND.EX P0, PT, R225, RZ, PT, P0 ;  /* 0x000000ffe100720c */ /* 0x000fe20003f05300 */
[----:B------:R-:W-:Y:S02]  /*25820*/  UIADD3.X UR5, URZ, UR5, URZ, UP0, !UPT ;  /* 0x000000053f057290 */ /* 0x000fe400087fe43f */
[----:B---3--:R-:W-:Y:S04]  /*25830*/  IMAD.U32 R6, RZ, RZ, UR4 ;  /* 0x00000004ff067e24 */ /* 0x008fe8000f8e00ff */
[----:B------:R-:W-:Y:S01]  /*25840*/  IMAD.U32 R7, RZ, RZ, UR5 ;  /* 0x00000005ff077e24 */ /* 0x000fe2000f8e00ff */
[----:B------:R-:W-:Y:S01]  /*25850*/  WARPSYNC 0xffffffff ;  /* 0xffffffff00007948 */ /* 0x000fe20003800000 */
[----:B------:R-:W-:Y:S06]  /*25860*/  BAR.SYNC.DEFER_BLOCKING 0x0 ;  /* 0x0000000000007b1d */ /* 0x000fec0000010000 */
[----:B------:R-:W-:Y:S01]  /*25870*/  BSSY B0, `(.L_x_1149) ;  /* 0x0000046000007945 */ /* 0x000fe20003800000 */
[----:B------:R-:W-:-:S05]  /*25880*/  @!P0 BRA `(.L_x_1150) ;  /* 0x0000040000008947 */ /* 0x000fca0003800000 */
[----:B------:R-:W-:Y:S01]  /*25890*/  IMAD.SHL.U32 R11, R248, 0x100, RZ ;  /* 0x00000100f80b7824 */ /* 0x000fe200078e00ff */
[----:B------:R-:W-:Y:S02]  /*258a0*/  ULDC.64 UR4, c[0x0][0x118] ;  /* 0x0000460000047ab9 */ /* 0x000fe40000000a00 */
[----:B------:R-:W2:Y:S02]  /*258b0*/  LD.E R2, [R6.64+0x170] ;  /* 0x0001700406027980 */ /* 0x000ea4000c101900 */
[C---:B------:R-:W-:Y:S02]  /*258c0*/  IADD3 R12, R11.reuse, -0x100, RZ ;  /* 0xffffff000b0c7810 */ /* 0x040fe40007ffe0ff */
[----:B------:R-:W-:Y:S02]  /*258d0*/  IABS R8, R11 ;  /* 0x0000000b00087213 */ /* 0x000fe40000000000 */
[----:B------:R-:W-:Y:S02]  /*258e0*/  IABS R10, R12 ;  /* 0x0000000c000a7213 */ /* 0x000fe40000000000 */
[-C--:B--2---:R-:W-:Y:S02]  /*258f0*/  IABS R0, R2.reuse ;  /* 0x0000000200007213 */ /* 0x084fe40000000000 */
[-C--:B------:R-:W-:Y:S02]  /*25900*/  IABS R9, R2.reuse ;  /* 0x0000000200097213 */ /* 0x080fe40000000000 */
[----:B------:R-:W1:Y:S01]  /*25910*/  I2F.RP R4, R0 ;  /* 0x0000000000047306 */ /* 0x000e620000209400 */
[-C--:B------:R-:W-:Y:S02]  /*25920*/  LOP3.LUT R11, R11, R2.reuse, RZ, 0x3c, !PT ;  /* 0x000000020b0b7212 */ /* 0x080fe400078e3cff */
[----:B------:R-:W-:Y:S01]  /*25930*/  IMAD.MOV R9, RZ, RZ, -R9 ;  /* 0x000000ffff097224 */ /* 0x000fe200078e0a09 */
[----:B------:R-:W-:Y:S02]  /*25940*/  LOP3.LUT R12, R12, R2, RZ, 0x3c, !PT ;  /* 0x000000020c0c7212 */ /* 0x000fe400078e3cff */
[----:B------:R-:W-:Y:S02]  /*25950*/  ISETP.GE.AND P2, PT, R11, RZ, PT ;  /* 0x000000ff0b00720c */ /* 0x000fe40003f46270 */
[----:B------:R-:W-:Y:S02]  /*25960*/  ISETP.GE.AND P0, PT, R12, RZ, PT ;  /* 0x000000ff0c00720c */ /* 0x000fe40003f06270 */
[----:B-1----:R-:W1:Y:S02]  /*25970*/  MUFU.RCP R4, R4 ;  /* 0x0000000400047308 */ /* 0x002e640000001000 */
[----:B-1----:R-:W-:Y:S08]  /*25980*/  IADD3 R4, R4, 0xffffffe, RZ ;  /* 0x0ffffffe04047810 */ /* 0x002ff00007ffe0ff */
[----:B------:R-:W1:Y:S02]  /*25990*/  F2I.FTZ.U32.TRUNC.NTZ R5, R4 ;  /* 0x0000000400057305 */ /* 0x000e64000021f000 */
[--C-:B-1----:R-:W-:Y:S02]  /*259a0*/  IMAD.MOV R3, RZ, RZ, -R5.reuse ;  /* 0x000000ffff037224 */ /* 0x102fe400078e0a05 */
[----:B------:R-:W-:Y:S02]  /*259b0*/  IMAD.MOV.U32 R4, RZ, RZ, RZ ;  /* 0x000000ffff047224 */ /* 0x000fe400078e00ff */
[----:B------:R-:W-:Y:S04]  /*259c0*/  IMAD R3, R3, R0, RZ ;  /* 0x0000000003037224 */ /* 0x000fe800078e02ff */
[----:B------:R-:W-:Y:S06]  /*259d0*/  IMAD.HI.U32 R5, R5, R3, R4 ;  /* 0x0000000305057227 */ /* 0x000fec00078e0004 */
[C---:B------:R-:W-:Y:S04]  /*259e0*/  IMAD.HI.U32 R3, R5.reuse, R10, RZ ;  /* 0x0000000a05037227 */ /* 0x040fe800078e00ff */
[----:B------:R-:W-:Y:S04]  /*259f0*/  IMAD.HI.U32 R4, R5, R8, RZ ;  /* 0x0000000805047227 */ /* 0x000fe800078e00ff */
[-C--:B------:R-:W-:Y:S02]  /*25a00*/  IMAD R5, R3, R9.reuse, R10 ;  /* 0x0000000903057224 */ /* 0x080fe400078e020a */
[----:B------:R-:W-:Y:S03]  /*25a10*/  IMAD R8, R4, R9, R8 ;  /* 0x0000000904087224 */ /* 0x000fe600078e0208 */
[C---:B------:R-:W-:Y:S02]  /*25a20*/  ISETP.GT.U32.AND P1, PT, R0.reuse, R5, PT ;  /* 0x000000050000720c */ /* 0x040fe40003f24070 */
[----:B------:R-:W-:Y:S11]  /*25a30*/  ISETP.GT.U32.AND P3, PT, R0, R8, PT ;  /* 0x000000080000720c */ /* 0x000ff60003f64070 */
[--C-:B------:R-:W-:Y:S01]  /*25a40*/  @!P1 IMAD.IADD R5, R5, 0x1, -R0.reuse ;  /* 0x0000000105059824 */ /* 0x100fe200078e0a00 */
[----:B------:R-:W-:Y:S01]  /*25a50*/  @!P1 IADD3 R3, R3, 0x1, RZ ;  /* 0x0000000103039810 */ /* 0x000fe20007ffe0ff */
[----:B------:R-:W-:Y:S01]  /*25a60*/  @!P3 IMAD.IADD R8, R8, 0x1, -R0 ;  /* 0x000000010808b824 */ /* 0x000fe200078e0a00 */
[----:B------:R-:W-:Y:S02]  /*25a70*/  @!P3 IADD3 R4, R4, 0x1, RZ ;  /* 0x000000010404b810 */ /* 0x000fe40007ffe0ff */
[-C--:B------:R-:W-:Y:S02]  /*25a80*/  ISETP.GE.U32.AND P4, PT, R5, R0.reuse, PT ;  /* 0x000000000500720c */ /* 0x080fe40003f86070 */
[----:B------:R-:W-:Y:S02]  /*25a90*/  ISETP.GE.U32.AND P5, PT, R8, R0, PT ;  /* 0x000000000800720c */ /* 0x000fe40003fa6070 */
[----:B------:R-:W-:Y:S02]  /*25aa0*/  ISETP.NE.AND P1, PT, R2, RZ, PT ;  /* 0x000000ff0200720c */ /* 0x000fe40003f25270 */
[----:B------:R-:W-:Y:S07]  /*25ab0*/  LOP3.LUT R0, RZ, R2, RZ, 0x33, !PT ;  /* 0x00000002ff007212 */ /* 0x000fee00078e33ff */
[----:B------:R-:W-:Y:S02]  /*25ac0*/  @P4 IADD3 R3, R3, 0x1, RZ ;  /* 0x0000000103034810 */ /* 0x000fe40007ffe0ff */
[----:B------:R-:W-:Y:S03]  /*25ad0*/  @P5 IADD3 R4, R4, 0x1, RZ ;  /* 0x0000000104045810 */ /* 0x000fe60007ffe0ff */
[----:B------:R-:W-:Y:S02]  /*25ae0*/  @!P0 IMAD.MOV R3, RZ, RZ, -R3 ;  /* 0x000000ffff038224 */ /* 0x000fe400078e0a03 */
[----:B------:R-:W-:Y:S03]  /*25af0*/  @!P2 IMAD.MOV R4, RZ, RZ, -R4 ;  /* 0x000000ffff04a224 */ /* 0x000fe600078e0a04 */
[C---:B------:R-:W-:Y:S02]  /*25b00*/  SEL R3, R0.reuse, R3, !P1 ;  /* 0x0000000300037207 */ /* 0x040fe40004800000 */
[----:B------:R-:W-:Y:S02]  /*25b10*/  SEL R0, R0, R4, !P1 ;  /* 0x0000000400007207 */ /* 0x000fe40004800000 */
[----:B------:R1:W2:Y:S01]  /*25b20*/  LD.E.64 R4, [R6.64+0x40] ;  /* 0x0000400406047980 */ /* 0x0002a2000c101b00 */
[CC--:B------:R-:W-:Y:S02]  /*25b30*/  LEA R10, P1, R3.reuse, R224.reuse, 0x2 ;  /* 0x000000e0030a7211 */ /* 0x0c0fe400078210ff */
[C---:B------:R-:W-:Y:S02]  /*25b40*/  LEA R8, P0, R0.reuse, R224, 0x2 ;  /* 0x000000e000087211 */ /* 0x040fe400078010ff */
[-C--:B------:R-:W-:Y:S02]  /*25b50*/  LEA.HI.X.SX32 R11, R3, R225.reuse, 0x2, P1 ;  /* 0x000000e1030b7211 */ /* 0x080fe400008f16ff */
[C---:B------:R-:W-:Y:S01]  /*25b60*/  LEA.HI.X.SX32 R9, R0.reuse, R225, 0x2, P0 ;  /* 0x000000e100097211 */ /* 0x040fe200000f16ff */
[----:B------:R-:W-:Y:S02]  /*25b70*/  IMAD.IADD R0, R0, 0x1, -R3 ;  /* 0x0000000100007824 */ /* 0x000fe400078e0a03 */
[----:B------:R-:W3:Y:S02]  /*25b80*/  LD.E R10, [R10.64] ;  /* 0x000000040a0a7980 */ /* 0x000ee4000c101900 */
[----:B------:R-:W-:Y:S02]  /*25b90*/  IMAD R2, R2, R0, -0x100 ;  /* 0xffffff0002027424 */ /* 0x000fe400078e0200 */
[----:B------:R4:W3:Y:S04]  /*25ba0*/  LD.E R9, [R8.64] ;  /* 0x0000000408097980 */ /* 0x0008e8000c101900 */
[----:B-1----:R-:W5:Y:S01]  /*25bb0*/  LD.E.64 R6, [R6.64+0x28] ;  /* 0x0000280406067980 */ /* 0x002f62000c101b00 */
[----:B----4-:R-:W-:Y:S01]  /*25bc0*/  SHF.R.S32.HI R8, RZ, 0x1f, R2 ;  /* 0x0000001fff087819 */ /* 0x010fe20000011402 */
[-C--:B--2---:R-:W-:Y:S02]  /*25bd0*/  IMAD R0, R5, R2.reuse, RZ ;  /* 0x0000000205007224 */ /* 0x084fe400078e02ff */
[C---:B------:R-:W-:Y:S04]  /*25be0*/  IMAD.WIDE.U32 R2, R4.reuse, R2, RZ ;  /* 0x0000000204027225 */ /* 0x040fe800078e00ff */
[----:B------:R-:W-:Y:S04]  /*25bf0*/  IMAD R4, R4, R8, R0 ;  /* 0x0000000804047224 */ /* 0x000fe800078e0200 */
[----:B------:R-:W-:Y:S02]  /*25c00*/  IMAD.IADD R3, R3, 0x1, R4 ;  /* 0x0000000103037824 */ /* 0x000fe400078e0204 */
[----:B---3--:R-:W-:Y:S05]  /*25c10*/  IMAD.IADD R9, R10, 0x1, -R9 ;  /* 0x000000010a097824 */ /* 0x008fea00078e0a09 */
[----:B------:R-:W-:Y:S01]  /*25c20*/  SHF.R.S32.HI R4, RZ, 0x1f, R9 ;  /* 0x0000001fff047819 */ /* 0x000fe20000011409 */
[----:B-----5:R-:W-:Y:S04]  /*25c30*/  IMAD R0, R7, R9, RZ ;  /* 0x0000000907007224 */ /* 0x020fe800078e02ff */
[----:B------:R-:W-:Y:S02]  /*25c40*/  IMAD R0, R6, R4, R0 ;  /* 0x0000000406007224 */ /* 0x000fe400078e0200 */
[----:B------:R-:W-:Y:S04]  /*25c50*/  IMAD.WIDE.U32 R6, R9, R6, R2 ;  /* 0x0000000609067225 */ /* 0x000fe800078e0002 */
[----:B------:R-:W-:Y:S02]  /*25c60*/  IMAD.IADD R2, R7, 0x1, R0 ;  /* 0x0000000107027824 */ /* 0x000fe400078e0200 */
[----:B------:R-:W-:Y:S01]  /*25c70*/  IMAD.MOV.U32 R0, RZ, RZ, R6 ;  /* 0x000000ffff007224 */ /* 0x000fe200078e0006 */
[----:B------:R-:W-:-:S05]  /*25c80*/  BRA `(.L_x_1151) ;  /* 0x0000004000007947 */ /* 0x000fca0003800000 */
.L_x_1150:
[----:B------:R-:W-:Y:S02]  /*25c90*/  ULDC.64 UR4, c[0x0][0x118] ;  /* 0x0000460000047ab9 */ /* 0x000fe40000000a00 */
[----:B------:R-:W2:Y:S02]  /*25ca0*/  LD.E R0, [R6.64+0x40] ;  /* 0x0000400406007980 */ /* 0x000ea4000c101900 */
[----:B--2---:R-:W-:Y:S04]  /*25cb0*/  LEA R0, -R0, RZ, 0x8 ;  /* 0x000000ff00007211 */ /* 0x004fe800078e41ff */
[----:B------:R-:W-:Y:S02]  /*25cc0*/  SHF.R.S32.HI R2, RZ, 0x1f, R0 ;  /* 0x0000001fff027819 */ /* 0x000fe40000011400 */
.L_x_1151:
[----:B------:R-:W-:Y:S05]  /*25cd0*/  BSYNC B0 ;  /* 0x0000000000007941 */ /* 0x000fea0003800000 */
.L_x_1149:
[----:B------:R-:W2:Y:S01]  /*25ce0*/  LDL.64 R14, [R1+0xb0] ;  /* 0x0000b000010e7983 */ /* 0x000ea20000100a00 */
[----:B------:R-:W-:Y:S01]  /*25cf0*/  ISETP.GE.AND P0, PT, R132, R247, PT ;  /* 0x000000f78400720c */ /* 0x000fe20003f06270 */
[----:B------:R-:W-:Y:S01]  /*25d00*/  ULDC.64 UR8, c[0x0][0x118] ;  /* 0x0000460000087ab9 */ /* 0x000fe20000000a00 */
[C---:B------:R-:W-:Y:S01]  /*25d10*/  LEA R192, P5, R0.reuse, R222, 0x1 ;  /* 0x000000de00c07211 */ /* 0x040fe200078a08ff */
[----:B------:R-:W3:Y:S01]  /*25d20*/  LDL R6, [R1+0x4] ;  /* 0x0000040001067983 */ /* 0x000ee20000100800 */
[----:B------:R-:W-:Y:S01]  /*25d30*/  ULDC.64 UR4, c[0x0][0x118] ;  /* 0x0000460000047ab9 */ /* 0x000fe20000000a00 */
[----:B------:R-:W-:Y:S01]  /*25d40*/  BSSY B1, `(.L_x_1152) ;  /* 0x0000287000017945 */ /* 0x000fe20003800000 */
[C---:B------:R-:W-:Y:S01]  /*25d50*/  LEA.HI.X R193, R0.reuse, R223, R2, 0x1, P5 ;  /* 0x000000df00c17211 */ /* 0x040fe200028f0c02 */
[----:B------:R-:W4:Y:S04]  /*25d60*/  LDL R5, [R1] ;  /* 0x0000000001057983 */ /* 0x000f280000100800 */
[----:B------:R-:W5:Y:S04]  /*25d70*/  LDL R4, [R1+0x130] ;  /* 0x0001300001047983 */ /* 0x000f680000100800 */
[----:B------:R-:W5:Y:S04]  /*25d80*/  LDL.64 R12, [R1+0xa8] ;  /* 0x0000a800010c7983 */ /* 0x000f680000100a00 */
[----:B------:R-:W5:Y:S04]  /*25d90*/  LDL R7, [R1+0x134] ;  /* 0x0001340001077983 */ /* 0x000f680000100800 */
[----:B------:R-:W5:Y:S04]  /*25da0*/  LDL R11, [R1+0x128] ;  /* 0x00012800010b7983 */ /* 0x000f680000100800 */
[----:B------:R-:W5:Y:S04]  /*25db0*/  LDL R8, [R1+0x104] ;  /* 0x0001040001087983 */ /* 0x000f680000100800 */
[----:B------:R-:W5:Y:S04]  /*25dc0*/  LDL R19, [R1+0x12c] ;  /* 0x00012c0001137983 */ /* 0x000f680000100800 */
[----:B------:R-:W5:Y:S04]  /*25dd0*/  LDL R18, [R1+0x100] ;  /* 0x0001000001127983 */ /* 0x000f680000100800 */
[----:B------:R-:W5:Y:S04]  /*25de0*/  LDL.64 R22, [R1+0x20] ;  /* 0x0000200001167983 */ /* 0x000f680000100a00 */
[----:B------:R-:W5:Y:S04]  /*25df0*/  LDL R9, [R1+0xfc] ;  /* 0x0000fc0001097983 */ /* 0x000f680000100800 */
[----:B------:R-:W5:Y:S04]  /*25e00*/  LDL.64 R20, [R1+0xa0] ;  /* 0x0000a00001147983 */ /* 0x000f680000100a00 */
[----:B------:R-:W5:Y:S04]  /*25e10*/  LDL R10, [R1+0xf8] ;  /* 0x0000f800010a7983 */ /* 0x000f680000100800 */
[----:B------:R-:W5:Y:S04]  /*25e20*/  LDL.64 R16, [R1+0x90] ;  /* 0x0000900001107983 */ /* 0x000f680000100a00 */
[----:B------:R-:W5:Y:S04]  /*25e30*/  LDL.64 R46, [R1+0x98] ;  /* 0x00009800012e7983 */ /* 0x000f680000100a00 */
[----:B------:R-:W5:Y:S04]  /*25e40*/  LDL.64 R44, [R1+0x18] ;  /* 0x00001800012c7983 */ /* 0x000f680000100a00 */
[----:B------:R-:W5:Y:S04]  /*25e50*/  LDL.64 R42, [R1+0x10] ;  /* 0x00001000012a7983 */ /* 0x000f680000100a00 */
[----:B------:R-:W5:Y:S04]  /*25e60*/  LDL R37, [R1+0xe8] ;  /* 0x0000e80001257983 */ /* 0x000f680000100800 */
[----:B------:R-:W5:Y:S04]  /*25e70*/  LDL.64 R40, [R1+0x88] ;  /* 0x0000880001287983 */ /* 0x000f680000100a00 */
[----:B------:R-:W5:Y:S04]  /*25e80*/  LDL R34, [R1+0xe4] ;  /* 0x0000e40001227983 */ /* 0x000f680000100800 */
[----:B------:R-:W5:Y:S04]  /*25e90*/  LDL.64 R32, [R1+0x8] ;  /* 0x0000080001207983 */ /* 0x000f680000100a00 */
[----:B------:R-:W5:Y:S04]  /*25ea0*/  LDL R35, [R1+0xe0] ;  /* 0x0000e00001237983 */ /* 0x000f680000100800 */
[----:B------:R-:W5:Y:S04]  /*25eb0*/  LDL.64 R38, [R1+0x80] ;  /* 0x0000800001267983 */ /* 0x000f680000100a00 */
[----:B------:R-:W5:Y:S04]  /*25ec0*/  LDL R36, [R1+0xdc] ;  /* 0x0000dc0001247983 */ /* 0x000f680000100800 */
[----:B------:R-:W-:Y:S04]  /*25ed0*/  @P0 STS.128 [R189+0xa000], RZ ;  /* 0x00a000ffbd000388 */ /* 0x000fe80000000c00 */
[----:B------:R-:W-:Y:S01]  /*25ee0*/  @!PT LDS RZ, [RZ] ;  /* 0x00000000fffff984 */ /* 0x000fe20000000800 */
[----:B------:R-:W-:Y:S01]  /*25ef0*/  @!PT LDS RZ, [RZ] ;  /* 0x00000000fffff984 */ /* 0x000fe20000000800 */
[----:B------:R-:W-:Y:S01]  /*25f00*/  @!PT LDS RZ, [RZ] ;  /* 0x00000000fffff984 */ /* 0x000fe20000000800 */
[----:B------:R1:W-:Y:S04]  /*25f10*/  @!P0 LDGSTS.E.BYPASS.LTC128B.128 [R189+0xa000], [R192.64] ;  /* 0x0a000000c0bd8fae */ /* 0x0003e8000b901d48 */
[----:B------:R-:W-:Y:S04]  /*25f20*/  @P0 STS.128 [R189+0xa800], RZ ;  /* 0x00a800ffbd000388 */ /* 0x000fe80000000c00 */
[----:B--2---:R-:W2:Y:S01]  /*25f30*/  LDL R15, [R1+0x120] ;  /* 0x00012000010f7983 */ /* 0x004ea20000100800 */
[C---:B----4-:R-:W-:Y:S01]  /*25f40*/  IMAD.SHL.U32 R3, R5.reuse, 0x10, RZ ;  /* 0x0000001005037824 */ /* 0x050fe200078e00ff */
[----:B---3--:R-:W-:Y:S02]  /*25f50*/  SHF.L.U64.HI R6, R5, 0x4, R6 ;  /* 0x0000000405067819 */ /* 0x008fe40000010206 */
[C---:B------:R-:W-:Y:S02]  /*25f60*/  @!P0 IADD3 R5, P1, R0.reuse, R14, RZ ;  /* 0x0000000e00058210 */ /* 0x040fe40007f3e0ff */
[----:B------:R-:W3:Y:S01]  /*25f70*/  LDL R14, [R1+0x124] ;  /* 0x00012400010e7983 */ /* 0x000ee20000100800 */
[C---:B------:R-:W-:Y:S02]  /*25f80*/  @!P0 IADD3 R3, P3, R0.reuse, R3, RZ ;  /* 0x0000000300038210 */ /* 0x040fe40007f7e0ff */
[----:B-----5:R-:W-:Y:S01]  /*25f90*/  @!P0 IADD3 R4, P2, R0, R4, RZ ;  /* 0x0000000400048210 */ /* 0x020fe20007f5e0ff */
[----:B------:R-:W4:Y:S02]  /*25fa0*/  LDL R13, [R1+0xf4] ;  /* 0x0000f400010d7983 */ /* 0x000f240000100800 */
[C---:B------:R-:W-:Y:S01]  /*25fb0*/  @!P0 IMAD.X R6, R2.reuse, 0x1, R6, P3 ;  /* 0x0000000102068824 */ /* 0x040fe200018e0606 */
[CC--:B------:R-:W-:Y:S01]  /*25fc0*/  @!P0 LEA R30, P3, R3.reuse, R222.reuse, 0x1 ;  /* 0x000000de031e8211 */ /* 0x0c0fe200078608ff */
[----:B------:R-:W-:Y:S01]  /*25fd0*/  @!P0 IMAD.X R7, R2, 0x1, R7, P2 ;  /* 0x0000000102078824 */ /* 0x000fe200010e0607 */
[C---:B------:R-:W-:Y:S02]  /*25fe0*/  @!P0 LEA R28, P2, R4.reuse, R222, 0x1 ;  /* 0x000000de041c8211 */ /* 0x040fe400078408ff */
[-C--:B------:R-:W-:Y:S02]  /*25ff0*/  @!P0 LEA.HI.X R31, R3, R223.reuse, R6, 0x1, P3 ;  /* 0x000000df031f8211 */ /* 0x080fe400018f0c06 */
[----:B------:R-:W-:Y:S02]  /*26000*/  @!P0 LEA.HI.X R29, R4, R223, R7, 0x1, P2 ;  /* 0x000000df041d8211 */ /* 0x000fe400010f0c07 */
[C---:B------:R-:W-:Y:S01]  /*26010*/  @!P0 IADD3 R4, P3, R0.reuse, R12, RZ ;  /* 0x0000000c00048210 */ /* 0x040fe20007f7e0ff */
[----:B------:R-:W-:Y:S01]  /*26020*/  @!PT LDS RZ, [RZ] ;  /* 0x00000000fffff984 */ /* 0x000fe20000000800 */
[----:B------:R-:W-:Y:S01]  /*26030*/  @!PT LDS RZ, [RZ] ;  /* 0x00000000fffff984 */ /* 0x000fe20000000800 */
[----:B------:R-:W-:Y:S01]  /*26040*/  @!PT LDS RZ, [RZ] ;  /* 0x00000000fffff984 */ /* 0x000fe20000000800 */
[----:B------:R5:W-:Y:S01]  /*26050*/  @!P0 LDGSTS.E.BYPASS.LTC128B.128 [R189+0xa800], [R30.64] ;  /* 0x0a8000001ebd8fae */ /* 0x000be2000b901d48 */
[----:B------:R-:W-:Y:S01]  /*26060*/  @!P0 IADD3 R3, P4, R0, R11, RZ ;  /* 0x0000000b00038210 */ /* 0x000fe20007f9e0ff */
[C---:B------:R-:W-:Y:S01]  /*26070*/  @!P0 IMAD.X R8, R2.reuse, 0x1, R8, P1 ;  /* 0x0000000102088824 */ /* 0x040fe200008e0608 */
[CC--:B------:R-:W-:Y:S01]  /*26080*/  @!P0 LEA R26, P1, R5.reuse, R222.reuse, 0x1 ;  /* 0x000000de051a8211 */ /* 0x0c0fe200078208ff */
[----:B------:R-:W5:Y:S02]  /*26090*/  LDL R12, [R1+0xf0] ;  /* 0x0000f000010c7983 */ /* 0x000f640000100800 */
[C---:B------:R-:W-:Y:S01]  /*260a0*/  @!P0 IMAD.X R7, R2.reuse, 0x1, R19, P4 ;  /* 0x0000000102078824 */ /* 0x040fe200020e0613 */
[-C--:B------:R-:W-:Y:S01]  /*260b0*/  @!P0 LEA.HI.X R27, R5, R223.reuse, R8, 0x1, P1 ;  /* 0x000000df051b8211 */ /* 0x080fe200008f0c08 */
[----:B------:R-:W5:Y:S01]  /*260c0*/  LDL R11, [R1+0xec] ;  /* 0x0000ec00010b7983 */ /* 0x000f620000100800 */
[C---:B------:R-:W-:Y:S01]  /*260d0*/  @!P0 LEA R24, P4, R3.reuse, R222, 0x1 ;  /* 0x000000de03188211 */ /* 0x040fe200078808ff */
[----:B------:R-:W-:Y:S01]  /*260e0*/  @!P0 IMAD.X R8, R2, 0x1, R18, P3 ;  /* 0x0000000102088824 */ /* 0x000fe200018e0612 */
[----:B------:R-:W-:Y:S01]  /*260f0*/  @!P0 IADD3 R5, P2, R0, R22, RZ ;  /* 0x0000001600058210 */ /* 0x000fe20007f5e0ff */
[----:B------:R-:W-:Y:S01]  /*26100*/  @P0 STS.128 [R189+0xb000], RZ ;  /* 0x00b000ffbd000388 */ /* 0x000fe20000000c00 */
[-C--:B------:R-:W-:Y:S02]  /*26110*/  @!P0 LEA.HI.X R25, R3, R223.reuse, R7, 0x1, P4 ;  /* 0x000000df03198211 */ /* 0x080fe400020f0c07 */
[----:B------:R-:W-:Y:S01]  /*26120*/  @!P0 LEA R22, P3, R4, R222, 0x1 ;  /* 0x000000de04168211 */ /* 0x000fe200078608ff */
[----:B------:R-:W-:Y:S01]  /*26130*/  @!PT LDS RZ, [RZ] ;  /* 0x00000000fffff984 */ /* 0x000fe20000000800 */
[----:B------:R-:W-:Y:S01]  /*26140*/  @!PT LDS RZ, [RZ] ;  /* 0x00000000fffff984 */ /* 0x000fe20000000800 */
[----:B------:R-:W-:Y:S01]  /*26150*/  @!PT LDS RZ, [RZ] ;  /* 0x00000000fffff984 */ /* 0x000fe20000000800 */
[----:B------:R1:W-:Y:S01]  /*26160*/  @!P0 LDGSTS.E.BYPASS.LTC128B.128 [R189+0xb000], [R28.64] ;  /* 0x0b0000001cbd8fae */ /* 0x0003e2000b901d48 */
[----:B------:R-:W-:Y:S02]  /*26170*/  @!P0 IMAD.X R9, R2, 0x1, R9, P2 ;  /* 0x0000000102098824 */ /* 0x000fe400010e0609 */
[-C--:B------:R-:W-:Y:S01]  /*26180*/  @!P0 LEA.HI.X R23, R4, R223.reuse, R8, 0x1, P3 ;  /* 0x000000df04178211 */ /* 0x080fe200018f0c08 */
[----:B------:R-:W-:Y:S01]  /*26190*/  @P0 STS.128 [R189+0xb800], RZ ;  /* 0x00b800ffbd000388 */ /* 0x000fe20000000c00 */
[----:B------:R-:W-:Y:S02]  /*261a0*/  @!P0 IADD3 R6, P1, R0, R20, RZ ;  /* 0x0000001400068210 */ /* 0x000fe40007f3e0ff */
[CC--:B------:R-:W-:Y:S01]  /*261b0*/  @!P0 LEA R20, P2, R5.reuse, R222.reuse, 0x1 ;  /* 0x000000de05148211 */ /* 0x0c0fe200078408ff */
[----:B------:R-:W-:Y:S01]  /*261c0*/  @!PT LDS RZ, [RZ] ;  /* 0x00000000fffff984 */ /* 0x000fe20000000800 */
[----:B------:R-:W-:Y:S01]  /*261d0*/  @!PT LDS RZ, [RZ] ;  /* 0x00000000fffff984 */ /* 0x000fe20000000800 */
[----:B------:R-:W-:Y:S01]  /*261e0*/  @!PT LDS RZ, [RZ] ;  /* 0x00000000fffff984 */ /* 0x000fe20000000800 */
[----:B------:R1:W-:Y:S02]  /*261f0*/  @!P0 LDGSTS.E.BYPASS.LTC128B.128 [R189+0xb800], [R26.64] ;  /* 0x0b8000001abd8fae */ /* 0x0003e4000b901d48 */
[----:B------:R-:W-:Y:S01]  /*26200*/  @!P0 IMAD.X R10, R2, 0x1, R10, P1 ;  /* 0x00000001020a8824 */ /* 0x000fe200008e060a */
[-C--:B------:R-:W-:Y:S01]  /*26210*/  @!P0 LEA.HI.X R21, R5, R223.reuse, R9, 0x1, P2 ;  /* 0x000000df05158211 */ /* 0x080fe200010f0c09 */
[----:B------:R-:W-:Y:S01]  /*26220*/  @P0 STS.128 [R189+0xc000], RZ ;  /* 0x00c000ffbd000388 */ /* 0x000fe20000000c00 */
[----:B------:R-:W-:Y:S02]  /*26230*/  @!P0 LEA R18, P1, R6, R222, 0x1 ;  /* 0x000000de06128211 */ /* 0x000fe400078208ff */
[----:B------:R-:W-:Y:S01]  /*26240*/  @!P0 IADD3 R4, P3, R0, R46, RZ ;  /* 0x0000002e00048210 */ /* 0x000fe20007f7e0ff */
[----:B------:R-:W-:Y:S01]  /*26250*/  @!PT LDS RZ, [RZ] ;  /* 0x00000000fffff984 */ /* 0x000fe20000000800 */
[----:B------:R-:W-:Y:S01]  /*26260*/  @!PT LDS RZ, [RZ] ;  /* 0x00000000fffff984 */ /* 0x000fe20000000800 */
[----:B------:R-:W-:Y:S01]  /*26270*/  @!PT LDS RZ, [RZ] ;  /* 0x00000000fffff984 */ /* 0x000fe20000000800 */
[----:B------:R1:W-:Y:S01]  /*26280*/  @!P0 LDGSTS.E.BYPASS.LTC128B.128 [R189+0xc000], [R24.64] ;  /* 0x0c00000018bd8fae */ /* 0x0003e2000b901d48 */
[----:B------:R-:W-:Y:S02]  /*26290*/  @!P0 LEA.HI.X R19, R6, R223, R10, 0x1, P1 ;  /* 0x000000df06138211 */ /* 0x000fe400008f0c0a */
[C---:B------:R-:W-:Y:S01]  /*262a0*/  @!P0 IADD3 R6, P1, R0.reuse, R16, RZ ;  /* 0x0000001000068210 */ /* 0x040fe20007f3e0ff */
[----:B------:R-:W-:Y:S01]  /*262b0*/  @P0 STS.128 [R189+0xc800], RZ ;  /* 0x00c800ffbd000388 */ /* 0x000fe20000000c00 */
[C---:B------:R-:W-:Y:S03]  /*262c0*/  @!P0 IADD3 R5, P2, R0.reuse, R44, RZ ;  /* 0x0000002c00058210 */ /* 0x040fe60007f5e0ff */
        /* <DEDUP_REMOVED lines=14> */
[----:B------:R-:W-:Y:S01]  /*263b0*/  @P0 STS.128 [R189+0xe000], RZ ;  /* 0x00e000ffbd000388 */ /* 0x000fe20000000c00 */
[----:B--2---:R-:W-:Y:S05]  /*263c0*/  @!P0 IADD3 R3, P4, R0, R15, RZ ;  /* 0x0000000f00038210 */ /* 0x004fea0007f9e0ff */
[C---:B---3--:R-:W-:Y:S01]  /*263d0*/  @!P0 IMAD.X R7, R2.reuse, 0x1, R14, P4 ;  /* 0x0000000102078824 */ /* 0x048fe200020e060e */
[CC--:B------:R-:W-:Y:S01]  /*263e0*/  @!P0 LEA R16, P4, R3.reuse, R222.reuse, 0x1 ;  /* 0x000000de03108211 */ /* 0x0c0fe200078808ff */
[----:B----4-:R-:W-:Y:S03]  /*263f0*/  @!P0 IMAD.X R8, R2, 0x1, R13, P3 ;  /* 0x0000000102088824 */ /* 0x010fe600018e060d */
[-C--:B------:R-:W-:Y:S02]  /*26400*/  @!P0 LEA.HI.X R17, R3, R223.reuse, R7, 0x1, P4 ;  /* 0x000000df03118211 */ /* 0x080fe400020f0c07 */
[----:B------:R-:W-:Y:S02]  /*26410*/  @!P0 LEA R14, P3, R4, R222, 0x1 ;  /* 0x000000de040e8211 */ /* 0x000fe400078608ff */
[----:B------:R-:W-:Y:S01]  /*26420*/  @!P0 IADD3 R3, P4, R0, R42, RZ ;  /* 0x0000002a00038210 */ /* 0x000fe20007f9e0ff */
[----:B------:R-:W-:Y:S01]  /*26430*/  @!PT LDS RZ, [RZ] ;  /* 0x00000000fffff984 */ /* 0x000fe20000000800 */
[----:B------:R-:W-:Y:S01]  /*26440*/  @!PT LDS RZ, [RZ] ;  /* 0x00000000fffff984 */ /* 0x000fe20000000800 */
[----:B------:R-:W-:Y:S01]  /*26450*/  @!PT LDS RZ, [RZ] ;  /* 0x00000000fffff984 */ /* 0x000fe20000000800 */
[----:B------:R1:W-:Y:S01]  /*26460*/  @!P0 LDGSTS.E.BYPASS.LTC128B.128 [R189+0xe000], [R16.64] ;  /* 0x0e00000010bd8fae */ /* 0x0003e2000b901d48 */
[-C--:B------:R-:W-:Y:S03]  /*26470*/  @!P0 LEA.HI.X R15, R4, R223.reuse, R8, 0x1, P3 ;  /* 0x000000df040f8211 */ /* 0x080fe600018f0c08 */
[----:B------:R-:W-:Y:S01]  /*26480*/  @P0 STS.128 [R189+0xe800], RZ ;  /* 0x00e800ffbd000388 */ /* 0x000fe20000000c00 */
[C---:B------:R-:W-:Y:S01]  /*26490*/  @!P0 IMAD.X R7, R2.reuse, 0x1, R37, P4 ;  /* 0x0000000102078824 */ /* 0x040fe200020e0625 */
[-C--:B------:R-:W-:Y:S02]  /*264a0*/  @!P0 LEA R8, P4, R3, R222.reuse, 0x1 ;  /* 0x000000de03088211 */ /* 0x080fe400078808ff */
[----:B------:R-:W-:Y:S01]  /*264b0*/  @!PT LDS RZ, [RZ] ;  /* 0x00000000fffff984 */ /* 0x000fe20000000800 */
[----:B------:R-:W-:Y:S01]  /*264c0*/  @!PT LDS RZ, [RZ] ;  /* 0x00000000fffff984 */ /* 0x000fe20000000800 */
[----:B------:R-:W-:Y:S01]  /*264d0*/  @!PT LDS RZ, [RZ] ;  /* 0x00000000fffff984 */ /* 0x000fe20000000800 */
[----:B------:R2:W-:Y:S01]  /*264e0*/  @!P0 LDGSTS.E.BYPASS.LTC128B.128 [R189+0xe800], [R14.64] ;  /* 0x0e8000000ebd8fae */ /* 0x0005e2000b901d48 */
[C---:B-----5:R-:W-:Y:S01]  /*264f0*/  @!P0 IMAD.X R9, R2.reuse, 0x1, R12, P2 ;  /* 0x0000000102098824 */ /* 0x060fe200010e060c */
[CC--:B------:R-:W-:Y:S02]  /*26500*/  @!P0 LEA R12, P2, R5.reuse, R222.reuse, 0x1 ;  /* 0x000000de050c8211 */ /* 0x0c0fe400078408ff */
[----:B------:R-:W-:Y:S01]  /*26510*/  @P0 STS.128 [R189+0xf000], RZ ;  /* 0x00f000ffbd000388 */ /* 0x000fe20000000c00 */
[----:B------:R-:W-:Y:S01]  /*26520*/  @!P0 IMAD.X R11, R2, 0x1, R11, P1 ;  /* 0x00000001020b8824 */ /* 0x000fe200008e060b */
[-C--:B------:R-:W-:Y:S02]  /*26530*/  @!P0 LEA.HI.X R13, R5, R223.reuse, R9, 0x1, P2 ;  /* 0x000000df050d8211 */ /* 0x080fe400010f0c09 */
[----:B------:R-:W-:Y:S02]  /*26540*/  @!P0 LEA R10, P1, R6, R222, 0x1 ;  /* 0x000000de060a8211 */ /* 0x000fe400078208ff */
[----:B------:R-:W-:Y:S01]  /*26550*/  @!P0 IADD3 R5, P3, R0, R40, RZ ;  /* 0x0000002800058210 */ /* 0x000fe20007f7e0ff */
[----:B------:R-:W-:Y:S01]  /*26560*/  @!PT LDS RZ, [RZ] ;  /* 0x00000000fffff984 */ /* 0x000fe20000000800 */
[----:B------:R-:W-:Y:S01]  /*26570*/  @!PT LDS RZ, [RZ] ;  /* 0x00000000fffff984 */ /* 0x000fe20000000800 */
[----:B------:R-:W-:Y:S01]  /*26580*/  @!PT LDS RZ, [RZ] ;  /* 0x00000000fffff984 */ /* 0x000fe20000000800 */
[----:B------:R2:W-:Y:S01]  /*26590*/  @!P0 LDGSTS.E.BYPASS.LTC128B.128 [R189+0xf000], [R12.64] ;  /* 0x0f0000000cbd8fae */ /* 0x0005e2000b901d48 */
[-C--:B------:R-:W-:Y:S02]  /*265a0*/  @!P0 LEA.HI.X R11, R6, R223.reuse, R11, 0x1, P1 ;  /* 0x000000df060b8211 */ /* 0x080fe400008f0c0b */
[-C--:B------:R-:W-:Y:S01]  /*265b0*/  @!P0 LEA.HI.X R9, R3, R223.reuse, R7, 0x1, P4 ;  /* 0x000000df03098211 */ /* 0x080fe200020f0c07 */
[----:B------:R-:W-:Y:S01]  /*265c0*/  @P0 STS.128 [R189+0xf800], RZ ;  /* 0x00f800ffbd000388 */ /* 0x000fe20000000c00 */
[----:B------:R-:W-:Y:S01]  /*265d0*/  @!P0 IMAD.X R34, R2, 0x1, R34, P3 ;  /* 0x0000000102228824 */ /* 0x000fe200018e0622 */
[C---:B------:R-:W-:Y:S02]  /*265e0*/  @!P0 LEA R6, P3, R5.reuse, R222, 0x1 ;  /* 0x000000de05068211 */ /* 0x040fe400078608ff */
[----:B------:R-:W-:Y:S01]  /*265f0*/  @!PT LDS RZ, [RZ] ;  /* 0x00000000fffff984 */ /* 0x000fe20000000800 */
[----:B------:R-:W-:Y:S01]  /*26600*/  @!PT LDS RZ, [RZ] ;  /* 0x00000000fffff984 */ /* 0x000fe20000000800 */
[----:B------:R-:W-:Y:S01]  /*26610*/  @!PT LDS RZ, [RZ] ;  /* 0x00000000fffff984 */ /* 0x000fe20000000800 */
[----:B------:R3:W-:Y:S01]  /*26620*/  @!P0 LDGSTS.E.BYPASS.LTC128B.128 [R189+0xf800], [R10.64] ;  /* 0x0f8000000abd8fae */ /* 0x0007e2000b901d48 */
[C---:B------:R-:W-:Y:S02]  /*26630*/  @!P0 IADD3 R32, P2, R0.reuse, R32, RZ ;  /* 0x0000002000208210 */ /* 0x040fe40007f5e0ff */
[-C--:B------:R-:W-:Y:S01]  /*26640*/  @!P0 LEA.HI.X R7, R5, R223.reuse, R34, 0x1, P3 ;  /* 0x000000df05078211 */ /* 0x080fe200018f0c22 */
[----:B------:R-:W-:Y:S01]  /*26650*/  @P0 STS.128 [R189+0x10000], RZ ;  /* 0x010000ffbd000388 */ /* 0x000fe20000000c00 */
[----:B------:R-:W-:Y:S01]  /*26660*/  @!P0 IADD3 R33, P1, R0, R38, RZ ;  /* 0x0000002600218210 */ /* 0x000fe20007f3e0ff */
[----:B------:R-:W-:Y:S01]  /*26670*/  @!P0 IMAD.X R35, R2, 0x1, R35, P2 ;  /* 0x0000000102238824 */ /* 0x000fe200010e0623 */
[-C--:B------:R-:W-:Y:S01]  /*26680*/  @!P0 LEA R4, P2, R32, R222.reuse, 0x1 ;  /* 0x000000de20048211 */ /* 0x080fe200078408ff */
[----:B------:R-:W-:Y:S01]  /*26690*/  @!PT LDS RZ, [RZ] ;  /* 0x00000000fffff984 */ /* 0x000fe20000000800 */
[----:B------:R-:W-:Y:S01]  /*266a0*/  @!PT LDS RZ, [RZ] ;  /* 0x00000000fffff984 */ /* 0x000fe20000000800 */
[----:B------:R-:W-:Y:S01]  /*266b0*/  @!PT LDS RZ, [RZ] ;  /* 0x00000000fffff984 */ /* 0x000fe20000000800 */
[----:B------:R3:W-:Y:S02]  /*266c0*/  @!P0 LDGSTS.E.BYPASS.LTC128B.128 [R189+0x10000], [R8.64] ;  /* 0x1000000008bd8fae */ /* 0x0007e4000b901d48 */
[----:B------:R-:W-:Y:S01]  /*266d0*/  @!P0 IMAD.X R0, R2, 0x1, R36, P1 ;  /* 0x0000000102008824 */ /* 0x000fe200008e0624 */
[-C--:B------:R-:W-:Y:S01]  /*266e0*/  @!P0 LEA.HI.X R5, R32, R223.reuse, R35, 0x1, P2 ;  /* 0x000000df20058211 */ /* 0x080fe200010f0c23 */
[----:B------:R-:W-:Y:S01]  /*266f0*/  @P0 STS.128 [R189+0x10800], RZ ;  /* 0x010800ffbd000388 */ /* 0x000fe20000000c00 */
[C---:B------:R-:W-:Y:S01]  /*26700*/  @!P0 LEA R2, P1, R33.reuse, R222, 0x1 ;  /* 0x000000de21028211 */ /* 0x040fe200078208ff */
[----:B------:R-:W-:Y:S02]  /*26710*/  IMAD.MOV.U32 R222, RZ, RZ, R192 ;  /* 0x000000ffffde7224 */ /* 0x000fe400078e00c0 */
[----:B------:R-:W-:Y:S01]  /*26720*/  @!PT LDS RZ, [RZ] ;  /* 0x00000000fffff984 */ /* 0x000fe20000000800 */
[----:B------:R-:W-:Y:S01]  /*26730*/  @!PT LDS RZ, [RZ] ;  /* 0x00000000fffff984 */ /* 0x000fe20000000800 */
[----:B------:R-:W-:Y:S01]  /*26740*/  @!PT LDS RZ, [RZ] ;  /* 0x00000000fffff984 */ /* 0x000fe20000000800 */
[----:B------:R4:W-:Y:S01]  /*26750*/  @!P0 LDGSTS.E.BYPASS.LTC128B.128 [R189+0x10800], [R6.64] ;  /* 0x1080000006bd8fae */ /* 0x0009e2000b901d48 */
[----:B------:R-:W-:Y:S01]  /*26760*/  @!P0 LEA.HI.X R3, R33, R223, R0, 0x1, P1 ;  /* 0x000000df21038211 */ /* 0x000fe200008f0c00 */
[----:B------:R-:W-:Y:S02]  /*26770*/  IMAD.IADD R0, R176, 0x1, R184 ;  /* 0x00000001b0007824 */ /* 0x000fe400078e02b8 */
[----:B------:R-:W-:Y:S01]  /*26780*/  @P0 STS.128 [R189+0x11000], RZ ;  /* 0x011000ffbd000388 */ /* 0x000fe20000000c00 */
[----:B------:R-:W-:Y:S03]  /*26790*/  IMAD.MOV.U32 R223, RZ, RZ, R193 ;  /* 0x000000ffffdf7224 */ /* 0x000fe600078e00c1 */
        /* <DEDUP_REMOVED lines=8> */
[----:B------:R5:W-:Y:S01]  /*26820*/  @!P0 LDGSTS.E.BYPASS.LTC128B.128 [R189+0x11800], [R2.64] ;  /* 0x1180000002bd8fae */ /* 0x000be2000b901d48 */
[----:B------:R-:W-:Y:S01]  /*26830*/  ULDC.64 UR8, c[0x0][0x40] ;  /* 0x0000100000087ab9 */ /* 0x000fe20000000a00 */
[----:B------:R-:W-:Y:S01]  /*26840*/  ISETP.GE.AND P0, PT, R248, 0x2, PT ;  /* 0x00000002f800780c */ /* 0x000fe20003f06270 */
[----:B------:R-:W-:Y:S01]  /*26850*/  UIADD3 UR8, UP0, UR8, 0x160, URZ ;  /* 0x0000016008087890 */ /* 0x000fe2000ff1e03f */
[----:B------:R-:W-:Y:S03]  /*26860*/  LDSM.16.M88.4 R128, [R183] ;  /* 0x00000000b780783b */ /* 0x000fe60000000200 */
[----:B------:R-:W-:Y:S01]  /*26870*/  UIADD3.X UR9, URZ, UR9, URZ, UP0, !UPT ;  /* 0x000000093f097290 */ /* 0x000fe200087fe43f */
[----:B---3--:R-:W4:Y:S04]  /*26880*/  LDSM.16.M88.4 R8, [R176+0x2000] ;  /* 0x00200000b008783b */ /* 0x008f280000000200 */
[----:B-1----:R-:W2:Y:S04]  /*26890*/  LDSM.16.M88.4 R16, [R176+0x2800] ;  /* 0x00280000b010783b */ /* 0x002ea80000000200 */
[----:B------:R-:W1:Y:S04]  /*268a0*/  LDSM.16.M88.4 R24, [R176+0x3000] ;  /* 0x00300000b018783b */ /* 0x000e680000000200 */
[----:B------:R-:W0:Y:S04]  /*268b0*/  LDGDEPBAR ;  /* 0x00000000000079af */ /* 0x000e280000000000 */
[----:B------:R-:W3:Y:S01]  /*268c0*/  LDSM.16.M88.4 R32, [R176+0x3800] ;  /* 0x00380000b020783b */ /* 0x000ee20000000200 */
[----:B-----5:R-:W-:Y:S03]  /*268d0*/  IMAD.U32 R2, RZ, RZ, UR8 ;  /* 0x00000008ff027e24 */ /* 0x020fe6000f8e00ff */
[----:B------:R-:W5:Y:S01]  /*268e0*/  LDSM.16.M88.4 R40, [R176+0x4000] ;  /* 0x00400000b028783b */ /* 0x000f620000000200 */
[----:B------:R-:W-:Y:S03]  /*268f0*/  IMAD.U32 R3, RZ, RZ, UR9 ;  /* 0x00000009ff037e24 */ /* 0x000fe6000f8e00ff */
[----:B------:R-:W1:Y:S04]  /*26900*/  LDSM.16.M88.4 R48, [R176+0x4800] ;  /* 0x00480000b030783b */ /* 0x000e680000000200 */
[----:B------:R-:W1:Y:S04]  /*26910*/  LDSM.16.M88.4 R56, [R176+0x5000] ;  /* 0x00500000b038783b */ /* 0x000e680000000200 */
[----:B------:R-:W1:Y:S04]  /*26920*/  LDSM.16.M88.4 R64, [R176+0x5800] ;  /* 0x00580000b040783b */ /* 0x000e680000000200 */
[----:B------:R-:W3:Y:S01]  /*26930*/  LDSM.16.M88.4 R72, [R176+0x6000] ;  /* 0x00600000b048783b */ /* 0x000ee20000000200 */
[C---:B----4-:R-:W-:Y:S03]  /*26940*/  HMMA.16816.F32 R4, R128.reuse, R8, RZ ;  /* 0x000000088004723c */ /* 0x050fe600000018ff */
[----:B------:R-:W4:Y:S04]  /*26950*/  LDSM.16.M88.4 R80, [R176+0x6800] ;  /* 0x00680000b050783b */ /* 0x000f280000000200 */
[----:B------:R-:W3:Y:S01]  /*26960*/  LDSM.16.M88.4 R88, [R176+0x7000] ;  /* 0x00700000b058783b */ /* 0x000ee20000000200 */
[C---:B------:R-:W-:Y:S03]  /*26970*/  HMMA.16816.F32 R8, R128.reuse, R10, RZ ;  /* 0x0000000a8008723c */ /* 0x040fe600000018ff */
[----:B------:R-:W4:Y:S04]  /*26980*/  LDSM.16.M88.4 R96, [R176+0x7800] ;  /* 0x00780000b060783b */ /* 0x000f280000000200 */
[----:B------:R-:W4:Y:S01]  /*26990*/  LDSM.16.M88.4 R104, [R176+0x8000] ;  /* 0x00800000b068783b */ /* 0x000f220000000200 */
[C---:B--2---:R-:W-:Y:S03]  /*269a0*/  HMMA.16816.F32 R12, R128.reuse, R16, RZ ;  /* 0x00000010800c723c */ /* 0x044fe600000018ff */
[----:B------:R-:W2:Y:S04]  /*269b0*/  LDSM.16.M88.4 R112, [R176+0x8800] ;  /* 0x00880000b070783b */ /* 0x000ea80000000200 */
[----:B------:R-:W2:Y:S01]  /*269c0*/  LDSM.16.M88.4 R120, [R176+0x9000] ;  /* 0x00900000b078783b */ /* 0x000ea20000000200 */
[C---:B------:R-:W-:Y:S03]  /*269d0*/  HMMA.16816.F32 R16, R128.reuse, R18, RZ ;  /* 0x000000128010723c */ /* 0x040fe600000018ff */
[----:B------:R-:W2:Y:S04]  /*269e0*/  LDSM.16.M88.4 R168, [R176+0x9800] ;  /* 0x00980000b0a8783b */ /* 0x000ea80000000200 */
[----:B------:R-:W-:Y:S01]  /*269f0*/  LDSM.16.M88.4 R172, [R0+0x2000] ;  /* 0x0020000000ac783b */ /* 0x000fe20000000200 */
[C---:B-1----:R-:W-:Y:S08]  /*26a00*/  HMMA.16816.F32 R20, R128.reuse, R24, RZ ;  /* 0x000000188014723c */ /* 0x042ff000000018ff */
[C---:B------:R-:W-:Y:S08]  /*26a10*/  HMMA.16816.F32 R24, R128.reuse, R26, RZ ;  /* 0x0000001a8018723c */ /* 0x040ff000000018ff */
[C---:B---3--:R-:W-:Y:S08]  /*26a20*/  HMMA.16816.F32 R28, R128.reuse, R32, RZ ;  /* 0x00000020801c723c */ /* 0x048ff000000018ff */
[C---:B------:R-:W-:Y:S08]  /*26a30*/  HMMA.16816.F32 R32, R128.reuse, R34, RZ ;  /* 0x000000228020723c */ /* 0x040ff000000018ff */
[C---:B-----5:R-:W-:Y:S08]  /*26a40*/  HMMA.16816.F32 R36, R128.reuse, R40, RZ ;  /* 0x000000288024723c */ /* 0x060ff000000018ff */
        /* <DEDUP_REMOVED lines=21> */
[C---:B------:R-:W-:Y:S07]  /*26ba0*/  HMMA.16816.F32 R124, R128.reuse, R168, RZ ;  /* 0x000000a8807c723c */ /* 0x040fee00000018ff */
[--C-:B------:R-:W-:Y:S01]  /*26bb0*/  IMAD R168, R186, 0x2, R183.reuse ;  /* 0x00000002baa87824 */ /* 0x100fe200078e02b7 */
[----:B------:R-:W-:Y:S05]  /*26bc0*/  HMMA.16816.F32 R128, R128, R170, RZ ;  /* 0x000000aa8080723c */ /* 0x000fea00000018ff */
[----:B------:R-:W1:Y:S03]  /*26bd0*/  LDSM.16.M88.4 R168, [R168] ;  /* 0x00000000a8a8783b */ /* 0x000e660000000200 */
[C---:B-1----:R-:W-:Y:S08]  /*26be0*/  HMMA.16816.F32 R4, R168.reuse, R172, R4 ;  /* 0x000000aca804723c */ /* 0x042ff00000001804 */
[C---:B------:R-:W-:Y:S01]  /*26bf0*/  HMMA.16816.F32 R8, R168.reuse, R174, R8 ;  /* 0x000000aea808723c */ /* 0x040fe20000001808 */
[----:B------:R-:W1:Y:S07]  /*26c00*/  LDSM.16.M88.4 R172, [R0+0x2800] ;  /* 0x0028000000ac783b */ /* 0x000e6e0000000200 */
        /* <DEDUP_REMOVED lines=41> */
[----:B------:R1:W2:Y:S03]  /*26ea0*/  LDSM.16.M88.4 R172, [R0+0x9800] ;  /* 0x0098000000ac783b */ /* 0x0002a60000000200 */
[----:B-1----:R-:W-:Y:S04]  /*26eb0*/  IADD3 R0, R177, 0x5800, RZ ;  /* 0x00005800b1007810 */ /* 0x002fe80007ffe0ff */
[C---:B--2---:R-:W-:Y:S08]  /*26ec0*/  HMMA.16816.F32 R124, R168.reuse, R172, R124 ;  /* 0x000000aca87c723c */ /* 0x044ff0000000187c */
[----:B------:R-:W-:Y:S01]  /*26ed0*/  HMMA.16816.F32 R128, R168, R174, R128 ;  /* 0x000000aea880723c */ /* 0x000fe20000001880 */
[----:B------:R-:W-:Y:S06]  /*26ee0*/  LDSM.16.M88.4 R172, [R177] ;  /* 0x00000000b1ac783b */ /* 0x000fec0000000200 */
[----:B------:R-:W-:Y:S06]  /*26ef0*/  IMAD R168, R187, 0x2, R183 ;  /* 0x00000002bba87824 */ /* 0x000fec00078e02b7 */
[----:B------:R-:W1:Y:S02]  /*26f00*/  LDSM.16.M88.4 R168, [R168] ;  /* 0x00000000a8a8783b */ /* 0x000e640000000200 */
[C---:B-1----:R-:W-:Y:S07]  /*26f10*/  HMMA.16816.F32 R4, R168.reuse, R172, R4 ;  /* 0x000000aca804723c */ /* 0x042fee0000001804 */
[C---:B------:R-:W-:Y:S01]  /*26f20*/  IADD3 R172, R177.reuse, 0x800, RZ ;  /* 0x00000800b1ac7810 */ /* 0x040fe20007ffe0ff */
[C---:B------:R-:W-:Y:S05]  /*26f30*/  HMMA.16816.F32 R8, R168.reuse, R174, R8 ;  /* 0x000000aea808723c */ /* 0x040fea0000001808 */
[----:B------:R-:W1:Y:S03]  /*26f40*/  LDSM.16.M88.4 R172, [R172] ;  /* 0x00000000acac783b */ /* 0x000e660000000200 */
        /* <DEDUP_REMOVED lines=36> */
[C---:B-1----:R-:W-:Y:S08]  /*27190*/  HMMA.16816.F32 R84, R168.reuse, R172, R84 ;  /* 0x000000aca854723c */ /* 0x042ff00000001854 */
[C---:B------:R-:W-:Y:S01]  /*271a0*/  HMMA.16816.F32 R88, R168.reuse, R174, R88 ;  /* 0x000000aea858723c */ /* 0x040fe20000001858 */
[----:B------:R-:W1:Y:S07]  /*271b0*/  LDSM.16.M88.4 R172, [R0] ;  /* 0x0000000000ac783b */ /* 0x000e6e0000000200 */
        /* <DEDUP_REMOVED lines=13> */
[----:B------:R-:W-:Y:S01]  /*27290*/  IADD3 R172, R177, 0x7800, RZ ;  /* 0x00007800b1ac7810 */ /* 0x000fe20007ffe0ff */
[C---:B------:R-:W-:Y:S05]  /*272a0*/  HMMA.16816.F32 R120, R168.reuse, R174, R120 ;  /* 0x000000aea878723c */ /* 0x040fea0000001878 */
[----:B------:R-:W1:Y:S03]  /*272b0*/  LDSM.16.M88.4 R172, [R172] ;  /* 0x00000000acac783b */ /* 0x000e660000000200 */
[C---:B-1----:R-:W-:Y:S08]  /*272c0*/  HMMA.16816.F32 R124, R168.reuse, R172, R124 ;  /* 0x000000aca87c723c */ /* 0x042ff0000000187c */
[----:B------:R-:W-:Y:S01]  /*272d0*/  HMMA.16816.F32 R128, R168, R174, R128 ;  /* 0x000000aea880723c */ /* 0x000fe20000001880 */
[----:B------:R-:W-:Y:S04]  /*272e0*/  LDSM.16.M88.4 R168, [R185] ;  /* 0x00000000b9a8783b */ /* 0x000fe80000000200 */
        /* <DEDUP_REMOVED lines=45> */
[----:B------:R-:W1:Y:S01]  /*275c0*/  LDSM.16.M88.4 R172, [R182+0x7800] ;  /* 0x00780000b6ac783b */ /* 0x000e620000000200 */
[----:B------:R-:W-:Y:S04]  /*275d0*/  DEPBAR.LE SB0, 0x0 ;  /* 0x000080000000791a */ /* 0x000fe80000000000 */
[----:B------:R-:W-:Y:S02]  /*275e0*/  BAR.SYNC.DEFER_BLOCKING 0x0 ;  /* 0x0000000000007b1d */ /* 0x000fe40000010000 */
[C---:B-1----:R-:W-:Y:S08]  /*275f0*/  HMMA.16816.F32 R124, R168.reuse, R172, R124 ;  /* 0x000000aca87c723c */ /* 0x042ff0000000187c */
[----:B------:R-:W-:Y:S01]  /*27600*/  HMMA.16816.F32 R128, R168, R174, R128 ;  /* 0x000000aea880723c */ /* 0x000fe20000001880 */
[----:B------:R-:W-:Y:S07]  /*27610*/  @!UPT UIADD3 URZ, URZ, URZ, URZ ;  /* 0x0000003f3f3ff290 */ /* 0x000fee000fffe03f */
[----:B------:R-:W-:-:S11]  /*27620*/  @!P0 BRA `(.L_x_1153) ;  /* 0x00000f8000008947 */ /* 0x000fd60003800000 */
[----:B------:R-:W-:Y:S01]  /*27630*/  ISETP.NE.U32.AND P0, PT, R224, RZ, PT ;  /* 0x000000ffe000720c */ /* 0x000fe20003f05070 */
[----:B------:R-:W-:Y:S03]  /*27640*/  BSSY B0, `(.L_x_1154) ;  /* 0x0000048000007945 */ /* 0x000fe60003800000 */
[----:B------:R-:W-:Y:S11]  /*27650*/  ISETP.NE.AND.EX P0, PT, R225, RZ, PT, P0 ;  /* 0x000000ffe100720c */ /* 0x000ff60003f05300 */
[----:B------:R-:W-:Y:S02]  /*27660*/  @!UPT UIADD3 URZ, URZ, URZ, URZ ;  /* 0x0000003f3f3ff290 */ /* 0x000fe4000fffe03f */
[----:B------:R-:W-:-:S05]  /*27670*/  @!P0 BRA `(.L_x_1155) ;  /* 0x0000041000008947 */ /* 0x000fca0003800000 */
[----:B------:R-:W2:Y:S02]  /*27680*/  LD.E R168, [R2.64+0x170] ;  /* 0x0001700402a87980 */ /* 0x000ea4000c101900 */
[-C--:B--2---:R-:W-:Y:S02]  /*27690*/  IABS R0, R168.reuse ;  /* 0x000000a800007213 */ /* 0x084fe40000000000 */
[----:B------:R-:W-:Y:S02]  /*276a0*/  IABS R174, R168 ;  /* 0x000000a800ae7213 */ /* 0x000fe40000000000 */
[----:B------:R-:W1:Y:S03]  /*276b0*/  I2F.RP R170, R0 ;  /* 0x0000000000aa7306 */ /* 0x000e660000209400 */
[----:B------:R-:W-:Y:S07]  /*276c0*/  IMAD.MOV R174, RZ, RZ, -R174 ;  /* 0x000000ffffae7224 */ /* 0x000fee00078e0aae */
[----:B-1----:R-:W1:Y:S02]  /*276d0*/  MUFU.RCP R170, R170 ;  /* 0x000000aa00aa7308 */ /* 0x002e640000001000 */
[----:B-1----:R-:W-:Y:S08]  /*276e0*/  IADD3 R170, R170, 0xffffffe, RZ ;  /* 0x0ffffffeaaaa7810 */ /* 0x002ff00007ffe0ff */
[----:B------:R-:W1:Y:S02]  /*276f0*/  F2I.FTZ.U32.TRUNC.NTZ R171, R170 ;  /* 0x000000aa00ab7305 */ /* 0x000e64000021f000 */
[----:B-1----:R-:W-:Y:S02]  /*27700*/  IMAD.MOV R169, RZ, RZ, -R171 ;  /* 0x000000ffffa97224 */ /* 0x002fe400078e0aab */
[----:B------:R-:W-:Y:S02]  /*27710*/  IMAD.MOV.U32 R170, RZ, RZ, RZ ;  /* 0x000000ffffaa7224 */ /* 0x000fe400078e00ff */
[----:B------:R-:W-:Y:S02]  /*27720*/  IMAD.MOV.U32 R172, RZ, RZ, R169 ;  /* 0x000000ffffac7224 */ /* 0x000fe400078e00a9 */
[----:B------:R-:W-:Y:S02]  /*27730*/  IMAD.SHL.U32 R169, R248, 0x100, RZ ;  /* 0x00000100f8a97824 */ /* 0x000fe400078e00ff */
[----:B------:R-:W-:Y:S03]  /*27740*/  IMAD R172, R172, R0, RZ ;  /* 0x00000000acac7224 */ /* 0x000fe600078e02ff */
[----:B------:R-:W-:Y:S01]  /*27750*/  IADD3 R188, R169, -0x200, RZ ;  /* 0xfffffe00a9bc7810 */ /* 0x000fe20007ffe0ff */
[----:B------:R-:W-:Y:S01]  /*27760*/  IMAD.HI.U32 R171, R171, R172, R170 ;  /* 0x000000acabab7227 */ /* 0x000fe200078e00aa */
[----:B------:R-:W-:Y:S02]  /*27770*/  IADD3 R175, R169, -0x100, RZ ;  /* 0xffffff00a9af7810 */ /* 0x000fe40007ffe0ff */
[----:B------:R-:W-:Y:S02]  /*27780*/  IABS R173, R188 ;  /* 0x000000bc00ad7213 */ /* 0x000fe40000000000 */
[----:B------:R-:W-:Y:S02]  /*27790*/  IABS R172, R175 ;  /* 0x000000af00ac7213 */ /* 0x000fe40000000000 */
[-C--:B------:R-:W-:Y:S01]  /*277a0*/  LOP3.LUT R175, R175, R168.reuse, RZ, 0x3c, !PT ;  /* 0x000000a8afaf7212 */ /* 0x080fe200078e3cff */
[----:B------:R-:W-:Y:S01]  /*277b0*/  IMAD.HI.U32 R169, R171, R173, RZ ;  /* 0x000000adaba97227 */ /* 0x000fe200078e00ff */
[----:B------:R-:W-:Y:S02]  /*277c0*/  LOP3.LUT R188, R188, R168, RZ, 0x3c, !PT ;  /* 0x000000a8bcbc7212 */ /* 0x000fe400078e3cff */
[----:B------:R-:W-:Y:S01]  /*277d0*/  ISETP.GE.AND P2, PT, R175, RZ, PT ;  /* 0x000000ffaf00720c */ /* 0x000fe20003f46270 */
[----:B------:R-:W-:Y:S01]  /*277e0*/  IMAD.HI.U32 R170, R171, R172, RZ ;  /* 0x000000acabaa7227 */ /* 0x000fe200078e00ff */
[----:B------:R-:W-:Y:S03]  /*277f0*/  ISETP.GE.AND P0, PT, R188, RZ, PT ;  /* 0x000000ffbc00720c */ /* 0x000fe60003f06270 */
        /* <DEDUP_REMOVED lines=23> */
[----:B------:R-:W-:Y:S03]  /*27970*/  IMAD.IADD R0, R0, 0x1, -R169 ;  /* 0x0000000100007824 */ /* 0x000fe600078e0aa9 */
[----:B------:R1:W3:Y:S01]  /*27980*/  LD.E R175, [R174.64] ;  /* 0x00000004aeaf7980 */ /* 0x0002e2000c101900 */
[----:B------:R-:W-:Y:S05]  /*27990*/  IMAD R168, R168, R0, -0x100 ;  /* 0xffffff00a8a87424 */ /* 0x000fea00078e0200 */
[----:B------:R-:W-:Y:S01]  /*279a0*/  SHF.R.S32.HI R169, RZ, 0x1f, R168 ;  /* 0x0000001fffa97819 */ /* 0x000fe200000114a8 */
[----:B-1----:R1:W3:Y:S04]  /*279b0*/  LD.E R174, [R172.64] ;  /* 0x00000004acae7980 */ /* 0x0022e8000c101900 */
[----:B-1----:R-:W4:Y:S01]  /*279c0*/  LD.E.64 R172, [R2.64+0x20] ;  /* 0x0000200402ac7980 */ /* 0x002f22000c101b00 */
[-C--:B--2---:R-:W-:Y:S04]  /*279d0*/  IMAD R0, R171, R168.reuse, RZ ;  /* 0x000000a8ab007224 */ /* 0x084fe800078e02ff */
[C---:B------:R-:W-:Y:S02]  /*279e0*/  IMAD R0, R170.reuse, R169, R0 ;  /* 0x000000a9aa007224 */ /* 0x040fe400078e0200 */
[----:B------:R-:W-:Y:S04]  /*279f0*/  IMAD.WIDE.U32 R168, R170, R168, RZ ;  /* 0x000000a8aaa87225 */ /* 0x000fe800078e00ff */
[----:B------:R-:W-:Y:S02]  /*27a00*/  IMAD.IADD R169, R169, 0x1, R0 ;  /* 0x00000001a9a97824 */ /* 0x000fe400078e0200 */
[----:B---3--:R-:W-:Y:S05]  /*27a10*/  IMAD.IADD R174, R175, 0x1, -R174 ;  /* 0x00000001afae7824 */ /* 0x008fea00078e0aae */
[----:B------:R-:W-:Y:S01]  /*27a20*/  SHF.R.S32.HI R175, RZ, 0x1f, R174 ;  /* 0x0000001fffaf7819 */ /* 0x000fe200000114ae */
[----:B----4-:R-:W-:Y:S02]  /*27a30*/  IMAD R0, R173, R174, RZ ;  /* 0x000000aead007224 */ /* 0x010fe400078e02ff */
[----:B------:R-:W-:Y:S04]  /*27a40*/  IMAD.WIDE.U32 R170, R174, R172, R168 ;  /* 0x000000acaeaa7225 */ /* 0x000fe800078e00a8 */
[----:B------:R-:W-:Y:S02]  /*27a50*/  IMAD R168, R172, R175, R0 ;  /* 0x000000afaca87224 */ /* 0x000fe400078e0200 */
[----:B------:R-:W-:Y:S02]  /*27a60*/  IMAD.MOV.U32 R0, RZ, RZ, R170 ;  /* 0x000000ffff007224 */ /* 0x000fe400078e00aa */
[----:B------:R-:W-:Y:S01]  /*27a70*/  IMAD.IADD R168, R171, 0x1, R168 ;  /* 0x00000001aba87824 */ /* 0x000fe200078e02a8 */
[----:B------:R-:W-:-:S05]  /*27a80*/  BRA `(.L_x_1156) ;  /* 0x0000003000007947 */ /* 0x000fca0003800000 */
.L_x_1155:
[----:B------:R-:W2:Y:S02]  /*27a90*/  LD.E R0, [R2.64+0x38] ;  /* 0x0000380402007980 */ /* 0x000ea4000c101900 */
[----:B--2---:R-:W-:Y:S04]  /*27aa0*/  LEA R0, -R0, RZ, 0x8 ;  /* 0x000000ff00007211 */ /* 0x004fe800078e41ff */
[----:B------:R-:W-:Y:S02]  /*27ab0*/  SHF.R.S32.HI R168, RZ, 0x1f, R0 ;  /* 0x0000001fffa87819 */ /* 0x000fe40000011400 */
.L_x_1156:
[----:B------:R-:W-:Y:S05]  /*27ac0*/  BSYNC B0 ;  /* 0x0000000000007941 */ /* 0x000fea0003800000 */
.L_x_1154:
[----:B------:R-:W2:Y:S01]  /*27ad0*/  LDL R195, [R1+0x118] ;  /* 0x0001180001c37983 */ /* 0x000ea20000100800 */
[----:B------:R-:W-:Y:S01]  /*27ae0*/  ISETP.GE.AND P0, PT, R132, R247, PT ;  /* 0x000000f78400720c */ /* 0x000fe20003f06270 */
[C---:B------:R-:W-:Y:S01]  /*27af0*/  IMAD.SHL.U32 R169, R190.reuse, 0x10, RZ ;  /* 0x00000010bea97824 */ /* 0x040fe200078e00ff */
[----:B------:R-:W-:Y:S01]  /*27b00*/  SHF.L.U64.HI R170, R190, 0x4, R191 ;  /* 0x00000004beaa7819 */ /* 0x000fe200000102bf */
[----:B------:R-:W3:Y:S04]  /*27b10*/  LDL R200, [R1+0x11c] ;  /* 0x00011c0001c87983 */ /* 0x000ee80000100800 */
[----:B------:R-:W4:Y:S04]  /*27b20*/  LDL.64 R196, [R1+0x78] ;  /* 0x0000780001c47983 */ /* 0x000f280000100a00 */
[----:B------:R-:W5:Y:S02]  /*27b30*/  LDL R194, [R1+0xd8] ;  /* 0x0000d80001c27983 */ /* 0x000f640000100800 */
[----:B------:R-:W-:Y:S02]  /*27b40*/  @!P0 IADD3 R169, P1, R0, R169, RZ ;  /* 0x000000a900a98210 */ /* 0x000fe40007f3e0ff */
[----:B------:R-:W5:Y:S03]  /*27b50*/  LDL R188, [R1+0x110] ;  /* 0x0001100001bc7983 */ /* 0x000f660000100800 */
[----:B------:R-:W-:Y:S01]  /*27b60*/  @!P0 IMAD.X R170, R168, 0x1, R170, P1 ;  /* 0x00000001a8aa8824 */ /* 0x000fe200008e06aa */
[----:B------:R-:W5:Y:S01]  /*27b70*/  LDL R175, [R1+0x114] ;  /* 0x0001140001af7983 */ /* 0x000f620000100800 */
[CC--:B------:R-:W-:Y:S03]  /*27b80*/  @!P0 LEA R172, P1, R169.reuse, R227.reuse, 0x1 ;  /* 0x000000e3a9ac8211 */ /* 0x0c0fe600078208ff */
[----:B------:R-:W5:Y:S01]  /*27b90*/  LDL.64 R192, [R1+0x70] ;  /* 0x0000700001c07983 */ /* 0x000f620000100a00 */
[-C--:B------:R-:W-:Y:S02]  /*27ba0*/  @!P0 LEA.HI.X R173, R169, R226.reuse, R170, 0x1, P1 ;  /* 0x000000e2a9ad8211 */ /* 0x080fe400008f0caa */
[C---:B------:R-:W-:Y:S01]  /*27bb0*/  LEA R170, P1, R0.reuse, R227, 0x1 ;  /* 0x000000e300aa7211 */ /* 0x040fe200078208ff */
[----:B------:R-:W5:Y:S03]  /*27bc0*/  LDL R174, [R1+0xd4] ;  /* 0x0000d40001ae7983 */ /* 0x000f660000100800 */
[CC--:B------:R-:W-:Y:S01]  /*27bd0*/  LEA.HI.X R171, R0.reuse, R226.reuse, R168, 0x1, P1 ;  /* 0x000000e200ab7211 */ /* 0x0c0fe200008f0ca8 */
[----:B------:R-:W5:Y:S04]  /*27be0*/  LDL.64 R198, [R1+0x68] ;  /* 0x0000680001c67983 */ /* 0x000f680000100a00 */
[----:B------:R-:W5:Y:S04]  /*27bf0*/  LDL.64 R204, [R1+0x50] ;  /* 0x0000500001cc7983 */ /* 0x000f680000100a00 */
[----:B------:R-:W5:Y:S04]  /*27c00*/  LDL R202, [R1+0xc4] ;  /* 0x0000c40001ca7983 */ /* 0x000f680000100800 */
        /* <DEDUP_REMOVED lines=11> */
[----:B--2---:R-:W-:Y:S03]  /*27cc0*/  @!P0 IADD3 R169, P1, R0, R195, RZ ;  /* 0x000000c300a98210 */ /* 0x004fe60007f3e0ff */
[----:B------:R-:W2:Y:S02]  /*27cd0*/  LDL R195, [R1+0xd0] ;  /* 0x0000d00001c37983 */ /* 0x000ea40000100800 */
[----:B---3--:R-:W-:Y:S01]  /*27ce0*/  @!P0 IMAD.X R173, R168, 0x1, R200, P1 ;  /* 0x00000001a8ad8824 */ /* 0x008fe200008e06c8 */
[CC--:B------:R-:W-:Y:S01]  /*27cf0*/  @!P0 LEA R172, P1, R169.reuse, R227.reuse, 0x1 ;  /* 0x000000e3a9ac8211 */ /* 0x0c0fe200078208ff */
[----:B------:R-:W3:Y:S03]  /*27d00*/  LDL.64 R200, [R1+0x48] ;  /* 0x0000480001c87983 */ /* 0x000ee60000100a00 */
[----:B------:R-:W-:Y:S02]  /*27d10*/  @!P0 LEA.HI.X R173, R169, R226, R173, 0x1, P1 ;  /* 0x000000e2a9ad8211 */ /* 0x000fe400008f0cad */
[----:B----4-:R-:W-:Y:S02]  /*27d20*/  @!P0 IADD3 R169, P1, R0, R196, RZ ;  /* 0x000000c400a98210 */ /* 0x010fe40007f3e0ff */
[----:B------:R-:W4:Y:S04]  /*27d30*/  LDL.64 R196, [R1+0x60] ;  /* 0x0000600001c47983 */ /* 0x000f280000100a00 */
[----:B------:R-:W-:Y:S01]  /*27d40*/  @!PT LDS RZ, [RZ] ;  /* 0x00000000fffff984 */ /* 0x000fe20000000800 */
[----:B------:R-:W-:Y:S01]  /*27d50*/  @!PT LDS RZ, [RZ] ;  /* 0x00000000fffff984 */ /* 0x000fe20000000800 */
[----:B------:R-:W-:Y:S01]  /*27d60*/  @!PT LDS RZ, [RZ] ;  /* 0x00000000fffff984 */ /* 0x000fe20000000800 */
[----:B------:R5:W-:Y:S04]  /*27d70*/  @!P0 LDGSTS.E.BYPASS.LTC128B.128 [R189+0x3000], [R172.64] ;  /* 0x03000000acbd8fae */ /* 0x000be8000b901d44 */
[----:B------:R1:W-:Y:S01]  /*27d80*/  @P0 STS.128 [R189+0x3800], RZ ;  /* 0x003800ffbd000388 */ /* 0x0003e20000000c00 */
[----:B-----5:R-:W-:Y:S01]  /*27d90*/  @!P0 IMAD.X R173, R168, 0x1, R194, P1 ;  /* 0x00000001a8ad8824 */ /* 0x020fe200008e06c2 */
[CC--:B------:R-:W-:Y:S02]  /*27da0*/  @!P0 LEA R172, P1, R169.reuse, R227.reuse, 0x1 ;  /* 0x000000e3a9ac8211 */ /* 0x0c0fe400078208ff */
[----:B------:R-:W5:Y:S02]  /*27db0*/  LDL R194, [R1+0xcc] ;  /* 0x0000cc0001c27983 */ /* 0x000f640000100800 */
[----:B------:R-:W-:Y:S02]  /*27dc0*/  @!P0 LEA.HI.X R173, R169, R226, R173, 0x1, P1 ;  /* 0x000000e2a9ad8211 */ /* 0x000fe400008f0cad */
[----:B------:R-:W-:Y:S02]  /*27dd0*/  @!P0 IADD3 R169, P1, R0, R188, RZ ;  /* 0x000000bc00a98210 */ /* 0x000fe40007f3e0ff */
[----:B------:R-:W3:Y:S04]  /*27de0*/  LDL R188, [R1+0x108] ;  /* 0x0001080001bc7983 */ /* 0x000ee80000100800 */
[----:B------:R-:W-:Y:S01]  /*27df0*/  @!PT LDS RZ, [RZ] ;  /* 0x00000000fffff984 */ /* 0x000fe20000000800 */
[----:B------:R-:W-:Y:S01]  /*27e00*/  @!PT LDS RZ, [RZ] ;  /* 0x00000000fffff984 */ /* 0x000fe20000000800 */
[----:B------:R-:W-:Y:S01]  /*27e10*/  @!PT LDS RZ, [RZ] ;  /* 0x00000000fffff984 */ /* 0x000fe20000000800 */
[----:B------:R1:W-:Y:S04]  /*27e20*/  @!P0 LDGSTS.E.BYPASS.LTC128B.128 [R189+0x3800], [R172.64] ;  /* 0x03800000acbd8fae */ /* 0x0003e8000b901d44 */
[----:B------:R1:W-:Y:S02]  /*27e30*/  @P0 STS.128 [R189+0x4000], RZ ;  /* 0x004000ffbd000388 */ /* 0x0003e40000000c00 */
[----:B-1----:R-:W-:Y:S01]  /*27e40*/  @!P0 IMAD.X R173, R168, 0x1, R175, P1 ;  /* 0x00000001a8ad8824 */ /* 0x002fe200008e06af */
[CC--:B------:R-:W-:Y:S01]  /*27e50*/  @!P0 LEA R172, P1, R169.reuse, R227.reuse, 0x1 ;  /* 0x000000e3a9ac8211 */ /* 0x0c0fe200078208ff */
[----:B------:R-:W3:Y:S03]  /*27e60*/  LDL R175, [R1+0x10c] ;  /* 0x00010c0001af7983 */ /* 0x000ee60000100800 */
[----:B------:R-:W-:Y:S02]  /*27e70*/  @!P0 LEA.HI.X R173, R169, R226, R173, 0x1, P1 ;  /* 0x000000e2a9ad8211 */ /* 0x000fe400008f0cad */
[----:B------:R-:W-:Y:S02]  /*27e80*/  @!P0 IADD3 R169, P1, R0, R192, RZ ;  /* 0x000000c000a98210 */ /* 0x000fe40007f3e0ff */
[----:B------:R-:W3:Y:S04]  /*27e90*/  LDL.64 R192, [R1+0x58] ;  /* 0x0000580001c07983 */ /* 0x000ee80000100a00 */
        /* <DEDUP_REMOVED lines=15> */
[----:B------:R1:W-:Y:S01]  /*27f90*/  @P0 STS.128 [R189+0x5000], RZ ;  /* 0x005000ffbd000388 */ /* 0x0003e20000000c00 */
[----:B--2---:R-:W-:Y:S01]  /*27fa0*/  @!P0 IMAD.X R173, R168, 0x1, R195, P1 ;  /* 0x00000001a8ad8824 */ /* 0x004fe200008e06c3 */
[CC--:B------:R-:W-:Y:S04]  /*27fb0*/  @!P0 LEA R172, P1, R169.reuse, R227.reuse, 0x1 ;  /* 0x000000e3a9ac8211 */ /* 0x0c0fe800078208ff */
[----:B------:R-:W-:Y:S05]  /*27fc0*/  @!P0 LEA.HI.X R173, R169, R226, R173, 0x1, P1 ;  /* 0x000000e2a9ad8211 */ /* 0x000fea00008f0cad */
[----:B------:R-:W-:Y:S01]  /*27fd0*/  @!PT LDS RZ, [RZ] ;  /* 0x00000000fffff984 */ /* 0x000fe20000000800 */
[----:B------:R-:W-:Y:S01]  /*27fe0*/  @!PT LDS RZ, [RZ] ;  /* 0x00000000fffff984 */ /* 0x000fe20000000800 */
[----:B------:R-:W-:Y:S01]  /*27ff0*/  @!PT LDS RZ, [RZ] ;  /* 0x00000000fffff984 */ /* 0x000fe20000000800 */
[----:B------:R5:W-:Y:S01]  /*28000*/  @!P0 LDGSTS.E.BYPASS.LTC128B.128 [R189+0x5000], [R172.64] ;  /* 0x05000000acbd8fae */ /* 0x000be2000b901d44 */
[----:B----4-:R-:W-:Y:S03]  /*28010*/  @!P0 IADD3 R169, P1, R0, R196, RZ ;  /* 0x000000c400a98210 */ /* 0x010fe60007f3e0ff */
[----:B------:R-:W2:Y:S04]  /*28020*/  LDL R197, [R1+0xc0] ;  /* 0x0000c00001c57983 */ /* 0x000ea80000100800 */
[----:B------:R-:W4:Y:S04]  /*28030*/  LDL R196, [R1+0xbc] ;  /* 0x0000bc0001c47983 */ /* 0x000f280000100800 */
[----:B------:R1:W-:Y:S01]  /*28040*/  @P0 STS.128 [R189+0x5800], RZ ;  /* 0x005800ffbd000388 */ /* 0x0003e20000000c00 */
[----:B-----5:R-:W-:Y:S01]  /*28050*/  @!P0 IMAD.X R173, R168, 0x1, R194, P1 ;  /* 0x00000001a8ad8824 */ /* 0x020fe200008e06c2 */
[CC--:B------:R-:W-:Y:S02]  /*28060*/  @!P0 LEA R172, P1, R169.reuse, R227.reuse, 0x1 ;  /* 0x000000e3a9ac8211 */ /* 0x0c0fe400078208ff */
[----:B------:R-:W5:Y:S02]  /*28070*/  LDL.64 R194, [R1+0x38] ;  /* 0x0000380001c27983 */ /* 0x000f640000100a00 */
[----:B------:R-:W-:Y:S02]  /*28080*/  @!P0 LEA.HI.X R173, R169, R226, R173, 0x1, P1 ;  /* 0x000000e2a9ad8211 */ /* 0x000fe400008f0cad */
[----:B---3--:R-:W-:Y:S02]  /*28090*/  @!P0 IADD3 R169, P1, R0, R188, RZ ;  /* 0x000000bc00a98210 */ /* 0x008fe40007f3e0ff */
[----:B------:R-:W3:Y:S04]  /*280a0*/  LDL R188, [R1+0xb8] ;  /* 0x0000b80001bc7983 */ /* 0x000ee80000100800 */
[----:B------:R-:W-:Y:S01]  /*280b0*/  @!PT LDS RZ, [RZ] ;  /* 0x00000000fffff984 */ /* 0x000fe20000000800 */
[----:B------:R-:W-:Y:S01]  /*280c0*/  @!PT LDS RZ, [RZ] ;  /* 0x00000000fffff984 */ /* 0x000fe20000000800 */
[----:B------:R-:W-:Y:S01]  /*280d0*/  @!PT LDS RZ, [RZ] ;  /* 0x00000000fffff984 */ /* 0x000fe20000000800 */
[----:B------:R1:W-:Y:S04]  /*280e0*/  @!P0 LDGSTS.E.BYPASS.LTC128B.128 [R189+0x5800], [R172.64] ;  /* 0x05800000acbd8fae */ /* 0x0003e8000b901d44 */
[----:B------:R1:W-:Y:S02]  /*280f0*/  @P0 STS.128 [R189+0x6000], RZ ;  /* 0x006000ffbd000388 */ /* 0x0003e40000000c00 */
[----:B-1----:R-:W-:Y:S01]  /*28100*/  @!P0 IMAD.X R173, R168, 0x1, R175, P1 ;  /* 0x00000001a8ad8824 */ /* 0x002fe200008e06af */
[CC--:B------:R-:W-:Y:S04]  /*28110*/  @!P0 LEA R172, P1, R169.reuse, R227.reuse, 0x1 ;  /* 0x000000e3a9ac8211 */ /* 0x0c0fe800078208ff */
        /* <DEDUP_REMOVED lines=10> */
[----:B------:R-:W3:Y:S03]  /*281c0*/  LDL.64 R174, [R1+0x28] ;  /* 0x0000280001ae7983 */ /* 0x000ee60000100a00 */
[----:B------:R-:W-:Y:S02]  /*281d0*/  @!P0 LEA.HI.X R173, R169, R226, R173, 0x1, P1 ;  /* 0x000000e2a9ad8211 */ /* 0x000fe400008f0cad */
[----:B------:R-:W-:Y:S03]  /*281e0*/  @!P0 IADD3 R169, P1, R0, R204, RZ ;  /* 0x000000cc00a98210 */ /* 0x000fe60007f3e0ff */
        /* <DEDUP_REMOVED lines=8> */
[----:B------:R-:W-:Y:S03]  /*28270*/  @!P0 IADD3 R169, P1, R0, R200, RZ ;  /* 0x000000c800a98210 */ /* 0x000fe60007f3e0ff */
[----:B------:R-:W-:Y:S01]  /*28280*/  @!PT LDS RZ, [RZ] ;  /* 0x00000000fffff984 */ /* 0x000fe20000000800 */
[----:B------:R-:W-:Y:S01]  /*28290*/  @!PT LDS RZ, [RZ] ;  /* 0x00000000fffff984 */ /* 0x000fe20000000800 */
[----:B------:R-:W-:Y:S01]  /*282a0*/  @!PT LDS RZ, [RZ] ;  /* 0x00000000fffff984 */ /* 0x000fe20000000800 */
[----:B------:R2:W-:Y:S04]  /*282b0*/  @!P0 LDGSTS.E.BYPASS.LTC128B.128 [R189+0x7000], [R172.64] ;  /* 0x07000000acbd8fae */ /* 0x0005e8000b901d44 */
[----:B------:R1:W-:Y:S01]  /*282c0*/  @P0 STS.128 [R189+0x7800], RZ ;  /* 0x007800ffbd000388 */ /* 0x0003e20000000c00 */
[----:B--2---:R-:W-:Y:S01]  /*282d0*/  @!P0 IMAD.X R173, R168, 0x1, R197, P1 ;  /* 0x00000001a8ad8824 */ /* 0x004fe200008e06c5 */
        /* <DEDUP_REMOVED lines=8> */
[----:B----4-:R-:W-:Y:S01]  /*28360*/  @!P0 IMAD.X R173, R168, 0x1, R196, P1 ;  /* 0x00000001a8ad8824 */ /* 0x010fe200008e06c4 */
[CC--:B------:R-:W-:Y:S04]  /*28370*/  @!P0 LEA R172, P1, R169.reuse, R227.reuse, 0x1 ;  /* 0x000000e3a9ac8211 */ /* 0x0c0fe800078208ff */
[----:B------:R-:W-:Y:S02]  /*28380*/  @!P0 LEA.HI.X R173, R169, R226, R173, 0x1, P1 ;  /* 0x000000e2a9ad8211 */ /* 0x000fe400008f0cad */
[----:B-----5:R-:W-:Y:S03]  /*28390*/  @!P0 IADD3 R169, P1, R0, R194, RZ ;  /* 0x000000c200a98210 */ /* 0x020fe60007f3e0ff */
[----:B------:R-:W-:Y:S01]  /*283a0*/  @!PT LDS RZ, [RZ] ;  /* 0x00000000fffff984 */ /* 0x000fe20000000800 */
[----:B------:R-:W-:Y:S01]  /*283b0*/  @!PT LDS RZ, [RZ] ;  /* 0x00000000fffff984 */ /* 0x000fe20000000800 */
[----:B------:R-:W-:Y:S01]  /*283c0*/  @!PT LDS RZ, [RZ] ;  /* 0x00000000fffff984 */ /* 0x000fe20000000800 */
[----:B------:R3:W-:Y:S04]  /*283d0*/  @!P0 LDGSTS.E.BYPASS.LTC128B.128 [R189+0x8000], [R172.64] ;  /* 0x08000000acbd8fae */ /* 0x0007e8000b901d44 */
[----:B------:R1:W-:Y:S01]  /*283e0*/  @P0 STS.128 [R189+0x8800], RZ ;  /* 0x008800ffbd000388 */ /* 0x0003e20000000c00 */
[----:B---3--:R-:W-:Y:S01]  /*283f0*/  @!P0 IMAD.X R173, R168, 0x1, R188, P1 ;  /* 0x00000001a8ad8824 */ /* 0x008fe200008e06bc */
        /* <DEDUP_REMOVED lines=15> */
[----:B------:R1:W-:Y:S02]  /*284f0*/  @!P0 LDGSTS.E.BYPASS.LTC128B.128 [R189+0x9000], [R172.64] ;  /* 0x09000000acbd8fae */ /* 0x0003e4000b901d44 */
[----:B------:R-:W-:Y:S01]  /*28500*/  @!P0 IMAD.X R169, R168, 0x1, R251, P1 ;  /* 0x00000001a8a98824 */ /* 0x000fe200008e06fb */
[C---:B------:R-:W-:Y:S01]  /*28510*/  @!P0 LEA R168, P1, R0.reuse, R227, 0x1 ;  /* 0x000000e300a88211 */ /* 0x040fe200078208ff */
[----:B------:R1:W-:Y:S01]  /*28520*/  @P0 STS.128 [R189+0x9800], RZ ;  /* 0x009800ffbd000388 */ /* 0x0003e20000000c00 */
[----:B------:R-:W-:Y:S02]  /*28530*/  IMAD.MOV.U32 R227, RZ, RZ, R170 ;  /* 0x000000ffffe37224 */ /* 0x000fe400078e00aa */
[----:B------:R-:W-:Y:S01]  /*28540*/  @!P0 LEA.HI.X R169, R0, R226, R169, 0x1, P1 ;  /* 0x000000e200a98211 */ /* 0x000fe200008f0ca9 */
[----:B------:R-:W-:Y:S04]  /*28550*/  IMAD.MOV.U32 R226, RZ, RZ, R171 ;  /* 0x000000ffffe27224 */ /* 0x000fe800078e00ab */
[----:B------:R-:W-:Y:S01]  /*28560*/  @!PT LDS RZ, [RZ] ;  /* 0x00000000fffff984 */ /* 0x000fe20000000800 */
[----:B------:R-:W-:Y:S01]  /*28570*/  @!PT LDS RZ, [RZ] ;  /* 0x00000000fffff984 */ /* 0x000fe20000000800 */
[----:B------:R-:W-:Y:S01]  /*28580*/  @!PT LDS RZ, [RZ] ;  /* 0x00000000fffff984 */ /* 0x000fe20000000800 */
[----:B------:R1:W-:Y:S04]  /*28590*/  @!P0 LDGSTS.E.BYPASS.LTC128B.128 [R189+0x9800], [R168.64] ;  /* 0x09800000a8bd8fae */ /* 0x0003e8000b901d44 */
[----:B------:R-:W0:Y:S02]  /*285a0*/  LDGDEPBAR ;  /* 0x00000000000079af */ /* 0x000e240000000000 */
.L_x_1153:
[----:B------:R-:W-:Y:S05]  /*285b0*/  BSYNC B1 ;  /* 0x0000000000017941 */ /* 0x000fea0003800000 */
.L_x_1152:
[----:B------:R2:W3:Y:S02]  /*285c0*/  LD.E R0, [R2.64+0xdc] ;  /* 0x0000dc0402007980 */ /* 0x0004e4000c101900 */
[----:B--2---:R-:W-:Y:S04]  /*285d0*/  FMNMX.FTZ R2, R6, R134, !PT ;  /* 0x0000008606027209 */ /* 0x004fe80007810000 */
[----:B------:R-:W-:Y:S04]  /*285e0*/  FMNMX.FTZ R2, R7, R2, !PT ;  /* 0x0000000207027209 */ /* 0x000fe80007810000 */
        /* <DEDUP_REMOVED lines=61> */
[----:B------:R-:W-:Y:S05]  /*289c0*/  FMNMX.FTZ R2, R131, R2, !PT ;  /* 0x0000000283027209 */ /* 0x000fea0007810000 */
[----:B------:R-:W2:Y:S02]  /*289d0*/  SHFL.BFLY PT, R3, R2, 0x2, 0x1f ;  /* 0x0c401f0002037f89 */ /* 0x000ea400000e0000 */
[----:B--2---:R-:W-:Y:S06]  /*289e0*/  FMNMX.FTZ R2, R2, R3, !PT ;  /* 0x0000000302027209 */ /* 0x004fec0007810000 */
[----:B------:R-:W2:Y:S02]  /*289f0*/  SHFL.BFLY PT, R3, R2, 0x1, 0x1f ;  /* 0x0c201f0002037f89 */ /* 0x000ea400000e0000 */
[----:B--2---:R-:W-:Y:S04]  /*28a00*/  FMNMX.FTZ R3, R2, R3, !PT ;  /* 0x0000000302037209 */ /* 0x004fe80007810000 */
[C---:B------:R-:W-:Y:S01]  /*28a10*/  FSETP.NEU.FTZ.AND P0, PT, R3.reuse, -INF , PT ;  /* 0xff8000000300780b */ /* 0x040fe20003f1d000 */
[C---:B-1-3--:R-:W-:Y:S02]  /*28a20*/  FMUL.FTZ R169, R0.reuse, R3 ;  /* 0x0000000300a97220 */ /* 0x04afe40000410000 */
[----:B------:R-:W-:Y:S03]  /*28a30*/  FADD.FTZ R2, -R3, R134 ;  /* 0x0000008603027221 */ /* 0x000fe60000010100 */
[----:B------:R-:W-:Y:S01]  /*28a40*/  FSEL R169, R169, RZ, P0 ;  /* 0x000000ffa9a97208 */ /* 0x000fe20000000000 */
[----:B------:R-:W-:Y:S04]  /*28a50*/  FMUL.FTZ R2, R0, R2 ;  /* 0x0000000200027220 */ /* 0x000fe80000410000 */
[-CC-:B------:R-:W-:Y:S01]  /*28a60*/  FFMA.FTZ R201, R38, R0.reuse, -R169.reuse ;  /* 0x0000000026c97223 */ /* 0x180fe200000108a9 */
[----:B------:R-:W-:Y:S01]  /*28a70*/  FMNMX.FTZ R38, R4, R135, !PT ;  /* 0x0000008704267209 */ /* 0x000fe20007810000 */
[----:B------:R-:W1:Y:S01]  /*28a80*/  MUFU.EX2 R2, R2 ;  /* 0x0000000200027308 */ /* 0x000e620000000800 */
[--C-:B------:R-:W-:Y:S02]  /*28a90*/  FFMA.FTZ R6, R6, R0, -R169.reuse ;  /* 0x0000000006067223 */ /* 0x100fe400000108a9 */
[----:B------:R-:W-:Y:S01]  /*28aa0*/  FMNMX.FTZ R38, R5, R38, !PT ;  /* 0x0000002605267209 */ /* 0x000fe20007810000 */
[-CC-:B------:R-:W-:Y:S02]  /*28ab0*/  FFMA.FTZ R204, R47, R0.reuse, -R169.reuse ;  /* 0x000000002fcc7223 */ /* 0x180fe400000108a9 */
[--C-:B------:R-:W-:Y:S01]  /*28ac0*/  FFMA.FTZ R168, R7, R0, -R169.reuse ;  /* 0x0000000007a87223 */ /* 0x100fe200000108a9 */
[----:B------:R-:W-:Y:S01]  /*28ad0*/  FMNMX.FTZ R38, R8, R38, !PT ;  /* 0x0000002608267209 */ /* 0x000fe20007810000 */
[--C-:B------:R-:W-:Y:S02]  /*28ae0*/  FFMA.FTZ R134, R10, R0, -R169.reuse ;  /* 0x000000000a867223 */ /* 0x100fe400000108a9 */
[----:B------:R-:W2:Y:S01]  /*28af0*/  MUFU.EX2 R47, R6 ;  /* 0x00000006002f7308 */ /* 0x000ea20000000800 */
[----:B------:R-:W-:Y:S01]  /*28b00*/  FMNMX.FTZ R38, R9, R38, !PT ;  /* 0x0000002609267209 */ /* 0x000fe20007810000 */
[-CC-:B------:R-:W-:Y:S02]  /*28b10*/  FFMA.FTZ R170, R11, R0.reuse, -R169.reuse ;  /* 0x000000000baa7223 */ /* 0x180fe400000108a9 */
[--C-:B------:R-:W-:Y:S01]  /*28b20*/  FFMA.FTZ R174, R14, R0, -R169.reuse ;  /* 0x000000000eae7223 */ /* 0x100fe200000108a9 */
[----:B------:R-:W-:Y:S01]  /*28b30*/  FMNMX.FTZ R38, R12, R38, !PT ;  /* 0x000000260c267209 */ /* 0x000fe20007810000 */
[-CC-:B------:R-:W-:Y:S02]  /*28b40*/  FFMA.FTZ R173, R15, R0.reuse, -R169.reuse ;  /* 0x000000000fad7223 */ /* 0x180fe400000108a9 */
[--C-:B------:R-:W-:Y:S01]  /*28b50*/  FFMA.FTZ R172, R18, R0, -R169.reuse ;  /* 0x0000000012ac7223 */ /* 0x100fe200000108a9 */
[----:B------:R-:W-:Y:S01]  /*28b60*/  FMNMX.FTZ R38, R13, R38, !PT ;  /* 0x000000260d267209 */ /* 0x000fe20007810000 */
[-CC-:B------:R-:W-:Y:S02]  /*28b70*/  FFMA.FTZ R171, R19, R0.reuse, -R169.reuse ;  /* 0x0000000013ab7223 */ /* 0x180fe400000108a9 */
[--C-:B------:R-:W-:Y:S01]  /*28b80*/  FFMA.FTZ R193, R22, R0, -R169.reuse ;  /* 0x0000000016c17223 */ /* 0x100fe200000108a9 */
[----:B------:R-:W-:Y:S01]  /*28b90*/  FMNMX.FTZ R38, R16, R38, !PT ;  /* 0x0000002610267209 */ /* 0x000fe20007810000 */
[C---:B-1----:R-:W-:Y:S02]  /*28ba0*/  FMUL.FTZ R10, R2.reuse, R162 ;  /* 0x000000a2020a7220 */ /* 0x042fe40000410000 */
[C---:B------:R-:W-:Y:S01]  /*28bb0*/  FMUL.FTZ R11, R2.reuse, R163 ;  /* 0x000000a3020b7220 */ /* 0x040fe20000410000 */
[----:B------:R-:W-:Y:S01]  /*28bc0*/  FMNMX.FTZ R38, R17, R38, !PT ;  /* 0x0000002611267209 */ /* 0x000fe20007810000 */
[----:B------:R-:W-:Y:S02]  /*28bd0*/  FMUL.FTZ R19, R2, R155 ;  /* 0x0000009b02137220 */ /* 0x000fe40000410000 */
        /* <DEDUP_REMOVED lines=11> */
[----:B------:R-:W-:Y:S02]  /*28c90*/  FFMA.FTZ R205, R46, R0, -R169 ;  /* 0x000000002ecd7223 */ /* 0x000fe400000108a9 */
[----:B--2---:R-:W-:Y:S01]  /*28ca0*/  FFMA.FTZ R46, R2, R249, R47 ;  /* 0x000000f9022e7223 */ /* 0x004fe2000001002f */
[----:B------:R-:W-:Y:S01]  /*28cb0*/  FMNMX.FTZ R38, R28, R38, !PT ;  /* 0x000000261c267209 */ /* 0x000fe20007810000 */
[C---:B------:R-:W-:Y:S02]  /*28cc0*/  FMUL.FTZ R6, R2.reuse, R166 ;  /* 0x000000a602067220 */ /* 0x040fe40000410000 */
[C---:B------:R-:W-:Y:S01]  /*28cd0*/  FMUL.FTZ R7, R2.reuse, R167 ;  /* 0x000000a702077220 */ /* 0x040fe20000410000 */
[----:B------:R-:W-:Y:S01]  /*28ce0*/  FMNMX.FTZ R38, R29, R38, !PT ;  /* 0x000000261d267209 */ /* 0x000fe20007810000 */
[C---:B------:R-:W-:Y:S02]  /*28cf0*/  FMUL.FTZ R14, R2.reuse, R158 ;  /* 0x0000009e020e7220 */ /* 0x040fe40000410000 */
[----:B------:R-:W-:Y:S01]  /*28d00*/  FMUL.FTZ R15, R2, R159 ;  /* 0x0000009f020f7220 */ /* 0x000fe20000410000 */
        /* <DEDUP_REMOVED lines=13> */
[----:B------:R-:W-:Y:S02]  /*28de0*/  FMUL.FTZ R35, R2, R139 ;  /* 0x0000008b02237220 */ /* 0x000fe40000410000 */
[--C-:B------:R-:W-:Y:S01]  /*28df0*/  FFMA.FTZ R200, R39, R0, -R169.reuse ;  /* 0x0000000027c87223 */ /* 0x100fe200000108a9 */
[----:B------:R-:W-:Y:S01]  /*28e00*/  FMNMX.FTZ R38, R41, R38, !PT ;  /* 0x0000002629267209 */ /* 0x000fe20007810000 */
[-CC-:B------:R-:W-:Y:S02]  /*28e10*/  FFMA.FTZ R220, R82, R0.reuse, -R169.reuse ;  /* 0x0000000052dc7223 */ /* 0x180fe400000108a9 */
[--C-:B------:R-:W-:Y:S01]  /*28e20*/  FFMA.FTZ R199, R42, R0, -R169.reuse ;  /* 0x000000002ac77223 */ /* 0x100fe200000108a9 */
[----:B------:R-:W-:Y:S01]  /*28e30*/  FMNMX.FTZ R38, R44, R38, !PT ;  /* 0x000000262c267209 */ /* 0x000fe20007810000 */
[--C-:B------:R-:W-:Y:S02]  /*28e40*/  FFMA.FTZ R198, R43, R0, -R169.reuse ;  /* 0x000000002bc67223 */ /* 0x100fe400000108a9 */
[----:B------:R-:W-:Y:S01]  /*28e50*/  MUFU.EX2 R43, R170 ;  /* 0x000000aa002b7308 */ /* 0x000fe20000000800 */
        /* <DEDUP_REMOVED lines=61> */
[----:B------:R-:W-:Y:S03]  /*29230*/  FFMA.FTZ R169, R131, R0, -R169 ;  /* 0x0000000083a97223 */ /* 0x000fe600000108a9 */
        /* <DEDUP_REMOVED lines=22> */
[----:B------:R-:W1:Y:S02]  /*293a0*/  SHFL.BFLY PT, R2, R38, 0x2, 0x1f ;  /* 0x0c401f0026027f89 */ /* 0x000e6400000e0000 */
[----:B-1----:R-:W-:Y:S06]  /*293b0*/  FMNMX.FTZ R38, R38, R2, !PT ;  /* 0x0000000226267209 */ /* 0x002fec0007810000 */
[----:B------:R-:W1:Y:S02]  /*293c0*/  SHFL.BFLY PT, R2, R38, 0x1, 0x1f ;  /* 0x0c201f0026027f89 */ /* 0x000e6400000e0000 */
[----:B-1----:R-:W-:Y:S04]  /*293d0*/  FMNMX.FTZ R38, R38, R2, !PT ;  /* 0x0000000226267209 */ /* 0x002fe80007810000 */
[----:B------:R-:W-:Y:S01]  /*293e0*/  FSETP.NEU.FTZ.AND P0, PT, R38, -INF , PT ;  /* 0xff8000002600780b */ /* 0x000fe20003f1d000 */
[----:B------:R-:W-:Y:S02]  /*293f0*/  FMUL.FTZ R39, R0, R38 ;  /* 0x0000002600277220 */ /* 0x000fe40000410000 */
[----:B------:R-:W-:Y:S03]  /*29400*/  FADD.FTZ R2, -R38, R135 ;  /* 0x0000008726027221 */ /* 0x000fe60000010100 */
[----:B------:R-:W-:Y:S01]  /*29410*/  FSEL R39, R39, RZ, P0 ;  /* 0x000000ff27277208 */ /* 0x000fe20000000000 */
[----:B------:R-:W-:Y:S01]  /*29420*/  FMUL.FTZ R2, R0, R2 ;  /* 0x0000000200027220 */ /* 0x000fe20000410000 */
[----:B------:R-:W-:Y:S03]  /*29430*/  ISETP.GT.AND P0, PT, R248, 0x1, PT ;  /* 0x00000001f800780c */ /* 0x000fe60003f04270 */
[-CC-:B------:R-:W-:Y:S02]  /*29440*/  FFMA.FTZ R50, R9, R0.reuse, -R39.reuse ;  /* 0x0000000009327223 */ /* 0x180fe40000010827 */
[----:B------:R-:W-:Y:S01]  /*29450*/  MUFU.EX2 R2, R2 ;  /* 0x0000000200027308 */ /* 0x000fe20000000800 */
[-CC-:B------:R-:W-:Y:S02]  /*29460*/  FFMA.FTZ R82, R41, R0.reuse, -R39.reuse ;  /* 0x0000000029527223 */ /* 0x180fe40000010827 */
[-CC-:B------:R-:W-:Y:S02]  /*29470*/  FFMA.FTZ R54, R12, R0.reuse, -R39.reuse ;  /* 0x000000000c367223 */ /* 0x180fe40000010827 */
[-CC-:B------:R-:W-:Y:S02]  /*29480*/  FFMA.FTZ R51, R13, R0.reuse, -R39.reuse ;  /* 0x000000000d337223 */ /* 0x180fe40000010827 */
[-CC-:B------:R-:W-:Y:S02]  /*29490*/  FFMA.FTZ R55, R16, R0.reuse, -R39.reuse ;  /* 0x0000000010377223 */ /* 0x180fe40000010827 */
[-CC-:B------:R-:W-:Y:S01]  /*294a0*/  FFMA.FTZ R58, R17, R0.reuse, -R39.reuse ;  /* 0x00000000113a7223 */ /* 0x180fe20000010827 */
[----:B------:R-:W1:Y:S01]  /*294b0*/  MUFU.EX2 R41, R168 ;  /* 0x000000a800297308 */ /* 0x000e620000000800 */
[-CC-:B------:R-:W-:Y:S02]  /*294c0*/  FFMA.FTZ R62, R20, R0.reuse, -R39.reuse ;  /* 0x00000000143e7223 */ /* 0x180fe40000010827 */
[-CC-:B------:R-:W-:Y:S02]  /*294d0*/  FFMA.FTZ R59, R21, R0.reuse, -R39.reuse ;  /* 0x00000000153b7223 */ /* 0x180fe40000010827 */
[-CC-:B------:R-:W-:Y:S02]  /*294e0*/  FFMA.FTZ R63, R24, R0.reuse, -R39.reuse ;  /* 0x00000000183f7223 */ /* 0x180fe40000010827 */
[-CC-:B------:R-:W-:Y:S02]  /*294f0*/  FFMA.FTZ R83, R44, R0.reuse, -R39.reuse ;  /* 0x000000002c537223 */ /* 0x180fe40000010827 */
[-CC-:B------:R-:W-:Y:S01]  /*29500*/  FFMA.FTZ R86, R45, R0.reuse, -R39.reuse ;  /* 0x000000002d567223 */ /* 0x180fe20000010827 */
[----:B------:R-:W-:Y:S01]  /*29510*/  MUFU.EX2 R150, R51 ;  /* 0x0000003300967308 */ /* 0x000fe20000000800 */
        /* <DEDUP_REMOVED lines=11> */
[----:B------:R-:W2:Y:S01]  /*295d0*/  MUFU.EX2 R8, R134 ;  /* 0x0000008600087308 */ /* 0x000ea20000000800 */
        /* <DEDUP_REMOVED lines=11> */
[----:B------:R3:W4:Y:S01]  /*29690*/  MUFU.EX2 R40, R4 ;  /* 0x0000000400287308 */ /* 0x0007220000000800 */
        /* <DEDUP_REMOVED lines=38> */
[----:B------:R-:W-:Y:S02]  /*29900*/  FFMA.FTZ R39, R129, R0, -R39 ;  /* 0x0000000081277223 */ /* 0x000fe40000010827 */
[C---:B-1----:R-:W-:Y:S01]  /*29910*/  FADD.FTZ R0, R41.reuse, R46 ;  /* 0x0000002e29007221 */ /* 0x042fe20000010000 */
[----:B------:R-:W-:Y:S01]  /*29920*/  F2FP.PACK_AB R41, R41, R47 ;  /* 0x0000002f2929723e */ /* 0x000fe200000000ff */
[C---:B------:R-:W-:Y:S01]  /*29930*/  FMUL.FTZ R16, R2.reuse, R152 ;  /* 0x0000009802107220 */ /* 0x040fe20000410000 */
[----:B------:R-:W-:Y:S01]  /*29940*/  MUFU.EX2 R143, R63 ;  /* 0x0000003f008f7308 */ /* 0x000fe20000000800 */
[----:B------:R-:W1:Y:S01]  /*29950*/  LDSM.16.MT88.4 R44, [R178+0xa000] ;  /* 0x00a00000b22c783b */ /* 0x000e620000004200 */
[C---:B------:R-:W-:Y:S02]  /*29960*/  FMUL.FTZ R9, R2.reuse, R161 ;  /* 0x000000a102097220 */ /* 0x040fe40000410000 */
[----:B------:R-:W-:Y:S02]  /*29970*/  FMUL.FTZ R17, R2, R153 ;  /* 0x0000009902117220 */ /* 0x000fe40000410000 */
[----:B--2---:R-:W-:Y:S02]  /*29980*/  FADD.FTZ R0, R8, R0 ;  /* 0x0000000008007221 */ /* 0x004fe40000010000 */
[C---:B---3--:R-:W-:Y:S02]  /*29990*/  FMUL.FTZ R4, R2.reuse, R164 ;  /* 0x000000a402047220 */ /* 0x048fe40000410000 */
[----:B------:R-:W2:Y:S01]  /*299a0*/  MUFU.EX2 R152, R50 ;  /* 0x0000003200987308 */ /* 0x000ea20000000800 */
[C---:B------:R-:W-:Y:S02]  /*299b0*/  FMUL.FTZ R5, R2.reuse, R165 ;  /* 0x000000a502057220 */ /* 0x040fe40000410000 */
[----:B----4-:R-:W-:Y:S01]  /*299c0*/  FFMA.FTZ R108, R2, R250, R40 ;  /* 0x000000fa026c7223 */ /* 0x010fe20000010028 */
[----:B------:R-:W-:Y:S01]  /*299d0*/  F2FP.PACK_AB R40, R154, R40 ;  /* 0x000000289a28723e */ /* 0x000fe200000000ff */
[C---:B------:R-:W-:Y:S01]  /*299e0*/  FADD.FTZ R0, R43.reuse, R0 ;  /* 0x000000002b007221 */ /* 0x040fe20000010000 */
[----:B------:R-:W-:Y:S01]  /*299f0*/  F2FP.PACK_AB R43, R43, R8 ;  /* 0x000000082b2b723e */ /* 0x000fe200000000ff */
[C---:B------:R-:W-:Y:S02]  /*29a00*/  FMUL.FTZ R8, R2.reuse, R160 ;  /* 0x000000a002087220 */ /* 0x040fe40000410000 */
[C---:B------:R-:W-:Y:S01]  /*29a10*/  FMUL.FTZ R12, R2.reuse, R156 ;  /* 0x0000009c020c7220 */ /* 0x040fe20000410000 */
[----:B------:R-:W-:Y:S01]  /*29a20*/  MUFU.EX2 R60, R195 ;  /* 0x000000c3003c7308 */ /* 0x000fe20000000800 */
[C---:B------:R-:W-:Y:S01]  /*29a30*/  FMUL.FTZ R13, R2.reuse, R157 ;  /* 0x0000009d020d7220 */ /* 0x040fe20000410000 */
[----:B------:R-:W-:Y:S01]  /*29a40*/  LDSM.16.MT88.4 R160, [R178+0x11800] ;  /* 0x01180000b2a0783b */ /* 0x000fe20000004200 */
[C---:B------:R-:W-:Y:S02]  /*29a50*/  FMUL.FTZ R20, R2.reuse, R148 ;  /* 0x0000009402147220 */ /* 0x040fe40000410000 */
[C---:B------:R-:W-:Y:S02]  /*29a60*/  FMUL.FTZ R21, R2.reuse, R149 ;  /* 0x0000009502157220 */ /* 0x040fe40000410000 */
[C---:B------:R-:W-:Y:S02]  /*29a70*/  FMUL.FTZ R24, R2.reuse, R144 ;  /* 0x0000009002187220 */ /* 0x040fe40000410000 */
[C---:B------:R-:W-:Y:S01]  /*29a80*/  FMUL.FTZ R25, R2.reuse, R145 ;  /* 0x0000009102197220 */ /* 0x040fe20000410000 */
[----:B------:R-:W-:Y:S01]  /*29a90*/  MUFU.EX2 R149, R54 ;  /* 0x0000003600957308 */ /* 0x000fe20000000800 */
[C---:B------:R-:W-:Y:S02]  /*29aa0*/  FMUL.FTZ R28, R2.reuse, R140 ;  /* 0x0000008c021c7220 */ /* 0x040fe40000410000 */
[----:B------:R-:W-:Y:S01]  /*29ab0*/  FMUL.FTZ R29, R2, R141 ;  /* 0x0000008d021d7220 */ /* 0x000fe20000410000 */
[----:B--2---:R-:W-:Y:S01]  /*29ac0*/  F2FP.PACK_AB R42, R152, R151 ;  /* 0x00000097982a723e */ /* 0x004fe200000000ff */
[C---:B------:R-:W-:Y:S02]  /*29ad0*/  FMUL.FTZ R32, R2.reuse, R136 ;  /* 0x0000008802207220 */ /* 0x040fe40000410000 */
[----:B------:R-:W-:Y:S02]  /*29ae0*/  FMUL.FTZ R33, R2, R137 ;  /* 0x0000008902217220 */ /* 0x000fe40000410000 */
[----:B------:R-:W-:Y:S01]  /*29af0*/  FADD.FTZ R0, R36, R0 ;  /* 0x0000000024007221 */ /* 0x000fe20000010000 */
[----:B------:R-:W2:Y:S01]  /*29b00*/  MUFU.EX2 R2, R173 ;  /* 0x000000ad00027308 */ /* 0x000ea20000000800 */
[C---:B-1----:R-:W-:Y:S08]  /*29b10*/  HMMA.16816.F32 R4, R40.reuse, R44, R4 ;  /* 0x0000002c2804723c */ /* 0x042ff00000001804 */
[C---:B------:R-:W-:Y:S01]  /*29b20*/  HMMA.16816.F32 R8, R40.reuse, R46, R8 ;  /* 0x0000002e2808723c */ /* 0x040fe20000001808 */
[----:B------:R1:W3:Y:S01]  /*29b30*/  MUFU.EX2 R148, R58 ;  /* 0x0000003a00947308 */ /* 0x0002e20000000800 */
[----:B------:R-:W4:Y:S09]  /*29b40*/  LDSM.16.MT88.4 R44, [R181+0xa000] ;  /* 0x00a00000b52c783b */ /* 0x000f320000004200 */
[----:B------:R-:W-:Y:S01]  /*29b50*/  MUFU.EX2 R144, R62 ;  /* 0x0000003e00907308 */ /* 0x000fe20000000800 */
[----:B--2---:R-:W-:Y:S04]  /*29b60*/  FADD.FTZ R0, R2, R0 ;  /* 0x0000000002007221 */ /* 0x004fe80000010000 */
[----:B------:R-:W-:Y:S05]  /*29b70*/  FADD.FTZ R0, R48, R0 ;  /* 0x0000000030007221 */ /* 0x000fea0000010000 */
[----:B------:R-:W-:Y:S01]  /*29b80*/  MUFU.EX2 R145, R66 ;  /* 0x0000004200917308 */ /* 0x000fe20000000800 */
[C---:B------:R-:W-:Y:S01]  /*29b90*/  FADD.FTZ R0, R37.reuse, R0 ;  /* 0x0000000025007221 */ /* 0x040fe20000010000 */
[----:B-1----:R-:W-:Y:S08]  /*29ba0*/  LDSM.16.MT88.4 R56, [R178+0xb800] ;  /* 0x00b80000b238783b */ /* 0x002ff00000004200 */
[----:B------:R-:W-:Y:S10]  /*29bb0*/  MUFU.EX2 R136, R70 ;  /* 0x0000004600887308 */ /* 0x000ff40000000800 */
[----:B------:R-:W-:Y:S01]  /*29bc0*/  MUFU.EX2 R141, R67 ;  /* 0x00000043008d7308 */ /* 0x000fe20000000800 */
[C---:B----4-:R-:W-:Y:S08]  /*29bd0*/  HMMA.16816.F32 R12, R40.reuse, R44, R12 ;  /* 0x0000002c280c723c */ /* 0x050ff0000000180c */
[C---:B------:R-:W-:Y:S01]  /*29be0*/  HMMA.16816.F32 R16, R40.reuse, R46, R16 ;  /* 0x0000002e2810723c */ /* 0x040fe20000001810 */
[----:B------:R-:W-:Y:S01]  /*29bf0*/  MUFU.EX2 R135, R71 ;  /* 0x0000004700877308 */ /* 0x000fe20000000800 */
[----:B------:R-:W1:Y:S09]  /*29c00*/  LDSM.16.MT88.4 R44, [R179+0xa000] ;  /* 0x00a00000b32c783b */ /* 0x000e720000004200 */
[----:B------:R-:W-:Y:S10]  /*29c10*/  MUFU.EX2 R138, R74 ;  /* 0x0000004a008a7308 */ /* 0x000ff40000000800 */
[----:B------:R-:W-:Y:S10]  /*29c20*/  MUFU.EX2 R131, R90 ;  /* 0x0000005a00837308 */ /* 0x000ff40000000800 */
[----:B------:R-:W-:Y:S10]  /*29c30*/  MUFU.EX2 R90, R87 ;  /* 0x00000057005a7308 */ /* 0x000ff40000000800 */
[----:B------:R-:W-:Y:S01]  /*29c40*/  MUFU.EX2 R87, R61 ;  /* 0x0000003d00577308 */ /* 0x000fe20000000800 */
[C---:B-1----:R-:W-:Y:S08]  /*29c50*/  HMMA.16816.F32 R20, R40.reuse, R44, R20 ;  /* 0x0000002c2814723c */ /* 0x042ff00000001814 */
        /* <DEDUP_REMOVED lines=8> */
[----:B------:R-:W-:Y:S01]  /*29ce0*/  HMMA.16816.F32 R32, R40, R46, R32 ;  /* 0x0000002e2820723c */ /* 0x000fe20000001820 */
[----:B------:R-:W1:Y:S01]  /*29cf0*/  LDSM.16.MT88.4 R44, [R178+0xa800] ;  /* 0x00a80000b22c783b */ /* 0x000e620000004200 */
[----:B------:R-:W-:Y:S05]  /*29d00*/  MUFU.EX2 R68, R204 ;  /* 0x000000cc00447308 */ /* 0x000fea0000000800 */
[----:B------:R-:W-:Y:S02]  /*29d10*/  F2FP.PACK_AB R43, R37, R48 ;  /* 0x00000030252b723e */ /* 0x000fe400000000ff */
[----:B------:R-:W2:Y:S03]  /*29d20*/  LDSM.16.MT88.4 R48, [R181+0xa800] ;  /* 0x00a80000b530783b */ /* 0x000ea60000004200 */
[----:B---3--:R-:W-:Y:S01]  /*29d30*/  F2FP.PACK_AB R42, R148, R147 ;  /* 0x00000093942a723e */ /* 0x008fe200000000ff */
[----:B------:R-:W-:Y:S01]  /*29d40*/  MUFU.EX2 R37, R175 ;  /* 0x000000af00257308 */ /* 0x000fe20000000800 */
[----:B------:R-:W-:Y:S02]  /*29d50*/  F2FP.PACK_AB R41, R2, R36 ;  /* 0x000000240229723e */ /* 0x000fe400000000ff */
[----:B------:R-:W-:Y:S07]  /*29d60*/  F2FP.PACK_AB R40, R150, R149 ;  /* 0x000000959628723e */ /* 0x000fee00000000ff */
[----:B------:R-:W3:Y:S10]  /*29d70*/  MUFU.EX2 R36, R193 ;  /* 0x000000c100247308 */ /* 0x000ef40000000800 */
[----:B------:R-:W4:Y:S01]  /*29d80*/  MUFU.EX2 R2, R192 ;  /* 0x000000c000027308 */ /* 0x000f220000000800 */
[C---:B-1----:R-:W-:Y:S09]  /*29d90*/  HMMA.16816.F32 R4, R40.reuse, R44, R4 ;  /* 0x0000002c2804723c */ /* 0x042ff20000001804 */
[----:B------:R-:W-:Y:S03]  /*29da0*/  MUFU.EX2 R71, R203 ;  /* 0x000000cb00477308 */ /* 0x000fe60000000800 */
[----:B---3--:R-:W-:Y:S01]  /*29db0*/  FADD.FTZ R0, R36, R0 ;  /* 0x0000000024007221 */ /* 0x008fe20000010000 */
[C---:B------:R-:W-:Y:S01]  /*29dc0*/  HMMA.16816.F32 R8, R40.reuse, R46, R8 ;  /* 0x0000002e2808723c */ /* 0x040fe20000001808 */
[----:B------:R-:W1:Y:S05]  /*29dd0*/  LDSM.16.MT88.4 R44, [R179+0xa800] ;  /* 0x00a80000b32c783b */ /* 0x000e6a0000004200 */
[----:B------:R-:W-:Y:S02]  /*29de0*/  MUFU.EX2 R70, R202 ;  /* 0x000000ca00467308 */ /* 0x000fe40000000800 */
[C---:B--2---:R-:W-:Y:S04]  /*29df0*/  HMMA.16816.F32 R12, R40.reuse, R48, R12 ;  /* 0x00000030280c723c */ /* 0x044fe8000000180c */
[----:B----4-:R-:W-:Y:S04]  /*29e00*/  FADD.FTZ R0, R2, R0 ;  /* 0x0000000002007221 */ /* 0x010fe80000010000 */
[----:B------:R-:W-:Y:S01]  /*29e10*/  MUFU.EX2 R134, R83 ;  /* 0x0000005300867308 */ /* 0x000fe20000000800 */
[C---:B------:R-:W-:Y:S01]  /*29e20*/  HMMA.16816.F32 R16, R40.reuse, R50, R16 ;  /* 0x000000322810723c */ /* 0x040fe20000001810 */
[----:B------:R-:W2:Y:S02]  /*29e30*/  LDSM.16.MT88.4 R48, [R180+0xa800] ;  /* 0x00a80000b430783b */ /* 0x000ea40000004200 */
[----:B------:R-:W-:Y:S06]  /*29e40*/  FADD.FTZ R0, R52, R0 ;  /* 0x0000000034007221 */ /* 0x000fec0000010000 */
[----:B------:R-:W-:Y:S03]  /*29e50*/  MUFU.EX2 R129, R86 ;  /* 0x0000005600817308 */ /* 0x000fe60000000800 */
[C---:B------:R-:W-:Y:S07]  /*29e60*/  FADD.FTZ R0, R37.reuse, R0 ;  /* 0x0000000025007221 */ /* 0x040fee0000010000 */
[----:B------:R-:W-:Y:S01]  /*29e70*/  MUFU.EX2 R91, R91 ;  /* 0x0000005b005b7308 */ /* 0x000fe20000000800 */
[C---:B-1----:R-:W-:Y:S09]  /*29e80*/  HMMA.16816.F32 R20, R40.reuse, R44, R20 ;  /* 0x0000002c2814723c */ /* 0x042ff20000001814 */
[----:B------:R-:W-:Y:S01]  /*29e90*/  MUFU.EX2 R98, R98 ;  /* 0x0000006200627308 */ /* 0x000fe20000000800 */
[C---:B------:R-:W-:Y:S01]  /*29ea0*/  HMMA.16816.F32 R24, R40.reuse, R46, R24 ;  /* 0x0000002e2818723c */ /* 0x040fe20000001818 */
[----:B------:R-:W1:Y:S08]  /*29eb0*/  LDSM.16.MT88.4 R44, [R178+0xb000] ;  /* 0x00b00000b22c783b */ /* 0x000e700000004200 */
[----:B------:R-:W-:Y:S01]  /*29ec0*/  MUFU.EX2 R92, R92 ;  /* 0x0000005c005c7308 */ /* 0x000fe20000000800 */
[C---:B--2---:R-:W-:Y:S09]  /*29ed0*/  HMMA.16816.F32 R28, R40.reuse, R48, R28 ;  /* 0x00000030281c723c */ /* 0x044ff2000000181c */
[----:B------:R-:W-:Y:S01]  /*29ee0*/  MUFU.EX2 R93, R93 ;  /* 0x0000005d005d7308 */ /* 0x000fe20000000800 */
[----:B------:R-:W-:Y:S01]  /*29ef0*/  HMMA.16816.F32 R32, R40, R50, R32 ;  /* 0x000000322820723c */ /* 0x000fe20000001820 */
[----:B------:R-:W2:Y:S06]  /*29f00*/  LDSM.16.MT88.4 R48, [R181+0xb000] ;  /* 0x00b00000b530783b */ /* 0x000eac0000004200 */
[----:B------:R-:W-:Y:S02]  /*29f10*/  F2FP.PACK_AB R43, R37, R52 ;  /* 0x00000034252b723e */ /* 0x000fe400000000ff */
[----:B------:R-:W3:Y:S01]  /*29f20*/  LDSM.16.MT88.4 R52, [R179+0xb000] ;  /* 0x00b00000b334783b */ /* 0x000ee20000004200 */
[----:B------:R-:W-:Y:S02]  /*29f30*/  MUFU.EX2 R37, R194 ;  /* 0x000000c200257308 */ /* 0x000fe40000000800 */
[----:B------:R-:W-:Y:S02]  /*29f40*/  F2FP.PACK_AB R41, R2, R36 ;  /* 0x000000240229723e */ /* 0x000fe400000000ff */
[----:B------:R-:W-:Y:S02]  /*29f50*/  F2FP.PACK_AB R40, R146, R144 ;  /* 0x000000909228723e */ /* 0x000fe400000000ff */
[----:B------:R-:W-:Y:S04]  /*29f60*/  F2FP.PACK_AB R42, R145, R143 ;  /* 0x0000008f912a723e */ /* 0x000fe800000000ff */
[----:B------:R-:W4:Y:S03]  /*29f70*/  MUFU.EX2 R36, R197 ;  /* 0x000000c500247308 */ /* 0x000f260000000800 */
[C---:B-1----:R-:W-:Y:S07]  /*29f80*/  HMMA.16816.F32 R4, R40.reuse, R44, R4 ;  /* 0x0000002c2804723c */ /* 0x042fee0000001804 */
[----:B------:R-:W1:Y:S01]  /*29f90*/  MUFU.EX2 R2, R196 ;  /* 0x000000c400027308 */ /* 0x000e620000000800 */
[C---:B------:R-:W-:Y:S01]  /*29fa0*/  HMMA.16816.F32 R8, R40.reuse, R46, R8 ;  /* 0x0000002e2808723c */ /* 0x040fe20000001808 */
[----:B------:R-:W5:Y:S08]  /*29fb0*/  LDSM.16.MT88.4 R44, [R180+0xb000] ;  /* 0x00b00000b42c783b */ /* 0x000f700000004200 */
[----:B------:R-:W-:Y:S01]  /*29fc0*/  MUFU.EX2 R137, R78 ;  /* 0x0000004e00897308 */ /* 0x000fe20000000800 */
[C---:B--2---:R-:W-:Y:S03]  /*29fd0*/  HMMA.16816.F32 R12, R40.reuse, R48, R12 ;  /* 0x00000030280c723c */ /* 0x044fe6000000180c */
[----:B----4-:R-:W-:Y:S04]  /*29fe0*/  FADD.FTZ R0, R36, R0 ;  /* 0x0000000024007221 */ /* 0x010fe80000010000 */
[----:B------:R-:W-:Y:S01]  /*29ff0*/  F2FP.PACK_AB R48, R141, R136 ;  /* 0x000000888d30723e */ /* 0x000fe200000000ff */
[C---:B------:R-:W-:Y:S01]  /*2a000*/  HMMA.16816.F32 R16, R40.reuse, R50, R16 ;  /* 0x000000322810723c */ /* 0x040fe20000001810 */
[----:B------:R-:W-:Y:S03]  /*2a010*/  MUFU.EX2 R142, R75 ;  /* 0x0000004b008e7308 */ /* 0x000fe60000000800 */
[C---:B-1----:R-:W-:Y:S01]  /*2a020*/  F2FP.PACK_AB R49, R2.reuse, R36 ;  /* 0x000000240231723e */ /* 0x042fe200000000ff */
[----:B------:R-:W-:Y:S02]  /*2a030*/  FADD.FTZ R0, R2, R0 ;  /* 0x0000000002007221 */ /* 0x000fe40000010000 */
[C---:B------:R-:W-:Y:S01]  /*2a040*/  F2FP.PACK_AB R51, R37.reuse, R60 ;  /* 0x0000003c2533723e */ /* 0x040fe200000000ff */
[C---:B---3--:R-:W-:Y:S03]  /*2a050*/  HMMA.16816.F32 R20, R40.reuse, R52, R20 ;  /* 0x000000342814723c */ /* 0x048fe60000001814 */
[----:B------:R-:W-:Y:S01]  /*2a060*/  MUFU.EX2 R139, R79 ;  /* 0x0000004f008b7308 */ /* 0x000fe20000000800 */
[----:B------:R-:W-:Y:S01]  /*2a070*/  FADD.FTZ R0, R60, R0 ;  /* 0x000000003c007221 */ /* 0x000fe20000010000 */
[----:B------:R-:W-:Y:S01]  /*2a080*/  F2FP.PACK_AB R50, R138, R135 ;  /* 0x000000878a32723e */ /* 0x000fe200000000ff */
[----:B------:R-:W-:Y:S02]  /*2a090*/  LDSM.16.MT88.4 R60, [R179+0xc000] ;  /* 0x00c00000b33c783b */ /* 0x000fe40000004200 */
[C---:B------:R-:W-:Y:S04]  /*2a0a0*/  HMMA.16816.F32 R24, R40.reuse, R54, R24 ;  /* 0x000000362818723c */ /* 0x040fe80000001818 */
[----:B------:R-:W-:Y:S01]  /*2a0b0*/  FADD.FTZ R0, R37, R0 ;  /* 0x0000000025007221 */ /* 0x000fe20000010000 */
[----:B------:R-:W-:Y:S01]  /*2a0c0*/  MUFU.EX2 R140, R82 ;  /* 0x00000052008c7308 */ /* 0x000fe20000000800 */
[----:B------:R-:W1:Y:S02]  /*2a0d0*/  LDSM.16.MT88.4 R52, [R181+0xb800] ;  /* 0x00b80000b534783b */ /* 0x000e640000004200 */
[----:B------:R-:W-:Y:S01]  /*2a0e0*/  FADD.FTZ R0, R65, R0 ;  /* 0x0000000041007221 */ /* 0x000fe20000010000 */
[C---:B-----5:R-:W-:Y:S03]  /*2a0f0*/  HMMA.16816.F32 R28, R40.reuse, R44, R28 ;  /* 0x0000002c281c723c */ /* 0x060fe6000000181c */
[----:B------:R-:W-:Y:S03]  /*2a100*/  FADD.FTZ R0, R64, R0 ;  /* 0x0000000040007221 */ /* 0x000fe60000010000 */
[----:B------:R-:W2:Y:S01]  /*2a110*/  MUFU.EX2 R36, R213 ;  /* 0x000000d500247308 */ /* 0x000ea20000000800 */
[----:B------:R-:W-:Y:S01]  /*2a120*/  FADD.FTZ R0, R67, R0 ;  /* 0x0000000043007221 */ /* 0x000fe20000010000 */
[----:B------:R-:W-:Y:S01]  /*2a130*/  HMMA.16816.F32 R32, R40, R46, R32 ;  /* 0x0000002e2820723c */ /* 0x000fe20000001820 */
[----:B------:R-:W3:Y:S03]  /*2a140*/  LDSM.16.MT88.4 R40, [R179+0xb800] ;  /* 0x00b80000b328783b */ /* 0x000ee60000004200 */
[----:B------:R-:W-:Y:S04]  /*2a150*/  FADD.FTZ R0, R66, R0 ;  /* 0x0000000042007221 */ /* 0x000fe80000010000 */
[C---:B------:R-:W-:Y:S01]  /*2a160*/  HMMA.16816.F32 R4, R48.reuse, R56, R4 ;  /* 0x000000383004723c */ /* 0x040fe20000001804 */
[----:B------:R-:W4:Y:S01]  /*2a170*/  LDSM.16.MT88.4 R44, [R180+0xb800] ;  /* 0x00b80000b42c783b */ /* 0x000f220000004200 */
[----:B------:R-:W5:Y:S03]  /*2a180*/  MUFU.EX2 R2, R212 ;  /* 0x000000d400027308 */ /* 0x000f660000000800 */
[----:B------:R-:W-:Y:S03]  /*2a190*/  FADD.FTZ R0, R69, R0 ;  /* 0x0000000045007221 */ /* 0x000fe60000010000 */
[C---:B------:R-:W-:Y:S01]  /*2a1a0*/  HMMA.16816.F32 R8, R48.reuse, R58, R8 ;  /* 0x0000003a3008723c */ /* 0x040fe20000001808 */
[----:B------:R-:W-:Y:S03]  /*2a1b0*/  LDSM.16.MT88.4 R56, [R181+0xc000] ;  /* 0x00c00000b538783b */ /* 0x000fe60000004200 */
[----:B------:R-:W3:Y:S01]  /*2a1c0*/  MUFU.EX2 R72, R211 ;  /* 0x000000d300487308 */ /* 0x000ee20000000800 */
[----:B------:R-:W-:Y:S04]  /*2a1d0*/  FADD.FTZ R0, R68, R0 ;  /* 0x0000000044007221 */ /* 0x000fe80000010000 */
[----:B------:R-:W-:Y:S01]  /*2a1e0*/  FADD.FTZ R0, R71, R0 ;  /* 0x0000000047007221 */ /* 0x000fe20000010000 */
[C---:B-1----:R-:W-:Y:S04]  /*2a1f0*/  HMMA.16816.F32 R12, R48.reuse, R52, R12 ;  /* 0x00000034300c723c */ /* 0x042fe8000000180c */
[----:B------:R-:W1:Y:S01]  /*2a200*/  MUFU.EX2 R37, R210 ;  /* 0x000000d200257308 */ /* 0x000e620000000800 */
[----:B------:R-:W-:Y:S04]  /*2a210*/  FADD.FTZ R0, R70, R0 ;  /* 0x0000000046007221 */ /* 0x000fe80000010000 */
[----:B--2---:R-:W-:Y:S01]  /*2a220*/  FADD.FTZ R0, R36, R0 ;  /* 0x0000000024007221 */ /* 0x004fe20000010000 */
[C---:B------:R-:W-:Y:S01]  /*2a230*/  HMMA.16816.F32 R16, R48.reuse, R54, R16 ;  /* 0x000000363010723c */ /* 0x040fe20000001810 */
[----:B------:R-:W2:Y:S03]  /*2a240*/  LDSM.16.MT88.4 R52, [R178+0xc000] ;  /* 0x00c00000b234783b */ /* 0x000ea60000004200 */
[----:B------:R-:W-:Y:S01]  /*2a250*/  MUFU.EX2 R95, R95 ;  /* 0x0000005f005f7308 */ /* 0x000fe20000000800 */
[----:B-----5:R-:W-:Y:S03]  /*2a260*/  FADD.FTZ R0, R2, R0 ;  /* 0x0000000002007221 */ /* 0x020fe60000010000 */
[C---:B---3--:R-:W-:Y:S04]  /*2a270*/  HMMA.16816.F32 R20, R48.reuse, R40, R20 ;  /* 0x000000283014723c */ /* 0x048fe80000001814 */
[----:B------:R-:W-:Y:S02]  /*2a280*/  FADD.FTZ R0, R72, R0 ;  /* 0x0000000048007221 */ /* 0x000fe40000010000 */
[----:B------:R-:W-:Y:S01]  /*2a290*/  MUFU.EX2 R94, R94 ;  /* 0x0000005e005e7308 */ /* 0x000fe20000000800 */
[----:B------:R-:W-:Y:S01]  /*2a2a0*/  F2FP.PACK_AB R41, R64, R65 ;  /* 0x000000414029723e */ /* 0x000fe200000000ff */
[C---:B------:R-:W-:Y:S04]  /*2a2b0*/  HMMA.16816.F32 R24, R48.reuse, R42, R24 ;  /* 0x0000002a3018723c */ /* 0x040fe80000001818 */
[----:B------:R-:W-:Y:S01]  /*2a2c0*/  F2FP.PACK_AB R40, R142, R137 ;  /* 0x000000898e28723e */ /* 0x000fe200000000ff */
[----:B-1----:R-:W-:Y:S02]  /*2a2d0*/  FADD.FTZ R0, R37, R0 ;  /* 0x0000000025007221 */ /* 0x002fe40000010000 */
[----:B------:R-:W-:Y:S01]  /*2a2e0*/  F2FP.PACK_AB R43, R66, R67 ;  /* 0x00000043422b723e */ /* 0x000fe200000000ff */
[C---:B----4-:R-:W-:Y:S01]  /*2a2f0*/  HMMA.16816.F32 R28, R48.reuse, R44, R28 ;  /* 0x0000002c301c723c */ /* 0x050fe2000000181c */
[----:B------:R-:W-:Y:S01]  /*2a300*/  LDSM.16.MT88.4 R64, [R181+0xc800] ;  /* 0x00c80000b540783b */ /* 0x000fe20000004200 */
[----:B------:R-:W1:Y:S02]  /*2a310*/  MUFU.EX2 R81, R209 ;  /* 0x000000d100517308 */ /* 0x000e640000000800 */
[----:B------:R-:W-:Y:S04]  /*2a320*/  F2FP.PACK_AB R42, R140, R139 ;  /* 0x0000008b8c2a723e */ /* 0x000fe800000000ff */
[----:B------:R-:W-:Y:S01]  /*2a330*/  HMMA.16816.F32 R32, R48, R46, R32 ;  /* 0x0000002e3020723c */ /* 0x000fe20000001820 */
[----:B------:R-:W3:Y:S03]  /*2a340*/  LDSM.16.MT88.4 R44, [R180+0xc000] ;  /* 0x00c00000b42c783b */ /* 0x000ee60000004200 */
[----:B------:R-:W4:Y:S03]  /*2a350*/  MUFU.EX2 R80, R208 ;  /* 0x000000d000507308 */ /* 0x000f260000000800 */
[----:B------:R-:W-:Y:S01]  /*2a360*/  F2FP.PACK_AB R49, R68, R69 ;  /* 0x000000454431723e */ /* 0x000fe200000000ff */
[C---:B--2---:R-:W-:Y:S05]  /*2a370*/  HMMA.16816.F32 R4, R40.reuse, R52, R4 ;  /* 0x000000342804723c */ /* 0x044fea0000001804 */
[----:B------:R-:W-:Y:S01]  /*2a380*/  F2FP.PACK_AB R51, R70, R71 ;  /* 0x000000474633723e */ /* 0x000fe200000000ff */
[----:B------:R-:W-:Y:S01]  /*2a390*/  MUFU.EX2 R68, R234 ;  /* 0x000000ea00447308 */ /* 0x000fe20000000800 */
[----:B------:R-:W-:Y:S01]  /*2a3a0*/  F2FP.PACK_AB R48, R129, R134 ;  /* 0x000000868130723e */ /* 0x000fe200000000ff */
[C---:B------:R-:W-:Y:S01]  /*2a3b0*/  HMMA.16816.F32 R8, R40.reuse, R54, R8 ;  /* 0x000000362808723c */ /* 0x040fe20000001808 */
[----:B------:R-:W2:Y:S03]  /*2a3c0*/  LDSM.16.MT88.4 R52, [R178+0xc800] ;  /* 0x00c80000b234783b */ /* 0x000ea60000004200 */
[----:B------:R-:W-:Y:S01]  /*2a3d0*/  F2FP.PACK_AB R50, R98, R91 ;  /* 0x0000005b6232723e */ /* 0x000fe200000000ff */
[----:B-1----:R-:W-:Y:S03]  /*2a3e0*/  FADD.FTZ R0, R81, R0 ;  /* 0x0000000051007221 */ /* 0x002fe60000010000 */
[C---:B------:R-:W-:Y:S01]  /*2a3f0*/  HMMA.16816.F32 R12, R40.reuse, R56, R12 ;  /* 0x00000038280c723c */ /* 0x040fe2000000180c */
[----:B------:R-:W-:Y:S03]  /*2a400*/  MUFU.EX2 R71, R232 ;  /* 0x000000e800477308 */ /* 0x000fe60000000800 */
[----:B----4-:R-:W-:Y:S04]  /*2a410*/  FADD.FTZ R0, R80, R0 ;  /* 0x0000000050007221 */ /* 0x010fe80000010000 */
[C---:B------:R-:W-:Y:S01]  /*2a420*/  HMMA.16816.F32 R16, R40.reuse, R58, R16 ;  /* 0x0000003a2810723c */ /* 0x040fe20000001810 */
[----:B------:R-:W1:Y:S02]  /*2a430*/  LDSM.16.MT88.4 R56, [R179+0xc800] ;  /* 0x00c80000b338783b */ /* 0x000e640000004200 */
[----:B------:R-:W-:Y:S05]  /*2a440*/  MUFU.EX2 R70, R233 ;  /* 0x000000e900467308 */ /* 0x000fea0000000800 */
[C---:B------:R-:W-:Y:S05]  /*2a450*/  HMMA.16816.F32 R20, R40.reuse, R60, R20 ;  /* 0x0000003c2814723c */ /* 0x040fea0000001814 */
[----:B------:R-:W4:Y:S03]  /*2a460*/  MUFU.EX2 R84, R207 ;  /* 0x000000cf00547308 */ /* 0x000f260000000800 */
[C---:B------:R-:W-:Y:S01]  /*2a470*/  HMMA.16816.F32 R24, R40.reuse, R62, R24 ;  /* 0x0000003e2818723c */ /* 0x040fe20000001818 */
[----:B------:R-:W5:Y:S06]  /*2a480*/  LDSM.16.MT88.4 R60, [R180+0xc800] ;  /* 0x00c80000b43c783b */ /* 0x000f6c0000004200 */
[----:B------:R-:W1:Y:S01]  /*2a490*/  MUFU.EX2 R83, R206 ;  /* 0x000000ce00537308 */ /* 0x000e620000000800 */
[C---:B---3--:R-:W-:Y:S08]  /*2a4a0*/  HMMA.16816.F32 R28, R40.reuse, R44, R28 ;  /* 0x0000002c281c723c */ /* 0x048ff0000000181c */
[----:B------:R-:W-:Y:S01]  /*2a4b0*/  HMMA.16816.F32 R32, R40, R46, R32 ;  /* 0x0000002e2820723c */ /* 0x000fe20000001820 */
[----:B------:R-:W3:Y:S01]  /*2a4c0*/  LDSM.16.MT88.4 R44, [R178+0xd000] ;  /* 0x00d00000b22c783b */ /* 0x000ee20000004200 */
[----:B------:R-:W-:Y:S02]  /*2a4d0*/  MUFU.EX2 R99, R99 ;  /* 0x0000006300637308 */ /* 0x000fe40000000800 */
[----:B----4-:R-:W-:Y:S03]  /*2a4e0*/  FADD.FTZ R0, R84, R0 ;  /* 0x0000000054007221 */ /* 0x010fe60000010000 */
[----:B------:R-:W-:Y:S01]  /*2a4f0*/  F2FP.PACK_AB R41, R2, R36 ;  /* 0x000000240229723e */ /* 0x000fe200000000ff */
[C---:B--2---:R-:W-:Y:S04]  /*2a500*/  HMMA.16816.F32 R4, R48.reuse, R52, R4 ;  /* 0x000000343004723c */ /* 0x044fe80000001804 */
[----:B------:R-:W-:Y:S01]  /*2a510*/  MUFU.EX2 R102, R102 ;  /* 0x0000006600667308 */ /* 0x000fe20000000800 */
[----:B------:R-:W-:Y:S02]  /*2a520*/  F2FP.PACK_AB R43, R37, R72 ;  /* 0x00000048252b723e */ /* 0x000fe400000000ff */
[----:B------:R-:W-:Y:S01]  /*2a530*/  F2FP.PACK_AB R40, R94, R95 ;  /* 0x0000005f5e28723e */ /* 0x000fe200000000ff */
[C---:B------:R-:W-:Y:S01]  /*2a540*/  HMMA.16816.F32 R8, R48.reuse, R54, R8 ;  /* 0x000000363008723c */ /* 0x040fe20000001808 */
[----:B------:R-:W2:Y:S03]  /*2a550*/  LDSM.16.MT88.4 R52, [R181+0xd000] ;  /* 0x00d00000b534783b */ /* 0x000ea60000004200 */
[----:B------:R-:W-:Y:S01]  /*2a560*/  F2FP.PACK_AB R42, R90, R131 ;  /* 0x000000835a2a723e */ /* 0x000fe200000000ff */
[----:B-1----:R-:W-:Y:S01]  /*2a570*/  FADD.FTZ R0, R83, R0 ;  /* 0x0000000053007221 */ /* 0x002fe20000010000 */
[----:B------:R-:W-:Y:S02]  /*2a580*/  MUFU.EX2 R37, R235 ;  /* 0x000000eb00257308 */ /* 0x000fe40000000800 */
[C---:B------:R-:W-:Y:S08]  /*2a590*/  HMMA.16816.F32 R12, R48.reuse, R64, R12 ;  /* 0x00000040300c723c */ /* 0x040ff0000000180c */
[C---:B------:R-:W-:Y:S01]  /*2a5a0*/  HMMA.16816.F32 R16, R48.reuse, R66, R16 ;  /* 0x000000423010723c */ /* 0x040fe20000001810 */
[----:B------:R-:W-:Y:S01]  /*2a5b0*/  LDSM.16.MT88.4 R64, [R180+0xd000] ;  /* 0x00d00000b440783b */ /* 0x000fe20000004200 */
[----:B------:R-:W-:Y:S06]  /*2a5c0*/  MUFU.EX2 R103, R103 ;  /* 0x0000006700677308 */ /* 0x000fec0000000800 */
[C---:B------:R-:W-:Y:S04]  /*2a5d0*/  HMMA.16816.F32 R20, R48.reuse, R56, R20 ;  /* 0x000000383014723c */ /* 0x040fe80000001814 */
[----:B------:R-:W1:Y:S04]  /*2a5e0*/  MUFU.EX2 R82, R214 ;  /* 0x000000d600527308 */ /* 0x000e680000000800 */
[C---:B------:R-:W-:Y:S01]  /*2a5f0*/  HMMA.16816.F32 R24, R48.reuse, R58, R24 ;  /* 0x0000003a3018723c */ /* 0x040fe20000001818 */
[----:B------:R-:W4:Y:S05]  /*2a600*/  LDSM.16.MT88.4 R56, [R179+0xd000] ;  /* 0x00d00000b338783b */ /* 0x000f2a0000004200 */
[----:B------:R-:W2:Y:S02]  /*2a610*/  MUFU.EX2 R79, R215 ;  /* 0x000000d7004f7308 */ /* 0x000ea40000000800 */
[C---:B-----5:R-:W-:Y:S08]  /*2a620*/  HMMA.16816.F32 R28, R48.reuse, R60, R28 ;  /* 0x0000003c301c723c */ /* 0x060ff0000000181c */
[----:B------:R-:W-:Y:S01]  /*2a630*/  HMMA.16816.F32 R32, R48, R62, R32 ;  /* 0x0000003e3020723c */ /* 0x000fe20000001820 */
[----:B------:R-:W5:Y:S01]  /*2a640*/  LDSM.16.MT88.4 R48, [R178+0xd800] ;  /* 0x00d80000b230783b */ /* 0x000f620000004200 */
[----:B------:R-:W4:Y:S02]  /*2a650*/  MUFU.EX2 R78, R216 ;  /* 0x000000d8004e7308 */ /* 0x000f240000000800 */
[----:B-1----:R-:W-:Y:S04]  /*2a660*/  FADD.FTZ R0, R82, R0 ;  /* 0x0000000052007221 */ /* 0x002fe80000010000 */
[C---:B---3--:R-:W-:Y:S01]  /*2a670*/  HMMA.16816.F32 R4, R40.reuse, R44, R4 ;  /* 0x0000002c2804723c */ /* 0x048fe20000001804 */
[----:B------:R-:W1:Y:S03]  /*2a680*/  LDSM.16.MT88.4 R60, [R181+0xd800] ;  /* 0x00d80000b53c783b */ /* 0x000e660000004200 */
[----:B------:R-:W3:Y:S01]  /*2a690*/  MUFU.EX2 R77, R217 ;  /* 0x000000d9004d7308 */ /* 0x000ee20000000800 */
[----:B--2---:R-:W-:Y:S02]  /*2a6a0*/  FADD.FTZ R0, R79, R0 ;  /* 0x000000004f007221 */ /* 0x004fe40000010000 */
[----:B------:R-:W-:Y:S01]  /*2a6b0*/  F2FP.PACK_AB R45, R80, R81 ;  /* 0x00000051502d723e */ /* 0x000fe200000000ff */
[C---:B------:R-:W-:Y:S04]  /*2a6c0*/  HMMA.16816.F32 R8, R40.reuse, R46, R8 ;  /* 0x0000002e2808723c */ /* 0x040fe80000001808 */
[----:B------:R-:W-:Y:S02]  /*2a6d0*/  F2FP.PACK_AB R44, R87, R99 ;  /* 0x00000063572c723e */ /* 0x000fe400000000ff */
[----:B------:R-:W-:Y:S01]  /*2a6e0*/  MUFU.EX2 R80, R96 ;  /* 0x0000006000507308 */ /* 0x000fe20000000800 */
[----:B------:R-:W-:Y:S01]  /*2a6f0*/  F2FP.PACK_AB R47, R83, R84 ;  /* 0x00000054532f723e */ /* 0x000fe200000000ff */
[C---:B------:R-:W-:Y:S04]  /*2a700*/  HMMA.16816.F32 R12, R40.reuse, R52, R12 ;  /* 0x00000034280c723c */ /* 0x040fe8000000180c */
[----:B------:R-:W-:Y:S01]  /*2a710*/  F2FP.PACK_AB R46, R103, R102 ;  /* 0x00000066672e723e */ /* 0x000fe200000000ff */
[----:B----4-:R-:W-:Y:S03]  /*2a720*/  FADD.FTZ R0, R78, R0 ;  /* 0x000000004e007221 */ /* 0x010fe60000010000 */
[C---:B------:R-:W-:Y:S01]  /*2a730*/  HMMA.16816.F32 R16, R40.reuse, R54, R16 ;  /* 0x000000362810723c */ /* 0x040fe20000001810 */
[----:B------:R-:W2:Y:S01]  /*2a740*/  LDSM.16.MT88.4 R52, [R179+0xd800] ;  /* 0x00d80000b334783b */ /* 0x000ea20000004200 */
[----:B------:R-:W-:Y:S02]  /*2a750*/  MUFU.EX2 R106, R106 ;  /* 0x0000006a006a7308 */ /* 0x000fe40000000800 */
[----:B---3--:R-:W-:Y:S04]  /*2a760*/  FADD.FTZ R0, R77, R0 ;  /* 0x000000004d007221 */ /* 0x008fe80000010000 */
[C---:B------:R-:W-:Y:S04]  /*2a770*/  HMMA.16816.F32 R20, R40.reuse, R56, R20 ;  /* 0x000000382814723c */ /* 0x040fe80000001814 */
[----:B------:R-:W3:Y:S04]  /*2a780*/  MUFU.EX2 R107, R107 ;  /* 0x0000006b006b7308 */ /* 0x000ee80000000800 */
[C---:B------:R-:W-:Y:S01]  /*2a790*/  HMMA.16816.F32 R24, R40.reuse, R58, R24 ;  /* 0x0000003a2818723c */ /* 0x040fe20000001818 */
[----:B------:R-:W4:Y:S05]  /*2a7a0*/  LDSM.16.MT88.4 R56, [R180+0xd800] ;  /* 0x00d80000b438783b */ /* 0x000f2a0000004200 */
[----:B------:R-:W-:Y:S02]  /*2a7b0*/  MUFU.EX2 R110, R110 ;  /* 0x0000006e006e7308 */ /* 0x000fe40000000800 */
[C---:B------:R-:W-:Y:S08]  /*2a7c0*/  HMMA.16816.F32 R28, R40.reuse, R64, R28 ;  /* 0x00000040281c723c */ /* 0x040ff0000000181c */
[----:B------:R-:W-:Y:S01]  /*2a7d0*/  HMMA.16816.F32 R32, R40, R66, R32 ;  /* 0x000000422820723c */ /* 0x000fe20000001820 */
[----:B------:R-:W-:Y:S01]  /*2a7e0*/  LDSM.16.MT88.4 R64, [R180+0xe000] ;  /* 0x00e00000b440783b */ /* 0x000fe20000004200 */
[----:B------:R-:W2:Y:S05]  /*2a7f0*/  MUFU.EX2 R86, R73 ;  /* 0x0000004900567308 */ /* 0x000eaa0000000800 */
[----:B------:R-:W-:Y:S01]  /*2a800*/  F2FP.PACK_AB R41, R79, R82 ;  /* 0x000000524f29723e */ /* 0x000fe200000000ff */
[C---:B-----5:R-:W-:Y:S04]  /*2a810*/  HMMA.16816.F32 R4, R44.reuse, R48, R4 ;  /* 0x000000302c04723c */ /* 0x060fe80000001804 */
[----:B------:R-:W-:Y:S01]  /*2a820*/  MUFU.EX2 R79, R97 ;  /* 0x00000061004f7308 */ /* 0x000fe20000000800 */
[----:B------:R-:W-:Y:S02]  /*2a830*/  F2FP.PACK_AB R43, R77, R78 ;  /* 0x0000004e4d2b723e */ /* 0x000fe400000000ff */
[----:B---3--:R-:W-:Y:S01]  /*2a840*/  F2FP.PACK_AB R40, R107, R106 ;  /* 0x0000006a6b28723e */ /* 0x008fe200000000ff */
[C---:B------:R-:W-:Y:S01]  /*2a850*/  HMMA.16816.F32 R8, R44.reuse, R50, R8 ;  /* 0x000000322c08723c */ /* 0x040fe20000001808 */
[----:B------:R-:W3:Y:S05]  /*2a860*/  LDSM.16.MT88.4 R48, [R178+0xe000] ;  /* 0x00e00000b230783b */ /* 0x000eea0000004200 */
[----:B------:R-:W-:Y:S02]  /*2a870*/  MUFU.EX2 R78, R100 ;  /* 0x00000064004e7308 */ /* 0x000fe40000000800 */
[C---:B-1----:R-:W-:Y:S04]  /*2a880*/  HMMA.16816.F32 R12, R44.reuse, R60, R12 ;  /* 0x0000003c2c0c723c */ /* 0x042fe8000000180c */
[----:B--2---:R-:W-:Y:S04]  /*2a890*/  F2FP.PACK_AB R42, R86, R110 ;  /* 0x0000006e562a723e */ /* 0x004fe800000000ff */
[C---:B------:R-:W-:Y:S01]  /*2a8a0*/  HMMA.16816.F32 R16, R44.reuse, R62, R16 ;  /* 0x0000003e2c10723c */ /* 0x040fe20000001810 */
[----:B------:R-:W1:Y:S01]  /*2a8b0*/  LDSM.16.MT88.4 R60, [R181+0xe000] ;  /* 0x00e00000b53c783b */ /* 0x000e620000004200 */
[----:B------:R-:W-:Y:S06]  /*2a8c0*/  MUFU.EX2 R77, R101 ;  /* 0x00000065004d7308 */ /* 0x000fec0000000800 */
[C---:B------:R-:W-:Y:S04]  /*2a8d0*/  HMMA.16816.F32 R20, R44.reuse, R52, R20 ;  /* 0x000000342c14723c */ /* 0x040fe80000001814 */
[----:B------:R-:W2:Y:S04]  /*2a8e0*/  MUFU.EX2 R76, R218 ;  /* 0x000000da004c7308 */ /* 0x000ea80000000800 */
[C---:B------:R-:W-:Y:S01]  /*2a8f0*/  HMMA.16816.F32 R24, R44.reuse, R54, R24 ;  /* 0x000000362c18723c */ /* 0x040fe20000001818 */
[----:B------:R-:W5:Y:S05]  /*2a900*/  LDSM.16.MT88.4 R52, [R179+0xe000] ;  /* 0x00e00000b334783b */ /* 0x000f6a0000004200 */
[----:B------:R-:W1:Y:S02]  /*2a910*/  MUFU.EX2 R75, R219 ;  /* 0x000000db004b7308 */ /* 0x000e640000000800 */
[C---:B----4-:R-:W-:Y:S08]  /*2a920*/  HMMA.16816.F32 R28, R44.reuse, R56, R28 ;  /* 0x000000382c1c723c */ /* 0x050ff0000000181c */
[----:B------:R-:W-:Y:S01]  /*2a930*/  HMMA.16816.F32 R32, R44, R58, R32 ;  /* 0x0000003a2c20723c */ /* 0x000fe20000001820 */
[----:B------:R-:W-:Y:S01]  /*2a940*/  LDSM.16.MT88.4 R56, [R181+0xe800] ;  /* 0x00e80000b538783b */ /* 0x000fe20000004200 */
[----:B------:R-:W4:Y:S02]  /*2a950*/  MUFU.EX2 R74, R220 ;  /* 0x000000dc004a7308 */ /* 0x000f240000000800 */
[----:B--2---:R-:W-:Y:S04]  /*2a960*/  FADD.FTZ R0, R76, R0 ;  /* 0x000000004c007221 */ /* 0x004fe80000010000 */
[C---:B---3--:R-:W-:Y:S04]  /*2a970*/  HMMA.16816.F32 R4, R40.reuse, R48, R4 ;  /* 0x000000302804723c */ /* 0x048fe80000001804 */
[----:B------:R-:W2:Y:S01]  /*2a980*/  MUFU.EX2 R72, R221 ;  /* 0x000000dd00487308 */ /* 0x000ea20000000800 */
[C---:B-1----:R-:W-:Y:S01]  /*2a990*/  F2FP.PACK_AB R45, R75.reuse, R76 ;  /* 0x0000004c4b2d723e */ /* 0x042fe200000000ff */
[----:B------:R-:W-:Y:S02]  /*2a9a0*/  FADD.FTZ R0, R75, R0 ;  /* 0x000000004b007221 */ /* 0x000fe40000010000 */
[C---:B------:R-:W-:Y:S01]  /*2a9b0*/  HMMA.16816.F32 R8, R40.reuse, R50, R8 ;  /* 0x000000322808723c */ /* 0x040fe20000001808 */
[----:B------:R-:W1:Y:S05]  /*2a9c0*/  LDSM.16.MT88.4 R48, [R178+0xe800] ;  /* 0x00e80000b230783b */ /* 0x000e6a0000004200 */
[----:B------:R-:W-:Y:S02]  /*2a9d0*/  MUFU.EX2 R76, R104 ;  /* 0x00000068004c7308 */ /* 0x000fe40000000800 */
[C---:B------:R-:W-:Y:S04]  /*2a9e0*/  HMMA.16816.F32 R12, R40.reuse, R60, R12 ;  /* 0x0000003c280c723c */ /* 0x040fe8000000180c */
[----:B----4-:R-:W-:Y:S04]  /*2a9f0*/  FADD.FTZ R0, R74, R0 ;  /* 0x000000004a007221 */ /* 0x010fe80000010000 */
[C---:B------:R-:W-:Y:S01]  /*2aa00*/  HMMA.16816.F32 R16, R40.reuse, R62, R16 ;  /* 0x0000003e2810723c */ /* 0x040fe20000001810 */
[----:B------:R-:W-:Y:S01]  /*2aa10*/  LDSM.16.MT88.4 R60, [R180+0xe800] ;  /* 0x00e80000b43c783b */ /* 0x000fe20000004200 */
[----:B------:R-:W-:Y:S02]  /*2aa20*/  MUFU.EX2 R75, R105 ;  /* 0x00000069004b7308 */ /* 0x000fe40000000800 */
[C---:B--2---:R-:W-:Y:S01]  /*2aa30*/  F2FP.PACK_AB R47, R72.reuse, R74 ;  /* 0x0000004a482f723e */ /* 0x044fe200000000ff */
[----:B------:R-:W-:Y:S03]  /*2aa40*/  FADD.FTZ R0, R72, R0 ;  /* 0x0000000048007221 */ /* 0x000fe60000010000 */
[C---:B-----5:R-:W-:Y:S04]  /*2aa50*/  HMMA.16816.F32 R20, R40.reuse, R52, R20 ;  /* 0x000000342814723c */ /* 0x060fe80000001814 */
[----:B------:R-:W-:Y:S04]  /*2aa60*/  MUFU.EX2 R111, R111 ;  /* 0x0000006f006f7308 */ /* 0x000fe80000000800 */
[C---:B------:R-:W-:Y:S01]  /*2aa70*/  HMMA.16816.F32 R24, R40.reuse, R54, R24 ;  /* 0x000000362818723c */ /* 0x040fe20000001818 */
[----:B------:R-:W2:Y:S05]  /*2aa80*/  LDSM.16.MT88.4 R52, [R179+0xe800] ;  /* 0x00e80000b334783b */ /* 0x000eaa0000004200 */
[----:B------:R-:W3:Y:S02]  /*2aa90*/  MUFU.EX2 R114, R114 ;  /* 0x0000007200727308 */ /* 0x000ee40000000800 */
[C---:B------:R-:W-:Y:S08]  /*2aaa0*/  HMMA.16816.F32 R28, R40.reuse, R64, R28 ;  /* 0x00000040281c723c */ /* 0x040ff0000000181c */
[----:B------:R-:W-:Y:S01]  /*2aab0*/  HMMA.16816.F32 R32, R40, R66, R32 ;  /* 0x000000422820723c */ /* 0x000fe20000001820 */
[----:B------:R-:W-:Y:S01]  /*2aac0*/  MUFU.EX2 R115, R115 ;  /* 0x0000007300737308 */ /* 0x000fe20000000800 */
[----:B------:R-:W-:Y:S09]  /*2aad0*/  LDSM.16.MT88.4 R64, [R179+0xf000] ;  /* 0x00f00000b340783b */ /* 0x000ff20000004200 */
[----:B------:R-:W4:Y:S01]  /*2aae0*/  MUFU.EX2 R118, R118 ;  /* 0x0000007600767308 */ /* 0x000f220000000800 */
[----:B---3--:R-:W-:Y:S09]  /*2aaf0*/  F2FP.PACK_AB R44, R114, R111 ;  /* 0x0000006f722c723e */ /* 0x008ff200000000ff */
[----:B------:R-:W-:Y:S10]  /*2ab00*/  MUFU.EX2 R72, R236 ;  /* 0x000000ec00487308 */ /* 0x000ff40000000800 */
[----:B------:R-:W-:Y:S01]  /*2ab10*/  MUFU.EX2 R74, R122 ;  /* 0x0000007a004a7308 */ /* 0x000fe20000000800 */
[----:B----4-:R-:W-:Y:S09]  /*2ab20*/  F2FP.PACK_AB R46, R118, R115 ;  /* 0x00000073762e723e */ /* 0x010ff200000000ff */
[----:B------:R-:W3:Y:S01]  /*2ab30*/  MUFU.EX2 R73, R228 ;  /* 0x000000e400497308 */ /* 0x000ee20000000800 */
[C---:B-1----:R-:W-:Y:S08]  /*2ab40*/  HMMA.16816.F32 R4, R44.reuse, R48, R4 ;  /* 0x000000302c04723c */ /* 0x042ff00000001804 */
[C---:B------:R-:W-:Y:S01]  /*2ab50*/  HMMA.16816.F32 R8, R44.reuse, R50, R8 ;  /* 0x000000322c08723c */ /* 0x040fe20000001808 */
[----:B------:R-:W1:Y:S01]  /*2ab60*/  LDSM.16.MT88.4 R48, [R178+0xf000] ;  /* 0x00f00000b230783b */ /* 0x000e620000004200 */
[----:B------:R-:W4:Y:S06]  /*2ab70*/  MUFU.EX2 R69, R229 ;  /* 0x000000e500457308 */ /* 0x000f2c0000000800 */
[C---:B------:R-:W-:Y:S04]  /*2ab80*/  HMMA.16816.F32 R12, R44.reuse, R56, R12 ;  /* 0x000000382c0c723c */ /* 0x040fe8000000180c */
[----:B------:R-:W5:Y:S01]  /*2ab90*/  MUFU.EX2 R36, R230 ;  /* 0x000000e600247308 */ /* 0x000f620000000800 */
[----:B---3--:R-:W-:Y:S03]  /*2aba0*/  FADD.FTZ R0, R73, R0 ;  /* 0x0000000049007221 */ /* 0x008fe60000010000 */
[C---:B------:R-:W-:Y:S01]  /*2abb0*/  HMMA.16816.F32 R16, R44.reuse, R58, R16 ;  /* 0x0000003a2c10723c */ /* 0x040fe20000001810 */
[----:B------:R-:W3:Y:S05]  /*2abc0*/  LDSM.16.MT88.4 R56, [R181+0xf000] ;  /* 0x00f00000b538783b */ /* 0x000eea0000004200 */
[----:B------:R-:W1:Y:S02]  /*2abd0*/  MUFU.EX2 R2, R231 ;  /* 0x000000e700027308 */ /* 0x000e640000000800 */
[C---:B--2---:R-:W-:Y:S04]  /*2abe0*/  HMMA.16816.F32 R20, R44.reuse, R52, R20 ;  /* 0x000000342c14723c */ /* 0x044fe80000001814 */
[C---:B----4-:R-:W-:Y:S01]  /*2abf0*/  F2FP.PACK_AB R41, R69.reuse, R73 ;  /* 0x000000494529723e */ /* 0x050fe200000000ff */
[----:B------:R-:W-:Y:S03]  /*2ac00*/  FADD.FTZ R0, R69, R0 ;  /* 0x0000000045007221 */ /* 0x000fe60000010000 */
[C---:B------:R-:W-:Y:S01]  /*2ac10*/  HMMA.16816.F32 R24, R44.reuse, R54, R24 ;  /* 0x000000362c18723c */ /* 0x040fe20000001818 */
[----:B------:R-:W-:Y:S01]  /*2ac20*/  MUFU.EX2 R119, R119 ;  /* 0x0000007700777308 */ /* 0x000fe20000000800 */
[----:B------:R-:W2:Y:S02]  /*2ac30*/  LDSM.16.MT88.4 R52, [R180+0xf000] ;  /* 0x00f00000b434783b */ /* 0x000ea40000004200 */
[----:B-----5:R-:W-:Y:S04]  /*2ac40*/  FADD.FTZ R0, R36, R0 ;  /* 0x0000000024007221 */ /* 0x020fe80000010000 */
[C---:B------:R-:W-:Y:S03]  /*2ac50*/  HMMA.16816.F32 R28, R44.reuse, R60, R28 ;  /* 0x0000003c2c1c723c */ /* 0x040fe6000000181c */
[----:B------:R-:W4:Y:S01]  /*2ac60*/  MUFU.EX2 R85, R85 ;  /* 0x0000005500557308 */ /* 0x000f220000000800 */
[C---:B-1----:R-:W-:Y:S01]  /*2ac70*/  F2FP.PACK_AB R43, R2.reuse, R36 ;  /* 0x00000024022b723e */ /* 0x042fe200000000ff */
[----:B------:R-:W-:Y:S03]  /*2ac80*/  FADD.FTZ R0, R2, R0 ;  /* 0x0000000002007221 */ /* 0x000fe60000010000 */
[----:B------:R-:W-:Y:S01]  /*2ac90*/  HMMA.16816.F32 R32, R44, R62, R32 ;  /* 0x0000003e2c20723c */ /* 0x000fe20000001820 */
[----:B------:R-:W-:Y:S03]  /*2aca0*/  LDSM.16.MT88.4 R60, [R179+0xf800] ;  /* 0x00f80000b33c783b */ /* 0x000fe60000004200 */
[----:B------:R-:W-:Y:S01]  /*2acb0*/  FADD.FTZ R0, R71, R0 ;  /* 0x0000000047007221 */ /* 0x000fe20000010000 */
[----:B------:R-:W-:Y:S02]  /*2acc0*/  MUFU.EX2 R88, R88 ;  /* 0x0000005800587308 */ /* 0x000fe40000000800 */
[C---:B------:R-:W-:Y:S01]  /*2acd0*/  F2FP.PACK_AB R45, R70.reuse, R71 ;  /* 0x00000047462d723e */ /* 0x040fe200000000ff */
[----:B------:R-:W-:Y:S01]  /*2ace0*/  FADD.FTZ R0, R70, R0 ;  /* 0x0000000046007221 */ /* 0x000fe20000010000 */
[----:B------:R-:W-:Y:S03]  /*2acf0*/  F2FP.PACK_AB R47, R37, R68 ;  /* 0x00000044252f723e */ /* 0x000fe600000000ff */
[----:B------:R-:W-:Y:S01]  /*2ad00*/  F2FP.PACK_AB R44, R93, R92 ;  /* 0x0000005c5d2c723e */ /* 0x000fe200000000ff */
[----:B------:R-:W-:Y:S01]  /*2ad10*/  FADD.FTZ R0, R68, R0 ;  /* 0x0000000044007221 */ /* 0x000fe20000010000 */
[----:B------:R-:W-:Y:S01]  /*2ad20*/  F2FP.PACK_AB R46, R79, R80 ;  /* 0x000000504f2e723e */ /* 0x000fe200000000ff */
[----:B------:R-:W1:Y:S02]  /*2ad30*/  MUFU.EX2 R89, R89 ;  /* 0x0000005900597308 */ /* 0x000e640000000800 */
[----:B------:R-:W-:Y:S01]  /*2ad40*/  FADD.FTZ R0, R37, R0 ;  /* 0x0000000025007221 */ /* 0x000fe20000010000 */
[----:B----4-:R-:W-:Y:S03]  /*2ad50*/  F2FP.PACK_AB R40, R85, R119 ;  /* 0x000000775528723e */ /* 0x010fe600000000ff */
[----:B------:R-:W-:Y:S04]  /*2ad60*/  FADD.FTZ R0, R72, R0 ;  /* 0x0000000048007221 */ /* 0x000fe80000010000 */
[----:B------:R-:W4:Y:S10]  /*2ad70*/  MUFU.EX2 R36, R237 ;  /* 0x000000ed00247308 */ /* 0x000f340000000800 */
[----:B------:R-:W5:Y:S01]  /*2ad80*/  MUFU.EX2 R69, R238 ;  /* 0x000000ee00457308 */ /* 0x000f620000000800 */
[----:B-1----:R-:W-:Y:S09]  /*2ad90*/  F2FP.PACK_AB R42, R89, R88 ;  /* 0x00000058592a723e */ /* 0x002ff200000000ff */
[----:B------:R-:W1:Y:S01]  /*2ada0*/  MUFU.EX2 R2, R239 ;  /* 0x000000ef00027308 */ /* 0x000e620000000800 */
[C---:B------:R-:W-:Y:S05]  /*2adb0*/  HMMA.16816.F32 R4, R40.reuse, R48, R4 ;  /* 0x000000302804723c */ /* 0x040fea0000001804 */
[C---:B----4-:R-:W-:Y:S03]  /*2adc0*/  FADD.FTZ R0, R36.reuse, R0 ;  /* 0x0000000024007221 */ /* 0x050fe60000010000 */
[C---:B------:R-:W-:Y:S01]  /*2add0*/  HMMA.16816.F32 R8, R40.reuse, R50, R8 ;  /* 0x000000322808723c */ /* 0x040fe20000001808 */
[----:B------:R-:W4:Y:S01]  /*2ade0*/  LDSM.16.MT88.4 R48, [R178+0xf800] ;  /* 0x00f80000b230783b */ /* 0x000f220000004200 */
[----:B------:R-:W1:Y:S02]  /*2adf0*/  MUFU.EX2 R71, R240 ;  /* 0x000000f000477308 */ /* 0x000e640000000800 */
[----:B-----5:R-:W-:Y:S04]  /*2ae00*/  FADD.FTZ R0, R69, R0 ;  /* 0x0000000045007221 */ /* 0x020fe80000010000 */
[C---:B---3--:R-:W-:Y:S04]  /*2ae10*/  HMMA.16816.F32 R12, R40.reuse, R56, R12 ;  /* 0x00000038280c723c */ /* 0x048fe8000000180c */
[----:B------:R-:W3:Y:S04]  /*2ae20*/  MUFU.EX2 R70, R241 ;  /* 0x000000f100467308 */ /* 0x000ee80000000800 */
[C---:B------:R-:W-:Y:S01]  /*2ae30*/  HMMA.16816.F32 R16, R40.reuse, R58, R16 ;  /* 0x0000003a2810723c */ /* 0x040fe20000001810 */
[----:B------:R-:W5:Y:S05]  /*2ae40*/  LDSM.16.MT88.4 R56, [R181+0xf800] ;  /* 0x00f80000b538783b */ /* 0x000f6a0000004200 */
[----:B------:R-:W-:Y:S02]  /*2ae50*/  MUFU.EX2 R68, R242 ;  /* 0x000000f200447308 */ /* 0x000fe40000000800 */
[C---:B------:R-:W-:Y:S08]  /*2ae60*/  HMMA.16816.F32 R20, R40.reuse, R64, R20 ;  /* 0x000000402814723c */ /* 0x040ff00000001814 */
[C---:B------:R-:W-:Y:S01]  /*2ae70*/  HMMA.16816.F32 R24, R40.reuse, R66, R24 ;  /* 0x000000422818723c */ /* 0x040fe20000001818 */
[----:B------:R-:W3:Y:S01]  /*2ae80*/  LDSM.16.MT88.4 R64, [R180+0xf800] ;  /* 0x00f80000b440783b */ /* 0x000ee20000004200 */
[----:B------:R-:W-:Y:S06]  /*2ae90*/  MUFU.EX2 R37, R243 ;  /* 0x000000f300257308 */ /* 0x000fec0000000800 */
[C---:B--2---:R-:W-:Y:S04]  /*2aea0*/  HMMA.16816.F32 R28, R40.reuse, R52, R28 ;  /* 0x00000034281c723c */ /* 0x044fe8000000181c */
[----:B------:R-:W2:Y:S04]  /*2aeb0*/  MUFU.EX2 R73, R109 ;  /* 0x0000006d00497308 */ /* 0x000ea80000000800 */
[----:B------:R-:W-:Y:S01]  /*2aec0*/  HMMA.16816.F32 R32, R40, R54, R32 ;  /* 0x000000362820723c */ /* 0x000fe20000001820 */
[----:B------:R-:W2:Y:S05]  /*2aed0*/  LDSM.16.MT88.4 R52, [R178+0x10000] ;  /* 0x01000000b234783b */ /* 0x000eaa0000004200 */
[----:B------:R-:W-:Y:S01]  /*2aee0*/  MUFU.EX2 R39, R39 ;  /* 0x0000002700277308 */ /* 0x000fe20000000800 */
[----:B------:R-:W-:Y:S01]  /*2aef0*/  F2FP.PACK_AB R41, R36, R72 ;  /* 0x000000482429723e */ /* 0x000fe200000000ff */
[C---:B----4-:R-:W-:Y:S05]  /*2af00*/  HMMA.16816.F32 R4, R44.reuse, R48, R4 ;  /* 0x000000302c04723c */ /* 0x050fea0000001804 */
[C---:B-1----:R-:W-:Y:S01]  /*2af10*/  F2FP.PACK_AB R43, R2.reuse, R69 ;  /* 0x00000045022b723e */ /* 0x042fe200000000ff */
[----:B------:R-:W-:Y:S01]  /*2af20*/  FADD.FTZ R36, R2, R0 ;  /* 0x0000000002247221 */ /* 0x000fe20000010000 */
[----:B------:R-:W-:Y:S01]  /*2af30*/  F2FP.PACK_AB R40, R77, R78 ;  /* 0x0000004e4d28723e */ /* 0x000fe200000000ff */
[C---:B------:R-:W-:Y:S01]  /*2af40*/  HMMA.16816.F32 R8, R44.reuse, R50, R8 ;  /* 0x000000322c08723c */ /* 0x040fe20000001808 */
[----:B------:R-:W1:Y:S01]  /*2af50*/  LDSM.16.MT88.4 R48, [R181+0x10000] ;  /* 0x01000000b530783b */ /* 0x000e620000004200 */
[----:B------:R-:W-:Y:S02]  /*2af60*/  MUFU.EX2 R72, R112 ;  /* 0x0000007000487308 */ /* 0x000fe40000000800 */
[----:B------:R-:W-:Y:S01]  /*2af70*/  F2FP.PACK_AB R42, R75, R76 ;  /* 0x0000004c4b2a723e */ /* 0x000fe200000000ff */
[----:B------:R-:W-:Y:S03]  /*2af80*/  FADD.FTZ R0, R154, R108 ;  /* 0x0000006c9a007221 */ /* 0x000fe60000010000 */
[C---:B-----5:R-:W-:Y:S04]  /*2af90*/  HMMA.16816.F32 R12, R44.reuse, R56, R12 ;  /* 0x000000382c0c723c */ /* 0x060fe8000000180c */
[----:B------:R-:W-:Y:S01]  /*2afa0*/  FADD.FTZ R0, R151, R0 ;  /* 0x0000000097007221 */ /* 0x000fe20000010000 */
[----:B------:R-:W4:Y:S03]  /*2afb0*/  MUFU.EX2 R69, R113 ;  /* 0x0000007100457308 */ /* 0x000f260000000800 */
[C---:B------:R-:W-:Y:S01]  /*2afc0*/  HMMA.16816.F32 R16, R44.reuse, R58, R16 ;  /* 0x0000003a2c10723c */ /* 0x040fe20000001810 */
[----:B------:R-:W-:Y:S03]  /*2afd0*/  LDSM.16.MT88.4 R56, [R181+0x10800] ;  /* 0x01080000b538783b */ /* 0x000fe60000004200 */
[----:B------:R-:W-:Y:S04]  /*2afe0*/  FADD.FTZ R0, R152, R0 ;  /* 0x0000000098007221 */ /* 0x000fe80000010000 */
[C---:B------:R-:W-:Y:S01]  /*2aff0*/  HMMA.16816.F32 R20, R44.reuse, R60, R20 ;  /* 0x0000003c2c14723c */ /* 0x040fe20000001814 */
[----:B------:R-:W-:Y:S01]  /*2b000*/  LDSM.16.MT88.4 R152, [R181+0x11800] ;  /* 0x01180000b598783b */ /* 0x000fe20000004200 */
[----:B------:R-:W-:Y:S02]  /*2b010*/  MUFU.EX2 R61, R246 ;  /* 0x000000f6003d7308 */ /* 0x000fe40000000800 */
[----:B------:R-:W-:Y:S04]  /*2b020*/  FADD.FTZ R0, R149, R0 ;  /* 0x0000000095007221 */ /* 0x000fe80000010000 */
[C---:B------:R-:W-:Y:S04]  /*2b030*/  HMMA.16816.F32 R24, R44.reuse, R62, R24 ;  /* 0x0000003e2c18723c */ /* 0x040fe80000001818 */
[----:B------:R-:W-:Y:S01]  /*2b040*/  MUFU.EX2 R63, R244 ;  /* 0x000000f4003f7308 */ /* 0x000fe20000000800 */
[----:B------:R-:W-:Y:S03]  /*2b050*/  FADD.FTZ R0, R150, R0 ;  /* 0x0000000096007221 */ /* 0x000fe60000010000 */
[C---:B---3--:R-:W-:Y:S04]  /*2b060*/  HMMA.16816.F32 R28, R44.reuse, R64, R28 ;  /* 0x000000402c1c723c */ /* 0x048fe8000000181c */
[----:B------:R-:W-:Y:S02]  /*2b070*/  FADD.FTZ R0, R147, R0 ;  /* 0x0000000093007221 */ /* 0x000fe40000010000 */
[----:B------:R-:W3:Y:S02]  /*2b080*/  MUFU.EX2 R62, R245 ;  /* 0x000000f5003e7308 */ /* 0x000ee40000000800 */
[----:B------:R-:W-:Y:S01]  /*2b090*/  HMMA.16816.F32 R32, R44, R66, R32 ;  /* 0x000000422c20723c */ /* 0x000fe20000001820 */
[----:B------:R-:W5:Y:S03]  /*2b0a0*/  LDSM.16.MT88.4 R44, [R179+0x10000] ;  /* 0x01000000b32c783b */ /* 0x000f660000004200 */
[----:B------:R-:W-:Y:S04]  /*2b0b0*/  FADD.FTZ R0, R148, R0 ;  /* 0x0000000094007221 */ /* 0x000fe80000010000 */
[C---:B--2---:R-:W-:Y:S01]  /*2b0c0*/  HMMA.16816.F32 R4, R40.reuse, R52, R4 ;  /* 0x000000342804723c */ /* 0x044fe20000001804 */
[----:B------:R-:W2:Y:S04]  /*2b0d0*/  MUFU.EX2 R60, R123 ;  /* 0x0000007b003c7308 */ /* 0x000ea80000000800 */
[----:B------:R-:W-:Y:S03]  /*2b0e0*/  FADD.FTZ R0, R144, R0 ;  /* 0x0000000090007221 */ /* 0x000fe60000010000 */
[C---:B------:R-:W-:Y:S01]  /*2b0f0*/  HMMA.16816.F32 R8, R40.reuse, R54, R8 ;  /* 0x000000362808723c */ /* 0x040fe20000001808 */
[----:B------:R-:W2:Y:S02]  /*2b100*/  LDSM.16.MT88.4 R52, [R180+0x10000] ;  /* 0x01000000b434783b */ /* 0x000ea40000004200 */
[----:B------:R-:W-:Y:S01]  /*2b110*/  MUFU.EX2 R67, R117 ;  /* 0x0000007500437308 */ /* 0x000fe20000000800 */
[----:B------:R-:W-:Y:S04]  /*2b120*/  FADD.FTZ R0, R146, R0 ;  /* 0x0000000092007221 */ /* 0x000fe80000010000 */
[C---:B-1----:R-:W-:Y:S04]  /*2b130*/  HMMA.16816.F32 R12, R40.reuse, R48, R12 ;  /* 0x00000030280c723c */ /* 0x042fe8000000180c */
[----:B------:R-:W-:Y:S01]  /*2b140*/  FADD.FTZ R0, R143, R0 ;  /* 0x000000008f007221 */ /* 0x000fe20000010000 */
[----:B------:R-:W-:Y:S03]  /*2b150*/  MUFU.EX2 R66, R120 ;  /* 0x0000007800427308 */ /* 0x000fe60000000800 */
[C---:B------:R-:W-:Y:S01]  /*2b160*/  HMMA.16816.F32 R16, R40.reuse, R50, R16 ;  /* 0x000000322810723c */ /* 0x040fe20000001810 */
[----:B------:R-:W1:Y:S03]  /*2b170*/  LDSM.16.MT88.4 R48, [R178+0x10800] ;  /* 0x01080000b230783b */ /* 0x000e660000004200 */
[----:B------:R-:W-:Y:S03]  /*2b180*/  FADD.FTZ R0, R145, R0 ;  /* 0x0000000091007221 */ /* 0x000fe60000010000 */
[----:B------:R-:W-:Y:S01]  /*2b190*/  MUFU.EX2 R65, R121 ;  /* 0x0000007900417308 */ /* 0x000fe20000000800 */
[----:B------:R-:W-:Y:S01]  /*2b1a0*/  FADD.FTZ R2, R136, R0 ;  /* 0x0000000088027221 */ /* 0x000fe20000010000 */
[C---:B-----5:R-:W-:Y:S01]  /*2b1b0*/  HMMA.16816.F32 R20, R40.reuse, R44, R20 ;  /* 0x0000002c2814723c */ /* 0x060fe20000001814 */
[----:B------:R-:W-:Y:S02]  /*2b1c0*/  LDSM.16.MT88.4 R144, [R179+0x11800] ;  /* 0x01180000b390783b */ /* 0x000fe40000004200 */
[----:B------:R-:W-:Y:S02]  /*2b1d0*/  FADD.FTZ R0, R71, R36 ;  /* 0x0000002447007221 */ /* 0x000fe40000010000 */
[----:B------:R-:W-:Y:S02]  /*2b1e0*/  FADD.FTZ R2, R141, R2 ;  /* 0x000000028d027221 */ /* 0x000fe40000010000 */
[C---:B------:R-:W-:Y:S01]  /*2b1f0*/  F2FP.PACK_AB R45, R70.reuse, R71 ;  /* 0x00000047462d723e */ /* 0x040fe200000000ff */
[C---:B------:R-:W-:Y:S01]  /*2b200*/  HMMA.16816.F32 R24, R40.reuse, R46, R24 ;  /* 0x0000002e2818723c */ /* 0x040fe20000001818 */
[----:B------:R-:W-:Y:S03]  /*2b210*/  MUFU.EX2 R64, R126 ;  /* 0x0000007e00407308 */ /* 0x000fe60000000800 */
[----:B------:R-:W-:Y:S01]  /*2b220*/  F2FP.PACK_AB R44, R73, R74 ;  /* 0x0000004a492c723e */ /* 0x000fe200000000ff */
[----:B------:R-:W-:Y:S02]  /*2b230*/  FADD.FTZ R0, R70, R0 ;  /* 0x0000000046007221 */ /* 0x000fe40000010000 */
[----:B------:R-:W-:Y:S01]  /*2b240*/  F2FP.PACK_AB R47, R37, R68 ;  /* 0x00000044252f723e */ /* 0x000fe200000000ff */
[C---:B--2---:R-:W-:Y:S04]  /*2b250*/  HMMA.16816.F32 R28, R40.reuse, R52, R28 ;  /* 0x00000034281c723c */ /* 0x044fe8000000181c */
[----:B------:R-:W-:Y:S01]  /*2b260*/  FADD.FTZ R2, R135, R2 ;  /* 0x0000000287027221 */ /* 0x000fe20000010000 */
[----:B----4-:R-:W-:Y:S01]  /*2b270*/  F2FP.PACK_AB R46, R69, R72 ;  /* 0x00000048452e723e */ /* 0x010fe200000000ff */
[----:B------:R-:W-:Y:S01]  /*2b280*/  FADD.FTZ R0, R68, R0 ;  /* 0x0000000044007221 */ /* 0x000fe20000010000 */
[----:B------:R-:W-:Y:S01]  /*2b290*/  MOV R135, R38 ;  /* 0x0000002600877202 */ /* 0x000fe20000000f00 */
[----:B------:R-:W-:Y:S01]  /*2b2a0*/  HMMA.16816.F32 R32, R40, R54, R32 ;  /* 0x000000362820723c */ /* 0x000fe20000001820 */
[----:B------:R-:W2:Y:S01]  /*2b2b0*/  LDSM.16.MT88.4 R40, [R179+0x10800] ;  /* 0x01080000b328783b */ /* 0x000ea20000004200 */
[----:B------:R-:W4:Y:S02]  /*2b2c0*/  MUFU.EX2 R68, R116 ;  /* 0x0000007400447308 */ /* 0x000f240000000800 */
[----:B------:R-:W-:Y:S02]  /*2b2d0*/  FADD.FTZ R2, R138, R2 ;  /* 0x000000028a027221 */ /* 0x000fe40000010000 */
[----:B------:R-:W-:Y:S02]  /*2b2e0*/  FADD.FTZ R36, R37, R0 ;  /* 0x0000000025247221 */ /* 0x000fe40000010000 */
[C---:B-1----:R-:W-:Y:S01]  /*2b2f0*/  HMMA.16816.F32 R4, R44.reuse, R48, R4 ;  /* 0x000000302c04723c */ /* 0x042fe20000001804 */
[----:B------:R-:W1:Y:S03]  /*2b300*/  LDSM.16.MT88.4 R52, [R180+0x10800] ;  /* 0x01080000b434783b */ /* 0x000e660000004200 */
[----:B------:R-:W-:Y:S01]  /*2b310*/  MUFU.EX2 R37, R130 ;  /* 0x0000008200257308 */ /* 0x000fe20000000800 */
[----:B------:R-:W-:Y:S03]  /*2b320*/  FADD.FTZ R0, R137, R2 ;  /* 0x0000000289007221 */ /* 0x000fe60000010000 */
[C---:B------:R-:W-:Y:S01]  /*2b330*/  HMMA.16816.F32 R8, R44.reuse, R50, R8 ;  /* 0x000000322c08723c */ /* 0x040fe20000001808 */
[----:B------:R-:W5:Y:S03]  /*2b340*/  LDSM.16.MT88.4 R48, [R178+0x11000] ;  /* 0x01100000b230783b */ /* 0x000f660000004200 */
[----:B------:R-:W-:Y:S02]  /*2b350*/  FADD.FTZ R0, R142, R0 ;  /* 0x000000008e007221 */ /* 0x000fe40000010000 */
[----:B------:R-:W-:Y:S02]  /*2b360*/  MUFU.EX2 R137, R127 ;  /* 0x0000007f00897308 */ /* 0x000fe40000000800 */
[C---:B------:R-:W-:Y:S04]  /*2b370*/  HMMA.16816.F32 R12, R44.reuse, R56, R12 ;  /* 0x000000382c0c723c */ /* 0x040fe8000000180c */
[----:B------:R-:W-:Y:S04]  /*2b380*/  FADD.FTZ R0, R139, R0 ;  /* 0x000000008b007221 */ /* 0x000fe80000010000 */
[C---:B------:R-:W-:Y:S01]  /*2b390*/  HMMA.16816.F32 R16, R44.reuse, R58, R16 ;  /* 0x0000003a2c10723c */ /* 0x040fe20000001810 */
[----:B------:R-:W5:Y:S01]  /*2b3a0*/  LDSM.16.MT88.4 R56, [R181+0x11000] ;  /* 0x01100000b538783b */ /* 0x000f620000004200 */
[----:B------:R-:W-:Y:S02]  /*2b3b0*/  MUFU.EX2 R139, R169 ;  /* 0x000000a9008b7308 */ /* 0x000fe40000000800 */
[----:B------:R-:W-:Y:S04]  /*2b3c0*/  FADD.FTZ R0, R140, R0 ;  /* 0x000000008c007221 */ /* 0x000fe80000010000 */
[----:B------:R-:W-:Y:S01]  /*2b3d0*/  FADD.FTZ R0, R134, R0 ;  /* 0x0000000086007221 */ /* 0x000fe20000010000 */
[C---:B--2---:R-:W-:Y:S03]  /*2b3e0*/  HMMA.16816.F32 R20, R44.reuse, R40, R20 ;  /* 0x000000282c14723c */ /* 0x044fe60000001814 */
[----:B------:R-:W-:Y:S01]  /*2b3f0*/  FADD.FTZ R0, R129, R0 ;  /* 0x0000000081007221 */ /* 0x000fe20000010000 */
[----:B------:R-:W-:Y:S03]  /*2b400*/  MOV R134, R3 ;  /* 0x0000000300867202 */ /* 0x000fe60000000f00 */
[----:B------:R-:W-:Y:S01]  /*2b410*/  FADD.FTZ R0, R91, R0 ;  /* 0x000000005b007221 */ /* 0x000fe20000010000 */
[C---:B------:R-:W-:Y:S04]  /*2b420*/  HMMA.16816.F32 R24, R44.reuse, R42, R24 ;  /* 0x0000002a2c18723c */ /* 0x040fe80000001818 */
[----:B------:R-:W-:Y:S01]  /*2b430*/  FADD.FTZ R0, R98, R0 ;  /* 0x0000000062007221 */ /* 0x000fe20000010000 */
[----:B---3--:R-:W-:Y:S02]  /*2b440*/  F2FP.PACK_AB R41, R62, R63 ;  /* 0x0000003f3e29723e */ /* 0x008fe400000000ff */
[----:B------:R-:W-:Y:S01]  /*2b450*/  F2FP.PACK_AB R43, R60, R61 ;  /* 0x0000003d3c2b723e */ /* 0x000fe200000000ff */
[C---:B-1----:R-:W-:Y:S01]  /*2b460*/  HMMA.16816.F32 R28, R44.reuse, R52, R28 ;  /* 0x000000342c1c723c */ /* 0x042fe2000000181c */
[----:B------:R-:W-:Y:S03]  /*2b470*/  MUFU.EX2 R52, R124 ;  /* 0x0000007c00347308 */ /* 0x000fe60000000800 */
[----:B------:R-:W-:Y:S01]  /*2b480*/  FADD.FTZ R0, R95, R0 ;  /* 0x000000005f007221 */ /* 0x000fe20000010000 */
[----:B----4-:R-:W-:Y:S02]  /*2b490*/  F2FP.PACK_AB R40, R67, R68 ;  /* 0x000000444328723e */ /* 0x010fe400000000ff */
[----:B------:R-:W-:Y:S01]  /*2b4a0*/  F2FP.PACK_AB R42, R65, R66 ;  /* 0x00000042412a723e */ /* 0x000fe200000000ff */
[----:B------:R-:W-:Y:S01]  /*2b4b0*/  HMMA.16816.F32 R32, R44, R54, R32 ;  /* 0x000000362c20723c */ /* 0x000fe20000001820 */
[----:B------:R-:W-:Y:S03]  /*2b4c0*/  LDSM.16.MT88.4 R44, [R180+0x11000] ;  /* 0x01100000b42c783b */ /* 0x000fe60000004200 */
[----:B------:R-:W-:Y:S04]  /*2b4d0*/  FADD.FTZ R0, R94, R0 ;  /* 0x000000005e007221 */ /* 0x000fe80000010000 */
[C---:B-----5:R-:W-:Y:S01]  /*2b4e0*/  HMMA.16816.F32 R4, R40.reuse, R48, R4 ;  /* 0x000000302804723c */ /* 0x060fe20000001804 */
[----:B------:R-:W1:Y:S04]  /*2b4f0*/  MUFU.EX2 R49, R125 ;  /* 0x0000007d00317308 */ /* 0x000e680000000800 */
[----:B------:R-:W-:Y:S03]  /*2b500*/  FADD.FTZ R0, R131, R0 ;  /* 0x0000000083007221 */ /* 0x000fe60000010000 */
[C---:B------:R-:W-:Y:S03]  /*2b510*/  HMMA.16816.F32 R8, R40.reuse, R50, R8 ;  /* 0x000000322808723c */ /* 0x040fe60000001808 */
[----:B------:R-:W2:Y:S01]  /*2b520*/  MUFU.EX2 R48, R128 ;  /* 0x0000008000307308 */ /* 0x000ea20000000800 */
[----:B------:R-:W-:Y:S02]  /*2b530*/  FADD.FTZ R2, R90, R0 ;  /* 0x000000005a027221 */ /* 0x000fe40000010000 */
[----:B------:R-:W-:Y:S02]  /*2b540*/  FADD.FTZ R0, R63, R36 ;  /* 0x000000243f007221 */ /* 0x000fe40000010000 */
[C---:B------:R-:W-:Y:S04]  /*2b550*/  HMMA.16816.F32 R12, R40.reuse, R56, R12 ;  /* 0x00000038280c723c */ /* 0x040fe8000000180c */
[----:B------:R-:W-:Y:S02]  /*2b560*/  FADD.FTZ R0, R62, R0 ;  /* 0x000000003e007221 */ /* 0x000fe40000010000 */
[----:B------:R-:W-:Y:S02]  /*2b570*/  FADD.FTZ R2, R99, R2 ;  /* 0x0000000263027221 */ /* 0x000fe40000010000 */
[C---:B------:R-:W-:Y:S04]  /*2b580*/  HMMA.16816.F32 R16, R40.reuse, R58, R16 ;  /* 0x0000003a2810723c */ /* 0x040fe80000001810 */
[----:B------:R-:W-:Y:S01]  /*2b590*/  FADD.FTZ R0, R61, R0 ;  /* 0x000000003d007221 */ /* 0x000fe20000010000 */
[----:B-1----:R-:W-:Y:S01]  /*2b5a0*/  F2FP.PACK_AB R136, R49, R52 ;  /* 0x000000343188723e */ /* 0x002fe200000000ff */
[----:B------:R-:W-:Y:S02]  /*2b5b0*/  FADD.FTZ R2, R87, R2 ;  /* 0x0000000257027221 */ /* 0x000fe40000010000 */
[----:B------:R-:W-:Y:S02]  /*2b5c0*/  FADD.FTZ R36, R60, R0 ;  /* 0x000000003c247221 */ /* 0x000fe40000010000 */
[----:B------:R-:W1:Y:S02]  /*2b5d0*/  LDSM.16.MT88.4 R60, [R179+0x11000] ;  /* 0x01100000b33c783b */ /* 0x000e640000004200 */
[----:B------:R-:W-:Y:S01]  /*2b5e0*/  FADD.FTZ R2, R102, R2 ;  /* 0x0000000266027221 */ /* 0x000fe20000010000 */
[----:B--2---:R-:W-:Y:S03]  /*2b5f0*/  F2FP.PACK_AB R138, R39, R48 ;  /* 0x00000030278a723e */ /* 0x004fe600000000ff */
[----:B------:R-:W-:Y:S04]  /*2b600*/  FADD.FTZ R0, R103, R2 ;  /* 0x0000000267007221 */ /* 0x000fe80000010000 */
[----:B------:R-:W-:Y:S04]  /*2b610*/  FADD.FTZ R0, R106, R0 ;  /* 0x000000006a007221 */ /* 0x000fe80000010000 */
[----:B------:R-:W-:Y:S04]  /*2b620*/  FADD.FTZ R0, R107, R0 ;  /* 0x000000006b007221 */ /* 0x000fe80000010000 */
[----:B------:R-:W-:Y:S04]  /*2b630*/  FADD.FTZ R0, R110, R0 ;  /* 0x000000006e007221 */ /* 0x000fe80000010000 */
[----:B------:R-:W-:Y:S04]  /*2b640*/  FADD.FTZ R0, R86, R0 ;  /* 0x0000000056007221 */ /* 0x000fe80000010000 */
[----:B------:R-:W-:Y:S04]  /*2b650*/  FADD.FTZ R0, R111, R0 ;  /* 0x000000006f007221 */ /* 0x000fe80000010000 */
[----:B------:R-:W-:Y:S04]  /*2b660*/  FADD.FTZ R0, R114, R0 ;  /* 0x0000000072007221 */ /* 0x000fe80000010000 */
[----:B------:R-:W-:Y:S04]  /*2b670*/  FADD.FTZ R0, R115, R0 ;  /* 0x0000000073007221 */ /* 0x000fe80000010000 */
[----:B------:R-:W-:Y:S01]  /*2b680*/  FADD.FTZ R0, R118, R0 ;  /* 0x0000000076007221 */ /* 0x000fe20000010000 */
[C---:B-1----:R-:W-:Y:S03]  /*2b690*/  HMMA.16816.F32 R20, R40.reuse, R60, R20 ;  /* 0x0000003c2814723c */ /* 0x042fe60000001814 */
[----:B------:R-:W-:Y:S02]  /*2b6a0*/  FADD.FTZ R2, R119, R0 ;  /* 0x0000000077027221 */ /* 0x000fe40000010000 */
[----:B------:R-:W-:Y:S02]  /*2b6b0*/  FADD.FTZ R0, R64, R36 ;  /* 0x0000002440007221 */ /* 0x000fe40000010000 */
[----:B------:R-:W-:Y:S01]  /*2b6c0*/  FADD.FTZ R2, R85, R2 ;  /* 0x0000000255027221 */ /* 0x000fe20000010000 */
[C---:B------:R-:W-:Y:S04]  /*2b6d0*/  HMMA.16816.F32 R24, R40.reuse, R62, R24 ;  /* 0x0000003e2818723c */ /* 0x040fe80000001818 */
[C---:B------:R-:W-:Y:S01]  /*2b6e0*/  FADD.FTZ R0, R137.reuse, R0 ;  /* 0x0000000089007221 */ /* 0x040fe20000010000 */
[----:B------:R-:W-:Y:S01]  /*2b6f0*/  F2FP.PACK_AB R137, R137, R64 ;  /* 0x000000408989723e */ /* 0x000fe200000000ff */
[----:B------:R-:W-:Y:S02]  /*2b700*/  FADD.FTZ R2, R88, R2 ;  /* 0x0000000258027221 */ /* 0x000fe40000010000 */
[C---:B------:R-:W-:Y:S04]  /*2b710*/  HMMA.16816.F32 R28, R40.reuse, R44, R28 ;  /* 0x0000002c281c723c */ /* 0x040fe8000000181c */
[----:B------:R-:W-:Y:S02]  /*2b720*/  FADD.FTZ R0, R37, R0 ;  /* 0x0000000025007221 */ /* 0x000fe40000010000 */
[----:B------:R-:W-:Y:S02]  /*2b730*/  FADD.FTZ R2, R89, R2 ;  /* 0x0000000259027221 */ /* 0x000fe40000010000 */
[----:B------:R-:W-:Y:S04]  /*2b740*/  HMMA.16816.F32 R32, R40, R46, R32 ;  /* 0x0000002e2820723c */ /* 0x000fe80000001820 */
[C---:B------:R-:W-:Y:S01]  /*2b750*/  FADD.FTZ R249, R139.reuse, R0 ;  /* 0x000000008bf97221 */ /* 0x040fe20000010000 */
[----:B------:R-:W-:Y:S01]  /*2b760*/  F2FP.PACK_AB R139, R139, R37 ;  /* 0x000000258b8b723e */ /* 0x000fe200000000ff */
[----:B------:R-:W-:Y:S06]  /*2b770*/  FADD.FTZ R0, R92, R2 ;  /* 0x000000025c007221 */ /* 0x000fec0000010000 */
[C---:B------:R-:W-:Y:S01]  /*2b780*/  HMMA.16816.F32 R164, R136.reuse, R160, R4 ;  /* 0x000000a088a4723c */ /* 0x040fe20000001804 */
[----:B------:R-:W1:Y:S04]  /*2b790*/  LDSM.16.MT88.4 R4, [R180+0x11800] ;  /* 0x01180000b404783b */ /* 0x000e680000004200 */
[----:B------:R-:W-:Y:S03]  /*2b7a0*/  FADD.FTZ R0, R93, R0 ;  /* 0x000000005d007221 */ /* 0x000fe60000010000 */
[C---:B------:R-:W-:Y:S04]  /*2b7b0*/  HMMA.16816.F32 R160, R136.reuse, R162, R8 ;  /* 0x000000a288a0723c */ /* 0x040fe80000001808 */
[----:B------:R-:W-:Y:S04]  /*2b7c0*/  FADD.FTZ R0, R80, R0 ;  /* 0x0000000050007221 */ /* 0x000fe80000010000 */
[C---:B------:R-:W-:Y:S04]  /*2b7d0*/  HMMA.16816.F32 R156, R136.reuse, R152, R12 ;  /* 0x00000098889c723c */ /* 0x040fe8000000180c */
[----:B------:R-:W-:Y:S04]  /*2b7e0*/  FADD.FTZ R0, R79, R0 ;  /* 0x000000004f007221 */ /* 0x000fe80000010000 */
[C---:B------:R-:W-:Y:S04]  /*2b7f0*/  HMMA.16816.F32 R152, R136.reuse, R154, R16 ;  /* 0x0000009a8898723c */ /* 0x040fe80000001810 */
[----:B------:R-:W-:Y:S04]  /*2b800*/  FADD.FTZ R0, R78, R0 ;  /* 0x000000004e007221 */ /* 0x000fe80000010000 */
[C---:B------:R-:W-:Y:S04]  /*2b810*/  HMMA.16816.F32 R148, R136.reuse, R144, R20 ;  /* 0x000000908894723c */ /* 0x040fe80000001814 */
[----:B------:R-:W-:Y:S04]  /*2b820*/  FADD.FTZ R0, R77, R0 ;  /* 0x000000004d007221 */ /* 0x000fe80000010000 */
[----:B------:R-:W-:Y:S01]  /*2b830*/  FADD.FTZ R0, R76, R0 ;  /* 0x000000004c007221 */ /* 0x000fe20000010000 */
[C---:B------:R-:W-:Y:S03]  /*2b840*/  HMMA.16816.F32 R144, R136.reuse, R146, R24 ;  /* 0x000000928890723c */ /* 0x040fe60000001818 */
[----:B------:R-:W-:Y:S04]  /*2b850*/  FADD.FTZ R0, R75, R0 ;  /* 0x000000004b007221 */ /* 0x000fe80000010000 */
[----:B------:R-:W-:Y:S01]  /*2b860*/  FADD.FTZ R0, R74, R0 ;  /* 0x000000004a007221 */ /* 0x000fe20000010000 */
[C---:B-1----:R-:W-:Y:S04]  /*2b870*/  HMMA.16816.F32 R140, R136.reuse, R4, R28 ;  /* 0x00000004888c723c */ /* 0x042fe8000000181c */
[----:B------:R-:W-:Y:S04]  /*2b880*/  FADD.FTZ R0, R73, R0 ;  /* 0x0000000049007221 */ /* 0x000fe80000010000 */
[----:B------:R-:W-:Y:S01]  /*2b890*/  FADD.FTZ R0, R72, R0 ;  /* 0x0000000048007221 */ /* 0x000fe20000010000 */
[----:B------:R-:W-:Y:S03]  /*2b8a0*/  HMMA.16816.F32 R136, R136, R6, R32 ;  /* 0x000000068888723c */ /* 0x000fe60000001820 */
[----:B------:R-:W-:Y:S04]  /*2b8b0*/  FADD.FTZ R0, R69, R0 ;  /* 0x0000000045007221 */ /* 0x000fe80000010000 */
[----:B------:R-:W-:Y:S05]  /*2b8c0*/  FADD.FTZ R0, R68, R0 ;  /* 0x0000000044007221 */ /* 0x000fea0000010000 */
[----:B------:R-:W-:Y:S04]  /*2b8d0*/  FADD.FTZ R0, R67, R0 ;  /* 0x0000000043007221 */ /* 0x000fe80000010000 */
[----:B------:R-:W-:Y:S04]  /*2b8e0*/  FADD.FTZ R0, R66, R0 ;  /* 0x0000000042007221 */ /* 0x000fe80000010000 */
[----:B------:R-:W-:Y:S04]  /*2b8f0*/  FADD.FTZ R0, R65, R0 ;  /* 0x0000000041007221 */ /* 0x000fe80000010000 */
[----:B------:R-:W-:Y:S04]  /*2b900*/  FADD.FTZ R0, R52, R0 ;  /* 0x0000000034007221 */ /* 0x000fe80000010000 */
[----:B------:R-:W-:Y:S04]  /*2b910*/  FADD.FTZ R0, R49, R0 ;  /* 0x0000000031007221 */ /* 0x000fe80000010000 */
[----:B------:R-:W-:Y:S01]  /*2b920*/  FADD.FTZ R2, R48, R0 ;  /* 0x0000000030027221 */ /* 0x000fe20000010000 */
[----:B------:R-:W-:Y:S03]  /*2b930*/  IADD3 R0, R248, -0x1, RZ ;  /* 0xfffffffff8007810 */ /* 0x000fe60007ffe0ff */
[----:B------:R-:W-:Y:S01]  /*2b940*/  FADD.FTZ R250, R39, R2 ;  /* 0x0000000227fa7221 */ /* 0x000fe20000010000 */
[----:B------:R-:W-:Y:S01]  /*2b950*/  MOV R248, R0 ;  /* 0x0000000000f87202 */ /* 0x000fe20000000f00 */
[----:B------:R-:W-:-:S05]  /*2b960*/  @P0 BRA `(.L_x_1157) ;  /* 0xffff9e6000000947 */ /* 0x000fca000383ffff */
.L_x_1148:
[----:B------:R-:W-:Y:S02]  /*2b970*/  ULDC.64 UR4, c[0x0][0x40] ;  /* 0x0000100000047ab9 */ /* 0x000fe40000000a00 */
[----:B------:R-:W-:-:S04]  /*2b980*/  UIADD3 UR4, UP0, UR4, 0x160, URZ ;  /* 0x0000016004047890 */ /* 0x000fc8000ff1e03f */
[----:B------:R-:W-:Y:S02]  /*2b990*/  UIADD3.X UR5, URZ, UR5, URZ, UP0, !UPT ;  /* 0x000000053f057290 */ /* 0x000fe400087fe43f */
[----:B------:R-:W-:-:S04]  /*2b9a0*/  IMAD.U32 R10, RZ, RZ, UR4 ;  /* 0x00000004ff0a7e24 */ /* 0x000fc8000f8e00ff */
[----:B------:R-:W-:Y:S01]  /*2b9b0*/  IMAD.U32 R11, RZ, RZ, UR5 ;  /* 0x00000005ff0b7e24 */ /* 0x000fe2000f8e00ff */
[----:B------:R-:W-:Y:S01]  /*2b9c0*/  ULDC.64 UR4, c[0x0][0x118] ;  /* 0x0000460000047ab9 */ /* 0x000fe20000000a00 */
[----:B------:R-:W-:-:S03]  /*2b9d0*/  MOV R8, 0x1f ;  /* 0x0000001f00087802 */ /* 0x000fc60000000f00 */
[----:B------:R1:W5:Y:S01]  /*2b9e0*/  LD.E R20, [R10.64+0xd8] ;  /* 0x0000d8040a147980 */ /* 0x000362000c101900 */
[----:B------:R-:W-:Y:S01]  /*2b9f0*/  MOV R7, 0xffffffff ;  /* 0xffffffff00077802 */ /* 0x000fe20000000f00 */
[----:B------:R-:W-:Y:S05]  /*2ba00*/  BRA.DIV ~URZ, `(.L_x_1158) ;  /* 0x000011f27f007947 */ /* 0x000fea000b800000 */
[----:B------:R2:W3:Y:S02]  /*2ba10*/  SHFL.BFLY PT, R0, R250, 0x2, 0x1f ;  /* 0x0c401f00fa007f89 */ /* 0x0004e400000e0000 */
.L_x_1171:
[----:B---3--:R-:W-:Y:S01]  /*2ba20*/  FADD.FTZ R0, R0, R250 ;  /* 0x000000fa00007221 */ /* 0x008fe20000010000 */
[----:B------:R-:W-:Y:S05]  /*2ba30*/  BRA.DIV ~URZ, `(.L_x_1159) ;  /* 0x000012227f007947 */ /* 0x000fea000b800000 */
[----:B------:R-:W3:Y:S04]  /*2ba40*/  SHFL.BFLY PT, R2, R249, 0x2, 0x1f ;  /* 0x0c401f00f9027f89 */ /* 0x000ee800000e0000 */
[----:B------:R-:W4:Y:S01]  /*2ba50*/  SHFL.BFLY PT, R5, R0, 0x1, 0x1f ;  /* 0x0c201f0000057f89 */ /* 0x000f2200000e0000 */
[----:B---3--:R-:W-:Y:S02]  /*2ba60*/  FADD.FTZ R2, R2, R249 ;  /* 0x000000f902027221 */ /* 0x008fe40000010000 */
[----:B----4-:R-:W-:-:S03]  /*2ba70*/  FADD.FTZ R19, R0, R5 ;  /* 0x0000000500137221 */ /* 0x010fc60000010000 */
[----:B------:R3:W4:Y:S04]  /*2ba80*/  SHFL.BFLY PT, R4, R2, 0x1, 0x1f ;  /* 0x0c201f0002047f89 */ /* 0x00072800000e0000 */
.L_x_1172:
[----:B--2---:R-:W2:Y:S01]  /*2ba90*/  LDL R22, [R1+0x138] ;  /* 0x0001380001167983 */ /* 0x004ea20000100800 */
[----:B------:R-:W-:Y:S01]  /*2baa0*/  FSETP.NE.FTZ.AND P4, PT, R19, RZ, PT ;  /* 0x000000ff1300720b */ /* 0x000fe20003f95000 */
[----:B----4-:R-:W-:Y:S01]  /*2bab0*/  FADD.FTZ R18, R4, R2 ;  /* 0x0000000204127221 */ /* 0x010fe20000010000 */
[----:B------:R-:W-:Y:S01]  /*2bac0*/  MOV R0, 0x3f800000 ;  /* 0x3f80000000007802 */ /* 0x000fe20000000f00 */
[----:B------:R-:W4:Y:S01]  /*2bad0*/  S2R R39, SR_TID.X ;  /* 0x0000000000277919 */ /* 0x000f220000002100 */
[----:B---3--:R-:W-:Y:S01]  /*2bae0*/  IMAD.MOV.U32 R2, RZ, RZ, 0x3f800000 ;  /* 0x3f800000ff027424 */ /* 0x008fe200078e00ff */
[----:B------:R-:W-:Y:S01]  /*2baf0*/  MOV R7, 0xfffffff0 ;  /* 0xfffffff000077802 */ /* 0x000fe20000000f00 */
[----:B------:R-:W-:Y:S01]  /*2bb00*/  ULDC.64 UR4, c[0x0][0x118] ;  /* 0x0000460000047ab9 */ /* 0x000fe20000000a00 */
[----:B------:R-:W-:Y:S02]  /*2bb10*/  FSETP.NE.FTZ.AND P3, PT, R18, RZ, PT ;  /* 0x000000ff1200720b */ /* 0x000fe40003f75000 */
[----:B------:R-:W-:-:S04]  /*2bb20*/  MOV R8, 0x20 ;  /* 0x0000002000087802 */ /* 0x000fc80000000f00 */
[----:B------:R-:W3:Y:S08]  /*2bb30*/  @P4 MUFU.RCP R0, R19 ;  /* 0x0000001300004308 */ /* 0x000ef00000001000 */
[----:B------:R-:W1:Y:S01]  /*2bb40*/  @P3 MUFU.RCP R2, R18 ;  /* 0x0000001200023308 */ /* 0x000e620000001000 */
[----:B----4-:R-:W-:Y:S01]  /*2bb50*/  SHF.R.S32.HI R37, RZ, 0x1f, R39 ;  /* 0x0000001fff257819 */ /* 0x010fe20000011427 */
[----:B---3--:R-:W-:-:S02]  /*2bb60*/  FMUL.FTZ R164, R0, R164 ;  /* 0x000000a400a47220 */ /* 0x008fc40000410000 */
[C---:B------:R-:W-:Y:S01]  /*2bb70*/  FMUL.FTZ R165, R0.reuse, R165 ;  /* 0x000000a500a57220 */ /* 0x040fe20000410000 */
[CC--:B------:R-:W-:Y:S01]  /*2bb80*/  LEA.HI R4, R37.reuse, R39.reuse, RZ, 0x2 ;  /* 0x0000002725047211 */ /* 0x0c0fe200078f10ff */
[C---:B------:R-:W-:Y:S01]  /*2bb90*/  FMUL.FTZ R160, R0.reuse, R160 ;  /* 0x000000a000a07220 */ /* 0x040fe20000410000 */
[----:B------:R-:W-:Y:S01]  /*2bba0*/  LEA.HI R37, R37, R39, RZ, 0x5 ;  /* 0x0000002725257211 */ /* 0x000fe200078f28ff */
[C---:B------:R-:W-:Y:S01]  /*2bbb0*/  FMUL.FTZ R161, R0.reuse, R161 ;  /* 0x000000a100a17220 */ /* 0x040fe20000410000 */
[----:B------:R-:W-:Y:S01]  /*2bbc0*/  SHF.R.S32.HI R5, RZ, 0x2, R4 ;  /* 0x00000002ff057819 */ /* 0x000fe20000011404 */
[C---:B------:R-:W-:Y:S01]  /*2bbd0*/  FMUL.FTZ R156, R0.reuse, R156 ;  /* 0x0000009c009c7220 */ /* 0x040fe20000410000 */
[----:B------:R-:W-:Y:S01]  /*2bbe0*/  SHF.R.S32.HI R36, RZ, 0x5, R37 ;  /* 0x00000005ff247819 */ /* 0x000fe20000011425 */
[C---:B------:R-:W-:Y:S01]  /*2bbf0*/  FMUL.FTZ R157, R0.reuse, R157 ;  /* 0x0000009d009d7220 */ /* 0x040fe20000410000 */
[----:B------:R-:W-:Y:S01]  /*2bc00*/  F2FP.PACK_AB R164, R165, R164 ;  /* 0x000000a4a5a4723e */ /* 0x000fe200000000ff */
        /* <DEDUP_REMOVED lines=14> */
[----:B------:R-:W-:Y:S01]  /*2bcf0*/  FMUL.FTZ R0, R0, R137 ;  /* 0x0000008900007220 */ /* 0x000fe20000410000 */
[----:B------:R-:W-:Y:S01]  /*2bd00*/  F2FP.PACK_AB R140, R141, R140 ;  /* 0x0000008c8d8c723e */ /* 0x000fe200000000ff */
[C---:B-1----:R-:W-:Y:S02]  /*2bd10*/  FMUL.FTZ R167, R2.reuse, R167 ;  /* 0x000000a702a77220 */ /* 0x042fe40000410000 */
[----:B------:R-:W-:Y:S01]  /*2bd20*/  FMUL.FTZ R6, R2, R166 ;  /* 0x000000a602067220 */ /* 0x000fe20000410000 */
[----:B------:R-:W-:Y:S01]  /*2bd30*/  F2FP.PACK_AB R136, R0, R136 ;  /* 0x000000880088723e */ /* 0x000fe200000000ff */
[C---:B------:R-:W-:Y:S01]  /*2bd40*/  FMUL.FTZ R163, R2.reuse, R163 ;  /* 0x000000a302a37220 */ /* 0x040fe20000410000 */
[----:B------:R-:W-:Y:S01]  /*2bd50*/  SHF.R.S32.HI R0, RZ, 0x1f, R4 ;  /* 0x0000001fff007819 */ /* 0x000fe20000011404 */
[C---:B------:R-:W-:Y:S01]  /*2bd60*/  FMUL.FTZ R17, R2.reuse, R162 ;  /* 0x000000a202117220 */ /* 0x040fe20000410000 */
        /* <DEDUP_REMOVED lines=10> */
[----:B------:R-:W-:Y:S01]  /*2be10*/  IADD3 R0, R5, -R0, RZ ;  /* 0x8000000005007210 */ /* 0x000fe20007ffe0ff */
[C---:B------:R-:W-:Y:S01]  /*2be20*/  FMUL.FTZ R14, R2.reuse, R150 ;  /* 0x00000096020e7220 */ /* 0x040fe20000410000 */
[----:B------:R-:W-:Y:S01]  /*2be30*/  F2FP.PACK_AB R15, R155, R15 ;  /* 0x0000000f9b0f723e */ /* 0x000fe200000000ff */
[----:B------:R-:W-:Y:S01]  /*2be40*/  FMUL.FTZ R147, R2, R147 ;  /* 0x0000009302937220 */ /* 0x000fe20000410000 */
[----:B------:R-:W-:Y:S01]  /*2be50*/  LOP3.LUT R5, R0, 0x1, RZ, 0xc0, !PT ;  /* 0x0000000100057812 */ /* 0x000fe200078ec0ff */
[C---:B------:R-:W-:Y:S01]  /*2be60*/  FMUL.FTZ R13, R2.reuse, R146 ;  /* 0x00000092020d7220 */ /* 0x040fe20000410000 */
[----:B------:R-:W-:Y:S01]  /*2be70*/  F2FP.PACK_AB R14, R151, R14 ;  /* 0x0000000e970e723e */ /* 0x000fe200000000ff */
[C---:B------:R-:W-:Y:S01]  /*2be80*/  FMUL.FTZ R143, R2.reuse, R143 ;  /* 0x0000008f028f7220 */ /* 0x040fe20000410000 */
[----:B------:R-:W-:Y:S01]  /*2be90*/  ISETP.NE.U32.AND P0, PT, R5, 0x1, PT ;  /* 0x000000010500780c */ /* 0x000fe20003f05070 */
[C---:B------:R-:W-:Y:S01]  /*2bea0*/  FMUL.FTZ R12, R2.reuse, R142 ;  /* 0x0000008e020c7220 */ /* 0x040fe20000410000 */
[----:B------:R-:W-:Y:S01]  /*2beb0*/  F2FP.PACK_AB R13, R147, R13 ;  /* 0x0000000d930d723e */ /* 0x000fe200000000ff */
[----:B------:R-:W-:Y:S01]  /*2bec0*/  FMUL.FTZ R139, R2, R139 ;  /* 0x0000008b028b7220 */ /* 0x000fe20000410000 */
[----:B------:R-:W-:Y:S01]  /*2bed0*/  R2P PR, R0, 0x6 ;  /* 0x0000000600007804 */ /* 0x000fe20000000000 */
[----:B------:R-:W-:Y:S01]  /*2bee0*/  FMUL.FTZ R9, R2, R138 ;  /* 0x0000008a02097220 */ /* 0x000fe20000410000 */
[----:B------:R-:W-:Y:S01]  /*2bef0*/  LOP3.LUT R2, R4, 0x3ffffffc, RZ, 0xc0, !PT ;  /* 0x3ffffffc04027812 */ /* 0x000fe200078ec0ff */
[----:B------:R-:W-:Y:S01]  /*2bf00*/  IMAD.SHL.U32 R4, R0, 0x40, RZ ;  /* 0x0000004000047824 */ /* 0x000fe200078e00ff */
[----:B------:R-:W-:-:S02]  /*2bf10*/  SEL R7, R7, 0x10, !P0 ;  /* 0x0000001007077807 */ /* 0x000fc40004000000 */
[----:B------:R-:W-:Y:S02]  /*2bf20*/  IADD3 R2, -R2, R39, RZ ;  /* 0x0000002702027210 */ /* 0x000fe40007ffe1ff */
[----:B------:R-:W-:Y:S02]  /*2bf30*/  LOP3.LUT R4, R4, 0x1c0, RZ, 0xc0, !PT ;  /* 0x000001c004047812 */ /* 0x000fe400078ec0ff */
[----:B------:R-:W-:Y:S01]  /*2bf40*/  SEL R8, R8, 0xffffffe0, !P1 ;  /* 0xffffffe008087807 */ /* 0x000fe20004800000 */
[----:B------:R-:W-:Y:S01]  /*2bf50*/  IMAD R2, R36, 0x200, R2 ;  /* 0x0000020024027824 */ /* 0x000fe200078e0202 */
[----:B------:R-:W-:Y:S02]  /*2bf60*/  LEA.HI R4, R4, R4, RZ, 0x1d ;  /* 0x0000000404047211 */ /* 0x000fe400078fe8ff */
[----:B------:R-:W-:Y:S02]  /*2bf70*/  F2FP.PACK_AB R12, R143, R12 ;  /* 0x0000000c8f0c723e */ /* 0x000fe400000000ff */
[----:B------:R-:W-:Y:S01]  /*2bf80*/  F2FP.PACK_AB R9, R139, R9 ;  /* 0x000000098b09723e */ /* 0x000fe200000000ff */
[----:B------:R-:W-:-:S04]  /*2bf90*/  IMAD.U32 R2, R2, 0x2, R4 ;  /* 0x0000000202027824 */ /* 0x000fc800078e0004 */
[----:B------:R-:W-:-:S05]  /*2bfa0*/  IMAD.SHL.U32 R0, R2, 0x2, RZ ;  /* 0x0000000202007824 */ /* 0x000fca00078e00ff */
[C---:B------:R-:W-:Y:S01]  /*2bfb0*/  IADD3 R4, R0.reuse, R7, RZ ;  /* 0x0000000700047210 */ /* 0x040fe20007ffe0ff */
[----:B------:R1:W-:Y:S01]  /*2bfc0*/  STS [R0+0x400], R6 ;  /* 0x0004000600007388 */ /* 0x0003e20000000800 */
[C---:B------:R-:W-:Y:S02]  /*2bfd0*/  IADD3 R2, R0.reuse, 0x40, RZ ;  /* 0x0000004000027810 */ /* 0x040fe40007ffe0ff */
[----:B------:R-:W-:Y:S01]  /*2bfe0*/  @P2 IADD3 R2, R0, -0x40, RZ ;  /* 0xffffffc000022810 */ /* 0x000fe20007ffe0ff */
[----:B------:R3:W-:Y:S01]  /*2bff0*/  STS [R0], R164 ;  /* 0x000000a400007388 */ /* 0x0007e20000000800 */
[----:B------:R-:W-:-:S03]  /*2c000*/  IADD3 R5, R4, R8, RZ ;  /* 0x0000000804057210 */ /* 0x000fc60007ffe0ff */
[----:B------:R-:W-:Y:S04]  /*2c010*/  STS [R4], R160 ;  /* 0x000000a004007388 */ /* 0x000fe80000000800 */
[----:B------:R4:W-:Y:S01]  /*2c020*/  STS [R4+0x400], R17 ;  /* 0x0004001104007388 */ /* 0x0009e20000000800 */
[----:B-1----:R-:W-:Y:S02]  /*2c030*/  IMAD.IADD R6, R0, 0x1, R8 ;  /* 0x0000000100067824 */ /* 0x002fe400078e0208 */
[----:B---3--:R-:W-:-:S03]  /*2c040*/  IMAD.IADD R0, R7, 0x1, R2 ;  /* 0x0000000107007824 */ /* 0x008fc600078e0202 */
[----:B------:R-:W-:Y:S04]  /*2c050*/  STS [R6], R156 ;  /* 0x0000009c06007388 */ /* 0x000fe80000000800 */
[----:B------:R-:W-:Y:S01]  /*2c060*/  STS [R6+0x400], R16 ;  /* 0x0004001006007388 */ /* 0x000fe20000000800 */
[----:B----4-:R-:W-:-:S03]  /*2c070*/  IADD3 R4, R8, R2, RZ ;  /* 0x0000000208047210 */ /* 0x010fc60007ffe0ff */
[----:B------:R-:W-:Y:S04]  /*2c080*/  STS [R5], R152 ;  /* 0x0000009805007388 */ /* 0x000fe80000000800 */
[----:B------:R-:W-:Y:S04]  /*2c090*/  STS [R5+0x400], R15 ;  /* 0x0004000f05007388 */ /* 0x000fe80000000800 */
[----:B------:R-:W-:Y:S04]  /*2c0a0*/  STS [R2], R148 ;  /* 0x0000009402007388 */ /* 0x000fe80000000800 */
[----:B------:R1:W-:Y:S04]  /*2c0b0*/  STS [R2+0x400], R14 ;  /* 0x0004000e02007388 */ /* 0x0003e80000000800 */
[----:B------:R-:W-:Y:S04]  /*2c0c0*/  STS [R0], R144 ;  /* 0x0000009000007388 */ /* 0x000fe80000000800 */
[----:B------:R3:W-:Y:S04]  /*2c0d0*/  STS [R0+0x400], R13 ;  /* 0x0004000d00007388 */ /* 0x0007e80000000800 */
[----:B------:R-:W-:Y:S04]  /*2c0e0*/  STS [R4], R140 ;  /* 0x0000008c04007388 */ /* 0x000fe80000000800 */
[----:B------:R4:W-:Y:S01]  /*2c0f0*/  STS [R4+0x400], R12 ;  /* 0x0004000c04007388 */ /* 0x0009e20000000800 */
[----:B-1----:R-:W-:-:S05]  /*2c100*/  IADD3 R2, R8, R0, RZ ;  /* 0x0000000008027210 */ /* 0x002fca0007ffe0ff */
[----:B------:R-:W-:Y:S04]  /*2c110*/  STS [R2], R136 ;  /* 0x0000008802007388 */ /* 0x000fe80000000800 */
[----:B------:R1:W-:Y:S04]  /*2c120*/  STS [R2+0x400], R9 ;  /* 0x0004000902007388 */ /* 0x0003e80000000800 */
[----:B---3--:R-:W3:Y:S04]  /*2c130*/  LD.E.U8 R0, [R10.64+0x1c8] ;  /* 0x0001c8040a007980 */ /* 0x008ee8000c101100 */
[----:B----4-:R-:W3:Y:S01]  /*2c140*/  LD.E.64 R4, [R10.64+0x88] ;  /* 0x000088040a047980 */ /* 0x010ee2000c101b00 */
[----:B--2---:R-:W-:-:S03]  /*2c150*/  ISETP.NE.AND P0, PT, R22, -0x1, PT ;  /* 0xffffffff1600780c */ /* 0x004fc60003f05270 */
[----:B------:R-:W2:Y:S01]  /*2c160*/  S2R R21, SR_CTAID.Y ;  /* 0x0000000000157919 */ /* 0x000ea20000002600 */
[----:B-1----:R-:W1:Y:S03]  /*2c170*/  @P4 MUFU.LG2 R2, R19 ;  /* 0x0000001300024308 */ /* 0x002e660000000c00 */
[----:B------:R-:W3:Y:S01]  /*2c180*/  S2R R41, SR_CTAID.Z ;  /* 0x0000000000297919 */ /* 0x000ee20000002700 */
[----:B------:R-:W-:Y:S01]  /*2c190*/  BSSY B0, `(.L_x_1160) ;  /* 0x0000023000007945 */ /* 0x000fe20003800000 */
[----:B------:R-:W-:Y:S02]  /*2c1a0*/  IMAD.MOV.U32 R14, RZ, RZ, 0x7f800000 ;  /* 0x7f800000ff0e7424 */ /* 0x000fe400078e00ff */
[----:B------:R3:W5:Y:S04]  /*2c1b0*/  LD.E.64 R16, [R10.64+0x90] ;  /* 0x000090040a107980 */ /* 0x000768000c101b00 */
[----:B------:R-:W4:Y:S01]  /*2c1c0*/  @!P0 LD.E.64 R6, [R10.64+0x80] ;  /* 0x000080040a068980 */ /* 0x000f22000c101b00 */
[----:B------:R-:W1:Y:S01]  /*2c1d0*/  @P3 MUFU.LG2 R13, R18 ;  /* 0x00000012000d3308 */ /* 0x000e620000000c00 */
[----:B--2---:R-:W-:Y:S01]  /*2c1e0*/  @!P0 SHF.R.S32.HI R8, RZ, 0x1f, R21 ;  /* 0x0000001fff088819 */ /* 0x004fe20000011415 */
[----:B-1----:R-:W-:Y:S01]  /*2c1f0*/  @P4 FMUL.FTZ R2, R2, 0.69314718246459960938 ;  /* 0x3f31721802024820 */ /* 0x002fe20000410000 */
[----:B------:R-:W-:Y:S01]  /*2c200*/  MOV R15, 0x7f800000 ;  /* 0x7f800000000f7802 */ /* 0x000fe20000000f00 */
[----:B------:R-:W-:-:S02]  /*2c210*/  @P3 FMUL.FTZ R13, R13, 0.69314718246459960938 ;  /* 0x3f3172180d0d3820 */ /* 0x000fc40000410000 */
[-C--:B-----5:R-:W-:Y:S02]  /*2c220*/  @P4 FFMA.FTZ R14, R38, R20.reuse, R2 ;  /* 0x00000014260e4223 */ /* 0x0a0fe40000010002 */
[----:B------:R-:W-:Y:S01]  /*2c230*/  @P3 FFMA.FTZ R15, R3, R20, R13 ;  /* 0x00000014030f3223 */ /* 0x000fe2000001000d */
[----:B---3--:R-:W-:Y:S01]  /*2c240*/  ISETP.NE.AND P1, PT, R0, RZ, PT ;  /* 0x000000ff0000720c */ /* 0x008fe20003f25270 */
[----:B------:R-:W-:Y:S02]  /*2c250*/  @P0 IMAD R0, R5, R22, RZ ;  /* 0x0000001605000224 */ /* 0x000fe400078e02ff */
[----:B----4-:R-:W-:-:S04]  /*2c260*/  @!P0 IMAD R12, R7, R21, RZ ;  /* 0x00000015070c8224 */ /* 0x010fc800078e02ff */
[----:B------:R-:W-:Y:S02]  /*2c270*/  @!P0 IMAD R12, R6, R8, R12 ;  /* 0x00000008060c8224 */ /* 0x000fe400078e020c */
[----:B------:R-:W-:-:S04]  /*2c280*/  @P0 IMAD.WIDE.U32 R8, R4, R22, RZ ;  /* 0x0000001604080225 */ /* 0x000fc800078e00ff */
[----:B------:R-:W-:Y:S01]  /*2c290*/  @!P0 IMAD.WIDE.U32 R6, R6, R21, RZ ;  /* 0x0000001506068225 */ /* 0x000fe200078e00ff */
[----:B------:R-:W-:-:S03]  /*2c2a0*/  @P0 IADD3 R19, R9, R0, RZ ;  /* 0x0000000009130210 */ /* 0x000fc60007ffe0ff */
[----:B------:R-:W-:Y:S01]  /*2c2b0*/  @P0 IMAD.MOV.U32 R18, RZ, RZ, R8 ;  /* 0x000000ffff120224 */ /* 0x000fe200078e0008 */
[----:B------:R-:W-:Y:S02]  /*2c2c0*/  @!P0 IADD3 R19, R7, R12, RZ ;  /* 0x0000000c07138210 */ /* 0x000fe40007ffe0ff */
[----:B------:R-:W-:Y:S01]  /*2c2d0*/  @!P0 MOV R18, R6 ;  /* 0x0000000600128202 */ /* 0x000fe20000000f00 */
[----:B------:R-:W-:Y:S05]  /*2c2e0*/  @!P1 BRA `(.L_x_1161) ;  /* 0x0000008000009947 */ /* 0x000fea0003800000 */
[----:B------:R-:W-:Y:S01]  /*2c2f0*/  ISETP.NE.AND P0, PT, R22, -0x1, PT ;  /* 0xffffffff1600780c */ /* 0x000fe20003f05270 */
[----:B------:R-:W-:Y:S02]  /*2c300*/  ULDC.64 UR4, c[0x0][0x118] ;  /* 0x0000460000047ab9 */ /* 0x000fe40000000a00 */
[----:B------:R-:W2:Y:S10]  /*2c310*/  LD.E R2, [R10.64+0xd4] ;  /* 0x0000d4040a027980 */ /* 0x000eb4000c101900 */
[----:B------:R-:W3:Y:S02]  /*2c320*/  @!P0 LD.E R0, [R10.64+0xb4] ;  /* 0x0000b4040a008980 */ /* 0x000ee4000c101900 */
[----:B---3--:R-:W-:-:S05]  /*2c330*/  @!P0 IMAD R22, R0, R21, RZ ;  /* 0x0000001500168224 */ /* 0x008fca00078e02ff */
[----:B------:R1:W-:Y:S01]  /*2c340*/  @!P0 STL [R1+0x138], R22 ;  /* 0x0001381601008387 */ /* 0x0003e20000100800 */
[----:B--2---:R-:W-:Y:S01]  /*2c350*/  IMAD R7, R2, R41, R22 ;  /* 0x0000002902077224 */ /* 0x004fe200078e0216 */
[----:B------:R-:W-:Y:S05]  /*2c360*/  BRA `(.L_x_1162) ;  /* 0x0000005000007947 */ /* 0x000fea0003800000 */
.L_x_1161:
[----:B------:R-:W-:Y:S02]  /*2c370*/  ULDC.64 UR4, c[0x0][0x118] ;  /* 0x0000460000047ab9 */ /* 0x000fe40000000a00 */
[----:B------:R-:W2:Y:S04]  /*2c380*/  LD.E R0, [R10.64+0x60] ;  /* 0x000060040a007980 */ /* 0x000ea8000c101900 */
[----:B------:R-:W3:Y:S01]  /*2c390*/  LD.E R2, [R10.64+0xb4] ;  /* 0x0000b4040a027980 */ /* 0x000ee2000c101900 */
[----:B--2---:R-:W-:-:S04]  /*2c3a0*/  IMAD R0, R0, R21, R41 ;  /* 0x0000001500007224 */ /* 0x004fc800078e0229 */
[----:B---3--:R-:W-:Y:S02]  /*2c3b0*/  IMAD R7, R2, R0, RZ ;  /* 0x0000000002077224 */ /* 0x008fe400078e02ff */
.L_x_1162:
[----:B------:R-:W-:Y:S05]  /*2c3c0*/  BSYNC B0 ;  /* 0x0000000000007941 */ /* 0x000fea0003800000 */
.L_x_1160:
[----:B------:R2:W5:Y:S01]  /*2c3d0*/  LDL R42, [R1+0x13c] ;  /* 0x00013c00012a7983 */ /* 0x0005620000100800 */
[----:B------:R-:W-:-:S03]  /*2c3e0*/  ULDC.64 UR4, c[0x0][0x118] ;  /* 0x0000460000047ab9 */ /* 0x000fc60000000a00 */
[----:B------:R2:W5:Y:S04]  /*2c3f0*/  LD.E.64 R12, [R10.64+0x70] ;  /* 0x000070040a0c7980 */ /* 0x000568000c101b00 */
[----:B------:R2:W5:Y:S01]  /*2c400*/  LD.E.64 R2, [R10.64+0xa0] ;  /* 0x0000a0040a027980 */ /* 0x000562000c101b00 */
[----:B------:R-:W-:Y:S01]  /*2c410*/  WARPSYNC 0xffffffff ;  /* 0xffffffff00007948 */ /* 0x000fe20003800000 */
[----:B------:R-:W-:Y:S01]  /*2c420*/  LOP3.LUT R8, R37, 0xffffffe0, RZ, 0xc0, !PT ;  /* 0xffffffe025087812 */ /* 0x000fe200078ec0ff */
[----:B------:R-:W-:Y:S01]  /*2c430*/  BSSY B0, `(.L_x_1163) ;  /* 0x0000024000007945 */ /* 0x000fe20003800000 */
[----:B------:R-:W-:Y:S01]  /*2c440*/  BAR.SYNC.DEFER_BLOCKING 0x0 ;  /* 0x0000000000007b1d */ /* 0x000fe20000010000 */
[----:B------:R-:W-:Y:S02]  /*2c450*/  SHF.R.S32.HI R6, RZ, 0x1f, R36 ;  /* 0x0000001fff067819 */ /* 0x000fe40000011424 */
[----:B------:R-:W-:-:S02]  /*2c460*/  IMAD.IADD R8, R39, 0x1, -R8 ;  /* 0x0000000127087824 */ /* 0x000fc400078e0a08 */
[----:B------:R-:W-:Y:S01]  /*2c470*/  LEA.HI R6, R6, R36, RZ, 0x2 ;  /* 0x0000002406067211 */ /* 0x000fe200078f10ff */
[----:B------:R-:W3:Y:S02]  /*2c480*/  S2R R38, SR_TID.X ;  /* 0x0000000000267919 */ /* 0x000ee40000002100 */
[----:B------:R-:W-:Y:S02]  /*2c490*/  LOP3.LUT P0, RZ, R8, 0x3, RZ, 0xc0, !PT ;  /* 0x0000000308ff7812 */ /* 0x000fe4000780c0ff */
[----:B------:R-:W4:Y:S01]  /*2c4a0*/  S2R R43, SR_CTAID.X ;  /* 0x00000000002b7919 */ /* 0x000f220000002500 */
[----:B------:R-:W-:-:S05]  /*2c4b0*/  LOP3.LUT R6, R6, 0xffffffc, RZ, 0xc0, !PT ;  /* 0x0ffffffc06067812 */ /* 0x000fca00078ec0ff */
[----:B------:R-:W-:Y:S01]  /*2c4c0*/  IMAD.IADD R6, R36, 0x1, -R6 ;  /* 0x0000000124067824 */ /* 0x000fe200078e0a06 */
[----:B-1----:R2:W1:Y:S04]  /*2c4d0*/  LDS.128 R20, [R189] ;  /* 0x00000000bd147984 */ /* 0x0024680000000c00 */
[----:B------:R2:W1:Y:S01]  /*2c4e0*/  LDS.128 R24, [R189+0x800] ;  /* 0x00080000bd187984 */ /* 0x0004620000000c00 */
[----:B---3--:R-:W-:-:S03]  /*2c4f0*/  SHF.R.S32.HI R40, RZ, 0x1f, R38 ;  /* 0x0000001fff287819 */ /* 0x008fc60000011426 */
[----:B------:R2:W3:Y:S01]  /*2c500*/  LDS.128 R28, [R189+0x1000] ;  /* 0x00100000bd1c7984 */ /* 0x0004e20000000c00 */
[----:B------:R-:W-:-:S03]  /*2c510*/  LEA.HI R0, R40, R38, RZ, 0x5 ;  /* 0x0000002628007211 */ /* 0x000fc600078f28ff */
[----:B------:R2:W1:Y:S01]  /*2c520*/  LDS.128 R32, [R189+0x1800] ;  /* 0x00180000bd207984 */ /* 0x0004620000000c00 */
[----:B------:R-:W-:-:S05]  /*2c530*/  LOP3.LUT R0, R0, 0xffffffe0, RZ, 0xc0, !PT ;  /* 0xffffffe000007812 */ /* 0x000fca00078ec0ff */
[----:B------:R-:W-:-:S05]  /*2c540*/  IMAD.IADD R0, R38, 0x1, -R0 ;  /* 0x0000000126007824 */ /* 0x000fca00078e0a00 */
[----:B------:R-:W-:-:S04]  /*2c550*/  SHF.R.S32.HI R9, RZ, 0x1f, R0 ;  /* 0x0000001fff097819 */ /* 0x000fc80000011400 */
[----:B------:R-:W-:-:S04]  /*2c560*/  LEA.HI R0, R9, R0, RZ, 0x2 ;  /* 0x0000000009007211 */ /* 0x000fc800078f10ff */
[----:B------:R-:W-:-:S05]  /*2c570*/  SHF.R.S32.HI R0, RZ, 0x2, R0 ;  /* 0x00000002ff007819 */ /* 0x000fca0000011400 */
[----:B------:R-:W-:Y:S01]  /*2c580*/  IMAD R0, R6, 0x10, R0 ;  /* 0x0000001006007824 */ /* 0x000fe200078e0200 */
[----:B------:R-:W-:Y:S05]  /*2c590*/  @P0 BRA `(.L_x_1164) ;  /* 0x000000d000000947 */ /* 0x000fea0003800000 */
[C---:B--2-4-:R-:W-:Y:S01]  /*2c5a0*/  IMAD R7, R43.reuse, 0x40, R7 ;  /* 0x000000402b077824 */ /* 0x054fe200078e0207 */
[C---:B------:R-:W-:Y:S01]  /*2c5b0*/  IADD3 R8, R0.reuse, 0x8, RZ ;  /* 0x0000000800087810 */ /* 0x040fe20007ffe0ff */
[----:B-----5:R-:W-:Y:S01]  /*2c5c0*/  IMAD R6, R43, -0x40, R42 ;  /* 0xffffffc02b067824 */ /* 0x020fe200078e022a */
[----:B------:R-:W-:Y:S02]  /*2c5d0*/  ULDC.64 UR4, c[0x0][0x118] ;  /* 0x0000460000047ab9 */ /* 0x000fe40000000a00 */
[----:B------:R-:W-:Y:S02]  /*2c5e0*/  SHF.R.S32.HI R9, RZ, 0x1f, R7 ;  /* 0x0000001fff097819 */ /* 0x000fe40000011407 */
[C---:B------:R-:W-:Y:S02]  /*2c5f0*/  IADD3 R7, P0, R0.reuse, R7, RZ ;  /* 0x0000000700077210 */ /* 0x040fe40007f1e0ff */
[----:B------:R-:W-:-:S02]  /*2c600*/  ISETP.GE.AND P2, PT, R0, R6, PT ;  /* 0x000000060000720c */ /* 0x000fc40003f46270 */
[----:B------:R-:W-:Y:S02]  /*2c610*/  ISETP.GE.AND P1, PT, R8, R6, PT ;  /* 0x000000060800720c */ /* 0x000fe40003f26270 */
[----:B------:R-:W-:Y:S02]  /*2c620*/  LEA.HI.X.SX32 R0, R0, R9, 0x1, P0 ;  /* 0x0000000900007211 */ /* 0x000fe400000f0eff */
[----:B------:R-:W-:-:S04]  /*2c630*/  LEA R2, P0, R7, R2, 0x2 ;  /* 0x0000000207027211 */ /* 0x000fc800078010ff */
[----:B------:R-:W-:-:S05]  /*2c640*/  LEA.HI.X R3, R7, R3, R0, 0x2, P0 ;  /* 0x0000000307037211 */ /* 0x000fca00000f1400 */
[----:B------:R2:W-:Y:S04]  /*2c650*/  @!P2 ST.E [R2.64], R14 ;  /* 0x0000000e0200a985 */ /* 0x0005e8000c101904 */
[----:B------:R2:W-:Y:S02]  /*2c660*/  @!P1 ST.E [R2.64+0x20], R15 ;  /* 0x0000200f02009985 */ /* 0x0005e4000c101904 */
.L_x_1164:
[----:B--2-4-:R-:W-:Y:S05]  /*2c670*/  BSYNC B0 ;  /* 0x0000000000007941 */ /* 0x014fea0003800000 */
.L_x_1163:
[----:B------:R-:W-:Y:S02]  /*2c680*/  ULDC.64 UR4, c[0x0][0x118] ;  /* 0x0000460000047ab9 */ /* 0x000fe40000000a00 */
[----:B------:R-:W2:Y:S01]  /*2c690*/  LD.E R6, [R10.64+0xc0] ;  /* 0x0000c0040a067980 */ /* 0x000ea2000c101900 */
[----:B------:R-:W-:Y:S01]  /*2c6a0*/  IMAD.SHL.U32 R14, R43, 0x40, RZ ;  /* 0x000000402b0e7824 */ /* 0x000fe200078e00ff */
[--C-:B-----5:R-:W-:Y:S01]  /*2c6b0*/  SHF.R.S32.HI R3, RZ, 0x1f, R132.reuse ;  /* 0x0000001fff037819 */ /* 0x120fe20000011484 */
[----:B------:R-:W-:Y:S01]  /*2c6c0*/  IMAD.MOV.U32 R2, RZ, RZ, R132 ;  /* 0x000000ffff027224 */ /* 0x000fe200078e0084 */
[----:B------:R-:W-:Y:S01]  /*2c6d0*/  SHF.R.S32.HI R8, RZ, 0x1f, R41 ;  /* 0x0000001fff087819 */ /* 0x000fe20000011429 */
[-C--:B------:R-:W-:Y:S01]  /*2c6e0*/  IMAD R0, R5, R14.reuse, RZ ;  /* 0x0000000e05007224 */ /* 0x080fe200078e02ff */
[----:B------:R-:W-:Y:S01]  /*2c6f0*/  SHF.R.S32.HI R7, RZ, 0x1f, R14 ;  /* 0x0000001fff077819 */ /* 0x000fe2000001140e */
[C---:B------:R-:W-:Y:S01]  /*2c700*/  IMAD.WIDE.U32 R2, R4.reuse, R14, R2 ;  /* 0x0000000e04027225 */ /* 0x040fe200078e0002 */
[----:B------:R-:W-:Y:S03]  /*2c710*/  BSSY B0, `(.L_x_1165) ;  /* 0x0000018000007945 */ /* 0x000fe60003800000 */
[----:B------:R-:W-:Y:S01]  /*2c720*/  IMAD R0, R4, R7, R0 ;  /* 0x0000000704007224 */ /* 0x000fe200078e0200 */
[----:B------:R-:W-:Y:S01]  /*2c730*/  IADD3 R2, P0, R18, R2, RZ ;  /* 0x0000000212027210 */ /* 0x000fe20007f1e0ff */
[----:B------:R-:W-:Y:S01]  /*2c740*/  IMAD.IADD R14, R42, 0x1, -R14 ;  /* 0x000000012a0e7824 */ /* 0x000fe200078e0a0e */
[----:B------:R-:W-:-:S02]  /*2c750*/  LEA.HI R7, R40, R38, RZ, 0x3 ;  /* 0x0000002628077211 */ /* 0x000fc400078f18ff */
[----:B------:R-:W-:Y:S02]  /*2c760*/  IADD3.X R3, R19, R3, R0, P0, !PT ;  /* 0x0000000313037210 */ /* 0x000fe400007fe400 */
[----:B------:R-:W-:-:S04]  /*2c770*/  SHF.R.S32.HI R0, RZ, 0x3, R7 ;  /* 0x00000003ff007819 */ /* 0x000fc80000011407 */
[----:B------:R-:W-:Y:S02]  /*2c780*/  SHF.R.S32.HI R15, RZ, 0x1f, R0 ;  /* 0x0000001fff0f7819 */ /* 0x000fe40000011400 */
[----:B--2---:R-:W-:Y:S01]  /*2c790*/  ISETP.GE.AND P1, PT, R132, R6, PT ;  /* 0x000000068400720c */ /* 0x004fe20003f26270 */
[----:B------:R-:W-:-:S03]  /*2c7a0*/  IMAD R6, R17, R41, RZ ;  /* 0x0000002911067224 */ /* 0x000fc600078e02ff */
[----:B------:R-:W-:Y:S01]  /*2c7b0*/  ISETP.GE.OR P0, PT, R0, R14, P1 ;  /* 0x0000000e0000720c */ /* 0x000fe20000f06670 */
[C---:B------:R-:W-:Y:S02]  /*2c7c0*/  IMAD R8, R16.reuse, R8, R6 ;  /* 0x0000000810087224 */ /* 0x040fe400078e0206 */
[----:B------:R-:W-:-:S04]  /*2c7d0*/  IMAD.WIDE.U32 R6, R16, R41, R2 ;  /* 0x0000002910067225 */ /* 0x000fc800078e0002 */
[----:B------:R-:W-:-:S06]  /*2c7e0*/  IMAD.IADD R3, R7, 0x1, R8 ;  /* 0x0000000107037824 */ /* 0x000fcc00078e0208 */
[----:B------:R-:W-:Y:S05]  /*2c7f0*/  @P0 BRA `(.L_x_1166) ;  /* 0x0000009000000947 */ /* 0x000fea0003800000 */
[----:B------:R-:W-:Y:S01]  /*2c800*/  MOV R2, R6 ;  /* 0x0000000600027202 */ /* 0x000fe20000000f00 */
[----:B------:R-:W-:Y:S01]  /*2c810*/  IMAD R10, R5, R0, RZ ;  /* 0x00000000050a7224 */ /* 0x000fe200078e02ff */
[----:B------:R-:W-:-:S03]  /*2c820*/  ULDC.64 UR4, c[0x0][0x118] ;  /* 0x0000460000047ab9 */ /* 0x000fc60000000a00 */
[----:B------:R-:W-:-:S04]  /*2c830*/  IMAD.WIDE.U32 R8, R0, R4, R2 ;  /* 0x0000000400087225 */ /* 0x000fc800078e0002 */
[----:B------:R-:W-:-:S05]  /*2c840*/  IMAD R10, R4, R15, R10 ;  /* 0x0000000f040a7224 */ /* 0x000fca00078e020a */
[----:B------:R-:W-:Y:S02]  /*2c850*/  IADD3 R9, R9, R10, RZ ;  /* 0x0000000a09097210 */ /* 0x000fe40007ffe0ff */
[----:B------:R-:W-:-:S04]  /*2c860*/  LEA R10, P0, R8, R12, 0x1 ;  /* 0x0000000c080a7211 */ /* 0x000fc800078008ff */
[----:B------:R-:W-:-:S05]  /*2c870*/  LEA.HI.X R11, R8, R13, R9, 0x1, P0 ;  /* 0x0000000d080b7211 */ /* 0x000fca00000f0c09 */
[----:B-1----:R1:W-:Y:S04]  /*2c880*/  ST.E.128 [R10.64], R20 ;  /* 0x000000140a007985 */ /* 0x0023e8000c101d04 */
.L_x_1166:
[----:B------:R-:W-:Y:S05]  /*2c890*/  BSYNC B0 ;  /* 0x0000000000007941 */ /* 0x000fea0003800000 */
.L_x_1165:
[----:B------:R-:W-:Y:S01]  /*2c8a0*/  IADD3 R8, R0, 0x10, RZ ;  /* 0x0000001000087810 */ /* 0x000fe20007ffe0ff */
[----:B------:R-:W-:Y:S03]  /*2c8b0*/  BSSY B0, `(.L_x_1167) ;  /* 0x000000f000007945 */ /* 0x000fe60003800000 */
[----:B------:R-:W-:-:S13]  /*2c8c0*/  ISETP.GE.OR P0, PT, R8, R14, P1 ;  /* 0x0000000e0800720c */ /* 0x000fda0000f06670 */
[----:B------:R-:W-:Y:S05]  /*2c8d0*/  @P0 BRA `(.L_x_1168) ;  /* 0x000000c000000947 */ /* 0x000fea0003800000 */
[----:B-1----:R-:W-:Y:S01]  /*2c8e0*/  IADD3 R10, P0, R0, 0x10, RZ ;  /* 0x00000010000a7810 */ /* 0x002fe20007f1e0ff */
[----:B------:R-:W-:Y:S01]  /*2c8f0*/  ULDC.64 UR4, c[0x0][0x118] ;  /* 0x0000460000047ab9 */ /* 0x000fe20000000a00 */
[----:B------:R-:W-:-:S03]  /*2c900*/  MOV R9, R3 ;  /* 0x0000000300097202 */ /* 0x000fc60000000f00 */
[----:B------:R-:W-:-:S04]  /*2c910*/  IMAD.X R8, RZ, RZ, R15, P0 ;  /* 0x000000ffff087224 */ /* 0x000fc800000e060f */
[----:B------:R-:W-:Y:S02]  /*2c920*/  IMAD R11, R8, R4, RZ ;  /* 0x00000004080b7224 */ /* 0x000fe400078e02ff */
[----:B------:R-:W-:Y:S02]  /*2c930*/  IMAD.MOV.U32 R8, RZ, RZ, R6 ;  /* 0x000000ffff087224 */ /* 0x000fe400078e0006 */
[-C--:B------:R-:W-:Y:S02]  /*2c940*/  IMAD R11, R5, R10.reuse, R11 ;  /* 0x0000000a050b7224 */ /* 0x080fe400078e020b */
[----:B------:R-:W-:-:S05]  /*2c950*/  IMAD.WIDE.U32 R8, R4, R10, R8 ;  /* 0x0000000a04087225 */ /* 0x000fca00078e0008 */
[----:B------:R-:W-:Y:S02]  /*2c960*/  LEA R10, P0, R8, R12, 0x1 ;  /* 0x0000000c080a7211 */ /* 0x000fe400078008ff */
[----:B------:R-:W-:-:S04]  /*2c970*/  IADD3 R11, R9, R11, RZ ;  /* 0x0000000b090b7210 */ /* 0x000fc80007ffe0ff */
[----:B------:R-:W-:-:S05]  /*2c980*/  LEA.HI.X R11, R8, R13, R11, 0x1, P0 ;  /* 0x0000000d080b7211 */ /* 0x000fca00000f0c0b */
[----:B------:R1:W-:Y:S02]  /*2c990*/  ST.E.128 [R10.64], R24 ;  /* 0x000000180a007985 */ /* 0x0003e4000c101d04 */
.L_x_1168:
[----:B------:R-:W-:Y:S05]  /*2c9a0*/  BSYNC B0 ;  /* 0x0000000000007941 */ /* 0x000fea0003800000 */
.L_x_1167:
        /* <DEDUP_REMOVED lines=15> */
[----:B---3--:R1:W-:Y:S02]  /*2caa0*/  ST.E.128 [R10.64], R28 ;  /* 0x0000001c0a007985 */ /* 0x0083e4000c101d04 */
.L_x_1170:
[----:B------:R-:W-:Y:S05]  /*2cab0*/  BSYNC B0 ;  /* 0x0000000000007941 */ /* 0x000fea0003800000 */
.L_x_1169:
[----:B------:R-:W-:Y:S01]  /*2cac0*/  IADD3 R8, R0, 0x30, RZ ;  /* 0x0000003000087810 */ /* 0x000fe20007ffe0ff */
[----:B------:R-:W-:Y:S01]  /*2cad0*/  IMAD.MOV.U32 R9, RZ, RZ, 0x0 ;  /* 0x00000000ff097424 */ /* 0x000fe200078e00ff */
[----:B-1----:R-:W-:Y:S02]  /*2cae0*/  MOV R10, 0x70 ;  /* 0x00000070000a7802 */ /* 0x002fe40000000f00 */
[----:B------:R-:W-:-:S03]  /*2caf0*/  ISETP.GE.OR P1, PT, R8, R14, P1 ;  /* 0x0000000e0800720c */ /* 0x000fc60000f26670 */
[----:B------:R-:W-:-:S10]  /*2cb00*/  IMAD.MOV.U32 R8, RZ, RZ, R10 ;  /* 0x000000ffff087224 */ /* 0x000fd400078e000a */
[----:B------:R-:W-:Y:S05]  /*2cb10*/  @P1 RET.REL.NODEC R8 `(_ZN5flash24flash_fwd_splitkv_kernelI23Flash_fwd_kernel_traitsILi64ELi64ELi256ELi4ELb0ELb0EN7cutlass6half_tE19Flash_kernel_traitsILi64ELi64ELi256ELi4ES3_EELb1ELb0ELb0ELb0ELb0ELb0ELb0ELb1EEEvNS_16Flash_fwd_paramsE) ;  /* 0xfffd34e008001950 */ /* 0x000fea0003c3ffff */
[----:B------:R-:W-:Y:S01]  /*2cb20*/  IADD3 R0, P0, R0, 0x30, RZ ;  /* 0x0000003000007810 */ /* 0x000fe20007f1e0ff */
[----:B------:R-:W-:-:S03]  /*2cb30*/  ULDC.64 UR4, c[0x0][0x118] ;  /* 0x0000460000047ab9 */ /* 0x000fc60000000a00 */
[----:B------:R-:W-:-:S05]  /*2cb40*/  IADD3.X R2, RZ, R15, RZ, P0, !PT ;  /* 0x0000000fff027210 */ /* 0x000fca00007fe4ff */
[----:B------:R-:W-:Y:S01]  /*2cb50*/  IMAD R8, R2, R4, RZ ;  /* 0x0000000402087224 */ /* 0x000fe200078e02ff */
[----:B------:R-:W-:-:S05]  /*2cb60*/  MOV R2, R6 ;  /* 0x0000000600027202 */ /* 0x000fca0000000f00 */
[----:B------:R-:W-:-:S04]  /*2cb70*/  IMAD.WIDE.U32 R6, R4, R0, R2 ;  /* 0x0000000004067225 */ /* 0x000fc800078e0002 */
[----:B------:R-:W-:Y:S01]  /*2cb80*/  IMAD R0, R5, R0, R8 ;  /* 0x0000000005007224 */ /* 0x000fe200078e0208 */
[----:B------:R-:W-:-:S03]  /*2cb90*/  LEA R2, P0, R6, R12, 0x1 ;  /* 0x0000000c06027211 */ /* 0x000fc600078008ff */
[----:B------:R-:W-:-:S05]  /*2cba0*/  IMAD.IADD R0, R7, 0x1, R0 ;  /* 0x0000000107007824 */ /* 0x000fca00078e0200 */
[----:B------:R-:W-:-:S05]  /*2cbb0*/  LEA.HI.X R3, R6, R13, R0, 0x1, P0 ;  /* 0x0000000d06037211 */ /* 0x000fca00000f0c00 */
[----:B------:R1:W-:Y:S02]  /*2cbc0*/  ST.E.128 [R2.64], R32 ;  /* 0x0000002002007985 */ /* 0x0003e4000c101d04 */
[----:B-1----:R-:W-:Y:S01]  /*2cbd0*/  MOV R2, R10 ;  /* 0x0000000a00027202 */ /* 0x002fe20000000f00 */
[----:B------:R-:W-:-:S04]  /*2cbe0*/  IMAD.MOV.U32 R3, RZ, RZ, 0x0 ;  /* 0x00000000ff037424 */ /* 0x000fc800078e00ff */
[----:B------:R-:W-:Y:S05]  /*2cbf0*/  RET.REL.NODEC R2 `(_ZN5flash24flash_fwd_splitkv_kernelI23Flash_fwd_kernel_traitsILi64ELi64ELi256ELi4ELb0ELb0EN7cutlass6half_tE19Flash_kernel_traitsILi64ELi64ELi256ELi4ES3_EELb1ELb0ELb0ELb0ELb0ELb0ELb0ELb1EEEvNS_16Flash_fwd_paramsE) ;  /* 0xfffd340002007950 */ /* 0x000fea0003c3ffff */
.L_x_1158:
[----:B------:R-:W-:Y:S01]  /*2cc00*/  IMAD.MOV.U32 R0, RZ, RZ, R250 ;  /* 0x000000ffff007224 */ /* 0x000fe200078e00fa */
[----:B------:R-:W-:Y:S02]  /*2cc10*/  MOV R5, 0x2 ;  /* 0x0000000200057802 */ /* 0x000fe40000000f00 */
[----:B------:R-:W-:Y:S02]  /*2cc20*/  MOV R4, 0x2cc40 ;  /* 0x0002cc4000047802 */ /* 0x000fe40000000f00 */
[----:B-1---5:R-:W-:Y:S05]  /*2cc30*/  CALL.REL.NOINC `($__internal_14_$__cuda_sm70_shflsync_bfly_p) ;  /* 0x0000011000007944 */ /* 0x022fea0003c00000 */
[----:B------:R-:W-:Y:S01]  /*2cc40*/  MOV R0, R6 ;  /* 0x0000000600007202 */ /* 0x000fe20000000f00 */
[----:B------:R-:W-:Y:S05]  /*2cc50*/  BRA `(.L_x_1171) ;  /* 0xffffedc000007947 */ /* 0x000fea000383ffff */
.L_x_1159:
[----:B------:R-:W-:Y:S02]  /*2cc60*/  MOV R5, 0x1 ;  /* 0x0000000100057802 */ /* 0x000fe40000000f00 */
[----:B------:R-:W-:Y:S02]  /*2cc70*/  MOV R4, 0x2cc90 ;  /* 0x0002cc9000047802 */ /* 0x000fe40000000f00 */
[----:B-12--5:R-:W-:Y:S05]  /*2cc80*/  CALL.REL.NOINC `($__internal_14_$__cuda_sm70_shflsync_bfly_p) ;  /* 0x000000c000007944 */ /* 0x026fea0003c00000 */
[----:B------:R-:W-:Y:S01]  /*2cc90*/  FADD.FTZ R19, R0, R6 ;  /* 0x0000000600137221 */ /* 0x000fe20000010000 */
[----:B------:R-:W-:Y:S02]  /*2cca0*/  MOV R0, R249 ;  /* 0x000000f900007202 */ /* 0x000fe40000000f00 */
[----:B------:R-:W-:Y:S02]  /*2ccb0*/  MOV R5, 0x2 ;  /* 0x0000000200057802 */ /* 0x000fe40000000f00 */
[----:B------:R-:W-:-:S02]  /*2ccc0*/  MOV R4, 0x2cce0 ;  /* 0x0002cce000047802 */ /* 0x000fc40000000f00 */
[----:B------:R-:W-:Y:S05]  /*2ccd0*/  CALL.REL.NOINC `($__internal_14_$__cuda_sm70_shflsync_bfly_p) ;  /* 0x0000007000007944 */ /* 0x000fea0003c00000 */
[----:B------:R-:W-:Y:S01]  /*2cce0*/  FADD.FTZ R2, R249, R6 ;  /* 0x00000006f9027221 */ /* 0x000fe20000010000 */
[----:B------:R-:W-:-:S02]  /*2ccf0*/  MOV R5, 0x1 ;  /* 0x0000000100057802 */ /* 0x000fc40000000f00 */
[----:B------:R-:W-:Y:S02]  /*2cd00*/  MOV R4, 0x2cd30 ;  /* 0x0002cd3000047802 */ /* 0x000fe40000000f00 */
[----:B------:R-:W-:Y:S02]  /*2cd10*/  MOV R0, R2 ;  /* 0x0000000200007202 */ /* 0x000fe40000000f00 */
[----:B------:R-:W-:Y:S05]  /*2cd20*/  CALL.REL.NOINC `($__internal_14_$__cuda_sm70_shflsync_bfly_p) ;  /* 0x0000002000007944 */ /* 0x000fea0003c00000 */
[----:B------:R-:W-:Y:S01]  /*2cd30*/  MOV R4, R6 ;  /* 0x0000000600047202 */ /* 0x000fe20000000f00 */
[----:B------:R-:W-:Y:S05]  /*2cd40*/  BRA `(.L_x_1172) ;  /* 0xffffed4000007947 */ /* 0x000fea000383ffff */
        .weak           $__internal_14_$__cuda_sm70_shflsync_bfly_p
        .type           $__internal_14_$__cuda_sm70_shflsync_bfly_p,@function
        .size           $__internal_14_$__cuda_sm70_shflsync_bfly_p,(.L_x_7711 - $__internal_14_$__cuda_sm70_shflsync_bfly_p)
$__internal_14_$__cuda_sm70_shflsync_bfly_p:
[----:B------:R-:W-:Y:S04]  /*2cd50*/  WARPSYNC R7 ;  /* 0x0000000700007348 */ /* 0x000fe80003800000 */
[----:B------:R1:W2:Y:S02]  /*2cd60*/  SHFL.BFLY PT, R6, R0, R5, R8 ;  /* 0x0c00000500067389 */ /* 0x0002a400000e0008 */
[----:B-1----:R-:W-:-:S04]  /*2cd70*/  MOV R5, 0x0 ;  /* 0x0000000000057802 */ /* 0x002fc80000000f00 */
[----:B--2---:R-:W-:Y:S05]  /*2cd80*/  RET.REL.NODEC R4 `(_ZN5flash24flash_fwd_splitkv_kernelI23Flash_fwd_kernel_traitsILi64ELi64ELi256ELi4ELb0ELb0EN7cutlass6half_tE19Flash_kernel_traitsILi64ELi64ELi256ELi4ES3_EELb1ELb0ELb0ELb0ELb0ELb0ELb0ELb1EEEvNS_16Flash_fwd_paramsE) ;  /* 0xfffd327004007950 */ /* 0x004fea0003c3ffff */
.L_x_1173:
        /* <DEDUP_REMOVED lines=15> */
.L_x_7711:


//--------------------- .text._ZN5flash24flash_fwd_splitkv_kernelI23Flash_fwd_kernel_traitsILi64ELi64ELi256ELi4ELb0ELb0EN7cutlass6half_tE19Flash_kernel_traitsILi64ELi64ELi256ELi4ES3_EELb1ELb0ELb0ELb0ELb0ELb1ELb0ELb1EEEvNS_16Flash_fwd_paramsE --------------------------
	.section	.text._ZN5flash24flash_fwd_splitkv_kernelI23Flash_fwd_kernel_traitsILi64ELi64ELi256ELi4ELb0ELb0EN7cutlass6half_tE19Flash_kernel_traitsILi64ELi64ELi256ELi4ES3_EELb1ELb0ELb0ELb0ELb0ELb1ELb0ELb1EEEvNS_16Flash_fwd_paramsE,"ax",@progbits
	.sectioninfo	@"SHI_REGISTERS=255"
	.align	128
        .global         _ZN5flash24flash_fwd_splitkv_kernelI23Flash_fwd_kernel_traitsILi64ELi64ELi256ELi4ELb0ELb0EN7cutlass6half_tE19Flash_kernel_traitsILi64ELi64ELi256ELi4ES3_EELb1ELb0ELb0ELb0ELb0ELb1ELb0ELb1EEEvNS_16Flash_fwd_paramsE
        .type           _ZN5flash24flash_fwd_splitkv_kernelI23Flash_fwd_kernel_traitsILi64ELi64ELi256ELi4ELb0ELb0EN7cutlass6half_tE19Flash_kernel_traitsILi64ELi64ELi256ELi4ES3_EELb1ELb0ELb0ELb0ELb0ELb1ELb0ELb1EEEvNS_16Flash_fwd_paramsE,@function
        .size           _ZN5flash24flash_fwd_splitkv_kernelI23Flash_fwd_kernel_traitsILi64ELi64ELi256ELi4ELb0ELb0EN7cutlass6half_tE19Flash_kernel_traitsILi64ELi64ELi256ELi4ES3_EELb1ELb0ELb0ELb0ELb0ELb1ELb0ELb1EEEvNS_16Flash_fwd_paramsE,(.L_x_7713 - _ZN5flash24flash_fwd_splitkv_kernelI23Flash_fwd_kernel_traitsILi64ELi64ELi256ELi4ELb0ELb0EN7cutlass6half_tE19Flash_kernel_traitsILi64ELi64ELi256ELi4ES3_EELb1ELb0ELb0ELb0ELb0ELb1ELb0ELb1EEEvNS_16Flash_fwd_paramsE)
        .other          _ZN5flash24flash_fwd_splitkv_kernelI23Flash_fwd_kernel_traitsILi64ELi64ELi256ELi4ELb0ELb0EN7cutlass6half_tE19Flash_kernel_traitsILi64ELi64ELi256ELi4ES3_EELb1ELb0ELb0ELb0ELb0ELb1ELb0ELb1EEEvNS_16Flash_fwd_paramsE,@"STO_CUDA_ENTRY STV_DEFAULT"
_ZN5flash24flash_fwd_splitkv_kernelI23Flash_fwd_kernel_traitsILi64ELi64ELi256ELi4ELb0ELb0EN7cutlass6half_tE19Flash_kernel_traitsILi64ELi64ELi256ELi4ES3_EELb1ELb0ELb0ELb0ELb0ELb1ELb0ELb1EEEvNS_16Flash_fwd_paramsE:
.text._ZN5flash24flash_fwd_splitkv_kernelI23Flash_fwd_kernel_traitsILi64ELi64ELi256ELi4ELb0ELb0EN7cutlass6half_tE19Flash_kernel_traitsILi64ELi64ELi256ELi4ES3_EELb1ELb0ELb0ELb0ELb0ELb1ELb0ELb1EEEvNS_16Flash_fwd_paramsE:
[----:B------:R-:W-:Y:S02]  /*0000*/  MOV R1, c[0x0][0x28] ;  /* 0x00000a0000017a02 */ /* 0x000fe40000000f00 */
[----:B------:R-:W-:Y:S01]  /*0010*/  ULDC.64 UR4, c[0x0][0x40] ;  /* 0x0000100000047ab9 */ /* 0x000fe20000000a00 */
[----:B------:R-:W-:Y:S01]  /*0020*/  BSSY B3, `(.L_x_1174) ;  /* 0x0000005000037945 */ /* 0x000fe20003800000 */
[----:B------:R-:W-:Y:S01]  /*0030*/  UIADD3 UR4, UP0, UR4, 0x160, URZ ;  /* 0x0000016004047890 */ /* 0x000fe2000ff1e03f */
[----:B------:R-:W-:-:S03]  /*0040*/  IADD3 R1, R1, -0x180, RZ ;  /* 0xfffffe8001017810 */ /* 0x000fc60007ffe0ff */
[----:B------:R-:W-:-:S07]  /*0050*/  UIADD3.X UR5, URZ, UR5, URZ, UP0, !UPT ;  /* 0x000000053f057290 */ /* 0x000fce00087fe43f */
[----:B------:R-:W-:Y:S05]  /*0060*/  CALL.REL.NOINC `($_ZN5flash24flash_fwd_splitkv_kernelI23Flash_fwd_kernel_traitsILi64ELi64ELi256ELi4ELb0ELb0EN7cutlass6half_tE19Flash_kernel_traitsILi64ELi64ELi256ELi4ES3_EELb1ELb0ELb0ELb0ELb0ELb1ELb0ELb1EEEvNS_16Flash_fwd_paramsE$_ZN5flash30compute_attn_1rowblock_splitkvI23Flash_fwd_kernel_traitsILi64ELi64ELi256ELi4ELb0ELb0EN7cutlass6half_tE19Flash_kernel_traitsILi64ELi64ELi256ELi4ES3_EELb1ELb0ELb0ELb0ELb0ELb1ELb0ELb1ENS_16Flash_fwd_paramsEEEvRKT8_iiiii) ;  /* 0x0000002000007944 */ /* 0x000fea0003c00000 */
[----:B------:R-:W-:Y:S05]  /*0070*/  BSYNC B3 ;  /* 0x0000000000037941 */ /* 0x000fea0003800000 */
.L_x_1174:
[----:B------:R-:W-:Y:S05]  /*0080*/  EXIT ;  /* 0x000000000000794d */ /* 0x000fea0003800000 */
        .type           $_ZN5flash24flash_fwd_splitkv_kernelI23Flash_fwd_kernel_traitsILi64ELi64ELi256ELi4ELb0ELb0EN7cutlass6half_tE19Flash_kernel_traitsILi64ELi64ELi256ELi4ES3_EELb1ELb0ELb0ELb0ELb0ELb1ELb0ELb1EEEvNS_16Flash_fwd_paramsE$_ZN5flash30compute_attn_1rowblock_splitkvI23Flash_fwd_kernel_traitsILi64ELi64ELi256ELi4ELb0ELb0EN7cutlass6half_tE19Flash_kernel_traitsILi64ELi64ELi256ELi4ES3_EELb1ELb0ELb0ELb0ELb0ELb1ELb0ELb1ENS_16Flash_fwd_paramsEEEvRKT8_iiiii,@function
        .size           $_ZN5flash24flash_fwd_splitkv_kernelI23Flash_fwd_kernel_traitsILi64ELi64ELi256ELi4ELb0ELb0EN7cutlass6half_tE19Flash_kernel_traitsILi64ELi64ELi256ELi4ES3_EELb1ELb0ELb0ELb0ELb0ELb1ELb0ELb1EEEvNS_16Flash_fwd_paramsE$_ZN5flash30compute_attn_1rowblock_splitkvI23Flash_fwd_kernel_traitsILi64ELi64ELi256ELi4ELb0ELb0EN7cutlass6half_tE19Flash_kernel_traitsILi64ELi64ELi256ELi4ES3_EELb1ELb0ELb0ELb0ELb0ELb1ELb0ELb1ENS_16Flash_fwd_paramsEEEvRKT8_iiiii,($__internal_15_$__cuda_sm70_shflsync_bfly_p - $_ZN5flash24flash_fwd_splitkv_kernelI23Flash_fwd_kernel_traitsILi64ELi64ELi256ELi4ELb0ELb0EN7cutlass6half_tE19Flash_kernel_traitsILi64ELi64ELi256ELi4ES3_EELb1ELb0ELb0ELb0ELb0ELb1ELb0ELb1EEEvNS_16Flash_fwd_paramsE$_ZN5flash30compute_attn_1rowblock_splitkvI23Flash_fwd_kernel_traitsILi64ELi64ELi256ELi4ELb0ELb0EN7cutlass6half_tE19Flash_kernel_traitsILi64ELi64ELi256ELi4ES3_EELb1ELb0ELb0ELb0ELb0ELb1ELb0ELb1ENS_16Flash_fwd_paramsEEEvRKT8_iiiii)
$_ZN5flash24flash_fwd_splitkv_kernelI23Flash_fwd_kernel_traitsILi64ELi64ELi256ELi4ELb0ELb0EN7cutlass6half_tE19Flash_kernel_traitsILi64ELi64ELi256ELi4ES3_EELb1ELb0ELb0ELb0ELb0ELb1ELb0ELb1EEEvNS_16Flash_fwd_paramsE$_ZN5flash30compute_attn_1rowblock_splitkvI23Flash_fwd_kernel_traitsILi64ELi64ELi256ELi4ELb0ELb0EN7cutlass6half_tE19Flash_kernel_traitsILi64ELi64ELi256ELi4ES3_EELb1ELb0ELb0ELb0ELb0ELb1ELb0ELb1ENS_16Flash_fwd_paramsEEEvRKT8_iiiii:
        /* <DEDUP_REMOVED lines=22> */
.L_x_1176:
[----:B------:R-:W-:Y:S05]  /*01f0*/  BSYNC B0 ;  /* 0x0000000000007941 */ /* 0x000fea0003800000 */
.L_x_1175:
        /* <DEDUP_REMOVED lines=18> */
.L_x_1178:
[----:B------:R3:W5:Y:S02]  /*0320*/  LD.E R0, [R16.64+0xb8] ;  /* 0x0000b80610007980 */ /* 0x000764000c101900 */
.L_x_1179:
[----:B------:R-:W-:Y:S05]  /*0330*/  BSYNC B0 ;  /* 0x0000000000007941 */ /* 0x000fea0003800000 */
.L_x_1177:
        /* <DEDUP_REMOVED lines=10> */
.L_x_1181:
[----:B------:R-:W2:Y:S01]  /*03e0*/  LD.E.64 R2, [R16.64+0x108] ;  /* 0x0001080610027980 */ /* 0x000ea2000c101b00 */
[----:B------:R-:W-:Y:S01]  /*03f0*/  BSSY B0, `(.L_x_1183) ;  /* 0x0000006000007945 */ /* 0x000fe20003800000 */
[----:B------:R-:W-:Y:S01]  /*0400*/  IMAD.MOV.U32 R0, RZ, RZ, RZ ;  /* 0x000000ffff007224 */ /* 0x000fe200078e00ff */
[----:B--2---:R-:W-:-:S04]  /*0410*/  ISETP.NE.U32.AND P0, PT, R2, RZ, PT ;  /* 0x000000ff0200720c */ /* 0x004fc80003f05070 */
[----:B------:R-:W-:-:S13]  /*0420*/  ISETP.NE.AND.EX P0, PT, R3, RZ, PT, P0 ;  /* 0x000000ff0300720c */ /* 0x000fda0003f05300 */
[----:B------:R-:W-:Y:S05]  /*0430*/  @!P0 BRA `(.L_x_1184) ;  /* 0x0000001000008947 */ /* 0x000fea0003800000 */
[----:B------:R2:W5:Y:S02]  /*0440*/  LD.E R0, [R16.64+0xbc] ;  /* 0x0000bc0610007980 */ /* 0x000564000c101900 */
.L_x_1184:
[----:B------:R-:W-:Y:S05]  /*0450*/  BSYNC B0 ;  /* 0x0000000000007941 */ /* 0x000fea0003800000 */
.L_x_1183:
[----:B-----5:R-:W-:Y:S02]  /*0460*/  IADD3 R211, R119, R0, RZ ;  /* 0x0000000077d37210 */ /* 0x020fe40007ffe0ff */
.L_x_1182:
[----:B------:R-:W-:Y:S05]  /*0470*/  BSYNC B1 ;  /* 0x0000000000017941 */ /* 0x000fea0003800000 */
.L_x_1180:
[----:B------:R-:W5:Y:S01]  /*0480*/  S2R R38, SR_CTAID.X ;  /* 0x0000000000267919 */ /* 0x000f620000002500 */
[----:B------:R-:W-:Y:S01]  /*0490*/  MOV R25, 0x70 ;  /* 0x0000007000197802 */ /* 0x000fe20000000f00 */
[----:B------:R-:W-:-:S03]  /*04a0*/  IMAD.MOV.U32 R3, RZ, RZ, 0x0 ;  /* 0x00000000ff037424 */ /* 0x000fc600078e00ff */
[----:B------:R-:W-:Y:S01]  /*04b0*/  MOV R2, R25 ;  /* 0x0000001900027202 */ /* 0x000fe20000000f00 */
[----:B-----5:R-:W-:-:S05]  /*04c0*/  IMAD.SHL.U32 R26, R38, 0x40, RZ ;  /* 0x00000040261a7824 */ /* 0x020fca00078e00ff */
[----:B------:R-:W-:-:S13]  /*04d0*/  ISETP.GT.AND P0, PT, R28, R26, PT ;  /* 0x0000001a1c00720c */ /* 0x000fda0003f04270 */
[----:B------:R-:W-:Y:S05]  /*04e0*/  @!P0 RET.REL.NODEC R2 `(_ZN5flash24flash_fwd_splitkv_kernelI23Flash_fwd_kernel_traitsILi64ELi64ELi256ELi4ELb0ELb0EN7cutlass6half_tE19Flash_kernel_traitsILi64ELi64ELi256ELi4ES3_EELb1ELb0ELb0ELb0ELb0ELb1ELb0ELb1EEEvNS_16Flash_fwd_paramsE) ;  /* 0xfffffb1002008950 */ /* 0x000fea0003c3ffff */
        /* <DEDUP_REMOVED lines=42> */
[-C--:B----4-:R-:W-:Y:S02]  /*0790*/  @!P0 IMAD R5, R7, R37.reuse, RZ ;  /* 0x0000002507058224 */ /* 0x090fe400078e02ff */
        /* <DEDUP_REMOVED lines=32> */
.L_x_1187:
[----:B------:R-:W-:Y:S05]  /*09a0*/  BSYNC B0 ;  /* 0x0000000000007941 */ /* 0x000fea0003800000 */
.L_x_1186:
        /* <DEDUP_REMOVED lines=16> */
.L_x_1189:
[----:B------:R-:W-:Y:S05]  /*0ab0*/  BSYNC B0 ;  /* 0x0000000000007941 */ /* 0x000fea0003800000 */
.L_x_1188:
        /* <DEDUP_REMOVED lines=16> */
.L_x_1191:
[----:B------:R-:W-:Y:S05]  /*0bc0*/  BSYNC B0 ;  /* 0x0000000000007941 */ /* 0x000fea0003800000 */
.L_x_1190:
        /* <DEDUP_REMOVED lines=15> */
.L_x_1193:
[----:B------:R-:W-:Y:S05]  /*0cc0*/  BSYNC B0 ;  /* 0x0000000000007941 */ /* 0x000fea0003800000 */
.L_x_1192:
        /* <DEDUP_REMOVED lines=17> */
[----:B----4-:R-:W-:Y:S05]  /*0de0*/  @P0 RET.REL.NODEC R4 `(_ZN5flash24flash_fwd_splitkv_kernelI23Flash_fwd_kernel_traitsILi64ELi64ELi256ELi4ELb0ELb0EN7cutlass6half_tE19Flash_kernel_traitsILi64ELi64ELi256ELi4ES3_EELb1ELb0ELb0ELb0ELb0ELb1ELb0ELb1EEEvNS_16Flash_fwd_paramsE) ;  /* 0xfffff21004000950 */ /* 0x010fea0003c3ffff */
[----:B------:R-:W-:-:S05]  /*0df0*/  MOV R0, 0x7f800000 ;  /* 0x7f80000000007802 */ /* 0x000fca0000000f00 */
[----:B------:R2:W-:Y:S02]  /*0e00*/  ST.E [R2.64+0xc0], R0 ;  /* 0x0000c00002007985 */ /* 0x0005e4000c101906 */
[----:B--2---:R-:W-:Y:S02]  /*0e10*/  MOV R2, R25 ;  /* 0x0000001900027202 */ /* 0x004fe40000000f00 */
[----:B------:R-:W-:-:S04]  /*0e20*/  MOV R3, 0x0 ;  /* 0x0000000000037802 */ /* 0x000fc80000000f00 */
[----:B------:R-:W-:Y:S05]  /*0e30*/  RET.REL.NODEC R2 `(_ZN5flash24flash_fwd_splitkv_kernelI23Flash_fwd_kernel_traitsILi64ELi64ELi256ELi4ELb0ELb0EN7cutlass6half_tE19Flash_kernel_traitsILi64ELi64ELi256ELi4ES3_EELb1ELb0ELb0ELb0ELb0ELb1ELb0ELb1EEEvNS_16Flash_fwd_paramsE) ;  /* 0xfffff1c002007950 */ /* 0x000fea0003c3ffff */
.L_x_1185:
        /* <DEDUP_REMOVED lines=69> */
[----:B------:R-:W-:Y:S02]  /*1290*/  IABS R18, R39 ;  /* 0x0000002700127213 */ /* 0x000fe40000000000 */
[----:B------:R-:W-:Y:S02]  /*12a0*/  IABS R15, R14 ;  /* 0x0000000e000f7213 */ /* 0x000fe40000000000 */
[----:B-1----:R-:W-:Y:S01]  /*12b0*/  IADD3 R0, RZ, -R3, RZ ;  /* 0x80000003ff007210 */ /* 0x002fe20007ffe0ff */
[----:B------:R-:W-:-:S04]  /*12c0*/  IMAD.MOV.U32 R2, RZ, RZ, RZ ;  /* 0x000000ffff027224 */ /* 0x000fc800078e00ff */
[----:B------:R-:W-:-:S04]  /*12d0*/  IMAD R0, R0, R4, RZ ;  /* 0x0000000400007224 */ /* 0x000fc800078e02ff */
[----:B------:R-:W-:Y:S01]  /*12e0*/  IMAD.HI.U32 R2, R3, R0, R2 ;  /* 0x0000000003027227 */ /* 0x000fe200078e0002 */
        /* <DEDUP_REMOVED lines=13> */
[----:B------:R-:W-:Y:S01]  /*13c0*/  @P2 IADD3 R2, R2, 0x1, RZ ;  /* 0x0000000102022810 */ /* 0x000fe20007ffe0ff */
[----:B----4-:R1:W-:Y:S01]  /*13d0*/  STL.64 [R1+0x10], R20 ;  /* 0x0000101401007387 */ /* 0x0103e20000100a00 */
        /* <DEDUP_REMOVED lines=27> */
.L_x_1195:
        /* <DEDUP_REMOVED lines=13> */
[----:B---3--:R2:W-:Y:S01]  /*1660*/  STL.64 [R1+0x10], R2 ;  /* 0x0000100201007387 */ /* 0x0085e20000100a00 */
        /* <DEDUP_REMOVED lines=71> */
.L_x_1196:
[----:B-1----:R-:W-:Y:S05]  /*1ae0*/  BSYNC B0 ;  /* 0x0000000000007941 */ /* 0x002fea0003800000 */
.L_x_1194:
[----:B------:R-:W2:Y:S01]  /*1af0*/  LDL R34, [R1+0x10] ;  /* 0x0000100001227983 */ /* 0x000ea20000100800 */
[----:B------:R-:W-:-:S03]  /*1b00*/  ISETP.NE.AND P0, PT, R40, -0x1, PT ;  /* 0xffffffff2800780c */ /* 0x000fc60003f05270 */
[----:B------:R-:W3:Y:S04]  /*1b10*/  LDL R36, [R1+0x14] ;  /* 0x0000140001247983 */ /* 0x000ee80000100800 */
[----:B------:R-:W4:Y:S04]  /*1b20*/  LD.E.64 R4, [R16.64+0x30] ;  /* 0x0000300610047980 */ /* 0x000f28000c101b00 */
[----:B------:R-:W4:Y:S04]  /*1b30*/  LD.E R14, [R16.64+0xc0] ;  /* 0x0000c006100e7980 */ /* 0x000f28000c101900 */
[----:B------:R-:W4:Y:S04]  /*1b40*/  @!P0 LD.E.64 R6, [R16.64+0x18] ;  /* 0x0000180610068980 */ /* 0x000f28000c101b00 */
[----:B------:R-:W4:Y:S04]  /*1b50*/  LD.E.64 R10, [R16.64+0x48] ;  /* 0x00004806100a7980 */ /* 0x000f28000c101b00 */
[----:B------:R-:W4:Y:S04]  /*1b60*/  LD.E.64 R20, [R16.64+0x10] ;  /* 0x0000100610147980 */ /* 0x000f28000c101b00 */
[----:B------:R-:W4:Y:S04]  /*1b70*/  LD.E.64 R24, [R16.64+0x8] ;  /* 0x0000080610187980 */ /* 0x000f28000c101b00 */
[----:B------:R1:W5:Y:S04]  /*1b80*/  @P4 LD.E R31, [R32.64] ;  /* 0x00000006201f4980 */ /* 0x000368000c101900 */
        /* <DEDUP_REMOVED lines=33> */
[----:B------:R-:W-:Y:S01]  /*1da0*/  @!P0 IMAD.WIDE.U32 R6, R6, R37, RZ ;  /* 0x0000002506068225 */ /* 0x000fe200078e00ff */
[----:B------:R1:W-:Y:S03]  /*1db0*/  STL [R1], R14 ;  /* 0x0000000e01007387 */ /* 0x0003e60000100800 */
[----:B------:R-:W-:-:S04]  /*1dc0*/  IMAD.WIDE.U32 R8, R18, R28, R2 ;  /* 0x0000001c12087225 */ /* 0x000fc800078e0002 */
[----:B------:R-:W-:Y:S01]  /*1dd0*/  @P0 IMAD.WIDE.U32 R2, R4, R40, RZ ;  /* 0x0000002804020225 */ /* 0x000fe200078e00ff */
[----:B------:R-:W-:-:S03]  /*1de0*/  LOP3.LUT R12, R250, 0xfffffff8, RZ, 0xc0, !PT ;  /* 0xfffffff8fa0c7812 */ /* 0x000fc600078ec0ff */
[----:B------:R-:W-:Y:S01]  /*1df0*/  @!P0 IMAD.MOV.U32 R2, RZ, RZ, R6 ;  /* 0x000000ffff028224 */ /* 0x000fe200078e0006 */
[----:B------:R-:W-:Y:S01]  /*1e00*/  SHF.R.S32.HI R6, RZ, 0x1f, R39 ;  /* 0x0000001fff067819 */ /* 0x000fe20000011427 */
[----:B------:R-:W-:-:S03]  /*1e10*/  IMAD.IADD R249, R0, 0x1, -R12 ;  /* 0x0000000100f97824 */ /* 0x000fc600078e0a0c */
[----:B------:R-:W-:Y:S01]  /*1e20*/  IADD3 R2, P1, R132, R2, RZ ;  /* 0x0000000284027210 */ /* 0x000fe20007f3e0ff */
[----:B-1----:R-:W-:-:S05]  /*1e30*/  @P0 IMAD R14, R5, R40, RZ ;  /* 0x00000028050e0224 */ /* 0x002fca00078e02ff */
[----:B------:R-:W-:Y:S01]  /*1e40*/  @P0 IADD3 R3, R3, R14, RZ ;  /* 0x0000000e03030210 */ /* 0x000fe20007ffe0ff */
[----:B------:R-:W-:Y:S02]  /*1e50*/  @!P0 IMAD.IADD R3, R7, 0x1, R15 ;  /* 0x0000000107038824 */ /* 0x000fe400078e020f */
        /* <DEDUP_REMOVED lines=284> */
.L_x_1301:
[----:B------:R-:W-:Y:S01]  /*3020*/  LOP3.LUT R33, R33, 0xfffffeff, RZ, 0xc0, !PT ;  /* 0xfffffeff21217812 */ /* 0x000fe200078ec0ff */
[----:B------:R-:W2:Y:S01]  /*3030*/  LDL R0, [R1] ;  /* 0x0000000001007983 */ /* 0x000ea20000100800 */
[----:B------:R-:W-:Y:S01]  /*3040*/  IMAD.SHL.U32 R22, R21, 0x100, RZ ;  /* 0x0000010015167824 */ /* 0x000fe200078e00ff */
[----:B------:R-:W-:Y:S04]  /*3050*/  BSSY B2, `(.L_x_1198) ;  /* 0x0000cb3000027945 */ /* 0x000fe80003800000 */
[----:B------:R-:W-:Y:S05]  /*3060*/  IADD3 R20, R22, -0x100, RZ ;  /* 0xffffff0016147810 */ /* 0x000fea0007ffe0ff */
[--C-:B------:R-:W-:Y:S02]  /*3070*/  IMAD.IADD R66, R211, 0x1, -R20.reuse ;  /* 0x00000001d3427824 */ /* 0x100fe400078e0a14 */
[----:B------:R-:W-:Y:S01]  /*3080*/  IMAD.IADD R67, R119, 0x1, -R20 ;  /* 0x0000000177437824 */ /* 0x000fe200078e0a14 */
[----:B--2---:R-:W-:Y:S04]  /*3090*/  ISETP.GE.AND P0, PT, R132, R0, PT ;  /* 0x000000008400720c */ /* 0x004fe80003f06270 */
        /* <DEDUP_REMOVED lines=21> */
[-C--:B------:R-:W-:Y:S02]  /*31f0*/  ISETP.LT.OR P2, PT, R92, R67.reuse, P2 ;  /* 0x000000435c00720c */ /* 0x080fe40001741670 */
        /* <DEDUP_REMOVED lines=34> */
[----:B------:R-:W-:Y:S02]  /*3420*/  ISETP.GE.OR P1, PT, R89, R66, P0 ;  /* 0x000000425900720c */ /* 0x000fe40000726670 */
[----:B------:R-:W-:Y:S02]  /*3430*/  LOP3.LUT R33, R33, 0xfffffffd, RZ, 0xc0, !PT ;  /* 0xfffffffd21217812 */ /* 0x000fe400078ec0ff */
[-C--:B------:R-:W-:Y:S11]  /*3440*/  ISETP.LT.OR P2, PT, R89, R67.reuse, P1 ;  /* 0x000000435900720c */ /* 0x080ff60000f41670 */
        /* <DEDUP_REMOVED lines=216> */
.L_x_1202:
[----:B------:R-:W-:Y:S05]  /*41d0*/  BSYNC B0 ;  /* 0x0000000000007941 */ /* 0x000fea0003800000 */
.L_x_1201:
        /* <DEDUP_REMOVED lines=65> */
.L_x_1204:
[----:B------:R-:W-:Y:S05]  /*45f0*/  BSYNC B0 ;  /* 0x0000000000007941 */ /* 0x000fea0003800000 */
.L_x_1203:
        /* <DEDUP_REMOVED lines=65> */
.L_x_1206:
[----:B------:R-:W-:Y:S05]  /*4a10*/  BSYNC B0 ;  /* 0x0000000000007941 */ /* 0x000fea0003800000 */
.L_x_1205:
        /* <DEDUP_REMOVED lines=72> */
.L_x_1208:
[----:B------:R-:W-:Y:S05]  /*4ea0*/  BSYNC B0 ;  /* 0x0000000000007941 */ /* 0x000fea0003800000 */
.L_x_1207:
        /* <DEDUP_REMOVED lines=65> */
.L_x_1210:
[----:B------:R-:W-:Y:S05]  /*52c0*/  BSYNC B0 ;  /* 0x0000000000007941 */ /* 0x000fea0003800000 */
.L_x_1209:
        /* <DEDUP_REMOVED lines=72> */
.L_x_1212:
[----:B------:R-:W-:Y:S05]  /*5750*/  BSYNC B0 ;  /* 0x0000000000007941 */ /* 0x000fea0003800000 */
.L_x_1211:
        /* <DEDUP_REMOVED lines=72> */
.L_x_1214:
[----:B------:R-:W-:Y:S05]  /*5be0*/  BSYNC B0 ;  /* 0x0000000000007941 */ /* 0x000fea0003800000 */
.L_x_1213:
        /* <DEDUP_REMOVED lines=72> */
.L_x_1216:
[----:B------:R-:W-:Y:S05]  /*6070*/  BSYNC B0 ;  /* 0x0000000000007941 */ /* 0x000fea0003800000 */
.L_x_1215:
        /* <DEDUP_REMOVED lines=65> */
.L_x_1218:
[----:B------:R-:W-:Y:S05]  /*6490*/  BSYNC B0 ;  /* 0x0000000000007941 */ /* 0x000fea0003800000 */
.L_x_1217:
        /* <DEDUP_REMOVED lines=72> */
.L_x_1220:
[----:B------:R-:W-:Y:S05]  /*6920*/  BSYNC B0 ;  /* 0x0000000000007941 */ /* 0x000fea0003800000 */
.L_x_1219:
        /* <DEDUP_REMOVED lines=72> */
.L_x_1222:
[----:B------:R-:W-:Y:S05]  /*6db0*/  BSYNC B0 ;  /* 0x0000000000007941 */ /* 0x000fea0003800000 */
.L_x_1221:
        /* <DEDUP_REMOVED lines=72> */
.L_x_1224:
[----:B------:R-:W-:Y:S05]  /*7240*/  BSYNC B0 ;  /* 0x0000000000007941 */ /* 0x000fea0003800000 */
.L_x_1223:
        /* <DEDUP_REMOVED lines=72> */
.L_x_1226:
[----:B------:R-:W-:Y:S05]  /*76d0*/  BSYNC B0 ;  /* 0x0000000000007941 */ /* 0x000fea0003800000 */
.L_x_1225:
        /* <DEDUP_REMOVED lines=72> */
.L_x_1228:
[----:B------:R-:W-:Y:S05]  /*7b60*/  BSYNC B0 ;  /* 0x0000000000007941 */ /* 0x000fea0003800000 */
.L_x_1227:
        /* <DEDUP_REMOVED lines=72> */
.L_x_1230:
[----:B------:R-:W-:Y:S05]  /*7ff0*/  BSYNC B0 ;  /* 0x0000000000007941 */ /* 0x000fea0003800000 */
.L_x_1229:
        /* <DEDUP_REMOVED lines=72> */
.L_x_1232:
[----:B------:R-:W-:Y:S05]  /*8480*/  BSYNC B0 ;  /* 0x0000000000007941 */ /* 0x000fea0003800000 */
.L_x_1231:
        /* <DEDUP_REMOVED lines=10> */
.L_x_1200:
        /* <DEDUP_REMOVED lines=98> */
.L_x_1237:
[----:B------:R-:W-:Y:S05]  /*8b50*/  BSYNC B0 ;  /* 0x0000000000007941 */ /* 0x000fea0003800000 */
.L_x_1236:
[----:B-1----:R-:W-:Y:S02]  /*8b60*/  MOV R2, R68 ;  /* 0x0000004400027202 */ /* 0x002fe40000000f00 */
[----:B------:R-:W-:Y:S05]  /*8b70*/  MOV R3, R69 ;  /* 0x0000004500037202 */ /* 0x000fea0000000f00 */
[----:B-----5:R1:W-:Y:S02]  /*8b80*/  ST.E.128 [R2.64], R8 ;  /* 0x0000000802007985 */ /* 0x0203e4000c101d06 */
.L_x_1235:
[----:B------:R-:W-:Y:S05]  /*8b90*/  BSYNC B1 ;  /* 0x0000000000017941 */ /* 0x000fea0003800000 */
.L_x_1234:
        /* <DEDUP_REMOVED lines=97> */
.L_x_1241:
[----:B------:R-:W-:Y:S05]  /*91b0*/  BSYNC B0 ;  /* 0x0000000000007941 */ /* 0x000fea0003800000 */
.L_x_1240:
[C---:B-1----:R-:W-:Y:S04]  /*91c0*/  LEA R2, P0, R116.reuse, R68, 0x1 ;  /* 0x0000004474027211 */ /* 0x042fe800078008ff */
[----:B------:R-:W-:Y:S05]  /*91d0*/  LEA.HI.X R3, R116, R69, R118, 0x1, P0 ;  /* 0x0000004574037211 */ /* 0x000fea00000f0c76 */
[----:B-----5:R1:W-:Y:S04]  /*91e0*/  ST.E.128 [R2.64], R8 ;  /* 0x0000000802007985 */ /* 0x0203e8000c101d06 */
.L_x_1239:
[----:B------:R-:W-:Y:S05]  /*91f0*/  BSYNC B1 ;  /* 0x0000000000017941 */ /* 0x000fea0003800000 */
.L_x_1238:
        /* <DEDUP_REMOVED lines=97> */
.L_x_1245:
[----:B------:R-:W-:Y:S05]  /*9810*/  BSYNC B0 ;  /* 0x0000000000007941 */ /* 0x000fea0003800000 */
.L_x_1244:
[C---:B-1----:R-:W-:Y:S04]  /*9820*/  LEA R2, P0, R97.reuse, R68, 0x1 ;  /* 0x0000004461027211 */ /* 0x042fe800078008ff */
[----:B------:R-:W-:Y:S05]  /*9830*/  LEA.HI.X R3, R97, R69, R115, 0x1, P0 ;  /* 0x0000004561037211 */ /* 0x000fea00000f0c73 */
[----:B-----5:R1:W-:Y:S04]  /*9840*/  ST.E.128 [R2.64], R8 ;  /* 0x0000000802007985 */ /* 0x0203e8000c101d06 */
.L_x_1243:
[----:B------:R-:W-:Y:S05]  /*9850*/  BSYNC B1 ;  /* 0x0000000000017941 */ /* 0x000fea0003800000 */
.L_x_1242:
        /* <DEDUP_REMOVED lines=100> */
.L_x_1249:
[----:B------:R-:W-:Y:S05]  /*9ea0*/  BSYNC B0 ;  /* 0x0000000000007941 */ /* 0x000fea0003800000 */
.L_x_1248:
[----:B-1----:R-:W-:Y:S01]  /*9eb0*/  MOV R2, R68 ;  /* 0x0000004400027202 */ /* 0x002fe20000000f00 */
[----:B------:R-:W-:Y:S01]  /*9ec0*/  IMAD R0, R191, 0x60, RZ ;  /* 0x00000060bf007824 */ /* 0x000fe200078e02ff */
[----:B------:R-:W-:Y:S05]  /*9ed0*/  MOV R3, R69 ;  /* 0x0000004500037202 */ /* 0x000fea0000000f00 */
[----:B------:R-:W-:Y:S05]  /*9ee0*/  IMAD.WIDE.U32 R2, R190, 0x60, R2 ;  /* 0x00000060be027825 */ /* 0x000fea00078e0002 */
[----:B------:R-:W-:Y:S05]  /*9ef0*/  IADD3 R3, R3, R0, RZ ;  /* 0x0000000003037210 */ /* 0x000fea0007ffe0ff */
[----:B-----5:R1:W-:Y:S02]  /*9f00*/  ST.E.128 [R2.64], R8 ;  /* 0x0000000802007985 */ /* 0x0203e4000c101d06 */
.L_x_1247:
[----:B------:R-:W-:Y:S05]  /*9f10*/  BSYNC B1 ;  /* 0x0000000000017941 */ /* 0x000fea0003800000 */
.L_x_1246:
        /* <DEDUP_REMOVED lines=97> */
.L_x_1253:
[----:B------:R-:W-:Y:S05]  /*a530*/  BSYNC B0 ;  /* 0x0000000000007941 */ /* 0x000fea0003800000 */
.L_x_1252:
[C---:B-1----:R-:W-:Y:S04]  /*a540*/  LEA R2, P0, R96.reuse, R68, 0x1 ;  /* 0x0000004460027211 */ /* 0x042fe800078008ff */
[----:B------:R-:W-:Y:S05]  /*a550*/  LEA.HI.X R3, R96, R69, R114, 0x1, P0 ;  /* 0x0000004560037211 */ /* 0x000fea00000f0c72 */
[----:B-----5:R1:W-:Y:S04]  /*a560*/  ST.E.128 [R2.64], R8 ;  /* 0x0000000802007985 */ /* 0x0203e8000c101d06 */
.L_x_1251:
[----:B------:R-:W-:Y:S05]  /*a570*/  BSYNC B1 ;  /* 0x0000000000017941 */ /* 0x000fea0003800000 */
.L_x_1250:
        /* <DEDUP_REMOVED lines=100> */
.L_x_1257:
[----:B------:R-:W-:Y:S05]  /*abc0*/  BSYNC B0 ;  /* 0x0000000000007941 */ /* 0x000fea0003800000 */
.L_x_1256:
[----:B-1----:R-:W-:Y:S01]  /*abd0*/  MOV R2, R68 ;  /* 0x0000004400027202 */ /* 0x002fe20000000f00 */
[----:B------:R-:W-:Y:S01]  /*abe0*/  IMAD R0, R191, 0xa0, RZ ;  /* 0x000000a0bf007824 */ /* 0x000fe200078e02ff */
[----:B------:R-:W-:Y:S05]  /*abf0*/  MOV R3, R69 ;  /* 0x0000004500037202 */ /* 0x000fea0000000f00 */
[----:B------:R-:W-:Y:S05]  /*ac00*/  IMAD.WIDE.U32 R2, R190, 0xa0, R2 ;  /* 0x000000a0be027825 */ /* 0x000fea00078e0002 */
[----:B------:R-:W-:Y:S05]  /*ac10*/  IADD3 R3, R3, R0, RZ ;  /* 0x0000000003037210 */ /* 0x000fea0007ffe0ff */
[----:B-----5:R1:W-:Y:S02]  /*ac20*/  ST.E.128 [R2.64], R8 ;  /* 0x0000000802007985 */ /* 0x0203e4000c101d06 */
.L_x_1255:
[----:B------:R-:W-:Y:S05]  /*ac30*/  BSYNC B1 ;  /* 0x0000000000017941 */ /* 0x000fea0003800000 */
.L_x_1254:
        /* <DEDUP_REMOVED lines=100> */
.L_x_1261:
[----:B------:R-:W-:Y:S05]  /*b280*/  BSYNC B0 ;  /* 0x0000000000007941 */ /* 0x000fea0003800000 */
.L_x_1260:
[----:B-1----:R-:W-:Y:S01]  /*b290*/  MOV R2, R68 ;  /* 0x0000004400027202 */ /* 0x002fe20000000f00 */
[----:B------:R-:W-:Y:S01]  /*b2a0*/  IMAD R0, R191, 0xc0, RZ ;  /* 0x000000c0bf007824 */ /* 0x000fe200078e02ff */
[----:B------:R-:W-:Y:S05]  /*b2b0*/  MOV R3, R69 ;  /* 0x0000004500037202 */ /* 0x000fea0000000f00 */
[----:B------:R-:W-:Y:S05]  /*b2c0*/  IMAD.WIDE.U32 R2, R190, 0xc0, R2 ;  /* 0x000000c0be027825 */ /* 0x000fea00078e0002 */
[----:B------:R-:W-:Y:S05]  /*b2d0*/  IADD3 R3, R3, R0, RZ ;  /* 0x0000000003037210 */ /* 0x000fea0007ffe0ff */
[----:B-----5:R1:W-:Y:S02]  /*b2e0*/  ST.E.128 [R2.64], R8 ;  /* 0x0000000802007985 */ /* 0x0203e4000c101d06 */
.L_x_1259:
[----:B------:R-:W-:Y:S05]  /*b2f0*/  BSYNC B1 ;  /* 0x0000000000017941 */ /* 0x000fea0003800000 */
.L_x_1258:
        /* <DEDUP_REMOVED lines=100> */
.L_x_1265:
[----:B------:R-:W-:Y:S05]  /*b940*/  BSYNC B0 ;  /* 0x0000000000007941 */ /* 0x000fea0003800000 */
.L_x_1264:
[----:B-1----:R-:W-:Y:S01]  /*b950*/  MOV R2, R68 ;  /* 0x0000004400027202 */ /* 0x002fe20000000f00 */
[----:B------:R-:W-:Y:S01]  /*b960*/  IMAD R0, R191, 0xe0, RZ ;  /* 0x000000e0bf007824 */ /* 0x000fe200078e02ff */
[----:B------:R-:W-:Y:S05]  /*b970*/  MOV R3, R69 ;  /* 0x0000004500037202 */ /* 0x000fea0000000f00 */
[----:B------:R-:W-:Y:S05]  /*b980*/  IMAD.WIDE.U32 R2, R190, 0xe0, R2 ;  /* 0x000000e0be027825 */ /* 0x000fea00078e0002 */
[----:B------:R-:W-:Y:S05]  /*b990*/  IADD3 R3, R3, R0, RZ ;  /* 0x0000000003037210 */ /* 0x000fea0007ffe0ff */
[----:B-----5:R1:W-:Y:S02]  /*b9a0*/  ST.E.128 [R2.64], R8 ;  /* 0x0000000802007985 */ /* 0x0203e4000c101d06 */
.L_x_1263:
[----:B------:R-:W-:Y:S05]  /*b9b0*/  BSYNC B1 ;  /* 0x0000000000017941 */ /* 0x000fea0003800000 */
.L_x_1262:
        /* <DEDUP_REMOVED lines=97> */
.L_x_1269:
[----:B------:R-:W-:Y:S05]  /*bfd0*/  BSYNC B0 ;  /* 0x0000000000007941 */ /* 0x000fea0003800000 */
.L_x_1268:
[C---:B-1----:R-:W-:Y:S04]  /*bfe0*/  LEA R2, P0, R95.reuse, R68, 0x1 ;  /* 0x000000445f027211 */ /* 0x042fe800078008ff */
[----:B------:R-:W-:Y:S05]  /*bff0*/  LEA.HI.X R3, R95, R69, R113, 0x1, P0 ;  /* 0x000000455f037211 */ /* 0x000fea00000f0c71 */
[----:B-----5:R1:W-:Y:S04]  /*c000*/  ST.E.128 [R2.64], R8 ;  /* 0x0000000802007985 */ /* 0x0203e8000c101d06 */
.L_x_1267:
[----:B------:R-:W-:Y:S05]  /*c010*/  BSYNC B1 ;  /* 0x0000000000017941 */ /* 0x000fea0003800000 */
.L_x_1266:
        /* <DEDUP_REMOVED lines=100> */
.L_x_1273:
[----:B------:R-:W-:Y:S05]  /*c660*/  BSYNC B0 ;  /* 0x0000000000007941 */ /* 0x000fea0003800000 */
.L_x_1272:
[----:B-1----:R-:W-:Y:S01]  /*c670*/  MOV R2, R68 ;  /* 0x0000004400027202 */ /* 0x002fe20000000f00 */
[----:B------:R-:W-:Y:S01]  /*c680*/  IMAD R0, R191, 0x120, RZ ;  /* 0x00000120bf007824 */ /* 0x000fe200078e02ff */
[----:B------:R-:W-:Y:S05]  /*c690*/  MOV R3, R69 ;  /* 0x0000004500037202 */ /* 0x000fea0000000f00 */
[----:B------:R-:W-:Y:S05]  /*c6a0*/  IMAD.WIDE.U32 R2, R190, 0x120, R2 ;  /* 0x00000120be027825 */ /* 0x000fea00078e0002 */
[----:B------:R-:W-:Y:S05]  /*c6b0*/  IADD3 R3, R3, R0, RZ ;  /* 0x0000000003037210 */ /* 0x000fea0007ffe0ff */
[----:B-----5:R1:W-:Y:S02]  /*c6c0*/  ST.E.128 [R2.64], R8 ;  /* 0x0000000802007985 */ /* 0x0203e4000c101d06 */
.L_x_1271:
[----:B------:R-:W-:Y:S05]  /*c6d0*/  BSYNC B1 ;  /* 0x0000000000017941 */ /* 0x000fea0003800000 */
.L_x_1270:
        /* <DEDUP_REMOVED lines=100> */
.L_x_1277:
[----:B------:R-:W-:Y:S05]  /*cd20*/  BSYNC B0 ;  /* 0x0000000000007941 */ /* 0x000fea0003800000 */
.L_x_1276:
[----:B-1----:R-:W-:Y:S01]  /*cd30*/  MOV R2, R68 ;  /* 0x0000004400027202 */ /* 0x002fe20000000f00 */
[----:B------:R-:W-:Y:S01]  /*cd40*/  IMAD R0, R191, 0x140, RZ ;  /* 0x00000140bf007824 */ /* 0x000fe200078e02ff */
[----:B------:R-:W-:Y:S05]  /*cd50*/  MOV R3, R69 ;  /* 0x0000004500037202 */ /* 0x000fea0000000f00 */
[----:B------:R-:W-:Y:S05]  /*cd60*/  IMAD.WIDE.U32 R2, R190, 0x140, R2 ;  /* 0x00000140be027825 */ /* 0x000fea00078e0002 */
[----:B------:R-:W-:Y:S05]  /*cd70*/  IADD3 R3, R3, R0, RZ ;  /* 0x0000000003037210 */ /* 0x000fea0007ffe0ff */
[----:B-----5:R1:W-:Y:S02]  /*cd80*/  ST.E.128 [R2.64], R8 ;  /* 0x0000000802007985 */ /* 0x0203e4000c101d06 */
.L_x_1275:
[----:B------:R-:W-:Y:S05]  /*cd90*/  BSYNC B1 ;  /* 0x0000000000017941 */ /* 0x000fea0003800000 */
.L_x_1274:
        /* <DEDUP_REMOVED lines=100> */
.L_x_1281:
[----:B------:R-:W-:Y:S05]  /*d3e0*/  BSYNC B0 ;  /* 0x0000000000007941 */ /* 0x000fea0003800000 */
.L_x_1280:
[----:B-1----:R-:W-:Y:S01]  /*d3f0*/  MOV R2, R68 ;  /* 0x0000004400027202 */ /* 0x002fe20000000f00 */
[----:B------:R-:W-:Y:S01]  /*d400*/  IMAD R0, R191, 0x160, RZ ;  /* 0x00000160bf007824 */ /* 0x000fe200078e02ff */
[----:B------:R-:W-:Y:S05]  /*d410*/  MOV R3, R69 ;  /* 0x0000004500037202 */ /* 0x000fea0000000f00 */
[----:B------:R-:W-:Y:S05]  /*d420*/  IMAD.WIDE.U32 R2, R190, 0x160, R2 ;  /* 0x00000160be027825 */ /* 0x000fea00078e0002 */
[----:B------:R-:W-:Y:S05]  /*d430*/  IADD3 R3, R3, R0, RZ ;  /* 0x0000000003037210 */ /* 0x000fea0007ffe0ff */
[----:B-----5:R1:W-:Y:S02]  /*d440*/  ST.E.128 [R2.64], R8 ;  /* 0x0000000802007985 */ /* 0x0203e4000c101d06 */
.L_x_1279:
[----:B------:R-:W-:Y:S05]  /*d450*/  BSYNC B1 ;  /* 0x0000000000017941 */ /* 0x000fea0003800000 */
.L_x_1278:
        /* <DEDUP_REMOVED lines=100> */
.L_x_1285:
[----:B------:R-:W-:Y:S05]  /*daa0*/  BSYNC B0 ;  /* 0x0000000000007941 */ /* 0x000fea0003800000 */
.L_x_1284:
[----:B-1----:R-:W-:Y:S01]  /*dab0*/  MOV R2, R68 ;  /* 0x0000004400027202 */ /* 0x002fe20000000f00 */
[----:B------:R-:W-:Y:S01]  /*dac0*/  IMAD R0, R191, 0x180, RZ ;  /* 0x00000180bf007824 */ /* 0x000fe200078e02ff */
[----:B------:R-:W-:Y:S05]  /*dad0*/  MOV R3, R69 ;  /* 0x0000004500037202 */ /* 0x000fea0000000f00 */
[----:B------:R-:W-:Y:S05]  /*dae0*/  IMAD.WIDE.U32 R2, R190, 0x180, R2 ;  /* 0x00000180be027825 */ /* 0x000fea00078e0002 */
[----:B------:R-:W-:Y:S05]  /*daf0*/  IADD3 R3, R3, R0, RZ ;  /* 0x0000000003037210 */ /* 0x000fea0007ffe0ff */
[----:B-----5:R1:W-:Y:S02]  /*db00*/  ST.E.128 [R2.64], R8 ;  /* 0x0000000802007985 */ /* 0x0203e4000c101d06 */
.L_x_1283:
[----:B------:R-:W-:Y:S05]  /*db10*/  BSYNC B1 ;  /* 0x0000000000017941 */ /* 0x000fea0003800000 */
.L_x_1282:
        /* <DEDUP_REMOVED lines=100> */
.L_x_1289:
[----:B------:R-:W-:Y:S05]  /*e160*/  BSYNC B0 ;  /* 0x0000000000007941 */ /* 0x000fea0003800000 */
.L_x_1288:
[----:B-1----:R-:W-:Y:S01]  /*e170*/  MOV R2, R68 ;  /* 0x0000004400027202 */ /* 0x002fe20000000f00 */
[----:B------:R-:W-:Y:S01]  /*e180*/  IMAD R0, R191, 0x1a0, RZ ;  /* 0x000001a0bf007824 */ /* 0x000fe200078e02ff */
[----:B------:R-:W-:Y:S05]  /*e190*/  MOV R3, R69 ;  /* 0x0000004500037202 */ /* 0x000fea0000000f00 */
[----:B------:R-:W-:Y:S05]  /*e1a0*/  IMAD.WIDE.U32 R2, R190, 0x1a0, R2 ;  /* 0x000001a0be027825 */ /* 0x000fea00078e0002 */
[----:B------:R-:W-:Y:S05]  /*e1b0*/  IADD3 R3, R3, R0, RZ ;  /* 0x0000000003037210 */ /* 0x000fea0007ffe0ff */
[----:B-----5:R1:W-:Y:S02]  /*e1c0*/  ST.E.128 [R2.64], R8 ;  /* 0x0000000802007985 */ /* 0x0203e4000c101d06 */
.L_x_1287:
[----:B------:R-:W-:Y:S05]  /*e1d0*/  BSYNC B1 ;  /* 0x0000000000017941 */ /* 0x000fea0003800000 */
.L_x_1286:
        /* <DEDUP_REMOVED lines=100> */
.L_x_1293:
[----:B------:R-:W-:Y:S05]  /*e820*/  BSYNC B0 ;  /* 0x0000000000007941 */ /* 0x000fea0003800000 */
.L_x_1292:
[----:B-1----:R-:W-:Y:S01]  /*e830*/  MOV R2, R68 ;  /* 0x0000004400027202 */ /* 0x002fe20000000f00 */
[----:B------:R-:W-:Y:S01]  /*e840*/  IMAD R0, R191, 0x1c0, RZ ;  /* 0x000001c0bf007824 */ /* 0x000fe200078e02ff */
[----:B------:R-:W-:Y:S05]  /*e850*/  MOV R3, R69 ;  /* 0x0000004500037202 */ /* 0x000fea0000000f00 */
[----:B------:R-:W-:Y:S05]  /*e860*/  IMAD.WIDE.U32 R2, R190, 0x1c0, R2 ;  /* 0x000001c0be027825 */ /* 0x000fea00078e0002 */
[----:B------:R-:W-:Y:S05]  /*e870*/  IADD3 R3, R3, R0, RZ ;  /* 0x0000000003037210 */ /* 0x000fea0007ffe0ff */
[----:B-----5:R1:W-:Y:S02]  /*e880*/  ST.E.128 [R2.64], R8 ;  /* 0x0000000802007985 */ /* 0x0203e4000c101d06 */
.L_x_1291:
[----:B------:R-:W-:Y:S05]  /*e890*/  BSYNC B1 ;  /* 0x0000000000017941 */ /* 0x000fea0003800000 */
.L_x_1290:
        /* <DEDUP_REMOVED lines=99> */
.L_x_1297:
[----:B------:R-:W-:Y:S05]  /*eed0*/  BSYNC B0 ;  /* 0x0000000000007941 */ /* 0x000fea0003800000 */
.L_x_1296:
[----:B-1----:R-:W-:Y:S01]  /*eee0*/  MOV R2, R68 ;  /* 0x0000004400027202 */ /* 0x002fe20000000f00 */
[----:B------:R-:W-:Y:S01]  /*eef0*/  IMAD R0, R191, 0x1e0, RZ ;  /* 0x000001e0bf007824 */ /* 0x000fe200078e02ff */
[----:B------:R-:W-:Y:S05]  /*ef00*/  MOV R3, R69 ;  /* 0x0000004500037202 */ /* 0x000fea0000000f00 */
[----:B------:R-:W-:Y:S05]  /*ef10*/  IMAD.WIDE.U32 R2, R190, 0x1e0, R2 ;  /* 0x000001e0be027825 */ /* 0x000fea00078e0002 */
[----:B------:R-:W-:Y:S05]  /*ef20*/  IADD3 R3, R3, R0, RZ ;  /* 0x0000000003037210 */ /* 0x000fea0007ffe0ff */
[----:B-----5:R1:W-:Y:S02]  /*ef30*/  ST.E.128 [R2.64], R8 ;  /* 0x0000000802007985 */ /* 0x0203e4000c101d06 */
.L_x_1295:
[----:B------:R-:W-:Y:S05]  /*ef40*/  BSYNC B1 ;  /* 0x0000000000017941 */ /* 0x000fea0003800000 */
.L_x_1294:
        /* <DEDUP_REMOVED lines=11> */
.L_x_1199:
        /* <DEDUP_REMOVED lines=184> */
.L_x_1233:
[----:B------:R-:W-:Y:S05]  /*fb80*/  BSYNC B2 ;  /* 0x0000000000027941 */ /* 0x000fea0003800000 */
.L_x_1198:
        /* <DEDUP_REMOVED lines=92> */
.L_x_1299:
        /* <DEDUP_REMOVED lines=12> */
.L_x_1300:
[----:B------:R-:W-:Y:S05]  /*10210*/  BSYNC B0 ;  /* 0x0000000000007941 */ /* 0x000fea0003800000 */
.L_x_1298:
[----:B------:R-:W-:Y:S04]  /*10220*/  IADD3 R21, R21, -0x1, RZ ;  /* 0xffffffff15157810 */ /* 0x000fe80007ffe0ff */
[----:B------:R-:W-:Y:S11]  /*10230*/  ISETP.GT.AND P0, PT, R21, R117, PT ;  /* 0x000000751500720c */ /* 0x000ff60003f04270 */
[----:B------:R-:W-:Y:S02]  /*10240*/  @!UPT UIADD3 URZ, URZ, URZ, URZ ;  /* 0x0000003f3f3ff290 */ /* 0x000fe4000fffe03f */
[----:B------:R-:W-:-:S05]  /*10250*/  @P0 BRA `(.L_x_1301) ;  /* 0xffff2dc000000947 */ /* 0x000fca000383ffff */
.L_x_1197:
        /* <DEDUP_REMOVED lines=58> */
[----:B-1----:R-:W-:Y:S01]  /*10600*/  ISETP.GE.AND P0, PT, R78, R38, PT ;  /* 0x000000264e00720c */ /* 0x002fe20003f06270 */
[----:B------:R-:W-:Y:S03]  /*10610*/  BSSY B1, `(.L_x_1305) ;  /* 0x000003c000017945 */ /* 0x000fe60003800000 */
[----:B------:R-:W-:-:S13]  /*10620*/  ISETP.LT.OR P0, PT, R252, -0x7, P0 ;  /* 0xfffffff9fc00780c */ /* 0x000fda0000701670 */
        /* <DEDUP_REMOVED lines=56> */
.L_x_1308:
[----:B------:R-:W-:Y:S05]  /*109b0*/  BSYNC B0 ;  /* 0x0000000000007941 */ /* 0x000fea0003800000 */
.L_x_1307:
[----:B-----5:R3:W-:Y:S02]  /*109c0*/  STS.128 [R189], R4 ;  /* 0x00000004bd007388 */ /* 0x0207e40000000c00 */
.L_x_1306:
[----:B------:R-:W-:Y:S05]  /*109d0*/  BSYNC B1 ;  /* 0x0000000000017941 */ /* 0x000fea0003800000 */
.L_x_1305:
        /* <DEDUP_REMOVED lines=62> */
.L_x_1312:
[----:B------:R-:W-:Y:S05]  /*10dc0*/  BSYNC B0 ;  /* 0x0000000000007941 */ /* 0x000fea0003800000 */
.L_x_1311:
[----:B-----5:R1:W-:Y:S02]  /*10dd0*/  STS.128 [R189+0x800], R4 ;  /* 0x00080004bd007388 */ /* 0x0203e40000000c00 */
.L_x_1310:
[----:B------:R-:W-:Y:S05]  /*10de0*/  BSYNC B1 ;  /* 0x0000000000017941 */ /* 0x000fea0003800000 */
.L_x_1309:
        /* <DEDUP_REMOVED lines=63> */
.L_x_1316:
[----:B------:R-:W-:Y:S05]  /*111e0*/  BSYNC B0 ;  /* 0x0000000000007941 */ /* 0x000fea0003800000 */
.L_x_1315:
[----:B-----5:R3:W-:Y:S02]  /*111f0*/  STS.128 [R189+0x1000], R4 ;  /* 0x00100004bd007388 */ /* 0x0207e40000000c00 */
.L_x_1314:
[----:B------:R-:W-:Y:S05]  /*11200*/  BSYNC B1 ;  /* 0x0000000000017941 */ /* 0x000fea0003800000 */
.L_x_1313:
        /* <DEDUP_REMOVED lines=62> */
.L_x_1319:
[----:B------:R-:W-:Y:S05]  /*115f0*/  BSYNC B0 ;  /* 0x0000000000007941 */ /* 0x000fea0003800000 */
.L_x_1318:
[----:B-----5:R1:W-:Y:S01]  /*11600*/  STS.128 [R189+0x1800], R4 ;  /* 0x00180004bd007388 */ /* 0x0203e20000000c00 */
[----:B------:R-:W-:Y:S05]  /*11610*/  BRA `(.L_x_1317) ;  /* 0x00001e2000007947 */ /* 0x000fea0003800000 */
.L_x_1304:
        /* <DEDUP_REMOVED lines=98> */
.L_x_1323:
[----:B------:R-:W-:Y:S05]  /*11c40*/  BSYNC B0 ;  /* 0x0000000000007941 */ /* 0x000fea0003800000 */
.L_x_1322:
[----:B-----5:R3:W-:Y:S02]  /*11c50*/  STS.128 [R189], R4 ;  /* 0x00000004bd007388 */ /* 0x0207e40000000c00 */
.L_x_1321:
[----:B------:R-:W-:Y:S05]  /*11c60*/  BSYNC B1 ;  /* 0x0000000000017941 */ /* 0x000fea0003800000 */
.L_x_1320:
        /* <DEDUP_REMOVED lines=101> */
.L_x_1327:
[----:B------:R-:W-:Y:S05]  /*122c0*/  BSYNC B0 ;  /* 0x0000000000007941 */ /* 0x000fea0003800000 */
.L_x_1326:
[----:B-----5:R1:W-:Y:S02]  /*122d0*/  STS.128 [R189+0x800], R4 ;  /* 0x00080004bd007388 */ /* 0x0203e40000000c00 */
.L_x_1325:
[----:B------:R-:W-:Y:S05]  /*122e0*/  BSYNC B1 ;  /* 0x0000000000017941 */ /* 0x000fea0003800000 */
.L_x_1324:
        /* <DEDUP_REMOVED lines=102> */
.L_x_1331:
[----:B------:R-:W-:Y:S05]  /*12950*/  BSYNC B0 ;  /* 0x0000000000007941 */ /* 0x000fea0003800000 */
.L_x_1330:
[----:B-----5:R3:W-:Y:S02]  /*12960*/  STS.128 [R189+0x1000], R4 ;  /* 0x00100004bd007388 */ /* 0x0207e40000000c00 */
.L_x_1329:
[----:B------:R-:W-:Y:S05]  /*12970*/  BSYNC B1 ;  /* 0x0000000000017941 */ /* 0x000fea0003800000 */
.L_x_1328:
        /* <DEDUP_REMOVED lines=101> */
.L_x_1333:
[----:B------:R-:W-:Y:S05]  /*12fd0*/  BSYNC B0 ;  /* 0x0000000000007941 */ /* 0x000fea0003800000 */
.L_x_1332:
[----:B-----5:R1:W-:Y:S01]  /*12fe0*/  STS.128 [R189+0x1800], R4 ;  /* 0x00180004bd007388 */ /* 0x0203e20000000c00 */
[----:B------:R-:W-:Y:S05]  /*12ff0*/  BRA `(.L_x_1317) ;  /* 0x0000044000007947 */ /* 0x000fea0003800000 */
.L_x_1303:
[----:B------:R-:W2:Y:S01]  /*13000*/  LDL R0, [R1+0x154] ;  /* 0x0001540001007983 */ /* 0x000ea20000100800 */
[----:B------:R-:W-:Y:S01]  /*13010*/  BSSY B0, `(.L_x_1334) ;  /* 0x000000e000007945 */ /* 0x000fe20003800000 */
[----:B--2---:R-:W-:-:S04]  /*13020*/  IADD3 R0, -R223, R0, RZ ;  /* 0x00000000df007210 */ /* 0x004fc80007ffe1ff */
[----:B------:R-:W-:-:S13]  /*13030*/  ISETP.GE.AND P0, PT, R78, R0, PT ;  /* 0x000000004e00720c */ /* 0x000fda0003f06270 */
[----:B------:R-:W-:Y:S05]  /*13040*/  @P0 BRA `(.L_x_1335) ;  /* 0x000000a000000947 */ /* 0x000fea0003800000 */
[----:B------:R-:W2:Y:S02]  /*13050*/  LDL R2, [R1] ;  /* 0x0000000001027983 */ /* 0x000ea40000100800 */
[----:B--2---:R-:W-:-:S13]  /*13060*/  ISETP.GE.AND P0, PT, R132, R2, PT ;  /* 0x000000028400720c */ /* 0x004fda0003f06270 */
[----:B------:R1:W-:Y:S01]  /*13070*/  @P0 STS.128 [R189], RZ ;  /* 0x000000ffbd000388 */ /* 0x0003e20000000c00 */
[----:B------:R-:W-:Y:S05]  /*13080*/  @P0 BRA `(.L_x_1335) ;  /* 0x0000006000000947 */ /* 0x000fea0003800000 */
[----:B-----5:R-:W-:-:S04]  /*13090*/  LEA R2, P0, R212, R166, 0x1 ;  /* 0x000000a6d4027211 */ /* 0x020fc800078008ff */
[----:B------:R-:W-:-:S05]  /*130a0*/  LEA.HI.X R3, R212, R167, R215, 0x1, P0 ;  /* 0x000000a7d4037211 */ /* 0x000fca00000f0cd7 */
[----:B------:R-:W-:Y:S01]  /*130b0*/  @!PT LDS RZ, [RZ] ;  /* 0x00000000fffff984 */ /* 0x000fe20000000800 */
[----:B------:R-:W-:Y:S01]  /*130c0*/  @!PT LDS RZ, [RZ] ;  /* 0x00000000fffff984 */ /* 0x000fe20000000800 */
[----:B------:R-:W-:Y:S01]  /*130d0*/  @!PT LDS RZ, [RZ] ;  /* 0x00000000fffff984 */ /* 0x000fe20000000800 */
[----:B------:R2:W-:Y:S04]  /*130e0*/  LDGSTS.E.BYPASS.LTC128B.128 [R189], [R2.64] ;  /* 0x0000000002bd7fae */ /* 0x0005e8000b901d46 */
.L_x_1335:
[----:B------:R-:W-:Y:S05]  /*130f0*/  BSYNC B0 ;  /* 0x0000000000007941 */ /* 0x000fea0003800000 */
.L_x_1334:
[----:B------:R-:W-:Y:S01]  /*13100*/  IADD3 R37, R78, 0x10, RZ ;  /* 0x000000104e257810 */ /* 0x000fe20007ffe0ff */
[----:B------:R-:W-:Y:S03]  /*13110*/  BSSY B0, `(.L_x_1336) ;  /* 0x000000f000007945 */ /* 0x000fe60003800000 */
[----:B------:R-:W-:-:S13]  /*13120*/  ISETP.GE.AND P0, PT, R37, R0, PT ;  /* 0x000000002500720c */ /* 0x000fda0003f06270 */
[----:B------:R-:W-:Y:S05]  /*13130*/  @P0 BRA `(.L_x_1337) ;  /* 0x000000c000000947 */ /* 0x000fea0003800000 */
[----:B--2---:R-:W2:Y:S02]  /*13140*/  LDL R2, [R1] ;  /* 0x0000000001027983 */ /* 0x004ea40000100800 */
[----:B--2---:R-:W-:-:S13]  /*13150*/  ISETP.GE.AND P0, PT, R132, R2, PT ;  /* 0x000000028400720c */ /* 0x004fda0003f06270 */
[----:B------:R2:W-:Y:S01]  /*13160*/  @P0 STS.128 [R189+0x800], RZ ;  /* 0x000800ffbd000388 */ /* 0x0005e20000000c00 */
[----:B------:R-:W-:Y:S05]  /*13170*/  @P0 BRA `(.L_x_1337) ;  /* 0x0000008000000947 */ /* 0x000fea0003800000 */
[----:B------:R-:W-:-:S05]  /*13180*/  IADD3 R3, P0, R4, R212, RZ ;  /* 0x000000d404037210 */ /* 0x000fca0007f1e0ff */
[----:B------:R-:W-:Y:S01]  /*13190*/  IMAD.X R4, R6, 0x1, R215, P0 ;  /* 0x0000000106047824 */ /* 0x000fe200000e06d7 */
[----:B-----5:R-:W-:-:S04]  /*131a0*/  LEA R2, P0, R3, R166, 0x1 ;  /* 0x000000a603027211 */ /* 0x020fc800078008ff */
[----:B------:R-:W-:-:S05]  /*131b0*/  LEA.HI.X R3, R3, R167, R4, 0x1, P0 ;  /* 0x000000a703037211 */ /* 0x000fca00000f0c04 */
[----:B------:R-:W-:Y:S01]  /*131c0*/  @!PT LDS RZ, [RZ] ;  /* 0x00000000fffff984 */ /* 0x000fe20000000800 */
[----:B------:R-:W-:Y:S01]  /*131d0*/  @!PT LDS RZ, [RZ] ;  /* 0x00000000fffff984 */ /* 0x000fe20000000800 */
[----:B------:R-:W-:Y:S01]  /*131e0*/  @!PT LDS RZ, [RZ] ;  /* 0x00000000fffff984 */ /* 0x000fe20000000800 */
[----:B------:R3:W-:Y:S04]  /*131f0*/  LDGSTS.E.BYPASS.LTC128B.128 [R189+0x800], [R2.64] ;  /* 0x0080000002bd7fae */ /* 0x0007e8000b901d46 */
.L_x_1337:
[----:B------:R-:W-:Y:S05]  /*13200*/  BSYNC B0 ;  /* 0x0000000000007941 */ /* 0x000fea0003800000 */
.L_x_1336:
[----:B------:R-:W-:Y:S01]  /*13210*/  IADD3 R36, R78, 0x20, RZ ;  /* 0x000000204e247810 */ /* 0x000fe20007ffe0ff */
[----:B------:R-:W-:Y:S03]  /*13220*/  BSSY B0, `(.L_x_1338) ;  /* 0x000000f000007945 */ /* 0x000fe60003800000 */
[----:B------:R-:W-:-:S13]  /*13230*/  ISETP.GE.AND P0, PT, R36, R0, PT ;  /* 0x000000002400720c */ /* 0x000fda0003f06270 */
[----:B------:R-:W-:Y:S05]  /*13240*/  @P0 BRA `(.L_x_1339) ;  /* 0x000000c000000947 */ /* 0x000fea0003800000 */
[----:B--23--:R-:W2:Y:S02]  /*13250*/  LDL R2, [R1] ;  /* 0x0000000001027983 */ /* 0x00cea40000100800 */
[----:B--2---:R-:W-:-:S13]  /*13260*/  ISETP.GE.AND P0, PT, R132, R2, PT ;  /* 0x000000028400720c */ /* 0x004fda0003f06270 */
[----:B------:R2:W-:Y:S01]  /*13270*/  @P0 STS.128 [R189+0x1000], RZ ;  /* 0x001000ffbd000388 */ /* 0x0005e20000000c00 */
[----:B------:R-:W-:Y:S05]  /*13280*/  @P0 BRA `(.L_x_1339) ;  /* 0x0000008000000947 */ /* 0x000fea0003800000 */
[----:B------:R-:W-:-:S04]  /*13290*/  LEA R3, P0, R170, R212, 0x5 ;  /* 0x000000d4aa037211 */ /* 0x000fc800078028ff */
[----:B------:R-:W-:Y:S02]  /*132a0*/  LEA.HI.X R4, R170, R215, R171, 0x5, P0 ;  /* 0x000000d7aa047211 */ /* 0x000fe400000f2cab */
[----:B-----5:R-:W-:-:S04]  /*132b0*/  LEA R2, P0, R3, R166, 0x1 ;  /* 0x000000a603027211 */ /* 0x020fc800078008ff */
[----:B------:R-:W-:-:S05]  /*132c0*/  LEA.HI.X R3, R3, R167, R4, 0x1, P0 ;  /* 0x000000a703037211 */ /* 0x000fca00000f0c04 */
[----:B------:R-:W-:Y:S01]  /*132d0*/  @!PT LDS RZ, [RZ] ;  /* 0x00000000fffff984 */ /* 0x000fe20000000800 */
[----:B------:R-:W-:Y:S01]  /*132e0*/  @!PT LDS RZ, [RZ] ;  /* 0x00000000fffff984 */ /* 0x000fe20000000800 */
[----:B------:R-:W-:Y:S01]  /*132f0*/  @!PT LDS RZ, [RZ] ;  /* 0x00000000fffff984 */ /* 0x000fe20000000800 */
[----:B------:R3:W-:Y:S04]  /*13300*/  LDGSTS.E.BYPASS.LTC128B.128 [R189+0x1000], [R2.64] ;  /* 0x0100000002bd7fae */ /* 0x0007e8000b901d46 */
.L_x_1339:
[----:B------:R-:W-:Y:S05]  /*13310*/  BSYNC B0 ;  /* 0x0000000000007941 */ /* 0x000fea0003800000 */
.L_x_1338:
[----:B------:R-:W-:-:S04]  /*13320*/  IADD3 R32, R78, 0x30, RZ ;  /* 0x000000304e207810 */ /* 0x000fc80007ffe0ff */
[----:B------:R-:W-:-:S13]  /*13330*/  ISETP.GE.AND P0, PT, R32, R0, PT ;  /* 0x000000002000720c */ /* 0x000fda0003f06270 */
[----:B------:R-:W-:Y:S05]  /*13340*/  @P0 BRA `(.L_x_1317) ;  /* 0x000000f000000947 */ /* 0x000fea0003800000 */
[----:B--23--:R-:W2:Y:S02]  /*13350*/  LDL R2, [R1] ;  /* 0x0000000001027983 */ /* 0x00cea40000100800 */
[----:B--2---:R-:W-:-:S13]  /*13360*/  ISETP.GE.AND P0, PT, R132, R2, PT ;  /* 0x000000028400720c */ /* 0x004fda0003f06270 */
[----:B------:R2:W-:Y:S01]  /*13370*/  @P0 STS.128 [R189+0x1800], RZ ;  /* 0x001800ffbd000388 */ /* 0x0005e20000000c00 */
[----:B------:R-:W-:Y:S05]  /*13380*/  @P0 BRA `(.L_x_1317) ;  /* 0x000000b000000947 */ /* 0x000fea0003800000 */
[----:B------:R-:W-:Y:S01]  /*13390*/  MOV R4, R212 ;  /* 0x000000d400047202 */ /* 0x000fe20000000f00 */
[----:B------:R-:W-:Y:S01]  /*133a0*/  IMAD R0, R171, 0x30, RZ ;  /* 0x00000030ab007824 */ /* 0x000fe200078e02ff */
[----:B------:R-:W-:-:S05]  /*133b0*/  MOV R5, R215 ;  /* 0x000000d700057202 */ /* 0x000fca0000000f00 */
[----:B------:R-:W-:-:S05]  /*133c0*/  IMAD.WIDE.U32 R4, R170, 0x30, R4 ;  /* 0x00000030aa047825 */ /* 0x000fca00078e0004 */
[----:B------:R-:W-:Y:S02]  /*133d0*/  IADD3 R0, R5, R0, RZ ;  /* 0x0000000005007210 */ /* 0x000fe40007ffe0ff */
[----:B-----5:R-:W-:-:S04]  /*133e0*/  LEA R2, P0, R4, R166, 0x1 ;  /* 0x000000a604027211 */ /* 0x020fc800078008ff */
[----:B------:R-:W-:-:S05]  /*133f0*/  LEA.HI.X R3, R4, R167, R0, 0x1, P0 ;  /* 0x000000a704037211 */ /* 0x000fca00000f0c00 */
[----:B------:R-:W-:Y:S01]  /*13400*/  @!PT LDS RZ, [RZ] ;  /* 0x00000000fffff984 */ /* 0x000fe20000000800 */
[----:B------:R-:W-:Y:S01]  /*13410*/  @!PT LDS RZ, [RZ] ;  /* 0x00000000fffff984 */ /* 0x000fe20000000800 */
[----:B------:R-:W-:Y:S01]  /*13420*/  @!PT LDS RZ, [RZ] ;  /* 0x00000000fffff984 */ /* 0x000fe20000000800 */
[----:B------:R3:W-:Y:S04]  /*13430*/  LDGSTS.E.BYPASS.LTC128B.128 [R189+0x1800], [R2.64] ;  /* 0x0180000002bd7fae */ /* 0x0007e8000b901d46 */
.L_x_1317:
[----:B------:R-:W-:Y:S05]  /*13440*/  BSYNC B2 ;  /* 0x0000000000027941 */ /* 0x000fea0003800000 */
.L_x_1302:
[----:B--2---:R-:W2:Y:S01]  /*13450*/  LDL R230, [R1+0xf8] ;  /* 0x0000f80001e67983 */ /* 0x004ea20000100800 */
[----:B------:R-:W-:Y:S01]  /*13460*/  BSSY B0, `(.L_x_1340) ;  /* 0x0000011000007945 */ /* 0x000fe20003800000 */
[----:B--2---:R-:W-:-:S05]  /*13470*/  IADD3 R0, R230, -0x1, RZ ;  /* 0xffffffffe6007810 */ /* 0x004fca0007ffe0ff */
[----:B------:R-:W-:Y:S01]  /*13480*/  IMAD.SHL.U32 R101, R0, 0x100, RZ ;  /* 0x0000010000657824 */ /* 0x000fe200078e00ff */
[----:B------:R2:W-:Y:S03]  /*13490*/  STL [R1+0x4], R0 ;  /* 0x0000040001007387 */ /* 0x0005e60000100800 */
[----:B-1----:R-:W-:-:S05]  /*134a0*/  IMAD.IADD R4, R211, 0x1, -R101 ;  /* 0x00000001d3047824 */ /* 0x002fca00078e0a65 */
[----:B------:R-:W-:-:S13]  /*134b0*/  ISETP.GE.AND P0, PT, R78, R4, PT ;  /* 0x000000044e00720c */ /* 0x000fda0003f06270 */
[----:B------:R-:W-:Y:S05]  /*134c0*/  @P0 BRA `(.L_x_1341) ;  /* 0x000000a000000947 */ /* 0x000fea0003800000 */
[----:B--2---:R-:W2:Y:S02]  /*134d0*/  LDL R0, [R1] ;  /* 0x0000000001007983 */ /* 0x004ea40000100800 */
[----:B--2---:R-:W-:-:S13]  /*134e0*/  ISETP.GE.AND P0, PT, R132, R0, PT ;  /* 0x000000008400720c */ /* 0x004fda0003f06270 */
[----:B------:R1:W-:Y:S01]  /*134f0*/  @P0 STS.128 [R189+0x2000], RZ ;  /* 0x002000ffbd000388 */ /* 0x0003e20000000c00 */
[----:B------:R-:W-:Y:S05]  /*13500*/  @P0 BRA `(.L_x_1341) ;  /* 0x0000006000000947 */ /* 0x000fea0003800000 */
[----:B---3--:R-:W-:Y:S02]  /*13510*/  MOV R2, R243 ;  /* 0x000000f300027202 */ /* 0x008fe40000000f00 */
[----:B------:R-:W-:-:S05]  /*13520*/  MOV R3, R242 ;  /* 0x000000f200037202 */ /* 0x000fca0000000f00 */
[----:B------:R-:W-:Y:S01]  /*13530*/  @!PT LDS RZ, [RZ] ;  /* 0x00000000fffff984 */ /* 0x000fe20000000800 */
[----:B------:R-:W-:Y:S01]  /*13540*/  @!PT LDS RZ, [RZ] ;  /* 0x00000000fffff984 */ /* 0x000fe20000000800 */
[----:B------:R-:W-:Y:S01]  /*13550*/  @!PT LDS RZ, [RZ] ;  /* 0x00000000fffff984 */ /* 0x000fe20000000800 */
[----:B------:R2:W-:Y:S02]  /*13560*/  LDGSTS.E.BYPASS.LTC128B.128 [R189+0x2000], [R2.64] ;  /* 0x0200000002bd7fae */ /* 0x0005e4000b901d46 */
.L_x_1341:
[----:B------:R-:W-:Y:S05]  /*13570*/  BSYNC B0 ;  /* 0x0000000000007941 */ /* 0x000fea0003800000 */
.L_x_1340:
[----:B------:R-:W-:Y:S01]  /*13580*/  ISETP.GE.AND P0, PT, R37, R4, PT ;  /* 0x000000042500720c */ /* 0x000fe20003f06270 */
[----:B------:R-:W-:-:S12]  /*13590*/  BSSY B0, `(.L_x_1342) ;  /* 0x000000c000007945 */ /* 0x000fd80003800000 */
[----:B------:R-:W-:Y:S05]  /*135a0*/  @P0 BRA `(.L_x_1343) ;  /* 0x000000a000000947 */ /* 0x000fea0003800000 */
[----:B--2---:R-:W2:Y:S02]  /*135b0*/  LDL R0, [R1] ;  /* 0x0000000001007983 */ /* 0x004ea40000100800 */
[----:B--2---:R-:W-:-:S13]  /*135c0*/  ISETP.GE.AND P0, PT, R132, R0, PT ;  /* 0x000000008400720c */ /* 0x004fda0003f06270 */
[----:B------:R2:W-:Y:S01]  /*135d0*/  @P0 STS.128 [R189+0x2800], RZ ;  /* 0x002800ffbd000388 */ /* 0x0005e20000000c00 */
[----:B------:R-:W-:Y:S05]  /*135e0*/  @P0 BRA `(.L_x_1343) ;  /* 0x0000006000000947 */ /* 0x000fea0003800000 */
[----:B---3--:R-:W-:-:S04]  /*135f0*/  LEA R2, P0, R116, R243, 0x1 ;  /* 0x000000f374027211 */ /* 0x008fc800078008ff */
[----:B------:R-:W-:-:S05]  /*13600*/  LEA.HI.X R3, R116, R242, R118, 0x1, P0 ;  /* 0x000000f274037211 */ /* 0x000fca00000f0c76 */
[----:B------:R-:W-:Y:S01]  /*13610*/  @!PT LDS RZ, [RZ] ;  /* 0x00000000fffff984 */ /* 0x000fe20000000800 */
[----:B------:R-:W-:Y:S01]  /*13620*/  @!PT LDS RZ, [RZ] ;  /* 0x00000000fffff984 */ /* 0x000fe20000000800 */
[----:B------:R-:W-:Y:S01]  /*13630*/  @!PT LDS RZ, [RZ] ;  /* 0x00000000fffff984 */ /* 0x000fe20000000800 */
[----:B------:R3:W-:Y:S04]  /*13640*/  LDGSTS.E.BYPASS.LTC128B.128 [R189+0x2800], [R2.64] ;  /* 0x0280000002bd7fae */ /* 0x0007e8000b901d46 */
.L_x_1343:
[----:B------:R-:W-:Y:S05]  /*13650*/  BSYNC B0 ;  /* 0x0000000000007941 */ /* 0x000fea0003800000 */
.L_x_1342:
        /* <DEDUP_REMOVED lines=13> */
.L_x_1345:
[----:B------:R-:W-:Y:S05]  /*13730*/  BSYNC B0 ;  /* 0x0000000000007941 */ /* 0x000fea0003800000 */
.L_x_1344:
[----:B------:R-:W-:Y:S01]  /*13740*/  ISETP.GE.AND P0, PT, R32, R4, PT ;  /* 0x000000042000720c */ /* 0x000fe20003f06270 */
[----:B------:R-:W-:-:S12]  /*13750*/  BSSY B0, `(.L_x_1346) ;  /* 0x000000f000007945 */ /* 0x000fd80003800000 */
[----:B------:R-:W-:Y:S05]  /*13760*/  @P0 BRA `(.L_x_1347) ;  /* 0x000000d000000947 */ /* 0x000fea0003800000 */
[----:B--2---:R-:W2:Y:S02]  /*13770*/  LDL R0, [R1] ;  /* 0x0000000001007983 */ /* 0x004ea40000100800 */
[----:B--2---:R-:W-:-:S13]  /*13780*/  ISETP.GE.AND P0, PT, R132, R0, PT ;  /* 0x000000008400720c */ /* 0x004fda0003f06270 */
[----:B------:R2:W-:Y:S01]  /*13790*/  @P0 STS.128 [R189+0x3800], RZ ;  /* 0x003800ffbd000388 */ /* 0x0005e20000000c00 */
[----:B------:R-:W-:Y:S05]  /*137a0*/  @P0 BRA `(.L_x_1347) ;  /* 0x0000009000000947 */ /* 0x000fea0003800000 */
[----:B---3--:R-:W-:Y:S01]  /*137b0*/  MOV R2, R243 ;  /* 0x000000f300027202 */ /* 0x008fe20000000f00 */
        /* <DEDUP_REMOVED lines=8> */
.L_x_1347:
[----:B------:R-:W-:Y:S05]  /*13840*/  BSYNC B0 ;  /* 0x0000000000007941 */ /* 0x000fea0003800000 */
.L_x_1346:
        /* <DEDUP_REMOVED lines=14> */
.L_x_1349:
[----:B------:R-:W-:Y:S05]  /*13930*/  BSYNC B0 ;  /* 0x0000000000007941 */ /* 0x000fea0003800000 */
.L_x_1348:
        /* <DEDUP_REMOVED lines=17> */
.L_x_1351:
[----:B------:R-:W-:Y:S05]  /*13a50*/  BSYNC B0 ;  /* 0x0000000000007941 */ /* 0x000fea0003800000 */
.L_x_1350:
        /* <DEDUP_REMOVED lines=17> */
.L_x_1353:
[----:B------:R-:W-:Y:S05]  /*13b70*/  BSYNC B0 ;  /* 0x0000000000007941 */ /* 0x000fea0003800000 */
.L_x_1352:
        /* <DEDUP_REMOVED lines=17> */
.L_x_1355:
[----:B------:R-:W-:Y:S05]  /*13c90*/  BSYNC B0 ;  /* 0x0000000000007941 */ /* 0x000fea0003800000 */
.L_x_1354:
        /* <DEDUP_REMOVED lines=14> */
.L_x_1357:
[----:B------:R-:W-:Y:S05]  /*13d80*/  BSYNC B0 ;  /* 0x0000000000007941 */ /* 0x000fea0003800000 */
.L_x_1356:
        /* <DEDUP_REMOVED lines=17> */
.L_x_1359:
[----:B------:R-:W-:Y:S05]  /*13ea0*/  BSYNC B0 ;  /* 0x0000000000007941 */ /* 0x000fea0003800000 */
.L_x_1358:
        /* <DEDUP_REMOVED lines=17> */
.L_x_1361:
[----:B------:R-:W-:Y:S05]  /*13fc0*/  BSYNC B0 ;  /* 0x0000000000007941 */ /* 0x000fea0003800000 */
.L_x_1360:
        /* <DEDUP_REMOVED lines=17> */
.L_x_1363:
[----:B------:R-:W-:Y:S05]  /*140e0*/  BSYNC B0 ;  /* 0x0000000000007941 */ /* 0x000fea0003800000 */
.L_x_1362:
        /* <DEDUP_REMOVED lines=17> */
.L_x_1365:
[----:B------:R-:W-:Y:S05]  /*14200*/  BSYNC B0 ;  /* 0x0000000000007941 */ /* 0x000fea0003800000 */
.L_x_1364:
        /* <DEDUP_REMOVED lines=17> */
.L_x_1367:
[----:B------:R-:W-:Y:S05]  /*14320*/  BSYNC B0 ;  /* 0x0000000000007941 */ /* 0x000fea0003800000 */
.L_x_1366:
        /* <DEDUP_REMOVED lines=17> */
.L_x_1369:
[----:B------:R-:W-:Y:S05]  /*14440*/  BSYNC B0 ;  /* 0x0000000000007941 */ /* 0x000fea0003800000 */
.L_x_1368:
        /* <DEDUP_REMOVED lines=17> */
.L_x_1371:
[----:B------:R-:W-:Y:S05]  /*14560*/  BSYNC B0 ;  /* 0x0000000000007941 */ /* 0x000fea0003800000 */
.L_x_1370:
[----:B------:R-:W0:Y:S04]  /*14570*/  LDGDEPBAR ;  /* 0x00000000000079af */ /* 0x000e280000000000 */
[----:B------:R1:W5:Y:S01]  /*14580*/  LD.E R103, [R16.64+0x188] ;  /* 0x0001880610677980 */ /* 0x000362000c101900 */
[----:B------:R-:W-:Y:S01]  /*14590*/  ISETP.GE.AND P0, PT, R78, R4, PT ;  /* 0x000000044e00720c */ /* 0x000fe20003f06270 */
[----:B--23--:R-:W-:Y:S01]  /*145a0*/  IMAD.SHL.U32 R2, R252, 0x2, RZ ;  /* 0x00000002fc027824 */ /* 0x00cfe200078e00ff */
[----:B------:R-:W-:Y:S01]  /*145b0*/  SHF.R.S32.HI R0, RZ, 0x1f, R248 ;  /* 0x0000001fff007819 */ /* 0x000fe200000114f8 */
[----:B------:R-:W-:Y:S03]  /*145c0*/  BSSY B0, `(.L_x_1372) ;  /* 0x0000012000007945 */ /* 0x000fe60003800000 */
[----:B------:R-:W-:-:S02]  /*145d0*/  LEA.HI R0, R0, R248, RZ, 0x2 ;  /* 0x000000f800007211 */ /* 0x000fc400078f10ff */
[----:B------:R-:W-:Y:S02]  /*145e0*/  LOP3.LUT R144, R2, 0x6, RZ, 0xc0, !PT ;  /* 0x0000000602907812 */ /* 0x000fe400078ec0ff */
[----:B------:R-:W-:Y:S01]  /*145f0*/  SHF.R.S32.HI R102, RZ, 0x2, R0 ;  /* 0x00000002ff667819 */ /* 0x000fe20000011400 */
[----:B------:R-:W-:-:S04]  /*14600*/  DEPBAR.LE SB0, 0x0 ;  /* 0x000080000000791a */ /* 0x000fc80000000000 */
[----:B------:R-:W-:Y:S06]  /*14610*/  BAR.SYNC.DEFER_BLOCKING 0x0 ;  /* 0x0000000000007b1d */ /* 0x000fec0000010000 */
[----:B------:R1:W-:Y:S01]  /*14620*/  @P0 STS.128 [R189+0xa000], RZ ;  /* 0x00a000ffbd000388 */ /* 0x0003e20000000c00 */
[----:B------:R-:W-:Y:S05]  /*14630*/  @P0 BRA `(.L_x_1373) ;  /* 0x000000a000000947 */ /* 0x000fea0003800000 */
[----:B------:R-:W2:Y:S02]  /*14640*/  LDL R3, [R1] ;  /* 0x0000000001037983 */ /* 0x000ea40000100800 */
[----:B--2---:R-:W-:-:S13]  /*14650*/  ISETP.GE.AND P0, PT, R132, R3, PT ;  /* 0x000000038400720c */ /* 0x004fda0003f06270 */
        /* <DEDUP_REMOVED lines=8> */
.L_x_1373:
[----:B------:R-:W-:Y:S05]  /*146e0*/  BSYNC B0 ;  /* 0x0000000000007941 */ /* 0x000fea0003800000 */
.L_x_1372:
[----:B------:R-:W-:Y:S01]  /*146f0*/  ISETP.GE.AND P0, PT, R37, R4, PT ;  /* 0x000000042500720c */ /* 0x000fe20003f06270 */
[----:B------:R-:W-:-:S12]  /*14700*/  BSSY B0, `(.L_x_1374) ;  /* 0x000000d000007945 */ /* 0x000fd80003800000 */
[----:B------:R1:W-:Y:S01]  /*14710*/  @P0 STS.128 [R189+0xa800], RZ ;  /* 0x00a800ffbd000388 */ /* 0x0003e20000000c00 */
        /* <DEDUP_REMOVED lines=11> */
.L_x_1375:
[----:B------:R-:W-:Y:S05]  /*147d0*/  BSYNC B0 ;  /* 0x0000000000007941 */ /* 0x000fea0003800000 */
.L_x_1374:
        /* <DEDUP_REMOVED lines=8> */
[----:B--2---:R-:W2:Y:S04]  /*14860*/  LDL R0, [R1+0x10] ;  /* 0x0000100001007983 */ /* 0x004ea80000100800 */
[----:B---3--:R-:W3:Y:S01]  /*14870*/  LDL R19, [R1+0x14] ;  /* 0x0000140001137983 */ /* 0x008ee20000100800 */
[----:B--2---:R-:W-:-:S04]  /*14880*/  LEA R2, P0, R0, R238, 0x6 ;  /* 0x000000ee00027211 */ /* 0x004fc800078030ff */
[----:B---3--:R-:W-:-:S05]  /*14890*/  LEA.HI.X R3, R0, R237, R19, 0x6, P0 ;  /* 0x000000ed00037211 */ /* 0x008fca00000f3413 */
[----:B------:R-:W-:Y:S01]  /*148a0*/  @!PT LDS RZ, [RZ] ;  /* 0x00000000fffff984 */ /* 0x000fe20000000800 */
[----:B------:R-:W-:Y:S01]  /*148b0*/  @!PT LDS RZ, [RZ] ;  /* 0x00000000fffff984 */ /* 0x000fe20000000800 */
[----:B------:R-:W-:Y:S01]  /*148c0*/  @!PT LDS RZ, [RZ] ;  /* 0x00000000fffff984 */ /* 0x000fe20000000800 */
[----:B------:R2:W-:Y:S04]  /*148d0*/  LDGSTS.E.BYPASS.LTC128B.128 [R189+0xb000], [R2.64] ;  /* 0x0b00000002bd7fae */ /* 0x0005e8000b901d46 */
.L_x_1377:
[----:B------:R-:W-:Y:S05]  /*148e0*/  BSYNC B0 ;  /* 0x0000000000007941 */ /* 0x000fea0003800000 */
.L_x_1376:
        /* <DEDUP_REMOVED lines=8> */
[----:B---3--:R-:W3:Y:S04]  /*14970*/  LDL R2, [R1+0x10] ;  /* 0x0000100001027983 */ /* 0x008ee80000100800 */
[----:B--2---:R-:W2:Y:S01]  /*14980*/  LDL R0, [R1+0x14] ;  /* 0x0000140001007983 */ /* 0x004ea20000100800 */
[----:B------:R-:W-:Y:S02]  /*14990*/  MOV R3, R237 ;  /* 0x000000ed00037202 */ /* 0x000fe40000000f00 */
[----:B---3--:R-:W-:Y:S02]  /*149a0*/  MOV R19, R2 ;  /* 0x0000000200137202 */ /* 0x008fe40000000f00 */
        /* <DEDUP_REMOVED lines=8> */
.L_x_1379:
[----:B------:R-:W-:Y:S05]  /*14a30*/  BSYNC B0 ;  /* 0x0000000000007941 */ /* 0x000fea0003800000 */
.L_x_1378:
        /* <DEDUP_REMOVED lines=16> */
.L_x_1381:
[----:B------:R-:W-:Y:S05]  /*14b40*/  BSYNC B0 ;  /* 0x0000000000007941 */ /* 0x000fea0003800000 */
.L_x_1380:
        /* <DEDUP_REMOVED lines=20> */
.L_x_1383:
[----:B------:R-:W-:Y:S05]  /*14c90*/  BSYNC B0 ;  /* 0x0000000000007941 */ /* 0x000fea0003800000 */
.L_x_1382:
        /* <DEDUP_REMOVED lines=20> */
.L_x_1385:
[----:B------:R-:W-:Y:S05]  /*14de0*/  BSYNC B0 ;  /* 0x0000000000007941 */ /* 0x000fea0003800000 */
.L_x_1384:
        /* <DEDUP_REMOVED lines=20> */
.L_x_1387:
[----:B------:R-:W-:Y:S05]  /*14f30*/  BSYNC B0 ;  /* 0x0000000000007941 */ /* 0x000fea0003800000 */
.L_x_1386:
        /* <DEDUP_REMOVED lines=16> */
.L_x_1389:
[----:B------:R-:W-:Y:S05]  /*15040*/  BSYNC B0 ;  /* 0x0000000000007941 */ /* 0x000fea0003800000 */
.L_x_1388:
        /* <DEDUP_REMOVED lines=20> */
.L_x_1391:
[----:B------:R-:W-:Y:S05]  /*15190*/  BSYNC B0 ;  /* 0x0000000000007941 */ /* 0x000fea0003800000 */
.L_x_1390:
        /* <DEDUP_REMOVED lines=20> */
.L_x_1393:
[----:B------:R-:W-:Y:S05]  /*152e0*/  BSYNC B0 ;  /* 0x0000000000007941 */ /* 0x000fea0003800000 */
.L_x_1392:
        /* <DEDUP_REMOVED lines=20> */
.L_x_1395:
[----:B------:R-:W-:Y:S05]  /*15430*/  BSYNC B0 ;  /* 0x0000000000007941 */ /* 0x000fea0003800000 */
.L_x_1394:
        /* <DEDUP_REMOVED lines=20> */
.L_x_1397:
[----:B------:R-:W-:Y:S05]  /*15580*/  BSYNC B0 ;  /* 0x0000000000007941 */ /* 0x000fea0003800000 */
.L_x_1396:
        /* <DEDUP_REMOVED lines=20> */
.L_x_1399:
[----:B------:R-:W-:Y:S05]  /*156d0*/  BSYNC B0 ;  /* 0x0000000000007941 */ /* 0x000fea0003800000 */
.L_x_1398:
        /* <DEDUP_REMOVED lines=20> */
.L_x_1401:
[----:B------:R-:W-:Y:S05]  /*15820*/  BSYNC B0 ;  /* 0x0000000000007941 */ /* 0x000fea0003800000 */
.L_x_1400:
        /* <DEDUP_REMOVED lines=20> */
.L_x_1403:
[----:B------:R-:W-:Y:S05]  /*15970*/  BSYNC B0 ;  /* 0x0000000000007941 */ /* 0x000fea0003800000 */
.L_x_1402:
[----:B--2---:R-:W2:Y:S04]  /*15980*/  LDL R9, [R1+0x154] ;  /* 0x0001540001097983 */ /* 0x004ea80000100800 */
[----:B---3--:R-:W3:Y:S01]  /*15990*/  LD.E R3, [R16.64+0x18c] ;  /* 0x00018c0610037980 */ /* 0x008ee2000c101900 */
[----:B------:R-:W-:Y:S01]  /*159a0*/  SHF.R.S32.HI R0, RZ, 0x4, R222 ;  /* 0x00000004ff007819 */ /* 0x000fe200000114de */
[C---:B------:R-:W-:Y:S01]  /*159b0*/  IMAD.SHL.U32 R6, R217.reuse, 0x40, RZ ;  /* 0x00000040d9067824 */ /* 0x040fe200078e00ff */
[----:B------:R-:W-:Y:S01]  /*159c0*/  R2P PR, R217, 0x6 ;  /* 0x00000006d9007804 */ /* 0x000fe20000000000 */
[----:B------:R-:W-:Y:S01]  /*159d0*/  IMAD.SHL.U32 R2, R249, 0x40, RZ ;  /* 0x00000040f9027824 */ /* 0x000fe200078e00ff */
[----:B------:R-:W-:Y:S01]  /*159e0*/  LEA.HI R4, R222, R0, RZ, 0x1 ;  /* 0x00000000de047211 */ /* 0x000fe200078f08ff */
[----:B------:R-:W-:Y:S01]  /*159f0*/  IMAD.SHL.U32 R5, R78, 0x8, RZ ;  /* 0x000000084e057824 */ /* 0x000fe200078e00ff */
[----:B------:R-:W0:Y:S01]  /*15a00*/  LDGDEPBAR ;  /* 0x00000000000079af */ /* 0x000e220000000000 */
[----:B------:R-:W-:Y:S01]  /*15a10*/  IMAD.SHL.U32 R7, R250, 0x40, RZ ;  /* 0x00000040fa077824 */ /* 0x000fe200078e00ff */
[----:B------:R-:W-:Y:S01]  /*15a20*/  LOP3.LUT R4, R4, 0xfffffffe, RZ, 0xc0, !PT ;  /* 0xfffffffe04047812 */ /* 0x000fe200078ec0ff */
[----:B------:R-:W-:Y:S01]  /*15a30*/  BSSY B1, `(.L_x_1404) ;  /* 0x0000452000017945 */ /* 0x000fe20003800000 */
[----:B------:R-:W-:-:S02]  /*15a40*/  LOP3.LUT R2, R2, 0x1c0, RZ, 0xc0, !PT ;  /* 0x000001c002027812 */ /* 0x000fc400078ec0ff */
[----:B------:R-:W-:Y:S01]  /*15a50*/  LOP3.LUT R206, R7, 0xfffffe00, RZ, 0xc0, !PT ;  /* 0xfffffe0007ce7812 */ /* 0x000fe200078ec0ff */
[----:B------:R-:W-:Y:S01]  /*15a60*/  IMAD.IADD R4, R0, 0x1, -R4 ;  /* 0x0000000100047824 */ /* 0x000fe200078e0a04 */
[----:B------:R-:W-:-:S03]  /*15a70*/  LOP3.LUT R0, R6, 0x1c0, RZ, 0xc0, !PT ;  /* 0x000001c006007812 */ /* 0x000fc600078ec0ff */
[----:B------:R-:W-:Y:S01]  /*15a80*/  IMAD.SHL.U32 R6, R4, 0x8, RZ ;  /* 0x0000000804067824 */ /* 0x000fe200078e00ff */
[----:B------:R-:W-:Y:S02]  /*15a90*/  LOP3.LUT R8, R0, 0x8, R5, 0xf8, !PT ;  /* 0x0000000800087812 */ /* 0x000fe400078ef805 */
[----:B------:R-:W-:Y:S02]  /*15aa0*/  SHF.R.U32.HI R0, RZ, 0x3, R0 ;  /* 0x00000003ff007819 */ /* 0x000fe40000011600 */
[----:B------:R-:W-:Y:S02]  /*15ab0*/  LOP3.LUT R5, R2, 0x8, R6, 0xf8, !PT ;  /* 0x0000000802057812 */ /* 0x000fe400078ef806 */
[----:B------:R-:W-:Y:S02]  /*15ac0*/  SHF.R.U32.HI R2, RZ, 0x3, R2 ;  /* 0x00000003ff027819 */ /* 0x000fe40000011602 */
[----:B------:R-:W-:Y:S02]  /*15ad0*/  LOP3.LUT R0, R8, R0, RZ, 0x3c, !PT ;  /* 0x0000000008007212 */ /* 0x000fe400078e3cff */
[----:B------:R-:W-:Y:S01]  /*15ae0*/  LOP3.LUT R205, R5, R2, RZ, 0x3c, !PT ;  /* 0x0000000205cd7212 */ /* 0x000fe200078e3cff */
[----:B------:R-:W-:-:S02]  /*15af0*/  IMAD R2, R251, 0x400, R206 ;  /* 0x00000400fb027824 */ /* 0x000fc400078e02ce */
[----:B------:R-:W-:Y:S02]  /*15b00*/  IMAD R0, R4, 0x200, R0 ;  /* 0x0000020004007824 */ /* 0x000fe400078e0200 */
[----:B------:R-:W-:Y:S02]  /*15b10*/  IMAD.IADD R2, R205, 0x1, R2 ;  /* 0x00000001cd027824 */ /* 0x000fe400078e0202 */
[----:B------:R-:W-:Y:S02]  /*15b20*/  IMAD.SHL.U32 R176, R0, 0x2, RZ ;  /* 0x0000000200b07824 */ /* 0x000fe400078e00ff */
[----:B------:R-:W-:Y:S02]  /*15b30*/  IMAD.SHL.U32 R183, R2, 0x2, RZ ;  /* 0x0000000202b77824 */ /* 0x000fe400078e00ff */
[----:B------:R-:W-:Y:S01]  /*15b40*/  IMAD.MOV.U32 R0, RZ, RZ, 0x20 ;  /* 0x00000020ff007424 */ /* 0x000fe200078e00ff */
[----:B------:R-:W-:Y:S01]  /*15b50*/  LDSM.16.M88.4 R4, [R176+0x2000] ;  /* 0x00200000b004783b */ /* 0x000fe20000000200 */
[--C-:B------:R-:W-:Y:S01]  /*15b60*/  IMAD R10, R186, 0x2, R183.reuse ;  /* 0x00000002ba0a7824 */ /* 0x100fe200078e02b7 */
[----:B------:R-:W-:Y:S01]  /*15b70*/  IADD3 R177, R176, 0x2040, RZ ;  /* 0x00002040b0b17810 */ /* 0x000fe20007ffe0ff */
[----:B------:R-:W-:Y:S01]  /*15b80*/  IMAD R2, R187, 0x2, R183 ;  /* 0x00000002bb027824 */ /* 0x000fe200078e02b7 */
[----:B-----5:R-:W-:Y:S01]  /*15b90*/  LDSM.16.M88.4 R28, [R183] ;  /* 0x00000000b71c783b */ /* 0x020fe20000000200 */
[----:B------:R-:W-:-:S02]  /*15ba0*/  SEL R184, R0, 0xffffffe0, !P1 ;  /* 0xffffffe000b87807 */ /* 0x000fc40004800000 */
[----:B------:R-:W-:Y:S01]  /*15bb0*/  IADD3 R0, R176, 0x2000, RZ ;  /* 0x00002000b0007810 */ /* 0x000fe20007ffe0ff */
[----:B------:R-:W1:Y:S01]  /*15bc0*/  LDSM.16.M88.4 R12, [R176+0x2800] ;  /* 0x00280000b00c783b */ /* 0x000e620000000200 */
[----:B------:R-:W-:Y:S02]  /*15bd0*/  IMAD R185, R186, 0x2, R2 ;  /* 0x00000002bab97824 */ /* 0x000fe400078e0202 */
[----:B------:R-:W-:Y:S01]  /*15be0*/  IMAD.IADD R100, R176, 0x1, R184 ;  /* 0x00000001b0647824 */ /* 0x000fe200078e02b8 */
[----:B------:R-:W4:Y:S01]  /*15bf0*/  LDSM.16.M88.4 R36, [R176+0x3000] ;  /* 0x00300000b024783b */ /* 0x000f220000000200 */
[----:B------:R-:W-:-:S03]  /*15c00*/  @P2 IADD3 R177, R0, -0x40, RZ ;  /* 0xffffffc000b12810 */ /* 0x000fc60007ffe0ff */
[----:B------:R-:W-:Y:S02]  /*15c10*/  LDSM.16.M88.4 R32, [R100+0x2000] ;  /* 0x002000006420783b */ /* 0x000fe40000000200 */
[----:B------:R-:W-:Y:S02]  /*15c20*/  IMAD.IADD R182, R184, 0x1, R177 ;  /* 0x00000001b8b67824 */ /* 0x000fe400078e02b1 */
[----:B------:R-:W-:Y:S04]  /*15c30*/  LDSM.16.M88.4 R24, [R10] ;  /* 0x000000000a18783b */ /* 0x000fe80000000200 */
[----:B------:R-:W-:Y:S04]  /*15c40*/  LDSM.16.M88.4 R44, [R176+0x3800] ;  /* 0x00380000b02c783b */ /* 0x000fe80000000200 */
[----:B------:R-:W4:Y:S04]  /*15c50*/  LDSM.16.M88.4 R72, [R100+0x2800] ;  /* 0x002800006448783b */ /* 0x000f280000000200 */
[----:B------:R-:W-:Y:S04]  /*15c60*/  STL [R1+0x54], R10 ;  /* 0x0000540a01007387 */ /* 0x000fe80000100800 */
[----:B------:R-:W-:Y:S04]  /*15c70*/  LDSM.16.M88.4 R56, [R176+0x4000] ;  /* 0x00400000b038783b */ /* 0x000fe80000000200 */
[----:B------:R-:W4:Y:S04]  /*15c80*/  LDSM.16.M88.4 R76, [R100+0x3000] ;  /* 0x00300000644c783b */ /* 0x000f280000000200 */
[----:B------:R-:W-:Y:S01]  /*15c90*/  LDSM.16.M88.4 R64, [R100+0x3800] ;  /* 0x003800006440783b */ /* 0x000fe20000000200 */
[C---:B-1----:R-:W-:Y:S03]  /*15ca0*/  HMMA.16816.F32 R52, R28.reuse, R12, RZ ;  /* 0x0000000c1c34723c */ /* 0x042fe600000018ff */
[----:B------:R-:W-:Y:S04]  /*15cb0*/  LDSM.16.M88.4 R80, [R177] ;  /* 0x00000000b150783b */ /* 0x000fe80000000200 */
[----:B------:R-:W-:Y:S01]  /*15cc0*/  LDSM.16.M88.4 R20, [R2] ;  /* 0x000000000214783b */ /* 0x000fe20000000200 */
[C---:B----4-:R-:W-:Y:S03]  /*15cd0*/  HMMA.16816.F32 R40, R28.reuse, R36, RZ ;  /* 0x000000241c28723c */ /* 0x050fe600000018ff */
[----:B------:R-:W-:Y:S04]  /*15ce0*/  LDSM.16.M88.4 R96, [R176+0x4800] ;  /* 0x00480000b060783b */ /* 0x000fe80000000200 */
[----:B------:R-:W-:Y:S01]  /*15cf0*/  LDSM.16.M88.4 R68, [R100+0x4000] ;  /* 0x004000006444783b */ /* 0x000fe20000000200 */
[----:B------:R-:W-:Y:S03]  /*15d00*/  HMMA.16816.F32 R48, R28, R14, RZ ;  /* 0x0000000e1c30723c */ /* 0x000fe600000018ff */
[----:B------:R-:W-:Y:S04]  /*15d10*/  LDSM.16.M88.4 R12, [R185] ;  /* 0x00000000b90c783b */ /* 0x000fe80000000200 */
[----:B------:R-:W-:Y:S01]  /*15d20*/  LDSM.16.M88.4 R84, [R100+0x4800] ;  /* 0x004800006454783b */ /* 0x000fe20000000200 */
[C---:B------:R-:W-:Y:S03]  /*15d30*/  HMMA.16816.F32 R92, R24.reuse, R72, R52 ;  /* 0x00000048185c723c */ /* 0x040fe60000001834 */
[----:B------:R-:W-:Y:S05]  /*15d40*/  LDSM.16.M88.4 R52, [R182] ;  /* 0x00000000b634783b */ /* 0x000fea0000000200 */
[C---:B------:R-:W-:Y:S01]  /*15d50*/  HMMA.16816.F32 R104, R24.reuse, R76, R40 ;  /* 0x0000004c1868723c */ /* 0x040fe20000001828 */
[----:B------:R-:W-:Y:S07]  /*15d60*/  LDSM.16.M88.4 R40, [R177+0x800] ;  /* 0x00080000b128783b */ /* 0x000fee0000000200 */
[----:B------:R-:W-:Y:S01]  /*15d70*/  HMMA.16816.F32 R72, R24, R74, R48 ;  /* 0x0000004a1848723c */ /* 0x000fe20000001830 */
[----:B------:R-:W1:Y:S07]  /*15d80*/  LDSM.16.M88.4 R48, [R176+0x5000] ;  /* 0x00500000b030783b */ /* 0x000e6e0000000200 */
[----:B------:R-:W-:Y:S11]  /*15d90*/  HMMA.16816.F32 R36, R28, R38, RZ ;  /* 0x000000261c24723c */ /* 0x000ff600000018ff */
[----:B------:R-:W-:Y:S11]  /*15da0*/  @!UPT UIADD3 URZ, URZ, URZ, URZ ;  /* 0x0000003f3f3ff290 */ /* 0x000ff6000fffe03f */
[----:B------:R-:W-:Y:S02]  /*15db0*/  @!UPT UIADD3 URZ, URZ, URZ, URZ ;  /* 0x0000003f3f3ff290 */ /* 0x000fe4000fffe03f */
[----:B------:R-:W-:Y:S08]  /*15dc0*/  HMMA.16816.F32 R76, R24, R78, R36 ;  /* 0x0000004e184c723c */ /* 0x000ff00000001824 */
[----:B-1----:R-:W-:Y:S01]  /*15dd0*/  HMMA.16816.F32 R36, R28, R48, RZ ;  /* 0x000000301c24723c */ /* 0x002fe200000018ff */
[----:B--2---:R-:W-:-:S07]  /*15de0*/  IMAD.MOV.U32 R152, RZ, RZ, R9 ;  /* 0x000000ffff987224 */ /* 0x004fce00078e0009 */
[C---:B------:R-:W-:Y:S08]  /*15df0*/  HMMA.16816.F32 R8, R28.reuse, R4, RZ ;  /* 0x000000041c08723c */ /* 0x040ff000000018ff */
[----:B------:R-:W-:Y:S11]  /*15e00*/  HMMA.16816.F32 R4, R28, R6, RZ ;  /* 0x000000061c04723c */ /* 0x000ff600000018ff */
[----:B------:R-:W-:Y:S05]  /*15e10*/  @!UPT UIADD3 URZ, URZ, URZ, URZ ;  /* 0x0000003f3f3ff290 */ /* 0x000fea000fffe03f */
[----:B------:R-:W-:Y:S08]  /*15e20*/  HMMA.16816.F32 R60, R24, R32, R8 ;  /* 0x00000020183c723c */ /* 0x000ff00000001808 */
[----:B------:R-:W-:Y:S08]  /*15e30*/  HMMA.16816.F32 R8, R28, R46, RZ ;  /* 0x0000002e1c08723c */ /* 0x000ff000000018ff */
[----:B------:R-:W-:Y:S08]  /*15e40*/  HMMA.16816.F32 R88, R24, R34, R4 ;  /* 0x000000221858723c */ /* 0x000ff00000001804 */
[C---:B------:R-:W-:Y:S08]  /*15e50*/  HMMA.16816.F32 R32, R28.reuse, R44, RZ ;  /* 0x0000002c1c20723c */ /* 0x040ff000000018ff */
[C---:B------:R-:W-:Y:S08]  /*15e60*/  HMMA.16816.F32 R4, R28.reuse, R56, RZ ;  /* 0x000000381c04723c */ /* 0x040ff000000018ff */
[----:B------:R-:W-:Y:S01]  /*15e70*/  HMMA.16816.F32 R44, R28, R58, RZ ;  /* 0x0000003a1c2c723c */ /* 0x000fe200000018ff */
[----:B------:R-:W-:Y:S07]  /*15e80*/  LDSM.16.M88.4 R56, [R177+0x1000] ;  /* 0x00100000b138783b */ /* 0x000fee0000000200 */
[----:B------:R-:W-:Y:S08]  /*15e90*/  HMMA.16816.F32 R112, R24, R66, R8 ;  /* 0x000000421870723c */ /* 0x000ff00000001808 */
[----:B------:R-:W-:Y:S01]  /*15ea0*/  HMMA.16816.F32 R8, R20, R80, R60 ;  /* 0x000000501408723c */ /* 0x000fe2000000183c */
[----:B------:R-:W-:Y:S07]  /*15eb0*/  LDSM.16.M88.4 R60, [R100+0x5000] ;  /* 0x00500000643c783b */ /* 0x000fee0000000200 */
[----:B------:R-:W-:Y:S01]  /*15ec0*/  HMMA.16816.F32 R108, R24, R64, R32 ;  /* 0x00000040186c723c */ /* 0x000fe20000001820 */
[----:B------:R-:W-:Y:S07]  /*15ed0*/  LDSM.16.M88.4 R64, [R100+0x5800] ;  /* 0x005800006440783b */ /* 0x000fee0000000200 */
[----:B------:R-:W-:Y:S08]  /*15ee0*/  HMMA.16816.F32 R32, R28, R96, RZ ;  /* 0x000000601c20723c */ /* 0x000ff000000018ff */
[----:B------:R-:W-:Y:S08]  /*15ef0*/  HMMA.16816.F32 R120, R24, R68, R4 ;  /* 0x000000441878723c */ /* 0x000ff00000001804 */
[----:B------:R-:W-:Y:S08]  /*15f00*/  HMMA.16816.F32 R4, R20, R82, R88 ;  /* 0x000000521404723c */ /* 0x000ff00000001858 */
[----:B------:R-:W-:Y:S01]  /*15f10*/  HMMA.16816.F32 R124, R24, R70, R44 ;  /* 0x00000046187c723c */ /* 0x000fe2000000182c */
[----:B------:R-:W1:Y:S04]  /*15f20*/  LDSM.16.M88.4 R44, [R182+0x800] ;  /* 0x00080000b62c783b */ /* 0x000e680000000200 */
[----:B------:R-:W2:Y:S03]  /*15f30*/  LDSM.16.M88.4 R68, [R176+0x5800] ;  /* 0x00580000b044783b */ /* 0x000ea60000000200 */
[----:B------:R-:W-:Y:S08]  /*15f40*/  HMMA.16816.F32 R136, R12, R52, R8 ;  /* 0x000000340c88723c */ /* 0x000ff00000001808 */
[----:B------:R-:W-:Y:S08]  /*15f50*/  HMMA.16816.F32 R8, R28, R98, RZ ;  /* 0x000000621c08723c */ /* 0x000ff000000018ff */
[----:B------:R-:W-:Y:S08]  /*15f60*/  HMMA.16816.F32 R80, R24, R84, R32 ;  /* 0x000000541850723c */ /* 0x000ff00000001820 */
[----:B------:R-:W-:Y:S01]  /*15f70*/  HMMA.16816.F32 R32, R20, R40, R92 ;  /* 0x000000281420723c */ /* 0x000fe2000000185c */
[----:B---3--:R-:W-:-:S04]  /*15f80*/  FMUL.FTZ R0, R137, R3 ;  /* 0x0000000389007220 */ /* 0x008fc80000410000 */
[----:B------:R3:W-:Y:S03]  /*15f90*/  MUFU.TANH R134, R0 ;  /* 0x0000000000867308 */ /* 0x0007e60000002400 */
[----:B------:R-:W-:Y:S01]  /*15fa0*/  HMMA.16816.F32 R4, R12, R54, R4 ;  /* 0x000000360c04723c */ /* 0x000fe20000001804 */
[----:B------:R-:W-:Y:S07]  /*15fb0*/  LDSM.16.M88.4 R52, [R182+0x1000] ;  /* 0x00100000b634783b */ /* 0x000fee0000000200 */
[----:B------:R-:W-:Y:S01]  /*15fc0*/  HMMA.16816.F32 R128, R24, R86, R8 ;  /* 0x000000561880723c */ /* 0x000fe20000001808 */
[----:B---3--:R-:W-:-:S07]  /*15fd0*/  FMUL.FTZ R0, R138, R3 ;  /* 0x000000038a007220 */ /* 0x008fce0000410000 */
[----:B------:R-:W-:Y:S01]  /*15fe0*/  HMMA.16816.F32 R8, R20, R42, R72 ;  /* 0x0000002a1408723c */ /* 0x000fe20000001848 */
[----:B------:R3:W4:Y:S01]  /*15ff0*/  MUFU.TANH R117, R0 ;  /* 0x0000000000757308 */ /* 0x0007220000002400 */
[----:B------:R-:W-:Y:S06]  /*16000*/  LDSM.16.M88.4 R72, [R100+0x6000] ;  /* 0x006000006448783b */ /* 0x000fec0000000200 */
[----:B-1----:R-:W-:Y:S08]  /*16010*/  HMMA.16816.F32 R40, R12, R44, R32 ;  /* 0x0000002c0c28723c */ /* 0x002ff00000001820 */
[----:B------:R-:W-:Y:S01]  /*16020*/  HMMA.16816.F32 R140, R24, R60, R36 ;  /* 0x0000003c188c723c */ /* 0x000fe20000001824 */
[----:B---3--:R-:W-:-:S04]  /*16030*/  FMUL.FTZ R0, R139, R3 ;  /* 0x000000038b007220 */ /* 0x008fc80000410000 */
[----:B------:R1:W3:Y:S03]  /*16040*/  MUFU.TANH R138, R0 ;  /* 0x00000000008a7308 */ /* 0x0002e60000002400 */
[----:B------:R-:W-:Y:S01]  /*16050*/  HMMA.16816.F32 R36, R28, R50, RZ ;  /* 0x000000321c24723c */ /* 0x000fe200000018ff */
[----:B------:R-:W-:Y:S07]  /*16060*/  LDSM.16.M88.4 R48, [R182+0x1800] ;  /* 0x00180000b630783b */ /* 0x000fee0000000200 */
[----:B------:R-:W-:Y:S01]  /*16070*/  HMMA.16816.F32 R32, R12, R46, R8 ;  /* 0x0000002e0c20723c */ /* 0x000fe20000001808 */
[----:B------:R-:W-:Y:S01]  /*16080*/  LDSM.16.M88.4 R44, [R177+0x1800] ;  /* 0x00180000b12c783b */ /* 0x000fe20000000200 */
[----:B-1----:R-:W-:-:S06]  /*16090*/  FMUL.FTZ R0, R4, R3 ;  /* 0x0000000304007220 */ /* 0x002fcc0000410000 */
[----:B--2---:R-:W-:Y:S01]  /*160a0*/  HMMA.16816.F32 R8, R28, R68, RZ ;  /* 0x000000441c08723c */ /* 0x004fe200000018ff */
[----:B------:R1:W2:Y:S02]  /*160b0*/  MUFU.TANH R137, R0 ;  /* 0x0000000000897308 */ /* 0x0002a40000002400 */
[----:B-1----:R-:W-:-:S06]  /*160c0*/  FMUL.FTZ R0, R5, R3 ;  /* 0x0000000305007220 */ /* 0x002fcc0000410000 */
[----:B------:R1:W-:Y:S11]  /*160d0*/  MUFU.TANH R135, R0 ;  /* 0x0000000000877308 */ /* 0x0003f60000002400 */
[----:B------:R-:W-:Y:S04]  /*160e0*/  @!UPT UIADD3 URZ, URZ, URZ, URZ ;  /* 0x0000003f3f3ff290 */ /* 0x000fe8000fffe03f */
[----:B------:R-:W-:Y:S01]  /*160f0*/  HMMA.16816.F32 R92, R24, R64, R8 ;  /* 0x00000040185c723c */ /* 0x000fe20000001808 */
[----:B-1----:R-:W-:-:S04]  /*16100*/  FMUL.FTZ R0, R6, R3 ;  /* 0x0000000306007220 */ /* 0x002fc80000410000 */
[----:B------:R1:W1:Y:S02]  /*16110*/  MUFU.TANH R119, R0 ;  /* 0x0000000000777308 */ /* 0x0002640000002400 */
[-C--:B-1----:R-:W-:Y:S02]  /*16120*/  FMUL.FTZ R0, R7, R3.reuse ;  /* 0x0000000307007220 */ /* 0x082fe40000410000 */
[----:B------:R-:W-:Y:S04]  /*16130*/  HMMA.16816.F32 R4, R20, R56, R104 ;  /* 0x000000381404723c */ /* 0x000fe80000001868 */
[----:B------:R1:W1:Y:S04]  /*16140*/  MUFU.TANH R218, R0 ;  /* 0x0000000000da7308 */ /* 0x0002680000002400 */
[----:B------:R-:W-:Y:S01]  /*16150*/  HMMA.16816.F32 R104, R24, R62, R36 ;  /* 0x0000003e1868723c */ /* 0x000fe20000001824 */
[----:B------:R-:W2:Y:S07]  /*16160*/  LDSM.16.M88.4 R60, [R176+0x6000] ;  /* 0x00600000b03c783b */ /* 0x000eae0000000200 */
[----:B------:R-:W-:Y:S01]  /*16170*/  HMMA.16816.F32 R36, R20, R58, R76 ;  /* 0x0000003a1424723c */ /* 0x000fe2000000184c */
[----:B------:R-:W3:Y:S01]  /*16180*/  LDSM.16.M88.4 R56, [R177+0x2000] ;  /* 0x00200000b138783b */ /* 0x000ee20000000200 */
[----:B-1----:R-:W-:-:S03]  /*16190*/  FMUL.FTZ R0, R40, R3 ;  /* 0x0000000328007220 */ /* 0x002fc60000410000 */
[----:B------:R-:W-:Y:S01]  /*161a0*/  LDSM.16.M88.4 R76, [R100+0x7000] ;  /* 0x00700000644c783b */ /* 0x000fe20000000200 */
[----:B------:R1:W-:Y:S02]  /*161b0*/  MUFU.TANH R215, R0 ;  /* 0x0000000000d77308 */ /* 0x0003e40000002400 */
[----:B-1----:R-:W-:-:S06]  /*161c0*/  FMUL.FTZ R0, R41, R3 ;  /* 0x0000000329007220 */ /* 0x002fcc0000410000 */
[----:B------:R1:W-:Y:S01]  /*161d0*/  MUFU.TANH R217, R0 ;  /* 0x0000000000d97308 */ /* 0x0003e20000002400 */
[----:B--2---:R-:W-:Y:S01]  /*161e0*/  HMMA.16816.F32 R8, R28, R60, RZ ;  /* 0x0000003c1c08723c */ /* 0x004fe200000018ff */
[----:B-1----:R-:W-:-:S06]  /*161f0*/  FMUL.FTZ R0, R42, R3 ;  /* 0x000000032a007220 */ /* 0x002fcc0000410000 */
[----:B------:R1:W-:Y:S11]  /*16200*/  MUFU.TANH R214, R0 ;  /* 0x0000000000d67308 */ /* 0x0003f60000002400 */
[----:B------:R-:W-:Y:S06]  /*16210*/  @!UPT UIADD3 URZ, URZ, URZ, URZ ;  /* 0x0000003f3f3ff290 */ /* 0x000fec000fffe03f */
[----:B------:R-:W-:Y:S01]  /*16220*/  HMMA.16816.F32 R96, R24, R72, R8 ;  /* 0x000000481860723c */ /* 0x000fe20000001808 */
[----:B-1----:R-:W-:-:S07]  /*16230*/  FMUL.FTZ R0, R43, R3 ;  /* 0x000000032b007220 */ /* 0x002fce0000410000 */
[----:B------:R-:W-:Y:S01]  /*16240*/  HMMA.16816.F32 R40, R12, R52, R4 ;  /* 0x000000340c28723c */ /* 0x000fe20000001804 */
[----:B------:R1:W-:Y:S07]  /*16250*/  MUFU.TANH R213, R0 ;  /* 0x0000000000d57308 */ /* 0x0003ee0000002400 */
[C---:B------:R-:W-:Y:S08]  /*16260*/  HMMA.16816.F32 R4, R20.reuse, R44, R108 ;  /* 0x0000002c1404723c */ /* 0x040ff0000000186c */
[----:B------:R-:W-:Y:S01]  /*16270*/  HMMA.16816.F32 R44, R20, R46, R112 ;  /* 0x0000002e142c723c */ /* 0x000fe20000001870 */
[----:B-1----:R-:W-:-:S04]  /*16280*/  FMUL.FTZ R0, R32, R3 ;  /* 0x0000000320007220 */ /* 0x002fc80000410000 */
[----:B------:R1:W-:Y:S03]  /*16290*/  MUFU.TANH R210, R0 ;  /* 0x0000000000d27308 */ /* 0x0003e60000002400 */
[----:B------:R-:W-:Y:S01]  /*162a0*/  HMMA.16816.F32 R8, R28, R62, RZ ;  /* 0x0000003e1c08723c */ /* 0x000fe200000018ff */
[----:B------:R-:W-:Y:S01]  /*162b0*/  LDSM.16.M88.4 R60, [R182+0x2800] ;  /* 0x00280000b63c783b */ /* 0x000fe20000000200 */
[-C--:B-1----:R-:W-:Y:S11]  /*162c0*/  FMUL.FTZ R0, R33, R3.reuse ;  /* 0x0000000321007220 */ /* 0x082ff60000410000 */
[----:B------:R-:W-:Y:S03]  /*162d0*/  @!UPT UIADD3 URZ, URZ, URZ, URZ ;  /* 0x0000003f3f3ff290 */ /* 0x000fe6000fffe03f */
[----:B------:R-:W-:Y:S01]  /*162e0*/  HMMA.16816.F32 R44, R12, R50, R44 ;  /* 0x000000320c2c723c */ /* 0x000fe2000000182c */
[----:B------:R1:W-:Y:S07]  /*162f0*/  MUFU.TANH R212, R0 ;  /* 0x0000000000d47308 */ /* 0x0003ee0000002400 */
[----:B------:R-:W-:Y:S01]  /*16300*/  HMMA.16816.F32 R84, R24, R74, R8 ;  /* 0x0000004a1854723c */ /* 0x000fe20000001808 */
[----:B------:R-:W-:Y:S01]  /*16310*/  LDSM.16.M88.4 R72, [R177+0x3800] ;  /* 0x00380000b148783b */ /* 0x000fe20000000200 */
[----:B-1----:R-:W-:-:S04]  /*16320*/  FMUL.FTZ R0, R34, R3 ;  /* 0x0000000322007220 */ /* 0x002fc80000410000 */
[----:B------:R1:W2:Y:S02]  /*16330*/  MUFU.TANH R139, R0 ;  /* 0x00000000008b7308 */ /* 0x0002a40000002400 */
[-C--:B-1----:R-:W-:Y:S02]  /*16340*/  FMUL.FTZ R0, R35, R3.reuse ;  /* 0x0000000323007220 */ /* 0x082fe40000410000 */
[----:B------:R-:W-:Y:S01]  /*16350*/  HMMA.16816.F32 R32, R12, R54, R36 ;  /* 0x000000360c20723c */ /* 0x000fe20000001824 */
[----:B------:R-:W1:Y:S03]  /*16360*/  LDSM.16.M88.4 R52, [R177+0x2800] ;  /* 0x00280000b134783b */ /* 0x000e660000000200 */
[----:B------:R2:W1:Y:S04]  /*16370*/  MUFU.TANH R18, R0 ;  /* 0x0000000000127308 */ /* 0x0004680000002400 */
[----:B------:R-:W-:Y:S01]  /*16380*/  HMMA.16816.F32 R36, R28, R70, RZ ;  /* 0x000000461c24723c */ /* 0x000fe200000018ff */
[----:B------:R-:W-:Y:S01]  /*16390*/  LDSM.16.M88.4 R68, [R176+0x6800] ;  /* 0x00680000b044783b */ /* 0x000fe20000000200 */
[----:B--2---:R-:W-:-:S04]  /*163a0*/  FMUL.FTZ R0, R40, R3 ;  /* 0x0000000328007220 */ /* 0x004fc80000410000 */
[----:B------:R2:W1:Y:S11]  /*163b0*/  MUFU.TANH R151, R0 ;  /* 0x0000000000977308 */ /* 0x0004760000002400 */
[----:B------:R-:W-:Y:S07]  /*163c0*/  @!UPT UIADD3 URZ, URZ, URZ, URZ ;  /* 0x0000003f3f3ff290 */ /* 0x000fee000fffe03f */
[----:B------:R-:W-:Y:S01]  /*163d0*/  HMMA.16816.F32 R88, R24, R66, R36 ;  /* 0x000000421858723c */ /* 0x000fe20000001824 */
[----:B------:R-:W4:Y:S01]  /*163e0*/  LDSM.16.M88.4 R64, [R182+0x2000] ;  /* 0x00200000b640783b */ /* 0x000f220000000200 */
[----:B--2---:R-:W-:-:S06]  /*163f0*/  FMUL.FTZ R0, R41, R3 ;  /* 0x0000000329007220 */ /* 0x004fcc0000410000 */
[C---:B---3--:R-:W-:Y:S01]  /*16400*/  HMMA.16816.F32 R36, R20.reuse, R58, R124 ;  /* 0x0000003a1424723c */ /* 0x048fe2000000187c */
[----:B------:R2:W-:Y:S07]  /*16410*/  MUFU.TANH R148, R0 ;  /* 0x0000000000947308 */ /* 0x0005ee0000002400 */
[----:B-1----:R-:W-:Y:S01]  /*16420*/  HMMA.16816.F32 R8, R20, R52, R80 ;  /* 0x000000341408723c */ /* 0x002fe20000001850 */
[----:B------:R-:W-:Y:S01]  /*16430*/  LDSM.16.M88.4 R80, [R176+0x7000] ;  /* 0x00700000b050783b */ /* 0x000fe20000000200 */
[----:B--2---:R-:W-:-:S04]  /*16440*/  FMUL.FTZ R0, R42, R3 ;  /* 0x000000032a007220 */ /* 0x004fc80000410000 */
[----:B------:R1:W2:Y:S02]  /*16450*/  MUFU.TANH R147, R0 ;  /* 0x0000000000937308 */ /* 0x0002a40000002400 */
[-C--:B-1----:R-:W-:Y:S02]  /*16460*/  FMUL.FTZ R0, R43, R3.reuse ;  /* 0x000000032b007220 */ /* 0x082fe40000410000 */
[----:B------:R-:W-:Y:S04]  /*16470*/  HMMA.16816.F32 R40, R12, R48, R4 ;  /* 0x000000300c28723c */ /* 0x000fe80000001804 */
[----:B------:R1:W3:Y:S04]  /*16480*/  MUFU.TANH R145, R0 ;  /* 0x0000000000917308 */ /* 0x0002e80000002400 */
[----:B------:R-:W-:Y:S01]  /*16490*/  HMMA.16816.F32 R4, R20, R56, R120 ;  /* 0x000000381404723c */ /* 0x000fe20000001878 */
[----:B------:R-:W2:Y:S07]  /*164a0*/  LDSM.16.M88.4 R56, [R100+0x6800] ;  /* 0x006800006438783b */ /* 0x000eae0000000200 */
[----:B----4-:R-:W-:Y:S01]  /*164b0*/  HMMA.16816.F32 R48, R12, R66, R36 ;  /* 0x000000420c30723c */ /* 0x010fe20000001824 */
[----:B-1----:R-:W-:-:S04]  /*164c0*/  FMUL.FTZ R0, R32, R3 ;  /* 0x0000000320007220 */ /* 0x002fc80000410000 */
[----:B------:R1:W-:Y:S03]  /*164d0*/  MUFU.TANH R150, R0 ;  /* 0x0000000000967308 */ /* 0x0003e60000002400 */
[----:B------:R-:W-:Y:S08]  /*164e0*/  HMMA.16816.F32 R36, R28, R70, RZ ;  /* 0x000000461c24723c */ /* 0x000ff000000018ff */
[----:B------:R-:W-:Y:S01]  /*164f0*/  HMMA.16816.F32 R4, R12, R64, R4 ;  /* 0x000000400c04723c */ /* 0x000fe20000001804 */
[----:B------:R-:W-:Y:S01]  /*16500*/  LDSM.16.M88.4 R64, [R182+0x3800] ;  /* 0x00380000b640783b */ /* 0x000fe20000000200 */
[----:B-1----:R-:W-:-:S04]  /*16510*/  FMUL.FTZ R0, R33, R3 ;  /* 0x0000000321007220 */ /* 0x002fc80000410000 */
[----:B------:R1:W4:Y:S10]  /*16520*/  MUFU.TANH R149, R0 ;  /* 0x0000000000957308 */ /* 0x0003340000002400 */
[----:B--2---:R-:W-:Y:S01]  /*16530*/  HMMA.16816.F32 R120, R24, R58, R36 ;  /* 0x0000003a1878723c */ /* 0x004fe20000001824 */
[----:B-1----:R-:W-:-:S04]  /*16540*/  FMUL.FTZ R0, R34, R3 ;  /* 0x0000000322007220 */ /* 0x002fc80000410000 */
[----:B------:R1:W-:Y:S02]  /*16550*/  MUFU.TANH R146, R0 ;  /* 0x0000000000927308 */ /* 0x0003e40000002400 */
[-C--:B-1----:R-:W-:Y:S02]  /*16560*/  FMUL.FTZ R0, R35, R3.reuse ;  /* 0x0000000323007220 */ /* 0x082fe40000410000 */
[----:B------:R-:W-:Y:S01]  /*16570*/  HMMA.16816.F32 R32, R28, R68, RZ ;  /* 0x000000441c20723c */ /* 0x000fe200000018ff */
[----:B------:R-:W-:Y:S03]  /*16580*/  LDSM.16.M88.4 R68, [R100+0x7800] ;  /* 0x007800006444783b */ /* 0x000fe60000000200 */
[----:B------:R1:W-:Y:S02]  /*16590*/  MUFU.TANH R209, R0 ;  /* 0x0000000000d17308 */ /* 0x0003e40000002400 */
[----:B-1----:R-:W-:-:S06]  /*165a0*/  FMUL.FTZ R0, R40, R3 ;  /* 0x0000000328007220 */ /* 0x002fcc0000410000 */
[----:B------:R1:W2:Y:S11]  /*165b0*/  MUFU.TANH R159, R0 ;  /* 0x00000000009f7308 */ /* 0x0002b60000002400 */
[----:B------:R-:W-:Y:S01]  /*165c0*/  @!UPT UIADD3 URZ, URZ, URZ, URZ ;  /* 0x0000003f3f3ff290 */ /* 0x000fe2000fffe03f */
[----:B------:R-:W-:Y:S01]  /*165d0*/  HMMA.16816.F32 R112, R24, R56, R32 ;  /* 0x000000381870723c */ /* 0x000fe20000001820 */
[----:B------:R-:W-:Y:S07]  /*165e0*/  LDSM.16.M88.4 R56, [R182+0x3000] ;  /* 0x00300000b638783b */ /* 0x000fee0000000200 */
[----:B------:R-:W-:Y:S01]  /*165f0*/  HMMA.16816.F32 R32, R28, R80, RZ ;  /* 0x000000501c20723c */ /* 0x000fe200000018ff */
[----:B-1----:R-:W-:-:S04]  /*16600*/  FMUL.FTZ R0, R41, R3 ;  /* 0x0000000329007220 */ /* 0x002fc80000410000 */
[----:B------:R1:W-:Y:S02]  /*16610*/  MUFU.TANH R158, R0 ;  /* 0x00000000009e7308 */ /* 0x0003e40000002400 */
[----:B-1----:R-:W-:-:S06]  /*16620*/  FMUL.FTZ R0, R42, R3 ;  /* 0x000000032a007220 */ /* 0x002fcc0000410000 */
[----:B------:R1:W1:Y:S02]  /*16630*/  MUFU.TANH R154, R0 ;  /* 0x00000000009a7308 */ /* 0x0002640000002400 */
[-C--:B-1----:R-:W-:Y:S02]  /*16640*/  FMUL.FTZ R0, R43, R3.reuse ;  /* 0x000000032b007220 */ /* 0x082fe40000410000 */
[----:B------:R-:W-:Y:S01]  /*16650*/  HMMA.16816.F32 R40, R20, R54, R128 ;  /* 0x000000361428723c */ /* 0x000fe20000001880 */
[----:B------:R-:W-:Y:S03]  /*16660*/  LDSM.16.M88.4 R52, [R176+0x7800] ;  /* 0x00780000b034783b */ /* 0x000fe60000000200 */
[----:B------:R1:W-:Y:S04]  /*16670*/  MUFU.TANH R208, R0 ;  /* 0x0000000000d07308 */ /* 0x0003e80000002400 */
[----:B------:R-:W-:Y:S08]  /*16680*/  HMMA.16816.F32 R128, R24, R76, R32 ;  /* 0x0000004c1880723c */ /* 0x000ff00000001820 */
[----:B------:R-:W-:Y:S01]  /*16690*/  HMMA.16816.F32 R32, R28, R82, RZ ;  /* 0x000000521c20723c */ /* 0x000fe200000018ff */
[----:B------:R-:W2:Y:S01]  /*166a0*/  LDSM.16.M88.4 R80, [R176+0x8000] ;  /* 0x00800000b050783b */ /* 0x000ea20000000200 */
[----:B-1----:R-:W-:-:S04]  /*166b0*/  FMUL.FTZ R0, R44, R3 ;  /* 0x000000032c007220 */ /* 0x002fc80000410000 */
[----:B------:R1:W1:Y:S02]  /*166c0*/  MUFU.TANH R157, R0 ;  /* 0x00000000009d7308 */ /* 0x0002640000002400 */
[----:B------:R-:W-:Y:S01]  /*166d0*/  HMMA.16816.F32 R36, R12, R62, R40 ;  /* 0x0000003e0c24723c */ /* 0x000fe20000001828 */
[-C--:B-1----:R-:W-:Y:S11]  /*166e0*/  FMUL.FTZ R0, R45, R3.reuse ;  /* 0x000000032d007220 */ /* 0x082ff60000410000 */
[----:B------:R-:W-:Y:S04]  /*166f0*/  @!UPT UIADD3 URZ, URZ, URZ, URZ ;  /* 0x0000003f3f3ff290 */ /* 0x000fe8000fffe03f */
[----:B------:R-:W-:Y:S01]  /*16700*/  HMMA.16816.F32 R108, R24, R78, R32 ;  /* 0x0000004e186c723c */ /* 0x000fe20000001820 */
[----:B------:R-:W-:Y:S01]  /*16710*/  LDSM.16.M88.4 R76, [R176+0x8800] ;  /* 0x00880000b04c783b */ /* 0x000fe20000000200 */
[----:B------:R1:W-:Y:S06]  /*16720*/  MUFU.TANH R207, R0 ;  /* 0x0000000000cf7308 */ /* 0x0003ec0000002400 */
[----:B--2---:R-:W-:Y:S01]  /*16730*/  HMMA.16816.F32 R32, R28, R80, RZ ;  /* 0x000000501c20723c */ /* 0x004fe200000018ff */
[----:B-1----:R-:W-:-:S04]  /*16740*/  FMUL.FTZ R0, R46, R3 ;  /* 0x000000032e007220 */ /* 0x002fc80000410000 */
[----:B------:R1:W2:Y:S02]  /*16750*/  MUFU.TANH R156, R0 ;  /* 0x00000000009c7308 */ /* 0x0002a40000002400 */
[-C--:B-1----:R-:W-:Y:S02]  /*16760*/  FMUL.FTZ R0, R47, R3.reuse ;  /* 0x000000032f007220 */ /* 0x082fe40000410000 */
[----:B------:R-:W1:Y:S04]  /*16770*/  LDSM.16.M88.4 R44, [R177+0x3000] ;  /* 0x00300000b12c783b */ /* 0x000e680000000200 */
[----:B------:R2:W-:Y:S02]  /*16780*/  MUFU.TANH R204, R0 ;  /* 0x0000000000cc7308 */ /* 0x0005e40000002400 */
[----:B--2---:R-:W-:-:S06]  /*16790*/  FMUL.FTZ R0, R4, R3 ;  /* 0x0000000304007220 */ /* 0x004fcc0000410000 */
[----:B------:R2:W1:Y:S02]  /*167a0*/  MUFU.TANH R162, R0 ;  /* 0x0000000000a27308 */ /* 0x0004640000002400 */
[-C--:B--2---:R-:W-:Y:S01]  /*167b0*/  FMUL.FTZ R0, R5, R3.reuse ;  /* 0x0000000305007220 */ /* 0x084fe20000410000 */
[----:B-1----:R-:W-:Y:S05]  /*167c0*/  HMMA.16816.F32 R40, R20, R46, R104 ;  /* 0x0000002e1428723c */ /* 0x002fea0000001868 */
[----:B------:R1:W-:Y:S02]  /*167d0*/  MUFU.TANH R164, R0 ;  /* 0x0000000000a47308 */ /* 0x0003e40000002400 */
[----:B-1----:R-:W-:-:S06]  /*167e0*/  FMUL.FTZ R0, R6, R3 ;  /* 0x0000000306007220 */ /* 0x002fcc0000410000 */
[----:B------:R1:W-:Y:S02]  /*167f0*/  MUFU.TANH R161, R0 ;  /* 0x0000000000a17308 */ /* 0x0003e40000002400 */
[-C--:B-1----:R-:W-:Y:S02]  /*16800*/  FMUL.FTZ R0, R7, R3.reuse ;  /* 0x0000000307007220 */ /* 0x082fe40000410000 */
[----:B------:R-:W-:Y:S04]  /*16810*/  HMMA.16816.F32 R4, R12, R60, R8 ;  /* 0x0000003c0c04723c */ /* 0x000fe80000001808 */
[----:B------:R1:W2:Y:S04]  /*16820*/  MUFU.TANH R203, R0 ;  /* 0x0000000000cb7308 */ /* 0x0002a80000002400 */
[C---:B------:R-:W-:Y:S01]  /*16830*/  HMMA.16816.F32 R8, R20.reuse, R44, R140 ;  /* 0x0000002c1408723c */ /* 0x040fe2000000188c */
[----:B------:R-:W-:Y:S07]  /*16840*/  LDSM.16.M88.4 R44, [R177+0x4000] ;  /* 0x00400000b12c783b */ /* 0x000fee0000000200 */
[----:B------:R-:W-:Y:S01]  /*16850*/  HMMA.16816.F32 R60, R20, R72, R92 ;  /* 0x00000048143c723c */ /* 0x000fe2000000185c */
[----:B-1----:R-:W-:-:S04]  /*16860*/  FMUL.FTZ R0, R48, R3 ;  /* 0x0000000330007220 */ /* 0x002fc80000410000 */
[----:B------:R1:W1:Y:S02]  /*16870*/  MUFU.TANH R202, R0 ;  /* 0x0000000000ca7308 */ /* 0x0002640000002400 */
[----:B-1----:R-:W-:-:S06]  /*16880*/  FMUL.FTZ R0, R49, R3 ;  /* 0x0000000331007220 */ /* 0x002fcc0000410000 */
[----:B------:R1:W-:Y:S02]  /*16890*/  MUFU.TANH R165, R0 ;  /* 0x0000000000a57308 */ /* 0x0003e40000002400 */
[----:B-1----:R-:W-:-:S06]  /*168a0*/  FMUL.FTZ R0, R50, R3 ;  /* 0x0000000332007220 */ /* 0x002fcc0000410000 */
[----:B------:R1:W1:Y:S02]  /*168b0*/  MUFU.TANH R163, R0 ;  /* 0x0000000000a37308 */ /* 0x0002640000002400 */
[-C--:B-1----:R-:W-:Y:S02]  /*168c0*/  FMUL.FTZ R0, R51, R3.reuse ;  /* 0x0000000333007220 */ /* 0x082fe40000410000 */
[----:B------:R-:W-:Y:S04]  /*168d0*/  HMMA.16816.F32 R48, R12, R58, R40 ;  /* 0x0000003a0c30723c */ /* 0x000fe80000001828 */
[----:B------:R1:W1:Y:S04]  /*168e0*/  MUFU.TANH R201, R0 ;  /* 0x0000000000c97308 */ /* 0x0002680000002400 */
[----:B------:R-:W-:Y:S01]  /*168f0*/  HMMA.16816.F32 R40, R20, R74, R88 ;  /* 0x0000004a1428723c */ /* 0x000fe20000001858 */
[----:B------:R-:W2:Y:S01]  /*16900*/  LDSM.16.M88.4 R72, [R100+0x8000] ;  /* 0x008000006448783b */ /* 0x000ea20000000200 */
[----:B-1----:R-:W-:-:S04]  /*16910*/  FMUL.FTZ R0, R4, R3 ;  /* 0x0000000304007220 */ /* 0x002fc80000410000 */
[----:B------:R1:W1:Y:S02]  /*16920*/  MUFU.TANH R172, R0 ;  /* 0x0000000000ac7308 */ /* 0x0002640000002400 */
[----:B-1----:R-:W-:-:S06]  /*16930*/  FMUL.FTZ R0, R5, R3 ;  /* 0x0000000305007220 */ /* 0x002fcc0000410000 */
[----:B------:R1:W-:Y:S01]  /*16940*/  MUFU.TANH R171, R0 ;  /* 0x0000000000ab7308 */ /* 0x0003e20000002400 */
[----:B--2---:R-:W-:Y:S08]  /*16950*/  HMMA.16816.F32 R104, R24, R72, R32 ;  /* 0x000000481868723c */ /* 0x004ff00000001820 */
[----:B------:R-:W-:Y:S01]  /*16960*/  HMMA.16816.F32 R32, R28, R76, RZ ;  /* 0x0000004c1c20723c */ /* 0x000fe200000018ff */
[----:B-1----:R-:W-:-:S04]  /*16970*/  FMUL.FTZ R0, R6, R3 ;  /* 0x0000000306007220 */ /* 0x002fc80000410000 */
[----:B------:R1:W2:Y:S02]  /*16980*/  MUFU.TANH R169, R0 ;  /* 0x0000000000a97308 */ /* 0x0002a40000002400 */
[-C--:B-1----:R-:W-:Y:S02]  /*16990*/  FMUL.FTZ R0, R7, R3.reuse ;  /* 0x0000000307007220 */ /* 0x082fe40000410000 */
[----:B------:R-:W-:Y:S01]  /*169a0*/  HMMA.16816.F32 R4, R12, R56, R8 ;  /* 0x000000380c04723c */ /* 0x000fe20000001808 */
[----:B------:R-:W1:Y:S03]  /*169b0*/  LDSM.16.M88.4 R56, [R100+0x8800] ;  /* 0x008800006438783b */ /* 0x000e660000000200 */
[----:B------:R2:W1:Y:S04]  /*169c0*/  MUFU.TANH R166, R0 ;  /* 0x0000000000a67308 */ /* 0x0004680000002400 */
[----:B------:R-:W-:Y:S01]  /*169d0*/  HMMA.16816.F32 R8, R28, R52, RZ ;  /* 0x000000341c08723c */ /* 0x000fe200000018ff */
[----:B--2---:R-:W-:-:S04]  /*169e0*/  FMUL.FTZ R0, R36, R3 ;  /* 0x0000000324007220 */ /* 0x004fc80000410000 */
[----:B------:R2:W-:Y:S11]  /*169f0*/  MUFU.TANH R174, R0 ;  /* 0x0000000000ae7308 */ /* 0x0005f60000002400 */
[----:B------:R-:W-:Y:S08]  /*16a00*/  @!UPT UIADD3 URZ, URZ, URZ, URZ ;  /* 0x0000003f3f3ff290 */ /* 0x000ff0000fffe03f */
[----:B------:R-:W-:Y:S01]  /*16a10*/  HMMA.16816.F32 R124, R24, R68, R8 ;  /* 0x00000044187c723c */ /* 0x000fe20000001808 */
[----:B--2---:R-:W-:-:S07]  /*16a20*/  FMUL.FTZ R0, R37, R3 ;  /* 0x0000000325007220 */ /* 0x004fce0000410000 */
[----:B------:R-:W-:Y:S01]  /*16a30*/  HMMA.16816.F32 R8, R20, R44, R96 ;  /* 0x0000002c1408723c */ /* 0x000fe20000001860 */
[----:B------:R2:W-:Y:S07]  /*16a40*/  MUFU.TANH R173, R0 ;  /* 0x0000000000ad7308 */ /* 0x0005ee0000002400 */
[----:B-1----:R-:W-:Y:S01]  /*16a50*/  HMMA.16816.F32 R92, R24, R56, R32 ;  /* 0x00000038185c723c */ /* 0x002fe20000001820 */
[----:B--2---:R-:W-:-:S04]  /*16a60*/  FMUL.FTZ R0, R38, R3 ;  /* 0x0000000326007220 */ /* 0x004fc80000410000 */
[----:B------:R1:W2:Y:S02]  /*16a70*/  MUFU.TANH R167, R0 ;  /* 0x0000000000a77308 */ /* 0x0002a40000002400 */
[-C--:B-1----:R-:W-:Y:S02]  /*16a80*/  FMUL.FTZ R0, R39, R3.reuse ;  /* 0x0000000327007220 */ /* 0x082fe40000410000 */
[----:B------:R-:W-:Y:S01]  /*16a90*/  HMMA.16816.F32 R36, R28, R54, RZ ;  /* 0x000000361c24723c */ /* 0x000fe200000018ff */
[----:B------:R-:W1:Y:S03]  /*16aa0*/  LDSM.16.M88.4 R52, [R182+0x4000] ;  /* 0x00400000b634783b */ /* 0x000e660000000200 */
[----:B------:R2:W-:Y:S02]  /*16ab0*/  MUFU.TANH R170, R0 ;  /* 0x0000000000aa7308 */ /* 0x0005e40000002400 */
[----:B--2---:R-:W-:-:S06]  /*16ac0*/  FMUL.FTZ R0, R4, R3 ;  /* 0x0000000304007220 */ /* 0x004fcc0000410000 */
[----:B------:R2:W-:Y:S11]  /*16ad0*/  MUFU.TANH R194, R0 ;  /* 0x0000000000c27308 */ /* 0x0005f60000002400 */
[----:B------:R-:W-:Y:S01]  /*16ae0*/  @!UPT UIADD3 URZ, URZ, URZ, URZ ;  /* 0x0000003f3f3ff290 */ /* 0x000fe2000fffe03f */
[----:B------:R-:W-:Y:S01]  /*16af0*/  HMMA.16816.F32 R96, R24, R70, R36 ;  /* 0x000000461860723c */ /* 0x000fe20000001824 */
[----:B--2---:R-:W-:-:S07]  /*16b00*/  FMUL.FTZ R0, R5, R3 ;  /* 0x0000000305007220 */ /* 0x004fce0000410000 */
[----:B-1----:R-:W-:Y:S01]  /*16b10*/  HMMA.16816.F32 R8, R12, R52, R8 ;  /* 0x000000340c08723c */ /* 0x002fe20000001808 */
[----:B------:R1:W-:Y:S02]  /*16b20*/  MUFU.TANH R193, R0 ;  /* 0x0000000000c17308 */ /* 0x0003e40000002400 */
[----:B-1----:R-:W-:-:S06]  /*16b30*/  FMUL.FTZ R0, R6, R3 ;  /* 0x0000000306007220 */ /* 0x002fcc0000410000 */
[----:B------:R1:W2:Y:S02]  /*16b40*/  MUFU.TANH R188, R0 ;  /* 0x0000000000bc7308 */ /* 0x0002a40000002400 */
[-C--:B-1----:R-:W-:Y:S02]  /*16b50*/  FMUL.FTZ R0, R7, R3.reuse ;  /* 0x0000000307007220 */ /* 0x082fe40000410000 */
[----:B------:R-:W-:Y:S01]  /*16b60*/  HMMA.16816.F32 R4, R12, R64, R60 ;  /* 0x000000400c04723c */ /* 0x000fe2000000183c */
[----:B------:R-:W-:Y:S03]  /*16b70*/  LDSM.16.M88.4 R60, [R182+0x4800] ;  /* 0x00480000b63c783b */ /* 0x000fe60000000200 */
[----:B------:R1:W1:Y:S02]  /*16b80*/  MUFU.TANH R199, R0 ;  /* 0x0000000000c77308 */ /* 0x0002640000002400 */
[----:B-1----:R-:W-:-:S06]  /*16b90*/  FMUL.FTZ R0, R48, R3 ;  /* 0x0000000330007220 */ /* 0x002fcc0000410000 */
[----:B------:R1:W-:Y:S02]  /*16ba0*/  MUFU.TANH R192, R0 ;  /* 0x0000000000c07308 */ /* 0x0003e40000002400 */
[----:B-1----:R-:W-:-:S06]  /*16bb0*/  FMUL.FTZ R0, R49, R3 ;  /* 0x0000000331007220 */ /* 0x002fcc0000410000 */
[----:B------:R1:W-:Y:S02]  /*16bc0*/  MUFU.TANH R197, R0 ;  /* 0x0000000000c57308 */ /* 0x0003e40000002400 */
[----:B-1----:R-:W-:-:S06]  /*16bd0*/  FMUL.FTZ R0, R50, R3 ;  /* 0x0000000332007220 */ /* 0x002fcc0000410000 */
[----:B------:R1:W1:Y:S02]  /*16be0*/  MUFU.TANH R196, R0 ;  /* 0x0000000000c47308 */ /* 0x0002640000002400 */
[-C--:B-1----:R-:W-:Y:S02]  /*16bf0*/  FMUL.FTZ R0, R51, R3.reuse ;  /* 0x0000000333007220 */ /* 0x082fe40000410000 */
[----:B------:R-:W-:Y:S01]  /*16c00*/  HMMA.16816.F32 R48, R12, R66, R40 ;  /* 0x000000420c30723c */ /* 0x000fe20000001828 */
[----:B------:R-:W1:Y:S03]  /*16c10*/  LDSM.16.M88.4 R64, [R177+0x4800] ;  /* 0x00480000b140783b */ /* 0x000e660000000200 */
[----:B------:R2:W-:Y:S04]  /*16c20*/  MUFU.TANH R198, R0 ;  /* 0x0000000000c67308 */ /* 0x0005e80000002400 */
[----:B------:R-:W-:Y:S01]  /*16c30*/  HMMA.16816.F32 R40, R20, R46, R84 ;  /* 0x0000002e1428723c */ /* 0x000fe20000001854 */
[----:B--2---:R-:W-:-:S04]  /*16c40*/  FMUL.FTZ R0, R4, R3 ;  /* 0x0000000304007220 */ /* 0x004fc80000410000 */
[----:B------:R2:W-:Y:S11]  /*16c50*/  MUFU.TANH R200, R0 ;  /* 0x0000000000c87308 */ /* 0x0005f60000002400 */
[----:B------:R-:W-:Y:S08]  /*16c60*/  @!UPT UIADD3 URZ, URZ, URZ, URZ ;  /* 0x0000003f3f3ff290 */ /* 0x000ff0000fffe03f */
[----:B------:R-:W-:Y:S01]  /*16c70*/  HMMA.16816.F32 R40, R12, R54, R40 ;  /* 0x000000360c28723c */ /* 0x000fe20000001828 */
[----:B------:R-:W-:Y:S01]  /*16c80*/  LDSM.16.M88.4 R52, [R177+0x5000] ;  /* 0x00500000b134783b */ /* 0x000fe20000000200 */
[----:B--2---:R-:W-:-:S06]  /*16c90*/  FMUL.FTZ R0, R5, R3 ;  /* 0x0000000305007220 */ /* 0x004fcc0000410000 */
[C---:B-1----:R-:W-:Y:S01]  /*16ca0*/  HMMA.16816.F32 R36, R20.reuse, R64, R112 ;  /* 0x000000401424723c */ /* 0x042fe20000001870 */
[----:B------:R1:W-:Y:S07]  /*16cb0*/  MUFU.TANH R195, R0 ;  /* 0x0000000000c37308 */ /* 0x0003ee0000002400 */
[----:B------:R-:W-:Y:S01]  /*16cc0*/  HMMA.16816.F32 R32, R20, R66, R120 ;  /* 0x000000421420723c */ /* 0x000fe20000001878 */
[----:B------:R-:W-:Y:S01]  /*16cd0*/  LDSM.16.M88.4 R64, [R182+0x6800] ;  /* 0x00680000b640783b */ /* 0x000fe20000000200 */
[----:B-1----:R-:W-:-:S04]  /*16ce0*/  FMUL.FTZ R0, R6, R3 ;  /* 0x0000000306007220 */ /* 0x002fc80000410000 */
[----:B------:R1:W2:Y:S10]  /*16cf0*/  MUFU.TANH R180, R0 ;  /* 0x0000000000b47308 */ /* 0x0002b40000002400 */
[----:B------:R-:W-:Y:S08]  /*16d00*/  HMMA.16816.F32 R44, R12, R60, R36 ;  /* 0x0000003c0c2c723c */ /* 0x000ff00000001824 */
[----:B------:R-:W-:Y:S01]  /*16d10*/  HMMA.16816.F32 R36, R28, R78, RZ ;  /* 0x0000004e1c24723c */ /* 0x000fe200000018ff */
[----:B-1----:R-:W-:-:S07]  /*16d20*/  FMUL.FTZ R0, R7, R3 ;  /* 0x0000000307007220 */ /* 0x002fce0000410000 */
[----:B------:R-:W-:Y:S01]  /*16d30*/  HMMA.16816.F32 R4, R28, R82, RZ ;  /* 0x000000521c04723c */ /* 0x000fe200000018ff */
[----:B------:R1:W1:Y:S01]  /*16d40*/  MUFU.TANH R181, R0 ;  /* 0x0000000000b57308 */ /* 0x0002620000002400 */
[----:B------:R-:W-:Y:S11]  /*16d50*/  LDSM.16.M88.4 R80, [R100+0x9000] ;  /* 0x009000006450783b */ /* 0x000ff60000000200 */
[----:B------:R-:W-:Y:S03]  /*16d60*/  @!UPT UIADD3 URZ, URZ, URZ, URZ ;  /* 0x0000003f3f3ff290 */ /* 0x000fe6000fffe03f */
[C---:B------:R-:W-:Y:S01]  /*16d70*/  HMMA.16816.F32 R68, R24.reuse, R58, R36 ;  /* 0x0000003a1844723c */ /* 0x040fe20000001824 */
[-C--:B-1----:R-:W-:Y:S01]  /*16d80*/  FMUL.FTZ R0, R48, R3.reuse ;  /* 0x0000000330007220 */ /* 0x082fe20000410000 */
[----:B------:R-:W-:Y:S03]  /*16d90*/  LDSM.16.M88.4 R56, [R182+0x5000] ;  /* 0x00500000b638783b */ /* 0x000fe60000000200 */
[----:B------:R1:W-:Y:S03]  /*16da0*/  MUFU.TANH R178, R0 ;  /* 0x0000000000b27308 */ /* 0x0003e60000002400 */
[----:B------:R-:W-:Y:S01]  /*16db0*/  HMMA.16816.F32 R88, R24, R74, R4 ;  /* 0x0000004a1858723c */ /* 0x000fe20000001804 */
[----:B------:R-:W2:Y:S06]  /*16dc0*/  LDSM.16.M88.4 R72, [R176+0x9000] ;  /* 0x00900000b048783b */ /* 0x000eac0000000200 */
[----:B------:R-:W-:-:S02]  /*16dd0*/  FMUL.FTZ R4, R9, R3 ;  /* 0x0000000309047220 */ /* 0x000fc40000410000 */
[-C--:B------:R-:W-:Y:S02]  /*16de0*/  FMUL.FTZ R7, R40, R3.reuse ;  /* 0x0000000328077220 */ /* 0x080fe40000410000 */
[----:B------:R3:W-:Y:S01]  /*16df0*/  MUFU.TANH R76, R4 ;  /* 0x00000004004c7308 */ /* 0x0007e20000002400 */
[----:B-1----:R-:W-:-:S07]  /*16e00*/  FMUL.FTZ R0, R49, R3 ;  /* 0x0000000331007220 */ /* 0x002fce0000410000 */
[----:B------:R1:W-:Y:S01]  /*16e10*/  MUFU.TANH R179, R0 ;  /* 0x0000000000b37308 */ /* 0x0003e20000002400 */
[----:B---3--:R-:W-:-:S07]  /*16e20*/  FMUL.FTZ R4, R10, R3 ;  /* 0x000000030a047220 */ /* 0x008fce0000410000 */
[----:B------:R3:W-:Y:S01]  /*16e30*/  MUFU.TANH R153, R7 ;  /* 0x0000000700997308 */ /* 0x0007e20000002400 */
[----:B-1----:R-:W-:-:S07]  /*16e40*/  FMUL.FTZ R0, R50, R3 ;  /* 0x0000000332007220 */ /* 0x002fce0000410000 */
[----:B------:R-:W-:Y:S01]  /*16e50*/  MUFU.TANH R10, R4 ;  /* 0x00000004000a7308 */ /* 0x000fe20000002400 */
[----:B--2---:R-:W-:Y:S07]  /*16e60*/  HMMA.16816.F32 R36, R28, R72, RZ ;  /* 0x000000481c24723c */ /* 0x004fee00000018ff */
[----:B------:R1:W-:Y:S01]  /*16e70*/  MUFU.TANH R175, R0 ;  /* 0x0000000000af7308 */ /* 0x0003e20000002400 */
[----:B---3--:R-:W-:-:S07]  /*16e80*/  FMUL.FTZ R7, R42, R3 ;  /* 0x000000032a077220 */ /* 0x008fce0000410000 */
[----:B------:R-:W-:Y:S01]  /*16e90*/  MUFU.TANH R9, R7 ;  /* 0x0000000700097308 */ /* 0x000fe20000002400 */
[-C--:B-1----:R-:W-:Y:S02]  /*16ea0*/  FMUL.FTZ R0, R51, R3.reuse ;  /* 0x0000000333007220 */ /* 0x082fe40000410000 */
[----:B------:R-:W-:Y:S01]  /*16eb0*/  HMMA.16816.F32 R48, R12, R62, R32 ;  /* 0x0000003e0c30723c */ /* 0x000fe20000001820 */
[----:B------:R-:W-:Y:S04]  /*16ec0*/  LDSM.16.M88.4 R60, [R182+0x6000] ;  /* 0x00600000b63c783b */ /* 0x000fe80000000200 */
[----:B------:R1:W-:Y:S03]  /*16ed0*/  MUFU.TANH R19, R0 ;  /* 0x0000000000137308 */ /* 0x0003e60000002400 */
[----:B------:R-:W-:Y:S08]  /*16ee0*/  HMMA.16816.F32 R32, R20, R54, R108 ;  /* 0x000000361420723c */ /* 0x000ff0000000186c */
[----:B------:R-:W-:Y:S01]  /*16ef0*/  HMMA.16816.F32 R84, R24, R80, R36 ;  /* 0x000000501854723c */ /* 0x000fe20000001824 */
[----:B-1----:R-:W-:-:S04]  /*16f00*/  FMUL.FTZ R0, R8, R3 ;  /* 0x0000000308007220 */ /* 0x002fc80000410000 */
[----:B------:R1:W2:Y:S03]  /*16f10*/  MUFU.TANH R77, R0 ;  /* 0x00000000004d7308 */ /* 0x0002a60000002400 */
[----:B------:R-:W-:-:S05]  /*16f20*/  FMUL.FTZ R7, R49, R3 ;  /* 0x0000000331077220 */ /* 0x000fca0000410000 */
[----:B------:R3:W-:Y:S03]  /*16f30*/  MUFU.TANH R123, R7 ;  /* 0x00000007007b7308 */ /* 0x0007e60000002400 */
[----:B------:R-:W-:Y:S01]  /*16f40*/  HMMA.16816.F32 R36, R12, R58, R32 ;  /* 0x0000003a0c24723c */ /* 0x000fe20000001820 */
[----:B-1----:R-:W-:-:S05]  /*16f50*/  IMAD R0, R251, 0x10, R102 ;  /* 0x00000010fb007824 */ /* 0x002fca00078e0266 */
[----:B------:R-:W-:Y:S01]  /*16f60*/  IADD3 R0, R0, 0x1, R223 ;  /* 0x0000000100007810 */ /* 0x000fe20007ffe0df */
[----:B---3--:R-:W-:-:S03]  /*16f70*/  FMUL.FTZ R7, R51, R3 ;  /* 0x0000000333077220 */ /* 0x008fc60000410000 */
[----:B------:R-:W-:Y:S01]  /*16f80*/  IADD3 R0, R211, R0, -R152 ;  /* 0x00000000d3007210 */ /* 0x000fe20007ffe898 */
[----:B------:R-:W-:Y:S04]  /*16f90*/  MUFU.TANH R114, R7 ;  /* 0x0000000700727308 */ /* 0x000fe80000002400 */
[----:B------:R-:W-:Y:S02]  /*16fa0*/  IMAD.IADD R4, R103, 0x1, R0 ;  /* 0x0000000167047824 */ /* 0x000fe400078e0200 */
[----:B------:R-:W-:-:S03]  /*16fb0*/  FMUL.FTZ R0, R11, R3 ;  /* 0x000000030b007220 */ /* 0x000fc60000410000 */
[C---:B------:R-:W-:Y:S01]  /*16fc0*/  IADD3 R6, R4.reuse, 0x8, RZ ;  /* 0x0000000804067810 */ /* 0x040fe20007ffe0ff */
[----:B------:R1:W3:Y:S01]  /*16fd0*/  MUFU.TANH R160, R0 ;  /* 0x0000000000a07308 */ /* 0x0002e20000002400 */
[-C--:B------:R-:W-:Y:S02]  /*16fe0*/  IMNMX R8, R4, R211.reuse, PT ;  /* 0x000000d304087217 */ /* 0x080fe40003800200 */
[----:B------:R-:W-:Y:S01]  /*16ff0*/  IMNMX R6, R6, R211, PT ;  /* 0x000000d306067217 */ /* 0x000fe20003800200 */
[----:B-1----:R-:W-:-:S05]  /*17000*/  IMAD.IADD R0, R101, 0x1, R144 ;  /* 0x0000000165007824 */ /* 0x002fca00078e0290 */
[C---:B------:R-:W-:Y:S02]  /*17010*/  IADD3 R5, R0.reuse, 0x1, RZ ;  /* 0x0000000100057810 */ /* 0x040fe40007ffe0ff */
[----:B------:R-:W-:Y:S02]  /*17020*/  ISETP.GE.AND P4, PT, R0, R6, PT ;  /* 0x000000060000720c */ /* 0x000fe40003f86270 */
[C---:B------:R-:W-:Y:S02]  /*17030*/  ISETP.GE.AND P2, PT, R5.reuse, R8, PT ;  /* 0x000000080500720c */ /* 0x040fe40003f46270 */
[----:B------:R-:W-:Y:S01]  /*17040*/  ISETP.GE.AND P0, PT, R5, R6, PT ;  /* 0x000000060500720c */ /* 0x000fe20003f06270 */
[----:B------:R-:W-:Y:S01]  /*17050*/  FMUL.FTZ R5, R41, R3 ;  /* 0x0000000329057220 */ /* 0x000fe20000410000 */
[----:B------:R-:W-:Y:S02]  /*17060*/  FSEL R121, R117, -INF , !P4 ;  /* 0xff80000075797808 */ /* 0x000fe40006000000 */
[----:B------:R-:W-:Y:S01]  /*17070*/  FSEL R117, R138, -INF , !P0 ;  /* 0xff8000008a757808 */ /* 0x000fe20004000000 */
[----:B------:R1:W-:Y:S01]  /*17080*/  MUFU.TANH R155, R5 ;  /* 0x00000005009b7308 */ /* 0x0003e20000002400 */
[----:B------:R-:W-:-:S02]  /*17090*/  IADD3 R4, R0, 0x8, RZ ;  /* 0x0000000800047810 */ /* 0x000fc40007ffe0ff */
[----:B------:R-:W-:Y:S02]  /*170a0*/  FSEL R134, R134, -INF , !P2 ;  /* 0xff80000086867808 */ /* 0x000fe40005000000 */
[C---:B------:R-:W-:Y:S02]  /*170b0*/  ISETP.GE.AND P1, PT, R4.reuse, R8, PT ;  /* 0x000000080400720c */ /* 0x040fe40003f26270 */
[----:B------:R-:W-:Y:S02]  /*170c0*/  ISETP.GE.AND P5, PT, R4, R6, PT ;  /* 0x000000060400720c */ /* 0x000fe40003fa6270 */
[----:B------:R-:W-:Y:S02]  /*170d0*/  IADD3 R4, R0, 0x10, RZ ;  /* 0x0000001000047810 */ /* 0x000fe40007ffe0ff */
[----:B------:R-:W-:Y:S02]  /*170e0*/  FSEL R137, R137, -INF , !P1 ;  /* 0xff80000089897808 */ /* 0x000fe40004800000 */
[----:B------:R-:W-:-:S02]  /*170f0*/  ISETP.GE.AND P4, PT, R4, R8, PT ;  /* 0x000000080400720c */ /* 0x000fc40003f86270 */
[----:B------:R-:W-:Y:S02]  /*17100*/  ISETP.GE.AND P2, PT, R4, R6, PT ;  /* 0x000000060400720c */ /* 0x000fe40003f46270 */
[C---:B-1----:R-:W-:Y:S02]  /*17110*/  IADD3 R5, R0.reuse, 0x9, RZ ;  /* 0x0000000900057810 */ /* 0x042fe40007ffe0ff */
[----:B------:R-:W-:Y:S02]  /*17120*/  IADD3 R4, R0, 0x11, RZ ;  /* 0x0000001100047810 */ /* 0x000fe40007ffe0ff */
[C---:B------:R-:W-:Y:S02]  /*17130*/  ISETP.GE.AND P3, PT, R5.reuse, R8, PT ;  /* 0x000000080500720c */ /* 0x040fe40003f66270 */
[----:B------:R-:W-:Y:S01]  /*17140*/  ISETP.GE.AND P6, PT, R5, R6, PT ;  /* 0x000000060500720c */ /* 0x000fe20003fc6270 */
[----:B------:R-:W-:Y:S01]  /*17150*/  FMUL.FTZ R5, R43, R3 ;  /* 0x000000032b057220 */ /* 0x000fe20000410000 */
[C---:B------:R-:W-:Y:S01]  /*17160*/  ISETP.GE.AND P0, PT, R4.reuse, R8, PT ;  /* 0x000000080400720c */ /* 0x040fe20003f06270 */
[----:B------:R-:W-:Y:S01]  /*17170*/  HMMA.16816.F32 R40, R20, R52, R128 ;  /* 0x000000341428723c */ /* 0x000fe20000001880 */
[----:B------:R-:W-:Y:S01]  /*17180*/  ISETP.GE.AND P1, PT, R4, R6, PT ;  /* 0x000000060400720c */ /* 0x000fe20003f26270 */
[----:B------:R1:W1:Y:S01]  /*17190*/  MUFU.TANH R152, R5 ;  /* 0x0000000500987308 */ /* 0x0002620000002400 */
[----:B------:R-:W-:Y:S01]  /*171a0*/  IADD3 R4, R0, 0x18, RZ ;  /* 0x0000001800047810 */ /* 0x000fe20007ffe0ff */
[----:B------:R-:W-:Y:S01]  /*171b0*/  LDSM.16.M88.4 R52, [R177+0x6800] ;  /* 0x00680000b134783b */ /* 0x000fe20000000200 */
[----:B------:R-:W-:-:S02]  /*171c0*/  FSEL R122, R119, -INF , !P5 ;  /* 0xff800000777a7808 */ /* 0x000fc40006800000 */
[----:B------:R-:W-:Y:S02]  /*171d0*/  FSEL R135, R135, -INF , !P3 ;  /* 0xff80000087877808 */ /* 0x000fe40005800000 */
[C---:B------:R-:W-:Y:S02]  /*171e0*/  ISETP.GE.AND P5, PT, R4.reuse, R8, PT ;  /* 0x000000080400720c */ /* 0x040fe40003fa6270 */
[----:B------:R-:W-:Y:S02]  /*171f0*/  ISETP.GE.AND P3, PT, R4, R6, PT ;  /* 0x000000060400720c */ /* 0x000fe40003f66270 */
[----:B------:R-:W-:Y:S02]  /*17200*/  IADD3 R4, R0, 0x19, RZ ;  /* 0x0000001900047810 */ /* 0x000fe40007ffe0ff */
[----:B------:R-:W-:Y:S02]  /*17210*/  FSEL R119, R218, -INF , !P6 ;  /* 0xff800000da777808 */ /* 0x000fe40007000000 */
[----:B------:R-:W-:Y:S01]  /*17220*/  ISETP.GE.AND P6, PT, R4, R8, PT ;  /* 0x000000080400720c */ /* 0x000fe20003fc6270 */
[----:B-1----:R-:W-:Y:S01]  /*17230*/  FMUL.FTZ R5, R44, R3 ;  /* 0x000000032c057220 */ /* 0x002fe20000410000 */
[----:B------:R-:W-:-:S02]  /*17240*/  FSEL R129, R139, -INF , !P3 ;  /* 0xff8000008b817808 */ /* 0x000fc40005800000 */
[----:B------:R-:W-:Y:S01]  /*17250*/  FSEL R139, R212, -INF , !P6 ;  /* 0xff800000d48b7808 */ /* 0x000fe20007000000 */
[----:B------:R1:W1:Y:S01]  /*17260*/  MUFU.TANH R144, R5 ;  /* 0x0000000500907308 */ /* 0x0002620000002400 */
[----:B------:R-:W-:Y:S01]  /*17270*/  FSEL R143, R215, -INF , !P4 ;  /* 0xff800000d78f7808 */ /* 0x000fe20006000000 */
[----:B------:R-:W-:Y:S01]  /*17280*/  HMMA.16816.F32 R40, R12, R56, R40 ;  /* 0x000000380c28723c */ /* 0x000fe20000001828 */
[----:B------:R-:W-:Y:S01]  /*17290*/  LDSM.16.M88.4 R56, [R177+0x6000] ;  /* 0x00600000b138783b */ /* 0x000fe20000000200 */
[----:B------:R-:W-:Y:S02]  /*172a0*/  ISETP.GE.AND P4, PT, R4, R6, PT ;  /* 0x000000060400720c */ /* 0x000fe40003f86270 */
[----:B------:R-:W-:Y:S02]  /*172b0*/  IADD3 R4, R0, 0x20, RZ ;  /* 0x0000002000047810 */ /* 0x000fe40007ffe0ff */
[----:B------:R-:W-:Y:S02]  /*172c0*/  FSEL R131, R214, -INF , !P2 ;  /* 0xff800000d6837808 */ /* 0x000fe40005000000 */
[----:B------:R-:W-:-:S02]  /*172d0*/  FSEL R142, R217, -INF , !P0 ;  /* 0xff800000d98e7808 */ /* 0x000fc40004000000 */
[C---:B------:R-:W-:Y:S02]  /*172e0*/  ISETP.GE.AND P2, PT, R4.reuse, R8, PT ;  /* 0x000000080400720c */ /* 0x040fe40003f46270 */
[----:B------:R-:W-:Y:S01]  /*172f0*/  ISETP.GE.AND P0, PT, R4, R6, PT ;  /* 0x000000060400720c */ /* 0x000fe20003f06270 */
[----:B-1----:R-:W-:Y:S01]  /*17300*/  FMUL.FTZ R5, R45, R3 ;  /* 0x000000032d057220 */ /* 0x002fe20000410000 */
[----:B------:R-:W-:Y:S02]  /*17310*/  IADD3 R4, R0, 0x21, RZ ;  /* 0x0000002100047810 */ /* 0x000fe40007ffe0ff */
[----:B------:R-:W-:Y:S01]  /*17320*/  FSEL R130, R213, -INF , !P1 ;  /* 0xff800000d5827808 */ /* 0x000fe20004800000 */
[----:B------:R1:W-:Y:S01]  /*17330*/  MUFU.TANH R138, R5 ;  /* 0x00000005008a7308 */ /* 0x0003e20000002400 */
[----:B------:R-:W-:Y:S02]  /*17340*/  FSEL R140, R210, -INF , !P5 ;  /* 0xff800000d28c7808 */ /* 0x000fe40006800000 */
[----:B------:R-:W-:-:S02]  /*17350*/  ISETP.GE.AND P1, PT, R4, R8, PT ;  /* 0x000000080400720c */ /* 0x000fc40003f26270 */
[----:B------:R-:W-:Y:S02]  /*17360*/  ISETP.GE.AND P5, PT, R4, R6, PT ;  /* 0x000000060400720c */ /* 0x000fe40003fa6270 */
[-C--:B------:R-:W-:Y:S01]  /*17370*/  FMUL.FTZ R7, R40, R3.reuse ;  /* 0x0000000328077220 */ /* 0x080fe20000410000 */
[----:B------:R-:W-:Y:S02]  /*17380*/  IADD3 R4, R0, 0x29, RZ ;  /* 0x0000002900047810 */ /* 0x000fe40007ffe0ff */
[----:B------:R-:W-:Y:S01]  /*17390*/  FSEL R141, R18, -INF , !P4 ;  /* 0xff800000128d7808 */ /* 0x000fe20006000000 */
[----:B------:R2:W-:Y:S01]  /*173a0*/  MUFU.TANH R113, R7 ;  /* 0x0000000700717308 */ /* 0x0005e20000002400 */
[----:B------:R-:W-:Y:S02]  /*173b0*/  FSEL R151, R151, -INF , !P2 ;  /* 0xff80000097977808 */ /* 0x000fe40005000000 */
[C---:B------:R-:W-:Y:S02]  /*173c0*/  ISETP.GE.AND P4, PT, R4.reuse, R8, PT ;  /* 0x000000080400720c */ /* 0x040fe40003f86270 */
[----:B------:R-:W-:Y:S01]  /*173d0*/  ISETP.GE.AND P2, PT, R4, R6, PT ;  /* 0x000000060400720c */ /* 0x000fe20003f46270 */
[----:B-1----:R-:W-:Y:S01]  /*173e0*/  FMUL.FTZ R5, R46, R3 ;  /* 0x000000032e057220 */ /* 0x002fe20000410000 */
[----:B------:R-:W-:-:S02]  /*173f0*/  IADD3 R4, R0, 0x30, RZ ;  /* 0x0000003000047810 */ /* 0x000fc40007ffe0ff */
[----:B------:R-:W-:Y:S01]  /*17400*/  FSEL R147, R147, -INF , !P0 ;  /* 0xff80000093937808 */ /* 0x000fe20004000000 */
[----:B------:R1:W1:Y:S01]  /*17410*/  MUFU.TANH R128, R5 ;  /* 0x0000000500807308 */ /* 0x0002620000002400 */
[----:B------:R-:W-:Y:S02]  /*17420*/  FSEL R148, R148, -INF , !P1 ;  /* 0xff80000094947808 */ /* 0x000fe40004800000 */
[----:B------:R-:W-:Y:S02]  /*17430*/  FSEL R145, R145, -INF , !P5 ;  /* 0xff80000091917808 */ /* 0x000fe40006800000 */
[C---:B------:R-:W-:Y:S01]  /*17440*/  ISETP.GE.AND P0, PT, R4.reuse, R8, PT ;  /* 0x000000080400720c */ /* 0x040fe20003f06270 */
[----:B--2---:R-:W-:Y:S01]  /*17450*/  FMUL.FTZ R7, R41, R3 ;  /* 0x0000000329077220 */ /* 0x004fe20000410000 */
[----:B------:R-:W-:Y:S02]  /*17460*/  ISETP.GE.AND P1, PT, R4, R6, PT ;  /* 0x000000060400720c */ /* 0x000fe40003f26270 */
[----:B------:R-:W-:Y:S01]  /*17470*/  IADD3 R4, R0, 0x38, RZ ;  /* 0x0000003800047810 */ /* 0x000fe20007ffe0ff */
[----:B------:R2:W-:Y:S01]  /*17480*/  MUFU.TANH R112, R7 ;  /* 0x0000000700707308 */ /* 0x0005e20000002400 */
[----:B----4-:R-:W-:-:S02]  /*17490*/  FSEL R149, R149, -INF , !P4 ;  /* 0xff80000095957808 */ /* 0x010fc40006000000 */
[----:B------:R-:W-:Y:S02]  /*174a0*/  FSEL R159, R159, -INF , !P0 ;  /* 0xff8000009f9f7808 */ /* 0x000fe40004000000 */
[----:B------:R-:W-:Y:S01]  /*174b0*/  ISETP.GE.AND P4, PT, R4, R6, PT ;  /* 0x000000060400720c */ /* 0x000fe20003f86270 */
[-C--:B-1----:R-:W-:Y:S01]  /*174c0*/  FMUL.FTZ R5, R47, R3.reuse ;  /* 0x000000032f057220 */ /* 0x082fe20000410000 */
[----:B------:R-:W-:Y:S01]  /*174d0*/  FSEL R154, R154, -INF , !P1 ;  /* 0xff8000009a9a7808 */ /* 0x000fe20004800000 */
[----:B------:R-:W1:Y:S02]  /*174e0*/  LDSM.16.M88.4 R44, [R177+0x5800] ;  /* 0x00580000b12c783b */ /* 0x000e640000000200 */
[----:B------:R4:W-:Y:S01]  /*174f0*/  MUFU.TANH R120, R5 ;  /* 0x0000000500787308 */ /* 0x0009e20000002400 */
[----:B--2---:R-:W-:-:S07]  /*17500*/  FMUL.FTZ R7, R42, R3 ;  /* 0x000000032a077220 */ /* 0x004fce0000410000 */
[----:B------:R2:W-:Y:S01]  /*17510*/  MUFU.TANH R111, R7 ;  /* 0x00000007006f7308 */ /* 0x0005e20000002400 */
[----:B----4-:R-:W-:-:S07]  /*17520*/  FMUL.FTZ R5, R48, R3 ;  /* 0x0000000330057220 */ /* 0x010fce0000410000 */
[----:B------:R4:W-:Y:S01]  /*17530*/  MUFU.TANH R115, R5 ;  /* 0x0000000500737308 */ /* 0x0009e20000002400 */
[----:B--2---:R-:W-:-:S07]  /*17540*/  FMUL.FTZ R7, R43, R3 ;  /* 0x000000032b077220 */ /* 0x004fce0000410000 */
[----:B------:R2:W-:Y:S01]  /*17550*/  MUFU.TANH R110, R7 ;  /* 0x00000007006e7308 */ /* 0x0005e20000002400 */
[----:B----4-:R-:W-:Y:S01]  /*17560*/  IADD3 R5, R0, 0x28, RZ ;  /* 0x0000002800057810 */ /* 0x010fe20007ffe0ff */
[C---:B-1----:R-:W-:Y:S03]  /*17570*/  HMMA.16816.F32 R32, R20.reuse, R44, R124 ;  /* 0x0000002c1420723c */ /* 0x042fe6000000187c */
[C---:B------:R-:W-:Y:S02]  /*17580*/  ISETP.GE.AND P3, PT, R5.reuse, R8, PT ;  /* 0x000000080500720c */ /* 0x040fe40003f66270 */
[----:B------:R-:W-:Y:S01]  /*17590*/  ISETP.GE.AND P6, PT, R5, R6, PT ;  /* 0x000000060500720c */ /* 0x000fe20003fc6270 */
[-C--:B------:R-:W-:Y:S01]  /*175a0*/  FMUL.FTZ R5, R50, R3.reuse ;  /* 0x0000000332057220 */ /* 0x080fe20000410000 */
[----:B------:R-:W-:Y:S01]  /*175b0*/  FSEL R150, R150, -INF , !P3 ;  /* 0xff80000096967808 */ /* 0x000fe20005800000 */
[----:B------:R-:W1:Y:S01]  /*175c0*/  LDSM.16.M88.4 R48, [R182+0x5800] ;  /* 0x00580000b630783b */ /* 0x000e620000000200 */
[----:B------:R-:W-:Y:S01]  /*175d0*/  FSEL R146, R146, -INF , !P6 ;  /* 0xff80000092927808 */ /* 0x000fe20007000000 */
[----:B------:R4:W1:Y:S01]  /*175e0*/  MUFU.TANH R18, R5 ;  /* 0x0000000500127308 */ /* 0x0008620000002400 */
[----:B------:R-:W-:Y:S01]  /*175f0*/  FSEL R124, R209, -INF , !P2 ;  /* 0xff800000d17c7808 */ /* 0x000fe20005000000 */
[----:B------:R-:W-:Y:S01]  /*17600*/  HMMA.16816.F32 R40, R20, R46, R96 ;  /* 0x0000002e1428723c */ /* 0x000fe20000001860 */
[----:B------:R-:W-:Y:S01]  /*17610*/  ISETP.GE.AND P6, PT, R4, R8, PT ;  /* 0x000000080400720c */ /* 0x000fe20003fc6270 */
[----:B--2---:R-:W-:Y:S01]  /*17620*/  FMUL.FTZ R7, R36, R3 ;  /* 0x0000000324077220 */ /* 0x004fe20000410000 */
[----:B------:R-:W-:-:S02]  /*17630*/  IADD3 R4, R0, 0x40, RZ ;  /* 0x0000004000047810 */ /* 0x000fc40007ffe0ff */
[----:B------:R-:W-:Y:S01]  /*17640*/  FSEL R157, R157, -INF , !P6 ;  /* 0xff8000009d9d7808 */ /* 0x000fe20007000000 */
[----:B------:R2:W-:Y:S01]  /*17650*/  MUFU.TANH R109, R7 ;  /* 0x00000007006d7308 */ /* 0x0005e20000002400 */
[----:B------:R-:W-:Y:S01]  /*17660*/  ISETP.GE.AND P1, PT, R4, R8, PT ;  /* 0x000000080400720c */ /* 0x000fe20003f26270 */
[----:B------:R-:W-:Y:S01]  /*17670*/  HMMA.16816.F32 R44, R20, R56, R104 ;  /* 0x00000038142c723c */ /* 0x000fe20000001868 */
[----:B------:R-:W-:Y:S02]  /*17680*/  FSEL R125, R156, -INF , !P4 ;  /* 0xff8000009c7d7808 */ /* 0x000fe40006000000 */
[----:B------:R-:W-:Y:S02]  /*17690*/  FSEL R162, R162, -INF , !P1 ;  /* 0xff800000a2a27808 */ /* 0x000fe40004800000 */
[----:B----4-:R-:W-:-:S04]  /*176a0*/  IADD3 R5, R0, 0x31, RZ ;  /* 0x0000003100057810 */ /* 0x010fc80007ffe0ff */
[C---:B------:R-:W-:Y:S02]  /*176b0*/  ISETP.GE.AND P5, PT, R5.reuse, R8, PT ;  /* 0x000000080500720c */ /* 0x040fe40003fa6270 */
[----:B------:R-:W-:Y:S02]  /*176c0*/  ISETP.GE.AND P3, PT, R5, R6, PT ;  /* 0x000000060500720c */ /* 0x000fe40003f66270 */
[----:B------:R-:W-:Y:S01]  /*176d0*/  IADD3 R5, R0, 0x39, RZ ;  /* 0x0000003900057810 */ /* 0x000fe20007ffe0ff */
[----:B--2---:R-:W-:Y:S01]  /*176e0*/  FMUL.FTZ R7, R37, R3 ;  /* 0x0000000325077220 */ /* 0x004fe20000410000 */
[----:B------:R-:W-:Y:S02]  /*176f0*/  FSEL R126, R208, -INF , !P3 ;  /* 0xff800000d07e7808 */ /* 0x000fe40005800000 */
[C---:B------:R-:W-:Y:S01]  /*17700*/  ISETP.GE.AND P2, PT, R5.reuse, R8, PT ;  /* 0x000000080500720c */ /* 0x040fe20003f46270 */
[----:B------:R2:W-:Y:S01]  /*17710*/  MUFU.TANH R108, R7 ;  /* 0x00000007006c7308 */ /* 0x0005e20000002400 */
[----:B------:R-:W-:-:S02]  /*17720*/  ISETP.GE.AND P0, PT, R5, R6, PT ;  /* 0x000000060500720c */ /* 0x000fc40003f06270 */
[----:B------:R-:W-:Y:S02]  /*17730*/  IADD3 R5, R0, 0x41, RZ ;  /* 0x0000004100057810 */ /* 0x000fe40007ffe0ff */
[----:B------:R-:W-:Y:S02]  /*17740*/  FSEL R158, R158, -INF , !P5 ;  /* 0xff8000009e9e7808 */ /* 0x000fe40006800000 */
[C---:B------:R-:W-:Y:S01]  /*17750*/  ISETP.GE.AND P3, PT, R5.reuse, R8, PT ;  /* 0x000000080500720c */ /* 0x040fe20003f66270 */
[----:B-1----:R-:W-:Y:S01]  /*17760*/  HMMA.16816.F32 R32, R12, R48, R32 ;  /* 0x000000300c20723c */ /* 0x002fe20000001820 */
[----:B------:R-:W-:Y:S02]  /*17770*/  ISETP.GE.AND P6, PT, R5, R6, PT ;  /* 0x000000060500720c */ /* 0x000fe40003fc6270 */
[----:B------:R-:W-:Y:S02]  /*17780*/  IADD3 R5, R0, 0x49, RZ ;  /* 0x0000004900057810 */ /* 0x000fe40007ffe0ff */
[----:B------:R-:W-:-:S02]  /*17790*/  FSEL R127, R204, -INF , !P0 ;  /* 0xff800000cc7f7808 */ /* 0x000fc40004000000 */
[----:B------:R-:W-:Y:S01]  /*177a0*/  ISETP.GE.AND P5, PT, R4, R6, PT ;  /* 0x000000060400720c */ /* 0x000fe20003fa6270 */
[-C--:B--2---:R-:W-:Y:S01]  /*177b0*/  FMUL.FTZ R7, R39, R3.reuse ;  /* 0x0000000327077220 */ /* 0x084fe20000410000 */
[C---:B------:R-:W-:Y:S01]  /*177c0*/  ISETP.GE.AND P0, PT, R5.reuse, R8, PT ;  /* 0x000000080500720c */ /* 0x040fe20003f06270 */
[C---:B------:R-:W-:Y:S01]  /*177d0*/  HMMA.16816.F32 R40, R12.reuse, R50, R40 ;  /* 0x000000320c28723c */ /* 0x040fe20000001828 */
[----:B------:R-:W-:Y:S01]  /*177e0*/  ISETP.GE.AND P1, PT, R5, R6, PT ;  /* 0x000000060500720c */ /* 0x000fe20003f26270 */
[----:B------:R-:W-:Y:S01]  /*177f0*/  FMUL.FTZ R5, R38, R3 ;  /* 0x0000000326057220 */ /* 0x000fe20000410000 */
[----:B------:R-:W-:Y:S01]  /*17800*/  IADD3 R4, R0, 0x48, RZ ;  /* 0x0000004800047810 */ /* 0x000fe20007ffe0ff */
[----:B------:R1:W2:Y:S01]  /*17810*/  MUFU.TANH R104, R7 ;  /* 0x0000000700687308 */ /* 0x0002a20000002400 */
[----:B------:R-:W-:Y:S02]  /*17820*/  FSEL R156, R207, -INF , !P2 ;  /* 0xff800000cf9c7808 */ /* 0x000fe40005000000 */
[----:B------:R-:W-:Y:S01]  /*17830*/  ISETP.GE.AND P4, PT, R4, R8, PT ;  /* 0x000000080400720c */ /* 0x000fe20003f86270 */
[----:B------:R-:W-:Y:S01]  /*17840*/  HMMA.16816.F32 R48, R12, R60, R44 ;  /* 0x0000003c0c30723c */ /* 0x000fe2000000182c */
[----:B------:R-:W-:-:S02]  /*17850*/  FSEL R106, R203, -INF , !P6 ;  /* 0xff800000cb6a7808 */ /* 0x000fc40007000000 */
[----:B------:R-:W-:Y:S01]  /*17860*/  FSEL R107, R202, -INF , !P4 ;  /* 0xff800000ca6b7808 */ /* 0x000fe20006000000 */
[----:B------:R4:W-:Y:S01]  /*17870*/  MUFU.TANH R103, R5 ;  /* 0x0000000500677308 */ /* 0x0009e20000002400 */
[----:B------:R-:W-:Y:S02]  /*17880*/  ISETP.GE.AND P2, PT, R4, R6, PT ;  /* 0x000000060400720c */ /* 0x000fe40003f46270 */
[----:B------:R-:W-:Y:S01]  /*17890*/  IADD3 R4, R0, 0x50, RZ ;  /* 0x0000005000047810 */ /* 0x000fe20007ffe0ff */
[----:B------:R-:W-:Y:S01]  /*178a0*/  HMMA.16816.F32 R44, R20, R52, R92 ;  /* 0x00000034142c723c */ /* 0x000fe2000000185c */
[----:B------:R-:W-:Y:S02]  /*178b0*/  FSEL R161, R161, -INF , !P5 ;  /* 0xff800000a1a17808 */ /* 0x000fe40006800000 */
[----:B------:R-:W-:Y:S01]  /*178c0*/  ISETP.GE.AND P5, PT, R4, R8, PT ;  /* 0x000000080400720c */ /* 0x000fe20003fa6270 */
[----:B-1----:R-:W-:Y:S01]  /*178d0*/  FMUL.FTZ R7, R33, R3 ;  /* 0x0000000321077220 */ /* 0x002fe20000410000 */
[----:B------:R-:W-:-:S02]  /*178e0*/  FSEL R105, R163, -INF , !P2 ;  /* 0xff800000a3697808 */ /* 0x000fc40005000000 */
[----:B------:R-:W-:Y:S01]  /*178f0*/  FSEL R163, R201, -INF , !P1 ;  /* 0xff800000c9a37808 */ /* 0x000fe20004800000 */
[----:B------:R1:W1:Y:S01]  /*17900*/  MUFU.TANH R102, R7 ;  /* 0x0000000700667308 */ /* 0x0002620000002400 */
[----:B------:R-:W-:Y:S01]  /*17910*/  FSEL R172, R172, -INF , !P5 ;  /* 0xff800000acac7808 */ /* 0x000fe20006800000 */
[C---:B------:R-:W-:Y:S01]  /*17920*/  HMMA.16816.F32 R36, R20.reuse, R58, R88 ;  /* 0x0000003a1424723c */ /* 0x040fe20000001858 */
[----:B------:R-:W-:Y:S02]  /*17930*/  FSEL R164, R164, -INF , !P3 ;  /* 0xff800000a4a47808 */ /* 0x000fe40005800000 */
[----:B----4-:R-:W-:Y:S02]  /*17940*/  IADD3 R5, R0, 0x51, RZ ;  /* 0x0000005100057810 */ /* 0x010fe40007ffe0ff */
[----:B------:R-:W-:Y:S02]  /*17950*/  ISETP.GE.AND P3, PT, R4, R6, PT ;  /* 0x000000060400720c */ /* 0x000fe40003f66270 */
[C---:B------:R-:W-:Y:S01]  /*17960*/  ISETP.GE.AND P6, PT, R5.reuse, R8, PT ;  /* 0x000000080500720c */ /* 0x040fe20003fc6270 */
[----:B------:R-:W-:Y:S01]  /*17970*/  HMMA.16816.F32 R52, R20, R54, R68 ;  /* 0x000000361434723c */ /* 0x000fe20000001844 */
[----:B------:R-:W-:Y:S01]  /*17980*/  ISETP.GE.AND P4, PT, R5, R6, PT ;  /* 0x000000060500720c */ /* 0x000fe20003f86270 */
[-C--:B------:R-:W-:Y:S01]  /*17990*/  FMUL.FTZ R5, R32, R3.reuse ;  /* 0x0000000320057220 */ /* 0x080fe20000410000 */
[----:B------:R-:W-:Y:S01]  /*179a0*/  IADD3 R4, R0, 0x58, RZ ;  /* 0x0000005800047810 */ /* 0x000fe20007ffe0ff */
[----:B------:R-:W-:Y:S01]  /*179b0*/  LDSM.16.M88.4 R68, [R177+0x7000] ;  /* 0x00700000b144783b */ /* 0x000fe20000000200 */
[----:B------:R-:W-:Y:S01]  /*179c0*/  FSEL R165, R165, -INF , !P0 ;  /* 0xff800000a5a57808 */ /* 0x000fe20004000000 */
[----:B------:R4:W-:Y:S01]  /*179d0*/  MUFU.TANH R11, R5 ;  /* 0x00000005000b7308 */ /* 0x0009e20000002400 */
[----:B-1----:R-:W-:Y:S01]  /*179e0*/  FMUL.FTZ R7, R35, R3 ;  /* 0x0000000323077220 */ /* 0x002fe20000410000 */
[C---:B------:R-:W-:Y:S01]  /*179f0*/  ISETP.GE.AND P2, PT, R4.reuse, R8, PT ;  /* 0x000000080400720c */ /* 0x040fe20003f46270 */
[----:B------:R-:W-:Y:S01]  /*17a00*/  HMMA.16816.F32 R56, R12, R64, R44 ;  /* 0x000000400c38723c */ /* 0x000fe2000000182c */
[----:B------:R-:W-:-:S02]  /*17a10*/  ISETP.GE.AND P0, PT, R4, R6, PT ;  /* 0x000000060400720c */ /* 0x000fc40003f06270 */
[----:B------:R-:W-:Y:S02]  /*17a20*/  IADD3 R4, R0, 0x60, RZ ;  /* 0x0000006000047810 */ /* 0x000fe40007ffe0ff */
[----:B------:R-:W-:Y:S01]  /*17a30*/  FSEL R169, R169, -INF , !P3 ;  /* 0xff800000a9a97808 */ /* 0x000fe20005800000 */
[----:B------:R1:W1:Y:S01]  /*17a40*/  MUFU.TANH R99, R7 ;  /* 0x0000000700637308 */ /* 0x0002620000002400 */
[----:B------:R-:W-:Y:S01]  /*17a50*/  FSEL R171, R171, -INF , !P6 ;  /* 0xff800000abab7808 */ /* 0x000fe20007000000 */
[----:B------:R-:W-:Y:S01]  /*17a60*/  HMMA.16816.F32 R44, R28, R74, RZ ;  /* 0x0000004a1c2c723c */ /* 0x000fe200000018ff */
[C---:B------:R-:W-:Y:S01]  /*17a70*/  ISETP.GE.AND P3, PT, R4.reuse, R8, PT ;  /* 0x000000080400720c */ /* 0x040fe20003f66270 */
[----:B------:R-:W-:Y:S01]  /*17a80*/  LDSM.16.M88.4 R72, [R100+0x9800] ;  /* 0x009800006448783b */ /* 0x000fe20000000200 */
[----:B------:R-:W-:Y:S02]  /*17a90*/  ISETP.GE.AND P6, PT, R4, R6, PT ;  /* 0x000000060400720c */ /* 0x000fe40003fc6270 */
[----:B----4-:R-:W-:-:S02]  /*17aa0*/  IADD3 R5, R0, 0x59, RZ ;  /* 0x0000005900057810 */ /* 0x010fc40007ffe0ff */
[----:B------:R-:W-:Y:S01]  /*17ab0*/  IADD3 R4, R0, 0x68, RZ ;  /* 0x0000006800047810 */ /* 0x000fe20007ffe0ff */
[----:B------:R-:W-:Y:S01]  /*17ac0*/  HMMA.16816.F32 R36, R12, R62, R36 ;  /* 0x0000003e0c24723c */ /* 0x000fe20000001824 */
[C---:B------:R-:W-:Y:S01]  /*17ad0*/  ISETP.GE.AND P1, PT, R5.reuse, R8, PT ;  /* 0x000000080500720c */ /* 0x040fe20003f26270 */
[----:B------:R-:W-:Y:S01]  /*17ae0*/  LDSM.16.M88.4 R60, [R182+0x7000] ;  /* 0x00700000b63c783b */ /* 0x000fe20000000200 */
[----:B------:R-:W-:Y:S01]  /*17af0*/  ISETP.GE.AND P5, PT, R5, R6, PT ;  /* 0x000000060500720c */ /* 0x000fe20003fa6270 */
[-C--:B------:R-:W-:Y:S01]  /*17b00*/  FMUL.FTZ R5, R34, R3.reuse ;  /* 0x0000000322057220 */ /* 0x080fe20000410000 */
[----:B------:R-:W-:Y:S01]  /*17b10*/  FSEL R166, R166, -INF , !P4 ;  /* 0xff800000a6a67808 */ /* 0x000fe20006000000 */
[----:B------:R-:W4:Y:S01]  /*17b20*/  LDSM.16.M88.4 R32, [R176+0x9800] ;  /* 0x00980000b020783b */ /* 0x000f220000000200 */
[----:B------:R-:W-:Y:S01]  /*17b30*/  FSEL R167, R167, -INF , !P0 ;  /* 0xff800000a7a77808 */ /* 0x000fe20004000000 */
[----:B------:R2:W-:Y:S01]  /*17b40*/  MUFU.TANH R98, R5 ;  /* 0x0000000500627308 */ /* 0x0005e20000002400 */
[----:B------:R-:W-:Y:S01]  /*17b50*/  FSEL R173, R173, -INF , !P1 ;  /* 0xff800000adad7808 */ /* 0x000fe20004800000 */
[----:B-1----:R-:W-:Y:S01]  /*17b60*/  FMUL.FTZ R7, R40, R3 ;  /* 0x0000000328077220 */ /* 0x002fe20000410000 */
[----:B------:R-:W-:-:S02]  /*17b70*/  ISETP.GE.AND P0, PT, R4, R8, PT ;  /* 0x000000080400720c */ /* 0x000fc40003f06270 */
[----:B------:R-:W-:Y:S02]  /*17b80*/  ISETP.GE.AND P1, PT, R4, R6, PT ;  /* 0x000000060400720c */ /* 0x000fe40003f26270 */
[----:B------:R-:W-:Y:S01]  /*17b90*/  IADD3 R4, R0, 0x70, RZ ;  /* 0x0000007000047810 */ /* 0x000fe20007ffe0ff */
[----:B------:R1:W1:Y:S01]  /*17ba0*/  MUFU.TANH R97, R7 ;  /* 0x0000000700617308 */ /* 0x0002620000002400 */
[----:B------:R-:W-:Y:S02]  /*17bb0*/  FSEL R174, R174, -INF , !P2 ;  /* 0xff800000aeae7808 */ /* 0x000fe40005000000 */
[----:B------:R-:W-:Y:S02]  /*17bc0*/  FSEL R188, R188, -INF , !P6 ;  /* 0xff800000bcbc7808 */ /* 0x000fe40007000000 */
[----:B------:R-:W-:Y:S02]  /*17bd0*/  ISETP.GE.AND P6, PT, R4, R8, PT ;  /* 0x000000080400720c */ /* 0x000fe40003fc6270 */
[----:B------:R-:W-:-:S02]  /*17be0*/  FSEL R170, R170, -INF , !P5 ;  /* 0xff800000aaaa7808 */ /* 0x000fc40006800000 */
[----:B--2---:R-:W-:Y:S02]  /*17bf0*/  IADD3 R5, R0, 0x61, RZ ;  /* 0x0000006100057810 */ /* 0x004fe40007ffe0ff */
[----:B------:R-:W-:Y:S02]  /*17c00*/  FSEL R194, R194, -INF , !P3 ;  /* 0xff800000c2c27808 */ /* 0x000fe40005800000 */
[C---:B------:R-:W-:Y:S02]  /*17c10*/  ISETP.GE.AND P4, PT, R5.reuse, R8, PT ;  /* 0x000000080500720c */ /* 0x040fe40003f86270 */
[-C--:B------:R-:W-:Y:S01]  /*17c20*/  ISETP.GE.AND P2, PT, R5, R6.reuse, PT ;  /* 0x000000060500720c */ /* 0x080fe20003f46270 */
[-C--:B-1----:R-:W-:Y:S01]  /*17c30*/  FMUL.FTZ R7, R41, R3.reuse ;  /* 0x0000000329077220 */ /* 0x082fe20000410000 */
[----:B------:R-:W-:Y:S02]  /*17c40*/  FSEL R193, R193, -INF , !P4 ;  /* 0xff800000c1c17808 */ /* 0x000fe40006000000 */
[----:B------:R-:W-:Y:S01]  /*17c50*/  ISETP.GE.AND P4, PT, R4, R6, PT ;  /* 0x000000060400720c */ /* 0x000fe20003f86270 */
[----:B------:R-:W-:Y:S01]  /*17c60*/  FMUL.FTZ R4, R42, R3 ;  /* 0x000000032a047220 */ /* 0x000fe20000410000 */
[----:B------:R-:W-:Y:S01]  /*17c70*/  IADD3 R5, R0, 0x69, RZ ;  /* 0x0000006900057810 */ /* 0x000fe20007ffe0ff */
[----:B------:R1:W-:Y:S01]  /*17c80*/  MUFU.TANH R96, R7 ;  /* 0x0000000700607308 */ /* 0x0003e20000002400 */
[----:B------:R-:W-:-:S02]  /*17c90*/  FSEL R93, R199, -INF , !P2 ;  /* 0xff800000c75d7808 */ /* 0x000fc40005000000 */
[C---:B------:R-:W-:Y:S02]  /*17ca0*/  ISETP.GE.AND P5, PT, R5.reuse, R8, PT ;  /* 0x000000080500720c */ /* 0x040fe40003fa6270 */
[----:B------:R-:W-:Y:S02]  /*17cb0*/  ISETP.GE.AND P3, PT, R5, R6, PT ;  /* 0x000000060500720c */ /* 0x000fe40003f66270 */
[----:B------:R-:W-:Y:S01]  /*17cc0*/  IADD3 R5, R0, 0x71, RZ ;  /* 0x0000007100057810 */ /* 0x000fe20007ffe0ff */
[----:B------:R2:W2:Y:S01]  /*17cd0*/  MUFU.TANH R90, R4 ;  /* 0x00000004005a7308 */ /* 0x0004a20000002400 */
[----:B------:R-:W-:Y:S02]  /*17ce0*/  FSEL R92, R196, -INF , !P1 ;  /* 0xff800000c45c7808 */ /* 0x000fe40004800000 */
[----:B------:R-:W-:Y:S02]  /*17cf0*/  FSEL R95, R197, -INF , !P5 ;  /* 0xff800000c55f7808 */ /* 0x000fe40006800000 */
[----:B------:R-:W-:-:S02]  /*17d00*/  ISETP.GE.AND P2, PT, R5, R8, PT ;  /* 0x000000080500720c */ /* 0x000fc40003f46270 */
[----:B------:R-:W-:Y:S01]  /*17d10*/  FSEL R192, R192, -INF , !P0 ;  /* 0xff800000c0c07808 */ /* 0x000fe20004000000 */
[----:B-1----:R-:W-:Y:S01]  /*17d20*/  FMUL.FTZ R7, R43, R3 ;  /* 0x000000032b077220 */ /* 0x002fe20000410000 */
[----:B------:R-:W-:Y:S01]  /*17d30*/  ISETP.GE.AND P0, PT, R5, R6, PT ;  /* 0x000000060500720c */ /* 0x000fe20003f06270 */
[----:B----4-:R-:W-:Y:S01]  /*17d40*/  HMMA.16816.F32 R40, R28, R32, RZ ;  /* 0x000000201c28723c */ /* 0x010fe200000018ff */
[----:B------:R-:W-:Y:S01]  /*17d50*/  IADD3 R5, R0, 0x79, RZ ;  /* 0x0000007900057810 */ /* 0x000fe20007ffe0ff */
[----:B------:R1:W-:Y:S01]  /*17d60*/  MUFU.TANH R91, R7 ;  /* 0x00000007005b7308 */ /* 0x0003e20000002400 */
[----:B------:R-:W-:Y:S02]  /*17d70*/  FSEL R196, R180, -INF , !P4 ;  /* 0xff800000b4c47808 */ /* 0x000fe40006000000 */
[----:B------:R-:W-:Y:S02]  /*17d80*/  FSEL R201, R195, -INF , !P2 ;  /* 0xff800000c3c97808 */ /* 0x000fe40005000000 */
[----:B--2---:R-:W-:-:S02]  /*17d90*/  IADD3 R4, R0, 0x78, RZ ;  /* 0x0000007800047810 */ /* 0x004fc40007ffe0ff */
[----:B------:R-:W-:Y:S02]  /*17da0*/  FSEL R94, R198, -INF , !P3 ;  /* 0xff800000c65e7808 */ /* 0x000fe40005800000 */
[C---:B------:R-:W-:Y:S02]  /*17db0*/  ISETP.GE.AND P1, PT, R4.reuse, R8, PT ;  /* 0x000000080400720c */ /* 0x040fe40003f26270 */
[----:B------:R-:W-:Y:S02]  /*17dc0*/  ISETP.GE.AND P5, PT, R4, R6, PT ;  /* 0x000000060400720c */ /* 0x000fe40003fa6270 */
[----:B------:R-:W-:Y:S02]  /*17dd0*/  IADD3 R4, R0, 0x80, RZ ;  /* 0x0000008000047810 */ /* 0x000fe40007ffe0ff */
[----:B------:R-:W-:Y:S01]  /*17de0*/  FSEL R200, R200, -INF , !P6 ;  /* 0xff800000c8c87808 */ /* 0x000fe20007000000 */
[----:B-1----:R-:W-:Y:S01]  /*17df0*/  FMUL.FTZ R7, R48, R3 ;  /* 0x0000000330077220 */ /* 0x002fe20000410000 */
[----:B------:R-:W-:-:S02]  /*17e00*/  ISETP.GE.AND P4, PT, R4, R8, PT ;  /* 0x000000080400720c */ /* 0x000fc40003f86270 */
[----:B------:R-:W-:Y:S01]  /*17e10*/  ISETP.GE.AND P2, PT, R4, R6, PT ;  /* 0x000000060400720c */ /* 0x000fe20003f46270 */
[----:B------:R1:W2:Y:S01]  /*17e20*/  MUFU.TANH R89, R7 ;  /* 0x0000000700597308 */ /* 0x0002a20000002400 */
[C---:B------:R-:W-:Y:S02]  /*17e30*/  ISETP.GE.AND P3, PT, R5.reuse, R8, PT ;  /* 0x000000080500720c */ /* 0x040fe40003f66270 */
[----:B------:R-:W-:Y:S01]  /*17e40*/  ISETP.GE.AND P6, PT, R5, R6, PT ;  /* 0x000000060500720c */ /* 0x000fe20003fc6270 */
[----:B------:R-:W-:Y:S01]  /*17e50*/  FMUL.FTZ R5, R50, R3 ;  /* 0x0000000332057220 */ /* 0x000fe20000410000 */
[----:B------:R-:W-:Y:S02]  /*17e60*/  IADD3 R4, R0, 0x81, RZ ;  /* 0x0000008100047810 */ /* 0x000fe40007ffe0ff */
[----:B------:R-:W-:Y:S01]  /*17e70*/  FSEL R195, R181, -INF , !P0 ;  /* 0xff800000b5c37808 */ /* 0x000fe20004000000 */
[----:B------:R4:W2:Y:S01]  /*17e80*/  MUFU.TANH R81, R5 ;  /* 0x0000000500517308 */ /* 0x0008a20000002400 */
[----:B------:R-:W-:-:S02]  /*17e90*/  ISETP.GE.AND P0, PT, R4, R8, PT ;  /* 0x000000080400720c */ /* 0x000fc40003f06270 */
[----:B------:R-:W-:Y:S02]  /*17ea0*/  FSEL R204, R77, -INF , !P4 ;  /* 0xff8000004dcc7808 */ /* 0x000fe40006000000 */
[----:B------:R-:W-:Y:S02]  /*17eb0*/  FSEL R203, R76, -INF , !P0 ;  /* 0xff8000004ccb7808 */ /* 0x000fe40004000000 */
[----:B------:R-:W-:Y:S01]  /*17ec0*/  HMMA.16816.F32 R76, R28, R34, RZ ;  /* 0x000000221c4c723c */ /* 0x000fe200000018ff */
[----:B------:R-:W-:Y:S01]  /*17ed0*/  FSEL R197, R19, -INF , !P6 ;  /* 0xff80000013c57808 */ /* 0x000fe20007000000 */
[-C--:B-1----:R-:W-:Y:S01]  /*17ee0*/  FMUL.FTZ R7, R49, R3.reuse ;  /* 0x0000000331077220 */ /* 0x082fe20000410000 */
[----:B------:R-:W-:Y:S02]  /*17ef0*/  FSEL R202, R10, -INF , !P2 ;  /* 0xff8000000aca7808 */ /* 0x000fe40005000000 */
[----:B------:R-:W-:Y:S01]  /*17f00*/  FSEL R199, R178, -INF , !P1 ;  /* 0xff800000b2c77808 */ /* 0x000fe20004800000 */
[----:B------:R1:W-:Y:S01]  /*17f10*/  MUFU.TANH R88, R7 ;  /* 0x0000000700587308 */ /* 0x0003e20000002400 */
[----:B------:R-:W-:Y:S01]  /*17f20*/  ISETP.GE.AND P1, PT, R4, R6, PT ;  /* 0x000000060400720c */ /* 0x000fe20003f26270 */
[----:B------:R-:W-:Y:S01]  /*17f30*/  HMMA.16816.F32 R28, R24, R82, R44 ;  /* 0x00000052181c723c */ /* 0x000fe2000000182c */
[----:B----4-:R-:W-:Y:S01]  /*17f40*/  FMUL.FTZ R5, R51, R3 ;  /* 0x0000000333057220 */ /* 0x010fe20000410000 */
[----:B------:R-:W4:Y:S01]  /*17f50*/  LDSM.16.M88.4 R44, [R177+0x7800] ;  /* 0x00780000b12c783b */ /* 0x000f220000000200 */
[----:B------:R-:W-:-:S02]  /*17f60*/  IADD3 R4, R0, 0x88, RZ ;  /* 0x0000008800047810 */ /* 0x000fc40007ffe0ff */
[----:B------:R-:W-:Y:S01]  /*17f70*/  FSEL R175, R175, -INF , !P5 ;  /* 0xff800000afaf7808 */ /* 0x000fe20006800000 */
[----:B------:R2:W-:Y:S01]  /*17f80*/  MUFU.TANH R80, R5 ;  /* 0x0000000500507308 */ /* 0x0005e20000002400 */
[----:B------:R-:W-:Y:S01]  /*17f90*/  FSEL R198, R179, -INF , !P3 ;  /* 0xff800000b3c67808 */ /* 0x000fe20005800000 */
[----:B------:R-:W-:Y:S01]  /*17fa0*/  HMMA.16816.F32 R32, R20, R68, R84 ;  /* 0x000000441420723c */ /* 0x000fe20000001854 */
[C---:B------:R-:W-:Y:S02]  /*17fb0*/  ISETP.GE.AND P5, PT, R4.reuse, R8, PT ;  /* 0x000000080400720c */ /* 0x040fe40003fa6270 */
[----:B------:R-:W-:Y:S02]  /*17fc0*/  ISETP.GE.AND P3, PT, R4, R6, PT ;  /* 0x000000060400720c */ /* 0x000fe40003f66270 */
[----:B------:R-:W-:Y:S01]  /*17fd0*/  IADD3 R4, R0, 0x89, RZ ;  /* 0x0000008900047810 */ /* 0x000fe20007ffe0ff */
[----:B-1----:R-:W-:Y:S01]  /*17fe0*/  FMUL.FTZ R7, R56, R3 ;  /* 0x0000000338077220 */ /* 0x002fe20000410000 */
[----:B---3--:R-:W-:Y:S01]  /*17ff0*/  FSEL R160, R160, -INF , !P1 ;  /* 0xff800000a0a07808 */ /* 0x008fe20004800000 */
[----:B------:R-:W-:Y:S01]  /*18000*/  HMMA.16816.F32 R48, R12, R66, R52 ;  /* 0x000000420c30723c */ /* 0x000fe20000001834 */
[----:B------:R-:W-:-:S02]  /*18010*/  ISETP.GE.AND P6, PT, R4, R8, PT ;  /* 0x000000080400720c */ /* 0x000fc40003fc6270 */
[----:B------:R-:W-:Y:S02]  /*18020*/  ISETP.GE.AND P4, PT, R4, R6, PT ;  /* 0x000000060400720c */ /* 0x000fe40003f86270 */
[----:B------:R-:W-:Y:S01]  /*18030*/  IADD3 R4, R0, 0x90, RZ ;  /* 0x0000009000047810 */ /* 0x000fe20007ffe0ff */
[----:B--2---:R-:W-:Y:S01]  /*18040*/  FMUL.FTZ R5, R36, R3 ;  /* 0x0000000324057220 */ /* 0x004fe20000410000 */
[----:B------:R-:W-:Y:S01]  /*18050*/  FSEL R153, R153, -INF , !P5 ;  /* 0xff80000099997808 */ /* 0x000fe20006800000 */
[----:B------:R-:W-:Y:S01]  /*18060*/  HMMA.16816.F32 R28, R20, R70, R28 ;  /* 0x00000046141c723c */ /* 0x000fe2000000181c */
[C---:B------:R-:W-:Y:S01]  /*18070*/  ISETP.GE.AND P2, PT, R4.reuse, R8, PT ;  /* 0x000000080400720c */ /* 0x040fe20003f46270 */
[----:B------:R1:W2:Y:S01]  /*18080*/  MUFU.TANH R19, R5 ;  /* 0x0000000500137308 */ /* 0x0002a20000002400 */
[----:B------:R-:W-:Y:S02]  /*18090*/  ISETP.GE.AND P0, PT, R4, R6, PT ;  /* 0x000000060400720c */ /* 0x000fe40003f06270 */
[----:B------:R-:W-:-:S02]  /*180a0*/  IADD3 R4, R0, 0x91, RZ ;  /* 0x0000009100047810 */ /* 0x000fc40007ffe0ff */
[----:B------:R-:W-:Y:S02]  /*180b0*/  FSEL R152, R152, -INF , !P4 ;  /* 0xff80000098987808 */ /* 0x000fe40006000000 */
[C---:B------:R-:W-:Y:S02]  /*180c0*/  ISETP.GE.AND P1, PT, R4.reuse, R8, PT ;  /* 0x000000080400720c */ /* 0x040fe40003f26270 */
[----:B------:R-:W-:Y:S02]  /*180d0*/  ISETP.GE.AND P5, PT, R4, R6, PT ;  /* 0x000000060400720c */ /* 0x000fe40003fa6270 */
[----:B------:R-:W-:Y:S02]  /*180e0*/  IADD3 R4, R0, 0x98, RZ ;  /* 0x0000009800047810 */ /* 0x000fe40007ffe0ff */
[----:B------:R-:W-:Y:S02]  /*180f0*/  FSEL R144, R144, -INF , !P2 ;  /* 0xff80000090907808 */ /* 0x000fe40005000000 */
[----:B------:R-:W-:Y:S01]  /*18100*/  FSEL R84, R9, -INF , !P3 ;  /* 0xff80000009547808 */ /* 0x000fe20005800000 */
[----:B-1----:R-:W-:Y:S01]  /*18110*/  FMUL.FTZ R5, R37, R3 ;  /* 0x0000000325057220 */ /* 0x002fe20000410000 */
[----:B------:R-:W-:Y:S01]  /*18120*/  FSEL R155, R155, -INF , !P6 ;  /* 0xff8000009b9b7808 */ /* 0x000fe20007000000 */
[----:B------:R1:W-:Y:S01]  /*18130*/  MUFU.TANH R9, R7 ;  /* 0x0000000700097308 */ /* 0x0003e20000002400 */
[----:B------:R-:W-:-:S02]  /*18140*/  ISETP.GE.AND P3, PT, R4, R8, PT ;  /* 0x000000080400720c */ /* 0x000fc40003f66270 */
[----:B------:R-:W-:Y:S01]  /*18150*/  ISETP.GE.AND P6, PT, R4, R6, PT ;  /* 0x000000060400720c */ /* 0x000fe20003fc6270 */
[----:B------:R-:W-:Y:S01]  /*18160*/  HMMA.16816.F32 R28, R12, R62, R28 ;  /* 0x0000003e0c1c723c */ /* 0x000fe2000000181c */
[----:B------:R-:W-:Y:S02]  /*18170*/  IADD3 R4, R0, 0xa0, RZ ;  /* 0x000000a000047810 */ /* 0x000fe40007ffe0ff */
[----:B------:R-:W-:Y:S01]  /*18180*/  FSEL R128, R128, -INF , !P0 ;  /* 0xff80000080807808 */ /* 0x000fe20004000000 */
[----:B------:R3:W-:Y:S01]  /*18190*/  MUFU.TANH R65, R5 ;  /* 0x0000000500417308 */ /* 0x0007e20000002400 */
[----:B------:R-:W-:Y:S02]  /*181a0*/  FSEL R138, R138, -INF , !P1 ;  /* 0xff8000008a8a7808 */ /* 0x000fe40004800000 */
[C---:B------:R-:W-:Y:S02]  /*181b0*/  ISETP.GE.AND P0, PT, R4.reuse, R8, PT ;  /* 0x000000080400720c */ /* 0x040fe40003f06270 */
[----:B------:R-:W-:-:S02]  /*181c0*/  ISETP.GE.AND P1, PT, R4, R6, PT ;  /* 0x000000060400720c */ /* 0x000fc40003f26270 */
[----:B------:R-:W-:Y:S01]  /*181d0*/  IADD3 R4, R0, 0xa1, RZ ;  /* 0x000000a100047810 */ /* 0x000fe20007ffe0ff */
[-C--:B-1----:R-:W-:Y:S01]  /*181e0*/  FMUL.FTZ R7, R57, R3.reuse ;  /* 0x0000000339077220 */ /* 0x082fe20000410000 */
[----:B------:R-:W-:Y:S02]  /*181f0*/  FSEL R82, R18, -INF , !P6 ;  /* 0xff80000012527808 */ /* 0x000fe40007000000 */
[----:B------:R-:W-:Y:S01]  /*18200*/  FSEL R120, R120, -INF , !P5 ;  /* 0xff80000078787808 */ /* 0x000fe20006800000 */
[----:B------:R1:W-:Y:S01]  /*18210*/  MUFU.TANH R54, R7 ;  /* 0x0000000700367308 */ /* 0x0003e20000002400 */
[----:B------:R-:W-:Y:S02]  /*18220*/  FSEL R115, R115, -INF , !P3 ;  /* 0xff80000073737808 */ /* 0x000fe40005800000 */
[----:B------:R-:W-:Y:S01]  /*18230*/  ISETP.GE.AND P5, PT, R4, R8, PT ;  /* 0x000000080400720c */ /* 0x000fe20003fa6270 */
[----:B---3--:R-:W-:Y:S01]  /*18240*/  FMUL.FTZ R5, R38, R3 ;  /* 0x0000000326057220 */ /* 0x008fe20000410000 */
[----:B------:R-:W-:-:S02]  /*18250*/  ISETP.GE.AND P3, PT, R4, R6, PT ;  /* 0x000000060400720c */ /* 0x000fc40003f66270 */
[----:B------:R-:W-:Y:S01]  /*18260*/  IADD3 R4, R0, 0xa9, RZ ;  /* 0x000000a900047810 */ /* 0x000fe20007ffe0ff */
[----:B------:R3:W2:Y:S01]  /*18270*/  MUFU.TANH R10, R5 ;  /* 0x00000005000a7308 */ /* 0x0006a20000002400 */
[----:B------:R-:W-:Y:S02]  /*18280*/  FSEL R113, R113, -INF , !P0 ;  /* 0xff80000071717808 */ /* 0x000fe40004000000 */
[----:B------:R-:W-:Y:S02]  /*18290*/  ISETP.GE.AND P0, PT, R4, R6, PT ;  /* 0x000000060400720c */ /* 0x000fe40003f06270 */
[----:B------:R-:W-:Y:S02]  /*182a0*/  FSEL R111, R111, -INF , !P1 ;  /* 0xff8000006f6f7808 */ /* 0x000fe40004800000 */
[----:B------:R-:W-:Y:S01]  /*182b0*/  FSEL R112, R112, -INF , !P5 ;  /* 0xff80000070707808 */ /* 0x000fe20006800000 */
[----:B-1----:R-:W-:Y:S01]  /*182c0*/  FMUL.FTZ R7, R59, R3 ;  /* 0x000000033b077220 */ /* 0x002fe20000410000 */
[----:B------:R-:W-:-:S02]  /*182d0*/  FSEL R110, R110, -INF , !P3 ;  /* 0xff8000006e6e7808 */ /* 0x000fc40005800000 */
[----:B------:R-:W-:Y:S01]  /*182e0*/  FSEL R104, R104, -INF , !P0 ;  /* 0xff80000068687808 */ /* 0x000fe20004000000 */
[----:B------:R1:W-:Y:S01]  /*182f0*/  MUFU.TANH R18, R7 ;  /* 0x0000000700127308 */ /* 0x0003e20000002400 */
[-C--:B---3--:R-:W-:Y:S02]  /*18300*/  FMUL.FTZ R5, R39, R3.reuse ;  /* 0x0000000327057220 */ /* 0x088fe40000410000 */
[----:B------:R-:W-:Y:S05]  /*18310*/  HMMA.16816.F32 R36, R24, R72, R40 ;  /* 0x000000481824723c */ /* 0x000fea0000001828 */
[----:B------:R3:W2:Y:S03]  /*18320*/  MUFU.TANH R64, R5 ;  /* 0x0000000500407308 */ /* 0x0006a60000002400 */
[----:B------:R-:W-:Y:S01]  /*18330*/  HMMA.16816.F32 R40, R12, R60, R32 ;  /* 0x0000003c0c28723c */ /* 0x000fe20000001820 */
[----:B-1----:R-:W-:-:S04]  /*18340*/  FMUL.FTZ R7, R49, R3 ;  /* 0x0000000331077220 */ /* 0x002fc80000410000 */
[----:B------:R1:W-:Y:S03]  /*18350*/  MUFU.TANH R49, R7 ;  /* 0x0000000700317308 */ /* 0x0003e60000002400 */
[----:B------:R-:W-:Y:S01]  /*18360*/  HMMA.16816.F32 R24, R24, R74, R76 ;  /* 0x0000004a1818723c */ /* 0x000fe2000000184c */
[----:B---3--:R-:W-:-:S04]  /*18370*/  IADD3 R5, R0, 0x99, RZ ;  /* 0x0000009900057810 */ /* 0x008fc80007ffe0ff */
[C---:B------:R-:W-:Y:S02]  /*18380*/  ISETP.GE.AND P4, PT, R5.reuse, R8, PT ;  /* 0x000000080500720c */ /* 0x040fe40003f86270 */
[----:B------:R-:W-:Y:S01]  /*18390*/  ISETP.GE.AND P2, PT, R5, R6, PT ;  /* 0x000000060500720c */ /* 0x000fe20003f46270 */
[-C--:B------:R-:W-:Y:S01]  /*183a0*/  FMUL.FTZ R5, R58, R3.reuse ;  /* 0x000000033a057220 */ /* 0x080fe20000410000 */
[----:B----4-:R-:W-:Y:S01]  /*183b0*/  HMMA.16816.F32 R32, R20, R44, R36 ;  /* 0x0000002c1420723c */ /* 0x010fe20000001824 */
[----:B------:R-:W3:Y:S01]  /*183c0*/  LDSM.16.M88.4 R36, [R182+0x7800] ;  /* 0x00780000b624783b */ /* 0x000ee20000000200 */
[----:B------:R-:W-:Y:S01]  /*183d0*/  FSEL R123, R123, -INF , !P4 ;  /* 0xff8000007b7b7808 */ /* 0x000fe20006000000 */
[----:B------:R4:W2:Y:S01]  /*183e0*/  MUFU.TANH R53, R5 ;  /* 0x0000000500357308 */ /* 0x0008a20000002400 */
[----:B------:R-:W-:Y:S01]  /*183f0*/  FSEL R114, R114, -INF , !P2 ;  /* 0xff80000072727808 */ /* 0x000fe20005000000 */
[----:B-1----:R-:W-:Y:S01]  /*18400*/  FMUL.FTZ R7, R51, R3 ;  /* 0x0000000333077220 */ /* 0x002fe20000410000 */
[----:B------:R-:W-:Y:S01]  /*18410*/  ISETP.GE.AND P2, PT, R4, R8, PT ;  /* 0x000000080400720c */ /* 0x000fe20003f46270 */
[----:B------:R-:W-:-:S04]  /*18420*/  DEPBAR.LE SB0, 0x0 ;  /* 0x000080000000791a */ /* 0x000fc80000000000 */
[----:B------:R-:W-:Y:S01]  /*18430*/  IADD3 R4, R0, 0xb1, RZ ;  /* 0x000000b100047810 */ /* 0x000fe20007ffe0ff */
[----:B------:R1:W-:Y:S01]  /*18440*/  MUFU.TANH R45, R7 ;  /* 0x00000007002d7308 */ /* 0x0003e20000002400 */
[----:B------:R-:W-:Y:S02]  /*18450*/  FSEL R108, R108, -INF , !P2 ;  /* 0xff8000006c6c7808 */ /* 0x000fe40005000000 */
[----:B------:R-:W-:Y:S01]  /*18460*/  HMMA.16816.F32 R20, R20, R46, R24 ;  /* 0x0000002e1414723c */ /* 0x000fe20000001818 */
[----:B------:R-:W-:Y:S01]  /*18470*/  BAR.SYNC.DEFER_BLOCKING 0x0 ;  /* 0x0000000000007b1d */ /* 0x000fe20000010000 */
[----:B------:R-:W-:Y:S02]  /*18480*/  ISETP.GE.AND P3, PT, R4, R8, PT ;  /* 0x000000080400720c */ /* 0x000fe40003f66270 */
[----:B----4-:R-:W-:Y:S02]  /*18490*/  IADD3 R5, R0, 0xa8, RZ ;  /* 0x000000a800057810 */ /* 0x010fe40007ffe0ff */
[----:B------:R-:W-:-:S02]  /*184a0*/  FSEL R102, R102, -INF , !P3 ;  /* 0xff80000066667808 */ /* 0x000fc40005800000 */
[C---:B------:R-:W-:Y:S02]  /*184b0*/  ISETP.GE.AND P6, PT, R5.reuse, R8, PT ;  /* 0x000000080500720c */ /* 0x040fe40003fc6270 */
[-C--:B------:R-:W-:Y:S01]  /*184c0*/  ISETP.GE.AND P4, PT, R5, R6.reuse, PT ;  /* 0x000000060500720c */ /* 0x080fe20003f86270 */
[-C--:B------:R-:W-:Y:S01]  /*184d0*/  FMUL.FTZ R5, R48, R3.reuse ;  /* 0x0000000330057220 */ /* 0x080fe20000410000 */
[----:B------:R-:W-:Y:S01]  /*184e0*/  FSEL R109, R109, -INF , !P6 ;  /* 0xff8000006d6d7808 */ /* 0x000fe20007000000 */
[----:B-1----:R-:W-:Y:S01]  /*184f0*/  FMUL.FTZ R7, R40, R3 ;  /* 0x0000000328077220 */ /* 0x002fe20000410000 */
[----:B------:R-:W-:Y:S01]  /*18500*/  ISETP.GE.AND P6, PT, R4, R6, PT ;  /* 0x000000060400720c */ /* 0x000fe20003fc6270 */
[----:B------:R1:W4:Y:S01]  /*18510*/  MUFU.TANH R52, R5 ;  /* 0x0000000500347308 */ /* 0x0003220000002400 */
[----:B------:R-:W-:Y:S02]  /*18520*/  IADD3 R4, R0, 0xb8, RZ ;  /* 0x000000b800047810 */ /* 0x000fe40007ffe0ff */
[----:B------:R-:W-:-:S02]  /*18530*/  FSEL R103, R103, -INF , !P4 ;  /* 0xff80000067677808 */ /* 0x000fc40006000000 */
[C---:B------:R-:W-:Y:S02]  /*18540*/  ISETP.GE.AND P4, PT, R4.reuse, R8, PT ;  /* 0x000000080400720c */ /* 0x040fe40003f86270 */
[-C--:B------:R-:W-:Y:S02]  /*18550*/  ISETP.GE.AND P2, PT, R4, R6.reuse, PT ;  /* 0x000000060400720c */ /* 0x080fe40003f46270 */
[----:B------:R-:W-:Y:S02]  /*18560*/  IADD3 R4, R0, 0xc0, RZ ;  /* 0x000000c000047810 */ /* 0x000fe40007ffe0ff */
[----:B------:R-:W-:Y:S01]  /*18570*/  FSEL R99, R99, -INF , !P6 ;  /* 0xff80000063637808 */ /* 0x000fe20007000000 */
[----:B---3--:R-:W-:Y:S01]  /*18580*/  HMMA.16816.F32 R32, R12, R36, R32 ;  /* 0x000000240c20723c */ /* 0x008fe20000001820 */
[----:B------:R-:W-:Y:S02]  /*18590*/  ISETP.GE.AND P3, PT, R4, R6, PT ;  /* 0x000000060400720c */ /* 0x000fe40003f66270 */
[----:B------:R-:W-:-:S02]  /*185a0*/  FSEL R97, R97, -INF , !P4 ;  /* 0xff80000061617808 */ /* 0x000fc40006000000 */
[----:B-1----:R-:W-:Y:S02]  /*185b0*/  IADD3 R5, R0, 0xb0, RZ ;  /* 0x000000b000057810 */ /* 0x002fe40007ffe0ff */
[----:B------:R-:W-:Y:S01]  /*185c0*/  FSEL R90, R90, -INF , !P2 ;  /* 0xff8000005a5a7808 */ /* 0x000fe20005000000 */
[----:B------:R-:W-:Y:S01]  /*185d0*/  HMMA.16816.F32 R20, R12, R38, R20 ;  /* 0x000000260c14723c */ /* 0x000fe20000001814 */
[C---:B------:R-:W-:Y:S02]  /*185e0*/  ISETP.GE.AND P1, PT, R5.reuse, R8, PT ;  /* 0x000000080500720c */ /* 0x040fe40003f26270 */
[----:B------:R-:W-:Y:S01]  /*185f0*/  ISETP.GE.AND P5, PT, R5, R6, PT ;  /* 0x000000060500720c */ /* 0x000fe20003fa6270 */
[----:B------:R-:W-:Y:S01]  /*18600*/  FMUL.FTZ R5, R50, R3 ;  /* 0x0000000332057220 */ /* 0x000fe20000410000 */
[----:B------:R-:W-:Y:S02]  /*18610*/  FSEL R86, R11, -INF , !P1 ;  /* 0xff8000000b567808 */ /* 0x000fe40004800000 */
[----:B------:R-:W-:Y:S01]  /*18620*/  FSEL R98, R98, -INF , !P5 ;  /* 0xff80000062627808 */ /* 0x000fe20006800000 */
[----:B------:R1:W3:Y:S01]  /*18630*/  MUFU.TANH R48, R5 ;  /* 0x0000000500307308 */ /* 0x0002e20000002400 */
[----:B------:R-:W-:-:S02]  /*18640*/  ISETP.GE.AND P5, PT, R4, R8, PT ;  /* 0x000000080400720c */ /* 0x000fc40003fa6270 */
[----:B------:R-:W-:Y:S02]  /*18650*/  IADD3 R4, R0, 0xc8, RZ ;  /* 0x000000c800047810 */ /* 0x000fe40007ffe0ff */
[----:B------:R-:W-:Y:S02]  /*18660*/  FSEL R209, R89, -INF , !P5 ;  /* 0xff80000059d17808 */ /* 0x000fe40006800000 */
[----:B------:R-:W-:Y:S01]  /*18670*/  ISETP.GE.AND P2, PT, R4, R8, PT ;  /* 0x000000080400720c */ /* 0x000fe20003f46270 */
[----:B------:R3:W-:Y:S01]  /*18680*/  MUFU.TANH R11, R7 ;  /* 0x00000007000b7308 */ /* 0x0007e20000002400 */
[----:B------:R-:W-:Y:S02]  /*18690*/  FSEL R89, R81, -INF , !P3 ;  /* 0xff80000051597808 */ /* 0x000fe40005800000 */
[----:B--2---:R-:W-:Y:S02]  /*186a0*/  FSEL R207, R19, -INF , !P2 ;  /* 0xff80000013cf7808 */ /* 0x004fe40005000000 */
[----:B-1----:R-:W-:-:S04]  /*186b0*/  IADD3 R5, R0, 0xb9, RZ ;  /* 0x000000b900057810 */ /* 0x002fc80007ffe0ff */
[C---:B------:R-:W-:Y:S02]  /*186c0*/  ISETP.GE.AND P0, PT, R5.reuse, R8, PT ;  /* 0x000000080500720c */ /* 0x040fe40003f06270 */
[----:B------:R-:W-:Y:S02]  /*186d0*/  ISETP.GE.AND P1, PT, R5, R6, PT ;  /* 0x000000060500720c */ /* 0x000fe40003f26270 */
[----:B------:R-:W-:Y:S01]  /*186e0*/  IADD3 R5, R0, 0xc1, RZ ;  /* 0x000000c100057810 */ /* 0x000fe20007ffe0ff */
[----:B---3--:R-:W-:Y:S01]  /*186f0*/  FMUL.FTZ R7, R41, R3 ;  /* 0x0000000329077220 */ /* 0x008fe20000410000 */
[----:B------:R-:W-:Y:S02]  /*18700*/  FSEL R96, R96, -INF , !P0 ;  /* 0xff80000060607808 */ /* 0x000fe40004000000 */
[C---:B------:R-:W-:Y:S01]  /*18710*/  ISETP.GE.AND P6, PT, R5.reuse, R8, PT ;  /* 0x000000080500720c */ /* 0x040fe20003fc6270 */
[----:B------:R1:W2:Y:S01]  /*18720*/  MUFU.TANH R44, R7 ;  /* 0x00000007002c7308 */ /* 0x0002a20000002400 */
[----:B------:R-:W-:-:S02]  /*18730*/  ISETP.GE.AND P4, PT, R5, R6, PT ;  /* 0x000000060500720c */ /* 0x000fc40003f86270 */
[----:B------:R-:W-:Y:S02]  /*18740*/  IADD3 R5, R0, 0xc9, RZ ;  /* 0x000000c900057810 */ /* 0x000fe40007ffe0ff */
[----:B------:R-:W-:Y:S02]  /*18750*/  ISETP.GE.AND P0, PT, R4, R6, PT ;  /* 0x000000060400720c */ /* 0x000fe40003f06270 */
[----:B------:R-:W-:Y:S02]  /*18760*/  IADD3 R4, R0, 0xd0, RZ ;  /* 0x000000d000047810 */ /* 0x000fe40007ffe0ff */
[----:B------:R-:W-:Y:S02]  /*18770*/  FSEL R91, R91, -INF , !P1 ;  /* 0xff8000005b5b7808 */ /* 0x000fe40004800000 */
[C---:B------:R-:W-:Y:S02]  /*18780*/  ISETP.GE.AND P1, PT, R5.reuse, R8, PT ;  /* 0x000000080500720c */ /* 0x040fe40003f26270 */
[----:B------:R-:W-:Y:S01]  /*18790*/  ISETP.GE.AND P5, PT, R5, R6, PT ;  /* 0x000000060500720c */ /* 0x000fe20003fa6270 */
[-C--:B------:R-:W-:Y:S01]  /*187a0*/  FMUL.FTZ R5, R28, R3.reuse ;  /* 0x000000031c057220 */ /* 0x080fe20000410000 */
[----:B------:R-:W-:Y:S01]  /*187b0*/  FSEL R210, R88, -INF , !P6 ;  /* 0xff80000058d27808 */ /* 0x000fe20007000000 */
[----:B-1----:R-:W-:Y:S01]  /*187c0*/  FMUL.FTZ R7, R42, R3 ;  /* 0x000000032a077220 */ /* 0x002fe20000410000 */
[C---:B------:R-:W-:Y:S01]  /*187d0*/  ISETP.GE.AND P3, PT, R4.reuse, R8, PT ;  /* 0x000000080400720c */ /* 0x040fe20003f66270 */
[----:B------:R1:W-:Y:S01]  /*187e0*/  MUFU.TANH R28, R5 ;  /* 0x00000005001c7308 */ /* 0x0003e20000002400 */
[----:B------:R-:W-:-:S02]  /*187f0*/  ISETP.GE.AND P6, PT, R4, R6, PT ;  /* 0x000000060400720c */ /* 0x000fc40003fc6270 */
[----:B------:R-:W-:Y:S02]  /*18800*/  IADD3 R4, R0, 0xd1, RZ ;  /* 0x000000d100047810 */ /* 0x000fe40007ffe0ff */
[----:B------:R-:W-:Y:S02]  /*18810*/  FSEL R87, R80, -INF , !P4 ;  /* 0xff80000050577808 */ /* 0x000fe40006000000 */
[C---:B------:R-:W-:Y:S01]  /*18820*/  ISETP.GE.AND P4, PT, R4.reuse, R8, PT ;  /* 0x000000080400720c */ /* 0x040fe20003f86270 */
[----:B------:R3:W-:Y:S01]  /*18830*/  MUFU.TANH R41, R7 ;  /* 0x0000000700297308 */ /* 0x0007e20000002400 */
[----:B------:R-:W-:Y:S02]  /*18840*/  ISETP.GE.AND P2, PT, R4, R6, PT ;  /* 0x000000060400720c */ /* 0x000fe40003f46270 */
[----:B------:R-:W-:Y:S02]  /*18850*/  IADD3 R4, R0, 0xd8, RZ ;  /* 0x000000d800047810 */ /* 0x000fe40007ffe0ff */
[----:B------:R-:W-:-:S02]  /*18860*/  FSEL R85, R10, -INF , !P0 ;  /* 0xff8000000a557808 */ /* 0x000fc40004000000 */
[----:B------:R-:W-:Y:S01]  /*18870*/  FSEL R88, R65, -INF , !P1 ;  /* 0xff80000041587808 */ /* 0x000fe20004800000 */
[-C--:B-1----:R-:W-:Y:S01]  /*18880*/  FMUL.FTZ R5, R29, R3.reuse ;  /* 0x000000031d057220 */ /* 0x082fe20000410000 */
[C---:B------:R-:W-:Y:S02]  /*18890*/  ISETP.GE.AND P0, PT, R4.reuse, R8, PT ;  /* 0x000000080400720c */ /* 0x040fe40003f06270 */
[----:B------:R-:W-:Y:S01]  /*188a0*/  ISETP.GE.AND P1, PT, R4, R6, PT ;  /* 0x000000060400720c */ /* 0x000fe20003f26270 */
[----:B------:R1:W1:Y:S01]  /*188b0*/  MUFU.TANH R19, R5 ;  /* 0x0000000500137308 */ /* 0x0002620000002400 */
[----:B------:R-:W-:Y:S02]  /*188c0*/  IADD3 R4, R0, 0xd9, RZ ;  /* 0x000000d900047810 */ /* 0x000fe40007ffe0ff */
[----:B------:R-:W-:Y:S01]  /*188d0*/  FSEL R208, R64, -INF , !P5 ;  /* 0xff80000040d07808 */ /* 0x000fe20006800000 */
[----:B---3--:R-:W-:Y:S01]  /*188e0*/  FMUL.FTZ R7, R43, R3 ;  /* 0x000000032b077220 */ /* 0x008fe20000410000 */
[----:B------:R-:W-:-:S02]  /*188f0*/  FSEL R217, R9, -INF , !P3 ;  /* 0xff80000009d97808 */ /* 0x000fc40005800000 */
[C---:B------:R-:W-:Y:S01]  /*18900*/  ISETP.GE.AND P5, PT, R4.reuse, R8, PT ;  /* 0x000000080400720c */ /* 0x040fe20003fa6270 */
[----:B------:R3:W-:Y:S01]  /*18910*/  MUFU.TANH R40, R7 ;  /* 0x0000000700287308 */ /* 0x0007e20000002400 */
[----:B------:R-:W-:Y:S02]  /*18920*/  ISETP.GE.AND P3, PT, R4, R6, PT ;  /* 0x000000060400720c */ /* 0x000fe40003f66270 */
[----:B------:R-:W-:Y:S02]  /*18930*/  IADD3 R4, R0, 0xe1, RZ ;  /* 0x000000e100047810 */ /* 0x000fe40007ffe0ff */
[----:B------:R-:W-:Y:S02]  /*18940*/  FSEL R211, R53, -INF , !P6 ;  /* 0xff80000035d37808 */ /* 0x000fe40007000000 */
[----:B------:R-:W-:Y:S01]  /*18950*/  FSEL R218, R54, -INF , !P4 ;  /* 0xff80000036da7808 */ /* 0x000fe20006000000 */
[----:B-1----:R-:W-:Y:S01]  /*18960*/  FMUL.FTZ R5, R30, R3 ;  /* 0x000000031e057220 */ /* 0x002fe20000410000 */
[----:B------:R-:W-:-:S02]  /*18970*/  FSEL R213, R18, -INF , !P2 ;  /* 0xff80000012d57808 */ /* 0x000fc40005000000 */
[----:B----4-:R-:W-:Y:S01]  /*18980*/  FSEL R219, R52, -INF , !P0 ;  /* 0xff80000034db7808 */ /* 0x010fe20004000000 */
[----:B------:R1:W4:Y:S01]  /*18990*/  MUFU.TANH R10, R5 ;  /* 0x00000005000a7308 */ /* 0x0003220000002400 */
[C---:B------:R-:W-:Y:S02]  /*189a0*/  ISETP.GE.AND P2, PT, R4.reuse, R8, PT ;  /* 0x000000080400720c */ /* 0x040fe40003f46270 */
[----:B------:R-:W-:Y:S01]  /*189b0*/  ISETP.GE.AND P0, PT, R4, R6, PT ;  /* 0x000000060400720c */ /* 0x000fe20003f06270 */
[----:B---3--:R-:W-:Y:S01]  /*189c0*/  FMUL.FTZ R7, R31, R3 ;  /* 0x000000031f077220 */ /* 0x008fe20000410000 */
[----:B------:R-:W-:Y:S02]  /*189d0*/  IADD3 R4, R0, 0xe9, RZ ;  /* 0x000000e900047810 */ /* 0x000fe40007ffe0ff */
[----:B------:R-:W-:Y:S01]  /*189e0*/  FSEL R212, R48, -INF , !P1 ;  /* 0xff80000030d47808 */ /* 0x000fe20004800000 */
[----:B------:R3:W3:Y:S01]  /*189f0*/  MUFU.TANH R9, R7 ;  /* 0x0000000700097308 */ /* 0x0006e20000002400 */
[----:B------:R-:W-:-:S02]  /*18a00*/  FSEL R214, R49, -INF , !P5 ;  /* 0xff80000031d67808 */ /* 0x000fc40006800000 */
[----:B------:R-:W-:Y:S02]  /*18a10*/  FSEL R215, R45, -INF , !P3 ;  /* 0xff8000002dd77808 */ /* 0x000fe40005800000 */
[-C--:B------:R-:W-:Y:S02]  /*18a20*/  ISETP.GE.AND P3, PT, R4, R8.reuse, PT ;  /* 0x000000080400720c */ /* 0x080fe40003f66270 */
[----:B--2---:R-:W-:Y:S02]  /*18a30*/  FSEL R224, R44, -INF , !P2 ;  /* 0xff8000002ce07808 */ /* 0x004fe40005000000 */
[----:B-1----:R-:W-:Y:S02]  /*18a40*/  IADD3 R5, R0, 0xe0, RZ ;  /* 0x000000e000057810 */ /* 0x002fe40007ffe0ff */
[----:B------:R-:W-:Y:S02]  /*18a50*/  FSEL R226, R19, -INF , !P3 ;  /* 0xff80000013e27808 */ /* 0x000fe40005800000 */
[----:B------:R-:W-:-:S02]  /*18a60*/  ISETP.GE.AND P6, PT, R5, R8, PT ;  /* 0x000000080500720c */ /* 0x000fc40003fc6270 */
[----:B------:R-:W-:Y:S01]  /*18a70*/  ISETP.GE.AND P4, PT, R5, R6, PT ;  /* 0x000000060500720c */ /* 0x000fe20003f86270 */
[-C--:B---3--:R-:W-:Y:S01]  /*18a80*/  FMUL.FTZ R7, R32, R3.reuse ;  /* 0x0000000320077220 */ /* 0x088fe20000410000 */
[----:B------:R-:W-:Y:S02]  /*18a90*/  IADD3 R5, R0, 0xe8, RZ ;  /* 0x000000e800057810 */ /* 0x000fe40007ffe0ff */
[----:B------:R-:W-:Y:S01]  /*18aa0*/  FSEL R223, R11, -INF , !P6 ;  /* 0xff8000000bdf7808 */ /* 0x000fe20007000000 */
[----:B------:R1:W-:Y:S01]  /*18ab0*/  MUFU.TANH R18, R7 ;  /* 0x0000000700127308 */ /* 0x0003e20000002400 */
[C---:B------:R-:W-:Y:S02]  /*18ac0*/  ISETP.GE.AND P1, PT, R5.reuse, R8, PT ;  /* 0x000000080500720c */ /* 0x040fe40003f26270 */
[-C--:B------:R-:W-:Y:S01]  /*18ad0*/  ISETP.GE.AND P5, PT, R5, R6.reuse, PT ;  /* 0x000000060500720c */ /* 0x080fe20003fa6270 */
[----:B------:R-:W-:Y:S01]  /*18ae0*/  FMUL.FTZ R5, R34, R3 ;  /* 0x0000000322057220 */ /* 0x000fe20000410000 */
[----:B------:R-:W-:-:S02]  /*18af0*/  ISETP.GE.AND P6, PT, R4, R6, PT ;  /* 0x000000060400720c */ /* 0x000fc40003fc6270 */
[----:B------:R-:W-:Y:S01]  /*18b00*/  IADD3 R4, R0, 0xf0, RZ ;  /* 0x000000f000047810 */ /* 0x000fe20007ffe0ff */
[----:B------:R2:W3:Y:S01]  /*18b10*/  MUFU.TANH R11, R5 ;  /* 0x00000005000b7308 */ /* 0x0004e20000002400 */
[----:B------:R-:W-:Y:S02]  /*18b20*/  FSEL R221, R41, -INF , !P4 ;  /* 0xff80000029dd7808 */ /* 0x000fe40006000000 */
[C---:B------:R-:W-:Y:S02]  /*18b30*/  ISETP.GE.AND P4, PT, R4.reuse, R8, PT ;  /* 0x000000080400720c */ /* 0x040fe40003f86270 */
[----:B------:R-:W-:Y:S02]  /*18b40*/  ISETP.GE.AND P2, PT, R4, R6, PT ;  /* 0x000000060400720c */ /* 0x000fe40003f46270 */
[----:B------:R-:W-:Y:S01]  /*18b50*/  IADD3 R4, R0, 0xf8, RZ ;  /* 0x000000f800047810 */ /* 0x000fe20007ffe0ff */
[----:B-1----:R-:W-:Y:S01]  /*18b60*/  FMUL.FTZ R7, R33, R3 ;  /* 0x0000000321077220 */ /* 0x002fe20000410000 */
[----:B----4-:R-:W-:-:S02]  /*18b70*/  FSEL R220, R10, -INF , !P5 ;  /* 0xff8000000adc7808 */ /* 0x010fc40006800000 */
[C---:B------:R-:W-:Y:S01]  /*18b80*/  ISETP.GE.AND P5, PT, R4.reuse, R8, PT ;  /* 0x000000080400720c */ /* 0x040fe20003fa6270 */
[----:B------:R1:W4:Y:S01]  /*18b90*/  MUFU.TANH R13, R7 ;  /* 0x00000007000d7308 */ /* 0x0003220000002400 */
[----:B------:R-:W-:Y:S01]  /*18ba0*/  ISETP.GE.AND P3, PT, R4, R6, PT ;  /* 0x000000060400720c */ /* 0x000fe20003f66270 */
[----:B------:R-:W-:Y:S01]  /*18bb0*/  FMUL.FTZ R4, R21, R3 ;  /* 0x0000000315047220 */ /* 0x000fe20000410000 */
[----:B------:R-:W-:Y:S02]  /*18bc0*/  FSEL R227, R9, -INF , !P6 ;  /* 0xff80000009e37808 */ /* 0x000fe40007000000 */
[----:B--2---:R-:W-:Y:S02]  /*18bd0*/  IADD3 R5, R0, 0xf1, RZ ;  /* 0x000000f100057810 */ /* 0x004fe40007ffe0ff */
[----:B------:R-:W-:Y:S01]  /*18be0*/  FSEL R222, R40, -INF , !P0 ;  /* 0xff80000028de7808 */ /* 0x000fe20004000000 */
[----:B------:R2:W2:Y:S01]  /*18bf0*/  MUFU.TANH R9, R4 ;  /* 0x0000000400097308 */ /* 0x0004a20000002400 */
[----:B------:R-:W-:-:S02]  /*18c00*/  FSEL R225, R28, -INF , !P1 ;  /* 0xff8000001ce17808 */ /* 0x000fc40004800000 */
[C---:B------:R-:W-:Y:S02]  /*18c10*/  ISETP.GE.AND P0, PT, R5.reuse, R8, PT ;  /* 0x000000080500720c */ /* 0x040fe40003f06270 */
[----:B------:R-:W-:Y:S02]  /*18c20*/  ISETP.GE.AND P1, PT, R5, R6, PT ;  /* 0x000000060500720c */ /* 0x000fe40003f26270 */
[----:B---3--:R-:W-:Y:S01]  /*18c30*/  FSEL R228, R11, -INF , !P2 ;  /* 0xff8000000be47808 */ /* 0x008fe20005000000 */
[-C--:B-1----:R-:W-:Y:S01]  /*18c40*/  FMUL.FTZ R7, R35, R3.reuse ;  /* 0x0000000323077220 */ /* 0x082fe20000410000 */
[----:B------:R-:W-:Y:S02]  /*18c50*/  IADD3 R11, R177, 0x800, RZ ;  /* 0x00000800b10b7810 */ /* 0x000fe40007ffe0ff */
[CC--:B------:R-:W-:Y:S01]  /*18c60*/  ISETP.GE.AND P6, PT, R0.reuse, R8.reuse, PT ;  /* 0x000000080000720c */ /* 0x0c0fe20003fc6270 */
[----:B------:R1:W-:Y:S01]  /*18c70*/  MUFU.TANH R12, R7 ;  /* 0x00000007000c7308 */ /* 0x0003e20000002400 */
[----:B------:R-:W-:Y:S01]  /*18c80*/  IADD3 R0, R0, 0xf9, RZ ;  /* 0x000000f900007810 */ /* 0x000fe20007ffe0ff */
[----:B------:R3:W-:Y:S01]  /*18c90*/  STL [R1+0x90], R11 ;  /* 0x0000900b01007387 */ /* 0x0007e20000100800 */
[----:B------:R-:W-:Y:S01]  /*18ca0*/  FSEL R229, R18, -INF , !P4 ;  /* 0xff80000012e57808 */ /* 0x000fe20006000000 */
[----:B--2---:R-:W-:Y:S01]  /*18cb0*/  FMUL.FTZ R4, R22, R3 ;  /* 0x0000000316047220 */ /* 0x004fe20000410000 */
[----:B------:R-:W-:-:S02]  /*18cc0*/  ISETP.GE.AND P4, PT, R0, R8, PT ;  /* 0x000000080000720c */ /* 0x000fc40003f86270 */
[----:B------:R-:W-:Y:S01]  /*18cd0*/  ISETP.GE.AND P2, PT, R0, R6, PT ;  /* 0x000000060000720c */ /* 0x000fe20003f46270 */
[----:B------:R2:W2:Y:S01]  /*18ce0*/  MUFU.TANH R5, R4 ;  /* 0x0000000400057308 */ /* 0x0004a20000002400 */
[----:B------:R-:W-:Y:S02]  /*18cf0*/  LOP3.LUT R0, R205, R206, RZ, 0xfc, !PT ;  /* 0x000000cecd007212 */ /* 0x000fe400078efcff */
[----:B----4-:R-:W-:Y:S02]  /*18d00*/  FSEL R206, R13, -INF , !P0 ;  /* 0xff8000000dce7808 */ /* 0x010fe40004000000 */
[----:B------:R-:W-:Y:S02]  /*18d10*/  ISETP.NE.U32.AND P0, PT, R240, RZ, PT ;  /* 0x000000fff000720c */ /* 0x000fe40003f05070 */
[----:B------:R-:W-:Y:S01]  /*18d20*/  FSEL R231, R9, -INF , !P4 ;  /* 0xff80000009e77808 */ /* 0x000fe20006000000 */
[----:B-1----:R-:W-:Y:S01]  /*18d30*/  FMUL.FTZ R7, R20, R3 ;  /* 0x0000000314077220 */ /* 0x002fe20000410000 */
[----:B------:R-:W-:-:S03]  /*18d40*/  ISETP.NE.AND.EX P0, PT, R241, RZ, PT, P0 ;  /* 0x000000fff100720c */ /* 0x000fc60003f05300 */
[----:B------:R1:W4:Y:S01]  /*18d50*/  MUFU.TANH R10, R7 ;  /* 0x00000007000a7308 */ /* 0x0003220000002400 */
[----:B--2---:R-:W-:Y:S02]  /*18d60*/  IADD3 R4, R177, 0x1000, RZ ;  /* 0x00001000b1047810 */ /* 0x004fe40007ffe0ff */
[----:B------:R-:W-:Y:S02]  /*18d70*/  FSEL R205, R5, -INF , !P3 ;  /* 0xff80000005cd7808 */ /* 0x000fe40005800000 */
[----:B---3--:R-:W-:Y:S01]  /*18d80*/  IADD3 R11, R177, 0x1800, RZ ;  /* 0x00001800b10b7810 */ /* 0x008fe20007ffe0ff */
[----:B------:R2:W-:Y:S04]  /*18d90*/  STL [R1+0xa0], R4 ;  /* 0x0000a00401007387 */ /* 0x0005e80000100800 */
[----:B------:R3:W-:Y:S01]  /*18da0*/  STL [R1+0xa4], R11 ;  /* 0x0000a40b01007387 */ /* 0x0007e20000100800 */
[-C--:B-1----:R-:W-:Y:S01]  /*18db0*/  FMUL.FTZ R7, R136, R3.reuse ;  /* 0x0000000388077220 */ /* 0x082fe20000410000 */
[----:B------:R-:W-:Y:S01]  /*18dc0*/  FSEL R136, R12, -INF , !P1 ;  /* 0xff8000000c887808 */ /* 0x000fe20004800000 */
[----:B------:R-:W-:Y:S01]  /*18dd0*/  FMUL.FTZ R3, R23, R3 ;  /* 0x0000000317037220 */ /* 0x000fe20000410000 */
[----:B------:R-:W-:-:S02]  /*18de0*/  IADD3 R12, R177, 0x3800, RZ ;  /* 0x00003800b10c7810 */ /* 0x000fc40007ffe0ff */
[----:B------:R-:W-:Y:S02]  /*18df0*/  ISETP.GE.AND P1, PT, R230, 0x2, PT ;  /* 0x00000002e600780c */ /* 0x000fe40003f26270 */
[----:B----4-:R-:W-:Y:S01]  /*18e00*/  FSEL R230, R10, -INF , !P5 ;  /* 0xff8000000ae67808 */ /* 0x010fe20006800000 */
[----:B------:R-:W1:Y:S01]  /*18e10*/  MUFU.TANH R3, R3 ;  /* 0x0000000300037308 */ /* 0x000e620000002400 */
[C---:B--2---:R-:W-:Y:S02]  /*18e20*/  IADD3 R4, R177.reuse, 0x2000, RZ ;  /* 0x00002000b1047810 */ /* 0x044fe40007ffe0ff */
[----:B---3--:R-:W-:-:S03]  /*18e30*/  IADD3 R11, R177, 0x2800, RZ ;  /* 0x00002800b10b7810 */ /* 0x008fc60007ffe0ff */
[----:B------:R2:W-:Y:S01]  /*18e40*/  STL [R1+0xa8], R4 ;  /* 0x0000a80401007387 */ /* 0x0005e20000100800 */
[----:B-1----:R-:W-:-:S03]  /*18e50*/  FSEL R232, R3, -INF , !P2 ;  /* 0xff80000003e87808 */ /* 0x002fc60005000000 */
[----:B------:R1:W-:Y:S01]  /*18e60*/  STL [R1+0xac], R11 ;  /* 0x0000ac0b01007387 */ /* 0x0003e20000100800 */
[----:B--2---:R2:W3:Y:S01]  /*18e70*/  MUFU.TANH R4, R7 ;  /* 0x0000000700047308 */ /* 0x0044e20000002400 */
[C---:B-1----:R-:W-:Y:S02]  /*18e80*/  IADD3 R11, R177.reuse, 0x4000, RZ ;  /* 0x00004000b10b7810 */ /* 0x042fe40007ffe0ff */
[----:B--2---:R-:W-:Y:S02]  /*18e90*/  IADD3 R7, R177, 0x3000, RZ ;  /* 0x00003000b1077810 */ /* 0x004fe40007ffe0ff */
[----:B---3--:R-:W-:-:S03]  /*18ea0*/  FSEL R48, R4, -INF , !P6 ;  /* 0xff80000004307808 */ /* 0x008fc60007000000 */
[----:B------:R1:W-:Y:S04]  /*18eb0*/  STL [R1+0xb0], R7 ;  /* 0x0000b00701007387 */ /* 0x0003e80000100800 */
[----:B------:R2:W-:Y:S04]  /*18ec0*/  STL [R1+0xfc], R12 ;  /* 0x0000fc0c01007387 */ /* 0x0005e80000100800 */
[----:B------:R3:W-:Y:S01]  /*18ed0*/  STL [R1+0x104], R11 ;  /* 0x0001040b01007387 */ /* 0x0007e20000100800 */
[C---:B-1----:R-:W-:Y:S02]  /*18ee0*/  IADD3 R7, R177.reuse, 0x4800, RZ ;  /* 0x00004800b1077810 */ /* 0x042fe40007ffe0ff */
[----:B--2---:R-:W-:-:S03]  /*18ef0*/  IADD3 R12, R177, 0x5000, RZ ;  /* 0x00005000b10c7810 */ /* 0x004fc60007ffe0ff */
[----:B------:R1:W-:Y:S01]  /*18f00*/  STL [R1+0x108], R7 ;  /* 0x0001080701007387 */ /* 0x0003e20000100800 */
[----:B---3--:R-:W-:-:S03]  /*18f10*/  IADD3 R11, R177, 0x5800, RZ ;  /* 0x00005800b10b7810 */ /* 0x008fc60007ffe0ff */
        /* <DEDUP_REMOVED lines=8> */
[----:B-1----:R-:W-:-:S05]  /*18fa0*/  IADD3 R7, R177, 0x7800, RZ ;  /* 0x00007800b1077810 */ /* 0x002fca0007ffe0ff */
[----:B------:R2:W-:Y:S01]  /*18fb0*/  STL [R1+0x120], R7 ;  /* 0x0001200701007387 */ /* 0x0005e20000100800 */
[----:B------:R-:W-:Y:S05]  /*18fc0*/  @!P1 BRA `(.L_x_1405) ;  /* 0x00000f8000009947 */ /* 0x000fea0003800000 */
[----:B------:R-:W-:Y:S01]  /*18fd0*/  BSSY B0, `(.L_x_1406) ;  /* 0x0000042000007945 */ /* 0x000fe20003800000 */
[----:B------:R-:W-:Y:S05]  /*18fe0*/  @!P0 BRA `(.L_x_1407) ;  /* 0x000003d000008947 */ /* 0x000fea0003800000 */
[----:B------:R-:W3:Y:S01]  /*18ff0*/  LD.E R4, [R16.64+0x170] ;  /* 0x0001700610047980 */ /* 0x000ee2000c101900 */
[----:B--2---:R-:W-:Y:S02]  /*19000*/  IABS R7, R101 ;  /* 0x0000006500077213 */ /* 0x004fe40000000000 */
[----:B------:R-:W-:-:S04]  /*19010*/  IADD3 R12, R101, -0x100, RZ ;  /* 0xffffff00650c7810 */ /* 0x000fc80007ffe0ff */
[----:B------:R-:W-:Y:S02]  /*19020*/  IABS R9, R12 ;  /* 0x0000000c00097213 */ /* 0x000fe40000000000 */
[-C--:B---3--:R-:W-:Y:S02]  /*19030*/  IABS R3, R4.reuse ;  /* 0x0000000400037213 */ /* 0x088fe40000000000 */
        /* <DEDUP_REMOVED lines=56> */
.L_x_1407:
[----:B------:R-:W3:Y:S02]  /*193c0*/  LD.E R3, [R16.64+0x38] ;  /* 0x0000380610037980 */ /* 0x000ee4000c101900 */
[----:B---3--:R-:W-:-:S04]  /*193d0*/  LEA R3, -R3, RZ, 0x8 ;  /* 0x000000ff03037211 */ /* 0x008fc800078e41ff */
[----:B------:R-:W-:Y:S02]  /*193e0*/  SHF.R.S32.HI R4, RZ, 0x1f, R3 ;  /* 0x0000001fff047819 */ /* 0x000fe40000011403 */
.L_x_1408:
[----:B------:R-:W-:Y:S05]  /*193f0*/  BSYNC B0 ;  /* 0x0000000000007941 */ /* 0x000fea0003800000 */
.L_x_1406:
[----:B------:R-:W3:Y:S01]  /*19400*/  LDL R5, [R1] ;  /* 0x0000000001057983 */ /* 0x000ee20000100800 */
[----:B------:R-:W-:Y:S01]  /*19410*/  BSSY B0, `(.L_x_1409) ;  /* 0x00000b0000007945 */ /* 0x000fe20003800000 */
[----:B---3--:R-:W-:-:S13]  /*19420*/  ISETP.GE.AND P2, PT, R132, R5, PT ;  /* 0x000000058400720c */ /* 0x008fda0003f46270 */
[----:B------:R-:W-:Y:S01]  /*19430*/  @!P2 IADD3 R5, P4, R3, R116, RZ ;  /* 0x000000740305a210 */ /* 0x000fe20007f9e0ff */
[----:B--2---:R-:W-:Y:S01]  /*19440*/  @!P2 IMAD.MOV.U32 R11, RZ, RZ, R4 ;  /* 0x000000ffff0ba224 */ /* 0x004fe200078e0004 */
        /* <DEDUP_REMOVED lines=172> */
.L_x_1410:
[----:B------:R-:W-:Y:S05]  /*19f10*/  BSYNC B0 ;  /* 0x0000000000007941 */ /* 0x000fea0003800000 */
.L_x_1409:
[----:B------:R-:W0:Y:S01]  /*19f20*/  LDGDEPBAR ;  /* 0x00000000000079af */ /* 0x000e220000000000 */
[----:B------:R-:W-:-:S04]  /*19f30*/  LEA R243, P2, R3, R243, 0x1 ;  /* 0x000000f303f37211 */ /* 0x000fc800078408ff */
[----:B------:R-:W-:-:S04]  /*19f40*/  LEA.HI.X R242, R3, R242, R4, 0x1, P2 ;  /* 0x000000f203f27211 */ /* 0x000fc800010f0c04 */
.L_x_1405:
[----:B------:R-:W-:Y:S05]  /*19f50*/  BSYNC B1 ;  /* 0x0000000000017941 */ /* 0x000fea0003800000 */
.L_x_1404:
[----:B------:R-:W-:Y:S01]  /*19f60*/  FMNMX.FTZ R3, R121, R117, !PT ;  /* 0x0000007579037209 */ /* 0x000fe20007810000 */
[----:B------:R-:W3:Y:S03]  /*19f70*/  LD.E R4, [R16.64+0xdc] ;  /* 0x0000dc0610047980 */ /* 0x000ee6000c101900 */
[----:B------:R-:W-:-:S04]  /*19f80*/  FMNMX.FTZ R3, R122, R3, !PT ;  /* 0x000000037a037209 */ /* 0x000fc80007810000 */
[----:B------:R-:W-:-:S04]  /*19f90*/  FMNMX.FTZ R3, R119, R3, !PT ;  /* 0x0000000377037209 */ /* 0x000fc80007810000 */
[----:B------:R-:W-:-:S04]  /*19fa0*/  FMNMX.FTZ R3, R131, R3, !PT ;  /* 0x0000000383037209 */ /* 0x000fc80007810000 */
[----:B------:R-:W-:-:S04]  /*19fb0*/  FMNMX.FTZ R3, R130, R3, !PT ;  /* 0x0000000382037209 */ /* 0x000fc80007810000 */
[----:B------:R-:W-:Y:S02]  /*19fc0*/  FMNMX.FTZ R3, R129, R3, !PT ;  /* 0x0000000381037209 */ /* 0x000fe40007810000 */
[----:B-1----:R-:W-:Y:S02]  /*19fd0*/  FMNMX.FTZ R36, R48, R134, !PT ;  /* 0x0000008630247209 */ /* 0x002fe40007810000 */
        /* <DEDUP_REMOVED lines=122> */
[----:B--2---:R-:W2:Y:S01]  /*1a780*/  SHFL.BFLY PT, R7, R3, 0x1, 0x1f ;  /* 0x0c201f0003077f89 */ /* 0x004ea200000e0000 */
[----:B-1----:R-:W-:Y:S02]  /*1a790*/  FMNMX.FTZ R36, R36, R5, !PT ;  /* 0x0000000524247209 */ /* 0x002fe40007810000 */
[----:B--2---:R-:W-:-:S03]  /*1a7a0*/  FMNMX.FTZ R3, R3, R7, !PT ;  /* 0x0000000703037209 */ /* 0x004fc60007810000 */
[----:B------:R-:W1:Y:S01]  /*1a7b0*/  SHFL.BFLY PT, R9, R36, 0x1, 0x1f ;  /* 0x0c201f0024097f89 */ /* 0x000e6200000e0000 */
[----:B------:R-:W-:Y:S01]  /*1a7c0*/  FSETP.NEU.FTZ.AND P2, PT, R3, -INF , PT ;  /* 0xff8000000300780b */ /* 0x000fe20003f5d000 */
[----:B---3--:R-:W-:-:S05]  /*1a7d0*/  FMUL.FTZ R5, R4, R3 ;  /* 0x0000000304057220 */ /* 0x008fca0000410000 */
[----:B------:R-:W-:-:S05]  /*1a7e0*/  FSEL R5, R5, RZ, P2 ;  /* 0x000000ff05057208 */ /* 0x000fca0001000000 */
[----:B------:R-:W-:-:S04]  /*1a7f0*/  FFMA.FTZ R7, R121, R4, -R5 ;  /* 0x0000000479077223 */ /* 0x000fc80000010805 */
[----:B------:R2:W-:Y:S01]  /*1a800*/  MUFU.EX2 R249, R7 ;  /* 0x0000000700f97308 */ /* 0x0005e20000000800 */
[----:B-1----:R-:W-:Y:S01]  /*1a810*/  FMNMX.FTZ R36, R36, R9, !PT ;  /* 0x0000000924247209 */ /* 0x002fe20007810000 */
[----:B--2---:R-:W-:-:S06]  /*1a820*/  FFMA.FTZ R7, R117, R4, -R5 ;  /* 0x0000000475077223 */ /* 0x004fcc0000010805 */
[----:B------:R1:W2:Y:S01]  /*1a830*/  MUFU.EX2 R10, R7 ;  /* 0x00000007000a7308 */ /* 0x0002a20000000800 */
        /* <DEDUP_REMOVED lines=8> */
[----:B------:R-:W3:Y:S01]  /*1a8c0*/  LDSM.16.MT88.4 R28, [R181+0xa000] ;  /* 0x00a00000b51c783b */ /* 0x000ee20000004200 */
        /* <DEDUP_REMOVED lines=9> */
[----:B------:R-:W4:Y:S01]  /*1a960*/  MUFU.EX2 R250, R9 ;  /* 0x0000000900fa7308 */ /* 0x000f220000000800 */
[----:B-1----:R-:W-:-:S07]  /*1a970*/  FFMA.FTZ R0, R135, R4, -R7 ;  /* 0x0000000487007223 */ /* 0x002fce0000010807 */
[----:B------:R1:W5:Y:S01]  /*1a980*/  MUFU.EX2 R247, R0 ;  /* 0x0000000000f77308 */ /* 0x0003620000000800 */
[----:B------:R-:W-:Y:S02]  /*1a990*/  LEA R180, R186, R179, 0x1 ;  /* 0x000000b3bab47211 */ /* 0x000fe400078e08ff */
[----:B--2---:R-:W-:Y:S02]  /*1a9a0*/  F2FP.PACK_AB R13, R10, R249 ;  /* 0x000000f90a0d723e */ /* 0x004fe400000000ff */
[----:B----4-:R-:W-:Y:S01]  /*1a9b0*/  F2FP.PACK_AB R15, R250, R246 ;  /* 0x000000f6fa0f723e */ /* 0x010fe200000000ff */
[----:B------:R-:W2:Y:S01]  /*1a9c0*/  LDSM.16.MT88.4 R32, [R180+0xa000] ;  /* 0x00a00000b420783b */ /* 0x000ea20000004200 */
[----:B------:R-:W-:Y:S01]  /*1a9d0*/  F2FP.PACK_AB R12, R11, R101 ;  /* 0x000000650b0c723e */ /* 0x000fe200000000ff */
[----:B-1----:R-:W-:-:S04]  /*1a9e0*/  FFMA.FTZ R0, R131, R4, -R5 ;  /* 0x0000000483007223 */ /* 0x002fc80000010805 */
[----:B------:R1:W-:Y:S01]  /*1a9f0*/  MUFU.EX2 R236, R0 ;  /* 0x0000000000ec7308 */ /* 0x0003e20000000800 */
[----:B-----5:R-:W-:Y:S01]  /*1aa00*/  F2FP.PACK_AB R14, R247, R248 ;  /* 0x000000f8f70e723e */ /* 0x020fe200000000ff */
[----:B-1----:R-:W-:-:S06]  /*1aa10*/  FFMA.FTZ R0, R130, R4, -R5 ;  /* 0x0000000482007223 */ /* 0x002fcc0000010805 */
[----:B------:R1:W-:Y:S01]  /*1aa20*/  MUFU.EX2 R19, R0 ;  /* 0x0000000000137308 */ /* 0x0003e20000000800 */
[C---:B---3--:R-:W-:Y:S08]  /*1aa30*/  HMMA.16816.F32 R56, R12.reuse, R28, RZ ;  /* 0x0000001c0c38723c */ /* 0x048ff000000018ff */
        /* <DEDUP_REMOVED lines=129> */
[C---:B------:R-:W-:Y:S08]  /*1b250*/  HMMA.16816.F32 R52, R12.reuse, R20, R52 ;  /* 0x000000140c34723c */ /* 0x040ff00000001834 */
        /* <DEDUP_REMOVED lines=59> */
[----:B---3--:R-:W-:Y:S01]  /*1b610*/  HMMA.16816.F32 R68, R12, R28, R68 ;  /* 0x0000001c0c44723c */ /* 0x008fe20000001844 */
[----:B------:R-:W-:-:S07]  /*1b620*/  MOV R174, R143 ;  /* 0x0000008f00ae7202 */ /* 0x000fce0000000f00 */
        /* <DEDUP_REMOVED lines=13> */
[----:B------:R-:W-:Y:S01]  /*1b700*/  MOV R172, R137 ;  /* 0x0000008900ac7202 */ /* 0x000fe20000000f00 */
[----:B-1----:R-:W-:-:S05]  /*1b710*/  FFMA.FTZ R0, R201, R4, -R7 ;  /* 0x00000004c9007223 */ /* 0x002fca0000010807 */
        /* <DEDUP_REMOVED lines=9> */
[----:B------:R-:W-:Y:S01]  /*1b7b0*/  MOV R192, R134 ;  /* 0x0000008600c07202 */ /* 0x000fe20000000f00 */
[----:B--2---:R-:W-:Y:S01]  /*1b7c0*/  HMMA.16816.F32 R44, R12, R28, R44 ;  /* 0x0000001c0c2c723c */ /* 0x004fe2000000182c */
[----:B------:R-:W-:Y:S01]  /*1b7d0*/  MOV R167, R135 ;  /* 0x0000008700a77202 */ /* 0x000fe20000000f00 */
[----:B-1----:R-:W-:-:S04]  /*1b7e0*/  FFMA.FTZ R0, R202, R4, -R5 ;  /* 0x00000004ca007223 */ /* 0x002fc80000010805 */
[----:B------:R1:W-:Y:S02]  /*1b7f0*/  MUFU.EX2 R19, R0 ;  /* 0x0000000000137308 */ /* 0x0003e40000000800 */
        /* <DEDUP_REMOVED lines=10> */
[----:B------:R1:W-:Y:S01]  /*1b8a0*/  MUFU.EX2 R135, R0 ;  /* 0x0000000000877308 */ /* 0x0003e20000000800 */
[----:B------:R-:W-:Y:S01]  /*1b8b0*/  MOV R171, R130 ;  /* 0x0000008200ab7202 */ /* 0x000fe20000000f00 */
[----:B------:R-:W-:Y:S01]  /*1b8c0*/  HMMA.16816.F32 R52, R12, R20, R52 ;  /* 0x000000140c34723c */ /* 0x000fe20000001834 */
[----:B------:R-:W-:-:S07]  /*1b8d0*/  MOV R197, R18 ;  /* 0x0000001200c57202 */ /* 0x000fce0000000f00 */
[----:B------:R-:W-:Y:S01]  /*1b8e0*/  HMMA.16816.F32 R48, R12, R22, R48 ;  /* 0x000000160c30723c */ /* 0x000fe20000001830 */
[----:B------:R-:W3:Y:S01]  /*1b8f0*/  LDSM.16.MT88.4 R20, [R181+0xe000] ;  /* 0x00e00000b514783b */ /* 0x000ee20000004200 */
[----:B-1----:R-:W-:-:S04]  /*1b900*/  FFMA.FTZ R0, R204, R4, -R7 ;  /* 0x00000004cc007223 */ /* 0x002fc80000010807 */
[----:B------:R1:W-:Y:S01]  /*1b910*/  MUFU.EX2 R130, R0 ;  /* 0x0000000000827308 */ /* 0x0003e20000000800 */
[----:B------:R-:W-:Y:S02]  /*1b920*/  MOV R195, R129 ;  /* 0x0000008100c37202 */ /* 0x000fe40000000f00 */
[----:B------:R-:W-:Y:S01]  /*1b930*/  MOV R196, R131 ;  /* 0x0000008300c47202 */ /* 0x000fe20000000f00 */
[----:B-1----:R-:W-:-:S04]  /*1b940*/  FFMA.FTZ R0, R203, R4, -R7 ;  /* 0x00000004cb007223 */ /* 0x002fc80000010807 */
        /* <DEDUP_REMOVED lines=52> */
[----:B-1----:R-:W-:Y:S02]  /*1bc90*/  F2FP.PACK_AB R14, R123, R121 ;  /* 0x000000797b0e723e */ /* 0x002fe400000000ff */
[----:B------:R-:W-:Y:S01]  /*1bca0*/  MOV R193, R117 ;  /* 0x0000007500c17202 */ /* 0x000fe20000000f00 */
        /* <DEDUP_REMOVED lines=8> */
[----:B-1----:R-:W-:-:S04]  /*1bd30*/  FFMA.FTZ R0, R103, R4, -R5 ;  /* 0x0000000467007223 */ /* 0x002fc80000010805 */
[----:B------:R1:W-:Y:S02]  /*1bd40*/  MUFU.EX2 R115, R0 ;  /* 0x0000000000737308 */ /* 0x0003e40000000800 */
[C---:B-----5:R-:W-:Y:S08]  /*1bd50*/  HMMA.16816.F32 R40, R12.reuse, R24, R40 ;  /* 0x000000180c28723c */ /* 0x060ff00000001828 */
        /* <DEDUP_REMOVED lines=8> */
[----:B------:R1:W5:Y:S02]  /*1bde0*/  MUFU.EX2 R111, R0 ;  /* 0x00000000006f7308 */ /* 0x0003640000000800 */
[----:B-1----:R-:W-:-:S06]  /*1bdf0*/  FFMA.FTZ R0, R109, R4, -R7 ;  /* 0x000000046d007223 */ /* 0x002fcc0000010807 */
[----:B------:R1:W-:Y:S02]  /*1be00*/  MUFU.EX2 R110, R0 ;  /* 0x00000000006e7308 */ /* 0x0003e40000000800 */
[----:B-1----:R-:W-:-:S06]  /*1be10*/  FFMA.FTZ R0, R108, R4, -R7 ;  /* 0x000000046c007223 */ /* 0x002fcc0000010807 */
[----:B------:R1:W1:Y:S02]  /*1be20*/  MUFU.EX2 R112, R0 ;  /* 0x0000000000707308 */ /* 0x0002640000000800 */
[----:B-1----:R-:W-:-:S06]  /*1be30*/  FFMA.FTZ R0, R104, R4, -R5 ;  /* 0x0000000468007223 */ /* 0x002fcc0000010805 */
[----:B------:R1:W1:Y:S01]  /*1be40*/  MUFU.EX2 R109, R0 ;  /* 0x00000000006d7308 */ /* 0x0002620000000800 */
[----:B--2---:R-:W-:Y:S01]  /*1be50*/  HMMA.16816.F32 R64, R12, R28, R52 ;  /* 0x0000001c0c40723c */ /* 0x004fe20000001834 */
[----:B-1----:R-:W-:-:S06]  /*1be60*/  FFMA.FTZ R0, R98, R4, -R5 ;  /* 0x0000000462007223 */ /* 0x002fcc0000010805 */
[----:B------:R1:W-:Y:S01]  /*1be70*/  MUFU.EX2 R107, R0 ;  /* 0x00000000006b7308 */ /* 0x0003e20000000800 */
[----:B------:R-:W-:Y:S01]  /*1be80*/  HMMA.16816.F32 R60, R12, R30, R32 ;  /* 0x0000001e0c3c723c */ /* 0x000fe20000001820 */
[----:B------:R-:W-:Y:S01]  /*1be90*/  MOV R188, R83 ;  /* 0x0000005300bc7202 */ /* 0x000fe20000000f00 */
[----:B------:R-:W-:Y:S05]  /*1bea0*/  LDSM.16.MT88.4 R28, [R179+0xf000] ;  /* 0x00f00000b31c783b */ /* 0x000fea0000004200 */
[----:B-----5:R-:W-:Y:S02]  /*1beb0*/  F2FP.PACK_AB R12, R111, R113 ;  /* 0x000000716f0c723e */ /* 0x020fe400000000ff */
[----:B------:R-:W-:Y:S01]  /*1bec0*/  F2FP.PACK_AB R13, R117, R114 ;  /* 0x00000072750d723e */ /* 0x000fe200000000ff */
[----:B-1----:R-:W-:Y:S01]  /*1bed0*/  FFMA.FTZ R0, R99, R4, -R5 ;  /* 0x0000000463007223 */ /* 0x002fe20000010805 */
[----:B------:R-:W-:-:S02]  /*1bee0*/  F2FP.PACK_AB R14, R112, R110 ;  /* 0x0000006e700e723e */ /* 0x000fc400000000ff */
[----:B------:R-:W-:Y:S01]  /*1bef0*/  F2FP.PACK_AB R15, R109, R115 ;  /* 0x000000736d0f723e */ /* 0x000fe200000000ff */
[----:B------:R1:W-:Y:S01]  /*1bf00*/  MUFU.EX2 R105, R0 ;  /* 0x0000000000697308 */ /* 0x0003e20000000800 */
        /* <DEDUP_REMOVED lines=10> */
[----:B------:R-:W-:Y:S01]  /*1bfb0*/  FADD.FTZ R10, R249, R10 ;  /* 0x0000000af90a7221 */ /* 0x000fe20000010000 */
[----:B------:R-:W-:Y:S06]  /*1bfc0*/  LDSM.16.MT88.4 R24, [R178+0xf800] ;  /* 0x00f80000b218783b */ /* 0x000fec0000004200 */
[----:B----4-:R-:W-:Y:S01]  /*1bfd0*/  HMMA.16816.F32 R72, R12, R20, R48 ;  /* 0x000000140c48723c */ /* 0x010fe20000001830 */
[----:B-1----:R-:W-:-:S07]  /*1bfe0*/  FFMA.FTZ R0, R86, R4, -R7 ;  /* 0x0000000456007223 */ /* 0x002fce0000010807 */
[----:B------:R-:W-:Y:S01]  /*1bff0*/  HMMA.16816.F32 R68, R12, R22, R44 ;  /* 0x000000160c44723c */ /* 0x000fe2000000182c */
[----:B------:R-:W1:Y:S01]  /*1c000*/  LDSM.16.MT88.4 R20, [R180+0xf000] ;  /* 0x00f00000b414783b */ /* 0x000e620000004200 */
[----:B------:R2:W-:Y:S02]  /*1c010*/  MUFU.EX2 R103, R0 ;  /* 0x0000000000677308 */ /* 0x0005e40000000800 */
[----:B--2---:R-:W-:-:S06]  /*1c020*/  FFMA.FTZ R0, R102, R4, -R7 ;  /* 0x0000000466007223 */ /* 0x004fcc0000010807 */
[----:B------:R2:W3:Y:S01]  /*1c030*/  MUFU.EX2 R104, R0 ;  /* 0x0000000000687308 */ /* 0x0004e20000000800 */
[----:B------:R-:W-:Y:S02]  /*1c040*/  FADD.FTZ R10, R246, R10 ;  /* 0x0000000af60a7221 */ /* 0x000fe40000010000 */
[----:B------:R-:W-:Y:S02]  /*1c050*/  FADD.FTZ R9, R101, R11 ;  /* 0x0000000b65097221 */ /* 0x000fe40000010000 */
[----:B--2---:R-:W-:-:S04]  /*1c060*/  FFMA.FTZ R0, R97, R4, -R7 ;  /* 0x0000000461007223 */ /* 0x004fc80000010807 */
[----:B------:R2:W-:Y:S02]  /*1c070*/  MUFU.EX2 R102, R0 ;  /* 0x0000000000667308 */ /* 0x0005e40000000800 */
[----:B--2---:R-:W-:-:S06]  /*1c080*/  FFMA.FTZ R0, R96, R4, -R7 ;  /* 0x0000000460007223 */ /* 0x004fcc0000010807 */
[----:B------:R2:W4:Y:S02]  /*1c090*/  MUFU.EX2 R108, R0 ;  /* 0x00000000006c7308 */ /* 0x0005240000000800 */
[----:B--2---:R-:W-:-:S06]  /*1c0a0*/  FFMA.FTZ R0, R91, R4, -R5 ;  /* 0x000000045b007223 */ /* 0x004fcc0000010805 */
[----:B------:R2:W5:Y:S02]  /*1c0b0*/  MUFU.EX2 R101, R0 ;  /* 0x0000000000657308 */ /* 0x0005640000000800 */
[----:B--2---:R-:W-:-:S04]  /*1c0c0*/  FADD.FTZ R0, R250, R10 ;  /* 0x0000000afa007221 */ /* 0x004fc80000010000 */
[----:B------:R-:W-:Y:S02]  /*1c0d0*/  FADD.FTZ R11, R236, R0 ;  /* 0x00000000ec0b7221 */ /* 0x000fe40000010000 */
[----:B------:R-:W-:-:S04]  /*1c0e0*/  FFMA.FTZ R0, R89, R4, -R5 ;  /* 0x0000000459007223 */ /* 0x000fc80000010805 */
[----:B------:R2:W-:Y:S01]  /*1c0f0*/  MUFU.EX2 R99, R0 ;  /* 0x0000000000637308 */ /* 0x0005e20000000800 */
[----:B-1----:R-:W-:Y:S01]  /*1c100*/  HMMA.16816.F32 R48, R12, R20, R64 ;  /* 0x000000140c30723c */ /* 0x002fe20000001840 */
[----:B--2---:R-:W-:-:S06]  /*1c110*/  FFMA.FTZ R0, R87, R4, -R5 ;  /* 0x0000000457007223 */ /* 0x004fcc0000010805 */
[----:B------:R1:W-:Y:S01]  /*1c120*/  MUFU.EX2 R98, R0 ;  /* 0x0000000000627308 */ /* 0x0003e20000000800 */
[C---:B------:R-:W-:Y:S01]  /*1c130*/  HMMA.16816.F32 R44, R12.reuse, R22, R60 ;  /* 0x000000160c2c723c */ /* 0x040fe2000000183c */
[----:B------:R-:W2:Y:S07]  /*1c140*/  LDSM.16.MT88.4 R20, [R179+0xf800] ;  /* 0x00f80000b314783b */ /* 0x000eae0000004200 */
[C---:B------:R-:W-:Y:S08]  /*1c150*/  HMMA.16816.F32 R52, R12.reuse, R28, R40 ;  /* 0x0000001c0c34723c */ /* 0x040ff00000001828 */
[----:B------:R-:W-:Y:S01]  /*1c160*/  HMMA.16816.F32 R32, R12, R30, R56 ;  /* 0x0000001e0c20723c */ /* 0x000fe20000001838 */
[-C--:B-1----:R-:W-:Y:S01]  /*1c170*/  FFMA.FTZ R0, R85, R4.reuse, -R5 ;  /* 0x0000000455007223 */ /* 0x082fe20000010805 */
[----:B------:R-:W1:Y:S03]  /*1c180*/  LDSM.16.MT88.4 R28, [R181+0xf800] ;  /* 0x00f80000b51c783b */ /* 0x000e660000004200 */
[----:B------:R3:W-:Y:S01]  /*1c190*/  MUFU.EX2 R97, R0 ;  /* 0x0000000000617308 */ /* 0x0007e20000000800 */
[----:B------:R-:W-:Y:S01]  /*1c1a0*/  FADD.FTZ R9, R248, R9 ;  /* 0x00000009f8097221 */ /* 0x000fe20000010000 */
[----:B------:R-:W-:Y:S01]  /*1c1b0*/  LDSM.16.MT88.4 R40, [R178+0x10000] ;  /* 0x01000000b228783b */ /* 0x000fe20000004200 */
[----:B---3--:R-:W-:-:S05]  /*1c1c0*/  FFMA.FTZ R0, R209, R4, -R7 ;  /* 0x00000004d1007223 */ /* 0x008fca0000010807 */
[----:B------:R3:W-:Y:S02]  /*1c1d0*/  MUFU.EX2 R96, R0 ;  /* 0x0000000000607308 */ /* 0x0007e40000000800 */
[----:B---3--:R-:W-:-:S06]  /*1c1e0*/  FFMA.FTZ R0, R210, R4, -R7 ;  /* 0x00000004d2007223 */ /* 0x008fcc0000010807 */
[----:B------:R3:W1:Y:S01]  /*1c1f0*/  MUFU.EX2 R95, R0 ;  /* 0x00000000005f7308 */ /* 0x0006620000000800 */
[----:B------:R-:W-:Y:S02]  /*1c200*/  F2FP.PACK_AB R12, R104, R103 ;  /* 0x00000067680c723e */ /* 0x000fe400000000ff */
[----:B------:R-:W-:Y:S01]  /*1c210*/  F2FP.PACK_AB R13, R105, R107 ;  /* 0x0000006b690d723e */ /* 0x000fe200000000ff */
[----:B---3--:R-:W-:-:S04]  /*1c220*/  FFMA.FTZ R0, R207, R4, -R7 ;  /* 0x00000004cf007223 */ /* 0x008fc80000010807 */
[----:B------:R3:W-:Y:S01]  /*1c230*/  MUFU.EX2 R94, R0 ;  /* 0x00000000005e7308 */ /* 0x0007e20000000800 */
[----:B----4-:R-:W-:Y:S02]  /*1c240*/  F2FP.PACK_AB R14, R108, R102 ;  /* 0x000000666c0e723e */ /* 0x010fe400000000ff */
[----:B-----5:R-:W-:Y:S01]  /*1c250*/  F2FP.PACK_AB R15, R101, R106 ;  /* 0x0000006a650f723e */ /* 0x020fe200000000ff */
[----:B---3--:R-:W-:-:S04]  /*1c260*/  FFMA.FTZ R0, R88, R4, -R7 ;  /* 0x0000000458007223 */ /* 0x008fc80000010807 */
[----:B------:R3:W4:Y:S02]  /*1c270*/  MUFU.EX2 R93, R0 ;  /* 0x00000000005d7308 */ /* 0x0007240000000800 */
[----:B------:R-:W-:Y:S01]  /*1c280*/  HMMA.16816.F32 R80, R12, R24, R80 ;  /* 0x000000180c50723c */ /* 0x000fe20000001850 */
[----:B---3--:R-:W-:-:S04]  /*1c290*/  FADD.FTZ R0, R198, R11 ;  /* 0x0000000bc6007221 */ /* 0x008fc80000010000 */
[----:B------:R-:W-:-:S03]  /*1c2a0*/  FADD.FTZ R0, R199, R0 ;  /* 0x00000000c7007221 */ /* 0x000fc60000010000 */
[----:B------:R-:W-:Y:S01]  /*1c2b0*/  HMMA.16816.F32 R76, R12, R26, R76 ;  /* 0x0000001a0c4c723c */ /* 0x000fe2000000184c */
[----:B------:R-:W3:Y:S01]  /*1c2c0*/  LDSM.16.MT88.4 R24, [R180+0xf800] ;  /* 0x00f80000b418783b */ /* 0x000ee20000004200 */
[----:B------:R-:W-:-:S04]  /*1c2d0*/  FADD.FTZ R0, R200, R0 ;  /* 0x00000000c8007221 */ /* 0x000fc80000010000 */
[----:B------:R-:W-:Y:S02]  /*1c2e0*/  FADD.FTZ R11, R251, R0 ;  /* 0x00000000fb0b7221 */ /* 0x000fe40000010000 */
[----:B------:R-:W-:Y:S01]  /*1c2f0*/  FFMA.FTZ R0, R213, R4, -R5 ;  /* 0x00000004d5007223 */ /* 0x000fe20000010805 */
[----:B--2---:R-:W-:Y:S03]  /*1c300*/  HMMA.16816.F32 R64, R12, R20, R52 ;  /* 0x000000140c40723c */ /* 0x004fe60000001834 */
[----:B------:R2:W-:Y:S01]  /*1c310*/  MUFU.EX2 R91, R0 ;  /* 0x00000000005b7308 */ /* 0x0005e20000000800 */
[----:B------:R-:W-:-:S04]  /*1c320*/  FADD.FTZ R9, R247, R9 ;  /* 0x00000009f7097221 */ /* 0x000fc80000010000 */
[----:B------:R-:W-:Y:S01]  /*1c330*/  HMMA.16816.F32 R52, R12, R22, R32 ;  /* 0x000000160c34723c */ /* 0x000fe20000001820 */
[----:B------:R-:W5:Y:S01]  /*1c340*/  LDSM.16.MT88.4 R32, [R181+0x10000] ;  /* 0x01000000b520783b */ /* 0x000f620000004200 */
[----:B------:R-:W-:Y:S02]  /*1c350*/  FADD.FTZ R10, R197, R9 ;  /* 0x00000009c50a7221 */ /* 0x000fe40000010000 */
[----:B--2---:R-:W-:-:S04]  /*1c360*/  FFMA.FTZ R0, R212, R4, -R5 ;  /* 0x00000004d4007223 */ /* 0x004fc80000010805 */
[----:B-1----:R-:W-:Y:S01]  /*1c370*/  HMMA.16816.F32 R56, R12, R28, R72 ;  /* 0x0000001c0c38723c */ /* 0x002fe20000001848 */
[----:B------:R-:W-:Y:S01]  /*1c380*/  LDSM.16.MT88.4 R20, [R180+0x10000] ;  /* 0x01000000b414783b */ /* 0x000fe20000004200 */
[----:B------:R1:W-:Y:S01]  /*1c390*/  MUFU.EX2 R89, R0 ;  /* 0x0000000000597308 */ /* 0x0003e20000000800 */
[----:B------:R-:W-:-:S05]  /*1c3a0*/  FFMA.FTZ R9, R208, R4, -R5 ;  /* 0x00000004d0097223 */ /* 0x000fca0000010805 */
[----:B------:R-:W-:Y:S01]  /*1c3b0*/  HMMA.16816.F32 R60, R12, R30, R68 ;  /* 0x0000001e0c3c723c */ /* 0x000fe20000001844 */
[----:B------:R-:W2:Y:S01]  /*1c3c0*/  LDSM.16.MT88.4 R28, [R179+0x10000] ;  /* 0x01000000b31c783b */ /* 0x000ea20000004200 */
[----:B------:R-:W-:Y:S02]  /*1c3d0*/  FADD.FTZ R10, R92, R10 ;  /* 0x0000000a5c0a7221 */ /* 0x000fe40000010000 */
[----:B-1----:R-:W-:-:S04]  /*1c3e0*/  FFMA.FTZ R0, R217, R4, -R7 ;  /* 0x00000004d9007223 */ /* 0x002fc80000010807 */
[----:B------:R1:W-:Y:S08]  /*1c3f0*/  MUFU.EX2 R88, R0 ;  /* 0x0000000000587308 */ /* 0x0003f00000000800 */
[----:B------:R3:W2:Y:S01]  /*1c400*/  MUFU.EX2 R92, R9 ;  /* 0x00000009005c7308 */ /* 0x0006a20000000800 */
[----:B-1----:R-:W-:-:S07]  /*1c410*/  FFMA.FTZ R0, R218, R4, -R7 ;  /* 0x00000004da007223 */ /* 0x002fce0000010807 */
[----:B------:R1:W1:Y:S01]  /*1c420*/  MUFU.EX2 R87, R0 ;  /* 0x0000000000577308 */ /* 0x0002620000000800 */
[----:B---3--:R-:W-:-:S04]  /*1c430*/  FADD.FTZ R9, R201, R10 ;  /* 0x0000000ac9097221 */ /* 0x008fc80000010000 */
[----:B------:R-:W-:Y:S02]  /*1c440*/  FADD.FTZ R10, R175, R9 ;  /* 0x00000009af0a7221 */ /* 0x000fe40000010000 */
[-C--:B------:R-:W-:Y:S02]  /*1c450*/  FFMA.FTZ R9, R211, R4.reuse, -R5 ;  /* 0x00000004d3097223 */ /* 0x080fe40000010805 */
[----:B-1----:R-:W-:-:S04]  /*1c460*/  FFMA.FTZ R0, R219, R4, -R7 ;  /* 0x00000004db007223 */ /* 0x002fc80000010807 */
[----:B------:R1:W-:Y:S08]  /*1c470*/  MUFU.EX2 R86, R0 ;  /* 0x0000000000567308 */ /* 0x0003f00000000800 */
[----:B------:R3:W2:Y:S01]  /*1c480*/  MUFU.EX2 R90, R9 ;  /* 0x00000009005a7308 */ /* 0x0006a20000000800 */
[----:B-1----:R-:W-:-:S07]  /*1c490*/  FFMA.FTZ R0, R214, R4, -R7 ;  /* 0x00000004d6007223 */ /* 0x002fce0000010807 */
[----:B------:R1:W1:Y:S01]  /*1c4a0*/  MUFU.EX2 R85, R0 ;  /* 0x0000000000557308 */ /* 0x0002620000000800 */
[----:B---3--:R-:W-:-:S07]  /*1c4b0*/  FFMA.FTZ R9, R215, R4, -R5 ;  /* 0x00000004d7097223 */ /* 0x008fce0000010805 */
[----:B------:R3:W2:Y:S01]  /*1c4c0*/  MUFU.EX2 R84, R9 ;  /* 0x0000000900547308 */ /* 0x0006a20000000800 */
[----:B-1----:R-:W-:Y:S02]  /*1c4d0*/  FADD.FTZ R0, R195, R10 ;  /* 0x0000000ac3007221 */ /* 0x002fe40000010000 */
[----:B------:R-:W-:Y:S01]  /*1c4e0*/  FADD.FTZ R10, R196, R11 ;  /* 0x0000000bc40a7221 */ /* 0x000fe20000010000 */
[----:B------:R-:W-:Y:S01]  /*1c4f0*/  HMMA.16816.F32 R48, R12, R24, R48 ;  /* 0x000000180c30723c */ /* 0x000fe20000001830 */
[----:B---3--:R-:W-:Y:S02]  /*1c500*/  FADD.FTZ R9, R192, R0 ;  /* 0x00000000c0097221 */ /* 0x008fe40000010000 */
[----:B------:R-:W-:-:S05]  /*1c510*/  FADD.FTZ R0, R193, R10 ;  /* 0x0000000ac1007221 */ /* 0x000fca0000010000 */
[----:B------:R-:W-:Y:S01]  /*1c520*/  HMMA.16816.F32 R24, R12, R26, R44 ;  /* 0x0000001a0c18723c */ /* 0x000fe2000000182c */
[----:B------:R-:W-:-:S06]  /*1c530*/  FADD.FTZ R0, R188, R0 ;  /* 0x00000000bc007221 */ /* 0x000fcc0000010000 */
[----:B------:R-:W-:Y:S02]  /*1c540*/  F2FP.PACK_AB R12, R95, R96 ;  /* 0x000000605f0c723e */ /* 0x000fe400000000ff */
[----:B------:R-:W-:Y:S02]  /*1c550*/  F2FP.PACK_AB R13, R98, R99 ;  /* 0x00000063620d723e */ /* 0x000fe400000000ff */
[----:B----4-:R-:W-:Y:S02]  /*1c560*/  F2FP.PACK_AB R14, R93, R94 ;  /* 0x0000005e5d0e723e */ /* 0x010fe400000000ff */
[----:B--2---:R-:W-:Y:S01]  /*1c570*/  F2FP.PACK_AB R15, R92, R97 ;  /* 0x000000615c0f723e */ /* 0x004fe200000000ff */
[----:B------:R-:W-:Y:S02]  /*1c580*/  FADD.FTZ R10, R252, R0 ;  /* 0x00000000fc0a7221 */ /* 0x000fe40000010000 */
[----:B------:R-:W-:Y:S02]  /*1c590*/  FFMA.FTZ R0, R221, R4, -R5 ;  /* 0x00000004dd007223 */ /* 0x000fe40000010805 */
[----:B------:R-:W-:-:S02]  /*1c5a0*/  FADD.FTZ R9, R194, R9 ;  /* 0x00000009c2097221 */ /* 0x000fc40000010000 */
[----:B------:R-:W-:Y:S01]  /*1c5b0*/  HMMA.16816.F32 R44, R12, R40, R80 ;  /* 0x000000280c2c723c */ /* 0x000fe20000001850 */
[----:B------:R1:W-:Y:S01]  /*1c5c0*/  MUFU.EX2 R83, R0 ;  /* 0x0000000000537308 */ /* 0x0003e20000000800 */
[----:B------:R-:W-:Y:S02]  /*1c5d0*/  FADD.FTZ R11, R170, R9 ;  /* 0x00000009aa0b7221 */ /* 0x000fe40000010000 */
[----:B------:R-:W-:-:S04]  /*1c5e0*/  FFMA.FTZ R9, R220, R4, -R5 ;  /* 0x00000004dc097223 */ /* 0x000fc80000010805 */
[----:B-----5:R-:W-:Y:S01]  /*1c5f0*/  HMMA.16816.F32 R56, R12, R32, R56 ;  /* 0x000000200c38723c */ /* 0x020fe20000001838 */
[----:B------:R-:W-:-:S07]  /*1c600*/  FADD.FTZ R10, R174, R10 ;  /* 0x0000000aae0a7221 */ /* 0x000fce0000010000 */
[C---:B------:R-:W-:Y:S01]  /*1c610*/  HMMA.16816.F32 R60, R12.reuse, R34, R60 ;  /* 0x000000220c3c723c */ /* 0x040fe2000000183c */
[----:B-1----:R-:W-:Y:S01]  /*1c620*/  FFMA.FTZ R0, R222, R4, -R5 ;  /* 0x00000004de007223 */ /* 0x002fe20000010805 */
[----:B------:R-:W1:Y:S03]  /*1c630*/  LDSM.16.MT88.4 R32, [R178+0x10800] ;  /* 0x01080000b220783b */ /* 0x000e660000004200 */
[----:B------:R2:W-:Y:S03]  /*1c640*/  MUFU.EX2 R82, R0 ;  /* 0x0000000000527308 */ /* 0x0005e60000000800 */
[C---:B------:R-:W-:Y:S08]  /*1c650*/  HMMA.16816.F32 R68, R12.reuse, R28, R64 ;  /* 0x0000001c0c44723c */ /* 0x040ff00000001840 */
[----:B------:R-:W-:Y:S01]  /*1c660*/  HMMA.16816.F32 R52, R12, R30, R52 ;  /* 0x0000001e0c34723c */ /* 0x000fe20000001834 */
[----:B------:R-:W3:Y:S01]  /*1c670*/  LDSM.16.MT88.4 R28, [R181+0x10800] ;  /* 0x01080000b51c783b */ /* 0x000ee20000004200 */
[----:B------:R4:W-:Y:S01]  /*1c680*/  MUFU.EX2 R81, R9 ;  /* 0x0000000900517308 */ /* 0x0009e20000000800 */
[----:B--2---:R-:W-:-:S05]  /*1c690*/  FADD.FTZ R0, R173, R11 ;  /* 0x0000000bad007221 */ /* 0x004fca0000010000 */
[----:B------:R-:W-:Y:S01]  /*1c6a0*/  HMMA.16816.F32 R40, R12, R42, R76 ;  /* 0x0000002a0c28723c */ /* 0x000fe2000000184c */
[----:B----4-:R-:W-:Y:S02]  /*1c6b0*/  FADD.FTZ R9, R171, R0 ;  /* 0x00000000ab097221 */ /* 0x010fe40000010000 */
        /* <DEDUP_REMOVED lines=10> */
[----:B------:R-:W-:Y:S01]  /*1c760*/  FADD.FTZ R0, R165, R0 ;  /* 0x00000000a5007221 */ /* 0x000fe20000010000 */
[----:B------:R-:W-:Y:S01]  /*1c770*/  HMMA.16816.F32 R76, R12, R20, R48 ;  /* 0x000000140c4c723c */ /* 0x000fe20000001830 */
[----:B------:R-:W-:-:S02]  /*1c780*/  FADD.FTZ R9, R233, R9 ;  /* 0x00000009e9097221 */ /* 0x000fc40000010000 */
[----:B------:R-:W-:-:S05]  /*1c790*/  FADD.FTZ R0, R163, R0 ;  /* 0x00000000a3007221 */ /* 0x000fca0000010000 */
[----:B------:R-:W-:Y:S01]  /*1c7a0*/  HMMA.16816.F32 R48, R12, R22, R24 ;  /* 0x000000160c30723c */ /* 0x000fe20000001818 */
[----:B------:R-:W2:Y:S01]  /*1c7b0*/  LDSM.16.MT88.4 R20, [R179+0x10800] ;  /* 0x01080000b314783b */ /* 0x000ea20000004200 */
[----:B------:R-:W-:-:S03]  /*1c7c0*/  FADD.FTZ R9, R39, R9 ;  /* 0x0000000927097221 */ /* 0x000fc60000010000 */
[----:B------:R-:W4:Y:S02]  /*1c7d0*/  LDSM.16.MT88.4 R24, [R180+0x10800] ;  /* 0x01080000b418783b */ /* 0x000f240000004200 */
[----:B------:R-:W-:Y:S02]  /*1c7e0*/  F2FP.PACK_AB R12, R87, R88 ;  /* 0x00000058570c723e */ /* 0x000fe400000000ff */
[----:B------:R-:W-:Y:S02]  /*1c7f0*/  F2FP.PACK_AB R13, R91, R90 ;  /* 0x0000005a5b0d723e */ /* 0x000fe400000000ff */
[----:B------:R-:W-:Y:S02]  /*1c800*/  F2FP.PACK_AB R14, R85, R86 ;  /* 0x00000056550e723e */ /* 0x000fe400000000ff */
[----:B------:R-:W-:Y:S01]  /*1c810*/  F2FP.PACK_AB R15, R84, R89 ;  /* 0x00000059540f723e */ /* 0x000fe200000000ff */
[----:B------:R-:W-:Y:S02]  /*1c820*/  FADD.FTZ R0, R161, R0 ;  /* 0x00000000a1007221 */ /* 0x000fe40000010000 */
[----:B------:R-:W-:-:S02]  /*1c830*/  FFMA.FTZ R10, R224, R4, -R7 ;  /* 0x00000004e00a7223 */ /* 0x000fc40000010807 */
[----:B------:R-:W-:Y:S02]  /*1c840*/  FADD.FTZ R9, R38, R9 ;  /* 0x0000000926097221 */ /* 0x000fe40000010000 */
[C---:B-1----:R-:W-:Y:S01]  /*1c850*/  HMMA.16816.F32 R72, R12.reuse, R32, R44 ;  /* 0x000000200c48723c */ /* 0x042fe2000000182c */
[----:B------:R-:W-:Y:S02]  /*1c860*/  FADD.FTZ R0, R162, R0 ;  /* 0x00000000a2007221 */ /* 0x000fe40000010000 */
[----:B------:R-:W-:Y:S01]  /*1c870*/  FADD.FTZ R9, R157, R9 ;  /* 0x000000099d097221 */ /* 0x000fe20000010000 */
[----:B------:R-:W-:Y:S04]  /*1c880*/  LDSM.16.MT88.4 R160, [R178+0x11800] ;  /* 0x01180000b2a0783b */ /* 0x000fe80000004200 */
[----:B------:R-:W-:Y:S01]  /*1c890*/  HMMA.16816.F32 R64, R12, R34, R40 ;  /* 0x000000220c40723c */ /* 0x000fe20000001828 */
[----:B------:R-:W1:Y:S01]  /*1c8a0*/  LDSM.16.MT88.4 R32, [R178+0x11000] ;  /* 0x01100000b220783b */ /* 0x000e620000004200 */
[----:B------:R-:W-:-:S06]  /*1c8b0*/  FADD.FTZ R0, R158, R0 ;  /* 0x000000009e007221 */ /* 0x000fcc0000010000 */
[----:B---3--:R-:W-:Y:S01]  /*1c8c0*/  HMMA.16816.F32 R44, R12, R30, R60 ;  /* 0x0000001e0c2c723c */ /* 0x008fe2000000183c */
[----:B------:R3:W-:Y:S01]  /*1c8d0*/  MUFU.EX2 R61, R10 ;  /* 0x0000000a003d7308 */ /* 0x0007e20000000800 */
[----:B------:R-:W-:Y:S02]  /*1c8e0*/  FADD.FTZ R9, R159, R9 ;  /* 0x000000099f097221 */ /* 0x000fe40000010000 */
[----:B------:R-:W-:Y:S02]  /*1c8f0*/  FADD.FTZ R0, R150, R0 ;  /* 0x0000000096007221 */ /* 0x000fe40000010000 */
[----:B------:R-:W-:Y:S02]  /*1c900*/  FADD.FTZ R9, R147, R9 ;  /* 0x0000000993097221 */ /* 0x000fe40000010000 */
[----:B------:R-:W-:Y:S02]  /*1c910*/  FADD.FTZ R0, R154, R0 ;  /* 0x000000009a007221 */ /* 0x000fe40000010000 */
[----:B---3--:R-:W-:-:S02]  /*1c920*/  FFMA.FTZ R10, R225, R4, -R7 ;  /* 0x00000004e10a7223 */ /* 0x008fc40000010807 */
[-C--:B------:R-:W-:Y:S01]  /*1c930*/  FFMA.FTZ R11, R223, R4.reuse, -R7 ;  /* 0x00000004df0b7223 */ /* 0x080fe20000010807 */
[----:B------:R-:W-:Y:S01]  /*1c940*/  HMMA.16816.F32 R56, R12, R28, R56 ;  /* 0x0000001c0c38723c */ /* 0x000fe20000001838 */
[----:B------:R3:W-:Y:S01]  /*1c950*/  MUFU.EX2 R60, R10 ;  /* 0x0000000a003c7308 */ /* 0x0007e20000000800 */
[----:B------:R-:W-:Y:S01]  /*1c960*/  FADD.FTZ R9, R37, R9 ;  /* 0x0000000925097221 */ /* 0x000fe20000010000 */
[----:B------:R-:W5:Y:S01]  /*1c970*/  LDSM.16.MT88.4 R28, [R181+0x11000] ;  /* 0x01100000b51c783b */ /* 0x000f620000004200 */
[----:B------:R-:W-:Y:S02]  /*1c980*/  FADD.FTZ R0, R156, R0 ;  /* 0x000000009c007221 */ /* 0x000fe40000010000 */
[----:B------:R-:W-:Y:S01]  /*1c990*/  FADD.FTZ R9, R148, R9 ;  /* 0x0000000994097221 */ /* 0x000fe20000010000 */
[----:B------:R-:W-:Y:S01]  /*1c9a0*/  LDSM.16.MT88.4 R152, [R181+0x11800] ;  /* 0x01180000b598783b */ /* 0x000fe20000004200 */
[----:B---3--:R-:W-:-:S04]  /*1c9b0*/  FFMA.FTZ R10, R226, R4, -R7 ;  /* 0x00000004e20a7223 */ /* 0x008fc80000010807 */
[----:B------:R3:W-:Y:S01]  /*1c9c0*/  MUFU.EX2 R39, R10 ;  /* 0x0000000a00277308 */ /* 0x0007e20000000800 */
[----:B------:R-:W-:-:S07]  /*1c9d0*/  FADD.FTZ R0, R149, R0 ;  /* 0x0000000095007221 */ /* 0x000fce0000010000 */
[----:B------:R-:W1:Y:S01]  /*1c9e0*/  MUFU.EX2 R80, R11 ;  /* 0x0000000b00507308 */ /* 0x000e620000000800 */
[----:B---3--:R-:W-:-:S07]  /*1c9f0*/  FFMA.FTZ R10, R227, R4, -R5 ;  /* 0x00000004e30a7223 */ /* 0x008fce0000010805 */
[----:B------:R3:W1:Y:S01]  /*1ca00*/  MUFU.EX2 R38, R10 ;  /* 0x0000000a00267308 */ /* 0x0006620000000800 */
[----:B------:R-:W-:Y:S02]  /*1ca10*/  FADD.FTZ R9, R151, R9 ;  /* 0x0000000997097221 */ /* 0x000fe40000010000 */
[----:B------:R-:W-:Y:S02]  /*1ca20*/  FADD.FTZ R0, R145, R0 ;  /* 0x0000000091007221 */ /* 0x000fe40000010000 */
[----:B------:R-:W-:Y:S02]  /*1ca30*/  FADD.FTZ R9, R142, R9 ;  /* 0x000000098e097221 */ /* 0x000fe40000010000 */
[----:B------:R-:W-:Y:S01]  /*1ca40*/  FADD.FTZ R0, R146, R0 ;  /* 0x0000000092007221 */ /* 0x000fe20000010000 */
[----:B--2---:R-:W-:Y:S01]  /*1ca50*/  HMMA.16816.F32 R40, R12, R20, R68 ;  /* 0x000000140c28723c */ /* 0x004fe20000001844 */
[----:B------:R-:W-:Y:S01]  /*1ca60*/  FADD.FTZ R9, R140, R9 ;  /* 0x000000098c097221 */ /* 0x000fe20000010000 */
[----:B------:R-:W-:Y:S01]  /*1ca70*/  LDSM.16.MT88.4 R144, [R179+0x11800] ;  /* 0x01180000b390783b */ /* 0x000fe20000004200 */
[----:B------:R-:W-:-:S02]  /*1ca80*/  FADD.FTZ R0, R143, R0 ;  /* 0x000000008f007221 */ /* 0x000fc40000010000 */
[----:B------:R-:W-:-:S03]  /*1ca90*/  FADD.FTZ R9, R137, R9 ;  /* 0x0000000989097221 */ /* 0x000fc60000010000 */
[----:B------:R-:W-:Y:S01]  /*1caa0*/  HMMA.16816.F32 R52, R12, R22, R52 ;  /* 0x000000160c34723c */ /* 0x000fe20000001834 */
[----:B---3--:R-:W-:Y:S01]  /*1cab0*/  FFMA.FTZ R10, R228, R4, -R5 ;  /* 0x00000004e40a7223 */ /* 0x008fe20000010805 */
[----:B------:R-:W2:Y:S01]  /*1cac0*/  LDSM.16.MT88.4 R20, [R179+0x11000] ;  /* 0x01100000b314783b */ /* 0x000ea20000004200 */
[----:B------:R-:W-:-:S05]  /*1cad0*/  FADD.FTZ R0, R139, R0 ;  /* 0x000000008b007221 */ /* 0x000fca0000010000 */
[C---:B----4-:R-:W-:Y:S01]  /*1cae0*/  HMMA.16816.F32 R76, R12.reuse, R24, R76 ;  /* 0x000000180c4c723c */ /* 0x050fe2000000184c */
[----:B------:R3:W4:Y:S07]  /*1caf0*/  MUFU.EX2 R37, R10 ;  /* 0x0000000a00257308 */ /* 0x00072e0000000800 */
[----:B------:R-:W-:Y:S01]  /*1cb00*/  HMMA.16816.F32 R48, R12, R26, R48 ;  /* 0x0000001a0c30723c */ /* 0x000fe20000001830 */
[----:B------:R-:W-:Y:S01]  /*1cb10*/  FADD.FTZ R9, R141, R9 ;  /* 0x000000098d097221 */ /* 0x000fe20000010000 */
[----:B------:R-:W2:Y:S05]  /*1cb20*/  LDSM.16.MT88.4 R24, [R180+0x11000] ;  /* 0x01100000b418783b */ /* 0x000eaa0000004200 */
[----:B-1----:R-:W-:-:S02]  /*1cb30*/  F2FP.PACK_AB R12, R61, R80 ;  /* 0x000000503d0c723e */ /* 0x002fc400000000ff */
[----:B------:R-:W-:Y:S02]  /*1cb40*/  F2FP.PACK_AB R13, R82, R83 ;  /* 0x00000053520d723e */ /* 0x000fe400000000ff */
[----:B------:R-:W-:Y:S02]  /*1cb50*/  F2FP.PACK_AB R14, R39, R60 ;  /* 0x0000003c270e723e */ /* 0x000fe400000000ff */
[----:B------:R-:W-:Y:S01]  /*1cb60*/  F2FP.PACK_AB R15, R38, R81 ;  /* 0x00000051260f723e */ /* 0x000fe200000000ff */
[----:B---3--:R-:W-:Y:S02]  /*1cb70*/  FFMA.FTZ R10, R136, R4, -R5 ;  /* 0x00000004880a7223 */ /* 0x008fe40000010805 */
[----:B------:R-:W-:-:S04]  /*1cb80*/  FADD.FTZ R0, R19, R0 ;  /* 0x0000000013007221 */ /* 0x000fc80000010000 */
[----:B------:R-:W-:Y:S01]  /*1cb90*/  HMMA.16816.F32 R72, R12, R32, R72 ;  /* 0x000000200c48723c */ /* 0x000fe20000001848 */
[----:B------:R1:W-:Y:S01]  /*1cba0*/  MUFU.EX2 R33, R10 ;  /* 0x0000000a00217308 */ /* 0x0003e20000000800 */
[----:B------:R-:W-:Y:S02]  /*1cbb0*/  FADD.FTZ R9, R130, R9 ;  /* 0x0000000982097221 */ /* 0x000fe40000010000 */
[----:B------:R-:W-:Y:S02]  /*1cbc0*/  FADD.FTZ R0, R134, R0 ;  /* 0x0000000086007221 */ /* 0x000fe40000010000 */
[----:B------:R-:W-:Y:S02]  /*1cbd0*/  FADD.FTZ R9, R18, R9 ;  /* 0x0000000912097221 */ /* 0x000fe40000010000 */
[----:B------:R-:W-:Y:S02]  /*1cbe0*/  FADD.FTZ R0, R135, R0 ;  /* 0x0000000087007221 */ /* 0x000fe40000010000 */
[----:B-1----:R-:W-:-:S04]  /*1cbf0*/  FFMA.FTZ R10, R205, R4, -R5 ;  /* 0x00000004cd0a7223 */ /* 0x002fc80000010805 */
[----:B------:R1:W-:Y:S01]  /*1cc00*/  MUFU.EX2 R32, R10 ;  /* 0x0000000a00207308 */ /* 0x0003e20000000800 */
[----:B------:R-:W-:Y:S02]  /*1cc10*/  FADD.FTZ R9, R129, R9 ;  /* 0x0000000981097221 */ /* 0x000fe40000010000 */
[----:B------:R-:W-:Y:S02]  /*1cc20*/  FADD.FTZ R0, R127, R0 ;  /* 0x000000007f007221 */ /* 0x000fe40000010000 */
[----:B------:R-:W-:Y:S02]  /*1cc30*/  FADD.FTZ R9, R131, R9 ;  /* 0x0000000983097221 */ /* 0x000fe40000010000 */
[----:B------:R-:W-:Y:S02]  /*1cc40*/  FADD.FTZ R0, R124, R0 ;  /* 0x000000007c007221 */ /* 0x000fe40000010000 */
[----:B-1----:R-:W-:-:S04]  /*1cc50*/  FFMA.FTZ R10, R229, R4, -R7 ;  /* 0x00000004e50a7223 */ /* 0x002fc80000010807 */
[----:B------:R1:W3:Y:S01]  /*1cc60*/  MUFU.EX2 R19, R10 ;  /* 0x0000000a00137308 */ /* 0x0002e20000000800 */
[----:B------:R-:W-:Y:S02]  /*1cc70*/  FADD.FTZ R9, R122, R9 ;  /* 0x000000097a097221 */ /* 0x000fe40000010000 */
[----:B------:R-:W-:Y:S02]  /*1cc80*/  FADD.FTZ R0, R125, R0 ;  /* 0x000000007d007221 */ /* 0x000fe40000010000 */
[----:B-1----:R-:W-:-:S04]  /*1cc90*/  FFMA.FTZ R10, R206, R4, -R7 ;  /* 0x00000004ce0a7223 */ /* 0x002fc80000010807 */
[----:B------:R1:W1:Y:S01]  /*1cca0*/  MUFU.EX2 R18, R10 ;  /* 0x0000000a00127308 */ /* 0x0002620000000800 */
[----:B------:R-:W-:Y:S02]  /*1ccb0*/  FADD.FTZ R0, R126, R0 ;  /* 0x000000007e007221 */ /* 0x000fe40000010000 */
[----:B-1----:R-:W-:-:S05]  /*1ccc0*/  FFMA.FTZ R10, R230, R4, -R7 ;  /* 0x00000004e60a7223 */ /* 0x002fca0000010807 */
[----:B------:R1:W1:Y:S02]  /*1ccd0*/  MUFU.EX2 R11, R10 ;  /* 0x0000000a000b7308 */ /* 0x0002640000000800 */
[----:B-1----:R-:W-:Y:S02]  /*1cce0*/  FFMA.FTZ R10, R231, R4, -R7 ;  /* 0x00000004e70a7223 */ /* 0x002fe40000010807 */
[----:B------:R-:W-:-:S04]  /*1ccf0*/  FADD.FTZ R7, R119, R9 ;  /* 0x0000000977077221 */ /* 0x000fc80000010000 */
[----:B------:R-:W-:Y:S02]  /*1cd00*/  FADD.FTZ R9, R121, R7 ;  /* 0x0000000779097221 */ /* 0x000fe40000010000 */
[----:B------:R-:W-:Y:S02]  /*1cd10*/  FADD.FTZ R7, R120, R0 ;  /* 0x0000000078077221 */ /* 0x000fe40000010000 */
[----:B------:R-:W-:Y:S02]  /*1cd20*/  FFMA.FTZ R4, R232, R4, -R5 ;  /* 0x00000004e8047223 */ /* 0x000fe40000010805 */
[----:B------:R-:W-:Y:S02]  /*1cd30*/  FADD.FTZ R0, R123, R9 ;  /* 0x000000097b007221 */ /* 0x000fe40000010000 */
[----:B------:R-:W-:Y:S02]  /*1cd40*/  FADD.FTZ R5, R114, R7 ;  /* 0x0000000772057221 */ /* 0x000fe40000010000 */
[----:B------:R1:W1:Y:S02]  /*1cd50*/  MUFU.EX2 R7, R4 ;  /* 0x0000000400077308 */ /* 0x0002640000000800 */
[----:B-1----:R-:W-:-:S02]  /*1cd60*/  FADD.FTZ R4, R113, R0 ;  /* 0x0000000071047221 */ /* 0x002fc40000010000 */
        /* <DEDUP_REMOVED lines=36> */
[----:B------:R-:W-:Y:S01]  /*1cfb0*/  FADD.FTZ R4, R60, R4 ;  /* 0x000000043c047221 */ /* 0x000fe20000010000 */
[----:B------:R-:W1:Y:S01]  /*1cfc0*/  MUFU.EX2 R10, R10 ;  /* 0x0000000a000a7308 */ /* 0x000e620000000800 */
[----:B------:R-:W-:-:S02]  /*1cfd0*/  FADD.FTZ R0, R38, R0 ;  /* 0x0000000026007221 */ /* 0x000fc40000010000 */
[----:B------:R-:W-:-:S03]  /*1cfe0*/  FADD.FTZ R4, R39, R4 ;  /* 0x0000000427047221 */ /* 0x000fc60000010000 */
[----:B-----5:R-:W-:Y:S01]  /*1cff0*/  HMMA.16816.F32 R56, R12, R28, R56 ;  /* 0x0000001c0c38723c */ /* 0x020fe20000001838 */
[----:B----4-:R-:W-:-:S07]  /*1d000*/  FADD.FTZ R0, R37, R0 ;  /* 0x0000000025007221 */ /* 0x010fce0000010000 */
[----:B------:R-:W-:Y:S01]  /*1d010*/  HMMA.16816.F32 R44, R12, R30, R44 ;  /* 0x0000001e0c2c723c */ /* 0x000fe2000000182c */
[----:B---3--:R-:W-:-:S07]  /*1d020*/  FADD.FTZ R4, R19, R4 ;  /* 0x0000000413047221 */ /* 0x008fce0000010000 */
[C---:B--2---:R-:W-:Y:S08]  /*1d030*/  HMMA.16816.F32 R40, R12.reuse, R20, R40 ;  /* 0x000000140c28723c */ /* 0x044ff00000001828 */
[C---:B------:R-:W-:Y:S08]  /*1d040*/  HMMA.16816.F32 R52, R12.reuse, R22, R52 ;  /* 0x000000160c34723c */ /* 0x040ff00000001834 */
[C---:B------:R-:W-:Y:S08]  /*1d050*/  HMMA.16816.F32 R140, R12.reuse, R24, R76 ;  /* 0x000000180c8c723c */ /* 0x040ff0000000184c */
[----:B------:R-:W-:Y:S01]  /*1d060*/  HMMA.16816.F32 R48, R12, R26, R48 ;  /* 0x0000001a0c30723c */ /* 0x000fe20000001830 */
[----:B------:R-:W2:Y:S01]  /*1d070*/  LDSM.16.MT88.4 R12, [R180+0x11800] ;  /* 0x01180000b40c783b */ /* 0x000ea20000004200 */
[----:B------:R-:W-:-:S02]  /*1d080*/  FADD.FTZ R0, R33, R0 ;  /* 0x0000000021007221 */ /* 0x000fc40000010000 */
[----:B------:R-:W-:Y:S02]  /*1d090*/  FADD.FTZ R4, R18, R4 ;  /* 0x0000000412047221 */ /* 0x000fe40000010000 */
[----:B------:R-:W-:Y:S02]  /*1d0a0*/  FADD.FTZ R0, R32, R0 ;  /* 0x0000000020007221 */ /* 0x000fe40000010000 */
[----:B------:R-:W-:Y:S02]  /*1d0b0*/  FADD.FTZ R4, R11, R4 ;  /* 0x000000040b047221 */ /* 0x000fe40000010000 */
[----:B------:R-:W-:Y:S02]  /*1d0c0*/  FADD.FTZ R5, R7, R0 ;  /* 0x0000000007057221 */ /* 0x000fe40000010000 */
[----:B-1----:R-:W-:-:S05]  /*1d0d0*/  FADD.FTZ R0, R10, R4 ;  /* 0x000000040a007221 */ /* 0x002fca0000010000 */
[----:B------:R1:W-:Y:S04]  /*1d0e0*/  STL [R1+0xc], R0 ;  /* 0x00000c0001007387 */ /* 0x0003e80000100800 */
[----:B------:R1:W-:Y:S01]  /*1d0f0*/  STL [R1+0x8], R5 ;  /* 0x0000080501007387 */ /* 0x0003e20000100800 */
[----:B------:R-:W-:Y:S02]  /*1d100*/  F2FP.PACK_AB R136, R18, R19 ;  /* 0x000000131288723e */ /* 0x000fe400000000ff */
[----:B------:R-:W-:Y:S02]  /*1d110*/  F2FP.PACK_AB R137, R33, R37 ;  /* 0x000000252189723e */ /* 0x000fe400000000ff */
[----:B------:R-:W-:Y:S02]  /*1d120*/  F2FP.PACK_AB R138, R10, R11 ;  /* 0x0000000b0a8a723e */ /* 0x000fe400000000ff */
[----:B------:R-:W-:-:S07]  /*1d130*/  F2FP.PACK_AB R139, R7, R32 ;  /* 0x00000020078b723e */ /* 0x000fce00000000ff */
[C---:B------:R-:W-:Y:S08]  /*1d140*/  HMMA.16816.F32 R164, R136.reuse, R160, R72 ;  /* 0x000000a088a4723c */ /* 0x040ff00000001848 */
[C---:B------:R-:W-:Y:S08]  /*1d150*/  HMMA.16816.F32 R156, R136.reuse, R152, R56 ;  /* 0x00000098889c723c */ /* 0x040ff00000001838 */
[C---:B------:R-:W-:Y:S08]  /*1d160*/  HMMA.16816.F32 R148, R136.reuse, R144, R40 ;  /* 0x000000908894723c */ /* 0x040ff00000001828 */
[C---:B------:R-:W-:Y:S08]  /*1d170*/  HMMA.16816.F32 R160, R136.reuse, R162, R64 ;  /* 0x000000a288a0723c */ /* 0x040ff00000001840 */
[C---:B------:R-:W-:Y:S08]  /*1d180*/  HMMA.16816.F32 R152, R136.reuse, R154, R44 ;  /* 0x0000009a8898723c */ /* 0x040ff0000000182c */
[C---:B------:R-:W-:Y:S08]  /*1d190*/  HMMA.16816.F32 R144, R136.reuse, R146, R52 ;  /* 0x000000928890723c */ /* 0x040ff00000001834 */
[C---:B--2---:R-:W-:Y:S08]  /*1d1a0*/  HMMA.16816.F32 R140, R136.reuse, R12, R140 ;  /* 0x0000000c888c723c */ /* 0x044ff0000000188c */
[----:B------:R-:W-:Y:S01]  /*1d1b0*/  HMMA.16816.F32 R136, R136, R14, R48 ;  /* 0x0000000e8888723c */ /* 0x000fe20000001830 */
[----:B------:R-:W-:Y:S07]  /*1d1c0*/  @!P1 BRA `(.L_x_1411) ;  /* 0x00009f8000009947 */ /* 0x000fee0003800000 */
[----:B-1----:R-:W2:Y:S01]  /*1d1d0*/  LDL R249, [R1+0xf8] ;  /* 0x0000f80001f97983 */ /* 0x002ea20000100800 */
[----:B------:R-:W-:-:S04]  /*1d1e0*/  DEPBAR.LE SB0, 0x0 ;  /* 0x000080000000791a */ /* 0x000fc80000000000 */
[----:B------:R-:W-:Y:S01]  /*1d1f0*/  WARPSYNC 0xffffffff ;  /* 0xffffffff00007948 */ /* 0x000fe20003800000 */
[----:B------:R-:W-:Y:S01]  /*1d200*/  BSSY B0, `(.L_x_1412) ;  /* 0x0000046000007945 */ /* 0x000fe20003800000 */
[----:B------:R-:W-:Y:S01]  /*1d210*/  BAR.SYNC.DEFER_BLOCKING 0x0 ;  /* 0x0000000000007b1d */ /* 0x000fe20000010000 */
[----:B--2---:R-:W-:-:S05]  /*1d220*/  IADD3 R252, R249, -0x2, RZ ;  /* 0xfffffffef9fc7810 */ /* 0x004fca0007ffe0ff */
[----:B------:R1:W-:Y:S01]  /*1d230*/  STL [R1+0x4], R252 ;  /* 0x000004fc01007387 */ /* 0x0003e20000100800 */
[----:B------:R-:W-:Y:S05]  /*1d240*/  @!P0 BRA `(.L_x_1413) ;  /* 0x000003e000008947 */ /* 0x000fea0003800000 */
[----:B------:R-:W2:Y:S01]  /*1d250*/  LD.E R4, [R16.64+0x170] ;  /* 0x0001700610047980 */ /* 0x000ea2000c101900 */
[----:B------:R-:W-:-:S05]  /*1d260*/  IMAD.SHL.U32 R12, R252, 0x100, RZ ;  /* 0x00000100fc0c7824 */ /* 0x000fca00078e00ff */
[C---:B------:R-:W-:Y:S02]  /*1d270*/  IADD3 R13, R12.reuse, 0x100, RZ ;  /* 0x000001000c0d7810 */ /* 0x040fe40007ffe0ff */
[----:B------:R-:W-:Y:S02]  /*1d280*/  IABS R9, R12 ;  /* 0x0000000c00097213 */ /* 0x000fe40000000000 */
[-C--:B--2---:R-:W-:Y:S02]  /*1d290*/  IABS R0, R4.reuse ;  /* 0x0000000400007213 */ /* 0x084fe40000000000 */
[-C--:B------:R-:W-:Y:S02]  /*1d2a0*/  IABS R14, R4.reuse ;  /* 0x00000004000e7213 */ /* 0x080fe40000000000 */
[----:B------:R-:W2:Y:S01]  /*1d2b0*/  I2F.RP R10, R0 ;  /* 0x00000000000a7306 */ /* 0x000ea20000209400 */
[----:B------:R-:W-:-:S04]  /*1d2c0*/  LOP3.LUT R12, R12, R4, RZ, 0x3c, !PT ;  /* 0x000000040c0c7212 */ /* 0x000fc800078e3cff */
[----:B------:R-:W-:-:S03]  /*1d2d0*/  ISETP.GE.AND P1, PT, R12, RZ, PT ;  /* 0x000000ff0c00720c */ /* 0x000fc60003f26270 */
[----:B--2---:R-:W2:Y:S02]  /*1d2e0*/  MUFU.RCP R10, R10 ;  /* 0x0000000a000a7308 */ /* 0x004ea40000001000 */
[----:B--2---:R-:W-:-:S06]  /*1d2f0*/  IADD3 R10, R10, 0xffffffe, RZ ;  /* 0x0ffffffe0a0a7810 */ /* 0x004fcc0007ffe0ff */
[----:B------:R-:W2:Y:S02]  /*1d300*/  F2I.FTZ.U32.TRUNC.NTZ R11, R10 ;  /* 0x0000000a000b7305 */ /* 0x000ea4000021f000 */
[--C-:B--2---:R-:W-:Y:S02]  /*1d310*/  IMAD.MOV R5, RZ, RZ, -R11.reuse ;  /* 0x000000ffff057224 */ /* 0x104fe400078e0a0b */
        /* <DEDUP_REMOVED lines=33> */
[----:B----4-:R-:W4:Y:S01]  /*1d530*/  LD.E.64 R12, [R16.64+0x28] ;  /* 0x00002806100c7980 */ /* 0x010f22000c101b00 */
        /* <DEDUP_REMOVED lines=15> */
.L_x_1413:
[----:B------:R-:W2:Y:S02]  /*1d630*/  LD.E R0, [R16.64+0x40] ;  /* 0x0000400610007980 */ /* 0x000ea4000c101900 */
[----:B--2---:R-:W-:-:S04]  /*1d640*/  LEA R0, -R0, RZ, 0x8 ;  /* 0x000000ff00007211 */ /* 0x004fc800078e41ff */
[----:B------:R-:W-:Y:S02]  /*1d650*/  SHF.R.S32.HI R4, RZ, 0x1f, R0 ;  /* 0x0000001fff047819 */ /* 0x000fe40000011400 */
.L_x_1414:
[----:B------:R-:W-:Y:S05]  /*1d660*/  BSYNC B0 ;  /* 0x0000000000007941 */ /* 0x000fea0003800000 */
.L_x_1412:
[----:B------:R-:W2:Y:S04]  /*1d670*/  LDL.LU R22, [R1+0x54] ;  /* 0x0000540001167983 */ /* 0x000ea80000300800 */
[----:B------:R-:W3:Y:S04]  /*1d680*/  LDL.LU R21, [R1+0x90] ;  /* 0x0000900001157983 */ /* 0x000ee80000300800 */
[----:B------:R-:W4:Y:S04]  /*1d690*/  LDL.LU R20, [R1+0x120] ;  /* 0x0001200001147983 */ /* 0x000f280000300800 */
        /* <DEDUP_REMOVED lines=11> */
[----:B------:R-:W4:Y:S04]  /*1d750*/  LDL R23, [R1] ;  /* 0x0000000001177983 */ /* 0x000f280000100800 */
[----:B------:R-:W4:Y:S04]  /*1d760*/  LDL R25, [R1+0x10] ;  /* 0x0000100001197983 */ /* 0x000f280000100800 */
[----:B------:R-:W4:Y:S01]  /*1d770*/  LDL R24, [R1+0x14] ;  /* 0x0000140001187983 */ /* 0x000f220000100800 */
[----:B------:R-:W-:-:S04]  /*1d780*/  LEA R134, P3, R0, R238, 0x1 ;  /* 0x000000ee00867211 */ /* 0x000fc800078608ff */
[----:B------:R-:W-:Y:S01]  /*1d790*/  LEA.HI.X R135, R0, R237, R4, 0x1, P3 ;  /* 0x000000ed00877211 */ /* 0x000fe200018f0c04 */
[----:B------:R-:W-:Y:S04]  /*1d7a0*/  STL [R1+0x178], R140 ;  /* 0x0001788c01007387 */ /* 0x000fe80000100800 */
[----:B------:R-:W-:Y:S01]  /*1d7b0*/  STL [R1+0x174], R139 ;  /* 0x0001748b01007387 */ /* 0x000fe20000100800 */
[----:B--2---:R-:W-:Y:S02]  /*1d7c0*/  IMAD.MOV.U32 R52, RZ, RZ, R22 ;  /* 0x000000ffff347224 */ /* 0x004fe400078e0016 */
[----:B---3--:R-:W-:Y:S01]  /*1d7d0*/  IMAD.MOV.U32 R53, RZ, RZ, R21 ;  /* 0x000000ffff357224 */ /* 0x008fe200078e0015 */
[----:B----4-:R-:W-:Y:S01]  /*1d7e0*/  MOV R37, R20 ;  /* 0x0000001400257202 */ /* 0x010fe20000000f00 */
[----:B------:R-:W-:-:S02]  /*1d7f0*/  IMAD.MOV.U32 R54, RZ, RZ, R19 ;  /* 0x000000ffff367224 */ /* 0x000fc400078e0013 */
[----:B------:R-:W-:Y:S01]  /*1d800*/  IMAD.MOV.U32 R61, RZ, RZ, R14 ;  /* 0x000000ffff3d7224 */ /* 0x000fe200078e000e */
[----:B------:R-:W-:Y:S01]  /*1d810*/  MOV R60, R13 ;  /* 0x0000000d003c7202 */ /* 0x000fe20000000f00 */
[----:B------:R-:W-:Y:S02]  /*1d820*/  IMAD.MOV.U32 R59, RZ, RZ, R12 ;  /* 0x000000ffff3b7224 */ /* 0x000fe400078e000c */
[----:B------:R-:W-:Y:S02]  /*1d830*/  IMAD.MOV.U32 R58, RZ, RZ, R11 ;  /* 0x000000ffff3a7224 */ /* 0x000fe400078e000b */
[----:B------:R-:W-:Y:S01]  /*1d840*/  IMAD.MOV.U32 R57, RZ, RZ, R10 ;  /* 0x000000ffff397224 */ /* 0x000fe200078e000a */
[----:B------:R-:W-:Y:S01]  /*1d850*/  ISETP.GE.AND P1, PT, R132, R23, PT ;  /* 0x000000178400720c */ /* 0x000fe20003f26270 */
[----:B------:R-:W-:Y:S01]  /*1d860*/  IMAD.MOV.U32 R50, RZ, RZ, R5 ;  /* 0x000000ffff327224 */ /* 0x000fe200078e0005 */
[----:B------:R-:W-:Y:S01]  /*1d870*/  MOV R51, R7 ;  /* 0x0000000700337202 */ /* 0x000fe20000000f00 */
[----:B------:R-:W-:-:S02]  /*1d880*/  IMAD.MOV.U32 R63, RZ, RZ, R25 ;  /* 0x000000ffff3f7224 */ /* 0x000fc400078e0019 */
[----:B------:R-:W-:-:S08]  /*1d890*/  IMAD.MOV.U32 R64, RZ, RZ, R24 ;  /* 0x000000ffff407224 */ /* 0x000fd000078e0018 */
[----:B------:R-:W-:Y:S01]  /*1d8a0*/  @!P1 IADD3 R5, P2, R0, R168, RZ ;  /* 0x000000a800059210 */ /* 0x000fe20007f5e0ff */
[----:B------:R-:W-:Y:S02]  /*1d8b0*/  @!P1 IMAD.MOV.U32 R10, RZ, RZ, R0 ;  /* 0x000000ffff0a9224 */ /* 0x000fe400078e0000 */
[----:B------:R-:W-:Y:S02]  /*1d8c0*/  @!P1 IMAD.MOV.U32 R11, RZ, RZ, R4 ;  /* 0x000000ffff0b9224 */ /* 0x000fe400078e0004 */
[----:B------:R-:W-:Y:S01]  /*1d8d0*/  @!P1 IMAD.X R7, R4, 0x1, R216, P2 ;  /* 0x0000000104079824 */ /* 0x000fe200010e06d8 */
[----:B------:R-:W-:Y:S01]  /*1d8e0*/  @!P1 LEA R48, P2, R5, R238, 0x1 ;  /* 0x000000ee05309211 */ /* 0x000fe200078408ff */
[----:B------:R-:W-:Y:S01]  /*1d8f0*/  IMAD.MOV.U32 R56, RZ, RZ, R9 ;  /* 0x000000ffff387224 */ /* 0x000fe200078e0009 */
[C---:B------:R-:W-:Y:S01]  /*1d900*/  @!P1 LEA R9, P4, R63.reuse, R0, 0x5 ;  /* 0x000000003f099211 */ /* 0x040fe200078828ff */
[----:B------:R-:W-:Y:S02]  /*1d910*/  @!P1 IMAD R12, R64, 0x30, RZ ;  /* 0x00000030400c9824 */ /* 0x000fe400078e02ff */
[----:B------:R-:W-:Y:S01]  /*1d920*/  @!P1 IMAD.WIDE.U32 R10, R63, 0x30, R10 ;  /* 0x000000303f0a9825 */ /* 0x000fe200078e000a */
[----:B------:R-:W-:-:S02]  /*1d930*/  @!P1 LEA.HI.X R49, R5, R237, R7, 0x1, P2 ;  /* 0x000000ed05319211 */ /* 0x000fc400010f0c07 */
[C---:B------:R-:W-:Y:S02]  /*1d940*/  @!P1 LEA R5, P3, R63.reuse, R0, 0x6 ;  /* 0x000000003f059211 */ /* 0x040fe400078630ff */
[--C-:B------:R-:W-:Y:S02]  /*1d950*/  @!P1 LEA.HI.X R13, R63, R4, R64.reuse, 0x5, P4 ;  /* 0x000000043f0d9211 */ /* 0x100fe400020f2c40 */
[----:B------:R-:W-:Y:S02]  /*1d960*/  @!P1 IADD3 R12, R11, R12, RZ ;  /* 0x0000000c0b0c9210 */ /* 0x000fe40007ffe0ff */
[----:B------:R-:W-:Y:S02]  /*1d970*/  @!P1 LEA R44, P4, R10, R238, 0x1 ;  /* 0x000000ee0a2c9211 */ /* 0x000fe400078808ff */
[C---:B------:R-:W-:Y:S01]  /*1d980*/  @!P1 LEA.HI.X R14, R63.reuse, R4, R64, 0x6, P3 ;  /* 0x000000043f0e9211 */ /* 0x040fe200018f3440 */
[----:B------:R-:W-:Y:S01]  /*1d990*/  @!P1 IMAD.MOV.U32 R11, RZ, RZ, R4 ;  /* 0x000000ffff0b9224 */ /* 0x000fe200078e0004 */
[----:B------:R-:W-:-:S02]  /*1d9a0*/  @!P1 LEA R7, P2, R63, R0, 0x7 ;  /* 0x000000003f079211 */ /* 0x000fc400078438ff */
[-C--:B------:R-:W-:Y:S02]  /*1d9b0*/  @!P1 LEA R42, P3, R5, R238.reuse, 0x1 ;  /* 0x000000ee052a9211 */ /* 0x080fe400078608ff */
[-C--:B------:R-:W-:Y:S01]  /*1d9c0*/  @!P1 LEA.HI.X R45, R10, R237.reuse, R12, 0x1, P4 ;  /* 0x000000ed0a2d9211 */ /* 0x080fe200020f0c0c */
[----:B------:R-:W-:Y:S01]  /*1d9d0*/  @!P1 IMAD.MOV.U32 R10, RZ, RZ, R0 ;  /* 0x000000ffff0a9224 */ /* 0x000fe200078e0000 */
[----:B------:R-:W-:Y:S01]  /*1d9e0*/  @!P1 LEA R46, P5, R9, R238, 0x1 ;  /* 0x000000ee092e9211 */ /* 0x000fe200078a08ff */
[----:B------:R-:W-:Y:S01]  /*1d9f0*/  IMAD.MOV.U32 R62, RZ, RZ, R15 ;  /* 0x000000ffff3e7224 */ /* 0x000fe200078e000f */
[C---:B------:R-:W-:Y:S01]  /*1da00*/  @!P1 LEA.HI.X R15, R63.reuse, R4, R64, 0x7, P2 ;  /* 0x000000043f0f9211 */ /* 0x040fe200010f3c40 */
[----:B------:R-:W-:Y:S01]  /*1da10*/  @!P1 IMAD.WIDE.U32 R20, R63, 0x50, R10 ;  /* 0x000000503f149825 */ /* 0x000fe200078e000a */
[-C--:B------:R-:W-:Y:S02]  /*1da20*/  @!P1 LEA.HI.X R43, R5, R237.reuse, R14, 0x1, P3 ;  /* 0x000000ed052b9211 */ /* 0x080fe400018f0c0e */
[----:B------:R-:W-:Y:S01]  /*1da30*/  @!P1 LEA R40, P2, R7, R238, 0x1 ;  /* 0x000000ee07289211 */ /* 0x000fe200078408ff */
[----:B------:R-:W-:Y:S01]  /*1da40*/  @!P1 IMAD R5, R64, 0x50, RZ ;  /* 0x0000005040059824 */ /* 0x000fe200078e02ff */
[----:B------:R-:W-:Y:S01]  /*1da50*/  @!P1 LEA.HI.X R47, R9, R237, R13, 0x1, P5 ;  /* 0x000000ed092f9211 */ /* 0x000fe200028f0c0d */
[----:B------:R-:W-:-:S02]  /*1da60*/  @!P1 IMAD.MOV.U32 R12, RZ, RZ, R0 ;  /* 0x000000ffff0c9224 */ /* 0x000fc400078e0000 */
[----:B------:R-:W-:Y:S01]  /*1da70*/  @!P1 IMAD.MOV.U32 R13, RZ, RZ, R4 ;  /* 0x000000ffff0d9224 */ /* 0x000fe200078e0004 */
[----:B------:R-:W-:Y:S01]  /*1da80*/  @!P1 MOV R22, R0 ;  /* 0x0000000000169202 */ /* 0x000fe20000000f00 */
[----:B------:R-:W-:Y:S01]  /*1da90*/  @!P1 IMAD.MOV.U32 R24, RZ, RZ, R0 ;  /* 0x000000ffff189224 */ /* 0x000fe200078e0000 */
[----:B------:R-:W-:Y:S01]  /*1daa0*/  @!P1 LEA.HI.X R41, R7, R237, R15, 0x1, P2 ;  /* 0x000000ed07299211 */ /* 0x000fe200010f0c0f */
[----:B------:R-:W-:Y:S01]  /*1dab0*/  @!P1 IMAD.MOV.U32 R25, RZ, RZ, R4 ;  /* 0x000000ffff199224 */ /* 0x000fe200078e0004 */
[----:B------:R-:W-:Y:S01]  /*1dac0*/  @!P1 LEA R38, P2, R20, R238, 0x1 ;  /* 0x000000ee14269211 */ /* 0x000fe200078408ff */
[----:B------:R-:W-:Y:S02]  /*1dad0*/  IMAD.MOV.U32 R55, RZ, RZ, R18 ;  /* 0x000000ffff377224 */ /* 0x000fe400078e0012 */
[----:B------:R-:W-:Y:S02]  /*1dae0*/  @!P1 IMAD.MOV.U32 R23, RZ, RZ, R4 ;  /* 0x000000ffff179224 */ /* 0x000fe400078e0004 */
[----:B------:R-:W-:-:S02]  /*1daf0*/  @!P1 IMAD.IADD R5, R21, 0x1, R5 ;  /* 0x0000000115059824 */ /* 0x000fc400078e0205 */
[----:B------:R-:W-:Y:S02]  /*1db00*/  @!P1 IMAD R7, R64, 0x60, RZ ;  /* 0x0000006040079824 */ /* 0x000fe400078e02ff */
[----:B------:R-:W-:Y:S01]  /*1db10*/  @!P1 IMAD.WIDE.U32 R18, R63, 0x60, R12 ;  /* 0x000000603f129825 */ /* 0x000fe200078e000c */
[----:B------:R-:W-:-:S03]  /*1db20*/  @!P1 LEA.HI.X R39, R20, R237, R5, 0x1, P2 ;  /* 0x000000ed14279211 */ /* 0x000fc600010f0c05 */
[----:B------:R-:W-:Y:S01]  /*1db30*/  @!P1 IMAD.WIDE.U32 R14, R63, 0x70, R10 ;  /* 0x000000703f0e9825 */ /* 0x000fe200078e000a */
[----:B------:R-:W-:-:S03]  /*1db40*/  @!P1 IADD3 R5, R7, R19, RZ ;  /* 0x0000001307059210 */ /* 0x000fc60007ffe0ff */
[C---:B------:R-:W-:Y:S02]  /*1db50*/  @!P1 IMAD R9, R64.reuse, 0x70, RZ ;  /* 0x0000007040099824 */ /* 0x040fe400078e02ff */
[----:B------:R-:W-:Y:S02]  /*1db60*/  @!P1 IMAD R27, R64, 0xa0, RZ ;  /* 0x000000a0401b9824 */ /* 0x000fe400078e02ff */
[----:B------:R-:W-:Y:S01]  /*1db70*/  @!P1 IMAD.WIDE.U32 R10, R63, 0xa0, R24 ;  /* 0x000000a03f0a9825 */ /* 0x000fe200078e0018 */
[----:B------:R-:W-:-:S03]  /*1db80*/  @!P1 LEA R34, P5, R18, R238, 0x1 ;  /* 0x000000ee12229211 */ /* 0x000fc600078a08ff */
[----:B------:R-:W-:Y:S02]  /*1db90*/  @!P1 IMAD R26, R64, 0x90, RZ ;  /* 0x00000090401a9824 */ /* 0x000fe400078e02ff */
[----:B------:R-:W-:Y:S01]  /*1dba0*/  @!P1 IMAD.WIDE.U32 R12, R63, 0x90, R22 ;  /* 0x000000903f0c9825 */ /* 0x000fe200078e0016 */
[----:B------:R-:W-:-:S03]  /*1dbb0*/  @!P1 LEA R28, P2, R10, R238, 0x1 ;  /* 0x000000ee0a1c9211 */ /* 0x000fc600078408ff */
[----:B------:R-:W-:Y:S02]  /*1dbc0*/  @!P1 IMAD.IADD R7, R15, 0x1, R9 ;  /* 0x000000010f079824 */ /* 0x000fe400078e0209 */
[----:B------:R-:W-:Y:S01]  /*1dbd0*/  @!P1 IMAD.IADD R11, R27, 0x1, R11 ;  /* 0x000000011b0b9824 */ /* 0x000fe200078e020b */
[-C--:B------:R-:W-:Y:S01]  /*1dbe0*/  @!P1 LEA R32, P4, R14, R238.reuse, 0x1 ;  /* 0x000000ee0e209211 */ /* 0x080fe200078808ff */
[----:B------:R-:W-:Y:S01]  /*1dbf0*/  @!P1 IMAD.IADD R9, R13, 0x1, R26 ;  /* 0x000000010d099824 */ /* 0x000fe200078e021a */
[----:B------:R-:W-:Y:S01]  /*1dc00*/  @!P1 LEA R30, P3, R12, R238, 0x1 ;  /* 0x000000ee0c1e9211 */ /* 0x000fe200078608ff */
[----:B------:R-:W-:Y:S01]  /*1dc10*/  @P1 STS.128 [R189+0xa000], RZ ;  /* 0x00a000ffbd001388 */ /* 0x000fe20000000c00 */
[-C--:B------:R-:W-:Y:S01]  /*1dc20*/  @!P1 LEA.HI.X R35, R18, R237.reuse, R5, 0x1, P5 ;  /* 0x000000ed12239211 */ /* 0x080fe200028f0c05 */
[----:B------:R-:W-:Y:S01]  /*1dc30*/  @!P1 IMAD.MOV.U32 R18, RZ, RZ, R0 ;  /* 0x000000ffff129224 */ /* 0x000fe200078e0000 */
[----:B------:R-:W-:Y:S01]  /*1dc40*/  @!P1 MOV R19, R4 ;  /* 0x0000000400139202 */ /* 0x000fe20000000f00 */
[----:B------:R-:W-:Y:S01]  /*1dc50*/  @!PT LDS RZ, [RZ] ;  /* 0x00000000fffff984 */ /* 0x000fe20000000800 */
[----:B------:R-:W-:Y:S01]  /*1dc60*/  @!PT LDS RZ, [RZ] ;  /* 0x00000000fffff984 */ /* 0x000fe20000000800 */
[----:B------:R-:W-:Y:S01]  /*1dc70*/  @!PT LDS RZ, [RZ] ;  /* 0x00000000fffff984 */ /* 0x000fe20000000800 */
[----:B------:R2:W-:Y:S01]  /*1dc80*/  @!P1 LDGSTS.E.BYPASS.LTC128B.128 [R189+0xa000], [R134.64] ;  /* 0x0a00000086bd9fae */ /* 0x0005e2000b901d46 */
[-C--:B------:R-:W-:Y:S01]  /*1dc90*/  @!P1 LEA.HI.X R29, R10, R237.reuse, R11, 0x1, P2 ;  /* 0x000000ed0a1d9211 */ /* 0x080fe200010f0c0b */
[--C-:B------:R-:W-:Y:S01]  /*1dca0*/  @!P1 IMAD.MOV.U32 R15, RZ, RZ, R4.reuse ;  /* 0x000000ffff0f9224 */ /* 0x100fe200078e0004 */
[-C--:B------:R-:W-:Y:S01]  /*1dcb0*/  @!P1 LEA.HI.X R33, R14, R237.reuse, R7, 0x1, P4 ;  /* 0x000000ed0e219211 */ /* 0x080fe200020f0c07 */
[----:B------:R-:W-:Y:S01]  /*1dcc0*/  @P1 STS.128 [R189+0xa800], RZ ;  /* 0x00a800ffbd001388 */ /* 0x000fe20000000c00 */
        /* <DEDUP_REMOVED lines=12> */
[----:B------:R-:W-:Y:S01]  /*1dd90*/  @!P1 IMAD.MOV.U32 R4, RZ, RZ, R0 ;  /* 0x000000ffff049224 */ /* 0x000fe200078e0000 */
[----:B------:R-:W-:Y:S01]  /*1dda0*/  @!PT LDS RZ, [RZ] ;  /* 0x00000000fffff984 */ /* 0x000fe20000000800 */
[----:B------:R-:W-:Y:S01]  /*1ddb0*/  @!PT LDS RZ, [RZ] ;  /* 0x00000000fffff984 */ /* 0x000fe20000000800 */
[----:B------:R-:W-:Y:S01]  /*1ddc0*/  @!PT LDS RZ, [RZ] ;  /* 0x00000000fffff984 */ /* 0x000fe20000000800 */
[----:B------:R2:W-:Y:S01]  /*1ddd0*/  @!P1 LDGSTS.E.BYPASS.LTC128B.128 [R189+0xb000], [R46.64] ;  /* 0x0b0000002ebd9fae */ /* 0x0005e2000b901d46 */
[----:B------:R-:W-:Y:S02]  /*1dde0*/  @!P1 IMAD R0, R64, 0xb0, RZ ;  /* 0x000000b040009824 */ /* 0x000fe400078e02ff */
[----:B------:R-:W-:Y:S01]  /*1ddf0*/  @!P1 IMAD.WIDE.U32 R18, R63, 0xb0, R18 ;  /* 0x000000b03f129825 */ /* 0x000fe200078e0012 */
[----:B------:R-:W-:Y:S04]  /*1de00*/  @P1 STS.128 [R189+0xb800], RZ ;  /* 0x00b800ffbd001388 */ /* 0x000fe80000000c00 */
[----:B------:R-:W-:Y:S01]  /*1de10*/  @!PT LDS RZ, [RZ] ;  /* 0x00000000fffff984 */ /* 0x000fe20000000800 */
[----:B------:R-:W-:Y:S01]  /*1de20*/  @!PT LDS RZ, [RZ] ;  /* 0x00000000fffff984 */ /* 0x000fe20000000800 */
[----:B------:R-:W-:Y:S01]  /*1de30*/  @!PT LDS RZ, [RZ] ;  /* 0x00000000fffff984 */ /* 0x000fe20000000800 */
[----:B------:R2:W-:Y:S01]  /*1de40*/  @!P1 LDGSTS.E.BYPASS.LTC128B.128 [R189+0xb800], [R44.64] ;  /* 0x0b8000002cbd9fae */ /* 0x0005e2000b901d46 */
[----:B------:R-:W-:Y:S01]  /*1de50*/  @!P1 IMAD.IADD R0, R19, 0x1, R0 ;  /* 0x0000000113009824 */ /* 0x000fe200078e0200 */
[----:B------:R-:W-:-:S02]  /*1de60*/  @!P1 LEA R26, P2, R18, R238, 0x1 ;  /* 0x000000ee121a9211 */ /* 0x000fc400078408ff */
[----:B------:R-:W-:Y:S01]  /*1de70*/  @P1 STS.128 [R189+0xc000], RZ ;  /* 0x00c000ffbd001388 */ /* 0x000fe20000000c00 */
[----:B------:R-:W-:-:S03]  /*1de80*/  @!P1 IMAD R20, R64, 0xc0, RZ ;  /* 0x000000c040149824 */ /* 0x000fc600078e02ff */
[----:B------:R-:W-:Y:S01]  /*1de90*/  @!PT LDS RZ, [RZ] ;  /* 0x00000000fffff984 */ /* 0x000fe20000000800 */
[----:B------:R-:W-:Y:S01]  /*1dea0*/  @!PT LDS RZ, [RZ] ;  /* 0x00000000fffff984 */ /* 0x000fe20000000800 */
[----:B------:R-:W-:Y:S01]  /*1deb0*/  @!PT LDS RZ, [RZ] ;  /* 0x00000000fffff984 */ /* 0x000fe20000000800 */
[----:B------:R1:W-:Y:S01]  /*1dec0*/  @!P1 LDGSTS.E.BYPASS.LTC128B.128 [R189+0xc000], [R42.64] ;  /* 0x0c0000002abd9fae */ /* 0x0003e2000b901d46 */
[----:B------:R-:W-:-:S03]  /*1ded0*/  @!P1 IMAD.WIDE.U32 R14, R63, 0xc0, R14 ;  /* 0x000000c03f0e9825 */ /* 0x000fc600078e000e */
[----:B------:R-:W-:Y:S01]  /*1dee0*/  @P1 STS.128 [R189+0xc800], RZ ;  /* 0x00c800ffbd001388 */ /* 0x000fe20000000c00 */
[----:B------:R-:W-:-:S03]  /*1def0*/  @!P1 IMAD R7, R64, 0xd0, RZ ;  /* 0x000000d040079824 */ /* 0x000fc600078e02ff */
[----:B------:R-:W-:Y:S01]  /*1df00*/  @!PT LDS RZ, [RZ] ;  /* 0x00000000fffff984 */ /* 0x000fe20000000800 */
[----:B------:R-:W-:Y:S01]  /*1df10*/  @!PT LDS RZ, [RZ] ;  /* 0x00000000fffff984 */ /* 0x000fe20000000800 */
[----:B------:R-:W-:Y:S01]  /*1df20*/  @!PT LDS RZ, [RZ] ;  /* 0x00000000fffff984 */ /* 0x000fe20000000800 */
[----:B------:R1:W-:Y:S01]  /*1df30*/  @!P1 LDGSTS.E.BYPASS.LTC128B.128 [R189+0xc800], [R38.64] ;  /* 0x0c80000026bd9fae */ /* 0x0003e2000b901d46 */
[----:B------:R-:W-:Y:S01]  /*1df40*/  @!P1 IMAD.WIDE.U32 R12, R63, 0xd0, R12 ;  /* 0x000000d03f0c9825 */ /* 0x000fe200078e000c */
[----:B------:R-:W-:Y:S02]  /*1df50*/  @!P1 LEA.HI.X R27, R18, R237, R0, 0x1, P2 ;  /* 0x000000ed121b9211 */ /* 0x000fe400010f0c00 */
[----:B------:R-:W-:Y:S01]  /*1df60*/  @P1 STS.128 [R189+0xd000], RZ ;  /* 0x00d000ffbd001388 */ /* 0x000fe20000000c00 */
[----:B------:R-:W-:-:S03]  /*1df70*/  @!P1 IMAD R9, R64, 0xe0, RZ ;  /* 0x000000e040099824 */ /* 0x000fc600078e02ff */
[----:B------:R-:W-:Y:S01]  /*1df80*/  @!PT LDS RZ, [RZ] ;  /* 0x00000000fffff984 */ /* 0x000fe20000000800 */
[----:B------:R-:W-:Y:S01]  /*1df90*/  @!PT LDS RZ, [RZ] ;  /* 0x00000000fffff984 */ /* 0x000fe20000000800 */
[----:B------:R-:W-:Y:S01]  /*1dfa0*/  @!PT LDS RZ, [RZ] ;  /* 0x00000000fffff984 */ /* 0x000fe20000000800 */
[----:B------:R1:W-:Y:S01]  /*1dfb0*/  @!P1 LDGSTS.E.BYPASS.LTC128B.128 [R189+0xd000], [R34.64] ;  /* 0x0d00000022bd9fae */ /* 0x0003e2000b901d46 */
[----:B------:R-:W-:Y:S01]  /*1dfc0*/  @!P1 IMAD.WIDE.U32 R10, R63, 0xe0, R10 ;  /* 0x000000e03f0a9825 */ /* 0x000fe200078e000a */
[----:B------:R-:W-:Y:S02]  /*1dfd0*/  @!P1 LEA R24, P5, R14, R238, 0x1 ;  /* 0x000000ee0e189211 */ /* 0x000fe400078a08ff */
[----:B------:R-:W-:Y:S01]  /*1dfe0*/  @P1 STS.128 [R189+0xd800], RZ ;  /* 0x00d800ffbd001388 */ /* 0x000fe20000000c00 */
[----:B------:R-:W-:-:S03]  /*1dff0*/  @!P1 IMAD.IADD R0, R20, 0x1, R15 ;  /* 0x0000000114009824 */ /* 0x000fc600078e020f */
[----:B------:R-:W-:Y:S01]  /*1e000*/  @!PT LDS RZ, [RZ] ;  /* 0x00000000fffff984 */ /* 0x000fe20000000800 */
[----:B------:R-:W-:Y:S01]  /*1e010*/  @!PT LDS RZ, [RZ] ;  /* 0x00000000fffff984 */ /* 0x000fe20000000800 */
[----:B------:R-:W-:Y:S01]  /*1e020*/  @!PT LDS RZ, [RZ] ;  /* 0x00000000fffff984 */ /* 0x000fe20000000800 */
[----:B------:R1:W-:Y:S01]  /*1e030*/  @!P1 LDGSTS.E.BYPASS.LTC128B.128 [R189+0xd800], [R32.64] ;  /* 0x0d80000020bd9fae */ /* 0x0003e2000b901d46 */
[----:B------:R-:W-:Y:S01]  /*1e040*/  @!P1 IMAD R21, R64, 0xf0, RZ ;  /* 0x000000f040159824 */ /* 0x000fe200078e02ff */
[----:B------:R-:W-:Y:S01]  /*1e050*/  @!P1 IADD3 R7, R13, R7, RZ ;  /* 0x000000070d079210 */ /* 0x000fe20007ffe0ff */
[----:B------:R-:W-:Y:S01]  /*1e060*/  @!P1 IMAD.WIDE.U32 R4, R63, 0xf0, R4 ;  /* 0x000000f03f049825 */ /* 0x000fe200078e0004 */
[----:B------:R-:W-:Y:S01]  /*1e070*/  @P1 STS.128 [R189+0xe000], RZ ;  /* 0x00e000ffbd001388 */ /* 0x000fe20000000c00 */
[----:B------:R-:W-:-:S03]  /*1e080*/  @!P1 LEA R22, P4, R12, R238, 0x1 ;  /* 0x000000ee0c169211 */ /* 0x000fc600078808ff */
[----:B------:R-:W-:Y:S01]  /*1e090*/  @!PT LDS RZ, [RZ] ;  /* 0x00000000fffff984 */ /* 0x000fe20000000800 */
[----:B------:R-:W-:Y:S01]  /*1e0a0*/  @!PT LDS RZ, [RZ] ;  /* 0x00000000fffff984 */ /* 0x000fe20000000800 */
[----:B------:R-:W-:Y:S01]  /*1e0b0*/  @!PT LDS RZ, [RZ] ;  /* 0x00000000fffff984 */ /* 0x000fe20000000800 */
[----:B------:R1:W-:Y:S01]  /*1e0c0*/  @!P1 LDGSTS.E.BYPASS.LTC128B.128 [R189+0xe000], [R40.64] ;  /* 0x0e00000028bd9fae */ /* 0x0003e2000b901d46 */
[----:B------:R-:W-:Y:S01]  /*1e0d0*/  @!P1 IMAD.IADD R9, R9, 0x1, R11 ;  /* 0x0000000109099824 */ /* 0x000fe200078e020b */
[-C--:B------:R-:W-:Y:S02]  /*1e0e0*/  @!P1 LEA R20, P3, R10, R238.reuse, 0x1 ;  /* 0x000000ee0a149211 */ /* 0x080fe400078608ff */
[----:B------:R-:W-:Y:S01]  /*1e0f0*/  @P1 STS.128 [R189+0xe800], RZ ;  /* 0x00e800ffbd001388 */ /* 0x000fe20000000c00 */
[----:B------:R-:W-:Y:S01]  /*1e100*/  @!P1 LEA.HI.X R25, R14, R237, R0, 0x1, P5 ;  /* 0x000000ed0e199211 */ /* 0x000fe200028f0c00 */
[----:B------:R-:W-:Y:S02]  /*1e110*/  @!P1 IMAD.IADD R5, R5, 0x1, R21 ;  /* 0x0000000105059824 */ /* 0x000fe400078e0215 */
[----:B------:R-:W-:Y:S01]  /*1e120*/  @!PT LDS RZ, [RZ] ;  /* 0x00000000fffff984 */ /* 0x000fe20000000800 */
[----:B------:R-:W-:Y:S01]  /*1e130*/  @!PT LDS RZ, [RZ] ;  /* 0x00000000fffff984 */ /* 0x000fe20000000800 */
[----:B------:R-:W-:Y:S01]  /*1e140*/  @!PT LDS RZ, [RZ] ;  /* 0x00000000fffff984 */ /* 0x000fe20000000800 */
[----:B------:R1:W-:Y:S01]  /*1e150*/  @!P1 LDGSTS.E.BYPASS.LTC128B.128 [R189+0xe800], [R30.64] ;  /* 0x0e8000001ebd9fae */ /* 0x0003e2000b901d46 */
[----:B------:R-:W-:-:S03]  /*1e160*/  @!P1 LEA R18, P2, R4, R238, 0x1 ;  /* 0x000000ee04129211 */ /* 0x000fc600078408ff */
[----:B------:R-:W-:Y:S01]  /*1e170*/  @P1 STS.128 [R189+0xf000], RZ ;  /* 0x00f000ffbd001388 */ /* 0x000fe20000000c00 */
[----:B------:R-:W-:-:S03]  /*1e180*/  @!P1 LEA.HI.X R23, R12, R237, R7, 0x1, P4 ;  /* 0x000000ed0c179211 */ /* 0x000fc600020f0c07 */
[----:B------:R-:W-:Y:S01]  /*1e190*/  @!PT LDS RZ, [RZ] ;  /* 0x00000000fffff984 */ /* 0x000fe20000000800 */
[----:B------:R-:W-:Y:S01]  /*1e1a0*/  @!PT LDS RZ, [RZ] ;  /* 0x00000000fffff984 */ /* 0x000fe20000000800 */
[----:B------:R-:W-:Y:S01]  /*1e1b0*/  @!PT LDS RZ, [RZ] ;  /* 0x00000000fffff984 */ /* 0x000fe20000000800 */
[----:B------:R1:W-:Y:S01]  /*1e1c0*/  @!P1 LDGSTS.E.BYPASS.LTC128B.128 [R189+0xf000], [R28.64] ;  /* 0x0f0000001cbd9fae */ /* 0x0003e2000b901d46 */
[----:B------:R-:W-:-:S03]  /*1e1d0*/  @!P1 LEA.HI.X R21, R10, R237, R9, 0x1, P3 ;  /* 0x000000ed0a159211 */ /* 0x000fc600018f0c09 */
[----:B------:R-:W-:Y:S01]  /*1e1e0*/  @P1 STS.128 [R189+0xf800], RZ ;  /* 0x00f800ffbd001388 */ /* 0x000fe20000000c00 */
[----:B------:R-:W-:-:S03]  /*1e1f0*/  @!P1 LEA.HI.X R19, R4, R237, R5, 0x1, P2 ;  /* 0x000000ed04139211 */ /* 0x000fc600010f0c05 */
        /* <DEDUP_REMOVED lines=25> */
[----:B-1----:R-:W1:Y:S04]  /*1e390*/  LDSM.16.M88.4 R28, [R176+0x2000] ;  /* 0x00200000b01c783b */ /* 0x002e680000000200 */
[----:B------:R-:W3:Y:S01]  /*1e3a0*/  LDSM.16.M88.4 R40, [R176+0x3000] ;  /* 0x00300000b028783b */ /* 0x000ee20000000200 */
[----:B------:R-:W-:-:S02]  /*1e3b0*/  IMAD.MOV.U32 R64, RZ, RZ, R54 ;  /* 0x000000ffff407224 */ /* 0x000fc400078e0036 */
[----:B------:R-:W-:Y:S01]  /*1e3c0*/  IMAD.MOV.U32 R65, RZ, RZ, R53 ;  /* 0x000000ffff417224 */ /* 0x000fe200078e0035 */
[----:B------:R-:W4:Y:S01]  /*1e3d0*/  LD.E R0, [R16.64+0x18c] ;  /* 0x00018c0610007980 */ /* 0x000f22000c101900 */
[----:B------:R-:W-:Y:S01]  /*1e3e0*/  IMAD.MOV.U32 R66, RZ, RZ, R52 ;  /* 0x000000ffff427224 */ /* 0x000fe200078e0034 */
[----:B------:R-:W-:Y:S01]  /*1e3f0*/  MOV R63, R55 ;  /* 0x00000037003f7202 */ /* 0x000fe20000000f00 */
[----:B------:R-:W-:Y:S01]  /*1e400*/  IMAD.MOV.U32 R220, RZ, RZ, R65 ;  /* 0x000000ffffdc7224 */ /* 0x000fe200078e0041 */
[----:B--2---:R-:W2:Y:S01]  /*1e410*/  LDSM.16.M88.4 R20, [R176+0x2800] ;  /* 0x00280000b014783b */ /* 0x004ea20000000200 */
[----:B------:R-:W-:-:S03]  /*1e420*/  IMAD.MOV.U32 R221, RZ, RZ, R64 ;  /* 0x000000ffffdd7224 */ /* 0x000fc600078e0040 */
[----:B------:R-:W-:Y:S04]  /*1e430*/  LDSM.16.M88.4 R24, [R66] ;  /* 0x000000004218783b */ /* 0x000fe80000000200 */
[----:B------:R-:W2:Y:S04]  /*1e440*/  LDSM.16.M88.4 R64, [R100+0x3000] ;  /* 0x003000006440783b */ /* 0x000ea80000000200 */
[----:B------:R-:W2:Y:S04]  /*1e450*/  LDSM.16.M88.4 R52, [R176+0x3800] ;  /* 0x00380000b034783b */ /* 0x000ea80000000200 */
[----:B------:R-:W2:Y:S01]  /*1e460*/  LDSM.16.M88.4 R76, [R176+0x4000] ;  /* 0x00400000b04c783b */ /* 0x000ea20000000200 */
[----:B------:R-:W-:Y:S01]  /*1e470*/  MOV R222, R63 ;  /* 0x0000003f00de7202 */ /* 0x000fe20000000f00 */
[----:B------:R-:W-:Y:S01]  /*1e480*/  IMAD.MOV.U32 R117, RZ, RZ, R62 ;  /* 0x000000ffff757224 */ /* 0x000fe200078e003e */
[----:B------:R-:W-:Y:S01]  /*1e490*/  MOV R232, R58 ;  /* 0x0000003a00e87202 */ /* 0x000fe20000000f00 */
[----:B------:R-:W-:Y:S01]  /*1e4a0*/  IMAD.MOV.U32 R223, RZ, RZ, R61 ;  /* 0x000000ffffdf7224 */ /* 0x000fe200078e003d */
[----:B------:R-:W2:Y:S01]  /*1e4b0*/  LDSM.16.M88.4 R68, [R100+0x2800] ;  /* 0x002800006444783b */ /* 0x000ea20000000200 */
[----:B------:R-:W-:-:S02]  /*1e4c0*/  IMAD.MOV.U32 R233, RZ, RZ, R60 ;  /* 0x000000ffffe97224 */ /* 0x000fc400078e003c */
[----:B------:R-:W-:Y:S01]  /*1e4d0*/  IMAD.MOV.U32 R234, RZ, RZ, R59 ;  /* 0x000000ffffea7224 */ /* 0x000fe200078e003b */
[----:B------:R-:W2:Y:S01]  /*1e4e0*/  LDSM.16.M88.4 R80, [R100+0x3800] ;  /* 0x003800006450783b */ /* 0x000ea20000000200 */
[----:B------:R-:W-:Y:S02]  /*1e4f0*/  IMAD.MOV.U32 R101, RZ, RZ, R57 ;  /* 0x000000ffff657224 */ /* 0x000fe400078e0039 */
[----:B------:R-:W-:Y:S01]  /*1e500*/  IMAD.MOV.U32 R102, RZ, RZ, R56 ;  /* 0x000000ffff667224 */ /* 0x000fe200078e0038 */
[C---:B-1----:R-:W-:Y:S01]  /*1e510*/  HMMA.16816.F32 R60, R12.reuse, R28, RZ ;  /* 0x0000001c0c3c723c */ /* 0x042fe200000018ff */
[----:B------:R-:W1:Y:S01]  /*1e520*/  LDSM.16.M88.4 R84, [R100+0x4000] ;  /* 0x004000006454783b */ /* 0x000e620000000200 */
[----:B------:R-:W-:Y:S02]  /*1e530*/  IMAD.MOV.U32 R235, RZ, RZ, R51 ;  /* 0x000000ffffeb7224 */ /* 0x000fe400078e0033 */
[----:B------:R-:W-:Y:S01]  /*1e540*/  IMAD.MOV.U32 R236, RZ, RZ, R50 ;  /* 0x000000ffffec7224 */ /* 0x000fe200078e0032 */
[----:B------:R-:W1:Y:S03]  /*1e550*/  LDSM.16.M88.4 R88, [R176+0x4800] ;  /* 0x00480000b058783b */ /* 0x000e660000000200 */
[C---:B------:R-:W-:Y:S01]  /*1e560*/  HMMA.16816.F32 R56, R12.reuse, R30, RZ ;  /* 0x0000001e0c38723c */ /* 0x040fe200000018ff */
[----:B------:R-:W1:Y:S04]  /*1e570*/  LDSM.16.M88.4 R72, [R100+0x2000] ;  /* 0x002000006448783b */ /* 0x000e680000000200 */
[----:B------:R-:W-:Y:S03]  /*1e580*/  LDSM.16.M88.4 R96, [R100+0x6800] ;  /* 0x006800006460783b */ /* 0x000fe60000000200 */
[C---:B---3--:R-:W-:Y:S01]  /*1e590*/  HMMA.16816.F32 R32, R12.reuse, R40, RZ ;  /* 0x000000280c20723c */ /* 0x048fe200000018ff */
[----:B------:R-:W-:Y:S04]  /*1e5a0*/  LDSM.16.M88.4 R92, [R176+0x8000] ;  /* 0x00800000b05c783b */ /* 0x000fe80000000200 */
[----:B------:R-:W-:Y:S03]  /*1e5b0*/  LDSM.16.M88.4 R104, [R176+0x8800] ;  /* 0x00880000b068783b */ /* 0x000fe60000000200 */
[C---:B------:R-:W-:Y:S01]  /*1e5c0*/  HMMA.16816.F32 R28, R12.reuse, R42, RZ ;  /* 0x0000002a0c1c723c */ /* 0x040fe200000018ff */
[----:B------:R-:W-:Y:S04]  /*1e5d0*/  STL [R1+0x170], R138 ;  /* 0x0001708a01007387 */ /* 0x000fe80000100800 */
[----:B------:R-:W0:Y:S03]  /*1e5e0*/  LDGDEPBAR ;  /* 0x00000000000079af */ /* 0x000e260000000000 */
[C---:B--2---:R-:W-:Y:S08]  /*1e5f0*/  HMMA.16816.F32 R48, R12.reuse, R20, RZ ;  /* 0x000000140c30723c */ /* 0x044ff000000018ff */
[----:B------:R-:W-:Y:S08]  /*1e600*/  HMMA.16816.F32 R44, R12, R22, RZ ;  /* 0x000000160c2c723c */ /* 0x000ff000000018ff */
[C---:B------:R-:W-:Y:S08]  /*1e610*/  HMMA.16816.F32 R192, R24.reuse, R64, R32 ;  /* 0x0000004018c0723c */ /* 0x040ff00000001820 */
[----:B------:R-:W-:Y:S08]  /*1e620*/  HMMA.16816.F32 R172, R24, R66, R28 ;  /* 0x0000004218ac723c */ /* 0x000ff0000000181c */
[C---:B------:R-:W-:Y:S08]  /*1e630*/  HMMA.16816.F32 R20, R12.reuse, R52, RZ ;  /* 0x000000340c14723c */ /* 0x040ff000000018ff */
[C---:B------:R-:W-:Y:S01]  /*1e640*/  HMMA.16816.F32 R40, R12.reuse, R54, RZ ;  /* 0x000000360c28723c */ /* 0x040fe200000018ff */
[----:B------:R-:W-:Y:S07]  /*1e650*/  LDSM.16.M88.4 R52, [R100+0x6000] ;  /* 0x006000006434783b */ /* 0x000fee0000000200 */
[C---:B------:R-:W-:Y:S08]  /*1e660*/  HMMA.16816.F32 R32, R12.reuse, R76, RZ ;  /* 0x0000004c0c20723c */ /* 0x040ff000000018ff */
[----:B------:R-:W-:Y:S01]  /*1e670*/  HMMA.16816.F32 R28, R12, R78, RZ ;  /* 0x0000004e0c1c723c */ /* 0x000fe200000018ff */
[----:B------:R-:W-:Y:S07]  /*1e680*/  LDSM.16.M88.4 R76, [R100+0x5000] ;  /* 0x00500000644c783b */ /* 0x000fee0000000200 */
[C---:B------:R-:W-:Y:S08]  /*1e690*/  HMMA.16816.F32 R108, R24.reuse, R68, R48 ;  /* 0x00000044186c723c */ /* 0x040ff00000001830 */
[C---:B------:R-:W-:Y:S01]  /*1e6a0*/  HMMA.16816.F32 R196, R24.reuse, R70, R44 ;  /* 0x0000004618c4723c */ /* 0x040fe2000000182c */
[----:B------:R-:W-:Y:S04]  /*1e6b0*/  LDSM.16.M88.4 R68, [R100+0x4800] ;  /* 0x004800006444783b */ /* 0x000fe80000000200 */
[----:B------:R-:W-:Y:S03]  /*1e6c0*/  LDSM.16.M88.4 R44, [R176+0x5000] ;  /* 0x00500000b02c783b */ /* 0x000fe60000000200 */
[C---:B------:R-:W-:Y:S08]  /*1e6d0*/  HMMA.16816.F32 R168, R24.reuse, R80, R20 ;  /* 0x0000005018a8723c */ /* 0x040ff00000001814 */
[C---:B------:R-:W-:Y:S01]  /*1e6e0*/  HMMA.16816.F32 R128, R24.reuse, R82, R40 ;  /* 0x000000521880723c */ /* 0x040fe20000001828 */
[----:B------:R-:W2:Y:S04]  /*1e6f0*/  LDSM.16.M88.4 R80, [R176+0x6000] ;  /* 0x00600000b050783b */ /* 0x000ea80000000200 */
[----:B------:R-:W-:Y:S03]  /*1e700*/  LDSM.16.M88.4 R40, [R176+0x5800] ;  /* 0x00580000b028783b */ /* 0x000fe60000000200 */
[C---:B-1----:R-:W-:Y:S08]  /*1e710*/  HMMA.16816.F32 R124, R24.reuse, R84, R32 ;  /* 0x00000054187c723c */ /* 0x042ff00000001820 */
[----:B------:R-:W-:Y:S01]  /*1e720*/  HMMA.16816.F32 R200, R24, R86, R28 ;  /* 0x0000005618c8723c */ /* 0x000fe2000000181c */
[----:B------:R-:W1:Y:S07]  /*1e730*/  LDSM.16.M88.4 R84, [R176+0x6800] ;  /* 0x00680000b054783b */ /* 0x000e6e0000000200 */
[----:B------:R-:W-:Y:S08]  /*1e740*/  HMMA.16816.F32 R20, R12, R88, RZ ;  /* 0x000000580c14723c */ /* 0x000ff000000018ff */
[----:B------:R-:W-:Y:S01]  /*1e750*/  HMMA.16816.F32 R112, R24, R74, R56 ;  /* 0x0000004a1870723c */ /* 0x000fe20000001838 */
[----:B------:R-:W3:Y:S07]  /*1e760*/  LDSM.16.M88.4 R56, [R100+0x5800] ;  /* 0x005800006438783b */ /* 0x000eee0000000200 */
[----:B--2---:R-:W-:Y:S08]  /*1e770*/  HMMA.16816.F32 R28, R12, R82, RZ ;  /* 0x000000520c1c723c */ /* 0x004ff000000018ff */
[----:B------:R-:W-:Y:S08]  /*1e780*/  HMMA.16816.F32 R208, R24, R68, R20 ;  /* 0x0000004418d0723c */ /* 0x000ff00000001814 */
[----:B-1----:R-:W-:Y:S08]  /*1e790*/  HMMA.16816.F32 R20, R12, R84, RZ ;  /* 0x000000540c14723c */ /* 0x002ff000000018ff */
[----:B------:R-:W-:Y:S08]  /*1e7a0*/  HMMA.16816.F32 R120, R24, R72, R60 ;  /* 0x000000481878723c */ /* 0x000ff0000000183c */
[C---:B------:R-:W-:Y:S08]  /*1e7b0*/  HMMA.16816.F32 R60, R12.reuse, R46, RZ ;  /* 0x0000002e0c3c723c */ /* 0x040ff000000018ff */
[C---:B------:R-:W-:Y:S01]  /*1e7c0*/  HMMA.16816.F32 R64, R12.reuse, R44, RZ ;  /* 0x0000002c0c40723c */ /* 0x040fe200000018ff */
[----:B------:R-:W1:Y:S07]  /*1e7d0*/  LDSM.16.M88.4 R44, [R176+0x7000] ;  /* 0x00700000b02c783b */ /* 0x000e6e0000000200 */
[C---:B------:R-:W-:Y:S08]  /*1e7e0*/  HMMA.16816.F32 R48, R12.reuse, R40, RZ ;  /* 0x000000280c30723c */ /* 0x040ff000000018ff */
[C---:B------:R-:W-:Y:S08]  /*1e7f0*/  HMMA.16816.F32 R40, R12.reuse, R42, RZ ;  /* 0x0000002a0c28723c */ /* 0x040ff000000018ff */
[----:B------:R-:W-:Y:S01]  /*1e800*/  HMMA.16816.F32 R72, R12, R90, RZ ;  /* 0x0000005a0c48723c */ /* 0x000fe200000018ff */
[----:B------:R-:W-:Y:S07]  /*1e810*/  LDSM.16.M88.4 R88, [R176+0x7800] ;  /* 0x00780000b058783b */ /* 0x000fee0000000200 */
[C---:B------:R-:W-:Y:S08]  /*1e820*/  HMMA.16816.F32 R28, R24.reuse, R54, R28 ;  /* 0x00000036181c723c */ /* 0x040ff0000000181c */
[C---:B------:R-:W-:Y:S08]  /*1e830*/  HMMA.16816.F32 R20, R24.reuse, R96, R20 ;  /* 0x000000601814723c */ /* 0x040ff00000001814 */
[----:B------:R-:W-:Y:S01]  /*1e840*/  HMMA.16816.F32 R212, R24, R78, R60 ;  /* 0x0000004e18d4723c */ /* 0x000fe2000000183c */
[----:B------:R-:W2:Y:S07]  /*1e850*/  LDSM.16.M88.4 R60, [R100+0x8000] ;  /* 0x00800000643c783b */ /* 0x000eae0000000200 */
[----:B------:R-:W-:Y:S08]  /*1e860*/  HMMA.16816.F32 R32, R12, R80, RZ ;  /* 0x000000500c20723c */ /* 0x000ff000000018ff */
[C---:B------:R-:W-:Y:S01]  /*1e870*/  HMMA.16816.F32 R216, R24.reuse, R76, R64 ;  /* 0x0000004c18d8723c */ /* 0x040fe20000001840 */
[----:B------:R-:W1:Y:S07]  /*1e880*/  LDSM.16.M88.4 R76, [R176+0x9000] ;  /* 0x00900000b04c783b */ /* 0x000e6e0000000200 */
[C---:B---3--:R-:W-:Y:S08]  /*1e890*/  HMMA.16816.F32 R224, R24.reuse, R56, R48 ;  /* 0x0000003818e0723c */ /* 0x048ff00000001830 */
[----:B------:R-:W-:Y:S01]  /*1e8a0*/  HMMA.16816.F32 R228, R24, R58, R40 ;  /* 0x0000003a18e4723c */ /* 0x000fe20000001828 */
[----:B------:R-:W3:Y:S01]  /*1e8b0*/  LDSM.16.M88.4 R56, [R100+0x8800] ;  /* 0x008800006438783b */ /* 0x000ee20000000200 */
[----:B------:R-:W-:Y:S01]  /*1e8c0*/  IMAD.MOV.U32 R5, RZ, RZ, R30 ;  /* 0x000000ffff057224 */ /* 0x000fe200078e001e */
[----:B------:R-:W-:-:S05]  /*1e8d0*/  MOV R4, R31 ;  /* 0x0000001f00047202 */ /* 0x000fca0000000f00 */
[----:B------:R-:W-:Y:S01]  /*1e8e0*/  HMMA.16816.F32 R204, R24, R70, R72 ;  /* 0x0000004618cc723c */ /* 0x000fe20000001848 */
[----:B------:R-:W1:Y:S01]  /*1e8f0*/  LDSM.16.M88.4 R72, [R176+0x9800] ;  /* 0x00980000b048783b */ /* 0x000e620000000200 */
[----:B------:R-:W-:Y:S01]  /*1e900*/  IMAD.MOV.U32 R39, RZ, RZ, R28 ;  /* 0x000000ffff277224 */ /* 0x000fe200078e001c */
[----:B------:R-:W-:Y:S01]  /*1e910*/  MOV R10, R20 ;  /* 0x00000014000a7202 */ /* 0x000fe20000000f00 */
[----:B------:R-:W-:Y:S01]  /*1e920*/  IMAD.MOV.U32 R38, RZ, RZ, R29 ;  /* 0x000000ffff267224 */ /* 0x000fe200078e001d */
[----:B------:R-:W1:Y:S03]  /*1e930*/  LDSM.16.M88.4 R68, [R100+0x7000] ;  /* 0x007000006444783b */ /* 0x000e660000000200 */
[----:B------:R-:W-:Y:S01]  /*1e940*/  HMMA.16816.F32 R40, R12, R92, RZ ;  /* 0x0000005c0c28723c */ /* 0x000fe200000018ff */
[----:B------:R-:W-:Y:S01]  /*1e950*/  IMAD.MOV.U32 R103, RZ, RZ, R21 ;  /* 0x000000ffff677224 */ /* 0x000fe200078e0015 */
[----:B------:R-:W-:Y:S01]  /*1e960*/  STL [R1+0x16c], R137 ;  /* 0x00016c8901007387 */ /* 0x000fe20000100800 */
[----:B------:R-:W-:-:S02]  /*1e970*/  IMAD.MOV.U32 R11, RZ, RZ, R22 ;  /* 0x000000ffff0b7224 */ /* 0x000fc400078e0016 */
[----:B------:R-:W-:Y:S01]  /*1e980*/  IMAD.MOV.U32 R188, RZ, RZ, R23 ;  /* 0x000000ffffbc7224 */ /* 0x000fe200078e0017 */
[----:B------:R-:W1:Y:S02]  /*1e990*/  LDSM.16.M88.4 R64, [R100+0x7800] ;  /* 0x007800006440783b */ /* 0x000e640000000200 */
[C---:B------:R-:W-:Y:S02]  /*1e9a0*/  HMMA.16816.F32 R28, R12.reuse, R104, RZ ;  /* 0x000000680c1c723c */ /* 0x040fe400000018ff */
[----:B------:R2:W-:Y:S06]  /*1e9b0*/  STL [R1+0x168], R136 ;  /* 0x0001688801007387 */ /* 0x0005ec0000100800 */
[C---:B------:R-:W-:Y:S08]  /*1e9c0*/  HMMA.16816.F32 R20, R12.reuse, R106, RZ ;  /* 0x0000006a0c14723c */ /* 0x040ff000000018ff */
[----:B------:R-:W-:Y:S08]  /*1e9d0*/  HMMA.16816.F32 R84, R12, R86, RZ ;  /* 0x000000560c54723c */ /* 0x000ff000000018ff */
[----:B--2---:R-:W-:Y:S08]  /*1e9e0*/  HMMA.16816.F32 R136, R24, R52, R32 ;  /* 0x000000341888723c */ /* 0x004ff00000001820 */
[C---:B------:R-:W-:Y:S01]  /*1e9f0*/  HMMA.16816.F32 R32, R12.reuse, R94, RZ ;  /* 0x0000005e0c20723c */ /* 0x040fe200000018ff */
[----:B------:R-:W2:Y:S07]  /*1ea00*/  LDSM.16.M88.4 R92, [R100+0x9000] ;  /* 0x00900000645c783b */ /* 0x000eae0000000200 */
[----:B-1----:R-:W-:Y:S08]  /*1ea10*/  HMMA.16816.F32 R80, R12, R44, RZ ;  /* 0x0000002c0c50723c */ /* 0x002ff000000018ff */
[----:B------:R-:W-:Y:S08]  /*1ea20*/  HMMA.16816.F32 R40, R24, R60, R40 ;  /* 0x0000003c1828723c */ /* 0x000ff00000001828 */
[C---:B------:R-:W-:Y:S08]  /*1ea30*/  HMMA.16816.F32 R52, R12.reuse, R46, RZ ;  /* 0x0000002e0c34723c */ /* 0x040ff000000018ff */
[C---:B------:R-:W-:Y:S08]  /*1ea40*/  HMMA.16816.F32 R48, R12.reuse, R88, RZ ;  /* 0x000000580c30723c */ /* 0x040ff000000018ff */
[----:B------:R-:W-:Y:S01]  /*1ea50*/  HMMA.16816.F32 R44, R12, R90, RZ ;  /* 0x0000005a0c2c723c */ /* 0x000fe200000018ff */
[----:B------:R-:W-:-:S07]  /*1ea60*/  IMAD.MOV.U32 R140, RZ, RZ, R236 ;  /* 0x000000ffff8c7224 */ /* 0x000fce00078e00ec */
[----:B------:R-:W-:Y:S01]  /*1ea70*/  HMMA.16816.F32 R88, R12, R76, RZ ;  /* 0x0000004c0c58723c */ /* 0x000fe200000018ff */
[----:B------:R-:W-:-:S07]  /*1ea80*/  MOV R239, R233 ;  /* 0x000000e900ef7202 */ /* 0x000fce0000000f00 */
[----:B------:R-:W-:Y:S01]  /*1ea90*/  HMMA.16816.F32 R76, R12, R78, RZ ;  /* 0x0000004e0c4c723c */ /* 0x000fe200000018ff */
[----:B------:R-:W-:Y:S07]  /*1eaa0*/  STL [R1+0x164], R118 ;  /* 0x0001647601007387 */ /* 0x000fee0000100800 */
[----:B---3--:R-:W-:Y:S01]  /*1eab0*/  HMMA.16816.F32 R28, R24, R56, R28 ;  /* 0x00000038181c723c */ /* 0x008fe2000000181c */
[----:B------:R-:W-:-:S07]  /*1eac0*/  IMAD.MOV.U32 R236, RZ, RZ, R223 ;  /* 0x000000ffffec7224 */ /* 0x000fce00078e00df */
[C---:B------:R-:W-:Y:S01]  /*1ead0*/  HMMA.16816.F32 R20, R24.reuse, R58, R20 ;  /* 0x0000003a1814723c */ /* 0x040fe20000001814 */
[----:B------:R-:W-:Y:S01]  /*1eae0*/  IMAD.MOV.U32 R233, RZ, RZ, R220 ;  /* 0x000000ffffe97224 */ /* 0x000fe200078e00dc */
[----:B------:R-:W-:Y:S01]  /*1eaf0*/  STL [R1+0x160], R116 ;  /* 0x0001607401007387 */ /* 0x000fe20000100800 */
[----:B------:R-:W-:Y:S01]  /*1eb00*/  MOV R9, R139 ;  /* 0x0000008b00097202 */ /* 0x000fe20000000f00 */
[----:B------:R-:W-:Y:S02]  /*1eb10*/  IMAD.MOV.U32 R139, RZ, RZ, R235 ;  /* 0x000000ffff8b7224 */ /* 0x000fe400078e00eb */
[----:B------:R-:W-:Y:S01]  /*1eb20*/  STL [R1+0x15c], R36 ;  /* 0x00015c2401007387 */ /* 0x000fe20000100800 */
[----:B------:R-:W-:Y:S01]  /*1eb30*/  IMAD.MOV.U32 R244, RZ, RZ, R234 ;  /* 0x000000fffff47224 */ /* 0x000fe200078e00ea */
[----:B------:R-:W-:Y:S01]  /*1eb40*/  HMMA.16816.F32 R96, R24, R98, R84 ;  /* 0x000000621860723c */ /* 0x000fe20000001854 */
[----:B------:R-:W-:Y:S01]  /*1eb50*/  IMAD.MOV.U32 R7, RZ, RZ, R137 ;  /* 0x000000ffff077224 */ /* 0x000fe200078e0089 */
[----:B------:R1:W-:Y:S01]  /*1eb60*/  STL [R1+0x158], R3 ;  /* 0x0001580301007387 */ /* 0x0003e20000100800 */
[----:B------:R-:W-:-:S02]  /*1eb70*/  IMAD.MOV.U32 R235, RZ, RZ, R222 ;  /* 0x000000ffffeb7224 */ /* 0x000fc400078e00de */
[----:B------:R-:W-:Y:S02]  /*1eb80*/  IMAD.MOV.U32 R234, RZ, RZ, R221 ;  /* 0x000000ffffea7224 */ /* 0x000fe400078e00dd */
[----:B------:R-:W-:Y:S01]  /*1eb90*/  IMAD.MOV.U32 R85, RZ, RZ, R233 ;  /* 0x000000ffff557224 */ /* 0x000fe200078e00e9 */
[----:B------:R-:W-:Y:S01]  /*1eba0*/  HMMA.16816.F32 R104, R12, R72, RZ ;  /* 0x000000480c68723c */ /* 0x000fe200000018ff */
[----:B------:R-:W-:Y:S01]  /*1ebb0*/  MOV R87, R249 ;  /* 0x000000f900577202 */ /* 0x000fe20000000f00 */
[----:B------:R-:W-:Y:S02]  /*1ebc0*/  IMAD.MOV.U32 R86, RZ, RZ, R232 ;  /* 0x000000ffff567224 */ /* 0x000fe400078e00e8 */
[----:B------:R-:W-:-:S04]  /*1ebd0*/  IMAD.MOV.U32 R119, RZ, RZ, R138 ;  /* 0x000000ffff777224 */ /* 0x000fc800078e008a */
[----:B------:R-:W-:Y:S01]  /*1ebe0*/  HMMA.16816.F32 R220, R12, R74, RZ ;  /* 0x0000004a0cdc723c */ /* 0x000fe200000018ff */
[----:B------:R-:W-:Y:S01]  /*1ebf0*/  MOV R72, R9 ;  /* 0x0000000900487202 */ /* 0x000fe20000000f00 */
[----:B------:R-:W-:-:S05]  /*1ec00*/  IMAD.MOV.U32 R9, RZ, RZ, R234 ;  /* 0x000000ffff097224 */ /* 0x000fca00078e00ea */
[----:B------:R-:W-:Y:S01]  /*1ec10*/  IMAD.MOV.U32 R14, RZ, RZ, R239 ;  /* 0x000000ffff0e7224 */ /* 0x000fe200078e00ef */
[----:B------:R-:W-:Y:S01]  /*1ec20*/  MOV R13, R236 ;  /* 0x000000ec000d7202 */ /* 0x000fe20000000f00 */
[----:B------:R-:W-:Y:S02]  /*1ec30*/  IMAD.MOV.U32 R15, RZ, RZ, R244 ;  /* 0x000000ffff0f7224 */ /* 0x000fe400078e00f4 */
[----:B-1----:R-:W-:Y:S02]  /*1ec40*/  IMAD.MOV.U32 R3, RZ, RZ, R136 ;  /* 0x000000ffff037224 */ /* 0x002fe400078e0088 */
[----:B------:R-:W-:Y:S02]  /*1ec50*/  IMAD.MOV.U32 R75, RZ, RZ, R7 ;  /* 0x000000ffff4b7224 */ /* 0x000fe400078e0007 */
[----:B------:R-:W-:Y:S02]  /*1ec60*/  IMAD.MOV.U32 R12, RZ, RZ, R235 ;  /* 0x000000ffff0c7224 */ /* 0x000fe400078e00eb */
[----:B------:R-:W-:Y:S01]  /*1ec70*/  IMAD.MOV.U32 R74, RZ, RZ, R3 ;  /* 0x000000ffff4a7224 */ /* 0x000fe200078e0003 */
[----:B------:R-:W-:Y:S01]  /*1ec80*/  HMMA.16816.F32 R232, R24, R68, R80 ;  /* 0x0000004418e8723c */ /* 0x000fe20000001850 */
[----:B------:R-:W-:-:S02]  /*1ec90*/  IMAD.MOV.U32 R84, RZ, RZ, R12 ;  /* 0x000000ffff547224 */ /* 0x000fc400078e000c */
[----:B------:R-:W-:-:S04]  /*1eca0*/  IMAD.MOV.U32 R12, RZ, RZ, R74 ;  /* 0x000000ffff0c7224 */ /* 0x000fc800078e004a */
[----:B------:R-:W-:Y:S01]  /*1ecb0*/  MOV R81, R85 ;  /* 0x0000005500517202 */ /* 0x000fe20000000f00 */
[----:B------:R-:W-:Y:S01]  /*1ecc0*/  IMAD.MOV.U32 R82, RZ, RZ, R86 ;  /* 0x000000ffff527224 */ /* 0x000fe200078e0056 */
[----:B------:R-:W-:Y:S01]  /*1ecd0*/  MOV R86, R14 ;  /* 0x0000000e00567202 */ /* 0x000fe20000000f00 */
[----:B------:R-:W-:Y:S02]  /*1ece0*/  IMAD.MOV.U32 R83, RZ, RZ, R87 ;  /* 0x000000ffff537224 */ /* 0x000fe400078e0057 */
[----:B------:R-:W-:Y:S02]  /*1ecf0*/  IMAD.MOV.U32 R85, RZ, RZ, R13 ;  /* 0x000000ffff557224 */ /* 0x000fe400078e000d */
[----:B------:R-:W-:Y:S01]  /*1ed00*/  IMAD.MOV.U32 R87, RZ, RZ, R15 ;  /* 0x000000ffff577224 */ /* 0x000fe200078e000f */
[----:B------:R-:W-:Y:S01]  /*1ed10*/  MOV R15, R119 ;  /* 0x00000077000f7202 */ /* 0x000fe20000000f00 */
[----:B------:R-:W-:Y:S01]  /*1ed20*/  IMAD.MOV.U32 R13, RZ, RZ, R75 ;  /* 0x000000ffff0d7224 */ /* 0x000fe200078e004b */
[----:B------:R-:W-:Y:S01]  /*1ed30*/  HMMA.16816.F32 R32, R24, R62, R32 ;  /* 0x0000003e1820723c */ /* 0x000fe20000001820 */
[----:B------:R-:W-:-:S02]  /*1ed40*/  IMAD.MOV.U32 R14, RZ, RZ, R72 ;  /* 0x000000ffff0e7224 */ /* 0x000fc400078e0048 */
[----:B------:R-:W-:Y:S02]  /*1ed50*/  IMAD.MOV.U32 R136, RZ, RZ, R41 ;  /* 0x000000ffff887224 */ /* 0x000fe400078e0029 */
[----:B------:R-:W-:Y:S02]  /*1ed60*/  IMAD.MOV.U32 R118, RZ, RZ, R42 ;  /* 0x000000ffff767224 */ /* 0x000fe400078e002a */
[----:B------:R-:W-:Y:S01]  /*1ed70*/  IMAD.MOV.U32 R116, RZ, RZ, R40 ;  /* 0x000000ffff747224 */ /* 0x000fe200078e0028 */
[----:B------:R-:W-:Y:S01]  /*1ed80*/  HMMA.16816.F32 R236, R24, R70, R52 ;  /* 0x0000004618ec723c */ /* 0x000fe20000001834 */
[----:B------:R-:W-:Y:S01]  /*1ed90*/  IMAD.MOV.U32 R18, RZ, RZ, R43 ;  /* 0x000000ffff127224 */ /* 0x000fe200078e002b */
[----:B------:R-:W-:Y:S01]  /*1eda0*/  MOV R69, R85 ;  /* 0x0000005500457202 */ /* 0x000fe20000000f00 */
[----:B------:R1:W-:Y:S01]  /*1edb0*/  LDSM.16.M88.4 R40, [R81] ;  /* 0x000000005128783b */ /* 0x0003e20000000200 */
[----:B------:R-:W-:Y:S01]  /*1edc0*/  IMAD.MOV.U32 R68, RZ, RZ, R84 ;  /* 0x000000ffff447224 */ /* 0x000fe200078e0054 */
[----:B------:R-:W-:Y:S01]  /*1edd0*/  MOV R85, R13 ;  /* 0x0000000d00557202 */ /* 0x000fe20000000f00 */
[----:B------:R-:W-:-:S02]  /*1ede0*/  IMAD.MOV.U32 R84, RZ, RZ, R12 ;  /* 0x000000ffff547224 */ /* 0x000fc400078e000c */
[----:B------:R-:W-:Y:S01]  /*1edf0*/  IMAD.MOV.U32 R71, RZ, RZ, R83 ;  /* 0x000000ffff477224 */ /* 0x000fe200078e0053 */
[----:B------:R-:W-:Y:S01]  /*1ee00*/  HMMA.16816.F32 R248, R24, R64, R48 ;  /* 0x0000004018f8723c */ /* 0x000fe20000001830 */
[----:B------:R-:W-:Y:S02]  /*1ee10*/  IMAD.MOV.U32 R83, RZ, RZ, R15 ;  /* 0x000000ffff537224 */ /* 0x000fe400078e000f */
[----:B------:R-:W-:Y:S02]  /*1ee20*/  IMAD.MOV.U32 R36, RZ, RZ, R29 ;  /* 0x000000ffff247224 */ /* 0x000fe400078e001d */
[----:B------:R-:W-:-:S03]  /*1ee30*/  IMAD.MOV.U32 R19, RZ, RZ, R31 ;  /* 0x000000ffff137224 */ /* 0x000fc600078e001f */
[C---:B------:R-:W-:Y:S01]  /*1ee40*/  HMMA.16816.F32 R244, R24.reuse, R66, R44 ;  /* 0x0000004218f4723c */ /* 0x040fe2000000182c */
[----:B------:R-:W-:Y:S02]  /*1ee50*/  IMAD.MOV.U32 R80, RZ, RZ, R28 ;  /* 0x000000ffff507224 */ /* 0x000fe400078e001c */
[----:B------:R-:W-:Y:S02]  /*1ee60*/  IMAD.MOV.U32 R3, RZ, RZ, R30 ;  /* 0x000000ffff037224 */ /* 0x000fe400078e001e */
[----:B------:R-:W-:Y:S01]  /*1ee70*/  IMAD.MOV.U32 R119, RZ, RZ, R23 ;  /* 0x000000ffff777224 */ /* 0x000fe200078e0017 */
[----:B------:R-:W-:Y:S01]  /*1ee80*/  LDSM.16.M88.4 R28, [R177] ;  /* 0x00000000b11c783b */ /* 0x000fe20000000200 */
[----:B------:R-:W-:Y:S02]  /*1ee90*/  IMAD.MOV.U32 R66, RZ, RZ, R21 ;  /* 0x000000ffff427224 */ /* 0x000fe400078e0015 */
[----:B-1----:R-:W-:Y:S01]  /*1eea0*/  IMAD.MOV.U32 R81, RZ, RZ, R86 ;  /* 0x000000ffff517224 */ /* 0x002fe200078e0056 */
[----:B------:R-:W-:Y:S01]  /*1eeb0*/  MOV R7, R139 ;  /* 0x0000008b00077202 */ /* 0x000fe20000000f00 */
[----:B------:R-:W-:Y:S01]  /*1eec0*/  IMAD.MOV.U32 R86, RZ, RZ, R14 ;  /* 0x000000ffff567224 */ /* 0x000fe200078e000e */
[----:B------:R-:W-:Y:S01]  /*1eed0*/  MOV R137, R35 ;  /* 0x0000002300897202 */ /* 0x000fe20000000f00 */
[----:B------:R-:W-:Y:S01]  /*1eee0*/  IMAD.MOV.U32 R65, RZ, RZ, R22 ;  /* 0x000000ffff417224 */ /* 0x000fe200078e0016 */
[----:B--2---:R-:W-:Y:S01]  /*1eef0*/  HMMA.16816.F32 R12, R24, R94, R76 ;  /* 0x0000005e180c723c */ /* 0x004fe2000000184c */
[----:B------:R-:W-:Y:S01]  /*1ef00*/  IMAD.MOV.U32 R64, RZ, RZ, R20 ;  /* 0x000000ffff407224 */ /* 0x000fe200078e0014 */
[----:B------:R-:W-:Y:S04]  /*1ef10*/  LDSM.16.M88.4 R48, [R182] ;  /* 0x00000000b630783b */ /* 0x000fe80000000200 */
[----:B------:R1:W2:Y:S01]  /*1ef20*/  LDSM.16.M88.4 R20, [R2] ;  /* 0x000000000214783b */ /* 0x0002a20000000200 */
[----:B------:R-:W-:-:S02]  /*1ef30*/  IMAD.MOV.U32 R73, RZ, RZ, R140 ;  /* 0x000000ffff497224 */ /* 0x000fc400078e008c */
[----:B------:R-:W-:Y:S02]  /*1ef40*/  IMAD.MOV.U32 R140, RZ, RZ, R32 ;  /* 0x000000ffff8c7224 */ /* 0x000fe400078e0020 */
[----:B------:R-:W-:Y:S02]  /*1ef50*/  IMAD.MOV.U32 R139, RZ, RZ, R33 ;  /* 0x000000ffff8b7224 */ /* 0x000fe400078e0021 */
[----:B------:R-:W-:Y:S02]  /*1ef60*/  IMAD.MOV.U32 R138, RZ, RZ, R34 ;  /* 0x000000ffff8a7224 */ /* 0x000fe400078e0022 */
[----:B------:R-:W-:Y:S09]  /*1ef70*/  HMMA.16816.F32 R32, R24, R92, R88 ;  /* 0x0000005c1820723c */ /* 0x000ff20000001858 */
[----:B------:R-:W-:Y:S01]  /*1ef80*/  IMAD.MOV.U32 R55, RZ, RZ, R15 ;  /* 0x000000ffff377224 */ /* 0x000fe200078e000f */
[----:B------:R-:W-:Y:S01]  /*1ef90*/  MOV R54, R12 ;  /* 0x0000000c00367202 */ /* 0x000fe20000000f00 */
[----:B------:R-:W-:-:S02]  /*1efa0*/  IMAD.MOV.U32 R53, RZ, RZ, R13 ;  /* 0x000000ffff357224 */ /* 0x000fc400078e000d */
[----:B------:R-:W-:Y:S02]  /*1efb0*/  IMAD.MOV.U32 R52, RZ, RZ, R14 ;  /* 0x000000ffff347224 */ /* 0x000fe400078e000e */
[----:B------:R-:W3:Y:S01]  /*1efc0*/  LDSM.16.M88.4 R12, [R185] ;  /* 0x00000000b90c783b */ /* 0x000ee20000000200 */
[----:B------:R-:W-:Y:S01]  /*1efd0*/  IMAD.MOV.U32 R74, RZ, RZ, R101 ;  /* 0x000000ffff4a7224 */ /* 0x000fe200078e0065 */
[----:B------:R-:W-:Y:S01]  /*1efe0*/  MOV R72, R103 ;  /* 0x0000006700487202 */ /* 0x000fe20000000f00 */
[----:B------:R-:W-:-:S06]  /*1eff0*/  IMAD.MOV.U32 R75, RZ, RZ, R102 ;  /* 0x000000ffff4b7224 */ /* 0x000fcc00078e0066 */
[----:B-1----:R-:W-:Y:S01]  /*1f000*/  IMAD.MOV.U32 R2, RZ, RZ, R32 ;  /* 0x000000ffff027224 */ /* 0x002fe200078e0020 */
[----:B------:R-:W-:Y:S01]  /*1f010*/  MOV R102, R34 ;  /* 0x0000002200667202 */ /* 0x000fe20000000f00 */
[----:B------:R-:W-:Y:S02]  /*1f020*/  IMAD.MOV.U32 R101, RZ, RZ, R33 ;  /* 0x000000ffff657224 */ /* 0x000fe400078e0021 */
[----:B------:R-:W-:Y:S02]  /*1f030*/  IMAD.MOV.U32 R103, RZ, RZ, R35 ;  /* 0x000000ffff677224 */ /* 0x000fe400078e0023 */
[----:B------:R-:W1:Y:S01]  /*1f040*/  LDSM.16.M88.4 R32, [R74] ;  /* 0x000000004a20783b */ /* 0x000e620000000200 */
[C---:B--2---:R-:W-:Y:S08]  /*1f050*/  HMMA.16816.F32 R44, R20.reuse, R28, R120 ;  /* 0x0000001c142c723c */ /* 0x044ff00000001878 */
[----:B------:R-:W-:Y:S01]  /*1f060*/  HMMA.16816.F32 R56, R20, R30, R112 ;  /* 0x0000001e1438723c */ /* 0x000fe20000001870 */
[----:B------:R-:W2:Y:S01]  /*1f070*/  LDSM.16.M88.4 R28, [R75] ;  /* 0x000000004b1c783b */ /* 0x000ea20000000200 */
[----:B------:R-:W-:-:S02]  /*1f080*/  IMAD.MOV.U32 R120, RZ, RZ, R54 ;  /* 0x000000ffff787224 */ /* 0x000fc400078e0036 */
[----:B------:R-:W-:-:S03]  /*1f090*/  IMAD.MOV.U32 R122, RZ, RZ, R53 ;  /* 0x000000ffff7a7224 */ /* 0x000fc600078e0035 */
[----:B------:R-:W-:Y:S01]  /*1f0a0*/  MOV R113, R55 ;  /* 0x0000003700717202 */ /* 0x000fe20000000f00 */
[----:B------:R-:W-:Y:S07]  /*1f0b0*/  HMMA.16816.F32 R60, R20, R40, R108 ;  /* 0x00000028143c723c */ /* 0x000fee000000186c */
[----:B------:R-:W-:Y:S02]  /*1f0c0*/  IMAD.MOV.U32 R109, RZ, RZ, R52 ;  /* 0x000000ffff6d7224 */ /* 0x000fe400078e0034 */
[----:B---3--:R-:W-:Y:S01]  /*1f0d0*/  HMMA.16816.F32 R52, R12, R48, R44 ;  /* 0x000000300c34723c */ /* 0x008fe2000000182c */
[----:B------:R-:W3:Y:S01]  /*1f0e0*/  LDSM.16.M88.4 R44, [R182+0x800] ;  /* 0x00080000b62c783b */ /* 0x000ee20000000200 */
[----:B------:R-:W-:-:S02]  /*1f0f0*/  IMAD.MOV.U32 R70, RZ, RZ, R82 ;  /* 0x000000ffff467224 */ /* 0x000fc400078e0052 */
[----:B------:R-:W-:Y:S01]  /*1f100*/  IMAD.MOV.U32 R82, RZ, RZ, R87 ;  /* 0x000000ffff527224 */ /* 0x000fe200078e0057 */
[----:B------:R-:W-:Y:S01]  /*1f110*/  MOV R90, R66 ;  /* 0x00000042005a7202 */ /* 0x000fe20000000f00 */
[----:B------:R-:W-:Y:S02]  /*1f120*/  IMAD.MOV.U32 R91, RZ, RZ, R65 ;  /* 0x000000ffff5b7224 */ /* 0x000fe400078e0041 */
[C---:B------:R-:W-:Y:S01]  /*1f130*/  HMMA.16816.F32 R40, R20.reuse, R42, R196 ;  /* 0x0000002a1428723c */ /* 0x040fe200000018c4 */
[----:B------:R-:W-:Y:S02]  /*1f140*/  IMAD.MOV.U32 R89, RZ, RZ, R64 ;  /* 0x000000ffff597224 */ /* 0x000fe400078e0040 */
[----:B------:R-:W-:Y:S02]  /*1f150*/  IMAD.MOV.U32 R94, RZ, RZ, R81 ;  /* 0x000000ffff5e7224 */ /* 0x000fe400078e0051 */
[----:B------:R-:W-:Y:S02]  /*1f160*/  IMAD.MOV.U32 R123, RZ, RZ, R80 ;  /* 0x000000ffff7b7224 */ /* 0x000fe400078e0050 */
[----:B------:R-:W-:Y:S01]  /*1f170*/  MOV R197, R82 ;  /* 0x0000005200c57202 */ /* 0x000fe20000000f00 */
[C---:B-1----:R-:W-:Y:S07]  /*1f180*/  HMMA.16816.F32 R64, R20.reuse, R32, R192 ;  /* 0x000000201440723c */ /* 0x042fee00000018c0 */
[----:B------:R-:W-:Y:S01]  /*1f190*/  IMAD.MOV.U32 R192, RZ, RZ, R83 ;  /* 0x000000ffffc07224 */ /* 0x000fe200078e0053 */
[----:B--2---:R-:W-:Y:S01]  /*1f1a0*/  HMMA.16816.F32 R76, R20, R28, R168 ;  /* 0x0000001c144c723c */ /* 0x004fe200000018a8 */
[----:B------:R-:W-:-:S02]  /*1f1b0*/  IMAD.MOV.U32 R195, RZ, RZ, R2 ;  /* 0x000000ffffc37224 */ /* 0x000fc400078e0002 */
[----:B----4-:R-:W-:-:S05]  /*1f1c0*/  FMUL.FTZ R2, R52, R0 ;  /* 0x0000000034027220 */ /* 0x010fca0000410000 */
[----:B------:R-:W-:Y:S08]  /*1f1d0*/  HMMA.16816.F32 R80, R20, R30, R128 ;  /* 0x0000001e1450723c */ /* 0x000ff00000001880 */
[----:B------:R-:W-:Y:S01]  /*1f1e0*/  HMMA.16816.F32 R28, R12, R50, R56 ;  /* 0x000000320c1c723c */ /* 0x000fe20000001838 */
[----:B------:R1:W-:Y:S01]  /*1f1f0*/  MUFU.TANH R196, R2 ;  /* 0x0000000200c47308 */ /* 0x0003e20000002400 */
[----:B------:R-:W-:Y:S01]  /*1f200*/  IMAD.MOV.U32 R88, RZ, RZ, R70 ;  /* 0x000000ffff587224 */ /* 0x000fe200078e0046 */
[----:B------:R-:W-:Y:S01]  /*1f210*/  MOV R92, R71 ;  /* 0x00000047005c7202 */ /* 0x000fe20000000f00 */
[----:B------:R-:W-:-:S02]  /*1f220*/  IMAD.MOV.U32 R93, RZ, RZ, R68 ;  /* 0x000000ffff5d7224 */ /* 0x000fc400078e0044 */
[----:B------:R-:W-:Y:S02]  /*1f230*/  IMAD.MOV.U32 R95, RZ, RZ, R69 ;  /* 0x000000ffff5f7224 */ /* 0x000fe400078e0045 */
[----:B------:R-:W-:Y:S01]  /*1f240*/  HMMA.16816.F32 R68, R20, R34, R172 ;  /* 0x000000221444723c */ /* 0x000fe200000018ac */
[----:B-1----:R-:W-:-:S04]  /*1f250*/  FMUL.FTZ R2, R53, R0 ;  /* 0x0000000035027220 */ /* 0x002fc80000410000 */
[----:B------:R1:W-:Y:S03]  /*1f260*/  MUFU.TANH R108, R2 ;  /* 0x00000002006c7308 */ /* 0x0003e60000002400 */
[C---:B---3--:R-:W-:Y:S08]  /*1f270*/  HMMA.16816.F32 R32, R12.reuse, R44, R60 ;  /* 0x0000002c0c20723c */ /* 0x048ff0000000183c */
[----:B------:R-:W-:Y:S01]  /*1f280*/  HMMA.16816.F32 R44, R12, R46, R40 ;  /* 0x0000002e0c2c723c */ /* 0x000fe20000001828 */
[----:B------:R-:W2:Y:S01]  /*1f290*/  LDSM.16.M88.4 R40, [R182+0x1000] ;  /* 0x00100000b628783b */ /* 0x000ea20000000200 */
[----:B-1----:R-:W-:-:S04]  /*1f2a0*/  FMUL.FTZ R2, R54, R0 ;  /* 0x0000000036027220 */ /* 0x002fc80000410000 */
[----:B------:R1:W-:Y:S01]  /*1f2b0*/  MUFU.TANH R194, R2 ;  /* 0x0000000200c27308 */ /* 0x0003e20000002400 */
[----:B------:R-:W-:Y:S02]  /*1f2c0*/  IMAD.MOV.U32 R131, RZ, RZ, R7 ;  /* 0x000000ffff837224 */ /* 0x000fe400078e0007 */
[----:B-1----:R-:W-:-:S05]  /*1f2d0*/  FMUL.FTZ R2, R55, R0 ;  /* 0x0000000037027220 */ /* 0x002fca0000410000 */
[----:B------:R1:W3:Y:S02]  /*1f2e0*/  MUFU.TANH R174, R2 ;  /* 0x0000000200ae7308 */ /* 0x0002e40000002400 */
[----:B-1----:R-:W-:-:S06]  /*1f2f0*/  FMUL.FTZ R2, R28, R0 ;  /* 0x000000001c027220 */ /* 0x002fcc0000410000 */
[----:B------:R1:W-:Y:S01]  /*1f300*/  MUFU.TANH R111, R2 ;  /* 0x00000002006f7308 */ /* 0x0003e20000002400 */
[----:B------:R-:W-:Y:S02]  /*1f310*/  IMAD.MOV.U32 R193, RZ, RZ, R5 ;  /* 0x000000ffffc17224 */ /* 0x000fe400078e0005 */
[----:B-1----:R-:W-:-:S05]  /*1f320*/  FMUL.FTZ R2, R29, R0 ;  /* 0x000000001d027220 */ /* 0x002fca0000410000 */
[----:B------:R1:W-:Y:S02]  /*1f330*/  MUFU.TANH R7, R2 ;  /* 0x0000000200077308 */ /* 0x0003e40000002400 */
[----:B-1----:R-:W-:-:S06]  /*1f340*/  FMUL.FTZ R2, R30, R0 ;  /* 0x000000001e027220 */ /* 0x002fcc0000410000 */
[----:B------:R1:W-:Y:S01]  /*1f350*/  MUFU.TANH R110, R2 ;  /* 0x00000002006e7308 */ /* 0x0003e20000002400 */
[----:B------:R-:W-:Y:S02]  /*1f360*/  IMAD.MOV.U32 R87, RZ, RZ, R72 ;  /* 0x000000ffff577224 */ /* 0x000fe400078e0048 */
[----:B------:R-:W4:Y:S01]  /*1f370*/  LDSM.16.M88.4 R72, [R73] ;  /* 0x000000004948783b */ /* 0x000f220000000200 */
[----:B-1----:R-:W-:-:S04]  /*1f380*/  FMUL.FTZ R2, R31, R0 ;  /* 0x000000001f027220 */ /* 0x002fc80000410000 */
[----:B------:R1:W-:Y:S01]  /*1f390*/  MUFU.TANH R5, R2 ;  /* 0x0000000200057308 */ /* 0x0003e20000002400 */
[----:B------:R-:W-:Y:S02]  /*1f3a0*/  IMAD.MOV.U32 R168, RZ, RZ, R10 ;  /* 0x000000ffffa87224 */ /* 0x000fe400078e000a */
[----:B-1----:R-:W-:-:S05]  /*1f3b0*/  FMUL.FTZ R2, R32, R0 ;  /* 0x0000000020027220 */ /* 0x002fca0000410000 */
[----:B------:R1:W-:Y:S01]  /*1f3c0*/  MUFU.TANH R115, R2 ;  /* 0x0000000200737308 */ /* 0x0003e20000002400 */
[----:B--2---:R-:W-:Y:S01]  /*1f3d0*/  HMMA.16816.F32 R28, R12, R40, R64 ;  /* 0x000000280c1c723c */ /* 0x004fe20000001840 */
[----:B------:R-:W-:Y:S01]  /*1f3e0*/  MOV R171, R11 ;  /* 0x0000000b00ab7202 */ /* 0x000fe20000000f00 */
[----:B-1----:R-:W-:-:S05]  /*1f3f0*/  FMUL.FTZ R2, R33, R0 ;  /* 0x0000000021027220 */ /* 0x002fca0000410000 */
[----:B------:R1:W-:Y:S01]  /*1f400*/  MUFU.TANH R10, R2 ;  /* 0x00000002000a7308 */ /* 0x0003e20000002400 */
[----:B------:R-:W-:Y:S02]  /*1f410*/  IMAD.MOV.U32 R130, RZ, RZ, R117 ;  /* 0x000000ffff827224 */ /* 0x000fe400078e0075 */
[----:B-1----:R-:W-:-:S05]  /*1f420*/  FMUL.FTZ R2, R34, R0 ;  /* 0x0000000022027220 */ /* 0x002fca0000410000 */
[----:B------:R1:W-:Y:S02]  /*1f430*/  MUFU.TANH R112, R2 ;  /* 0x0000000200707308 */ /* 0x0003e40000002400 */
[-C--:B-1----:R-:W-:Y:S02]  /*1f440*/  FMUL.FTZ R2, R35, R0.reuse ;  /* 0x0000000023027220 */ /* 0x082fe40000410000 */
[----:B------:R-:W1:Y:S04]  /*1f450*/  LDSM.16.M88.4 R32, [R182+0x1800] ;  /* 0x00180000b620783b */ /* 0x000e680000000200 */
[----:B------:R2:W-:Y:S02]  /*1f460*/  MUFU.TANH R11, R2 ;  /* 0x00000002000b7308 */ /* 0x0005e40000002400 */
[----:B--2---:R-:W-:-:S06]  /*1f470*/  FMUL.FTZ R2, R44, R0 ;  /* 0x000000002c027220 */ /* 0x004fcc0000410000 */
[----:B------:R2:W-:Y:S01]  /*1f480*/  MUFU.TANH R117, R2 ;  /* 0x0000000200757308 */ /* 0x0005e20000002400 */
[----:B------:R-:W-:Y:S01]  /*1f490*/  HMMA.16816.F32 R48, R12, R42, R68 ;  /* 0x0000002a0c30723c */ /* 0x000fe20000001844 */
[----:B------:R-:W-:Y:S01]  /*1f4a0*/  MOV R198, R4 ;  /* 0x0000000400c67202 */ /* 0x000fe20000000f00 */
[----:B--2---:R-:W-:-:S05]  /*1f4b0*/  FMUL.FTZ R2, R45, R0 ;  /* 0x000000002d027220 */ /* 0x004fca0000410000 */
[----:B------:R2:W-:Y:S02]  /*1f4c0*/  MUFU.TANH R169, R2 ;  /* 0x0000000200a97308 */ /* 0x0005e40000002400 */
[----:B--2---:R-:W-:-:S06]  /*1f4d0*/  FMUL.FTZ R2, R46, R0 ;  /* 0x000000002e027220 */ /* 0x004fcc0000410000 */
[----:B------:R2:W-:Y:S01]  /*1f4e0*/  MUFU.TANH R114, R2 ;  /* 0x0000000200727308 */ /* 0x0005e20000002400 */
[----:B------:R-:W-:Y:S01]  /*1f4f0*/  IMAD.MOV.U32 R173, RZ, RZ, R84 ;  /* 0x000000ffffad7224 */ /* 0x000fe200078e0054 */
[----:B------:R-:W-:Y:S01]  /*1f500*/  MOV R175, R85 ;  /* 0x0000005500af7202 */ /* 0x000fe20000000f00 */
[----:B------:R-:W-:Y:S02]  /*1f510*/  IMAD.MOV.U32 R172, RZ, RZ, R86 ;  /* 0x000000ffffac7224 */ /* 0x000fe400078e0056 */
[----:B------:R-:W-:Y:S02]  /*1f520*/  IMAD.MOV.U32 R170, RZ, RZ, R87 ;  /* 0x000000ffffaa7224 */ /* 0x000fe400078e0057 */
[----:B--2---:R-:W-:Y:S02]  /*1f530*/  FMUL.FTZ R2, R47, R0 ;  /* 0x000000002f027220 */ /* 0x004fe40000410000 */
[----:B------:R2:W1:Y:S02]  /*1f540*/  LDSM.16.M88.4 R44, [R130] ;  /* 0x00000000822c783b */ /* 0x0004640000000200 */
[----:B------:R3:W-:Y:S01]  /*1f550*/  MUFU.TANH R4, R2 ;  /* 0x0000000200047308 */ /* 0x0007e20000002400 */
[----:B----4-:R-:W-:Y:S07]  /*1f560*/  HMMA.16816.F32 R84, R20, R72, R124 ;  /* 0x000000481454723c */ /* 0x010fee000000187c */
[----:B------:R-:W-:-:S02]  /*1f570*/  IMAD.MOV.U32 R127, RZ, RZ, R95 ;  /* 0x000000ffff7f7224 */ /* 0x000fc400078e005f */
[----:B---3--:R-:W-:-:S04]  /*1f580*/  FMUL.FTZ R2, R28, R0 ;  /* 0x000000001c027220 */ /* 0x008fc80000410000 */
[----:B------:R3:W-:Y:S01]  /*1f590*/  MUFU.TANH R121, R2 ;  /* 0x0000000200797308 */ /* 0x0007e20000002400 */
[----:B------:R-:W-:Y:S01]  /*1f5a0*/  MOV R95, R88 ;  /* 0x00000058005f7202 */ /* 0x000fe20000000f00 */
[----:B------:R-:W-:Y:S02]  /*1f5b0*/  IMAD.MOV.U32 R88, RZ, RZ, R89 ;  /* 0x000000ffff587224 */ /* 0x000fe400078e0059 */
[----:B------:R-:W-:Y:S02]  /*1f5c0*/  IMAD.MOV.U32 R89, RZ, RZ, R90 ;  /* 0x000000ffff597224 */ /* 0x000fe400078e005a */
[----:B------:R-:W-:Y:S01]  /*1f5d0*/  IMAD.MOV.U32 R90, RZ, RZ, R91 ;  /* 0x000000ffff5a7224 */ /* 0x000fe200078e005b */
[----:B------:R-:W-:Y:S01]  /*1f5e0*/  MOV R91, R119 ;  /* 0x00000077005b7202 */ /* 0x000fe20000000f00 */
[----:B---3--:R-:W-:-:S04]  /*1f5f0*/  FMUL.FTZ R2, R29, R0 ;  /* 0x000000001d027220 */ /* 0x008fc80000410000 */
[----:B------:R3:W-:Y:S01]  /*1f600*/  MUFU.TANH R199, R2 ;  /* 0x0000000200c77308 */ /* 0x0007e20000002400 */
[----:B------:R-:W-:Y:S01]  /*1f610*/  MOV R128, R171 ;  /* 0x000000ab00807202 */ /* 0x000fe20000000f00 */
[----:B------:R-:W-:Y:S02]  /*1f620*/  IMAD.MOV.U32 R171, RZ, RZ, R172 ;  /* 0x000000ffffab7224 */ /* 0x000fe400078e00ac */
[----:B------:R-:W-:Y:S02]  /*1f630*/  IMAD.MOV.U32 R172, RZ, RZ, R173 ;  /* 0x000000ffffac7224 */ /* 0x000fe400078e00ad */
[----:B------:R-:W-:Y:S02]  /*1f640*/  IMAD.MOV.U32 R173, RZ, RZ, R195 ;  /* 0x000000ffffad7224 */ /* 0x000fe400078e00c3 */
[----:B---3--:R-:W-:-:S04]  /*1f650*/  FMUL.FTZ R2, R30, R0 ;  /* 0x000000001e027220 */ /* 0x008fc80000410000 */
[----:B------:R3:W-:Y:S01]  /*1f660*/  MUFU.TANH R119, R2 ;  /* 0x0000000200777308 */ /* 0x0007e20000002400 */
[----:B--2---:R-:W-:Y:S01]  /*1f670*/  IMAD.MOV.U32 R130, RZ, RZ, R170 ;  /* 0x000000ffff827224 */ /* 0x004fe200078e00aa */
[----:B------:R-:W-:Y:S01]  /*1f680*/  MOV R170, R192 ;  /* 0x000000c000aa7202 */ /* 0x000fe20000000f00 */
[----:B------:R-:W-:Y:S02]  /*1f690*/  IMAD.MOV.U32 R192, RZ, RZ, R122 ;  /* 0x000000ffffc07224 */ /* 0x000fe400078e007a */
[----:B---3--:R-:W-:-:S04]  /*1f6a0*/  FMUL.FTZ R2, R31, R0 ;  /* 0x000000001f027220 */ /* 0x008fc80000410000 */
[----:B------:R2:W-:Y:S01]  /*1f6b0*/  MUFU.TANH R195, R2 ;  /* 0x0000000200c37308 */ /* 0x0005e20000002400 */
[----:B------:R-:W-:Y:S01]  /*1f6c0*/  IMAD.MOV.U32 R129, RZ, RZ, R168 ;  /* 0x000000ffff817224 */ /* 0x000fe200078e00a8 */
[----:B-1----:R-:W-:Y:S01]  /*1f6d0*/  HMMA.16816.F32 R52, R12, R34, R80 ;  /* 0x000000220c34723c */ /* 0x002fe20000001850 */
[----:B------:R-:W-:Y:S02]  /*1f6e0*/  IMAD.MOV.U32 R168, RZ, RZ, R175 ;  /* 0x000000ffffa87224 */ /* 0x000fe400078e00af */
[----:B------:R-:W-:Y:S02]  /*1f6f0*/  IMAD.MOV.U32 R175, RZ, RZ, R197 ;  /* 0x000000ffffaf7224 */ /* 0x000fe400078e00c5 */
[----:B--2---:R-:W-:-:S04]  /*1f700*/  FMUL.FTZ R2, R48, R0 ;  /* 0x0000000030027220 */ /* 0x004fc80000410000 */
[----:B------:R1:W-:Y:S01]  /*1f710*/  MUFU.TANH R122, R2 ;  /* 0x00000002007a7308 */ /* 0x0003e20000002400 */
[----:B------:R-:W-:Y:S01]  /*1f720*/  IMAD.MOV.U32 R197, RZ, RZ, R109 ;  /* 0x000000ffffc57224 */ /* 0x000fe200078e006d */
[----:B------:R-:W-:Y:S01]  /*1f730*/  MOV R109, R113 ;  /* 0x00000071006d7202 */ /* 0x000fe20000000f00 */
[----:B------:R-:W-:Y:S02]  /*1f740*/  IMAD.MOV.U32 R113, RZ, RZ, R120 ;  /* 0x000000ffff717224 */ /* 0x000fe400078e0078 */
[----:B-1----:R-:W-:-:S04]  /*1f750*/  FMUL.FTZ R2, R49, R0 ;  /* 0x0000000031027220 */ /* 0x002fc80000410000 */
[----:B------:R1:W2:Y:S02]  /*1f760*/  MUFU.TANH R83, R2 ;  /* 0x0000000200537308 */ /* 0x0002a40000002400 */
[----:B-1----:R-:W-:-:S06]  /*1f770*/  FMUL.FTZ R2, R50, R0 ;  /* 0x0000000032027220 */ /* 0x002fcc0000410000 */
[----:B------:R1:W-:Y:S02]  /*1f780*/  MUFU.TANH R120, R2 ;  /* 0x0000000200787308 */ /* 0x0003e40000002400 */
[-C--:B-1----:R-:W-:Y:S02]  /*1f790*/  FMUL.FTZ R2, R51, R0.reuse ;  /* 0x0000000033027220 */ /* 0x082fe40000410000 */
[----:B------:R-:W-:Y:S01]  /*1f7a0*/  HMMA.16816.F32 R48, R20, R44, R208 ;  /* 0x0000002c1430723c */ /* 0x000fe200000018d0 */
[----:B------:R-:W3:Y:S07]  /*1f7b0*/  LDL.LU R209, [R1+0x104] ;  /* 0x0001040001d17983 */ /* 0x000eee0000300800 */
[----:B------:R-:W-:Y:S01]  /*1f7c0*/  HMMA.16816.F32 R40, R12, R32, R76 ;  /* 0x000000200c28723c */ /* 0x000fe2000000184c */
[----:B------:R-:W1:Y:S07]  /*1f7d0*/  LDSM.16.M88.4 R32, [R182+0x2000] ;  /* 0x00200000b620783b */ /* 0x000e6e0000000200 */
[----:B------:R-:W-:Y:S01]  /*1f7e0*/  HMMA.16816.F32 R56, R20, R74, R200 ;  /* 0x0000004a1438723c */ /* 0x000fe200000018c8 */
[----:B------:R4:W1:Y:S11]  /*1f7f0*/  MUFU.TANH R76, R2 ;  /* 0x00000002004c7308 */ /* 0x0008760000002400 */
[----:B------:R-:W-:Y:S04]  /*1f800*/  @!UPT UIADD3 URZ, URZ, URZ, URZ ;  /* 0x0000003f3f3ff290 */ /* 0x000fe8000fffe03f */
[----:B----4-:R-:W-:-:S04]  /*1f810*/  FMUL.FTZ R2, R40, R0 ;  /* 0x0000000028027220 */ /* 0x010fc80000410000 */
[----:B------:R4:W-:Y:S01]  /*1f820*/  MUFU.TANH R126, R2 ;  /* 0x00000002007e7308 */ /* 0x0009e20000002400 */
[----:B------:R-:W-:Y:S01]  /*1f830*/  MOV R68, R131 ;  /* 0x0000008300447202 */ /* 0x000fe20000000f00 */
[----:B------:R-:W-:Y:S02]  /*1f840*/  IMAD.MOV.U32 R131, RZ, RZ, R39 ;  /* 0x000000ffff837224 */ /* 0x000fe400078e0027 */
[----:B----4-:R-:W-:-:S04]  /*1f850*/  FMUL.FTZ R2, R41, R0 ;  /* 0x0000000029027220 */ /* 0x010fc80000410000 */
[----:B------:R4:W-:Y:S01]  /*1f860*/  MUFU.TANH R211, R2 ;  /* 0x0000000200d37308 */ /* 0x0009e20000002400 */
[----:B-1----:R-:W-:Y:S01]  /*1f870*/  HMMA.16816.F32 R28, R12, R32, R84 ;  /* 0x000000200c1c723c */ /* 0x002fe20000001854 */
[----:B----4-:R-:W-:-:S06]  /*1f880*/  FMUL.FTZ R2, R42, R0 ;  /* 0x000000002a027220 */ /* 0x010fcc0000410000 */
[----:B------:R1:W-:Y:S01]  /*1f890*/  MUFU.TANH R124, R2 ;  /* 0x00000002007c7308 */ /* 0x0003e20000002400 */
[----:B------:R-:W-:Y:S01]  /*1f8a0*/  HMMA.16816.F32 R60, R20, R46, R204 ;  /* 0x0000002e143c723c */ /* 0x000fe200000018cc */
[----:B------:R4:W2:Y:S01]  /*1f8b0*/  LDSM.16.M88.4 R44, [R127] ;  /* 0x000000007f2c783b */ /* 0x0008a20000000200 */
[----:B-1----:R-:W-:-:S06]  /*1f8c0*/  FMUL.FTZ R2, R43, R0 ;  /* 0x000000002b027220 */ /* 0x002fcc0000410000 */
[----:B------:R-:W-:Y:S01]  /*1f8d0*/  HMMA.16816.F32 R40, R12, R34, R56 ;  /* 0x000000220c28723c */ /* 0x000fe20000001838 */
[----:B------:R-:W1:Y:S01]  /*1f8e0*/  LDSM.16.M88.4 R32, [R182+0x2800] ;  /* 0x00280000b620783b */ /* 0x000e620000000200 */
[----:B------:R4:W1:Y:S02]  /*1f8f0*/  MUFU.TANH R39, R2 ;  /* 0x0000000200277308 */ /* 0x0008640000002400 */
[----:B----4-:R-:W-:-:S06]  /*1f900*/  FMUL.FTZ R2, R52, R0 ;  /* 0x0000000034027220 */ /* 0x010fcc0000410000 */
[----:B------:R4:W1:Y:S01]  /*1f910*/  MUFU.TANH R127, R2 ;  /* 0x00000002007f7308 */ /* 0x0008620000002400 */
[----:B------:R-:W-:Y:S02]  /*1f920*/  IMAD.MOV.U32 R73, RZ, RZ, R193 ;  /* 0x000000ffff497224 */ /* 0x000fe400078e00c1 */
[----:B----4-:R-:W-:-:S05]  /*1f930*/  FMUL.FTZ R2, R53, R0 ;  /* 0x0000000035027220 */ /* 0x010fca0000410000 */
[----:B------:R4:W-:Y:S01]  /*1f940*/  MUFU.TANH R200, R2 ;  /* 0x0000000200c87308 */ /* 0x0009e20000002400 */
[----:B------:R-:W-:Y:S02]  /*1f950*/  IMAD.MOV.U32 R70, RZ, RZ, R130 ;  /* 0x000000ffff467224 */ /* 0x000fe400078e0082 */
[----:B----4-:R-:W-:-:S05]  /*1f960*/  FMUL.FTZ R2, R54, R0 ;  /* 0x0000000036027220 */ /* 0x010fca0000410000 */
[----:B------:R4:W1:Y:S01]  /*1f970*/  MUFU.TANH R125, R2 ;  /* 0x00000002007d7308 */ /* 0x0008620000002400 */
[----:B------:R-:W-:Y:S01]  /*1f980*/  MOV R72, R38 ;  /* 0x0000002600487202 */ /* 0x000fe20000000f00 */
[-C--:B----4-:R-:W-:Y:S02]  /*1f990*/  FMUL.FTZ R2, R55, R0.reuse ;  /* 0x0000000037027220 */ /* 0x090fe40000410000 */
[----:B------:R-:W-:Y:S02]  /*1f9a0*/  IMAD.MOV.U32 R71, RZ, RZ, R128 ;  /* 0x000000ffff477224 */ /* 0x000fe400078e0080 */
[----:B------:R-:W-:Y:S02]  /*1f9b0*/  IMAD.MOV.U32 R69, RZ, RZ, R129 ;  /* 0x000000ffff457224 */ /* 0x000fe400078e0081 */
[----:B------:R4:W1:Y:S01]  /*1f9c0*/  MUFU.TANH R193, R2 ;  /* 0x0000000200c17308 */ /* 0x0008620000002400 */
[----:B------:R-:W-:Y:S01]  /*1f9d0*/  MOV R79, R131 ;  /* 0x00000083004f7202 */ /* 0x000fe20000000f00 */
[----:B--2---:R-:W-:Y:S01]  /*1f9e0*/  HMMA.16816.F32 R64, R20, R44, R216 ;  /* 0x0000002c1440723c */ /* 0x004fe200000018d8 */
[----:B------:R2:W-:Y:S01]  /*1f9f0*/  LDSM.16.M88.4 R52, [R68] ;  /* 0x000000004434783b */ /* 0x0005e20000000200 */
[----:B----4-:R-:W-:-:S04]  /*1fa00*/  FMUL.FTZ R2, R28, R0 ;  /* 0x000000001c027220 */ /* 0x010fc80000410000 */
[----:B------:R4:W-:Y:S01]  /*1fa10*/  MUFU.TANH R130, R2 ;  /* 0x0000000200827308 */ /* 0x0009e20000002400 */
[----:B------:R-:W-:Y:S02]  /*1fa20*/  IMAD.MOV.U32 R129, RZ, RZ, R198 ;  /* 0x000000ffff817224 */ /* 0x000fe400078e00c6 */
[----:B----4-:R-:W-:-:S05]  /*1fa30*/  FMUL.FTZ R2, R29, R0 ;  /* 0x000000001d027220 */ /* 0x010fca0000410000 */
[----:B------:R4:W1:Y:S02]  /*1fa40*/  MUFU.TANH R38, R2 ;  /* 0x0000000200267308 */ /* 0x0008640000002400 */
[----:B----4-:R-:W-:-:S06]  /*1fa50*/  FMUL.FTZ R2, R30, R0 ;  /* 0x000000001e027220 */ /* 0x010fcc0000410000 */
[----:B------:R4:W-:Y:S01]  /*1fa60*/  MUFU.TANH R128, R2 ;  /* 0x0000000200807308 */ /* 0x0009e20000002400 */
[----:B------:R-:W-:Y:S01]  /*1fa70*/  HMMA.16816.F32 R44, R20, R46, R212 ;  /* 0x0000002e142c723c */ /* 0x000fe200000018d4 */
[----:B----4-:R-:W-:-:S07]  /*1fa80*/  FMUL.FTZ R2, R31, R0 ;  /* 0x000000001f027220 */ /* 0x010fce0000410000 */
[C---:B-1----:R-:W-:Y:S01]  /*1fa90*/  HMMA.16816.F32 R28, R12.reuse, R32, R48 ;  /* 0x000000200c1c723c */ /* 0x042fe20000001830 */
[----:B------:R1:W4:Y:S07]  /*1faa0*/  MUFU.TANH R198, R2 ;  /* 0x0000000200c67308 */ /* 0x00032e0000002400 */
[----:B------:R-:W-:Y:S01]  /*1fab0*/  HMMA.16816.F32 R48, R12, R34, R60 ;  /* 0x000000220c30723c */ /* 0x000fe2000000183c */
[----:B------:R-:W3:Y:S01]  /*1fac0*/  LDSM.16.M88.4 R32, [R182+0x3000] ;  /* 0x00300000b620783b */ /* 0x000ee20000000200 */
[----:B--2---:R-:W-:Y:S01]  /*1fad0*/  IMAD.MOV.U32 R68, RZ, RZ, R129 ;  /* 0x000000ffff447224 */ /* 0x004fe200078e0081 */
[----:B------:R-:W-:Y:S01]  /*1fae0*/  MOV R81, R172 ;  /* 0x000000ac00517202 */ /* 0x000fe20000000f00 */
[----:B------:R-:W-:Y:S01]  /*1faf0*/  IMAD.MOV.U32 R77, RZ, RZ, R170 ;  /* 0x000000ffff4d7224 */ /* 0x000fe200078e00aa */
[----:B------:R-:W-:Y:S01]  /*1fb00*/  LDSM.16.M88.4 R60, [R100+0x9800] ;  /* 0x00980000643c783b */ /* 0x000fe20000000200 */
[----:B-1----:R-:W-:-:S04]  /*1fb10*/  FMUL.FTZ R2, R40, R0 ;  /* 0x0000000028027220 */ /* 0x002fc80000410000 */
[----:B------:R1:W2:Y:S02]  /*1fb20*/  MUFU.TANH R131, R2 ;  /* 0x0000000200837308 */ /* 0x0002a40000002400 */
[----:B-1----:R-:W-:-:S06]  /*1fb30*/  FMUL.FTZ R2, R41, R0 ;  /* 0x0000000029027220 */ /* 0x002fcc0000410000 */
[----:B------:R1:W-:Y:S02]  /*1fb40*/  MUFU.TANH R212, R2 ;  /* 0x0000000200d47308 */ /* 0x0003e40000002400 */
[----:B-1----:R-:W-:-:S06]  /*1fb50*/  FMUL.FTZ R2, R42, R0 ;  /* 0x000000002a027220 */ /* 0x002fcc0000410000 */
[----:B------:R1:W1:Y:S02]  /*1fb60*/  MUFU.TANH R129, R2 ;  /* 0x0000000200817308 */ /* 0x0002640000002400 */
[----:B-1----:R-:W-:-:S06]  /*1fb70*/  FMUL.FTZ R2, R43, R0 ;  /* 0x000000002b027220 */ /* 0x002fcc0000410000 */
[----:B------:R1:W1:Y:S01]  /*1fb80*/  MUFU.TANH R205, R2 ;  /* 0x0000000200cd7308 */ /* 0x0002620000002400 */
[----:B------:R-:W-:Y:S02]  /*1fb90*/  IMAD.MOV.U32 R80, RZ, RZ, R175 ;  /* 0x000000ffff507224 */ /* 0x000fe400078e00af */
[----:B-1----:R-:W-:-:S05]  /*1fba0*/  FMUL.FTZ R2, R28, R0 ;  /* 0x000000001c027220 */ /* 0x002fca0000410000 */
[----:B------:R1:W-:Y:S01]  /*1fbb0*/  MUFU.TANH R172, R2 ;  /* 0x0000000200ac7308 */ /* 0x0003e20000002400 */
[----:B------:R-:W-:Y:S02]  /*1fbc0*/  IMAD.MOV.U32 R210, RZ, RZ, R95 ;  /* 0x000000ffffd27224 */ /* 0x000fe400078e005f */
[----:B------:R-:W-:Y:S02]  /*1fbd0*/  IMAD.MOV.U32 R82, RZ, RZ, R168 ;  /* 0x000000ffff527224 */ /* 0x000fe400078e00a8 */
[----:B-1----:R-:W-:-:S04]  /*1fbe0*/  FMUL.FTZ R2, R29, R0 ;  /* 0x000000001d027220 */ /* 0x002fc80000410000 */
[----:B------:R1:W1:Y:S01]  /*1fbf0*/  MUFU.TANH R216, R2 ;  /* 0x0000000200d87308 */ /* 0x0002620000002400 */
[----:B------:R-:W-:Y:S02]  /*1fc00*/  IMAD.MOV.U32 R78, RZ, RZ, R171 ;  /* 0x000000ffff4e7224 */ /* 0x000fe400078e00ab */
[----:B------:R-:W-:Y:S02]  /*1fc10*/  IMAD.MOV.U32 R75, RZ, RZ, R72 ;  /* 0x000000ffff4b7224 */ /* 0x000fe400078e0048 */
[----:B-1----:R-:W-:-:S04]  /*1fc20*/  FMUL.FTZ R2, R30, R0 ;  /* 0x000000001e027220 */ /* 0x002fc80000410000 */
[----:B------:R1:W1:Y:S01]  /*1fc30*/  MUFU.TANH R170, R2 ;  /* 0x0000000200aa7308 */ /* 0x0002620000002400 */
[----:B------:R-:W-:Y:S01]  /*1fc40*/  IMAD.MOV.U32 R201, RZ, RZ, R73 ;  /* 0x000000ffffc97224 */ /* 0x000fe200078e0049 */
[----:B------:R-:W-:Y:S01]  /*1fc50*/  MOV R72, R93 ;  /* 0x0000005d00487202 */ /* 0x000fe20000000f00 */
[----:B-1----:R-:W-:Y:S02]  /*1fc60*/  FMUL.FTZ R2, R31, R0 ;  /* 0x000000001f027220 */ /* 0x002fe40000410000 */
[----:B---3--:R-:W-:Y:S01]  /*1fc70*/  HMMA.16816.F32 R28, R12, R32, R64 ;  /* 0x000000200c1c723c */ /* 0x008fe20000001840 */
[----:B------:R1:W-:Y:S02]  /*1fc80*/  LDSM.16.M88.4 R64, [R209] ;  /* 0x00000000d140783b */ /* 0x0003e40000000200 */
[----:B-1----:R-:W-:Y:S01]  /*1fc90*/  IMAD.MOV.U32 R209, RZ, RZ, R210 ;  /* 0x000000ffffd17224 */ /* 0x002fe200078e00d2 */
[----:B------:R-:W-:Y:S01]  /*1fca0*/  MOV R210, R80 ;  /* 0x0000005000d27202 */ /* 0x000fe20000000f00 */
[----:B------:R-:W-:-:S02]  /*1fcb0*/  IMAD.MOV.U32 R80, RZ, RZ, R81 ;  /* 0x000000ffff507224 */ /* 0x000fc400078e0051 */
[----:B------:R-:W-:Y:S02]  /*1fcc0*/  IMAD.MOV.U32 R81, RZ, RZ, R82 ;  /* 0x000000ffff517224 */ /* 0x000fe400078e0052 */
[----:B------:R-:W-:Y:S01]  /*1fcd0*/  IMAD.MOV.U32 R82, RZ, RZ, R77 ;  /* 0x000000ffff527224 */ /* 0x000fe200078e004d */
[----:B------:R-:W-:Y:S01]  /*1fce0*/  MOV R77, R78 ;  /* 0x0000004e004d7202 */ /* 0x000fe20000000f00 */
[----:B------:R-:W-:Y:S02]  /*1fcf0*/  IMAD.MOV.U32 R78, RZ, RZ, R79 ;  /* 0x000000ffff4e7224 */ /* 0x000fe400078e004f */
[----:B------:R-:W-:Y:S02]  /*1fd00*/  IMAD.MOV.U32 R79, RZ, RZ, R75 ;  /* 0x000000ffff4f7224 */ /* 0x000fe400078e004b */
[----:B------:R-:W-:Y:S01]  /*1fd10*/  IMAD.MOV.U32 R75, RZ, RZ, R201 ;  /* 0x000000ffff4b7224 */ /* 0x000fe200078e00c9 */
[----:B------:R-:W-:Y:S01]  /*1fd20*/  MOV R201, R68 ;  /* 0x0000004400c97202 */ /* 0x000fe20000000f00 */
[----:B------:R-:W-:-:S02]  /*1fd30*/  IMAD.MOV.U32 R208, RZ, RZ, R210 ;  /* 0x000000ffffd07224 */ /* 0x000fc400078e00d2 */
[----:B------:R-:W-:Y:S02]  /*1fd40*/  IMAD.MOV.U32 R210, RZ, RZ, R81 ;  /* 0x000000ffffd27224 */ /* 0x000fe400078e0051 */
[----:B------:R-:W-:Y:S02]  /*1fd50*/  IMAD.MOV.U32 R81, RZ, RZ, R77 ;  /* 0x000000ffff517224 */ /* 0x000fe400078e004d */
[----:B------:R-:W-:Y:S02]  /*1fd60*/  IMAD.MOV.U32 R77, RZ, RZ, R79 ;  /* 0x000000ffff4d7224 */ /* 0x000fe400078e004f */
[----:B------:R-:W-:Y:S02]  /*1fd70*/  IMAD.MOV.U32 R79, RZ, RZ, R201 ;  /* 0x000000ffff4f7224 */ /* 0x000fe400078e00c9 */
[----:B------:R-:W-:Y:S02]  /*1fd80*/  IMAD.MOV.U32 R201, RZ, RZ, R72 ;  /* 0x000000ffffc97224 */ /* 0x000fe400078e0048 */
[----:B------:R-:W3:Y:S01]  /*1fd90*/  LDL.LU R72, [R1+0x114] ;  /* 0x0001140001487983 */ /* 0x000ee20000300800 */
[----:B------:R-:W-:Y:S01]  /*1fda0*/  HMMA.16816.F32 R40, R12, R34, R44 ;  /* 0x000000220c28723c */ /* 0x000fe2000000182c */
[----:B------:R1:W-:Y:S02]  /*1fdb0*/  MUFU.TANH R213, R2 ;  /* 0x0000000200d57308 */ /* 0x0003e40000002400 */
[----:B------:R-:W2:Y:S01]  /*1fdc0*/  LDSM.16.M88.4 R44, [R182+0x3800] ;  /* 0x00380000b62c783b */ /* 0x000ea20000000200 */
[----:B------:R-:W-:-:S02]  /*1fdd0*/  IMAD.MOV.U32 R74, RZ, RZ, R173 ;  /* 0x000000ffff4a7224 */ /* 0x000fc400078e00ad */
[----:B------:R-:W-:Y:S02]  /*1fde0*/  IMAD.MOV.U32 R202, RZ, RZ, R174 ;  /* 0x000000ffffca7224 */ /* 0x000fe400078e00ae */
[----:B------:R-:W-:Y:S02]  /*1fdf0*/  IMAD.MOV.U32 R174, RZ, RZ, R9 ;  /* 0x000000ffffae7224 */ /* 0x000fe400078e0009 */
[----:B-1----:R-:W-:-:S04]  /*1fe00*/  FMUL.FTZ R2, R48, R0 ;  /* 0x0000000030027220 */ /* 0x002fc80000410000 */
[----:B------:R1:W1:Y:S01]  /*1fe10*/  MUFU.TANH R173, R2 ;  /* 0x0000000200ad7308 */ /* 0x0002620000002400 */
[----:B------:R-:W-:Y:S01]  /*1fe20*/  IMAD.MOV.U32 R9, RZ, RZ, R252 ;  /* 0x000000ffff097224 */ /* 0x000fe200078e00fc */
[----:B------:R-:W-:Y:S01]  /*1fe30*/  HMMA.16816.F32 R56, R20, R52, R224 ;  /* 0x000000341438723c */ /* 0x000fe200000018e0 */
[----:B-1----:R-:W-:-:S05]  /*1fe40*/  FMUL.FTZ R2, R49, R0 ;  /* 0x0000000031027220 */ /* 0x002fca0000410000 */
[----:B------:R1:W-:Y:S01]  /*1fe50*/  MUFU.TANH R252, R2 ;  /* 0x0000000200fc7308 */ /* 0x0003e20000002400 */
[----:B------:R-:W-:Y:S01]  /*1fe60*/  MOV R73, R192 ;  /* 0x000000c000497202 */ /* 0x000fe20000000f00 */
[----:B-1----:R-:W-:-:S06]  /*1fe70*/  FMUL.FTZ R2, R50, R0 ;  /* 0x0000000032027220 */ /* 0x002fcc0000410000 */
[----:B------:R1:W1:Y:S01]  /*1fe80*/  MUFU.TANH R171, R2 ;  /* 0x0000000200ab7308 */ /* 0x0002620000002400 */
[----:B------:R-:W-:Y:S01]  /*1fe90*/  HMMA.16816.F32 R32, R20, R54, R228 ;  /* 0x000000361420723c */ /* 0x000fe200000018e4 */
[----:B------:R-:W-:Y:S01]  /*1fea0*/  LDSM.16.M88.4 R52, [R182+0x4000] ;  /* 0x00400000b634783b */ /* 0x000fe20000000200 */
[----:B-1----:R-:W-:-:S05]  /*1feb0*/  FMUL.FTZ R2, R51, R0 ;  /* 0x0000000033027220 */ /* 0x002fca0000410000 */
[----:B------:R1:W-:Y:S02]  /*1fec0*/  MUFU.TANH R227, R2 ;  /* 0x0000000200e37308 */ /* 0x0003e40000002400 */
[----:B-1----:R-:W-:-:S06]  /*1fed0*/  FMUL.FTZ R2, R28, R0 ;  /* 0x000000001c027220 */ /* 0x002fcc0000410000 */
[----:B------:R1:W1:Y:S01]  /*1fee0*/  MUFU.TANH R192, R2 ;  /* 0x0000000200c07308 */ /* 0x0002620000002400 */
[----:B--2---:R-:W-:Y:S01]  /*1fef0*/  HMMA.16816.F32 R48, R12, R44, R56 ;  /* 0x0000002c0c30723c */ /* 0x004fe20000001838 */
[----:B------:R-:W-:Y:S01]  /*1ff00*/  IMAD.MOV.U32 R68, RZ, RZ, R69 ;  /* 0x000000ffff447224 */ /* 0x000fe200078e0045 */
[----:B------:R2:W4:Y:S01]  /*1ff10*/  LDSM.16.M88.4 R56, [R209] ;  /* 0x00000000d138783b */ /* 0x0005220000000200 */
[----:B-1----:R-:W-:-:S04]  /*1ff20*/  FMUL.FTZ R2, R29, R0 ;  /* 0x000000001d027220 */ /* 0x002fc80000410000 */
[----:B------:R1:W-:Y:S01]  /*1ff30*/  MUFU.TANH R225, R2 ;  /* 0x0000000200e17308 */ /* 0x0003e20000002400 */
[----:B------:R-:W-:Y:S02]  /*1ff40*/  IMAD.MOV.U32 R69, RZ, RZ, R70 ;  /* 0x000000ffff457224 */ /* 0x000fe400078e0046 */
[----:B------:R-:W-:Y:S02]  /*1ff50*/  IMAD.MOV.U32 R70, RZ, RZ, R71 ;  /* 0x000000ffff467224 */ /* 0x000fe400078e0047 */
[----:B-1----:R-:W-:-:S04]  /*1ff60*/  FMUL.FTZ R2, R30, R0 ;  /* 0x000000001e027220 */ /* 0x002fc80000410000 */
[----:B------:R1:W-:Y:S01]  /*1ff70*/  MUFU.TANH R175, R2 ;  /* 0x0000000200af7308 */ /* 0x0003e20000002400 */
[----:B--2---:R-:W-:Y:S01]  /*1ff80*/  IMAD.MOV.U32 R209, RZ, RZ, R80 ;  /* 0x000000ffffd17224 */ /* 0x004fe200078e0050 */
[----:B------:R-:W-:Y:S02]  /*1ff90*/  MOV R80, R82 ;  /* 0x0000005200507202 */ /* 0x000fe40000000f00 */
[----:B------:R-:W-:Y:S01]  /*1ffa0*/  MOV R71, R188 ;  /* 0x000000bc00477202 */ /* 0x000fe20000000f00 */
[----:B------:R-:W-:Y:S02]  /*1ffb0*/  IMAD.MOV.U32 R84, RZ, RZ, R209 ;  /* 0x000000ffff547224 */ /* 0x000fe400078e00d1 */
[----:B-1----:R-:W-:-:S04]  /*1ffc0*/  FMUL.FTZ R2, R31, R0 ;  /* 0x000000001f027220 */ /* 0x002fc80000410000 */
[----:B------:R1:W-:Y:S01]  /*1ffd0*/  MUFU.TANH R218, R2 ;  /* 0x0000000200da7308 */ /* 0x0003e20000002400 */
[----:B------:R-:W-:Y:S01]  /*1ffe0*/  IMAD.MOV.U32 R85, RZ, RZ, R210 ;  /* 0x000000ffff557224 */ /* 0x000fe200078e00d2 */
[----:B------:R-:W-:Y:S01]  /*1fff0*/  MOV R86, R80 ;  /* 0x0000005000567202 */ /* 0x000fe20000000f00 */
[----:B------:R-:W-:Y:S02]  /*20000*/  IMAD.MOV.U32 R87, RZ, RZ, R81 ;  /* 0x000000ffff577224 */ /* 0x000fe400078e0051 */
[----:B------:R-:W-:Y:S02]  /*20010*/  IMAD.MOV.U32 R203, RZ, RZ, R92 ;  /* 0x000000ffffcb7224 */ /* 0x000fe400078e005c */
[----:B------:R-:W-:Y:S02]  /*20020*/  IMAD.MOV.U32 R168, RZ, RZ, R94 ;  /* 0x000000ffffa87224 */ /* 0x000fe400078e005e */
[----:B-1----:R-:W-:-:S04]  /*20030*/  FMUL.FTZ R2, R40, R0 ;  /* 0x0000000028027220 */ /* 0x002fc80000410000 */
[----:B------:R1:W2:Y:S01]  /*20040*/  MUFU.TANH R188, R2 ;  /* 0x0000000200bc7308 */ /* 0x0002a20000002400 */
[----:B------:R-:W-:Y:S01]  /*20050*/  IMAD.MOV.U32 R82, RZ, RZ, R78 ;  /* 0x000000ffff527224 */ /* 0x000fe200078e004e */
[----:B------:R-:W-:Y:S01]  /*20060*/  HMMA.16816.F32 R92, R24, R60, R104 ;  /* 0x0000003c185c723c */ /* 0x000fe20000001868 */
[----:B------:R-:W-:Y:S01]  /*20070*/  MOV R78, R75 ;  /* 0x0000004b004e7202 */ /* 0x000fe20000000f00 */
[----:B------:R-:W-:Y:S01]  /*20080*/  IMAD.MOV.U32 R75, RZ, RZ, R203 ;  /* 0x000000ffff4b7224 */ /* 0x000fe200078e00cb */
[----:B------:R-:W-:Y:S01]  /*20090*/  MOV R203, R174 ;  /* 0x000000ae00cb7202 */ /* 0x000fe20000000f00 */
[----:B------:R-:W-:-:S04]  /*200a0*/  IMAD.MOV.U32 R174, RZ, RZ, R37 ;  /* 0x000000ffffae7224 */ /* 0x000fc800078e0025 */
[----:B------:R-:W-:Y:S01]  /*200b0*/  HMMA.16816.F32 R104, R24, R62, R220 ;  /* 0x0000003e1868723c */ /* 0x000fe200000018dc */
[----:B-1----:R-:W-:-:S04]  /*200c0*/  FMUL.FTZ R2, R41, R0 ;  /* 0x0000000029027220 */ /* 0x002fc80000410000 */
[----:B------:R1:W-:Y:S03]  /*200d0*/  MUFU.TANH R215, R2 ;  /* 0x0000000200d77308 */ /* 0x0003e60000002400 */
[----:B------:R-:W-:Y:S01]  /*200e0*/  HMMA.16816.F32 R24, R12, R46, R32 ;  /* 0x0000002e0c18723c */ /* 0x000fe20000001820 */
[----:B------:R-:W-:-:S07]  /*200f0*/  IMAD.MOV.U32 R80, RZ, RZ, R79 ;  /* 0x000000ffff507224 */ /* 0x000fce00078e004f */
[----:B------:R-:W-:Y:S01]  /*20100*/  HMMA.16816.F32 R32, R20, R64, R84 ;  /* 0x000000401420723c */ /* 0x000fe20000001854 */
[----:B-1----:R-:W-:-:S04]  /*20110*/  FMUL.FTZ R2, R42, R0 ;  /* 0x000000002a027220 */ /* 0x002fc80000410000 */
[----:B------:R1:W1:Y:S01]  /*20120*/  MUFU.TANH R37, R2 ;  /* 0x0000000200257308 */ /* 0x0002620000002400 */
[----:B------:R-:W-:Y:S01]  /*20130*/  IMAD.MOV.U32 R81, RZ, RZ, R201 ;  /* 0x000000ffff517224 */ /* 0x000fe200078e00c9 */
[----:B------:R-:W-:Y:S01]  /*20140*/  MOV R210, R78 ;  /* 0x0000004e00d27202 */ /* 0x000fe20000000f00 */
[----:B------:R-:W-:Y:S02]  /*20150*/  IMAD.MOV.U32 R209, RZ, RZ, R77 ;  /* 0x000000ffffd17224 */ /* 0x000fe400078e004d */
[----:B------:R-:W-:Y:S01]  /*20160*/  IMAD.MOV.U32 R78, RZ, RZ, R75 ;  /* 0x000000ffff4e7224 */ /* 0x000fe200078e004b */
[----:B------:R-:W-:Y:S01]  /*20170*/  MOV R75, R140 ;  /* 0x0000008c004b7202 */ /* 0x000fe20000000f00 */
[----:B------:R-:W-:Y:S01]  /*20180*/  IMAD.MOV.U32 R79, RZ, RZ, R168 ;  /* 0x000000ffff4f7224 */ /* 0x000fe200078e00a8 */
[----:B----4-:R-:W-:Y:S01]  /*20190*/  HMMA.16816.F32 R68, R20, R56, R68 ;  /* 0x000000381444723c */ /* 0x010fe20000001844 */
[----:B-1----:R-:W-:Y:S02]  /*201a0*/  FMUL.FTZ R2, R43, R0 ;  /* 0x000000002b027220 */ /* 0x002fe40000410000 */
[----:B------:R-:W-:Y:S01]  /*201b0*/  IMAD.MOV.U32 R87, RZ, RZ, R80 ;  /* 0x000000ffff577224 */ /* 0x000fe200078e0050 */
[----:B------:R1:W-:Y:S01]  /*201c0*/  LDSM.16.M88.4 R40, [R208] ;  /* 0x00000000d028783b */ /* 0x0003e20000000200 */
[----:B------:R4:W-:Y:S01]  /*201d0*/  MUFU.TANH R214, R2 ;  /* 0x0000000200d67308 */ /* 0x0009e20000002400 */
[----:B------:R-:W-:Y:S01]  /*201e0*/  IMAD.MOV.U32 R201, RZ, RZ, R73 ;  /* 0x000000ffffc97224 */ /* 0x000fe200078e0049 */
[----:B------:R-:W-:Y:S01]  /*201f0*/  MOV R80, R81 ;  /* 0x0000005100507202 */ /* 0x000fe20000000f00 */
[----:B------:R-:W-:-:S03]  /*20200*/  IMAD.MOV.U32 R73, RZ, RZ, R137 ;  /* 0x000000ffff497224 */ /* 0x000fc600078e0089 */
[----:B------:R-:W-:Y:S01]  /*20210*/  HMMA.16816.F32 R44, R12, R52, R32 ;  /* 0x000000340c2c723c */ /* 0x000fe20000001820 */
[----:B------:R-:W-:Y:S01]  /*20220*/  IMAD.MOV.U32 R85, RZ, RZ, R209 ;  /* 0x000000ffff557224 */ /* 0x000fe200078e00d1 */
[----:B------:R2:W5:Y:S01]  /*20230*/  LDL.LU R140, [R1+0x178] ;  /* 0x00017800018c7983 */ /* 0x0005620000300800 */
[----:B------:R-:W-:Y:S02]  /*20240*/  IMAD.MOV.U32 R86, RZ, RZ, R210 ;  /* 0x000000ffff567224 */ /* 0x000fe400078e00d2 */
[----:B------:R-:W-:Y:S02]  /*20250*/  IMAD.MOV.U32 R81, RZ, RZ, R79 ;  /* 0x000000ffff517224 */ /* 0x000fe400078e004f */
[----:B----4-:R-:W-:Y:S02]  /*20260*/  FMUL.FTZ R2, R48, R0 ;  /* 0x0000000030027220 */ /* 0x010fe40000410000 */
[----:B-1----:R-:W-:Y:S01]  /*20270*/  IMAD.MOV.U32 R208, RZ, RZ, R82 ;  /* 0x000000ffffd07224 */ /* 0x002fe200078e0052 */
[----:B------:R-:W-:Y:S01]  /*20280*/  MOV R82, R203 ;  /* 0x000000cb00527202 */ /* 0x000fe20000000f00 */
[----:B------:R-:W-:Y:S01]  /*20290*/  IMAD.MOV.U32 R203, RZ, RZ, R139 ;  /* 0x000000ffffcb7224 */ /* 0x000fe200078e008b */
[----:B------:R1:W4:Y:S01]  /*202a0*/  MUFU.TANH R168, R2 ;  /* 0x0000000200a87308 */ /* 0x0003220000002400 */
[----:B------:R-:W-:Y:S01]  /*202b0*/  IMAD.MOV.U32 R207, RZ, RZ, R81 ;  /* 0x000000ffffcf7224 */ /* 0x000fe200078e0051 */
[----:B------:R-:W-:Y:S01]  /*202c0*/  MOV R84, R208 ;  /* 0x000000d000547202 */ /* 0x000fe20000000f00 */
[----:B------:R-:W-:Y:S01]  /*202d0*/  IMAD.MOV.U32 R208, RZ, RZ, R82 ;  /* 0x000000ffffd07224 */ /* 0x000fe200078e0052 */
[----:B------:R-:W-:Y:S01]  /*202e0*/  MOV R82, R74 ;  /* 0x0000004a00527202 */ /* 0x000fe20000000f00 */
[----:B------:R-:W-:Y:S01]  /*202f0*/  IMAD.MOV.U32 R79, RZ, RZ, R203 ;  /* 0x000000ffff4f7224 */ /* 0x000fe200078e00cb */
[----:B------:R2:W5:Y:S02]  /*20300*/  LDL.LU R139, [R1+0x174] ;  /* 0x00017400018b7983 */ /* 0x0005640000300800 */
[----:B------:R-:W-:Y:S01]  /*20310*/  MOV R204, R208 ;  /* 0x000000d000cc7202 */ /* 0x000fe20000000f00 */
[----:B------:R-:W-:-:S02]  /*20320*/  IMAD.MOV.U32 R208, RZ, RZ, R82 ;  /* 0x000000ffffd07224 */ /* 0x000fc400078e0052 */
[----:B-1----:R-:W-:Y:S01]  /*20330*/  FMUL.FTZ R2, R49, R0 ;  /* 0x0000000031027220 */ /* 0x002fe20000410000 */
[----:B------:R-:W-:Y:S01]  /*20340*/  HMMA.16816.F32 R28, R20, R66, R84 ;  /* 0x00000042141c723c */ /* 0x000fe20000001854 */
[----:B------:R-:W-:Y:S01]  /*20350*/  IMAD.MOV.U32 R82, RZ, RZ, R79 ;  /* 0x000000ffff527224 */ /* 0x000fe200078e004f */
[----:B------:R1:W2:Y:S01]  /*20360*/  LDSM.16.M88.4 R60, [R204] ;  /* 0x00000000cc3c783b */ /* 0x0002a20000000200 */
[----:B------:R1:W-:Y:S01]  /*20370*/  MUFU.TANH R210, R2 ;  /* 0x0000000200d27308 */ /* 0x0003e20000002400 */
[----:B------:R-:W-:Y:S01]  /*20380*/  IMAD.MOV.U32 R79, RZ, RZ, R123 ;  /* 0x000000ffff4f7224 */ /* 0x000fe200078e007b */
[----:B------:R-:W-:Y:S01]  /*20390*/  MOV R123, R19 ;  /* 0x00000013007b7202 */ /* 0x000fe20000000f00 */
[----:B---3--:R-:W-:Y:S02]  /*203a0*/  IMAD.MOV.U32 R77, RZ, RZ, R72 ;  /* 0x000000ffff4d7224 */ /* 0x008fe400078e0048 */
[----:B------:R-:W-:Y:S02]  /*203b0*/  IMAD.MOV.U32 R72, RZ, RZ, R138 ;  /* 0x000000ffff487224 */ /* 0x000fe400078e008a */
[----:B------:R-:W-:-:S02]  /*203c0*/  IMAD.MOV.U32 R209, RZ, RZ, R77 ;  /* 0x000000ffffd17224 */ /* 0x000fc400078e004d */
[----:B------:R-:W-:Y:S01]  /*203d0*/  IMAD.MOV.U32 R203, RZ, RZ, R116 ;  /* 0x000000ffffcb7224 */ /* 0x000fe200078e0074 */
[----:B------:R-:W-:Y:S01]  /*203e0*/  HMMA.16816.F32 R84, R20, R58, R96 ;  /* 0x0000003a1454723c */ /* 0x000fe20000001860 */
[----:B------:R-:W-:Y:S01]  /*203f0*/  IMAD.MOV.U32 R77, RZ, RZ, R75 ;  /* 0x000000ffff4d7224 */ /* 0x000fe200078e004b */
[----:B------:R-:W-:Y:S01]  /*20400*/  MOV R75, R73 ;  /* 0x00000049004b7202 */ /* 0x000fe20000000f00 */
[----:B------:R-:W-:Y:S01]  /*20410*/  IMAD.MOV.U32 R74, RZ, RZ, R72 ;  /* 0x000000ffff4a7224 */ /* 0x000fe200078e0048 */
[----:B------:R3:W5:Y:S01]  /*20420*/  LDL.LU R138, [R1+0x170] ;  /* 0x00017000018a7983 */ /* 0x0007620000300800 */
[----:B------:R-:W-:Y:S01]  /*20430*/  IMAD.MOV.U32 R206, RZ, RZ, R209 ;  /* 0x000000ffffce7224 */ /* 0x000fe200078e00d1 */
[----:B------:R-:W-:Y:S01]  /*20440*/  MOV R209, R83 ;  /* 0x0000005300d17202 */ /* 0x000fe20000000f00 */
[----:B-1----:R-:W-:Y:S01]  /*20450*/  FMUL.FTZ R2, R50, R0 ;  /* 0x0000000032027220 */ /* 0x002fe20000410000 */
[----:B------:R3:W5:Y:S01]  /*20460*/  LDL.LU R137, [R1+0x16c] ;  /* 0x00016c0001897983 */ /* 0x0007620000300800 */
[----:B------:R-:W-:Y:S01]  /*20470*/  IMAD.MOV.U32 R81, RZ, RZ, R77 ;  /* 0x000000ffff517224 */ /* 0x000fe200078e004d */
[----:B------:R-:W-:Y:S01]  /*20480*/  MOV R77, R75 ;  /* 0x0000004b004d7202 */ /* 0x000fe20000000f00 */
[----:B------:R-:W-:Y:S01]  /*20490*/  IMAD.MOV.U32 R83, RZ, RZ, R74 ;  /* 0x000000ffff537224 */ /* 0x000fe200078e004a */
[----:B------:R1:W1:Y:S01]  /*204a0*/  MUFU.TANH R19, R2 ;  /* 0x0000000200137308 */ /* 0x0002620000002400 */
[----:B------:R-:W-:-:S02]  /*204b0*/  IMAD.MOV.U32 R204, RZ, RZ, R207 ;  /* 0x000000ffffcc7224 */ /* 0x000fc400078e00cf */
[----:B------:R-:W-:Y:S02]  /*204c0*/  IMAD.MOV.U32 R207, RZ, RZ, R80 ;  /* 0x000000ffffcf7224 */ /* 0x000fe400078e0050 */
[----:B------:R-:W-:Y:S02]  /*204d0*/  IMAD.MOV.U32 R80, RZ, RZ, R81 ;  /* 0x000000ffff507224 */ /* 0x000fe400078e0051 */
[----:B------:R-:W-:Y:S02]  /*204e0*/  IMAD.MOV.U32 R74, RZ, RZ, R36 ;  /* 0x000000ffff4a7224 */ /* 0x000fe400078e0024 */
[----:B------:R-:W-:Y:S02]  /*204f0*/  IMAD.MOV.U32 R219, RZ, RZ, R206 ;  /* 0x000000ffffdb7224 */ /* 0x000fe400078e00ce */
[----:B------:R-:W-:Y:S01]  /*20500*/  IMAD.MOV.U32 R81, RZ, RZ, R82 ;  /* 0x000000ffff517224 */ /* 0x000fe200078e0052 */
[----:B------:R-:W-:Y:S01]  /*20510*/  MOV R82, R83 ;  /* 0x0000005300527202 */ /* 0x000fe20000000f00 */
[----:B------:R-:W-:-:S02]  /*20520*/  IMAD.MOV.U32 R206, RZ, RZ, R208 ;  /* 0x000000ffffce7224 */ /* 0x000fc400078e00d0 */
[----:B-1----:R-:W-:Y:S01]  /*20530*/  FMUL.FTZ R2, R51, R0 ;  /* 0x0000000033027220 */ /* 0x002fe20000410000 */
[----:B------:R-:W-:Y:S01]  /*20540*/  MOV R208, R209 ;  /* 0x000000d100d07202 */ /* 0x000fe20000000f00 */
[----:B------:R-:W-:Y:S01]  /*20550*/  IMAD.MOV.U32 R75, RZ, RZ, R3 ;  /* 0x000000ffff4b7224 */ /* 0x000fe200078e0003 */
[----:B------:R-:W1:Y:S01]  /*20560*/  LDSM.16.M88.4 R48, [R182+0x4800] ;  /* 0x00480000b630783b */ /* 0x000e620000000200 */
[----:B------:R-:W-:Y:S01]  /*20570*/  IMAD.MOV.U32 R83, RZ, RZ, R77 ;  /* 0x000000ffff537224 */ /* 0x000fe200078e004d */
[----:B------:R2:W-:Y:S01]  /*20580*/  MUFU.TANH R209, R2 ;  /* 0x0000000200d17308 */ /* 0x0005e20000002400 */
[----:B------:R-:W-:Y:S01]  /*20590*/  IMAD.MOV.U32 R77, RZ, RZ, R78 ;  /* 0x000000ffff4d7224 */ /* 0x000fe200078e004e */
[----:B------:R1:W-:Y:S01]  /*205a0*/  LDSM.16.M88.4 R56, [R219] ;  /* 0x00000000db38783b */ /* 0x0003e20000000200 */
[----:B------:R-:W-:Y:S01]  /*205b0*/  IMAD.MOV.U32 R78, RZ, RZ, R79 ;  /* 0x000000ffff4e7224 */ /* 0x000fe200078e004f */
[----:B------:R-:W-:Y:S01]  /*205c0*/  MOV R79, R74 ;  /* 0x0000004a004f7202 */ /* 0x000fe20000000f00 */
[----:B------:R-:W-:-:S02]  /*205d0*/  IMAD.MOV.U32 R74, RZ, RZ, R75 ;  /* 0x000000ffff4a7224 */ /* 0x000fc400078e004b */
[----:B------:R-:W-:Y:S02]  /*205e0*/  IMAD.MOV.U32 R75, RZ, RZ, R123 ;  /* 0x000000ffff4b7224 */ /* 0x000fe400078e007b */
[----:B--2---:R-:W-:-:S04]  /*205f0*/  FMUL.FTZ R2, R24, R0 ;  /* 0x0000000018027220 */ /* 0x004fc80000410000 */
[----:B------:R2:W-:Y:S01]  /*20600*/  MUFU.TANH R123, R2 ;  /* 0x00000002007b7308 */ /* 0x0005e20000002400 */
[----:B------:R-:W-:Y:S02]  /*20610*/  IMAD.MOV.U32 R222, RZ, RZ, R204 ;  /* 0x000000ffffde7224 */ /* 0x000fe400078e00cc */
[----:B------:R-:W-:Y:S02]  /*20620*/  IMAD.MOV.U32 R231, RZ, RZ, R83 ;  /* 0x000000ffffe77224 */ /* 0x000fe400078e0053 */
[----:B------:R-:W-:Y:S02]  /*20630*/  IMAD.MOV.U32 R83, RZ, RZ, R18 ;  /* 0x000000ffff537224 */ /* 0x000fe400078e0012 */
[----:B--2---:R-:W-:-:S04]  /*20640*/  FMUL.FTZ R2, R25, R0 ;  /* 0x0000000019027220 */ /* 0x004fc80000410000 */
[----:B------:R2:W-:Y:S01]  /*20650*/  MUFU.TANH R204, R2 ;  /* 0x0000000200cc7308 */ /* 0x0005e20000002400 */
[----:B------:R-:W-:Y:S02]  /*20660*/  IMAD.MOV.U32 R223, RZ, RZ, R207 ;  /* 0x000000ffffdf7224 */ /* 0x000fe400078e00cf */
[----:B------:R-:W-:Y:S01]  /*20670*/  IMAD.MOV.U32 R228, RZ, RZ, R80 ;  /* 0x000000ffffe47224 */ /* 0x000fe200078e0050 */
[----:B------:R-:W-:Y:S01]  /*20680*/  MOV R80, R203 ;  /* 0x000000cb00507202 */ /* 0x000fe20000000f00 */
[----:B------:R-:W-:Y:S02]  /*20690*/  IMAD.MOV.U32 R226, RZ, RZ, R79 ;  /* 0x000000ffffe27224 */ /* 0x000fe400078e004f */
[----:B--2---:R-:W-:-:S04]  /*206a0*/  FMUL.FTZ R2, R26, R0 ;  /* 0x000000001a027220 */ /* 0x004fc80000410000 */
[----:B------:R2:W1:Y:S01]  /*206b0*/  MUFU.TANH R18, R2 ;  /* 0x0000000200127308 */ /* 0x0004620000002400 */
[----:B------:R-:W-:Y:S02]  /*206c0*/  MOV R100, R78 ;  /* 0x0000004e00647202 */ /* 0x000fe40000000f00 */
[----:B------:R-:W-:Y:S01]  /*206d0*/  MOV R221, R223 ;  /* 0x000000df00dd7202 */ /* 0x000fe20000000f00 */
[----:B------:R-:W-:Y:S02]  /*206e0*/  IMAD.MOV.U32 R223, RZ, RZ, R226 ;  /* 0x000000ffffdf7224 */ /* 0x000fe400078e00e2 */
[----:B------:R-:W-:Y:S02]  /*206f0*/  IMAD.MOV.U32 R217, RZ, RZ, R74 ;  /* 0x000000ffffd97224 */ /* 0x000fe400078e004a */
[----:B------:R-:W-:Y:S01]  /*20700*/  IMAD.MOV.U32 R226, RZ, RZ, R113 ;  /* 0x000000ffffe27224 */ /* 0x000fe200078e0071 */
[----:B------:R-:W-:Y:S01]  /*20710*/  MOV R224, R206 ;  /* 0x000000ce00e07202 */ /* 0x000fe20000000f00 */
[----:B--2---:R-:W-:-:S02]  /*20720*/  FMUL.FTZ R2, R27, R0 ;  /* 0x000000001b027220 */ /* 0x004fc40000410000 */
[----:B------:R-:W-:Y:S01]  /*20730*/  IMAD.MOV.U32 R72, RZ, RZ, R136 ;  /* 0x000000ffff487224 */ /* 0x000fe200078e0088 */
[----:B------:R-:W-:Y:S01]  /*20740*/  HMMA.16816.F32 R24, R12, R54, R28 ;  /* 0x000000360c18723c */ /* 0x000fe2000000181c */
[----:B------:R2:W-:Y:S01]  /*20750*/  MUFU.TANH R203, R2 ;  /* 0x0000000200cb7308 */ /* 0x0005e20000002400 */
[----:B------:R3:W-:Y:S01]  /*20760*/  LDSM.16.M88.4 R28, [R222] ;  /* 0x00000000de1c783b */ /* 0x0007e20000000200 */
[----:B------:R-:W-:Y:S02]  /*20770*/  IMAD.MOV.U32 R207, RZ, RZ, R75 ;  /* 0x000000ffffcf7224 */ /* 0x000fe400078e004b */
[----:B------:R-:W-:Y:S01]  /*20780*/  IMAD.MOV.U32 R97, RZ, RZ, R223 ;  /* 0x000000ffff617224 */ /* 0x000fe200078e00df */
[----:B------:R4:W5:Y:S01]  /*20790*/  LDL.LU R136, [R1+0x168] ;  /* 0x0001680001887983 */ /* 0x0009620000300800 */
[----:B-1----:R-:W-:Y:S02]  /*207a0*/  IMAD.MOV.U32 R219, RZ, RZ, R76 ;  /* 0x000000ffffdb7224 */ /* 0x002fe400078e004c */
[----:B------:R-:W-:Y:S01]  /*207b0*/  IMAD.MOV.U32 R73, RZ, RZ, R118 ;  /* 0x000000ffff497224 */ /* 0x000fe200078e0076 */
[----:B------:R-:W-:Y:S01]  /*207c0*/  MOV R230, R82 ;  /* 0x0000005200e67202 */ /* 0x000fe20000000f00 */
[----:B------:R-:W-:-:S02]  /*207d0*/  IMAD.MOV.U32 R220, RZ, RZ, R226 ;  /* 0x000000ffffdc7224 */ /* 0x000fc400078e00e2 */
[----:B------:R-:W-:Y:S01]  /*207e0*/  IMAD.MOV.U32 R229, RZ, RZ, R81 ;  /* 0x000000ffffe57224 */ /* 0x000fe200078e0051 */
[----:B------:R-:W-:Y:S01]  /*207f0*/  HMMA.16816.F32 R64, R20, R60, R248 ;  /* 0x0000003c1440723c */ /* 0x000fe200000018f8 */
[----:B------:R-:W-:Y:S01]  /*20800*/  IMAD.MOV.U32 R206, RZ, RZ, R77 ;  /* 0x000000ffffce7224 */ /* 0x000fe200078e004d */
[----:B------:R-:W-:Y:S01]  /*20810*/  LDSM.16.M88.4 R32, [R221] ;  /* 0x00000000dd20783b */ /* 0x000fe20000000200 */
[-C--:B--2---:R-:W-:Y:S02]  /*20820*/  FMUL.FTZ R2, R44, R0.reuse ;  /* 0x000000002c027220 */ /* 0x084fe40000410000 */
[----:B------:R-:W-:Y:S01]  /*20830*/  IMAD.MOV.U32 R99, RZ, RZ, R207 ;  /* 0x000000ffff637224 */ /* 0x000fe200078e00cf */
[----:B------:R-:W-:Y:S01]  /*20840*/  LDSM.16.M88.4 R52, [R174] ;  /* 0x00000000ae34783b */ /* 0x000fe20000000200 */
[----:B------:R1:W-:Y:S01]  /*20850*/  MUFU.TANH R113, R2 ;  /* 0x0000000200717308 */ /* 0x0003e20000002400 */
[----:B---3--:R-:W-:Y:S01]  /*20860*/  IMAD.MOV.U32 R222, RZ, RZ, R100 ;  /* 0x000000ffffde7224 */ /* 0x008fe200078e0064 */
[----:B------:R-:W-:Y:S01]  /*20870*/  MOV R223, R109 ;  /* 0x0000006d00df7202 */ /* 0x000fe20000000f00 */
[----:B------:R-:W-:Y:S01]  /*20880*/  IMAD.MOV.U32 R100, RZ, RZ, R217 ;  /* 0x000000ffff647224 */ /* 0x000fe200078e00d9 */
[----:B------:R-:W-:Y:S01]  /*20890*/  MOV R217, R201 ;  /* 0x000000c900d97202 */ /* 0x000fe20000000f00 */
[----:B------:R-:W-:Y:S01]  /*208a0*/  IMAD.MOV.U32 R207, RZ, RZ, R208 ;  /* 0x000000ffffcf7224 */ /* 0x000fe200078e00d0 */
[----:B------:R2:W5:Y:S01]  /*208b0*/  LDL.LU R118, [R1+0x164] ;  /* 0x0001640001767983 */ /* 0x0005620000300800 */
[----:B-1----:R-:W-:-:S02]  /*208c0*/  FMUL.FTZ R2, R45, R0 ;  /* 0x000000002d027220 */ /* 0x002fc40000410000 */
[----:B------:R-:W-:Y:S01]  /*208d0*/  IMAD.MOV.U32 R96, RZ, RZ, R222 ;  /* 0x000000ffff607224 */ /* 0x000fe200078e00de */
[----:B------:R-:W-:Y:S01]  /*208e0*/  MOV R98, R100 ;  /* 0x0000006400627202 */ /* 0x000fe20000000f00 */
[----:B------:R1:W-:Y:S01]  /*208f0*/  MUFU.TANH R201, R2 ;  /* 0x0000000200c97308 */ /* 0x0003e20000002400 */
[----:B------:R-:W-:Y:S01]  /*20900*/  IMAD.MOV.U32 R208, RZ, RZ, R10 ;  /* 0x000000ffffd07224 */ /* 0x000fe200078e000a */
[----:B------:R2:W5:Y:S01]  /*20910*/  LDL.LU R116, [R1+0x160] ;  /* 0x0001600001747983 */ /* 0x0005620000300800 */
[----:B------:R-:W-:Y:S01]  /*20920*/  IMAD.MOV.U32 R222, RZ, RZ, R197 ;  /* 0x000000ffffde7224 */ /* 0x000fe200078e00c5 */
[----:B------:R-:W-:Y:S01]  /*20930*/  MOV R100, R224 ;  /* 0x000000e000647202 */ /* 0x000fe20000000f00 */
[-C--:B-1----:R-:W-:Y:S01]  /*20940*/  FMUL.FTZ R2, R46, R0.reuse ;  /* 0x000000002e027220 */ /* 0x082fe20000410000 */
[----:B------:R2:W5:Y:S03]  /*20950*/  LDL.LU R36, [R1+0x15c] ;  /* 0x00015c0001247983 */ /* 0x0005660000300800 */
[----:B------:R1:W3:Y:S01]  /*20960*/  MUFU.TANH R10, R2 ;  /* 0x00000002000a7308 */ /* 0x0002e20000002400 */
[----:B------:R-:W-:Y:S01]  /*20970*/  IMAD.MOV.U32 R224, RZ, RZ, R196 ;  /* 0x000000ffffe07224 */ /* 0x000fe200078e00c4 */
[----:B------:R2:W5:Y:S01]  /*20980*/  LDL.LU R3, [R1+0x158] ;  /* 0x0001580001037983 */ /* 0x0005620000300800 */
[----:B-1----:R-:W-:-:S03]  /*20990*/  FMUL.FTZ R2, R47, R0 ;  /* 0x000000002f027220 */ /* 0x002fc60000410000 */
[----:B------:R-:W1:Y:S02]  /*209a0*/  LDSM.16.M88.4 R44, [R182+0x5000] ;  /* 0x00500000b62c783b */ /* 0x000e640000000200 */
[----:B------:R2:W-:Y:S01]  /*209b0*/  MUFU.TANH R197, R2 ;  /* 0x0000000200c57308 */ /* 0x0005e20000002400 */
[----:B------:R-:W-:Y:S02]  /*209c0*/  IMAD.MOV.U32 R226, RZ, RZ, R219 ;  /* 0x000000ffffe27224 */ /* 0x000fe400078e00db */
[----:B------:R-:W-:Y:S02]  /*209d0*/  IMAD.MOV.U32 R219, RZ, RZ, R208 ;  /* 0x000000ffffdb7224 */ /* 0x000fe400078e00d0 */
[----:B--2---:R-:W-:-:S04]  /*209e0*/  FMUL.FTZ R2, R24, R0 ;  /* 0x0000000018027220 */ /* 0x004fc80000410000 */
[----:B------:R2:W1:Y:S01]  /*209f0*/  MUFU.TANH R109, R2 ;  /* 0x00000002006d7308 */ /* 0x0004620000002400 */
[----:B------:R-:W-:Y:S01]  /*20a00*/  MOV R208, R108 ;  /* 0x0000006c00d07202 */ /* 0x000fe20000000f00 */
[----:B------:R-:W-:Y:S01]  /*20a10*/  HMMA.16816.F32 R76, R20, R40, R232 ;  /* 0x00000028144c723c */ /* 0x000fe200000018e8 */
[----:B--2---:R-:W-:-:S05]  /*20a20*/  FMUL.FTZ R2, R25, R0 ;  /* 0x0000000019027220 */ /* 0x004fca0000410000 */
[----:B------:R2:W-:Y:S01]  /*20a30*/  MUFU.TANH R196, R2 ;  /* 0x0000000200c47308 */ /* 0x0005e20000002400 */
[----:B------:R-:W-:Y:S02]  /*20a40*/  IMAD.MOV.U32 R81, RZ, RZ, R72 ;  /* 0x000000ffff517224 */ /* 0x000fe400078e0048 */
[----:B------:R-:W-:Y:S02]  /*20a50*/  IMAD.MOV.U32 R82, RZ, RZ, R73 ;  /* 0x000000ffff527224 */ /* 0x000fe400078e0049 */
[----:B--2---:R-:W-:-:S04]  /*20a60*/  FMUL.FTZ R2, R26, R0 ;  /* 0x000000001a027220 */ /* 0x004fc80000410000 */
[----:B------:R2:W1:Y:S01]  /*20a70*/  MUFU.TANH R108, R2 ;  /* 0x00000002006c7308 */ /* 0x0004620000002400 */
[C---:B------:R-:W-:Y:S01]  /*20a80*/  HMMA.16816.F32 R72, R20.reuse, R42, R236 ;  /* 0x0000002a1448723c */ /* 0x040fe200000018ec */
[----:B--2---:R-:W-:Y:S02]  /*20a90*/  FMUL.FTZ R2, R27, R0 ;  /* 0x000000001b027220 */ /* 0x004fe40000410000 */
[----:B------:R-:W2:Y:S05]  /*20aa0*/  LDSM.16.M88.4 R24, [R182+0x5800] ;  /* 0x00580000b618783b */ /* 0x000eaa0000000200 */
[----:B------:R-:W-:Y:S07]  /*20ab0*/  HMMA.16816.F32 R60, R20, R62, R244 ;  /* 0x0000003e143c723c */ /* 0x000fee00000018f4 */
[----:B------:R-:W-:Y:S01]  /*20ac0*/  IMAD.MOV.U32 R247, RZ, RZ, R39 ;  /* 0x000000fffff77224 */ /* 0x000fe200078e0027 */
[C---:B------:R-:W-:Y:S01]  /*20ad0*/  HMMA.16816.F32 R84, R12.reuse, R50, R84 ;  /* 0x000000320c54723c */ /* 0x040fe20000001854 */
[----:B------:R-:W2:Y:S07]  /*20ae0*/  S2R R39, SR_TID.X ;  /* 0x0000000000277919 */ /* 0x000eae0000002100 */
[----:B-1----:R-:W-:Y:S08]  /*20af0*/  HMMA.16816.F32 R76, R12, R44, R76 ;  /* 0x0000002c0c4c723c */ /* 0x002ff0000000184c */
[C---:B------:R-:W-:Y:S08]  /*20b00*/  HMMA.16816.F32 R80, R20.reuse, R56, R80 ;  /* 0x000000381450723c */ /* 0x040ff00000001850 */
[----:B------:R-:W-:Y:S07]  /*20b10*/  HMMA.16816.F32 R56, R20, R58, R228 ;  /* 0x0000003a1438723c */ /* 0x000fee00000018e4 */
[----:B------:R-:W-:Y:S01]  /*20b20*/  IMAD.MOV.U32 R231, RZ, RZ, R206 ;  /* 0x000000ffffe77224 */ /* 0x000fe200078e00ce */
[----:B------:R-:W-:Y:S01]  /*20b30*/  HMMA.16816.F32 R72, R12, R46, R72 ;  /* 0x0000002e0c48723c */ /* 0x000fe20000001848 */
[----:B------:R-:W-:-:S02]  /*20b40*/  IMAD.MOV.U32 R206, RZ, RZ, R202 ;  /* 0x000000ffffce7224 */ /* 0x000fc400078e00ca */
[----:B------:R-:W-:Y:S01]  /*20b50*/  IMAD.MOV.U32 R202, RZ, RZ, R11 ;  /* 0x000000ffffca7224 */ /* 0x000fe200078e000b */
[----:B--2---:R-:W-:-:S03]  /*20b60*/  SHF.L.U32 R39, R39, 0x1, RZ ;  /* 0x0000000127277819 */ /* 0x004fc600000006ff */
[----:B------:R-:W-:Y:S01]  /*20b70*/  IMAD.MOV.U32 R246, RZ, RZ, R202 ;  /* 0x000000fffff67224 */ /* 0x000fe200078e00ca */
[----:B------:R-:W-:Y:S01]  /*20b80*/  MOV R202, R5 ;  /* 0x0000000500ca7202 */ /* 0x000fe20000000f00 */
[----:B------:R-:W-:Y:S01]  /*20b90*/  HMMA.16816.F32 R40, R12, R48, R68 ;  /* 0x000000300c28723c */ /* 0x000fe20000001844 */
[----:B------:R-:W-:Y:S01]  /*20ba0*/  FMUL.FTZ R5, R84, R0 ;  /* 0x0000000054057220 */ /* 0x000fe20000410000 */
[----:B------:R-:W-:Y:S01]  /*20bb0*/  LOP3.LUT R39, R39, 0x6, RZ, 0xc0, !PT ;  /* 0x0000000627277812 */ /* 0x000fe200078ec0ff */
[----:B------:R-:W-:Y:S02]  /*20bc0*/  IMAD.SHL.U32 R9, R9, 0x100, RZ ;  /* 0x0000010009097824 */ /* 0x000fe400078e00ff */
[----:B------:R-:W-:-:S03]  /*20bd0*/  IMAD.MOV.U32 R244, RZ, RZ, R7 ;  /* 0x000000fffff47224 */ /* 0x000fc600078e0007 */
[----:B------:R-:W-:Y:S01]  /*20be0*/  HMMA.16816.F32 R68, R20, R28, R96 ;  /* 0x0000001c1444723c */ /* 0x000fe20000001860 */
[----:B------:R1:W-:Y:S01]  /*20bf0*/  MUFU.TANH R7, R5 ;  /* 0x0000000500077308 */ /* 0x0003e20000002400 */
[----:B------:R-:W-:-:S06]  /*20c00*/  IMAD.MOV.U32 R236, RZ, RZ, R211 ;  /* 0x000000ffffec7224 */ /* 0x000fcc00078e00d3 */
[----:B------:R-:W-:Y:S01]  /*20c10*/  HMMA.16816.F32 R88, R20, R30, R88 ;  /* 0x0000001e1458723c */ /* 0x000fe20000001858 */
[----:B------:R-:W2:Y:S01]  /*20c20*/  LDSM.16.M88.4 R28, [R182+0x6000] ;  /* 0x00600000b61c783b */ /* 0x000ea20000000200 */
[----:B------:R-:W-:-:S06]  /*20c30*/  IMAD.MOV.U32 R211, RZ, RZ, R4 ;  /* 0x000000ffffd37224 */ /* 0x000fcc00078e0004 */
[----:B------:R-:W-:Y:S01]  /*20c40*/  HMMA.16816.F32 R64, R12, R24, R64 ;  /* 0x000000180c40723c */ /* 0x000fe20000001840 */
[----:B-1----:R-:W-:Y:S01]  /*20c50*/  FMUL.FTZ R5, R86, R0 ;  /* 0x0000000056057220 */ /* 0x002fe20000410000 */
[----:B------:R-:W-:-:S03]  /*20c60*/  LOP3.LUT R4, R9, 0x8, R39, 0xfe, !PT ;  /* 0x0000000809047812 */ /* 0x000fc600078efe27 */
[----:B------:R1:W-:Y:S01]  /*20c70*/  MUFU.TANH R86, R5 ;  /* 0x0000000500567308 */ /* 0x0003e20000002400 */
[C---:B------:R-:W-:Y:S02]  /*20c80*/  ISETP.GE.AND P6, PT, R4.reuse, R8, PT ;  /* 0x000000080400720c */ /* 0x040fe40003fc6270 */
[----:B------:R-:W-:Y:S02]  /*20c90*/  ISETP.GE.AND P4, PT, R4, R6, PT ;  /* 0x000000060400720c */ /* 0x000fe40003f86270 */
[----:B------:R-:W-:Y:S02]  /*20ca0*/  LOP3.LUT R4, R9, 0x18, R39, 0xfe, !PT ;  /* 0x0000001809047812 */ /* 0x000fe400078efe27 */
[----:B------:R-:W-:Y:S02]  /*20cb0*/  FSEL R111, R111, -INF , !P6 ;  /* 0xff8000006f6f7808 */ /* 0x000fe40007000000 */
[----:B------:R-:W-:Y:S01]  /*20cc0*/  FSEL R110, R110, -INF , !P4 ;  /* 0xff8000006e6e7808 */ /* 0x000fe20006000000 */
[----:B-1----:R-:W-:Y:S01]  /*20cd0*/  FMUL.FTZ R5, R78, R0 ;  /* 0x000000004e057220 */ /* 0x002fe20000410000 */
[----:B------:R-:W-:-:S03]  /*20ce0*/  ISETP.GE.AND P6, PT, R4, R8, PT ;  /* 0x000000080400720c */ /* 0x000fc60003fc6270 */
[----:B------:R1:W-:Y:S01]  /*20cf0*/  MUFU.TANH R78, R5 ;  /* 0x00000005004e7308 */ /* 0x0003e20000002400 */
[----:B------:R-:W-:Y:S01]  /*20d00*/  ISETP.GE.AND P4, PT, R4, R6, PT ;  /* 0x000000060400720c */ /* 0x000fe20003f86270 */
[-C--:B------:R-:W-:Y:S01]  /*20d10*/  FMUL.FTZ R4, R76, R0.reuse ;  /* 0x000000004c047220 */ /* 0x080fe20000410000 */
[----:B------:R-:W-:Y:S01]  /*20d20*/  HMMA.16816.F32 R60, R12, R26, R60 ;  /* 0x0000001a0c3c723c */ /* 0x000fe2000000183c */
[----:B------:R-:W2:Y:S01]  /*20d30*/  LDSM.16.M88.4 R24, [R182+0x6800] ;  /* 0x00680000b618783b */ /* 0x000ea20000000200 */
[----:B------:R-:W-:Y:S02]  /*20d40*/  IMAD.MOV.U32 R221, RZ, RZ, R217 ;  /* 0x000000ffffdd7224 */ /* 0x000fe400078e00d9 */
[----:B-1----:R-:W-:-:S04]  /*20d50*/  FMUL.FTZ R5, R72, R0 ;  /* 0x0000000048057220 */ /* 0x002fc80000410000 */
[----:B------:R1:W-:Y:S01]  /*20d60*/  MUFU.TANH R76, R5 ;  /* 0x00000005004c7308 */ /* 0x0003e20000002400 */
[----:B------:R-:W-:Y:S01]  /*20d70*/  MOV R217, R207 ;  /* 0x000000cf00d97202 */ /* 0x000fe20000000f00 */
[----:B------:R-:W-:-:S06]  /*20d80*/  IMAD.MOV.U32 R207, RZ, RZ, R194 ;  /* 0x000000ffffcf7224 */ /* 0x000fcc00078e00c2 */
[----:B------:R2:W-:Y:S01]  /*20d90*/  MUFU.TANH R194, R2 ;  /* 0x0000000200c27308 */ /* 0x0005e20000002400 */
[----:B-1----:R-:W-:-:S07]  /*20da0*/  FMUL.FTZ R5, R74, R0 ;  /* 0x000000004a057220 */ /* 0x002fce0000410000 */
[----:B------:R1:W-:Y:S01]  /*20db0*/  MUFU.TANH R74, R5 ;  /* 0x00000005004a7308 */ /* 0x0003e20000002400 */
[----:B--2---:R-:W-:-:S07]  /*20dc0*/  FMUL.FTZ R2, R40, R0 ;  /* 0x0000000028027220 */ /* 0x004fce0000410000 */
[----:B------:R2:W-:Y:S01]  /*20dd0*/  MUFU.TANH R11, R2 ;  /* 0x00000002000b7308 */ /* 0x0005e20000002400 */
[----:B-1----:R-:W-:-:S07]  /*20de0*/  FMUL.FTZ R5, R64, R0 ;  /* 0x0000000040057220 */ /* 0x002fce0000410000 */
[----:B------:R1:W-:Y:S01]  /*20df0*/  MUFU.TANH R72, R5 ;  /* 0x0000000500487308 */ /* 0x0003e20000002400 */
[----:B--2---:R-:W-:-:S07]  /*20e00*/  FMUL.FTZ R2, R41, R0 ;  /* 0x0000000029027220 */ /* 0x004fce0000410000 */
[----:B------:R2:W-:Y:S01]  /*20e10*/  MUFU.TANH R174, R2 ;  /* 0x0000000200ae7308 */ /* 0x0005e20000002400 */
[-C--:B-1----:R-:W-:Y:S02]  /*20e20*/  FMUL.FTZ R5, R66, R0.reuse ;  /* 0x0000000042057220 */ /* 0x082fe40000410000 */
[----:B------:R-:W1:Y:S01]  /*20e30*/  S2R R66, SR_TID.X ;  /* 0x0000000000427919 */ /* 0x000e620000002100 */
[----:B------:R-:W-:Y:S01]  /*20e40*/  HMMA.16816.F32 R48, R12, R28, R80 ;  /* 0x0000001c0c30723c */ /* 0x000fe20000001850 */
[----:B--2---:R-:W-:-:S07]  /*20e50*/  FMUL.FTZ R2, R42, R0 ;  /* 0x000000002a027220 */ /* 0x004fce0000410000 */
[----:B------:R-:W-:Y:S01]  /*20e60*/  HMMA.16816.F32 R44, R12, R30, R56 ;  /* 0x0000001e0c2c723c */ /* 0x000fe20000001838 */
[----:B------:R2:W1:Y:S01]  /*20e70*/  MUFU.TANH R40, R2 ;  /* 0x0000000200287308 */ /* 0x0004620000002400 */
[----:B------:R-:W3:Y:S01]  /*20e80*/  LDSM.16.M88.4 R28, [R182+0x7000] ;  /* 0x00700000b61c783b */ /* 0x000ee20000000200 */
[----:B------:R-:W-:Y:S01]  /*20e90*/  IMAD.MOV.U32 R245, RZ, RZ, R169 ;  /* 0x000000fffff57224 */ /* 0x000fe200078e00a9 */
[----:B------:R-:W-:-:S05]  /*20ea0*/  FSEL R117, R117, -INF , !P6 ;  /* 0xff80000075757808 */ /* 0x000fca0007000000 */
[----:B------:R1:W-:Y:S01]  /*20eb0*/  MUFU.TANH R84, R4 ;  /* 0x0000000400547308 */ /* 0x0003e20000002400 */
[----:B--2---:R-:W-:-:S07]  /*20ec0*/  FMUL.FTZ R2, R43, R0 ;  /* 0x000000002b027220 */ /* 0x004fce0000410000 */
[----:B------:R2:W-:Y:S01]  /*20ed0*/  MUFU.TANH R169, R2 ;  /* 0x0000000200a97308 */ /* 0x0005e20000002400 */
[----:B------:R-:W-:Y:S02]  /*20ee0*/  FSEL R114, R114, -INF , !P4 ;  /* 0xff80000072727808 */ /* 0x000fe40006000000 */
[----:B-1----:R-:W-:Y:S01]  /*20ef0*/  LOP3.LUT R4, R9, 0x28, R39, 0xfe, !PT ;  /* 0x0000002809047812 */ /* 0x002fe200078efe27 */
[----:B------:R-:W-:-:S03]  /*20f00*/  IMAD.SHL.U32 R66, R66, 0x2, RZ ;  /* 0x0000000242427824 */ /* 0x000fc600078e00ff */
[C---:B------:R-:W-:Y:S02]  /*20f10*/  ISETP.GE.AND P6, PT, R4.reuse, R8, PT ;  /* 0x000000080400720c */ /* 0x040fe40003fc6270 */
[----:B------:R-:W-:Y:S02]  /*20f20*/  ISETP.GE.AND P4, PT, R4, R6, PT ;  /* 0x000000060400720c */ /* 0x000fe40003f86270 */
[C-C-:B--2---:R-:W-:Y:S02]  /*20f30*/  LOP3.LUT R2, R9.reuse, 0x10, R39.reuse, 0xfe, !PT ;  /* 0x0000001009027812 */ /* 0x144fe400078efe27 */
[----:B------:R-:W-:Y:S02]  /*20f40*/  LOP3.LUT R4, R9, 0x38, R39, 0xfe, !PT ;  /* 0x0000003809047812 */ /* 0x000fe400078efe27 */
[C---:B------:R-:W-:Y:S02]  /*20f50*/  ISETP.GE.AND P5, PT, R2.reuse, R8, PT ;  /* 0x000000080200720c */ /* 0x040fe40003fa6270 */
[----:B------:R-:W-:-:S02]  /*20f60*/  ISETP.GE.AND P3, PT, R2, R6, PT ;  /* 0x000000060200720c */ /* 0x000fc40003f66270 */
[----:B------:R-:W-:Y:S02]  /*20f70*/  LOP3.LUT R2, R9, 0x20, R39, 0xfe, !PT ;  /* 0x0000002009027812 */ /* 0x000fe400078efe27 */
        /* <DEDUP_REMOVED lines=9> */
[C-C-:B------:R-:W-:Y:S02]  /*21010*/  LOP3.LUT R2, R9.reuse, 0x30, R39.reuse, 0xfe, !PT ;  /* 0x0000003009027812 */ /* 0x140fe400078efe27 */
[----:B------:R-:W-:Y:S02]  /*21020*/  LOP3.LUT R4, R9, 0x48, R39, 0xfe, !PT ;  /* 0x0000004809047812 */ /* 0x000fe400078efe27 */
[----:B------:R-:W-:Y:S01]  /*21030*/  LOP3.LUT R66, R66, 0x6, RZ, 0xc0, !PT ;  /* 0x0000000642427812 */ /* 0x000fe200078ec0ff */
[----:B------:R-:W-:Y:S01]  /*21040*/  HMMA.16816.F32 R56, R12, R24, R68 ;  /* 0x000000180c38723c */ /* 0x000fe20000001844 */
[----:B------:R-:W-:-:S02]  /*21050*/  FSEL R121, R121, -INF , !P5 ;  /* 0xff80000079797808 */ /* 0x000fc40006800000 */
[----:B------:R-:W-:Y:S02]  /*21060*/  FSEL R119, R119, -INF , !P3 ;  /* 0xff80000077777808 */ /* 0x000fe40005800000 */
[----:B------:R-:W-:Y:S02]  /*21070*/  FSEL R127, R127, -INF , !P6 ;  /* 0xff8000007f7f7808 */ /* 0x000fe40007000000 */
[----:B------:R-:W-:Y:S01]  /*21080*/  FSEL R125, R125, -INF , !P4 ;  /* 0xff8000007d7d7808 */ /* 0x000fe20006000000 */
[----:B------:R-:W-:Y:S01]  /*21090*/  HMMA.16816.F32 R68, R12, R26, R88 ;  /* 0x0000001a0c44723c */ /* 0x000fe20000001858 */
[C---:B------:R-:W-:Y:S01]  /*210a0*/  ISETP.GE.AND P5, PT, R2.reuse, R8, PT ;  /* 0x000000080200720c */ /* 0x040fe20003fa6270 */
[----:B------:R-:W1:Y:S01]  /*210b0*/  LDSM.16.M88.4 R24, [R182+0x7800] ;  /* 0x00780000b618783b */ /* 0x000e620000000200 */
[----:B------:R-:W-:Y:S01]  /*210c0*/  ISETP.GE.AND P3, PT, R2, R6, PT ;  /* 0x000000060200720c */ /* 0x000fe20003f66270 */
[----:B------:R2:W-:Y:S01]  /*210d0*/  MUFU.TANH R64, R5 ;  /* 0x0000000500407308 */ /* 0x0005e20000002400 */
[----:B------:R-:W-:-:S03]  /*210e0*/  ISETP.GE.AND P6, PT, R4, R8, PT ;  /* 0x000000080400720c */ /* 0x000fc60003fc6270 */
[----:B------:R-:W-:Y:S01]  /*210f0*/  HMMA.16816.F32 R92, R20, R52, R92 ;  /* 0x00000034145c723c */ /* 0x000fe2000000185c */
[----:B------:R-:W-:Y:S02]  /*21100*/  ISETP.GE.AND P4, PT, R4, R6, PT ;  /* 0x000000060400720c */ /* 0x000fe40003f86270 */
[----:B------:R-:W-:-:S05]  /*21110*/  MOV R249, R193 ;  /* 0x000000c100f97202 */ /* 0x000fca0000000f00 */
[----:B------:R-:W-:Y:S01]  /*21120*/  HMMA.16816.F32 R96, R20, R34, R220 ;  /* 0x000000221460723c */ /* 0x000fe200000018dc */
[C---:B------:R-:W-:Y:S01]  /*21130*/  LOP3.LUT R2, R9.reuse, 0x40, R39, 0xfe, !PT ;  /* 0x0000004009027812 */ /* 0x040fe200078efe27 */
[----:B------:R-:W-:Y:S01]  /*21140*/  IMAD.MOV.U32 R250, RZ, RZ, R38 ;  /* 0x000000fffffa7224 */ /* 0x000fe200078e0026 */
[----:B------:R-:W-:Y:S01]  /*21150*/  LOP3.LUT R4, R9, 0x58, R66, 0xfe, !PT ;  /* 0x0000005809047812 */ /* 0x000fe200078efe42 */
[----:B------:R-:W-:Y:S01]  /*21160*/  IMAD.MOV.U32 R83, RZ, RZ, R195 ;  /* 0x000000ffff537224 */ /* 0x000fe200078e00c3 */
[----:B------:R-:W-:Y:S01]  /*21170*/  FSEL R126, R126, -INF , !P5 ;  /* 0xff8000007e7e7808 */ /* 0x000fe20006800000 */
[----:B------:R-:W-:Y:S01]  /*21180*/  IMAD.MOV.U32 R251, RZ, RZ, R198 ;  /* 0x000000fffffb7224 */ /* 0x000fe200078e00c6 */
[----:B------:R-:W-:Y:S01]  /*21190*/  FSEL R124, R124, -INF , !P3 ;  /* 0xff8000007c7c7808 */ /* 0x000fe20005800000 */
[----:B------:R-:W-:Y:S01]  /*211a0*/  IMAD.MOV.U32 R82, RZ, RZ, R199 ;  /* 0x000000ffff527224 */ /* 0x000fe200078e00c7 */
[----:B------:R-:W-:Y:S01]  /*211b0*/  FSEL R131, R131, -INF , !P6 ;  /* 0xff80000083837808 */ /* 0x000fe20007000000 */
[----:B------:R-:W-:Y:S01]  /*211c0*/  IMAD.MOV.U32 R239, RZ, RZ, R206 ;  /* 0x000000ffffef7224 */ /* 0x000fe200078e00ce */
[----:B------:R-:W-:-:S02]  /*211d0*/  FSEL R129, R129, -INF , !P4 ;  /* 0xff80000081817808 */ /* 0x000fc40006000000 */
[----:B------:R-:W-:Y:S01]  /*211e0*/  MOV R80, R202 ;  /* 0x000000ca00507202 */ /* 0x000fe20000000f00 */
        /* <DEDUP_REMOVED lines=8> */
[-C--:B------:R-:W-:Y:S01]  /*21270*/  FMUL.FTZ R4, R62, R0.reuse ;  /* 0x000000003e047220 */ /* 0x080fe20000410000 */
[----:B------:R-:W-:Y:S01]  /*21280*/  LOP3.LUT R2, R9, 0x50, R39, 0xfe, !PT ;  /* 0x0000005009027812 */ /* 0x000fe200078efe27 */
[----:B--2---:R-:W-:Y:S01]  /*21290*/  FMUL.FTZ R5, R60, R0 ;  /* 0x000000003c057220 */ /* 0x004fe20000410000 */
[----:B------:R-:W-:Y:S01]  /*212a0*/  FSEL R130, R130, -INF , !P5 ;  /* 0xff80000082827808 */ /* 0x000fe20006800000 */
[----:B------:R2:W-:Y:S01]  /*212b0*/  MUFU.TANH R52, R4 ;  /* 0x0000000400347308 */ /* 0x0005e20000002400 */
[----:B------:R-:W-:Y:S01]  /*212c0*/  FSEL R128, R128, -INF , !P3 ;  /* 0xff80000080807808 */ /* 0x000fe20005800000 */
[----:B------:R-:W-:Y:S01]  /*212d0*/  IMAD.MOV.U32 R235, RZ, RZ, R216 ;  /* 0x000000ffffeb7224 */ /* 0x000fe200078e00d8 */
[C---:B------:R-:W-:Y:S01]  /*212e0*/  ISETP.GE.AND P5, PT, R2.reuse, R8, PT ;  /* 0x000000080200720c */ /* 0x040fe20003fa6270 */
[----:B------:R-:W-:Y:S01]  /*212f0*/  IMAD.MOV.U32 R81, RZ, RZ, R211 ;  /* 0x000000ffff517224 */ /* 0x000fe200078e00d3 */
[----:B------:R-:W-:-:S02]  /*21300*/  ISETP.GE.AND P3, PT, R2, R6, PT ;  /* 0x000000060200720c */ /* 0x000fc40003f66270 */
[----:B------:R-:W-:Y:S01]  /*21310*/  MOV R233, R217 ;  /* 0x000000d900e97202 */ /* 0x000fe20000000f00 */
[----:B------:R1:W1:Y:S01]  /*21320*/  MUFU.TANH R53, R5 ;  /* 0x0000000500357308 */ /* 0x0002620000002400 */
[----:B------:R-:W-:Y:S01]  /*21330*/  LOP3.LUT R2, R9, 0x60, R66, 0xfe, !PT ;  /* 0x0000006009027812 */ /* 0x000fe200078efe42 */
[----:B------:R-:W-:Y:S01]  /*21340*/  IMAD.MOV.U32 R230, RZ, RZ, R224 ;  /* 0x000000ffffe67224 */ /* 0x000fe200078e00e0 */
[----:B------:R-:W-:Y:S01]  /*21350*/  FSEL R172, R172, -INF , !P5 ;  /* 0xff800000acac7808 */ /* 0x000fe20006800000 */
[----:B------:R-:W-:Y:S01]  /*21360*/  IMAD.MOV.U32 R232, RZ, RZ, R219 ;  /* 0x000000ffffe87224 */ /* 0x000fe200078e00db */
[----:B------:R-:W-:Y:S02]  /*21370*/  FSEL R170, R170, -INF , !P3 ;  /* 0xff800000aaaa7808 */ /* 0x000fe40005800000 */
[----:B------:R-:W-:Y:S02]  /*21380*/  ISETP.GE.AND P2, PT, R231, 0x3, PT ;  /* 0x00000003e700780c */ /* 0x000fe40003f46270 */
[----:B------:R-:W-:Y:S01]  /*21390*/  MOV R229, R226 ;  /* 0x000000e200e57202 */ /* 0x000fe20000000f00 */
[-C--:B------:R-:W-:Y:S01]  /*213a0*/  FMUL.FTZ R49, R49, R0.reuse ;  /* 0x0000000031317220 */ /* 0x080fe20000410000 */
[----:B--2---:R-:W-:Y:S01]  /*213b0*/  LOP3.LUT R4, R9, 0x68, R66, 0xfe, !PT ;  /* 0x0000006809047812 */ /* 0x004fe200078efe42 */
[-C--:B------:R-:W-:Y:S01]  /*213c0*/  FMUL.FTZ R51, R51, R0.reuse ;  /* 0x0000000033337220 */ /* 0x080fe20000410000 */
[----:B------:R-:W-:Y:S01]  /*213d0*/  FSEL R173, R173, -INF , !P6 ;  /* 0xff800000adad7808 */ /* 0x000fe20007000000 */
[----:B------:R-:W-:Y:S01]  /*213e0*/  FMUL.FTZ R61, R61, R0 ;  /* 0x000000003d3d7220 */ /* 0x000fe20000410000 */
[----:B------:R-:W-:-:S04]  /*213f0*/  DEPBAR.LE SB0, 0x0 ;  /* 0x000080000000791a */ /* 0x000fc80000000000 */
[----:B-1----:R-:W-:Y:S01]  /*21400*/  FMUL.FTZ R5, R48, R0 ;  /* 0x0000000030057220 */ /* 0x002fe20000410000 */
[C---:B------:R-:W-:Y:S02]  /*21410*/  ISETP.GE.AND P5, PT, R2.reuse, R8, PT ;  /* 0x000000080200720c */ /* 0x040fe40003fa6270 */
[----:B------:R-:W-:Y:S01]  /*21420*/  ISETP.GE.AND P3, PT, R2, R6, PT ;  /* 0x000000060200720c */ /* 0x000fe20003f66270 */
[----:B------:R1:W-:Y:S01]  /*21430*/  MUFU.TANH R39, R5 ;  /* 0x0000000500277308 */ /* 0x0003e20000002400 */
[C---:B------:R-:W-:Y:S02]  /*21440*/  ISETP.GE.AND P6, PT, R4.reuse, R8, PT ;  /* 0x000000080400720c */ /* 0x040fe40003fc6270 */
[----:B------:R-:W-:Y:S02]  /*21450*/  FSEL R171, R171, -INF , !P4 ;  /* 0xff800000abab7808 */ /* 0x000fe40006000000 */
[----:B------:R-:W-:Y:S02]  /*21460*/  LOP3.LUT R2, R9, 0x70, R66, 0xfe, !PT ;  /* 0x0000007009027812 */ /* 0x000fe400078efe42 */
[----:B------:R-:W-:Y:S01]  /*21470*/  ISETP.GE.AND P4, PT, R4, R6, PT ;  /* 0x000000060400720c */ /* 0x000fe20003f86270 */
[----:B------:R-:W-:Y:S01]  /*21480*/  FMUL.FTZ R4, R50, R0 ;  /* 0x0000000032047220 */ /* 0x000fe20000410000 */
[----:B------:R-:W-:Y:S01]  /*21490*/  FSEL R192, R192, -INF , !P5 ;  /* 0xff800000c0c07808 */ /* 0x000fe20006800000 */
[----:B------:R-:W-:Y:S01]  /*214a0*/  HMMA.16816.F32 R20, R20, R54, R104 ;  /* 0x000000361414723c */ /* 0x000fe20000001868 */
[----:B------:R-:W-:Y:S01]  /*214b0*/  FSEL R193, R188, -INF , !P6 ;  /* 0xff800000bcc17808 */ /* 0x000fe20007000000 */
[----:B------:R2:W-:Y:S01]  /*214c0*/  MUFU.TANH R38, R4 ;  /* 0x0000000400267308 */ /* 0x0005e20000002400 */
[----:B------:R-:W-:Y:S01]  /*214d0*/  ISETP.GE.AND P5, PT, R2, R8, PT ;  /* 0x000000080200720c */ /* 0x000fe20003fa6270 */
[----:B-1----:R-:W-:Y:S01]  /*214e0*/  FMUL.FTZ R5, R44, R0 ;  /* 0x000000002c057220 */ /* 0x002fe20000410000 */
[----:B------:R-:W-:-:S03]  /*214f0*/  FSEL R175, R175, -INF , !P3 ;  /* 0xff800000afaf7808 */ /* 0x000fc60005800000 */
[----:B---3--:R-:W-:Y:S01]  /*21500*/  HMMA.16816.F32 R32, R12, R28, R100 ;  /* 0x0000001c0c20723c */ /* 0x008fe20000001864 */
[----:B------:R-:W-:Y:S02]  /*21510*/  FSEL R188, R37, -INF , !P4 ;  /* 0xff80000025bc7808 */ /* 0x000fe40006000000 */
[----:B------:R-:W-:Y:S01]  /*21520*/  ISETP.GE.AND P3, PT, R2, R6, PT ;  /* 0x000000060200720c */ /* 0x000fe20003f66270 */
[----:B------:R1:W-:Y:S01]  /*21530*/  MUFU.TANH R37, R5 ;  /* 0x0000000500257308 */ /* 0x0003e20000002400 */
[----:B----4-:R-:W-:Y:S02]  /*21540*/  FSEL R195, R168, -INF , !P5 ;  /* 0xff800000a8c37808 */ /* 0x010fe40006800000 */
[C-C-:B------:R-:W-:Y:S02]  /*21550*/  LOP3.LUT R2, R9.reuse, 0x80, R66.reuse, 0xfe, !PT ;  /* 0x0000008009027812 */ /* 0x140fe400078efe42 */
[----:B--2---:R-:W-:Y:S02]  /*21560*/  LOP3.LUT R4, R9, 0x78, R66, 0xfe, !PT ;  /* 0x0000007809047812 */ /* 0x004fe400078efe42 */
[----:B------:R-:W-:-:S02]  /*21570*/  FSEL R168, R19, -INF , !P3 ;  /* 0xff80000013a87808 */ /* 0x000fc40005800000 */
[----:B------:R-:W-:Y:S01]  /*21580*/  ISETP.GE.AND P4, PT, R4, R6, PT ;  /* 0x000000060400720c */ /* 0x000fe20003f86270 */
[----:B-1----:R-:W-:Y:S01]  /*21590*/  FMUL.FTZ R5, R46, R0 ;  /* 0x000000002e057220 */ /* 0x002fe20000410000 */
[----:B------:R-:W-:-:S03]  /*215a0*/  ISETP.GE.AND P6, PT, R4, R8, PT ;  /* 0x000000080400720c */ /* 0x000fc60003fc6270 */
[----:B------:R1:W2:Y:S01]  /*215b0*/  MUFU.TANH R19, R5 ;  /* 0x0000000500137308 */ /* 0x0002a20000002400 */
[C---:B------:R-:W-:Y:S02]  /*215c0*/  ISETP.GE.AND P5, PT, R2.reuse, R8, PT ;  /* 0x000000080200720c */ /* 0x040fe40003fa6270 */
[----:B------:R-:W-:Y:S02]  /*215d0*/  ISETP.GE.AND P3, PT, R2, R6, PT ;  /* 0x000000060200720c */ /* 0x000fe40003f66270 */
[C-C-:B------:R-:W-:Y:S02]  /*215e0*/  LOP3.LUT R4, R9.reuse, 0x88, R66.reuse, 0xfe, !PT ;  /* 0x0000008809047812 */ /* 0x140fe400078efe42 */
[----:B------:R-:W-:Y:S02]  /*215f0*/  LOP3.LUT R2, R9, 0x90, R66, 0xfe, !PT ;  /* 0x0000009009027812 */ /* 0x000fe400078efe42 */
[----:B------:R-:W-:Y:S02]  /*21600*/  FSEL R104, R18, -INF , !P4 ;  /* 0xff80000012687808 */ /* 0x000fe40006000000 */
[----:B------:R-:W-:Y:S01]  /*21610*/  FSEL R123, R123, -INF , !P6 ;  /* 0xff8000007b7b7808 */ /* 0x000fe20007000000 */
[----:B-1----:R-:W-:Y:S01]  /*21620*/  FMUL.FTZ R5, R56, R0 ;  /* 0x0000000038057220 */ /* 0x002fe20000410000 */
[----:B------:R-:W-:-:S03]  /*21630*/  ISETP.GE.AND P6, PT, R4, R8, PT ;  /* 0x000000080400720c */ /* 0x000fc60003fc6270 */
[----:B------:R1:W-:Y:S01]  /*21640*/  MUFU.TANH R18, R5 ;  /* 0x0000000500127308 */ /* 0x0003e20000002400 */
[-C--:B------:R-:W-:Y:S02]  /*21650*/  ISETP.GE.AND P4, PT, R4, R6.reuse, PT ;  /* 0x000000060400720c */ /* 0x080fe40003f86270 */
[----:B------:R-:W-:Y:S02]  /*21660*/  FSEL R105, R10, -INF , !P3 ;  /* 0xff8000000a697808 */ /* 0x000fe40005800000 */
[C---:B------:R-:W-:Y:S02]  /*21670*/  ISETP.GE.AND P3, PT, R2.reuse, R6, PT ;  /* 0x000000060200720c */ /* 0x040fe40003f66270 */
[----:B------:R-:W-:Y:S02]  /*21680*/  LOP3.LUT R4, R9, 0x98, R66, 0xfe, !PT ;  /* 0x0000009809047812 */ /* 0x000fe400078efe42 */
[----:B------:R-:W-:Y:S02]  /*21690*/  FSEL R113, R113, -INF , !P5 ;  /* 0xff80000071717808 */ /* 0x000fe40006800000 */
[----:B------:R-:W-:Y:S01]  /*216a0*/  ISETP.GE.AND P5, PT, R2, R8, PT ;  /* 0x000000080200720c */ /* 0x000fe20003fa6270 */
[----:B-1----:R-:W-:Y:S01]  /*216b0*/  FMUL.FTZ R5, R58, R0 ;  /* 0x000000003a057220 */ /* 0x002fe20000410000 */
[----:B------:R-:W-:-:S02]  /*216c0*/  FSEL R109, R109, -INF , !P6 ;  /* 0xff8000006d6d7808 */ /* 0x000fc40007000000 */
[----:B------:R-:W-:Y:S01]  /*216d0*/  FSEL R108, R108, -INF , !P4 ;  /* 0xff8000006c6c7808 */ /* 0x000fe20006000000 */
[----:B------:R1:W-:Y:S01]  /*216e0*/  MUFU.TANH R10, R5 ;  /* 0x00000005000a7308 */ /* 0x0003e20000002400 */
[C---:B------:R-:W-:Y:S02]  /*216f0*/  ISETP.GE.AND P6, PT, R4.reuse, R8, PT ;  /* 0x000000080400720c */ /* 0x040fe40003fc6270 */
[----:B------:R-:W-:Y:S02]  /*21700*/  ISETP.GE.AND P4, PT, R4, R6, PT ;  /* 0x000000060400720c */ /* 0x000fe40003f86270 */
[----:B------:R-:W-:Y:S02]  /*21710*/  FSEL R106, R40, -INF , !P3 ;  /* 0xff800000286a7808 */ /* 0x000fe40005800000 */
[----:B------:R-:W-:Y:S01]  /*21720*/  HMMA.16816.F32 R40, R12, R30, R96 ;  /* 0x0000001e0c28723c */ /* 0x000fe20000001860 */
[----:B------:R-:W-:Y:S02]  /*21730*/  LOP3.LUT R4, R9, 0xa8, R66, 0xfe, !PT ;  /* 0x000000a809047812 */ /* 0x000fe400078efe42 */
[----:B------:R-:W-:Y:S01]  /*21740*/  FSEL R198, R11, -INF , !P5 ;  /* 0xff8000000bc67808 */ /* 0x000fe20006800000 */
[----:B-1----:R-:W-:Y:S01]  /*21750*/  FMUL.FTZ R5, R68, R0 ;  /* 0x0000000044057220 */ /* 0x002fe20000410000 */
[----:B------:R-:W-:-:S03]  /*21760*/  FSEL R199, R7, -INF , !P6 ;  /* 0xff80000007c77808 */ /* 0x000fc60007000000 */
[C---:B------:R-:W-:Y:S01]  /*21770*/  HMMA.16816.F32 R28, R12.reuse, R24, R92 ;  /* 0x000000180c1c723c */ /* 0x040fe2000000185c */
[----:B------:R-:W-:Y:S01]  /*21780*/  FSEL R107, R86, -INF , !P4 ;  /* 0xff800000566b7808 */ /* 0x000fe20006000000 */
[----:B------:R1:W-:Y:S01]  /*21790*/  MUFU.TANH R11, R5 ;  /* 0x00000005000b7308 */ /* 0x0003e20000002400 */
[C---:B------:R-:W-:Y:S02]  /*217a0*/  ISETP.GE.AND P6, PT, R4.reuse, R8, PT ;  /* 0x000000080400720c */ /* 0x040fe40003fc6270 */
[----:B------:R-:W-:Y:S01]  /*217b0*/  ISETP.GE.AND P4, PT, R4, R6, PT ;  /* 0x000000060400720c */ /* 0x000fe20003f86270 */
[-C--:B------:R-:W-:Y:S02]  /*217c0*/  FMUL.FTZ R4, R32, R0.reuse ;  /* 0x0000000020047220 */ /* 0x080fe40000410000 */
[----:B------:R-:W-:Y:S01]  /*217d0*/  HMMA.16816.F32 R20, R12, R26, R20 ;  /* 0x0000001a0c14723c */ /* 0x000fe20000001814 */
[----:B------:R-:W-:Y:S01]  /*217e0*/  LOP3.LUT R2, R9, 0xa0, R66, 0xfe, !PT ;  /* 0x000000a009027812 */ /* 0x000fe200078efe42 */
[----:B-1----:R-:W-:-:S04]  /*217f0*/  FMUL.FTZ R5, R70, R0 ;  /* 0x0000000046057220 */ /* 0x002fc80000410000 */
[----:B------:R-:W1:Y:S01]  /*21800*/  MUFU.TANH R7, R5 ;  /* 0x0000000500077308 */ /* 0x000e620000002400 */
[----:B------:R-:W-:Y:S02]  /*21810*/  FSEL R206, R76, -INF , !P6 ;  /* 0xff8000004cce7808 */ /* 0x000fe40007000000 */
[----:B------:R-:W-:-:S05]  /*21820*/  FSEL R202, R74, -INF , !P4 ;  /* 0xff8000004aca7808 */ /* 0x000fca0006000000 */
[----:B------:R3:W4:Y:S01]  /*21830*/  MUFU.TANH R5, R4 ;  /* 0x0000000400057308 */ /* 0x0007220000002400 */
[C---:B------:R-:W-:Y:S02]  /*21840*/  ISETP.GE.AND P5, PT, R2.reuse, R8, PT ;  /* 0x000000080200720c */ /* 0x040fe40003fa6270 */
[----:B------:R-:W-:Y:S01]  /*21850*/  ISETP.GE.AND P3, PT, R2, R6, PT ;  /* 0x000000060200720c */ /* 0x000fe20003f66270 */
[----:B------:R-:W-:Y:S01]  /*21860*/  FMUL.FTZ R34, R34, R0 ;  /* 0x0000000022227220 */ /* 0x000fe20000410000 */
[C-C-:B------:R-:W-:Y:S02]  /*21870*/  LOP3.LUT R2, R9.reuse, 0xb0, R66.reuse, 0xfe, !PT ;  /* 0x000000b009027812 */ /* 0x140fe400078efe42 */
[----:B---3--:R-:W-:-:S04]  /*21880*/  LOP3.LUT R4, R9, 0xb8, R66, 0xfe, !PT ;  /* 0x000000b809047812 */ /* 0x008fc800078efe42 */
[C---:B------:R-:W-:Y:S02]  /*21890*/  ISETP.GE.AND P6, PT, R4.reuse, R8, PT ;  /* 0x000000080400720c */ /* 0x040fe40003fc6270 */
[----:B------:R-:W-:Y:S02]  /*218a0*/  ISETP.GE.AND P4, PT, R4, R6, PT ;  /* 0x000000060400720c */ /* 0x000fe40003f86270 */
[----:B------:R-:W-:Y:S02]  /*218b0*/  LOP3.LUT R4, R9, 0xc8, R66, 0xfe, !PT ;  /* 0x000000c809047812 */ /* 0x000fe400078efe42 */
[----:B------:R-:W-:Y:S02]  /*218c0*/  FSEL R212, R53, -INF , !P6 ;  /* 0xff80000035d47808 */ /* 0x000fe40007000000 */
[----:B------:R-:W-:Y:S02]  /*218d0*/  FSEL R208, R52, -INF , !P4 ;  /* 0xff80000034d07808 */ /* 0x000fe40006000000 */
[----:B------:R-:W-:-:S02]  /*218e0*/  ISETP.GE.AND P6, PT, R4, R8, PT ;  /* 0x000000080400720c */ /* 0x000fc40003fc6270 */
[----:B------:R-:W-:Y:S02]  /*218f0*/  ISETP.GE.AND P4, PT, R4, R6, PT ;  /* 0x000000060400720c */ /* 0x000fe40003f86270 */
[----:B------:R-:W-:Y:S02]  /*21900*/  FSEL R205, R84, -INF , !P5 ;  /* 0xff80000054cd7808 */ /* 0x000fe40006800000 */
[----:B------:R-:W-:Y:S02]  /*21910*/  FSEL R200, R78, -INF , !P3 ;  /* 0xff8000004ec87808 */ /* 0x000fe40005800000 */
[----:B------:R-:W-:Y:S02]  /*21920*/  LOP3.LUT R4, R9, 0xd8, R66, 0xfe, !PT ;  /* 0x000000d809047812 */ /* 0x000fe400078efe42 */
[C---:B------:R-:W-:Y:S02]  /*21930*/  ISETP.GE.AND P5, PT, R2.reuse, R8, PT ;  /* 0x000000080200720c */ /* 0x040fe40003fa6270 */
[----:B------:R-:W-:-:S02]  /*21940*/  ISETP.GE.AND P3, PT, R2, R6, PT ;  /* 0x000000060200720c */ /* 0x000fc40003f66270 */
[----:B------:R-:W-:Y:S01]  /*21950*/  LOP3.LUT R2, R9, 0xc0, R66, 0xfe, !PT ;  /* 0x000000c009027812 */ /* 0x000fe200078efe42 */
[----:B------:R-:W3:Y:S01]  /*21960*/  MUFU.TANH R34, R34 ;  /* 0x0000002200227308 */ /* 0x000ee20000002400 */
[----:B--2---:R-:W-:Y:S01]  /*21970*/  FSEL R216, R19, -INF , !P4 ;  /* 0xff80000013d87808 */ /* 0x004fe20006000000 */
[-C--:B------:R-:W-:Y:S01]  /*21980*/  FMUL.FTZ R40, R40, R0.reuse ;  /* 0x0000000028287220 */ /* 0x080fe20000410000 */
[----:B------:R-:W-:Y:S01]  /*21990*/  MOV R223, R207 ;  /* 0x000000cf00df7202 */ /* 0x000fe20000000f00 */
[----:B------:R-:W-:Y:S01]  /*219a0*/  FMUL.FTZ R42, R42, R0 ;  /* 0x000000002a2a7220 */ /* 0x000fe20000410000 */
[----:B------:R-:W-:Y:S02]  /*219b0*/  ISETP.GE.AND P4, PT, R4, R6, PT ;  /* 0x000000060400720c */ /* 0x000fe40003f86270 */
[----:B------:R-:W-:Y:S02]  /*219c0*/  FSEL R211, R72, -INF , !P5 ;  /* 0xff80000048d37808 */ /* 0x000fe40006800000 */
[----:B------:R-:W-:Y:S01]  /*219d0*/  FSEL R207, R64, -INF , !P3 ;  /* 0xff80000040cf7808 */ /* 0x000fe20005800000 */
[----:B------:R-:W-:Y:S01]  /*219e0*/  FMUL.FTZ R28, R28, R0 ;  /* 0x000000001c1c7220 */ /* 0x000fe20000410000 */
[----:B------:R-:W-:Y:S01]  /*219f0*/  ISETP.GE.AND P5, PT, R2, R8, PT ;  /* 0x000000080200720c */ /* 0x000fe20003fa6270 */
[----:B------:R-:W-:Y:S01]  /*21a00*/  FMUL.FTZ R30, R30, R0 ;  /* 0x000000001e1e7220 */ /* 0x000fe20000410000 */
[----:B------:R-:W-:-:S02]  /*21a10*/  ISETP.GE.AND P3, PT, R2, R6, PT ;  /* 0x000000060200720c */ /* 0x000fc40003f66270 */
[----:B------:R-:W-:Y:S01]  /*21a20*/  LOP3.LUT R2, R9, 0xd0, R66, 0xfe, !PT ;  /* 0x000000d009027812 */ /* 0x000fe200078efe42 */
[----:B------:R-:W-:Y:S01]  /*21a30*/  IMAD.MOV.U32 R221, RZ, RZ, R213 ;  /* 0x000000ffffdd7224 */ /* 0x000fe200078e00d5 */
[----:B-1----:R-:W-:Y:S01]  /*21a40*/  FSEL R222, R7, -INF , !P4 ;  /* 0xff80000007de7808 */ /* 0x002fe20006000000 */
[-C--:B------:R-:W-:Y:S01]  /*21a50*/  FMUL.FTZ R20, R20, R0.reuse ;  /* 0x0000000014147220 */ /* 0x080fe20000410000 */
[----:B------:R-:W1:Y:S01]  /*21a60*/  MUFU.TANH R40, R40 ;  /* 0x0000002800287308 */ /* 0x000e620000002400 */
[----:B------:R-:W-:Y:S01]  /*21a70*/  FMUL.FTZ R7, R22, R0 ;  /* 0x0000000016077220 */ /* 0x000fe20000410000 */
[----:B------:R-:W-:Y:S02]  /*21a80*/  FSEL R217, R39, -INF , !P5 ;  /* 0xff80000027d97808 */ /* 0x000fe40006800000 */
[----:B------:R-:W-:Y:S02]  /*21a90*/  FSEL R213, R38, -INF , !P3 ;  /* 0xff80000026d57808 */ /* 0x000fe40005800000 */
[----:B------:R-:W-:-:S02]  /*21aa0*/  ISETP.GE.AND P5, PT, R2, R8, PT ;  /* 0x000000080200720c */ /* 0x000fc40003fa6270 */
[----:B------:R-:W2:Y:S01]  /*21ab0*/  MUFU.TANH R42, R42 ;  /* 0x0000002a002a7308 */ /* 0x000ea20000002400 */
[----:B------:R-:W-:Y:S02]  /*21ac0*/  ISETP.GE.AND P3, PT, R2, R6, PT ;  /* 0x000000060200720c */ /* 0x000fe40003f66270 */
[----:B------:R-:W-:Y:S02]  /*21ad0*/  LOP3.LUT R2, R9, 0xe0, R66, 0xfe, !PT ;  /* 0x000000e009027812 */ /* 0x000fe400078efe42 */
[----:B------:R-:W-:-:S03]  /*21ae0*/  FSEL R224, R18, -INF , !P5 ;  /* 0xff80000012e07808 */ /* 0x000fc60006800000 */
[----:B------:R-:W1:Y:S01]  /*21af0*/  MUFU.TANH R28, R28 ;  /* 0x0000001c001c7308 */ /* 0x000e620000002400 */
[----:B------:R-:W-:Y:S02]  /*21b00*/  FSEL R220, R10, -INF , !P3 ;  /* 0xff8000000adc7808 */ /* 0x000fe40005800000 */
[----:B------:R-:W-:Y:S02]  /*21b10*/  FSEL R219, R37, -INF , !P6 ;  /* 0xff80000025db7808 */ /* 0x000fe40007000000 */
[----:B------:R-:W-:-:S03]  /*21b20*/  ISETP.GE.AND P5, PT, R2, R8, PT ;  /* 0x000000080200720c */ /* 0x000fc60003fa6270 */
[----:B------:R-:W1:Y:S01]  /*21b30*/  MUFU.TANH R30, R30 ;  /* 0x0000001e001e7308 */ /* 0x000e620000002400 */
[----:B------:R-:W-:Y:S02]  /*21b40*/  ISETP.GE.AND P3, PT, R2, R6, PT ;  /* 0x000000060200720c */ /* 0x000fe40003f66270 */
[----:B------:R-:W-:Y:S02]  /*21b50*/  ISETP.GE.AND P6, PT, R4, R8, PT ;  /* 0x000000080400720c */ /* 0x000fe40003fc6270 */
[----:B------:R-:W-:-:S03]  /*21b60*/  LOP3.LUT R2, R9, 0xf0, R66, 0xfe, !PT ;  /* 0x000000f009027812 */ /* 0x000fc600078efe42 */
[----:B------:R-:W1:Y:S01]  /*21b70*/  MUFU.TANH R20, R20 ;  /* 0x0000001400147308 */ /* 0x000e620000002400 */
[----:B------:R-:W-:Y:S02]  /*21b80*/  LOP3.LUT R4, R9, 0xe8, R66, 0xfe, !PT ;  /* 0x000000e809047812 */ /* 0x000fe400078efe42 */
[----:B----4-:R-:W-:-:S05]  /*21b90*/  FSEL R231, R5, -INF , !P5 ;  /* 0xff80000005e77808 */ /* 0x010fca0006800000 */
[----:B------:R-:W4:Y:S01]  /*21ba0*/  MUFU.TANH R7, R7 ;  /* 0x0000000700077308 */ /* 0x000f220000002400 */
[----:B---3--:R-:W-:Y:S02]  /*21bb0*/  FSEL R228, R34, -INF , !P3 ;  /* 0xff80000022e47808 */ /* 0x008fe40005800000 */
[----:B------:R-:W-:Y:S02]  /*21bc0*/  FSEL R226, R11, -INF , !P6 ;  /* 0xff8000000be27808 */ /* 0x000fe40007000000 */
[C---:B------:R-:W-:Y:S02]  /*21bd0*/  ISETP.GE.AND P5, PT, R2.reuse, R8, PT ;  /* 0x000000080200720c */ /* 0x040fe40003fa6270 */
[----:B------:R-:W-:Y:S01]  /*21be0*/  ISETP.GE.AND P3, PT, R2, R6, PT ;  /* 0x000000060200720c */ /* 0x000fe20003f66270 */
[----:B------:R-:W-:Y:S01]  /*21bf0*/  IMAD.MOV.U32 R62, RZ, RZ, R80 ;  /* 0x000000ffff3e7224 */ /* 0x000fe200078e0050 */
[C---:B------:R-:W-:Y:S02]  /*21c00*/  ISETP.GE.AND P6, PT, R4.reuse, R8, PT ;  /* 0x000000080400720c */ /* 0x040fe40003fc6270 */
[----:B------:R-:W-:-:S02]  /*21c10*/  ISETP.GE.AND P4, PT, R4, R6, PT ;  /* 0x000000060400720c */ /* 0x000fc40003f86270 */
[C---:B------:R-:W-:Y:S01]  /*21c20*/  LOP3.LUT R2, R9.reuse, R66, RZ, 0xfc, !PT ;  /* 0x0000004209027212 */ /* 0x040fe200078efcff */
[----:B------:R-:W-:Y:S01]  /*21c30*/  IMAD.MOV.U32 R80, RZ, RZ, R245 ;  /* 0x000000ffff507224 */ /* 0x000fe200078e00f5 */
[----:B------:R-:W-:Y:S01]  /*21c40*/  LOP3.LUT R5, R9, 0xf8, R66, 0xfe, !PT ;  /* 0x000000f809057812 */ /* 0x000fe200078efe42 */
[----:B------:R-:W-:Y:S01]  /*21c50*/  IMAD.MOV.U32 R60, RZ, RZ, R232 ;  /* 0x000000ffff3c7224 */ /* 0x000fe200078e00e8 */
[----:B-1----:R-:W-:Y:S01]  /*21c60*/  FSEL R232, R40, -INF , !P6 ;  /* 0xff80000028e87808 */ /* 0x002fe20007000000 */
[----:B------:R-:W-:Y:S01]  /*21c70*/  IMAD.MOV.U32 R245, RZ, RZ, R229 ;  /* 0x000000fffff57224 */ /* 0x000fe200078e00e5 */
[----:B------:R-:W-:Y:S01]  /*21c80*/  IADD3 R4, R2, 0x1, RZ ;  /* 0x0000000102047810 */ /* 0x000fe20007ffe0ff */
[----:B------:R-:W-:Y:S01]  /*21c90*/  IMAD.MOV.U32 R91, RZ, RZ, R239 ;  /* 0x000000ffff5b7224 */ /* 0x000fe200078e00ef */
[----:B--2---:R-:W-:Y:S01]  /*21ca0*/  FSEL R229, R42, -INF , !P4 ;  /* 0xff8000002ae57808 */ /* 0x004fe20006000000 */
[----:B------:R-:W-:Y:S01]  /*21cb0*/  IMAD.MOV.U32 R239, RZ, RZ, R235 ;  /* 0x000000ffffef7224 */ /* 0x000fe200078e00eb */
[----:B------:R-:W-:Y:S01]  /*21cc0*/  MOV R50, R244 ;  /* 0x000000f400327202 */ /* 0x000fe20000000f00 */
[----:B------:R-:W-:Y:S01]  /*21cd0*/  IMAD.MOV.U32 R244, RZ, RZ, R233 ;  /* 0x000000fffff47224 */ /* 0x000fe200078e00e9 */
[----:B------:R-:W-:-:S02]  /*21ce0*/  ISETP.GE.AND P6, PT, R5, R8, PT ;  /* 0x000000080500720c */ /* 0x000fc40003fc6270 */
[----:B------:R-:W-:Y:S01]  /*21cf0*/  ISETP.GE.AND P4, PT, R5, R6, PT ;  /* 0x000000060500720c */ /* 0x000fe20003f86270 */
[----:B------:R-:W-:Y:S01]  /*21d00*/  IMAD.MOV.U32 R66, RZ, RZ, R246 ;  /* 0x000000ffff427224 */ /* 0x000fe200078e00f6 */
[----:B------:R-:W-:Y:S01]  /*21d10*/  IADD3 R5, R2, 0x9, RZ ;  /* 0x0000000902057810 */ /* 0x000fe20007ffe0ff */
[----:B------:R-:W-:Y:S01]  /*21d20*/  IMAD.MOV.U32 R246, RZ, RZ, R236 ;  /* 0x000000fffff67224 */ /* 0x000fe200078e00ec */
[----:B------:R-:W-:Y:S02]  /*21d30*/  MOV R48, R237 ;  /* 0x000000ed00307202 */ /* 0x000fe40000000f00 */
[----:B------:R-:W-:Y:S02]  /*21d40*/  FSEL R235, R28, -INF , !P5 ;  /* 0xff8000001ceb7808 */ /* 0x000fe40006800000 */
[----:B------:R-:W-:Y:S02]  /*21d50*/  FSEL R233, R30, -INF , !P3 ;  /* 0xff8000001ee97808 */ /* 0x000fe40005800000 */
[----:B------:R-:W-:-:S02]  /*21d60*/  MOV R237, R234 ;  /* 0x000000ea00ed7202 */ /* 0x000fc40000000f00 */
[C---:B------:R-:W-:Y:S02]  /*21d70*/  ISETP.GE.AND P5, PT, R4.reuse, R8, PT ;  /* 0x000000080400720c */ /* 0x040fe40003fa6270 */
[----:B------:R-:W-:Y:S02]  /*21d80*/  ISETP.GE.AND P3, PT, R4, R6, PT ;  /* 0x000000060400720c */ /* 0x000fe40003f66270 */
[----:B------:R-:W-:Y:S02]  /*21d90*/  IADD3 R4, R2, 0x11, RZ ;  /* 0x0000001102047810 */ /* 0x000fe40007ffe0ff */
[----:B------:R-:W-:Y:S02]  /*21da0*/  FSEL R236, R20, -INF , !P6 ;  /* 0xff80000014ec7808 */ /* 0x000fe40007000000 */
[----:B----4-:R-:W-:Y:S02]  /*21db0*/  FSEL R234, R7, -INF , !P4 ;  /* 0xff80000007ea7808 */ /* 0x010fe40006000000 */
[----:B------:R-:W-:-:S02]  /*21dc0*/  ISETP.GE.AND P6, PT, R5, R8, PT ;  /* 0x000000080500720c */ /* 0x000fc40003fc6270 */
[----:B------:R-:W-:Y:S01]  /*21dd0*/  ISETP.GE.AND P4, PT, R5, R6, PT ;  /* 0x000000060500720c */ /* 0x000fe20003f86270 */
[----:B------:R-:W-:Y:S01]  /*21de0*/  FMUL.FTZ R5, R77, R0 ;  /* 0x000000004d057220 */ /* 0x000fe20000410000 */
[----:B------:R-:W-:Y:S02]  /*21df0*/  FSEL R48, R48, -INF , !P5 ;  /* 0xff80000030307808 */ /* 0x000fe40006800000 */
[----:B------:R-:W-:Y:S02]  /*21e00*/  FSEL R44, R91, -INF , !P3 ;  /* 0xff8000005b2c7808 */ /* 0x000fe40005800000 */
[C---:B------:R-:W-:Y:S02]  /*21e10*/  ISETP.GE.AND P5, PT, R4.reuse, R8, PT ;  /* 0x000000080400720c */ /* 0x040fe40003fa6270 */
[----:B------:R-:W-:Y:S01]  /*21e20*/  ISETP.GE.AND P3, PT, R4, R6, PT ;  /* 0x000000060400720c */ /* 0x000fe20003f66270 */
[----:B------:R1:W-:Y:S01]  /*21e30*/  MUFU.TANH R22, R5 ;  /* 0x0000000500167308 */ /* 0x0003e20000002400 */
[----:B------:R-:W-:Y:S01]  /*21e40*/  IADD3 R4, R2, 0x19, RZ ;  /* 0x0000001902047810 */ /* 0x000fe20007ffe0ff */
[----:B------:R-:W-:Y:S01]  /*21e50*/  FMUL.FTZ R7, R79, R0 ;  /* 0x000000004f077220 */ /* 0x000fe20000410000 */
[----:B------:R-:W-:-:S02]  /*21e60*/  FSEL R50, R50, -INF , !P6 ;  /* 0xff80000032327808 */ /* 0x000fc40007000000 */
[----:B------:R-:W-:Y:S02]  /*21e70*/  FSEL R46, R62, -INF , !P4 ;  /* 0xff8000003e2e7808 */ /* 0x000fe40006000000 */
[C---:B------:R-:W-:Y:S02]  /*21e80*/  ISETP.GE.AND P6, PT, R4.reuse, R8, PT ;  /* 0x000000080400720c */ /* 0x040fe40003fc6270 */
[----:B------:R-:W-:Y:S01]  /*21e90*/  ISETP.GE.AND P4, PT, R4, R6, PT ;  /* 0x000000060400720c */ /* 0x000fe20003f86270 */
[----:B------:R2:W-:Y:S01]  /*21ea0*/  MUFU.TANH R20, R7 ;  /* 0x0000000700147308 */ /* 0x0005e20000002400 */
[----:B------:R-:W-:Y:S02]  /*21eb0*/  IADD3 R4, R2, 0x29, RZ ;  /* 0x0000002902047810 */ /* 0x000fe40007ffe0ff */
[----:B------:R-:W-:Y:S02]  /*21ec0*/  FSEL R54, R60, -INF , !P5 ;  /* 0xff8000003c367808 */ /* 0x000fe40006800000 */
[----:B-1----:R-:W-:-:S02]  /*21ed0*/  IADD3 R5, R2, 0x21, RZ ;  /* 0x0000002102057810 */ /* 0x002fc40007ffe0ff */
[----:B------:R-:W-:Y:S02]  /*21ee0*/  FSEL R52, R66, -INF , !P3 ;  /* 0xff80000042347808 */ /* 0x000fe40005800000 */
[C---:B------:R-:W-:Y:S02]  /*21ef0*/  ISETP.GE.AND P5, PT, R5.reuse, R8, PT ;  /* 0x000000080500720c */ /* 0x040fe40003fa6270 */
[----:B------:R-:W-:Y:S02]  /*21f00*/  ISETP.GE.AND P3, PT, R5, R6, PT ;  /* 0x000000060500720c */ /* 0x000fe40003f66270 */
[----:B------:R-:W-:Y:S01]  /*21f10*/  IADD3 R5, R2, 0x31, RZ ;  /* 0x0000003102057810 */ /* 0x000fe20007ffe0ff */
[----:B--2---:R-:W-:Y:S01]  /*21f20*/  FMUL.FTZ R7, R73, R0 ;  /* 0x0000000049077220 */ /* 0x004fe20000410000 */
[----:B------:R-:W-:Y:S02]  /*21f30*/  FSEL R55, R80, -INF , !P6 ;  /* 0xff80000050377808 */ /* 0x000fe40007000000 */
[----:B------:R-:W-:-:S02]  /*21f40*/  FSEL R53, R81, -INF , !P4 ;  /* 0xff80000051357808 */ /* 0x000fc40006000000 */
[C---:B------:R-:W-:Y:S02]  /*21f50*/  ISETP.GE.AND P6, PT, R4.reuse, R8, PT ;  /* 0x000000080400720c */ /* 0x040fe40003fc6270 */
[----:B------:R-:W-:Y:S01]  /*21f60*/  ISETP.GE.AND P4, PT, R4, R6, PT ;  /* 0x000000060400720c */ /* 0x000fe20003f86270 */
[----:B------:R1:W-:Y:S01]  /*21f70*/  MUFU.TANH R19, R7 ;  /* 0x0000000700137308 */ /* 0x0003e20000002400 */
[----:B------:R-:W-:Y:S02]  /*21f80*/  IADD3 R4, R2, 0x39, RZ ;  /* 0x0000003902047810 */ /* 0x000fe40007ffe0ff */
[----:B------:R-:W-:Y:S02]  /*21f90*/  FSEL R62, R82, -INF , !P5 ;  /* 0xff800000523e7808 */ /* 0x000fe40006800000 */
[----:B------:R-:W-:Y:S02]  /*21fa0*/  FSEL R60, R83, -INF , !P3 ;  /* 0xff800000533c7808 */ /* 0x000fe40005800000 */
[----:B------:R-:W-:-:S02]  /*21fb0*/  ISETP.GE.AND P5, PT, R5, R8, PT ;  /* 0x000000080500720c */ /* 0x000fc40003fa6270 */
[----:B------:R-:W-:Y:S01]  /*21fc0*/  ISETP.GE.AND P3, PT, R5, R6, PT ;  /* 0x000000060500720c */ /* 0x000fe20003f66270 */
[-C--:B------:R-:W-:Y:S01]  /*21fd0*/  FMUL.FTZ R5, R65, R0.reuse ;  /* 0x0000000041057220 */ /* 0x080fe20000410000 */
[----:B------:R-:W-:Y:S02]  /*21fe0*/  FSEL R64, R244, -INF , !P6 ;  /* 0xff800000f4407808 */ /* 0x000fe40007000000 */
[----:B------:R-:W-:Y:S01]  /*21ff0*/  FSEL R65, R245, -INF , !P4 ;  /* 0xff800000f5417808 */ /* 0x000fe20006000000 */
[----:B-1----:R-:W-:Y:S01]  /*22000*/  FMUL.FTZ R7, R75, R0 ;  /* 0x000000004b077220 */ /* 0x002fe20000410000 */
[C---:B------:R-:W-:Y:S02]  /*22010*/  ISETP.GE.AND P6, PT, R4.reuse, R8, PT ;  /* 0x000000080400720c */ /* 0x040fe40003fc6270 */
[----:B------:R-:W-:Y:S01]  /*22020*/  ISETP.GE.AND P4, PT, R4, R6, PT ;  /* 0x000000060400720c */ /* 0x000fe20003f86270 */
[----:B------:R1:W-:Y:S01]  /*22030*/  MUFU.TANH R18, R7 ;  /* 0x0000000700127308 */ /* 0x0003e20000002400 */
[----:B------:R-:W-:-:S02]  /*22040*/  IADD3 R4, R2, 0x41, RZ ;  /* 0x0000004102047810 */ /* 0x000fc40007ffe0ff */
[----:B------:R-:W-:Y:S02]  /*22050*/  FSEL R66, R247, -INF , !P3 ;  /* 0xff800000f7427808 */ /* 0x000fe40005800000 */
[----:B------:R-:W-:-:S03]  /*22060*/  ISETP.GE.AND P3, PT, R4, R6, PT ;  /* 0x000000060400720c */ /* 0x000fc60003f66270 */
[----:B------:R2:W-:Y:S01]  /*22070*/  MUFU.TANH R15, R5 ;  /* 0x00000005000f7308 */ /* 0x0005e20000002400 */
[----:B------:R-:W-:Y:S01]  /*22080*/  FSEL R72, R248, -INF , !P6 ;  /* 0xff800000f8487808 */ /* 0x000fe20007000000 */
[----:B-1----:R-:W-:Y:S01]  /*22090*/  FMUL.FTZ R7, R67, R0 ;  /* 0x0000000043077220 */ /* 0x002fe20000410000 */
[----:B------:R-:W-:Y:S02]  /*220a0*/  FSEL R67, R246, -INF , !P5 ;  /* 0xff800000f6437808 */ /* 0x000fe40006800000 */
[----:B------:R-:W-:Y:S02]  /*220b0*/  ISETP.GE.AND P5, PT, R4, R8, PT ;  /* 0x000000080400720c */ /* 0x000fe40003fa6270 */
[C---:B------:R-:W-:Y:S02]  /*220c0*/  IADD3 R4, R2.reuse, 0x51, RZ ;  /* 0x0000005102047810 */ /* 0x040fe40007ffe0ff */
[----:B--2---:R-:W-:Y:S02]  /*220d0*/  IADD3 R5, R2, 0x49, RZ ;  /* 0x0000004902057810 */ /* 0x004fe40007ffe0ff */
        /* <DEDUP_REMOVED lines=17> */
[----:B------:R-:W-:Y:S01]  /*221f0*/  IADD3 R4, R2, 0x69, RZ ;  /* 0x0000006902047810 */ /* 0x000fe20007ffe0ff */
[----:B------:R-:W-:Y:S01]  /*22200*/  FMUL.FTZ R10, R85, R0 ;  /* 0x00000000550a7220 */ /* 0x000fe20000410000 */
[----:B------:R-:W-:-:S02]  /*22210*/  FSEL R82, R252, -INF , !P6 ;  /* 0xff800000fc527808 */ /* 0x000fc40007000000 */
[----:B------:R-:W-:Y:S02]  /*22220*/  FSEL R83, R227, -INF , !P4 ;  /* 0xff800000e3537808 */ /* 0x000fe40006000000 */
[C---:B------:R-:W-:Y:S02]  /*22230*/  ISETP.GE.AND P6, PT, R4.reuse, R8, PT ;  /* 0x000000080400720c */ /* 0x040fe40003fc6270 */
[----:B------:R-:W-:Y:S01]  /*22240*/  ISETP.GE.AND P4, PT, R4, R6, PT ;  /* 0x000000060400720c */ /* 0x000fe20003f86270 */
[----:B------:R1:W2:Y:S01]  /*22250*/  MUFU.TANH R25, R10 ;  /* 0x0000000a00197308 */ /* 0x0002a20000002400 */
[C---:B------:R-:W-:Y:S02]  /*22260*/  IADD3 R5, R2.reuse, 0x71, RZ ;  /* 0x0000007102057810 */ /* 0x040fe40007ffe0ff */
[----:B------:R-:W-:Y:S02]  /*22270*/  IADD3 R4, R2, 0x79, RZ ;  /* 0x0000007902047810 */ /* 0x000fe40007ffe0ff */
[----:B------:R-:W-:-:S02]  /*22280*/  FSEL R85, R225, -INF , !P5 ;  /* 0xff800000e1557808 */ /* 0x000fc40006800000 */
[----:B------:R-:W-:Y:S02]  /*22290*/  FSEL R84, R218, -INF , !P3 ;  /* 0xff800000da547808 */ /* 0x000fe40005800000 */
[----:B------:R-:W-:Y:S02]  /*222a0*/  FSEL R86, R215, -INF , !P6 ;  /* 0xff800000d7567808 */ /* 0x000fe40007000000 */
[C---:B------:R-:W-:Y:S02]  /*222b0*/  ISETP.GE.AND P5, PT, R5.reuse, R8, PT ;  /* 0x000000080500720c */ /* 0x040fe40003fa6270 */
[----:B------:R-:W-:Y:S01]  /*222c0*/  ISETP.GE.AND P3, PT, R5, R6, PT ;  /* 0x000000060500720c */ /* 0x000fe20003f66270 */
[----:B-1----:R-:W-:Y:S01]  /*222d0*/  FMUL.FTZ R10, R87, R0 ;  /* 0x00000000570a7220 */ /* 0x002fe20000410000 */
[----:B------:R-:W-:Y:S02]  /*222e0*/  FSEL R87, R214, -INF , !P4 ;  /* 0xff800000d6577808 */ /* 0x000fe40006000000 */
[----:B------:R-:W-:-:S02]  /*222f0*/  ISETP.GE.AND P6, PT, R4, R8, PT ;  /* 0x000000080400720c */ /* 0x000fc40003fc6270 */
[----:B------:R-:W-:Y:S02]  /*22300*/  ISETP.GE.AND P4, PT, R4, R6, PT ;  /* 0x000000060400720c */ /* 0x000fe40003f86270 */
[C---:B------:R-:W-:Y:S02]  /*22310*/  IADD3 R5, R2.reuse, 0x81, RZ ;  /* 0x0000008102057810 */ /* 0x040fe40007ffe0ff */
[----:B------:R-:W-:Y:S01]  /*22320*/  IADD3 R4, R2, 0x89, RZ ;  /* 0x0000008902047810 */ /* 0x000fe20007ffe0ff */
[----:B------:R-:W1:Y:S01]  /*22330*/  MUFU.TANH R24, R10 ;  /* 0x0000000a00187308 */ /* 0x000e620000002400 */
[----:B------:R-:W-:Y:S02]  /*22340*/  FSEL R89, R210, -INF , !P5 ;  /* 0xff800000d2597808 */ /* 0x000fe40006800000 */
[----:B------:R-:W-:Y:S02]  /*22350*/  FSEL R88, R209, -INF , !P3 ;  /* 0xff800000d1587808 */ /* 0x000fe40005800000 */
[----:B------:R-:W-:-:S02]  /*22360*/  FSEL R90, R204, -INF , !P6 ;  /* 0xff800000cc5a7808 */ /* 0x000fc40007000000 */
[----:B------:R-:W-:Y:S02]  /*22370*/  FSEL R91, R203, -INF , !P4 ;  /* 0xff800000cb5b7808 */ /* 0x000fe40006000000 */
[C---:B------:R-:W-:Y:S02]  /*22380*/  ISETP.GE.AND P5, PT, R5.reuse, R8, PT ;  /* 0x000000080500720c */ /* 0x040fe40003fa6270 */
[----:B------:R-:W-:Y:S01]  /*22390*/  ISETP.GE.AND P3, PT, R5, R6, PT ;  /* 0x000000060500720c */ /* 0x000fe20003f66270 */
[----:B------:R-:W-:Y:S01]  /*223a0*/  FMUL.FTZ R5, R57, R0 ;  /* 0x0000000039057220 */ /* 0x000fe20000410000 */
[C---:B------:R-:W-:Y:S02]  /*223b0*/  ISETP.GE.AND P6, PT, R4.reuse, R8, PT ;  /* 0x000000080400720c */ /* 0x040fe40003fc6270 */
[----:B------:R-:W-:Y:S02]  /*223c0*/  ISETP.GE.AND P4, PT, R4, R6, PT ;  /* 0x000000060400720c */ /* 0x000fe40003f86270 */
[----:B------:R-:W-:Y:S01]  /*223d0*/  IADD3 R4, R2, 0x91, RZ ;  /* 0x0000009102047810 */ /* 0x000fe20007ffe0ff */
[----:B------:R3:W4:Y:S01]  /*223e0*/  MUFU.TANH R14, R7 ;  /* 0x00000007000e7308 */ /* 0x0007220000002400 */
[----:B------:R-:W-:-:S02]  /*223f0*/  FSEL R93, R201, -INF , !P5 ;  /* 0xff800000c95d7808 */ /* 0x000fc40006800000 */
[----:B------:R-:W-:Y:S01]  /*22400*/  FSEL R92, R197, -INF , !P3 ;  /* 0xff800000c55c7808 */ /* 0x000fe20005800000 */
[----:B------:R-:W-:Y:S01]  /*22410*/  FMUL.FTZ R63, R63, R0 ;  /* 0x000000003f3f7220 */ /* 0x000fe20000410000 */
[C---:B------:R-:W-:Y:S02]  /*22420*/  ISETP.GE.AND P5, PT, R4.reuse, R8, PT ;  /* 0x000000080400720c */ /* 0x040fe40003fa6270 */
[----:B------:R-:W-:Y:S01]  /*22430*/  ISETP.GE.AND P3, PT, R4, R6, PT ;  /* 0x000000060400720c */ /* 0x000fe20003f66270 */
[----:B------:R1:W-:Y:S01]  /*22440*/  MUFU.TANH R13, R5 ;  /* 0x00000005000d7308 */ /* 0x0003e20000002400 */
[----:B------:R-:W-:Y:S02]  /*22450*/  IADD3 R4, R2, 0xa1, RZ ;  /* 0x000000a102047810 */ /* 0x000fe40007ffe0ff */
[----:B------:R-:W-:Y:S02]  /*22460*/  FSEL R94, R196, -INF , !P6 ;  /* 0xff800000c45e7808 */ /* 0x000fe40007000000 */
[----:B------:R-:W-:-:S02]  /*22470*/  FSEL R95, R194, -INF , !P4 ;  /* 0xff800000c25f7808 */ /* 0x000fc40006000000 */
[----:B------:R-:W-:Y:S01]  /*22480*/  FSEL R174, R174, -INF , !P5 ;  /* 0xff800000aeae7808 */ /* 0x000fe20006800000 */
[----:B------:R-:W2:Y:S01]  /*22490*/  MUFU.TANH R49, R49 ;  /* 0x0000003100317308 */ /* 0x000ea20000002400 */
[-C--:B---3--:R-:W-:Y:S01]  /*224a0*/  FMUL.FTZ R7, R59, R0.reuse ;  /* 0x000000003b077220 */ /* 0x088fe20000410000 */
[----:B------:R-:W-:Y:S01]  /*224b0*/  FSEL R169, R169, -INF , !P3 ;  /* 0xff800000a9a97808 */ /* 0x000fe20005800000 */
[----:B------:R-:W-:Y:S01]  /*224c0*/  FMUL.FTZ R45, R45, R0 ;  /* 0x000000002d2d7220 */ /* 0x000fe20000410000 */
[----:B------:R-:W-:Y:S02]  /*224d0*/  ISETP.GE.AND P5, PT, R4, R8, PT ;  /* 0x000000080400720c */ /* 0x000fe40003fa6270 */
[----:B-1----:R-:W-:Y:S02]  /*224e0*/  IADD3 R5, R2, 0x99, RZ ;  /* 0x0000009902057810 */ /* 0x002fe40007ffe0ff */
[----:B------:R-:W1:Y:S01]  /*224f0*/  MUFU.TANH R51, R51 ;  /* 0x0000003300337308 */ /* 0x000e620000002400 */
[----:B------:R-:W-:Y:S01]  /*22500*/  ISETP.GE.AND P3, PT, R4, R6, PT ;  /* 0x000000060400720c */ /* 0x000fe20003f66270 */
[----:B------:R-:W-:Y:S01]  /*22510*/  FMUL.FTZ R47, R47, R0 ;  /* 0x000000002f2f7220 */ /* 0x000fe20000410000 */
[----:B------:R-:W-:-:S02]  /*22520*/  ISETP.GE.AND P6, PT, R5, R8, PT ;  /* 0x000000080500720c */ /* 0x000fc40003fc6270 */
[----:B------:R-:W-:Y:S02]  /*22530*/  ISETP.GE.AND P4, PT, R5, R6, PT ;  /* 0x000000060500720c */ /* 0x000fe40003f86270 */
[C---:B------:R-:W-:Y:S01]  /*22540*/  IADD3 R5, R2.reuse, 0xa9, RZ ;  /* 0x000000a902057810 */ /* 0x040fe20007ffe0ff */
[----:B------:R-:W3:Y:S01]  /*22550*/  MUFU.TANH R61, R61 ;  /* 0x0000003d003d7308 */ /* 0x000ee20000002400 */
[----:B------:R-:W-:Y:S02]  /*22560*/  IADD3 R4, R2, 0xb1, RZ ;  /* 0x000000b102047810 */ /* 0x000fe40007ffe0ff */
[----:B--2---:R-:W-:Y:S02]  /*22570*/  FSEL R96, R25, -INF , !P6 ;  /* 0xff80000019607808 */ /* 0x004fe40007000000 */
[----:B------:R-:W-:-:S03]  /*22580*/  FSEL R97, R24, -INF , !P4 ;  /* 0xff80000018617808 */ /* 0x000fc60006000000 */
[----:B------:R-:W2:Y:S01]  /*22590*/  MUFU.TANH R63, R63 ;  /* 0x0000003f003f7308 */ /* 0x000ea20000002400 */
[----:B------:R-:W-:Y:S02]  /*225a0*/  FSEL R99, R22, -INF , !P5 ;  /* 0xff80000016637808 */ /* 0x000fe40006800000 */
[----:B------:R-:W-:Y:S02]  /*225b0*/  FSEL R98, R20, -INF , !P3 ;  /* 0xff80000014627808 */ /* 0x000fe40005800000 */
[----:B------:R-:W-:-:S03]  /*225c0*/  ISETP.GE.AND P6, PT, R5, R8, PT ;  /* 0x000000080500720c */ /* 0x000fc60003fc6270 */
[----:B------:R1:W1:Y:S01]  /*225d0*/  MUFU.TANH R12, R7 ;  /* 0x00000007000c7308 */ /* 0x0002620000002400 */
[----:B------:R-:W-:Y:S02]  /*225e0*/  ISETP.GE.AND P4, PT, R5, R6, PT ;  /* 0x000000060500720c */ /* 0x000fe40003f86270 */
[C---:B------:R-:W-:Y:S02]  /*225f0*/  ISETP.GE.AND P5, PT, R4.reuse, R8, PT ;  /* 0x000000080400720c */ /* 0x040fe40003fa6270 */
[----:B------:R-:W-:Y:S02]  /*22600*/  ISETP.GE.AND P3, PT, R4, R6, PT ;  /* 0x000000060400720c */ /* 0x000fe40003f66270 */
[----:B------:R-:W-:Y:S01]  /*22610*/  IADD3 R5, R2, 0xc1, RZ ;  /* 0x000000c102057810 */ /* 0x000fe20007ffe0ff */
[----:B------:R-:W2:Y:S01]  /*22620*/  MUFU.TANH R45, R45 ;  /* 0x0000002d002d7308 */ /* 0x000ea20000002400 */
[----:B------:R-:W-:Y:S01]  /*22630*/  FSEL R103, R15, -INF , !P5 ;  /* 0xff8000000f677808 */ /* 0x000fe20006800000 */
[----:B-1----:R-:W-:-:S06]  /*22640*/  FMUL.FTZ R7, R69, R0 ;  /* 0x0000000045077220 */ /* 0x002fcc0000410000 */
[----:B------:R-:W1:Y:S01]  /*22650*/  MUFU.TANH R47, R47 ;  /* 0x0000002f002f7308 */ /* 0x000e620000002400 */
[----:B----4-:R-:W-:Y:S01]  /*22660*/  FSEL R102, R14, -INF , !P3 ;  /* 0xff8000000e667808 */ /* 0x010fe20005800000 */
[-C--:B------:R-:W-:Y:S01]  /*22670*/  FMUL.FTZ R33, R33, R0.reuse ;  /* 0x0000000021217220 */ /* 0x080fe20000410000 */
[----:B------:R-:W-:Y:S01]  /*22680*/  IADD3 R4, R2, 0xb9, RZ ;  /* 0x000000b902047810 */ /* 0x000fe20007ffe0ff */
[----:B------:R-:W-:Y:S01]  /*22690*/  FMUL.FTZ R35, R35, R0 ;  /* 0x0000000023237220 */ /* 0x000fe20000410000 */
[----:B------:R-:W-:-:S03]  /*226a0*/  ISETP.GE.AND P5, PT, R5, R8, PT ;  /* 0x000000080500720c */ /* 0x000fc60003fa6270 */
[----:B------:R4:W1:Y:S01]  /*226b0*/  MUFU.TANH R11, R7 ;  /* 0x00000007000b7308 */ /* 0x0008620000002400 */
[----:B------:R-:W-:Y:S02]  /*226c0*/  ISETP.GE.AND P3, PT, R5, R6, PT ;  /* 0x000000060500720c */ /* 0x000fe40003f66270 */
[----:B------:R-:W-:Y:S02]  /*226d0*/  IADD3 R5, R2, 0xd1, RZ ;  /* 0x000000d102057810 */ /* 0x000fe40007ffe0ff */
[----:B------:R-:W-:Y:S02]  /*226e0*/  FSEL R100, R19, -INF , !P6 ;  /* 0xff80000013647808 */ /* 0x000fe40007000000 */
[----:B------:R-:W-:Y:S02]  /*226f0*/  FSEL R101, R18, -INF , !P4 ;  /* 0xff80000012657808 */ /* 0x000fe40006000000 */
[C---:B------:R-:W-:Y:S01]  /*22700*/  ISETP.GE.AND P6, PT, R4.reuse, R8, PT ;  /* 0x000000080400720c */ /* 0x040fe20003fc6270 */
[----:B----4-:R-:W-:Y:S01]  /*22710*/  FMUL.FTZ R7, R71, R0 ;  /* 0x0000000047077220 */ /* 0x010fe20000410000 */
[----:B------:R-:W-:-:S03]  /*22720*/  ISETP.GE.AND P4, PT, R4, R6, PT ;  /* 0x000000060400720c */ /* 0x000fc60003f86270 */
[----:B------:R4:W1:Y:S01]  /*22730*/  MUFU.TANH R10, R7 ;  /* 0x00000007000a7308 */ /* 0x0008620000002400 */
[----:B------:R-:W-:Y:S02]  /*22740*/  FSEL R201, R49, -INF , !P5 ;  /* 0xff80000031c97808 */ /* 0x000fe40006800000 */
[----:B------:R-:W-:Y:S01]  /*22750*/  FSEL R197, R51, -INF , !P3 ;  /* 0xff80000033c57808 */ /* 0x000fe20005800000 */
[-C--:B------:R-:W-:Y:S01]  /*22760*/  FMUL.FTZ R41, R41, R0.reuse ;  /* 0x0000000029297220 */ /* 0x080fe20000410000 */
[C---:B------:R-:W-:Y:S01]  /*22770*/  IADD3 R4, R2.reuse, 0xc9, RZ ;  /* 0x000000c902047810 */ /* 0x040fe20007ffe0ff */
[----:B------:R-:W-:Y:S01]  /*22780*/  FMUL.FTZ R43, R43, R0 ;  /* 0x000000002b2b7220 */ /* 0x000fe20000410000 */
[----:B------:R-:W-:Y:S01]  /*22790*/  ISETP.GE.AND P5, PT, R5, R8, PT ;  /* 0x000000080500720c */ /* 0x000fe20003fa6270 */
[----:B------:R-:W-:Y:S01]  /*227a0*/  FMUL.FTZ R29, R29, R0 ;  /* 0x000000001d1d7220 */ /* 0x000fe20000410000 */
[----:B------:R-:W-:Y:S01]  /*227b0*/  ISETP.GE.AND P3, PT, R5, R6, PT ;  /* 0x000000060500720c */ /* 0x000fe20003f66270 */
[----:B------:R-:W-:Y:S01]  /*227c0*/  FMUL.FTZ R31, R31, R0 ;  /* 0x000000001f1f7220 */ /* 0x000fe20000410000 */
[----:B------:R-:W-:Y:S01]  /*227d0*/  IADD3 R5, R2, 0xe1, RZ ;  /* 0x000000e102057810 */ /* 0x000fe20007ffe0ff */
[----:B------:R-:W1:Y:S01]  /*227e0*/  MUFU.TANH R33, R33 ;  /* 0x0000002100217308 */ /* 0x000e620000002400 */
[----:B---3--:R-:W-:-:S02]  /*227f0*/  FSEL R194, R61, -INF , !P6 ;  /* 0xff8000003dc27808 */ /* 0x008fc40007000000 */
[----:B--2---:R-:W-:Y:S02]  /*22800*/  FSEL R196, R63, -INF , !P4 ;  /* 0xff8000003fc47808 */ /* 0x004fe40006000000 */
[----:B------:R-:W-:-:S03]  /*22810*/  ISETP.GE.AND P6, PT, R4, R8, PT ;  /* 0x000000080400720c */ /* 0x000fc60003fc6270 */
[----:B------:R-:W2:Y:S01]  /*22820*/  MUFU.TANH R35, R35 ;  /* 0x0000002300237308 */ /* 0x000ea20000002400 */
[----:B------:R-:W-:Y:S02]  /*22830*/  ISETP.GE.AND P4, PT, R4, R6, PT ;  /* 0x000000060400720c */ /* 0x000fe40003f86270 */
[----:B------:R-:W-:Y:S02]  /*22840*/  FSEL R210, R13, -INF , !P5 ;  /* 0xff8000000dd27808 */ /* 0x000fe40006800000 */
[----:B------:R-:W-:Y:S01]  /*22850*/  FSEL R209, R12, -INF , !P3 ;  /* 0xff8000000cd17808 */ /* 0x000fe20005800000 */
[----:B----4-:R-:W-:Y:S01]  /*22860*/  FMUL.FTZ R7, R21, R0 ;  /* 0x0000000015077220 */ /* 0x010fe20000410000 */
[----:B------:R-:W-:Y:S02]  /*22870*/  IADD3 R4, R2, 0xd9, RZ ;  /* 0x000000d902047810 */ /* 0x000fe40007ffe0ff */
[C---:B------:R-:W-:Y:S02]  /*22880*/  ISETP.GE.AND P5, PT, R5.reuse, R8, PT ;  /* 0x000000080500720c */ /* 0x040fe40003fa6270 */
[----:B------:R-:W-:Y:S01]  /*22890*/  ISETP.GE.AND P3, PT, R5, R6, PT ;  /* 0x000000060500720c */ /* 0x000fe20003f66270 */
[----:B------:R-:W-:Y:S01]  /*228a0*/  FMUL.FTZ R5, R23, R0 ;  /* 0x0000000017057220 */ /* 0x000fe20000410000 */
[----:B------:R-:W3:Y:S01]  /*228b0*/  MUFU.TANH R41, R41 ;  /* 0x0000002900297308 */ /* 0x000ee20000002400 */
[----:B------:R-:W-:-:S02]  /*228c0*/  FSEL R204, R45, -INF , !P6 ;  /* 0xff8000002dcc7808 */ /* 0x000fc40007000000 */
[----:B-1----:R-:W-:Y:S02]  /*228d0*/  FSEL R203, R47, -INF , !P4 ;  /* 0xff8000002fcb7808 */ /* 0x002fe40006000000 */
[----:B------:R-:W-:-:S03]  /*228e0*/  ISETP.GE.AND P6, PT, R4, R8, PT ;  /* 0x000000080400720c */ /* 0x000fc60003fc6270 */
[----:B------:R-:W1:Y:S01]  /*228f0*/  MUFU.TANH R43, R43 ;  /* 0x0000002b002b7308 */ /* 0x000e620000002400 */
[----:B------:R-:W-:Y:S02]  /*22900*/  ISETP.GE.AND P4, PT, R4, R6, PT ;  /* 0x000000060400720c */ /* 0x000fe40003f86270 */
[----:B------:R-:W-:-:S05]  /*22910*/  IADD3 R4, R2, 0xe9, RZ ;  /* 0x000000e902047810 */ /* 0x000fca0007ffe0ff */
[----:B------:R-:W4:Y:S01]  /*22920*/  MUFU.TANH R29, R29 ;  /* 0x0000001d001d7308 */ /* 0x000f220000002400 */
[----:B------:R-:W-:-:S07]  /*22930*/  FSEL R214, R11, -INF , !P6 ;  /* 0xff8000000bd67808 */ /* 0x000fce0007000000 */
[----:B------:R-:W1:Y:S01]  /*22940*/  MUFU.TANH R31, R31 ;  /* 0x0000001f001f7308 */ /* 0x000e620000002400 */
[----:B------:R-:W-:Y:S02]  /*22950*/  FSEL R215, R10, -INF , !P4 ;  /* 0xff8000000ad77808 */ /* 0x000fe40006000000 */
[C---:B------:R-:W-:Y:S02]  /*22960*/  ISETP.GE.AND P6, PT, R4.reuse, R8, PT ;  /* 0x000000080400720c */ /* 0x040fe40003fc6270 */
[----:B------:R-:W-:-:S03]  /*22970*/  ISETP.GE.AND P4, PT, R4, R6, PT ;  /* 0x000000060400720c */ /* 0x000fc60003f86270 */
[----:B------:R-:W1:Y:S01]  /*22980*/  MUFU.TANH R7, R7 ;  /* 0x0000000700077308 */ /* 0x000e620000002400 */
[----:B------:R-:W-:-:S07]  /*22990*/  IADD3 R4, R2, 0xf1, RZ ;  /* 0x000000f102047810 */ /* 0x000fce0007ffe0ff */
[----:B------:R-:W4:Y:S01]  /*229a0*/  MUFU.TANH R5, R5 ;  /* 0x0000000500057308 */ /* 0x000f220000002400 */
[----:B------:R-:W-:Y:S02]  /*229b0*/  FSEL R221, R33, -INF , !P5 ;  /* 0xff80000021dd7808 */ /* 0x000fe40006800000 */
[----:B--2---:R-:W-:Y:S02]  /*229c0*/  FSEL R218, R35, -INF , !P3 ;  /* 0xff80000023da7808 */ /* 0x004fe40005800000 */
[C---:B------:R-:W-:Y:S02]  /*229d0*/  ISETP.GE.AND P5, PT, R4.reuse, R8, PT ;  /* 0x000000080400720c */ /* 0x040fe40003fa6270 */
[----:B------:R-:W-:Y:S02]  /*229e0*/  ISETP.GE.AND P3, PT, R4, R6, PT ;  /* 0x000000060400720c */ /* 0x000fe40003f66270 */
[----:B------:R-:W-:Y:S01]  /*229f0*/  IADD3 R0, R2, 0xf9, RZ ;  /* 0x000000f902007810 */ /* 0x000fe20007ffe0ff */
[----:B------:R-:W-:Y:S01]  /*22a00*/  IMAD.MOV.U32 R239, RZ, RZ, R223 ;  /* 0x000000ffffef7224 */ /* 0x000fe200078e00df */
[----:B------:R-:W-:-:S02]  /*22a10*/  MOV R251, R230 ;  /* 0x000000e600fb7202 */ /* 0x000fc40000000f00 */
[----:B---3--:R-:W-:Y:S02]  /*22a20*/  FSEL R223, R41, -INF , !P6 ;  /* 0xff80000029df7808 */ /* 0x008fe40007000000 */
[----:B-1----:R-:W-:Y:S02]  /*22a30*/  FSEL R225, R43, -INF , !P4 ;  /* 0xff8000002be17808 */ /* 0x002fe40006000000 */
[----:B----4-:R-:W-:Y:S02]  /*22a40*/  FSEL R230, R29, -INF , !P5 ;  /* 0xff8000001de67808 */ /* 0x010fe40006800000 */
[----:B------:R-:W-:Y:S01]  /*22a50*/  FSEL R227, R31, -INF , !P3 ;  /* 0xff8000001fe37808 */ /* 0x000fe20005800000 */
[----:B------:R-:W-:Y:S01]  /*22a60*/  BSSY B1, `(.L_x_1415) ;  /* 0x0000103000017945 */ /* 0x000fe20003800000 */
[----:B------:R-:W-:Y:S01]  /*22a70*/  BAR.SYNC.DEFER_BLOCKING 0x0 ;  /* 0x0000000000007b1d */ /* 0x000fe20000010000 */
[C---:B------:R-:W-:Y:S02]  /*22a80*/  ISETP.GE.AND P6, PT, R2.reuse, R8, PT ;  /* 0x000000080200720c */ /* 0x040fe40003fc6270 */
[----:B------:R-:W-:-:S02]  /*22a90*/  ISETP.GE.AND P4, PT, R2, R6, PT ;  /* 0x000000060200720c */ /* 0x000fc40003f86270 */
[C---:B------:R-:W-:Y:S02]  /*22aa0*/  ISETP.GE.AND P5, PT, R0.reuse, R8, PT ;  /* 0x000000080000720c */ /* 0x040fe40003fa6270 */
[----:B------:R-:W-:Y:S01]  /*22ab0*/  ISETP.GE.AND P3, PT, R0, R6, PT ;  /* 0x000000060000720c */ /* 0x000fe20003f66270 */
[----:B------:R-:W-:Y:S01]  /*22ac0*/  IMAD.MOV.U32 R238, RZ, RZ, R134 ;  /* 0x000000ffffee7224 */ /* 0x000fe200078e0086 */
[----:B------:R-:W-:Y:S01]  /*22ad0*/  FSEL R42, R251, -INF , !P6 ;  /* 0xff800000fb2a7808 */ /* 0x000fe20007000000 */
[----:B------:R-:W-:Y:S01]  /*22ae0*/  IMAD.MOV.U32 R237, RZ, RZ, R135 ;  /* 0x000000ffffed7224 */ /* 0x000fe200078e0087 */
[----:B------:R-:W-:Y:S02]  /*22af0*/  FSEL R134, R7, -INF , !P5 ;  /* 0xff80000007867808 */ /* 0x000fe40006800000 */
[----:B------:R-:W-:Y:S02]  /*22b00*/  FSEL R37, R239, -INF , !P4 ;  /* 0xff800000ef257808 */ /* 0x000fe40006000000 */
[----:B------:R-:W-:Y:S01]  /*22b10*/  FSEL R135, R5, -INF , !P3 ;  /* 0xff80000005877808 */ /* 0x000fe20005800000 */
[----:B------:R-:W-:Y:S05]  /*22b20*/  @!P2 BRA `(.L_x_1416) ;  /* 0x00000f600000a947 */ /* 0x000fea0003800000 */
[----:B------:R-:W-:Y:S01]  /*22b30*/  BSSY B0, `(.L_x_1417) ;  /* 0x0000042000007945 */ /* 0x000fe20003800000 */
[----:B------:R-:W-:Y:S05]  /*22b40*/  @!P0 BRA `(.L_x_1418) ;  /* 0x000003d000008947 */ /* 0x000fea0003800000 */
[----:B------:R-:W2:Y:S01]  /*22b50*/  LD.E R2, [R16.64+0x170] ;  /* 0x0001700610027980 */ /* 0x000ea2000c101900 */
[----:B------:R-:W-:-:S02]  /*22b60*/  IADD3 R10, R9, -0x100, RZ ;  /* 0xffffff00090a7810 */ /* 0x000fc40007ffe0ff */
[----:B------:R-:W-:Y:S02]  /*22b70*/  IABS R7, R9 ;  /* 0x0000000900077213 */ /* 0x000fe40000000000 */
        /* <DEDUP_REMOVED lines=41> */
[----:B-1----:R-:W3:Y:S01]  /*22e10*/  LD.E.64 R6, [R16.64+0x20] ;  /* 0x0000200610067980 */ /* 0x002ee2000c101b00 */
        /* <DEDUP_REMOVED lines=10> */
[----:B------:R-:W-:Y:S02]  /*22ec0*/  IMAD R2, R7, R11, RZ ;  /* 0x0000000b07027224 */ /* 0x000fe400078e02ff */
[----:B------:R-:W-:-:S04]  /*22ed0*/  IMAD.WIDE.U32 R4, R11, R6, R4 ;  /* 0x000000060b047225 */ /* 0x000fc800078e0004 */
[----:B------:R-:W-:Y:S02]  /*22ee0*/  IMAD R2, R6, R0, R2 ;  /* 0x0000000006027224 */ /* 0x000fe400078e0202 */
[----:B------:R-:W-:-:S03]  /*22ef0*/  IMAD.MOV.U32 R0, RZ, RZ, R4 ;  /* 0x000000ffff007224 */ /* 0x000fc600078e0004 */
[----:B------:R-:W-:Y:S01]  /*22f00*/  IADD3 R2, R5, R2, RZ ;  /* 0x0000000205027210 */ /* 0x000fe20007ffe0ff */
[----:B------:R-:W-:Y:S05]  /*22f10*/  BRA `(.L_x_1419) ;  /* 0x0000003000007947 */ /* 0x000fea0003800000 */
.L_x_1418:
[----:B------:R-:W2:Y:S02]  /*22f20*/  LD.E R0, [R16.64+0x38] ;  /* 0x0000380610007980 */ /* 0x000ea4000c101900 */
[----:B--2---:R-:W-:-:S04]  /*22f30*/  LEA R0, -R0, RZ, 0x8 ;  /* 0x000000ff00007211 */ /* 0x004fc800078e41ff */
[----:B------:R-:W-:Y:S02]  /*22f40*/  SHF.R.S32.HI R2, RZ, 0x1f, R0 ;  /* 0x0000001fff027819 */ /* 0x000fe40000011400 */
.L_x_1419:
[----:B------:R-:W-:Y:S05]  /*22f50*/  BSYNC B0 ;  /* 0x0000000000007941 */ /* 0x000fea0003800000 */
.L_x_1417:
[----:B-----5:R-:W-:Y:S01]  /*22f60*/  @!P1 IADD3 R4, P2, R0, R116, RZ ;  /* 0x0000007400049210 */ /* 0x020fe20007f5e0ff */
        /* <DEDUP_REMOVED lines=174> */
.L_x_1421:
[----:B------:R-:W-:Y:S05]  /*23a50*/  BSYNC B0 ;  /* 0x0000000000007941 */ /* 0x000fea0003800000 */
.L_x_1420:
[----:B------:R-:W0:Y:S01]  /*23a60*/  LDGDEPBAR ;  /* 0x00000000000079af */ /* 0x000e220000000000 */
[----:B------:R-:W-:-:S04]  /*23a70*/  LEA R243, P0, R0, R243, 0x1 ;  /* 0x000000f300f37211 */ /* 0x000fc800078008ff */
[----:B------:R-:W-:-:S04]  /*23a80*/  LEA.HI.X R242, R0, R242, R2, 0x1, P0 ;  /* 0x000000f200f27211 */ /* 0x000fc800000f0c02 */
.L_x_1416:
[----:B------:R-:W-:Y:S05]  /*23a90*/  BSYNC B1 ;  /* 0x0000000000017941 */ /* 0x000fea0003800000 */
.L_x_1415:
[----:B-----5:R-:W-:Y:S01]  /*23aa0*/  FMNMX.FTZ R0, R3, R37, !PT ;  /* 0x0000002503007209 */ /* 0x020fe20007810000 */
[----:B------:R-:W3:Y:S03]  /*23ab0*/  LDL.LU R69, [R1+0x8] ;  /* 0x0000080001457983 */ /* 0x000ee60000300800 */
[----:B------:R-:W-:Y:S01]  /*23ac0*/  FMNMX.FTZ R0, R44, R0, !PT ;  /* 0x000000002c007209 */ /* 0x000fe20007810000 */
[----:B------:R-:W4:Y:S03]  /*23ad0*/  LDL.LU R70, [R1+0xc] ;  /* 0x00000c0001467983 */ /* 0x000f260000300800 */
[----:B------:R-:W-:Y:S01]  /*23ae0*/  FMNMX.FTZ R0, R110, R0, !PT ;  /* 0x000000006e007209 */ /* 0x000fe20007810000 */
[----:B-1----:R-:W-:Y:S03]  /*23af0*/  LDSM.16.MT88.4 R12, [R178+0xa000] ;  /* 0x00a00000b20c783b */ /* 0x002fe60000004200 */
[----:B------:R-:W-:Y:S01]  /*23b00*/  FMNMX.FTZ R2, R46, R0, !PT ;  /* 0x000000002e027209 */ /* 0x000fe20007810000 */
[----:B------:R-:W-:Y:S03]  /*23b10*/  LDSM.16.MT88.4 R24, [R181+0xa000] ;  /* 0x00a00000b518783b */ /* 0x000fe60000004200 */
[----:B------:R-:W-:Y:S01]  /*23b20*/  FMNMX.FTZ R2, R112, R2, !PT ;  /* 0x0000000270027209 */ /* 0x000fe20007810000 */
[----:B--2---:R1:W2:Y:S01]  /*23b30*/  LD.E R0, [R16.64+0xdc] ;  /* 0x0000dc0610007980 */ /* 0x0042a2000c101900 */
        /* <DEDUP_REMOVED lines=126> */
[----:B------:R-:W3:Y:S01]  /*24320*/  SHFL.BFLY PT, R6, R4, 0x2, 0x1f ;  /* 0x0c401f0004067f89 */ /* 0x000ee200000e0000 */
[----:B-1----:R-:W-:-:S05]  /*24330*/  FMNMX.FTZ R2, R2, R5, !PT ;  /* 0x0000000502027209 */ /* 0x002fca0007810000 */
[----:B------:R-:W1:Y:S01]  /*24340*/  SHFL.BFLY PT, R5, R2, 0x1, 0x1f ;  /* 0x0c201f0002057f89 */ /* 0x000e6200000e0000 */
[----:B---3--:R-:W-:Y:S02]  /*24350*/  FMNMX.FTZ R4, R4, R6, !PT ;  /* 0x0000000604047209 */ /* 0x008fe40007810000 */
[----:B------:R-:W-:-:S03]  /*24360*/  MOV R118, R69 ;  /* 0x0000004500767202 */ /* 0x000fc60000000f00 */
[----:B------:R-:W3:Y:S01]  /*24370*/  SHFL.BFLY PT, R6, R4, 0x1, 0x1f ;  /* 0x0c201f0004067f89 */ /* 0x000ee200000e0000 */
[----:B-1----:R-:W-:-:S04]  /*24380*/  FMNMX.FTZ R77, R2, R5, !PT ;  /* 0x00000005024d7209 */ /* 0x002fc80007810000 */
[----:B------:R-:W-:Y:S01]  /*24390*/  FSETP.NEU.FTZ.AND P0, PT, R77, -INF , PT ;  /* 0xff8000004d00780b */ /* 0x000fe20003f1d000 */
[----:B--2---:R-:W-:-:S05]  /*243a0*/  FMUL.FTZ R5, R0, R77 ;  /* 0x0000004d00057220 */ /* 0x004fca0000410000 */
[----:B------:R-:W-:-:S05]  /*243b0*/  FSEL R5, R5, RZ, P0 ;  /* 0x000000ff05057208 */ /* 0x000fca0000000000 */
[----:B------:R-:W-:Y:S01]  /*243c0*/  FFMA.FTZ R2, R37, R0, -R5 ;  /* 0x0000000025027223 */ /* 0x000fe20000010805 */
[----:B---3--:R-:W-:Y:S02]  /*243d0*/  FMNMX.FTZ R76, R4, R6, !PT ;  /* 0x00000006044c7209 */ /* 0x008fe40007810000 */
        /* <DEDUP_REMOVED lines=14> */
[-C--:B------:R-:W-:Y:S02]  /*244c0*/  FMUL.FTZ R151, R151, R3.reuse ;  /* 0x0000000397977220 */ /* 0x080fe40000410000 */
[----:B-1----:R-:W-:Y:S01]  /*244d0*/  FFMA.FTZ R2, R110, R0, -R5 ;  /* 0x000000006e027223 */ /* 0x002fe20000010805 */
[----:B---3--:R-:W-:Y:S01]  /*244e0*/  F2FP.PACK_AB R9, R44, R116 ;  /* 0x000000742c09723e */ /* 0x008fe200000000ff */
[-C--:B------:R-:W-:Y:S01]  /*244f0*/  FMUL.FTZ R158, R158, R3.reuse ;  /* 0x000000039e9e7220 */ /* 0x080fe20000410000 */
[----:B----4-:R-:W-:Y:S01]  /*24500*/  MOV R110, R70 ;  /* 0x00000046006e7202 */ /* 0x010fe20000000f00 */
[----:B------:R1:W-:Y:S01]  /*24510*/  MUFU.EX2 R61, R2 ;  /* 0x00000002003d7308 */ /* 0x0003e20000000800 */
[----:B------:R-:W-:-:S02]  /*24520*/  FMUL.FTZ R159, R159, R3 ;  /* 0x000000039f9f7220 */ /* 0x000fc40000410000 */
[-C--:B------:R-:W-:Y:S02]  /*24530*/  FMUL.FTZ R154, R154, R3.reuse ;  /* 0x000000039a9a7220 */ /* 0x080fe40000410000 */
[-C--:B------:R-:W-:Y:S02]  /*24540*/  FMUL.FTZ R155, R155, R3.reuse ;  /* 0x000000039b9b7220 */ /* 0x080fe40000410000 */
[-C--:B------:R-:W-:Y:S02]  /*24550*/  FMUL.FTZ R146, R146, R3.reuse ;  /* 0x0000000392927220 */ /* 0x080fe40000410000 */
[-C--:B------:R-:W-:Y:S02]  /*24560*/  FMUL.FTZ R147, R147, R3.reuse ;  /* 0x0000000393937220 */ /* 0x080fe40000410000 */
[-C--:B------:R-:W-:Y:S02]  /*24570*/  FMUL.FTZ R162, R162, R3.reuse ;  /* 0x00000003a2a27220 */ /* 0x080fe40000410000 */
[----:B------:R-:W-:-:S02]  /*24580*/  FMUL.FTZ R163, R163, R3 ;  /* 0x00000003a3a37220 */ /* 0x000fc40000410000 */
[-C--:B------:R-:W-:Y:S02]  /*24590*/  FMUL.FTZ R142, R142, R3.reuse ;  /* 0x000000038e8e7220 */ /* 0x080fe40000410000 */
[-C--:B-1----:R-:W-:Y:S02]  /*245a0*/  FFMA.FTZ R2, R46, R0.reuse, -R5 ;  /* 0x000000002e027223 */ /* 0x082fe40000010805 */
[-C--:B------:R-:W-:Y:S02]  /*245b0*/  FMUL.FTZ R143, R143, R3.reuse ;  /* 0x000000038f8f7220 */ /* 0x080fe40000410000 */
[----:B------:R1:W2:Y:S01]  /*245c0*/  MUFU.EX2 R68, R2 ;  /* 0x0000000200447308 */ /* 0x0002a20000000800 */
[-C--:B------:R-:W-:Y:S02]  /*245d0*/  FMUL.FTZ R138, R138, R3.reuse ;  /* 0x000000038a8a7220 */ /* 0x080fe40000410000 */
[----:B------:R-:W-:Y:S02]  /*245e0*/  FMUL.FTZ R139, R139, R3 ;  /* 0x000000038b8b7220 */ /* 0x000fe40000410000 */
        /* <DEDUP_REMOVED lines=16> */
[----:B------:R1:W2:Y:S01]  /*246f0*/  MUFU.EX2 R32, R2 ;  /* 0x0000000200207308 */ /* 0x0002a20000000800 */
        /* <DEDUP_REMOVED lines=11> */
[----:B--2---:R-:W-:Y:S01]  /*247b0*/  MOV R164, R32 ;  /* 0x0000002000a47202 */ /* 0x004fe20000000f00 */
[----:B------:R-:W-:Y:S01]  /*247c0*/  FMUL.FTZ R145, R145, R4 ;  /* 0x0000000491917220 */ /* 0x000fe20000410000 */
[----:B------:R-:W-:Y:S01]  /*247d0*/  MOV R52, R68 ;  /* 0x0000004400347202 */ /* 0x000fe20000000f00 */
[----:B------:R1:W-:Y:S01]  /*247e0*/  MUFU.EX2 R63, R2 ;  /* 0x00000002003f7308 */ /* 0x0003e20000000800 */
[-C--:B------:R-:W-:Y:S02]  /*247f0*/  FMUL.FTZ R160, R160, R4.reuse ;  /* 0x00000004a0a07220 */ /* 0x080fe40000410000 */
[-C--:B------:R-:W-:Y:S01]  /*24800*/  FMUL.FTZ R161, R161, R4.reuse ;  /* 0x00000004a1a17220 */ /* 0x080fe20000410000 */
[----:B------:R-:W-:Y:S01]  /*24810*/  HMMA.16816.F32 R36, R8, R24, R156 ;  /* 0x000000180824723c */ /* 0x000fe2000000189c */
[----:B------:R-:W-:-:S02]  /*24820*/  FMUL.FTZ R140, R140, R4 ;  /* 0x000000048c8c7220 */ /* 0x000fc40000410000 */
[-C--:B------:R-:W-:Y:S02]  /*24830*/  FMUL.FTZ R141, R141, R4.reuse ;  /* 0x000000048d8d7220 */ /* 0x080fe40000410000 */
[-C--:B------:R-:W-:Y:S02]  /*24840*/  FMUL.FTZ R136, R136, R4.reuse ;  /* 0x0000000488887220 */ /* 0x080fe40000410000 */
[----:B------:R-:W-:Y:S01]  /*24850*/  FMUL.FTZ R137, R137, R4 ;  /* 0x0000000489897220 */ /* 0x000fe20000410000 */
[C---:B------:R-:W-:Y:S01]  /*24860*/  HMMA.16816.F32 R48, R8.reuse, R26, R152 ;  /* 0x0000001a0830723c */ /* 0x040fe20000001898 */
[----:B------:R-:W2:Y:S01]  /*24870*/  LDSM.16.MT88.4 R24, [R178+0xa800] ;  /* 0x00a80000b218783b */ /* 0x000ea20000004200 */
[----:B------:R-:W-:Y:S01]  /*24880*/  MOV R159, R52 ;  /* 0x00000034009f7202 */ /* 0x000fe20000000f00 */
[----:B-1----:R-:W-:Y:S01]  /*24890*/  FFMA.FTZ R2, R114, R0, -R5 ;  /* 0x0000000072027223 */ /* 0x002fe20000010805 */
[----:B------:R-:W-:Y:S02]  /*248a0*/  MOV R158, R44 ;  /* 0x0000002c009e7202 */ /* 0x000fe40000000f00 */
[----:B------:R-:W-:Y:S01]  /*248b0*/  MOV R151, R159 ;  /* 0x0000009f00977202 */ /* 0x000fe20000000f00 */
[----:B------:R1:W3:Y:S01]  /*248c0*/  MUFU.EX2 R33, R2 ;  /* 0x0000000200217308 */ /* 0x0002e20000000800 */
[----:B------:R-:W-:Y:S01]  /*248d0*/  HMMA.16816.F32 R144, R8, R18, R144 ;  /* 0x000000120890723c */ /* 0x000fe20000001890 */
[----:B------:R-:W-:Y:S01]  /*248e0*/  LDSM.16.MT88.4 R16, [R179+0xa800] ;  /* 0x00a80000b310783b */ /* 0x000fe20000004200 */
[----:B------:R-:W-:-:S02]  /*248f0*/  MOV R157, R46 ;  /* 0x0000002e009d7202 */ /* 0x000fc40000000f00 */
[----:B------:R-:W-:Y:S02]  /*24900*/  MOV R155, R61 ;  /* 0x0000003d009b7202 */ /* 0x000fe40000000f00 */
[----:B------:R-:W-:Y:S02]  /*24910*/  MOV R148, R157 ;  /* 0x0000009d00947202 */ /* 0x000fe40000000f00 */
[----:B------:R-:W-:Y:S01]  /*24920*/  HMMA.16816.F32 R40, R8, R14, R160 ;  /* 0x0000000e0828723c */ /* 0x000fe200000018a0 */
[----:B------:R-:W-:Y:S01]  /*24930*/  LDSM.16.MT88.4 R12, [R180+0xa800] ;  /* 0x00a80000b40c783b */ /* 0x000fe20000004200 */
[----:B------:R-:W-:Y:S02]  /*24940*/  MOV R153, R47 ;  /* 0x0000002f00997202 */ /* 0x000fe40000000f00 */
[----:B------:R-:W-:Y:S01]  /*24950*/  MOV R152, R45 ;  /* 0x0000002d00987202 */ /* 0x000fe20000000f00 */
[----:B-1----:R-:W-:Y:S01]  /*24960*/  FFMA.FTZ R2, R53, R0, -R5 ;  /* 0x0000000035027223 */ /* 0x002fe20000010805 */
[----:B---3--:R-:W-:-:S02]  /*24970*/  MOV R149, R33 ;  /* 0x0000002100957202 */ /* 0x008fc40000000f00 */
[C---:B------:R-:W-:Y:S01]  /*24980*/  HMMA.16816.F32 R140, R8.reuse, R20, R140 ;  /* 0x00000014088c723c */ /* 0x040fe2000000188c */
[----:B------:R-:W1:Y:S01]  /*24990*/  LDSM.16.MT88.4 R32, [R181+0xa800] ;  /* 0x00a80000b520783b */ /* 0x000e620000004200 */
[----:B------:R3:W-:Y:S06]  /*249a0*/  MUFU.EX2 R71, R2 ;  /* 0x0000000200477308 */ /* 0x0007ec0000000800 */
[----:B------:R-:W-:Y:S07]  /*249b0*/  HMMA.16816.F32 R20, R8, R22, R136 ;  /* 0x000000160814723c */ /* 0x000fee0000001888 */
[----:B------:R-:W-:-:S02]  /*249c0*/  F2FP.PACK_AB R9, R63, R164 ;  /* 0x000000a43f09723e */ /* 0x000fc400000000ff */
[----:B------:R-:W-:Y:S01]  /*249d0*/  MOV R139, R155 ;  /* 0x0000009b008b7202 */ /* 0x000fe20000000f00 */
[----:B---3--:R-:W-:-:S04]  /*249e0*/  FFMA.FTZ R2, R115, R0, -R7 ;  /* 0x0000000073027223 */ /* 0x008fc80000010807 */
[----:B------:R3:W-:Y:S02]  /*249f0*/  MUFU.EX2 R165, R2 ;  /* 0x0000000200a57308 */ /* 0x0007e40000000800 */
[----:B---3--:R-:W-:-:S06]  /*24a00*/  FFMA.FTZ R2, R54, R0, -R7 ;  /* 0x0000000036027223 */ /* 0x008fcc0000010807 */
[----:B------:R3:W4:Y:S02]  /*24a10*/  MUFU.EX2 R115, R2 ;  /* 0x0000000200737308 */ /* 0x0007240000000800 */
[----:B---3--:R-:W-:Y:S01]  /*24a20*/  FFMA.FTZ R2, R117, R0, -R7 ;  /* 0x0000000075027223 */ /* 0x008fe20000010807 */
[----:B----4-:R-:W-:Y:S02]  /*24a30*/  F2FP.PACK_AB R8, R115, R165 ;  /* 0x000000a57308723e */ /* 0x010fe400000000ff */
[----:B------:R-:W-:-:S03]  /*24a40*/  MOV R117, R153 ;  /* 0x0000009900757202 */ /* 0x000fc60000000f00 */
[----:B------:R3:W-:Y:S02]  /*24a50*/  MUFU.EX2 R150, R2 ;  /* 0x0000000200967308 */ /* 0x0007e40000000800 */
[----:B---3--:R-:W-:-:S06]  /*24a60*/  FFMA.FTZ R2, R55, R0, -R7 ;  /* 0x0000000037027223 */ /* 0x008fcc0000010807 */
[----:B------:R3:W4:Y:S02]  /*24a70*/  MUFU.EX2 R114, R2 ;  /* 0x0000000200727308 */ /* 0x0007240000000800 */
[----:B---3--:R-:W-:Y:S01]  /*24a80*/  FFMA.FTZ R2, R119, R0, -R5 ;  /* 0x0000000077027223 */ /* 0x008fe20000010805 */
[----:B------:R-:W-:Y:S02]  /*24a90*/  MOV R119, R71 ;  /* 0x0000004700777202 */ /* 0x000fe40000000f00 */
[----:B----4-:R-:W-:-:S03]  /*24aa0*/  F2FP.PACK_AB R10, R114, R150 ;  /* 0x00000096720a723e */ /* 0x010fc600000000ff */
[----:B------:R3:W-:Y:S01]  /*24ab0*/  MUFU.EX2 R112, R2 ;  /* 0x0000000200707308 */ /* 0x0007e20000000800 */
[----:B------:R-:W-:-:S07]  /*24ac0*/  F2FP.PACK_AB R11, R119, R149 ;  /* 0x00000095770b723e */ /* 0x000fce00000000ff */
[----:B--2---:R-:W-:Y:S01]  /*24ad0*/  HMMA.16816.F32 R28, R8, R24, R28 ;  /* 0x00000018081c723c */ /* 0x004fe2000000181c */
[----:B---3--:R-:W-:-:S07]  /*24ae0*/  FFMA.FTZ R2, R60, R0, -R5 ;  /* 0x000000003c027223 */ /* 0x008fce0000010805 */
[C---:B------:R-:W-:Y:S01]  /*24af0*/  HMMA.16816.F32 R40, R8.reuse, R26, R40 ;  /* 0x0000001a0828723c */ /* 0x040fe20000001828 */
[----:B------:R-:W2:Y:S01]  /*24b00*/  LDSM.16.MT88.4 R24, [R178+0xb000] ;  /* 0x00b00000b218783b */ /* 0x000ea20000004200 */
[----:B------:R3:W4:Y:S06]  /*24b10*/  MUFU.EX2 R111, R2 ;  /* 0x00000002006f7308 */ /* 0x00072c0000000800 */
[C---:B-1----:R-:W-:Y:S08]  /*24b20*/  HMMA.16816.F32 R36, R8.reuse, R32, R36 ;  /* 0x000000200824723c */ /* 0x042ff00000001824 */
[----:B------:R-:W-:Y:S01]  /*24b30*/  HMMA.16816.F32 R48, R8, R34, R48 ;  /* 0x000000220830723c */ /* 0x000fe20000001830 */
[----:B------:R-:W1:Y:S01]  /*24b40*/  LDSM.16.MT88.4 R32, [R181+0xb000] ;  /* 0x00b00000b520783b */ /* 0x000e620000004200 */
[----:B---3--:R-:W-:-:S04]  /*24b50*/  FFMA.FTZ R2, R120, R0, -R5 ;  /* 0x0000000078027223 */ /* 0x008fc80000010805 */
[----:B------:R3:W-:Y:S02]  /*24b60*/  MUFU.EX2 R252, R2 ;  /* 0x0000000200fc7308 */ /* 0x0007e40000000800 */
[C---:B------:R-:W-:Y:S08]  /*24b70*/  HMMA.16816.F32 R56, R8.reuse, R16, R56 ;  /* 0x000000100838723c */ /* 0x040ff00000001838 */
[----:B------:R-:W-:Y:S01]  /*24b80*/  HMMA.16816.F32 R68, R8, R18, R144 ;  /* 0x000000120844723c */ /* 0x000fe20000001890 */
[----:B------:R-:W1:Y:S01]  /*24b90*/  LDSM.16.MT88.4 R16, [R179+0xb000] ;  /* 0x00b00000b310783b */ /* 0x000e620000004200 */
[----:B---3--:R-:W-:-:S06]  /*24ba0*/  FFMA.FTZ R2, R121, R0, -R7 ;  /* 0x0000000079027223 */ /* 0x008fcc0000010807 */
[C---:B------:R-:W-:Y:S01]  /*24bb0*/  HMMA.16816.F32 R140, R8.reuse, R12, R140 ;  /* 0x0000000c088c723c */ /* 0x040fe2000000188c */
[----:B------:R3:W-:Y:S07]  /*24bc0*/  MUFU.EX2 R250, R2 ;  /* 0x0000000200fa7308 */ /* 0x0007ee0000000800 */
[----:B------:R-:W-:Y:S01]  /*24bd0*/  HMMA.16816.F32 R20, R8, R14, R20 ;  /* 0x0000000e0814723c */ /* 0x000fe20000001814 */
[----:B------:R-:W1:Y:S06]  /*24be0*/  LDSM.16.MT88.4 R12, [R180+0xb000] ;  /* 0x00b00000b40c783b */ /* 0x000e6c0000004200 */
[----:B----4-:R-:W-:Y:S01]  /*24bf0*/  F2FP.PACK_AB R9, R111, R112 ;  /* 0x000000706f09723e */ /* 0x010fe200000000ff */
[----:B---3--:R-:W-:-:S04]  /*24c00*/  FFMA.FTZ R2, R62, R0, -R7 ;  /* 0x000000003e027223 */ /* 0x008fc80000010807 */
        /* <DEDUP_REMOVED lines=12> */
[C---:B--2---:R-:W-:Y:S08]  /*24cd0*/  HMMA.16816.F32 R28, R8.reuse, R24, R28 ;  /* 0x00000018081c723c */ /* 0x044ff0000000181c */
[----:B------:R-:W-:Y:S01]  /*24ce0*/  HMMA.16816.F32 R40, R8, R26, R40 ;  /* 0x0000001a0828723c */ /* 0x000fe20000001828 */
[----:B------:R-:W2:Y:S01]  /*24cf0*/  LDSM.16.MT88.4 R24, [R178+0xb800] ;  /* 0x00b80000b218783b */ /* 0x000ea20000004200 */
[----:B---3--:R-:W-:-:S04]  /*24d00*/  FFMA.FTZ R2, R66, R0, -R5 ;  /* 0x0000000042027223 */ /* 0x008fc80000010805 */
[----:B------:R3:W4:Y:S02]  /*24d10*/  MUFU.EX2 R246, R2 ;  /* 0x0000000200f67308 */ /* 0x0007240000000800 */
[C---:B-1----:R-:W-:Y:S08]  /*24d20*/  HMMA.16816.F32 R36, R8.reuse, R32, R36 ;  /* 0x000000200824723c */ /* 0x042ff00000001824 */
[----:B------:R-:W-:Y:S01]  /*24d30*/  HMMA.16816.F32 R48, R8, R34, R48 ;  /* 0x000000220830723c */ /* 0x000fe20000001830 */
[----:B------:R-:W1:Y:S01]  /*24d40*/  LDSM.16.MT88.4 R32, [R181+0xb800] ;  /* 0x00b80000b520783b */ /* 0x000e620000004200 */
[----:B---3--:R-:W-:-:S06]  /*24d50*/  FFMA.FTZ R2, R125, R0, -R5 ;  /* 0x000000007d027223 */ /* 0x008fcc0000010805 */
[C---:B------:R-:W-:Y:S01]  /*24d60*/  HMMA.16816.F32 R56, R8.reuse, R16, R56 ;  /* 0x000000100838723c */ /* 0x040fe20000001838 */
[----:B------:R3:W-:Y:S07]  /*24d70*/  MUFU.EX2 R244, R2 ;  /* 0x0000000200f47308 */ /* 0x0007ee0000000800 */
[C---:B------:R-:W-:Y:S01]  /*24d80*/  HMMA.16816.F32 R68, R8.reuse, R18, R68 ;  /* 0x000000120844723c */ /* 0x040fe20000001844 */
[----:B------:R-:W1:Y:S07]  /*24d90*/  LDSM.16.MT88.4 R16, [R179+0xb800] ;  /* 0x00b80000b310783b */ /* 0x000e6e0000004200 */
[----:B------:R-:W-:Y:S01]  /*24da0*/  HMMA.16816.F32 R140, R8, R12, R140 ;  /* 0x0000000c088c723c */ /* 0x000fe2000000188c */
[----:B---3--:R-:W-:-:S04]  /*24db0*/  FFMA.FTZ R2, R126, R0, -R7 ;  /* 0x000000007e027223 */ /* 0x008fc80000010807 */
[----:B------:R3:W-:Y:S03]  /*24dc0*/  MUFU.EX2 R239, R2 ;  /* 0x0000000200ef7308 */ /* 0x0007e60000000800 */
        /* <DEDUP_REMOVED lines=8> */
[----:B---3--:R-:W-:Y:S01]  /*24e50*/  FFMA.FTZ R2, R72, R0, -R7 ;  /* 0x0000000048027223 */ /* 0x008fe20000010807 */
[----:B------:R-:W-:-:S05]  /*24e60*/  MOV R72, R165 ;  /* 0x000000a500487202 */ /* 0x000fca0000000f00 */
[----:B------:R3:W4:Y:S02]  /*24e70*/  MUFU.EX2 R165, R2 ;  /* 0x0000000200a57308 */ /* 0x0007240000000800 */
[----:B---3--:R-:W-:Y:S01]  /*24e80*/  FFMA.FTZ R2, R73, R0, -R5 ;  /* 0x0000000049027223 */ /* 0x008fe20000010805 */
[----:B------:R-:W-:Y:S02]  /*24e90*/  MOV R73, R164 ;  /* 0x000000a400497202 */ /* 0x000fe40000000f00 */
[----:B----4-:R-:W-:-:S03]  /*24ea0*/  F2FP.PACK_AB R10, R165, R166 ;  /* 0x000000a6a50a723e */ /* 0x010fc600000000ff */
[----:B------:R3:W4:Y:S02]  /*24eb0*/  MUFU.EX2 R164, R2 ;  /* 0x0000000200a47308 */ /* 0x0007240000000800 */
[----:B---3--:R-:W-:Y:S01]  /*24ec0*/  FFMA.FTZ R2, R128, R0, -R5 ;  /* 0x0000000080027223 */ /* 0x008fe20000010805 */
[----:B----4-:R-:W-:-:S05]  /*24ed0*/  F2FP.PACK_AB R11, R164, R244 ;  /* 0x000000f4a40b723e */ /* 0x010fca00000000ff */
[----:B------:R3:W-:Y:S02]  /*24ee0*/  MUFU.EX2 R162, R2 ;  /* 0x0000000200a27308 */ /* 0x0007e40000000800 */
[C---:B--2---:R-:W-:Y:S01]  /*24ef0*/  HMMA.16816.F32 R52, R8.reuse, R24, R28 ;  /* 0x000000180834723c */ /* 0x044fe2000000181c */
[----:B------:R-:W2:Y:S07]  /*24f00*/  LDSM.16.MT88.4 R28, [R178+0xc000] ;  /* 0x00c00000b21c783b */ /* 0x000eae0000004200 */
[----:B-1----:R-:W-:Y:S01]  /*24f10*/  HMMA.16816.F32 R44, R8, R32, R36 ;  /* 0x00000020082c723c */ /* 0x002fe20000001824 */
[----:B---3--:R-:W-:Y:S01]  /*24f20*/  FFMA.FTZ R2, R74, R0, -R5 ;  /* 0x000000004a027223 */ /* 0x008fe20000010805 */
[----:B------:R-:W-:-:S03]  /*24f30*/  MOV R74, R63 ;  /* 0x0000003f004a7202 */ /* 0x000fc60000000f00 */
[----:B------:R1:W3:Y:S03]  /*24f40*/  MUFU.EX2 R163, R2 ;  /* 0x0000000200a37308 */ /* 0x0002e60000000800 */
[C---:B------:R-:W-:Y:S01]  /*24f50*/  HMMA.16816.F32 R60, R8.reuse, R26, R40 ;  /* 0x0000001a083c723c */ /* 0x040fe20000001828 */
[----:B------:R-:W4:Y:S07]  /*24f60*/  LDSM.16.MT88.4 R24, [R181+0xc000] ;  /* 0x00c00000b518783b */ /* 0x000f2e0000004200 */
[----:B------:R-:W-:Y:S01]  /*24f70*/  HMMA.16816.F32 R40, R8, R34, R48 ;  /* 0x000000220828723c */ /* 0x000fe20000001830 */
[----:B-1----:R-:W-:-:S07]  /*24f80*/  FFMA.FTZ R2, R129, R0, -R5 ;  /* 0x0000000081027223 */ /* 0x002fce0000010805 */
[C---:B------:R-:W-:Y:S01]  /*24f90*/  HMMA.16816.F32 R36, R8.reuse, R16, R56 ;  /* 0x000000100824723c */ /* 0x040fe20000001838 */
[----:B------:R1:W-:Y:S07]  /*24fa0*/  MUFU.EX2 R161, R2 ;  /* 0x0000000200a17308 */ /* 0x0003ee0000000800 */
[C---:B------:R-:W-:Y:S01]  /*24fb0*/  HMMA.16816.F32 R68, R8.reuse, R18, R68 ;  /* 0x000000120844723c */ /* 0x040fe20000001844 */
[----:B------:R-:W2:Y:S07]  /*24fc0*/  LDSM.16.MT88.4 R16, [R179+0xc000] ;  /* 0x00c00000b310783b */ /* 0x000eae0000004200 */
[----:B------:R-:W-:Y:S01]  /*24fd0*/  HMMA.16816.F32 R32, R8, R12, R140 ;  /* 0x0000000c0820723c */ /* 0x000fe2000000188c */
[----:B-1----:R-:W-:-:S04]  /*24fe0*/  FFMA.FTZ R2, R130, R0, -R7 ;  /* 0x0000000082027223 */ /* 0x002fc80000010807 */
[----:B------:R1:W-:Y:S03]  /*24ff0*/  MUFU.EX2 R160, R2 ;  /* 0x0000000200a07308 */ /* 0x0003e60000000800 */
[----:B------:R-:W-:Y:S01]  /*25000*/  HMMA.16816.F32 R20, R8, R14, R20 ;  /* 0x0000000e0814723c */ /* 0x000fe20000001814 */
[----:B------:R-:W2:Y:S06]  /*25010*/  LDSM.16.MT88.4 R12, [R180+0xc000] ;  /* 0x00c00000b40c783b */ /* 0x000eac0000004200 */
[----:B---3--:R-:W-:Y:S01]  /*25020*/  F2FP.PACK_AB R9, R163, R162 ;  /* 0x000000a2a309723e */ /* 0x008fe200000000ff */
[----:B-1----:R-:W-:Y:S01]  /*25030*/  FFMA.FTZ R2, R75, R0, -R7 ;  /* 0x000000004b027223 */ /* 0x002fe20000010807 */
[----:B------:R-:W-:-:S02]  /*25040*/  MOV R75, R115 ;  /* 0x00000073004b7202 */ /* 0x000fc40000000f00 */
[----:B------:R-:W-:Y:S01]  /*25050*/  MOV R115, R158 ;  /* 0x0000009e00737202 */ /* 0x000fe20000000f00 */
[----:B------:R1:W3:Y:S02]  /*25060*/  MUFU.EX2 R159, R2 ;  /* 0x00000002009f7308 */ /* 0x0002e40000000800 */
[----:B-1----:R-:W-:Y:S01]  /*25070*/  FFMA.FTZ R2, R131, R0, -R7 ;  /* 0x0000000083027223 */ /* 0x002fe20000010807 */
[----:B---3--:R-:W-:-:S05]  /*25080*/  F2FP.PACK_AB R8, R159, R160 ;  /* 0x000000a09f08723e */ /* 0x008fca00000000ff */
[----:B------:R1:W-:Y:S02]  /*25090*/  MUFU.EX2 R158, R2 ;  /* 0x00000002009e7308 */ /* 0x0003e40000000800 */
[----:B-1----:R-:W-:Y:S01]  /*250a0*/  FFMA.FTZ R2, R78, R0, -R7 ;  /* 0x000000004e027223 */ /* 0x002fe20000010807 */
[----:B------:R-:W-:-:S05]  /*250b0*/  MOV R78, R111 ;  /* 0x0000006f004e7202 */ /* 0x000fca0000000f00 */
        /* <DEDUP_REMOVED lines=10> */
[----:B----4-:R-:W-:Y:S01]  /*25160*/  HMMA.16816.F32 R44, R8, R24, R44 ;  /* 0x00000018082c723c */ /* 0x010fe2000000182c */
[----:B-1----:R-:W-:Y:S01]  /*25170*/  FFMA.FTZ R2, R80, R0, -R5 ;  /* 0x0000000050027223 */ /* 0x002fe20000010805 */
[----:B------:R-:W-:-:S03]  /*25180*/  MOV R80, R152 ;  /* 0x0000009800507202 */ /* 0x000fc60000000f00 */
[----:B------:R1:W2:Y:S03]  /*25190*/  MUFU.EX2 R155, R2 ;  /* 0x00000002009b7308 */ /* 0x0002a60000000800 */
[C---:B------:R-:W-:Y:S01]  /*251a0*/  HMMA.16816.F32 R52, R8.reuse, R26, R40 ;  /* 0x0000001a0834723c */ /* 0x040fe20000001828 */
[----:B------:R-:W3:Y:S07]  /*251b0*/  LDSM.16.MT88.4 R24, [R181+0xc800] ;  /* 0x00c80000b518783b */ /* 0x000eee0000004200 */
[----:B------:R-:W-:Y:S01]  /*251c0*/  HMMA.16816.F32 R36, R8, R16, R36 ;  /* 0x000000100824723c */ /* 0x000fe20000001824 */
[----:B-1----:R-:W-:-:S07]  /*251d0*/  FFMA.FTZ R2, R171, R0, -R5 ;  /* 0x00000000ab027223 */ /* 0x002fce0000010805 */
[C---:B------:R-:W-:Y:S01]  /*251e0*/  HMMA.16816.F32 R68, R8.reuse, R18, R68 ;  /* 0x000000120844723c */ /* 0x040fe20000001844 */
[----:B------:R-:W1:Y:S01]  /*251f0*/  LDSM.16.MT88.4 R16, [R179+0xc800] ;  /* 0x00c80000b310783b */ /* 0x000e620000004200 */
[----:B------:R-:W-:Y:S01]  /*25200*/  MOV R171, R119 ;  /* 0x0000007700ab7202 */ /* 0x000fe20000000f00 */
[----:B------:R4:W-:Y:S05]  /*25210*/  MUFU.EX2 R153, R2 ;  /* 0x0000000200997308 */ /* 0x0009ea0000000800 */
[C---:B------:R-:W-:Y:S08]  /*25220*/  HMMA.16816.F32 R32, R8.reuse, R12, R32 ;  /* 0x0000000c0820723c */ /* 0x040ff00000001820 */
[----:B------:R-:W-:Y:S01]  /*25230*/  HMMA.16816.F32 R20, R8, R14, R20 ;  /* 0x0000000e0814723c */ /* 0x000fe20000001814 */
[----:B------:R-:W1:Y:S01]  /*25240*/  LDSM.16.MT88.4 R12, [R180+0xc800] ;  /* 0x00c80000b40c783b */ /* 0x000e620000004200 */
[----:B----4-:R-:W-:Y:S01]  /*25250*/  FFMA.FTZ R2, R172, R0, -R7 ;  /* 0x00000000ac027223 */ /* 0x010fe20000010807 */
[----:B------:R-:W-:-:S03]  /*25260*/  MOV R172, R150 ;  /* 0x0000009600ac7202 */ /* 0x000fc60000000f00 */
[----:B------:R4:W-:Y:S02]  /*25270*/  MUFU.EX2 R152, R2 ;  /* 0x0000000200987308 */ /* 0x0009e40000000800 */
[----:B------:R-:W-:Y:S01]  /*25280*/  HMMA.16816.F32 R60, R8, R30, R60 ;  /* 0x0000001e083c723c */ /* 0x000fe2000000183c */
[----:B------:R-:W1:Y:S06]  /*25290*/  LDSM.16.MT88.4 R28, [R178+0xc800] ;  /* 0x00c80000b21c783b */ /* 0x000e6c0000004200 */
[----:B--2---:R-:W-:Y:S01]  /*252a0*/  F2FP.PACK_AB R9, R155, R154 ;  /* 0x0000009a9b09723e */ /* 0x004fe200000000ff */
[----:B----4-:R-:W-:Y:S01]  /*252b0*/  FFMA.FTZ R2, R81, R0, -R7 ;  /* 0x0000000051027223 */ /* 0x010fe20000010807 */
[----:B------:R-:W-:-:S03]  /*252c0*/  MOV R81, R151 ;  /* 0x0000009700517202 */ /* 0x000fc60000000f00 */
[----:B------:R2:W4:Y:S02]  /*252d0*/  MUFU.EX2 R151, R2 ;  /* 0x0000000200977308 */ /* 0x0005240000000800 */
[----:B--2---:R-:W-:Y:S01]  /*252e0*/  FFMA.FTZ R2, R173, R0, -R7 ;  /* 0x00000000ad027223 */ /* 0x004fe20000010807 */
[----:B------:R-:W-:Y:S02]  /*252f0*/  MOV R173, R149 ;  /* 0x0000009500ad7202 */ /* 0x000fe40000000f00 */
[----:B----4-:R-:W-:-:S03]  /*25300*/  F2FP.PACK_AB R8, R151, R152 ;  /* 0x000000989708723e */ /* 0x010fc600000000ff */
[----:B------:R2:W-:Y:S02]  /*25310*/  MUFU.EX2 R150, R2 ;  /* 0x0000000200967308 */ /* 0x0005e40000000800 */
[----:B--2---:R-:W-:Y:S01]  /*25320*/  FFMA.FTZ R2, R82, R0, -R7 ;  /* 0x0000000052027223 */ /* 0x004fe20000010807 */
[----:B------:R-:W-:-:S05]  /*25330*/  MOV R82, R117 ;  /* 0x0000007500527202 */ /* 0x000fca0000000f00 */
[----:B------:R2:W4:Y:S02]  /*25340*/  MUFU.EX2 R149, R2 ;  /* 0x0000000200957308 */ /* 0x0005240000000800 */
[----:B--2---:R-:W-:Y:S01]  /*25350*/  FFMA.FTZ R2, R83, R0, -R5 ;  /* 0x0000000053027223 */ /* 0x004fe20000010805 */
[----:B------:R-:W-:Y:S02]  /*25360*/  MOV R83, R148 ;  /* 0x0000009400537202 */ /* 0x000fe40000000f00 */
[----:B----4-:R-:W-:-:S03]  /*25370*/  F2FP.PACK_AB R10, R149, R150 ;  /* 0x00000096950a723e */ /* 0x010fc600000000ff */
[----:B------:R2:W4:Y:S02]  /*25380*/  MUFU.EX2 R148, R2 ;  /* 0x0000000200947308 */ /* 0x0005240000000800 */
[----:B--2---:R-:W-:Y:S01]  /*25390*/  FFMA.FTZ R2, R175, R0, -R5 ;  /* 0x00000000af027223 */ /* 0x004fe20000010805 */
[----:B------:R-:W-:Y:S02]  /*253a0*/  MOV R175, R139 ;  /* 0x0000008b00af7202 */ /* 0x000fe40000000f00 */
[----:B----4-:R-:W-:-:S03]  /*253b0*/  F2FP.PACK_AB R11, R148, R153 ;  /* 0x00000099940b723e */ /* 0x010fc600000000ff */
[----:B------:R2:W-:Y:S04]  /*253c0*/  MUFU.EX2 R147, R2 ;  /* 0x0000000200937308 */ /* 0x0005e80000000800 */
[C---:B---3--:R-:W-:Y:S08]  /*253d0*/  HMMA.16816.F32 R44, R8.reuse, R24, R44 ;  /* 0x00000018082c723c */ /* 0x048ff0000000182c */
[----:B------:R-:W-:Y:S01]  /*253e0*/  HMMA.16816.F32 R52, R8, R26, R52 ;  /* 0x0000001a0834723c */ /* 0x000fe20000001834 */
[----:B------:R-:W3:Y:S01]  /*253f0*/  LDSM.16.MT88.4 R24, [R181+0xd000] ;  /* 0x00d00000b518783b */ /* 0x000ee20000004200 */
[----:B--2---:R-:W-:Y:S01]  /*25400*/  FFMA.FTZ R2, R84, R0, -R5 ;  /* 0x0000000054027223 */ /* 0x004fe20000010805 */
[----:B------:R-:W-:-:S03]  /*25410*/  MOV R84, R115 ;  /* 0x0000007300547202 */ /* 0x000fc60000000f00 */
[----:B------:R2:W4:Y:S02]  /*25420*/  MUFU.EX2 R146, R2 ;  /* 0x0000000200927308 */ /* 0x0005240000000800 */
[C---:B-1----:R-:W-:Y:S08]  /*25430*/  HMMA.16816.F32 R36, R8.reuse, R16, R36 ;  /* 0x000000100824723c */ /* 0x042ff00000001824 */
[----:B------:R-:W-:Y:S01]  /*25440*/  HMMA.16816.F32 R68, R8, R18, R68 ;  /* 0x000000120844723c */ /* 0x000fe20000001844 */
[----:B------:R-:W1:Y:S01]  /*25450*/  LDSM.16.MT88.4 R16, [R179+0xd000] ;  /* 0x00d00000b310783b */ /* 0x000e620000004200 */
[----:B--2---:R-:W-:Y:S01]  /*25460*/  FFMA.FTZ R2, R188, R0, -R5 ;  /* 0x00000000bc027223 */ /* 0x004fe20000010805 */
[----:B------:R-:W-:-:S05]  /*25470*/  MOV R188, R110 ;  /* 0x0000006e00bc7202 */ /* 0x000fca0000000f00 */
[C---:B------:R-:W-:Y:S01]  /*25480*/  HMMA.16816.F32 R32, R8.reuse, R12, R32 ;  /* 0x0000000c0820723c */ /* 0x040fe20000001820 */
[----:B------:R2:W-:Y:S07]  /*25490*/  MUFU.EX2 R145, R2 ;  /* 0x0000000200917308 */ /* 0x0005ee0000000800 */
[C---:B------:R-:W-:Y:S01]  /*254a0*/  HMMA.16816.F32 R20, R8.reuse, R14, R20 ;  /* 0x0000000e0814723c */ /* 0x040fe20000001814 */
[----:B------:R-:W1:Y:S07]  /*254b0*/  LDSM.16.MT88.4 R12, [R180+0xd000] ;  /* 0x00d00000b40c783b */ /* 0x000e6e0000004200 */
[----:B------:R-:W-:Y:S01]  /*254c0*/  HMMA.16816.F32 R40, R8, R28, R48 ;  /* 0x0000001c0828723c */ /* 0x000fe20000001830 */
[----:B--2---:R-:W-:Y:S01]  /*254d0*/  FFMA.FTZ R2, R192, R0, -R7 ;  /* 0x00000000c0027223 */ /* 0x004fe20000010807 */
[----:B------:R-:W-:-:S03]  /*254e0*/  MOV R192, R6 ;  /* 0x0000000600c07202 */ /* 0x000fc60000000f00 */
[----:B------:R2:W-:Y:S03]  /*254f0*/  MUFU.EX2 R144, R2 ;  /* 0x0000000200907308 */ /* 0x0005e60000000800 */
[----:B------:R-:W-:Y:S01]  /*25500*/  HMMA.16816.F32 R60, R8, R30, R60 ;  /* 0x0000001e083c723c */ /* 0x000fe2000000183c */
[----:B------:R-:W1:Y:S01]  /*25510*/  LDSM.16.MT88.4 R28, [R178+0xd000] ;  /* 0x00d00000b21c783b */ /* 0x000e620000004200 */
[----:B------:R-:W-:Y:S01]  /*25520*/  FFMA.FTZ R4, R188, R4, R192 ;  /* 0x00000004bc047223 */ /* 0x000fe200000100c0 */
[----:B------:R-:W-:Y:S02]  /*25530*/  MOV R192, R73 ;  /* 0x0000004900c07202 */ /* 0x000fe40000000f00 */
[----:B------:R-:W-:Y:S01]  /*25540*/  MOV R188, R72 ;  /* 0x0000004800bc7202 */ /* 0x000fe20000000f00 */
[----:B------:R-:W-:Y:S01]  /*25550*/  FADD.FTZ R4, R82, R4 ;  /* 0x0000000452047221 */ /* 0x000fe20000010000 */
[----:B----4-:R-:W-:Y:S01]  /*25560*/  F2FP.PACK_AB R9, R146, R147 ;  /* 0x000000939209723e */ /* 0x010fe200000000ff */
[----:B--2---:R-:W-:Y:S01]  /*25570*/  FFMA.FTZ R2, R85, R0, -R7 ;  /* 0x0000000055027223 */ /* 0x004fe20000010807 */
[----:B------:R-:W-:-:S03]  /*25580*/  MOV R85, R118 ;  /* 0x0000007600557202 */ /* 0x000fc60000000f00 */
[----:B------:R2:W4:Y:S02]  /*25590*/  MUFU.EX2 R142, R2 ;  /* 0x00000002008e7308 */ /* 0x0005240000000800 */
[----:B--2---:R-:W-:Y:S01]  /*255a0*/  FFMA.FTZ R2, R193, R0, -R7 ;  /* 0x00000000c1027223 */ /* 0x004fe20000010807 */
[----:B----4-:R-:W-:Y:S02]  /*255b0*/  F2FP.PACK_AB R8, R142, R144 ;  /* 0x000000908e08723e */ /* 0x010fe400000000ff */
[----:B------:R-:W-:-:S03]  /*255c0*/  MOV R193, R116 ;  /* 0x0000007400c17202 */ /* 0x000fc60000000f00 */
[----:B------:R2:W-:Y:S02]  /*255d0*/  MUFU.EX2 R141, R2 ;  /* 0x00000002008d7308 */ /* 0x0005e40000000800 */
[----:B------:R-:W-:Y:S01]  /*255e0*/  FFMA.FTZ R3, R85, R3, R193 ;  /* 0x0000000355037223 */ /* 0x000fe200000100c1 */
[----:B------:R-:W-:Y:S02]  /*255f0*/  MOV R193, R81 ;  /* 0x0000005100c17202 */ /* 0x000fe40000000f00 */
[----:B------:R-:W-:Y:S02]  /*25600*/  MOV R81, R80 ;  /* 0x0000005000517202 */ /* 0x000fe40000000f00 */
[----:B------:R-:W-:Y:S01]  /*25610*/  MOV R80, R75 ;  /* 0x0000004b00507202 */ /* 0x000fe20000000f00 */
[----:B--2---:R-:W-:-:S04]  /*25620*/  FFMA.FTZ R2, R86, R0, -R7 ;  /* 0x0000000056027223 */ /* 0x004fc80000010807 */
[----:B------:R2:W4:Y:S02]  /*25630*/  MUFU.EX2 R143, R2 ;  /* 0x00000002008f7308 */ /* 0x0005240000000800 */
[----:B--2---:R-:W-:Y:S01]  /*25640*/  FFMA.FTZ R2, R87, R0, -R5 ;  /* 0x0000000057027223 */ /* 0x004fe20000010805 */
[----:B----4-:R-:W-:-:S05]  /*25650*/  F2FP.PACK_AB R10, R143, R141 ;  /* 0x0000008d8f0a723e */ /* 0x010fca00000000ff */
[----:B------:R2:W4:Y:S02]  /*25660*/  MUFU.EX2 R140, R2 ;  /* 0x00000002008c7308 */ /* 0x0005240000000800 */
[----:B--2---:R-:W-:Y:S01]  /*25670*/  FFMA.FTZ R2, R168, R0, -R5 ;  /* 0x00000000a8027223 */ /* 0x004fe20000010805 */
[----:B----4-:R-:W-:Y:S02]  /*25680*/  F2FP.PACK_AB R11, R140, R145 ;  /* 0x000000918c0b723e */ /* 0x010fe400000000ff */
[----:B------:R-:W-:-:S03]  /*25690*/  MOV R168, R83 ;  /* 0x0000005300a87202 */ /* 0x000fc60000000f00 */
[----:B------:R2:W-:Y:S02]  /*256a0*/  MUFU.EX2 R138, R2 ;  /* 0x00000002008a7308 */ /* 0x0005e40000000800 */
[----:B---3--:R-:W-:Y:S01]  /*256b0*/  HMMA.16816.F32 R44, R8, R24, R44 ;  /* 0x00000018082c723c */ /* 0x008fe2000000182c */
[----:B------:R-:W-:-:S04]  /*256c0*/  FADD.FTZ R4, R168, R4 ;  /* 0x00000004a8047221 */ /* 0x000fc80000010000 */
[----:B------:R-:W-:-:S03]  /*256d0*/  FADD.FTZ R4, R81, R4 ;  /* 0x0000000451047221 */ /* 0x000fc60000010000 */
[----:B------:R-:W-:Y:S01]  /*256e0*/  HMMA.16816.F32 R52, R8, R26, R52 ;  /* 0x0000001a0834723c */ /* 0x000fe20000001834 */
[----:B------:R-:W3:Y:S01]  /*256f0*/  LDSM.16.MT88.4 R24, [R181+0xd800] ;  /* 0x00d80000b518783b */ /* 0x000ee20000004200 */
[----:B--2---:R-:W-:-:S04]  /*25700*/  FFMA.FTZ R2, R88, R0, -R5 ;  /* 0x0000000058027223 */ /* 0x004fc80000010805 */
[----:B------:R2:W4:Y:S02]  /*25710*/  MUFU.EX2 R139, R2 ;  /* 0x00000002008b7308 */ /* 0x0005240000000800 */
[C---:B-1----:R-:W-:Y:S08]  /*25720*/  HMMA.16816.F32 R48, R8.reuse, R16, R36 ;  /* 0x000000100830723c */ /* 0x042ff00000001824 */
[----:B------:R-:W-:Y:S01]  /*25730*/  HMMA.16816.F32 R68, R8, R18, R68 ;  /* 0x000000120844723c */ /* 0x000fe20000001844 */
[----:B------:R-:W1:Y:S01]  /*25740*/  LDSM.16.MT88.4 R16, [R179+0xd800] ;  /* 0x00d80000b310783b */ /* 0x000e620000004200 */
[----:B--2---:R-:W-:-:S06]  /*25750*/  FFMA.FTZ R2, R104, R0, -R5 ;  /* 0x0000000068027223 */ /* 0x004fcc0000010805 */
[C---:B------:R-:W-:Y:S01]  /*25760*/  HMMA.16816.F32 R36, R8.reuse, R12, R32 ;  /* 0x0000000c0824723c */ /* 0x040fe20000001820 */
[----:B------:R-:W-:Y:S01]  /*25770*/  LDSM.16.MT88.4 R32, [R178+0xe000] ;  /* 0x00e00000b220783b */ /* 0x000fe20000004200 */
[----:B------:R2:W-:Y:S06]  /*25780*/  MUFU.EX2 R137, R2 ;  /* 0x0000000200897308 */ /* 0x0005ec0000000800 */
[C---:B------:R-:W-:Y:S01]  /*25790*/  HMMA.16816.F32 R20, R8.reuse, R14, R20 ;  /* 0x0000000e0814723c */ /* 0x040fe20000001814 */
[----:B------:R-:W1:Y:S07]  /*257a0*/  LDSM.16.MT88.4 R12, [R180+0xd800] ;  /* 0x00d80000b40c783b */ /* 0x000e6e0000004200 */
[----:B------:R-:W-:Y:S01]  /*257b0*/  HMMA.16816.F32 R40, R8, R28, R40 ;  /* 0x0000001c0828723c */ /* 0x000fe20000001828 */
[----:B--2---:R-:W-:Y:S01]  /*257c0*/  FFMA.FTZ R2, R195, R0, -R7 ;  /* 0x00000000c3027223 */ /* 0x004fe20000010807 */
[----:B------:R-:W-:-:S02]  /*257d0*/  MOV R195, R175 ;  /* 0x000000af00c37202 */ /* 0x000fc40000000f00 */
[----:B------:R-:W-:Y:S01]  /*257e0*/  MOV R175, R74 ;  /* 0x0000004a00af7202 */ /* 0x000fe20000000f00 */
[----:B------:R2:W-:Y:S03]  /*257f0*/  MUFU.EX2 R136, R2 ;  /* 0x0000000200887308 */ /* 0x0005e60000000800 */
[----:B------:R-:W-:Y:S01]  /*25800*/  HMMA.16816.F32 R60, R8, R30, R60 ;  /* 0x0000001e083c723c */ /* 0x000fe2000000183c */
[----:B------:R-:W1:Y:S06]  /*25810*/  LDSM.16.MT88.4 R28, [R178+0xd800] ;  /* 0x00d80000b21c783b */ /* 0x000e6c0000004200 */
[----:B----4-:R-:W-:Y:S01]  /*25820*/  F2FP.PACK_AB R9, R139, R138 ;  /* 0x0000008a8b09723e */ /* 0x010fe200000000ff */
[----:B--2---:R-:W-:-:S04]  /*25830*/  FFMA.FTZ R2, R89, R0, -R7 ;  /* 0x0000000059027223 */ /* 0x004fc80000010807 */
[----:B------:R2:W4:Y:S02]  /*25840*/  MUFU.EX2 R131, R2 ;  /* 0x0000000200837308 */ /* 0x0005240000000800 */
[----:B--2---:R-:W-:Y:S01]  /*25850*/  FFMA.FTZ R2, R123, R0, -R7 ;  /* 0x000000007b027223 */ /* 0x004fe20000010807 */
[----:B----4-:R-:W-:-:S05]  /*25860*/  F2FP.PACK_AB R8, R131, R136 ;  /* 0x000000888308723e */ /* 0x010fca00000000ff */
[----:B------:R2:W-:Y:S02]  /*25870*/  MUFU.EX2 R130, R2 ;  /* 0x0000000200827308 */ /* 0x0005e40000000800 */
[----:B--2---:R-:W-:-:S06]  /*25880*/  FFMA.FTZ R2, R90, R0, -R7 ;  /* 0x000000005a027223 */ /* 0x004fcc0000010807 */
[----:B------:R2:W4:Y:S02]  /*25890*/  MUFU.EX2 R129, R2 ;  /* 0x0000000200817308 */ /* 0x0005240000000800 */
[----:B--2---:R-:W-:Y:S01]  /*258a0*/  FFMA.FTZ R2, R91, R0, -R5 ;  /* 0x000000005b027223 */ /* 0x004fe20000010805 */
[----:B----4-:R-:W-:-:S05]  /*258b0*/  F2FP.PACK_AB R10, R129, R130 ;  /* 0x00000082810a723e */ /* 0x010fca00000000ff */
[----:B------:R2:W4:Y:S02]  /*258c0*/  MUFU.EX2 R128, R2 ;  /* 0x0000000200807308 */ /* 0x0005240000000800 */
[----:B--2---:R-:W-:Y:S01]  /*258d0*/  FFMA.FTZ R2, R105, R0, -R5 ;  /* 0x0000000069027223 */ /* 0x004fe20000010805 */
[----:B----4-:R-:W-:-:S05]  /*258e0*/  F2FP.PACK_AB R11, R128, R137 ;  /* 0x00000089800b723e */ /* 0x010fca00000000ff */
[----:B------:R2:W-:Y:S02]  /*258f0*/  MUFU.EX2 R126, R2 ;  /* 0x00000002007e7308 */ /* 0x0005e40000000800 */
[C---:B---3--:R-:W-:Y:S08]  /*25900*/  HMMA.16816.F32 R44, R8.reuse, R24, R44 ;  /* 0x00000018082c723c */ /* 0x048ff0000000182c */
[----:B------:R-:W-:Y:S01]  /*25910*/  HMMA.16816.F32 R52, R8, R26, R52 ;  /* 0x0000001a0834723c */ /* 0x000fe20000001834 */
[----:B--2---:R-:W-:-:S04]  /*25920*/  FFMA.FTZ R2, R92, R0, -R5 ;  /* 0x000000005c027223 */ /* 0x004fc80000010805 */
[----:B------:R2:W3:Y:S03]  /*25930*/  MUFU.EX2 R127, R2 ;  /* 0x00000002007f7308 */ /* 0x0004e60000000800 */
        /* <DEDUP_REMOVED lines=8> */
[----:B------:R-:W4:Y:S07]  /*259c0*/  LDSM.16.MT88.4 R12, [R180+0xe000] ;  /* 0x00e00000b40c783b */ /* 0x000f2e0000004200 */
[----:B------:R-:W-:Y:S01]  /*259d0*/  HMMA.16816.F32 R40, R8, R28, R40 ;  /* 0x0000001c0828723c */ /* 0x000fe20000001828 */
[----:B--2---:R-:W-:-:S04]  /*259e0*/  FFMA.FTZ R2, R113, R0, -R7 ;  /* 0x0000000071027223 */ /* 0x004fc80000010807 */
[----:B------:R2:W-:Y:S03]  /*259f0*/  MUFU.EX2 R124, R2 ;  /* 0x00000002007c7308 */ /* 0x0005e60000000800 */
[----:B------:R-:W-:Y:S01]  /*25a00*/  HMMA.16816.F32 R60, R8, R30, R60 ;  /* 0x0000001e083c723c */ /* 0x000fe2000000183c */
[----:B------:R-:W1:Y:S06]  /*25a10*/  LDSM.16.MT88.4 R28, [R181+0xe000] ;  /* 0x00e00000b51c783b */ /* 0x000e6c0000004200 */
[----:B---3--:R-:W-:Y:S01]  /*25a20*/  F2FP.PACK_AB R9, R127, R126 ;  /* 0x0000007e7f09723e */ /* 0x008fe200000000ff */
[----:B--2---:R-:W-:-:S04]  /*25a30*/  FFMA.FTZ R2, R93, R0, -R7 ;  /* 0x000000005d027223 */ /* 0x004fc80000010807 */
[----:B------:R2:W3:Y:S02]  /*25a40*/  MUFU.EX2 R123, R2 ;  /* 0x00000002007b7308 */ /* 0x0004e40000000800 */
[----:B--2---:R-:W-:Y:S01]  /*25a50*/  FFMA.FTZ R2, R109, R0, -R7 ;  /* 0x000000006d027223 */ /* 0x004fe20000010807 */
[----:B---3--:R-:W-:-:S05]  /*25a60*/  F2FP.PACK_AB R8, R123, R124 ;  /* 0x0000007c7b08723e */ /* 0x008fca00000000ff */
[----:B------:R2:W-:Y:S02]  /*25a70*/  MUFU.EX2 R122, R2 ;  /* 0x00000002007a7308 */ /* 0x0005e40000000800 */
[----:B--2---:R-:W-:-:S06]  /*25a80*/  FFMA.FTZ R2, R94, R0, -R7 ;  /* 0x000000005e027223 */ /* 0x004fcc0000010807 */
[----:B------:R2:W3:Y:S02]  /*25a90*/  MUFU.EX2 R121, R2 ;  /* 0x0000000200797308 */ /* 0x0004e40000000800 */
[----:B--2---:R-:W-:Y:S01]  /*25aa0*/  FFMA.FTZ R2, R95, R0, -R5 ;  /* 0x000000005f027223 */ /* 0x004fe20000010805 */
[----:B---3--:R-:W-:-:S05]  /*25ab0*/  F2FP.PACK_AB R10, R121, R122 ;  /* 0x0000007a790a723e */ /* 0x008fca00000000ff */
[----:B------:R2:W3:Y:S02]  /*25ac0*/  MUFU.EX2 R120, R2 ;  /* 0x0000000200787308 */ /* 0x0004e40000000800 */
[----:B--2---:R-:W-:Y:S01]  /*25ad0*/  FFMA.FTZ R2, R106, R0, -R5 ;  /* 0x000000006a027223 */ /* 0x004fe20000010805 */
[----:B---3--:R-:W-:-:S05]  /*25ae0*/  F2FP.PACK_AB R11, R120, R125 ;  /* 0x0000007d780b723e */ /* 0x008fca00000000ff */
[----:B------:R2:W-:Y:S02]  /*25af0*/  MUFU.EX2 R117, R2 ;  /* 0x0000000200757308 */ /* 0x0005e40000000800 */
[C---:B------:R-:W-:Y:S08]  /*25b00*/  HMMA.16816.F32 R40, R8.reuse, R32, R40 ;  /* 0x000000200828723c */ /* 0x040ff00000001828 */
[----:B------:R-:W-:Y:S01]  /*25b10*/  HMMA.16816.F32 R60, R8, R34, R60 ;  /* 0x00000022083c723c */ /* 0x000fe2000000183c */
[----:B------:R-:W3:Y:S01]  /*25b20*/  LDSM.16.MT88.4 R32, [R178+0xe800] ;  /* 0x00e80000b220783b */ /* 0x000ee20000004200 */
[----:B--2---:R-:W-:Y:S01]  /*25b30*/  FFMA.FTZ R2, R169, R0, -R5 ;  /* 0x00000000a9027223 */ /* 0x004fe20000010805 */
[----:B------:R-:W-:-:S03]  /*25b40*/  MOV R169, R84 ;  /* 0x0000005400a97202 */ /* 0x000fc60000000f00 */
[----:B------:R2:W2:Y:S02]  /*25b50*/  MUFU.EX2 R119, R2 ;  /* 0x0000000200777308 */ /* 0x0004a40000000800 */
[----:B-1----:R-:W-:Y:S01]  /*25b60*/  HMMA.16816.F32 R48, R8, R16, R48 ;  /* 0x000000100830723c */ /* 0x002fe20000001830 */
[----:B------:R-:W-:-:S04]  /*25b70*/  FADD.FTZ R3, R169, R3 ;  /* 0x00000003a9037221 */ /* 0x000fc80000010000 */
[----:B------:R-:W-:-:S03]  /*25b80*/  FADD.FTZ R3, R195, R3 ;  /* 0x00000003c3037221 */ /* 0x000fc60000010000 */
[----:B------:R-:W-:Y:S01]  /*25b90*/  HMMA.16816.F32 R68, R8, R18, R68 ;  /* 0x000000120844723c */ /* 0x000fe20000001844 */
[----:B------:R-:W1:Y:S01]  /*25ba0*/  LDSM.16.MT88.4 R16, [R179+0xe800] ;  /* 0x00e80000b310783b */ /* 0x000e620000004200 */
[----:B------:R-:W-:Y:S02]  /*25bb0*/  FADD.FTZ R3, R193, R3 ;  /* 0x00000003c1037221 */ /* 0x000fe40000010000 */
[----:B--2---:R-:W-:-:S04]  /*25bc0*/  FFMA.FTZ R2, R107, R0, -R5 ;  /* 0x000000006b027223 */ /* 0x004fc80000010805 */
[C---:B----4-:R-:W-:Y:S01]  /*25bd0*/  HMMA.16816.F32 R24, R8.reuse, R12, R24 ;  /* 0x0000000c0818723c */ /* 0x050fe20000001818 */
[----:B------:R2:W-:Y:S07]  /*25be0*/  MUFU.EX2 R118, R2 ;  /* 0x0000000200767308 */ /* 0x0005ee0000000800 */
[C---:B------:R-:W-:Y:S01]  /*25bf0*/  HMMA.16816.F32 R20, R8.reuse, R14, R20 ;  /* 0x0000000e0814723c */ /* 0x040fe20000001814 */
[----:B------:R-:W4:Y:S07]  /*25c00*/  LDSM.16.MT88.4 R12, [R180+0xe800] ;  /* 0x00e80000b40c783b */ /* 0x000f2e0000004200 */
[----:B------:R-:W-:Y:S01]  /*25c10*/  HMMA.16816.F32 R44, R8, R28, R44 ;  /* 0x0000001c082c723c */ /* 0x000fe2000000182c */
[----:B--2---:R-:W-:-:S04]  /*25c20*/  FFMA.FTZ R2, R198, R0, -R7 ;  /* 0x00000000c6027223 */ /* 0x004fc80000010807 */
[----:B------:R2:W-:Y:S03]  /*25c30*/  MUFU.EX2 R116, R2 ;  /* 0x0000000200747308 */ /* 0x0005e60000000800 */
[----:B------:R-:W-:Y:S07]  /*25c40*/  HMMA.16816.F32 R52, R8, R30, R52 ;  /* 0x0000001e0834723c */ /* 0x000fee0000001834 */
[----:B------:R-:W-:Y:S01]  /*25c50*/  F2FP.PACK_AB R9, R119, R117 ;  /* 0x000000757709723e */ /* 0x000fe200000000ff */
[----:B--2---:R-:W-:-:S04]  /*25c60*/  FFMA.FTZ R2, R174, R0, -R7 ;  /* 0x00000000ae027223 */ /* 0x004fc80000010807 */
[----:B------:R2:W1:Y:S02]  /*25c70*/  MUFU.EX2 R115, R2 ;  /* 0x0000000200737308 */ /* 0x0004640000000800 */
[----:B--2---:R-:W-:Y:S01]  /*25c80*/  FFMA.FTZ R2, R199, R0, -R7 ;  /* 0x00000000c7027223 */ /* 0x004fe20000010807 */
[----:B-1----:R-:W-:-:S05]  /*25c90*/  F2FP.PACK_AB R8, R115, R116 ;  /* 0x000000747308723e */ /* 0x002fca00000000ff */
        /* <DEDUP_REMOVED lines=15> */
[----:B------:R-:W-:Y:S01]  /*25d90*/  HMMA.16816.F32 R44, R8, R38, R52 ;  /* 0x00000026082c723c */ /* 0x000fe20000001834 */
[----:B------:R-:W2:Y:S04]  /*25da0*/  LDSM.16.MT88.4 R36, [R181+0xf000] ;  /* 0x00f00000b524783b */ /* 0x000ea80000004200 */
[----:B------:R-:W-:Y:S01]  /*25db0*/  LDSM.16.MT88.4 R52, [R179+0xf800] ;  /* 0x00f80000b334783b */ /* 0x000fe20000004200 */
[----:B-1----:R-:W-:-:S02]  /*25dc0*/  FFMA.FTZ R2, R202, R0, -R5 ;  /* 0x00000000ca027223 */ /* 0x002fc40000010805 */
[C---:B------:R-:W-:Y:S02]  /*25dd0*/  HMMA.16816.F32 R56, R8.reuse, R16, R48 ;  /* 0x000000100838723c */ /* 0x040fe40000001830 */
[----:B------:R1:W-:Y:S06]  /*25de0*/  MUFU.EX2 R111, R2 ;  /* 0x00000002006f7308 */ /* 0x0003ec0000000800 */
[C---:B----4-:R-:W-:Y:S01]  /*25df0*/  HMMA.16816.F32 R48, R8.reuse, R12, R24 ;  /* 0x0000000c0830723c */ /* 0x050fe20000001818 */
[----:B------:R-:W-:Y:S07]  /*25e00*/  LDSM.16.MT88.4 R24, [R178+0xf800] ;  /* 0x00f80000b218783b */ /* 0x000fee0000004200 */
[----:B------:R-:W-:Y:S01]  /*25e10*/  HMMA.16816.F32 R20, R8, R14, R20 ;  /* 0x0000000e0814723c */ /* 0x000fe20000001814 */
[----:B------:R-:W4:Y:S01]  /*25e20*/  LDSM.16.MT88.4 R12, [R180+0xf000] ;  /* 0x00f00000b40c783b */ /* 0x000f220000004200 */
[----:B-1----:R-:W-:-:S04]  /*25e30*/  FFMA.FTZ R2, R205, R0, -R7 ;  /* 0x00000000cd027223 */ /* 0x002fc80000010807 */
[----:B------:R1:W-:Y:S02]  /*25e40*/  MUFU.EX2 R107, R2 ;  /* 0x00000002006b7308 */ /* 0x0003e40000000800 */
        /* <DEDUP_REMOVED lines=11> */
[----:B---3--:R-:W-:-:S05]  /*25f00*/  F2FP.PACK_AB R10, R105, R106 ;  /* 0x0000006a690a723e */ /* 0x008fca00000000ff */
[----:B------:R1:W3:Y:S02]  /*25f10*/  MUFU.EX2 R104, R2 ;  /* 0x0000000200687308 */ /* 0x0002e40000000800 */
[----:B-1----:R-:W-:Y:S01]  /*25f20*/  FFMA.FTZ R2, R207, R0, -R5 ;  /* 0x00000000cf027223 */ /* 0x002fe20000010805 */
[----:B---3--:R-:W-:-:S05]  /*25f30*/  F2FP.PACK_AB R11, R104, R111 ;  /* 0x0000006f680b723e */ /* 0x008fca00000000ff */
[----:B------:R1:W-:Y:S02]  /*25f40*/  MUFU.EX2 R99, R2 ;  /* 0x0000000200637308 */ /* 0x0003e40000000800 */
[C---:B--2---:R-:W-:Y:S08]  /*25f50*/  HMMA.16816.F32 R28, R8.reuse, R32, R28 ;  /* 0x00000020081c723c */ /* 0x044ff0000000181c */
[----:B------:R-:W-:Y:S01]  /*25f60*/  HMMA.16816.F32 R32, R8, R34, R60 ;  /* 0x000000220820723c */ /* 0x000fe2000000183c */
[----:B-1----:R-:W-:-:S04]  /*25f70*/  FFMA.FTZ R2, R102, R0, -R5 ;  /* 0x0000000066027223 */ /* 0x002fc80000010805 */
[----:B------:R1:W2:Y:S03]  /*25f80*/  MUFU.EX2 R101, R2 ;  /* 0x0000000200657308 */ /* 0x0002a60000000800 */
[C---:B------:R-:W-:Y:S08]  /*25f90*/  HMMA.16816.F32 R40, R8.reuse, R36, R40 ;  /* 0x000000240828723c */ /* 0x040ff00000001828 */
[----:B------:R-:W-:Y:S01]  /*25fa0*/  HMMA.16816.F32 R44, R8, R38, R44 ;  /* 0x00000026082c723c */ /* 0x000fe2000000182c */
[----:B------:R-:W3:Y:S01]  /*25fb0*/  LDSM.16.MT88.4 R36, [R181+0xf800] ;  /* 0x00f80000b524783b */ /* 0x000ee20000004200 */
[----:B-1----:R-:W-:-:S06]  /*25fc0*/  FFMA.FTZ R2, R208, R0, -R5 ;  /* 0x00000000d0027223 */ /* 0x002fcc0000010805 */
[C---:B----4-:R-:W-:Y:S01]  /*25fd0*/  HMMA.16816.F32 R60, R8.reuse, R12, R48 ;  /* 0x0000000c083c723c */ /* 0x050fe20000001830 */
[----:B------:R1:W-:Y:S07]  /*25fe0*/  MUFU.EX2 R100, R2 ;  /* 0x0000000200647308 */ /* 0x0003ee0000000800 */
[C---:B------:R-:W-:Y:S01]  /*25ff0*/  HMMA.16816.F32 R48, R8.reuse, R14, R20 ;  /* 0x0000000e0830723c */ /* 0x040fe20000001814 */
[----:B------:R-:W4:Y:S04]  /*26000*/  LDSM.16.MT88.4 R12, [R180+0xf800] ;  /* 0x00f80000b40c783b */ /* 0x000f280000004200 */
[----:B------:R-:W-:Y:S03]  /*26010*/  LDSM.16.MT88.4 R20, [R181+0x10000] ;  /* 0x01000000b514783b */ /* 0x000fe60000004200 */
[----:B------:R-:W-:Y:S01]  /*26020*/  HMMA.16816.F32 R56, R8, R16, R56 ;  /* 0x000000100838723c */ /* 0x000fe20000001838 */
[----:B-1----:R-:W-:-:S04]  /*26030*/  FFMA.FTZ R2, R211, R0, -R7 ;  /* 0x00000000d3027223 */ /* 0x002fc80000010807 */
[----:B------:R1:W-:Y:S03]  /*26040*/  MUFU.EX2 R98, R2 ;  /* 0x0000000200627308 */ /* 0x0003e60000000800 */
[----:B------:R-:W-:Y:S01]  /*26050*/  HMMA.16816.F32 R68, R8, R18, R68 ;  /* 0x000000120844723c */ /* 0x000fe20000001844 */
[----:B------:R-:W3:Y:S06]  /*26060*/  LDSM.16.MT88.4 R16, [R178+0x10000] ;  /* 0x01000000b210783b */ /* 0x000eec0000004200 */
[----:B--2---:R-:W-:Y:S01]  /*26070*/  F2FP.PACK_AB R9, R101, R99 ;  /* 0x000000636509723e */ /* 0x004fe200000000ff */
        /* <DEDUP_REMOVED lines=13> */
[C---:B------:R-:W-:Y:S08]  /*26150*/  HMMA.16816.F32 R64, R8.reuse, R24, R28 ;  /* 0x000000180840723c */ /* 0x040ff0000000181c */
[----:B------:R-:W-:Y:S01]  /*26160*/  HMMA.16816.F32 R28, R8, R26, R32 ;  /* 0x0000001a081c723c */ /* 0x000fe20000001820 */
[----:B-1----:R-:W-:-:S04]  /*26170*/  FFMA.FTZ R2, R197, R0, -R5 ;  /* 0x00000000c5027223 */ /* 0x002fc80000010805 */
[----:B------:R1:W2:Y:S03]  /*26180*/  MUFU.EX2 R94, R2 ;  /* 0x00000002005e7308 */ /* 0x0002a60000000800 */
[C---:B---3--:R-:W-:Y:S08]  /*26190*/  HMMA.16816.F32 R24, R8.reuse, R36, R40 ;  /* 0x000000240818723c */ /* 0x048ff00000001828 */
[----:B------:R-:W-:Y:S01]  /*261a0*/  HMMA.16816.F32 R32, R8, R38, R44 ;  /* 0x000000260820723c */ /* 0x000fe2000000182c */
[----:B------:R-:W3:Y:S01]  /*261b0*/  LDSM.16.MT88.4 R36, [R179+0x10000] ;  /* 0x01000000b324783b */ /* 0x000ee20000004200 */
[----:B-1----:R-:W-:-:S06]  /*261c0*/  FFMA.FTZ R2, R216, R0, -R5 ;  /* 0x00000000d8027223 */ /* 0x002fcc0000010805 */
[C---:B------:R-:W-:Y:S01]  /*261d0*/  HMMA.16816.F32 R40, R8.reuse, R52, R56 ;  /* 0x000000340828723c */ /* 0x040fe20000001838 */
[----:B------:R1:W-:Y:S07]  /*261e0*/  MUFU.EX2 R92, R2 ;  /* 0x00000002005c7308 */ /* 0x0003ee0000000800 */
[C---:B------:R-:W-:Y:S08]  /*261f0*/  HMMA.16816.F32 R52, R8.reuse, R54, R68 ;  /* 0x000000360834723c */ /* 0x040ff00000001844 */
[----:B----4-:R-:W-:Y:S01]  /*26200*/  HMMA.16816.F32 R44, R8, R12, R60 ;  /* 0x0000000c082c723c */ /* 0x010fe2000000183c */
[----:B-1----:R-:W-:-:S04]  /*26210*/  FFMA.FTZ R2, R217, R0, -R7 ;  /* 0x00000000d9027223 */ /* 0x002fc80000010807 */
[----:B------:R1:W-:Y:S03]  /*26220*/  MUFU.EX2 R91, R2 ;  /* 0x00000002005b7308 */ /* 0x0003e60000000800 */
[----:B------:R-:W-:Y:S01]  /*26230*/  HMMA.16816.F32 R48, R8, R14, R48 ;  /* 0x0000000e0830723c */ /* 0x000fe20000001830 */
[----:B------:R-:W-:Y:S06]  /*26240*/  LDSM.16.MT88.4 R12, [R178+0x10800] ;  /* 0x01080000b20c783b */ /* 0x000fec0000004200 */
        /* <DEDUP_REMOVED lines=18> */
[----:B------:R1:W4:Y:S02]  /*26370*/  MUFU.EX2 R86, R2 ;  /* 0x0000000200567308 */ /* 0x0003240000000800 */
[C---:B------:R-:W-:Y:S08]  /*26380*/  HMMA.16816.F32 R72, R8.reuse, R20, R24 ;  /* 0x000000140848723c */ /* 0x040ff00000001818 */
[----:B---3--:R-:W-:Y:S01]  /*26390*/  HMMA.16816.F32 R56, R8, R38, R52 ;  /* 0x000000260838723c */ /* 0x008fe20000001834 */
        /* <DEDUP_REMOVED lines=10> */
[----:B----4-:R-:W-:Y:S01]  /*26440*/  F2FP.PACK_AB R9, R86, R85 ;  /* 0x000000555609723e */ /* 0x010fe200000000ff */
        /* <DEDUP_REMOVED lines=78> */
[----:B--2---:R-:W-:Y:S01]  /*26930*/  FFMA.FTZ R4, R231, R0, -R7 ;  /* 0x00000000e7047223 */ /* 0x004fe20000010807 */
[----:B------:R-:W-:Y:S01]  /*26940*/  LDSM.16.MT88.4 R152, [R181+0x11800] ;  /* 0x01180000b598783b */ /* 0x000fe20000004200 */
[----:B------:R-:W-:Y:S01]  /*26950*/  FADD.FTZ R2, R147, R2 ;  /* 0x0000000293027221 */ /* 0x000fe20000010000 */
[----:B------:R-:W-:Y:S01]  /*26960*/  F2FP.PACK_AB R9, R66, R78 ;  /* 0x0000004e4209723e */ /* 0x000fe200000000ff */
[----:B------:R2:W-:Y:S01]  /*26970*/  MUFU.EX2 R64, R4 ;  /* 0x0000000400407308 */ /* 0x0005e20000000800 */
[----:B------:R-:W-:Y:S02]  /*26980*/  FADD.FTZ R3, R124, R3 ;  /* 0x000000037c037221 */ /* 0x000fe40000010000 */
[----:B------:R-:W-:Y:S02]  /*26990*/  FADD.FTZ R2, R146, R2 ;  /* 0x0000000292027221 */ /* 0x000fe40000010000 */
[----:B------:R-:W-:Y:S02]  /*269a0*/  FADD.FTZ R3, R123, R3 ;  /* 0x000000037b037221 */ /* 0x000fe40000010000 */
[----:B------:R-:W-:-:S02]  /*269b0*/  FADD.FTZ R2, R145, R2 ;  /* 0x0000000291027221 */ /* 0x000fc40000010000 */
[----:B------:R-:W-:Y:S01]  /*269c0*/  FADD.FTZ R3, R122, R3 ;  /* 0x000000037a037221 */ /* 0x000fe20000010000 */
[----:B------:R-:W-:Y:S01]  /*269d0*/  LDSM.16.MT88.4 R144, [R179+0x11800] ;  /* 0x01180000b390783b */ /* 0x000fe20000004200 */
[----:B------:R-:W-:Y:S02]  /*269e0*/  FADD.FTZ R2, R140, R2 ;  /* 0x000000028c027221 */ /* 0x000fe40000010000 */
[----:B------:R-:W-:Y:S02]  /*269f0*/  FADD.FTZ R3, R121, R3 ;  /* 0x0000000379037221 */ /* 0x000fe40000010000 */
        /* <DEDUP_REMOVED lines=21> */
[----:B------:R2:W1:Y:S02]  /*26b50*/  MUFU.EX2 R61, R4 ;  /* 0x00000004003d7308 */ /* 0x0004640000000800 */
[----:B--2---:R-:W-:Y:S01]  /*26b60*/  FFMA.FTZ R4, R225, R0, -R5 ;  /* 0x00000000e1047223 */ /* 0x004fe20000010805 */
[----:B-1----:R-:W-:-:S05]  /*26b70*/  F2FP.PACK_AB R10, R61, R63 ;  /* 0x0000003f3d0a723e */ /* 0x002fca00000000ff */
[----:B------:R1:W2:Y:S02]  /*26b80*/  MUFU.EX2 R60, R4 ;  /* 0x00000004003c7308 */ /* 0x0002a40000000800 */
[----:B-1----:R-:W-:Y:S01]  /*26b90*/  FFMA.FTZ R4, R233, R0, -R5 ;  /* 0x00000000e9047223 */ /* 0x002fe20000010805 */
[----:B--2---:R-:W-:-:S05]  /*26ba0*/  F2FP.PACK_AB R11, R60, R65 ;  /* 0x000000413c0b723e */ /* 0x004fca00000000ff */
[----:B------:R1:W-:Y:S02]  /*26bb0*/  MUFU.EX2 R51, R4 ;  /* 0x0000000400337308 */ /* 0x0003e40000000800 */
[C---:B----4-:R-:W-:Y:S08]  /*26bc0*/  HMMA.16816.F32 R36, R8.reuse, R18, R36 ;  /* 0x000000120824723c */ /* 0x050ff00000001824 */
[----:B------:R-:W-:Y:S01]  /*26bd0*/  HMMA.16816.F32 R44, R8, R16, R44 ;  /* 0x00000010082c723c */ /* 0x000fe2000000182c */
[----:B-1----:R-:W-:-:S04]  /*26be0*/  FFMA.FTZ R4, R227, R0, -R5 ;  /* 0x00000000e3047223 */ /* 0x002fc80000010805 */
[----:B------:R1:W2:Y:S03]  /*26bf0*/  MUFU.EX2 R50, R4 ;  /* 0x0000000400327308 */ /* 0x0002a60000000800 */
[C---:B------:R-:W-:Y:S08]  /*26c00*/  HMMA.16816.F32 R40, R8.reuse, R20, R40 ;  /* 0x000000140828723c */ /* 0x040ff00000001828 */
[----:B------:R-:W-:Y:S01]  /*26c10*/  HMMA.16816.F32 R32, R8, R22, R32 ;  /* 0x000000160820723c */ /* 0x000fe20000001820 */
[----:B------:R-:W4:Y:S01]  /*26c20*/  LDSM.16.MT88.4 R20, [R180+0x11000] ;  /* 0x01100000b414783b */ /* 0x000f220000004200 */
[----:B-1----:R-:W-:-:S06]  /*26c30*/  FFMA.FTZ R4, R234, R0, -R5 ;  /* 0x00000000ea047223 */ /* 0x002fcc0000010805 */
[C---:B---3--:R-:W-:Y:S01]  /*26c40*/  HMMA.16816.F32 R28, R8.reuse, R12, R28 ;  /* 0x0000000c081c723c */ /* 0x048fe2000000181c */
[----:B--2---:R-:W-:Y:S01]  /*26c50*/  F2FP.PACK_AB R137, R50, R51 ;  /* 0x000000333289723e */ /* 0x004fe200000000ff */
[----:B------:R1:W-:Y:S06]  /*26c60*/  MUFU.EX2 R49, R4 ;  /* 0x0000000400317308 */ /* 0x0003ec0000000800 */
[----:B------:R-:W-:Y:S01]  /*26c70*/  HMMA.16816.F32 R12, R8, R14, R56 ;  /* 0x0000000e080c723c */ /* 0x000fe20000001838 */
[----:B-1----:R-:W-:-:S04]  /*26c80*/  FFMA.FTZ R4, R235, R0, -R7 ;  /* 0x00000000eb047223 */ /* 0x002fc80000010807 */
[----:B------:R1:W-:Y:S03]  /*26c90*/  MUFU.EX2 R48, R4 ;  /* 0x0000000400307308 */ /* 0x0003e60000000800 */
[----:B----4-:R-:W-:Y:S01]  /*26ca0*/  HMMA.16816.F32 R140, R8, R20, R52 ;  /* 0x00000014088c723c */ /* 0x010fe20000001834 */
[----:B-1----:R-:W-:-:S07]  /*26cb0*/  FFMA.FTZ R4, R230, R0, -R7 ;  /* 0x00000000e6047223 */ /* 0x002fce0000010807 */
[----:B------:R-:W-:Y:S01]  /*26cc0*/  HMMA.16816.F32 R8, R8, R22, R24 ;  /* 0x000000160808723c */ /* 0x000fe20000001818 */
        /* <DEDUP_REMOVED lines=10> */
[----:B------:R-:W-:Y:S01]  /*26d70*/  FADD.FTZ R3, R110, R3 ;  /* 0x000000036e037221 */ /* 0x000fe20000010000 */
[----:B------:R1:W3:Y:S01]  /*26d80*/  MUFU.EX2 R16, R2 ;  /* 0x0000000200107308 */ /* 0x0002e20000000800 */
        /* <DEDUP_REMOVED lines=57> */
[----:B------:R-:W-:-:S03]  /*27120*/  FADD.FTZ R0, R17, R2 ;  /* 0x0000000211007221 */ /* 0x000fc60000010000 */
[----:B------:R1:W-:Y:S04]  /*27130*/  STL [R1+0x8], R4 ;  /* 0x0000080401007387 */ /* 0x0003e80000100800 */
[----:B------:R1:W-:Y:S02]  /*27140*/  STL [R1+0xc], R0 ;  /* 0x00000c0001007387 */ /* 0x0003e40000100800 */
.L_x_1411:
[----:B-1----:R-:W2:Y:S02]  /*27150*/  LDL R0, [R1+0x4] ;  /* 0x0000040001007983 */ /* 0x002ea40000100800 */
[----:B--2---:R-:W-:-:S13]  /*27160*/  ISETP.GE.AND P0, PT, R0, 0x1, PT ;  /* 0x000000010000780c */ /* 0x004fda0003f06270 */
[----:B------:R-:W-:Y:S05]  /*27170*/  @!P0 BRA `(.L_x_1422) ;  /* 0x00007b4000008947 */ /* 0x000fea0003800000 */
[----:B------:R-:W2:Y:S04]  /*27180*/  LDL R24, [R1+0x14] ;  /* 0x0000140001187983 */ /* 0x000ea80000100800 */
[----:B------:R-:W3:Y:S01]  /*27190*/  LDL R23, [R1+0x10] ;  /* 0x0000100001177983 */ /* 0x000ee20000100800 */
        /* <DEDUP_REMOVED lines=136> */
.L_x_1431:
[----:B-1----:R1:W5:Y:S01]  /*27a20*/  LDL R188, [R1+0x4] ;  /* 0x0000040001bc7983 */ /* 0x0023620000100800 */
[----:B------:R-:W-:Y:S01]  /*27a30*/  ULDC.64 UR4, c[0x0][0x40] ;  /* 0x0000100000047ab9 */ /* 0x000fe20000000a00 */
[----:B------:R-:W-:Y:S04]  /*27a40*/  DEPBAR.LE SB0, 0x0 ;  /* 0x000080000000791a */ /* 0x000fe80000000000 */
[----:B------:R-:W-:Y:S01]  /*27a50*/  UIADD3 UR4, UP0, UR4, 0x160, URZ ;  /* 0x0000016004047890 */ /* 0x000fe2000ff1e03f */
[----:B------:R-:W-:Y:S03]  /*27a60*/  ISETP.NE.U32.AND P0, PT, R240, RZ, PT ;  /* 0x000000fff000720c */ /* 0x000fe60003f05070 */
[----:B------:R-:W-:Y:S01]  /*27a70*/  UIADD3.X UR5, URZ, UR5, URZ, UP0, !UPT ;  /* 0x000000053f057290 */ /* 0x000fe200087fe43f */
[----:B------:R-:W-:Y:S01]  /*27a80*/  ISETP.NE.AND.EX P0, PT, R241, RZ, PT, P0 ;  /* 0x000000fff100720c */ /* 0x000fe20003f05300 */
[----:B---3--:R-:W-:Y:S04]  /*27a90*/  IMAD.U32 R6, RZ, RZ, UR4 ;  /* 0x00000004ff067e24 */ /* 0x008fe8000f8e00ff */
[----:B------:R-:W-:Y:S01]  /*27aa0*/  IMAD.U32 R7, RZ, RZ, UR5 ;  /* 0x00000005ff077e24 */ /* 0x000fe2000f8e00ff */
[----:B------:R-:W-:Y:S01]  /*27ab0*/  WARPSYNC 0xffffffff ;  /* 0xffffffff00007948 */ /* 0x000fe20003800000 */
[----:B------:R-:W-:Y:S06]  /*27ac0*/  BAR.SYNC.DEFER_BLOCKING 0x0 ;  /* 0x0000000000007b1d */ /* 0x000fec0000010000 */
[----:B------:R-:W-:Y:S01]  /*27ad0*/  BSSY B0, `(.L_x_1423) ;  /* 0x0000046000007945 */ /* 0x000fe20003800000 */
[----:B------:R-:W-:-:S05]  /*27ae0*/  @!P0 BRA `(.L_x_1424) ;  /* 0x0000040000008947 */ /* 0x000fca0003800000 */
[----:B-1---5:R-:W-:Y:S01]  /*27af0*/  IMAD.SHL.U32 R11, R188, 0x100, RZ ;  /* 0x00000100bc0b7824 */ /* 0x022fe200078e00ff */
        /* <DEDUP_REMOVED lines=49> */
[----:B-1----:R-:W3:Y:S01]  /*27e10*/  LD.E.64 R6, [R6.64+0x28] ;  /* 0x0000280406067980 */ /* 0x002ee2000c101b00 */
[----:B----4-:R-:W-:Y:S01]  /*27e20*/  SHF.R.S32.HI R8, RZ, 0x1f, R2 ;  /* 0x0000001fff087819 */ /* 0x010fe20000011402 */
[-C--:B--2---:R-:W-:Y:S02]  /*27e30*/  IMAD R0, R5, R2.reuse, RZ ;  /* 0x0000000205007224 */ /* 0x084fe400078e02ff */
[C---:B------:R-:W-:Y:S04]  /*27e40*/  IMAD.WIDE.U32 R2, R4.reuse, R2, RZ ;  /* 0x0000000204027225 */ /* 0x040fe800078e00ff */
[----:B------:R-:W-:Y:S04]  /*27e50*/  IMAD R4, R4, R8, R0 ;  /* 0x0000000804047224 */ /* 0x000fe800078e0200 */
[----:B------:R-:W-:Y:S02]  /*27e60*/  IMAD.IADD R3, R3, 0x1, R4 ;  /* 0x0000000103037824 */ /* 0x000fe400078e0204 */
[----:B---3--:R-:W-:Y:S05]  /*27e70*/  IMAD.IADD R9, R10, 0x1, -R9 ;  /* 0x000000010a097824 */ /* 0x008fea00078e0a09 */
[----:B------:R-:W-:Y:S01]  /*27e80*/  SHF.R.S32.HI R4, RZ, 0x1f, R9 ;  /* 0x0000001fff047819 */ /* 0x000fe20000011409 */
[----:B------:R-:W-:Y:S04]  /*27e90*/  IMAD R0, R7, R9, RZ ;  /* 0x0000000907007224 */ /* 0x000fe800078e02ff */
[----:B------:R-:W-:Y:S02]  /*27ea0*/  IMAD R0, R6, R4, R0 ;  /* 0x0000000406007224 */ /* 0x000fe400078e0200 */
[----:B------:R-:W-:Y:S04]  /*27eb0*/  IMAD.WIDE.U32 R6, R9, R6, R2 ;  /* 0x0000000609067225 */ /* 0x000fe800078e0002 */
[----:B------:R-:W-:Y:S02]  /*27ec0*/  IMAD.IADD R2, R7, 0x1, R0 ;  /* 0x0000000107027824 */ /* 0x000fe400078e0200 */
[----:B------:R-:W-:Y:S01]  /*27ed0*/  IMAD.MOV.U32 R0, RZ, RZ, R6 ;  /* 0x000000ffff007224 */ /* 0x000fe200078e0006 */
[----:B------:R-:W-:-:S05]  /*27ee0*/  BRA `(.L_x_1425) ;  /* 0x0000004000007947 */ /* 0x000fca0003800000 */
.L_x_1424:
[----:B-1----:R-:W-:Y:S02]  /*27ef0*/  ULDC.64 UR4, c[0x0][0x118] ;  /* 0x0000460000047ab9 */ /* 0x002fe40000000a00 */
[----:B------:R-:W2:Y:S02]  /*27f00*/  LD.E R0, [R6.64+0x40] ;  /* 0x0000400406007980 */ /* 0x000ea4000c101900 */
[----:B--2---:R-:W-:Y:S04]  /*27f10*/  LEA R0, -R0, RZ, 0x8 ;  /* 0x000000ff00007211 */ /* 0x004fe800078e41ff */
[----:B------:R-:W-:Y:S02]  /*27f20*/  SHF.R.S32.HI R2, RZ, 0x1f, R0 ;  /* 0x0000001fff027819 */ /* 0x000fe40000011400 */
.L_x_1425:
[----:B------:R-:W-:Y:S05]  /*27f30*/  BSYNC B0 ;  /* 0x0000000000007941 */ /* 0x000fea0003800000 */
.L_x_1423:
[----:B------:R-:W2:Y:S01]  /*27f40*/  LDL R220, [R1] ;  /* 0x0000000001dc7983 */ /* 0x000ea20000100800 */
[----:B------:R-:W-:Y:S01]  /*27f50*/  LEA R200, P5, R0, R238, 0x1 ;  /* 0x000000ee00c87211 */ /* 0x000fe200078a08ff */
[----:B------:R-:W-:Y:S01]  /*27f60*/  ULDC.64 UR8, c[0x0][0x118] ;  /* 0x0000460000087ab9 */ /* 0x000fe20000000a00 */
[----:B------:R-:W-:Y:S01]  /*27f70*/  LEA R172, R186, R183, 0x1 ;  /* 0x000000b7baac7211 */ /* 0x000fe200078e08ff */
[----:B------:R-:W3:Y:S01]  /*27f80*/  LDL.64 R14, [R1+0xc0] ;  /* 0x0000c000010e7983 */ /* 0x000ee20000100a00 */
[----:B------:R-:W-:Y:S01]  /*27f90*/  LEA.HI.X R201, R0, R237, R2, 0x1, P5 ;  /* 0x000000ed00c97211 */ /* 0x000fe200028f0c02 */
[----:B------:R-:W-:Y:S01]  /*27fa0*/  ULDC.64 UR4, c[0x0][0x118] ;  /* 0x0000460000047ab9 */ /* 0x000fe20000000a00 */
[----:B------:R-:W-:Y:S03]  /*27fb0*/  BSSY B1, `(.L_x_1426) ;  /* 0x000038a000017945 */ /* 0x000fe60003800000 */
[----:B------:R-:W4:Y:S04]  /*27fc0*/  LDL R6, [R1+0x14] ;  /* 0x0000140001067983 */ /* 0x000f280000100800 */
[----:B------:R-:W4:Y:S04]  /*27fd0*/  LDL R5, [R1+0x10] ;  /* 0x0000100001057983 */ /* 0x000f280000100800 */
[----:B------:R-:W4:Y:S06]  /*27fe0*/  LDL.64 R12, [R1+0xb8] ;  /* 0x0000b800010c7983 */ /* 0x000f2c0000100a00 */
[----:B------:R-:W4:Y:S04]  /*27ff0*/  LDL R4, [R1+0x148] ;  /* 0x0001480001047983 */ /* 0x000f280000100800 */
[----:B------:R-:W4:Y:S04]  /*28000*/  LDL R7, [R1+0x14c] ;  /* 0x00014c0001077983 */ /* 0x000f280000100800 */
[----:B------:R-:W4:Y:S04]  /*28010*/  LDL R11, [R1+0x140] ;  /* 0x00014000010b7983 */ /* 0x000f280000100800 */
[----:B------:R-:W4:Y:S04]  /*28020*/  LDL R8, [R1+0x11c] ;  /* 0x00011c0001087983 */ /* 0x000f280000100800 */
[----:B------:R-:W4:Y:S04]  /*28030*/  LDL R19, [R1+0x144] ;  /* 0x0001440001137983 */ /* 0x000f280000100800 */
[----:B------:R-:W4:Y:S06]  /*28040*/  LDL.64 R22, [R1+0x30] ;  /* 0x0000300001167983 */ /* 0x000f2c0000100a00 */
[----:B------:R-:W4:Y:S04]  /*28050*/  LDL R18, [R1+0x118] ;  /* 0x0001180001127983 */ /* 0x000f280000100800 */
[----:B------:R-:W4:Y:S06]  /*28060*/  LDL.64 R20, [R1+0xb0] ;  /* 0x0000b00001147983 */ /* 0x000f2c0000100a00 */
[----:B------:R-:W4:Y:S04]  /*28070*/  LDL R9, [R1+0x114] ;  /* 0x0001140001097983 */ /* 0x000f280000100800 */
[----:B------:R-:W4:Y:S04]  /*28080*/  LDL R10, [R1+0x110] ;  /* 0x00011000010a7983 */ /* 0x000f280000100800 */
[----:B------:R-:W4:Y:S06]  /*28090*/  LDL.64 R16, [R1+0xa0] ;  /* 0x0000a00001107983 */ /* 0x000f2c0000100a00 */
[----:B------:R-:W4:Y:S06]  /*280a0*/  LDL.64 R46, [R1+0xa8] ;  /* 0x0000a800012e7983 */ /* 0x000f2c0000100a00 */
[----:B------:R-:W4:Y:S06]  /*280b0*/  LDL.64 R44, [R1+0x28] ;  /* 0x00002800012c7983 */ /* 0x000f2c0000100a00 */
[----:B------:R-:W4:Y:S06]  /*280c0*/  LDL.64 R42, [R1+0x20] ;  /* 0x00002000012a7983 */ /* 0x000f2c0000100a00 */
[----:B------:R-:W4:Y:S04]  /*280d0*/  LDL R37, [R1+0x100] ;  /* 0x0001000001257983 */ /* 0x000f280000100800 */
[----:B------:R-:W4:Y:S06]  /*280e0*/  LDL.64 R40, [R1+0x98] ;  /* 0x0000980001287983 */ /* 0x000f2c0000100a00 */
[----:B------:R-:W4:Y:S04]  /*280f0*/  LDL R34, [R1+0xfc] ;  /* 0x0000fc0001227983 */ /* 0x000f280000100800 */
[----:B------:R-:W4:Y:S06]  /*28100*/  LDL.64 R32, [R1+0x18] ;  /* 0x0000180001207983 */ /* 0x000f2c0000100a00 */
[----:B------:R-:W4:Y:S04]  /*28110*/  LDL R35, [R1+0xf8] ;  /* 0x0000f80001237983 */ /* 0x000f280000100800 */
[----:B------:R-:W4:Y:S06]  /*28120*/  LDL.64 R38, [R1+0x90] ;  /* 0x0000900001267983 */ /* 0x000f2c0000100a00 */
[----:B------:R-:W4:Y:S01]  /*28130*/  LDL R36, [R1+0xf4] ;  /* 0x0000f40001247983 */ /* 0x000f220000100800 */
[----:B--2---:R-:W-:Y:S03]  /*28140*/  ISETP.GE.AND P0, PT, R132, R220, PT ;  /* 0x000000dc8400720c */ /* 0x004fe60003f06270 */
[----:B---3--:R-:W2:Y:S10]  /*28150*/  LDL R15, [R1+0x138] ;  /* 0x00013800010f7983 */ /* 0x008eb40000100800 */
[----:B------:R-:W-:Y:S01]  /*28160*/  @P0 STS.128 [R189+0xa000], RZ ;  /* 0x00a000ffbd000388 */ /* 0x000fe20000000c00 */
[C---:B----4-:R-:W-:Y:S02]  /*28170*/  SHF.L.U32 R3, R5.reuse, 0x4, RZ ;  /* 0x0000000405037819 */ /* 0x050fe400000006ff */
[----:B------:R-:W-:Y:S02]  /*28180*/  SHF.L.U64.HI R6, R5, 0x4, R6 ;  /* 0x0000000405067819 */ /* 0x000fe40000010206 */
[C---:B------:R-:W-:Y:S02]  /*28190*/  @!P0 IADD3 R5, P1, R0.reuse, R14, RZ ;  /* 0x0000000e00058210 */ /* 0x040fe40007f3e0ff */
[C---:B------:R-:W-:Y:S01]  /*281a0*/  @!P0 IADD3 R3, P3, R0.reuse, R3, RZ ;  /* 0x0000000300038210 */ /* 0x040fe20007f7e0ff */
[----:B------:R-:W3:Y:S01]  /*281b0*/  LDL R14, [R1+0x13c] ;  /* 0x00013c00010e7983 */ /* 0x000ee20000100800 */
[----:B------:R-:W-:Y:S03]  /*281c0*/  @!P0 IADD3 R4, P2, R0, R4, RZ ;  /* 0x0000000400048210 */ /* 0x000fe60007f5e0ff */
[----:B------:R-:W4:Y:S01]  /*281d0*/  LDL R13, [R1+0x10c] ;  /* 0x00010c00010d7983 */ /* 0x000f220000100800 */
[C---:B------:R-:W-:Y:S02]  /*281e0*/  @!P0 IADD3.X R6, R2.reuse, R6, RZ, P3, !PT ;  /* 0x0000000602068210 */ /* 0x040fe40001ffe4ff */
[CC--:B------:R-:W-:Y:S01]  /*281f0*/  @!P0 LEA R30, P3, R3.reuse, R238.reuse, 0x1 ;  /* 0x000000ee031e8211 */ /* 0x0c0fe200078608ff */
[----:B------:R-:W-:Y:S01]  /*28200*/  @!PT LDS RZ, [RZ] ;  /* 0x00000000fffff984 */ /* 0x000fe20000000800 */
[----:B------:R-:W-:Y:S01]  /*28210*/  @!PT LDS RZ, [RZ] ;  /* 0x00000000fffff984 */ /* 0x000fe20000000800 */
[----:B------:R-:W-:Y:S01]  /*28220*/  @!PT LDS RZ, [RZ] ;  /* 0x00000000fffff984 */ /* 0x000fe20000000800 */
[----:B------:R1:W-:Y:S01]  /*28230*/  @!P0 LDGSTS.E.BYPASS.LTC128B.128 [R189+0xa000], [R200.64] ;  /* 0x0a000000c8bd8fae */ /* 0x0003e2000b901d48 */
[----:B------:R-:W-:Y:S02]  /*28240*/  @!P0 IADD3.X R7, R2, R7, RZ, P2, !PT ;  /* 0x0000000702078210 */ /* 0x000fe400017fe4ff */
[C---:B------:R-:W-:Y:S02]  /*28250*/  @!P0 LEA R28, P2, R4.reuse, R238, 0x1 ;  /* 0x000000ee041c8211 */ /* 0x040fe400078408ff */
[-C--:B------:R-:W-:Y:S02]  /*28260*/  @!P0 LEA.HI.X R31, R3, R237.reuse, R6, 0x1, P3 ;  /* 0x000000ed031f8211 */ /* 0x080fe400018f0c06 */
[----:B------:R-:W-:Y:S01]  /*28270*/  @!P0 LEA.HI.X R29, R4, R237, R7, 0x1, P2 ;  /* 0x000000ed041d8211 */ /* 0x000fe200010f0c07 */
[----:B------:R-:W-:Y:S01]  /*28280*/  @P0 STS.128 [R189+0xa800], RZ ;  /* 0x00a800ffbd000388 */ /* 0x000fe20000000c00 */
[C---:B------:R-:W-:Y:S02]  /*28290*/  @!P0 IADD3 R4, P3, R0.reuse, R12, RZ ;  /* 0x0000000c00048210 */ /* 0x040fe40007f7e0ff */
[----:B------:R-:W-:Y:S02]  /*282a0*/  @!P0 IADD3 R3, P4, R0, R11, RZ ;  /* 0x0000000b00038210 */ /* 0x000fe40007f9e0ff */
[C---:B------:R-:W-:Y:S02]  /*282b0*/  @!P0 IADD3.X R8, R2.reuse, R8, RZ, P1, !PT ;  /* 0x0000000802088210 */ /* 0x040fe40000ffe4ff */
[CC--:B------:R-:W-:Y:S01]  /*282c0*/  @!P0 LEA R26, P1, R5.reuse, R238.reuse, 0x1 ;  /* 0x000000ee051a8211 */ /* 0x0c0fe200078208ff */
[----:B------:R-:W4:Y:S01]  /*282d0*/  LDL R12, [R1+0x108] ;  /* 0x00010800010c7983 */ /* 0x000f220000100800 */
[----:B------:R-:W-:Y:S02]  /*282e0*/  @!P0 IADD3.X R7, R2, R19, RZ, P4, !PT ;  /* 0x0000001302078210 */ /* 0x000fe400027fe4ff */
[-C--:B------:R-:W-:Y:S01]  /*282f0*/  @!P0 LEA.HI.X R27, R5, R237.reuse, R8, 0x1, P1 ;  /* 0x000000ed051b8211 */ /* 0x080fe200008f0c08 */
[----:B------:R-:W4:Y:S01]  /*28300*/  LDL R11, [R1+0x104] ;  /* 0x00010400010b7983 */ /* 0x000f220000100800 */
[C---:B------:R-:W-:Y:S02]  /*28310*/  @!P0 LEA R24, P4, R3.reuse, R238, 0x1 ;  /* 0x000000ee03188211 */ /* 0x040fe400078808ff */
[----:B------:R-:W-:Y:S01]  /*28320*/  @!P0 IADD3 R5, P2, R0, R22, RZ ;  /* 0x0000001600058210 */ /* 0x000fe20007f5e0ff */
[----:B------:R-:W-:Y:S01]  /*28330*/  @!PT LDS RZ, [RZ] ;  /* 0x00000000fffff984 */ /* 0x000fe20000000800 */
[----:B------:R-:W-:Y:S01]  /*28340*/  @!PT LDS RZ, [RZ] ;  /* 0x00000000fffff984 */ /* 0x000fe20000000800 */
[----:B------:R-:W-:Y:S01]  /*28350*/  @!PT LDS RZ, [RZ] ;  /* 0x00000000fffff984 */ /* 0x000fe20000000800 */
[----:B------:R1:W-:Y:S01]  /*28360*/  @!P0 LDGSTS.E.BYPASS.LTC128B.128 [R189+0xa800], [R30.64] ;  /* 0x0a8000001ebd8fae */ /* 0x0003e2000b901d48 */
[-C--:B------:R-:W-:Y:S02]  /*28370*/  @!P0 LEA.HI.X R25, R3, R237.reuse, R7, 0x1, P4 ;  /* 0x000000ed03198211 */ /* 0x080fe400020f0c07 */
[----:B------:R-:W-:Y:S02]  /*28380*/  @!P0 IADD3.X R8, R2, R18, RZ, P3, !PT ;  /* 0x0000001202088210 */ /* 0x000fe40001ffe4ff */
[----:B------:R-:W-:Y:S02]  /*28390*/  @!P0 LEA R22, P3, R4, R238, 0x1 ;  /* 0x000000ee04168211 */ /* 0x000fe400078608ff */
[----:B------:R-:W-:Y:S01]  /*283a0*/  @!P0 IADD3 R6, P1, R0, R20, RZ ;  /* 0x0000001400068210 */ /* 0x000fe20007f3e0ff */
[----:B------:R-:W-:Y:S01]  /*283b0*/  @P0 STS.128 [R189+0xb000], RZ ;  /* 0x00b000ffbd000388 */ /* 0x000fe20000000c00 */
[----:B------:R-:W-:Y:S02]  /*283c0*/  @!P0 LEA.HI.X R23, R4, R237, R8, 0x1, P3 ;  /* 0x000000ed04178211 */ /* 0x000fe400018f0c08 */
[C---:B------:R-:W-:Y:S02]  /*283d0*/  @!P0 IADD3.X R9, R2.reuse, R9, RZ, P2, !PT ;  /* 0x0000000902098210 */ /* 0x040fe400017fe4ff */
[C---:B------:R-:W-:Y:S02]  /*283e0*/  @!P0 LEA R20, P2, R5.reuse, R238, 0x1 ;  /* 0x000000ee05148211 */ /* 0x040fe400078408ff */
[----:B------:R-:W-:Y:S01]  /*283f0*/  @!P0 IADD3.X R10, R2, R10, RZ, P1, !PT ;  /* 0x0000000a020a8210 */ /* 0x000fe20000ffe4ff */
[----:B------:R-:W-:Y:S01]  /*28400*/  @!PT LDS RZ, [RZ] ;  /* 0x00000000fffff984 */ /* 0x000fe20000000800 */
[----:B------:R-:W-:Y:S01]  /*28410*/  @!PT LDS RZ, [RZ] ;  /* 0x00000000fffff984 */ /* 0x000fe20000000800 */
[----:B------:R-:W-:Y:S01]  /*28420*/  @!PT LDS RZ, [RZ] ;  /* 0x00000000fffff984 */ /* 0x000fe20000000800 */
[----:B------:R1:W-:Y:S01]  /*28430*/  @!P0 LDGSTS.E.BYPASS.LTC128B.128 [R189+0xb000], [R28.64] ;  /* 0x0b0000001cbd8fae */ /* 0x0003e2000b901d48 */
[-C--:B------:R-:W-:Y:S02]  /*28440*/  @!P0 LEA.HI.X R21, R5, R237.reuse, R9, 0x1, P2 ;  /* 0x000000ed05158211 */ /* 0x080fe400010f0c09 */
[----:B------:R-:W-:Y:S02]  /*28450*/  @!P0 LEA R18, P1, R6, R238, 0x1 ;  /* 0x000000ee06128211 */ /* 0x000fe400078208ff */
[----:B------:R-:W-:Y:S02]  /*28460*/  @!P0 IADD3 R4, P3, R0, R46, RZ ;  /* 0x0000002e00048210 */ /* 0x000fe40007f7e0ff */
[----:B------:R-:W-:Y:S01]  /*28470*/  @!P0 LEA.HI.X R19, R6, R237, R10, 0x1, P1 ;  /* 0x000000ed06138211 */ /* 0x000fe200008f0c0a */
[----:B------:R-:W-:Y:S01]  /*28480*/  @P0 STS.128 [R189+0xb800], RZ ;  /* 0x00b800ffbd000388 */ /* 0x000fe20000000c00 */
[C---:B------:R-:W-:Y:S02]  /*28490*/  @!P0 IADD3 R6, P1, R0.reuse, R16, RZ ;  /* 0x0000001000068210 */ /* 0x040fe40007f3e0ff */
[C---:B------:R-:W-:Y:S05]  /*284a0*/  @!P0 IADD3 R5, P2, R0.reuse, R44, RZ ;  /* 0x0000002c00058210 */ /* 0x040fea0007f5e0ff */
        /* <DEDUP_REMOVED lines=24> */
[----:B------:R-:W-:Y:S01]  /*28630*/  @P0 STS.128 [R189+0xe000], RZ ;  /* 0x00e000ffbd000388 */ /* 0x000fe20000000c00 */
[----:B--2---:R-:W-:Y:S04]  /*28640*/  @!P0 IADD3 R3, P4, R0, R15, RZ ;  /* 0x0000000f00038210 */ /* 0x004fe80007f9e0ff */
[C---:B---3--:R-:W-:Y:S02]  /*28650*/  @!P0 IADD3.X R7, R2.reuse, R14, RZ, P4, !PT ;  /* 0x0000000e02078210 */ /* 0x048fe400027fe4ff */
[CC--:B------:R-:W-:Y:S02]  /*28660*/  @!P0 LEA R16, P4, R3.reuse, R238.reuse, 0x1 ;  /* 0x000000ee03108211 */ /* 0x0c0fe400078808ff */
[----:B----4-:R-:W-:Y:S02]  /*28670*/  @!P0 IADD3.X R8, R2, R13, RZ, P3, !PT ;  /* 0x0000000d02088210 */ /* 0x010fe40001ffe4ff */
[-C--:B------:R-:W-:Y:S02]  /*28680*/  @!P0 LEA.HI.X R17, R3, R237.reuse, R7, 0x1, P4 ;  /* 0x000000ed03118211 */ /* 0x080fe400020f0c07 */
[----:B------:R-:W-:Y:S02]  /*28690*/  @!P0 LEA R14, P3, R4, R238, 0x1 ;  /* 0x000000ee040e8211 */ /* 0x000fe400078608ff */
[----:B------:R-:W-:Y:S01]  /*286a0*/  @!P0 IADD3 R3, P4, R0, R42, RZ ;  /* 0x0000002a00038210 */ /* 0x000fe20007f9e0ff */
[----:B------:R-:W-:Y:S01]  /*286b0*/  @!PT LDS RZ, [RZ] ;  /* 0x00000000fffff984 */ /* 0x000fe20000000800 */
[----:B------:R-:W-:Y:S01]  /*286c0*/  @!PT LDS RZ, [RZ] ;  /* 0x00000000fffff984 */ /* 0x000fe20000000800 */
[----:B------:R-:W-:Y:S01]  /*286d0*/  @!PT LDS RZ, [RZ] ;  /* 0x00000000fffff984 */ /* 0x000fe20000000800 */
[----:B------:R1:W-:Y:S01]  /*286e0*/  @!P0 LDGSTS.E.BYPASS.LTC128B.128 [R189+0xe000], [R16.64] ;  /* 0x0e00000010bd8fae */ /* 0x0003e2000b901d48 */
[----:B------:R-:W-:Y:S02]  /*286f0*/  @!P0 LEA.HI.X R15, R4, R237, R8, 0x1, P3 ;  /* 0x000000ed040f8211 */ /* 0x000fe400018f0c08 */
[C---:B------:R-:W-:Y:S02]  /*28700*/  @!P0 IADD3.X R7, R2.reuse, R37, RZ, P4, !PT ;  /* 0x0000002502078210 */ /* 0x040fe400027fe4ff */
[----:B------:R-:W-:Y:S03]  /*28710*/  @!P0 LEA R8, P4, R3, R238, 0x1 ;  /* 0x000000ee03088211 */ /* 0x000fe600078808ff */
[----:B------:R-:W-:Y:S01]  /*28720*/  @P0 STS.128 [R189+0xe800], RZ ;  /* 0x00e800ffbd000388 */ /* 0x000fe20000000c00 */
[C---:B------:R-:W-:Y:S02]  /*28730*/  @!P0 IADD3.X R9, R2.reuse, R12, RZ, P2, !PT ;  /* 0x0000000c02098210 */ /* 0x040fe400017fe4ff */
[CC--:B------:R-:W-:Y:S05]  /*28740*/  @!P0 LEA R12, P2, R5.reuse, R238.reuse, 0x1 ;  /* 0x000000ee050c8211 */ /* 0x0c0fea00078408ff */
[----:B------:R-:W-:Y:S01]  /*28750*/  @!PT LDS RZ, [RZ] ;  /* 0x00000000fffff984 */ /* 0x000fe20000000800 */
[----:B------:R-:W-:Y:S01]  /*28760*/  @!PT LDS RZ, [RZ] ;  /* 0x00000000fffff984 */ /* 0x000fe20000000800 */
[----:B------:R-:W-:Y:S01]  /*28770*/  @!PT LDS RZ, [RZ] ;  /* 0x00000000fffff984 */ /* 0x000fe20000000800 */
[----:B------:R2:W-:Y:S01]  /*28780*/  @!P0 LDGSTS.E.BYPASS.LTC128B.128 [R189+0xe800], [R14.64] ;  /* 0x0e8000000ebd8fae */ /* 0x0005e2000b901d48 */
[----:B------:R-:W-:Y:S02]  /*28790*/  @!P0 IADD3.X R11, R2, R11, RZ, P1, !PT ;  /* 0x0000000b020b8210 */ /* 0x000fe40000ffe4ff */
[-C--:B------:R-:W-:Y:S02]  /*287a0*/  @!P0 LEA.HI.X R13, R5, R237.reuse, R9, 0x1, P2 ;  /* 0x000000ed050d8211 */ /* 0x080fe400010f0c09 */
[C---:B------:R-:W-:Y:S02]  /*287b0*/  @!P0 LEA R10, P1, R6.reuse, R238, 0x1 ;  /* 0x000000ee060a8211 */ /* 0x040fe400078208ff */
[-C--:B------:R-:W-:Y:S01]  /*287c0*/  @!P0 LEA.HI.X R9, R3, R237.reuse, R7, 0x1, P4 ;  /* 0x000000ed03098211 */ /* 0x080fe200020f0c07 */
[----:B------:R-:W-:Y:S01]  /*287d0*/  @P0 STS.128 [R189+0xf000], RZ ;  /* 0x00f000ffbd000388 */ /* 0x000fe20000000c00 */
[----:B------:R-:W-:Y:S02]  /*287e0*/  @!P0 LEA.HI.X R11, R6, R237, R11, 0x1, P1 ;  /* 0x000000ed060b8211 */ /* 0x000fe400008f0c0b */
[C---:B------:R-:W-:Y:S02]  /*287f0*/  @!P0 IADD3 R5, P3, R0.reuse, R40, RZ ;  /* 0x0000002800058210 */ /* 0x040fe40007f7e0ff */
[----:B------:R-:W-:Y:S02]  /*28800*/  @!P0 IADD3 R32, P2, R0, R32, RZ ;  /* 0x0000002000208210 */ /* 0x000fe40007f5e0ff */
[C---:B------:R-:W-:Y:S01]  /*28810*/  @!P0 IADD3.X R34, R2.reuse, R34, RZ, P3, !PT ;  /* 0x0000002202228210 */ /* 0x040fe20001ffe4ff */
[----:B------:R-:W-:Y:S01]  /*28820*/  @!PT LDS RZ, [RZ] ;  /* 0x00000000fffff984 */ /* 0x000fe20000000800 */
[----:B------:R-:W-:Y:S01]  /*28830*/  @!PT LDS RZ, [RZ] ;  /* 0x00000000fffff984 */ /* 0x000fe20000000800 */
[----:B------:R-:W-:Y:S01]  /*28840*/  @!PT LDS RZ, [RZ] ;  /* 0x00000000fffff984 */ /* 0x000fe20000000800 */
[----:B------:R2:W-:Y:S01]  /*28850*/  @!P0 LDGSTS.E.BYPASS.LTC128B.128 [R189+0xf000], [R12.64] ;  /* 0x0f0000000cbd8fae */ /* 0x0005e2000b901d48 */
[CC--:B------:R-:W-:Y:S02]  /*28860*/  @!P0 LEA R6, P3, R5.reuse, R238.reuse, 0x1 ;  /* 0x000000ee05068211 */ /* 0x0c0fe400078608ff */
[----:B------:R-:W-:Y:S02]  /*28870*/  @!P0 IADD3.X R35, R2, R35, RZ, P2, !PT ;  /* 0x0000002302238210 */ /* 0x000fe400017fe4ff */
[-C--:B------:R-:W-:Y:S02]  /*28880*/  @!P0 LEA.HI.X R7, R5, R237.reuse, R34, 0x1, P3 ;  /* 0x000000ed05078211 */ /* 0x080fe400018f0c22 */
[----:B------:R-:W-:Y:S01]  /*28890*/  @!P0 LEA R4, P2, R32, R238, 0x1 ;  /* 0x000000ee20048211 */ /* 0x000fe200078408ff */
[----:B------:R-:W-:Y:S01]  /*288a0*/  @P0 STS.128 [R189+0xf800], RZ ;  /* 0x00f800ffbd000388 */ /* 0x000fe20000000c00 */
[----:B------:R-:W-:Y:S02]  /*288b0*/  @!P0 IADD3 R33, P1, R0, R38, RZ ;  /* 0x0000002600218210 */ /* 0x000fe40007f3e0ff */
[-C--:B------:R-:W-:Y:S02]  /*288c0*/  @!P0 LEA.HI.X R5, R32, R237.reuse, R35, 0x1, P2 ;  /* 0x000000ed20058211 */ /* 0x080fe400010f0c23 */
[----:B------:R-:W-:Y:S02]  /*288d0*/  @!P0 IADD3.X R0, R2, R36, RZ, P1, !PT ;  /* 0x0000002402008210 */ /* 0x000fe40000ffe4ff */
[C---:B------:R-:W-:Y:S01]  /*288e0*/  @!P0 LEA R2, P1, R33.reuse, R238, 0x1 ;  /* 0x000000ee21028211 */ /* 0x040fe200078208ff */
[----:B------:R-:W-:Y:S01]  /*288f0*/  @!PT LDS RZ, [RZ] ;  /* 0x00000000fffff984 */ /* 0x000fe20000000800 */
[----:B------:R-:W-:Y:S01]  /*28900*/  @!PT LDS RZ, [RZ] ;  /* 0x00000000fffff984 */ /* 0x000fe20000000800 */
[----:B------:R-:W-:Y:S01]  /*28910*/  @!PT LDS RZ, [RZ] ;  /* 0x00000000fffff984 */ /* 0x000fe20000000800 */
[----:B------:R3:W-:Y:S01]  /*28920*/  @!P0 LDGSTS.E.BYPASS.LTC128B.128 [R189+0xf800], [R10.64] ;  /* 0x0f8000000abd8fae */ /* 0x0007e2000b901d48 */
[----:B------:R-:W-:Y:S02]  /*28930*/  MOV R238, R200 ;  /* 0x000000c800ee7202 */ /* 0x000fe40000000f00 */
[----:B------:R-:W-:Y:S02]  /*28940*/  @!P0 LEA.HI.X R3, R33, R237, R0, 0x1, P1 ;  /* 0x000000ed21038211 */ /* 0x000fe400008f0c00 */
[----:B------:R-:W-:Y:S02]  /*28950*/  IADD3 R0, R176, R184, RZ ;  /* 0x000000b8b0007210 */ /* 0x000fe40007ffe0ff */
[----:B------:R-:W-:Y:S01]  /*28960*/  MOV R237, R201 ;  /* 0x000000c900ed7202 */ /* 0x000fe20000000f00 */
        /* <DEDUP_REMOVED lines=19> */
[----:B------:R2:W-:Y:S01]  /*28aa0*/  @!P0 LDGSTS.E.BYPASS.LTC128B.128 [R189+0x11800], [R2.64] ;  /* 0x1180000002bd8fae */ /* 0x0005e2000b901d48 */
[----:B------:R-:W-:Y:S06]  /*28ab0*/  ULDC.64 UR8, c[0x0][0x40] ;  /* 0x0000100000087ab9 */ /* 0x000fec0000000a00 */
[----:B------:R-:W-:Y:S01]  /*28ac0*/  UIADD3 UR8, UP0, UR8, 0x160, URZ ;  /* 0x0000016008087890 */ /* 0x000fe2000ff1e03f */
[----:B------:R-:W-:Y:S03]  /*28ad0*/  LDSM.16.M88.4 R128, [R183] ;  /* 0x00000000b780783b */ /* 0x000fe60000000200 */
[----:B------:R-:W-:Y:S05]  /*28ae0*/  UIADD3.X UR9, URZ, UR9, URZ, UP0, !UPT ;  /* 0x000000093f097290 */ /* 0x000fea00087fe43f */
[----:B---3--:R-:W4:Y:S08]  /*28af0*/  LDSM.16.M88.4 R8, [R176+0x2000] ;  /* 0x00200000b008783b */ /* 0x008f300000000200 */
[----:B-1----:R-:W1:Y:S01]  /*28b00*/  LDSM.16.M88.4 R16, [R176+0x2800] ;  /* 0x00280000b010783b */ /* 0x002e620000000200 */
[C---:B--2---:R-:W-:Y:S02]  /*28b10*/  IADD3 R2, R177.reuse, 0x5800, RZ ;  /* 0x00005800b1027810 */ /* 0x044fe40007ffe0ff */
[----:B------:R-:W-:Y:S05]  /*28b20*/  MOV R3, UR9 ;  /* 0x0000000900037c02 */ /* 0x000fea0008000f00 */
[----:B------:R-:W2:Y:S08]  /*28b30*/  LDSM.16.M88.4 R24, [R176+0x3000] ;  /* 0x00300000b018783b */ /* 0x000eb00000000200 */
[----:B------:R-:W3:Y:S08]  /*28b40*/  LDSM.16.M88.4 R32, [R176+0x3800] ;  /* 0x00380000b020783b */ /* 0x000ef00000000200 */
[----:B------:R-:W2:Y:S01]  /*28b50*/  LDSM.16.M88.4 R40, [R176+0x4000] ;  /* 0x00400000b028783b */ /* 0x000ea20000000200 */
[C---:B----4-:R-:W-:Y:S07]  /*28b60*/  HMMA.16816.F32 R4, R128.reuse, R8, RZ ;  /* 0x000000088004723c */ /* 0x050fee00000018ff */
[----:B------:R-:W4:Y:S01]  /*28b70*/  LDSM.16.M88.4 R48, [R176+0x4800] ;  /* 0x00480000b030783b */ /* 0x000f220000000200 */
[C---:B------:R-:W-:Y:S07]  /*28b80*/  HMMA.16816.F32 R8, R128.reuse, R10, RZ ;  /* 0x0000000a8008723c */ /* 0x040fee00000018ff */
[----:B------:R-:W4:Y:S01]  /*28b90*/  LDSM.16.M88.4 R56, [R176+0x5000] ;  /* 0x00500000b038783b */ /* 0x000f220000000200 */
        /* <DEDUP_REMOVED lines=8> */
[C---:B---3--:R-:W-:Y:S07]  /*28c20*/  HMMA.16816.F32 R28, R128.reuse, R32, RZ ;  /* 0x00000020801c723c */ /* 0x048fee00000018ff */
[----:B------:R-:W3:Y:S01]  /*28c30*/  LDSM.16.M88.4 R96, [R176+0x7800] ;  /* 0x00780000b060783b */ /* 0x000ee20000000200 */
[C---:B------:R-:W-:Y:S07]  /*28c40*/  HMMA.16816.F32 R32, R128.reuse, R34, RZ ;  /* 0x000000228020723c */ /* 0x040fee00000018ff */
[----:B------:R-:W1:Y:S01]  /*28c50*/  LDSM.16.M88.4 R104, [R176+0x8000] ;  /* 0x00800000b068783b */ /* 0x000e620000000200 */
[C---:B------:R-:W-:Y:S07]  /*28c60*/  HMMA.16816.F32 R36, R128.reuse, R40, RZ ;  /* 0x000000288024723c */ /* 0x040fee00000018ff */
[----:B------:R-:W1:Y:S01]  /*28c70*/  LDSM.16.M88.4 R112, [R176+0x8800] ;  /* 0x00880000b070783b */ /* 0x000e620000000200 */
[C---:B------:R-:W-:Y:S07]  /*28c80*/  HMMA.16816.F32 R40, R128.reuse, R42, RZ ;  /* 0x0000002a8028723c */ /* 0x040fee00000018ff */
[----:B------:R-:W2:Y:S01]  /*28c90*/  LDSM.16.M88.4 R120, [R176+0x9000] ;  /* 0x00900000b078783b */ /* 0x000ea20000000200 */
[C---:B----4-:R-:W-:Y:S07]  /*28ca0*/  HMMA.16816.F32 R44, R128.reuse, R48, RZ ;  /* 0x00000030802c723c */ /* 0x050fee00000018ff */
[----:B------:R-:W4:Y:S01]  /*28cb0*/  LDSM.16.M88.4 R168, [R176+0x9800] ;  /* 0x00980000b0a8783b */ /* 0x000f220000000200 */
[C---:B------:R-:W-:Y:S07]  /*28cc0*/  HMMA.16816.F32 R48, R128.reuse, R50, RZ ;  /* 0x000000328030723c */ /* 0x040fee00000018ff */
[----:B------:R-:W-:Y:S01]  /*28cd0*/  LDSM.16.M88.4 R172, [R172] ;  /* 0x00000000acac783b */ /* 0x000fe20000000200 */
[C---:B------:R-:W-:Y:S07]  /*28ce0*/  HMMA.16816.F32 R52, R128.reuse, R56, RZ ;  /* 0x000000388034723c */ /* 0x040fee00000018ff */
[----:B------:R-:W0:Y:S01]  /*28cf0*/  LDGDEPBAR ;  /* 0x00000000000079af */ /* 0x000e220000000000 */
[C---:B------:R-:W-:Y:S08]  /*28d00*/  HMMA.16816.F32 R56, R128.reuse, R58, RZ ;  /* 0x0000003a8038723c */ /* 0x040ff000000018ff */
[C---:B-1----:R-:W-:Y:S08]  /*28d10*/  HMMA.16816.F32 R60, R128.reuse, R64, RZ ;  /* 0x00000040803c723c */ /* 0x042ff000000018ff */
[C---:B------:R-:W-:Y:S08]  /*28d20*/  HMMA.16816.F32 R64, R128.reuse, R66, RZ ;  /* 0x000000428040723c */ /* 0x040ff000000018ff */
[C---:B------:R-:W-:Y:S08]  /*28d30*/  HMMA.16816.F32 R68, R128.reuse, R72, RZ ;  /* 0x000000488044723c */ /* 0x040ff000000018ff */
[C---:B------:R-:W-:Y:S08]  /*28d40*/  HMMA.16816.F32 R72, R128.reuse, R74, RZ ;  /* 0x0000004a8048723c */ /* 0x040ff000000018ff */
[C---:B--2---:R-:W-:Y:S08]  /*28d50*/  HMMA.16816.F32 R76, R128.reuse, R80, RZ ;  /* 0x00000050804c723c */ /* 0x044ff000000018ff */
[C---:B------:R-:W-:Y:S08]  /*28d60*/  HMMA.16816.F32 R80, R128.reuse, R82, RZ ;  /* 0x000000528050723c */ /* 0x040ff000000018ff */
[C---:B------:R-:W-:Y:S08]  /*28d70*/  HMMA.16816.F32 R84, R128.reuse, R88, RZ ;  /* 0x000000588054723c */ /* 0x040ff000000018ff */
[C---:B------:R-:W-:Y:S08]  /*28d80*/  HMMA.16816.F32 R88, R128.reuse, R90, RZ ;  /* 0x0000005a8058723c */ /* 0x040ff000000018ff */
[C---:B---3--:R-:W-:Y:S08]  /*28d90*/  HMMA.16816.F32 R92, R128.reuse, R96, RZ ;  /* 0x00000060805c723c */ /* 0x048ff000000018ff */
        /* <DEDUP_REMOVED lines=8> */
[----:B------:R-:W-:Y:S01]  /*28e20*/  HMMA.16816.F32 R128, R128, R170, RZ ;  /* 0x000000aa8080723c */ /* 0x000fe200000018ff */
        /* <DEDUP_REMOVED lines=47> */
[C---:B--2---:R-:W-:Y:S07]  /*29120*/  HMMA.16816.F32 R124, R172.reuse, R168, R124 ;  /* 0x000000a8ac7c723c */ /* 0x044fee000000187c */
[----:B------:R-:W-:Y:S01]  /*29130*/  LEA R168, R187, R183, 0x1 ;  /* 0x000000b7bba87211 */ /* 0x000fe200078e08ff */
[----:B------:R-:W-:Y:S01]  /*29140*/  HMMA.16816.F32 R128, R172, R170, R128 ;  /* 0x000000aaac80723c */ /* 0x000fe20000001880 */
[----:B------:R-:W-:Y:S08]  /*29150*/  LDSM.16.M88.4 R172, [R177] ;  /* 0x00000000b1ac783b */ /* 0x000ff00000000200 */
        /* <DEDUP_REMOVED lines=43> */
[----:B------:R1:W2:Y:S03]  /*29410*/  LDSM.16.M88.4 R172, [R2] ;  /* 0x0000000002ac783b */ /* 0x0002a60000000200 */
[----:B-1----:R-:W-:Y:S04]  /*29420*/  MOV R2, UR8 ;  /* 0x0000000800027c02 */ /* 0x002fe80008000f00 */
[C---:B--2---:R-:W-:Y:S08]  /*29430*/  HMMA.16816.F32 R92, R168.reuse, R172, R92 ;  /* 0x000000aca85c723c */ /* 0x044ff0000000185c */
[C---:B------:R-:W-:Y:S01]  /*29440*/  HMMA.16816.F32 R96, R168.reuse, R174, R96 ;  /* 0x000000aea860723c */ /* 0x040fe20000001860 */
[----:B------:R1:W2:Y:S08]  /*29450*/  LDSM.16.M88.4 R172, [R0] ;  /* 0x0000000000ac783b */ /* 0x0002b00000000200 */
[----:B-1----:R-:W3:Y:S01]  /*29460*/  LD.E R0, [R2.64+0x18c] ;  /* 0x00018c0402007980 */ /* 0x002ee2000c101900 */
[C---:B--2---:R-:W-:Y:S07]  /*29470*/  HMMA.16816.F32 R100, R168.reuse, R172, R100 ;  /* 0x000000aca864723c */ /* 0x044fee0000001864 */
        /* <DEDUP_REMOVED lines=13> */
[----:B------:R-:W-:Y:S08]  /*29550*/  LDSM.16.M88.4 R168, [R185] ;  /* 0x00000000b9a8783b */ /* 0x000ff00000000200 */
[----:B------:R-:W1:Y:S02]  /*29560*/  LDSM.16.M88.4 R172, [R182] ;  /* 0x00000000b6ac783b */ /* 0x000e640000000200 */
[C---:B-1----:R-:W-:Y:S08]  /*29570*/  HMMA.16816.F32 R4, R168.reuse, R172, R4 ;  /* 0x000000aca804723c */ /* 0x042ff00000001804 */
[C---:B------:R-:W-:Y:S01]  /*29580*/  HMMA.16816.F32 R8, R168.reuse, R174, R8 ;  /* 0x000000aea808723c */ /* 0x040fe20000001808 */
[----:B------:R-:W1:Y:S07]  /*29590*/  LDSM.16.M88.4 R172, [R182+0x800] ;  /* 0x00080000b6ac783b */ /* 0x000e6e0000000200 */
[C---:B-1----:R-:W-:Y:S08]  /*295a0*/  HMMA.16816.F32 R12, R168.reuse, R172, R12 ;  /* 0x000000aca80c723c */ /* 0x042ff0000000180c */
[C---:B------:R-:W-:Y:S01]  /*295b0*/  HMMA.16816.F32 R16, R168.reuse, R174, R16 ;  /* 0x000000aea810723c */ /* 0x040fe20000001810 */
[----:B------:R-:W1:Y:S03]  /*295c0*/  LDSM.16.M88.4 R172, [R182+0x1000] ;  /* 0x00100000b6ac783b */ /* 0x000e660000000200 */
[-C--:B---3--:R-:W-:Y:S02]  /*295d0*/  FMUL.FTZ R5, R5, R0.reuse ;  /* 0x0000000005057220 */ /* 0x088fe40000410000 */
[-C--:B------:R-:W-:Y:S02]  /*295e0*/  FMUL.FTZ R4, R4, R0.reuse ;  /* 0x0000000004047220 */ /* 0x080fe40000410000 */
[----:B------:R-:W2:Y:S08]  /*295f0*/  MUFU.TANH R219, R5 ;  /* 0x0000000500db7308 */ /* 0x000eb00000002400 */
[-C--:B------:R-:W-:Y:S02]  /*29600*/  FMUL.FTZ R15, R15, R0.reuse ;  /* 0x000000000f0f7220 */ /* 0x080fe40000410000 */
[-C--:B------:R-:W-:Y:S02]  /*29610*/  FMUL.FTZ R6, R6, R0.reuse ;  /* 0x0000000006067220 */ /* 0x080fe40000410000 */
[-C--:B------:R-:W-:Y:S02]  /*29620*/  FMUL.FTZ R7, R7, R0.reuse ;  /* 0x0000000007077220 */ /* 0x080fe40000410000 */
[-C--:B------:R-:W-:Y:S02]  /*29630*/  FMUL.FTZ R8, R8, R0.reuse ;  /* 0x0000000008087220 */ /* 0x080fe40000410000 */
[-C--:B------:R-:W-:Y:S01]  /*29640*/  FMUL.FTZ R16, R16, R0.reuse ;  /* 0x0000000010107220 */ /* 0x080fe20000410000 */
[----:B------:R-:W3:Y:S01]  /*29650*/  MUFU.TANH R214, R4 ;  /* 0x0000000400d67308 */ /* 0x000ee20000002400 */
[-C--:B------:R-:W-:Y:S02]  /*29660*/  FMUL.FTZ R17, R17, R0.reuse ;  /* 0x0000000011117220 */ /* 0x080fe40000410000 */
[-C--:B------:R-:W-:Y:S02]  /*29670*/  FMUL.FTZ R18, R18, R0.reuse ;  /* 0x0000000012127220 */ /* 0x080fe40000410000 */
[-C--:B------:R-:W-:Y:S02]  /*29680*/  FMUL.FTZ R19, R19, R0.reuse ;  /* 0x0000000013137220 */ /* 0x080fe40000410000 */
[-C--:B------:R-:W-:Y:S02]  /*29690*/  FMUL.FTZ R9, R9, R0.reuse ;  /* 0x0000000009097220 */ /* 0x080fe40000410000 */
[-C--:B------:R-:W-:Y:S01]  /*296a0*/  FMUL.FTZ R10, R10, R0.reuse ;  /* 0x000000000a0a7220 */ /* 0x080fe20000410000 */
[----:B------:R-:W4:Y:S01]  /*296b0*/  MUFU.TANH R218, R8 ;  /* 0x0000000800da7308 */ /* 0x000f220000002400 */
[-C--:B------:R-:W-:Y:S02]  /*296c0*/  FMUL.FTZ R11, R11, R0.reuse ;  /* 0x000000000b0b7220 */ /* 0x080fe40000410000 */
[-C--:B------:R-:W-:Y:S01]  /*296d0*/  FMUL.FTZ R12, R12, R0.reuse ;  /* 0x000000000c0c7220 */ /* 0x080fe20000410000 */
[C---:B-1----:R-:W-:Y:S03]  /*296e0*/  HMMA.16816.F32 R20, R168.reuse, R172, R20 ;  /* 0x000000aca814723c */ /* 0x042fe60000001814 */
[-C--:B------:R-:W-:Y:S03]  /*296f0*/  FMUL.FTZ R13, R13, R0.reuse ;  /* 0x000000000d0d7220 */ /* 0x080fe60000410000 */
[----:B------:R-:W1:Y:S01]  /*29700*/  MUFU.TANH R217, R9 ;  /* 0x0000000900d97308 */ /* 0x000e620000002400 */
[-C--:B------:R-:W-:Y:S01]  /*29710*/  FMUL.FTZ R14, R14, R0.reuse ;  /* 0x000000000e0e7220 */ /* 0x080fe20000410000 */
[C---:B------:R-:W-:Y:S01]  /*29720*/  HMMA.16816.F32 R24, R168.reuse, R174, R24 ;  /* 0x000000aea818723c */ /* 0x040fe20000001818 */
[----:B------:R-:W1:Y:S07]  /*29730*/  LDSM.16.M88.4 R172, [R182+0x1800] ;  /* 0x00180000b6ac783b */ /* 0x000e6e0000000200 */
[----:B------:R-:W1:Y:S08]  /*29740*/  MUFU.TANH R216, R12 ;  /* 0x0000000c00d87308 */ /* 0x000e700000002400 */
[-C--:B------:R-:W-:Y:S02]  /*29750*/  FMUL.FTZ R20, R20, R0.reuse ;  /* 0x0000000014147220 */ /* 0x080fe40000410000 */
[----:B------:R-:W1:Y:S01]  /*29760*/  MUFU.TANH R215, R13 ;  /* 0x0000000d00d77308 */ /* 0x000e620000002400 */
[-C--:B------:R-:W-:Y:S02]  /*29770*/  FMUL.FTZ R21, R21, R0.reuse ;  /* 0x0000000015157220 */ /* 0x080fe40000410000 */
[-C--:B------:R-:W-:Y:S02]  /*29780*/  FMUL.FTZ R22, R22, R0.reuse ;  /* 0x0000000016167220 */ /* 0x080fe40000410000 */
[-C--:B------:R-:W-:Y:S02]  /*29790*/  FMUL.FTZ R23, R23, R0.reuse ;  /* 0x0000000017177220 */ /* 0x080fe40000410000 */
[-C--:B------:R-:W-:Y:S02]  /*297a0*/  FMUL.FTZ R24, R24, R0.reuse ;  /* 0x0000000018187220 */ /* 0x080fe40000410000 */
[-C--:B------:R-:W-:Y:S01]  /*297b0*/  FMUL.FTZ R25, R25, R0.reuse ;  /* 0x0000000019197220 */ /* 0x080fe20000410000 */
[----:B------:R-:W2:Y:S01]  /*297c0*/  MUFU.TANH R213, R16 ;  /* 0x0000001000d57308 */ /* 0x000ea20000002400 */
[-C--:B------:R-:W-:Y:S02]  /*297d0*/  FMUL.FTZ R26, R26, R0.reuse ;  /* 0x000000001a1a7220 */ /* 0x080fe40000410000 */
[-C--:B------:R-:W-:Y:S07]  /*297e0*/  FMUL.FTZ R27, R27, R0.reuse ;  /* 0x000000001b1b7220 */ /* 0x080fee0000410000 */
[----:B------:R-:W2:Y:S01]  /*297f0*/  MUFU.TANH R212, R17 ;  /* 0x0000001100d47308 */ /* 0x000ea20000002400 */
[C---:B-1----:R-:W-:Y:S09]  /*29800*/  HMMA.16816.F32 R28, R168.reuse, R172, R28 ;  /* 0x000000aca81c723c */ /* 0x042ff2000000181c */
[----:B------:R-:W1:Y:S01]  /*29810*/  MUFU.TANH R19, R19 ;  /* 0x0000001300137308 */ /* 0x000e620000002400 */
[C---:B------:R-:W-:Y:S01]  /*29820*/  HMMA.16816.F32 R32, R168.reuse, R174, R32 ;  /* 0x000000aea820723c */ /* 0x040fe20000001820 */
[----:B------:R-:W1:Y:S08]  /*29830*/  LDSM.16.M88.4 R172, [R182+0x2000] ;  /* 0x00200000b6ac783b */ /* 0x000e700000000200 */
[----:B------:R-:W1:Y:S05]  /*29840*/  MUFU.TANH R211, R20 ;  /* 0x0000001400d37308 */ /* 0x000e6a0000002400 */
[-C--:B------:R-:W-:Y:S05]  /*29850*/  FMUL.FTZ R28, R28, R0.reuse ;  /* 0x000000001c1c7220 */ /* 0x080fea0000410000 */
[----:B------:R-:W2:Y:S01]  /*29860*/  MUFU.TANH R210, R21 ;  /* 0x0000001500d27308 */ /* 0x000ea20000002400 */
        /* <DEDUP_REMOVED lines=14> */
[-C--:B------:R-:W-:Y:S02]  /*29950*/  FMUL.FTZ R36, R36, R0.reuse ;  /* 0x0000000024247220 */ /* 0x080fe40000410000 */
[-C--:B------:R-:W-:Y:S03]  /*29960*/  FMUL.FTZ R38, R38, R0.reuse ;  /* 0x0000000026267220 */ /* 0x080fe60000410000 */
[----:B------:R-:W2:Y:S01]  /*29970*/  MUFU.TANH R26, R26 ;  /* 0x0000001a001a7308 */ /* 0x000ea20000002400 */
[-C--:B------:R-:W-:Y:S02]  /*29980*/  FMUL.FTZ R37, R37, R0.reuse ;  /* 0x0000000025257220 */ /* 0x080fe40000410000 */
[-C--:B------:R-:W-:Y:S02]  /*29990*/  FMUL.FTZ R39, R39, R0.reuse ;  /* 0x0000000027277220 */ /* 0x080fe40000410000 */
[-C--:B------:R-:W-:Y:S02]  /*299a0*/  FMUL.FTZ R40, R40, R0.reuse ;  /* 0x0000000028287220 */ /* 0x080fe40000410000 */
[-C--:B------:R-:W-:Y:S02]  /*299b0*/  FMUL.FTZ R42, R42, R0.reuse ;  /* 0x000000002a2a7220 */ /* 0x080fe40000410000 */
[-C--:B------:R-:W-:Y:S01]  /*299c0*/  FMUL.FTZ R41, R41, R0.reuse ;  /* 0x0000000029297220 */ /* 0x080fe20000410000 */
[----:B------:R2:W2:Y:S01]  /*299d0*/  MUFU.TANH R203, R36 ;  /* 0x0000002400cb7308 */ /* 0x0004a20000002400 */
[----:B------:R-:W-:Y:S09]  /*299e0*/  FMUL.FTZ R43, R43, R0 ;  /* 0x000000002b2b7220 */ /* 0x000ff20000410000 */
[----:B------:R-:W3:Y:S01]  /*299f0*/  MUFU.TANH R27, R27 ;  /* 0x0000001b001b7308 */ /* 0x000ee20000002400 */
[C---:B-1----:R-:W-:Y:S09]  /*29a00*/  HMMA.16816.F32 R44, R168.reuse, R172, R44 ;  /* 0x000000aca82c723c */ /* 0x042ff2000000182c */
[----:B------:R1:W1:Y:S01]  /*29a10*/  MUFU.TANH R207, R28 ;  /* 0x0000001c00cf7308 */ /* 0x0002620000002400 */
[C---:B------:R-:W-:Y:S01]  /*29a20*/  HMMA.16816.F32 R48, R168.reuse, R174, R48 ;  /* 0x000000aea830723c */ /* 0x040fe20000001830 */
[----:B------:R-:W1:Y:S02]  /*29a30*/  LDSM.16.M88.4 R172, [R182+0x3000] ;  /* 0x00300000b6ac783b */ /* 0x000e640000000200 */
[----:B--2--5:R-:W-:Y:S04]  /*29a40*/  MOV R36, R188 ;  /* 0x000000bc00247202 */ /* 0x024fe80000000f00 */
[----:B------:R-:W-:Y:S02]  /*29a50*/  ISETP.GE.AND P0, PT, R36, 0x2, PT ;  /* 0x000000022400780c */ /* 0x000fe40003f06270 */
[----:B------:R2:W1:Y:S05]  /*29a60*/  MUFU.TANH R206, R29 ;  /* 0x0000001d00ce7308 */ /* 0x00046a0000002400 */
        /* <DEDUP_REMOVED lines=8> */
[----:B------:R-:W2:Y:S01]  /*29af0*/  MUFU.TANH R31, R31 ;  /* 0x0000001f001f7308 */ /* 0x000ea20000002400 */
[-C--:B------:R-:W-:Y:S09]  /*29b00*/  FMUL.FTZ R49, R49, R0.reuse ;  /* 0x0000000031317220 */ /* 0x080ff20000410000 */
[----:B------:R2:W2:Y:S01]  /*29b10*/  MUFU.TANH R205, R32 ;  /* 0x0000002000cd7308 */ /* 0x0004a20000002400 */
[C---:B-1----:R-:W-:Y:S09]  /*29b20*/  HMMA.16816.F32 R52, R168.reuse, R172, R52 ;  /* 0x000000aca834723c */ /* 0x042ff20000001834 */
[----:B------:R1:W1:Y:S01]  /*29b30*/  MUFU.TANH R204, R33 ;  /* 0x0000002100cc7308 */ /* 0x0002620000002400 */
        /* <DEDUP_REMOVED lines=12> */
[-C--:B------:R-:W-:Y:S09]  /*29c00*/  FMUL.FTZ R57, R57, R0.reuse ;  /* 0x0000000039397220 */ /* 0x080ff20000410000 */
[----:B------:R-:W2:Y:S01]  /*29c10*/  MUFU.TANH R38, R38 ;  /* 0x0000002600267308 */ /* 0x000ea20000002400 */
[C---:B-1----:R-:W-:Y:S09]  /*29c20*/  HMMA.16816.F32 R60, R168.reuse, R172, R60 ;  /* 0x000000aca83c723c */ /* 0x042ff2000000183c */
[----:B------:R1:W1:Y:S01]  /*29c30*/  MUFU.TANH R199, R40 ;  /* 0x0000002800c77308 */ /* 0x0002620000002400 */
[C---:B------:R-:W-:Y:S01]  /*29c40*/  HMMA.16816.F32 R64, R168.reuse, R174, R64 ;  /* 0x000000aea840723c */ /* 0x040fe20000001840 */
[----:B------:R-:W1:Y:S08]  /*29c50*/  LDSM.16.M88.4 R172, [R182+0x4000] ;  /* 0x00400000b6ac783b */ /* 0x000e700000000200 */
        /* <DEDUP_REMOVED lines=29> */
[----:B------:R-:W1:Y:S01]  /*29e30*/  MUFU.TANH R50, R50 ;  /* 0x0000003200327308 */ /* 0x000e620000002400 */
[C---:B------:R-:W-:Y:S01]  /*29e40*/  HMMA.16816.F32 R80, R168.reuse, R174, R80 ;  /* 0x000000aea850723c */ /* 0x040fe20000001850 */
[----:B------:R-:W1:Y:S08]  /*29e50*/  LDSM.16.M88.4 R172, [R182+0x5000] ;  /* 0x00500000b6ac783b */ /* 0x000e700000000200 */
[----:B------:R-:W1:Y:S05]  /*29e60*/  MUFU.TANH R51, R51 ;  /* 0x0000003300337308 */ /* 0x000e6a0000002400 */
[-C--:B------:R-:W-:Y:S02]  /*29e70*/  FMUL.FTZ R78, R78, R0.reuse ;  /* 0x000000004e4e7220 */ /* 0x080fe40000410000 */
[-C--:B------:R-:W-:Y:S03]  /*29e80*/  FMUL.FTZ R79, R79, R0.reuse ;  /* 0x000000004f4f7220 */ /* 0x080fe60000410000 */
[----:B------:R2:W2:Y:S01]  /*29e90*/  MUFU.TANH R193, R52 ;  /* 0x0000003400c17308 */ /* 0x0004a20000002400 */
        /* <DEDUP_REMOVED lines=9> */
[----:B------:R-:W1:Y:S01]  /*29f30*/  MUFU.TANH R55, R55 ;  /* 0x0000003700377308 */ /* 0x000e620000002400 */
        /* <DEDUP_REMOVED lines=18> */
[----:B------:R1:W1:Y:S05]  /*2a060*/  MUFU.TANH R16, R62 ;  /* 0x0000003e00107308 */ /* 0x00026a0000002400 */
        /* <DEDUP_REMOVED lines=24> */
[----:B------:R-:W2:Y:S01]  /*2a1f0*/  MUFU.TANH R70, R70 ;  /* 0x0000004600467308 */ /* 0x000ea20000002400 */
        /* <DEDUP_REMOVED lines=21> */
[----:B------:R-:W1:Y:S01]  /*2a350*/  LDSM.16.M88.4 R172, [R182+0x7800] ;  /* 0x00780000b6ac783b */ /* 0x000e620000000200 */
[----:B------:R-:W-:Y:S07]  /*2a360*/  DEPBAR.LE SB0, 0x0 ;  /* 0x000080000000791a */ /* 0x000fee0000000000 */
[----:B------:R-:W1:Y:S01]  /*2a370*/  MUFU.TANH R78, R78 ;  /* 0x0000004e004e7308 */ /* 0x000e620000002400 */
[----:B------:R-:W-:Y:S04]  /*2a380*/  BAR.SYNC.DEFER_BLOCKING 0x0 ;  /* 0x0000000000007b1d */ /* 0x000fe80000010000 */
        /* <DEDUP_REMOVED lines=13> */
[----:B------:R-:W-:Y:S09]  /*2a460*/  HMMA.16816.F32 R128, R168, R174, R128 ;  /* 0x000000aea880723c */ /* 0x000ff20000001880 */
[----:B------:R1:W1:Y:S05]  /*2a470*/  MUFU.TANH R169, R6 ;  /* 0x0000000600a97308 */ /* 0x00026a0000002400 */
[-C--:B------:R-:W-:Y:S02]  /*2a480*/  FMUL.FTZ R124, R124, R0.reuse ;  /* 0x000000007c7c7220 */ /* 0x080fe40000410000 */
[-C--:B------:R-:W-:Y:S03]  /*2a490*/  FMUL.FTZ R125, R125, R0.reuse ;  /* 0x000000007d7d7220 */ /* 0x080fe60000410000 */
[----:B------:R1:W1:Y:S01]  /*2a4a0*/  MUFU.TANH R174, R7 ;  /* 0x0000000700ae7308 */ /* 0x0002620000002400 */
[-C--:B------:R-:W-:Y:S02]  /*2a4b0*/  FMUL.FTZ R126, R126, R0.reuse ;  /* 0x000000007e7e7220 */ /* 0x080fe40000410000 */
[-C--:B------:R-:W-:Y:S02]  /*2a4c0*/  FMUL.FTZ R127, R127, R0.reuse ;  /* 0x000000007f7f7220 */ /* 0x080fe40000410000 */
[-C--:B------:R-:W-:Y:S02]  /*2a4d0*/  FMUL.FTZ R128, R128, R0.reuse ;  /* 0x0000000080807220 */ /* 0x080fe40000410000 */
[-C--:B------:R-:W-:Y:S02]  /*2a4e0*/  FMUL.FTZ R129, R129, R0.reuse ;  /* 0x0000000081817220 */ /* 0x080fe40000410000 */
[-C--:B------:R-:W-:Y:S01]  /*2a4f0*/  FMUL.FTZ R5, R130, R0.reuse ;  /* 0x0000000082057220 */ /* 0x080fe20000410000 */
[----:B------:R1:W1:Y:S01]  /*2a500*/  MUFU.TANH R172, R11 ;  /* 0x0000000b00ac7308 */ /* 0x0002620000002400 */
[----:B------:R-:W-:Y:S09]  /*2a510*/  FMUL.FTZ R0, R131, R0 ;  /* 0x0000000083007220 */ /* 0x000ff20000410000 */
        /* <DEDUP_REMOVED lines=55> */
[----:B------:R1:W1:Y:S01]  /*2a890*/  MUFU.TANH R4, R0 ;  /* 0x0000000000047308 */ /* 0x0002620000002400 */
[----:B------:R-:W-:-:S05]  /*2a8a0*/  @!P0 BRA `(.L_x_1427) ;  /* 0x00000fa000008947 */ /* 0x000fca0003800000 */
[----:B--234-:R-:W-:Y:S01]  /*2a8b0*/  ISETP.NE.U32.AND P0, PT, R240, RZ, PT ;  /* 0x000000fff000720c */ /* 0x01cfe20003f05070 */
[----:B------:R-:W-:Y:S03]  /*2a8c0*/  BSSY B0, `(.L_x_1428) ;  /* 0x0000048000007945 */ /* 0x000fe60003800000 */
[----:B------:R-:W-:Y:S11]  /*2a8d0*/  ISETP.NE.AND.EX P0, PT, R241, RZ, PT, P0 ;  /* 0x000000fff100720c */ /* 0x000ff60003f05300 */
[----:B------:R-:W-:Y:S02]  /*2a8e0*/  @!UPT UIADD3 URZ, URZ, URZ, URZ ;  /* 0x0000003f3f3ff290 */ /* 0x000fe4000fffe03f */
[----:B------:R-:W-:-:S05]  /*2a8f0*/  @!P0 BRA `(.L_x_1429) ;  /* 0x0000041000008947 */ /* 0x000fca0003800000 */
[----:B-1----:R-:W2:Y:S02]  /*2a900*/  LD.E R6, [R2.64+0x170] ;  /* 0x0001700402067980 */ /* 0x002ea4000c101900 */
        /* <DEDUP_REMOVED lines=64> */
.L_x_1429:
[----:B-1----:R-:W2:Y:S02]  /*2ad10*/  LD.E R0, [R2.64+0x38] ;  /* 0x0000380402007980 */ /* 0x002ea4000c101900 */
[----:B--2---:R-:W-:Y:S04]  /*2ad20*/  LEA R0, -R0, RZ, 0x8 ;  /* 0x000000ff00007211 */ /* 0x004fe800078e41ff */
[----:B------:R-:W-:Y:S02]  /*2ad30*/  SHF.R.S32.HI R6, RZ, 0x1f, R0 ;  /* 0x0000001fff067819 */ /* 0x000fe40000011400 */
.L_x_1430:
[----:B------:R-:W-:Y:S05]  /*2ad40*/  BSYNC B0 ;  /* 0x0000000000007941 */ /* 0x000fea0003800000 */
.L_x_1428:
        /* <DEDUP_REMOVED lines=19> */
[----:B------:R-:W5:Y:S04]  /*2ae80*/  LDL.64 R60, [R1+0x50] ;  /* 0x00005000013c7983 */ /* 0x000f680000100a00 */
        /* <DEDUP_REMOVED lines=15> */
[----:B------:R-:W3:Y:S03]  /*2af80*/  LDL R37, [R1+0xe4] ;  /* 0x0000e40001257983 */ /* 0x000ee60000100800 */
        /* <DEDUP_REMOVED lines=13> */
[----:B------:R-:W5:Y:S04]  /*2b060*/  LDL R14, [R1+0x120] ;  /* 0x00012000010e7983 */ /* 0x000f680000100800 */
[----:B------:R-:W-:Y:S01]  /*2b070*/  @!PT LDS RZ, [RZ] ;  /* 0x00000000fffff984 */ /* 0x000fe20000000800 */
[----:B------:R-:W-:Y:S01]  /*2b080*/  @!PT LDS RZ, [RZ] ;  /* 0x00000000fffff984 */ /* 0x000fe20000000800 */
[----:B------:R-:W-:Y:S01]  /*2b090*/  @!PT LDS RZ, [RZ] ;  /* 0x00000000fffff984 */ /* 0x000fe20000000800 */
[----:B------:R1:W-:Y:S04]  /*2b0a0*/  @!P0 LDGSTS.E.BYPASS.LTC128B.128 [R189+0x3800], [R10.64] ;  /* 0x038000000abd8fae */ /* 0x0003e8000b901d44 */
[----:B------:R1:W-:Y:S02]  /*2b0b0*/  @P0 STS.128 [R189+0x4000], RZ ;  /* 0x004000ffbd000388 */ /* 0x0003e40000000c00 */
[----:B-1----:R-:W-:Y:S01]  /*2b0c0*/  @!P0 IMAD.X R11, R6, 0x1, R13, P1 ;  /* 0x00000001060b8824 */ /* 0x002fe200008e060d */
[CC--:B------:R-:W-:Y:S01]  /*2b0d0*/  @!P0 LEA R10, P1, R7.reuse, R243.reuse, 0x1 ;  /* 0x000000f3070a8211 */ /* 0x0c0fe200078208ff */
[----:B------:R-:W5:Y:S03]  /*2b0e0*/  LDL R13, [R1+0x124] ;  /* 0x00012400010d7983 */ /* 0x000f660000100800 */
[----:B------:R-:W-:Y:S02]  /*2b0f0*/  @!P0 LEA.HI.X R11, R7, R242, R11, 0x1, P1 ;  /* 0x000000f2070b8211 */ /* 0x000fe400008f0c0b */
[----:B------:R-:W-:Y:S02]  /*2b100*/  @!P0 IADD3 R7, P1, R0, R52, RZ ;  /* 0x0000003400078210 */ /* 0x000fe40007f3e0ff */
[----:B------:R-:W5:Y:S04]  /*2b110*/  LDL.64 R52, [R1+0x68] ;  /* 0x0000680001347983 */ /* 0x000f680000100a00 */
        /* <DEDUP_REMOVED lines=15> */
[----:B------:R1:W-:Y:S01]  /*2b210*/  @P0 STS.128 [R189+0x5000], RZ ;  /* 0x005000ffbd000388 */ /* 0x0003e20000000c00 */
[----:B--2---:R-:W-:Y:S01]  /*2b220*/  @!P0 IMAD.X R11, R6, 0x1, R39, P1 ;  /* 0x00000001060b8824 */ /* 0x004fe200008e0627 */
[CC--:B------:R-:W-:Y:S02]  /*2b230*/  @!P0 LEA R10, P1, R7.reuse, R243.reuse, 0x1 ;  /* 0x000000f3070a8211 */ /* 0x0c0fe400078208ff */
[----:B------:R-:W2:Y:S02]  /*2b240*/  LDL R39, [R1+0xd8] ;  /* 0x0000d80001277983 */ /* 0x000ea40000100800 */
[----:B------:R-:W-:Y:S05]  /*2b250*/  @!P0 LEA.HI.X R11, R7, R242, R11, 0x1, P1 ;  /* 0x000000f2070b8211 */ /* 0x000fea00008f0c0b */
[----:B------:R-:W-:Y:S01]  /*2b260*/  @!PT LDS RZ, [RZ] ;  /* 0x00000000fffff984 */ /* 0x000fe20000000800 */
[----:B------:R-:W-:Y:S01]  /*2b270*/  @!PT LDS RZ, [RZ] ;  /* 0x00000000fffff984 */ /* 0x000fe20000000800 */
[----:B------:R-:W-:Y:S01]  /*2b280*/  @!PT LDS RZ, [RZ] ;  /* 0x00000000fffff984 */ /* 0x000fe20000000800 */
[----:B------:R3:W-:Y:S01]  /*2b290*/  @!P0 LDGSTS.E.BYPASS.LTC128B.128 [R189+0x5000], [R10.64] ;  /* 0x050000000abd8fae */ /* 0x0007e2000b901d44 */
[----:B----4-:R-:W-:Y:S03]  /*2b2a0*/  @!P0 IADD3 R7, P1, R0, R56, RZ ;  /* 0x0000003800078210 */ /* 0x010fe60007f3e0ff */
[----:B------:R-:W4:Y:S04]  /*2b2b0*/  LDL.64 R56, [R1+0x48] ;  /* 0x0000480001387983 */ /* 0x000f280000100a00 */
[----:B------:R1:W-:Y:S01]  /*2b2c0*/  @P0 STS.128 [R189+0x5800], RZ ;  /* 0x005800ffbd000388 */ /* 0x0003e20000000c00 */
[----:B---3--:R-:W-:Y:S01]  /*2b2d0*/  @!P0 IMAD.X R11, R6, 0x1, R37, P1 ;  /* 0x00000001060b8824 */ /* 0x008fe200008e0625 */
[CC--:B------:R-:W-:Y:S02]  /*2b2e0*/  @!P0 LEA R10, P1, R7.reuse, R243.reuse, 0x1 ;  /* 0x000000f3070a8211 */ /* 0x0c0fe400078208ff */
[----:B------:R-:W3:Y:S02]  /*2b2f0*/  LDL R37, [R1+0xd4] ;  /* 0x0000d40001257983 */ /* 0x000ee40000100800 */
[----:B------:R-:W-:Y:S05]  /*2b300*/  @!P0 LEA.HI.X R11, R7, R242, R11, 0x1, P1 ;  /* 0x000000f2070b8211 */ /* 0x000fea00008f0c0b */
[----:B------:R-:W-:Y:S01]  /*2b310*/  @!PT LDS RZ, [RZ] ;  /* 0x00000000fffff984 */ /* 0x000fe20000000800 */
[----:B------:R-:W-:Y:S01]  /*2b320*/  @!PT LDS RZ, [RZ] ;  /* 0x00000000fffff984 */ /* 0x000fe20000000800 */
[----:B------:R-:W-:Y:S01]  /*2b330*/  @!PT LDS RZ, [RZ] ;  /* 0x00000000fffff984 */ /* 0x000fe20000000800 */
[----:B------:R1:W-:Y:S04]  /*2b340*/  @!P0 LDGSTS.E.BYPASS.LTC128B.128 [R189+0x5800], [R10.64] ;  /* 0x058000000abd8fae */ /* 0x0003e8000b901d44 */
[----:B------:R1:W-:Y:S01]  /*2b350*/  @P0 STS.128 [R189+0x6000], RZ ;  /* 0x006000ffbd000388 */ /* 0x0003e20000000c00 */
[----:B-----5:R-:W-:Y:S03]  /*2b360*/  @!P0 IADD3 R7, P1, R0, R14, RZ ;  /* 0x0000000e00078210 */ /* 0x020fe60007f3e0ff */
[----:B------:R-:W5:Y:S02]  /*2b370*/  LDL R14, [R1+0xd0] ;  /* 0x0000d000010e7983 */ /* 0x000f640000100800 */
        /* <DEDUP_REMOVED lines=43> */
[----:B----4-:R-:W-:Y:S03]  /*2b630*/  @!P0 IADD3 R7, P1, R0, R56, RZ ;  /* 0x0000003800078210 */ /* 0x010fe60007f3e0ff */
[----:B------:R-:W-:Y:S01]  /*2b640*/  @!PT LDS RZ, [RZ] ;  /* 0x00000000fffff984 */ /* 0x000fe20000000800 */
[----:B------:R-:W-:Y:S01]  /*2b650*/  @!PT LDS RZ, [RZ] ;  /* 0x00000000fffff984 */ /* 0x000fe20000000800 */
[----:B------:R-:W-:Y:S01]  /*2b660*/  @!PT LDS RZ, [RZ] ;  /* 0x00000000fffff984 */ /* 0x000fe20000000800 */
[----:B------:R5:W-:Y:S04]  /*2b670*/  @!P0 LDGSTS.E.BYPASS.LTC128B.128 [R189+0x8000], [R10.64] ;  /* 0x080000000abd8fae */ /* 0x000be8000b901d44 */
[----:B------:R1:W-:Y:S01]  /*2b680*/  @P0 STS.128 [R189+0x8800], RZ ;  /* 0x008800ffbd000388 */ /* 0x0003e20000000c00 */
[----:B-----5:R-:W-:Y:S01]  /*2b690*/  @!P0 IMAD.X R11, R6, 0x1, R14, P1 ;  /* 0x00000001060b8824 */ /* 0x020fe200008e060e */
[CC--:B------:R-:W-:Y:S04]  /*2b6a0*/  @!P0 LEA R10, P1, R7.reuse, R243.reuse, 0x1 ;  /* 0x000000f3070a8211 */ /* 0x0c0fe800078208ff */
[----:B------:R-:W-:Y:S05]  /*2b6b0*/  @!P0 LEA.HI.X R11, R7, R242, R11, 0x1, P1 ;  /* 0x000000f2070b8211 */ /* 0x000fea00008f0c0b */
[----:B------:R-:W-:Y:S01]  /*2b6c0*/  @!PT LDS RZ, [RZ] ;  /* 0x00000000fffff984 */ /* 0x000fe20000000800 */
[----:B------:R-:W-:Y:S01]  /*2b6d0*/  @!PT LDS RZ, [RZ] ;  /* 0x00000000fffff984 */ /* 0x000fe20000000800 */
[----:B------:R-:W-:Y:S01]  /*2b6e0*/  @!PT LDS RZ, [RZ] ;  /* 0x00000000fffff984 */ /* 0x000fe20000000800 */
[----:B------:R2:W-:Y:S04]  /*2b6f0*/  @!P0 LDGSTS.E.BYPASS.LTC128B.128 [R189+0x8800], [R10.64] ;  /* 0x088000000abd8fae */ /* 0x0005e8000b901d44 */
[----:B------:R1:W-:Y:S01]  /*2b700*/  @P0 STS.128 [R189+0x9000], RZ ;  /* 0x009000ffbd000388 */ /* 0x0003e20000000c00 */
[----:B------:R-:W-:Y:S05]  /*2b710*/  @!P0 IADD3 R7, P1, R0, R52, RZ ;  /* 0x0000003400078210 */ /* 0x000fea0007f3e0ff */
[----:B--2---:R-:W-:Y:S01]  /*2b720*/  @!P0 IMAD.X R11, R6, 0x1, R13, P1 ;  /* 0x00000001060b8824 */ /* 0x004fe200008e060d */
        /* <DEDUP_REMOVED lines=8> */
[----:B------:R-:W-:Y:S01]  /*2b7b0*/  @!P0 IMAD.X R7, R6, 0x1, R12, P1 ;  /* 0x0000000106078824 */ /* 0x000fe200008e060c */
[C---:B------:R-:W-:Y:S01]  /*2b7c0*/  @!P0 LEA R6, P1, R0.reuse, R243, 0x1 ;  /* 0x000000f300068211 */ /* 0x040fe200078208ff */
[----:B------:R-:W-:Y:S03]  /*2b7d0*/  IMAD.MOV.U32 R243, RZ, RZ, R8 ;  /* 0x000000fffff37224 */ /* 0x000fe600078e0008 */
[----:B------:R-:W-:Y:S01]  /*2b7e0*/  @!P0 LEA.HI.X R7, R0, R242, R7, 0x1, P1 ;  /* 0x000000f200078211 */ /* 0x000fe200008f0c07 */
[----:B------:R-:W-:Y:S04]  /*2b7f0*/  IMAD.MOV.U32 R242, RZ, RZ, R9 ;  /* 0x000000fffff27224 */ /* 0x000fe800078e0009 */
[----:B------:R-:W-:Y:S01]  /*2b800*/  @!PT LDS RZ, [RZ] ;  /* 0x00000000fffff984 */ /* 0x000fe20000000800 */
[----:B------:R-:W-:Y:S01]  /*2b810*/  @!PT LDS RZ, [RZ] ;  /* 0x00000000fffff984 */ /* 0x000fe20000000800 */
[----:B------:R-:W-:Y:S01]  /*2b820*/  @!PT LDS RZ, [RZ] ;  /* 0x00000000fffff984 */ /* 0x000fe20000000800 */
[----:B------:R1:W-:Y:S04]  /*2b830*/  @!P0 LDGSTS.E.BYPASS.LTC128B.128 [R189+0x9800], [R6.64] ;  /* 0x0980000006bd8fae */ /* 0x0003e8000b901d44 */
[----:B------:R-:W0:Y:S02]  /*2b840*/  LDGDEPBAR ;  /* 0x00000000000079af */ /* 0x000e240000000000 */
.L_x_1427:
[----:B--234-:R-:W-:Y:S05]  /*2b850*/  BSYNC B1 ;  /* 0x0000000000017941 */ /* 0x01cfea0003800000 */
.L_x_1426:
[----:B-1----:R1:W2:Y:S04]  /*2b860*/  LD.E R0, [R2.64+0xdc] ;  /* 0x0000dc0402007980 */ /* 0x0022a8000c101900 */
[----:B------:R-:W3:Y:S01]  /*2b870*/  LDL.LU R8, [R1+0x8] ;  /* 0x0000080001087983 */ /* 0x000ee20000300800 */
[----:B-1----:R-:W-:Y:S04]  /*2b880*/  FMNMX.FTZ R2, R169, R134, !PT ;  /* 0x00000086a9027209 */ /* 0x002fe80007810000 */
        /* <DEDUP_REMOVED lines=67> */
[C---:B------:R-:W-:Y:S01]  /*2bcc0*/  FSETP.NEU.FTZ.AND P0, PT, R3.reuse, -INF , PT ;  /* 0xff8000000300780b */ /* 0x040fe20003f1d000 */
[C---:B--2---:R-:W-:Y:S02]  /*2bcd0*/  FMUL.FTZ R7, R0.reuse, R3 ;  /* 0x0000000300077220 */ /* 0x044fe40000410000 */
[----:B------:R-:W-:Y:S03]  /*2bce0*/  FADD.FTZ R2, -R3, R134 ;  /* 0x0000008603027221 */ /* 0x000fe60000010100 */
[----:B------:R-:W-:Y:S01]  /*2bcf0*/  FSEL R7, R7, RZ, P0 ;  /* 0x000000ff07077208 */ /* 0x000fe20000000000 */
[----:B------:R-:W-:Y:S04]  /*2bd00*/  FMUL.FTZ R2, R0, R2 ;  /* 0x0000000200027220 */ /* 0x000fe80000410000 */
[--C-:B------:R-:W-:Y:S01]  /*2bd10*/  FFMA.FTZ R201, R47, R0, -R7.reuse ;  /* 0x000000002fc97223 */ /* 0x100fe20000010807 */
[----:B------:R-:W-:Y:S01]  /*2bd20*/  MOV R47, R36 ;  /* 0x00000024002f7202 */ /* 0x000fe20000000f00 */
[----:B------:R-:W1:Y:S01]  /*2bd30*/  MUFU.EX2 R2, R2 ;  /* 0x0000000200027308 */ /* 0x000e620000000800 */
[----:B------:R-:W-:Y:S01]  /*2bd40*/  FMNMX.FTZ R36, R214, R135, !PT ;  /* 0x00000087d6247209 */ /* 0x000fe20007810000 */
[-CC-:B------:R-:W-:Y:S02]  /*2bd50*/  FFMA.FTZ R220, R46, R0.reuse, -R7.reuse ;  /* 0x000000002edc7223 */ /* 0x180fe40000010807 */
[--C-:B------:R-:W-:Y:S01]  /*2bd60*/  FFMA.FTZ R46, R107, R0, -R7.reuse ;  /* 0x000000006b2e7223 */ /* 0x100fe20000010807 */
[----:B------:R-:W-:Y:S01]  /*2bd70*/  FMNMX.FTZ R36, R219, R36, !PT ;  /* 0x00000024db247209 */ /* 0x000fe20007810000 */
[----:B------:R-:W2:Y:S01]  /*2bd80*/  LDL.LU R107, [R1+0xc] ;  /* 0x00000c00016b7983 */ /* 0x000ea20000300800 */
[--C-:B------:R-:W-:Y:S02]  /*2bd90*/  FFMA.FTZ R6, R169, R0, -R7.reuse ;  /* 0x00000000a9067223 */ /* 0x100fe40000010807 */
[----:B------:R-:W-:Y:S01]  /*2bda0*/  FMNMX.FTZ R36, R218, R36, !PT ;  /* 0x00000024da247209 */ /* 0x000fe20007810000 */
[-CC-:B------:R-:W-:Y:S01]  /*2bdb0*/  FFMA.FTZ R62, R170, R0.reuse, -R7.reuse ;  /* 0x00000000aa3e7223 */ /* 0x180fe20000010807 */
[----:B------:R1:W3:Y:S01]  /*2bdc0*/  MUFU.EX2 R13, R6 ;  /* 0x00000006000d7308 */ /* 0x0002e20000000800 */
        /* <DEDUP_REMOVED lines=23> */
[--C-:B------:R-:W-:Y:S02]  /*2bf40*/  FFMA.FTZ R122, R122, R0, -R7.reuse ;  /* 0x000000007a7a7223 */ /* 0x100fe40000010807 */
[----:B-1----:R-:W-:Y:S01]  /*2bf50*/  FMUL.FTZ R6, R2, R166 ;  /* 0x000000a602067220 */ /* 0x002fe20000410000 */
[----:B------:R-:W-:Y:S01]  /*2bf60*/  FMNMX.FTZ R36, R208, R36, !PT ;  /* 0x00000024d0247209 */ /* 0x000fe20007810000 */
[C---:B------:R-:W-:Y:S01]  /*2bf70*/  FMUL.FTZ R10, R2.reuse, R162 ;  /* 0x000000a2020a7220 */ /* 0x040fe20000410000 */
[----:B------:R-:W-:Y:S01]  /*2bf80*/  MOV R166, R47 ;  /* 0x0000002f00a67202 */ /* 0x000fe20000000f00 */
[C---:B------:R-:W-:Y:S01]  /*2bf90*/  FMUL.FTZ R11, R2.reuse, R163 ;  /* 0x000000a3020b7220 */ /* 0x040fe20000410000 */
[----:B------:R-:W-:Y:S01]  /*2bfa0*/  FMNMX.FTZ R36, R207, R36, !PT ;  /* 0x00000024cf247209 */ /* 0x000fe20007810000 */
[C---:B------:R-:W-:Y:S01]  /*2bfb0*/  FMUL.FTZ R14, R2.reuse, R158 ;  /* 0x0000009e020e7220 */ /* 0x040fe20000410000 */
[----:B------:R-:W-:Y:S01]  /*2bfc0*/  MOV R163, R46 ;  /* 0x0000002e00a37202 */ /* 0x000fe20000000f00 */
        /* <DEDUP_REMOVED lines=8> */
[----:B------:R-:W1:Y:S01]  /*2c050*/  MUFU.EX2 R41, R41 ;  /* 0x0000002900297308 */ /* 0x000e620000000800 */
[--C-:B------:R-:W-:Y:S02]  /*2c060*/  FFMA.FTZ R173, R38, R0, -R7.reuse ;  /* 0x0000000026ad7223 */ /* 0x100fe40000010807 */
[----:B------:R-:W-:Y:S01]  /*2c070*/  FMNMX.FTZ R36, R203, R36, !PT ;  /* 0x00000024cb247209 */ /* 0x000fe20007810000 */
[-CC-:B------:R-:W-:Y:S02]  /*2c080*/  FFMA.FTZ R43, R172, R0.reuse, -R7.reuse ;  /* 0x00000000ac2b7223 */ /* 0x180fe40000010807 */
[--C-:B------:R-:W-:Y:S01]  /*2c090*/  FFMA.FTZ R172, R18, R0, -R7.reuse ;  /* 0x0000000012ac7223 */ /* 0x100fe20000010807 */
[----:B------:R-:W-:Y:S01]  /*2c0a0*/  FMNMX.FTZ R36, R202, R36, !PT ;  /* 0x00000024ca247209 */ /* 0x000fe20007810000 */
[----:B------:R-:W-:Y:S02]  /*2c0b0*/  FMUL.FTZ R18, R2, R154 ;  /* 0x0000009a02127220 */ /* 0x000fe40000410000 */
[----:B------:R-:W-:Y:S01]  /*2c0c0*/  MUFU.EX2 R9, R9 ;  /* 0x0000000900097308 */ /* 0x000fe20000000800 */
[----:B------:R-:W-:Y:S01]  /*2c0d0*/  FMNMX.FTZ R36, R199, R36, !PT ;  /* 0x00000024c7247209 */ /* 0x000fe20007810000 */
[--C-:B------:R-:W-:Y:S02]  /*2c0e0*/  FFMA.FTZ R130, R22, R0, -R7.reuse ;  /* 0x0000000016827223 */ /* 0x100fe40000010807 */
[----:B------:R-:W-:Y:S01]  /*2c0f0*/  FMUL.FTZ R22, R2, R150 ;  /* 0x0000009602167220 */ /* 0x000fe20000410000 */
[----:B------:R-:W-:Y:S01]  /*2c100*/  FMNMX.FTZ R36, R198, R36, !PT ;  /* 0x00000024c6247209 */ /* 0x000fe20007810000 */
[--C-:B------:R-:W-:Y:S02]  /*2c110*/  FFMA.FTZ R73, R23, R0, -R7.reuse ;  /* 0x0000000017497223 */ /* 0x100fe40000010807 */
[----:B------:R-:W-:Y:S01]  /*2c120*/  FMUL.FTZ R23, R2, R151 ;  /* 0x0000009702177220 */ /* 0x000fe20000410000 */
[----:B------:R-:W-:Y:S01]  /*2c130*/  FMNMX.FTZ R36, R197, R36, !PT ;  /* 0x00000024c5247209 */ /* 0x000fe20007810000 */
[----:B------:R-:W-:Y:S01]  /*2c140*/  MUFU.EX2 R43, R43 ;  /* 0x0000002b002b7308 */ /* 0x000fe20000000800 */
[--C-:B------:R-:W-:Y:S02]  /*2c150*/  FFMA.FTZ R68, R26, R0, -R7.reuse ;  /* 0x000000001a447223 */ /* 0x100fe40000010807 */
[----:B------:R-:W-:Y:S01]  /*2c160*/  FMNMX.FTZ R36, R196, R36, !PT ;  /* 0x00000024c4247209 */ /* 0x000fe20007810000 */
[----:B------:R-:W-:Y:S02]  /*2c170*/  FMUL.FTZ R26, R2, R146 ;  /* 0x00000092021a7220 */ /* 0x000fe40000410000 */
[--C-:B------:R-:W-:Y:S01]  /*2c180*/  FFMA.FTZ R169, R30, R0, -R7.reuse ;  /* 0x000000001ea97223 */ /* 0x100fe20000010807 */
        /* <DEDUP_REMOVED lines=13> */
[-CC-:B------:R-:W-:Y:S02]  /*2c260*/  FFMA.FTZ R224, R16, R0.reuse, -R7.reuse ;  /* 0x0000000010e07223 */ /* 0x180fe40000010807 */
        /* <DEDUP_REMOVED lines=20> */
[-CC-:B------:R-:W-:Y:S01]  /*2c3b0*/  FFMA.FTZ R244, R87, R0.reuse, -R7.reuse ;  /* 0x0000000057f47223 */ /* 0x180fe20000010807 */
[----:B------:R-:W-:Y:S01]  /*2c3c0*/  MOV R162, R79 ;  /* 0x0000004f00a27202 */ /* 0x000fe20000000f00 */
[--C-:B------:R-:W-:Y:S01]  /*2c3d0*/  FFMA.FTZ R245, R90, R0, -R7.reuse ;  /* 0x000000005af57223 */ /* 0x100fe20000010807 */
        /* <DEDUP_REMOVED lines=21> */
[----:B------:R-:W-:Y:S01]  /*2c530*/  FFMA.FTZ R127, R127, R0, -R7 ;  /* 0x000000007f7f7223 */ /* 0x000fe20000010807 */
[----:B------:R-:W-:Y:S01]  /*2c540*/  FMNMX.FTZ R36, R85, R36, !PT ;  /* 0x0000002455247209 */ /* 0x000fe20007810000 */
[C---:B------:R-:W-:Y:S01]  /*2c550*/  FMUL.FTZ R7, R2.reuse, R167 ;  /* 0x000000a702077220 */ /* 0x040fe20000410000 */
[----:B------:R-:W-:Y:S01]  /*2c560*/  MOV R167, R67 ;  /* 0x0000004300a77202 */ /* 0x000fe20000000f00 */
[----:B---3--:R-:W-:Y:S01]  /*2c570*/  FFMA.FTZ R12, R2, R8, R13 ;  /* 0x00000008020c7223 */ /* 0x008fe2000001000d */
[----:B------:R-:W-:Y:S01]  /*2c580*/  MUFU.EX2 R67, R170 ;  /* 0x000000aa00437308 */ /* 0x000fe20000000800 */
        /* <DEDUP_REMOVED lines=22> */
[----:B------:R-:W3:Y:S02]  /*2c6f0*/  SHFL.BFLY PT, R2, R36, 0x2, 0x1f ;  /* 0x0c401f0024027f89 */ /* 0x000ee400000e0000 */
[----:B---3--:R-:W-:Y:S06]  /*2c700*/  FMNMX.FTZ R36, R36, R2, !PT ;  /* 0x0000000224247209 */ /* 0x008fec0007810000 */
[----:B------:R-:W3:Y:S02]  /*2c710*/  SHFL.BFLY PT, R2, R36, 0x1, 0x1f ;  /* 0x0c201f0024027f89 */ /* 0x000ee400000e0000 */
[----:B---3--:R-:W-:Y:S04]  /*2c720*/  FMNMX.FTZ R36, R36, R2, !PT ;  /* 0x0000000224247209 */ /* 0x008fe80007810000 */
[C---:B------:R-:W-:Y:S01]  /*2c730*/  FSETP.NEU.FTZ.AND P0, PT, R36.reuse, -INF , PT ;  /* 0xff8000002400780b */ /* 0x040fe20003f1d000 */
[----:B------:R-:W-:Y:S02]  /*2c740*/  FADD.FTZ R2, -R36, R135 ;  /* 0x0000008724027221 */ /* 0x000fe40000010100 */
[C---:B------:R-:W-:Y:S02]  /*2c750*/  FMUL.FTZ R5, R0.reuse, R36 ;  /* 0x0000002400057220 */ /* 0x040fe40000410000 */
[----:B------:R-:W-:Y:S03]  /*2c760*/  FMUL.FTZ R2, R0, R2 ;  /* 0x0000000200027220 */ /* 0x000fe60000410000 */
[----:B------:R-:W-:Y:S03]  /*2c770*/  FSEL R5, R5, RZ, P0 ;  /* 0x000000ff05057208 */ /* 0x000fe60000000000 */
[----:B------:R-:W3:Y:S02]  /*2c780*/  MUFU.EX2 R2, R2 ;  /* 0x0000000200027308 */ /* 0x000ee40000000800 */
[-CC-:B------:R-:W-:Y:S02]  /*2c790*/  FFMA.FTZ R81, R45, R0.reuse, -R5.reuse ;  /* 0x000000002d517223 */ /* 0x180fe40000010805 */
[-CC-:B------:R-:W-:Y:S02]  /*2c7a0*/  FFMA.FTZ R82, R44, R0.reuse, -R5.reuse ;  /* 0x000000002c527223 */ /* 0x180fe40000010805 */
[----:B------:R-:W4:Y:S01]  /*2c7b0*/  LDSM.16.MT88.4 R44, [R178+0xa000] ;  /* 0x00a00000b22c783b */ /* 0x000f220000004200 */
[-CC-:B------:R-:W-:Y:S02]  /*2c7c0*/  FFMA.FTZ R8, R219, R0.reuse, -R5.reuse ;  /* 0x00000000db087223 */ /* 0x180fe40000010805 */
[-CC-:B------:R-:W-:Y:S01]  /*2c7d0*/  FFMA.FTZ R4, R214, R0.reuse, -R5.reuse ;  /* 0x00000000d6047223 */ /* 0x180fe20000010805 */
[----:B------:R-:W-:Y:S01]  /*2c7e0*/  MUFU.EX2 R82, R82 ;  /* 0x0000005200527308 */ /* 0x000fe20000000800 */
[--C-:B------:R-:W-:Y:S01]  /*2c7f0*/  FFMA.FTZ R37, R218, R0, -R5.reuse ;  /* 0x00000000da257223 */ /* 0x100fe20000010805 */
[----:B------:R-:W-:Y:S01]  /*2c800*/  MOV R214, R42 ;  /* 0x0000002a00d67202 */ /* 0x000fe20000000f00 */
[-CC-:B------:R-:W-:Y:S02]  /*2c810*/  FFMA.FTZ R38, R217, R0.reuse, -R5.reuse ;  /* 0x00000000d9267223 */ /* 0x180fe40000010805 */
[-CC-:B------:R-:W-:Y:S02]  /*2c820*/  FFMA.FTZ R49, R216, R0.reuse, -R5.reuse ;  /* 0x00000000d8317223 */ /* 0x180fe40000010805 */
[-CC-:B------:R-:W-:Y:S02]  /*2c830*/  FFMA.FTZ R48, R215, R0.reuse, -R5.reuse ;  /* 0x00000000d7307223 */ /* 0x180fe40000010805 */
[-CC-:B------:R-:W-:Y:S01]  /*2c840*/  FFMA.FTZ R50, R213, R0.reuse, -R5.reuse ;  /* 0x00000000d5327223 */ /* 0x180fe20000010805 */
[----:B------:R5:W-:Y:S01]  /*2c850*/  MUFU.EX2 R159, R8 ;  /* 0x00000008009f7308 */ /* 0x000be20000000800 */
        /* <DEDUP_REMOVED lines=29> */
[----:B------:R1:W2:Y:S01]  /*2ca30*/  MUFU.EX2 R40, R4 ;  /* 0x0000000400287308 */ /* 0x0002a20000000800 */
        /* <DEDUP_REMOVED lines=34> */
[----:B------:R-:W-:Y:S01]  /*2cc60*/  FFMA.FTZ R129, R129, R0, -R5 ;  /* 0x0000000081817223 */ /* 0x000fe20000010805 */
[----:B------:R-:W-:Y:S01]  /*2cc70*/  MUFU.EX2 R64, R172 ;  /* 0x000000ac00407308 */ /* 0x000fe20000000800 */
[C---:B-1----:R-:W-:Y:S01]  /*2cc80*/  FADD.FTZ R0, R41.reuse, R12 ;  /* 0x0000000c29007221 */ /* 0x042fe20000010000 */
[----:B------:R-:W-:Y:S01]  /*2cc90*/  F2FP.PACK_AB R41, R41, R13 ;  /* 0x0000000d2929723e */ /* 0x000fe200000000ff */
[C---:B---3--:R-:W-:Y:S02]  /*2cca0*/  FMUL.FTZ R13, R2.reuse, R157 ;  /* 0x0000009d020d7220 */ /* 0x048fe40000410000 */
[C---:B-----5:R-:W-:Y:S02]  /*2ccb0*/  FMUL.FTZ R8, R2.reuse, R160 ;  /* 0x000000a002087220 */ /* 0x060fe40000410000 */
[----:B------:R-:W-:Y:S02]  /*2ccc0*/  FADD.FTZ R0, R9, R0 ;  /* 0x0000000009007221 */ /* 0x000fe40000010000 */
[C---:B------:R-:W-:Y:S01]  /*2ccd0*/  FMUL.FTZ R4, R2.reuse, R164 ;  /* 0x000000a402047220 */ /* 0x040fe20000410000 */
[----:B------:R-:W1:Y:S01]  /*2cce0*/  MUFU.EX2 R157, R37 ;  /* 0x00000025009d7308 */ /* 0x000e620000000800 */
[C---:B------:R-:W-:Y:S02]  /*2ccf0*/  FMUL.FTZ R5, R2.reuse, R165 ;  /* 0x000000a502057220 */ /* 0x040fe40000410000 */
[C---:B--2---:R-:W-:Y:S01]  /*2cd00*/  FFMA.FTZ R107, R2.reuse, R107, R40 ;  /* 0x0000006b026b7223 */ /* 0x044fe20000010028 */
[----:B------:R-:W-:Y:S01]  /*2cd10*/  F2FP.PACK_AB R40, R159, R40 ;  /* 0x000000289f28723e */ /* 0x000fe200000000ff */
[C---:B------:R-:W-:Y:S01]  /*2cd20*/  FADD.FTZ R0, R43.reuse, R0 ;  /* 0x000000002b007221 */ /* 0x040fe20000010000 */
[----:B------:R-:W-:Y:S01]  /*2cd30*/  F2FP.PACK_AB R43, R43, R9 ;  /* 0x000000092b2b723e */ /* 0x000fe200000000ff */
[C---:B------:R-:W-:Y:S02]  /*2cd40*/  FMUL.FTZ R9, R2.reuse, R161 ;  /* 0x000000a102097220 */ /* 0x040fe40000410000 */
[C---:B------:R-:W-:Y:S01]  /*2cd50*/  FMUL.FTZ R12, R2.reuse, R156 ;  /* 0x0000009c020c7220 */ /* 0x040fe20000410000 */
[----:B------:R-:W2:Y:S01]  /*2cd60*/  MUFU.EX2 R37, R39 ;  /* 0x0000002700257308 */ /* 0x000ea20000000800 */
[C---:B------:R-:W-:Y:S02]  /*2cd70*/  FMUL.FTZ R16, R2.reuse, R152 ;  /* 0x0000009802107220 */ /* 0x040fe40000410000 */
[C---:B------:R-:W-:Y:S02]  /*2cd80*/  FMUL.FTZ R17, R2.reuse, R153 ;  /* 0x0000009902117220 */ /* 0x040fe40000410000 */
[C---:B------:R-:W-:Y:S02]  /*2cd90*/  FMUL.FTZ R20, R2.reuse, R148 ;  /* 0x0000009402147220 */ /* 0x040fe40000410000 */
[C---:B------:R-:W-:Y:S02]  /*2cda0*/  FMUL.FTZ R21, R2.reuse, R149 ;  /* 0x0000009502157220 */ /* 0x040fe40000410000 */
[C---:B------:R-:W-:Y:S01]  /*2cdb0*/  FMUL.FTZ R24, R2.reuse, R144 ;  /* 0x0000009002187220 */ /* 0x040fe20000410000 */
[----:B------:R-:W-:Y:S01]  /*2cdc0*/  MUFU.EX2 R156, R48 ;  /* 0x00000030009c7308 */ /* 0x000fe20000000800 */
[C---:B------:R-:W-:Y:S02]  /*2cdd0*/  FMUL.FTZ R25, R2.reuse, R145 ;  /* 0x0000009102197220 */ /* 0x040fe40000410000 */
[----:B------:R-:W-:Y:S01]  /*2cde0*/  FMUL.FTZ R28, R2, R140 ;  /* 0x0000008c021c7220 */ /* 0x000fe20000410000 */
[----:B-1----:R-:W-:Y:S01]  /*2cdf0*/  F2FP.PACK_AB R42, R158, R157 ;  /* 0x0000009d9e2a723e */ /* 0x002fe200000000ff */
[C---:B------:R-:W-:Y:S02]  /*2ce00*/  FMUL.FTZ R29, R2.reuse, R141 ;  /* 0x0000008d021d7220 */ /* 0x040fe40000410000 */
[C---:B------:R-:W-:Y:S02]  /*2ce10*/  FMUL.FTZ R32, R2.reuse, R136 ;  /* 0x0000008802207220 */ /* 0x040fe40000410000 */
[----:B------:R-:W-:Y:S01]  /*2ce20*/  FMUL.FTZ R33, R2, R137 ;  /* 0x0000008902217220 */ /* 0x000fe20000410000 */
[----:B------:R1:W-:Y:S01]  /*2ce30*/  MUFU.EX2 R153, R50 ;  /* 0x0000003200997308 */ /* 0x0003e20000000800 */
[C---:B----4-:R-:W-:Y:S05]  /*2ce40*/  HMMA.16816.F32 R4, R40.reuse, R44, R4 ;  /* 0x0000002c2804723c */ /* 0x050fea0000001804 */
[----:B--2---:R-:W-:Y:S03]  /*2ce50*/  FADD.FTZ R0, R37, R0 ;  /* 0x0000000025007221 */ /* 0x004fe60000010000 */
[C---:B------:R-:W-:Y:S01]  /*2ce60*/  HMMA.16816.F32 R8, R40.reuse, R46, R8 ;  /* 0x0000002e2808723c */ /* 0x040fe20000001808 */
[----:B------:R-:W2:Y:S01]  /*2ce70*/  MUFU.EX2 R2, R62 ;  /* 0x0000003e00027308 */ /* 0x000ea20000000800 */
[----:B------:R-:W3:Y:S09]  /*2ce80*/  LDSM.16.MT88.4 R44, [R181+0xa000] ;  /* 0x00a00000b52c783b */ /* 0x000ef20000004200 */
[----:B------:R-:W4:Y:S01]  /*2ce90*/  MUFU.EX2 R39, R63 ;  /* 0x0000003f00277308 */ /* 0x000f220000000800 */
[----:B-1----:R-:W-:Y:S09]  /*2cea0*/  LDSM.16.MT88.4 R48, [R181+0xa800] ;  /* 0x00a80000b530783b */ /* 0x002ff20000004200 */
[----:B------:R-:W-:Y:S01]  /*2ceb0*/  MUFU.EX2 R152, R52 ;  /* 0x0000003400987308 */ /* 0x000fe20000000800 */
[----:B--2---:R-:W-:Y:S09]  /*2cec0*/  FADD.FTZ R0, R2, R0 ;  /* 0x0000000002007221 */ /* 0x004ff20000010000 */
[----:B------:R1:W-:Y:S01]  /*2ced0*/  MUFU.EX2 R149, R54 ;  /* 0x0000003600957308 */ /* 0x0003e20000000800 */
[----:B----4-:R-:W-:Y:S04]  /*2cee0*/  FADD.FTZ R0, R39, R0 ;  /* 0x0000000027007221 */ /* 0x010fe80000010000 */
[----:B------:R-:W-:Y:S05]  /*2cef0*/  FADD.FTZ R0, R38, R0 ;  /* 0x0000000026007221 */ /* 0x000fea0000010000 */
[----:B------:R-:W-:Y:S01]  /*2cf00*/  MUFU.EX2 R141, R58 ;  /* 0x0000003a008d7308 */ /* 0x000fe20000000800 */
[C---:B---3--:R-:W-:Y:S08]  /*2cf10*/  HMMA.16816.F32 R12, R40.reuse, R44, R12 ;  /* 0x0000002c280c723c */ /* 0x048ff0000000180c */
[C---:B------:R-:W-:Y:S01]  /*2cf20*/  HMMA.16816.F32 R16, R40.reuse, R46, R16 ;  /* 0x0000002e2810723c */ /* 0x040fe20000001810 */
[----:B------:R2:W-:Y:S01]  /*2cf30*/  MUFU.EX2 R148, R59 ;  /* 0x0000003b00947308 */ /* 0x0005e20000000800 */
[----:B------:R-:W3:Y:S08]  /*2cf40*/  LDSM.16.MT88.4 R44, [R179+0xa000] ;  /* 0x00a00000b32c783b */ /* 0x000ef00000004200 */
[----:B-1----:R-:W-:Y:S01]  /*2cf50*/  LDSM.16.MT88.4 R52, [R179+0xb000] ;  /* 0x00b00000b334783b */ /* 0x002fe20000004200 */
[----:B------:R1:W-:Y:S10]  /*2cf60*/  MUFU.EX2 R144, R61 ;  /* 0x0000003d00907308 */ /* 0x0003f40000000800 */
[----:B------:R-:W-:Y:S01]  /*2cf70*/  MUFU.EX2 R145, R66 ;  /* 0x0000004200917308 */ /* 0x000fe20000000800 */
[----:B--2---:R-:W-:Y:S09]  /*2cf80*/  LDSM.16.MT88.4 R56, [R178+0xb800] ;  /* 0x00b80000b238783b */ /* 0x004ff20000004200 */
[----:B------:R-:W-:Y:S01]  /*2cf90*/  MUFU.EX2 R146, R69 ;  /* 0x0000004500927308 */ /* 0x000fe20000000800 */
[----:B-1----:R-:W-:Y:S09]  /*2cfa0*/  LDSM.16.MT88.4 R60, [R179+0xc000] ;  /* 0x00c00000b33c783b */ /* 0x002ff20000004200 */
[----:B------:R-:W-:Y:S01]  /*2cfb0*/  MUFU.EX2 R69, R201 ;  /* 0x000000c900457308 */ /* 0x000fe20000000800 */
[C---:B---3--:R-:W-:Y:S08]  /*2cfc0*/  HMMA.16816.F32 R20, R40.reuse, R44, R20 ;  /* 0x0000002c2814723c */ /* 0x048ff00000001814 */
[C---:B------:R-:W-:Y:S01]  /*2cfd0*/  HMMA.16816.F32 R24, R40.reuse, R46, R24 ;  /* 0x0000002e2818723c */ /* 0x040fe20000001818 */
[----:B------:R-:W1:Y:S01]  /*2cfe0*/  LDSM.16.MT88.4 R44, [R180+0xa000] ;  /* 0x00a00000b42c783b */ /* 0x000e620000004200 */
[----:B------:R-:W-:Y:S10]  /*2cff0*/  MUFU.EX2 R80, R200 ;  /* 0x000000c800507308 */ /* 0x000ff40000000800 */
[----:B------:R-:W-:Y:S10]  /*2d000*/  MUFU.EX2 R140, R70 ;  /* 0x00000046008c7308 */ /* 0x000ff40000000800 */
[----:B------:R-:W-:Y:S10]  /*2d010*/  MUFU.EX2 R135, R71 ;  /* 0x0000004700877308 */ /* 0x000ff40000000800 */
[----:B------:R-:W-:Y:S01]  /*2d020*/  MUFU.EX2 R92, R92 ;  /* 0x0000005c005c7308 */ /* 0x000fe20000000800 */
[C---:B-1----:R-:W-:Y:S09]  /*2d030*/  HMMA.16816.F32 R28, R40.reuse, R44, R28 ;  /* 0x0000002c281c723c */ /* 0x042ff2000000181c */
[----:B------:R-:W-:Y:S01]  /*2d040*/  MUFU.EX2 R137, R76 ;  /* 0x0000004c00897308 */ /* 0x000fe20000000800 */
[----:B------:R-:W-:Y:S01]  /*2d050*/  HMMA.16816.F32 R32, R40, R46, R32 ;  /* 0x0000002e2820723c */ /* 0x000fe20000001820 */
[----:B------:R-:W1:Y:S08]  /*2d060*/  LDSM.16.MT88.4 R44, [R178+0xa800] ;  /* 0x00a80000b22c783b */ /* 0x000e700000004200 */
[----:B------:R-:W-:Y:S03]  /*2d070*/  MUFU.EX2 R139, R75 ;  /* 0x0000004b008b7308 */ /* 0x000fe60000000800 */
[----:B------:R-:W-:Y:S02]  /*2d080*/  F2FP.PACK_AB R40, R156, R155 ;  /* 0x0000009b9c28723e */ /* 0x000fe400000000ff */
[----:B------:R-:W-:Y:S02]  /*2d090*/  F2FP.PACK_AB R42, R154, R153 ;  /* 0x000000999a2a723e */ /* 0x000fe400000000ff */
[----:B------:R-:W-:Y:S03]  /*2d0a0*/  F2FP.PACK_AB R41, R2, R37 ;  /* 0x000000250229723e */ /* 0x000fe600000000ff */
[----:B------:R-:W-:Y:S01]  /*2d0b0*/  MUFU.EX2 R138, R74 ;  /* 0x0000004a008a7308 */ /* 0x000fe20000000800 */
[----:B------:R-:W-:Y:S09]  /*2d0c0*/  F2FP.PACK_AB R43, R38, R39 ;  /* 0x00000027262b723e */ /* 0x000ff200000000ff */
[----:B------:R-:W2:Y:S10]  /*2d0d0*/  MUFU.EX2 R37, R130 ;  /* 0x0000008200257308 */ /* 0x000eb40000000800 */
[----:B------:R-:W3:Y:S01]  /*2d0e0*/  MUFU.EX2 R2, R73 ;  /* 0x0000004900027308 */ /* 0x000ee20000000800 */
[C---:B-1----:R-:W-:Y:S09]  /*2d0f0*/  HMMA.16816.F32 R4, R40.reuse, R44, R4 ;  /* 0x0000002c2804723c */ /* 0x042ff20000001804 */
[----:B------:R-:W1:Y:S03]  /*2d100*/  MUFU.EX2 R39, R68 ;  /* 0x0000004400277308 */ /* 0x000e660000000800 */
[----:B--2---:R-:W-:Y:S01]  /*2d110*/  FADD.FTZ R0, R37, R0 ;  /* 0x0000000025007221 */ /* 0x004fe20000010000 */
[C---:B------:R-:W-:Y:S01]  /*2d120*/  HMMA.16816.F32 R8, R40.reuse, R46, R8 ;  /* 0x0000002e2808723c */ /* 0x040fe20000001808 */
[----:B------:R-:W2:Y:S05]  /*2d130*/  LDSM.16.MT88.4 R44, [R179+0xa800] ;  /* 0x00a80000b32c783b */ /* 0x000eaa0000004200 */
[----:B------:R-:W4:Y:S02]  /*2d140*/  MUFU.EX2 R38, R65 ;  /* 0x0000004100267308 */ /* 0x000f240000000800 */
[C---:B------:R-:W-:Y:S04]  /*2d150*/  HMMA.16816.F32 R12, R40.reuse, R48, R12 ;  /* 0x00000030280c723c */ /* 0x040fe8000000180c */
[----:B---3--:R-:W-:Y:S04]  /*2d160*/  FADD.FTZ R0, R2, R0 ;  /* 0x0000000002007221 */ /* 0x008fe80000010000 */
[----:B------:R-:W-:Y:S01]  /*2d170*/  MUFU.EX2 R65, R173 ;  /* 0x000000ad00417308 */ /* 0x000fe20000000800 */
[C---:B------:R-:W-:Y:S01]  /*2d180*/  HMMA.16816.F32 R16, R40.reuse, R50, R16 ;  /* 0x000000322810723c */ /* 0x040fe20000001810 */
[----:B------:R-:W3:Y:S02]  /*2d190*/  LDSM.16.MT88.4 R48, [R180+0xa800] ;  /* 0x00a80000b430783b */ /* 0x000ee40000004200 */
[----:B-1----:R-:W-:Y:S06]  /*2d1a0*/  FADD.FTZ R0, R39, R0 ;  /* 0x0000000027007221 */ /* 0x002fec0000010000 */
[----:B------:R-:W-:Y:S03]  /*2d1b0*/  MUFU.EX2 R68, R171 ;  /* 0x000000ab00447308 */ /* 0x000fe60000000800 */
[----:B----4-:R-:W-:Y:S07]  /*2d1c0*/  FADD.FTZ R0, R38, R0 ;  /* 0x0000000026007221 */ /* 0x010fee0000010000 */
[----:B------:R-:W-:Y:S01]  /*2d1d0*/  MUFU.EX2 R73, R220 ;  /* 0x000000dc00497308 */ /* 0x000fe20000000800 */
[C---:B--2---:R-:W-:Y:S09]  /*2d1e0*/  HMMA.16816.F32 R20, R40.reuse, R44, R20 ;  /* 0x0000002c2814723c */ /* 0x044ff20000001814 */
[----:B------:R-:W-:Y:S01]  /*2d1f0*/  MUFU.EX2 R130, R72 ;  /* 0x0000004800827308 */ /* 0x000fe20000000800 */
[C---:B------:R-:W-:Y:S01]  /*2d200*/  HMMA.16816.F32 R24, R40.reuse, R46, R24 ;  /* 0x0000002e2818723c */ /* 0x040fe20000001818 */
[----:B------:R-:W1:Y:S08]  /*2d210*/  LDSM.16.MT88.4 R44, [R178+0xb000] ;  /* 0x00b00000b22c783b */ /* 0x000e700000004200 */
[----:B------:R-:W-:Y:S01]  /*2d220*/  MUFU.EX2 R85, R222 ;  /* 0x000000de00557308 */ /* 0x000fe20000000800 */
[C---:B---3--:R-:W-:Y:S09]  /*2d230*/  HMMA.16816.F32 R28, R40.reuse, R48, R28 ;  /* 0x00000030281c723c */ /* 0x048ff2000000181c */
[----:B------:R-:W-:Y:S01]  /*2d240*/  MUFU.EX2 R84, R221 ;  /* 0x000000dd00547308 */ /* 0x000fe20000000800 */
[----:B------:R-:W-:Y:S01]  /*2d250*/  HMMA.16816.F32 R32, R40, R50, R32 ;  /* 0x000000322820723c */ /* 0x000fe20000001820 */
[----:B------:R-:W2:Y:S06]  /*2d260*/  LDSM.16.MT88.4 R48, [R181+0xb000] ;  /* 0x00b00000b530783b */ /* 0x000eac0000004200 */
[----:B------:R-:W-:Y:S02]  /*2d270*/  F2FP.PACK_AB R41, R2, R37 ;  /* 0x000000250229723e */ /* 0x000fe400000000ff */
[----:B------:R-:W-:Y:S01]  /*2d280*/  F2FP.PACK_AB R43, R38, R39 ;  /* 0x00000027262b723e */ /* 0x000fe200000000ff */
[----:B------:R-:W3:Y:S02]  /*2d290*/  MUFU.EX2 R37, R169 ;  /* 0x000000a900257308 */ /* 0x000ee40000000800 */
[----:B------:R-:W-:Y:S02]  /*2d2a0*/  F2FP.PACK_AB R40, R152, R150 ;  /* 0x000000969828723e */ /* 0x000fe400000000ff */
[----:B------:R-:W-:Y:S06]  /*2d2b0*/  F2FP.PACK_AB R42, R151, R149 ;  /* 0x00000095972a723e */ /* 0x000fec00000000ff */
[----:B------:R-:W4:Y:S01]  /*2d2c0*/  MUFU.EX2 R2, R168 ;  /* 0x000000a800027308 */ /* 0x000f220000000800 */
[C---:B-1----:R-:W-:Y:S09]  /*2d2d0*/  HMMA.16816.F32 R4, R40.reuse, R44, R4 ;  /* 0x0000002c2804723c */ /* 0x042ff20000001804 */
[----:B------:R-:W1:Y:S01]  /*2d2e0*/  MUFU.EX2 R39, R134 ;  /* 0x0000008600277308 */ /* 0x000e620000000800 */
[C---:B------:R-:W-:Y:S01]  /*2d2f0*/  HMMA.16816.F32 R8, R40.reuse, R46, R8 ;  /* 0x0000002e2808723c */ /* 0x040fe20000001808 */
[----:B------:R-:W5:Y:S02]  /*2d300*/  LDSM.16.MT88.4 R44, [R180+0xb000] ;  /* 0x00b00000b42c783b */ /* 0x000f640000004200 */
[----:B---3--:R-:W-:Y:S06]  /*2d310*/  FADD.FTZ R0, R37, R0 ;  /* 0x0000000025007221 */ /* 0x008fec0000010000 */
[----:B------:R-:W-:Y:S01]  /*2d320*/  MUFU.EX2 R134, R78 ;  /* 0x0000004e00867308 */ /* 0x000fe20000000800 */
[C---:B--2---:R-:W-:Y:S03]  /*2d330*/  HMMA.16816.F32 R12, R40.reuse, R48, R12 ;  /* 0x00000030280c723c */ /* 0x044fe6000000180c */
[C---:B----4-:R-:W-:Y:S04]  /*2d340*/  FADD.FTZ R0, R2.reuse, R0 ;  /* 0x0000000002007221 */ /* 0x050fe80000010000 */
[----:B------:R-:W-:Y:S01]  /*2d350*/  F2FP.PACK_AB R48, R147, R142 ;  /* 0x0000008e9330723e */ /* 0x000fe200000000ff */
[C---:B------:R-:W-:Y:S01]  /*2d360*/  HMMA.16816.F32 R16, R40.reuse, R50, R16 ;  /* 0x000000322810723c */ /* 0x040fe20000001810 */
[----:B------:R-:W2:Y:S03]  /*2d370*/  MUFU.EX2 R38, R131 ;  /* 0x0000008300267308 */ /* 0x000ea60000000800 */
[----:B------:R-:W-:Y:S01]  /*2d380*/  F2FP.PACK_AB R49, R2, R37 ;  /* 0x000000250231723e */ /* 0x000fe200000000ff */
[----:B-1----:R-:W-:Y:S02]  /*2d390*/  FADD.FTZ R0, R39, R0 ;  /* 0x0000000027007221 */ /* 0x002fe40000010000 */
[----:B------:R-:W-:Y:S01]  /*2d3a0*/  F2FP.PACK_AB R50, R144, R141 ;  /* 0x0000008d9032723e */ /* 0x000fe200000000ff */
[C---:B------:R-:W-:Y:S03]  /*2d3b0*/  HMMA.16816.F32 R20, R40.reuse, R52, R20 ;  /* 0x000000342814723c */ /* 0x040fe60000001814 */
[----:B------:R-:W1:Y:S05]  /*2d3c0*/  MUFU.EX2 R37, R228 ;  /* 0x000000e400257308 */ /* 0x000e6a0000000800 */
[C---:B------:R-:W-:Y:S01]  /*2d3d0*/  HMMA.16816.F32 R24, R40.reuse, R54, R24 ;  /* 0x000000362818723c */ /* 0x040fe20000001818 */
[----:B------:R-:W3:Y:S04]  /*2d3e0*/  LDSM.16.MT88.4 R52, [R181+0xb800] ;  /* 0x00b80000b534783b */ /* 0x000ee80000004200 */
[----:B------:R-:W4:Y:S03]  /*2d3f0*/  MUFU.EX2 R2, R227 ;  /* 0x000000e300027308 */ /* 0x000f260000000800 */
[C---:B-----5:R-:W-:Y:S04]  /*2d400*/  HMMA.16816.F32 R28, R40.reuse, R44, R28 ;  /* 0x0000002c281c723c */ /* 0x060fe8000000181c */
[C---:B--2---:R-:W-:Y:S01]  /*2d410*/  F2FP.PACK_AB R51, R38.reuse, R39 ;  /* 0x000000272633723e */ /* 0x044fe200000000ff */
[----:B------:R-:W-:Y:S02]  /*2d420*/  FADD.FTZ R0, R38, R0 ;  /* 0x0000000026007221 */ /* 0x000fe40000010000 */
[----:B------:R-:W2:Y:S01]  /*2d430*/  MUFU.EX2 R39, R226 ;  /* 0x000000e200277308 */ /* 0x000ea20000000800 */
[----:B------:R-:W-:Y:S01]  /*2d440*/  HMMA.16816.F32 R32, R40, R46, R32 ;  /* 0x0000002e2820723c */ /* 0x000fe20000001820 */
[----:B------:R-:W5:Y:S03]  /*2d450*/  LDSM.16.MT88.4 R40, [R179+0xb800] ;  /* 0x00b80000b328783b */ /* 0x000f660000004200 */
[----:B------:R-:W-:Y:S04]  /*2d460*/  FADD.FTZ R0, R65, R0 ;  /* 0x0000000041007221 */ /* 0x000fe80000010000 */
[C---:B------:R-:W-:Y:S01]  /*2d470*/  HMMA.16816.F32 R4, R48.reuse, R56, R4 ;  /* 0x000000383004723c */ /* 0x040fe20000001804 */
[----:B------:R-:W1:Y:S01]  /*2d480*/  LDSM.16.MT88.4 R44, [R180+0xb800] ;  /* 0x00b80000b42c783b */ /* 0x000e620000004200 */
[----:B------:R-:W1:Y:S03]  /*2d490*/  MUFU.EX2 R38, R225 ;  /* 0x000000e100267308 */ /* 0x000e660000000800 */
[----:B------:R-:W-:Y:S03]  /*2d4a0*/  FADD.FTZ R0, R64, R0 ;  /* 0x0000000040007221 */ /* 0x000fe60000010000 */
[C---:B------:R-:W-:Y:S01]  /*2d4b0*/  HMMA.16816.F32 R8, R48.reuse, R58, R8 ;  /* 0x0000003a3008723c */ /* 0x040fe20000001808 */
[----:B------:R-:W-:Y:S03]  /*2d4c0*/  LDSM.16.MT88.4 R56, [R181+0xc000] ;  /* 0x00c00000b538783b */ /* 0x000fe60000004200 */
[----:B------:R-:W-:Y:S01]  /*2d4d0*/  FADD.FTZ R0, R68, R0 ;  /* 0x0000000044007221 */ /* 0x000fe20000010000 */
[----:B------:R-:W-:Y:S03]  /*2d4e0*/  MUFU.EX2 R131, R77 ;  /* 0x0000004d00837308 */ /* 0x000fe60000000800 */
[C---:B---3--:R-:W-:Y:S04]  /*2d4f0*/  HMMA.16816.F32 R12, R48.reuse, R52, R12 ;  /* 0x00000034300c723c */ /* 0x048fe8000000180c */
[----:B------:R-:W-:Y:S03]  /*2d500*/  FADD.FTZ R0, R67, R0 ;  /* 0x0000000043007221 */ /* 0x000fe60000010000 */
[----:B------:R-:W3:Y:S01]  /*2d510*/  MUFU.EX2 R78, R224 ;  /* 0x000000e0004e7308 */ /* 0x000ee20000000800 */
[C---:B------:R-:W-:Y:S01]  /*2d520*/  HMMA.16816.F32 R16, R48.reuse, R54, R16 ;  /* 0x000000363010723c */ /* 0x040fe20000001810 */
[----:B------:R-:W2:Y:S03]  /*2d530*/  LDSM.16.MT88.4 R52, [R178+0xc000] ;  /* 0x00c00000b234783b */ /* 0x000ea60000004200 */
[----:B------:R-:W-:Y:S04]  /*2d540*/  FADD.FTZ R0, R73, R0 ;  /* 0x0000000049007221 */ /* 0x000fe80000010000 */
[----:B------:R-:W-:Y:S01]  /*2d550*/  FADD.FTZ R0, R69, R0 ;  /* 0x0000000045007221 */ /* 0x000fe20000010000 */
[C---:B-----5:R-:W-:Y:S01]  /*2d560*/  HMMA.16816.F32 R20, R48.reuse, R40, R20 ;  /* 0x000000283014723c */ /* 0x060fe20000001814 */
[----:B------:R-:W5:Y:S02]  /*2d570*/  MUFU.EX2 R77, R223 ;  /* 0x000000df004d7308 */ /* 0x000f640000000800 */
[----:B------:R-:W-:Y:S04]  /*2d580*/  FADD.FTZ R0, R80, R0 ;  /* 0x0000000050007221 */ /* 0x000fe80000010000 */
[----:B------:R-:W-:Y:S01]  /*2d590*/  F2FP.PACK_AB R41, R64, R65 ;  /* 0x000000414029723e */ /* 0x000fe200000000ff */
[C---:B------:R-:W-:Y:S03]  /*2d5a0*/  HMMA.16816.F32 R24, R48.reuse, R42, R24 ;  /* 0x0000002a3018723c */ /* 0x040fe60000001818 */
[----:B------:R-:W-:Y:S01]  /*2d5b0*/  MUFU.EX2 R136, R81 ;  /* 0x0000005100887308 */ /* 0x000fe20000000800 */
[----:B------:R-:W-:Y:S01]  /*2d5c0*/  F2FP.PACK_AB R40, R148, R143 ;  /* 0x0000008f9428723e */ /* 0x000fe200000000ff */
[----:B------:R-:W-:Y:S02]  /*2d5d0*/  FADD.FTZ R0, R79, R0 ;  /* 0x000000004f007221 */ /* 0x000fe40000010000 */
[----:B------:R-:W-:Y:S01]  /*2d5e0*/  F2FP.PACK_AB R43, R67, R68 ;  /* 0x00000044432b723e */ /* 0x000fe200000000ff */
[C---:B-1----:R-:W-:Y:S01]  /*2d5f0*/  HMMA.16816.F32 R28, R48.reuse, R44, R28 ;  /* 0x0000002c301c723c */ /* 0x042fe2000000181c */
[----:B------:R-:W-:Y:S03]  /*2d600*/  LDSM.16.MT88.4 R64, [R181+0xc800] ;  /* 0x00c80000b540783b */ /* 0x000fe60000004200 */
[----:B------:R-:W-:Y:S01]  /*2d610*/  F2FP.PACK_AB R42, R146, R145 ;  /* 0x00000091922a723e */ /* 0x000fe200000000ff */
[----:B------:R-:W-:Y:S01]  /*2d620*/  MUFU.EX2 R83, R83 ;  /* 0x0000005300537308 */ /* 0x000fe20000000800 */
[----:B------:R-:W-:Y:S02]  /*2d630*/  FADD.FTZ R0, R37, R0 ;  /* 0x0000000025007221 */ /* 0x000fe40000010000 */
[----:B------:R-:W-:Y:S01]  /*2d640*/  HMMA.16816.F32 R32, R48, R46, R32 ;  /* 0x0000002e3020723c */ /* 0x000fe20000001820 */
[----:B------:R-:W1:Y:S03]  /*2d650*/  LDSM.16.MT88.4 R44, [R180+0xc000] ;  /* 0x00c00000b42c783b */ /* 0x000e660000004200 */
[----:B----4-:R-:W-:Y:S03]  /*2d660*/  FADD.FTZ R0, R2, R0 ;  /* 0x0000000002007221 */ /* 0x010fe60000010000 */
[----:B------:R-:W-:Y:S01]  /*2d670*/  F2FP.PACK_AB R49, R69, R73 ;  /* 0x000000494531723e */ /* 0x000fe200000000ff */
[C---:B--2---:R-:W-:Y:S01]  /*2d680*/  HMMA.16816.F32 R4, R40.reuse, R52, R4 ;  /* 0x000000342804723c */ /* 0x044fe20000001804 */
[----:B------:R-:W-:Y:S04]  /*2d690*/  MUFU.EX2 R69, R248 ;  /* 0x000000f800457308 */ /* 0x000fe80000000800 */
[----:B------:R-:W-:Y:S01]  /*2d6a0*/  F2FP.PACK_AB R51, R79, R80 ;  /* 0x000000504f33723e */ /* 0x000fe200000000ff */
[----:B------:R-:W-:Y:S01]  /*2d6b0*/  FADD.FTZ R0, R39, R0 ;  /* 0x0000000027007221 */ /* 0x000fe20000010000 */
[----:B------:R-:W-:Y:S01]  /*2d6c0*/  F2FP.PACK_AB R48, R135, R140 ;  /* 0x0000008c8730723e */ /* 0x000fe200000000ff */
[C---:B------:R-:W-:Y:S01]  /*2d6d0*/  HMMA.16816.F32 R8, R40.reuse, R54, R8 ;  /* 0x000000362808723c */ /* 0x040fe20000001808 */
[----:B------:R-:W2:Y:S02]  /*2d6e0*/  LDSM.16.MT88.4 R52, [R178+0xc800] ;  /* 0x00c80000b234783b */ /* 0x000ea40000004200 */
[----:B------:R-:W-:Y:S01]  /*2d6f0*/  MUFU.EX2 R80, R93 ;  /* 0x0000005d00507308 */ /* 0x000fe20000000800 */
[----:B------:R-:W-:Y:S01]  /*2d700*/  F2FP.PACK_AB R50, R134, R130 ;  /* 0x000000828632723e */ /* 0x000fe200000000ff */
[----:B------:R-:W-:Y:S03]  /*2d710*/  FADD.FTZ R0, R38, R0 ;  /* 0x0000000026007221 */ /* 0x000fe60000010000 */
[C---:B------:R-:W-:Y:S04]  /*2d720*/  HMMA.16816.F32 R12, R40.reuse, R56, R12 ;  /* 0x00000038280c723c */ /* 0x040fe8000000180c */
[----:B---3--:R-:W-:Y:S01]  /*2d730*/  FADD.FTZ R0, R78, R0 ;  /* 0x000000004e007221 */ /* 0x008fe20000010000 */
[----:B------:R-:W-:Y:S03]  /*2d740*/  MUFU.EX2 R79, R96 ;  /* 0x00000060004f7308 */ /* 0x000fe60000000800 */
[C---:B------:R-:W-:Y:S01]  /*2d750*/  HMMA.16816.F32 R16, R40.reuse, R58, R16 ;  /* 0x0000003a2810723c */ /* 0x040fe20000001810 */
[----:B------:R-:W3:Y:S03]  /*2d760*/  LDSM.16.MT88.4 R56, [R179+0xc800] ;  /* 0x00c80000b338783b */ /* 0x000ee60000004200 */
[----:B-----5:R-:W-:Y:S03]  /*2d770*/  FADD.FTZ R0, R77, R0 ;  /* 0x000000004d007221 */ /* 0x020fe60000010000 */
[----:B------:R-:W-:Y:S01]  /*2d780*/  MUFU.EX2 R86, R86 ;  /* 0x0000005600567308 */ /* 0x000fe20000000800 */
[C---:B------:R-:W-:Y:S04]  /*2d790*/  HMMA.16816.F32 R20, R40.reuse, R60, R20 ;  /* 0x0000003c2814723c */ /* 0x040fe80000001814 */
[----:B------:R-:W-:Y:S04]  /*2d7a0*/  FADD.FTZ R0, R85, R0 ;  /* 0x0000000055007221 */ /* 0x000fe80000010000 */
[C---:B------:R-:W-:Y:S01]  /*2d7b0*/  HMMA.16816.F32 R24, R40.reuse, R62, R24 ;  /* 0x0000003e2818723c */ /* 0x040fe20000001818 */
[----:B------:R-:W4:Y:S01]  /*2d7c0*/  LDSM.16.MT88.4 R60, [R180+0xc800] ;  /* 0x00c80000b43c783b */ /* 0x000f220000004200 */
[----:B------:R-:W5:Y:S02]  /*2d7d0*/  MUFU.EX2 R81, R229 ;  /* 0x000000e500517308 */ /* 0x000f640000000800 */
[----:B------:R-:W-:Y:S04]  /*2d7e0*/  FADD.FTZ R0, R84, R0 ;  /* 0x0000000054007221 */ /* 0x000fe80000010000 */
[C---:B-1----:R-:W-:Y:S04]  /*2d7f0*/  HMMA.16816.F32 R28, R40.reuse, R44, R28 ;  /* 0x0000002c281c723c */ /* 0x042fe8000000181c */
[----:B------:R-:W1:Y:S04]  /*2d800*/  MUFU.EX2 R76, R230 ;  /* 0x000000e6004c7308 */ /* 0x000e680000000800 */
[----:B------:R-:W-:Y:S01]  /*2d810*/  HMMA.16816.F32 R32, R40, R46, R32 ;  /* 0x0000002e2820723c */ /* 0x000fe20000001820 */
[----:B------:R-:W4:Y:S05]  /*2d820*/  LDSM.16.MT88.4 R44, [R178+0xd000] ;  /* 0x00d00000b22c783b */ /* 0x000f2a0000004200 */
[----:B------:R-:W3:Y:S01]  /*2d830*/  MUFU.EX2 R71, R231 ;  /* 0x000000e700477308 */ /* 0x000ee20000000800 */
[----:B------:R-:W-:Y:S01]  /*2d840*/  F2FP.PACK_AB R41, R2, R37 ;  /* 0x000000250229723e */ /* 0x000fe200000000ff */
[C---:B--2---:R-:W-:Y:S05]  /*2d850*/  HMMA.16816.F32 R4, R48.reuse, R52, R4 ;  /* 0x000000343004723c */ /* 0x044fea0000001804 */
[----:B------:R-:W-:Y:S01]  /*2d860*/  F2FP.PACK_AB R43, R38, R39 ;  /* 0x00000027262b723e */ /* 0x000fe200000000ff */
[----:B-----5:R-:W-:Y:S01]  /*2d870*/  FADD.FTZ R0, R81, R0 ;  /* 0x0000000051007221 */ /* 0x020fe20000010000 */
[----:B------:R-:W-:Y:S01]  /*2d880*/  F2FP.PACK_AB R40, R137, R131 ;  /* 0x000000838928723e */ /* 0x000fe200000000ff */
[C---:B------:R-:W-:Y:S01]  /*2d890*/  HMMA.16816.F32 R8, R48.reuse, R54, R8 ;  /* 0x000000363008723c */ /* 0x040fe20000001808 */
[----:B------:R-:W2:Y:S01]  /*2d8a0*/  LDSM.16.MT88.4 R52, [R181+0xd000] ;  /* 0x00d00000b534783b */ /* 0x000ea20000004200 */
[----:B------:R-:W-:Y:S02]  /*2d8b0*/  MUFU.EX2 R2, R246 ;  /* 0x000000f600027308 */ /* 0x000fe40000000800 */
[----:B------:R-:W-:Y:S01]  /*2d8c0*/  F2FP.PACK_AB R42, R138, R139 ;  /* 0x0000008b8a2a723e */ /* 0x000fe200000000ff */
[----:B-1----:R-:W-:Y:S03]  /*2d8d0*/  FADD.FTZ R0, R76, R0 ;  /* 0x000000004c007221 */ /* 0x002fe60000010000 */
[C---:B------:R-:W-:Y:S04]  /*2d8e0*/  HMMA.16816.F32 R12, R48.reuse, R64, R12 ;  /* 0x00000040300c723c */ /* 0x040fe8000000180c */
[----:B------:R-:W-:Y:S01]  /*2d8f0*/  MUFU.EX2 R38, R250 ;  /* 0x000000fa00267308 */ /* 0x000fe20000000800 */
[----:B---3--:R-:W-:Y:S03]  /*2d900*/  FADD.FTZ R0, R71, R0 ;  /* 0x0000000047007221 */ /* 0x008fe60000010000 */
[C---:B------:R-:W-:Y:S01]  /*2d910*/  HMMA.16816.F32 R16, R48.reuse, R66, R16 ;  /* 0x000000423010723c */ /* 0x040fe20000001810 */
[----:B------:R-:W-:Y:S05]  /*2d920*/  LDSM.16.MT88.4 R64, [R180+0xd000] ;  /* 0x00d00000b440783b */ /* 0x000fea0000004200 */
[----:B------:R-:W1:Y:S02]  /*2d930*/  MUFU.EX2 R68, R232 ;  /* 0x000000e800447308 */ /* 0x000e640000000800 */
[C---:B------:R-:W-:Y:S08]  /*2d940*/  HMMA.16816.F32 R20, R48.reuse, R56, R20 ;  /* 0x000000383014723c */ /* 0x040ff00000001814 */
[C---:B------:R-:W-:Y:S01]  /*2d950*/  HMMA.16816.F32 R24, R48.reuse, R58, R24 ;  /* 0x0000003a3018723c */ /* 0x040fe20000001818 */
[----:B------:R-:W3:Y:S01]  /*2d960*/  LDSM.16.MT88.4 R56, [R179+0xd000] ;  /* 0x00d00000b338783b */ /* 0x000ee20000004200 */
[----:B------:R-:W-:Y:S06]  /*2d970*/  MUFU.EX2 R87, R87 ;  /* 0x0000005700577308 */ /* 0x000fec0000000800 */
[C---:B----4-:R-:W-:Y:S04]  /*2d980*/  HMMA.16816.F32 R28, R48.reuse, R60, R28 ;  /* 0x0000003c301c723c */ /* 0x050fe8000000181c */
[----:B------:R-:W4:Y:S01]  /*2d990*/  MUFU.EX2 R90, R90 ;  /* 0x0000005a005a7308 */ /* 0x000f220000000800 */
[----:B-1----:R-:W-:Y:S03]  /*2d9a0*/  FADD.FTZ R0, R68, R0 ;  /* 0x0000000044007221 */ /* 0x002fe60000010000 */
[----:B------:R-:W-:Y:S01]  /*2d9b0*/  HMMA.16816.F32 R32, R48, R62, R32 ;  /* 0x0000003e3020723c */ /* 0x000fe20000001820 */
[----:B------:R-:W1:Y:S05]  /*2d9c0*/  LDSM.16.MT88.4 R48, [R178+0xd800] ;  /* 0x00d80000b230783b */ /* 0x000e6a0000004200 */
[----:B------:R-:W-:Y:S02]  /*2d9d0*/  MUFU.EX2 R91, R91 ;  /* 0x0000005b005b7308 */ /* 0x000fe40000000800 */
[C---:B------:R-:W-:Y:S01]  /*2d9e0*/  HMMA.16816.F32 R4, R40.reuse, R44, R4 ;  /* 0x0000002c2804723c */ /* 0x040fe20000001804 */
[----:B------:R-:W5:Y:S06]  /*2d9f0*/  LDSM.16.MT88.4 R60, [R181+0xd800] ;  /* 0x00d80000b53c783b */ /* 0x000f6c0000004200 */
[----:B------:R-:W-:Y:S01]  /*2da00*/  F2FP.PACK_AB R45, R77, R78 ;  /* 0x0000004e4d2d723e */ /* 0x000fe200000000ff */
[C---:B------:R-:W-:Y:S01]  /*2da10*/  HMMA.16816.F32 R8, R40.reuse, R46, R8 ;  /* 0x0000002e2808723c */ /* 0x040fe20000001808 */
[----:B------:R-:W-:Y:S03]  /*2da20*/  MUFU.EX2 R78, R97 ;  /* 0x00000061004e7308 */ /* 0x000fe60000000800 */
[----:B------:R-:W-:Y:S03]  /*2da30*/  F2FP.PACK_AB R44, R82, R136 ;  /* 0x00000088522c723e */ /* 0x000fe600000000ff */
[----:B------:R-:W-:Y:S01]  /*2da40*/  F2FP.PACK_AB R47, R84, R85 ;  /* 0x00000055542f723e */ /* 0x000fe200000000ff */
[C---:B--2---:R-:W-:Y:S03]  /*2da50*/  HMMA.16816.F32 R12, R40.reuse, R52, R12 ;  /* 0x00000034280c723c */ /* 0x044fe6000000180c */
[----:B------:R-:W-:Y:S01]  /*2da60*/  MUFU.EX2 R77, R100 ;  /* 0x00000064004d7308 */ /* 0x000fe20000000800 */
[----:B------:R-:W-:Y:S04]  /*2da70*/  F2FP.PACK_AB R46, R86, R83 ;  /* 0x00000053562e723e */ /* 0x000fe800000000ff */
[C---:B------:R-:W-:Y:S01]  /*2da80*/  HMMA.16816.F32 R16, R40.reuse, R54, R16 ;  /* 0x000000362810723c */ /* 0x040fe20000001810 */
[----:B------:R-:W2:Y:S04]  /*2da90*/  LDSM.16.MT88.4 R52, [R179+0xd800] ;  /* 0x00d80000b334783b */ /* 0x000ea80000004200 */
[----:B------:R-:W1:Y:S03]  /*2daa0*/  MUFU.EX2 R94, R94 ;  /* 0x0000005e005e7308 */ /* 0x000e660000000800 */
[C---:B---3--:R-:W-:Y:S07]  /*2dab0*/  HMMA.16816.F32 R20, R40.reuse, R56, R20 ;  /* 0x000000382814723c */ /* 0x048fee0000001814 */
[----:B------:R-:W3:Y:S01]  /*2dac0*/  MUFU.EX2 R75, R233 ;  /* 0x000000e9004b7308 */ /* 0x000ee20000000800 */
[C---:B------:R-:W-:Y:S01]  /*2dad0*/  HMMA.16816.F32 R24, R40.reuse, R58, R24 ;  /* 0x0000003a2818723c */ /* 0x040fe20000001818 */
[----:B------:R-:W2:Y:S07]  /*2dae0*/  LDSM.16.MT88.4 R56, [R180+0xd800] ;  /* 0x00d80000b438783b */ /* 0x000eae0000004200 */
[C---:B------:R-:W-:Y:S01]  /*2daf0*/  HMMA.16816.F32 R28, R40.reuse, R64, R28 ;  /* 0x00000040281c723c */ /* 0x040fe2000000181c */
[----:B------:R-:W2:Y:S07]  /*2db00*/  MUFU.EX2 R74, R234 ;  /* 0x000000ea004a7308 */ /* 0x000eae0000000800 */
[----:B------:R-:W-:Y:S01]  /*2db10*/  HMMA.16816.F32 R32, R40, R66, R32 ;  /* 0x000000422820723c */ /* 0x000fe20000001820 */
[----:B------:R-:W-:Y:S02]  /*2db20*/  LDSM.16.MT88.4 R64, [R180+0xe000] ;  /* 0x00e00000b440783b */ /* 0x000fe40000004200 */
[----:B------:R-:W2:Y:S04]  /*2db30*/  MUFU.EX2 R73, R235 ;  /* 0x000000eb00497308 */ /* 0x000ea80000000800 */
[----:B------:R-:W-:Y:S01]  /*2db40*/  F2FP.PACK_AB R41, R76, R81 ;  /* 0x000000514c29723e */ /* 0x000fe200000000ff */
[C---:B-1----:R-:W-:Y:S05]  /*2db50*/  HMMA.16816.F32 R4, R44.reuse, R48, R4 ;  /* 0x000000302c04723c */ /* 0x042fea0000001804 */
[----:B------:R-:W-:Y:S01]  /*2db60*/  F2FP.PACK_AB R43, R68, R71 ;  /* 0x00000047442b723e */ /* 0x000fe200000000ff */
[----:B------:R-:W-:Y:S01]  /*2db70*/  MUFU.EX2 R76, R101 ;  /* 0x00000065004c7308 */ /* 0x000fe20000000800 */
[----:B----4-:R-:W-:Y:S01]  /*2db80*/  F2FP.PACK_AB R40, R90, R87 ;  /* 0x000000575a28723e */ /* 0x010fe200000000ff */
[C---:B------:R-:W-:Y:S01]  /*2db90*/  HMMA.16816.F32 R8, R44.reuse, R50, R8 ;  /* 0x000000322c08723c */ /* 0x040fe20000001808 */
[----:B------:R-:W1:Y:S03]  /*2dba0*/  LDSM.16.MT88.4 R48, [R178+0xe000] ;  /* 0x00e00000b230783b */ /* 0x000e660000004200 */
[----:B------:R-:W-:Y:S01]  /*2dbb0*/  F2FP.PACK_AB R42, R94, R91 ;  /* 0x0000005b5e2a723e */ /* 0x000fe200000000ff */
[----:B---3--:R-:W-:Y:S03]  /*2dbc0*/  FADD.FTZ R0, R75, R0 ;  /* 0x000000004b007221 */ /* 0x008fe60000010000 */
[C---:B-----5:R-:W-:Y:S01]  /*2dbd0*/  HMMA.16816.F32 R12, R44.reuse, R60, R12 ;  /* 0x0000003c2c0c723c */ /* 0x060fe2000000180c */
[----:B------:R-:W-:Y:S03]  /*2dbe0*/  MUFU.EX2 R71, R247 ;  /* 0x000000f700477308 */ /* 0x000fe60000000800 */
[----:B--2---:R-:W-:Y:S04]  /*2dbf0*/  FADD.FTZ R0, R74, R0 ;  /* 0x000000004a007221 */ /* 0x004fe80000010000 */
[C---:B------:R-:W-:Y:S01]  /*2dc00*/  HMMA.16816.F32 R16, R44.reuse, R62, R16 ;  /* 0x0000003e2c10723c */ /* 0x040fe20000001810 */
[----:B------:R-:W2:Y:S02]  /*2dc10*/  LDSM.16.MT88.4 R60, [R181+0xe000] ;  /* 0x00e00000b53c783b */ /* 0x000ea40000004200 */
[----:B------:R-:W-:Y:S01]  /*2dc20*/  MUFU.EX2 R68, R249 ;  /* 0x000000f900447308 */ /* 0x000fe20000000800 */
[----:B------:R-:W-:Y:S04]  /*2dc30*/  FADD.FTZ R0, R73, R0 ;  /* 0x0000000049007221 */ /* 0x000fe80000010000 */
[C---:B------:R-:W-:Y:S05]  /*2dc40*/  HMMA.16816.F32 R20, R44.reuse, R52, R20 ;  /* 0x000000342c14723c */ /* 0x040fea0000001814 */
[----:B------:R-:W3:Y:S03]  /*2dc50*/  MUFU.EX2 R70, R236 ;  /* 0x000000ec00467308 */ /* 0x000ee60000000800 */
[C---:B------:R-:W-:Y:S01]  /*2dc60*/  HMMA.16816.F32 R24, R44.reuse, R54, R24 ;  /* 0x000000362c18723c */ /* 0x040fe20000001818 */
[----:B------:R-:W4:Y:S06]  /*2dc70*/  LDSM.16.MT88.4 R52, [R179+0xe000] ;  /* 0x00e00000b334783b */ /* 0x000f2c0000004200 */
[----:B------:R-:W-:Y:S01]  /*2dc80*/  MUFU.EX2 R95, R95 ;  /* 0x0000005f005f7308 */ /* 0x000fe20000000800 */
[C---:B------:R-:W-:Y:S08]  /*2dc90*/  HMMA.16816.F32 R28, R44.reuse, R56, R28 ;  /* 0x000000382c1c723c */ /* 0x040ff0000000181c */
[----:B------:R-:W-:Y:S01]  /*2dca0*/  HMMA.16816.F32 R32, R44, R58, R32 ;  /* 0x0000003a2c20723c */ /* 0x000fe20000001820 */
[----:B------:R-:W-:Y:S01]  /*2dcb0*/  LDSM.16.MT88.4 R56, [R181+0xe800] ;  /* 0x00e80000b538783b */ /* 0x000fe20000004200 */
[----:B------:R-:W5:Y:S02]  /*2dcc0*/  MUFU.EX2 R98, R98 ;  /* 0x0000006200627308 */ /* 0x000f640000000800 */
[----:B---3--:R-:W-:Y:S03]  /*2dcd0*/  FADD.FTZ R0, R70, R0 ;  /* 0x0000000046007221 */ /* 0x008fe60000010000 */
[----:B------:R-:W-:Y:S01]  /*2dce0*/  F2FP.PACK_AB R45, R74, R75 ;  /* 0x0000004b4a2d723e */ /* 0x000fe200000000ff */
[C---:B-1----:R-:W-:Y:S04]  /*2dcf0*/  HMMA.16816.F32 R4, R40.reuse, R48, R4 ;  /* 0x000000302804723c */ /* 0x042fe80000001804 */
[----:B------:R-:W-:Y:S01]  /*2dd00*/  MUFU.EX2 R75, R104 ;  /* 0x00000068004b7308 */ /* 0x000fe20000000800 */
[----:B------:R-:W-:Y:S03]  /*2dd10*/  F2FP.PACK_AB R47, R70, R73 ;  /* 0x00000049462f723e */ /* 0x000fe600000000ff */
[C---:B------:R-:W-:Y:S01]  /*2dd20*/  HMMA.16816.F32 R8, R40.reuse, R50, R8 ;  /* 0x000000322808723c */ /* 0x040fe20000001808 */
[----:B------:R-:W1:Y:S05]  /*2dd30*/  LDSM.16.MT88.4 R48, [R178+0xe800] ;  /* 0x00e80000b230783b */ /* 0x000e6a0000004200 */
[----:B------:R-:W-:Y:S02]  /*2dd40*/  MUFU.EX2 R70, R251 ;  /* 0x000000fb00467308 */ /* 0x000fe40000000800 */
[C---:B--2---:R-:W-:Y:S04]  /*2dd50*/  HMMA.16816.F32 R12, R40.reuse, R60, R12 ;  /* 0x0000003c280c723c */ /* 0x044fe8000000180c */
[----:B-----5:R-:W-:Y:S04]  /*2dd60*/  F2FP.PACK_AB R44, R98, R95 ;  /* 0x0000005f622c723e */ /* 0x020fe800000000ff */
[C---:B------:R-:W-:Y:S01]  /*2dd70*/  HMMA.16816.F32 R16, R40.reuse, R62, R16 ;  /* 0x0000003e2810723c */ /* 0x040fe20000001810 */
[----:B------:R-:W-:Y:S01]  /*2dd80*/  LDSM.16.MT88.4 R60, [R180+0xe800] ;  /* 0x00e80000b43c783b */ /* 0x000fe20000004200 */
[----:B------:R-:W-:Y:S06]  /*2dd90*/  MUFU.EX2 R74, R105 ;  /* 0x00000069004a7308 */ /* 0x000fec0000000800 */
[C---:B----4-:R-:W-:Y:S04]  /*2dda0*/  HMMA.16816.F32 R20, R40.reuse, R52, R20 ;  /* 0x000000342814723c */ /* 0x050fe80000001814 */
[----:B------:R-:W-:Y:S04]  /*2ddb0*/  MUFU.EX2 R99, R99 ;  /* 0x0000006300637308 */ /* 0x000fe80000000800 */
[C---:B------:R-:W-:Y:S01]  /*2ddc0*/  HMMA.16816.F32 R24, R40.reuse, R54, R24 ;  /* 0x000000362818723c */ /* 0x040fe20000001818 */
[----:B------:R-:W2:Y:S05]  /*2ddd0*/  LDSM.16.MT88.4 R52, [R179+0xe800] ;  /* 0x00e80000b334783b */ /* 0x000eaa0000004200 */
[----:B------:R-:W3:Y:S02]  /*2dde0*/  MUFU.EX2 R102, R102 ;  /* 0x0000006600667308 */ /* 0x000ee40000000800 */
[C---:B------:R-:W-:Y:S08]  /*2ddf0*/  HMMA.16816.F32 R28, R40.reuse, R64, R28 ;  /* 0x00000040281c723c */ /* 0x040ff0000000181c */
[----:B------:R-:W-:Y:S01]  /*2de00*/  HMMA.16816.F32 R32, R40, R66, R32 ;  /* 0x000000422820723c */ /* 0x000fe20000001820 */
[----:B------:R-:W-:Y:S01]  /*2de10*/  LDSM.16.MT88.4 R64, [R179+0xf000] ;  /* 0x00f00000b340783b */ /* 0x000fe20000004200 */
[----:B------:R-:W-:Y:S10]  /*2de20*/  MUFU.EX2 R73, R108 ;  /* 0x0000006c00497308 */ /* 0x000ff40000000800 */
[----:B------:R-:W4:Y:S01]  /*2de30*/  MUFU.EX2 R72, R239 ;  /* 0x000000ef00487308 */ /* 0x000f220000000800 */
[----:B---3--:R-:W-:Y:S07]  /*2de40*/  F2FP.PACK_AB R46, R102, R99 ;  /* 0x00000063662e723e */ /* 0x008fee00000000ff */
[C---:B-1----:R-:W-:Y:S02]  /*2de50*/  HMMA.16816.F32 R4, R44.reuse, R48, R4 ;  /* 0x000000302c04723c */ /* 0x042fe40000001804 */
[----:B------:R-:W1:Y:S06]  /*2de60*/  MUFU.EX2 R39, R244 ;  /* 0x000000f400277308 */ /* 0x000e6c0000000800 */
[C---:B------:R-:W-:Y:S01]  /*2de70*/  HMMA.16816.F32 R8, R44.reuse, R50, R8 ;  /* 0x000000322c08723c */ /* 0x040fe20000001808 */
[----:B------:R-:W3:Y:S03]  /*2de80*/  LDSM.16.MT88.4 R48, [R178+0xf000] ;  /* 0x00f00000b230783b */ /* 0x000ee60000004200 */
[----:B------:R-:W5:Y:S01]  /*2de90*/  MUFU.EX2 R37, R245 ;  /* 0x000000f500257308 */ /* 0x000f620000000800 */
[----:B----4-:R-:W-:Y:S03]  /*2dea0*/  FADD.FTZ R0, R72, R0 ;  /* 0x0000000048007221 */ /* 0x010fe60000010000 */
[C---:B------:R-:W-:Y:S06]  /*2deb0*/  HMMA.16816.F32 R12, R44.reuse, R56, R12 ;  /* 0x000000382c0c723c */ /* 0x040fec000000180c */
[----:B------:R-:W-:Y:S02]  /*2dec0*/  MUFU.EX2 R103, R103 ;  /* 0x0000006700677308 */ /* 0x000fe40000000800 */
[C---:B------:R-:W-:Y:S01]  /*2ded0*/  HMMA.16816.F32 R16, R44.reuse, R58, R16 ;  /* 0x0000003a2c10723c */ /* 0x040fe20000001810 */
[----:B------:R-:W4:Y:S03]  /*2dee0*/  LDSM.16.MT88.4 R56, [R181+0xf000] ;  /* 0x00f00000b538783b */ /* 0x000f260000004200 */
[C---:B-1----:R-:W-:Y:S01]  /*2def0*/  F2FP.PACK_AB R41, R39.reuse, R72 ;  /* 0x000000482729723e */ /* 0x042fe200000000ff */
[----:B------:R-:W-:Y:S03]  /*2df00*/  FADD.FTZ R0, R39, R0 ;  /* 0x0000000027007221 */ /* 0x000fe60000010000 */
[----:B------:R1:W-:Y:S01]  /*2df10*/  MUFU.EX2 R39, R214 ;  /* 0x000000d600277308 */ /* 0x0003e20000000800 */
[C---:B--2---:R-:W-:Y:S03]  /*2df20*/  HMMA.16816.F32 R20, R44.reuse, R52, R20 ;  /* 0x000000342c14723c */ /* 0x044fe60000001814 */
[C---:B-----5:R-:W-:Y:S01]  /*2df30*/  F2FP.PACK_AB R43, R2.reuse, R37 ;  /* 0x00000025022b723e */ /* 0x060fe200000000ff */
[----:B------:R-:W-:Y:S04]  /*2df40*/  FADD.FTZ R0, R37, R0 ;  /* 0x0000000025007221 */ /* 0x000fe80000010000 */
[C---:B------:R-:W-:Y:S01]  /*2df50*/  HMMA.16816.F32 R24, R44.reuse, R54, R24 ;  /* 0x000000362c18723c */ /* 0x040fe20000001818 */
[----:B------:R-:W2:Y:S01]  /*2df60*/  MUFU.EX2 R106, R106 ;  /* 0x0000006a006a7308 */ /* 0x000ea20000000800 */
[----:B------:R-:W5:Y:S02]  /*2df70*/  LDSM.16.MT88.4 R52, [R180+0xf000] ;  /* 0x00f00000b434783b */ /* 0x000f640000004200 */
[----:B------:R-:W-:Y:S04]  /*2df80*/  FADD.FTZ R0, R2, R0 ;  /* 0x0000000002007221 */ /* 0x000fe80000010000 */
[C---:B------:R-:W-:Y:S03]  /*2df90*/  HMMA.16816.F32 R28, R44.reuse, R60, R28 ;  /* 0x0000003c2c1c723c */ /* 0x040fe6000000181c */
[----:B------:R-:W-:Y:S01]  /*2dfa0*/  MUFU.EX2 R88, R88 ;  /* 0x0000005800587308 */ /* 0x000fe20000000800 */
[----:B------:R-:W-:Y:S01]  /*2dfb0*/  FADD.FTZ R0, R71, R0 ;  /* 0x0000000047007221 */ /* 0x000fe20000010000 */
[----:B-1----:R-:W-:Y:S03]  /*2dfc0*/  MOV R214, R166 ;  /* 0x000000a600d67202 */ /* 0x002fe60000000f00 */
[----:B------:R-:W-:Y:S01]  /*2dfd0*/  HMMA.16816.F32 R32, R44, R62, R32 ;  /* 0x0000003e2c20723c */ /* 0x000fe20000001820 */
[----:B------:R-:W-:Y:S02]  /*2dfe0*/  LDSM.16.MT88.4 R60, [R179+0xf800] ;  /* 0x00f80000b33c783b */ /* 0x000fe40000004200 */
[----:B------:R-:W-:Y:S01]  /*2dff0*/  ISETP.GT.AND P0, PT, R214, 0x1, PT ;  /* 0x00000001d600780c */ /* 0x000fe20003f04270 */
[C---:B------:R-:W-:Y:S01]  /*2e000*/  FADD.FTZ R0, R69.reuse, R0 ;  /* 0x0000000045007221 */ /* 0x040fe20000010000 */
[----:B------:R-:W1:Y:S02]  /*2e010*/  MUFU.EX2 R89, R89 ;  /* 0x0000005900597308 */ /* 0x000e640000000800 */
[----:B------:R-:W-:Y:S01]  /*2e020*/  F2FP.PACK_AB R45, R69, R71 ;  /* 0x00000047452d723e */ /* 0x000fe200000000ff */
[----:B------:R-:W-:Y:S01]  /*2e030*/  FADD.FTZ R0, R68, R0 ;  /* 0x0000000044007221 */ /* 0x000fe20000010000 */
[----:B--2---:R-:W-:Y:S03]  /*2e040*/  F2FP.PACK_AB R40, R106, R103 ;  /* 0x000000676a28723e */ /* 0x004fe600000000ff */
[C---:B------:R-:W-:Y:S01]  /*2e050*/  F2FP.PACK_AB R47, R38.reuse, R68 ;  /* 0x00000044262f723e */ /* 0x040fe200000000ff */
[----:B------:R-:W-:Y:S01]  /*2e060*/  FADD.FTZ R0, R38, R0 ;  /* 0x0000000026007221 */ /* 0x000fe20000010000 */
[----:B------:R-:W-:Y:S01]  /*2e070*/  F2FP.PACK_AB R44, R80, R92 ;  /* 0x0000005c502c723e */ /* 0x000fe200000000ff */
[----:B------:R-:W-:Y:S01]  /*2e080*/  MUFU.EX2 R2, R163 ;  /* 0x000000a300027308 */ /* 0x000fe20000000800 */
[----:B------:R-:W-:Y:S01]  /*2e090*/  F2FP.PACK_AB R46, R78, R79 ;  /* 0x0000004f4e2e723e */ /* 0x000fe200000000ff */
[----:B------:R-:W-:Y:S08]  /*2e0a0*/  FADD.FTZ R0, R70, R0 ;  /* 0x0000000046007221 */ /* 0x000ff00000010000 */
[----:B------:R-:W2:Y:S01]  /*2e0b0*/  MUFU.EX2 R37, R252 ;  /* 0x000000fc00257308 */ /* 0x000ea20000000800 */
[----:B-1----:R-:W-:Y:S09]  /*2e0c0*/  F2FP.PACK_AB R42, R89, R88 ;  /* 0x00000058592a723e */ /* 0x002ff200000000ff */
[----:B------:R-:W1:Y:S01]  /*2e0d0*/  MUFU.EX2 R69, R110 ;  /* 0x0000006e00457308 */ /* 0x000e620000000800 */
[C---:B---3--:R-:W-:Y:S08]  /*2e0e0*/  HMMA.16816.F32 R4, R40.reuse, R48, R4 ;  /* 0x000000302804723c */ /* 0x048ff00000001804 */
[C---:B------:R-:W-:Y:S01]  /*2e0f0*/  HMMA.16816.F32 R8, R40.reuse, R50, R8 ;  /* 0x000000322808723c */ /* 0x040fe20000001808 */
[----:B------:R-:W3:Y:S01]  /*2e100*/  LDSM.16.MT88.4 R48, [R178+0xf800] ;  /* 0x00f80000b230783b */ /* 0x000ee20000004200 */
[----:B------:R-:W1:Y:S02]  /*2e110*/  MUFU.EX2 R68, R111 ;  /* 0x0000006f00447308 */ /* 0x000e640000000800 */
[----:B--2---:R-:W-:Y:S04]  /*2e120*/  FADD.FTZ R0, R37, R0 ;  /* 0x0000000025007221 */ /* 0x004fe80000010000 */
[C---:B----4-:R-:W-:Y:S04]  /*2e130*/  HMMA.16816.F32 R12, R40.reuse, R56, R12 ;  /* 0x00000038280c723c */ /* 0x050fe8000000180c */
[----:B------:R-:W-:Y:S01]  /*2e140*/  MUFU.EX2 R38, R115 ;  /* 0x0000007300267308 */ /* 0x000fe20000000800 */
[----:B------:R-:W-:Y:S03]  /*2e150*/  FADD.FTZ R0, R39, R0 ;  /* 0x0000000027007221 */ /* 0x000fe60000010000 */
[C---:B------:R-:W-:Y:S01]  /*2e160*/  HMMA.16816.F32 R16, R40.reuse, R58, R16 ;  /* 0x0000003a2810723c */ /* 0x040fe20000001810 */
[----:B------:R-:W2:Y:S05]  /*2e170*/  LDSM.16.MT88.4 R56, [R181+0xf800] ;  /* 0x00f80000b538783b */ /* 0x000eaa0000004200 */
[----:B------:R-:W-:Y:S02]  /*2e180*/  MUFU.EX2 R72, R109 ;  /* 0x0000006d00487308 */ /* 0x000fe40000000800 */
[C---:B------:R-:W-:Y:S08]  /*2e190*/  HMMA.16816.F32 R20, R40.reuse, R64, R20 ;  /* 0x000000402814723c */ /* 0x040ff00000001814 */
[C---:B------:R-:W-:Y:S01]  /*2e1a0*/  HMMA.16816.F32 R24, R40.reuse, R66, R24 ;  /* 0x000000422818723c */ /* 0x040fe20000001818 */
[----:B------:R-:W4:Y:S01]  /*2e1b0*/  LDSM.16.MT88.4 R64, [R180+0xf800] ;  /* 0x00f80000b440783b */ /* 0x000f220000004200 */
[----:B------:R-:W-:Y:S06]  /*2e1c0*/  MUFU.EX2 R71, R112 ;  /* 0x0000007000477308 */ /* 0x000fec0000000800 */
[C---:B-----5:R-:W-:Y:S08]  /*2e1d0*/  HMMA.16816.F32 R28, R40.reuse, R52, R28 ;  /* 0x00000034281c723c */ /* 0x060ff0000000181c */
[----:B------:R-:W-:Y:S01]  /*2e1e0*/  HMMA.16816.F32 R32, R40, R54, R32 ;  /* 0x000000362820723c */ /* 0x000fe20000001820 */
[----:B------:R-:W5:Y:S06]  /*2e1f0*/  LDSM.16.MT88.4 R52, [R178+0x10000] ;  /* 0x01000000b234783b */ /* 0x000f6c0000004200 */
[----:B------:R-:W-:Y:S01]  /*2e200*/  F2FP.PACK_AB R41, R37, R70 ;  /* 0x000000462529723e */ /* 0x000fe200000000ff */
[C---:B---3--:R-:W-:Y:S01]  /*2e210*/  HMMA.16816.F32 R4, R44.reuse, R48, R4 ;  /* 0x000000302c04723c */ /* 0x048fe20000001804 */
[----:B------:R-:W-:Y:S04]  /*2e220*/  MUFU.EX2 R70, R113 ;  /* 0x0000007100467308 */ /* 0x000fe80000000800 */
[C---:B------:R-:W-:Y:S01]  /*2e230*/  F2FP.PACK_AB R43, R2.reuse, R39 ;  /* 0x00000027022b723e */ /* 0x040fe200000000ff */
[----:B------:R-:W-:Y:S01]  /*2e240*/  FADD.FTZ R37, R2, R0 ;  /* 0x0000000002257221 */ /* 0x000fe20000010000 */
[----:B------:R-:W-:Y:S01]  /*2e250*/  F2FP.PACK_AB R40, R76, R77 ;  /* 0x0000004d4c28723e */ /* 0x000fe200000000ff */
[C---:B------:R-:W-:Y:S01]  /*2e260*/  HMMA.16816.F32 R8, R44.reuse, R50, R8 ;  /* 0x000000322c08723c */ /* 0x040fe20000001808 */
[----:B------:R-:W3:Y:S02]  /*2e270*/  LDSM.16.MT88.4 R48, [R181+0x10000] ;  /* 0x01000000b530783b */ /* 0x000ee40000004200 */
[----:B------:R-:W-:Y:S01]  /*2e280*/  MUFU.EX2 R39, R123 ;  /* 0x0000007b00277308 */ /* 0x000fe20000000800 */
[----:B------:R-:W-:Y:S01]  /*2e290*/  F2FP.PACK_AB R42, R74, R75 ;  /* 0x0000004b4a2a723e */ /* 0x000fe200000000ff */
[----:B------:R-:W-:Y:S03]  /*2e2a0*/  FADD.FTZ R0, R159, R107 ;  /* 0x0000006b9f007221 */ /* 0x000fe60000010000 */
[C---:B--2---:R-:W-:Y:S04]  /*2e2b0*/  HMMA.16816.F32 R12, R44.reuse, R56, R12 ;  /* 0x000000382c0c723c */ /* 0x044fe8000000180c */
[----:B------:R-:W-:Y:S04]  /*2e2c0*/  FADD.FTZ R0, R157, R0 ;  /* 0x000000009d007221 */ /* 0x000fe80000010000 */
[C---:B------:R-:W-:Y:S01]  /*2e2d0*/  HMMA.16816.F32 R16, R44.reuse, R58, R16 ;  /* 0x0000003a2c10723c */ /* 0x040fe20000001810 */
[----:B------:R-:W-:Y:S03]  /*2e2e0*/  LDSM.16.MT88.4 R56, [R181+0x10800] ;  /* 0x01080000b538783b */ /* 0x000fe60000004200 */
[----:B------:R-:W-:Y:S04]  /*2e2f0*/  FADD.FTZ R0, R158, R0 ;  /* 0x000000009e007221 */ /* 0x000fe80000010000 */
[C---:B------:R-:W-:Y:S01]  /*2e300*/  HMMA.16816.F32 R20, R44.reuse, R60, R20 ;  /* 0x0000003c2c14723c */ /* 0x040fe20000001814 */
[----:B------:R-:W2:Y:S03]  /*2e310*/  MUFU.EX2 R61, R114 ;  /* 0x00000072003d7308 */ /* 0x000ea60000000800 */
[----:B------:R-:W-:Y:S04]  /*2e320*/  FADD.FTZ R0, R155, R0 ;  /* 0x000000009b007221 */ /* 0x000fe80000010000 */
[C---:B------:R-:W-:Y:S03]  /*2e330*/  HMMA.16816.F32 R24, R44.reuse, R62, R24 ;  /* 0x0000003e2c18723c */ /* 0x040fe60000001818 */
[----:B------:R-:W-:Y:S01]  /*2e340*/  MUFU.EX2 R63, R118 ;  /* 0x00000076003f7308 */ /* 0x000fe20000000800 */
[----:B------:R-:W-:Y:S04]  /*2e350*/  FADD.FTZ R0, R156, R0 ;  /* 0x000000009c007221 */ /* 0x000fe80000010000 */
[C---:B----4-:R-:W-:Y:S04]  /*2e360*/  HMMA.16816.F32 R28, R44.reuse, R64, R28 ;  /* 0x000000402c1c723c */ /* 0x050fe8000000181c */
[----:B------:R-:W-:Y:S01]  /*2e370*/  FADD.FTZ R0, R153, R0 ;  /* 0x0000000099007221 */ /* 0x000fe20000010000 */
[----:B------:R-:W4:Y:S03]  /*2e380*/  MUFU.EX2 R62, R119 ;  /* 0x00000077003e7308 */ /* 0x000f260000000800 */
[----:B------:R-:W-:Y:S01]  /*2e390*/  HMMA.16816.F32 R32, R44, R66, R32 ;  /* 0x000000422c20723c */ /* 0x000fe20000001820 */
[----:B------:R-:W1:Y:S03]  /*2e3a0*/  LDSM.16.MT88.4 R44, [R179+0x10000] ;  /* 0x01000000b32c783b */ /* 0x000e660000004200 */
[----:B------:R-:W-:Y:S03]  /*2e3b0*/  FADD.FTZ R0, R154, R0 ;  /* 0x000000009a007221 */ /* 0x000fe60000010000 */
[----:B------:R-:W1:Y:S01]  /*2e3c0*/  MUFU.EX2 R60, R122 ;  /* 0x0000007a003c7308 */ /* 0x000e620000000800 */
[C---:B-----5:R-:W-:Y:S05]  /*2e3d0*/  HMMA.16816.F32 R4, R40.reuse, R52, R4 ;  /* 0x000000342804723c */ /* 0x060fea0000001804 */
[----:B------:R-:W-:Y:S03]  /*2e3e0*/  FADD.FTZ R0, R150, R0 ;  /* 0x0000000096007221 */ /* 0x000fe60000010000 */
[C---:B------:R-:W-:Y:S01]  /*2e3f0*/  HMMA.16816.F32 R8, R40.reuse, R54, R8 ;  /* 0x000000362808723c */ /* 0x040fe20000001808 */
[----:B------:R-:W5:Y:S01]  /*2e400*/  LDSM.16.MT88.4 R52, [R180+0x10000] ;  /* 0x01000000b434783b */ /* 0x000f620000004200 */
[----:B------:R-:W-:Y:S02]  /*2e410*/  MUFU.EX2 R67, R117 ;  /* 0x0000007500437308 */ /* 0x000fe40000000800 */
[----:B------:R-:W-:Y:S04]  /*2e420*/  FADD.FTZ R0, R152, R0 ;  /* 0x0000000098007221 */ /* 0x000fe80000010000 */
[C---:B---3--:R-:W-:Y:S01]  /*2e430*/  HMMA.16816.F32 R12, R40.reuse, R48, R12 ;  /* 0x00000030280c723c */ /* 0x048fe2000000180c */
[----:B------:R-:W-:Y:S03]  /*2e440*/  LDSM.16.MT88.4 R152, [R181+0x11800] ;  /* 0x01180000b598783b */ /* 0x000fe60000004200 */
[----:B------:R-:W-:Y:S01]  /*2e450*/  FADD.FTZ R0, R149, R0 ;  /* 0x0000000095007221 */ /* 0x000fe20000010000 */
[----:B------:R-:W-:Y:S03]  /*2e460*/  MUFU.EX2 R66, R120 ;  /* 0x0000007800427308 */ /* 0x000fe60000000800 */
[C---:B------:R-:W-:Y:S01]  /*2e470*/  HMMA.16816.F32 R16, R40.reuse, R50, R16 ;  /* 0x000000322810723c */ /* 0x040fe20000001810 */
[----:B------:R-:W3:Y:S03]  /*2e480*/  LDSM.16.MT88.4 R48, [R178+0x10800] ;  /* 0x01080000b230783b */ /* 0x000ee60000004200 */
[----:B------:R-:W-:Y:S03]  /*2e490*/  FADD.FTZ R0, R151, R0 ;  /* 0x0000000097007221 */ /* 0x000fe60000010000 */
[----:B------:R-:W-:Y:S01]  /*2e4a0*/  MUFU.EX2 R65, R121 ;  /* 0x0000007900417308 */ /* 0x000fe20000000800 */
[----:B------:R-:W-:Y:S01]  /*2e4b0*/  FADD.FTZ R2, R142, R0 ;  /* 0x000000008e027221 */ /* 0x000fe20000010000 */
[C---:B-1----:R-:W-:Y:S03]  /*2e4c0*/  HMMA.16816.F32 R20, R40.reuse, R44, R20 ;  /* 0x0000002c2814723c */ /* 0x042fe60000001814 */
[----:B------:R-:W-:Y:S02]  /*2e4d0*/  FADD.FTZ R2, R147, R2 ;  /* 0x0000000293027221 */ /* 0x000fe40000010000 */
[----:B------:R-:W-:Y:S02]  /*2e4e0*/  FADD.FTZ R0, R69, R37 ;  /* 0x0000002545007221 */ /* 0x000fe40000010000 */
[----:B------:R-:W-:Y:S01]  /*2e4f0*/  FADD.FTZ R2, R141, R2 ;  /* 0x000000028d027221 */ /* 0x000fe20000010000 */
[C---:B------:R-:W-:Y:S01]  /*2e500*/  HMMA.16816.F32 R24, R40.reuse, R46, R24 ;  /* 0x0000002e2818723c */ /* 0x040fe20000001818 */
[----:B------:R-:W-:Y:S03]  /*2e510*/  MUFU.EX2 R64, R126 ;  /* 0x0000007e00407308 */ /* 0x000fe60000000800 */
[C---:B------:R-:W-:Y:S01]  /*2e520*/  FADD.FTZ R0, R68.reuse, R0 ;  /* 0x0000000044007221 */ /* 0x040fe20000010000 */
[----:B------:R-:W-:Y:S01]  /*2e530*/  F2FP.PACK_AB R45, R68, R69 ;  /* 0x00000045442d723e */ /* 0x000fe200000000ff */
[----:B------:R-:W-:Y:S01]  /*2e540*/  FADD.FTZ R2, R144, R2 ;  /* 0x0000000290027221 */ /* 0x000fe20000010000 */
[----:B--2---:R-:W-:Y:S01]  /*2e550*/  F2FP.PACK_AB R47, R38, R61 ;  /* 0x0000003d262f723e */ /* 0x004fe200000000ff */
[C---:B-----5:R-:W-:Y:S03]  /*2e560*/  HMMA.16816.F32 R28, R40.reuse, R52, R28 ;  /* 0x00000034281c723c */ /* 0x060fe6000000181c */
[----:B------:R-:W1:Y:S01]  /*2e570*/  MUFU.EX2 R68, R116 ;  /* 0x0000007400447308 */ /* 0x000e620000000800 */
[----:B------:R-:W-:Y:S01]  /*2e580*/  FADD.FTZ R0, R61, R0 ;  /* 0x000000003d007221 */ /* 0x000fe20000010000 */
[----:B------:R-:W-:Y:S02]  /*2e590*/  F2FP.PACK_AB R44, R72, R73 ;  /* 0x00000049482c723e */ /* 0x000fe400000000ff */
[----:B------:R-:W-:Y:S01]  /*2e5a0*/  F2FP.PACK_AB R46, R70, R71 ;  /* 0x00000047462e723e */ /* 0x000fe200000000ff */
[----:B------:R-:W-:Y:S01]  /*2e5b0*/  HMMA.16816.F32 R32, R40, R54, R32 ;  /* 0x000000362820723c */ /* 0x000fe20000001820 */
[----:B------:R-:W2:Y:S03]  /*2e5c0*/  LDSM.16.MT88.4 R40, [R179+0x10800] ;  /* 0x01080000b328783b */ /* 0x000ea60000004200 */
[----:B------:R-:W-:Y:S02]  /*2e5d0*/  FADD.FTZ R37, R38, R0 ;  /* 0x0000000026257221 */ /* 0x000fe40000010000 */
[----:B------:R-:W-:Y:S01]  /*2e5e0*/  FADD.FTZ R0, R143, R2 ;  /* 0x000000028f007221 */ /* 0x000fe20000010000 */
[----:B------:R5:W-:Y:S01]  /*2e5f0*/  MUFU.EX2 R38, R162 ;  /* 0x000000a200267308 */ /* 0x000be20000000800 */
[C---:B---3--:R-:W-:Y:S01]  /*2e600*/  HMMA.16816.F32 R4, R44.reuse, R48, R4 ;  /* 0x000000302c04723c */ /* 0x048fe20000001804 */
[----:B------:R-:W3:Y:S04]  /*2e610*/  LDSM.16.MT88.4 R52, [R180+0x10800] ;  /* 0x01080000b434783b */ /* 0x000ee80000004200 */
[----:B------:R-:W-:Y:S03]  /*2e620*/  FADD.FTZ R0, R148, R0 ;  /* 0x0000000094007221 */ /* 0x000fe60000010000 */
[C---:B------:R-:W-:Y:S01]  /*2e630*/  HMMA.16816.F32 R8, R44.reuse, R50, R8 ;  /* 0x000000322c08723c */ /* 0x040fe20000001808 */
[----:B------:R-:W1:Y:S03]  /*2e640*/  LDSM.16.MT88.4 R48, [R178+0x11000] ;  /* 0x01100000b230783b */ /* 0x000e660000004200 */
[----:B------:R-:W-:Y:S04]  /*2e650*/  FADD.FTZ R0, R145, R0 ;  /* 0x0000000091007221 */ /* 0x000fe80000010000 */
[C---:B------:R-:W-:Y:S04]  /*2e660*/  HMMA.16816.F32 R12, R44.reuse, R56, R12 ;  /* 0x000000382c0c723c */ /* 0x040fe8000000180c */
[----:B------:R-:W-:Y:S02]  /*2e670*/  FADD.FTZ R0, R146, R0 ;  /* 0x0000000092007221 */ /* 0x000fe40000010000 */
[----:B------:R-:W-:Y:S02]  /*2e680*/  LDSM.16.MT88.4 R144, [R179+0x11800] ;  /* 0x01180000b390783b */ /* 0x000fe40000004200 */
[C---:B------:R-:W-:Y:S04]  /*2e690*/  HMMA.16816.F32 R16, R44.reuse, R58, R16 ;  /* 0x0000003a2c10723c */ /* 0x040fe80000001810 */
[----:B------:R-:W-:Y:S02]  /*2e6a0*/  FADD.FTZ R0, R140, R0 ;  /* 0x000000008c007221 */ /* 0x000fe40000010000 */
[----:B------:R-:W1:Y:S02]  /*2e6b0*/  LDSM.16.MT88.4 R56, [R181+0x11000] ;  /* 0x01100000b538783b */ /* 0x000e640000004200 */
[----:B------:R-:W-:Y:S01]  /*2e6c0*/  FADD.FTZ R0, R135, R0 ;  /* 0x0000000087007221 */ /* 0x000fe20000010000 */
[C---:B--2---:R-:W-:Y:S03]  /*2e6d0*/  HMMA.16816.F32 R20, R44.reuse, R40, R20 ;  /* 0x000000282c14723c */ /* 0x044fe60000001814 */
[----:B------:R-:W-:Y:S01]  /*2e6e0*/  FADD.FTZ R0, R130, R0 ;  /* 0x0000000082007221 */ /* 0x000fe20000010000 */
[----:B------:R-:W-:Y:S01]  /*2e6f0*/  MOV R135, R36 ;  /* 0x0000002400877202 */ /* 0x000fe20000000f00 */
[----:B-----5:R-:W-:Y:S02]  /*2e700*/  LDSM.16.MT88.4 R160, [R178+0x11800] ;  /* 0x01180000b2a0783b */ /* 0x020fe40000004200 */
[----:B------:R-:W-:Y:S01]  /*2e710*/  FADD.FTZ R0, R134, R0 ;  /* 0x0000000086007221 */ /* 0x000fe20000010000 */
[C---:B------:R-:W-:Y:S04]  /*2e720*/  HMMA.16816.F32 R24, R44.reuse, R42, R24 ;  /* 0x0000002a2c18723c */ /* 0x040fe80000001818 */
[----:B------:R-:W-:Y:S01]  /*2e730*/  FADD.FTZ R0, R131, R0 ;  /* 0x0000000083007221 */ /* 0x000fe20000010000 */
[----:B----4-:R-:W-:Y:S02]  /*2e740*/  F2FP.PACK_AB R41, R62, R63 ;  /* 0x0000003f3e29723e */ /* 0x010fe400000000ff */
[----:B------:R-:W-:Y:S01]  /*2e750*/  F2FP.PACK_AB R43, R39, R60 ;  /* 0x0000003c272b723e */ /* 0x000fe200000000ff */
[C---:B---3--:R-:W-:Y:S01]  /*2e760*/  HMMA.16816.F32 R28, R44.reuse, R52, R28 ;  /* 0x000000342c1c723c */ /* 0x048fe2000000181c */
[----:B------:R-:W-:Y:S03]  /*2e770*/  MUFU.EX2 R52, R124 ;  /* 0x0000007c00347308 */ /* 0x000fe60000000800 */
[----:B------:R-:W-:Y:S01]  /*2e780*/  FADD.FTZ R0, R137, R0 ;  /* 0x0000000089007221 */ /* 0x000fe20000010000 */
[----:B-1----:R-:W-:Y:S02]  /*2e790*/  F2FP.PACK_AB R40, R67, R68 ;  /* 0x000000444328723e */ /* 0x002fe400000000ff */
[----:B------:R-:W-:Y:S01]  /*2e7a0*/  F2FP.PACK_AB R42, R65, R66 ;  /* 0x00000042412a723e */ /* 0x000fe200000000ff */
[----:B------:R-:W-:Y:S01]  /*2e7b0*/  HMMA.16816.F32 R32, R44, R54, R32 ;  /* 0x000000362c20723c */ /* 0x000fe20000001820 */
[----:B------:R-:W-:Y:S02]  /*2e7c0*/  LDSM.16.MT88.4 R44, [R180+0x11000] ;  /* 0x01100000b42c783b */ /* 0x000fe40000004200 */
[----:B------:R-:W-:Y:S01]  /*2e7d0*/  MUFU.EX2 R137, R127 ;  /* 0x0000007f00897308 */ /* 0x000fe20000000800 */
[----:B------:R-:W-:Y:S01]  /*2e7e0*/  FADD.FTZ R0, R139, R0 ;  /* 0x000000008b007221 */ /* 0x000fe20000010000 */
[----:B------:R-:W-:Y:S03]  /*2e7f0*/  MOV R134, R3 ;  /* 0x0000000300867202 */ /* 0x000fe60000000f00 */
[C---:B------:R-:W-:Y:S05]  /*2e800*/  HMMA.16816.F32 R4, R40.reuse, R48, R4 ;  /* 0x000000302804723c */ /* 0x040fea0000001804 */
[----:B------:R-:W-:Y:S01]  /*2e810*/  FADD.FTZ R2, R138, R0 ;  /* 0x000000008a027221 */ /* 0x000fe20000010000 */
[----:B------:R-:W-:Y:S01]  /*2e820*/  MUFU.EX2 R139, R167 ;  /* 0x000000a7008b7308 */ /* 0x000fe20000000800 */
[----:B------:R-:W-:Y:S01]  /*2e830*/  FADD.FTZ R0, R63, R37 ;  /* 0x000000253f007221 */ /* 0x000fe20000010000 */
[C---:B------:R-:W-:Y:S04]  /*2e840*/  HMMA.16816.F32 R8, R40.reuse, R50, R8 ;  /* 0x000000322808723c */ /* 0x040fe80000001808 */
[----:B------:R-:W-:Y:S02]  /*2e850*/  FADD.FTZ R2, R136, R2 ;  /* 0x0000000288027221 */ /* 0x000fe40000010000 */
[----:B------:R-:W-:Y:S02]  /*2e860*/  FADD.FTZ R0, R62, R0 ;  /* 0x000000003e007221 */ /* 0x000fe40000010000 */
[C---:B------:R-:W-:Y:S01]  /*2e870*/  HMMA.16816.F32 R12, R40.reuse, R56, R12 ;  /* 0x00000038280c723c */ /* 0x040fe2000000180c */
[----:B------:R-:W1:Y:S03]  /*2e880*/  MUFU.EX2 R49, R125 ;  /* 0x0000007d00317308 */ /* 0x000e660000000800 */
[----:B------:R-:W-:Y:S02]  /*2e890*/  FADD.FTZ R2, R82, R2 ;  /* 0x0000000252027221 */ /* 0x000fe40000010000 */
[----:B------:R-:W-:Y:S02]  /*2e8a0*/  FADD.FTZ R0, R60, R0 ;  /* 0x000000003c007221 */ /* 0x000fe40000010000 */
[C---:B------:R-:W-:Y:S01]  /*2e8b0*/  HMMA.16816.F32 R16, R40.reuse, R58, R16 ;  /* 0x0000003a2810723c */ /* 0x040fe20000001810 */
[----:B------:R-:W2:Y:S02]  /*2e8c0*/  LDSM.16.MT88.4 R60, [R179+0x11000] ;  /* 0x01100000b33c783b */ /* 0x000ea40000004200 */
[----:B------:R-:W-:Y:S01]  /*2e8d0*/  MUFU.EX2 R48, R128 ;  /* 0x0000008000307308 */ /* 0x000fe20000000800 */
[----:B------:R-:W-:Y:S02]  /*2e8e0*/  FADD.FTZ R2, R83, R2 ;  /* 0x0000000253027221 */ /* 0x000fe40000010000 */
[----:B------:R-:W-:Y:S02]  /*2e8f0*/  FADD.FTZ R37, R39, R0 ;  /* 0x0000000027257221 */ /* 0x000fe40000010000 */
[----:B------:R-:W-:Y:S04]  /*2e900*/  FADD.FTZ R0, R86, R2 ;  /* 0x0000000256007221 */ /* 0x000fe80000010000 */
[----:B------:R-:W-:Y:S01]  /*2e910*/  FADD.FTZ R0, R87, R0 ;  /* 0x0000000057007221 */ /* 0x000fe20000010000 */
[----:B------:R-:W3:Y:S03]  /*2e920*/  MUFU.EX2 R39, R129 ;  /* 0x0000008100277308 */ /* 0x000ee60000000800 */
[----:B------:R-:W-:Y:S01]  /*2e930*/  FADD.FTZ R0, R90, R0 ;  /* 0x000000005a007221 */ /* 0x000fe20000010000 */
[----:B-1----:R-:W-:Y:S03]  /*2e940*/  F2FP.PACK_AB R136, R49, R52 ;  /* 0x000000343188723e */ /* 0x002fe600000000ff */
[----:B------:R-:W-:Y:S04]  /*2e950*/  FADD.FTZ R0, R91, R0 ;  /* 0x000000005b007221 */ /* 0x000fe80000010000 */
[----:B------:R-:W-:Y:S04]  /*2e960*/  FADD.FTZ R0, R94, R0 ;  /* 0x000000005e007221 */ /* 0x000fe80000010000 */
[----:B------:R-:W-:Y:S04]  /*2e970*/  FADD.FTZ R0, R95, R0 ;  /* 0x000000005f007221 */ /* 0x000fe80000010000 */
[----:B------:R-:W-:Y:S04]  /*2e980*/  FADD.FTZ R0, R98, R0 ;  /* 0x0000000062007221 */ /* 0x000fe80000010000 */
[----:B------:R-:W-:Y:S01]  /*2e990*/  FADD.FTZ R0, R99, R0 ;  /* 0x0000000063007221 */ /* 0x000fe20000010000 */
[----:B---3--:R-:W-:Y:S03]  /*2e9a0*/  F2FP.PACK_AB R138, R39, R48 ;  /* 0x00000030278a723e */ /* 0x008fe600000000ff */
[----:B------:R-:W-:Y:S01]  /*2e9b0*/  FADD.FTZ R0, R102, R0 ;  /* 0x0000000066007221 */ /* 0x000fe20000010000 */
[C---:B--2---:R-:W-:Y:S03]  /*2e9c0*/  HMMA.16816.F32 R20, R40.reuse, R60, R20 ;  /* 0x0000003c2814723c */ /* 0x044fe60000001814 */
        /* <DEDUP_REMOVED lines=12> */
[----:B------:R-:W-:Y:S04]  /*2ea90*/  F2FP.PACK_AB R139, R139, R38 ;  /* 0x000000268b8b723e */ /* 0x000fe800000000ff */
[----:B------:R1:W-:Y:S03]  /*2eaa0*/  STL [R1+0x8], R0 ;  /* 0x0000080001007387 */ /* 0x0003e60000100800 */
[C---:B------:R-:W-:Y:S01]  /*2eab0*/  HMMA.16816.F32 R164, R136.reuse, R160, R4 ;  /* 0x000000a088a4723c */ /* 0x040fe20000001804 */
[----:B------:R-:W2:Y:S07]  /*2eac0*/  LDSM.16.MT88.4 R4, [R180+0x11800] ;  /* 0x01180000b404783b */ /* 0x000eae0000004200 */
[C---:B------:R-:W-:Y:S08]  /*2ead0*/  HMMA.16816.F32 R160, R136.reuse, R162, R8 ;  /* 0x000000a288a0723c */ /* 0x040ff00000001808 */
[C---:B------:R-:W-:Y:S04]  /*2eae0*/  HMMA.16816.F32 R156, R136.reuse, R152, R12 ;  /* 0x00000098889c723c */ /* 0x040fe8000000180c */
[----:B-1----:R-:W-:Y:S04]  /*2eaf0*/  FADD.FTZ R0, R92, R2 ;  /* 0x000000025c007221 */ /* 0x002fe80000010000 */
[C---:B------:R-:W-:Y:S04]  /*2eb00*/  HMMA.16816.F32 R152, R136.reuse, R154, R16 ;  /* 0x0000009a8898723c */ /* 0x040fe80000001810 */
[----:B------:R-:W-:Y:S04]  /*2eb10*/  FADD.FTZ R0, R80, R0 ;  /* 0x0000000050007221 */ /* 0x000fe80000010000 */
[----:B------:R-:W-:Y:S01]  /*2eb20*/  FADD.FTZ R0, R79, R0 ;  /* 0x000000004f007221 */ /* 0x000fe20000010000 */
[C---:B------:R-:W-:Y:S03]  /*2eb30*/  HMMA.16816.F32 R148, R136.reuse, R144, R20 ;  /* 0x000000908894723c */ /* 0x040fe60000001814 */
[----:B------:R-:W-:Y:S04]  /*2eb40*/  FADD.FTZ R0, R78, R0 ;  /* 0x000000004e007221 */ /* 0x000fe80000010000 */
[----:B------:R-:W-:Y:S01]  /*2eb50*/  FADD.FTZ R0, R77, R0 ;  /* 0x000000004d007221 */ /* 0x000fe20000010000 */
[C---:B------:R-:W-:Y:S04]  /*2eb60*/  HMMA.16816.F32 R144, R136.reuse, R146, R24 ;  /* 0x000000928890723c */ /* 0x040fe80000001818 */
[----:B------:R-:W-:Y:S04]  /*2eb70*/  FADD.FTZ R0, R76, R0 ;  /* 0x000000004c007221 */ /* 0x000fe80000010000 */
[----:B------:R-:W-:Y:S01]  /*2eb80*/  FADD.FTZ R0, R75, R0 ;  /* 0x000000004b007221 */ /* 0x000fe20000010000 */
[C---:B--2---:R-:W-:Y:S03]  /*2eb90*/  HMMA.16816.F32 R140, R136.reuse, R4, R28 ;  /* 0x00000004888c723c */ /* 0x044fe6000000181c */
[----:B------:R-:W-:Y:S04]  /*2eba0*/  FADD.FTZ R0, R74, R0 ;  /* 0x000000004a007221 */ /* 0x000fe80000010000 */
[----:B------:R-:W-:Y:S01]  /*2ebb0*/  FADD.FTZ R0, R73, R0 ;  /* 0x0000000049007221 */ /* 0x000fe20000010000 */
[----:B------:R-:W-:Y:S04]  /*2ebc0*/  HMMA.16816.F32 R136, R136, R6, R32 ;  /* 0x000000068888723c */ /* 0x000fe80000001820 */
        /* <DEDUP_REMOVED lines=10> */
[----:B------:R-:W-:Y:S03]  /*2ec70*/  IADD3 R0, R214, -0x1, RZ ;  /* 0xffffffffd6007810 */ /* 0x000fe60007ffe0ff */
[----:B------:R-:W-:Y:S02]  /*2ec80*/  FADD.FTZ R2, R39, R2 ;  /* 0x0000000227027221 */ /* 0x000fe40000010000 */
[----:B------:R1:W-:Y:S04]  /*2ec90*/  STL [R1+0x4], R0 ;  /* 0x0000040001007387 */ /* 0x0003e80000100800 */
[----:B------:R1:W-:Y:S01]  /*2eca0*/  STL [R1+0xc], R2 ;  /* 0x00000c0201007387 */ /* 0x0003e20000100800 */
[----:B------:R-:W-:-:S05]  /*2ecb0*/  @P0 BRA `(.L_x_1431) ;  /* 0xffff8d6000000947 */ /* 0x000fca000383ffff */
.L_x_1422:
        /* <DEDUP_REMOVED lines=10> */
[----:B-1----:R-:W3:Y:S04]  /*2ed60*/  LDL R2, [R1+0xc] ;  /* 0x00000c0001027983 */ /* 0x002ee80000100800 */
[----:B---3--:R1:W3:Y:S02]  /*2ed70*/  SHFL.BFLY PT, R0, R2, 0x2, 0x1f ;  /* 0x0c401f0002007f89 */ /* 0x0082e400000e0000 */
.L_x_1445:
[----:B-1----:R-:W4:Y:S02]  /*2ed80*/  LDL.LU R2, [R1+0xc] ;  /* 0x00000c0001027983 */ /* 0x002f240000300800 */
[----:B---34-:R-:W-:Y:S01]  /*2ed90*/  FADD.FTZ R0, R0, R2 ;  /* 0x0000000200007221 */ /* 0x018fe20000010000 */
[----:B------:R-:W-:Y:S05]  /*2eda0*/  BRA.DIV ~URZ, `(.L_x_1433) ;  /* 0x000012327f007947 */ /* 0x000fea000b800000 */
[----:B------:R-:W3:Y:S04]  /*2edb0*/  LDL.LU R6, [R1+0x8] ;  /* 0x0000080001067983 */ /* 0x000ee80000300800 */
[----:B------:R-:W1:Y:S02]  /*2edc0*/  SHFL.BFLY PT, R5, R0, 0x1, 0x1f ;  /* 0x0c201f0000057f89 */ /* 0x000e6400000e0000 */
[----:B-1----:R-:W-:-:S02]  /*2edd0*/  FADD.FTZ R19, R0, R5 ;  /* 0x0000000500137221 */ /* 0x002fc40000010000 */
[----:B---3--:R-:W1:Y:S02]  /*2ede0*/  SHFL.BFLY PT, R2, R6, 0x2, 0x1f ;  /* 0x0c401f0006027f89 */ /* 0x008e6400000e0000 */
[----:B-1----:R-:W-:-:S05]  /*2edf0*/  FADD.FTZ R2, R2, R6 ;  /* 0x0000000602027221 */ /* 0x002fca0000010000 */
[----:B------:R1:W3:Y:S02]  /*2ee00*/  SHFL.BFLY PT, R4, R2, 0x1, 0x1f ;  /* 0x0c201f0002047f89 */ /* 0x0002e400000e0000 */
.L_x_1446:
[----:B------:R-:W4:Y:S01]  /*2ee10*/  LDL R22, [R1+0x150] ;  /* 0x0001500001167983 */ /* 0x000f220000100800 */
[----:B------:R-:W-:Y:S01]  /*2ee20*/  FSETP.NE.FTZ.AND P4, PT, R19, RZ, PT ;  /* 0x000000ff1300720b */ /* 0x000fe20003f95000 */
[----:B---3--:R-:W-:Y:S01]  /*2ee30*/  FADD.FTZ R18, R4, R2 ;  /* 0x0000000204127221 */ /* 0x008fe20000010000 */
[----:B------:R-:W-:Y:S01]  /*2ee40*/  MOV R0, 0x3f800000 ;  /* 0x3f80000000007802 */ /* 0x000fe20000000f00 */
[----:B------:R-:W3:Y:S01]  /*2ee50*/  S2R R39, SR_TID.X ;  /* 0x0000000000277919 */ /* 0x000ee20000002100 */
[----:B-1----:R-:W-:Y:S01]  /*2ee60*/  IMAD.MOV.U32 R2, RZ, RZ, 0x3f800000 ;  /* 0x3f800000ff027424 */ /* 0x002fe200078e00ff */
[----:B------:R-:W-:Y:S01]  /*2ee70*/  MOV R7, 0xfffffff0 ;  /* 0xfffffff000077802 */ /* 0x000fe20000000f00 */
[----:B------:R-:W-:Y:S01]  /*2ee80*/  ULDC.64 UR4, c[0x0][0x118] ;  /* 0x0000460000047ab9 */ /* 0x000fe20000000a00 */
[----:B------:R-:W-:Y:S02]  /*2ee90*/  FSETP.NE.FTZ.AND P3, PT, R18, RZ, PT ;  /* 0x000000ff1200720b */ /* 0x000fe40003f75000 */
[----:B------:R-:W-:-:S04]  /*2eea0*/  MOV R8, 0x20 ;  /* 0x0000002000087802 */ /* 0x000fc80000000f00 */
[----:B------:R-:W1:Y:S08]  /*2eeb0*/  @P4 MUFU.RCP R0, R19 ;  /* 0x0000001300004308 */ /* 0x000e700000001000 */
[----:B------:R-:W2:Y:S01]  /*2eec0*/  @P3 MUFU.RCP R2, R18 ;  /* 0x0000001200023308 */ /* 0x000ea20000001000 */
[----:B---3--:R-:W-:Y:S01]  /*2eed0*/  SHF.R.S32.HI R38, RZ, 0x1f, R39 ;  /* 0x0000001fff267819 */ /* 0x008fe20000011427 */
[----:B-1----:R-:W-:-:S02]  /*2eee0*/  FMUL.FTZ R164, R0, R164 ;  /* 0x000000a400a47220 */ /* 0x002fc40000410000 */
[----:B------:R-:W-:Y:S01]  /*2eef0*/  FMUL.FTZ R165, R0, R165 ;  /* 0x000000a500a57220 */ /* 0x000fe20000410000 */
[-C--:B------:R-:W-:Y:S01]  /*2ef00*/  LEA.HI R4, R38, R39.reuse, RZ, 0x2 ;  /* 0x0000002726047211 */ /* 0x080fe200078f10ff */
[----:B------:R-:W-:Y:S01]  /*2ef10*/  FMUL.FTZ R160, R0, R160 ;  /* 0x000000a000a07220 */ /* 0x000fe20000410000 */
        /* <DEDUP_REMOVED lines=23> */
[C---:B--2---:R-:W-:Y:S02]  /*2f090*/  FMUL.FTZ R167, R2.reuse, R167 ;  /* 0x000000a702a77220 */ /* 0x044fe40000410000 */
        /* <DEDUP_REMOVED lines=50> */
[----:B--2---:R-:W-:-:S03]  /*2f3c0*/  IMAD.IADD R0, R7, 0x1, R2 ;  /* 0x0000000107007824 */ /* 0x004fc600078e0202 */
[----:B------:R-:W-:Y:S04]  /*2f3d0*/  STS [R6], R156 ;  /* 0x0000009c06007388 */ /* 0x000fe80000000800 */
[----:B------:R-:W-:Y:S01]  /*2f3e0*/  STS [R6+0x400], R16 ;  /* 0x0004001006007388 */ /* 0x000fe20000000800 */
[----:B---3--:R-:W-:-:S03]  /*2f3f0*/  IADD3 R4, R8, R2, RZ ;  /* 0x0000000208047210 */ /* 0x008fc60007ffe0ff */
        /* <DEDUP_REMOVED lines=11> */
[----:B--2---:R-:W2:Y:S04]  /*2f4b0*/  LD.E.U8 R0, [R10.64+0x1c8] ;  /* 0x0001c8040a007980 */ /* 0x004ea8000c101100 */
[----:B---3--:R-:W2:Y:S01]  /*2f4c0*/  LD.E.64 R4, [R10.64+0x88] ;  /* 0x000088040a047980 */ /* 0x008ea2000c101b00 */
[----:B----4-:R-:W-:-:S03]  /*2f4d0*/  ISETP.NE.AND P0, PT, R22, -0x1, PT ;  /* 0xffffffff1600780c */ /* 0x010fc60003f05270 */
[----:B------:R-:W4:Y:S01]  /*2f4e0*/  S2R R21, SR_CTAID.Y ;  /* 0x0000000000157919 */ /* 0x000f220000002600 */
[----:B-1----:R-:W1:Y:S03]  /*2f4f0*/  @P4 MUFU.LG2 R2, R19 ;  /* 0x0000001300024308 */ /* 0x002e660000000c00 */
[----:B------:R-:W2:Y:S01]  /*2f500*/  S2R R41, SR_CTAID.Z ;  /* 0x0000000000297919 */ /* 0x000ea20000002700 */
[----:B------:R-:W-:Y:S01]  /*2f510*/  BSSY B0, `(.L_x_1434) ;  /* 0x0000023000007945 */ /* 0x000fe20003800000 */
[----:B------:R-:W-:Y:S02]  /*2f520*/  IMAD.MOV.U32 R14, RZ, RZ, 0x7f800000 ;  /* 0x7f800000ff0e7424 */ /* 0x000fe400078e00ff */
[----:B------:R2:W5:Y:S04]  /*2f530*/  LD.E.64 R16, [R10.64+0x90] ;  /* 0x000090040a107980 */ /* 0x000568000c101b00 */
[----:B------:R-:W3:Y:S01]  /*2f540*/  @!P0 LD.E.64 R6, [R10.64+0x80] ;  /* 0x000080040a068980 */ /* 0x000ee2000c101b00 */
[----:B------:R-:W1:Y:S01]  /*2f550*/  @P3 MUFU.LG2 R13, R18 ;  /* 0x00000012000d3308 */ /* 0x000e620000000c00 */
[----:B----4-:R-:W-:Y:S01]  /*2f560*/  @!P0 SHF.R.S32.HI R8, RZ, 0x1f, R21 ;  /* 0x0000001fff088819 */ /* 0x010fe20000011415 */
[----:B-1----:R-:W-:Y:S01]  /*2f570*/  @P4 FMUL.FTZ R2, R2, 0.69314718246459960938 ;  /* 0x3f31721802024820 */ /* 0x002fe20000410000 */
[----:B------:R-:W-:Y:S01]  /*2f580*/  MOV R15, 0x7f800000 ;  /* 0x7f800000000f7802 */ /* 0x000fe20000000f00 */
[----:B------:R-:W-:-:S02]  /*2f590*/  @P3 FMUL.FTZ R13, R13, 0.69314718246459960938 ;  /* 0x3f3172180d0d3820 */ /* 0x000fc40000410000 */
[-C--:B-----5:R-:W-:Y:S02]  /*2f5a0*/  @P4 FFMA.FTZ R14, R36, R20.reuse, R2 ;  /* 0x00000014240e4223 */ /* 0x0a0fe40000010002 */
[----:B------:R-:W-:Y:S01]  /*2f5b0*/  @P3 FFMA.FTZ R15, R3, R20, R13 ;  /* 0x00000014030f3223 */ /* 0x000fe2000001000d */
[----:B--2---:R-:W-:Y:S01]  /*2f5c0*/  ISETP.NE.AND P1, PT, R0, RZ, PT ;  /* 0x000000ff0000720c */ /* 0x004fe20003f25270 */
[----:B------:R-:W-:Y:S02]  /*2f5d0*/  @P0 IMAD R0, R5, R22, RZ ;  /* 0x0000001605000224 */ /* 0x000fe400078e02ff */
[----:B---3--:R-:W-:-:S04]  /*2f5e0*/  @!P0 IMAD R12, R7, R21, RZ ;  /* 0x00000015070c8224 */ /* 0x008fc800078e02ff */
        /* <DEDUP_REMOVED lines=16> */
.L_x_1435:
[----:B------:R-:W-:Y:S02]  /*2f6f0*/  ULDC.64 UR4, c[0x0][0x118] ;  /* 0x0000460000047ab9 */ /* 0x000fe40000000a00 */
[----:B------:R-:W2:Y:S04]  /*2f700*/  LD.E R0, [R10.64+0x60] ;  /* 0x000060040a007980 */ /* 0x000ea8000c101900 */
[----:B------:R-:W3:Y:S01]  /*2f710*/  LD.E R2, [R10.64+0xb4] ;  /* 0x0000b4040a027980 */ /* 0x000ee2000c101900 */
[----:B--2---:R-:W-:-:S04]  /*2f720*/  IMAD R0, R0, R21, R41 ;  /* 0x0000001500007224 */ /* 0x004fc800078e0229 */
[----:B---3--:R-:W-:Y:S02]  /*2f730*/  IMAD R7, R2, R0, RZ ;  /* 0x0000000002077224 */ /* 0x008fe400078e02ff */
.L_x_1436:
[----:B------:R-:W-:Y:S05]  /*2f740*/  BSYNC B0 ;  /* 0x0000000000007941 */ /* 0x000fea0003800000 */
.L_x_1434:
        /* <DEDUP_REMOVED lines=42> */
.L_x_1438:
[----:B--2-4-:R-:W-:Y:S05]  /*2f9f0*/  BSYNC B0 ;  /* 0x0000000000007941 */ /* 0x014fea0003800000 */
.L_x_1437:
        /* <DEDUP_REMOVED lines=33> */
.L_x_1440:
[----:B------:R-:W-:Y:S05]  /*2fc10*/  BSYNC B0 ;  /* 0x0000000000007941 */ /* 0x000fea0003800000 */
.L_x_1439:
        /* <DEDUP_REMOVED lines=16> */
.L_x_1442:
[----:B------:R-:W-:Y:S05]  /*2fd20*/  BSYNC B0 ;  /* 0x0000000000007941 */ /* 0x000fea0003800000 */
.L_x_1441:
        /* <DEDUP_REMOVED lines=16> */
.L_x_1444:
[----:B------:R-:W-:Y:S05]  /*2fe30*/  BSYNC B0 ;  /* 0x0000000000007941 */ /* 0x000fea0003800000 */
.L_x_1443:
[----:B------:R-:W-:Y:S01]  /*2fe40*/  IADD3 R8, R0, 0x30, RZ ;  /* 0x0000003000087810 */ /* 0x000fe20007ffe0ff */
[----:B------:R-:W-:Y:S01]  /*2fe50*/  IMAD.MOV.U32 R9, RZ, RZ, 0x0 ;  /* 0x00000000ff097424 */ /* 0x000fe200078e00ff */
[----:B-1----:R-:W-:Y:S02]  /*2fe60*/  MOV R10, 0x70 ;  /* 0x00000070000a7802 */ /* 0x002fe40000000f00 */
[----:B------:R-:W-:-:S03]  /*2fe70*/  ISETP.GE.OR P1, PT, R8, R14, P1 ;  /* 0x0000000e0800720c */ /* 0x000fc60000f26670 */
[----:B------:R-:W-:-:S10]  /*2fe80*/  IMAD.MOV.U32 R8, RZ, RZ, R10 ;  /* 0x000000ffff087224 */ /* 0x000fd400078e000a */
[----:B------:R-:W-:Y:S05]  /*2fe90*/  @P1 RET.REL.NODEC R8 `(_ZN5flash24flash_fwd_splitkv_kernelI23Flash_fwd_kernel_traitsILi64ELi64ELi256ELi4ELb0ELb0EN7cutlass6half_tE19Flash_kernel_traitsILi64ELi64ELi256ELi4ES3_EELb1ELb0ELb0ELb0ELb0ELb1ELb0ELb1EEEvNS_16Flash_fwd_paramsE) ;  /* 0xfffd016008001950 */ /* 0x000fea0003c3ffff */
        /* <DEDUP_REMOVED lines=13> */
[----:B------:R-:W-:Y:S05]  /*2ff70*/  RET.REL.NODEC R2 `(_ZN5flash24flash_fwd_splitkv_kernelI23Flash_fwd_kernel_traitsILi64ELi64ELi256ELi4ELb0ELb0EN7cutlass6half_tE19Flash_kernel_traitsILi64ELi64ELi256ELi4ES3_EELb1ELb0ELb0ELb0ELb0ELb1ELb0ELb1EEEvNS_16Flash_fwd_paramsE) ;  /* 0xfffd008002007950 */ /* 0x000fea0003c3ffff */
.L_x_1432:
[----:B-1----:R1:W5:Y:S01]  /*2ff80*/  LDL R0, [R1+0xc] ;  /* 0x00000c0001007983 */ /* 0x0023620000100800 */
[----:B------:R-:W-:Y:S02]  /*2ff90*/  MOV R5, 0x2 ;  /* 0x0000000200057802 */ /* 0x000fe40000000f00 */
[----:B------:R-:W-:Y:S02]  /*2ffa0*/  MOV R4, 0x2ffc0 ;  /* 0x0002ffc000047802 */ /* 0x000fe40000000f00 */
[----:B-12--5:R-:W-:Y:S05]  /*2ffb0*/  CALL.REL.NOINC `($__internal_15_$__cuda_sm70_shflsync_bfly_p) ;  /* 0x0000012000007944 */ /* 0x026fea0003c00000 */
[----:B------:R-:W-:Y:S01]  /*2ffc0*/  MOV R0, R6 ;  /* 0x0000000600007202 */ /* 0x000fe20000000f00 */
[----:B------:R-:W-:Y:S05]  /*2ffd0*/  BRA `(.L_x_1445) ;  /* 0xffffeda000007947 */ /* 0x000fea000383ffff */
.L_x_1433:
[----:B------:R-:W-:Y:S02]  /*2ffe0*/  MOV R5, 0x1 ;  /* 0x0000000100057802 */ /* 0x000fe40000000f00 */
[----:B------:R-:W-:Y:S02]  /*2fff0*/  MOV R4, 0x30010 ;  /* 0x0003001000047802 */ /* 0x000fe40000000f00 */
[----:B--2--5:R-:W-:Y:S05]  /*30000*/  CALL.REL.NOINC `($__internal_15_$__cuda_sm70_shflsync_bfly_p) ;  /* 0x000000d000007944 */ /* 0x024fea0003c00000 */
[----:B------:R-:W-:Y:S02]  /*30010*/  FADD.FTZ R19, R0, R6 ;  /* 0x0000000600137221 */ /* 0x000fe40000010000 */
[----:B------:R1:W5:Y:S01]  /*30020*/  LDL R0, [R1+0x8] ;  /* 0x0000080001007983 */ /* 0x0003620000100800 */
[----:B------:R-:W-:Y:S02]  /*30030*/  MOV R5, 0x2 ;  /* 0x0000000200057802 */ /* 0x000fe40000000f00 */
[----:B------:R-:W-:-:S02]  /*30040*/  MOV R4, 0x30060 ;  /* 0x0003006000047802 */ /* 0x000fc40000000f00 */
[----:B-1---5:R-:W-:Y:S05]  /*30050*/  CALL.REL.NOINC `($__internal_15_$__cuda_sm70_shflsync_bfly_p) ;  /* 0x0000008000007944 */ /* 0x022fea0003c00000 */
[----:B------:R-:W2:Y:S01]  /*30060*/  LDL.LU R0, [R1+0x8] ;  /* 0x0000080001007983 */ /* 0x000ea20000300800 */
[----:B------:R-:W-:-:S02]  /*30070*/  MOV R5, 0x1 ;  /* 0x0000000100057802 */ /* 0x000fc40000000f00 */
[----:B------:R-:W-:Y:S01]  /*30080*/  MOV R4, 0x300c0 ;  /* 0x000300c000047802 */ /* 0x000fe20000000f00 */
[----:B--2---:R-:W-:-:S05]  /*30090*/  FADD.FTZ R2, R0, R6 ;  /* 0x0000000600027221 */ /* 0x004fca0000010000 */
[----:B------:R-:W-:Y:S02]  /*300a0*/  MOV R0, R2 ;  /* 0x0000000200007202 */ /* 0x000fe40000000f00 */
[----:B------:R-:W-:Y:S05]  /*300b0*/  CALL.REL.NOINC `($__internal_15_$__cuda_sm70_shflsync_bfly_p) ;  /* 0x0000002000007944 */ /* 0x000fea0003c00000 */
[----:B------:R-:W-:Y:S01]  /*300c0*/  MOV R4, R6 ;  /* 0x0000000600047202 */ /* 0x000fe20000000f00 */
[----:B------:R-:W-:Y:S05]  /*300d0*/  BRA `(.L_x_1446) ;  /* 0xffffed3000007947 */ /* 0x000fea000383ffff */
        .weak           $__internal_15_$__cuda_sm70_shflsync_bfly_p
        .type           $__internal_15_$__cuda_sm70_shflsync_bfly_p,@function
        .size           $__internal_15_$__cuda_sm70_shflsync_bfly_p,(.L_x_7713 - $__internal_15_$__cuda_sm70_shflsync_bfly_p)
$__internal_15_$__cuda_sm70_shflsync_bfly_p:
[----:B------:R-:W-:Y:S04]  /*300e0*/  WARPSYNC R7 ;  /* 0x0000000700007348 */ /* 0x000fe80003800000 */
[----:B------:R1:W2:Y:S02]  /*300f0*/  SHFL.BFLY PT, R6, R0, R5, R8 ;  /* 0x0c00000500067389 */ /* 0x0002a400000e0008 */
[----:B-1----:R-:W-:-:S04]  /*30100*/  MOV R5, 0x0 ;  /* 0x0000000000057802 */ /* 0x002fc80000000f00 */
[----:B--2---:R-:W-:Y:S05]  /*30110*/  RET.REL.NODEC R4 `(_ZN5flash24flash_fwd_splitkv_kernelI23Flash_fwd_kernel_traitsILi64ELi64ELi256ELi4ELb0ELb0EN7cutlass6half_tE19Flash_kernel_traitsILi64ELi64ELi256ELi4ES3_EELb1ELb0ELb0ELb0ELb0ELb1ELb0ELb1EEEvNS_16Flash_fwd_paramsE) ;  /* 0xfffcfee004007950 */ /* 0x004fea0003c3ffff */
.L_x_1447:
        /* <DEDUP_REMOVED lines=14> */
.L_x_7713:


//--------------------- .text._ZN5flash24flash_fwd_splitkv_kernelI23Flash_fwd_kernel_traitsILi64ELi64ELi256ELi4ELb0ELb0EN7cutlass6half_tE19Flash_kernel_traitsILi64ELi64ELi256ELi4ES3_EELb1ELb0ELb0ELb0ELb0ELb0ELb1ELb0EEEvNS_16Flash_fwd_paramsE --------------------------
	.section	.text._ZN5flash24flash_fwd_splitkv_kernelI23Flash_fwd_kernel_traitsILi64ELi64ELi256ELi4ELb0ELb0EN7cutlass6half_tE19Flash_kernel_traitsILi64ELi64ELi256ELi4ES3_EELb1ELb0ELb0ELb0ELb0ELb0ELb1ELb0EEEvNS_16Flash_fwd_paramsE,"ax",@progbits
	.sectioninfo	@"SHI_REGISTERS=255"
	.align	128
        .global         _ZN5flash24flash_fwd_splitkv_kernelI23Flash_fwd_kernel_traitsILi64ELi64ELi256ELi4ELb0ELb0EN7cutlass6half_tE19Flash_kernel_traitsILi64ELi64ELi256ELi4ES3_EELb1ELb0ELb0ELb0ELb0ELb0ELb1ELb0EEEvNS_16Flash_fwd_paramsE
        .type           _ZN5flash24flash_fwd_splitkv_kernelI23Flash_fwd_kernel_traitsILi64ELi64ELi256ELi4ELb0ELb0EN7cutlass6half_tE19Flash_kernel_traitsILi64ELi64ELi256ELi4ES3_EELb1ELb0ELb0ELb0ELb0ELb0ELb1ELb0EEEvNS_16Flash_fwd_paramsE,@function
        .size           _ZN5flash24flash_fwd_splitkv_kernelI23Flash_fwd_kernel_traitsILi64ELi64ELi256ELi4ELb0ELb0EN7cutlass6half_tE19Flash_kernel_traitsILi64ELi64ELi256ELi4ES3_EELb1ELb0ELb0ELb0ELb0ELb0ELb1ELb0EEEvNS_16Flash_fwd_paramsE,(.L_x_7758 - _ZN5flash24flash_fwd_splitkv_kernelI23Flash_fwd_kernel_traitsILi64ELi64ELi256ELi4ELb0ELb0EN7cutlass6half_tE19Flash_kernel_traitsILi64ELi64ELi256ELi4ES3_EELb1ELb0ELb0ELb0ELb0ELb0ELb1ELb0EEEvNS_16Flash_fwd_paramsE)
        .other          _ZN5flash24flash_fwd_splitkv_kernelI23Flash_fwd_kernel_traitsILi64ELi64ELi256ELi4ELb0ELb0EN7cutlass6half_tE19Flash_kernel_traitsILi64ELi64ELi256ELi4ES3_EELb1ELb0ELb0ELb0ELb0ELb0ELb1ELb0EEEvNS_16Flash_fwd_paramsE,@"STO_CUDA_ENTRY STV_DEFAULT"
_ZN5flash24flash_fwd_splitkv_kernelI23Flash_fwd_kernel_traitsILi64ELi64ELi256ELi4ELb0ELb0EN7cutlass6half_tE19Flash_kernel_traitsILi64ELi64ELi256ELi4ES3_EELb1ELb0ELb0ELb0ELb0ELb0ELb1ELb0EEEvNS_16Flash_fwd_paramsE:
.text._ZN5flash24flash_fwd_splitkv_kernelI23Flash_fwd_kernel_traitsILi64ELi64ELi256ELi4ELb0ELb0EN7cutlass6half_tE19Flash_kernel_traitsILi64ELi64ELi256ELi4ES3_EELb1ELb0ELb0ELb0ELb0ELb0ELb1ELb0EEEvNS_16Flash_fwd_paramsE:
[----:B------:R-:W-:Y:S02]  /*0000*/  MOV R1, c[0x0][0x28] ;  /* 0x00000a0000017a02 */ /* 0x000fe40000000f00 */
[----:B------:R-:W1:Y:S01]  /*0010*/  I2F.U32.RP R0, c[0x0][0x1c0] ;  /* 0x0000700000007b06 */ /* 0x000e620000209000 */
[----:B------:R-:W2:Y:S01]  /*0020*/  S2UR UR4, SR_CTAID.Z ;  /* 0x00000000000479c3 */ /* 0x000ea20000002700 */
[----:B------:R-:W-:Y:S01]  /*0030*/  ULDC UR15, c[0x0][0x1c0] ;  /* 0x00007000000f7ab9 */ /* 0x000fe20000000800 */
[----:B------:R-:W-:Y:S01]  /*0040*/  IADD3 R1, R1, -0x10, RZ ;  /* 0xfffffff001017810 */ /* 0x000fe20007ffe0ff */
[----:B------:R-:W-:Y:S02]  /*0050*/  UMOV UR6, URZ ;  /* 0x0000003f00067c82 */ /* 0x000fe40008000000 */
[----:B------:R-:W-:Y:S02]  /*0060*/  UISETP.NE.U32.AND UP1, UPT, URZ, UR15, UPT ;  /* 0x0000000f3f00728c */ /* 0x000fe4000bf25070 */
[----:B------:R-:W-:Y:S02]  /*0070*/  UMOV UR9, 0x4 ;  /* 0x0000000400097882 */ /* 0x000fe40000000000 */
[----:B------:R-:W-:-:S02]  /*0080*/  ULDC.64 UR12, c[0x0][0x240] ;  /* 0x00009000000c7ab9 */ /* 0x000fc40000000a00 */
[----:B------:R-:W-:Y:S02]  /*0090*/  ULDC.64 UR20, c[0x0][0x118] ;  /* 0x0000460000147ab9 */ /* 0x000fe40000000a00 */
[----:B------:R-:W-:Y:S01]  /*00a0*/  ULDC.64 UR10, c[0x0][0x248] ;  /* 0x00009200000a7ab9 */ /* 0x000fe20000000a00 */
[----:B-1----:R-:W1:Y:S02]  /*00b0*/  MUFU.RCP R0, R0 ;  /* 0x0000000000007308 */ /* 0x002e640000001000 */
[----:B-1----:R-:W-:-:S06]  /*00c0*/  IADD3 R0, R0, 0xffffffe, RZ ;  /* 0x0ffffffe00007810 */ /* 0x002fcc0007ffe0ff */
[----:B------:R-:W1:Y:S02]  /*00d0*/  F2I.FTZ.U32.TRUNC.NTZ R0, R0 ;  /* 0x0000000000007305 */ /* 0x000e64000021f000 */
[----:B-1----:R-:W1:Y:S02]  /*00e0*/  R2UR UR7, R0 ;  /* 0x00000000000773c2 */ /* 0x002e6400000e0000 */
[----:B-1----:R-:W-:-:S04]  /*00f0*/  UIADD3 UR5, URZ, -UR7, URZ ;  /* 0x800000073f057290 */ /* 0x002fc8000fffe03f */
[----:B------:R-:W-:-:S04]  /*0100*/  UIMAD UR5, UR5, UR15, URZ ;  /* 0x0000000f050572a4 */ /* 0x000fc8000f8e023f */
[----:B------:R-:W-:-:S04]  /*0110*/  UIMAD.WIDE.U32 UR6, UR7, UR5, UR6 ;  /* 0x00000005070672a5 */ /* 0x000fc8000f8e0006 */
[----:B--2---:R-:W-:-:S03]  /*0120*/  UIMAD.WIDE.U32 UR16, UR7, UR4, URZ ;  /* 0x00000004071072a5 */ /* 0x004fc6000f8e003f */
[----:B------:R-:W-:Y:S02]  /*0130*/  ULDC.64 UR6, c[0x0][0x240] ;  /* 0x0000900000067ab9 */ /* 0x000fe40000000a00 */
[----:B------:R-:W-:Y:S02]  /*0140*/  UIADD3 UR5, -UR17, URZ, URZ ;  /* 0x0000003f11057290 */ /* 0x000fe4000fffe13f */
[----:B------:R-:W-:Y:S02]  /*0150*/  UISETP.NE.U32.AND UP0, UPT, URZ, UR6, UPT ;  /* 0x000000063f00728c */ /* 0x000fe4000bf05070 */
[----:B------:R-:W-:Y:S02]  /*0160*/  UIMAD UR5, UR5, UR15, UR4 ;  /* 0x0000000f050572a4 */ /* 0x000fe4000f8e0204 */
[----:B------:R-:W-:Y:S02]  /*0170*/  UISETP.NE.AND.EX UP0, UPT, URZ, UR7, UPT, UP0 ;  /* 0x000000073f00728c */ /* 0x000fe4000bf05300 */
[----:B------:R-:W-:-:S02]  /*0180*/  UISETP.GE.U32.AND UP3, UPT, UR5, UR15, UPT ;  /* 0x0000000f0500728c */ /* 0x000fc4000bf66070 */
[----:B------:R-:W-:Y:S02]  /*0190*/  ULDC.64 UR6, c[0x0][0x250] ;  /* 0x0000940000067ab9 */ /* 0x000fe40000000a00 */
[----:B------:R-:W-:-:S07]  /*01a0*/  PLOP3.LUT P2, PT, PT, PT, UP0, 0x80, 0x0 ;  /* 0x000000000000781c */ /* 0x000fce0003f4f008 */
[----:B------:R-:W-:Y:S02]  /*01b0*/  @UP3 UIADD3 UR5, UR5, -UR15, URZ ;  /* 0x8000000f05053290 */ /* 0x000fe4000fffe03f */
[----:B------:R-:W-:Y:S02]  /*01c0*/  @UP3 UIADD3 UR17, UR17, 0x1, URZ ;  /* 0x0000000111113890 */ /* 0x000fe4000fffe03f */
[----:B------:R-:W-:-:S03]  /*01d0*/  UISETP.GE.U32.AND UP2, UPT, UR5, UR15, UPT ;  /* 0x0000000f0500728c */ /* 0x000fc6000bf46070 */
[----:B------:R-:W-:Y:S02]  /*01e0*/  ULDC.U8 UR5, c[0x0][0x312] ;  /* 0x0000c48000057ab9 */ /* 0x000fe40000000000 */
[----:B------:R-:W-:-:S06]  /*01f0*/  UISETP.NE.AND UP3, UPT, UR5, URZ, UPT ;  /* 0x0000003f0500728c */ /* 0x000fcc000bf65270 */
[----:B------:R-:W-:Y:S02]  /*0200*/  @UP2 UIADD3 UR17, UR17, 0x1, URZ ;  /* 0x0000000111112890 */ /* 0x000fe4000fffe03f */
[----:B------:R-:W-:Y:S02]  /*0210*/  @!UP1 ULOP3.LUT UR17, URZ, UR15, URZ, 0x33, !UPT ;  /* 0x0000000f3f119292 */ /* 0x000fe4000f8e333f */
[----:B------:R-:W-:Y:S02]  /*0220*/  UISETP.NE.U32.AND UP1, UPT, URZ, UR6, UPT ;  /* 0x000000063f00728c */ /* 0x000fe4000bf25070 */
[----:B------:R-:W-:Y:S02]  /*0230*/  UIMAD.WIDE UR12, UR17, UR9, UR12 ;  /* 0x00000009110c72a5 */ /* 0x000fe4000f8e020c */
[----:B------:R-:W-:Y:S02]  /*0240*/  UISETP.NE.AND.EX UP1, UPT, URZ, UR7, UPT, UP1 ;  /* 0x000000073f00728c */ /* 0x000fe4000bf25310 */
[----:B------:R-:W-:-:S02]  /*0250*/  UISETP.EQ.U32.AND UP2, UPT, URZ, UR10, UPT ;  /* 0x0000000a3f00728c */ /* 0x000fc4000bf42070 */
[----:B------:R-:W-:Y:S02]  /*0260*/  IMAD.U32 R2, RZ, RZ, UR12 ;  /* 0x0000000cff027e24 */ /* 0x000fe4000f8e00ff */
[----:B------:R-:W-:Y:S01]  /*0270*/  IMAD.U32 R3, RZ, RZ, UR13 ;  /* 0x0000000dff037e24 */ /* 0x000fe2000f8e00ff */
[----:B------:R-:W-:Y:S01]  /*0280*/  ULDC.64 UR6, c[0x0][0x250] ;  /* 0x0000940000067ab9 */ /* 0x000fe20000000a00 */
[----:B------:R-:W-:Y:S01]  /*0290*/  PLOP3.LUT P0, PT, PT, PT, UP1, 0x80, 0x0 ;  /* 0x000000000000781c */ /* 0x000fe20003f0f018 */
[----:B------:R-:W-:Y:S02]  /*02a0*/  UISETP.EQ.OR.EX UP2, UPT, URZ, UR11, !UP3, UP2 ;  /* 0x0000000b3f00728c */ /* 0x000fe4000df42720 */
[----:B------:R1:W2:Y:S01]  /*02b0*/  @P2 LDG.E R6, [R2.64] ;  /* 0x0000001402062981 */ /* 0x0002a2000c1e1900 */
[----:B------:R-:W-:Y:S02]  /*02c0*/  @UP1 UIMAD.WIDE UR6, UR17, UR9, UR6 ;  /* 0x00000009110612a5 */ /* 0x000fe4000f8e0206 */
[----:B------:R-:W-:Y:S01]  /*02d0*/  ULDC.64 UR10, c[0x0][0x248] ;  /* 0x00009200000a7ab9 */ /* 0x000fe20000000a00 */
[----:B------:R1:W3:Y:S01]  /*02e0*/  @P2 LDG.E R0, [R2.64+0x4] ;  /* 0x0000041402002981 */ /* 0x0002e2000c1e1900 */
[----:B------:R-:W-:Y:S01]  /*02f0*/  PLOP3.LUT P1, PT, PT, PT, UP2, 0x80, 0x0 ;  /* 0x000000000000781c */ /* 0x000fe20003f2f028 */
[----:B------:R-:W-:Y:S01]  /*0300*/  UIMAD.WIDE UR10, UR17, UR9, UR10 ;  /* 0x00000009110a72a5 */ /* 0x000fe2000f8e020a */
[----:B-1----:R-:W-:-:S02]  /*0310*/  IMAD.U32 R2, RZ, RZ, UR6 ;  /* 0x00000006ff027e24 */ /* 0x002fc4000f8e00ff */
[----:B------:R-:W-:-:S05]  /*0320*/  IMAD.U32 R3, RZ, RZ, UR7 ;  /* 0x00000007ff037e24 */ /* 0x000fca000f8e00ff */
[----:B------:R1:W4:Y:S01]  /*0330*/  @P0 LDG.E R2, [R2.64] ;  /* 0x0000001402020981 */ /* 0x000322000c1e1900 */
[----:B------:R-:W-:Y:S02]  /*0340*/  IMAD.U32 R4, RZ, RZ, UR10 ;  /* 0x0000000aff047e24 */ /* 0x000fe4000f8e00ff */
[----:B------:R-:W-:-:S05]  /*0350*/  IMAD.U32 R5, RZ, RZ, UR11 ;  /* 0x0000000bff057e24 */ /* 0x000fca000f8e00ff */
[----:B-1----:R-:W5:Y:S01]  /*0360*/  @!P1 LDG.E R3, [R4.64] ;  /* 0x0000001404039981 */ /* 0x002f62000c1e1900 */
[----:B------:R-:W-:Y:S02]  /*0370*/  UMOV UR16, 0xffffffff ;  /* 0xffffffff00107882 */ /* 0x000fe40000000000 */
[----:B------:R-:W-:Y:S02]  /*0380*/  UMOV UR23, URZ ;  /* 0x0000003f00177c82 */ /* 0x000fe40008000000 */
[----:B------:R-:W-:Y:S02]  /*0390*/  UMOV UR24, 0xffffffff ;  /* 0xffffffff00187882 */ /* 0x000fe40000000000 */
[----:B------:R-:W-:Y:S01]  /*03a0*/  UIADD3 UR5, -UR17, URZ, URZ ;  /* 0x0000003f11057290 */ /* 0x000fe2000fffe13f */
[----:B------:R-:W1:Y:S03]  /*03b0*/  S2UR UR12, SR_CTAID.X ;  /* 0x00000000000c79c3 */ /* 0x000e660000002500 */
[----:B------:R-:W-:-:S05]  /*03c0*/  UIMAD UR15, UR5, UR15, UR4 ;  /* 0x0000000f050f72a4 */ /* 0x000fca000f8e0204 */
[----:B------:R-:W1:Y:S08]  /*03d0*/  S2UR UR8, SR_CTAID.Y ;  /* 0x00000000000879c3 */ /* 0x000e700000002600 */
[----:B--2---:R-:W2:Y:S08]  /*03e0*/  @P2 R2UR UR16, R6 ;  /* 0x00000000061023c2 */ /* 0x004eb000000e0000 */
[----:B---3--:R-:W2:Y:S08]  /*03f0*/  @P2 R2UR UR14, R0 ;  /* 0x00000000000e23c2 */ /* 0x008eb000000e0000 */
[----:B----4-:R3:W4:Y:S01]  /*0400*/  @P0 R2UR UR23, R2 ;  /* 0x00000000021703c2 */ /* 0x01072200000e0000 */
[----:B------:R-:W-:-:S04]  /*0410*/  ISETP.NE.U32.AND P0, PT, RZ, c[0x0][0x248], PT ;  /* 0x00009200ff007a0c */ /* 0x000fc80003f05070 */
[----:B------:R-:W-:Y:S01]  /*0420*/  ISETP.NE.AND.EX P0, PT, RZ, c[0x0][0x24c], PT, P0 ;  /* 0x00009300ff007a0c */ /* 0x000fe20003f05300 */
[----:B--2---:R-:W-:Y:S01]  /*0430*/  @UP0 UIADD3 UR14, UR14, -UR16, URZ ;  /* 0x800000100e0e0290 */ /* 0x004fe2000fffe03f */
[----:B---3--:R-:W2:Y:S06]  /*0440*/  S2R R2, SR_TID.X ;  /* 0x0000000000027919 */ /* 0x008eac0000002100 */
[----:B------:R-:W-:Y:S01]  /*0450*/  @!UP0 ULDC UR14, c[0x0][0x214] ;  /* 0x00008500000e8ab9 */ /* 0x000fe20000000800 */
[----:B-----5:R3:W1:Y:S04]  /*0460*/  @!P1 R2UR UR24, R3 ;  /* 0x00000000031893c2 */ /* 0x02066800000e0000 */
[----:B-1-34-:R-:W-:Y:S05]  /*0470*/  @!P0 BRA `(.L_x_1448) ;  /* 0x0000007000008947 */ /* 0x01afea0003800000 */
[----:B------:R-:W-:-:S13]  /*0480*/  PLOP3.LUT P0, PT, PT, PT, UP3, 0x80, 0x0 ;  /* 0x000000000000781c */ /* 0x000fda0003f0f038 */
[----:B------:R-:W3:Y:S04]  /*0490*/  @P0 LDG.E R0, [R4.64+0x4] ;  /* 0x0000041404000981 */ /* 0x000ee8000c1e1900 */
[----:B------:R-:W4:Y:S01]  /*04a0*/  @!P0 LDG.E R4, [R4.64] ;  /* 0x0000001404048981 */ /* 0x000f22000c1e1900 */
[----:B---3--:R-:W1:Y:S02]  /*04b0*/  @P0 R2UR UR6, R0 ;  /* 0x00000000000603c2 */ /* 0x008e6400000e0000 */
[----:B-1----:R-:W-:-:S11]  /*04c0*/  @UP3 UIADD3 UR6, UR6, -UR24, URZ ;  /* 0x8000001806063290 */ /* 0x002fd6000fffe03f */
[----:B----4-:R1:W3:Y:S02]  /*04d0*/  @!P0 R2UR UR6, R4 ;  /* 0x00000000040683c2 */ /* 0x0102e400000e0000 */
[----:B-1-3--:R-:W-:Y:S05]  /*04e0*/  BRA `(.L_x_1449) ;  /* 0x0000001000007947 */ /* 0x00afea0003800000 */
.L_x_1448:
[----:B------:R-:W-:Y:S02]  /*04f0*/  ULDC UR6, c[0x0][0x218] ;  /* 0x0000860000067ab9 */ /* 0x000fe40000000800 */
.L_x_1449:
        /* <DEDUP_REMOVED lines=10> */
[----:B------:R-:W3:Y:S01]  /*05a0*/  @P0 LDG.E R0, [R4.64] ;  /* 0x0000001404000981 */ /* 0x000ee2000c1e1900 */
[----:B------:R-:W-:Y:S02]  /*05b0*/  UISETP.GT.AND UP0, UPT, UR14, UR12, UPT ;  /* 0x0000000c0e00728c */ /* 0x000fe4000bf04270 */
[----:B------:R-:W-:-:S03]  /*05c0*/  @!UP2 UISETP.NE.U32.AND UP1, UPT, URZ, UR4, UPT ;  /* 0x000000043f00a28c */ /* 0x000fc6000bf25070 */
[----:B------:R-:W-:Y:S02]  /*05d0*/  ULDC UR4, c[0x0][0x21c] ;  /* 0x0000870000047ab9 */ /* 0x000fe40000000800 */
[----:B------:R-:W-:-:S04]  /*05e0*/  @!UP2 UISETP.NE.AND.EX UP1, UPT, URZ, UR5, UPT, UP1 ;  /* 0x000000053f00a28c */ /* 0x000fc8000bf25310 */
[----:B------:R-:W-:Y:S01]  /*05f0*/  @!UP2 USEL UR4, URZ, UR4, !UP1 ;  /* 0x000000043f04a287 */ /* 0x000fe2000c800000 */
[----:B---3--:R-:W1:Y:S01]  /*0600*/  @P0 R2UR UR13, R0 ;  /* 0x00000000000d03c2 */ /* 0x008e6200000e0000 */
[----:B------:R-:W-:Y:S01]  /*0610*/  PLOP3.LUT P0, PT, PT, PT, UP0, 0x80, 0x0 ;  /* 0x000000000000781c */ /* 0x000fe20003f0f008 */
[----:B-1----:R-:W-:Y:S02]  /*0620*/  @UP2 UIADD3 UR13, UR13, -UR23, URZ ;  /* 0x800000170d0d2290 */ /* 0x002fe4000fffe03f */
[----:B------:R-:W-:-:S10]  /*0630*/  @!UP2 UIADD3 UR13, UR4, UR6, -UR23 ;  /* 0x00000006040da290 */ /* 0x000fd4000fffe817 */
[----:B------:R-:W-:Y:S05]  /*0640*/  @!P0 EXIT ;  /* 0x000000000000894d */ /* 0x000fea0003800000 */
[----:B------:R-:W-:Y:S01]  /*0650*/  IABS R0, c[0x0][0x10] ;  /* 0x0000040000007a13 */ /* 0x000fe20000000000 */
[----:B------:R-:W-:Y:S02]  /*0660*/  ULDC UR4, c[0x0][0x218] ;  /* 0x0000860000047ab9 */ /* 0x000fe40000000800 */
[----:B------:R-:W-:Y:S01]  /*0670*/  UIADD3 UR4, UR4, 0xff, URZ ;  /* 0x000000ff04047890 */ /* 0x000fe2000fffe03f */
[----:B------:R-:W1:Y:S01]  /*0680*/  R2UR UR7, R0 ;  /* 0x00000000000773c2 */ /* 0x000e6200000e0000 */
[----:B------:R-:W-:Y:S02]  /*0690*/  ULDC UR5, c[0x0][0x10] ;  /* 0x0000040000057ab9 */ /* 0x000fe40000000800 */
[----:B------:R-:W-:Y:S02]  /*06a0*/  USHF.R.S32.HI UR10, URZ, 0x1f, UR4 ;  /* 0x0000001f3f0a7899 */ /* 0x000fe40008011404 */
[----:B------:R-:W-:Y:S02]  /*06b0*/  UMOV UR18, URZ ;  /* 0x0000003f00127c82 */ /* 0x000fe40008000000 */
[----:B------:R-:W-:-:S04]  /*06c0*/  ULEA.HI UR10, UR10, UR4, URZ, 0x8 ;  /* 0x000000040a0a7291 */ /* 0x000fc8000f8f403f */
[----:B------:R-:W-:-:S04]  /*06d0*/  ULEA.HI.SX32 UR10, UR10, UR5, 0x18 ;  /* 0x000000050a0a7291 */ /* 0x000fc8000f8fc23f */
[----:B------:R-:W-:Y:S01]  /*06e0*/  UIADD3 UR10, UR10, -0x1, URZ ;  /* 0xffffffff0a0a7890 */ /* 0x000fe2000fffe03f */
[----:B-1----:R-:W1:Y:S08]  /*06f0*/  I2F.RP R0, UR7 ;  /* 0x0000000700007d06 */ /* 0x002e700008209400 */
[----:B-1----:R-:W1:Y:S02]  /*0700*/  MUFU.RCP R0, R0 ;  /* 0x0000000000007308 */ /* 0x002e640000001000 */
[----:B-1----:R-:W-:-:S06]  /*0710*/  IADD3 R0, R0, 0xffffffe, RZ ;  /* 0x0ffffffe00007810 */ /* 0x002fcc0007ffe0ff */
[----:B------:R-:W1:Y:S02]  /*0720*/  F2I.FTZ.U32.TRUNC.NTZ R0, R0 ;  /* 0x0000000000007305 */ /* 0x000e64000021f000 */
[----:B-1----:R1:W3:Y:S02]  /*0730*/  R2UR UR19, R0 ;  /* 0x00000000001373c2 */ /* 0x0022e400000e0000 */
[----:B-1----:R-:W-:Y:S01]  /*0740*/  IMAD.U32 R0, RZ, RZ, UR10 ;  /* 0x0000000aff007e24 */ /* 0x002fe2000f8e00ff */
[----:B---3--:R-:W-:Y:S02]  /*0750*/  UIADD3 UR4, URZ, -UR19, URZ ;  /* 0x800000133f047290 */ /* 0x008fe4000fffe03f */
[----:B------:R-:W-:Y:S02]  /*0760*/  ULOP3.LUT UR10, UR10, UR5, URZ, 0x3c, !UPT ;  /* 0x000000050a0a7292 */ /* 0x000fe4000f8e3c3f */
        /* <DEDUP_REMOVED lines=8> */
[----:B------:R-:W-:Y:S02]  /*07f0*/  UIMAD UR4, UR7, UR4, UR6 ;  /* 0x00000004070472a4 */ /* 0x000fe4000f8e0206 */
[----:B------:R-:W-:Y:S02]  /*0800*/  UIADD3 UR6, UR13, 0xff, URZ ;  /* 0x000000ff0d067890 */ /* 0x000fe4000fffe03f */
[----:B------:R-:W-:-:S11]  /*0810*/  UISETP.GT.U32.AND UP0, UPT, UR7, UR4, UPT ;  /* 0x000000040700728c */ /* 0x000fd6000bf04070 */
[----:B------:R-:W-:Y:S02]  /*0820*/  @!UP0 UIADD3 UR4, UR4, -UR7, URZ ;  /* 0x8000000704048290 */ /* 0x000fe4000fffe03f */
[----:B------:R-:W-:Y:S02]  /*0830*/  @!UP0 UIADD3 UR11, UR11, 0x1, URZ ;  /* 0x000000010b0b8890 */ /* 0x000fe4000fffe03f */
[----:B------:R-:W-:Y:S02]  /*0840*/  UISETP.GE.U32.AND UP1, UPT, UR4, UR7, UPT ;  /* 0x000000070400728c */ /* 0x000fe4000bf26070 */
[----:B------:R-:W-:Y:S02]  /*0850*/  UISETP.GE.AND UP0, UPT, UR10, URZ, UPT ;  /* 0x0000003f0a00728c */ /* 0x000fe4000bf06270 */
[----:B------:R-:W-:Y:S02]  /*0860*/  UIADD3 UR4, -UR14, 0x13f, UR12 ;  /* 0x0000013f0e047890 */ /* 0x000fe4000fffe10c */
[----:B------:R-:W-:-:S02]  /*0870*/  USHF.R.S32.HI UR10, URZ, 0x1f, UR6 ;  /* 0x0000001f3f0a7899 */ /* 0x000fc40008011406 */
[----:B------:R-:W-:Y:S02]  /*0880*/  ULDC UR7, c[0x0][0x2e8] ;  /* 0x0000ba0000077ab9 */ /* 0x000fe40000000800 */
[----:B------:R-:W-:Y:S02]  /*0890*/  UIADD3 UR4, UR4, UR7, UR13 ;  /* 0x0000000704047290 */ /* 0x000fe4000fffe00d */
[----:B------:R-:W-:Y:S02]  /*08a0*/  @UP1 UIADD3 UR11, UR11, 0x1, URZ ;  /* 0x000000010b0b1890 */ /* 0x000fe4000fffe03f */
[----:B------:R-:W-:Y:S02]  /*08b0*/  UISETP.NE.AND UP1, UPT, URZ, UR5, UPT ;  /* 0x000000053f00728c */ /* 0x000fe4000bf25270 */
[----:B------:R-:W-:Y:S02]  /*08c0*/  @!UP0 UIADD3 UR11, -UR11, URZ, URZ ;  /* 0x0000003f0b0b8290 */ /* 0x000fe4000fffe13f */
[----:B------:R-:W-:-:S04]  /*08d0*/  ULEA.HI UR6, UR10, UR6, URZ, 0x8 ;  /* 0x000000060a067291 */ /* 0x000fc8000f8f403f */
[----:B------:R-:W-:-:S03]  /*08e0*/  USHF.R.S32.HI UR6, URZ, 0x8, UR6 ;  /* 0x000000083f067899 */ /* 0x000fc60008011406 */
[----:B------:R-:W-:Y:S02]  /*08f0*/  @!UP1 ULOP3.LUT UR11, URZ, UR5, URZ, 0x33, !UPT ;  /* 0x000000053f0b9292 */ /* 0x000fe4000f8e333f */
[----:B------:R-:W-:Y:S02]  /*0900*/  USHF.R.S32.HI UR5, URZ, 0x1f, UR4 ;  /* 0x0000001f3f057899 */ /* 0x000fe40008011404 */
[----:B------:R-:W-:Y:S02]  /*0910*/  UIMAD UR7, UR11, UR8, URZ ;  /* 0x000000080b0772a4 */ /* 0x000fe4000f8e023f */
[----:B------:R-:W-:Y:S02]  /*0920*/  ULEA.HI UR4, UR5, UR4, URZ, 0x8 ;  /* 0x0000000405047291 */ /* 0x000fe4000f8f403f */
[----:B------:R-:W-:Y:S02]  /*0930*/  UIADD3 UR11, UR11, UR7, URZ ;  /* 0x000000070b0b7290 */ /* 0x000fe4000fffe03f */
[----:B------:R-:W-:-:S02]  /*0940*/  USHF.R.S32.HI UR4, URZ, 0x8, UR4 ;  /* 0x000000083f047899 */ /* 0x000fc40008011404 */
[----:B------:R-:W-:-:S04]  /*0950*/  UISETP.LT.AND UP0, UPT, UR6, UR11, UPT ;  /* 0x0000000b0600728c */ /* 0x000fc8000bf01270 */
[----:B------:R-:W-:-:S04]  /*0960*/  USEL UR6, UR6, UR11, UP0 ;  /* 0x0000000b06067287 */ /* 0x000fc80008000000 */
[----:B------:R-:W-:-:S04]  /*0970*/  UISETP.LT.AND UP0, UPT, UR6, UR4, UPT ;  /* 0x000000040600728c */ /* 0x000fc8000bf01270 */
[----:B------:R-:W-:-:S04]  /*0980*/  USEL UR6, UR6, UR4, UP0 ;  /* 0x0000000406067287 */ /* 0x000fc80008000000 */
[----:B------:R-:W-:-:S06]  /*0990*/  UISETP.GE.AND UP0, UPT, UR7, UR6, UPT ;  /* 0x000000060700728c */ /* 0x000fcc000bf06270 */
[----:B------:R-:W-:-:S13]  /*09a0*/  PLOP3.LUT P0, PT, PT, PT, UP0, 0x80, 0x0 ;  /* 0x000000000000781c */ /* 0x000fda0003f0f008 */
[----:B------:R-:W-:Y:S05]  /*09b0*/  @!P0 BRA `(.L_x_1450) ;  /* 0x0000054000008947 */ /* 0x000fea0003800000 */
[----:B--2---:R-:W-:Y:S01]  /*09c0*/  SHF.R.S32.HI R7, RZ, 0x1f, R2 ;  /* 0x0000001fff077819 */ /* 0x004fe20000011402 */
[----:B------:R-:W-:Y:S02]  /*09d0*/  ULDC.64 UR4, c[0x0][0x210] ;  /* 0x0000840000047ab9 */ /* 0x000fe40000000a00 */
[----:B------:R-:W-:Y:S01]  /*09e0*/  UIMAD UR8, UR8, UR4, UR17 ;  /* 0x00000004080872a4 */ /* 0x000fe2000f8e0211 */
[----:B------:R-:W-:Y:S02]  /*09f0*/  LEA.HI R7, R7, R2, RZ, 0x4 ;  /* 0x0000000207077211 */ /* 0x000fe400078f20ff */
[----:B------:R-:W-:Y:S02]  /*0a00*/  ULDC UR4, c[0x0][0x1c0] ;  /* 0x0000700000047ab9 */ /* 0x000fe40000000800 */
[----:B------:R-:W-:Y:S01]  /*0a10*/  LOP3.LUT R8, R7, 0xfffffff0, RZ, 0xc0, !PT ;  /* 0xfffffff007087812 */ /* 0x000fe200078ec0ff */
[----:B------:R-:W-:Y:S01]  /*0a20*/  UIMAD UR8, UR8, UR4, UR15 ;  /* 0x00000004080872a4 */ /* 0x000fe2000f8e020f */
[----:B------:R-:W-:-:S02]  /*0a30*/  SHF.R.S32.HI R7, RZ, 0x4, R7 ;  /* 0x00000004ff077819 */ /* 0x000fc40000011407 */
[----:B------:R-:W-:Y:S01]  /*0a40*/  ULDC UR4, c[0x0][0x22c] ;  /* 0x00008b0000047ab9 */ /* 0x000fe20000000800 */
[----:B------:R-:W-:Y:S01]  /*0a50*/  IMAD.IADD R8, R2, 0x1, -R8 ;  /* 0x0000000102087824 */ /* 0x000fe200078e0a08 */
[----:B------:R-:W-:Y:S01]  /*0a60*/  UIMAD UR8, UR8, UR5, UR12 ;  /* 0x00000005080872a4 */ /* 0x000fe2000f8e020c */
[C---:B------:R-:W-:Y:S02]  /*0a70*/  IADD3 R0, R7.reuse, 0x10, RZ ;  /* 0x0000001007007810 */ /* 0x040fe40007ffe0ff */
[----:B------:R-:W-:Y:S01]  /*0a80*/  IMAD.SHL.U32 R2, R8, 0x4, RZ ;  /* 0x0000000408027824 */ /* 0x000fe200078e00ff */
[----:B------:R-:W-:Y:S01]  /*0a90*/  UIMAD UR4, UR8, UR4, URZ ;  /* 0x00000004080472a4 */ /* 0x000fe2000f8e023f */
[----:B------:R-:W-:Y:S01]  /*0aa0*/  IADD3 R6, R7, 0x18, RZ ;  /* 0x0000001807067810 */ /* 0x000fe20007ffe0ff */
[----:B------:R-:W-:Y:S02]  /*0ab0*/  USHF.R.S32.HI UR5, URZ, 0x1f, UR8 ;  /* 0x0000001f3f057899 */ /* 0x000fe40008011408 */
[----:B------:R-:W-:-:S02]  /*0ac0*/  SHF.R.S32.HI R3, RZ, 0x1f, R2 ;  /* 0x0000001fff037819 */ /* 0x000fc40000011402 */
[----:B------:R-:W-:-:S03]  /*0ad0*/  ISETP.GE.AND P1, PT, R2, c[0x0][0x220], PT ;  /* 0x0000880002007a0c */ /* 0x000fc60003f26270 */
[C---:B------:R-:W-:Y:S01]  /*0ae0*/  IMAD.WIDE R4, R7.reuse, 0x40, R2 ;  /* 0x0000004007047825 */ /* 0x040fe200078e0202 */
[----:B------:R-:W-:-:S03]  /*0af0*/  IADD3 R2, R7, 0x8, RZ ;  /* 0x0000000807027810 */ /* 0x000fc60007ffe0ff */
[----:B------:R-:W-:Y:S01]  /*0b00*/  IMAD.U32 R3, RZ, RZ, UR4 ;  /* 0x00000004ff037e24 */ /* 0x000fe2000f8e00ff */
[----:B------:R-:W-:Y:S01]  /*0b10*/  IADD3 R4, P0, R4, UR4, RZ ;  /* 0x0000000404047c10 */ /* 0x000fe2000ff1e0ff */
[----:B------:R-:W-:-:S03]  /*0b20*/  UIADD3 UR4, -UR12, UR14, URZ ;  /* 0x0000000e0c047290 */ /* 0x000fc6000fffe13f */
[----:B------:R-:W-:Y:S02]  /*0b30*/  LEA.HI.X.SX32 R3, R3, R5, 0x1, P0 ;  /* 0x0000000503037211 */ /* 0x000fe400000f0eff */
[C---:B------:R-:W-:Y:S02]  /*0b40*/  LEA R10, P0, R4.reuse, c[0x0][0x1d8], 0x2 ;  /* 0x00007600040a7a11 */ /* 0x040fe400078010ff */
[----:B------:R-:W-:Y:S02]  /*0b50*/  IADD3 R5, R7, 0x20, RZ ;  /* 0x0000002007057810 */ /* 0x000fe40007ffe0ff */
[----:B------:R-:W-:Y:S02]  /*0b60*/  LEA.HI.X R11, R4, c[0x0][0x1dc], R3, 0x2, P0 ;  /* 0x00007700040b7a11 */ /* 0x000fe400000f1403 */
[----:B------:R-:W-:Y:S02]  /*0b70*/  ISETP.GE.OR P4, PT, R0, UR4, P1 ;  /* 0x0000000400007c0c */ /* 0x000fe40008f86670 */
[----:B------:R-:W-:-:S02]  /*0b80*/  ISETP.GE.OR P6, PT, R6, UR4, P1 ;  /* 0x0000000406007c0c */ /* 0x000fc40008fc6670 */
[----:B------:R-:W-:Y:S02]  /*0b90*/  IADD3 R4, R7, 0x28, RZ ;  /* 0x0000002807047810 */ /* 0x000fe40007ffe0ff */
[----:B------:R-:W-:Y:S02]  /*0ba0*/  ISETP.GE.OR P0, PT, R5, UR4, P1 ;  /* 0x0000000405007c0c */ /* 0x000fe40008f06670 */
[----:B------:R-:W-:Y:S02]  /*0bb0*/  ISETP.GE.OR P5, PT, R7, UR4, P1 ;  /* 0x0000000407007c0c */ /* 0x000fe40008fa6670 */
[----:B------:R-:W-:Y:S02]  /*0bc0*/  ISETP.GE.OR P3, PT, R4, UR4, P1 ;  /* 0x0000000404007c0c */ /* 0x000fe40008f66670 */
[----:B------:R-:W-:Y:S01]  /*0bd0*/  ISETP.GE.OR P2, PT, R2, UR4, P1 ;  /* 0x0000000402007c0c */ /* 0x000fe20008f46670 */
[----:B------:R-:W-:Y:S01]  /*0be0*/  @!P4 STG.E.128 [R10.64+0x1000], RZ ;  /* 0x001000ff0a00c986 */ /* 0x000fe2000c101d14 */
[----:B------:R-:W-:-:S02]  /*0bf0*/  ISETP.GE.AND P4, PT, R0, UR4, PT ;  /* 0x0000000400007c0c */ /* 0x000fc4000bf86270 */
[C---:B------:R-:W-:Y:S01]  /*0c00*/  IADD3 R3, R7.reuse, 0x30, RZ ;  /* 0x0000003007037810 */ /* 0x040fe20007ffe0ff */
[----:B------:R-:W-:Y:S01]  /*0c10*/  @!P6 STG.E.128 [R10.64+0x1800], RZ ;  /* 0x001800ff0a00e986 */ /* 0x000fe2000c101d14 */
[C---:B------:R-:W-:Y:S02]  /*0c20*/  ISETP.NE.AND P6, PT, R8.reuse, RZ, PT ;  /* 0x000000ff0800720c */ /* 0x040fe40003fc5270 */
[----:B------:R-:W-:Y:S01]  /*0c30*/  ISETP.NE.OR P4, PT, R8, RZ, P4 ;  /* 0x000000ff0800720c */ /* 0x000fe20002785670 */
[----:B------:R-:W-:Y:S01]  /*0c40*/  @!P0 STG.E.128 [R10.64+0x2000], RZ ;  /* 0x002000ff0a008986 */ /* 0x000fe2000c101d14 */
[C---:B------:R-:W-:Y:S02]  /*0c50*/  IADD3 R0, P0, R7.reuse, UR8, RZ ;  /* 0x0000000807007c10 */ /* 0x040fe4000ff1e0ff */
[----:B------:R-:W-:Y:S01]  /*0c60*/  ISETP.GE.OR P6, PT, R7, UR4, P6 ;  /* 0x0000000407007c0c */ /* 0x000fe2000b7c6670 */
[----:B------:R-:W-:Y:S01]  /*0c70*/  @!P5 STG.E.128 [R10.64], RZ ;  /* 0x000000ff0a00d986 */ /* 0x000fe2000c101d14 */
[----:B------:R-:W-:-:S02]  /*0c80*/  ISETP.GE.AND P5, PT, R2, UR4, PT ;  /* 0x0000000402007c0c */ /* 0x000fc4000bfa6270 */
[C---:B------:R-:W-:Y:S01]  /*0c90*/  IADD3 R2, R7.reuse, 0x38, RZ ;  /* 0x0000003807027810 */ /* 0x040fe20007ffe0ff */
[----:B------:R-:W-:Y:S01]  /*0ca0*/  @!P3 STG.E.128 [R10.64+0x2800], RZ ;  /* 0x002800ff0a00b986 */ /* 0x000fe2000c101d14 */
[----:B------:R-:W-:Y:S02]  /*0cb0*/  ISETP.GE.AND P3, PT, R6, UR4, PT ;  /* 0x0000000406007c0c */ /* 0x000fe4000bf66270 */
[----:B------:R-:W-:Y:S01]  /*0cc0*/  LEA.HI.X.SX32 R7, R7, UR5, 0x1, P0 ;  /* 0x0000000507077c11 */ /* 0x000fe200080f0eff */
[----:B------:R-:W-:Y:S01]  /*0cd0*/  @!P2 STG.E.128 [R10.64+0x800], RZ ;  /* 0x000800ff0a00a986 */ /* 0x000fe2000c101d14 */
[----:B------:R-:W-:Y:S01]  /*0ce0*/  LEA R6, P0, R0, c[0x0][0x208], 0x2 ;  /* 0x0000820000067a11 */ /* 0x000fe200078010ff */
[----:B------:R-:W-:Y:S01]  /*0cf0*/  @!P4 IMAD.MOV.U32 R9, RZ, RZ, -0x800000 ;  /* 0xff800000ff09c424 */ /* 0x000fe200078e00ff */
[----:B------:R-:W-:Y:S02]  /*0d00*/  ISETP.NE.OR P5, PT, R8, RZ, P5 ;  /* 0x000000ff0800720c */ /* 0x000fe40002fa5670 */
[----:B------:R-:W-:-:S02]  /*0d10*/  LEA.HI.X R7, R0, c[0x0][0x20c], R7, 0x2, P0 ;  /* 0x0000830000077a11 */ /* 0x000fc400000f1407 */
[C---:B------:R-:W-:Y:S02]  /*0d20*/  ISETP.GE.AND P0, PT, R3.reuse, UR4, PT ;  /* 0x0000000403007c0c */ /* 0x040fe4000bf06270 */
[----:B------:R-:W-:Y:S01]  /*0d30*/  ISETP.GE.OR P2, PT, R3, UR4, P1 ;  /* 0x0000000403007c0c */ /* 0x000fe20008f46670 */
[----:B------:R-:W-:Y:S01]  /*0d40*/  @!P6 IMAD.MOV.U32 R3, RZ, RZ, -0x800000 ;  /* 0xff800000ff03e424 */ /* 0x000fe200078e00ff */
[----:B------:R-:W-:Y:S02]  /*0d50*/  ISETP.GE.OR P1, PT, R2, UR4, P1 ;  /* 0x0000000402007c0c */ /* 0x000fe40008f26670 */
[C---:B------:R-:W-:Y:S02]  /*0d60*/  ISETP.NE.OR P0, PT, R8.reuse, RZ, P0 ;  /* 0x000000ff0800720c */ /* 0x040fe40000705670 */
[----:B------:R-:W-:Y:S01]  /*0d70*/  ISETP.NE.OR P3, PT, R8, RZ, P3 ;  /* 0x000000ff0800720c */ /* 0x000fe20001f65670 */
[----:B------:R-:W-:-:S06]  /*0d80*/  @!P5 IMAD.MOV.U32 R0, RZ, RZ, -0x800000 ;  /* 0xff800000ff00d424 */ /* 0x000fcc00078e00ff */
[----:B------:R-:W-:Y:S01]  /*0d90*/  @!P2 STG.E.128 [R10.64+0x3000], RZ ;  /* 0x003000ff0a00a986 */ /* 0x000fe2000c101d14 */
[----:B------:R-:W-:-:S03]  /*0da0*/  ISETP.GE.AND P2, PT, R5, UR4, PT ;  /* 0x0000000405007c0c */ /* 0x000fc6000bf46270 */
[----:B------:R-:W-:Y:S01]  /*0db0*/  @!P1 STG.E.128 [R10.64+0x3800], RZ ;  /* 0x003800ff0a009986 */ /* 0x000fe2000c101d14 */
[----:B------:R-:W-:Y:S01]  /*0dc0*/  ISETP.GE.AND P1, PT, R4, UR4, PT ;  /* 0x0000000404007c0c */ /* 0x000fe2000bf26270 */
[----:B------:R-:W-:Y:S01]  /*0dd0*/  @!P3 IMAD.MOV.U32 R5, RZ, RZ, -0x800000 ;  /* 0xff800000ff05b424 */ /* 0x000fe200078e00ff */
[C---:B------:R-:W-:Y:S01]  /*0de0*/  ISETP.NE.OR P2, PT, R8.reuse, RZ, P2 ;  /* 0x000000ff0800720c */ /* 0x040fe20001745670 */
[----:B------:R1:W-:Y:S01]  /*0df0*/  @!P5 STG.E [R6.64+0x20], R0 ;  /* 0x000020000600d986 */ /* 0x0003e2000c101914 */
[----:B------:R-:W-:-:S03]  /*0e00*/  ISETP.NE.OR P1, PT, R8, RZ, P1 ;  /* 0x000000ff0800720c */ /* 0x000fc60000f25670 */
[----:B------:R2:W-:Y:S04]  /*0e10*/  @!P6 STG.E [R6.64], R3 ;  /* 0x000000030600e986 */ /* 0x0005e8000c101914 */
[----:B------:R3:W-:Y:S04]  /*0e20*/  @!P4 STG.E [R6.64+0x40], R9 ;  /* 0x000040090600c986 */ /* 0x0007e8000c101914 */
[----:B------:R-:W-:Y:S01]  /*0e30*/  @!P2 IMAD.MOV.U32 R4, RZ, RZ, -0x800000 ;  /* 0xff800000ff04a424 */ /* 0x000fe200078e00ff */
[----:B------:R3:W-:Y:S04]  /*0e40*/  @!P3 STG.E [R6.64+0x60], R5 ;  /* 0x000060050600b986 */ /* 0x0007e8000c101914 */
[----:B------:R3:W-:Y:S01]  /*0e50*/  @!P2 STG.E [R6.64+0x80], R4 ;  /* 0x000080040600a986 */ /* 0x0007e2000c101914 */
[----:B-1----:R-:W-:-:S02]  /*0e60*/  @!P0 IMAD.MOV.U32 R0, RZ, RZ, -0x800000 ;  /* 0xff800000ff008424 */ /* 0x002fc400078e00ff */
[----:B--2---:R-:W-:-:S03]  /*0e70*/  @!P1 IMAD.MOV.U32 R3, RZ, RZ, -0x800000 ;  /* 0xff800000ff039424 */ /* 0x004fc600078e00ff */
[----:B------:R3:W-:Y:S01]  /*0e80*/  @!P0 STG.E [R6.64+0xc0], R0 ;  /* 0x0000c00006008986 */ /* 0x0007e2000c101914 */
[----:B------:R-:W-:-:S03]  /*0e90*/  ISETP.GE.AND P0, PT, R2, UR4, PT ;  /* 0x0000000402007c0c */ /* 0x000fc6000bf06270 */
[----:B------:R3:W-:Y:S01]  /*0ea0*/  @!P1 STG.E [R6.64+0xa0], R3 ;  /* 0x0000a00306009986 */ /* 0x0007e2000c101914 */
[----:B------:R-:W-:-:S13]  /*0eb0*/  ISETP.NE.OR P0, PT, R8, RZ, P0 ;  /* 0x000000ff0800720c */ /* 0x000fda0000705670 */
[----:B------:R-:W-:Y:S05]  /*0ec0*/  @P0 EXIT ;  /* 0x000000000000094d */ /* 0x000fea0003800000 */
[----:B---3--:R-:W-:-:S05]  /*0ed0*/  MOV R0, 0xff800000 ;  /* 0xff80000000007802 */ /* 0x008fca0000000f00 */
[----:B------:R-:W-:Y:S01]  /*0ee0*/  STG.E [R6.64+0xe0], R0 ;  /* 0x0000e00006007986 */ /* 0x000fe2000c101914 */
[----:B------:R-:W-:Y:S05]  /*0ef0*/  EXIT ;  /* 0x000000000000794d */ /* 0x000fea0003800000 */
.L_x_1450:
[----:B------:R-:W-:Y:S02]  /*0f00*/  ULDC.64 UR4, c[0x0][0x2b8] ;  /* 0x0000ae0000047ab9 */ /* 0x000fe40000000a00 */
        /* <DEDUP_REMOVED lines=10> */
[----:B------:R-:W3:Y:S01]  /*0fb0*/  @P0 LDG.E R3, [R4.64] ;  /* 0x0000001404030981 */ /* 0x000ee2000c1e1900 */
[----:B------:R-:W-:Y:S01]  /*0fc0*/  UISETP.NE.AND.EX UP1, UPT, URZ, UR11, UPT, UP1 ;  /* 0x0000000b3f00728c */ /* 0x000fe2000bf25310 */
[----:B------:R-:W-:Y:S01]  /*0fd0*/  IABS R0, c[0x0][0x2d0] ;  /* 0x0000b40000007a13 */ /* 0x000fe20000000000 */
[----:B------:R-:W-:-:S02]  /*0fe0*/  UMOV UR18, URZ ;  /* 0x0000003f00127c82 */ /* 0x000fc40008000000 */
[----:B------:R-:W-:Y:S02]  /*0ff0*/  UMOV UR19, URZ ;  /* 0x0000003f00137c82 */ /* 0x000fe40008000000 */
[----:B------:R-:W-:Y:S02]  /*1000*/  UPLOP3.LUT UP5, UPT, UPT, UPT, UPT, 0x40, 0x0 ;  /* 0x000000000000789c */ /* 0x000fe40003fae870 */
[----:B------:R-:W-:-:S03]  /*1010*/  UMOV UR22, UR17 ;  /* 0x0000001100167c82 */ /* 0x000fc60008000000 */
[----:B------:R-:W-:Y:S02]  /*1020*/  @UP1 USHF.R.S32.HI UR8, URZ, 0x1f, UR17 ;  /* 0x0000001f3f081899 */ /* 0x000fe40008011411 */
[----:B------:R-:W-:Y:S02]  /*1030*/  @UP1 UIMAD.WIDE.U32 UR26, UR17, UR4, URZ ;  /* 0x00000004111a12a5 */ /* 0x000fe4000f8e003f */
[----:B------:R-:W-:Y:S02]  /*1040*/  @UP1 UIMAD UR8, UR8, UR4, URZ ;  /* 0x00000004080812a4 */ /* 0x000fe4000f8e023f */
[----:B------:R-:W-:Y:S02]  /*1050*/  @UP1 ULEA UR18, UP0, UR26, UR10, 0x2 ;  /* 0x0000000a1a121291 */ /* 0x000fe4000f80103f */
[----:B------:R-:W-:-:S04]  /*1060*/  @UP1 UIMAD UR4, UR17, UR5, UR8 ;  /* 0x00000005110412a4 */ /* 0x000fc8000f8e0208 */
[----:B------:R-:W-:-:S03]  /*1070*/  @UP1 UIADD3 UR4, UR27, UR4, URZ ;  /* 0x000000041b041290 */ /* 0x000fc6000fffe03f */
[----:B------:R1:W4:Y:S01]  /*1080*/  R2UR UR8, R0 ;  /* 0x00000000000873c2 */ /* 0x00032200000e0000 */
[----:B------:R-:W-:-:S04]  /*1090*/  @UP1 USHF.L.U64.HI UR4, UR26, 0x2, UR4 ;  /* 0x000000021a041899 */ /* 0x000fc80008010204 */
[----:B------:R-:W-:Y:S02]  /*10a0*/  @UP1 UIADD3.X UR19, UR4, UR11, URZ, UP0, !UPT ;  /* 0x0000000b04131290 */ /* 0x000fe400087fe43f */
[----:B------:R-:W-:-:S04]  /*10b0*/  @UP1 UISETP.NE.U32.AND UP0, UPT, UR18, URZ, UPT ;  /* 0x0000003f1200128c */ /* 0x000fc8000bf05070 */
[----:B------:R-:W-:Y:S01]  /*10c0*/  @UP1 UISETP.NE.AND.EX UP5, UPT, UR19, URZ, UPT, UP0 ;  /* 0x0000003f1300128c */ /* 0x000fe2000bfa5300 */
[----:B---3--:R1:W3:Y:S10]  /*10d0*/  @P0 R2UR UR22, R3 ;  /* 0x00000000031603c2 */ /* 0x0082f400000e0000 */
[----:B------:R-:W-:-:S13]  /*10e0*/  PLOP3.LUT P0, PT, PT, PT, UP5, 0x80, 0x0 ;  /* 0x000000000000781c */ /* 0x000fda0003f0f058 */
[----:B-1-3--:R-:W-:Y:S05]  /*10f0*/  @!P0 BRA `(.L_x_1451) ;  /* 0x0000058000008947 */ /* 0x00afea0003800000 */
[----:B----4-:R-:W1:Y:S01]  /*1100*/  I2F.RP R0, UR8 ;  /* 0x0000000800007d06 */ /* 0x010e620008209400 */
[----:B------:R-:W-:Y:S02]  /*1110*/  ULEA UR10, UR6, 0xffffff00, 0x8 ;  /* 0xffffff00060a7891 */ /* 0x000fe4000f8e403f */
[----:B------:R-:W-:-:S05]  /*1120*/  UMOV UR22, URZ ;  /* 0x0000003f00167c82 */ /* 0x000fca0008000000 */
        /* <DEDUP_REMOVED lines=9> */
[----:B------:R-:W-:-:S07]  /*11c0*/  UIMAD.WIDE.U32 UR22, UR23, UR4, UR22 ;  /* 0x00000004171672a5 */ /* 0x000fce000f8e0016 */
[----:B------:R-:W-:Y:S02]  /*11d0*/  UMOV UR11, UR23 ;  /* 0x00000017000b7c82 */ /* 0x000fe40008000000 */
[----:B-1----:R-:W-:-:S03]  /*11e0*/  UIMAD.WIDE.U32 UR24, UR11, UR5, URZ ;  /* 0x000000050b1872a5 */ /* 0x002fc6000f8e003f */
[----:B------:R-:W-:Y:S02]  /*11f0*/  ULDC UR11, c[0x0][0x2d0] ;  /* 0x0000b400000b7ab9 */ /* 0x000fe40000000800 */
        /* <DEDUP_REMOVED lines=14> */
[----:B------:R-:W-:Y:S01]  /*12e0*/  MOV R5, UR5 ;  /* 0x0000000500057c02 */ /* 0x000fe20008000f00 */
[----:B------:R-:W-:Y:S01]  /*12f0*/  IMAD.U32 R0, RZ, RZ, UR15 ;  /* 0x0000000fff007e24 */ /* 0x000fe2000f8e00ff */
[----:B------:R-:W-:Y:S02]  /*1300*/  ULDC UR28, c[0x0][0x1c8] ;  /* 0x00007200001c7ab9 */ /* 0x000fe40000000800 */
[----:B------:R-:W-:Y:S01]  /*1310*/  UIADD3 UR25, -UR25, URZ, URZ ;  /* 0x0000003f19197290 */ /* 0x000fe2000fffe13f */
[----:B------:R1:W3:Y:S01]  /*1320*/  LDG.E R3, [R4.64] ;  /* 0x0000001404037981 */ /* 0x0002e2000c1e1900 */
[----:B------:R-:W-:Y:S01]  /*1330*/  IABS R0, R0 ;  /* 0x0000000000007213 */ /* 0x000fe20000000000 */
[----:B------:R-:W-:Y:S02]  /*1340*/  ULOP3.LUT UR28, UR15, UR28, URZ, 0x3c, !UPT ;  /* 0x0000001c0f1c7292 */ /* 0x000fe4000f8e3c3f */
[----:B------:R-:W-:-:S02]  /*1350*/  ULDC.64 UR4, c[0x0][0x180] ;  /* 0x0000600000047ab9 */ /* 0x000fc40000000a00 */
[----:B------:R-:W-:Y:S02]  /*1360*/  UIMAD UR11, UR25, UR11, UR10 ;  /* 0x0000000b190b72a4 */ /* 0x000fe4000f8e020a */
[----:B------:R-:W-:Y:S02]  /*1370*/  ISETP.LE.AND P0, PT, RZ, UR28, PT ;  /* 0x0000001cff007c0c */ /* 0x000fe4000bf03270 */
[----:B------:R-:W-:Y:S01]  /*1380*/  USHF.R.S32.HI UR10, URZ, 0x1f, UR11 ;  /* 0x0000001f3f0a7899 */ /* 0x000fe2000801140b */
[----:B-1----:R-:W-:-:S04]  /*1390*/  IABS R5, c[0x0][0x1c8] ;  /* 0x0000720000057a13 */ /* 0x002fc80000000000 */
[----:B------:R-:W1:Y:S08]  /*13a0*/  I2F.RP R6, R5 ;  /* 0x0000000500067306 */ /* 0x000e700000209400 */
[----:B-1----:R-:W1:Y:S02]  /*13b0*/  MUFU.RCP R6, R6 ;  /* 0x0000000600067308 */ /* 0x002e640000001000 */
[----:B-1----:R-:W-:-:S06]  /*13c0*/  IADD3 R6, R6, 0xffffffe, RZ ;  /* 0x0ffffffe06067810 */ /* 0x002fcc0007ffe0ff */
[----:B------:R-:W1:Y:S02]  /*13d0*/  F2I.FTZ.U32.TRUNC.NTZ R7, R6 ;  /* 0x0000000600077305 */ /* 0x000e64000021f000 */
[----:B-1----:R-:W-:Y:S01]  /*13e0*/  IMAD.MOV R4, RZ, RZ, -R7 ;  /* 0x000000ffff047224 */ /* 0x002fe200078e0a07 */
[----:B------:R-:W-:-:S03]  /*13f0*/  MOV R6, RZ ;  /* 0x000000ff00067202 */ /* 0x000fc60000000f00 */
[----:B------:R-:W-:-:S04]  /*1400*/  IMAD R4, R4, R5, RZ ;  /* 0x0000000504047224 */ /* 0x000fc800078e02ff */
[----:B------:R-:W-:-:S04]  /*1410*/  IMAD.HI.U32 R6, R7, R4, R6 ;  /* 0x0000000407067227 */ /* 0x000fc800078e0006 */
[----:B------:R-:W-:-:S04]  /*1420*/  IMAD.MOV.U32 R4, RZ, RZ, R0 ;  /* 0x000000ffff047224 */ /* 0x000fc800078e0000 */
[----:B------:R-:W-:-:S04]  /*1430*/  IMAD.HI.U32 R10, R6, R4, RZ ;  /* 0x00000004060a7227 */ /* 0x000fc800078e00ff */
[----:B------:R-:W-:-:S04]  /*1440*/  IMAD.MOV R0, RZ, RZ, -R10 ;  /* 0x000000ffff007224 */ /* 0x000fc800078e0a0a */
[----:B------:R-:W-:-:S05]  /*1450*/  IMAD R0, R5, R0, R4 ;  /* 0x0000000005007224 */ /* 0x000fca00078e0204 */
[----:B------:R-:W-:-:S13]  /*1460*/  ISETP.GT.U32.AND P1, PT, R5, R0, PT ;  /* 0x000000000500720c */ /* 0x000fda0003f24070 */
[-C--:B------:R-:W-:Y:S02]  /*1470*/  @!P1 IADD3 R0, R0, -R5.reuse, RZ ;  /* 0x8000000500009210 */ /* 0x080fe40007ffe0ff */
[----:B------:R-:W-:Y:S02]  /*1480*/  @!P1 IADD3 R10, R10, 0x1, RZ ;  /* 0x000000010a0a9810 */ /* 0x000fe40007ffe0ff */
[----:B------:R-:W-:Y:S02]  /*1490*/  ISETP.GE.U32.AND P2, PT, R0, R5, PT ;  /* 0x000000050000720c */ /* 0x000fe40003f46070 */
[----:B------:R-:W-:-:S11]  /*14a0*/  ISETP.NE.AND P1, PT, RZ, c[0x0][0x1c8], PT ;  /* 0x00007200ff007a0c */ /* 0x000fd60003f25270 */
[----:B------:R-:W-:-:S05]  /*14b0*/  @P2 IADD3 R10, R10, 0x1, RZ ;  /* 0x000000010a0a2810 */ /* 0x000fca0007ffe0ff */
[----:B------:R-:W-:Y:S01]  /*14c0*/  @!P0 IMAD.MOV R10, RZ, RZ, -R10 ;  /* 0x000000ffff0a8224 */ /* 0x000fe200078e0a0a */
[----:B------:R-:W-:-:S04]  /*14d0*/  @!P1 LOP3.LUT R10, RZ, c[0x0][0x1c8], RZ, 0x33, !PT ;  /* 0x00007200ff0a9a12 */ /* 0x000fc800078e33ff */
[----:B------:R-:W-:-:S05]  /*14e0*/  SHF.R.S32.HI R4, RZ, 0x1f, R10 ;  /* 0x0000001fff047819 */ /* 0x000fca000001140a */
[----:B------:R-:W-:-:S04]  /*14f0*/  IMAD R0, R4, c[0x0][0x1b0], RZ ;  /* 0x00006c0004007a24 */ /* 0x000fc800078e02ff */
[----:B------:R-:W-:Y:S01]  /*1500*/  IMAD R0, R10, c[0x0][0x1b4], R0 ;  /* 0x00006d000a007a24 */ /* 0x000fe200078e0200 */
[----:B---3--:R-:W1:Y:S02]  /*1510*/  R2UR UR23, R3 ;  /* 0x00000000031773c2 */ /* 0x008e6400000e0000 */
[----:B-1----:R-:W-:Y:S02]  /*1520*/  USHF.R.S32.HI UR22, URZ, 0x1f, UR23 ;  /* 0x0000001f3f167899 */ /* 0x002fe40008011417 */
[----:B------:R-:W-:Y:S02]  /*1530*/  UIMAD.WIDE.U32 UR26, UR23, UR4, URZ ;  /* 0x00000004171a72a5 */ /* 0x000fe4000f8e003f */
[----:B------:R-:W-:-:S04]  /*1540*/  UIMAD UR24, UR22, UR4, URZ ;  /* 0x00000004161872a4 */ /* 0x000fc8000f8e023f */
[----:B------:R-:W-:-:S03]  /*1550*/  UIMAD UR24, UR23, UR5, UR24 ;  /* 0x00000005171872a4 */ /* 0x000fc6000f8e0218 */
[----:B------:R-:W-:Y:S02]  /*1560*/  ULDC.64 UR4, c[0x0][0x198] ;  /* 0x0000660000047ab9 */ /* 0x000fe40000000a00 */
[----:B------:R-:W-:Y:S02]  /*1570*/  UIADD3 UR27, UR27, UR24, URZ ;  /* 0x000000181b1b7290 */ /* 0x000fe4000fffe03f */
[----:B------:R-:W-:Y:S02]  /*1580*/  UIMAD UR24, UR10, UR4, URZ ;  /* 0x000000040a1872a4 */ /* 0x000fe4000f8e023f */
[----:B------:R-:W-:Y:S02]  /*1590*/  UIMAD.WIDE.U32 UR26, UR11, UR4, UR26 ;  /* 0x000000040b1a72a5 */ /* 0x000fe4000f8e001a */
[----:B------:R-:W-:-:S04]  /*15a0*/  UIMAD UR5, UR11, UR5, UR24 ;  /* 0x000000050b0572a4 */ /* 0x000fc8000f8e0218 */
[----:B------:R-:W-:Y:S01]  /*15b0*/  UIADD3 UR24, UR27, UR5, URZ ;  /* 0x000000051b187290 */ /* 0x000fe2000fffe03f */
[----:B------:R-:W-:Y:S01]  /*15c0*/  IMAD.U32 R7, RZ, RZ, UR27 ;  /* 0x0000001bff077e24 */ /* 0x000fe2000f8e00ff */
[----:B------:R-:W-:Y:S01]  /*15d0*/  MOV R6, UR26 ;  /* 0x0000001a00067c02 */ /* 0x000fe20008000f00 */
[----:B------:R-:W-:Y:S02]  /*15e0*/  ULDC.64 UR4, c[0x0][0x188] ;  /* 0x0000620000047ab9 */ /* 0x000fe40000000a00 */
[----:B------:R-:W-:Y:S01]  /*15f0*/  UIMAD UR22, UR22, UR4, URZ ;  /* 0x00000004161672a4 */ /* 0x000fe2000f8e023f */
[----:B------:R-:W-:Y:S01]  /*1600*/  MOV R7, UR24 ;  /* 0x0000001800077c02 */ /* 0x000fe20008000f00 */
[----:B------:R-:W-:Y:S02]  /*1610*/  UIMAD.WIDE.U32 UR26, UR23, UR4, URZ ;  /* 0x00000004171a72a5 */ /* 0x000fe4000f8e003f */
[----:B------:R-:W-:Y:S02]  /*1620*/  UIMAD UR5, UR23, UR5, UR22 ;  /* 0x00000005170572a4 */ /* 0x000fe4000f8e0216 */
[----:B------:R-:W-:-:S02]  /*1630*/  IMAD.WIDE.U32 R6, R10, c[0x0][0x1b0], R6 ;  /* 0x00006c000a067a25 */ /* 0x000fc400078e0006 */
[----:B------:R-:W-:Y:S02]  /*1640*/  UIADD3 UR24, UR27, UR5, URZ ;  /* 0x000000051b187290 */ /* 0x000fe4000fffe03f */
[----:B------:R-:W-:Y:S01]  /*1650*/  IMAD.IADD R0, R7, 0x1, R0 ;  /* 0x0000000107007824 */ /* 0x000fe200078e0200 */
[----:B------:R-:W-:Y:S01]  /*1660*/  MOV R14, R6 ;  /* 0x00000006000e7202 */ /* 0x000fe20000000f00 */
[----:B------:R-:W-:Y:S05]  /*1670*/  BRA `(.L_x_1452) ;  /* 0x0000050000007947 */ /* 0x000fea0003800000 */
.L_x_1451:
[----:B----4-:R-:W-:Y:S02]  /*1680*/  UISETP.NE.AND UP0, UPT, UR24, -0x1, UPT ;  /* 0xffffffff1800788c */ /* 0x010fe4000bf05270 */
[----:B------:R-:W-:-:S04]  /*1690*/  ULDC.64 UR4, c[0x0][0x198] ;  /* 0x0000660000047ab9 */ /* 0x000fc80000000a00 */
[----:B------:R-:W-:-:S05]  /*16a0*/  PLOP3.LUT P0, PT, PT, PT, UP0, 0x80, 0x0 ;  /* 0x000000000000781c */ /* 0x000fca0003f0f008 */
[----:B------:R-:W-:-:S04]  /*16b0*/  @UP0 UIADD3 UR27, UR23, UR24, URZ ;  /* 0x00000018171b0290 */ /* 0x000fc8000fffe03f */
[----:B------:R-:W-:-:S04]  /*16c0*/  @UP0 UIMAD.WIDE.U32 UR10, UR27, UR4, URZ ;  /* 0x000000041b0a02a5 */ /* 0x000fc8000f8e003f */
[----:B------:R-:W-:-:S03]  /*16d0*/  @UP0 UIMAD UR27, UR27, UR5, UR11 ;  /* 0x000000051b1b02a4 */ /* 0x000fc6000f8e020b */
[----:B------:R-:W-:Y:S01]  /*16e0*/  @UP0 UMOV UR26, UR10 ;  /* 0x0000000a001a0c82 */ /* 0x000fe20008000000 */
        /* <DEDUP_REMOVED lines=13> */
.L_x_1453:
[----:B------:R-:W-:Y:S01]  /*17c0*/  IABS R4, c[0x0][0x1c8] ;  /* 0x0000720000047a13 */ /* 0x000fe20000000000 */
[----:B------:R-:W-:Y:S01]  /*17d0*/  IMAD.U32 R0, RZ, RZ, UR15 ;  /* 0x0000000fff007e24 */ /* 0x000fe2000f8e00ff */
[----:B------:R-:W-:Y:S02]  /*17e0*/  ULDC UR4, c[0x0][0x1c8] ;  /* 0x0000720000047ab9 */ /* 0x000fe40000000800 */
[----:B------:R-:W1:Y:S01]  /*17f0*/  I2F.RP R6, R4 ;  /* 0x0000000400067306 */ /* 0x000e620000209400 */
[----:B------:R-:W-:Y:S01]  /*1800*/  ULOP3.LUT UR4, UR15, UR4, URZ, 0x3c, !UPT ;  /* 0x000000040f047292 */ /* 0x000fe2000f8e3c3f */
[----:B------:R-:W-:Y:S01]  /*1810*/  IABS R0, R0 ;  /* 0x0000000000007213 */ /* 0x000fe20000000000 */
[----:B------:R-:W-:Y:S02]  /*1820*/  ULEA UR11, UR6, 0xffffff00, 0x8 ;  /* 0xffffff00060b7891 */ /* 0x000fe4000f8e403f */
[----:B------:R-:W-:Y:S02]  /*1830*/  @UP0 UIADD3 UR24, UR23, UR24, URZ ;  /* 0x0000001817180290 */ /* 0x000fe4000fffe03f */
[----:B------:R-:W-:Y:S01]  /*1840*/  ISETP.LE.AND P2, PT, RZ, UR4, PT ;  /* 0x00000004ff007c0c */ /* 0x000fe2000bf43270 */
[----:B------:R-:W-:-:S02]  /*1850*/  USHF.R.S32.HI UR10, URZ, 0x1f, UR11 ;  /* 0x0000001f3f0a7899 */ /* 0x000fc4000801140b */
[----:B------:R-:W-:Y:S02]  /*1860*/  ULDC.64 UR4, c[0x0][0x198] ;  /* 0x0000660000047ab9 */ /* 0x000fe40000000a00 */
[----:B------:R-:W-:Y:S02]  /*1870*/  UIMAD UR25, UR10, UR4, URZ ;  /* 0x000000040a1972a4 */ /* 0x000fe4000f8e023f */
[----:B------:R-:W-:Y:S01]  /*1880*/  UIMAD.WIDE.U32 UR26, UR11, UR4, UR26 ;  /* 0x000000040b1a72a5 */ /* 0x000fe2000f8e001a */
[----:B-1----:R-:W1:Y:S01]  /*1890*/  MUFU.RCP R6, R6 ;  /* 0x0000000600067308 */ /* 0x002e620000001000 */
[----:B------:R-:W-:-:S04]  /*18a0*/  UIMAD UR4, UR11, UR5, UR25 ;  /* 0x000000050b0472a4 */ /* 0x000fc8000f8e0219 */
[----:B------:R-:W-:Y:S01]  /*18b0*/  UIADD3 UR4, UR27, UR4, URZ ;  /* 0x000000041b047290 */ /* 0x000fe2000fffe03f */
[----:B-1----:R-:W-:-:S04]  /*18c0*/  IADD3 R6, R6, 0xffffffe, RZ ;  /* 0x0ffffffe06067810 */ /* 0x002fc80007ffe0ff */
[----:B------:R-:W1:Y:S02]  /*18d0*/  F2I.FTZ.U32.TRUNC.NTZ R7, R6 ;  /* 0x0000000600077305 */ /* 0x000e64000021f000 */
[----:B-1----:R-:W-:Y:S01]  /*18e0*/  IMAD.MOV R3, RZ, RZ, -R7 ;  /* 0x000000ffff037224 */ /* 0x002fe200078e0a07 */
[----:B------:R-:W-:-:S03]  /*18f0*/  MOV R6, RZ ;  /* 0x000000ff00067202 */ /* 0x000fc60000000f00 */
[----:B------:R-:W-:-:S04]  /*1900*/  IMAD R3, R3, R4, RZ ;  /* 0x0000000403037224 */ /* 0x000fc800078e02ff */
[----:B------:R-:W-:-:S04]  /*1910*/  IMAD.HI.U32 R6, R7, R3, R6 ;  /* 0x0000000307067227 */ /* 0x000fc800078e0006 */
[----:B------:R-:W-:Y:S02]  /*1920*/  IMAD.MOV.U32 R3, RZ, RZ, R0 ;  /* 0x000000ffff037224 */ /* 0x000fe400078e0000 */
[----:B------:R-:W-:Y:S01]  /*1930*/  IMAD.U32 R7, RZ, RZ, UR27 ;  /* 0x0000001bff077e24 */ /* 0x000fe2000f8e00ff */
[----:B------:R-:W-:Y:S01]  /*1940*/  MOV R7, UR4 ;  /* 0x0000000400077c02 */ /* 0x000fe20008000f00 */
[----:B------:R-:W-:Y:S01]  /*1950*/  IMAD.HI.U32 R10, R6, R3, RZ ;  /* 0x00000003060a7227 */ /* 0x000fe200078e00ff */
[----:B------:R-:W-:Y:S01]  /*1960*/  MOV R6, UR26 ;  /* 0x0000001a00067c02 */ /* 0x000fe20008000f00 */
[----:B------:R-:W-:Y:S02]  /*1970*/  ULDC.64 UR4, c[0x0][0x1a0] ;  /* 0x0000680000047ab9 */ /* 0x000fe40000000a00 */
[----:B------:R-:W-:Y:S01]  /*1980*/  IMAD.MOV R0, RZ, RZ, -R10 ;  /* 0x000000ffff007224 */ /* 0x000fe200078e0a0a */
[----:B------:R-:W-:-:S03]  /*1990*/  @UP0 UIMAD.WIDE.U32 UR26, UR24, UR4, URZ ;  /* 0x00000004181a02a5 */ /* 0x000fc6000f8e003f */
[----:B------:R-:W-:Y:S01]  /*19a0*/  IMAD R0, R4, R0, R3 ;  /* 0x0000000004007224 */ /* 0x000fe200078e0203 */
[----:B------:R-:W-:-:S04]  /*19b0*/  @UP0 UIMAD UR24, UR24, UR5, UR27 ;  /* 0x00000005181802a4 */ /* 0x000fc8000f8e021b */
        /* <DEDUP_REMOVED lines=24> */
[----:B------:R-:W-:Y:S02]  /*1b40*/  UMOV UR24, UR26 ;  /* 0x0000001a00187c82 */ /* 0x000fe40008000000 */
[----:B------:R-:W-:Y:S02]  /*1b50*/  UIMAD UR5, UR22, UR5, UR23 ;  /* 0x00000005160572a4 */ /* 0x000fe4000f8e0217 */
[----:B------:R-:W-:-:S04]  /*1b60*/  UIMAD.WIDE.U32 UR26, UR22, UR4, UR24 ;  /* 0x00000004161a72a5 */ /* 0x000fc8000f8e0018 */
[----:B------:R-:W-:Y:S02]  /*1b70*/  UIADD3 UR24, UR27, UR5, URZ ;  /* 0x000000051b187290 */ /* 0x000fe4000fffe03f */
.L_x_1452:
[----:B--2---:R-:W-:Y:S01]  /*1b80*/  SHF.R.S32.HI R3, RZ, 0x1f, R2 ;  /* 0x0000001fff037819 */ /* 0x004fe20000011402 */
[----:B------:R-:W-:Y:S01]  /*1b90*/  UISETP.NE.AND UP0, UPT, UR16, -0x1, UPT ;  /* 0xffffffff1000788c */ /* 0x000fe2000bf05270 */
[----:B------:R-:W1:Y:S01]  /*1ba0*/  S2R R12, SR_CTAID.X ;  /* 0x00000000000c7919 */ /* 0x000e620000002500 */
[----:B------:R-:W-:Y:S01]  /*1bb0*/  ULDC.64 UR4, c[0x0][0x190] ;  /* 0x0000640000047ab9 */ /* 0x000fe20000000a00 */
[CC--:B------:R-:W-:Y:S01]  /*1bc0*/  LEA.HI R166, R3.reuse, R2.reuse, RZ, 0x3 ;  /* 0x0000000203a67211 */ /* 0x0c0fe200078f18ff */
[----:B------:R-:W-:Y:S01]  /*1bd0*/  IMAD R4, R4, c[0x0][0x1b8], RZ ;  /* 0x00006e0004047a24 */ /* 0x000fe200078e02ff */
[CC--:B------:R-:W-:Y:S01]  /*1be0*/  LEA.HI R6, R3.reuse, R2.reuse, RZ, 0x6 ;  /* 0x0000000203067211 */ /* 0x0c0fe200078f30ff */
[----:B------:R-:W-:Y:S01]  /*1bf0*/  USHF.R.S32.HI UR23, URZ, 0x1f, UR15 ;  /* 0x0000001f3f177899 */ /* 0x000fe2000801140f */
[----:B------:R-:W-:Y:S01]  /*1c00*/  SHF.R.S32.HI R28, RZ, 0x3, R166 ;  /* 0x00000003ff1c7819 */ /* 0x000fe200000114a6 */
[----:B------:R-:W-:Y:S01]  /*1c10*/  IMAD R4, R10, c[0x0][0x1bc], R4 ;  /* 0x00006f000a047a24 */ /* 0x000fe200078e0204 */
[----:B------:R-:W-:Y:S01]  /*1c20*/  LOP3.LUT R166, R166, 0xfffffff8, RZ, 0xc0, !PT ;  /* 0xfffffff8a6a67812 */ /* 0x000fe200078ec0ff */
[----:B------:R-:W-:Y:S01]  /*1c30*/  IMAD.SHL.U32 R6, R6, 0x8, RZ ;  /* 0x0000000806067824 */ /* 0x000fe200078e00ff */
[----:B------:R-:W-:Y:S01]  /*1c40*/  @UP0 UIMAD.WIDE.U32 UR28, UR16, UR4, URZ ;  /* 0x00000004101c02a5 */ /* 0x000fe2000f8e003f */
[----:B------:R-:W-:Y:S01]  /*1c50*/  IMAD.SHL.U32 R243, R28, 0x40, RZ ;  /* 0x000000401cf37824 */ /* 0x000fe200078e00ff */
[----:B------:R-:W-:Y:S01]  /*1c60*/  SHF.R.S32.HI R29, RZ, 0x1f, R28 ;  /* 0x0000001fff1d7819 */ /* 0x000fe2000001141c */
[----:B------:R-:W-:Y:S01]  /*1c70*/  IMAD.IADD R166, R2, 0x1, -R166 ;  /* 0x0000000102a67824 */ /* 0x000fe200078e0aa6 */
[----:B------:R-:W-:Y:S01]  /*1c80*/  @UP0 UIMAD UR22, UR16, UR5, UR29 ;  /* 0x00000005101602a4 */ /* 0x000fe2000f8e021d */
[----:B------:R-:W-:Y:S01]  /*1c90*/  LEA.HI R23, R3, R2, RZ, 0x4 ;  /* 0x0000000203177211 */ /* 0x000fe200078f20ff */
[----:B------:R-:W-:Y:S01]  /*1ca0*/  @!UP0 USHF.R.S32.HI UR16, URZ, 0x1f, UR17 ;  /* 0x0000001f3f108899 */ /* 0x000fe20008011411 */
[----:B------:R-:W-:Y:S01]  /*1cb0*/  IMAD.SHL.U32 R244, R166, 0x8, RZ ;  /* 0x00000008a6f47824 */ /* 0x000fe200078e00ff */
[----:B------:R-:W-:Y:S01]  /*1cc0*/  LOP3.LUT R243, R243, 0x1c0, RZ, 0xc0, !PT ;  /* 0x000001c0f3f37812 */ /* 0x000fe200078ec0ff */
[----:B------:R-:W-:Y:S01]  /*1cd0*/  ULDC.64 UR4, c[0x0][0x178] ;  /* 0x00005e0000047ab9 */ /* 0x000fe20000000a00 */
[----:B------:R-:W-:Y:S01]  /*1ce0*/  IMAD R164, R29, c[0x0][0x198], RZ ;  /* 0x000066001da47a24 */ /* 0x000fe200078e02ff */
[----:B------:R-:W-:Y:S01]  /*1cf0*/  @!UP0 UIMAD UR16, UR16, UR4, URZ ;  /* 0x00000004101082a4 */ /* 0x000fe2000f8e023f */
[--C-:B------:R-:W-:Y:S01]  /*1d00*/  LOP3.LUT R5, R243, 0x38, R244.reuse, 0xf8, !PT ;  /* 0x00000038f3057812 */ /* 0x100fe200078ef8f4 */
[----:B------:R-:W-:Y:S01]  /*1d10*/  @!UP0 UIMAD.WIDE.U32 UR30, UR17, UR4, URZ ;  /* 0x00000004111e82a5 */ /* 0x000fe2000f8e003f */
[----:B------:R-:W-:Y:S01]  /*1d20*/  SHF.R.U32.HI R243, RZ, 0x3, R243 ;  /* 0x00000003fff37819 */ /* 0x000fe200000116f3 */
[----:B------:R-:W-:Y:S01]  /*1d30*/  @!UP0 UIMAD UR5, UR17, UR5, UR16 ;  /* 0x00000005110582a4 */ /* 0x000fe2000f8e0210 */
[C---:B------:R-:W-:Y:S01]  /*1d40*/  IADD3 R8, P0, R244.reuse, UR26, RZ ;  /* 0x0000001af4087c10 */ /* 0x040fe2000ff1e0ff */
[----:B------:R-:W-:Y:S01]  /*1d50*/  UIADD3 UR16, -UR12, UR14, URZ ;  /* 0x0000000e0c107290 */ /* 0x000fe2000fffe13f */
[----:B------:R-:W-:Y:S01]  /*1d60*/  LOP3.LUT R243, R5, R243, RZ, 0x3c, !PT ;  /* 0x000000f305f37212 */ /* 0x000fe200078e3cff */
[----:B------:R-:W-:Y:S01]  /*1d70*/  @!UP0 UIADD3 UR22, UR31, UR5, URZ ;  /* 0x000000051f168290 */ /* 0x000fe2000fffe03f */
[----:B------:R-:W-:Y:S01]  /*1d80*/  SHF.R.S32.HI R5, RZ, 0x1f, R244 ;  /* 0x0000001fff057819 */ /* 0x000fe200000114f4 */
[----:B------:R-:W-:Y:S01]  /*1d90*/  @!UP0 UMOV UR28, UR30 ;  /* 0x0000001e001c8c82 */ /* 0x000fe20008000000 */
[----:B------:R-:W-:Y:S01]  /*1da0*/  LOP3.LUT R243, R243, 0xfffffe00, R6, 0xf8, !PT ;  /* 0xfffffe00f3f37812 */ /* 0x000fe200078ef806 */
[----:B------:R-:W-:Y:S01]  /*1db0*/  ULDC.64 UR4, c[0x0][0x1a8] ;  /* 0x00006a0000047ab9 */ /* 0x000fe20000000a00 */
[C---:B------:R-:W-:Y:S01]  /*1dc0*/  IADD3.X R9, R5.reuse, UR24, RZ, P0, !PT ;  /* 0x0000001805097c10 */ /* 0x040fe200087fe4ff */
[----:B------:R-:W-:Y:S01]  /*1dd0*/  UIMAD UR4, UR23, UR4, URZ ;  /* 0x00000004170472a4 */ /* 0x000fe2000f8e023f */
[----:B------:R-:W-:Y:S01]  /*1de0*/  IADD3 R16, P0, R244, UR28, RZ ;  /* 0x0000001cf4107c10 */ /* 0x000fe2000ff1e0ff */
[----:B------:R-:W-:Y:S01]  /*1df0*/  IMAD R164, R28, c[0x0][0x19c], R164 ;  /* 0x000067001ca47a24 */ /* 0x000fe200078e02a4 */
[----:B------:R-:W-:Y:S01]  /*1e00*/  IADD3 R14, P1, R244, R14, RZ ;  /* 0x0000000ef40e7210 */ /* 0x000fe20007f3e0ff */
[----:B------:R-:W-:Y:S01]  /*1e10*/  IMAD.WIDE.U32 R10, R10, c[0x0][0x1b8], R8 ;  /* 0x00006e000a0a7a25 */ /* 0x000fe200078e0008 */
[----:B------:R-:W-:Y:S01]  /*1e20*/  IADD3.X R17, R5, UR22, RZ, P0, !PT ;  /* 0x0000001605117c10 */ /* 0x000fe200087fe4ff */
[----:B------:R-:W-:Y:S01]  /*1e30*/  UIMAD UR4, UR15, UR5, UR4 ;  /* 0x000000050f0472a4 */ /* 0x000fe2000f8e0204 */
[C---:B------:R-:W-:Y:S01]  /*1e40*/  IADD3 R6, P0, R28.reuse, UR11, RZ ;  /* 0x0000000b1c067c10 */ /* 0x040fe2000ff1e0ff */
[----:B------:R-:W-:Y:S01]  /*1e50*/  IMAD.U32 R8, RZ, RZ, UR15 ;  /* 0x0000000fff087e24 */ /* 0x000fe2000f8e00ff */
[----:B------:R-:W-:Y:S01]  /*1e60*/  LOP3.LUT R19, R23, 0xfffffff0, RZ, 0xc0, !PT ;  /* 0xfffffff017137812 */ /* 0x000fe200078ec0ff */
[----:B------:R-:W-:Y:S01]  /*1e70*/  IMAD.X R15, R5, 0x1, R0, P1 ;  /* 0x00000001050f7824 */ /* 0x000fe200008e0600 */
[----:B------:R-:W-:Y:S01]  /*1e80*/  IADD3.X R202, R29, UR10, RZ, P0, !PT ;  /* 0x0000000a1dca7c10 */ /* 0x000fe200087fe4ff */
[----:B------:R-:W-:Y:S01]  /*1e90*/  IMAD.IADD R5, R11, 0x1, R4 ;  /* 0x000000010b057824 */ /* 0x000fe200078e0204 */
[----:B------:R-:W-:Y:S01]  /*1ea0*/  ISETP.GE.AND P0, PT, R28, UR16, PT ;  /* 0x000000101c007c0c */ /* 0x000fe2000bf06270 */
[----:B------:R-:W-:Y:S01]  /*1eb0*/  IMAD.WIDE.U32 R8, R8, c[0x0][0x1a8], R16 ;  /* 0x00006a0008087a25 */ /* 0x000fe200078e0010 */
[----:B------:R-:W-:Y:S01]  /*1ec0*/  LEA.HI R3, R3, R2, RZ, 0x5 ;  /* 0x0000000203037211 */ /* 0x000fe200078f28ff */
[----:B------:R-:W-:Y:S01]  /*1ed0*/  BSSY B0, `(.L_x_1454) ;  /* 0x000001e000007945 */ /* 0x000fe20003800000 */
[----:B------:R-:W-:Y:S01]  /*1ee0*/  SHF.R.S32.HI R23, RZ, 0x4, R23 ;  /* 0x00000004ff177819 */ /* 0x000fe20000011417 */
[----:B------:R-:W-:Y:S01]  /*1ef0*/  IMAD R202, R202, c[0x0][0x1a0], RZ ;  /* 0x00006800caca7a24 */ /* 0x000fe200078e02ff */
[----:B------:R-:W-:Y:S01]  /*1f00*/  IADD3 R11, R9, UR4, RZ ;  /* 0x00000004090b7c10 */ /* 0x000fe2000fffe0ff */
[----:B------:R-:W-:-:S02]  /*1f10*/  IMAD.MOV.U32 R4, RZ, RZ, R10 ;  /* 0x000000ffff047224 */ /* 0x000fc400078e000a */
[----:B------:R-:W-:Y:S02]  /*1f20*/  IMAD R202, R6, c[0x0][0x1a4], R202 ;  /* 0x0000690006ca7a24 */ /* 0x000fe400078e02ca */
[----:B------:R-:W-:-:S04]  /*1f30*/  IMAD.WIDE.U32 R14, R28, c[0x0][0x198], R14 ;  /* 0x000066001c0e7a25 */ /* 0x000fc800078e000e */
[----:B------:R-:W-:Y:S01]  /*1f40*/  IMAD.WIDE.U32 R6, R6, c[0x0][0x1a0], R4 ;  /* 0x0000680006067a25 */ /* 0x000fe200078e0004 */
[----:B------:R-:W-:-:S03]  /*1f50*/  SHF.R.S32.HI R5, RZ, 0x5, R3 ;  /* 0x00000005ff057819 */ /* 0x000fc60000011403 */
[----:B-1----:R-:W-:-:S04]  /*1f60*/  IMAD.WIDE R12, R12, 0x40, R28 ;  /* 0x000000400c0c7825 */ /* 0x002fc800078e021c */
[----:B------:R-:W-:Y:S02]  /*1f70*/  IMAD.IADD R164, R15, 0x1, R164 ;  /* 0x000000010fa47824 */ /* 0x000fe400078e02a4 */
[----:B------:R-:W-:Y:S02]  /*1f80*/  IMAD.MOV.U32 R165, RZ, RZ, R14 ;  /* 0x000000ffffa57224 */ /* 0x000fe400078e000e */
[----:B------:R-:W-:Y:S02]  /*1f90*/  IMAD.IADD R19, R2, 0x1, -R19 ;  /* 0x0000000102137824 */ /* 0x000fe400078e0a13 */
        /* <DEDUP_REMOVED lines=17> */
.L_x_1455:
[----:B------:R-:W-:Y:S05]  /*20b0*/  BSYNC B0 ;  /* 0x0000000000007941 */ /* 0x000fea0003800000 */
.L_x_1454:
        /* <DEDUP_REMOVED lines=21> */
.L_x_1457:
[----:B------:R-:W-:Y:S05]  /*2210*/  BSYNC B0 ;  /* 0x0000000000007941 */ /* 0x000fea0003800000 */
.L_x_1456:
        /* <DEDUP_REMOVED lines=21> */
.L_x_1459:
[----:B------:R-:W-:Y:S05]  /*2370*/  BSYNC B0 ;  /* 0x0000000000007941 */ /* 0x000fea0003800000 */
.L_x_1458:
        /* <DEDUP_REMOVED lines=20> */
.L_x_1461:
[----:B------:R-:W-:Y:S05]  /*24c0*/  BSYNC B0 ;  /* 0x0000000000007941 */ /* 0x000fea0003800000 */
.L_x_1460:
[----:B------:R-:W-:Y:S01]  /*24d0*/  UIADD3 UR15, UR6, -0x1, URZ ;  /* 0xffffffff060f7890 */ /* 0x000fe2000fffe03f */
[----:B------:R-:W-:Y:S01]  /*24e0*/  SHF.R.S32.HI R0, RZ, 0x1f, R19 ;  /* 0x0000001fff007819 */ /* 0x000fe20000011413 */
[----:B------:R-:W-:Y:S01]  /*24f0*/  BSSY B0, `(.L_x_1462) ;  /* 0x0000013000007945 */ /* 0x000fe20003800000 */
[----:B------:R-:W-:Y:S01]  /*2500*/  LOP3.LUT R25, R3, 0xffffffe0, RZ, 0xc0, !PT ;  /* 0xffffffe003197812 */ /* 0x000fe200078ec0ff */
[----:B------:R-:W-:Y:S01]  /*2510*/  USHF.L.U32 UR25, UR15, 0x8, URZ ;  /* 0x000000080f197899 */ /* 0x000fe2000800063f */
[----:B------:R-:W-:-:S03]  /*2520*/  LEA.HI R0, R0, R19, RZ, 0x3 ;  /* 0x0000001300007211 */ /* 0x000fc600078f18ff */
[----:B------:R-:W-:Y:S01]  /*2530*/  UIADD3 UR26, -UR25, UR13, URZ ;  /* 0x0000000d191a7290 */ /* 0x000fe2000fffe13f */
[----:B------:R-:W-:Y:S01]  /*2540*/  LOP3.LUT R3, R0, 0xfffffff8, RZ, 0xc0, !PT ;  /* 0xfffffff800037812 */ /* 0x000fe200078ec0ff */
[----:B------:R-:W-:-:S04]  /*2550*/  IMAD.IADD R25, R2, 0x1, -R25 ;  /* 0x0000000102197824 */ /* 0x000fc800078e0a19 */
[----:B------:R-:W-:Y:S01]  /*2560*/  ISETP.GE.AND P0, PT, R28, UR26, PT ;  /* 0x0000001a1c007c0c */ /* 0x000fe2000bf06270 */
[----:B------:R-:W-:-:S12]  /*2570*/  IMAD.IADD R19, R19, 0x1, -R3 ;  /* 0x0000000113137824 */ /* 0x000fd800078e0a03 */
        /* <DEDUP_REMOVED lines=10> */
.L_x_1463:
[----:B------:R-:W-:Y:S05]  /*2620*/  BSYNC B0 ;  /* 0x0000000000007941 */ /* 0x000fea0003800000 */
.L_x_1462:
        /* <DEDUP_REMOVED lines=10> */
[----:B------:R-:W-:Y:S02]  /*26d0*/  IADD3.X R3, R164, UR22, RZ, P0, !PT ;  /* 0x00000016a4037c10 */ /* 0x000fe400087fe4ff */
[----:B-1----:R-:W-:-:S04]  /*26e0*/  LEA R8, P0, R4, c[0x0][0x168], 0x1 ;  /* 0x00005a0004087a11 */ /* 0x002fc800078008ff */
[----:B------:R-:W-:-:S05]  /*26f0*/  LEA.HI.X R9, R4, c[0x0][0x16c], R3, 0x1, P0 ;  /* 0x00005b0004097a11 */ /* 0x000fca00000f0c03 */
[----:B------:R-:W-:Y:S01]  /*2700*/  @!PT LDS RZ, [RZ] ;  /* 0x00000000fffff984 */ /* 0x000fe20000000800 */
[----:B------:R-:W-:Y:S01]  /*2710*/  @!PT LDS RZ, [RZ] ;  /* 0x00000000fffff984 */ /* 0x000fe20000000800 */
[----:B------:R-:W-:Y:S01]  /*2720*/  @!PT LDS RZ, [RZ] ;  /* 0x00000000fffff984 */ /* 0x000fe20000000800 */
[----:B------:R1:W-:Y:S04]  /*2730*/  LDGSTS.E.BYPASS.LTC128B.128 [R243+0x2800], [R8.64] ;  /* 0x0280000008f37fae */ /* 0x0003e8000b901d54 */
.L_x_1465:
[----:B------:R-:W-:Y:S05]  /*2740*/  BSYNC B0 ;  /* 0x0000000000007941 */ /* 0x000fea0003800000 */
.L_x_1464:
        /* <DEDUP_REMOVED lines=17> */
.L_x_1467:
[----:B------:R-:W-:Y:S05]  /*2860*/  BSYNC B0 ;  /* 0x0000000000007941 */ /* 0x000fea0003800000 */
.L_x_1466:
[----:B------:R-:W-:Y:S01]  /*2870*/  ISETP.GE.AND P0, PT, R20, UR26, PT ;  /* 0x0000001a14007c0c */ /* 0x000fe2000bf06270 */
[----:B------:R-:W-:-:S12]  /*2880*/  BSSY B0, `(.L_x_1468) ;  /* 0x0000012000007945 */ /* 0x000fd80003800000 */
[----:B------:R-:W-:Y:S05]  /*2890*/  @P0 BRA `(.L_x_1469) ;  /* 0x0000010000000947 */ /* 0x000fea0003800000 */
[----:B------:R-:W-:-:S13]  /*28a0*/  ISETP.GE.AND P0, PT, R244, c[0x0][0x220], PT ;  /* 0x00008800f4007a0c */ /* 0x000fda0003f06270 */
[----:B------:R1:W-:Y:S01]  /*28b0*/  @P0 STS.128 [R243+0x3800], RZ ;  /* 0x003800fff3000388 */ /* 0x0003e20000000c00 */
[----:B------:R-:W-:Y:S05]  /*28c0*/  @P0 BRA `(.L_x_1469) ;  /* 0x000000d000000947 */ /* 0x000fea0003800000 */
[----:B-1----:R-:W-:Y:S01]  /*28d0*/  MOV R8, R165 ;  /* 0x000000a500087202 */ /* 0x002fe20000000f00 */
        /* <DEDUP_REMOVED lines=12> */
.L_x_1469:
[----:B------:R-:W-:Y:S05]  /*29a0*/  BSYNC B0 ;  /* 0x0000000000007941 */ /* 0x000fea0003800000 */
.L_x_1468:
        /* <DEDUP_REMOVED lines=18> */
.L_x_1471:
[----:B------:R-:W-:Y:S05]  /*2ad0*/  BSYNC B0 ;  /* 0x0000000000007941 */ /* 0x000fea0003800000 */
.L_x_1470:
[----:B--2---:R-:W-:Y:S01]  /*2ae0*/  IADD3 R17, R28, 0x50, RZ ;  /* 0x000000501c117810 */ /* 0x004fe20007ffe0ff */
[----:B------:R-:W-:Y:S03]  /*2af0*/  BSSY B0, `(.L_x_1472) ;  /* 0x0000013000007945 */ /* 0x000fe60003800000 */
[----:B------:R-:W-:-:S13]  /*2b00*/  ISETP.GE.AND P0, PT, R17, UR26, PT ;  /* 0x0000001a11007c0c */ /* 0x000fda000bf06270 */
        /* <DEDUP_REMOVED lines=17> */
.L_x_1473:
[----:B------:R-:W-:Y:S05]  /*2c20*/  BSYNC B0 ;  /* 0x0000000000007941 */ /* 0x000fea0003800000 */
.L_x_1472:
[----:B------:R-:W-:Y:S01]  /*2c30*/  IADD3 R16, R28, 0x60, RZ ;  /* 0x000000601c107810 */ /* 0x000fe20007ffe0ff */
        /* <DEDUP_REMOVED lines=19> */
.L_x_1475:
[----:B------:R-:W-:Y:S05]  /*2d70*/  BSYNC B0 ;  /* 0x0000000000007941 */ /* 0x000fea0003800000 */
.L_x_1474:
        /* <DEDUP_REMOVED lines=20> */
.L_x_1477:
[----:B------:R-:W-:Y:S05]  /*2ec0*/  BSYNC B0 ;  /* 0x0000000000007941 */ /* 0x000fea0003800000 */
.L_x_1476:
        /* <DEDUP_REMOVED lines=18> */
.L_x_1479:
[----:B------:R-:W-:Y:S05]  /*2ff0*/  BSYNC B0 ;  /* 0x0000000000007941 */ /* 0x000fea0003800000 */
.L_x_1478:
        /* <DEDUP_REMOVED lines=20> */
.L_x_1481:
[----:B------:R-:W-:Y:S05]  /*3140*/  BSYNC B0 ;  /* 0x0000000000007941 */ /* 0x000fea0003800000 */
.L_x_1480:
        /* <DEDUP_REMOVED lines=20> */
.L_x_1483:
[----:B------:R-:W-:Y:S05]  /*3290*/  BSYNC B0 ;  /* 0x0000000000007941 */ /* 0x000fea0003800000 */
.L_x_1482:
[----:B-1----:R-:W-:Y:S01]  /*32a0*/  IADD3 R11, R28, 0xb0, RZ ;  /* 0x000000b01c0b7810 */ /* 0x002fe20007ffe0ff */
[----:B------:R-:W-:Y:S03]  /*32b0*/  BSSY B0, `(.L_x_1484) ;  /* 0x0000013000007945 */ /* 0x000fe60003800000 */
[----:B------:R-:W-:-:S13]  /*32c0*/  ISETP.GE.AND P0, PT, R11, UR26, PT ;  /* 0x0000001a0b007c0c */ /* 0x000fda000bf06270 */
[----:B------:R-:W-:Y:S05]  /*32d0*/  @P0 BRA `(.L_x_1485) ;  /* 0x0000010000000947 */ /* 0x000fea0003800000 */
[----:B------:R-:W-:-:S13]  /*32e0*/  ISETP.GE.AND P0, PT, R244, c[0x0][0x220], PT ;  /* 0x00008800f4007a0c */ /* 0x000fda0003f06270 */
[----:B------:R1:W-:Y:S01]  /*32f0*/  @P0 STS.128 [R243+0x7800], RZ ;  /* 0x007800fff3000388 */ /* 0x0003e20000000c00 */
[----:B------:R-:W-:Y:S05]  /*3300*/  @P0 BRA `(.L_x_1485) ;  /* 0x000000d000000947 */ /* 0x000fea0003800000 */
[----:B------:R-:W-:Y:S01]  /*3310*/  MOV R8, R165 ;  /* 0x000000a500087202 */ /* 0x000fe20000000f00 */
        /* <DEDUP_REMOVED lines=12> */
.L_x_1485:
[----:B------:R-:W-:Y:S05]  /*33e0*/  BSYNC B0 ;  /* 0x0000000000007941 */ /* 0x000fea0003800000 */
.L_x_1484:
        /* <DEDUP_REMOVED lines=20> */
.L_x_1487:
[----:B------:R-:W-:Y:S05]  /*3530*/  BSYNC B0 ;  /* 0x0000000000007941 */ /* 0x000fea0003800000 */
.L_x_1486:
        /* <DEDUP_REMOVED lines=20> */
.L_x_1489:
[----:B------:R-:W-:Y:S05]  /*3680*/  BSYNC B0 ;  /* 0x0000000000007941 */ /* 0x000fea0003800000 */
.L_x_1488:
        /* <DEDUP_REMOVED lines=20> */
.L_x_1491:
[----:B------:R-:W-:Y:S05]  /*37d0*/  BSYNC B0 ;  /* 0x0000000000007941 */ /* 0x000fea0003800000 */
.L_x_1490:
        /* <DEDUP_REMOVED lines=20> */
.L_x_1493:
[----:B------:R-:W-:Y:S05]  /*3920*/  BSYNC B0 ;  /* 0x0000000000007941 */ /* 0x000fea0003800000 */
.L_x_1492:
[----:B------:R-:W0:Y:S01]  /*3930*/  LDGDEPBAR ;  /* 0x00000000000079af */ /* 0x000e220000000000 */
[----:B------:R-:W-:Y:S01]  /*3940*/  IMAD.SHL.U32 R241, R166, 0x40, RZ ;  /* 0x00000040a6f17824 */ /* 0x000fe200078e00ff */
[----:B-1----:R-:W-:Y:S01]  /*3950*/  LEA.HI R26, R23, R23, RZ, 0x1 ;  /* 0x00000017171a7211 */ /* 0x002fe200078f08ff */
[C---:B------:R-:W-:Y:S01]  /*3960*/  IMAD.SHL.U32 R4, R28.reuse, 0x8, RZ ;  /* 0x000000081c047824 */ /* 0x040fe200078e00ff */
[----:B------:R-:W-:Y:S01]  /*3970*/  ISETP.GE.AND P1, PT, R28, UR26, PT ;  /* 0x0000001a1c007c0c */ /* 0x000fe2000bf26270 */
[----:B------:R-:W-:Y:S01]  /*3980*/  IMAD.SHL.U32 R0, R0, 0x40, RZ ;  /* 0x0000004000007824 */ /* 0x000fe200078e00ff */
[----:B------:R-:W-:Y:S01]  /*3990*/  LOP3.LUT R241, R241, 0x1c0, RZ, 0xc0, !PT ;  /* 0x000001c0f1f17812 */ /* 0x000fe200078ec0ff */
[----:B------:R-:W-:Y:S01]  /*39a0*/  IMAD.U32 R167, RZ, RZ, UR14 ;  /* 0x0000000effa77e24 */ /* 0x000fe2000f8e00ff */
[----:B------:R-:W-:Y:S01]  /*39b0*/  LOP3.LUT R26, R26, 0xfffffffe, RZ, 0xc0, !PT ;  /* 0xfffffffe1a1a7812 */ /* 0x000fe200078ec0ff */
[----:B------:R-:W-:Y:S01]  /*39c0*/  IMAD.SHL.U32 R2, R2, 0x2, RZ ;  /* 0x0000000202027824 */ /* 0x000fe200078e00ff */
[----:B------:R-:W-:Y:S01]  /*39d0*/  LOP3.LUT R4, R241, 0x8, R4, 0xf8, !PT ;  /* 0x00000008f1047812 */ /* 0x000fe200078ef804 */
[----:B------:R-:W-:Y:S01]  /*39e0*/  IMAD.MOV.U32 R236, RZ, RZ, 0x10 ;  /* 0x00000010ffec7424 */ /* 0x000fe200078e00ff */
[----:B------:R-:W-:Y:S01]  /*39f0*/  SHF.R.U32.HI R241, RZ, 0x3, R241 ;  /* 0x00000003fff17819 */ /* 0x000fe200000116f1 */
[----:B------:R-:W-:Y:S01]  /*3a00*/  IMAD.IADD R23, R23, 0x1, -R26 ;  /* 0x0000000117177824 */ /* 0x000fe200078e0a1a */
[----:B------:R-:W-:Y:S01]  /*3a10*/  SHF.R.S32.HI R24, RZ, 0x1f, R25 ;  /* 0x0000001fff187819 */ /* 0x000fe20000011419 */
[----:B------:R-:W-:Y:S01]  /*3a20*/  BSSY B0, `(.L_x_1494) ;  /* 0x0000027000007945 */ /* 0x000fe20003800000 */
[----:B------:R-:W-:Y:S01]  /*3a30*/  LOP3.LUT R241, R4, R241, RZ, 0x3c, !PT ;  /* 0x000000f104f17212 */ /* 0x000fe200078e3cff */
[----:B------:R-:W-:Y:S01]  /*3a40*/  IMAD.SHL.U32 R4, R19, 0x40, RZ ;  /* 0x0000004013047824 */ /* 0x000fe200078e00ff */
[----:B------:R-:W-:-:S02]  /*3a50*/  LEA.HI R24, R24, R25, RZ, 0x2 ;  /* 0x0000001918187211 */ /* 0x000fc400078f10ff */
[----:B------:R-:W-:Y:S01]  /*3a60*/  LOP3.LUT R0, R0, 0xfffffe00, RZ, 0xc0, !PT ;  /* 0xfffffe0000007812 */ /* 0x000fe200078ec0ff */
[C---:B------:R-:W-:Y:S01]  /*3a70*/  IMAD R241, R23.reuse, 0x200, R241 ;  /* 0x0000020017f17824 */ /* 0x040fe200078e02f1 */
[----:B------:R-:W-:Y:S01]  /*3a80*/  LOP3.LUT R4, R4, 0x1c0, RZ, 0xc0, !PT ;  /* 0x000001c004047812 */ /* 0x000fe200078ec0ff */
[----:B------:R-:W-:Y:S01]  /*3a90*/  IMAD.SHL.U32 R23, R23, 0x8, RZ ;  /* 0x0000000817177824 */ /* 0x000fe200078e00ff */
[----:B------:R-:W-:-:S04]  /*3aa0*/  DEPBAR.LE SB0, 0x0 ;  /* 0x000080000000791a */ /* 0x000fc80000000000 */
[----:B------:R-:W-:Y:S01]  /*3ab0*/  BAR.SYNC.DEFER_BLOCKING 0x0 ;  /* 0x0000000000007b1d */ /* 0x000fe20000010000 */
[----:B------:R-:W-:Y:S01]  /*3ac0*/  LOP3.LUT R23, R4, 0x8, R23, 0xf8, !PT ;  /* 0x0000000804177812 */ /* 0x000fe200078ef817 */
[C---:B------:R-:W-:Y:S01]  /*3ad0*/  IMAD R242, R5.reuse, 0x400, R0 ;  /* 0x0000040005f27824 */ /* 0x040fe200078e0200 */
[----:B------:R-:W-:Y:S02]  /*3ae0*/  SHF.R.U32.HI R4, RZ, 0x3, R4 ;  /* 0x00000003ff047819 */ /* 0x000fe40000011604 */
[----:B------:R-:W-:Y:S02]  /*3af0*/  LEA R25, R5, UR12, 0x4 ;  /* 0x0000000c05197c11 */ /* 0x000fe4000f8e20ff */
[----:B------:R-:W-:Y:S02]  /*3b00*/  SHF.R.S32.HI R24, RZ, 0x2, R24 ;  /* 0x00000002ff187819 */ /* 0x000fe40000011418 */
[----:B------:R-:W-:Y:S02]  /*3b10*/  LOP3.LUT R4, R23, R4, RZ, 0x3c, !PT ;  /* 0x0000000417047212 */ /* 0x000fe400078e3cff */
[----:B------:R-:W-:-:S02]  /*3b20*/  LEA R177, P0, R6, c[0x0][0x170], 0x1 ;  /* 0x00005c0006b17a11 */ /* 0x000fc400078008ff */
[----:B------:R-:W-:Y:S01]  /*3b30*/  IADD3 R24, R25, 0x1, R24 ;  /* 0x0000000119187810 */ /* 0x000fe20007ffe018 */
[----:B------:R-:W-:Y:S01]  /*3b40*/  IMAD.IADD R242, R4, 0x1, R242 ;  /* 0x0000000104f27824 */ /* 0x000fe200078e02f2 */
[----:B------:R-:W-:Y:S02]  /*3b50*/  LEA.HI.X R5, R6, c[0x0][0x174], R203, 0x1, P0 ;  /* 0x00005d0006057a11 */ /* 0x000fe400000f0ccb */
[----:B------:R-:W-:Y:S01]  /*3b60*/  IADD3 R167, R24, UR13, -R167 ;  /* 0x0000000d18a77c10 */ /* 0x000fe2000fffe8a7 */
[----:B------:R-:W-:Y:S01]  /*3b70*/  IMAD.SHL.U32 R242, R242, 0x2, RZ ;  /* 0x00000002f2f27824 */ /* 0x000fe200078e00ff */
[----:B------:R-:W-:Y:S01]  /*3b80*/  LOP3.LUT P2, RZ, R166, 0x2, RZ, 0xc0, !PT ;  /* 0x00000002a6ff7812 */ /* 0x000fe2000784c0ff */
[----:B------:R-:W-:Y:S01]  /*3b90*/  IMAD.MOV.U32 R176, RZ, RZ, R5 ;  /* 0x000000ffffb07224 */ /* 0x000fe200078e0005 */
[----:B------:R-:W-:Y:S02]  /*3ba0*/  LOP3.LUT R4, R4, R0, RZ, 0xfc, !PT ;  /* 0x0000000004047212 */ /* 0x000fe400078efcff */
[----:B------:R-:W-:Y:S01]  /*3bb0*/  LOP3.LUT R2, R2, 0x6, RZ, 0xc0, !PT ;  /* 0x0000000602027812 */ /* 0x000fe200078ec0ff */
[----:B------:R1:W-:Y:S01]  /*3bc0*/  @P1 STS.128 [R243+0xa000], RZ ;  /* 0x00a000fff3001388 */ /* 0x0003e20000000c00 */
[----:B------:R-:W-:-:S02]  /*3bd0*/  SEL R0, R236, 0xfffffff0, !P2 ;  /* 0xfffffff0ec007807 */ /* 0x000fc40005000000 */
[----:B------:R-:W-:Y:S01]  /*3be0*/  IADD3 R167, R167, c[0x0][0x2e8], RZ ;  /* 0x0000ba00a7a77a10 */ /* 0x000fe20007ffe0ff */
        /* <DEDUP_REMOVED lines=10> */
.L_x_1495:
[----:B------:R-:W-:Y:S05]  /*3c90*/  BSYNC B0 ;  /* 0x0000000000007941 */ /* 0x000fea0003800000 */
.L_x_1494:
        /* <DEDUP_REMOVED lines=19> */
.L_x_1497:
[----:B------:R-:W-:Y:S05]  /*3dd0*/  BSYNC B0 ;  /* 0x0000000000007941 */ /* 0x000fea0003800000 */
.L_x_1496:
        /* <DEDUP_REMOVED lines=16> */
.L_x_1499:
[----:B------:R-:W-:Y:S05]  /*3ee0*/  BSYNC B0 ;  /* 0x0000000000007941 */ /* 0x000fea0003800000 */
.L_x_1498:
        /* <DEDUP_REMOVED lines=18> */
.L_x_1501:
[----:B------:R-:W-:Y:S05]  /*4010*/  BSYNC B0 ;  /* 0x0000000000007941 */ /* 0x000fea0003800000 */
.L_x_1500:
        /* <DEDUP_REMOVED lines=16> */
.L_x_1503:
[----:B------:R-:W-:Y:S05]  /*4120*/  BSYNC B0 ;  /* 0x0000000000007941 */ /* 0x000fea0003800000 */
.L_x_1502:
        /* <DEDUP_REMOVED lines=18> */
.L_x_1505:
[----:B------:R-:W-:Y:S05]  /*4250*/  BSYNC B0 ;  /* 0x0000000000007941 */ /* 0x000fea0003800000 */
.L_x_1504:
        /* <DEDUP_REMOVED lines=18> */
.L_x_1507:
[----:B------:R-:W-:Y:S05]  /*4380*/  BSYNC B0 ;  /* 0x0000000000007941 */ /* 0x000fea0003800000 */
.L_x_1506:
        /* <DEDUP_REMOVED lines=18> */
.L_x_1509:
[----:B------:R-:W-:Y:S05]  /*44b0*/  BSYNC B0 ;  /* 0x0000000000007941 */ /* 0x000fea0003800000 */
.L_x_1508:
        /* <DEDUP_REMOVED lines=8> */
[----:B-1----:R-:W-:Y:S01]  /*4540*/  MOV R16, c[0x0][0x1a4] ;  /* 0x0000690000107a02 */ /* 0x002fe20000000f00 */
[----:B------:R-:W-:-:S03]  /*4550*/  IMAD.U32 R14, RZ, RZ, UR10 ;  /* 0x0000000aff0e7e24 */ /* 0x000fc6000f8e00ff */
[----:B------:R-:W-:-:S04]  /*4560*/  LEA R20, P0, R15, R177, 0x8 ;  /* 0x000000b10f147211 */ /* 0x000fc800078040ff */
[----:B------:R-:W-:-:S05]  /*4570*/  LEA.HI.X R21, R14, R176, R16, 0x8, P0 ;  /* 0x000000b00e157211 */ /* 0x000fca00000f4410 */
[----:B------:R-:W-:Y:S01]  /*4580*/  @!PT LDS RZ, [RZ] ;  /* 0x00000000fffff984 */ /* 0x000fe20000000800 */
[----:B------:R-:W-:Y:S01]  /*4590*/  @!PT LDS RZ, [RZ] ;  /* 0x00000000fffff984 */ /* 0x000fe20000000800 */
[----:B------:R-:W-:Y:S01]  /*45a0*/  @!PT LDS RZ, [RZ] ;  /* 0x00000000fffff984 */ /* 0x000fe20000000800 */
[----:B------:R1:W-:Y:S04]  /*45b0*/  LDGSTS.E.BYPASS.LTC128B.128 [R243+0xe000], [R20.64] ;  /* 0x0e00000014f37fae */ /* 0x0003e8000b901d54 */
.L_x_1511:
[----:B------:R-:W-:Y:S05]  /*45c0*/  BSYNC B0 ;  /* 0x0000000000007941 */ /* 0x000fea0003800000 */
.L_x_1510:
        /* <DEDUP_REMOVED lines=18> */
.L_x_1513:
[----:B------:R-:W-:Y:S05]  /*46f0*/  BSYNC B0 ;  /* 0x0000000000007941 */ /* 0x000fea0003800000 */
.L_x_1512:
        /* <DEDUP_REMOVED lines=18> */
.L_x_1515:
[----:B------:R-:W-:Y:S05]  /*4820*/  BSYNC B0 ;  /* 0x0000000000007941 */ /* 0x000fea0003800000 */
.L_x_1514:
        /* <DEDUP_REMOVED lines=18> */
.L_x_1517:
[----:B------:R-:W-:Y:S05]  /*4950*/  BSYNC B0 ;  /* 0x0000000000007941 */ /* 0x000fea0003800000 */
.L_x_1516:
        /* <DEDUP_REMOVED lines=18> */
.L_x_1519:
[----:B------:R-:W-:Y:S05]  /*4a80*/  BSYNC B0 ;  /* 0x0000000000007941 */ /* 0x000fea0003800000 */
.L_x_1518:
        /* <DEDUP_REMOVED lines=18> */
.L_x_1521:
[----:B------:R-:W-:Y:S05]  /*4bb0*/  BSYNC B0 ;  /* 0x0000000000007941 */ /* 0x000fea0003800000 */
.L_x_1520:
        /* <DEDUP_REMOVED lines=18> */
.L_x_1523:
[----:B------:R-:W-:Y:S05]  /*4ce0*/  BSYNC B0 ;  /* 0x0000000000007941 */ /* 0x000fea0003800000 */
.L_x_1522:
[----:B------:R-:W-:Y:S01]  /*4cf0*/  ISETP.GE.AND P0, PT, R3, UR26, PT ;  /* 0x0000001a03007c0c */ /* 0x000fe2000bf06270 */
[----:B------:R-:W-:Y:S01]  /*4d00*/  IMAD.MOV.U32 R3, RZ, RZ, 0x20 ;  /* 0x00000020ff037424 */ /* 0x000fe200078e00ff */
[----:B------:R-:W-:Y:S02]  /*4d10*/  BSSY B0, `(.L_x_1524) ;  /* 0x0000014000007945 */ /* 0x000fe40003800000 */
[----:B------:R-:W-:-:S05]  /*4d20*/  R2P PR, R19, 0x6 ;  /* 0x0000000613007804 */ /* 0x000fca0000000000 */
[----:B------:R-:W-:Y:S02]  /*4d30*/  SEL R236, R236, 0xfffffff0, !P1 ;  /* 0xfffffff0ecec7807 */ /* 0x000fe40004800000 */
[----:B------:R-:W-:Y:S02]  /*4d40*/  SEL R3, R3, 0xffffffe0, !P2 ;  /* 0xffffffe003037807 */ /* 0x000fe40005000000 */
        /* <DEDUP_REMOVED lines=16> */
.L_x_1525:
[----:B------:R-:W-:Y:S05]  /*4e50*/  BSYNC B0 ;  /* 0x0000000000007941 */ /* 0x000fea0003800000 */
.L_x_1524:
        /* <DEDUP_REMOVED lines=8> */
[----:B------:R-:W-:Y:S01]  /*4ee0*/  UISETP.GT.AND UP0, UPT, UR15, UR7, UPT ;  /* 0x000000070f00728c */ /* 0x000fe2000bf04270 */
[----:B-1----:R-:W1:Y:S01]  /*4ef0*/  LDSM.16.M88.4 R24, [R241+0x3000] ;  /* 0x00300000f118783b */ /* 0x002e620000000200 */
[C---:B------:R-:W-:Y:S01]  /*4f00*/  IADD3 R178, R167.reuse, 0x8, RZ ;  /* 0x00000008a7b27810 */ /* 0x040fe20007ffe0ff */
[----:B------:R-:W-:Y:S01]  /*4f10*/  IMAD R238, R236, 0x2, R240 ;  /* 0x00000002ecee7824 */ /* 0x000fe200078e02f0 */
[----:B------:R-:W-:Y:S01]  /*4f20*/  IMNMX R179, R167, UR13, PT ;  /* 0x0000000da7b37c17 */ /* 0x000fe2000b800200 */
[----:B------:R-:W-:Y:S01]  /*4f30*/  LDSM.16.M88.4 R152, [R200] ;  /* 0x00000000c898783b */ /* 0x000fe20000000200 */
[----:B------:R-:W-:-:S02]  /*4f40*/  PLOP3.LUT P3, PT, PT, PT, UP0, 0x80, 0x0 ;  /* 0x000000000000781c */ /* 0x000fc40003f6f008 */
[----:B------:R-:W-:Y:S01]  /*4f50*/  IMNMX R178, R178, UR13, PT ;  /* 0x0000000db2b27c17 */ /* 0x000fe2000b800200 */
        /* <DEDUP_REMOVED lines=77> */
[----:B------:R-:W-:-:S04]  /*5430*/  @P0 IADD3 R239, R144, -0x40, RZ ;  /* 0xffffffc090ef0810 */ /* 0x000fc80007ffe0ff */
        /* <DEDUP_REMOVED lines=13> */
[----:B------:R-:W-:Y:S01]  /*5510*/  HMMA.16816.F32 R120, R152, R158, R120 ;  /* 0x0000009e9878723c */ /* 0x000fe20000001878 */
[----:B------:R-:W1:Y:S01]  /*5520*/  LDSM.16.M88.4 R156, [R235+0x8000] ;  /* 0x00800000eb9c783b */ /* 0x000e620000000200 */
[C---:B------:R-:W-:Y:S02]  /*5530*/  IADD3 R225, R239.reuse, 0x6800, RZ ;  /* 0x00006800efe17810 */ /* 0x040fe40007ffe0ff */
[C---:B------:R-:W-:Y:S01]  /*5540*/  IADD3 R224, R239.reuse, 0x7000, RZ ;  /* 0x00007000efe07810 */ /* 0x040fe20007ffe0ff */
[----:B------:R-:W-:Y:S01]  /*5550*/  LDSM.16.M88.4 R196, [R166+0x1800] ;  /* 0x00180000a6c4783b */ /* 0x000fe20000000200 */
[----:B------:R-:W-:-:S02]  /*5560*/  IADD3 R167, R239, 0x7800, RZ ;  /* 0x00007800efa77810 */ /* 0x000fc40007ffe0ff */
        /* <DEDUP_REMOVED lines=159> */
[----:B------:R-:W-:Y:S01]  /*5f60*/  MOV R136, UR12 ;  /* 0x0000000c00887c02 */ /* 0x000fe20008000f00 */
[----:B------:R-:W-:Y:S01]  /*5f70*/  IMAD.U32 R137, RZ, RZ, UR13 ;  /* 0x0000000dff897e24 */ /* 0x000fe2000f8e00ff */
[----:B------:R-:W-:Y:S01]  /*5f80*/  MOV R138, UR28 ;  /* 0x0000001c008a7c02 */ /* 0x000fe20008000f00 */
[----:B------:R-:W-:Y:S01]  /*5f90*/  IMAD.U32 R139, RZ, RZ, UR29 ;  /* 0x0000001dff8b7e24 */ /* 0x000fe2000f8e00ff */
[----:B------:R-:W-:Y:S02]  /*5fa0*/  UIADD3 UR9, UR27, -UR9, URZ ;  /* 0x800000091b097290 */ /* 0x000fe4000fffe03f */
[----:B------:R1:W2:Y:S01]  /*5fb0*/  LDG.E R136, [R136.64] ;  /* 0x0000001488887981 */ /* 0x0002a2000c1e1900 */
[----:B------:R-:W-:-:S03]  /*5fc0*/  ULDC.64 UR12, c[0x0][0x198] ;  /* 0x00006600000c7ab9 */ /* 0x000fc60000000a00 */
[----:B------:R-:W2:Y:S01]  /*5fd0*/  LDG.E R0, [R138.64] ;  /* 0x000000148a007981 */ /* 0x000ea2000c1e1900 */
[----:B------:R-:W-:-:S04]  /*5fe0*/  UIMAD UR9, UR9, UR5, -0x100 ;  /* 0xffffff00090974a4 */ /* 0x000fc8000f8e0205 */
        /* <DEDUP_REMOVED lines=11> */
[----:B------:R-:W-:Y:S02]  /*60a0*/  IMAD R144, R144, c[0x0][0x180], RZ ;  /* 0x0000600090907a24 */ /* 0x000fe400078e02ff */
[----:B------:R-:W-:Y:S02]  /*60b0*/  IMAD.MOV.U32 R145, RZ, RZ, R136 ;  /* 0x000000ffff917224 */ /* 0x000fe400078e0088 */
[----:B------:R-:W-:-:S05]  /*60c0*/  IMAD R144, R0, c[0x0][0x184], R144 ;  /* 0x0000610000907a24 */ /* 0x000fca00078e0290 */
[----:B------:R-:W-:Y:S01]  /*60d0*/  IADD3 R144, R137, R144, RZ ;  /* 0x0000009089907210 */ /* 0x000fe20007ffe0ff */
[----:B------:R-:W-:Y:S05]  /*60e0*/  BRA `(.L_x_1528) ;  /* 0x0000004000007947 */ /* 0x000fea0003800000 */
.L_x_1527:
[----:B------:R-:W-:-:S04]  /*60f0*/  ULEA UR5, -UR4, URZ, 0x8 ;  /* 0x0000003f04057291 */ /* 0x000fc8000f8e413f */
[----:B------:R-:W-:Y:S02]  /*6100*/  USHF.R.S32.HI UR9, URZ, 0x1f, UR5 ;  /* 0x0000001f3f097899 */ /* 0x000fe40008011405 */
[----:B------:R-:W-:-:S04]  /*6110*/  MOV R145, UR5 ;  /* 0x0000000500917c02 */ /* 0x000fc80008000f00 */
[----:B------:R-:W-:Y:S02]  /*6120*/  MOV R144, UR9 ;  /* 0x0000000900907c02 */ /* 0x000fe40008000f00 */
.L_x_1528:
        /* <DEDUP_REMOVED lines=9> */
[-C--:B------:R-:W-:Y:S01]  /*61c0*/  @!P0 LEA R143, P1, R143, R165.reuse, 0x5 ;  /* 0x000000a58f8f8211 */ /* 0x080fe200078228ff */
[----:B------:R-:W-:Y:S01]  /*61d0*/  @!P0 IMAD.MOV.U32 R136, RZ, RZ, R165 ;  /* 0x000000ffff888224 */ /* 0x000fe200078e00a5 */
[----:B------:R1:W-:Y:S01]  /*61e0*/  @P0 STS.128 [R243+0x2000], RZ ;  /* 0x002000fff3000388 */ /* 0x0003e20000000c00 */
[----:B------:R-:W-:Y:S01]  /*61f0*/  @!P0 IMAD.MOV.U32 R137, RZ, RZ, R164 ;  /* 0x000000ffff898224 */ /* 0x000fe200078e00a4 */
[-C--:B------:R-:W-:Y:S01]  /*6200*/  @!P0 LEA.HI.X R142, R142, R164.reuse, R0, 0x5, P1 ;  /* 0x000000a48e8e8211 */ /* 0x080fe200008f2c00 */
[----:B------:R-:W-:Y:S01]  /*6210*/  IMAD.U32 R156, RZ, RZ, UR4 ;  /* 0x00000004ff9c7e24 */ /* 0x000fe2000f8e00ff */
[----:B------:R-:W-:Y:S01]  /*6220*/  @!P0 LEA R141, P1, R141, R165, 0x6 ;  /* 0x000000a58d8d8211 */ /* 0x000fe200078230ff */
[----:B------:R-:W-:Y:S02]  /*6230*/  IMAD.U32 R139, RZ, RZ, UR4 ;  /* 0x00000004ff8b7e24 */ /* 0x000fe4000f8e00ff */
[----:B------:R-:W-:Y:S01]  /*6240*/  @!P0 IMAD.WIDE.U32 R150, R150, 0x30, R136 ;  /* 0x0000003096968825 */ /* 0x000fe200078e0088 */
[----:B------:R-:W-:-:S02]  /*6250*/  @!P0 LEA.HI.X R140, R140, R164, R0, 0x6, P1 ;  /* 0x000000a48c8c8211 */ /* 0x000fc400008f3400 */
[----:B------:R-:W-:Y:S01]  /*6260*/  @!P0 LEA R139, P1, R139, R165, 0x7 ;  /* 0x000000a58b8b8211 */ /* 0x000fe200078238ff */
[----:B------:R-:W-:-:S04]  /*6270*/  @!P0 IMAD.WIDE.U32 R182, R182, 0x50, R136 ;  /* 0x00000050b6b68825 */ /* 0x000fc800078e0088 */
[----:B------:R-:W-:-:S04]  /*6280*/  @!P0 IMAD.WIDE.U32 R156, R156, 0x60, R136 ;  /* 0x000000609c9c8825 */ /* 0x000fc800078e0088 */
[----:B------:R-:W-:Y:S02]  /*6290*/  IMAD.U32 R136, RZ, RZ, UR4 ;  /* 0x00000004ff887e24 */ /* 0x000fe4000f8e00ff */
[----:B------:R-:W-:Y:S02]  /*62a0*/  IMAD.U32 R138, RZ, RZ, UR4 ;  /* 0x00000004ff8a7e24 */ /* 0x000fe4000f8e00ff */
[----:B------:R-:W-:Y:S02]  /*62b0*/  IMAD.U32 R180, RZ, RZ, UR4 ;  /* 0x00000004ffb47e24 */ /* 0x000fe4000f8e00ff */
[--C-:B------:R-:W-:Y:S01]  /*62c0*/  @!P0 IMAD.MOV.U32 R146, RZ, RZ, R165.reuse ;  /* 0x000000ffff928224 */ /* 0x100fe200078e00a5 */
[----:B------:R-:W-:Y:S01]  /*62d0*/  @!P0 LEA.HI.X R138, R138, R164, R0, 0x7, P1 ;  /* 0x000000a48a8a8211 */ /* 0x000fe200008f3c00 */
[----:B------:R-:W-:Y:S01]  /*62e0*/  @!P0 IMAD.MOV.U32 R147, RZ, RZ, R164 ;  /* 0x000000ffff938224 */ /* 0x000fe200078e00a4 */
[----:B------:R-:W-:Y:S01]  /*62f0*/  @!P0 IADD3 R149, P2, P1, R145, UR23, R165 ;  /* 0x0000001791958c10 */ /* 0x000fe2000f95e0a5 */
[----:B------:R-:W-:-:S02]  /*6300*/  IMAD.U32 R158, RZ, RZ, UR4 ;  /* 0x00000004ff9e7e24 */ /* 0x000fc4000f8e00ff */
[----:B------:R-:W-:Y:S01]  /*6310*/  IMAD.U32 R174, RZ, RZ, UR4 ;  /* 0x00000004ffae7e24 */ /* 0x000fe2000f8e00ff */
[----:B------:R-:W-:Y:S01]  /*6320*/  @!P0 IADD3.X R148, R144, UR22, R164, P2, P1 ;  /* 0x0000001690948c10 */ /* 0x000fe200097e24a4 */
[----:B------:R-:W-:Y:S01]  /*6330*/  IMAD.U32 R168, RZ, RZ, UR4 ;  /* 0x00000004ffa87e24 */ /* 0x000fe2000f8e00ff */
[C---:B------:R-:W-:Y:S01]  /*6340*/  @!P0 LEA R170, P1, R149.reuse, c[0x0][0x168], 0x1 ;  /* 0x00005a0095aa8a11 */ /* 0x040fe200078208ff */
[----:B------:R-:W-:Y:S02]  /*6350*/  IMAD.U32 R160, RZ, RZ, UR4 ;  /* 0x00000004ffa07e24 */ /* 0x000fe4000f8e00ff */
[----:B------:R-:W-:Y:S01]  /*6360*/  @!P0 IMAD.WIDE.U32 R136, R136, 0x70, R146 ;  /* 0x0000007088888825 */ /* 0x000fe200078e0092 */
[----:B------:R-:W-:-:S03]  /*6370*/  @!P0 LEA.HI.X R171, R149, c[0x0][0x16c], R148, 0x1, P1 ;  /* 0x00005b0095ab8a11 */ /* 0x000fc600008f0c94 */
[----:B------:R-:W-:-:S04]  /*6380*/  @!P0 IMAD.WIDE.U32 R180, R180, 0x90, R146 ;  /* 0x00000090b4b48825 */ /* 0x000fc800078e0092 */
        /* <DEDUP_REMOVED lines=8> */
[----:B------:R-:W-:Y:S02]  /*6410*/  IMAD.U32 R162, RZ, RZ, UR4 ;  /* 0x00000004ffa27e24 */ /* 0x000fe4000f8e00ff */
[----:B------:R-:W-:Y:S01]  /*6420*/  @!P0 IMAD.MOV.U32 R152, RZ, RZ, R165 ;  /* 0x000000ffff988224 */ /* 0x000fe200078e00a5 */
[----:B------:R-:W-:Y:S01]  /*6430*/  @!P0 LEA.HI.X R173, R147, c[0x0][0x16c], R0, 0x1, P4 ;  /* 0x00005b0093ad8a11 */ /* 0x000fe200020f0c00 */
[----:B------:R-:W-:Y:S01]  /*6440*/  @!P0 IMAD.MOV.U32 R153, RZ, RZ, R164 ;  /* 0x000000ffff998224 */ /* 0x000fe200078e00a4 */
[C---:B------:R-:W-:Y:S01]  /*6450*/  @!P0 IADD3 R147, P1, R145.reuse, R150, RZ ;  /* 0x0000009691938210 */ /* 0x040fe20007f3e0ff */
[----:B------:R-:W-:Y:S01]  /*6460*/  @!P0 IMAD R146, R146, 0x30, RZ ;  /* 0x0000003092928824 */ /* 0x000fe200078e02ff */
[C---:B------:R-:W-:Y:S01]  /*6470*/  @!P0 IADD3 R149, P4, R145.reuse, R182, RZ ;  /* 0x000000b691958210 */ /* 0x040fe20007f9e0ff */
[----:B------:R-:W-:Y:S01]  /*6480*/  @!P0 IMAD.WIDE.U32 R162, R162, 0xe0, R152 ;  /* 0x000000e0a2a28825 */ /* 0x000fe200078e0098 */
[----:B------:R-:W-:Y:S01]  /*6490*/  @!PT LDS RZ, [RZ] ;  /* 0x00000000fffff984 */ /* 0x000fe20000000800 */
[----:B------:R-:W-:Y:S01]  /*64a0*/  @!PT LDS RZ, [RZ] ;  /* 0x00000000fffff984 */ /* 0x000fe20000000800 */
[----:B------:R-:W-:Y:S01]  /*64b0*/  @!PT LDS RZ, [RZ] ;  /* 0x00000000fffff984 */ /* 0x000fe20000000800 */
[----:B------:R2:W-:Y:S02]  /*64c0*/  @!P0 LDGSTS.E.BYPASS.LTC128B.128 [R243+0x2000], [R172.64] ;  /* 0x02000000acf38fae */ /* 0x0005e4000b901d54 */
[----:B------:R-:W-:Y:S01]  /*64d0*/  @!P0 IADD3.X R146, R144, R151, R146, P1, !PT ;  /* 0x0000009790928210 */ /* 0x000fe20000ffe492 */
[----:B------:R-:W-:Y:S01]  /*64e0*/  @!P0 IMAD.MOV.U32 R150, RZ, RZ, c[0x0][0x19c] ;  /* 0x00006700ff968624 */ /* 0x000fe200078e00ff */
[C---:B------:R-:W-:Y:S01]  /*64f0*/  @!P0 IADD3 R151, P2, R145.reuse, R156, RZ ;  /* 0x0000009c91978210 */ /* 0x040fe20007f5e0ff */
[----:B------:R-:W-:Y:S01]  /*6500*/  @!P0 IMAD.MOV.U32 R152, RZ, RZ, c[0x0][0x19c] ;  /* 0x00006700ff988624 */ /* 0x000fe200078e00ff */
[----:B------:R-:W-:Y:S01]  /*6510*/  @!P0 IADD3 R153, P1, R145, R136, RZ ;  /* 0x0000008891998210 */ /* 0x000fe20007f3e0ff */
[----:B------:R-:W-:Y:S01]  /*6520*/  @!P0 IMAD R150, R150, 0x60, RZ ;  /* 0x0000006096968824 */ /* 0x000fe200078e02ff */
[----:B------:R1:W-:Y:S01]  /*6530*/  @P0 STS.128 [R243+0x2800], RZ ;  /* 0x002800fff3000388 */ /* 0x0003e20000000c00 */
[----:B------:R-:W-:-:S02]  /*6540*/  @!P0 IMAD R152, R152, 0x70, RZ ;  /* 0x0000007098988824 */ /* 0x000fc400078e02ff */
        /* <DEDUP_REMOVED lines=17> */
[----:B------:R-:W-:Y:S01]  /*6660*/  @!P0 IMAD.MOV.U32 R137, RZ, RZ, c[0x0][0x19c] ;  /* 0x00006700ff898624 */ /* 0x000fe200078e00ff */
[----:B------:R-:W-:Y:S01]  /*6670*/  @!P0 IADD3.X R154, R144, R181, R154, P2, !PT ;  /* 0x000000b5909a8210 */ /* 0x000fe200017fe49a */
[----:B------:R-:W-:Y:S01]  /*6680*/  @!P0 IMAD.MOV.U32 R136, RZ, RZ, c[0x0][0x19c] ;  /* 0x00006700ff888624 */ /* 0x000fe200078e00ff */
[C---:B------:R-:W-:Y:S01]  /*6690*/  @!P0 IADD3 R160, P1, R145.reuse, R160, RZ ;  /* 0x000000a091a08210 */ /* 0x040fe20007f3e0ff */
[----:B------:R-:W-:Y:S01]  /*66a0*/  @!P0 IMAD R0, R0, 0xd0, RZ ;  /* 0x000000d000008824 */ /* 0x000fe200078e02ff */
[----:B------:R-:W-:Y:S01]  /*66b0*/  @!P0 IADD3 R158, P4, R145, R174, RZ ;  /* 0x000000ae919e8210 */ /* 0x000fe20007f9e0ff */
[----:B------:R-:W-:Y:S01]  /*66c0*/  @!P0 IMAD R137, R137, 0xb0, RZ ;  /* 0x000000b089898824 */ /* 0x000fe200078e02ff */
[----:B------:R-:W-:Y:S01]  /*66d0*/  @!P0 IADD3 R159, P2, R145, R168, RZ ;  /* 0x000000a8919f8210 */ /* 0x000fe20007f5e0ff */
[----:B------:R-:W-:Y:S01]  /*66e0*/  @!P0 IMAD R136, R136, 0xc0, RZ ;  /* 0x000000c088888824 */ /* 0x000fe200078e02ff */
[C---:B------:R-:W-:Y:S01]  /*66f0*/  @!P0 IADD3.X R0, R144.reuse, R161, R0, P1, !PT ;  /* 0x000000a190008210 */ /* 0x040fe20000ffe400 */
[----:B------:R1:W-:Y:S01]  /*6700*/  @P0 STS.128 [R243+0x3000], RZ ;  /* 0x003000fff3000388 */ /* 0x0003e20000000c00 */
[----:B------:R-:W-:-:S02]  /*6710*/  @!P0 IADD3.X R137, R144, R175, R137, P4, !PT ;  /* 0x000000af90898210 */ /* 0x000fc400027fe489 */
        /* <DEDUP_REMOVED lines=8> */
[C---:B------:R-:W-:Y:S01]  /*67a0*/  @!P0 IMAD.X R142, R144.reuse, 0x1, R142, P4 ;  /* 0x00000001908e8824 */ /* 0x040fe200020e068e */
[----:B------:R-:W-:Y:S01]  /*67b0*/  @!P0 LEA R174, P4, R141, c[0x0][0x168], 0x1 ;  /* 0x00005a008dae8a11 */ /* 0x000fe200078808ff */
[----:B------:R-:W-:Y:S01]  /*67c0*/  @!P0 IMAD.X R140, R144, 0x1, R140, P2 ;  /* 0x00000001908c8824 */ /* 0x000fe200010e068c */
[----:B------:R-:W-:-:S02]  /*67d0*/  @!P0 LEA R162, P2, R139, c[0x0][0x168], 0x1 ;  /* 0x00005a008ba28a11 */ /* 0x000fc400078408ff */
[----:B------:R-:W-:Y:S02]  /*67e0*/  @!P0 LEA R180, P5, R143, c[0x0][0x168], 0x1 ;  /* 0x00005a008fb48a11 */ /* 0x000fe400078a08ff */
[----:B------:R-:W-:Y:S02]  /*67f0*/  @!P0 IADD3.X R136, R144, R163, R136, P1, !PT ;  /* 0x000000a390888210 */ /* 0x000fe40000ffe488 */
[----:B------:R-:W-:Y:S02]  /*6800*/  @!P0 LEA.HI.X R175, R141, c[0x0][0x16c], R140, 0x1, P4 ;  /* 0x00005b008daf8a11 */ /* 0x000fe400020f0c8c */
[----:B------:R-:W-:Y:S02]  /*6810*/  @!P0 LEA.HI.X R163, R139, c[0x0][0x16c], R138, 0x1, P2 ;  /* 0x00005b008ba38a11 */ /* 0x000fe400010f0c8a */
[----:B------:R-:W-:Y:S02]  /*6820*/  @!P0 LEA R140, P2, R147, c[0x0][0x168], 0x1 ;  /* 0x00005a00938c8a11 */ /* 0x000fe400078408ff */
[----:B------:R-:W-:-:S02]  /*6830*/  @!P0 LEA.HI.X R181, R143, c[0x0][0x16c], R142, 0x1, P5 ;  /* 0x00005b008fb58a11 */ /* 0x000fc400028f0c8e */
[----:B------:R-:W-:Y:S02]  /*6840*/  @!P0 LEA R138, P1, R149, c[0x0][0x168], 0x1 ;  /* 0x00005a00958a8a11 */ /* 0x000fe400078208ff */
[----:B------:R-:W-:Y:S01]  /*6850*/  @!P0 LEA.HI.X R141, R147, c[0x0][0x16c], R146, 0x1, P2 ;  /* 0x00005b00938d8a11 */ /* 0x000fe200010f0c92 */
[----:B------:R-:W-:Y:S01]  /*6860*/  @!PT LDS RZ, [RZ] ;  /* 0x00000000fffff984 */ /* 0x000fe20000000800 */
[----:B------:R-:W-:Y:S01]  /*6870*/  @!PT LDS RZ, [RZ] ;  /* 0x00000000fffff984 */ /* 0x000fe20000000800 */
[----:B------:R-:W-:Y:S01]  /*6880*/  @!PT LDS RZ, [RZ] ;  /* 0x00000000fffff984 */ /* 0x000fe20000000800 */
[----:B------:R1:W-:Y:S01]  /*6890*/  @!P0 LDGSTS.E.BYPASS.LTC128B.128 [R243+0x3000], [R180.64] ;  /* 0x03000000b4f38fae */ /* 0x0003e2000b901d54 */
[----:B--2---:R-:W-:Y:S02]  /*68a0*/  @!P0 LEA R172, P5, R151, c[0x0][0x168], 0x1 ;  /* 0x00005a0097ac8a11 */ /* 0x004fe400078a08ff */
        /* <DEDUP_REMOVED lines=80> */
[----:B------:R-:W-:Y:S01]  /*6db0*/  IMAD.MOV.U32 R136, RZ, RZ, R165 ;  /* 0x000000ffff887224 */ /* 0x000fe200078e00a5 */
[----:B------:R-:W-:Y:S01]  /*6dc0*/  UIMAD UR5, UR5, 0xf0, URZ ;  /* 0x000000f0050578a4 */ /* 0x000fe2000f8e023f */
[----:B------:R-:W-:-:S04]  /*6dd0*/  IMAD.MOV.U32 R137, RZ, RZ, R164 ;  /* 0x000000ffff897224 */ /* 0x000fc800078e00a4 */
[----:B------:R-:W-:-:S05]  /*6de0*/  IMAD.WIDE.U32 R136, R0, 0xf0, R136 ;  /* 0x000000f000887825 */ /* 0x000fca00078e0088 */
        /* <DEDUP_REMOVED lines=8> */
.L_x_1530:
[----:B------:R-:W-:Y:S05]  /*6e70*/  BSYNC B0 ;  /* 0x0000000000007941 */ /* 0x000fea0003800000 */
.L_x_1529:
[----:B------:R-:W0:Y:S01]  /*6e80*/  LDGDEPBAR ;  /* 0x00000000000079af */ /* 0x000e220000000000 */
[----:B------:R-:W-:-:S04]  /*6e90*/  IADD3 R165, P0, R145, R165, RZ ;  /* 0x000000a591a57210 */ /* 0x000fc80007f1e0ff */
[----:B------:R-:W-:Y:S02]  /*6ea0*/  IADD3.X R164, R144, R164, RZ, P0, !PT ;  /* 0x000000a490a47210 */ /* 0x000fe400007fe4ff */
.L_x_1526:
[----:B------:R-:W-:Y:S01]  /*6eb0*/  IADD3 R0, R2, UR25, RZ ;  /* 0x0000001902007c10 */ /* 0x000fe2000fffe0ff */
[----:B------:R-:W-:-:S03]  /*6ec0*/  IMAD.SHL.U32 R237, R4, 0x2, RZ ;  /* 0x0000000204ed7824 */ /* 0x000fc600078e00ff */
[----:B------:R-:W-:Y:S01]  /*6ed0*/  IADD3 R136, R0, 0x1, RZ ;  /* 0x0000000100887810 */ /* 0x000fe20007ffe0ff */
[--C-:B------:R-:W-:Y:S01]  /*6ee0*/  IMAD R234, R236, 0x2, R237.reuse ;  /* 0x00000002ecea7824 */ /* 0x100fe200078e02ed */
[----:B------:R-:W-:Y:S01]  /*6ef0*/  IADD3 R2, R0, 0x8, RZ ;  /* 0x0000000800027810 */ /* 0x000fe20007ffe0ff */
[----:B------:R-:W-:Y:S01]  /*6f00*/  IMAD R233, R3, 0x2, R237 ;  /* 0x0000000203e97824 */ /* 0x000fe200078e02ed */
[C---:B------:R-:W-:Y:S02]  /*6f10*/  ISETP.GE.AND P4, PT, R136.reuse, R179, PT ;  /* 0x000000b38800720c */ /* 0x040fe40003f86270 */
[-C--:B------:R-:W-:Y:S01]  /*6f20*/  ISETP.GE.AND P6, PT, R136, R178.reuse, PT ;  /* 0x000000b28800720c */ /* 0x080fe20003fc6270 */
[----:B------:R-:W-:Y:S01]  /*6f30*/  IMAD R232, R236, 0x2, R233 ;  /* 0x00000002ece87824 */ /* 0x000fe200078e02e9 */
[C---:B------:R-:W-:Y:S02]  /*6f40*/  ISETP.GE.AND P0, PT, R0.reuse, R178, PT ;  /* 0x000000b20000720c */ /* 0x040fe40003f06270 */
[----:B------:R-:W-:-:S02]  /*6f50*/  IADD3 R136, R0, 0x9, RZ ;  /* 0x0000000900887810 */ /* 0x000fc40007ffe0ff */
[-C--:B------:R-:W-:Y:S02]  /*6f60*/  ISETP.GE.AND P2, PT, R2, R179.reuse, PT ;  /* 0x000000b30200720c */ /* 0x080fe40003f46270 */
[----:B------:R-:W-:Y:S02]  /*6f70*/  IADD3 R137, R0, 0x10, RZ ;  /* 0x0000001000897810 */ /* 0x000fe40007ffe0ff */
[-C--:B------:R-:W-:Y:S02]  /*6f80*/  ISETP.GE.AND P1, PT, R2, R178.reuse, PT ;  /* 0x000000b20200720c */ /* 0x080fe40003f26270 */
[----:B------:R-:W-:Y:S02]  /*6f90*/  FSEL R2, R46, -INF , !P0 ;  /* 0xff8000002e027808 */ /* 0x000fe40004000000 */
[C---:B------:R-:W-:Y:S02]  /*6fa0*/  ISETP.GE.AND P0, PT, R136.reuse, R179, PT ;  /* 0x000000b38800720c */ /* 0x040fe40003f06270 */
[----:B------:R-:W-:-:S02]  /*6fb0*/  ISETP.GE.AND P5, PT, R136, R178, PT ;  /* 0x000000b28800720c */ /* 0x000fc40003fa6270 */
[----:B------:R-:W-:Y:S02]  /*6fc0*/  FSEL R207, R47, -INF , !P6 ;  /* 0xff8000002fcf7808 */ /* 0x000fe40007000000 */
[----:B------:R-:W-:Y:S02]  /*6fd0*/  IADD3 R136, R0, 0x11, RZ ;  /* 0x0000001100887810 */ /* 0x000fe40007ffe0ff */
[----:B------:R-:W-:Y:S02]  /*6fe0*/  ISETP.GE.AND P6, PT, R137, R179, PT ;  /* 0x000000b38900720c */ /* 0x000fe40003fc6270 */
[----:B------:R-:W-:Y:S02]  /*6ff0*/  FSEL R47, R40, -INF , !P2 ;  /* 0xff800000282f7808 */ /* 0x000fe40005000000 */
[----:B------:R-:W-:Y:S02]  /*7000*/  IADD3 R40, R0, 0x18, RZ ;  /* 0x0000001800287810 */ /* 0x000fe40007ffe0ff */
[----:B------:R-:W-:-:S02]  /*7010*/  FSEL R209, R42, -INF , !P1 ;  /* 0xff8000002ad17808 */ /* 0x000fc40004800000 */
[----:B------:R-:W-:Y:S02]  /*7020*/  FSEL R208, R43, -INF , !P5 ;  /* 0xff8000002bd07808 */ /* 0x000fe40006800000 */
[-C--:B------:R-:W-:Y:S02]  /*7030*/  ISETP.GE.AND P2, PT, R137, R178.reuse, PT ;  /* 0x000000b28900720c */ /* 0x080fe40003f46270 */
[----:B------:R-:W-:Y:S02]  /*7040*/  ISETP.GE.AND P1, PT, R136, R179, PT ;  /* 0x000000b38800720c */ /* 0x000fe40003f26270 */
[----:B------:R-:W-:Y:S02]  /*7050*/  FSEL R46, R41, -INF , !P0 ;  /* 0xff800000292e7808 */ /* 0x000fe40004000000 */
[----:B------:R-:W-:Y:S02]  /*7060*/  FSEL R43, R36, -INF , !P6 ;  /* 0xff800000242b7808 */ /* 0x000fe40007000000 */
[----:B------:R-:W-:-:S02]  /*7070*/  ISETP.GE.AND P0, PT, R136, R178, PT ;  /* 0x000000b28800720c */ /* 0x000fc40003f06270 */
[----:B------:R-:W-:Y:S02]  /*7080*/  IADD3 R41, R0, 0x19, RZ ;  /* 0x0000001900297810 */ /* 0x000fe40007ffe0ff */
[C---:B------:R-:W-:Y:S02]  /*7090*/  ISETP.GE.AND P5, PT, R40.reuse, R179, PT ;  /* 0x000000b32800720c */ /* 0x040fe40003fa6270 */
[----:B------:R-:W-:Y:S02]  /*70a0*/  ISETP.GE.AND P6, PT, R40, R178, PT ;  /* 0x000000b22800720c */ /* 0x000fe40003fc6270 */
[----:B------:R-:W-:Y:S02]  /*70b0*/  IADD3 R40, R0, 0x20, RZ ;  /* 0x0000002000287810 */ /* 0x000fe40007ffe0ff */
[----:B------:R-:W-:Y:S02]  /*70c0*/  FSEL R38, R38, -INF , !P2 ;  /* 0xff80000026267808 */ /* 0x000fe40005000000 */
[----:B------:R-:W-:-:S02]  /*70d0*/  FSEL R42, R37, -INF , !P1 ;  /* 0xff800000252a7808 */ /* 0x000fc40004800000 */
[CC--:B------:R-:W-:Y:S02]  /*70e0*/  ISETP.GE.AND P2, PT, R41.reuse, R179.reuse, PT ;  /* 0x000000b32900720c */ /* 0x0c0fe40003f46270 */
[----:B------:R-:W-:Y:S02]  /*70f0*/  ISETP.GE.AND P1, PT, R41, R178, PT ;  /* 0x000000b22900720c */ /* 0x000fe40003f26270 */
[----:B------:R-:W-:Y:S02]  /*7100*/  FSEL R39, R39, -INF , !P0 ;  /* 0xff80000027277808 */ /* 0x000fe40004000000 */
[----:B------:R-:W-:Y:S02]  /*7110*/  ISETP.GE.AND P0, PT, R40, R179, PT ;  /* 0x000000b32800720c */ /* 0x000fe40003f06270 */
[----:B------:R-:W-:Y:S02]  /*7120*/  FSEL R41, R32, -INF , !P5 ;  /* 0xff80000020297808 */ /* 0x000fe40006800000 */
[----:B------:R-:W-:-:S02]  /*7130*/  IADD3 R36, R0, 0x21, RZ ;  /* 0x0000002100247810 */ /* 0x000fc40007ffe0ff */
[----:B------:R-:W-:Y:S02]  /*7140*/  IADD3 R32, R0, 0x28, RZ ;  /* 0x0000002800207810 */ /* 0x000fe40007ffe0ff */
[----:B------:R-:W-:Y:S02]  /*7150*/  ISETP.GE.AND P5, PT, R40, R178, PT ;  /* 0x000000b22800720c */ /* 0x000fe40003fa6270 */
[----:B------:R-:W-:Y:S02]  /*7160*/  FSEL R40, R33, -INF , !P2 ;  /* 0xff80000021287808 */ /* 0x000fe40005000000 */
[----:B------:R-:W-:Y:S02]  /*7170*/  FSEL R34, R34, -INF , !P6 ;  /* 0xff80000022227808 */ /* 0x000fe40007000000 */
[----:B------:R-:W-:Y:S02]  /*7180*/  FSEL R35, R35, -INF , !P1 ;  /* 0xff80000023237808 */ /* 0x000fe40004800000 */
[----:B------:R-:W-:-:S02]  /*7190*/  IADD3 R33, R0, 0x29, RZ ;  /* 0x0000002900217810 */ /* 0x000fc40007ffe0ff */
[----:B------:R-:W-:Y:S02]  /*71a0*/  FSEL R199, R28, -INF , !P0 ;  /* 0xff8000001cc77808 */ /* 0x000fe40004000000 */
[CC--:B------:R-:W-:Y:S02]  /*71b0*/  ISETP.GE.AND P6, PT, R36.reuse, R179.reuse, PT ;  /* 0x000000b32400720c */ /* 0x0c0fe40003fc6270 */
[-C--:B------:R-:W-:Y:S02]  /*71c0*/  ISETP.GE.AND P2, PT, R36, R178.reuse, PT ;  /* 0x000000b22400720c */ /* 0x080fe40003f46270 */
[C---:B------:R-:W-:Y:S02]  /*71d0*/  ISETP.GE.AND P1, PT, R32.reuse, R179, PT ;  /* 0x000000b32000720c */ /* 0x040fe40003f26270 */
[----:B------:R-:W-:Y:S02]  /*71e0*/  ISETP.GE.AND P0, PT, R32, R178, PT ;  /* 0x000000b22000720c */ /* 0x000fe40003f06270 */
[----:B------:R-:W-:-:S02]  /*71f0*/  IADD3 R32, R0, 0x30, RZ ;  /* 0x0000003000207810 */ /* 0x000fc40007ffe0ff */
[----:B------:R-:W-:Y:S02]  /*7200*/  FSEL R206, R30, -INF , !P5 ;  /* 0xff8000001ece7808 */ /* 0x000fe40006800000 */
[-C--:B------:R-:W-:Y:S02]  /*7210*/  ISETP.GE.AND P5, PT, R33, R179.reuse, PT ;  /* 0x000000b32100720c */ /* 0x080fe40003fa6270 */
[----:B------:R-:W-:Y:S02]  /*7220*/  FSEL R197, R29, -INF , !P6 ;  /* 0xff8000001dc57808 */ /* 0x000fe40007000000 */
[----:B------:R-:W-:Y:S02]  /*7230*/  FSEL R205, R31, -INF , !P2 ;  /* 0xff8000001fcd7808 */ /* 0x000fe40005000000 */
[----:B------:R-:W-:Y:S02]  /*7240*/  ISETP.GE.AND P6, PT, R33, R178, PT ;  /* 0x000000b22100720c */ /* 0x000fe40003fc6270 */
[----:B------:R-:W-:-:S02]  /*7250*/  ISETP.GE.AND P2, PT, R32, R179, PT ;  /* 0x000000b32000720c */ /* 0x000fc40003f46270 */
[----:B------:R-:W-:Y:S02]  /*7260*/  FSEL R198, R24, -INF , !P1 ;  /* 0xff80000018c67808 */ /* 0x000fe40004800000 */
[C---:B------:R-:W-:Y:S02]  /*7270*/  IADD3 R28, R0.reuse, 0x31, RZ ;  /* 0x00000031001c7810 */ /* 0x040fe40007ffe0ff */
[----:B------:R-:W-:Y:S02]  /*7280*/  IADD3 R24, R0, 0x38, RZ ;  /* 0x0000003800187810 */ /* 0x000fe40007ffe0ff */
[----:B------:R-:W-:Y:S02]  /*7290*/  ISETP.GE.AND P1, PT, R32, R178, PT ;  /* 0x000000b22000720c */ /* 0x000fe40003f26270 */
[----:B------:R-:W-:Y:S02]  /*72a0*/  FSEL R196, R25, -INF , !P5 ;  /* 0xff80000019c47808 */ /* 0x000fe40006800000 */
[----:B------:R-:W-:-:S02]  /*72b0*/  IADD3 R25, R0, 0x39, RZ ;  /* 0x0000003900197810 */ /* 0x000fc40007ffe0ff */
[----:B------:R-:W-:Y:S02]  /*72c0*/  FSEL R204, R26, -INF , !P0 ;  /* 0xff8000001acc7808 */ /* 0x000fe40004000000 */
[----:B------:R-:W-:Y:S02]  /*72d0*/  FSEL R201, R27, -INF , !P6 ;  /* 0xff8000001bc97808 */ /* 0x000fe40007000000 */
[----:B-1----:R-:W-:Y:S02]  /*72e0*/  FSEL R140, R20, -INF , !P2 ;  /* 0xff800000148c7808 */ /* 0x002fe40005000000 */
[CC--:B------:R-:W-:Y:S02]  /*72f0*/  ISETP.GE.AND P0, PT, R28.reuse, R179.reuse, PT ;  /* 0x000000b31c00720c */ /* 0x0c0fe40003f06270 */
[-C--:B------:R-:W-:Y:S02]  /*7300*/  ISETP.GE.AND P5, PT, R28, R178.reuse, PT ;  /* 0x000000b21c00720c */ /* 0x080fe40003fa6270 */
[C---:B------:R-:W-:Y:S01]  /*7310*/  ISETP.GE.AND P6, PT, R24.reuse, R179, PT ;  /* 0x000000b31800720c */ /* 0x040fe20003fc6270 */
[----:B------:R-:W-:Y:S01]  /*7320*/  LDSM.16.MT88.4 R28, [R234+0xa800] ;  /* 0x00a80000ea1c783b */ /* 0x000fe20000004200 */
[----:B------:R-:W-:-:S02]  /*7330*/  ISETP.GE.AND P2, PT, R24, R178, PT ;  /* 0x000000b21800720c */ /* 0x000fc40003f46270 */
[----:B------:R-:W-:Y:S02]  /*7340*/  IADD3 R24, R0, 0x40, RZ ;  /* 0x0000004000187810 */ /* 0x000fe40007ffe0ff */
[----:B------:R-:W-:Y:S02]  /*7350*/  FSEL R137, R22, -INF , !P1 ;  /* 0xff80000016897808 */ /* 0x000fe40004800000 */
[----:B------:R-:W-:Y:S02]  /*7360*/  ISETP.GE.AND P1, PT, R25, R179, PT ;  /* 0x000000b31900720c */ /* 0x000fe40003f26270 */
[----:B------:R-:W-:Y:S02]  /*7370*/  FSEL R141, R21, -INF , !P0 ;  /* 0xff800000158d7808 */ /* 0x000fe40004000000 */
[----:B------:R-:W-:Y:S02]  /*7380*/  FSEL R136, R23, -INF , !P5 ;  /* 0xff80000017887808 */ /* 0x000fe40006800000 */
[----:B------:R-:W-:-:S02]  /*7390*/  ISETP.GE.AND P0, PT, R25, R178, PT ;  /* 0x000000b21900720c */ /* 0x000fc40003f06270 */
[----:B------:R-:W-:Y:S02]  /*73a0*/  ISETP.GE.AND P5, PT, R24, R179, PT ;  /* 0x000000b31800720c */ /* 0x000fe40003fa6270 */
[----:B------:R-:W-:Y:S02]  /*73b0*/  FSEL R142, R16, -INF , !P6 ;  /* 0xff800000108e7808 */ /* 0x000fe40007000000 */
[----:B------:R-:W-:Y:S02]  /*73c0*/  IADD3 R20, R0, 0x41, RZ ;  /* 0x0000004100147810 */ /* 0x000fe40007ffe0ff */
[----:B------:R-:W-:Y:S02]  /*73d0*/  ISETP.GE.AND P6, PT, R24, R178, PT ;  /* 0x000000b21800720c */ /* 0x000fe40003fc6270 */
[----:B------:R-:W-:Y:S02]  /*73e0*/  IADD3 R16, R0, 0x48, RZ ;  /* 0x0000004800107810 */ /* 0x000fe40007ffe0ff */
[----:B------:R-:W-:-:S02]  /*73f0*/  FSEL R143, R17, -INF , !P1 ;  /* 0xff800000118f7808 */ /* 0x000fc40004800000 */
[----:B------:R-:W-:Y:S02]  /*7400*/  IADD3 R17, R0, 0x49, RZ ;  /* 0x0000004900117810 */ /* 0x000fe40007ffe0ff */
[----:B------:R-:W-:Y:S02]  /*7410*/  FSEL R138, R18, -INF , !P2 ;  /* 0xff800000128a7808 */ /* 0x000fe40005000000 */
[----:B------:R-:W-:Y:S02]  /*7420*/  FSEL R139, R19, -INF , !P0 ;  /* 0xff800000138b7808 */ /* 0x000fe40004000000 */
[----:B------:R-:W-:Y:S02]  /*7430*/  FSEL R151, R12, -INF , !P5 ;  /* 0xff8000000c977808 */ /* 0x000fe40006800000 */
[C---:B------:R-:W-:Y:S02]  /*7440*/  ISETP.GE.AND P2, PT, R20.reuse, R179, PT ;  /* 0x000000b31400720c */ /* 0x040fe40003f46270 */
[----:B------:R-:W-:-:S02]  /*7450*/  ISETP.GE.AND P1, PT, R20, R178, PT ;  /* 0x000000b21400720c */ /* 0x000fc40003f26270 */
[CC--:B------:R-:W-:Y:S01]  /*7460*/  ISETP.GE.AND P0, PT, R16.reuse, R179.reuse, PT ;  /* 0x000000b31000720c */ /* 0x0c0fe20003f06270 */
[----:B------:R-:W-:Y:S01]  /*7470*/  LDSM.16.MT88.4 R20, [R237+0xa000] ;  /* 0x00a00000ed14783b */ /* 0x000fe20000004200 */
[----:B------:R-:W-:Y:S02]  /*7480*/  ISETP.GE.AND P5, PT, R16, R178, PT ;  /* 0x000000b21000720c */ /* 0x000fe40003fa6270 */
[----:B------:R-:W-:Y:S02]  /*7490*/  FSEL R146, R14, -INF , !P6 ;  /* 0xff8000000e927808 */ /* 0x000fe40007000000 */
[C---:B------:R-:W-:Y:S02]  /*74a0*/  IADD3 R16, R0.reuse, 0x50, RZ ;  /* 0x0000005000107810 */ /* 0x040fe40007ffe0ff */
[----:B------:R-:W-:Y:S02]  /*74b0*/  ISETP.GE.AND P6, PT, R17, R179, PT ;  /* 0x000000b31100720c */ /* 0x000fe40003fc6270 */
[----:B------:R-:W-:-:S02]  /*74c0*/  IADD3 R12, R0, 0x51, RZ ;  /* 0x00000051000c7810 */ /* 0x000fc40007ffe0ff */
[----:B------:R-:W-:Y:S02]  /*74d0*/  FSEL R152, R13, -INF , !P2 ;  /* 0xff8000000d987808 */ /* 0x000fe40005000000 */
[----:B------:R-:W-:Y:S02]  /*74e0*/  FSEL R145, R15, -INF , !P1 ;  /* 0xff8000000f917808 */ /* 0x000fe40004800000 */
[----:B------:R-:W-:Y:S02]  /*74f0*/  FSEL R153, R8, -INF , !P0 ;  /* 0xff80000008997808 */ /* 0x000fe40004000000 */
[----:B------:R-:W-:Y:S02]  /*7500*/  FSEL R149, R10, -INF , !P5 ;  /* 0xff8000000a957808 */ /* 0x000fe40006800000 */
[----:B------:R-:W-:Y:S02]  /*7510*/  ISETP.GE.AND P2, PT, R17, R178, PT ;  /* 0x000000b21100720c */ /* 0x000fe40003f46270 */
[----:B------:R-:W-:-:S02]  /*7520*/  ISETP.GE.AND P1, PT, R16, R179, PT ;  /* 0x000000b31000720c */ /* 0x000fc40003f26270 */
[----:B------:R-:W-:Y:S02]  /*7530*/  ISETP.GE.AND P0, PT, R16, R178, PT ;  /* 0x000000b21000720c */ /* 0x000fe40003f06270 */
[----:B------:R-:W-:Y:S02]  /*7540*/  ISETP.GE.AND P5, PT, R12, R179, PT ;  /* 0x000000b30c00720c */ /* 0x000fe40003fa6270 */
[----:B------:R-:W-:Y:S02]  /*7550*/  FSEL R154, R9, -INF , !P6 ;  /* 0xff800000099a7808 */ /* 0x000fe40007000000 */
[C---:B------:R-:W-:Y:S02]  /*7560*/  IADD3 R8, R0.reuse, 0x58, RZ ;  /* 0x0000005800087810 */ /* 0x040fe40007ffe0ff */
[----:B------:R-:W-:Y:S02]  /*7570*/  IADD3 R9, R0, 0x59, RZ ;  /* 0x0000005900097810 */ /* 0x000fe40007ffe0ff */
[----:B------:R-:W-:-:S02]  /*7580*/  FSEL R150, R11, -INF , !P2 ;  /* 0xff8000000b967808 */ /* 0x000fc40005000000 */
[----:B------:R-:W-:Y:S02]  /*7590*/  FSEL R160, R52, -INF , !P1 ;  /* 0xff80000034a07808 */ /* 0x000fe40004800000 */
[----:B------:R-:W-:Y:S02]  /*75a0*/  FSEL R156, R54, -INF , !P0 ;  /* 0xff800000369c7808 */ /* 0x000fe40004000000 */
[----:B------:R-:W-:Y:S02]  /*75b0*/  FSEL R163, R53, -INF , !P5 ;  /* 0xff80000035a37808 */ /* 0x000fe40006800000 */
[-C--:B------:R-:W-:Y:S02]  /*75c0*/  ISETP.GE.AND P6, PT, R12, R178.reuse, PT ;  /* 0x000000b20c00720c */ /* 0x080fe40003fc6270 */
[C---:B------:R-:W-:Y:S02]  /*75d0*/  ISETP.GE.AND P2, PT, R8.reuse, R179, PT ;  /* 0x000000b30800720c */ /* 0x040fe40003f46270 */
[----:B------:R-:W-:-:S02]  /*75e0*/  ISETP.GE.AND P1, PT, R8, R178, PT ;  /* 0x000000b20800720c */ /* 0x000fc40003f26270 */
[C---:B------:R-:W-:Y:S02]  /*75f0*/  ISETP.GE.AND P0, PT, R9.reuse, R179, PT ;  /* 0x000000b30900720c */ /* 0x040fe40003f06270 */
[----:B------:R-:W-:Y:S02]  /*7600*/  ISETP.GE.AND P5, PT, R9, R178, PT ;  /* 0x000000b20900720c */ /* 0x000fe40003fa6270 */
[C---:B------:R-:W-:Y:S02]  /*7610*/  IADD3 R8, R0.reuse, 0x60, RZ ;  /* 0x0000006000087810 */ /* 0x040fe40007ffe0ff */
[----:B------:R-:W-:Y:S02]  /*7620*/  IADD3 R9, R0, 0x61, RZ ;  /* 0x0000006100097810 */ /* 0x000fe40007ffe0ff */
[----:B------:R-:W-:Y:S02]  /*7630*/  FSEL R155, R55, -INF , !P6 ;  /* 0xff800000379b7808 */ /* 0x000fe40007000000 */
[----:B------:R-:W-:Y:S01]  /*7640*/  FSEL R170, R48, -INF , !P2 ;  /* 0xff80000030aa7808 */ /* 0x000fe20005000000 */
[----:B------:R-:W-:Y:S01]  /*7650*/  LDSM.16.MT88.4 R52, [R232+0xa800] ;  /* 0x00a80000e834783b */ /* 0x000fe20000004200 */
        /* <DEDUP_REMOVED lines=9> */
[----:B------:R-:W-:Y:S01]  /*76f0*/  FSEL R185, R132, -INF , !P6 ;  /* 0xff80000084b97808 */ /* 0x000fe20007000000 */
[----:B------:R-:W-:Y:S01]  /*7700*/  LDSM.16.MT88.4 R48, [R232+0xa000] ;  /* 0x00a00000e830783b */ /* 0x000fe20000004200 */
        /* <DEDUP_REMOVED lines=41> */
[-C--:B------:R-:W-:Y:S02]  /*79a0*/  ISETP.GE.AND P2, PT, R8, R178.reuse, PT ;  /* 0x000000b20800720c */ /* 0x080fe40003f46270 */
[C---:B------:R-:W-:Y:S02]  /*79b0*/  ISETP.GE.AND P1, PT, R9.reuse, R179, PT ;  /* 0x000000b30900720c */ /* 0x040fe40003f26270 */
[----:B------:R-:W-:Y:S02]  /*79c0*/  ISETP.GE.AND P0, PT, R9, R178, PT ;  /* 0x000000b20900720c */ /* 0x000fe40003f06270 */
[----:B------:R-:W-:-:S02]  /*79d0*/  FSEL R192, R123, -INF , !P6 ;  /* 0xff8000007bc07808 */ /* 0x000fc40007000000 */
[----:B------:R-:W-:Y:S02]  /*79e0*/  IADD3 R9, R0, 0x91, RZ ;  /* 0x0000009100097810 */ /* 0x000fe40007ffe0ff */
[-C--:B------:R-:W-:Y:S02]  /*79f0*/  ISETP.GE.AND P6, PT, R8, R179.reuse, PT ;  /* 0x000000b30800720c */ /* 0x080fe40003fc6270 */
[----:B------:R-:W-:Y:S02]  /*7a00*/  IADD3 R8, R0, 0x90, RZ ;  /* 0x0000009000087810 */ /* 0x000fe40007ffe0ff */
[----:B------:R-:W-:Y:S02]  /*7a10*/  FSEL R173, R114, -INF , !P2 ;  /* 0xff80000072ad7808 */ /* 0x000fe40005000000 */
[----:B------:R-:W-:Y:S02]  /*7a20*/  FSEL R161, R113, -INF , !P1 ;  /* 0xff80000071a17808 */ /* 0x000fe40004800000 */
[----:B------:R-:W-:-:S02]  /*7a30*/  ISETP.GE.AND P2, PT, R9, R179, PT ;  /* 0x000000b30900720c */ /* 0x000fc40003f46270 */
[-C--:B------:R-:W-:Y:S02]  /*7a40*/  ISETP.GE.AND P1, PT, R9, R178.reuse, PT ;  /* 0x000000b20900720c */ /* 0x080fe40003f26270 */
[----:B------:R-:W-:Y:S02]  /*7a50*/  FSEL R180, R119, -INF , !P5 ;  /* 0xff80000077b47808 */ /* 0x000fe40006800000 */
[----:B------:R-:W-:Y:S02]  /*7a60*/  FSEL R168, R112, -INF , !P6 ;  /* 0xff80000070a87808 */ /* 0x000fe40007000000 */
[----:B------:R-:W-:Y:S02]  /*7a70*/  FMNMX.FTZ R9, R2, R207, !PT ;  /* 0x000000cf02097209 */ /* 0x000fe40007810000 */
[C---:B------:R-:W-:Y:S02]  /*7a80*/  ISETP.GE.AND P5, PT, R8.reuse, R179, PT ;  /* 0x000000b30800720c */ /* 0x040fe40003fa6270 */
[----:B------:R-:W-:-:S02]  /*7a90*/  ISETP.GE.AND P6, PT, R8, R178, PT ;  /* 0x000000b20800720c */ /* 0x000fc40003fc6270 */
[----:B------:R-:W-:Y:S02]  /*7aa0*/  IADD3 R8, R0, 0x98, RZ ;  /* 0x0000009800087810 */ /* 0x000fe40007ffe0ff */
[----:B------:R-:W-:Y:S02]  /*7ab0*/  FMNMX.FTZ R9, R209, R9, !PT ;  /* 0x00000009d1097209 */ /* 0x000fe40007810000 */
[----:B------:R-:W-:Y:S02]  /*7ac0*/  FSEL R172, R115, -INF , !P0 ;  /* 0xff80000073ac7808 */ /* 0x000fe40004000000 */
[----:B------:R-:W-:Y:S02]  /*7ad0*/  FSEL R45, R45, -INF , !P4 ;  /* 0xff8000002d2d7808 */ /* 0x000fe40006000000 */
[C---:B------:R-:W-:Y:S02]  /*7ae0*/  ISETP.GE.AND P4, PT, R8.reuse, R179, PT ;  /* 0x000000b30800720c */ /* 0x040fe40003f86270 */
[----:B------:R-:W-:-:S02]  /*7af0*/  ISETP.GE.AND P0, PT, R8, R178, PT ;  /* 0x000000b20800720c */ /* 0x000fc40003f06270 */
[----:B------:R-:W-:Y:S02]  /*7b00*/  IADD3 R8, R0, 0x99, RZ ;  /* 0x0000009900087810 */ /* 0x000fe40007ffe0ff */
[----:B------:R-:W-:Y:S02]  /*7b10*/  FSEL R135, R108, -INF , !P5 ;  /* 0xff8000006c877808 */ /* 0x000fe40006800000 */
[----:B------:R-:W-:Y:S02]  /*7b20*/  ISETP.GE.AND P5, PT, R0, R179, PT ;  /* 0x000000b30000720c */ /* 0x000fe40003fa6270 */
[----:B------:R-:W-:Y:S02]  /*7b30*/  FMNMX.FTZ R9, R208, R9, !PT ;  /* 0x00000009d0097209 */ /* 0x000fe40007810000 */
[----:B------:R-:W-:Y:S02]  /*7b40*/  FSEL R158, R110, -INF , !P6 ;  /* 0xff8000006e9e7808 */ /* 0x000fe40007000000 */
[----:B------:R-:W-:-:S02]  /*7b50*/  FSEL R109, R109, -INF , !P2 ;  /* 0xff8000006d6d7808 */ /* 0x000fc40005000000 */
[C---:B------:R-:W-:Y:S02]  /*7b60*/  ISETP.GE.AND P6, PT, R8.reuse, R179, PT ;  /* 0x000000b30800720c */ /* 0x040fe40003fc6270 */
[----:B------:R-:W-:Y:S02]  /*7b70*/  ISETP.GE.AND P2, PT, R8, R178, PT ;  /* 0x000000b20800720c */ /* 0x000fe40003f46270 */
[----:B------:R-:W-:Y:S02]  /*7b80*/  FMNMX.FTZ R8, R38, R9, !PT ;  /* 0x0000000926087209 */ /* 0x000fe40007810000 */
[----:B------:R-:W-:Y:S02]  /*7b90*/  FSEL R44, R44, -INF , !P5 ;  /* 0xff8000002c2c7808 */ /* 0x000fe40006800000 */
[----:B------:R-:W-:Y:S02]  /*7ba0*/  FMNMX.FTZ R8, R39, R8, !PT ;  /* 0x0000000827087209 */ /* 0x000fe40007810000 */
[----:B------:R-:W-:-:S02]  /*7bb0*/  FMNMX.FTZ R11, R44, R45, !PT ;  /* 0x0000002d2c0b7209 */ /* 0x000fc40007810000 */
[----:B------:R-:W-:Y:S02]  /*7bc0*/  IADD3 R9, R0, 0xa0, RZ ;  /* 0x000000a000097810 */ /* 0x000fe40007ffe0ff */
[----:B------:R-:W-:Y:S02]  /*7bd0*/  FMNMX.FTZ R8, R34, R8, !PT ;  /* 0x0000000822087209 */ /* 0x000fe40007810000 */
[----:B------:R-:W-:Y:S02]  /*7be0*/  FMNMX.FTZ R11, R47, R11, !PT ;  /* 0x0000000b2f0b7209 */ /* 0x000fe40007810000 */
[----:B------:R-:W-:Y:S02]  /*7bf0*/  FSEL R148, R111, -INF , !P1 ;  /* 0xff8000006f947808 */ /* 0x000fe40004800000 */
[C---:B------:R-:W-:Y:S02]  /*7c00*/  ISETP.GE.AND P5, PT, R9.reuse, R179, PT ;  /* 0x000000b30900720c */ /* 0x040fe40003fa6270 */
[----:B------:R-:W-:-:S02]  /*7c10*/  ISETP.GE.AND P1, PT, R9, R178, PT ;  /* 0x000000b20900720c */ /* 0x000fc40003f26270 */
[----:B------:R-:W-:Y:S02]  /*7c20*/  IADD3 R9, R0, 0xa1, RZ ;  /* 0x000000a100097810 */ /* 0x000fe40007ffe0ff */
[----:B------:R-:W-:Y:S02]  /*7c30*/  FMNMX.FTZ R8, R35, R8, !PT ;  /* 0x0000000823087209 */ /* 0x000fe40007810000 */
[----:B------:R-:W-:Y:S02]  /*7c40*/  FMNMX.FTZ R11, R46, R11, !PT ;  /* 0x0000000b2e0b7209 */ /* 0x000fe40007810000 */
[----:B------:R-:W-:Y:S02]  /*7c50*/  FSEL R129, R104, -INF , !P4 ;  /* 0xff80000068817808 */ /* 0x000fe40006000000 */
[----:B------:R-:W-:Y:S02]  /*7c60*/  FSEL R147, R106, -INF , !P0 ;  /* 0xff8000006a937808 */ /* 0x000fe40004000000 */
[----:B------:R-:W-:-:S02]  /*7c70*/  ISETP.GE.AND P4, PT, R9, R179, PT ;  /* 0x000000b30900720c */ /* 0x000fc40003f86270 */
[----:B------:R-:W-:Y:S02]  /*7c80*/  ISETP.GE.AND P0, PT, R9, R178, PT ;  /* 0x000000b20900720c */ /* 0x000fe40003f06270 */
        /* <DEDUP_REMOVED lines=43> */
[----:B------:R-:W-:Y:S02]  /*7f40*/  FMNMX.FTZ R11, R152, R11, !PT ;  /* 0x0000000b980b7209 */ /* 0x000fe40007810000 */
[----:B------:R-:W-:Y:S02]  /*7f50*/  FSEL R101, R101, -INF , !P4 ;  /* 0xff80000065657808 */ /* 0x000fe40006000000 */
[----:B------:R-:W-:Y:S02]  /*7f60*/  FSEL R103, R103, -INF , !P0 ;  /* 0xff80000067677808 */ /* 0x000fe40004000000 */
        /* <DEDUP_REMOVED lines=117> */
[----:B------:R-:W-:Y:S02]  /*86c0*/  FSEL R79, R79, -INF , !P0 ;  /* 0xff8000004f4f7808 */ /* 0x000fe40004000000 */
[----:B------:R-:W-:Y:S02]  /*86d0*/  FMNMX.FTZ R11, R78, R11, !PT ;  /* 0x0000000b4e0b7209 */ /* 0x000fe40007810000 */
[----:B------:R-:W-:Y:S02]  /*86e0*/  FMNMX.FTZ R12, R84, R12, !PT ;  /* 0x0000000c540c7209 */ /* 0x000fe40007810000 */
[----:B------:R-:W-:-:S02]  /*86f0*/  IADD3 R10, R0, 0xe0, RZ ;  /* 0x000000e0000a7810 */ /* 0x000fc40007ffe0ff */
[----:B------:R-:W-:Y:S02]  /*8700*/  FMNMX.FTZ R11, R79, R11, !PT ;  /* 0x0000000b4f0b7209 */ /* 0x000fe40007810000 */
[----:B------:R-:W-:Y:S02]  /*8710*/  FMNMX.FTZ R12, R85, R12, !PT ;  /* 0x0000000c550c7209 */ /* 0x000fe40007810000 */
[----:B------:R-:W-:Y:S02]  /*8720*/  ISETP.GE.AND P0, PT, R10, R178, PT ;  /* 0x000000b20a00720c */ /* 0x000fe40003f06270 */
[----:B------:R-:W-:Y:S02]  /*8730*/  FSEL R75, R75, -INF , !P1 ;  /* 0xff8000004b4b7808 */ /* 0x000fe40004800000 */
[----:B------:R-:W-:Y:S02]  /*8740*/  FMNMX.FTZ R11, R74, R11, !PT ;  /* 0x0000000b4a0b7209 */ /* 0x000fe40007810000 */
[----:B------:R-:W-:-:S02]  /*8750*/  FMNMX.FTZ R12, R80, R12, !PT ;  /* 0x0000000c500c7209 */ /* 0x000fc40007810000 */
[----:B------:R-:W-:Y:S02]  /*8760*/  FSEL R77, R77, -INF , !P4 ;  /* 0xff8000004d4d7808 */ /* 0x000fe40006000000 */
[----:B------:R-:W-:Y:S02]  /*8770*/  ISETP.GE.AND P4, PT, R10, R179, PT ;  /* 0x000000b30a00720c */ /* 0x000fe40003f86270 */
[----:B------:R-:W-:Y:S02]  /*8780*/  IADD3 R10, R0, 0xe8, RZ ;  /* 0x000000e8000a7810 */ /* 0x000fe40007ffe0ff */
[----:B------:R-:W-:Y:S02]  /*8790*/  FSEL R70, R70, -INF , !P0 ;  /* 0xff80000046467808 */ /* 0x000fe40004000000 */
[----:B------:R-:W-:Y:S02]  /*87a0*/  FMNMX.FTZ R11, R75, R11, !PT ;  /* 0x0000000b4b0b7209 */ /* 0x000fe40007810000 */
[----:B------:R-:W-:-:S02]  /*87b0*/  FMNMX.FTZ R12, R81, R12, !PT ;  /* 0x0000000c510c7209 */ /* 0x000fc40007810000 */
[----:B------:R-:W-:Y:S02]  /*87c0*/  ISETP.GE.AND P1, PT, R10, R178, PT ;  /* 0x000000b20a00720c */ /* 0x000fe40003f26270 */
[----:B------:R-:W-:Y:S02]  /*87d0*/  IADD3 R8, R0, 0xe9, RZ ;  /* 0x000000e900087810 */ /* 0x000fe40007ffe0ff */
[----:B------:R-:W-:Y:S02]  /*87e0*/  FSEL R71, R71, -INF , !P2 ;  /* 0xff80000047477808 */ /* 0x000fe40005000000 */
[----:B------:R-:W-:Y:S02]  /*87f0*/  FMNMX.FTZ R11, R70, R11, !PT ;  /* 0x0000000b460b7209 */ /* 0x000fe40007810000 */
[----:B------:R-:W-:Y:S02]  /*8800*/  FMNMX.FTZ R12, R76, R12, !PT ;  /* 0x0000000c4c0c7209 */ /* 0x000fe40007810000 */
[----:B------:R-:W-:-:S02]  /*8810*/  FSEL R73, R73, -INF , !P5 ;  /* 0xff80000049497808 */ /* 0x000fc40006800000 */
[----:B------:R-:W-:Y:S02]  /*8820*/  ISETP.GE.AND P5, PT, R10, R179, PT ;  /* 0x000000b30a00720c */ /* 0x000fe40003fa6270 */
[----:B------:R-:W-:Y:S02]  /*8830*/  ISETP.GE.AND P0, PT, R8, R178, PT ;  /* 0x000000b20800720c */ /* 0x000fe40003f06270 */
[----:B------:R-:W-:Y:S02]  /*8840*/  IADD3 R10, R0, 0xf0, RZ ;  /* 0x000000f0000a7810 */ /* 0x000fe40007ffe0ff */
[----:B------:R-:W-:Y:S02]  /*8850*/  FSEL R66, R66, -INF , !P1 ;  /* 0xff80000042427808 */ /* 0x000fe40004800000 */
[----:B------:R-:W-:Y:S02]  /*8860*/  FMNMX.FTZ R11, R71, R11, !PT ;  /* 0x0000000b470b7209 */ /* 0x000fe40007810000 */
[----:B------:R-:W-:-:S02]  /*8870*/  FMNMX.FTZ R12, R77, R12, !PT ;  /* 0x0000000c4d0c7209 */ /* 0x000fc40007810000 */
[----:B------:R-:W-:Y:S02]  /*8880*/  IADD3 R9, R0, 0xf1, RZ ;  /* 0x000000f100097810 */ /* 0x000fe40007ffe0ff */
[----:B------:R-:W-:Y:S02]  /*8890*/  ISETP.GE.AND P1, PT, R10, R178, PT ;  /* 0x000000b20a00720c */ /* 0x000fe40003f26270 */
[----:B------:R-:W-:Y:S02]  /*88a0*/  FSEL R67, R67, -INF , !P0 ;  /* 0xff80000043437808 */ /* 0x000fe40004000000 */
[----:B------:R-:W-:Y:S02]  /*88b0*/  FMNMX.FTZ R11, R66, R11, !PT ;  /* 0x0000000b420b7209 */ /* 0x000fe40007810000 */
[----:B------:R-:W-:Y:S02]  /*88c0*/  FMNMX.FTZ R12, R72, R12, !PT ;  /* 0x0000000c480c7209 */ /* 0x000fe40007810000 */
[----:B------:R-:W-:-:S02]  /*88d0*/  FSEL R68, R68, -INF , !P4 ;  /* 0xff80000044447808 */ /* 0x000fc40006000000 */
[----:B------:R-:W-:Y:S02]  /*88e0*/  ISETP.GE.AND P4, PT, R8, R179, PT ;  /* 0x000000b30800720c */ /* 0x000fe40003f86270 */
[----:B------:R-:W-:Y:S02]  /*88f0*/  IADD3 R8, R0, 0xf8, RZ ;  /* 0x000000f800087810 */ /* 0x000fe40007ffe0ff */
[----:B------:R-:W-:Y:S02]  /*8900*/  ISETP.GE.AND P0, PT, R9, R178, PT ;  /* 0x000000b20900720c */ /* 0x000fe40003f06270 */
[----:B------:R-:W-:Y:S02]  /*8910*/  FSEL R62, R62, -INF , !P1 ;  /* 0xff8000003e3e7808 */ /* 0x000fe40004800000 */
[----:B------:R-:W-:Y:S02]  /*8920*/  FMNMX.FTZ R11, R67, R11, !PT ;  /* 0x0000000b430b7209 */ /* 0x000fe40007810000 */
[----:B------:R-:W-:-:S02]  /*8930*/  FMNMX.FTZ R12, R73, R12, !PT ;  /* 0x0000000c490c7209 */ /* 0x000fc40007810000 */
[----:B------:R-:W-:Y:S02]  /*8940*/  IADD3 R0, R0, 0xf9, RZ ;  /* 0x000000f900007810 */ /* 0x000fe40007ffe0ff */
[----:B------:R-:W-:Y:S02]  /*8950*/  FSEL R69, R69, -INF , !P6 ;  /* 0xff80000045457808 */ /* 0x000fe40007000000 */
[----:B------:R-:W-:Y:S02]  /*8960*/  ISETP.GE.AND P1, PT, R8, R178, PT ;  /* 0x000000b20800720c */ /* 0x000fe40003f26270 */
[----:B------:R-:W-:Y:S02]  /*8970*/  FSEL R63, R63, -INF , !P0 ;  /* 0xff8000003f3f7808 */ /* 0x000fe40004000000 */
[----:B------:R-:W-:Y:S02]  /*8980*/  FMNMX.FTZ R11, R62, R11, !PT ;  /* 0x0000000b3e0b7209 */ /* 0x000fe40007810000 */
[----:B------:R-:W-:-:S02]  /*8990*/  FMNMX.FTZ R12, R68, R12, !PT ;  /* 0x0000000c440c7209 */ /* 0x000fc40007810000 */
[----:B------:R-:W-:Y:S02]  /*89a0*/  ISETP.GE.AND P0, PT, R0, R178, PT ;  /* 0x000000b20000720c */ /* 0x000fe40003f06270 */
[----:B------:R-:W-:Y:S02]  /*89b0*/  FSEL R104, R58, -INF , !P1 ;  /* 0xff8000003a687808 */ /* 0x000fe40004800000 */
[----:B------:R-:W-:Y:S02]  /*89c0*/  FMNMX.FTZ R11, R63, R11, !PT ;  /* 0x0000000b3f0b7209 */ /* 0x000fe40007810000 */
[----:B------:R-:W-:Y:S02]  /*89d0*/  FSEL R64, R64, -INF , !P5 ;  /* 0xff80000040407808 */ /* 0x000fe40006800000 */
[----:B------:R-:W-:Y:S02]  /*89e0*/  FMNMX.FTZ R12, R69, R12, !PT ;  /* 0x0000000c450c7209 */ /* 0x000fe40007810000 */
[----:B------:R-:W-:-:S02]  /*89f0*/  FSEL R106, R59, -INF , !P0 ;  /* 0xff8000003b6a7808 */ /* 0x000fc40004000000 */
        /* <DEDUP_REMOVED lines=9> */
[-C--:B------:R-:W-:Y:S02]  /*8a90*/  ISETP.GE.AND P0, PT, R8, R179.reuse, PT ;  /* 0x000000b30800720c */ /* 0x080fe40003f06270 */
[----:B------:R-:W-:Y:S02]  /*8aa0*/  FSEL R61, R61, -INF , !P1 ;  /* 0xff8000003d3d7808 */ /* 0x000fe40004800000 */
[----:B------:R-:W-:Y:S02]  /*8ab0*/  FMNMX.FTZ R12, R60, R12, !PT ;  /* 0x0000000c3c0c7209 */ /* 0x000fe40007810000 */
[----:B------:R-:W-:-:S02]  /*8ac0*/  ISETP.GE.AND P1, PT, R0, R179, PT ;  /* 0x000000b30000720c */ /* 0x000fc40003f26270 */
[----:B------:R-:W-:Y:S02]  /*8ad0*/  FSEL R107, R56, -INF , !P0 ;  /* 0xff800000386b7808 */ /* 0x000fe40004000000 */
[----:B------:R-:W-:Y:S02]  /*8ae0*/  FMNMX.FTZ R12, R61, R12, !PT ;  /* 0x0000000c3d0c7209 */ /* 0x000fe40007810000 */
[----:B------:R-:W-:Y:S02]  /*8af0*/  FSEL R115, R57, -INF , !P1 ;  /* 0xff80000039737808 */ /* 0x000fe40004800000 */
[----:B------:R-:W-:Y:S01]  /*8b00*/  FMNMX.FTZ R11, R107, R12, !PT ;  /* 0x0000000c6b0b7209 */ /* 0x000fe20007810000 */
[----:B------:R-:W-:Y:S03]  /*8b10*/  LDSM.16.MT88.4 R56, [R233+0xa800] ;  /* 0x00a80000e938783b */ /* 0x000fe60000004200 */
[----:B------:R-:W-:Y:S01]  /*8b20*/  FMNMX.FTZ R11, R115, R11, !PT ;  /* 0x0000000b730b7209 */ /* 0x000fe20007810000 */
[----:B------:R-:W-:Y:S01]  /*8b30*/  LDSM.16.MT88.4 R12, [R234+0xa000] ;  /* 0x00a00000ea0c783b */ /* 0x000fe20000004200 */
        /* <DEDUP_REMOVED lines=10> */
[--C-:B------:R-:W-:Y:S02]  /*8be0*/  FFMA.FTZ R111, R207, c[0x0][0x23c], -R113.reuse ;  /* 0x00008f00cf6f7a23 */ /* 0x100fe40000010871 */
[--C-:B------:R-:W-:Y:S02]  /*8bf0*/  FFMA.FTZ R110, R209, c[0x0][0x23c], -R113.reuse ;  /* 0x00008f00d16e7a23 */ /* 0x100fe40000010871 */
[--C-:B------:R-:W-:Y:S01]  /*8c00*/  FFMA.FTZ R108, R208, c[0x0][0x23c], -R113.reuse ;  /* 0x00008f00d06c7a23 */ /* 0x100fe20000010871 */
[----:B------:R-:W-:Y:S01]  /*8c10*/  MUFU.EX2 R112, R112 ;  /* 0x0000007000707308 */ /* 0x000fe20000000800 */
[--C-:B------:R-:W-:Y:S01]  /*8c20*/  FFMA.FTZ R123, R38, c[0x0][0x23c], -R113.reuse ;  /* 0x00008f00267b7a23 */ /* 0x100fe20000010871 */
[----:B-1----:R-:W-:Y:S01]  /*8c30*/  FMNMX.FTZ R2, R9, R8, !PT ;  /* 0x0000000809027209 */ /* 0x002fe20007810000 */
[----:B------:R-:W-:-:S02]  /*8c40*/  FFMA.FTZ R122, R39, c[0x0][0x23c], -R113 ;  /* 0x00008f00277a7a23 */ /* 0x000fc40000010871 */
[--C-:B------:R-:W-:Y:S01]  /*8c50*/  FFMA.FTZ R121, R34, c[0x0][0x23c], -R113.reuse ;  /* 0x00008f0022797a23 */ /* 0x100fe20000010871 */
[C---:B------:R-:W-:Y:S01]  /*8c60*/  FSETP.NEU.FTZ.AND P0, PT, R2.reuse, -INF , PT ;  /* 0xff8000000200780b */ /* 0x040fe20003f1d000 */
[----:B------:R-:W-:Y:S01]  /*8c70*/  FMUL.FTZ R114, R2, c[0x0][0x23c] ;  /* 0x00008f0002727a20 */ /* 0x000fe20000410000 */
[----:B------:R-:W1:Y:S01]  /*8c80*/  MUFU.EX2 R111, R111 ;  /* 0x0000006f006f7308 */ /* 0x000e620000000800 */
[--C-:B------:R-:W-:Y:S02]  /*8c90*/  FFMA.FTZ R120, R35, c[0x0][0x23c], -R113.reuse ;  /* 0x00008f0023787a23 */ /* 0x100fe40000010871 */
[----:B------:R-:W-:Y:S01]  /*8ca0*/  LDSM.16.MT88.4 R32, [R237+0xa800] ;  /* 0x00a80000ed20783b */ /* 0x000fe20000004200 */
[----:B------:R-:W-:Y:S01]  /*8cb0*/  FSEL R114, R114, RZ, P0 ;  /* 0x000000ff72727208 */ /* 0x000fe20000000000 */
[--C-:B------:R-:W-:Y:S01]  /*8cc0*/  FFMA.FTZ R119, R206, c[0x0][0x23c], -R113.reuse ;  /* 0x00008f00ce777a23 */ /* 0x100fe20000010871 */
[----:B------:R-:W-:Y:S01]  /*8cd0*/  LEA R212, P0, R165, c[0x0][0x168], 0x1 ;  /* 0x00005a00a5d47a11 */ /* 0x000fe200078008ff */
[----:B------:R-:W-:Y:S01]  /*8ce0*/  FFMA.FTZ R3, R205, c[0x0][0x23c], -R113 ;  /* 0x00008f00cd037a23 */ /* 0x000fe20000010871 */
[----:B------:R-:W-:Y:S01]  /*8cf0*/  MUFU.EX2 R110, R110 ;  /* 0x0000006e006e7308 */ /* 0x000fe20000000800 */
[----:B------:R-:W-:-:S02]  /*8d00*/  FFMA.FTZ R118, R44, c[0x0][0x23c], -R114 ;  /* 0x00008f002c767a23 */ /* 0x000fc40000010872 */
[--C-:B------:R-:W-:Y:S02]  /*8d10*/  FFMA.FTZ R117, R45, c[0x0][0x23c], -R114.reuse ;  /* 0x00008f002d757a23 */ /* 0x100fe40000010872 */
[--C-:B------:R-:W-:Y:S02]  /*8d20*/  FFMA.FTZ R116, R47, c[0x0][0x23c], -R114.reuse ;  /* 0x00008f002f747a23 */ /* 0x100fe40000010872 */
[--C-:B------:R-:W-:Y:S01]  /*8d30*/  FFMA.FTZ R4, R46, c[0x0][0x23c], -R114.reuse ;  /* 0x00008f002e047a23 */ /* 0x100fe20000010872 */
[----:B------:R-:W2:Y:S01]  /*8d40*/  MUFU.EX2 R108, R108 ;  /* 0x0000006c006c7308 */ /* 0x000ea20000000800 */
[----:B------:R-:W3:Y:S01]  /*8d50*/  LDSM.16.MT88.4 R44, [R233+0xa000] ;  /* 0x00a00000e92c783b */ /* 0x000ee20000004200 */
[----:B-1----:R-:W-:Y:S01]  /*8d60*/  F2FP.PACK_AB R37, R111, R112 ;  /* 0x000000706f25723e */ /* 0x002fe200000000ff */
[--C-:B------:R-:W-:Y:S02]  /*8d70*/  FFMA.FTZ R127, R43, c[0x0][0x23c], -R114.reuse ;  /* 0x00008f002b7f7a23 */ /* 0x100fe40000010872 */
[----:B------:R-:W-:-:S02]  /*8d80*/  FFMA.FTZ R126, R42, c[0x0][0x23c], -R114 ;  /* 0x00008f002a7e7a23 */ /* 0x000fc40000010872 */
[--C-:B------:R-:W-:Y:S01]  /*8d90*/  FFMA.FTZ R125, R41, c[0x0][0x23c], -R114.reuse ;  /* 0x00008f00297d7a23 */ /* 0x100fe20000010872 */
[----:B------:R-:W-:Y:S01]  /*8da0*/  MUFU.EX2 R118, R118 ;  /* 0x0000007600767308 */ /* 0x000fe20000000800 */
[--C-:B------:R-:W-:Y:S02]  /*8db0*/  FFMA.FTZ R124, R40, c[0x0][0x23c], -R114.reuse ;  /* 0x00008f00287c7a23 */ /* 0x100fe40000010872 */
[--C-:B------:R-:W-:Y:S02]  /*8dc0*/  FFMA.FTZ R128, R204, c[0x0][0x23c], -R113.reuse ;  /* 0x00008f00cc807a23 */ /* 0x100fe40000010871 */
[----:B------:R-:W-:Y:S02]  /*8dd0*/  FFMA.FTZ R130, R201, c[0x0][0x23c], -R113 ;  /* 0x00008f00c9827a23 */ /* 0x000fe40000010871 */
[--C-:B------:R-:W-:Y:S01]  /*8de0*/  FFMA.FTZ R131, R199, c[0x0][0x23c], -R114.reuse ;  /* 0x00008f00c7837a23 */ /* 0x100fe20000010872 */
[----:B------:R-:W1:Y:S01]  /*8df0*/  MUFU.EX2 R117, R117 ;  /* 0x0000007500757308 */ /* 0x000e620000000800 */
[----:B--2---:R-:W-:Y:S01]  /*8e00*/  F2FP.PACK_AB R39, R108, R110 ;  /* 0x0000006e6c27723e */ /* 0x004fe200000000ff */
[----:B------:R-:W-:-:S02]  /*8e10*/  FFMA.FTZ R132, R197, c[0x0][0x23c], -R114 ;  /* 0x00008f00c5847a23 */ /* 0x000fc40000010872 */
[--C-:B------:R-:W-:Y:S02]  /*8e20*/  FFMA.FTZ R133, R198, c[0x0][0x23c], -R114.reuse ;  /* 0x00008f00c6857a23 */ /* 0x100fe40000010872 */
[--C-:B------:R-:W-:Y:S02]  /*8e30*/  FFMA.FTZ R134, R196, c[0x0][0x23c], -R114.reuse ;  /* 0x00008f00c4867a23 */ /* 0x100fe40000010872 */
[----:B------:R-:W-:Y:S01]  /*8e40*/  MUFU.EX2 R116, R116 ;  /* 0x0000007400747308 */ /* 0x000fe20000000800 */
[--C-:B------:R-:W-:Y:S02]  /*8e50*/  FFMA.FTZ R137, R137, c[0x0][0x23c], -R113.reuse ;  /* 0x00008f0089897a23 */ /* 0x100fe40000010871 */
[--C-:B------:R-:W-:Y:S02]  /*8e60*/  FFMA.FTZ R136, R136, c[0x0][0x23c], -R113.reuse ;  /* 0x00008f0088887a23 */ /* 0x100fe40000010871 */
[--C-:B------:R-:W-:Y:S02]  /*8e70*/  FFMA.FTZ R138, R138, c[0x0][0x23c], -R113.reuse ;  /* 0x00008f008a8a7a23 */ /* 0x100fe40000010871 */
[----:B------:R-:W-:Y:S01]  /*8e80*/  FFMA.FTZ R139, R139, c[0x0][0x23c], -R113 ;  /* 0x00008f008b8b7a23 */ /* 0x000fe20000010871 */
[----:B------:R-:W2:Y:S01]  /*8e90*/  MUFU.EX2 R4, R4 ;  /* 0x0000000400047308 */ /* 0x000ea20000000800 */
[----:B-1----:R-:W-:Y:S01]  /*8ea0*/  F2FP.PACK_AB R36, R117, R118 ;  /* 0x000000767524723e */ /* 0x002fe200000000ff */
        /* <DEDUP_REMOVED lines=8> */
[----:B--2---:R-:W-:Y:S01]  /*8f30*/  F2FP.PACK_AB R38, R4, R116 ;  /* 0x000000740426723e */ /* 0x004fe200000000ff */
        /* <DEDUP_REMOVED lines=22> */
[----:B---3--:R-:W-:Y:S01]  /*90a0*/  HMMA.16816.F32 R8, R36, R44, RZ ;  /* 0x0000002c2408723c */ /* 0x008fe200000018ff */
[--C-:B------:R-:W-:Y:S01]  /*90b0*/  FFMA.FTZ R181, R181, c[0x0][0x23c], -R113.reuse ;  /* 0x00008f00b5b57a23 */ /* 0x100fe20000010871 */
[----:B------:R-:W2:Y:S01]  /*90c0*/  MUFU.EX2 R126, R126 ;  /* 0x0000007e007e7308 */ /* 0x000ea20000000800 */
        /* <DEDUP_REMOVED lines=11> */
[----:B------:R-:W3:Y:S01]  /*9180*/  MUFU.EX2 R124, R124 ;  /* 0x0000007c007c7308 */ /* 0x000ee20000000800 */
        /* <DEDUP_REMOVED lines=8> */
[----:B-1----:R-:W-:Y:S01]  /*9210*/  F2FP.PACK_AB R49, R122, R123 ;  /* 0x0000007b7a31723e */ /* 0x002fe200000000ff */
[----:B------:R-:W-:Y:S01]  /*9220*/  HMMA.16816.F32 R36, R36, R50, RZ ;  /* 0x000000322424723c */ /* 0x000fe200000018ff */
[----:B--2---:R-:W-:Y:S01]  /*9230*/  F2FP.PACK_AB R48, R126, R127 ;  /* 0x0000007f7e30723e */ /* 0x004fe200000000ff */
[----:B------:R-:W1:Y:S01]  /*9240*/  MUFU.EX2 R3, R3 ;  /* 0x0000000300037308 */ /* 0x000e620000000800 */
[----:B------:R-:W-:-:S02]  /*9250*/  FFMA.FTZ R180, R180, c[0x0][0x23c], -R113 ;  /* 0x00008f00b4b47a23 */ /* 0x000fc40000010871 */
[--C-:B------:R-:W-:Y:S02]  /*9260*/  FFMA.FTZ R173, R173, c[0x0][0x23c], -R113.reuse ;  /* 0x00008f00adad7a23 */ /* 0x100fe40000010871 */
[----:B------:R-:W-:Y:S01]  /*9270*/  F2FP.PACK_AB R51, R120, R121 ;  /* 0x000000797833723e */ /* 0x000fe200000000ff */
[--C-:B------:R-:W-:Y:S01]  /*9280*/  FFMA.FTZ R172, R172, c[0x0][0x23c], -R113.reuse ;  /* 0x00008f00acac7a23 */ /* 0x100fe20000010871 */
[----:B---3--:R-:W-:Y:S01]  /*9290*/  F2FP.PACK_AB R50, R124, R125 ;  /* 0x0000007d7c32723e */ /* 0x008fe200000000ff */
[----:B------:R-:W-:Y:S01]  /*92a0*/  MUFU.EX2 R128, R128 ;  /* 0x0000008000807308 */ /* 0x000fe20000000800 */
[--C-:B------:R-:W-:Y:S02]  /*92b0*/  FFMA.FTZ R169, R169, c[0x0][0x23c], -R114.reuse ;  /* 0x00008f00a9a97a23 */ /* 0x100fe40000010872 */
[--C-:B------:R-:W-:Y:S02]  /*92c0*/  FFMA.FTZ R162, R162, c[0x0][0x23c], -R114.reuse ;  /* 0x00008f00a2a27a23 */ /* 0x100fe40000010872 */
[--C-:B------:R-:W-:Y:S01]  /*92d0*/  FFMA.FTZ R168, R168, c[0x0][0x23c], -R114.reuse ;  /* 0x00008f00a8a87a23 */ /* 0x100fe20000010872 */
[----:B------:R-:W-:Y:S01]  /*92e0*/  HMMA.16816.F32 R16, R48, R28, R16 ;  /* 0x0000001c3010723c */ /* 0x000fe20000001810 */
[----:B------:R-:W-:Y:S01]  /*92f0*/  FFMA.FTZ R161, R161, c[0x0][0x23c], -R114 ;  /* 0x00008f00a1a17a23 */ /* 0x000fe20000010872 */
[----:B------:R-:W2:Y:S01]  /*9300*/  MUFU.EX2 R130, R130 ;  /* 0x0000008200827308 */ /* 0x000ea20000000800 */
[----:B------:R-:W-:-:S02]  /*9310*/  FFMA.FTZ R158, R158, c[0x0][0x23c], -R113 ;  /* 0x00008f009e9e7a23 */ /* 0x000fc40000010871 */
[--C-:B------:R-:W-:Y:S02]  /*9320*/  FFMA.FTZ R148, R148, c[0x0][0x23c], -R113.reuse ;  /* 0x00008f0094947a23 */ /* 0x100fe40000010871 */
        /* <DEDUP_REMOVED lines=9> */
[----:B------:R-:W4:Y:S01]  /*93c0*/  MUFU.EX2 R132, R132 ;  /* 0x0000008400847308 */ /* 0x000f220000000800 */
[----:B------:R-:W-:-:S02]  /*93d0*/  FFMA.FTZ R105, R105, c[0x0][0x23c], -R114 ;  /* 0x00008f0069697a23 */ /* 0x000fc40000010872 */
[--C-:B------:R-:W-:Y:S02]  /*93e0*/  FFMA.FTZ R102, R102, c[0x0][0x23c], -R113.reuse ;  /* 0x00008f0066667a23 */ /* 0x100fe40000010871 */
        /* <DEDUP_REMOVED lines=11> */
[--C-:B------:R-:W-:Y:S02]  /*94a0*/  FFMA.FTZ R97, R97, c[0x0][0x23c], -R114.reuse ;  /* 0x00008f0061617a23 */ /* 0x100fe40000010872 */
        /* <DEDUP_REMOVED lines=9> */
[----:B------:R-:W-:Y:S01]  /*9540*/  MUFU.EX2 R136, R136 ;  /* 0x0000008800887308 */ /* 0x000fe20000000800 */
[----:B------:R-:W-:-:S02]  /*9550*/  FFMA.FTZ R93, R93, c[0x0][0x23c], -R114 ;  /* 0x00008f005d5d7a23 */ /* 0x000fc40000010872 */
[--C-:B------:R-:W-:Y:S02]  /*9560*/  FFMA.FTZ R88, R88, c[0x0][0x23c], -R114.reuse ;  /* 0x00008f0058587a23 */ /* 0x100fe40000010872 */
[----:B------:R-:W-:Y:S01]  /*9570*/  FFMA.FTZ R89, R89, c[0x0][0x23c], -R114 ;  /* 0x00008f0059597a23 */ /* 0x000fe20000010872 */
[----:B------:R-:W-:Y:S01]  /*9580*/  HMMA.16816.F32 R36, R48, R54, R36 ;  /* 0x000000363024723c */ /* 0x000fe20000001824 */
[----:B------:R-:W5:Y:S01]  /*9590*/  LDSM.16.MT88.4 R52, [R232+0xb000] ;  /* 0x00b00000e834783b */ /* 0x000f620000004200 */
[----:B------:R-:W-:Y:S01]  /*95a0*/  MUFU.EX2 R138, R138 ;  /* 0x0000008a008a7308 */ /* 0x000fe20000000800 */
[----:B------:R-:W-:Y:S02]  /*95b0*/  FADD.FTZ R111, R112, R111 ;  /* 0x0000006f706f7221 */ /* 0x000fe40000010000 */
[----:B------:R-:W-:Y:S02]  /*95c0*/  FADD.FTZ R117, R118, R117 ;  /* 0x0000007576757221 */ /* 0x000fe40000010000 */
[----:B-1----:R-:W-:Y:S01]  /*95d0*/  F2FP.PACK_AB R49, R3, R119 ;  /* 0x000000770331723e */ /* 0x002fe200000000ff */
[----:B------:R-:W-:Y:S01]  /*95e0*/  FADD.FTZ R110, R110, R111 ;  /* 0x0000006f6e6e7221 */ /* 0x000fe20000010000 */
[----:B--2---:R-:W-:Y:S01]  /*95f0*/  F2FP.PACK_AB R51, R130, R128 ;  /* 0x000000808233723e */ /* 0x004fe200000000ff */
[----:B------:R-:W-:Y:S01]  /*9600*/  MUFU.EX2 R139, R139 ;  /* 0x0000008b008b7308 */ /* 0x000fe20000000800 */
[----:B----4-:R-:W-:Y:S01]  /*9610*/  F2FP.PACK_AB R48, R132, R131 ;  /* 0x000000838430723e */ /* 0x010fe200000000ff */
[----:B------:R-:W-:Y:S01]  /*9620*/  FADD.FTZ R116, R116, R117 ;  /* 0x0000007574747221 */ /* 0x000fe20000010000 */
[----:B------:R-:W-:Y:S01]  /*9630*/  F2FP.PACK_AB R50, R134, R133 ;  /* 0x000000858632723e */ /* 0x000fe200000000ff */
[----:B------:R-:W-:-:S02]  /*9640*/  FADD.FTZ R110, R108, R110 ;  /* 0x0000006e6c6e7221 */ /* 0x000fc40000010000 */
[----:B------:R-:W-:Y:S02]  /*9650*/  FADD.FTZ R116, R4, R116 ;  /* 0x0000007404747221 */ /* 0x000fe40000010000 */
[----:B------:R-:W1:Y:S01]  /*9660*/  MUFU.EX2 R140, R140 ;  /* 0x0000008c008c7308 */ /* 0x000e620000000800 */
[----:B------:R-:W-:Y:S01]  /*9670*/  FADD.FTZ R123, R123, R110 ;  /* 0x0000006e7b7b7221 */ /* 0x000fe20000010000 */
[C---:B---3--:R-:W-:Y:S01]  /*9680*/  HMMA.16816.F32 R16, R48.reuse, R28, R16 ;  /* 0x0000001c3010723c */ /* 0x048fe20000001810 */
[----:B------:R-:W-:Y:S02]  /*9690*/  FADD.FTZ R127, R127, R116 ;  /* 0x000000747f7f7221 */ /* 0x000fe40000010000 */
[----:B------:R-:W-:Y:S02]  /*96a0*/  FADD.FTZ R123, R122, R123 ;  /* 0x0000007b7a7b7221 */ /* 0x000fe40000010000 */
[----:B------:R-:W-:Y:S01]  /*96b0*/  FADD.FTZ R127, R126, R127 ;  /* 0x0000007f7e7f7221 */ /* 0x000fe20000010000 */
[----:B------:R-:W2:Y:S01]  /*96c0*/  MUFU.EX2 R141, R141 ;  /* 0x0000008d008d7308 */ /* 0x000ea20000000800 */
[--C-:B------:R-:W-:Y:S01]  /*96d0*/  FFMA.FTZ R86, R86, c[0x0][0x23c], -R113.reuse ;  /* 0x00008f0056567a23 */ /* 0x100fe20000010871 */
[----:B------:R-:W-:Y:S01]  /*96e0*/  HMMA.16816.F32 R12, R48, R30, R12 ;  /* 0x0000001e300c723c */ /* 0x000fe2000000180c */
[----:B------:R-:W3:Y:S01]  /*96f0*/  LDSM.16.MT88.4 R28, [R234+0xb800] ;  /* 0x00b80000ea1c783b */ /* 0x000ee20000004200 */
[----:B------:R-:W-:-:S02]  /*9700*/  FFMA.FTZ R87, R87, c[0x0][0x23c], -R113 ;  /* 0x00008f0057577a23 */ /* 0x000fc40000010871 */
[--C-:B------:R-:W-:Y:S02]  /*9710*/  FFMA.FTZ R82, R82, c[0x0][0x23c], -R113.reuse ;  /* 0x00008f0052527a23 */ /* 0x100fe40000010871 */
[----:B------:R-:W-:Y:S01]  /*9720*/  MUFU.EX2 R142, R142 ;  /* 0x0000008e008e7308 */ /* 0x000fe20000000800 */
[----:B------:R-:W-:Y:S01]  /*9730*/  FFMA.FTZ R83, R83, c[0x0][0x23c], -R113 ;  /* 0x00008f0053537a23 */ /* 0x000fe20000010871 */
[C---:B-----5:R-:W-:Y:S01]  /*9740*/  HMMA.16816.F32 R24, R48.reuse, R32, R24 ;  /* 0x000000203018723c */ /* 0x060fe20000001818 */
[--C-:B------:R-:W-:Y:S02]  /*9750*/  FFMA.FTZ R84, R84, c[0x0][0x23c], -R114.reuse ;  /* 0x00008f0054547a23 */ /* 0x100fe40000010872 */
[--C-:B------:R-:W-:Y:S02]  /*9760*/  FFMA.FTZ R85, R85, c[0x0][0x23c], -R114.reuse ;  /* 0x00008f0055557a23 */ /* 0x100fe40000010872 */
[--C-:B------:R-:W-:Y:S01]  /*9770*/  FFMA.FTZ R80, R80, c[0x0][0x23c], -R114.reuse ;  /* 0x00008f0050507a23 */ /* 0x100fe20000010872 */
[----:B------:R-:W4:Y:S01]  /*9780*/  MUFU.EX2 R143, R143 ;  /* 0x0000008f008f7308 */ /* 0x000f220000000800 */
[----:B------:R-:W-:Y:S01]  /*9790*/  FFMA.FTZ R81, R81, c[0x0][0x23c], -R114 ;  /* 0x00008f0051517a23 */ /* 0x000fe20000010872 */
[----:B------:R-:W-:Y:S01]  /*97a0*/  HMMA.16816.F32 R20, R48, R34, R20 ;  /* 0x000000223014723c */ /* 0x000fe20000001814 */
[----:B------:R-:W5:Y:S01]  /*97b0*/  LDSM.16.MT88.4 R32, [R237+0xb800] ;  /* 0x00b80000ed20783b */ /* 0x000f620000004200 */
[----:B------:R-:W-:-:S02]  /*97c0*/  FADD.FTZ R121, R121, R123 ;  /* 0x0000007b79797221 */ /* 0x000fc40000010000 */
[----:B------:R-:W-:Y:S02]  /*97d0*/  FADD.FTZ R125, R125, R127 ;  /* 0x0000007f7d7d7221 */ /* 0x000fe40000010000 */
[----:B------:R-:W1:Y:S01]  /*97e0*/  MUFU.EX2 R146, R146 ;  /* 0x0000009200927308 */ /* 0x000e620000000800 */
[----:B------:R-:W-:Y:S01]  /*97f0*/  FADD.FTZ R121, R120, R121 ;  /* 0x0000007978797221 */ /* 0x000fe20000010000 */
[C---:B------:R-:W-:Y:S01]  /*9800*/  HMMA.16816.F32 R8, R48.reuse, R56, R8 ;  /* 0x000000383008723c */ /* 0x040fe20000001808 */
[----:B------:R-:W-:Y:S02]  /*9810*/  FADD.FTZ R125, R124, R125 ;  /* 0x0000007d7c7d7221 */ /* 0x000fe40000010000 */
[----:B------:R-:W-:Y:S02]  /*9820*/  FADD.FTZ R119, R119, R121 ;  /* 0x0000007977777221 */ /* 0x000fe40000010000 */
[----:B------:R-:W-:Y:S01]  /*9830*/  FADD.FTZ R131, R131, R125 ;  /* 0x0000007d83837221 */ /* 0x000fe20000010000 */
[----:B------:R-:W-:Y:S01]  /*9840*/  MUFU.EX2 R145, R145 ;  /* 0x0000009100917308 */ /* 0x000fe20000000800 */
        /* <DEDUP_REMOVED lines=11> */
[----:B------:R-:W-:Y:S01]  /*9900*/  MUFU.EX2 R150, R150 ;  /* 0x0000009600967308 */ /* 0x000fe20000000800 */
[----:B-1----:R-:W-:Y:S01]  /*9910*/  FADD.FTZ R133, R140, R133 ;  /* 0x000000858c857221 */ /* 0x002fe20000010000 */
[----:B------:R-:W-:Y:S01]  /*9920*/  HMMA.16816.F32 R36, R48, R54, R36 ;  /* 0x000000363024723c */ /* 0x000fe20000001824 */
[----:B------:R-:W1:Y:S01]  /*9930*/  LDSM.16.MT88.4 R52, [R232+0xb800] ;  /* 0x00b80000e834783b */ /* 0x000e620000004200 */
[----:B------:R-:W-:-:S02]  /*9940*/  FFMA.FTZ R73, R73, c[0x0][0x23c], -R114 ;  /* 0x00008f0049497a23 */ /* 0x000fc40000010872 */
[----:B------:R-:W-:Y:S02]  /*9950*/  FFMA.FTZ R77, R77, c[0x0][0x23c], -R114 ;  /* 0x00008f004d4d7a23 */ /* 0x000fe40000010872 */
[----:B------:R-:W5:Y:S01]  /*9960*/  MUFU.EX2 R151, R151 ;  /* 0x0000009700977308 */ /* 0x000f620000000800 */
[----:B------:R-:W-:Y:S01]  /*9970*/  F2FP.PACK_AB R49, R136, R137 ;  /* 0x000000898831723e */ /* 0x000fe200000000ff */
[----:B------:R-:W-:Y:S01]  /*9980*/  FADD.FTZ R137, R137, R128 ;  /* 0x0000008089897221 */ /* 0x000fe20000010000 */
[----:B------:R-:W-:Y:S01]  /*9990*/  F2FP.PACK_AB R51, R139, R138 ;  /* 0x0000008a8b33723e */ /* 0x000fe200000000ff */
[----:B------:R-:W-:Y:S01]  /*99a0*/  FFMA.FTZ R3, R70, c[0x0][0x23c], -R113 ;  /* 0x00008f0046037a23 */ /* 0x000fe20000010871 */
[----:B--2---:R-:W-:Y:S01]  /*99b0*/  F2FP.PACK_AB R48, R141, R140 ;  /* 0x0000008c8d30723e */ /* 0x004fe200000000ff */
[----:B------:R-:W-:Y:S01]  /*99c0*/  FADD.FTZ R137, R136, R137 ;  /* 0x0000008988897221 */ /* 0x000fe20000010000 */
[----:B----4-:R-:W-:Y:S01]  /*99d0*/  F2FP.PACK_AB R50, R143, R142 ;  /* 0x0000008e8f32723e */ /* 0x010fe200000000ff */
[----:B------:R-:W2:Y:S01]  /*99e0*/  MUFU.EX2 R152, R152 ;  /* 0x0000009800987308 */ /* 0x000ea20000000800 */
        /* <DEDUP_REMOVED lines=8> */
[----:B-----5:R-:W-:Y:S01]  /*9a70*/  FADD.FTZ R143, R151, R143 ;  /* 0x0000008f978f7221 */ /* 0x020fe20000010000 */
[----:B------:R-:W-:Y:S01]  /*9a80*/  HMMA.16816.F32 R12, R48, R30, R12 ;  /* 0x0000001e300c723c */ /* 0x000fe2000000180c */
[----:B------:R-:W3:Y:S01]  /*9a90*/  LDSM.16.MT88.4 R28, [R234+0xc000] ;  /* 0x00c00000ea1c783b */ /* 0x000ee20000004200 */
[----:B------:R-:W4:Y:S01]  /*9aa0*/  MUFU.EX2 R154, R154 ;  /* 0x0000009a009a7308 */ /* 0x000f220000000800 */
[----:B------:R-:W-:-:S02]  /*9ab0*/  FFMA.FTZ R70, R71, c[0x0][0x23c], -R113 ;  /* 0x00008f0047467a23 */ /* 0x000fc40000010871 */
[--C-:B------:R-:W-:Y:S02]  /*9ac0*/  FFMA.FTZ R66, R66, c[0x0][0x23c], -R113.reuse ;  /* 0x00008f0042427a23 */ /* 0x100fe40000010871 */
[--C-:B------:R-:W-:Y:S01]  /*9ad0*/  FFMA.FTZ R67, R67, c[0x0][0x23c], -R113.reuse ;  /* 0x00008f0043437a23 */ /* 0x100fe20000010871 */
[C---:B------:R-:W-:Y:S01]  /*9ae0*/  HMMA.16816.F32 R24, R48.reuse, R32, R24 ;  /* 0x000000203018723c */ /* 0x040fe20000001818 */
[--C-:B------:R-:W-:Y:S01]  /*9af0*/  FFMA.FTZ R68, R68, c[0x0][0x23c], -R114.reuse ;  /* 0x00008f0044447a23 */ /* 0x100fe20000010872 */
[----:B------:R-:W5:Y:S01]  /*9b00*/  MUFU.EX2 R156, R156 ;  /* 0x0000009c009c7308 */ /* 0x000f620000000800 */
[--C-:B------:R-:W-:Y:S02]  /*9b10*/  FFMA.FTZ R69, R69, c[0x0][0x23c], -R114.reuse ;  /* 0x00008f0045457a23 */ /* 0x100fe40000010872 */
[--C-:B------:R-:W-:Y:S02]  /*9b20*/  FFMA.FTZ R64, R64, c[0x0][0x23c], -R114.reuse ;  /* 0x00008f0040407a23 */ /* 0x100fe40000010872 */
[----:B------:R-:W-:Y:S01]  /*9b30*/  FFMA.FTZ R65, R65, c[0x0][0x23c], -R114 ;  /* 0x00008f0041417a23 */ /* 0x000fe20000010872 */
[----:B------:R-:W-:Y:S01]  /*9b40*/  HMMA.16816.F32 R20, R48, R34, R20 ;  /* 0x000000223014723c */ /* 0x000fe20000001814 */
[----:B------:R-:W2:Y:S01]  /*9b50*/  LDSM.16.MT88.4 R32, [R237+0xc000] ;  /* 0x00c00000ed20783b */ /* 0x000ea20000004200 */
[----:B------:R-:W-:Y:S01]  /*9b60*/  MUFU.EX2 R155, R155 ;  /* 0x0000009b009b7308 */ /* 0x000fe20000000800 */
[----:B------:R-:W-:-:S02]  /*9b70*/  FFMA.FTZ R62, R62, c[0x0][0x23c], -R113 ;  /* 0x00008f003e3e7a23 */ /* 0x000fc40000010871 */
[--C-:B------:R-:W-:Y:S02]  /*9b80*/  FFMA.FTZ R63, R63, c[0x0][0x23c], -R113.reuse ;  /* 0x00008f003f3f7a23 */ /* 0x100fe40000010871 */
[--C-:B------:R-:W-:Y:S01]  /*9b90*/  FFMA.FTZ R71, R104, c[0x0][0x23c], -R113.reuse ;  /* 0x00008f0068477a23 */ /* 0x100fe20000010871 */
[----:B------:R-:W-:Y:S01]  /*9ba0*/  HMMA.16816.F32 R8, R48, R56, R8 ;  /* 0x000000383008723c */ /* 0x000fe20000001808 */
[----:B------:R-:W-:Y:S01]  /*9bb0*/  FFMA.FTZ R251, R106, c[0x0][0x23c], -R113 ;  /* 0x00008f006afb7a23 */ /* 0x000fe20000010871 */
[----:B------:R-:W-:Y:S01]  /*9bc0*/  MUFU.EX2 R157, R157 ;  /* 0x0000009d009d7308 */ /* 0x000fe20000000800 */
[----:B------:R-:W-:Y:S02]  /*9bd0*/  FFMA.FTZ R252, R115, c[0x0][0x23c], -R114 ;  /* 0x00008f0073fc7a23 */ /* 0x000fe40000010872 */
[----:B------:R-:W-:-:S03]  /*9be0*/  IMAD.MOV.U32 R250, RZ, RZ, R212 ;  /* 0x000000fffffa7224 */ /* 0x000fc600078e00d4 */
[C---:B------:R-:W-:Y:S01]  /*9bf0*/  HMMA.16816.F32 R44, R48.reuse, R58, R44 ;  /* 0x0000003a302c723c */ /* 0x040fe2000000182c */
[----:B------:R-:W5:Y:S01]  /*9c00*/  LDSM.16.MT88.4 R56, [R233+0xc000] ;  /* 0x00c00000e938783b */ /* 0x000f620000004200 */
[----:B------:R-:W-:Y:S06]  /*9c10*/  MUFU.EX2 R159, R159 ;  /* 0x0000009f009f7308 */ /* 0x000fec0000000800 */
[C---:B-1----:R-:W-:Y:S02]  /*9c20*/  HMMA.16816.F32 R40, R48.reuse, R52, R40 ;  /* 0x000000343028723c */ /* 0x042fe40000001828 */
[----:B------:R-:W1:Y:S06]  /*9c30*/  MUFU.EX2 R160, R160 ;  /* 0x000000a000a07308 */ /* 0x000e6c0000000800 */
[----:B------:R-:W-:Y:S01]  /*9c40*/  HMMA.16816.F32 R36, R48, R54, R36 ;  /* 0x000000363024723c */ /* 0x000fe20000001824 */
[----:B------:R-:W1:Y:S01]  /*9c50*/  LDSM.16.MT88.4 R52, [R232+0xc000] ;  /* 0x00c00000e834783b */ /* 0x000e620000004200 */
[----:B------:R-:W1:Y:S05]  /*9c60*/  MUFU.EX2 R163, R163 ;  /* 0x000000a300a37308 */ /* 0x000e6a0000000800 */
[C---:B------:R-:W-:Y:S01]  /*9c70*/  F2FP.PACK_AB R49, R145.reuse, R146 ;  /* 0x000000929131723e */ /* 0x040fe200000000ff */
[----:B------:R-:W-:Y:S01]  /*9c80*/  FADD.FTZ R145, R145, R138 ;  /* 0x0000008a91917221 */ /* 0x000fe20000010000 */
[----:B------:R-:W-:Y:S01]  /*9c90*/  F2FP.PACK_AB R51, R150, R149 ;  /* 0x000000959633723e */ /* 0x000fe200000000ff */
[----:B------:R-:W-:Y:S01]  /*9ca0*/  MUFU.EX2 R170, R170 ;  /* 0x000000aa00aa7308 */ /* 0x000fe20000000800 */
[C---:B--2---:R-:W-:Y:S01]  /*9cb0*/  F2FP.PACK_AB R48, R152.reuse, R151 ;  /* 0x000000979830723e */ /* 0x044fe200000000ff */
[----:B------:R-:W-:Y:S01]  /*9cc0*/  FADD.FTZ R152, R152, R143 ;  /* 0x0000008f98987221 */ /* 0x000fe20000010000 */
[----:B----4-:R-:W-:Y:S01]  /*9cd0*/  F2FP.PACK_AB R50, R154, R153 ;  /* 0x000000999a32723e */ /* 0x010fe200000000ff */
[----:B------:R-:W-:-:S02]  /*9ce0*/  FADD.FTZ R145, R149, R145 ;  /* 0x0000009195917221 */ /* 0x000fc40000010000 */
[----:B------:R-:W-:Y:S02]  /*9cf0*/  FADD.FTZ R152, R153, R152 ;  /* 0x0000009899987221 */ /* 0x000fe40000010000 */
[----:B------:R-:W2:Y:S01]  /*9d00*/  MUFU.EX2 R171, R171 ;  /* 0x000000ab00ab7308 */ /* 0x000ea20000000800 */
[----:B------:R-:W-:Y:S01]  /*9d10*/  FADD.FTZ R150, R150, R145 ;  /* 0x0000009196967221 */ /* 0x000fe20000010000 */
[C---:B---3--:R-:W-:Y:S01]  /*9d20*/  HMMA.16816.F32 R16, R48.reuse, R28, R16 ;  /* 0x0000001c3010723c */ /* 0x048fe20000001810 */
[----:B------:R-:W-:Y:S02]  /*9d30*/  FADD.FTZ R154, R154, R152 ;  /* 0x000000989a9a7221 */ /* 0x000fe40000010000 */
[----:B-----5:R-:W-:Y:S02]  /*9d40*/  FADD.FTZ R150, R156, R150 ;  /* 0x000000969c967221 */ /* 0x020fe40000010000 */
[----:B-1----:R-:W-:Y:S01]  /*9d50*/  FADD.FTZ R154, R160, R154 ;  /* 0x0000009aa09a7221 */ /* 0x002fe20000010000 */
[----:B------:R-:W1:Y:S02]  /*9d60*/  MUFU.EX2 R175, R175 ;  /* 0x000000af00af7308 */ /* 0x000e640000000800 */
[C---:B------:R-:W-:Y:S01]  /*9d70*/  HMMA.16816.F32 R12, R48.reuse, R30, R12 ;  /* 0x0000001e300c723c */ /* 0x040fe2000000180c */
[----:B------:R-:W3:Y:S05]  /*9d80*/  LDSM.16.MT88.4 R28, [R234+0xc800] ;  /* 0x00c80000ea1c783b */ /* 0x000eea0000004200 */
[----:B------:R-:W-:Y:S02]  /*9d90*/  MUFU.EX2 R174, R174 ;  /* 0x000000ae00ae7308 */ /* 0x000fe40000000800 */
[C---:B------:R-:W-:Y:S06]  /*9da0*/  HMMA.16816.F32 R24, R48.reuse, R32, R24 ;  /* 0x000000203018723c */ /* 0x040fec0000001818 */
[----:B------:R-:W-:Y:S02]  /*9db0*/  MUFU.EX2 R181, R181 ;  /* 0x000000b500b57308 */ /* 0x000fe40000000800 */
[C---:B------:R-:W-:Y:S01]  /*9dc0*/  HMMA.16816.F32 R20, R48.reuse, R34, R20 ;  /* 0x000000223014723c */ /* 0x040fe20000001814 */
[----:B------:R-:W4:Y:S05]  /*9dd0*/  LDSM.16.MT88.4 R32, [R237+0xc800] ;  /* 0x00c80000ed20783b */ /* 0x000f2a0000004200 */
[----:B------:R-:W-:Y:S02]  /*9de0*/  MUFU.EX2 R182, R182 ;  /* 0x000000b600b67308 */ /* 0x000fe40000000800 */
[C---:B------:R-:W-:Y:S06]  /*9df0*/  HMMA.16816.F32 R8, R48.reuse, R56, R8 ;  /* 0x000000383008723c */ /* 0x040fec0000001808 */
[----:B------:R-:W5:Y:S02]  /*9e00*/  MUFU.EX2 R185, R185 ;  /* 0x000000b900b97308 */ /* 0x000f640000000800 */
[C---:B------:R-:W-:Y:S01]  /*9e10*/  HMMA.16816.F32 R44, R48.reuse, R58, R44 ;  /* 0x0000003a302c723c */ /* 0x040fe2000000182c */
[----:B------:R-:W4:Y:S05]  /*9e20*/  LDSM.16.MT88.4 R56, [R233+0xc800] ;  /* 0x00c80000e938783b */ /* 0x000f2a0000004200 */
[----:B------:R-:W1:Y:S02]  /*9e30*/  MUFU.EX2 R188, R188 ;  /* 0x000000bc00bc7308 */ /* 0x000e640000000800 */
[C---:B------:R-:W-:Y:S06]  /*9e40*/  HMMA.16816.F32 R40, R48.reuse, R52, R40 ;  /* 0x000000343028723c */ /* 0x040fec0000001828 */
[----:B------:R-:W-:Y:S02]  /*9e50*/  MUFU.EX2 R190, R190 ;  /* 0x000000be00be7308 */ /* 0x000fe40000000800 */
[----:B------:R-:W-:Y:S01]  /*9e60*/  HMMA.16816.F32 R36, R48, R54, R36 ;  /* 0x000000363024723c */ /* 0x000fe20000001824 */
[----:B------:R-:W4:Y:S05]  /*9e70*/  LDSM.16.MT88.4 R52, [R232+0xc800] ;  /* 0x00c80000e834783b */ /* 0x000f2a0000004200 */
[----:B------:R-:W1:Y:S01]  /*9e80*/  MUFU.EX2 R191, R191 ;  /* 0x000000bf00bf7308 */ /* 0x000e620000000800 */
[C---:B------:R-:W-:Y:S01]  /*9e90*/  F2FP.PACK_AB R49, R155.reuse, R156 ;  /* 0x0000009c9b31723e */ /* 0x040fe200000000ff */
[----:B------:R-:W-:Y:S01]  /*9ea0*/  FADD.FTZ R155, R155, R150 ;  /* 0x000000969b9b7221 */ /* 0x000fe20000010000 */
[----:B------:R-:W-:-:S02]  /*9eb0*/  F2FP.PACK_AB R51, R159, R157 ;  /* 0x0000009d9f33723e */ /* 0x000fc400000000ff */
[C---:B------:R-:W-:Y:S01]  /*9ec0*/  F2FP.PACK_AB R48, R163.reuse, R160 ;  /* 0x000000a0a330723e */ /* 0x040fe200000000ff */
[----:B------:R-:W-:Y:S01]  /*9ed0*/  FADD.FTZ R163, R163, R154 ;  /* 0x0000009aa3a37221 */ /* 0x000fe20000010000 */
[----:B--2---:R-:W-:Y:S01]  /*9ee0*/  F2FP.PACK_AB R50, R171, R170 ;  /* 0x000000aaab32723e */ /* 0x004fe200000000ff */
[----:B------:R-:W2:Y:S01]  /*9ef0*/  MUFU.EX2 R195, R195 ;  /* 0x000000c300c37308 */ /* 0x000ea20000000800 */
[----:B------:R-:W-:Y:S02]  /*9f00*/  FADD.FTZ R155, R157, R155 ;  /* 0x0000009b9d9b7221 */ /* 0x000fe40000010000 */
[----:B------:R-:W-:Y:S02]  /*9f10*/  FADD.FTZ R163, R170, R163 ;  /* 0x000000a3aaa37221 */ /* 0x000fe40000010000 */
[----:B------:R-:W-:Y:S01]  /*9f20*/  FADD.FTZ R159, R159, R155 ;  /* 0x0000009b9f9f7221 */ /* 0x000fe20000010000 */
[----:B---3--:R-:W-:Y:S01]  /*9f30*/  HMMA.16816.F32 R16, R48, R28, R16 ;  /* 0x0000001c3010723c */ /* 0x008fe20000001810 */
[----:B------:R-:W-:Y:S01]  /*9f40*/  FADD.FTZ R171, R171, R163 ;  /* 0x000000a3abab7221 */ /* 0x000fe20000010000 */
[----:B------:R-:W-:Y:S01]  /*9f50*/  MUFU.EX2 R194, R194 ;  /* 0x000000c200c27308 */ /* 0x000fe20000000800 */
[----:B-1----:R-:W-:-:S02]  /*9f60*/  FADD.FTZ R159, R175, R159 ;  /* 0x0000009faf9f7221 */ /* 0x002fc40000010000 */
[----:B-----5:R-:W-:-:S03]  /*9f70*/  FADD.FTZ R171, R185, R171 ;  /* 0x000000abb9ab7221 */ /* 0x020fc60000010000 */
[C---:B------:R-:W-:Y:S01]  /*9f80*/  HMMA.16816.F32 R12, R48.reuse, R30, R12 ;  /* 0x0000001e300c723c */ /* 0x040fe2000000180c */
[----:B------:R-:W1:Y:S01]  /*9f90*/  LDSM.16.MT88.4 R28, [R234+0xd000] ;  /* 0x00d00000ea1c783b */ /* 0x000e620000004200 */
[----:B------:R-:W-:Y:S06]  /*9fa0*/  MUFU.EX2 R193, R193 ;  /* 0x000000c100c17308 */ /* 0x000fec0000000800 */
[C---:B----4-:R-:W-:Y:S02]  /*9fb0*/  HMMA.16816.F32 R24, R48.reuse, R32, R24 ;  /* 0x000000203018723c */ /* 0x050fe40000001818 */
[----:B------:R-:W-:Y:S06]  /*9fc0*/  MUFU.EX2 R192, R192 ;  /* 0x000000c000c07308 */ /* 0x000fec0000000800 */
[C---:B------:R-:W-:Y:S01]  /*9fd0*/  HMMA.16816.F32 R20, R48.reuse, R34, R20 ;  /* 0x000000223014723c */ /* 0x040fe20000001814 */
[----:B------:R-:W3:Y:S01]  /*9fe0*/  LDSM.16.MT88.4 R32, [R237+0xd000] ;  /* 0x00d00000ed20783b */ /* 0x000ee20000004200 */
[----:B------:R-:W4:Y:S06]  /*9ff0*/  MUFU.EX2 R189, R189 ;  /* 0x000000bd00bd7308 */ /* 0x000f2c0000000800 */
[C---:B------:R-:W-:Y:S02]  /*a000*/  HMMA.16816.F32 R8, R48.reuse, R56, R8 ;  /* 0x000000383008723c */ /* 0x040fe40000001808 */
[----:B------:R-:W5:Y:S06]  /*a010*/  MUFU.EX2 R186, R186 ;  /* 0x000000ba00ba7308 */ /* 0x000f6c0000000800 */
[C---:B------:R-:W-:Y:S01]  /*a020*/  HMMA.16816.F32 R44, R48.reuse, R58, R44 ;  /* 0x0000003a302c723c */ /* 0x040fe2000000182c */
[----:B------:R-:W3:Y:S01]  /*a030*/  LDSM.16.MT88.4 R56, [R233+0xd000] ;  /* 0x00d00000e938783b */ /* 0x000ee20000004200 */
[----:B------:R-:W-:Y:S06]  /*a040*/  MUFU.EX2 R187, R187 ;  /* 0x000000bb00bb7308 */ /* 0x000fec0000000800 */
[C---:B------:R-:W-:Y:S02]  /*a050*/  HMMA.16816.F32 R40, R48.reuse, R52, R40 ;  /* 0x000000343028723c */ /* 0x040fe40000001828 */
[----:B------:R-:W1:Y:S06]  /*a060*/  MUFU.EX2 R184, R184 ;  /* 0x000000b800b87308 */ /* 0x000e6c0000000800 */
[----:B------:R-:W-:Y:S01]  /*a070*/  HMMA.16816.F32 R36, R48, R54, R36 ;  /* 0x000000363024723c */ /* 0x000fe20000001824 */
[----:B------:R-:W5:Y:S01]  /*a080*/  LDSM.16.MT88.4 R52, [R232+0xd000] ;  /* 0x00d00000e834783b */ /* 0x000f620000004200 */
[----:B------:R-:W-:Y:S05]  /*a090*/  MUFU.EX2 R183, R183 ;  /* 0x000000b700b77308 */ /* 0x000fea0000000800 */
[C---:B------:R-:W-:Y:S01]  /*a0a0*/  F2FP.PACK_AB R49, R174.reuse, R175 ;  /* 0x000000afae31723e */ /* 0x040fe200000000ff */
[----:B------:R-:W-:Y:S01]  /*a0b0*/  FADD.FTZ R174, R174, R159 ;  /* 0x0000009faeae7221 */ /* 0x000fe20000010000 */
[----:B------:R-:W-:Y:S01]  /*a0c0*/  F2FP.PACK_AB R51, R182, R181 ;  /* 0x000000b5b633723e */ /* 0x000fe200000000ff */
[----:B------:R-:W-:Y:S01]  /*a0d0*/  MUFU.EX2 R180, R180 ;  /* 0x000000b400b47308 */ /* 0x000fe20000000800 */
[C---:B------:R-:W-:Y:S01]  /*a0e0*/  F2FP.PACK_AB R48, R188.reuse, R185 ;  /* 0x000000b9bc30723e */ /* 0x040fe200000000ff */
[----:B------:R-:W-:Y:S01]  /*a0f0*/  FADD.FTZ R188, R188, R171 ;  /* 0x000000abbcbc7221 */ /* 0x000fe20000010000 */
[----:B------:R-:W-:Y:S01]  /*a100*/  F2FP.PACK_AB R50, R191, R190 ;  /* 0x000000bebf32723e */ /* 0x000fe200000000ff */
[----:B------:R-:W-:-:S02]  /*a110*/  FADD.FTZ R174, R181, R174 ;  /* 0x000000aeb5ae7221 */ /* 0x000fc40000010000 */
[----:B------:R-:W-:Y:S02]  /*a120*/  FADD.FTZ R188, R190, R188 ;  /* 0x000000bcbebc7221 */ /* 0x000fe40000010000 */
[----:B------:R-:W-:Y:S01]  /*a130*/  MUFU.EX2 R173, R173 ;  /* 0x000000ad00ad7308 */ /* 0x000fe20000000800 */
[----:B------:R-:W-:Y:S01]  /*a140*/  FADD.FTZ R182, R182, R174 ;  /* 0x000000aeb6b67221 */ /* 0x000fe20000010000 */
[C---:B-1----:R-:W-:Y:S01]  /*a150*/  HMMA.16816.F32 R16, R48.reuse, R28, R16 ;  /* 0x0000001c3010723c */ /* 0x042fe20000001810 */
[----:B------:R-:W-:Y:S02]  /*a160*/  FADD.FTZ R191, R191, R188 ;  /* 0x000000bcbfbf7221 */ /* 0x000fe40000010000 */
[----:B--2---:R-:W-:Y:S02]  /*a170*/  FADD.FTZ R182, R195, R182 ;  /* 0x000000b6c3b67221 */ /* 0x004fe40000010000 */
[----:B----4-:R-:W-:Y:S01]  /*a180*/  FADD.FTZ R191, R189, R191 ;  /* 0x000000bfbdbf7221 */ /* 0x010fe20000010000 */
[----:B------:R-:W-:Y:S02]  /*a190*/  MUFU.EX2 R172, R172 ;  /* 0x000000ac00ac7308 */ /* 0x000fe40000000800 */
[C---:B------:R-:W-:Y:S01]  /*a1a0*/  HMMA.16816.F32 R12, R48.reuse, R30, R12 ;  /* 0x0000001e300c723c */ /* 0x040fe2000000180c */
[----:B------:R-:W1:Y:S05]  /*a1b0*/  LDSM.16.MT88.4 R28, [R234+0xd800] ;  /* 0x00d80000ea1c783b */ /* 0x000e6a0000004200 */
[----:B------:R-:W2:Y:S02]  /*a1c0*/  MUFU.EX2 R169, R169 ;  /* 0x000000a900a97308 */ /* 0x000ea40000000800 */
[C---:B---3--:R-:W-:Y:S06]  /*a1d0*/  HMMA.16816.F32 R24, R48.reuse, R32, R24 ;  /* 0x000000203018723c */ /* 0x048fec0000001818 */
[----:B------:R-:W3:Y:S02]  /*a1e0*/  MUFU.EX2 R162, R162 ;  /* 0x000000a200a27308 */ /* 0x000ee40000000800 */
[C---:B------:R-:W-:Y:S01]  /*a1f0*/  HMMA.16816.F32 R20, R48.reuse, R34, R20 ;  /* 0x000000223014723c */ /* 0x040fe20000001814 */
[----:B------:R-:W4:Y:S05]  /*a200*/  LDSM.16.MT88.4 R32, [R237+0xd800] ;  /* 0x00d80000ed20783b */ /* 0x000f2a0000004200 */
[----:B------:R-:W-:Y:S02]  /*a210*/  MUFU.EX2 R168, R168 ;  /* 0x000000a800a87308 */ /* 0x000fe40000000800 */
[C---:B------:R-:W-:Y:S06]  /*a220*/  HMMA.16816.F32 R8, R48.reuse, R56, R8 ;  /* 0x000000383008723c */ /* 0x040fec0000001808 */
[----:B------:R-:W1:Y:S02]  /*a230*/  MUFU.EX2 R161, R161 ;  /* 0x000000a100a17308 */ /* 0x000e640000000800 */
[C---:B------:R-:W-:Y:S01]  /*a240*/  HMMA.16816.F32 R44, R48.reuse, R58, R44 ;  /* 0x0000003a302c723c */ /* 0x040fe2000000182c */
[----:B------:R-:W2:Y:S05]  /*a250*/  LDSM.16.MT88.4 R56, [R233+0xd800] ;  /* 0x00d80000e938783b */ /* 0x000eaa0000004200 */
[----:B------:R-:W-:Y:S02]  /*a260*/  MUFU.EX2 R158, R158 ;  /* 0x0000009e009e7308 */ /* 0x000fe40000000800 */
[C---:B-----5:R-:W-:Y:S06]  /*a270*/  HMMA.16816.F32 R40, R48.reuse, R52, R40 ;  /* 0x000000343028723c */ /* 0x060fec0000001828 */
[----:B------:R-:W-:Y:S02]  /*a280*/  MUFU.EX2 R148, R148 ;  /* 0x0000009400947308 */ /* 0x000fe40000000800 */
[----:B------:R-:W-:Y:S01]  /*a290*/  HMMA.16816.F32 R36, R48, R54, R36 ;  /* 0x000000363024723c */ /* 0x000fe20000001824 */
[----:B------:R-:W5:Y:S05]  /*a2a0*/  LDSM.16.MT88.4 R52, [R232+0xd800] ;  /* 0x00d80000e834783b */ /* 0x000f6a0000004200 */
[----:B------:R-:W-:Y:S01]  /*a2b0*/  MUFU.EX2 R147, R147 ;  /* 0x0000009300937308 */ /* 0x000fe20000000800 */
[C---:B------:R-:W-:Y:S01]  /*a2c0*/  F2FP.PACK_AB R49, R194.reuse, R195 ;  /* 0x000000c3c231723e */ /* 0x040fe200000000ff */
[----:B------:R-:W-:Y:S01]  /*a2d0*/  FADD.FTZ R194, R194, R182 ;  /* 0x000000b6c2c27221 */ /* 0x000fe20000010000 */
[----:B------:R-:W-:-:S02]  /*a2e0*/  F2FP.PACK_AB R51, R192, R193 ;  /* 0x000000c1c033723e */ /* 0x000fc400000000ff */
[C---:B------:R-:W-:Y:S01]  /*a2f0*/  F2FP.PACK_AB R48, R186.reuse, R189 ;  /* 0x000000bdba30723e */ /* 0x040fe200000000ff */
[----:B------:R-:W-:Y:S01]  /*a300*/  FADD.FTZ R186, R186, R191 ;  /* 0x000000bfbaba7221 */ /* 0x000fe20000010000 */
[----:B------:R-:W-:Y:S01]  /*a310*/  F2FP.PACK_AB R50, R184, R187 ;  /* 0x000000bbb832723e */ /* 0x000fe200000000ff */
[----:B------:R-:W-:Y:S01]  /*a320*/  MUFU.EX2 R144, R144 ;  /* 0x0000009000907308 */ /* 0x000fe20000000800 */
[----:B------:R-:W-:Y:S02]  /*a330*/  FADD.FTZ R194, R193, R194 ;  /* 0x000000c2c1c27221 */ /* 0x000fe40000010000 */
[----:B------:R-:W-:Y:S02]  /*a340*/  FADD.FTZ R186, R187, R186 ;  /* 0x000000babbba7221 */ /* 0x000fe40000010000 */
[----:B------:R-:W-:Y:S01]  /*a350*/  FADD.FTZ R192, R192, R194 ;  /* 0x000000c2c0c07221 */ /* 0x000fe20000010000 */
[----:B-1----:R-:W-:Y:S01]  /*a360*/  HMMA.16816.F32 R16, R48, R28, R16 ;  /* 0x0000001c3010723c */ /* 0x002fe20000001810 */
[----:B------:R-:W-:Y:S01]  /*a370*/  FADD.FTZ R184, R184, R186 ;  /* 0x000000bab8b87221 */ /* 0x000fe20000010000 */
[----:B------:R-:W1:Y:S03]  /*a380*/  MUFU.EX2 R135, R135 ;  /* 0x0000008700877308 */ /* 0x000e660000000800 */
[----:B--2---:R-:W-:-:S03]  /*a390*/  FADD.FTZ R184, R169, R184 ;  /* 0x000000b8a9b87221 */ /* 0x004fc60000010000 */
[C---:B------:R-:W-:Y:S01]  /*a3a0*/  HMMA.16816.F32 R12, R48.reuse, R30, R12 ;  /* 0x0000001e300c723c */ /* 0x040fe2000000180c */
[----:B------:R-:W2:Y:S01]  /*a3b0*/  LDSM.16.MT88.4 R28, [R234+0xe000] ;  /* 0x00e00000ea1c783b */ /* 0x000ea20000004200 */
[----:B------:R-:W1:Y:S06]  /*a3c0*/  MUFU.EX2 R109, R109 ;  /* 0x0000006d006d7308 */ /* 0x000e6c0000000800 */
[C---:B----4-:R-:W-:Y:S02]  /*a3d0*/  HMMA.16816.F32 R24, R48.reuse, R32, R24 ;  /* 0x000000203018723c */ /* 0x050fe40000001818 */
[----:B------:R-:W-:Y:S06]  /*a3e0*/  MUFU.EX2 R129, R129 ;  /* 0x0000008100817308 */ /* 0x000fec0000000800 */
[C---:B------:R-:W-:Y:S01]  /*a3f0*/  HMMA.16816.F32 R20, R48.reuse, R34, R20 ;  /* 0x000000223014723c */ /* 0x040fe20000001814 */
[----:B------:R-:W4:Y:S01]  /*a400*/  LDSM.16.MT88.4 R32, [R237+0xe000] ;  /* 0x00e00000ed20783b */ /* 0x000f220000004200 */
[----:B------:R-:W1:Y:S06]  /*a410*/  MUFU.EX2 R105, R105 ;  /* 0x0000006900697308 */ /* 0x000e6c0000000800 */
[C---:B------:R-:W-:Y:S02]  /*a420*/  HMMA.16816.F32 R8, R48.reuse, R56, R8 ;  /* 0x000000383008723c */ /* 0x040fe40000001808 */
[----:B------:R-:W1:Y:S06]  /*a430*/  MUFU.EX2 R102, R102 ;  /* 0x0000006600667308 */ /* 0x000e6c0000000800 */
[C---:B------:R-:W-:Y:S01]  /*a440*/  HMMA.16816.F32 R44, R48.reuse, R58, R44 ;  /* 0x0000003a302c723c */ /* 0x040fe2000000182c */
[----:B------:R-:W4:Y:S01]  /*a450*/  LDSM.16.MT88.4 R56, [R233+0xe000] ;  /* 0x00e00000e938783b */ /* 0x000f220000004200 */
[----:B------:R-:W1:Y:S06]  /*a460*/  MUFU.EX2 R103, R103 ;  /* 0x0000006700677308 */ /* 0x000e6c0000000800 */
[C---:B-----5:R-:W-:Y:S02]  /*a470*/  HMMA.16816.F32 R40, R48.reuse, R52, R40 ;  /* 0x000000343028723c */ /* 0x060fe40000001828 */
[----:B------:R-:W-:Y:S05]  /*a480*/  MUFU.EX2 R98, R98 ;  /* 0x0000006200627308 */ /* 0x000fea0000000800 */
[----:B------:R-:W-:Y:S01]  /*a490*/  F2FP.PACK_AB R53, R180, R183 ;  /* 0x000000b7b435723e */ /* 0x000fe200000000ff */
[----:B------:R-:W-:Y:S01]  /*a4a0*/  HMMA.16816.F32 R36, R48, R54, R36 ;  /* 0x000000363024723c */ /* 0x000fe20000001824 */
[----:B---3--:R-:W-:Y:S01]  /*a4b0*/  F2FP.PACK_AB R52, R162, R169 ;  /* 0x000000a9a234723e */ /* 0x008fe200000000ff */
[----:B------:R-:W3:Y:S01]  /*a4c0*/  LDSM.16.MT88.4 R48, [R232+0xe000] ;  /* 0x00e00000e830783b */ /* 0x000ee20000004200 */
[----:B------:R-:W5:Y:S01]  /*a4d0*/  MUFU.EX2 R99, R99 ;  /* 0x0000006300637308 */ /* 0x000f620000000800 */
[----:B------:R-:W-:-:S02]  /*a4e0*/  FADD.FTZ R183, R183, R192 ;  /* 0x000000c0b7b77221 */ /* 0x000fc40000010000 */
[----:B------:R-:W-:Y:S01]  /*a4f0*/  FADD.FTZ R162, R162, R184 ;  /* 0x000000b8a2a27221 */ /* 0x000fe20000010000 */
[----:B------:R-:W-:Y:S01]  /*a500*/  F2FP.PACK_AB R55, R172, R173 ;  /* 0x000000adac37723e */ /* 0x000fe200000000ff */
[----:B------:R-:W-:Y:S01]  /*a510*/  FADD.FTZ R183, R180, R183 ;  /* 0x000000b7b4b77221 */ /* 0x000fe20000010000 */
[----:B------:R-:W-:Y:S01]  /*a520*/  F2FP.PACK_AB R54, R161, R168 ;  /* 0x000000a8a136723e */ /* 0x000fe200000000ff */
[----:B------:R-:W-:Y:S01]  /*a530*/  FADD.FTZ R162, R168, R162 ;  /* 0x000000a2a8a27221 */ /* 0x000fe20000010000 */
[----:B------:R-:W-:Y:S01]  /*a540*/  MUFU.EX2 R100, R100 ;  /* 0x0000006400647308 */ /* 0x000fe20000000800 */
[----:B------:R-:W-:Y:S02]  /*a550*/  FADD.FTZ R173, R173, R183 ;  /* 0x000000b7adad7221 */ /* 0x000fe40000010000 */
[----:B------:R-:W-:Y:S02]  /*a560*/  FADD.FTZ R161, R161, R162 ;  /* 0x000000a2a1a17221 */ /* 0x000fe40000010000 */
[----:B--2---:R-:W-:Y:S01]  /*a570*/  HMMA.16816.F32 R16, R52, R28, R16 ;  /* 0x0000001c3410723c */ /* 0x004fe20000001810 */
[----:B------:R-:W-:-:S02]  /*a580*/  FADD.FTZ R173, R172, R173 ;  /* 0x000000adacad7221 */ /* 0x000fc40000010000 */
[----:B------:R-:W2:Y:S01]  /*a590*/  MUFU.EX2 R101, R101 ;  /* 0x0000006500657308 */ /* 0x000ea20000000800 */
[----:B-1----:R-:W-:-:S04]  /*a5a0*/  FADD.FTZ R161, R135, R161 ;  /* 0x000000a187a17221 */ /* 0x002fc80000010000 */
[C---:B------:R-:W-:Y:S01]  /*a5b0*/  HMMA.16816.F32 R12, R52.reuse, R30, R12 ;  /* 0x0000001e340c723c */ /* 0x040fe2000000180c */
[----:B------:R-:W1:Y:S01]  /*a5c0*/  LDSM.16.MT88.4 R28, [R234+0xe800] ;  /* 0x00e80000ea1c783b */ /* 0x000e620000004200 */
[----:B------:R-:W-:Y:S01]  /*a5d0*/  FADD.FTZ R161, R109, R161 ;  /* 0x000000a16da17221 */ /* 0x000fe20000010000 */
[----:B------:R-:W-:Y:S05]  /*a5e0*/  MUFU.EX2 R96, R96 ;  /* 0x0000006000607308 */ /* 0x000fea0000000800 */
[C---:B----4-:R-:W-:Y:S03]  /*a5f0*/  HMMA.16816.F32 R24, R52.reuse, R32, R24 ;  /* 0x000000203418723c */ /* 0x050fe60000001818 */
[----:B------:R-:W4:Y:S05]  /*a600*/  MUFU.EX2 R97, R97 ;  /* 0x0000006100617308 */ /* 0x000f2a0000000800 */
[C---:B------:R-:W-:Y:S01]  /*a610*/  HMMA.16816.F32 R20, R52.reuse, R34, R20 ;  /* 0x000000223414723c */ /* 0x040fe20000001814 */
[----:B------:R-:W1:Y:S02]  /*a620*/  LDSM.16.MT88.4 R32, [R237+0xe800] ;  /* 0x00e80000ed20783b */ /* 0x000e640000004200 */
[----:B------:R-:W1:Y:S05]  /*a630*/  MUFU.EX2 R94, R94 ;  /* 0x0000005e005e7308 */ /* 0x000e6a0000000800 */
[C---:B------:R-:W-:Y:S03]  /*a640*/  HMMA.16816.F32 R8, R52.reuse, R56, R8 ;  /* 0x000000383408723c */ /* 0x040fe60000001808 */
[----:B------:R-:W-:Y:S05]  /*a650*/  MUFU.EX2 R95, R95 ;  /* 0x0000005f005f7308 */ /* 0x000fea0000000800 */
[C---:B------:R-:W-:Y:S01]  /*a660*/  HMMA.16816.F32 R44, R52.reuse, R58, R44 ;  /* 0x0000003a342c723c */ /* 0x040fe2000000182c */
[----:B------:R-:W-:Y:S02]  /*a670*/  LDSM.16.MT88.4 R56, [R232+0xe800] ;  /* 0x00e80000e838783b */ /* 0x000fe40000004200 */
[----:B------:R-:W-:Y:S05]  /*a680*/  MUFU.EX2 R90, R90 ;  /* 0x0000005a005a7308 */ /* 0x000fea0000000800 */
[C---:B---3--:R-:W-:Y:S03]  /*a690*/  HMMA.16816.F32 R40, R52.reuse, R48, R40 ;  /* 0x000000303428723c */ /* 0x048fe60000001828 */
[----:B------:R-:W-:Y:S05]  /*a6a0*/  MUFU.EX2 R91, R91 ;  /* 0x0000005b005b7308 */ /* 0x000fea0000000800 */
[----:B------:R-:W-:Y:S01]  /*a6b0*/  HMMA.16816.F32 R36, R52, R50, R36 ;  /* 0x000000323424723c */ /* 0x000fe20000001824 */
[----:B------:R-:W3:Y:S02]  /*a6c0*/  LDSM.16.MT88.4 R48, [R233+0xe800] ;  /* 0x00e80000e930783b */ /* 0x000ee40000004200 */
[----:B------:R-:W1:Y:S04]  /*a6d0*/  MUFU.EX2 R92, R92 ;  /* 0x0000005c005c7308 */ /* 0x000e680000000800 */
[----:B------:R-:W-:Y:S01]  /*a6e0*/  F2FP.PACK_AB R53, R148, R158 ;  /* 0x0000009e9435723e */ /* 0x000fe200000000ff */
[----:B------:R-:W-:Y:S01]  /*a6f0*/  FADD.FTZ R158, R158, R173 ;  /* 0x000000ad9e9e7221 */ /* 0x000fe20000010000 */
[----:B------:R-:W-:-:S02]  /*a700*/  F2FP.PACK_AB R55, R144, R147 ;  /* 0x000000939037723e */ /* 0x000fc400000000ff */
[----:B------:R-:W-:Y:S01]  /*a710*/  F2FP.PACK_AB R52, R109, R135 ;  /* 0x000000876d34723e */ /* 0x000fe200000000ff */
[----:B------:R-:W2:Y:S01]  /*a720*/  MUFU.EX2 R93, R93 ;  /* 0x0000005d005d7308 */ /* 0x000ea20000000800 */
[----:B------:R-:W-:Y:S01]  /*a730*/  F2FP.PACK_AB R54, R105, R129 ;  /* 0x000000816936723e */ /* 0x000fe200000000ff */
[----:B------:R-:W-:Y:S01]  /*a740*/  FADD.FTZ R148, R148, R158 ;  /* 0x0000009e94947221 */ /* 0x000fe20000010000 */
[----:B------:R-:W-:Y:S01]  /*a750*/  LDSM.16.MT88.4 R132, [R234+0x11800] ;  /* 0x01180000ea84783b */ /* 0x000fe20000004200 */
[----:B------:R-:W-:Y:S02]  /*a760*/  FADD.FTZ R129, R129, R161 ;  /* 0x000000a181817221 */ /* 0x000fe40000010000 */
[----:B------:R-:W-:Y:S01]  /*a770*/  FADD.FTZ R148, R147, R148 ;  /* 0x0000009493947221 */ /* 0x000fe20000010000 */
[----:B------:R-:W-:Y:S01]  /*a780*/  LDSM.16.MT88.4 R156, [R237+0x11800] ;  /* 0x01180000ed9c783b */ /* 0x000fe20000004200 */
[----:B-1----:R-:W-:Y:S01]  /*a790*/  HMMA.16816.F32 R16, R52, R28, R16 ;  /* 0x0000001c3410723c */ /* 0x002fe20000001810 */
[----:B------:R-:W-:Y:S01]  /*a7a0*/  MUFU.EX2 R88, R88 ;  /* 0x0000005800587308 */ /* 0x000fe20000000800 */
[----:B------:R-:W-:-:S02]  /*a7b0*/  FADD.FTZ R144, R144, R148 ;  /* 0x0000009490907221 */ /* 0x000fc40000010000 */
[----:B------:R-:W-:Y:S01]  /*a7c0*/  FADD.FTZ R129, R105, R129 ;  /* 0x0000008169817221 */ /* 0x000fe20000010000 */
[----:B------:R-:W-:Y:S01]  /*a7d0*/  LDSM.16.MT88.4 R148, [R233+0x11800] ;  /* 0x01180000e994783b */ /* 0x000fe20000004200 */
[----:B------:R-:W-:Y:S02]  /*a7e0*/  FADD.FTZ R144, R102, R144 ;  /* 0x0000009066907221 */ /* 0x000fe40000010000 */
[C---:B------:R-:W-:Y:S01]  /*a7f0*/  HMMA.16816.F32 R12, R52.reuse, R30, R12 ;  /* 0x0000001e340c723c */ /* 0x040fe2000000180c */
[----:B------:R-:W1:Y:S01]  /*a800*/  LDSM.16.MT88.4 R28, [R234+0xf000] ;  /* 0x00f00000ea1c783b */ /* 0x000e620000004200 */
[----:B------:R-:W1:Y:S06]  /*a810*/  MUFU.EX2 R89, R89 ;  /* 0x0000005900597308 */ /* 0x000e6c0000000800 */
[C---:B------:R-:W-:Y:S02]  /*a820*/  HMMA.16816.F32 R24, R52.reuse, R32, R24 ;  /* 0x000000203418723c */ /* 0x040fe40000001818 */
[----:B------:R-:W1:Y:S06]  /*a830*/  MUFU.EX2 R86, R86 ;  /* 0x0000005600567308 */ /* 0x000e6c0000000800 */
[C---:B------:R-:W-:Y:S01]  /*a840*/  HMMA.16816.F32 R20, R52.reuse, R34, R20 ;  /* 0x000000223414723c */ /* 0x040fe20000001814 */
[----:B------:R-:W1:Y:S01]  /*a850*/  LDSM.16.MT88.4 R32, [R237+0xf000] ;  /* 0x00f00000ed20783b */ /* 0x000e620000004200 */
[----:B------:R-:W-:Y:S06]  /*a860*/  MUFU.EX2 R87, R87 ;  /* 0x0000005700577308 */ /* 0x000fec0000000800 */
[C---:B---3--:R-:W-:Y:S02]  /*a870*/  HMMA.16816.F32 R8, R52.reuse, R48, R8 ;  /* 0x000000303408723c */ /* 0x048fe40000001808 */
[----:B------:R-:W-:Y:S06]  /*a880*/  MUFU.EX2 R82, R82 ;  /* 0x0000005200527308 */ /* 0x000fec0000000800 */
[C---:B------:R-:W-:Y:S01]  /*a890*/  HMMA.16816.F32 R44, R52.reuse, R50, R44 ;  /* 0x00000032342c723c */ /* 0x040fe2000000182c */
[----:B------:R-:W3:Y:S01]  /*a8a0*/  LDSM.16.MT88.4 R48, [R233+0xf000] ;  /* 0x00f00000e930783b */ /* 0x000ee20000004200 */
[----:B------:R-:W-:Y:S06]  /*a8b0*/  MUFU.EX2 R83, R83 ;  /* 0x0000005300537308 */ /* 0x000fec0000000800 */
[C---:B------:R-:W-:Y:S02]  /*a8c0*/  HMMA.16816.F32 R40, R52.reuse, R56, R40 ;  /* 0x000000383428723c */ /* 0x040fe40000001828 */
[----:B------:R-:W1:Y:S06]  /*a8d0*/  MUFU.EX2 R84, R84 ;  /* 0x0000005400547308 */ /* 0x000e6c0000000800 */
[----:B------:R-:W-:Y:S01]  /*a8e0*/  HMMA.16816.F32 R36, R52, R58, R36 ;  /* 0x0000003a3424723c */ /* 0x000fe20000001824 */
[----:B------:R-:W3:Y:S01]  /*a8f0*/  LDSM.16.MT88.4 R56, [R232+0xf000] ;  /* 0x00f00000e838783b */ /* 0x000ee20000004200 */
[----:B------:R-:W-:Y:S05]  /*a900*/  MUFU.EX2 R85, R85 ;  /* 0x0000005500557308 */ /* 0x000fea0000000800 */
[C---:B------:R-:W-:Y:S01]  /*a910*/  F2FP.PACK_AB R53, R103.reuse, R102 ;  /* 0x000000666735723e */ /* 0x040fe200000000ff */
[----:B------:R-:W-:Y:S01]  /*a920*/  FADD.FTZ R103, R103, R144 ;  /* 0x0000009067677221 */ /* 0x000fe20000010000 */
[----:B-----5:R-:W-:Y:S01]  /*a930*/  F2FP.PACK_AB R55, R99, R98 ;  /* 0x000000626337723e */ /* 0x020fe200000000ff */
[----:B------:R-:W-:Y:S01]  /*a940*/  MUFU.EX2 R80, R80 ;  /* 0x0000005000507308 */ /* 0x000fe20000000800 */
[----:B--2---:R-:W-:Y:S01]  /*a950*/  F2FP.PACK_AB R52, R101, R100 ;  /* 0x000000646534723e */ /* 0x004fe200000000ff */
[----:B------:R-:W-:Y:S01]  /*a960*/  FADD.FTZ R100, R100, R129 ;  /* 0x0000008164647221 */ /* 0x000fe20000010000 */
[----:B----4-:R-:W-:Y:S01]  /*a970*/  F2FP.PACK_AB R54, R97, R96 ;  /* 0x000000606136723e */ /* 0x010fe200000000ff */
[----:B------:R-:W-:-:S02]  /*a980*/  FADD.FTZ R103, R98, R103 ;  /* 0x0000006762677221 */ /* 0x000fc40000010000 */
[----:B------:R-:W-:Y:S02]  /*a990*/  FADD.FTZ R100, R101, R100 ;  /* 0x0000006465647221 */ /* 0x000fe40000010000 */
[----:B------:R-:W-:Y:S01]  /*a9a0*/  MUFU.EX2 R81, R81 ;  /* 0x0000005100517308 */ /* 0x000fe20000000800 */
[----:B------:R-:W-:Y:S01]  /*a9b0*/  FADD.FTZ R99, R99, R103 ;  /* 0x0000006763637221 */ /* 0x000fe20000010000 */
[C---:B-1----:R-:W-:Y:S01]  /*a9c0*/  HMMA.16816.F32 R16, R52.reuse, R28, R16 ;  /* 0x0000001c3410723c */ /* 0x042fe20000001810 */
[----:B------:R-:W-:Y:S02]  /*a9d0*/  FADD.FTZ R96, R96, R100 ;  /* 0x0000006460607221 */ /* 0x000fe40000010000 */
[----:B------:R-:W-:Y:S02]  /*a9e0*/  FADD.FTZ R99, R94, R99 ;  /* 0x000000635e637221 */ /* 0x000fe40000010000 */
[----:B------:R-:W-:Y:S01]  /*a9f0*/  FADD.FTZ R96, R97, R96 ;  /* 0x0000006061607221 */ /* 0x000fe20000010000 */
[----:B------:R-:W-:Y:S02]  /*aa00*/  MUFU.EX2 R4, R77 ;  /* 0x0000004d00047308 */ /* 0x000fe40000000800 */
[----:B------:R-:W-:Y:S01]  /*aa10*/  HMMA.16816.F32 R12, R52, R30, R12 ;  /* 0x0000001e340c723c */ /* 0x000fe2000000180c */
[----:B------:R-:W1:Y:S01]  /*aa20*/  LDSM.16.MT88.4 R28, [R234+0xf800] ;  /* 0x00f80000ea1c783b */ /* 0x000e620000004200 */
[----:B------:R-:W-:-:S04]  /*aa30*/  FADD.FTZ R96, R92, R96 ;  /* 0x000000605c607221 */ /* 0x000fc80000010000 */
[----:B------:R-:W-:Y:S02]  /*aa40*/  MUFU.EX2 R72, R72 ;  /* 0x0000004800487308 */ /* 0x000fe40000000800 */
[C---:B------:R-:W-:Y:S06]  /*aa50*/  HMMA.16816.F32 R24, R52.reuse, R32, R24 ;  /* 0x000000203418723c */ /* 0x040fec0000001818 */
[----:B------:R-:W-:Y:S02]  /*aa60*/  MUFU.EX2 R73, R73 ;  /* 0x0000004900497308 */ /* 0x000fe40000000800 */
[C---:B------:R-:W-:Y:S01]  /*aa70*/  HMMA.16816.F32 R20, R52.reuse, R34, R20 ;  /* 0x000000223414723c */ /* 0x040fe20000001814 */
[----:B------:R-:W2:Y:S05]  /*aa80*/  LDSM.16.MT88.4 R32, [R237+0xf800] ;  /* 0x00f80000ed20783b */ /* 0x000eaa0000004200 */
[----:B------:R-:W-:Y:S02]  /*aa90*/  MUFU.EX2 R3, R3 ;  /* 0x0000000300037308 */ /* 0x000fe40000000800 */
[C---:B---3--:R-:W-:Y:S06]  /*aaa0*/  HMMA.16816.F32 R8, R52.reuse, R48, R8 ;  /* 0x000000303408723c */ /* 0x048fec0000001808 */
[----:B------:R-:W-:Y:S02]  /*aab0*/  MUFU.EX2 R70, R70 ;  /* 0x0000004600467308 */ /* 0x000fe40000000800 */
[C---:B------:R-:W-:Y:S01]  /*aac0*/  HMMA.16816.F32 R44, R52.reuse, R50, R44 ;  /* 0x00000032342c723c */ /* 0x040fe2000000182c */
[----:B------:R-:W3:Y:S05]  /*aad0*/  LDSM.16.MT88.4 R48, [R233+0xf800] ;  /* 0x00f80000e930783b */ /* 0x000eea0000004200 */
[----:B------:R-:W-:Y:S02]  /*aae0*/  MUFU.EX2 R66, R66 ;  /* 0x0000004200427308 */ /* 0x000fe40000000800 */
[C---:B------:R-:W-:Y:S06]  /*aaf0*/  HMMA.16816.F32 R40, R52.reuse, R56, R40 ;  /* 0x000000383428723c */ /* 0x040fec0000001828 */
[----:B------:R-:W-:Y:S02]  /*ab00*/  MUFU.EX2 R67, R67 ;  /* 0x0000004300437308 */ /* 0x000fe40000000800 */
[----:B------:R-:W-:Y:S01]  /*ab10*/  HMMA.16816.F32 R36, R52, R58, R36 ;  /* 0x0000003a3424723c */ /* 0x000fe20000001824 */
[----:B------:R-:W4:Y:S05]  /*ab20*/  LDSM.16.MT88.4 R56, [R232+0xf800] ;  /* 0x00f80000e838783b */ /* 0x000f2a0000004200 */
        /* <DEDUP_REMOVED lines=13> */
[----:B------:R-:W-:Y:S01]  /*ac00*/  MUFU.EX2 R64, R64 ;  /* 0x0000004000407308 */ /* 0x000fe20000000800 */
[----:B------:R-:W-:-:S02]  /*ac10*/  FADD.FTZ R91, R86, R91 ;  /* 0x0000005b565b7221 */ /* 0x000fc40000010000 */
[----:B------:R-:W-:-:S03]  /*ac20*/  FADD.FTZ R89, R84, R89 ;  /* 0x0000005954597221 */ /* 0x000fc60000010000 */
[C---:B------:R-:W-:Y:S01]  /*ac30*/  HMMA.16816.F32 R12, R52.reuse, R30, R12 ;  /* 0x0000001e340c723c */ /* 0x040fe2000000180c */
[----:B------:R-:W1:Y:S01]  /*ac40*/  LDSM.16.MT88.4 R28, [R237+0x10000] ;  /* 0x01000000ed1c783b */ /* 0x000e620000004200 */
[----:B------:R-:W-:Y:S06]  /*ac50*/  MUFU.EX2 R65, R65 ;  /* 0x0000004100417308 */ /* 0x000fec0000000800 */
[C---:B--2---:R-:W-:Y:S02]  /*ac60*/  HMMA.16816.F32 R24, R52.reuse, R32, R24 ;  /* 0x000000203418723c */ /* 0x044fe40000001818 */
[----:B------:R-:W-:Y:S06]  /*ac70*/  MUFU.EX2 R62, R62 ;  /* 0x0000003e003e7308 */ /* 0x000fec0000000800 */
[C---:B------:R-:W-:Y:S01]  /*ac80*/  HMMA.16816.F32 R20, R52.reuse, R34, R20 ;  /* 0x000000223414723c */ /* 0x040fe20000001814 */
[----:B------:R-:W2:Y:S01]  /*ac90*/  LDSM.16.MT88.4 R32, [R234+0x10000] ;  /* 0x01000000ea20783b */ /* 0x000ea20000004200 */
[----:B------:R-:W5:Y:S06]  /*aca0*/  MUFU.EX2 R63, R63 ;  /* 0x0000003f003f7308 */ /* 0x000f6c0000000800 */
[C---:B---3--:R-:W-:Y:S02]  /*acb0*/  HMMA.16816.F32 R8, R52.reuse, R48, R8 ;  /* 0x000000303408723c */ /* 0x048fe40000001808 */
[----:B------:R-:W-:Y:S06]  /*acc0*/  MUFU.EX2 R71, R71 ;  /* 0x0000004700477308 */ /* 0x000fec0000000800 */
[----:B------:R-:W-:Y:S01]  /*acd0*/  HMMA.16816.F32 R44, R52, R50, R44 ;  /* 0x00000032342c723c */ /* 0x000fe2000000182c */
[----:B------:R-:W3:Y:S01]  /*ace0*/  LDSM.16.MT88.4 R48, [R233+0x10000] ;  /* 0x01000000e930783b */ /* 0x000ee20000004200 */
[----:B------:R-:W1:Y:S01]  /*acf0*/  MUFU.EX2 R251, R251 ;  /* 0x000000fb00fb7308 */ /* 0x000e620000000800 */
[----:B-----5:R-:W-:-:S05]  /*ad00*/  F2FP.PACK_AB R145, R63, R62 ;  /* 0x0000003e3f91723e */ /* 0x020fca00000000ff */
[C---:B----4-:R-:W-:Y:S02]  /*ad10*/  HMMA.16816.F32 R40, R52.reuse, R56, R40 ;  /* 0x000000383428723c */ /* 0x050fe40000001828 */
[----:B------:R-:W-:Y:S05]  /*ad20*/  MUFU.EX2 R252, R252 ;  /* 0x000000fc00fc7308 */ /* 0x000fea0000000800 */
[--C-:B------:R-:W-:Y:S01]  /*ad30*/  FFMA.FTZ R56, R78, c[0x0][0x23c], -R113.reuse ;  /* 0x00008f004e387a23 */ /* 0x100fe20000010871 */
[----:B------:R-:W-:Y:S01]  /*ad40*/  HMMA.16816.F32 R36, R52, R58, R36 ;  /* 0x0000003a3424723c */ /* 0x000fe20000001824 */
[----:B------:R-:W-:Y:S01]  /*ad50*/  FFMA.FTZ R57, R79, c[0x0][0x23c], -R113 ;  /* 0x00008f004f397a23 */ /* 0x000fe20000010871 */
[----:B-1----:R-:W-:-:S03]  /*ad60*/  F2FP.PACK_AB R147, R251, R71 ;  /* 0x00000047fb93723e */ /* 0x002fc600000000ff */
[----:B------:R-:W1:Y:S02]  /*ad70*/  MUFU.EX2 R56, R56 ;  /* 0x0000003800387308 */ /* 0x000e640000000800 */
[----:B------:R-:W-:Y:S01]  /*ad80*/  F2FP.PACK_AB R53, R87, R86 ;  /* 0x000000565735723e */ /* 0x000fe200000000ff */
[--C-:B------:R-:W-:Y:S01]  /*ad90*/  FFMA.FTZ R58, R74, c[0x0][0x23c], -R113.reuse ;  /* 0x00008f004a3a7a23 */ /* 0x100fe20000010871 */
[----:B------:R-:W-:Y:S01]  /*ada0*/  F2FP.PACK_AB R55, R83, R82 ;  /* 0x000000525337723e */ /* 0x000fe200000000ff */
[----:B------:R-:W-:Y:S01]  /*adb0*/  FFMA.FTZ R59, R75, c[0x0][0x23c], -R113 ;  /* 0x00008f004b3b7a23 */ /* 0x000fe20000010871 */
[----:B------:R-:W-:Y:S01]  /*adc0*/  F2FP.PACK_AB R52, R85, R84 ;  /* 0x000000545534723e */ /* 0x000fe200000000ff */
[----:B------:R-:W-:Y:S01]  /*add0*/  FFMA.FTZ R74, R76, c[0x0][0x23c], -R114 ;  /* 0x00008f004c4a7a23 */ /* 0x000fe20000010872 */
[----:B------:R-:W-:Y:S01]  /*ade0*/  F2FP.PACK_AB R54, R81, R80 ;  /* 0x000000505136723e */ /* 0x000fe200000000ff */
[----:B------:R-:W-:Y:S01]  /*adf0*/  MUFU.EX2 R57, R57 ;  /* 0x0000003900397308 */ /* 0x000fe20000000800 */
[----:B------:R-:W-:-:S02]  /*ae00*/  FADD.FTZ R87, R87, R91 ;  /* 0x0000005b57577221 */ /* 0x000fc40000010000 */
[----:B------:R-:W-:Y:S02]  /*ae10*/  FADD.FTZ R85, R85, R89 ;  /* 0x0000005955557221 */ /* 0x000fe40000010000 */
[----:B------:R-:W-:Y:S01]  /*ae20*/  FADD.FTZ R87, R82, R87 ;  /* 0x0000005752577221 */ /* 0x000fe20000010000 */
[C---:B------:R-:W-:Y:S01]  /*ae30*/  HMMA.16816.F32 R24, R52.reuse, R28, R24 ;  /* 0x0000001c3418723c */ /* 0x040fe20000001818 */
[----:B------:R-:W-:Y:S01]  /*ae40*/  FADD.FTZ R85, R80, R85 ;  /* 0x0000005550557221 */ /* 0x000fe20000010000 */
[----:B------:R-:W-:Y:S01]  /*ae50*/  MUFU.EX2 R58, R58 ;  /* 0x0000003a003a7308 */ /* 0x000fe20000000800 */
[----:B------:R-:W-:Y:S02]  /*ae60*/  FADD.FTZ R83, R83, R87 ;  /* 0x0000005753537221 */ /* 0x000fe40000010000 */
[----:B------:R-:W-:Y:S02]  /*ae70*/  FADD.FTZ R81, R81, R85 ;  /* 0x0000005551517221 */ /* 0x000fe40000010000 */
[----:B-1----:R-:W-:Y:S01]  /*ae80*/  FADD.FTZ R83, R56, R83 ;  /* 0x0000005338537221 */ /* 0x002fe20000010000 */
[C---:B------:R-:W-:Y:S01]  /*ae90*/  HMMA.16816.F32 R20, R52.reuse, R30, R20 ;  /* 0x0000001e3414723c */ /* 0x040fe20000001814 */
[----:B------:R-:W1:Y:S01]  /*aea0*/  LDSM.16.MT88.4 R28, [R232+0x10000] ;  /* 0x01000000e81c783b */ /* 0x000e620000004200 */
[----:B------:R-:W-:Y:S06]  /*aeb0*/  MUFU.EX2 R59, R59 ;  /* 0x0000003b003b7308 */ /* 0x000fec0000000800 */
[C---:B--2---:R-:W-:Y:S02]  /*aec0*/  HMMA.16816.F32 R16, R52.reuse, R32, R16 ;  /* 0x000000203410723c */ /* 0x044fe40000001810 */
[----:B------:R-:W2:Y:S06]  /*aed0*/  MUFU.EX2 R74, R74 ;  /* 0x0000004a004a7308 */ /* 0x000eac0000000800 */
[C---:B------:R-:W-:Y:S01]  /*aee0*/  HMMA.16816.F32 R12, R52.reuse, R34, R12 ;  /* 0x00000022340c723c */ /* 0x040fe2000000180c */
[----:B------:R-:W4:Y:S07]  /*aef0*/  LDSM.16.MT88.4 R32, [R237+0x10800] ;  /* 0x01080000ed20783b */ /* 0x000f2e0000004200 */
[----:B---3--:R-:W-:Y:S01]  /*af00*/  HMMA.16816.F32 R8, R52, R48, R8 ;  /* 0x000000303408723c */ /* 0x008fe20000001808 */
[----:B--2---:R-:W-:-:S07]  /*af10*/  FADD.FTZ R81, R74, R81 ;  /* 0x000000514a517221 */ /* 0x004fce0000010000 */
[C---:B------:R-:W-:Y:S01]  /*af20*/  HMMA.16816.F32 R44, R52.reuse, R50, R44 ;  /* 0x00000032342c723c */ /* 0x040fe2000000182c */
[----:B------:R-:W2:Y:S07]  /*af30*/  LDSM.16.MT88.4 R48, [R234+0x10800] ;  /* 0x01080000ea30783b */ /* 0x000eae0000004200 */
[C---:B-1----:R-:W-:Y:S08]  /*af40*/  HMMA.16816.F32 R40, R52.reuse, R28, R40 ;  /* 0x0000001c3428723c */ /* 0x042ff00000001828 */
[----:B------:R-:W-:Y:S01]  /*af50*/  HMMA.16816.F32 R36, R52, R30, R36 ;  /* 0x0000001e3424723c */ /* 0x000fe20000001824 */
[----:B------:R-:W1:Y:S06]  /*af60*/  LDSM.16.MT88.4 R28, [R233+0x10800] ;  /* 0x01080000e91c783b */ /* 0x000e6c0000004200 */
[C---:B------:R-:W-:Y:S01]  /*af70*/  F2FP.PACK_AB R53, R57.reuse, R56 ;  /* 0x000000383935723e */ /* 0x040fe200000000ff */
[----:B------:R-:W-:Y:S01]  /*af80*/  FADD.FTZ R57, R57, R83 ;  /* 0x0000005339397221 */ /* 0x000fe20000010000 */
[----:B------:R-:W-:-:S02]  /*af90*/  F2FP.PACK_AB R55, R59, R58 ;  /* 0x0000003a3b37723e */ /* 0x000fc400000000ff */
[C---:B------:R-:W-:Y:S01]  /*afa0*/  F2FP.PACK_AB R52, R4.reuse, R74 ;  /* 0x0000004a0434723e */ /* 0x040fe200000000ff */
[----:B------:R-:W-:Y:S01]  /*afb0*/  FADD.FTZ R4, R4, R81 ;  /* 0x0000005104047221 */ /* 0x000fe20000010000 */
[----:B------:R-:W-:Y:S01]  /*afc0*/  F2FP.PACK_AB R54, R73, R72 ;  /* 0x000000484936723e */ /* 0x000fe200000000ff */
[----:B------:R-:W-:Y:S02]  /*afd0*/  FADD.FTZ R57, R58, R57 ;  /* 0x000000393a397221 */ /* 0x000fe40000010000 */
[----:B------:R-:W-:Y:S02]  /*afe0*/  FADD.FTZ R4, R72, R4 ;  /* 0x0000000448047221 */ /* 0x000fe40000010000 */
[----:B------:R-:W-:Y:S02]  /*aff0*/  FADD.FTZ R59, R59, R57 ;  /* 0x000000393b3b7221 */ /* 0x000fe40000010000 */
[----:B----4-:R-:W-:Y:S01]  /*b000*/  HMMA.16816.F32 R24, R52, R32, R24 ;  /* 0x000000203418723c */ /* 0x010fe20000001818 */
[----:B------:R-:W-:-:S02]  /*b010*/  FADD.FTZ R73, R73, R4 ;  /* 0x0000000449497221 */ /* 0x000fc40000010000 */
[----:B------:R-:W-:Y:S02]  /*b020*/  FADD.FTZ R59, R3, R59 ;  /* 0x0000003b033b7221 */ /* 0x000fe40000010000 */
[----:B------:R-:W-:-:S03]  /*b030*/  FADD.FTZ R73, R68, R73 ;  /* 0x0000004944497221 */ /* 0x000fc60000010000 */
[C---:B------:R-:W-:Y:S01]  /*b040*/  HMMA.16816.F32 R20, R52.reuse, R34, R20 ;  /* 0x000000223414723c */ /* 0x040fe20000001814 */
[----:B------:R-:W3:Y:S07]  /*b050*/  LDSM.16.MT88.4 R32, [R232+0x10800] ;  /* 0x01080000e820783b */ /* 0x000eee0000004200 */
[C---:B--2---:R-:W-:Y:S08]  /*b060*/  HMMA.16816.F32 R16, R52.reuse, R48, R16 ;  /* 0x000000303410723c */ /* 0x044ff00000001810 */
[C---:B-1----:R-:W-:Y:S08]  /*b070*/  HMMA.16816.F32 R8, R52.reuse, R28, R8 ;  /* 0x0000001c3408723c */ /* 0x042ff00000001808 */
[C---:B------:R-:W-:Y:S01]  /*b080*/  HMMA.16816.F32 R44, R52.reuse, R30, R44 ;  /* 0x0000001e342c723c */ /* 0x040fe2000000182c */
[----:B------:R-:W1:Y:S07]  /*b090*/  LDSM.16.MT88.4 R28, [R234+0x11000] ;  /* 0x01100000ea1c783b */ /* 0x000e6e0000004200 */
[C---:B------:R-:W-:Y:S01]  /*b0a0*/  HMMA.16816.F32 R12, R52.reuse, R50, R12 ;  /* 0x00000032340c723c */ /* 0x040fe2000000180c */
[----:B------:R-:W2:Y:S07]  /*b0b0*/  LDSM.16.MT88.4 R48, [R237+0x11000] ;  /* 0x01100000ed30783b */ /* 0x000eae0000004200 */
[C---:B---3--:R-:W-:Y:S08]  /*b0c0*/  HMMA.16816.F32 R40, R52.reuse, R32, R40 ;  /* 0x000000203428723c */ /* 0x048ff00000001828 */
[----:B------:R-:W-:Y:S01]  /*b0d0*/  HMMA.16816.F32 R36, R52, R34, R36 ;  /* 0x000000223424723c */ /* 0x000fe20000001824 */
[----:B------:R-:W3:Y:S06]  /*b0e0*/  LDSM.16.MT88.4 R32, [R233+0x11000] ;  /* 0x01100000e920783b */ /* 0x000eec0000004200 */
[C---:B------:R-:W-:Y:S01]  /*b0f0*/  F2FP.PACK_AB R53, R70.reuse, R3 ;  /* 0x000000034635723e */ /* 0x040fe200000000ff */
[----:B------:R-:W-:Y:S01]  /*b100*/  FADD.FTZ R70, R70, R59 ;  /* 0x0000003b46467221 */ /* 0x000fe20000010000 */
[----:B------:R-:W-:-:S02]  /*b110*/  F2FP.PACK_AB R55, R67, R66 ;  /* 0x000000424337723e */ /* 0x000fc400000000ff */
[C---:B------:R-:W-:Y:S01]  /*b120*/  F2FP.PACK_AB R52, R69.reuse, R68 ;  /* 0x000000444534723e */ /* 0x040fe200000000ff */
[----:B------:R-:W-:Y:S01]  /*b130*/  FADD.FTZ R69, R69, R73 ;  /* 0x0000004945457221 */ /* 0x000fe20000010000 */
[----:B------:R-:W-:Y:S01]  /*b140*/  F2FP.PACK_AB R54, R65, R64 ;  /* 0x000000404136723e */ /* 0x000fe200000000ff */
[----:B------:R-:W-:Y:S01]  /*b150*/  FADD.FTZ R70, R66, R70 ;  /* 0x0000004642467221 */ /* 0x000fe20000010000 */
[----:B------:R-:W-:Y:S01]  /*b160*/  LEA.HI.X R3, R165, c[0x0][0x16c], R164, 0x1, P0 ;  /* 0x00005b00a5037a11 */ /* 0x000fe200000f0ca4 */
[----:B------:R-:W-:Y:S02]  /*b170*/  FADD.FTZ R69, R64, R69 ;  /* 0x0000004540457221 */ /* 0x000fe40000010000 */
[----:B------:R-:W-:Y:S02]  /*b180*/  FADD.FTZ R67, R67, R70 ;  /* 0x0000004643437221 */ /* 0x000fe40000010000 */
[----:B-1----:R-:W-:Y:S01]  /*b190*/  HMMA.16816.F32 R16, R52, R28, R16 ;  /* 0x0000001c3410723c */ /* 0x002fe20000001810 */
[----:B------:R-:W-:-:S02]  /*b1a0*/  FADD.FTZ R65, R65, R69 ;  /* 0x0000004541417221 */ /* 0x000fc40000010000 */
[----:B------:R-:W-:Y:S02]  /*b1b0*/  FADD.FTZ R67, R62, R67 ;  /* 0x000000433e437221 */ /* 0x000fe40000010000 */
[----:B------:R-:W-:Y:S02]  /*b1c0*/  IMAD.MOV.U32 R249, RZ, RZ, R3 ;  /* 0x000000fffff97224 */ /* 0x000fe400078e0003 */
[--C-:B------:R-:W-:Y:S01]  /*b1d0*/  FFMA.FTZ R28, R60, c[0x0][0x23c], -R114.reuse ;  /* 0x00008f003c1c7a23 */ /* 0x100fe20000010872 */
[C---:B------:R-:W-:Y:S01]  /*b1e0*/  HMMA.16816.F32 R12, R52.reuse, R30, R12 ;  /* 0x0000001e340c723c */ /* 0x040fe2000000180c */
[--C-:B------:R-:W-:Y:S02]  /*b1f0*/  FFMA.FTZ R29, R61, c[0x0][0x23c], -R114.reuse ;  /* 0x00008f003d1d7a23 */ /* 0x100fe40000010872 */
[----:B------:R-:W-:Y:S02]  /*b200*/  FADD.FTZ R67, R63, R67 ;  /* 0x000000433f437221 */ /* 0x000fe40000010000 */
[----:B------:R-:W1:Y:S02]  /*b210*/  MUFU.EX2 R28, R28 ;  /* 0x0000001c001c7308 */ /* 0x000e640000000800 */
[----:B------:R-:W-:Y:S01]  /*b220*/  FFMA.FTZ R30, R107, c[0x0][0x23c], -R114 ;  /* 0x00008f006b1e7a23 */ /* 0x000fe20000010872 */
[----:B--2---:R-:W-:Y:S01]  /*b230*/  HMMA.16816.F32 R24, R52, R48, R24 ;  /* 0x000000303418723c */ /* 0x004fe20000001818 */
[----:B------:R-:W-:-:S04]  /*b240*/  FADD.FTZ R67, R71, R67 ;  /* 0x0000004347437221 */ /* 0x000fc80000010000 */
[----:B------:R-:W2:Y:S01]  /*b250*/  MUFU.EX2 R29, R29 ;  /* 0x0000001d001d7308 */ /* 0x000ea20000000800 */
[----:B------:R-:W-:Y:S02]  /*b260*/  FADD.FTZ R251, R251, R67 ;  /* 0x00000043fbfb7221 */ /* 0x000fe40000010000 */
[C---:B------:R-:W-:Y:S01]  /*b270*/  HMMA.16816.F32 R20, R52.reuse, R50, R20 ;  /* 0x000000323414723c */ /* 0x040fe20000001814 */
[----:B------:R-:W4:Y:S04]  /*b280*/  LDSM.16.MT88.4 R48, [R232+0x11000] ;  /* 0x01100000e830783b */ /* 0x000f280000004200 */
[----:B------:R-:W5:Y:S01]  /*b290*/  MUFU.EX2 R30, R30 ;  /* 0x0000001e001e7308 */ /* 0x000f620000000800 */
[----:B-1----:R-:W-:Y:S02]  /*b2a0*/  FADD.FTZ R65, R28, R65 ;  /* 0x000000411c417221 */ /* 0x002fe40000010000 */
[----:B---3--:R-:W-:Y:S01]  /*b2b0*/  HMMA.16816.F32 R8, R52, R32, R8 ;  /* 0x000000203408723c */ /* 0x008fe20000001808 */
[C---:B--2---:R-:W-:Y:S01]  /*b2c0*/  F2FP.PACK_AB R144, R29.reuse, R28 ;  /* 0x0000001c1d90723e */ /* 0x044fe200000000ff */
[----:B------:R-:W-:-:S06]  /*b2d0*/  FADD.FTZ R65, R29, R65 ;  /* 0x000000411d417221 */ /* 0x000fcc0000010000 */
[----:B------:R-:W-:Y:S01]  /*b2e0*/  HMMA.16816.F32 R44, R52, R34, R44 ;  /* 0x00000022342c723c */ /* 0x000fe2000000182c */
[----:B-----5:R-:W-:Y:S01]  /*b2f0*/  F2FP.PACK_AB R146, R252, R30 ;  /* 0x0000001efc92723e */ /* 0x020fe200000000ff */
[----:B------:R-:W-:-:S04]  /*b300*/  FADD.FTZ R65, R30, R65 ;  /* 0x000000411e417221 */ /* 0x000fc80000010000 */
[----:B------:R-:W-:Y:S02]  /*b310*/  FADD.FTZ R252, R252, R65 ;  /* 0x00000041fcfc7221 */ /* 0x000fe40000010000 */
[C---:B------:R-:W-:Y:S08]  /*b320*/  HMMA.16816.F32 R160, R144.reuse, R156, R24 ;  /* 0x0000009c90a0723c */ /* 0x040ff00000001818 */
[----:B------:R-:W-:Y:S01]  /*b330*/  HMMA.16816.F32 R156, R144, R158, R20 ;  /* 0x0000009e909c723c */ /* 0x000fe20000001814 */
[----:B------:R-:W1:Y:S07]  /*b340*/  LDSM.16.MT88.4 R20, [R232+0x11800] ;  /* 0x01180000e814783b */ /* 0x000e6e0000004200 */
[C---:B----4-:R-:W-:Y:S08]  /*b350*/  HMMA.16816.F32 R40, R52.reuse, R48, R40 ;  /* 0x000000303428723c */ /* 0x050ff00000001828 */
[----:B------:R-:W-:Y:S08]  /*b360*/  HMMA.16816.F32 R36, R52, R50, R36 ;  /* 0x000000323424723c */ /* 0x000ff00000001824 */
[C---:B------:R-:W-:Y:S08]  /*b370*/  HMMA.16816.F32 R152, R144.reuse, R132, R16 ;  /* 0x000000849098723c */ /* 0x040ff00000001810 */
[C---:B------:R-:W-:Y:S08]  /*b380*/  HMMA.16816.F32 R136, R144.reuse, R148, R8 ;  /* 0x000000949088723c */ /* 0x040ff00000001808 */
[C---:B------:R-:W-:Y:S08]  /*b390*/  HMMA.16816.F32 R132, R144.reuse, R134, R12 ;  /* 0x000000869084723c */ /* 0x040ff0000000180c */
[C---:B------:R-:W-:Y:S08]  /*b3a0*/  HMMA.16816.F32 R148, R144.reuse, R150, R44 ;  /* 0x000000969094723c */ /* 0x040ff0000000182c */
[C---:B-1----:R-:W-:Y:S08]  /*b3b0*/  HMMA.16816.F32 R140, R144.reuse, R20, R40 ;  /* 0x00000014908c723c */ /* 0x042ff00000001828 */
[----:B------:R-:W-:Y:S01]  /*b3c0*/  HMMA.16816.F32 R144, R144, R22, R36 ;  /* 0x000000169090723c */ /* 0x000fe20000001824 */
[----:B------:R-:W-:Y:S07]  /*b3d0*/  @!UPT UIADD3 URZ, URZ, URZ, URZ ;  /* 0x0000003f3f3ff290 */ /* 0x000fee000fffe03f */
[----:B------:R-:W-:Y:S11]  /*b3e0*/  @!P3 BRA `(.L_x_1531) ;  /* 0x00007c200000b947 */ /* 0x000ff60003800000 */
        /* <DEDUP_REMOVED lines=8> */
[----:B------:R-:W-:-:S06]  /*b470*/  UIADD3 UR12, UR4, 0x100, URZ ;  /* 0x00000100040c7890 */ /* 0x000fcc000fffe03f */
[----:B------:R-:W-:Y:S01]  /*b480*/  IMAD.U32 R8, RZ, RZ, UR12 ;  /* 0x0000000cff087e24 */ /* 0x000fe2000f8e00ff */
[----:B-1----:R-:W1:Y:S04]  /*b490*/  MUFU.RCP R4, R4 ;  /* 0x0000000400047308 */ /* 0x002e680000001000 */
[----:B------:R-:W-:-:S04]  /*b4a0*/  IABS R8, R8 ;  /* 0x0000000800087213 */ /* 0x000fc80000000000 */
[----:B------:R-:W2:Y:S01]  /*b4b0*/  R2UR UR11, R8 ;  /* 0x00000000080b73c2 */ /* 0x000ea200000e0000 */
[----:B-1----:R-:W-:-:S06]  /*b4c0*/  IADD3 R4, R4, 0xffffffe, RZ ;  /* 0x0ffffffe04047810 */ /* 0x002fcc0007ffe0ff */
[----:B------:R-:W1:Y:S02]  /*b4d0*/  F2I.FTZ.U32.TRUNC.NTZ R4, R4 ;  /* 0x0000000400047305 */ /* 0x000e64000021f000 */
[----:B-1----:R1:W3:Y:S02]  /*b4e0*/  R2UR UR27, R4 ;  /* 0x00000000041b73c2 */ /* 0x0022e400000e0000 */
[----:B-1----:R-:W-:Y:S01]  /*b4f0*/  MOV R4, UR4 ;  /* 0x0000000400047c02 */ /* 0x002fe20008000f00 */
[----:B---3--:R-:W-:-:S03]  /*b500*/  UIADD3 UR5, URZ, -UR27, URZ ;  /* 0x8000001b3f057290 */ /* 0x008fc6000fffe03f */
        /* <DEDUP_REMOVED lines=18> */
[----:B------:R-:W-:Y:S02]  /*b630*/  ULOP3.LUT UR4, UR4, UR5, URZ, 0x3c, !UPT ;  /* 0x0000000504047292 */ /* 0x000fe4000f8e3c3f */
[----:B------:R-:W-:Y:S02]  /*b640*/  @!UP2 UIADD3 UR25, UR25, 0x1, URZ ;  /* 0x000000011919a890 */ /* 0x000fe4000fffe03f */
[----:B------:R-:W-:Y:S02]  /*b650*/  UISETP.GE.AND UP0, UPT, UR4, URZ, UPT ;  /* 0x0000003f0400728c */ /* 0x000fe4000bf06270 */
[----:B------:R-:W-:-:S02]  /*b660*/  @!UP1 UIADD3 UR6, UR6, -UR8, URZ ;  /* 0x8000000806069290 */ /* 0x000fc4000fffe03f */
[----:B------:R-:W-:Y:S02]  /*b670*/  @!UP1 UIADD3 UR13, UR13, 0x1, URZ ;  /* 0x000000010d0d9890 */ /* 0x000fe4000fffe03f */
[----:B------:R-:W-:Y:S02]  /*b680*/  UISETP.GE.U32.AND UP3, UPT, UR6, UR8, UPT ;  /* 0x000000080600728c */ /* 0x000fe4000bf66070 */
[----:B------:R-:W-:Y:S02]  /*b690*/  UISETP.GE.AND UP1, UPT, UR12, URZ, UPT ;  /* 0x0000003f0c00728c */ /* 0x000fe4000bf26270 */
[----:B------:R-:W-:Y:S02]  /*b6a0*/  @UP4 UIADD3 UR25, UR25, 0x1, URZ ;  /* 0x0000000119194890 */ /* 0x000fe4000fffe03f */
[----:B------:R-:W-:Y:S02]  /*b6b0*/  UISETP.NE.AND UP2, UPT, URZ, UR5, UPT ;  /* 0x000000053f00728c */ /* 0x000fe4000bf45270 */
[----:B------:R-:W-:-:S03]  /*b6c0*/  ULOP3.LUT UR4, URZ, UR5, URZ, 0x33, !UPT ;  /* 0x000000053f047292 */ /* 0x000fc6000f8e333f */
[----:B------:R-:W-:Y:S02]  /*b6d0*/  @UP3 UIADD3 UR13, UR13, 0x1, URZ ;  /* 0x000000010d0d3890 */ /* 0x000fe4000fffe03f */
[----:B------:R-:W-:Y:S02]  /*b6e0*/  @!UP1 UIADD3 UR25, -UR25, URZ, URZ ;  /* 0x0000003f19199290 */ /* 0x000fe4000fffe13f */
[----:B------:R-:W-:Y:S02]  /*b6f0*/  @!UP0 UIADD3 UR13, -UR13, URZ, URZ ;  /* 0x0000003f0d0d8290 */ /* 0x000fe4000fffe13f */
[----:B------:R-:W-:Y:S02]  /*b700*/  USEL UR25, UR4, UR25, !UP2 ;  /* 0x0000001904197287 */ /* 0x000fe4000d000000 */
[----:B------:R-:W-:Y:S02]  /*b710*/  USEL UR4, UR4, UR13, !UP2 ;  /* 0x0000000d04047287 */ /* 0x000fe4000d000000 */
[----:B------:R-:W-:-:S02]  /*b720*/  UIMAD.WIDE UR8, UR25, 0x4, UR18 ;  /* 0x00000004190878a5 */ /* 0x000fc4000f8e0212 */
[----:B------:R-:W-:-:S04]  /*b730*/  UIMAD.WIDE UR12, UR4, 0x4, UR18 ;  /* 0x00000004040c78a5 */ /* 0x000fc8000f8e0212 */
[----:B------:R-:W-:Y:S01]  /*b740*/  IMAD.U32 R10, RZ, RZ, UR8 ;  /* 0x00000008ff0a7e24 */ /* 0x000fe2000f8e00ff */
[----:B------:R-:W-:Y:S01]  /*b750*/  MOV R11, UR9 ;  /* 0x00000009000b7c02 */ /* 0x000fe20008000f00 */
[----:B------:R-:W-:Y:S01]  /*b760*/  IMAD.U32 R8, RZ, RZ, UR12 ;  /* 0x0000000cff087e24 */ /* 0x000fe2000f8e00ff */
[----:B------:R-:W-:-:S03]  /*b770*/  MOV R9, UR13 ;  /* 0x0000000d00097c02 */ /* 0x000fc60008000f00 */
[----:B------:R1:W2:Y:S04]  /*b780*/  LDG.E R4, [R10.64] ;  /* 0x000000140a047981 */ /* 0x0002a8000c1e1900 */
[----:B------:R-:W2:Y:S01]  /*b790*/  LDG.E R8, [R8.64] ;  /* 0x0000001408087981 */ /* 0x000ea2000c1e1900 */
[----:B------:R-:W-:-:S04]  /*b7a0*/  UIADD3 UR8, UR25, -UR4, URZ ;  /* 0x8000000419087290 */ /* 0x000fc8000fffe03f */
[----:B------:R-:W-:-:S03]  /*b7b0*/  UIMAD UR8, UR8, UR5, -0x100 ;  /* 0xffffff00080874a4 */ /* 0x000fc6000f8e0205 */
[----:B------:R-:W-:Y:S02]  /*b7c0*/  ULDC.64 UR4, c[0x0][0x1a0] ;  /* 0x0000680000047ab9 */ /* 0x000fe40000000a00 */
[----:B------:R-:W-:Y:S02]  /*b7d0*/  USHF.R.S32.HI UR6, URZ, 0x1f, UR8 ;  /* 0x0000001f3f067899 */ /* 0x000fe40008011408 */
[----:B------:R-:W-:Y:S02]  /*b7e0*/  UIMAD.WIDE.U32 UR12, UR8, UR4, URZ ;  /* 0x00000004080c72a5 */ /* 0x000fe4000f8e003f */
[----:B------:R-:W-:-:S04]  /*b7f0*/  UIMAD UR6, UR6, UR4, URZ ;  /* 0x00000004060672a4 */ /* 0x000fc8000f8e023f */
[----:B------:R-:W-:Y:S01]  /*b800*/  UIMAD UR5, UR8, UR5, UR6 ;  /* 0x00000005080572a4 */ /* 0x000fe2000f8e0206 */
[----:B-1----:R-:W-:-:S03]  /*b810*/  IMAD.U32 R11, RZ, RZ, UR13 ;  /* 0x0000000dff0b7e24 */ /* 0x002fc6000f8e00ff */
[----:B------:R-:W-:Y:S01]  /*b820*/  UIADD3 UR5, UR13, UR5, URZ ;  /* 0x000000050d057290 */ /* 0x000fe2000fffe03f */
[----:B------:R-:W-:-:S05]  /*b830*/  MOV R10, UR12 ;  /* 0x0000000c000a7c02 */ /* 0x000fca0008000f00 */
        /* <DEDUP_REMOVED lines=8> */
.L_x_1532:
[----:B------:R-:W-:-:S04]  /*b8c0*/  ULEA UR4, -UR10, URZ, 0x8 ;  /* 0x0000003f0a047291 */ /* 0x000fc8000f8e413f */
[----:B------:R-:W-:Y:S02]  /*b8d0*/  USHF.R.S32.HI UR5, URZ, 0x1f, UR4 ;  /* 0x0000001f3f057899 */ /* 0x000fe40008011404 */
[----:B------:R-:W-:-:S04]  /*b8e0*/  MOV R8, UR4 ;  /* 0x0000000400087c02 */ /* 0x000fc80008000f00 */
[----:B------:R-:W-:Y:S02]  /*b8f0*/  MOV R4, UR5 ;  /* 0x0000000500047c02 */ /* 0x000fe40008000f00 */
.L_x_1533:
[----:B------:R-:W-:Y:S01]  /*b900*/  ISETP.GE.AND P0, PT, R244, c[0x0][0x220], PT ;  /* 0x00008800f4007a0c */ /* 0x000fe20003f06270 */
[----:B------:R-:W-:Y:S01]  /*b910*/  IMAD.U32 R9, RZ, RZ, UR10 ;  /* 0x0000000aff097e24 */ /* 0x000fe2000f8e00ff */
[C---:B------:R-:W-:Y:S01]  /*b920*/  LEA R177, P3, R8.reuse, R177, 0x1 ;  /* 0x000000b108b17211 */ /* 0x040fe200078608ff */
[----:B------:R-:W-:Y:S01]  /*b930*/  IMAD.U32 R7, RZ, RZ, UR10 ;  /* 0x0000000aff077e24 */ /* 0x000fe2000f8e00ff */
[----:B------:R-:W-:Y:S01]  /*b940*/  USHF.L.U32 UR5, UR15, 0x8, URZ ;  /* 0x000000080f057899 */ /* 0x000fe2000800063f */
[----:B------:R-:W-:Y:S01]  /*b950*/  IMAD.U32 R11, RZ, RZ, UR10 ;  /* 0x0000000aff0b7e24 */ /* 0x000fe2000f8e00ff */
[----:B------:R-:W-:Y:S01]  /*b960*/  LEA.HI.X R176, R8, R5, R4, 0x1, P3 ;  /* 0x0000000508b07211 */ /* 0x000fe200018f0c04 */
[----:B------:R-:W-:Y:S01]  /*b970*/  IMAD.U32 R30, RZ, RZ, UR10 ;  /* 0x0000000aff1e7e24 */ /* 0x000fe2000f8e00ff */
[----:B------:R-:W-:Y:S01]  /*b980*/  UISETP.GT.AND UP0, UPT, UR15, UR7, UPT ;  /* 0x000000070f00728c */ /* 0x000fe2000bf04270 */
[----:B------:R-:W-:Y:S02]  /*b990*/  IMAD.U32 R46, RZ, RZ, UR10 ;  /* 0x0000000aff2e7e24 */ /* 0x000fe4000f8e00ff */
[----:B------:R-:W-:-:S02]  /*b9a0*/  IMAD.U32 R44, RZ, RZ, UR10 ;  /* 0x0000000aff2c7e24 */ /* 0x000fc4000f8e00ff */
[----:B------:R-:W-:Y:S01]  /*b9b0*/  @!P0 IMAD.MOV.U32 R10, RZ, RZ, c[0x0][0x1a4] ;  /* 0x00006900ff0a8624 */ /* 0x000fe200078e00ff */
[-C--:B------:R-:W-:Y:S01]  /*b9c0*/  @!P0 LEA R9, P1, R9, R6.reuse, 0x5 ;  /* 0x0000000609098211 */ /* 0x080fe200078228ff */
[----:B------:R-:W-:Y:S01]  /*b9d0*/  @!P0 IMAD.MOV.U32 R12, RZ, RZ, c[0x0][0x1a4] ;  /* 0x00006900ff0c8624 */ /* 0x000fe200078e00ff */
[----:B------:R-:W-:Y:S01]  /*b9e0*/  @P0 STS.128 [R243+0xa000], RZ ;  /* 0x00a000fff3000388 */ /* 0x000fe20000000c00 */
[--C-:B------:R-:W-:Y:S01]  /*b9f0*/  @!P0 IMAD.MOV.U32 R13, RZ, RZ, R203.reuse ;  /* 0x000000ffff0d8224 */ /* 0x100fe200078e00cb */
[-C--:B------:R-:W-:Y:S01]  /*ba00*/  @!P0 LEA.HI.X R7, R7, R203.reuse, R10, 0x5, P1 ;  /* 0x000000cb07078211 */ /* 0x080fe200008f2c0a */
[----:B------:R-:W-:Y:S01]  /*ba10*/  IMAD.U32 R10, RZ, RZ, UR10 ;  /* 0x0000000aff0a7e24 */ /* 0x000fe2000f8e00ff */
[----:B------:R-:W-:Y:S01]  /*ba20*/  @!P0 LEA R11, P1, R11, R6, 0x6 ;  /* 0x000000060b0b8211 */ /* 0x000fe200078230ff */
[----:B------:R-:W-:Y:S02]  /*ba30*/  @!P0 IMAD.MOV.U32 R14, RZ, RZ, R6 ;  /* 0x000000ffff0e8224 */ /* 0x000fe400078e0006 */
[----:B------:R-:W-:Y:S01]  /*ba40*/  @!P0 IMAD.MOV.U32 R15, RZ, RZ, R203 ;  /* 0x000000ffff0f8224 */ /* 0x000fe200078e00cb */
[----:B------:R-:W-:Y:S01]  /*ba50*/  @!P0 LEA.HI.X R10, R10, R203, R12, 0x6, P1 ;  /* 0x000000cb0a0a8211 */ /* 0x000fe200008f340c */
[----:B------:R-:W-:-:S02]  /*ba60*/  @!P0 IMAD.MOV.U32 R12, RZ, RZ, R6 ;  /* 0x000000ffff0c8224 */ /* 0x000fc400078e0006 */
[----:B------:R-:W-:-:S04]  /*ba70*/  @!P0 IMAD.WIDE.U32 R46, R46, 0x60, R14 ;  /* 0x000000602e2e8825 */ /* 0x000fc800078e000e */
[----:B------:R-:W-:-:S04]  /*ba80*/  @!P0 IMAD.WIDE.U32 R30, R30, 0x50, R12 ;  /* 0x000000501e1e8825 */ /* 0x000fc800078e000c */
[----:B------:R-:W-:Y:S02]  /*ba90*/  IMAD.U32 R13, RZ, RZ, UR10 ;  /* 0x0000000aff0d7e24 */ /* 0x000fe4000f8e00ff */
[----:B------:R-:W-:Y:S02]  /*baa0*/  IMAD.U32 R12, RZ, RZ, UR10 ;  /* 0x0000000aff0c7e24 */ /* 0x000fe4000f8e00ff */
[----:B------:R-:W-:Y:S01]  /*bab0*/  @!P0 IMAD.MOV.U32 R14, RZ, RZ, c[0x0][0x1a4] ;  /* 0x00006900ff0e8624 */ /* 0x000fe200078e00ff */
[----:B------:R-:W-:Y:S01]  /*bac0*/  @!P0 LEA R13, P1, R13, R6, 0x7 ;  /* 0x000000060d0d8211 */ /* 0x000fe200078238ff */
[----:B------:R-:W-:Y:S02]  /*bad0*/  IMAD.U32 R42, RZ, RZ, UR10 ;  /* 0x0000000aff2a7e24 */ /* 0x000fe4000f8e00ff */
[----:B------:R-:W-:Y:S01]  /*bae0*/  @!P0 IMAD.MOV.U32 R16, RZ, RZ, R6 ;  /* 0x000000ffff108224 */ /* 0x000fe200078e0006 */
[----:B------:R-:W-:Y:S01]  /*baf0*/  @!P0 LEA.HI.X R12, R12, R203, R14, 0x7, P1 ;  /* 0x000000cb0c0c8211 */ /* 0x000fe200008f3c0e */
[----:B------:R-:W-:-:S02]  /*bb00*/  @!P0 IMAD.MOV.U32 R17, RZ, RZ, R203 ;  /* 0x000000ffff118224 */ /* 0x000fc400078e00cb */
[----:B------:R-:W-:Y:S02]  /*bb10*/  IMAD.U32 R40, RZ, RZ, UR10 ;  /* 0x0000000aff287e24 */ /* 0x000fe4000f8e00ff */
[----:B------:R-:W-:Y:S02]  /*bb20*/  @!P0 IMAD.MOV.U32 R14, RZ, RZ, R6 ;  /* 0x000000ffff0e8224 */ /* 0x000fe400078e0006 */
[----:B------:R-:W-:Y:S02]  /*bb30*/  IMAD.U32 R34, RZ, RZ, UR10 ;  /* 0x0000000aff227e24 */ /* 0x000fe4000f8e00ff */
[----:B------:R-:W-:Y:S02]  /*bb40*/  IMAD.U32 R18, RZ, RZ, UR10 ;  /* 0x0000000aff127e24 */ /* 0x000fe4000f8e00ff */
[----:B------:R-:W-:-:S04]  /*bb50*/  @!P0 IMAD.WIDE.U32 R44, R44, 0x70, R16 ;  /* 0x000000702c2c8825 */ /* 0x000fc800078e0010 */
[----:B------:R-:W-:-:S04]  /*bb60*/  @!P0 IMAD.WIDE.U32 R42, R42, 0x90, R14 ;  /* 0x000000902a2a8825 */ /* 0x000fc800078e000e */
[----:B------:R-:W-:-:S04]  /*bb70*/  @!P0 IMAD.WIDE.U32 R40, R40, 0xa0, R14 ;  /* 0x000000a028288825 */ /* 0x000fc800078e000e */
[----:B------:R-:W-:-:S04]  /*bb80*/  @!P0 IMAD.WIDE.U32 R34, R34, 0xb0, R14 ;  /* 0x000000b022228825 */ /* 0x000fc800078e000e */
[----:B------:R-:W-:-:S04]  /*bb90*/  @!P0 IMAD.WIDE.U32 R18, R18, 0xc0, R14 ;  /* 0x000000c012128825 */ /* 0x000fc800078e000e */
[----:B------:R-:W-:Y:S02]  /*bba0*/  IMAD.U32 R16, RZ, RZ, UR10 ;  /* 0x0000000aff107e24 */ /* 0x000fe4000f8e00ff */
[----:B------:R-:W-:Y:S02]  /*bbb0*/  IMAD.U32 R14, RZ, RZ, UR10 ;  /* 0x0000000aff0e7e24 */ /* 0x000fe4000f8e00ff */
[--C-:B------:R-:W-:Y:S02]  /*bbc0*/  @!P0 IMAD.MOV.U32 R20, RZ, RZ, R6.reuse ;  /* 0x000000ffff148224 */ /* 0x100fe400078e0006 */
[----:B------:R-:W-:Y:S02]  /*bbd0*/  @!P0 IMAD.MOV.U32 R21, RZ, RZ, R203 ;  /* 0x000000ffff158224 */ /* 0x000fe400078e00cb */
[----:B------:R-:W-:Y:S02]  /*bbe0*/  IMAD.U32 R24, RZ, RZ, UR10 ;  /* 0x0000000aff187e24 */ /* 0x000fe4000f8e00ff */
[----:B------:R-:W-:-:S02]  /*bbf0*/  @!P0 IMAD.MOV.U32 R202, RZ, RZ, R6 ;  /* 0x000000ffffca8224 */ /* 0x000fc400078e0006 */
[----:B------:R-:W-:-:S04]  /*bc00*/  @!P0 IMAD.WIDE.U32 R16, R16, 0xd0, R20 ;  /* 0x000000d010108825 */ /* 0x000fc800078e0014 */
[----:B------:R-:W-:Y:S01]  /*bc10*/  @!P0 IMAD.WIDE.U32 R14, R14, 0xe0, R20 ;  /* 0x000000e00e0e8825 */ /* 0x000fe200078e0014 */
[----:B------:R-:W-:-:S03]  /*bc20*/  @!P0 IADD3 R20, P2, P1, R8, UR24, R6 ;  /* 0x0000001808148c10 */ /* 0x000fc6000f95e006 */
[----:B------:R-:W-:Y:S02]  /*bc30*/  @!P0 IMAD.MOV.U32 R22, RZ, RZ, R6 ;  /* 0x000000ffff168224 */ /* 0x000fe400078e0006 */
[----:B------:R-:W-:Y:S01]  /*bc40*/  @!P0 IMAD.WIDE.U32 R24, R24, 0x30, R202 ;  /* 0x0000003018188825 */ /* 0x000fe200078e00ca */
[--C-:B------:R-:W-:Y:S02]  /*bc50*/  @!P0 IADD3.X R202, R4, UR14, R203.reuse, P2, P1 ;  /* 0x0000000e04ca8c10 */ /* 0x100fe400097e24cb */
[C---:B------:R-:W-:Y:S01]  /*bc60*/  @!P0 LEA R38, P2, R20.reuse, c[0x0][0x170], 0x1 ;  /* 0x00005c0014268a11 */ /* 0x040fe200078408ff */
[----:B------:R-:W-:Y:S02]  /*bc70*/  IMAD.U32 R36, RZ, RZ, UR10 ;  /* 0x0000000aff247e24 */ /* 0x000fe4000f8e00ff */
[----:B------:R-:W-:Y:S01]  /*bc80*/  @!P0 IMAD.MOV.U32 R23, RZ, RZ, R203 ;  /* 0x000000ffff178224 */ /* 0x000fe200078e00cb */
[----:B------:R-:W-:Y:S01]  /*bc90*/  @!P0 LEA.HI.X R39, R20, c[0x0][0x174], R202, 0x1, P2 ;  /* 0x00005d0014278a11 */ /* 0x000fe200010f0cca */
[----:B------:R-:W-:Y:S01]  /*bca0*/  @!P0 IMAD.MOV.U32 R6, RZ, RZ, c[0x0][0x1a4] ;  /* 0x00006900ff068624 */ /* 0x000fe200078e00ff */
[----:B------:R-:W-:Y:S01]  /*bcb0*/  @!P0 IADD3 R28, P2, R8, R44, RZ ;  /* 0x0000002c081c8210 */ /* 0x000fe20007f5e0ff */
[----:B------:R-:W-:Y:S01]  /*bcc0*/  @!P0 IMAD.WIDE.U32 R36, R36, 0xf0, R22 ;  /* 0x000000f024248825 */ /* 0x000fe200078e0016 */
[----:B------:R-:W-:-:S03]  /*bcd0*/  @!P0 IADD3 R22, P1, R8, R24, RZ ;  /* 0x0000001808168210 */ /* 0x000fc60007f3e0ff */
[----:B------:R-:W-:Y:S02]  /*bce0*/  @!P0 IMAD R6, R6, 0x30, RZ ;  /* 0x0000003006068824 */ /* 0x000fe400078e02ff */
[----:B------:R-:W-:Y:S02]  /*bcf0*/  @!P0 IMAD.MOV.U32 R26, RZ, RZ, R177 ;  /* 0x000000ffff1a8224 */ /* 0x000fe400078e00b1 */
[----:B------:R-:W-:Y:S01]  /*bd00*/  @!P0 IMAD.MOV.U32 R27, RZ, RZ, R176 ;  /* 0x000000ffff1b8224 */ /* 0x000fe200078e00b0 */
[----:B------:R-:W-:Y:S01]  /*bd10*/  @!P0 IADD3.X R21, R4, R25, R6, P1, !PT ;  /* 0x0000001904158210 */ /* 0x000fe20000ffe406 */
[----:B------:R-:W-:Y:S01]  /*bd20*/  @!P0 IMAD.MOV.U32 R23, RZ, RZ, c[0x0][0x1a4] ;  /* 0x00006900ff178624 */ /* 0x000fe200078e00ff */
[----:B------:R-:W-:Y:S01]  /*bd30*/  @!P0 IADD3 R24, P1, R8, R30, RZ ;  /* 0x0000001e08188210 */ /* 0x000fe20007f3e0ff */
[----:B------:R-:W-:Y:S01]  /*bd40*/  @!P0 IMAD.MOV.U32 R29, RZ, RZ, c[0x0][0x1a4] ;  /* 0x00006900ff1d8624 */ /* 0x000fe200078e00ff */
[----:B------:R-:W-:Y:S01]  /*bd50*/  @!PT LDS RZ, [RZ] ;  /* 0x00000000fffff984 */ /* 0x000fe20000000800 */
[----:B------:R-:W-:Y:S01]  /*bd60*/  @!PT LDS RZ, [RZ] ;  /* 0x00000000fffff984 */ /* 0x000fe20000000800 */
[----:B------:R-:W-:Y:S01]  /*bd70*/  @!PT LDS RZ, [RZ] ;  /* 0x00000000fffff984 */ /* 0x000fe20000000800 */
[----:B------:R1:W-:Y:S01]  /*bd80*/  @!P0 LDGSTS.E.BYPASS.LTC128B.128 [R243+0xa000], [R26.64] ;  /* 0x0a0000001af38fae */ /* 0x0003e2000b901d54 */
[----:B------:R-:W-:-:S02]  /*bd90*/  @!P0 IMAD R23, R23, 0x50, RZ ;  /* 0x0000005017178824 */ /* 0x000fc400078e02ff */
[----:B------:R-:W-:Y:S01]  /*bda0*/  @!P0 IMAD.MOV.U32 R25, RZ, RZ, c[0x0][0x1a4] ;  /* 0x00006900ff198624 */ /* 0x000fe200078e00ff */
[----:B------:R-:W-:Y:S01]  /*bdb0*/  @P0 STS.128 [R243+0xa800], RZ ;  /* 0x00a800fff3000388 */ /* 0x000fe20000000c00 */
[----:B------:R-:W-:Y:S01]  /*bdc0*/  @!P0 IMAD R29, R29, 0x90, RZ ;  /* 0x000000901d1d8824 */ /* 0x000fe200078e02ff */
        /* <DEDUP_REMOVED lines=8> */
[----:B------:R-:W-:Y:S01]  /*be50*/  @!P0 IMAD R25, R25, 0x60, RZ ;  /* 0x0000006019198824 */ /* 0x000fe200078e02ff */
[----:B------:R-:W-:Y:S01]  /*be60*/  @!P0 IADD3.X R29, R4, R43, R29, P1, !PT ;  /* 0x0000002b041d8210 */ /* 0x000fe20000ffe41d */
[----:B------:R-:W-:Y:S01]  /*be70*/  @!P0 IMAD R31, R31, 0xa0, RZ ;  /* 0x000000a01f1f8824 */ /* 0x000fe200078e02ff */
[----:B------:R-:W-:Y:S01]  /*be80*/  @!P0 IADD3 R34, P1, R8, R34, RZ ;  /* 0x0000002208228210 */ /* 0x000fe20007f3e0ff */
[----:B------:R-:W-:Y:S01]  /*be90*/  @!P0 IMAD.MOV.U32 R6, RZ, RZ, c[0x0][0x1a4] ;  /* 0x00006900ff068624 */ /* 0x000fe200078e00ff */
[----:B------:R-:W-:Y:S01]  /*bea0*/  @P0 STS.128 [R243+0xb000], RZ ;  /* 0x00b000fff3000388 */ /* 0x000fe20000000c00 */
[----:B------:R-:W-:-:S02]  /*beb0*/  @!P0 IMAD.MOV.U32 R20, RZ, RZ, c[0x0][0x1a4] ;  /* 0x00006900ff148624 */ /* 0x000fc400078e00ff */
[----:B------:R-:W-:Y:S02]  /*bec0*/  @!P0 IMAD R33, R33, 0xb0, RZ ;  /* 0x000000b021218824 */ /* 0x000fe400078e02ff */
[----:B------:R-:W-:Y:S02]  /*bed0*/  @!P0 IMAD.MOV.U32 R5, RZ, RZ, c[0x0][0x1a4] ;  /* 0x00006900ff058624 */ /* 0x000fe400078e00ff */
[----:B------:R-:W-:Y:S01]  /*bee0*/  @!P0 IMAD R6, R6, 0xc0, RZ ;  /* 0x000000c006068824 */ /* 0x000fe200078e02ff */
[----:B------:R-:W-:Y:S01]  /*bef0*/  @!P0 IADD3.X R33, R4, R35, R33, P1, !PT ;  /* 0x0000002304218210 */ /* 0x000fe20000ffe421 */
[----:B------:R-:W-:Y:S01]  /*bf00*/  @!P0 IMAD R20, R20, 0xd0, RZ ;  /* 0x000000d014148824 */ /* 0x000fe200078e02ff */
[C---:B------:R-:W-:Y:S01]  /*bf10*/  @!P0 IADD3 R14, P1, R8.reuse, R14, RZ ;  /* 0x0000000e080e8210 */ /* 0x040fe20007f3e0ff */
[----:B-1----:R-:W-:Y:S01]  /*bf20*/  @!P0 IMAD.MOV.U32 R27, RZ, RZ, c[0x0][0x1a4] ;  /* 0x00006900ff1b8624 */ /* 0x002fe200078e00ff */
[----:B------:R-:W-:Y:S01]  /*bf30*/  @!P0 IADD3 R26, P3, R8, R46, RZ ;  /* 0x0000002e081a8210 */ /* 0x000fe20007f7e0ff */
[----:B------:R-:W-:-:S02]  /*bf40*/  @!P0 IMAD R5, R5, 0xe0, RZ ;  /* 0x000000e005058824 */ /* 0x000fc400078e02ff */
[----:B------:R-:W-:Y:S01]  /*bf50*/  @!P0 IMAD R27, R27, 0x70, RZ ;  /* 0x000000701b1b8824 */ /* 0x000fe200078e02ff */
[----:B------:R-:W-:Y:S01]  /*bf60*/  @!P0 IADD3.X R25, R4, R25, R47, P3, !PT ;  /* 0x0000001904198210 */ /* 0x000fe20001ffe42f */
[----:B------:R-:W-:Y:S01]  /*bf70*/  IMAD.MOV.U32 R250, RZ, RZ, R212 ;  /* 0x000000fffffa7224 */ /* 0x000fe200078e00d4 */
[----:B------:R-:W-:Y:S02]  /*bf80*/  @!P0 IADD3 R18, P3, R8, R18, RZ ;  /* 0x0000001208128210 */ /* 0x000fe40007f7e0ff */
[----:B------:R-:W-:Y:S02]  /*bf90*/  @!P0 IADD3.X R27, R4, R45, R27, P2, !PT ;  /* 0x0000002d041b8210 */ /* 0x000fe400017fe41b */
[----:B------:R-:W-:Y:S02]  /*bfa0*/  @!P0 IADD3 R32, P2, R8, R40, RZ ;  /* 0x0000002808208210 */ /* 0x000fe40007f5e0ff */
[C---:B------:R-:W-:Y:S02]  /*bfb0*/  @!P0 IADD3.X R6, R4.reuse, R6, R19, P3, !PT ;  /* 0x0000000604068210 */ /* 0x040fe40001ffe413 */
[----:B------:R-:W-:-:S02]  /*bfc0*/  @!P0 IADD3.X R31, R4, R31, R41, P2, !PT ;  /* 0x0000001f041f8210 */ /* 0x000fc400017fe429 */
[C---:B------:R-:W-:Y:S02]  /*bfd0*/  @!P0 IADD3 R16, P2, R8.reuse, R16, RZ ;  /* 0x0000001008108210 */ /* 0x040fe40007f5e0ff */
[----:B------:R-:W-:Y:S02]  /*bfe0*/  @!P0 IADD3 R9, P3, R8, R9, RZ ;  /* 0x0000000908098210 */ /* 0x000fe40007f7e0ff */
[----:B------:R-:W-:Y:S01]  /*bff0*/  @!P0 IADD3.X R20, R4, R17, R20, P2, !PT ;  /* 0x0000001104148210 */ /* 0x000fe200017fe414 */
[----:B------:R-:W-:Y:S01]  /*c000*/  @!P0 IMAD.MOV.U32 R17, RZ, RZ, c[0x0][0x1a4] ;  /* 0x00006900ff118624 */ /* 0x000fe200078e00ff */
[----:B------:R-:W-:Y:S01]  /*c010*/  @!P0 IADD3 R11, P2, R8, R11, RZ ;  /* 0x0000000b080b8210 */ /* 0x000fe20007f5e0ff */
[C---:B------:R-:W-:Y:S01]  /*c020*/  @!P0 IMAD.X R7, R4.reuse, 0x1, R7, P3 ;  /* 0x0000000104078824 */ /* 0x040fe200018e0607 */
[----:B------:R-:W-:Y:S01]  /*c030*/  @!P0 IADD3.X R5, R4, R5, R15, P1, !PT ;  /* 0x0000000504058210 */ /* 0x000fe20000ffe40f */
[----:B------:R-:W-:Y:S01]  /*c040*/  @!P0 IMAD R17, R17, 0xf0, RZ ;  /* 0x000000f011118824 */ /* 0x000fe200078e02ff */
[----:B------:R-:W-:Y:S01]  /*c050*/  @!P0 IADD3 R13, P1, R8, R13, RZ ;  /* 0x0000000d080d8210 */ /* 0x000fe20007f3e0ff */
[----:B------:R-:W-:Y:S01]  /*c060*/  @!P0 IMAD.X R10, R4, 0x1, R10, P2 ;  /* 0x00000001040a8824 */ /* 0x000fe200010e060a */
[----:B------:R-:W-:-:S02]  /*c070*/  @!P0 LEA R40, P3, R11, c[0x0][0x170], 0x1 ;  /* 0x00005c000b288a11 */ /* 0x000fc400078608ff */
[----:B------:R-:W-:Y:S01]  /*c080*/  @!P0 LEA R42, P4, R9, c[0x0][0x170], 0x1 ;  /* 0x00005c00092a8a11 */ /* 0x000fe200078808ff */
[----:B------:R-:W-:Y:S01]  /*c090*/  @!P0 IMAD.X R12, R4, 0x1, R12, P1 ;  /* 0x00000001040c8824 */ /* 0x000fe200008e060c */
[----:B------:R-:W-:Y:S02]  /*c0a0*/  @!P0 IADD3 R8, P1, R8, R36, RZ ;  /* 0x0000002408088210 */ /* 0x000fe40007f3e0ff */
[----:B------:R-:W-:Y:S02]  /*c0b0*/  @!P0 LEA R36, P2, R13, c[0x0][0x170], 0x1 ;  /* 0x00005c000d248a11 */ /* 0x000fe400078408ff */
[----:B------:R-:W-:Y:S02]  /*c0c0*/  @!P0 LEA.HI.X R41, R11, c[0x0][0x174], R10, 0x1, P3 ;  /* 0x00005d000b298a11 */ /* 0x000fe400018f0c0a */
[----:B------:R-:W-:Y:S02]  /*c0d0*/  @!P0 LEA R44, P3, R22, c[0x0][0x170], 0x1 ;  /* 0x00005c00162c8a11 */ /* 0x000fe400078608ff */
[----:B------:R-:W-:-:S02]  /*c0e0*/  @!P0 IADD3.X R17, R4, R37, R17, P1, !PT ;  /* 0x0000002504118210 */ /* 0x000fc40000ffe411 */
[----:B------:R-:W-:Y:S02]  /*c0f0*/  @!P0 LEA.HI.X R43, R9, c[0x0][0x174], R7, 0x1, P4 ;  /* 0x00005d00092b8a11 */ /* 0x000fe400020f0c07 */
        /* <DEDUP_REMOVED lines=9> */
[----:B------:R-:W-:-:S02]  /*c190*/  @!P0 LEA.HI.X R13, R24, c[0x0][0x174], R23, 0x1, P2 ;  /* 0x00005d00180d8a11 */ /* 0x000fc400010f0c17 */
[----:B--2---:R-:W-:Y:S01]  /*c1a0*/  @!P0 LEA R38, P4, R28, c[0x0][0x170], 0x1 ;  /* 0x00005c001c268a11 */ /* 0x004fe200078808ff */
        /* <DEDUP_REMOVED lines=25> */
[----:B------:R-:W-:-:S02]  /*c340*/  @!P0 LEA R28, P2, R14, c[0x0][0x170], 0x1 ;  /* 0x00005c000e1c8a11 */ /* 0x000fc400078408ff */
[----:B------:R-:W-:Y:S01]  /*c350*/  @!P0 LEA.HI.X R33, R18, c[0x0][0x174], R6, 0x1, P4 ;  /* 0x00005d0012218a11 */ /* 0x000fe200020f0c06 */
[----:B------:R-:W-:Y:S01]  /*c360*/  @!PT LDS RZ, [RZ] ;  /* 0x00000000fffff984 */ /* 0x000fe20000000800 */
[----:B------:R-:W-:Y:S01]  /*c370*/  @!PT LDS RZ, [RZ] ;  /* 0x00000000fffff984 */ /* 0x000fe20000000800 */
[----:B------:R-:W-:Y:S01]  /*c380*/  @!PT LDS RZ, [RZ] ;  /* 0x00000000fffff984 */ /* 0x000fe20000000800 */
[----:B------:R4:W-:Y:S01]  /*c390*/  @!P0 LDGSTS.E.BYPASS.LTC128B.128 [R243+0xd000], [R10.64] ;  /* 0x0d0000000af38fae */ /* 0x0009e2000b901d54 */
[----:B------:R-:W-:Y:S02]  /*c3a0*/  @!P0 LEA R4, P1, R8, c[0x0][0x170], 0x1 ;  /* 0x00005c0008048a11 */ /* 0x000fe400078208ff */
        /* <DEDUP_REMOVED lines=49> */
[----:B------:R-:W4:Y:S04]  /*c6c0*/  LDSM.16.M88.4 R84, [R241+0x2000] ;  /* 0x00200000f154783b */ /* 0x000f280000000200 */
[----:B------:R-:W4:Y:S04]  /*c6d0*/  LDSM.16.M88.4 R60, [R241+0x3800] ;  /* 0x00380000f13c783b */ /* 0x000f280000000200 */
[----:B------:R-:W4:Y:S04]  /*c6e0*/  LDSM.16.M88.4 R76, [R241+0x2800] ;  /* 0x00280000f14c783b */ /* 0x000f280000000200 */
[----:B------:R-:W4:Y:S04]  /*c6f0*/  LDSM.16.M88.4 R68, [R241+0x3000] ;  /* 0x00300000f144783b */ /* 0x000f280000000200 */
[----:B------:R-:W4:Y:S04]  /*c700*/  LDSM.16.M88.4 R52, [R241+0x4000] ;  /* 0x00400000f134783b */ /* 0x000f280000000200 */
[----:B--2---:R-:W2:Y:S04]  /*c710*/  LDSM.16.M88.4 R44, [R241+0x4800] ;  /* 0x00480000f12c783b */ /* 0x004ea80000000200 */
[----:B-----5:R-:W5:Y:S04]  /*c720*/  LDSM.16.M88.4 R36, [R241+0x5000] ;  /* 0x00500000f124783b */ /* 0x020f680000000200 */
[----:B-1----:R-:W1:Y:S04]  /*c730*/  LDSM.16.M88.4 R28, [R241+0x5800] ;  /* 0x00580000f11c783b */ /* 0x002e680000000200 */
[----:B------:R-:W1:Y:S04]  /*c740*/  LDSM.16.M88.4 R20, [R241+0x6000] ;  /* 0x00600000f114783b */ /* 0x000e680000000200 */
[----:B---3--:R-:W3:Y:S04]  /*c750*/  LDSM.16.M88.4 R12, [R241+0x6800] ;  /* 0x00680000f10c783b */ /* 0x008ee80000000200 */
[----:B------:R-:W1:Y:S01]  /*c760*/  LDSM.16.M88.4 R4, [R241+0x7000] ;  /* 0x00700000f104783b */ /* 0x000e620000000200 */
[C---:B----4-:R-:W-:Y:S03]  /*c770*/  HMMA.16816.F32 R88, R116.reuse, R84, RZ ;  /* 0x000000547458723c */ /* 0x050fe600000018ff */
[----:B------:R-:W4:Y:S04]  /*c780*/  LDSM.16.M88.4 R188, [R241+0x7800] ;  /* 0x00780000f1bc783b */ /* 0x000f280000000200 */
[----:B------:R-:W1:Y:S01]  /*c790*/  LDSM.16.M88.4 R180, [R241+0x8000] ;  /* 0x00800000f1b4783b */ /* 0x000e620000000200 */
[C---:B------:R-:W-:Y:S03]  /*c7a0*/  HMMA.16816.F32 R84, R116.reuse, R86, RZ ;  /* 0x000000567454723c */ /* 0x040fe600000018ff */
[----:B------:R-:W1:Y:S04]  /*c7b0*/  LDSM.16.M88.4 R168, [R241+0x8800] ;  /* 0x00880000f1a8783b */ /* 0x000e680000000200 */
[----:B------:R-:W1:Y:S01]  /*c7c0*/  LDSM.16.M88.4 R124, [R241+0x9000] ;  /* 0x00900000f17c783b */ /* 0x000e620000000200 */
[C---:B------:R-:W-:Y:S03]  /*c7d0*/  HMMA.16816.F32 R64, R116.reuse, R60, RZ ;  /* 0x0000003c7440723c */ /* 0x040fe600000018ff */
[----:B------:R-:W1:Y:S04]  /*c7e0*/  LDSM.16.M88.4 R112, [R241+0x9800] ;  /* 0x00980000f170783b */ /* 0x000e680000000200 */
[----:B------:R-:W-:Y:S01]  /*c7f0*/  LDSM.16.M88.4 R100, [R200] ;  /* 0x00000000c864783b */ /* 0x000fe20000000200 */
[C---:B------:R-:W-:Y:S03]  /*c800*/  HMMA.16816.F32 R60, R116.reuse, R62, RZ ;  /* 0x0000003e743c723c */ /* 0x040fe600000018ff */
[----:B------:R-:W1:Y:S04]  /*c810*/  LDSM.16.M88.4 R108, [R235+0x2000] ;  /* 0x00200000eb6c783b */ /* 0x000e680000000200 */
[----:B------:R-:W1:Y:S01]  /*c820*/  LDSM.16.M88.4 R92, [R235+0x3800] ;  /* 0x00380000eb5c783b */ /* 0x000e620000000200 */
[C---:B------:R-:W-:Y:S03]  /*c830*/  HMMA.16816.F32 R80, R116.reuse, R76, RZ ;  /* 0x0000004c7450723c */ /* 0x040fe600000018ff */
[----:B------:R-:W3:Y:S04]  /*c840*/  LDSM.16.M88.4 R104, [R235+0x2800] ;  /* 0x00280000eb68783b */ /* 0x000ee80000000200 */
[----:B------:R-:W3:Y:S01]  /*c850*/  LDSM.16.M88.4 R96, [R235+0x3000] ;  /* 0x00300000eb60783b */ /* 0x000ee20000000200 */
[C---:B------:R-:W-:Y:S03]  /*c860*/  HMMA.16816.F32 R72, R116.reuse, R68, RZ ;  /* 0x000000447448723c */ /* 0x040fe600000018ff */
[----:B------:R-:W-:Y:S04]  /*c870*/  LDSM.16.M88.4 R208, [R235+0x5800] ;  /* 0x00580000ebd0783b */ /* 0x000fe80000000200 */
[----:B------:R-:W-:Y:S01]  /*c880*/  LDSM.16.M88.4 R204, [R235+0x6000] ;  /* 0x00600000ebcc783b */ /* 0x000fe20000000200 */
[C---:B------:R-:W-:Y:S03]  /*c890*/  HMMA.16816.F32 R56, R116.reuse, R52, RZ ;  /* 0x000000347438723c */ /* 0x040fe600000018ff */
[----:B------:R-:W-:Y:S04]  /*c8a0*/  LDSM.16.M88.4 R200, [R235+0x6800] ;  /* 0x00680000ebc8783b */ /* 0x000fe80000000200 */
[----:B------:R-:W-:Y:S01]  /*c8b0*/  LDSM.16.M88.4 R196, [R235+0x7000] ;  /* 0x00700000ebc4783b */ /* 0x000fe20000000200 */
[C---:B--2---:R-:W-:Y:S03]  /*c8c0*/  HMMA.16816.F32 R48, R116.reuse, R44, RZ ;  /* 0x0000002c7430723c */ /* 0x044fe600000018ff */
[----:B------:R-:W0:Y:S05]  /*c8d0*/  LDGDEPBAR ;  /* 0x00000000000079af */ /* 0x000e2a0000000000 */
[C---:B-----5:R-:W-:Y:S08]  /*c8e0*/  HMMA.16816.F32 R40, R116.reuse, R36, RZ ;  /* 0x000000247428723c */ /* 0x060ff000000018ff */
[C---:B-1----:R-:W-:Y:S08]  /*c8f0*/  HMMA.16816.F32 R32, R116.reuse, R28, RZ ;  /* 0x0000001c7420723c */ /* 0x042ff000000018ff */
[C---:B------:R-:W-:Y:S08]  /*c900*/  HMMA.16816.F32 R24, R116.reuse, R20, RZ ;  /* 0x000000147418723c */ /* 0x040ff000000018ff */
[C---:B---3--:R-:W-:Y:S08]  /*c910*/  HMMA.16816.F32 R16, R116.reuse, R12, RZ ;  /* 0x0000000c7410723c */ /* 0x048ff000000018ff */
        /* <DEDUP_REMOVED lines=43> */
[----:B------:R-:W-:Y:S07]  /*cbd0*/  LDSM.16.M88.4 R208, [R240] ;  /* 0x00000000f0d0783b */ /* 0x000fee0000000200 */
[C---:B------:R-:W-:Y:S01]  /*cbe0*/  HMMA.16816.F32 R180, R100.reuse, R94, R180 ;  /* 0x0000005e64b4723c */ /* 0x040fe200000018b4 */
[----:B------:R-:W3:Y:S07]  /*cbf0*/  LDSM.16.M88.4 R92, [R92] ;  /* 0x000000005c5c783b */ /* 0x000eee0000000200 */
[C---:B------:R-:W-:Y:S07]  /*cc00*/  HMMA.16816.F32 R24, R100.reuse, R204, R24 ;  /* 0x000000cc6418723c */ /* 0x040fee0000001818 */
[C---:B------:R-:W-:Y:S01]  /*cc10*/  IADD3 R204, R239.reuse, 0x1000, RZ ;  /* 0x00001000efcc7810 */ /* 0x040fe20007ffe0ff */
[C---:B------:R-:W-:Y:S05]  /*cc20*/  HMMA.16816.F32 R20, R100.reuse, R206, R20 ;  /* 0x000000ce6414723c */ /* 0x040fea0000001814 */
[----:B------:R-:W2:Y:S03]  /*cc30*/  LDSM.16.M88.4 R204, [R204] ;  /* 0x00000000cccc783b */ /* 0x000ea60000000200 */
[C---:B----4-:R-:W-:Y:S08]  /*cc40*/  HMMA.16816.F32 R40, R100.reuse, R104, R40 ;  /* 0x000000686428723c */ /* 0x050ff00000001828 */
[C---:B------:R-:W-:Y:S01]  /*cc50*/  HMMA.16816.F32 R36, R100.reuse, R106, R36 ;  /* 0x0000006a6424723c */ /* 0x040fe20000001824 */
[----:B------:R-:W4:Y:S07]  /*cc60*/  LDSM.16.M88.4 R104, [R235+0x9800] ;  /* 0x00980000eb68783b */ /* 0x000f2e0000000200 */
[C---:B-----5:R-:W-:Y:S08]  /*cc70*/  HMMA.16816.F32 R192, R100.reuse, R96, R192 ;  /* 0x0000006064c0723c */ /* 0x060ff000000018c0 */
[C---:B------:R-:W-:Y:S01]  /*cc80*/  HMMA.16816.F32 R188, R100.reuse, R98, R188 ;  /* 0x0000006264bc723c */ /* 0x040fe200000018bc */
[----:B------:R-:W5:Y:S07]  /*cc90*/  LDSM.16.M88.4 R96, [R239] ;  /* 0x00000000ef60783b */ /* 0x000f6e0000000200 */
[C---:B-1----:R-:W-:Y:S07]  /*cca0*/  HMMA.16816.F32 R172, R100.reuse, R112, R172 ;  /* 0x0000007064ac723c */ /* 0x042fee00000018ac */
[C---:B------:R-:W-:Y:S01]  /*ccb0*/  IADD3 R112, R239.reuse, 0x2800, RZ ;  /* 0x00002800ef707810 */ /* 0x040fe20007ffe0ff */
[C---:B--2---:R-:W-:Y:S07]  /*ccc0*/  HMMA.16816.F32 R128, R100.reuse, R108, R128 ;  /* 0x0000006c6480723c */ /* 0x044fee0000001880 */
[C---:B------:R-:W-:Y:S01]  /*ccd0*/  IADD3 R108, R239.reuse, 0x3000, RZ ;  /* 0x00003000ef6c7810 */ /* 0x040fe20007ffe0ff */
[C---:B------:R-:W-:Y:S01]  /*cce0*/  HMMA.16816.F32 R168, R100.reuse, R114, R168 ;  /* 0x0000007264a8723c */ /* 0x040fe200000018a8 */
[----:B------:R-:W1:Y:S07]  /*ccf0*/  LDSM.16.M88.4 R112, [R112] ;  /* 0x000000007070783b */ /* 0x000e6e0000000200 */
[----:B------:R-:W-:Y:S01]  /*cd00*/  HMMA.16816.F32 R124, R100, R110, R124 ;  /* 0x0000006e647c723c */ /* 0x000fe2000000187c */
[----:B------:R-:W2:Y:S07]  /*cd10*/  LDSM.16.M88.4 R108, [R108] ;  /* 0x000000006c6c783b */ /* 0x000eae0000000200 */
[C---:B---3--:R-:W-:Y:S08]  /*cd20*/  HMMA.16816.F32 R80, R208.reuse, R92, R80 ;  /* 0x0000005cd050723c */ /* 0x048ff00000001850 */
[----:B------:R-:W-:Y:S01]  /*cd30*/  HMMA.16816.F32 R76, R208, R94, R76 ;  /* 0x0000005ed04c723c */ /* 0x000fe2000000184c */
[----:B------:R-:W3:Y:S07]  /*cd40*/  LDSM.16.M88.4 R92, [R228] ;  /* 0x00000000e45c783b */ /* 0x000eee0000000200 */
[C---:B------:R-:W-:Y:S07]  /*cd50*/  HMMA.16816.F32 R16, R100.reuse, R200, R16 ;  /* 0x000000c86410723c */ /* 0x040fee0000001810 */
[C---:B------:R-:W-:Y:S01]  /*cd60*/  IADD3 R200, R239.reuse, 0x1800, RZ ;  /* 0x00001800efc87810 */ /* 0x040fe20007ffe0ff */
[C---:B------:R-:W-:Y:S07]  /*cd70*/  HMMA.16816.F32 R8, R100.reuse, R196, R8 ;  /* 0x000000c46408723c */ /* 0x040fee0000001808 */
[----:B------:R-:W-:Y:S01]  /*cd80*/  IADD3 R196, R239, 0x2000, RZ ;  /* 0x00002000efc47810 */ /* 0x000fe20007ffe0ff */
[----:B------:R-:W-:Y:S01]  /*cd90*/  HMMA.16816.F32 R12, R100, R202, R12 ;  /* 0x000000ca640c723c */ /* 0x000fe2000000180c */
[----:B------:R-:W1:Y:S07]  /*cda0*/  LDSM.16.M88.4 R200, [R200] ;  /* 0x00000000c8c8783b */ /* 0x000e6e0000000200 */
[C---:B------:R-:W-:Y:S08]  /*cdb0*/  HMMA.16816.F32 R72, R208.reuse, R204, R72 ;  /* 0x000000ccd048723c */ /* 0x040ff00000001848 */
[----:B------:R-:W-:Y:S01]  /*cdc0*/  HMMA.16816.F32 R68, R208, R206, R68 ;  /* 0x000000ced044723c */ /* 0x000fe20000001844 */
[----:B------:R-:W1:Y:S07]  /*cdd0*/  LDSM.16.M88.4 R204, [R227] ;  /* 0x00000000e3cc783b */ /* 0x000e6e0000000200 */
[C---:B------:R-:W-:Y:S01]  /*cde0*/  HMMA.16816.F32 R4, R100.reuse, R198, R4 ;  /* 0x000000c66404723c */ /* 0x040fe20000001804 */
[----:B------:R-:W2:Y:S07]  /*cdf0*/  LDSM.16.M88.4 R196, [R196] ;  /* 0x00000000c4c4783b */ /* 0x000eae0000000200 */
[C---:B----4-:R-:W-:Y:S08]  /*ce00*/  HMMA.16816.F32 R120, R100.reuse, R104, R120 ;  /* 0x000000686478723c */ /* 0x050ff00000001878 */
[----:B------:R-:W-:Y:S01]  /*ce10*/  HMMA.16816.F32 R116, R100, R106, R116 ;  /* 0x0000006a6474723c */ /* 0x000fe20000001874 */
[----:B------:R-:W4:Y:S04]  /*ce20*/  LDSM.16.M88.4 R100, [R230] ;  /* 0x00000000e664783b */ /* 0x000f280000000200 */
[----:B------:R-:W-:Y:S03]  /*ce30*/  LDSM.16.M88.4 R104, [R231] ;  /* 0x00000000e768783b */ /* 0x000fe60000000200 */
[C---:B-----5:R-:W-:Y:S08]  /*ce40*/  HMMA.16816.F32 R88, R208.reuse, R96, R88 ;  /* 0x00000060d058723c */ /* 0x060ff00000001858 */
[C---:B------:R-:W-:Y:S01]  /*ce50*/  HMMA.16816.F32 R84, R208.reuse, R98, R84 ;  /* 0x00000062d054723c */ /* 0x040fe20000001854 */
[----:B------:R-:W5:Y:S07]  /*ce60*/  LDSM.16.M88.4 R96, [R229] ;  /* 0x00000000e560783b */ /* 0x000f6e0000000200 */
[C---:B-1----:R-:W-:Y:S08]  /*ce70*/  HMMA.16816.F32 R48, R208.reuse, R112, R48 ;  /* 0x00000070d030723c */ /* 0x042ff00000001830 */
[C---:B------:R-:W-:Y:S01]  /*ce80*/  HMMA.16816.F32 R44, R208.reuse, R114, R44 ;  /* 0x00000072d02c723c */ /* 0x040fe2000000182c */
[----:B------:R-:W-:Y:S07]  /*ce90*/  LDSM.16.M88.4 R112, [R238] ;  /* 0x00000000ee70783b */ /* 0x000fee0000000200 */
[C---:B--2---:R-:W-:Y:S08]  /*cea0*/  HMMA.16816.F32 R40, R208.reuse, R108, R40 ;  /* 0x0000006cd028723c */ /* 0x044ff00000001828 */
[C---:B------:R-:W-:Y:S01]  /*ceb0*/  HMMA.16816.F32 R36, R208.reuse, R110, R36 ;  /* 0x0000006ed024723c */ /* 0x040fe20000001824 */
[----:B------:R-:W1:Y:S07]  /*cec0*/  LDSM.16.M88.4 R108, [R166] ;  /* 0x00000000a66c783b */ /* 0x000e6e0000000200 */
[C---:B---3--:R-:W-:Y:S08]  /*ced0*/  HMMA.16816.F32 R8, R208.reuse, R92, R8 ;  /* 0x0000005cd008723c */ /* 0x048ff00000001808 */
[C---:B------:R-:W-:Y:S01]  /*cee0*/  HMMA.16816.F32 R4, R208.reuse, R94, R4 ;  /* 0x0000005ed004723c */ /* 0x040fe20000001804 */
[----:B------:R-:W2:Y:S07]  /*cef0*/  LDSM.16.M88.4 R92, [R166+0x2000] ;  /* 0x00200000a65c783b */ /* 0x000eae0000000200 */
[C---:B------:R-:W-:Y:S08]  /*cf00*/  HMMA.16816.F32 R64, R208.reuse, R200, R64 ;  /* 0x000000c8d040723c */ /* 0x040ff00000001840 */
[C---:B------:R-:W-:Y:S01]  /*cf10*/  HMMA.16816.F32 R60, R208.reuse, R202, R60 ;  /* 0x000000cad03c723c */ /* 0x040fe2000000183c */
[----:B------:R-:W3:Y:S07]  /*cf20*/  LDSM.16.M88.4 R200, [R226] ;  /* 0x00000000e2c8783b */ /* 0x000eee0000000200 */
[C---:B------:R-:W-:Y:S01]  /*cf30*/  HMMA.16816.F32 R192, R208.reuse, R204, R192 ;  /* 0x000000ccd0c0723c */ /* 0x040fe200000018c0 */
[----:B------:R-:W1:Y:S07]  /*cf40*/  S2R R204, SR_TID.X ;  /* 0x0000000000cc7919 */ /* 0x000e6e0000002100 */
[C---:B------:R-:W-:Y:S08]  /*cf50*/  HMMA.16816.F32 R56, R208.reuse, R196, R56 ;  /* 0x000000c4d038723c */ /* 0x040ff00000001838 */
[C---:B----4-:R-:W-:Y:S08]  /*cf60*/  HMMA.16816.F32 R24, R208.reuse, R100, R24 ;  /* 0x00000064d018723c */ /* 0x050ff00000001818 */
[C---:B------:R-:W-:Y:S01]  /*cf70*/  HMMA.16816.F32 R20, R208.reuse, R102, R20 ;  /* 0x00000066d014723c */ /* 0x040fe20000001814 */
[----:B------:R-:W4:Y:S07]  /*cf80*/  LDSM.16.M88.4 R100, [R166+0x1000] ;  /* 0x00100000a664783b */ /* 0x000f2e0000000200 */
[C---:B-----5:R-:W-:Y:S08]  /*cf90*/  HMMA.16816.F32 R16, R208.reuse, R96, R16 ;  /* 0x00000060d010723c */ /* 0x060ff00000001810 */
[C---:B------:R-:W-:Y:S01]  /*cfa0*/  HMMA.16816.F32 R12, R208.reuse, R98, R12 ;  /* 0x00000062d00c723c */ /* 0x040fe2000000180c */
[----:B------:R-:W5:Y:S07]  /*cfb0*/  LDSM.16.M88.4 R96, [R166+0x1800] ;  /* 0x00180000a660783b */ /* 0x000f6e0000000200 */
[C---:B------:R-:W-:Y:S01]  /*cfc0*/  HMMA.16816.F32 R52, R208.reuse, R198, R52 ;  /* 0x000000c6d034723c */ /* 0x040fe20000001834 */
[----:B------:R-:W-:Y:S07]  /*cfd0*/  LDSM.16.M88.4 R196, [R225] ;  /* 0x00000000e1c4783b */ /* 0x000fee0000000200 */
[C---:B------:R-:W-:Y:S08]  /*cfe0*/  HMMA.16816.F32 R32, R208.reuse, R104, R32 ;  /* 0x00000068d020723c */ /* 0x040ff00000001820 */
[----:B------:R-:W-:Y:S01]  /*cff0*/  HMMA.16816.F32 R28, R208, R106, R28 ;  /* 0x0000006ad01c723c */ /* 0x000fe2000000181c */
[----:B------:R-:W4:Y:S07]  /*d000*/  LDSM.16.M88.4 R104, [R166+0x800] ;  /* 0x00080000a668783b */ /* 0x000f2e0000000200 */
[C---:B-1----:R-:W-:Y:S07]  /*d010*/  HMMA.16816.F32 R88, R112.reuse, R108, R88 ;  /* 0x0000006c7058723c */ /* 0x042fee0000001858 */
[----:B------:R-:W-:Y:S01]  /*d020*/  IMAD.SHL.U32 R108, R204, 0x2, RZ ;  /* 0x00000002cc6c7824 */ /* 0x000fe200078e00ff */
[----:B--2---:R-:W-:Y:S04]  /*d030*/  HMMA.16816.F32 R56, R112, R92, R56 ;  /* 0x0000005c7038723c */ /* 0x004fe80000001838 */
[----:B------:R-:W-:-:S03]  /*d040*/  LOP3.LUT R108, R108, 0x6, RZ, 0xc0, !PT ;  /* 0x000000066c6c7812 */ /* 0x000fc600078ec0ff */
[----:B------:R-:W-:Y:S01]  /*d050*/  IMAD.U32 R92, RZ, RZ, UR5 ;  /* 0x00000005ff5c7e24 */ /* 0x000fe2000f8e00ff */
[----:B------:R-:W-:Y:S01]  /*d060*/  HMMA.16816.F32 R84, R112, R110, R84 ;  /* 0x0000006e7054723c */ /* 0x000fe20000001854 */
[----:B------:R-:W-:-:S03]  /*d070*/  LOP3.LUT R249, R108, UR5, RZ, 0xfc, !PT ;  /* 0x000000056cf97c12 */ /* 0x000fc6000f8efcff */
[----:B------:R-:W-:-:S04]  /*d080*/  LOP3.LUT R92, R92, 0x8, R108, 0xfe, !PT ;  /* 0x000000085c5c7812 */ /* 0x000fc800078efe6c */
[----:B------:R-:W-:Y:S01]  /*d090*/  HMMA.16816.F32 R52, R112, R94, R52 ;  /* 0x0000005e7034723c */ /* 0x000fe20000001834 */
[C---:B------:R-:W-:Y:S02]  /*d0a0*/  ISETP.GE.AND P6, PT, R92.reuse, R179, PT ;  /* 0x000000b35c00720c */ /* 0x040fe40003fc6270 */
[----:B------:R-:W-:Y:S02]  /*d0b0*/  ISETP.GE.AND P3, PT, R92, R178, PT ;  /* 0x000000b25c00720c */ /* 0x000fe40003f66270 */
[----:B------:R-:W1:Y:S03]  /*d0c0*/  LDSM.16.M88.4 R92, [R166+0x3800] ;  /* 0x00380000a65c783b */ /* 0x000e660000000200 */
[C---:B---3--:R-:W-:Y:S08]  /*d0d0*/  HMMA.16816.F32 R184, R208.reuse, R200, R184 ;  /* 0x000000c8d0b8723c */ /* 0x048ff000000018b8 */
[----:B------:R-:W-:Y:S01]  /*d0e0*/  HMMA.16816.F32 R180, R208, R202, R180 ;  /* 0x000000cad0b4723c */ /* 0x000fe200000018b4 */
[----:B------:R-:W2:Y:S07]  /*d0f0*/  LDSM.16.M88.4 R200, [R166+0x2800] ;  /* 0x00280000a6c8783b */ /* 0x000eae0000000200 */
[C---:B----4-:R-:W-:Y:S07]  /*d100*/  HMMA.16816.F32 R72, R112.reuse, R100, R72 ;  /* 0x000000647048723c */ /* 0x050fee0000001848 */
[C---:B------:R-:W-:Y:S01]  /*d110*/  IADD3 R100, R249.reuse, 0x1, RZ ;  /* 0x00000001f9647810 */ /* 0x040fe20007ffe0ff */
[----:B-----5:R-:W-:Y:S01]  /*d120*/  HMMA.16816.F32 R64, R112, R96, R64 ;  /* 0x000000607040723c */ /* 0x020fe20000001840 */
[----:B------:R-:W-:-:S02]  /*d130*/  IADD3 R101, R249, 0x9, RZ ;  /* 0x00000009f9657810 */ /* 0x000fc40007ffe0ff */
[CC--:B------:R-:W-:Y:S02]  /*d140*/  ISETP.GE.AND P1, PT, R100.reuse, R179.reuse, PT ;  /* 0x000000b36400720c */ /* 0x0c0fe40003f26270 */
[-C--:B------:R-:W-:Y:S02]  /*d150*/  ISETP.GE.AND P2, PT, R100, R178.reuse, PT ;  /* 0x000000b26400720c */ /* 0x080fe40003f46270 */
[C---:B------:R-:W-:Y:S01]  /*d160*/  ISETP.GE.AND P5, PT, R101.reuse, R179, PT ;  /* 0x000000b36500720c */ /* 0x040fe20003fa6270 */
[----:B------:R-:W-:Y:S01]  /*d170*/  HMMA.16816.F32 R60, R112, R98, R60 ;  /* 0x00000062703c723c */ /* 0x000fe2000000183c */
[----:B------:R-:W3:Y:S01]  /*d180*/  LDSM.16.M88.4 R96, [R166+0x3000] ;  /* 0x00300000a660783b */ /* 0x000ee20000000200 */
[----:B------:R-:W-:Y:S02]  /*d190*/  ISETP.GE.AND P4, PT, R101, R178, PT ;  /* 0x000000b26500720c */ /* 0x000fe40003f86270 */
[C---:B------:R-:W-:Y:S02]  /*d1a0*/  IADD3 R100, R249.reuse, 0x11, RZ ;  /* 0x00000011f9647810 */ /* 0x040fe40007ffe0ff */
[----:B------:R-:W-:-:S02]  /*d1b0*/  IADD3 R101, R249, 0x19, RZ ;  /* 0x00000019f9657810 */ /* 0x000fc40007ffe0ff */
[C---:B------:R-:W-:Y:S01]  /*d1c0*/  HMMA.16816.F32 R68, R112.reuse, R102, R68 ;  /* 0x000000667044723c */ /* 0x040fe20000001844 */
[----:B------:R-:W-:Y:S02]  /*d1d0*/  FSEL R85, R85, -INF , !P5 ;  /* 0xff80000055557808 */ /* 0x000fe40006800000 */
[----:B------:R-:W-:Y:S02]  /*d1e0*/  FSEL R248, R87, -INF , !P4 ;  /* 0xff80000057f87808 */ /* 0x000fe40006000000 */
[-C--:B------:R-:W-:Y:S02]  /*d1f0*/  ISETP.GE.AND P5, PT, R101, R179.reuse, PT ;  /* 0x000000b36500720c */ /* 0x080fe40003fa6270 */
[----:B------:R-:W-:Y:S01]  /*d200*/  FSEL R102, R89, -INF , !P1 ;  /* 0xff80000059667808 */ /* 0x000fe20004800000 */
[----:B------:R-:W-:Y:S01]  /*d210*/  HMMA.16816.F32 R80, R112, R104, R80 ;  /* 0x000000687050723c */ /* 0x000fe20000001850 */
[----:B------:R-:W-:Y:S02]  /*d220*/  FSEL R89, R91, -INF , !P2 ;  /* 0xff8000005b597808 */ /* 0x000fe40005000000 */
[C---:B------:R-:W-:Y:S01]  /*d230*/  ISETP.GE.AND P1, PT, R100.reuse, R179, PT ;  /* 0x000000b36400720c */ /* 0x040fe20003f26270 */
[----:B------:R-:W-:Y:S01]  /*d240*/  STL [R1+0x8], R102 ;  /* 0x0000086601007387 */ /* 0x000fe20000100800 */
[----:B------:R-:W-:-:S02]  /*d250*/  ISETP.GE.AND P2, PT, R100, R178, PT ;  /* 0x000000b26400720c */ /* 0x000fc40003f46270 */
[----:B------:R-:W-:Y:S01]  /*d260*/  ISETP.GE.AND P4, PT, R101, R178, PT ;  /* 0x000000b26500720c */ /* 0x000fe20003f86270 */
[----:B------:R-:W-:Y:S01]  /*d270*/  HMMA.16816.F32 R76, R112, R106, R76 ;  /* 0x0000006a704c723c */ /* 0x000fe2000000184c */
[----:B------:R-:W4:Y:S01]  /*d280*/  LDSM.16.M88.4 R100, [R166+0x4000] ;  /* 0x00400000a664783b */ /* 0x000f220000000200 */
[----:B------:R-:W-:-:S03]  /*d290*/  IADD3 R87, R249, 0x21, RZ ;  /* 0x00000021f9577810 */ /* 0x000fc60007ffe0ff */
[----:B------:R-:W-:Y:S03]  /*d2a0*/  STL [R1], R89 ;  /* 0x0000005901007387 */ /* 0x000fe60000100800 */
[C---:B-1----:R-:W-:Y:S01]  /*d2b0*/  HMMA.16816.F32 R32, R112.reuse, R92, R32 ;  /* 0x0000005c7020723c */ /* 0x042fe20000001820 */
[----:B------:R1:W-:Y:S04]  /*d2c0*/  STL [R1+0x4], R85 ;  /* 0x0000045501007387 */ /* 0x0003e80000100800 */
[----:B------:R-:W-:Y:S03]  /*d2d0*/  LDSM.16.M88.4 R104, [R167] ;  /* 0x00000000a768783b */ /* 0x000fe60000000200 */
[----:B------:R-:W-:Y:S01]  /*d2e0*/  HMMA.16816.F32 R28, R112, R94, R28 ;  /* 0x0000005e701c723c */ /* 0x000fe2000000181c */
[----:B------:R-:W5:Y:S01]  /*d2f0*/  LDSM.16.M88.4 R92, [R166+0x4800] ;  /* 0x00480000a65c783b */ /* 0x000f620000000200 */
[----:B------:R-:W-:-:S02]  /*d300*/  FSEL R245, R81, -INF , !P1 ;  /* 0xff80000051f57808 */ /* 0x000fc40004800000 */
[----:B------:R-:W-:Y:S02]  /*d310*/  FSEL R219, R83, -INF , !P2 ;  /* 0xff80000053db7808 */ /* 0x000fe40005000000 */
[----:B------:R-:W-:Y:S02]  /*d320*/  ISETP.GE.AND P1, PT, R87, R179, PT ;  /* 0x000000b35700720c */ /* 0x000fe40003f26270 */
[C---:B--2---:R-:W-:Y:S01]  /*d330*/  HMMA.16816.F32 R48, R112.reuse, R200, R48 ;  /* 0x000000c87030723c */ /* 0x044fe20000001830 */
[----:B------:R-:W-:Y:S02]  /*d340*/  FSEL R222, R77, -INF , !P5 ;  /* 0xff8000004dde7808 */ /* 0x000fe40006800000 */
[----:B------:R-:W-:Y:S02]  /*d350*/  FSEL R216, R79, -INF , !P4 ;  /* 0xff8000004fd87808 */ /* 0x000fe40006000000 */
[----:B------:R-:W-:Y:S02]  /*d360*/  ISETP.GE.AND P2, PT, R87, R178, PT ;  /* 0x000000b25700720c */ /* 0x000fe40003f46270 */
[C---:B------:R-:W-:Y:S01]  /*d370*/  IADD3 R77, R249.reuse, 0x31, RZ ;  /* 0x00000031f94d7810 */ /* 0x040fe20007ffe0ff */
[----:B------:R-:W-:Y:S01]  /*d380*/  HMMA.16816.F32 R44, R112, R202, R44 ;  /* 0x000000ca702c723c */ /* 0x000fe2000000182c */
[----:B------:R-:W-:-:S02]  /*d390*/  IADD3 R79, R249, 0x39, RZ ;  /* 0x00000039f94f7810 */ /* 0x000fc40007ffe0ff */
[----:B-1----:R-:W-:Y:S02]  /*d3a0*/  IADD3 R85, R249, 0x29, RZ ;  /* 0x00000029f9557810 */ /* 0x002fe40007ffe0ff */
[----:B------:R-:W-:Y:S01]  /*d3b0*/  FSEL R214, R73, -INF , !P1 ;  /* 0xff80000049d67808 */ /* 0x000fe20004800000 */
[----:B------:R-:W-:Y:S01]  /*d3c0*/  IMAD.U32 R73, RZ, RZ, UR5 ;  /* 0x00000005ff497e24 */ /* 0x000fe2000f8e00ff */
[C---:B------:R-:W-:Y:S01]  /*d3d0*/  ISETP.GE.AND P5, PT, R85.reuse, R179, PT ;  /* 0x000000b35500720c */ /* 0x040fe20003fa6270 */
[----:B---3--:R-:W-:Y:S01]  /*d3e0*/  HMMA.16816.F32 R40, R112, R96, R40 ;  /* 0x000000607028723c */ /* 0x008fe20000001828 */
[----:B------:R-:W-:Y:S02]  /*d3f0*/  ISETP.GE.AND P4, PT, R85, R178, PT ;  /* 0x000000b25500720c */ /* 0x000fe40003f86270 */
[----:B------:R-:W-:Y:S02]  /*d400*/  FSEL R213, R69, -INF , !P5 ;  /* 0xff80000045d57808 */ /* 0x000fe40006800000 */
[----:B------:R-:W-:-:S02]  /*d410*/  FSEL R205, R71, -INF , !P4 ;  /* 0xff80000047cd7808 */ /* 0x000fc40006000000 */
[-C--:B------:R-:W-:Y:S01]  /*d420*/  ISETP.GE.AND P1, PT, R77, R179.reuse, PT ;  /* 0x000000b34d00720c */ /* 0x080fe20003f26270 */
[----:B------:R-:W-:Y:S01]  /*d430*/  HMMA.16816.F32 R36, R112, R98, R36 ;  /* 0x000000627024723c */ /* 0x000fe20000001824 */
[----:B------:R-:W1:Y:S01]  /*d440*/  LDSM.16.M88.4 R96, [R224] ;  /* 0x00000000e060783b */ /* 0x000e620000000200 */
[C---:B------:R-:W-:Y:S02]  /*d450*/  ISETP.GE.AND P5, PT, R79.reuse, R179, PT ;  /* 0x000000b34f00720c */ /* 0x040fe40003fa6270 */
[----:B------:R-:W-:Y:S02]  /*d460*/  ISETP.GE.AND P4, PT, R79, R178, PT ;  /* 0x000000b24f00720c */ /* 0x000fe40003f86270 */
[C---:B------:R-:W-:Y:S02]  /*d470*/  IADD3 R71, R249.reuse, 0x41, RZ ;  /* 0x00000041f9477810 */ /* 0x040fe40007ffe0ff */
[----:B------:R-:W-:Y:S01]  /*d480*/  HMMA.16816.F32 R188, R208, R206, R188 ;  /* 0x000000ced0bc723c */ /* 0x000fe200000018bc */
[----:B------:R-:W-:-:S02]  /*d490*/  IADD3 R69, R249, 0x49, RZ ;  /* 0x00000049f9457810 */ /* 0x000fc40007ffe0ff */
[----:B------:R-:W-:Y:S02]  /*d4a0*/  FSEL R203, R65, -INF , !P1 ;  /* 0xff80000041cb7808 */ /* 0x000fe40004800000 */
[----:B------:R-:W-:Y:S02]  /*d4b0*/  FSEL R200, R61, -INF , !P5 ;  /* 0xff8000003dc87808 */ /* 0x000fe40006800000 */
[----:B------:R-:W-:Y:S01]  /*d4c0*/  FSEL R206, R75, -INF , !P2 ;  /* 0xff8000004bce7808 */ /* 0x000fe20005000000 */
[----:B------:R-:W-:Y:S01]  /*d4d0*/  HMMA.16816.F32 R172, R208, R196, R172 ;  /* 0x000000c4d0ac723c */ /* 0x000fe200000018ac */
[----:B------:R-:W-:Y:S01]  /*d4e0*/  ISETP.GE.AND P2, PT, R77, R178, PT ;  /* 0x000000b24d00720c */ /* 0x000fe20003f46270 */
[----:B------:R-:W-:Y:S01]  /*d4f0*/  IMAD.U32 R75, RZ, RZ, UR5 ;  /* 0x00000005ff4b7e24 */ /* 0x000fe2000f8e00ff */
[-C--:B------:R-:W-:Y:S02]  /*d500*/  ISETP.GE.AND P1, PT, R71, R179.reuse, PT ;  /* 0x000000b34700720c */ /* 0x080fe40003f26270 */
[----:B------:R-:W-:-:S02]  /*d510*/  ISETP.GE.AND P5, PT, R69, R179, PT ;  /* 0x000000b34500720c */ /* 0x000fc40003fa6270 */
[----:B------:R-:W-:Y:S01]  /*d520*/  FSEL R197, R67, -INF , !P2 ;  /* 0xff80000043c57808 */ /* 0x000fe20005000000 */
[C---:B----4-:R-:W-:Y:S01]  /*d530*/  HMMA.16816.F32 R24, R112.reuse, R100, R24 ;  /* 0x000000647018723c */ /* 0x050fe20000001818 */
[----:B------:R-:W-:Y:S02]  /*d540*/  FSEL R196, R63, -INF , !P4 ;  /* 0xff8000003fc47808 */ /* 0x000fe40006000000 */
[-C--:B------:R-:W-:Y:S02]  /*d550*/  ISETP.GE.AND P2, PT, R71, R178.reuse, PT ;  /* 0x000000b24700720c */ /* 0x080fe40003f46270 */
[----:B------:R-:W-:Y:S02]  /*d560*/  ISETP.GE.AND P4, PT, R69, R178, PT ;  /* 0x000000b24500720c */ /* 0x000fe40003f86270 */
[C---:B------:R-:W-:Y:S01]  /*d570*/  IADD3 R63, R249.reuse, 0x51, RZ ;  /* 0x00000051f93f7810 */ /* 0x040fe20007ffe0ff */
[----:B------:R-:W-:Y:S01]  /*d580*/  HMMA.16816.F32 R20, R112, R102, R20 ;  /* 0x000000667014723c */ /* 0x000fe20000001814 */
[----:B------:R-:W-:Y:S01]  /*d590*/  IADD3 R61, R249, 0x59, RZ ;  /* 0x00000059f93d7810 */ /* 0x000fe20007ffe0ff */
[----:B------:R-:W2:Y:S01]  /*d5a0*/  LDSM.16.M88.4 R100, [R166+0x5000] ;  /* 0x00500000a664783b */ /* 0x000ea20000000200 */
[----:B------:R-:W-:-:S02]  /*d5b0*/  FSEL R57, R57, -INF , !P1 ;  /* 0xff80000039397808 */ /* 0x000fc40004800000 */
[----:B------:R-:W-:Y:S02]  /*d5c0*/  FSEL R59, R59, -INF , !P2 ;  /* 0xff8000003b3b7808 */ /* 0x000fe40005000000 */
[----:B------:R-:W-:Y:S01]  /*d5d0*/  FSEL R53, R53, -INF , !P5 ;  /* 0xff80000035357808 */ /* 0x000fe20006800000 */
[----:B-----5:R-:W-:Y:S01]  /*d5e0*/  HMMA.16816.F32 R16, R112, R92, R16 ;  /* 0x0000005c7010723c */ /* 0x020fe20000001810 */
[----:B------:R-:W-:Y:S02]  /*d5f0*/  FSEL R55, R55, -INF , !P4 ;  /* 0xff80000037377808 */ /* 0x000fe40006000000 */
[CC--:B------:R-:W-:Y:S02]  /*d600*/  ISETP.GE.AND P1, PT, R63.reuse, R179.reuse, PT ;  /* 0x000000b33f00720c */ /* 0x0c0fe40003f26270 */
[-C--:B------:R-:W-:Y:S02]  /*d610*/  ISETP.GE.AND P2, PT, R63, R178.reuse, PT ;  /* 0x000000b23f00720c */ /* 0x080fe40003f46270 */
[C---:B------:R-:W-:Y:S01]  /*d620*/  ISETP.GE.AND P5, PT, R61.reuse, R179, PT ;  /* 0x000000b33d00720c */ /* 0x040fe20003fa6270 */
[----:B-1----:R-:W-:Y:S01]  /*d630*/  HMMA.16816.F32 R128, R208, R96, R128 ;  /* 0x00000060d080723c */ /* 0x002fe20000001880 */
[----:B------:R-:W-:-:S02]  /*d640*/  ISETP.GE.AND P4, PT, R61, R178, PT ;  /* 0x000000b23d00720c */ /* 0x000fc40003f86270 */
[----:B------:R-:W-:Y:S02]  /*d650*/  IADD3 R61, R249, 0x61, RZ ;  /* 0x00000061f93d7810 */ /* 0x000fe40007ffe0ff */
[----:B------:R-:W-:Y:S02]  /*d660*/  FSEL R49, R49, -INF , !P1 ;  /* 0xff80000031317808 */ /* 0x000fe40004800000 */
[----:B------:R-:W-:Y:S01]  /*d670*/  FSEL R51, R51, -INF , !P2 ;  /* 0xff80000033337808 */ /* 0x000fe20005000000 */
[----:B------:R-:W-:Y:S01]  /*d680*/  HMMA.16816.F32 R12, R112, R94, R12 ;  /* 0x0000005e700c723c */ /* 0x000fe2000000180c */
[----:B------:R-:W-:Y:S02]  /*d690*/  IADD3 R63, R249, 0x69, RZ ;  /* 0x00000069f93f7810 */ /* 0x000fe40007ffe0ff */
[C---:B------:R-:W-:Y:S02]  /*d6a0*/  ISETP.GE.AND P1, PT, R61.reuse, R179, PT ;  /* 0x000000b33d00720c */ /* 0x040fe40003f26270 */
[----:B------:R-:W-:-:S02]  /*d6b0*/  ISETP.GE.AND P2, PT, R61, R178, PT ;  /* 0x000000b23d00720c */ /* 0x000fc40003f46270 */
[----:B------:R-:W-:Y:S01]  /*d6c0*/  IADD3 R61, R249, 0x71, RZ ;  /* 0x00000071f93d7810 */ /* 0x000fe20007ffe0ff */
[C---:B------:R-:W-:Y:S01]  /*d6d0*/  HMMA.16816.F32 R168, R208.reuse, R198, R168 ;  /* 0x000000c6d0a8723c */ /* 0x040fe200000018a8 */
[----:B------:R-:W-:Y:S01]  /*d6e0*/  FSEL R65, R45, -INF , !P5 ;  /* 0xff8000002d417808 */ /* 0x000fe20006800000 */
[----:B------:R-:W-:Y:S01]  /*d6f0*/  IMAD.U32 R45, RZ, RZ, UR5 ;  /* 0x00000005ff2d7e24 */ /* 0x000fe2000f8e00ff */
[----:B------:R-:W-:Y:S02]  /*d700*/  ISETP.GE.AND P5, PT, R63, R179, PT ;  /* 0x000000b33f00720c */ /* 0x000fe40003fa6270 */
[----:B------:R-:W-:Y:S02]  /*d710*/  FSEL R67, R47, -INF , !P4 ;  /* 0xff8000002f437808 */ /* 0x000fe40006000000 */
[----:B------:R-:W-:Y:S01]  /*d720*/  FSEL R41, R41, -INF , !P1 ;  /* 0xff80000029297808 */ /* 0x000fe20004800000 */
[----:B------:R-:W-:Y:S01]  /*d730*/  HMMA.16816.F32 R124, R208, R98, R124 ;  /* 0x00000062d07c723c */ /* 0x000fe2000000187c */
[----:B------:R-:W-:-:S02]  /*d740*/  IADD3 R47, R249, 0x79, RZ ;  /* 0x00000079f92f7810 */ /* 0x000fc40007ffe0ff */
[-C--:B------:R-:W-:Y:S02]  /*d750*/  ISETP.GE.AND P1, PT, R61, R179.reuse, PT ;  /* 0x000000b33d00720c */ /* 0x080fe40003f26270 */
[----:B------:R-:W-:Y:S02]  /*d760*/  ISETP.GE.AND P4, PT, R63, R178, PT ;  /* 0x000000b23f00720c */ /* 0x000fe40003f86270 */
[----:B------:R-:W-:Y:S01]  /*d770*/  FSEL R37, R37, -INF , !P5 ;  /* 0xff80000025257808 */ /* 0x000fe20006800000 */
[----:B--2---:R-:W-:Y:S01]  /*d780*/  HMMA.16816.F32 R8, R112, R100, R8 ;  /* 0x000000647008723c */ /* 0x004fe20000001808 */
[----:B------:R-:W-:Y:S02]  /*d790*/  ISETP.GE.AND P5, PT, R47, R179, PT ;  /* 0x000000b32f00720c */ /* 0x000fe40003fa6270 */
[----:B------:R-:W-:Y:S02]  /*d7a0*/  FSEL R81, R33, -INF , !P1 ;  /* 0xff80000021517808 */ /* 0x000fe40004800000 */
[----:B------:R-:W-:-:S02]  /*d7b0*/  IADD3 R33, R249, 0x81, RZ ;  /* 0x00000081f9217810 */ /* 0x000fc40007ffe0ff */
[----:B------:R-:W-:Y:S01]  /*d7c0*/  FSEL R39, R39, -INF , !P4 ;  /* 0xff80000027277808 */ /* 0x000fe20006000000 */
[----:B------:R-:W-:Y:S01]  /*d7d0*/  HMMA.16816.F32 R4, R112, R102, R4 ;  /* 0x000000667004723c */ /* 0x000fe20000001804 */
[-C--:B------:R-:W-:Y:S01]  /*d7e0*/  ISETP.GE.AND P4, PT, R47, R178.reuse, PT ;  /* 0x000000b22f00720c */ /* 0x080fe20003f86270 */
[----:B------:R-:W-:Y:S01]  /*d7f0*/  IMAD.U32 R47, RZ, RZ, UR5 ;  /* 0x00000005ff2f7e24 */ /* 0x000fe2000f8e00ff */
[----:B------:R-:W-:Y:S02]  /*d800*/  FSEL R85, R29, -INF , !P5 ;  /* 0xff8000001d557808 */ /* 0x000fe40006800000 */
[----:B------:R-:W-:Y:S02]  /*d810*/  ISETP.GE.AND P5, PT, R33, R179, PT ;  /* 0x000000b32100720c */ /* 0x000fe40003fa6270 */
[----:B------:R-:W-:Y:S01]  /*d820*/  IADD3 R29, R249, 0x89, RZ ;  /* 0x00000089f91d7810 */ /* 0x000fe20007ffe0ff */
[----:B------:R-:W-:Y:S01]  /*d830*/  HMMA.16816.F32 R120, R208, R104, R120 ;  /* 0x00000068d078723c */ /* 0x000fe20000001878 */
[----:B------:R-:W-:Y:S01]  /*d840*/  FSEL R87, R31, -INF , !P4 ;  /* 0xff8000001f577808 */ /* 0x000fe20006000000 */
[----:B------:R-:W-:Y:S01]  /*d850*/  IMAD.U32 R31, RZ, RZ, UR5 ;  /* 0x00000005ff1f7e24 */ /* 0x000fe2000f8e00ff */
[----:B------:R-:W-:-:S02]  /*d860*/  ISETP.GE.AND P4, PT, R33, R178, PT ;  /* 0x000000b22100720c */ /* 0x000fc40003f86270 */
[----:B------:R-:W-:Y:S01]  /*d870*/  FSEL R92, R25, -INF , !P5 ;  /* 0xff800000195c7808 */ /* 0x000fe20006800000 */
[----:B------:R-:W-:Y:S01]  /*d880*/  IMAD.U32 R25, RZ, RZ, UR5 ;  /* 0x00000005ff197e24 */ /* 0x000fe2000f8e00ff */
[-C--:B------:R-:W-:Y:S01]  /*d890*/  ISETP.GE.AND P5, PT, R29, R179.reuse, PT ;  /* 0x000000b31d00720c */ /* 0x080fe20003fa6270 */
[----:B------:R-:W-:Y:S01]  /*d8a0*/  HMMA.16816.F32 R116, R208, R106, R116 ;  /* 0x0000006ad074723c */ /* 0x000fe20000001874 */
[----:B------:R-:W-:Y:S02]  /*d8b0*/  FSEL R93, R27, -INF , !P4 ;  /* 0xff8000001b5d7808 */ /* 0x000fe40006000000 */
[----:B------:R-:W-:Y:S02]  /*d8c0*/  ISETP.GE.AND P4, PT, R249, R179, PT ;  /* 0x000000b3f900720c */ /* 0x000fe40003f86270 */
[----:B------:R-:W-:Y:S02]  /*d8d0*/  FSEL R96, R21, -INF , !P5 ;  /* 0xff80000015607808 */ /* 0x000fe40006800000 */
[----:B------:R-:W-:-:S02]  /*d8e0*/  ISETP.GE.AND P5, PT, R249, R178, PT ;  /* 0x000000b2f900720c */ /* 0x000fc40003fa6270 */
[----:B------:R-:W-:Y:S02]  /*d8f0*/  FSEL R27, R88, -INF , !P4 ;  /* 0xff800000581b7808 */ /* 0x000fe40006000000 */
[-C--:B------:R-:W-:Y:S02]  /*d900*/  ISETP.GE.AND P4, PT, R29, R178.reuse, PT ;  /* 0x000000b21d00720c */ /* 0x080fe40003f86270 */
[----:B------:R-:W-:Y:S02]  /*d910*/  FSEL R43, R43, -INF , !P2 ;  /* 0xff8000002b2b7808 */ /* 0x000fe40005000000 */
[----:B------:R-:W-:Y:S02]  /*d920*/  FSEL R29, R90, -INF , !P5 ;  /* 0xff8000005a1d7808 */ /* 0x000fe40006800000 */
[----:B------:R-:W-:Y:S01]  /*d930*/  ISETP.GE.AND P2, PT, R61, R178, PT ;  /* 0x000000b23d00720c */ /* 0x000fe20003f46270 */
[----:B------:R-:W1:Y:S01]  /*d940*/  LDSM.16.M88.4 R88, [R166+0x5800] ;  /* 0x00580000a658783b */ /* 0x000e620000000200 */
[----:B------:R-:W-:-:S02]  /*d950*/  IADD3 R21, R249, 0x91, RZ ;  /* 0x00000091f9157810 */ /* 0x000fc40007ffe0ff */
[----:B------:R-:W-:Y:S02]  /*d960*/  FSEL R83, R35, -INF , !P2 ;  /* 0xff80000023537808 */ /* 0x000fe40005000000 */
[----:B------:R-:W-:Y:S02]  /*d970*/  LOP3.LUT R25, R25, 0x18, R108, 0xfe, !PT ;  /* 0x0000001819197812 */ /* 0x000fe400078efe6c */
[----:B------:R-:W-:Y:S02]  /*d980*/  FSEL R35, R84, -INF , !P6 ;  /* 0xff80000054237808 */ /* 0x000fe40007000000 */
[-C--:B------:R-:W-:Y:S02]  /*d990*/  ISETP.GE.AND P6, PT, R21, R179.reuse, PT ;  /* 0x000000b31500720c */ /* 0x080fe40003fc6270 */
[----:B------:R-:W-:Y:S02]  /*d9a0*/  FSEL R94, R23, -INF , !P4 ;  /* 0xff800000175e7808 */ /* 0x000fe40006000000 */
[----:B------:R-:W-:-:S02]  /*d9b0*/  ISETP.GE.AND P5, PT, R25, R179, PT ;  /* 0x000000b31900720c */ /* 0x000fc40003fa6270 */
[----:B------:R-:W-:Y:S02]  /*d9c0*/  ISETP.GE.AND P4, PT, R25, R178, PT ;  /* 0x000000b21900720c */ /* 0x000fe40003f86270 */
[----:B------:R-:W-:Y:S01]  /*d9d0*/  FSEL R84, R17, -INF , !P6 ;  /* 0xff80000011547808 */ /* 0x000fe20007000000 */
[----:B------:R-:W-:Y:S01]  /*d9e0*/  IMAD.U32 R17, RZ, RZ, UR5 ;  /* 0x00000005ff117e24 */ /* 0x000fe2000f8e00ff */
[--C-:B------:R-:W-:Y:S02]  /*d9f0*/  LOP3.LUT R45, R45, 0x10, R108.reuse, 0xfe, !PT ;  /* 0x000000102d2d7812 */ /* 0x100fe400078efe6c */
[----:B------:R-:W-:Y:S02]  /*da00*/  LOP3.LUT R23, R31, 0x20, R108, 0xfe, !PT ;  /* 0x000000201f177812 */ /* 0x000fe400078efe6c */
[----:B------:R-:W-:Y:S02]  /*da10*/  FSEL R25, R76, -INF , !P5 ;  /* 0xff8000004c197808 */ /* 0x000fe40006800000 */
[----:B------:R-:W-:-:S02]  /*da20*/  FSEL R69, R78, -INF , !P4 ;  /* 0xff8000004e457808 */ /* 0x000fc40006000000 */
[----:B------:R-:W2:Y:S01]  /*da30*/  LDSM.16.M88.4 R76, [R166+0x6000] ;  /* 0x00600000a64c783b */ /* 0x000ea20000000200 */
[----:B------:R-:W-:Y:S02]  /*da40*/  FSEL R71, R86, -INF , !P3 ;  /* 0xff80000056477808 */ /* 0x000fe40005800000 */
[-C--:B------:R-:W-:Y:S02]  /*da50*/  ISETP.GE.AND P1, PT, R45, R179.reuse, PT ;  /* 0x000000b32d00720c */ /* 0x080fe40003f26270 */
[C---:B------:R-:W-:Y:S02]  /*da60*/  ISETP.GE.AND P3, PT, R23.reuse, R179, PT ;  /* 0x000000b31700720c */ /* 0x040fe40003f66270 */
[----:B------:R-:W-:Y:S02]  /*da70*/  ISETP.GE.AND P6, PT, R23, R178, PT ;  /* 0x000000b21700720c */ /* 0x000fe40003fc6270 */
[----:B------:R-:W-:Y:S02]  /*da80*/  LOP3.LUT R23, R17, 0x28, R108, 0xfe, !PT ;  /* 0x0000002811177812 */ /* 0x000fe400078efe6c */
[----:B------:R-:W-:-:S02]  /*da90*/  IADD3 R17, R249, 0x99, RZ ;  /* 0x00000099f9117810 */ /* 0x000fc40007ffe0ff */
[----:B------:R-:W-:Y:S01]  /*daa0*/  FSEL R31, R80, -INF , !P1 ;  /* 0xff800000501f7808 */ /* 0x000fe20004800000 */
[C---:B-1----:R-:W-:Y:S01]  /*dab0*/  HMMA.16816.F32 R192, R112.reuse, R88, R192 ;  /* 0x0000005870c0723c */ /* 0x042fe200000018c0 */
[-C--:B------:R-:W-:Y:S01]  /*dac0*/  ISETP.GE.AND P2, PT, R45, R178.reuse, PT ;  /* 0x000000b22d00720c */ /* 0x080fe20003f46270 */
[----:B------:R-:W-:Y:S01]  /*dad0*/  IMAD.U32 R45, RZ, RZ, UR5 ;  /* 0x00000005ff2d7e24 */ /* 0x000fe2000f8e00ff */
[----:B------:R-:W-:Y:S01]  /*dae0*/  ISETP.GE.AND P1, PT, R21, R178, PT ;  /* 0x000000b21500720c */ /* 0x000fe20003f26270 */
[----:B------:R-:W-:Y:S01]  /*daf0*/  IMAD.U32 R21, RZ, RZ, UR5 ;  /* 0x00000005ff157e24 */ /* 0x000fe2000f8e00ff */
[----:B------:R-:W-:Y:S02]  /*db00*/  ISETP.GE.AND P5, PT, R17, R179, PT ;  /* 0x000000b31100720c */ /* 0x000fe40003fa6270 */
[----:B------:R-:W-:Y:S01]  /*db10*/  FSEL R33, R82, -INF , !P2 ;  /* 0xff80000052217808 */ /* 0x000fe20005000000 */
[----:B------:R-:W-:Y:S01]  /*db20*/  HMMA.16816.F32 R188, R112, R90, R188 ;  /* 0x0000005a70bc723c */ /* 0x000fe200000018bc */
[----:B------:R-:W-:Y:S01]  /*db30*/  FSEL R80, R19, -INF , !P1 ;  /* 0xff80000013507808 */ /* 0x000fe20004800000 */
[----:B------:R-:W-:Y:S01]  /*db40*/  IMAD.U32 R89, RZ, RZ, UR5 ;  /* 0x00000005ff597e24 */ /* 0x000fe2000f8e00ff */
[----:B------:R-:W-:Y:S01]  /*db50*/  FSEL R82, R13, -INF , !P5 ;  /* 0xff8000000d527808 */ /* 0x000fe20006800000 */
[----:B------:R-:W-:Y:S01]  /*db60*/  IMAD.U32 R13, RZ, RZ, UR5 ;  /* 0x00000005ff0d7e24 */ /* 0x000fe2000f8e00ff */
[----:B------:R-:W-:-:S02]  /*db70*/  LOP3.LUT R19, R21, 0x30, R108, 0xfe, !PT ;  /* 0x0000003015137812 */ /* 0x000fc400078efe6c */
[----:B------:R-:W-:Y:S01]  /*db80*/  FSEL R72, R72, -INF , !P3 ;  /* 0xff80000048487808 */ /* 0x000fe20005800000 */
[----:B------:R-:W-:Y:S01]  /*db90*/  IMAD.U32 R91, RZ, RZ, UR5 ;  /* 0x00000005ff5b7e24 */ /* 0x000fe2000f8e00ff */
[CC--:B------:R-:W-:Y:S01]  /*dba0*/  ISETP.GE.AND P4, PT, R19.reuse, R179.reuse, PT ;  /* 0x000000b31300720c */ /* 0x0c0fe20003f86270 */
[----:B------:R-:W-:Y:S01]  /*dbb0*/  IMAD.U32 R90, RZ, RZ, UR5 ;  /* 0x00000005ff5a7e24 */ /* 0x000fe2000f8e00ff */
[-C--:B------:R-:W-:Y:S02]  /*dbc0*/  ISETP.GE.AND P5, PT, R19, R178.reuse, PT ;  /* 0x000000b21300720c */ /* 0x080fe40003fa6270 */
[----:B------:R-:W-:Y:S01]  /*dbd0*/  ISETP.GE.AND P3, PT, R17, R178, PT ;  /* 0x000000b21100720c */ /* 0x000fe20003f66270 */
[----:B------:R-:W-:Y:S01]  /*dbe0*/  IMAD.U32 R17, RZ, RZ, UR5 ;  /* 0x00000005ff117e24 */ /* 0x000fe2000f8e00ff */
[----:B------:R-:W-:Y:S02]  /*dbf0*/  LOP3.LUT R19, R13, 0x38, R108, 0xfe, !PT ;  /* 0x000000380d137812 */ /* 0x000fe400078efe6c */
[----:B------:R-:W-:Y:S01]  /*dc00*/  ISETP.GE.AND P2, PT, R23, R179, PT ;  /* 0x000000b31700720c */ /* 0x000fe20003f46270 */
[----:B--2---:R-:W-:Y:S01]  /*dc10*/  HMMA.16816.F32 R184, R112, R76, R184 ;  /* 0x0000004c70b8723c */ /* 0x004fe200000018b8 */
[----:B------:R-:W-:-:S02]  /*dc20*/  IADD3 R13, R249, 0xa1, RZ ;  /* 0x000000a1f90d7810 */ /* 0x000fc40007ffe0ff */
[----:B------:R-:W-:Y:S01]  /*dc30*/  FSEL R247, R74, -INF , !P6 ;  /* 0xff8000004af77808 */ /* 0x000fe20007000000 */
[----:B------:R-:W-:Y:S01]  /*dc40*/  IMAD.U32 R74, RZ, RZ, UR5 ;  /* 0x00000005ff4a7e24 */ /* 0x000fe2000f8e00ff */
[----:B------:R-:W-:Y:S02]  /*dc50*/  FSEL R86, R15, -INF , !P3 ;  /* 0xff8000000f567808 */ /* 0x000fe40005800000 */
[CC--:B------:R-:W-:Y:S01]  /*dc60*/  ISETP.GE.AND P6, PT, R19.reuse, R179.reuse, PT ;  /* 0x000000b31300720c */ /* 0x0c0fe20003fc6270 */
[----:B------:R-:W-:Y:S01]  /*dc70*/  HMMA.16816.F32 R180, R112, R78, R180 ;  /* 0x0000004e70b4723c */ /* 0x000fe200000018b4 */
[-C--:B------:R-:W-:Y:S01]  /*dc80*/  ISETP.GE.AND P3, PT, R19, R178.reuse, PT ;  /* 0x000000b21300720c */ /* 0x080fe20003f66270 */
[----:B------:R-:W-:Y:S01]  /*dc90*/  IMAD.U32 R77, RZ, RZ, UR5 ;  /* 0x00000005ff4d7e24 */ /* 0x000fe2000f8e00ff */
[----:B------:R-:W-:Y:S01]  /*dca0*/  FSEL R19, R68, -INF , !P2 ;  /* 0xff80000044137808 */ /* 0x000fe20005000000 */
[----:B------:R-:W-:Y:S01]  /*dcb0*/  IMAD.U32 R76, RZ, RZ, UR5 ;  /* 0x00000005ff4c7e24 */ /* 0x000fe2000f8e00ff */
[-C--:B------:R-:W-:Y:S01]  /*dcc0*/  ISETP.GE.AND P2, PT, R13, R179.reuse, PT ;  /* 0x000000b30d00720c */ /* 0x080fe20003f46270 */
[----:B------:R-:W-:Y:S01]  /*dcd0*/  IMAD.U32 R68, RZ, RZ, UR5 ;  /* 0x00000005ff447e24 */ /* 0x000fe2000f8e00ff */
[----:B------:R-:W-:Y:S01]  /*dce0*/  ISETP.GE.AND P1, PT, R23, R178, PT ;  /* 0x000000b21700720c */ /* 0x000fe20003f26270 */
[----:B------:R-:W-:Y:S01]  /*dcf0*/  IMAD.U32 R23, RZ, RZ, UR5 ;  /* 0x00000005ff177e24 */ /* 0x000fe2000f8e00ff */
[----:B------:R-:W-:Y:S01]  /*dd00*/  FSEL R88, R9, -INF , !P2 ;  /* 0xff80000009587808 */ /* 0x000fe20005000000 */
[----:B------:R-:W-:Y:S01]  /*dd10*/  IMAD.U32 R9, RZ, RZ, UR5 ;  /* 0x00000005ff097e24 */ /* 0x000fe2000f8e00ff */
[----:B------:R-:W-:Y:S01]  /*dd20*/  LOP3.LUT R15, R17, 0x40, R108, 0xfe, !PT ;  /* 0x00000040110f7812 */ /* 0x000fe200078efe6c */
[----:B------:R1:W-:Y:S01]  /*dd30*/  STL [R1+0xc], R19 ;  /* 0x00000c1301007387 */ /* 0x0003e20000100800 */
[----:B------:R-:W-:Y:S01]  /*dd40*/  FSEL R246, R70, -INF , !P1 ;  /* 0xff80000046f67808 */ /* 0x000fe20004800000 */
[----:B------:R-:W-:Y:S01]  /*dd50*/  IMAD.U32 R70, RZ, RZ, UR5 ;  /* 0x00000005ff467e24 */ /* 0x000fe2000f8e00ff */
[----:B------:R-:W-:-:S02]  /*dd60*/  ISETP.GE.AND P2, PT, R15, R179, PT ;  /* 0x000000b30f00720c */ /* 0x000fc40003f46270 */
[-C--:B------:R-:W-:Y:S02]  /*dd70*/  ISETP.GE.AND P1, PT, R15, R178.reuse, PT ;  /* 0x000000b20f00720c */ /* 0x080fe40003f26270 */
[----:B------:R-:W-:Y:S02]  /*dd80*/  FSEL R223, R64, -INF , !P4 ;  /* 0xff80000040df7808 */ /* 0x000fe40006000000 */
[----:B------:R-:W-:Y:S01]  /*dd90*/  ISETP.GE.AND P4, PT, R13, R178, PT ;  /* 0x000000b20d00720c */ /* 0x000fe20003f86270 */
[----:B------:R-:W-:Y:S01]  /*dda0*/  IMAD.U32 R13, RZ, RZ, UR5 ;  /* 0x00000005ff0d7e24 */ /* 0x000fe2000f8e00ff */
[----:B------:R-:W-:Y:S02]  /*ddb0*/  LOP3.LUT R15, R9, 0x48, R108, 0xfe, !PT ;  /* 0x00000048090f7812 */ /* 0x000fe400078efe6c */
[----:B------:R-:W-:Y:S02]  /*ddc0*/  IADD3 R9, R249, 0xa9, RZ ;  /* 0x000000a9f9097810 */ /* 0x000fe40007ffe0ff */
[----:B------:R-:W-:-:S02]  /*ddd0*/  FSEL R220, R66, -INF , !P5 ;  /* 0xff80000042dc7808 */ /* 0x000fc40006800000 */
[----:B------:R-:W-:Y:S01]  /*dde0*/  FSEL R64, R11, -INF , !P4 ;  /* 0xff8000000b407808 */ /* 0x000fe20006000000 */
[----:B------:R-:W-:Y:S01]  /*ddf0*/  IMAD.U32 R11, RZ, RZ, UR5 ;  /* 0x00000005ff0b7e24 */ /* 0x000fe2000f8e00ff */
[-C--:B------:R-:W-:Y:S02]  /*de00*/  ISETP.GE.AND P5, PT, R15, R179.reuse, PT ;  /* 0x000000b30f00720c */ /* 0x080fe40003fa6270 */
[----:B------:R-:W-:Y:S02]  /*de10*/  ISETP.GE.AND P4, PT, R9, R179, PT ;  /* 0x000000b30900720c */ /* 0x000fe40003f86270 */
[--C-:B------:R-:W-:Y:S02]  /*de20*/  LOP3.LUT R47, R47, 0x58, R108.reuse, 0xfe, !PT ;  /* 0x000000582f2f7812 */ /* 0x100fe400078efe6c */
[----:B------:R-:W-:Y:S01]  /*de30*/  LOP3.LUT R13, R13, 0x50, R108, 0xfe, !PT ;  /* 0x000000500d0d7812 */ /* 0x000fe200078efe6c */
[----:B-1----:R-:W-:Y:S01]  /*de40*/  IMAD.U32 R19, RZ, RZ, UR5 ;  /* 0x00000005ff137e24 */ /* 0x002fe2000f8e00ff */
[----:B------:R-:W-:-:S02]  /*de50*/  FSEL R221, R60, -INF , !P6 ;  /* 0xff8000003cdd7808 */ /* 0x000fc40007000000 */
[----:B------:R-:W-:Y:S02]  /*de60*/  FSEL R217, R56, -INF , !P2 ;  /* 0xff80000038d97808 */ /* 0x000fe40005000000 */
[----:B------:R-:W-:Y:S02]  /*de70*/  FSEL R58, R58, -INF , !P1 ;  /* 0xff8000003a3a7808 */ /* 0x000fe40004800000 */
[----:B------:R-:W-:Y:S02]  /*de80*/  FSEL R215, R52, -INF , !P5 ;  /* 0xff80000034d77808 */ /* 0x000fe40006800000 */
[-C--:B------:R-:W-:Y:S01]  /*de90*/  ISETP.GE.AND P6, PT, R15, R178.reuse, PT ;  /* 0x000000b20f00720c */ /* 0x080fe20003fc6270 */
[----:B------:R-:W-:Y:S01]  /*dea0*/  IMAD.U32 R15, RZ, RZ, UR5 ;  /* 0x00000005ff0f7e24 */ /* 0x000fe2000f8e00ff */
[----:B------:R-:W-:Y:S02]  /*deb0*/  FSEL R218, R62, -INF , !P3 ;  /* 0xff8000003eda7808 */ /* 0x000fe40005800000 */
[----:B------:R-:W-:Y:S01]  /*dec0*/  FSEL R66, R5, -INF , !P4 ;  /* 0xff80000005427808 */ /* 0x000fe20006000000 */
[----:B------:R-:W1:Y:S01]  /*ded0*/  LDSM.16.M88.4 R60, [R166+0x6800] ;  /* 0x00680000a63c783b */ /* 0x000e620000000200 */
[-C--:B------:R-:W-:Y:S01]  /*dee0*/  ISETP.GE.AND P2, PT, R9, R178.reuse, PT ;  /* 0x000000b20900720c */ /* 0x080fe20003f46270 */
[----:B------:R-:W-:Y:S01]  /*def0*/  IMAD.U32 R9, RZ, RZ, UR5 ;  /* 0x00000005ff097e24 */ /* 0x000fe2000f8e00ff */
[C---:B------:R-:W-:Y:S01]  /*df00*/  ISETP.GE.AND P1, PT, R47.reuse, R179, PT ;  /* 0x000000b32f00720c */ /* 0x040fe20003f26270 */
[----:B------:R-:W-:Y:S01]  /*df10*/  IMAD.U32 R5, RZ, RZ, UR5 ;  /* 0x00000005ff057e24 */ /* 0x000fe2000f8e00ff */
[----:B------:R-:W-:-:S02]  /*df20*/  ISETP.GE.AND P5, PT, R47, R178, PT ;  /* 0x000000b22f00720c */ /* 0x000fc40003fa6270 */
[C---:B------:R-:W-:Y:S02]  /*df30*/  ISETP.GE.AND P3, PT, R13.reuse, R179, PT ;  /* 0x000000b30d00720c */ /* 0x040fe40003f66270 */
[----:B------:R-:W-:Y:S01]  /*df40*/  ISETP.GE.AND P4, PT, R13, R178, PT ;  /* 0x000000b20d00720c */ /* 0x000fe20003f86270 */
[----:B------:R-:W-:Y:S01]  /*df50*/  IMAD.U32 R13, RZ, RZ, UR5 ;  /* 0x00000005ff0d7e24 */ /* 0x000fe2000f8e00ff */
[----:B------:R-:W-:Y:S02]  /*df60*/  IADD3 R47, R249, 0xb1, RZ ;  /* 0x000000b1f92f7810 */ /* 0x000fe40007ffe0ff */
[--C-:B------:R-:W-:Y:S02]  /*df70*/  LOP3.LUT R91, R91, 0x60, R108.reuse, 0xfe, !PT ;  /* 0x000000605b5b7812 */ /* 0x100fe400078efe6c */
[----:B------:R-:W-:Y:S02]  /*df80*/  LOP3.LUT R45, R45, 0x68, R108, 0xfe, !PT ;  /* 0x000000682d2d7812 */ /* 0x000fe400078efe6c */
[----:B------:R-:W-:-:S02]  /*df90*/  FSEL R56, R54, -INF , !P6 ;  /* 0xff80000036387808 */ /* 0x000fc40007000000 */
[----:B------:R-:W-:Y:S02]  /*dfa0*/  FSEL R52, R7, -INF , !P2 ;  /* 0xff80000007347808 */ /* 0x000fe40005000000 */
[----:B------:R-:W-:Y:S02]  /*dfb0*/  ISETP.GE.AND P6, PT, R47, R179, PT ;  /* 0x000000b32f00720c */ /* 0x000fe40003fc6270 */
[----:B------:R-:W-:Y:S02]  /*dfc0*/  FSEL R207, R48, -INF , !P3 ;  /* 0xff80000030cf7808 */ /* 0x000fe40005800000 */
[----:B------:R-:W-:Y:S02]  /*dfd0*/  FSEL R202, R50, -INF , !P4 ;  /* 0xff80000032ca7808 */ /* 0x000fe40006000000 */
[----:B------:R-:W-:Y:S02]  /*dfe0*/  IADD3 R7, R249, 0xb9, RZ ;  /* 0x000000b9f9077810 */ /* 0x000fe40007ffe0ff */
[----:B------:R-:W-:-:S02]  /*dff0*/  ISETP.GE.AND P3, PT, R91, R178, PT ;  /* 0x000000b25b00720c */ /* 0x000fc40003f66270 */
[-C--:B------:R-:W-:Y:S02]  /*e000*/  ISETP.GE.AND P4, PT, R45, R179.reuse, PT ;  /* 0x000000b32d00720c */ /* 0x080fe40003f86270 */
[----:B------:R-:W-:Y:S02]  /*e010*/  LOP3.LUT R89, R89, 0x78, R108, 0xfe, !PT ;  /* 0x0000007859597812 */ /* 0x000fe400078efe6c */
[----:B------:R-:W-:Y:S02]  /*e020*/  ISETP.GE.AND P2, PT, R91, R179, PT ;  /* 0x000000b35b00720c */ /* 0x000fe40003f46270 */
[----:B------:R-:W-:Y:S02]  /*e030*/  FSEL R201, R46, -INF , !P5 ;  /* 0xff8000002ec97808 */ /* 0x000fe40006800000 */
[----:B------:R-:W-:Y:S01]  /*e040*/  FSEL R48, R193, -INF , !P6 ;  /* 0xff800000c1307808 */ /* 0x000fe20007000000 */
[----:B-1----:R-:W-:Y:S01]  /*e050*/  HMMA.16816.F32 R172, R112, R60, R172 ;  /* 0x0000003c70ac723c */ /* 0x002fe200000018ac */
[----:B------:R-:W-:-:S02]  /*e060*/  FSEL R204, R44, -INF , !P1 ;  /* 0xff8000002ccc7808 */ /* 0x000fc40004800000 */
[-C--:B------:R-:W-:Y:S02]  /*e070*/  ISETP.GE.AND P5, PT, R7, R179.reuse, PT ;  /* 0x000000b30700720c */ /* 0x080fe40003fa6270 */
[-C--:B------:R-:W-:Y:S02]  /*e080*/  ISETP.GE.AND P1, PT, R47, R178.reuse, PT ;  /* 0x000000b22f00720c */ /* 0x080fe40003f26270 */
[----:B------:R-:W-:Y:S01]  /*e090*/  FSEL R193, R42, -INF , !P3 ;  /* 0xff8000002ac17808 */ /* 0x000fe20005800000 */
[----:B------:R-:W-:Y:S01]  /*e0a0*/  HMMA.16816.F32 R168, R112, R62, R168 ;  /* 0x0000003e70a8723c */ /* 0x000fe200000018a8 */
[----:B------:R-:W-:Y:S02]  /*e0b0*/  FSEL R198, R36, -INF , !P4 ;  /* 0xff80000024c67808 */ /* 0x000fe40006000000 */
[-C--:B------:R-:W-:Y:S02]  /*e0c0*/  ISETP.GE.AND P6, PT, R45, R178.reuse, PT ;  /* 0x000000b22d00720c */ /* 0x080fe40003fc6270 */
[----:B------:R-:W-:Y:S01]  /*e0d0*/  ISETP.GE.AND P3, PT, R89, R179, PT ;  /* 0x000000b35900720c */ /* 0x000fe20003f66270 */
[----:B------:R-:W1:Y:S01]  /*e0e0*/  LDSM.16.M88.4 R44, [R166+0x7000] ;  /* 0x00700000a62c783b */ /* 0x000e620000000200 */
[----:B------:R-:W-:-:S02]  /*e0f0*/  ISETP.GE.AND P4, PT, R7, R178, PT ;  /* 0x000000b20700720c */ /* 0x000fc40003f86270 */
[----:B------:R-:W-:Y:S02]  /*e100*/  LOP3.LUT R90, R90, 0x70, R108, 0xfe, !PT ;  /* 0x000000705a5a7812 */ /* 0x000fe400078efe6c */
[----:B------:R-:W-:Y:S02]  /*e110*/  FSEL R199, R40, -INF , !P2 ;  /* 0xff80000028c77808 */ /* 0x000fe40005000000 */
[----:B------:R-:W-:Y:S02]  /*e120*/  IADD3 R7, R249, 0xc1, RZ ;  /* 0x000000c1f9077810 */ /* 0x000fe40007ffe0ff */
[----:B------:R-:W-:Y:S02]  /*e130*/  FSEL R40, R189, -INF , !P5 ;  /* 0xff800000bd287808 */ /* 0x000fe40006800000 */
[----:B------:R-:W-:Y:S02]  /*e140*/  FSEL R50, R195, -INF , !P1 ;  /* 0xff800000c3327808 */ /* 0x000fe40004800000 */
[----:B------:R-:W-:-:S02]  /*e150*/  ISETP.GE.AND P5, PT, R89, R178, PT ;  /* 0x000000b25900720c */ /* 0x000fc40003fa6270 */
[----:B------:R-:W-:Y:S02]  /*e160*/  FSEL R195, R38, -INF , !P6 ;  /* 0xff80000026c37808 */ /* 0x000fe40007000000 */
[----:B------:R-:W-:Y:S02]  /*e170*/  FSEL R89, R28, -INF , !P3 ;  /* 0xff8000001c597808 */ /* 0x000fe40005800000 */
[-C--:B------:R-:W-:Y:S02]  /*e180*/  ISETP.GE.AND P1, PT, R90, R179.reuse, PT ;  /* 0x000000b35a00720c */ /* 0x080fe40003f26270 */
[C---:B------:R-:W-:Y:S02]  /*e190*/  ISETP.GE.AND P6, PT, R7.reuse, R179, PT ;  /* 0x000000b30700720c */ /* 0x040fe40003fc6270 */
[----:B------:R-:W-:Y:S02]  /*e1a0*/  ISETP.GE.AND P3, PT, R7, R178, PT ;  /* 0x000000b20700720c */ /* 0x000fe40003f66270 */
[----:B------:R-:W-:-:S02]  /*e1b0*/  LOP3.LUT R77, R77, 0x80, R108, 0xfe, !PT ;  /* 0x000000804d4d7812 */ /* 0x000fc400078efe6c */
[----:B------:R-:W-:Y:S02]  /*e1c0*/  ISETP.GE.AND P2, PT, R90, R178, PT ;  /* 0x000000b25a00720c */ /* 0x000fe40003f46270 */
[----:B------:R-:W-:Y:S02]  /*e1d0*/  IADD3 R7, R249, 0xc9, RZ ;  /* 0x000000c9f9077810 */ /* 0x000fe40007ffe0ff */
[----:B------:R-:W-:Y:S02]  /*e1e0*/  LOP3.LUT R76, R76, 0x88, R108, 0xfe, !PT ;  /* 0x000000884c4c7812 */ /* 0x000fe400078efe6c */
[----:B------:R-:W-:Y:S02]  /*e1f0*/  FSEL R36, R191, -INF , !P4 ;  /* 0xff800000bf247808 */ /* 0x000fe40006000000 */
[----:B------:R-:W-:Y:S02]  /*e200*/  FSEL R38, R32, -INF , !P1 ;  /* 0xff80000020267808 */ /* 0x000fe40004800000 */
[----:B------:R-:W-:-:S02]  /*e210*/  FSEL R90, R30, -INF , !P5 ;  /* 0xff8000001e5a7808 */ /* 0x000fc40006800000 */
[--C-:B------:R-:W-:Y:S01]  /*e220*/  LOP3.LUT R23, R23, 0x90, R108.reuse, 0xfe, !PT ;  /* 0x0000009017177812 */ /* 0x100fe200078efe6c */
[C---:B-1----:R-:W-:Y:S01]  /*e230*/  HMMA.16816.F32 R128, R112.reuse, R44, R128 ;  /* 0x0000002c7080723c */ /* 0x042fe20000001880 */
[----:B------:R-:W-:Y:S02]  /*e240*/  LOP3.LUT R21, R21, 0x98, R108, 0xfe, !PT ;  /* 0x0000009815157812 */ /* 0x000fe400078efe6c */
[C---:B------:R-:W-:Y:S02]  /*e250*/  ISETP.GE.AND P4, PT, R77.reuse, R179, PT ;  /* 0x000000b34d00720c */ /* 0x040fe40003f86270 */
[----:B------:R-:W-:Y:S02]  /*e260*/  ISETP.GE.AND P1, PT, R77, R178, PT ;  /* 0x000000b24d00720c */ /* 0x000fe40003f26270 */
[----:B------:R-:W-:Y:S01]  /*e270*/  FSEL R42, R34, -INF , !P2 ;  /* 0xff800000222a7808 */ /* 0x000fe20005000000 */
[----:B------:R-:W-:Y:S01]  /*e280*/  HMMA.16816.F32 R124, R112, R46, R124 ;  /* 0x0000002e707c723c */ /* 0x000fe2000000187c */
[----:B------:R-:W-:-:S02]  /*e290*/  FSEL R54, R185, -INF , !P6 ;  /* 0xff800000b9367808 */ /* 0x000fc40007000000 */
[-C--:B------:R-:W-:Y:S02]  /*e2a0*/  ISETP.GE.AND P5, PT, R7, R179.reuse, PT ;  /* 0x000000b30700720c */ /* 0x080fe40003fa6270 */
[C---:B------:R-:W-:Y:S02]  /*e2b0*/  ISETP.GE.AND P2, PT, R76.reuse, R179, PT ;  /* 0x000000b34c00720c */ /* 0x040fe40003f46270 */
[----:B------:R-:W-:Y:S02]  /*e2c0*/  ISETP.GE.AND P6, PT, R76, R178, PT ;  /* 0x000000b24c00720c */ /* 0x000fe40003fc6270 */
        /* <DEDUP_REMOVED lines=8> */
[----:B------:R-:W-:-:S02]  /*e350*/  FSEL R99, R20, -INF , !P2 ;  /* 0xff80000014637808 */ /* 0x000fc40005000000 */
[----:B------:R-:W-:Y:S02]  /*e360*/  FSEL R100, R22, -INF , !P6 ;  /* 0xff80000016647808 */ /* 0x000fe40007000000 */
[----:B------:R-:W1:Y:S01]  /*e370*/  LDSM.16.M88.4 R20, [R166+0x7800] ;  /* 0x00780000a614783b */ /* 0x000e620000000200 */
[----:B------:R-:W-:Y:S01]  /*e380*/  ISETP.GE.AND P2, PT, R7, R178, PT ;  /* 0x000000b20700720c */ /* 0x000fe20003f46270 */
[----:B------:R-:W-:-:S04]  /*e390*/  DEPBAR.LE SB0, 0x0 ;  /* 0x000080000000791a */ /* 0x000fc80000000000 */
[----:B------:R-:W-:Y:S02]  /*e3a0*/  IADD3 R7, R249, 0xd1, RZ ;  /* 0x000000d1f9077810 */ /* 0x000fe40007ffe0ff */
[--C-:B------:R-:W-:Y:S02]  /*e3b0*/  LOP3.LUT R75, R75, 0xa0, R108.reuse, 0xfe, !PT ;  /* 0x000000a04b4b7812 */ /* 0x100fe400078efe6c */
[----:B------:R-:W-:Y:S02]  /*e3c0*/  LOP3.LUT R74, R74, 0xa8, R108, 0xfe, !PT ;  /* 0x000000a84a4a7812 */ /* 0x000fe400078efe6c */
[----:B------:R-:W-:Y:S02]  /*e3d0*/  ISETP.GE.AND P6, PT, R7, R179, PT ;  /* 0x000000b30700720c */ /* 0x000fe40003fc6270 */
[----:B------:R-:W-:Y:S02]  /*e3e0*/  FSEL R102, R16, -INF , !P3 ;  /* 0xff80000010667808 */ /* 0x000fe40005800000 */
[----:B------:R-:W-:-:S02]  /*e3f0*/  FSEL R103, R18, -INF , !P4 ;  /* 0xff80000012677808 */ /* 0x000fc40006000000 */
[----:B------:R-:W-:Y:S02]  /*e400*/  FSEL R105, R12, -INF , !P1 ;  /* 0xff8000000c697808 */ /* 0x000fe40004800000 */
[-C--:B------:R-:W-:Y:S02]  /*e410*/  ISETP.GE.AND P3, PT, R75, R178.reuse, PT ;  /* 0x000000b24b00720c */ /* 0x080fe40003f66270 */
[----:B------:R-:W-:Y:S02]  /*e420*/  ISETP.GE.AND P4, PT, R74, R179, PT ;  /* 0x000000b34a00720c */ /* 0x000fe40003f86270 */
[----:B------:R-:W-:Y:S02]  /*e430*/  ISETP.GE.AND P1, PT, R7, R178, PT ;  /* 0x000000b20700720c */ /* 0x000fe40003f26270 */
[----:B------:R-:W-:Y:S02]  /*e440*/  LOP3.LUT R70, R70, 0xb8, R108, 0xfe, !PT ;  /* 0x000000b846467812 */ /* 0x000fe400078efe6c */
[----:B------:R-:W-:-:S02]  /*e450*/  IADD3 R7, R249, 0xd9, RZ ;  /* 0x000000d9f9077810 */ /* 0x000fc40007ffe0ff */
[----:B------:R-:W-:Y:S02]  /*e460*/  FSEL R104, R173, -INF , !P6 ;  /* 0xff800000ad687808 */ /* 0x000fe40007000000 */
[----:B------:R-:W-:Y:S02]  /*e470*/  FSEL R111, R10, -INF , !P3 ;  /* 0xff8000000a6f7808 */ /* 0x000fe40005800000 */
[----:B------:R-:W-:Y:S02]  /*e480*/  FSEL R173, R4, -INF , !P4 ;  /* 0xff80000004ad7808 */ /* 0x000fe40006000000 */
[----:B------:R-:W-:Y:S02]  /*e490*/  ISETP.GE.AND P3, PT, R70, R179, PT ;  /* 0x000000b34600720c */ /* 0x000fe40003f66270 */
[----:B------:R-:W-:Y:S01]  /*e4a0*/  ISETP.GE.AND P4, PT, R7, R178, PT ;  /* 0x000000b20700720c */ /* 0x000fe20003f86270 */
[----:B-1----:R-:W-:Y:S01]  /*e4b0*/  HMMA.16816.F32 R120, R112, R20, R120 ;  /* 0x000000147078723c */ /* 0x002fe20000001878 */
[----:B------:R-:W-:-:S02]  /*e4c0*/  IADD3 R4, R249, 0xe1, RZ ;  /* 0x000000e1f9047810 */ /* 0x000fc40007ffe0ff */
[----:B------:R-:W-:Y:S02]  /*e4d0*/  FSEL R107, R171, -INF , !P4 ;  /* 0xff800000ab6b7808 */ /* 0x000fe40006000000 */
[----:B------:R-:W-:Y:S02]  /*e4e0*/  FSEL R181, R188, -INF , !P3 ;  /* 0xff800000bcb57808 */ /* 0x000fe40005800000 */
[C---:B------:R-:W-:Y:S01]  /*e4f0*/  ISETP.GE.AND P4, PT, R4.reuse, R179, PT ;  /* 0x000000b30400720c */ /* 0x040fe20003f86270 */
[----:B------:R-:W-:Y:S01]  /*e500*/  HMMA.16816.F32 R116, R112, R22, R116 ;  /* 0x000000167074723c */ /* 0x000fe20000001874 */
[----:B------:R-:W-:Y:S02]  /*e510*/  ISETP.GE.AND P3, PT, R4, R178, PT ;  /* 0x000000b20400720c */ /* 0x000fe40003f66270 */
[----:B------:R-:W-:Y:S02]  /*e520*/  IADD3 R4, R249, 0xe9, RZ ;  /* 0x000000e9f9047810 */ /* 0x000fe40007ffe0ff */
[----:B------:R-:W-:-:S02]  /*e530*/  FSEL R131, R131, -INF , !P3 ;  /* 0xff80000083837808 */ /* 0x000fc40005800000 */
[----:B------:R-:W-:Y:S02]  /*e540*/  FSEL R101, R183, -INF , !P2 ;  /* 0xff800000b7657808 */ /* 0x000fe40005000000 */
[-C--:B------:R-:W-:Y:S02]  /*e550*/  ISETP.GE.AND P3, PT, R4, R179.reuse, PT ;  /* 0x000000b30400720c */ /* 0x080fe40003f66270 */
[--C-:B------:R-:W-:Y:S02]  /*e560*/  LOP3.LUT R15, R15, 0xd8, R108.reuse, 0xfe, !PT ;  /* 0x000000d80f0f7812 */ /* 0x100fe400078efe6c */
[----:B------:R-:W-:Y:S02]  /*e570*/  ISETP.GE.AND P2, PT, R75, R179, PT ;  /* 0x000000b34b00720c */ /* 0x000fe40003f46270 */
[--C-:B------:R-:W-:Y:S02]  /*e580*/  LOP3.LUT R73, R73, 0xb0, R108.reuse, 0xfe, !PT ;  /* 0x000000b049497812 */ /* 0x100fe400078efe6c */
[----:B------:R-:W-:-:S02]  /*e590*/  LOP3.LUT R68, R68, 0xc0, R108, 0xfe, !PT ;  /* 0x000000c044447812 */ /* 0x000fc400078efe6c */
[--C-:B------:R-:W-:Y:S02]  /*e5a0*/  LOP3.LUT R19, R19, 0xc8, R108.reuse, 0xfe, !PT ;  /* 0x000000c813137812 */ /* 0x100fe400078efe6c */
[--C-:B------:R-:W-:Y:S02]  /*e5b0*/  LOP3.LUT R17, R17, 0xd0, R108.reuse, 0xfe, !PT ;  /* 0x000000d011117812 */ /* 0x100fe400078efe6c */
[--C-:B------:R-:W-:Y:S02]  /*e5c0*/  LOP3.LUT R13, R13, 0xe0, R108.reuse, 0xfe, !PT ;  /* 0x000000e00d0d7812 */ /* 0x100fe400078efe6c */
[--C-:B------:R-:W-:Y:S02]  /*e5d0*/  LOP3.LUT R11, R11, 0xe8, R108.reuse, 0xfe, !PT ;  /* 0x000000e80b0b7812 */ /* 0x100fe400078efe6c */
[--C-:B------:R-:W-:Y:S02]  /*e5e0*/  LOP3.LUT R9, R9, 0xf0, R108.reuse, 0xfe, !PT ;  /* 0x000000f009097812 */ /* 0x100fe400078efe6c */
[----:B------:R-:W-:-:S02]  /*e5f0*/  LOP3.LUT R5, R5, 0xf8, R108, 0xfe, !PT ;  /* 0x000000f805057812 */ /* 0x000fc400078efe6c */
[----:B------:R-:W-:Y:S01]  /*e600*/  FSEL R125, R125, -INF , !P3 ;  /* 0xff8000007d7d7808 */ /* 0x000fe20005800000 */
[----:B------:R-:W-:Y:S01]  /*e610*/  BAR.SYNC.DEFER_BLOCKING 0x0 ;  /* 0x0000000000007b1d */ /* 0x000fe20000010000 */
[-C--:B------:R-:W-:Y:S02]  /*e620*/  ISETP.GE.AND P6, PT, R74, R178.reuse, PT ;  /* 0x000000b24a00720c */ /* 0x080fe40003fc6270 */
[----:B------:R-:W-:Y:S02]  /*e630*/  FSEL R108, R14, -INF , !P5 ;  /* 0xff8000000e6c7808 */ /* 0x000fe40006800000 */
[----:B------:R-:W-:Y:S02]  /*e640*/  FSEL R109, R175, -INF , !P1 ;  /* 0xff800000af6d7808 */ /* 0x000fe40004800000 */
[----:B------:R-:W-:Y:S02]  /*e650*/  FSEL R110, R8, -INF , !P2 ;  /* 0xff800000086e7808 */ /* 0x000fe40005000000 */
[----:B------:R-:W-:-:S02]  /*e660*/  ISETP.GE.AND P3, PT, R15, R178, PT ;  /* 0x000000b20f00720c */ /* 0x000fc40003f66270 */
[-C--:B------:R-:W-:Y:S02]  /*e670*/  ISETP.GE.AND P1, PT, R73, R179.reuse, PT ;  /* 0x000000b34900720c */ /* 0x080fe40003f26270 */
[----:B------:R-:W-:Y:S02]  /*e680*/  ISETP.GE.AND P5, PT, R7, R179, PT ;  /* 0x000000b30700720c */ /* 0x000fe40003fa6270 */
[----:B------:R-:W-:Y:S02]  /*e690*/  ISETP.GE.AND P2, PT, R73, R178, PT ;  /* 0x000000b24900720c */ /* 0x000fe40003f46270 */
[----:B------:R-:W-:Y:S02]  /*e6a0*/  FSEL R106, R6, -INF , !P6 ;  /* 0xff800000066a7808 */ /* 0x000fe40007000000 */
[----:B------:R-:W-:Y:S02]  /*e6b0*/  FSEL R129, R129, -INF , !P4 ;  /* 0xff80000081817808 */ /* 0x000fe40006000000 */
[----:B------:R-:W-:-:S02]  /*e6c0*/  FSEL R112, R170, -INF , !P3 ;  /* 0xff800000aa707808 */ /* 0x000fc40005800000 */
[----:B------:R-:W-:Y:S02]  /*e6d0*/  FSEL R169, R169, -INF , !P5 ;  /* 0xff800000a9a97808 */ /* 0x000fe40006800000 */
[-C--:B------:R-:W-:Y:S02]  /*e6e0*/  ISETP.GE.AND P6, PT, R68, R179.reuse, PT ;  /* 0x000000b34400720c */ /* 0x080fe40003fc6270 */
[----:B------:R-:W-:Y:S02]  /*e6f0*/  FSEL R171, R192, -INF , !P1 ;  /* 0xff800000c0ab7808 */ /* 0x000fe40004800000 */
[----:B------:R-:W-:Y:S02]  /*e700*/  FSEL R175, R194, -INF , !P2 ;  /* 0xff800000c2af7808 */ /* 0x000fe40005000000 */
[----:B------:R-:W-:Y:S02]  /*e710*/  ISETP.GE.AND P4, PT, R19, R179, PT ;  /* 0x000000b31300720c */ /* 0x000fe40003f86270 */
[----:B------:R-:W-:-:S02]  /*e720*/  ISETP.GE.AND P3, PT, R9, R178, PT ;  /* 0x000000b20900720c */ /* 0x000fc40003f66270 */
[-C--:B------:R-:W-:Y:S02]  /*e730*/  ISETP.GE.AND P5, PT, R70, R178.reuse, PT ;  /* 0x000000b24600720c */ /* 0x080fe40003fa6270 */
[-C--:B------:R-:W-:Y:S02]  /*e740*/  ISETP.GE.AND P1, PT, R68, R178.reuse, PT ;  /* 0x000000b24400720c */ /* 0x080fe40003f26270 */
[----:B------:R-:W-:Y:S02]  /*e750*/  ISETP.GE.AND P2, PT, R19, R178, PT ;  /* 0x000000b21300720c */ /* 0x000fe40003f46270 */
[----:B------:R-:W-:Y:S02]  /*e760*/  FSEL R184, R184, -INF , !P6 ;  /* 0xff800000b8b87808 */ /* 0x000fe40007000000 */
[----:B------:R-:W-:Y:S02]  /*e770*/  FSEL R180, R180, -INF , !P4 ;  /* 0xff800000b4b47808 */ /* 0x000fe40006000000 */
[----:B------:R-:W-:-:S02]  /*e780*/  FSEL R122, R122, -INF , !P3 ;  /* 0xff8000007a7a7808 */ /* 0x000fc40005800000 */
[----:B------:R-:W-:Y:S02]  /*e790*/  FSEL R183, R190, -INF , !P5 ;  /* 0xff800000beb77808 */ /* 0x000fe40006800000 */
[-C--:B------:R-:W-:Y:S02]  /*e7a0*/  ISETP.GE.AND P6, PT, R17, R178.reuse, PT ;  /* 0x000000b21100720c */ /* 0x080fe40003fc6270 */
[----:B------:R-:W-:Y:S02]  /*e7b0*/  FSEL R186, R186, -INF , !P1 ;  /* 0xff800000baba7808 */ /* 0x000fe40004800000 */
[----:B------:R-:W-:Y:S02]  /*e7c0*/  ISETP.GE.AND P4, PT, R4, R178, PT ;  /* 0x000000b20400720c */ /* 0x000fe40003f86270 */
[----:B------:R-:W-:Y:S02]  /*e7d0*/  FSEL R182, R182, -INF , !P2 ;  /* 0xff800000b6b67808 */ /* 0x000fe40005000000 */
[----:B------:R-:W-:-:S02]  /*e7e0*/  PLOP3.LUT P3, PT, PT, PT, UP0, 0x80, 0x0 ;  /* 0x000000000000781c */ /* 0x000fc40003f6f008 */
[-C--:B------:R-:W-:Y:S02]  /*e7f0*/  ISETP.GE.AND P5, PT, R17, R179.reuse, PT ;  /* 0x000000b31100720c */ /* 0x080fe40003fa6270 */
[-C--:B------:R-:W-:Y:S02]  /*e800*/  ISETP.GE.AND P1, PT, R15, R179.reuse, PT ;  /* 0x000000b30f00720c */ /* 0x080fe40003f26270 */
[----:B------:R-:W-:Y:S02]  /*e810*/  ISETP.GE.AND P2, PT, R13, R179, PT ;  /* 0x000000b30d00720c */ /* 0x000fe40003f46270 */
[----:B------:R-:W-:Y:S02]  /*e820*/  IADD3 R4, R249, 0xf1, RZ ;  /* 0x000000f1f9047810 */ /* 0x000fe40007ffe0ff */
        /* <DEDUP_REMOVED lines=9> */
[----:B------:R-:W-:Y:S02]  /*e8c0*/  ISETP.GE.AND P2, PT, R4, R178, PT ;  /* 0x000000b20400720c */ /* 0x000fe40003f46270 */
[----:B------:R-:W-:Y:S02]  /*e8d0*/  IADD3 R249, R249, 0xf9, RZ ;  /* 0x000000f9f9f97810 */ /* 0x000fe40007ffe0ff */
[----:B------:R-:W-:Y:S02]  /*e8e0*/  FSEL R113, R121, -INF , !P6 ;  /* 0xff80000079717808 */ /* 0x000fe40007000000 */
[----:B------:R-:W-:Y:S02]  /*e8f0*/  FSEL R115, R130, -INF , !P5 ;  /* 0xff80000082737808 */ /* 0x000fe40006800000 */
[----:B------:R-:W-:-:S02]  /*e900*/  FSEL R123, R123, -INF , !P2 ;  /* 0xff8000007b7b7808 */ /* 0x000fc40005000000 */
[----:B------:R-:W-:Y:S02]  /*e910*/  FSEL R121, R124, -INF , !P4 ;  /* 0xff8000007c797808 */ /* 0x000fe40006000000 */
[----:B------:R-:W-:Y:S02]  /*e920*/  FSEL R126, R126, -INF , !P1 ;  /* 0xff8000007e7e7808 */ /* 0x000fe40004800000 */
[-C--:B------:R-:W-:Y:S02]  /*e930*/  ISETP.GE.AND P6, PT, R9, R179.reuse, PT ;  /* 0x000000b30900720c */ /* 0x080fe40003fc6270 */
[CC--:B------:R-:W-:Y:S02]  /*e940*/  ISETP.GE.AND P5, PT, R5.reuse, R179.reuse, PT ;  /* 0x000000b30500720c */ /* 0x0c0fe40003fa6270 */
[----:B------:R-:W-:Y:S02]  /*e950*/  ISETP.GE.AND P2, PT, R5, R178, PT ;  /* 0x000000b20500720c */ /* 0x000fe40003f46270 */
[----:B------:R-:W-:-:S02]  /*e960*/  ISETP.GE.AND P4, PT, R249, R179, PT ;  /* 0x000000b3f900720c */ /* 0x000fc40003f86270 */
[----:B------:R-:W-:Y:S01]  /*e970*/  ISETP.GE.AND P1, PT, R249, R178, PT ;  /* 0x000000b2f900720c */ /* 0x000fe20003f26270 */
[----:B------:R-:W-:Y:S01]  /*e980*/  IMAD.MOV.U32 R249, RZ, RZ, R3 ;  /* 0x000000fffff97224 */ /* 0x000fe200078e0003 */
        /* <DEDUP_REMOVED lines=41> */
[----:B------:R-:W-:Y:S02]  /*ec20*/  UISETP.GE.AND UP1, UPT, UR5, URZ, UPT ;  /* 0x0000003f0500728c */ /* 0x000fe4000bf26270 */
[----:B------:R-:W-:Y:S02]  /*ec30*/  @!UP2 UIADD3 UR13, UR13, 0x1, URZ ;  /* 0x000000010d0da890 */ /* 0x000fe4000fffe03f */
[----:B------:R-:W-:-:S02]  /*ec40*/  @!UP0 UIADD3 UR8, UR8, -UR4, URZ ;  /* 0x8000000408088290 */ /* 0x000fc4000fffe03f */
[----:B------:R-:W-:Y:S02]  /*ec50*/  @!UP0 UIADD3 UR11, UR11, 0x1, URZ ;  /* 0x000000010b0b8890 */ /* 0x000fe4000fffe03f */
[----:B------:R-:W-:Y:S02]  /*ec60*/  UISETP.GE.U32.AND UP3, UPT, UR8, UR4, UPT ;  /* 0x000000040800728c */ /* 0x000fe4000bf66070 */
[----:B------:R-:W-:Y:S02]  /*ec70*/  UISETP.GE.AND UP0, UPT, UR12, URZ, UPT ;  /* 0x0000003f0c00728c */ /* 0x000fe4000bf06270 */
[----:B------:R-:W-:Y:S02]  /*ec80*/  @UP4 UIADD3 UR13, UR13, 0x1, URZ ;  /* 0x000000010d0d4890 */ /* 0x000fe4000fffe03f */
[----:B------:R-:W-:Y:S02]  /*ec90*/  UISETP.NE.AND UP2, UPT, URZ, UR6, UPT ;  /* 0x000000063f00728c */ /* 0x000fe4000bf45270 */
[----:B------:R-:W-:-:S02]  /*eca0*/  ULOP3.LUT UR4, URZ, UR6, URZ, 0x33, !UPT ;  /* 0x000000063f047292 */ /* 0x000fc4000f8e333f */
[----:B------:R-:W-:Y:S02]  /*ecb0*/  @!UP1 UIADD3 UR13, -UR13, URZ, URZ ;  /* 0x0000003f0d0d9290 */ /* 0x000fe4000fffe13f */
[----:B------:R-:W-:Y:S02]  /*ecc0*/  @UP3 UIADD3 UR11, UR11, 0x1, URZ ;  /* 0x000000010b0b3890 */ /* 0x000fe4000fffe03f */
[----:B------:R-:W-:Y:S02]  /*ecd0*/  USEL UR13, UR4, UR13, !UP2 ;  /* 0x0000000d040d7287 */ /* 0x000fe4000d000000 */
[----:B------:R-:W-:Y:S02]  /*ece0*/  @!UP0 UIADD3 UR11, -UR11, URZ, URZ ;  /* 0x0000003f0b0b8290 */ /* 0x000fe4000fffe13f */
[----:B------:R-:W-:Y:S02]  /*ecf0*/  UIMAD.WIDE UR8, UR13, 0x4, UR18 ;  /* 0x000000040d0878a5 */ /* 0x000fe4000f8e0212 */
[----:B------:R-:W-:-:S04]  /*ed00*/  USEL UR4, UR4, UR11, !UP2 ;  /* 0x0000000b04047287 */ /* 0x000fc8000d000000 */
[----:B------:R-:W-:Y:S01]  /*ed10*/  UIMAD.WIDE UR10, UR4, 0x4, UR18 ;  /* 0x00000004040a78a5 */ /* 0x000fe2000f8e0212 */
[----:B------:R-:W-:Y:S01]  /*ed20*/  MOV R8, UR8 ;  /* 0x0000000800087c02 */ /* 0x000fe20008000f00 */
[----:B------:R-:W-:-:S04]  /*ed30*/  IMAD.U32 R9, RZ, RZ, UR9 ;  /* 0x00000009ff097e24 */ /* 0x000fc8000f8e00ff */
[----:B------:R-:W-:Y:S01]  /*ed40*/  MOV R6, UR10 ;  /* 0x0000000a00067c02 */ /* 0x000fe20008000f00 */
[----:B------:R-:W-:Y:S01]  /*ed50*/  IMAD.U32 R7, RZ, RZ, UR11 ;  /* 0x0000000bff077e24 */ /* 0x000fe2000f8e00ff */
        /* <DEDUP_REMOVED lines=16> */
[----:B------:R-:W-:-:S04]  /*ee60*/  IMAD R3, R3, c[0x0][0x180], RZ ;  /* 0x0000600003037a24 */ /* 0x000fc800078e02ff */
[----:B------:R-:W-:Y:S02]  /*ee70*/  IMAD R3, R4, c[0x0][0x184], R3 ;  /* 0x0000610004037a24 */ /* 0x000fe400078e0203 */
[----:B------:R-:W-:-:S03]  /*ee80*/  IMAD.MOV.U32 R4, RZ, RZ, R6 ;  /* 0x000000ffff047224 */ /* 0x000fc600078e0006 */
[----:B------:R-:W-:Y:S01]  /*ee90*/  IADD3 R3, R7, R3, RZ ;  /* 0x0000000307037210 */ /* 0x000fe20007ffe0ff */
[----:B------:R-:W-:Y:S05]  /*eea0*/  BRA `(.L_x_1536) ;  /* 0x0000002000007947 */ /* 0x000fea0003800000 */
.L_x_1535:
[----:B------:R-:W-:-:S04]  /*eeb0*/  LEA R4, -R5, RZ, 0x8 ;  /* 0x000000ff05047211 */ /* 0x000fc800078e41ff */
[----:B------:R-:W-:Y:S02]  /*eec0*/  SHF.R.S32.HI R3, RZ, 0x1f, R4 ;  /* 0x0000001fff037819 */ /* 0x000fe40000011404 */
.L_x_1536:
[--C-:B------:R-:W-:Y:S01]  /*eed0*/  @!P0 IMAD.MOV.U32 R10, RZ, RZ, R165.reuse ;  /* 0x000000ffff0a8224 */ /* 0x100fe200078e00a5 */
[----:B------:R-:W-:Y:S01]  /*eee0*/  @!P0 IADD3 R7, P2, P1, R4, UR23, R165 ;  /* 0x0000001704078c10 */ /* 0x000fe2000f95e0a5 */
[--C-:B------:R-:W-:Y:S01]  /*eef0*/  @!P0 IMAD.MOV.U32 R11, RZ, RZ, R164.reuse ;  /* 0x000000ffff0b8224 */ /* 0x100fe200078e00a4 */
[----:B------:R1:W-:Y:S01]  /*ef00*/  @P0 STS.128 [R243+0x2000], RZ ;  /* 0x002000fff3000388 */ /* 0x0003e20000000c00 */
[----:B------:R-:W-:Y:S01]  /*ef10*/  @!P0 IMAD.MOV.U32 R12, RZ, RZ, c[0x0][0x19c] ;  /* 0x00006700ff0c8624 */ /* 0x000fe200078e00ff */
[----:B------:R-:W-:Y:S01]  /*ef20*/  @!P0 IADD3.X R6, R3, UR22, R164, P2, P1 ;  /* 0x0000001603068c10 */ /* 0x000fe200097e24a4 */
[----:B------:R-:W-:Y:S01]  /*ef30*/  @!P0 IMAD.WIDE.U32 R10, R5, 0x50, R10 ;  /* 0x00000050050a8825 */ /* 0x000fe200078e000a */
[C---:B------:R-:W-:Y:S01]  /*ef40*/  @!P0 LEA R62, P4, R7.reuse, c[0x0][0x168], 0x1 ;  /* 0x00005a00073e8a11 */ /* 0x040fe200078808ff */
[----:B------:R-:W-:Y:S02]  /*ef50*/  BSSY B0, `(.L_x_1537) ;  /* 0x00000cb000007945 */ /* 0x000fe40003800000 */
[----:B------:R-:W-:Y:S01]  /*ef60*/  @!P0 IMAD R12, R12, 0x50, RZ ;  /* 0x000000500c0c8824 */ /* 0x000fe200078e02ff */
[----:B------:R-:W-:Y:S01]  /*ef70*/  @!P0 IADD3 R13, P1, R4, R10, RZ ;  /* 0x0000000a040d8210 */ /* 0x000fe20007f3e0ff */
[----:B------:R-:W-:Y:S01]  /*ef80*/  @!P0 IMAD.MOV.U32 R14, RZ, RZ, R165 ;  /* 0x000000ffff0e8224 */ /* 0x000fe200078e00a5 */
[----:B------:R-:W-:Y:S01]  /*ef90*/  @!P0 LEA.HI.X R63, R7, c[0x0][0x16c], R6, 0x1, P4 ;  /* 0x00005b00073f8a11 */ /* 0x000fe200020f0c06 */
[----:B------:R-:W-:Y:S01]  /*efa0*/  @!P0 IMAD.MOV.U32 R15, RZ, RZ, R164 ;  /* 0x000000ffff0f8224 */ /* 0x000fe200078e00a4 */
[----:B------:R-:W-:Y:S01]  /*efb0*/  @!P0 IADD3.X R12, R3, R12, R11, P1, !PT ;  /* 0x0000000c030c8210 */ /* 0x000fe20000ffe40b */
[----:B------:R-:W-:-:S02]  /*efc0*/  @!P0 IMAD.MOV.U32 R8, RZ, RZ, c[0x0][0x19c] ;  /* 0x00006700ff088624 */ /* 0x000fc400078e00ff */
[----:B------:R-:W-:-:S04]  /*efd0*/  @!P0 IMAD.WIDE.U32 R14, R5, 0x30, R14 ;  /* 0x00000030050e8825 */ /* 0x000fc800078e000e */
[--C-:B------:R-:W-:Y:S01]  /*efe0*/  @!P0 IMAD.MOV.U32 R18, RZ, RZ, R165.reuse ;  /* 0x000000ffff128224 */ /* 0x100fe200078e00a5 */
[----:B------:R-:W-:Y:S01]  /*eff0*/  @!P0 IADD3 R9, P2, R4, R14, RZ ;  /* 0x0000000e04098210 */ /* 0x000fe20007f5e0ff */
[--C-:B------:R-:W-:Y:S02]  /*f000*/  @!P0 IMAD.MOV.U32 R19, RZ, RZ, R164.reuse ;  /* 0x000000ffff138224 */ /* 0x100fe400078e00a4 */
[--C-:B------:R-:W-:Y:S02]  /*f010*/  @!P0 IMAD.MOV.U32 R10, RZ, RZ, R165.reuse ;  /* 0x000000ffff0a8224 */ /* 0x100fe400078e00a5 */
[----:B------:R-:W-:Y:S02]  /*f020*/  @!P0 IMAD.MOV.U32 R11, RZ, RZ, R164 ;  /* 0x000000ffff0b8224 */ /* 0x000fe400078e00a4 */
[----:B------:R-:W-:Y:S02]  /*f030*/  @!P0 IMAD R8, R8, 0x30, RZ ;  /* 0x0000003008088824 */ /* 0x000fe400078e02ff */
[----:B------:R-:W-:-:S02]  /*f040*/  @!P0 IMAD.MOV.U32 R6, RZ, RZ, R165 ;  /* 0x000000ffff068224 */ /* 0x000fc400078e00a5 */
[----:B------:R-:W-:Y:S01]  /*f050*/  @!P0 IMAD.MOV.U32 R7, RZ, RZ, R164 ;  /* 0x000000ffff078224 */ /* 0x000fe200078e00a4 */
[----:B------:R-:W-:Y:S01]  /*f060*/  @!P0 IADD3.X R8, R3, R8, R15, P2, !PT ;  /* 0x0000000803088210 */ /* 0x000fe200017fe40f */
[----:B------:R-:W-:Y:S02]  /*f070*/  @!P0 IMAD.MOV.U32 R16, RZ, RZ, c[0x0][0x19c] ;  /* 0x00006700ff108624 */ /* 0x000fe400078e00ff */
[----:B------:R-:W-:Y:S02]  /*f080*/  @!P0 IMAD.MOV.U32 R20, RZ, RZ, c[0x0][0x19c] ;  /* 0x00006700ff148624 */ /* 0x000fe400078e00ff */
[----:B------:R-:W-:-:S04]  /*f090*/  @!P0 IMAD.WIDE.U32 R18, R5, 0x70, R18 ;  /* 0x0000007005128825 */ /* 0x000fc800078e0012 */
        /* <DEDUP_REMOVED lines=8> */
[----:B------:R-:W-:Y:S01]  /*f120*/  @!P0 IMAD.MOV.U32 R44, RZ, RZ, R165 ;  /* 0x000000ffff2c8224 */ /* 0x000fe200078e00a5 */
[C---:B------:R-:W-:Y:S01]  /*f130*/  @!P0 IADD3.X R16, R3.reuse, R16, R19, P4, !PT ;  /* 0x0000001003108210 */ /* 0x040fe200027fe413 */
[----:B------:R-:W-:Y:S01]  /*f140*/  @!P0 IMAD.MOV.U32 R45, RZ, RZ, R164 ;  /* 0x000000ffff2d8224 */ /* 0x000fe200078e00a4 */
[----:B------:R-:W-:Y:S01]  /*f150*/  @!P0 IADD3.X R20, R3, R20, R11, P2, !PT ;  /* 0x0000001403148210 */ /* 0x000fe200017fe40b */
[----:B------:R-:W-:Y:S02]  /*f160*/  @!P0 IMAD R22, R22, 0xa0, RZ ;  /* 0x000000a016168824 */ /* 0x000fe400078e02ff */
[----:B------:R-:W-:-:S02]  /*f170*/  @!P0 IMAD.MOV.U32 R18, RZ, RZ, R165 ;  /* 0x000000ffff128224 */ /* 0x000fc400078e00a5 */
[--C-:B------:R-:W-:Y:S01]  /*f180*/  @!P0 IMAD.MOV.U32 R19, RZ, RZ, R164.reuse ;  /* 0x000000ffff138224 */ /* 0x100fe200078e00a4 */
[----:B------:R-:W-:Y:S01]  /*f190*/  @!P0 IADD3.X R22, R3, R22, R7, P1, !PT ;  /* 0x0000001603168210 */ /* 0x000fe20000ffe407 */
[----:B------:R-:W-:Y:S02]  /*f1a0*/  @!P0 IMAD.MOV.U32 R10, RZ, RZ, R165 ;  /* 0x000000ffff0a8224 */ /* 0x000fe400078e00a5 */
[----:B------:R-:W-:Y:S02]  /*f1b0*/  @!P0 IMAD.MOV.U32 R11, RZ, RZ, R164 ;  /* 0x000000ffff0b8224 */ /* 0x000fe400078e00a4 */
[----:B------:R-:W-:-:S04]  /*f1c0*/  @!P0 IMAD.WIDE.U32 R44, R5, 0x60, R44 ;  /* 0x00000060052c8825 */ /* 0x000fc800078e002c */
[----:B------:R-:W-:Y:S01]  /*f1d0*/  @!P0 IMAD.MOV.U32 R14, RZ, RZ, c[0x0][0x19c] ;  /* 0x00006700ff0e8624 */ /* 0x000fe200078e00ff */
[----:B------:R-:W-:Y:S01]  /*f1e0*/  @!P0 IADD3 R15, P5, R4, R44, RZ ;  /* 0x0000002c040f8210 */ /* 0x000fe20007fbe0ff */
[--C-:B------:R-:W-:Y:S02]  /*f1f0*/  @!P0 IMAD.MOV.U32 R46, RZ, RZ, R165.reuse ;  /* 0x000000ffff2e8224 */ /* 0x100fe400078e00a5 */
[--C-:B------:R-:W-:Y:S02]  /*f200*/  @!P0 IMAD.MOV.U32 R47, RZ, RZ, R164.reuse ;  /* 0x000000ffff2f8224 */ /* 0x100fe400078e00a4 */
[----:B------:R-:W-:Y:S02]  /*f210*/  @!P0 IMAD.MOV.U32 R6, RZ, RZ, R165 ;  /* 0x000000ffff068224 */ /* 0x000fe400078e00a5 */
[----:B------:R-:W-:Y:S02]  /*f220*/  @!P0 IMAD.MOV.U32 R7, RZ, RZ, R164 ;  /* 0x000000ffff078224 */ /* 0x000fe400078e00a4 */
[----:B------:R-:W-:-:S02]  /*f230*/  @!P0 IMAD.MOV.U32 R28, RZ, RZ, c[0x0][0x19c] ;  /* 0x00006700ff1c8624 */ /* 0x000fc400078e00ff */
[----:B------:R-:W-:Y:S02]  /*f240*/  @!P0 IMAD.MOV.U32 R32, RZ, RZ, c[0x0][0x19c] ;  /* 0x00006700ff208624 */ /* 0x000fe400078e00ff */
[----:B------:R-:W-:-:S04]  /*f250*/  @!P0 IMAD.WIDE.U32 R18, R5, 0xc0, R18 ;  /* 0x000000c005128825 */ /* 0x000fc800078e0012 */
[----:B------:R-:W-:Y:S01]  /*f260*/  @!P0 IMAD.WIDE.U32 R10, R5, 0xd0, R10 ;  /* 0x000000d0050a8825 */ /* 0x000fe200078e000a */
[----:B------:R-:W-:-:S03]  /*f270*/  @!P0 IADD3 R30, P4, R4, R18, RZ ;  /* 0x00000012041e8210 */ /* 0x000fc60007f9e0ff */
[----:B------:R-:W-:Y:S01]  /*f280*/  @!P0 IMAD R14, R14, 0x60, RZ ;  /* 0x000000600e0e8824 */ /* 0x000fe200078e02ff */
[----:B------:R-:W-:Y:S01]  /*f290*/  @!P0 IADD3 R34, P2, R4, R10, RZ ;  /* 0x0000000a04228210 */ /* 0x000fe20007f5e0ff */
[----:B------:R-:W-:Y:S02]  /*f2a0*/  @!P0 IMAD.MOV.U32 R24, RZ, RZ, c[0x0][0x19c] ;  /* 0x00006700ff188624 */ /* 0x000fe400078e00ff */
[----:B------:R-:W-:Y:S01]  /*f2b0*/  @!P0 IMAD.MOV.U32 R44, RZ, RZ, c[0x0][0x19c] ;  /* 0x00006700ff2c8624 */ /* 0x000fe200078e00ff */
[----:B------:R-:W-:Y:S01]  /*f2c0*/  @!P0 IADD3.X R14, R3, R14, R45, P5, !PT ;  /* 0x0000000e030e8210 */ /* 0x000fe20002ffe42d */
[----:B------:R-:W-:-:S04]  /*f2d0*/  @!P0 IMAD.WIDE.U32 R46, R5, 0xb0, R46 ;  /* 0x000000b0052e8825 */ /* 0x000fc800078e002e */
        /* <DEDUP_REMOVED lines=10> */
[CC--:B------:R-:W-:Y:S01]  /*f380*/  @!P0 LEA R11, P4, R5.reuse, R165.reuse, 0x6 ;  /* 0x000000a5050b8211 */ /* 0x0c0fe200078830ff */
[----:B------:R-:W-:Y:S01]  /*f390*/  @!P0 IMAD.MOV.U32 R18, RZ, RZ, c[0x0][0x19c] ;  /* 0x00006700ff128624 */ /* 0x000fe200078e00ff */
[----:B------:R-:W-:Y:S01]  /*f3a0*/  @!P0 LEA R19, P2, R5, R165, 0x7 ;  /* 0x000000a505138211 */ /* 0x000fe200078438ff */
[----:B------:R-:W-:Y:S01]  /*f3b0*/  @!P0 IMAD.MOV.U32 R6, RZ, RZ, c[0x0][0x19c] ;  /* 0x00006700ff068624 */ /* 0x000fe200078e00ff */
[----:B------:R-:W-:-:S02]  /*f3c0*/  @!P0 IADD3.X R24, R3, R24, R47, P5, !PT ;  /* 0x0000001803188210 */ /* 0x000fc40002ffe42f */
[----:B------:R-:W-:Y:S02]  /*f3d0*/  @!P0 IADD3.X R44, R3, R44, R7, P1, !PT ;  /* 0x0000002c032c8210 */ /* 0x000fe40000ffe407 */
[C---:B------:R-:W-:Y:S02]  /*f3e0*/  @!P0 LEA R7, P5, R5.reuse, R165, 0x5 ;  /* 0x000000a505078211 */ /* 0x040fe400078a28ff */
[CC--:B------:R-:W-:Y:S02]  /*f3f0*/  @!P0 LEA.HI.X R10, R5.reuse, R164.reuse, R10, 0x6, P4 ;  /* 0x000000a4050a8211 */ /* 0x0c0fe400020f340a */
[----:B------:R-:W-:Y:S02]  /*f400*/  @!P0 LEA.HI.X R18, R5, R164, R18, 0x7, P2 ;  /* 0x000000a405128211 */ /* 0x000fe400010f3c12 */
[----:B------:R-:W-:Y:S02]  /*f410*/  LEA R250, P1, R165, c[0x0][0x168], 0x1 ;  /* 0x00005a00a5fa7a11 */ /* 0x000fe400078208ff */
[----:B------:R-:W-:-:S02]  /*f420*/  @!P0 IADD3 R11, P4, R4, R11, RZ ;  /* 0x0000000b040b8210 */ /* 0x000fc40007f9e0ff */
[C---:B------:R-:W-:Y:S02]  /*f430*/  @!P0 IADD3 R19, P2, R4.reuse, R19, RZ ;  /* 0x0000001304138210 */ /* 0x040fe40007f5e0ff */
[----:B------:R-:W-:Y:S01]  /*f440*/  @!P0 LEA.HI.X R6, R5, R164, R6, 0x5, P5 ;  /* 0x000000a405068211 */ /* 0x000fe200028f2c06 */
[C---:B------:R-:W-:Y:S01]  /*f450*/  @!P0 IMAD.X R10, R3.reuse, 0x1, R10, P4 ;  /* 0x00000001030a8824 */ /* 0x040fe200020e060a */
[C---:B------:R-:W-:Y:S01]  /*f460*/  @!P0 IADD3 R7, P5, R4.reuse, R7, RZ ;  /* 0x0000000704078210 */ /* 0x040fe20007fbe0ff */
[----:B------:R-:W-:Y:S01]  /*f470*/  @!P0 IMAD.X R18, R3, 0x1, R18, P2 ;  /* 0x0000000103128824 */ /* 0x000fe200010e0612 */
[----:B------:R-:W-:Y:S02]  /*f480*/  LEA.HI.X R249, R165, c[0x0][0x16c], R164, 0x1, P1 ;  /* 0x00005b00a5f97a11 */ /* 0x000fe400008f0ca4 */
[----:B------:R-:W-:Y:S01]  /*f490*/  @!P0 LEA R74, P1, R4, R250, 0x1 ;  /* 0x000000fa044a8211 */ /* 0x000fe200078208ff */
[----:B------:R-:W-:Y:S01]  /*f4a0*/  @!P0 IMAD.X R6, R3, 0x1, R6, P5 ;  /* 0x0000000103068824 */ /* 0x000fe200028e0606 */
[----:B------:R-:W-:-:S02]  /*f4b0*/  @!P0 LEA R46, P4, R11, c[0x0][0x168], 0x1 ;  /* 0x00005a000b2e8a11 */ /* 0x000fc400078808ff */
[----:B------:R-:W-:Y:S02]  /*f4c0*/  @!P0 LEA R76, P2, R19, c[0x0][0x168], 0x1 ;  /* 0x00005a00134c8a11 */ /* 0x000fe400078408ff */
[----:B------:R-:W-:Y:S02]  /*f4d0*/  @!P0 LEA R60, P5, R7, c[0x0][0x168], 0x1 ;  /* 0x00005a00073c8a11 */ /* 0x000fe400078a08ff */
[----:B------:R-:W-:Y:S02]  /*f4e0*/  @!P0 LEA.HI.X R75, R4, R249, R3, 0x1, P1 ;  /* 0x000000f9044b8211 */ /* 0x000fe400008f0c03 */
[----:B------:R-:W-:Y:S02]  /*f4f0*/  @!P0 LEA.HI.X R47, R11, c[0x0][0x16c], R10, 0x1, P4 ;  /* 0x00005b000b2f8a11 */ /* 0x000fe400020f0c0a */
        /* <DEDUP_REMOVED lines=24> */
[----:B------:R-:W-:Y:S01]  /*f680*/  @!P0 LEA.HI.X R9, R23, c[0x0][0x16c], R22, 0x1, P1 ;  /* 0x00005b0017098a11 */ /* 0x000fe200008f0c16 */
[----:B------:R1:W-:Y:S01]  /*f690*/  @P0 STS.128 [R243+0x3800], RZ ;  /* 0x003800fff3000388 */ /* 0x0003e20000000c00 */
[----:B------:R-:W-:Y:S02]  /*f6a0*/  @!P0 LEA.HI.X R13, R21, c[0x0][0x16c], R20, 0x1, P2 ;  /* 0x00005b00150d8a11 */ /* 0x000fe400010f0c14 */
[----:B------:R-:W-:Y:S01]  /*f6b0*/  @!P0 LEA R20, P4, R30, c[0x0][0x168], 0x1 ;  /* 0x00005a001e148a11 */ /* 0x000fe200078808ff */
[----:B------:R-:W-:Y:S01]  /*f6c0*/  @!PT LDS RZ, [RZ] ;  /* 0x00000000fffff984 */ /* 0x000fe20000000800 */
[----:B------:R-:W-:Y:S01]  /*f6d0*/  @!PT LDS RZ, [RZ] ;  /* 0x00000000fffff984 */ /* 0x000fe20000000800 */
[----:B------:R-:W-:Y:S01]  /*f6e0*/  @!PT LDS RZ, [RZ] ;  /* 0x00000000fffff984 */ /* 0x000fe20000000800 */
[----:B------:R1:W-:Y:S01]  /*f6f0*/  @!P0 LDGSTS.E.BYPASS.LTC128B.128 [R243+0x3800], [R10.64] ;  /* 0x038000000af38fae */ /* 0x0003e2000b901d54 */
[----:B------:R-:W-:-:S02]  /*f700*/  @!P0 LEA R16, P2, R34, c[0x0][0x168], 0x1 ;  /* 0x00005a0022108a11 */ /* 0x000fc400078408ff */
[C---:B--2---:R-:W-:Y:S01]  /*f710*/  @!P0 LEA R74, P5, R15.reuse, c[0x0][0x168], 0x1 ;  /* 0x00005a000f4a8a11 */ /* 0x044fe200078a08ff */
[----:B------:R1:W-:Y:S01]  /*f720*/  @P0 STS.128 [R243+0x4000], RZ ;  /* 0x004000fff3000388 */ /* 0x0003e20000000c00 */
[----:B------:R-:W-:Y:S02]  /*f730*/  @!P0 LEA.HI.X R21, R30, c[0x0][0x16c], R28, 0x1, P4 ;  /* 0x00005b001e158a11 */ /* 0x000fe400020f0c1c */
[----:B------:R-:W-:Y:S01]  /*f740*/  @!P0 LEA.HI.X R75, R15, c[0x0][0x16c], R14, 0x1, P5 ;  /* 0x00005b000f4b8a11 */ /* 0x000fe200028f0c0e */
[----:B------:R-:W-:Y:S01]  /*f750*/  @!PT LDS RZ, [RZ] ;  /* 0x00000000fffff984 */ /* 0x000fe20000000800 */
[----:B------:R-:W-:Y:S01]  /*f760*/  @!PT LDS RZ, [RZ] ;  /* 0x00000000fffff984 */ /* 0x000fe20000000800 */
[----:B------:R-:W-:Y:S01]  /*f770*/  @!PT LDS RZ, [RZ] ;  /* 0x00000000fffff984 */ /* 0x000fe20000000800 */
[----:B------:R1:W-:Y:S01]  /*f780*/  @!P0 LDGSTS.E.BYPASS.LTC128B.128 [R243+0x4000], [R46.64] ;  /* 0x040000002ef38fae */ /* 0x0003e2000b901d54 */
[C---:B------:R-:W-:Y:S02]  /*f790*/  @!P0 LEA R22, P5, R26.reuse, c[0x0][0x168], 0x1 ;  /* 0x00005a001a168a11 */ /* 0x040fe400078a08ff */
        /* <DEDUP_REMOVED lines=56> */
[----:B------:R-:W-:Y:S01]  /*fb20*/  LOP3.LUT R165, R165, R164, RZ, 0x3c, !PT ;  /* 0x000000a4a5a57212 */ /* 0x000fe200078e3cff */
[----:B------:R-:W-:-:S02]  /*fb30*/  ULDC UR4, c[0x0][0x19c] ;  /* 0x0000670000047ab9 */ /* 0x000fc40000000800 */
[----:B------:R-:W-:Y:S01]  /*fb40*/  UIMAD UR4, UR4, 0xf0, URZ ;  /* 0x000000f0040478a4 */ /* 0x000fe2000f8e023f */
[----:B------:R-:W-:-:S04]  /*fb50*/  LOP3.LUT R164, R165, R164, RZ, 0x3c, !PT ;  /* 0x000000a4a5a47212 */ /* 0x000fc800078e3cff */
[----:B------:R-:W-:-:S05]  /*fb60*/  LOP3.LUT R165, R165, R164, RZ, 0x3c, !PT ;  /* 0x000000a4a5a57212 */ /* 0x000fca00078e3cff */
[----:B------:R-:W-:-:S05]  /*fb70*/  IMAD.WIDE.U32 R164, R5, 0xf0, R164 ;  /* 0x000000f005a47825 */ /* 0x000fca00078e00a4 */
[----:B-1----:R-:W-:-:S04]  /*fb80*/  IADD3 R6, P0, R4, R164, RZ ;  /* 0x000000a404067210 */ /* 0x002fc80007f1e0ff */
[----:B------:R-:W-:Y:S02]  /*fb90*/  IADD3.X R5, R3, UR4, R165, P0, !PT ;  /* 0x0000000403057c10 */ /* 0x000fe400087fe4a5 */
[----:B------:R-:W-:-:S04]  /*fba0*/  LEA R8, P0, R6, c[0x0][0x168], 0x1 ;  /* 0x00005a0006087a11 */ /* 0x000fc800078008ff */
[----:B------:R-:W-:-:S05]  /*fbb0*/  LEA.HI.X R9, R6, c[0x0][0x16c], R5, 0x1, P0 ;  /* 0x00005b0006097a11 */ /* 0x000fca00000f0c05 */
[----:B------:R-:W-:Y:S01]  /*fbc0*/  @!PT LDS RZ, [RZ] ;  /* 0x00000000fffff984 */ /* 0x000fe20000000800 */
[----:B------:R-:W-:Y:S01]  /*fbd0*/  @!PT LDS RZ, [RZ] ;  /* 0x00000000fffff984 */ /* 0x000fe20000000800 */
[----:B------:R-:W-:Y:S01]  /*fbe0*/  @!PT LDS RZ, [RZ] ;  /* 0x00000000fffff984 */ /* 0x000fe20000000800 */
[----:B------:R1:W-:Y:S04]  /*fbf0*/  LDGSTS.E.BYPASS.LTC128B.128 [R243+0x9800], [R8.64] ;  /* 0x0980000008f37fae */ /* 0x0003e8000b901d54 */
.L_x_1538:
[----:B------:R-:W-:Y:S05]  /*fc00*/  BSYNC B0 ;  /* 0x0000000000007941 */ /* 0x000fea0003800000 */
.L_x_1537:
[----:B------:R-:W0:Y:S01]  /*fc10*/  LDGDEPBAR ;  /* 0x00000000000079af */ /* 0x000e220000000000 */
[----:B------:R-:W-:-:S04]  /*fc20*/  LEA R250, P0, R4, R250, 0x1 ;  /* 0x000000fa04fa7211 */ /* 0x000fc800078008ff */
[----:B------:R-:W-:Y:S02]  /*fc30*/  LEA.HI.X R249, R4, R249, R3, 0x1, P0 ;  /* 0x000000f904f97211 */ /* 0x000fe400000f0c03 */
.L_x_1534:
[----:B-1----:R-:W2:Y:S04]  /*fc40*/  LDL.LU R9, [R1+0x8] ;  /* 0x0000080001097983 */ /* 0x002ea80000300800 */
[----:B------:R-:W3:Y:S04]  /*fc50*/  LDL.LU R8, [R1+0x4] ;  /* 0x0000040001087983 */ /* 0x000ee80000300800 */
[----:B------:R-:W4:Y:S04]  /*fc60*/  LDL.LU R7, [R1] ;  /* 0x0000000001077983 */ /* 0x000f280000300800 */
[----:B------:R-:W5:Y:S01]  /*fc70*/  LDL.LU R76, [R1+0xc] ;  /* 0x00000c00014c7983 */ /* 0x000f620000300800 */
[----:B------:R-:W-:-:S02]  /*fc80*/  FMNMX.FTZ R6, R2, R27, !PT ;  /* 0x0000001b02067209 */ /* 0x000fc40007810000 */
[----:B------:R-:W-:Y:S01]  /*fc90*/  FMNMX.FTZ R5, R0, R29, !PT ;  /* 0x0000001d00057209 */ /* 0x000fe20007810000 */
[----:B------:R-:W-:Y:S04]  /*fca0*/  LDSM.16.MT88.4 R16, [R237+0xa000] ;  /* 0x00a00000ed10783b */ /* 0x000fe80000004200 */
[----:B------:R-:W-:Y:S04]  /*fcb0*/  LDSM.16.MT88.4 R20, [R233+0xa000] ;  /* 0x00a00000e914783b */ /* 0x000fe80000004200 */
[----:B------:R-:W-:Y:S04]  /*fcc0*/  LDSM.16.MT88.4 R44, [R237+0xa800] ;  /* 0x00a80000ed2c783b */ /* 0x000fe80000004200 */
[----:B------:R-:W-:Y:S01]  /*fcd0*/  LDSM.16.MT88.4 R60, [R234+0xa800] ;  /* 0x00a80000ea3c783b */ /* 0x000fe20000004200 */
[----:B--2---:R-:W-:-:S04]  /*fce0*/  FMNMX.FTZ R6, R9, R6, !PT ;  /* 0x0000000609067209 */ /* 0x004fc80007810000 */
[----:B------:R-:W-:Y:S02]  /*fcf0*/  FMNMX.FTZ R6, R35, R6, !PT ;  /* 0x0000000623067209 */ /* 0x000fe40007810000 */
[----:B----4-:R-:W-:Y:S02]  /*fd00*/  FMNMX.FTZ R5, R7, R5, !PT ;  /* 0x0000000507057209 */ /* 0x010fe40007810000 */
[----:B---3--:R-:W-:Y:S02]  /*fd10*/  FMNMX.FTZ R6, R8, R6, !PT ;  /* 0x0000000608067209 */ /* 0x008fe40007810000 */
        /* <DEDUP_REMOVED lines=13> */
[----:B-----5:R-:W-:Y:S02]  /*fdf0*/  FMNMX.FTZ R6, R76, R6, !PT ;  /* 0x000000064c067209 */ /* 0x020fe40007810000 */
        /* <DEDUP_REMOVED lines=116> */
[----:B------:R-:W-:Y:S01]  /*10540*/  FMUL.FTZ R179, R187, c[0x0][0x23c] ;  /* 0x00008f00bbb37a20 */ /* 0x000fe20000410000 */
[----:B--2---:R-:W-:Y:S02]  /*10550*/  FMNMX.FTZ R185, R3, R185, !PT ;  /* 0x000000b903b97209 */ /* 0x004fe40007810000 */
[----:B------:R-:W-:Y:S02]  /*10560*/  FSEL R4, R187, RZ, P1 ;  /* 0x000000ffbb047208 */ /* 0x000fe40000800000 */
[C---:B------:R-:W-:Y:S01]  /*10570*/  FSETP.NEU.FTZ.AND P0, PT, R185.reuse, -INF , PT ;  /* 0xff800000b900780b */ /* 0x040fe20003f1d000 */
[----:B------:R-:W-:Y:S01]  /*10580*/  FMUL.FTZ R130, R185, c[0x0][0x23c] ;  /* 0x00008f00b9827a20 */ /* 0x000fe20000410000 */
[----:B------:R-:W-:Y:S01]  /*10590*/  FSEL R179, R179, RZ, P1 ;  /* 0x000000ffb3b37208 */ /* 0x000fe20000800000 */
[----:B------:R-:W-:Y:S01]  /*105a0*/  FADD.FTZ R4, R2, -R4 ;  /* 0x8000000402047221 */ /* 0x000fe20000010000 */
[----:B------:R-:W-:-:S02]  /*105b0*/  FSEL R5, R185, RZ, P0 ;  /* 0x000000ffb9057208 */ /* 0x000fc40000000000 */
[----:B------:R-:W-:Y:S01]  /*105c0*/  FSEL R130, R130, RZ, P0 ;  /* 0x000000ff82827208 */ /* 0x000fe20000000000 */
[----:B------:R-:W-:Y:S02]  /*105d0*/  FMUL.FTZ R4, R4, c[0x0][0x23c] ;  /* 0x00008f0004047a20 */ /* 0x000fe40000410000 */
[----:B------:R-:W-:Y:S02]  /*105e0*/  FADD.FTZ R5, R0, -R5 ;  /* 0x8000000500057221 */ /* 0x000fe40000010000 */
[----:B------:R-:W-:Y:S01]  /*105f0*/  FFMA.FTZ R124, R7, c[0x0][0x23c], -R130 ;  /* 0x00008f00077c7a23 */ /* 0x000fe20000010882 */
[----:B------:R-:W1:Y:S01]  /*10600*/  MUFU.EX2 R189, R4 ;  /* 0x0000000400bd7308 */ /* 0x000e620000000800 */
[----:B------:R-:W-:Y:S02]  /*10610*/  FMUL.FTZ R5, R5, c[0x0][0x23c] ;  /* 0x00008f0005057a20 */ /* 0x000fe40000410000 */
[--C-:B------:R-:W-:Y:S02]  /*10620*/  FFMA.FTZ R178, R27, c[0x0][0x23c], -R179.reuse ;  /* 0x00008f001bb27a23 */ /* 0x100fe400000108b3 */
[----:B------:R-:W-:-:S02]  /*10630*/  FFMA.FTZ R170, R9, c[0x0][0x23c], -R179 ;  /* 0x00008f0009aa7a23 */ /* 0x000fc400000108b3 */
[--C-:B------:R-:W-:Y:S01]  /*10640*/  FFMA.FTZ R165, R35, c[0x0][0x23c], -R179.reuse ;  /* 0x00008f0023a57a23 */ /* 0x100fe200000108b3 */
[----:B------:R2:W3:Y:S01]  /*10650*/  MUFU.EX2 R188, R5 ;  /* 0x0000000500bc7308 */ /* 0x0004e20000000800 */
[--C-:B------:R-:W-:Y:S02]  /*10660*/  FFMA.FTZ R164, R8, c[0x0][0x23c], -R179.reuse ;  /* 0x00008f0008a47a23 */ /* 0x100fe400000108b3 */
[--C-:B------:R-:W-:Y:S02]  /*10670*/  FFMA.FTZ R128, R29, c[0x0][0x23c], -R130.reuse ;  /* 0x00008f001d807a23 */ /* 0x100fe40000010882 */
[--C-:B------:R-:W-:Y:S02]  /*10680*/  FFMA.FTZ R3, R71, c[0x0][0x23c], -R130.reuse ;  /* 0x00008f0047037a23 */ /* 0x100fe40000010882 */
[----:B------:R-:W-:Y:S01]  /*10690*/  FFMA.FTZ R2, R248, c[0x0][0x23c], -R130 ;  /* 0x00008f00f8027a23 */ /* 0x000fe20000010882 */
[----:B------:R-:W-:Y:S01]  /*106a0*/  MUFU.EX2 R178, R178 ;  /* 0x000000b200b27308 */ /* 0x000fe20000000800 */
[----:B------:R-:W-:-:S02]  /*106b0*/  FFMA.FTZ R0, R31, c[0x0][0x23c], -R179 ;  /* 0x00008f001f007a23 */ /* 0x000fc400000108b3 */
[----:B------:R-:W-:Y:S01]  /*106c0*/  LDSM.16.MT88.4 R28, [R232+0xa000] ;  /* 0x00a00000e81c783b */ /* 0x000fe20000004200 */
[-C--:B-1----:R-:W-:Y:S02]  /*106d0*/  FMUL.FTZ R12, R160, R189.reuse ;  /* 0x000000bda00c7220 */ /* 0x082fe40000410000 */
[-C--:B------:R-:W-:Y:S01]  /*106e0*/  FMUL.FTZ R13, R161, R189.reuse ;  /* 0x000000bda10d7220 */ /* 0x080fe20000410000 */
[----:B--2---:R-:W1:Y:S01]  /*106f0*/  LDSM.16.MT88.4 R4, [R234+0xa000] ;  /* 0x00a00000ea04783b */ /* 0x004e620000004200 */
[----:B------:R-:W2:Y:S01]  /*10700*/  MUFU.EX2 R170, R170 ;  /* 0x000000aa00aa7308 */ /* 0x000ea20000000800 */
[-C--:B---3--:R-:W-:Y:S02]  /*10710*/  FMUL.FTZ R14, R162, R188.reuse ;  /* 0x000000bca20e7220 */ /* 0x088fe40000410000 */
[----:B------:R-:W-:Y:S02]  /*10720*/  FMUL.FTZ R15, R163, R188 ;  /* 0x000000bca30f7220 */ /* 0x000fe40000410000 */
[----:B------:R-:W-:-:S02]  /*10730*/  FMUL.FTZ R156, R156, R189 ;  /* 0x000000bd9c9c7220 */ /* 0x000fc40000410000 */
[-C--:B------:R-:W-:Y:S01]  /*10740*/  FMUL.FTZ R157, R157, R189.reuse ;  /* 0x000000bd9d9d7220 */ /* 0x080fe20000410000 */
[----:B------:R-:W-:Y:S01]  /*10750*/  MUFU.EX2 R165, R165 ;  /* 0x000000a500a57308 */ /* 0x000fe20000000800 */
[-C--:B------:R-:W-:Y:S02]  /*10760*/  FMUL.FTZ R158, R158, R188.reuse ;  /* 0x000000bc9e9e7220 */ /* 0x080fe40000410000 */
[----:B------:R-:W-:Y:S02]  /*10770*/  FMUL.FTZ R159, R159, R188 ;  /* 0x000000bc9f9f7220 */ /* 0x000fe40000410000 */
[----:B------:R-:W-:Y:S02]  /*10780*/  FFMA.FTZ R25, R25, c[0x0][0x23c], -R179 ;  /* 0x00008f0019197a23 */ /* 0x000fe400000108b3 */
[----:B------:R-:W-:Y:S01]  /*10790*/  FMUL.FTZ R24, R152, R189 ;  /* 0x000000bd98187220 */ /* 0x000fe20000410000 */
[----:B------:R-:W3:Y:S01]  /*107a0*/  MUFU.EX2 R164, R164 ;  /* 0x000000a400a47308 */ /* 0x000ee20000000800 */
[----:B--2---:R-:W-:Y:S01]  /*107b0*/  F2FP.PACK_AB R8, R170, R178 ;  /* 0x000000b2aa08723e */ /* 0x004fe200000000ff */
[----:B------:R-:W-:-:S02]  /*107c0*/  FMUL.FTZ R26, R154, R188 ;  /* 0x000000bc9a1a7220 */ /* 0x000fc40000410000 */
[-C--:B------:R-:W-:Y:S02]  /*107d0*/  FMUL.FTZ R27, R155, R188.reuse ;  /* 0x000000bc9b1b7220 */ /* 0x080fe40000410000 */
[-C--:B------:R-:W-:Y:S02]  /*107e0*/  FMUL.FTZ R132, R132, R189.reuse ;  /* 0x000000bd84847220 */ /* 0x080fe40000410000 */
[----:B------:R-:W-:Y:S01]  /*107f0*/  MUFU.EX2 R128, R128 ;  /* 0x0000008000807308 */ /* 0x000fe20000000800 */
[----:B------:R-:W-:Y:S02]  /*10800*/  FMUL.FTZ R133, R133, R189 ;  /* 0x000000bd85857220 */ /* 0x000fe40000410000 */
[-C--:B------:R-:W-:Y:S02]  /*10810*/  FMUL.FTZ R134, R134, R188.reuse ;  /* 0x000000bc86867220 */ /* 0x080fe40000410000 */
[----:B------:R-:W-:Y:S02]  /*10820*/  FMUL.FTZ R135, R135, R188 ;  /* 0x000000bc87877220 */ /* 0x000fe40000410000 */
[----:B------:R-:W-:Y:S01]  /*10830*/  FFMA.FTZ R33, R33, c[0x0][0x23c], -R130 ;  /* 0x00008f0021217a23 */ /* 0x000fe20000010882 */
[----:B------:R-:W2:Y:S01]  /*10840*/  MUFU.EX2 R124, R124 ;  /* 0x0000007c007c7308 */ /* 0x000ea20000000800 */
[----:B---3--:R-:W-:Y:S01]  /*10850*/  F2FP.PACK_AB R10, R164, R165 ;  /* 0x000000a5a40a723e */ /* 0x008fe200000000ff */
[----:B------:R-:W-:-:S02]  /*10860*/  FMUL.FTZ R32, R136, R189 ;  /* 0x000000bd88207220 */ /* 0x000fc40000410000 */
[-C--:B------:R-:W-:Y:S02]  /*10870*/  FMUL.FTZ R34, R138, R188.reuse ;  /* 0x000000bc8a227220 */ /* 0x080fe40000410000 */
[-C--:B------:R-:W-:Y:S02]  /*10880*/  FMUL.FTZ R35, R139, R188.reuse ;  /* 0x000000bc8b237220 */ /* 0x080fe40000410000 */
[----:B------:R-:W-:Y:S01]  /*10890*/  MUFU.EX2 R3, R3 ;  /* 0x0000000300037308 */ /* 0x000fe20000000800 */
[-C--:B------:R-:W-:Y:S02]  /*108a0*/  FMUL.FTZ R148, R148, R189.reuse ;  /* 0x000000bd94947220 */ /* 0x080fe40000410000 */
[-C--:B------:R-:W-:Y:S02]  /*108b0*/  FMUL.FTZ R149, R149, R189.reuse ;  /* 0x000000bd95957220 */ /* 0x080fe40000410000 */
[-C--:B------:R-:W-:Y:S02]  /*108c0*/  FMUL.FTZ R150, R150, R188.reuse ;  /* 0x000000bc96967220 */ /* 0x080fe40000410000 */
[----:B------:R-:W-:Y:S01]  /*108d0*/  FMUL.FTZ R151, R151, R188 ;  /* 0x000000bc97977220 */ /* 0x000fe20000410000 */
[----:B------:R-:W3:Y:S01]  /*108e0*/  MUFU.EX2 R2, R2 ;  /* 0x0000000200027308 */ /* 0x000ee20000000800 */
[----:B--2---:R-:W-:Y:S01]  /*108f0*/  F2FP.PACK_AB R9, R124, R128 ;  /* 0x000000807c09723e */ /* 0x004fe200000000ff */
[----:B------:R-:W-:-:S02]  /*10900*/  FMUL.FTZ R68, R140, R189 ;  /* 0x000000bd8c447220 */ /* 0x000fc40000410000 */
[-C--:B------:R-:W-:Y:S02]  /*10910*/  FMUL.FTZ R70, R142, R188.reuse ;  /* 0x000000bc8e467220 */ /* 0x080fe40000410000 */
[-C--:B------:R-:W-:Y:S02]  /*10920*/  FMUL.FTZ R71, R143, R188.reuse ;  /* 0x000000bc8f477220 */ /* 0x080fe40000410000 */
[-C--:B------:R-:W-:Y:S01]  /*10930*/  FMUL.FTZ R144, R144, R189.reuse ;  /* 0x000000bd90907220 */ /* 0x080fe20000410000 */
[----:B------:R-:W-:Y:S01]  /*10940*/  MUFU.EX2 R0, R0 ;  /* 0x0000000000007308 */ /* 0x000fe20000000800 */
[----:B------:R-:W-:Y:S02]  /*10950*/  FMUL.FTZ R145, R145, R189 ;  /* 0x000000bd91917220 */ /* 0x000fe40000410000 */
[-C--:B------:R-:W-:Y:S02]  /*10960*/  FMUL.FTZ R146, R146, R188.reuse ;  /* 0x000000bc92927220 */ /* 0x080fe40000410000 */
[----:B------:R-:W-:Y:S01]  /*10970*/  FMUL.FTZ R147, R147, R188 ;  /* 0x000000bc93937220 */ /* 0x000fe20000410000 */
[----:B---3--:R-:W-:Y:S01]  /*10980*/  F2FP.PACK_AB R11, R2, R3 ;  /* 0x00000003020b723e */ /* 0x008fe200000000ff */
[----:B------:R-:W-:-:S02]  /*10990*/  FFMA.FTZ R160, R245, c[0x0][0x23c], -R179 ;  /* 0x00008f00f5a07a23 */ /* 0x000fc400000108b3 */
[--C-:B------:R-:W-:Y:S02]  /*109a0*/  FFMA.FTZ R152, R222, c[0x0][0x23c], -R179.reuse ;  /* 0x00008f00de987a23 */ /* 0x100fe400000108b3 */
[--C-:B------:R-:W-:Y:S02]  /*109b0*/  FFMA.FTZ R138, R76, c[0x0][0x23c], -R179.reuse ;  /* 0x00008f004c8a7a23 */ /* 0x100fe400000108b3 */
[C---:B------:R-:W-:Y:S01]  /*109c0*/  HMMA.16816.F32 R12, R8.reuse, R16, R12 ;  /* 0x00000010080c723c */ /* 0x040fe2000000180c */
[----:B------:R-:W-:Y:S01]  /*109d0*/  MUFU.EX2 R160, R160 ;  /* 0x000000a000a07308 */ /* 0x000fe20000000800 */
[----:B------:R-:W-:Y:S01]  /*109e0*/  LDSM.16.MT88.4 R76, [R232+0xa800] ;  /* 0x00a80000e84c783b */ /* 0x000fe20000004200 */
[--C-:B------:R-:W-:Y:S02]  /*109f0*/  FFMA.FTZ R136, R214, c[0x0][0x23c], -R179.reuse ;  /* 0x00008f00d6887a23 */ /* 0x100fe400000108b3 */
[----:B------:R-:W-:Y:S02]  /*10a00*/  FFMA.FTZ R139, R213, c[0x0][0x23c], -R179 ;  /* 0x00008f00d58b7a23 */ /* 0x000fe400000108b3 */
[--C-:B------:R-:W-:Y:S01]  /*10a10*/  FFMA.FTZ R140, R247, c[0x0][0x23c], -R130.reuse ;  /* 0x00008f00f78c7a23 */ /* 0x100fe20000010882 */
[----:B------:R-:W-:Y:S01]  /*10a20*/  HMMA.16816.F32 R16, R8, R18, R156 ;  /* 0x000000120810723c */ /* 0x000fe2000000189c */
[----:B------:R2:W-:Y:S01]  /*10a30*/  MUFU.EX2 R156, R25 ;  /* 0x00000019009c7308 */ /* 0x0005e20000000800 */
[----:B------:R-:W-:-:S02]  /*10a40*/  FFMA.FTZ R142, R246, c[0x0][0x23c], -R130 ;  /* 0x00008f00f68e7a23 */ /* 0x000fc40000010882 */
[--C-:B------:R-:W-:Y:S02]  /*10a50*/  FFMA.FTZ R143, R205, c[0x0][0x23c], -R130.reuse ;  /* 0x00008f00cd8f7a23 */ /* 0x100fe40000010882 */
[--C-:B------:R-:W-:Y:S02]  /*10a60*/  FFMA.FTZ R154, R57, c[0x0][0x23c], -R179.reuse ;  /* 0x00008f00399a7a23 */ /* 0x100fe400000108b3 */
[--C-:B------:R-:W-:Y:S01]  /*10a70*/  FFMA.FTZ R157, R58, c[0x0][0x23c], -R130.reuse ;  /* 0x00008f003a9d7a23 */ /* 0x100fe20000010882 */
[----:B------:R-:W3:Y:S01]  /*10a80*/  MUFU.EX2 R152, R152 ;  /* 0x0000009800987308 */ /* 0x000ee20000000800 */
[--C-:B------:R-:W-:Y:S02]  /*10a90*/  FFMA.FTZ R158, R59, c[0x0][0x23c], -R130.reuse ;  /* 0x00008f003b9e7a23 */ /* 0x100fe40000010882 */
[----:B------:R-:W-:Y:S02]  /*10aa0*/  FFMA.FTZ R159, R56, c[0x0][0x23c], -R130 ;  /* 0x00008f00389f7a23 */ /* 0x000fe40000010882 */
[----:B------:R-:W-:Y:S01]  /*10ab0*/  LDSM.16.MT88.4 R56, [R234+0xc000] ;  /* 0x00c00000ea38783b */ /* 0x000fe20000004200 */
[----:B------:R-:W-:-:S02]  /*10ac0*/  FFMA.FTZ R155, R215, c[0x0][0x23c], -R179 ;  /* 0x00008f00d79b7a23 */ /* 0x000fc400000108b3 */
[----:B--2---:R-:W-:Y:S01]  /*10ad0*/  FMUL.FTZ R25, R153, R189 ;  /* 0x000000bd99197220 */ /* 0x004fe20000410000 */
[----:B------:R-:W-:Y:S01]  /*10ae0*/  MUFU.EX2 R136, R136 ;  /* 0x0000008800887308 */ /* 0x000fe20000000800 */
[--C-:B------:R-:W-:Y:S02]  /*10af0*/  FFMA.FTZ R153, R217, c[0x0][0x23c], -R179.reuse ;  /* 0x00008f00d9997a23 */ /* 0x100fe400000108b3 */
[----:B------:R-:W-:Y:S02]  /*10b00*/  FFMA.FTZ R53, R53, c[0x0][0x23c], -R179 ;  /* 0x00008f0035357a23 */ /* 0x000fe400000108b3 */
[--C-:B------:R-:W-:Y:S01]  /*10b10*/  FFMA.FTZ R55, R55, c[0x0][0x23c], -R130.reuse ;  /* 0x00008f0037377a23 */ /* 0x100fe20000010882 */
[----:B-1----:R-:W-:Y:S01]  /*10b20*/  HMMA.16816.F32 R24, R8, R4, R24 ;  /* 0x000000040818723c */ /* 0x002fe20000001818 */
[----:B---3--:R-:W-:Y:S01]  /*10b30*/  F2FP.PACK_AB R74, R152, R156 ;  /* 0x0000009c984a723e */ /* 0x008fe200000000ff */
[----:B------:R-:W-:Y:S01]  /*10b40*/  MUFU.EX2 R138, R138 ;  /* 0x0000008a008a7308 */ /* 0x000fe20000000800 */
[----:B------:R-:W-:-:S02]  /*10b50*/  FFMA.FTZ R161, R202, c[0x0][0x23c], -R130 ;  /* 0x00008f00caa17a23 */ /* 0x000fc40000010882 */
[--C-:B------:R-:W-:Y:S02]  /*10b60*/  FFMA.FTZ R162, R51, c[0x0][0x23c], -R130.reuse ;  /* 0x00008f0033a27a23 */ /* 0x100fe40000010882 */
[--C-:B------:R-:W-:Y:S01]  /*10b70*/  FFMA.FTZ R163, R201, c[0x0][0x23c], -R130.reuse ;  /* 0x00008f00c9a37a23 */ /* 0x100fe20000010882 */
[----:B------:R-:W-:Y:S01]  /*10b80*/  HMMA.16816.F32 R4, R8, R6, R132 ;  /* 0x000000060804723c */ /* 0x000fe20000001884 */
[--C-:B------:R-:W-:Y:S01]  /*10b90*/  FFMA.FTZ R190, R67, c[0x0][0x23c], -R130.reuse ;  /* 0x00008f0043be7a23 */ /* 0x100fe20000010882 */
[----:B------:R1:W-:Y:S01]  /*10ba0*/  MUFU.EX2 R132, R33 ;  /* 0x0000002100847308 */ /* 0x0003e20000000800 */
[--C-:B------:R-:W-:Y:S02]  /*10bb0*/  FFMA.FTZ R194, R198, c[0x0][0x23c], -R179.reuse ;  /* 0x00008f00c6c27a23 */ /* 0x100fe400000108b3 */
[----:B------:R-:W-:Y:S02]  /*10bc0*/  FFMA.FTZ R191, R199, c[0x0][0x23c], -R179 ;  /* 0x00008f00c7bf7a23 */ /* 0x000fe400000108b3 */
[----:B------:R-:W-:-:S02]  /*10bd0*/  FFMA.FTZ R134, R69, c[0x0][0x23c], -R130 ;  /* 0x00008f0045867a23 */ /* 0x000fc40000010882 */
[-C--:B------:R-:W-:Y:S01]  /*10be0*/  FMUL.FTZ R69, R141, R189.reuse ;  /* 0x000000bd8d457220 */ /* 0x080fe20000410000 */
[----:B------:R-:W-:Y:S01]  /*10bf0*/  MUFU.EX2 R139, R139 ;  /* 0x0000008b008b7308 */ /* 0x000fe20000000800 */
[--C-:B------:R-:W-:Y:S02]  /*10c00*/  FFMA.FTZ R133, R219, c[0x0][0x23c], -R130.reuse ;  /* 0x00008f00db857a23 */ /* 0x100fe40000010882 */
[--C-:B------:R-:W-:Y:S02]  /*10c10*/  FFMA.FTZ R135, R216, c[0x0][0x23c], -R130.reuse ;  /* 0x00008f00d8877a23 */ /* 0x100fe40000010882 */
[----:B------:R-:W-:Y:S01]  /*10c20*/  FFMA.FTZ R141, R206, c[0x0][0x23c], -R130 ;  /* 0x00008f00ce8d7a23 */ /* 0x000fe20000010882 */
[----:B------:R-:W-:Y:S01]  /*10c30*/  HMMA.16816.F32 R68, R8, R28, R68 ;  /* 0x0000001c0844723c */ /* 0x000fe20000001844 */
[----:B------:R-:W-:Y:S01]  /*10c40*/  FFMA.FTZ R192, R41, c[0x0][0x23c], -R179 ;  /* 0x00008f0029c07a23 */ /* 0x000fe200000108b3 */
[----:B------:R-:W2:Y:S01]  /*10c50*/  MUFU.EX2 R133, R133 ;  /* 0x0000008500857308 */ /* 0x000ea20000000800 */
[----:B-1----:R-:W-:-:S02]  /*10c60*/  FMUL.FTZ R33, R137, R189 ;  /* 0x000000bd89217220 */ /* 0x002fc40000410000 */
[--C-:B------:R-:W-:Y:S01]  /*10c70*/  FFMA.FTZ R137, R72, c[0x0][0x23c], -R179.reuse ;  /* 0x00008f0048897a23 */ /* 0x100fe200000108b3 */
[----:B------:R-:W-:Y:S01]  /*10c80*/  F2FP.PACK_AB R72, R160, R0 ;  /* 0x00000000a048723e */ /* 0x000fe200000000ff */
[--C-:B------:R-:W-:Y:S02]  /*10c90*/  FFMA.FTZ R193, R193, c[0x0][0x23c], -R130.reuse ;  /* 0x00008f00c1c17a23 */ /* 0x100fe40000010882 */
[--C-:B------:R-:W-:Y:S01]  /*10ca0*/  FFMA.FTZ R195, R195, c[0x0][0x23c], -R130.reuse ;  /* 0x00008f00c3c37a23 */ /* 0x100fe20000010882 */
[----:B------:R-:W-:Y:S01]  /*10cb0*/  HMMA.16816.F32 R32, R8, R20, R32 ;  /* 0x000000140820723c */ /* 0x000fe20000001820 */
[----:B------:R-:W-:Y:S01]  /*10cc0*/  MUFU.EX2 R134, R134 ;  /* 0x0000008600867308 */ /* 0x000fe20000000800 */
[----:B------:R-:W-:Y:S02]  /*10cd0*/  FFMA.FTZ R198, R39, c[0x0][0x23c], -R130 ;  /* 0x00008f0027c67a23 */ /* 0x000fe40000010882 */
[--C-:B------:R-:W-:Y:S02]  /*10ce0*/  FFMA.FTZ R199, R38, c[0x0][0x23c], -R179.reuse ;  /* 0x00008f0026c77a23 */ /* 0x100fe400000108b3 */
[----:B------:R-:W-:-:S02]  /*10cf0*/  FFMA.FTZ R81, R81, c[0x0][0x23c], -R179 ;  /* 0x00008f0051517a23 */ /* 0x000fc400000108b3 */
[C---:B------:R-:W-:Y:S01]  /*10d00*/  HMMA.16816.F32 R20, R8.reuse, R22, R148 ;  /* 0x000000160814723c */ /* 0x040fe20000001894 */
[----:B------:R-:W1:Y:S01]  /*10d10*/  MUFU.EX2 R135, R135 ;  /* 0x0000008700877308 */ /* 0x000e620000000800 */
[----:B--2---:R-:W-:Y:S01]  /*10d20*/  F2FP.PACK_AB R73, R133, R132 ;  /* 0x000000848549723e */ /* 0x004fe200000000ff */
[--C-:B------:R-:W-:Y:S02]  /*10d30*/  FFMA.FTZ R89, R89, c[0x0][0x23c], -R179.reuse ;  /* 0x00008f0059597a23 */ /* 0x100fe400000108b3 */
[----:B------:R-:W-:Y:S02]  /*10d40*/  FFMA.FTZ R85, R85, c[0x0][0x23c], -R179 ;  /* 0x00008f0055557a23 */ /* 0x000fe400000108b3 */
[--C-:B------:R-:W-:Y:S01]  /*10d50*/  FFMA.FTZ R148, R220, c[0x0][0x23c], -R130.reuse ;  /* 0x00008f00dc947a23 */ /* 0x100fe20000010882 */
[----:B------:R-:W-:Y:S01]  /*10d60*/  HMMA.16816.F32 R8, R8, R30, R144 ;  /* 0x0000001e0808723c */ /* 0x000fe20000001890 */
[----:B------:R-:W2:Y:S01]  /*10d70*/  LDSM.16.MT88.4 R28, [R233+0xa800] ;  /* 0x00a80000e91c783b */ /* 0x000ea20000004200 */
[----:B------:R-:W3:Y:S01]  /*10d80*/  MUFU.EX2 R137, R137 ;  /* 0x0000008900897308 */ /* 0x000ee20000000800 */
[----:B------:R-:W-:-:S02]  /*10d90*/  FFMA.FTZ R149, R197, c[0x0][0x23c], -R130 ;  /* 0x00008f00c5957a23 */ /* 0x000fc40000010882 */
[--C-:B------:R-:W-:Y:S02]  /*10da0*/  FFMA.FTZ R150, R218, c[0x0][0x23c], -R130.reuse ;  /* 0x00008f00da967a23 */ /* 0x100fe40000010882 */
[--C-:B------:R-:W-:Y:S01]  /*10db0*/  FFMA.FTZ R145, R223, c[0x0][0x23c], -R179.reuse ;  /* 0x00008f00df917a23 */ /* 0x100fe200000108b3 */
[----:B-1----:R-:W-:Y:S02]  /*10dc0*/  F2FP.PACK_AB R75, R135, R134 ;  /* 0x00000086874b723e */ /* 0x002fe400000000ff */
[----:B------:R-:W-:Y:S01]  /*10dd0*/  MUFU.EX2 R140, R140 ;  /* 0x0000008c008c7308 */ /* 0x000fe20000000800 */
[--C-:B------:R-:W-:Y:S02]  /*10de0*/  FFMA.FTZ R144, R203, c[0x0][0x23c], -R179.reuse ;  /* 0x00008f00cb907a23 */ /* 0x100fe400000108b3 */
[--C-:B------:R-:W-:Y:S02]  /*10df0*/  FFMA.FTZ R146, R221, c[0x0][0x23c], -R179.reuse ;  /* 0x00008f00dd927a23 */ /* 0x100fe400000108b3 */
[--C-:B------:R-:W-:Y:S01]  /*10e00*/  FFMA.FTZ R147, R200, c[0x0][0x23c], -R179.reuse ;  /* 0x00008f00c8937a23 */ /* 0x100fe200000108b3 */
[----:B------:R-:W-:Y:S01]  /*10e10*/  HMMA.16816.F32 R12, R72, R44, R12 ;  /* 0x0000002c480c723c */ /* 0x000fe2000000180c */
[----:B------:R-:W-:Y:S01]  /*10e20*/  FFMA.FTZ R151, R196, c[0x0][0x23c], -R130 ;  /* 0x00008f00c4977a23 */ /* 0x000fe20000010882 */
[----:B------:R-:W1:Y:S01]  /*10e30*/  MUFU.EX2 R141, R141 ;  /* 0x0000008d008d7308 */ /* 0x000e620000000800 */
[----:B------:R-:W-:-:S02]  /*10e40*/  FFMA.FTZ R196, R37, c[0x0][0x23c], -R179 ;  /* 0x00008f0025c47a23 */ /* 0x000fc400000108b3 */
[--C-:B------:R-:W-:Y:S02]  /*10e50*/  FFMA.FTZ R197, R43, c[0x0][0x23c], -R130.reuse ;  /* 0x00008f002bc57a23 */ /* 0x100fe40000010882 */
[--C-:B------:R-:W-:Y:S01]  /*10e60*/  FFMA.FTZ R200, R42, c[0x0][0x23c], -R130.reuse ;  /* 0x00008f002ac87a23 */ /* 0x100fe20000010882 */
[C---:B------:R-:W-:Y:S01]  /*10e70*/  HMMA.16816.F32 R16, R72.reuse, R46, R16 ;  /* 0x0000002e4810723c */ /* 0x040fe20000001810 */
[----:B------:R-:W4:Y:S01]  /*10e80*/  LDSM.16.MT88.4 R44, [R237+0xb000] ;  /* 0x00b00000ed2c783b */ /* 0x000f220000004200 */
[----:B------:R-:W-:Y:S01]  /*10e90*/  MUFU.EX2 R142, R142 ;  /* 0x0000008e008e7308 */ /* 0x000fe20000000800 */
[--C-:B------:R-:W-:Y:S02]  /*10ea0*/  FFMA.FTZ R83, R83, c[0x0][0x23c], -R130.reuse ;  /* 0x00008f0053537a23 */ /* 0x100fe40000010882 */
[--C-:B------:R-:W-:Y:S02]  /*10eb0*/  FFMA.FTZ R90, R90, c[0x0][0x23c], -R130.reuse ;  /* 0x00008f005a5a7a23 */ /* 0x100fe40000010882 */
[----:B------:R-:W-:Y:S01]  /*10ec0*/  FFMA.FTZ R87, R87, c[0x0][0x23c], -R130 ;  /* 0x00008f0057577a23 */ /* 0x000fe20000010882 */
[----:B------:R-:W-:Y:S01]  /*10ed0*/  HMMA.16816.F32 R24, R72, R60, R24 ;  /* 0x0000003c4818723c */ /* 0x000fe20000001818 */
[--C-:B------:R-:W-:Y:S01]  /*10ee0*/  FFMA.FTZ R95, R95, c[0x0][0x23c], -R179.reuse ;  /* 0x00008f005f5f7a23 */ /* 0x100fe200000108b3 */
[----:B------:R-:W5:Y:S01]  /*10ef0*/  MUFU.EX2 R143, R143 ;  /* 0x0000008f008f7308 */ /* 0x000f620000000800 */
[----:B------:R-:W-:-:S02]  /*10f00*/  FFMA.FTZ R92, R92, c[0x0][0x23c], -R179 ;  /* 0x00008f005c5c7a23 */ /* 0x000fc400000108b3 */
[--C-:B------:R-:W-:Y:S02]  /*10f10*/  FFMA.FTZ R99, R99, c[0x0][0x23c], -R179.reuse ;  /* 0x00008f0063637a23 */ /* 0x100fe400000108b3 */
[--C-:B------:R-:W-:Y:S01]  /*10f20*/  FFMA.FTZ R96, R96, c[0x0][0x23c], -R179.reuse ;  /* 0x00008f0060607a23 */ /* 0x100fe200000108b3 */
[C---:B------:R-:W-:Y:S01]  /*10f30*/  HMMA.16816.F32 R4, R72.reuse, R62, R4 ;  /* 0x0000003e4804723c */ /* 0x040fe20000001804 */
[----:B------:R-:W1:Y:S01]  /*10f40*/  LDSM.16.MT88.4 R60, [R234+0xb000] ;  /* 0x00b00000ea3c783b */ /* 0x000e620000004200 */
[----:B------:R-:W1:Y:S01]  /*10f50*/  MUFU.EX2 R145, R145 ;  /* 0x0000009100917308 */ /* 0x000e620000000800 */
[--C-:B------:R-:W-:Y:S02]  /*10f60*/  FFMA.FTZ R97, R97, c[0x0][0x23c], -R130.reuse ;  /* 0x00008f0061617a23 */ /* 0x100fe40000010882 */
[--C-:B------:R-:W-:Y:S02]  /*10f70*/  FFMA.FTZ R93, R93, c[0x0][0x23c], -R130.reuse ;  /* 0x00008f005d5d7a23 */ /* 0x100fe40000010882 */
[--C-:B------:R-:W-:Y:S01]  /*10f80*/  FFMA.FTZ R100, R100, c[0x0][0x23c], -R130.reuse ;  /* 0x00008f0064647a23 */ /* 0x100fe20000010882 */
[----:B--2---:R-:W-:Y:S01]  /*10f90*/  HMMA.16816.F32 R32, R72, R28, R32 ;  /* 0x0000001c4820723c */ /* 0x004fe20000001820 */
[----:B------:R-:W-:Y:S01]  /*10fa0*/  FFMA.FTZ R94, R94, c[0x0][0x23c], -R130 ;  /* 0x00008f005e5e7a23 */ /* 0x000fe20000010882 */
[----:B------:R-:W-:Y:S01]  /*10fb0*/  MUFU.EX2 R144, R144 ;  /* 0x0000009000907308 */ /* 0x000fe20000000800 */
[----:B------:R-:W-:-:S02]  /*10fc0*/  FFMA.FTZ R102, R102, c[0x0][0x23c], -R179 ;  /* 0x00008f0066667a23 */ /* 0x000fc400000108b3 */
[--C-:B------:R-:W-:Y:S02]  /*10fd0*/  FFMA.FTZ R84, R84, c[0x0][0x23c], -R179.reuse ;  /* 0x00008f0054547a23 */ /* 0x100fe400000108b3 */
[--C-:B------:R-:W-:Y:S01]  /*10fe0*/  FFMA.FTZ R105, R105, c[0x0][0x23c], -R179.reuse ;  /* 0x00008f0069697a23 */ /* 0x100fe200000108b3 */
[C---:B------:R-:W-:Y:S01]  /*10ff0*/  HMMA.16816.F32 R20, R72.reuse, R30, R20 ;  /* 0x0000001e4814723c */ /* 0x040fe20000001814 */
[----:B------:R-:W2:Y:S01]  /*11000*/  LDSM.16.MT88.4 R28, [R233+0xb000] ;  /* 0x00b00000e91c783b */ /* 0x000ea20000004200 */
        /* <DEDUP_REMOVED lines=14> */
[----:B------:R-:W-:Y:S02]  /*110f0*/  FFMA.FTZ R201, R66, c[0x0][0x23c], -R179 ;  /* 0x00008f0042c97a23 */ /* 0x000fe400000108b3 */
[----:B---3--:R-:W-:Y:S01]  /*11100*/  F2FP.PACK_AB R72, R136, R137 ;  /* 0x000000898848723e */ /* 0x008fe200000000ff */
[--C-:B------:R-:W-:Y:S01]  /*11110*/  FFMA.FTZ R111, R111, c[0x0][0x23c], -R130.reuse ;  /* 0x00008f006f6f7a23 */ /* 0x100fe20000010882 */
[----:B-1----:R-:W-:Y:S01]  /*11120*/  F2FP.PACK_AB R73, R141, R140 ;  /* 0x0000008c8d49723e */ /* 0x002fe200000000ff */
[----:B------:R-:W1:Y:S01]  /*11130*/  MUFU.EX2 R149, R149 ;  /* 0x0000009500957308 */ /* 0x000e620000000800 */
[----:B------:R-:W-:Y:S01]  /*11140*/  F2FP.PACK_AB R74, R139, R138 ;  /* 0x0000008a8b4a723e */ /* 0x000fe200000000ff */
[--C-:B------:R-:W-:Y:S01]  /*11150*/  FFMA.FTZ R202, R64, c[0x0][0x23c], -R130.reuse ;  /* 0x00008f0040ca7a23 */ /* 0x100fe20000010882 */
[----:B-----5:R-:W-:Y:S01]  /*11160*/  F2FP.PACK_AB R75, R143, R142 ;  /* 0x0000008e8f4b723e */ /* 0x020fe200000000ff */
[----:B------:R-:W-:-:S02]  /*11170*/  FFMA.FTZ R106, R106, c[0x0][0x23c], -R130 ;  /* 0x00008f006a6a7a23 */ /* 0x000fc40000010882 */
[----:B------:R-:W-:Y:S02]  /*11180*/  FFMA.FTZ R52, R52, c[0x0][0x23c], -R130 ;  /* 0x00008f0034347a23 */ /* 0x000fe40000010882 */
[----:B------:R-:W-:Y:S01]  /*11190*/  MUFU.EX2 R150, R150 ;  /* 0x0000009600967308 */ /* 0x000fe20000000800 */
[----:B------:R-:W-:Y:S01]  /*111a0*/  FFMA.FTZ R178, R252, R189, R178 ;  /* 0x000000bdfcb27223 */ /* 0x000fe200000100b2 */
[C---:B----4-:R-:W-:Y:S01]  /*111b0*/  HMMA.16816.F32 R12, R72.reuse, R44, R12 ;  /* 0x0000002c480c723c */ /* 0x050fe2000000180c */
[----:B------:R-:W-:Y:S02]  /*111c0*/  FFMA.FTZ R128, R251, R188, R128 ;  /* 0x000000bcfb807223 */ /* 0x000fe40000010080 */
[----:B------:R-:W-:Y:S02]  /*111d0*/  FADD.FTZ R178, R170, R178 ;  /* 0x000000b2aab27221 */ /* 0x000fe40000010000 */
[----:B------:R-:W-:Y:S01]  /*111e0*/  FADD.FTZ R128, R124, R128 ;  /* 0x000000807c807221 */ /* 0x000fe20000010000 */
[----:B------:R-:W3:Y:S01]  /*111f0*/  MUFU.EX2 R151, R151 ;  /* 0x0000009700977308 */ /* 0x000ee20000000800 */
[----:B------:R-:W-:Y:S01]  /*11200*/  FADD.FTZ R165, R165, R178 ;  /* 0x000000b2a5a57221 */ /* 0x000fe20000010000 */
[----:B------:R-:W-:Y:S01]  /*11210*/  HMMA.16816.F32 R16, R72, R46, R16 ;  /* 0x0000002e4810723c */ /* 0x000fe20000001810 */
[----:B------:R-:W4:Y:S01]  /*11220*/  LDSM.16.MT88.4 R44, [R237+0xb800] ;  /* 0x00b80000ed2c783b */ /* 0x000f220000004200 */
[----:B------:R-:W-:-:S02]  /*11230*/  FADD.FTZ R3, R3, R128 ;  /* 0x0000008003037221 */ /* 0x000fc40000010000 */
[--C-:B------:R-:W-:Y:S02]  /*11240*/  FFMA.FTZ R54, R54, c[0x0][0x23c], -R179.reuse ;  /* 0x00008f0036367a23 */ /* 0x100fe400000108b3 */
[----:B------:R-:W5:Y:S01]  /*11250*/  MUFU.EX2 R153, R153 ;  /* 0x0000009900997308 */ /* 0x000f620000000800 */
[----:B------:R-:W-:Y:S01]  /*11260*/  FFMA.FTZ R184, R184, c[0x0][0x23c], -R179 ;  /* 0x00008f00b8b87a23 */ /* 0x000fe200000108b3 */
[C---:B------:R-:W-:Y:S01]  /*11270*/  HMMA.16816.F32 R24, R72.reuse, R60, R24 ;  /* 0x0000003c4818723c */ /* 0x040fe20000001818 */
[----:B------:R-:W-:Y:S02]  /*11280*/  FADD.FTZ R165, R164, R165 ;  /* 0x000000a5a4a57221 */ /* 0x000fe40000010000 */
[----:B------:R-:W-:Y:S02]  /*11290*/  FADD.FTZ R3, R2, R3 ;  /* 0x0000000302037221 */ /* 0x000fe40000010000 */
[----:B------:R-:W-:Y:S01]  /*112a0*/  FADD.FTZ R0, R0, R165 ;  /* 0x000000a500007221 */ /* 0x000fe20000010000 */
[----:B------:R-:W-:Y:S01]  /*112b0*/  MUFU.EX2 R154, R154 ;  /* 0x0000009a009a7308 */ /* 0x000fe20000000800 */
[----:B------:R-:W-:Y:S01]  /*112c0*/  FADD.FTZ R132, R132, R3 ;  /* 0x0000000384847221 */ /* 0x000fe20000010000 */
[----:B------:R-:W-:Y:S01]  /*112d0*/  HMMA.16816.F32 R4, R72, R62, R4 ;  /* 0x0000003e4804723c */ /* 0x000fe20000001804 */
[----:B------:R-:W1:Y:S01]  /*112e0*/  LDSM.16.MT88.4 R60, [R234+0xb800] ;  /* 0x00b80000ea3c783b */ /* 0x000e620000004200 */
        /* <DEDUP_REMOVED lines=8> */
[----:B------:R-:W-:Y:S01]  /*11370*/  MUFU.EX2 R53, R53 ;  /* 0x0000003500357308 */ /* 0x000fe20000000800 */
[----:B------:R-:W-:Y:S01]  /*11380*/  FADD.FTZ R137, R137, R156 ;  /* 0x0000009c89897221 */ /* 0x000fe20000010000 */
[----:B------:R-:W-:Y:S01]  /*11390*/  HMMA.16816.F32 R20, R72, R30, R20 ;  /* 0x0000001e4814723c */ /* 0x000fe20000001814 */
[----:B------:R-:W2:Y:S01]  /*113a0*/  LDSM.16.MT88.4 R28, [R233+0xb800] ;  /* 0x00b80000e91c783b */ /* 0x000ea20000004200 */
[----:B------:R-:W-:-:S02]  /*113b0*/  FADD.FTZ R140, R140, R134 ;  /* 0x000000868c8c7221 */ /* 0x000fc40000010000 */
[----:B------:R-:W-:Y:S01]  /*113c0*/  FADD.FTZ R137, R136, R137 ;  /* 0x0000008988897221 */ /* 0x000fe20000010000 */
[----:B------:R-:W-:Y:S01]  /*113d0*/  LDSM.16.MT88.4 R132, [R234+0x11800] ;  /* 0x01180000ea84783b */ /* 0x000fe20000004200 */
[----:B------:R-:W1:Y:S01]  /*113e0*/  MUFU.EX2 R157, R157 ;  /* 0x0000009d009d7308 */ /* 0x000e620000000800 */
[----:B------:R-:W-:Y:S01]  /*113f0*/  FADD.FTZ R140, R141, R140 ;  /* 0x0000008c8d8c7221 */ /* 0x000fe20000010000 */
[C---:B------:R-:W-:Y:S01]  /*11400*/  HMMA.16816.F32 R68, R72.reuse, R76, R68 ;  /* 0x0000004c4844723c */ /* 0x040fe20000001844 */
        /* <DEDUP_REMOVED lines=10> */
[C---:B------:R-:W-:Y:S01]  /*114b0*/  F2FP.PACK_AB R72, R144.reuse, R145 ;  /* 0x000000919048723e */ /* 0x040fe200000000ff */
[----:B------:R-:W-:Y:S01]  /*114c0*/  FADD.FTZ R144, R144, R138 ;  /* 0x0000008a90907221 */ /* 0x000fe20000010000 */
[C---:B-1----:R-:W-:Y:S01]  /*114d0*/  F2FP.PACK_AB R73, R149.reuse, R148 ;  /* 0x000000949549723e */ /* 0x042fe200000000ff */
[----:B------:R-:W-:Y:S01]  /*114e0*/  FADD.FTZ R149, R149, R142 ;  /* 0x0000008e95957221 */ /* 0x000fe20000010000 */
[----:B------:R-:W-:Y:S01]  /*114f0*/  F2FP.PACK_AB R74, R147, R146 ;  /* 0x00000092934a723e */ /* 0x000fe200000000ff */
[----:B------:R-:W-:Y:S01]  /*11500*/  FADD.FTZ R144, R146, R144 ;  /* 0x0000009092907221 */ /* 0x000fe20000010000 */
[----:B---3--:R-:W-:Y:S01]  /*11510*/  F2FP.PACK_AB R75, R151, R150 ;  /* 0x00000096974b723e */ /* 0x008fe200000000ff */
[----:B------:R-:W1:Y:S01]  /*11520*/  MUFU.EX2 R55, R55 ;  /* 0x0000003700377308 */ /* 0x000e620000000800 */
[----:B------:R-:W-:-:S02]  /*11530*/  FADD.FTZ R149, R150, R149 ;  /* 0x0000009596957221 */ /* 0x000fc40000010000 */
[----:B------:R-:W-:Y:S02]  /*11540*/  FADD.FTZ R147, R147, R144 ;  /* 0x0000009093937221 */ /* 0x000fe40000010000 */
[----:B------:R-:W-:Y:S01]  /*11550*/  FADD.FTZ R151, R151, R149 ;  /* 0x0000009597977221 */ /* 0x000fe20000010000 */
[C---:B----4-:R-:W-:Y:S01]  /*11560*/  HMMA.16816.F32 R12, R72.reuse, R44, R12 ;  /* 0x0000002c480c723c */ /* 0x050fe2000000180c */
[----:B-----5:R-:W-:Y:S01]  /*11570*/  FADD.FTZ R147, R153, R147 ;  /* 0x0000009399937221 */ /* 0x020fe20000010000 */
[----:B------:R-:W3:Y:S01]  /*11580*/  MUFU.EX2 R161, R161 ;  /* 0x000000a100a17308 */ /* 0x000ee20000000800 */
[----:B------:R-:W-:Y:S02]  /*11590*/  FADD.FTZ R151, R157, R151 ;  /* 0x000000979d977221 */ /* 0x000fe40000010000 */
[--C-:B------:R-:W-:Y:S02]  /*115a0*/  FFMA.FTZ R109, R109, c[0x0][0x23c], -R130.reuse ;  /* 0x00008f006d6d7a23 */ /* 0x100fe40000010882 */
[--C-:B------:R-:W-:Y:S01]  /*115b0*/  FFMA.FTZ R3, R107, c[0x0][0x23c], -R130.reuse ;  /* 0x00008f006b037a23 */ /* 0x100fe20000010882 */
[----:B------:R-:W-:Y:S01]  /*115c0*/  HMMA.16816.F32 R16, R72, R46, R16 ;  /* 0x0000002e4810723c */ /* 0x000fe20000001810 */
[----:B------:R-:W4:Y:S01]  /*115d0*/  LDSM.16.MT88.4 R44, [R237+0xc000] ;  /* 0x00c00000ed2c783b */ /* 0x000f220000004200 */
[----:B------:R-:W-:Y:S01]  /*115e0*/  MUFU.EX2 R162, R162 ;  /* 0x000000a200a27308 */ /* 0x000fe20000000800 */
[----:B------:R-:W-:-:S02]  /*115f0*/  FFMA.FTZ R112, R112, c[0x0][0x23c], -R130 ;  /* 0x00008f0070707a23 */ /* 0x000fc40000010882 */
[--C-:B------:R-:W-:Y:S02]  /*11600*/  FFMA.FTZ R107, R115, c[0x0][0x23c], -R130.reuse ;  /* 0x00008f00736b7a23 */ /* 0x100fe40000010882 */
[--C-:B------:R-:W-:Y:S01]  /*11610*/  FFMA.FTZ R131, R131, c[0x0][0x23c], -R130.reuse ;  /* 0x00008f0083837a23 */ /* 0x100fe20000010882 */
[C---:B------:R-:W-:Y:S01]  /*11620*/  HMMA.16816.F32 R24, R72.reuse, R60, R24 ;  /* 0x0000003c4818723c */ /* 0x040fe20000001818 */
[--C-:B------:R-:W-:Y:S01]  /*11630*/  FFMA.FTZ R126, R126, c[0x0][0x23c], -R130.reuse ;  /* 0x00008f007e7e7a23 */ /* 0x100fe20000010882 */
[----:B------:R-:W-:Y:S01]  /*11640*/  MUFU.EX2 R163, R163 ;  /* 0x000000a300a37308 */ /* 0x000fe20000000800 */
[----:B------:R-:W-:Y:S02]  /*11650*/  FFMA.FTZ R252, R117, c[0x0][0x23c], -R179 ;  /* 0x00008f0075fc7a23 */ /* 0x000fe400000108b3 */
[----:B------:R-:W-:Y:S02]  /*11660*/  FFMA.FTZ R251, R119, c[0x0][0x23c], -R130 ;  /* 0x00008f0077fb7a23 */ /* 0x000fe40000010882 */
[----:B------:R-:W-:Y:S01]  /*11670*/  F2FP.PACK_AB R60, R154, R153 ;  /* 0x000000999a3c723e */ /* 0x000fe200000000ff */
[----:B------:R-:W-:Y:S01]  /*11680*/  HMMA.16816.F32 R4, R72, R62, R4 ;  /* 0x0000003e4804723c */ /* 0x000fe20000001804 */
[----:B--2---:R-:W-:Y:S01]  /*11690*/  F2FP.PACK_AB R61, R158, R157 ;  /* 0x0000009d9e3d723e */ /* 0x004fe200000000ff */
[----:B------:R-:W-:Y:S01]  /*116a0*/  MUFU.EX2 R190, R190 ;  /* 0x000000be00be7308 */ /* 0x000fe20000000800 */
[----:B------:R-:W-:-:S02]  /*116b0*/  FADD.FTZ R154, R154, R147 ;  /* 0x000000939a9a7221 */ /* 0x000fc40000010000 */
[----:B------:R-:W-:Y:S02]  /*116c0*/  FADD.FTZ R158, R158, R151 ;  /* 0x000000979e9e7221 */ /* 0x000fe40000010000 */
[----:B------:R-:W-:Y:S01]  /*116d0*/  F2FP.PACK_AB R62, R53, R155 ;  /* 0x0000009b353e723e */ /* 0x000fe200000000ff */
[C---:B------:R-:W-:Y:S01]  /*116e0*/  HMMA.16816.F32 R32, R72.reuse, R28, R32 ;  /* 0x0000001c4820723c */ /* 0x040fe20000001820 */
[----:B-1----:R-:W-:Y:S01]  /*116f0*/  F2FP.PACK_AB R63, R55, R159 ;  /* 0x0000009f373f723e */ /* 0x002fe200000000ff */
[----:B------:R-:W-:Y:S01]  /*11700*/  MUFU.EX2 R191, R191 ;  /* 0x000000bf00bf7308 */ /* 0x000fe20000000800 */
[----:B------:R-:W-:Y:S01]  /*11710*/  FADD.FTZ R158, R159, R158 ;  /* 0x0000009e9f9e7221 */ /* 0x000fe20000010000 */
[----:B------:R-:W-:Y:S03]  /*11720*/  LDSM.16.MT88.4 R148, [R233+0x11800] ;  /* 0x01180000e994783b */ /* 0x000fe60000004200 */
[----:B------:R-:W-:Y:S01]  /*11730*/  FADD.FTZ R55, R55, R158 ;  /* 0x0000009e37377221 */ /* 0x000fe20000010000 */
[----:B------:R-:W-:Y:S01]  /*11740*/  HMMA.16816.F32 R20, R72, R30, R20 ;  /* 0x0000001e4814723c */ /* 0x000fe20000001814 */
[----:B------:R-:W1:Y:S01]  /*11750*/  LDSM.16.MT88.4 R28, [R233+0xc000] ;  /* 0x00c00000e91c783b */ /* 0x000e620000004200 */
[----:B------:R-:W-:Y:S01]  /*11760*/  MUFU.EX2 R192, R192 ;  /* 0x000000c000c07308 */ /* 0x000fe20000000800 */
[----:B---3--:R-:W-:-:S02]  /*11770*/  FADD.FTZ R55, R161, R55 ;  /* 0x00000037a1377221 */ /* 0x008fc40000010000 */
[----:B------:R-:W-:Y:S03]  /*11780*/  LDSM.16.MT88.4 R156, [R237+0x11800] ;  /* 0x01180000ed9c783b */ /* 0x000fe60000004200 */
[C---:B------:R-:W-:Y:S02]  /*11790*/  HMMA.16816.F32 R68, R72.reuse, R76, R68 ;  /* 0x0000004c4844723c */ /* 0x040fe40000001844 */
[----:B------:R-:W-:Y:S05]  /*117a0*/  MUFU.EX2 R194, R194 ;  /* 0x000000c200c27308 */ /* 0x000fea0000000800 */
[--C-:B------:R-:W-:Y:S01]  /*117b0*/  FFMA.FTZ R76, R207, c[0x0][0x23c], -R179.reuse ;  /* 0x00008f00cf4c7a23 */ /* 0x100fe200000108b3 */
[----:B------:R-:W-:Y:S01]  /*117c0*/  HMMA.16816.F32 R8, R72, R78, R8 ;  /* 0x0000004e4808723c */ /* 0x000fe20000001808 */
[----:B------:R-:W2:Y:S01]  /*117d0*/  LDSM.16.MT88.4 R72, [R232+0xc000] ;  /* 0x00c00000e848783b */ /* 0x000ea20000004200 */
[--C-:B------:R-:W-:Y:S01]  /*117e0*/  FFMA.FTZ R77, R49, c[0x0][0x23c], -R179.reuse ;  /* 0x00008f00314d7a23 */ /* 0x100fe200000108b3 */
[----:B------:R-:W-:Y:S04]  /*117f0*/  MUFU.EX2 R196, R196 ;  /* 0x000000c400c47308 */ /* 0x000fe80000000800 */
[--C-:B------:R-:W-:Y:S01]  /*11800*/  FFMA.FTZ R78, R204, c[0x0][0x23c], -R179.reuse ;  /* 0x00008f00cc4e7a23 */ /* 0x100fe200000108b3 */
[----:B------:R-:W-:Y:S01]  /*11810*/  HMMA.16816.F32 R24, R60, R56, R24 ;  /* 0x000000383c18723c */ /* 0x000fe20000001818 */
[----:B------:R-:W-:-:S02]  /*11820*/  FFMA.FTZ R79, R65, c[0x0][0x23c], -R179 ;  /* 0x00008f00414f7a23 */ /* 0x000fc400000108b3 */
[----:B------:R-:W-:Y:S01]  /*11830*/  MUFU.EX2 R76, R76 ;  /* 0x0000004c004c7308 */ /* 0x000fe20000000800 */
[----:B------:R-:W-:Y:S04]  /*11840*/  LDSM.16.MT88.4 R64, [R232+0xf000] ;  /* 0x00f00000e840783b */ /* 0x000fe80000004200 */
[C---:B------:R-:W-:Y:S01]  /*11850*/  HMMA.16816.F32 R4, R60.reuse, R58, R4 ;  /* 0x0000003a3c04723c */ /* 0x040fe20000001804 */
[----:B------:R-:W3:Y:S02]  /*11860*/  LDSM.16.MT88.4 R56, [R234+0xc800] ;  /* 0x00c80000ea38783b */ /* 0x000ee40000004200 */
[----:B------:R-:W5:Y:S05]  /*11870*/  MUFU.EX2 R77, R77 ;  /* 0x0000004d004d7308 */ /* 0x000f6a0000000800 */
[C---:B----4-:R-:W-:Y:S03]  /*11880*/  HMMA.16816.F32 R12, R60.reuse, R44, R12 ;  /* 0x0000002c3c0c723c */ /* 0x050fe6000000180c */
[----:B------:R-:W-:Y:S05]  /*11890*/  MUFU.EX2 R78, R78 ;  /* 0x0000004e004e7308 */ /* 0x000fea0000000800 */
[C---:B------:R-:W-:Y:S01]  /*118a0*/  HMMA.16816.F32 R16, R60.reuse, R46, R16 ;  /* 0x0000002e3c10723c */ /* 0x040fe20000001810 */
[----:B------:R-:W4:Y:S02]  /*118b0*/  LDSM.16.MT88.4 R44, [R237+0xc800] ;  /* 0x00c80000ed2c783b */ /* 0x000f240000004200 */
[----:B------:R-:W2:Y:S05]  /*118c0*/  MUFU.EX2 R79, R79 ;  /* 0x0000004f004f7308 */ /* 0x000eaa0000000800 */
[C---:B-1----:R-:W-:Y:S03]  /*118d0*/  HMMA.16816.F32 R32, R60.reuse, R28, R32 ;  /* 0x0000001c3c20723c */ /* 0x042fe60000001820 */
[----:B------:R-:W1:Y:S05]  /*118e0*/  MUFU.EX2 R193, R193 ;  /* 0x000000c100c17308 */ /* 0x000e6a0000000800 */
[C---:B------:R-:W-:Y:S01]  /*118f0*/  HMMA.16816.F32 R20, R60.reuse, R30, R20 ;  /* 0x0000001e3c14723c */ /* 0x040fe20000001814 */
[----:B------:R-:W4:Y:S02]  /*11900*/  LDSM.16.MT88.4 R28, [R233+0xc800] ;  /* 0x00c80000e91c783b */ /* 0x000f240000004200 */
[----:B------:R-:W1:Y:S05]  /*11910*/  MUFU.EX2 R197, R197 ;  /* 0x000000c500c57308 */ /* 0x000e6a0000000800 */
[C---:B--2---:R-:W-:Y:S03]  /*11920*/  HMMA.16816.F32 R68, R60.reuse, R72, R68 ;  /* 0x000000483c44723c */ /* 0x044fe60000001844 */
[----:B------:R-:W-:Y:S05]  /*11930*/  MUFU.EX2 R195, R195 ;  /* 0x000000c300c37308 */ /* 0x000fea0000000800 */
[----:B------:R-:W-:Y:S01]  /*11940*/  HMMA.16816.F32 R8, R60, R74, R8 ;  /* 0x0000004a3c08723c */ /* 0x000fe20000001808 */
[----:B------:R-:W2:Y:S02]  /*11950*/  LDSM.16.MT88.4 R72, [R232+0xc800] ;  /* 0x00c80000e848783b */ /* 0x000ea40000004200 */
[----:B------:R-:W1:Y:S04]  /*11960*/  MUFU.EX2 R198, R198 ;  /* 0x000000c600c67308 */ /* 0x000e680000000800 */
[----:B-----5:R-:W-:-:S02]  /*11970*/  F2FP.PACK_AB R60, R77, R76 ;  /* 0x0000004c4d3c723e */ /* 0x020fc400000000ff */
[C---:B------:R-:W-:Y:S01]  /*11980*/  F2FP.PACK_AB R61, R162.reuse, R161 ;  /* 0x000000a1a23d723e */ /* 0x040fe200000000ff */
[----:B------:R-:W-:Y:S01]  /*11990*/  FADD.FTZ R162, R162, R55 ;  /* 0x00000037a2a27221 */ /* 0x000fe20000010000 */
[----:B------:R-:W-:Y:S01]  /*119a0*/  F2FP.PACK_AB R62, R79, R78 ;  /* 0x0000004e4f3e723e */ /* 0x000fe200000000ff */
[----:B------:R-:W-:Y:S01]  /*119b0*/  MUFU.EX2 R199, R199 ;  /* 0x000000c700c77308 */ /* 0x000fe20000000800 */
[----:B------:R-:W-:Y:S01]  /*119c0*/  F2FP.PACK_AB R63, R190, R163 ;  /* 0x000000a3be3f723e */ /* 0x000fe200000000ff */
[----:B------:R-:W-:-:S04]  /*119d0*/  FADD.FTZ R162, R163, R162 ;  /* 0x000000a2a3a27221 */ /* 0x000fc80000010000 */
[----:B------:R-:W-:Y:S02]  /*119e0*/  FADD.FTZ R190, R190, R162 ;  /* 0x000000a2bebe7221 */ /* 0x000fe40000010000 */
[----:B---3--:R-:W-:Y:S01]  /*119f0*/  HMMA.16816.F32 R24, R60, R56, R24 ;  /* 0x000000383c18723c */ /* 0x008fe20000001818 */
[----:B------:R-:W-:Y:S01]  /*11a00*/  MUFU.EX2 R81, R81 ;  /* 0x0000005100517308 */ /* 0x000fe20000000800 */
[----:B-1----:R-:W-:-:S06]  /*11a10*/  FADD.FTZ R190, R193, R190 ;  /* 0x000000bec1be7221 */ /* 0x002fcc0000010000 */
        /* <DEDUP_REMOVED lines=13> */
[C---:B--2---:R-:W-:Y:S02]  /*11af0*/  HMMA.16816.F32 R68, R60.reuse, R72, R68 ;  /* 0x000000483c44723c */ /* 0x044fe40000001844 */
[----:B------:R-:W2:Y:S06]  /*11b00*/  MUFU.EX2 R87, R87 ;  /* 0x0000005700577308 */ /* 0x000eac0000000800 */
[----:B------:R-:W-:Y:S01]  /*11b10*/  HMMA.16816.F32 R8, R60, R74, R8 ;  /* 0x0000004a3c08723c */ /* 0x000fe20000001808 */
[----:B------:R-:W2:Y:S01]  /*11b20*/  LDSM.16.MT88.4 R72, [R232+0xd000] ;  /* 0x00d00000e848783b */ /* 0x000ea20000004200 */
[----:B------:R-:W-:Y:S05]  /*11b30*/  MUFU.EX2 R95, R95 ;  /* 0x0000005f005f7308 */ /* 0x000fea0000000800 */
[----:B------:R-:W-:-:S02]  /*11b40*/  F2FP.PACK_AB R60, R192, R191 ;  /* 0x000000bfc03c723e */ /* 0x000fc400000000ff */
[C---:B------:R-:W-:Y:S01]  /*11b50*/  F2FP.PACK_AB R61, R197.reuse, R193 ;  /* 0x000000c1c53d723e */ /* 0x040fe200000000ff */
[----:B------:R-:W-:Y:S01]  /*11b60*/  MUFU.EX2 R92, R92 ;  /* 0x0000005c005c7308 */ /* 0x000fe20000000800 */
[----:B------:R-:W-:Y:S01]  /*11b70*/  F2FP.PACK_AB R62, R196, R194 ;  /* 0x000000c2c43e723e */ /* 0x000fe200000000ff */
[----:B------:R-:W-:Y:S01]  /*11b80*/  FADD.FTZ R197, R197, R190 ;  /* 0x000000bec5c57221 */ /* 0x000fe20000010000 */
[----:B------:R-:W-:-:S03]  /*11b90*/  F2FP.PACK_AB R63, R198, R195 ;  /* 0x000000c3c63f723e */ /* 0x000fc600000000ff */
[----:B------:R-:W-:Y:S02]  /*11ba0*/  FADD.FTZ R197, R195, R197 ;  /* 0x000000c5c3c57221 */ /* 0x000fe40000010000 */
[----:B------:R-:W-:Y:S02]  /*11bb0*/  MUFU.EX2 R99, R99 ;  /* 0x0000006300637308 */ /* 0x000fe40000000800 */
[----:B-1----:R-:W-:Y:S01]  /*11bc0*/  HMMA.16816.F32 R24, R60, R56, R24 ;  /* 0x000000383c18723c */ /* 0x002fe20000001818 */
[----:B------:R-:W-:-:S04]  /*11bd0*/  FADD.FTZ R198, R198, R197 ;  /* 0x000000c5c6c67221 */ /* 0x000fc80000010000 */
[----:B----4-:R-:W-:Y:S01]  /*11be0*/  FADD.FTZ R198, R200, R198 ;  /* 0x000000c6c8c67221 */ /* 0x010fe20000010000 */
[----:B------:R-:W-:Y:S02]  /*11bf0*/  MUFU.EX2 R96, R96 ;  /* 0x0000006000607308 */ /* 0x000fe40000000800 */
[C---:B------:R-:W-:Y:S01]  /*11c00*/  HMMA.16816.F32 R4, R60.reuse, R58, R4 ;  /* 0x0000003a3c04723c */ /* 0x040fe20000001804 */
[----:B------:R-:W1:Y:S05]  /*11c10*/  LDSM.16.MT88.4 R56, [R234+0xd800] ;  /* 0x00d80000ea38783b */ /* 0x000e6a0000004200 */
[----:B------:R-:W4:Y:S02]  /*11c20*/  MUFU.EX2 R97, R97 ;  /* 0x0000006100617308 */ /* 0x000f240000000800 */
[C---:B---3--:R-:W-:Y:S06]  /*11c30*/  HMMA.16816.F32 R12, R60.reuse, R44, R12 ;  /* 0x0000002c3c0c723c */ /* 0x048fec000000180c */
[----:B------:R-:W3:Y:S02]  /*11c40*/  MUFU.EX2 R93, R93 ;  /* 0x0000005d005d7308 */ /* 0x000ee40000000800 */
[C---:B------:R-:W-:Y:S01]  /*11c50*/  HMMA.16816.F32 R16, R60.reuse, R46, R16 ;  /* 0x0000002e3c10723c */ /* 0x040fe20000001810 */
[----:B------:R-:W1:Y:S05]  /*11c60*/  LDSM.16.MT88.4 R44, [R237+0xd800] ;  /* 0x00d80000ed2c783b */ /* 0x000e6a0000004200 */
[----:B------:R-:W-:Y:S02]  /*11c70*/  MUFU.EX2 R100, R100 ;  /* 0x0000006400647308 */ /* 0x000fe40000000800 */
[C---:B------:R-:W-:Y:S06]  /*11c80*/  HMMA.16816.F32 R32, R60.reuse, R28, R32 ;  /* 0x0000001c3c20723c */ /* 0x040fec0000001820 */
[----:B------:R-:W1:Y:S02]  /*11c90*/  MUFU.EX2 R94, R94 ;  /* 0x0000005e005e7308 */ /* 0x000e640000000800 */
[C---:B------:R-:W-:Y:S01]  /*11ca0*/  HMMA.16816.F32 R20, R60.reuse, R30, R20 ;  /* 0x0000001e3c14723c */ /* 0x040fe20000001814 */
[----:B------:R-:W3:Y:S05]  /*11cb0*/  LDSM.16.MT88.4 R28, [R233+0xd800] ;  /* 0x00d80000e91c783b */ /* 0x000eea0000004200 */
[----:B------:R-:W-:Y:S02]  /*11cc0*/  MUFU.EX2 R102, R102 ;  /* 0x0000006600667308 */ /* 0x000fe40000000800 */
[C---:B--2---:R-:W-:Y:S06]  /*11cd0*/  HMMA.16816.F32 R68, R60.reuse, R72, R68 ;  /* 0x000000483c44723c */ /* 0x044fec0000001844 */
[----:B------:R-:W-:Y:S02]  /*11ce0*/  MUFU.EX2 R84, R84 ;  /* 0x0000005400547308 */ /* 0x000fe40000000800 */
[----:B------:R-:W-:Y:S01]  /*11cf0*/  HMMA.16816.F32 R8, R60, R74, R8 ;  /* 0x0000004a3c08723c */ /* 0x000fe20000001808 */
[----:B------:R-:W2:Y:S05]  /*11d00*/  LDSM.16.MT88.4 R72, [R232+0xd800] ;  /* 0x00d80000e848783b */ /* 0x000eaa0000004200 */
[----:B------:R-:W-:Y:S01]  /*11d10*/  MUFU.EX2 R105, R105 ;  /* 0x0000006900697308 */ /* 0x000fe20000000800 */
[----:B------:R-:W-:-:S02]  /*11d20*/  F2FP.PACK_AB R60, R81, R199 ;  /* 0x000000c7513c723e */ /* 0x000fc400000000ff */
[C---:B-----5:R-:W-:Y:S01]  /*11d30*/  F2FP.PACK_AB R61, R83.reuse, R200 ;  /* 0x000000c8533d723e */ /* 0x060fe200000000ff */
[----:B------:R-:W-:Y:S01]  /*11d40*/  FADD.FTZ R83, R83, R198 ;  /* 0x000000c653537221 */ /* 0x000fe20000010000 */
[----:B------:R-:W-:Y:S02]  /*11d50*/  F2FP.PACK_AB R62, R85, R89 ;  /* 0x00000059553e723e */ /* 0x000fe400000000ff */
[----:B------:R-:W-:Y:S01]  /*11d60*/  F2FP.PACK_AB R63, R87, R90 ;  /* 0x0000005a573f723e */ /* 0x000fe200000000ff */
[----:B------:R-:W-:Y:S01]  /*11d70*/  MUFU.EX2 R82, R82 ;  /* 0x0000005200527308 */ /* 0x000fe20000000800 */
[----:B------:R-:W-:-:S04]  /*11d80*/  FADD.FTZ R83, R90, R83 ;  /* 0x000000535a537221 */ /* 0x000fc80000010000 */
[----:B------:R-:W-:Y:S01]  /*11d90*/  FADD.FTZ R87, R87, R83 ;  /* 0x0000005357577221 */ /* 0x000fe20000010000 */
[----:B-1----:R-:W-:Y:S02]  /*11da0*/  HMMA.16816.F32 R24, R60, R56, R24 ;  /* 0x000000383c18723c */ /* 0x002fe40000001818 */
[----:B------:R-:W1:Y:S01]  /*11db0*/  MUFU.EX2 R103, R103 ;  /* 0x0000006700677308 */ /* 0x000e620000000800 */
[----:B----4-:R-:W-:-:S05]  /*11dc0*/  FADD.FTZ R87, R97, R87 ;  /* 0x0000005761577221 */ /* 0x010fca0000010000 */
[C---:B------:R-:W-:Y:S01]  /*11dd0*/  HMMA.16816.F32 R4, R60.reuse, R58, R4 ;  /* 0x0000003a3c04723c */ /* 0x040fe20000001804 */
[----:B------:R-:W4:Y:S01]  /*11de0*/  LDSM.16.MT88.4 R56, [R234+0xe000] ;  /* 0x00e00000ea38783b */ /* 0x000f220000004200 */
[----:B------:R-:W5:Y:S06]  /*11df0*/  MUFU.EX2 R80, R80 ;  /* 0x0000005000507308 */ /* 0x000f6c0000000800 */
[C---:B------:R-:W-:Y:S02]  /*11e00*/  HMMA.16816.F32 R12, R60.reuse, R44, R12 ;  /* 0x0000002c3c0c723c */ /* 0x040fe4000000180c */
[----:B------:R-:W-:Y:S06]  /*11e10*/  MUFU.EX2 R108, R108 ;  /* 0x0000006c006c7308 */ /* 0x000fec0000000800 */
[C---:B------:R-:W-:Y:S01]  /*11e20*/  HMMA.16816.F32 R16, R60.reuse, R46, R16 ;  /* 0x0000002e3c10723c */ /* 0x040fe20000001810 */
[----:B------:R-:W1:Y:S01]  /*11e30*/  LDSM.16.MT88.4 R44, [R237+0xe000] ;  /* 0x00e00000ed2c783b */ /* 0x000e620000004200 */
[----:B------:R-:W1:Y:S06]  /*11e40*/  MUFU.EX2 R86, R86 ;  /* 0x0000005600567308 */ /* 0x000e6c0000000800 */
[C---:B---3--:R-:W-:Y:S02]  /*11e50*/  HMMA.16816.F32 R32, R60.reuse, R28, R32 ;  /* 0x0000001c3c20723c */ /* 0x048fe40000001820 */
[----:B------:R-:W-:Y:S06]  /*11e60*/  MUFU.EX2 R110, R110 ;  /* 0x0000006e006e7308 */ /* 0x000fec0000000800 */
[C---:B------:R-:W-:Y:S01]  /*11e70*/  HMMA.16816.F32 R20, R60.reuse, R30, R20 ;  /* 0x0000001e3c14723c */ /* 0x040fe20000001814 */
[----:B------:R-:W3:Y:S01]  /*11e80*/  LDSM.16.MT88.4 R28, [R233+0xe000] ;  /* 0x00e00000e91c783b */ /* 0x000ee20000004200 */
[----:B------:R-:W-:Y:S06]  /*11e90*/  MUFU.EX2 R88, R88 ;  /* 0x0000005800587308 */ /* 0x000fec0000000800 */
[C---:B--2---:R-:W-:Y:S02]  /*11ea0*/  HMMA.16816.F32 R68, R60.reuse, R72, R68 ;  /* 0x000000483c44723c */ /* 0x044fe40000001844 */
[----:B------:R-:W-:Y:S06]  /*11eb0*/  MUFU.EX2 R173, R173 ;  /* 0x000000ad00ad7308 */ /* 0x000fec0000000800 */
        /* <DEDUP_REMOVED lines=11> */
[----:B----4-:R-:W-:Y:S01]  /*11f70*/  HMMA.16816.F32 R24, R60, R56, R24 ;  /* 0x000000383c18723c */ /* 0x010fe20000001818 */
[----:B------:R-:W-:-:S04]  /*11f80*/  FADD.FTZ R94, R94, R93 ;  /* 0x0000005d5e5e7221 */ /* 0x000fc80000010000 */
[----:B-1----:R-:W-:Y:S01]  /*11f90*/  FADD.FTZ R94, R103, R94 ;  /* 0x0000005e675e7221 */ /* 0x002fe20000010000 */
[----:B------:R-:W-:Y:S02]  /*11fa0*/  MUFU.EX2 R106, R106 ;  /* 0x0000006a006a7308 */ /* 0x000fe40000000800 */
[----:B------:R-:W-:Y:S01]  /*11fb0*/  HMMA.16816.F32 R4, R60, R58, R4 ;  /* 0x0000003a3c04723c */ /* 0x000fe20000001804 */
[----:B------:R-:W1:Y:S01]  /*11fc0*/  LDSM.16.MT88.4 R56, [R234+0xe800] ;  /* 0x00e80000ea38783b */ /* 0x000e620000004200 */
[----:B-----5:R-:W-:-:S04]  /*11fd0*/  FADD.FTZ R94, R80, R94 ;  /* 0x0000005e505e7221 */ /* 0x020fc80000010000 */
[----:B------:R-:W-:Y:S02]  /*11fe0*/  MUFU.EX2 R52, R52 ;  /* 0x0000003400347308 */ /* 0x000fe40000000800 */
[C---:B------:R-:W-:Y:S06]  /*11ff0*/  HMMA.16816.F32 R12, R60.reuse, R44, R12 ;  /* 0x0000002c3c0c723c */ /* 0x040fec000000180c */
[----:B------:R-:W-:Y:S02]  /*12000*/  MUFU.EX2 R54, R54 ;  /* 0x0000003600367308 */ /* 0x000fe40000000800 */
[C---:B------:R-:W-:Y:S01]  /*12010*/  HMMA.16816.F32 R16, R60.reuse, R46, R16 ;  /* 0x0000002e3c10723c */ /* 0x040fe20000001810 */
[----:B------:R-:W4:Y:S05]  /*12020*/  LDSM.16.MT88.4 R44, [R237+0xe800] ;  /* 0x00e80000ed2c783b */ /* 0x000f2a0000004200 */
[----:B------:R5:W-:Y:S02]  /*12030*/  MUFU.EX2 R2, R109 ;  /* 0x0000006d00027308 */ /* 0x000be40000000800 */
[C---:B---3--:R-:W-:Y:S06]  /*12040*/  HMMA.16816.F32 R32, R60.reuse, R28, R32 ;  /* 0x0000001c3c20723c */ /* 0x048fec0000001820 */
[----:B------:R-:W-:Y:S02]  /*12050*/  MUFU.EX2 R0, R112 ;  /* 0x0000007000007308 */ /* 0x000fe40000000800 */
[----:B------:R-:W-:Y:S01]  /*12060*/  HMMA.16816.F32 R20, R60, R30, R20 ;  /* 0x0000001e3c14723c */ /* 0x000fe20000001814 */
[----:B------:R-:W3:Y:S01]  /*12070*/  LDSM.16.MT88.4 R28, [R233+0xe800] ;  /* 0x00e80000e91c783b */ /* 0x000ee20000004200 */
[----:B-----5:R-:W-:-:S04]  /*12080*/  FADD.FTZ R109, R155, R154 ;  /* 0x0000009a9b6d7221 */ /* 0x020fc80000010000 */
[----:B------:R-:W-:Y:S02]  /*12090*/  MUFU.EX2 R3, R3 ;  /* 0x0000000300037308 */ /* 0x000fe40000000800 */
[----:B--2---:R-:W-:Y:S01]  /*120a0*/  HMMA.16816.F32 R68, R60, R72, R68 ;  /* 0x000000483c44723c */ /* 0x004fe20000001844 */
[----:B------:R-:W-:-:S04]  /*120b0*/  FADD.FTZ R109, R53, R109 ;  /* 0x0000006d356d7221 */ /* 0x000fc80000010000 */
[----:B------:R-:W-:Y:S01]  /*120c0*/  FADD.FTZ R109, R76, R109 ;  /* 0x0000006d4c6d7221 */ /* 0x000fe20000010000 */
[----:B------:R-:W-:Y:S02]  /*120d0*/  MUFU.EX2 R107, R107 ;  /* 0x0000006b006b7308 */ /* 0x000fe40000000800 */
[----:B------:R-:W-:Y:S01]  /*120e0*/  HMMA.16816.F32 R8, R60, R74, R8 ;  /* 0x0000004a3c08723c */ /* 0x000fe20000001808 */
[----:B------:R-:W2:Y:S01]  /*120f0*/  LDSM.16.MT88.4 R72, [R232+0xe800] ;  /* 0x00e80000e848783b */ /* 0x000ea20000004200 */
[----:B------:R-:W-:Y:S02]  /*12100*/  FADD.FTZ R77, R77, R109 ;  /* 0x0000006d4d4d7221 */ /* 0x000fe40000010000 */
[----:B------:R-:W-:Y:S02]  /*12110*/  FFMA.FTZ R76, R127, c[0x0][0x23c], -R130 ;  /* 0x00008f007f4c7a23 */ /* 0x000fe40000010882 */
[----:B------:R-:W-:Y:S01]  /*12120*/  FADD.FTZ R77, R78, R77 ;  /* 0x0000004d4e4d7221 */ /* 0x000fe20000010000 */
[----:B------:R-:W-:Y:S01]  /*12130*/  F2FP.PACK_AB R60, R84, R102 ;  /* 0x00000066543c723e */ /* 0x000fe200000000ff */
[----:B------:R-:W-:Y:S01]  /*12140*/  MUFU.EX2 R53, R131 ;  /* 0x0000008300357308 */ /* 0x000fe20000000800 */
[----:B------:R-:W-:Y:S01]  /*12150*/  F2FP.PACK_AB R61, R80, R103 ;  /* 0x00000067503d723e */ /* 0x000fe200000000ff */
[----:B------:R-:W-:Y:S01]  /*12160*/  FADD.FTZ R79, R79, R77 ;  /* 0x0000004d4f4f7221 */ /* 0x000fe20000010000 */
[----:B------:R-:W-:Y:S01]  /*12170*/  F2FP.PACK_AB R62, R82, R105 ;  /* 0x00000069523e723e */ /* 0x000fe200000000ff */
[----:B------:R-:W-:Y:S01]  /*12180*/  FFMA.FTZ R77, R120, c[0x0][0x23c], -R179 ;  /* 0x00008f00784d7a23 */ /* 0x000fe200000108b3 */
[----:B------:R-:W-:Y:S01]  /*12190*/  F2FP.PACK_AB R63, R86, R108 ;  /* 0x0000006c563f723e */ /* 0x000fe200000000ff */
[----:B------:R-:W-:-:S02]  /*121a0*/  FADD.FTZ R79, R191, R79 ;  /* 0x0000004fbf4f7221 */ /* 0x000fc40000010000 */
[----:B------:R-:W-:Y:S01]  /*121b0*/  MUFU.EX2 R55, R126 ;  /* 0x0000007e00377308 */ /* 0x000fe20000000800 */
[----:B------:R-:W-:Y:S02]  /*121c0*/  FADD.FTZ R108, R108, R94 ;  /* 0x0000005e6c6c7221 */ /* 0x000fe40000010000 */
[----:B------:R-:W-:Y:S01]  /*121d0*/  FADD.FTZ R192, R192, R79 ;  /* 0x0000004fc0c07221 */ /* 0x000fe20000010000 */
[C---:B-1----:R-:W-:Y:S01]  /*121e0*/  HMMA.16816.F32 R24, R60.reuse, R56, R24 ;  /* 0x000000383c18723c */ /* 0x042fe20000001818 */
[----:B------:R-:W-:Y:S02]  /*121f0*/  FADD.FTZ R108, R86, R108 ;  /* 0x0000006c566c7221 */ /* 0x000fe40000010000 */
[----:B------:R-:W-:Y:S01]  /*12200*/  FADD.FTZ R192, R194, R192 ;  /* 0x000000c0c2c07221 */ /* 0x000fe20000010000 */
[----:B------:R-:W-:Y:S01]  /*12210*/  MUFU.EX2 R76, R76 ;  /* 0x0000004c004c7308 */ /* 0x000fe20000000800 */
[--C-:B------:R-:W-:Y:S02]  /*12220*/  FFMA.FTZ R78, R113, c[0x0][0x23c], -R179.reuse ;  /* 0x00008f00714e7a23 */ /* 0x100fe400000108b3 */
[----:B------:R-:W-:Y:S01]  /*12230*/  FADD.FTZ R196, R196, R192 ;  /* 0x000000c0c4c47221 */ /* 0x000fe20000010000 */
[----:B------:R-:W-:Y:S01]  /*12240*/  HMMA.16816.F32 R4, R60, R58, R4 ;  /* 0x0000003a3c04723c */ /* 0x000fe20000001804 */
[----:B------:R-:W1:Y:S01]  /*12250*/  LDSM.16.MT88.4 R56, [R234+0xf000] ;  /* 0x00f00000ea38783b */ /* 0x000e620000004200 */
[----:B------:R-:W-:-:S02]  /*12260*/  FFMA.FTZ R79, R116, c[0x0][0x23c], -R179 ;  /* 0x00008f00744f7a23 */ /* 0x000fc400000108b3 */
[----:B------:R-:W-:Y:S01]  /*12270*/  FADD.FTZ R196, R199, R196 ;  /* 0x000000c4c7c47221 */ /* 0x000fe20000010000 */
[----:B------:R-:W-:Y:S03]  /*12280*/  MUFU.EX2 R77, R77 ;  /* 0x0000004d004d7308 */ /* 0x000fe60000000800 */
[----:B----4-:R-:W-:Y:S01]  /*12290*/  HMMA.16816.F32 R12, R60, R44, R12 ;  /* 0x0000002c3c0c723c */ /* 0x010fe2000000180c */
[----:B------:R-:W-:-:S04]  /*122a0*/  FADD.FTZ R81, R81, R196 ;  /* 0x000000c451517221 */ /* 0x000fc80000010000 */
[----:B------:R-:W-:Y:S01]  /*122b0*/  FADD.FTZ R81, R89, R81 ;  /* 0x0000005159517221 */ /* 0x000fe20000010000 */
[----:B------:R-:W4:Y:S02]  /*122c0*/  MUFU.EX2 R78, R78 ;  /* 0x0000004e004e7308 */ /* 0x000f240000000800 */
[----:B------:R-:W-:Y:S01]  /*122d0*/  HMMA.16816.F32 R16, R60, R46, R16 ;  /* 0x0000002e3c10723c */ /* 0x000fe20000001810 */
[----:B------:R-:W5:Y:S01]  /*122e0*/  LDSM.16.MT88.4 R44, [R237+0xf000] ;  /* 0x00f00000ed2c783b */ /* 0x000f620000004200 */
[----:B------:R-:W-:-:S04]  /*122f0*/  FADD.FTZ R85, R85, R81 ;  /* 0x0000005155557221 */ /* 0x000fc80000010000 */
[----:B------:R-:W-:Y:S01]  /*12300*/  FADD.FTZ R95, R95, R85 ;  /* 0x000000555f5f7221 */ /* 0x000fe20000010000 */
[----:B------:R-:W-:Y:S01]  /*12310*/  MUFU.EX2 R79, R79 ;  /* 0x0000004f004f7308 */ /* 0x000fe20000000800 */
[----:B---3--:R-:W-:Y:S02]  /*12320*/  HMMA.16816.F32 R32, R60, R28, R32 ;  /* 0x0000001c3c20723c */ /* 0x008fe40000001820 */
[----:B------:R-:W-:-:S04]  /*12330*/  FADD.FTZ R95, R92, R95 ;  /* 0x0000005f5c5f7221 */ /* 0x000fc80000010000 */
[----:B------:R-:W-:Y:S01]  /*12340*/  FADD.FTZ R99, R99, R95 ;  /* 0x0000005f63637221 */ /* 0x000fe20000010000 */
[----:B------:R-:W3:Y:S01]  /*12350*/  MUFU.EX2 R252, R252 ;  /* 0x000000fc00fc7308 */ /* 0x000ee20000000800 */
[----:B------:R-:W-:Y:S01]  /*12360*/  HMMA.16816.F32 R20, R60, R30, R20 ;  /* 0x0000001e3c14723c */ /* 0x000fe20000001814 */
[----:B------:R-:W5:Y:S01]  /*12370*/  LDSM.16.MT88.4 R28, [R233+0xf000] ;  /* 0x00f00000e91c783b */ /* 0x000f620000004200 */
[----:B------:R-:W-:Y:S01]  /*12380*/  FADD.FTZ R99, R96, R99 ;  /* 0x0000006360637221 */ /* 0x000fe20000010000 */
[----:B----4-:R-:W-:-:S03]  /*12390*/  F2FP.PACK_AB R144, R78, R77 ;  /* 0x0000004d4e90723e */ /* 0x010fc600000000ff */
[----:B------:R-:W-:Y:S01]  /*123a0*/  FADD.FTZ R102, R102, R99 ;  /* 0x0000006366667221 */ /* 0x000fe20000010000 */
[----:B------:R-:W-:Y:S01]  /*123b0*/  MUFU.EX2 R251, R251 ;  /* 0x000000fb00fb7308 */ /* 0x000fe20000000800 */
[----:B--2---:R-:W-:Y:S02]  /*123c0*/  HMMA.16816.F32 R8, R60, R74, R8 ;  /* 0x0000004a3c08723c */ /* 0x004fe40000001808 */
[----:B------:R-:W-:-:S04]  /*123d0*/  FADD.FTZ R102, R84, R102 ;  /* 0x0000006654667221 */ /* 0x000fc80000010000 */
[----:B------:R-:W-:Y:S01]  /*123e0*/  FADD.FTZ R102, R105, R102 ;  /* 0x0000006669667221 */ /* 0x000fe20000010000 */
[----:B---3--:R-:W-:Y:S01]  /*123f0*/  F2FP.PACK_AB R146, R252, R79 ;  /* 0x0000004ffc92723e */ /* 0x008fe200000000ff */
[--C-:B------:R-:W-:Y:S01]  /*12400*/  FFMA.FTZ R75, R40, c[0x0][0x23c], -R179.reuse ;  /* 0x00008f00284b7a23 */ /* 0x100fe200000108b3 */
[----:B------:R-:W-:Y:S01]  /*12410*/  HMMA.16816.F32 R68, R60, R72, R68 ;  /* 0x000000483c44723c */ /* 0x000fe20000001844 */
[----:B------:R-:W2:Y:S01]  /*12420*/  LDSM.16.MT88.4 R40, [R237+0xf800] ;  /* 0x00f80000ed28783b */ /* 0x000ea20000004200 */
[--C-:B------:R-:W-:Y:S02]  /*12430*/  FFMA.FTZ R74, R181, c[0x0][0x23c], -R179.reuse ;  /* 0x00008f00b54a7a23 */ /* 0x100fe400000108b3 */
[----:B------:R-:W-:Y:S01]  /*12440*/  FADD.FTZ R82, R82, R102 ;  /* 0x0000006652527221 */ /* 0x000fe20000010000 */
[----:B------:R-:W-:Y:S02]  /*12450*/  MUFU.EX2 R75, R75 ;  /* 0x0000004b004b7308 */ /* 0x000fe40000000800 */
[----:B------:R-:W-:Y:S01]  /*12460*/  F2FP.PACK_AB R60, R88, R110 ;  /* 0x0000006e583c723e */ /* 0x000fe200000000ff */
[--C-:B------:R-:W-:Y:S01]  /*12470*/  FFMA.FTZ R72, R171, c[0x0][0x23c], -R179.reuse ;  /* 0x00008f00ab487a23 */ /* 0x100fe200000108b3 */
[----:B------:R-:W-:Y:S01]  /*12480*/  F2FP.PACK_AB R61, R202, R111 ;  /* 0x0000006fca3d723e */ /* 0x000fe200000000ff */
[----:B------:R-:W-:Y:S01]  /*12490*/  FFMA.FTZ R73, R48, c[0x0][0x23c], -R179 ;  /* 0x00008f0030497a23 */ /* 0x000fe200000108b3 */
[----:B------:R-:W-:Y:S01]  /*124a0*/  F2FP.PACK_AB R62, R201, R173 ;  /* 0x000000adc93e723e */ /* 0x000fe200000000ff */
[----:B------:R-:W-:Y:S01]  /*124b0*/  FADD.FTZ R82, R110, R82 ;  /* 0x000000526e527221 */ /* 0x000fe20000010000 */
[----:B------:R-:W-:Y:S01]  /*124c0*/  F2FP.PACK_AB R63, R52, R106 ;  /* 0x0000006a343f723e */ /* 0x000fe200000000ff */
[----:B------:R-:W3:Y:S01]  /*124d0*/  MUFU.EX2 R72, R72 ;  /* 0x0000004800487308 */ /* 0x000ee20000000800 */
[----:B------:R-:W-:-:S02]  /*124e0*/  FADD.FTZ R111, R111, R108 ;  /* 0x0000006c6f6f7221 */ /* 0x000fc40000010000 */
[----:B------:R-:W-:Y:S02]  /*124f0*/  FADD.FTZ R88, R88, R82 ;  /* 0x0000005258587221 */ /* 0x000fe40000010000 */
[----:B------:R-:W-:Y:S01]  /*12500*/  FADD.FTZ R111, R202, R111 ;  /* 0x0000006fca6f7221 */ /* 0x000fe20000010000 */
[C---:B-1----:R-:W-:Y:S01]  /*12510*/  HMMA.16816.F32 R24, R60.reuse, R56, R24 ;  /* 0x000000383c18723c */ /* 0x042fe20000001818 */
[----:B------:R-:W-:Y:S01]  /*12520*/  FADD.FTZ R88, R173, R88 ;  /* 0x00000058ad587221 */ /* 0x000fe20000010000 */
[----:B------:R-:W1:Y:S01]  /*12530*/  MUFU.EX2 R73, R73 ;  /* 0x0000004900497308 */ /* 0x000e620000000800 */
[----:B------:R-:W-:Y:S02]  /*12540*/  FADD.FTZ R106, R106, R111 ;  /* 0x0000006f6a6a7221 */ /* 0x000fe40000010000 */
[----:B------:R-:W-:Y:S02]  /*12550*/  FADD.FTZ R201, R201, R88 ;  /* 0x00000058c9c97221 */ /* 0x000fe40000010000 */
[--C-:B------:R-:W-:Y:S01]  /*12560*/  FFMA.FTZ R56, R175, c[0x0][0x23c], -R130.reuse ;  /* 0x00008f00af387a23 */ /* 0x100fe20000010882 */
[----:B------:R-:W-:Y:S01]  /*12570*/  HMMA.16816.F32 R4, R60, R58, R4 ;  /* 0x0000003a3c04723c */ /* 0x000fe20000001804 */
[----:B------:R-:W-:Y:S01]  /*12580*/  FFMA.FTZ R57, R50, c[0x0][0x23c], -R130 ;  /* 0x00008f0032397a23 */ /* 0x000fe20000010882 */
[----:B------:R-:W4:Y:S01]  /*12590*/  MUFU.EX2 R74, R74 ;  /* 0x0000004a004a7308 */ /* 0x000f220000000800 */
[----:B------:R-:W-:Y:S01]  /*125a0*/  LDSM.16.MT88.4 R48, [R232+0xf800] ;  /* 0x00f80000e830783b */ /* 0x000fe20000004200 */
[----:B------:R-:W-:-:S02]  /*125b0*/  FADD.FTZ R106, R52, R106 ;  /* 0x0000006a346a7221 */ /* 0x000fc40000010000 */
[----:B---3--:R-:W-:Y:S02]  /*125c0*/  FADD.FTZ R201, R72, R201 ;  /* 0x000000c948c97221 */ /* 0x008fe40000010000 */
[--C-:B------:R-:W-:Y:S01]  /*125d0*/  FFMA.FTZ R58, R183, c[0x0][0x23c], -R130.reuse ;  /* 0x00008f00b73a7a23 */ /* 0x100fe20000010882 */
[----:B-----5:R-:W-:Y:S01]  /*125e0*/  HMMA.16816.F32 R12, R60, R44, R12 ;  /* 0x0000002c3c0c723c */ /* 0x020fe2000000180c */
[----:B------:R-:W-:Y:S01]  /*125f0*/  FFMA.FTZ R59, R36, c[0x0][0x23c], -R130 ;  /* 0x00008f00243b7a23 */ /* 0x000fe20000010882 */
[----:B------:R-:W3:Y:S01]  /*12600*/  MUFU.EX2 R56, R56 ;  /* 0x0000003800387308 */ /* 0x000ee20000000800 */
[C---:B-1----:R-:W-:Y:S01]  /*12610*/  F2FP.PACK_AB R36, R73.reuse, R72 ;  /* 0x000000484924723e */ /* 0x042fe200000000ff */
[----:B------:R-:W-:-:S04]  /*12620*/  FADD.FTZ R73, R73, R201 ;  /* 0x000000c949497221 */ /* 0x000fc80000010000 */
[----:B------:R-:W-:Y:S01]  /*12630*/  HMMA.16816.F32 R16, R60, R46, R16 ;  /* 0x0000002e3c10723c */ /* 0x000fe20000001810 */
[----:B------:R-:W1:Y:S01]  /*12640*/  LDSM.16.MT88.4 R44, [R234+0xf800] ;  /* 0x00f80000ea2c783b */ /* 0x000e620000004200 */
[----:B------:R-:W5:Y:S01]  /*12650*/  MUFU.EX2 R57, R57 ;  /* 0x0000003900397308 */ /* 0x000f620000000800 */
[----:B----4-:R-:W-:Y:S01]  /*12660*/  F2FP.PACK_AB R38, R75, R74 ;  /* 0x0000004a4b26723e */ /* 0x010fe200000000ff */
[----:B------:R-:W-:-:S04]  /*12670*/  FADD.FTZ R73, R74, R73 ;  /* 0x000000494a497221 */ /* 0x000fc80000010000 */
[----:B------:R-:W-:Y:S01]  /*12680*/  HMMA.16816.F32 R32, R60, R28, R32 ;  /* 0x0000001c3c20723c */ /* 0x000fe20000001820 */
[----:B------:R-:W-:Y:S01]  /*12690*/  FADD.FTZ R75, R75, R73 ;  /* 0x000000494b4b7221 */ /* 0x000fe20000010000 */
[----:B------:R-:W4:Y:S01]  /*126a0*/  MUFU.EX2 R58, R58 ;  /* 0x0000003a003a7308 */ /* 0x000f220000000800 */
[----:B---3--:R-:W-:-:S05]  /*126b0*/  FADD.FTZ R106, R56, R106 ;  /* 0x0000006a386a7221 */ /* 0x008fca0000010000 */
[----:B------:R-:W-:Y:S01]  /*126c0*/  HMMA.16816.F32 R20, R60, R30, R20 ;  /* 0x0000001e3c14723c */ /* 0x000fe20000001814 */
[----:B------:R-:W3:Y:S01]  /*126d0*/  LDSM.16.MT88.4 R28, [R233+0xf800] ;  /* 0x00f80000e91c783b */ /* 0x000ee20000004200 */
[----:B------:R-:W2:Y:S01]  /*126e0*/  MUFU.EX2 R59, R59 ;  /* 0x0000003b003b7308 */ /* 0x000ea20000000800 */
[C---:B-----5:R-:W-:Y:S01]  /*126f0*/  F2FP.PACK_AB R37, R57.reuse, R56 ;  /* 0x000000383925723e */ /* 0x060fe200000000ff */
[----:B------:R-:W-:-:S04]  /*12700*/  FADD.FTZ R57, R57, R106 ;  /* 0x0000006a39397221 */ /* 0x000fc80000010000 */
[----:B------:R-:W-:Y:S01]  /*12710*/  HMMA.16816.F32 R68, R60, R64, R68 ;  /* 0x000000403c44723c */ /* 0x000fe20000001844 */
[----:B----4-:R-:W-:-:S06]  /*12720*/  FADD.FTZ R57, R58, R57 ;  /* 0x000000393a397221 */ /* 0x010fcc0000010000 */
[--C-:B------:R-:W-:Y:S01]  /*12730*/  FFMA.FTZ R64, R91, c[0x0][0x23c], -R130.reuse ;  /* 0x00008f005b407a23 */ /* 0x100fe20000010882 */
[----:B------:R-:W-:Y:S01]  /*12740*/  HMMA.16816.F32 R8, R60, R66, R8 ;  /* 0x000000423c08723c */ /* 0x000fe20000001808 */
[--C-:B------:R-:W-:Y:S01]  /*12750*/  FFMA.FTZ R65, R182, c[0x0][0x23c], -R130.reuse ;  /* 0x00008f00b6417a23 */ /* 0x100fe20000010882 */
[C---:B--2---:R-:W-:Y:S01]  /*12760*/  F2FP.PACK_AB R39, R59.reuse, R58 ;  /* 0x0000003a3b27723e */ /* 0x044fe200000000ff */
[----:B------:R-:W2:Y:S01]  /*12770*/  MUFU.EX2 R60, R184 ;  /* 0x000000b8003c7308 */ /* 0x000ea20000000800 */
[----:B------:R-:W-:Y:S02]  /*12780*/  FFMA.FTZ R91, R114, c[0x0][0x23c], -R179 ;  /* 0x00008f00725b7a23 */ /* 0x000fe400000108b3 */
[----:B------:R-:W-:Y:S02]  /*12790*/  FADD.FTZ R59, R59, R57 ;  /* 0x000000393b3b7221 */ /* 0x000fe40000010000 */
[--C-:B------:R-:W-:Y:S01]  /*127a0*/  FFMA.FTZ R61, R180, c[0x0][0x23c], -R179.reuse ;  /* 0x00008f00b43d7a23 */ /* 0x100fe200000108b3 */
[----:B------:R-:W-:Y:S01]  /*127b0*/  HMMA.16816.F32 R12, R36, R40, R12 ;  /* 0x00000028240c723c */ /* 0x000fe2000000180c */
[----:B------:R-:W-:Y:S01]  /*127c0*/  FFMA.FTZ R62, R98, c[0x0][0x23c], -R179 ;  /* 0x00008f00623e7a23 */ /* 0x000fe200000108b3 */
[----:B------:R-:W-:Y:S01]  /*127d0*/  MUFU.EX2 R64, R64 ;  /* 0x0000004000407308 */ /* 0x000fe20000000800 */
[----:B------:R-:W-:-:S02]  /*127e0*/  FFMA.FTZ R63, R186, c[0x0][0x23c], -R130 ;  /* 0x00008f00ba3f7a23 */ /* 0x000fc40000010882 */
[--C-:B------:R-:W-:Y:S02]  /*127f0*/  FFMA.FTZ R66, R101, c[0x0][0x23c], -R130.reuse ;  /* 0x00008f0065427a23 */ /* 0x100fe40000010882 */
[----:B------:R-:W-:Y:S01]  /*12800*/  FFMA.FTZ R67, R174, c[0x0][0x23c], -R130 ;  /* 0x00008f00ae437a23 */ /* 0x000fe20000010882 */
[C---:B------:R-:W-:Y:S01]  /*12810*/  HMMA.16816.F32 R16, R36.reuse, R42, R16 ;  /* 0x0000002a2410723c */ /* 0x040fe20000001810 */
[----:B------:R-:W4:Y:S01]  /*12820*/  LDSM.16.MT88.4 R40, [R237+0x10000] ;  /* 0x01000000ed28783b */ /* 0x000f220000004200 */
[----:B------:R-:W-:Y:S01]  /*12830*/  MUFU.EX2 R61, R61 ;  /* 0x0000003d003d7308 */ /* 0x000fe20000000800 */
[--C-:B------:R-:W-:Y:S02]  /*12840*/  FFMA.FTZ R98, R129, c[0x0][0x23c], -R179.reuse ;  /* 0x00008f0081627a23 */ /* 0x100fe400000108b3 */
[----:B------:R-:W-:Y:S02]  /*12850*/  FFMA.FTZ R101, R121, c[0x0][0x23c], -R179 ;  /* 0x00008f0079657a23 */ /* 0x000fe400000108b3 */
[----:B--2---:R-:W-:Y:S01]  /*12860*/  FADD.FTZ R75, R60, R75 ;  /* 0x0000004b3c4b7221 */ /* 0x004fe20000010000 */
[C---:B-1----:R-:W-:Y:S02]  /*12870*/  HMMA.16816.F32 R24, R36.reuse, R44, R24 ;  /* 0x0000002c2418723c */ /* 0x042fe40000001818 */
[----:B------:R-:W-:Y:S06]  /*12880*/  MUFU.EX2 R62, R62 ;  /* 0x0000003e003e7308 */ /* 0x000fec0000000800 */
[C---:B------:R-:W-:Y:S01]  /*12890*/  HMMA.16816.F32 R4, R36.reuse, R46, R4 ;  /* 0x0000002e2404723c */ /* 0x040fe20000001804 */
[----:B------:R-:W1:Y:S01]  /*128a0*/  LDSM.16.MT88.4 R44, [R234+0x10000] ;  /* 0x01000000ea2c783b */ /* 0x000e620000004200 */
[----:B------:R-:W2:Y:S06]  /*128b0*/  MUFU.EX2 R63, R63 ;  /* 0x0000003f003f7308 */ /* 0x000eac0000000800 */
[C---:B---3--:R-:W-:Y:S02]  /*128c0*/  HMMA.16816.F32 R32, R36.reuse, R28, R32 ;  /* 0x0000001c2420723c */ /* 0x048fe40000001820 */
[----:B------:R-:W-:Y:S06]  /*128d0*/  MUFU.EX2 R65, R65 ;  /* 0x0000004100417308 */ /* 0x000fec0000000800 */
[----:B------:R-:W-:Y:S01]  /*128e0*/  HMMA.16816.F32 R20, R36, R30, R20 ;  /* 0x0000001e2414723c */ /* 0x000fe20000001814 */
[----:B------:R-:W3:Y:S01]  /*128f0*/  LDSM.16.MT88.4 R28, [R233+0x10000] ;  /* 0x01000000e91c783b */ /* 0x000ee20000004200 */
[----:B------:R-:W5:Y:S01]  /*12900*/  MUFU.EX2 R66, R66 ;  /* 0x0000004200427308 */ /* 0x000f620000000800 */
[----:B--2---:R-:W-:-:S05]  /*12910*/  FADD.FTZ R59, R63, R59 ;  /* 0x0000003b3f3b7221 */ /* 0x004fca0000010000 */
[C---:B------:R-:W-:Y:S02]  /*12920*/  HMMA.16816.F32 R68, R36.reuse, R48, R68 ;  /* 0x000000302444723c */ /* 0x040fe40000001844 */
[----:B------:R-:W-:Y:S05]  /*12930*/  MUFU.EX2 R67, R67 ;  /* 0x0000004300437308 */ /* 0x000fea0000000800 */
[--C-:B------:R-:W-:Y:S01]  /*12940*/  FFMA.FTZ R48, R172, c[0x0][0x23c], -R179.reuse ;  /* 0x00008f00ac307a23 */ /* 0x100fe200000108b3 */
[----:B------:R-:W-:Y:S01]  /*12950*/  HMMA.16816.F32 R8, R36, R50, R8 ;  /* 0x000000322408723c */ /* 0x000fe20000001808 */
[--C-:B------:R-:W-:Y:S01]  /*12960*/  FFMA.FTZ R49, R104, c[0x0][0x23c], -R179.reuse ;  /* 0x00008f0068317a23 */ /* 0x100fe200000108b3 */
[----:B------:R-:W-:Y:S01]  /*12970*/  MUFU.EX2 R91, R91 ;  /* 0x0000005b005b7308 */ /* 0x000fe20000000800 */
[----:B------:R-:W-:-:S04]  /*12980*/  FFMA.FTZ R104, R125, c[0x0][0x23c], -R179 ;  /* 0x00008f007d687a23 */ /* 0x000fc800000108b3 */
[----:B------:R-:W-:Y:S01]  /*12990*/  F2FP.PACK_AB R36, R54, R60 ;  /* 0x0000003c3624723e */ /* 0x000fe200000000ff */
[--C-:B------:R-:W-:Y:S01]  /*129a0*/  FFMA.FTZ R50, R168, c[0x0][0x23c], -R179.reuse ;  /* 0x00008f00a8327a23 */ /* 0x100fe200000108b3 */
[----:B------:R-:W-:Y:S01]  /*129b0*/  F2FP.PACK_AB R37, R64, R63 ;  /* 0x0000003f4025723e */ /* 0x000fe200000000ff */
[----:B------:R-:W-:Y:S01]  /*129c0*/  FFMA.FTZ R51, R169, c[0x0][0x23c], -R179 ;  /* 0x00008f00a9337a23 */ /* 0x000fe200000108b3 */
[----:B------:R-:W-:Y:S01]  /*129d0*/  F2FP.PACK_AB R38, R62, R61 ;  /* 0x0000003d3e26723e */ /* 0x000fe200000000ff */
[----:B------:R-:W2:Y:S01]  /*129e0*/  MUFU.EX2 R48, R48 ;  /* 0x0000003000307308 */ /* 0x000ea20000000800 */
[----:B-----5:R-:W-:Y:S01]  /*129f0*/  F2FP.PACK_AB R39, R66, R65 ;  /* 0x000000414227723e */ /* 0x020fe200000000ff */
[----:B------:R-:W-:Y:S02]  /*12a00*/  FADD.FTZ R54, R54, R75 ;  /* 0x0000004b36367221 */ /* 0x000fe40000010000 */
[----:B------:R-:W-:Y:S02]  /*12a10*/  FADD.FTZ R64, R64, R59 ;  /* 0x0000003b40407221 */ /* 0x000fe40000010000 */
[----:B------:R-:W-:-:S02]  /*12a20*/  FADD.FTZ R54, R61, R54 ;  /* 0x000000363d367221 */ /* 0x000fc40000010000 */
[C---:B----4-:R-:W-:Y:S01]  /*12a30*/  HMMA.16816.F32 R12, R36.reuse, R40, R12 ;  /* 0x00000028240c723c */ /* 0x050fe2000000180c */
[----:B------:R-:W4:Y:S01]  /*12a40*/  MUFU.EX2 R49, R49 ;  /* 0x0000003100317308 */ /* 0x000f220000000800 */
[----:B------:R-:W-:Y:S02]  /*12a50*/  FADD.FTZ R64, R65, R64 ;  /* 0x0000004041407221 */ /* 0x000fe40000010000 */
[----:B------:R-:W-:Y:S02]  /*12a60*/  FADD.FTZ R62, R62, R54 ;  /* 0x000000363e3e7221 */ /* 0x000fe40000010000 */
[----:B------:R-:W-:Y:S02]  /*12a70*/  FADD.FTZ R66, R66, R64 ;  /* 0x0000004042427221 */ /* 0x000fe40000010000 */
[----:B------:R-:W-:Y:S01]  /*12a80*/  HMMA.16816.F32 R16, R36, R42, R16 ;  /* 0x0000002a2410723c */ /* 0x000fe20000001810 */
[----:B------:R-:W5:Y:S01]  /*12a90*/  LDSM.16.MT88.4 R40, [R232+0x10000] ;  /* 0x01000000e828783b */ /* 0x000f620000004200 */
[----:B------:R-:W-:Y:S01]  /*12aa0*/  MUFU.EX2 R50, R50 ;  /* 0x0000003200327308 */ /* 0x000fe20000000800 */
[----:B--2---:R-:W-:-:S02]  /*12ab0*/  FADD.FTZ R62, R48, R62 ;  /* 0x0000003e303e7221 */ /* 0x004fc40000010000 */
[----:B------:R-:W-:-:S03]  /*12ac0*/  FADD.FTZ R66, R67, R66 ;  /* 0x0000004243427221 */ /* 0x000fc60000010000 */
[C---:B-1----:R-:W-:Y:S02]  /*12ad0*/  HMMA.16816.F32 R24, R36.reuse, R44, R24 ;  /* 0x0000002c2418723c */ /* 0x042fe40000001818 */
[----:B------:R-:W1:Y:S06]  /*12ae0*/  MUFU.EX2 R51, R51 ;  /* 0x0000003300337308 */ /* 0x000e6c0000000800 */
[C---:B------:R-:W-:Y:S01]  /*12af0*/  HMMA.16816.F32 R4, R36.reuse, R46, R4 ;  /* 0x0000002e2404723c */ /* 0x040fe20000001804 */
[----:B------:R-:W2:Y:S01]  /*12b00*/  LDSM.16.MT88.4 R44, [R237+0x10800] ;  /* 0x01080000ed2c783b */ /* 0x000ea20000004200 */
[----:B------:R-:W1:Y:S06]  /*12b10*/  MUFU.EX2 R98, R98 ;  /* 0x0000006200627308 */ /* 0x000e6c0000000800 */
[C---:B---3--:R-:W-:Y:S02]  /*12b20*/  HMMA.16816.F32 R32, R36.reuse, R28, R32 ;  /* 0x0000001c2420723c */ /* 0x048fe40000001820 */
[----:B------:R-:W-:Y:S06]  /*12b30*/  MUFU.EX2 R101, R101 ;  /* 0x0000006500657308 */ /* 0x000fec0000000800 */
[C---:B------:R-:W-:Y:S01]  /*12b40*/  HMMA.16816.F32 R20, R36.reuse, R30, R20 ;  /* 0x0000001e2414723c */ /* 0x040fe20000001814 */
[----:B------:R-:W3:Y:S01]  /*12b50*/  LDSM.16.MT88.4 R28, [R234+0x10800] ;  /* 0x01080000ea1c783b */ /* 0x000ee20000004200 */
[----:B------:R-:W1:Y:S06]  /*12b60*/  MUFU.EX2 R104, R104 ;  /* 0x0000006800687308 */ /* 0x000e6c0000000800 */
[C---:B-----5:R-:W-:Y:S07]  /*12b70*/  HMMA.16816.F32 R68, R36.reuse, R40, R68 ;  /* 0x000000282444723c */ /* 0x060fee0000001844 */
[C---:B----4-:R-:W-:Y:S01]  /*12b80*/  F2FP.PACK_AB R40, R49.reuse, R48 ;  /* 0x000000303128723e */ /* 0x050fe200000000ff */
[----:B------:R-:W-:Y:S01]  /*12b90*/  HMMA.16816.F32 R8, R36, R42, R8 ;  /* 0x0000002a2408723c */ /* 0x000fe20000001808 */
[----:B------:R-:W4:Y:S01]  /*12ba0*/  LDSM.16.MT88.4 R36, [R233+0x10800] ;  /* 0x01080000e924783b */ /* 0x000f220000004200 */
[----:B------:R-:W-:Y:S01]  /*12bb0*/  F2FP.PACK_AB R41, R2, R67 ;  /* 0x000000430229723e */ /* 0x000fe200000000ff */
[----:B------:R-:W-:-:S02]  /*12bc0*/  FADD.FTZ R49, R49, R62 ;  /* 0x0000003e31317221 */ /* 0x000fc40000010000 */
[----:B------:R-:W-:Y:S02]  /*12bd0*/  FADD.FTZ R2, R2, R66 ;  /* 0x0000004202027221 */ /* 0x000fe40000010000 */
[----:B-1----:R-:W-:Y:S01]  /*12be0*/  F2FP.PACK_AB R42, R51, R50 ;  /* 0x00000032332a723e */ /* 0x002fe200000000ff */
[----:B------:R-:W-:Y:S01]  /*12bf0*/  FADD.FTZ R49, R50, R49 ;  /* 0x0000003132317221 */ /* 0x000fe20000010000 */
[----:B------:R-:W-:Y:S01]  /*12c00*/  F2FP.PACK_AB R43, R3, R0 ;  /* 0x00000000032b723e */ /* 0x000fe200000000ff */
[----:B------:R-:W-:Y:S01]  /*12c10*/  FADD.FTZ R2, R0, R2 ;  /* 0x0000000200027221 */ /* 0x000fe20000010000 */
[----:B------:R-:W-:Y:S01]  /*12c20*/  MOV R0, R185 ;  /* 0x000000b900007202 */ /* 0x000fe20000000f00 */
[----:B------:R-:W-:Y:S02]  /*12c30*/  FADD.FTZ R51, R51, R49 ;  /* 0x0000003133337221 */ /* 0x000fe40000010000 */
[----:B------:R-:W-:Y:S01]  /*12c40*/  FADD.FTZ R3, R3, R2 ;  /* 0x0000000203037221 */ /* 0x000fe20000010000 */
[----:B------:R-:W-:Y:S01]  /*12c50*/  MOV R2, R187 ;  /* 0x000000bb00027202 */ /* 0x000fe20000000f00 */
[----:B--2---:R-:W-:Y:S01]  /*12c60*/  HMMA.16816.F32 R12, R40, R44, R12 ;  /* 0x0000002c280c723c */ /* 0x004fe2000000180c */
[----:B------:R-:W-:-:S02]  /*12c70*/  FADD.FTZ R51, R91, R51 ;  /* 0x000000335b337221 */ /* 0x000fc40000010000 */
[----:B------:R-:W-:-:S05]  /*12c80*/  FADD.FTZ R3, R107, R3 ;  /* 0x000000036b037221 */ /* 0x000fca0000010000 */
[C---:B------:R-:W-:Y:S01]  /*12c90*/  HMMA.16816.F32 R16, R40.reuse, R46, R16 ;  /* 0x0000002e2810723c */ /* 0x040fe20000001810 */
[----:B------:R-:W1:Y:S07]  /*12ca0*/  LDSM.16.MT88.4 R44, [R232+0x10800] ;  /* 0x01080000e82c783b */ /* 0x000e6e0000004200 */
[C---:B---3--:R-:W-:Y:S08]  /*12cb0*/  HMMA.16816.F32 R24, R40.reuse, R28, R24 ;  /* 0x0000001c2818723c */ /* 0x048ff00000001818 */
[C---:B------:R-:W-:Y:S01]  /*12cc0*/  HMMA.16816.F32 R4, R40.reuse, R30, R4 ;  /* 0x0000001e2804723c */ /* 0x040fe20000001804 */
[----:B------:R-:W2:Y:S07]  /*12cd0*/  LDSM.16.MT88.4 R28, [R237+0x11000] ;  /* 0x01100000ed1c783b */ /* 0x000eae0000004200 */
[C---:B----4-:R-:W-:Y:S08]  /*12ce0*/  HMMA.16816.F32 R32, R40.reuse, R36, R32 ;  /* 0x000000242820723c */ /* 0x050ff00000001820 */
[C---:B------:R-:W-:Y:S01]  /*12cf0*/  HMMA.16816.F32 R20, R40.reuse, R38, R20 ;  /* 0x000000262814723c */ /* 0x040fe20000001814 */
[----:B------:R-:W3:Y:S07]  /*12d00*/  LDSM.16.MT88.4 R36, [R234+0x11000] ;  /* 0x01100000ea24783b */ /* 0x000eee0000004200 */
[C---:B-1----:R-:W-:Y:S07]  /*12d10*/  HMMA.16816.F32 R68, R40.reuse, R44, R68 ;  /* 0x0000002c2844723c */ /* 0x042fee0000001844 */
[C---:B------:R-:W-:Y:S01]  /*12d20*/  F2FP.PACK_AB R44, R98.reuse, R91 ;  /* 0x0000005b622c723e */ /* 0x040fe200000000ff */
[----:B------:R-:W-:Y:S01]  /*12d30*/  HMMA.16816.F32 R8, R40, R46, R8 ;  /* 0x0000002e2808723c */ /* 0x000fe20000001808 */
[----:B------:R-:W-:Y:S01]  /*12d40*/  F2FP.PACK_AB R45, R53, R107 ;  /* 0x0000006b352d723e */ /* 0x000fe200000000ff */
[----:B------:R-:W1:Y:S01]  /*12d50*/  LDSM.16.MT88.4 R40, [R233+0x11000] ;  /* 0x01100000e928783b */ /* 0x000e620000004200 */
[----:B------:R-:W-:-:S02]  /*12d60*/  FADD.FTZ R98, R98, R51 ;  /* 0x0000003362627221 */ /* 0x000fc40000010000 */
[----:B------:R-:W-:Y:S02]  /*12d70*/  FADD.FTZ R53, R53, R3 ;  /* 0x0000000335357221 */ /* 0x000fe40000010000 */
[----:B------:R-:W-:Y:S01]  /*12d80*/  F2FP.PACK_AB R46, R104, R101 ;  /* 0x00000065682e723e */ /* 0x000fe200000000ff */
[----:B------:R-:W-:Y:S01]  /*12d90*/  FADD.FTZ R98, R101, R98 ;  /* 0x0000006265627221 */ /* 0x000fe20000010000 */
[----:B------:R-:W-:Y:S01]  /*12da0*/  F2FP.PACK_AB R47, R76, R55 ;  /* 0x000000374c2f723e */ /* 0x000fe200000000ff */
[----:B------:R-:W-:Y:S02]  /*12db0*/  FADD.FTZ R53, R55, R53 ;  /* 0x0000003537357221 */ /* 0x000fe40000010000 */
[----:B------:R-:W-:Y:S02]  /*12dc0*/  FADD.FTZ R104, R104, R98 ;  /* 0x0000006268687221 */ /* 0x000fe40000010000 */
[----:B------:R-:W-:Y:S02]  /*12dd0*/  FADD.FTZ R76, R76, R53 ;  /* 0x000000354c4c7221 */ /* 0x000fe40000010000 */
[----:B--2---:R-:W-:Y:S01]  /*12de0*/  HMMA.16816.F32 R12, R44, R28, R12 ;  /* 0x0000001c2c0c723c */ /* 0x004fe2000000180c */
[----:B------:R-:W-:-:S04]  /*12df0*/  FADD.FTZ R104, R77, R104 ;  /* 0x000000684d687221 */ /* 0x000fc80000010000 */
[----:B------:R-:W-:-:S03]  /*12e00*/  FADD.FTZ R104, R78, R104 ;  /* 0x000000684e687221 */ /* 0x000fc60000010000 */
[----:B---3--:R-:W-:Y:S01]  /*12e10*/  HMMA.16816.F32 R24, R44, R36, R24 ;  /* 0x000000242c18723c */ /* 0x008fe20000001818 */
[----:B------:R-:W-:-:S04]  /*12e20*/  FADD.FTZ R104, R79, R104 ;  /* 0x000000684f687221 */ /* 0x000fc80000010000 */
[----:B------:R-:W-:Y:S02]  /*12e30*/  FADD.FTZ R252, R252, R104 ;  /* 0x00000068fcfc7221 */ /* 0x000fe40000010000 */
[--C-:B------:R-:W-:Y:S01]  /*12e40*/  FFMA.FTZ R36, R122, c[0x0][0x23c], -R130.reuse ;  /* 0x00008f007a247a23 */ /* 0x100fe20000010882 */
[----:B------:R-:W-:Y:S01]  /*12e50*/  HMMA.16816.F32 R4, R44, R38, R4 ;  /* 0x000000262c04723c */ /* 0x000fe20000001804 */
[----:B------:R-:W-:-:S04]  /*12e60*/  FFMA.FTZ R37, R123, c[0x0][0x23c], -R130 ;  /* 0x00008f007b257a23 */ /* 0x000fc80000010882 */
[----:B------:R-:W2:Y:S02]  /*12e70*/  MUFU.EX2 R36, R36 ;  /* 0x0000002400247308 */ /* 0x000ea40000000800 */
[----:B------:R-:W-:Y:S01]  /*12e80*/  FFMA.FTZ R38, R118, c[0x0][0x23c], -R130 ;  /* 0x00008f0076267a23 */ /* 0x000fe20000010882 */
[C---:B------:R-:W-:Y:S01]  /*12e90*/  HMMA.16816.F32 R16, R44.reuse, R30, R16 ;  /* 0x0000001e2c10723c */ /* 0x040fe20000001810 */
[----:B------:R-:W3:Y:S04]  /*12ea0*/  LDSM.16.MT88.4 R28, [R232+0x11000] ;  /* 0x01100000e81c783b */ /* 0x000ee80000004200 */
[----:B------:R-:W4:Y:S03]  /*12eb0*/  MUFU.EX2 R37, R37 ;  /* 0x0000002500257308 */ /* 0x000f260000000800 */
[----:B-1----:R-:W-:Y:S05]  /*12ec0*/  HMMA.16816.F32 R32, R44, R40, R32 ;  /* 0x000000282c20723c */ /* 0x002fea0000001820 */
[----:B------:R-:W1:Y:S01]  /*12ed0*/  MUFU.EX2 R38, R38 ;  /* 0x0000002600267308 */ /* 0x000e620000000800 */
[----:B--2---:R-:W-:-:S02]  /*12ee0*/  FADD.FTZ R76, R36, R76 ;  /* 0x0000004c244c7221 */ /* 0x004fc40000010000 */
[----:B------:R-:W-:Y:S01]  /*12ef0*/  HMMA.16816.F32 R20, R44, R42, R20 ;  /* 0x0000002a2c14723c */ /* 0x000fe20000001814 */
[C---:B----4-:R-:W-:Y:S01]  /*12f00*/  F2FP.PACK_AB R145, R37.reuse, R36 ;  /* 0x000000242591723e */ /* 0x050fe200000000ff */
[----:B------:R-:W-:Y:S01]  /*12f10*/  FADD.FTZ R76, R37, R76 ;  /* 0x0000004c254c7221 */ /* 0x000fe20000010000 */
[----:B-1----:R-:W-:-:S03]  /*12f20*/  F2FP.PACK_AB R147, R251, R38 ;  /* 0x00000026fb93723e */ /* 0x002fc600000000ff */
[----:B------:R-:W-:-:S04]  /*12f30*/  FADD.FTZ R76, R38, R76 ;  /* 0x0000004c264c7221 */ /* 0x000fc80000010000 */
[----:B------:R-:W-:Y:S01]  /*12f40*/  FADD.FTZ R251, R251, R76 ;  /* 0x0000004cfbfb7221 */ /* 0x000fe20000010000 */
[----:B------:R-:W-:Y:S01]  /*12f50*/  HMMA.16816.F32 R160, R144, R156, R12 ;  /* 0x0000009c90a0723c */ /* 0x000fe2000000180c */
[----:B------:R-:W1:Y:S07]  /*12f60*/  LDSM.16.MT88.4 R12, [R232+0x11800] ;  /* 0x01180000e80c783b */ /* 0x000e6e0000004200 */
[C---:B---3--:R-:W-:Y:S08]  /*12f70*/  HMMA.16816.F32 R68, R44.reuse, R28, R68 ;  /* 0x0000001c2c44723c */ /* 0x048ff00000001844 */
[----:B------:R-:W-:Y:S08]  /*12f80*/  HMMA.16816.F32 R8, R44, R30, R8 ;  /* 0x0000001e2c08723c */ /* 0x000ff00000001808 */
[C---:B------:R-:W-:Y:S08]  /*12f90*/  HMMA.16816.F32 R152, R144.reuse, R132, R24 ;  /* 0x000000849098723c */ /* 0x040ff00000001818 */
[C---:B------:R-:W-:Y:S08]  /*12fa0*/  HMMA.16816.F32 R136, R144.reuse, R148, R32 ;  /* 0x000000949088723c */ /* 0x040ff00000001820 */
[C---:B------:R-:W-:Y:S08]  /*12fb0*/  HMMA.16816.F32 R156, R144.reuse, R158, R16 ;  /* 0x0000009e909c723c */ /* 0x040ff00000001810 */
[C---:B------:R-:W-:Y:S08]  /*12fc0*/  HMMA.16816.F32 R132, R144.reuse, R134, R4 ;  /* 0x000000869084723c */ /* 0x040ff00000001804 */
[C---:B------:R-:W-:Y:S08]  /*12fd0*/  HMMA.16816.F32 R148, R144.reuse, R150, R20 ;  /* 0x000000969094723c */ /* 0x040ff00000001814 */
[C---:B-1----:R-:W-:Y:S08]  /*12fe0*/  HMMA.16816.F32 R140, R144.reuse, R12, R68 ;  /* 0x0000000c908c723c */ /* 0x042ff00000001844 */
[----:B------:R-:W-:Y:S11]  /*12ff0*/  HMMA.16816.F32 R144, R144, R14, R8 ;  /* 0x0000000e9090723c */ /* 0x000ff60000001808 */
[----:B------:R-:W-:Y:S08]  /*13000*/  @!UPT UIADD3 URZ, URZ, URZ, URZ ;  /* 0x0000003f3f3ff290 */ /* 0x000ff0000fffe03f */
.L_x_1531:
[----:B------:R-:W-:Y:S05]  /*13010*/  @!P3 BRA `(.L_x_1539) ;  /* 0x000063900000b947 */ /* 0x000fea0003800000 */
[----:B------:R-:W-:Y:S01]  /*13020*/  IMAD.MOV.U32 R248, RZ, RZ, c[0x0][0x1a0] ;  /* 0x00006800fff87624 */ /* 0x000fe200078e00ff */
[----:B------:R-:W-:Y:S01]  /*13030*/  MOV R3, R0 ;  /* 0x0000000000037202 */ /* 0x000fe20000000f00 */
[----:B------:R-:W-:Y:S01]  /*13040*/  IMAD.MOV.U32 R164, RZ, RZ, R2 ;  /* 0x000000ffffa47224 */ /* 0x000fe200078e0002 */
[----:B------:R-:W-:Y:S01]  /*13050*/  ULDC.64 UR8, c[0x0][0x198] ;  /* 0x0000660000087ab9 */ /* 0x000fe20000000a00 */
[----:B------:R-:W-:Y:S01]  /*13060*/  IMAD.MOV.U32 R245, RZ, RZ, c[0x0][0x1a4] ;  /* 0x00006900fff57624 */ /* 0x000fe200078e00ff */
[----:B------:R-:W-:Y:S01]  /*13070*/  LEA R247, -R248, RZ, 0x8 ;  /* 0x000000fff8f77211 */ /* 0x000fe200078e41ff */
[----:B------:R-:W-:-:S02]  /*13080*/  ULDC.64 UR10, c[0x0][0x1a0] ;  /* 0x00006800000a7ab9 */ /* 0x000fc40000000a00 */
[----:B------:R-:W-:Y:S01]  /*13090*/  ULDC.64 UR4, c[0x0][0x1a0] ;  /* 0x0000680000047ab9 */ /* 0x000fe20000000a00 */
[----:B------:R-:W-:Y:S02]  /*130a0*/  SHF.R.S32.HI R246, RZ, 0x1f, R247 ;  /* 0x0000001ffff67819 */ /* 0x000fe400000114f7 */
.L_x_1543:
[----:B------:R-:W-:Y:S01]  /*130b0*/  UIADD3 UR15, UR15, -0x1, URZ ;  /* 0xffffffff0f0f7890 */ /* 0x000fe2000fffe03f */
        /* <DEDUP_REMOVED lines=11> */
[----:B------:R-:W-:Y:S01]  /*13170*/  UIADD3 UR28, UR12, 0x100, URZ ;  /* 0x000001000c1c7890 */ /* 0x000fe2000fffe03f */
[----:B------:R-:W1:Y:S05]  /*13180*/  R2UR UR6, R0 ;  /* 0x00000000000673c2 */ /* 0x000e6a00000e0000 */
        /* <DEDUP_REMOVED lines=40> */
[----:B------:R-:W-:Y:S04]  /*13410*/  @!UP1 UIADD3 UR31, -UR31, URZ, URZ ;  /* 0x0000003f1f1f9290 */ /* 0x000fe8000fffe13f */
        /* <DEDUP_REMOVED lines=15> */
[----:B------:R-:W-:Y:S04]  /*13510*/  UIMAD UR6, UR11, UR13, URZ ;  /* 0x0000000d0b0672a4 */ /* 0x000fe8000f8e023f */
[----:B------:R-:W-:Y:S03]  /*13520*/  UIMAD UR6, UR12, UR10, UR6 ;  /* 0x0000000a0c0672a4 */ /* 0x000fe6000f8e0206 */
[----:B------:R-:W3:Y:S01]  /*13530*/  R2UR UR27, R7 ;  /* 0x00000000071b73c2 */ /* 0x000ee200000e0000 */
[----:B------:R-:W-:Y:S01]  /*13540*/  UMOV UR12, UR10 ;  /* 0x0000000a000c7c82 */ /* 0x000fe20008000000 */
[----:B-1----:R-:W-:Y:S06]  /*13550*/  IMAD.U32 R6, RZ, RZ, UR26 ;  /* 0x0000001aff067e24 */ /* 0x002fec000f8e00ff */
[----:B------:R-:W1:Y:S01]  /*13560*/  R2UR UR29, R5 ;  /* 0x00000000051d73c2 */ /* 0x000e6200000e0000 */
[----:B--2---:R-:W-:Y:S01]  /*13570*/  MOV R4, UR28 ;  /* 0x0000001c00047c02 */ /* 0x004fe20008000f00 */
[----:B---3--:R-:W-:Y:S01]  /*13580*/  IMAD.U32 R7, RZ, RZ, UR27 ;  /* 0x0000001bff077e24 */ /* 0x008fe2000f8e00ff */
[----:B------:R-:W-:Y:S04]  /*13590*/  UIMAD.WIDE.U32 UR26, UR10, UR13, URZ ;  /* 0x0000000d0a1a72a5 */ /* 0x000fe8000f8e003f */
[----:B------:R-:W2:Y:S01]  /*135a0*/  LDG.E R2, [R6.64] ;  /* 0x0000001406027981 */ /* 0x000ea2000c1e1900 */
[----:B------:R-:W-:Y:S01]  /*135b0*/  UIADD3 UR6, UR27, UR6, URZ ;  /* 0x000000061b067290 */ /* 0x000fe2000fffe03f */
[----:B-1----:R-:W-:Y:S05]  /*135c0*/  IMAD.U32 R5, RZ, RZ, UR29 ;  /* 0x0000001dff057e24 */ /* 0x002fea000f8e00ff */
[----:B------:R1:W2:Y:S02]  /*135d0*/  LDG.E R4, [R4.64] ;  /* 0x0000001404047981 */ /* 0x0002a4000c1e1900 */
[----:B-1----:R-:W-:Y:S01]  /*135e0*/  IMAD.U32 R5, RZ, RZ, UR27 ;  /* 0x0000001bff057e24 */ /* 0x002fe2000f8e00ff */
[----:B------:R-:W-:Y:S01]  /*135f0*/  MOV R5, UR6 ;  /* 0x0000000600057c02 */ /* 0x000fe20008000f00 */
[----:B------:R-:W-:Y:S01]  /*13600*/  UMOV UR6, UR11 ;  /* 0x0000000b00067c82 */ /* 0x000fe20008000000 */
[----:B--2---:R-:W-:Y:S01]  /*13610*/  IMAD.IADD R2, R4, 0x1, -R2 ;  /* 0x0000000104027824 */ /* 0x004fe200078e0a02 */
[----:B------:R-:W-:Y:S04]  /*13620*/  MOV R4, UR26 ;  /* 0x0000001a00047c02 */ /* 0x000fe80008000f00 */
[----:B------:R-:W-:Y:S01]  /*13630*/  SHF.R.S32.HI R0, RZ, 0x1f, R2 ;  /* 0x0000001fff007819 */ /* 0x000fe20000011402 */
[----:B------:R-:W-:Y:S04]  /*13640*/  IMAD.WIDE.U32 R4, R2, c[0x0][0x188], R4 ;  /* 0x0000620002047a25 */ /* 0x000fe800078e0004 */
[----:B------:R-:W-:Y:S04]  /*13650*/  IMAD R0, R0, c[0x0][0x188], RZ ;  /* 0x0000620000007a24 */ /* 0x000fe800078e02ff */
[----:B------:R-:W-:Y:S02]  /*13660*/  IMAD R0, R2, c[0x0][0x18c], R0 ;  /* 0x0000630002007a24 */ /* 0x000fe400078e0200 */
[----:B------:R-:W-:Y:S03]  /*13670*/  IMAD.MOV.U32 R2, RZ, RZ, R4 ;  /* 0x000000ffff027224 */ /* 0x000fe600078e0004 */
[----:B------:R-:W-:Y:S02]  /*13680*/  IADD3 R0, R5, R0, RZ ;  /* 0x0000000005007210 */ /* 0x000fe40007ffe0ff */
.L_x_1540:
[----:B------:R-:W-:Y:S01]  /*13690*/  ISETP.GE.AND P0, PT, R244, c[0x0][0x220], PT ;  /* 0x00008800f4007a0c */ /* 0x000fe20003f06270 */
[----:B------:R-:W-:Y:S01]  /*136a0*/  UISETP.GT.AND UP0, UPT, UR15, UR7, UPT ;  /* 0x000000070f00728c */ /* 0x000fe2000bf04270 */
[-C--:B------:R-:W-:Y:S02]  /*136b0*/  LEA R220, P2, R2, R177.reuse, 0x1 ;  /* 0x000000b102dc7211 */ /* 0x080fe400078408ff */
[----:B------:R-:W-:Y:S02]  /*136c0*/  LEA R172, R236, R242, 0x1 ;  /* 0x000000f2ecac7211 */ /* 0x000fe400078e08ff */
[C---:B------:R-:W-:Y:S07]  /*136d0*/  LEA.HI.X R221, R2.reuse, R176, R0, 0x1, P2 ;  /* 0x000000b002dd7211 */ /* 0x040fee00010f0c00 */
[----:B------:R-:W-:Y:S01]  /*136e0*/  @P0 STS.128 [R243+0xa000], RZ ;  /* 0x00a000fff3000388 */ /* 0x000fe20000000c00 */
[----:B------:R-:W-:Y:S01]  /*136f0*/  @!P0 IADD3 R6, P1, R2, UR24, RZ ;  /* 0x0000001802068c10 */ /* 0x000fe2000ff3e0ff */
[----:B------:R-:W-:Y:S01]  /*13700*/  @!P0 IMAD.MOV.U32 R14, RZ, RZ, R2 ;  /* 0x000000ffff0e8224 */ /* 0x000fe200078e0002 */
[----:B------:R-:W-:Y:S01]  /*13710*/  @!P0 LEA R5, P3, R248, R2, 0x5 ;  /* 0x00000002f8058211 */ /* 0x000fe200078628ff */
[--C-:B------:R-:W-:Y:S01]  /*13720*/  @!P0 IMAD.MOV.U32 R15, RZ, RZ, R0.reuse ;  /* 0x000000ffff0f8224 */ /* 0x100fe200078e0000 */
[----:B------:R-:W-:Y:S01]  /*13730*/  @!PT LDS RZ, [RZ] ;  /* 0x00000000fffff984 */ /* 0x000fe20000000800 */
[----:B------:R-:W-:Y:S01]  /*13740*/  @!PT LDS RZ, [RZ] ;  /* 0x00000000fffff984 */ /* 0x000fe20000000800 */
[----:B------:R-:W-:Y:S01]  /*13750*/  @!PT LDS RZ, [RZ] ;  /* 0x00000000fffff984 */ /* 0x000fe20000000800 */
[----:B------:R1:W-:Y:S01]  /*13760*/  @!P0 LDGSTS.E.BYPASS.LTC128B.128 [R243+0xa000], [R220.64] ;  /* 0x0a000000dcf38fae */ /* 0x0003e2000b901d54 */
[----:B------:R-:W-:Y:S01]  /*13770*/  @!P0 IADD3.X R4, R0, UR14, RZ, P1, !PT ;  /* 0x0000000e00048c10 */ /* 0x000fe20008ffe4ff */
[----:B------:R-:W-:Y:S01]  /*13780*/  @!P0 IMAD.MOV.U32 R11, RZ, RZ, R0 ;  /* 0x000000ffff0b8224 */ /* 0x000fe200078e0000 */
[-C--:B------:R-:W-:Y:S01]  /*13790*/  @!P0 LEA R26, P1, R6, R177.reuse, 0x1 ;  /* 0x000000b1061a8211 */ /* 0x080fe200078208ff */
[----:B------:R-:W-:Y:S01]  /*137a0*/  @!P0 IMAD.WIDE.U32 R14, R248, 0x30, R14 ;  /* 0x00000030f80e8825 */ /* 0x000fe200078e000e */
[----:B------:R-:W-:Y:S01]  /*137b0*/  @P0 STS.128 [R243+0xa800], RZ ;  /* 0x00a800fff3000388 */ /* 0x000fe20000000c00 */
[-C--:B------:R-:W-:Y:S02]  /*137c0*/  @!P0 LEA R24, P4, R5, R177.reuse, 0x1 ;  /* 0x000000b105188211 */ /* 0x080fe400078808ff */
[----:B------:R-:W-:Y:S01]  /*137d0*/  @!P0 LEA.HI.X R27, R6, R176, R4, 0x1, P1 ;  /* 0x000000b0061b8211 */ /* 0x000fe200008f0c04 */
[----:B------:R-:W-:Y:S01]  /*137e0*/  @!P0 IMAD R6, R245, 0x30, RZ ;  /* 0x00000030f5068824 */ /* 0x000fe200078e02ff */
[----:B------:R-:W-:Y:S01]  /*137f0*/  @!P0 LEA.HI.X R4, R248, R0, R245, 0x5, P3 ;  /* 0x00000000f8048211 */ /* 0x000fe200018f2cf5 */
[----:B------:R-:W-:Y:S01]  /*13800*/  @!P0 IMAD.MOV.U32 R35, RZ, RZ, R0 ;  /* 0x000000ffff238224 */ /* 0x000fe200078e0000 */
[-C--:B------:R-:W-:Y:S01]  /*13810*/  @!P0 LEA R22, P3, R14, R177.reuse, 0x1 ;  /* 0x000000b10e168211 */ /* 0x080fe200078608ff */
[----:B------:R-:W-:Y:S01]  /*13820*/  @!PT LDS RZ, [RZ] ;  /* 0x00000000fffff984 */ /* 0x000fe20000000800 */
[----:B------:R-:W-:Y:S01]  /*13830*/  @!PT LDS RZ, [RZ] ;  /* 0x00000000fffff984 */ /* 0x000fe20000000800 */
[----:B------:R-:W-:Y:S01]  /*13840*/  @!PT LDS RZ, [RZ] ;  /* 0x00000000fffff984 */ /* 0x000fe20000000800 */
[----:B------:R2:W-:Y:S01]  /*13850*/  @!P0 LDGSTS.E.BYPASS.LTC128B.128 [R243+0xa800], [R26.64] ;  /* 0x0a8000001af38fae */ /* 0x0005e2000b901d54 */
[----:B------:R-:W-:Y:S01]  /*13860*/  @!P0 LEA.HI.X R25, R5, R176, R4, 0x1, P4 ;  /* 0x000000b005198211 */ /* 0x000fe200020f0c04 */
[----:B------:R-:W-:Y:S01]  /*13870*/  @!P0 IMAD.IADD R6, R6, 0x1, R15 ;  /* 0x0000000106068824 */ /* 0x000fe200078e020f */
[CC--:B------:R-:W-:Y:S01]  /*13880*/  @!P0 LEA R10, P1, R248.reuse, R2.reuse, 0x7 ;  /* 0x00000002f80a8211 */ /* 0x0c0fe200078238ff */
[C---:B------:R-:W-:Y:S01]  /*13890*/  @!P0 IMAD R4, R245.reuse, 0x60, RZ ;  /* 0x00000060f5048824 */ /* 0x040fe200078e02ff */
[----:B------:R-:W-:Y:S01]  /*138a0*/  @P0 STS.128 [R243+0xb000], RZ ;  /* 0x00b000fff3000388 */ /* 0x000fe20000000c00 */
[----:B------:R-:W-:Y:S01]  /*138b0*/  @!P0 LEA R8, P2, R248, R2, 0x6 ;  /* 0x00000002f8088211 */ /* 0x000fe200078430ff */
[----:B------:R-:W-:Y:S01]  /*138c0*/  @!P0 IMAD.MOV.U32 R32, RZ, RZ, R2 ;  /* 0x000000ffff208224 */ /* 0x000fe200078e0002 */
[----:B------:R-:W-:Y:S01]  /*138d0*/  @!P0 LEA.HI.X R23, R14, R176, R6, 0x1, P3 ;  /* 0x000000b00e178211 */ /* 0x000fe200018f0c06 */
[----:B------:R-:W-:Y:S01]  /*138e0*/  @!P0 IMAD.MOV.U32 R33, RZ, RZ, R0 ;  /* 0x000000ffff218224 */ /* 0x000fe200078e0000 */
[----:B------:R-:W-:Y:S01]  /*138f0*/  @!PT LDS RZ, [RZ] ;  /* 0x00000000fffff984 */ /* 0x000fe20000000800 */
[----:B------:R-:W-:Y:S01]  /*13900*/  @!PT LDS RZ, [RZ] ;  /* 0x00000000fffff984 */ /* 0x000fe20000000800 */
[----:B------:R-:W-:Y:S01]  /*13910*/  @!PT LDS RZ, [RZ] ;  /* 0x00000000fffff984 */ /* 0x000fe20000000800 */
[----:B------:R2:W-:Y:S01]  /*13920*/  @!P0 LDGSTS.E.BYPASS.LTC128B.128 [R243+0xb000], [R24.64] ;  /* 0x0b00000018f38fae */ /* 0x0005e2000b901d54 */
[-C--:B------:R-:W-:Y:S01]  /*13930*/  @!P0 LEA.HI.X R9, R248, R0.reuse, R245, 0x7, P1 ;  /* 0x00000000f8098211 */ /* 0x080fe200008f3cf5 */
[C---:B------:R-:W-:Y:S01]  /*13940*/  @!P0 IMAD R5, R245.reuse, 0x70, RZ ;  /* 0x00000070f5058824 */ /* 0x040fe200078e02ff */
[-C--:B------:R-:W-:Y:S01]  /*13950*/  @!P0 LEA R12, P1, R10, R177.reuse, 0x1 ;  /* 0x000000b10a0c8211 */ /* 0x080fe200078208ff */
[C---:B------:R-:W-:Y:S01]  /*13960*/  @!P0 IMAD.WIDE.U32 R32, R248.reuse, 0x70, R32 ;  /* 0x00000070f8208825 */ /* 0x040fe200078e0020 */
[----:B------:R-:W-:Y:S01]  /*13970*/  @P0 STS.128 [R243+0xb800], RZ ;  /* 0x00b800fff3000388 */ /* 0x000fe20000000c00 */
[----:B------:R-:W-:Y:S02]  /*13980*/  @!P0 LEA.HI.X R7, R248, R0, R245, 0x6, P2 ;  /* 0x00000000f8078211 */ /* 0x000fe400010f34f5 */
[-C--:B------:R-:W-:Y:S01]  /*13990*/  @!P0 LEA R20, P2, R8, R177.reuse, 0x1 ;  /* 0x000000b108148211 */ /* 0x080fe200078408ff */
[--C-:B------:R-:W-:Y:S01]  /*139a0*/  @!P0 IMAD.MOV.U32 R30, RZ, RZ, R2.reuse ;  /* 0x000000ffff1e8224 */ /* 0x100fe200078e0002 */
[----:B------:R-:W-:Y:S01]  /*139b0*/  @!PT LDS RZ, [RZ] ;  /* 0x00000000fffff984 */ /* 0x000fe20000000800 */
[----:B------:R-:W-:Y:S01]  /*139c0*/  @!PT LDS RZ, [RZ] ;  /* 0x00000000fffff984 */ /* 0x000fe20000000800 */
[----:B------:R-:W-:Y:S01]  /*139d0*/  @!PT LDS RZ, [RZ] ;  /* 0x00000000fffff984 */ /* 0x000fe20000000800 */
[----:B------:R3:W-:Y:S01]  /*139e0*/  @!P0 LDGSTS.E.BYPASS.LTC128B.128 [R243+0xb800], [R22.64] ;  /* 0x0b80000016f38fae */ /* 0x0007e2000b901d54 */
[-C--:B------:R-:W-:Y:S01]  /*139f0*/  @!P0 LEA.HI.X R13, R10, R176.reuse, R9, 0x1, P1 ;  /* 0x000000b00a0d8211 */ /* 0x080fe200008f0c09 */
[----:B------:R-:W-:Y:S01]  /*13a00*/  @!P0 IMAD.MOV.U32 R10, RZ, RZ, R2 ;  /* 0x000000ffff0a8224 */ /* 0x000fe200078e0002 */
[----:B------:R-:W-:Y:S01]  /*13a10*/  @!P0 LEA.HI.X R21, R8, R176, R7, 0x1, P2 ;  /* 0x000000b008158211 */ /* 0x000fe200010f0c07 */
[----:B------:R-:W-:Y:S01]  /*13a20*/  @!P0 IMAD R8, R245, 0x50, RZ ;  /* 0x00000050f5088824 */ /* 0x000fe200078e02ff */
[----:B------:R-:W-:Y:S01]  /*13a30*/  @P0 STS.128 [R243+0xc000], RZ ;  /* 0x00c000fff3000388 */ /* 0x000fe20000000c00 */
[----:B------:R-:W-:Y:S01]  /*13a40*/  @!P0 IMAD.WIDE.U32 R10, R248, 0x50, R10 ;  /* 0x00000050f80a8825 */ /* 0x000fe200078e000a */
[----:B------:R-:W-:Y:S02]  /*13a50*/  @!P0 MOV R34, R2 ;  /* 0x0000000200228202 */ /* 0x000fe40000000f00 */
[-C--:B------:R-:W-:Y:S01]  /*13a60*/  @!P0 LEA R14, P3, R32, R177.reuse, 0x1 ;  /* 0x000000b1200e8211 */ /* 0x080fe200078608ff */
[----:B------:R-:W-:Y:S01]  /*13a70*/  @!PT LDS RZ, [RZ] ;  /* 0x00000000fffff984 */ /* 0x000fe20000000800 */
[----:B------:R-:W-:Y:S01]  /*13a80*/  @!PT LDS RZ, [RZ] ;  /* 0x00000000fffff984 */ /* 0x000fe20000000800 */
[----:B------:R-:W-:Y:S01]  /*13a90*/  @!PT LDS RZ, [RZ] ;  /* 0x00000000fffff984 */ /* 0x000fe20000000800 */
[----:B------:R3:W-:Y:S01]  /*13aa0*/  @!P0 LDGSTS.E.BYPASS.LTC128B.128 [R243+0xc000], [R20.64] ;  /* 0x0c00000014f38fae */ /* 0x0007e2000b901d54 */
[----:B------:R-:W-:Y:S01]  /*13ab0*/  @!P0 IMAD.IADD R8, R8, 0x1, R11 ;  /* 0x0000000108088824 */ /* 0x000fe200078e020b */
[----:B------:R-:W-:Y:S01]  /*13ac0*/  @!P0 LEA R18, P1, R10, R177, 0x1 ;  /* 0x000000b10a128211 */ /* 0x000fe200078208ff */
[----:B------:R-:W-:Y:S01]  /*13ad0*/  @!P0 IMAD.WIDE.U32 R34, R248, 0x60, R34 ;  /* 0x00000060f8228825 */ /* 0x000fe200078e0022 */
[----:B------:R-:W-:Y:S01]  /*13ae0*/  @!P0 IADD3 R5, R5, R33, RZ ;  /* 0x0000002105058210 */ /* 0x000fe20007ffe0ff */
[----:B------:R-:W-:Y:S01]  /*13af0*/  @P0 STS.128 [R243+0xc800], RZ ;  /* 0x00c800fff3000388 */ /* 0x000fe20000000c00 */
[-C--:B------:R-:W-:Y:S01]  /*13b00*/  @!P0 LEA.HI.X R19, R10, R176.reuse, R8, 0x1, P1 ;  /* 0x000000b00a138211 */ /* 0x080fe200008f0c08 */
[----:B------:R-:W-:Y:S01]  /*13b10*/  @!P0 IMAD.IADD R4, R4, 0x1, R35 ;  /* 0x0000000104048824 */ /* 0x000fe200078e0223 */
[-C--:B------:R-:W-:Y:S01]  /*13b20*/  @!P0 LEA R16, P4, R34, R177.reuse, 0x1 ;  /* 0x000000b122108211 */ /* 0x080fe200078808ff */
[C---:B------:R-:W-:Y:S01]  /*13b30*/  @!P0 IMAD R6, R245.reuse, 0x90, RZ ;  /* 0x00000090f5068824 */ /* 0x040fe200078e02ff */
[-C--:B------:R-:W-:Y:S01]  /*13b40*/  @!P0 LEA.HI.X R15, R32, R176.reuse, R5, 0x1, P3 ;  /* 0x000000b0200f8211 */ /* 0x080fe200018f0c05 */
[----:B------:R-:W-:Y:S01]  /*13b50*/  @!PT LDS RZ, [RZ] ;  /* 0x00000000fffff984 */ /* 0x000fe20000000800 */
[----:B------:R-:W-:Y:S01]  /*13b60*/  @!PT LDS RZ, [RZ] ;  /* 0x00000000fffff984 */ /* 0x000fe20000000800 */
[----:B------:R-:W-:Y:S01]  /*13b70*/  @!PT LDS RZ, [RZ] ;  /* 0x00000000fffff984 */ /* 0x000fe20000000800 */
[----:B------:R4:W-:Y:S01]  /*13b80*/  @!P0 LDGSTS.E.BYPASS.LTC128B.128 [R243+0xc800], [R18.64] ;  /* 0x0c80000012f38fae */ /* 0x0009e2000b901d54 */
[----:B------:R-:W-:Y:S01]  /*13b90*/  @!P0 LEA.HI.X R17, R34, R176, R4, 0x1, P4 ;  /* 0x000000b022118211 */ /* 0x000fe200020f0c04 */
[----:B------:R-:W-:Y:S01]  /*13ba0*/  @!P0 IMAD.MOV.U32 R28, RZ, RZ, R2 ;  /* 0x000000ffff1c8224 */ /* 0x000fe200078e0002 */
[-C--:B------:R-:W-:Y:S01]  /*13bb0*/  @!P0 MOV R31, R0.reuse ;  /* 0x00000000001f8202 */ /* 0x080fe20000000f00 */
[----:B------:R-:W-:Y:S01]  /*13bc0*/  @!P0 IMAD.MOV.U32 R29, RZ, RZ, R0 ;  /* 0x000000ffff1d8224 */ /* 0x000fe200078e0000 */
[----:B------:R-:W-:Y:S01]  /*13bd0*/  @P0 STS.128 [R243+0xd000], RZ ;  /* 0x00d000fff3000388 */ /* 0x000fe20000000c00 */
[----:B------:R-:W-:Y:S01]  /*13be0*/  @!P0 IMAD R7, R245, 0xa0, RZ ;  /* 0x000000a0f5078824 */ /* 0x000fe200078e02ff */
[----:B------:R-:W-:Y:S01]  /*13bf0*/  @!P0 MOV R33, R0 ;  /* 0x0000000000218202 */ /* 0x000fe20000000f00 */
[----:B------:R-:W-:Y:S02]  /*13c00*/  @!P0 IMAD.WIDE.U32 R30, R248, 0x90, R30 ;  /* 0x00000090f81e8825 */ /* 0x000fe400078e001e */
[----:B------:R-:W-:Y:S01]  /*13c10*/  @!PT LDS RZ, [RZ] ;  /* 0x00000000fffff984 */ /* 0x000fe20000000800 */
[----:B------:R-:W-:Y:S01]  /*13c20*/  @!PT LDS RZ, [RZ] ;  /* 0x00000000fffff984 */ /* 0x000fe20000000800 */
[----:B------:R-:W-:Y:S01]  /*13c30*/  @!PT LDS RZ, [RZ] ;  /* 0x00000000fffff984 */ /* 0x000fe20000000800 */
[----:B------:R4:W-:Y:S02]  /*13c40*/  @!P0 LDGSTS.E.BYPASS.LTC128B.128 [R243+0xd000], [R16.64] ;  /* 0x0d00000010f38fae */ /* 0x0009e4000b901d54 */
[----:B------:R-:W-:Y:S01]  /*13c50*/  @!P0 IMAD.IADD R6, R6, 0x1, R31 ;  /* 0x0000000106068824 */ /* 0x000fe200078e021f */
[-C--:B------:R-:W-:Y:S01]  /*13c60*/  @!P0 LEA R10, P2, R30, R177.reuse, 0x1 ;  /* 0x000000b11e0a8211 */ /* 0x080fe200078408ff */
[----:B------:R-:W-:Y:S01]  /*13c70*/  @!P0 IMAD.WIDE.U32 R28, R248, 0xa0, R28 ;  /* 0x000000a0f81c8825 */ /* 0x000fe200078e001c */
[----:B------:R-:W-:Y:S02]  /*13c80*/  @P0 STS.128 [R243+0xd800], RZ ;  /* 0x00d800fff3000388 */ /* 0x000fe40000000c00 */
[-C--:B------:R-:W-:Y:S01]  /*13c90*/  @!P0 LEA.HI.X R11, R30, R176.reuse, R6, 0x1, P2 ;  /* 0x000000b01e0b8211 */ /* 0x080fe200010f0c06 */
[----:B------:R-:W-:Y:S01]  /*13ca0*/  @!P0 IMAD.IADD R7, R7, 0x1, R29 ;  /* 0x0000000107078824 */ /* 0x000fe200078e021d */
[CC--:B------:R-:W-:Y:S01]  /*13cb0*/  @!P0 LEA R8, P1, R28.reuse, R177.reuse, 0x1 ;  /* 0x000000b11c088211 */ /* 0x0c0fe200078208ff */
[----:B------:R-:W-:Y:S01]  /*13cc0*/  @!PT LDS RZ, [RZ] ;  /* 0x00000000fffff984 */ /* 0x000fe20000000800 */
[----:B------:R-:W-:Y:S01]  /*13cd0*/  @!PT LDS RZ, [RZ] ;  /* 0x00000000fffff984 */ /* 0x000fe20000000800 */
[----:B------:R-:W-:Y:S01]  /*13ce0*/  @!PT LDS RZ, [RZ] ;  /* 0x00000000fffff984 */ /* 0x000fe20000000800 */
[----:B------:R5:W-:Y:S01]  /*13cf0*/  @!P0 LDGSTS.E.BYPASS.LTC128B.128 [R243+0xd800], [R14.64] ;  /* 0x0d8000000ef38fae */ /* 0x000be2000b901d54 */
[----:B------:R-:W-:Y:S02]  /*13d00*/  @!P0 IMAD.MOV.U32 R38, RZ, RZ, R2 ;  /* 0x000000ffff268224 */ /* 0x000fe400078e0002 */
[----:B------:R-:W-:Y:S01]  /*13d10*/  @!P0 IMAD.MOV.U32 R39, RZ, RZ, R0 ;  /* 0x000000ffff278224 */ /* 0x000fe200078e0000 */
[----:B------:R-:W-:Y:S01]  /*13d20*/  @!P0 LEA.HI.X R9, R28, R176, R7, 0x1, P1 ;  /* 0x000000b01c098211 */ /* 0x000fe200008f0c07 */
[----:B------:R-:W-:Y:S01]  /*13d30*/  @P0 STS.128 [R243+0xe000], RZ ;  /* 0x00e000fff3000388 */ /* 0x000fe20000000c00 */
[C---:B------:R-:W-:Y:S01]  /*13d40*/  @!P0 IMAD R6, R245.reuse, 0xb0, RZ ;  /* 0x000000b0f5068824 */ /* 0x040fe200078e02ff */
[----:B------:R-:W-:Y:S01]  /*13d50*/  @!P0 MOV R28, R2 ;  /* 0x00000002001c8202 */ /* 0x000fe20000000f00 */
[----:B------:R-:W-:Y:S02]  /*13d60*/  @!P0 IMAD.WIDE.U32 R38, R248, 0xb0, R38 ;  /* 0x000000b0f8268825 */ /* 0x000fe400078e0026 */
[----:B------:R-:W-:Y:S01]  /*13d70*/  @!PT LDS RZ, [RZ] ;  /* 0x00000000fffff984 */ /* 0x000fe20000000800 */
[----:B------:R-:W-:Y:S01]  /*13d80*/  @!PT LDS RZ, [RZ] ;  /* 0x00000000fffff984 */ /* 0x000fe20000000800 */
[----:B------:R-:W-:Y:S01]  /*13d90*/  @!PT LDS RZ, [RZ] ;  /* 0x00000000fffff984 */ /* 0x000fe20000000800 */
[----:B------:R5:W-:Y:S02]  /*13da0*/  @!P0 LDGSTS.E.BYPASS.LTC128B.128 [R243+0xe000], [R12.64] ;  /* 0x0e0000000cf38fae */ /* 0x000be4000b901d54 */
[----:B------:R-:W-:Y:S01]  /*13db0*/  @!P0 IMAD.IADD R6, R6, 0x1, R39 ;  /* 0x0000000106068824 */ /* 0x000fe200078e0227 */
[CC--:B------:R-:W-:Y:S01]  /*13dc0*/  @!P0 LEA R36, P1, R38.reuse, R177.reuse, 0x1 ;  /* 0x000000b126248211 */ /* 0x0c0fe200078208ff */
[----:B------:R-:W-:Y:S01]  /*13dd0*/  @!P0 IMAD.MOV.U32 R29, RZ, RZ, R0 ;  /* 0x000000ffff1d8224 */ /* 0x000fe200078e0000 */
[----:B------:R-:W-:Y:S01]  /*13de0*/  @P0 STS.128 [R243+0xe800], RZ ;  /* 0x00e800fff3000388 */ /* 0x000fe20000000c00 */
[----:B------:R-:W-:Y:S01]  /*13df0*/  @!P0 IMAD R5, R245, 0xc0, RZ ;  /* 0x000000c0f5058824 */ /* 0x000fe200078e02ff */
[-C--:B------:R-:W-:Y:S01]  /*13e00*/  @!P0 LEA.HI.X R37, R38, R176.reuse, R6, 0x1, P1 ;  /* 0x000000b026258211 */ /* 0x080fe200008f0c06 */
[----:B------:R-:W-:Y:S02]  /*13e10*/  @!P0 IMAD.WIDE.U32 R28, R248, 0xc0, R28 ;  /* 0x000000c0f81c8825 */ /* 0x000fe400078e001c */
[----:B------:R-:W-:Y:S01]  /*13e20*/  @!PT LDS RZ, [RZ] ;  /* 0x00000000fffff984 */ /* 0x000fe20000000800 */
[----:B------:R-:W-:Y:S01]  /*13e30*/  @!PT LDS RZ, [RZ] ;  /* 0x00000000fffff984 */ /* 0x000fe20000000800 */
[----:B------:R-:W-:Y:S01]  /*13e40*/  @!PT LDS RZ, [RZ] ;  /* 0x00000000fffff984 */ /* 0x000fe20000000800 */
[----:B------:R1:W-:Y:S02]  /*13e50*/  @!P0 LDGSTS.E.BYPASS.LTC128B.128 [R243+0xe800], [R10.64] ;  /* 0x0e8000000af38fae */ /* 0x0003e4000b901d54 */
[----:B------:R-:W-:Y:S01]  /*13e60*/  @!P0 IMAD.MOV.U32 R34, RZ, RZ, R2 ;  /* 0x000000ffff228224 */ /* 0x000fe200078e0002 */
[----:B------:R-:W-:Y:S01]  /*13e70*/  @!P0 LEA R40, P4, R28, R177, 0x1 ;  /* 0x000000b11c288211 */ /* 0x000fe200078808ff */
[----:B------:R-:W-:Y:S01]  /*13e80*/  @!P0 IMAD.MOV.U32 R35, RZ, RZ, R0 ;  /* 0x000000ffff238224 */ /* 0x000fe200078e0000 */
[----:B------:R-:W-:Y:S01]  /*13e90*/  @P0 STS.128 [R243+0xf000], RZ ;  /* 0x00f000fff3000388 */ /* 0x000fe20000000c00 */
[----:B------:R-:W-:Y:S01]  /*13ea0*/  @!P0 IADD3 R5, R5, R29, RZ ;  /* 0x0000001d05058210 */ /* 0x000fe20007ffe0ff */
[C---:B------:R-:W-:Y:S02]  /*13eb0*/  @!P0 IMAD R4, R245.reuse, 0xd0, RZ ;  /* 0x000000d0f5048824 */ /* 0x040fe400078e02ff */
[----:B------:R-:W-:Y:S01]  /*13ec0*/  @!P0 IMAD.WIDE.U32 R34, R248, 0xd0, R34 ;  /* 0x000000d0f8228825 */ /* 0x000fe200078e0022 */
[----:B------:R-:W-:Y:S01]  /*13ed0*/  @!PT LDS RZ, [RZ] ;  /* 0x00000000fffff984 */ /* 0x000fe20000000800 */
[----:B------:R-:W-:Y:S01]  /*13ee0*/  @!PT LDS RZ, [RZ] ;  /* 0x00000000fffff984 */ /* 0x000fe20000000800 */
[----:B------:R-:W-:Y:S01]  /*13ef0*/  @!PT LDS RZ, [RZ] ;  /* 0x00000000fffff984 */ /* 0x000fe20000000800 */
[----:B------:R1:W-:Y:S01]  /*13f00*/  @!P0 LDGSTS.E.BYPASS.LTC128B.128 [R243+0xf000], [R8.64] ;  /* 0x0f00000008f38fae */ /* 0x0003e2000b901d54 */
[-C--:B------:R-:W-:Y:S02]  /*13f10*/  @!P0 LEA.HI.X R41, R28, R176.reuse, R5, 0x1, P4 ;  /* 0x000000b01c298211 */ /* 0x080fe400020f0c05 */
[----:B------:R-:W-:Y:S01]  /*13f20*/  @!P0 IMAD.IADD R4, R4, 0x1, R35 ;  /* 0x0000000104048824 */ /* 0x000fe200078e0223 */
[CC--:B------:R-:W-:Y:S01]  /*13f30*/  @!P0 LEA R38, P3, R34.reuse, R177.reuse, 0x1 ;  /* 0x000000b122268211 */ /* 0x0c0fe200078608ff */
[----:B------:R-:W-:Y:S01]  /*13f40*/  @P0 STS.128 [R243+0xf800], RZ ;  /* 0x00f800fff3000388 */ /* 0x000fe20000000c00 */
[----:B------:R-:W-:Y:S02]  /*13f50*/  @!P0 IMAD.MOV.U32 R32, RZ, RZ, R2 ;  /* 0x000000ffff208224 */ /* 0x000fe400078e0002 */
[-C--:B------:R-:W-:Y:S01]  /*13f60*/  @!P0 LEA.HI.X R39, R34, R176.reuse, R4, 0x1, P3 ;  /* 0x000000b022278211 */ /* 0x080fe200018f0c04 */
[----:B------:R-:W-:Y:S01]  /*13f70*/  @!P0 IMAD.MOV.U32 R30, RZ, RZ, R2 ;  /* 0x000000ffff1e8224 */ /* 0x000fe200078e0002 */
[----:B------:R-:W-:Y:S01]  /*13f80*/  @!PT LDS RZ, [RZ] ;  /* 0x00000000fffff984 */ /* 0x000fe20000000800 */
[----:B------:R-:W-:Y:S01]  /*13f90*/  @!PT LDS RZ, [RZ] ;  /* 0x00000000fffff984 */ /* 0x000fe20000000800 */
[----:B------:R-:W-:Y:S01]  /*13fa0*/  @!PT LDS RZ, [RZ] ;  /* 0x00000000fffff984 */ /* 0x000fe20000000800 */
[----:B------:R1:W-:Y:S01]  /*13fb0*/  @!P0 LDGSTS.E.BYPASS.LTC128B.128 [R243+0xf800], [R36.64] ;  /* 0x0f80000024f38fae */ /* 0x0003e2000b901d54 */
[----:B------:R-:W-:Y:S04]  /*13fc0*/  @!P0 IMAD.WIDE.U32 R32, R248, 0xe0, R32 ;  /* 0x000000e0f8208825 */ /* 0x000fe800078e0020 */
[----:B------:R-:W-:Y:S01]  /*13fd0*/  @P0 STS.128 [R243+0x10000], RZ ;  /* 0x010000fff3000388 */ /* 0x000fe20000000c00 */
[C---:B------:R-:W-:Y:S01]  /*13fe0*/  @!P0 IMAD R2, R245.reuse, 0xe0, RZ ;  /* 0x000000e0f5028824 */ /* 0x040fe200078e02ff */
[-C--:B------:R-:W-:Y:S01]  /*13ff0*/  @!P0 LEA R6, P2, R32, R177.reuse, 0x1 ;  /* 0x000000b120068211 */ /* 0x080fe200078408ff */
[----:B------:R-:W-:Y:S02]  /*14000*/  @!P0 IMAD.MOV.U32 R31, RZ, RZ, R0 ;  /* 0x000000ffff1f8224 */ /* 0x000fe400078e0000 */
[----:B------:R-:W-:Y:S01]  /*14010*/  @!PT LDS RZ, [RZ] ;  /* 0x00000000fffff984 */ /* 0x000fe20000000800 */
[----:B------:R-:W-:Y:S01]  /*14020*/  @!PT LDS RZ, [RZ] ;  /* 0x00000000fffff984 */ /* 0x000fe20000000800 */
[----:B------:R-:W-:Y:S01]  /*14030*/  @!PT LDS RZ, [RZ] ;  /* 0x00000000fffff984 */ /* 0x000fe20000000800 */
[----:B------:R1:W-:Y:S01]  /*14040*/  @!P0 LDGSTS.E.BYPASS.LTC128B.128 [R243+0x10000], [R40.64] ;  /* 0x1000000028f38fae */ /* 0x0003e2000b901d54 */
[----:B------:R-:W-:Y:S02]  /*14050*/  @!P0 IMAD.IADD R2, R2, 0x1, R33 ;  /* 0x0000000102028824 */ /* 0x000fe400078e0221 */
[----:B------:R-:W-:Y:S02]  /*14060*/  @!P0 IMAD.WIDE.U32 R30, R248, 0xf0, R30 ;  /* 0x000000f0f81e8825 */ /* 0x000fe400078e001e */
[----:B------:R-:W-:Y:S01]  /*14070*/  @P0 STS.128 [R243+0x10800], RZ ;  /* 0x010800fff3000388 */ /* 0x000fe20000000c00 */
[-C--:B------:R-:W-:Y:S01]  /*14080*/  @!P0 LEA.HI.X R7, R32, R176.reuse, R2, 0x1, P2 ;  /* 0x000000b020078211 */ /* 0x080fe200010f0c02 */
[----:B------:R-:W-:Y:S01]  /*14090*/  @!P0 IMAD R0, R245, 0xf0, RZ ;  /* 0x000000f0f5008824 */ /* 0x000fe200078e02ff */
[----:B------:R-:W-:Y:S02]  /*140a0*/  @!P0 LEA R42, P1, R30, R177, 0x1 ;  /* 0x000000b11e2a8211 */ /* 0x000fe400078208ff */
[----:B------:R-:W-:Y:S01]  /*140b0*/  @!PT LDS RZ, [RZ] ;  /* 0x00000000fffff984 */ /* 0x000fe20000000800 */
[----:B------:R-:W-:Y:S01]  /*140c0*/  @!PT LDS RZ, [RZ] ;  /* 0x00000000fffff984 */ /* 0x000fe20000000800 */
[----:B------:R-:W-:Y:S01]  /*140d0*/  @!PT LDS RZ, [RZ] ;  /* 0x00000000fffff984 */ /* 0x000fe20000000800 */
[----:B------:R1:W-:Y:S01]  /*140e0*/  @!P0 LDGSTS.E.BYPASS.LTC128B.128 [R243+0x10800], [R38.64] ;  /* 0x1080000026f38fae */ /* 0x0003e2000b901d54 */
[----:B------:R-:W-:Y:S04]  /*140f0*/  @!P0 IMAD.IADD R0, R0, 0x1, R31 ;  /* 0x0000000100008824 */ /* 0x000fe800078e021f */
[----:B------:R-:W-:Y:S01]  /*14100*/  @P0 STS.128 [R243+0x11000], RZ ;  /* 0x011000fff3000388 */ /* 0x000fe20000000c00 */
[----:B------:R-:W-:Y:S02]  /*14110*/  @!P0 LEA.HI.X R43, R30, R176, R0, 0x1, P1 ;  /* 0x000000b01e2b8211 */ /* 0x000fe400008f0c00 */
[C---:B------:R-:W-:Y:S02]  /*14120*/  IADD3 R0, R239.reuse, 0x1800, RZ ;  /* 0x00001800ef007810 */ /* 0x040fe40007ffe0ff */
[----:B------:R-:W-:Y:S01]  /*14130*/  @!PT LDS RZ, [RZ] ;  /* 0x00000000fffff984 */ /* 0x000fe20000000800 */
[----:B------:R-:W-:Y:S01]  /*14140*/  @!PT LDS RZ, [RZ] ;  /* 0x00000000fffff984 */ /* 0x000fe20000000800 */
[----:B------:R-:W-:Y:S01]  /*14150*/  @!PT LDS RZ, [RZ] ;  /* 0x00000000fffff984 */ /* 0x000fe20000000800 */
[----:B------:R2:W-:Y:S01]  /*14160*/  @!P0 LDGSTS.E.BYPASS.LTC128B.128 [R243+0x11000], [R6.64] ;  /* 0x1100000006f38fae */ /* 0x0005e2000b901d54 */
[----:B------:R-:W-:Y:S04]  /*14170*/  PLOP3.LUT P1, PT, PT, PT, UP0, 0x80, 0x0 ;  /* 0x000000000000781c */ /* 0x000fe80003f2f008 */
[----:B------:R-:W-:Y:S05]  /*14180*/  @P0 STS.128 [R243+0x11800], RZ ;  /* 0x011800fff3000388 */ /* 0x000fea0000000c00 */
[----:B------:R-:W-:Y:S01]  /*14190*/  @!PT LDS RZ, [RZ] ;  /* 0x00000000fffff984 */ /* 0x000fe20000000800 */
[----:B------:R-:W-:Y:S01]  /*141a0*/  @!PT LDS RZ, [RZ] ;  /* 0x00000000fffff984 */ /* 0x000fe20000000800 */
[----:B------:R-:W-:Y:S01]  /*141b0*/  @!PT LDS RZ, [RZ] ;  /* 0x00000000fffff984 */ /* 0x000fe20000000800 */
[----:B------:R3:W-:Y:S05]  /*141c0*/  @!P0 LDGSTS.E.BYPASS.LTC128B.128 [R243+0x11800], [R42.64] ;  /* 0x118000002af38fae */ /* 0x0007ea000b901d54 */
[----:B------:R-:W-:Y:S05]  /*141d0*/  LDSM.16.M88.4 R128, [R242] ;  /* 0x00000000f280783b */ /* 0x000fea0000000200 */
[----:B-1----:R-:W1:Y:S05]  /*141e0*/  LDSM.16.M88.4 R8, [R241+0x2000] ;  /* 0x00200000f108783b */ /* 0x002e6a0000000200 */
[----:B----4-:R-:W5:Y:S05]  /*141f0*/  LDSM.16.M88.4 R16, [R241+0x2800] ;  /* 0x00280000f110783b */ /* 0x010f6a0000000200 */
[----:B--2---:R-:W2:Y:S05]  /*14200*/  LDSM.16.M88.4 R24, [R241+0x3000] ;  /* 0x00300000f118783b */ /* 0x004eaa0000000200 */
[----:B------:R-:W0:Y:S05]  /*14210*/  LDGDEPBAR ;  /* 0x00000000000079af */ /* 0x000e2a0000000000 */
[----:B------:R-:W4:Y:S05]  /*14220*/  LDSM.16.M88.4 R32, [R241+0x3800] ;  /* 0x00380000f120783b */ /* 0x000f2a0000000200 */
[----:B---3--:R-:W3:Y:S05]  /*14230*/  LDSM.16.M88.4 R40, [R241+0x4000] ;  /* 0x00400000f128783b */ /* 0x008eea0000000200 */
[----:B------:R-:W2:Y:S05]  /*14240*/  LDSM.16.M88.4 R48, [R241+0x4800] ;  /* 0x00480000f130783b */ /* 0x000eaa0000000200 */
[----:B------:R-:W3:Y:S01]  /*14250*/  LDSM.16.M88.4 R56, [R241+0x5000] ;  /* 0x00500000f138783b */ /* 0x000ee20000000200 */
[C---:B-1----:R-:W-:Y:S04]  /*14260*/  HMMA.16816.F32 R4, R128.reuse, R8, RZ ;  /* 0x000000088004723c */ /* 0x042fe800000018ff */
[----:B------:R-:W1:Y:S05]  /*14270*/  LDSM.16.M88.4 R64, [R241+0x5800] ;  /* 0x00580000f140783b */ /* 0x000e6a0000000200 */
[----:B------:R-:W1:Y:S01]  /*14280*/  LDSM.16.M88.4 R72, [R241+0x6000] ;  /* 0x00600000f148783b */ /* 0x000e620000000200 */
[C---:B------:R-:W-:Y:S04]  /*14290*/  HMMA.16816.F32 R8, R128.reuse, R10, RZ ;  /* 0x0000000a8008723c */ /* 0x040fe800000018ff */
[----:B------:R-:W1:Y:S04]  /*142a0*/  LDSM.16.M88.4 R80, [R241+0x6800] ;  /* 0x00680000f150783b */ /* 0x000e680000000200 */
[C---:B-----5:R-:W-:Y:S01]  /*142b0*/  HMMA.16816.F32 R12, R128.reuse, R16, RZ ;  /* 0x00000010800c723c */ /* 0x060fe200000018ff */
[----:B------:R-:W5:Y:S05]  /*142c0*/  LDSM.16.M88.4 R88, [R241+0x7000] ;  /* 0x00700000f158783b */ /* 0x000f6a0000000200 */
[----:B------:R-:W1:Y:S02]  /*142d0*/  LDSM.16.M88.4 R96, [R241+0x7800] ;  /* 0x00780000f160783b */ /* 0x000e640000000200 */
[C---:B------:R-:W-:Y:S03]  /*142e0*/  HMMA.16816.F32 R16, R128.reuse, R18, RZ ;  /* 0x000000128010723c */ /* 0x040fe600000018ff */
[----:B------:R-:W1:Y:S05]  /*142f0*/  LDSM.16.M88.4 R104, [R241+0x8000] ;  /* 0x00800000f168783b */ /* 0x000e6a0000000200 */
[C---:B--2---:R-:W-:Y:S01]  /*14300*/  HMMA.16816.F32 R20, R128.reuse, R24, RZ ;  /* 0x000000188014723c */ /* 0x044fe200000018ff */
[----:B------:R-:W2:Y:S05]  /*14310*/  LDSM.16.M88.4 R112, [R241+0x8800] ;  /* 0x00880000f170783b */ /* 0x000eaa0000000200 */
[----:B------:R-:W1:Y:S02]  /*14320*/  LDSM.16.M88.4 R120, [R241+0x9000] ;  /* 0x00900000f178783b */ /* 0x000e640000000200 */
[C---:B------:R-:W-:Y:S03]  /*14330*/  HMMA.16816.F32 R24, R128.reuse, R26, RZ ;  /* 0x0000001a8018723c */ /* 0x040fe600000018ff */
[----:B------:R-:W1:Y:S05]  /*14340*/  LDSM.16.M88.4 R168, [R241+0x9800] ;  /* 0x00980000f1a8783b */ /* 0x000e6a0000000200 */
[C---:B----4-:R-:W-:Y:S01]  /*14350*/  HMMA.16816.F32 R28, R128.reuse, R32, RZ ;  /* 0x00000020801c723c */ /* 0x050fe200000018ff */
[----:B------:R-:W-:Y:S05]  /*14360*/  LDSM.16.M88.4 R172, [R172] ;  /* 0x00000000acac783b */ /* 0x000fea0000000200 */
[----:B------:R-:W4:Y:S02]  /*14370*/  LDSM.16.M88.4 R176, [R235+0x2000] ;  /* 0x00200000ebb0783b */ /* 0x000f240000000200 */
[C---:B------:R-:W-:Y:S03]  /*14380*/  HMMA.16816.F32 R32, R128.reuse, R34, RZ ;  /* 0x000000228020723c */ /* 0x040fe600000018ff */
[----:B------:R-:W1:Y:S05]  /*14390*/  LDSM.16.M88.4 R180, [R235+0x2800] ;  /* 0x00280000ebb4783b */ /* 0x000e6a0000000200 */
[C---:B---3--:R-:W-:Y:S01]  /*143a0*/  HMMA.16816.F32 R36, R128.reuse, R40, RZ ;  /* 0x000000288024723c */ /* 0x048fe200000018ff */
[----:B------:R-:W3:Y:S05]  /*143b0*/  LDSM.16.M88.4 R184, [R235+0x3000] ;  /* 0x00300000ebb8783b */ /* 0x000eea0000000200 */
        /* <DEDUP_REMOVED lines=13> */
[C---:B-1----:R-:W-:Y:S08]  /*14490*/  HMMA.16816.F32 R60, R128.reuse, R64, RZ ;  /* 0x00000040803c723c */ /* 0x042ff000000018ff */
[C---:B------:R-:W-:Y:S08]  /*144a0*/  HMMA.16816.F32 R64, R128.reuse, R66, RZ ;  /* 0x000000428040723c */ /* 0x040ff000000018ff */
[C---:B------:R-:W-:Y:S08]  /*144b0*/  HMMA.16816.F32 R68, R128.reuse, R72, RZ ;  /* 0x000000488044723c */ /* 0x040ff000000018ff */
[C---:B------:R-:W-:Y:S08]  /*144c0*/  HMMA.16816.F32 R72, R128.reuse, R74, RZ ;  /* 0x0000004a8048723c */ /* 0x040ff000000018ff */
[C---:B------:R-:W-:Y:S08]  /*144d0*/  HMMA.16816.F32 R76, R128.reuse, R80, RZ ;  /* 0x00000050804c723c */ /* 0x040ff000000018ff */
[C---:B------:R-:W-:Y:S08]  /*144e0*/  HMMA.16816.F32 R80, R128.reuse, R82, RZ ;  /* 0x000000528050723c */ /* 0x040ff000000018ff */
[C---:B-----5:R-:W-:Y:S08]  /*144f0*/  HMMA.16816.F32 R84, R128.reuse, R88, RZ ;  /* 0x000000588054723c */ /* 0x060ff000000018ff */
        /* <DEDUP_REMOVED lines=10> */
[----:B------:R-:W-:Y:S01]  /*145a0*/  HMMA.16816.F32 R128, R128, R170, RZ ;  /* 0x000000aa8080723c */ /* 0x000fe200000018ff */
[----:B------:R-:W1:Y:S07]  /*145b0*/  LDSM.16.M88.4 R168, [R235+0x3800] ;  /* 0x00380000eba8783b */ /* 0x000e6e0000000200 */
[C---:B----4-:R-:W-:Y:S08]  /*145c0*/  HMMA.16816.F32 R4, R172.reuse, R176, R4 ;  /* 0x000000b0ac04723c */ /* 0x050ff00000001804 */
        /* <DEDUP_REMOVED lines=11> */
[C---:B------:R-:W-:Y:S08]  /*14680*/  HMMA.16816.F32 R36, R172.reuse, R188, R36 ;  /* 0x000000bcac24723c */ /* 0x040ff00000001824 */
[C---:B------:R-:W-:Y:S01]  /*14690*/  HMMA.16816.F32 R40, R172.reuse, R190, R40 ;  /* 0x000000beac28723c */ /* 0x040fe20000001828 */
[----:B------:R-:W-:Y:S07]  /*146a0*/  LDSM.16.M88.4 R188, [R235+0x8800] ;  /* 0x00880000ebbc783b */ /* 0x000fee0000000200 */
        /* <DEDUP_REMOVED lines=8> */
[----:B------:R-:W-:Y:S07]  /*14730*/  LDSM.16.M88.4 R184, [R239] ;  /* 0x00000000efb8783b */ /* 0x000fee0000000200 */
[C---:B-1----:R-:W-:Y:S08]  /*14740*/  HMMA.16816.F32 R68, R172.reuse, R168, R68 ;  /* 0x000000a8ac44723c */ /* 0x042ff00000001844 */
[C---:B------:R-:W-:Y:S01]  /*14750*/  HMMA.16816.F32 R72, R172.reuse, R170, R72 ;  /* 0x000000aaac48723c */ /* 0x040fe20000001848 */
[----:B------:R-:W1:Y:S07]  /*14760*/  LDSM.16.M88.4 R168, [R240] ;  /* 0x00000000f0a8783b */ /* 0x000e6e0000000200 */
        /* <DEDUP_REMOVED lines=8> */
[C---:B------:R-:W-:Y:S08]  /*147f0*/  HMMA.16816.F32 R92, R172.reuse, R200, R92 ;  /* 0x000000c8ac5c723c */ /* 0x040ff0000000185c */
[C---:B------:R-:W-:Y:S01]  /*14800*/  HMMA.16816.F32 R96, R172.reuse, R202, R96 ;  /* 0x000000caac60723c */ /* 0x040fe20000001860 */
[----:B------:R-:W-:Y:S07]  /*14810*/  LDSM.16.M88.4 R200, [R231] ;  /* 0x00000000e7c8783b */ /* 0x000fee0000000200 */
[C---:B--2---:R-:W-:Y:S07]  /*14820*/  HMMA.16816.F32 R100, R172.reuse, R176, R100 ;  /* 0x000000b0ac64723c */ /* 0x044fee0000001864 */
[C---:B------:R-:W-:Y:S01]  /*14830*/  IADD3 R176, R239.reuse, 0x800, RZ ;  /* 0x00000800efb07810 */ /* 0x040fe20007ffe0ff */
[C---:B------:R-:W-:Y:S05]  /*14840*/  HMMA.16816.F32 R104, R172.reuse, R178, R104 ;  /* 0x000000b2ac68723c */ /* 0x040fea0000001868 */
[----:B------:R-:W2:Y:S03]  /*14850*/  LDSM.16.M88.4 R176, [R176] ;  /* 0x00000000b0b0783b */ /* 0x000ea60000000200 */
[C---:B------:R-:W-:Y:S07]  /*14860*/  HMMA.16816.F32 R108, R172.reuse, R188, R108 ;  /* 0x000000bcac6c723c */ /* 0x040fee000000186c */
[C---:B------:R-:W-:Y:S01]  /*14870*/  IADD3 R188, R239.reuse, 0x1000, RZ ;  /* 0x00001000efbc7810 */ /* 0x040fe20007ffe0ff */
[C---:B------:R-:W-:Y:S05]  /*14880*/  HMMA.16816.F32 R112, R172.reuse, R190, R112 ;  /* 0x000000beac70723c */ /* 0x040fea0000001870 */
[----:B------:R-:W3:Y:S03]  /*14890*/  LDSM.16.M88.4 R188, [R188] ;  /* 0x00000000bcbc783b */ /* 0x000ee60000000200 */
[C---:B------:R-:W-:Y:S08]  /*148a0*/  HMMA.16816.F32 R116, R172.reuse, R204, R116 ;  /* 0x000000ccac74723c */ /* 0x040ff00000001874 */
[C---:B------:R-:W-:Y:S01]  /*148b0*/  HMMA.16816.F32 R120, R172.reuse, R206, R120 ;  /* 0x000000ceac78723c */ /* 0x040fe20000001878 */
[----:B------:R-:W-:Y:S07]  /*148c0*/  LDSM.16.M88.4 R204, [R227] ;  /* 0x00000000e3cc783b */ /* 0x000fee0000000200 */
[C---:B----4-:R-:W-:Y:S07]  /*148d0*/  HMMA.16816.F32 R124, R172.reuse, R180, R124 ;  /* 0x000000b4ac7c723c */ /* 0x050fee000000187c */
[----:B------:R-:W-:Y:S01]  /*148e0*/  IADD3 R180, R239, 0x2000, RZ ;  /* 0x00002000efb47810 */ /* 0x000fe20007ffe0ff */
[----:B------:R-:W-:Y:S01]  /*148f0*/  HMMA.16816.F32 R128, R172, R182, R128 ;  /* 0x000000b6ac80723c */ /* 0x000fe20000001880 */
[----:B------:R-:W4:Y:S05]  /*14900*/  LDSM.16.M88.4 R172, [R0] ;  /* 0x0000000000ac783b */ /* 0x000f2a0000000200 */
[----:B------:R-:W5:Y:S02]  /*14910*/  LDSM.16.M88.4 R180, [R180] ;  /* 0x00000000b4b4783b */ /* 0x000f640000000200 */
[C---:B-1----:R-:W-:Y:S08]  /*14920*/  HMMA.16816.F32 R4, R168.reuse, R184, R4 ;  /* 0x000000b8a804723c */ /* 0x042ff00000001804 */
[C---:B------:R-:W-:Y:S01]  /*14930*/  HMMA.16816.F32 R8, R168.reuse, R186, R8 ;  /* 0x000000baa808723c */ /* 0x040fe20000001808 */
[----:B------:R-:W1:Y:S07]  /*14940*/  LDSM.16.M88.4 R184, [R230] ;  /* 0x00000000e6b8783b */ /* 0x000e6e0000000200 */
[C---:B--2---:R-:W-:Y:S08]  /*14950*/  HMMA.16816.F32 R12, R168.reuse, R176, R12 ;  /* 0x000000b0a80c723c */ /* 0x044ff0000000180c */
[C---:B------:R-:W-:Y:S01]  /*14960*/  HMMA.16816.F32 R16, R168.reuse, R178, R16 ;  /* 0x000000b2a810723c */ /* 0x040fe20000001810 */
[----:B------:R-:W2:Y:S07]  /*14970*/  LDSM.16.M88.4 R176, [R229] ;  /* 0x00000000e5b0783b */ /* 0x000eae0000000200 */
[C---:B---3--:R-:W-:Y:S08]  /*14980*/  HMMA.16816.F32 R20, R168.reuse, R188, R20 ;  /* 0x000000bca814723c */ /* 0x048ff00000001814 */
[C---:B------:R-:W-:Y:S01]  /*14990*/  HMMA.16816.F32 R24, R168.reuse, R190, R24 ;  /* 0x000000bea818723c */ /* 0x040fe20000001818 */
[----:B------:R-:W3:Y:S07]  /*149a0*/  LDSM.16.M88.4 R188, [R228] ;  /* 0x00000000e4bc783b */ /* 0x000eee0000000200 */
[C---:B----4-:R-:W-:Y:S08]  /*149b0*/  HMMA.16816.F32 R28, R168.reuse, R172, R28 ;  /* 0x000000aca81c723c */ /* 0x050ff0000000181c */
[C---:B------:R-:W-:Y:S01]  /*149c0*/  HMMA.16816.F32 R32, R168.reuse, R174, R32 ;  /* 0x000000aea820723c */ /* 0x040fe20000001820 */
[----:B------:R-:W4:Y:S07]  /*149d0*/  LDSM.16.M88.4 R172, [R226] ;  /* 0x00000000e2ac783b */ /* 0x000f2e0000000200 */
        /* <DEDUP_REMOVED lines=20> */
[----:B------:R-:W2:Y:S07]  /*14b20*/  LDSM.16.M88.4 R188, [R238] ;  /* 0x00000000eebc783b */ /* 0x000eae0000000200 */
[C---:B------:R-:W-:Y:S08]  /*14b30*/  HMMA.16816.F32 R92, R168.reuse, R204, R92 ;  /* 0x000000cca85c723c */ /* 0x040ff0000000185c */
[C---:B------:R-:W-:Y:S01]  /*14b40*/  HMMA.16816.F32 R96, R168.reuse, R206, R96 ;  /* 0x000000cea860723c */ /* 0x040fe20000001860 */
[----:B------:R-:W-:Y:S07]  /*14b50*/  LDSM.16.M88.4 R204, [R166+0x5000] ;  /* 0x00500000a6cc783b */ /* 0x000fee0000000200 */
[C---:B----4-:R-:W-:Y:S08]  /*14b60*/  HMMA.16816.F32 R100, R168.reuse, R172, R100 ;  /* 0x000000aca864723c */ /* 0x050ff00000001864 */
        /* <DEDUP_REMOVED lines=12> */
[C---:B--2---:R-:W-:Y:S08]  /*14c30*/  HMMA.16816.F32 R4, R188.reuse, R192, R4 ;  /* 0x000000c0bc04723c */ /* 0x044ff00000001804 */
[C---:B------:R-:W-:Y:S01]  /*14c40*/  HMMA.16816.F32 R8, R188.reuse, R194, R8 ;  /* 0x000000c2bc08723c */ /* 0x040fe20000001808 */
[----:B------:R-:W2:Y:S07]  /*14c50*/  LDSM.16.M88.4 R192, [R166+0x3800] ;  /* 0x00380000a6c0783b */ /* 0x000eae0000000200 */
[C---:B------:R-:W-:Y:S08]  /*14c60*/  HMMA.16816.F32 R12, R188.reuse, R196, R12 ;  /* 0x000000c4bc0c723c */ /* 0x040ff0000000180c */
[C---:B------:R-:W-:Y:S01]  /*14c70*/  HMMA.16816.F32 R16, R188.reuse, R198, R16 ;  /* 0x000000c6bc10723c */ /* 0x040fe20000001810 */
[----:B------:R-:W2:Y:S07]  /*14c80*/  LDSM.16.M88.4 R196, [R166+0x4800] ;  /* 0x00480000a6c4783b */ /* 0x000eae0000000200 */
[C---:B---3--:R-:W-:Y:S08]  /*14c90*/  HMMA.16816.F32 R20, R188.reuse, R172, R20 ;  /* 0x000000acbc14723c */ /* 0x048ff00000001814 */
[C---:B------:R-:W-:Y:S01]  /*14ca0*/  HMMA.16816.F32 R24, R188.reuse, R174, R24 ;  /* 0x000000aebc18723c */ /* 0x040fe20000001818 */
[----:B------:R-:W3:Y:S07]  /*14cb0*/  LDSM.16.M88.4 R172, [R166+0x5800] ;  /* 0x00580000a6ac783b */ /* 0x000eee0000000200 */
[C---:B-1----:R-:W-:Y:S07]  /*14cc0*/  HMMA.16816.F32 R28, R188.reuse, R176, R28 ;  /* 0x000000b0bc1c723c */ /* 0x042fee000000181c */
[----:B------:R-:W-:Y:S01]  /*14cd0*/  IMAD.MOV.U32 R176, RZ, RZ, R220 ;  /* 0x000000ffffb07224 */ /* 0x000fe200078e00dc */
[C---:B------:R-:W-:Y:S04]  /*14ce0*/  HMMA.16816.F32 R32, R188.reuse, R178, R32 ;  /* 0x000000b2bc20723c */ /* 0x040fe80000001820 */
[----:B------:R-:W-:Y:S02]  /*14cf0*/  IMAD.MOV.U32 R177, RZ, RZ, R221 ;  /* 0x000000ffffb17224 */ /* 0x000fe400078e00dd */
[----:B------:R-:W1:Y:S01]  /*14d00*/  LDSM.16.M88.4 R220, [R166+0x7800] ;  /* 0x00780000a6dc783b */ /* 0x000e620000000200 */
[----:B------:R-:W-:Y:S01]  /*14d10*/  IMAD.MOV.U32 R178, RZ, RZ, R176 ;  /* 0x000000ffffb27224 */ /* 0x000fe200078e00b0 */
[C---:B----4-:R-:W-:Y:S01]  /*14d20*/  HMMA.16816.F32 R36, R188.reuse, R168, R36 ;  /* 0x000000a8bc24723c */ /* 0x050fe20000001824 */
[----:B------:R-:W-:Y:S04]  /*14d30*/  DEPBAR.LE SB0, 0x0 ;  /* 0x000080000000791a */ /* 0x000fe80000000000 */
[----:B------:R-:W-:Y:S01]  /*14d40*/  BAR.SYNC.DEFER_BLOCKING 0x0 ;  /* 0x0000000000007b1d */ /* 0x000fe20000010000 */
[----:B------:R-:W-:Y:S01]  /*14d50*/  MOV R179, R177 ;  /* 0x000000b100b37202 */ /* 0x000fe20000000f00 */
[----:B------:R-:W-:Y:S01]  /*14d60*/  IMAD.MOV.U32 R177, RZ, RZ, R178 ;  /* 0x000000ffffb17224 */ /* 0x000fe200078e00b2 */
[C---:B------:R-:W-:Y:S05]  /*14d70*/  HMMA.16816.F32 R40, R188.reuse, R170, R40 ;  /* 0x000000aabc28723c */ /* 0x040fea0000001828 */
[----:B------:R-:W-:Y:S03]  /*14d80*/  IMAD.MOV.U32 R176, RZ, RZ, R179 ;  /* 0x000000ffffb07224 */ /* 0x000fe600078e00b3 */
[C---:B------:R-:W-:Y:S08]  /*14d90*/  HMMA.16816.F32 R44, R188.reuse, R180, R44 ;  /* 0x000000b4bc2c723c */ /* 0x040ff0000000182c */
[C---:B------:R-:W-:Y:S08]  /*14da0*/  HMMA.16816.F32 R48, R188.reuse, R182, R48 ;  /* 0x000000b6bc30723c */ /* 0x040ff00000001830 */
[C---:B-----5:R-:W-:Y:S08]  /*14db0*/  HMMA.16816.F32 R52, R188.reuse, R184, R52 ;  /* 0x000000b8bc34723c */ /* 0x060ff00000001834 */
        /* <DEDUP_REMOVED lines=9> */
[C---:B---3--:R-:W-:Y:S08]  /*14e50*/  HMMA.16816.F32 R92, R188.reuse, R172, R92 ;  /* 0x000000acbc5c723c */ /* 0x048ff0000000185c */
        /* <DEDUP_REMOVED lines=97> */
[C---:B------:R-:W-:Y:S04]  /*15470*/  IMAD.WIDE.U32 R168, R165.reuse, c[0x0][0x180], R168 ;  /* 0x00006000a5a87a25 */ /* 0x040fe800078e00a8 */
[----:B------:R-:W-:Y:S04]  /*15480*/  IMAD R0, R0, c[0x0][0x180], RZ ;  /* 0x0000600000007a24 */ /* 0x000fe800078e02ff */
[----:B------:R-:W-:Y:S02]  /*15490*/  IMAD R165, R165, c[0x0][0x184], R0 ;  /* 0x00006100a5a57a24 */ /* 0x000fe400078e0200 */
[----:B------:R-:W-:Y:S03]  /*154a0*/  IMAD.MOV.U32 R0, RZ, RZ, R168 ;  /* 0x000000ffff007224 */ /* 0x000fe600078e00a8 */
[----:B------:R-:W-:Y:S02]  /*154b0*/  IADD3 R165, R169, R165, RZ ;  /* 0x000000a5a9a57210 */ /* 0x000fe40007ffe0ff */
.L_x_1542:
        /* <DEDUP_REMOVED lines=28> */
[--C-:B------:R-:W-:Y:S01]  /*15680*/  @!P0 IMAD.MOV.U32 R187, RZ, RZ, R165.reuse ;  /* 0x000000ffffbb8224 */ /* 0x100fe200078e00a5 */
[CC--:B------:R-:W-:Y:S01]  /*15690*/  @!P0 LEA.HI.X R169, R173.reuse, R165.reuse, R2, 0x5, P3 ;  /* 0x000000a5ada98211 */ /* 0x0c0fe200018f2c02 */
[--C-:B------:R-:W-:Y:S01]  /*156a0*/  @!P0 IMAD.MOV.U32 R184, RZ, RZ, R0.reuse ;  /* 0x000000ffffb88224 */ /* 0x100fe200078e0000 */
[-C--:B------:R-:W-:Y:S01]  /*156b0*/  @!P0 LEA R202, P3, R168, R250.reuse, 0x1 ;  /* 0x000000faa8ca8211 */ /* 0x080fe200078608ff */
[----:B------:R-:W-:Y:S01]  /*156c0*/  @!P0 IMAD.MOV.U32 R182, RZ, RZ, R0 ;  /* 0x000000ffffb68224 */ /* 0x000fe200078e0000 */
[C---:B------:R-:W-:Y:S01]  /*156d0*/  @!P0 LEA.HI.X R171, R173.reuse, R165, R2, 0x6, P2 ;  /* 0x000000a5adab8211 */ /* 0x040fe200010f3402 */
[--C-:B------:R-:W-:Y:S01]  /*156e0*/  @!P0 IMAD.MOV.U32 R183, RZ, RZ, R165.reuse ;  /* 0x000000ffffb78224 */ /* 0x100fe200078e00a5 */
[CC--:B------:R-:W-:Y:S01]  /*156f0*/  @!P0 LEA R200, P2, R170.reuse, R250.reuse, 0x1 ;  /* 0x000000faaac88211 */ /* 0x0c0fe200078408ff */
[----:B------:R-:W-:Y:S01]  /*15700*/  @!P0 IMAD.MOV.U32 R181, RZ, RZ, R165 ;  /* 0x000000ffffb58224 */ /* 0x000fe200078e00a5 */
        /* <DEDUP_REMOVED lines=19> */
[-C--:B------:R-:W-:Y:S01]  /*15840*/  @!P0 LEA R198, P1, R172, R250.reuse, 0x1 ;  /* 0x000000faacc68211 */ /* 0x080fe200078208ff */
        /* <DEDUP_REMOVED lines=24> */
[-C--:B------:R-:W-:Y:S01]  /*159d0*/  @!P0 LEA R196, P3, R192, R250.reuse, 0x1 ;  /* 0x000000fac0c48211 */ /* 0x080fe200078608ff */
[----:B------:R-:W-:Y:S01]  /*159e0*/  @!P0 IMAD R168, R2, 0x70, RZ ;  /* 0x0000007002a88824 */ /* 0x000fe200078e02ff */
[----:B------:R-:W-:Y:S01]  /*159f0*/  @!P0 IADD3 R170, R0, R195, RZ ;  /* 0x000000c300aa8210 */ /* 0x000fe20007ffe0ff */
[----:B------:R-:W-:Y:S01]  /*15a00*/  @!PT LDS RZ, [RZ] ;  /* 0x00000000fffff984 */ /* 0x000fe20000000800 */
[----:B------:R-:W-:Y:S01]  /*15a10*/  @!PT LDS RZ, [RZ] ;  /* 0x00000000fffff984 */ /* 0x000fe20000000800 */
[----:B------:R-:W-:Y:S01]  /*15a20*/  @!PT LDS RZ, [RZ] ;  /* 0x00000000fffff984 */ /* 0x000fe20000000800 */
[----:B------:R1:W-:Y:S01]  /*15a30*/  @!P0 LDGSTS.E.BYPASS.LTC128B.128 [R243+0x3800], [R206.64] ;  /* 0x03800000cef38fae */ /* 0x0003e2000b901d54 */
[----:B------:R-:W-:Y:S02]  /*15a40*/  @!P0 IMAD R0, R2, 0xa0, RZ ;  /* 0x000000a002008824 */ /* 0x000fe400078e02ff */
[-C--:B------:R-:W-:Y:S01]  /*15a50*/  @!P0 LEA.HI.X R175, R194, R249.reuse, R170, 0x1, P1 ;  /* 0x000000f9c2af8211 */ /* 0x080fe200008f0caa */
        /* <DEDUP_REMOVED lines=8> */
[-C--:B------:R-:W-:Y:S02]  /*15ae0*/  @!P0 LEA.HI.X R195, R190, R249.reuse, R169, 0x1, P2 ;  /* 0x000000f9bec38211 */ /* 0x080fe400010f0ca9 */
[----:B------:R-:W-:Y:S01]  /*15af0*/  @!P0 LEA.HI.X R197, R192, R249, R168, 0x1, P3 ;  /* 0x000000f9c0c58211 */ /* 0x000fe200018f0ca8 */
        /* <DEDUP_REMOVED lines=8> */
[----:B------:R-:W-:Y:S01]  /*15b80*/  @!P0 IADD3 R165, R0, R189, RZ ;  /* 0x000000bd00a58210 */ /* 0x000fe20007ffe0ff */
[----:B------:R-:W-:Y:S01]  /*15b90*/  @!P0 IMAD R0, R2, 0xb0, RZ ;  /* 0x000000b002008824 */ /* 0x000fe200078e02ff */
[----:B------:R-:W-:Y:S01]  /*15ba0*/  @!P0 IADD3 R168, R168, R183, RZ ;  /* 0x000000b7a8a88210 */ /* 0x000fe20007ffe0ff */
        /* <DEDUP_REMOVED lines=10> */
[-C--:B------:R-:W-:Y:S01]  /*15c50*/  @!P0 LEA.HI.X R189, R186, R249.reuse, R169, 0x1, P1 ;  /* 0x000000f9babd8211 */ /* 0x080fe200008f0ca9 */
[----:B------:R1:W-:Y:S01]  /*15c60*/  @P0 STS.128 [R243+0x5800], RZ ;  /* 0x005800fff3000388 */ /* 0x0003e20000000c00 */
[-C--:B------:R-:W-:Y:S01]  /*15c70*/  @!P0 LEA R186, P2, R180, R250.reuse, 0x1 ;  /* 0x000000fab4ba8211 */ /* 0x080fe200078408ff */
[----:B------:R-:W-:Y:S01]  /*15c80*/  @!P0 IMAD.IADD R165, R165, 0x1, R185 ;  /* 0x00000001a5a58824 */ /* 0x000fe200078e02b9 */
[----:B------:R-:W-:Y:S01]  /*15c90*/  @!P0 LEA R210, P1, R178, R250, 0x1 ;  /* 0x000000fab2d28211 */ /* 0x000fe200078208ff */
[----:B------:R-:W-:Y:S01]  /*15ca0*/  @!PT LDS RZ, [RZ] ;  /* 0x00000000fffff984 */ /* 0x000fe20000000800 */
[----:B------:R-:W-:Y:S01]  /*15cb0*/  @!PT LDS RZ, [RZ] ;  /* 0x00000000fffff984 */ /* 0x000fe20000000800 */
[----:B------:R-:W-:Y:S01]  /*15cc0*/  @!PT LDS RZ, [RZ] ;  /* 0x00000000fffff984 */ /* 0x000fe20000000800 */
[----:B------:R1:W-:Y:S01]  /*15cd0*/  @!P0 LDGSTS.E.BYPASS.LTC128B.128 [R243+0x5800], [R196.64] ;  /* 0x05800000c4f38fae */ /* 0x0003e2000b901d54 */
[C---:B------:R-:W-:Y:S01]  /*15ce0*/  @!P0 IMAD R0, R2.reuse, 0xe0, RZ ;  /* 0x000000e002008824 */ /* 0x040fe200078e02ff */
[----:B------:R-:W-:Y:S01]  /*15cf0*/  MOV R250, R204 ;  /* 0x000000cc00fa7202 */ /* 0x000fe20000000f00 */
[----:B------:R-:W-:Y:S01]  /*15d00*/  @!P0 IMAD R2, R2, 0xf0, RZ ;  /* 0x000000f002028824 */ /* 0x000fe200078e02ff */
[----:B------:R1:W-:Y:S01]  /*15d10*/  @P0 STS.128 [R243+0x6000], RZ ;  /* 0x006000fff3000388 */ /* 0x0003e20000000c00 */
[-C--:B------:R-:W-:Y:S01]  /*15d20*/  @!P0 LEA.HI.X R193, R184, R249.reuse, R165, 0x1, P4 ;  /* 0x000000f9b8c18211 */ /* 0x080fe200020f0ca5 */
[----:B------:R-:W-:Y:S02]  /*15d30*/  @!P0 IMAD.IADD R0, R0, 0x1, R181 ;  /* 0x0000000100008824 */ /* 0x000fe400078e02b5 */
[----:B------:R-:W-:Y:S01]  /*15d40*/  @!PT LDS RZ, [RZ] ;  /* 0x00000000fffff984 */ /* 0x000fe20000000800 */
[----:B------:R-:W-:Y:S01]  /*15d50*/  @!PT LDS RZ, [RZ] ;  /* 0x00000000fffff984 */ /* 0x000fe20000000800 */
[----:B------:R-:W-:Y:S01]  /*15d60*/  @!PT LDS RZ, [RZ] ;  /* 0x00000000fffff984 */ /* 0x000fe20000000800 */
[----:B------:R1:W-:Y:S01]  /*15d70*/  @!P0 LDGSTS.E.BYPASS.LTC128B.128 [R243+0x6000], [R172.64] ;  /* 0x06000000acf38fae */ /* 0x0003e2000b901d54 */
[----:B------:R-:W-:Y:S02]  /*15d80*/  @!P0 IMAD.IADD R2, R2, 0x1, R179 ;  /* 0x0000000102028824 */ /* 0x000fe400078e02b3 */
[-C--:B------:R-:W-:Y:S01]  /*15d90*/  @!P0 LEA.HI.X R187, R180, R249.reuse, R0, 0x1, P2 ;  /* 0x000000f9b4bb8211 */ /* 0x080fe200010f0c00 */
[----:B------:R1:W-:Y:S02]  /*15da0*/  @P0 STS.128 [R243+0x6800], RZ ;  /* 0x006800fff3000388 */ /* 0x0003e40000000c00 */
[----:B------:R-:W-:Y:S01]  /*15db0*/  @!P0 LEA.HI.X R211, R178, R249, R2, 0x1, P1 ;  /* 0x000000f9b2d38211 */ /* 0x000fe200008f0c02 */
[----:B------:R-:W-:Y:S01]  /*15dc0*/  IMAD.MOV.U32 R249, RZ, RZ, R205 ;  /* 0x000000fffff97224 */ /* 0x000fe200078e00cd */
        /* <DEDUP_REMOVED lines=35> */
.L_x_1541:
[----:B------:R-:W-:Y:S01]  /*16000*/  FMNMX.FTZ R168, R4, R164, !PT ;  /* 0x000000a404a87209 */ /* 0x000fe20007810000 */
[----:B-1----:R-:W-:Y:S01]  /*16010*/  LDSM.16.MT88.4 R172, [R234+0xa000] ;  /* 0x00a00000eaac783b */ /* 0x002fe20000004200 */
[----:B------:R-:W-:Y:S01]  /*16020*/  FMNMX.FTZ R0, R6, R3, !PT ;  /* 0x0000000306007209 */ /* 0x000fe20007810000 */
[----:B------:R-:W-:Y:S01]  /*16030*/  UISETP.GT.AND UP0, UPT, UR15, UR7, UPT ;  /* 0x000000070f00728c */ /* 0x000fe2000bf04270 */
        /* <DEDUP_REMOVED lines=128> */
[----:B------:R-:W-:Y:S08]  /*16840*/  SHFL.BFLY PT, R2, R168, 0x2, 0x1f ;  /* 0x0c401f00a8027f89 */ /* 0x000ff000000e0000 */
[----:B------:R-:W1:Y:S02]  /*16850*/  SHFL.BFLY PT, R165, R0, 0x2, 0x1f ;  /* 0x0c401f0000a57f89 */ /* 0x000e6400000e0000 */
[----:B-1----:R-:W-:Y:S02]  /*16860*/  FMNMX.FTZ R165, R0, R165, !PT ;  /* 0x000000a500a57209 */ /* 0x002fe40007810000 */
[----:B------:R-:W-:Y:S04]  /*16870*/  FMNMX.FTZ R168, R168, R2, !PT ;  /* 0x00000002a8a87209 */ /* 0x000fe80007810000 */
[----:B------:R-:W1:Y:S08]  /*16880*/  SHFL.BFLY PT, R0, R165, 0x1, 0x1f ;  /* 0x0c201f00a5007f89 */ /* 0x000e7000000e0000 */
[----:B------:R-:W2:Y:S01]  /*16890*/  SHFL.BFLY PT, R2, R168, 0x1, 0x1f ;  /* 0x0c201f00a8027f89 */ /* 0x000ea200000e0000 */
[----:B-1----:R-:W-:Y:S05]  /*168a0*/  FMNMX.FTZ R0, R165, R0, !PT ;  /* 0x00000000a5007209 */ /* 0x002fea0007810000 */
[C---:B------:R-:W-:Y:S02]  /*168b0*/  FMUL.FTZ R165, R0.reuse, c[0x0][0x23c] ;  /* 0x00008f0000a57a20 */ /* 0x040fe40000410000 */
[----:B------:R-:W-:Y:S01]  /*168c0*/  FADD.FTZ R3, -R0, R3 ;  /* 0x0000000300037221 */ /* 0x000fe20000010100 */
[----:B--2---:R-:W-:Y:S02]  /*168d0*/  FMNMX.FTZ R2, R168, R2, !PT ;  /* 0x00000002a8027209 */ /* 0x004fe40007810000 */
[----:B------:R-:W1:Y:S01]  /*168e0*/  LDSM.16.MT88.4 R168, [R237+0xa000] ;  /* 0x00a00000eda8783b */ /* 0x000e620000004200 */
[----:B------:R-:W-:Y:S01]  /*168f0*/  FMUL.FTZ R3, R3, c[0x0][0x23c] ;  /* 0x00008f0003037a20 */ /* 0x000fe20000410000 */
[C---:B------:R-:W-:Y:S01]  /*16900*/  FSETP.NEU.FTZ.AND P0, PT, R2.reuse, -INF , PT ;  /* 0xff8000000200780b */ /* 0x040fe20003f1d000 */
[C---:B------:R-:W-:Y:S02]  /*16910*/  FMUL.FTZ R178, R2.reuse, c[0x0][0x23c] ;  /* 0x00008f0002b27a20 */ /* 0x040fe40000410000 */
[----:B------:R-:W-:Y:S02]  /*16920*/  FADD.FTZ R164, -R2, R164 ;  /* 0x000000a402a47221 */ /* 0x000fe40000010100 */
[----:B------:R-:W2:Y:S01]  /*16930*/  MUFU.EX2 R3, R3 ;  /* 0x0000000300037308 */ /* 0x000ea20000000800 */
[----:B------:R-:W-:Y:S01]  /*16940*/  FSEL R178, R178, RZ, P0 ;  /* 0x000000ffb2b27208 */ /* 0x000fe20000000000 */
[----:B------:R-:W-:Y:S01]  /*16950*/  FMUL.FTZ R164, R164, c[0x0][0x23c] ;  /* 0x00008f00a4a47a20 */ /* 0x000fe20000410000 */
[----:B------:R-:W-:Y:S03]  /*16960*/  FSETP.NEU.FTZ.AND P0, PT, R0, -INF , PT ;  /* 0xff8000000000780b */ /* 0x000fe60003f1d000 */
[--C-:B------:R-:W-:Y:S01]  /*16970*/  FFMA.FTZ R190, R24, c[0x0][0x23c], -R178.reuse ;  /* 0x00008f0018be7a23 */ /* 0x100fe200000108b2 */
[----:B------:R-:W-:Y:S01]  /*16980*/  FSEL R165, R165, RZ, P0 ;  /* 0x000000ffa5a57208 */ /* 0x000fe20000000000 */
[--C-:B------:R-:W-:Y:S01]  /*16990*/  FFMA.FTZ R192, R25, c[0x0][0x23c], -R178.reuse ;  /* 0x00008f0019c07a23 */ /* 0x100fe200000108b2 */
[----:B------:R-:W-:Y:S01]  /*169a0*/  PLOP3.LUT P0, PT, PT, PT, UP0, 0x80, 0x0 ;  /* 0x000000000000781c */ /* 0x000fe20003f0f008 */
[----:B------:R-:W3:Y:S01]  /*169b0*/  MUFU.EX2 R164, R164 ;  /* 0x000000a400a47308 */ /* 0x000ee20000000800 */
[--C-:B------:R-:W-:Y:S02]  /*169c0*/  FFMA.FTZ R182, R8, c[0x0][0x23c], -R178.reuse ;  /* 0x00008f0008b67a23 */ /* 0x100fe400000108b2 */
[--C-:B------:R-:W-:Y:S02]  /*169d0*/  FFMA.FTZ R193, R26, c[0x0][0x23c], -R165.reuse ;  /* 0x00008f001ac17a23 */ /* 0x100fe400000108a5 */
[--C-:B------:R-:W-:Y:S02]  /*169e0*/  FFMA.FTZ R34, R34, c[0x0][0x23c], -R165.reuse ;  /* 0x00008f0022227a23 */ /* 0x100fe400000108a5 */
[--C-:B------:R-:W-:Y:S02]  /*169f0*/  FFMA.FTZ R184, R9, c[0x0][0x23c], -R178.reuse ;  /* 0x00008f0009b87a23 */ /* 0x100fe400000108b2 */
[--C-:B------:R-:W-:Y:S01]  /*16a00*/  FFMA.FTZ R185, R10, c[0x0][0x23c], -R165.reuse ;  /* 0x00008f000ab97a23 */ /* 0x100fe200000108a5 */
[----:B------:R-:W-:Y:S01]  /*16a10*/  MUFU.EX2 R182, R182 ;  /* 0x000000b600b67308 */ /* 0x000fe20000000800 */
[--C-:B------:R-:W-:Y:S02]  /*16a20*/  FFMA.FTZ R179, R11, c[0x0][0x23c], -R165.reuse ;  /* 0x00008f000bb37a23 */ /* 0x100fe400000108a5 */
[--C-:B------:R-:W-:Y:S02]  /*16a30*/  FFMA.FTZ R14, R14, c[0x0][0x23c], -R165.reuse ;  /* 0x00008f000e0e7a23 */ /* 0x100fe400000108a5 */
[C---:B--2---:R-:W-:Y:S02]  /*16a40*/  FMUL.FTZ R10, R3.reuse, R158 ;  /* 0x0000009e030a7220 */ /* 0x044fe40000410000 */
[----:B------:R-:W-:Y:S02]  /*16a50*/  FMUL.FTZ R11, R3, R159 ;  /* 0x0000009f030b7220 */ /* 0x000fe40000410000 */
[--C-:B------:R-:W-:Y:S01]  /*16a60*/  FFMA.FTZ R181, R12, c[0x0][0x23c], -R178.reuse ;  /* 0x00008f000cb57a23 */ /* 0x100fe200000108b2 */
[----:B------:R-:W2:Y:S01]  /*16a70*/  MUFU.EX2 R184, R184 ;  /* 0x000000b800b87308 */ /* 0x000ea20000000800 */
[--C-:B------:R-:W-:Y:S02]  /*16a80*/  FFMA.FTZ R183, R13, c[0x0][0x23c], -R178.reuse ;  /* 0x00008f000db77a23 */ /* 0x100fe400000108b2 */
[C---:B------:R-:W-:Y:S02]  /*16a90*/  FMUL.FTZ R134, R3.reuse, R134 ;  /* 0x0000008603867220 */ /* 0x040fe40000410000 */
[C---:B---3--:R-:W-:Y:S02]  /*16aa0*/  FMUL.FTZ R8, R164.reuse, R156 ;  /* 0x0000009ca4087220 */ /* 0x048fe40000410000 */
[C---:B------:R-:W-:Y:S02]  /*16ab0*/  FMUL.FTZ R9, R164.reuse, R157 ;  /* 0x0000009da4097220 */ /* 0x040fe40000410000 */
[----:B------:R-:W3:Y:S01]  /*16ac0*/  LDSM.16.MT88.4 R156, [R233+0xa000] ;  /* 0x00a00000e99c783b */ /* 0x000ee20000004200 */
[----:B------:R-:W-:Y:S01]  /*16ad0*/  MUFU.EX2 R185, R185 ;  /* 0x000000b900b97308 */ /* 0x000fe20000000800 */
[C---:B------:R-:W-:Y:S02]  /*16ae0*/  FMUL.FTZ R12, R164.reuse, R152 ;  /* 0x00000098a40c7220 */ /* 0x040fe40000410000 */
[C---:B------:R-:W-:Y:S02]  /*16af0*/  FMUL.FTZ R13, R164.reuse, R153 ;  /* 0x00000099a40d7220 */ /* 0x040fe40000410000 */
[C---:B------:R-:W-:Y:S02]  /*16b00*/  FMUL.FTZ R132, R164.reuse, R132 ;  /* 0x00000084a4847220 */ /* 0x040fe40000410000 */
[C---:B------:R-:W-:Y:S02]  /*16b10*/  FMUL.FTZ R133, R164.reuse, R133 ;  /* 0x00000085a4857220 */ /* 0x040fe40000410000 */
[C---:B------:R-:W-:Y:S01]  /*16b20*/  FMUL.FTZ R135, R3.reuse, R135 ;  /* 0x0000008703877220 */ /* 0x040fe20000410000 */
[----:B------:R-:W4:Y:S01]  /*16b30*/  MUFU.EX2 R179, R179 ;  /* 0x000000b300b37308 */ /* 0x000f220000000800 */
[C---:B------:R-:W-:Y:S02]  /*16b40*/  FMUL.FTZ R136, R164.reuse, R136 ;  /* 0x00000088a4887220 */ /* 0x040fe40000410000 */
        /* <DEDUP_REMOVED lines=10> */
[----:B------:R-:W-:Y:S01]  /*16bf0*/  MUFU.EX2 R183, R183 ;  /* 0x000000b700b77308 */ /* 0x000fe20000000800 */
[C---:B------:R-:W-:Y:S02]  /*16c00*/  FMUL.FTZ R146, R3.reuse, R146 ;  /* 0x0000009203927220 */ /* 0x040fe40000410000 */
[----:B------:R-:W-:Y:S02]  /*16c10*/  FMUL.FTZ R147, R3, R147 ;  /* 0x0000009303937220 */ /* 0x000fe40000410000 */
[--C-:B------:R-:W-:Y:S02]  /*16c20*/  FFMA.FTZ R186, R4, c[0x0][0x23c], -R178.reuse ;  /* 0x00008f0004ba7a23 */ /* 0x100fe400000108b2 */
[C---:B------:R-:W-:Y:S02]  /*16c30*/  FMUL.FTZ R4, R164.reuse, R160 ;  /* 0x000000a0a4047220 */ /* 0x040fe40000410000 */
[--C-:B------:R-:W-:Y:S01]  /*16c40*/  FFMA.FTZ R187, R5, c[0x0][0x23c], -R178.reuse ;  /* 0x00008f0005bb7a23 */ /* 0x100fe200000108b2 */
[----:B------:R-:W-:Y:S01]  /*16c50*/  MUFU.EX2 R190, R190 ;  /* 0x000000be00be7308 */ /* 0x000fe20000000800 */
[----:B------:R-:W-:Y:S02]  /*16c60*/  FMUL.FTZ R5, R164, R161 ;  /* 0x000000a1a4057220 */ /* 0x000fe40000410000 */
[--C-:B------:R-:W-:Y:S02]  /*16c70*/  FFMA.FTZ R188, R6, c[0x0][0x23c], -R165.reuse ;  /* 0x00008f0006bc7a23 */ /* 0x100fe400000108a5 */
[----:B------:R-:W-:Y:S01]  /*16c80*/  FMUL.FTZ R6, R3, R162 ;  /* 0x000000a203067220 */ /* 0x000fe20000410000 */
[----:B--2---:R-:W-:Y:S01]  /*16c90*/  F2FP.PACK_AB R162, R184, R182 ;  /* 0x000000b6b8a2723e */ /* 0x004fe200000000ff */
[--C-:B------:R-:W-:Y:S02]  /*16ca0*/  FFMA.FTZ R180, R7, c[0x0][0x23c], -R165.reuse ;  /* 0x00008f0007b47a23 */ /* 0x100fe400000108a5 */
[----:B------:R-:W-:Y:S01]  /*16cb0*/  FMUL.FTZ R7, R3, R163 ;  /* 0x000000a303077220 */ /* 0x000fe20000410000 */
[----:B------:R-:W-:Y:S01]  /*16cc0*/  MUFU.EX2 R186, R186 ;  /* 0x000000ba00ba7308 */ /* 0x000fe20000000800 */
[----:B----4-:R-:W-:Y:S01]  /*16cd0*/  F2FP.PACK_AB R163, R179, R185 ;  /* 0x000000b9b3a3723e */ /* 0x010fe200000000ff */
[--C-:B------:R-:W-:Y:S02]  /*16ce0*/  FFMA.FTZ R189, R22, c[0x0][0x23c], -R165.reuse ;  /* 0x00008f0016bd7a23 */ /* 0x100fe400000108a5 */
[--C-:B------:R-:W-:Y:S02]  /*16cf0*/  FFMA.FTZ R191, R23, c[0x0][0x23c], -R165.reuse ;  /* 0x00008f0017bf7a23 */ /* 0x100fe400000108a5 */
[--C-:B------:R-:W-:Y:S02]  /*16d00*/  FFMA.FTZ R40, R40, c[0x0][0x23c], -R178.reuse ;  /* 0x00008f0028287a23 */ /* 0x100fe400000108b2 */
[--C-:B------:R-:W-:Y:S02]  /*16d10*/  FFMA.FTZ R41, R41, c[0x0][0x23c], -R178.reuse ;  /* 0x00008f0029297a23 */ /* 0x100fe400000108b2 */
[----:B------:R-:W2:Y:S01]  /*16d20*/  MUFU.EX2 R187, R187 ;  /* 0x000000bb00bb7308 */ /* 0x000ea20000000800 */
[--C-:B------:R-:W-:Y:S02]  /*16d30*/  FFMA.FTZ R54, R54, c[0x0][0x23c], -R165.reuse ;  /* 0x00008f0036367a23 */ /* 0x100fe400000108a5 */
[--C-:B------:R-:W-:Y:S02]  /*16d40*/  FFMA.FTZ R63, R63, c[0x0][0x23c], -R165.reuse ;  /* 0x00008f003f3f7a23 */ /* 0x100fe400000108a5 */
[--C-:B------:R-:W-:Y:S02]  /*16d50*/  FFMA.FTZ R64, R64, c[0x0][0x23c], -R178.reuse ;  /* 0x00008f0040407a23 */ /* 0x100fe400000108b2 */
[----:B------:R-:W-:Y:S02]  /*16d60*/  FFMA.FTZ R93, R93, c[0x0][0x23c], -R178 ;  /* 0x00008f005d5d7a23 */ /* 0x000fe400000108b2 */
[--C-:B------:R-:W-:Y:S01]  /*16d70*/  FFMA.FTZ R111, R111, c[0x0][0x23c], -R165.reuse ;  /* 0x00008f006f6f7a23 */ /* 0x100fe200000108a5 */
[----:B------:R-:W-:Y:S01]  /*16d80*/  MUFU.EX2 R188, R188 ;  /* 0x000000bc00bc7308 */ /* 0x000fe20000000800 */
[--C-:B------:R-:W-:Y:S09]  /*16d90*/  FFMA.FTZ R118, R118, c[0x0][0x23c], -R165.reuse ;  /* 0x00008f0076767a23 */ /* 0x100ff200000108a5 */
[----:B------:R-:W4:Y:S01]  /*16da0*/  MUFU.EX2 R180, R180 ;  /* 0x000000b400b47308 */ /* 0x000f220000000800 */
[C---:B--2---:R-:W-:Y:S01]  /*16db0*/  F2FP.PACK_AB R160, R187.reuse, R186 ;  /* 0x000000babba0723e */ /* 0x044fe200000000ff */
[----:B------:R-:W-:Y:S04]  /*16dc0*/  FFMA.FTZ R186, R164, R252, R186 ;  /* 0x000000fca4ba7223 */ /* 0x000fe800000100ba */
[----:B------:R-:W-:Y:S04]  /*16dd0*/  FADD.FTZ R186, R187, R186 ;  /* 0x000000babbba7221 */ /* 0x000fe80000010000 */
[----:B------:R-:W-:Y:S01]  /*16de0*/  MUFU.EX2 R189, R189 ;  /* 0x000000bd00bd7308 */ /* 0x000fe20000000800 */
[----:B------:R-:W-:Y:S04]  /*16df0*/  FADD.FTZ R186, R182, R186 ;  /* 0x000000bab6ba7221 */ /* 0x000fe80000010000 */
[----:B------:R-:W-:Y:S05]  /*16e00*/  FADD.FTZ R184, R184, R186 ;  /* 0x000000bab8b87221 */ /* 0x000fea0000010000 */
[----:B------:R-:W-:Y:S01]  /*16e10*/  MUFU.EX2 R191, R191 ;  /* 0x000000bf00bf7308 */ /* 0x000fe20000000800 */
[----:B------:R-:W-:Y:S01]  /*16e20*/  FADD.FTZ R184, R181, R184 ;  /* 0x000000b8b5b87221 */ /* 0x000fe20000010000 */
[C---:B----4-:R-:W-:Y:S01]  /*16e30*/  F2FP.PACK_AB R161, R180.reuse, R188 ;  /* 0x000000bcb4a1723e */ /* 0x050fe200000000ff */
[----:B------:R-:W-:Y:S04]  /*16e40*/  FFMA.FTZ R188, R3, R251, R188 ;  /* 0x000000fb03bc7223 */ /* 0x000fe800000100bc */
[----:B------:R-:W-:Y:S03]  /*16e50*/  FADD.FTZ R188, R180, R188 ;  /* 0x000000bcb4bc7221 */ /* 0x000fe60000010000 */
[----:B------:R-:W-:Y:S01]  /*16e60*/  MUFU.EX2 R192, R192 ;  /* 0x000000c000c07308 */ /* 0x000fe20000000800 */
[C---:B-1----:R-:W-:Y:S05]  /*16e70*/  HMMA.16816.F32 R4, R160.reuse, R168, R4 ;  /* 0x000000a8a004723c */ /* 0x042fea0000001804 */
[----:B------:R-:W-:Y:S02]  /*16e80*/  FADD.FTZ R185, R185, R188 ;  /* 0x000000bcb9b97221 */ /* 0x000fe40000010000 */
[----:B------:R-:W-:Y:S01]  /*16e90*/  FFMA.FTZ R169, R15, c[0x0][0x23c], -R165 ;  /* 0x00008f000fa97a23 */ /* 0x000fe200000108a5 */
[C---:B------:R-:W-:Y:S01]  /*16ea0*/  HMMA.16816.F32 R8, R160.reuse, R170, R8 ;  /* 0x000000aaa008723c */ /* 0x040fe20000001808 */
[----:B------:R1:W-:Y:S03]  /*16eb0*/  MUFU.EX2 R168, R14 ;  /* 0x0000000e00a87308 */ /* 0x0003e60000000800 */
[----:B------:R-:W-:Y:S02]  /*16ec0*/  FMUL.FTZ R15, R3, R155 ;  /* 0x0000009b030f7220 */ /* 0x000fe40000410000 */
[----:B------:R-:W-:Y:S02]  /*16ed0*/  FADD.FTZ R185, R179, R185 ;  /* 0x000000b9b3b97221 */ /* 0x000fe40000010000 */
[--C-:B------:R-:W-:Y:S03]  /*16ee0*/  FFMA.FTZ R170, R16, c[0x0][0x23c], -R178.reuse ;  /* 0x00008f0010aa7a23 */ /* 0x100fe600000108b2 */
[----:B------:R-:W2:Y:S01]  /*16ef0*/  MUFU.EX2 R169, R169 ;  /* 0x000000a900a97308 */ /* 0x000ea20000000800 */
[C---:B------:R-:W-:Y:S02]  /*16f00*/  FMUL.FTZ R16, R164.reuse, R148 ;  /* 0x00000094a4107220 */ /* 0x040fe40000410000 */
[--C-:B------:R-:W-:Y:S02]  /*16f10*/  FFMA.FTZ R171, R17, c[0x0][0x23c], -R178.reuse ;  /* 0x00008f0011ab7a23 */ /* 0x100fe400000108b2 */
[----:B------:R-:W-:Y:S01]  /*16f20*/  FMUL.FTZ R17, R164, R149 ;  /* 0x00000095a4117220 */ /* 0x000fe20000410000 */
[----:B------:R-:W-:Y:S04]  /*16f30*/  MOV R164, R2 ;  /* 0x0000000200a47202 */ /* 0x000fe80000000f00 */
[----:B------:R-:W-:Y:S01]  /*16f40*/  MUFU.EX2 R170, R170 ;  /* 0x000000aa00aa7308 */ /* 0x000fe20000000800 */
[C---:B-1----:R-:W-:Y:S02]  /*16f50*/  FMUL.FTZ R14, R3.reuse, R154 ;  /* 0x0000009a030e7220 */ /* 0x042fe40000410000 */
[----:B------:R-:W1:Y:S07]  /*16f60*/  LDSM.16.MT88.4 R152, [R232+0xa000] ;  /* 0x00a00000e898783b */ /* 0x000e6e0000004200 */
[----:B------:R-:W4:Y:S01]  /*16f70*/  MUFU.EX2 R171, R171 ;  /* 0x000000ab00ab7308 */ /* 0x000f220000000800 */
[C---:B------:R-:W-:Y:S07]  /*16f80*/  HMMA.16816.F32 R12, R160.reuse, R172, R12 ;  /* 0x000000aca00c723c */ /* 0x040fee000000180c */
[--C-:B------:R-:W-:Y:S01]  /*16f90*/  FFMA.FTZ R172, R18, c[0x0][0x23c], -R165.reuse ;  /* 0x00008f0012ac7a23 */ /* 0x100fe200000108a5 */
[C---:B------:R-:W-:Y:S01]  /*16fa0*/  HMMA.16816.F32 R132, R160.reuse, R174, R132 ;  /* 0x000000aea084723c */ /* 0x040fe20000001884 */
[----:B------:R-:W-:Y:S03]  /*16fb0*/  MUFU.EX2 R193, R193 ;  /* 0x000000c100c17308 */ /* 0x000fe60000000800 */
[----:B------:R-:W-:Y:S02]  /*16fc0*/  FMUL.FTZ R18, R3, R150 ;  /* 0x0000009603127220 */ /* 0x000fe40000410000 */
[----:B------:R-:W-:Y:S02]  /*16fd0*/  FFMA.FTZ R173, R19, c[0x0][0x23c], -R165 ;  /* 0x00008f0013ad7a23 */ /* 0x000fe400000108a5 */
[----:B------:R-:W-:Y:S01]  /*16fe0*/  FMUL.FTZ R19, R3, R151 ;  /* 0x0000009703137220 */ /* 0x000fe20000410000 */
[C---:B---3--:R-:W-:Y:S01]  /*16ff0*/  HMMA.16816.F32 R136, R160.reuse, R156, R136 ;  /* 0x0000009ca088723c */ /* 0x048fe20000001888 */
[----:B------:R-:W3:Y:S01]  /*17000*/  LDSM.16.MT88.4 R148, [R237+0xa800] ;  /* 0x00a80000ed94783b */ /* 0x000ee20000004200 */
[----:B------:R-:W-:Y:S01]  /*17010*/  MUFU.EX2 R172, R172 ;  /* 0x000000ac00ac7308 */ /* 0x000fe20000000800 */
[--C-:B------:R-:W-:Y:S01]  /*17020*/  FFMA.FTZ R174, R20, c[0x0][0x23c], -R178.reuse ;  /* 0x00008f0014ae7a23 */ /* 0x100fe200000108b2 */
[----:B------:R-:W-:Y:S01]  /*17030*/  F2FP.PACK_AB R20, R183, R181 ;  /* 0x000000b5b714723e */ /* 0x000fe200000000ff */
[----:B------:R-:W-:Y:S01]  /*17040*/  FFMA.FTZ R175, R21, c[0x0][0x23c], -R178 ;  /* 0x00008f0015af7a23 */ /* 0x000fe200000108b2 */
[----:B--2---:R-:W-:Y:S01]  /*17050*/  F2FP.PACK_AB R21, R169, R168 ;  /* 0x000000a8a915723e */ /* 0x004fe200000000ff */
[----:B------:R-:W-:Y:S01]  /*17060*/  FADD.FTZ R183, R183, R184 ;  /* 0x000000b8b7b77221 */ /* 0x000fe20000010000 */
[C---:B------:R-:W-:Y:S01]  /*17070*/  HMMA.16816.F32 R16, R160.reuse, R158, R16 ;  /* 0x0000009ea010723c */ /* 0x040fe20000001810 */
[----:B------:R-:W2:Y:S03]  /*17080*/  LDSM.16.MT88.4 R156, [R234+0xa800] ;  /* 0x00a80000ea9c783b */ /* 0x000ea60000004200 */
[----:B------:R-:W5:Y:S01]  /*17090*/  MUFU.EX2 R173, R173 ;  /* 0x000000ad00ad7308 */ /* 0x000f620000000800 */
[C---:B----4-:R-:W-:Y:S01]  /*170a0*/  F2FP.PACK_AB R22, R171.reuse, R170 ;  /* 0x000000aaab16723e */ /* 0x050fe200000000ff */
[----:B------:R-:W-:Y:S02]  /*170b0*/  FADD.FTZ R183, R170, R183 ;  /* 0x000000b7aab77221 */ /* 0x000fe40000010000 */
[----:B------:R-:W-:Y:S01]  /*170c0*/  FADD.FTZ R168, R168, R185 ;  /* 0x000000b9a8a87221 */ /* 0x000fe20000010000 */
[C---:B-1----:R-:W-:Y:S03]  /*170d0*/  HMMA.16816.F32 R140, R160.reuse, R152, R140 ;  /* 0x00000098a08c723c */ /* 0x042fe6000000188c */
[----:B------:R-:W-:Y:S02]  /*170e0*/  FADD.FTZ R171, R171, R183 ;  /* 0x000000b7abab7221 */ /* 0x000fe40000010000 */
[----:B------:R-:W1:Y:S01]  /*170f0*/  MUFU.EX2 R174, R174 ;  /* 0x000000ae00ae7308 */ /* 0x000e620000000800 */
[----:B------:R-:W-:Y:S02]  /*17100*/  FADD.FTZ R168, R169, R168 ;  /* 0x000000a8a9a87221 */ /* 0x000fe40000010000 */
[----:B------:R-:W-:Y:S01]  /*17110*/  HMMA.16816.F32 R144, R160, R154, R144 ;  /* 0x0000009aa090723c */ /* 0x000fe20000001890 */
[----:B------:R-:W4:Y:S06]  /*17120*/  LDSM.16.MT88.4 R152, [R233+0xa800] ;  /* 0x00a80000e998783b */ /* 0x000f2c0000004200 */
[----:B------:R-:W-:Y:S02]  /*17130*/  MUFU.EX2 R175, R175 ;  /* 0x000000af00af7308 */ /* 0x000fe40000000800 */
[----:B------:R-:W4:Y:S03]  /*17140*/  LDSM.16.MT88.4 R160, [R232+0xa800] ;  /* 0x00a80000e8a0783b */ /* 0x000f260000004200 */
[C---:B-----5:R-:W-:Y:S01]  /*17150*/  F2FP.PACK_AB R23, R173.reuse, R172 ;  /* 0x000000acad17723e */ /* 0x060fe200000000ff */
[----:B------:R-:W-:Y:S04]  /*17160*/  FADD.FTZ R172, R172, R168 ;  /* 0x000000a8acac7221 */ /* 0x000fe80000010000 */
[----:B------:R-:W-:Y:S01]  /*17170*/  MUFU.EX2 R40, R40 ;  /* 0x0000002800287308 */ /* 0x000fe20000000800 */
[----:B------:R-:W-:Y:S01]  /*17180*/  FADD.FTZ R172, R173, R172 ;  /* 0x000000acadac7221 */ /* 0x000fe20000010000 */
[C---:B---3--:R-:W-:Y:S05]  /*17190*/  HMMA.16816.F32 R4, R20.reuse, R148, R4 ;  /* 0x000000941404723c */ /* 0x048fea0000001804 */
[----:B-1----:R-:W-:Y:S03]  /*171a0*/  FADD.FTZ R171, R174, R171 ;  /* 0x000000abaeab7221 */ /* 0x002fe60000010000 */
[----:B------:R-:W-:Y:S01]  /*171b0*/  MUFU.EX2 R41, R41 ;  /* 0x0000002900297308 */ /* 0x000fe20000000800 */
[C---:B------:R-:W-:Y:S01]  /*171c0*/  HMMA.16816.F32 R8, R20.reuse, R150, R8 ;  /* 0x000000961408723c */ /* 0x040fe20000001808 */
[----:B------:R-:W-:Y:S07]  /*171d0*/  LDSM.16.MT88.4 R148, [R234+0xb000] ;  /* 0x00b00000ea94783b */ /* 0x000fee0000004200 */
[C---:B--2---:R-:W-:Y:S01]  /*171e0*/  HMMA.16816.F32 R12, R20.reuse, R156, R12 ;  /* 0x0000009c140c723c */ /* 0x044fe2000000180c */
[----:B------:R-:W-:Y:S06]  /*171f0*/  MUFU.EX2 R54, R54 ;  /* 0x0000003600367308 */ /* 0x000fec0000000800 */
[--C-:B------:R-:W-:Y:S01]  /*17200*/  FFMA.FTZ R156, R27, c[0x0][0x23c], -R165.reuse ;  /* 0x00008f001b9c7a23 */ /* 0x100fe200000108a5 */
[C---:B------:R-:W-:Y:S01]  /*17210*/  HMMA.16816.F32 R132, R20.reuse, R158, R132 ;  /* 0x0000009e1484723c */ /* 0x040fe20000001884 */
[----:B------:R-:W1:Y:S02]  /*17220*/  LDSM.16.MT88.4 R24, [R237+0xb000] ;  /* 0x00b00000ed18783b */ /* 0x000e640000004200 */
[----:B------:R-:W-:Y:S01]  /*17230*/  MUFU.EX2 R63, R63 ;  /* 0x0000003f003f7308 */ /* 0x000fe20000000800 */
[--C-:B------:R-:W-:Y:S03]  /*17240*/  FFMA.FTZ R157, R28, c[0x0][0x23c], -R178.reuse ;  /* 0x00008f001c9d7a23 */ /* 0x100fe600000108b2 */
[--C-:B------:R-:W-:Y:S01]  /*17250*/  FFMA.FTZ R158, R29, c[0x0][0x23c], -R178.reuse ;  /* 0x00008f001d9e7a23 */ /* 0x100fe200000108b2 */
[C---:B----4-:R-:W-:Y:S04]  /*17260*/  HMMA.16816.F32 R136, R20.reuse, R152, R136 ;  /* 0x000000981488723c */ /* 0x050fe80000001888 */
[--C-:B------:R-:W-:Y:S01]  /*17270*/  FFMA.FTZ R159, R30, c[0x0][0x23c], -R165.reuse ;  /* 0x00008f001e9f7a23 */ /* 0x100fe200000108a5 */
[----:B------:R-:W2:Y:S03]  /*17280*/  MUFU.EX2 R156, R156 ;  /* 0x0000009c009c7308 */ /* 0x000ea60000000800 */
[C---:B------:R-:W-:Y:S01]  /*17290*/  HMMA.16816.F32 R16, R20.reuse, R154, R16 ;  /* 0x0000009a1410723c */ /* 0x040fe20000001810 */
[----:B------:R-:W-:Y:S06]  /*172a0*/  LDSM.16.MT88.4 R152, [R232+0xb000] ;  /* 0x00b00000e898783b */ /* 0x000fec0000004200 */
[----:B------:R-:W-:Y:S01]  /*172b0*/  MUFU.EX2 R157, R157 ;  /* 0x0000009d009d7308 */ /* 0x000fe20000000800 */
[C---:B------:R-:W-:Y:S07]  /*172c0*/  HMMA.16816.F32 R140, R20.reuse, R160, R140 ;  /* 0x000000a0148c723c */ /* 0x040fee000000188c */
[----:B------:R-:W-:Y:S01]  /*172d0*/  FFMA.FTZ R160, R31, c[0x0][0x23c], -R165 ;  /* 0x00008f001fa07a23 */ /* 0x000fe200000108a5 */
[----:B------:R-:W-:Y:S01]  /*172e0*/  HMMA.16816.F32 R144, R20, R162, R144 ;  /* 0x000000a21490723c */ /* 0x000fe20000001890 */
[----:B------:R-:W-:Y:S01]  /*172f0*/  MUFU.EX2 R158, R158 ;  /* 0x0000009e009e7308 */ /* 0x000fe20000000800 */
[----:B------:R-:W3:Y:S02]  /*17300*/  LDSM.16.MT88.4 R28, [R233+0xb000] ;  /* 0x00b00000e91c783b */ /* 0x000ee40000004200 */
[--C-:B------:R-:W-:Y:S03]  /*17310*/  FFMA.FTZ R161, R32, c[0x0][0x23c], -R178.reuse ;  /* 0x00008f0020a17a23 */ /* 0x100fe600000108b2 */
[----:B--2---:R-:W-:Y:S01]  /*17320*/  F2FP.PACK_AB R23, R156, R193 ;  /* 0x000000c19c17723e */ /* 0x004fe200000000ff */
[----:B------:R-:W-:Y:S01]  /*17330*/  FFMA.FTZ R162, R33, c[0x0][0x23c], -R178 ;  /* 0x00008f0021a27a23 */ /* 0x000fe200000108b2 */
[----:B------:R-:W-:Y:S02]  /*17340*/  F2FP.PACK_AB R20, R175, R174 ;  /* 0x000000aeaf14723e */ /* 0x000fe400000000ff */
[----:B------:R-:W2:Y:S01]  /*17350*/  MUFU.EX2 R159, R159 ;  /* 0x0000009f009f7308 */ /* 0x000ea20000000800 */
[----:B------:R-:W-:Y:S01]  /*17360*/  F2FP.PACK_AB R21, R191, R189 ;  /* 0x000000bdbf15723e */ /* 0x000fe200000000ff */
[----:B------:R-:W-:Y:S01]  /*17370*/  FADD.FTZ R175, R175, R171 ;  /* 0x000000abafaf7221 */ /* 0x000fe20000010000 */
[----:B------:R-:W-:Y:S01]  /*17380*/  F2FP.PACK_AB R22, R192, R190 ;  /* 0x000000bec016723e */ /* 0x000fe200000000ff */
[----:B------:R-:W-:Y:S02]  /*17390*/  FADD.FTZ R189, R189, R172 ;  /* 0x000000acbdbd7221 */ /* 0x000fe40000010000 */
[----:B------:R-:W-:Y:S02]  /*173a0*/  FADD.FTZ R175, R190, R175 ;  /* 0x000000afbeaf7221 */ /* 0x000fe40000010000 */
[----:B------:R-:W-:Y:S02]  /*173b0*/  FADD.FTZ R189, R191, R189 ;  /* 0x000000bdbfbd7221 */ /* 0x000fe40000010000 */
[----:B------:R-:W4:Y:S01]  /*173c0*/  MUFU.EX2 R160, R160 ;  /* 0x000000a000a07308 */ /* 0x000f220000000800 */
[C---:B-1----:R-:W-:Y:S03]  /*173d0*/  HMMA.16816.F32 R4, R20.reuse, R24, R4 ;  /* 0x000000181404723c */ /* 0x042fe60000001804 */
[----:B------:R-:W-:Y:S02]  /*173e0*/  FADD.FTZ R175, R192, R175 ;  /* 0x000000afc0af7221 */ /* 0x000fe40000010000 */
[----:B------:R-:W-:Y:S03]  /*173f0*/  FADD.FTZ R193, R193, R189 ;  /* 0x000000bdc1c17221 */ /* 0x000fe60000010000 */
[C---:B------:R-:W-:Y:S01]  /*17400*/  HMMA.16816.F32 R8, R20.reuse, R26, R8 ;  /* 0x0000001a1408723c */ /* 0x040fe20000001808 */
[----:B------:R-:W-:Y:S01]  /*17410*/  MUFU.EX2 R161, R161 ;  /* 0x000000a100a17308 */ /* 0x000fe20000000800 */
[----:B------:R-:W1:Y:S02]  /*17420*/  LDSM.16.MT88.4 R24, [R237+0xb800] ;  /* 0x00b80000ed18783b */ /* 0x000e640000004200 */
[----:B------:R-:W-:Y:S04]  /*17430*/  FADD.FTZ R193, R156, R193 ;  /* 0x000000c19cc17221 */ /* 0x000fe80000010000 */
[C---:B------:R-:W-:Y:S03]  /*17440*/  HMMA.16816.F32 R12, R20.reuse, R148, R12 ;  /* 0x00000094140c723c */ /* 0x040fe6000000180c */
[----:B------:R5:W-:Y:S01]  /*17450*/  MUFU.EX2 R148, R34 ;  /* 0x0000002200947308 */ /* 0x000be20000000800 */
[----:B--2---:R-:W-:Y:S03]  /*17460*/  FADD.FTZ R193, R159, R193 ;  /* 0x000000c19fc17221 */ /* 0x004fe60000010000 */
[--C-:B------:R-:W-:Y:S01]  /*17470*/  FFMA.FTZ R149, R36, c[0x0][0x23c], -R178.reuse ;  /* 0x00008f0024957a23 */ /* 0x100fe200000108b2 */
[C---:B------:R-:W-:Y:S05]  /*17480*/  HMMA.16816.F32 R132, R20.reuse, R150, R132 ;  /* 0x000000961484723c */ /* 0x040fea0000001884 */
[----:B------:R-:W-:Y:S02]  /*17490*/  MUFU.EX2 R162, R162 ;  /* 0x000000a200a27308 */ /* 0x000fe40000000800 */
[--C-:B------:R-:W-:Y:S01]  /*174a0*/  FFMA.FTZ R150, R35, c[0x0][0x23c], -R165.reuse ;  /* 0x00008f0023967a23 */ /* 0x100fe200000108a5 */
[C---:B---3--:R-:W-:Y:S04]  /*174b0*/  HMMA.16816.F32 R136, R20.reuse, R28, R136 ;  /* 0x0000001c1488723c */ /* 0x048fe80000001888 */
[----:B------:R-:W-:Y:S03]  /*174c0*/  FFMA.FTZ R151, R37, c[0x0][0x23c], -R178 ;  /* 0x00008f0025977a23 */ /* 0x000fe600000108b2 */
[----:B------:R-:W2:Y:S01]  /*174d0*/  MUFU.EX2 R150, R150 ;  /* 0x0000009600967308 */ /* 0x000ea20000000800 */
[C---:B------:R-:W-:Y:S01]  /*174e0*/  HMMA.16816.F32 R16, R20.reuse, R30, R16 ;  /* 0x0000001e1410723c */ /* 0x040fe20000001810 */
[----:B------:R-:W-:Y:S07]  /*174f0*/  LDSM.16.MT88.4 R28, [R233+0xb800] ;  /* 0x00b80000e91c783b */ /* 0x000fee0000004200 */
[C---:B------:R-:W-:Y:S01]  /*17500*/  HMMA.16816.F32 R140, R20.reuse, R152, R140 ;  /* 0x00000098148c723c */ /* 0x040fe2000000188c */
[----:B------:R-:W3:Y:S01]  /*17510*/  MUFU.EX2 R149, R149 ;  /* 0x0000009500957308 */ /* 0x000ee20000000800 */
[----:B-----5:R-:W5:Y:S05]  /*17520*/  LDSM.16.MT88.4 R32, [R234+0xb800] ;  /* 0x00b80000ea20783b */ /* 0x020f6a0000004200 */
[--C-:B------:R-:W-:Y:S01]  /*17530*/  FFMA.FTZ R153, R38, c[0x0][0x23c], -R165.reuse ;  /* 0x00008f0026997a23 */ /* 0x100fe200000108a5 */
[----:B------:R-:W-:Y:S03]  /*17540*/  HMMA.16816.F32 R144, R20, R154, R144 ;  /* 0x0000009a1490723c */ /* 0x000fe60000001890 */
[----:B------:R-:W-:Y:S01]  /*17550*/  MUFU.EX2 R151, R151 ;  /* 0x0000009700977308 */ /* 0x000fe20000000800 */
[----:B------:R-:W-:Y:S02]  /*17560*/  FFMA.FTZ R152, R39, c[0x0][0x23c], -R165 ;  /* 0x00008f0027987a23 */ /* 0x000fe400000108a5 */
[----:B------:R-:W3:Y:S01]  /*17570*/  LDSM.16.MT88.4 R36, [R232+0xb800] ;  /* 0x00b80000e824783b */ /* 0x000ee20000004200 */
[C---:B----4-:R-:W-:Y:S01]  /*17580*/  F2FP.PACK_AB R21, R160.reuse, R159 ;  /* 0x0000009fa015723e */ /* 0x050fe200000000ff */
[----:B------:R-:W-:Y:S01]  /*17590*/  FADD.FTZ R160, R160, R193 ;  /* 0x000000c1a0a07221 */ /* 0x000fe20000010000 */
[----:B--2---:R-:W-:Y:S03]  /*175a0*/  F2FP.PACK_AB R23, R150, R148 ;  /* 0x000000949617723e */ /* 0x004fe600000000ff */
[----:B------:R-:W-:Y:S01]  /*175b0*/  F2FP.PACK_AB R20, R158, R157 ;  /* 0x0000009d9e14723e */ /* 0x000fe200000000ff */
[----:B------:R-:W2:Y:S01]  /*175c0*/  MUFU.EX2 R153, R153 ;  /* 0x0000009900997308 */ /* 0x000ea20000000800 */
[----:B------:R-:W-:Y:S01]  /*175d0*/  F2FP.PACK_AB R22, R162, R161 ;  /* 0x000000a1a216723e */ /* 0x000fe200000000ff */
[----:B------:R-:W-:Y:S02]  /*175e0*/  FADD.FTZ R157, R157, R175 ;  /* 0x000000af9d9d7221 */ /* 0x000fe40000010000 */
[----:B------:R-:W-:Y:S02]  /*175f0*/  FADD.FTZ R160, R148, R160 ;  /* 0x000000a094a07221 */ /* 0x000fe40000010000 */
[----:B------:R-:W-:Y:S02]  /*17600*/  FADD.FTZ R158, R158, R157 ;  /* 0x0000009d9e9e7221 */ /* 0x000fe40000010000 */
[C---:B-1----:R-:W-:Y:S02]  /*17610*/  HMMA.16816.F32 R4, R20.reuse, R24, R4 ;  /* 0x000000181404723c */ /* 0x042fe40000001804 */
[----:B------:R-:W1:Y:S01]  /*17620*/  MUFU.EX2 R152, R152 ;  /* 0x0000009800987308 */ /* 0x000e620000000800 */
[--C-:B------:R-:W-:Y:S02]  /*17630*/  FFMA.FTZ R154, R42, c[0x0][0x23c], -R165.reuse ;  /* 0x00008f002a9a7a23 */ /* 0x100fe400000108a5 */
[--C-:B------:R-:W-:Y:S02]  /*17640*/  FFMA.FTZ R42, R43, c[0x0][0x23c], -R165.reuse ;  /* 0x00008f002b2a7a23 */ /* 0x100fe400000108a5 */
[----:B------:R-:W-:Y:S01]  /*17650*/  FADD.FTZ R158, R161, R158 ;  /* 0x0000009ea19e7221 */ /* 0x000fe20000010000 */
[C---:B------:R-:W-:Y:S01]  /*17660*/  HMMA.16816.F32 R8, R20.reuse, R26, R8 ;  /* 0x0000001a1408723c */ /* 0x040fe20000001808 */
[----:B------:R-:W4:Y:S03]  /*17670*/  LDSM.16.MT88.4 R24, [R237+0xc000] ;  /* 0x00c00000ed18783b */ /* 0x000f260000004200 */
[----:B------:R-:W-:Y:S01]  /*17680*/  MUFU.EX2 R154, R154 ;  /* 0x0000009a009a7308 */ /* 0x000fe20000000800 */
[----:B------:R-:W-:Y:S02]  /*17690*/  FADD.FTZ R162, R162, R158 ;  /* 0x0000009ea2a27221 */ /* 0x000fe40000010000 */
[----:B------:R-:W-:Y:S01]  /*176a0*/  FADD.FTZ R150, R150, R160 ;  /* 0x000000a096967221 */ /* 0x000fe20000010000 */
[C---:B-----5:R-:W-:Y:S01]  /*176b0*/  HMMA.16816.F32 R12, R20.reuse, R32, R12 ;  /* 0x00000020140c723c */ /* 0x060fe2000000180c */
[----:B------:R-:W-:Y:S03]  /*176c0*/  LDSM.16.MT88.4 R156, [R237+0x11800] ;  /* 0x01180000ed9c783b */ /* 0x000fe60000004200 */
[----:B---3--:R-:W-:Y:S02]  /*176d0*/  FADD.FTZ R162, R149, R162 ;  /* 0x000000a295a27221 */ /* 0x008fe40000010000 */
[----:B------:R-:W3:Y:S01]  /*176e0*/  MUFU.EX2 R42, R42 ;  /* 0x0000002a002a7308 */ /* 0x000ee20000000800 */
[----:B--2---:R-:W-:Y:S01]  /*176f0*/  FADD.FTZ R150, R153, R150 ;  /* 0x0000009699967221 */ /* 0x004fe20000010000 */
[C---:B------:R-:W-:Y:S01]  /*17700*/  HMMA.16816.F32 R132, R20.reuse, R34, R132 ;  /* 0x000000221484723c */ /* 0x040fe20000001884 */
[----:B------:R-:W2:Y:S03]  /*17710*/  LDSM.16.MT88.4 R32, [R234+0xc000] ;  /* 0x00c00000ea20783b */ /* 0x000ea60000004200 */
[----:B-1----:R-:W-:Y:S02]  /*17720*/  FADD.FTZ R150, R152, R150 ;  /* 0x0000009698967221 */ /* 0x002fe40000010000 */
[--C-:B------:R-:W-:Y:S02]  /*17730*/  FFMA.FTZ R43, R44, c[0x0][0x23c], -R178.reuse ;  /* 0x00008f002c2b7a23 */ /* 0x100fe400000108b2 */
[----:B------:R-:W-:Y:S01]  /*17740*/  MUFU.EX2 R64, R64 ;  /* 0x0000004000407308 */ /* 0x000fe20000000800 */
[C---:B------:R-:W-:Y:S03]  /*17750*/  HMMA.16816.F32 R136, R20.reuse, R28, R136 ;  /* 0x0000001c1488723c */ /* 0x040fe60000001888 */
[--C-:B------:R-:W-:Y:S02]  /*17760*/  FFMA.FTZ R44, R45, c[0x0][0x23c], -R178.reuse ;  /* 0x00008f002d2c7a23 */ /* 0x100fe400000108b2 */
[--C-:B------:R-:W-:Y:S02]  /*17770*/  FFMA.FTZ R45, R46, c[0x0][0x23c], -R165.reuse ;  /* 0x00008f002e2d7a23 */ /* 0x100fe400000108a5 */
[--C-:B------:R-:W-:Y:S01]  /*17780*/  FFMA.FTZ R46, R47, c[0x0][0x23c], -R165.reuse ;  /* 0x00008f002f2e7a23 */ /* 0x100fe200000108a5 */
[C---:B------:R-:W-:Y:S01]  /*17790*/  HMMA.16816.F32 R16, R20.reuse, R30, R16 ;  /* 0x0000001e1410723c */ /* 0x040fe20000001810 */
[----:B------:R-:W-:Y:S01]  /*177a0*/  MUFU.EX2 R43, R43 ;  /* 0x0000002b002b7308 */ /* 0x000fe20000000800 */
[----:B------:R-:W1:Y:S02]  /*177b0*/  LDSM.16.MT88.4 R28, [R233+0xc000] ;  /* 0x00c00000e91c783b */ /* 0x000e640000004200 */
[--C-:B------:R-:W-:Y:S02]  /*177c0*/  FFMA.FTZ R47, R48, c[0x0][0x23c], -R178.reuse ;  /* 0x00008f00302f7a23 */ /* 0x100fe400000108b2 */
[--C-:B------:R-:W-:Y:S02]  /*177d0*/  FFMA.FTZ R48, R49, c[0x0][0x23c], -R178.reuse ;  /* 0x00008f0031307a23 */ /* 0x100fe400000108b2 */
[C---:B------:R-:W-:Y:S03]  /*177e0*/  HMMA.16816.F32 R140, R20.reuse, R36, R140 ;  /* 0x00000024148c723c */ /* 0x040fe6000000188c */
[----:B------:R-:W5:Y:S01]  /*177f0*/  MUFU.EX2 R44, R44 ;  /* 0x0000002c002c7308 */ /* 0x000f620000000800 */
[--C-:B------:R-:W-:Y:S02]  /*17800*/  FFMA.FTZ R49, R50, c[0x0][0x23c], -R165.reuse ;  /* 0x00008f0032317a23 */ /* 0x100fe400000108a5 */
[----:B------:R-:W-:Y:S02]  /*17810*/  FFMA.FTZ R50, R51, c[0x0][0x23c], -R165 ;  /* 0x00008f0033327a23 */ /* 0x000fe400000108a5 */
[----:B------:R-:W-:Y:S01]  /*17820*/  HMMA.16816.F32 R144, R20, R38, R144 ;  /* 0x000000261490723c */ /* 0x000fe20000001890 */
[----:B------:R-:W1:Y:S03]  /*17830*/  LDSM.16.MT88.4 R36, [R232+0xc000] ;  /* 0x00c00000e824783b */ /* 0x000e660000004200 */
[--C-:B------:R-:W-:Y:S01]  /*17840*/  FFMA.FTZ R51, R52, c[0x0][0x23c], -R178.reuse ;  /* 0x00008f0034337a23 */ /* 0x100fe200000108b2 */
[----:B------:R-:W-:Y:S01]  /*17850*/  MUFU.EX2 R45, R45 ;  /* 0x0000002d002d7308 */ /* 0x000fe20000000800 */
[----:B------:R-:W-:Y:S01]  /*17860*/  FFMA.FTZ R52, R53, c[0x0][0x23c], -R178 ;  /* 0x00008f0035347a23 */ /* 0x000fe200000108b2 */
[C---:B------:R-:W-:Y:S01]  /*17870*/  F2FP.PACK_AB R20, R151.reuse, R149 ;  /* 0x000000959714723e */ /* 0x040fe200000000ff */
[----:B------:R-:W-:Y:S01]  /*17880*/  FADD.FTZ R151, R151, R162 ;  /* 0x000000a297977221 */ /* 0x000fe20000010000 */
[----:B------:R-:W-:Y:S03]  /*17890*/  F2FP.PACK_AB R21, R152, R153 ;  /* 0x000000999815723e */ /* 0x000fe600000000ff */
[C---:B------:R-:W-:Y:S01]  /*178a0*/  F2FP.PACK_AB R22, R41.reuse, R40 ;  /* 0x000000282916723e */ /* 0x040fe200000000ff */
[----:B------:R-:W-:Y:S01]  /*178b0*/  FADD.FTZ R151, R40, R151 ;  /* 0x0000009728977221 */ /* 0x000fe20000010000 */
[----:B---3--:R-:W-:Y:S01]  /*178c0*/  F2FP.PACK_AB R23, R42, R154 ;  /* 0x0000009a2a17723e */ /* 0x008fe200000000ff */
[----:B------:R-:W3:Y:S01]  /*178d0*/  MUFU.EX2 R46, R46 ;  /* 0x0000002e002e7308 */ /* 0x000ee20000000800 */
[----:B------:R-:W-:Y:S02]  /*178e0*/  FADD.FTZ R154, R154, R150 ;  /* 0x000000969a9a7221 */ /* 0x000fe40000010000 */
[----:B------:R-:W-:Y:S02]  /*178f0*/  FADD.FTZ R41, R41, R151 ;  /* 0x0000009729297221 */ /* 0x000fe40000010000 */
[----:B------:R-:W-:Y:S01]  /*17900*/  LDSM.16.MT88.4 R148, [R233+0x11800] ;  /* 0x01180000e994783b */ /* 0x000fe20000004200 */
[C---:B----4-:R-:W-:Y:S03]  /*17910*/  HMMA.16816.F32 R4, R20.reuse, R24, R4 ;  /* 0x000000181404723c */ /* 0x050fe60000001804 */
[--C-:B------:R-:W-:Y:S01]  /*17920*/  FFMA.FTZ R53, R55, c[0x0][0x23c], -R165.reuse ;  /* 0x00008f0037357a23 */ /* 0x100fe200000108a5 */
[----:B------:R-:W-:Y:S01]  /*17930*/  MUFU.EX2 R47, R47 ;  /* 0x0000002f002f7308 */ /* 0x000fe20000000800 */
[--C-:B------:R-:W-:Y:S02]  /*17940*/  FFMA.FTZ R55, R56, c[0x0][0x23c], -R178.reuse ;  /* 0x00008f0038377a23 */ /* 0x100fe400000108b2 */
[--C-:B------:R-:W-:Y:S01]  /*17950*/  FFMA.FTZ R56, R57, c[0x0][0x23c], -R178.reuse ;  /* 0x00008f0039387a23 */ /* 0x100fe200000108b2 */
[C---:B------:R-:W-:Y:S01]  /*17960*/  HMMA.16816.F32 R8, R20.reuse, R26, R8 ;  /* 0x0000001a1408723c */ /* 0x040fe20000001808 */
[----:B------:R-:W4:Y:S03]  /*17970*/  LDSM.16.MT88.4 R24, [R237+0xc800] ;  /* 0x00c80000ed18783b */ /* 0x000f260000004200 */
[--C-:B------:R-:W-:Y:S02]  /*17980*/  FFMA.FTZ R57, R58, c[0x0][0x23c], -R165.reuse ;  /* 0x00008f003a397a23 */ /* 0x100fe400000108a5 */
[----:B------:R-:W3:Y:S01]  /*17990*/  MUFU.EX2 R48, R48 ;  /* 0x0000003000307308 */ /* 0x000ee20000000800 */
[--C-:B------:R-:W-:Y:S01]  /*179a0*/  FFMA.FTZ R58, R59, c[0x0][0x23c], -R165.reuse ;  /* 0x00008f003b3a7a23 */ /* 0x100fe200000108a5 */
[C---:B--2---:R-:W-:Y:S04]  /*179b0*/  HMMA.16816.F32 R12, R20.reuse, R32, R12 ;  /* 0x00000020140c723c */ /* 0x044fe8000000180c */
[--C-:B------:R-:W-:Y:S02]  /*179c0*/  FFMA.FTZ R59, R60, c[0x0][0x23c], -R178.reuse ;  /* 0x00008f003c3b7a23 */ /* 0x100fe400000108b2 */
[--C-:B------:R-:W-:Y:S02]  /*179d0*/  FFMA.FTZ R60, R61, c[0x0][0x23c], -R178.reuse ;  /* 0x00008f003d3c7a23 */ /* 0x100fe400000108b2 */
[----:B------:R-:W-:Y:S01]  /*179e0*/  MUFU.EX2 R49, R49 ;  /* 0x0000003100317308 */ /* 0x000fe20000000800 */
[C---:B------:R-:W-:Y:S01]  /*179f0*/  HMMA.16816.F32 R132, R20.reuse, R34, R132 ;  /* 0x000000221484723c */ /* 0x040fe20000001884 */
[----:B------:R-:W-:Y:S02]  /*17a00*/  LDSM.16.MT88.4 R32, [R233+0xc800] ;  /* 0x00c80000e920783b */ /* 0x000fe40000004200 */
[--C-:B------:R-:W-:Y:S02]  /*17a10*/  FFMA.FTZ R61, R62, c[0x0][0x23c], -R165.reuse ;  /* 0x00008f003e3d7a23 */ /* 0x100fe400000108a5 */
[--C-:B------:R-:W-:Y:S02]  /*17a20*/  FFMA.FTZ R62, R65, c[0x0][0x23c], -R178.reuse ;  /* 0x00008f00413e7a23 */ /* 0x100fe400000108b2 */
[--C-:B------:R-:W-:Y:S01]  /*17a30*/  FFMA.FTZ R65, R66, c[0x0][0x23c], -R165.reuse ;  /* 0x00008f0042417a23 */ /* 0x100fe200000108a5 */
[C---:B-1----:R-:W-:Y:S01]  /*17a40*/  HMMA.16816.F32 R136, R20.reuse, R28, R136 ;  /* 0x0000001c1488723c */ /* 0x042fe20000001888 */
[----:B------:R-:W1:Y:S03]  /*17a50*/  MUFU.EX2 R50, R50 ;  /* 0x0000003200327308 */ /* 0x000e660000000800 */
[--C-:B------:R-:W-:Y:S02]  /*17a60*/  FFMA.FTZ R66, R67, c[0x0][0x23c], -R165.reuse ;  /* 0x00008f0043427a23 */ /* 0x100fe400000108a5 */
[--C-:B------:R-:W-:Y:S02]  /*17a70*/  FFMA.FTZ R67, R68, c[0x0][0x23c], -R178.reuse ;  /* 0x00008f0044437a23 */ /* 0x100fe400000108b2 */
[C---:B------:R-:W-:Y:S01]  /*17a80*/  HMMA.16816.F32 R16, R20.reuse, R30, R16 ;  /* 0x0000001e1410723c */ /* 0x040fe20000001810 */
[----:B------:R-:W2:Y:S02]  /*17a90*/  LDSM.16.MT88.4 R28, [R234+0xc800] ;  /* 0x00c80000ea1c783b */ /* 0x000ea40000004200 */
[----:B------:R-:W-:Y:S01]  /*17aa0*/  MUFU.EX2 R51, R51 ;  /* 0x0000003300337308 */ /* 0x000fe20000000800 */
[--C-:B------:R-:W-:Y:S02]  /*17ab0*/  FFMA.FTZ R68, R69, c[0x0][0x23c], -R178.reuse ;  /* 0x00008f0045447a23 */ /* 0x100fe400000108b2 */
[--C-:B------:R-:W-:Y:S02]  /*17ac0*/  FFMA.FTZ R69, R70, c[0x0][0x23c], -R165.reuse ;  /* 0x00008f0046457a23 */ /* 0x100fe400000108a5 */
[C---:B------:R-:W-:Y:S04]  /*17ad0*/  HMMA.16816.F32 R140, R20.reuse, R36, R140 ;  /* 0x00000024148c723c */ /* 0x040fe8000000188c */
[--C-:B------:R-:W-:Y:S01]  /*17ae0*/  FFMA.FTZ R70, R71, c[0x0][0x23c], -R165.reuse ;  /* 0x00008f0047467a23 */ /* 0x100fe200000108a5 */
[----:B------:R-:W2:Y:S01]  /*17af0*/  MUFU.EX2 R52, R52 ;  /* 0x0000003400347308 */ /* 0x000ea20000000800 */
[--C-:B------:R-:W-:Y:S02]  /*17b00*/  FFMA.FTZ R71, R72, c[0x0][0x23c], -R178.reuse ;  /* 0x00008f0048477a23 */ /* 0x100fe400000108b2 */
[----:B------:R-:W-:Y:S01]  /*17b10*/  HMMA.16816.F32 R144, R20, R38, R144 ;  /* 0x000000261490723c */ /* 0x000fe20000001890 */
[----:B------:R-:W2:Y:S03]  /*17b20*/  LDSM.16.MT88.4 R36, [R232+0xc800] ;  /* 0x00c80000e824783b */ /* 0x000ea60000004200 */
[--C-:B------:R-:W-:Y:S02]  /*17b30*/  FFMA.FTZ R72, R73, c[0x0][0x23c], -R178.reuse ;  /* 0x00008f0049487a23 */ /* 0x100fe400000108b2 */
[--C-:B------:R-:W-:Y:S01]  /*17b40*/  FFMA.FTZ R73, R74, c[0x0][0x23c], -R165.reuse ;  /* 0x00008f004a497a23 */ /* 0x100fe200000108a5 */
[----:B------:R-:W2:Y:S01]  /*17b50*/  MUFU.EX2 R53, R53 ;  /* 0x0000003500357308 */ /* 0x000ea20000000800 */
[----:B-----5:R-:W-:Y:S01]  /*17b60*/  F2FP.PACK_AB R20, R44, R43 ;  /* 0x0000002b2c14723e */ /* 0x020fe200000000ff */
[--C-:B------:R-:W-:Y:S03]  /*17b70*/  FFMA.FTZ R74, R75, c[0x0][0x23c], -R165.reuse ;  /* 0x00008f004b4a7a23 */ /* 0x100fe600000108a5 */
[----:B---3--:R-:W-:Y:S01]  /*17b80*/  F2FP.PACK_AB R21, R46, R45 ;  /* 0x0000002d2e15723e */ /* 0x008fe200000000ff */
[--C-:B------:R-:W-:Y:S01]  /*17b90*/  FFMA.FTZ R75, R76, c[0x0][0x23c], -R178.reuse ;  /* 0x00008f004c4b7a23 */ /* 0x100fe200000108b2 */
[----:B------:R-:W-:Y:S01]  /*17ba0*/  F2FP.PACK_AB R22, R48, R47 ;  /* 0x0000002f3016723e */ /* 0x000fe200000000ff */
[--C-:B------:R-:W-:Y:S01]  /*17bb0*/  FFMA.FTZ R76, R77, c[0x0][0x23c], -R178.reuse ;  /* 0x00008f004d4c7a23 */ /* 0x100fe200000108b2 */
[----:B-1----:R-:W-:Y:S01]  /*17bc0*/  F2FP.PACK_AB R23, R50, R49 ;  /* 0x000000313217723e */ /* 0x002fe200000000ff */
[----:B------:R-:W-:Y:S01]  /*17bd0*/  MUFU.EX2 R55, R55 ;  /* 0x0000003700377308 */ /* 0x000fe20000000800 */
[--C-:B------:R-:W-:Y:S02]  /*17be0*/  FFMA.FTZ R77, R78, c[0x0][0x23c], -R165.reuse ;  /* 0x00008f004e4d7a23 */ /* 0x100fe400000108a5 */
[--C-:B------:R-:W-:Y:S02]  /*17bf0*/  FFMA.FTZ R78, R79, c[0x0][0x23c], -R165.reuse ;  /* 0x00008f004f4e7a23 */ /* 0x100fe400000108a5 */
[--C-:B------:R-:W-:Y:S01]  /*17c00*/  FFMA.FTZ R79, R80, c[0x0][0x23c], -R178.reuse ;  /* 0x00008f00504f7a23 */ /* 0x100fe200000108b2 */
[C---:B----4-:R-:W-:Y:S03]  /*17c10*/  HMMA.16816.F32 R4, R20.reuse, R24, R4 ;  /* 0x000000181404723c */ /* 0x050fe60000001804 */
[--C-:B------:R-:W-:Y:S01]  /*17c20*/  FFMA.FTZ R80, R81, c[0x0][0x23c], -R178.reuse ;  /* 0x00008f0051507a23 */ /* 0x100fe200000108b2 */
[----:B------:R-:W1:Y:S01]  /*17c30*/  MUFU.EX2 R56, R56 ;  /* 0x0000003800387308 */ /* 0x000e620000000800 */
[--C-:B------:R-:W-:Y:S02]  /*17c40*/  FFMA.FTZ R81, R82, c[0x0][0x23c], -R165.reuse ;  /* 0x00008f0052517a23 */ /* 0x100fe400000108a5 */
[--C-:B------:R-:W-:Y:S01]  /*17c50*/  FFMA.FTZ R82, R83, c[0x0][0x23c], -R165.reuse ;  /* 0x00008f0053527a23 */ /* 0x100fe200000108a5 */
[C---:B------:R-:W-:Y:S01]  /*17c60*/  HMMA.16816.F32 R8, R20.reuse, R26, R8 ;  /* 0x0000001a1408723c */ /* 0x040fe20000001808 */
[----:B------:R-:W3:Y:S03]  /*17c70*/  LDSM.16.MT88.4 R24, [R237+0xd000] ;  /* 0x00d00000ed18783b */ /* 0x000ee60000004200 */
[--C-:B------:R-:W-:Y:S02]  /*17c80*/  FFMA.FTZ R83, R84, c[0x0][0x23c], -R178.reuse ;  /* 0x00008f0054537a23 */ /* 0x100fe400000108b2 */
[----:B------:R-:W-:Y:S01]  /*17c90*/  MUFU.EX2 R57, R57 ;  /* 0x0000003900397308 */ /* 0x000fe20000000800 */
[--C-:B------:R-:W-:Y:S01]  /*17ca0*/  FFMA.FTZ R84, R85, c[0x0][0x23c], -R178.reuse ;  /* 0x00008f0055547a23 */ /* 0x100fe200000108b2 */
[C---:B--2---:R-:W-:Y:S04]  /*17cb0*/  HMMA.16816.F32 R12, R20.reuse, R28, R12 ;  /* 0x0000001c140c723c */ /* 0x044fe8000000180c */
[--C-:B------:R-:W-:Y:S02]  /*17cc0*/  FFMA.FTZ R85, R86, c[0x0][0x23c], -R165.reuse ;  /* 0x00008f0056557a23 */ /* 0x100fe400000108a5 */
[--C-:B------:R-:W-:Y:S02]  /*17cd0*/  FFMA.FTZ R86, R87, c[0x0][0x23c], -R165.reuse ;  /* 0x00008f0057567a23 */ /* 0x100fe400000108a5 */
[----:B------:R-:W2:Y:S01]  /*17ce0*/  MUFU.EX2 R58, R58 ;  /* 0x0000003a003a7308 */ /* 0x000ea20000000800 */
[C---:B------:R-:W-:Y:S01]  /*17cf0*/  HMMA.16816.F32 R132, R20.reuse, R30, R132 ;  /* 0x0000001e1484723c */ /* 0x040fe20000001884 */
[----:B------:R-:W4:Y:S02]  /*17d00*/  LDSM.16.MT88.4 R28, [R234+0xd000] ;  /* 0x00d00000ea1c783b */ /* 0x000f240000004200 */
[--C-:B------:R-:W-:Y:S02]  /*17d10*/  FFMA.FTZ R87, R88, c[0x0][0x23c], -R178.reuse ;  /* 0x00008f0058577a23 */ /* 0x100fe400000108b2 */
[--C-:B------:R-:W-:Y:S02]  /*17d20*/  FFMA.FTZ R88, R89, c[0x0][0x23c], -R178.reuse ;  /* 0x00008f0059587a23 */ /* 0x100fe400000108b2 */
[--C-:B------:R-:W-:Y:S01]  /*17d30*/  FFMA.FTZ R89, R90, c[0x0][0x23c], -R165.reuse ;  /* 0x00008f005a597a23 */ /* 0x100fe200000108a5 */
[C---:B------:R-:W-:Y:S01]  /*17d40*/  HMMA.16816.F32 R136, R20.reuse, R32, R136 ;  /* 0x000000201488723c */ /* 0x040fe20000001888 */
[----:B------:R-:W-:Y:S03]  /*17d50*/  MUFU.EX2 R59, R59 ;  /* 0x0000003b003b7308 */ /* 0x000fe60000000800 */
[--C-:B------:R-:W-:Y:S02]  /*17d60*/  FFMA.FTZ R90, R91, c[0x0][0x23c], -R165.reuse ;  /* 0x00008f005b5a7a23 */ /* 0x100fe400000108a5 */
[--C-:B------:R-:W-:Y:S02]  /*17d70*/  FFMA.FTZ R91, R92, c[0x0][0x23c], -R178.reuse ;  /* 0x00008f005c5b7a23 */ /* 0x100fe400000108b2 */
[C---:B------:R-:W-:Y:S01]  /*17d80*/  HMMA.16816.F32 R16, R20.reuse, R34, R16 ;  /* 0x000000221410723c */ /* 0x040fe20000001810 */
[----:B------:R-:W5:Y:S02]  /*17d90*/  LDSM.16.MT88.4 R32, [R233+0xd000] ;  /* 0x00d00000e920783b */ /* 0x000f640000004200 */
[----:B------:R-:W1:Y:S01]  /*17da0*/  MUFU.EX2 R60, R60 ;  /* 0x0000003c003c7308 */ /* 0x000e620000000800 */
[--C-:B------:R-:W-:Y:S02]  /*17db0*/  FFMA.FTZ R155, R94, c[0x0][0x23c], -R165.reuse ;  /* 0x00008f005e9b7a23 */ /* 0x100fe400000108a5 */
[--C-:B------:R-:W-:Y:S02]  /*17dc0*/  FFMA.FTZ R92, R95, c[0x0][0x23c], -R165.reuse ;  /* 0x00008f005f5c7a23 */ /* 0x100fe400000108a5 */
[C---:B------:R-:W-:Y:S04]  /*17dd0*/  HMMA.16816.F32 R140, R20.reuse, R36, R140 ;  /* 0x00000024148c723c */ /* 0x040fe8000000188c */
[--C-:B------:R-:W-:Y:S01]  /*17de0*/  FFMA.FTZ R94, R96, c[0x0][0x23c], -R178.reuse ;  /* 0x00008f00605e7a23 */ /* 0x100fe200000108b2 */
[----:B------:R-:W3:Y:S01]  /*17df0*/  MUFU.EX2 R61, R61 ;  /* 0x0000003d003d7308 */ /* 0x000ee20000000800 */
[--C-:B------:R-:W-:Y:S02]  /*17e00*/  FFMA.FTZ R95, R97, c[0x0][0x23c], -R178.reuse ;  /* 0x00008f00615f7a23 */ /* 0x100fe400000108b2 */
[----:B------:R-:W-:Y:S01]  /*17e10*/  HMMA.16816.F32 R144, R20, R38, R144 ;  /* 0x000000261490723c */ /* 0x000fe20000001890 */
[----:B------:R-:W5:Y:S03]  /*17e20*/  LDSM.16.MT88.4 R36, [R232+0xd000] ;  /* 0x00d00000e824783b */ /* 0x000f660000004200 */
[--C-:B------:R-:W-:Y:S02]  /*17e30*/  FFMA.FTZ R96, R98, c[0x0][0x23c], -R165.reuse ;  /* 0x00008f0062607a23 */ /* 0x100fe400000108a5 */
[--C-:B------:R-:W-:Y:S01]  /*17e40*/  FFMA.FTZ R97, R99, c[0x0][0x23c], -R165.reuse ;  /* 0x00008f0063617a23 */ /* 0x100fe200000108a5 */
[----:B------:R-:W4:Y:S01]  /*17e50*/  MUFU.EX2 R62, R62 ;  /* 0x0000003e003e7308 */ /* 0x000f220000000800 */
[----:B------:R-:W-:Y:S01]  /*17e60*/  F2FP.PACK_AB R20, R52, R51 ;  /* 0x000000333414723e */ /* 0x000fe200000000ff */
[--C-:B------:R-:W-:Y:S03]  /*17e70*/  FFMA.FTZ R99, R100, c[0x0][0x23c], -R178.reuse ;  /* 0x00008f0064637a23 */ /* 0x100fe600000108b2 */
[----:B------:R-:W-:Y:S01]  /*17e80*/  F2FP.PACK_AB R21, R53, R54 ;  /* 0x000000363515723e */ /* 0x000fe200000000ff */
[--C-:B------:R-:W-:Y:S01]  /*17e90*/  FFMA.FTZ R98, R101, c[0x0][0x23c], -R178.reuse ;  /* 0x00008f0065627a23 */ /* 0x100fe200000108b2 */
[----:B-1----:R-:W-:Y:S01]  /*17ea0*/  F2FP.PACK_AB R22, R56, R55 ;  /* 0x000000373816723e */ /* 0x002fe200000000ff */
[--C-:B------:R-:W-:Y:S01]  /*17eb0*/  FFMA.FTZ R100, R102, c[0x0][0x23c], -R165.reuse ;  /* 0x00008f0066647a23 */ /* 0x100fe200000108a5 */
[----:B--2---:R-:W-:Y:S01]  /*17ec0*/  F2FP.PACK_AB R23, R58, R57 ;  /* 0x000000393a17723e */ /* 0x004fe200000000ff */
[----:B------:R-:W-:Y:S01]  /*17ed0*/  MUFU.EX2 R65, R65 ;  /* 0x0000004100417308 */ /* 0x000fe20000000800 */
[--C-:B------:R-:W-:Y:S02]  /*17ee0*/  FFMA.FTZ R101, R103, c[0x0][0x23c], -R165.reuse ;  /* 0x00008f0067657a23 */ /* 0x100fe400000108a5 */
[--C-:B------:R-:W-:Y:S02]  /*17ef0*/  FFMA.FTZ R102, R104, c[0x0][0x23c], -R178.reuse ;  /* 0x00008f0068667a23 */ /* 0x100fe400000108b2 */
[--C-:B------:R-:W-:Y:S01]  /*17f00*/  FFMA.FTZ R103, R105, c[0x0][0x23c], -R178.reuse ;  /* 0x00008f0069677a23 */ /* 0x100fe200000108b2 */
[C---:B---3--:R-:W-:Y:S03]  /*17f10*/  HMMA.16816.F32 R4, R20.reuse, R24, R4 ;  /* 0x000000181404723c */ /* 0x048fe60000001804 */
[--C-:B------:R-:W-:Y:S01]  /*17f20*/  FFMA.FTZ R104, R106, c[0x0][0x23c], -R165.reuse ;  /* 0x00008f006a687a23 */ /* 0x100fe200000108a5 */
[----:B------:R-:W1:Y:S01]  /*17f30*/  MUFU.EX2 R66, R66 ;  /* 0x0000004200427308 */ /* 0x000e620000000800 */
[--C-:B------:R-:W-:Y:S02]  /*17f40*/  FFMA.FTZ R105, R107, c[0x0][0x23c], -R165.reuse ;  /* 0x00008f006b697a23 */ /* 0x100fe400000108a5 */
[--C-:B------:R-:W-:Y:S01]  /*17f50*/  FFMA.FTZ R106, R108, c[0x0][0x23c], -R178.reuse ;  /* 0x00008f006c6a7a23 */ /* 0x100fe200000108b2 */
[C---:B------:R-:W-:Y:S01]  /*17f60*/  HMMA.16816.F32 R8, R20.reuse, R26, R8 ;  /* 0x0000001a1408723c */ /* 0x040fe20000001808 */
[----:B------:R-:W2:Y:S03]  /*17f70*/  LDSM.16.MT88.4 R24, [R237+0xd800] ;  /* 0x00d80000ed18783b */ /* 0x000ea60000004200 */
[--C-:B------:R-:W-:Y:S02]  /*17f80*/  FFMA.FTZ R107, R109, c[0x0][0x23c], -R178.reuse ;  /* 0x00008f006d6b7a23 */ /* 0x100fe400000108b2 */
[----:B------:R-:W-:Y:S01]  /*17f90*/  MUFU.EX2 R67, R67 ;  /* 0x0000004300437308 */ /* 0x000fe20000000800 */
[--C-:B------:R-:W-:Y:S01]  /*17fa0*/  FFMA.FTZ R108, R110, c[0x0][0x23c], -R165.reuse ;  /* 0x00008f006e6c7a23 */ /* 0x100fe200000108a5 */
[C---:B----4-:R-:W-:Y:S04]  /*17fb0*/  HMMA.16816.F32 R12, R20.reuse, R28, R12 ;  /* 0x0000001c140c723c */ /* 0x050fe8000000180c */
[--C-:B------:R-:W-:Y:S02]  /*17fc0*/  FFMA.FTZ R109, R112, c[0x0][0x23c], -R178.reuse ;  /* 0x00008f00706d7a23 */ /* 0x100fe400000108b2 */
[--C-:B------:R-:W-:Y:S02]  /*17fd0*/  FFMA.FTZ R110, R113, c[0x0][0x23c], -R178.reuse ;  /* 0x00008f00716e7a23 */ /* 0x100fe400000108b2 */
[----:B------:R-:W3:Y:S01]  /*17fe0*/  MUFU.EX2 R68, R68 ;  /* 0x0000004400447308 */ /* 0x000ee20000000800 */
[C---:B------:R-:W-:Y:S01]  /*17ff0*/  HMMA.16816.F32 R132, R20.reuse, R30, R132 ;  /* 0x0000001e1484723c */ /* 0x040fe20000001884 */
[----:B------:R-:W4:Y:S02]  /*18000*/  LDSM.16.MT88.4 R28, [R234+0xd800] ;  /* 0x00d80000ea1c783b */ /* 0x000f240000004200 */
[--C-:B------:R-:W-:Y:S02]  /*18010*/  FFMA.FTZ R112, R115, c[0x0][0x23c], -R165.reuse ;  /* 0x00008f0073707a23 */ /* 0x100fe400000108a5 */
[--C-:B------:R-:W-:Y:S02]  /*18020*/  FFMA.FTZ R113, R116, c[0x0][0x23c], -R178.reuse ;  /* 0x00008f0074717a23 */ /* 0x100fe400000108b2 */
[----:B------:R-:W-:Y:S01]  /*18030*/  FFMA.FTZ R40, R122, c[0x0][0x23c], -R165 ;  /* 0x00008f007a287a23 */ /* 0x000fe200000108a5 */
[C---:B-----5:R-:W-:Y:S01]  /*18040*/  HMMA.16816.F32 R136, R20.reuse, R32, R136 ;  /* 0x000000201488723c */ /* 0x060fe20000001888 */
[----:B------:R-:W-:Y:S03]  /*18050*/  MUFU.EX2 R69, R69 ;  /* 0x0000004500457308 */ /* 0x000fe60000000800 */
[----:B------:R-:W-:Y:S02]  /*18060*/  FADD.FTZ R41, R43, R41 ;  /* 0x000000292b297221 */ /* 0x000fe40000010000 */
[----:B------:R-:W-:Y:S02]  /*18070*/  FFMA.FTZ R43, R125, c[0x0][0x23c], -R178 ;  /* 0x00008f007d2b7a23 */ /* 0x000fe400000108b2 */
[C---:B------:R-:W-:Y:S01]  /*18080*/  HMMA.16816.F32 R16, R20.reuse, R34, R16 ;  /* 0x000000221410723c */ /* 0x040fe20000001810 */
[----:B------:R-:W5:Y:S02]  /*18090*/  LDSM.16.MT88.4 R32, [R233+0xd800] ;  /* 0x00d80000e920783b */ /* 0x000f640000004200 */
[----:B------:R-:W1:Y:S01]  /*180a0*/  MUFU.EX2 R70, R70 ;  /* 0x0000004600467308 */ /* 0x000e620000000800 */
[----:B------:R-:W-:Y:S02]  /*180b0*/  FADD.FTZ R44, R44, R41 ;  /* 0x000000292c2c7221 */ /* 0x000fe40000010000 */
[----:B------:R-:W-:Y:S02]  /*180c0*/  FFMA.FTZ R41, R123, c[0x0][0x23c], -R165 ;  /* 0x00008f007b297a23 */ /* 0x000fe400000108a5 */
[C---:B------:R-:W-:Y:S04]  /*180d0*/  HMMA.16816.F32 R140, R20.reuse, R36, R140 ;  /* 0x00000024148c723c */ /* 0x040fe8000000188c */
[----:B------:R-:W-:Y:S01]  /*180e0*/  FADD.FTZ R154, R42, R154 ;  /* 0x0000009a2a9a7221 */ /* 0x000fe20000010000 */
[----:B------:R-:W-:Y:S01]  /*180f0*/  MUFU.EX2 R71, R71 ;  /* 0x0000004700477308 */ /* 0x000fe20000000800 */
[----:B------:R-:W-:Y:S02]  /*18100*/  FFMA.FTZ R42, R124, c[0x0][0x23c], -R178 ;  /* 0x00008f007c2a7a23 */ /* 0x000fe400000108b2 */
[----:B------:R-:W-:Y:S01]  /*18110*/  HMMA.16816.F32 R144, R20, R38, R144 ;  /* 0x000000261490723c */ /* 0x000fe20000001890 */
[----:B------:R-:W3:Y:S03]  /*18120*/  LDSM.16.MT88.4 R36, [R232+0xd800] ;  /* 0x00d80000e824783b */ /* 0x000ee60000004200 */
[----:B------:R-:W-:Y:S02]  /*18130*/  FADD.FTZ R45, R45, R154 ;  /* 0x0000009a2d2d7221 */ /* 0x000fe40000010000 */
[----:B------:R-:W-:Y:S01]  /*18140*/  FADD.FTZ R44, R47, R44 ;  /* 0x0000002c2f2c7221 */ /* 0x000fe20000010000 */
[----:B------:R-:W3:Y:S01]  /*18150*/  MUFU.EX2 R72, R72 ;  /* 0x0000004800487308 */ /* 0x000ee20000000800 */
[----:B------:R-:W-:Y:S01]  /*18160*/  F2FP.PACK_AB R20, R60, R59 ;  /* 0x0000003b3c14723e */ /* 0x000fe200000000ff */
[----:B------:R-:W-:Y:S03]  /*18170*/  FADD.FTZ R45, R46, R45 ;  /* 0x0000002d2e2d7221 */ /* 0x000fe60000010000 */
[----:B------:R-:W-:Y:S01]  /*18180*/  F2FP.PACK_AB R21, R63, R61 ;  /* 0x0000003d3f15723e */ /* 0x000fe200000000ff */
[----:B------:R-:W-:Y:S01]  /*18190*/  FFMA.FTZ R46, R128, c[0x0][0x23c], -R178 ;  /* 0x00008f00802e7a23 */ /* 0x000fe200000108b2 */
[----:B------:R-:W-:Y:S01]  /*181a0*/  F2FP.PACK_AB R22, R62, R64 ;  /* 0x000000403e16723e */ /* 0x000fe200000000ff */
[----:B------:R-:W-:Y:S01]  /*181b0*/  FADD.FTZ R49, R49, R45 ;  /* 0x0000002d31317221 */ /* 0x000fe20000010000 */
[----:B-1----:R-:W-:Y:S01]  /*181c0*/  F2FP.PACK_AB R23, R66, R65 ;  /* 0x000000414217723e */ /* 0x002fe200000000ff */
[----:B------:R-:W-:Y:S01]  /*181d0*/  MUFU.EX2 R73, R73 ;  /* 0x0000004900497308 */ /* 0x000fe20000000800 */
[----:B------:R-:W-:Y:S02]  /*181e0*/  FFMA.FTZ R45, R127, c[0x0][0x23c], -R165 ;  /* 0x00008f007f2d7a23 */ /* 0x000fe400000108a5 */
[----:B------:R-:W-:Y:S02]  /*181f0*/  FADD.FTZ R44, R48, R44 ;  /* 0x0000002c302c7221 */ /* 0x000fe40000010000 */
[----:B------:R-:W-:Y:S01]  /*18200*/  FADD.FTZ R49, R50, R49 ;  /* 0x0000003132317221 */ /* 0x000fe20000010000 */
[C---:B--2---:R-:W-:Y:S03]  /*18210*/  HMMA.16816.F32 R4, R20.reuse, R24, R4 ;  /* 0x000000181404723c */ /* 0x044fe60000001804 */
[----:B------:R-:W-:Y:S01]  /*18220*/  FADD.FTZ R51, R51, R44 ;  /* 0x0000002c33337221 */ /* 0x000fe20000010000 */
[----:B------:R-:W1:Y:S01]  /*18230*/  MUFU.EX2 R74, R74 ;  /* 0x0000004a004a7308 */ /* 0x000e620000000800 */
[----:B------:R-:W-:Y:S02]  /*18240*/  FFMA.FTZ R44, R126, c[0x0][0x23c], -R165 ;  /* 0x00008f007e2c7a23 */ /* 0x000fe400000108a5 */
[----:B------:R-:W-:Y:S01]  /*18250*/  FADD.FTZ R54, R54, R49 ;  /* 0x0000003136367221 */ /* 0x000fe20000010000 */
[C---:B------:R-:W-:Y:S01]  /*18260*/  HMMA.16816.F32 R8, R20.reuse, R26, R8 ;  /* 0x0000001a1408723c */ /* 0x040fe20000001808 */
[----:B------:R-:W2:Y:S03]  /*18270*/  LDSM.16.MT88.4 R24, [R237+0xe000] ;  /* 0x00e00000ed18783b */ /* 0x000ea60000004200 */
[----:B------:R-:W-:Y:S02]  /*18280*/  FADD.FTZ R51, R52, R51 ;  /* 0x0000003334337221 */ /* 0x000fe40000010000 */
[----:B------:R-:W1:Y:S01]  /*18290*/  MUFU.EX2 R75, R75 ;  /* 0x0000004b004b7308 */ /* 0x000e620000000800 */
[----:B------:R-:W-:Y:S01]  /*182a0*/  FADD.FTZ R54, R53, R54 ;  /* 0x0000003635367221 */ /* 0x000fe20000010000 */
[C---:B----4-:R-:W-:Y:S04]  /*182b0*/  HMMA.16816.F32 R12, R20.reuse, R28, R12 ;  /* 0x0000001c140c723c */ /* 0x050fe8000000180c */
[----:B------:R-:W-:Y:S02]  /*182c0*/  FADD.FTZ R55, R55, R51 ;  /* 0x0000003337377221 */ /* 0x000fe40000010000 */
[----:B------:R-:W-:Y:S02]  /*182d0*/  FADD.FTZ R57, R57, R54 ;  /* 0x0000003639397221 */ /* 0x000fe40000010000 */
[C---:B------:R-:W-:Y:S01]  /*182e0*/  HMMA.16816.F32 R132, R20.reuse, R30, R132 ;  /* 0x0000001e1484723c */ /* 0x040fe20000001884 */
[----:B------:R-:W-:Y:S01]  /*182f0*/  MUFU.EX2 R76, R76 ;  /* 0x0000004c004c7308 */ /* 0x000fe20000000800 */
[----:B------:R-:W4:Y:S02]  /*18300*/  LDSM.16.MT88.4 R28, [R234+0xe000] ;  /* 0x00e00000ea1c783b */ /* 0x000f240000004200 */
[----:B------:R-:W-:Y:S02]  /*18310*/  FADD.FTZ R55, R56, R55 ;  /* 0x0000003738377221 */ /* 0x000fe40000010000 */
[----:B------:R-:W-:Y:S02]  /*18320*/  FADD.FTZ R57, R58, R57 ;  /* 0x000000393a397221 */ /* 0x000fe40000010000 */
[C---:B-----5:R-:W-:Y:S03]  /*18330*/  HMMA.16816.F32 R136, R20.reuse, R32, R136 ;  /* 0x000000201488723c */ /* 0x060fe60000001888 */
[----:B------:R-:W5:Y:S01]  /*18340*/  MUFU.EX2 R77, R77 ;  /* 0x0000004d004d7308 */ /* 0x000f620000000800 */
[----:B------:R-:W-:Y:S02]  /*18350*/  FADD.FTZ R59, R59, R55 ;  /* 0x000000373b3b7221 */ /* 0x000fe40000010000 */
[----:B------:R-:W-:Y:S02]  /*18360*/  FADD.FTZ R57, R61, R57 ;  /* 0x000000393d397221 */ /* 0x000fe40000010000 */
[C---:B------:R-:W-:Y:S01]  /*18370*/  HMMA.16816.F32 R16, R20.reuse, R34, R16 ;  /* 0x000000221410723c */ /* 0x040fe20000001810 */
[----:B------:R-:W4:Y:S03]  /*18380*/  LDSM.16.MT88.4 R32, [R233+0xe000] ;  /* 0x00e00000e920783b */ /* 0x000f260000004200 */
[----:B------:R-:W-:Y:S01]  /*18390*/  FADD.FTZ R59, R60, R59 ;  /* 0x0000003b3c3b7221 */ /* 0x000fe20000010000 */
[----:B------:R-:W1:Y:S01]  /*183a0*/  MUFU.EX2 R78, R78 ;  /* 0x0000004e004e7308 */ /* 0x000e620000000800 */
[----:B------:R-:W-:Y:S02]  /*183b0*/  FADD.FTZ R63, R63, R57 ;  /* 0x000000393f3f7221 */ /* 0x000fe40000010000 */
[C---:B---3--:R-:W-:Y:S04]  /*183c0*/  HMMA.16816.F32 R140, R20.reuse, R36, R140 ;  /* 0x00000024148c723c */ /* 0x048fe8000000188c */
[----:B------:R-:W-:Y:S02]  /*183d0*/  FADD.FTZ R64, R64, R59 ;  /* 0x0000003b40407221 */ /* 0x000fe40000010000 */
[----:B------:R-:W-:Y:S01]  /*183e0*/  FADD.FTZ R63, R65, R63 ;  /* 0x0000003f413f7221 */ /* 0x000fe20000010000 */
[----:B------:R-:W-:Y:S01]  /*183f0*/  MUFU.EX2 R79, R79 ;  /* 0x0000004f004f7308 */ /* 0x000fe20000000800 */
[----:B------:R-:W-:Y:S01]  /*18400*/  HMMA.16816.F32 R144, R20, R38, R144 ;  /* 0x000000261490723c */ /* 0x000fe20000001890 */
[----:B------:R-:W3:Y:S03]  /*18410*/  LDSM.16.MT88.4 R36, [R232+0xe000] ;  /* 0x00e00000e824783b */ /* 0x000ee60000004200 */
[----:B------:R-:W-:Y:S02]  /*18420*/  FADD.FTZ R64, R62, R64 ;  /* 0x000000403e407221 */ /* 0x000fe40000010000 */
[----:B------:R-:W-:Y:S01]  /*18430*/  FADD.FTZ R66, R66, R63 ;  /* 0x0000003f42427221 */ /* 0x000fe20000010000 */
[----:B------:R-:W-:Y:S01]  /*18440*/  F2FP.PACK_AB R20, R68, R67 ;  /* 0x000000434414723e */ /* 0x000fe200000000ff */
[----:B------:R-:W-:Y:S01]  /*18450*/  FADD.FTZ R64, R67, R64 ;  /* 0x0000004043407221 */ /* 0x000fe20000010000 */
[----:B------:R-:W-:Y:S01]  /*18460*/  F2FP.PACK_AB R21, R70, R69 ;  /* 0x000000454615723e */ /* 0x000fe200000000ff */
[----:B------:R-:W3:Y:S02]  /*18470*/  MUFU.EX2 R80, R80 ;  /* 0x0000005000507308 */ /* 0x000ee40000000800 */
[----:B------:R-:W-:Y:S01]  /*18480*/  F2FP.PACK_AB R22, R72, R71 ;  /* 0x000000474816723e */ /* 0x000fe200000000ff */
[----:B------:R-:W-:Y:S01]  /*18490*/  FADD.FTZ R66, R69, R66 ;  /* 0x0000004245427221 */ /* 0x000fe20000010000 */
[----:B-1----:R-:W-:Y:S01]  /*184a0*/  F2FP.PACK_AB R23, R74, R73 ;  /* 0x000000494a17723e */ /* 0x002fe200000000ff */
[----:B------:R-:W-:Y:S02]  /*184b0*/  FADD.FTZ R68, R68, R64 ;  /* 0x0000004044447221 */ /* 0x000fe40000010000 */
[----:B------:R-:W-:Y:S02]  /*184c0*/  FADD.FTZ R70, R70, R66 ;  /* 0x0000004246467221 */ /* 0x000fe40000010000 */
[----:B------:R-:W-:Y:S01]  /*184d0*/  FADD.FTZ R68, R71, R68 ;  /* 0x0000004447447221 */ /* 0x000fe20000010000 */
[----:B------:R-:W-:Y:S01]  /*184e0*/  MUFU.EX2 R81, R81 ;  /* 0x0000005100517308 */ /* 0x000fe20000000800 */
[C---:B--2---:R-:W-:Y:S03]  /*184f0*/  HMMA.16816.F32 R4, R20.reuse, R24, R4 ;  /* 0x000000181404723c */ /* 0x044fe60000001804 */
[----:B------:R-:W-:Y:S02]  /*18500*/  FADD.FTZ R70, R73, R70 ;  /* 0x0000004649467221 */ /* 0x000fe40000010000 */
[----:B------:R-:W-:Y:S02]  /*18510*/  FADD.FTZ R72, R72, R68 ;  /* 0x0000004448487221 */ /* 0x000fe40000010000 */
[----:B------:R-:W-:Y:S01]  /*18520*/  FADD.FTZ R74, R74, R70 ;  /* 0x000000464a4a7221 */ /* 0x000fe20000010000 */
[C---:B------:R-:W-:Y:S01]  /*18530*/  HMMA.16816.F32 R8, R20.reuse, R26, R8 ;  /* 0x0000001a1408723c */ /* 0x040fe20000001808 */
[----:B------:R-:W1:Y:S01]  /*18540*/  LDSM.16.MT88.4 R24, [R237+0xe800] ;  /* 0x00e80000ed18783b */ /* 0x000e620000004200 */
[----:B------:R-:W2:Y:S02]  /*18550*/  MUFU.EX2 R82, R82 ;  /* 0x0000005200527308 */ /* 0x000ea40000000800 */
[----:B------:R-:W-:Y:S02]  /*18560*/  FADD.FTZ R72, R75, R72 ;  /* 0x000000484b487221 */ /* 0x000fe40000010000 */
[----:B-----5:R-:W-:Y:S02]  /*18570*/  FADD.FTZ R74, R77, R74 ;  /* 0x0000004a4d4a7221 */ /* 0x020fe40000010000 */
[C---:B----4-:R-:W-:Y:S04]  /*18580*/  HMMA.16816.F32 R12, R20.reuse, R28, R12 ;  /* 0x0000001c140c723c */ /* 0x050fe8000000180c */
[----:B------:R-:W4:Y:S04]  /*18590*/  MUFU.EX2 R83, R83 ;  /* 0x0000005300537308 */ /* 0x000f280000000800 */
[C---:B------:R-:W-:Y:S01]  /*185a0*/  HMMA.16816.F32 R132, R20.reuse, R30, R132 ;  /* 0x0000001e1484723c */ /* 0x040fe20000001884 */
[----:B------:R-:W5:Y:S05]  /*185b0*/  LDSM.16.MT88.4 R28, [R234+0xe800] ;  /* 0x00e80000ea1c783b */ /* 0x000f6a0000004200 */
[----:B------:R-:W1:Y:S02]  /*185c0*/  MUFU.EX2 R84, R84 ;  /* 0x0000005400547308 */ /* 0x000e640000000800 */
[C---:B------:R-:W-:Y:S08]  /*185d0*/  HMMA.16816.F32 R136, R20.reuse, R32, R136 ;  /* 0x000000201488723c */ /* 0x040ff00000001888 */
[C---:B------:R-:W-:Y:S01]  /*185e0*/  HMMA.16816.F32 R16, R20.reuse, R34, R16 ;  /* 0x000000221410723c */ /* 0x040fe20000001810 */
[----:B------:R-:W4:Y:S01]  /*185f0*/  LDSM.16.MT88.4 R32, [R233+0xe800] ;  /* 0x00e80000e920783b */ /* 0x000f220000004200 */
[----:B------:R-:W-:Y:S06]  /*18600*/  MUFU.EX2 R85, R85 ;  /* 0x0000005500557308 */ /* 0x000fec0000000800 */
[C---:B---3--:R-:W-:Y:S04]  /*18610*/  HMMA.16816.F32 R140, R20.reuse, R36, R140 ;  /* 0x00000024148c723c */ /* 0x048fe8000000188c */
[----:B------:R-:W3:Y:S04]  /*18620*/  MUFU.EX2 R86, R86 ;  /* 0x0000005600567308 */ /* 0x000ee80000000800 */
[----:B------:R-:W-:Y:S01]  /*18630*/  HMMA.16816.F32 R144, R20, R38, R144 ;  /* 0x000000261490723c */ /* 0x000fe20000001890 */
[----:B------:R-:W3:Y:S05]  /*18640*/  LDSM.16.MT88.4 R36, [R232+0xe800] ;  /* 0x00e80000e824783b */ /* 0x000eea0000004200 */
[----:B------:R-:W-:Y:S01]  /*18650*/  MUFU.EX2 R87, R87 ;  /* 0x0000005700577308 */ /* 0x000fe20000000800 */
[C---:B------:R-:W-:Y:S01]  /*18660*/  F2FP.PACK_AB R20, R76.reuse, R75 ;  /* 0x0000004b4c14723e */ /* 0x040fe200000000ff */
[----:B------:R-:W-:Y:S01]  /*18670*/  FADD.FTZ R76, R76, R72 ;  /* 0x000000484c4c7221 */ /* 0x000fe20000010000 */
[----:B------:R-:W-:Y:S03]  /*18680*/  F2FP.PACK_AB R21, R78, R77 ;  /* 0x0000004d4e15723e */ /* 0x000fe600000000ff */
[----:B------:R-:W-:Y:S01]  /*18690*/  F2FP.PACK_AB R22, R80, R79 ;  /* 0x0000004f5016723e */ /* 0x000fe200000000ff */
[----:B------:R-:W-:Y:S01]  /*186a0*/  FADD.FTZ R78, R78, R74 ;  /* 0x0000004a4e4e7221 */ /* 0x000fe20000010000 */
[----:B--2---:R-:W-:Y:S01]  /*186b0*/  F2FP.PACK_AB R23, R82, R81 ;  /* 0x000000515217723e */ /* 0x004fe200000000ff */
[----:B------:R-:W-:Y:S01]  /*186c0*/  FADD.FTZ R76, R79, R76 ;  /* 0x0000004c4f4c7221 */ /* 0x000fe20000010000 */
[----:B------:R-:W2:Y:S01]  /*186d0*/  MUFU.EX2 R88, R88 ;  /* 0x0000005800587308 */ /* 0x000ea20000000800 */
[----:B------:R-:W-:Y:S02]  /*186e0*/  FADD.FTZ R78, R81, R78 ;  /* 0x0000004e514e7221 */ /* 0x000fe40000010000 */
[----:B------:R-:W-:Y:S02]  /*186f0*/  FADD.FTZ R80, R80, R76 ;  /* 0x0000004c50507221 */ /* 0x000fe40000010000 */
[C---:B-1----:R-:W-:Y:S03]  /*18700*/  HMMA.16816.F32 R4, R20.reuse, R24, R4 ;  /* 0x000000181404723c */ /* 0x042fe60000001804 */
[----:B------:R-:W-:Y:S02]  /*18710*/  FADD.FTZ R78, R82, R78 ;  /* 0x0000004e524e7221 */ /* 0x000fe40000010000 */
[----:B------:R-:W-:Y:S01]  /*18720*/  MUFU.EX2 R89, R89 ;  /* 0x0000005900597308 */ /* 0x000fe20000000800 */
[----:B----4-:R-:W-:Y:S02]  /*18730*/  FADD.FTZ R80, R83, R80 ;  /* 0x0000005053507221 */ /* 0x010fe40000010000 */
[C---:B------:R-:W-:Y:S01]  /*18740*/  HMMA.16816.F32 R8, R20.reuse, R26, R8 ;  /* 0x0000001a1408723c */ /* 0x040fe20000001808 */
[----:B------:R-:W1:Y:S06]  /*18750*/  LDSM.16.MT88.4 R24, [R237+0xf000] ;  /* 0x00f00000ed18783b */ /* 0x000e6c0000004200 */
[----:B------:R-:W4:Y:S01]  /*18760*/  MUFU.EX2 R90, R90 ;  /* 0x0000005a005a7308 */ /* 0x000f220000000800 */
[C---:B-----5:R-:W-:Y:S08]  /*18770*/  HMMA.16816.F32 R12, R20.reuse, R28, R12 ;  /* 0x0000001c140c723c */ /* 0x060ff0000000180c */
[C---:B------:R-:W-:Y:S01]  /*18780*/  HMMA.16816.F32 R132, R20.reuse, R30, R132 ;  /* 0x0000001e1484723c */ /* 0x040fe20000001884 */
[----:B------:R-:W5:Y:S01]  /*18790*/  LDSM.16.MT88.4 R28, [R234+0xf000] ;  /* 0x00f00000ea1c783b */ /* 0x000f620000004200 */
[----:B------:R-:W1:Y:S06]  /*187a0*/  MUFU.EX2 R91, R91 ;  /* 0x0000005b005b7308 */ /* 0x000e6c0000000800 */
[C---:B------:R-:W-:Y:S04]  /*187b0*/  HMMA.16816.F32 R136, R20.reuse, R32, R136 ;  /* 0x000000201488723c */ /* 0x040fe80000001888 */
[----:B------:R-:W1:Y:S04]  /*187c0*/  MUFU.EX2 R93, R93 ;  /* 0x0000005d005d7308 */ /* 0x000e680000000800 */
[C---:B------:R-:W-:Y:S01]  /*187d0*/  HMMA.16816.F32 R16, R20.reuse, R34, R16 ;  /* 0x000000221410723c */ /* 0x040fe20000001810 */
[----:B------:R-:W5:Y:S05]  /*187e0*/  LDSM.16.MT88.4 R32, [R233+0xf000] ;  /* 0x00f00000e920783b */ /* 0x000f6a0000004200 */
[----:B------:R-:W-:Y:S02]  /*187f0*/  MUFU.EX2 R155, R155 ;  /* 0x0000009b009b7308 */ /* 0x000fe40000000800 */
[C---:B---3--:R-:W-:Y:S08]  /*18800*/  HMMA.16816.F32 R140, R20.reuse, R36, R140 ;  /* 0x00000024148c723c */ /* 0x048ff0000000188c */
[----:B------:R-:W-:Y:S01]  /*18810*/  HMMA.16816.F32 R144, R20, R38, R144 ;  /* 0x000000261490723c */ /* 0x000fe20000001890 */
[----:B------:R-:W3:Y:S01]  /*18820*/  LDSM.16.MT88.4 R36, [R232+0xf000] ;  /* 0x00f00000e824783b */ /* 0x000ee20000004200 */
[----:B------:R-:W3:Y:S05]  /*18830*/  MUFU.EX2 R92, R92 ;  /* 0x0000005c005c7308 */ /* 0x000eea0000000800 */
[C---:B------:R-:W-:Y:S01]  /*18840*/  F2FP.PACK_AB R20, R84.reuse, R83 ;  /* 0x000000535414723e */ /* 0x040fe200000000ff */
[----:B------:R-:W-:Y:S01]  /*18850*/  FADD.FTZ R84, R84, R80 ;  /* 0x0000005054547221 */ /* 0x000fe20000010000 */
[----:B------:R-:W-:Y:S03]  /*18860*/  F2FP.PACK_AB R21, R86, R85 ;  /* 0x000000555615723e */ /* 0x000fe600000000ff */
[----:B--2---:R-:W-:Y:S01]  /*18870*/  F2FP.PACK_AB R22, R88, R87 ;  /* 0x000000575816723e */ /* 0x004fe200000000ff */
[----:B------:R-:W-:Y:S01]  /*18880*/  MUFU.EX2 R94, R94 ;  /* 0x0000005e005e7308 */ /* 0x000fe20000000800 */
[----:B----4-:R-:W-:Y:S01]  /*18890*/  F2FP.PACK_AB R23, R90, R89 ;  /* 0x000000595a17723e */ /* 0x010fe200000000ff */
[----:B------:R-:W-:Y:S02]  /*188a0*/  FADD.FTZ R85, R85, R78 ;  /* 0x0000004e55557221 */ /* 0x000fe40000010000 */
[----:B------:R-:W-:Y:S02]  /*188b0*/  FADD.FTZ R84, R87, R84 ;  /* 0x0000005457547221 */ /* 0x000fe40000010000 */
[----:B------:R-:W-:Y:S02]  /*188c0*/  FADD.FTZ R85, R86, R85 ;  /* 0x0000005556557221 */ /* 0x000fe40000010000 */
[C---:B-1----:R-:W-:Y:S02]  /*188d0*/  HMMA.16816.F32 R4, R20.reuse, R24, R4 ;  /* 0x000000181404723c */ /* 0x042fe40000001804 */
[----:B------:R-:W1:Y:S01]  /*188e0*/  MUFU.EX2 R95, R95 ;  /* 0x0000005f005f7308 */ /* 0x000e620000000800 */
[----:B------:R-:W-:Y:S02]  /*188f0*/  FADD.FTZ R89, R89, R85 ;  /* 0x0000005559597221 */ /* 0x000fe40000010000 */
[----:B------:R-:W-:Y:S02]  /*18900*/  FADD.FTZ R88, R88, R84 ;  /* 0x0000005458587221 */ /* 0x000fe40000010000 */
[----:B------:R-:W-:Y:S01]  /*18910*/  FADD.FTZ R89, R90, R89 ;  /* 0x000000595a597221 */ /* 0x000fe20000010000 */
[C---:B------:R-:W-:Y:S01]  /*18920*/  HMMA.16816.F32 R8, R20.reuse, R26, R8 ;  /* 0x0000001a1408723c */ /* 0x040fe20000001808 */
[----:B------:R-:W2:Y:S03]  /*18930*/  LDSM.16.MT88.4 R24, [R237+0xf800] ;  /* 0x00f80000ed18783b */ /* 0x000ea60000004200 */
[----:B------:R-:W-:Y:S01]  /*18940*/  MUFU.EX2 R96, R96 ;  /* 0x0000006000607308 */ /* 0x000fe20000000800 */
[----:B------:R-:W-:Y:S03]  /*18950*/  FADD.FTZ R88, R91, R88 ;  /* 0x000000585b587221 */ /* 0x000fe60000010000 */
[C---:B-----5:R-:W-:Y:S06]  /*18960*/  HMMA.16816.F32 R12, R20.reuse, R28, R12 ;  /* 0x0000001c140c723c */ /* 0x060fec000000180c */
[----:B------:R-:W4:Y:S02]  /*18970*/  MUFU.EX2 R97, R97 ;  /* 0x0000006100617308 */ /* 0x000f240000000800 */
[C---:B------:R-:W-:Y:S01]  /*18980*/  HMMA.16816.F32 R132, R20.reuse, R30, R132 ;  /* 0x0000001e1484723c */ /* 0x040fe20000001884 */
[----:B------:R-:W5:Y:S07]  /*18990*/  LDSM.16.MT88.4 R28, [R234+0xf800] ;  /* 0x00f80000ea1c783b */ /* 0x000f6e0000004200 */
[C---:B------:R-:W-:Y:S01]  /*189a0*/  HMMA.16816.F32 R136, R20.reuse, R32, R136 ;  /* 0x000000201488723c */ /* 0x040fe20000001888 */
[----:B------:R-:W-:Y:S07]  /*189b0*/  MUFU.EX2 R99, R99 ;  /* 0x0000006300637308 */ /* 0x000fee0000000800 */
[C---:B------:R-:W-:Y:S01]  /*189c0*/  HMMA.16816.F32 R16, R20.reuse, R34, R16 ;  /* 0x000000221410723c */ /* 0x040fe20000001810 */
[----:B------:R-:W5:Y:S02]  /*189d0*/  LDSM.16.MT88.4 R32, [R233+0xf800] ;  /* 0x00f80000e920783b */ /* 0x000f640000004200 */
[----:B------:R-:W1:Y:S05]  /*189e0*/  MUFU.EX2 R98, R98 ;  /* 0x0000006200627308 */ /* 0x000e6a0000000800 */
[C---:B---3--:R-:W-:Y:S05]  /*189f0*/  HMMA.16816.F32 R140, R20.reuse, R36, R140 ;  /* 0x00000024148c723c */ /* 0x048fea000000188c */
[----:B------:R-:W-:Y:S03]  /*18a00*/  MUFU.EX2 R100, R100 ;  /* 0x0000006400647308 */ /* 0x000fe60000000800 */
[----:B------:R-:W-:Y:S01]  /*18a10*/  HMMA.16816.F32 R144, R20, R38, R144 ;  /* 0x000000261490723c */ /* 0x000fe20000001890 */
[----:B------:R-:W3:Y:S06]  /*18a20*/  LDSM.16.MT88.4 R36, [R232+0xf800] ;  /* 0x00f80000e824783b */ /* 0x000eec0000004200 */
[----:B------:R-:W-:Y:S01]  /*18a30*/  F2FP.PACK_AB R20, R93, R91 ;  /* 0x0000005b5d14723e */ /* 0x000fe200000000ff */
[----:B------:R-:W3:Y:S01]  /*18a40*/  MUFU.EX2 R101, R101 ;  /* 0x0000006500657308 */ /* 0x000ee20000000800 */
[C---:B------:R-:W-:Y:S03]  /*18a50*/  F2FP.PACK_AB R21, R92.reuse, R155 ;  /* 0x0000009b5c15723e */ /* 0x040fe600000000ff */
[----:B-1----:R-:W-:Y:S01]  /*18a60*/  F2FP.PACK_AB R22, R95, R94 ;  /* 0x0000005e5f16723e */ /* 0x002fe200000000ff */
[----:B------:R-:W-:Y:S01]  /*18a70*/  FADD.FTZ R155, R155, R89 ;  /* 0x000000599b9b7221 */ /* 0x000fe20000010000 */
[----:B----4-:R-:W-:Y:S01]  /*18a80*/  F2FP.PACK_AB R23, R97, R96 ;  /* 0x000000606117723e */ /* 0x010fe200000000ff */
[----:B------:R-:W-:Y:S02]  /*18a90*/  FADD.FTZ R93, R93, R88 ;  /* 0x000000585d5d7221 */ /* 0x000fe40000010000 */
[----:B------:R-:W-:Y:S01]  /*18aa0*/  FADD.FTZ R155, R92, R155 ;  /* 0x0000009b5c9b7221 */ /* 0x000fe20000010000 */
[----:B------:R-:W-:Y:S01]  /*18ab0*/  MUFU.EX2 R102, R102 ;  /* 0x0000006600667308 */ /* 0x000fe20000000800 */
[----:B------:R-:W-:Y:S02]  /*18ac0*/  FADD.FTZ R93, R94, R93 ;  /* 0x0000005d5e5d7221 */ /* 0x000fe40000010000 */
[C---:B--2---:R-:W-:Y:S03]  /*18ad0*/  HMMA.16816.F32 R4, R20.reuse, R24, R4 ;  /* 0x000000181404723c */ /* 0x044fe60000001804 */
[----:B------:R-:W-:Y:S02]  /*18ae0*/  FADD.FTZ R96, R96, R155 ;  /* 0x0000009b60607221 */ /* 0x000fe40000010000 */
[----:B------:R-:W-:Y:S02]  /*18af0*/  FADD.FTZ R93, R95, R93 ;  /* 0x0000005d5f5d7221 */ /* 0x000fe40000010000 */
[----:B------:R-:W1:Y:S01]  /*18b00*/  MUFU.EX2 R103, R103 ;  /* 0x0000006700677308 */ /* 0x000e620000000800 */
[C---:B------:R-:W-:Y:S01]  /*18b10*/  HMMA.16816.F32 R8, R20.reuse, R26, R8 ;  /* 0x0000001a1408723c */ /* 0x040fe20000001808 */
[----:B------:R-:W2:Y:S03]  /*18b20*/  LDSM.16.MT88.4 R24, [R237+0x10000] ;  /* 0x01000000ed18783b */ /* 0x000ea60000004200 */
[----:B------:R-:W-:Y:S04]  /*18b30*/  FADD.FTZ R96, R97, R96 ;  /* 0x0000006061607221 */ /* 0x000fe80000010000 */
[C---:B-----5:R-:W-:Y:S01]  /*18b40*/  HMMA.16816.F32 R12, R20.reuse, R28, R12 ;  /* 0x0000001c140c723c */ /* 0x060fe2000000180c */
[----:B------:R-:W-:Y:S07]  /*18b50*/  MUFU.EX2 R104, R104 ;  /* 0x0000006800687308 */ /* 0x000fee0000000800 */
[C---:B------:R-:W-:Y:S01]  /*18b60*/  HMMA.16816.F32 R132, R20.reuse, R30, R132 ;  /* 0x0000001e1484723c */ /* 0x040fe20000001884 */
[----:B------:R-:W4:Y:S02]  /*18b70*/  LDSM.16.MT88.4 R28, [R234+0x10000] ;  /* 0x01000000ea1c783b */ /* 0x000f240000004200 */
[----:B------:R-:W5:Y:S05]  /*18b80*/  MUFU.EX2 R105, R105 ;  /* 0x0000006900697308 */ /* 0x000f6a0000000800 */
[C---:B------:R-:W-:Y:S05]  /*18b90*/  HMMA.16816.F32 R136, R20.reuse, R32, R136 ;  /* 0x000000201488723c */ /* 0x040fea0000001888 */
[----:B------:R1:W-:Y:S03]  /*18ba0*/  MUFU.EX2 R3, R111 ;  /* 0x0000006f00037308 */ /* 0x0003e60000000800 */
[C---:B------:R-:W-:Y:S01]  /*18bb0*/  HMMA.16816.F32 R16, R20.reuse, R34, R16 ;  /* 0x000000221410723c */ /* 0x040fe20000001810 */
[----:B------:R-:W4:Y:S06]  /*18bc0*/  LDSM.16.MT88.4 R32, [R233+0x10000] ;  /* 0x01000000e920783b */ /* 0x000f2c0000004200 */
[----:B------:R-:W-:Y:S01]  /*18bd0*/  MUFU.EX2 R106, R106 ;  /* 0x0000006a006a7308 */ /* 0x000fe20000000800 */
[C---:B---3--:R-:W-:Y:S08]  /*18be0*/  HMMA.16816.F32 R140, R20.reuse, R36, R140 ;  /* 0x00000024148c723c */ /* 0x048ff0000000188c */
[----:B------:R-:W-:Y:S01]  /*18bf0*/  HMMA.16816.F32 R144, R20, R38, R144 ;  /* 0x000000261490723c */ /* 0x000fe20000001890 */
[----:B------:R-:W3:Y:S01]  /*18c00*/  LDSM.16.MT88.4 R36, [R232+0x10000] ;  /* 0x01000000e824783b */ /* 0x000ee20000004200 */
[----:B------:R-:W3:Y:S02]  /*18c10*/  MUFU.EX2 R107, R107 ;  /* 0x0000006b006b7308 */ /* 0x000ee40000000800 */
[----:B-1----:R-:W-:Y:S03]  /*18c20*/  FFMA.FTZ R111, R114, c[0x0][0x23c], -R165 ;  /* 0x00008f00726f7a23 */ /* 0x002fe600000108a5 */
[----:B------:R-:W-:Y:S01]  /*18c30*/  F2FP.PACK_AB R20, R98, R99 ;  /* 0x000000636214723e */ /* 0x000fe200000000ff */
[----:B------:R-:W-:Y:S01]  /*18c40*/  FFMA.FTZ R114, R117, c[0x0][0x23c], -R178 ;  /* 0x00008f0075727a23 */ /* 0x000fe200000108b2 */
[----:B------:R-:W-:Y:S03]  /*18c50*/  F2FP.PACK_AB R21, R101, R100 ;  /* 0x000000646515723e */ /* 0x000fe600000000ff */
[----:B------:R-:W-:Y:S01]  /*18c60*/  F2FP.PACK_AB R22, R103, R102 ;  /* 0x000000666716723e */ /* 0x000fe200000000ff */
[----:B------:R-:W1:Y:S01]  /*18c70*/  MUFU.EX2 R108, R108 ;  /* 0x0000006c006c7308 */ /* 0x000e620000000800 */
[----:B-----5:R-:W-:Y:S01]  /*18c80*/  F2FP.PACK_AB R23, R105, R104 ;  /* 0x000000686917723e */ /* 0x020fe200000000ff */
[----:B------:R-:W-:Y:S02]  /*18c90*/  FADD.FTZ R99, R99, R93 ;  /* 0x0000005d63637221 */ /* 0x000fe40000010000 */
[----:B------:R-:W-:Y:S02]  /*18ca0*/  FADD.FTZ R100, R100, R96 ;  /* 0x0000006064647221 */ /* 0x000fe40000010000 */
[----:B------:R-:W-:Y:S02]  /*18cb0*/  FADD.FTZ R99, R98, R99 ;  /* 0x0000006362637221 */ /* 0x000fe40000010000 */
[C---:B--2---:R-:W-:Y:S02]  /*18cc0*/  HMMA.16816.F32 R4, R20.reuse, R24, R4 ;  /* 0x000000181404723c */ /* 0x044fe40000001804 */
[----:B------:R-:W-:Y:S01]  /*18cd0*/  MUFU.EX2 R109, R109 ;  /* 0x0000006d006d7308 */ /* 0x000fe20000000800 */
[----:B------:R-:W-:Y:S02]  /*18ce0*/  FADD.FTZ R100, R101, R100 ;  /* 0x0000006465647221 */ /* 0x000fe40000010000 */
[----:B------:R-:W-:Y:S02]  /*18cf0*/  FADD.FTZ R102, R102, R99 ;  /* 0x0000006366667221 */ /* 0x000fe40000010000 */
[----:B------:R-:W-:Y:S01]  /*18d00*/  FADD.FTZ R104, R104, R100 ;  /* 0x0000006468687221 */ /* 0x000fe20000010000 */
[C---:B------:R-:W-:Y:S01]  /*18d10*/  HMMA.16816.F32 R8, R20.reuse, R26, R8 ;  /* 0x0000001a1408723c */ /* 0x040fe20000001808 */
[----:B------:R-:W2:Y:S03]  /*18d20*/  LDSM.16.MT88.4 R24, [R237+0x10800] ;  /* 0x01080000ed18783b */ /* 0x000ea60000004200 */
[----:B------:R-:W5:Y:S01]  /*18d30*/  MUFU.EX2 R110, R110 ;  /* 0x0000006e006e7308 */ /* 0x000f620000000800 */
[----:B------:R-:W-:Y:S02]  /*18d40*/  FADD.FTZ R102, R103, R102 ;  /* 0x0000006667667221 */ /* 0x000fe40000010000 */
[----:B------:R-:W-:Y:S01]  /*18d50*/  FADD.FTZ R104, R105, R104 ;  /* 0x0000006869687221 */ /* 0x000fe20000010000 */
[C---:B----4-:R-:W-:Y:S06]  /*18d60*/  HMMA.16816.F32 R12, R20.reuse, R28, R12 ;  /* 0x0000001c140c723c */ /* 0x050fec000000180c */
[----:B------:R-:W-:Y:S02]  /*18d70*/  MUFU.EX2 R111, R111 ;  /* 0x0000006f006f7308 */ /* 0x000fe40000000800 */
[C---:B------:R-:W-:Y:S01]  /*18d80*/  HMMA.16816.F32 R132, R20.reuse, R30, R132 ;  /* 0x0000001e1484723c */ /* 0x040fe20000001884 */
[----:B------:R-:W4:Y:S07]  /*18d90*/  LDSM.16.MT88.4 R28, [R234+0x10800] ;  /* 0x01080000ea1c783b */ /* 0x000f2e0000004200 */
[C---:B------:R-:W-:Y:S01]  /*18da0*/  HMMA.16816.F32 R136, R20.reuse, R32, R136 ;  /* 0x000000201488723c */ /* 0x040fe20000001888 */
[----:B------:R-:W1:Y:S07]  /*18db0*/  MUFU.EX2 R112, R112 ;  /* 0x0000007000707308 */ /* 0x000e6e0000000800 */
[C---:B------:R-:W-:Y:S01]  /*18dc0*/  HMMA.16816.F32 R16, R20.reuse, R34, R16 ;  /* 0x000000221410723c */ /* 0x040fe20000001810 */
[----:B------:R-:W4:Y:S02]  /*18dd0*/  LDSM.16.MT88.4 R32, [R233+0x10800] ;  /* 0x01080000e920783b */ /* 0x000f240000004200 */
[----:B------:R-:W-:Y:S05]  /*18de0*/  MUFU.EX2 R113, R113 ;  /* 0x0000007100717308 */ /* 0x000fea0000000800 */
[C---:B---3--:R-:W-:Y:S05]  /*18df0*/  HMMA.16816.F32 R140, R20.reuse, R36, R140 ;  /* 0x00000024148c723c */ /* 0x048fea000000188c */
[----:B------:R-:W3:Y:S02]  /*18e00*/  MUFU.EX2 R114, R114 ;  /* 0x0000007200727308 */ /* 0x000ee40000000800 */
[----:B------:R-:W-:Y:S01]  /*18e10*/  FFMA.FTZ R37, R119, c[0x0][0x23c], -R165 ;  /* 0x00008f0077257a23 */ /* 0x000fe200000108a5 */
[----:B------:R-:W-:Y:S07]  /*18e20*/  HMMA.16816.F32 R144, R20, R38, R144 ;  /* 0x000000261490723c */ /* 0x000fee0000001890 */
[----:B------:R-:W-:Y:S01]  /*18e30*/  F2FP.PACK_AB R20, R107, R106 ;  /* 0x0000006a6b14723e */ /* 0x000fe200000000ff */
[----:B------:R-:W-:Y:S01]  /*18e40*/  MUFU.EX2 R36, R118 ;  /* 0x0000007600247308 */ /* 0x000fe20000000800 */
[----:B-1----:R-:W-:Y:S03]  /*18e50*/  F2FP.PACK_AB R21, R3, R108 ;  /* 0x0000006c0315723e */ /* 0x002fe600000000ff */
[----:B-----5:R-:W-:Y:S01]  /*18e60*/  F2FP.PACK_AB R22, R110, R109 ;  /* 0x0000006d6e16723e */ /* 0x020fe200000000ff */
[--C-:B------:R-:W-:Y:S01]  /*18e70*/  FFMA.FTZ R38, R120, c[0x0][0x23c], -R178.reuse ;  /* 0x00008f0078267a23 */ /* 0x100fe200000108b2 */
[----:B------:R-:W-:Y:S01]  /*18e80*/  F2FP.PACK_AB R23, R112, R111 ;  /* 0x0000006f7017723e */ /* 0x000fe200000000ff */
[--C-:B------:R-:W-:Y:S02]  /*18e90*/  FFMA.FTZ R39, R121, c[0x0][0x23c], -R178.reuse ;  /* 0x00008f0079277a23 */ /* 0x100fe400000108b2 */
[----:B------:R-:W-:Y:S01]  /*18ea0*/  FFMA.FTZ R178, R129, c[0x0][0x23c], -R178 ;  /* 0x00008f0081b27a23 */ /* 0x000fe200000108b2 */
[----:B------:R-:W1:Y:S01]  /*18eb0*/  MUFU.EX2 R37, R37 ;  /* 0x0000002500257308 */ /* 0x000e620000000800 */
[----:B------:R-:W-:Y:S02]  /*18ec0*/  FADD.FTZ R106, R106, R102 ;  /* 0x000000666a6a7221 */ /* 0x000fe40000010000 */
[C---:B--2---:R-:W-:Y:S03]  /*18ed0*/  HMMA.16816.F32 R4, R20.reuse, R24, R4 ;  /* 0x000000181404723c */ /* 0x044fe60000001804 */
[----:B------:R-:W-:Y:S02]  /*18ee0*/  FADD.FTZ R108, R108, R104 ;  /* 0x000000686c6c7221 */ /* 0x000fe40000010000 */
[----:B------:R-:W-:Y:S02]  /*18ef0*/  FADD.FTZ R106, R107, R106 ;  /* 0x0000006a6b6a7221 */ /* 0x000fe40000010000 */
[----:B------:R-:W-:Y:S01]  /*18f00*/  MUFU.EX2 R38, R38 ;  /* 0x0000002600267308 */ /* 0x000fe20000000800 */
[C---:B------:R-:W-:Y:S01]  /*18f10*/  HMMA.16816.F32 R8, R20.reuse, R26, R8 ;  /* 0x0000001a1408723c */ /* 0x040fe20000001808 */
[----:B------:R-:W2:Y:S03]  /*18f20*/  LDSM.16.MT88.4 R24, [R232+0x10800] ;  /* 0x01080000e818783b */ /* 0x000ea60000004200 */
[----:B------:R-:W-:Y:S01]  /*18f30*/  FADD.FTZ R108, R3, R108 ;  /* 0x0000006c036c7221 */ /* 0x000fe20000010000 */
[----:B------:R-:W-:Y:S01]  /*18f40*/  MOV R3, R0 ;  /* 0x0000000000037202 */ /* 0x000fe20000000f00 */
[----:B------:R-:W-:Y:S02]  /*18f50*/  FADD.FTZ R109, R109, R106 ;  /* 0x0000006a6d6d7221 */ /* 0x000fe40000010000 */
[C---:B----4-:R-:W-:Y:S01]  /*18f60*/  HMMA.16816.F32 R12, R20.reuse, R28, R12 ;  /* 0x0000001c140c723c */ /* 0x050fe2000000180c */
[----:B------:R-:W4:Y:S03]  /*18f70*/  MUFU.EX2 R39, R39 ;  /* 0x0000002700277308 */ /* 0x000f260000000800 */
[----:B------:R-:W-:Y:S02]  /*18f80*/  FADD.FTZ R111, R111, R108 ;  /* 0x0000006c6f6f7221 */ /* 0x000fe40000010000 */
[----:B------:R-:W-:Y:S02]  /*18f90*/  FADD.FTZ R109, R110, R109 ;  /* 0x0000006d6e6d7221 */ /* 0x000fe40000010000 */
[C---:B------:R-:W-:Y:S01]  /*18fa0*/  HMMA.16816.F32 R132, R20.reuse, R30, R132 ;  /* 0x0000001e1484723c */ /* 0x040fe20000001884 */
[----:B------:R-:W5:Y:S02]  /*18fb0*/  LDSM.16.MT88.4 R28, [R237+0x11000] ;  /* 0x01100000ed1c783b */ /* 0x000f640000004200 */
[----:B------:R-:W-:Y:S01]  /*18fc0*/  MUFU.EX2 R40, R40 ;  /* 0x0000002800287308 */ /* 0x000fe20000000800 */
[----:B------:R-:W-:Y:S04]  /*18fd0*/  FADD.FTZ R111, R112, R111 ;  /* 0x0000006f706f7221 */ /* 0x000fe80000010000 */
[C---:B------:R-:W-:Y:S05]  /*18fe0*/  HMMA.16816.F32 R136, R20.reuse, R32, R136 ;  /* 0x000000201488723c */ /* 0x040fea0000001888 */
[----:B------:R-:W1:Y:S03]  /*18ff0*/  MUFU.EX2 R41, R41 ;  /* 0x0000002900297308 */ /* 0x000e660000000800 */
[C---:B------:R-:W-:Y:S01]  /*19000*/  HMMA.16816.F32 R16, R20.reuse, R34, R16 ;  /* 0x000000221410723c */ /* 0x040fe20000001810 */
[----:B------:R-:W5:Y:S06]  /*19010*/  LDSM.16.MT88.4 R32, [R234+0x11000] ;  /* 0x01100000ea20783b */ /* 0x000f6c0000004200 */
[----:B------:R-:W-:Y:S01]  /*19020*/  MUFU.EX2 R42, R42 ;  /* 0x0000002a002a7308 */ /* 0x000fe20000000800 */
[C---:B--2---:R-:W-:Y:S08]  /*19030*/  HMMA.16816.F32 R140, R20.reuse, R24, R140 ;  /* 0x00000018148c723c */ /* 0x044ff0000000188c */
[----:B------:R-:W-:Y:S01]  /*19040*/  HMMA.16816.F32 R144, R20, R26, R144 ;  /* 0x0000001a1490723c */ /* 0x000fe20000001890 */
[----:B------:R-:W2:Y:S01]  /*19050*/  LDSM.16.MT88.4 R24, [R233+0x11000] ;  /* 0x01100000e918783b */ /* 0x000ea20000004200 */
[----:B------:R-:W2:Y:S05]  /*19060*/  MUFU.EX2 R43, R43 ;  /* 0x0000002b002b7308 */ /* 0x000eaa0000000800 */
[----:B---3--:R-:W-:Y:S01]  /*19070*/  F2FP.PACK_AB R20, R114, R113 ;  /* 0x000000717214723e */ /* 0x008fe200000000ff */
[----:B------:R-:W-:Y:S01]  /*19080*/  FADD.FTZ R113, R113, R109 ;  /* 0x0000006d71717221 */ /* 0x000fe20000010000 */
[----:B-1----:R-:W-:Y:S03]  /*19090*/  F2FP.PACK_AB R21, R37, R36 ;  /* 0x000000242515723e */ /* 0x002fe600000000ff */
[----:B----4-:R-:W-:Y:S01]  /*190a0*/  F2FP.PACK_AB R22, R39, R38 ;  /* 0x000000262716723e */ /* 0x010fe200000000ff */
[----:B------:R-:W-:Y:S01]  /*190b0*/  MUFU.EX2 R44, R44 ;  /* 0x0000002c002c7308 */ /* 0x000fe20000000800 */
[----:B------:R-:W-:Y:S01]  /*190c0*/  F2FP.PACK_AB R23, R41, R40 ;  /* 0x000000282917723e */ /* 0x000fe200000000ff */
[----:B------:R-:W-:Y:S02]  /*190d0*/  FADD.FTZ R36, R36, R111 ;  /* 0x0000006f24247221 */ /* 0x000fe40000010000 */
[----:B------:R-:W-:Y:S02]  /*190e0*/  FADD.FTZ R113, R114, R113 ;  /* 0x0000007172717221 */ /* 0x000fe40000010000 */
[----:B------:R-:W-:Y:S02]  /*190f0*/  FADD.FTZ R36, R37, R36 ;  /* 0x0000002425247221 */ /* 0x000fe40000010000 */
[C---:B-----5:R-:W-:Y:S02]  /*19100*/  HMMA.16816.F32 R4, R20.reuse, R28, R4 ;  /* 0x0000001c1404723c */ /* 0x060fe40000001804 */
[----:B------:R-:W1:Y:S01]  /*19110*/  MUFU.EX2 R45, R45 ;  /* 0x0000002d002d7308 */ /* 0x000e620000000800 */
[----:B------:R-:W-:Y:S02]  /*19120*/  FADD.FTZ R38, R38, R113 ;  /* 0x0000007126267221 */ /* 0x000fe40000010000 */
[----:B------:R-:W-:Y:S02]  /*19130*/  FADD.FTZ R40, R40, R36 ;  /* 0x0000002428287221 */ /* 0x000fe40000010000 */
[----:B------:R-:W-:Y:S01]  /*19140*/  FADD.FTZ R38, R39, R38 ;  /* 0x0000002627267221 */ /* 0x000fe20000010000 */
[C---:B------:R-:W-:Y:S01]  /*19150*/  HMMA.16816.F32 R8, R20.reuse, R30, R8 ;  /* 0x0000001e1408723c */ /* 0x040fe20000001808 */
[----:B------:R-:W3:Y:S03]  /*19160*/  LDSM.16.MT88.4 R28, [R232+0x11000] ;  /* 0x01100000e81c783b */ /* 0x000ee60000004200 */
[----:B------:R-:W-:Y:S01]  /*19170*/  MUFU.EX2 R46, R46 ;  /* 0x0000002e002e7308 */ /* 0x000fe20000000800 */
[----:B------:R-:W-:Y:S03]  /*19180*/  FADD.FTZ R40, R41, R40 ;  /* 0x0000002829287221 */ /* 0x000fe60000010000 */
[C---:B------:R-:W-:Y:S06]  /*19190*/  HMMA.16816.F32 R12, R20.reuse, R32, R12 ;  /* 0x00000020140c723c */ /* 0x040fec000000180c */
[----:B------:R-:W4:Y:S01]  /*191a0*/  MUFU.EX2 R178, R178 ;  /* 0x000000b200b27308 */ /* 0x000f220000000800 */
[--C-:B------:R-:W-:Y:S01]  /*191b0*/  FFMA.FTZ R32, R130, c[0x0][0x23c], -R165.reuse ;  /* 0x00008f0082207a23 */ /* 0x100fe200000108a5 */
[C---:B------:R-:W-:Y:S04]  /*191c0*/  HMMA.16816.F32 R132, R20.reuse, R34, R132 ;  /* 0x000000221484723c */ /* 0x040fe80000001884 */
[----:B------:R-:W-:Y:S04]  /*191d0*/  FFMA.FTZ R165, R131, c[0x0][0x23c], -R165 ;  /* 0x00008f0083a57a23 */ /* 0x000fe800000108a5 */
[C---:B--2---:R-:W-:Y:S01]  /*191e0*/  HMMA.16816.F32 R136, R20.reuse, R24, R136 ;  /* 0x000000181488723c */ /* 0x044fe20000001888 */
[----:B------:R-:W-:Y:S07]  /*191f0*/  MUFU.EX2 R32, R32 ;  /* 0x0000002000207308 */ /* 0x000fee0000000800 */
[C---:B------:R-:W-:Y:S01]  /*19200*/  HMMA.16816.F32 R16, R20.reuse, R26, R16 ;  /* 0x0000001a1410723c */ /* 0x040fe20000001810 */
[----:B------:R-:W2:Y:S02]  /*19210*/  LDSM.16.MT88.4 R24, [R234+0x11800] ;  /* 0x01180000ea18783b */ /* 0x000ea40000004200 */
[----:B------:R-:W5:Y:S05]  /*19220*/  MUFU.EX2 R165, R165 ;  /* 0x000000a500a57308 */ /* 0x000f6a0000000800 */
[C---:B---3--:R-:W-:Y:S08]  /*19230*/  HMMA.16816.F32 R140, R20.reuse, R28, R140 ;  /* 0x0000001c148c723c */ /* 0x048ff0000000188c */
[----:B------:R-:W-:Y:S07]  /*19240*/  HMMA.16816.F32 R144, R20, R30, R144 ;  /* 0x0000001e1490723c */ /* 0x000fee0000001890 */
[----:B------:R-:W-:Y:S01]  /*19250*/  F2FP.PACK_AB R20, R43, R42 ;  /* 0x0000002a2b14723e */ /* 0x000fe200000000ff */
[----:B------:R-:W-:Y:S01]  /*19260*/  FADD.FTZ R42, R42, R38 ;  /* 0x000000262a2a7221 */ /* 0x000fe20000010000 */
[----:B-1----:R-:W-:Y:S03]  /*19270*/  F2FP.PACK_AB R21, R45, R44 ;  /* 0x0000002c2d15723e */ /* 0x002fe600000000ff */
[----:B----4-:R-:W-:Y:S01]  /*19280*/  F2FP.PACK_AB R22, R178, R46 ;  /* 0x0000002eb216723e */ /* 0x010fe200000000ff */
[----:B------:R-:W-:Y:S01]  /*19290*/  FADD.FTZ R44, R44, R40 ;  /* 0x000000282c2c7221 */ /* 0x000fe20000010000 */
[----:B-----5:R-:W-:Y:S01]  /*192a0*/  F2FP.PACK_AB R23, R165, R32 ;  /* 0x00000020a517723e */ /* 0x020fe200000000ff */
[----:B------:R-:W-:Y:S02]  /*192b0*/  FADD.FTZ R42, R43, R42 ;  /* 0x0000002a2b2a7221 */ /* 0x000fe40000010000 */
[----:B------:R-:W-:Y:S02]  /*192c0*/  FADD.FTZ R44, R45, R44 ;  /* 0x0000002c2d2c7221 */ /* 0x000fe40000010000 */
[----:B------:R-:W-:Y:S02]  /*192d0*/  FADD.FTZ R42, R46, R42 ;  /* 0x0000002a2e2a7221 */ /* 0x000fe40000010000 */
[C---:B------:R-:W-:Y:S01]  /*192e0*/  HMMA.16816.F32 R160, R20.reuse, R156, R4 ;  /* 0x0000009c14a0723c */ /* 0x040fe20000001804 */
[----:B------:R-:W1:Y:S02]  /*192f0*/  LDSM.16.MT88.4 R4, [R232+0x11800] ;  /* 0x01180000e804783b */ /* 0x000e640000004200 */
[----:B------:R-:W-:Y:S02]  /*19300*/  FADD.FTZ R44, R32, R44 ;  /* 0x0000002c202c7221 */ /* 0x000fe40000010000 */
[----:B------:R-:W-:Y:S02]  /*19310*/  FADD.FTZ R252, R178, R42 ;  /* 0x0000002ab2fc7221 */ /* 0x000fe40000010000 */
[----:B------:R-:W-:Y:S01]  /*19320*/  FADD.FTZ R251, R165, R44 ;  /* 0x0000002ca5fb7221 */ /* 0x000fe20000010000 */
[C---:B------:R-:W-:Y:S08]  /*19330*/  HMMA.16816.F32 R156, R20.reuse, R158, R8 ;  /* 0x0000009e149c723c */ /* 0x040ff00000001808 */
[C---:B--2---:R-:W-:Y:S08]  /*19340*/  HMMA.16816.F32 R152, R20.reuse, R24, R12 ;  /* 0x000000181498723c */ /* 0x044ff0000000180c */
[C---:B------:R-:W-:Y:S08]  /*19350*/  HMMA.16816.F32 R132, R20.reuse, R26, R132 ;  /* 0x0000001a1484723c */ /* 0x040ff00000001884 */
[C---:B------:R-:W-:Y:S08]  /*19360*/  HMMA.16816.F32 R136, R20.reuse, R148, R136 ;  /* 0x000000941488723c */ /* 0x040ff00000001888 */
[C---:B------:R-:W-:Y:S08]  /*19370*/  HMMA.16816.F32 R148, R20.reuse, R150, R16 ;  /* 0x000000961494723c */ /* 0x040ff00000001810 */
[C---:B-1----:R-:W-:Y:S08]  /*19380*/  HMMA.16816.F32 R140, R20.reuse, R4, R140 ;  /* 0x00000004148c723c */ /* 0x042ff0000000188c */
[----:B------:R-:W-:Y:S01]  /*19390*/  HMMA.16816.F32 R144, R20, R6, R144 ;  /* 0x000000061490723c */ /* 0x000fe20000001890 */
[----:B------:R-:W-:-:S07]  /*193a0*/  @P0 BRA `(.L_x_1543) ;  /* 0xffff9d0000000947 */ /* 0x000fce000383ffff */
.L_x_1539:
[----:B------:R-:W1:Y:S01]  /*193b0*/  SHFL.BFLY PT, R3, R252, 0x2, 0x1f ;  /* 0x0c401f00fc037f89 */ /* 0x000e6200000e0000 */
[----:B------:R-:W-:Y:S01]  /*193c0*/  IMAD.MOV.U32 R11, RZ, RZ, 0x3f800000 ;  /* 0x3f800000ff0b7424 */ /* 0x000fe200078e00ff */
[----:B------:R-:W2:Y:S01]  /*193d0*/  S2UR UR10, SR_CTAID.Z ;  /* 0x00000000000a79c3 */ /* 0x000ea20000002700 */
[----:B------:R-:W-:Y:S01]  /*193e0*/  IMAD.MOV.U32 R10, RZ, RZ, 0x3f800000 ;  /* 0x3f800000ff0a7424 */ /* 0x000fe200078e00ff */
[----:B------:R-:W3:Y:S01]  /*193f0*/  SHFL.BFLY PT, R4, R251, 0x2, 0x1f ;  /* 0x0c401f00fb047f89 */ /* 0x000ee200000e0000 */
[----:B------:R-:W-:Y:S01]  /*19400*/  UIADD3 UR9, -UR17, URZ, URZ ;  /* 0x0000003f11097290 */ /* 0x000fe2000fffe13f */
[----:B------:R-:W-:Y:S01]  /*19410*/  BSSY B0, `(.L_x_1544) ;  /* 0x00000a3000007945 */ /* 0x000fe20003800000 */
[----:B------:R-:W-:Y:S01]  /*19420*/  ULDC UR6, c[0x0][0x1c0] ;  /* 0x0000700000067ab9 */ /* 0x000fe20000000800 */
[----:B------:R-:W-:Y:S06]  /*19430*/  BAR.SYNC.DEFER_BLOCKING 0x0 ;  /* 0x0000000000007b1d */ /* 0x000fec0000010000 */
[----:B------:R-:W4:Y:S01]  /*19440*/  S2UR UR7, SR_CTAID.Y ;  /* 0x00000000000779c3 */ /* 0x000f220000002600 */
[----:B------:R-:W-:-:S07]  /*19450*/  ULDC.64 UR4, c[0x0][0x210] ;  /* 0x0000840000047ab9 */ /* 0x000fce0000000a00 */
[----:B------:R-:W5:Y:S01]  /*19460*/  S2UR UR8, SR_CTAID.X ;  /* 0x00000000000879c3 */ /* 0x000f620000002500 */
[----:B-1----:R-:W-:Y:S02]  /*19470*/  FADD.FTZ R252, R3, R252 ;  /* 0x000000fc03fc7221 */ /* 0x002fe40000010000 */
[----:B------:R-:W1:Y:S01]  /*19480*/  S2R R3, SR_TID.X ;  /* 0x0000000000037919 */ /* 0x000e620000002100 */
[----:B--2---:R-:W-:Y:S01]  /*19490*/  UIMAD UR9, UR9, UR6, UR10 ;  /* 0x00000006090972a4 */ /* 0x004fe2000f8e020a */
[----:B---3--:R-:W-:Y:S02]  /*194a0*/  FADD.FTZ R251, R4, R251 ;  /* 0x000000fb04fb7221 */ /* 0x008fe40000010000 */
[----:B------:R-:W2:Y:S04]  /*194b0*/  SHFL.BFLY PT, R7, R252, 0x1, 0x1f ;  /* 0x0c201f00fc077f89 */ /* 0x000ea800000e0000 */
[----:B------:R-:W3:Y:S01]  /*194c0*/  SHFL.BFLY PT, R6, R251, 0x1, 0x1f ;  /* 0x0c201f00fb067f89 */ /* 0x000ee200000e0000 */
[----:B----4-:R-:W-:-:S04]  /*194d0*/  UIMAD UR4, UR7, UR4, UR17 ;  /* 0x00000004070472a4 */ /* 0x010fc8000f8e0211 */
[----:B------:R-:W-:Y:S02]  /*194e0*/  UIMAD UR4, UR4, UR6, UR9 ;  /* 0x00000006040472a4 */ /* 0x000fe4000f8e0209 */
[----:B-----5:R-:W-:Y:S01]  /*194f0*/  USHF.L.U32 UR8, UR8, 0x6, URZ ;  /* 0x0000000608087899 */ /* 0x020fe2000800063f */
[----:B-1----:R-:W-:-:S03]  /*19500*/  SHF.R.S32.HI R5, RZ, 0x1f, R3 ;  /* 0x0000001fff057819 */ /* 0x002fc60000011403 */
[----:B------:R-:W-:Y:S01]  /*19510*/  UIMAD UR5, UR4, UR5, UR8 ;  /* 0x00000005040572a4 */ /* 0x000fe2000f8e0208 */
[CC--:B------:R-:W-:Y:S01]  /*19520*/  LEA.HI R9, R5.reuse, R3.reuse, RZ, 0x2 ;  /* 0x0000000305097211 */ /* 0x0c0fe200078f10ff */
[----:B--2---:R-:W-:Y:S01]  /*19530*/  FADD.FTZ R7, R252, R7 ;  /* 0x00000007fc077221 */ /* 0x004fe20000010000 */
[----:B------:R-:W-:Y:S02]  /*19540*/  LEA.HI R13, R5, R3, RZ, 0x4 ;  /* 0x00000003050d7211 */ /* 0x000fe400078f20ff */
[--C-:B------:R-:W-:Y:S01]  /*19550*/  SHF.R.S32.HI R4, RZ, 0x2, R9.reuse ;  /* 0x00000002ff047819 */ /* 0x100fe20000011409 */
[----:B---3--:R-:W-:Y:S01]  /*19560*/  FADD.FTZ R6, R251, R6 ;  /* 0x00000006fb067221 */ /* 0x008fe20000010000 */
[----:B------:R-:W-:Y:S02]  /*19570*/  SHF.R.S32.HI R8, RZ, 0x1f, R9 ;  /* 0x0000001fff087819 */ /* 0x000fe40000011409 */
[----:B------:R-:W-:Y:S02]  /*19580*/  FSETP.NE.FTZ.AND P4, PT, R7, RZ, PT ;  /* 0x000000ff0700720b */ /* 0x000fe40003f95000 */
[----:B------:R-:W-:-:S02]  /*19590*/  LEA.HI R8, R8, R4, RZ, 0x3 ;  /* 0x0000000408087211 */ /* 0x000fc400078f18ff */
[----:B------:R-:W-:Y:S02]  /*195a0*/  FSETP.NE.FTZ.AND P3, PT, R6, RZ, PT ;  /* 0x000000ff0600720b */ /* 0x000fe40003f75000 */
[----:B------:R-:W-:Y:S02]  /*195b0*/  LOP3.LUT R8, R8, 0xfffffff8, RZ, 0xc0, !PT ;  /* 0xfffffff808087812 */ /* 0x000fe400078ec0ff */
[----:B------:R-:W-:Y:S02]  /*195c0*/  LOP3.LUT R13, R13, 0xfffffff0, RZ, 0xc0, !PT ;  /* 0xfffffff00d0d7812 */ /* 0x000fe400078ec0ff */
[----:B------:R-:W-:Y:S02]  /*195d0*/  IADD3 R8, R4, -R8, RZ ;  /* 0x8000000804087210 */ /* 0x000fe40007ffe0ff */
[----:B------:R-:W1:Y:S01]  /*195e0*/  S2R R4, SR_TID.X ;  /* 0x0000000000047919 */ /* 0x000e620000002100 */
[----:B------:R-:W2:Y:S01]  /*195f0*/  @P4 MUFU.RCP R11, R7 ;  /* 0x00000007000b4308 */ /* 0x000ea20000001000 */
[----:B------:R-:W-:-:S02]  /*19600*/  LOP3.LUT R14, R8, 0x1, RZ, 0xc0, !PT ;  /* 0x00000001080e7812 */ /* 0x000fc400078ec0ff */
[----:B------:R-:W-:Y:S02]  /*19610*/  LOP3.LUT R16, R9, 0x1ffffffc, RZ, 0xc0, !PT ;  /* 0x1ffffffc09107812 */ /* 0x000fe400078ec0ff */
[----:B------:R-:W-:Y:S02]  /*19620*/  ISETP.NE.U32.AND P0, PT, R14, 0x1, PT ;  /* 0x000000010e00780c */ /* 0x000fe40003f05070 */
[----:B------:R-:W-:Y:S01]  /*19630*/  LEA.HI R5, R5, R3, RZ, 0x5 ;  /* 0x0000000305057211 */ /* 0x000fe200078f28ff */
[----:B------:R-:W3:Y:S01]  /*19640*/  @P3 MUFU.RCP R10, R6 ;  /* 0x00000006000a3308 */ /* 0x000ee20000001000 */
[----:B------:R-:W-:Y:S01]  /*19650*/  R2P PR, R8, 0x6 ;  /* 0x0000000608007804 */ /* 0x000fe20000000000 */
[----:B------:R-:W-:Y:S02]  /*19660*/  IMAD.IADD R16, R3, 0x1, -R16 ;  /* 0x0000000103107824 */ /* 0x000fe400078e0a10 */
[----:B--2---:R-:W-:-:S04]  /*19670*/  FMUL.FTZ R160, R11, R160 ;  /* 0x000000a00ba07220 */ /* 0x004fc80000410000 */
[----:B------:R-:W2:Y:S01]  /*19680*/  @P4 MUFU.LG2 R7, R7 ;  /* 0x0000000700074308 */ /* 0x000ea20000000c00 */
[C---:B------:R-:W-:Y:S02]  /*19690*/  FMUL.FTZ R161, R11.reuse, R161 ;  /* 0x000000a10ba17220 */ /* 0x040fe40000410000 */
[C---:B------:R-:W-:Y:S02]  /*196a0*/  FMUL.FTZ R156, R11.reuse, R156 ;  /* 0x0000009c0b9c7220 */ /* 0x040fe40000410000 */
[C---:B------:R-:W-:Y:S02]  /*196b0*/  FMUL.FTZ R157, R11.reuse, R157 ;  /* 0x0000009d0b9d7220 */ /* 0x040fe40000410000 */
[C---:B------:R-:W-:Y:S01]  /*196c0*/  FMUL.FTZ R152, R11.reuse, R152 ;  /* 0x000000980b987220 */ /* 0x040fe20000410000 */
[----:B------:R-:W4:Y:S01]  /*196d0*/  @P3 MUFU.LG2 R6, R6 ;  /* 0x0000000600063308 */ /* 0x000f220000000c00 */
[C---:B------:R-:W-:Y:S02]  /*196e0*/  FMUL.FTZ R153, R11.reuse, R153 ;  /* 0x000000990b997220 */ /* 0x040fe40000410000 */
[----:B------:R-:W-:-:S02]  /*196f0*/  FMUL.FTZ R132, R11, R132 ;  /* 0x000000840b847220 */ /* 0x000fc40000410000 */
[C---:B------:R-:W-:Y:S02]  /*19700*/  FMUL.FTZ R133, R11.reuse, R133 ;  /* 0x000000850b857220 */ /* 0x040fe40000410000 */
[C---:B------:R-:W-:Y:S02]  /*19710*/  FMUL.FTZ R136, R11.reuse, R136 ;  /* 0x000000880b887220 */ /* 0x040fe40000410000 */
[C---:B------:R-:W-:Y:S02]  /*19720*/  FMUL.FTZ R137, R11.reuse, R137 ;  /* 0x000000890b897220 */ /* 0x040fe40000410000 */
[C---:B------:R-:W-:Y:S02]  /*19730*/  FMUL.FTZ R148, R11.reuse, R148 ;  /* 0x000000940b947220 */ /* 0x040fe40000410000 */
[C---:B------:R-:W-:Y:S02]  /*19740*/  FMUL.FTZ R149, R11.reuse, R149 ;  /* 0x000000950b957220 */ /* 0x040fe40000410000 */
[----:B------:R-:W-:-:S02]  /*19750*/  FMUL.FTZ R140, R11, R140 ;  /* 0x0000008c0b8c7220 */ /* 0x000fc40000410000 */
[C---:B------:R-:W-:Y:S02]  /*19760*/  FMUL.FTZ R141, R11.reuse, R141 ;  /* 0x0000008d0b8d7220 */ /* 0x040fe40000410000 */
[C---:B------:R-:W-:Y:S02]  /*19770*/  FMUL.FTZ R144, R11.reuse, R144 ;  /* 0x000000900b907220 */ /* 0x040fe40000410000 */
[----:B------:R-:W-:Y:S01]  /*19780*/  FMUL.FTZ R145, R11, R145 ;  /* 0x000000910b917220 */ /* 0x000fe20000410000 */
[----:B-1----:R-:W-:Y:S01]  /*19790*/  SHF.R.S32.HI R11, RZ, 0x1f, R4 ;  /* 0x0000001fff0b7819 */ /* 0x002fe20000011404 */
[C---:B---3--:R-:W-:Y:S02]  /*197a0*/  FMUL.FTZ R163, R10.reuse, R163 ;  /* 0x000000a30aa37220 */ /* 0x048fe40000410000 */
[C---:B------:R-:W-:Y:S01]  /*197b0*/  FMUL.FTZ R162, R10.reuse, R162 ;  /* 0x000000a20aa27220 */ /* 0x040fe20000410000 */
[----:B------:R-:W-:Y:S01]  /*197c0*/  LEA.HI R12, R11, R4, RZ, 0x4 ;  /* 0x000000040b0c7211 */ /* 0x000fe200078f20ff */
[----:B------:R-:W-:-:S02]  /*197d0*/  FMUL.FTZ R159, R10, R159 ;  /* 0x0000009f0a9f7220 */ /* 0x000fc40000410000 */
[C---:B------:R-:W-:Y:S01]  /*197e0*/  FMUL.FTZ R158, R10.reuse, R158 ;  /* 0x0000009e0a9e7220 */ /* 0x040fe20000410000 */
[----:B------:R-:W-:Y:S01]  /*197f0*/  SHF.R.S32.HI R12, RZ, 0x4, R12 ;  /* 0x00000004ff0c7819 */ /* 0x000fe2000001140c */
[C---:B------:R-:W-:Y:S02]  /*19800*/  FMUL.FTZ R155, R10.reuse, R155 ;  /* 0x0000009b0a9b7220 */ /* 0x040fe40000410000 */
[C---:B------:R-:W-:Y:S02]  /*19810*/  FMUL.FTZ R154, R10.reuse, R154 ;  /* 0x0000009a0a9a7220 */ /* 0x040fe40000410000 */
[C---:B------:R-:W-:Y:S02]  /*19820*/  FMUL.FTZ R135, R10.reuse, R135 ;  /* 0x000000870a877220 */ /* 0x040fe40000410000 */
        /* <DEDUP_REMOVED lines=8> */
[----:B------:R-:W-:Y:S02]  /*198b0*/  FMUL.FTZ R146, R10, R146 ;  /* 0x000000920a927220 */ /* 0x000fe40000410000 */
[----:B------:R-:W-:Y:S01]  /*198c0*/  IMAD.IADD R10, R3, 0x1, -R13 ;  /* 0x00000001030a7824 */ /* 0x000fe200078e0a0d */
[----:B------:R-:W-:Y:S01]  /*198d0*/  SHF.L.U32 R13, R12, 0x6, RZ ;  /* 0x000000060c0d7819 */ /* 0x000fe200000006ff */
[----:B--2---:R-:W-:Y:S02]  /*198e0*/  @P4 FMUL.FTZ R7, R7, 0.69314718246459960938 ;  /* 0x3f31721807074820 */ /* 0x004fe40000410000 */
[----:B----4-:R-:W-:Y:S01]  /*198f0*/  @P3 FMUL.FTZ R6, R6, 0.69314718246459960938 ;  /* 0x3f31721806063820 */ /* 0x010fe20000410000 */
[----:B------:R-:W-:Y:S02]  /*19900*/  LEA.HI R17, R10, R10, RZ, 0x1 ;  /* 0x0000000a0a117211 */ /* 0x000fe400078f08ff */
[----:B------:R-:W-:Y:S01]  /*19910*/  LOP3.LUT R9, R13, 0x1c0, RZ, 0xc0, !PT ;  /* 0x000001c00d097812 */ /* 0x000fe200078ec0ff */
[----:B------:R-:W-:Y:S01]  /*19920*/  IMAD.SHL.U32 R13, R8, 0x40, RZ ;  /* 0x00000040080d7824 */ /* 0x000fe200078e00ff */
[----:B------:R-:W-:-:S02]  /*19930*/  SHF.L.U32 R14, R17, 0x2, RZ ;  /* 0x00000002110e7819 */ /* 0x000fc400000006ff */
[----:B------:R-:W-:Y:S02]  /*19940*/  SHF.R.S32.HI R8, RZ, 0x5, R5 ;  /* 0x00000005ff087819 */ /* 0x000fe40000011405 */
[----:B------:R-:W-:Y:S02]  /*19950*/  LOP3.LUT R13, R13, 0x1c0, RZ, 0xc0, !PT ;  /* 0x000001c00d0d7812 */ /* 0x000fe400078ec0ff */
[----:B------:R-:W-:Y:S02]  /*19960*/  LOP3.LUT R14, R9, 0x38, R14, 0xf8, !PT ;  /* 0x00000038090e7812 */ /* 0x000fe400078ef80e */
[----:B------:R-:W-:Y:S02]  /*19970*/  SHF.R.U32.HI R9, RZ, 0x3, R9 ;  /* 0x00000003ff097819 */ /* 0x000fe40000011609 */
[----:B------:R-:W-:Y:S02]  /*19980*/  LEA R16, R8, R16, 0x9 ;  /* 0x0000001008107211 */ /* 0x000fe400078e48ff */
[----:B------:R-:W-:-:S02]  /*19990*/  LEA.HI R13, R13, R13, RZ, 0x1d ;  /* 0x0000000d0d0d7211 */ /* 0x000fc400078fe8ff */
[----:B------:R-:W-:Y:S02]  /*199a0*/  LOP3.LUT R17, R17, 0xffffffe, RZ, 0xc0, !PT ;  /* 0x0ffffffe11117812 */ /* 0x000fe400078ec0ff */
[----:B------:R-:W-:Y:S01]  /*199b0*/  LOP3.LUT R9, R14, R9, RZ, 0x3c, !PT ;  /* 0x000000090e097212 */ /* 0x000fe200078e3cff */
[----:B------:R-:W-:Y:S01]  /*199c0*/  IMAD.MOV.U32 R14, RZ, RZ, -0x20 ;  /* 0xffffffe0ff0e7424 */ /* 0x000fe200078e00ff */
[----:B------:R-:W-:Y:S01]  /*199d0*/  LEA R16, R16, R13, 0x1 ;  /* 0x0000000d10107211 */ /* 0x000fe200078e08ff */
[----:B------:R-:W-:Y:S01]  /*199e0*/  IMAD.IADD R17, R10, 0x1, -R17 ;  /* 0x000000010a117824 */ /* 0x000fe200078e0a11 */
[----:B------:R-:W-:Y:S02]  /*199f0*/  MOV R13, 0x40 ;  /* 0x00000040000d7802 */ /* 0x000fe40000000f00 */
[----:B------:R-:W-:Y:S01]  /*19a00*/  SEL R14, R14, 0x20, !P0 ;  /* 0x000000200e0e7807 */ /* 0x000fe20004000000 */
[----:B------:R-:W-:Y:S01]  /*19a10*/  IMAD.SHL.U32 R15, R16, 0x4, RZ ;  /* 0x00000004100f7824 */ /* 0x000fe200078e00ff */
[----:B------:R-:W-:Y:S01]  /*19a20*/  LEA R9, R17, R9, 0x2 ;  /* 0x0000000911097211 */ /* 0x000fe200078e10ff */
[----:B------:R-:W-:Y:S01]  /*19a30*/  STS.64 [R16.X4], R160 ;  /* 0x000000a010007388 */ /* 0x000fe20000004a00 */
[----:B------:R-:W-:Y:S01]  /*19a40*/  SEL R13, R13, 0xffffffc0, !P1 ;  /* 0xffffffc00d0d7807 */ /* 0x000fe20004800000 */
[----:B------:R-:W-:Y:S01]  /*19a50*/  IMAD.IADD R17, R15, 0x1, R14 ;  /* 0x000000010f117824 */ /* 0x000fe200078e020e */
[----:B------:R-:W-:Y:S01]  /*19a60*/  LOP3.LUT R5, R5, 0xffffffe0, RZ, 0xc0, !PT ;  /* 0xffffffe005057812 */ /* 0x000fe200078ec0ff */
[----:B------:R1:W-:Y:S01]  /*19a70*/  STS.64 [R16.X4+0x800], R162 ;  /* 0x000800a210007388 */ /* 0x0003e20000004a00 */
[----:B------:R-:W-:Y:S01]  /*19a80*/  IADD3 R18, R15, R13, RZ ;  /* 0x0000000d0f127210 */ /* 0x000fe20007ffe0ff */
[----:B------:R-:W-:Y:S01]  /*19a90*/  IMAD.IADD R19, R17, 0x1, R13 ;  /* 0x0000000111137824 */ /* 0x000fe200078e020d */
[----:B------:R-:W-:Y:S01]  /*19aa0*/  IADD3 R5, -R5, R3, RZ ;  /* 0x0000000305057210 */ /* 0x000fe20007ffe1ff */
[----:B------:R-:W-:Y:S01]  /*19ab0*/  STS.64 [R17], R156 ;  /* 0x0000009c11007388 */ /* 0x000fe20000000a00 */
[----:B------:R-:W-:-:S02]  /*19ac0*/  SHF.L.U32 R10, R10, 0x2, RZ ;  /* 0x000000020a0a7819 */ /* 0x000fc400000006ff */
[----:B------:R-:W-:Y:S01]  /*19ad0*/  LOP3.LUT P0, RZ, R5, 0x3, RZ, 0xc0, !PT ;  /* 0x0000000305ff7812 */ /* 0x000fe2000780c0ff */
[----:B------:R-:W-:Y:S01]  /*19ae0*/  STS.64 [R17+0x800], R158 ;  /* 0x0008009e11007388 */ /* 0x000fe20000000a00 */
[----:B------:R-:W-:Y:S02]  /*19af0*/  IMAD.MOV.U32 R5, RZ, RZ, -0x800000 ;  /* 0xff800000ff057424 */ /* 0x000fe400078e00ff */
[----:B------:R-:W-:Y:S01]  /*19b00*/  @P3 FFMA.FTZ R5, R0, c[0x0][0x238], R6 ;  /* 0x00008e0000053a23 */ /* 0x000fe20000010006 */
[----:B------:R-:W-:Y:S04]  /*19b10*/  STS.64 [R18], R152 ;  /* 0x0000009812007388 */ /* 0x000fe80000000a00 */
[----:B------:R-:W-:Y:S04]  /*19b20*/  STS.64 [R18+0x800], R154 ;  /* 0x0008009a12007388 */ /* 0x000fe80000000a00 */
[----:B------:R-:W-:Y:S04]  /*19b30*/  STS.64 [R19], R132 ;  /* 0x0000008413007388 */ /* 0x000fe80000000a00 */
[----:B------:R-:W-:Y:S01]  /*19b40*/  STS.64 [R19+0x800], R134 ;  /* 0x0008008613007388 */ /* 0x000fe20000000a00 */
[----:B-1----:R-:W-:-:S02]  /*19b50*/  IADD3 R16, R15, 0x80, RZ ;  /* 0x000000800f107810 */ /* 0x002fc40007ffe0ff */
[----:B------:R-:W-:-:S04]  /*19b60*/  @P2 IADD3 R16, R15, -0x80, RZ ;  /* 0xffffff800f102810 */ /* 0x000fc80007ffe0ff */
[----:B------:R-:W-:Y:S01]  /*19b70*/  IADD3 R14, R14, R16, RZ ;  /* 0x000000100e0e7210 */ /* 0x000fe20007ffe0ff */
[----:B------:R-:W-:Y:S04]  /*19b80*/  STS.64 [R16], R136 ;  /* 0x0000008810007388 */ /* 0x000fe80000000a00 */
[----:B------:R1:W-:Y:S04]  /*19b90*/  STS.64 [R16+0x800], R138 ;  /* 0x0008008a10007388 */ /* 0x0003e80000000a00 */
[----:B------:R-:W-:Y:S04]  /*19ba0*/  STS.64 [R14], R148 ;  /* 0x000000940e007388 */ /* 0x000fe80000000a00 */
[----:B------:R-:W-:Y:S01]  /*19bb0*/  STS.64 [R14+0x800], R150 ;  /* 0x000800960e007388 */ /* 0x000fe20000000a00 */
[C---:B-1----:R-:W-:Y:S01]  /*19bc0*/  IMAD.IADD R16, R13.reuse, 0x1, R16 ;  /* 0x000000010d107824 */ /* 0x042fe200078e0210 */
[----:B------:R-:W-:-:S04]  /*19bd0*/  IADD3 R13, R13, R14, RZ ;  /* 0x0000000e0d0d7210 */ /* 0x000fc80007ffe0ff */
[----:B------:R-:W-:Y:S04]  /*19be0*/  STS.64 [R16], R140 ;  /* 0x0000008c10007388 */ /* 0x000fe80000000a00 */
[----:B------:R-:W-:Y:S04]  /*19bf0*/  STS.64 [R16+0x800], R142 ;  /* 0x0008008e10007388 */ /* 0x000fe80000000a00 */
[----:B------:R-:W-:Y:S04]  /*19c00*/  STS.64 [R13], R144 ;  /* 0x000000900d007388 */ /* 0x000fe80000000a00 */
[----:B------:R-:W-:Y:S04]  /*19c10*/  STS.64 [R13+0x800], R146 ;  /* 0x000800920d007388 */ /* 0x000fe80000000a00 */
[----:B------:R-:W-:Y:S06]  /*19c20*/  BAR.SYNC.DEFER_BLOCKING 0x0 ;  /* 0x0000000000007b1d */ /* 0x000fec0000010000 */
[----:B------:R-:W1:Y:S04]  /*19c30*/  LDS.128 R40, [R9.X4] ;  /* 0x0000000009287984 */ /* 0x000e680000004c00 */
[----:B------:R-:W2:Y:S04]  /*19c40*/  LDS.128 R36, [R9.X4+0x800] ;  /* 0x0008000009247984 */ /* 0x000ea80000004c00 */
[----:B------:R-:W3:Y:S04]  /*19c50*/  LDS.128 R32, [R9.X4+0x1000] ;  /* 0x0010000009207984 */ /* 0x000ee80000004c00 */
[----:B------:R-:W4:Y:S04]  /*19c60*/  LDS.128 R28, [R9.X4+0x1800] ;  /* 0x00180000091c7984 */ /* 0x000f280000004c00 */
[----:B------:R-:W1:Y:S04]  /*19c70*/  LDS.128 R24, [R9.X4+0x2000] ;  /* 0x0020000009187984 */ /* 0x000e680000004c00 */
[----:B------:R-:W1:Y:S04]  /*19c80*/  LDS.128 R20, [R9.X4+0x2800] ;  /* 0x0028000009147984 */ /* 0x000e680000004c00 */
[----:B------:R-:W1:Y:S04]  /*19c90*/  LDS.128 R16, [R9.X4+0x3000] ;  /* 0x0030000009107984 */ /* 0x000e680000004c00 */
[----:B------:R5:W1:Y:S02]  /*19ca0*/  LDS.128 R44, [R9.X4+0x3800] ;  /* 0x00380000092c7984 */ /* 0x000a640000004c00 */
[----:B-----5:R-:W-:-:S02]  /*19cb0*/  LEA.HI R9, R11, R4, RZ, 0x5 ;  /* 0x000000040b097211 */ /* 0x020fc400078f28ff */
[----:B------:R-:W-:Y:S02]  /*19cc0*/  SHF.R.S32.HI R11, RZ, 0x1f, R8 ;  /* 0x0000001fff0b7819 */ /* 0x000fe40000011408 */
[----:B------:R-:W-:Y:S02]  /*19cd0*/  LOP3.LUT R9, R9, 0xffffffe0, RZ, 0xc0, !PT ;  /* 0xffffffe009097812 */ /* 0x000fe400078ec0ff */
[----:B------:R-:W-:-:S03]  /*19ce0*/  LEA.HI R11, R11, R8, RZ, 0x2 ;  /* 0x000000080b0b7211 */ /* 0x000fc600078f10ff */
[----:B------:R-:W-:Y:S01]  /*19cf0*/  IMAD.IADD R9, R4, 0x1, -R9 ;  /* 0x0000000104097824 */ /* 0x000fe200078e0a09 */
[----:B------:R-:W-:Y:S02]  /*19d00*/  LOP3.LUT R11, R11, 0xffffffc, RZ, 0xc0, !PT ;  /* 0x0ffffffc0b0b7812 */ /* 0x000fe400078ec0ff */
[----:B------:R-:W-:Y:S01]  /*19d10*/  MOV R4, 0xff800000 ;  /* 0xff80000000047802 */ /* 0x000fe20000000f00 */
[----:B------:R-:W-:Y:S01]  /*19d20*/  @P4 FFMA.FTZ R4, R2, c[0x0][0x238], R7 ;  /* 0x00008e0002044a23 */ /* 0x000fe20000010007 */
[----:B------:R-:W-:Y:S01]  /*19d30*/  SHF.R.S32.HI R3, RZ, 0x1f, R9 ;  /* 0x0000001fff037819 */ /* 0x000fe20000011409 */
[----:B------:R-:W-:-:S03]  /*19d40*/  IMAD.IADD R11, R8, 0x1, -R11 ;  /* 0x00000001080b7824 */ /* 0x000fc600078e0a0b */
[----:B------:R-:W-:-:S04]  /*19d50*/  LEA.HI R3, R3, R9, RZ, 0x2 ;  /* 0x0000000903037211 */ /* 0x000fc800078f10ff */
[----:B------:R-:W-:-:S04]  /*19d60*/  SHF.R.S32.HI R3, RZ, 0x2, R3 ;  /* 0x00000002ff037819 */ /* 0x000fc80000011403 */
[----:B------:R-:W-:Y:S01]  /*19d70*/  LEA R3, R11, R3, 0x4 ;  /* 0x000000030b037211 */ /* 0x000fe200078e20ff */
[----:B------:R-:W-:Y:S05]  /*19d80*/  @P0 BRA `(.L_x_1545) ;  /* 0x000000b000000947 */ /* 0x000fea0003800000 */
[C---:B-1234-:R-:W-:Y:S01]  /*19d90*/  IADD3 R7, R3.reuse, 0x8, RZ ;  /* 0x0000000803077810 */ /* 0x05efe20007ffe0ff */
[----:B------:R-:W-:Y:S01]  /*19da0*/  IMAD.U32 R0, RZ, RZ, UR5 ;  /* 0x00000005ff007e24 */ /* 0x000fe2000f8e00ff */
[----:B------:R-:W-:Y:S02]  /*19db0*/  SHF.R.S32.HI R6, RZ, 0x1f, R3 ;  /* 0x0000001fff067819 */ /* 0x000fe40000011403 */
[C---:B------:R-:W-:Y:S02]  /*19dc0*/  IADD3 R2, P0, R3.reuse, UR5, RZ ;  /* 0x0000000503027c10 */ /* 0x040fe4000ff1e0ff */
[----:B------:R-:W-:Y:S02]  /*19dd0*/  ISETP.GE.AND P2, PT, R3, UR16, PT ;  /* 0x0000001003007c0c */ /* 0x000fe4000bf46270 */
[----:B------:R-:W-:Y:S02]  /*19de0*/  ISETP.GE.AND P1, PT, R7, UR16, PT ;  /* 0x0000001007007c0c */ /* 0x000fe4000bf26270 */
[----:B------:R-:W-:-:S02]  /*19df0*/  LEA.HI.X.SX32 R0, R0, R6, 0x1, P0 ;  /* 0x0000000600007211 */ /* 0x000fc400000f0eff */
[----:B------:R-:W-:-:S04]  /*19e00*/  LEA R6, P0, R2, c[0x0][0x208], 0x2 ;  /* 0x0000820002067a11 */ /* 0x000fc800078010ff */
[----:B------:R-:W-:-:S05]  /*19e10*/  LEA.HI.X R7, R2, c[0x0][0x20c], R0, 0x2, P0 ;  /* 0x0000830002077a11 */ /* 0x000fca00000f1400 */
[----:B------:R1:W-:Y:S04]  /*19e20*/  @!P2 STG.E [R6.64], R4 ;  /* 0x000000040600a986 */ /* 0x0003e8000c101914 */
[----:B------:R1:W-:Y:S02]  /*19e30*/  @!P1 STG.E [R6.64+0x20], R5 ;  /* 0x0000200506009986 */ /* 0x0003e4000c101914 */
.L_x_1545:
[----:B-1234-:R-:W-:Y:S05]  /*19e40*/  BSYNC B0 ;  /* 0x0000000000007941 */ /* 0x01efea0003800000 */
.L_x_1544:
[--C-:B------:R-:W-:Y:S01]  /*19e50*/  SHF.R.S32.HI R11, RZ, 0x1f, R10.reuse ;  /* 0x0000001fff0b7819 */ /* 0x100fe2000001140a */
[----:B------:R-:W-:Y:S01]  /*19e60*/  ULDC UR4, c[0x0][0x22c] ;  /* 0x00008b0000047ab9 */ /* 0x000fe20000000800 */
[----:B------:R-:W-:Y:S01]  /*19e70*/  ISETP.GE.AND P0, PT, R10, c[0x0][0x220], PT ;  /* 0x000088000a007a0c */ /* 0x000fe20003f06270 */
[----:B------:R-:W-:Y:S01]  /*19e80*/  UIMAD UR4, UR5, UR4, URZ ;  /* 0x00000004050472a4 */ /* 0x000fe2000f8e023f */
[C---:B------:R-:W-:Y:S01]  /*19e90*/  IADD3 R2, R12.reuse, 0x8, RZ ;  /* 0x000000080c027810 */ /* 0x040fe20007ffe0ff */
[C---:B------:R-:W-:Y:S01]  /*19ea0*/  IMAD.WIDE R4, R12.reuse, 0x40, R10 ;  /* 0x000000400c047825 */ /* 0x040fe200078e020a */
[----:B------:R-:W-:-:S02]  /*19eb0*/  IADD3 R0, R12, 0x10, RZ ;  /* 0x000000100c007810 */ /* 0x000fc40007ffe0ff */
[----:B------:R-:W-:Y:S01]  /*19ec0*/  ISETP.GE.OR P6, PT, R2, UR16, P0 ;  /* 0x0000001002007c0c */ /* 0x000fe200087c6670 */
[----:B------:R-:W-:Y:S01]  /*19ed0*/  IMAD.U32 R3, RZ, RZ, UR4 ;  /* 0x00000004ff037e24 */ /* 0x000fe2000f8e00ff */
[----:B------:R-:W-:Y:S02]  /*19ee0*/  IADD3 R4, P1, R4, UR4, RZ ;  /* 0x0000000404047c10 */ /* 0x000fe4000ff3e0ff */
[----:B------:R-:W-:Y:S02]  /*19ef0*/  ISETP.GE.OR P5, PT, R0, UR16, P0 ;  /* 0x0000001000007c0c */ /* 0x000fe400087a6670 */
[----:B------:R-:W-:Y:S02]  /*19f00*/  LEA.HI.X.SX32 R3, R3, R5, 0x1, P1 ;  /* 0x0000000503037211 */ /* 0x000fe400008f0eff */
[----:B------:R-:W-:Y:S02]  /*19f10*/  LEA R6, P1, R4, c[0x0][0x1d8], 0x2 ;  /* 0x0000760004067a11 */ /* 0x000fe400078210ff */
[----:B------:R-:W-:-:S02]  /*19f20*/  IADD3 R2, R12, 0x28, RZ ;  /* 0x000000280c027810 */ /* 0x000fc40007ffe0ff */
[----:B------:R-:W-:Y:S02]  /*19f30*/  LEA.HI.X R7, R4, c[0x0][0x1dc], R3, 0x2, P1 ;  /* 0x0000770004077a11 */ /* 0x000fe400008f1403 */
[C---:B------:R-:W-:Y:S02]  /*19f40*/  IADD3 R4, R12.reuse, 0x18, RZ ;  /* 0x000000180c047810 */ /* 0x040fe40007ffe0ff */
[C---:B------:R-:W-:Y:S01]  /*19f50*/  IADD3 R3, R12.reuse, 0x20, RZ ;  /* 0x000000200c037810 */ /* 0x040fe20007ffe0ff */
[----:B------:R1:W-:Y:S01]  /*19f60*/  @!P6 STG.E.128 [R6.64+0x800], R36 ;  /* 0x000800240600e986 */ /* 0x0003e2000c101d14 */
[C---:B------:R-:W-:Y:S02]  /*19f70*/  IADD3 R0, R12.reuse, 0x30, RZ ;  /* 0x000000300c007810 */ /* 0x040fe40007ffe0ff */
[C---:B------:R-:W-:Y:S01]  /*19f80*/  ISETP.GE.OR P6, PT, R12.reuse, UR16, P0 ;  /* 0x000000100c007c0c */ /* 0x040fe200087c6670 */
[----:B------:R1:W-:Y:S01]  /*19f90*/  @!P5 STG.E.128 [R6.64+0x1000], R32 ;  /* 0x001000200600d986 */ /* 0x0003e2000c101d14 */
[----:B------:R-:W-:-:S02]  /*19fa0*/  IADD3 R12, R12, 0x38, RZ ;  /* 0x000000380c0c7810 */ /* 0x000fc40007ffe0ff */
[----:B------:R-:W-:Y:S02]  /*19fb0*/  ISETP.GE.OR P4, PT, R4, UR16, P0 ;  /* 0x0000001004007c0c */ /* 0x000fe40008786670 */
[----:B------:R-:W-:Y:S02]  /*19fc0*/  ISETP.GE.OR P3, PT, R3, UR16, P0 ;  /* 0x0000001003007c0c */ /* 0x000fe40008766670 */
[----:B------:R-:W-:Y:S02]  /*19fd0*/  ISETP.GE.OR P2, PT, R2, UR16, P0 ;  /* 0x0000001002007c0c */ /* 0x000fe40008746670 */
[----:B------:R-:W-:Y:S02]  /*19fe0*/  ISETP.GE.OR P1, PT, R0, UR16, P0 ;  /* 0x0000001000007c0c */ /* 0x000fe40008726670 */
[----:B------:R-:W-:Y:S01]  /*19ff0*/  ISETP.GE.OR P0, PT, R12, UR16, P0 ;  /* 0x000000100c007c0c */ /* 0x000fe20008706670 */
[----:B------:R1:W-:Y:S04]  /*1a000*/  @!P6 STG.E.64 [R6.64], R40 ;  /* 0x000000280600e986 */ /* 0x0003e8000c101b14 */
[----:B------:R1:W-:Y:S04]  /*1a010*/  @!P4 STG.E.128 [R6.64+0x1800], R28 ;  /* 0x0018001c0600c986 */ /* 0x0003e8000c101d14 */
[----:B------:R1:W-:Y:S04]  /*1a020*/  @!P3 STG.E.128 [R6.64+0x2000], R24 ;  /* 0x002000180600b986 */ /* 0x0003e8000c101d14 */
[----:B------:R1:W-:Y:S04]  /*1a030*/  @!P2 STG.E.128 [R6.64+0x2800], R20 ;  /* 0x002800140600a986 */ /* 0x0003e8000c101d14 */
[----:B------:R1:W-:Y:S04]  /*1a040*/  @!P1 STG.E.128 [R6.64+0x3000], R16 ;  /* 0x0030001006009986 */ /* 0x0003e8000c101d14 */
[----:B------:R1:W-:Y:S01]  /*1a050*/  @!P6 STG.E.64 [R6.64+0x8], R42 ;  /* 0x0000082a0600e986 */ /* 0x0003e2000c101b14 */
[----:B------:R-:W-:Y:S05]  /*1a060*/  @P0 EXIT ;  /* 0x000000000000094d */ /* 0x000fea0003800000 */
[----:B------:R-:W-:Y:S01]  /*1a070*/  STG.E.128 [R6.64+0x3800], R44 ;  /* 0x0038002c06007986 */ /* 0x000fe2000c101d14 */
[----:B------:R-:W-:Y:S05]  /*1a080*/  EXIT ;  /* 0x000000000000794d */ /* 0x000fea0003800000 */
.L_x_1546:
        /* <DEDUP_REMOVED lines=15> */
.L_x_7758:


//--------------------- .text._ZN5flash24flash_fwd_splitkv_kernelI23Flash_fwd_kernel_traitsILi64ELi64ELi256ELi4ELb0ELb0EN7cutlass6half_tE19Flash_kernel_traitsILi64ELi64ELi256ELi4ES3_EELb1ELb0ELb0ELb0ELb0ELb1ELb1ELb0EEEvNS_16Flash_fwd_paramsE --------------------------
	.section	.text._ZN5flash24flash_fwd_splitkv_kernelI23Flash_fwd_kernel_traitsILi64ELi64ELi256ELi4ELb0ELb0EN7cutlass6half_tE19Flash_kernel_traitsILi64ELi64ELi256ELi4ES3_EELb1ELb0ELb0ELb0ELb0ELb1ELb1ELb0EEEvNS_16Flash_fwd_paramsE,"ax",@progbits
	.sectioninfo	@"SHI_REGISTERS=255"
	.align	128
        .global         _ZN5flash24flash_fwd_splitkv_kernelI23Flash_fwd_kernel_traitsILi64ELi64ELi256ELi4ELb0ELb0EN7cutlass6half_tE19Flash_kernel_traitsILi64ELi64ELi256ELi4ES3_EELb1ELb0ELb0ELb0ELb0ELb1ELb1ELb0EEEvNS_16Flash_fwd_paramsE
        .type           _ZN5flash24flash_fwd_splitkv_kernelI23Flash_fwd_kernel_traitsILi64ELi64ELi256ELi4ELb0ELb0EN7cutlass6half_tE19Flash_kernel_traitsILi64ELi64ELi256ELi4ES3_EELb1ELb0ELb0ELb0ELb0ELb1ELb1ELb0EEEvNS_16Flash_fwd_paramsE,@function
        .size           _ZN5flash24flash_fwd_splitkv_kernelI23Flash_fwd_kernel_traitsILi64ELi64ELi256ELi4ELb0ELb0EN7cutlass6half_tE19Flash_kernel_traitsILi64ELi64ELi256ELi4ES3_EELb1ELb0ELb0ELb0ELb0ELb1ELb1ELb0EEEvNS_16Flash_fwd_paramsE,(.L_x_7759 - _ZN5flash24flash_fwd_splitkv_kernelI23Flash_fwd_kernel_traitsILi64ELi64ELi256ELi4ELb0ELb0EN7cutlass6half_tE19Flash_kernel_traitsILi64ELi64ELi256ELi4ES3_EELb1ELb0ELb0ELb0ELb0ELb1ELb1ELb0EEEvNS_16Flash_fwd_paramsE)
        .other          _ZN5flash24flash_fwd_splitkv_kernelI23Flash_fwd_kernel_traitsILi64ELi64ELi256ELi4ELb0ELb0EN7cutlass6half_tE19Flash_kernel_traitsILi64ELi64ELi256ELi4ES3_EELb1ELb0ELb0ELb0ELb0ELb1ELb1ELb0EEEvNS_16Flash_fwd_paramsE,@"STO_CUDA_ENTRY STV_DEFAULT"
_ZN5flash24flash_fwd_splitkv_kernelI23Flash_fwd_kernel_traitsILi64ELi64ELi256ELi4ELb0ELb0EN7cutlass6half_tE19Flash_kernel_traitsILi64ELi64ELi256ELi4ES3_EELb1ELb0ELb0ELb0ELb0ELb1ELb1ELb0EEEvNS_16Flash_fwd_paramsE:
.text._ZN5flash24flash_fwd_splitkv_kernelI23Flash_fwd_kernel_traitsILi64ELi64ELi256ELi4ELb0ELb0EN7cutlass6half_tE19Flash_kernel_traitsILi64ELi64ELi256ELi4ES3_EELb1ELb0ELb0ELb0ELb0ELb1ELb1ELb0EEEvNS_16Flash_fwd_paramsE:
        /* <DEDUP_REMOVED lines=48> */
[----:B------:R-:W-:-:S06]  /*0300*/  UIMAD.WIDE UR10, UR17, UR9, UR10 ;  /* 0x00000009110a72a5 */ /* 0x000fcc000f8e020a */
[----:B------:R-:W-:Y:S02]  /*0310*/  IMAD.U32 R6, RZ, RZ, UR10 ;  /* 0x0000000aff067e24 */ /* 0x000fe4000f8e00ff */
[----:B-1----:R-:W-:Y:S02]  /*0320*/  IMAD.U32 R2, RZ, RZ, UR6 ;  /* 0x00000006ff027e24 */ /* 0x002fe4000f8e00ff */
[----:B------:R-:W-:-:S05]  /*0330*/  IMAD.U32 R3, RZ, RZ, UR7 ;  /* 0x00000007ff037e24 */ /* 0x000fca000f8e00ff */
[----:B------:R1:W4:Y:S01]  /*0340*/  @P0 LDG.E R0, [R2.64] ;  /* 0x0000001402000981 */ /* 0x000322000c1e1900 */
[----:B------:R-:W-:-:S05]  /*0350*/  IMAD.U32 R7, RZ, RZ, UR11 ;  /* 0x0000000bff077e24 */ /* 0x000fca000f8e00ff */
[----:B-1----:R-:W5:Y:S01]  /*0360*/  @!P1 LDG.E R2, [R6.64] ;  /* 0x0000001406029981 */ /* 0x002f62000c1e1900 */
[----:B------:R-:W-:Y:S02]  /*0370*/  UMOV UR16, 0xffffffff ;  /* 0xffffffff00107882 */ /* 0x000fe40000000000 */
[----:B------:R-:W-:Y:S01]  /*0380*/  UMOV UR23, URZ ;  /* 0x0000003f00177c82 */ /* 0x000fe20008000000 */
[----:B------:R-:W1:Y:S01]  /*0390*/  S2R R29, SR_TID.X ;  /* 0x00000000001d7919 */ /* 0x000e620000002100 */
        /* <DEDUP_REMOVED lines=10> */
[----:B--2---:R-:W-:-:S07]  /*0440*/  @UP0 UIADD3 UR14, UR14, -UR16, URZ ;  /* 0x800000100e0e0290 */ /* 0x004fce000fffe03f */
[----:B------:R-:W-:Y:S01]  /*0450*/  @!UP0 ULDC UR14, c[0x0][0x214] ;  /* 0x00008500000e8ab9 */ /* 0x000fe20000000800 */
[----:B-----5:R3:W2:Y:S04]  /*0460*/  @!P1 R2UR UR24, R2 ;  /* 0x00000000021893c2 */ /* 0x0206a800000e0000 */
        /* <DEDUP_REMOVED lines=8> */
.L_x_1547:
[----:B------:R-:W-:Y:S02]  /*04f0*/  ULDC UR6, c[0x0][0x218] ;  /* 0x0000860000067ab9 */ /* 0x000fe40000000800 */
.L_x_1548:
        /* <DEDUP_REMOVED lines=35> */
[----:B-1----:R1:W2:Y:S02]  /*0730*/  R2UR UR19, R0 ;  /* 0x00000000001373c2 */ /* 0x0022a400000e0000 */
[----:B-1----:R-:W-:Y:S01]  /*0740*/  IMAD.U32 R0, RZ, RZ, UR10 ;  /* 0x0000000aff007e24 */ /* 0x002fe2000f8e00ff */
[----:B--2---:R-:W-:Y:S02]  /*0750*/  UIADD3 UR4, URZ, -UR19, URZ ;  /* 0x800000133f047290 */ /* 0x004fe4000fffe03f */
        /* <DEDUP_REMOVED lines=38> */
[----:B------:R-:W-:Y:S01]  /*09c0*/  SHF.R.S32.HI R0, RZ, 0x1f, R29 ;  /* 0x0000001fff007819 */ /* 0x000fe2000001141d */
        /* <DEDUP_REMOVED lines=10> */
[----:B------:R-:W-:Y:S02]  /*0a70*/  IADD3 R9, R0, 0x20, RZ ;  /* 0x0000002000097810 */ /* 0x000fe40007ffe0ff */
[----:B------:R-:W-:Y:S01]  /*0a80*/  IMAD.SHL.U32 R2, R6, 0x4, RZ ;  /* 0x0000000406027824 */ /* 0x000fe200078e00ff */
[----:B------:R-:W-:Y:S01]  /*0a90*/  UIMAD UR4, UR8, UR4, URZ ;  /* 0x00000004080472a4 */ /* 0x000fe2000f8e023f */
[C---:B------:R-:W-:Y:S01]  /*0aa0*/  IADD3 R8, R0.reuse, 0x28, RZ ;  /* 0x0000002800087810 */ /* 0x040fe20007ffe0ff */
[----:B------:R-:W-:Y:S01]  /*0ab0*/  USHF.R.S32.HI UR5, URZ, 0x1f, UR8 ;  /* 0x0000001f3f057899 */ /* 0x000fe20008011408 */
[----:B------:R-:W-:Y:S02]  /*0ac0*/  IADD3 R10, R0, 0x8, RZ ;  /* 0x00000008000a7810 */ /* 0x000fe40007ffe0ff */
[----:B------:R-:W-:Y:S01]  /*0ad0*/  SHF.R.S32.HI R3, RZ, 0x1f, R2 ;  /* 0x0000001fff037819 */ /* 0x000fe20000011402 */
[----:B------:R-:W-:Y:S01]  /*0ae0*/  IMAD.U32 R7, RZ, RZ, UR4 ;  /* 0x00000004ff077e24 */ /* 0x000fe2000f8e00ff */
[----:B------:R-:W-:-:S02]  /*0af0*/  ISETP.GE.AND P1, PT, R2, c[0x0][0x220], PT ;  /* 0x0000880002007a0c */ /* 0x000fc40003f26270 */
[C---:B------:R-:W-:Y:S01]  /*0b00*/  IADD3 R11, R0.reuse, 0x10, RZ ;  /* 0x00000010000b7810 */ /* 0x040fe20007ffe0ff */
[C---:B------:R-:W-:Y:S01]  /*0b10*/  IMAD.WIDE R4, R0.reuse, 0x40, R2 ;  /* 0x0000004000047825 */ /* 0x040fe200078e0202 */
[----:B------:R-:W-:-:S04]  /*0b20*/  IADD3 R2, R0, 0x18, RZ ;  /* 0x0000001800027810 */ /* 0x000fc80007ffe0ff */
[----:B------:R-:W-:Y:S01]  /*0b30*/  IADD3 R3, P0, R4, UR4, RZ ;  /* 0x0000000404037c10 */ /* 0x000fe2000ff1e0ff */
[----:B------:R-:W-:-:S03]  /*0b40*/  UIADD3 UR4, -UR12, UR14, URZ ;  /* 0x0000000e0c047290 */ /* 0x000fc6000fffe13f */
[----:B------:R-:W-:Y:S02]  /*0b50*/  LEA.HI.X.SX32 R5, R7, R5, 0x1, P0 ;  /* 0x0000000507057211 */ /* 0x000fe400000f0eff */
[C---:B------:R-:W-:Y:S02]  /*0b60*/  LEA R4, P0, R3.reuse, c[0x0][0x1d8], 0x2 ;  /* 0x0000760003047a11 */ /* 0x040fe400078010ff */
[----:B------:R-:W-:Y:S02]  /*0b70*/  ISETP.GE.OR P6, PT, R2, UR4, P1 ;  /* 0x0000000402007c0c */ /* 0x000fe40008fc6670 */
[----:B------:R-:W-:Y:S02]  /*0b80*/  LEA.HI.X R5, R3, c[0x0][0x1dc], R5, 0x2, P0 ;  /* 0x0000770003057a11 */ /* 0x000fe400000f1405 */
[----:B------:R-:W-:Y:S02]  /*0b90*/  ISETP.GE.OR P0, PT, R9, UR4, P1 ;  /* 0x0000000409007c0c */ /* 0x000fe40008f06670 */
[----:B------:R-:W-:-:S02]  /*0ba0*/  ISETP.GE.OR P5, PT, R0, UR4, P1 ;  /* 0x0000000400007c0c */ /* 0x000fc40008fa6670 */
[----:B------:R-:W-:Y:S02]  /*0bb0*/  ISETP.GE.OR P3, PT, R8, UR4, P1 ;  /* 0x0000000408007c0c */ /* 0x000fe40008f66670 */
[----:B------:R-:W-:Y:S02]  /*0bc0*/  ISETP.GE.OR P2, PT, R10, UR4, P1 ;  /* 0x000000040a007c0c */ /* 0x000fe40008f46670 */
[----:B------:R-:W-:Y:S01]  /*0bd0*/  IADD3 R7, R0, 0x30, RZ ;  /* 0x0000003000077810 */ /* 0x000fe20007ffe0ff */
[----:B------:R-:W-:Y:S01]  /*0be0*/  @!P6 STG.E.128 [R4.64+0x1800], RZ ;  /* 0x001800ff0400e986 */ /* 0x000fe2000c101d14 */
[----:B------:R-:W-:Y:S02]  /*0bf0*/  ISETP.NE.AND P6, PT, R6, RZ, PT ;  /* 0x000000ff0600720c */ /* 0x000fe40003fc5270 */
[----:B------:R-:W-:Y:S01]  /*0c00*/  ISETP.GE.OR P4, PT, R11, UR4, P1 ;  /* 0x000000040b007c0c */ /* 0x000fe20008f86670 */
[----:B------:R-:W-:Y:S01]  /*0c10*/  @!P0 STG.E.128 [R4.64+0x2000], RZ ;  /* 0x002000ff04008986 */ /* 0x000fe2000c101d14 */
[----:B------:R-:W-:-:S02]  /*0c20*/  IADD3 R3, P0, R0, UR8, RZ ;  /* 0x0000000800037c10 */ /* 0x000fc4000ff1e0ff */
[----:B------:R-:W-:Y:S01]  /*0c30*/  ISETP.GE.OR P6, PT, R0, UR4, P6 ;  /* 0x0000000400007c0c */ /* 0x000fe2000b7c6670 */
[----:B------:R-:W-:Y:S01]  /*0c40*/  @!P5 STG.E.128 [R4.64], RZ ;  /* 0x000000ff0400d986 */ /* 0x000fe2000c101d14 */
[----:B------:R-:W-:Y:S02]  /*0c50*/  ISETP.GE.AND P5, PT, R10, UR4, PT ;  /* 0x000000040a007c0c */ /* 0x000fe4000bfa6270 */
[----:B------:R-:W-:Y:S01]  /*0c60*/  IADD3 R10, R0, 0x38, RZ ;  /* 0x00000038000a7810 */ /* 0x000fe20007ffe0ff */
[----:B------:R-:W-:Y:S01]  /*0c70*/  @!P3 STG.E.128 [R4.64+0x2800], RZ ;  /* 0x002800ff0400b986 */ /* 0x000fe2000c101d14 */
[----:B------:R-:W-:Y:S02]  /*0c80*/  ISETP.GE.AND P3, PT, R2, UR4, PT ;  /* 0x0000000402007c0c */ /* 0x000fe4000bf66270 */
[----:B------:R-:W-:Y:S01]  /*0c90*/  LEA.HI.X.SX32 R0, R0, UR5, 0x1, P0 ;  /* 0x0000000500007c11 */ /* 0x000fe200080f0eff */
[----:B------:R-:W-:Y:S01]  /*0ca0*/  @!P2 STG.E.128 [R4.64+0x800], RZ ;  /* 0x000800ff0400a986 */ /* 0x000fe2000c101d14 */
[----:B------:R-:W-:-:S02]  /*0cb0*/  LEA R2, P0, R3, c[0x0][0x208], 0x2 ;  /* 0x0000820003027a11 */ /* 0x000fc400078010ff */
[----:B------:R-:W-:Y:S01]  /*0cc0*/  ISETP.NE.OR P5, PT, R6, RZ, P5 ;  /* 0x000000ff0600720c */ /* 0x000fe20002fa5670 */
[----:B------:R-:W-:Y:S01]  /*0cd0*/  @!P4 STG.E.128 [R4.64+0x1000], RZ ;  /* 0x001000ff0400c986 */ /* 0x000fe2000c101d14 */
[----:B------:R-:W-:Y:S02]  /*0ce0*/  LEA.HI.X R3, R3, c[0x0][0x20c], R0, 0x2, P0 ;  /* 0x0000830003037a11 */ /* 0x000fe400000f1400 */
[C---:B------:R-:W-:Y:S02]  /*0cf0*/  ISETP.GE.AND P0, PT, R7.reuse, UR4, PT ;  /* 0x0000000407007c0c */ /* 0x040fe4000bf06270 */
[----:B------:R-:W-:Y:S02]  /*0d00*/  ISETP.GE.OR P2, PT, R7, UR4, P1 ;  /* 0x0000000407007c0c */ /* 0x000fe40008f46670 */
[----:B------:R-:W-:Y:S02]  /*0d10*/  ISETP.GE.OR P1, PT, R10, UR4, P1 ;  /* 0x000000040a007c0c */ /* 0x000fe40008f26670 */
[----:B------:R-:W-:-:S02]  /*0d20*/  ISETP.NE.OR P0, PT, R6, RZ, P0 ;  /* 0x000000ff0600720c */ /* 0x000fc40000705670 */
[----:B------:R-:W-:Y:S01]  /*0d30*/  ISETP.GE.AND P4, PT, R11, UR4, PT ;  /* 0x000000040b007c0c */ /* 0x000fe2000bf86270 */
[----:B------:R-:W-:Y:S01]  /*0d40*/  @!P5 IMAD.MOV.U32 R0, RZ, RZ, -0x800000 ;  /* 0xff800000ff00d424 */ /* 0x000fe200078e00ff */
[C---:B------:R-:W-:Y:S02]  /*0d50*/  ISETP.NE.OR P3, PT, R6.reuse, RZ, P3 ;  /* 0x000000ff0600720c */ /* 0x040fe40001f65670 */
[----:B------:R-:W-:-:S03]  /*0d60*/  ISETP.NE.OR P4, PT, R6, RZ, P4 ;  /* 0x000000ff0600720c */ /* 0x000fc60002785670 */
[----:B------:R-:W-:Y:S01]  /*0d70*/  @!P2 STG.E.128 [R4.64+0x3000], RZ ;  /* 0x003000ff0400a986 */ /* 0x000fe2000c101d14 */
[----:B------:R-:W-:-:S03]  /*0d80*/  ISETP.GE.AND P2, PT, R9, UR4, PT ;  /* 0x0000000409007c0c */ /* 0x000fc6000bf46270 */
[----:B------:R1:W-:Y:S01]  /*0d90*/  @!P1 STG.E.128 [R4.64+0x3800], RZ ;  /* 0x003800ff04009986 */ /* 0x0003e2000c101d14 */
[----:B------:R-:W-:Y:S02]  /*0da0*/  ISETP.GE.AND P1, PT, R8, UR4, PT ;  /* 0x0000000408007c0c */ /* 0x000fe4000bf26270 */
[C---:B------:R-:W-:Y:S01]  /*0db0*/  ISETP.NE.OR P2, PT, R6.reuse, RZ, P2 ;  /* 0x000000ff0600720c */ /* 0x040fe20001745670 */
[----:B------:R2:W-:Y:S01]  /*0dc0*/  @!P5 STG.E [R2.64+0x20], R0 ;  /* 0x000020000200d986 */ /* 0x0005e2000c101914 */
[----:B------:R-:W-:Y:S01]  /*0dd0*/  ISETP.NE.OR P1, PT, R6, RZ, P1 ;  /* 0x000000ff0600720c */ /* 0x000fe20000f25670 */
[----:B------:R-:W-:Y:S02]  /*0de0*/  @!P4 IMAD.MOV.U32 R8, RZ, RZ, -0x800000 ;  /* 0xff800000ff08c424 */ /* 0x000fe400078e00ff */
[----:B------:R-:W-:-:S03]  /*0df0*/  @!P3 IMAD.MOV.U32 R7, RZ, RZ, -0x800000 ;  /* 0xff800000ff07b424 */ /* 0x000fc600078e00ff */
[----:B------:R-:W-:Y:S04]  /*0e00*/  @!P4 STG.E [R2.64+0x40], R8 ;  /* 0x000040080200c986 */ /* 0x000fe8000c101914 */
[----:B------:R-:W-:Y:S01]  /*0e10*/  @!P3 STG.E [R2.64+0x60], R7 ;  /* 0x000060070200b986 */ /* 0x000fe2000c101914 */
[----:B-1----:R-:W-:Y:S02]  /*0e20*/  @!P6 IMAD.MOV.U32 R4, RZ, RZ, -0x800000 ;  /* 0xff800000ff04e424 */ /* 0x002fe400078e00ff */
[----:B------:R-:W-:-:S03]  /*0e30*/  @!P2 IMAD.MOV.U32 R5, RZ, RZ, -0x800000 ;  /* 0xff800000ff05a424 */ /* 0x000fc600078e00ff */
[----:B------:R1:W-:Y:S01]  /*0e40*/  @!P6 STG.E [R2.64], R4 ;  /* 0x000000040200e986 */ /* 0x0003e2000c101914 */
[----:B--2---:R-:W-:-:S03]  /*0e50*/  @!P0 IMAD.MOV.U32 R0, RZ, RZ, -0x800000 ;  /* 0xff800000ff008424 */ /* 0x004fc600078e00ff */
[----:B------:R2:W-:Y:S04]  /*0e60*/  @!P2 STG.E [R2.64+0x80], R5 ;  /* 0x000080050200a986 */ /* 0x0005e8000c101914 */
[----:B------:R2:W-:Y:S01]  /*0e70*/  @!P0 STG.E [R2.64+0xc0], R0 ;  /* 0x0000c00002008986 */ /* 0x0005e2000c101914 */
[----:B------:R-:W-:-:S04]  /*0e80*/  ISETP.GE.AND P0, PT, R10, UR4, PT ;  /* 0x000000040a007c0c */ /* 0x000fc8000bf06270 */
[----:B------:R-:W-:Y:S01]  /*0e90*/  ISETP.NE.OR P0, PT, R6, RZ, P0 ;  /* 0x000000ff0600720c */ /* 0x000fe20000705670 */
[----:B-1----:R-:W-:-:S05]  /*0ea0*/  @!P1 IMAD.MOV.U32 R4, RZ, RZ, -0x800000 ;  /* 0xff800000ff049424 */ /* 0x002fca00078e00ff */
[----:B------:R2:W-:Y:S07]  /*0eb0*/  @!P1 STG.E [R2.64+0xa0], R4 ;  /* 0x0000a00402009986 */ /* 0x0005ee000c101914 */
[----:B------:R-:W-:Y:S05]  /*0ec0*/  @P0 EXIT ;  /* 0x000000000000094d */ /* 0x000fea0003800000 */
[----:B--2---:R-:W-:-:S05]  /*0ed0*/  MOV R0, 0xff800000 ;  /* 0xff80000000007802 */ /* 0x004fca0000000f00 */
[----:B------:R-:W-:Y:S01]  /*0ee0*/  STG.E [R2.64+0xe0], R0 ;  /* 0x0000e00002007986 */ /* 0x000fe2000c101914 */
[----:B------:R-:W-:Y:S05]  /*0ef0*/  EXIT ;  /* 0x000000000000794d */ /* 0x000fea0003800000 */
.L_x_1549:
        /* <DEDUP_REMOVED lines=11> */
[----:B------:R1:W2:Y:S01]  /*0fb0*/  @P0 LDG.E R0, [R2.64] ;  /* 0x0000001402000981 */ /* 0x0002a2000c1e1900 */
[----:B------:R-:W-:Y:S02]  /*0fc0*/  UISETP.NE.AND.EX UP1, UPT, URZ, UR11, UPT, UP1 ;  /* 0x0000000b3f00728c */ /* 0x000fe4000bf25310 */
        /* <DEDUP_REMOVED lines=9> */
[----:B------:R-:W-:Y:S01]  /*1060*/  @UP1 UIADD3 UR4, UR27, UR4, URZ ;  /* 0x000000041b041290 */ /* 0x000fe2000fffe03f */
[----:B-1----:R-:W-:-:S03]  /*1070*/  IABS R2, c[0x0][0x2d0] ;  /* 0x0000b40000027a13 */ /* 0x002fc60000000000 */
[----:B------:R-:W-:Y:S01]  /*1080*/  @UP1 USHF.L.U64.HI UR4, UR26, 0x2, UR4 ;  /* 0x000000021a041899 */ /* 0x000fe20008010204 */
[----:B------:R1:W3:Y:S03]  /*1090*/  R2UR UR8, R2 ;  /* 0x00000000020873c2 */ /* 0x0002e600000e0000 */
[----:B------:R-:W-:Y:S02]  /*10a0*/  @UP1 UIADD3.X UR19, UR4, UR11, URZ, UP0, !UPT ;  /* 0x0000000b04131290 */ /* 0x000fe400087fe43f */
[----:B------:R-:W-:-:S04]  /*10b0*/  @UP1 UISETP.NE.U32.AND UP0, UPT, UR18, URZ, UPT ;  /* 0x0000003f1200128c */ /* 0x000fc8000bf05070 */
[----:B------:R-:W-:Y:S01]  /*10c0*/  @UP1 UISETP.NE.AND.EX UP5, UPT, UR19, URZ, UPT, UP0 ;  /* 0x0000003f1300128c */ /* 0x000fe2000bfa5300 */
[----:B--2---:R1:W2:Y:S10]  /*10d0*/  @P0 R2UR UR22, R0 ;  /* 0x00000000001603c2 */ /* 0x0042b400000e0000 */
[----:B------:R-:W-:-:S13]  /*10e0*/  PLOP3.LUT P0, PT, PT, PT, UP5, 0x80, 0x0 ;  /* 0x000000000000781c */ /* 0x000fda0003f0f058 */
[----:B-12---:R-:W-:Y:S05]  /*10f0*/  @!P0 BRA `(.L_x_1550) ;  /* 0x000005a000008947 */ /* 0x006fea0003800000 */
[----:B---3--:R-:W1:Y:S01]  /*1100*/  I2F.RP R0, UR8 ;  /* 0x0000000800007d06 */ /* 0x008e620008209400 */
[----:B------:R-:W-:Y:S02]  /*1110*/  ULEA UR10, UR6, 0xffffff00, 0x8 ;  /* 0xffffff00060a7891 */ /* 0x000fe4000f8e403f */
[----:B------:R-:W-:-:S05]  /*1120*/  UMOV UR22, URZ ;  /* 0x0000003f00167c82 */ /* 0x000fca0008000000 */
        /* <DEDUP_REMOVED lines=29> */
[----:B------:R-:W-:Y:S02]  /*1300*/  ULDC UR28, c[0x0][0x1c8] ;  /* 0x00007200001c7ab9 */ /* 0x000fe40000000800 */
[----:B------:R1:W2:Y:S01]  /*1310*/  LDG.E R6, [R2.64] ;  /* 0x0000001402067981 */ /* 0x0002a2000c1e1900 */
[----:B------:R-:W-:Y:S02]  /*1320*/  ULOP3.LUT UR28, UR15, UR28, URZ, 0x3c, !UPT ;  /* 0x0000001c0f1c7292 */ /* 0x000fe4000f8e3c3f */
[----:B------:R-:W-:Y:S02]  /*1330*/  UIADD3 UR25, -UR25, URZ, URZ ;  /* 0x0000003f19197290 */ /* 0x000fe4000fffe13f */
[----:B------:R-:W-:-:S02]  /*1340*/  ULDC.64 UR4, c[0x0][0x180] ;  /* 0x0000600000047ab9 */ /* 0x000fc40000000a00 */
[----:B------:R-:W-:Y:S01]  /*1350*/  ISETP.LE.AND P0, PT, RZ, UR28, PT ;  /* 0x0000001cff007c0c */ /* 0x000fe2000bf03270 */
[----:B------:R-:W-:-:S04]  /*1360*/  UIMAD UR11, UR25, UR11, UR10 ;  /* 0x0000000b190b72a4 */ /* 0x000fc8000f8e020a */
[----:B------:R-:W-:Y:S01]  /*1370*/  USHF.R.S32.HI UR10, URZ, 0x1f, UR11 ;  /* 0x0000001f3f0a7899 */ /* 0x000fe2000801140b */
[----:B-1----:R-:W1:Y:S08]  /*1380*/  I2F.RP R2, R7 ;  /* 0x0000000700027306 */ /* 0x002e700000209400 */
[----:B-1----:R-:W1:Y:S02]  /*1390*/  MUFU.RCP R2, R2 ;  /* 0x0000000200027308 */ /* 0x002e640000001000 */
[----:B-1----:R-:W-:-:S06]  /*13a0*/  IADD3 R2, R2, 0xffffffe, RZ ;  /* 0x0ffffffe02027810 */ /* 0x002fcc0007ffe0ff */
[----:B------:R-:W1:Y:S02]  /*13b0*/  F2I.FTZ.U32.TRUNC.NTZ R3, R2 ;  /* 0x0000000200037305 */ /* 0x000e64000021f000 */
[----:B-1----:R-:W-:Y:S02]  /*13c0*/  IMAD.MOV R0, RZ, RZ, -R3 ;  /* 0x000000ffff007224 */ /* 0x002fe400078e0a03 */
[----:B------:R-:W-:Y:S02]  /*13d0*/  IMAD.MOV.U32 R2, RZ, RZ, RZ ;  /* 0x000000ffff027224 */ /* 0x000fe400078e00ff */
[----:B------:R-:W-:Y:S01]  /*13e0*/  IMAD.MOV.U32 R5, RZ, RZ, R0 ;  /* 0x000000ffff057224 */ /* 0x000fe200078e0000 */
[----:B------:R-:W-:-:S03]  /*13f0*/  MOV R0, UR15 ;  /* 0x0000000f00007c02 */ /* 0x000fc60008000f00 */
[----:B------:R-:W-:Y:S01]  /*1400*/  IMAD R5, R5, R7, RZ ;  /* 0x0000000705057224 */ /* 0x000fe200078e02ff */
[----:B------:R-:W-:-:S03]  /*1410*/  IABS R4, R0 ;  /* 0x0000000000047213 */ /* 0x000fc60000000000 */
[----:B------:R-:W-:-:S04]  /*1420*/  IMAD.HI.U32 R0, R3, R5, R2 ;  /* 0x0000000503007227 */ /* 0x000fc800078e0002 */
[----:B------:R-:W-:-:S04]  /*1430*/  IMAD.MOV.U32 R2, RZ, RZ, R4 ;  /* 0x000000ffff027224 */ /* 0x000fc800078e0004 */
[----:B------:R-:W-:-:S05]  /*1440*/  IMAD.HI.U32 R0, R0, R2, RZ ;  /* 0x0000000200007227 */ /* 0x000fca00078e00ff */
[----:B------:R-:W-:-:S05]  /*1450*/  IADD3 R3, -R0, RZ, RZ ;  /* 0x000000ff00037210 */ /* 0x000fca0007ffe1ff */
        /* <DEDUP_REMOVED lines=10> */
[----:B------:R-:W-:-:S03]  /*1500*/  MOV R10, R0 ;  /* 0x00000000000a7202 */ /* 0x000fc60000000f00 */
[----:B------:R-:W-:-:S04]  /*1510*/  IMAD R4, R5, c[0x0][0x1b0], RZ ;  /* 0x00006c0005047a24 */ /* 0x000fc800078e02ff */
[----:B------:R-:W-:Y:S01]  /*1520*/  IMAD R4, R0, c[0x0][0x1b4], R4 ;  /* 0x00006d0000047a24 */ /* 0x000fe200078e0204 */
[----:B--2---:R-:W1:Y:S02]  /*1530*/  R2UR UR23, R6 ;  /* 0x00000000061773c2 */ /* 0x004e6400000e0000 */
        /* <DEDUP_REMOVED lines=22> */
.L_x_1550:
[----:B---3--:R-:W-:Y:S02]  /*16a0*/  UISETP.NE.AND UP0, UPT, UR24, -0x1, UPT ;  /* 0xffffffff1800788c */ /* 0x008fe4000bf05270 */
        /* <DEDUP_REMOVED lines=19> */
.L_x_1552:
[----:B------:R-:W-:Y:S01]  /*17e0*/  IABS R0, c[0x0][0x1c8] ;  /* 0x0000720000007a13 */ /* 0x000fe20000000000 */
[----:B------:R-:W-:Y:S02]  /*17f0*/  ULDC UR4, c[0x0][0x1c8] ;  /* 0x0000720000047ab9 */ /* 0x000fe40000000800 */
[----:B------:R-:W-:Y:S02]  /*1800*/  ULOP3.LUT UR4, UR15, UR4, URZ, 0x3c, !UPT ;  /* 0x000000040f047292 */ /* 0x000fe4000f8e3c3f */
[----:B------:R-:W-:Y:S01]  /*1810*/  IMAD.MOV.U32 R6, RZ, RZ, R0 ;  /* 0x000000ffff067224 */ /* 0x000fe200078e0000 */
[----:B------:R-:W-:Y:S02]  /*1820*/  ULEA UR11, UR6, 0xffffff00, 0x8 ;  /* 0xffffff00060b7891 */ /* 0x000fe4000f8e403f */
[----:B------:R-:W-:Y:S01]  /*1830*/  @UP0 UIADD3 UR24, UR23, UR24, URZ ;  /* 0x0000001817180290 */ /* 0x000fe2000fffe03f */
[----:B------:R-:W1:Y:S01]  /*1840*/  I2F.RP R2, R6 ;  /* 0x0000000600027306 */ /* 0x000e620000209400 */
[----:B------:R-:W-:Y:S01]  /*1850*/  ISETP.LE.AND P2, PT, RZ, UR4, PT ;  /* 0x00000004ff007c0c */ /* 0x000fe2000bf43270 */
[----:B------:R-:W-:-:S02]  /*1860*/  USHF.R.S32.HI UR10, URZ, 0x1f, UR11 ;  /* 0x0000001f3f0a7899 */ /* 0x000fc4000801140b */
[----:B------:R-:W-:Y:S02]  /*1870*/  ULDC.64 UR4, c[0x0][0x198] ;  /* 0x0000660000047ab9 */ /* 0x000fe40000000a00 */
[----:B------:R-:W-:Y:S02]  /*1880*/  UIMAD UR25, UR10, UR4, URZ ;  /* 0x000000040a1972a4 */ /* 0x000fe4000f8e023f */
[----:B------:R-:W-:Y:S02]  /*1890*/  UIMAD.WIDE.U32 UR26, UR11, UR4, UR26 ;  /* 0x000000040b1a72a5 */ /* 0x000fe4000f8e001a */
[----:B------:R-:W-:-:S04]  /*18a0*/  UIMAD UR4, UR11, UR5, UR25 ;  /* 0x000000050b0472a4 */ /* 0x000fc8000f8e0219 */
[----:B------:R-:W-:Y:S01]  /*18b0*/  UIADD3 UR4, UR27, UR4, URZ ;  /* 0x000000041b047290 */ /* 0x000fe2000fffe03f */
[----:B-1----:R-:W1:Y:S02]  /*18c0*/  MUFU.RCP R2, R2 ;  /* 0x0000000200027308 */ /* 0x002e640000001000 */
[----:B-1----:R-:W-:-:S06]  /*18d0*/  IADD3 R2, R2, 0xffffffe, RZ ;  /* 0x0ffffffe02027810 */ /* 0x002fcc0007ffe0ff */
[----:B------:R-:W1:Y:S02]  /*18e0*/  F2I.FTZ.U32.TRUNC.NTZ R3, R2 ;  /* 0x0000000200037305 */ /* 0x000e64000021f000 */
[----:B-1----:R-:W-:Y:S01]  /*18f0*/  IMAD.MOV R0, RZ, RZ, -R3 ;  /* 0x000000ffff007224 */ /* 0x002fe200078e0a03 */
[----:B------:R-:W-:-:S04]  /*1900*/  MOV R2, RZ ;  /* 0x000000ff00027202 */ /* 0x000fc80000000f00 */
[----:B------:R-:W-:Y:S01]  /*1910*/  MOV R5, R0 ;  /* 0x0000000000057202 */ /* 0x000fe20000000f00 */
[----:B------:R-:W-:-:S04]  /*1920*/  IMAD.U32 R0, RZ, RZ, UR15 ;  /* 0x0000000fff007e24 */ /* 0x000fc8000f8e00ff */
[----:B------:R-:W-:Y:S01]  /*1930*/  IMAD R5, R5, R6, RZ ;  /* 0x0000000605057224 */ /* 0x000fe200078e02ff */
[----:B------:R-:W-:-:S03]  /*1940*/  IABS R4, R0 ;  /* 0x0000000000047213 */ /* 0x000fc60000000000 */
        /* <DEDUP_REMOVED lines=8> */
[----:B------:R-:W-:-:S13]  /*19d0*/  ISETP.GT.U32.AND P1, PT, R6, R2, PT ;  /* 0x000000020600720c */ /* 0x000fda0003f24070 */
[----:B------:R-:W-:Y:S01]  /*19e0*/  @!P1 IMAD.IADD R2, R2, 0x1, -R6 ;  /* 0x0000000102029824 */ /* 0x000fe200078e0a06 */
[----:B------:R-:W-:Y:S02]  /*19f0*/  @!P1 IADD3 R0, R0, 0x1, RZ ;  /* 0x0000000100009810 */ /* 0x000fe40007ffe0ff */
[----:B------:R-:W-:Y:S02]  /*1a00*/  ISETP.NE.AND P1, PT, RZ, c[0x0][0x1c8], PT ;  /* 0x00007200ff007a0c */ /* 0x000fe40003f25270 */
[----:B------:R-:W-:Y:S01]  /*1a10*/  ISETP.GE.U32.AND P3, PT, R2, R6, PT ;  /* 0x000000060200720c */ /* 0x000fe20003f66070 */
[----:B------:R-:W-:Y:S01]  /*1a20*/  IMAD.U32 R2, RZ, RZ, UR26 ;  /* 0x0000001aff027e24 */ /* 0x000fe2000f8e00ff */
[----:B------:R-:W-:-:S04]  /*1a30*/  @UP0 UIMAD.WIDE.U32 UR26, UR24, UR4, URZ ;  /* 0x00000004181a02a5 */ /* 0x000fc8000f8e003f */
[----:B------:R-:W-:-:S07]  /*1a40*/  @UP0 UIMAD UR24, UR24, UR5, UR27 ;  /* 0x00000005181802a4 */ /* 0x000fce000f8e021b */
        /* <DEDUP_REMOVED lines=24> */
.L_x_1551:
[----:B------:R-:W-:Y:S01]  /*1bd0*/  SHF.R.S32.HI R17, RZ, 0x1f, R29 ;  /* 0x0000001fff117819 */ /* 0x000fe2000001141d */
[----:B------:R-:W-:Y:S01]  /*1be0*/  UISETP.NE.AND UP0, UPT, UR16, -0x1, UPT ;  /* 0xffffffff1000788c */ /* 0x000fe2000bf05270 */
[----:B------:R-:W1:Y:S01]  /*1bf0*/  S2R R3, SR_CTAID.X ;  /* 0x0000000000037919 */ /* 0x000e620000002500 */
[----:B------:R-:W-:Y:S01]  /*1c00*/  ULDC.64 UR4, c[0x0][0x190] ;  /* 0x0000640000047ab9 */ /* 0x000fe20000000a00 */
[CC--:B------:R-:W-:Y:S01]  /*1c10*/  LEA.HI R2, R17.reuse, R29.reuse, RZ, 0x3 ;  /* 0x0000001d11027211 */ /* 0x0c0fe200078f18ff */
[----:B------:R-:W-:Y:S01]  /*1c20*/  USHF.R.S32.HI UR23, URZ, 0x1f, UR15 ;  /* 0x0000001f3f177899 */ /* 0x000fe2000801140f */
[----:B------:R-:W-:Y:S01]  /*1c30*/  LEA.HI R6, R17, R29, RZ, 0x6 ;  /* 0x0000001d11067211 */ /* 0x000fe200078f30ff */
[----:B------:R-:W-:Y:S01]  /*1c40*/  IMAD.U32 R14, RZ, RZ, UR15 ;  /* 0x0000000fff0e7e24 */ /* 0x000fe2000f8e00ff */
[----:B------:R-:W-:Y:S01]  /*1c50*/  SHF.R.S32.HI R8, RZ, 0x3, R2 ;  /* 0x00000003ff087819 */ /* 0x000fe20000011402 */
[----:B------:R-:W-:Y:S01]  /*1c60*/  BSSY B0, `(.L_x_1553) ;  /* 0x000004a000007945 */ /* 0x000fe20003800000 */
[----:B------:R-:W-:Y:S01]  /*1c70*/  LOP3.LUT R2, R2, 0xfffffff8, RZ, 0xc0, !PT ;  /* 0xfffffff802027812 */ /* 0x000fe200078ec0ff */
[----:B------:R-:W-:Y:S01]  /*1c80*/  IMAD.SHL.U32 R6, R6, 0x8, RZ ;  /* 0x0000000806067824 */ /* 0x000fe200078e00ff */
[----:B------:R-:W-:Y:S01]  /*1c90*/  @UP0 UIMAD.WIDE.U32 UR28, UR16, UR4, URZ ;  /* 0x00000004101c02a5 */ /* 0x000fe2000f8e003f */
[----:B------:R-:W-:Y:S01]  /*1ca0*/  IMAD.SHL.U32 R0, R8, 0x40, RZ ;  /* 0x0000004008007824 */ /* 0x000fe200078e00ff */
[----:B------:R-:W-:Y:S01]  /*1cb0*/  SHF.R.S32.HI R9, RZ, 0x1f, R8 ;  /* 0x0000001fff097819 */ /* 0x000fe20000011408 */
[----:B------:R-:W-:Y:S01]  /*1cc0*/  IMAD.IADD R24, R29, 0x1, -R2 ;  /* 0x000000011d187824 */ /* 0x000fe200078e0a02 */
[----:B------:R-:W-:-:S02]  /*1cd0*/  @UP0 UIMAD UR22, UR16, UR5, UR29 ;  /* 0x00000005101602a4 */ /* 0x000fc4000f8e021d */
[----:B------:R-:W-:Y:S01]  /*1ce0*/  LOP3.LUT R0, R0, 0x1c0, RZ, 0xc0, !PT ;  /* 0x000001c000007812 */ /* 0x000fe200078ec0ff */
[----:B------:R-:W-:Y:S01]  /*1cf0*/  IMAD.SHL.U32 R243, R24, 0x8, RZ ;  /* 0x0000000818f37824 */ /* 0x000fe200078e00ff */
[----:B------:R-:W-:Y:S02]  /*1d00*/  @!UP0 USHF.R.S32.HI UR16, URZ, 0x1f, UR17 ;  /* 0x0000001f3f108899 */ /* 0x000fe40008011411 */
[----:B------:R-:W-:Y:S02]  /*1d10*/  ULDC.64 UR4, c[0x0][0x178] ;  /* 0x00005e0000047ab9 */ /* 0x000fe40000000a00 */
[--C-:B------:R-:W-:Y:S01]  /*1d20*/  LOP3.LUT R4, R0, 0x38, R243.reuse, 0xf8, !PT ;  /* 0x0000003800047812 */ /* 0x100fe200078ef8f3 */
[----:B------:R-:W-:Y:S01]  /*1d30*/  @!UP0 UIMAD UR16, UR16, UR4, URZ ;  /* 0x00000004101082a4 */ /* 0x000fe2000f8e023f */
[----:B------:R-:W-:Y:S01]  /*1d40*/  SHF.R.U32.HI R0, RZ, 0x3, R0 ;  /* 0x00000003ff007819 */ /* 0x000fe20000011600 */
[----:B------:R-:W-:Y:S01]  /*1d50*/  @!UP0 UIMAD.WIDE.U32 UR30, UR17, UR4, URZ ;  /* 0x00000004111e82a5 */ /* 0x000fe2000f8e003f */
[----:B------:R-:W-:Y:S01]  /*1d60*/  SHF.R.S32.HI R7, RZ, 0x1f, R243 ;  /* 0x0000001fff077819 */ /* 0x000fe200000114f3 */
[----:B------:R-:W-:Y:S01]  /*1d70*/  @!UP0 UIMAD UR5, UR17, UR5, UR16 ;  /* 0x00000005110582a4 */ /* 0x000fe2000f8e0210 */
[----:B------:R-:W-:Y:S01]  /*1d80*/  LOP3.LUT R11, R4, R0, RZ, 0x3c, !PT ;  /* 0x00000000040b7212 */ /* 0x000fe200078e3cff */
[----:B------:R-:W-:Y:S01]  /*1d90*/  IMAD R0, R5, c[0x0][0x1b8], RZ ;  /* 0x00006e0005007a24 */ /* 0x000fe200078e02ff */
[----:B------:R-:W-:Y:S01]  /*1da0*/  IADD3 R4, P0, R243, UR26, RZ ;  /* 0x0000001af3047c10 */ /* 0x000fe2000ff1e0ff */
[----:B------:R-:W-:Y:S01]  /*1db0*/  @!UP0 UIADD3 UR22, UR31, UR5, URZ ;  /* 0x000000051f168290 */ /* 0x000fe2000fffe03f */
[----:B------:R-:W-:Y:S01]  /*1dc0*/  LOP3.LUT R244, R11, 0xfffffe00, R6, 0xf8, !PT ;  /* 0xfffffe000bf47812 */ /* 0x000fe200078ef806 */
[----:B------:R-:W-:Y:S01]  /*1dd0*/  IMAD R16, R10, c[0x0][0x1bc], R0 ;  /* 0x00006f000a107a24 */ /* 0x000fe200078e0200 */
[----:B------:R-:W-:Y:S01]  /*1de0*/  IADD3.X R5, R7, UR24, RZ, P0, !PT ;  /* 0x0000001807057c10 */ /* 0x000fe200087fe4ff */
[----:B------:R-:W-:Y:S01]  /*1df0*/  @!UP0 UMOV UR28, UR30 ;  /* 0x0000001e001c8c82 */ /* 0x000fe20008000000 */
[----:B-1----:R-:W-:Y:S01]  /*1e00*/  IMAD.WIDE R2, R3, 0x40, R8 ;  /* 0x0000004003027825 */ /* 0x002fe200078e0208 */
[----:B------:R-:W-:Y:S01]  /*1e10*/  IADD3 R6, P0, R243, UR28, RZ ;  /* 0x0000001cf3067c10 */ /* 0x000fe2000ff1e0ff */
[----:B------:R-:W-:-:S02]  /*1e20*/  UIADD3 UR16, -UR12, UR14, URZ ;  /* 0x0000000e0c107290 */ /* 0x000fc4000fffe13f */
[----:B------:R-:W-:Y:S01]  /*1e30*/  IMAD.WIDE.U32 R10, R10, c[0x0][0x1b8], R4 ;  /* 0x00006e000a0a7a25 */ /* 0x000fe200078e0004 */
[----:B------:R-:W-:Y:S01]  /*1e40*/  IADD3 R4, P1, R243, R12, RZ ;  /* 0x0000000cf3047210 */ /* 0x000fe20007f3e0ff */
[----:B------:R-:W-:Y:S02]  /*1e50*/  ULDC.64 UR4, c[0x0][0x1a8] ;  /* 0x00006a0000047ab9 */ /* 0x000fe40000000a00 */
[----:B------:R-:W-:Y:S01]  /*1e60*/  IMAD R12, R9, c[0x0][0x198], RZ ;  /* 0x00006600090c7a24 */ /* 0x000fe200078e02ff */
[----:B------:R-:W-:Y:S01]  /*1e70*/  UIMAD UR4, UR23, UR4, URZ ;  /* 0x00000004170472a4 */ /* 0x000fe2000f8e023f */
[C---:B------:R-:W-:Y:S01]  /*1e80*/  IMAD.X R5, R7.reuse, 0x1, R13, P1 ;  /* 0x0000000107057824 */ /* 0x040fe200008e060d */
[----:B------:R-:W-:Y:S01]  /*1e90*/  IADD3.X R7, R7, UR22, RZ, P0, !PT ;  /* 0x0000001607077c10 */ /* 0x000fe200087fe4ff */
[C---:B------:R-:W-:Y:S01]  /*1ea0*/  IMAD R15, R8.reuse, c[0x0][0x19c], R12 ;  /* 0x00006700080f7a24 */ /* 0x040fe200078e020c */
[C---:B------:R-:W-:Y:S01]  /*1eb0*/  IADD3 R0, P0, R8.reuse, UR11, RZ ;  /* 0x0000000b08007c10 */ /* 0x040fe2000ff1e0ff */
[----:B------:R-:W-:Y:S01]  /*1ec0*/  IMAD.WIDE.U32 R12, R8, c[0x0][0x198], R4 ;  /* 0x00006600080c7a25 */ /* 0x000fe200078e0004 */
[----:B------:R-:W-:-:S02]  /*1ed0*/  UIMAD UR4, UR15, UR5, UR4 ;  /* 0x000000050f0472a4 */ /* 0x000fc4000f8e0204 */
[----:B------:R-:W-:Y:S01]  /*1ee0*/  IADD3.X R4, R9, UR10, RZ, P0, !PT ;  /* 0x0000000a09047c10 */ /* 0x000fe200087fe4ff */
[----:B------:R-:W-:Y:S01]  /*1ef0*/  IMAD.IADD R5, R11, 0x1, R16 ;  /* 0x000000010b057824 */ /* 0x000fe200078e0210 */
[----:B------:R-:W-:Y:S01]  /*1f00*/  ISETP.GE.AND P0, PT, R8, UR16, PT ;  /* 0x0000001008007c0c */ /* 0x000fe2000bf06270 */
[----:B------:R-:W-:-:S04]  /*1f10*/  IMAD.WIDE.U32 R6, R14, c[0x0][0x1a8], R6 ;  /* 0x00006a000e067a25 */ /* 0x000fc800078e0006 */
[----:B------:R-:W-:Y:S02]  /*1f20*/  IMAD R11, R4, c[0x0][0x1a0], RZ ;  /* 0x00006800040b7a24 */ /* 0x000fe400078e02ff */
[----:B------:R-:W-:Y:S01]  /*1f30*/  IMAD.MOV.U32 R4, RZ, RZ, R10 ;  /* 0x000000ffff047224 */ /* 0x000fe200078e000a */
[-C--:B------:R-:W-:Y:S01]  /*1f40*/  LEA.HI R10, R17, R29.reuse, RZ, 0x4 ;  /* 0x0000001d110a7211 */ /* 0x080fe200078f20ff */
[C---:B------:R-:W-:Y:S02]  /*1f50*/  IMAD R11, R0.reuse, c[0x0][0x1a4], R11 ;  /* 0x00006900000b7a24 */ /* 0x040fe400078e020b */
[----:B------:R-:W-:Y:S01]  /*1f60*/  IMAD.WIDE.U32 R98, R0, c[0x0][0x1a0], R4 ;  /* 0x0000680000627a25 */ /* 0x000fe200078e0004 */
[----:B------:R-:W-:Y:S02]  /*1f70*/  LOP3.LUT R0, R10, 0xfffffff0, RZ, 0xc0, !PT ;  /* 0xfffffff00a007812 */ /* 0x000fe400078ec0ff */
[----:B------:R-:W-:Y:S01]  /*1f80*/  IADD3 R5, R7, UR4, RZ ;  /* 0x0000000407057c10 */ /* 0x000fe2000fffe0ff */
[----:B------:R-:W-:Y:S01]  /*1f90*/  IMAD.IADD R63, R13, 0x1, R15 ;  /* 0x000000010d3f7824 */ /* 0x000fe200078e020f */
[----:B------:R-:W-:Y:S01]  /*1fa0*/  LEA.HI R15, R17, R29, RZ, 0x5 ;  /* 0x0000001d110f7211 */ /* 0x000fe200078f28ff */
[----:B------:R-:W-:Y:S01]  /*1fb0*/  IMAD.MOV.U32 R60, RZ, RZ, R12 ;  /* 0x000000ffff3c7224 */ /* 0x000fe200078e000c */
[----:B------:R-:W-:Y:S01]  /*1fc0*/  SHF.R.S32.HI R25, RZ, 0x4, R10 ;  /* 0x00000004ff197819 */ /* 0x000fe2000001140a */
[----:B------:R-:W-:Y:S01]  /*1fd0*/  IMAD.IADD R14, R29, 0x1, -R0 ;  /* 0x000000011d0e7824 */ /* 0x000fe200078e0a00 */
[----:B------:R-:W-:Y:S01]  /*1fe0*/  SHF.R.S32.HI R27, RZ, 0x5, R15 ;  /* 0x00000005ff1b7819 */ /* 0x000fe2000001140f */
[----:B------:R-:W-:-:S02]  /*1ff0*/  IMAD.SHL.U32 R244, R244, 0x2, RZ ;  /* 0x00000002f4f47824 */ /* 0x000fc400078e00ff */
        /* <DEDUP_REMOVED lines=16> */
.L_x_1554:
[----:B------:R-:W-:Y:S05]  /*2100*/  BSYNC B0 ;  /* 0x0000000000007941 */ /* 0x000fea0003800000 */
.L_x_1553:
        /* <DEDUP_REMOVED lines=21> */
.L_x_1556:
[----:B------:R-:W-:Y:S05]  /*2260*/  BSYNC B0 ;  /* 0x0000000000007941 */ /* 0x000fea0003800000 */
.L_x_1555:
        /* <DEDUP_REMOVED lines=21> */
.L_x_1558:
[----:B------:R-:W-:Y:S05]  /*23c0*/  BSYNC B0 ;  /* 0x0000000000007941 */ /* 0x000fea0003800000 */
.L_x_1557:
        /* <DEDUP_REMOVED lines=20> */
.L_x_1560:
[----:B------:R-:W-:Y:S05]  /*2510*/  BSYNC B0 ;  /* 0x0000000000007941 */ /* 0x000fea0003800000 */
.L_x_1559:
[----:B------:R-:W-:Y:S01]  /*2520*/  UIADD3 UR15, UR6, -0x1, URZ ;  /* 0xffffffff060f7890 */ /* 0x000fe2000fffe03f */
[----:B------:R-:W-:Y:S01]  /*2530*/  SHF.R.S32.HI R0, RZ, 0x1f, R14 ;  /* 0x0000001fff007819 */ /* 0x000fe2000001140e */
[----:B------:R-:W-:Y:S01]  /*2540*/  BSSY B0, `(.L_x_1561) ;  /* 0x0000013000007945 */ /* 0x000fe20003800000 */
[----:B-1----:R-:W-:Y:S01]  /*2550*/  LOP3.LUT R2, R15, 0xffffffe0, RZ, 0xc0, !PT ;  /* 0xffffffe00f027812 */ /* 0x002fe200078ec0ff */
        /* <DEDUP_REMOVED lines=17> */
.L_x_1562:
[----:B------:R-:W-:Y:S05]  /*2670*/  BSYNC B0 ;  /* 0x0000000000007941 */ /* 0x000fea0003800000 */
.L_x_1561:
        /* <DEDUP_REMOVED lines=10> */
[----:B-1----:R-:W-:Y:S02]  /*2720*/  IADD3.X R3, R63, UR22, RZ, P0, !PT ;  /* 0x000000163f037c10 */ /* 0x002fe400087fe4ff */
[----:B------:R-:W-:-:S04]  /*2730*/  LEA R2, P0, R0, c[0x0][0x168], 0x1 ;  /* 0x00005a0000027a11 */ /* 0x000fc800078008ff */
[----:B------:R-:W-:-:S05]  /*2740*/  LEA.HI.X R3, R0, c[0x0][0x16c], R3, 0x1, P0 ;  /* 0x00005b0000037a11 */ /* 0x000fca00000f0c03 */
[----:B------:R-:W-:Y:S01]  /*2750*/  @!PT LDS RZ, [RZ] ;  /* 0x00000000fffff984 */ /* 0x000fe20000000800 */
[----:B------:R-:W-:Y:S01]  /*2760*/  @!PT LDS RZ, [RZ] ;  /* 0x00000000fffff984 */ /* 0x000fe20000000800 */
[----:B------:R-:W-:Y:S01]  /*2770*/  @!PT LDS RZ, [RZ] ;  /* 0x00000000fffff984 */ /* 0x000fe20000000800 */
[----:B------:R1:W-:Y:S04]  /*2780*/  LDGSTS.E.BYPASS.LTC128B.128 [R244+0x2800], [R2.64] ;  /* 0x0280000002f47fae */ /* 0x0003e8000b901d54 */
.L_x_1564:
[----:B------:R-:W-:Y:S05]  /*2790*/  BSYNC B0 ;  /* 0x0000000000007941 */ /* 0x000fea0003800000 */
.L_x_1563:
        /* <DEDUP_REMOVED lines=17> */
.L_x_1566:
[----:B------:R-:W-:Y:S05]  /*28b0*/  BSYNC B0 ;  /* 0x0000000000007941 */ /* 0x000fea0003800000 */
.L_x_1565:
        /* <DEDUP_REMOVED lines=19> */
.L_x_1568:
[----:B------:R-:W-:Y:S05]  /*29f0*/  BSYNC B0 ;  /* 0x0000000000007941 */ /* 0x000fea0003800000 */
.L_x_1567:
        /* <DEDUP_REMOVED lines=18> */
.L_x_1570:
[----:B------:R-:W-:Y:S05]  /*2b20*/  BSYNC B0 ;  /* 0x0000000000007941 */ /* 0x000fea0003800000 */
.L_x_1569:
        /* <DEDUP_REMOVED lines=20> */
.L_x_1572:
[----:B------:R-:W-:Y:S05]  /*2c70*/  BSYNC B0 ;  /* 0x0000000000007941 */ /* 0x000fea0003800000 */
.L_x_1571:
        /* <DEDUP_REMOVED lines=20> */
.L_x_1574:
[----:B------:R-:W-:Y:S05]  /*2dc0*/  BSYNC B0 ;  /* 0x0000000000007941 */ /* 0x000fea0003800000 */
.L_x_1573:
        /* <DEDUP_REMOVED lines=20> */
.L_x_1576:
[----:B------:R-:W-:Y:S05]  /*2f10*/  BSYNC B0 ;  /* 0x0000000000007941 */ /* 0x000fea0003800000 */
.L_x_1575:
        /* <DEDUP_REMOVED lines=18> */
.L_x_1578:
[----:B------:R-:W-:Y:S05]  /*3040*/  BSYNC B0 ;  /* 0x0000000000007941 */ /* 0x000fea0003800000 */
.L_x_1577:
        /* <DEDUP_REMOVED lines=20> */
.L_x_1580:
[----:B------:R-:W-:Y:S05]  /*3190*/  BSYNC B0 ;  /* 0x0000000000007941 */ /* 0x000fea0003800000 */
.L_x_1579:
        /* <DEDUP_REMOVED lines=20> */
.L_x_1582:
[----:B------:R-:W-:Y:S05]  /*32e0*/  BSYNC B0 ;  /* 0x0000000000007941 */ /* 0x000fea0003800000 */
.L_x_1581:
        /* <DEDUP_REMOVED lines=20> */
.L_x_1584:
[----:B------:R-:W-:Y:S05]  /*3430*/  BSYNC B0 ;  /* 0x0000000000007941 */ /* 0x000fea0003800000 */
.L_x_1583:
        /* <DEDUP_REMOVED lines=20> */
.L_x_1586:
[----:B------:R-:W-:Y:S05]  /*3580*/  BSYNC B0 ;  /* 0x0000000000007941 */ /* 0x000fea0003800000 */
.L_x_1585:
        /* <DEDUP_REMOVED lines=20> */
.L_x_1588:
[----:B------:R-:W-:Y:S05]  /*36d0*/  BSYNC B0 ;  /* 0x0000000000007941 */ /* 0x000fea0003800000 */
.L_x_1587:
        /* <DEDUP_REMOVED lines=20> */
.L_x_1590:
[----:B------:R-:W-:Y:S05]  /*3820*/  BSYNC B0 ;  /* 0x0000000000007941 */ /* 0x000fea0003800000 */
.L_x_1589:
        /* <DEDUP_REMOVED lines=20> */
.L_x_1592:
[----:B------:R-:W-:Y:S05]  /*3970*/  BSYNC B0 ;  /* 0x0000000000007941 */ /* 0x000fea0003800000 */
.L_x_1591:
[----:B------:R-:W0:Y:S01]  /*3980*/  LDGDEPBAR ;  /* 0x00000000000079af */ /* 0x000e220000000000 */
[----:B------:R-:W-:Y:S01]  /*3990*/  IMAD.SHL.U32 R0, R24, 0x40, RZ ;  /* 0x0000004018007824 */ /* 0x000fe200078e00ff */
[----:B-1----:R-:W-:Y:S01]  /*39a0*/  SHF.R.S32.HI R2, RZ, 0x1f, R6 ;  /* 0x0000001fff027819 */ /* 0x002fe20000011406 */
[----:B------:R-:W-:Y:S01]  /*39b0*/  IMAD.SHL.U32 R3, R8, 0x8, RZ ;  /* 0x0000000808037824 */ /* 0x000fe200078e00ff */
[----:B------:R-:W-:Y:S01]  /*39c0*/  LEA.HI R5, R25, R25, RZ, 0x1 ;  /* 0x0000001919057211 */ /* 0x000fe200078f08ff */
[----:B------:R-:W-:Y:S01]  /*39d0*/  IMAD.SHL.U32 R29, R29, 0x2, RZ ;  /* 0x000000021d1d7824 */ /* 0x000fe200078e00ff */
[----:B------:R-:W-:Y:S01]  /*39e0*/  LOP3.LUT R0, R0, 0x1c0, RZ, 0xc0, !PT ;  /* 0x000001c000007812 */ /* 0x000fe200078ec0ff */
[----:B------:R-:W-:Y:S01]  /*39f0*/  IMAD.MOV.U32 R231, RZ, RZ, 0x10 ;  /* 0x00000010ffe77424 */ /* 0x000fe200078e00ff */
[----:B------:R-:W-:Y:S01]  /*3a00*/  ISETP.GE.AND P1, PT, R8, UR26, PT ;  /* 0x0000001a08007c0c */ /* 0x000fe2000bf26270 */
[----:B------:R-:W-:Y:S01]  /*3a10*/  BSSY B0, `(.L_x_1593) ;  /* 0x000002c000007945 */ /* 0x000fe20003800000 */
[----:B------:R-:W-:-:S02]  /*3a20*/  LOP3.LUT R3, R0, 0x8, R3, 0xf8, !PT ;  /* 0x0000000800037812 */ /* 0x000fc400078ef803 */
[----:B------:R-:W-:Y:S01]  /*3a30*/  LEA.HI R2, R2, R6, RZ, 0x2 ;  /* 0x0000000602027211 */ /* 0x000fe200078f10ff */
[----:B------:R-:W-:Y:S01]  /*3a40*/  IMAD.SHL.U32 R6, R7, 0x40, RZ ;  /* 0x0000004007067824 */ /* 0x000fe200078e00ff */
[----:B------:R-:W-:Y:S01]  /*3a50*/  LOP3.LUT R5, R5, 0xfffffffe, RZ, 0xc0, !PT ;  /* 0xfffffffe05057812 */ /* 0x000fe200078ec0ff */
[----:B------:R-:W-:Y:S01]  /*3a60*/  IMAD.U32 R7, RZ, RZ, UR14 ;  /* 0x0000000eff077e24 */ /* 0x000fe2000f8e00ff */
[----:B------:R-:W-:Y:S02]  /*3a70*/  SHF.R.U32.HI R0, RZ, 0x3, R0 ;  /* 0x00000003ff007819 */ /* 0x000fe40000011600 */
[----:B------:R-:W-:Y:S01]  /*3a80*/  SHF.R.S32.HI R4, RZ, 0x2, R2 ;  /* 0x00000002ff047819 */ /* 0x000fe20000011402 */
[----:B------:R-:W-:Y:S01]  /*3a90*/  IMAD.IADD R2, R25, 0x1, -R5 ;  /* 0x0000000119027824 */ /* 0x000fe200078e0a05 */
[----:B------:R-:W-:Y:S01]  /*3aa0*/  LOP3.LUT R3, R3, R0, RZ, 0x3c, !PT ;  /* 0x0000000003037212 */ /* 0x000fe200078e3cff */
[----:B------:R-:W-:Y:S01]  /*3ab0*/  IMAD.SHL.U32 R0, R28, 0x40, RZ ;  /* 0x000000401c007824 */ /* 0x000fe200078e00ff */
[----:B------:R-:W-:Y:S01]  /*3ac0*/  LEA R8, R27, UR12, 0x4 ;  /* 0x0000000c1b087c11 */ /* 0x000fe2000f8e20ff */
[----:B------:R-:W-:-:S04]  /*3ad0*/  DEPBAR.LE SB0, 0x0 ;  /* 0x000080000000791a */ /* 0x000fc80000000000 */
[----:B------:R-:W-:Y:S01]  /*3ae0*/  BAR.SYNC.DEFER_BLOCKING 0x0 ;  /* 0x0000000000007b1d */ /* 0x000fe20000010000 */
[----:B------:R-:W-:Y:S01]  /*3af0*/  IMAD R3, R2, 0x200, R3 ;  /* 0x0000020002037824 */ /* 0x000fe200078e0203 */
[----:B------:R-:W-:Y:S01]  /*3b00*/  LOP3.LUT R0, R0, 0x1c0, RZ, 0xc0, !PT ;  /* 0x000001c000007812 */ /* 0x000fe200078ec0ff */
[----:B------:R-:W-:Y:S01]  /*3b10*/  IMAD.SHL.U32 R2, R2, 0x8, RZ ;  /* 0x0000000802027824 */ /* 0x000fe200078e00ff */
[----:B------:R-:W-:Y:S02]  /*3b20*/  IADD3 R8, R8, 0x1, R4 ;  /* 0x0000000108087810 */ /* 0x000fe40007ffe004 */
[----:B------:R-:W-:Y:S02]  /*3b30*/  SHF.R.U32.HI R4, RZ, 0x3, R0 ;  /* 0x00000003ff047819 */ /* 0x000fe40000011600 */
[----:B------:R-:W-:Y:S02]  /*3b40*/  LOP3.LUT R5, R0, 0x8, R2, 0xf8, !PT ;  /* 0x0000000800057812 */ /* 0x000fe400078ef802 */
[----:B------:R-:W-:-:S02]  /*3b50*/  LOP3.LUT R2, R6, 0xfffffe00, RZ, 0xc0, !PT ;  /* 0xfffffe0006027812 */ /* 0x000fc400078ec0ff */
[----:B------:R-:W-:Y:S02]  /*3b60*/  LOP3.LUT R4, R5, R4, RZ, 0x3c, !PT ;  /* 0x0000000405047212 */ /* 0x000fe400078e3cff */
[----:B------:R-:W-:Y:S01]  /*3b70*/  IADD3 R7, R8, UR13, -R7 ;  /* 0x0000000d08077c10 */ /* 0x000fe2000fffe807 */
[----:B------:R-:W-:Y:S01]  /*3b80*/  IMAD R0, R27, 0x400, R2 ;  /* 0x000004001b007824 */ /* 0x000fe200078e0202 */
[----:B------:R-:W-:Y:S02]  /*3b90*/  LOP3.LUT P2, RZ, R24, 0x2, RZ, 0xc0, !PT ;  /* 0x0000000218ff7812 */ /* 0x000fe4000784c0ff */
[----:B------:R-:W-:Y:S01]  /*3ba0*/  LEA R61, P0, R98, c[0x0][0x170], 0x1 ;  /* 0x00005c00623d7a11 */ /* 0x000fe200078008ff */
[C---:B------:R-:W-:Y:S01]  /*3bb0*/  IMAD.IADD R0, R4.reuse, 0x1, R0 ;  /* 0x0000000104007824 */ /* 0x040fe200078e0200 */
[----:B------:R-:W-:Y:S02]  /*3bc0*/  LOP3.LUT R4, R4, R2, RZ, 0xfc, !PT ;  /* 0x0000000204047212 */ /* 0x000fe400078efcff */
[----:B------:R-:W-:Y:S01]  /*3bd0*/  LEA.HI.X R62, R98, c[0x0][0x174], R97, 0x1, P0 ;  /* 0x00005d00623e7a11 */ /* 0x000fe200000f0c61 */
[----:B------:R-:W-:Y:S01]  /*3be0*/  IMAD.SHL.U32 R230, R0, 0x2, RZ ;  /* 0x0000000200e67824 */ /* 0x000fe200078e00ff */
[----:B------:R1:W-:Y:S01]  /*3bf0*/  @P1 STS.128 [R244+0xa000], RZ ;  /* 0x00a000fff4001388 */ /* 0x0003e20000000c00 */
[----:B------:R-:W-:-:S02]  /*3c00*/  LOP3.LUT R207, R29, 0x6, RZ, 0xc0, !PT ;  /* 0x000000061dcf7812 */ /* 0x000fc400078ec0ff */
[----:B------:R-:W-:Y:S02]  /*3c10*/  SEL R2, R231, 0xfffffff0, !P2 ;  /* 0xfffffff0e7027807 */ /* 0x000fe40005000000 */
        /* <DEDUP_REMOVED lines=11> */
.L_x_1594:
[----:B------:R-:W-:Y:S05]  /*3cd0*/  BSYNC B0 ;  /* 0x0000000000007941 */ /* 0x000fea0003800000 */
.L_x_1593:
        /* <DEDUP_REMOVED lines=19> */
.L_x_1596:
[----:B------:R-:W-:Y:S05]  /*3e10*/  BSYNC B0 ;  /* 0x0000000000007941 */ /* 0x000fea0003800000 */
.L_x_1595:
        /* <DEDUP_REMOVED lines=16> */
.L_x_1598:
[----:B------:R-:W-:Y:S05]  /*3f20*/  BSYNC B0 ;  /* 0x0000000000007941 */ /* 0x000fea0003800000 */
.L_x_1597:
        /* <DEDUP_REMOVED lines=18> */
.L_x_1600:
[----:B------:R-:W-:Y:S05]  /*4050*/  BSYNC B0 ;  /* 0x0000000000007941 */ /* 0x000fea0003800000 */
.L_x_1599:
        /* <DEDUP_REMOVED lines=16> */
.L_x_1602:
[----:B------:R-:W-:Y:S05]  /*4160*/  BSYNC B0 ;  /* 0x0000000000007941 */ /* 0x000fea0003800000 */
.L_x_1601:
        /* <DEDUP_REMOVED lines=18> */
.L_x_1604:
[----:B------:R-:W-:Y:S05]  /*4290*/  BSYNC B0 ;  /* 0x0000000000007941 */ /* 0x000fea0003800000 */
.L_x_1603:
        /* <DEDUP_REMOVED lines=18> */
.L_x_1606:
[----:B------:R-:W-:Y:S05]  /*43c0*/  BSYNC B0 ;  /* 0x0000000000007941 */ /* 0x000fea0003800000 */
.L_x_1605:
        /* <DEDUP_REMOVED lines=18> */
.L_x_1608:
[----:B------:R-:W-:Y:S05]  /*44f0*/  BSYNC B0 ;  /* 0x0000000000007941 */ /* 0x000fea0003800000 */
.L_x_1607:
        /* <DEDUP_REMOVED lines=16> */
.L_x_1610:
[----:B------:R-:W-:Y:S05]  /*4600*/  BSYNC B0 ;  /* 0x0000000000007941 */ /* 0x000fea0003800000 */
.L_x_1609:
        /* <DEDUP_REMOVED lines=18> */
.L_x_1612:
[----:B------:R-:W-:Y:S05]  /*4730*/  BSYNC B0 ;  /* 0x0000000000007941 */ /* 0x000fea0003800000 */
.L_x_1611:
        /* <DEDUP_REMOVED lines=18> */
.L_x_1614:
[----:B------:R-:W-:Y:S05]  /*4860*/  BSYNC B0 ;  /* 0x0000000000007941 */ /* 0x000fea0003800000 */
.L_x_1613:
        /* <DEDUP_REMOVED lines=18> */
.L_x_1616:
[----:B------:R-:W-:Y:S05]  /*4990*/  BSYNC B0 ;  /* 0x0000000000007941 */ /* 0x000fea0003800000 */
.L_x_1615:
        /* <DEDUP_REMOVED lines=18> */
.L_x_1618:
[----:B------:R-:W-:Y:S05]  /*4ac0*/  BSYNC B0 ;  /* 0x0000000000007941 */ /* 0x000fea0003800000 */
.L_x_1617:
        /* <DEDUP_REMOVED lines=18> */
.L_x_1620:
[----:B------:R-:W-:Y:S05]  /*4bf0*/  BSYNC B0 ;  /* 0x0000000000007941 */ /* 0x000fea0003800000 */
.L_x_1619:
        /* <DEDUP_REMOVED lines=18> */
.L_x_1622:
[----:B------:R-:W-:Y:S05]  /*4d20*/  BSYNC B0 ;  /* 0x0000000000007941 */ /* 0x000fea0003800000 */
.L_x_1621:
        /* <DEDUP_REMOVED lines=22> */
.L_x_1624:
[----:B------:R-:W-:Y:S05]  /*4e90*/  BSYNC B0 ;  /* 0x0000000000007941 */ /* 0x000fea0003800000 */
.L_x_1623:
[----:B------:R-:W-:Y:S01]  /*4ea0*/  SHF.L.U32 R134, R3, 0x1, RZ ;  /* 0x0000000103867819 */ /* 0x000fe200000006ff */
[----:B------:R-:W-:Y:S01]  /*4eb0*/  LDSM.16.M88.4 R20, [R230] ;  /* 0x00000000e614783b */ /* 0x000fe20000000200 */
[----:B------:R-:W-:Y:S01]  /*4ec0*/  LEA R5, R231, R230, 0x1 ;  /* 0x000000e6e7057211 */ /* 0x000fe200078e08ff */
[----:B------:R-:W-:Y:S01]  /*4ed0*/  UISETP.GT.AND UP0, UPT, UR15, UR7, UPT ;  /* 0x000000070f00728c */ /* 0x000fe2000bf04270 */
[----:B------:R-:W-:Y:S01]  /*4ee0*/  LEA R228, R2, R134, 0x1 ;  /* 0x0000008602e47211 */ /* 0x000fe200078e08ff */
[----:B------:R-:W5:Y:S01]  /*4ef0*/  LDSM.16.M88.4 R8, [R134+0x2000] ;  /* 0x002000008608783b */ /* 0x000f620000000200 */
[----:B------:R-:W-:Y:S02]  /*4f00*/  LOP3.LUT P0, RZ, R24, 0x4, RZ, 0xc0, !PT ;  /* 0x0000000418ff7812 */ /* 0x000fe4000780c0ff */
[C---:B------:R-:W-:Y:S01]  /*4f10*/  IADD3 R3, R134.reuse, 0x2000, RZ ;  /* 0x0000200086037810 */ /* 0x040fe20007ffe0ff */
[----:B------:R-:W-:Y:S01]  /*4f20*/  LDSM.16.M88.4 R16, [R5] ;  /* 0x000000000510783b */ /* 0x000fe20000000200 */
[----:B------:R-:W-:-:S02]  /*4f30*/  IADD3 R229, R134, 0x2040, RZ ;  /* 0x0000204086e57810 */ /* 0x000fc40007ffe0ff */
[----:B------:R-:W-:Y:S01]  /*4f40*/  LEA R232, R0, R230, 0x1 ;  /* 0x000000e600e87211 */ /* 0x000fe200078e08ff */
[----:B------:R-:W-:Y:S01]  /*4f50*/  LDSM.16.M88.4 R32, [R228+0x2000] ;  /* 0x00200000e420783b */ /* 0x000fe20000000200 */
[----:B------:R-:W-:Y:S02]  /*4f60*/  PLOP3.LUT P1, PT, PT, PT, UP0, 0x80, 0x0 ;  /* 0x000000000000781c */ /* 0x000fe40003f2f008 */
[----:B------:R-:W-:Y:S01]  /*4f70*/  LEA R233, R231, R232, 0x1 ;  /* 0x000000e8e7e97211 */ /* 0x000fe200078e08ff */
[----:B------:R-:W1:Y:S02]  /*4f80*/  LDSM.16.M88.4 R40, [R134+0x2800] ;  /* 0x002800008628783b */ /* 0x000e640000000200 */
[C---:B-1----:R-:W-:Y:S02]  /*4f90*/  IADD3 R6, R92.reuse, 0x8, RZ ;  /* 0x000000085c067810 */ /* 0x042fe40007ffe0ff */
[----:B------:R-:W-:Y:S01]  /*4fa0*/  @P0 IADD3 R229, R3, -0x40, RZ ;  /* 0xffffffc003e50810 */ /* 0x000fe20007ffe0ff */
[----:B------:R-:W-:Y:S01]  /*4fb0*/  LDSM.16.M88.4 R12, [R232] ;  /* 0x00000000e80c783b */ /* 0x000fe20000000200 */
[----:B------:R-:W-:-:S02]  /*4fc0*/  IMNMX R7, R92, UR13, PT ;  /* 0x0000000d5c077c17 */ /* 0x000fc4000b800200 */
[----:B------:R-:W-:Y:S01]  /*4fd0*/  LEA R227, R2, R229, 0x1 ;  /* 0x000000e502e37211 */ /* 0x000fe200078e08ff */
[----:B------:R-:W-:Y:S01]  /*4fe0*/  LDSM.16.M88.4 R44, [R229] ;  /* 0x00000000e52c783b */ /* 0x000fe20000000200 */
[----:B------:R-:W-:Y:S02]  /*4ff0*/  IMNMX R6, R6, UR13, PT ;  /* 0x0000000d06067c17 */ /* 0x000fe4000b800200 */
[C---:B------:R-:W-:Y:S01]  /*5000*/  IADD3 R242, R229.reuse, 0x3800, RZ ;  /* 0x00003800e5f27810 */ /* 0x040fe20007ffe0ff */
[----:B------:R-:W1:Y:S01]  /*5010*/  LDSM.16.M88.4 R56, [R228+0x2800] ;  /* 0x00280000e438783b */ /* 0x000e620000000200 */
[C---:B------:R-:W-:Y:S02]  /*5020*/  IADD3 R241, R229.reuse, 0x4000, RZ ;  /* 0x00004000e5f17810 */ /* 0x040fe40007ffe0ff */
[C---:B------:R-:W-:Y:S01]  /*5030*/  IADD3 R240, R229.reuse, 0x4800, RZ ;  /* 0x00004800e5f07810 */ /* 0x040fe20007ffe0ff */
[----:B------:R-:W-:Y:S01]  /*5040*/  LDSM.16.M88.4 R68, [R227] ;  /* 0x00000000e344783b */ /* 0x000fe20000000200 */
[----:B------:R-:W-:-:S02]  /*5050*/  IADD3 R239, R229, 0x5000, RZ ;  /* 0x00005000e5ef7810 */ /* 0x000fc40007ffe0ff */
[C---:B------:R-:W-:Y:S01]  /*5060*/  IADD3 R238, R229.reuse, 0x5800, RZ ;  /* 0x00005800e5ee7810 */ /* 0x040fe20007ffe0ff */
[----:B------:R-:W-:Y:S01]  /*5070*/  LDSM.16.M88.4 R64, [R229+0x800] ;  /* 0x00080000e540783b */ /* 0x000fe20000000200 */
[C---:B------:R-:W-:Y:S02]  /*5080*/  IADD3 R237, R229.reuse, 0x6000, RZ ;  /* 0x00006000e5ed7810 */ /* 0x040fe40007ffe0ff */
[C---:B------:R-:W-:Y:S01]  /*5090*/  IADD3 R236, R229.reuse, 0x6800, RZ ;  /* 0x00006800e5ec7810 */ /* 0x040fe20007ffe0ff */
[----:B------:R-:W-:Y:S01]  /*50a0*/  LDSM.16.M88.4 R52, [R228+0x3000] ;  /* 0x00300000e434783b */ /* 0x000fe20000000200 */
[C---:B------:R-:W-:Y:S02]  /*50b0*/  IADD3 R235, R229.reuse, 0x7000, RZ ;  /* 0x00007000e5eb7810 */ /* 0x040fe40007ffe0ff */
[----:B------:R-:W-:Y:S01]  /*50c0*/  IADD3 R234, R229, 0x7800, RZ ;  /* 0x00007800e5ea7810 */ /* 0x000fe20007ffe0ff */
[C---:B-----5:R-:W-:Y:S01]  /*50d0*/  HMMA.16816.F32 R24, R20.reuse, R8, RZ ;  /* 0x000000081418723c */ /* 0x060fe200000018ff */
[----:B------:R-:W-:Y:S04]  /*50e0*/  LDSM.16.M88.4 R80, [R227+0x800] ;  /* 0x00080000e350783b */ /* 0x000fe80000000200 */
[----:B------:R-:W-:Y:S03]  /*50f0*/  LDSM.16.M88.4 R76, [R134+0x3800] ;  /* 0x00380000864c783b */ /* 0x000fe60000000200 */
[C---:B------:R-:W-:Y:S01]  /*5100*/  HMMA.16816.F32 R28, R20.reuse, R10, RZ ;  /* 0x0000000a141c723c */ /* 0x040fe200000018ff */
[----:B------:R-:W5:Y:S04]  /*5110*/  LDSM.16.M88.4 R8, [R233] ;  /* 0x00000000e908783b */ /* 0x000f680000000200 */
[----:B------:R-:W-:Y:S03]  /*5120*/  LDSM.16.M88.4 R84, [R229+0x1000] ;  /* 0x00100000e554783b */ /* 0x000fe60000000200 */
[----:B------:R-:W-:Y:S01]  /*5130*/  HMMA.16816.F32 R36, R20, R40, RZ ;  /* 0x000000281424723c */ /* 0x000fe200000018ff */
[----:B------:R-:W-:Y:S04]  /*5140*/  LDSM.16.M88.4 R88, [R229+0x6000] ;  /* 0x00600000e558783b */ /* 0x000fe80000000200 */
[----:B------:R-:W0:Y:S03]  /*5150*/  LDGDEPBAR ;  /* 0x00000000000079af */ /* 0x000e260000000000 */
[C---:B------:R-:W-:Y:S01]  /*5160*/  HMMA.16816.F32 R24, R16.reuse, R32, R24 ;  /* 0x000000201018723c */ /* 0x040fe20000001818 */
[----:B------:R-:W-:Y:S07]  /*5170*/  STL [R1], R5 ;  /* 0x0000000501007387 */ /* 0x000fee0000100800 */
[C---:B------:R-:W-:Y:S01]  /*5180*/  HMMA.16816.F32 R28, R16.reuse, R34, R28 ;  /* 0x00000022101c723c */ /* 0x040fe2000000181c */
[----:B------:R-:W2:Y:S07]  /*5190*/  LDSM.16.M88.4 R32, [R134+0x3000] ;  /* 0x003000008620783b */ /* 0x000eae0000000200 */
[----:B-1----:R-:W-:Y:S08]  /*51a0*/  HMMA.16816.F32 R48, R16, R56, R36 ;  /* 0x000000381030723c */ /* 0x002ff00000001824 */
[C---:B------:R-:W-:Y:S08]  /*51b0*/  HMMA.16816.F32 R24, R12.reuse, R44, R24 ;  /* 0x0000002c0c18723c */ /* 0x040ff00000001818 */
[----:B------:R-:W-:Y:S08]  /*51c0*/  HMMA.16816.F32 R44, R12, R46, R28 ;  /* 0x0000002e0c2c723c */ /* 0x000ff0000000181c */
[----:B------:R-:W-:Y:S08]  /*51d0*/  HMMA.16816.F32 R28, R20, R42, RZ ;  /* 0x0000002a141c723c */ /* 0x000ff000000018ff */
[----:B-----5:R-:W-:Y:S08]  /*51e0*/  HMMA.16816.F32 R40, R8, R68, R24 ;  /* 0x000000440828723c */ /* 0x020ff00000001818 */
[C---:B--2---:R-:W-:Y:S08]  /*51f0*/  HMMA.16816.F32 R36, R20.reuse, R32, RZ ;  /* 0x000000201424723c */ /* 0x044ff000000018ff */
[----:B------:R-:W-:Y:S08]  /*5200*/  HMMA.16816.F32 R32, R20, R34, RZ ;  /* 0x000000221420723c */ /* 0x000ff000000018ff */
[----:B------:R-:W-:Y:S01]  /*5210*/  HMMA.16816.F32 R28, R16, R58, R28 ;  /* 0x0000003a101c723c */ /* 0x000fe2000000181c */
[----:B------:R-:W-:Y:S01]  /*5220*/  LDSM.16.M88.4 R56, [R134+0x4000] ;  /* 0x004000008638783b */ /* 0x000fe20000000200 */
[----:B------:R-:W-:-:S02]  /*5230*/  FMUL.FTZ R2, R41, c[0x0][0x2ec] ;  /* 0x0000bb0029027a20 */ /* 0x000fc40000410000 */
[----:B------:R-:W-:Y:S02]  /*5240*/  FMUL.FTZ R40, R40, c[0x0][0x2ec] ;  /* 0x0000bb0028287a20 */ /* 0x000fe40000410000 */
[----:B------:R1:W2:Y:S01]  /*5250*/  MUFU.TANH R205, R2 ;  /* 0x0000000200cd7308 */ /* 0x0002a20000002400 */
[----:B------:R-:W-:Y:S01]  /*5260*/  FMUL.FTZ R42, R42, c[0x0][0x2ec] ;  /* 0x0000bb002a2a7a20 */ /* 0x000fe20000410000 */
[----:B------:R-:W-:Y:S06]  /*5270*/  HMMA.16816.F32 R24, R12, R64, R48 ;  /* 0x000000400c18723c */ /* 0x000fec0000001830 */
[----:B------:R-:W3:Y:S02]  /*5280*/  MUFU.TANH R206, R40 ;  /* 0x0000002800ce7308 */ /* 0x000ee40000002400 */
[----:B------:R-:W-:Y:S01]  /*5290*/  HMMA.16816.F32 R48, R8, R70, R44 ;  /* 0x000000460830723c */ /* 0x000fe2000000182c */
[----:B------:R-:W-:Y:S01]  /*52a0*/  LDSM.16.M88.4 R68, [R227+0x1000] ;  /* 0x00100000e344783b */ /* 0x000fe20000000200 */
[----:B-1----:R-:W-:-:S04]  /*52b0*/  FMUL.FTZ R2, R43, c[0x0][0x2ec] ;  /* 0x0000bb002b027a20 */ /* 0x002fc80000410000 */
[----:B------:R-:W1:Y:S02]  /*52c0*/  MUFU.TANH R204, R42 ;  /* 0x0000002a00cc7308 */ /* 0x000e640000002400 */
[C---:B------:R-:W-:Y:S06]  /*52d0*/  HMMA.16816.F32 R44, R16.reuse, R52, R36 ;  /* 0x00000034102c723c */ /* 0x040fec0000001824 */
[----:B------:R5:W4:Y:S02]  /*52e0*/  MUFU.TANH R203, R2 ;  /* 0x0000000200cb7308 */ /* 0x000b240000002400 */
[----:B------:R-:W-:Y:S01]  /*52f0*/  HMMA.16816.F32 R72, R16, R54, R32 ;  /* 0x000000361048723c */ /* 0x000fe20000001820 */
[----:B------:R-:W1:Y:S07]  /*5300*/  LDSM.16.M88.4 R52, [R228+0x3800] ;  /* 0x00380000e434783b */ /* 0x000e6e0000000200 */
[----:B------:R-:W-:Y:S01]  /*5310*/  HMMA.16816.F32 R36, R12, R66, R28 ;  /* 0x000000420c24723c */ /* 0x000fe2000000181c */
[----:B------:R-:W-:-:S02]  /*5320*/  FMUL.FTZ R50, R50, c[0x0][0x2ec] ;  /* 0x0000bb0032327a20 */ /* 0x000fc40000410000 */
[----:B------:R-:W-:Y:S02]  /*5330*/  FMUL.FTZ R51, R51, c[0x0][0x2ec] ;  /* 0x0000bb0033337a20 */ /* 0x000fe40000410000 */
[----:B------:R-:W1:Y:S01]  /*5340*/  MUFU.TANH R200, R50 ;  /* 0x0000003200c87308 */ /* 0x000e620000002400 */
[----:B-----5:R-:W-:Y:S02]  /*5350*/  FMUL.FTZ R2, R48, c[0x0][0x2ec] ;  /* 0x0000bb0030027a20 */ /* 0x020fe40000410000 */
[----:B------:R-:W-:Y:S05]  /*5360*/  HMMA.16816.F32 R24, R8, R80, R24 ;  /* 0x000000500818723c */ /* 0x000fea0000001818 */
[----:B------:R5:W1:Y:S03]  /*5370*/  MUFU.TANH R202, R2 ;  /* 0x0000000200ca7308 */ /* 0x000a660000002400 */
[C---:B------:R-:W-:Y:S05]  /*5380*/  HMMA.16816.F32 R28, R20.reuse, R78, RZ ;  /* 0x0000004e141c723c */ /* 0x040fea00000018ff */
[----:B------:R1:W1:Y:S03]  /*5390*/  MUFU.TANH R199, R51 ;  /* 0x0000003300c77308 */ /* 0x0002660000002400 */
[----:B------:R-:W-:Y:S01]  /*53a0*/  HMMA.16816.F32 R32, R20, R76, RZ ;  /* 0x0000004c1420723c */ /* 0x000fe200000018ff */
[----:B------:R-:W2:Y:S01]  /*53b0*/  LDSM.16.M88.4 R76, [R229+0x1800] ;  /* 0x00180000e54c783b */ /* 0x000ea20000000200 */
[----:B-----5:R-:W-:-:S06]  /*53c0*/  FMUL.FTZ R2, R49, c[0x0][0x2ec] ;  /* 0x0000bb0031027a20 */ /* 0x020fcc0000410000 */
[----:B------:R-:W-:Y:S01]  /*53d0*/  FMUL.FTZ R24, R24, c[0x0][0x2ec] ;  /* 0x0000bb0018187a20 */ /* 0x000fe20000410000 */
[----:B------:R-:W-:Y:S01]  /*53e0*/  HMMA.16816.F32 R40, R12, R84, R44 ;  /* 0x000000540c28723c */ /* 0x000fe2000000182c */
[----:B------:R-:W-:Y:S01]  /*53f0*/  FMUL.FTZ R25, R25, c[0x0][0x2ec] ;  /* 0x0000bb0019197a20 */ /* 0x000fe20000410000 */
[----:B------:R-:W2:Y:S01]  /*5400*/  MUFU.TANH R201, R2 ;  /* 0x0000000200c97308 */ /* 0x000ea20000002400 */
[----:B------:R-:W-:Y:S02]  /*5410*/  FMUL.FTZ R26, R26, c[0x0][0x2ec] ;  /* 0x0000bb001a1a7a20 */ /* 0x000fe40000410000 */
[----:B------:R-:W-:-:S03]  /*5420*/  FMUL.FTZ R27, R27, c[0x0][0x2ec] ;  /* 0x0000bb001b1b7a20 */ /* 0x000fc60000410000 */
[----:B-1----:R-:W-:Y:S01]  /*5430*/  HMMA.16816.F32 R48, R8, R82, R36 ;  /* 0x000000520830723c */ /* 0x002fe20000001824 */
[----:B------:R-:W1:Y:S01]  /*5440*/  LDSM.16.M88.4 R36, [R228+0x4000] ;  /* 0x00400000e424783b */ /* 0x000e620000000200 */
[----:B------:R-:W1:Y:S06]  /*5450*/  MUFU.TANH R194, R24 ;  /* 0x0000001800c27308 */ /* 0x000e6c0000002400 */
[----:B------:R-:W-:Y:S02]  /*5460*/  HMMA.16816.F32 R64, R16, R54, R28 ;  /* 0x000000361040723c */ /* 0x000fe4000000181c */
[----:B------:R-:W1:Y:S06]  /*5470*/  MUFU.TANH R193, R25 ;  /* 0x0000001900c17308 */ /* 0x000e6c0000002400 */
[----:B------:R-:W-:Y:S02]  /*5480*/  HMMA.16816.F32 R28, R20, R56, RZ ;  /* 0x00000038141c723c */ /* 0x000fe400000018ff */
[----:B------:R-:W1:Y:S06]  /*5490*/  MUFU.TANH R192, R26 ;  /* 0x0000001a00c07308 */ /* 0x000e6c0000002400 */
[----:B------:R-:W-:Y:S01]  /*54a0*/  HMMA.16816.F32 R44, R16, R52, R32 ;  /* 0x00000034102c723c */ /* 0x000fe20000001820 */
[----:B------:R-:W-:Y:S01]  /*54b0*/  FMUL.FTZ R48, R48, c[0x0][0x2ec] ;  /* 0x0000bb0030307a20 */ /* 0x000fe20000410000 */
[----:B------:R5:W1:Y:S01]  /*54c0*/  MUFU.TANH R191, R27 ;  /* 0x0000001b00bf7308 */ /* 0x000a620000002400 */
[----:B------:R-:W-:-:S02]  /*54d0*/  FMUL.FTZ R49, R49, c[0x0][0x2ec] ;  /* 0x0000bb0031317a20 */ /* 0x000fc40000410000 */
[----:B------:R-:W-:Y:S02]  /*54e0*/  FMUL.FTZ R50, R50, c[0x0][0x2ec] ;  /* 0x0000bb0032327a20 */ /* 0x000fe40000410000 */
[----:B------:R-:W-:Y:S01]  /*54f0*/  FMUL.FTZ R51, R51, c[0x0][0x2ec] ;  /* 0x0000bb0033337a20 */ /* 0x000fe20000410000 */
[----:B------:R-:W-:Y:S01]  /*5500*/  HMMA.16816.F32 R32, R12, R86, R72 ;  /* 0x000000560c20723c */ /* 0x000fe20000001848 */
[----:B------:R-:W-:Y:S01]  /*5510*/  LDSM.16.M88.4 R72, [R227+0x1800] ;  /* 0x00180000e348783b */ /* 0x000fe20000000200 */
[----:B------:R-:W1:Y:S03]  /*5520*/  MUFU.TANH R190, R48 ;  /* 0x0000003000be7308 */ /* 0x000e660000002400 */
[----:B------:R-:W-:Y:S03]  /*5530*/  LDSM.16.M88.4 R84, [R229+0x2000] ;  /* 0x00200000e554783b */ /* 0x000fe60000000200 */
[----:B------:R-:W-:Y:S02]  /*5540*/  HMMA.16816.F32 R40, R8, R68, R40 ;  /* 0x000000440828723c */ /* 0x000fe40000001828 */
[----:B------:R-:W1:Y:S06]  /*5550*/  MUFU.TANH R189, R49 ;  /* 0x0000003100bd7308 */ /* 0x000e6c0000002400 */
[----:B-----5:R-:W-:Y:S01]  /*5560*/  HMMA.16816.F32 R24, R20, R58, RZ ;  /* 0x0000003a1418723c */ /* 0x020fe200000018ff */
[----:B------:R-:W5:Y:S01]  /*5570*/  LDSM.16.M88.4 R56, [R134+0x4800] ;  /* 0x004800008638783b */ /* 0x000f620000000200 */
[----:B------:R-:W1:Y:S06]  /*5580*/  MUFU.TANH R188, R50 ;  /* 0x0000003200bc7308 */ /* 0x000e6c0000002400 */
[----:B--2---:R-:W-:Y:S02]  /*5590*/  HMMA.16816.F32 R44, R12, R76, R44 ;  /* 0x0000004c0c2c723c */ /* 0x004fe4000000182c */
[----:B------:R2:W2:Y:S06]  /*55a0*/  MUFU.TANH R187, R51 ;  /* 0x0000003300bb7308 */ /* 0x0004ac0000002400 */
[----:B------:R-:W-:Y:S01]  /*55b0*/  HMMA.16816.F32 R52, R8, R70, R32 ;  /* 0x000000460834723c */ /* 0x000fe20000001820 */
[----:B------:R-:W-:Y:S01]  /*55c0*/  FMUL.FTZ R2, R41, c[0x0][0x2ec] ;  /* 0x0000bb0029027a20 */ /* 0x000fe20000410000 */
[----:B------:R-:W-:Y:S01]  /*55d0*/  LDSM.16.M88.4 R68, [R229+0x2800] ;  /* 0x00280000e544783b */ /* 0x000fe20000000200 */
[----:B------:R-:W-:-:S02]  /*55e0*/  FMUL.FTZ R40, R40, c[0x0][0x2ec] ;  /* 0x0000bb0028287a20 */ /* 0x000fc40000410000 */
[----:B------:R-:W-:Y:S01]  /*55f0*/  FMUL.FTZ R42, R42, c[0x0][0x2ec] ;  /* 0x0000bb002a2a7a20 */ /* 0x000fe20000410000 */
[----:B------:R3:W3:Y:S02]  /*5600*/  MUFU.TANH R178, R2 ;  /* 0x0000000200b27308 */ /* 0x0006e40000002400 */
[C---:B-1----:R-:W-:Y:S06]  /*5610*/  HMMA.16816.F32 R80, R16.reuse, R38, R24 ;  /* 0x000000261050723c */ /* 0x042fec0000001818 */
[----:B------:R-:W1:Y:S02]  /*5620*/  MUFU.TANH R180, R40 ;  /* 0x0000002800b47308 */ /* 0x000e640000002400 */
[----:B--2---:R-:W-:Y:S01]  /*5630*/  HMMA.16816.F32 R48, R16, R36, R28 ;  /* 0x000000241030723c */ /* 0x004fe2000000181c */
[----:B------:R-:W2:Y:S05]  /*5640*/  LDSM.16.M88.4 R36, [R228+0x4800] ;  /* 0x00480000e424783b */ /* 0x000eaa0000000200 */
[----:B------:R-:W1:Y:S01]  /*5650*/  MUFU.TANH R177, R42 ;  /* 0x0000002a00b17308 */ /* 0x000e620000002400 */
[----:B---3--:R-:W-:Y:S01]  /*5660*/  FMUL.FTZ R2, R43, c[0x0][0x2ec] ;  /* 0x0000bb002b027a20 */ /* 0x008fe20000410000 */
[----:B------:R-:W-:Y:S01]  /*5670*/  HMMA.16816.F32 R24, R12, R78, R64 ;  /* 0x0000004e0c18723c */ /* 0x000fe20000001840 */
[----:B------:R-:W-:Y:S01]  /*5680*/  LDSM.16.M88.4 R76, [R227+0x2000] ;  /* 0x00200000e34c783b */ /* 0x000fe20000000200 */
[----:B------:R-:W-:-:S02]  /*5690*/  FMUL.FTZ R54, R54, c[0x0][0x2ec] ;  /* 0x0000bb0036367a20 */ /* 0x000fc40000410000 */
[----:B------:R-:W-:Y:S02]  /*56a0*/  FMUL.FTZ R55, R55, c[0x0][0x2ec] ;  /* 0x0000bb0037377a20 */ /* 0x000fe40000410000 */
[----:B------:R3:W1:Y:S02]  /*56b0*/  MUFU.TANH R175, R2 ;  /* 0x0000000200af7308 */ /* 0x0006640000002400 */
[C---:B-----5:R-:W-:Y:S06]  /*56c0*/  HMMA.16816.F32 R32, R20.reuse, R56, RZ ;  /* 0x000000381420723c */ /* 0x060fec00000018ff */
[----:B------:R-:W1:Y:S02]  /*56d0*/  MUFU.TANH R172, R54 ;  /* 0x0000003600ac7308 */ /* 0x000e640000002400 */
[----:B------:R-:W-:Y:S01]  /*56e0*/  HMMA.16816.F32 R28, R20, R58, RZ ;  /* 0x0000003a141c723c */ /* 0x000fe200000018ff */
[----:B------:R-:W5:Y:S01]  /*56f0*/  LDSM.16.M88.4 R56, [R134+0x5000] ;  /* 0x005000008638783b */ /* 0x000f620000000200 */
[----:B---3--:R-:W-:-:S04]  /*5700*/  FMUL.FTZ R2, R52, c[0x0][0x2ec] ;  /* 0x0000bb0034027a20 */ /* 0x008fc80000410000 */
[----:B------:R-:W3:Y:S02]  /*5710*/  MUFU.TANH R168, R55 ;  /* 0x0000003700a87308 */ /* 0x000ee40000002400 */
[----:B------:R-:W-:Y:S06]  /*5720*/  HMMA.16816.F32 R40, R8, R72, R44 ;  /* 0x000000480828723c */ /* 0x000fec000000182c */
[----:B------:R1:W1:Y:S02]  /*5730*/  MUFU.TANH R174, R2 ;  /* 0x0000000200ae7308 */ /* 0x0002640000002400 */
[----:B------:R-:W-:Y:S08]  /*5740*/  HMMA.16816.F32 R44, R12, R84, R48 ;  /* 0x000000540c2c723c */ /* 0x000ff00000001830 */
[----:B--2---:R-:W-:Y:S01]  /*5750*/  HMMA.16816.F32 R48, R16, R36, R32 ;  /* 0x000000241030723c */ /* 0x004fe20000001820 */
[----:B-1----:R-:W-:-:S07]  /*5760*/  FMUL.FTZ R2, R53, c[0x0][0x2ec] ;  /* 0x0000bb0035027a20 */ /* 0x002fce0000410000 */
[----:B------:R-:W-:Y:S01]  /*5770*/  HMMA.16816.F32 R64, R16, R38, R28 ;  /* 0x000000261040723c */ /* 0x000fe2000000181c */
[----:B------:R-:W1:Y:S01]  /*5780*/  LDSM.16.M88.4 R36, [R228+0x5000] ;  /* 0x00500000e424783b */ /* 0x000e620000000200 */
[----:B------:R-:W-:Y:S01]  /*5790*/  FMUL.FTZ R40, R40, c[0x0][0x2ec] ;  /* 0x0000bb0028287a20 */ /* 0x000fe20000410000 */
[----:B------:R-:W2:Y:S01]  /*57a0*/  MUFU.TANH R173, R2 ;  /* 0x0000000200ad7308 */ /* 0x000ea20000002400 */
[----:B------:R-:W-:Y:S02]  /*57b0*/  FMUL.FTZ R41, R41, c[0x0][0x2ec] ;  /* 0x0000bb0029297a20 */ /* 0x000fe40000410000 */
[----:B------:R-:W-:Y:S02]  /*57c0*/  FMUL.FTZ R42, R42, c[0x0][0x2ec] ;  /* 0x0000bb002a2a7a20 */ /* 0x000fe40000410000 */
[----:B------:R-:W-:Y:S01]  /*57d0*/  HMMA.16816.F32 R52, R8, R74, R24 ;  /* 0x0000004a0834723c */ /* 0x000fe20000001818 */
[----:B------:R-:W-:Y:S01]  /*57e0*/  FMUL.FTZ R43, R43, c[0x0][0x2ec] ;  /* 0x0000bb002b2b7a20 */ /* 0x000fe20000410000 */
[----:B------:R-:W-:Y:S01]  /*57f0*/  LDSM.16.M88.4 R72, [R227+0x2800] ;  /* 0x00280000e348783b */ /* 0x000fe20000000200 */
[----:B------:R-:W1:Y:S05]  /*5800*/  MUFU.TANH R167, R40 ;  /* 0x0000002800a77308 */ /* 0x000e6a0000002400 */
[----:B------:R-:W-:Y:S01]  /*5810*/  HMMA.16816.F32 R24, R12, R86, R80 ;  /* 0x000000560c18723c */ /* 0x000fe20000001850 */
[----:B------:R-:W-:Y:S02]  /*5820*/  LDSM.16.M88.4 R80, [R229+0x3000] ;  /* 0x00300000e550783b */ /* 0x000fe40000000200 */
[----:B------:R-:W1:Y:S02]  /*5830*/  MUFU.TANH R166, R41 ;  /* 0x0000002900a67308 */ /* 0x000e640000002400 */
[----:B------:R-:W-:Y:S03]  /*5840*/  LDSM.16.M88.4 R84, [R229+0x4000] ;  /* 0x00400000e554783b */ /* 0x000fe60000000200 */
[C---:B-----5:R-:W-:Y:S03]  /*5850*/  HMMA.16816.F32 R32, R20.reuse, R56, RZ ;  /* 0x000000381420723c */ /* 0x060fe600000018ff */
[----:B------:R-:W1:Y:S05]  /*5860*/  MUFU.TANH R164, R42 ;  /* 0x0000002a00a47308 */ /* 0x000e6a0000002400 */
[----:B------:R-:W-:Y:S01]  /*5870*/  HMMA.16816.F32 R28, R20, R58, RZ ;  /* 0x0000003a141c723c */ /* 0x000fe200000018ff */
[----:B------:R-:W5:Y:S01]  /*5880*/  LDSM.16.M88.4 R56, [R134+0x5800] ;  /* 0x005800008638783b */ /* 0x000f620000000200 */
[----:B------:R-:W-:Y:S01]  /*5890*/  FMUL.FTZ R52, R52, c[0x0][0x2ec] ;  /* 0x0000bb0034347a20 */ /* 0x000fe20000410000 */
[----:B------:R1:W1:Y:S01]  /*58a0*/  MUFU.TANH R163, R43 ;  /* 0x0000002b00a37308 */ /* 0x0002620000002400 */
[----:B------:R-:W-:-:S02]  /*58b0*/  FMUL.FTZ R53, R53, c[0x0][0x2ec] ;  /* 0x0000bb0035357a20 */ /* 0x000fc40000410000 */
[----:B------:R-:W-:Y:S02]  /*58c0*/  FMUL.FTZ R54, R54, c[0x0][0x2ec] ;  /* 0x0000bb0036367a20 */ /* 0x000fe40000410000 */
[----:B------:R-:W-:-:S03]  /*58d0*/  FMUL.FTZ R55, R55, c[0x0][0x2ec] ;  /* 0x0000bb0037377a20 */ /* 0x000fc60000410000 */
[----:B------:R-:W2:Y:S01]  /*58e0*/  MUFU.TANH R162, R52 ;  /* 0x0000003400a27308 */ /* 0x000ea20000002400 */
[----:B-1----:R-:W-:Y:S07]  /*58f0*/  HMMA.16816.F32 R40, R8, R76, R44 ;  /* 0x0000004c0828723c */ /* 0x002fee000000182c */
[----:B------:R-:W1:Y:S01]  /*5900*/  MUFU.TANH R160, R53 ;  /* 0x0000003500a07308 */ /* 0x000e620000002400 */
[----:B------:R-:W-:Y:S07]  /*5910*/  HMMA.16816.F32 R44, R12, R68, R48 ;  /* 0x000000440c2c723c */ /* 0x000fee0000001830 */
[----:B------:R-:W1:Y:S01]  /*5920*/  MUFU.TANH R158, R54 ;  /* 0x00000036009e7308 */ /* 0x000e620000002400 */
[----:B------:R-:W-:Y:S07]  /*5930*/  HMMA.16816.F32 R48, R16, R36, R32 ;  /* 0x000000241030723c */ /* 0x000fee0000001820 */
[----:B------:R1:W1:Y:S01]  /*5940*/  MUFU.TANH R157, R55 ;  /* 0x00000037009d7308 */ /* 0x0002620000002400 */
[----:B-----5:R-:W-:Y:S01]  /*5950*/  HMMA.16816.F32 R32, R20, R56, RZ ;  /* 0x000000381420723c */ /* 0x020fe200000018ff */
[----:B------:R-:W-:-:S02]  /*5960*/  FMUL.FTZ R2, R41, c[0x0][0x2ec] ;  /* 0x0000bb0029027a20 */ /* 0x000fc40000410000 */
[----:B------:R-:W-:-:S04]  /*5970*/  FMUL.FTZ R40, R40, c[0x0][0x2ec] ;  /* 0x0000bb0028287a20 */ /* 0x000fc80000410000 */
[----:B------:R5:W2:Y:S01]  /*5980*/  MUFU.TANH R156, R2 ;  /* 0x00000002009c7308 */ /* 0x000aa20000002400 */
[----:B------:R-:W-:Y:S01]  /*5990*/  FMUL.FTZ R42, R42, c[0x0][0x2ec] ;  /* 0x0000bb002a2a7a20 */ /* 0x000fe20000410000 */
[----:B-1----:R-:W-:Y:S06]  /*59a0*/  HMMA.16816.F32 R52, R8, R78, R24 ;  /* 0x0000004e0834723c */ /* 0x002fec0000001818 */
[----:B------:R-:W1:Y:S02]  /*59b0*/  MUFU.TANH R100, R40 ;  /* 0x0000002800647308 */ /* 0x000e640000002400 */
[----:B------:R-:W-:Y:S01]  /*59c0*/  HMMA.16816.F32 R76, R16, R38, R28 ;  /* 0x00000026104c723c */ /* 0x000fe2000000181c */
[----:B------:R-:W1:Y:S01]  /*59d0*/  LDSM.16.M88.4 R36, [R228+0x5800] ;  /* 0x00580000e424783b */ /* 0x000e620000000200 */
[----:B-----5:R-:W-:-:S04]  /*59e0*/  FMUL.FTZ R2, R43, c[0x0][0x2ec] ;  /* 0x0000bb002b027a20 */ /* 0x020fc80000410000 */
[----:B------:R5:W1:Y:S02]  /*59f0*/  MUFU.TANH R102, R42 ;  /* 0x0000002a00667308 */ /* 0x000a640000002400 */
[----:B------:R-:W-:Y:S01]  /*5a00*/  HMMA.16816.F32 R24, R12, R70, R64 ;  /* 0x000000460c18723c */ /* 0x000fe20000001840 */
[----:B------:R-:W-:Y:S05]  /*5a10*/  LDSM.16.M88.4 R68, [R227+0x3000] ;  /* 0x00300000e344783b */ /* 0x000fea0000000200 */
[----:B------:R2:W1:Y:S02]  /*5a20*/  MUFU.TANH R93, R2 ;  /* 0x00000002005d7308 */ /* 0x0004640000002400 */
[----:B------:R-:W-:Y:S01]  /*5a30*/  HMMA.16816.F32 R28, R20, R58, RZ ;  /* 0x0000003a141c723c */ /* 0x000fe200000018ff */
[----:B------:R-:W3:Y:S01]  /*5a40*/  LDSM.16.M88.4 R56, [R134+0x6000] ;  /* 0x006000008638783b */ /* 0x000ee20000000200 */
[----:B------:R-:W-:-:S02]  /*5a50*/  FMUL.FTZ R54, R54, c[0x0][0x2ec] ;  /* 0x0000bb0036367a20 */ /* 0x000fc40000410000 */
[----:B------:R-:W-:Y:S02]  /*5a60*/  FMUL.FTZ R55, R55, c[0x0][0x2ec] ;  /* 0x0000bb0037377a20 */ /* 0x000fe40000410000 */
[----:B------:R-:W1:Y:S02]  /*5a70*/  MUFU.TANH R94, R54 ;  /* 0x00000036005e7308 */ /* 0x000e640000002400 */
[----:B-----5:R-:W-:Y:S01]  /*5a80*/  HMMA.16816.F32 R40, R8, R72, R44 ;  /* 0x000000480828723c */ /* 0x020fe2000000182c */
[----:B--2---:R-:W-:-:S05]  /*5a90*/  FMUL.FTZ R2, R52, c[0x0][0x2ec] ;  /* 0x0000bb0034027a20 */ /* 0x004fca0000410000 */
[----:B------:R-:W2:Y:S02]  /*5aa0*/  MUFU.TANH R95, R55 ;  /* 0x00000037005f7308 */ /* 0x000ea40000002400 */
[----:B------:R-:W-:Y:S06]  /*5ab0*/  HMMA.16816.F32 R44, R12, R80, R48 ;  /* 0x000000500c2c723c */ /* 0x000fec0000001830 */
[----:B------:R5:W2:Y:S02]  /*5ac0*/  MUFU.TANH R101, R2 ;  /* 0x0000000200657308 */ /* 0x000aa40000002400 */
[C---:B-1----:R-:W-:Y:S08]  /*5ad0*/  HMMA.16816.F32 R48, R16.reuse, R36, R32 ;  /* 0x000000241030723c */ /* 0x042ff00000001820 */
[----:B------:R-:W-:Y:S01]  /*5ae0*/  FMUL.FTZ R40, R40, c[0x0][0x2ec] ;  /* 0x0000bb0028287a20 */ /* 0x000fe20000410000 */
[----:B------:R-:W-:Y:S01]  /*5af0*/  HMMA.16816.F32 R64, R16, R38, R28 ;  /* 0x000000261040723c */ /* 0x000fe2000000181c */
[----:B------:R-:W-:Y:S01]  /*5b00*/  LDSM.16.M88.4 R36, [R228+0x6000] ;  /* 0x00600000e424783b */ /* 0x000fe20000000200 */
[----:B------:R-:W-:Y:S01]  /*5b10*/  FMUL.FTZ R41, R41, c[0x0][0x2ec] ;  /* 0x0000bb0029297a20 */ /* 0x000fe20000410000 */
[----:B------:R-:W1:Y:S01]  /*5b20*/  MUFU.TANH R108, R40 ;  /* 0x00000028006c7308 */ /* 0x000e620000002400 */
[----:B------:R-:W-:-:S02]  /*5b30*/  FMUL.FTZ R42, R42, c[0x0][0x2ec] ;  /* 0x0000bb002a2a7a20 */ /* 0x000fc40000410000 */
[----:B-----5:R-:W-:Y:S02]  /*5b40*/  FMUL.FTZ R2, R53, c[0x0][0x2ec] ;  /* 0x0000bb0035027a20 */ /* 0x020fe40000410000 */
[----:B------:R-:W-:Y:S01]  /*5b50*/  HMMA.16816.F32 R52, R8, R74, R24 ;  /* 0x0000004a0834723c */ /* 0x000fe20000001818 */
[----:B------:R-:W5:Y:S01]  /*5b60*/  LDSM.16.M88.4 R72, [R229+0x3800] ;  /* 0x00380000e548783b */ /* 0x000f620000000200 */
[----:B------:R-:W-:Y:S01]  /*5b70*/  FMUL.FTZ R43, R43, c[0x0][0x2ec] ;  /* 0x0000bb002b2b7a20 */ /* 0x000fe20000410000 */
[----:B------:R-:W1:Y:S05]  /*5b80*/  MUFU.TANH R110, R41 ;  /* 0x00000029006e7308 */ /* 0x000e6a0000002400 */
[C---:B---3--:R-:W-:Y:S03]  /*5b90*/  HMMA.16816.F32 R32, R20.reuse, R56, RZ ;  /* 0x000000381420723c */ /* 0x048fe600000018ff */
[----:B------:R-:W3:Y:S05]  /*5ba0*/  MUFU.TANH R104, R42 ;  /* 0x0000002a00687308 */ /* 0x000eea0000002400 */
[----:B------:R-:W-:Y:S01]  /*5bb0*/  HMMA.16816.F32 R28, R20, R58, RZ ;  /* 0x0000003a141c723c */ /* 0x000fe200000018ff */
[----:B------:R-:W1:Y:S02]  /*5bc0*/  LDSM.16.M88.4 R56, [R134+0x6800] ;  /* 0x006800008638783b */ /* 0x000e640000000200 */
[----:B------:R2:W1:Y:S05]  /*5bd0*/  MUFU.TANH R105, R43 ;  /* 0x0000002b00697308 */ /* 0x00046a0000002400 */
[----:B------:R-:W-:Y:S01]  /*5be0*/  HMMA.16816.F32 R24, R12, R82, R76 ;  /* 0x000000520c18723c */ /* 0x000fe2000000184c */
[----:B------:R-:W-:Y:S01]  /*5bf0*/  LDSM.16.M88.4 R76, [R227+0x3800] ;  /* 0x00380000e34c783b */ /* 0x000fe20000000200 */
[----:B------:R-:W-:Y:S01]  /*5c00*/  FMUL.FTZ R52, R52, c[0x0][0x2ec] ;  /* 0x0000bb0034347a20 */ /* 0x000fe20000410000 */
[----:B------:R1:W1:Y:S01]  /*5c10*/  MUFU.TANH R103, R2 ;  /* 0x0000000200677308 */ /* 0x0002620000002400 */
[----:B------:R-:W-:-:S02]  /*5c20*/  FMUL.FTZ R53, R53, c[0x0][0x2ec] ;  /* 0x0000bb0035357a20 */ /* 0x000fc40000410000 */
[----:B------:R-:W-:Y:S02]  /*5c30*/  FMUL.FTZ R54, R54, c[0x0][0x2ec] ;  /* 0x0000bb0036367a20 */ /* 0x000fe40000410000 */
[----:B------:R-:W-:Y:S01]  /*5c40*/  FMUL.FTZ R55, R55, c[0x0][0x2ec] ;  /* 0x0000bb0037377a20 */ /* 0x000fe20000410000 */
[----:B--2---:R-:W-:Y:S02]  /*5c50*/  HMMA.16816.F32 R40, R8, R68, R44 ;  /* 0x000000440828723c */ /* 0x004fe4000000182c */
[----:B------:R-:W2:Y:S06]  /*5c60*/  MUFU.TANH R109, R52 ;  /* 0x00000034006d7308 */ /* 0x000eac0000002400 */
[----:B-----5:R-:W-:Y:S02]  /*5c70*/  HMMA.16816.F32 R44, R12, R72, R48 ;  /* 0x000000480c2c723c */ /* 0x020fe40000001830 */
[----:B------:R-:W1:Y:S06]  /*5c80*/  MUFU.TANH R111, R53 ;  /* 0x00000035006f7308 */ /* 0x000e6c0000002400 */
[C---:B------:R-:W-:Y:S02]  /*5c90*/  HMMA.16816.F32 R48, R16.reuse, R36, R32 ;  /* 0x000000241030723c */ /* 0x040fe40000001820 */
[----:B------:R-:W2:Y:S06]  /*5ca0*/  MUFU.TANH R106, R54 ;  /* 0x00000036006a7308 */ /* 0x000eac0000002400 */
[----:B------:R-:W-:Y:S01]  /*5cb0*/  HMMA.16816.F32 R80, R16, R38, R28 ;  /* 0x000000261050723c */ /* 0x000fe2000000181c */
[----:B------:R-:W5:Y:S01]  /*5cc0*/  LDSM.16.M88.4 R36, [R228+0x6800] ;  /* 0x00680000e424783b */ /* 0x000f620000000200 */
[----:B-1----:R-:W-:Y:S01]  /*5cd0*/  FMUL.FTZ R2, R41, c[0x0][0x2ec] ;  /* 0x0000bb0029027a20 */ /* 0x002fe20000410000 */
[----:B------:R1:W1:Y:S01]  /*5ce0*/  MUFU.TANH R107, R55 ;  /* 0x00000037006b7308 */ /* 0x0002620000002400 */
[----:B------:R-:W-:-:S02]  /*5cf0*/  FMUL.FTZ R40, R40, c[0x0][0x2ec] ;  /* 0x0000bb0028287a20 */ /* 0x000fc40000410000 */
[----:B------:R-:W-:Y:S02]  /*5d00*/  FMUL.FTZ R42, R42, c[0x0][0x2ec] ;  /* 0x0000bb002a2a7a20 */ /* 0x000fe40000410000 */
[C---:B------:R-:W-:Y:S03]  /*5d10*/  HMMA.16816.F32 R32, R20.reuse, R56, RZ ;  /* 0x000000381420723c */ /* 0x040fe600000018ff */
[----:B------:R2:W2:Y:S05]  /*5d20*/  MUFU.TANH R118, R2 ;  /* 0x0000000200767308 */ /* 0x0004aa0000002400 */
[----:B------:R-:W-:Y:S01]  /*5d30*/  HMMA.16816.F32 R28, R20, R58, RZ ;  /* 0x0000003a141c723c */ /* 0x000fe200000018ff */
[----:B------:R-:W3:Y:S02]  /*5d40*/  LDSM.16.M88.4 R56, [R134+0x7000] ;  /* 0x007000008638783b */ /* 0x000ee40000000200 */
[----:B------:R-:W3:Y:S05]  /*5d50*/  MUFU.TANH R116, R40 ;  /* 0x0000002800747308 */ /* 0x000eea0000002400 */
[----:B-1----:R-:W-:Y:S01]  /*5d60*/  HMMA.16816.F32 R52, R8, R70, R24 ;  /* 0x000000460834723c */ /* 0x002fe20000001818 */
[----:B------:R-:W-:Y:S02]  /*5d70*/  LDSM.16.M88.4 R68, [R227+0x4000] ;  /* 0x00400000e344783b */ /* 0x000fe40000000200 */
[----:B------:R1:W1:Y:S01]  /*5d80*/  MUFU.TANH R112, R42 ;  /* 0x0000002a00707308 */ /* 0x0002620000002400 */
[----:B--2---:R-:W-:-:S04]  /*5d90*/  FMUL.FTZ R2, R43, c[0x0][0x2ec] ;  /* 0x0000bb002b027a20 */ /* 0x004fc80000410000 */
[----:B------:R-:W-:Y:S01]  /*5da0*/  HMMA.16816.F32 R24, R12, R74, R64 ;  /* 0x0000004a0c18723c */ /* 0x000fe20000001840 */
[----:B------:R-:W-:Y:S02]  /*5db0*/  LDSM.16.M88.4 R72, [R229+0x4800] ;  /* 0x00480000e548783b */ /* 0x000fe40000000200 */
[----:B------:R2:W2:Y:S05]  /*5dc0*/  MUFU.TANH R113, R2 ;  /* 0x0000000200717308 */ /* 0x0004aa0000002400 */
[----:B-----5:R-:W-:Y:S08]  /*5dd0*/  HMMA.16816.F32 R64, R16, R38, R28 ;  /* 0x000000261040723c */ /* 0x020ff0000000181c */
[----:B------:R-:W-:Y:S01]  /*5de0*/  FMUL.FTZ R54, R54, c[0x0][0x2ec] ;  /* 0x0000bb0036367a20 */ /* 0x000fe20000410000 */
[----:B-1----:R-:W-:Y:S01]  /*5df0*/  HMMA.16816.F32 R40, R8, R76, R44 ;  /* 0x0000004c0828723c */ /* 0x002fe2000000182c */
[----:B------:R-:W-:-:S02]  /*5e00*/  FMUL.FTZ R55, R55, c[0x0][0x2ec] ;  /* 0x0000bb0037377a20 */ /* 0x000fc40000410000 */
[----:B--2---:R-:W-:Y:S01]  /*5e10*/  FMUL.FTZ R2, R52, c[0x0][0x2ec] ;  /* 0x0000bb0034027a20 */ /* 0x004fe20000410000 */
[----:B------:R-:W1:Y:S04]  /*5e20*/  MUFU.TANH R114, R54 ;  /* 0x0000003600727308 */ /* 0x000e680000002400 */
[----:B------:R-:W-:Y:S04]  /*5e30*/  HMMA.16816.F32 R44, R12, R84, R48 ;  /* 0x000000540c2c723c */ /* 0x000fe80000001830 */
[----:B------:R2:W1:Y:S04]  /*5e40*/  MUFU.TANH R117, R2 ;  /* 0x0000000200757308 */ /* 0x0004680000002400 */
[----:B------:R-:W-:Y:S01]  /*5e50*/  HMMA.16816.F32 R48, R16, R36, R32 ;  /* 0x000000241030723c */ /* 0x000fe20000001820 */
[----:B------:R-:W5:Y:S03]  /*5e60*/  LDSM.16.M88.4 R36, [R228+0x7000] ;  /* 0x00700000e424783b */ /* 0x000f660000000200 */
[----:B------:R1:W1:Y:S04]  /*5e70*/  MUFU.TANH R115, R55 ;  /* 0x0000003700737308 */ /* 0x0002680000002400 */
[----:B---3--:R-:W-:Y:S01]  /*5e80*/  HMMA.16816.F32 R32, R20, R56, RZ ;  /* 0x000000381420723c */ /* 0x008fe200000018ff */
[----:B------:R-:W-:-:S02]  /*5e90*/  FMUL.FTZ R40, R40, c[0x0][0x2ec] ;  /* 0x0000bb0028287a20 */ /* 0x000fc40000410000 */
[----:B------:R-:W-:Y:S02]  /*5ea0*/  FMUL.FTZ R41, R41, c[0x0][0x2ec] ;  /* 0x0000bb0029297a20 */ /* 0x000fe40000410000 */
[----:B--2---:R-:W-:Y:S01]  /*5eb0*/  FMUL.FTZ R2, R53, c[0x0][0x2ec] ;  /* 0x0000bb0035027a20 */ /* 0x004fe20000410000 */
[----:B------:R-:W2:Y:S01]  /*5ec0*/  MUFU.TANH R124, R40 ;  /* 0x00000028007c7308 */ /* 0x000ea20000002400 */
[----:B------:R-:W-:Y:S01]  /*5ed0*/  FMUL.FTZ R42, R42, c[0x0][0x2ec] ;  /* 0x0000bb002a2a7a20 */ /* 0x000fe20000410000 */
[----:B------:R-:W-:Y:S01]  /*5ee0*/  HMMA.16816.F32 R28, R20, R58, RZ ;  /* 0x0000003a141c723c */ /* 0x000fe200000018ff */
[----:B------:R-:W3:Y:S01]  /*5ef0*/  LDSM.16.M88.4 R56, [R134+0x7800] ;  /* 0x007800008638783b */ /* 0x000ee20000000200 */
[----:B------:R-:W-:-:S04]  /*5f00*/  FMUL.FTZ R43, R43, c[0x0][0x2ec] ;  /* 0x0000bb002b2b7a20 */ /* 0x000fc80000410000 */
[----:B------:R-:W2:Y:S02]  /*5f10*/  MUFU.TANH R125, R41 ;  /* 0x00000029007d7308 */ /* 0x000ea40000002400 */
[----:B-1----:R-:W-:Y:S01]  /*5f20*/  HMMA.16816.F32 R52, R8, R78, R24 ;  /* 0x0000004e0834723c */ /* 0x002fe20000001818 */
[----:B------:R-:W-:Y:S05]  /*5f30*/  LDSM.16.M88.4 R76, [R227+0x4800] ;  /* 0x00480000e34c783b */ /* 0x000fea0000000200 */
[----:B------:R-:W1:Y:S02]  /*5f40*/  MUFU.TANH R120, R42 ;  /* 0x0000002a00787308 */ /* 0x000e640000002400 */
[----:B------:R-:W-:Y:S01]  /*5f50*/  HMMA.16816.F32 R24, R12, R86, R80 ;  /* 0x000000560c18723c */ /* 0x000fe20000001850 */
[----:B------:R-:W-:Y:S05]  /*5f60*/  LDSM.16.M88.4 R84, [R229+0x5000] ;  /* 0x00500000e554783b */ /* 0x000fea0000000200 */
[----:B------:R1:W1:Y:S02]  /*5f70*/  MUFU.TANH R121, R43 ;  /* 0x0000002b00797308 */ /* 0x0002640000002400 */
[----:B-----5:R-:W-:Y:S06]  /*5f80*/  HMMA.16816.F32 R80, R16, R38, R28 ;  /* 0x000000261050723c */ /* 0x020fec000000181c */
[----:B------:R5:W2:Y:S02]  /*5f90*/  MUFU.TANH R119, R2 ;  /* 0x0000000200777308 */ /* 0x000aa40000002400 */
[----:B------:R-:W-:-:S02]  /*5fa0*/  FMUL.FTZ R52, R52, c[0x0][0x2ec] ;  /* 0x0000bb0034347a20 */ /* 0x000fc40000410000 */
[----:B------:R-:W-:Y:S02]  /*5fb0*/  FMUL.FTZ R53, R53, c[0x0][0x2ec] ;  /* 0x0000bb0035357a20 */ /* 0x000fe40000410000 */
[----:B------:R-:W-:Y:S01]  /*5fc0*/  FMUL.FTZ R54, R54, c[0x0][0x2ec] ;  /* 0x0000bb0036367a20 */ /* 0x000fe20000410000 */
[----:B-1----:R-:W-:Y:S01]  /*5fd0*/  HMMA.16816.F32 R40, R8, R68, R44 ;  /* 0x000000440828723c */ /* 0x002fe2000000182c */
[----:B------:R-:W-:Y:S01]  /*5fe0*/  FMUL.FTZ R55, R55, c[0x0][0x2ec] ;  /* 0x0000bb0037377a20 */ /* 0x000fe20000410000 */
[----:B------:R-:W1:Y:S06]  /*5ff0*/  MUFU.TANH R126, R52 ;  /* 0x00000034007e7308 */ /* 0x000e6c0000002400 */
[----:B------:R-:W-:Y:S02]  /*6000*/  HMMA.16816.F32 R44, R12, R72, R48 ;  /* 0x000000480c2c723c */ /* 0x000fe40000001830 */
[----:B------:R-:W1:Y:S06]  /*6010*/  MUFU.TANH R127, R53 ;  /* 0x00000035007f7308 */ /* 0x000e6c0000002400 */
[----:B------:R-:W-:Y:S01]  /*6020*/  HMMA.16816.F32 R48, R16, R36, R32 ;  /* 0x000000241030723c */ /* 0x000fe20000001820 */
[----:B------:R-:W1:Y:S01]  /*6030*/  LDSM.16.M88.4 R36, [R228+0x7800] ;  /* 0x00780000e424783b */ /* 0x000e620000000200 */
[----:B------:R-:W1:Y:S06]  /*6040*/  MUFU.TANH R122, R54 ;  /* 0x00000036007a7308 */ /* 0x000e6c0000002400 */
[----:B---3--:R-:W-:Y:S01]  /*6050*/  HMMA.16816.F32 R32, R20, R56, RZ ;  /* 0x000000381420723c */ /* 0x008fe200000018ff */
[----:B-----5:R-:W-:Y:S01]  /*6060*/  FMUL.FTZ R2, R41, c[0x0][0x2ec] ;  /* 0x0000bb0029027a20 */ /* 0x020fe20000410000 */
[----:B------:R3:W1:Y:S01]  /*6070*/  MUFU.TANH R123, R55 ;  /* 0x00000037007b7308 */ /* 0x0006620000002400 */
[----:B------:R-:W-:-:S02]  /*6080*/  FMUL.FTZ R40, R40, c[0x0][0x2ec] ;  /* 0x0000bb0028287a20 */ /* 0x000fc40000410000 */
[----:B------:R-:W-:-:S03]  /*6090*/  FMUL.FTZ R42, R42, c[0x0][0x2ec] ;  /* 0x0000bb002a2a7a20 */ /* 0x000fc60000410000 */
[----:B------:R-:W-:Y:S01]  /*60a0*/  HMMA.16816.F32 R28, R20, R58, RZ ;  /* 0x0000003a141c723c */ /* 0x000fe200000018ff */
[----:B------:R-:W5:Y:S01]  /*60b0*/  LDSM.16.M88.4 R56, [R134+0x8000] ;  /* 0x008000008638783b */ /* 0x000f620000000200 */
[----:B------:R2:W1:Y:S06]  /*60c0*/  MUFU.TANH R133, R2 ;  /* 0x0000000200857308 */ /* 0x00046c0000002400 */
[----:B---3--:R-:W-:Y:S01]  /*60d0*/  HMMA.16816.F32 R52, R8, R70, R24 ;  /* 0x000000460834723c */ /* 0x008fe20000001818 */
[----:B------:R-:W-:Y:S01]  /*60e0*/  LDSM.16.M88.4 R68, [R227+0x5000] ;  /* 0x00500000e344783b */ /* 0x000fe20000000200 */
[----:B------:R-:W3:Y:S06]  /*60f0*/  MUFU.TANH R132, R40 ;  /* 0x0000002800847308 */ /* 0x000eec0000002400 */
[----:B------:R-:W-:Y:S01]  /*6100*/  HMMA.16816.F32 R24, R12, R74, R64 ;  /* 0x0000004a0c18723c */ /* 0x000fe20000001840 */
[----:B--2---:R-:W-:Y:S01]  /*6110*/  FMUL.FTZ R2, R43, c[0x0][0x2ec] ;  /* 0x0000bb002b027a20 */ /* 0x004fe20000410000 */
[----:B------:R2:W2:Y:S01]  /*6120*/  MUFU.TANH R128, R42 ;  /* 0x0000002a00807308 */ /* 0x0004a20000002400 */
[----:B------:R-:W-:Y:S05]  /*6130*/  LDSM.16.M88.4 R72, [R229+0x5800] ;  /* 0x00580000e548783b */ /* 0x000fea0000000200 */
[----:B-1----:R-:W-:Y:S02]  /*6140*/  HMMA.16816.F32 R64, R16, R38, R28 ;  /* 0x000000261040723c */ /* 0x002fe4000000181c */
[----:B------:R1:W1:Y:S06]  /*6150*/  MUFU.TANH R129, R2 ;  /* 0x0000000200817308 */ /* 0x00026c0000002400 */
[----:B------:R-:W-:Y:S01]  /*6160*/  FMUL.FTZ R54, R54, c[0x0][0x2ec] ;  /* 0x0000bb0036367a20 */ /* 0x000fe20000410000 */
[----:B--2---:R-:W-:Y:S01]  /*6170*/  HMMA.16816.F32 R40, R8, R76, R44 ;  /* 0x0000004c0828723c */ /* 0x004fe2000000182c */
[----:B------:R-:W-:-:S02]  /*6180*/  FMUL.FTZ R55, R55, c[0x0][0x2ec] ;  /* 0x0000bb0037377a20 */ /* 0x000fc40000410000 */
[----:B------:R-:W2:Y:S05]  /*6190*/  MUFU.TANH R130, R54 ;  /* 0x0000003600827308 */ /* 0x000eaa0000002400 */
[----:B------:R-:W-:Y:S01]  /*61a0*/  HMMA.16816.F32 R44, R12, R84, R48 ;  /* 0x000000540c2c723c */ /* 0x000fe20000001830 */
[----:B-1----:R-:W-:Y:S02]  /*61b0*/  FMUL.FTZ R2, R52, c[0x0][0x2ec] ;  /* 0x0000bb0034027a20 */ /* 0x002fe40000410000 */
[----:B------:R-:W1:Y:S05]  /*61c0*/  MUFU.TANH R131, R55 ;  /* 0x0000003700837308 */ /* 0x000e6a0000002400 */
[----:B------:R-:W-:Y:S01]  /*61d0*/  HMMA.16816.F32 R48, R16, R36, R32 ;  /* 0x000000241030723c */ /* 0x000fe20000001820 */
[----:B------:R-:W1:Y:S02]  /*61e0*/  LDSM.16.M88.4 R36, [R228+0x8000] ;  /* 0x00800000e424783b */ /* 0x000e640000000200 */
[----:B------:R2:W1:Y:S05]  /*61f0*/  MUFU.TANH R159, R2 ;  /* 0x00000002009f7308 */ /* 0x00046a0000002400 */
[----:B-----5:R-:W-:Y:S01]  /*6200*/  HMMA.16816.F32 R32, R20, R56, RZ ;  /* 0x000000381420723c */ /* 0x020fe200000018ff */
[----:B------:R-:W-:-:S02]  /*6210*/  FMUL.FTZ R40, R40, c[0x0][0x2ec] ;  /* 0x0000bb0028287a20 */ /* 0x000fc40000410000 */
[----:B------:R-:W-:Y:S02]  /*6220*/  FMUL.FTZ R41, R41, c[0x0][0x2ec] ;  /* 0x0000bb0029297a20 */ /* 0x000fe40000410000 */
[----:B------:R-:W-:Y:S01]  /*6230*/  FMUL.FTZ R42, R42, c[0x0][0x2ec] ;  /* 0x0000bb002a2a7a20 */ /* 0x000fe20000410000 */
[----:B------:R-:W1:Y:S01]  /*6240*/  MUFU.TANH R176, R40 ;  /* 0x0000002800b07308 */ /* 0x000e620000002400 */
[----:B------:R-:W-:Y:S01]  /*6250*/  FMUL.FTZ R43, R43, c[0x0][0x2ec] ;  /* 0x0000bb002b2b7a20 */ /* 0x000fe20000410000 */
[----:B------:R-:W-:Y:S01]  /*6260*/  HMMA.16816.F32 R28, R20, R58, RZ ;  /* 0x0000003a141c723c */ /* 0x000fe200000018ff */
[----:B------:R-:W5:Y:S01]  /*6270*/  LDSM.16.M88.4 R56, [R134+0x8800] ;  /* 0x008800008638783b */ /* 0x000f620000000200 */
[----:B--2---:R-:W-:-:S04]  /*6280*/  FMUL.FTZ R2, R53, c[0x0][0x2ec] ;  /* 0x0000bb0035027a20 */ /* 0x004fc80000410000 */
[----:B------:R-:W2:Y:S02]  /*6290*/  MUFU.TANH R182, R41 ;  /* 0x0000002900b67308 */ /* 0x000ea40000002400 */
[----:B------:R-:W-:Y:S01]  /*62a0*/  HMMA.16816.F32 R52, R8, R78, R24 ;  /* 0x0000004e0834723c */ /* 0x000fe20000001818 */
[----:B------:R-:W-:Y:S05]  /*62b0*/  LDSM.16.M88.4 R76, [R227+0x5800] ;  /* 0x00580000e34c783b */ /* 0x000fea0000000200 */
[----:B------:R-:W2:Y:S02]  /*62c0*/  MUFU.TANH R165, R42 ;  /* 0x0000002a00a57308 */ /* 0x000ea40000002400 */
[----:B------:R-:W-:Y:S01]  /*62d0*/  HMMA.16816.F32 R24, R12, R86, R80 ;  /* 0x000000560c18723c */ /* 0x000fe20000001850 */
[----:B------:R-:W-:Y:S05]  /*62e0*/  LDSM.16.M88.4 R80, [R229+0x6800] ;  /* 0x00680000e550783b */ /* 0x000fea0000000200 */
[----:B------:R2:W2:Y:S02]  /*62f0*/  MUFU.TANH R169, R43 ;  /* 0x0000002b00a97308 */ /* 0x0004a40000002400 */
[----:B-1----:R-:W-:Y:S06]  /*6300*/  HMMA.16816.F32 R84, R16, R38, R28 ;  /* 0x000000261054723c */ /* 0x002fec000000181c */
[----:B------:R1:W1:Y:S02]  /*6310*/  MUFU.TANH R161, R2 ;  /* 0x0000000200a17308 */ /* 0x0002640000002400 */
[----:B------:R-:W-:-:S02]  /*6320*/  FMUL.FTZ R52, R52, c[0x0][0x2ec] ;  /* 0x0000bb0034347a20 */ /* 0x000fc40000410000 */
[----:B------:R-:W-:Y:S02]  /*6330*/  FMUL.FTZ R53, R53, c[0x0][0x2ec] ;  /* 0x0000bb0035357a20 */ /* 0x000fe40000410000 */
[----:B------:R-:W-:Y:S01]  /*6340*/  FMUL.FTZ R54, R54, c[0x0][0x2ec] ;  /* 0x0000bb0036367a20 */ /* 0x000fe20000410000 */
[----:B--2---:R-:W-:Y:S01]  /*6350*/  HMMA.16816.F32 R40, R8, R68, R44 ;  /* 0x000000440828723c */ /* 0x004fe2000000182c */
[----:B------:R-:W-:Y:S01]  /*6360*/  FMUL.FTZ R55, R55, c[0x0][0x2ec] ;  /* 0x0000bb0037377a20 */ /* 0x000fe20000410000 */
[----:B------:R-:W2:Y:S06]  /*6370*/  MUFU.TANH R179, R52 ;  /* 0x0000003400b37308 */ /* 0x000eac0000002400 */
[----:B------:R-:W-:Y:S02]  /*6380*/  HMMA.16816.F32 R44, R12, R72, R48 ;  /* 0x000000480c2c723c */ /* 0x000fe40000001830 */
[----:B------:R-:W2:Y:S06]  /*6390*/  MUFU.TANH R181, R53 ;  /* 0x0000003500b57308 */ /* 0x000eac0000002400 */
[----:B------:R-:W-:Y:S01]  /*63a0*/  HMMA.16816.F32 R48, R16, R36, R32 ;  /* 0x000000241030723c */ /* 0x000fe20000001820 */
[----:B------:R-:W2:Y:S01]  /*63b0*/  LDSM.16.M88.4 R36, [R228+0x8800] ;  /* 0x00880000e424783b */ /* 0x000ea20000000200 */
[----:B------:R-:W2:Y:S06]  /*63c0*/  MUFU.TANH R170, R54 ;  /* 0x0000003600aa7308 */ /* 0x000eac0000002400 */
[----:B-1----:R-:W-:Y:S01]  /*63d0*/  FMUL.FTZ R2, R41, c[0x0][0x2ec] ;  /* 0x0000bb0029027a20 */ /* 0x002fe20000410000 */
[----:B-----5:R-:W-:Y:S01]  /*63e0*/  HMMA.16816.F32 R32, R20, R56, RZ ;  /* 0x000000381420723c */ /* 0x020fe200000018ff */
[----:B------:R1:W1:Y:S01]  /*63f0*/  MUFU.TANH R171, R55 ;  /* 0x0000003700ab7308 */ /* 0x0002620000002400 */
[----:B------:R-:W-:-:S02]  /*6400*/  FMUL.FTZ R40, R40, c[0x0][0x2ec] ;  /* 0x0000bb0028287a20 */ /* 0x000fc40000410000 */
[----:B------:R-:W-:-:S04]  /*6410*/  FMUL.FTZ R42, R42, c[0x0][0x2ec] ;  /* 0x0000bb002a2a7a20 */ /* 0x000fc80000410000 */
[----:B------:R-:W-:Y:S01]  /*6420*/  HMMA.16816.F32 R28, R20, R58, RZ ;  /* 0x0000003a141c723c */ /* 0x000fe200000018ff */
[----:B------:R5:W2:Y:S07]  /*6430*/  MUFU.TANH R198, R2 ;  /* 0x0000000200c67308 */ /* 0x000aae0000002400 */
[----:B-1----:R-:W-:Y:S01]  /*6440*/  HMMA.16816.F32 R52, R8, R70, R24 ;  /* 0x000000460834723c */ /* 0x002fe20000001818 */
[----:B------:R-:W1:Y:S07]  /*6450*/  MUFU.TANH R196, R40 ;  /* 0x0000002800c47308 */ /* 0x000e6e0000002400 */
[----:B------:R-:W-:Y:S01]  /*6460*/  HMMA.16816.F32 R24, R12, R74, R64 ;  /* 0x0000004a0c18723c */ /* 0x000fe20000001840 */
[----:B------:R-:W1:Y:S01]  /*6470*/  LDSM.16.M88.4 R64, [R134+0x9000] ;  /* 0x009000008640783b */ /* 0x000e620000000200 */
[----:B-----5:R-:W-:Y:S01]  /*6480*/  FMUL.FTZ R2, R43, c[0x0][0x2ec] ;  /* 0x0000bb002b027a20 */ /* 0x020fe20000410000 */
[----:B------:R5:W1:Y:S02]  /*6490*/  MUFU.TANH R183, R42 ;  /* 0x0000002a00b77308 */ /* 0x000a640000002400 */
[----:B------:R-:W1:Y:S03]  /*64a0*/  LDSM.16.M88.4 R72, [R227+0x6000] ;  /* 0x00600000e348783b */ /* 0x000e660000000200 */
[----:B--2---:R-:W-:Y:S03]  /*64b0*/  HMMA.16816.F32 R68, R16, R38, R28 ;  /* 0x000000261044723c */ /* 0x004fe6000000181c */
[----:B------:R2:W1:Y:S05]  /*64c0*/  MUFU.TANH R184, R2 ;  /* 0x0000000200b87308 */ /* 0x00046a0000002400 */
[----:B------:R-:W-:-:S02]  /*64d0*/  FMUL.FTZ R54, R54, c[0x0][0x2ec] ;  /* 0x0000bb0036367a20 */ /* 0x000fc40000410000 */
[----:B------:R-:W-:Y:S01]  /*64e0*/  FMUL.FTZ R55, R55, c[0x0][0x2ec] ;  /* 0x0000bb0037377a20 */ /* 0x000fe20000410000 */
[----:B-----5:R-:W-:Y:S01]  /*64f0*/  HMMA.16816.F32 R40, R8, R76, R44 ;  /* 0x0000004c0828723c */ /* 0x020fe2000000182c */
[----:B------:R-:W1:Y:S01]  /*6500*/  MUFU.TANH R185, R54 ;  /* 0x0000003600b97308 */ /* 0x000e620000002400 */
[----:B--2---:R-:W-:-:S06]  /*6510*/  FMUL.FTZ R2, R52, c[0x0][0x2ec] ;  /* 0x0000bb0034027a20 */ /* 0x004fcc0000410000 */
[----:B------:R-:W-:Y:S01]  /*6520*/  HMMA.16816.F32 R56, R8, R78, R24 ;  /* 0x0000004e0838723c */ /* 0x000fe20000001818 */
[----:B------:R-:W2:Y:S01]  /*6530*/  MUFU.TANH R186, R55 ;  /* 0x0000003700ba7308 */ /* 0x000ea20000002400 */
[----:B------:R-:W-:Y:S06]  /*6540*/  LDSM.16.M88.4 R76, [R134+0x9800] ;  /* 0x00980000864c783b */ /* 0x000fec0000000200 */
[----:B------:R-:W-:Y:S01]  /*6550*/  HMMA.16816.F32 R44, R12, R88, R48 ;  /* 0x000000580c2c723c */ /* 0x000fe20000001830 */
[----:B------:R5:W2:Y:S07]  /*6560*/  MUFU.TANH R195, R2 ;  /* 0x0000000200c37308 */ /* 0x000aae0000002400 */
[----:B------:R-:W-:Y:S01]  /*6570*/  FMUL.FTZ R40, R40, c[0x0][0x2ec] ;  /* 0x0000bb0028287a20 */ /* 0x000fe20000410000 */
[----:B------:R-:W-:Y:S01]  /*6580*/  HMMA.16816.F32 R48, R16, R36, R32 ;  /* 0x000000241030723c */ /* 0x000fe20000001820 */
[----:B------:R-:W-:-:S02]  /*6590*/  FMUL.FTZ R41, R41, c[0x0][0x2ec] ;  /* 0x0000bb0029297a20 */ /* 0x000fc40000410000 */
[----:B------:R-:W-:Y:S01]  /*65a0*/  FMUL.FTZ R42, R42, c[0x0][0x2ec] ;  /* 0x0000bb002a2a7a20 */ /* 0x000fe20000410000 */
[----:B------:R-:W2:Y:S01]  /*65b0*/  MUFU.TANH R155, R40 ;  /* 0x00000028009b7308 */ /* 0x000ea20000002400 */
[----:B------:R-:W-:-:S03]  /*65c0*/  FMUL.FTZ R43, R43, c[0x0][0x2ec] ;  /* 0x0000bb002b2b7a20 */ /* 0x000fc60000410000 */
[----:B-1----:R-:W-:Y:S01]  /*65d0*/  HMMA.16816.F32 R32, R20, R64, RZ ;  /* 0x000000401420723c */ /* 0x002fe200000018ff */
[----:B-----5:R-:W-:Y:S02]  /*65e0*/  FMUL.FTZ R2, R53, c[0x0][0x2ec] ;  /* 0x0000bb0035027a20 */ /* 0x020fe40000410000 */
[----:B------:R-:W1:Y:S01]  /*65f0*/  LDSM.16.M88.4 R52, [R228+0x9000] ;  /* 0x00900000e434783b */ /* 0x000e620000000200 */
[----:B------:R-:W-:Y:S01]  /*6600*/  FMUL.FTZ R56, R56, c[0x0][0x2ec] ;  /* 0x0000bb0038387a20 */ /* 0x000fe20000410000 */
[----:B------:R-:W1:Y:S01]  /*6610*/  MUFU.TANH R154, R41 ;  /* 0x00000029009a7308 */ /* 0x000e620000002400 */
[----:B------:R-:W-:Y:S02]  /*6620*/  FMUL.FTZ R57, R57, c[0x0][0x2ec] ;  /* 0x0000bb0039397a20 */ /* 0x000fe40000410000 */
[----:B------:R-:W-:Y:S01]  /*6630*/  HMMA.16816.F32 R24, R12, R90, R84 ;  /* 0x0000005a0c18723c */ /* 0x000fe20000001854 */
[----:B------:R-:W-:Y:S01]  /*6640*/  FMUL.FTZ R58, R58, c[0x0][0x2ec] ;  /* 0x0000bb003a3a7a20 */ /* 0x000fe20000410000 */
[----:B------:R-:W5:Y:S01]  /*6650*/  LDSM.16.M88.4 R84, [R227+0x6800] ;  /* 0x00680000e354783b */ /* 0x000f620000000200 */
[----:B------:R-:W-:-:S02]  /*6660*/  FMUL.FTZ R59, R59, c[0x0][0x2ec] ;  /* 0x0000bb003b3b7a20 */ /* 0x000fc40000410000 */
[----:B------:R-:W1:Y:S03]  /*6670*/  MUFU.TANH R150, R56 ;  /* 0x0000003800967308 */ /* 0x000e660000002400 */
[----:B------:R-:W-:Y:S01]  /*6680*/  HMMA.16816.F32 R28, R20, R66, RZ ;  /* 0x00000042141c723c */ /* 0x000fe200000018ff */
[----:B------:R-:W-:Y:S04]  /*6690*/  LDSM.16.M88.4 R64, [R228+0x9800] ;  /* 0x00980000e440783b */ /* 0x000fe80000000200 */
[----:B------:R-:W1:Y:S03]  /*66a0*/  MUFU.TANH R151, R57 ;  /* 0x0000003900977308 */ /* 0x000e660000002400 */
[----:B------:R-:W-:Y:S05]  /*66b0*/  HMMA.16816.F32 R36, R8, R72, R44 ;  /* 0x000000480824723c */ /* 0x000fea000000182c */
[----:B------:R-:W1:Y:S03]  /*66c0*/  MUFU.TANH R149, R58 ;  /* 0x0000003a00957308 */ /* 0x000e660000002400 */
[----:B------:R-:W-:Y:S05]  /*66d0*/  HMMA.16816.F32 R44, R12, R80, R48 ;  /* 0x000000500c2c723c */ /* 0x000fea0000001830 */
[----:B------:R1:W1:Y:S03]  /*66e0*/  MUFU.TANH R148, R59 ;  /* 0x0000003b00947308 */ /* 0x0002660000002400 */
[----:B------:R-:W-:Y:S05]  /*66f0*/  HMMA.16816.F32 R48, R8, R74, R24 ;  /* 0x0000004a0830723c */ /* 0x000fea0000001818 */
[----:B------:R-:W2:Y:S03]  /*6700*/  MUFU.TANH R153, R42 ;  /* 0x0000002a00997308 */ /* 0x000ea60000002400 */
[----:B------:R-:W-:Y:S01]  /*6710*/  HMMA.16816.F32 R24, R12, R82, R68 ;  /* 0x000000520c18723c */ /* 0x000fe20000001844 */
[----:B------:R-:W-:Y:S01]  /*6720*/  LDSM.16.M88.4 R68, [R227+0x7000] ;  /* 0x00700000e344783b */ /* 0x000fe20000000200 */
[----:B------:R-:W-:-:S02]  /*6730*/  FMUL.FTZ R36, R36, c[0x0][0x2ec] ;  /* 0x0000bb0024247a20 */ /* 0x000fc40000410000 */
[----:B------:R-:W-:Y:S01]  /*6740*/  FMUL.FTZ R37, R37, c[0x0][0x2ec] ;  /* 0x0000bb0025257a20 */ /* 0x000fe20000410000 */
[----:B-1----:R-:W1:Y:S01]  /*6750*/  LDSM.16.M88.4 R56, [R229+0x7000] ;  /* 0x00700000e538783b */ /* 0x002e620000000200 */
[----:B------:R2:W1:Y:S01]  /*6760*/  MUFU.TANH R152, R43 ;  /* 0x0000002b00987308 */ /* 0x0004620000002400 */
[----:B------:R-:W-:Y:S02]  /*6770*/  FMUL.FTZ R38, R38, c[0x0][0x2ec] ;  /* 0x0000bb0026267a20 */ /* 0x000fe40000410000 */
[----:B------:R-:W-:-:S05]  /*6780*/  FMUL.FTZ R39, R39, c[0x0][0x2ec] ;  /* 0x0000bb0027277a20 */ /* 0x000fca0000410000 */
[----:B------:R-:W1:Y:S02]  /*6790*/  MUFU.TANH R147, R36 ;  /* 0x0000002400937308 */ /* 0x000e640000002400 */
[----:B------:R-:W-:Y:S02]  /*67a0*/  FMUL.FTZ R48, R48, c[0x0][0x2ec] ;  /* 0x0000bb0030307a20 */ /* 0x000fe40000410000 */
[----:B------:R-:W-:Y:S02]  /*67b0*/  FMUL.FTZ R49, R49, c[0x0][0x2ec] ;  /* 0x0000bb0031317a20 */ /* 0x000fe40000410000 */
[----:B------:R-:W-:Y:S01]  /*67c0*/  FMUL.FTZ R50, R50, c[0x0][0x2ec] ;  /* 0x0000bb0032327a20 */ /* 0x000fe20000410000 */
[----:B--2---:R-:W-:Y:S01]  /*67d0*/  HMMA.16816.F32 R40, R16, R52, R32 ;  /* 0x000000341028723c */ /* 0x004fe20000001820 */
[----:B------:R-:W2:Y:S01]  /*67e0*/  MUFU.TANH R146, R37 ;  /* 0x0000002500927308 */ /* 0x000ea20000002400 */
[----:B------:R-:W-:-:S06]  /*67f0*/  FMUL.FTZ R51, R51, c[0x0][0x2ec] ;  /* 0x0000bb0033337a20 */ /* 0x000fcc0000410000 */
[----:B------:R-:W-:Y:S01]  /*6800*/  HMMA.16816.F32 R52, R16, R54, R28 ;  /* 0x000000361034723c */ /* 0x000fe2000000181c */
[----:B------:R-:W1:Y:S07]  /*6810*/  MUFU.TANH R145, R38 ;  /* 0x0000002600917308 */ /* 0x000e6e0000002400 */
[C---:B------:R-:W-:Y:S01]  /*6820*/  HMMA.16816.F32 R28, R20.reuse, R76, RZ ;  /* 0x0000004c141c723c */ /* 0x040fe200000018ff */
[----:B------:R1:W1:Y:S07]  /*6830*/  MUFU.TANH R144, R39 ;  /* 0x0000002700907308 */ /* 0x00026e0000002400 */
[----:B------:R-:W-:Y:S01]  /*6840*/  HMMA.16816.F32 R20, R20, R78, RZ ;  /* 0x0000004e1414723c */ /* 0x000fe200000018ff */
[----:B------:R2:W2:Y:S07]  /*6850*/  MUFU.TANH R197, R2 ;  /* 0x0000000200c57308 */ /* 0x0004ae0000002400 */
[----:B-----5:R-:W-:Y:S01]  /*6860*/  HMMA.16816.F32 R32, R8, R84, R44 ;  /* 0x000000540820723c */ /* 0x020fe2000000182c */
[----:B------:R-:W5:Y:S01]  /*6870*/  LDSM.16.M88.4 R44, [R229+0x7800] ;  /* 0x00780000e52c783b */ /* 0x000f620000000200 */
[----:B------:R-:W2:Y:S06]  /*6880*/  MUFU.TANH R142, R48 ;  /* 0x00000030008e7308 */ /* 0x000eac0000002400 */
[----:B-1----:R-:W-:Y:S02]  /*6890*/  HMMA.16816.F32 R40, R12, R56, R40 ;  /* 0x000000380c28723c */ /* 0x002fe40000001828 */
[----:B------:R-:W1:Y:S06]  /*68a0*/  MUFU.TANH R143, R49 ;  /* 0x00000031008f7308 */ /* 0x000e6c0000002400 */
[----:B------:R-:W-:Y:S02]  /*68b0*/  HMMA.16816.F32 R36, R8, R86, R24 ;  /* 0x000000560824723c */ /* 0x000fe40000001818 */
[----:B------:R-:W1:Y:S06]  /*68c0*/  MUFU.TANH R141, R50 ;  /* 0x00000032008d7308 */ /* 0x000e6c0000002400 */
[----:B------:R-:W-:Y:S01]  /*68d0*/  HMMA.16816.F32 R24, R16, R64, R28 ;  /* 0x000000401018723c */ /* 0x000fe2000000181c */
[----:B------:R-:W-:Y:S01]  /*68e0*/  FMUL.FTZ R32, R32, c[0x0][0x2ec] ;  /* 0x0000bb0020207a20 */ /* 0x000fe20000410000 */
[----:B------:R-:W1:Y:S01]  /*68f0*/  MUFU.TANH R140, R51 ;  /* 0x00000033008c7308 */ /* 0x000e620000002400 */
[----:B------:R-:W-:-:S02]  /*6900*/  FMUL.FTZ R33, R33, c[0x0][0x2ec] ;  /* 0x0000bb0021217a20 */ /* 0x000fc40000410000 */
[----:B------:R-:W-:Y:S02]  /*6910*/  FMUL.FTZ R34, R34, c[0x0][0x2ec] ;  /* 0x0000bb0022227a20 */ /* 0x000fe40000410000 */
[----:B------:R-:W-:Y:S01]  /*6920*/  FMUL.FTZ R35, R35, c[0x0][0x2ec] ;  /* 0x0000bb0023237a20 */ /* 0x000fe20000410000 */
[----:B------:R-:W-:Y:S02]  /*6930*/  HMMA.16816.F32 R16, R16, R66, R20 ;  /* 0x000000421010723c */ /* 0x000fe40000001814 */
[----:B------:R-:W1:Y:S06]  /*6940*/  MUFU.TANH R139, R32 ;  /* 0x00000020008b7308 */ /* 0x000e6c0000002400 */
[----:B------:R-:W-:Y:S01]  /*6950*/  HMMA.16816.F32 R28, R12, R58, R52 ;  /* 0x0000003a0c1c723c */ /* 0x000fe20000001834 */
[----:B--2---:R-:W-:Y:S01]  /*6960*/  FMUL.FTZ R2, R38, c[0x0][0x2ec] ;  /* 0x0000bb0026027a20 */ /* 0x004fe20000410000 */
[----:B------:R-:W2:Y:S01]  /*6970*/  MUFU.TANH R138, R33 ;  /* 0x00000021008a7308 */ /* 0x000ea20000002400 */
[----:B------:R-:W-:-:S02]  /*6980*/  FMUL.FTZ R36, R36, c[0x0][0x2ec] ;  /* 0x0000bb0024247a20 */ /* 0x000fc40000410000 */
[----:B------:R-:W-:Y:S02]  /*6990*/  FMUL.FTZ R37, R37, c[0x0][0x2ec] ;  /* 0x0000bb0025257a20 */ /* 0x000fe40000410000 */
[----:B------:R-:W-:Y:S01]  /*69a0*/  FMUL.FTZ R39, R39, c[0x0][0x2ec] ;  /* 0x0000bb0027277a20 */ /* 0x000fe20000410000 */
[C---:B-----5:R-:W-:Y:S02]  /*69b0*/  HMMA.16816.F32 R20, R12.reuse, R44, R24 ;  /* 0x0000002c0c14723c */ /* 0x060fe40000001818 */
        /* <DEDUP_REMOVED lines=17> */
[----:B------:R-:W1:Y:S01]  /*6ad0*/  MUFU.TANH R75, R24 ;  /* 0x00000018004b7308 */ /* 0x000e620000002400 */
[----:B------:R-:W-:-:S07]  /*6ae0*/  FMUL.FTZ R33, R33, c[0x0][0x2ec] ;  /* 0x0000bb0021217a20 */ /* 0x000fce0000410000 */
[----:B------:R1:W1:Y:S01]  /*6af0*/  MUFU.TANH R70, R2 ;  /* 0x0000000200467308 */ /* 0x0002620000002400 */
[C---:B-----5:R-:W-:Y:S07]  /*6b00*/  HMMA.16816.F32 R16, R8.reuse, R40, R20 ;  /* 0x000000280810723c */ /* 0x060fee0000001814 */
[----:B------:R2:W2:Y:S01]  /*6b10*/  MUFU.TANH R76, R32 ;  /* 0x00000020004c7308 */ /* 0x0004a20000002400 */
[----:B------:R-:W-:Y:S01]  /*6b20*/  HMMA.16816.F32 R8, R8, R42, R12 ;  /* 0x0000002a0808723c */ /* 0x000fe2000000180c */
[----:B-1----:R-:W-:-:S06]  /*6b30*/  FMUL.FTZ R2, R35, c[0x0][0x2ec] ;  /* 0x0000bb0023027a20 */ /* 0x002fcc0000410000 */
[----:B------:R1:W1:Y:S08]  /*6b40*/  MUFU.TANH R83, R33 ;  /* 0x0000002100537308 */ /* 0x0002700000002400 */
[----:B------:R1:W1:Y:S01]  /*6b50*/  MUFU.TANH R69, R2 ;  /* 0x0000000200457308 */ /* 0x0002620000002400 */
[----:B------:R-:W-:Y:S02]  /*6b60*/  FMUL.FTZ R16, R16, c[0x0][0x2ec] ;  /* 0x0000bb0010107a20 */ /* 0x000fe40000410000 */
[----:B------:R-:W-:-:S05]  /*6b70*/  FMUL.FTZ R17, R17, c[0x0][0x2ec] ;  /* 0x0000bb0011117a20 */ /* 0x000fca0000410000 */
[----:B------:R1:W1:Y:S01]  /*6b80*/  MUFU.TANH R71, R25 ;  /* 0x0000001900477308 */ /* 0x0002620000002400 */
[----:B------:R-:W-:Y:S02]  /*6b90*/  FMUL.FTZ R18, R18, c[0x0][0x2ec] ;  /* 0x0000bb0012127a20 */ /* 0x000fe40000410000 */
[----:B------:R-:W-:Y:S02]  /*6ba0*/  FMUL.FTZ R19, R19, c[0x0][0x2ec] ;  /* 0x0000bb0013137a20 */ /* 0x000fe40000410000 */
[----:B------:R-:W-:Y:S02]  /*6bb0*/  FMUL.FTZ R8, R8, c[0x0][0x2ec] ;  /* 0x0000bb0008087a20 */ /* 0x000fe40000410000 */
[----:B------:R-:W-:Y:S01]  /*6bc0*/  FMUL.FTZ R9, R9, c[0x0][0x2ec] ;  /* 0x0000bb0009097a20 */ /* 0x000fe20000410000 */
[----:B------:R1:W1:Y:S01]  /*6bd0*/  MUFU.TANH R67, R26 ;  /* 0x0000001a00437308 */ /* 0x0002620000002400 */
[----:B------:R-:W-:Y:S02]  /*6be0*/  FMUL.FTZ R10, R10, c[0x0][0x2ec] ;  /* 0x0000bb000a0a7a20 */ /* 0x000fe40000410000 */
[----:B------:R-:W-:-:S05]  /*6bf0*/  FMUL.FTZ R11, R11, c[0x0][0x2ec] ;  /* 0x0000bb000b0b7a20 */ /* 0x000fca0000410000 */
[----:B------:R1:W1:Y:S08]  /*6c00*/  MUFU.TANH R66, R27 ;  /* 0x0000001b00427308 */ /* 0x0002700000002400 */
[----:B------:R1:W1:Y:S08]  /*6c10*/  MUFU.TANH R65, R16 ;  /* 0x0000001000417308 */ /* 0x0002700000002400 */
[----:B------:R1:W1:Y:S08]  /*6c20*/  MUFU.TANH R64, R17 ;  /* 0x0000001100407308 */ /* 0x0002700000002400 */
[----:B------:R1:W1:Y:S08]  /*6c30*/  MUFU.TANH R57, R18 ;  /* 0x0000001200397308 */ /* 0x0002700000002400 */
[----:B------:R1:W1:Y:S08]  /*6c40*/  MUFU.TANH R56, R19 ;  /* 0x0000001300387308 */ /* 0x0002700000002400 */
[----:B------:R1:W1:Y:S08]  /*6c50*/  MUFU.TANH R59, R8 ;  /* 0x00000008003b7308 */ /* 0x0002700000002400 */
[----:B------:R1:W1:Y:S08]  /*6c60*/  MUFU.TANH R58, R9 ;  /* 0x00000009003a7308 */ /* 0x0002700000002400 */
[----:B------:R1:W1:Y:S08]  /*6c70*/  MUFU.TANH R55, R10 ;  /* 0x0000000a00377308 */ /* 0x0002700000002400 */
[----:B------:R1:W1:Y:S01]  /*6c80*/  MUFU.TANH R54, R11 ;  /* 0x0000000b00367308 */ /* 0x0002620000002400 */
[----:B------:R-:W-:Y:S06]  /*6c90*/  BAR.SYNC.DEFER_BLOCKING 0x0 ;  /* 0x0000000000007b1d */ /* 0x000fec0000010000 */
[----:B------:R-:W-:Y:S05]  /*6ca0*/  @!P1 BRA `(.L_x_1625) ;  /* 0x0000122000009947 */ /* 0x000fea0003800000 */
[----:B--234-:R-:W-:-:S13]  /*6cb0*/  PLOP3.LUT P0, PT, PT, PT, UP5, 0x80, 0x0 ;  /* 0x000000000000781c */ /* 0x01cfda0003f0f058 */
[----:B------:R-:W-:Y:S05]  /*6cc0*/  @!P0 BRA `(.L_x_1626) ;  /* 0x0000047000008947 */ /* 0x000fea0003800000 */
[----:B-1----:R-:W1:Y:S01]  /*6cd0*/  I2F.RP R2, UR8 ;  /* 0x0000000800027d06 */ /* 0x002e620008209400 */
        /* <DEDUP_REMOVED lines=50> */
[----:B------:R-:W2:Y:S01]  /*7000*/  LDG.E R8, [R8.64] ;  /* 0x0000001408087981 */ /* 0x000ea2000c1e1900 */
[----:B------:R-:W-:-:S03]  /*7010*/  ULDC.64 UR12, c[0x0][0x198] ;  /* 0x00006600000c7ab9 */ /* 0x000fc60000000a00 */
[----:B------:R1:W2:Y:S01]  /*7020*/  LDG.E R2, [R2.64] ;  /* 0x0000001402027981 */ /* 0x0002a2000c1e1900 */
        /* <DEDUP_REMOVED lines=10> */
[----:B------:R-:W-:-:S05]  /*70d0*/  SHF.R.S32.HI R5, RZ, 0x1f, R8 ;  /* 0x0000001fff057819 */ /* 0x000fca0000011408 */
[----:B------:R-:W-:-:S04]  /*70e0*/  IMAD R5, R5, c[0x0][0x180], RZ ;  /* 0x0000600005057a24 */ /* 0x000fc800078e02ff */
[C---:B------:R-:W-:Y:S02]  /*70f0*/  IMAD R5, R8.reuse, c[0x0][0x184], R5 ;  /* 0x0000610008057a24 */ /* 0x040fe400078e0205 */
[----:B------:R-:W-:-:S04]  /*7100*/  IMAD.WIDE.U32 R8, R8, c[0x0][0x180], R2 ;  /* 0x0000600008087a25 */ /* 0x000fc800078e0002 */
[----:B------:R-:W-:Y:S01]  /*7110*/  IMAD.MOV.U32 R3, RZ, RZ, R8 ;  /* 0x000000ffff037224 */ /* 0x000fe200078e0008 */
[----:B------:R-:W-:Y:S01]  /*7120*/  IADD3 R2, R9, R5, RZ ;  /* 0x0000000509027210 */ /* 0x000fe20007ffe0ff */
[----:B------:R-:W-:Y:S05]  /*7130*/  BRA `(.L_x_1627) ;  /* 0x0000004000007947 */ /* 0x000fea0003800000 */
.L_x_1626:
[----:B------:R-:W-:-:S04]  /*7140*/  ULEA UR5, -UR4, URZ, 0x8 ;  /* 0x0000003f04057291 */ /* 0x000fc8000f8e413f */
[----:B------:R-:W-:Y:S02]  /*7150*/  USHF.R.S32.HI UR9, URZ, 0x1f, UR5 ;  /* 0x0000001f3f097899 */ /* 0x000fe40008011405 */
[----:B------:R-:W-:-:S04]  /*7160*/  MOV R3, UR5 ;  /* 0x0000000500037c02 */ /* 0x000fc80008000f00 */
[----:B-1----:R-:W-:Y:S02]  /*7170*/  MOV R2, UR9 ;  /* 0x0000000900027c02 */ /* 0x002fe40008000f00 */
.L_x_1627:
        /* <DEDUP_REMOVED lines=10> */
[----:B------:R-:W-:Y:S01]  /*7220*/  IMAD.U32 R18, RZ, RZ, UR4 ;  /* 0x00000004ff127e24 */ /* 0x000fe2000f8e00ff */
[----:B------:R1:W-:Y:S01]  /*7230*/  @P0 STS.128 [R244+0x2000], RZ ;  /* 0x002000fff4000388 */ /* 0x0003e20000000c00 */
[----:B------:R-:W-:Y:S01]  /*7240*/  IMAD.U32 R16, RZ, RZ, UR4 ;  /* 0x00000004ff107e24 */ /* 0x000fe2000f8e00ff */
[----:B------:R-:W-:Y:S01]  /*7250*/  @!P0 LEA.HI.X R53, R9, R63, R8, 0x5, P2 ;  /* 0x0000003f09358211 */ /* 0x000fe200010f2c08 */
[----:B------:R-:W-:Y:S01]  /*7260*/  @!P0 IMAD.MOV.U32 R8, RZ, RZ, R60 ;  /* 0x000000ffff088224 */ /* 0x000fe200078e003c */
[----:B------:R-:W-:Y:S01]  /*7270*/  @!P0 LEA R51, P2, R5, R60, 0x6 ;  /* 0x0000003c05338211 */ /* 0x000fe200078430ff */
[----:B------:R-:W-:Y:S02]  /*7280*/  @!P0 IMAD.MOV.U32 R5, RZ, RZ, c[0x0][0x19c] ;  /* 0x00006700ff058624 */ /* 0x000fe400078e00ff */
[----:B------:R-:W-:-:S02]  /*7290*/  @!P0 IMAD.MOV.U32 R9, RZ, RZ, R63 ;  /* 0x000000ffff098224 */ /* 0x000fc400078e003f */
[----:B------:R-:W-:Y:S01]  /*72a0*/  IMAD.U32 R14, RZ, RZ, UR4 ;  /* 0x00000004ff0e7e24 */ /* 0x000fe2000f8e00ff */
[----:B------:R-:W-:Y:S01]  /*72b0*/  @!P0 LEA.HI.X R46, R10, R63, R5, 0x6, P2 ;  /* 0x0000003f0a2e8211 */ /* 0x000fe200010f3405 */
[----:B------:R-:W-:Y:S02]  /*72c0*/  IMAD.U32 R5, RZ, RZ, UR4 ;  /* 0x00000004ff057e24 */ /* 0x000fe4000f8e00ff */
[----:B------:R-:W-:Y:S02]  /*72d0*/  IMAD.U32 R12, RZ, RZ, UR4 ;  /* 0x00000004ff0c7e24 */ /* 0x000fe4000f8e00ff */
[----:B------:R-:W-:Y:S01]  /*72e0*/  @!P0 IMAD.WIDE.U32 R24, R24, 0x30, R8 ;  /* 0x0000003018188825 */ /* 0x000fe200078e0008 */
[----:B------:R-:W-:-:S03]  /*72f0*/  @!P0 LEA R32, P2, R5, R60, 0x7 ;  /* 0x0000003c05208211 */ /* 0x000fc600078438ff */
[----:B------:R-:W-:Y:S02]  /*7300*/  @!P0 IMAD.MOV.U32 R5, RZ, RZ, c[0x0][0x19c] ;  /* 0x00006700ff058624 */ /* 0x000fe400078e00ff */
[----:B------:R-:W-:-:S03]  /*7310*/  @!P0 IMAD.WIDE.U32 R22, R22, 0x50, R8 ;  /* 0x0000005016168825 */ /* 0x000fc600078e0008 */
[----:B------:R-:W-:Y:S01]  /*7320*/  @!P0 LEA.HI.X R31, R10, R63, R5, 0x7, P2 ;  /* 0x0000003f0a1f8211 */ /* 0x000fe200010f3c05 */
[----:B------:R-:W-:Y:S01]  /*7330*/  IMAD.U32 R5, RZ, RZ, UR4 ;  /* 0x00000004ff057e24 */ /* 0x000fe2000f8e00ff */
[----:B------:R-:W-:Y:S01]  /*7340*/  @!P0 IADD3 R28, P3, P2, R3, UR23, R60 ;  /* 0x00000017031c8c10 */ /* 0x000fe2000fa7e03c */
[----:B------:R-:W-:-:S03]  /*7350*/  @!P0 IMAD.WIDE.U32 R20, R20, 0x60, R8 ;  /* 0x0000006014148825 */ /* 0x000fc600078e0008 */
[----:B------:R-:W-:Y:S01]  /*7360*/  @!P0 IADD3.X R30, R2, UR22, R63, P3, P2 ;  /* 0x00000016021e8c10 */ /* 0x000fe20009fe443f */
[--C-:B------:R-:W-:Y:S01]  /*7370*/  @!P0 IMAD.WIDE.U32 R18, R18, 0x70, R8.reuse ;  /* 0x0000007012128825 */ /* 0x100fe200078e0008 */
[----:B------:R-:W-:Y:S02]  /*7380*/  @!P0 LEA R36, P2, R28, c[0x0][0x168], 0x1 ;  /* 0x00005a001c248a11 */ /* 0x000fe400078408ff */
[C---:B------:R-:W-:Y:S01]  /*7390*/  @!P0 IADD3 R44, P3, R3.reuse, R20, RZ ;  /* 0x00000014032c8210 */ /* 0x040fe20007f7e0ff */
[----:B------:R-:W-:Y:S01]  /*73a0*/  @!P0 IMAD.WIDE.U32 R16, R16, 0x90, R8 ;  /* 0x0000009010108825 */ /* 0x000fe200078e0008 */
[----:B------:R-:W-:Y:S02]  /*73b0*/  @!P0 LEA.HI.X R37, R28, c[0x0][0x16c], R30, 0x1, P2 ;  /* 0x00005b001c258a11 */ /* 0x000fe400010f0c1e */
[----:B------:R-:W-:Y:S01]  /*73c0*/  @!P0 IADD3 R43, P2, R3, R24, RZ ;  /* 0x00000018032b8210 */ /* 0x000fe20007f5e0ff */
        /* <DEDUP_REMOVED lines=26> */
[----:B------:R-:W-:Y:S01]  /*7570*/  @!P0 IADD3.X R23, R2, R21, R24, P3, !PT ;  /* 0x0000001502178210 */ /* 0x000fe20001ffe418 */
[----:B------:R-:W-:Y:S01]  /*7580*/  @!P0 IMAD R18, R30, 0x90, RZ ;  /* 0x000000901e128824 */ /* 0x000fe200078e02ff */
[----:B------:R-:W-:Y:S01]  /*7590*/  @!P0 IADD3.X R21, R2, R19, R5, P2, !PT ;  /* 0x0000001302158210 */ /* 0x000fe200017fe405 */
[----:B------:R-:W-:Y:S01]  /*75a0*/  @!P0 IMAD R5, R20, 0xa0, RZ ;  /* 0x000000a014058824 */ /* 0x000fe200078e02ff */
[C---:B------:R-:W-:Y:S01]  /*75b0*/  @!P0 IADD3 R19, P3, R3.reuse, R16, RZ ;  /* 0x0000001003138210 */ /* 0x040fe20007f7e0ff */
[----:B------:R-:W-:Y:S01]  /*75c0*/  @!P0 IMAD.MOV.U32 R16, RZ, RZ, c[0x0][0x19c] ;  /* 0x00006700ff108624 */ /* 0x000fe200078e00ff */
[C---:B------:R-:W-:Y:S01]  /*75d0*/  @!P0 IADD3 R39, P2, R3.reuse, R14, RZ ;  /* 0x0000000e03278210 */ /* 0x040fe20007f5e0ff */
[----:B------:R-:W-:Y:S01]  /*75e0*/  @!P0 IMAD.MOV.U32 R14, RZ, RZ, c[0x0][0x19c] ;  /* 0x00006700ff0e8624 */ /* 0x000fe200078e00ff */
[C---:B------:R-:W-:Y:S01]  /*75f0*/  @!P0 IADD3.X R49, R2.reuse, R17, R18, P3, !PT ;  /* 0x0000001102318210 */ /* 0x040fe20001ffe412 */
[----:B------:R-:W-:Y:S01]  /*7600*/  IMAD.U32 R33, RZ, RZ, UR4 ;  /* 0x00000004ff217e24 */ /* 0x000fe2000f8e00ff */
        /* <DEDUP_REMOVED lines=8> */
[----:B------:R1:W-:Y:S01]  /*7690*/  @P0 STS.128 [R244+0x2800], RZ ;  /* 0x002800fff4000388 */ /* 0x0003e20000000c00 */
[----:B------:R-:W-:Y:S01]  /*76a0*/  @!P0 IMAD.MOV.U32 R26, RZ, RZ, R60 ;  /* 0x000000ffff1a8224 */ /* 0x000fe200078e003c */
[C---:B------:R-:W-:Y:S01]  /*76b0*/  @!P0 IADD3.X R48, R2.reuse, R11, R14, P3, !PT ;  /* 0x0000000b02308210 */ /* 0x040fe20001ffe40e */
[----:B------:R-:W-:Y:S01]  /*76c0*/  @!P0 IMAD.MOV.U32 R27, RZ, RZ, R63 ;  /* 0x000000ffff1b8224 */ /* 0x000fe200078e003f */
[C---:B------:R-:W-:Y:S01]  /*76d0*/  @!P0 IADD3.X R47, R2.reuse, R9, R5, P2, !PT ;  /* 0x00000009022f8210 */ /* 0x040fe200017fe405 */
[----:B------:R-:W-:Y:S01]  /*76e0*/  @!P0 IMAD.MOV.U32 R10, RZ, RZ, c[0x0][0x19c] ;  /* 0x00006700ff0a8624 */ /* 0x000fe200078e00ff */
[----:B------:R-:W-:Y:S01]  /*76f0*/  @!P0 IADD3 R8, P3, R3, R51, RZ ;  /* 0x0000003303088210 */ /* 0x000fe20007f7e0ff */
[----:B------:R-:W-:Y:S01]  /*7700*/  @!P0 IMAD.WIDE.U32 R26, R33, 0xe0, R26 ;  /* 0x000000e0211a8825 */ /* 0x000fe200078e001a */
[C---:B------:R-:W-:Y:S01]  /*7710*/  @!P0 IADD3 R9, P2, R3.reuse, R32, RZ ;  /* 0x0000002003098210 */ /* 0x040fe20007f5e0ff */
[----:B------:R-:W-:Y:S01]  /*7720*/  @!PT LDS RZ, [RZ] ;  /* 0x00000000fffff984 */ /* 0x000fe20000000800 */
[----:B------:R-:W-:Y:S01]  /*7730*/  @!PT LDS RZ, [RZ] ;  /* 0x00000000fffff984 */ /* 0x000fe20000000800 */
[----:B------:R-:W-:Y:S01]  /*7740*/  @!PT LDS RZ, [RZ] ;  /* 0x00000000fffff984 */ /* 0x000fe20000000800 */
[----:B------:R1:W-:Y:S01]  /*7750*/  @!P0 LDGSTS.E.BYPASS.LTC128B.128 [R244+0x2800], [R36.64] ;  /* 0x0280000024f48fae */ /* 0x0003e2000b901d54 */
[C---:B------:R-:W-:Y:S01]  /*7760*/  @!P0 IADD3.X R15, R2.reuse, R13, R15, P4, !PT ;  /* 0x0000000d020f8210 */ /* 0x040fe200027fe40f */
[C---:B------:R-:W-:Y:S01]  /*7770*/  @!P0 IMAD.X R12, R2.reuse, 0x1, R46, P3 ;  /* 0x00000001020c8824 */ /* 0x040fe200018e062e */
[----:B------:R-:W-:Y:S01]  /*7780*/  @!P0 IADD3 R5, P4, R3, R52, RZ ;  /* 0x0000003403058210 */ /* 0x000fe20007f9e0ff */
[----:B------:R-:W-:Y:S01]  /*7790*/  @!P0 IMAD.X R13, R2, 0x1, R31, P2 ;  /* 0x00000001020d8824 */ /* 0x000fe200010e061f */
[----:B------:R-:W-:Y:S01]  /*77a0*/  @!P0 LEA R28, P3, R9, c[0x0][0x168], 0x1 ;  /* 0x00005a00091c8a11 */ /* 0x000fe200078608ff */
[----:B------:R-:W-:Y:S01]  /*77b0*/  @!P0 IMAD R10, R10, 0xe0, RZ ;  /* 0x000000e00a0a8824 */ /* 0x000fe200078e02ff */
[----:B------:R-:W-:Y:S01]  /*77c0*/  @!P0 IADD3 R38, P2, R3, R26, RZ ;  /* 0x0000001a03268210 */ /* 0x000fe20007f5e0ff */
[----:B------:R-:W-:Y:S01]  /*77d0*/  @!P0 IMAD.X R11, R2, 0x1, R53, P4 ;  /* 0x00000001020b8824 */ /* 0x000fe200020e0635 */
[----:B------:R-:W-:Y:S01]  /*77e0*/  @!P0 LEA R32, P5, R5, c[0x0][0x168], 0x1 ;  /* 0x00005a0005208a11 */ /* 0x000fe200078a08ff */
[----:B------:R1:W-:Y:S01]  /*77f0*/  @P0 STS.128 [R244+0x3000], RZ ;  /* 0x003000fff4000388 */ /* 0x0003e20000000c00 */
[----:B------:R-:W-:-:S02]  /*7800*/  @!P0 LEA.HI.X R29, R9, c[0x0][0x16c], R13, 0x1, P3 ;  /* 0x00005b00091d8a11 */ /* 0x000fc400018f0c0d */
[----:B------:R-:W-:Y:S02]  /*7810*/  @!P0 IADD3.X R46, R2, R27, R10, P2, !PT ;  /* 0x0000001b022e8210 */ /* 0x000fe400017fe40a */
        /* <DEDUP_REMOVED lines=103> */
.L_x_1629:
[----:B------:R-:W-:Y:S05]  /*7e90*/  BSYNC B0 ;  /* 0x0000000000007941 */ /* 0x000fea0003800000 */
.L_x_1628:
[----:B------:R-:W0:Y:S01]  /*7ea0*/  LDGDEPBAR ;  /* 0x00000000000079af */ /* 0x000e220000000000 */
[----:B------:R-:W-:-:S04]  /*7eb0*/  IADD3 R60, P0, R3, R60, RZ ;  /* 0x0000003c033c7210 */ /* 0x000fc80007f1e0ff */
[----:B------:R-:W-:Y:S02]  /*7ec0*/  IADD3.X R63, R2, R63, RZ, P0, !PT ;  /* 0x0000003f023f7210 */ /* 0x000fe400007fe4ff */
.L_x_1625:
[----:B-1234-:R-:W-:-:S04]  /*7ed0*/  IADD3 R2, R207, UR25, RZ ;  /* 0x00000019cf027c10 */ /* 0x01efc8000fffe0ff */
[C---:B------:R-:W-:Y:S02]  /*7ee0*/  IADD3 R3, R2.reuse, 0x1, RZ ;  /* 0x0000000102037810 */ /* 0x040fe40007ffe0ff */
[CC--:B------:R-:W-:Y:S02]  /*7ef0*/  ISETP.GE.AND P5, PT, R2.reuse, R6.reuse, PT ;  /* 0x000000060200720c */ /* 0x0c0fe40003fa6270 */
[C---:B------:R-:W-:Y:S02]  /*7f00*/  ISETP.GE.AND P0, PT, R3.reuse, R7, PT ;  /* 0x000000070300720c */ /* 0x040fe40003f06270 */
[----:B------:R-:W-:Y:S02]  /*7f10*/  ISETP.GE.AND P3, PT, R3, R6, PT ;  /* 0x000000060300720c */ /* 0x000fe40003f66270 */
[C---:B------:R-:W-:Y:S02]  /*7f20*/  IADD3 R5, R2.reuse, 0x8, RZ ;  /* 0x0000000802057810 */ /* 0x040fe40007ffe0ff */
[----:B------:R-:W-:-:S02]  /*7f30*/  IADD3 R3, R2, 0x9, RZ ;  /* 0x0000000902037810 */ /* 0x000fc40007ffe0ff */
        /* <DEDUP_REMOVED lines=229> */
[----:B------:R-:W-:Y:S02]  /*8d90*/  FSEL R129, R129, -INF , !P6 ;  /* 0xff80000081817808 */ /* 0x000fe40007000000 */
        /* <DEDUP_REMOVED lines=107> */
[----:B------:R-:W-:Y:S01]  /*9450*/  FSEL R8, R146, -INF , !P5 ;  /* 0xff80000092087808 */ /* 0x000fe20006800000 */
[----:B------:R-:W-:Y:S01]  /*9460*/  IMAD.MOV.U32 R146, RZ, RZ, R9 ;  /* 0x000000ffff927224 */ /* 0x000fe200078e0009 */
[----:B------:R-:W-:Y:S02]  /*9470*/  FSEL R251, R144, -INF , !P3 ;  /* 0xff80000090fb7808 */ /* 0x000fe40005800000 */
[----:B------:R-:W-:Y:S01]  /*9480*/  FMNMX.FTZ R36, R197, R36, !PT ;  /* 0x00000024c5247209 */ /* 0x000fe20007810000 */
[----:B------:R-:W-:Y:S01]  /*9490*/  IMAD.MOV.U32 R144, RZ, RZ, R8 ;  /* 0x000000ffff907224 */ /* 0x000fe200078e0008 */
[----:B------:R-:W-:Y:S02]  /*94a0*/  FMNMX.FTZ R3, R245, R3, !PT ;  /* 0x00000003f5037209 */ /* 0x000fe40007810000 */
[----:B------:R-:W-:-:S02]  /*94b0*/  ISETP.GE.AND P5, PT, R5, R7, PT ;  /* 0x000000070500720c */ /* 0x000fc40003fa6270 */
[----:B------:R-:W-:Y:S02]  /*94c0*/  ISETP.GE.AND P3, PT, R5, R6, PT ;  /* 0x000000060500720c */ /* 0x000fe40003f66270 */
[----:B------:R-:W-:Y:S02]  /*94d0*/  IADD3 R5, R2, 0xd1, RZ ;  /* 0x000000d102057810 */ /* 0x000fe40007ffe0ff */
[----:B------:R-:W-:Y:S02]  /*94e0*/  FSEL R248, R141, -INF , !P2 ;  /* 0xff8000008df87808 */ /* 0x000fe40005000000 */
[----:B------:R-:W-:Y:S02]  /*94f0*/  FMNMX.FTZ R36, R247, R36, !PT ;  /* 0x00000024f7247209 */ /* 0x000fe40007810000 */
[----:B------:R-:W-:Y:S02]  /*9500*/  FMNMX.FTZ R3, R251, R3, !PT ;  /* 0x00000003fb037209 */ /* 0x000fe40007810000 */
[----:B------:R-:W-:-:S02]  /*9510*/  FSEL R142, R142, -INF , !P4 ;  /* 0xff8000008e8e7808 */ /* 0x000fc40006000000 */
[C---:B------:R-:W-:Y:S02]  /*9520*/  ISETP.GE.AND P4, PT, R5.reuse, R7, PT ;  /* 0x000000070500720c */ /* 0x040fe40003f86270 */
[----:B------:R-:W-:Y:S02]  /*9530*/  ISETP.GE.AND P2, PT, R5, R6, PT ;  /* 0x000000060500720c */ /* 0x000fe40003f46270 */
[----:B------:R-:W-:Y:S02]  /*9540*/  IADD3 R5, R2, 0xd8, RZ ;  /* 0x000000d802057810 */ /* 0x000fe40007ffe0ff */
[----:B------:R-:W-:Y:S02]  /*9550*/  FSEL R250, R140, -INF , !P0 ;  /* 0xff8000008cfa7808 */ /* 0x000fe40004000000 */
[----:B------:R-:W-:Y:S02]  /*9560*/  FMNMX.FTZ R36, R249, R36, !PT ;  /* 0x00000024f9247209 */ /* 0x000fe40007810000 */
[----:B------:R-:W-:-:S02]  /*9570*/  FMNMX.FTZ R3, R248, R3, !PT ;  /* 0x00000003f8037209 */ /* 0x000fc40007810000 */
[----:B------:R-:W-:Y:S02]  /*9580*/  FSEL R252, R143, -INF , !P6 ;  /* 0xff8000008ffc7808 */ /* 0x000fe40007000000 */
[C---:B------:R-:W-:Y:S02]  /*9590*/  ISETP.GE.AND P6, PT, R5.reuse, R7, PT ;  /* 0x000000070500720c */ /* 0x040fe40003fc6270 */
[----:B------:R-:W-:Y:S02]  /*95a0*/  ISETP.GE.AND P0, PT, R5, R6, PT ;  /* 0x000000060500720c */ /* 0x000fe40003f06270 */
[----:B------:R-:W-:Y:S02]  /*95b0*/  IADD3 R5, R2, 0xd9, RZ ;  /* 0x000000d902057810 */ /* 0x000fe40007ffe0ff */
[----:B------:R-:W-:Y:S02]  /*95c0*/  FSEL R137, R137, -INF , !P3 ;  /* 0xff80000089897808 */ /* 0x000fe40005800000 */
[----:B------:R-:W-:-:S02]  /*95d0*/  FMNMX.FTZ R36, R223, R36, !PT ;  /* 0x00000024df247209 */ /* 0x000fc40007810000 */
[----:B------:R-:W-:Y:S02]  /*95e0*/  FMNMX.FTZ R3, R250, R3, !PT ;  /* 0x00000003fa037209 */ /* 0x000fe40007810000 */
[----:B------:R-:W-:Y:S02]  /*95f0*/  FSEL R139, R139, -INF , !P5 ;  /* 0xff8000008b8b7808 */ /* 0x000fe40006800000 */
[C---:B------:R-:W-:Y:S02]  /*9600*/  ISETP.GE.AND P5, PT, R5.reuse, R7, PT ;  /* 0x000000070500720c */ /* 0x040fe40003fa6270 */
[----:B------:R-:W-:Y:S02]  /*9610*/  ISETP.GE.AND P3, PT, R5, R6, PT ;  /* 0x000000060500720c */ /* 0x000fe40003f66270 */
[----:B------:R-:W-:Y:S02]  /*9620*/  FSEL R136, R136, -INF , !P2 ;  /* 0xff80000088887808 */ /* 0x000fe40005000000 */
        /* <DEDUP_REMOVED lines=20> */
[----:B------:R-:W-:Y:S01]  /*9770*/  FSEL R154, R135, -INF , !P5 ;  /* 0xff800000879a7808 */ /* 0x000fe20006800000 */
[----:B------:R-:W-:Y:S01]  /*9780*/  IMAD.SHL.U32 R135, R4, 0x2, RZ ;  /* 0x0000000204877824 */ /* 0x000fe200078e00ff */
[C---:B------:R-:W-:Y:S02]  /*9790*/  ISETP.GE.AND P5, PT, R5.reuse, R7, PT ;  /* 0x000000070500720c */ /* 0x040fe40003fa6270 */
[----:B------:R-:W-:Y:S01]  /*97a0*/  ISETP.GE.AND P3, PT, R5, R6, PT ;  /* 0x000000060500720c */ /* 0x000fe20003f66270 */
[--C-:B------:R-:W-:Y:S01]  /*97b0*/  IMAD R224, R0, 0x2, R135.reuse ;  /* 0x0000000200e07824 */ /* 0x100fe200078e0287 */
[----:B------:R-:W-:Y:S01]  /*97c0*/  IADD3 R5, R2, 0xe9, RZ ;  /* 0x000000e902057810 */ /* 0x000fe20007ffe0ff */
[----:B------:R-:W-:Y:S01]  /*97d0*/  IMAD R226, R231, 0x2, R135 ;  /* 0x00000002e7e27824 */ /* 0x000fe200078e0287 */
[----:B------:R-:W-:Y:S01]  /*97e0*/  FSEL R152, R69, -INF , !P0 ;  /* 0xff80000045987808 */ /* 0x000fe20004000000 */
[----:B------:R-:W-:Y:S01]  /*97f0*/  IMAD R225, R231, 0x2, R224 ;  /* 0x00000002e7e17824 */ /* 0x000fe200078e02e0 */
[----:B------:R-:W-:Y:S01]  /*9800*/  FMNMX.FTZ R36, R252, R36, !PT ;  /* 0x00000024fc247209 */ /* 0x000fe20007810000 */
[----:B------:R-:W-:Y:S01]  /*9810*/  LDSM.16.MT88.4 R24, [R135+0xa000] ;  /* 0x00a000008718783b */ /* 0x000fe20000004200 */
[----:B------:R-:W-:-:S02]  /*9820*/  FMNMX.FTZ R3, R147, R3, !PT ;  /* 0x0000000393037209 */ /* 0x000fc40007810000 */
[----:B------:R-:W-:Y:S01]  /*9830*/  ISETP.GE.AND P2, PT, R5, R6, PT ;  /* 0x000000060500720c */ /* 0x000fe20003f46270 */
[----:B------:R-:W-:Y:S01]  /*9840*/  LDSM.16.MT88.4 R20, [R226+0xa000] ;  /* 0x00a00000e214783b */ /* 0x000fe20000004200 */
[----:B------:R-:W-:Y:S02]  /*9850*/  IADD3 R9, R2, 0xf0, RZ ;  /* 0x000000f002097810 */ /* 0x000fe40007ffe0ff */
[----:B------:R-:W-:Y:S02]  /*9860*/  FSEL R164, R67, -INF , !P3 ;  /* 0xff80000043a47808 */ /* 0x000fe40005800000 */
[----:B------:R-:W-:Y:S02]  /*9870*/  FMNMX.FTZ R36, R139, R36, !PT ;  /* 0x000000248b247209 */ /* 0x000fe40007810000 */
[----:B------:R-:W-:Y:S02]  /*9880*/  FMNMX.FTZ R3, R152, R3, !PT ;  /* 0x0000000398037209 */ /* 0x000fe40007810000 */
[----:B------:R-:W-:-:S02]  /*9890*/  IADD3 R8, R2, 0xf1, RZ ;  /* 0x000000f102087810 */ /* 0x000fc40007ffe0ff */
[----:B------:R-:W-:Y:S02]  /*98a0*/  ISETP.GE.AND P0, PT, R9, R6, PT ;  /* 0x000000060900720c */ /* 0x000fe40003f06270 */
        /* <DEDUP_REMOVED lines=8> */
[----:B------:R-:W-:Y:S02]  /*9930*/  FSEL R153, R76, -INF , !P4 ;  /* 0xff8000004c997808 */ /* 0x000fe40006000000 */
[----:B------:R-:W-:Y:S02]  /*9940*/  ISETP.GE.AND P4, PT, R5, R7, PT ;  /* 0x000000070500720c */ /* 0x000fe40003f86270 */
[----:B------:R-:W-:-:S02]  /*9950*/  IADD3 R5, R2, 0xf9, RZ ;  /* 0x000000f902057810 */ /* 0x000fc40007ffe0ff */
        /* <DEDUP_REMOVED lines=61> */
[----:B------:R1:W-:Y:S08]  /*9d30*/  MUFU.EX2 R208, R4 ;  /* 0x0000000400d07308 */ /* 0x0003f00000000800 */
[----:B------:R4:W-:Y:S01]  /*9d40*/  MUFU.EX2 R222, R0 ;  /* 0x0000000000de7308 */ /* 0x0009e20000000800 */
[--C-:B--2---:R-:W-:Y:S01]  /*9d50*/  FFMA.FTZ R8, R11, c[0x0][0x23c], -R5.reuse ;  /* 0x00008f000b087a23 */ /* 0x104fe20000010805 */
[----:B---3--:R-:W-:Y:S01]  /*9d60*/  F2FP.PACK_AB R11, R221, R217 ;  /* 0x000000d9dd0b723e */ /* 0x008fe200000000ff */
[----:B-1----:R-:W-:-:S05]  /*9d70*/  FFMA.FTZ R4, R17, c[0x0][0x23c], -R5 ;  /* 0x00008f0011047a23 */ /* 0x002fca0000010805 */
[----:B------:R-:W1:Y:S01]  /*9d80*/  MUFU.EX2 R212, R8 ;  /* 0x0000000800d47308 */ /* 0x000e620000000800 */
[----:B----4-:R-:W-:-:S07]  /*9d90*/  FFMA.FTZ R0, R31, c[0x0][0x23c], -R5 ;  /* 0x00008f001f007a23 */ /* 0x010fce0000010805 */
[----:B------:R2:W-:Y:S08]  /*9da0*/  MUFU.EX2 R211, R4 ;  /* 0x0000000400d37308 */ /* 0x0005f00000000800 */
[----:B------:R3:W-:Y:S01]  /*9db0*/  MUFU.EX2 R201, R0 ;  /* 0x0000000000c97308 */ /* 0x0007e20000000800 */
[----:B-1----:R-:W-:Y:S01]  /*9dc0*/  F2FP.PACK_AB R8, R208, R212 ;  /* 0x000000d4d008723e */ /* 0x002fe200000000ff */
[----:B--2---:R-:W-:-:S02]  /*9dd0*/  FFMA.FTZ R4, R18, c[0x0][0x23c], -R5 ;  /* 0x00008f0012047a23 */ /* 0x004fc40000010805 */
[----:B------:R-:W1:Y:S04]  /*9de0*/  LDSM.16.MT88.4 R16, [R224+0xa000] ;  /* 0x00a00000e010783b */ /* 0x000e680000004200 */
[----:B------:R-:W2:Y:S01]  /*9df0*/  MUFU.EX2 R214, R4 ;  /* 0x0000000400d67308 */ /* 0x000ea20000000800 */
[----:B---3--:R-:W-:-:S07]  /*9e00*/  FFMA.FTZ R0, R37, c[0x0][0x23c], -R5 ;  /* 0x00008f0025007a23 */ /* 0x008fce0000010805 */
[----:B------:R3:W4:Y:S01]  /*9e10*/  MUFU.EX2 R207, R0 ;  /* 0x0000000000cf7308 */ /* 0x0007220000000800 */
[----:B--2---:R-:W-:Y:S01]  /*9e20*/  F2FP.PACK_AB R10, R214, R211 ;  /* 0x000000d3d60a723e */ /* 0x004fe200000000ff */
[----:B------:R-:W-:-:S04]  /*9e30*/  IMAD.MOV.U32 R4, RZ, RZ, R139 ;  /* 0x000000ffff047224 */ /* 0x000fc800078e008b */
[--C-:B------:R-:W-:Y:S02]  /*9e40*/  FFMA.FTZ R4, R4, c[0x0][0x23c], -R5.reuse ;  /* 0x00008f0004047a23 */ /* 0x100fe40000010805 */
[----:B------:R-:W-:Y:S01]  /*9e50*/  HMMA.16816.F32 R32, R8, R24, RZ ;  /* 0x000000180820723c */ /* 0x000fe200000018ff */
[----:B---3--:R-:W-:-:S04]  /*9e60*/  FFMA.FTZ R0, R38, c[0x0][0x23c], -R5 ;  /* 0x00008f0026007a23 */ /* 0x008fc80000010805 */
        /* <DEDUP_REMOVED lines=27> */
[----:B------:R-:W-:Y:S01]  /*a020*/  HMMA.16816.F32 R68, R8, R24, R32 ;  /* 0x000000180844723c */ /* 0x000fe20000001820 */
[----:B------:R-:W4:Y:S01]  /*a030*/  LDSM.16.MT88.4 R24, [R226+0xb000] ;  /* 0x00b00000e218783b */ /* 0x000f220000004200 */
[----:B--2---:R-:W-:-:S06]  /*a040*/  FFMA.FTZ R0, R73, c[0x0][0x23c], -R2 ;  /* 0x00008f0049007a23 */ /* 0x004fcc0000010802 */
[C---:B-1----:R-:W-:Y:S01]  /*a050*/  HMMA.16816.F32 R40, R8.reuse, R16, R40 ;  /* 0x000000100828723c */ /* 0x042fe20000001828 */
[----:B------:R1:W2:Y:S07]  /*a060*/  MUFU.EX2 R213, R0 ;  /* 0x0000000000d57308 */ /* 0x0002ae0000000800 */
        /* <DEDUP_REMOVED lines=11> */
[----:B------:R1:W5:Y:S02]  /*a120*/  MUFU.EX2 R192, R0 ;  /* 0x0000000000c07308 */ /* 0x0003640000000800 */
        /* <DEDUP_REMOVED lines=8> */
[----:B-----5:R-:W-:Y:S01]  /*a1b0*/  F2FP.PACK_AB R8, R192, R193 ;  /* 0x000000c1c008723e */ /* 0x020fe200000000ff */
[----:B---3--:R-:W-:Y:S01]  /*a1c0*/  FFMA.FTZ R0, R84, c[0x0][0x23c], -R2 ;  /* 0x00008f0054007a23 */ /* 0x008fe20000010802 */
[----:B------:R-:W-:-:S03]  /*a1d0*/  F2FP.PACK_AB R10, R194, R191 ;  /* 0x000000bfc20a723e */ /* 0x000fc600000000ff */
[----:B------:R2:W-:Y:S04]  /*a1e0*/  MUFU.EX2 R188, R0 ;  /* 0x0000000000bc7308 */ /* 0x0005e80000000800 */
[C---:B------:R-:W-:Y:S08]  /*a1f0*/  HMMA.16816.F32 R44, R8.reuse, R28, R68 ;  /* 0x0000001c082c723c */ /* 0x040ff00000001844 */
[----:B------:R-:W-:Y:S01]  /*a200*/  HMMA.16816.F32 R64, R8, R30, R76 ;  /* 0x0000001e0840723c */ /* 0x000fe2000000184c */
[----:B------:R-:W-:Y:S01]  /*a210*/  LDSM.16.MT88.4 R28, [R135+0xb800] ;  /* 0x00b80000871c783b */ /* 0x000fe20000004200 */
[----:B--2---:R-:W-:-:S02]  /*a220*/  FFMA.FTZ R0, R85, c[0x0][0x23c], -R2 ;  /* 0x00008f0055007a23 */ /* 0x004fc40000010802 */
[----:B------:R-:W-:Y:S02]  /*a230*/  IMAD.MOV.U32 R85, RZ, RZ, R153 ;  /* 0x000000ffff557224 */ /* 0x000fe400078e0099 */
[----:B------:R2:W3:Y:S02]  /*a240*/  MUFU.EX2 R190, R0 ;  /* 0x0000000000be7308 */ /* 0x0004e40000000800 */
[C---:B----4-:R-:W-:Y:S08]  /*a250*/  HMMA.16816.F32 R48, R8.reuse, R24, R48 ;  /* 0x000000180830723c */ /* 0x050ff00000001830 */
[----:B------:R-:W-:Y:S01]  /*a260*/  HMMA.16816.F32 R68, R8, R26, R72 ;  /* 0x0000001a0844723c */ /* 0x000fe20000001848 */
[----:B------:R-:W4:Y:S01]  /*a270*/  LDSM.16.MT88.4 R24, [R226+0xb800] ;  /* 0x00b80000e218783b */ /* 0x000f220000004200 */
[----:B--2---:R-:W-:-:S06]  /*a280*/  FFMA.FTZ R0, R86, c[0x0][0x23c], -R2 ;  /* 0x00008f0056007a23 */ /* 0x004fcc0000010802 */
[----:B-1----:R-:W-:Y:S01]  /*a290*/  HMMA.16816.F32 R40, R8, R16, R40 ;  /* 0x000000100828723c */ /* 0x002fe20000001828 */
[----:B------:R-:W-:Y:S01]  /*a2a0*/  IMAD.MOV.U32 R72, RZ, RZ, R149 ;  /* 0x000000ffff487224 */ /* 0x000fe200078e0095 */
[----:B------:R1:W-:Y:S01]  /*a2b0*/  MUFU.EX2 R187, R0 ;  /* 0x0000000000bb7308 */ /* 0x0003e20000000800 */
[----:B------:R-:W-:Y:S02]  /*a2c0*/  IMAD.MOV.U32 R75, RZ, RZ, R151 ;  /* 0x000000ffff4b7224 */ /* 0x000fe400078e0097 */
[----:B------:R-:W-:-:S03]  /*a2d0*/  IMAD.MOV.U32 R74, RZ, RZ, R148 ;  /* 0x000000ffff4a7224 */ /* 0x000fc600078e0094 */
[----:B------:R-:W-:Y:S01]  /*a2e0*/  HMMA.16816.F32 R76, R8, R18, R80 ;  /* 0x00000012084c723c */ /* 0x000fe20000001850 */
[----:B------:R-:W2:Y:S01]  /*a2f0*/  LDSM.16.MT88.4 R16, [R224+0xb800] ;  /* 0x00b80000e010783b */ /* 0x000ea20000004200 */
[----:B------:R-:W-:Y:S02]  /*a300*/  IMAD.MOV.U32 R86, RZ, RZ, R145 ;  /* 0x000000ffff567224 */ /* 0x000fe400078e0091 */
[----:B------:R-:W-:-:S03]  /*a310*/  IMAD.MOV.U32 R73, RZ, RZ, R137 ;  /* 0x000000ffff497224 */ /* 0x000fc600078e0089 */
[----:B------:R-:W-:Y:S01]  /*a320*/  IMAD.MOV.U32 R80, RZ, RZ, R157 ;  /* 0x000000ffff507224 */ /* 0x000fe200078e009d */
[C---:B------:R-:W-:Y:S01]  /*a330*/  HMMA.16816.F32 R32, R8.reuse, R12, R32 ;  /* 0x0000000c0820723c */ /* 0x040fe20000001820 */
[----:B------:R-:W-:Y:S02]  /*a340*/  IMAD.MOV.U32 R82, RZ, RZ, R155 ;  /* 0x000000ffff527224 */ /* 0x000fe400078e009b */
[----:B-1----:R-:W-:Y:S02]  /*a350*/  FFMA.FTZ R0, R87, c[0x0][0x23c], -R2 ;  /* 0x00008f0057007a23 */ /* 0x002fe40000010802 */
[----:B------:R-:W-:Y:S02]  /*a360*/  IMAD.MOV.U32 R81, RZ, RZ, R156 ;  /* 0x000000ffff517224 */ /* 0x000fe400078e009c */
[----:B------:R1:W5:Y:S01]  /*a370*/  MUFU.EX2 R189, R0 ;  /* 0x0000000000bd7308 */ /* 0x0003620000000800 */
[----:B------:R-:W-:Y:S01]  /*a380*/  HMMA.16816.F32 R20, R8, R14, R20 ;  /* 0x0000000e0814723c */ /* 0x000fe20000001814 */
[----:B------:R-:W2:Y:S01]  /*a390*/  LDSM.16.MT88.4 R12, [R225+0xb800] ;  /* 0x00b80000e10c783b */ /* 0x000ea20000004200 */
[----:B------:R-:W-:-:S02]  /*a3a0*/  IMAD.MOV.U32 R87, RZ, RZ, R152 ;  /* 0x000000ffff577224 */ /* 0x000fc400078e0098 */
[----:B------:R-:W-:-:S03]  /*a3b0*/  IMAD.MOV.U32 R83, RZ, RZ, R138 ;  /* 0x000000ffff537224 */ /* 0x000fc600078e008a */
[----:B---3--:R-:W-:Y:S01]  /*a3c0*/  F2FP.PACK_AB R9, R190, R188 ;  /* 0x000000bcbe09723e */ /* 0x008fe200000000ff */
[----:B-1----:R-:W-:Y:S01]  /*a3d0*/  FFMA.FTZ R0, R88, c[0x0][0x23c], -R5 ;  /* 0x00008f0058007a23 */ /* 0x002fe20000010805 */
[----:B-----5:R-:W-:Y:S01]  /*a3e0*/  F2FP.PACK_AB R11, R189, R187 ;  /* 0x000000bbbd0b723e */ /* 0x020fe200000000ff */
[----:B------:R-:W-:Y:S02]  /*a3f0*/  IMAD.MOV.U32 R88, RZ, RZ, R163 ;  /* 0x000000ffff587224 */ /* 0x000fe400078e00a3 */
        /* <DEDUP_REMOVED lines=15> */
[C---:B----4-:R-:W-:Y:S08]  /*a4f0*/  HMMA.16816.F32 R48, R8.reuse, R24, R48 ;  /* 0x000000180830723c */ /* 0x050ff00000001830 */
[----:B------:R-:W-:Y:S01]  /*a500*/  HMMA.16816.F32 R68, R8, R26, R68 ;  /* 0x0000001a0844723c */ /* 0x000fe20000001844 */
[----:B------:R-:W3:Y:S01]  /*a510*/  LDSM.16.MT88.4 R24, [R226+0xc000] ;  /* 0x00c00000e218783b */ /* 0x000ee20000004200 */
[----:B-1----:R-:W-:-:S02]  /*a520*/  FFMA.FTZ R0, R93, c[0x0][0x23c], -R2 ;  /* 0x00008f005d007a23 */ /* 0x002fc40000010802 */
[----:B------:R-:W-:Y:S02]  /*a530*/  IMAD.MOV.U32 R93, RZ, RZ, R162 ;  /* 0x000000ffff5d7224 */ /* 0x000fe400078e00a2 */
[----:B------:R1:W4:Y:S02]  /*a540*/  MUFU.EX2 R175, R0 ;  /* 0x0000000000af7308 */ /* 0x0003240000000800 */
[C---:B--2---:R-:W-:Y:S08]  /*a550*/  HMMA.16816.F32 R52, R8.reuse, R16, R40 ;  /* 0x000000100834723c */ /* 0x044ff00000001828 */
[----:B------:R-:W-:Y:S01]  /*a560*/  HMMA.16816.F32 R76, R8, R18, R76 ;  /* 0x00000012084c723c */ /* 0x000fe2000000184c */
[----:B------:R-:W2:Y:S01]  /*a570*/  LDSM.16.MT88.4 R16, [R224+0xc000] ;  /* 0x00c00000e010783b */ /* 0x000ea20000004200 */
[----:B-1----:R-:W-:-:S06]  /*a580*/  FFMA.FTZ R0, R94, c[0x0][0x23c], -R2 ;  /* 0x00008f005e007a23 */ /* 0x002fcc0000010802 */
[C---:B------:R-:W-:Y:S01]  /*a590*/  HMMA.16816.F32 R32, R8.reuse, R12, R32 ;  /* 0x0000000c0820723c */ /* 0x040fe20000001820 */
[----:B------:R-:W-:Y:S01]  /*a5a0*/  IMAD.MOV.U32 R94, RZ, RZ, R166 ;  /* 0x000000ffff5e7224 */ /* 0x000fe200078e00a6 */
[----:B------:R1:W-:Y:S06]  /*a5b0*/  MUFU.EX2 R173, R0 ;  /* 0x0000000000ad7308 */ /* 0x0003ec0000000800 */
[C---:B------:R-:W-:Y:S01]  /*a5c0*/  HMMA.16816.F32 R20, R8.reuse, R14, R20 ;  /* 0x0000000e0814723c */ /* 0x040fe20000001814 */
[----:B------:R-:W5:Y:S07]  /*a5d0*/  LDSM.16.MT88.4 R12, [R225+0xc000] ;  /* 0x00c00000e10c783b */ /* 0x000f6e0000004200 */
[----:B------:R-:W-:Y:S01]  /*a5e0*/  HMMA.16816.F32 R44, R8, R28, R44 ;  /* 0x0000001c082c723c */ /* 0x000fe2000000182c */
[----:B-1----:R-:W-:-:S02]  /*a5f0*/  FFMA.FTZ R0, R95, c[0x0][0x23c], -R2 ;  /* 0x00008f005f007a23 */ /* 0x002fc40000010802 */
[----:B------:R-:W-:Y:S02]  /*a600*/  IMAD.MOV.U32 R95, RZ, RZ, R147 ;  /* 0x000000ffff5f7224 */ /* 0x000fe400078e0093 */
[----:B------:R1:W1:Y:S03]  /*a610*/  MUFU.EX2 R172, R0 ;  /* 0x0000000000ac7308 */ /* 0x0002660000000800 */
[----:B------:R-:W-:Y:S01]  /*a620*/  HMMA.16816.F32 R64, R8, R30, R64 ;  /* 0x0000001e0840723c */ /* 0x000fe20000001840 */
[----:B------:R-:W2:Y:S06]  /*a630*/  LDSM.16.MT88.4 R28, [R135+0xc000] ;  /* 0x00c00000871c783b */ /* 0x000eac0000004200 */
[----:B----4-:R-:W-:Y:S01]  /*a640*/  F2FP.PACK_AB R9, R175, R174 ;  /* 0x000000aeaf09723e */ /* 0x010fe200000000ff */
[----:B-1----:R-:W-:Y:S01]  /*a650*/  FFMA.FTZ R0, R100, c[0x0][0x23c], -R5 ;  /* 0x00008f0064007a23 */ /* 0x002fe20000010805 */
[----:B------:R-:W-:Y:S01]  /*a660*/  F2FP.PACK_AB R11, R172, R173 ;  /* 0x000000adac0b723e */ /* 0x000fe200000000ff */
[----:B------:R-:W-:-:S02]  /*a670*/  IMAD.MOV.U32 R100, RZ, RZ, R167 ;  /* 0x000000ffff647224 */ /* 0x000fc400078e00a7 */
[----:B------:R1:W-:Y:S02]  /*a680*/  MUFU.EX2 R168, R0 ;  /* 0x0000000000a87308 */ /* 0x0003e40000000800 */
[----:B-1----:R-:W-:Y:S02]  /*a690*/  FFMA.FTZ R0, R102, c[0x0][0x23c], -R5 ;  /* 0x00008f0066007a23 */ /* 0x002fe40000010805 */
[----:B------:R-:W-:-:S04]  /*a6a0*/  IMAD.MOV.U32 R102, RZ, RZ, R164 ;  /* 0x000000ffff667224 */ /* 0x000fc800078e00a4 */
[----:B------:R1:W4:Y:S02]  /*a6b0*/  MUFU.EX2 R167, R0 ;  /* 0x0000000000a77308 */ /* 0x0003240000000800 */
[----:B-1----:R-:W-:Y:S01]  /*a6c0*/  FFMA.FTZ R0, R101, c[0x0][0x23c], -R5 ;  /* 0x00008f0065007a23 */ /* 0x002fe20000010805 */
[----:B----4-:R-:W-:Y:S01]  /*a6d0*/  F2FP.PACK_AB R8, R167, R168 ;  /* 0x000000a8a708723e */ /* 0x010fe200000000ff */
[----:B------:R-:W-:-:S04]  /*a6e0*/  IMAD.MOV.U32 R101, RZ, RZ, R141 ;  /* 0x000000ffff657224 */ /* 0x000fc800078e008d */
        /* <DEDUP_REMOVED lines=11> */
[C---:B--2---:R-:W-:Y:S08]  /*a7a0*/  HMMA.16816.F32 R52, R8.reuse, R16, R52 ;  /* 0x000000100834723c */ /* 0x044ff00000001834 */
[----:B------:R-:W-:Y:S01]  /*a7b0*/  HMMA.16816.F32 R76, R8, R18, R76 ;  /* 0x00000012084c723c */ /* 0x000fe2000000184c */
[----:B------:R-:W2:Y:S01]  /*a7c0*/  LDSM.16.MT88.4 R16, [R224+0xc800] ;  /* 0x00c80000e010783b */ /* 0x000ea20000004200 */
        /* <DEDUP_REMOVED lines=11> */
[----:B----4-:R-:W-:Y:S01]  /*a880*/  F2FP.PACK_AB R9, R164, R163 ;  /* 0x000000a3a409723e */ /* 0x010fe200000000ff */
[----:B-1----:R-:W-:Y:S01]  /*a890*/  FFMA.FTZ R0, R108, c[0x0][0x23c], -R5 ;  /* 0x00008f006c007a23 */ /* 0x002fe20000010805 */
[----:B------:R-:W-:-:S03]  /*a8a0*/  F2FP.PACK_AB R11, R160, R162 ;  /* 0x000000a2a00b723e */ /* 0x000fc600000000ff */
[----:B------:R1:W-:Y:S02]  /*a8b0*/  MUFU.EX2 R158, R0 ;  /* 0x00000000009e7308 */ /* 0x0003e40000000800 */
[----:B-1----:R-:W-:-:S06]  /*a8c0*/  FFMA.FTZ R0, R110, c[0x0][0x23c], -R5 ;  /* 0x00008f006e007a23 */ /* 0x002fcc0000010805 */
        /* <DEDUP_REMOVED lines=75> */
[----:B-1----:R-:W-:-:S04]  /*ad80*/  FFMA.FTZ R0, R129, c[0x0][0x23c], -R2 ;  /* 0x00008f0081007a23 */ /* 0x002fc80000010802 */
[----:B------:R1:W3:Y:S03]  /*ad90*/  MUFU.EX2 R140, R0 ;  /* 0x00000000008c7308 */ /* 0x0002e60000000800 */
        /* <DEDUP_REMOVED lines=13> */
[----:B------:R-:W2:Y:S06]  /*ae70*/  LDSM.16.MT88.4 R28, [R226+0xe000] ;  /* 0x00e00000e21c783b */ /* 0x000eac0000004200 */
[----:B---3--:R-:W-:Y:S01]  /*ae80*/  F2FP.PACK_AB R9, R140, R137 ;  /* 0x000000898c09723e */ /* 0x008fe200000000ff */
[----:B-1----:R-:W-:Y:S01]  /*ae90*/  FFMA.FTZ R0, R132, c[0x0][0x23c], -R5 ;  /* 0x00008f0084007a23 */ /* 0x002fe20000010805 */
[----:B-----5:R-:W-:-:S03]  /*aea0*/  F2FP.PACK_AB R11, R138, R139 ;  /* 0x0000008b8a0b723e */ /* 0x020fc600000000ff */
[----:B------:R1:W-:Y:S02]  /*aeb0*/  MUFU.EX2 R136, R0 ;  /* 0x0000000000887308 */ /* 0x0003e40000000800 */
[----:B-1----:R-:W-:-:S06]  /*aec0*/  FFMA.FTZ R0, R133, c[0x0][0x23c], -R5 ;  /* 0x00008f0085007a23 */ /* 0x002fcc0000010805 */
[----:B------:R1:W3:Y:S02]  /*aed0*/  MUFU.EX2 R133, R0 ;  /* 0x0000000000857308 */ /* 0x0002e40000000800 */
[----:B-1----:R-:W-:Y:S01]  /*aee0*/  FFMA.FTZ R0, R159, c[0x0][0x23c], -R5 ;  /* 0x00008f009f007a23 */ /* 0x002fe20000010805 */
[----:B---3--:R-:W-:Y:S01]  /*aef0*/  F2FP.PACK_AB R8, R133, R136 ;  /* 0x000000888508723e */ /* 0x008fe200000000ff */
[----:B------:R-:W-:-:S04]  /*af00*/  IMAD.MOV.U32 R159, RZ, RZ, R92 ;  /* 0x000000ffff9f7224 */ /* 0x000fc800078e005c */
[----:B------:R1:W-:Y:S01]  /*af10*/  MUFU.EX2 R132, R0 ;  /* 0x0000000000847308 */ /* 0x0003e20000000800 */
[----:B------:R-:W-:Y:S02]  /*af20*/  IMAD.MOV.U32 R92, RZ, RZ, R90 ;  /* 0x000000ffff5c7224 */ /* 0x000fe400078e005a */
[----:B------:R-:W-:Y:S02]  /*af30*/  IMAD.MOV.U32 R90, RZ, RZ, R72 ;  /* 0x000000ffff5a7224 */ /* 0x000fe400078e0048 */
[----:B-1----:R-:W-:Y:S02]  /*af40*/  FFMA.FTZ R0, R161, c[0x0][0x23c], -R5 ;  /* 0x00008f00a1007a23 */ /* 0x002fe40000010805 */
[----:B------:R-:W-:Y:S02]  /*af50*/  IMAD.MOV.U32 R161, RZ, RZ, R74 ;  /* 0x000000ffffa17224 */ /* 0x000fe400078e004a */
[----:B------:R1:W3:Y:S02]  /*af60*/  MUFU.EX2 R131, R0 ;  /* 0x0000000000837308 */ /* 0x0002e40000000800 */
[----:B-1----:R-:W-:Y:S01]  /*af70*/  FFMA.FTZ R0, R165, c[0x0][0x23c], -R2 ;  /* 0x00008f00a5007a23 */ /* 0x002fe20000010802 */
[----:B---3--:R-:W-:Y:S01]  /*af80*/  F2FP.PACK_AB R10, R131, R132 ;  /* 0x00000084830a723e */ /* 0x008fe200000000ff */
[----:B------:R-:W-:-:S04]  /*af90*/  IMAD.MOV.U32 R165, RZ, RZ, R93 ;  /* 0x000000ffffa57224 */ /* 0x000fc800078e005d */
[----:B------:R1:W-:Y:S01]  /*afa0*/  MUFU.EX2 R127, R0 ;  /* 0x00000000007f7308 */ /* 0x0003e20000000800 */
[----:B------:R-:W-:Y:S01]  /*afb0*/  IMAD.MOV.U32 R93, RZ, RZ, R75 ;  /* 0x000000ffff5d7224 */ /* 0x000fe200078e004b */
[C---:B------:R-:W-:Y:S08]  /*afc0*/  HMMA.16816.F32 R44, R8.reuse, R32, R44 ;  /* 0x00000020082c723c */ /* 0x040ff0000000182c */
[----:B------:R-:W-:Y:S01]  /*afd0*/  HMMA.16816.F32 R64, R8, R34, R64 ;  /* 0x000000220840723c */ /* 0x000fe20000001840 */
[----:B------:R-:W3:Y:S01]  /*afe0*/  LDSM.16.MT88.4 R32, [R135+0xe800] ;  /* 0x00e800008720783b */ /* 0x000ee20000004200 */
[----:B-1----:R-:W-:-:S02]  /*aff0*/  FFMA.FTZ R0, R169, c[0x0][0x23c], -R2 ;  /* 0x00008f00a9007a23 */ /* 0x002fc40000010802 */
[----:B------:R-:W-:Y:S02]  /*b000*/  IMAD.MOV.U32 R169, RZ, RZ, R102 ;  /* 0x000000ffffa97224 */ /* 0x000fe400078e0066 */
[----:B------:R1:W5:Y:S01]  /*b010*/  MUFU.EX2 R130, R0 ;  /* 0x0000000000827308 */ /* 0x0003620000000800 */
[----:B------:R-:W-:Y:S01]  /*b020*/  IMAD.MOV.U32 R102, RZ, RZ, R59 ;  /* 0x000000ffff667224 */ /* 0x000fe200078e003b */
[C---:B--2---:R-:W-:Y:S08]  /*b030*/  HMMA.16816.F32 R76, R8.reuse, R18, R76 ;  /* 0x00000012084c723c */ /* 0x044ff0000000184c */
[----:B----4-:R-:W-:Y:S01]  /*b040*/  HMMA.16816.F32 R24, R8, R12, R24 ;  /* 0x0000000c0818723c */ /* 0x010fe20000001818 */
[----:B-1----:R-:W-:-:S02]  /*b050*/  FFMA.FTZ R0, R170, c[0x0][0x23c], -R2 ;  /* 0x00008f00aa007a23 */ /* 0x002fc40000010802 */
[----:B------:R-:W-:-:S05]  /*b060*/  IMAD.MOV.U32 R170, RZ, RZ, R95 ;  /* 0x000000ffffaa7224 */ /* 0x000fca00078e005f */
[C---:B------:R-:W-:Y:S01]  /*b070*/  HMMA.16816.F32 R20, R8.reuse, R14, R20 ;  /* 0x0000000e0814723c */ /* 0x040fe20000001814 */
[----:B------:R1:W-:Y:S01]  /*b080*/  MUFU.EX2 R129, R0 ;  /* 0x0000000000817308 */ /* 0x0003e20000000800 */
[----:B------:R-:W-:Y:S01]  /*b090*/  IMAD.MOV.U32 R95, RZ, RZ, R58 ;  /* 0x000000ffff5f7224 */ /* 0x000fe200078e003a */
[----:B------:R-:W-:Y:S05]  /*b0a0*/  LDSM.16.MT88.4 R12, [R225+0xe800] ;  /* 0x00e80000e10c783b */ /* 0x000fea0000004200 */
[C---:B------:R-:W-:Y:S08]  /*b0b0*/  HMMA.16816.F32 R48, R8.reuse, R28, R48 ;  /* 0x0000001c0830723c */ /* 0x040ff00000001830 */
[----:B------:R-:W-:Y:S01]  /*b0c0*/  HMMA.16816.F32 R68, R8, R30, R68 ;  /* 0x0000001e0844723c */ /* 0x000fe20000001844 */
[----:B-1----:R-:W-:-:S02]  /*b0d0*/  FFMA.FTZ R0, R171, c[0x0][0x23c], -R2 ;  /* 0x00008f00ab007a23 */ /* 0x002fc40000010802 */
[----:B------:R-:W-:Y:S02]  /*b0e0*/  IMAD.MOV.U32 R171, RZ, RZ, R94 ;  /* 0x000000ffffab7224 */ /* 0x000fe400078e005e */
[----:B------:R1:W2:Y:S01]  /*b0f0*/  MUFU.EX2 R128, R0 ;  /* 0x0000000000807308 */ /* 0x0002a20000000800 */
[----:B------:R-:W-:Y:S02]  /*b100*/  IMAD.MOV.U32 R94, RZ, RZ, R57 ;  /* 0x000000ffff5e7224 */ /* 0x000fe400078e0039 */
[----:B-1----:R-:W-:Y:S02]  /*b110*/  FFMA.FTZ R0, R176, c[0x0][0x23c], -R5 ;  /* 0x00008f00b0007a23 */ /* 0x002fe40000010805 */
[----:B------:R-:W-:-:S03]  /*b120*/  IMAD.MOV.U32 R176, RZ, RZ, R73 ;  /* 0x000000ffffb07224 */ /* 0x000fc600078e0049 */
[----:B------:R1:W-:Y:S02]  /*b130*/  MUFU.EX2 R126, R0 ;  /* 0x00000000007e7308 */ /* 0x0003e40000000800 */
[----:B-1----:R-:W-:Y:S02]  /*b140*/  FFMA.FTZ R0, R182, c[0x0][0x23c], -R5 ;  /* 0x00008f00b6007a23 */ /* 0x002fe40000010805 */
[----:B------:R-:W-:-:S04]  /*b150*/  IMAD.MOV.U32 R182, RZ, RZ, R56 ;  /* 0x000000ffffb67224 */ /* 0x000fc800078e0038 */
[----:B------:R1:W4:Y:S01]  /*b160*/  MUFU.EX2 R125, R0 ;  /* 0x00000000007d7308 */ /* 0x0003220000000800 */
[----:B------:R-:W-:Y:S01]  /*b170*/  HMMA.16816.F32 R56, R8, R16, R52 ;  /* 0x000000100838723c */ /* 0x000fe20000001834 */
[----:B------:R-:W3:Y:S06]  /*b180*/  LDSM.16.MT88.4 R16, [R224+0xe800] ;  /* 0x00e80000e010783b */ /* 0x000eec0000004200 */
[----:B-----5:R-:W-:Y:S02]  /*b190*/  F2FP.PACK_AB R9, R130, R127 ;  /* 0x0000007f8209723e */ /* 0x020fe400000000ff */
[----:B--2---:R-:W-:Y:S01]  /*b1a0*/  F2FP.PACK_AB R11, R128, R129 ;  /* 0x00000081800b723e */ /* 0x004fe200000000ff */
[----:B-1----:R-:W-:Y:S01]  /*b1b0*/  FFMA.FTZ R0, R179, c[0x0][0x23c], -R5 ;  /* 0x00008f00b3007a23 */ /* 0x002fe20000010805 */
[----:B----4-:R-:W-:Y:S01]  /*b1c0*/  F2FP.PACK_AB R8, R125, R126 ;  /* 0x0000007e7d08723e */ /* 0x010fe200000000ff */
[----:B------:R-:W-:-:S02]  /*b1d0*/  IMAD.MOV.U32 R179, RZ, RZ, R176 ;  /* 0x000000ffffb37224 */ /* 0x000fc400078e00b0 */
[----:B------:R1:W-:Y:S01]  /*b1e0*/  MUFU.EX2 R124, R0 ;  /* 0x00000000007c7308 */ /* 0x0003e20000000800 */
[----:B------:R-:W-:Y:S02]  /*b1f0*/  IMAD.MOV.U32 R176, RZ, RZ, R170 ;  /* 0x000000ffffb07224 */ /* 0x000fe400078e00aa */
[----:B------:R-:W-:Y:S02]  /*b200*/  IMAD.MOV.U32 R170, RZ, RZ, R101 ;  /* 0x000000ffffaa7224 */ /* 0x000fe400078e0065 */
[----:B-1----:R-:W-:-:S04]  /*b210*/  FFMA.FTZ R0, R181, c[0x0][0x23c], -R5 ;  /* 0x00008f00b5007a23 */ /* 0x002fc80000010805 */
[----:B------:R1:W2:Y:S02]  /*b220*/  MUFU.EX2 R123, R0 ;  /* 0x00000000007b7308 */ /* 0x0002a40000000800 */
[----:B-1----:R-:W-:Y:S01]  /*b230*/  FFMA.FTZ R0, R183, c[0x0][0x23c], -R2 ;  /* 0x00008f00b7007a23 */ /* 0x002fe20000010802 */
[----:B--2---:R-:W-:-:S05]  /*b240*/  F2FP.PACK_AB R10, R123, R124 ;  /* 0x0000007c7b0a723e */ /* 0x004fca00000000ff */
[----:B------:R1:W-:Y:S02]  /*b250*/  MUFU.EX2 R119, R0 ;  /* 0x0000000000777308 */ /* 0x0003e40000000800 */
[C---:B---3--:R-:W-:Y:S08]  /*b260*/  HMMA.16816.F32 R28, R8.reuse, R32, R44 ;  /* 0x00000020081c723c */ /* 0x048ff0000000182c */
        /* <DEDUP_REMOVED lines=9> */
[C---:B------:R-:W-:Y:S01]  /*b300*/  HMMA.16816.F32 R64, R8.reuse, R16, R56 ;  /* 0x000000100840723c */ /* 0x040fe20000001838 */
[----:B------:R1:W-:Y:S07]  /*b310*/  MUFU.EX2 R122, R0 ;  /* 0x00000000007a7308 */ /* 0x0003ee0000000800 */
[C---:B------:R-:W-:Y:S01]  /*b320*/  HMMA.16816.F32 R56, R8.reuse, R12, R24 ;  /* 0x0000000c0838723c */ /* 0x040fe20000001818 */
[----:B------:R-:W-:Y:S07]  /*b330*/  LDSM.16.MT88.4 R24, [R135+0xf800] ;  /* 0x00f800008718783b */ /* 0x000fee0000004200 */
[----:B------:R-:W-:Y:S01]  /*b340*/  HMMA.16816.F32 R20, R8, R14, R20 ;  /* 0x0000000e0814723c */ /* 0x000fe20000001814 */
[----:B------:R-:W4:Y:S01]  /*b350*/  LDSM.16.MT88.4 R12, [R225+0xf000] ;  /* 0x00f00000e10c783b */ /* 0x000f220000004200 */
[----:B-1----:R-:W-:-:S04]  /*b360*/  FFMA.FTZ R0, R186, c[0x0][0x23c], -R2 ;  /* 0x00008f00ba007a23 */ /* 0x002fc80000010802 */
        /* <DEDUP_REMOVED lines=45> */
[----:B--2---:R-:W-:Y:S01]  /*b640*/  FFMA.FTZ R0, R246, c[0x0][0x23c], -R5 ;  /* 0x00008f00f6007a23 */ /* 0x004fe20000010805 */
[----:B------:R-:W-:-:S05]  /*b650*/  LEA R246, P0, R60, c[0x0][0x168], 0x1 ;  /* 0x00005a003cf67a11 */ /* 0x000fca00078008ff */
[----:B------:R2:W3:Y:S01]  /*b660*/  MUFU.EX2 R107, R0 ;  /* 0x00000000006b7308 */ /* 0x0004e20000000800 */
[----:B------:R-:W-:Y:S01]  /*b670*/  LEA.HI.X R247, R60, c[0x0][0x16c], R63, 0x1, P0 ;  /* 0x00005b003cf77a11 */ /* 0x000fe200000f0c3f */
[----:B--2---:R-:W-:Y:S01]  /*b680*/  FFMA.FTZ R0, R245, c[0x0][0x23c], -R2 ;  /* 0x00008f00f5007a23 */ /* 0x004fe20000010802 */
[----:B---3--:R-:W-:-:S03]  /*b690*/  F2FP.PACK_AB R10, R107, R108 ;  /* 0x0000006c6b0a723e */ /* 0x008fc600000000ff */
[----:B------:R-:W-:Y:S02]  /*b6a0*/  IMAD.MOV.U32 R245, RZ, RZ, R247 ;  /* 0x000000fffff57224 */ /* 0x000fe400078e00f7 */
        /* <DEDUP_REMOVED lines=26> */
[----:B-1----:R-:W-:Y:S01]  /*b850*/  FFMA.FTZ R0, R95, c[0x0][0x23c], -R5 ;  /* 0x00008f005f007a23 */ /* 0x002fe20000010805 */
[----:B--2---:R-:W-:-:S03]  /*b860*/  F2FP.PACK_AB R8, R101, R102 ;  /* 0x000000666508723e */ /* 0x004fc600000000ff */
[----:B------:R1:W-:Y:S02]  /*b870*/  MUFU.EX2 R100, R0 ;  /* 0x0000000000647308 */ /* 0x0003e40000000800 */
[----:B-1----:R-:W-:-:S06]  /*b880*/  FFMA.FTZ R0, R252, c[0x0][0x23c], -R5 ;  /* 0x00008f00fc007a23 */ /* 0x002fcc0000010805 */
[----:B------:R1:W2:Y:S02]  /*b890*/  MUFU.EX2 R95, R0 ;  /* 0x00000000005f7308 */ /* 0x0002a40000000800 */
[----:B-1----:R-:W-:Y:S01]  /*b8a0*/  FFMA.FTZ R0, R179, c[0x0][0x23c], -R2 ;  /* 0x00008f00b3007a23 */ /* 0x002fe20000010802 */
[----:B--2---:R-:W-:Y:S01]  /*b8b0*/  F2FP.PACK_AB R10, R95, R100 ;  /* 0x000000645f0a723e */ /* 0x004fe200000000ff */
        /* <DEDUP_REMOVED lines=8> */
[----:B------:R1:W-:Y:S01]  /*b940*/  MUFU.EX2 R93, R0 ;  /* 0x00000000005d7308 */ /* 0x0003e20000000800 */
[----:B------:R-:W-:Y:S01]  /*b950*/  IMAD.MOV.U32 R181, RZ, RZ, R179 ;  /* 0x000000ffffb57224 */ /* 0x000fe200078e00b3 */
[----:B------:R-:W-:Y:S01]  /*b960*/  HMMA.16816.F32 R28, R8, R18, R28 ;  /* 0x00000012081c723c */ /* 0x000fe2000000181c */
[----:B------:R-:W-:Y:S01]  /*b970*/  IMAD.MOV.U32 R179, RZ, RZ, R182 ;  /* 0x000000ffffb37224 */ /* 0x000fe200078e00b6 */
[----:B------:R-:W2:Y:S01]  /*b980*/  LDSM.16.MT88.4 R16, [R225+0x10000] ;  /* 0x01000000e110783b */ /* 0x000ea20000004200 */
[----:B------:R-:W-:Y:S02]  /*b990*/  IMAD.MOV.U32 R182, RZ, RZ, R176 ;  /* 0x000000ffffb67224 */ /* 0x000fe400078e00b0 */
[----:B------:R-:W-:-:S02]  /*b9a0*/  IMAD.MOV.U32 R176, RZ, RZ, R171 ;  /* 0x000000ffffb07224 */ /* 0x000fc400078e00ab */
[----:B------:R-:W-:Y:S01]  /*b9b0*/  IMAD.MOV.U32 R171, RZ, RZ, R170 ;  /* 0x000000ffffab7224 */ /* 0x000fe200078e00aa */
[C---:B------:R-:W-:Y:S01]  /*b9c0*/  HMMA.16816.F32 R76, R8.reuse, R20, R24 ;  /* 0x00000014084c723c */ /* 0x040fe20000001818 */
[----:B------:R-:W-:Y:S01]  /*b9d0*/  IMAD.MOV.U32 R170, RZ, RZ, R169 ;  /* 0x000000ffffaa7224 */ /* 0x000fe200078e00a9 */
[----:B------:R-:W4:Y:S01]  /*b9e0*/  LDSM.16.MT88.4 R24, [R135+0x10800] ;  /* 0x010800008718783b */ /* 0x000f220000004200 */
[----:B------:R-:W-:Y:S02]  /*b9f0*/  IMAD.MOV.U32 R169, RZ, RZ, R165 ;  /* 0x000000ffffa97224 */ /* 0x000fe400078e00a5 */
[----:B------:R-:W-:Y:S02]  /*ba00*/  IMAD.MOV.U32 R165, RZ, RZ, R80 ;  /* 0x000000ffffa57224 */ /* 0x000fe400078e0050 */
[----:B-1----:R-:W-:Y:S01]  /*ba10*/  FFMA.FTZ R0, R94, c[0x0][0x23c], -R2 ;  /* 0x00008f005e007a23 */ /* 0x002fe20000010802 */
[----:B------:R-:W-:Y:S01]  /*ba20*/  HMMA.16816.F32 R72, R8, R22, R40 ;  /* 0x000000160848723c */ /* 0x000fe20000001828 */
[----:B------:R-:W-:Y:S01]  /*ba30*/  IMAD.MOV.U32 R80, RZ, RZ, R81 ;  /* 0x000000ffff507224 */ /* 0x000fe200078e0051 */
[----:B------:R-:W1:Y:S01]  /*ba40*/  LDSM.16.MT88.4 R20, [R226+0x10800] ;  /* 0x01080000e214783b */ /* 0x000e620000004200 */
[----:B------:R5:W1:Y:S01]  /*ba50*/  MUFU.EX2 R94, R0 ;  /* 0x00000000005e7308 */ /* 0x000a620000000800 */
[----:B------:R-:W-:-:S02]  /*ba60*/  IMAD.MOV.U32 R81, RZ, RZ, R82 ;  /* 0x000000ffff517224 */ /* 0x000fc400078e0052 */
[----:B------:R-:W-:Y:S02]  /*ba70*/  IMAD.MOV.U32 R82, RZ, RZ, R90 ;  /* 0x000000ffff527224 */ /* 0x000fe400078e005a */
[----:B------:R-:W-:Y:S01]  /*ba80*/  IMAD.MOV.U32 R183, RZ, RZ, R176 ;  /* 0x000000ffffb77224 */ /* 0x000fe200078e00b0 */
[C---:B---3--:R-:W-:Y:S01]  /*ba90*/  HMMA.16816.F32 R44, R8.reuse, R32, R44 ;  /* 0x00000020082c723c */ /* 0x048fe2000000182c */
[----:B------:R-:W-:Y:S01]  /*baa0*/  IMAD.MOV.U32 R176, RZ, RZ, R170 ;  /* 0x000000ffffb07224 */ /* 0x000fe200078e00aa */
[----:B------:R3:W-:Y:S01]  /*bab0*/  MUFU.EX2 R90, R4 ;  /* 0x00000004005a7308 */ /* 0x0007e20000000800 */
[----:B------:R-:W-:Y:S02]  /*bac0*/  IMAD.MOV.U32 R170, RZ, RZ, R169 ;  /* 0x000000ffffaa7224 */ /* 0x000fe400078e00a9 */
[----:B------:R-:W-:Y:S02]  /*bad0*/  IMAD.MOV.U32 R169, RZ, RZ, R88 ;  /* 0x000000ffffa97224 */ /* 0x000fe400078e0058 */
[----:B------:R-:W-:Y:S01]  /*bae0*/  IMAD.MOV.U32 R186, RZ, RZ, R179 ;  /* 0x000000ffffba7224 */ /* 0x000fe200078e00b3 */
[----:B------:R-:W-:Y:S01]  /*baf0*/  HMMA.16816.F32 R64, R8, R34, R48 ;  /* 0x000000220840723c */ /* 0x000fe20000001830 */
[----:B------:R-:W-:-:S02]  /*bb00*/  IMAD.MOV.U32 R185, RZ, RZ, R182 ;  /* 0x000000ffffb97224 */ /* 0x000fc400078e00b6 */
[----:B-----5:R-:W-:Y:S02]  /*bb10*/  FFMA.FTZ R0, R92, c[0x0][0x23c], -R2 ;  /* 0x00008f005c007a23 */ /* 0x020fe40000010802 */
[----:B------:R-:W-:Y:S02]  /*bb20*/  IMAD.MOV.U32 R182, RZ, RZ, R81 ;  /* 0x000000ffffb67224 */ /* 0x000fe400078e0051 */
[----:B------:R5:W-:Y:S01]  /*bb30*/  MUFU.EX2 R92, R0 ;  /* 0x00000000005c7308 */ /* 0x000be20000000800 */
[----:B------:R-:W-:Y:S01]  /*bb40*/  IMAD.MOV.U32 R179, RZ, RZ, R171 ;  /* 0x000000ffffb37224 */ /* 0x000fe200078e00ab */
[----:B--2---:R-:W-:Y:S01]  /*bb50*/  HMMA.16816.F32 R32, R8, R18, R52 ;  /* 0x000000120820723c */ /* 0x004fe20000001834 */
[----:B---3--:R-:W-:Y:S02]  /*bb60*/  FADD.FTZ R4, R211, R12 ;  /* 0x0000000cd3047221 */ /* 0x008fe40000010000 */
[----:B------:R-:W-:Y:S02]  /*bb70*/  FFMA.FTZ R12, R83, c[0x0][0x23c], -R5 ;  /* 0x00008f00530c7a23 */ /* 0x000fe40000010805 */
[----:B------:R-:W-:-:S02]  /*bb80*/  FADD.FTZ R4, R214, R4 ;  /* 0x00000004d6047221 */ /* 0x000fc40000010000 */
[----:B------:R-:W-:Y:S02]  /*bb90*/  IMAD.MOV.U32 R83, RZ, RZ, R89 ;  /* 0x000000ffff537224 */ /* 0x000fe400078e0059 */
[----:B------:R-:W-:Y:S01]  /*bba0*/  FADD.FTZ R4, R201, R4 ;  /* 0x00000004c9047221 */ /* 0x000fe20000010000 */
[----:B------:R2:W-:Y:S01]  /*bbb0*/  MUFU.EX2 R89, R12 ;  /* 0x0000000c00597308 */ /* 0x0005e20000000800 */
[----:B------:R-:W-:Y:S02]  /*bbc0*/  IMAD.MOV.U32 R171, RZ, RZ, R165 ;  /* 0x000000ffffab7224 */ /* 0x000fe400078e00a5 */
[----:B------:R-:W-:Y:S02]  /*bbd0*/  FADD.FTZ R4, R207, R4 ;  /* 0x00000004cf047221 */ /* 0x000fe40000010000 */
[----:B-----5:R-:W-:Y:S02]  /*bbe0*/  FFMA.FTZ R0, R91, c[0x0][0x23c], -R2 ;  /* 0x00008f005b007a23 */ /* 0x020fe40000010802 */
[----:B------:R-:W-:-:S02]  /*bbf0*/  FADD.FTZ R4, R206, R4 ;  /* 0x00000004ce047221 */ /* 0x000fc40000010000 */
[----:B------:R3:W5:Y:S01]  /*bc00*/  MUFU.EX2 R91, R0 ;  /* 0x00000000005b7308 */ /* 0x0007620000000800 */
[----:B------:R-:W-:Y:S02]  /*bc10*/  IMAD.MOV.U32 R165, RZ, RZ, R82 ;  /* 0x000000ffffa57224 */ /* 0x000fe400078e0052 */
[----:B------:R-:W-:Y:S02]  /*bc20*/  FADD.FTZ R4, R210, R4 ;  /* 0x00000004d2047221 */ /* 0x000fe40000010000 */
[----:B--2---:R-:W-:Y:S02]  /*bc30*/  FFMA.FTZ R12, R181, c[0x0][0x23c], -R5 ;  /* 0x00008f00b50c7a23 */ /* 0x004fe40000010805 */
[----:B------:R-:W-:Y:S02]  /*bc40*/  FADD.FTZ R4, R193, R4 ;  /* 0x00000004c1047221 */ /* 0x000fe40000010000 */
[----:B------:R2:W-:Y:S01]  /*bc50*/  MUFU.EX2 R88, R12 ;  /* 0x0000000c00587308 */ /* 0x0005e20000000800 */
[----:B------:R-:W-:-:S02]  /*bc60*/  IMAD.MOV.U32 R181, RZ, RZ, R80 ;  /* 0x000000ffffb57224 */ /* 0x000fc400078e0050 */
[----:B---3--:R-:W-:-:S04]  /*bc70*/  FADD.FTZ R0, R219, R216 ;  /* 0x000000d8db007221 */ /* 0x008fc80000010000 */
[----:B------:R-:W-:-:S04]  /*bc80*/  FADD.FTZ R0, R217, R0 ;  /* 0x00000000d9007221 */ /* 0x000fc80000010000 */
[----:B------:R-:W-:Y:S02]  /*bc90*/  FADD.FTZ R0, R221, R0 ;  /* 0x00000000dd007221 */ /* 0x000fe40000010000 */
[----:B--2---:R-:W-:Y:S02]  /*bca0*/  FFMA.FTZ R12, R83, c[0x0][0x23c], -R5 ;  /* 0x00008f00530c7a23 */ /* 0x004fe40000010805 */
[----:B------:R-:W-:Y:S01]  /*bcb0*/  FADD.FTZ R0, R215, R0 ;  /* 0x00000000d7007221 */ /* 0x000fe20000010000 */
[----:B------:R-:W-:Y:S01]  /*bcc0*/  HMMA.16816.F32 R80, R8, R16, R56 ;  /* 0x000000100850723c */ /* 0x000fe20000001838 */
[----:B------:R-:W2:Y:S01]  /*bcd0*/  MUFU.EX2 R87, R12 ;  /* 0x0000000c00577308 */ /* 0x000ea20000000800 */
[----:B------:R-:W3:Y:S01]  /*bce0*/  LDSM.16.MT88.4 R16, [R224+0x10800] ;  /* 0x01080000e010783b */ /* 0x000ee20000004200 */
[----:B------:R-:W-:-:S04]  /*bcf0*/  FADD.FTZ R0, R220, R0 ;  /* 0x00000000dc007221 */ /* 0x000fc80000010000 */
[----:B------:R-:W-:Y:S01]  /*bd00*/  FADD.FTZ R0, R218, R0 ;  /* 0x00000000da007221 */ /* 0x000fe20000010000 */
[----:B-1----:R-:W-:Y:S02]  /*bd10*/  F2FP.PACK_AB R9, R94, R93 ;  /* 0x0000005d5e09723e */ /* 0x002fe400000000ff */
[----:B-----5:R-:W-:Y:S01]  /*bd20*/  F2FP.PACK_AB R11, R91, R92 ;  /* 0x0000005c5b0b723e */ /* 0x020fe200000000ff */
[----:B------:R-:W-:Y:S01]  /*bd30*/  FADD.FTZ R0, R222, R0 ;  /* 0x00000000de007221 */ /* 0x000fe20000010000 */
[----:B------:R-:W-:-:S03]  /*bd40*/  F2FP.PACK_AB R8, R89, R90 ;  /* 0x0000005a5908723e */ /* 0x000fc600000000ff */
[----:B------:R-:W-:Y:S01]  /*bd50*/  FADD.FTZ R0, R203, R0 ;  /* 0x00000000cb007221 */ /* 0x000fe20000010000 */
[----:B--2---:R-:W-:-:S03]  /*bd60*/  F2FP.PACK_AB R10, R87, R88 ;  /* 0x00000058570a723e */ /* 0x004fc600000000ff */
[----:B------:R-:W-:Y:S02]  /*bd70*/  FADD.FTZ R12, R209, R0 ;  /* 0x00000000d10c7221 */ /* 0x000fe40000010000 */
[----:B------:R-:W-:Y:S02]  /*bd80*/  FADD.FTZ R0, R192, R4 ;  /* 0x00000004c0007221 */ /* 0x000fe40000010000 */
[----:B------:R-:W-:Y:S01]  /*bd90*/  FFMA.FTZ R4, R186, c[0x0][0x23c], -R2 ;  /* 0x00008f00ba047a23 */ /* 0x000fe20000010802 */
[----:B----4-:R-:W-:Y:S01]  /*bda0*/  HMMA.16816.F32 R48, R8, R24, R68 ;  /* 0x000000180830723c */ /* 0x010fe20000001844 */
        /* <DEDUP_REMOVED lines=9> */
[----:B------:R-:W2:Y:S01]  /*be40*/  LDSM.16.MT88.4 R28, [R135+0x11000] ;  /* 0x01100000871c783b */ /* 0x000ea20000004200 */
[----:B------:R4:W-:Y:S01]  /*be50*/  MUFU.EX2 R86, R4 ;  /* 0x0000000400567308 */ /* 0x0009e20000000800 */
[----:B------:R-:W-:Y:S01]  /*be60*/  FADD.FTZ R0, R213, R12 ;  /* 0x0000000cd5007221 */ /* 0x000fe20000010000 */
[----:B------:R-:W-:Y:S01]  /*be70*/  HMMA.16816.F32 R56, R8, R20, R76 ;  /* 0x000000140838723c */ /* 0x000fe2000000184c */
[----:B------:R-:W-:-:S02]  /*be80*/  FFMA.FTZ R12, R184, c[0x0][0x23c], -R2 ;  /* 0x00008f00b80c7a23 */ /* 0x000fc40000010802 */
[----:B------:R-:W-:Y:S02]  /*be90*/  FADD.FTZ R0, R188, R0 ;  /* 0x00000000bc007221 */ /* 0x000fe40000010000 */
[----:B------:R-:W-:Y:S02]  /*bea0*/  IMAD.MOV.U32 R184, RZ, RZ, R85 ;  /* 0x000000ffffb87224 */ /* 0x000fe400078e0055 */
[----:B------:R-:W-:Y:S01]  /*beb0*/  FADD.FTZ R0, R190, R0 ;  /* 0x00000000be007221 */ /* 0x000fe20000010000 */
[----:B------:R5:W1:Y:S01]  /*bec0*/  MUFU.EX2 R85, R12 ;  /* 0x0000000c00557308 */ /* 0x000a620000000800 */
[----:B------:R-:W-:Y:S01]  /*bed0*/  HMMA.16816.F32 R52, R8, R22, R72 ;  /* 0x000000160834723c */ /* 0x000fe20000001848 */
[----:B------:R-:W2:Y:S01]  /*bee0*/  LDSM.16.MT88.4 R20, [R224+0x11000] ;  /* 0x01100000e014783b */ /* 0x000ea20000004200 */
[----:B------:R-:W-:Y:S02]  /*bef0*/  FADD.FTZ R0, R187, R0 ;  /* 0x00000000bb007221 */ /* 0x000fe40000010000 */
[----:B----4-:R-:W-:-:S02]  /*bf00*/  FADD.FTZ R4, R194, R13 ;  /* 0x0000000dc2047221 */ /* 0x010fc40000010000 */
[----:B------:R-:W-:Y:S02]  /*bf10*/  FADD.FTZ R0, R189, R0 ;  /* 0x00000000bd007221 */ /* 0x000fe40000010000 */
        /* <DEDUP_REMOVED lines=8> */
[----:B-----5:R-:W-:-:S02]  /*bfa0*/  FFMA.FTZ R12, R186, c[0x0][0x23c], -R2 ;  /* 0x00008f00ba0c7a23 */ /* 0x020fc40000010802 */
[----:B------:R-:W-:Y:S02]  /*bfb0*/  FADD.FTZ R4, R177, R4 ;  /* 0x00000004b1047221 */ /* 0x000fe40000010000 */
[----:B------:R-:W-:Y:S01]  /*bfc0*/  FADD.FTZ R0, R173, R0 ;  /* 0x00000000ad007221 */ /* 0x000fe20000010000 */
[----:B------:R4:W-:Y:S01]  /*bfd0*/  MUFU.EX2 R84, R12 ;  /* 0x0000000c00547308 */ /* 0x0009e20000000800 */
[----:B------:R-:W-:Y:S01]  /*bfe0*/  FADD.FTZ R4, R168, R4 ;  /* 0x00000004a8047221 */ /* 0x000fe20000010000 */
[----:B-1----:R-:W-:Y:S01]  /*bff0*/  HMMA.16816.F32 R80, R8, R24, R80 ;  /* 0x000000180850723c */ /* 0x002fe20000001850 */
[----:B------:R-:W-:Y:S02]  /*c000*/  FADD.FTZ R0, R172, R0 ;  /* 0x00000000ac007221 */ /* 0x000fe40000010000 */
[----:B------:R-:W-:Y:S02]  /*c010*/  FADD.FTZ R4, R167, R4 ;  /* 0x00000004a7047221 */ /* 0x000fe40000010000 */
[----:B------:R-:W-:-:S02]  /*c020*/  FADD.FTZ R0, R163, R0 ;  /* 0x00000000a3007221 */ /* 0x000fc40000010000 */
[----:B------:R-:W-:Y:S01]  /*c030*/  FADD.FTZ R4, R166, R4 ;  /* 0x00000004a6047221 */ /* 0x000fe20000010000 */
[----:B------:R-:W-:Y:S01]  /*c040*/  HMMA.16816.F32 R68, R8, R26, R32 ;  /* 0x0000001a0844723c */ /* 0x000fe20000001820 */
[----:B------:R-:W-:Y:S01]  /*c050*/  FADD.FTZ R0, R164, R0 ;  /* 0x00000000a4007221 */ /* 0x000fe20000010000 */
[----:B------:R-:W1:Y:S01]  /*c060*/  LDSM.16.MT88.4 R24, [R225+0x11000] ;  /* 0x01100000e118783b */ /* 0x000e620000004200 */
[----:B------:R-:W-:Y:S02]  /*c070*/  FADD.FTZ R4, R39, R4 ;  /* 0x0000000427047221 */ /* 0x000fe40000010000 */
[----:B------:R-:W-:Y:S02]  /*c080*/  FADD.FTZ R0, R162, R0 ;  /* 0x00000000a2007221 */ /* 0x000fe40000010000 */
[----:B----4-:R-:W-:Y:S01]  /*c090*/  FFMA.FTZ R12, R185, c[0x0][0x23c], -R2 ;  /* 0x00008f00b90c7a23 */ /* 0x010fe20000010802 */
[----:B------:R-:W-:Y:S01]  /*c0a0*/  F2FP.PACK_AB R9, R85, R86 ;  /* 0x000000565509723e */ /* 0x000fe200000000ff */
[----:B------:R-:W-:-:S02]  /*c0b0*/  FADD.FTZ R4, R158, R4 ;  /* 0x000000049e047221 */ /* 0x000fc40000010000 */
[----:B------:R-:W4:Y:S01]  /*c0c0*/  MUFU.EX2 R76, R12 ;  /* 0x0000000c004c7308 */ /* 0x000f220000000800 */
[----:B------:R-:W-:Y:S02]  /*c0d0*/  FADD.FTZ R0, R160, R0 ;  /* 0x00000000a0007221 */ /* 0x000fe40000010000 */
[----:B------:R-:W-:Y:S02]  /*c0e0*/  FADD.FTZ R4, R38, R4 ;  /* 0x0000000426047221 */ /* 0x000fe40000010000 */
[----:B------:R-:W-:Y:S02]  /*c0f0*/  FADD.FTZ R0, R155, R0 ;  /* 0x000000009b007221 */ /* 0x000fe40000010000 */
[----:B------:R-:W-:Y:S02]  /*c100*/  FADD.FTZ R4, R157, R4 ;  /* 0x000000049d047221 */ /* 0x000fe40000010000 */
[----:B------:R-:W-:Y:S02]  /*c110*/  FADD.FTZ R0, R154, R0 ;  /* 0x000000009a007221 */ /* 0x000fe40000010000 */
[----:B------:R-:W-:-:S02]  /*c120*/  FADD.FTZ R4, R37, R4 ;  /* 0x0000000425047221 */ /* 0x000fc40000010000 */
[----:B------:R-:W-:Y:S02]  /*c130*/  FADD.FTZ R0, R153, R0 ;  /* 0x0000000099007221 */ /* 0x000fe40000010000 */
[----:B------:R-:W-:Y:S01]  /*c140*/  FADD.FTZ R4, R152, R4 ;  /* 0x0000000498047221 */ /* 0x000fe20000010000 */
[----:B----4-:R-:W-:Y:S01]  /*c150*/  F2FP.PACK_AB R11, R76, R84 ;  /* 0x000000544c0b723e */ /* 0x010fe200000000ff */
[----:B------:R-:W-:Y:S02]  /*c160*/  FFMA.FTZ R12, R184, c[0x0][0x23c], -R5 ;  /* 0x00008f00b80c7a23 */ /* 0x000fe40000010805 */
[----:B------:R-:W-:Y:S02]  /*c170*/  FADD.FTZ R4, R150, R4 ;  /* 0x0000000496047221 */ /* 0x000fe40000010000 */
[----:B------:R4:W-:Y:S01]  /*c180*/  MUFU.EX2 R72, R12 ;  /* 0x0000000c00487308 */ /* 0x0009e20000000800 */
[----:B------:R-:W-:Y:S02]  /*c190*/  FADD.FTZ R0, R156, R0 ;  /* 0x000000009c007221 */ /* 0x000fe40000010000 */
[----:B------:R-:W-:-:S02]  /*c1a0*/  FADD.FTZ R4, R149, R4 ;  /* 0x0000000495047221 */ /* 0x000fc40000010000 */
[----:B------:R-:W-:Y:S02]  /*c1b0*/  FADD.FTZ R0, R147, R0 ;  /* 0x0000000093007221 */ /* 0x000fe40000010000 */
[----:B------:R-:W-:Y:S02]  /*c1c0*/  FADD.FTZ R4, R151, R4 ;  /* 0x0000000497047221 */ /* 0x000fe40000010000 */
[----:B------:R-:W-:Y:S02]  /*c1d0*/  FADD.FTZ R0, R148, R0 ;  /* 0x0000000094007221 */ /* 0x000fe40000010000 */
[----:B------:R-:W-:Y:S01]  /*c1e0*/  FADD.FTZ R4, R144, R4 ;  /* 0x0000000490047221 */ /* 0x000fe20000010000 */
[----:B------:R-:W-:Y:S01]  /*c1f0*/  LDSM.16.MT88.4 R148, [R226+0x11800] ;  /* 0x01180000e294783b */ /* 0x000fe20000004200 */
[----:B------:R-:W-:Y:S02]  /*c200*/  FADD.FTZ R0, R146, R0 ;  /* 0x0000000092007221 */ /* 0x000fe40000010000 */
[----:B------:R-:W-:-:S02]  /*c210*/  FADD.FTZ R4, R143, R4 ;  /* 0x000000048f047221 */ /* 0x000fc40000010000 */
[----:B----4-:R-:W-:Y:S02]  /*c220*/  FFMA.FTZ R12, R183, c[0x0][0x23c], -R5 ;  /* 0x00008f00b70c7a23 */ /* 0x010fe40000010805 */
[----:B------:R-:W-:Y:S02]  /*c230*/  FADD.FTZ R4, R142, R4 ;  /* 0x000000048e047221 */ /* 0x000fe40000010000 */
[----:B------:R4:W5:Y:S01]  /*c240*/  MUFU.EX2 R39, R12 ;  /* 0x0000000c00277308 */ /* 0x0009620000000800 */
[----:B------:R-:W-:Y:S02]  /*c250*/  FADD.FTZ R0, R145, R0 ;  /* 0x0000000091007221 */ /* 0x000fe40000010000 */
[----:B------:R-:W-:Y:S02]  /*c260*/  FADD.FTZ R4, R141, R4 ;  /* 0x000000048d047221 */ /* 0x000fe40000010000 */
[----:B------:R-:W-:-:S04]  /*c270*/  FADD.FTZ R0, R137, R0 ;  /* 0x0000000089007221 */ /* 0x000fc80000010000 */
[----:B------:R-:W-:Y:S02]  /*c280*/  FADD.FTZ R0, R140, R0 ;  /* 0x000000008c007221 */ /* 0x000fe40000010000 */
[----:B------:R-:W1:Y:S02]  /*c290*/  LDSM.16.MT88.4 R140, [R135+0x11800] ;  /* 0x01180000878c783b */ /* 0x000e640000004200 */
[----:B------:R-:W-:Y:S02]  /*c2a0*/  FADD.FTZ R0, R139, R0 ;  /* 0x000000008b007221 */ /* 0x000fe40000010000 */
[----:B----4-:R-:W-:Y:S01]  /*c2b0*/  FFMA.FTZ R12, R181, c[0x0][0x23c], -R5 ;  /* 0x00008f00b50c7a23 */ /* 0x010fe20000010805 */
[----:B-----5:R-:W-:Y:S01]  /*c2c0*/  F2FP.PACK_AB R8, R39, R72 ;  /* 0x000000482708723e */ /* 0x020fe200000000ff */
[----:B------:R-:W-:Y:S02]  /*c2d0*/  FADD.FTZ R0, R138, R0 ;  /* 0x000000008a007221 */ /* 0x000fe40000010000 */
[----:B------:R4:W-:Y:S02]  /*c2e0*/  MUFU.EX2 R38, R12 ;  /* 0x0000000c00267308 */ /* 0x0009e40000000800 */
[----:B------:R-:W-:-:S04]  /*c2f0*/  FADD.FTZ R0, R127, R0 ;  /* 0x000000007f007221 */ /* 0x000fc80000010000 */
[----:B------:R-:W-:-:S04]  /*c300*/  FADD.FTZ R0, R130, R0 ;  /* 0x0000000082007221 */ /* 0x000fc80000010000 */
[----:B------:R-:W-:-:S04]  /*c310*/  FADD.FTZ R0, R129, R0 ;  /* 0x0000000081007221 */ /* 0x000fc80000010000 */
[----:B------:R-:W-:Y:S02]  /*c320*/  FADD.FTZ R0, R128, R0 ;  /* 0x0000000080007221 */ /* 0x000fe40000010000 */
[----:B----4-:R-:W-:Y:S02]  /*c330*/  FFMA.FTZ R12, R179, c[0x0][0x23c], -R5 ;  /* 0x00008f00b30c7a23 */ /* 0x010fe40000010805 */
[----:B------:R-:W-:Y:S02]  /*c340*/  FADD.FTZ R0, R119, R0 ;  /* 0x0000000077007221 */ /* 0x000fe40000010000 */
[----:B------:R4:W5:Y:S02]  /*c350*/  MUFU.EX2 R37, R12 ;  /* 0x0000000c00257308 */ /* 0x0009640000000800 */
[----:B------:R-:W-:-:S04]  /*c360*/  FADD.FTZ R0, R121, R0 ;  /* 0x0000000079007221 */ /* 0x000fc80000010000 */
[----:B------:R-:W-:-:S04]  /*c370*/  FADD.FTZ R0, R122, R0 ;  /* 0x000000007a007221 */ /* 0x000fc80000010000 */
[----:B------:R-:W-:-:S04]  /*c380*/  FADD.FTZ R0, R120, R0 ;  /* 0x0000000078007221 */ /* 0x000fc80000010000 */
[----:B------:R-:W-:Y:S02]  /*c390*/  FADD.FTZ R0, R111, R0 ;  /* 0x000000006f007221 */ /* 0x000fe40000010000 */
[----:B----4-:R-:W-:Y:S01]  /*c3a0*/  FFMA.FTZ R12, R182, c[0x0][0x23c], -R2 ;  /* 0x00008f00b60c7a23 */ /* 0x010fe20000010802 */
[----:B-----5:R-:W-:Y:S01]  /*c3b0*/  F2FP.PACK_AB R10, R37, R38 ;  /* 0x00000026250a723e */ /* 0x020fe200000000ff */
[----:B------:R-:W-:Y:S02]  /*c3c0*/  FADD.FTZ R0, R114, R0 ;  /* 0x0000000072007221 */ /* 0x000fe40000010000 */
[----:B------:R4:W5:Y:S02]  /*c3d0*/  MUFU.EX2 R32, R12 ;  /* 0x0000000c00207308 */ /* 0x0009640000000800 */
[----:B------:R-:W-:Y:S02]  /*c3e0*/  FADD.FTZ R0, R113, R0 ;  /* 0x0000000071007221 */ /* 0x000fe40000010000 */
[----:B--2---:R-:W-:Y:S02]  /*c3f0*/  HMMA.16816.F32 R48, R8, R28, R48 ;  /* 0x0000001c0830723c */ /* 0x004fe40000001830 */
[----:B------:R-:W-:-:S04]  /*c400*/  FADD.FTZ R0, R112, R0 ;  /* 0x0000000070007221 */ /* 0x000fc80000010000 */
[----:B------:R-:W-:Y:S02]  /*c410*/  FADD.FTZ R0, R105, R0 ;  /* 0x0000000069007221 */ /* 0x000fe40000010000 */
[C---:B------:R-:W-:Y:S02]  /*c420*/  HMMA.16816.F32 R44, R8.reuse, R20, R44 ;  /* 0x00000014082c723c */ /* 0x040fe4000000182c */
[----:B------:R-:W-:Y:S02]  /*c430*/  FADD.FTZ R0, R106, R0 ;  /* 0x000000006a007221 */ /* 0x000fe40000010000 */
[----:B----4-:R-:W-:Y:S02]  /*c440*/  FFMA.FTZ R12, R176, c[0x0][0x23c], -R2 ;  /* 0x00008f00b00c7a23 */ /* 0x010fe40000010802 */
[----:B------:R-:W-:Y:S02]  /*c450*/  FADD.FTZ R0, R104, R0 ;  /* 0x0000000068007221 */ /* 0x000fe40000010000 */
[----:B------:R2:W4:Y:S01]  /*c460*/  MUFU.EX2 R28, R12 ;  /* 0x0000000c001c7308 */ /* 0x0005220000000800 */
[----:B------:R-:W-:Y:S01]  /*c470*/  HMMA.16816.F32 R40, R8, R30, R40 ;  /* 0x0000001e0828723c */ /* 0x000fe20000001828 */
[----:B------:R-:W-:-:S04]  /*c480*/  FADD.FTZ R0, R103, R0 ;  /* 0x0000000067007221 */ /* 0x000fc80000010000 */
[----:B------:R-:W-:-:S03]  /*c490*/  FADD.FTZ R0, R93, R0 ;  /* 0x000000005d007221 */ /* 0x000fc60000010000 */
[----:B---3--:R-:W-:Y:S01]  /*c4a0*/  HMMA.16816.F32 R56, R8, R16, R56 ;  /* 0x000000100838723c */ /* 0x008fe20000001838 */
[----:B------:R-:W-:-:S04]  /*c4b0*/  FADD.FTZ R0, R94, R0 ;  /* 0x000000005e007221 */ /* 0x000fc80000010000 */
[----:B------:R-:W-:Y:S02]  /*c4c0*/  FADD.FTZ R0, R92, R0 ;  /* 0x000000005c007221 */ /* 0x000fe40000010000 */
[----:B--2---:R-:W-:Y:S01]  /*c4d0*/  FFMA.FTZ R12, R171, c[0x0][0x23c], -R2 ;  /* 0x00008f00ab0c7a23 */ /* 0x004fe20000010802 */
[----:B------:R-:W-:Y:S01]  /*c4e0*/  HMMA.16816.F32 R52, R8, R18, R52 ;  /* 0x000000120834723c */ /* 0x000fe20000001834 */
[----:B------:R-:W-:Y:S02]  /*c4f0*/  FADD.FTZ R0, R91, R0 ;  /* 0x000000005b007221 */ /* 0x000fe40000010000 */
[----:B------:R2:W3:Y:S02]  /*c500*/  MUFU.EX2 R15, R12 ;  /* 0x0000000c000f7308 */ /* 0x0004e40000000800 */
[----:B------:R-:W-:-:S03]  /*c510*/  FADD.FTZ R0, R86, R0 ;  /* 0x0000000056007221 */ /* 0x000fc60000010000 */
[----:B------:R-:W-:Y:S01]  /*c520*/  HMMA.16816.F32 R20, R8, R22, R64 ;  /* 0x000000160814723c */ /* 0x000fe20000001840 */
[----:B------:R-:W-:-:S04]  /*c530*/  FADD.FTZ R0, R85, R0 ;  /* 0x0000000055007221 */ /* 0x000fc80000010000 */
[----:B------:R-:W-:-:S04]  /*c540*/  FADD.FTZ R0, R84, R0 ;  /* 0x0000000054007221 */ /* 0x000fc80000010000 */
[----:B------:R-:W-:Y:S02]  /*c550*/  FADD.FTZ R0, R76, R0 ;  /* 0x000000004c007221 */ /* 0x000fe40000010000 */
[----:B--2---:R-:W-:Y:S02]  /*c560*/  FFMA.FTZ R12, R170, c[0x0][0x23c], -R2 ;  /* 0x00008f00aa0c7a23 */ /* 0x004fe40000010802 */
[----:B------:R-:W-:Y:S02]  /*c570*/  FADD.FTZ R2, R136, R4 ;  /* 0x0000000488027221 */ /* 0x000fe40000010000 */
[----:B------:R-:W-:Y:S01]  /*c580*/  FFMA.FTZ R4, R169, c[0x0][0x23c], -R5 ;  /* 0x00008f00a9047a23 */ /* 0x000fe20000010805 */
[----:B------:R-:W2:Y:S01]  /*c590*/  MUFU.EX2 R14, R12 ;  /* 0x0000000c000e7308 */ /* 0x000ea20000000800 */
[----:B------:R-:W-:Y:S02]  /*c5a0*/  FADD.FTZ R2, R133, R2 ;  /* 0x0000000285027221 */ /* 0x000fe40000010000 */
[----:B-----5:R-:W-:-:S02]  /*c5b0*/  FADD.FTZ R0, R32, R0 ;  /* 0x0000000020007221 */ /* 0x020fc40000010000 */
[----:B------:R-:W-:Y:S02]  /*c5c0*/  FADD.FTZ R2, R132, R2 ;  /* 0x0000000284027221 */ /* 0x000fe40000010000 */
[----:B----4-:R-:W-:Y:S01]  /*c5d0*/  FADD.FTZ R0, R28, R0 ;  /* 0x000000001c007221 */ /* 0x010fe20000010000 */
[----:B------:R4:W-:Y:S01]  /*c5e0*/  MUFU.EX2 R13, R4 ;  /* 0x00000004000d7308 */ /* 0x0009e20000000800 */
[----:B------:R-:W-:Y:S02]  /*c5f0*/  FADD.FTZ R2, R131, R2 ;  /* 0x0000000283027221 */ /* 0x000fe40000010000 */
[----:B---3--:R-:W-:Y:S02]  /*c600*/  FADD.FTZ R0, R15, R0 ;  /* 0x000000000f007221 */ /* 0x008fe40000010000 */
[----:B------:R-:W-:Y:S01]  /*c610*/  FADD.FTZ R2, R126, R2 ;  /* 0x000000027e027221 */ /* 0x000fe20000010000 */
[----:B--2---:R-:W-:-:S03]  /*c620*/  F2FP.PACK_AB R167, R14, R15 ;  /* 0x0000000f0ea7723e */ /* 0x004fc600000000ff */
[----:B------:R-:W-:-:S04]  /*c630*/  FADD.FTZ R2, R125, R2 ;  /* 0x000000027d027221 */ /* 0x000fc80000010000 */
[----:B------:R-:W-:Y:S02]  /*c640*/  FADD.FTZ R2, R124, R2 ;  /* 0x000000027c027221 */ /* 0x000fe40000010000 */
[----:B----4-:R-:W-:Y:S01]  /*c650*/  FFMA.FTZ R4, R165, c[0x0][0x23c], -R5 ;  /* 0x00008f00a5047a23 */ /* 0x010fe20000010805 */
[----:B------:R-:W-:Y:S01]  /*c660*/  F2FP.PACK_AB R165, R28, R32 ;  /* 0x000000201ca5723e */ /* 0x000fe200000000ff */
[----:B------:R-:W-:Y:S02]  /*c670*/  FADD.FTZ R2, R123, R2 ;  /* 0x000000027b027221 */ /* 0x000fe40000010000 */
[----:B------:R2:W3:Y:S02]  /*c680*/  MUFU.EX2 R12, R4 ;  /* 0x00000004000c7308 */ /* 0x0004e40000000800 */
[----:B------:R-:W-:-:S04]  /*c690*/  FADD.FTZ R2, R117, R2 ;  /* 0x0000000275027221 */ /* 0x000fc80000010000 */
[----:B------:R-:W-:-:S04]  /*c6a0*/  FADD.FTZ R2, R118, R2 ;  /* 0x0000000276027221 */ /* 0x000fc80000010000 */
[----:B------:R-:W-:-:S04]  /*c6b0*/  FADD.FTZ R2, R116, R2 ;  /* 0x0000000274027221 */ /* 0x000fc80000010000 */
[----:B------:R-:W-:Y:S02]  /*c6c0*/  FADD.FTZ R2, R115, R2 ;  /* 0x0000000273027221 */ /* 0x000fe40000010000 */
[--C-:B--2---:R-:W-:Y:S01]  /*c6d0*/  FFMA.FTZ R4, R161, c[0x0][0x23c], -R5.reuse ;  /* 0x00008f00a1047a23 */ /* 0x104fe20000010805 */
[----:B---3--:R-:W-:Y:S01]  /*c6e0*/  F2FP.PACK_AB R164, R12, R13 ;  /* 0x0000000d0ca4723e */ /* 0x008fe200000000ff */
[----:B------:R-:W-:Y:S01]  /*c6f0*/  FADD.FTZ R2, R110, R2 ;  /* 0x000000026e027221 */ /* 0x000fe20000010000 */
[C---:B-1----:R-:W-:Y:S01]  /*c700*/  HMMA.16816.F32 R160, R8.reuse, R24, R80 ;  /* 0x0000001808a0723c */ /* 0x042fe20000001850 */
[----:B------:R-:W-:Y:S02]  /*c710*/  FFMA.FTZ R5, R159, c[0x0][0x23c], -R5 ;  /* 0x00008f009f057a23 */ /* 0x000fe40000010805 */
[----:B------:R-:W-:Y:S01]  /*c720*/  FADD.FTZ R2, R109, R2 ;  /* 0x000000026d027221 */ /* 0x000fe20000010000 */
[----:B------:R-:W-:Y:S01]  /*c730*/  MUFU.EX2 R4, R4 ;  /* 0x0000000400047308 */ /* 0x000fe20000000800 */
[----:B------:R-:W1:Y:S02]  /*c740*/  LDSM.16.MT88.4 R156, [R224+0x11800] ;  /* 0x01180000e09c783b */ /* 0x000e640000004200 */
[----:B------:R-:W-:Y:S01]  /*c750*/  FADD.FTZ R2, R108, R2 ;  /* 0x000000026c027221 */ /* 0x000fe20000010000 */
[----:B------:R-:W-:Y:S01]  /*c760*/  HMMA.16816.F32 R24, R8, R26, R68 ;  /* 0x0000001a0818723c */ /* 0x000fe20000001844 */
[----:B------:R-:W2:Y:S02]  /*c770*/  LDSM.16.MT88.4 R8, [R225+0x11800] ;  /* 0x01180000e108783b */ /* 0x000ea40000004200 */
[----:B------:R-:W-:Y:S01]  /*c780*/  FADD.FTZ R2, R107, R2 ;  /* 0x000000026b027221 */ /* 0x000fe20000010000 */
[----:B------:R-:W3:Y:S03]  /*c790*/  MUFU.EX2 R5, R5 ;  /* 0x0000000500057308 */ /* 0x000ee60000000800 */
[----:B------:R-:W-:-:S04]  /*c7a0*/  FADD.FTZ R2, R102, R2 ;  /* 0x0000000266027221 */ /* 0x000fc80000010000 */
[----:B------:R-:W-:-:S04]  /*c7b0*/  FADD.FTZ R2, R101, R2 ;  /* 0x0000000265027221 */ /* 0x000fc80000010000 */
[----:B------:R-:W-:-:S04]  /*c7c0*/  FADD.FTZ R2, R100, R2 ;  /* 0x0000000264027221 */ /* 0x000fc80000010000 */
[----:B------:R-:W-:Y:S01]  /*c7d0*/  FADD.FTZ R2, R95, R2 ;  /* 0x000000025f027221 */ /* 0x000fe20000010000 */
[----:B---3--:R-:W-:-:S03]  /*c7e0*/  F2FP.PACK_AB R166, R5, R4 ;  /* 0x0000000405a6723e */ /* 0x008fc600000000ff */
[----:B------:R-:W-:-:S04]  /*c7f0*/  FADD.FTZ R2, R90, R2 ;  /* 0x000000025a027221 */ /* 0x000fc80000010000 */
[----:B------:R-:W-:Y:S01]  /*c800*/  FADD.FTZ R2, R89, R2 ;  /* 0x0000000259027221 */ /* 0x000fe20000010000 */
[----:B------:R-:W-:Y:S03]  /*c810*/  HMMA.16816.F32 R136, R164, R140, R48 ;  /* 0x0000008ca488723c */ /* 0x000fe60000001830 */
[----:B------:R-:W-:-:S04]  /*c820*/  FADD.FTZ R2, R88, R2 ;  /* 0x0000000258027221 */ /* 0x000fc80000010000 */
[----:B------:R-:W-:Y:S01]  /*c830*/  FADD.FTZ R2, R87, R2 ;  /* 0x0000000257027221 */ /* 0x000fe20000010000 */
[----:B------:R-:W-:Y:S03]  /*c840*/  HMMA.16816.F32 R144, R164, R148, R56 ;  /* 0x00000094a490723c */ /* 0x000fe60000001838 */
[----:B------:R-:W-:-:S04]  /*c850*/  FADD.FTZ R2, R72, R2 ;  /* 0x0000000248027221 */ /* 0x000fc80000010000 */
[----:B------:R-:W-:Y:S01]  /*c860*/  FADD.FTZ R2, R39, R2 ;  /* 0x0000000227027221 */ /* 0x000fe20000010000 */
[----:B-1----:R-:W-:Y:S03]  /*c870*/  HMMA.16816.F32 R152, R164, R156, R44 ;  /* 0x0000009ca498723c */ /* 0x002fe6000000182c */
[----:B------:R-:W-:-:S04]  /*c880*/  FADD.FTZ R2, R38, R2 ;  /* 0x0000000226027221 */ /* 0x000fc80000010000 */
[----:B------:R-:W-:Y:S01]  /*c890*/  FADD.FTZ R2, R37, R2 ;  /* 0x0000000225027221 */ /* 0x000fe20000010000 */
[----:B------:R-:W-:Y:S03]  /*c8a0*/  HMMA.16816.F32 R140, R164, R142, R40 ;  /* 0x0000008ea48c723c */ /* 0x000fe60000001828 */
[----:B------:R-:W-:-:S04]  /*c8b0*/  FADD.FTZ R2, R13, R2 ;  /* 0x000000020d027221 */ /* 0x000fc80000010000 */
[----:B------:R-:W-:Y:S01]  /*c8c0*/  FADD.FTZ R2, R12, R2 ;  /* 0x000000020c027221 */ /* 0x000fe20000010000 */
[C---:B------:R-:W-:Y:S03]  /*c8d0*/  HMMA.16816.F32 R148, R164.reuse, R150, R52 ;  /* 0x00000096a494723c */ /* 0x040fe60000001834 */
[----:B------:R-:W-:Y:S02]  /*c8e0*/  FADD.FTZ R2, R4, R2 ;  /* 0x0000000204027221 */ /* 0x000fe40000010000 */
[----:B------:R-:W-:Y:S02]  /*c8f0*/  FADD.FTZ R4, R14, R0 ;  /* 0x000000000e047221 */ /* 0x000fe40000010000 */
[----:B------:R-:W-:Y:S01]  /*c900*/  FADD.FTZ R0, R5, R2 ;  /* 0x0000000205007221 */ /* 0x000fe20000010000 */
[C---:B------:R-:W-:Y:S02]  /*c910*/  HMMA.16816.F32 R156, R164.reuse, R158, R20 ;  /* 0x0000009ea49c723c */ /* 0x040fe40000001814 */
[----:B------:R1:W-:Y:S04]  /*c920*/  STL [R1+0x8], R4 ;  /* 0x0000080401007387 */ /* 0x0003e80000100800 */
[----:B------:R1:W-:Y:S02]  /*c930*/  STL [R1+0x4], R0 ;  /* 0x0000040001007387 */ /* 0x0003e40000100800 */
[C---:B--2---:R-:W-:Y:S08]  /*c940*/  HMMA.16816.F32 R160, R164.reuse, R8, R160 ;  /* 0x00000008a4a0723c */ /* 0x044ff000000018a0 */
        /* <DEDUP_REMOVED lines=8> */
[----:B-1----:R-:W1:Y:S01]  /*c9d0*/  I2F.RP R0, UR8 ;  /* 0x0000000800007d06 */ /* 0x002e620008209400 */
        /* <DEDUP_REMOVED lines=17> */
[----:B--2---:R-:W-:-:S05]  /*caf0*/  UIMAD.WIDE.U32 UR26, UR27, UR6, URZ ;  /* 0x000000061b1a72a5 */ /* 0x004fca000f8e003f */
        /* <DEDUP_REMOVED lines=9> */
[----:B------:R-:W-:Y:S02]  /*cb90*/  ULOP3.LUT UR12, UR12, UR5, URZ, 0x3c, !UPT ;  /* 0x000000050c0c7292 */ /* 0x000fe4000f8e3c3f */
[----:B------:R-:W-:-:S03]  /*cba0*/  ULOP3.LUT UR4, UR4, UR5, URZ, 0x3c, !UPT ;  /* 0x0000000504047292 */ /* 0x000fc6000f8e3c3f */
[----:B------:R-:W-:Y:S02]  /*cbb0*/  @!UP2 UIADD3 UR9, UR9, -UR8, URZ ;  /* 0x800000080909a290 */ /* 0x000fe4000fffe03f */
[----:B------:R-:W-:Y:S02]  /*cbc0*/  @!UP1 UIADD3 UR6, UR6, -UR8, URZ ;  /* 0x8000000806069290 */ /* 0x000fe4000fffe03f */
[----:B------:R-:W-:Y:S02]  /*cbd0*/  UISETP.GE.U32.AND UP4, UPT, UR9, UR8, UPT ;  /* 0x000000080900728c */ /* 0x000fe4000bf86070 */
[----:B------:R-:W-:Y:S02]  /*cbe0*/  UISETP.GE.U32.AND UP3, UPT, UR6, UR8, UPT ;  /* 0x000000080600728c */ /* 0x000fe4000bf66070 */
[----:B------:R-:W-:Y:S02]  /*cbf0*/  @!UP1 UIADD3 UR13, UR13, 0x1, URZ ;  /* 0x000000010d0d9890 */ /* 0x000fe4000fffe03f */
[----:B------:R-:W-:-:S02]  /*cc00*/  UISETP.GE.AND UP1, UPT, UR12, URZ, UPT ;  /* 0x0000003f0c00728c */ /* 0x000fc4000bf26270 */
[----:B------:R-:W-:Y:S02]  /*cc10*/  UISETP.GE.AND UP0, UPT, UR4, URZ, UPT ;  /* 0x0000003f0400728c */ /* 0x000fe4000bf06270 */
[----:B------:R-:W-:Y:S02]  /*cc20*/  @!UP2 UIADD3 UR25, UR25, 0x1, URZ ;  /* 0x000000011919a890 */ /* 0x000fe4000fffe03f */
[----:B------:R-:W-:Y:S02]  /*cc30*/  UISETP.NE.AND UP2, UPT, URZ, UR5, UPT ;  /* 0x000000053f00728c */ /* 0x000fe4000bf45270 */
[----:B------:R-:W-:Y:S02]  /*cc40*/  @UP4 UIADD3 UR25, UR25, 0x1, URZ ;  /* 0x0000000119194890 */ /* 0x000fe4000fffe03f */
[----:B------:R-:W-:Y:S02]  /*cc50*/  @UP3 UIADD3 UR13, UR13, 0x1, URZ ;  /* 0x000000010d0d3890 */ /* 0x000fe4000fffe03f */
[----:B------:R-:W-:-:S02]  /*cc60*/  ULOP3.LUT UR4, URZ, UR5, URZ, 0x33, !UPT ;  /* 0x000000053f047292 */ /* 0x000fc4000f8e333f */
[----:B------:R-:W-:Y:S02]  /*cc70*/  @!UP1 UIADD3 UR25, -UR25, URZ, URZ ;  /* 0x0000003f19199290 */ /* 0x000fe4000fffe13f */
[----:B------:R-:W-:Y:S02]  /*cc80*/  @!UP0 UIADD3 UR13, -UR13, URZ, URZ ;  /* 0x0000003f0d0d8290 */ /* 0x000fe4000fffe13f */
        /* <DEDUP_REMOVED lines=29> */
.L_x_1631:
[----:B------:R-:W-:-:S04]  /*ce60*/  ULEA UR4, -UR10, URZ, 0x8 ;  /* 0x0000003f0a047291 */ /* 0x000fc8000f8e413f */
[----:B------:R-:W-:Y:S02]  /*ce70*/  USHF.R.S32.HI UR5, URZ, 0x1f, UR4 ;  /* 0x0000001f3f057899 */ /* 0x000fe40008011404 */
[----:B-1----:R-:W-:-:S04]  /*ce80*/  MOV R0, UR4 ;  /* 0x0000000400007c02 */ /* 0x002fc80008000f00 */
[----:B------:R-:W-:Y:S02]  /*ce90*/  MOV R2, UR5 ;  /* 0x0000000500027c02 */ /* 0x000fe40008000f00 */
.L_x_1632:
[----:B------:R-:W2:Y:S01]  /*cea0*/  LDL.LU R55, [R1] ;  /* 0x0000000001377983 */ /* 0x000ea20000300800 */
        /* <DEDUP_REMOVED lines=9> */
[----:B------:R-:W-:-:S02]  /*cf40*/  IMAD.U32 R29, RZ, RZ, UR10 ;  /* 0x0000000aff1d7e24 */ /* 0x000fc4000f8e00ff */
[----:B------:R-:W-:Y:S02]  /*cf50*/  IMAD.U32 R24, RZ, RZ, UR10 ;  /* 0x0000000aff187e24 */ /* 0x000fe4000f8e00ff */
[----:B------:R-:W-:Y:S01]  /*cf60*/  @!P0 IMAD.MOV.U32 R5, RZ, RZ, c[0x0][0x1a4] ;  /* 0x00006900ff058624 */ /* 0x000fe200078e00ff */
[-C--:B------:R-:W-:Y:S01]  /*cf70*/  @!P0 LEA R53, P1, R4, R98.reuse, 0x5 ;  /* 0x0000006204358211 */ /* 0x080fe200078228ff */
[----:B------:R-:W-:Y:S01]  /*cf80*/  @!P0 IMAD.MOV.U32 R50, RZ, RZ, c[0x0][0x1a4] ;  /* 0x00006900ff328624 */ /* 0x000fe200078e00ff */
[-C--:B------:R-:W-:Y:S01]  /*cf90*/  @!P0 MOV R16, R98.reuse ;  /* 0x0000006200108202 */ /* 0x080fe20000000f00 */
[----:B------:R-:W-:Y:S01]  /*cfa0*/  @!P0 IMAD.MOV.U32 R22, RZ, RZ, R98 ;  /* 0x000000ffff168224 */ /* 0x000fe200078e0062 */
[----:B------:R-:W-:Y:S01]  /*cfb0*/  @!P0 LEA.HI.X R54, R8, R97, R5, 0x5, P1 ;  /* 0x0000006108368211 */ /* 0x000fe200008f2c05 */
[----:B------:R-:W-:Y:S01]  /*cfc0*/  IMAD.U32 R5, RZ, RZ, UR10 ;  /* 0x0000000aff057e24 */ /* 0x000fe2000f8e00ff */
[----:B------:R-:W-:Y:S01]  /*cfd0*/  @!P0 LEA R51, P1, R4, R98, 0x6 ;  /* 0x0000006204338211 */ /* 0x000fe200078230ff */
[----:B------:R-:W-:Y:S01]  /*cfe0*/  @!P0 IMAD.MOV.U32 R4, RZ, RZ, c[0x0][0x1a4] ;  /* 0x00006900ff048624 */ /* 0x000fe200078e00ff */
[----:B------:R-:W-:Y:S01]  /*cff0*/  @P0 STS.128 [R244+0xa000], RZ ;  /* 0x00a000fff4000388 */ /* 0x000fe20000000c00 */
[----:B------:R-:W-:-:S02]  /*d000*/  @!P0 IMAD.MOV.U32 R23, RZ, RZ, R97 ;  /* 0x000000ffff178224 */ /* 0x000fc400078e0061 */
[----:B------:R-:W-:Y:S01]  /*d010*/  @!P0 IMAD.MOV.U32 R17, RZ, RZ, R97 ;  /* 0x000000ffff118224 */ /* 0x000fe200078e0061 */
[----:B------:R-:W-:Y:S01]  /*d020*/  @!P0 LEA.HI.X R52, R5, R97, R4, 0x6, P1 ;  /* 0x0000006105348211 */ /* 0x000fe200008f3404 */
[----:B------:R-:W-:Y:S02]  /*d030*/  IMAD.U32 R4, RZ, RZ, UR10 ;  /* 0x0000000aff047e24 */ /* 0x000fe4000f8e00ff */
[----:B------:R-:W-:-:S03]  /*d040*/  @!P0 IMAD.WIDE.U32 R22, R8, 0x50, R22 ;  /* 0x0000005008168825 */ /* 0x000fc600078e0016 */
[----:B------:R-:W-:Y:S01]  /*d050*/  @!P0 LEA R33, P1, R4, R98, 0x7 ;  /* 0x0000006204218211 */ /* 0x000fe200078238ff */
[----:B------:R-:W-:-:S03]  /*d060*/  @!P0 IMAD.WIDE.U32 R16, R9, 0x90, R16 ;  /* 0x0000009009108825 */ /* 0x000fc600078e0010 */
[----:B------:R-:W-:Y:S01]  /*d070*/  @!P0 LEA.HI.X R50, R8, R97, R50, 0x7, P1 ;  /* 0x0000006108328211 */ /* 0x000fe200008f3c32 */
[--C-:B------:R-:W-:Y:S01]  /*d080*/  @!P0 IMAD.MOV.U32 R20, RZ, RZ, R98.reuse ;  /* 0x000000ffff148224 */ /* 0x100fe200078e0062 */
[--C-:B------:R-:W-:Y:S01]  /*d090*/  @!P0 IADD3 R28, P2, P1, R0, UR24, R98.reuse ;  /* 0x00000018001c8c10 */ /* 0x100fe2000f95e062 */
[--C-:B------:R-:W-:Y:S02]  /*d0a0*/  @!P0 IMAD.MOV.U32 R21, RZ, RZ, R97.reuse ;  /* 0x000000ffff158224 */ /* 0x100fe400078e0061 */
[--C-:B------:R-:W-:Y:S01]  /*d0b0*/  @!P0 IMAD.MOV.U32 R18, RZ, RZ, R98.reuse ;  /* 0x000000ffff128224 */ /* 0x100fe200078e0062 */
[--C-:B------:R-:W-:Y:S01]  /*d0c0*/  @!P0 IADD3.X R32, R2, UR14, R97.reuse, P2, P1 ;  /* 0x0000000e02208c10 */ /* 0x100fe200097e2461 */
[--C-:B------:R-:W-:Y:S01]  /*d0d0*/  @!P0 IMAD.MOV.U32 R19, RZ, RZ, R97.reuse ;  /* 0x000000ffff138224 */ /* 0x100fe200078e0061 */
[C---:B------:R-:W-:Y:S01]  /*d0e0*/  @!P0 LEA R34, P2, R28.reuse, c[0x0][0x170], 0x1 ;  /* 0x00005c001c228a11 */ /* 0x040fe200078408ff */
[----:B------:R-:W-:Y:S02]  /*d0f0*/  @!P0 IMAD.MOV.U32 R14, RZ, RZ, R98 ;  /* 0x000000ffff0e8224 */ /* 0x000fe400078e0062 */
[----:B------:R-:W-:Y:S01]  /*d100*/  @!P0 IMAD.MOV.U32 R15, RZ, RZ, R97 ;  /* 0x000000ffff0f8224 */ /* 0x000fe200078e0061 */
[----:B------:R-:W-:Y:S01]  /*d110*/  @!P0 LEA.HI.X R35, R28, c[0x0][0x174], R32, 0x1, P2 ;  /* 0x00005d001c238a11 */ /* 0x000fe200010f0c20 */
[----:B------:R-:W-:-:S02]  /*d120*/  @!P0 IMAD.MOV.U32 R12, RZ, RZ, R98 ;  /* 0x000000ffff0c8224 */ /* 0x000fc400078e0062 */
[--C-:B------:R-:W-:Y:S02]  /*d130*/  @!P0 IMAD.MOV.U32 R13, RZ, RZ, R97.reuse ;  /* 0x000000ffff0d8224 */ /* 0x100fe400078e0061 */
[--C-:B------:R-:W-:Y:S02]  /*d140*/  @!P0 IMAD.MOV.U32 R10, RZ, RZ, R98.reuse ;  /* 0x000000ffff0a8224 */ /* 0x100fe400078e0062 */
[--C-:B------:R-:W-:Y:S02]  /*d150*/  @!P0 IMAD.MOV.U32 R11, RZ, RZ, R97.reuse ;  /* 0x000000ffff0b8224 */ /* 0x100fe400078e0061 */
[----:B------:R-:W-:Y:S02]  /*d160*/  @!P0 IMAD.MOV.U32 R8, RZ, RZ, R98 ;  /* 0x000000ffff088224 */ /* 0x000fe400078e0062 */
[----:B------:R-:W-:Y:S02]  /*d170*/  @!P0 IMAD.MOV.U32 R9, RZ, RZ, R97 ;  /* 0x000000ffff098224 */ /* 0x000fe400078e0061 */
[----:B------:R-:W-:-:S04]  /*d180*/  @!P0 IMAD.WIDE.U32 R20, R5, 0x60, R20 ;  /* 0x0000006005148825 */ /* 0x000fc800078e0014 */
[----:B------:R-:W-:Y:S01]  /*d190*/  @!P0 IMAD.WIDE.U32 R18, R5, 0x70, R18 ;  /* 0x0000007005128825 */ /* 0x000fe200078e0012 */
[----:B------:R-:W-:-:S03]  /*d1a0*/  @!P0 IADD3 R20, P3, R0, R20, RZ ;  /* 0x0000001400148210 */ /* 0x000fc60007f7e0ff */
        /* <DEDUP_REMOVED lines=11> */
[----:B------:R-:W-:Y:S01]  /*d260*/  @!P0 IMAD.WIDE.U32 R26, R29, 0xf0, R26 ;  /* 0x000000f01d1a8825 */ /* 0x000fe200078e001a */
[----:B------:R-:W-:-:S03]  /*d270*/  @!P0 MOV R29, c[0x0][0x1a4] ;  /* 0x00006900001d8a02 */ /* 0x000fc60000000f00 */
[----:B------:R-:W-:-:S04]  /*d280*/  @!P0 IMAD.WIDE.U32 R24, R24, 0x30, R96 ;  /* 0x0000003018188825 */ /* 0x000fc800078e0060 */
[----:B------:R-:W-:Y:S01]  /*d290*/  @!P0 IMAD R29, R29, 0x30, RZ ;  /* 0x000000301d1d8824 */ /* 0x000fe200078e02ff */
[----:B------:R-:W-:Y:S01]  /*d2a0*/  @!P0 IADD3 R37, P1, R0, R24, RZ ;  /* 0x0000001800258210 */ /* 0x000fe20007f3e0ff */
[----:B------:R-:W-:Y:S02]  /*d2b0*/  @!P0 IMAD.MOV.U32 R38, RZ, RZ, c[0x0][0x1a4] ;  /* 0x00006900ff268624 */ /* 0x000fe400078e00ff */
[----:B------:R-:W-:Y:S01]  /*d2c0*/  @!P0 IMAD.MOV.U32 R30, RZ, RZ, R61 ;  /* 0x000000ffff1e8224 */ /* 0x000fe200078e003d */
[----:B------:R-:W-:Y:S01]  /*d2d0*/  @!P0 IADD3.X R49, R2, R25, R29, P1, !PT ;  /* 0x0000001902318210 */ /* 0x000fe20000ffe41d */
[----:B------:R-:W-:Y:S01]  /*d2e0*/  @!P0 IMAD R24, R38, 0x50, RZ ;  /* 0x0000005026188824 */ /* 0x000fe200078e02ff */
[----:B------:R-:W-:Y:S01]  /*d2f0*/  @!P0 IADD3 R25, P1, R0, R22, RZ ;  /* 0x0000001600198210 */ /* 0x000fe20007f3e0ff */
[----:B------:R-:W-:Y:S02]  /*d300*/  @!P0 IMAD.MOV.U32 R31, RZ, RZ, R62 ;  /* 0x000000ffff1f8224 */ /* 0x000fe400078e003e */
[----:B------:R-:W-:Y:S01]  /*d310*/  @!P0 IMAD.MOV.U32 R28, RZ, RZ, c[0x0][0x1a4] ;  /* 0x00006900ff1c8624 */ /* 0x000fe200078e00ff */
[----:B------:R-:W-:Y:S01]  /*d320*/  @!P0 IADD3.X R47, R2, R23, R24, P1, !PT ;  /* 0x00000017022f8210 */ /* 0x000fe20000ffe418 */
[----:B------:R-:W-:Y:S01]  /*d330*/  @!P0 IMAD.MOV.U32 R29, RZ, RZ, c[0x0][0x1a4] ;  /* 0x00006900ff1d8624 */ /* 0x000fe200078e00ff */
[----:B------:R-:W-:Y:S01]  /*d340*/  @!PT LDS RZ, [RZ] ;  /* 0x00000000fffff984 */ /* 0x000fe20000000800 */
[----:B------:R-:W-:Y:S01]  /*d350*/  @!PT LDS RZ, [RZ] ;  /* 0x00000000fffff984 */ /* 0x000fe20000000800 */
[----:B------:R-:W-:Y:S01]  /*d360*/  @!PT LDS RZ, [RZ] ;  /* 0x00000000fffff984 */ /* 0x000fe20000000800 */
[----:B------:R1:W-:Y:S01]  /*d370*/  @!P0 LDGSTS.E.BYPASS.LTC128B.128 [R244+0xa000], [R30.64] ;  /* 0x0a0000001ef48fae */ /* 0x0003e2000b901d54 */
[----:B------:R-:W-:Y:S01]  /*d380*/  @!P0 IMAD R24, R28, 0x70, RZ ;  /* 0x000000701c188824 */ /* 0x000fe200078e02ff */
[----:B------:R-:W-:Y:S01]  /*d390*/  @!P0 IADD3 R41, P1, R0, R16, RZ ;  /* 0x0000001000298210 */ /* 0x000fe20007f3e0ff */
[----:B------:R-:W-:Y:S01]  /*d3a0*/  @!P0 IMAD R23, R29, 0x90, RZ ;  /* 0x000000901d178824 */ /* 0x000fe200078e02ff */
[----:B------:R-:W-:Y:S01]  /*d3b0*/  @P0 STS.128 [R244+0xa800], RZ ;  /* 0x00a800fff4000388 */ /* 0x000fe20000000c00 */
[----:B------:R-:W-:Y:S01]  /*d3c0*/  @!P0 IMAD.MOV.U32 R22, RZ, RZ, c[0x0][0x1a4] ;  /* 0x00006900ff168624 */ /* 0x000fe200078e00ff */
[C---:B------:R-:W-:Y:S01]  /*d3d0*/  @!P0 IADD3.X R48, R2.reuse, R19, R24, P2, !PT ;  /* 0x0000001302308210 */ /* 0x040fe200017fe418 */
[----:B------:R-:W-:Y:S01]  /*d3e0*/  @!P0 IMAD.MOV.U32 R18, RZ, RZ, c[0x0][0x1a4] ;  /* 0x00006900ff128624 */ /* 0x000fe200078e00ff */
[----:B------:R-:W-:Y:S01]  /*d3f0*/  @!P0 IADD3.X R19, R2, R17, R23, P1, !PT ;  /* 0x0000001102138210 */ /* 0x000fe20000ffe417 */
        /* <DEDUP_REMOVED lines=9> */
[C---:B------:R-:W-:Y:S01]  /*d490*/  @!P0 IADD3 R13, P3, R0.reuse, R10, RZ ;  /* 0x0000000a000d8210 */ /* 0x040fe20007f7e0ff */
[----:B------:R-:W-:Y:S01]  /*d4a0*/  @!PT LDS RZ, [RZ] ;  /* 0x00000000fffff984 */ /* 0x000fe20000000800 */
[----:B------:R-:W-:Y:S01]  /*d4b0*/  @!PT LDS RZ, [RZ] ;  /* 0x00000000fffff984 */ /* 0x000fe20000000800 */
[----:B------:R-:W-:Y:S01]  /*d4c0*/  @!PT LDS RZ, [RZ] ;  /* 0x00000000fffff984 */ /* 0x000fe20000000800 */
[----:B------:R3:W-:Y:S01]  /*d4d0*/  @!P0 LDGSTS.E.BYPASS.LTC128B.128 [R244+0xa800], [R34.64] ;  /* 0x0a80000022f48fae */ /* 0x0007e2000b901d54 */
[----:B------:R-:W-:-:S02]  /*d4e0*/  @!P0 IADD3 R39, P1, R0, R4, RZ ;  /* 0x0000000400278210 */ /* 0x000fc40007f3e0ff */
[----:B------:R-:W-:Y:S01]  /*d4f0*/  @!P0 IADD3.X R46, R2, R14, R11, P3, !PT ;  /* 0x0000000e022e8210 */ /* 0x000fe20001ffe40b */
[----:B------:R-:W-:Y:S01]  /*d500*/  @P0 STS.128 [R244+0xb000], RZ ;  /* 0x00b000fff4000388 */ /* 0x000fe20000000c00 */
[----:B------:R-:W-:Y:S01]  /*d510*/  @!P0 IADD3 R4, P3, R0, R53, RZ ;  /* 0x0000003500048210 */ /* 0x000fe20007f7e0ff */
[----:B-1----:R-:W-:-:S03]  /*d520*/  @!P0 IMAD.MOV.U32 R30, RZ, RZ, c[0x0][0x1a4] ;  /* 0x00006900ff1e8624 */ /* 0x002fc600078e00ff */
[----:B------:R-:W-:Y:S01]  /*d530*/  @!P0 LEA R32, P4, R4, c[0x0][0x170], 0x1 ;  /* 0x00005c0004208a11 */ /* 0x000fe200078808ff */
[----:B------:R-:W-:Y:S02]  /*d540*/  @!P0 IMAD.X R10, R2, 0x1, R54, P3 ;  /* 0x00000001020a8824 */ /* 0x000fe400018e0636 */
[----:B------:R-:W-:-:S05]  /*d550*/  @!P0 IMAD R16, R30, 0xa0, RZ ;  /* 0x000000a01e108824 */ /* 0x000fca00078e02ff */
[----:B------:R-:W-:Y:S01]  /*d560*/  @!P0 IADD3.X R45, R2, R16, R15, P2, !PT ;  /* 0x00000010022d8210 */ /* 0x000fe200017fe40f */
[----:B------:R-:W-:Y:S01]  /*d570*/  @!P0 IMAD.MOV.U32 R16, RZ, RZ, c[0x0][0x1a4] ;  /* 0x00006900ff108624 */ /* 0x000fe200078e00ff */
[----:B------:R-:W-:Y:S01]  /*d580*/  @!P0 IADD3 R38, P2, R0, R8, RZ ;  /* 0x0000000800268210 */ /* 0x000fe20007f5e0ff */
[----:B------:R-:W-:Y:S02]  /*d590*/  @!P0 IMAD R15, R22, 0xd0, RZ ;  /* 0x000000d0160f8824 */ /* 0x000fe400078e02ff */
[----:B------:R-:W-:-:S03]  /*d5a0*/  @!P0 IMAD R8, R16, 0xe0, RZ ;  /* 0x000000e010088824 */ /* 0x000fc600078e02ff */
[C---:B------:R-:W-:Y:S01]  /*d5b0*/  @!P0 IADD3.X R44, R2.reuse, R9, R15, P2, !PT ;  /* 0x00000009022c8210 */ /* 0x040fe200017fe40f */
[----:B------:R-:W-:Y:S01]  /*d5c0*/  @!P0 IMAD.MOV.U32 R9, RZ, RZ, c[0x0][0x1a4] ;  /* 0x00006900ff098624 */ /* 0x000fe200078e00ff */
[----:B------:R-:W-:Y:S02]  /*d5d0*/  @!P0 IADD3.X R42, R2, R8, R5, P1, !PT ;  /* 0x00000008022a8210 */ /* 0x000fe40000ffe405 */
[C---:B------:R-:W-:Y:S01]  /*d5e0*/  @!P0 IADD3 R5, P2, R0.reuse, R51, RZ ;  /* 0x0000003300058210 */ /* 0x040fe20007f5e0ff */
[----:B------:R-:W-:Y:S01]  /*d5f0*/  @!P0 IMAD R9, R9, 0xf0, RZ ;  /* 0x000000f009098824 */ /* 0x000fe200078e02ff */
[----:B------:R-:W-:Y:S02]  /*d600*/  @!P0 IADD3 R8, P1, R0, R33, RZ ;  /* 0x0000002100088210 */ /* 0x000fe40007f3e0ff */
[----:B------:R-:W-:Y:S01]  /*d610*/  @!P0 LEA R30, P3, R5, c[0x0][0x170], 0x1 ;  /* 0x00005c00051e8a11 */ /* 0x000fe200078608ff */
[----:B------:R-:W-:Y:S01]  /*d620*/  @!P0 IMAD.X R11, R2, 0x1, R52, P2 ;  /* 0x00000001020b8824 */ /* 0x000fe200010e0634 */
[----:B------:R-:W-:Y:S01]  /*d630*/  @!P0 LEA R28, P2, R8, c[0x0][0x170], 0x1 ;  /* 0x00005c00081c8a11 */ /* 0x000fe200078408ff */
[----:B------:R-:W-:Y:S01]  /*d640*/  @!P0 IMAD.X R14, R2, 0x1, R50, P1 ;  /* 0x00000001020e8824 */ /* 0x000fe200008e0632 */
[----:B------:R-:W-:-:S02]  /*d650*/  @!P0 IADD3 R0, P1, R0, R26, RZ ;  /* 0x0000001a00008210 */ /* 0x000fc40007f3e0ff */
[----:B------:R-:W-:Y:S02]  /*d660*/  @!P0 LEA.HI.X R31, R5, c[0x0][0x174], R11, 0x1, P3 ;  /* 0x00005d00051f8a11 */ /* 0x000fe400018f0c0b */
[----:B------:R-:W-:Y:S02]  /*d670*/  @!P0 LEA R26, P3, R37, c[0x0][0x170], 0x1 ;  /* 0x00005c00251a8a11 */ /* 0x000fe400078608ff */
[----:B------:R-:W-:Y:S02]  /*d680*/  @!P0 IADD3.X R2, R2, R27, R9, P1, !PT ;  /* 0x0000001b02028210 */ /* 0x000fe40000ffe409 */
[----:B------:R-:W-:Y:S02]  /*d690*/  @!P0 LEA.HI.X R33, R4, c[0x0][0x174], R10, 0x1, P4 ;  /* 0x00005d0004218a11 */ /* 0x000fe400020f0c0a */
        /* <DEDUP_REMOVED lines=17> */
[----:B------:R-:W-:Y:S01]  /*d7b0*/  @P0 STS.128 [R244+0xc000], RZ ;  /* 0x00c000fff4000388 */ /* 0x000fe20000000c00 */
[----:B------:R-:W-:-:S02]  /*d7c0*/  @!P0 LEA.HI.X R21, R40, c[0x0][0x174], R48, 0x1, P4 ;  /* 0x00005d0028158a11 */ /* 0x000fc400020f0c30 */
[C---:B------:R-:W-:Y:S01]  /*d7d0*/  @!P0 LEA R14, P1, R12.reuse, c[0x0][0x170], 0x1 ;  /* 0x00005c000c0e8a11 */ /* 0x040fe200078208ff */
        /* <DEDUP_REMOVED lines=13> */
[----:B------:R-:W-:-:S02]  /*d8b0*/  @!P0 LEA R12, P4, R13, c[0x0][0x170], 0x1 ;  /* 0x00005c000d0c8a11 */ /* 0x000fc400078808ff */
        /* <DEDUP_REMOVED lines=12> */
[----:B------:R-:W-:Y:S01]  /*d980*/  @!P0 LEA.HI.X R5, R0, c[0x0][0x174], R2, 0x1, P1 ;  /* 0x00005d0000058a11 */ /* 0x000fe200008f0c02 */
[----:B------:R-:W-:Y:S01]  /*d990*/  @!PT LDS RZ, [RZ] ;  /* 0x00000000fffff984 */ /* 0x000fe20000000800 */
[----:B------:R-:W-:Y:S01]  /*d9a0*/  @!PT LDS RZ, [RZ] ;  /* 0x00000000fffff984 */ /* 0x000fe20000000800 */
[----:B------:R-:W-:Y:S01]  /*d9b0*/  @!PT LDS RZ, [RZ] ;  /* 0x00000000fffff984 */ /* 0x000fe20000000800 */
[----:B------:R5:W-:Y:S01]  /*d9c0*/  @!P0 LDGSTS.E.BYPASS.LTC128B.128 [R244+0xd800], [R20.64] ;  /* 0x0d80000014f48fae */ /* 0x000be2000b901d54 */
[----:B------:R-:W-:-:S03]  /*d9d0*/  IADD3 R0, R229, 0x800, RZ ;  /* 0x00000800e5007810 */ /* 0x000fc60007ffe0ff */
        /* <DEDUP_REMOVED lines=40> */
[----:B-----5:R-:W-:Y:S04]  /*dc60*/  LDSM.16.M88.4 R20, [R230] ;  /* 0x00000000e614783b */ /* 0x020fe80000000200 */
[----:B---3--:R-:W3:Y:S04]  /*dc70*/  LDSM.16.M88.4 R32, [R134+0x5800] ;  /* 0x005800008620783b */ /* 0x008ee80000000200 */
[----:B------:R-:W5:Y:S04]  /*dc80*/  LDSM.16.M88.4 R40, [R134+0x3800] ;  /* 0x003800008628783b */ /* 0x000f680000000200 */
[----:B-1----:R-:W1:Y:S04]  /*dc90*/  LDSM.16.M88.4 R12, [R134+0x2000] ;  /* 0x00200000860c783b */ /* 0x002e680000000200 */
[----:B--2---:R-:W-:Y:S04]  /*dca0*/  LDSM.16.M88.4 R16, [R55] ;  /* 0x000000003710783b */ /* 0x004fe80000000200 */
[----:B------:R-:W2:Y:S04]  /*dcb0*/  LDSM.16.M88.4 R52, [R134+0x4800] ;  /* 0x004800008634783b */ /* 0x000ea80000000200 */
[----:B------:R-:W1:Y:S04]  /*dcc0*/  LDSM.16.M88.4 R56, [R228+0x2000] ;  /* 0x00200000e438783b */ /* 0x000e680000000200 */
[----:B------:R-:W1:Y:S04]  /*dcd0*/  LDSM.16.M88.4 R24, [R134+0x3000] ;  /* 0x003000008618783b */ /* 0x000e680000000200 */
[----:B------:R-:W1:Y:S04]  /*dce0*/  LDSM.16.M88.4 R48, [R134+0x4000] ;  /* 0x004000008630783b */ /* 0x000e680000000200 */
[----:B------:R-:W1:Y:S04]  /*dcf0*/  LDSM.16.M88.4 R44, [R134+0x5000] ;  /* 0x00500000862c783b */ /* 0x000e680000000200 */
[----:B----4-:R-:W-:Y:S01]  /*dd00*/  LDSM.16.M88.4 R28, [R134+0x2800] ;  /* 0x00280000861c783b */ /* 0x010fe20000000200 */
[C---:B---3--:R-:W-:Y:S03]  /*dd10*/  HMMA.16816.F32 R168, R20.reuse, R32, RZ ;  /* 0x0000002014a8723c */ /* 0x048fe600000018ff */
[----:B------:R-:W-:Y:S04]  /*dd20*/  LDSM.16.M88.4 R64, [R229] ;  /* 0x00000000e540783b */ /* 0x000fe80000000200 */
[----:B------:R-:W-:Y:S01]  /*dd30*/  LDSM.16.M88.4 R68, [R228+0x3000] ;  /* 0x00300000e444783b */ /* 0x000fe20000000200 */
[C---:B------:R-:W-:Y:S03]  /*dd40*/  HMMA.16816.F32 R176, R20.reuse, R34, RZ ;  /* 0x0000002214b0723c */ /* 0x040fe600000018ff */
[----:B------:R-:W3:Y:S04]  /*dd50*/  LDSM.16.M88.4 R32, [R134+0x8800] ;  /* 0x008800008620783b */ /* 0x000ee80000000200 */
[----:B------:R-:W0:Y:S01]  /*dd60*/  LDGDEPBAR ;  /* 0x00000000000079af */ /* 0x000e220000000000 */
[C---:B-----5:R-:W-:Y:S08]  /*dd70*/  HMMA.16816.F32 R100, R20.reuse, R40, RZ ;  /* 0x000000281464723c */ /* 0x060ff000000018ff */
[C---:B------:R-:W-:Y:S01]  /*dd80*/  HMMA.16816.F32 R112, R20.reuse, R42, RZ ;  /* 0x0000002a1470723c */ /* 0x040fe200000018ff */
[----:B------:R-:W4:Y:S07]  /*dd90*/  LDSM.16.M88.4 R40, [R134+0x9000] ;  /* 0x009000008628783b */ /* 0x000f2e0000000200 */
[C---:B-1----:R-:W-:Y:S08]  /*dda0*/  HMMA.16816.F32 R8, R20.reuse, R12, RZ ;  /* 0x0000000c1408723c */ /* 0x042ff000000018ff */
[C---:B--2---:R-:W-:Y:S08]  /*ddb0*/  HMMA.16816.F32 R116, R20.reuse, R52, RZ ;  /* 0x000000341474723c */ /* 0x044ff000000018ff */
[C---:B------:R-:W-:Y:S01]  /*ddc0*/  HMMA.16816.F32 R108, R20.reuse, R54, RZ ;  /* 0x00000036146c723c */ /* 0x040fe200000018ff */
[----:B------:R-:W1:Y:S07]  /*ddd0*/  LDSM.16.M88.4 R52, [R134+0x7000] ;  /* 0x007000008634783b */ /* 0x000e6e0000000200 */
[----:B------:R-:W-:Y:S01]  /*dde0*/  HMMA.16816.F32 R76, R20, R14, RZ ;  /* 0x0000000e144c723c */ /* 0x000fe200000018ff */
[----:B------:R-:W2:Y:S07]  /*ddf0*/  LDSM.16.M88.4 R12, [R134+0x6000] ;  /* 0x00600000860c783b */ /* 0x000eae0000000200 */
[----:B------:R-:W-:Y:S01]  /*de00*/  HMMA.16816.F32 R88, R16, R56, R8 ;  /* 0x000000381058723c */ /* 0x000fe20000001808 */
[----:B------:R-:W5:Y:S07]  /*de10*/  LDSM.16.M88.4 R8, [R134+0x6800] ;  /* 0x006800008608783b */ /* 0x000f6e0000000200 */
[C---:B------:R-:W-:Y:S08]  /*de20*/  HMMA.16816.F32 R92, R20.reuse, R24, RZ ;  /* 0x00000018145c723c */ /* 0x040ff000000018ff */
[C---:B------:R-:W-:Y:S01]  /*de30*/  HMMA.16816.F32 R96, R20.reuse, R26, RZ ;  /* 0x0000001a1460723c */ /* 0x040fe200000018ff */
[----:B------:R-:W-:Y:S07]  /*de40*/  LDSM.16.M88.4 R24, [R134+0x9800] ;  /* 0x009800008618783b */ /* 0x000fee0000000200 */
[C---:B------:R-:W-:Y:S08]  /*de50*/  HMMA.16816.F32 R124, R20.reuse, R48, RZ ;  /* 0x00000030147c723c */ /* 0x040ff000000018ff */
[C---:B------:R-:W-:Y:S01]  /*de60*/  HMMA.16816.F32 R120, R20.reuse, R50, RZ ;  /* 0x000000321478723c */ /* 0x040fe200000018ff */
[----:B------:R-:W1:Y:S07]  /*de70*/  LDSM.16.M88.4 R48, [R134+0x7800] ;  /* 0x007800008630783b */ /* 0x000e6e0000000200 */
[C---:B------:R-:W-:Y:S08]  /*de80*/  HMMA.16816.F32 R104, R20.reuse, R44, RZ ;  /* 0x0000002c1468723c */ /* 0x040ff000000018ff */
[C---:B------:R-:W-:Y:S01]  /*de90*/  HMMA.16816.F32 R128, R20.reuse, R46, RZ ;  /* 0x0000002e1480723c */ /* 0x040fe200000018ff */
[----:B------:R-:W1:Y:S07]  /*dea0*/  LDSM.16.M88.4 R44, [R134+0x8000] ;  /* 0x00800000862c783b */ /* 0x000e6e0000000200 */
[C---:B---3--:R-:W-:Y:S08]  /*deb0*/  HMMA.16816.F32 R220, R20.reuse, R32, RZ ;  /* 0x0000002014dc723c */ /* 0x048ff000000018ff */
[C---:B------:R-:W-:Y:S08]  /*dec0*/  HMMA.16816.F32 R248, R20.reuse, R34, RZ ;  /* 0x0000002214f8723c */ /* 0x040ff000000018ff */
[C---:B----4-:R-:W-:Y:S08]  /*ded0*/  HMMA.16816.F32 R32, R20.reuse, R42, RZ ;  /* 0x0000002a1420723c */ /* 0x050ff000000018ff */
[C---:B------:R-:W-:Y:S08]  /*dee0*/  HMMA.16816.F32 R80, R20.reuse, R28, RZ ;  /* 0x0000001c1450723c */ /* 0x040ff000000018ff */
[C---:B------:R-:W-:Y:S01]  /*def0*/  HMMA.16816.F32 R84, R20.reuse, R30, RZ ;  /* 0x0000001e1454723c */ /* 0x040fe200000018ff */
[----:B------:R-:W3:Y:S07]  /*df00*/  LDSM.16.M88.4 R28, [R228+0x2800] ;  /* 0x00280000e41c783b */ /* 0x000eee0000000200 */
[----:B-1----:R-:W-:Y:S01]  /*df10*/  HMMA.16816.F32 R196, R20, R54, RZ ;  /* 0x0000003614c4723c */ /* 0x002fe200000018ff */
[----:B------:R-:W-:-:S02]  /*df20*/  IMAD.MOV.U32 R133, RZ, RZ, R33 ;  /* 0x000000ffff857224 */ /* 0x000fc400078e0021 */
[----:B------:R-:W-:-:S04]  /*df30*/  IMAD.MOV.U32 R245, RZ, RZ, R35 ;  /* 0x000000fffff57224 */ /* 0x000fc800078e0023 */
[----:B------:R-:W-:Y:S01]  /*df40*/  IMAD.MOV.U32 R55, RZ, RZ, R32 ;  /* 0x000000ffff377224 */ /* 0x000fe200078e0020 */
[----:B--2---:R-:W-:Y:S01]  /*df50*/  HMMA.16816.F32 R172, R20, R12, RZ ;  /* 0x0000000c14ac723c */ /* 0x004fe200000018ff */
[----:B------:R-:W-:-:S07]  /*df60*/  IMAD.MOV.U32 R54, RZ, RZ, R34 ;  /* 0x000000ffff367224 */ /* 0x000fce00078e0022 */
[C---:B------:R-:W-:Y:S01]  /*df70*/  HMMA.16816.F32 R184, R20.reuse, R14, RZ ;  /* 0x0000000e14b8723c */ /* 0x040fe200000018ff */
[----:B------:R-:W1:Y:S07]  /*df80*/  LDSM.16.M88.4 R12, [R232] ;  /* 0x00000000e80c783b */ /* 0x000e6e0000000200 */
[C---:B------:R-:W-:Y:S08]  /*df90*/  HMMA.16816.F32 R72, R20.reuse, R40, RZ ;  /* 0x000000281448723c */ /* 0x040ff000000018ff */
[C---:B-----5:R-:W-:Y:S08]  /*dfa0*/  HMMA.16816.F32 R180, R20.reuse, R8, RZ ;  /* 0x0000000814b4723c */ /* 0x060ff000000018ff */
[C---:B------:R-:W-:Y:S01]  /*dfb0*/  HMMA.16816.F32 R188, R20.reuse, R10, RZ ;  /* 0x0000000a14bc723c */ /* 0x040fe200000018ff */
[----:B------:R-:W-:Y:S07]  /*dfc0*/  LDSM.16.M88.4 R8, [R233] ;  /* 0x00000000e908783b */ /* 0x000fee0000000200 */
[----:B------:R-:W-:Y:S01]  /*dfd0*/  HMMA.16816.F32 R192, R20, R52, RZ ;  /* 0x0000003414c0723c */ /* 0x000fe200000018ff */
[----:B------:R-:W-:-:S02]  /*dfe0*/  IMAD.MOV.U32 R132, RZ, RZ, R73 ;  /* 0x000000ffff847224 */ /* 0x000fc400078e0049 */
[----:B------:R-:W-:Y:S02]  /*dff0*/  IMAD.MOV.U32 R38, RZ, RZ, R74 ;  /* 0x000000ffff267224 */ /* 0x000fe400078e004a */
[----:B------:R-:W-:Y:S02]  /*e000*/  IMAD.MOV.U32 R37, RZ, RZ, R75 ;  /* 0x000000ffff257224 */ /* 0x000fe400078e004b */
[----:B------:R-:W-:Y:S01]  /*e010*/  MOV R53, R72 ;  /* 0x0000004800357202 */ /* 0x000fe20000000f00 */
[C---:B------:R-:W-:Y:S01]  /*e020*/  HMMA.16816.F32 R200, R20.reuse, R48, RZ ;  /* 0x0000003014c8723c */ /* 0x040fe200000018ff */
[----:B------:R-:W-:Y:S07]  /*e030*/  LDSM.16.M88.4 R72, [R227] ;  /* 0x00000000e348783b */ /* 0x000fee0000000200 */
[C---:B------:R-:W-:Y:S01]  /*e040*/  HMMA.16816.F32 R208, R20.reuse, R50, RZ ;  /* 0x0000003214d0723c */ /* 0x040fe200000018ff */
[----:B------:R-:W-:Y:S07]  /*e050*/  LDSM.16.M88.4 R48, [R228+0x5000] ;  /* 0x00500000e430783b */ /* 0x000fee0000000200 */
[C---:B------:R-:W-:Y:S08]  /*e060*/  HMMA.16816.F32 R212, R20.reuse, R44, RZ ;  /* 0x0000002c14d4723c */ /* 0x040ff000000018ff */
[C---:B------:R-:W-:Y:S01]  /*e070*/  HMMA.16816.F32 R216, R20.reuse, R46, RZ ;  /* 0x0000002e14d8723c */ /* 0x040fe200000018ff */
[----:B------:R-:W2:Y:S07]  /*e080*/  LDSM.16.M88.4 R44, [R228+0x3800] ;  /* 0x00380000e42c783b */ /* 0x000eae0000000200 */
[C---:B------:R-:W-:Y:S08]  /*e090*/  HMMA.16816.F32 R32, R20.reuse, R24, RZ ;  /* 0x000000181420723c */ /* 0x040ff000000018ff */
[----:B------:R-:W-:Y:S08]  /*e0a0*/  HMMA.16816.F32 R20, R20, R26, RZ ;  /* 0x0000001a1414723c */ /* 0x000ff000000018ff */
[----:B---3--:R-:W-:Y:S08]  /*e0b0*/  HMMA.16816.F32 R40, R16, R28, R80 ;  /* 0x0000001c1028723c */ /* 0x008ff00000001850 */
[----:B-1----:R-:W-:Y:S01]  /*e0c0*/  HMMA.16816.F32 R24, R12, R64, R88 ;  /* 0x000000400c18723c */ /* 0x002fe20000001858 */
[----:B------:R-:W-:-:S02]  /*e0d0*/  IMAD.MOV.U32 R204, RZ, RZ, R35 ;  /* 0x000000ffffcc7224 */ /* 0x000fc400078e0023 */
[----:B------:R-:W-:Y:S02]  /*e0e0*/  IMAD.MOV.U32 R252, RZ, RZ, R32 ;  /* 0x000000fffffc7224 */ /* 0x000fe400078e0020 */
[----:B------:R-:W-:Y:S02]  /*e0f0*/  IMAD.MOV.U32 R5, RZ, RZ, R33 ;  /* 0x000000ffff057224 */ /* 0x000fe400078e0021 */
[----:B------:R-:W-:Y:S01]  /*e100*/  IMAD.MOV.U32 R4, RZ, RZ, R34 ;  /* 0x000000ffff047224 */ /* 0x000fe200078e0022 */
[----:B------:R-:W-:Y:S01]  /*e110*/  HMMA.16816.F32 R80, R16, R68, R92 ;  /* 0x000000441050723c */ /* 0x000fe2000000185c */
[----:B------:R-:W-:Y:S01]  /*e120*/  IMAD.MOV.U32 R52, RZ, RZ, R22 ;  /* 0x000000ffff347224 */ /* 0x000fe200078e0016 */
[----:B------:R-:W1:Y:S01]  /*e130*/  LDSM.16.M88.4 R32, [R228+0x4000] ;  /* 0x00400000e420783b */ /* 0x000e620000000200 */
[----:B------:R-:W-:Y:S02]  /*e140*/  IMAD.MOV.U32 R205, RZ, RZ, R23 ;  /* 0x000000ffffcd7224 */ /* 0x000fe400078e0017 */
[----:B------:R-:W-:-:S02]  /*e150*/  IMAD.MOV.U32 R2, RZ, RZ, R21 ;  /* 0x000000ffff027224 */ /* 0x000fc400078e0015 */
[----:B------:R-:W-:Y:S01]  /*e160*/  IMAD.MOV.U32 R39, RZ, RZ, R20 ;  /* 0x000000ffff277224 */ /* 0x000fe200078e0014 */
[C---:B--2---:R-:W-:Y:S07]  /*e170*/  HMMA.16816.F32 R88, R16.reuse, R44, R100 ;  /* 0x0000002c1058723c */ /* 0x044fee0000001864 */
[----:B------:R-:W-:Y:S01]  /*e180*/  MOV R100, R55 ;  /* 0x0000003700647202 */ /* 0x000fe20000000f00 */
[----:B------:R-:W-:Y:S01]  /*e190*/  HMMA.16816.F32 R20, R16, R58, R76 ;  /* 0x0000003a1014723c */ /* 0x000fe2000000184c */
[----:B------:R2:W-:Y:S01]  /*e1a0*/  LDSM.16.M88.4 R56, [R0] ;  /* 0x000000000038783b */ /* 0x0005e20000000200 */
[----:B------:R-:W-:-:S02]  /*e1b0*/  IMAD.MOV.U32 R101, RZ, RZ, R54 ;  /* 0x000000ffff657224 */ /* 0x000fc400078e0036 */
[----:B------:R-:W-:Y:S02]  /*e1c0*/  IMAD.MOV.U32 R103, RZ, RZ, R53 ;  /* 0x000000ffff677224 */ /* 0x000fe400078e0035 */
[----:B------:R-:W-:Y:S02]  /*e1d0*/  IMAD.MOV.U32 R102, RZ, RZ, R52 ;  /* 0x000000ffff667224 */ /* 0x000fe400078e0034 */
[C---:B------:R-:W-:Y:S01]  /*e1e0*/  HMMA.16816.F32 R76, R16.reuse, R30, R84 ;  /* 0x0000001e104c723c */ /* 0x040fe20000001854 */
[----:B------:R-:W3:Y:S07]  /*e1f0*/  LDSM.16.M88.4 R28, [R228+0x4800] ;  /* 0x00480000e41c783b */ /* 0x000eee0000000200 */
[----:B------:R-:W-:Y:S01]  /*e200*/  HMMA.16816.F32 R84, R16, R70, R96 ;  /* 0x000000461054723c */ /* 0x000fe20000001860 */
[----:B------:R-:W4:Y:S07]  /*e210*/  LDSM.16.M88.4 R68, [R227+0x800] ;  /* 0x00080000e344783b */ /* 0x000f2e0000000200 */
[----:B------:R-:W-:Y:S01]  /*e220*/  HMMA.16816.F32 R20, R12, R66, R20 ;  /* 0x000000420c14723c */ /* 0x000fe20000001814 */
[----:B------:R-:W5:Y:S01]  /*e230*/  LDSM.16.M88.4 R64, [R228+0x5800] ;  /* 0x00580000e440783b */ /* 0x000f620000000200 */
[----:B--2---:R-:W-:-:S06]  /*e240*/  IADD3 R0, R229, 0x1000, RZ ;  /* 0x00001000e5007810 */ /* 0x004fcc0007ffe0ff */
[----:B------:R-:W-:Y:S07]  /*e250*/  HMMA.16816.F32 R52, R8, R72, R24 ;  /* 0x000000480834723c */ /* 0x000fee0000001818 */
[----:B------:R-:W-:Y:S01]  /*e260*/  IMAD.MOV.U32 R72, RZ, RZ, R205 ;  /* 0x000000ffff487224 */ /* 0x000fe200078e00cd */
[----:B-1----:R-:W-:Y:S01]  /*e270*/  HMMA.16816.F32 R124, R16, R32, R124 ;  /* 0x00000020107c723c */ /* 0x002fe2000000187c */
[----:B------:R-:W-:-:S07]  /*e280*/  IMAD.MOV.U32 R73, RZ, RZ, R204 ;  /* 0x000000ffff497224 */ /* 0x000fce00078e00cc */
[----:B------:R-:W-:Y:S08]  /*e290*/  HMMA.16816.F32 R24, R8, R74, R20 ;  /* 0x0000004a0818723c */ /* 0x000ff00000001814 */
[C---:B---3--:R-:W-:Y:S07]  /*e2a0*/  HMMA.16816.F32 R96, R16.reuse, R28, R116 ;  /* 0x0000001c1060723c */ /* 0x048fee0000001874 */
[----:B------:R-:W-:Y:S01]  /*e2b0*/  IMAD.MOV.U32 R119, RZ, RZ, R252 ;  /* 0x000000ffff777224 */ /* 0x000fe200078e00fc */
[----:B------:R-:W-:Y:S01]  /*e2c0*/  HMMA.16816.F32 R108, R16, R30, R108 ;  /* 0x0000001e106c723c */ /* 0x000fe2000000186c */
[----:B------:R-:W-:-:S02]  /*e2d0*/  IMAD.MOV.U32 R118, RZ, RZ, R73 ;  /* 0x000000ffff767224 */ /* 0x000fc400078e0049 */
[----:B------:R-:W-:Y:S02]  /*e2e0*/  IMAD.MOV.U32 R73, RZ, RZ, R4 ;  /* 0x000000ffff497224 */ /* 0x000fe400078e0004 */
[----:B------:R-:W-:Y:S02]  /*e2f0*/  IMAD.MOV.U32 R116, RZ, RZ, R118 ;  /* 0x000000ffff747224 */ /* 0x000fe400078e0076 */
[----:B------:R-:W-:Y:S01]  /*e300*/  IMAD.MOV.U32 R118, RZ, RZ, R119 ;  /* 0x000000ffff767224 */ /* 0x000fe200078e0077 */
[----:B------:R-:W-:Y:S01]  /*e310*/  HMMA.16816.F32 R28, R12, R56, R40 ;  /* 0x000000380c1c723c */ /* 0x000fe20000001828 */
[----:B------:R-:W-:Y:S02]  /*e320*/  IMAD.MOV.U32 R119, RZ, RZ, R100 ;  /* 0x000000ffff777224 */ /* 0x000fe400078e0064 */
[----:B------:R-:W-:-:S05]  /*e330*/  IMAD.MOV.U32 R100, RZ, RZ, R133 ;  /* 0x000000ffff647224 */ /* 0x000fca00078e0085 */
[C---:B------:R-:W-:Y:S01]  /*e340*/  HMMA.16816.F32 R120, R16.reuse, R34, R120 ;  /* 0x000000221078723c */ /* 0x040fe20000001878 */
[----:B------:R1:W-:Y:S07]  /*e350*/  LDSM.16.M88.4 R32, [R0] ;  /* 0x000000000020783b */ /* 0x0003ee0000000200 */
[C---:B------:R-:W-:Y:S01]  /*e360*/  HMMA.16816.F32 R92, R16.reuse, R46, R112 ;  /* 0x0000002e105c723c */ /* 0x040fe20000001870 */
[----:B------:R-:W2:Y:S07]  /*e370*/  LDSM.16.M88.4 R44, [R228+0x6000] ;  /* 0x00600000e42c783b */ /* 0x000eae0000000200 */
[C---:B------:R-:W-:Y:S07]  /*e380*/  HMMA.16816.F32 R112, R16.reuse, R48, R104 ;  /* 0x000000301070723c */ /* 0x040fee0000001868 */
[----:B------:R-:W-:Y:S01]  /*e390*/  IMAD.MOV.U32 R105, RZ, RZ, R2 ;  /* 0x000000ffff697224 */ /* 0x000fe200078e0002 */
[----:B------:R-:W-:Y:S01]  /*e3a0*/  HMMA.16816.F32 R204, R16, R50, R128 ;  /* 0x0000003210cc723c */ /* 0x000fe20000001880 */
[----:B-1----:R-:W-:-:S02]  /*e3b0*/  FMUL.FTZ R0, R54, c[0x0][0x2ec] ;  /* 0x0000bb0036007a20 */ /* 0x002fc40000410000 */
[----:B------:R-:W-:Y:S02]  /*e3c0*/  FMUL.FTZ R2, R52, c[0x0][0x2ec] ;  /* 0x0000bb0034027a20 */ /* 0x000fe40000410000 */
[----:B------:R1:W-:Y:S01]  /*e3d0*/  MUFU.TANH R129, R0 ;  /* 0x0000000000817308 */ /* 0x0003e20000002400 */
[----:B------:R-:W-:Y:S02]  /*e3e0*/  IMAD.MOV.U32 R107, RZ, RZ, R73 ;  /* 0x000000ffff6b7224 */ /* 0x000fe400078e0049 */
[----:B------:R-:W-:Y:S01]  /*e3f0*/  HMMA.16816.F32 R40, R12, R58, R76 ;  /* 0x0000003a0c28723c */ /* 0x000fe2000000184c */
[----:B------:R-:W-:Y:S02]  /*e400*/  IMAD.MOV.U32 R128, RZ, RZ, R72 ;  /* 0x000000ffff807224 */ /* 0x000fe400078e0048 */
[----:B------:R-:W-:Y:S02]  /*e410*/  IMAD.MOV.U32 R72, RZ, RZ, R5 ;  /* 0x000000ffff487224 */ /* 0x000fe400078e0005 */
[----:B------:R3:W2:Y:S03]  /*e420*/  MUFU.TANH R117, R2 ;  /* 0x0000000200757308 */ /* 0x0006a60000002400 */
[----:B----4-:R-:W-:Y:S01]  /*e430*/  HMMA.16816.F32 R20, R8, R68, R28 ;  /* 0x000000440814723c */ /* 0x010fe2000000181c */
[----:B------:R-:W-:-:S02]  /*e440*/  MOV R106, R72 ;  /* 0x00000048006a7202 */ /* 0x000fc40000000f00 */
[----:B------:R-:W-:Y:S01]  /*e450*/  LDSM.16.M88.4 R72, [R228+0x7800] ;  /* 0x00780000e448783b */ /* 0x000fe20000000200 */
[----:B-1----:R-:W-:-:S04]  /*e460*/  FMUL.FTZ R0, R55, c[0x0][0x2ec] ;  /* 0x0000bb0037007a20 */ /* 0x002fc80000410000 */
[C---:B-----5:R-:W-:Y:S01]  /*e470*/  HMMA.16816.F32 R168, R16.reuse, R64, R168 ;  /* 0x0000004010a8723c */ /* 0x060fe200000018a8 */
[----:B------:R1:W-:Y:S01]  /*e480*/  MUFU.TANH R5, R0 ;  /* 0x0000000000057308 */ /* 0x0003e20000002400 */
[----:B---3--:R-:W-:Y:S02]  /*e490*/  FMUL.FTZ R2, R53, c[0x0][0x2ec] ;  /* 0x0000bb0035027a20 */ /* 0x008fe40000410000 */
[----:B------:R-:W3:Y:S04]  /*e4a0*/  LDSM.16.M88.4 R52, [R228+0x6800] ;  /* 0x00680000e434783b */ /* 0x000ee80000000200 */
[----:B------:R-:W-:Y:S01]  /*e4b0*/  HMMA.16816.F32 R176, R16, R66, R176 ;  /* 0x0000004210b0723c */ /* 0x000fe200000018b0 */
[----:B------:R4:W-:Y:S01]  /*e4c0*/  MUFU.TANH R4, R2 ;  /* 0x0000000200047308 */ /* 0x0009e20000002400 */
[----:B------:R-:W5:Y:S06]  /*e4d0*/  LDSM.16.M88.4 R64, [R227+0x1000] ;  /* 0x00100000e340783b */ /* 0x000f6c0000000200 */
[----:B------:R-:W-:Y:S01]  /*e4e0*/  HMMA.16816.F32 R40, R8, R70, R40 ;  /* 0x000000460828723c */ /* 0x000fe20000001828 */
[----:B-1----:R-:W-:-:S04]  /*e4f0*/  FMUL.FTZ R0, R24, c[0x0][0x2ec] ;  /* 0x0000bb0018007a20 */ /* 0x002fc80000410000 */
[----:B------:R1:W1:Y:S02]  /*e500*/  MUFU.TANH R49, R0 ;  /* 0x0000000000317308 */ /* 0x0002640000002400 */
[----:B--2---:R-:W-:Y:S01]  /*e510*/  IMAD.MOV.U32 R71, RZ, RZ, R117 ;  /* 0x000000ffff477224 */ /* 0x004fe200078e0075 */
[----:B------:R-:W-:Y:S01]  /*e520*/  HMMA.16816.F32 R172, R16, R44, R172 ;  /* 0x0000002c10ac723c */ /* 0x000fe200000018ac */
[----:B----4-:R-:W-:-:S04]  /*e530*/  FMUL.FTZ R2, R20, c[0x0][0x2ec] ;  /* 0x0000bb0014027a20 */ /* 0x010fc80000410000 */
[----:B------:R2:W-:Y:S03]  /*e540*/  MUFU.TANH R131, R2 ;  /* 0x0000000200837308 */ /* 0x0005e60000002400 */
[C---:B------:R-:W-:Y:S01]  /*e550*/  HMMA.16816.F32 R184, R16.reuse, R46, R184 ;  /* 0x0000002e10b8723c */ /* 0x040fe200000018b8 */
[----:B------:R-:W-:Y:S01]  /*e560*/  LDSM.16.M88.4 R44, [R227+0x1800] ;  /* 0x00180000e32c783b */ /* 0x000fe20000000200 */
[----:B-1----:R-:W-:Y:S02]  /*e570*/  FMUL.FTZ R0, R25, c[0x0][0x2ec] ;  /* 0x0000bb0019007a20 */ /* 0x002fe40000410000 */
[----:B------:R-:W-:Y:S02]  /*e580*/  IMAD.MOV.U32 R70, RZ, RZ, R49 ;  /* 0x000000ffff467224 */ /* 0x000fe400078e0031 */
[----:B------:R1:W-:Y:S02]  /*e590*/  MUFU.TANH R104, R0 ;  /* 0x0000000000687308 */ /* 0x0003e40000002400 */
[----:B--2---:R-:W-:Y:S01]  /*e5a0*/  FMUL.FTZ R2, R43, c[0x0][0x2ec] ;  /* 0x0000bb002b027a20 */ /* 0x004fe20000410000 */
[C---:B---3--:R-:W-:Y:S08]  /*e5b0*/  HMMA.16816.F32 R180, R16.reuse, R52, R180 ;  /* 0x0000003410b4723c */ /* 0x048ff000000018b4 */
[----:B------:R-:W-:Y:S01]  /*e5c0*/  HMMA.16816.F32 R188, R16, R54, R188 ;  /* 0x0000003610bc723c */ /* 0x000fe200000018bc */
[----:B-1----:R-:W-:-:S04]  /*e5d0*/  FMUL.FTZ R0, R26, c[0x0][0x2ec] ;  /* 0x0000bb001a007a20 */ /* 0x002fc80000410000 */
[----:B------:R1:W-:Y:S02]  /*e5e0*/  MUFU.TANH R252, R0 ;  /* 0x0000000000fc7308 */ /* 0x0003e40000002400 */
[----:B-1----:R-:W-:Y:S02]  /*e5f0*/  FMUL.FTZ R0, R27, c[0x0][0x2ec] ;  /* 0x0000bb001b007a20 */ /* 0x002fe40000410000 */
[----:B------:R-:W-:Y:S04]  /*e600*/  HMMA.16816.F32 R24, R12, R32, R80 ;  /* 0x000000200c18723c */ /* 0x000fe80000001850 */
[----:B------:R1:W2:Y:S02]  /*e610*/  MUFU.TANH R48, R0 ;  /* 0x0000000000307308 */ /* 0x0002a40000002400 */
[----:B-1----:R-:W-:Y:S01]  /*e620*/  IADD3 R0, R229, 0x1800, RZ ;  /* 0x00001800e5007810 */ /* 0x002fe20007ffe0ff */
[----:B--2---:R-:W-:-:S02]  /*e630*/  IMAD.MOV.U32 R52, RZ, RZ, R48 ;  /* 0x000000ffff347224 */ /* 0x004fc400078e0030 */
[----:B------:R-:W1:Y:S11]  /*e640*/  LDSM.16.M88.4 R48, [R228+0x7000] ;  /* 0x00700000e430783b */ /* 0x000e760000000200 */
[----:B------:R-:W-:Y:S04]  /*e650*/  @!UPT UIADD3 URZ, URZ, URZ, URZ ;  /* 0x0000003f3f3ff290 */ /* 0x000fe8000fffe03f */
[----:B-----5:R-:W-:Y:S01]  /*e660*/  HMMA.16816.F32 R28, R8, R64, R24 ;  /* 0x00000040081c723c */ /* 0x020fe20000001818 */
[----:B------:R2:W3:Y:S02]  /*e670*/  LDSM.16.M88.4 R56, [R0] ;  /* 0x000000000038783b */ /* 0x0004e40000000200 */
[----:B--2---:R-:W-:-:S04]  /*e680*/  FMUL.FTZ R0, R21, c[0x0][0x2ec] ;  /* 0x0000bb0015007a20 */ /* 0x004fc80000410000 */
[----:B------:R2:W-:Y:S01]  /*e690*/  MUFU.TANH R69, R0 ;  /* 0x0000000000457308 */ /* 0x0005e20000002400 */
[----:B-1----:R-:W-:Y:S01]  /*e6a0*/  HMMA.16816.F32 R76, R16, R48, R192 ;  /* 0x00000030104c723c */ /* 0x002fe200000018c0 */
[----:B--2---:R-:W-:-:S07]  /*e6b0*/  FMUL.FTZ R0, R22, c[0x0][0x2ec] ;  /* 0x0000bb0016007a20 */ /* 0x004fce0000410000 */
[----:B------:R-:W-:Y:S01]  /*e6c0*/  HMMA.16816.F32 R80, R16, R50, R196 ;  /* 0x000000321050723c */ /* 0x000fe200000018c4 */
[----:B------:R-:W-:Y:S01]  /*e6d0*/  IMAD.MOV.U32 R195, RZ, RZ, R252 ;  /* 0x000000ffffc37224 */ /* 0x000fe200078e00fc */
[----:B------:R-:W-:Y:S01]  /*e6e0*/  LDSM.16.M88.4 R48, [R228+0x8800] ;  /* 0x00880000e430783b */ /* 0x000fe20000000200 */
[----:B------:R1:W2:Y:S01]  /*e6f0*/  MUFU.TANH R68, R0 ;  /* 0x0000000000447308 */ /* 0x0002a20000002400 */
[----:B------:R-:W-:Y:S02]  /*e700*/  IMAD.MOV.U32 R192, RZ, RZ, R52 ;  /* 0x000000ffffc07224 */ /* 0x000fe400078e0034 */
[----:B-1----:R-:W-:Y:S02]  /*e710*/  FMUL.FTZ R0, R23, c[0x0][0x2ec] ;  /* 0x0000bb0017007a20 */ /* 0x002fe40000410000 */
[C---:B------:R-:W-:Y:S03]  /*e720*/  HMMA.16816.F32 R20, R12.reuse, R34, R84 ;  /* 0x000000220c14723c */ /* 0x040fe60000001854 */
[----:B------:R-:W-:Y:S04]  /*e730*/  MUFU.TANH R86, R2 ;  /* 0x0000000200567308 */ /* 0x000fe80000002400 */
[----:B------:R-:W-:Y:S01]  /*e740*/  IMAD.MOV.U32 R84, RZ, RZ, R131 ;  /* 0x000000ffff547224 */ /* 0x000fe200078e0083 */
[----:B---3--:R-:W-:Y:S03]  /*e750*/  HMMA.16816.F32 R32, R12, R56, R88 ;  /* 0x000000380c20723c */ /* 0x008fe60000001858 */
[----:B------:R1:W-:Y:S01]  /*e760*/  MUFU.TANH R53, R0 ;  /* 0x0000000000357308 */ /* 0x0003e20000002400 */
[----:B------:R-:W-:Y:S01]  /*e770*/  MOV R85, R104 ;  /* 0x0000006800557202 */ /* 0x000fe20000000f00 */
[----:B------:R-:W-:-:S02]  /*e780*/  IMAD.MOV.U32 R104, RZ, RZ, R102 ;  /* 0x000000ffff687224 */ /* 0x000fc400078e0066 */
[----:B------:R-:W-:Y:S02]  /*e790*/  IMAD.MOV.U32 R102, RZ, RZ, R103 ;  /* 0x000000ffff667224 */ /* 0x000fe400078e0067 */
[----:B------:R-:W-:Y:S02]  /*e7a0*/  IMAD.MOV.U32 R91, RZ, RZ, R128 ;  /* 0x000000ffff5b7224 */ /* 0x000fe400078e0080 */
[----:B------:R-:W-:Y:S02]  /*e7b0*/  IMAD.MOV.U32 R56, RZ, RZ, R129 ;  /* 0x000000ffff387224 */ /* 0x000fe400078e0081 */
[----:B------:R-:W-:Y:S02]  /*e7c0*/  IMAD.MOV.U32 R88, RZ, RZ, R70 ;  /* 0x000000ffff587224 */ /* 0x000fe400078e0046 */
[----:B------:R-:W-:Y:S02]  /*e7d0*/  IMAD.MOV.U32 R89, RZ, RZ, R71 ;  /* 0x000000ffff597224 */ /* 0x000fe400078e0047 */
[----:B--2---:R-:W-:Y:S01]  /*e7e0*/  IMAD.MOV.U32 R90, RZ, RZ, R68 ;  /* 0x000000ffff5a7224 */ /* 0x004fe200078e0044 */
[----:B------:R-:W-:Y:S01]  /*e7f0*/  HMMA.16816.F32 R24, R8, R66, R20 ;  /* 0x000000420818723c */ /* 0x000fe20000001814 */
[----:B-1----:R-:W-:-:S02]  /*e800*/  FMUL.FTZ R0, R40, c[0x0][0x2ec] ;  /* 0x0000bb0028007a20 */ /* 0x002fc40000410000 */
[----:B------:R-:W-:Y:S02]  /*e810*/  IMAD.MOV.U32 R103, RZ, RZ, R132 ;  /* 0x000000ffff677224 */ /* 0x000fe400078e0084 */
[----:B------:R1:W2:Y:S01]  /*e820*/  MUFU.TANH R117, R0 ;  /* 0x0000000000757308 */ /* 0x0002a20000002400 */
[----:B------:R-:W-:Y:S02]  /*e830*/  IMAD.MOV.U32 R197, RZ, RZ, R84 ;  /* 0x000000ffffc57224 */ /* 0x000fe400078e0054 */
[----:B------:R-:W-:Y:S01]  /*e840*/  HMMA.16816.F32 R20, R12, R58, R92 ;  /* 0x0000003a0c14723c */ /* 0x000fe2000000185c */
[----:B------:R-:W-:-:S07]  /*e850*/  IMAD.MOV.U32 R199, RZ, RZ, R85 ;  /* 0x000000ffffc77224 */ /* 0x000fce00078e0055 */
[----:B------:R-:W-:Y:S01]  /*e860*/  HMMA.16816.F32 R32, R8, R44, R32 ;  /* 0x0000002c0820723c */ /* 0x000fe20000001820 */
[----:B-1----:R-:W-:Y:S02]  /*e870*/  FMUL.FTZ R0, R41, c[0x0][0x2ec] ;  /* 0x0000bb0029007a20 */ /* 0x002fe40000410000 */
[----:B--2---:R-:W-:Y:S02]  /*e880*/  IMAD.MOV.U32 R194, RZ, RZ, R117 ;  /* 0x000000ffffc27224 */ /* 0x004fe400078e0075 */
[----:B------:R1:W2:Y:S02]  /*e890*/  MUFU.TANH R130, R0 ;  /* 0x0000000000827308 */ /* 0x0002a40000002400 */
[----:B-1----:R-:W-:Y:S02]  /*e8a0*/  FMUL.FTZ R0, R42, c[0x0][0x2ec] ;  /* 0x0000bb002a007a20 */ /* 0x002fe40000410000 */
[----:B--2---:R-:W-:-:S04]  /*e8b0*/  IMAD.MOV.U32 R57, RZ, RZ, R130 ;  /* 0x000000ffff397224 */ /* 0x004fc800078e0082 */
[----:B------:R1:W2:Y:S01]  /*e8c0*/  MUFU.TANH R87, R0 ;  /* 0x0000000000577308 */ /* 0x0002a20000002400 */
[----:B------:R-:W-:Y:S07]  /*e8d0*/  HMMA.16816.F32 R128, R16, R72, R200 ;  /* 0x000000481080723c */ /* 0x000fee00000018c8 */
[----:B------:R-:W-:Y:S02]  /*e8e0*/  IMAD.MOV.U32 R73, RZ, RZ, R69 ;  /* 0x000000ffff497224 */ /* 0x000fe400078e0045 */
[----:B------:R-:W-:Y:S01]  /*e8f0*/  LDSM.16.M88.4 R68, [R227+0x2000] ;  /* 0x00200000e344783b */ /* 0x000fe20000000200 */
[----:B------:R-:W-:Y:S01]  /*e900*/  IMAD.MOV.U32 R202, RZ, RZ, R56 ;  /* 0x000000ffffca7224 */ /* 0x000fe200078e0038 */
[----:B-1----:R-:W-:Y:S01]  /*e910*/  IADD3 R0, R229, 0x2000, RZ ;  /* 0x00002000e5007810 */ /* 0x002fe20007ffe0ff */
[----:B--2---:R-:W-:-:S02]  /*e920*/  IMAD.MOV.U32 R196, RZ, RZ, R87 ;  /* 0x000000ffffc47224 */ /* 0x004fc400078e0057 */
[----:B------:R-:W-:Y:S02]  /*e930*/  IMAD.MOV.U32 R87, RZ, RZ, R105 ;  /* 0x000000ffff577224 */ /* 0x000fe400078e0069 */
[----:B------:R1:W2:Y:S01]  /*e940*/  LDSM.16.M88.4 R64, [R0] ;  /* 0x000000000040783b */ /* 0x0002a20000000200 */
[----:B------:R-:W-:Y:S02]  /*e950*/  IMAD.MOV.U32 R105, RZ, RZ, R39 ;  /* 0x000000ffff697224 */ /* 0x000fe400078e0027 */
[----:B------:R-:W-:Y:S01]  /*e960*/  MOV R56, R87 ;  /* 0x0000005700387202 */ /* 0x000fe20000000f00 */
[----:B-1----:R-:W-:Y:S02]  /*e970*/  FMUL.FTZ R0, R28, c[0x0][0x2ec] ;  /* 0x0000bb001c007a20 */ /* 0x002fe40000410000 */
[----:B------:R-:W-:Y:S02]  /*e980*/  IMAD.MOV.U32 R28, RZ, RZ, R53 ;  /* 0x000000ffff1c7224 */ /* 0x000fe400078e0035 */
[----:B------:R1:W3:Y:S01]  /*e990*/  MUFU.TANH R133, R0 ;  /* 0x0000000000857308 */ /* 0x0002e20000002400 */
[----:B------:R-:W4:Y:S01]  /*e9a0*/  LDSM.16.M88.4 R52, [R228+0x8000] ;  /* 0x00800000e434783b */ /* 0x000f220000000200 */
[----:B--2---:R-:W-:Y:S01]  /*e9b0*/  HMMA.16816.F32 R40, R12, R64, R124 ;  /* 0x000000400c28723c */ /* 0x004fe2000000187c */
[----:B-1----:R-:W-:-:S02]  /*e9c0*/  FMUL.FTZ R0, R29, c[0x0][0x2ec] ;  /* 0x0000bb001d007a20 */ /* 0x002fc40000410000 */
[----:B---3--:R-:W-:-:S03]  /*e9d0*/  IMAD.MOV.U32 R72, RZ, RZ, R133 ;  /* 0x000000ffff487224 */ /* 0x008fc600078e0085 */
[----:B------:R1:W-:Y:S01]  /*e9e0*/  MUFU.TANH R252, R0 ;  /* 0x0000000000fc7308 */ /* 0x0003e20000002400 */
        /* <DEDUP_REMOVED lines=8> */
[----:B-1----:R-:W-:Y:S02]  /*ea70*/  FMUL.FTZ R0, R30, c[0x0][0x2ec] ;  /* 0x0000bb001e007a20 */ /* 0x002fe40000410000 */
[----:B------:R-:W-:Y:S02]  /*ea80*/  IMAD.MOV.U32 R126, RZ, RZ, R28 ;  /* 0x000000ffff7e7224 */ /* 0x000fe400078e001c */
[----:B------:R1:W2:Y:S01]  /*ea90*/  MUFU.TANH R2, R0 ;  /* 0x0000000000027308 */ /* 0x0002a20000002400 */
[----:B------:R-:W-:Y:S01]  /*eaa0*/  IMAD.MOV.U32 R119, RZ, RZ, R100 ;  /* 0x000000ffff777224 */ /* 0x000fe200078e0064 */
[----:B----4-:R-:W-:Y:S01]  /*eab0*/  HMMA.16816.F32 R92, R16, R54, R216 ;  /* 0x00000036105c723c */ /* 0x010fe200000018d8 */
[----:B------:R-:W-:-:S02]  /*eac0*/  IMAD.MOV.U32 R100, RZ, RZ, R101 ;  /* 0x000000ffff647224 */ /* 0x000fc400078e0065 */
[----:B------:R-:W-:Y:S02]  /*ead0*/  IMAD.MOV.U32 R101, RZ, RZ, R245 ;  /* 0x000000ffff657224 */ /* 0x000fe400078e00f5 */
[----:B------:R-:W-:Y:S02]  /*eae0*/  IMAD.MOV.U32 R124, RZ, RZ, R86 ;  /* 0x000000ffff7c7224 */ /* 0x000fe400078e0056 */
[----:B------:R-:W-:Y:S01]  /*eaf0*/  IMAD.MOV.U32 R64, RZ, RZ, R89 ;  /* 0x000000ffff407224 */ /* 0x000fe200078e0059 */
[----:B------:R-:W-:Y:S01]  /*eb00*/  HMMA.16816.F32 R84, R16, R74, R208 ;  /* 0x0000004a1054723c */ /* 0x000fe200000018d0 */
[----:B-1----:R-:W-:-:S07]  /*eb10*/  FMUL.FTZ R0, R31, c[0x0][0x2ec] ;  /* 0x0000bb001f007a20 */ /* 0x002fce0000410000 */
[----:B------:R-:W-:Y:S01]  /*eb20*/  HMMA.16816.F32 R28, R8, R46, R20 ;  /* 0x0000002e081c723c */ /* 0x000fe20000001814 */
[----:B--2---:R-:W-:Y:S01]  /*eb30*/  IMAD.MOV.U32 R125, RZ, RZ, R2 ;  /* 0x000000ffff7d7224 */ /* 0x004fe200078e0002 */
[----:B------:R1:W-:Y:S01]  /*eb40*/  MUFU.TANH R39, R0 ;  /* 0x0000000000277308 */ /* 0x0003e20000002400 */
[----:B------:R-:W-:Y:S02]  /*eb50*/  FMUL.FTZ R2, R32, c[0x0][0x2ec] ;  /* 0x0000bb0020027a20 */ /* 0x000fe40000410000 */
[----:B------:R-:W-:Y:S02]  /*eb60*/  IMAD.MOV.U32 R211, RZ, RZ, R88 ;  /* 0x000000ffffd37224 */ /* 0x000fe400078e0058 */
[----:B------:R-:W-:Y:S01]  /*eb70*/  IMAD.MOV.U32 R210, RZ, RZ, R90 ;  /* 0x000000ffffd27224 */ /* 0x000fe200078e005a */
[----:B------:R-:W-:Y:S01]  /*eb80*/  HMMA.16816.F32 R20, R12, R66, R120 ;  /* 0x000000420c14723c */ /* 0x000fe20000001878 */
[----:B------:R-:W-:Y:S01]  /*eb90*/  IMAD.MOV.U32 R74, RZ, RZ, R91 ;  /* 0x000000ffff4a7224 */ /* 0x000fe200078e005b */
[----:B------:R-:W-:Y:S05]  /*eba0*/  MUFU.TANH R75, R2 ;  /* 0x00000002004b7308 */ /* 0x000fea0000002400 */
[----:B------:R-:W-:Y:S01]  /*ebb0*/  IMAD.MOV.U32 R121, RZ, RZ, R106 ;  /* 0x000000ffff797224 */ /* 0x000fe200078e006a */
[----:B------:R-:W-:Y:S01]  /*ebc0*/  HMMA.16816.F32 R88, R16, R52, R212 ;  /* 0x000000341058723c */ /* 0x000fe200000018d4 */
[----:B------:R-:W-:Y:S01]  /*ebd0*/  IMAD.MOV.U32 R106, RZ, RZ, R100 ;  /* 0x000000ffff6a7224 */ /* 0x000fe200078e0064 */
[----:B------:R-:W-:Y:S01]  /*ebe0*/  LDSM.16.M88.4 R52, [R227+0x2800] ;  /* 0x00280000e334783b */ /* 0x000fe20000000200 */
[----:B-1----:R-:W-:-:S02]  /*ebf0*/  FMUL.FTZ R0, R24, c[0x0][0x2ec] ;  /* 0x0000bb0018007a20 */ /* 0x002fc40000410000 */
[----:B------:R-:W-:Y:S02]  /*ec00*/  IMAD.MOV.U32 R100, RZ, RZ, R102 ;  /* 0x000000ffff647224 */ /* 0x000fe400078e0066 */
[----:B------:R1:W-:Y:S01]  /*ec10*/  MUFU.TANH R132, R0 ;  /* 0x0000000000847308 */ /* 0x0003e20000002400 */
[----:B------:R-:W-:Y:S01]  /*ec20*/  IMAD.MOV.U32 R102, RZ, RZ, R38 ;  /* 0x000000ffff667224 */ /* 0x000fe200078e0026 */
[----:B------:R-:W-:Y:S01]  /*ec30*/  MOV R213, R56 ;  /* 0x0000003800d57202 */ /* 0x000fe20000000f00 */
[----:B------:R-:W-:Y:S02]  /*ec40*/  IMAD.MOV.U32 R215, RZ, RZ, R57 ;  /* 0x000000ffffd77224 */ /* 0x000fe400078e0039 */
[----:B------:R-:W2:Y:S01]  /*ec50*/  LDSM.16.M88.4 R56, [R228+0x9000] ;  /* 0x00900000e438783b */ /* 0x000ea20000000200 */
[----:B------:R-:W-:Y:S02]  /*ec60*/  IMAD.MOV.U32 R123, RZ, RZ, R104 ;  /* 0x000000ffff7b7224 */ /* 0x000fe400078e0068 */
[----:B------:R-:W-:Y:S01]  /*ec70*/  IMAD.MOV.U32 R120, RZ, RZ, R105 ;  /* 0x000000ffff787224 */ /* 0x000fe200078e0069 */
[----:B------:R-:W-:Y:S01]  /*ec80*/  HMMA.16816.F32 R44, R8, R70, R20 ;  /* 0x00000046082c723c */ /* 0x000fe20000001814 */
[----:B------:R-:W-:-:S02]  /*ec90*/  IMAD.MOV.U32 R67, RZ, RZ, R116 ;  /* 0x000000ffff437224 */ /* 0x000fc400078e0074 */
[----:B------:R-:W-:Y:S02]  /*eca0*/  IMAD.MOV.U32 R104, RZ, RZ, R118 ;  /* 0x000000ffff687224 */ /* 0x000fe400078e0076 */
[----:B------:R-:W-:Y:S02]  /*ecb0*/  IMAD.MOV.U32 R105, RZ, RZ, R119 ;  /* 0x000000ffff697224 */ /* 0x000fe400078e0077 */
[----:B-1----:R-:W-:Y:S01]  /*ecc0*/  FMUL.FTZ R0, R25, c[0x0][0x2ec] ;  /* 0x0000bb0019007a20 */ /* 0x002fe20000410000 */
[----:B------:R-:W-:Y:S01]  /*ecd0*/  HMMA.16816.F32 R116, R16, R48, R220 ;  /* 0x000000301074723c */ /* 0x000fe200000018dc */
[----:B------:R-:W-:Y:S02]  /*ece0*/  IMAD.MOV.U32 R122, RZ, RZ, R107 ;  /* 0x000000ffff7a7224 */ /* 0x000fe400078e006b */
[----:B------:R1:W-:Y:S01]  /*ecf0*/  MUFU.TANH R133, R0 ;  /* 0x0000000000857308 */ /* 0x0003e20000002400 */
        /* <DEDUP_REMOVED lines=9> */
[----:B-1----:R-:W-:-:S02]  /*ed90*/  FMUL.FTZ R0, R26, c[0x0][0x2ec] ;  /* 0x0000bb001a007a20 */ /* 0x002fc40000410000 */
[----:B------:R-:W-:Y:S02]  /*eda0*/  IMAD.MOV.U32 R123, RZ, RZ, R74 ;  /* 0x000000ffff7b7224 */ /* 0x000fe400078e004a */
[----:B------:R1:W3:Y:S01]  /*edb0*/  MUFU.TANH R193, R0 ;  /* 0x0000000000c17308 */ /* 0x0002e20000002400 */
[----:B------:R-:W-:Y:S02]  /*edc0*/  IMAD.MOV.U32 R218, RZ, RZ, R121 ;  /* 0x000000ffffda7224 */ /* 0x000fe400078e0079 */
[----:B------:R-:W-:Y:S01]  /*edd0*/  IMAD.MOV.U32 R216, RZ, RZ, R67 ;  /* 0x000000ffffd87224 */ /* 0x000fe200078e0043 */
[----:B--2---:R-:W-:Y:S01]  /*ede0*/  HMMA.16816.F32 R100, R16, R56, R100 ;  /* 0x000000381064723c */ /* 0x004fe20000001864 */
[----:B------:R-:W-:Y:S01]  /*edf0*/  IMAD.MOV.U32 R121, RZ, RZ, R213 ;  /* 0x000000ffff797224 */ /* 0x000fe200078e00d5 */
[----:B------:R-:W-:-:S06]  /*ee00*/  MOV R213, R194 ;  /* 0x000000c200d57202 */ /* 0x000fcc0000000f00 */
[----:B------:R-:W-:Y:S01]  /*ee10*/  HMMA.16816.F32 R104, R16, R58, R104 ;  /* 0x0000003a1068723c */ /* 0x000fe20000001868 */
[----:B------:R-:W-:Y:S01]  /*ee20*/  LDSM.16.M88.4 R56, [R227+0x3000] ;  /* 0x00300000e338783b */ /* 0x000fe20000000200 */
[----:B-1----:R-:W-:Y:S02]  /*ee30*/  FMUL.FTZ R0, R27, c[0x0][0x2ec] ;  /* 0x0000bb001b007a20 */ /* 0x002fe40000410000 */
[----:B---3--:R-:W-:Y:S02]  /*ee40*/  IMAD.MOV.U32 R74, RZ, RZ, R193 ;  /* 0x000000ffff4a7224 */ /* 0x008fe400078e00c1 */
[----:B------:R1:W-:Y:S01]  /*ee50*/  MUFU.TANH R245, R0 ;  /* 0x0000000000f57308 */ /* 0x0003e20000002400 */
[----:B------:R-:W-:Y:S01]  /*ee60*/  IMAD.MOV.U32 R193, RZ, RZ, R195 ;  /* 0x000000ffffc17224 */ /* 0x000fe200078e00c3 */
[----:B-1----:R-:W-:-:S05]  /*ee70*/  IADD3 R0, R229, 0x2800, RZ ;  /* 0x00002800e5007810 */ /* 0x002fca0007ffe0ff */
[----:B------:R1:W2:Y:S02]  /*ee80*/  LDSM.16.M88.4 R24, [R0] ;  /* 0x000000000018783b */ /* 0x0002a40000000200 */
[----:B-1----:R-:W-:-:S04]  /*ee90*/  FMUL.FTZ R0, R33, c[0x0][0x2ec] ;  /* 0x0000bb0021007a20 */ /* 0x002fc80000410000 */
[----:B------:R1:W-:Y:S01]  /*eea0*/  MUFU.TANH R208, R0 ;  /* 0x0000000000d07308 */ /* 0x0003e20000002400 */
[----:B--2---:R-:W-:Y:S01]  /*eeb0*/  HMMA.16816.F32 R20, R12, R26, R108 ;  /* 0x0000001a0c14723c */ /* 0x004fe2000000186c */
[----:B-1----:R-:W-:-:S06]  /*eec0*/  FMUL.FTZ R0, R34, c[0x0][0x2ec] ;  /* 0x0000bb0022007a20 */ /* 0x002fcc0000410000 */
[----:B------:R1:W2:Y:S02]  /*eed0*/  MUFU.TANH R65, R0 ;  /* 0x0000000000417308 */ /* 0x0002a40000002400 */
[----:B-1----:R-:W-:Y:S02]  /*eee0*/  FMUL.FTZ R0, R35, c[0x0][0x2ec] ;  /* 0x0000bb0023007a20 */ /* 0x002fe40000410000 */
[----:B------:R-:W-:Y:S04]  /*eef0*/  HMMA.16816.F32 R32, R8, R68, R40 ;  /* 0x000000440820723c */ /* 0x000fe80000001828 */
[----:B------:R1:W-:Y:S04]  /*ef00*/  MUFU.TANH R203, R0 ;  /* 0x0000000000cb7308 */ /* 0x0003e80000002400 */
[----:B------:R-:W-:Y:S08]  /*ef10*/  HMMA.16816.F32 R40, R12, R24, R96 ;  /* 0x000000180c28723c */ /* 0x000ff00000001860 */
[----:B------:R-:W-:Y:S01]  /*ef20*/  HMMA.16816.F32 R96, R16, R50, R248 ;  /* 0x000000321060723c */ /* 0x000fe200000018f8 */
[----:B------:R-:W-:Y:S01]  /*ef30*/  LDSM.16.M88.4 R48, [R242] ;  /* 0x00000000f230783b */ /* 0x000fe20000000200 */
[----:B-1----:R-:W-:-:S04]  /*ef40*/  FMUL.FTZ R0, R28, c[0x0][0x2ec] ;  /* 0x0000bb001c007a20 */ /* 0x002fc80000410000 */
[----:B------:R1:W-:Y:S01]  /*ef50*/  MUFU.TANH R212, R0 ;  /* 0x0000000000d47308 */ /* 0x0003e20000002400 */
[----:B------:R-:W-:Y:S01]  /*ef60*/  MOV R250, R197 ;  /* 0x000000c500fa7202 */ /* 0x000fe20000000f00 */
[----:B------:R-:W-:-:S06]  /*ef70*/  FMUL.FTZ R2, R34, c[0x0][0x2ec] ;  /* 0x0000bb0022027a20 */ /* 0x000fcc0000410000 */
[----:B------:R-:W-:Y:S01]  /*ef80*/  MUFU.TANH R220, R2 ;  /* 0x0000000200dc7308 */ /* 0x000fe20000002400 */
[----:B-1----:R-:W-:-:S07]  /*ef90*/  FMUL.FTZ R0, R29, c[0x0][0x2ec] ;  /* 0x0000bb001d007a20 */ /* 0x002fce0000410000 */
[----:B------:R1:W-:Y:S02]  /*efa0*/  MUFU.TANH R38, R0 ;  /* 0x0000000000267308 */ /* 0x0003e40000002400 */
[----:B-1----:R-:W-:-:S06]  /*efb0*/  FMUL.FTZ R0, R30, c[0x0][0x2ec] ;  /* 0x0000bb001e007a20 */ /* 0x002fcc0000410000 */
[----:B------:R1:W-:Y:S02]  /*efc0*/  MUFU.TANH R214, R0 ;  /* 0x0000000000d67308 */ /* 0x0003e40000002400 */
[----:B-1----:R-:W-:Y:S02]  /*efd0*/  FMUL.FTZ R0, R31, c[0x0][0x2ec] ;  /* 0x0000bb001f007a20 */ /* 0x002fe40000410000 */
[----:B------:R-:W-:Y:S01]  /*efe0*/  HMMA.16816.F32 R28, R8, R52, R40 ;  /* 0x00000034081c723c */ /* 0x000fe20000001828 */
[----:B------:R-:W-:Y:S03]  /*eff0*/  LDSM.16.M88.4 R40, [R241] ;  /* 0x00000000f128783b */ /* 0x000fe60000000200 */
[----:B------:R1:W-:Y:S02]  /*f000*/  MUFU.TANH R201, R0 ;  /* 0x0000000000c97308 */ /* 0x0003e40000002400 */
[----:B-1----:R-:W-:-:S06]  /*f010*/  FMUL.FTZ R0, R32, c[0x0][0x2ec] ;  /* 0x0000bb0020007a20 */ /* 0x002fcc0000410000 */
[----:B------:R1:W-:Y:S02]  /*f020*/  MUFU.TANH R222, R0 ;  /* 0x0000000000de7308 */ /* 0x0003e40000002400 */
[----:B-1----:R-:W-:-:S06]  /*f030*/  FMUL.FTZ R0, R33, c[0x0][0x2ec] ;  /* 0x0000bb0021007a20 */ /* 0x002fcc0000410000 */
[----:B------:R1:W-:Y:S02]  /*f040*/  MUFU.TANH R200, R0 ;  /* 0x0000000000c87308 */ /* 0x0003e40000002400 */
[----:B-1----:R-:W-:-:S05]  /*f050*/  IADD3 R0, R229, 0x3000, RZ ;  /* 0x00003000e5007810 */ /* 0x002fca0007ffe0ff */
[----:B------:R1:W-:Y:S02]  /*f060*/  LDSM.16.M88.4 R24, [R0] ;  /* 0x000000000018783b */ /* 0x0003e40000000200 */
[----:B-1----:R-:W-:Y:S02]  /*f070*/  FMUL.FTZ R0, R35, c[0x0][0x2ec] ;  /* 0x0000bb0023007a20 */ /* 0x002fe40000410000 */
[----:B------:R-:W1:Y:S02]  /*f080*/  LDSM.16.M88.4 R32, [R228+0x9800] ;  /* 0x00980000e420783b */ /* 0x000e640000000200 */
[----:B------:R3:W-:Y:S02]  /*f090*/  MUFU.TANH R198, R0 ;  /* 0x0000000000c67308 */ /* 0x0007e40000002400 */
[----:B---3--:R-:W-:-:S06]  /*f0a0*/  FMUL.FTZ R0, R44, c[0x0][0x2ec] ;  /* 0x0000bb002c007a20 */ /* 0x008fcc0000410000 */
[----:B------:R3:W-:Y:S02]  /*f0b0*/  MUFU.TANH R209, R0 ;  /* 0x0000000000d17308 */ /* 0x0007e40000002400 */
[----:B---3--:R-:W-:Y:S01]  /*f0c0*/  FMUL.FTZ R0, R45, c[0x0][0x2ec] ;  /* 0x0000bb002d007a20 */ /* 0x008fe20000410000 */
[----:B-1----:R-:W-:Y:S05]  /*f0d0*/  HMMA.16816.F32 R108, R16, R32, R216 ;  /* 0x00000020106c723c */ /* 0x002fea00000018d8 */
[----:B------:R1:W-:Y:S02]  /*f0e0*/  MUFU.TANH R37, R0 ;  /* 0x0000000000257308 */ /* 0x0003e40000002400 */
[----:B-1----:R-:W-:-:S06]  /*f0f0*/  FMUL.FTZ R0, R46, c[0x0][0x2ec] ;  /* 0x0000bb002e007a20 */ /* 0x002fcc0000410000 */
[----:B------:R1:W-:Y:S02]  /*f100*/  MUFU.TANH R248, R0 ;  /* 0x0000000000f87308 */ /* 0x0003e40000002400 */
[----:B-1----:R-:W-:Y:S02]  /*f110*/  FMUL.FTZ R0, R47, c[0x0][0x2ec] ;  /* 0x0000bb002f007a20 */ /* 0x002fe40000410000 */
[----:B------:R-:W-:Y:S04]  /*f120*/  HMMA.16816.F32 R44, R8, R54, R20 ;  /* 0x00000036082c723c */ /* 0x000fe80000001814 */
[----:B------:R1:W-:Y:S04]  /*f130*/  MUFU.TANH R196, R0 ;  /* 0x0000000000c47308 */ /* 0x0003e80000002400 */
[----:B------:R-:W-:Y:S08]  /*f140*/  HMMA.16816.F32 R20, R12, R24, R112 ;  /* 0x000000180c14723c */ /* 0x000ff00000001870 */
[----:B------:R-:W-:Y:S01]  /*f150*/  HMMA.16816.F32 R112, R16, R34, R120 ;  /* 0x000000221070723c */ /* 0x000fe20000001878 */
[----:B-1----:R-:W-:-:S04]  /*f160*/  FMUL.FTZ R0, R28, c[0x0][0x2ec] ;  /* 0x0000bb001c007a20 */ /* 0x002fc80000410000 */
[----:B------:R1:W3:Y:S02]  /*f170*/  MUFU.TANH R68, R0 ;  /* 0x0000000000447308 */ /* 0x0002e40000002400 */
[----:B------:R-:W-:Y:S01]  /*f180*/  IMAD.MOV.U32 R123, RZ, RZ, R215 ;  /* 0x000000ffff7b7224 */ /* 0x000fe200078e00d7 */
[----:B------:R-:W-:Y:S01]  /*f190*/  HMMA.16816.F32 R52, R12, R50, R176 ;  /* 0x000000320c34723c */ /* 0x000fe200000018b0 */
        /* <DEDUP_REMOVED lines=10> */
[----:B------:R-:W-:Y:S01]  /*f240*/  LDSM.16.M88.4 R48, [R227+0x3800] ;  /* 0x00380000e330783b */ /* 0x000fe20000000200 */
[----:B------:R-:W-:Y:S01]  /*f250*/  IMAD.MOV.U32 R126, RZ, RZ, R72 ;  /* 0x000000ffff7e7224 */ /* 0x000fe200078e0048 */
[----:B------:R1:W-:Y:S01]  /*f260*/  MUFU.TANH R195, R0 ;  /* 0x0000000000c37308 */ /* 0x0003e20000002400 */
[----:B------:R-:W-:Y:S02]  /*f270*/  IMAD.MOV.U32 R72, RZ, RZ, R73 ;  /* 0x000000ffff487224 */ /* 0x000fe400078e0049 */
[----:B------:R-:W-:-:S02]  /*f280*/  IMAD.MOV.U32 R73, RZ, RZ, R192 ;  /* 0x000000ffff497224 */ /* 0x000fc400078e00c0 */
[----:B------:R-:W-:Y:S02]  /*f290*/  IMAD.MOV.U32 R215, RZ, RZ, R210 ;  /* 0x000000ffffd77224 */ /* 0x000fe400078e00d2 */
[----:B------:R-:W-:Y:S02]  /*f2a0*/  IMAD.MOV.U32 R210, RZ, RZ, R211 ;  /* 0x000000ffffd27224 */ /* 0x000fe400078e00d3 */
[----:B------:R-:W-:Y:S02]  /*f2b0*/  IMAD.MOV.U32 R211, RZ, RZ, R64 ;  /* 0x000000ffffd37224 */ /* 0x000fe400078e0040 */
[----:B--2---:R-:W-:Y:S02]  /*f2c0*/  IMAD.MOV.U32 R171, RZ, RZ, R65 ;  /* 0x000000ffffab7224 */ /* 0x004fe400078e0041 */
[----:B---3--:R-:W-:Y:S02]  /*f2d0*/  IMAD.MOV.U32 R170, RZ, RZ, R68 ;  /* 0x000000ffffaa7224 */ /* 0x008fe400078e0044 */
[----:B------:R-:W-:-:S02]  /*f2e0*/  IMAD.MOV.U32 R168, RZ, RZ, R132 ;  /* 0x000000ffffa87224 */ /* 0x000fc400078e0084 */
[----:B-1----:R-:W-:Y:S02]  /*f2f0*/  FMUL.FTZ R0, R30, c[0x0][0x2ec] ;  /* 0x0000bb001e007a20 */ /* 0x002fe40000410000 */
[----:B------:R-:W-:Y:S02]  /*f300*/  IMAD.MOV.U32 R217, RZ, RZ, R126 ;  /* 0x000000ffffd97224 */ /* 0x000fe400078e007e */
[----:B------:R1:W2:Y:S01]  /*f310*/  MUFU.TANH R2, R0 ;  /* 0x0000000000027308 */ /* 0x0002a20000002400 */
[----:B------:R-:W-:Y:S02]  /*f320*/  IMAD.MOV.U32 R249, RZ, RZ, R124 ;  /* 0x000000fffff97224 */ /* 0x000fe400078e007c */
[----:B------:R-:W-:Y:S02]  /*f330*/  IMAD.MOV.U32 R124, RZ, RZ, R73 ;  /* 0x000000ffff7c7224 */ /* 0x000fe400078e0049 */
[----:B------:R-:W-:Y:S02]  /*f340*/  IMAD.MOV.U32 R179, RZ, RZ, R202 ;  /* 0x000000ffffb37224 */ /* 0x000fe400078e00ca */
[----:B------:R-:W-:-:S02]  /*f350*/  IMAD.MOV.U32 R122, RZ, RZ, R199 ;  /* 0x000000ffff7a7224 */ /* 0x000fc400078e00c7 */
[----:B------:R-:W-:Y:S02]  /*f360*/  IMAD.MOV.U32 R178, RZ, RZ, R123 ;  /* 0x000000ffffb27224 */ /* 0x000fe400078e007b */
[----:B------:R-:W-:Y:S02]  /*f370*/  IMAD.MOV.U32 R123, RZ, RZ, R5 ;  /* 0x000000ffff7b7224 */ /* 0x000fe400078e0005 */
[----:B-1----:R-:W-:Y:S02]  /*f380*/  FMUL.FTZ R0, R31, c[0x0][0x2ec] ;  /* 0x0000bb001f007a20 */ /* 0x002fe40000410000 */
[----:B------:R-:W-:Y:S01]  /*f390*/  HMMA.16816.F32 R28, R12, R26, R204 ;  /* 0x0000001a0c1c723c */ /* 0x000fe200000018cc */
[----:B------:R-:W1:Y:S01]  /*f3a0*/  LDSM.16.M88.4 R24, [R240] ;  /* 0x00000000f018783b */ /* 0x000e620000000200 */
[----:B------:R3:W-:Y:S05]  /*f3b0*/  MUFU.TANH R194, R0 ;  /* 0x0000000000c27308 */ /* 0x0007ea0000002400 */
[----:B------:R-:W-:-:S02]  /*f3c0*/  IMAD.MOV.U32 R206, RZ, RZ, R213 ;  /* 0x000000ffffce7224 */ /* 0x000fc400078e00d5 */
[----:B------:R-:W-:Y:S01]  /*f3d0*/  IMAD.MOV.U32 R204, RZ, RZ, R212 ;  /* 0x000000ffffcc7224 */ /* 0x000fe200078e00d4 */
[----:B------:R-:W-:Y:S01]  /*f3e0*/  MOV R212, R74 ;  /* 0x0000004a00d47202 */ /* 0x000fe20000000f00 */
[----:B--2---:R-:W-:Y:S02]  /*f3f0*/  IMAD.MOV.U32 R205, RZ, RZ, R2 ;  /* 0x000000ffffcd7224 */ /* 0x004fe400078e0002 */
[----:B------:R-:W2:Y:S01]  /*f400*/  S2R R2, SR_TID.X ;  /* 0x0000000000027919 */ /* 0x000ea20000002100 */
[----:B------:R-:W-:Y:S02]  /*f410*/  IMAD.MOV.U32 R207, RZ, RZ, R209 ;  /* 0x000000ffffcf7224 */ /* 0x000fe400078e00d1 */
[----:B---3--:R-:W-:-:S04]  /*f420*/  FMUL.FTZ R0, R44, c[0x0][0x2ec] ;  /* 0x0000bb002c007a20 */ /* 0x008fc80000410000 */
[----:B------:R3:W4:Y:S01]  /*f430*/  MUFU.TANH R32, R0 ;  /* 0x0000000000207308 */ /* 0x0007220000002400 */
[----:B--2---:R-:W-:Y:S02]  /*f440*/  IMAD.SHL.U32 R2, R2, 0x2, RZ ;  /* 0x0000000202027824 */ /* 0x004fe400078e00ff */
[----:B---3--:R-:W-:Y:S02]  /*f450*/  FMUL.FTZ R0, R45, c[0x0][0x2ec] ;  /* 0x0000bb002d007a20 */ /* 0x008fe40000410000 */
[----:B----4-:R-:W-:Y:S01]  /*f460*/  IMAD.MOV.U32 R176, RZ, RZ, R32 ;  /* 0x000000ffffb07224 */ /* 0x010fe200078e0020 */
[----:B-1----:R-:W-:Y:S02]  /*f470*/  HMMA.16816.F32 R68, R12, R24, R180 ;  /* 0x000000180c44723c */ /* 0x002fe400000018b4 */
[----:B------:R1:W-:Y:S01]  /*f480*/  MUFU.TANH R193, R0 ;  /* 0x0000000000c17308 */ /* 0x0003e20000002400 */
[----:B------:R-:W-:-:S05]  /*f490*/  LOP3.LUT R2, R2, 0x6, RZ, 0xc0, !PT ;  /* 0x0000000602027812 */ /* 0x000fca00078ec0ff */
[----:B------:R-:W-:Y:S01]  /*f4a0*/  HMMA.16816.F32 R32, R8, R58, R28 ;  /* 0x0000003a0820723c */ /* 0x000fe2000000181c */
[----:B------:R-:W2:Y:S07]  /*f4b0*/  LDSM.16.M88.4 R28, [R238] ;  /* 0x00000000ee1c783b */ /* 0x000eae0000000200 */
[----:B------:R-:W-:Y:S01]  /*f4c0*/  HMMA.16816.F32 R56, R12, R40, R172 ;  /* 0x000000280c38723c */ /* 0x000fe200000018ac */
[----:B-1----:R-:W-:-:S04]  /*f4d0*/  FMUL.FTZ R0, R46, c[0x0][0x2ec] ;  /* 0x0000bb002e007a20 */ /* 0x002fc80000410000 */
[----:B------:R1:W3:Y:S02]  /*f4e0*/  MUFU.TANH R66, R0 ;  /* 0x0000000000427308 */ /* 0x0002e40000002400 */
[----:B-1----:R-:W-:Y:S02]  /*f4f0*/  FMUL.FTZ R0, R47, c[0x0][0x2ec] ;  /* 0x0000bb002f007a20 */ /* 0x002fe40000410000 */
[----:B---3--:R-:W-:Y:S01]  /*f500*/  IMAD.MOV.U32 R172, RZ, RZ, R66 ;  /* 0x000000ffffac7224 */ /* 0x008fe200078e0042 */
[----:B------:R-:W1:Y:S03]  /*f510*/  LDSM.16.M88.4 R44, [R239] ;  /* 0x00000000ef2c783b */ /* 0x000e660000000200 */
[----:B------:R3:W-:Y:S01]  /*f520*/  MUFU.TANH R192, R0 ;  /* 0x0000000000c07308 */ /* 0x0007e20000002400 */
[----:B--2---:R-:W-:Y:S01]  /*f530*/  HMMA.16816.F32 R84, R12, R30, R84 ;  /* 0x0000001e0c54723c */ /* 0x004fe20000001854 */
[----:B---3--:R-:W-:-:S06]  /*f540*/  FMUL.FTZ R0, R16, c[0x0][0x2ec] ;  /* 0x0000bb0010007a20 */ /* 0x008fcc0000410000 */
[----:B------:R2:W3:Y:S02]  /*f550*/  MUFU.TANH R67, R0 ;  /* 0x0000000000437308 */ /* 0x0004e40000002400 */
[----:B--2---:R-:W-:Y:S02]  /*f560*/  FMUL.FTZ R0, R17, c[0x0][0x2ec] ;  /* 0x0000bb0011007a20 */ /* 0x004fe40000410000 */
[----:B---3--:R-:W-:Y:S01]  /*f570*/  IMAD.MOV.U32 R175, RZ, RZ, R67 ;  /* 0x000000ffffaf7224 */ /* 0x008fe200078e0043 */
[C---:B-1----:R-:W-:Y:S03]  /*f580*/  HMMA.16816.F32 R76, R12.reuse, R44, R76 ;  /* 0x0000002c0c4c723c */ /* 0x042fe6000000184c */
[----:B------:R1:W-:Y:S05]  /*f590*/  MUFU.TANH R173, R0 ;  /* 0x0000000000ad7308 */ /* 0x0003ea0000002400 */
[C---:B------:R-:W-:Y:S01]  /*f5a0*/  HMMA.16816.F32 R64, R12.reuse, R42, R184 ;  /* 0x0000002a0c40723c */ /* 0x040fe200000018b8 */
[----:B------:R-:W-:Y:S06]  /*f5b0*/  LDSM.16.M88.4 R40, [R227+0x4000] ;  /* 0x00400000e328783b */ /* 0x000fec0000000200 */
[----:B------:R-:W-:Y:S01]  /*f5c0*/  IMAD.MOV.U32 R186, RZ, RZ, R125 ;  /* 0x000000ffffba7224 */ /* 0x000fe200078e007d */
[----:B------:R-:W-:Y:S01]  /*f5d0*/  HMMA.16816.F32 R80, R12, R46, R80 ;  /* 0x0000002e0c50723c */ /* 0x000fe20000001850 */
[----:B-1----:R-:W-:Y:S01]  /*f5e0*/  FMUL.FTZ R0, R18, c[0x0][0x2ec] ;  /* 0x0000bb0012007a20 */ /* 0x002fe20000410000 */
[----:B------:R-:W1:Y:S01]  /*f5f0*/  LDSM.16.M88.4 R44, [R236] ;  /* 0x00000000ec2c783b */ /* 0x000e620000000200 */
[----:B------:R-:W-:-:S02]  /*f600*/  IMAD.MOV.U32 R187, RZ, RZ, R75 ;  /* 0x000000ffffbb7224 */ /* 0x000fc400078e004b */
[----:B------:R2:W3:Y:S01]  /*f610*/  MUFU.TANH R185, R0 ;  /* 0x0000000000b97308 */ /* 0x0004e20000002400 */
[----:B------:R-:W-:Y:S02]  /*f620*/  IMAD.MOV.U32 R125, RZ, RZ, R72 ;  /* 0x000000ffff7d7224 */ /* 0x000fe400078e0048 */
[----:B------:R-:W-:Y:S01]  /*f630*/  HMMA.16816.F32 R72, R12, R26, R188 ;  /* 0x0000001a0c48723c */ /* 0x000fe200000018bc */
[----:B------:R-:W-:Y:S01]  /*f640*/  LDSM.16.M88.4 R24, [R227+0x4800] ;  /* 0x00480000e318783b */ /* 0x000fe20000000200 */
[----:B--2---:R-:W-:-:S06]  /*f650*/  FMUL.FTZ R0, R19, c[0x0][0x2ec] ;  /* 0x0000bb0013007a20 */ /* 0x004fcc0000410000 */
[----:B------:R-:W-:Y:S01]  /*f660*/  HMMA.16816.F32 R16, R8, R48, R20 ;  /* 0x000000300810723c */ /* 0x000fe20000001814 */
[----:B------:R-:W2:Y:S01]  /*f670*/  LDSM.16.M88.4 R20, [R237] ;  /* 0x00000000ed14783b */ /* 0x000ea20000000200 */
[----:B------:R4:W5:Y:S02]  /*f680*/  MUFU.TANH R180, R0 ;  /* 0x0000000000b47308 */ /* 0x0009640000002400 */
[----:B----4-:R-:W-:-:S04]  /*f690*/  FMUL.FTZ R0, R32, c[0x0][0x2ec] ;  /* 0x0000bb0020007a20 */ /* 0x010fc80000410000 */
[----:B-1----:R-:W-:Y:S02]  /*f6a0*/  HMMA.16816.F32 R96, R12, R46, R96 ;  /* 0x0000002e0c60723c */ /* 0x002fe40000001860 */
[----:B------:R1:W-:Y:S02]  /*f6b0*/  MUFU.TANH R251, R0 ;  /* 0x0000000000fb7308 */ /* 0x0003e40000002400 */
[----:B-1----:R-:W-:-:S04]  /*f6c0*/  FMUL.FTZ R0, R33, c[0x0][0x2ec] ;  /* 0x0000bb0021007a20 */ /* 0x002fc80000410000 */
[----:B--2---:R-:W-:Y:S02]  /*f6d0*/  HMMA.16816.F32 R88, R12, R20, R88 ;  /* 0x000000140c58723c */ /* 0x004fe40000001858 */
[----:B------:R1:W2:Y:S02]  /*f6e0*/  MUFU.TANH R174, R0 ;  /* 0x0000000000ae7308 */ /* 0x0002a40000002400 */
[----:B-1----:R-:W-:-:S06]  /*f6f0*/  FMUL.FTZ R0, R34, c[0x0][0x2ec] ;  /* 0x0000bb0022007a20 */ /* 0x002fcc0000410000 */
[----:B------:R1:W-:Y:S02]  /*f700*/  MUFU.TANH R223, R0 ;  /* 0x0000000000df7308 */ /* 0x0003e40000002400 */
[----:B-1----:R-:W-:Y:S02]  /*f710*/  FMUL.FTZ R0, R35, c[0x0][0x2ec] ;  /* 0x0000bb0023007a20 */ /* 0x002fe40000410000 */
[----:B------:R-:W-:Y:S04]  /*f720*/  HMMA.16816.F32 R32, R8, R50, R52 ;  /* 0x000000320820723c */ /* 0x000fe80000001834 */
[----:B------:R1:W4:Y:S04]  /*f730*/  MUFU.TANH R169, R0 ;  /* 0x0000000000a97308 */ /* 0x0003280000002400 */
[----:B------:R-:W-:Y:S01]  /*f740*/  HMMA.16816.F32 R48, R12, R28, R128 ;  /* 0x0000001c0c30723c */ /* 0x000fe20000001880 */
[----:B------:R-:W2:Y:S01]  /*f750*/  LDSM.16.M88.4 R28, [R235] ;  /* 0x00000000eb1c783b */ /* 0x000ea20000000200 */
[----:B-1----:R-:W-:-:S04]  /*f760*/  FMUL.FTZ R0, R16, c[0x0][0x2ec] ;  /* 0x0000bb0010007a20 */ /* 0x002fc80000410000 */
[----:B------:R1:W-:Y:S02]  /*f770*/  MUFU.TANH R221, R0 ;  /* 0x0000000000dd7308 */ /* 0x0003e40000002400 */
[----:B-1----:R-:W-:-:S06]  /*f780*/  FMUL.FTZ R0, R17, c[0x0][0x2ec] ;  /* 0x0000bb0011007a20 */ /* 0x002fcc0000410000 */
[----:B------:R1:W-:Y:S01]  /*f790*/  MUFU.TANH R132, R0 ;  /* 0x0000000000847308 */ /* 0x0003e20000002400 */
[C---:B--2---:R-:W-:Y:S08]  /*f7a0*/  HMMA.16816.F32 R100, R12.reuse, R28, R100 ;  /* 0x0000001c0c64723c */ /* 0x044ff00000001864 */
[----:B------:R-:W-:Y:S01]  /*f7b0*/  HMMA.16816.F32 R104, R12, R30, R104 ;  /* 0x0000001e0c68723c */ /* 0x000fe20000001868 */
[----:B-1----:R-:W-:-:S04]  /*f7c0*/  FMUL.FTZ R0, R18, c[0x0][0x2ec] ;  /* 0x0000bb0012007a20 */ /* 0x002fc80000410000 */
[----:B------:R1:W-:Y:S03]  /*f7d0*/  MUFU.TANH R219, R0 ;  /* 0x0000000000db7308 */ /* 0x0003e60000002400 */
[----:B------:R-:W-:Y:S01]  /*f7e0*/  HMMA.16816.F32 R28, R8, R24, R68 ;  /* 0x00000018081c723c */ /* 0x000fe20000001844 */
[----:B-1----:R-:W-:-:S07]  /*f7f0*/  FMUL.FTZ R0, R19, c[0x0][0x2ec] ;  /* 0x0000bb0013007a20 */ /* 0x002fce0000410000 */
[----:B------:R-:W-:Y:S01]  /*f800*/  HMMA.16816.F32 R16, R8, R40, R56 ;  /* 0x000000280810723c */ /* 0x000fe20000001838 */
[----:B------:R1:W-:Y:S07]  /*f810*/  MUFU.TANH R129, R0 ;  /* 0x0000000000817308 */ /* 0x0003ee0000002400 */
[C---:B------:R-:W-:Y:S01]  /*f820*/  HMMA.16816.F32 R56, R12.reuse, R22, R92 ;  /* 0x000000160c38723c */ /* 0x040fe2000000185c */
[----:B------:R-:W2:Y:S07]  /*f830*/  LDSM.16.M88.4 R20, [R234] ;  /* 0x00000000ea14783b */ /* 0x000eae0000000200 */
[----:B------:R-:W-:Y:S01]  /*f840*/  FMUL.FTZ R31, R31, c[0x0][0x2ec] ;  /* 0x0000bb001f1f7a20 */ /* 0x000fe20000410000 */
[----:B------:R-:W-:Y:S01]  /*f850*/  HMMA.16816.F32 R92, R12, R44, R116 ;  /* 0x0000002c0c5c723c */ /* 0x000fe20000001874 */
[----:B-1----:R-:W-:-:S04]  /*f860*/  FMUL.FTZ R0, R32, c[0x0][0x2ec] ;  /* 0x0000bb0020007a20 */ /* 0x002fc80000410000 */
[----:B------:R1:W-:Y:S02]  /*f870*/  MUFU.TANH R216, R0 ;  /* 0x0000000000d87308 */ /* 0x0003e40000002400 */
[----:B-1----:R-:W-:-:S06]  /*f880*/  FMUL.FTZ R0, R33, c[0x0][0x2ec] ;  /* 0x0000bb0021007a20 */ /* 0x002fcc0000410000 */
[----:B------:R1:W1:Y:S01]  /*f890*/  MUFU.TANH R126, R0 ;  /* 0x00000000007e7308 */ /* 0x0002620000002400 */
[C---:B--2---:R-:W-:Y:S08]  /*f8a0*/  HMMA.16816.F32 R108, R12.reuse, R20, R108 ;  /* 0x000000140c6c723c */ /* 0x044ff0000000186c */
[----:B------:R-:W-:Y:S01]  /*f8b0*/  HMMA.16816.F32 R112, R12, R22, R112 ;  /* 0x000000160c70723c */ /* 0x000fe20000001870 */
[----:B-1----:R-:W-:-:S04]  /*f8c0*/  FMUL.FTZ R0, R34, c[0x0][0x2ec] ;  /* 0x0000bb0022007a20 */ /* 0x002fc80000410000 */
[----:B------:R1:W-:Y:S02]  /*f8d0*/  MUFU.TANH R213, R0 ;  /* 0x0000000000d57308 */ /* 0x0003e40000002400 */
[----:B-1----:R-:W-:Y:S02]  /*f8e0*/  FMUL.FTZ R0, R35, c[0x0][0x2ec] ;  /* 0x0000bb0023007a20 */ /* 0x002fe40000410000 */
[----:B------:R-:W-:Y:S01]  /*f8f0*/  HMMA.16816.F32 R32, R8, R42, R64 ;  /* 0x0000002a0820723c */ /* 0x000fe20000001840 */
[----:B------:R-:W1:Y:S03]  /*f900*/  LDSM.16.M88.4 R40, [R227+0x5000] ;  /* 0x00500000e328783b */ /* 0x000e660000000200 */
[----:B------:R2:W1:Y:S02]  /*f910*/  MUFU.TANH R120, R0 ;  /* 0x0000000000787308 */ /* 0x0004640000002400 */
[----:B--2---:R-:W-:-:S06]  /*f920*/  FMUL.FTZ R0, R16, c[0x0][0x2ec] ;  /* 0x0000bb0010007a20 */ /* 0x004fcc0000410000 */
[----:B------:R2:W-:Y:S11]  /*f930*/  MUFU.TANH R209, R0 ;  /* 0x0000000000d17308 */ /* 0x0005f60000002400 */
[----:B------:R-:W-:Y:S01]  /*f940*/  @!UPT UIADD3 URZ, URZ, URZ, URZ ;  /* 0x0000003f3f3ff290 */ /* 0x000fe2000fffe03f */
[----:B------:R-:W-:Y:S02]  /*f950*/  FMUL.FTZ R12, R34, c[0x0][0x2ec] ;  /* 0x0000bb00220c7a20 */ /* 0x000fe40000410000 */
[----:B------:R-:W-:Y:S02]  /*f960*/  FMUL.FTZ R4, R32, c[0x0][0x2ec] ;  /* 0x0000bb0020047a20 */ /* 0x000fe40000410000 */
[----:B------:R-:W-:Y:S01]  /*f970*/  FMUL.FTZ R16, R33, c[0x0][0x2ec] ;  /* 0x0000bb0021107a20 */ /* 0x000fe20000410000 */
[----:B------:R3:W-:Y:S01]  /*f980*/  MUFU.TANH R197, R12 ;  /* 0x0000000c00c57308 */ /* 0x0007e20000002400 */
[----:B------:R-:W-:Y:S02]  /*f990*/  FMUL.FTZ R20, R35, c[0x0][0x2ec] ;  /* 0x0000bb0023147a20 */ /* 0x000fe40000410000 */
[----:B--2---:R-:W-:-:S05]  /*f9a0*/  FMUL.FTZ R0, R17, c[0x0][0x2ec] ;  /* 0x0000bb0011007a20 */ /* 0x004fca0000410000 */
[----:B------:R-:W-:Y:S01]  /*f9b0*/  MUFU.TANH R199, R4 ;  /* 0x0000000400c77308 */ /* 0x000fe20000002400 */
[----:B-1----:R-:W-:Y:S01]  /*f9c0*/  HMMA.16816.F32 R52, R8, R42, R80 ;  /* 0x0000002a0834723c */ /* 0x002fe20000001850 */
[----:B---3--:R-:W1:Y:S06]  /*f9d0*/  LDSM.16.M88.4 R12, [R227+0x5800] ;  /* 0x00580000e30c783b */ /* 0x008e6c0000000200 */
[----:B------:R2:W-:Y:S08]  /*f9e0*/  MUFU.TANH R119, R0 ;  /* 0x0000000000777308 */ /* 0x0005f00000002400 */
[----:B------:R-:W3:Y:S01]  /*f9f0*/  MUFU.TANH R117, R16 ;  /* 0x0000001000757308 */ /* 0x000ee20000002400 */
[----:B--2---:R-:W-:-:S07]  /*fa00*/  FMUL.FTZ R0, R18, c[0x0][0x2ec] ;  /* 0x0000bb0012007a20 */ /* 0x004fce0000410000 */
[----:B------:R2:W1:Y:S01]  /*fa10*/  MUFU.TANH R116, R20 ;  /* 0x0000001400747308 */ /* 0x0004620000002400 */
[----:B------:R-:W-:-:S07]  /*fa20*/  FMUL.FTZ R54, R54, c[0x0][0x2ec] ;  /* 0x0000bb0036367a20 */ /* 0x000fce0000410000 */
[----:B------:R1:W-:Y:S01]  /*fa30*/  MUFU.TANH R202, R0 ;  /* 0x0000000000ca7308 */ /* 0x0003e20000002400 */
[----:B--2---:R-:W-:-:S07]  /*fa40*/  FMUL.FTZ R20, R29, c[0x0][0x2ec] ;  /* 0x0000bb001d147a20 */ /* 0x004fce0000410000 */
[----:B------:R-:W-:Y:S01]  /*fa50*/  MUFU.TANH R54, R54 ;  /* 0x0000003600367308 */ /* 0x000fe20000002400 */
[----:B-1----:R-:W-:Y:S02]  /*fa60*/  FMUL.FTZ R0, R19, c[0x0][0x2ec] ;  /* 0x0000bb0013007a20 */ /* 0x002fe40000410000 */
[C---:B------:R-:W-:Y:S05]  /*fa70*/  HMMA.16816.F32 R16, R8.reuse, R26, R72 ;  /* 0x0000001a0810723c */ /* 0x040fea0000001848 */
[----:B------:R1:W-:Y:S03]  /*fa80*/  MUFU.TANH R118, R0 ;  /* 0x0000000000767308 */ /* 0x0003e60000002400 */
[C---:B------:R-:W-:Y:S05]  /*fa90*/  HMMA.16816.F32 R24, R8.reuse, R40, R76 ;  /* 0x000000280818723c */ /* 0x040fea000000184c */
[----:B------:R2:W-:Y:S03]  /*faa0*/  MUFU.TANH R40, R20 ;  /* 0x0000001400287308 */ /* 0x0005e60000002400 */
[----:B------:R-:W-:Y:S01]  /*fab0*/  HMMA.16816.F32 R76, R8, R12, R48 ;  /* 0x0000000c084c723c */ /* 0x000fe20000001830 */
[----:B-1----:R-:W-:-:S05]  /*fac0*/  IMAD.U32 R0, RZ, RZ, UR5 ;  /* 0x00000005ff007e24 */ /* 0x002fca000f8e00ff */
[----:B------:R-:W-:Y:S02]  /*fad0*/  LOP3.LUT R4, R0, 0x8, R2, 0xfe, !PT ;  /* 0x0000000800047812 */ /* 0x000fe400078efe02 */
[----:B------:R-:W-:Y:S01]  /*fae0*/  FMUL.FTZ R12, R17, c[0x0][0x2ec] ;  /* 0x0000bb00110c7a20 */ /* 0x000fe20000410000 */
[----:B------:R-:W-:Y:S01]  /*faf0*/  LOP3.LUT R0, R2, UR5, RZ, 0xfc, !PT ;  /* 0x0000000502007c12 */ /* 0x000fe2000f8efcff */
[----:B------:R-:W-:Y:S01]  /*fb00*/  HMMA.16816.F32 R72, R8, R14, R84 ;  /* 0x0000000e0848723c */ /* 0x000fe20000001854 */
[CC--:B------:R-:W-:Y:S01]  /*fb10*/  ISETP.GE.AND P5, PT, R4.reuse, R7.reuse, PT ;  /* 0x000000070400720c */ /* 0x0c0fe20003fa6270 */
[----:B--2---:R-:W1:Y:S01]  /*fb20*/  LDSM.16.M88.4 R20, [R227+0x6000] ;  /* 0x00600000e314783b */ /* 0x004e620000000200 */
[-C--:B------:R-:W-:Y:S01]  /*fb30*/  ISETP.GE.AND P3, PT, R4, R6.reuse, PT ;  /* 0x000000060400720c */ /* 0x080fe20003f66270 */
[----:B------:R-:W-:Y:S01]  /*fb40*/  IMAD.MOV.U32 R51, RZ, RZ, R171 ;  /* 0x000000ffff337224 */ /* 0x000fe200078e00ab */
[----:B------:R-:W-:Y:S01]  /*fb50*/  IADD3 R4, R0, 0x9, RZ ;  /* 0x0000000900047810 */ /* 0x000fe20007ffe0ff */
[----:B------:R-:W-:Y:S01]  /*fb60*/  FMUL.FTZ R16, R16, c[0x0][0x2ec] ;  /* 0x0000bb0010107a20 */ /* 0x000fe20000410000 */
[----:B------:R-:W-:Y:S01]  /*fb70*/  IADD3 R5, R0, 0x1, RZ ;  /* 0x0000000100057810 */ /* 0x000fe20007ffe0ff */
[----:B------:R-:W-:Y:S01]  /*fb80*/  FMUL.FTZ R19, R19, c[0x0][0x2ec] ;  /* 0x0000bb0013137a20 */ /* 0x000fe20000410000 */
[C---:B------:R-:W-:Y:S01]  /*fb90*/  ISETP.GE.AND P1, PT, R4.reuse, R7, PT ;  /* 0x000000070400720c */ /* 0x040fe20003f26270 */
[----:B------:R-:W-:Y:S01]  /*fba0*/  IMAD.U32 R84, RZ, RZ, UR5 ;  /* 0x00000005ff547e24 */ /* 0x000fe2000f8e00ff */
[----:B------:R-:W-:-:S02]  /*fbb0*/  ISETP.GE.AND P4, PT, R4, R6, PT ;  /* 0x000000060400720c */ /* 0x000fc40003f86270 */
[----:B------:R-:W-:Y:S01]  /*fbc0*/  IADD3 R4, R0, 0x19, RZ ;  /* 0x0000001900047810 */ /* 0x000fe20007ffe0ff */
[----:B------:R-:W-:Y:S01]  /*fbd0*/  FMUL.FTZ R76, R76, c[0x0][0x2ec] ;  /* 0x0000bb004c4c7a20 */ /* 0x000fe20000410000 */
[CC--:B------:R-:W-:Y:S01]  /*fbe0*/  ISETP.GE.AND P6, PT, R5.reuse, R7.reuse, PT ;  /* 0x000000070500720c */ /* 0x0c0fe20003fc6270 */
[----:B------:R-:W-:Y:S01]  /*fbf0*/  FMUL.FTZ R78, R78, c[0x0][0x2ec] ;  /* 0x0000bb004e4e7a20 */ /* 0x000fe20000410000 */
[-C--:B------:R-:W-:Y:S02]  /*fc00*/  ISETP.GE.AND P2, PT, R5, R6.reuse, PT ;  /* 0x000000060500720c */ /* 0x080fe40003f46270 */
[----:B------:R-:W-:Y:S01]  /*fc10*/  IADD3 R5, R0, 0x11, RZ ;  /* 0x0000001100057810 */ /* 0x000fe20007ffe0ff */
[----:B------:R-:W-:Y:S01]  /*fc20*/  MUFU.TANH R76, R76 ;  /* 0x0000004c004c7308 */ /* 0x000fe20000002400 */
[----:B------:R-:W-:Y:S02]  /*fc30*/  FSEL R122, R122, -INF , !P1 ;  /* 0xff8000007a7a7808 */ /* 0x000fe40004800000 */
[----:B------:R-:W-:Y:S01]  /*fc40*/  FSEL R124, R124, -INF , !P4 ;  /* 0xff8000007c7c7808 */ /* 0x000fe20006000000 */
[----:B------:R-:W-:Y:S01]  /*fc50*/  FMUL.FTZ R74, R74, c[0x0][0x2ec] ;  /* 0x0000bb004a4a7a20 */ /* 0x000fe20000410000 */
[----:B------:R-:W-:Y:S01]  /*fc60*/  ISETP.GE.AND P1, PT, R4, R7, PT ;  /* 0x000000070400720c */ /* 0x000fe20003f26270 */
[----:B------:R-:W-:Y:S01]  /*fc70*/  FMUL.FTZ R72, R72, c[0x0][0x2ec] ;  /* 0x0000bb0048487a20 */ /* 0x000fe20000410000 */
[----:B------:R-:W-:Y:S01]  /*fc80*/  ISETP.GE.AND P4, PT, R4, R6, PT ;  /* 0x000000060400720c */ /* 0x000fe20003f86270 */
[----:B------:R-:W-:Y:S01]  /*fc90*/  MUFU.TANH R78, R78 ;  /* 0x0000004e004e7308 */ /* 0x000fe20000002400 */
[----:B------:R-:W-:-:S02]  /*fca0*/  IADD3 R4, R0, 0x29, RZ ;  /* 0x0000002900047810 */ /* 0x000fc40007ffe0ff */
[----:B------:R-:W-:Y:S02]  /*fcb0*/  FSEL R123, R123, -INF , !P2 ;  /* 0xff8000007b7b7808 */ /* 0x000fe40005000000 */
[-C--:B------:R-:W-:Y:S02]  /*fcc0*/  ISETP.GE.AND P2, PT, R5, R6.reuse, PT ;  /* 0x000000060500720c */ /* 0x080fe40003f46270 */
[----:B------:R-:W-:Y:S01]  /*fcd0*/  FSEL R127, R127, -INF , !P1 ;  /* 0xff8000007f7f7808 */ /* 0x000fe20004800000 */
[----:B------:R-:W-:Y:S01]  /*fce0*/  MUFU.TANH R74, R74 ;  /* 0x0000004a004a7308 */ /* 0x000fe20000002400 */
[----:B------:R-:W-:Y:S01]  /*fcf0*/  FSEL R130, R187, -INF , !P4 ;  /* 0xff800000bb827808 */ /* 0x000fe20006000000 */
[----:B------:R-:W-:Y:S01]  /*fd00*/  IMAD.MOV.U32 R187, RZ, RZ, R175 ;  /* 0x000000ffffbb7224 */ /* 0x000fe200078e00af */
[CC--:B------:R-:W-:Y:S01]  /*fd10*/  ISETP.GE.AND P1, PT, R4.reuse, R7.reuse, PT ;  /* 0x000000070400720c */ /* 0x0c0fe20003f26270 */
[----:B------:R-:W-:Y:S01]  /*fd20*/  IMAD.MOV.U32 R175, RZ, RZ, R177 ;  /* 0x000000ffffaf7224 */ /* 0x000fe200078e00b1 */
[-C--:B------:R-:W-:Y:S01]  /*fd30*/  ISETP.GE.AND P4, PT, R4, R6.reuse, PT ;  /* 0x000000060400720c */ /* 0x080fe20003f86270 */
[----:B------:R-:W-:Y:S01]  /*fd40*/  IMAD.MOV.U32 R177, RZ, RZ, R179 ;  /* 0x000000ffffb17224 */ /* 0x000fe200078e00b3 */
[----:B------:R-:W-:Y:S01]  /*fd50*/  IADD3 R4, R0, 0x39, RZ ;  /* 0x0000003900047810 */ /* 0x000fe20007ffe0ff */
[----:B------:R-:W-:Y:S01]  /*fd60*/  IMAD.MOV.U32 R81, RZ, RZ, R175 ;  /* 0x000000ffff517224 */ /* 0x000fe200078e00af */
[----:B------:R-:W-:Y:S01]  /*fd70*/  FSEL R128, R186, -INF , !P2 ;  /* 0xff800000ba807808 */ /* 0x000fe20005000000 */
[----:B------:R-:W-:Y:S01]  /*fd80*/  IMAD.MOV.U32 R186, RZ, RZ, R172 ;  /* 0x000000ffffba7224 */ /* 0x000fe200078e00ac */
[----:B------:R-:W-:Y:S01]  /*fd90*/  FSEL R133, R133, -INF , !P1 ;  /* 0xff80000085857808 */ /* 0x000fe20004800000 */
[----:B------:R-:W-:Y:S01]  /*fda0*/  IMAD.MOV.U32 R172, RZ, RZ, R176 ;  /* 0x000000ffffac7224 */ /* 0x000fe200078e00b0 */
[-C--:B------:R-:W-:Y:S01]  /*fdb0*/  ISETP.GE.AND P1, PT, R4, R7.reuse, PT ;  /* 0x000000070400720c */ /* 0x080fe20003f26270 */
[----:B------:R-:W-:Y:S01]  /*fdc0*/  IMAD.MOV.U32 R176, RZ, RZ, R178 ;  /* 0x000000ffffb07224 */ /* 0x000fe200078e00b2 */
[----:B------:R-:W-:Y:S01]  /*fdd0*/  FSEL R121, R121, -INF , !P6 ;  /* 0xff80000079797808 */ /* 0x000fe20007000000 */
[----:B------:R-:W-:Y:S01]  /*fde0*/  IMAD.MOV.U32 R82, RZ, RZ, R172 ;  /* 0x000000ffff527224 */ /* 0x000fe200078e00ac */
[----:B------:R-:W-:Y:S01]  /*fdf0*/  FSEL R172, R38, -INF , !P1 ;  /* 0xff80000026ac7808 */ /* 0x000fe20004800000 */
[----:B------:R-:W-:Y:S01]  /*fe00*/  IMAD.MOV.U32 R178, RZ, RZ, R168 ;  /* 0x000000ffffb27224 */ /* 0x000fe200078e00a8 */
[----:B------:R2:W2:Y:S01]  /*fe10*/  MUFU.TANH R38, R12 ;  /* 0x0000000c00267308 */ /* 0x0004a20000002400 */
[----:B------:R-:W-:Y:S01]  /*fe20*/  ISETP.GE.AND P6, PT, R5, R7, PT ;  /* 0x000000070500720c */ /* 0x000fe20003fc6270 */
[----:B------:R-:W-:Y:S01]  /*fe30*/  FMUL.FTZ R5, R28, c[0x0][0x2ec] ;  /* 0x0000bb001c057a20 */ /* 0x000fe20000410000 */
[C---:B-1----:R-:W-:Y:S01]  /*fe40*/  HMMA.16816.F32 R68, R8.reuse, R20, R88 ;  /* 0x000000140844723c */ /* 0x042fe20000001858 */
[----:B------:R-:W-:Y:S01]  /*fe50*/  IMAD.MOV.U32 R43, RZ, RZ, R177 ;  /* 0x000000ffff2b7224 */ /* 0x000fe200078e00b1 */
[----:B------:R-:W-:Y:S01]  /*fe60*/  FSEL R125, R125, -INF , !P6 ;  /* 0xff8000007d7d7808 */ /* 0x000fe20007000000 */
[----:B------:R-:W-:Y:S01]  /*fe70*/  IMAD.MOV.U32 R179, RZ, RZ, R170 ;  /* 0x000000ffffb37224 */ /* 0x000fe200078e00aa */
[----:B------:R-:W-:Y:S01]  /*fe80*/  FSEL R170, R245, -INF , !P4 ;  /* 0xff800000f5aa7808 */ /* 0x000fe20006000000 */
[----:B------:R1:W-:Y:S01]  /*fe90*/  MUFU.TANH R190, R5 ;  /* 0x0000000500be7308 */ /* 0x0003e20000002400 */
[-C--:B------:R-:W-:Y:S01]  /*fea0*/  ISETP.GE.AND P4, PT, R4, R6.reuse, PT ;  /* 0x000000060400720c */ /* 0x080fe20003f86270 */
[----:B------:R-:W-:Y:S01]  /*feb0*/  IMAD.MOV.U32 R41, RZ, RZ, R186 ;  /* 0x000000ffff297224 */ /* 0x000fe200078e00ba */
[----:B------:R-:W-:Y:S01]  /*fec0*/  IADD3 R4, R0, 0x49, RZ ;  /* 0x0000004900047810 */ /* 0x000fe20007ffe0ff */
[----:B------:R-:W-:Y:S01]  /*fed0*/  IMAD.MOV.U32 R83, RZ, RZ, R187 ;  /* 0x000000ffff537224 */ /* 0x000fe200078e00bb */
[----:B------:R-:W-:Y:S01]  /*fee0*/  MOV R245, R185 ;  /* 0x000000b900f57202 */ /* 0x000fe20000000f00 */
[----:B------:R-:W-:Y:S01]  /*fef0*/  IMAD.MOV.U32 R42, RZ, RZ, R178 ;  /* 0x000000ffff2a7224 */ /* 0x000fe200078e00b2 */
[----:B------:R-:W-:Y:S01]  /*ff00*/  ISETP.GE.AND P1, PT, R4, R7, PT ;  /* 0x000000070400720c */ /* 0x000fe20003f26270 */
[----:B--2---:R-:W-:Y:S01]  /*ff10*/  FMUL.FTZ R12, R18, c[0x0][0x2ec] ;  /* 0x0000bb00120c7a20 */ /* 0x004fe20000410000 */
[----:B------:R2:W-:Y:S01]  /*ff20*/  MUFU.TANH R187, R16 ;  /* 0x0000001000bb7308 */ /* 0x0005e20000002400 */
[----:B------:R-:W-:Y:S01]  /*ff30*/  IMAD.MOV.U32 R80, RZ, RZ, R176 ;  /* 0x000000ffff507224 */ /* 0x000fe200078e00b0 */
[----:B------:R-:W-:Y:S01]  /*ff40*/  FSEL R176, R201, -INF , !P4 ;  /* 0xff800000c9b07808 */ /* 0x000fe20006000000 */
[----:B------:R-:W-:Y:S01]  /*ff50*/  FMUL.FTZ R20, R26, c[0x0][0x2ec] ;  /* 0x0000bb001a147a20 */ /* 0x000fe20000410000 */
[----:B------:R-:W-:Y:S01]  /*ff60*/  ISETP.GE.AND P4, PT, R4, R6, PT ;  /* 0x000000060400720c */ /* 0x000fe20003f86270 */
[----:B------:R-:W-:Y:S01]  /*ff70*/  HMMA.16816.F32 R64, R8, R22, R56 ;  /* 0x000000160840723c */ /* 0x000fe20000001838 */
[----:B------:R-:W-:-:S02]  /*ff80*/  IADD3 R4, R0, 0x59, RZ ;  /* 0x0000005900047810 */ /* 0x000fc40007ffe0ff */
[----:B------:R3:W-:Y:S01]  /*ff90*/  MUFU.TANH R183, R12 ;  /* 0x0000000c00b77308 */ /* 0x0007e20000002400 */
[----:B-1----:R-:W-:Y:S01]  /*ffa0*/  IADD3 R5, R0, 0x21, RZ ;  /* 0x0000002100057810 */ /* 0x002fe20007ffe0ff */
[----:B------:R-:W-:Y:S01]  /*ffb0*/  FMUL.FTZ R68, R68, c[0x0][0x2ec] ;  /* 0x0000bb0044447a20 */ /* 0x000fe20000410000 */
[----:B------:R-:W-:Y:S01]  /*ffc0*/  FSEL R182, R196, -INF , !P4 ;  /* 0xff800000c4b67808 */ /* 0x000fe20006000000 */
[----:B------:R-:W-:Y:S01]  /*ffd0*/  IMAD.U32 R58, RZ, RZ, UR5 ;  /* 0x00000005ff3a7e24 */ /* 0x000fe2000f8e00ff */
[CC--:B------:R-:W-:Y:S01]  /*ffe0*/  ISETP.GE.AND P6, PT, R5.reuse, R7.reuse, PT ;  /* 0x000000070500720c */ /* 0x0c0fe20003fc6270 */
[----:B------:R-:W-:Y:S01]  /*fff0*/  IMAD.U32 R59, RZ, RZ, UR5 ;  /* 0x00000005ff3b7e24 */ /* 0x000fe2000f8e00ff */
[-C--:B------:R-:W-:Y:S01]  /*10000*/  ISETP.GE.AND P2, PT, R5, R6.reuse, PT ;  /* 0x000000060500720c */ /* 0x080fe20003f46270 */
[----:B------:R-:W-:Y:S01]  /*10010*/  FMUL.FTZ R5, R30, c[0x0][0x2ec] ;  /* 0x0000bb001e057a20 */ /* 0x000fe20000410000 */
[----:B------:R-:W-:Y:S01]  /*10020*/  FSEL R131, R252, -INF , !P6 ;  /* 0xff800000fc837808 */ /* 0x000fe20007000000 */
[----:B--2---:R-:W-:Y:S01]  /*10030*/  FMUL.FTZ R16, R24, c[0x0][0x2ec] ;  /* 0x0000bb0018107a20 */ /* 0x004fe20000410000 */
[----:B------:R-:W-:Y:S01]  /*10040*/  FSEL R168, R39, -INF , !P2 ;  /* 0xff80000027a87808 */ /* 0x000fe20005000000 */
[----:B------:R1:W-:Y:S01]  /*10050*/  MUFU.TANH R189, R5 ;  /* 0x0000000500bd7308 */ /* 0x0003e20000002400 */
[----:B------:R-:W-:Y:S01]  /*10060*/  IMAD.MOV.U32 R252, RZ, RZ, R179 ;  /* 0x000000fffffc7224 */ /* 0x000fe200078e00b3 */
[----:B------:R-:W-:Y:S01]  /*10070*/  FSEL R179, R37, -INF , !P1 ;  /* 0xff80000025b37808 */ /* 0x000fe20004800000 */
[----:B------:R-:W-:Y:S01]  /*10080*/  IMAD.U32 R56, RZ, RZ, UR5 ;  /* 0x00000005ff387e24 */ /* 0x000fe2000f8e00ff */
[----:B---3--:R-:W2:Y:S01]  /*10090*/  LDSM.16.M88.4 R12, [R227+0x6800] ;  /* 0x00680000e30c783b */ /* 0x008ea20000000200 */
[CC--:B------:R-:W-:Y:S01]  /*100a0*/  ISETP.GE.AND P1, PT, R4.reuse, R7.reuse, PT ;  /* 0x000000070400720c */ /* 0x0c0fe20003f26270 */
[----:B------:R-:W-:Y:S01]  /*100b0*/  IMAD.U32 R57, RZ, RZ, UR5 ;  /* 0x00000005ff397e24 */ /* 0x000fe2000f8e00ff */
[----:B------:R-:W-:Y:S01]  /*100c0*/  ISETP.GE.AND P4, PT, R4, R6, PT ;  /* 0x000000060400720c */ /* 0x000fe20003f86270 */
[----:B------:R-:W-:Y:S01]  /*100d0*/  MUFU.TANH R39, R31 ;  /* 0x0000001f00277308 */ /* 0x000fe20000002400 */
[----:B------:R-:W-:Y:S01]  /*100e0*/  IADD3 R4, R0, 0x69, RZ ;  /* 0x0000006900047810 */ /* 0x000fe20007ffe0ff */
[----:B------:R-:W-:Y:S01]  /*100f0*/  FMUL.FTZ R70, R70, c[0x0][0x2ec] ;  /* 0x0000bb0046467a20 */ /* 0x000fe20000410000 */
[----:B------:R-:W-:Y:S01]  /*10100*/  FSEL R185, R193, -INF , !P1 ;  /* 0xff800000c1b97808 */ /* 0x000fe20004800000 */
[----:B------:R-:W-:Y:S01]  /*10110*/  FMUL.FTZ R64, R64, c[0x0][0x2ec] ;  /* 0x0000bb0040407a20 */ /* 0x000fe20000410000 */
[----:B------:R-:W-:Y:S01]  /*10120*/  FSEL R192, R192, -INF , !P4 ;  /* 0xff800000c0c07808 */ /* 0x000fe20006000000 */
[----:B------:R-:W-:Y:S01]  /*10130*/  FMUL.FTZ R66, R66, c[0x0][0x2ec] ;  /* 0x0000bb0042427a20 */ /* 0x000fe20000410000 */
[----:B------:R-:W-:Y:S01]  /*10140*/  ISETP.GE.AND P1, PT, R4, R7, PT ;  /* 0x000000070400720c */ /* 0x000fe20003f26270 */
[----:B------:R-:W3:Y:S01]  /*10150*/  MUFU.TANH R37, R19 ;  /* 0x0000001300257308 */ /* 0x000ee20000002400 */
[----:B-1----:R-:W-:-:S02]  /*10160*/  IADD3 R5, R0, 0x31, RZ ;  /* 0x0000003100057810 */ /* 0x002fc40007ffe0ff */
[-C--:B------:R-:W-:Y:S02]  /*10170*/  ISETP.GE.AND P4, PT, R4, R6.reuse, PT ;  /* 0x000000060400720c */ /* 0x080fe40003f86270 */
[CC--:B------:R-:W-:Y:S02]  /*10180*/  ISETP.GE.AND P6, PT, R5.reuse, R7.reuse, PT ;  /* 0x000000070500720c */ /* 0x0c0fe40003fc6270 */
[-C--:B------:R-:W-:Y:S01]  /*10190*/  ISETP.GE.AND P2, PT, R5, R6.reuse, PT ;  /* 0x000000060500720c */ /* 0x080fe20003f46270 */
[----:B------:R1:W-:Y:S01]  /*101a0*/  MUFU.TANH R178, R16 ;  /* 0x0000001000b27308 */ /* 0x0003e20000002400 */
[----:B------:R-:W-:Y:S02]  /*101b0*/  IADD3 R5, R0, 0x41, RZ ;  /* 0x0000004100057810 */ /* 0x000fe40007ffe0ff */
[----:B------:R-:W-:Y:S01]  /*101c0*/  FSEL R171, R208, -INF , !P6 ;  /* 0xff800000d0ab7808 */ /* 0x000fe20007000000 */
[----:B------:R-:W-:Y:S01]  /*101d0*/  IMAD.MOV.U32 R208, RZ, RZ, R42 ;  /* 0x000000ffffd07224 */ /* 0x000fe200078e002a */
[----:B------:R-:W-:Y:S01]  /*101e0*/  FSEL R175, R203, -INF , !P2 ;  /* 0xff800000cbaf7808 */ /* 0x000fe20005000000 */
[----:B------:R-:W-:Y:S01]  /*101f0*/  IMAD.MOV.U32 R203, RZ, RZ, R43 ;  /* 0x000000ffffcb7224 */ /* 0x000fe200078e002b */
[C---:B------:R-:W-:Y:S01]  /*10200*/  ISETP.GE.AND P6, PT, R5.reuse, R7, PT ;  /* 0x000000070500720c */ /* 0x040fe20003fc6270 */
[----:B------:R-:W-:Y:S01]  /*10210*/  MUFU.TANH R72, R72 ;  /* 0x0000004800487308 */ /* 0x000fe20000002400 */
[----:B------:R-:W-:-:S02]  /*10220*/  ISETP.GE.AND P2, PT, R5, R6, PT ;  /* 0x000000060500720c */ /* 0x000fc40003f46270 */
[----:B------:R-:W-:Y:S02]  /*10230*/  IADD3 R5, R0, 0x51, RZ ;  /* 0x0000005100057810 */ /* 0x000fe40007ffe0ff */
[----:B------:R-:W-:Y:S02]  /*10240*/  FSEL R177, R200, -INF , !P6 ;  /* 0xff800000c8b17808 */ /* 0x000fe40007000000 */
[----:B------:R-:W-:Y:S01]  /*10250*/  FSEL R181, R198, -INF , !P2 ;  /* 0xff800000c6b57808 */ /* 0x000fe20005000000 */
[----:B-1----:R-:W1:Y:S01]  /*10260*/  LDSM.16.M88.4 R16, [R227+0x7000] ;  /* 0x00700000e310783b */ /* 0x002e620000000200 */
[C---:B------:R-:W-:Y:S01]  /*10270*/  ISETP.GE.AND P6, PT, R5.reuse, R7, PT ;  /* 0x000000070500720c */ /* 0x040fe20003fc6270 */
[----:B------:R-:W-:Y:S01]  /*10280*/  IMAD.MOV.U32 R198, RZ, RZ, R80 ;  /* 0x000000ffffc67224 */ /* 0x000fe200078e0050 */
[----:B------:R-:W-:Y:S01]  /*10290*/  ISETP.GE.AND P2, PT, R5, R6, PT ;  /* 0x000000060500720c */ /* 0x000fe20003f46270 */
[----:B--2---:R-:W-:Y:S01]  /*102a0*/  HMMA.16816.F32 R44, R8, R12, R92 ;  /* 0x0000000c082c723c */ /* 0x004fe2000000185c */
[----:B------:R-:W-:Y:S01]  /*102b0*/  IADD3 R5, R0, 0x61, RZ ;  /* 0x0000006100057810 */ /* 0x000fe20007ffe0ff */
[----:B------:R-:W-:Y:S01]  /*102c0*/  MUFU.TANH R68, R68 ;  /* 0x0000004400447308 */ /* 0x000fe20000002400 */
[----:B------:R-:W-:-:S02]  /*102d0*/  FSEL R184, R195, -INF , !P6 ;  /* 0xff800000c3b87808 */ /* 0x000fc40007000000 */
[----:B------:R-:W-:Y:S02]  /*102e0*/  FSEL R186, R194, -INF , !P2 ;  /* 0xff800000c2ba7808 */ /* 0x000fe40005000000 */
[C---:B------:R-:W-:Y:S01]  /*102f0*/  ISETP.GE.AND P6, PT, R5.reuse, R7, PT ;  /* 0x000000070500720c */ /* 0x040fe20003fc6270 */
[----:B------:R-:W-:Y:S01]  /*10300*/  FMUL.FTZ R12, R52, c[0x0][0x2ec] ;  /* 0x0000bb00340c7a20 */ /* 0x000fe20000410000 */
[----:B------:R-:W-:Y:S01]  /*10310*/  ISETP.GE.AND P2, PT, R5, R6, PT ;  /* 0x000000060500720c */ /* 0x000fe20003f46270 */
[----:B------:R-:W-:Y:S01]  /*10320*/  FMUL.FTZ R5, R25, c[0x0][0x2ec] ;  /* 0x0000bb0019057a20 */ /* 0x000fe20000410000 */
[----:B------:R-:W-:Y:S01]  /*10330*/  HMMA.16816.F32 R32, R8, R14, R96 ;  /* 0x0000000e0820723c */ /* 0x000fe20000001860 */
[----:B------:R-:W-:Y:S01]  /*10340*/  FSEL R188, R173, -INF , !P6 ;  /* 0xff800000adbc7808 */ /* 0x000fe20007000000 */
[----:B------:R-:W-:Y:S01]  /*10350*/  MUFU.TANH R70, R70 ;  /* 0x0000004600467308 */ /* 0x000fe20000002400 */
[----:B-----5:R-:W-:Y:S02]  /*10360*/  FSEL R180, R180, -INF , !P2 ;  /* 0xff800000b4b47808 */ /* 0x020fe40005000000 */
[----:B------:R-:W-:-:S02]  /*10370*/  IADD3 R4, R0, 0x79, RZ ;  /* 0x0000007900047810 */ /* 0x000fc40007ffe0ff */
[----:B------:R-:W-:Y:S01]  /*10380*/  FSEL R174, R174, -INF , !P1 ;  /* 0xff800000aeae7808 */ /* 0x000fe20004800000 */
[----:B------:R-:W-:Y:S01]  /*10390*/  IMAD.MOV.U32 R96, RZ, RZ, R81 ;  /* 0x000000ffff607224 */ /* 0x000fe200078e0051 */
[----:B----4-:R-:W-:Y:S01]  /*103a0*/  FSEL R169, R169, -INF , !P4 ;  /* 0xff800000a9a97808 */ /* 0x010fe20006000000 */
[----:B------:R2:W4:Y:S01]  /*103b0*/  MUFU.TANH R31, R5 ;  /* 0x00000005001f7308 */ /* 0x0005220000002400 */
[CC--:B------:R-:W-:Y:S01]  /*103c0*/  ISETP.GE.AND P1, PT, R4.reuse, R7.reuse, PT ;  /* 0x000000070400720c */ /* 0x0c0fe20003f26270 */
[----:B------:R-:W-:Y:S01]  /*103d0*/  IMAD.MOV.U32 R99, RZ, RZ, R83 ;  /* 0x000000ffff637224 */ /* 0x000fe200078e0053 */
[-C--:B------:R-:W-:Y:S01]  /*103e0*/  ISETP.GE.AND P4, PT, R4, R6.reuse, PT ;  /* 0x000000060400720c */ /* 0x080fe20003f86270 */
[----:B------:R-:W-:Y:S01]  /*103f0*/  IMAD.MOV.U32 R98, RZ, RZ, R41 ;  /* 0x000000ffff627224 */ /* 0x000fe200078e0029 */
[----:B------:R-:W-:Y:S01]  /*10400*/  IADD3 R4, R0, 0x89, RZ ;  /* 0x0000008900047810 */ /* 0x000fe20007ffe0ff */
[----:B------:R-:W-:Y:S01]  /*10410*/  IMAD.U32 R81, RZ, RZ, UR5 ;  /* 0x00000005ff517e24 */ /* 0x000fe2000f8e00ff */
[----:B------:R-:W-:Y:S01]  /*10420*/  FSEL R126, R126, -INF , !P1 ;  /* 0xff8000007e7e7808 */ /* 0x000fe20004800000 */
[----:B------:R5:W-:Y:S01]  /*10430*/  MUFU.TANH R173, R20 ;  /* 0x0000001400ad7308 */ /* 0x000be20000002400 */
[----:B------:R-:W-:Y:S01]  /*10440*/  FSEL R120, R120, -INF , !P4 ;  /* 0xff80000078787808 */ /* 0x000fe20006000000 */
[----:B------:R-:W-:Y:S01]  /*10450*/  IMAD.U32 R83, RZ, RZ, UR5 ;  /* 0x00000005ff537e24 */ /* 0x000fe2000f8e00ff */
[----:B------:R-:W-:Y:S01]  /*10460*/  ISETP.GE.AND P1, PT, R4, R7, PT ;  /* 0x000000070400720c */ /* 0x000fe20003f26270 */
[----:B------:R-:W-:Y:S01]  /*10470*/  FMUL.FTZ R46, R46, c[0x0][0x2ec] ;  /* 0x0000bb002e2e7a20 */ /* 0x000fe20000410000 */
[-C--:B------:R-:W-:Y:S01]  /*10480*/  ISETP.GE.AND P4, PT, R4, R6.reuse, PT ;  /* 0x000000060400720c */ /* 0x080fe20003f86270 */
[----:B------:R-:W-:Y:S01]  /*10490*/  FMUL.FTZ R44, R44, c[0x0][0x2ec] ;  /* 0x0000bb002c2c7a20 */ /* 0x000fe20000410000 */
[----:B------:R-:W-:Y:S01]  /*104a0*/  IADD3 R4, R0, 0x99, RZ ;  /* 0x0000009900047810 */ /* 0x000fe20007ffe0ff */
[----:B------:R-:W-:Y:S01]  /*104b0*/  FMUL.FTZ R32, R32, c[0x0][0x2ec] ;  /* 0x0000bb0020207a20 */ /* 0x000fe20000410000 */
[----:B--2---:R-:W-:Y:S01]  /*104c0*/  IADD3 R5, R0, 0x71, RZ ;  /* 0x0000007100057810 */ /* 0x004fe20007ffe0ff */
[----:B------:R-:W-:Y:S01]  /*104d0*/  MUFU.TANH R46, R46 ;  /* 0x0000002e002e7308 */ /* 0x000fe20000002400 */
[----:B------:R-:W-:Y:S01]  /*104e0*/  FSEL R117, R117, -INF , !P1 ;  /* 0xff80000075757808 */ /* 0x000fe20004800000 */
[----:B------:R-:W-:Y:S01]  /*104f0*/  FMUL.FTZ R34, R34, c[0x0][0x2ec] ;  /* 0x0000bb0022227a20 */ /* 0x000fe20000410000 */
[----:B------:R-:W-:-:S02]  /*10500*/  ISETP.GE.AND P2, PT, R5, R6, PT ;  /* 0x000000060500720c */ /* 0x000fc40003f46270 */
[-C--:B------:R-:W-:Y:S01]  /*10510*/  ISETP.GE.AND P6, PT, R5, R7.reuse, PT ;  /* 0x000000070500720c */ /* 0x080fe20003fc6270 */
[----:B------:R-:W-:Y:S01]  /*10520*/  FMUL.FTZ R5, R27, c[0x0][0x2ec] ;  /* 0x0000bb001b057a20 */ /* 0x000fe20000410000 */
[----:B------:R-:W-:Y:S01]  /*10530*/  FSEL R191, R129, -INF , !P2 ;  /* 0xff80000081bf7808 */ /* 0x000fe20005000000 */
[----:B-----5:R-:W-:Y:S01]  /*10540*/  FMUL.FTZ R20, R55, c[0x0][0x2ec] ;  /* 0x0000bb0037147a20 */ /* 0x020fe20000410000 */
[----:B------:R2:W-:Y:S01]  /*10550*/  MUFU.TANH R129, R12 ;  /* 0x0000000c00817308 */ /* 0x0005e20000002400 */
[----:B------:R-:W-:Y:S01]  /*10560*/  FSEL R132, R132, -INF , !P6 ;  /* 0xff80000084847808 */ /* 0x000fe20007000000 */
[----:B-1----:R-:W-:Y:S01]  /*10570*/  HMMA.16816.F32 R24, R8, R16, R100 ;  /* 0x000000100818723c */ /* 0x002fe20000001864 */
[----:B------:R-:W-:Y:S01]  /*10580*/  FSEL R116, R116, -INF , !P4 ;  /* 0xff80000074747808 */ /* 0x000fe20006000000 */
[----:B------:R-:W-:Y:S01]  /*10590*/  IMAD.U32 R55, RZ, RZ, UR5 ;  /* 0x00000005ff377e24 */ /* 0x000fe2000f8e00ff */
[CC--:B------:R-:W-:Y:S02]  /*105a0*/  ISETP.GE.AND P1, PT, R4.reuse, R7.reuse, PT ;  /* 0x000000070400720c */ /* 0x0c0fe40003f26270 */
[-C--:B------:R-:W-:Y:S01]  /*105b0*/  ISETP.GE.AND P4, PT, R4, R6.reuse, PT ;  /* 0x000000060400720c */ /* 0x080fe20003f86270 */
[----:B------:R1:W5:Y:S01]  /*105c0*/  MUFU.TANH R30, R5 ;  /* 0x00000005001e7308 */ /* 0x0003620000002400 */
[----:B------:R-:W-:Y:S01]  /*105d0*/  IADD3 R4, R0, 0xa9, RZ ;  /* 0x000000a900047810 */ /* 0x000fe20007ffe0ff */
[----:B------:R-:W-:Y:S01]  /*105e0*/  IMAD.MOV.U32 R103, RZ, RZ, R204 ;  /* 0x000000ffff677224 */ /* 0x000fe200078e00cc */
[----:B------:R-:W-:Y:S01]  /*105f0*/  FSEL R194, R38, -INF , !P1 ;  /* 0xff80000026c27808 */ /* 0x000fe20004800000 */
[----:B------:R-:W-:Y:S01]  /*10600*/  IMAD.MOV.U32 R102, RZ, RZ, R206 ;  /* 0x000000ffff667224 */ /* 0x000fe200078e00ce */
[----:B---3--:R-:W-:Y:S01]  /*10610*/  FSEL R196, R37, -INF , !P4 ;  /* 0xff80000025c47808 */ /* 0x008fe20006000000 */
[----:B------:R-:W-:Y:S01]  /*10620*/  FMUL.FTZ R16, R79, c[0x0][0x2ec] ;  /* 0x0000bb004f107a20 */ /* 0x000fe20000410000 */
[CC--:B------:R-:W-:Y:S01]  /*10630*/  ISETP.GE.AND P1, PT, R4.reuse, R7.reuse, PT ;  /* 0x000000070400720c */ /* 0x0c0fe20003f26270 */
[----:B--2---:R-:W-:Y:S01]  /*10640*/  FMUL.FTZ R12, R53, c[0x0][0x2ec] ;  /* 0x0000bb00350c7a20 */ /* 0x004fe20000410000 */
[----:B------:R2:W-:Y:S01]  /*10650*/  MUFU.TANH R28, R20 ;  /* 0x00000014001c7308 */ /* 0x0005e20000002400 */
[----:B------:R-:W-:Y:S01]  /*10660*/  ISETP.GE.AND P4, PT, R4, R6, PT ;  /* 0x000000060400720c */ /* 0x000fe20003f86270 */
[----:B------:R-:W-:Y:S01]  /*10670*/  IMAD.U32 R37, RZ, RZ, UR5 ;  /* 0x00000005ff257e24 */ /* 0x000fe2000f8e00ff */
[C---:B------:R-:W-:Y:S01]  /*10680*/  IADD3 R4, R0.reuse, 0xb9, RZ ;  /* 0x000000b900047810 */ /* 0x040fe20007ffe0ff */
[----:B------:R-:W-:Y:S01]  /*10690*/  IMAD.U32 R38, RZ, RZ, UR5 ;  /* 0x00000005ff267e24 */ /* 0x000fe2000f8e00ff */
[----:B------:R-:W-:Y:S01]  /*106a0*/  MOV R97, R82 ;  /* 0x0000005200617202 */ /* 0x000fe20000000f00 */
[----:B------:R-:W-:Y:S01]  /*106b0*/  IMAD.U32 R79, RZ, RZ, UR5 ;  /* 0x00000005ff4f7e24 */ /* 0x000fe2000f8e00ff */
[----:B-1----:R-:W-:Y:S01]  /*106c0*/  IADD3 R5, R0, 0x81, RZ ;  /* 0x0000008100057810 */ /* 0x002fe20007ffe0ff */
[----:B------:R1:W3:Y:S01]  /*106d0*/  MUFU.TANH R29, R12 ;  /* 0x0000000c001d7308 */ /* 0x0002e20000002400 */
[----:B------:R-:W-:Y:S01]  /*106e0*/  IMAD.U32 R82, RZ, RZ, UR5 ;  /* 0x00000005ff527e24 */ /* 0x000fe2000f8e00ff */
[----:B------:R-:W-:Y:S01]  /*106f0*/  MOV R41, UR5 ;  /* 0x0000000500297c02 */ /* 0x000fe20008000f00 */
[----:B------:R-:W-:Y:S01]  /*10700*/  IMAD.MOV.U32 R101, RZ, RZ, R207 ;  /* 0x000000ffff657224 */ /* 0x000fe200078e00cf */
[CC--:B------:R-:W-:Y:S01]  /*10710*/  ISETP.GE.AND P6, PT, R5.reuse, R7.reuse, PT ;  /* 0x000000070500720c */ /* 0x0c0fe20003fc6270 */
[----:B------:R-:W-:Y:S01]  /*10720*/  IMAD.MOV.U32 R100, RZ, RZ, R220 ;  /* 0x000000ffff647224 */ /* 0x000fe200078e00dc */
[-C--:B------:R-:W-:Y:S01]  /*10730*/  ISETP.GE.AND P2, PT, R5, R6.reuse, PT ;  /* 0x000000060500720c */ /* 0x080fe20003f46270 */
[----:B------:R-:W-:Y:S01]  /*10740*/  FMUL.FTZ R24, R24, c[0x0][0x2ec] ;  /* 0x0000bb0018187a20 */ /* 0x000fe20000410000 */
[----:B------:R-:W-:Y:S01]  /*10750*/  IADD3 R5, R0, 0x91, RZ ;  /* 0x0000009100057810 */ /* 0x000fe20007ffe0ff */
[----:B--2---:R-:W-:Y:S01]  /*10760*/  FMUL.FTZ R20, R77, c[0x0][0x2ec] ;  /* 0x0000bb004d147a20 */ /* 0x004fe20000410000 */
[----:B------:R-:W-:Y:S01]  /*10770*/  FSEL R119, R119, -INF , !P6 ;  /* 0xff80000077777808 */ /* 0x000fe20007000000 */
[----:B------:R2:W2:Y:S01]  /*10780*/  MUFU.TANH R94, R16 ;  /* 0x00000010005e7308 */ /* 0x0004a20000002400 */
[----:B------:R-:W-:Y:S01]  /*10790*/  FSEL R118, R118, -INF , !P2 ;  /* 0xff80000076767808 */ /* 0x000fe20005000000 */
[----:B------:R-:W-:Y:S01]  /*107a0*/  IMAD.U32 R77, RZ, RZ, UR5 ;  /* 0x00000005ff4d7e24 */ /* 0x000fe2000f8e00ff */
[C---:B------:R-:W-:Y:S01]  /*107b0*/  ISETP.GE.AND P6, PT, R5.reuse, R7, PT ;  /* 0x000000070500720c */ /* 0x040fe20003fc6270 */
[----:B------:R-:W-:Y:S01]  /*107c0*/  FMUL.FTZ R26, R26, c[0x0][0x2ec] ;  /* 0x0000bb001a1a7a20 */ /* 0x000fe20000410000 */
[----:B-1----:R-:W1:Y:S01]  /*107d0*/  LDSM.16.M88.4 R12, [R227+0x7800] ;  /* 0x00780000e30c783b */ /* 0x002e620000000200 */
[----:B------:R-:W-:Y:S01]  /*107e0*/  ISETP.GE.AND P2, PT, R5, R6, PT ;  /* 0x000000060500720c */ /* 0x000fe20003f46270 */
[----:B------:R-:W-:-:S04]  /*107f0*/  DEPBAR.LE SB0, 0x0 ;  /* 0x000080000000791a */ /* 0x000fc80000000000 */
[----:B------:R-:W-:Y:S01]  /*10800*/  IADD3 R5, R0, 0xa1, RZ ;  /* 0x000000a100057810 */ /* 0x000fe20007ffe0ff */
[----:B------:R3:W-:Y:S01]  /*10810*/  MUFU.TANH R95, R20 ;  /* 0x00000014005f7308 */ /* 0x0007e20000002400 */
[----:B------:R-:W-:Y:S01]  /*10820*/  FSEL R193, R40, -INF , !P6 ;  /* 0xff80000028c17808 */ /* 0x000fe20007000000 */
[----:B------:R-:W-:Y:S01]  /*10830*/  IMAD.U32 R40, RZ, RZ, UR5 ;  /* 0x00000005ff287e24 */ /* 0x000fe2000f8e00ff */
[----:B------:R-:W-:Y:S01]  /*10840*/  FSEL R195, R39, -INF , !P2 ;  /* 0xff80000027c37808 */ /* 0x000fe20005000000 */
[----:B--2---:R-:W-:Y:S01]  /*10850*/  FMUL.FTZ R16, R73, c[0x0][0x2ec] ;  /* 0x0000bb0049107a20 */ /* 0x004fe20000410000 */
[CC--:B------:R-:W-:Y:S01]  /*10860*/  ISETP.GE.AND P6, PT, R5.reuse, R7.reuse, PT ;  /* 0x000000070500720c */ /* 0x0c0fe20003fc6270 */
[----:B------:R-:W-:Y:S01]  /*10870*/  IMAD.U32 R39, RZ, RZ, UR5 ;  /* 0x00000005ff277e24 */ /* 0x000fe2000f8e00ff */
[-C--:B------:R-:W-:Y:S01]  /*10880*/  ISETP.GE.AND P2, PT, R5, R6.reuse, PT ;  /* 0x000000060500720c */ /* 0x080fe20003f46270 */
[----:B------:R1:W2:Y:S01]  /*10890*/  MUFU.TANH R93, R16 ;  /* 0x00000010005d7308 */ /* 0x0002a20000002400 */
[----:B------:R-:W-:Y:S01]  /*108a0*/  IADD3 R5, R0, 0xb1, RZ ;  /* 0x000000b100057810 */ /* 0x000fe20007ffe0ff */
[----:B------:R-:W-:Y:S01]  /*108b0*/  IMAD.U32 R73, RZ, RZ, UR5 ;  /* 0x00000005ff497e24 */ /* 0x000fe2000f8e00ff */
[----:B----4-:R-:W-:Y:S01]  /*108c0*/  FSEL R200, R31, -INF , !P6 ;  /* 0xff8000001fc87808 */ /* 0x010fe20007000000 */
[----:B------:R-:W-:Y:S01]  /*108d0*/  IMAD.U32 R31, RZ, RZ, UR5 ;  /* 0x00000005ff1f7e24 */ /* 0x000fe2000f8e00ff */
[----:B-----5:R-:W-:Y:S01]  /*108e0*/  FSEL R204, R30, -INF , !P2 ;  /* 0xff8000001ecc7808 */ /* 0x020fe20005000000 */
[----:B------:R-:W-:Y:S01]  /*108f0*/  IMAD.U32 R30, RZ, RZ, UR5 ;  /* 0x00000005ff1e7e24 */ /* 0x000fe2000f8e00ff */
[CC--:B------:R-:W-:Y:S01]  /*10900*/  ISETP.GE.AND P6, PT, R5.reuse, R7.reuse, PT ;  /* 0x000000070500720c */ /* 0x0c0fe20003fc6270 */
[C---:B---3--:R-:W-:Y:S01]  /*10910*/  HMMA.16816.F32 R20, R8.reuse, R18, R104 ;  /* 0x000000120814723c */ /* 0x048fe20000001868 */
[-C--:B------:R-:W-:Y:S01]  /*10920*/  ISETP.GE.AND P2, PT, R5, R6.reuse, PT ;  /* 0x000000060500720c */ /* 0x080fe20003f46270 */
[----:B------:R-:W-:Y:S01]  /*10930*/  FMUL.FTZ R5, R75, c[0x0][0x2ec] ;  /* 0x0000bb004b057a20 */ /* 0x000fe20000410000 */
[----:B------:R-:W-:Y:S01]  /*10940*/  FSEL R201, R29, -INF , !P1 ;  /* 0xff8000001dc97808 */ /* 0x000fe20004800000 */
[----:B------:R-:W-:Y:S01]  /*10950*/  IMAD.U32 R29, RZ, RZ, UR5 ;  /* 0x00000005ff1d7e24 */ /* 0x000fe2000f8e00ff */
[----:B------:R-:W-:Y:S01]  /*10960*/  FSEL R206, R28, -INF , !P4 ;  /* 0xff8000001cce7808 */ /* 0x000fe20006000000 */
[----:B------:R3:W4:Y:S01]  /*10970*/  MUFU.TANH R92, R5 ;  /* 0x00000005005c7308 */ /* 0x0007220000002400 */
[C---:B------:R-:W-:Y:S01]  /*10980*/  ISETP.GE.AND P1, PT, R4.reuse, R7, PT ;  /* 0x000000070400720c */ /* 0x040fe20003f26270 */
[----:B------:R-:W-:Y:S01]  /*10990*/  IMAD.U32 R28, RZ, RZ, UR5 ;  /* 0x00000005ff1c7e24 */ /* 0x000fe2000f8e00ff */
[----:B------:R-:W-:Y:S01]  /*109a0*/  ISETP.GE.AND P4, PT, R4, R6, PT ;  /* 0x000000060400720c */ /* 0x000fe20003f86270 */
[----:B------:R-:W-:Y:S01]  /*109b0*/  IMAD.U32 R4, RZ, RZ, UR5 ;  /* 0x00000005ff047e24 */ /* 0x000fe2000f8e00ff */
[--C-:B------:R-:W-:Y:S01]  /*109c0*/  LOP3.LUT R48, R31, 0x38, R2.reuse, 0xfe, !PT ;  /* 0x000000381f307812 */ /* 0x100fe200078efe02 */
[----:B------:R-:W-:Y:S01]  /*109d0*/  IMAD.U32 R75, RZ, RZ, UR5 ;  /* 0x00000005ff4b7e24 */ /* 0x000fe2000f8e00ff */
[----:B------:R-:W-:Y:S01]  /*109e0*/  MOV R80, UR5 ;  /* 0x0000000500507c02 */ /* 0x000fe20008000f00 */
[----:B------:R-:W-:Y:S01]  /*109f0*/  IMAD.MOV.U32 R104, RZ, RZ, R51 ;  /* 0x000000ffff687224 */ /* 0x000fe200078e0033 */
[--C-:B------:R-:W-:Y:S01]  /*10a00*/  LOP3.LUT R53, R4, 0x10, R2.reuse, 0xfe, !PT ;  /* 0x0000001004357812 */ /* 0x100fe200078efe02 */
[----:B------:R-:W-:Y:S01]  /*10a10*/  FMUL.FTZ R4, R47, c[0x0][0x2ec] ;  /* 0x0000bb002f047a20 */ /* 0x000fe20000410000 */
[C---:B-1----:R-:W-:Y:S01]  /*10a20*/  HMMA.16816.F32 R16, R8.reuse, R12, R108 ;  /* 0x0000000c0810723c */ /* 0x042fe2000000186c */
[----:B------:R-:W-:Y:S01]  /*10a30*/  LOP3.LUT R47, R30, 0x40, R2, 0xfe, !PT ;  /* 0x000000401e2f7812 */ /* 0x000fe200078efe02 */
[----:B------:R-:W-:Y:S01]  /*10a40*/  IMAD.MOV.U32 R106, RZ, RZ, R214 ;  /* 0x000000ffff6a7224 */ /* 0x000fe200078e00d6 */
[----:B------:R1:W-:Y:S01]  /*10a50*/  MUFU.TANH R86, R4 ;  /* 0x0000000400567308 */ /* 0x0003e20000002400 */
[--C-:B------:R-:W-:Y:S01]  /*10a60*/  LOP3.LUT R43, R38, 0x50, R2.reuse, 0xfe, !PT ;  /* 0x00000050262b7812 */ /* 0x100fe200078efe02 */
[----:B---3--:R-:W-:Y:S01]  /*10a70*/  FMUL.FTZ R5, R69, c[0x0][0x2ec] ;  /* 0x0000bb0045057a20 */ /* 0x008fe20000410000 */
[--C-:B------:R-:W-:Y:S01]  /*10a80*/  LOP3.LUT R42, R39, 0x58, R2.reuse, 0xfe, !PT ;  /* 0x00000058272a7812 */ /* 0x100fe200078efe02 */
[----:B------:R-:W-:Y:S01]  /*10a90*/  IMAD.U32 R69, RZ, RZ, UR5 ;  /* 0x00000005ff457e24 */ /* 0x000fe2000f8e00ff */
[----:B------:R-:W-:Y:S01]  /*10aa0*/  HMMA.16816.F32 R8, R8, R14, R112 ;  /* 0x0000000e0808723c */ /* 0x000fe20000001870 */
[----:B------:R-:W-:Y:S01]  /*10ab0*/  IMAD.U32 R12, RZ, RZ, UR5 ;  /* 0x00000005ff0c7e24 */ /* 0x000fe2000f8e00ff */
[--C-:B------:R-:W-:Y:S01]  /*10ac0*/  LOP3.LUT R50, R28, 0x28, R2.reuse, 0xfe, !PT ;  /* 0x000000281c327812 */ /* 0x100fe200078efe02 */
[----:B------:R3:W5:Y:S01]  /*10ad0*/  MUFU.TANH R91, R5 ;  /* 0x00000005005b7308 */ /* 0x0007620000002400 */
[--C-:B------:R-:W-:Y:S01]  /*10ae0*/  LOP3.LUT R31, R69, 0x98, R2.reuse, 0xfe, !PT ;  /* 0x00000098451f7812 */ /* 0x100fe200078efe02 */
[----:B------:R-:W-:Y:S01]  /*10af0*/  IMAD.U32 R13, RZ, RZ, UR5 ;  /* 0x00000005ff0d7e24 */ /* 0x000fe2000f8e00ff */
[----:B------:R-:W-:Y:S01]  /*10b00*/  LOP3.LUT R52, R12, 0x18, R2, 0xfe, !PT ;  /* 0x000000180c347812 */ /* 0x000fe200078efe02 */
[----:B------:R-:W-:Y:S01]  /*10b10*/  IMAD.MOV.U32 R111, RZ, RZ, R96 ;  /* 0x000000ffff6f7224 */ /* 0x000fe200078e0060 */
[--C-:B------:R-:W-:Y:S01]  /*10b20*/  LOP3.LUT R49, R29, 0x30, R2.reuse, 0xfe, !PT ;  /* 0x000000301d317812 */ /* 0x100fe200078efe02 */
[----:B------:R-:W-:Y:S01]  /*10b30*/  FMUL.FTZ R23, R23, c[0x0][0x2ec] ;  /* 0x0000bb0017177a20 */ /* 0x000fe20000410000 */
[--C-:B------:R-:W-:Y:S01]  /*10b40*/  LOP3.LUT R51, R13, 0x20, R2.reuse, 0xfe, !PT ;  /* 0x000000200d337812 */ /* 0x100fe200078efe02 */
[----:B-1----:R-:W-:Y:S01]  /*10b50*/  FMUL.FTZ R4, R33, c[0x0][0x2ec] ;  /* 0x0000bb0021047a20 */ /* 0x002fe20000410000 */
[--C-:B------:R-:W-:Y:S01]  /*10b60*/  LOP3.LUT R33, R59, 0x90, R2.reuse, 0xfe, !PT ;  /* 0x000000903b217812 */ /* 0x100fe200078efe02 */
[----:B------:R-:W-:Y:S01]  /*10b70*/  IMAD.MOV.U32 R96, RZ, RZ, R205 ;  /* 0x000000ffff607224 */ /* 0x000fe200078e00cd */
[--C-:B------:R-:W-:Y:S01]  /*10b80*/  LOP3.LUT R39, R55, 0x70, R2.reuse, 0xfe, !PT ;  /* 0x0000007037277812 */ /* 0x100fe200078efe02 */
[----:B------:R1:W-:Y:S01]  /*10b90*/  MUFU.TANH R85, R4 ;  /* 0x0000000400557308 */ /* 0x0003e20000002400 */
[--C-:B------:R-:W-:Y:S01]  /*10ba0*/  LOP3.LUT R38, R56, 0x78, R2.reuse, 0xfe, !PT ;  /* 0x0000007838267812 */ /* 0x100fe200078efe02 */
[----:B------:R-:W-:Y:S01]  /*10bb0*/  FMUL.FTZ R17, R17, c[0x0][0x2ec] ;  /* 0x0000bb0011117a20 */ /* 0x000fe20000410000 */
[--C-:B------:R-:W-:Y:S01]  /*10bc0*/  LOP3.LUT R41, R41, 0x60, R2.reuse, 0xfe, !PT ;  /* 0x0000006029297812 */ /* 0x100fe200078efe02 */
[----:B---3--:R-:W-:Y:S01]  /*10bd0*/  FMUL.FTZ R5, R71, c[0x0][0x2ec] ;  /* 0x0000bb0047057a20 */ /* 0x008fe20000410000 */
[--C-:B------:R-:W-:Y:S01]  /*10be0*/  LOP3.LUT R40, R40, 0x68, R2.reuse, 0xfe, !PT ;  /* 0x0000006828287812 */ /* 0x100fe200078efe02 */
[----:B------:R-:W-:Y:S01]  /*10bf0*/  IMAD.U32 R71, RZ, RZ, UR5 ;  /* 0x00000005ff477e24 */ /* 0x000fe2000f8e00ff */
[--C-:B------:R-:W-:Y:S01]  /*10c00*/  LOP3.LUT R28, R73, 0xb0, R2.reuse, 0xfe, !PT ;  /* 0x000000b0491c7812 */ /* 0x100fe200078efe02 */
[----:B------:R3:W-:Y:S01]  /*10c10*/  MUFU.TANH R89, R5 ;  /* 0x0000000500597308 */ /* 0x0007e20000002400 */
[--C-:B------:R-:W-:Y:S01]  /*10c20*/  LOP3.LUT R13, R75, 0xc0, R2.reuse, 0xfe, !PT ;  /* 0x000000c04b0d7812 */ /* 0x100fe200078efe02 */
[----:B------:R-:W-:Y:S01]  /*10c30*/  FMUL.FTZ R14, R19, c[0x0][0x2ec] ;  /* 0x0000bb00130e7a20 */ /* 0x000fe20000410000 */
[--C-:B------:R-:W-:Y:S01]  /*10c40*/  LOP3.LUT R29, R71, 0xa8, R2.reuse, 0xfe, !PT ;  /* 0x000000a8471d7812 */ /* 0x100fe200078efe02 */
[----:B------:R-:W-:Y:S01]  /*10c50*/  FMUL.FTZ R9, R9, c[0x0][0x2ec] ;  /* 0x0000bb0009097a20 */ /* 0x000fe20000410000 */
[----:B------:R-:W-:Y:S01]  /*10c60*/  LOP3.LUT R12, R77, 0xc8, R2, 0xfe, !PT ;  /* 0x000000c84d0c7812 */ /* 0x000fe200078efe02 */
[----:B------:R-:W-:Y:S01]  /*10c70*/  IMAD.MOV.U32 R109, RZ, RZ, R208 ;  /* 0x000000ffff6d7224 */ /* 0x000fe200078e00d0 */
[--C-:B------:R-:W-:Y:S01]  /*10c80*/  LOP3.LUT R55, R80, 0xd8, R2.reuse, 0xfe, !PT ;  /* 0x000000d850377812 */ /* 0x100fe200078efe02 */
[----:B-1----:R-:W-:Y:S01]  /*10c90*/  FMUL.FTZ R4, R35, c[0x0][0x2ec] ;  /* 0x0000bb0023047a20 */ /* 0x002fe20000410000 */
[--C-:B------:R-:W-:Y:S01]  /*10ca0*/  LOP3.LUT R35, R58, 0x88, R2.reuse, 0xfe, !PT ;  /* 0x000000883a237812 */ /* 0x100fe200078efe02 */
[----:B------:R-:W-:Y:S01]  /*10cb0*/  FMUL.FTZ R58, R27, c[0x0][0x2ec] ;  /* 0x0000bb001b3a7a20 */ /* 0x000fe20000410000 */
[--C-:B------:R-:W-:Y:S01]  /*10cc0*/  LOP3.LUT R56, R81, 0xe0, R2.reuse, 0xfe, !PT ;  /* 0x000000e051387812 */ /* 0x100fe200078efe02 */
[----:B------:R1:W-:Y:S01]  /*10cd0*/  MUFU.TANH R69, R4 ;  /* 0x0000000400457308 */ /* 0x0003e20000002400 */
[----:B------:R-:W-:Y:S01]  /*10ce0*/  LOP3.LUT R27, R82, 0xe8, R2, 0xfe, !PT ;  /* 0x000000e8521b7812 */ /* 0x000fe200078efe02 */
[----:B------:R-:W-:Y:S01]  /*10cf0*/  IMAD.MOV.U32 R81, RZ, RZ, R203 ;  /* 0x000000ffff517224 */ /* 0x000fe200078e00cb */
[----:B------:R-:W-:Y:S01]  /*10d00*/  FSEL R205, R94, -INF , !P2 ;  /* 0xff8000005ecd7808 */ /* 0x000fe20005000000 */
[----:B---3--:R-:W-:Y:S01]  /*10d10*/  FMUL.FTZ R5, R65, c[0x0][0x2ec] ;  /* 0x0000bb0041057a20 */ /* 0x008fe20000410000 */
[----:B--2---:R-:W-:Y:S01]  /*10d20*/  FSEL R115, R93, -INF , !P1 ;  /* 0xff8000005d737808 */ /* 0x004fe20004800000 */
[----:B------:R-:W-:Y:S01]  /*10d30*/  IMAD.U32 R65, RZ, RZ, UR5 ;  /* 0x00000005ff417e24 */ /* 0x000fe2000f8e00ff */
[----:B----4-:R-:W-:Y:S01]  /*10d40*/  FSEL R203, R92, -INF , !P4 ;  /* 0xff8000005ccb7808 */ /* 0x010fe20006000000 */
[----:B------:R2:W3:Y:S01]  /*10d50*/  MUFU.TANH R90, R5 ;  /* 0x00000005005a7308 */ /* 0x0004e20000002400 */
[----:B------:R-:W-:-:S02]  /*10d60*/  IMAD.MOV.U32 R80, RZ, RZ, R211 ;  /* 0x000000ffff507224 */ /* 0x000fc400078e00d3 */
[----:B------:R-:W-:Y:S01]  /*10d70*/  LOP3.LUT R30, R65, 0xa0, R2, 0xfe, !PT ;  /* 0x000000a0411e7812 */ /* 0x000fe200078efe02 */
[----:B------:R-:W-:Y:S02]  /*10d80*/  IMAD.MOV.U32 R71, RZ, RZ, R217 ;  /* 0x000000ffff477224 */ /* 0x000fe400078e00d9 */
[----:B------:R-:W-:Y:S02]  /*10d90*/  IMAD.MOV.U32 R110, RZ, RZ, R212 ;  /* 0x000000ffff6e7224 */ /* 0x000fe400078e00d4 */
[----:B-1----:R-:W-:Y:S01]  /*10da0*/  FMUL.FTZ R4, R25, c[0x0][0x2ec] ;  /* 0x0000bb0019047a20 */ /* 0x002fe20000410000 */
[----:B------:R1:W-:Y:S01]  /*10db0*/  MUFU.TANH R59, R58 ;  /* 0x0000003a003b7308 */ /* 0x0003e20000002400 */
[----:B------:R-:W-:Y:S02]  /*10dc0*/  IMAD.MOV.U32 R73, RZ, RZ, R215 ;  /* 0x000000ffff497224 */ /* 0x000fe400078e00d7 */
[----:B------:R-:W-:Y:S01]  /*10dd0*/  IMAD.MOV.U32 R75, RZ, RZ, R102 ;  /* 0x000000ffff4b7224 */ /* 0x000fe200078e0066 */
[----:B------:R-:W-:Y:S01]  /*10de0*/  MOV R102, R248 ;  /* 0x000000f800667202 */ /* 0x000fe20000000f00 */
[----:B------:R-:W-:-:S02]  /*10df0*/  IMAD.MOV.U32 R77, RZ, RZ, R218 ;  /* 0x000000ffff4d7224 */ /* 0x000fc400078e00da */
[----:B--2---:R-:W-:Y:S01]  /*10e00*/  FMUL.FTZ R5, R67, c[0x0][0x2ec] ;  /* 0x0000bb0043057a20 */ /* 0x004fe20000410000 */
[----:B------:R2:W-:Y:S01]  /*10e10*/  MUFU.TANH R65, R4 ;  /* 0x0000000400417308 */ /* 0x0005e20000002400 */
[----:B------:R-:W-:Y:S02]  /*10e20*/  IMAD.U32 R67, RZ, RZ, UR5 ;  /* 0x00000005ff437e24 */ /* 0x000fe4000f8e00ff */
[----:B------:R-:W-:Y:S02]  /*10e30*/  IMAD.MOV.U32 R107, RZ, RZ, R222 ;  /* 0x000000ffff6b7224 */ /* 0x000fe400078e00de */
[----:B------:R-:W-:Y:S01]  /*10e40*/  IMAD.MOV.U32 R108, RZ, RZ, R249 ;  /* 0x000000ffff6c7224 */ /* 0x000fe200078e00f9 */
[----:B------:R-:W-:Y:S01]  /*10e50*/  LOP3.LUT R25, R67, 0xb8, R2, 0xfe, !PT ;  /* 0x000000b843197812 */ /* 0x000fe200078efe02 */
[----:B------:R-:W-:Y:S01]  /*10e60*/  IMAD.MOV.U32 R67, RZ, RZ, R198 ;  /* 0x000000ffff437224 */ /* 0x000fe200078e00c6 */
[----:B------:R4:W3:Y:S01]  /*10e70*/  MUFU.TANH R88, R5 ;  /* 0x0000000500587308 */ /* 0x0008e20000002400 */
[----:B-1----:R-:W-:Y:S01]  /*10e80*/  LOP3.LUT R58, R84, 0xf8, R2, 0xfe, !PT ;  /* 0x000000f8543a7812 */ /* 0x002fe200078efe02 */
[----:B------:R-:W-:Y:S01]  /*10e90*/  IMAD.MOV.U32 R105, RZ, RZ, R103 ;  /* 0x000000ffff697224 */ /* 0x000fe200078e0067 */
[----:B------:R-:W-:Y:S01]  /*10ea0*/  FSEL R198, R95, -INF , !P6 ;  /* 0xff8000005fc67808 */ /* 0x000fe20007000000 */
[----:B------:R-:W-:-:S02]  /*10eb0*/  IMAD.MOV.U32 R103, RZ, RZ, R252 ;  /* 0x000000ffff677224 */ /* 0x000fc400078e00fc */
[----:B------:R-:W-:Y:S01]  /*10ec0*/  FMUL.FTZ R22, R22, c[0x0][0x2ec] ;  /* 0x0000bb0016167a20 */ /* 0x000fe20000410000 */
[----:B--2---:R-:W-:Y:S01]  /*10ed0*/  IADD3 R4, R0, 0xc1, RZ ;  /* 0x000000c100047810 */ /* 0x004fe20007ffe0ff */
[----:B------:R-:W1:Y:S01]  /*10ee0*/  MUFU.TANH R23, R23 ;  /* 0x0000001700177308 */ /* 0x000e620000002400 */
[----:B------:R-:W-:Y:S02]  /*10ef0*/  FMUL.FTZ R20, R20, c[0x0][0x2ec] ;  /* 0x0000bb0014147a20 */ /* 0x000fe40000410000 */
[-C--:B------:R-:W-:Y:S01]  /*10f00*/  ISETP.GE.AND P6, PT, R4, R7.reuse, PT ;  /* 0x000000070400720c */ /* 0x080fe20003fc6270 */
[----:B------:R-:W-:Y:S01]  /*10f10*/  FMUL.FTZ R16, R16, c[0x0][0x2ec] ;  /* 0x0000bb0010107a20 */ /* 0x000fe20000410000 */
[----:B------:R-:W-:Y:S01]  /*10f20*/  ISETP.GE.AND P2, PT, R4, R6, PT ;  /* 0x000000060400720c */ /* 0x000fe20003f46270 */
[----:B------:R-:W-:Y:S01]  /*10f30*/  FMUL.FTZ R18, R18, c[0x0][0x2ec] ;  /* 0x0000bb0012127a20 */ /* 0x000fe20000410000 */
[----:B------:R-:W-:Y:S01]  /*10f40*/  IADD3 R4, R0, 0xc9, RZ ;  /* 0x000000c900047810 */ /* 0x000fe20007ffe0ff */
[----:B----4-:R-:W-:Y:S01]  /*10f50*/  FMUL.FTZ R5, R45, c[0x0][0x2ec] ;  /* 0x0000bb002d057a20 */ /* 0x010fe20000410000 */
[--C-:B------:R-:W-:Y:S01]  /*10f60*/  LOP3.LUT R45, R37, 0x48, R2.reuse, 0xfe, !PT ;  /* 0x00000048252d7812 */ /* 0x100fe200078efe02 */
[----:B------:R-:W-:Y:S01]  /*10f70*/  MUFU.TANH R17, R17 ;  /* 0x0000001100117308 */ /* 0x000fe20000002400 */
[--C-:B------:R-:W-:Y:S01]  /*10f80*/  LOP3.LUT R37, R57, 0x80, R2.reuse, 0xfe, !PT ;  /* 0x0000008039257812 */ /* 0x100fe200078efe02 */
[----:B------:R-:W-:Y:S01]  /*10f90*/  FMUL.FTZ R8, R8, c[0x0][0x2ec] ;  /* 0x0000bb0008087a20 */ /* 0x000fe20000410000 */
[----:B------:R-:W-:Y:S01]  /*10fa0*/  LOP3.LUT R57, R83, 0xf0, R2, 0xfe, !PT ;  /* 0x000000f053397812 */ /* 0x000fe200078efe02 */
[----:B------:R-:W-:Y:S01]  /*10fb0*/  FMUL.FTZ R10, R10, c[0x0][0x2ec] ;  /* 0x0000bb000a0a7a20 */ /* 0x000fe20000410000 */
[----:B------:R-:W-:-:S02]  /*10fc0*/  ISETP.GE.AND P1, PT, R4, R7, PT ;  /* 0x000000070400720c */ /* 0x000fc40003f26270 */
[----:B------:R-:W-:Y:S01]  /*10fd0*/  ISETP.GE.AND P4, PT, R4, R6, PT ;  /* 0x000000060400720c */ /* 0x000fe20003f86270 */
[----:B------:R2:W-:Y:S01]  /*10fe0*/  MUFU.TANH R87, R5 ;  /* 0x0000000500577308 */ /* 0x0005e20000002400 */
[----:B------:R-:W-:Y:S02]  /*10ff0*/  IADD3 R4, R0, 0xd9, RZ ;  /* 0x000000d900047810 */ /* 0x000fe40007ffe0ff */
[----:B-----5:R-:W-:Y:S02]  /*11000*/  FSEL R207, R91, -INF , !P6 ;  /* 0xff8000005bcf7808 */ /* 0x020fe40007000000 */
[----:B---3--:R-:W-:Y:S02]  /*11010*/  FSEL R208, R90, -INF , !P1 ;  /* 0xff8000005ad07808 */ /* 0x008fe40004800000 */
[----:B------:R-:W-:Y:S01]  /*11020*/  FSEL R211, R88, -INF , !P4 ;  /* 0xff80000058d37808 */ /* 0x000fe20006000000 */
[----:B------:R-:W-:Y:S01]  /*11030*/  MUFU.TANH R14, R14 ;  /* 0x0000000e000e7308 */ /* 0x000fe20000002400 */
[----:B------:R-:W-:-:S02]  /*11040*/  ISETP.GE.AND P1, PT, R4, R7, PT ;  /* 0x000000070400720c */ /* 0x000fc40003f26270 */
[----:B------:R-:W-:Y:S02]  /*11050*/  ISETP.GE.AND P4, PT, R4, R6, PT ;  /* 0x000000060400720c */ /* 0x000fe40003f86270 */
[----:B------:R-:W-:Y:S02]  /*11060*/  IADD3 R4, R0, 0xe9, RZ ;  /* 0x000000e900047810 */ /* 0x000fe40007ffe0ff */
[----:B------:R-:W-:Y:S01]  /*11070*/  FSEL R214, R85, -INF , !P1 ;  /* 0xff80000055d67808 */ /* 0x000fe20004800000 */
[----:B------:R-:W-:Y:S01]  /*11080*/  MUFU.TANH R9, R9 ;  /* 0x0000000900097308 */ /* 0x000fe20000002400 */
[----:B--2---:R-:W-:Y:S01]  /*11090*/  LOP3.LUT R5, R79, 0xd0, R2, 0xfe, !PT ;  /* 0x000000d04f057812 */ /* 0x004fe200078efe02 */
[----:B------:R-:W-:Y:S01]  /*110a0*/  FMUL.FTZ R2, R21, c[0x0][0x2ec] ;  /* 0x0000bb0015027a20 */ /* 0x000fe20000410000 */
[----:B------:R-:W-:Y:S01]  /*110b0*/  FSEL R217, R69, -INF , !P4 ;  /* 0xff80000045d97808 */ /* 0x000fe20006000000 */
[----:B------:R-:W-:Y:S01]  /*110c0*/  IMAD.MOV.U32 R79, RZ, RZ, R210 ;  /* 0x000000ffff4f7224 */ /* 0x000fe200078e00d2 */
[----:B------:R-:W-:-:S02]  /*110d0*/  FSEL R210, R89, -INF , !P2 ;  /* 0xff80000059d27808 */ /* 0x000fc40005000000 */
[C---:B------:R-:W-:Y:S01]  /*110e0*/  ISETP.GE.AND P1, PT, R4.reuse, R7, PT ;  /* 0x000000070400720c */ /* 0x040fe20003f26270 */
[----:B------:R2:W3:Y:S01]  /*110f0*/  MUFU.TANH R15, R2 ;  /* 0x00000002000f7308 */ /* 0x0004e20000002400 */
[----:B------:R-:W-:-:S04]  /*11100*/  ISETP.GE.AND P4, PT, R4, R6, PT ;  /* 0x000000060400720c */ /* 0x000fc80003f86270 */
[----:B-1----:R-:W-:Y:S02]  /*11110*/  FSEL R248, R23, -INF , !P4 ;  /* 0xff80000017f87808 */ /* 0x002fe40006000000 */
[C---:B------:R-:W-:Y:S01]  /*11120*/  ISETP.GE.AND P4, PT, R0.reuse, R6, PT ;  /* 0x000000060000720c */ /* 0x040fe20003f86270 */
[----:B------:R-:W1:Y:S01]  /*11130*/  MUFU.TANH R22, R22 ;  /* 0x0000001600167308 */ /* 0x000e620000002400 */
[----:B--2---:R-:W-:-:S07]  /*11140*/  IADD3 R2, R0, 0xd1, RZ ;  /* 0x000000d100027810 */ /* 0x004fce0007ffe0ff */
[----:B------:R-:W2:Y:S01]  /*11150*/  MUFU.TANH R64, R64 ;  /* 0x0000004000407308 */ /* 0x000ea20000002400 */
[----:B---3--:R-:W-:Y:S02]  /*11160*/  FSEL R220, R15, -INF , !P1 ;  /* 0xff8000000fdc7808 */ /* 0x008fe40004800000 */
[C---:B------:R-:W-:Y:S02]  /*11170*/  ISETP.GE.AND P6, PT, R2.reuse, R7, PT ;  /* 0x000000070200720c */ /* 0x040fe40003fc6270 */
[----:B------:R-:W-:Y:S02]  /*11180*/  ISETP.GE.AND P2, PT, R2, R6, PT ;  /* 0x000000060200720c */ /* 0x000fe40003f46270 */
[----:B------:R-:W-:Y:S01]  /*11190*/  IADD3 R2, R0, 0xe1, RZ ;  /* 0x000000e100027810 */ /* 0x000fe20007ffe0ff */
[----:B------:R-:W3:Y:S01]  /*111a0*/  MUFU.TANH R66, R66 ;  /* 0x0000004200427308 */ /* 0x000ee20000002400 */
[----:B------:R-:W-:Y:S02]  /*111b0*/  FSEL R212, R87, -INF , !P6 ;  /* 0xff80000057d47808 */ /* 0x000fe40007000000 */
[----:B------:R-:W-:-:S02]  /*111c0*/  FSEL R215, R86, -INF , !P2 ;  /* 0xff80000056d77808 */ /* 0x000fc40005000000 */
[CC--:B------:R-:W-:Y:S02]  /*111d0*/  ISETP.GE.AND P6, PT, R2.reuse, R7.reuse, PT ;  /* 0x000000070200720c */ /* 0x0c0fe40003fc6270 */
[----:B------:R-:W-:Y:S01]  /*111e0*/  ISETP.GE.AND P2, PT, R2, R6, PT ;  /* 0x000000060200720c */ /* 0x000fe20003f46270 */
[----:B------:R-:W4:Y:S01]  /*111f0*/  MUFU.TANH R44, R44 ;  /* 0x0000002c002c7308 */ /* 0x000f220000002400 */
[----:B------:R-:W-:Y:S02]  /*11200*/  IADD3 R2, R0, 0xf1, RZ ;  /* 0x000000f100027810 */ /* 0x000fe40007ffe0ff */
[----:B------:R-:W-:Y:S02]  /*11210*/  FSEL R218, R65, -INF , !P6 ;  /* 0xff80000041da7808 */ /* 0x000fe40007000000 */
[-C--:B------:R-:W-:Y:S02]  /*11220*/  ISETP.GE.AND P6, PT, R2, R7.reuse, PT ;  /* 0x000000070200720c */ /* 0x080fe40003fc6270 */
[C---:B------:R-:W-:Y:S01]  /*11230*/  ISETP.GE.AND P1, PT, R0.reuse, R7, PT ;  /* 0x000000070000720c */ /* 0x040fe20003f26270 */
[----:B------:R-:W5:Y:S01]  /*11240*/  MUFU.TANH R32, R32 ;  /* 0x0000002000207308 */ /* 0x000f620000002400 */
[----:B------:R-:W-:-:S02]  /*11250*/  IADD3 R0, R0, 0xf9, RZ ;  /* 0x000000f900007810 */ /* 0x000fc40007ffe0ff */
[----:B------:R-:W-:Y:S02]  /*11260*/  FSEL R222, R59, -INF , !P2 ;  /* 0xff8000003bde7808 */ /* 0x000fe40005000000 */
[-C--:B------:R-:W-:Y:S01]  /*11270*/  ISETP.GE.AND P2, PT, R2, R6.reuse, PT ;  /* 0x000000060200720c */ /* 0x080fe20003f46270 */
[----:B------:R-:W-:Y:S01]  /*11280*/  FMUL.FTZ R2, R11, c[0x0][0x2ec] ;  /* 0x0000bb000b027a20 */ /* 0x000fe20000410000 */
[----:B------:R-:W-:Y:S01]  /*11290*/  FSEL R249, R17, -INF , !P6 ;  /* 0xff80000011f97808 */ /* 0x000fe20007000000 */
[----:B------:R-:W1:Y:S01]  /*112a0*/  MUFU.TANH R34, R34 ;  /* 0x0000002200227308 */ /* 0x000e620000002400 */
[----:B------:R-:W-:Y:S01]  /*112b0*/  FSEL R59, R80, -INF , !P1 ;  /* 0xff800000503b7808 */ /* 0x000fe20004800000 */
[----:B------:R-:W-:Y:S01]  /*112c0*/  IMAD.MOV.U32 R80, RZ, RZ, R79 ;  /* 0x000000ffff507224 */ /* 0x000fe200078e004f */
[-C--:B------:R-:W-:Y:S01]  /*112d0*/  ISETP.GE.AND P6, PT, R0, R7.reuse, PT ;  /* 0x000000070000720c */ /* 0x080fe20003fc6270 */
[----:B------:R-:W-:Y:S01]  /*112e0*/  IMAD.MOV.U32 R79, RZ, RZ, R77 ;  /* 0x000000ffff4f7224 */ /* 0x000fe200078e004d */
[----:B------:R-:W-:Y:S01]  /*112f0*/  FSEL R252, R14, -INF , !P2 ;  /* 0xff8000000efc7808 */ /* 0x000fe20005000000 */
[----:B------:R-:W-:Y:S01]  /*11300*/  IMAD.MOV.U32 R77, RZ, RZ, R250 ;  /* 0x000000ffff4d7224 */ /* 0x000fe200078e00fa */
[C---:B------:R-:W-:Y:S01]  /*11310*/  ISETP.GE.AND P1, PT, R53.reuse, R6, PT ;  /* 0x000000063500720c */ /* 0x040fe20003f26270 */
[----:B------:R-:W1:Y:S01]  /*11320*/  MUFU.TANH R24, R24 ;  /* 0x0000001800187308 */ /* 0x000e620000002400 */
[----:B------:R-:W-:-:S02]  /*11330*/  ISETP.GE.AND P2, PT, R53, R7, PT ;  /* 0x000000073500720c */ /* 0x000fc40003f46270 */
[----:B------:R-:W-:Y:S02]  /*11340*/  FSEL R250, R9, -INF , !P6 ;  /* 0xff80000009fa7808 */ /* 0x000fe40007000000 */
[----:B------:R-:W-:Y:S02]  /*11350*/  FSEL R53, R81, -INF , !P4 ;  /* 0xff80000051357808 */ /* 0x000fe40006000000 */
[C---:B------:R-:W-:Y:S01]  /*11360*/  ISETP.GE.AND P6, PT, R52.reuse, R7, PT ;  /* 0x000000073400720c */ /* 0x040fe20003fc6270 */
[----:B------:R-:W1:Y:S01]  /*11370*/  MUFU.TANH R26, R26 ;  /* 0x0000001a001a7308 */ /* 0x000e620000002400 */
[----:B------:R-:W-:Y:S02]  /*11380*/  ISETP.GE.AND P4, PT, R52, R6, PT ;  /* 0x000000063400720c */ /* 0x000fe40003f86270 */
[----:B------:R-:W-:Y:S02]  /*11390*/  FSEL R52, R80, -INF , !P5 ;  /* 0xff80000050347808 */ /* 0x000fe40006800000 */
[----:B------:R-:W-:-:S02]  /*113a0*/  FSEL R65, R79, -INF , !P3 ;  /* 0xff8000004f417808 */ /* 0x000fc40005800000 */
[----:B------:R-:W-:Y:S01]  /*113b0*/  FSEL R67, R67, -INF , !P1 ;  /* 0xff80000043437808 */ /* 0x000fe20004800000 */
[----:B------:R-:W1:Y:S01]  /*113c0*/  MUFU.TANH R20, R20 ;  /* 0x0000001400147308 */ /* 0x000e620000002400 */
[CC--:B------:R-:W-:Y:S02]  /*113d0*/  ISETP.GE.AND P5, PT, R51.reuse, R7.reuse, PT ;  /* 0x000000073300720c */ /* 0x0c0fe40003fa6270 */
[-C--:B------:R-:W-:Y:S02]  /*113e0*/  ISETP.GE.AND P3, PT, R51, R6.reuse, PT ;  /* 0x000000063300720c */ /* 0x080fe40003f66270 */
[C---:B------:R-:W-:Y:S02]  /*113f0*/  ISETP.GE.AND P1, PT, R50.reuse, R6, PT ;  /* 0x000000063200720c */ /* 0x040fe40003f26270 */
[----:B------:R-:W-:Y:S01]  /*11400*/  FSEL R51, R77, -INF , !P2 ;  /* 0xff8000004d337808 */ /* 0x000fe20005000000 */
[----:B------:R-:W1:Y:S01]  /*11410*/  MUFU.TANH R16, R16 ;  /* 0x0000001000107308 */ /* 0x000e620000002400 */
[----:B------:R-:W-:Y:S01]  /*11420*/  BAR.SYNC.DEFER_BLOCKING 0x0 ;  /* 0x0000000000007b1d */ /* 0x000fe20000010000 */
[----:B------:R-:W-:-:S02]  /*11430*/  ISETP.GE.AND P2, PT, R50, R7, PT ;  /* 0x000000073200720c */ /* 0x000fc40003f46270 */
[----:B------:R-:W-:Y:S02]  /*11440*/  FSEL R50, R75, -INF , !P6 ;  /* 0xff8000004b327808 */ /* 0x000fe40007000000 */
[----:B------:R-:W-:Y:S02]  /*11450*/  FSEL R75, R110, -INF , !P1 ;  /* 0xff8000006e4b7808 */ /* 0x000fe40004800000 */
[-C--:B------:R-:W-:Y:S01]  /*11460*/  ISETP.GE.AND P1, PT, R47, R6.reuse, PT ;  /* 0x000000062f00720c */ /* 0x080fe20003f26270 */
[----:B------:R-:W1:Y:S01]  /*11470*/  MUFU.TANH R18, R18 ;  /* 0x0000001200127308 */ /* 0x000e620000002400 */
[----:B------:R-:W-:Y:S02]  /*11480*/  FSEL R69, R73, -INF , !P4 ;  /* 0xff80000049457808 */ /* 0x000fe40006000000 */
[----:B------:R-:W-:Y:S02]  /*11490*/  FSEL R73, R108, -INF , !P3 ;  /* 0xff8000006c497808 */ /* 0x000fe40005800000 */
[----:B------:R-:W-:-:S02]  /*114a0*/  ISETP.GE.AND P3, PT, R48, R6, PT ;  /* 0x000000063000720c */ /* 0x000fc40003f66270 */
[----:B------:R-:W-:Y:S01]  /*114b0*/  FSEL R84, R100, -INF , !P1 ;  /* 0xff80000064547808 */ /* 0x000fe20004800000 */
[----:B------:R-:W1:Y:S01]  /*114c0*/  MUFU.TANH R8, R8 ;  /* 0x0000000800087308 */ /* 0x000e620000002400 */
[-C--:B------:R-:W-:Y:S02]  /*114d0*/  ISETP.GE.AND P1, PT, R42, R6.reuse, PT ;  /* 0x000000062a00720c */ /* 0x080fe40003f26270 */
[C---:B------:R-:W-:Y:S02]  /*114e0*/  ISETP.GE.AND P6, PT, R49.reuse, R7, PT ;  /* 0x000000073100720c */ /* 0x040fe40003fc6270 */
[----:B------:R-:W-:Y:S02]  /*114f0*/  ISETP.GE.AND P4, PT, R49, R6, PT ;  /* 0x000000063100720c */ /* 0x000fe40003f86270 */
[----:B------:R-:W-:Y:S01]  /*11500*/  FSEL R81, R106, -INF , !P3 ;  /* 0xff8000006a517808 */ /* 0x000fe20005800000 */
[----:B------:R-:W1:Y:S01]  /*11510*/  MUFU.TANH R10, R10 ;  /* 0x0000000a000a7308 */ /* 0x000e620000002400 */
[----:B------:R-:W-:-:S02]  /*11520*/  FSEL R49, R71, -INF , !P5 ;  /* 0xff80000047317808 */ /* 0x000fc40006800000 */
[-C--:B------:R-:W-:Y:S02]  /*11530*/  ISETP.GE.AND P3, PT, R43, R6.reuse, PT ;  /* 0x000000062b00720c */ /* 0x080fe40003f66270 */
[----:B------:R-:W-:Y:S02]  /*11540*/  FSEL R89, R98, -INF , !P1 ;  /* 0xff80000062597808 */ /* 0x000fe40004800000 */
[----:B------:R-:W-:Y:S01]  /*11550*/  FSEL R71, R109, -INF , !P2 ;  /* 0xff8000006d477808 */ /* 0x000fe20005000000 */
[----:B------:R-:W1:Y:S01]  /*11560*/  MUFU.TANH R2, R2 ;  /* 0x0000000200027308 */ /* 0x000e620000002400 */
[----:B------:R-:W-:Y:S02]  /*11570*/  ISETP.GE.AND P1, PT, R39, R6, PT ;  /* 0x000000062700720c */ /* 0x000fe40003f26270 */
[-C--:B------:R-:W-:Y:S02]  /*11580*/  ISETP.GE.AND P5, PT, R48, R7.reuse, PT ;  /* 0x000000073000720c */ /* 0x080fe40003fa6270 */
[----:B------:R-:W-:-:S02]  /*11590*/  ISETP.GE.AND P2, PT, R47, R7, PT ;  /* 0x000000072f00720c */ /* 0x000fc40003f46270 */
[----:B------:R-:W-:Y:S02]  /*115a0*/  FSEL R77, R111, -INF , !P6 ;  /* 0xff8000006f4d7808 */ /* 0x000fe40007000000 */
[----:B------:R-:W-:Y:S02]  /*115b0*/  FSEL R80, R104, -INF , !P4 ;  /* 0xff80000068507808 */ /* 0x000fe40006000000 */
[----:B------:R-:W-:Y:S02]  /*115c0*/  FSEL R88, R96, -INF , !P3 ;  /* 0xff80000060587808 */ /* 0x000fe40005800000 */
[C---:B------:R-:W-:Y:S02]  /*115d0*/  ISETP.GE.AND P6, PT, R45.reuse, R7, PT ;  /* 0x000000072d00720c */ /* 0x040fe40003fc6270 */
[----:B------:R-:W-:Y:S02]  /*115e0*/  ISETP.GE.AND P4, PT, R45, R6, PT ;  /* 0x000000062d00720c */ /* 0x000fe40003f86270 */
[----:B------:R-:W-:-:S02]  /*115f0*/  FSEL R96, R219, -INF , !P1 ;  /* 0xff800000db607808 */ /* 0x000fc40004800000 */
[----:B------:R-:W-:Y:S02]  /*11600*/  FSEL R79, R105, -INF , !P5 ;  /* 0xff800000694f7808 */ /* 0x000fe40006800000 */
[----:B------:R-:W-:Y:S02]  /*11610*/  FSEL R82, R107, -INF , !P2 ;  /* 0xff8000006b527808 */ /* 0x000fe40005000000 */
[----:B------:R-:W-:Y:S02]  /*11620*/  ISETP.GE.AND P1, PT, R35, R6, PT ;  /* 0x000000062300720c */ /* 0x000fe40003f26270 */
[-C--:B------:R-:W-:Y:S02]  /*11630*/  ISETP.GE.AND P5, PT, R43, R7.reuse, PT ;  /* 0x000000072b00720c */ /* 0x080fe40003fa6270 */
[----:B------:R-:W-:Y:S02]  /*11640*/  ISETP.GE.AND P2, PT, R42, R7, PT ;  /* 0x000000072a00720c */ /* 0x000fe40003f46270 */
[----:B------:R-:W-:-:S02]  /*11650*/  FSEL R83, R101, -INF , !P6 ;  /* 0xff80000065537808 */ /* 0x000fc40007000000 */
[----:B------:R-:W-:Y:S02]  /*11660*/  FSEL R85, R102, -INF , !P4 ;  /* 0xff80000066557808 */ /* 0x000fe40006000000 */
[-C--:B------:R-:W-:Y:S02]  /*11670*/  ISETP.GE.AND P4, PT, R41, R6.reuse, PT ;  /* 0x000000062900720c */ /* 0x080fe40003f86270 */
[----:B------:R-:W-:Y:S02]  /*11680*/  FSEL R101, R197, -INF , !P1 ;  /* 0xff800000c5657808 */ /* 0x000fe40004800000 */
[----:B------:R-:W-:Y:S02]  /*11690*/  FSEL R86, R103, -INF , !P5 ;  /* 0xff80000067567808 */ /* 0x000fe40006800000 */
[----:B------:R-:W-:Y:S02]  /*116a0*/  FSEL R87, R97, -INF , !P2 ;  /* 0xff80000061577808 */ /* 0x000fe40005000000 */
[----:B------:R-:W-:-:S02]  /*116b0*/  ISETP.GE.AND P1, PT, R30, R6, PT ;  /* 0x000000061e00720c */ /* 0x000fc40003f26270 */
[-C--:B------:R-:W-:Y:S02]  /*116c0*/  ISETP.GE.AND P6, PT, R41, R7.reuse, PT ;  /* 0x000000072900720c */ /* 0x080fe40003fc6270 */
[CC--:B------:R-:W-:Y:S02]  /*116d0*/  ISETP.GE.AND P5, PT, R40.reuse, R7.reuse, PT ;  /* 0x000000072800720c */ /* 0x0c0fe40003fa6270 */
[-C--:B------:R-:W-:Y:S02]  /*116e0*/  ISETP.GE.AND P3, PT, R40, R6.reuse, PT ;  /* 0x000000062800720c */ /* 0x080fe40003f66270 */
[----:B------:R-:W-:Y:S02]  /*116f0*/  ISETP.GE.AND P2, PT, R39, R7, PT ;  /* 0x000000072700720c */ /* 0x000fe40003f46270 */
[----:B------:R-:W-:Y:S01]  /*11700*/  FSEL R92, R245, -INF , !P4 ;  /* 0xff800000f55c7808 */ /* 0x000fe20006000000 */
[----:B------:R-:W-:Y:S01]  /*11710*/  IMAD.MOV.U32 R245, RZ, RZ, R247 ;  /* 0x000000fffff57224 */ /* 0x000fe200078e00f7 */
[----:B------:R-:W-:-:S02]  /*11720*/  ISETP.GE.AND P4, PT, R38, R6, PT ;  /* 0x000000062600720c */ /* 0x000fc40003f86270 */
[----:B------:R-:W-:Y:S02]  /*11730*/  FSEL R173, R173, -INF , !P1 ;  /* 0xff800000adad7808 */ /* 0x000fe40004800000 */
[----:B------:R-:W-:Y:S02]  /*11740*/  FSEL R90, R99, -INF , !P6 ;  /* 0xff800000635a7808 */ /* 0x000fe40007000000 */
        /* <DEDUP_REMOVED lines=8> */
[----:B------:R-:W-:Y:S02]  /*117d0*/  FSEL R97, R213, -INF , !P4 ;  /* 0xff800000d5617808 */ /* 0x000fe40006000000 */
        /* <DEDUP_REMOVED lines=9> */
[----:B------:R-:W-:Y:S02]  /*11870*/  ISETP.GE.AND P3, PT, R31, R6, PT ;  /* 0x000000061f00720c */ /* 0x000fe40003f66270 */
[----:B------:R-:W-:Y:S02]  /*11880*/  ISETP.GE.AND P2, PT, R30, R7, PT ;  /* 0x000000071e00720c */ /* 0x000fe40003f46270 */
[----:B------:R-:W-:Y:S02]  /*11890*/  FSEL R104, R189, -INF , !P4 ;  /* 0xff800000bd687808 */ /* 0x000fe40006000000 */
[----:B------:R-:W-:-:S02]  /*118a0*/  FSEL R189, R46, -INF , !P1 ;  /* 0xff8000002ebd7808 */ /* 0x000fc40004800000 */
[----:B------:R-:W-:Y:S02]  /*118b0*/  FSEL R102, R190, -INF , !P6 ;  /* 0xff800000be667808 */ /* 0x000fe40007000000 */
[----:B------:R-:W-:Y:S02]  /*118c0*/  FSEL R103, R187, -INF , !P5 ;  /* 0xff800000bb677808 */ /* 0x000fe40006800000 */
[----:B------:R-:W-:Y:S02]  /*118d0*/  FSEL R183, R183, -INF , !P3 ;  /* 0xff800000b7b77808 */ /* 0x000fe40005800000 */
[----:B------:R-:W-:Y:S02]  /*118e0*/  FSEL R178, R178, -INF , !P2 ;  /* 0xff800000b2b27808 */ /* 0x000fe40005000000 */
[----:B------:R-:W-:Y:S02]  /*118f0*/  ISETP.GE.AND P1, PT, R27, R6, PT ;  /* 0x000000061b00720c */ /* 0x000fe40003f26270 */
[----:B------:R-:W-:-:S02]  /*11900*/  ISETP.GE.AND P6, PT, R29, R7, PT ;  /* 0x000000071d00720c */ /* 0x000fc40003fc6270 */
[-C--:B------:R-:W-:Y:S02]  /*11910*/  ISETP.GE.AND P4, PT, R29, R6.reuse, PT ;  /* 0x000000061d00720c */ /* 0x080fe40003f86270 */
[CC--:B------:R-:W-:Y:S02]  /*11920*/  ISETP.GE.AND P5, PT, R28.reuse, R7.reuse, PT ;  /* 0x000000071c00720c */ /* 0x0c0fe40003fa6270 */
[----:B------:R-:W-:Y:S02]  /*11930*/  ISETP.GE.AND P3, PT, R28, R6, PT ;  /* 0x000000061c00720c */ /* 0x000fe40003f66270 */
[----:B------:R-:W-:Y:S02]  /*11940*/  ISETP.GE.AND P2, PT, R25, R7, PT ;  /* 0x000000071900720c */ /* 0x000fe40003f46270 */
[----:B-1----:R-:W-:Y:S02]  /*11950*/  FSEL R209, R22, -INF , !P1 ;  /* 0xff80000016d17808 */ /* 0x002fe40004800000 */
[----:B------:R-:W-:-:S02]  /*11960*/  FSEL R129, R129, -INF , !P6 ;  /* 0xff80000081817808 */ /* 0x000fc40007000000 */
[----:B------:R-:W-:Y:S02]  /*11970*/  FSEL R105, R54, -INF , !P4 ;  /* 0xff80000036697808 */ /* 0x000fe40006000000 */
[----:B------:R-:W-:Y:S02]  /*11980*/  FSEL R106, R76, -INF , !P5 ;  /* 0xff8000004c6a7808 */ /* 0x000fe40006800000 */
[----:B------:R-:W-:Y:S02]  /*11990*/  FSEL R107, R78, -INF , !P3 ;  /* 0xff8000004e6b7808 */ /* 0x000fe40005800000 */
[----:B------:R-:W-:Y:S02]  /*119a0*/  FSEL R72, R72, -INF , !P2 ;  /* 0xff80000048487808 */ /* 0x000fe40005000000 */
[----:B------:R-:W-:Y:S02]  /*119b0*/  PLOP3.LUT P1, PT, PT, PT, UP0, 0x80, 0x0 ;  /* 0x000000000000781c */ /* 0x000fe40003f2f008 */
[----:B------:R-:W-:-:S02]  /*119c0*/  ISETP.GE.AND P6, PT, R13, R7, PT ;  /* 0x000000070d00720c */ /* 0x000fc40003fc6270 */
[-C--:B------:R-:W-:Y:S02]  /*119d0*/  ISETP.GE.AND P4, PT, R13, R6.reuse, PT ;  /* 0x000000060d00720c */ /* 0x080fe40003f86270 */
[CC--:B------:R-:W-:Y:S02]  /*119e0*/  ISETP.GE.AND P5, PT, R12.reuse, R7.reuse, PT ;  /* 0x000000070c00720c */ /* 0x0c0fe40003fa6270 */
[----:B------:R-:W-:Y:S02]  /*119f0*/  ISETP.GE.AND P3, PT, R12, R6, PT ;  /* 0x000000060c00720c */ /* 0x000fe40003f66270 */
[----:B------:R-:W-:Y:S02]  /*11a00*/  ISETP.GE.AND P2, PT, R5, R7, PT ;  /* 0x000000070500720c */ /* 0x000fe40003f46270 */
[----:B------:R-:W-:Y:S02]  /*11a10*/  FSEL R108, R68, -INF , !P6 ;  /* 0xff800000446c7808 */ /* 0x000fe40007000000 */
[----:B------:R-:W-:-:S02]  /*11a20*/  FSEL R110, R70, -INF , !P4 ;  /* 0xff800000466e7808 */ /* 0x000fc40006000000 */
[----:B--2---:R-:W-:Y:S02]  /*11a30*/  FSEL R109, R64, -INF , !P5 ;  /* 0xff800000406d7808 */ /* 0x004fe40006800000 */
[----:B---3--:R-:W-:Y:S02]  /*11a40*/  FSEL R111, R66, -INF , !P3 ;  /* 0xff800000426f7808 */ /* 0x008fe40005800000 */
[----:B----4-:R-:W-:Y:S02]  /*11a50*/  FSEL R114, R44, -INF , !P2 ;  /* 0xff8000002c727808 */ /* 0x010fe40005000000 */
[CC--:B------:R-:W-:Y:S02]  /*11a60*/  ISETP.GE.AND P6, PT, R55.reuse, R7.reuse, PT ;  /* 0x000000073700720c */ /* 0x0c0fe40003fc6270 */
[----:B------:R-:W-:Y:S02]  /*11a70*/  ISETP.GE.AND P4, PT, R55, R6, PT ;  /* 0x000000063700720c */ /* 0x000fe40003f86270 */
[----:B------:R-:W-:-:S02]  /*11a80*/  ISETP.GE.AND P5, PT, R56, R7, PT ;  /* 0x000000073800720c */ /* 0x000fc40003fa6270 */
[----:B------:R-:W-:Y:S02]  /*11a90*/  ISETP.GE.AND P3, PT, R56, R6, PT ;  /* 0x000000063800720c */ /* 0x000fe40003f66270 */
[----:B------:R-:W-:Y:S02]  /*11aa0*/  ISETP.GE.AND P2, PT, R27, R7, PT ;  /* 0x000000071b00720c */ /* 0x000fe40003f46270 */
[----:B-----5:R-:W-:Y:S02]  /*11ab0*/  FSEL R187, R32, -INF , !P6 ;  /* 0xff80000020bb7808 */ /* 0x020fe40007000000 */
[----:B------:R-:W-:Y:S02]  /*11ac0*/  FSEL R190, R34, -INF , !P4 ;  /* 0xff80000022be7808 */ /* 0x000fe40006000000 */
[----:B------:R-:W-:Y:S02]  /*11ad0*/  FSEL R197, R24, -INF , !P5 ;  /* 0xff80000018c57808 */ /* 0x000fe40006800000 */
[----:B------:R-:W-:-:S02]  /*11ae0*/  FSEL R202, R26, -INF , !P3 ;  /* 0xff8000001aca7808 */ /* 0x000fc40005800000 */
[----:B------:R-:W-:Y:S02]  /*11af0*/  FSEL R199, R20, -INF , !P2 ;  /* 0xff80000014c77808 */ /* 0x000fe40005000000 */
[CC--:B------:R-:W-:Y:S02]  /*11b00*/  ISETP.GE.AND P6, PT, R57.reuse, R7.reuse, PT ;  /* 0x000000073900720c */ /* 0x0c0fe40003fc6270 */
[-C--:B------:R-:W-:Y:S02]  /*11b10*/  ISETP.GE.AND P4, PT, R57, R6.reuse, PT ;  /* 0x000000063900720c */ /* 0x080fe40003f86270 */
[C---:B------:R-:W-:Y:S02]  /*11b20*/  ISETP.GE.AND P5, PT, R58.reuse, R7, PT ;  /* 0x000000073a00720c */ /* 0x040fe40003fa6270 */
[-C--:B------:R-:W-:Y:S02]  /*11b30*/  ISETP.GE.AND P3, PT, R58, R6.reuse, PT ;  /* 0x000000063a00720c */ /* 0x080fe40003f66270 */
        /* <DEDUP_REMOVED lines=83> */
.L_x_1634:
[----:B------:R-:W-:-:S04]  /*12070*/  LEA R0, -R54, RZ, 0x8 ;  /* 0x000000ff36007211 */ /* 0x000fc800078e41ff */
[----:B------:R-:W-:Y:S02]  /*12080*/  SHF.R.S32.HI R2, RZ, 0x1f, R0 ;  /* 0x0000001fff027819 */ /* 0x000fe40000011400 */
.L_x_1635:
[--C-:B------:R-:W-:Y:S01]  /*12090*/  @!P0 IMAD.MOV.U32 R4, RZ, RZ, R60.reuse ;  /* 0x000000ffff048224 */ /* 0x100fe200078e003c */
[--C-:B------:R-:W-:Y:S01]  /*120a0*/  @!P0 IADD3 R8, P3, P2, R0, UR23, R60.reuse ;  /* 0x0000001700088c10 */ /* 0x100fe2000fa7e03c */
[--C-:B------:R-:W-:Y:S01]  /*120b0*/  @!P0 IMAD.MOV.U32 R5, RZ, RZ, R63.reuse ;  /* 0x000000ffff058224 */ /* 0x100fe200078e003f */
[----:B------:R1:W-:Y:S01]  /*120c0*/  @P0 STS.128 [R244+0x2000], RZ ;  /* 0x002000fff4000388 */ /* 0x0003e20000000c00 */
[----:B------:R-:W-:Y:S01]  /*120d0*/  @!P0 IMAD.MOV.U32 R10, RZ, RZ, R60 ;  /* 0x000000ffff0a8224 */ /* 0x000fe200078e003c */
[----:B------:R-:W-:Y:S01]  /*120e0*/  @!P0 LEA R34, P4, R8, c[0x0][0x168], 0x1 ;  /* 0x00005a0008228a11 */ /* 0x000fe200078808ff */
[----:B------:R-:W-:Y:S01]  /*120f0*/  @!P0 IMAD.MOV.U32 R11, RZ, RZ, R63 ;  /* 0x000000ffff0b8224 */ /* 0x000fe200078e003f */
[----:B------:R-:W-:Y:S01]  /*12100*/  BSSY B0, `(.L_x_1636) ;  /* 0x00000c8000007945 */ /* 0x000fe20003800000 */
[----:B------:R-:W-:-:S04]  /*12110*/  @!P0 IMAD.WIDE.U32 R6, R54, 0x30, R4 ;  /* 0x0000003036068825 */ /* 0x000fc800078e0004 */
[----:B------:R-:W-:Y:S02]  /*12120*/  @!P0 IMAD.MOV.U32 R12, RZ, RZ, c[0x0][0x19c] ;  /* 0x00006700ff0c8624 */ /* 0x000fe400078e00ff */
[----:B------:R-:W-:Y:S02]  /*12130*/  @!P0 IMAD.MOV.U32 R9, RZ, RZ, c[0x0][0x19c] ;  /* 0x00006700ff098624 */ /* 0x000fe400078e00ff */
[----:B------:R-:W-:Y:S01]  /*12140*/  @!P0 IMAD.WIDE.U32 R4, R54, 0x50, R10 ;  /* 0x0000005036048825 */ /* 0x000fe200078e000a */
[----:B------:R-:W-:Y:S02]  /*12150*/  @!P0 IADD3.X R10, R2, UR22, R63, P3, P2 ;  /* 0x00000016020a8c10 */ /* 0x000fe40009fe443f */
[----:B------:R-:W-:Y:S01]  /*12160*/  @!P0 IADD3 R18, P3, R0, R6, RZ ;  /* 0x0000000600128210 */ /* 0x000fe20007f7e0ff */
[----:B------:R-:W-:Y:S01]  /*12170*/  @!P0 IMAD R12, R12, 0x30, RZ ;  /* 0x000000300c0c8824 */ /* 0x000fe200078e02ff */
[----:B------:R-:W-:Y:S01]  /*12180*/  @!P0 IADD3 R21, P2, R0, R4, RZ ;  /* 0x0000000400158210 */ /* 0x000fe20007f5e0ff */
[----:B------:R-:W-:Y:S01]  /*12190*/  @!P0 IMAD R9, R9, 0x50, RZ ;  /* 0x0000005009098824 */ /* 0x000fe200078e02ff */
[----:B------:R-:W-:Y:S01]  /*121a0*/  @!P0 LEA.HI.X R35, R8, c[0x0][0x16c], R10, 0x1, P4 ;  /* 0x00005b0008238a11 */ /* 0x000fe200020f0c0a */
[--C-:B------:R-:W-:Y:S01]  /*121b0*/  @!P0 IMAD.MOV.U32 R4, RZ, RZ, R60.reuse ;  /* 0x000000ffff048224 */ /* 0x100fe200078e003c */
[C---:B------:R-:W-:Y:S01]  /*121c0*/  @!P0 IADD3.X R23, R2.reuse, R12, R7, P3, !PT ;  /* 0x0000000c02178210 */ /* 0x040fe20001ffe407 */
[----:B------:R-:W-:Y:S01]  /*121d0*/  @!P0 IMAD.MOV.U32 R6, RZ, RZ, R60 ;  /* 0x000000ffff068224 */ /* 0x000fe200078e003c */
[----:B------:R-:W-:Y:S01]  /*121e0*/  @!P0 IADD3.X R48, R2, R9, R5, P2, !PT ;  /* 0x0000000902308210 */ /* 0x000fe200017fe405 */
[----:B------:R-:W-:-:S02]  /*121f0*/  @!P0 IMAD.MOV.U32 R5, RZ, RZ, R63 ;  /* 0x000000ffff058224 */ /* 0x000fc400078e003f */
[--C-:B------:R-:W-:Y:S02]  /*12200*/  @!P0 IMAD.MOV.U32 R7, RZ, RZ, R63.reuse ;  /* 0x000000ffff078224 */ /* 0x100fe400078e003f */
[--C-:B------:R-:W-:Y:S02]  /*12210*/  @!P0 IMAD.MOV.U32 R12, RZ, RZ, R60.reuse ;  /* 0x000000ffff0c8224 */ /* 0x100fe400078e003c */
[--C-:B------:R-:W-:Y:S02]  /*12220*/  @!P0 IMAD.MOV.U32 R13, RZ, RZ, R63.reuse ;  /* 0x000000ffff0d8224 */ /* 0x100fe400078e003f */
[----:B------:R-:W-:Y:S02]  /*12230*/  @!P0 IMAD.MOV.U32 R14, RZ, RZ, R60 ;  /* 0x000000ffff0e8224 */ /* 0x000fe400078e003c */
[----:B------:R-:W-:Y:S02]  /*12240*/  @!P0 IMAD.MOV.U32 R15, RZ, RZ, R63 ;  /* 0x000000ffff0f8224 */ /* 0x000fe400078e003f */
[----:B------:R-:W-:-:S04]  /*12250*/  @!P0 IMAD.WIDE.U32 R10, R54, 0x60, R4 ;  /* 0x00000060360a8825 */ /* 0x000fc800078e0004 */
[----:B------:R-:W-:-:S04]  /*12260*/  @!P0 IMAD.WIDE.U32 R8, R54, 0x70, R6 ;  /* 0x0000007036088825 */ /* 0x000fc800078e0006 */
[----:B------:R-:W-:Y:S01]  /*12270*/  @!P0 IMAD.MOV.U32 R19, RZ, RZ, c[0x0][0x19c] ;  /* 0x00006700ff138624 */ /* 0x000fe200078e00ff */
[----:B------:R-:W-:Y:S01]  /*12280*/  @!P0 IADD3 R37, P4, R0, R8, RZ ;  /* 0x0000000800258210 */ /* 0x000fe20007f9e0ff */
[----:B------:R-:W-:Y:S02]  /*12290*/  @!P0 IMAD.MOV.U32 R20, RZ, RZ, c[0x0][0x19c] ;  /* 0x00006700ff148624 */ /* 0x000fe400078e00ff */
[----:B------:R-:W-:-:S04]  /*122a0*/  @!P0 IMAD.WIDE.U32 R6, R54, 0x90, R12 ;  /* 0x0000009036068825 */ /* 0x000fc800078e000c */
[----:B------:R-:W-:Y:S01]  /*122b0*/  @!P0 IMAD.WIDE.U32 R4, R54, 0xa0, R14 ;  /* 0x000000a036048825 */ /* 0x000fe200078e000e */
[----:B------:R-:W-:-:S03]  /*122c0*/  @!P0 IADD3 R38, P3, R0, R6, RZ ;  /* 0x0000000600268210 */ /* 0x000fc60007f7e0ff */
[----:B------:R-:W-:Y:S01]  /*122d0*/  @!P0 IMAD.MOV.U32 R17, RZ, RZ, c[0x0][0x19c] ;  /* 0x00006700ff118624 */ /* 0x000fe200078e00ff */
[C---:B------:R-:W-:Y:S01]  /*122e0*/  @!P0 IADD3 R39, P2, R0.reuse, R4, RZ ;  /* 0x0000000400278210 */ /* 0x040fe20007f5e0ff */
[----:B------:R-:W-:Y:S02]  /*122f0*/  @!P0 IMAD.MOV.U32 R16, RZ, RZ, c[0x0][0x19c] ;  /* 0x00006700ff108624 */ /* 0x000fe400078e00ff */
[----:B------:R-:W-:Y:S01]  /*12300*/  @!P0 IMAD R13, R19, 0x90, RZ ;  /* 0x00000090130d8824 */ /* 0x000fe200078e02ff */
[----:B------:R-:W-:Y:S01]  /*12310*/  @!P0 IADD3 R19, P5, R0, R10, RZ ;  /* 0x0000000a00138210 */ /* 0x000fe20007fbe0ff */
[----:B------:R-:W-:Y:S02]  /*12320*/  @!P0 IMAD R12, R20, 0xa0, RZ ;  /* 0x000000a0140c8824 */ /* 0x000fe400078e02ff */
[----:B------:R-:W-:Y:S01]  /*12330*/  @!P0 IMAD R17, R17, 0x60, RZ ;  /* 0x0000006011118824 */ /* 0x000fe200078e02ff */
[----:B------:R-:W-:Y:S01]  /*12340*/  @!P0 IADD3.X R45, R2, R13, R7, P3, !PT ;  /* 0x0000000d022d8210 */ /* 0x000fe20001ffe407 */
        /* <DEDUP_REMOVED lines=8> */
[----:B------:R-:W-:Y:S02]  /*123d0*/  @!P0 IMAD.MOV.U32 R12, RZ, RZ, R60 ;  /* 0x000000ffff0c8224 */ /* 0x000fe400078e003c */
[----:B------:R-:W-:Y:S02]  /*123e0*/  @!P0 IMAD.MOV.U32 R13, RZ, RZ, R63 ;  /* 0x000000ffff0d8224 */ /* 0x000fe400078e003f */
[----:B------:R-:W-:Y:S02]  /*123f0*/  @!P0 IMAD.MOV.U32 R16, RZ, RZ, c[0x0][0x19c] ;  /* 0x00006700ff108624 */ /* 0x000fe400078e00ff */
[----:B------:R-:W-:-:S04]  /*12400*/  @!P0 IMAD.WIDE.U32 R10, R54, 0xb0, R4 ;  /* 0x000000b0360a8825 */ /* 0x000fc800078e0004 */
[----:B------:R-:W-:Y:S01]  /*12410*/  @!P0 IMAD.WIDE.U32 R8, R54, 0xc0, R6 ;  /* 0x000000c036088825 */ /* 0x000fe200078e0006 */
[----:B------:R-:W-:-:S03]  /*12420*/  @!P0 IADD3 R30, P5, R0, R10, RZ ;  /* 0x0000000a001e8210 */ /* 0x000fc60007fbe0ff */
[----:B------:R-:W-:Y:S01]  /*12430*/  @!P0 IMAD.MOV.U32 R17, RZ, RZ, c[0x0][0x19c] ;  /* 0x00006700ff118624 */ /* 0x000fe200078e00ff */
[----:B------:R-:W-:Y:S01]  /*12440*/  @!P0 IADD3 R31, P4, R0, R8, RZ ;  /* 0x00000008001f8210 */ /* 0x000fe20007f9e0ff */
[----:B------:R-:W-:Y:S02]  /*12450*/  @!P0 IMAD.MOV.U32 R22, RZ, RZ, c[0x0][0x19c] ;  /* 0x00006700ff168624 */ /* 0x000fe400078e00ff */
[----:B------:R-:W-:-:S04]  /*12460*/  @!P0 IMAD.WIDE.U32 R4, R54, 0xe0, R14 ;  /* 0x000000e036048825 */ /* 0x000fc800078e000e */
[----:B------:R-:W-:Y:S01]  /*12470*/  @!P0 IMAD.WIDE.U32 R6, R54, 0xd0, R12 ;  /* 0x000000d036068825 */ /* 0x000fe200078e000c */
[----:B------:R-:W-:-:S03]  /*12480*/  @!P0 IADD3 R33, P2, R0, R4, RZ ;  /* 0x0000000400218210 */ /* 0x000fc60007f5e0ff */
[----:B------:R-:W-:Y:S01]  /*12490*/  @!P0 IMAD R16, R16, 0xc0, RZ ;  /* 0x000000c010108824 */ /* 0x000fe200078e02ff */
[----:B------:R-:W-:Y:S01]  /*124a0*/  @!P0 IADD3 R32, P3, R0, R6, RZ ;  /* 0x0000000600208210 */ /* 0x000fe20007f7e0ff */
[----:B------:R-:W-:Y:S02]  /*124b0*/  @!P0 IMAD R17, R17, 0xb0, RZ ;  /* 0x000000b011118824 */ /* 0x000fe400078e02ff */
[----:B------:R-:W-:Y:S01]  /*124c0*/  @!P0 IMAD R12, R22, 0xe0, RZ ;  /* 0x000000e0160c8824 */ /* 0x000fe200078e02ff */
[----:B------:R-:W-:Y:S01]  /*124d0*/  @!P0 IADD3.X R42, R2, R16, R9, P4, !PT ;  /* 0x00000010022a8210 */ /* 0x000fe200027fe409 */
[----:B------:R-:W-:Y:S01]  /*124e0*/  @!P0 IMAD R13, R20, 0xd0, RZ ;  /* 0x000000d0140d8824 */ /* 0x000fe200078e02ff */
[C---:B------:R-:W-:Y:S01]  /*124f0*/  @!P0 IADD3.X R43, R2.reuse, R17, R11, P5, !PT ;  /* 0x00000011022b8210 */ /* 0x040fe20002ffe40b */
[----:B------:R-:W-:Y:S01]  /*12500*/  @!P0 IMAD.MOV.U32 R9, RZ, RZ, c[0x0][0x19c] ;  /* 0x00006700ff098624 */ /* 0x000fe200078e00ff */
[----:B------:R-:W-:Y:S01]  /*12510*/  @!P0 IADD3.X R40, R2, R12, R5, P2, !PT ;  /* 0x0000000c02288210 */ /* 0x000fe200017fe405 */
[----:B------:R-:W-:Y:S01]  /*12520*/  @!P0 IMAD.MOV.U32 R10, RZ, RZ, c[0x0][0x19c] ;  /* 0x00006700ff0a8624 */ /* 0x000fe200078e00ff */
[----:B------:R-:W-:Y:S01]  /*12530*/  @!P0 LEA R5, P5, R54, R60, 0x5 ;  /* 0x0000003c36058211 */ /* 0x000fe200078a28ff */
[----:B------:R-:W-:Y:S01]  /*12540*/  @!P0 IMAD.MOV.U32 R8, RZ, RZ, c[0x0][0x19c] ;  /* 0x00006700ff088624 */ /* 0x000fe200078e00ff */
[----:B------:R-:W-:-:S02]  /*12550*/  @!P0 IADD3.X R41, R2, R13, R7, P3, !PT ;  /* 0x0000000d02298210 */ /* 0x000fc40001ffe407 */
[C---:B------:R-:W-:Y:S02]  /*12560*/  @!P0 LEA R7, P3, R54.reuse, R60, 0x7 ;  /* 0x0000003c36078211 */ /* 0x040fe400078638ff */
[----:B------:R-:W-:Y:S02]  /*12570*/  @!P0 LEA.HI.X R9, R54, R63, R9, 0x5, P5 ;  /* 0x0000003f36098211 */ /* 0x000fe400028f2c09 */
[----:B------:R-:W-:Y:S02]  /*12580*/  @!P0 IADD3 R5, P5, R0, R5, RZ ;  /* 0x0000000500058210 */ /* 0x000fe40007fbe0ff */
[----:B------:R-:W-:Y:S02]  /*12590*/  @!P0 LEA.HI.X R10, R54, R63, R10, 0x7, P3 ;  /* 0x0000003f360a8211 */ /* 0x000fe400018f3c0a */
[----:B------:R-:W-:Y:S01]  /*125a0*/  LEA R246, P2, R60, c[0x0][0x168], 0x1 ;  /* 0x00005a003cf67a11 */ /* 0x000fe200078408ff */
[----:B------:R-:W-:Y:S01]  /*125b0*/  @!P0 IMAD.X R11, R2, 0x1, R9, P5 ;  /* 0x00000001020b8824 */ /* 0x000fe200028e0609 */
[----:B------:R-:W-:-:S02]  /*125c0*/  @!P0 IADD3 R7, P3, R0, R7, RZ ;  /* 0x0000000700078210 */ /* 0x000fc40007f7e0ff */
[----:B------:R-:W-:Y:S02]  /*125d0*/  @!P0 LEA R6, P4, R54, R60, 0x6 ;  /* 0x0000003c36068211 */ /* 0x000fe400078830ff */
[----:B------:R-:W-:Y:S01]  /*125e0*/  LEA.HI.X R245, R60, c[0x0][0x16c], R63, 0x1, P2 ;  /* 0x00005b003cf57a11 */ /* 0x000fe200010f0c3f */
[----:B------:R-:W-:Y:S01]  /*125f0*/  @!P0 IMAD.X R9, R2, 0x1, R10, P3 ;  /* 0x0000000102098824 */ /* 0x000fe200018e060a */
[----:B------:R-:W-:Y:S02]  /*12600*/  @!P0 LEA R28, P5, R5, c[0x0][0x168], 0x1 ;  /* 0x00005a00051c8a11 */ /* 0x000fe400078a08ff */
[----:B------:R-:W-:Y:S02]  /*12610*/  @!P0 LEA R4, P2, R0, R246, 0x1 ;  /* 0x000000f600048211 */ /* 0x000fe400078408ff */
[----:B------:R-:W-:Y:S02]  /*12620*/  @!P0 LEA.HI.X R8, R54, R63, R8, 0x6, P4 ;  /* 0x0000003f36088211 */ /* 0x000fe400020f3408 */
[----:B------:R-:W-:-:S02]  /*12630*/  @!P0 LEA R24, P3, R7, c[0x0][0x168], 0x1 ;  /* 0x00005a0007188a11 */ /* 0x000fc400078608ff */
[C---:B------:R-:W-:Y:S02]  /*12640*/  @!P0 IADD3 R6, P4, R0.reuse, R6, RZ ;  /* 0x0000000600068210 */ /* 0x040fe40007f9e0ff */
[----:B------:R-:W-:Y:S02]  /*12650*/  @!P0 LEA.HI.X R29, R5, c[0x0][0x16c], R11, 0x1, P5 ;  /* 0x00005b00051d8a11 */ /* 0x000fe400028f0c0b */
        /* <DEDUP_REMOVED lines=26> */
[C---:B------:R-:W-:Y:S02]  /*12800*/  @!P0 LEA R14, P3, R38.reuse, c[0x0][0x168], 0x1 ;  /* 0x00005a00260e8a11 */ /* 0x040fe400078608ff */
        /* <DEDUP_REMOVED lines=87> */
.L_x_1637:
[----:B------:R-:W-:Y:S05]  /*12d80*/  BSYNC B0 ;  /* 0x0000000000007941 */ /* 0x000fea0003800000 */
.L_x_1636:
[----:B------:R-:W0:Y:S01]  /*12d90*/  LDGDEPBAR ;  /* 0x00000000000079af */ /* 0x000e220000000000 */
[----:B------:R-:W-:-:S04]  /*12da0*/  LEA R246, P0, R0, R246, 0x1 ;  /* 0x000000f600f67211 */ /* 0x000fc800078008ff */
[----:B------:R-:W-:Y:S02]  /*12db0*/  LEA.HI.X R245, R0, R245, R2, 0x1, P0 ;  /* 0x000000f500f57211 */ /* 0x000fe400000f0c02 */
.L_x_1633:
[----:B------:R-:W-:Y:S01]  /*12dc0*/  FMNMX.FTZ R0, R36, R59, !PT ;  /* 0x0000003b24007209 */ /* 0x000fe20007810000 */
        /* <DEDUP_REMOVED lines=142> */
[----:B------:R-:W-:Y:S02]  /*136b0*/  MOV R113, R43 ;  /* 0x0000002b00717202 */ /* 0x000fe40000000f00 */
[----:B-1----:R-:W-:-:S04]  /*136c0*/  FMNMX.FTZ R78, R0, R5, !PT ;  /* 0x00000005004e7209 */ /* 0x002fc80007810000 */
[C---:B------:R-:W-:Y:S01]  /*136d0*/  FSETP.NEU.FTZ.AND P2, PT, R78.reuse, -INF , PT ;  /* 0xff8000004e00780b */ /* 0x040fe20003f5d000 */
[----:B------:R-:W-:-:S05]  /*136e0*/  FMUL.FTZ R2, R78, c[0x0][0x23c] ;  /* 0x00008f004e027a20 */ /* 0x000fca0000410000 */
[----:B------:R-:W-:-:S05]  /*136f0*/  FSEL R2, R2, RZ, P2 ;  /* 0x000000ff02027208 */ /* 0x000fca0001000000 */
[--C-:B------:R-:W-:Y:S01]  /*13700*/  FFMA.FTZ R0, R59, c[0x0][0x23c], -R2.reuse ;  /* 0x00008f003b007a23 */ /* 0x100fe20000010802 */
[----:B--2---:R-:W-:Y:S01]  /*13710*/  FMNMX.FTZ R76, R4, R6, !PT ;  /* 0x00000006044c7209 */ /* 0x004fe20007810000 */
[----:B------:R-:W-:Y:S02]  /*13720*/  FFMA.FTZ R4, R52, c[0x0][0x23c], -R2 ;  /* 0x00008f0034047a23 */ /* 0x000fe40000010802 */
[----:B------:R1:W-:Y:S01]  /*13730*/  MUFU.EX2 R64, R0 ;  /* 0x0000000000407308 */ /* 0x0003e20000000800 */
[----:B------:R-:W-:Y:S02]  /*13740*/  FSEL R6, R78, RZ, P2 ;  /* 0x000000ff4e067208 */ /* 0x000fe40001000000 */
[----:B------:R-:W-:-:S03]  /*13750*/  FSETP.NEU.FTZ.AND P0, PT, R76, -INF , PT ;  /* 0xff8000004c00780b */ /* 0x000fc60003f1d000 */
[----:B------:R-:W-:Y:S01]  /*13760*/  FADD.FTZ R6, R36, -R6 ;  /* 0x8000000624067221 */ /* 0x000fe20000010000 */
[----:B------:R-:W-:Y:S01]  /*13770*/  FSEL R5, R76, RZ, P0 ;  /* 0x000000ff4c057208 */ /* 0x000fe20000000000 */
[----:B------:R2:W-:Y:S02]  /*13780*/  MUFU.EX2 R40, R4 ;  /* 0x0000000400287308 */ /* 0x0005e40000000800 */
[----:B------:R-:W-:Y:S02]  /*13790*/  FMUL.FTZ R6, R6, c[0x0][0x23c] ;  /* 0x00008f0006067a20 */ /* 0x000fe40000410000 */
[----:B------:R-:W-:Y:S02]  /*137a0*/  FADD.FTZ R3, R3, -R5 ;  /* 0x8000000503037221 */ /* 0x000fe40000010000 */
[----:B-1----:R-:W-:Y:S02]  /*137b0*/  FFMA.FTZ R0, R121, c[0x0][0x23c], -R2 ;  /* 0x00008f0079007a23 */ /* 0x002fe40000010802 */
[----:B------:R-:W1:Y:S01]  /*137c0*/  MUFU.EX2 R63, R6 ;  /* 0x00000006003f7308 */ /* 0x000e620000000800 */
[----:B------:R-:W-:-:S02]  /*137d0*/  FMUL.FTZ R3, R3, c[0x0][0x23c] ;  /* 0x00008f0003037a20 */ /* 0x000fc40000410000 */
        /* <DEDUP_REMOVED lines=35> */
[----:B------:R-:W-:Y:S02]  /*13a10*/  FMUL.FTZ R159, R159, R60 ;  /* 0x0000003c9f9f7220 */ /* 0x000fe40000410000 */
[-C--:B------:R-:W-:Y:S01]  /*13a20*/  FMUL.FTZ R160, R160, R63.reuse ;  /* 0x0000003fa0a07220 */ /* 0x080fe20000410000 */
        /* <DEDUP_REMOVED lines=11> */
[----:B-1----:R-:W-:Y:S02]  /*13ae0*/  FFMA.FTZ R3, R125, c[0x0][0x23c], -R2 ;  /* 0x00008f007d037a23 */ /* 0x002fe40000010802 */
[----:B--2---:R-:W-:-:S04]  /*13af0*/  FFMA.FTZ R4, R124, c[0x0][0x23c], -R0 ;  /* 0x00008f007c047a23 */ /* 0x004fc80000010800 */
[----:B------:R1:W2:Y:S02]  /*13b00*/  MUFU.EX2 R57, R4 ;  /* 0x0000000400397308 */ /* 0x0002a40000000800 */
[----:B-1----:R-:W-:Y:S02]  /*13b10*/  F2FP.PACK_AB R4, R48, R64 ;  /* 0x000000403004723e */ /* 0x002fe400000000ff */
[----:B--2---:R-:W-:-:S07]  /*13b20*/  F2FP.PACK_AB R7, R57, R42 ;  /* 0x0000002a3907723e */ /* 0x004fce00000000ff */
[C---:B------:R-:W-:Y:S01]  /*13b30*/  HMMA.16816.F32 R24, R4.reuse, R8, R136 ;  /* 0x000000080418723c */ /* 0x040fe20000001888 */
[----:B------:R1:W-:Y:S06]  /*13b40*/  MUFU.EX2 R136, R3 ;  /* 0x0000000300887308 */ /* 0x0003ec0000000800 */
[----:B------:R-:W-:Y:S01]  /*13b50*/  MOV R137, R48 ;  /* 0x0000003000897202 */ /* 0x000fe20000000f00 */
[C---:B------:R-:W-:Y:S07]  /*13b60*/  HMMA.16816.F32 R32, R4.reuse, R20, R144 ;  /* 0x000000140420723c */ /* 0x040fee0000001890 */
[----:B------:R-:W-:Y:S01]  /*13b70*/  MOV R145, R56 ;  /* 0x0000003800917202 */ /* 0x000fe20000000f00 */
[C---:B------:R-:W-:Y:S01]  /*13b80*/  HMMA.16816.F32 R36, R4.reuse, R10, R140 ;  /* 0x0000000a0424723c */ /* 0x040fe2000000188c */
[--C-:B-1----:R-:W-:Y:S01]  /*13b90*/  FFMA.FTZ R3, R50, c[0x0][0x23c], -R2.reuse ;  /* 0x00008f0032037a23 */ /* 0x102fe20000010802 */
[----:B------:R-:W-:Y:S03]  /*13ba0*/  LDSM.16.MT88.4 R8, [R225+0xa800] ;  /* 0x00a80000e108783b */ /* 0x000fe60000004200 */
[----:B------:R1:W2:Y:S02]  /*13bb0*/  MUFU.EX2 R18, R3 ;  /* 0x0000000300127308 */ /* 0x0002a40000000800 */
[----:B------:R-:W-:Y:S01]  /*13bc0*/  MOV R142, R42 ;  /* 0x0000002a008e7202 */ /* 0x000fe20000000f00 */
[C---:B------:R-:W-:Y:S01]  /*13bd0*/  HMMA.16816.F32 R44, R4.reuse, R22, R148 ;  /* 0x00000016042c723c */ /* 0x040fe20000001894 */
[----:B------:R-:W-:Y:S07]  /*13be0*/  LDSM.16.MT88.4 R20, [R135+0xa800] ;  /* 0x00a800008714783b */ /* 0x000fee0000004200 */
[----:B------:R-:W-:Y:S01]  /*13bf0*/  HMMA.16816.F32 R52, R4, R12, R152 ;  /* 0x0000000c0434723c */ /* 0x000fe20000001898 */
[----:B-1----:R-:W-:Y:S01]  /*13c00*/  FFMA.FTZ R3, R127, c[0x0][0x23c], -R2 ;  /* 0x00008f007f037a23 */ /* 0x002fe20000010802 */
[----:B--2---:R-:W-:-:S02]  /*13c10*/  MOV R146, R18 ;  /* 0x0000001200927202 */ /* 0x004fc40000000f00 */
[----:B------:R-:W1:Y:S01]  /*13c20*/  LDSM.16.MT88.4 R16, [R225+0xa000] ;  /* 0x00a00000e110783b */ /* 0x000e620000004200 */
[----:B------:R2:W-:Y:S03]  /*13c30*/  MUFU.EX2 R140, R3 ;  /* 0x00000003008c7308 */ /* 0x0005e60000000800 */
[----:B------:R-:W-:Y:S01]  /*13c40*/  HMMA.16816.F32 R156, R4, R14, R156 ;  /* 0x0000000e049c723c */ /* 0x000fe2000000189c */
[----:B------:R-:W-:Y:S01]  /*13c50*/  MOV R127, R40 ;  /* 0x00000028007f7202 */ /* 0x000fe20000000f00 */
[----:B------:R-:W3:Y:S01]  /*13c60*/  LDSM.16.MT88.4 R12, [R224+0xa800] ;  /* 0x00a80000e00c783b */ /* 0x000ee20000004200 */
[----:B--2---:R-:W-:-:S04]  /*13c70*/  FFMA.FTZ R3, R67, c[0x0][0x23c], -R0 ;  /* 0x00008f0043037a23 */ /* 0x004fc80000010800 */
[----:B------:R2:W-:Y:S02]  /*13c80*/  MUFU.EX2 R67, R3 ;  /* 0x0000000300437308 */ /* 0x0005e40000000800 */
[--C-:B--2---:R-:W-:Y:S01]  /*13c90*/  FFMA.FTZ R3, R128, c[0x0][0x23c], -R0.reuse ;  /* 0x00008f0080037a23 */ /* 0x104fe20000010800 */
[C---:B-1----:R-:W-:Y:S05]  /*13ca0*/  HMMA.16816.F32 R160, R4.reuse, R16, R160 ;  /* 0x0000001004a0723c */ /* 0x042fea00000018a0 */
[----:B------:R1:W2:Y:S03]  /*13cb0*/  MUFU.EX2 R143, R3 ;  /* 0x00000003008f7308 */ /* 0x0002a60000000800 */
[----:B------:R-:W-:Y:S07]  /*13cc0*/  HMMA.16816.F32 R16, R4, R18, R164 ;  /* 0x000000120410723c */ /* 0x000fee00000018a4 */
[----:B------:R-:W-:Y:S01]  /*13cd0*/  F2FP.PACK_AB R4, R136, R65 ;  /* 0x000000418804723e */ /* 0x000fe200000000ff */
[----:B-1----:R-:W-:Y:S01]  /*13ce0*/  FFMA.FTZ R3, R69, c[0x0][0x23c], -R0 ;  /* 0x00008f0045037a23 */ /* 0x002fe20000010800 */
[----:B--2---:R-:W-:-:S02]  /*13cf0*/  F2FP.PACK_AB R5, R143, R67 ;  /* 0x000000438f05723e */ /* 0x004fc400000000ff */
[----:B------:R-:W-:Y:S01]  /*13d00*/  F2FP.PACK_AB R6, R140, R146 ;  /* 0x000000928c06723e */ /* 0x000fe200000000ff */
        /* <DEDUP_REMOVED lines=10> */
[----:B------:R1:W4:Y:S02]  /*13db0*/  MUFU.EX2 R123, R3 ;  /* 0x00000003007b7308 */ /* 0x0003240000000800 */
[C---:B------:R-:W-:Y:S08]  /*13dc0*/  HMMA.16816.F32 R32, R4.reuse, R28, R32 ;  /* 0x0000001c0420723c */ /* 0x040ff00000001820 */
[----:B------:R-:W-:Y:S01]  /*13dd0*/  HMMA.16816.F32 R44, R4, R30, R44 ;  /* 0x0000001e042c723c */ /* 0x000fe2000000182c */
[----:B------:R-:W5:Y:S01]  /*13de0*/  LDSM.16.MT88.4 R28, [R226+0xb000] ;  /* 0x00b00000e21c783b */ /* 0x000f620000004200 */
[----:B-1----:R-:W-:-:S06]  /*13df0*/  FFMA.FTZ R3, R71, c[0x0][0x23c], -R2 ;  /* 0x00008f0047037a23 */ /* 0x002fcc0000010802 */
[C---:B------:R-:W-:Y:S01]  /*13e00*/  HMMA.16816.F32 R160, R4.reuse, R8, R160 ;  /* 0x0000000804a0723c */ /* 0x040fe200000018a0 */
[----:B------:R1:W-:Y:S07]  /*13e10*/  MUFU.EX2 R138, R3 ;  /* 0x00000003008a7308 */ /* 0x0003ee0000000800 */
[C---:B------:R-:W-:Y:S01]  /*13e20*/  HMMA.16816.F32 R16, R4.reuse, R10, R16 ;  /* 0x0000000a0410723c */ /* 0x040fe20000001810 */
[----:B------:R-:W2:Y:S07]  /*13e30*/  LDSM.16.MT88.4 R8, [R225+0xb000] ;  /* 0x00b00000e108783b */ /* 0x000eae0000004200 */
[----:B---3--:R-:W-:Y:S01]  /*13e40*/  HMMA.16816.F32 R52, R4, R12, R52 ;  /* 0x0000000c0434723c */ /* 0x008fe20000001834 */
[----:B-1----:R-:W-:-:S04]  /*13e50*/  FFMA.FTZ R3, R133, c[0x0][0x23c], -R2 ;  /* 0x00008f0085037a23 */ /* 0x002fc80000010802 */
[----:B------:R1:W3:Y:S03]  /*13e60*/  MUFU.EX2 R50, R3 ;  /* 0x0000000300327308 */ /* 0x0002e60000000800 */
[----:B------:R-:W-:Y:S01]  /*13e70*/  HMMA.16816.F32 R68, R4, R14, R156 ;  /* 0x0000000e0444723c */ /* 0x000fe2000000189c */
[----:B------:R-:W2:Y:S06]  /*13e80*/  LDSM.16.MT88.4 R12, [R224+0xb000] ;  /* 0x00b00000e00c783b */ /* 0x000eac0000004200 */
[----:B----4-:R-:W-:Y:S01]  /*13e90*/  F2FP.PACK_AB R4, R123, R139 ;  /* 0x0000008b7b04723e */ /* 0x010fe200000000ff */
[----:B-1----:R-:W-:Y:S01]  /*13ea0*/  FFMA.FTZ R3, R73, c[0x0][0x23c], -R0 ;  /* 0x00008f0049037a23 */ /* 0x002fe20000010800 */
[----:B---3--:R-:W-:-:S03]  /*13eb0*/  MOV R73, R50 ;  /* 0x0000003200497202 */ /* 0x008fc60000000f00 */
[----:B------:R1:W-:Y:S01]  /*13ec0*/  MUFU.EX2 R125, R3 ;  /* 0x00000003007d7308 */ /* 0x0003e20000000800 */
[----:B------:R-:W-:Y:S01]  /*13ed0*/  F2FP.PACK_AB R6, R73, R138 ;  /* 0x0000008a4906723e */ /* 0x000fe200000000ff */
[----:B-1----:R-:W-:-:S06]  /*13ee0*/  FFMA.FTZ R3, R168, c[0x0][0x23c], -R0 ;  /* 0x00008f00a8037a23 */ /* 0x002fcc0000010800 */
[----:B------:R1:W3:Y:S02]  /*13ef0*/  MUFU.EX2 R124, R3 ;  /* 0x00000003007c7308 */ /* 0x0002e40000000800 */
[----:B-1----:R-:W-:Y:S01]  /*13f00*/  FFMA.FTZ R3, R75, c[0x0][0x23c], -R0 ;  /* 0x00008f004b037a23 */ /* 0x002fe20000010800 */
[----:B---3--:R-:W-:-:S05]  /*13f10*/  F2FP.PACK_AB R5, R124, R125 ;  /* 0x0000007d7c05723e */ /* 0x008fca00000000ff */
[----:B------:R1:W3:Y:S02]  /*13f20*/  MUFU.EX2 R49, R3 ;  /* 0x0000000300317308 */ /* 0x0002e40000000800 */
[----:B-1----:R-:W-:-:S06]  /*13f30*/  FFMA.FTZ R3, R170, c[0x0][0x23c], -R0 ;  /* 0x00008f00aa037a23 */ /* 0x002fcc0000010800 */
[----:B------:R1:W4:Y:S02]  /*13f40*/  MUFU.EX2 R121, R3 ;  /* 0x0000000300797308 */ /* 0x0003240000000800 */
[----:B-1----:R-:W-:Y:S01]  /*13f50*/  FFMA.FTZ R3, R77, c[0x0][0x23c], -R2 ;  /* 0x00008f004d037a23 */ /* 0x002fe20000010802 */
[----:B---3--:R-:W-:-:S05]  /*13f60*/  MOV R77, R49 ;  /* 0x00000031004d7202 */ /* 0x008fca0000000f00 */
[----:B------:R1:W3:Y:S01]  /*13f70*/  MUFU.EX2 R51, R3 ;  /* 0x0000000300337308 */ /* 0x0002e20000000800 */
[----:B----4-:R-:W-:-:S07]  /*13f80*/  F2FP.PACK_AB R7, R121, R77 ;  /* 0x0000004d7907723e */ /* 0x010fce00000000ff */
[----:B--2---:R-:W-:Y:S01]  /*13f90*/  HMMA.16816.F32 R24, R4, R20, R24 ;  /* 0x000000140418723c */ /* 0x004fe20000001818 */
[----:B-1----:R-:W-:-:S07]  /*13fa0*/  FFMA.FTZ R3, R171, c[0x0][0x23c], -R2 ;  /* 0x00008f00ab037a23 */ /* 0x002fce0000010802 */
[C---:B------:R-:W-:Y:S01]  /*13fb0*/  HMMA.16816.F32 R36, R4.reuse, R22, R36 ;  /* 0x000000160424723c */ /* 0x040fe20000001824 */
[----:B------:R-:W1:Y:S01]  /*13fc0*/  LDSM.16.MT88.4 R20, [R135+0xb800] ;  /* 0x00b800008714783b */ /* 0x000e620000004200 */
[----:B------:R2:W4:Y:S06]  /*13fd0*/  MUFU.EX2 R75, R3 ;  /* 0x00000003004b7308 */ /* 0x00052c0000000800 */
[C---:B-----5:R-:W-:Y:S08]  /*13fe0*/  HMMA.16816.F32 R32, R4.reuse, R28, R32 ;  /* 0x0000001c0420723c */ /* 0x060ff00000001820 */
[----:B------:R-:W-:Y:S01]  /*13ff0*/  HMMA.16816.F32 R44, R4, R30, R44 ;  /* 0x0000001e042c723c */ /* 0x000fe2000000182c */
[----:B------:R-:W5:Y:S01]  /*14000*/  LDSM.16.MT88.4 R28, [R226+0xb800] ;  /* 0x00b80000e21c783b */ /* 0x000f620000004200 */
[----:B--2---:R-:W-:-:S04]  /*14010*/  FFMA.FTZ R3, R79, c[0x0][0x23c], -R2 ;  /* 0x00008f004f037a23 */ /* 0x004fc80000010802 */
[----:B------:R2:W-:Y:S02]  /*14020*/  MUFU.EX2 R49, R3 ;  /* 0x0000000300317308 */ /* 0x0005e40000000800 */
[C---:B------:R-:W-:Y:S08]  /*14030*/  HMMA.16816.F32 R160, R4.reuse, R8, R160 ;  /* 0x0000000804a0723c */ /* 0x040ff000000018a0 */
[----:B------:R-:W-:Y:S01]  /*14040*/  HMMA.16816.F32 R16, R4, R10, R16 ;  /* 0x0000000a0410723c */ /* 0x000fe20000001810 */
[----:B------:R-:W1:Y:S01]  /*14050*/  LDSM.16.MT88.4 R8, [R225+0xb800] ;  /* 0x00b80000e108783b */ /* 0x000e620000004200 */
[----:B--2---:R-:W-:-:S06]  /*14060*/  FFMA.FTZ R3, R172, c[0x0][0x23c], -R2 ;  /* 0x00008f00ac037a23 */ /* 0x004fcc0000010802 */
[C---:B------:R-:W-:Y:S01]  /*14070*/  HMMA.16816.F32 R52, R4.reuse, R12, R52 ;  /* 0x0000000c0434723c */ /* 0x040fe20000001834 */
[----:B------:R2:W-:Y:S07]  /*14080*/  MUFU.EX2 R50, R3 ;  /* 0x0000000300327308 */ /* 0x0005ee0000000800 */
[----:B------:R-:W-:Y:S01]  /*14090*/  HMMA.16816.F32 R68, R4, R14, R68 ;  /* 0x0000000e0444723c */ /* 0x000fe20000001844 */
[----:B------:R-:W1:Y:S01]  /*140a0*/  LDSM.16.MT88.4 R12, [R224+0xb800] ;  /* 0x00b80000e00c783b */ /* 0x000e620000004200 */
[----:B--2---:R-:W-:Y:S01]  /*140b0*/  FFMA.FTZ R3, R80, c[0x0][0x23c], -R0 ;  /* 0x00008f0050037a23 */ /* 0x004fe20000010800 */
[----:B---3--:R-:W-:-:S03]  /*140c0*/  MOV R80, R51 ;  /* 0x0000003300507202 */ /* 0x008fc60000000f00 */
[----:B------:R2:W-:Y:S01]  /*140d0*/  MUFU.EX2 R79, R3 ;  /* 0x00000003004f7308 */ /* 0x0005e20000000800 */
[----:B----4-:R-:W-:Y:S01]  /*140e0*/  F2FP.PACK_AB R4, R75, R80 ;  /* 0x000000504b04723e */ /* 0x010fe200000000ff */
[----:B--2---:R-:W-:-:S06]  /*140f0*/  FFMA.FTZ R3, R175, c[0x0][0x23c], -R0 ;  /* 0x00008f00af037a23 */ /* 0x004fcc0000010800 */
[----:B------:R2:W3:Y:S02]  /*14100*/  MUFU.EX2 R251, R3 ;  /* 0x0000000300fb7308 */ /* 0x0004e40000000800 */
[----:B--2---:R-:W-:Y:S01]  /*14110*/  FFMA.FTZ R3, R81, c[0x0][0x23c], -R0 ;  /* 0x00008f0051037a23 */ /* 0x004fe20000010800 */
[----:B---3--:R-:W-:Y:S02]  /*14120*/  F2FP.PACK_AB R5, R251, R79 ;  /* 0x0000004ffb05723e */ /* 0x008fe400000000ff */
[----:B------:R-:W-:-:S03]  /*14130*/  MOV R81, R57 ;  /* 0x0000003900517202 */ /* 0x000fc60000000f00 */
[----:B------:R2:W-:Y:S02]  /*14140*/  MUFU.EX2 R247, R3 ;  /* 0x0000000300f77308 */ /* 0x0005e40000000800 */
[----:B--2---:R-:W-:Y:S01]  /*14150*/  FFMA.FTZ R3, R176, c[0x0][0x23c], -R0 ;  /* 0x00008f00b0037a23 */ /* 0x004fe20000010800 */
[----:B------:R-:W-:-:S05]  /*14160*/  MOV R176, R50 ;  /* 0x0000003200b07202 */ /* 0x000fca0000000f00 */
[----:B------:R2:W3:Y:S02]  /*14170*/  MUFU.EX2 R175, R3 ;  /* 0x0000000300af7308 */ /* 0x0004e40000000800 */
[----:B--2---:R-:W-:Y:S01]  /*14180*/  FFMA.FTZ R3, R82, c[0x0][0x23c], -R2 ;  /* 0x00008f0052037a23 */ /* 0x004fe20000010802 */
[----:B------:R-:W-:Y:S02]  /*14190*/  MOV R82, R49 ;  /* 0x0000003100527202 */ /* 0x000fe40000000f00 */
[----:B---3--:R-:W-:-:S03]  /*141a0*/  F2FP.PACK_AB R7, R175, R247 ;  /* 0x000000f7af07723e */ /* 0x008fc600000000ff */
[----:B------:R2:W-:Y:S01]  /*141b0*/  MUFU.EX2 R171, R3 ;  /* 0x0000000300ab7308 */ /* 0x0005e20000000800 */
[----:B------:R-:W-:-:S07]  /*141c0*/  F2FP.PACK_AB R6, R176, R82 ;  /* 0x00000052b006723e */ /* 0x000fce00000000ff */
[----:B-1----:R-:W-:Y:S01]  /*141d0*/  HMMA.16816.F32 R56, R4, R22, R36 ;  /* 0x000000160438723c */ /* 0x002fe20000001824 */
[----:B--2---:R-:W-:-:S07]  /*141e0*/  FFMA.FTZ R3, R177, c[0x0][0x23c], -R2 ;  /* 0x00008f00b1037a23 */ /* 0x004fce0000010802 */
[C---:B-----5:R-:W-:Y:S01]  /*141f0*/  HMMA.16816.F32 R40, R4.reuse, R28, R32 ;  /* 0x0000001c0428723c */ /* 0x060fe20000001820 */
[----:B------:R-:W-:Y:S01]  /*14200*/  MOV R177, R147 ;  /* 0x0000009300b17202 */ /* 0x000fe20000000f00 */
[----:B------:R1:W2:Y:S06]  /*14210*/  MUFU.EX2 R172, R3 ;  /* 0x0000000300ac7308 */ /* 0x0002ac0000000800 */
[C---:B------:R-:W-:Y:S08]  /*14220*/  HMMA.16816.F32 R36, R4.reuse, R30, R44 ;  /* 0x0000001e0424723c */ /* 0x040ff0000000182c */
[----:B------:R-:W-:Y:S01]  /*14230*/  HMMA.16816.F32 R28, R4, R8, R160 ;  /* 0x00000008041c723c */ /* 0x000fe200000018a0 */
[----:B-1----:R-:W-:Y:S01]  /*14240*/  FFMA.FTZ R3, R83, c[0x0][0x23c], -R2 ;  /* 0x00008f0053037a23 */ /* 0x002fe20000010802 */
[----:B------:R-:W-:-:S03]  /*14250*/  MOV R83, R143 ;  /* 0x0000008f00537202 */ /* 0x000fc60000000f00 */
[----:B------:R1:W-:Y:S03]  /*14260*/  MUFU.EX2 R170, R3 ;  /* 0x0000000300aa7308 */ /* 0x0003e60000000800 */
[----:B------:R-:W-:Y:S01]  /*14270*/  HMMA.16816.F32 R48, R4, R20, R24 ;  /* 0x000000140430723c */ /* 0x000fe20000001818 */
[----:B------:R-:W3:Y:S01]  /*14280*/  LDSM.16.MT88.4 R24, [R135+0xc000] ;  /* 0x00c000008718783b */ /* 0x000ee20000004200 */
[----:B------:R-:W-:-:S03]  /*14290*/  MOV R163, R139 ;  /* 0x0000008b00a37202 */ /* 0x000fc60000000f00 */
[----:B------:R-:W4:Y:S03]  /*142a0*/  LDSM.16.MT88.4 R20, [R226+0xc000] ;  /* 0x00c00000e214783b */ /* 0x000f260000004200 */
[----:B------:R-:W-:Y:S01]  /*142b0*/  HMMA.16816.F32 R32, R4, R12, R52 ;  /* 0x0000000c0420723c */ /* 0x000fe20000001834 */
[----:B-1----:R-:W-:-:S07]  /*142c0*/  FFMA.FTZ R3, R179, c[0x0][0x23c], -R2 ;  /* 0x00008f00b3037a23 */ /* 0x002fce0000010802 */
[C---:B------:R-:W-:Y:S01]  /*142d0*/  HMMA.16816.F32 R68, R4.reuse, R14, R68 ;  /* 0x0000000e0444723c */ /* 0x040fe20000001844 */
[----:B------:R-:W1:Y:S01]  /*142e0*/  LDSM.16.MT88.4 R12, [R224+0xc000] ;  /* 0x00c00000e00c783b */ /* 0x000e620000004200 */
[----:B------:R-:W-:Y:S01]  /*142f0*/  MOV R55, R145 ;  /* 0x0000009100377202 */ /* 0x000fe20000000f00 */
[----:B------:R5:W5:Y:S01]  /*14300*/  MUFU.EX2 R168, R3 ;  /* 0x0000000300a87308 */ /* 0x000b620000000800 */
[----:B------:R-:W-:Y:S02]  /*14310*/  MOV R54, R146 ;  /* 0x0000009200367202 */ /* 0x000fe40000000f00 */
[----:B------:R-:W-:Y:S02]  /*14320*/  MOV R52, R140 ;  /* 0x0000008c00347202 */ /* 0x000fe40000000f00 */
[----:B------:R-:W-:Y:S01]  /*14330*/  HMMA.16816.F32 R16, R4, R10, R16 ;  /* 0x0000000a0410723c */ /* 0x000fe20000001810 */
[----:B------:R-:W1:Y:S01]  /*14340*/  LDSM.16.MT88.4 R8, [R225+0xc000] ;  /* 0x00c00000e108783b */ /* 0x000e620000004200 */
[----:B------:R-:W-:-:S02]  /*14350*/  MOV R179, R75 ;  /* 0x0000004b00b37202 */ /* 0x000fc40000000f00 */
[----:B------:R-:W-:Y:S02]  /*14360*/  MOV R75, R136 ;  /* 0x00000088004b7202 */ /* 0x000fe40000000f00 */
[----:B------:R-:W-:Y:S02]  /*14370*/  MOV R53, R127 ;  /* 0x0000007f00357202 */ /* 0x000fe40000000f00 */
[----:B--2---:R-:W-:Y:S01]  /*14380*/  F2FP.PACK_AB R4, R172, R171 ;  /* 0x000000abac04723e */ /* 0x004fe200000000ff */
[--C-:B-----5:R-:W-:Y:S01]  /*14390*/  FFMA.FTZ R3, R84, c[0x0][0x23c], -R0.reuse ;  /* 0x00008f0054037a23 */ /* 0x120fe20000010800 */
[----:B------:R-:W-:Y:S02]  /*143a0*/  F2FP.PACK_AB R6, R168, R170 ;  /* 0x000000aaa806723e */ /* 0x000fe400000000ff */
[----:B------:R-:W-:Y:S01]  /*143b0*/  MOV R84, R137 ;  /* 0x0000008900547202 */ /* 0x000fe20000000f00 */
[----:B------:R2:W-:Y:S02]  /*143c0*/  MUFU.EX2 R167, R3 ;  /* 0x0000000300a77308 */ /* 0x0005e40000000800 */
[----:B--2---:R-:W-:Y:S01]  /*143d0*/  FFMA.FTZ R3, R181, c[0x0][0x23c], -R0 ;  /* 0x00008f00b5037a23 */ /* 0x004fe20000010800 */
[----:B------:R-:W-:-:S02]  /*143e0*/  MOV R181, R79 ;  /* 0x0000004f00b57202 */ /* 0x000fc40000000f00 */
[----:B------:R-:W-:-:S03]  /*143f0*/  MOV R79, R141 ;  /* 0x0000008d004f7202 */ /* 0x000fc60000000f00 */
[----:B------:R2:W5:Y:S02]  /*14400*/  MUFU.EX2 R166, R3 ;  /* 0x0000000300a67308 */ /* 0x0005640000000800 */
[----:B--2---:R-:W-:Y:S01]  /*14410*/  FFMA.FTZ R3, R85, c[0x0][0x23c], -R0 ;  /* 0x00008f0055037a23 */ /* 0x004fe20000010800 */
[----:B-----5:R-:W-:Y:S02]  /*14420*/  F2FP.PACK_AB R5, R166, R167 ;  /* 0x000000a7a605723e */ /* 0x020fe400000000ff */
[----:B------:R-:W-:-:S03]  /*14430*/  MOV R85, R138 ;  /* 0x0000008a00557202 */ /* 0x000fc60000000f00 */
[----:B------:R2:W-:Y:S02]  /*14440*/  MUFU.EX2 R165, R3 ;  /* 0x0000000300a57308 */ /* 0x0005e40000000800 */
[----:B--2---:R-:W-:Y:S01]  /*14450*/  FFMA.FTZ R3, R182, c[0x0][0x23c], -R0 ;  /* 0x00008f00b6037a23 */ /* 0x004fe20000010800 */
[----:B------:R-:W-:-:S05]  /*14460*/  MOV R182, R142 ;  /* 0x0000008e00b67202 */ /* 0x000fca0000000f00 */
[----:B------:R2:W5:Y:S02]  /*14470*/  MUFU.EX2 R164, R3 ;  /* 0x0000000300a47308 */ /* 0x0005640000000800 */
[----:B--2---:R-:W-:Y:S01]  /*14480*/  FFMA.FTZ R3, R86, c[0x0][0x23c], -R2 ;  /* 0x00008f0056037a23 */ /* 0x004fe20000010802 */
[----:B-----5:R-:W-:Y:S02]  /*14490*/  F2FP.PACK_AB R7, R164, R165 ;  /* 0x000000a5a407723e */ /* 0x020fe400000000ff */
[----:B------:R-:W-:-:S03]  /*144a0*/  MOV R86, R125 ;  /* 0x0000007d00567202 */ /* 0x000fc60000000f00 */
[----:B------:R2:W-:Y:S02]  /*144b0*/  MUFU.EX2 R161, R3 ;  /* 0x0000000300a17308 */ /* 0x0005e40000000800 */
[C---:B---3--:R-:W-:Y:S08]  /*144c0*/  HMMA.16816.F32 R44, R4.reuse, R24, R48 ;  /* 0x00000018042c723c */ /* 0x048ff00000001830 */
[----:B----4-:R-:W-:Y:S01]  /*144d0*/  HMMA.16816.F32 R40, R4, R20, R40 ;  /* 0x000000140428723c */ /* 0x010fe20000001828 */
[----:B--2---:R-:W-:Y:S01]  /*144e0*/  FFMA.FTZ R3, R184, c[0x0][0x23c], -R2 ;  /* 0x00008f00b8037a23 */ /* 0x004fe20000010802 */
[----:B------:R-:W-:-:S03]  /*144f0*/  MOV R184, R124 ;  /* 0x0000007c00b87202 */ /* 0x000fc60000000f00 */
[----:B------:R2:W3:Y:S03]  /*14500*/  MUFU.EX2 R162, R3 ;  /* 0x0000000300a27308 */ /* 0x0004e60000000800 */
[C---:B------:R-:W-:Y:S01]  /*14510*/  HMMA.16816.F32 R48, R4.reuse, R22, R36 ;  /* 0x000000160430723c */ /* 0x040fe20000001824 */
[----:B------:R-:W4:Y:S07]  /*14520*/  LDSM.16.MT88.4 R20, [R226+0xc800] ;  /* 0x00c80000e214783b */ /* 0x000f2e0000004200 */
[----:B-1----:R-:W-:Y:S01]  /*14530*/  HMMA.16816.F32 R32, R4, R12, R32 ;  /* 0x0000000c0420723c */ /* 0x002fe20000001820 */
[----:B--2---:R-:W-:-:S07]  /*14540*/  FFMA.FTZ R3, R87, c[0x0][0x23c], -R2 ;  /* 0x00008f0057037a23 */ /* 0x004fce0000010802 */
[C---:B------:R-:W-:Y:S01]  /*14550*/  HMMA.16816.F32 R68, R4.reuse, R14, R68 ;  /* 0x0000000e0444723c */ /* 0x040fe20000001844 */
[----:B------:R-:W1:Y:S01]  /*14560*/  LDSM.16.MT88.4 R12, [R224+0xc800] ;  /* 0x00c80000e00c783b */ /* 0x000e620000004200 */
[----:B------:R-:W-:Y:S01]  /*14570*/  MOV R87, R123 ;  /* 0x0000007b00577202 */ /* 0x000fe20000000f00 */
[----:B------:R2:W-:Y:S05]  /*14580*/  MUFU.EX2 R160, R3 ;  /* 0x0000000300a07308 */ /* 0x0005ea0000000800 */
[C---:B------:R-:W-:Y:S08]  /*14590*/  HMMA.16816.F32 R28, R4.reuse, R8, R28 ;  /* 0x00000008041c723c */ /* 0x040ff0000000181c */
[----:B------:R-:W-:Y:S01]  /*145a0*/  HMMA.16816.F32 R16, R4, R10, R16 ;  /* 0x0000000a0410723c */ /* 0x000fe20000001810 */
[----:B------:R-:W5:Y:S01]  /*145b0*/  LDSM.16.MT88.4 R8, [R225+0xc800] ;  /* 0x00c80000e108783b */ /* 0x000f620000004200 */
[----:B--2---:R-:W-:Y:S01]  /*145c0*/  FFMA.FTZ R3, R185, c[0x0][0x23c], -R2 ;  /* 0x00008f00b9037a23 */ /* 0x004fe20000010802 */
[----:B------:R-:W-:-:S03]  /*145d0*/  MOV R185, R122 ;  /* 0x0000007a00b97202 */ /* 0x000fc60000000f00 */
[----:B------:R2:W2:Y:S02]  /*145e0*/  MUFU.EX2 R159, R3 ;  /* 0x00000003009f7308 */ /* 0x0004a40000000800 */
[----:B------:R-:W-:Y:S01]  /*145f0*/  HMMA.16816.F32 R56, R4, R26, R56 ;  /* 0x0000001a0438723c */ /* 0x000fe20000001838 */
[----:B------:R-:W1:Y:S06]  /*14600*/  LDSM.16.MT88.4 R24, [R135+0xc800] ;  /* 0x00c800008718783b */ /* 0x000e6c0000004200 */
[----:B---3--:R-:W-:Y:S01]  /*14610*/  F2FP.PACK_AB R4, R162, R161 ;  /* 0x000000a1a204723e */ /* 0x008fe200000000ff */
[----:B--2---:R-:W-:Y:S01]  /*14620*/  FFMA.FTZ R3, R88, c[0x0][0x23c], -R0 ;  /* 0x00008f0058037a23 */ /* 0x004fe20000010800 */
[----:B------:R-:W-:-:S03]  /*14630*/  F2FP.PACK_AB R6, R159, R160 ;  /* 0x000000a09f06723e */ /* 0x000fc600000000ff */
[----:B------:R2:W-:Y:S02]  /*14640*/  MUFU.EX2 R158, R3 ;  /* 0x00000003009e7308 */ /* 0x0005e40000000800 */
[----:B--2---:R-:W-:Y:S01]  /*14650*/  FFMA.FTZ R3, R186, c[0x0][0x23c], -R0 ;  /* 0x00008f00ba037a23 */ /* 0x004fe20000010800 */
[----:B------:R-:W-:Y:S02]  /*14660*/  MOV R186, R184 ;  /* 0x000000b800ba7202 */ /* 0x000fe40000000f00 */
[----:B------:R-:W-:-:S03]  /*14670*/  MOV R184, R67 ;  /* 0x0000004300b87202 */ /* 0x000fc60000000f00 */
[----:B------:R2:W3:Y:S02]  /*14680*/  MUFU.EX2 R157, R3 ;  /* 0x00000003009d7308 */ /* 0x0004e40000000800 */
[----:B--2---:R-:W-:Y:S01]  /*14690*/  FFMA.FTZ R3, R89, c[0x0][0x23c], -R0 ;  /* 0x00008f0059037a23 */ /* 0x004fe20000010800 */
[----:B---3--:R-:W-:-:S05]  /*146a0*/  F2FP.PACK_AB R5, R157, R158 ;  /* 0x0000009e9d05723e */ /* 0x008fca00000000ff */
[----:B------:R2:W-:Y:S02]  /*146b0*/  MUFU.EX2 R156, R3 ;  /* 0x00000003009c7308 */ /* 0x0005e40000000800 */
[----:B--2---:R-:W-:Y:S01]  /*146c0*/  FFMA.FTZ R3, R192, c[0x0][0x23c], -R0 ;  /* 0x00008f00c0037a23 */ /* 0x004fe20000010800 */
[----:B------:R-:W-:-:S05]  /*146d0*/  MOV R192, R87 ;  /* 0x0000005700c07202 */ /* 0x000fca0000000f00 */
[----:B------:R2:W3:Y:S02]  /*146e0*/  MUFU.EX2 R155, R3 ;  /* 0x00000003009b7308 */ /* 0x0004e40000000800 */
[----:B--2---:R-:W-:Y:S01]  /*146f0*/  FFMA.FTZ R3, R90, c[0x0][0x23c], -R2 ;  /* 0x00008f005a037a23 */ /* 0x004fe20000010802 */
[----:B---3--:R-:W-:-:S05]  /*14700*/  F2FP.PACK_AB R7, R155, R156 ;  /* 0x0000009c9b07723e */ /* 0x008fca00000000ff */
[----:B------:R2:W-:Y:S02]  /*14710*/  MUFU.EX2 R153, R3 ;  /* 0x0000000300997308 */ /* 0x0005e40000000800 */
[C---:B----4-:R-:W-:Y:S08]  /*14720*/  HMMA.16816.F32 R40, R4.reuse, R20, R40 ;  /* 0x000000140428723c */ /* 0x050ff00000001828 */
[----:B------:R-:W-:Y:S01]  /*14730*/  HMMA.16816.F32 R48, R4, R22, R48 ;  /* 0x000000160430723c */ /* 0x000fe20000001830 */
[----:B------:R-:W3:Y:S01]  /*14740*/  LDSM.16.MT88.4 R20, [R226+0xd000] ;  /* 0x00d00000e214783b */ /* 0x000ee20000004200 */
[----:B--2---:R-:W-:Y:S01]  /*14750*/  FFMA.FTZ R3, R188, c[0x0][0x23c], -R2 ;  /* 0x00008f00bc037a23 */ /* 0x004fe20000010802 */
[----:B------:R-:W-:-:S03]  /*14760*/  MOV R188, R86 ;  /* 0x0000005600bc7202 */ /* 0x000fc60000000f00 */
[----:B------:R2:W4:Y:S02]  /*14770*/  MUFU.EX2 R152, R3 ;  /* 0x0000000300987308 */ /* 0x0005240000000800 */
[C---:B-1----:R-:W-:Y:S08]  /*14780*/  HMMA.16816.F32 R32, R4.reuse, R12, R32 ;  /* 0x0000000c0420723c */ /* 0x042ff00000001820 */
[----:B------:R-:W-:Y:S01]  /*14790*/  HMMA.16816.F32 R68, R4, R14, R68 ;  /* 0x0000000e0444723c */ /* 0x000fe20000001844 */
[----:B------:R-:W1:Y:S01]  /*147a0*/  LDSM.16.MT88.4 R12, [R224+0xd000] ;  /* 0x00d00000e00c783b */ /* 0x000e620000004200 */
[----:B--2---:R-:W-:-:S06]  /*147b0*/  FFMA.FTZ R3, R91, c[0x0][0x23c], -R2 ;  /* 0x00008f005b037a23 */ /* 0x004fcc0000010802 */
[C---:B-----5:R-:W-:Y:S01]  /*147c0*/  HMMA.16816.F32 R28, R4.reuse, R8, R28 ;  /* 0x00000008041c723c */ /* 0x060fe2000000181c */
[----:B------:R2:W-:Y:S07]  /*147d0*/  MUFU.EX2 R151, R3 ;  /* 0x0000000300977308 */ /* 0x0005ee0000000800 */
[C---:B------:R-:W-:Y:S01]  /*147e0*/  HMMA.16816.F32 R16, R4.reuse, R10, R16 ;  /* 0x0000000a0410723c */ /* 0x040fe20000001810 */
[----:B------:R-:W5:Y:S07]  /*147f0*/  LDSM.16.MT88.4 R8, [R225+0xd000] ;  /* 0x00d00000e108783b */ /* 0x000f6e0000004200 */
[----:B------:R-:W-:Y:S01]  /*14800*/  HMMA.16816.F32 R36, R4, R24, R44 ;  /* 0x000000180424723c */ /* 0x000fe2000000182c */
[----:B--2---:R-:W-:Y:S01]  /*14810*/  FFMA.FTZ R3, R174, c[0x0][0x23c], -R2 ;  /* 0x00008f00ae037a23 */ /* 0x004fe20000010802 */
[----:B------:R-:W-:-:S03]  /*14820*/  MOV R174, R163 ;  /* 0x000000a300ae7202 */ /* 0x000fc60000000f00 */
[----:B------:R2:W1:Y:S03]  /*14830*/  MUFU.EX2 R154, R3 ;  /* 0x00000003009a7308 */ /* 0x0004660000000800 */
[----:B------:R-:W-:Y:S01]  /*14840*/  HMMA.16816.F32 R56, R4, R26, R56 ;  /* 0x0000001a0438723c */ /* 0x000fe20000001838 */
[----:B------:R-:W3:Y:S06]  /*14850*/  LDSM.16.MT88.4 R24, [R135+0xd000] ;  /* 0x00d000008718783b */ /* 0x000eec0000004200 */
[----:B----4-:R-:W-:Y:S01]  /*14860*/  F2FP.PACK_AB R4, R152, R153 ;  /* 0x000000999804723e */ /* 0x010fe200000000ff */
        /* <DEDUP_REMOVED lines=21> */
[----:B-----5:R-:W-:Y:S01]  /*149c0*/  HMMA.16816.F32 R32, R4, R8, R28 ;  /* 0x000000080420723c */ /* 0x020fe2000000181c */
[----:B------:R-:W-:Y:S01]  /*149d0*/  LDSM.16.MT88.4 R28, [R135+0xe000] ;  /* 0x00e00000871c783b */ /* 0x000fe20000004200 */
[----:B-1----:R-:W-:-:S06]  /*149e0*/  FFMA.FTZ R3, R95, c[0x0][0x23c], -R2 ;  /* 0x00008f005f037a23 */ /* 0x002fcc0000010802 */
[C---:B------:R-:W-:Y:S01]  /*149f0*/  HMMA.16816.F32 R16, R4.reuse, R10, R16 ;  /* 0x0000000a0410723c */ /* 0x040fe20000001810 */
[----:B------:R-:W1:Y:S01]  /*14a00*/  LDSM.16.MT88.4 R8, [R225+0xd800] ;  /* 0x00d80000e108783b */ /* 0x000e620000004200 */
[----:B------:R4:W-:Y:S06]  /*14a10*/  MUFU.EX2 R144, R3 ;  /* 0x0000000300907308 */ /* 0x0009ec0000000800 */
[C---:B------:R-:W-:Y:S08]  /*14a20*/  HMMA.16816.F32 R36, R4.reuse, R24, R36 ;  /* 0x000000180424723c */ /* 0x040ff00000001824 */
[----:B------:R-:W-:Y:S01]  /*14a30*/  HMMA.16816.F32 R56, R4, R26, R56 ;  /* 0x0000001a0438723c */ /* 0x000fe20000001838 */
[----:B------:R-:W5:Y:S01]  /*14a40*/  LDSM.16.MT88.4 R24, [R135+0xd800] ;  /* 0x00d800008718783b */ /* 0x000f620000004200 */
[----:B----4-:R-:W-:-:S04]  /*14a50*/  FFMA.FTZ R3, R126, c[0x0][0x23c], -R2 ;  /* 0x00008f007e037a23 */ /* 0x010fc80000010802 */
[----:B------:R4:W2:Y:S02]  /*14a60*/  MUFU.EX2 R143, R3 ;  /* 0x00000003008f7308 */ /* 0x0008a40000000800 */
[----:B------:R-:W-:Y:S01]  /*14a70*/  HMMA.16816.F32 R68, R4, R14, R68 ;  /* 0x0000000e0444723c */ /* 0x000fe20000001844 */
[----:B------:R-:W1:Y:S06]  /*14a80*/  LDSM.16.MT88.4 R12, [R224+0xd800] ;  /* 0x00d80000e00c783b */ /* 0x000e6c0000004200 */
[----:B---3--:R-:W-:Y:S01]  /*14a90*/  F2FP.PACK_AB R4, R146, R145 ;  /* 0x000000919204723e */ /* 0x008fe200000000ff */
[----:B----4-:R-:W-:Y:S01]  /*14aa0*/  FFMA.FTZ R3, R96, c[0x0][0x23c], -R0 ;  /* 0x00008f0060037a23 */ /* 0x010fe20000010800 */
[----:B--2---:R-:W-:-:S03]  /*14ab0*/  F2FP.PACK_AB R6, R143, R144 ;  /* 0x000000908f06723e */ /* 0x004fc600000000ff */
[----:B------:R2:W-:Y:S02]  /*14ac0*/  MUFU.EX2 R142, R3 ;  /* 0x00000003008e7308 */ /* 0x0005e40000000800 */
[----:B--2---:R-:W-:Y:S01]  /*14ad0*/  FFMA.FTZ R3, R191, c[0x0][0x23c], -R0 ;  /* 0x00008f00bf037a23 */ /* 0x004fe20000010800 */
[----:B------:R-:W-:-:S05]  /*14ae0*/  MOV R191, R55 ;  /* 0x0000003700bf7202 */ /* 0x000fca0000000f00 */
        /* <DEDUP_REMOVED lines=11> */
[----:B--2---:R-:W-:-:S04]  /*14ba0*/  FFMA.FTZ R3, R119, c[0x0][0x23c], -R2 ;  /* 0x00008f0077037a23 */ /* 0x004fc80000010802 */
[----:B------:R2:W3:Y:S03]  /*14bb0*/  MUFU.EX2 R138, R3 ;  /* 0x00000003008a7308 */ /* 0x0004e60000000800 */
[C---:B-1----:R-:W-:Y:S01]  /*14bc0*/  HMMA.16816.F32 R20, R4.reuse, R8, R32 ;  /* 0x000000080414723c */ /* 0x042fe20000001820 */
[----:B------:R-:W-:Y:S07]  /*14bd0*/  LDSM.16.MT88.4 R32, [R226+0xe800] ;  /* 0x00e80000e220783b */ /* 0x000fee0000004200 */
[----:B------:R-:W-:Y:S01]  /*14be0*/  HMMA.16816.F32 R16, R4, R10, R16 ;  /* 0x0000000a0410723c */ /* 0x000fe20000001810 */
[----:B------:R-:W1:Y:S01]  /*14bf0*/  LDSM.16.MT88.4 R8, [R225+0xe000] ;  /* 0x00e00000e108783b */ /* 0x000e620000004200 */
[----:B--2---:R-:W-:-:S06]  /*14c00*/  FFMA.FTZ R3, R99, c[0x0][0x23c], -R2 ;  /* 0x00008f0063037a23 */ /* 0x004fcc0000010802 */
[C---:B-----5:R-:W-:Y:S01]  /*14c10*/  HMMA.16816.F32 R36, R4.reuse, R24, R36 ;  /* 0x000000180424723c */ /* 0x060fe20000001824 */
[----:B------:R2:W-:Y:S07]  /*14c20*/  MUFU.EX2 R136, R3 ;  /* 0x0000000300887308 */ /* 0x0005ee0000000800 */
[C---:B------:R-:W-:Y:S01]  /*14c30*/  HMMA.16816.F32 R56, R4.reuse, R26, R56 ;  /* 0x0000001a0438723c */ /* 0x040fe20000001838 */
[----:B------:R-:W4:Y:S07]  /*14c40*/  LDSM.16.MT88.4 R24, [R226+0xe000] ;  /* 0x00e00000e218783b */ /* 0x000f2e0000004200 */
[----:B------:R-:W-:Y:S01]  /*14c50*/  HMMA.16816.F32 R44, R4, R12, R44 ;  /* 0x0000000c042c723c */ /* 0x000fe2000000182c */
[----:B--2---:R-:W-:-:S04]  /*14c60*/  FFMA.FTZ R3, R117, c[0x0][0x23c], -R2 ;  /* 0x00008f0075037a23 */ /* 0x004fc80000010802 */
[----:B------:R2:W5:Y:S03]  /*14c70*/  MUFU.EX2 R133, R3 ;  /* 0x0000000300857308 */ /* 0x0005660000000800 */
[----:B------:R-:W-:Y:S01]  /*14c80*/  HMMA.16816.F32 R68, R4, R14, R68 ;  /* 0x0000000e0444723c */ /* 0x000fe20000001844 */
[----:B------:R-:W1:Y:S06]  /*14c90*/  LDSM.16.MT88.4 R12, [R224+0xe000] ;  /* 0x00e00000e00c783b */ /* 0x000e6c0000004200 */
[----:B---3--:R-:W-:Y:S01]  /*14ca0*/  F2FP.PACK_AB R4, R138, R137 ;  /* 0x000000898a04723e */ /* 0x008fe200000000ff */
[----:B--2---:R-:W-:Y:S01]  /*14cb0*/  FFMA.FTZ R3, R100, c[0x0][0x23c], -R0 ;  /* 0x00008f0064037a23 */ /* 0x004fe20000010800 */
[----:B-----5:R-:W-:-:S03]  /*14cc0*/  F2FP.PACK_AB R6, R133, R136 ;  /* 0x000000888506723e */ /* 0x020fc600000000ff */
        /* <DEDUP_REMOVED lines=14> */
[----:B--2---:R-:W-:Y:S01]  /*14db0*/  FFMA.FTZ R3, R193, c[0x0][0x23c], -R2 ;  /* 0x00008f00c1037a23 */ /* 0x004fe20000010802 */
[----:B------:R-:W-:-:S03]  /*14dc0*/  MOV R193, R65 ;  /* 0x0000004100c17202 */ /* 0x000fc60000000f00 */
[----:B------:R2:W5:Y:S02]  /*14dd0*/  MUFU.EX2 R127, R3 ;  /* 0x00000003007f7308 */ /* 0x0005640000000800 */
[C---:B-1----:R-:W-:Y:S08]  /*14de0*/  HMMA.16816.F32 R20, R4.reuse, R8, R20 ;  /* 0x000000080414723c */ /* 0x042ff00000001814 */
[----:B------:R-:W-:Y:S01]  /*14df0*/  HMMA.16816.F32 R16, R4, R10, R16 ;  /* 0x0000000a0410723c */ /* 0x000fe20000001810 */
[----:B------:R-:W1:Y:S01]  /*14e00*/  LDSM.16.MT88.4 R8, [R225+0xe800] ;  /* 0x00e80000e108783b */ /* 0x000e620000004200 */
[----:B--2---:R-:W-:-:S06]  /*14e10*/  FFMA.FTZ R3, R103, c[0x0][0x23c], -R2 ;  /* 0x00008f0067037a23 */ /* 0x004fcc0000010802 */
[C---:B----4-:R-:W-:Y:S01]  /*14e20*/  HMMA.16816.F32 R40, R4.reuse, R24, R40 ;  /* 0x000000180428723c */ /* 0x050fe20000001828 */
[----:B------:R2:W-:Y:S07]  /*14e30*/  MUFU.EX2 R126, R3 ;  /* 0x00000003007e7308 */ /* 0x0005ee0000000800 */
[C---:B------:R-:W-:Y:S08]  /*14e40*/  HMMA.16816.F32 R48, R4.reuse, R26, R48 ;  /* 0x0000001a0430723c */ /* 0x040ff00000001830 */
[----:B------:R-:W-:Y:S01]  /*14e50*/  HMMA.16816.F32 R44, R4, R12, R44 ;  /* 0x0000000c042c723c */ /* 0x000fe2000000182c */
[----:B--2---:R-:W-:Y:S01]  /*14e60*/  FFMA.FTZ R3, R194, c[0x0][0x23c], -R2 ;  /* 0x00008f00c2037a23 */ /* 0x004fe20000010802 */
[----:B------:R-:W-:-:S03]  /*14e70*/  MOV R194, R113 ;  /* 0x0000007100c27202 */ /* 0x000fc60000000f00 */
[----:B------:R2:W4:Y:S03]  /*14e80*/  MUFU.EX2 R124, R3 ;  /* 0x00000003007c7308 */ /* 0x0005260000000800 */
[----:B------:R-:W-:Y:S01]  /*14e90*/  HMMA.16816.F32 R68, R4, R14, R68 ;  /* 0x0000000e0444723c */ /* 0x000fe20000001844 */
[----:B------:R-:W1:Y:S06]  /*14ea0*/  LDSM.16.MT88.4 R12, [R224+0xe800] ;  /* 0x00e80000e00c783b */ /* 0x000e6c0000004200 */
[----:B-----5:R-:W-:Y:S01]  /*14eb0*/  F2FP.PACK_AB R4, R127, R125 ;  /* 0x0000007d7f04723e */ /* 0x020fe200000000ff */
[----:B--2---:R-:W-:Y:S01]  /*14ec0*/  FFMA.FTZ R3, R104, c[0x0][0x23c], -R0 ;  /* 0x00008f0068037a23 */ /* 0x004fe20000010800 */
[----:B----4-:R-:W-:-:S03]  /*14ed0*/  F2FP.PACK_AB R6, R124, R126 ;  /* 0x0000007e7c06723e */ /* 0x010fc600000000ff */
[----:B------:R2:W-:Y:S02]  /*14ee0*/  MUFU.EX2 R123, R3 ;  /* 0x00000003007b7308 */ /* 0x0005e40000000800 */
[----:B--2---:R-:W-:Y:S01]  /*14ef0*/  FFMA.FTZ R3, R195, c[0x0][0x23c], -R0 ;  /* 0x00008f00c3037a23 */ /* 0x004fe20000010800 */
[----:B------:R-:W-:-:S05]  /*14f00*/  MOV R195, R112 ;  /* 0x0000007000c37202 */ /* 0x000fca0000000f00 */
[----:B------:R2:W4:Y:S02]  /*14f10*/  MUFU.EX2 R122, R3 ;  /* 0x00000003007a7308 */ /* 0x0005240000000800 */
[----:B--2---:R-:W-:Y:S01]  /*14f20*/  FFMA.FTZ R3, R183, c[0x0][0x23c], -R0 ;  /* 0x00008f00b7037a23 */ /* 0x004fe20000010800 */
[----:B------:R-:W-:Y:S02]  /*14f30*/  MOV R183, R185 ;  /* 0x000000b900b77202 */ /* 0x000fe40000000f00 */
[----:B------:R-:W-:Y:S02]  /*14f40*/  MOV R185, R85 ;  /* 0x0000005500b97202 */ /* 0x000fe40000000f00 */
[----:B------:R-:W-:Y:S02]  /*14f50*/  MOV R85, R84 ;  /* 0x0000005400557202 */ /* 0x000fe40000000f00 */
[----:B------:R-:W-:Y:S02]  /*14f60*/  MOV R84, R83 ;  /* 0x0000005300547202 */ /* 0x000fe40000000f00 */
[----:B------:R-:W-:-:S02]  /*14f70*/  MOV R83, R121 ;  /* 0x0000007900537202 */ /* 0x000fc40000000f00 */
[----:B------:R2:W-:Y:S01]  /*14f80*/  MUFU.EX2 R121, R3 ;  /* 0x0000000300797308 */ /* 0x0005e20000000800 */
[----:B----4-:R-:W-:Y:S02]  /*14f90*/  F2FP.PACK_AB R5, R122, R123 ;  /* 0x0000007b7a05723e */ /* 0x010fe400000000ff */
[----:B------:R-:W-:Y:S01]  /*14fa0*/  MOV R163, R84 ;  /* 0x0000005400a37202 */ /* 0x000fe20000000f00 */
[----:B--2---:R-:W-:Y:S01]  /*14fb0*/  FFMA.FTZ R3, R196, c[0x0][0x23c], -R0 ;  /* 0x00008f00c4037a23 */ /* 0x004fe20000010800 */
[----:B------:R-:W-:Y:S02]  /*14fc0*/  MOV R196, R182 ;  /* 0x000000b600c47202 */ /* 0x000fe40000000f00 */
[----:B------:R-:W-:Y:S01]  /*14fd0*/  MOV R182, R83 ;  /* 0x0000005300b67202 */ /* 0x000fe20000000f00 */
[----:B------:R2:W4:Y:S02]  /*14fe0*/  MUFU.EX2 R120, R3 ;  /* 0x0000000300787308 */ /* 0x0005240000000800 */
[----:B--2---:R-:W-:Y:S01]  /*14ff0*/  FFMA.FTZ R3, R178, c[0x0][0x23c], -R2 ;  /* 0x00008f00b2037a23 */ /* 0x004fe20000010802 */
[----:B----4-:R-:W-:-:S02]  /*15000*/  F2FP.PACK_AB R7, R120, R121 ;  /* 0x000000797807723e */ /* 0x010fc400000000ff */
[----:B------:R-:W-:-:S03]  /*15010*/  MOV R178, R53 ;  /* 0x0000003500b27202 */ /* 0x000fc60000000f00 */
[----:B------:R2:W-:Y:S02]  /*15020*/  MUFU.EX2 R117, R3 ;  /* 0x0000000300757308 */ /* 0x0005e40000000800 */
[C---:B---3--:R-:W-:Y:S08]  /*15030*/  HMMA.16816.F32 R24, R4.reuse, R28, R36 ;  /* 0x0000001c0418723c */ /* 0x048ff00000001824 */
[----:B------:R-:W-:Y:S01]  /*15040*/  HMMA.16816.F32 R36, R4, R32, R40 ;  /* 0x000000200424723c */ /* 0x000fe20000001828 */
[----:B--2---:R-:W-:Y:S01]  /*15050*/  FFMA.FTZ R3, R200, c[0x0][0x23c], -R2 ;  /* 0x00008f00c8037a23 */ /* 0x004fe20000010802 */
[----:B------:R-:W-:-:S03]  /*15060*/  MOV R200, R85 ;  /* 0x0000005500c87202 */ /* 0x000fc60000000f00 */
[----:B------:R2:W3:Y:S03]  /*15070*/  MUFU.EX2 R118, R3 ;  /* 0x0000000300767308 */ /* 0x0004e60000000800 */
[C---:B------:R-:W-:Y:S01]  /*15080*/  HMMA.16816.F32 R52, R4.reuse, R34, R48 ;  /* 0x000000220434723c */ /* 0x040fe20000001830 */
[----:B------:R-:W4:Y:S07]  /*15090*/  LDSM.16.MT88.4 R32, [R226+0xf000] ;  /* 0x00f00000e220783b */ /* 0x000f2e0000004200 */
[----:B-1----:R-:W-:Y:S01]  /*150a0*/  HMMA.16816.F32 R40, R4, R8, R20 ;  /* 0x000000080428723c */ /* 0x002fe20000001814 */
[----:B------:R-:W-:Y:S01]  /*150b0*/  LDSM.16.MT88.4 R20, [R135+0xf800] ;  /* 0x00f800008714783b */ /* 0x000fe20000004200 */
[----:B--2---:R-:W-:-:S06]  /*150c0*/  FFMA.FTZ R3, R129, c[0x0][0x23c], -R2 ;  /* 0x00008f0081037a23 */ /* 0x004fcc0000010802 */
[C---:B------:R-:W-:Y:S01]  /*150d0*/  HMMA.16816.F32 R16, R4.reuse, R10, R16 ;  /* 0x0000000a0410723c */ /* 0x040fe20000001810 */
[----:B------:R-:W1:Y:S01]  /*150e0*/  LDSM.16.MT88.4 R8, [R225+0xf000] ;  /* 0x00f00000e108783b */ /* 0x000e620000004200 */
[----:B------:R-:W-:Y:S01]  /*150f0*/  MOV R129, R66 ;  /* 0x0000004200817202 */ /* 0x000fe20000000f00 */
[----:B------:R2:W-:Y:S05]  /*15100*/  MUFU.EX2 R119, R3 ;  /* 0x0000000300777308 */ /* 0x0005ea0000000800 */
[C---:B------:R-:W-:Y:S01]  /*15110*/  HMMA.16816.F32 R56, R4.reuse, R30, R56 ;  /* 0x0000001e0438723c */ /* 0x040fe20000001838 */
[----:B------:R-:W5:Y:S07]  /*15120*/  LDSM.16.MT88.4 R28, [R135+0xf000] ;  /* 0x00f00000871c783b */ /* 0x000f6e0000004200 */
[----:B------:R-:W-:Y:S01]  /*15130*/  HMMA.16816.F32 R48, R4, R12, R44 ;  /* 0x0000000c0430723c */ /* 0x000fe2000000182c */
[----:B--2---:R-:W-:Y:S01]  /*15140*/  FFMA.FTZ R3, R201, c[0x0][0x23c], -R2 ;  /* 0x00008f00c9037a23 */ /* 0x004fe20000010802 */
[----:B------:R-:W-:-:S03]  /*15150*/  MOV R201, R64 ;  /* 0x0000004000c97202 */ /* 0x000fc60000000f00 */
[----:B------:R2:W2:Y:S03]  /*15160*/  MUFU.EX2 R116, R3 ;  /* 0x0000000300747308 */ /* 0x0004a60000000800 */
[----:B------:R-:W-:Y:S01]  /*15170*/  HMMA.16816.F32 R68, R4, R14, R68 ;  /* 0x0000000e0444723c */ /* 0x000fe20000001844 */
[----:B------:R-:W1:Y:S06]  /*15180*/  LDSM.16.MT88.4 R12, [R224+0xf000] ;  /* 0x00f00000e00c783b */ /* 0x000e6c0000004200 */
[----:B---3--:R-:W-:Y:S01]  /*15190*/  F2FP.PACK_AB R4, R118, R117 ;  /* 0x000000757604723e */ /* 0x008fe200000000ff */
[----:B--2---:R-:W-:Y:S01]  /*151a0*/  FFMA.FTZ R3, R173, c[0x0][0x23c], -R0 ;  /* 0x00008f00ad037a23 */ /* 0x004fe20000010800 */
[----:B------:R-:W-:-:S03]  /*151b0*/  F2FP.PACK_AB R6, R116, R119 ;  /* 0x000000777406723e */ /* 0x000fc600000000ff */
        /* <DEDUP_REMOVED lines=11> */
[C---:B----4-:R-:W-:Y:S08]  /*15270*/  HMMA.16816.F32 R36, R4.reuse, R32, R36 ;  /* 0x000000200424723c */ /* 0x050ff00000001824 */
        /* <DEDUP_REMOVED lines=8> */
[C---:B-----5:R-:W-:Y:S01]  /*15300*/  HMMA.16816.F32 R24, R4.reuse, R28, R24 ;  /* 0x0000001c0418723c */ /* 0x060fe20000001818 */
[----:B------:R2:W-:Y:S07]  /*15310*/  MUFU.EX2 R101, R3 ;  /* 0x0000000300657308 */ /* 0x0005ee0000000800 */
[C---:B------:R-:W-:Y:S08]  /*15320*/  HMMA.16816.F32 R28, R4.reuse, R30, R56 ;  /* 0x0000001e041c723c */ /* 0x040ff00000001838 */
[----:B------:R-:W-:Y:S01]  /*15330*/  HMMA.16816.F32 R56, R4, R12, R48 ;  /* 0x0000000c0438723c */ /* 0x000fe20000001830 */
[----:B------:R-:W5:Y:S01]  /*15340*/  LDSM.16.MT88.4 R48, [R224+0xf800] ;  /* 0x00f80000e030783b */ /* 0x000f620000004200 */
[----:B--2---:R-:W-:-:S04]  /*15350*/  FFMA.FTZ R3, R115, c[0x0][0x23c], -R2 ;  /* 0x00008f0073037a23 */ /* 0x004fc80000010802 */
[----:B------:R2:W1:Y:S02]  /*15360*/  MUFU.EX2 R100, R3 ;  /* 0x0000000300647308 */ /* 0x0004640000000800 */
[----:B------:R-:W-:Y:S01]  /*15370*/  HMMA.16816.F32 R68, R4, R14, R68 ;  /* 0x0000000e0444723c */ /* 0x000fe20000001844 */
[----:B------:R-:W3:Y:S06]  /*15380*/  LDSM.16.MT88.4 R12, [R135+0x10000] ;  /* 0x01000000870c783b */ /* 0x000eec0000004200 */
[----:B----4-:R-:W-:Y:S01]  /*15390*/  F2FP.PACK_AB R4, R102, R99 ;  /* 0x000000636604723e */ /* 0x010fe200000000ff */
[----:B--2---:R-:W-:Y:S01]  /*153a0*/  FFMA.FTZ R3, R107, c[0x0][0x23c], -R0 ;  /* 0x00008f006b037a23 */ /* 0x004fe20000010800 */
[----:B-1----:R-:W-:-:S03]  /*153b0*/  F2FP.PACK_AB R6, R100, R101 ;  /* 0x000000656406723e */ /* 0x002fc600000000ff */
        /* <DEDUP_REMOVED lines=12> */
[----:B---3--:R-:W-:Y:S01]  /*15480*/  HMMA.16816.F32 R28, R4, R34, R44 ;  /* 0x00000022041c723c */ /* 0x008fe2000000182c */
[----:B-1----:R-:W-:-:S04]  /*15490*/  FFMA.FTZ R3, R207, c[0x0][0x23c], -R2 ;  /* 0x00008f00cf037a23 */ /* 0x002fc80000010802 */
[----:B------:R1:W2:Y:S03]  /*154a0*/  MUFU.EX2 R94, R3 ;  /* 0x00000003005e7308 */ /* 0x0002a60000000800 */
[C---:B------:R-:W-:Y:S07]  /*154b0*/  HMMA.16816.F32 R44, R4.reuse, R8, R64 ;  /* 0x00000008042c723c */ /* 0x040fee0000001840 */
[----:B------:R-:W-:Y:S01]  /*154c0*/  FFMA.FTZ R8, R129, R63, R201 ;  /* 0x0000003f81087223 */ /* 0x000fe200000100c9 */
[----:B------:R-:W-:Y:S01]  /*154d0*/  HMMA.16816.F32 R52, R4, R20, R24 ;  /* 0x000000140434723c */ /* 0x000fe20000001818 */
[----:B------:R-:W-:Y:S01]  /*154e0*/  FFMA.FTZ R9, R189, c[0x0][0x23c], -R0 ;  /* 0x00008f00bd097a23 */ /* 0x000fe20000010800 */
[----:B------:R-:W3:Y:S01]  /*154f0*/  LDSM.16.MT88.4 R20, [R226+0x10000] ;  /* 0x01000000e214783b */ /* 0x000ee20000004200 */
[----:B------:R-:W-:-:S02]  /*15500*/  FADD.FTZ R8, R200, R8 ;  /* 0x00000008c8087221 */ /* 0x000fc40000010000 */
[----:B-1----:R-:W-:-:S03]  /*15510*/  FFMA.FTZ R3, R109, c[0x0][0x23c], -R2 ;  /* 0x00008f006d037a23 */ /* 0x002fc60000010802 */
[----:B------:R-:W-:Y:S01]  /*15520*/  HMMA.16816.F32 R24, R4, R32, R36 ;  /* 0x000000200418723c */ /* 0x000fe20000001824 */
[----:B------:R-:W-:Y:S01]  /*15530*/  FADD.FTZ R8, R178, R8 ;  /* 0x00000008b2087221 */ /* 0x000fe20000010000 */
[----:B------:R-:W1:Y:S01]  /*15540*/  LDSM.16.MT88.4 R32, [R224+0x10000] ;  /* 0x01000000e020783b */ /* 0x000e620000004200 */
[----:B------:R4:W-:Y:S02]  /*15550*/  MUFU.EX2 R92, R3 ;  /* 0x00000003005c7308 */ /* 0x0009e40000000800 */
[----:B------:R-:W-:-:S03]  /*15560*/  FADD.FTZ R8, R183, R8 ;  /* 0x00000008b7087221 */ /* 0x000fc60000010000 */
[C---:B-----5:R-:W-:Y:S08]  /*15570*/  HMMA.16816.F32 R36, R4.reuse, R48, R56 ;  /* 0x000000300424723c */ /* 0x060ff00000001838 */
[----:B------:R-:W-:Y:S01]  /*15580*/  HMMA.16816.F32 R48, R4, R50, R68 ;  /* 0x000000320430723c */ /* 0x000fe20000001844 */
[----:B----4-:R-:W-:-:S04]  /*15590*/  FFMA.FTZ R3, R208, c[0x0][0x23c], -R2 ;  /* 0x00008f00d0037a23 */ /* 0x010fc80000010802 */
[----:B------:R4:W5:Y:S03]  /*155a0*/  MUFU.EX2 R91, R3 ;  /* 0x00000003005b7308 */ /* 0x0009660000000800 */
[----:B------:R-:W-:Y:S07]  /*155b0*/  HMMA.16816.F32 R40, R4, R10, R40 ;  /* 0x0000000a0428723c */ /* 0x000fee0000001828 */
[----:B--2---:R-:W-:Y:S01]  /*155c0*/  F2FP.PACK_AB R4, R94, R93 ;  /* 0x0000005d5e04723e */ /* 0x004fe200000000ff */
[----:B----4-:R-:W-:Y:S01]  /*155d0*/  FFMA.FTZ R3, R110, c[0x0][0x23c], -R0 ;  /* 0x00008f006e037a23 */ /* 0x010fe20000010800 */
[----:B-----5:R-:W-:-:S03]  /*155e0*/  F2FP.PACK_AB R6, R91, R92 ;  /* 0x0000005c5b06723e */ /* 0x020fc600000000ff */
        /* <DEDUP_REMOVED lines=11> */
[C---:B------:R-:W-:Y:S01]  /*156a0*/  HMMA.16816.F32 R56, R4.reuse, R14, R16 ;  /* 0x0000000e0438723c */ /* 0x040fe20000001810 */
[----:B------:R-:W4:Y:S07]  /*156b0*/  LDSM.16.MT88.4 R16, [R225+0x10000] ;  /* 0x01000000e110783b */ /* 0x000f2e0000004200 */
[----:B------:R-:W-:Y:S01]  /*156c0*/  HMMA.16816.F32 R52, R4, R12, R52 ;  /* 0x0000000c0434723c */ /* 0x000fe20000001834 */
[----:B------:R-:W5:Y:S01]  /*156d0*/  LDSM.16.MT88.4 R12, [R135+0x10800] ;  /* 0x01080000870c783b */ /* 0x000f620000004200 */
[----:B--2---:R-:W-:-:S04]  /*156e0*/  FFMA.FTZ R3, R212, c[0x0][0x23c], -R2 ;  /* 0x00008f00d4037a23 */ /* 0x004fc80000010802 */
[----:B------:R2:W2:Y:S02]  /*156f0*/  MUFU.EX2 R86, R3 ;  /* 0x0000000300567308 */ /* 0x0004a40000000800 */
[C---:B---3--:R-:W-:Y:S08]  /*15700*/  HMMA.16816.F32 R28, R4.reuse, R22, R28 ;  /* 0x00000016041c723c */ /* 0x048ff0000000181c */
[----:B-1----:R-:W-:Y:S01]  /*15710*/  HMMA.16816.F32 R64, R4, R34, R48 ;  /* 0x000000220440723c */ /* 0x002fe20000001830 */
[----:B--2---:R-:W-:-:S07]  /*15720*/  FFMA.FTZ R3, R187, c[0x0][0x23c], -R2 ;  /* 0x00008f00bb037a23 */ /* 0x004fce0000010802 */
[C---:B------:R-:W-:Y:S01]  /*15730*/  HMMA.16816.F32 R68, R4.reuse, R32, R36 ;  /* 0x000000200444723c */ /* 0x040fe20000001824 */
[----:B------:R1:W-:Y:S07]  /*15740*/  MUFU.EX2 R84, R3 ;  /* 0x0000000300547308 */ /* 0x0003ee0000000800 */
[----:B----4-:R-:W-:Y:S01]  /*15750*/  HMMA.16816.F32 R48, R4, R16, R44 ;  /* 0x000000100430723c */ /* 0x010fe2000000182c */
[----:B-1----:R-:W-:-:S04]  /*15760*/  FFMA.FTZ R3, R214, c[0x0][0x23c], -R2 ;  /* 0x00008f00d6037a23 */ /* 0x002fc80000010802 */
[----:B------:R1:W2:Y:S02]  /*15770*/  MUFU.EX2 R83, R3 ;  /* 0x0000000300537308 */ /* 0x0002a40000000800 */
[----:B-1----:R-:W-:Y:S01]  /*15780*/  FFMA.FTZ R3, R194, R60, R195 ;  /* 0x0000003cc2037223 */ /* 0x002fe200000100c3 */
[----:B------:R-:W-:Y:S02]  /*15790*/  MOV R195, R193 ;  /* 0x000000c100c37202 */ /* 0x000fe40000000f00 */
[----:B------:R-:W-:Y:S01]  /*157a0*/  MOV R194, R184 ;  /* 0x000000b800c27202 */ /* 0x000fe20000000f00 */
[----:B------:R-:W-:Y:S01]  /*157b0*/  FADD.FTZ R3, R191, R3 ;  /* 0x00000003bf037221 */ /* 0x000fe20000010000 */
[----:B------:R-:W-:Y:S02]  /*157c0*/  MOV R191, R169 ;  /* 0x000000a900bf7202 */ /* 0x000fe40000000f00 */
[----:B------:R-:W-:Y:S02]  /*157d0*/  MOV R169, R177 ;  /* 0x000000b100a97202 */ /* 0x000fe40000000f00 */
[----:B------:R-:W-:-:S02]  /*157e0*/  MOV R177, R82 ;  /* 0x0000005200b17202 */ /* 0x000fc40000000f00 */
[----:B------:R1:W-:Y:S01]  /*157f0*/  MUFU.EX2 R82, R9 ;  /* 0x0000000900527308 */ /* 0x0003e20000000800 */
[----:B------:R-:W-:Y:S02]  /*15800*/  MOV R193, R75 ;  /* 0x0000004b00c17202 */ /* 0x000fe40000000f00 */
[----:B------:R-:W-:Y:S02]  /*15810*/  MOV R184, R73 ;  /* 0x0000004900b87202 */ /* 0x000fe40000000f00 */
[C---:B------:R-:W-:Y:S01]  /*15820*/  HMMA.16816.F32 R72, R4.reuse, R20, R24 ;  /* 0x000000140448723c */ /* 0x040fe20000001818 */
[----:B------:R-:W3:Y:S07]  /*15830*/  LDSM.16.MT88.4 R20, [R226+0x10800] ;  /* 0x01080000e214783b */ /* 0x000eee0000004200 */
[----:B------:R-:W-:Y:S01]  /*15840*/  HMMA.16816.F32 R24, R4, R18, R40 ;  /* 0x000000120418723c */ /* 0x000fe20000001828 */
[----:B------:R-:W4:Y:S01]  /*15850*/  LDSM.16.MT88.4 R16, [R224+0x10800] ;  /* 0x01080000e010783b */ /* 0x000f220000004200 */
[----:B-1----:R-:W-:-:S02]  /*15860*/  FADD.FTZ R9, R196, R3 ;  /* 0x00000003c4097221 */ /* 0x002fc40000010000 */
[----:B------:R-:W-:Y:S02]  /*15870*/  FFMA.FTZ R3, R215, c[0x0][0x23c], -R0 ;  /* 0x00008f00d7037a23 */ /* 0x000fe40000010800 */
[----:B------:R-:W-:Y:S01]  /*15880*/  FADD.FTZ R9, R81, R9 ;  /* 0x0000000951097221 */ /* 0x000fe20000010000 */
[----:B------:R-:W-:Y:S01]  /*15890*/  F2FP.PACK_AB R4, R86, R85 ;  /* 0x000000555604723e */ /* 0x000fe200000000ff */
[----:B------:R1:W1:Y:S01]  /*158a0*/  MUFU.EX2 R81, R3 ;  /* 0x0000000300517308 */ /* 0x0002620000000800 */
[----:B--2---:R-:W-:Y:S01]  /*158b0*/  F2FP.PACK_AB R6, R83, R84 ;  /* 0x000000545306723e */ /* 0x004fe200000000ff */
[----:B------:R-:W-:-:S04]  /*158c0*/  FADD.FTZ R9, R194, R9 ;  /* 0x00000009c2097221 */ /* 0x000fc80000010000 */
[----:B------:R-:W-:Y:S01]  /*158d0*/  FADD.FTZ R9, R163, R9 ;  /* 0x00000009a3097221 */ /* 0x000fe20000010000 */
[----:B------:R-:W-:Y:S02]  /*158e0*/  MOV R163, R182 ;  /* 0x000000b600a37202 */ /* 0x000fe40000000f00 */
[----:B------:R-:W-:Y:S01]  /*158f0*/  MOV R182, R80 ;  /* 0x0000005000b67202 */ /* 0x000fe20000000f00 */
[----:B-1----:R-:W-:Y:S01]  /*15900*/  FADD.FTZ R3, R195, R8 ;  /* 0x00000008c3037221 */ /* 0x002fe20000010000 */
[----:B------:R-:W-:Y:S01]  /*15910*/  F2FP.PACK_AB R5, R81, R82 ;  /* 0x000000525105723e */ /* 0x000fe200000000ff */
[----:B------:R-:W-:Y:S02]  /*15920*/  FFMA.FTZ R8, R190, c[0x0][0x23c], -R0 ;  /* 0x00008f00be087a23 */ /* 0x000fe40000010800 */
[----:B------:R-:W-:Y:S02]  /*15930*/  FADD.FTZ R3, R193, R3 ;  /* 0x00000003c1037221 */ /* 0x000fe40000010000 */
[----:B------:R1:W-:Y:S02]  /*15940*/  MUFU.EX2 R80, R8 ;  /* 0x0000000800507308 */ /* 0x0003e40000000800 */
        /* <DEDUP_REMOVED lines=16> */
[----:B------:R-:W2:Y:S03]  /*15a50*/  MUFU.EX2 R79, R9 ;  /* 0x00000009004f7308 */ /* 0x000ea60000000800 */
[----:B------:R-:W-:-:S04]  /*15a60*/  FADD.FTZ R8, R177, R8 ;  /* 0x00000008b1087221 */ /* 0x000fc80000010000 */
[----:B------:R-:W-:Y:S02]  /*15a70*/  FADD.FTZ R8, R176, R8 ;  /* 0x00000008b0087221 */ /* 0x000fe40000010000 */
[----:B-1----:R-:W-:Y:S02]  /*15a80*/  FADD.FTZ R3, R163, R10 ;  /* 0x0000000aa3037221 */ /* 0x002fe40000010000 */
[----:B------:R-:W-:Y:S02]  /*15a90*/  FADD.FTZ R8, R171, R8 ;  /* 0x00000008ab087221 */ /* 0x000fe40000010000 */
[----:B------:R-:W-:Y:S02]  /*15aa0*/  FADD.FTZ R3, R181, R3 ;  /* 0x00000003b5037221 */ /* 0x000fe40000010000 */
[----:B------:R-:W-:Y:S01]  /*15ab0*/  FADD.FTZ R8, R172, R8 ;  /* 0x00000008ac087221 */ /* 0x000fe20000010000 */
[----:B--2---:R-:W-:Y:S01]  /*15ac0*/  F2FP.PACK_AB R7, R79, R80 ;  /* 0x000000504f07723e */ /* 0x004fe200000000ff */
[----:B------:R-:W-:-:S02]  /*15ad0*/  FADD.FTZ R3, R251, R3 ;  /* 0x00000003fb037221 */ /* 0x000fc40000010000 */
[----:B------:R-:W-:Y:S02]  /*15ae0*/  FADD.FTZ R8, R170, R8 ;  /* 0x00000008aa087221 */ /* 0x000fe40000010000 */
[----:B------:R-:W-:Y:S02]  /*15af0*/  FADD.FTZ R3, R247, R3 ;  /* 0x00000003f7037221 */ /* 0x000fe40000010000 */
[----:B------:R-:W-:Y:S01]  /*15b00*/  FADD.FTZ R8, R168, R8 ;  /* 0x00000008a8087221 */ /* 0x000fe20000010000 */
[----:B-----5:R-:W-:Y:S01]  /*15b10*/  HMMA.16816.F32 R32, R4, R14, R56 ;  /* 0x0000000e0420723c */ /* 0x020fe20000001838 */
[----:B------:R-:W-:Y:S02]  /*15b20*/  FADD.FTZ R3, R175, R3 ;  /* 0x00000003af037221 */ /* 0x000fe40000010000 */
[----:B------:R-:W-:Y:S02]  /*15b30*/  FFMA.FTZ R9, R218, c[0x0][0x23c], -R2 ;  /* 0x00008f00da097a23 */ /* 0x000fe40000010802 */
[----:B------:R-:W-:-:S02]  /*15b40*/  FADD.FTZ R3, R167, R3 ;  /* 0x00000003a7037221 */ /* 0x000fc40000010000 */
[----:B------:R-:W-:Y:S01]  /*15b50*/  FADD.FTZ R8, R161, R8 ;  /* 0x00000008a1087221 */ /* 0x000fe20000010000 */
[----:B------:R1:W2:Y:S01]  /*15b60*/  MUFU.EX2 R63, R9 ;  /* 0x00000009003f7308 */ /* 0x0002a20000000800 */
[----:B------:R-:W-:Y:S01]  /*15b70*/  FADD.FTZ R3, R166, R3 ;  /* 0x00000003a6037221 */ /* 0x000fe20000010000 */
[C---:B------:R-:W-:Y:S01]  /*15b80*/  HMMA.16816.F32 R40, R4.reuse, R12, R52 ;  /* 0x0000000c0428723c */ /* 0x040fe20000001834 */
[----:B------:R-:W-:Y:S01]  /*15b90*/  FADD.FTZ R8, R162, R8 ;  /* 0x00000008a2087221 */ /* 0x000fe20000010000 */
[----:B------:R-:W5:Y:S01]  /*15ba0*/  LDSM.16.MT88.4 R12, [R225+0x10800] ;  /* 0x01080000e10c783b */ /* 0x000f620000004200 */
[----:B------:R-:W-:Y:S02]  /*15bb0*/  FADD.FTZ R3, R165, R3 ;  /* 0x00000003a5037221 */ /* 0x000fe40000010000 */
[----:B------:R-:W-:Y:S02]  /*15bc0*/  FADD.FTZ R8, R160, R8 ;  /* 0x00000008a0087221 */ /* 0x000fe40000010000 */
[----:B------:R-:W-:Y:S01]  /*15bd0*/  FADD.FTZ R3, R164, R3 ;  /* 0x00000003a4037221 */ /* 0x000fe20000010000 */
[----:B---3--:R-:W-:Y:S01]  /*15be0*/  HMMA.16816.F32 R36, R4, R22, R28 ;  /* 0x000000160424723c */ /* 0x008fe2000000181c */
[----:B------:R-:W-:-:S02]  /*15bf0*/  FADD.FTZ R8, R159, R8 ;  /* 0x000000089f087221 */ /* 0x000fc40000010000 */
[----:B------:R-:W-:Y:S02]  /*15c00*/  FADD.FTZ R3, R158, R3 ;  /* 0x000000039e037221 */ /* 0x000fe40000010000 */
[----:B------:R-:W-:Y:S02]  /*15c10*/  FADD.FTZ R8, R153, R8 ;  /* 0x0000000899087221 */ /* 0x000fe40000010000 */
[----:B-1----:R-:W-:Y:S01]  /*15c20*/  FFMA.FTZ R9, R199, c[0x0][0x23c], -R2 ;  /* 0x00008f00c7097a23 */ /* 0x002fe20000010802 */
[----:B----4-:R-:W-:Y:S01]  /*15c30*/  HMMA.16816.F32 R28, R4, R16, R68 ;  /* 0x00000010041c723c */ /* 0x010fe20000001844 */
[----:B------:R-:W-:Y:S02]  /*15c40*/  FADD.FTZ R3, R157, R3 ;  /* 0x000000039d037221 */ /* 0x000fe40000010000 */
[----:B------:R1:W-:Y:S01]  /*15c50*/  MUFU.EX2 R60, R9 ;  /* 0x00000009003c7308 */ /* 0x0003e20000000800 */
[----:B------:R-:W-:Y:S02]  /*15c60*/  FADD.FTZ R8, R152, R8 ;  /* 0x0000000898087221 */ /* 0x000fe40000010000 */
[----:B------:R-:W-:-:S02]  /*15c70*/  FADD.FTZ R3, R156, R3 ;  /* 0x000000039c037221 */ /* 0x000fc40000010000 */
[----:B------:R-:W-:Y:S01]  /*15c80*/  FADD.FTZ R8, R151, R8 ;  /* 0x0000000897087221 */ /* 0x000fe20000010000 */
[C---:B------:R-:W-:Y:S01]  /*15c90*/  HMMA.16816.F32 R64, R4.reuse, R18, R64 ;  /* 0x000000120440723c */ /* 0x040fe20000001840 */
[----:B------:R-:W-:Y:S01]  /*15ca0*/  FADD.FTZ R3, R155, R3 ;  /* 0x000000039b037221 */ /* 0x000fe20000010000 */
[----:B------:R-:W3:Y:S01]  /*15cb0*/  LDSM.16.MT88.4 R16, [R226+0x11000] ;  /* 0x01100000e210783b */ /* 0x000ee20000004200 */
[----:B------:R-:W-:Y:S02]  /*15cc0*/  FADD.FTZ R8, R154, R8 ;  /* 0x000000089a087221 */ /* 0x000fe40000010000 */
[----:B------:R-:W-:Y:S01]  /*15cd0*/  FADD.FTZ R3, R150, R3 ;  /* 0x0000000396037221 */ /* 0x000fe20000010000 */
[----:B------:R-:W-:Y:S01]  /*15ce0*/  LDSM.16.MT88.4 R156, [R224+0x11800] ;  /* 0x01180000e09c783b */ /* 0x000fe20000004200 */
[----:B------:R-:W-:Y:S01]  /*15cf0*/  FADD.FTZ R8, R145, R8 ;  /* 0x0000000891087221 */ /* 0x000fe20000010000 */
[----:B------:R-:W-:Y:S01]  /*15d00*/  HMMA.16816.F32 R44, R4, R20, R72 ;  /* 0x00000014042c723c */ /* 0x000fe20000001848 */
[----:B------:R-:W-:Y:S01]  /*15d10*/  FADD.FTZ R3, R148, R3 ;  /* 0x0000000394037221 */ /* 0x000fe20000010000 */
[----:B------:R-:W4:Y:S01]  /*15d20*/  LDSM.16.MT88.4 R20, [R135+0x11000] ;  /* 0x011000008714783b */ /* 0x000f220000004200 */
[----:B-1----:R-:W-:-:S02]  /*15d30*/  FFMA.FTZ R9, R220, c[0x0][0x23c], -R2 ;  /* 0x00008f00dc097a23 */ /* 0x002fc40000010802 */
[----:B------:R-:W-:Y:S02]  /*15d40*/  FADD.FTZ R3, R147, R3 ;  /* 0x0000000393037221 */ /* 0x000fe40000010000 */
[----:B------:R1:W1:Y:S01]  /*15d50*/  MUFU.EX2 R59, R9 ;  /* 0x00000009003b7308 */ /* 0x0002620000000800 */
[----:B------:R-:W-:Y:S01]  /*15d60*/  FADD.FTZ R8, R146, R8 ;  /* 0x0000000892087221 */ /* 0x000fe20000010000 */
[C---:B-----5:R-:W-:Y:S01]  /*15d70*/  HMMA.16816.F32 R48, R4.reuse, R12, R48 ;  /* 0x0000000c0430723c */ /* 0x060fe20000001830 */
[----:B------:R-:W-:Y:S02]  /*15d80*/  FADD.FTZ R3, R149, R3 ;  /* 0x0000000395037221 */ /* 0x000fe40000010000 */
[----:B------:R-:W-:Y:S01]  /*15d90*/  FADD.FTZ R8, R144, R8 ;  /* 0x0000000890087221 */ /* 0x000fe20000010000 */
[----:B------:R-:W-:Y:S01]  /*15da0*/  LDSM.16.MT88.4 R148, [R226+0x11800] ;  /* 0x01180000e294783b */ /* 0x000fe20000004200 */
[----:B------:R-:W-:Y:S02]  /*15db0*/  FADD.FTZ R3, R142, R3 ;  /* 0x000000038e037221 */ /* 0x000fe40000010000 */
[----:B------:R-:W-:Y:S01]  /*15dc0*/  FADD.FTZ R8, R143, R8 ;  /* 0x000000088f087221 */ /* 0x000fe20000010000 */
[----:B------:R-:W-:Y:S01]  /*15dd0*/  HMMA.16816.F32 R24, R4, R14, R24 ;  /* 0x0000000e0418723c */ /* 0x000fe20000001818 */
[----:B------:R-:W-:Y:S01]  /*15de0*/  FADD.FTZ R3, R141, R3 ;  /* 0x000000038d037221 */ /* 0x000fe20000010000 */
[----:B------:R-:W5:Y:S01]  /*15df0*/  LDSM.16.MT88.4 R12, [R224+0x11000] ;  /* 0x01100000e00c783b */ /* 0x000f620000004200 */
[----:B------:R-:W-:-:S02]  /*15e00*/  FADD.FTZ R8, R137, R8 ;  /* 0x0000000889087221 */ /* 0x000fc40000010000 */
[----:B------:R-:W-:Y:S02]  /*15e10*/  FADD.FTZ R3, R140, R3 ;  /* 0x000000038c037221 */ /* 0x000fe40000010000 */
[--C-:B-1----:R-:W-:Y:S01]  /*15e20*/  FFMA.FTZ R9, R202, c[0x0][0x23c], -R0.reuse ;  /* 0x00008f00ca097a23 */ /* 0x102fe20000010800 */
[----:B--2---:R-:W-:Y:S01]  /*15e30*/  F2FP.PACK_AB R4, R63, R77 ;  /* 0x0000004d3f04723e */ /* 0x004fe200000000ff */
[----:B------:R-:W-:Y:S01]  /*15e40*/  FADD.FTZ R3, R139, R3 ;  /* 0x000000038b037221 */ /* 0x000fe20000010000 */
[----:B------:R-:W-:Y:S01]  /*15e50*/  F2FP.PACK_AB R6, R59, R60 ;  /* 0x0000003c3b06723e */ /* 0x000fe200000000ff */
[----:B------:R1:W-:Y:S01]  /*15e60*/  MUFU.EX2 R58, R9 ;  /* 0x00000009003a7308 */ /* 0x0003e20000000800 */
[----:B------:R-:W-:Y:S01]  /*15e70*/  LDSM.16.MT88.4 R140, [R135+0x11800] ;  /* 0x01180000878c783b */ /* 0x000fe20000004200 */
        /* <DEDUP_REMOVED lines=11> */
[----:B----4-:R-:W-:Y:S01]  /*15f30*/  HMMA.16816.F32 R40, R4, R20, R40 ;  /* 0x000000140428723c */ /* 0x010fe20000001828 */
[----:B-1----:R-:W-:-:S04]  /*15f40*/  FFMA.FTZ R9, R249, c[0x0][0x23c], -R2 ;  /* 0x00008f00f9097a23 */ /* 0x002fc80000010802 */
[----:B------:R1:W2:Y:S03]  /*15f50*/  MUFU.EX2 R53, R9 ;  /* 0x0000000900357308 */ /* 0x0002a60000000800 */
[C---:B------:R-:W-:Y:S01]  /*15f60*/  HMMA.16816.F32 R32, R4.reuse, R22, R32 ;  /* 0x000000160420723c */ /* 0x040fe20000001820 */
[----:B------:R-:W3:Y:S07]  /*15f70*/  LDSM.16.MT88.4 R20, [R225+0x11000] ;  /* 0x01100000e114783b */ /* 0x000eee0000004200 */
[----:B-----5:R-:W-:Y:S01]  /*15f80*/  HMMA.16816.F32 R28, R4, R12, R28 ;  /* 0x0000000c041c723c */ /* 0x020fe2000000181c */
        /* <DEDUP_REMOVED lines=95> */
[----:B------:R1:W-:Y:S05]  /*16580*/  STL [R1+0x8], R0 ;  /* 0x0000080001007387 */ /* 0x0003ea0000100800 */
.L_x_1630:
[----:B------:R-:W-:Y:S05]  /*16590*/  @!P1 BRA `(.L_x_1638) ;  /* 0x0000766000009947 */ /* 0x000fea0003800000 */
[----:B------:R-:W-:Y:S01]  /*165a0*/  MOV R133, R3 ;  /* 0x0000000300857202 */ /* 0x000fe20000000f00 */
[----:B------:R-:W-:Y:S01]  /*165b0*/  ULDC.64 UR8, c[0x0][0x198] ;  /* 0x0000660000087ab9 */ /* 0x000fe20000000a00 */
[----:B------:R-:W-:Y:S01]  /*165c0*/  MOV R132, R36 ;  /* 0x0000002400847202 */ /* 0x000fe20000000f00 */
[----:B------:R-:W-:Y:S02]  /*165d0*/  ULDC.64 UR10, c[0x0][0x1a0] ;  /* 0x00006800000a7ab9 */ /* 0x000fe40000000a00 */
[----:B------:R-:W-:Y:S02]  /*165e0*/  ULDC.64 UR4, c[0x0][0x1a0] ;  /* 0x0000680000047ab9 */ /* 0x000fe40000000a00 */
.L_x_1642:
[----:B------:R-:W-:Y:S04]  /*165f0*/  DEPBAR.LE SB0, 0x0 ;  /* 0x000080000000791a */ /* 0x000fe80000000000 */
[----:B------:R-:W-:Y:S01]  /*16600*/  BAR.SYNC.DEFER_BLOCKING 0x0 ;  /* 0x0000000000007b1d */ /* 0x000fe20000010000 */
[----:B------:R-:W-:Y:S01]  /*16610*/  UIADD3 UR15, UR15, -0x1, URZ ;  /* 0xffffffff0f0f7890 */ /* 0x000fe2000fffe03f */
[----:B------:R-:W-:Y:S01]  /*16620*/  PLOP3.LUT P0, PT, PT, PT, UP5, 0x80, 0x0 ;  /* 0x000000000000781c */ /* 0x000fe20003f0f058 */
[----:B-1----:R-:W-:Y:S03]  /*16630*/  IMAD.MOV.U32 R0, RZ, RZ, c[0x0][0x1a0] ;  /* 0x00006800ff007624 */ /* 0x002fe600078e00ff */
[----:B------:R-:W-:Y:S01]  /*16640*/  UMOV UR12, UR4 ;  /* 0x00000004000c7c82 */ /* 0x000fe20008000000 */
[----:B------:R-:W-:Y:S01]  /*16650*/  IMAD.U32 R0, R0, -0x100, RZ ;  /* 0xffffff0000007824 */ /* 0x000fe200078e00ff */
[----:B------:R-:W-:Y:S04]  /*16660*/  UMOV UR6, UR5 ;  /* 0x0000000500067c82 */ /* 0x000fe80008000000 */
[----:B------:R-:W-:Y:S03]  /*16670*/  SHF.R.S32.HI R2, RZ, 0x1f, R0 ;  /* 0x0000001fff027819 */ /* 0x000fe60000011400 */
[----:B------:R-:W-:-:S05]  /*16680*/  @!P0 BRA `(.L_x_1639) ;  /* 0x0000055000008947 */ /* 0x000fca0003800000 */
[----:B------:R-:W-:Y:S01]  /*16690*/  USHF.L.U32 UR12, UR15, 0x8, URZ ;  /* 0x000000080f0c7899 */ /* 0x000fe2000800063f */
[----:B------:R-:W-:Y:S01]  /*166a0*/  IABS R0, c[0x0][0x2d0] ;  /* 0x0000b40000007a13 */ /* 0x000fe20000000000 */
[----:B------:R-:W-:Y:S02]  /*166b0*/  UMOV UR30, URZ ;  /* 0x0000003f001e7c82 */ /* 0x000fe40008000000 */
[----:B------:R-:W-:Y:S01]  /*166c0*/  UIADD3 UR28, UR12, 0x100, URZ ;  /* 0x000001000c1c7890 */ /* 0x000fe2000fffe03f */
        /* <DEDUP_REMOVED lines=15> */
[----:B--2---:R-:W-:Y:S07]  /*167c0*/  UIMAD.WIDE.U32 UR32, UR31, UR25, URZ ;  /* 0x000000191f2072a5 */ /* 0x004fee000f8e003f */
[----:B------:R-:W-:Y:S02]  /*167d0*/  UMOV UR29, UR33 ;  /* 0x00000021001d7c82 */ /* 0x000fe40008000000 */
[----:B------:R-:W-:Y:S04]  /*167e0*/  UIADD3 UR13, -UR29, URZ, URZ ;  /* 0x0000003f1d0d7290 */ /* 0x000fe8000fffe13f */
[----:B------:R-:W-:Y:S03]  /*167f0*/  UIMAD UR25, UR6, UR13, UR25 ;  /* 0x0000000d061972a4 */ /* 0x000fe6000f8e0219 */
[----:B------:R-:W-:Y:S02]  /*16800*/  ULDC UR13, c[0x0][0x2d0] ;  /* 0x0000b400000d7ab9 */ /* 0x000fe40000000800 */
[----:B------:R-:W-:Y:S02]  /*16810*/  UISETP.GT.U32.AND UP1, UPT, UR6, UR25, UPT ;  /* 0x000000190600728c */ /* 0x000fe4000bf24070 */
[----:B------:R-:W-:Y:S02]  /*16820*/  ULOP3.LUT UR12, UR12, UR13, URZ, 0x3c, !UPT ;  /* 0x0000000d0c0c7292 */ /* 0x000fe4000f8e3c3f */
[----:B-1----:R-:W-:Y:S02]  /*16830*/  UIMAD.WIDE.U32 UR34, UR31, UR27, URZ ;  /* 0x0000001b1f2272a5 */ /* 0x002fe4000f8e003f */
[----:B------:R-:W-:Y:S02]  /*16840*/  ULOP3.LUT UR28, UR28, UR13, URZ, 0x3c, !UPT ;  /* 0x0000000d1c1c7292 */ /* 0x000fe4000f8e3c3f */
[----:B------:R-:W-:Y:S03]  /*16850*/  UISETP.GE.AND UP0, UPT, UR12, URZ, UPT ;  /* 0x0000003f0c00728c */ /* 0x000fe6000bf06270 */
[----:B------:R-:W-:Y:S02]  /*16860*/  UMOV UR31, UR35 ;  /* 0x00000023001f7c82 */ /* 0x000fe40008000000 */
[----:B------:R-:W-:Y:S02]  /*16870*/  UIADD3 UR26, -UR31, URZ, URZ ;  /* 0x0000003f1f1a7290 */ /* 0x000fe4000fffe13f */
[----:B------:R-:W-:Y:S02]  /*16880*/  @!UP1 UIADD3 UR25, UR25, -UR6, URZ ;  /* 0x8000000619199290 */ /* 0x000fe4000fffe03f */
[----:B------:R-:W-:Y:S02]  /*16890*/  UIMAD UR27, UR6, UR26, UR27 ;  /* 0x0000001a061b72a4 */ /* 0x000fe4000f8e021b */
[----:B------:R-:W-:Y:S02]  /*168a0*/  UISETP.GE.U32.AND UP3, UPT, UR25, UR6, UPT ;  /* 0x000000061900728c */ /* 0x000fe4000bf66070 */
[----:B------:R-:W-:Y:S02]  /*168b0*/  UISETP.GT.U32.AND UP2, UPT, UR6, UR27, UPT ;  /* 0x0000001b0600728c */ /* 0x000fe4000bf44070 */
[----:B------:R-:W-:Y:S02]  /*168c0*/  @!UP1 UIADD3 UR29, UR29, 0x1, URZ ;  /* 0x000000011d1d9890 */ /* 0x000fe4000fffe03f */
[----:B------:R-:W-:Y:S05]  /*168d0*/  UISETP.GE.AND UP1, UPT, UR28, URZ, UPT ;  /* 0x0000003f1c00728c */ /* 0x000fea000bf26270 */
[----:B------:R-:W-:Y:S02]  /*168e0*/  @UP3 UIADD3 UR29, UR29, 0x1, URZ ;  /* 0x000000011d1d3890 */ /* 0x000fe4000fffe03f */
[----:B------:R-:W-:Y:S02]  /*168f0*/  @!UP2 UIADD3 UR27, UR27, -UR6, URZ ;  /* 0x800000061b1ba290 */ /* 0x000fe4000fffe03f */
[----:B------:R-:W-:Y:S02]  /*16900*/  @!UP2 UIADD3 UR31, UR31, 0x1, URZ ;  /* 0x000000011f1fa890 */ /* 0x000fe4000fffe03f */
[----:B------:R-:W-:Y:S02]  /*16910*/  UISETP.GE.U32.AND UP4, UPT, UR27, UR6, UPT ;  /* 0x000000061b00728c */ /* 0x000fe4000bf86070 */
[----:B------:R-:W-:Y:S02]  /*16920*/  UISETP.NE.AND UP2, UPT, URZ, UR13, UPT ;  /* 0x0000000d3f00728c */ /* 0x000fe4000bf45270 */
[----:B------:R-:W-:Y:S02]  /*16930*/  ULOP3.LUT UR6, URZ, UR13, URZ, 0x33, !UPT ;  /* 0x0000000d3f067292 */ /* 0x000fe4000f8e333f */
[----:B------:R-:W-:Y:S05]  /*16940*/  @!UP0 UIADD3 UR29, -UR29, URZ, URZ ;  /* 0x0000003f1d1d8290 */ /* 0x000fea000fffe13f */
[----:B------:R-:W-:Y:S04]  /*16950*/  @UP4 UIADD3 UR31, UR31, 0x1, URZ ;  /* 0x000000011f1f4890 */ /* 0x000fe8000fffe03f */
        /* <DEDUP_REMOVED lines=22> */
[----:B--2---:R-:W-:Y:S01]  /*16ac0*/  IMAD.U32 R3, RZ, RZ, UR27 ;  /* 0x0000001bff037e24 */ /* 0x004fe2000f8e00ff */
[----:B------:R-:W-:Y:S04]  /*16ad0*/  UIMAD.WIDE.U32 UR26, UR10, UR13, URZ ;  /* 0x0000000d0a1a72a5 */ /* 0x000fe8000f8e003f */
[----:B------:R2:W4:Y:S01]  /*16ae0*/  LDG.E R2, [R2.64] ;  /* 0x0000001402027981 */ /* 0x000522000c1e1900 */
[----:B------:R-:W-:Y:S01]  /*16af0*/  UIADD3 UR6, UR27, UR6, URZ ;  /* 0x000000061b067290 */ /* 0x000fe2000fffe03f */
        /* <DEDUP_REMOVED lines=14> */
.L_x_1639:
[----:B------:R-:W-:Y:S01]  /*16be0*/  ISETP.GE.AND P0, PT, R243, c[0x0][0x220], PT ;  /* 0x00008800f3007a0c */ /* 0x000fe20003f06270 */
[----:B------:R-:W-:Y:S01]  /*16bf0*/  UISETP.GT.AND UP0, UPT, UR15, UR7, UPT ;  /* 0x000000070f00728c */ /* 0x000fe2000bf04270 */
[CC--:B------:R-:W-:Y:S02]  /*16c00*/  LEA R248, P2, R0.reuse, R61.reuse, 0x1 ;  /* 0x0000003d00f87211 */ /* 0x0c0fe400078408ff */
[----:B------:R-:W-:Y:S02]  /*16c10*/  MOV R40, c[0x0][0x1a0] ;  /* 0x0000680000287a02 */ /* 0x000fe40000000f00 */
[C---:B------:R-:W-:Y:S02]  /*16c20*/  LEA.HI.X R249, R0.reuse, R62, R2, 0x1, P2 ;  /* 0x0000003e00f97211 */ /* 0x040fe400010f0c02 */
[----:B------:R-:W-:Y:S02]  /*16c30*/  MOV R18, c[0x0][0x1a4] ;  /* 0x0000690000127a02 */ /* 0x000fe40000000f00 */
[----:B------:R-:W-:Y:S03]  /*16c40*/  LEA R172, R231, R230, 0x1 ;  /* 0x000000e6e7ac7211 */ /* 0x000fe600078e08ff */
        /* <DEDUP_REMOVED lines=29> */
[-C--:B------:R-:W-:Y:S02]  /*16e20*/  @!P0 LEA R32, P2, R3, R61.reuse, 0x1 ;  /* 0x0000003d03208211 */ /* 0x080fe400078408ff */
        /* <DEDUP_REMOVED lines=11> */
[C---:B------:R-:W-:Y:S02]  /*16ee0*/  @!P0 LEA R6, P1, R40.reuse, R0, 0x7 ;  /* 0x0000000028068211 */ /* 0x040fe400078238ff */
[-C--:B------:R-:W-:Y:S01]  /*16ef0*/  @!P0 MOV R11, R2.reuse ;  /* 0x00000002000b8202 */ /* 0x080fe20000000f00 */
[C---:B------:R-:W-:Y:S01]  /*16f00*/  @!P0 IMAD.WIDE.U32 R12, R40.reuse, 0x50, R12 ;  /* 0x00000050280c8825 */ /* 0x040fe200078e000c */
[----:B------:R-:W-:Y:S02]  /*16f10*/  @!P0 LEA.HI.X R10, R40, R2, R18, 0x7, P1 ;  /* 0x00000002280a8211 */ /* 0x000fe400008f3c12 */
[----:B------:R-:W-:Y:S01]  /*16f20*/  @!P0 LEA R30, P1, R6, R61, 0x1 ;  /* 0x0000003d061e8211 */ /* 0x000fe200078208ff */
[----:B------:R-:W-:Y:S01]  /*16f30*/  @P0 STS.128 [R244+0xb800], RZ ;  /* 0x00b800fff4000388 */ /* 0x000fe20000000c00 */
[----:B------:R-:W-:Y:S01]  /*16f40*/  @!P0 IADD3 R3, R3, R13, RZ ;  /* 0x0000000d03038210 */ /* 0x000fe20007ffe0ff */
[----:B------:R-:W-:Y:S01]  /*16f50*/  @!P0 IMAD R13, R18, 0xe0, RZ ;  /* 0x000000e0120d8824 */ /* 0x000fe200078e02ff */
[----:B------:R-:W-:Y:S02]  /*16f60*/  @!P0 LEA.HI.X R31, R6, R62, R10, 0x1, P1 ;  /* 0x0000003e061f8211 */ /* 0x000fe400008f0c0a */
[CC--:B------:R-:W-:Y:S02]  /*16f70*/  @!P0 LEA R28, P1, R12.reuse, R61.reuse, 0x1 ;  /* 0x0000003d0c1c8211 */ /* 0x0c0fe400078208ff */
[----:B------:R-:W-:Y:S01]  /*16f80*/  @!P0 MOV R10, R0 ;  /* 0x00000000000a8202 */ /* 0x000fe20000000f00 */
[----:B------:R-:W-:Y:S01]  /*16f90*/  @!PT LDS RZ, [RZ] ;  /* 0x00000000fffff984 */ /* 0x000fe20000000800 */
[----:B------:R-:W-:Y:S01]  /*16fa0*/  @!PT LDS RZ, [RZ] ;  /* 0x00000000fffff984 */ /* 0x000fe20000000800 */
[----:B------:R-:W-:Y:S01]  /*16fb0*/  @!PT LDS RZ, [RZ] ;  /* 0x00000000fffff984 */ /* 0x000fe20000000800 */
[----:B------:R3:W-:Y:S01]  /*16fc0*/  @!P0 LDGSTS.E.BYPASS.LTC128B.128 [R244+0xb800], [R34.64] ;  /* 0x0b80000022f48fae */ /* 0x0007e2000b901d54 */
[----:B------:R-:W-:Y:S01]  /*16fd0*/  @!P0 LEA.HI.X R29, R12, R62, R3, 0x1, P1 ;  /* 0x0000003e0c1d8211 */ /* 0x000fe200008f0c03 */
[----:B------:R-:W-:Y:S01]  /*16fe0*/  @!P0 IMAD R12, R18, 0xd0, RZ ;  /* 0x000000d0120c8824 */ /* 0x000fe200078e02ff */
        /* <DEDUP_REMOVED lines=8> */
[----:B------:R-:W-:Y:S01]  /*17070*/  @!P0 MOV R7, R2 ;  /* 0x0000000200078202 */ /* 0x000fe20000000f00 */
[----:B------:R-:W-:Y:S01]  /*17080*/  @!P0 IMAD R14, R18, 0xc0, RZ ;  /* 0x000000c0120e8824 */ /* 0x000fe200078e02ff */
        /* <DEDUP_REMOVED lines=8> */
[----:B------:R-:W-:Y:S01]  /*17110*/  @!P0 MOV R4, R0 ;  /* 0x0000000000048202 */ /* 0x000fe20000000f00 */
[----:B------:R-:W-:Y:S01]  /*17120*/  @!P0 IMAD R15, R18, 0xf0, RZ ;  /* 0x000000f0120f8824 */ /* 0x000fe200078e02ff */
        /* <DEDUP_REMOVED lines=14> */
[----:B------:R-:W-:Y:S01]  /*17210*/  @!P0 LEA R20, P1, R4, R61, 0x1 ;  /* 0x0000003d04148211 */ /* 0x000fe200078208ff */
[----:B------:R-:W-:Y:S01]  /*17220*/  @P0 STS.128 [R244+0xd000], RZ ;  /* 0x00d000fff4000388 */ /* 0x000fe20000000c00 */
[----:B------:R-:W-:Y:S01]  /*17230*/  @!P0 IADD3 R5, R17, R5, RZ ;  /* 0x0000000511058210 */ /* 0x000fe20007ffe0ff */
[----:B------:R-:W-:Y:S01]  /*17240*/  @!P0 IMAD.WIDE.U32 R10, R40, 0xb0, R10 ;  /* 0x000000b0280a8825 */ /* 0x000fe200078e000a */
[----:B------:R-:W-:Y:S02]  /*17250*/  @!P0 MOV R9, R2 ;  /* 0x0000000200098202 */ /* 0x000fe40000000f00 */
[----:B------:R-:W-:Y:S02]  /*17260*/  @!P0 LEA.HI.X R21, R4, R62, R5, 0x1, P1 ;  /* 0x0000003e04158211 */ /* 0x000fe400008f0c05 */
[----:B------:R-:W-:Y:S01]  /*17270*/  @!P0 MOV R6, R0 ;  /* 0x0000000000068202 */ /* 0x000fe20000000f00 */
[----:B------:R-:W-:Y:S01]  /*17280*/  @!PT LDS RZ, [RZ] ;  /* 0x00000000fffff984 */ /* 0x000fe20000000800 */
[----:B------:R-:W-:Y:S01]  /*17290*/  @!PT LDS RZ, [RZ] ;  /* 0x00000000fffff984 */ /* 0x000fe20000000800 */
[----:B------:R-:W-:Y:S01]  /*172a0*/  @!PT LDS RZ, [RZ] ;  /* 0x00000000fffff984 */ /* 0x000fe20000000800 */
[----:B------:R5:W-:Y:S01]  /*172b0*/  @!P0 LDGSTS.E.BYPASS.LTC128B.128 [R244+0xd000], [R26.64] ;  /* 0x0d0000001af48fae */ /* 0x000be2000b901d54 */
[----:B------:R-:W-:Y:S01]  /*172c0*/  @!P0 MOV R7, R2 ;  /* 0x0000000200078202 */ /* 0x000fe20000000f00 */
[C---:B------:R-:W-:Y:S01]  /*172d0*/  @!P0 IMAD.WIDE.U32 R8, R40.reuse, 0xc0, R8 ;  /* 0x000000c028088825 */ /* 0x040fe200078e0008 */
[----:B------:R-:W-:Y:S02]  /*172e0*/  @!P0 MOV R4, R0 ;  /* 0x0000000000048202 */ /* 0x000fe40000000f00 */
[-C--:B------:R-:W-:Y:S01]  /*172f0*/  @!P0 MOV R5, R2.reuse ;  /* 0x0000000200058202 */ /* 0x080fe20000000f00 */
[----:B------:R-:W-:Y:S01]  /*17300*/  @!P0 IMAD.WIDE.U32 R6, R40, 0xd0, R6 ;  /* 0x000000d028068825 */ /* 0x000fe200078e0006 */
[----:B------:R-:W-:Y:S01]  /*17310*/  @!P0 MOV R3, R2 ;  /* 0x0000000200038202 */ /* 0x000fe20000000f00 */
[----:B------:R-:W-:Y:S01]  /*17320*/  @P0 STS.128 [R244+0xd800], RZ ;  /* 0x00d800fff4000388 */ /* 0x000fe20000000c00 */
[----:B------:R-:W-:Y:S01]  /*17330*/  @!P0 MOV R2, R0 ;  /* 0x0000000000028202 */ /* 0x000fe20000000f00 */
[----:B------:R-:W-:Y:S01]  /*17340*/  @!P0 IMAD R0, R18, 0xb0, RZ ;  /* 0x000000b012008824 */ /* 0x000fe200078e02ff */
[-C--:B------:R-:W-:Y:S01]  /*17350*/  @!P0 LEA R18, P1, R10, R61.reuse, 0x1 ;  /* 0x0000003d0a128211 */ /* 0x080fe200078208ff */
[----:B------:R-:W-:Y:S01]  /*17360*/  @!P0 IMAD.WIDE.U32 R4, R40, 0xe0, R4 ;  /* 0x000000e028048825 */ /* 0x000fe200078e0004 */
[----:B------:R-:W-:Y:S02]  /*17370*/  @!P0 LEA R16, P4, R8, R61, 0x1 ;  /* 0x0000003d08108211 */ /* 0x000fe400078808ff */
[----:B------:R-:W-:Y:S01]  /*17380*/  @!P0 IADD3 R0, R0, R11, RZ ;  /* 0x0000000b00008210 */ /* 0x000fe20007ffe0ff */
[----:B------:R-:W-:Y:S01]  /*17390*/  @!PT LDS RZ, [RZ] ;  /* 0x00000000fffff984 */ /* 0x000fe20000000800 */
[----:B------:R-:W-:Y:S01]  /*173a0*/  @!PT LDS RZ, [RZ] ;  /* 0x00000000fffff984 */ /* 0x000fe20000000800 */
[----:B------:R-:W-:Y:S01]  /*173b0*/  @!PT LDS RZ, [RZ] ;  /* 0x00000000fffff984 */ /* 0x000fe20000000800 */
[----:B------:R5:W-:Y:S01]  /*173c0*/  @!P0 LDGSTS.E.BYPASS.LTC128B.128 [R244+0xd800], [R24.64] ;  /* 0x0d80000018f48fae */ /* 0x000be2000b901d54 */
[----:B------:R-:W-:Y:S01]  /*173d0*/  @!P0 IMAD.WIDE.U32 R2, R40, 0xf0, R2 ;  /* 0x000000f028028825 */ /* 0x000fe200078e0002 */
[----:B------:R-:W-:Y:S02]  /*173e0*/  @!P0 IADD3 R7, R12, R7, RZ ;  /* 0x000000070c078210 */ /* 0x000fe40007ffe0ff */
[-C--:B------:R-:W-:Y:S02]  /*173f0*/  @!P0 LEA.HI.X R19, R10, R62.reuse, R0, 0x1, P1 ;  /* 0x0000003e0a138211 */ /* 0x080fe400008f0c00 */
[----:B------:R-:W-:Y:S02]  /*17400*/  @!P0 IADD3 R0, R14, R9, RZ ;  /* 0x000000090e008210 */ /* 0x000fe40007ffe0ff */
[----:B------:R-:W-:Y:S01]  /*17410*/  @P0 STS.128 [R244+0xe000], RZ ;  /* 0x00e000fff4000388 */ /* 0x000fe20000000c00 */
[----:B------:R-:W-:Y:S02]  /*17420*/  @!P0 LEA R14, P3, R6, R61, 0x1 ;  /* 0x0000003d060e8211 */ /* 0x000fe400078608ff */
[-C--:B------:R-:W-:Y:S02]  /*17430*/  @!P0 LEA.HI.X R17, R8, R62.reuse, R0, 0x1, P4 ;  /* 0x0000003e08118211 */ /* 0x080fe400020f0c00 */
[----:B------:R-:W-:Y:S02]  /*17440*/  @!P0 IADD3 R3, R15, R3, RZ ;  /* 0x000000030f038210 */ /* 0x000fe40007ffe0ff */
[-C--:B------:R-:W-:Y:S01]  /*17450*/  @!P0 LEA.HI.X R15, R6, R62.reuse, R7, 0x1, P3 ;  /* 0x0000003e060f8211 */ /* 0x080fe200018f0c07 */
[----:B------:R-:W-:Y:S01]  /*17460*/  @!PT LDS RZ, [RZ] ;  /* 0x00000000fffff984 */ /* 0x000fe20000000800 */
[----:B------:R-:W-:Y:S01]  /*17470*/  @!PT LDS RZ, [RZ] ;  /* 0x00000000fffff984 */ /* 0x000fe20000000800 */
[----:B------:R-:W-:Y:S01]  /*17480*/  @!PT LDS RZ, [RZ] ;  /* 0x00000000fffff984 */ /* 0x000fe20000000800 */
[----:B------:R4:W-:Y:S01]  /*17490*/  @!P0 LDGSTS.E.BYPASS.LTC128B.128 [R244+0xe000], [R30.64] ;  /* 0x0e0000001ef48fae */ /* 0x0009e2000b901d54 */
[----:B------:R-:W-:Y:S02]  /*174a0*/  @!P0 LEA R12, P2, R4, R61, 0x1 ;  /* 0x0000003d040c8211 */ /* 0x000fe400078408ff */
[----:B------:R-:W-:Y:S02]  /*174b0*/  @!P0 IADD3 R5, R13, R5, RZ ;  /* 0x000000050d058210 */ /* 0x000fe40007ffe0ff */
[----:B------:R-:W-:Y:S02]  /*174c0*/  @!P0 LEA R10, P1, R2, R61, 0x1 ;  /* 0x0000003d020a8211 */ /* 0x000fe400078208ff */
[-C--:B------:R-:W-:Y:S01]  /*174d0*/  @!P0 LEA.HI.X R13, R4, R62.reuse, R5, 0x1, P2 ;  /* 0x0000003e040d8211 */ /* 0x080fe200010f0c05 */
[----:B------:R-:W-:Y:S01]  /*174e0*/  @P0 STS.128 [R244+0xe800], RZ ;  /* 0x00e800fff4000388 */ /* 0x000fe20000000c00 */
[----:B------:R-:W-:Y:S02]  /*174f0*/  @!P0 LEA.HI.X R11, R2, R62, R3, 0x1, P1 ;  /* 0x0000003e020b8211 */ /* 0x000fe400008f0c03 */
[----:B------:R-:W-:Y:S05]  /*17500*/  PLOP3.LUT P1, PT, PT, PT, UP0, 0x80, 0x0 ;  /* 0x000000000000781c */ /* 0x000fea0003f2f008 */
        /* <DEDUP_REMOVED lines=36> */
[----:B-1----:R-:W-:Y:S08]  /*17750*/  LDSM.16.M88.4 R16, [R134+0x2800] ;  /* 0x002800008610783b */ /* 0x002ff00000000200 */
[----:B--2---:R-:W1:Y:S08]  /*17760*/  LDSM.16.M88.4 R8, [R134+0x2000] ;  /* 0x002000008608783b */ /* 0x004e700000000200 */
[----:B-----5:R-:W2:Y:S08]  /*17770*/  LDSM.16.M88.4 R24, [R134+0x3000] ;  /* 0x003000008618783b */ /* 0x020eb00000000200 */
[----:B---3--:R-:W4:Y:S08]  /*17780*/  LDSM.16.M88.4 R32, [R134+0x3800] ;  /* 0x003800008620783b */ /* 0x008f300000000200 */
[----:B------:R-:W3:Y:S08]  /*17790*/  LDSM.16.M88.4 R40, [R134+0x4000] ;  /* 0x004000008628783b */ /* 0x000ef00000000200 */
[----:B------:R-:W5:Y:S08]  /*177a0*/  LDSM.16.M88.4 R48, [R134+0x4800] ;  /* 0x004800008630783b */ /* 0x000f700000000200 */
[----:B------:R-:W1:Y:S08]  /*177b0*/  LDSM.16.M88.4 R56, [R134+0x5000] ;  /* 0x005000008638783b */ /* 0x000e700000000200 */
        /* <DEDUP_REMOVED lines=9> */
[----:B------:R-:W-:Y:S08]  /*17850*/  LDSM.16.M88.4 R172, [R172] ;  /* 0x00000000acac783b */ /* 0x000ff00000000200 */
[----:B------:R-:W1:Y:S08]  /*17860*/  LDSM.16.M88.4 R176, [R228+0x2000] ;  /* 0x00200000e4b0783b */ /* 0x000e700000000200 */
[----:B------:R-:W1:Y:S08]  /*17870*/  LDSM.16.M88.4 R180, [R228+0x2800] ;  /* 0x00280000e4b4783b */ /* 0x000e700000000200 */
[----:B------:R-:W1:Y:S08]  /*17880*/  LDSM.16.M88.4 R184, [R228+0x3000] ;  /* 0x00300000e4b8783b */ /* 0x000e700000000200 */
[----:B------:R-:W1:Y:S08]  /*17890*/  LDSM.16.M88.4 R188, [R228+0x3800] ;  /* 0x00380000e4bc783b */ /* 0x000e700000000200 */
[----:B------:R-:W-:Y:S08]  /*178a0*/  LDSM.16.M88.4 R192, [R228+0x5000] ;  /* 0x00500000e4c0783b */ /* 0x000ff00000000200 */
[----:B------:R-:W-:Y:S08]  /*178b0*/  LDSM.16.M88.4 R196, [R228+0x5800] ;  /* 0x00580000e4c4783b */ /* 0x000ff00000000200 */
[----:B------:R-:W-:Y:S08]  /*178c0*/  LDSM.16.M88.4 R200, [R228+0x6000] ;  /* 0x00600000e4c8783b */ /* 0x000ff00000000200 */
[----:B------:R-:W-:Y:S08]  /*178d0*/  LDSM.16.M88.4 R204, [R228+0x6800] ;  /* 0x00680000e4cc783b */ /* 0x000ff00000000200 */
[----:B------:R-:W-:Y:S08]  /*178e0*/  LDSM.16.M88.4 R208, [R235] ;  /* 0x00000000ebd0783b */ /* 0x000ff00000000200 */
[----:B------:R-:W-:Y:S08]  /*178f0*/  LDSM.16.M88.4 R212, [R234] ;  /* 0x00000000ead4783b */ /* 0x000ff00000000200 */
[----:B------:R-:W-:Y:S08]  /*17900*/  LDSM.16.M88.4 R216, [R233] ;  /* 0x00000000e9d8783b */ /* 0x000ff00000000200 */
[----:B------:R-:W-:Y:S01]  /*17910*/  LDSM.16.M88.4 R220, [R227] ;  /* 0x00000000e3dc783b */ /* 0x000fe20000000200 */
[C---:B-1----:R-:W-:Y:S08]  /*17920*/  HMMA.16816.F32 R4, R128.reuse, R8, RZ ;  /* 0x000000088004723c */ /* 0x042ff000000018ff */
[C---:B------:R-:W-:Y:S08]  /*17930*/  HMMA.16816.F32 R8, R128.reuse, R10, RZ ;  /* 0x0000000a8008723c */ /* 0x040ff000000018ff */
[C---:B------:R-:W-:Y:S08]  /*17940*/  HMMA.16816.F32 R12, R128.reuse, R16, RZ ;  /* 0x00000010800c723c */ /* 0x040ff000000018ff */
[C---:B------:R-:W-:Y:S08]  /*17950*/  HMMA.16816.F32 R16, R128.reuse, R18, RZ ;  /* 0x000000128010723c */ /* 0x040ff000000018ff */
[C---:B--2---:R-:W-:Y:S08]  /*17960*/  HMMA.16816.F32 R20, R128.reuse, R24, RZ ;  /* 0x000000188014723c */ /* 0x044ff000000018ff */
[C---:B------:R-:W-:Y:S08]  /*17970*/  HMMA.16816.F32 R24, R128.reuse, R26, RZ ;  /* 0x0000001a8018723c */ /* 0x040ff000000018ff */
[C---:B----4-:R-:W-:Y:S08]  /*17980*/  HMMA.16816.F32 R28, R128.reuse, R32, RZ ;  /* 0x00000020801c723c */ /* 0x050ff000000018ff */
        /* <DEDUP_REMOVED lines=59> */
[C---:B---3--:R-:W-:Y:S08]  /*17d40*/  HMMA.16816.F32 R84, R172.reuse, R180, R84 ;  /* 0x000000b4ac54723c */ /* 0x048ff00000001854 */
[C---:B------:R-:W-:Y:S01]  /*17d50*/  HMMA.16816.F32 R88, R172.reuse, R182, R88 ;  /* 0x000000b6ac58723c */ /* 0x040fe20000001858 */
[----:B------:R-:W3:Y:S07]  /*17d60*/  LDSM.16.M88.4 R180, [R228+0x9800] ;  /* 0x00980000e4b4783b */ /* 0x000eee0000000200 */
[C---:B----4-:R-:W-:Y:S08]  /*17d70*/  HMMA.16816.F32 R92, R172.reuse, R184, R92 ;  /* 0x000000b8ac5c723c */ /* 0x050ff0000000185c */
[C---:B------:R-:W-:Y:S01]  /*17d80*/  HMMA.16816.F32 R96, R172.reuse, R186, R96 ;  /* 0x000000baac60723c */ /* 0x040fe20000001860 */
[----:B------:R-:W4:Y:S07]  /*17d90*/  LDSM.16.M88.4 R184, [R232] ;  /* 0x00000000e8b8783b */ /* 0x000f2e0000000200 */
[C---:B-1----:R-:W-:Y:S07]  /*17da0*/  HMMA.16816.F32 R100, R172.reuse, R168, R100 ;  /* 0x000000a8ac64723c */ /* 0x042fee0000001864 */
[C---:B------:R-:W-:Y:S01]  /*17db0*/  IADD3 R168, R229.reuse, 0x2000, RZ ;  /* 0x00002000e5a87810 */ /* 0x040fe20007ffe0ff */
[C---:B------:R-:W-:Y:S05]  /*17dc0*/  HMMA.16816.F32 R104, R172.reuse, R170, R104 ;  /* 0x000000aaac68723c */ /* 0x040fea0000001868 */
[----:B------:R-:W1:Y:S03]  /*17dd0*/  LDSM.16.M88.4 R168, [R168] ;  /* 0x00000000a8a8783b */ /* 0x000e660000000200 */
[C---:B--2---:R-:W-:Y:S07]  /*17de0*/  HMMA.16816.F32 R108, R172.reuse, R176, R108 ;  /* 0x000000b0ac6c723c */ /* 0x044fee000000186c */
[C---:B------:R-:W-:Y:S01]  /*17df0*/  IADD3 R176, R229.reuse, 0x2800, RZ ;  /* 0x00002800e5b07810 */ /* 0x040fe20007ffe0ff */
[C---:B------:R-:W-:Y:S05]  /*17e00*/  HMMA.16816.F32 R112, R172.reuse, R178, R112 ;  /* 0x000000b2ac70723c */ /* 0x040fea0000001870 */
[----:B------:R-:W2:Y:S03]  /*17e10*/  LDSM.16.M88.4 R176, [R176] ;  /* 0x00000000b0b0783b */ /* 0x000ea60000000200 */
[C---:B------:R-:W-:Y:S08]  /*17e20*/  HMMA.16816.F32 R116, R172.reuse, R188, R116 ;  /* 0x000000bcac74723c */ /* 0x040ff00000001874 */
[C---:B------:R-:W-:Y:S01]  /*17e30*/  HMMA.16816.F32 R120, R172.reuse, R190, R120 ;  /* 0x000000beac78723c */ /* 0x040fe20000001878 */
[----:B------:R-:W-:Y:S07]  /*17e40*/  LDSM.16.M88.4 R188, [R241] ;  /* 0x00000000f1bc783b */ /* 0x000fee0000000200 */
[C---:B---3--:R-:W-:Y:S08]  /*17e50*/  HMMA.16816.F32 R124, R172.reuse, R180, R124 ;  /* 0x000000b4ac7c723c */ /* 0x048ff0000000187c */
[----:B------:R-:W-:Y:S01]  /*17e60*/  HMMA.16816.F32 R128, R172, R182, R128 ;  /* 0x000000b6ac80723c */ /* 0x000fe20000001880 */
[----:B------:R-:W-:Y:S06]  /*17e70*/  LDSM.16.M88.4 R180, [R242] ;  /* 0x00000000f2b4783b */ /* 0x000fec0000000200 */
[----:B------:R-:W-:Y:S01]  /*17e80*/  IADD3 R172, R229, 0x3000, RZ ;  /* 0x00003000e5ac7810 */ /* 0x000fe20007ffe0ff */
[C---:B----4-:R-:W-:Y:S05]  /*17e90*/  HMMA.16816.F32 R4, R184.reuse, R192, R4 ;  /* 0x000000c0b804723c */ /* 0x050fea0000001804 */
[----:B------:R-:W3:Y:S03]  /*17ea0*/  LDSM.16.M88.4 R172, [R172] ;  /* 0x00000000acac783b */ /* 0x000ee60000000200 */
        /* <DEDUP_REMOVED lines=11> */
[C---:B-1----:R-:W-:Y:S08]  /*17f60*/  HMMA.16816.F32 R36, R184.reuse, R168, R36 ;  /* 0x000000a8b824723c */ /* 0x042ff00000001824 */
[C---:B------:R-:W-:Y:S01]  /*17f70*/  HMMA.16816.F32 R40, R184.reuse, R170, R40 ;  /* 0x000000aab828723c */ /* 0x040fe20000001828 */
[----:B------:R-:W1:Y:S07]  /*17f80*/  LDSM.16.M88.4 R168, [R238] ;  /* 0x00000000eea8783b */ /* 0x000e6e0000000200 */
[C---:B--2---:R-:W-:Y:S08]  /*17f90*/  HMMA.16816.F32 R44, R184.reuse, R176, R44 ;  /* 0x000000b0b82c723c */ /* 0x044ff0000000182c */
[C---:B------:R-:W-:Y:S08]  /*17fa0*/  HMMA.16816.F32 R48, R184.reuse, R178, R48 ;  /* 0x000000b2b830723c */ /* 0x040ff00000001830 */
[C---:B---3--:R-:W-:Y:S08]  /*17fb0*/  HMMA.16816.F32 R52, R184.reuse, R172, R52 ;  /* 0x000000acb834723c */ /* 0x048ff00000001834 */
        /* <DEDUP_REMOVED lines=9> */
[C---:B-1----:R-:W-:Y:S08]  /*18050*/  HMMA.16816.F32 R92, R184.reuse, R168, R92 ;  /* 0x000000a8b85c723c */ /* 0x042ff0000000185c */
        /* <DEDUP_REMOVED lines=283> */
[----:B------:R-:W1:Y:S10]  /*19210*/  MUFU.TANH R99, R99 ;  /* 0x0000006300637308 */ /* 0x000e740000002400 */
[----:B------:R-:W1:Y:S10]  /*19220*/  MUFU.TANH R100, R100 ;  /* 0x0000006400647308 */ /* 0x000e740000002400 */
[----:B------:R-:W1:Y:S10]  /*19230*/  MUFU.TANH R101, R101 ;  /* 0x0000006500657308 */ /* 0x000e740000002400 */
[----:B------:R-:W1:Y:S10]  /*19240*/  MUFU.TANH R102, R102 ;  /* 0x0000006600667308 */ /* 0x000e740000002400 */
        /* <DEDUP_REMOVED lines=21> */
[----:B------:R3:W1:Y:S10]  /*193a0*/  MUFU.TANH R51, R124 ;  /* 0x0000007c00337308 */ /* 0x0006740000002400 */
[----:B------:R3:W1:Y:S10]  /*193b0*/  MUFU.TANH R216, R125 ;  /* 0x0000007d00d87308 */ /* 0x0006740000002400 */
[----:B------:R-:W1:Y:S10]  /*193c0*/  MUFU.TANH R126, R126 ;  /* 0x0000007e007e7308 */ /* 0x000e740000002400 */
[----:B------:R-:W1:Y:S10]  /*193d0*/  MUFU.TANH R127, R127 ;  /* 0x0000007f007f7308 */ /* 0x000e740000002400 */
[----:B------:R-:W1:Y:S10]  /*193e0*/  MUFU.TANH R128, R128 ;  /* 0x0000008000807308 */ /* 0x000e740000002400 */
        /* <DEDUP_REMOVED lines=16> */
[----:B------:R-:W-:Y:S05]  /*194f0*/  IMAD.U32 R2, RZ, RZ, UR11 ;  /* 0x0000000bff027e24 */ /* 0x000fea000f8e00ff */
[----:B------:R-:W-:Y:S04]  /*19500*/  IABS R2, R2 ;  /* 0x0000000200027213 */ /* 0x000fe80000000000 */
[----:B------:R-:W3:Y:S01]  /*19510*/  R2UR UR27, R2 ;  /* 0x00000000021b73c2 */ /* 0x000ee200000e0000 */
[----:B--2---:R-:W2:Y:S10]  /*19520*/  I2F.RP R0, UR10 ;  /* 0x0000000a00007d06 */ /* 0x004eb40008209400 */
[----:B--2---:R-:W2:Y:S02]  /*19530*/  MUFU.RCP R0, R0 ;  /* 0x0000000000007308 */ /* 0x004ea40000001000 */
[----:B--2---:R-:W-:Y:S08]  /*19540*/  IADD3 R0, R0, 0xffffffe, RZ ;  /* 0x0ffffffe00007810 */ /* 0x004ff00007ffe0ff */
[----:B------:R-:W2:Y:S02]  /*19550*/  F2I.FTZ.U32.TRUNC.NTZ R0, R0 ;  /* 0x0000000000007305 */ /* 0x000ea4000021f000 */
[----:B--2---:R2:W4:Y:S02]  /*19560*/  R2UR UR31, R0 ;  /* 0x00000000001f73c2 */ /* 0x00452400000e0000 */
[----:B--2---:R-:W-:Y:S01]  /*19570*/  IMAD.U32 R0, RZ, RZ, UR28 ;  /* 0x0000001cff007e24 */ /* 0x004fe2000f8e00ff */
[----:B----4-:R-:W-:Y:S04]  /*19580*/  UIADD3 UR13, URZ, -UR31, URZ ;  /* 0x8000001f3f0d7290 */ /* 0x010fe8000fffe03f */
[----:B------:R-:W-:Y:S01]  /*19590*/  UIMAD UR13, UR13, UR10, URZ ;  /* 0x0000000a0d0d72a4 */ /* 0x000fe2000f8e023f */
[----:B------:R-:W-:Y:S03]  /*195a0*/  IABS R0, R0 ;  /* 0x0000000000007213 */ /* 0x000fe60000000000 */
[----:B------:R-:W-:Y:S01]  /*195b0*/  UIMAD.WIDE.U32 UR30, UR31, UR13, UR30 ;  /* 0x0000000d1f1e72a5 */ /* 0x000fe2000f8e001e */
[----:B------:R-:W2:Y:S03]  /*195c0*/  R2UR UR25, R0 ;  /* 0x00000000001973c2 */ /* 0x000ea600000e0000 */
[----:B---3--:R-:W-:Y:S02]  /*195d0*/  UIMAD.WIDE.U32 UR34, UR31, UR27, URZ ;  /* 0x0000001b1f2272a5 */ /* 0x008fe4000f8e003f */
[----:B--2---:R-:W-:Y:S05]  /*195e0*/  UIMAD.WIDE.U32 UR32, UR31, UR25, URZ ;  /* 0x000000191f2072a5 */ /* 0x004fea000f8e003f */
        /* <DEDUP_REMOVED lines=33> */
[----:B------:R-:W2:Y:S01]  /*19800*/  R2UR UR26, R2 ;  /* 0x00000000021a73c2 */ /* 0x000ea200000e0000 */
[----:B------:R-:W-:Y:S01]  /*19810*/  LEA R4, P2, R4, UR18, 0x2 ;  /* 0x0000001204047c11 */ /* 0x000fe2000f8410ff */
[----:B------:R-:W-:Y:S01]  /*19820*/  UIMAD UR13, UR10, UR13, -0x100 ;  /* 0xffffff000a0d74a4 */ /* 0x000fe2000f8e020d */
[----:B------:R-:W-:Y:S02]  /*19830*/  LEA.HI.X.SX32 R3, R0, UR19, 0x2, P1 ;  /* 0x0000001300037c11 */ /* 0x000fe400088f16ff */
[----:B------:R-:W-:Y:S01]  /*19840*/  LEA.HI.X.SX32 R5, R5, UR19, 0x2, P2 ;  /* 0x0000001305057c11 */ /* 0x000fe200090f16ff */
[----:B------:R-:W-:Y:S02]  /*19850*/  USHF.R.S32.HI UR11, URZ, 0x1f, UR13 ;  /* 0x0000001f3f0b7899 */ /* 0x000fe4000801140d */
[----:B------:R-:W3:Y:S01]  /*19860*/  R2UR UR27, R3 ;  /* 0x00000000031b73c2 */ /* 0x000ee200000e0000 */
[----:B------:R-:W-:Y:S04]  /*19870*/  UIMAD UR10, UR9, UR13, URZ ;  /* 0x0000000d090a72a4 */ /* 0x000fe8000f8e023f */
[----:B------:R-:W-:Y:S03]  /*19880*/  UIMAD UR10, UR11, UR8, UR10 ;  /* 0x000000080b0a72a4 */ /* 0x000fe6000f8e020a */
[----:B------:R-:W4:Y:S01]  /*19890*/  R2UR UR28, R4 ;  /* 0x00000000041c73c2 */ /* 0x000f2200000e0000 */
[----:B------:R-:W-:Y:S01]  /*198a0*/  UMOV UR11, UR9 ;  /* 0x00000009000b7c82 */ /* 0x000fe20008000000 */
[----:B--2---:R-:W-:Y:S06]  /*198b0*/  IMAD.U32 R2, RZ, RZ, UR26 ;  /* 0x0000001aff027e24 */ /* 0x004fec000f8e00ff */
[----:B------:R-:W2:Y:S01]  /*198c0*/  R2UR UR29, R5 ;  /* 0x00000000051d73c2 */ /* 0x000ea200000e0000 */
[----:B---3--:R-:W-:Y:S01]  /*198d0*/  IMAD.U32 R3, RZ, RZ, UR27 ;  /* 0x0000001bff037e24 */ /* 0x008fe2000f8e00ff */
[----:B------:R-:W-:Y:S04]  /*198e0*/  UIMAD.WIDE.U32 UR26, UR8, UR13, URZ ;  /* 0x0000000d081a72a5 */ /* 0x000fe8000f8e003f */
[----:B------:R3:W5:Y:S01]  /*198f0*/  LDG.E R2, [R2.64] ;  /* 0x0000001402027981 */ /* 0x000762000c1e1900 */
[----:B------:R-:W-:Y:S01]  /*19900*/  UIADD3 UR10, UR27, UR10, URZ ;  /* 0x0000000a1b0a7290 */ /* 0x000fe2000fffe03f */
[----:B----4-:R-:W-:Y:S01]  /*19910*/  MOV R4, UR28 ;  /* 0x0000001c00047c02 */ /* 0x010fe20008000f00 */
        /* <DEDUP_REMOVED lines=13> */
.L_x_1641:
        /* <DEDUP_REMOVED lines=33> */
[----:B------:R-:W-:Y:S01]  /*19c00*/  @!P0 LEA.HI.X R33, R35, R2, R28, 0x6, P2 ;  /* 0x0000000223218211 */ /* 0x000fe200010f341c */
        /* <DEDUP_REMOVED lines=27> */
[CC--:B------:R-:W-:Y:S01]  /*19dc0*/  @!P0 LEA R34, P1, R31.reuse, R246.reuse, 0x1 ;  /* 0x000000f61f228211 */ /* 0x0c0fe200078208ff */
        /* <DEDUP_REMOVED lines=25> */
[----:B------:R2:W-:Y:S03]  /*19f60*/  @!P0 LDGSTS.E.BYPASS.LTC128B.128 [R244+0x3800], [R42.64] ;  /* 0x038000002af48fae */ /* 0x0005e6000b901d54 */
        /* <DEDUP_REMOVED lines=9> */
[C---:B------:R-:W-:Y:S02]  /*1a000*/  @!P0 IMAD R3, R28.reuse, 0x90, RZ ;  /* 0x000000901c038824 */ /* 0x040fe400078e02ff */
[----:B------:R2:W-:Y:S02]  /*1a010*/  @P0 STS.128 [R244+0x4800], RZ ;  /* 0x004800fff4000388 */ /* 0x0005e40000000c00 */
[----:B------:R-:W-:Y:S01]  /*1a020*/  @!P0 IMAD.IADD R2, R3, 0x1, R19 ;  /* 0x0000000103028824 */ /* 0x000fe200078e0213 */
        /* <DEDUP_REMOVED lines=15> */
[-C--:B------:R-:W-:Y:S01]  /*1a120*/  @!P0 LEA R18, P4, R12, R246.reuse, 0x1 ;  /* 0x000000f60c128211 */ /* 0x080fe200078808ff */
[----:B------:R-:W-:Y:S01]  /*1a130*/  @!P0 IMAD R2, R28, 0xc0, RZ ;  /* 0x000000c01c028824 */ /* 0x000fe200078e02ff */
        /* <DEDUP_REMOVED lines=9> */
[----:B------:R-:W-:Y:S01]  /*1a1d0*/  @!P0 LEA R2, P1, R6, R246, 0x1 ;  /* 0x000000f606028211 */ /* 0x000fe200078208ff */
[----:B------:R-:W-:Y:S01]  /*1a1e0*/  @!P0 IMAD R15, R28, 0xe0, RZ ;  /* 0x000000e01c0f8824 */ /* 0x000fe200078e02ff */
[----:B------:R-:W-:Y:S01]  /*1a1f0*/  @!P0 LEA.HI.X R19, R12, R245, R0, 0x1, P4 ;  /* 0x000000f50c138211 */ /* 0x000fe200020f0c00 */
[----:B------:R2:W-:Y:S01]  /*1a200*/  @P0 STS.128 [R244+0x6000], RZ ;  /* 0x006000fff4000388 */ /* 0x0005e20000000c00 */
[C---:B------:R-:W-:Y:S01]  /*1a210*/  @!P0 IMAD R3, R28.reuse, 0xd0, RZ ;  /* 0x000000d01c038824 */ /* 0x040fe200078e02ff */
[----:B------:R-:W-:Y:S01]  /*1a220*/  MOV R246, R4 ;  /* 0x0000000400f67202 */ /* 0x000fe20000000f00 */
[----:B------:R-:W-:Y:S01]  /*1a230*/  @!P0 IMAD.IADD R9, R15, 0x1, R9 ;  /* 0x000000010f098824 */ /* 0x000fe200078e0209 */
[----:B------:R-:W-:Y:S01]  /*1a240*/  @!PT LDS RZ, [RZ] ;  /* 0x00000000fffff984 */ /* 0x000fe20000000800 */
[----:B------:R-:W-:Y:S01]  /*1a250*/  @!PT LDS RZ, [RZ] ;  /* 0x00000000fffff984 */ /* 0x000fe20000000800 */
[----:B------:R-:W-:Y:S01]  /*1a260*/  @!PT LDS RZ, [RZ] ;  /* 0x00000000fffff984 */ /* 0x000fe20000000800 */
[----:B------:R2:W-:Y:S01]  /*1a270*/  @!P0 LDGSTS.E.BYPASS.LTC128B.128 [R244+0x6000], [R34.64] ;  /* 0x0600000022f48fae */ /* 0x0005e2000b901d54 */
[----:B------:R-:W-:Y:S01]  /*1a280*/  @!P0 IMAD R28, R28, 0xf0, RZ ;  /* 0x000000f01c1c8824 */ /* 0x000fe200078e02ff */
[----:B------:R-:W-:Y:S02]  /*1a290*/  @!P0 IADD3 R3, R3, R11, RZ ;  /* 0x0000000b03038210 */ /* 0x000fe40007ffe0ff */
[----:B------:R2:W-:Y:S01]  /*1a2a0*/  @P0 STS.128 [R244+0x6800], RZ ;  /* 0x006800fff4000388 */ /* 0x0005e20000000c00 */
[-C--:B------:R-:W-:Y:S01]  /*1a2b0*/  @!P0 LEA.HI.X R15, R8, R245.reuse, R9, 0x1, P2 ;  /* 0x000000f5080f8211 */ /* 0x080fe200010f0c09 */
[----:B------:R-:W-:Y:S01]  /*1a2c0*/  @!P0 IMAD.IADD R7, R28, 0x1, R7 ;  /* 0x000000011c078824 */ /* 0x000fe200078e0207 */
[-C--:B------:R-:W-:Y:S01]  /*1a2d0*/  @!P0 LEA.HI.X R17, R10, R245.reuse, R3, 0x1, P3 ;  /* 0x000000f50a118211 */ /* 0x080fe200018f0c03 */
[----:B------:R-:W-:Y:S01]  /*1a2e0*/  @!PT LDS RZ, [RZ] ;  /* 0x00000000fffff984 */ /* 0x000fe20000000800 */
[----:B------:R-:W-:Y:S01]  /*1a2f0*/  @!PT LDS RZ, [RZ] ;  /* 0x00000000fffff984 */ /* 0x000fe20000000800 */
[----:B------:R-:W-:Y:S01]  /*1a300*/  @!PT LDS RZ, [RZ] ;  /* 0x00000000fffff984 */ /* 0x000fe20000000800 */
[----:B------:R2:W-:Y:S03]  /*1a310*/  @!P0 LDGSTS.E.BYPASS.LTC128B.128 [R244+0x6800], [R24.64] ;  /* 0x0680000018f48fae */ /* 0x0005e6000b901d54 */
        /* <DEDUP_REMOVED lines=33> */
.L_x_1640:
[----:B--234-:R-:W-:Y:S01]  /*1a530*/  FMNMX.FTZ R0, R173, R132, !PT ;  /* 0x00000084ad007209 */ /* 0x01cfe20007810000 */
[----:B------:R-:W-:Y:S01]  /*1a540*/  LDSM.16.MT88.4 R12, [R135+0xa000] ;  /* 0x00a00000870c783b */ /* 0x000fe20000004200 */
[----:B-1----:R-:W-:Y:S01]  /*1a550*/  MOV R131, R36 ;  /* 0x0000002400837202 */ /* 0x002fe20000000f00 */
[----:B------:R-:W-:Y:S01]  /*1a560*/  UISETP.GT.AND UP0, UPT, UR15, UR7, UPT ;  /* 0x000000070f00728c */ /* 0x000fe2000bf04270 */
[----:B------:R-:W-:Y:S01]  /*1a570*/  FMNMX.FTZ R2, R177, R0, !PT ;  /* 0x00000000b1027209 */ /* 0x000fe20007810000 */
[----:B------:R-:W-:Y:S01]  /*1a580*/  UMOV UR10, UR12 ;  /* 0x0000000c000a7c82 */ /* 0x000fe20008000000 */
[----:B------:R-:W-:Y:S01]  /*1a590*/  FMNMX.FTZ R0, R172, R133, !PT ;  /* 0x00000085ac007209 */ /* 0x000fe20007810000 */
[----:B------:R-:W-:Y:S01]  /*1a5a0*/  UMOV UR11, UR6 ;  /* 0x00000006000b7c82 */ /* 0x000fe20008000000 */
        /* <DEDUP_REMOVED lines=150> */
[----:B------:R-:W-:Y:S01]  /*1af10*/  MOV R175, R50 ;  /* 0x0000003200af7202 */ /* 0x000fe20000000f00 */
[--C-:B------:R-:W-:Y:S01]  /*1af20*/  FFMA.FTZ R8, R170, c[0x0][0x23c], -R39.reuse ;  /* 0x00008f00aa087a23 */ /* 0x100fe20000010827 */
[----:B------:R-:W-:Y:S01]  /*1af30*/  FSEL R60, R60, RZ, P0 ;  /* 0x000000ff3c3c7208 */ /* 0x000fe20000000000 */
[--C-:B------:R-:W-:Y:S01]  /*1af40*/  FFMA.FTZ R24, R182, c[0x0][0x23c], -R39.reuse ;  /* 0x00008f00b6187a23 */ /* 0x100fe20000010827 */
[----:B------:R-:W-:Y:S01]  /*1af50*/  PLOP3.LUT P0, PT, PT, PT, UP0, 0x80, 0x0 ;  /* 0x000000000000781c */ /* 0x000fe20003f0f008 */
[--C-:B------:R-:W-:Y:S01]  /*1af60*/  FFMA.FTZ R32, R184, c[0x0][0x23c], -R39.reuse ;  /* 0x00008f00b8207a23 */ /* 0x100fe20000010827 */
[----:B------:R3:W-:Y:S01]  /*1af70*/  MUFU.EX2 R5, R4 ;  /* 0x0000000400057308 */ /* 0x0007e20000000800 */
[--C-:B------:R-:W-:Y:S02]  /*1af80*/  FFMA.FTZ R16, R178, c[0x0][0x23c], -R60.reuse ;  /* 0x00008f00b2107a23 */ /* 0x100fe4000001083c */
[--C-:B------:R-:W-:Y:S02]  /*1af90*/  FFMA.FTZ R26, R180, c[0x0][0x23c], -R60.reuse ;  /* 0x00008f00b41a7a23 */ /* 0x100fe4000001083c */
[--C-:B------:R-:W-:Y:S02]  /*1afa0*/  FFMA.FTZ R56, R186, c[0x0][0x23c], -R60.reuse ;  /* 0x00008f00ba387a23 */ /* 0x100fe4000001083c */
[----:B------:R-:W-:Y:S02]  /*1afb0*/  FFMA.FTZ R35, R185, c[0x0][0x23c], -R39 ;  /* 0x00008f00b9237a23 */ /* 0x000fe40000010827 */
[--C-:B------:R-:W-:Y:S01]  /*1afc0*/  FFMA.FTZ R37, R37, c[0x0][0x23c], -R60.reuse ;  /* 0x00008f0025257a23 */ /* 0x100fe2000001083c */
[----:B------:R-:W-:Y:S01]  /*1afd0*/  MUFU.EX2 R113, R6 ;  /* 0x0000000600717308 */ /* 0x000fe20000000800 */
[----:B-1----:R-:W-:Y:S02]  /*1afe0*/  FADD.FTZ R0, -R3, R133 ;  /* 0x0000008503007221 */ /* 0x002fe40000010100 */
[----:B--2---:R-:W-:Y:S02]  /*1aff0*/  FMUL.FTZ R17, R2, R149 ;  /* 0x0000009502117220 */ /* 0x004fe40000410000 */
[----:B------:R-:W-:Y:S05]  /*1b000*/  FMUL.FTZ R0, R0, c[0x0][0x23c] ;  /* 0x00008f0000007a20 */ /* 0x000fea0000410000 */
[----:B------:R1:W-:Y:S01]  /*1b010*/  MUFU.EX2 R129, R8 ;  /* 0x0000000800817308 */ /* 0x0003e20000000800 */
[C---:B------:R-:W-:Y:S02]  /*1b020*/  FMUL.FTZ R25, R2.reuse, R157 ;  /* 0x0000009d02197220 */ /* 0x040fe40000410000 */
[C---:B------:R-:W-:Y:S02]  /*1b030*/  FMUL.FTZ R33, R2.reuse, R165 ;  /* 0x000000a502217220 */ /* 0x040fe40000410000 */
[--C-:B---3--:R-:W-:Y:S01]  /*1b040*/  FFMA.FTZ R4, R177, c[0x0][0x23c], -R39.reuse ;  /* 0x00008f00b1047a23 */ /* 0x108fe20000010827 */
[----:B------:R-:W-:Y:S01]  /*1b050*/  MOV R177, R53 ;  /* 0x0000003500b17202 */ /* 0x000fe20000000f00 */
[C---:B------:R-:W-:Y:S03]  /*1b060*/  FMUL.FTZ R9, R2.reuse, R141 ;  /* 0x0000008d02097220 */ /* 0x040fe60000410000 */
[----:B------:R2:W-:Y:S10]  /*1b070*/  MUFU.EX2 R103, R4 ;  /* 0x0000000400677308 */ /* 0x0005f40000000800 */
[----:B------:R-:W3:Y:S01]  /*1b080*/  MUFU.EX2 R0, R0 ;  /* 0x0000000000007308 */ /* 0x000ee20000000800 */
[----:B-1----:R-:W-:Y:S09]  /*1b090*/  FMUL.FTZ R8, R2, R140 ;  /* 0x0000008c02087220 */ /* 0x002ff20000410000 */
[----:B------:R1:W-:Y:S01]  /*1b0a0*/  MUFU.EX2 R121, R16 ;  /* 0x0000001000797308 */ /* 0x0003e20000000800 */
[--C-:B--2---:R-:W-:Y:S01]  /*1b0b0*/  FFMA.FTZ R4, R172, c[0x0][0x23c], -R60.reuse ;  /* 0x00008f00ac047a23 */ /* 0x104fe2000001083c */
[----:B------:R-:W-:Y:S02]  /*1b0c0*/  MOV R172, R52 ;  /* 0x0000003400ac7202 */ /* 0x000fe40000000f00 */
[----:B------:R-:W-:Y:S06]  /*1b0d0*/  LDSM.16.MT88.4 R52, [R226+0xa800] ;  /* 0x00a80000e234783b */ /* 0x000fec0000004200 */
[----:B------:R2:W-:Y:S01]  /*1b0e0*/  MUFU.EX2 R125, R4 ;  /* 0x00000004007d7308 */ /* 0x0005e20000000800 */
[C---:B---3--:R-:W-:Y:S02]  /*1b0f0*/  FMUL.FTZ R6, R0.reuse, R138 ;  /* 0x0000008a00067220 */ /* 0x048fe40000410000 */
[C---:B------:R-:W-:Y:S02]  /*1b100*/  FMUL.FTZ R7, R0.reuse, R139 ;  /* 0x0000008b00077220 */ /* 0x040fe40000410000 */
[C---:B------:R-:W-:Y:S01]  /*1b110*/  FMUL.FTZ R10, R0.reuse, R142 ;  /* 0x0000008e000a7220 */ /* 0x040fe20000410000 */
[----:B------:R-:W-:Y:S04]  /*1b120*/  MOV R142, R175 ;  /* 0x000000af008e7202 */ /* 0x000fe80000000f00 */
[----:B------:R3:W-:Y:S01]  /*1b130*/  MUFU.EX2 R115, R24 ;  /* 0x0000001800737308 */ /* 0x0007e20000000800 */
[C---:B------:R-:W-:Y:S02]  /*1b140*/  FMUL.FTZ R11, R0.reuse, R143 ;  /* 0x0000008f000b7220 */ /* 0x040fe40000410000 */
[C---:B------:R-:W-:Y:S02]  /*1b150*/  FMUL.FTZ R18, R0.reuse, R150 ;  /* 0x0000009600127220 */ /* 0x040fe40000410000 */
[--C-:B-1----:R-:W-:Y:S02]  /*1b160*/  FFMA.FTZ R16, R179, c[0x0][0x23c], -R60.reuse ;  /* 0x00008f00b3107a23 */ /* 0x102fe4000001083c */
[C---:B------:R-:W-:Y:S02]  /*1b170*/  FMUL.FTZ R19, R0.reuse, R151 ;  /* 0x0000009700137220 */ /* 0x040fe40000410000 */
[C---:B------:R-:W-:Y:S01]  /*1b180*/  FMUL.FTZ R27, R0.reuse, R159 ;  /* 0x0000009f001b7220 */ /* 0x040fe20000410000 */
[----:B------:R1:W-:Y:S01]  /*1b190*/  MUFU.EX2 R139, R16 ;  /* 0x00000010008b7308 */ /* 0x0003e20000000800 */
[----:B------:R-:W-:Y:S02]  /*1b1a0*/  FMUL.FTZ R34, R0, R166 ;  /* 0x000000a600227220 */ /* 0x000fe40000410000 */
[--C-:B--2---:R-:W-:Y:S01]  /*1b1b0*/  FFMA.FTZ R4, R176, c[0x0][0x23c], -R60.reuse ;  /* 0x00008f00b0047a23 */ /* 0x104fe2000001083c */
[----:B------:R-:W-:Y:S04]  /*1b1c0*/  MOV R176, R51 ;  /* 0x0000003300b07202 */ /* 0x000fe80000000f00 */
[----:B------:R-:W-:Y:S02]  /*1b1d0*/  MOV R143, R176 ;  /* 0x000000b0008f7202 */ /* 0x000fe40000000f00 */
[----:B------:R2:W4:Y:S01]  /*1b1e0*/  MUFU.EX2 R112, R4 ;  /* 0x0000000400707308 */ /* 0x0005220000000800 */
[C---:B---3--:R-:W-:Y:S09]  /*1b1f0*/  FMUL.FTZ R24, R2.reuse, R156 ;  /* 0x0000009c02187220 */ /* 0x048ff20000410000 */
[----:B------:R3:W-:Y:S01]  /*1b200*/  MUFU.EX2 R248, R35 ;  /* 0x0000002300f87308 */ /* 0x0007e20000000800 */
[----:B-1----:R-:W-:Y:S09]  /*1b210*/  FMUL.FTZ R16, R2, R148 ;  /* 0x0000009402107220 */ /* 0x002ff20000410000 */
[----:B------:R1:W-:Y:S01]  /*1b220*/  MUFU.EX2 R218, R56 ;  /* 0x0000003800da7308 */ /* 0x0003e20000000800 */
[--C-:B--2---:R-:W-:Y:S01]  /*1b230*/  FFMA.FTZ R4, R169, c[0x0][0x23c], -R39.reuse ;  /* 0x00008f00a9047a23 */ /* 0x104fe20000010827 */
[----:B------:R-:W-:Y:S02]  /*1b240*/  MOV R169, R49 ;  /* 0x0000003100a97202 */ /* 0x000fe40000000f00 */
[----:B----4-:R-:W-:Y:S02]  /*1b250*/  F2FP.PACK_AB R41, R112, R125 ;  /* 0x0000007d7029723e */ /* 0x010fe400000000ff */
[----:B------:R-:W-:Y:S04]  /*1b260*/  MOV R141, R169 ;  /* 0x000000a9008d7202 */ /* 0x000fe80000000f00 */
[----:B------:R2:W4:Y:S01]  /*1b270*/  MUFU.EX2 R132, R4 ;  /* 0x0000000400847308 */ /* 0x0005220000000800 */
[----:B---3--:R-:W-:Y:S02]  /*1b280*/  FMUL.FTZ R35, R0, R167 ;  /* 0x000000a700237220 */ /* 0x008fe40000410000 */
[--C-:B-1----:R-:W-:Y:S07]  /*1b290*/  FFMA.FTZ R56, R187, c[0x0][0x23c], -R60.reuse ;  /* 0x00008f00bb387a23 */ /* 0x102fee000001083c */
[----:B------:R1:W-:Y:S01]  /*1b2a0*/  MUFU.EX2 R219, R56 ;  /* 0x0000003800db7308 */ /* 0x0003e20000000800 */
[--C-:B--2---:R-:W-:Y:S01]  /*1b2b0*/  FFMA.FTZ R4, R168, c[0x0][0x23c], -R60.reuse ;  /* 0x00008f00a8047a23 */ /* 0x104fe2000001083c */
[----:B------:R-:W-:Y:S02]  /*1b2c0*/  MOV R168, R48 ;  /* 0x0000003000a87202 */ /* 0x000fe40000000f00 */
[----:B------:R-:W2:Y:S06]  /*1b2d0*/  LDSM.16.MT88.4 R48, [R135+0xa800] ;  /* 0x00a800008730783b */ /* 0x000eac0000004200 */
[----:B------:R3:W-:Y:S01]  /*1b2e0*/  MUFU.EX2 R133, R4 ;  /* 0x0000000400857308 */ /* 0x0007e20000000800 */
[----:B----4-:R-:W-:Y:S02]  /*1b2f0*/  F2FP.PACK_AB R42, R132, R113 ;  /* 0x00000071842a723e */ /* 0x010fe400000000ff */
[----:B------:R-:W-:Y:S01]  /*1b300*/  MOV R138, R168 ;  /* 0x000000a8008a7202 */ /* 0x000fe20000000f00 */
[----:B-1----:R-:W-:Y:S01]  /*1b310*/  LDSM.16.MT88.4 R56, [R225+0xa800] ;  /* 0x00a80000e138783b */ /* 0x002fe20000004200 */
[--C-:B---3--:R-:W-:Y:S05]  /*1b320*/  FFMA.FTZ R4, R174, c[0x0][0x23c], -R60.reuse ;  /* 0x00008f00ae047a23 */ /* 0x108fea000001083c */
[----:B------:R1:W-:Y:S10]  /*1b330*/  MUFU.EX2 R174, R32 ;  /* 0x0000002000ae7308 */ /* 0x0003f40000000800 */
[----:B------:R3:W4:Y:S01]  /*1b340*/  MUFU.EX2 R130, R4 ;  /* 0x0000000400827308 */ /* 0x0007220000000800 */
[C---:B-1----:R-:W-:Y:S02]  /*1b350*/  FMUL.FTZ R32, R2.reuse, R164 ;  /* 0x000000a402207220 */ /* 0x042fe40000410000 */
[C---:B---3--:R-:W-:Y:S01]  /*1b360*/  FMUL.FTZ R4, R2.reuse, R136 ;  /* 0x0000008802047220 */ /* 0x048fe20000410000 */
[----:B------:R-:W-:Y:S01]  /*1b370*/  MOV R136, R5 ;  /* 0x0000000500887202 */ /* 0x000fe20000000f00 */
[----:B------:R-:W-:Y:S01]  /*1b380*/  FMUL.FTZ R5, R2, R137 ;  /* 0x0000008902057220 */ /* 0x000fe20000410000 */
[----:B----4-:R-:W-:Y:S02]  /*1b390*/  F2FP.PACK_AB R43, R130, R133 ;  /* 0x00000085822b723e */ /* 0x010fe400000000ff */
[----:B------:R-:W-:Y:S07]  /*1b3a0*/  F2FP.PACK_AB R40, R103, R136 ;  /* 0x000000886728723e */ /* 0x000fee00000000ff */
[C---:B------:R-:W-:Y:S07]  /*1b3b0*/  HMMA.16816.F32 R4, R40.reuse, R12, R4 ;  /* 0x0000000c2804723c */ /* 0x040fee0000001804 */
[--C-:B------:R-:W-:Y:S01]  /*1b3c0*/  FFMA.FTZ R12, R171, c[0x0][0x23c], -R39.reuse ;  /* 0x00008f00ab0c7a23 */ /* 0x100fe20000010827 */
[C---:B------:R-:W-:Y:S03]  /*1b3d0*/  HMMA.16816.F32 R8, R40.reuse, R14, R8 ;  /* 0x0000000e2808723c */ /* 0x040fe60000001808 */
[----:B------:R1:W3:Y:S01]  /*1b3e0*/  MUFU.EX2 R137, R12 ;  /* 0x0000000c00897308 */ /* 0x0002e20000000800 */
[----:B------:R-:W-:Y:S01]  /*1b3f0*/  FMUL.FTZ R13, R2, R145 ;  /* 0x00000091020d7220 */ /* 0x000fe20000410000 */
[----:B------:R-:W-:Y:S02]  /*1b400*/  MOV R145, R172 ;  /* 0x000000ac00917202 */ /* 0x000fe40000000f00 */
[C---:B------:R-:W-:Y:S01]  /*1b410*/  FMUL.FTZ R14, R0.reuse, R146 ;  /* 0x00000092000e7220 */ /* 0x040fe20000410000 */
[----:B------:R-:W-:Y:S01]  /*1b420*/  MOV R146, R177 ;  /* 0x000000b100927202 */ /* 0x000fe20000000f00 */
[----:B------:R-:W-:Y:S03]  /*1b430*/  FMUL.FTZ R15, R0, R147 ;  /* 0x00000093000f7220 */ /* 0x000fe60000410000 */
[----:B------:R-:W-:Y:S01]  /*1b440*/  MOV R147, R173 ;  /* 0x000000ad00937202 */ /* 0x000fe20000000f00 */
[C---:B-1----:R-:W-:Y:S02]  /*1b450*/  FMUL.FTZ R12, R2.reuse, R144 ;  /* 0x00000090020c7220 */ /* 0x042fe40000410000 */
[----:B------:R1:W-:Y:S05]  /*1b460*/  MUFU.EX2 R144, R26 ;  /* 0x0000001a00907308 */ /* 0x0003ea0000000800 */
[C---:B------:R-:W-:Y:S07]  /*1b470*/  HMMA.16816.F32 R12, R40.reuse, R20, R12 ;  /* 0x00000014280c723c */ /* 0x040fee000000180c */
[--C-:B------:R-:W-:Y:S01]  /*1b480*/  FFMA.FTZ R20, R181, c[0x0][0x23c], -R39.reuse ;  /* 0x00008f00b5147a23 */ /* 0x100fe20000010827 */
[C---:B------:R-:W-:Y:S03]  /*1b490*/  HMMA.16816.F32 R16, R40.reuse, R22, R16 ;  /* 0x000000162810723c */ /* 0x040fe60000001810 */
[----:B------:R4:W5:Y:S01]  /*1b4a0*/  MUFU.EX2 R140, R20 ;  /* 0x00000014008c7308 */ /* 0x0009620000000800 */
[----:B------:R-:W-:Y:S03]  /*1b4b0*/  FMUL.FTZ R21, R2, R153 ;  /* 0x0000009902157220 */ /* 0x000fe60000410000 */
[C---:B------:R-:W-:Y:S02]  /*1b4c0*/  FMUL.FTZ R22, R0.reuse, R154 ;  /* 0x0000009a00167220 */ /* 0x040fe40000410000 */
[C---:B------:R-:W-:Y:S03]  /*1b4d0*/  FMUL.FTZ R23, R0.reuse, R155 ;  /* 0x0000009b00177220 */ /* 0x040fe60000410000 */
[----:B-1----:R-:W-:Y:S02]  /*1b4e0*/  FMUL.FTZ R26, R0, R158 ;  /* 0x0000009e001a7220 */ /* 0x002fe40000410000 */
[C---:B----4-:R-:W-:Y:S07]  /*1b4f0*/  FMUL.FTZ R20, R2.reuse, R152 ;  /* 0x0000009802147220 */ /* 0x050fee0000410000 */
[C---:B------:R-:W-:Y:S07]  /*1b500*/  HMMA.16816.F32 R20, R40.reuse, R28, R20 ;  /* 0x0000001c2814723c */ /* 0x040fee0000001814 */
[--C-:B------:R-:W-:Y:S01]  /*1b510*/  FFMA.FTZ R28, R183, c[0x0][0x23c], -R60.reuse ;  /* 0x00008f00b71c7a23 */ /* 0x100fe2000001083c */
[C---:B------:R-:W-:Y:S03]  /*1b520*/  HMMA.16816.F32 R24, R40.reuse, R30, R24 ;  /* 0x0000001e2818723c */ /* 0x040fe60000001818 */
[----:B------:R1:W4:Y:S01]  /*1b530*/  MUFU.EX2 R249, R28 ;  /* 0x0000001c00f97308 */ /* 0x0003220000000800 */
[----:B------:R-:W-:Y:S03]  /*1b540*/  FMUL.FTZ R29, R2, R161 ;  /* 0x000000a1021d7220 */ /* 0x000fe60000410000 */
[C---:B------:R-:W-:Y:S02]  /*1b550*/  FMUL.FTZ R30, R0.reuse, R162 ;  /* 0x000000a2001e7220 */ /* 0x040fe40000410000 */
[----:B------:R-:W-:Y:S03]  /*1b560*/  FMUL.FTZ R31, R0, R163 ;  /* 0x000000a3001f7220 */ /* 0x000fe60000410000 */
[----:B-1----:R-:W-:Y:S07]  /*1b570*/  FMUL.FTZ R28, R2, R160 ;  /* 0x000000a0021c7220 */ /* 0x002fee0000410000 */
[C---:B------:R-:W-:Y:S08]  /*1b580*/  HMMA.16816.F32 R28, R40.reuse, R44, R28 ;  /* 0x0000002c281c723c */ /* 0x040ff0000000181c */
[----:B------:R-:W-:Y:S01]  /*1b590*/  HMMA.16816.F32 R32, R40, R46, R32 ;  /* 0x0000002e2820723c */ /* 0x000fe20000001820 */
[----:B------:R-:W1:Y:S06]  /*1b5a0*/  LDSM.16.MT88.4 R44, [R224+0xa800] ;  /* 0x00a80000e02c783b */ /* 0x000e6c0000004200 */
[----:B---3--:R-:W-:Y:S02]  /*1b5b0*/  F2FP.PACK_AB R40, R137, R129 ;  /* 0x000000818928723e */ /* 0x008fe400000000ff */
[----:B------:R-:W-:Y:S03]  /*1b5c0*/  F2FP.PACK_AB R41, R139, R121 ;  /* 0x000000798b29723e */ /* 0x000fe600000000ff */
[----:B-----5:R-:W-:Y:S02]  /*1b5d0*/  F2FP.PACK_AB R42, R115, R140 ;  /* 0x0000008c732a723e */ /* 0x020fe400000000ff */
[----:B----4-:R-:W-:Y:S07]  /*1b5e0*/  F2FP.PACK_AB R43, R249, R144 ;  /* 0x00000090f92b723e */ /* 0x010fee00000000ff */
[C---:B--2---:R-:W-:Y:S07]  /*1b5f0*/  HMMA.16816.F32 R4, R40.reuse, R48, R4 ;  /* 0x000000302804723c */ /* 0x044fee0000001804 */
[--C-:B------:R-:W-:Y:S01]  /*1b600*/  FFMA.FTZ R48, R190, c[0x0][0x23c], -R39.reuse ;  /* 0x00008f00be307a23 */ /* 0x100fe20000010827 */
[C---:B------:R-:W-:Y:S03]  /*1b610*/  HMMA.16816.F32 R8, R40.reuse, R50, R8 ;  /* 0x000000322808723c */ /* 0x040fe60000001808 */
[----:B------:R2:W-:Y:S05]  /*1b620*/  MUFU.EX2 R190, R48 ;  /* 0x0000003000be7308 */ /* 0x0005ea0000000800 */
[C---:B------:R-:W-:Y:S07]  /*1b630*/  HMMA.16816.F32 R12, R40.reuse, R52, R12 ;  /* 0x00000034280c723c */ /* 0x040fee000000180c */
[--C-:B------:R-:W-:Y:S01]  /*1b640*/  FFMA.FTZ R52, R192, c[0x0][0x23c], -R60.reuse ;  /* 0x00008f00c0347a23 */ /* 0x100fe2000001083c */
[C---:B------:R-:W-:Y:S03]  /*1b650*/  HMMA.16816.F32 R16, R40.reuse, R54, R16 ;  /* 0x000000362810723c */ /* 0x040fe60000001810 */
[----:B------:R3:W-:Y:S01]  /*1b660*/  MUFU.EX2 R185, R52 ;  /* 0x0000003400b97308 */ /* 0x0007e20000000800 */
[----:B------:R-:W-:Y:S04]  /*1b670*/  MOV R192, R124 ;  /* 0x0000007c00c07202 */ /* 0x000fe80000000f00 */
[C---:B-1----:R-:W-:Y:S04]  /*1b680*/  HMMA.16816.F32 R20, R40.reuse, R44, R20 ;  /* 0x0000002c2814723c */ /* 0x042fe80000001814 */
[--C-:B--2---:R-:W-:Y:S01]  /*1b690*/  FFMA.FTZ R48, R188, c[0x0][0x23c], -R39.reuse ;  /* 0x00008f00bc307a23 */ /* 0x104fe20000010827 */
[----:B------:R-:W-:Y:S02]  /*1b6a0*/  MOV R188, R143 ;  /* 0x0000008f00bc7202 */ /* 0x000fe40000000f00 */
[--C-:B------:R-:W-:Y:S01]  /*1b6b0*/  FFMA.FTZ R44, R191, c[0x0][0x23c], -R39.reuse ;  /* 0x00008f00bf2c7a23 */ /* 0x100fe20000010827 */
[----:B------:R1:W2:Y:S01]  /*1b6c0*/  MUFU.EX2 R187, R48 ;  /* 0x0000003000bb7308 */ /* 0x0002a20000000800 */
[C---:B------:R-:W-:Y:S03]  /*1b6d0*/  HMMA.16816.F32 R24, R40.reuse, R46, R24 ;  /* 0x0000002e2818723c */ /* 0x040fe60000001818 */
[----:B------:R-:W-:Y:S05]  /*1b6e0*/  MOV R191, R174 ;  /* 0x000000ae00bf7202 */ /* 0x000fea0000000f00 */
[C---:B------:R-:W-:Y:S01]  /*1b6f0*/  HMMA.16816.F32 R28, R40.reuse, R56, R28 ;  /* 0x00000038281c723c */ /* 0x040fe2000000181c */
[----:B------:R4:W-:Y:S03]  /*1b700*/  MUFU.EX2 R184, R44 ;  /* 0x0000002c00b87308 */ /* 0x0009e60000000800 */
[--C-:B---3--:R-:W-:Y:S01]  /*1b710*/  FFMA.FTZ R52, R193, c[0x0][0x23c], -R39.reuse ;  /* 0x00008f00c1347a23 */ /* 0x108fe20000010827 */
[----:B------:R-:W-:Y:S02]  /*1b720*/  MOV R193, R98 ;  /* 0x0000006200c17202 */ /* 0x000fe40000000f00 */
[--C-:B------:R-:W-:Y:S01]  /*1b730*/  FFMA.FTZ R56, R194, c[0x0][0x23c], -R60.reuse ;  /* 0x00008f00c2387a23 */ /* 0x100fe2000001083c */
[----:B------:R-:W-:Y:S03]  /*1b740*/  HMMA.16816.F32 R32, R40, R58, R32 ;  /* 0x0000003a2820723c */ /* 0x000fe60000001820 */
[----:B------:R3:W-:Y:S01]  /*1b750*/  MUFU.EX2 R183, R52 ;  /* 0x0000003400b77308 */ /* 0x0007e20000000800 */
[----:B------:R-:W-:Y:S01]  /*1b760*/  MOV R194, R144 ;  /* 0x0000009000c27202 */ /* 0x000fe20000000f00 */
[--C-:B-1----:R-:W-:Y:S02]  /*1b770*/  FFMA.FTZ R48, R189, c[0x0][0x23c], -R60.reuse ;  /* 0x00008f00bd307a23 */ /* 0x102fe4000001083c */
[----:B------:R-:W-:Y:S02]  /*1b780*/  F2FP.PACK_AB R40, R248, R191 ;  /* 0x000000bff828723e */ /* 0x000fe400000000ff */
[----:B------:R-:W-:Y:S04]  /*1b790*/  F2FP.PACK_AB R41, R219, R218 ;  /* 0x000000dadb29723e */ /* 0x000fe800000000ff */
[----:B------:R1:W5:Y:S01]  /*1b7a0*/  MUFU.EX2 R186, R48 ;  /* 0x0000003000ba7308 */ /* 0x0003620000000800 */
[----:B--2---:R-:W-:Y:S02]  /*1b7b0*/  F2FP.PACK_AB R42, R187, R190 ;  /* 0x000000bebb2a723e */ /* 0x004fe400000000ff */
[----:B------:R-:W-:Y:S01]  /*1b7c0*/  MOV R189, R141 ;  /* 0x0000008d00bd7202 */ /* 0x000fe20000000f00 */
[----:B----4-:R-:W-:Y:S06]  /*1b7d0*/  LDSM.16.MT88.4 R44, [R226+0xb000] ;  /* 0x00b00000e22c783b */ /* 0x010fec0000004200 */
[----:B------:R2:W-:Y:S01]  /*1b7e0*/  MUFU.EX2 R181, R56 ;  /* 0x0000003800b57308 */ /* 0x0005e20000000800 */
[--C-:B---3--:R-:W-:Y:S01]  /*1b7f0*/  FFMA.FTZ R52, R195, c[0x0][0x23c], -R60.reuse ;  /* 0x00008f00c3347a23 */ /* 0x108fe2000001083c */
[----:B------:R-:W-:Y:S08]  /*1b800*/  MOV R195, R115 ;  /* 0x0000007300c37202 */ /* 0x000ff00000000f00 */
[----:B------:R3:W4:Y:S01]  /*1b810*/  MUFU.EX2 R182, R52 ;  /* 0x0000003400b67308 */ /* 0x0007220000000800 */
[----:B-1----:R-:W1:Y:S01]  /*1b820*/  LDSM.16.MT88.4 R48, [R135+0xb000] ;  /* 0x00b000008730783b */ /* 0x002e620000004200 */
[----:B-----5:R-:W-:Y:S01]  /*1b830*/  F2FP.PACK_AB R43, R185, R186 ;  /* 0x000000bab92b723e */ /* 0x020fe200000000ff */
[--C-:B--2---:R-:W-:Y:S01]  /*1b840*/  FFMA.FTZ R56, R196, c[0x0][0x23c], -R39.reuse ;  /* 0x00008f00c4387a23 */ /* 0x104fe20000010827 */
[----:B------:R-:W-:Y:S06]  /*1b850*/  MOV R196, R140 ;  /* 0x0000008c00c47202 */ /* 0x000fec0000000f00 */
[----:B------:R2:W-:Y:S01]  /*1b860*/  MUFU.EX2 R180, R56 ;  /* 0x0000003800b47308 */ /* 0x0005e20000000800 */
[----:B---3--:R-:W3:Y:S08]  /*1b870*/  LDSM.16.MT88.4 R52, [R224+0xb000] ;  /* 0x00b00000e034783b */ /* 0x008ef00000004200 */
[----:B--2---:R-:W2:Y:S01]  /*1b880*/  LDSM.16.MT88.4 R56, [R225+0xb000] ;  /* 0x00b00000e138783b */ /* 0x004ea20000004200 */
[C---:B-1----:R-:W-:Y:S07]  /*1b890*/  HMMA.16816.F32 R4, R40.reuse, R48, R4 ;  /* 0x000000302804723c */ /* 0x042fee0000001804 */
[--C-:B------:R-:W-:Y:S01]  /*1b8a0*/  FFMA.FTZ R48, R197, c[0x0][0x23c], -R39.reuse ;  /* 0x00008f00c5307a23 */ /* 0x100fe20000010827 */
[C---:B------:R-:W-:Y:S03]  /*1b8b0*/  HMMA.16816.F32 R8, R40.reuse, R50, R8 ;  /* 0x000000322808723c */ /* 0x040fe60000001808 */
[----:B------:R1:W5:Y:S01]  /*1b8c0*/  MUFU.EX2 R179, R48 ;  /* 0x0000003000b37308 */ /* 0x0003620000000800 */
[----:B------:R-:W-:Y:S04]  /*1b8d0*/  MOV R197, R139 ;  /* 0x0000008b00c57202 */ /* 0x000fe80000000f00 */
[C---:B------:R-:W-:Y:S07]  /*1b8e0*/  HMMA.16816.F32 R12, R40.reuse, R44, R12 ;  /* 0x0000002c280c723c */ /* 0x040fee000000180c */
[--C-:B------:R-:W-:Y:S01]  /*1b8f0*/  FFMA.FTZ R44, R199, c[0x0][0x23c], -R60.reuse ;  /* 0x00008f00c72c7a23 */ /* 0x100fe2000001083c */
[C---:B------:R-:W-:Y:S03]  /*1b900*/  HMMA.16816.F32 R16, R40.reuse, R46, R16 ;  /* 0x0000002e2810723c */ /* 0x040fe60000001810 */
[----:B------:R4:W-:Y:S01]  /*1b910*/  MUFU.EX2 R178, R44 ;  /* 0x0000002c00b27308 */ /* 0x0009e20000000800 */
[----:B------:R-:W-:Y:S04]  /*1b920*/  MOV R199, R137 ;  /* 0x0000008900c77202 */ /* 0x000fe80000000f00 */
[C---:B---3--:R-:W-:Y:S04]  /*1b930*/  HMMA.16816.F32 R20, R40.reuse, R52, R20 ;  /* 0x000000342814723c */ /* 0x048fe80000001814 */
[--C-:B-1----:R-:W-:Y:S01]  /*1b940*/  FFMA.FTZ R48, R198, c[0x0][0x23c], -R60.reuse ;  /* 0x00008f00c6307a23 */ /* 0x102fe2000001083c */
[----:B------:R-:W-:Y:S02]  /*1b950*/  MOV R198, R138 ;  /* 0x0000008a00c67202 */ /* 0x000fe40000000f00 */
[--C-:B------:R-:W-:Y:S01]  /*1b960*/  FFMA.FTZ R52, R201, c[0x0][0x23c], -R39.reuse ;  /* 0x00008f00c9347a23 */ /* 0x100fe20000010827 */
[----:B------:R1:W3:Y:S01]  /*1b970*/  MUFU.EX2 R175, R48 ;  /* 0x0000003000af7308 */ /* 0x0002e20000000800 */
[C---:B------:R-:W-:Y:S03]  /*1b980*/  HMMA.16816.F32 R24, R40.reuse, R54, R24 ;  /* 0x000000362818723c */ /* 0x040fe60000001818 */
[----:B------:R-:W-:Y:S05]  /*1b990*/  MOV R201, R129 ;  /* 0x0000008100c97202 */ /* 0x000fea0000000f00 */
[C---:B--2---:R-:W-:Y:S01]  /*1b9a0*/  HMMA.16816.F32 R28, R40.reuse, R56, R28 ;  /* 0x00000038281c723c */ /* 0x044fe2000000181c */
[----:B------:R2:W-:Y:S01]  /*1b9b0*/  MUFU.EX2 R176, R52 ;  /* 0x0000003400b07308 */ /* 0x0005e20000000800 */
[----:B----4-:R-:W4:Y:S05]  /*1b9c0*/  LDSM.16.MT88.4 R44, [R135+0xb800] ;  /* 0x00b80000872c783b */ /* 0x010f2a0000004200 */
[--C-:B------:R-:W-:Y:S01]  /*1b9d0*/  FFMA.FTZ R56, R203, c[0x0][0x23c], -R60.reuse ;  /* 0x00008f00cb387a23 */ /* 0x100fe2000001083c */
[----:B------:R-:W-:Y:S03]  /*1b9e0*/  HMMA.16816.F32 R32, R40, R58, R32 ;  /* 0x0000003a2820723c */ /* 0x000fe60000001820 */
[----:B------:R4:W-:Y:S01]  /*1b9f0*/  MUFU.EX2 R173, R56 ;  /* 0x0000003800ad7308 */ /* 0x0009e20000000800 */
[----:B------:R-:W-:Y:S01]  /*1ba00*/  MOV R203, R131 ;  /* 0x0000008300cb7202 */ /* 0x000fe20000000f00 */
[--C-:B-1----:R-:W-:Y:S02]  /*1ba10*/  FFMA.FTZ R48, R200, c[0x0][0x23c], -R39.reuse ;  /* 0x00008f00c8307a23 */ /* 0x102fe40000010827 */
[----:B------:R-:W-:Y:S02]  /*1ba20*/  F2FP.PACK_AB R40, R183, R184 ;  /* 0x000000b8b728723e */ /* 0x000fe400000000ff */
[----:B------:R-:W-:Y:S04]  /*1ba30*/  F2FP.PACK_AB R41, R181, R182 ;  /* 0x000000b6b529723e */ /* 0x000fe800000000ff */
[----:B------:R1:W1:Y:S01]  /*1ba40*/  MUFU.EX2 R177, R48 ;  /* 0x0000003000b17308 */ /* 0x0002620000000800 */
[----:B-----5:R-:W-:Y:S02]  /*1ba50*/  F2FP.PACK_AB R42, R179, R180 ;  /* 0x000000b4b32a723e */ /* 0x020fe400000000ff */
[----:B---3--:R-:W-:Y:S01]  /*1ba60*/  F2FP.PACK_AB R43, R178, R175 ;  /* 0x000000afb22b723e */ /* 0x008fe200000000ff */
[--C-:B--2---:R-:W-:Y:S01]  /*1ba70*/  FFMA.FTZ R52, R202, c[0x0][0x23c], -R60.reuse ;  /* 0x00008f00ca347a23 */ /* 0x104fe2000001083c */
[----:B------:R-:W-:Y:S02]  /*1ba80*/  MOV R202, R130 ;  /* 0x0000008200ca7202 */ /* 0x000fe40000000f00 */
[----:B------:R-:W-:Y:S03]  /*1ba90*/  MOV R200, R121 ;  /* 0x0000007900c87202 */ /* 0x000fe60000000f00 */
[----:B------:R2:W3:Y:S01]  /*1baa0*/  MUFU.EX2 R174, R52 ;  /* 0x0000003400ae7308 */ /* 0x0004e20000000800 */
[--C-:B----4-:R-:W-:Y:S01]  /*1bab0*/  FFMA.FTZ R56, R204, c[0x0][0x23c], -R39.reuse ;  /* 0x00008f00cc387a23 */ /* 0x110fe20000010827 */
[----:B------:R-:W-:Y:S08]  /*1bac0*/  MOV R204, R132 ;  /* 0x0000008400cc7202 */ /* 0x000ff00000000f00 */
[----:B------:R4:W-:Y:S01]  /*1bad0*/  MUFU.EX2 R171, R56 ;  /* 0x0000003800ab7308 */ /* 0x0009e20000000800 */
[C---:B------:R-:W-:Y:S01]  /*1bae0*/  HMMA.16816.F32 R4, R40.reuse, R44, R4 ;  /* 0x0000002c2804723c */ /* 0x040fe20000001804 */
[----:B-1----:R-:W1:Y:S06]  /*1baf0*/  LDSM.16.MT88.4 R48, [R226+0xb800] ;  /* 0x00b80000e230783b */ /* 0x002e6c0000004200 */
[--C-:B------:R-:W-:Y:S01]  /*1bb00*/  FFMA.FTZ R44, R205, c[0x0][0x23c], -R39.reuse ;  /* 0x00008f00cd2c7a23 */ /* 0x100fe20000010827 */
[C---:B------:R-:W-:Y:S03]  /*1bb10*/  HMMA.16816.F32 R8, R40.reuse, R46, R8 ;  /* 0x0000002e2808723c */ /* 0x040fe60000001808 */
[----:B------:R5:W1:Y:S01]  /*1bb20*/  MUFU.EX2 R172, R44 ;  /* 0x0000002c00ac7308 */ /* 0x000a620000000800 */
[----:B------:R-:W-:Y:S01]  /*1bb30*/  MOV R205, R133 ;  /* 0x0000008500cd7202 */ /* 0x000fe20000000f00 */
[----:B--2---:R-:W2:Y:S08]  /*1bb40*/  LDSM.16.MT88.4 R52, [R224+0xb800] ;  /* 0x00b80000e034783b */ /* 0x004eb00000004200 */
[----:B----4-:R-:W4:Y:S01]  /*1bb50*/  LDSM.16.MT88.4 R56, [R225+0xb800] ;  /* 0x00b80000e138783b */ /* 0x010f220000004200 */
[--C-:B-----5:R-:W-:Y:S01]  /*1bb60*/  FFMA.FTZ R44, R206, c[0x0][0x23c], -R60.reuse ;  /* 0x00008f00ce2c7a23 */ /* 0x120fe2000001083c */
[----:B------:R-:W-:Y:S03]  /*1bb70*/  MOV R206, R113 ;  /* 0x0000007100ce7202 */ /* 0x000fe60000000f00 */
[----:B------:R5:W-:Y:S01]  /*1bb80*/  MUFU.EX2 R169, R44 ;  /* 0x0000002c00a97308 */ /* 0x000be20000000800 */
[C---:B-1----:R-:W-:Y:S07]  /*1bb90*/  HMMA.16816.F32 R12, R40.reuse, R48, R12 ;  /* 0x00000030280c723c */ /* 0x042fee000000180c */
[--C-:B------:R-:W-:Y:S01]  /*1bba0*/  FFMA.FTZ R48, R207, c[0x0][0x23c], -R60.reuse ;  /* 0x00008f00cf307a23 */ /* 0x100fe2000001083c */
[C---:B------:R-:W-:Y:S03]  /*1bbb0*/  HMMA.16816.F32 R16, R40.reuse, R50, R16 ;  /* 0x000000322810723c */ /* 0x040fe60000001810 */
[----:B------:R1:W1:Y:S01]  /*1bbc0*/  MUFU.EX2 R170, R48 ;  /* 0x0000003000aa7308 */ /* 0x0002620000000800 */
[----:B------:R-:W-:Y:S04]  /*1bbd0*/  MOV R207, R112 ;  /* 0x0000007000cf7202 */ /* 0x000fe80000000f00 */
[C---:B--2---:R-:W-:Y:S01]  /*1bbe0*/  HMMA.16816.F32 R20, R40.reuse, R52, R20 ;  /* 0x000000342814723c */ /* 0x044fe20000001814 */
[----:B-----5:R-:W2:Y:S06]  /*1bbf0*/  LDSM.16.MT88.4 R44, [R135+0xc000] ;  /* 0x00c00000872c783b */ /* 0x020eac0000004200 */
[--C-:B------:R-:W-:Y:S01]  /*1bc00*/  FFMA.FTZ R52, R208, c[0x0][0x23c], -R39.reuse ;  /* 0x00008f00d0347a23 */ /* 0x100fe20000010827 */
[C---:B------:R-:W-:Y:S03]  /*1bc10*/  HMMA.16816.F32 R24, R40.reuse, R54, R24 ;  /* 0x000000362818723c */ /* 0x040fe60000001818 */
[----:B------:R5:W-:Y:S01]  /*1bc20*/  MUFU.EX2 R168, R52 ;  /* 0x0000003400a87308 */ /* 0x000be20000000800 */
[----:B------:R-:W-:Y:S04]  /*1bc30*/  MOV R208, R104 ;  /* 0x0000006800d07202 */ /* 0x000fe80000000f00 */
[C---:B----4-:R-:W-:Y:S01]  /*1bc40*/  HMMA.16816.F32 R28, R40.reuse, R56, R28 ;  /* 0x00000038281c723c */ /* 0x050fe2000000181c */
[----:B-1----:R-:W1:Y:S06]  /*1bc50*/  LDSM.16.MT88.4 R48, [R226+0xc000] ;  /* 0x00c00000e230783b */ /* 0x002e6c0000004200 */
[--C-:B------:R-:W-:Y:S01]  /*1bc60*/  FFMA.FTZ R56, R210, c[0x0][0x23c], -R60.reuse ;  /* 0x00008f00d2387a23 */ /* 0x100fe2000001083c */
[----:B------:R-:W-:Y:S03]  /*1bc70*/  HMMA.16816.F32 R32, R40, R58, R32 ;  /* 0x0000003a2820723c */ /* 0x000fe60000001820 */
[----:B------:R4:W-:Y:S01]  /*1bc80*/  MUFU.EX2 R165, R56 ;  /* 0x0000003800a57308 */ /* 0x0009e20000000800 */
[----:B------:R-:W-:Y:S03]  /*1bc90*/  MOV R210, R125 ;  /* 0x0000007d00d27202 */ /* 0x000fe60000000f00 */
[----:B------:R-:W-:Y:S02]  /*1bca0*/  F2FP.PACK_AB R40, R176, R177 ;  /* 0x000000b1b028723e */ /* 0x000fe400000000ff */
[----:B---3--:R-:W-:Y:S03]  /*1bcb0*/  F2FP.PACK_AB R41, R173, R174 ;  /* 0x000000aead29723e */ /* 0x008fe600000000ff */
[----:B------:R-:W-:Y:S01]  /*1bcc0*/  F2FP.PACK_AB R42, R172, R171 ;  /* 0x000000abac2a723e */ /* 0x000fe200000000ff */
[--C-:B-----5:R-:W-:Y:S01]  /*1bcd0*/  FFMA.FTZ R52, R209, c[0x0][0x23c], -R39.reuse ;  /* 0x00008f00d1347a23 */ /* 0x120fe20000010827 */
[----:B------:R-:W-:Y:S02]  /*1bce0*/  F2FP.PACK_AB R43, R170, R169 ;  /* 0x000000a9aa2b723e */ /* 0x000fe400000000ff */
[----:B------:R-:W-:Y:S01]  /*1bcf0*/  MOV R209, R103 ;  /* 0x0000006700d17202 */ /* 0x000fe20000000f00 */
[----:B------:R3:W5:Y:S04]  /*1bd00*/  MUFU.EX2 R167, R52 ;  /* 0x0000003400a77308 */ /* 0x0007680000000800 */
[C---:B--2---:R-:W-:Y:S03]  /*1bd10*/  HMMA.16816.F32 R4, R40.reuse, R44, R4 ;  /* 0x0000002c2804723c */ /* 0x044fe60000001804 */
[--C-:B----4-:R-:W-:Y:S01]  /*1bd20*/  FFMA.FTZ R56, R211, c[0x0][0x23c], -R60.reuse ;  /* 0x00008f00d3387a23 */ /* 0x110fe2000001083c */
[----:B------:R-:W-:Y:S03]  /*1bd30*/  MOV R211, R136 ;  /* 0x0000008800d37202 */ /* 0x000fe60000000f00 */
[--C-:B------:R-:W-:Y:S01]  /*1bd40*/  FFMA.FTZ R44, R214, c[0x0][0x23c], -R39.reuse ;  /* 0x00008f00d62c7a23 */ /* 0x100fe20000010827 */
[C---:B------:R-:W-:Y:S01]  /*1bd50*/  HMMA.16816.F32 R8, R40.reuse, R46, R8 ;  /* 0x0000002e2808723c */ /* 0x040fe20000001808 */
[----:B------:R2:W4:Y:S03]  /*1bd60*/  MUFU.EX2 R166, R56 ;  /* 0x0000003800a67308 */ /* 0x0005260000000800 */
[----:B------:R-:W-:Y:S04]  /*1bd70*/  MOV R214, R114 ;  /* 0x0000007200d67202 */ /* 0x000fe80000000f00 */
[C---:B-1----:R-:W-:Y:S03]  /*1bd80*/  HMMA.16816.F32 R12, R40.reuse, R48, R12 ;  /* 0x00000030280c723c */ /* 0x042fe6000000180c */
[----:B------:R1:W-:Y:S01]  /*1bd90*/  MUFU.EX2 R164, R44 ;  /* 0x0000002c00a47308 */ /* 0x0003e20000000800 */
[----:B---3--:R-:W3:Y:S03]  /*1bda0*/  LDSM.16.MT88.4 R52, [R224+0xc000] ;  /* 0x00c00000e034783b */ /* 0x008ee60000004200 */
[--C-:B------:R-:W-:Y:S01]  /*1bdb0*/  FFMA.FTZ R48, R220, c[0x0][0x23c], -R60.reuse ;  /* 0x00008f00dc307a23 */ /* 0x100fe2000001083c */
[C---:B------:R-:W-:Y:S04]  /*1bdc0*/  HMMA.16816.F32 R16, R40.reuse, R50, R16 ;  /* 0x000000322810723c */ /* 0x040fe80000001810 */
[----:B------:R-:W-:Y:S01]  /*1bdd0*/  MOV R220, R95 ;  /* 0x0000005f00dc7202 */ /* 0x000fe20000000f00 */
[----:B------:R4:W-:Y:S01]  /*1bde0*/  MUFU.EX2 R161, R48 ;  /* 0x0000003000a17308 */ /* 0x0009e20000000800 */
[----:B--2---:R-:W2:Y:S01]  /*1bdf0*/  LDSM.16.MT88.4 R56, [R225+0xc000] ;  /* 0x00c00000e138783b */ /* 0x004ea20000004200 */
[--C-:B-1----:R-:W-:Y:S01]  /*1be00*/  FFMA.FTZ R44, R212, c[0x0][0x23c], -R39.reuse ;  /* 0x00008f00d42c7a23 */ /* 0x102fe20000010827 */
[----:B------:R-:W-:Y:S07]  /*1be10*/  MOV R212, R142 ;  /* 0x0000008e00d47202 */ /* 0x000fee0000000f00 */
[----:B------:R1:W1:Y:S01]  /*1be20*/  MUFU.EX2 R163, R44 ;  /* 0x0000002c00a37308 */ /* 0x0002620000000800 */
[--C-:B----4-:R-:W-:Y:S09]  /*1be30*/  FFMA.FTZ R48, R215, c[0x0][0x23c], -R39.reuse ;  /* 0x00008f00d7307a23 */ /* 0x110ff20000010827 */
[----:B------:R4:W-:Y:S01]  /*1be40*/  MUFU.EX2 R160, R48 ;  /* 0x0000003000a07308 */ /* 0x0009e20000000800 */
[C---:B---3--:R-:W-:Y:S07]  /*1be50*/  HMMA.16816.F32 R20, R40.reuse, R52, R20 ;  /* 0x000000342814723c */ /* 0x048fee0000001814 */
[--C-:B------:R-:W-:Y:S01]  /*1be60*/  FFMA.FTZ R52, R221, c[0x0][0x23c], -R39.reuse ;  /* 0x00008f00dd347a23 */ /* 0x100fe20000010827 */
[C---:B------:R-:W-:Y:S03]  /*1be70*/  HMMA.16816.F32 R24, R40.reuse, R54, R24 ;  /* 0x000000362818723c */ /* 0x040fe60000001818 */
[----:B------:R3:W-:Y:S01]  /*1be80*/  MUFU.EX2 R159, R52 ;  /* 0x00000034009f7308 */ /* 0x0007e20000000800 */
[--C-:B-1----:R-:W-:Y:S01]  /*1be90*/  FFMA.FTZ R44, R213, c[0x0][0x23c], -R60.reuse ;  /* 0x00008f00d52c7a23 */ /* 0x102fe2000001083c */
[----:B------:R-:W-:Y:S03]  /*1bea0*/  MOV R213, R120 ;  /* 0x0000007800d57202 */ /* 0x000fe60000000f00 */
[C---:B--2---:R-:W-:Y:S05]  /*1beb0*/  HMMA.16816.F32 R28, R40.reuse, R56, R28 ;  /* 0x00000038281c723c */ /* 0x044fea000000181c */
[----:B------:R1:W2:Y:S01]  /*1bec0*/  MUFU.EX2 R162, R44 ;  /* 0x0000002c00a27308 */ /* 0x0002a20000000800 */
[----:B----4-:R-:W-:Y:S01]  /*1bed0*/  LDSM.16.MT88.4 R48, [R226+0xc800] ;  /* 0x00c80000e230783b */ /* 0x010fe20000004200 */
[--C-:B------:R-:W-:Y:S01]  /*1bee0*/  FFMA.FTZ R56, R223, c[0x0][0x23c], -R60.reuse ;  /* 0x00008f00df387a23 */ /* 0x100fe2000001083c */
[----:B------:R-:W-:Y:S07]  /*1bef0*/  HMMA.16816.F32 R32, R40, R58, R32 ;  /* 0x0000003a2820723c */ /* 0x000fee0000001820 */
[----:B------:R4:W-:Y:S01]  /*1bf00*/  MUFU.EX2 R157, R56 ;  /* 0x00000038009d7308 */ /* 0x0009e20000000800 */
[----:B-----5:R-:W-:Y:S04]  /*1bf10*/  F2FP.PACK_AB R40, R167, R168 ;  /* 0x000000a8a728723e */ /* 0x020fe800000000ff */
[----:B------:R-:W-:Y:S01]  /*1bf20*/  F2FP.PACK_AB R41, R166, R165 ;  /* 0x000000a5a629723e */ /* 0x000fe200000000ff */
[--C-:B---3--:R-:W-:Y:S01]  /*1bf30*/  FFMA.FTZ R52, R222, c[0x0][0x23c], -R60.reuse ;  /* 0x00008f00de347a23 */ /* 0x108fe2000001083c */
[----:B------:R-:W-:Y:S03]  /*1bf40*/  F2FP.PACK_AB R42, R163, R164 ;  /* 0x000000a4a32a723e */ /* 0x000fe600000000ff */
[----:B------:R3:W5:Y:S01]  /*1bf50*/  MUFU.EX2 R158, R52 ;  /* 0x00000034009e7308 */ /* 0x0007620000000800 */
[----:B-1----:R-:W1:Y:S01]  /*1bf60*/  LDSM.16.MT88.4 R44, [R135+0xc800] ;  /* 0x00c80000872c783b */ /* 0x002e620000004200 */
[----:B--2---:R-:W-:Y:S07]  /*1bf70*/  F2FP.PACK_AB R43, R161, R162 ;  /* 0x000000a2a12b723e */ /* 0x004fee00000000ff */
[----:B----4-:R-:W-:Y:S08]  /*1bf80*/  LDSM.16.MT88.4 R56, [R225+0xc800] ;  /* 0x00c80000e138783b */ /* 0x010ff00000004200 */
[----:B---3--:R-:W2:Y:S01]  /*1bf90*/  LDSM.16.MT88.4 R52, [R224+0xc800] ;  /* 0x00c80000e034783b */ /* 0x008ea20000004200 */
[C---:B-1----:R-:W-:Y:S07]  /*1bfa0*/  HMMA.16816.F32 R4, R40.reuse, R44, R4 ;  /* 0x0000002c2804723c */ /* 0x042fee0000001804 */
[--C-:B------:R-:W-:Y:S01]  /*1bfb0*/  FFMA.FTZ R44, R251, c[0x0][0x23c], -R39.reuse ;  /* 0x00008f00fb2c7a23 */ /* 0x100fe20000010827 */
[C---:B------:R-:W-:Y:S03]  /*1bfc0*/  HMMA.16816.F32 R8, R40.reuse, R46, R8 ;  /* 0x0000002e2808723c */ /* 0x040fe60000001808 */
[----:B------:R1:W-:Y:S05]  /*1bfd0*/  MUFU.EX2 R156, R44 ;  /* 0x0000002c009c7308 */ /* 0x0003ea0000000800 */
[C---:B------:R-:W-:Y:S07]  /*1bfe0*/  HMMA.16816.F32 R12, R40.reuse, R48, R12 ;  /* 0x00000030280c723c */ /* 0x040fee000000180c */
[--C-:B------:R-:W-:Y:S01]  /*1bff0*/  FFMA.FTZ R48, R147, c[0x0][0x23c], -R60.reuse ;  /* 0x00008f0093307a23 */ /* 0x100fe2000001083c */
[C---:B------:R-:W-:Y:S03]  /*1c000*/  HMMA.16816.F32 R16, R40.reuse, R50, R16 ;  /* 0x000000322810723c */ /* 0x040fe60000001810 */
[----:B------:R3:W-:Y:S05]  /*1c010*/  MUFU.EX2 R153, R48 ;  /* 0x0000003000997308 */ /* 0x0007ea0000000800 */
[C---:B--2---:R-:W-:Y:S04]  /*1c020*/  HMMA.16816.F32 R20, R40.reuse, R52, R20 ;  /* 0x000000342814723c */ /* 0x044fe80000001814 */
[--C-:B-1----:R-:W-:Y:S03]  /*1c030*/  FFMA.FTZ R44, R247, c[0x0][0x23c], -R39.reuse ;  /* 0x00008f00f72c7a23 */ /* 0x102fe60000010827 */
[--C-:B------:R-:W-:Y:S01]  /*1c040*/  FFMA.FTZ R52, R146, c[0x0][0x23c], -R39.reuse ;  /* 0x00008f0092347a23 */ /* 0x100fe20000010827 */
[----:B------:R1:W2:Y:S01]  /*1c050*/  MUFU.EX2 R155, R44 ;  /* 0x0000002c009b7308 */ /* 0x0002a20000000800 */
[C---:B------:R-:W-:Y:S08]  /*1c060*/  HMMA.16816.F32 R24, R40.reuse, R54, R24 ;  /* 0x000000362818723c */ /* 0x040ff00000001818 */
[C---:B------:R-:W-:Y:S01]  /*1c070*/  HMMA.16816.F32 R28, R40.reuse, R56, R28 ;  /* 0x00000038281c723c */ /* 0x040fe2000000181c */
[----:B------:R4:W-:Y:S03]  /*1c080*/  MUFU.EX2 R151, R52 ;  /* 0x0000003400977308 */ /* 0x0009e60000000800 */
[--C-:B---3--:R-:W-:Y:S03]  /*1c090*/  FFMA.FTZ R48, R252, c[0x0][0x23c], -R39.reuse ;  /* 0x00008f00fc307a23 */ /* 0x108fe60000010827 */
[--C-:B------:R-:W-:Y:S01]  /*1c0a0*/  FFMA.FTZ R56, R145, c[0x0][0x23c], -R60.reuse ;  /* 0x00008f0091387a23 */ /* 0x100fe2000001083c */
[----:B------:R-:W-:Y:S03]  /*1c0b0*/  HMMA.16816.F32 R32, R40, R58, R32 ;  /* 0x0000003a2820723c */ /* 0x000fe60000001820 */
[----:B------:R3:W-:Y:S01]  /*1c0c0*/  MUFU.EX2 R152, R48 ;  /* 0x0000003000987308 */ /* 0x0007e20000000800 */
[--C-:B-1----:R-:W-:Y:S03]  /*1c0d0*/  FFMA.FTZ R44, R250, c[0x0][0x23c], -R60.reuse ;  /* 0x00008f00fa2c7a23 */ /* 0x102fe6000001083c */
[----:B------:R-:W-:Y:S02]  /*1c0e0*/  F2FP.PACK_AB R40, R159, R160 ;  /* 0x000000a09f28723e */ /* 0x000fe400000000ff */
[----:B-----5:R-:W-:Y:S04]  /*1c0f0*/  F2FP.PACK_AB R41, R157, R158 ;  /* 0x0000009e9d29723e */ /* 0x020fe800000000ff */
[----:B------:R1:W5:Y:S01]  /*1c100*/  MUFU.EX2 R154, R44 ;  /* 0x0000002c009a7308 */ /* 0x0003620000000800 */
[----:B--2---:R-:W-:Y:S01]  /*1c110*/  F2FP.PACK_AB R42, R155, R156 ;  /* 0x0000009c9b2a723e */ /* 0x004fe200000000ff */
[----:B----4-:R-:W-:Y:S08]  /*1c120*/  LDSM.16.MT88.4 R52, [R224+0xd000] ;  /* 0x00d00000e034783b */ /* 0x010ff00000004200 */
[----:B------:R2:W-:Y:S01]  /*1c130*/  MUFU.EX2 R148, R56 ;  /* 0x0000003800947308 */ /* 0x0005e20000000800 */
[----:B---3--:R-:W-:Y:S08]  /*1c140*/  LDSM.16.MT88.4 R48, [R226+0xd000] ;  /* 0x00d00000e230783b */ /* 0x008ff00000004200 */
[----:B-1----:R-:W1:Y:S01]  /*1c150*/  LDSM.16.MT88.4 R44, [R135+0xd000] ;  /* 0x00d00000872c783b */ /* 0x002e620000004200 */
[----:B-----5:R-:W-:Y:S01]  /*1c160*/  F2FP.PACK_AB R43, R153, R154 ;  /* 0x0000009a992b723e */ /* 0x020fe200000000ff */
[--C-:B--2---:R-:W-:Y:S04]  /*1c170*/  FFMA.FTZ R56, R63, c[0x0][0x23c], -R60.reuse ;  /* 0x00008f003f387a23 */ /* 0x104fe8000001083c */
[----:B------:R2:W3:Y:S02]  /*1c180*/  MUFU.EX2 R149, R56 ;  /* 0x0000003800957308 */ /* 0x0004e40000000800 */
[----:B--2---:R-:W2:Y:S01]  /*1c190*/  LDSM.16.MT88.4 R56, [R225+0xd000] ;  /* 0x00d00000e138783b */ /* 0x004ea20000004200 */
[C---:B-1----:R-:W-:Y:S07]  /*1c1a0*/  HMMA.16816.F32 R4, R40.reuse, R44, R4 ;  /* 0x0000002c2804723c */ /* 0x042fee0000001804 */
[--C-:B------:R-:W-:Y:S01]  /*1c1b0*/  FFMA.FTZ R44, R64, c[0x0][0x23c], -R39.reuse ;  /* 0x00008f00402c7a23 */ /* 0x100fe20000010827 */
[C---:B------:R-:W-:Y:S01]  /*1c1c0*/  HMMA.16816.F32 R8, R40.reuse, R46, R8 ;  /* 0x0000002e2808723c */ /* 0x040fe20000001808 */
[----:B------:R-:W4:Y:S02]  /*1c1d0*/  LDL.LU R64, [R1+0x4] ;  /* 0x0000040001407983 */ /* 0x000f240000300800 */
[----:B------:R1:W-:Y:S02]  /*1c1e0*/  MUFU.EX2 R147, R44 ;  /* 0x0000002c00937308 */ /* 0x0003e40000000800 */
[----:B------:R-:W5:Y:S03]  /*1c1f0*/  LDL.LU R63, [R1+0x8] ;  /* 0x00000800013f7983 */ /* 0x000f660000300800 */
[C---:B------:R-:W-:Y:S07]  /*1c200*/  HMMA.16816.F32 R12, R40.reuse, R48, R12 ;  /* 0x00000030280c723c */ /* 0x040fee000000180c */
[--C-:B------:R-:W-:Y:S01]  /*1c210*/  FFMA.FTZ R48, R67, c[0x0][0x23c], -R60.reuse ;  /* 0x00008f0043307a23 */ /* 0x100fe2000001083c */
[C---:B------:R-:W-:Y:S03]  /*1c220*/  HMMA.16816.F32 R16, R40.reuse, R50, R16 ;  /* 0x000000322810723c */ /* 0x040fe60000001810 */
[----:B------:R3:W-:Y:S05]  /*1c230*/  MUFU.EX2 R145, R48 ;  /* 0x0000003000917308 */ /* 0x0007ea0000000800 */
[C---:B------:R-:W-:Y:S04]  /*1c240*/  HMMA.16816.F32 R20, R40.reuse, R52, R20 ;  /* 0x000000342814723c */ /* 0x040fe80000001814 */
[--C-:B-1----:R-:W-:Y:S03]  /*1c250*/  FFMA.FTZ R44, R65, c[0x0][0x23c], -R39.reuse ;  /* 0x00008f00412c7a23 */ /* 0x102fe60000010827 */
[--C-:B------:R-:W-:Y:S01]  /*1c260*/  FFMA.FTZ R52, R69, c[0x0][0x23c], -R39.reuse ;  /* 0x00008f0045347a23 */ /* 0x100fe20000010827 */
[----:B------:R1:W1:Y:S01]  /*1c270*/  MUFU.EX2 R150, R44 ;  /* 0x0000002c00967308 */ /* 0x0002620000000800 */
[C---:B------:R-:W-:Y:S08]  /*1c280*/  HMMA.16816.F32 R24, R40.reuse, R54, R24 ;  /* 0x000000362818723c */ /* 0x040ff00000001818 */
[C---:B--2---:R-:W-:Y:S01]  /*1c290*/  HMMA.16816.F32 R28, R40.reuse, R56, R28 ;  /* 0x00000038281c723c */ /* 0x044fe2000000181c */
[----:B------:R2:W-:Y:S03]  /*1c2a0*/  MUFU.EX2 R143, R52 ;  /* 0x00000034008f7308 */ /* 0x0005e60000000800 */
[--C-:B---3--:R-:W-:Y:S03]  /*1c2b0*/  FFMA.FTZ R48, R68, c[0x0][0x23c], -R39.reuse ;  /* 0x00008f0044307a23 */ /* 0x108fe60000010827 */
[--C-:B------:R-:W-:Y:S01]  /*1c2c0*/  FFMA.FTZ R56, R71, c[0x0][0x23c], -R60.reuse ;  /* 0x00008f0047387a23 */ /* 0x100fe2000001083c */
[----:B------:R-:W-:Y:S03]  /*1c2d0*/  HMMA.16816.F32 R32, R40, R58, R32 ;  /* 0x0000003a2820723c */ /* 0x000fe60000001820 */
[----:B------:R3:W-:Y:S01]  /*1c2e0*/  MUFU.EX2 R144, R48 ;  /* 0x0000003000907308 */ /* 0x0007e20000000800 */
[--C-:B-1----:R-:W-:Y:S03]  /*1c2f0*/  FFMA.FTZ R44, R66, c[0x0][0x23c], -R60.reuse ;  /* 0x00008f00422c7a23 */ /* 0x102fe6000001083c */
[----:B------:R-:W-:Y:S02]  /*1c300*/  F2FP.PACK_AB R40, R151, R152 ;  /* 0x000000989728723e */ /* 0x000fe400000000ff */
[----:B------:R-:W-:Y:S04]  /*1c310*/  F2FP.PACK_AB R41, R149, R148 ;  /* 0x000000949529723e */ /* 0x000fe800000000ff */
[----:B------:R1:W1:Y:S01]  /*1c320*/  MUFU.EX2 R146, R44 ;  /* 0x0000002c00927308 */ /* 0x0002620000000800 */
[----:B------:R-:W-:Y:S01]  /*1c330*/  F2FP.PACK_AB R42, R150, R147 ;  /* 0x00000093962a723e */ /* 0x000fe200000000ff */
[--C-:B--2---:R-:W-:Y:S08]  /*1c340*/  FFMA.FTZ R52, R70, c[0x0][0x23c], -R60.reuse ;  /* 0x00008f0046347a23 */ /* 0x104ff0000001083c */
[----:B------:R2:W-:Y:S01]  /*1c350*/  MUFU.EX2 R139, R56 ;  /* 0x00000038008b7308 */ /* 0x0005e20000000800 */
[----:B---3--:R-:W-:Y:S09]  /*1c360*/  LDSM.16.MT88.4 R48, [R226+0xd800] ;  /* 0x00d80000e230783b */ /* 0x008ff20000004200 */
[----:B------:R3:W3:Y:S01]  /*1c370*/  MUFU.EX2 R142, R52 ;  /* 0x00000034008e7308 */ /* 0x0006e20000000800 */
[----:B-1----:R-:W1:Y:S01]  /*1c380*/  LDSM.16.MT88.4 R44, [R135+0xd800] ;  /* 0x00d80000872c783b */ /* 0x002e620000004200 */
[----:B------:R-:W-:Y:S01]  /*1c390*/  F2FP.PACK_AB R43, R145, R146 ;  /* 0x00000092912b723e */ /* 0x000fe200000000ff */
[--C-:B--2---:R-:W-:Y:S07]  /*1c3a0*/  FFMA.FTZ R56, R72, c[0x0][0x23c], -R39.reuse ;  /* 0x00008f0048387a23 */ /* 0x104fee0000010827 */
[----:B------:R2:W-:Y:S01]  /*1c3b0*/  MUFU.EX2 R141, R56 ;  /* 0x00000038008d7308 */ /* 0x0005e20000000800 */
[----:B---3--:R-:W3:Y:S08]  /*1c3c0*/  LDSM.16.MT88.4 R52, [R224+0xd800] ;  /* 0x00d80000e034783b */ /* 0x008ef00000004200 */
[----:B--2---:R-:W2:Y:S01]  /*1c3d0*/  LDSM.16.MT88.4 R56, [R225+0xd800] ;  /* 0x00d80000e138783b */ /* 0x004ea20000004200 */
[C---:B-1----:R-:W-:Y:S07]  /*1c3e0*/  HMMA.16816.F32 R4, R40.reuse, R44, R4 ;  /* 0x0000002c2804723c */ /* 0x042fee0000001804 */
[--C-:B------:R-:W-:Y:S01]  /*1c3f0*/  FFMA.FTZ R44, R73, c[0x0][0x23c], -R39.reuse ;  /* 0x00008f00492c7a23 */ /* 0x100fe20000010827 */
[C---:B------:R-:W-:Y:S03]  /*1c400*/  HMMA.16816.F32 R8, R40.reuse, R46, R8 ;  /* 0x0000002e2808723c */ /* 0x040fe60000001808 */
[----:B------:R1:W1:Y:S05]  /*1c410*/  MUFU.EX2 R140, R44 ;  /* 0x0000002c008c7308 */ /* 0x00026a0000000800 */
[C---:B------:R-:W-:Y:S07]  /*1c420*/  HMMA.16816.F32 R12, R40.reuse, R48, R12 ;  /* 0x00000030280c723c */ /* 0x040fee000000180c */
[--C-:B------:R-:W-:Y:S01]  /*1c430*/  FFMA.FTZ R48, R76, c[0x0][0x23c], -R39.reuse ;  /* 0x00008f004c307a23 */ /* 0x100fe20000010827 */
[C---:B------:R-:W-:Y:S03]  /*1c440*/  HMMA.16816.F32 R16, R40.reuse, R50, R16 ;  /* 0x000000322810723c */ /* 0x040fe60000001810 */
[----:B------:R2:W-:Y:S05]  /*1c450*/  MUFU.EX2 R136, R48 ;  /* 0x0000003000887308 */ /* 0x0005ea0000000800 */
[C---:B---3--:R-:W-:Y:S04]  /*1c460*/  HMMA.16816.F32 R20, R40.reuse, R52, R20 ;  /* 0x000000342814723c */ /* 0x048fe80000001814 */
[--C-:B-1----:R-:W-:Y:S03]  /*1c470*/  FFMA.FTZ R44, R74, c[0x0][0x23c], -R60.reuse ;  /* 0x00008f004a2c7a23 */ /* 0x102fe6000001083c */
[--C-:B------:R-:W-:Y:S01]  /*1c480*/  FFMA.FTZ R52, R77, c[0x0][0x23c], -R39.reuse ;  /* 0x00008f004d347a23 */ /* 0x100fe20000010827 */
[----:B------:R1:W-:Y:S01]  /*1c490*/  MUFU.EX2 R138, R44 ;  /* 0x0000002c008a7308 */ /* 0x0003e20000000800 */
[C---:B------:R-:W-:Y:S08]  /*1c4a0*/  HMMA.16816.F32 R24, R40.reuse, R54, R24 ;  /* 0x000000362818723c */ /* 0x040ff00000001818 */
[C---:B--2---:R-:W-:Y:S01]  /*1c4b0*/  HMMA.16816.F32 R28, R40.reuse, R56, R28 ;  /* 0x00000038281c723c */ /* 0x044fe2000000181c */
[----:B------:R2:W-:Y:S01]  /*1c4c0*/  MUFU.EX2 R133, R52 ;  /* 0x0000003400857308 */ /* 0x0005e20000000800 */
[----:B------:R-:W-:Y:S05]  /*1c4d0*/  LDSM.16.MT88.4 R48, [R226+0xe000] ;  /* 0x00e00000e230783b */ /* 0x000fea0000004200 */
        /* <DEDUP_REMOVED lines=9> */
[----:B------:R2:W2:Y:S01]  /*1c570*/  MUFU.EX2 R132, R52 ;  /* 0x0000003400847308 */ /* 0x0004a20000000800 */
[--C-:B---3--:R-:W-:Y:S09]  /*1c580*/  FFMA.FTZ R56, R80, c[0x0][0x23c], -R39.reuse ;  /* 0x00008f0050387a23 */ /* 0x108ff20000010827 */
[----:B------:R3:W-:Y:S01]  /*1c590*/  MUFU.EX2 R130, R56 ;  /* 0x0000003800827308 */ /* 0x0007e20000000800 */
[----:B-1----:R-:W1:Y:S01]  /*1c5a0*/  LDSM.16.MT88.4 R44, [R135+0xe000] ;  /* 0x00e00000872c783b */ /* 0x002e620000004200 */
[----:B------:R-:W-:Y:S07]  /*1c5b0*/  F2FP.PACK_AB R43, R137, R138 ;  /* 0x0000008a892b723e */ /* 0x000fee00000000ff */
[----:B--2---:R-:W2:Y:S08]  /*1c5c0*/  LDSM.16.MT88.4 R52, [R224+0xe000] ;  /* 0x00e00000e034783b */ /* 0x004eb00000004200 */
[----:B---3--:R-:W3:Y:S01]  /*1c5d0*/  LDSM.16.MT88.4 R56, [R225+0xe000] ;  /* 0x00e00000e138783b */ /* 0x008ee20000004200 */
        /* <DEDUP_REMOVED lines=13> */
[C---:B---3--:R-:W-:Y:S01]  /*1c6b0*/  HMMA.16816.F32 R28, R40.reuse, R56, R28 ;  /* 0x00000038281c723c */ /* 0x048fe2000000181c */
[----:B------:R3:W-:Y:S01]  /*1c6c0*/  MUFU.EX2 R121, R52 ;  /* 0x0000003400797308 */ /* 0x0007e20000000800 */
[----:B----4-:R-:W-:Y:S05]  /*1c6d0*/  LDSM.16.MT88.4 R48, [R226+0xe800] ;  /* 0x00e80000e230783b */ /* 0x010fea0000004200 */
[--C-:B------:R-:W-:Y:S01]  /*1c6e0*/  FFMA.FTZ R56, R86, c[0x0][0x23c], -R60.reuse ;  /* 0x00008f0056387a23 */ /* 0x100fe2000001083c */
[----:B------:R-:W-:Y:S03]  /*1c6f0*/  HMMA.16816.F32 R32, R40, R58, R32 ;  /* 0x0000003a2820723c */ /* 0x000fe60000001820 */
[----:B------:R4:W-:Y:S01]  /*1c700*/  MUFU.EX2 R114, R56 ;  /* 0x0000003800727308 */ /* 0x0009e20000000800 */
[----:B-1----:R-:W1:Y:S03]  /*1c710*/  LDSM.16.MT88.4 R44, [R135+0xe800] ;  /* 0x00e80000872c783b */ /* 0x002e660000004200 */
[----:B------:R-:W-:Y:S02]  /*1c720*/  F2FP.PACK_AB R40, R133, R136 ;  /* 0x000000888528723e */ /* 0x000fe400000000ff */
[----:B------:R-:W-:Y:S03]  /*1c730*/  F2FP.PACK_AB R41, R131, R132 ;  /* 0x000000848329723e */ /* 0x000fe600000000ff */
[----:B------:R-:W-:Y:S02]  /*1c740*/  F2FP.PACK_AB R42, R129, R130 ;  /* 0x00000082812a723e */ /* 0x000fe400000000ff */
[----:B--2---:R-:W-:Y:S01]  /*1c750*/  F2FP.PACK_AB R43, R124, R125 ;  /* 0x0000007d7c2b723e */ /* 0x004fe200000000ff */
[--C-:B---3--:R-:W-:Y:S04]  /*1c760*/  FFMA.FTZ R52, R85, c[0x0][0x23c], -R39.reuse ;  /* 0x00008f0055347a23 */ /* 0x108fe80000010827 */
[----:B------:R2:W3:Y:S01]  /*1c770*/  MUFU.EX2 R120, R52 ;  /* 0x0000003400787308 */ /* 0x0004e20000000800 */
[--C-:B----4-:R-:W-:Y:S09]  /*1c780*/  FFMA.FTZ R56, R87, c[0x0][0x23c], -R60.reuse ;  /* 0x00008f0057387a23 */ /* 0x110ff2000001083c */
[----:B------:R4:W3:Y:S01]  /*1c790*/  MUFU.EX2 R115, R56 ;  /* 0x0000003800737308 */ /* 0x0008e20000000800 */
[----:B--2---:R-:W2:Y:S01]  /*1c7a0*/  LDSM.16.MT88.4 R52, [R224+0xe800] ;  /* 0x00e80000e034783b */ /* 0x004ea20000004200 */
[C---:B-1----:R-:W-:Y:S07]  /*1c7b0*/  HMMA.16816.F32 R4, R40.reuse, R44, R4 ;  /* 0x0000002c2804723c */ /* 0x042fee0000001804 */
[--C-:B------:R-:W-:Y:S01]  /*1c7c0*/  FFMA.FTZ R44, R88, c[0x0][0x23c], -R39.reuse ;  /* 0x00008f00582c7a23 */ /* 0x100fe20000010827 */
[----:B----4-:R-:W1:Y:S01]  /*1c7d0*/  LDSM.16.MT88.4 R56, [R225+0xe800] ;  /* 0x00e80000e138783b */ /* 0x010e620000004200 */
[C---:B------:R-:W-:Y:S02]  /*1c7e0*/  HMMA.16816.F32 R8, R40.reuse, R46, R8 ;  /* 0x0000002e2808723c */ /* 0x040fe40000001808 */
[----:B------:R4:W-:Y:S06]  /*1c7f0*/  MUFU.EX2 R113, R44 ;  /* 0x0000002c00717308 */ /* 0x0009ec0000000800 */
[C---:B------:R-:W-:Y:S07]  /*1c800*/  HMMA.16816.F32 R12, R40.reuse, R48, R12 ;  /* 0x00000030280c723c */ /* 0x040fee000000180c */
[--C-:B------:R-:W-:Y:S01]  /*1c810*/  FFMA.FTZ R48, R91, c[0x0][0x23c], -R60.reuse ;  /* 0x00008f005b307a23 */ /* 0x100fe2000001083c */
[C---:B------:R-:W-:Y:S03]  /*1c820*/  HMMA.16816.F32 R16, R40.reuse, R50, R16 ;  /* 0x000000322810723c */ /* 0x040fe60000001810 */
[----:B------:R1:W-:Y:S01]  /*1c830*/  MUFU.EX2 R103, R48 ;  /* 0x0000003000677308 */ /* 0x0003e20000000800 */
[--C-:B----4-:R-:W-:Y:S04]  /*1c840*/  FFMA.FTZ R44, R89, c[0x0][0x23c], -R39.reuse ;  /* 0x00008f00592c7a23 */ /* 0x110fe80000010827 */
[C---:B--2---:R-:W-:Y:S05]  /*1c850*/  HMMA.16816.F32 R20, R40.reuse, R52, R20 ;  /* 0x000000342814723c */ /* 0x044fea0000001814 */
[----:B------:R2:W4:Y:S02]  /*1c860*/  MUFU.EX2 R112, R44 ;  /* 0x0000002c00707308 */ /* 0x0005240000000800 */
[--C-:B------:R-:W-:Y:S01]  /*1c870*/  FFMA.FTZ R52, R93, c[0x0][0x23c], -R39.reuse ;  /* 0x00008f005d347a23 */ /* 0x100fe20000010827 */
[C---:B------:R-:W-:Y:S07]  /*1c880*/  HMMA.16816.F32 R24, R40.reuse, R54, R24 ;  /* 0x000000362818723c */ /* 0x040fee0000001818 */
[----:B------:R4:W-:Y:S01]  /*1c890*/  MUFU.EX2 R95, R52 ;  /* 0x00000034005f7308 */ /* 0x0009e20000000800 */
[--C-:B-1----:R-:W-:Y:S01]  /*1c8a0*/  FFMA.FTZ R48, R92, c[0x0][0x23c], -R39.reuse ;  /* 0x00008f005c307a23 */ /* 0x102fe20000010827 */
[C---:B------:R-:W-:Y:S08]  /*1c8b0*/  HMMA.16816.F32 R28, R40.reuse, R56, R28 ;  /* 0x00000038281c723c */ /* 0x040ff0000000181c */
[----:B------:R1:W-:Y:S01]  /*1c8c0*/  MUFU.EX2 R98, R48 ;  /* 0x0000003000627308 */ /* 0x0003e20000000800 */
[----:B------:R-:W-:Y:S03]  /*1c8d0*/  HMMA.16816.F32 R32, R40, R58, R32 ;  /* 0x0000003a2820723c */ /* 0x000fe60000001820 */
[--C-:B--2---:R-:W-:Y:S02]  /*1c8e0*/  FFMA.FTZ R44, R90, c[0x0][0x23c], -R60.reuse ;  /* 0x00008f005a2c7a23 */ /* 0x104fe4000001083c */
[--C-:B------:R-:W-:Y:S02]  /*1c8f0*/  FFMA.FTZ R56, R220, c[0x0][0x23c], -R60.reuse ;  /* 0x00008f00dc387a23 */ /* 0x100fe4000001083c */
[----:B---3--:R-:W-:Y:S02]  /*1c900*/  F2FP.PACK_AB R40, R120, R121 ;  /* 0x000000797828723e */ /* 0x008fe400000000ff */
[----:B------:R2:W3:Y:S03]  /*1c910*/  MUFU.EX2 R104, R44 ;  /* 0x0000002c00687308 */ /* 0x0004e60000000800 */
[----:B------:R-:W-:Y:S01]  /*1c920*/  F2FP.PACK_AB R41, R115, R114 ;  /* 0x000000727329723e */ /* 0x000fe200000000ff */
[--C-:B----4-:R-:W-:Y:S01]  /*1c930*/  FFMA.FTZ R52, R94, c[0x0][0x23c], -R60.reuse ;  /* 0x00008f005e347a23 */ /* 0x110fe2000001083c */
[----:B------:R-:W-:Y:S05]  /*1c940*/  F2FP.PACK_AB R42, R112, R113 ;  /* 0x00000071702a723e */ /* 0x000fea00000000ff */
[----:B------:R4:W-:Y:S01]  /*1c950*/  MUFU.EX2 R92, R52 ;  /* 0x00000034005c7308 */ /* 0x0009e20000000800 */
[----:B-1----:R-:W-:Y:S09]  /*1c960*/  LDSM.16.MT88.4 R48, [R226+0xf000] ;  /* 0x00f00000e230783b */ /* 0x002ff20000004200 */
[----:B------:R1:W1:Y:S01]  /*1c970*/  MUFU.EX2 R93, R56 ;  /* 0x00000038005d7308 */ /* 0x0002620000000800 */
[----:B--2---:R-:W2:Y:S01]  /*1c980*/  LDSM.16.MT88.4 R44, [R135+0xf000] ;  /* 0x00f00000872c783b */ /* 0x004ea20000004200 */
[----:B---3--:R-:W-:Y:S07]  /*1c990*/  F2FP.PACK_AB R43, R103, R104 ;  /* 0x00000068672b723e */ /* 0x008fee00000000ff */
[----:B----4-:R-:W3:Y:S08]  /*1c9a0*/  LDSM.16.MT88.4 R52, [R224+0xf000] ;  /* 0x00f00000e034783b */ /* 0x010ef00000004200 */
[----:B-1----:R-:W1:Y:S01]  /*1c9b0*/  LDSM.16.MT88.4 R56, [R225+0xf000] ;  /* 0x00f00000e138783b */ /* 0x002e620000004200 */
[C---:B--2---:R-:W-:Y:S07]  /*1c9c0*/  HMMA.16816.F32 R4, R40.reuse, R44, R4 ;  /* 0x0000002c2804723c */ /* 0x044fee0000001804 */
[--C-:B------:R-:W-:Y:S01]  /*1c9d0*/  FFMA.FTZ R44, R96, c[0x0][0x23c], -R39.reuse ;  /* 0x00008f00602c7a23 */ /* 0x100fe20000010827 */
[C---:B------:R-:W-:Y:S03]  /*1c9e0*/  HMMA.16816.F32 R8, R40.reuse, R46, R8 ;  /* 0x0000002e2808723c */ /* 0x040fe60000001808 */
[----:B------:R2:W-:Y:S05]  /*1c9f0*/  MUFU.EX2 R91, R44 ;  /* 0x0000002c005b7308 */ /* 0x0005ea0000000800 */
[C---:B------:R-:W-:Y:S07]  /*1ca00*/  HMMA.16816.F32 R12, R40.reuse, R48, R12 ;  /* 0x00000030280c723c */ /* 0x040fee000000180c */
[--C-:B------:R-:W-:Y:S01]  /*1ca10*/  FFMA.FTZ R48, R99, c[0x0][0x23c], -R60.reuse ;  /* 0x00008f0063307a23 */ /* 0x100fe2000001083c */
[C---:B------:R-:W-:Y:S03]  /*1ca20*/  HMMA.16816.F32 R16, R40.reuse, R50, R16 ;  /* 0x000000322810723c */ /* 0x040fe60000001810 */
[----:B------:R4:W-:Y:S05]  /*1ca30*/  MUFU.EX2 R88, R48 ;  /* 0x0000003000587308 */ /* 0x0009ea0000000800 */
[C---:B---3--:R-:W-:Y:S04]  /*1ca40*/  HMMA.16816.F32 R20, R40.reuse, R52, R20 ;  /* 0x000000342814723c */ /* 0x048fe80000001814 */
[--C-:B--2---:R-:W-:Y:S03]  /*1ca50*/  FFMA.FTZ R44, R97, c[0x0][0x23c], -R39.reuse ;  /* 0x00008f00612c7a23 */ /* 0x104fe60000010827 */
[--C-:B------:R-:W-:Y:S01]  /*1ca60*/  FFMA.FTZ R52, R101, c[0x0][0x23c], -R39.reuse ;  /* 0x00008f0065347a23 */ /* 0x100fe20000010827 */
[C---:B------:R-:W-:Y:S01]  /*1ca70*/  HMMA.16816.F32 R24, R40.reuse, R54, R24 ;  /* 0x000000362818723c */ /* 0x040fe20000001818 */
[----:B------:R2:W3:Y:S07]  /*1ca80*/  MUFU.EX2 R90, R44 ;  /* 0x0000002c005a7308 */ /* 0x0004ee0000000800 */
[C---:B-1----:R-:W-:Y:S03]  /*1ca90*/  HMMA.16816.F32 R28, R40.reuse, R56, R28 ;  /* 0x00000038281c723c */ /* 0x042fe6000000181c */
[----:B------:R1:W-:Y:S01]  /*1caa0*/  MUFU.EX2 R87, R52 ;  /* 0x0000003400577308 */ /* 0x0003e20000000800 */
[--C-:B----4-:R-:W-:Y:S03]  /*1cab0*/  FFMA.FTZ R48, R100, c[0x0][0x23c], -R39.reuse ;  /* 0x00008f0064307a23 */ /* 0x110fe60000010827 */
[--C-:B------:R-:W-:Y:S01]  /*1cac0*/  FFMA.FTZ R56, R102, c[0x0][0x23c], -R60.reuse ;  /* 0x00008f0066387a23 */ /* 0x100fe2000001083c */
[----:B------:R-:W-:Y:S05]  /*1cad0*/  HMMA.16816.F32 R32, R40, R58, R32 ;  /* 0x0000003a2820723c */ /* 0x000fea0000001820 */
[----:B------:R4:W-:Y:S02]  /*1cae0*/  MUFU.EX2 R86, R48 ;  /* 0x0000003000567308 */ /* 0x0009e40000000800 */
[----:B------:R-:W-:Y:S01]  /*1caf0*/  F2FP.PACK_AB R40, R95, R98 ;  /* 0x000000625f28723e */ /* 0x000fe200000000ff */
[--C-:B--2---:R-:W-:Y:S01]  /*1cb00*/  FFMA.FTZ R44, R213, c[0x0][0x23c], -R60.reuse ;  /* 0x00008f00d52c7a23 */ /* 0x104fe2000001083c */
[----:B------:R-:W-:Y:S03]  /*1cb10*/  F2FP.PACK_AB R41, R93, R92 ;  /* 0x0000005c5d29723e */ /* 0x000fe600000000ff */
[----:B---3--:R-:W-:Y:S03]  /*1cb20*/  F2FP.PACK_AB R42, R90, R91 ;  /* 0x0000005b5a2a723e */ /* 0x008fe600000000ff */
[----:B------:R2:W3:Y:S01]  /*1cb30*/  MUFU.EX2 R89, R44 ;  /* 0x0000002c00597308 */ /* 0x0004e20000000800 */
[----:B-1----:R-:W-:Y:S09]  /*1cb40*/  LDSM.16.MT88.4 R52, [R224+0xf800] ;  /* 0x00f80000e034783b */ /* 0x002ff20000004200 */
[----:B------:R1:W-:Y:S01]  /*1cb50*/  MUFU.EX2 R82, R56 ;  /* 0x0000003800527308 */ /* 0x0003e20000000800 */
[----:B----4-:R-:W-:Y:S08]  /*1cb60*/  LDSM.16.MT88.4 R48, [R226+0xf800] ;  /* 0x00f80000e230783b */ /* 0x010ff00000004200 */
[----:B--2---:R-:W2:Y:S01]  /*1cb70*/  LDSM.16.MT88.4 R44, [R135+0xf800] ;  /* 0x00f80000872c783b */ /* 0x004ea20000004200 */
[----:B---3--:R-:W-:Y:S01]  /*1cb80*/  F2FP.PACK_AB R43, R88, R89 ;  /* 0x00000059582b723e */ /* 0x008fe200000000ff */
[--C-:B-1----:R-:W-:Y:S04]  /*1cb90*/  FFMA.FTZ R56, R212, c[0x0][0x23c], -R60.reuse ;  /* 0x00008f00d4387a23 */ /* 0x102fe8000001083c */
[----:B------:R1:W3:Y:S02]  /*1cba0*/  MUFU.EX2 R85, R56 ;  /* 0x0000003800557308 */ /* 0x0002e40000000800 */
        /* <DEDUP_REMOVED lines=16> */
[----:B----4-:R-:W-:Y:S03]  /*1ccb0*/  FFMA.FTZ R48, R108, c[0x0][0x23c], -R39 ;  /* 0x00008f006c307a23 */ /* 0x010fe60000010827 */
[----:B------:R-:W-:Y:S01]  /*1ccc0*/  FFMA.FTZ R57, R2, R64, R211 ;  /* 0x0000004002397223 */ /* 0x000fe200000100d3 */
[----:B------:R-:W-:Y:S03]  /*1ccd0*/  HMMA.16816.F32 R32, R40, R58, R32 ;  /* 0x0000003a2820723c */ /* 0x000fe60000001820 */
[----:B------:R4:W-:Y:S01]  /*1cce0*/  MUFU.EX2 R79, R48 ;  /* 0x00000030004f7308 */ /* 0x0009e20000000800 */
[----:B------:R-:W-:Y:S02]  /*1ccf0*/  FFMA.FTZ R2, R111, c[0x0][0x23c], -R60 ;  /* 0x00008f006f027a23 */ /* 0x000fe4000001083c */
[----:B-----5:R-:W-:Y:S01]  /*1cd00*/  FFMA.FTZ R56, R0, R63, R210 ;  /* 0x0000003f00387223 */ /* 0x020fe200000100d2 */
[----:B------:R-:W-:Y:S01]  /*1cd10*/  F2FP.PACK_AB R40, R87, R86 ;  /* 0x000000565728723e */ /* 0x000fe200000000ff */
[----:B--2---:R-:W-:Y:S01]  /*1cd20*/  FFMA.FTZ R44, R106, c[0x0][0x23c], -R60 ;  /* 0x00008f006a2c7a23 */ /* 0x004fe2000001083c */
[----:B---3--:R-:W-:Y:S03]  /*1cd30*/  F2FP.PACK_AB R41, R85, R82 ;  /* 0x000000525529723e */ /* 0x008fe600000000ff */
[----:B------:R-:W-:Y:S01]  /*1cd40*/  FFMA.FTZ R0, R208, c[0x0][0x23c], -R39 ;  /* 0x00008f00d0007a23 */ /* 0x000fe20000010827 */
[----:B------:R2:W3:Y:S01]  /*1cd50*/  MUFU.EX2 R81, R44 ;  /* 0x0000002c00517308 */ /* 0x0004e20000000800 */
[----:B------:R-:W-:Y:S01]  /*1cd60*/  FADD.FTZ R57, R209, R57 ;  /* 0x00000039d1397221 */ /* 0x000fe20000010000 */
[----:B------:R-:W-:Y:S01]  /*1cd70*/  F2FP.PACK_AB R42, R83, R84 ;  /* 0x00000054532a723e */ /* 0x000fe200000000ff */
[----:B-1----:R-:W-:Y:S07]  /*1cd80*/  LDSM.16.MT88.4 R52, [R224+0x10000] ;  /* 0x01000000e034783b */ /* 0x002fee0000004200 */
[----:B------:R1:W-:Y:S01]  /*1cd90*/  MUFU.EX2 R76, R2 ;  /* 0x00000002004c7308 */ /* 0x0003e20000000800 */
[----:B----4-:R-:W-:Y:S09]  /*1cda0*/  FFMA.FTZ R48, R109, c[0x0][0x23c], -R39 ;  /* 0x00008f006d307a23 */ /* 0x010ff20000010827 */
[----:B------:R4:W5:Y:S01]  /*1cdb0*/  MUFU.EX2 R78, R48 ;  /* 0x00000030004e7308 */ /* 0x0009620000000800 */
[----:B--2---:R-:W2:Y:S01]  /*1cdc0*/  LDSM.16.MT88.4 R44, [R135+0x10000] ;  /* 0x01000000872c783b */ /* 0x004ea20000004200 */
[----:B---3--:R-:W-:Y:S08]  /*1cdd0*/  F2FP.PACK_AB R43, R80, R81 ;  /* 0x00000051502b723e */ /* 0x008ff000000000ff */
[----:B------:R3:W-:Y:S01]  /*1cde0*/  MUFU.EX2 R75, R0 ;  /* 0x00000000004b7308 */ /* 0x0007e20000000800 */
[----:B-1----:R-:W-:Y:S02]  /*1cdf0*/  FADD.FTZ R2, R207, R56 ;  /* 0x00000038cf027221 */ /* 0x002fe40000010000 */
[----:B------:R-:W-:Y:S01]  /*1ce00*/  FADD.FTZ R56, R206, R57 ;  /* 0x00000039ce387221 */ /* 0x000fe20000010000 */
[----:B----4-:R-:W1:Y:S01]  /*1ce10*/  LDSM.16.MT88.4 R48, [R226+0x10000] ;  /* 0x01000000e230783b */ /* 0x010e620000004200 */
[----:B---3--:R-:W-:Y:S02]  /*1ce20*/  FADD.FTZ R0, R205, R2 ;  /* 0x00000002cd007221 */ /* 0x008fe40000010000 */
[--C-:B------:R-:W-:Y:S02]  /*1ce30*/  FFMA.FTZ R2, R203, c[0x0][0x23c], -R39.reuse ;  /* 0x00008f00cb027a23 */ /* 0x100fe40000010827 */
[----:B------:R-:W-:Y:S02]  /*1ce40*/  FADD.FTZ R0, R202, R0 ;  /* 0x00000000ca007221 */ /* 0x000fe40000010000 */
[----:B------:R3:W4:Y:S02]  /*1ce50*/  MUFU.EX2 R74, R2 ;  /* 0x00000002004a7308 */ /* 0x0007240000000800 */
[----:B------:R-:W-:Y:S01]  /*1ce60*/  FADD.FTZ R0, R200, R0 ;  /* 0x00000000c8007221 */ /* 0x000fe20000010000 */
[C---:B--2---:R-:W-:Y:S03]  /*1ce70*/  HMMA.16816.F32 R4, R40.reuse, R44, R4 ;  /* 0x0000002c2804723c */ /* 0x044fe60000001804 */
[----:B------:R-:W-:Y:S04]  /*1ce80*/  FADD.FTZ R0, R197, R0 ;  /* 0x00000000c5007221 */ /* 0x000fe80000010000 */
[----:B------:R-:W-:Y:S01]  /*1ce90*/  FADD.FTZ R44, R204, R56 ;  /* 0x00000038cc2c7221 */ /* 0x000fe20000010000 */
[C---:B------:R-:W-:Y:S04]  /*1cea0*/  HMMA.16816.F32 R8, R40.reuse, R46, R8 ;  /* 0x0000002e2808723c */ /* 0x040fe80000001808 */
[----:B------:R-:W-:Y:S02]  /*1ceb0*/  FADD.FTZ R56, R201, R44 ;  /* 0x0000002cc9387221 */ /* 0x000fe40000010000 */
[----:B------:R-:W-:Y:S01]  /*1cec0*/  FADD.FTZ R0, R194, R0 ;  /* 0x00000000c2007221 */ /* 0x000fe20000010000 */
[----:B------:R-:W2:Y:S01]  /*1ced0*/  LDSM.16.MT88.4 R44, [R225+0x10000] ;  /* 0x01000000e12c783b */ /* 0x000ea20000004200 */
[----:B---3--:R-:W-:Y:S01]  /*1cee0*/  FADD.FTZ R2, R199, R56 ;  /* 0x00000038c7027221 */ /* 0x008fe20000010000 */
[C---:B-1----:R-:W-:Y:S03]  /*1cef0*/  HMMA.16816.F32 R12, R40.reuse, R48, R12 ;  /* 0x00000030280c723c */ /* 0x042fe6000000180c */
[----:B------:R-:W-:Y:S02]  /*1cf00*/  FADD.FTZ R2, R196, R2 ;  /* 0x00000002c4027221 */ /* 0x000fe40000010000 */
[----:B------:R-:W-:Y:S02]  /*1cf10*/  FFMA.FTZ R56, R198, c[0x0][0x23c], -R60 ;  /* 0x00008f00c6387a23 */ /* 0x000fe4000001083c */
[----:B------:R-:W-:Y:S01]  /*1cf20*/  FADD.FTZ R2, R195, R2 ;  /* 0x00000002c3027221 */ /* 0x000fe20000010000 */
[C---:B------:R-:W-:Y:S01]  /*1cf30*/  HMMA.16816.F32 R16, R40.reuse, R50, R16 ;  /* 0x000000322810723c */ /* 0x040fe20000001810 */
[----:B------:R-:W-:Y:S03]  /*1cf40*/  MUFU.EX2 R73, R56 ;  /* 0x0000003800497308 */ /* 0x000fe60000000800 */
[----:B------:R-:W-:Y:S02]  /*1cf50*/  FADD.FTZ R2, R191, R2 ;  /* 0x00000002bf027221 */ /* 0x000fe40000010000 */
[----:B------:R-:W-:Y:S02]  /*1cf60*/  FFMA.FTZ R48, R193, c[0x0][0x23c], -R60 ;  /* 0x00008f00c1307a23 */ /* 0x000fe4000001083c */
[----:B------:R-:W-:Y:S01]  /*1cf70*/  FADD.FTZ R2, R248, R2 ;  /* 0x00000002f8027221 */ /* 0x000fe20000010000 */
[C---:B------:R-:W-:Y:S02]  /*1cf80*/  HMMA.16816.F32 R20, R40.reuse, R52, R20 ;  /* 0x000000342814723c */ /* 0x040fe40000001814 */
[----:B------:R1:W3:Y:S01]  /*1cf90*/  MUFU.EX2 R72, R48 ;  /* 0x0000003000487308 */ /* 0x0002e20000000800 */
[----:B------:R-:W-:Y:S02]  /*1cfa0*/  FADD.FTZ R2, R190, R2 ;  /* 0x00000002be027221 */ /* 0x000fe40000010000 */
[----:B------:R-:W-:Y:S02]  /*1cfb0*/  FADD.FTZ R0, R249, R0 ;  /* 0x00000000f9007221 */ /* 0x000fe40000010000 */
[--C-:B------:R-:W-:Y:S01]  /*1cfc0*/  FFMA.FTZ R52, R116, c[0x0][0x23c], -R39.reuse ;  /* 0x00008f0074347a23 */ /* 0x100fe20000010827 */
[C---:B------:R-:W-:Y:S04]  /*1cfd0*/  HMMA.16816.F32 R24, R40.reuse, R54, R24 ;  /* 0x000000362818723c */ /* 0x040fe80000001818 */
[----:B------:R-:W-:Y:S01]  /*1cfe0*/  FADD.FTZ R53, R187, R2 ;  /* 0x00000002bb357221 */ /* 0x000fe20000010000 */
[----:B------:R3:W-:Y:S01]  /*1cff0*/  MUFU.EX2 R71, R52 ;  /* 0x0000003400477308 */ /* 0x0007e20000000800 */
[----:B------:R-:W-:Y:S02]  /*1d000*/  FFMA.FTZ R2, R117, c[0x0][0x23c], -R39 ;  /* 0x00008f0075027a23 */ /* 0x000fe40000010827 */
[----:B------:R-:W-:Y:S01]  /*1d010*/  FADD.FTZ R0, R218, R0 ;  /* 0x00000000da007221 */ /* 0x000fe20000010000 */
[C---:B--2---:R-:W-:Y:S03]  /*1d020*/  HMMA.16816.F32 R28, R40.reuse, R44, R28 ;  /* 0x0000002c281c723c */ /* 0x044fe6000000181c */
[----:B------:R-:W-:Y:S03]  /*1d030*/  FADD.FTZ R0, R219, R0 ;  /* 0x00000000db007221 */ /* 0x000fe60000010000 */
[----:B------:R2:W2:Y:S01]  /*1d040*/  MUFU.EX2 R70, R2 ;  /* 0x0000000200467308 */ /* 0x0004a20000000800 */
[----:B------:R-:W-:Y:S01]  /*1d050*/  FADD.FTZ R0, R186, R0 ;  /* 0x00000000ba007221 */ /* 0x000fe20000010000 */
[----:B------:R-:W-:Y:S01]  /*1d060*/  HMMA.16816.F32 R32, R40, R46, R32 ;  /* 0x0000002e2820723c */ /* 0x000fe20000001820 */
[----:B-1----:R-:W1:Y:S03]  /*1d070*/  LDSM.16.MT88.4 R48, [R135+0x10800] ;  /* 0x010800008730783b */ /* 0x002e660000004200 */
[----:B------:R-:W-:Y:S03]  /*1d080*/  FFMA.FTZ R44, R118, c[0x0][0x23c], -R60 ;  /* 0x00008f00762c7a23 */ /* 0x000fe6000001083c */
[----:B-----5:R-:W-:Y:S01]  /*1d090*/  F2FP.PACK_AB R40, R78, R79 ;  /* 0x0000004f4e28723e */ /* 0x020fe200000000ff */
[----:B------:R5:W-:Y:S01]  /*1d0a0*/  MUFU.EX2 R69, R44 ;  /* 0x0000002c00457308 */ /* 0x000be20000000800 */
[----:B------:R-:W-:Y:S03]  /*1d0b0*/  F2FP.PACK_AB R41, R76, R77 ;  /* 0x0000004d4c29723e */ /* 0x000fe600000000ff */
[----:B---3--:R-:W-:Y:S01]  /*1d0c0*/  FADD.FTZ R52, R185, R0 ;  /* 0x00000000b9347221 */ /* 0x008fe20000010000 */
[----:B----4-:R-:W-:Y:S01]  /*1d0d0*/  F2FP.PACK_AB R42, R74, R75 ;  /* 0x0000004b4a2a723e */ /* 0x010fe200000000ff */
[----:B------:R-:W-:Y:S01]  /*1d0e0*/  FADD.FTZ R0, R184, R53 ;  /* 0x00000035b8007221 */ /* 0x000fe20000010000 */
[----:B------:R-:W-:Y:S01]  /*1d0f0*/  F2FP.PACK_AB R43, R72, R73 ;  /* 0x00000049482b723e */ /* 0x000fe200000000ff */
[----:B------:R-:W-:Y:S02]  /*1d100*/  FADD.FTZ R56, R182, R52 ;  /* 0x00000034b6387221 */ /* 0x000fe40000010000 */
[----:B------:R-:W3:Y:S01]  /*1d110*/  LDSM.16.MT88.4 R52, [R226+0x10800] ;  /* 0x01080000e234783b */ /* 0x000ee20000004200 */
[----:B--2---:R-:W-:Y:S02]  /*1d120*/  FADD.FTZ R2, R183, R0 ;  /* 0x00000000b7027221 */ /* 0x004fe40000010000 */
[----:B------:R-:W-:Y:S02]  /*1d130*/  FADD.FTZ R0, R181, R56 ;  /* 0x00000038b5007221 */ /* 0x000fe40000010000 */
[----:B------:R-:W-:Y:S02]  /*1d140*/  FADD.FTZ R2, R180, R2 ;  /* 0x00000002b4027221 */ /* 0x000fe40000010000 */
[----:B------:R-:W-:Y:S02]  /*1d150*/  FADD.FTZ R0, R175, R0 ;  /* 0x00000000af007221 */ /* 0x000fe40000010000 */
[----:B------:R-:W-:Y:S02]  /*1d160*/  FADD.FTZ R56, R179, R2 ;  /* 0x00000002b3387221 */ /* 0x000fe40000010000 */
[----:B------:R-:W-:Y:S01]  /*1d170*/  FFMA.FTZ R2, R119, c[0x0][0x23c], -R60 ;  /* 0x00008f0077027a23 */ /* 0x000fe2000001083c */
[----:B-----5:R-:W2:Y:S01]  /*1d180*/  LDSM.16.MT88.4 R44, [R224+0x10800] ;  /* 0x01080000e02c783b */ /* 0x020ea20000004200 */
[----:B------:R-:W-:Y:S02]  /*1d190*/  FADD.FTZ R0, R178, R0 ;  /* 0x00000000b2007221 */ /* 0x000fe40000010000 */
[----:B------:R4:W5:Y:S02]  /*1d1a0*/  MUFU.EX2 R68, R2 ;  /* 0x0000000200447308 */ /* 0x0009640000000800 */
[----:B------:R-:W-:Y:S01]  /*1d1b0*/  FADD.FTZ R0, R174, R0 ;  /* 0x00000000ae007221 */ /* 0x000fe20000010000 */
[C---:B-1----:R-:W-:Y:S03]  /*1d1c0*/  HMMA.16816.F32 R4, R40.reuse, R48, R4 ;  /* 0x000000302804723c */ /* 0x042fe60000001804 */
[----:B------:R-:W-:Y:S04]  /*1d1d0*/  FADD.FTZ R0, R173, R0 ;  /* 0x00000000ad007221 */ /* 0x000fe80000010000 */
[----:B------:R-:W-:Y:S01]  /*1d1e0*/  FADD.FTZ R0, R169, R0 ;  /* 0x00000000a9007221 */ /* 0x000fe20000010000 */
[C---:B------:R-:W-:Y:S04]  /*1d1f0*/  HMMA.16816.F32 R8, R40.reuse, R50, R8 ;  /* 0x000000322808723c */ /* 0x040fe80000001808 */
[----:B------:R-:W-:Y:S02]  /*1d200*/  FADD.FTZ R0, R170, R0 ;  /* 0x00000000aa007221 */ /* 0x000fe40000010000 */
[--C-:B------:R-:W-:Y:S02]  /*1d210*/  FFMA.FTZ R48, R192, c[0x0][0x23c], -R39.reuse ;  /* 0x00008f00c0307a23 */ /* 0x100fe40000010827 */
[----:B------:R-:W-:Y:S01]  /*1d220*/  FADD.FTZ R0, R165, R0 ;  /* 0x00000000a5007221 */ /* 0x000fe20000010000 */
[C---:B---3--:R-:W-:Y:S01]  /*1d230*/  HMMA.16816.F32 R12, R40.reuse, R52, R12 ;  /* 0x00000034280c723c */ /* 0x048fe2000000180c */
[----:B------:R1:W-:Y:S02]  /*1d240*/  MUFU.EX2 R67, R48 ;  /* 0x0000003000437308 */ /* 0x0003e40000000800 */
[----:B----4-:R-:W-:Y:S02]  /*1d250*/  FADD.FTZ R2, R177, R56 ;  /* 0x00000038b1027221 */ /* 0x010fe40000010000 */
[--C-:B------:R-:W-:Y:S02]  /*1d260*/  FFMA.FTZ R56, R189, c[0x0][0x23c], -R39.reuse ;  /* 0x00008f00bd387a23 */ /* 0x100fe40000010827 */
[----:B------:R-:W-:Y:S01]  /*1d270*/  FADD.FTZ R2, R176, R2 ;  /* 0x00000002b0027221 */ /* 0x000fe20000010000 */
[C---:B------:R-:W-:Y:S03]  /*1d280*/  HMMA.16816.F32 R16, R40.reuse, R54, R16 ;  /* 0x000000362810723c */ /* 0x040fe60000001810 */
[----:B------:R3:W4:Y:S01]  /*1d290*/  MUFU.EX2 R66, R56 ;  /* 0x0000003800427308 */ /* 0x0007220000000800 */
[----:B------:R-:W-:Y:S02]  /*1d2a0*/  FADD.FTZ R2, R171, R2 ;  /* 0x00000002ab027221 */ /* 0x000fe40000010000 */
[----:B------:R-:W-:Y:S02]  /*1d2b0*/  FADD.FTZ R0, R166, R0 ;  /* 0x00000000a6007221 */ /* 0x000fe40000010000 */
[----:B------:R-:W-:Y:S01]  /*1d2c0*/  FADD.FTZ R2, R172, R2 ;  /* 0x00000002ac027221 */ /* 0x000fe20000010000 */
[C---:B--2---:R-:W-:Y:S03]  /*1d2d0*/  HMMA.16816.F32 R20, R40.reuse, R44, R20 ;  /* 0x0000002c2814723c */ /* 0x044fe60000001814 */
[----:B------:R-:W-:Y:S02]  /*1d2e0*/  FADD.FTZ R2, R168, R2 ;  /* 0x00000002a8027221 */ /* 0x000fe40000010000 */
[----:B------:R-:W-:Y:S02]  /*1d2f0*/  FFMA.FTZ R52, R122, c[0x0][0x23c], -R60 ;  /* 0x00008f007a347a23 */ /* 0x000fe4000001083c */
[----:B------:R-:W-:Y:S01]  /*1d300*/  FADD.FTZ R2, R167, R2 ;  /* 0x00000002a7027221 */ /* 0x000fe20000010000 */
[----:B-1----:R-:W1:Y:S01]  /*1d310*/  LDSM.16.MT88.4 R48, [R225+0x10800] ;  /* 0x01080000e130783b */ /* 0x002e620000004200 */
[--C-:B------:R-:W-:Y:S01]  /*1d320*/  FFMA.FTZ R44, R188, c[0x0][0x23c], -R39.reuse ;  /* 0x00008f00bc2c7a23 */ /* 0x100fe20000010827 */
[----:B------:R2:W-:Y:S01]  /*1d330*/  MUFU.EX2 R65, R52 ;  /* 0x0000003400417308 */ /* 0x0005e20000000800 */
[C---:B------:R-:W-:Y:S03]  /*1d340*/  HMMA.16816.F32 R24, R40.reuse, R46, R24 ;  /* 0x0000002e2818723c */ /* 0x040fe60000001818 */
[----:B---3--:R-:W-:Y:S02]  /*1d350*/  FADD.FTZ R56, R164, R2 ;  /* 0x00000002a4387221 */ /* 0x008fe40000010000 */
[----:B------:R-:W-:Y:S04]  /*1d360*/  FADD.FTZ R2, R162, R0 ;  /* 0x00000000a2027221 */ /* 0x000fe80000010000 */
[----:B------:R-:W-:Y:S03]  /*1d370*/  MUFU.EX2 R63, R44 ;  /* 0x0000002c003f7308 */ /* 0x000fe60000000800 */
[----:B------:R-:W-:Y:S02]  /*1d380*/  FFMA.FTZ R0, R123, c[0x0][0x23c], -R60 ;  /* 0x00008f007b007a23 */ /* 0x000fe4000001083c */
[----:B------:R-:W-:Y:S02]  /*1d390*/  FADD.FTZ R56, R163, R56 ;  /* 0x00000038a3387221 */ /* 0x000fe40000010000 */
[----:B------:R-:W-:Y:S02]  /*1d3a0*/  FADD.FTZ R2, R161, R2 ;  /* 0x00000002a1027221 */ /* 0x000fe40000010000 */
[----:B------:R-:W-:Y:S01]  /*1d3b0*/  FADD.FTZ R56, R160, R56 ;  /* 0x00000038a0387221 */ /* 0x000fe20000010000 */
[----:B------:R3:W3:Y:S01]  /*1d3c0*/  MUFU.EX2 R64, R0 ;  /* 0x0000000000407308 */ /* 0x0006e20000000800 */
[----:B--2---:R-:W2:Y:S01]  /*1d3d0*/  LDSM.16.MT88.4 R52, [R135+0x11000] ;  /* 0x011000008734783b */ /* 0x004ea20000004200 */
[C---:B-1----:R-:W-:Y:S03]  /*1d3e0*/  HMMA.16816.F32 R28, R40.reuse, R48, R28 ;  /* 0x00000030281c723c */ /* 0x042fe6000000181c */
[----:B---3--:R-:W-:Y:S05]  /*1d3f0*/  FADD.FTZ R0, R158, R2 ;  /* 0x000000029e007221 */ /* 0x008fea0000010000 */
[----:B------:R-:W-:Y:S04]  /*1d400*/  HMMA.16816.F32 R32, R40, R50, R32 ;  /* 0x000000322820723c */ /* 0x000fe80000001820 */
[----:B------:R-:W-:Y:S02]  /*1d410*/  FADD.FTZ R2, R159, R56 ;  /* 0x000000389f027221 */ /* 0x000fe40000010000 */
[----:B------:R-:W-:Y:S01]  /*1d420*/  FADD.FTZ R0, R157, R0 ;  /* 0x000000009d007221 */ /* 0x000fe20000010000 */
[----:B------:R-:W-:Y:S01]  /*1d430*/  F2FP.PACK_AB R40, R70, R71 ;  /* 0x000000474628723e */ /* 0x000fe200000000ff */
[----:B------:R-:W-:Y:S01]  /*1d440*/  FADD.FTZ R2, R156, R2 ;  /* 0x000000029c027221 */ /* 0x000fe20000010000 */
[----:B-----5:R-:W-:Y:S01]  /*1d450*/  F2FP.PACK_AB R41, R68, R69 ;  /* 0x000000454429723e */ /* 0x020fe200000000ff */
[----:B------:R-:W-:Y:S02]  /*1d460*/  LDSM.16.MT88.4 R156, [R224+0x11800] ;  /* 0x01180000e09c783b */ /* 0x000fe40000004200 */
[----:B------:R-:W-:Y:S01]  /*1d470*/  FADD.FTZ R44, R154, R0 ;  /* 0x000000009a2c7221 */ /* 0x000fe20000010000 */
[----:B----4-:R-:W-:Y:S01]  /*1d480*/  F2FP.PACK_AB R42, R66, R67 ;  /* 0x00000043422a723e */ /* 0x010fe200000000ff */
[----:B------:R-:W-:Y:S01]  /*1d490*/  FADD.FTZ R0, R155, R2 ;  /* 0x000000029b007221 */ /* 0x000fe20000010000 */
[----:B------:R-:W-:Y:S01]  /*1d4a0*/  F2FP.PACK_AB R43, R64, R65 ;  /* 0x00000041402b723e */ /* 0x000fe200000000ff */
[--C-:B------:R-:W-:Y:S02]  /*1d4b0*/  FFMA.FTZ R2, R216, c[0x0][0x23c], -R39.reuse ;  /* 0x00008f00d8027a23 */ /* 0x100fe40000010827 */
[----:B------:R-:W-:Y:S02]  /*1d4c0*/  FADD.FTZ R56, R153, R44 ;  /* 0x0000002c99387221 */ /* 0x000fe40000010000 */
[----:B------:R-:W-:Y:S01]  /*1d4d0*/  FADD.FTZ R57, R152, R0 ;  /* 0x0000000098397221 */ /* 0x000fe20000010000 */
[----:B------:R1:W3:Y:S01]  /*1d4e0*/  MUFU.EX2 R59, R2 ;  /* 0x00000002003b7308 */ /* 0x0002e20000000800 */
[----:B------:R-:W-:Y:S01]  /*1d4f0*/  FADD.FTZ R0, R148, R56 ;  /* 0x0000003894007221 */ /* 0x000fe20000010000 */
[----:B------:R-:W4:Y:S01]  /*1d500*/  LDSM.16.MT88.4 R44, [R226+0x11000] ;  /* 0x01100000e22c783b */ /* 0x000f220000004200 */
[----:B------:R-:W-:Y:S01]  /*1d510*/  FFMA.FTZ R48, R126, c[0x0][0x23c], -R60 ;  /* 0x00008f007e307a23 */ /* 0x000fe2000001083c */
[C---:B--2---:R-:W-:Y:S03]  /*1d520*/  HMMA.16816.F32 R4, R40.reuse, R52, R4 ;  /* 0x000000342804723c */ /* 0x044fe60000001804 */
[----:B------:R-:W-:Y:S04]  /*1d530*/  FADD.FTZ R0, R149, R0 ;  /* 0x0000000095007221 */ /* 0x000fe80000010000 */
[--C-:B------:R-:W-:Y:S01]  /*1d540*/  FFMA.FTZ R52, R128, c[0x0][0x23c], -R39.reuse ;  /* 0x00008f0080347a23 */ /* 0x100fe20000010827 */
[C---:B------:R-:W-:Y:S04]  /*1d550*/  HMMA.16816.F32 R8, R40.reuse, R54, R8 ;  /* 0x000000362808723c */ /* 0x040fe80000001808 */
[----:B------:R-:W-:Y:S02]  /*1d560*/  FADD.FTZ R0, R146, R0 ;  /* 0x0000000092007221 */ /* 0x000fe40000010000 */
[----:B------:R-:W-:Y:S02]  /*1d570*/  FFMA.FTZ R39, R217, c[0x0][0x23c], -R39 ;  /* 0x00008f00d9277a23 */ /* 0x000fe40000010827 */
[----:B------:R-:W-:Y:S04]  /*1d580*/  FADD.FTZ R0, R145, R0 ;  /* 0x0000000091007221 */ /* 0x000fe80000010000 */
[----:B-1----:R-:W-:Y:S01]  /*1d590*/  FADD.FTZ R2, R151, R57 ;  /* 0x0000003997027221 */ /* 0x002fe20000010000 */
[----:B---3--:R-:W-:Y:S01]  /*1d5a0*/  F2FP.PACK_AB R164, R59, R63 ;  /* 0x0000003f3ba4723e */ /* 0x008fe200000000ff */
[----:B------:R-:W-:Y:S01]  /*1d5b0*/  FADD.FTZ R0, R142, R0 ;  /* 0x000000008e007221 */ /* 0x000fe20000010000 */
[----:B------:R1:W-:Y:S01]  /*1d5c0*/  MUFU.EX2 R57, R48 ;  /* 0x0000003000397308 */ /* 0x0003e20000000800 */
[----:B------:R-:W-:Y:S02]  /*1d5d0*/  FADD.FTZ R56, R147, R2 ;  /* 0x0000000293387221 */ /* 0x000fe40000010000 */
[----:B------:R-:W-:Y:S02]  /*1d5e0*/  FFMA.FTZ R2, R127, c[0x0][0x23c], -R60 ;  /* 0x00008f007f027a23 */ /* 0x000fe4000001083c */
[----:B------:R-:W-:Y:S02]  /*1d5f0*/  FADD.FTZ R56, R150, R56 ;  /* 0x0000003896387221 */ /* 0x000fe40000010000 */
[----:B------:R-:W-:Y:S01]  /*1d600*/  FADD.FTZ R0, R139, R0 ;  /* 0x000000008b007221 */ /* 0x000fe20000010000 */
[----:B------:R-:W-:Y:S01]  /*1d610*/  LDSM.16.MT88.4 R148, [R226+0x11800] ;  /* 0x01180000e294783b */ /* 0x000fe20000004200 */
[----:B------:R-:W-:Y:S01]  /*1d620*/  FFMA.FTZ R60, R38, c[0x0][0x23c], -R60 ;  /* 0x00008f00263c7a23 */ /* 0x000fe2000001083c */
[----:B------:R2:W3:Y:S01]  /*1d630*/  MUFU.EX2 R58, R2 ;  /* 0x00000002003a7308 */ /* 0x0004e20000000800 */
[----:B------:R-:W-:Y:S04]  /*1d640*/  FADD.FTZ R0, R138, R0 ;  /* 0x000000008a007221 */ /* 0x000fe80000010000 */
[----:B------:R-:W-:Y:S01]  /*1d650*/  FADD.FTZ R0, R137, R0 ;  /* 0x0000000089007221 */ /* 0x000fe20000010000 */
[C---:B----4-:R-:W-:Y:S03]  /*1d660*/  HMMA.16816.F32 R12, R40.reuse, R44, R12 ;  /* 0x0000002c280c723c */ /* 0x050fe6000000180c */
[----:B------:R-:W-:Y:S01]  /*1d670*/  FADD.FTZ R0, R132, R0 ;  /* 0x0000000084007221 */ /* 0x000fe20000010000 */
[----:B------:R4:W-:Y:S01]  /*1d680*/  MUFU.EX2 R45, R39 ;  /* 0x00000027002d7308 */ /* 0x0009e20000000800 */
[----:B------:R-:W-:Y:S01]  /*1d690*/  MOV R132, R36 ;  /* 0x0000002400847202 */ /* 0x000fe20000000f00 */
[----:B-1----:R-:W1:Y:S02]  /*1d6a0*/  LDSM.16.MT88.4 R48, [R224+0x11000] ;  /* 0x01100000e030783b */ /* 0x002e640000004200 */
[C---:B------:R-:W-:Y:S06]  /*1d6b0*/  HMMA.16816.F32 R16, R40.reuse, R46, R16 ;  /* 0x0000002e2810723c */ /* 0x040fec0000001810 */
[----:B------:R-:W-:Y:S01]  /*1d6c0*/  MUFU.EX2 R60, R60 ;  /* 0x0000003c003c7308 */ /* 0x000fe20000000800 */
[----:B--2---:R-:W-:Y:S01]  /*1d6d0*/  FADD.FTZ R2, R144, R56 ;  /* 0x0000003890027221 */ /* 0x004fe20000010000 */
[----:B---3--:R-:W-:Y:S04]  /*1d6e0*/  F2FP.PACK_AB R165, R58, R57 ;  /* 0x000000393aa5723e */ /* 0x008fe800000000ff */
[----:B------:R-:W-:Y:S04]  /*1d6f0*/  FADD.FTZ R2, R143, R2 ;  /* 0x000000028f027221 */ /* 0x000fe80000010000 */
[----:B------:R2:W3:Y:S01]  /*1d700*/  MUFU.EX2 R56, R52 ;  /* 0x0000003400387308 */ /* 0x0004e20000000800 */
[----:B------:R-:W-:Y:S02]  /*1d710*/  FADD.FTZ R2, R141, R2 ;  /* 0x000000028d027221 */ /* 0x000fe40000010000 */
[----:B----4-:R-:W-:Y:S02]  /*1d720*/  FADD.FTZ R39, R131, R0 ;  /* 0x0000000083277221 */ /* 0x010fe40000010000 */
[----:B------:R-:W-:Y:S02]  /*1d730*/  FADD.FTZ R2, R140, R2 ;  /* 0x000000028c027221 */ /* 0x000fe40000010000 */
[----:B------:R-:W-:Y:S02]  /*1d740*/  LDSM.16.MT88.4 R140, [R135+0x11800] ;  /* 0x01180000878c783b */ /* 0x000fe40000004200 */
[----:B------:R-:W-:Y:S01]  /*1d750*/  FADD.FTZ R2, R136, R2 ;  /* 0x0000000288027221 */ /* 0x000fe20000010000 */
[----:B------:R4:W5:Y:S03]  /*1d760*/  MUFU.EX2 R44, R37 ;  /* 0x00000025002c7308 */ /* 0x0009660000000800 */
[----:B------:R-:W-:Y:S01]  /*1d770*/  FADD.FTZ R2, R133, R2 ;  /* 0x0000000285027221 */ /* 0x000fe20000010000 */
[----:B------:R-:W-:Y:S03]  /*1d780*/  MOV R133, R3 ;  /* 0x0000000300857202 */ /* 0x000fe60000000f00 */
[----:B------:R-:W-:Y:S02]  /*1d790*/  FADD.FTZ R0, R130, R2 ;  /* 0x0000000282007221 */ /* 0x000fe40000010000 */
[----:B------:R-:W-:Y:S01]  /*1d7a0*/  FADD.FTZ R2, R125, R39 ;  /* 0x000000277d027221 */ /* 0x000fe20000010000 */
[----:B--2---:R-:W2:Y:S01]  /*1d7b0*/  LDSM.16.MT88.4 R52, [R225+0x11000] ;  /* 0x01100000e134783b */ /* 0x004ea20000004200 */
[----:B---3--:R-:W-:Y:S01]  /*1d7c0*/  F2FP.PACK_AB R166, R45, R56 ;  /* 0x000000382da6723e */ /* 0x008fe200000000ff */
[C---:B-1----:R-:W-:Y:S08]  /*1d7d0*/  HMMA.16816.F32 R20, R40.reuse, R48, R20 ;  /* 0x000000302814723c */ /* 0x042ff00000001814 */
[C---:B------:R-:W-:Y:S04]  /*1d7e0*/  HMMA.16816.F32 R24, R40.reuse, R50, R24 ;  /* 0x000000322818723c */ /* 0x040fe80000001818 */
[----:B----4-:R-:W-:Y:S01]  /*1d7f0*/  FADD.FTZ R37, R129, R0 ;  /* 0x0000000081257221 */ /* 0x010fe20000010000 */
[----:B-----5:R-:W-:Y:S01]  /*1d800*/  F2FP.PACK_AB R167, R60, R44 ;  /* 0x0000002c3ca7723e */ /* 0x020fe200000000ff */
[----:B------:R-:W-:Y:S02]  /*1d810*/  FADD.FTZ R0, R124, R2 ;  /* 0x000000027c007221 */ /* 0x000fe40000010000 */
[----:B------:R-:W-:Y:S04]  /*1d820*/  FADD.FTZ R2, R121, R37 ;  /* 0x0000002579027221 */ /* 0x000fe80000010000 */
        /* <DEDUP_REMOVED lines=9> */
[C---:B--2---:R-:W-:Y:S03]  /*1d8c0*/  HMMA.16816.F32 R28, R40.reuse, R52, R28 ;  /* 0x00000034281c723c */ /* 0x044fe6000000181c */
[----:B------:R-:W-:Y:S02]  /*1d8d0*/  FADD.FTZ R2, R95, R2 ;  /* 0x000000025f027221 */ /* 0x000fe40000010000 */
[----:B------:R-:W-:Y:S02]  /*1d8e0*/  FADD.FTZ R0, R93, R0 ;  /* 0x000000005d007221 */ /* 0x000fe40000010000 */
[----:B------:R-:W-:Y:S01]  /*1d8f0*/  FADD.FTZ R2, R91, R2 ;  /* 0x000000025b027221 */ /* 0x000fe20000010000 */
[----:B------:R-:W-:Y:S04]  /*1d900*/  HMMA.16816.F32 R32, R40, R54, R32 ;  /* 0x000000362820723c */ /* 0x000fe80000001820 */
[----:B------:R-:W-:Y:S02]  /*1d910*/  FADD.FTZ R0, R89, R0 ;  /* 0x0000000059007221 */ /* 0x000fe40000010000 */
[----:B------:R-:W-:Y:S02]  /*1d920*/  FADD.FTZ R2, R90, R2 ;  /* 0x000000025a027221 */ /* 0x000fe40000010000 */
[----:B------:R-:W-:Y:S01]  /*1d930*/  FADD.FTZ R0, R88, R0 ;  /* 0x0000000058007221 */ /* 0x000fe20000010000 */
[C---:B------:R-:W-:Y:S01]  /*1d940*/  HMMA.16816.F32 R136, R164.reuse, R140, R4 ;  /* 0x0000008ca488723c */ /* 0x040fe20000001804 */
[----:B------:R-:W1:Y:S04]  /*1d950*/  LDSM.16.MT88.4 R4, [R225+0x11800] ;  /* 0x01180000e104783b */ /* 0x000e680000004200 */
[----:B------:R-:W-:Y:S02]  /*1d960*/  FADD.FTZ R2, R86, R2 ;  /* 0x0000000256027221 */ /* 0x000fe40000010000 */
[----:B------:R-:W-:Y:S01]  /*1d970*/  FADD.FTZ R0, R82, R0 ;  /* 0x0000000052007221 */ /* 0x000fe20000010000 */
[C---:B------:R-:W-:Y:S04]  /*1d980*/  HMMA.16816.F32 R140, R164.reuse, R142, R8 ;  /* 0x0000008ea48c723c */ /* 0x040fe80000001808 */
[----:B------:R-:W-:Y:S02]  /*1d990*/  FADD.FTZ R2, R87, R2 ;  /* 0x0000000257027221 */ /* 0x000fe40000010000 */
[----:B------:R-:W-:Y:S02]  /*1d9a0*/  FADD.FTZ R0, R85, R0 ;  /* 0x0000000055007221 */ /* 0x000fe40000010000 */
[----:B------:R-:W-:Y:S01]  /*1d9b0*/  FADD.FTZ R2, R84, R2 ;  /* 0x0000000254027221 */ /* 0x000fe20000010000 */
[C---:B------:R-:W-:Y:S03]  /*1d9c0*/  HMMA.16816.F32 R144, R164.reuse, R148, R12 ;  /* 0x00000094a490723c */ /* 0x040fe6000000180c */
[----:B------:R-:W-:Y:S02]  /*1d9d0*/  FADD.FTZ R0, R81, R0 ;  /* 0x0000000051007221 */ /* 0x000fe40000010000 */
        /* <DEDUP_REMOVED lines=30> */
[----:B------:R-:W-:Y:S03]  /*1dbc0*/  FADD.FTZ R0, R60, R0 ;  /* 0x000000003c007221 */ /* 0x000fe60000010000 */
[----:B------:R1:W-:Y:S04]  /*1dbd0*/  STL [R1+0x4], R2 ;  /* 0x0000040201007387 */ /* 0x0003e80000100800 */
[----:B------:R1:W-:Y:S01]  /*1dbe0*/  STL [R1+0x8], R0 ;  /* 0x0000080001007387 */ /* 0x0003e20000100800 */
[----:B------:R-:W-:-:S05]  /*1dbf0*/  @P0 BRA `(.L_x_1642) ;  /* 0xffff89f000000947 */ /* 0x000fca000383ffff */
.L_x_1638:
[----:B------:R-:W2:Y:S04]  /*1dc00*/  LDL.LU R5, [R1+0x4] ;  /* 0x0000040001057983 */ /* 0x000ea80000300800 */
[----:B------:R-:W3:Y:S04]  /*1dc10*/  S2R R37, SR_TID.X ;  /* 0x0000000000257919 */ /* 0x000ee80000002100 */
[----:B------:R-:W4:Y:S01]  /*1dc20*/  S2R R38, SR_TID.X ;  /* 0x0000000000267919 */ /* 0x000f220000002100 */
[----:B------:R-:W-:Y:S01]  /*1dc30*/  IMAD.MOV.U32 R8, RZ, RZ, -0x20 ;  /* 0xffffffe0ff087424 */ /* 0x000fe200078e00ff */
[----:B------:R-:W-:Y:S01]  /*1dc40*/  MOV R9, 0x40 ;  /* 0x0000004000097802 */ /* 0x000fe20000000f00 */
[----:B------:R-:W5:Y:S01]  /*1dc50*/  S2UR UR10, SR_CTAID.Z ;  /* 0x00000000000a79c3 */ /* 0x000f620000002700 */
[----:B-1----:R-:W2:Y:S01]  /*1dc60*/  LDL.LU R4, [R1+0x8] ;  /* 0x0000080001047983 */ /* 0x002ea20000300800 */
[----:B------:R-:W-:Y:S01]  /*1dc70*/  UIADD3 UR9, -UR17, URZ, URZ ;  /* 0x0000003f11097290 */ /* 0x000fe2000fffe13f */
[----:B------:R-:W-:Y:S01]  /*1dc80*/  BSSY B0, `(.L_x_1643) ;  /* 0x00000a3000007945 */ /* 0x000fe20003800000 */
[----:B------:R-:W-:-:S02]  /*1dc90*/  ULDC UR6, c[0x0][0x1c0] ;  /* 0x0000700000067ab9 */ /* 0x000fc40000000800 */
[----:B------:R-:W-:Y:S02]  /*1dca0*/  ULDC.64 UR4, c[0x0][0x210] ;  /* 0x0000840000047ab9 */ /* 0x000fe40000000a00 */
[----:B------:R-:W1:Y:S08]  /*1dcb0*/  S2UR UR7, SR_CTAID.Y ;  /* 0x00000000000779c3 */ /* 0x000e700000002600 */
[----:B------:R-:W1:Y:S01]  /*1dcc0*/  S2UR UR8, SR_CTAID.X ;  /* 0x00000000000879c3 */ /* 0x000e620000002500 */
[----:B---3--:R-:W-:-:S04]  /*1dcd0*/  SHF.R.S32.HI R15, RZ, 0x1f, R37 ;  /* 0x0000001fff0f7819 */ /* 0x008fc80000011425 */
[----:B------:R-:W-:Y:S02]  /*1dce0*/  LEA.HI R6, R15, R37, RZ, 0x2 ;  /* 0x000000250f067211 */ /* 0x000fe400078f10ff */
[----:B----4-:R-:W-:Y:S01]  /*1dcf0*/  SHF.R.S32.HI R39, RZ, 0x1f, R38 ;  /* 0x0000001fff277819 */ /* 0x010fe20000011426 */
[----:B-----5:R-:W-:-:S03]  /*1dd00*/  UIMAD UR9, UR9, UR6, UR10 ;  /* 0x00000006090972a4 */ /* 0x020fc6000f8e020a */
[----:B------:R-:W-:-:S04]  /*1dd10*/  LEA.HI R10, R39, R38, RZ, 0x4 ;  /* 0x00000026270a7211 */ /* 0x000fc800078f20ff */
[----:B------:R-:W-:Y:S01]  /*1dd20*/  SHF.R.S32.HI R10, RZ, 0x4, R10 ;  /* 0x00000004ff0a7819 */ /* 0x000fe2000001140a */
[----:B-1----:R-:W-:-:S04]  /*1dd30*/  UIMAD UR4, UR7, UR4, UR17 ;  /* 0x00000004070472a4 */ /* 0x002fc8000f8e0211 */
[----:B------:R-:W-:Y:S02]  /*1dd40*/  UIMAD UR4, UR4, UR6, UR9 ;  /* 0x00000006040472a4 */ /* 0x000fe4000f8e0209 */
[----:B------:R-:W-:-:S04]  /*1dd50*/  USHF.L.U32 UR8, UR8, 0x6, URZ ;  /* 0x0000000608087899 */ /* 0x000fc8000800063f */
[----:B------:R-:W-:Y:S01]  /*1dd60*/  UIMAD UR5, UR4, UR5, UR8 ;  /* 0x00000005040572a4 */ /* 0x000fe2000f8e0208 */
[----:B------:R-:W-:Y:S06]  /*1dd70*/  BAR.SYNC.DEFER_BLOCKING 0x0 ;  /* 0x0000000000007b1d */ /* 0x000fec0000010000 */
[----:B--2---:R-:W1:Y:S04]  /*1dd80*/  SHFL.BFLY PT, R0, R5, 0x2, 0x1f ;  /* 0x0c401f0005007f89 */ /* 0x004e6800000e0000 */
[----:B------:R-:W2:Y:S01]  /*1dd90*/  SHFL.BFLY PT, R2, R4, 0x2, 0x1f ;  /* 0x0c401f0004027f89 */ /* 0x000ea200000e0000 */
        /* <DEDUP_REMOVED lines=8> */
[--C-:B------:R-:W-:Y:S02]  /*1de20*/  SHF.R.S32.HI R4, RZ, 0x2, R6.reuse ;  /* 0x00000002ff047819 */ /* 0x100fe40000011406 */
[----:B------:R-:W-:Y:S02]  /*1de30*/  SHF.R.S32.HI R2, RZ, 0x1f, R6 ;  /* 0x0000001fff027819 */ /* 0x000fe40000011406 */
[----:B------:R-:W-:-:S07]  /*1de40*/  FSETP.NE.FTZ.AND P3, PT, R14, RZ, PT ;  /* 0x000000ff0e00720b */ /* 0x000fce0003f75000 */
[----:B------:R-:W1:Y:S01]  /*1de50*/  @P4 MUFU.RCP R0, R13 ;  /* 0x0000000d00004308 */ /* 0x000e620000001000 */
[----:B------:R-:W-:-:S04]  /*1de60*/  LEA.HI R2, R2, R4, RZ, 0x3 ;  /* 0x0000000402027211 */ /* 0x000fc800078f18ff */
[----:B------:R-:W-:Y:S01]  /*1de70*/  LOP3.LUT R5, R2, 0xfffffff8, RZ, 0xc0, !PT ;  /* 0xfffffff802057812 */ /* 0x000fe200078ec0ff */
[----:B------:R-:W-:-:S03]  /*1de80*/  IMAD.MOV.U32 R2, RZ, RZ, 0x3f800000 ;  /* 0x3f800000ff027424 */ /* 0x000fc600078e00ff */
[----:B------:R-:W-:-:S03]  /*1de90*/  IADD3 R5, R4, -R5, RZ ;  /* 0x8000000504057210 */ /* 0x000fc60007ffe0ff */
[----:B------:R-:W2:Y:S01]  /*1dea0*/  @P3 MUFU.RCP R2, R14 ;  /* 0x0000000e00023308 */ /* 0x000ea20000001000 */
[----:B------:R-:W-:Y:S01]  /*1deb0*/  LOP3.LUT R4, R5, 0x1, RZ, 0xc0, !PT ;  /* 0x0000000105047812 */ /* 0x000fe200078ec0ff */
[----:B-1----:R-:W-:-:S03]  /*1dec0*/  FMUL.FTZ R136, R0, R136 ;  /* 0x0000008800887220 */ /* 0x002fc60000410000 */
[----:B------:R-:W-:Y:S01]  /*1ded0*/  ISETP.NE.U32.AND P0, PT, R4, 0x1, PT ;  /* 0x000000010400780c */ /* 0x000fe20003f05070 */
[----:B------:R-:W-:Y:S01]  /*1dee0*/  FMUL.FTZ R137, R0, R137 ;  /* 0x0000008900897220 */ /* 0x000fe20000410000 */
[----:B------:R-:W-:Y:S01]  /*1def0*/  LOP3.LUT R4, R6, 0x1ffffffc, RZ, 0xc0, !PT ;  /* 0x1ffffffc06047812 */ /* 0x000fe200078ec0ff */
[C---:B------:R-:W-:Y:S01]  /*1df00*/  FMUL.FTZ R140, R0.reuse, R140 ;  /* 0x0000008c008c7220 */ /* 0x040fe20000410000 */
[----:B------:R-:W-:Y:S01]  /*1df10*/  R2P PR, R5, 0x6 ;  /* 0x0000000605007804 */ /* 0x000fe20000000000 */
[----:B------:R-:W-:Y:S01]  /*1df20*/  FMUL.FTZ R141, R0, R141 ;  /* 0x0000008d008d7220 */ /* 0x000fe20000410000 */
[----:B------:R-:W-:Y:S01]  /*1df30*/  SEL R8, R8, 0x20, !P0 ;  /* 0x0000002008087807 */ /* 0x000fe20004000000 */
[C---:B------:R-:W-:Y:S02]  /*1df40*/  FMUL.FTZ R144, R0.reuse, R144 ;  /* 0x0000009000907220 */ /* 0x040fe40000410000 */
[C---:B------:R-:W-:Y:S01]  /*1df50*/  FMUL.FTZ R145, R0.reuse, R145 ;  /* 0x0000009100917220 */ /* 0x040fe20000410000 */
[----:B------:R-:W-:Y:S01]  /*1df60*/  SEL R9, R9, 0xffffffc0, !P1 ;  /* 0xffffffc009097807 */ /* 0x000fe20004800000 */
        /* <DEDUP_REMOVED lines=10> */
[-C--:B------:R-:W-:Y:S01]  /*1e010*/  LEA.HI R0, R15, R37.reuse, RZ, 0x4 ;  /* 0x000000250f007211 */ /* 0x080fe200078f20ff */
[----:B------:R-:W-:Y:S01]  /*1e020*/  IMAD.SHL.U32 R5, R5, 0x40, RZ ;  /* 0x0000004005057824 */ /* 0x000fe200078e00ff */
[----:B------:R-:W-:Y:S01]  /*1e030*/  LEA.HI R15, R15, R37, RZ, 0x5 ;  /* 0x000000250f0f7211 */ /* 0x000fe200078f28ff */
[----:B--2---:R-:W-:Y:S01]  /*1e040*/  FMUL.FTZ R139, R2, R139 ;  /* 0x0000008b028b7220 */ /* 0x004fe20000410000 */
[----:B------:R-:W-:Y:S01]  /*1e050*/  LOP3.LUT R0, R0, 0xfffffff0, RZ, 0xc0, !PT ;  /* 0xfffffff000007812 */ /* 0x000fe200078ec0ff */
[C---:B------:R-:W-:Y:S01]  /*1e060*/  FMUL.FTZ R138, R2.reuse, R138 ;  /* 0x0000008a028a7220 */ /* 0x040fe20000410000 */
[----:B------:R-:W-:Y:S01]  /*1e070*/  SHF.R.S32.HI R11, RZ, 0x5, R15 ;  /* 0x00000005ff0b7819 */ /* 0x000fe2000001140f */
[----:B------:R-:W-:Y:S01]  /*1e080*/  FMUL.FTZ R143, R2, R143 ;  /* 0x0000008f028f7220 */ /* 0x000fe20000410000 */
[----:B------:R-:W-:Y:S01]  /*1e090*/  LOP3.LUT R5, R5, 0x1c0, RZ, 0xc0, !PT ;  /* 0x000001c005057812 */ /* 0x000fe200078ec0ff */
[----:B------:R-:W-:Y:S01]  /*1e0a0*/  IMAD.IADD R12, R37, 0x1, -R0 ;  /* 0x00000001250c7824 */ /* 0x000fe200078e0a00 */
[----:B------:R-:W-:Y:S01]  /*1e0b0*/  SHF.L.U32 R0, R10, 0x6, RZ ;  /* 0x000000060a007819 */ /* 0x000fe200000006ff */
[----:B------:R-:W-:-:S02]  /*1e0c0*/  FMUL.FTZ R142, R2, R142 ;  /* 0x0000008e028e7220 */ /* 0x000fc40000410000 */
[----:B------:R-:W-:Y:S01]  /*1e0d0*/  FMUL.FTZ R147, R2, R147 ;  /* 0x0000009302937220 */ /* 0x000fe20000410000 */
[----:B------:R-:W-:Y:S01]  /*1e0e0*/  LEA.HI R6, R12, R12, RZ, 0x1 ;  /* 0x0000000c0c067211 */ /* 0x000fe200078f08ff */
[----:B------:R-:W-:Y:S01]  /*1e0f0*/  FMUL.FTZ R146, R2, R146 ;  /* 0x0000009202927220 */ /* 0x000fe20000410000 */
[----:B------:R-:W-:Y:S01]  /*1e100*/  LOP3.LUT R0, R0, 0x1c0, RZ, 0xc0, !PT ;  /* 0x000001c000007812 */ /* 0x000fe200078ec0ff */
        /* <DEDUP_REMOVED lines=9> */
[----:B------:R-:W-:Y:S01]  /*1e1a0*/  FMUL.FTZ R166, R2, R166 ;  /* 0x000000a602a67220 */ /* 0x000fe20000410000 */
[----:B------:R-:W-:Y:S01]  /*1e1b0*/  SHF.L.U32 R2, R6, 0x2, RZ ;  /* 0x0000000206027819 */ /* 0x000fe200000006ff */
[----:B------:R-:W-:-:S03]  /*1e1c0*/  IMAD.IADD R4, R37, 0x1, -R4 ;  /* 0x0000000125047824 */ /* 0x000fc600078e0a04 */
[----:B------:R-:W-:Y:S02]  /*1e1d0*/  LOP3.LUT R7, R0, 0x38, R2, 0xf8, !PT ;  /* 0x0000003800077812 */ /* 0x000fe400078ef802 */
[----:B------:R-:W-:Y:S02]  /*1e1e0*/  SHF.R.U32.HI R2, RZ, 0x3, R0 ;  /* 0x00000003ff027819 */ /* 0x000fe40000011600 */
[----:B------:R-:W-:Y:S02]  /*1e1f0*/  LEA R0, R11, R4, 0x9 ;  /* 0x000000040b007211 */ /* 0x000fe400078e48ff */
[----:B------:R-:W-:Y:S02]  /*1e200*/  LEA.HI R4, R5, R5, RZ, 0x1d ;  /* 0x0000000505047211 */ /* 0x000fe400078fe8ff */
[----:B------:R-:W-:Y:S02]  /*1e210*/  LOP3.LUT R5, R6, 0xffffffe, RZ, 0xc0, !PT ;  /* 0x0ffffffe06057812 */ /* 0x000fe400078ec0ff */
[----:B------:R-:W-:-:S02]  /*1e220*/  LOP3.LUT R6, R7, R2, RZ, 0x3c, !PT ;  /* 0x0000000207067212 */ /* 0x000fc400078e3cff */
[----:B------:R-:W-:Y:S01]  /*1e230*/  LEA R2, R0, R4, 0x1 ;  /* 0x0000000400027211 */ /* 0x000fe200078e08ff */
[----:B------:R-:W-:-:S04]  /*1e240*/  IMAD.IADD R0, R12, 0x1, -R5 ;  /* 0x000000010c007824 */ /* 0x000fc800078e0a05 */
[----:B------:R-:W-:Y:S01]  /*1e250*/  IMAD.SHL.U32 R4, R2, 0x4, RZ ;  /* 0x0000000402047824 */ /* 0x000fe200078e00ff */
[----:B------:R-:W-:Y:S01]  /*1e260*/  STS.64 [R2.X4], R136 ;  /* 0x0000008802007388 */ /* 0x000fe20000004a00 */
[----:B------:R-:W-:Y:S02]  /*1e270*/  LEA R0, R0, R6, 0x2 ;  /* 0x0000000600007211 */ /* 0x000fe400078e10ff */
[C---:B------:R-:W-:Y:S01]  /*1e280*/  IMAD.IADD R5, R4.reuse, 0x1, R8 ;  /* 0x0000000104057824 */ /* 0x040fe200078e0208 */
[----:B------:R1:W-:Y:S01]  /*1e290*/  STS.64 [R2.X4+0x800], R138 ;  /* 0x0008008a02007388 */ /* 0x0003e20000004a00 */
[C---:B------:R-:W-:Y:S02]  /*1e2a0*/  IADD3 R6, R4.reuse, R9, RZ ;  /* 0x0000000904067210 */ /* 0x040fe40007ffe0ff */
[----:B------:R-:W-:Y:S01]  /*1e2b0*/  IMAD.IADD R7, R5, 0x1, R9 ;  /* 0x0000000105077824 */ /* 0x000fe200078e0209 */
[----:B------:R-:W-:Y:S04]  /*1e2c0*/  STS.64 [R5], R140 ;  /* 0x0000008c05007388 */ /* 0x000fe80000000a00 */
[----:B------:R2:W-:Y:S04]  /*1e2d0*/  STS.64 [R5+0x800], R142 ;  /* 0x0008008e05007388 */ /* 0x0005e80000000a00 */
[----:B------:R-:W-:Y:S04]  /*1e2e0*/  STS.64 [R6], R144 ;  /* 0x0000009006007388 */ /* 0x000fe80000000a00 */
[----:B------:R3:W-:Y:S04]  /*1e2f0*/  STS.64 [R6+0x800], R146 ;  /* 0x0008009206007388 */ /* 0x0007e80000000a00 */
[----:B------:R-:W-:Y:S04]  /*1e300*/  STS.64 [R7], R148 ;  /* 0x0000009407007388 */ /* 0x000fe80000000a00 */
[----:B------:R-:W-:Y:S01]  /*1e310*/  STS.64 [R7+0x800], R150 ;  /* 0x0008009607007388 */ /* 0x000fe20000000a00 */
[----:B-1----:R-:W-:-:S02]  /*1e320*/  IADD3 R2, R4, 0x80, RZ ;  /* 0x0000008004027810 */ /* 0x002fc40007ffe0ff */
[----:B------:R-:W-:-:S04]  /*1e330*/  @P2 IADD3 R2, R4, -0x80, RZ ;  /* 0xffffff8004022810 */ /* 0x000fc80007ffe0ff */
[----:B------:R-:W-:Y:S01]  /*1e340*/  IADD3 R4, R8, R2, RZ ;  /* 0x0000000208047210 */ /* 0x000fe20007ffe0ff */
[----:B------:R-:W-:Y:S01]  /*1e350*/  STS.64 [R2], R152 ;  /* 0x0000009802007388 */ /* 0x000fe20000000a00 */
[C---:B--2---:R-:W-:Y:S01]  /*1e360*/  IMAD.IADD R5, R9.reuse, 0x1, R2 ;  /* 0x0000000109057824 */ /* 0x044fe200078e0202 */
[----:B------:R-:W-:Y:S02]  /*1e370*/  MOV R8, 0xff800000 ;  /* 0xff80000000087802 */ /* 0x000fe40000000f00 */
[----:B------:R1:W-:Y:S04]  /*1e380*/  STS.64 [R2+0x800], R154 ;  /* 0x0008009a02007388 */ /* 0x0003e80000000a00 */
[----:B------:R-:W-:Y:S01]  /*1e390*/  STS.64 [R4], R156 ;  /* 0x0000009c04007388 */ /* 0x000fe20000000a00 */
[----:B---3--:R-:W-:Y:S03]  /*1e3a0*/  @P3 MUFU.LG2 R6, R14 ;  /* 0x0000000e00063308 */ /* 0x008fe60000000c00 */
[----:B------:R2:W-:Y:S04]  /*1e3b0*/  STS.64 [R4+0x800], R158 ;  /* 0x0008009e04007388 */ /* 0x0005e80000000a00 */
[----:B------:R-:W-:Y:S04]  /*1e3c0*/  STS.64 [R5], R160 ;  /* 0x000000a005007388 */ /* 0x000fe80000000a00 */
[----:B------:R3:W-:Y:S01]  /*1e3d0*/  STS.64 [R5+0x800], R162 ;  /* 0x000800a205007388 */ /* 0x0007e20000000a00 */
[----:B-1----:R-:W-:Y:S01]  /*1e3e0*/  IADD3 R2, R9, R4, RZ ;  /* 0x0000000409027210 */ /* 0x002fe20007ffe0ff */
[----:B------:R-:W-:-:S04]  /*1e3f0*/  IMAD.MOV.U32 R9, RZ, RZ, -0x800000 ;  /* 0xff800000ff097424 */ /* 0x000fc800078e00ff */
[----:B------:R-:W-:Y:S01]  /*1e400*/  STS.64 [R2], R164 ;  /* 0x000000a402007388 */ /* 0x000fe20000000a00 */
[----:B--2---:R-:W-:-:S03]  /*1e410*/  SHF.R.S32.HI R4, RZ, 0x1f, R11 ;  /* 0x0000001fff047819 */ /* 0x004fc6000001140b */
[----:B------:R1:W-:Y:S01]  /*1e420*/  STS.64 [R2+0x800], R166 ;  /* 0x000800a602007388 */ /* 0x0003e20000000a00 */
[----:B------:R-:W-:-:S03]  /*1e430*/  LEA.HI R4, R4, R11, RZ, 0x2 ;  /* 0x0000000b04047211 */ /* 0x000fc600078f10ff */
[----:B------:R-:W-:Y:S01]  /*1e440*/  BAR.SYNC.DEFER_BLOCKING 0x0 ;  /* 0x0000000000007b1d */ /* 0x000fe20000010000 */
[----:B------:R-:W-:-:S05]  /*1e450*/  LOP3.LUT R4, R4, 0xffffffc, RZ, 0xc0, !PT ;  /* 0x0ffffffc04047812 */ /* 0x000fca00078ec0ff */
[----:B---3--:R-:W2:Y:S02]  /*1e460*/  @P4 MUFU.LG2 R5, R13 ;  /* 0x0000000d00054308 */ /* 0x008ea40000000c00 */
[----:B--2---:R-:W-:Y:S01]  /*1e470*/  @P4 FMUL.FTZ R5, R5, 0.69314718246459960938 ;  /* 0x3f31721805054820 */ /* 0x004fe20000410000 */
[----:B-1----:R-:W-:Y:S01]  /*1e480*/  LOP3.LUT R2, R15, 0xffffffe0, RZ, 0xc0, !PT ;  /* 0xffffffe00f027812 */ /* 0x002fe200078ec0ff */
[----:B------:R-:W1:Y:S02]  /*1e490*/  LDS.128 R48, [R0.X4] ;  /* 0x0000000000307984 */ /* 0x000e640000004c00 */
[----:B------:R-:W-:Y:S01]  /*1e4a0*/  @P4 FFMA.FTZ R8, R36, c[0x0][0x238], R5 ;  /* 0x00008e0024084a23 */ /* 0x000fe20000010005 */
[----:B------:R-:W-:Y:S01]  /*1e4b0*/  IADD3 R2, -R2, R37, RZ ;  /* 0x0000002502027210 */ /* 0x000fe20007ffe1ff */
[----:B------:R-:W2:Y:S03]  /*1e4c0*/  LDS.128 R44, [R0.X4+0x800] ;  /* 0x00080000002c7984 */ /* 0x000ea60000004c00 */
[----:B------:R-:W-:Y:S01]  /*1e4d0*/  LOP3.LUT P0, RZ, R2, 0x3, RZ, 0xc0, !PT ;  /* 0x0000000302ff7812 */ /* 0x000fe2000780c0ff */
[----:B------:R-:W3:Y:S01]  /*1e4e0*/  LDS.128 R40, [R0.X4+0x1000] ;  /* 0x0010000000287984 */ /* 0x000ee20000004c00 */
[----:B------:R-:W-:-:S02]  /*1e4f0*/  IMAD.IADD R2, R11, 0x1, -R4 ;  /* 0x000000010b027824 */ /* 0x000fc400078e0a04 */
[----:B------:R-:W-:Y:S01]  /*1e500*/  @P3 FMUL.FTZ R4, R6, 0.69314718246459960938 ;  /* 0x3f31721806043820 */ /* 0x000fe20000410000 */
[----:B------:R-:W4:Y:S03]  /*1e510*/  LDS.128 R32, [R0.X4+0x1800] ;  /* 0x0018000000207984 */ /* 0x000f260000004c00 */
[----:B------:R-:W-:Y:S01]  /*1e520*/  @P3 FFMA.FTZ R9, R3, c[0x0][0x238], R4 ;  /* 0x00008e0003093a23 */ /* 0x000fe20000010004 */
[----:B------:R-:W1:Y:S01]  /*1e530*/  LDS.128 R28, [R0.X4+0x2000] ;  /* 0x00200000001c7984 */ /* 0x000e620000004c00 */
[----:B------:R-:W-:-:S03]  /*1e540*/  SHF.L.U32 R4, R12, 0x2, RZ ;  /* 0x000000020c047819 */ /* 0x000fc600000006ff */
[----:B------:R-:W1:Y:S04]  /*1e550*/  LDS.128 R24, [R0.X4+0x2800] ;  /* 0x0028000000187984 */ /* 0x000e680000004c00 */
[----:B------:R-:W1:Y:S04]  /*1e560*/  LDS.128 R20, [R0.X4+0x3000] ;  /* 0x0030000000147984 */ /* 0x000e680000004c00 */
[----:B------:R5:W1:Y:S02]  /*1e570*/  LDS.128 R16, [R0.X4+0x3800] ;  /* 0x0038000000107984 */ /* 0x000a640000004c00 */
[----:B-----5:R-:W-:-:S04]  /*1e580*/  LEA.HI R0, R39, R38, RZ, 0x5 ;  /* 0x0000002627007211 */ /* 0x020fc800078f28ff */
[----:B------:R-:W-:-:S05]  /*1e590*/  LOP3.LUT R0, R0, 0xffffffe0, RZ, 0xc0, !PT ;  /* 0xffffffe000007812 */ /* 0x000fca00078ec0ff */
[----:B------:R-:W-:-:S05]  /*1e5a0*/  IMAD.IADD R0, R38, 0x1, -R0 ;  /* 0x0000000126007824 */ /* 0x000fca00078e0a00 */
[----:B------:R-:W-:-:S04]  /*1e5b0*/  SHF.R.S32.HI R7, RZ, 0x1f, R0 ;  /* 0x0000001fff077819 */ /* 0x000fc80000011400 */
        /* <DEDUP_REMOVED lines=15> */
.L_x_1644:
[----:B-1234-:R-:W-:Y:S05]  /*1e6b0*/  BSYNC B0 ;  /* 0x0000000000007941 */ /* 0x01efea0003800000 */
.L_x_1643:
        /* <DEDUP_REMOVED lines=12> */
[----:B------:R-:W-:Y:S02]  /*1e780*/  IADD3 R0, R10, 0x10, RZ ;  /* 0x000000100a007810 */ /* 0x000fe40007ffe0ff */
[----:B------:R-:W-:-:S02]  /*1e790*/  LEA R2, P1, R5, c[0x0][0x1d8], 0x2 ;  /* 0x0000760005027a11 */ /* 0x000fc400078210ff */
[----:B------:R-:W-:Y:S02]  /*1e7a0*/  ISETP.GE.OR P5, PT, R0, UR16, P0 ;  /* 0x0000001000007c0c */ /* 0x000fe400087a6670 */
[C---:B------:R-:W-:Y:S02]  /*1e7b0*/  IADD3 R0, R10.reuse, 0x30, RZ ;  /* 0x000000300a007810 */ /* 0x040fe40007ffe0ff */
[----:B------:R-:W-:Y:S02]  /*1e7c0*/  LEA.HI.X R3, R5, c[0x0][0x1dc], R3, 0x2, P1 ;  /* 0x0000770005037a11 */ /* 0x000fe400008f1403 */
[C---:B------:R-:W-:Y:S02]  /*1e7d0*/  IADD3 R5, R10.reuse, 0x20, RZ ;  /* 0x000000200a057810 */ /* 0x040fe40007ffe0ff */
[----:B------:R-:W-:Y:S01]  /*1e7e0*/  IADD3 R4, R10, 0x28, RZ ;  /* 0x000000280a047810 */ /* 0x000fe20007ffe0ff */
[----:B------:R1:W-:Y:S01]  /*1e7f0*/  @!P6 STG.E.128 [R2.64+0x800], R44 ;  /* 0x0008002c0200e986 */ /* 0x0003e2000c101d14 */
[----:B------:R-:W-:-:S02]  /*1e800*/  ISETP.GE.OR P1, PT, R0, UR16, P0 ;  /* 0x0000001000007c0c */ /* 0x000fc40008726670 */
[----:B------:R-:W-:Y:S01]  /*1e810*/  IADD3 R0, R10, 0x38, RZ ;  /* 0x000000380a007810 */ /* 0x000fe20007ffe0ff */
[----:B------:R1:W-:Y:S01]  /*1e820*/  @!P5 STG.E.128 [R2.64+0x1000], R40 ;  /* 0x001000280200d986 */ /* 0x0003e2000c101d14 */
[----:B------:R-:W-:Y:S02]  /*1e830*/  ISETP.GE.OR P3, PT, R5, UR16, P0 ;  /* 0x0000001005007c0c */ /* 0x000fe40008766670 */
[----:B------:R-:W-:Y:S01]  /*1e840*/  ISETP.GE.OR P2, PT, R4, UR16, P0 ;  /* 0x0000001004007c0c */ /* 0x000fe20008746670 */
[----:B------:R1:W-:Y:S01]  /*1e850*/  @!P4 STG.E.128 [R2.64+0x1800], R32 ;  /* 0x001800200200c986 */ /* 0x0003e2000c101d14 */
[----:B------:R-:W-:Y:S02]  /*1e860*/  ISETP.GE.OR P6, PT, R10, UR16, P0 ;  /* 0x000000100a007c0c */ /* 0x000fe400087c6670 */
[----:B------:R-:W-:-:S03]  /*1e870*/  ISETP.GE.OR P0, PT, R0, UR16, P0 ;  /* 0x0000001000007c0c */ /* 0x000fc60008706670 */
[----:B------:R1:W-:Y:S04]  /*1e880*/  @!P1 STG.E.128 [R2.64+0x3000], R20 ;  /* 0x0030001402009986 */ /* 0x0003e8000c101d14 */
[----:B------:R1:W-:Y:S04]  /*1e890*/  @!P3 STG.E.128 [R2.64+0x2000], R28 ;  /* 0x0020001c0200b986 */ /* 0x0003e8000c101d14 */
[----:B------:R1:W-:Y:S04]  /*1e8a0*/  @!P2 STG.E.128 [R2.64+0x2800], R24 ;  /* 0x002800180200a986 */ /* 0x0003e8000c101d14 */
[----:B------:R1:W-:Y:S04]  /*1e8b0*/  @!P6 STG.E.64 [R2.64], R48 ;  /* 0x000000300200e986 */ /* 0x0003e8000c101b14 */
[----:B------:R1:W-:Y:S01]  /*1e8c0*/  @!P6 STG.E.64 [R2.64+0x8], R50 ;  /* 0x000008320200e986 */ /* 0x0003e2000c101b14 */
[----:B------:R-:W-:Y:S05]  /*1e8d0*/  @P0 EXIT ;  /* 0x000000000000094d */ /* 0x000fea0003800000 */
[----:B------:R-:W-:Y:S01]  /*1e8e0*/  STG.E.128 [R2.64+0x3800], R16 ;  /* 0x0038001002007986 */ /* 0x000fe2000c101d14 */
[----:B------:R-:W-:Y:S05]  /*1e8f0*/  EXIT ;  /* 0x000000000000794d */ /* 0x000fea0003800000 */
.L_x_1645:
        /* <DEDUP_REMOVED lines=16> */
.L_x_7759:


//--------------------- .text._ZN5flash24flash_fwd_splitkv_kernelI23Flash_fwd_kernel_traitsILi64ELi64ELi256ELi4ELb0ELb0EN7cutlass6half_tE19Flash_kernel_traitsILi64ELi64ELi256ELi4ES3_EELb1ELb0ELb0ELb0ELb0ELb0ELb1ELb1EEEvNS_16Flash_fwd_paramsE --------------------------
	.section	.text._ZN5flash24flash_fwd_splitkv_kernelI23Flash_fwd_kernel_traitsILi64ELi64ELi256ELi4ELb0ELb0EN7cutlass6half_tE19Flash_kernel_traitsILi64ELi64ELi256ELi4ES3_EELb1ELb0ELb0ELb0ELb0ELb0ELb1ELb1EEEvNS_16Flash_fwd_paramsE,"ax",@progbits
	.sectioninfo	@"SHI_REGISTERS=255"
	.align	128
        .global         _ZN5flash24flash_fwd_splitkv_kernelI23Flash_fwd_kernel_traitsILi64ELi64ELi256ELi4ELb0ELb0EN7cutlass6half_tE19Flash_kernel_traitsILi64ELi64ELi256ELi4ES3_EELb1ELb0ELb0ELb0ELb0ELb0ELb1ELb1EEEvNS_16Flash_fwd_paramsE
        .type           _ZN5flash24flash_fwd_splitkv_kernelI23Flash_fwd_kernel_traitsILi64ELi64ELi256ELi4ELb0ELb0EN7cutlass6half_tE19Flash_kernel_traitsILi64ELi64ELi256ELi4ES3_EELb1ELb0ELb0ELb0ELb0ELb0ELb1ELb1EEEvNS_16Flash_fwd_paramsE,@function
        .size           _ZN5flash24flash_fwd_splitkv_kernelI23Flash_fwd_kernel_traitsILi64ELi64ELi256ELi4ELb0ELb0EN7cutlass6half_tE19Flash_kernel_traitsILi64ELi64ELi256ELi4ES3_EELb1ELb0ELb0ELb0ELb0ELb0ELb1ELb1EEEvNS_16Flash_fwd_paramsE,(.L_x_7715 - _ZN5flash24flash_fwd_splitkv_kernelI23Flash_fwd_kernel_traitsILi64ELi64ELi256ELi4ELb0ELb0EN7cutlass6half_tE19Flash_kernel_traitsILi64ELi64ELi256ELi4ES3_EELb1ELb0ELb0ELb0ELb0ELb0ELb1ELb1EEEvNS_16Flash_fwd_paramsE)
        .other          _ZN5flash24flash_fwd_splitkv_kernelI23Flash_fwd_kernel_traitsILi64ELi64ELi256ELi4ELb0ELb0EN7cutlass6half_tE19Flash_kernel_traitsILi64ELi64ELi256ELi4ES3_EELb1ELb0ELb0ELb0ELb0ELb0ELb1ELb1EEEvNS_16Flash_fwd_paramsE,@"STO_CUDA_ENTRY STV_DEFAULT"
_ZN5flash24flash_fwd_splitkv_kernelI23Flash_fwd_kernel_traitsILi64ELi64ELi256ELi4ELb0ELb0EN7cutlass6half_tE19Flash_kernel_traitsILi64ELi64ELi256ELi4ES3_EELb1ELb0ELb0ELb0ELb0ELb0ELb1ELb1EEEvNS_16Flash_fwd_paramsE:
.text._ZN5flash24flash_fwd_splitkv_kernelI23Flash_fwd_kernel_traitsILi64ELi64ELi256ELi4ELb0ELb0EN7cutlass6half_tE19Flash_kernel_traitsILi64ELi64ELi256ELi4ES3_EELb1ELb0ELb0ELb0ELb0ELb0ELb1ELb1EEEvNS_16Flash_fwd_paramsE:
[----:B------:R-:W-:Y:S02]  /*0000*/  MOV R1, c[0x0][0x28] ;  /* 0x00000a0000017a02 */ /* 0x000fe40000000f00 */
[----:B------:R-:W1:Y:S01]  /*0010*/  I2F.U32.RP R2, c[0x0][0x1c0] ;  /* 0x0000700000027b06 */ /* 0x000e620000209000 */
[----:B------:R-:W2:Y:S01]  /*0020*/  S2R R4, SR_CTAID.Z ;  /* 0x0000000000047919 */ /* 0x000ea20000002700 */
[----:B------:R-:W-:Y:S01]  /*0030*/  ISETP.NE.U32.AND P0, PT, RZ, c[0x0][0x1c0], PT ;  /* 0x00007000ff007a0c */ /* 0x000fe20003f05070 */
[----:B------:R-:W3:Y:S01]  /*0040*/  S2UR UR10, SR_CTAID.Y ;  /* 0x00000000000a79c3 */ /* 0x000ee20000002600 */
[----:B------:R-:W-:Y:S01]  /*0050*/  IADD3 R1, R1, -0x150, RZ ;  /* 0xfffffeb001017810 */ /* 0x000fe20007ffe0ff */
[----:B------:R-:W-:Y:S01]  /*0060*/  ULDC.64 UR4, c[0x0][0x40] ;  /* 0x0000100000047ab9 */ /* 0x000fe20000000a00 */
[----:B------:R-:W-:Y:S01]  /*0070*/  BSSY B3, `(.L_x_1646) ;  /* 0x0000018000037945 */ /* 0x000fe20003800000 */
[----:B------:R-:W-:-:S04]  /*0080*/  UIADD3 UR9, UP0, UR4, 0x160, URZ ;  /* 0x0000016004097890 */ /* 0x000fc8000ff1e03f */
[----:B------:R-:W-:Y:S01]  /*0090*/  UIADD3.X UR8, URZ, UR5, URZ, UP0, !UPT ;  /* 0x000000053f087290 */ /* 0x000fe200087fe43f */
[----:B-1----:R-:W1:Y:S02]  /*00a0*/  MUFU.RCP R2, R2 ;  /* 0x0000000200027308 */ /* 0x002e640000001000 */
[----:B-1----:R-:W-:-:S06]  /*00b0*/  IADD3 R2, R2, 0xffffffe, RZ ;  /* 0x0ffffffe02027810 */ /* 0x002fcc0007ffe0ff */
[----:B------:R-:W1:Y:S02]  /*00c0*/  F2I.FTZ.U32.TRUNC.NTZ R3, R2 ;  /* 0x0000000200037305 */ /* 0x000e64000021f000 */
[----:B-1----:R-:W-:Y:S02]  /*00d0*/  IMAD.MOV R0, RZ, RZ, -R3 ;  /* 0x000000ffff007224 */ /* 0x002fe400078e0a03 */
[----:B------:R-:W-:Y:S02]  /*00e0*/  IMAD.MOV.U32 R2, RZ, RZ, RZ ;  /* 0x000000ffff027224 */ /* 0x000fe400078e00ff */
[----:B------:R-:W-:-:S04]  /*00f0*/  IMAD R0, R0, c[0x0][0x1c0], RZ ;  /* 0x0000700000007a24 */ /* 0x000fc800078e02ff */
[----:B------:R-:W-:-:S06]  /*0100*/  IMAD.HI.U32 R2, R3, R0, R2 ;  /* 0x0000000003027227 */ /* 0x000fcc00078e0002 */
[----:B--2---:R-:W-:-:S04]  /*0110*/  IMAD.HI.U32 R5, R2, R4, RZ ;  /* 0x0000000402057227 */ /* 0x004fc800078e00ff */
[----:B------:R-:W-:-:S04]  /*0120*/  IMAD.MOV R0, RZ, RZ, -R5 ;  /* 0x000000ffff007224 */ /* 0x000fc800078e0a05 */
[----:B------:R-:W-:-:S05]  /*0130*/  IMAD R0, R0, c[0x0][0x1c0], R4 ;  /* 0x0000700000007a24 */ /* 0x000fca00078e0204 */
[----:B------:R-:W-:-:S13]  /*0140*/  ISETP.GE.U32.AND P2, PT, R0, c[0x0][0x1c0], PT ;  /* 0x0000700000007a0c */ /* 0x000fda0003f46070 */
[----:B------:R-:W-:Y:S02]  /*0150*/  @P2 IADD3 R0, R0, -c[0x0][0x1c0], RZ ;  /* 0x8000700000002a10 */ /* 0x000fe40007ffe0ff */
[----:B------:R-:W-:Y:S02]  /*0160*/  @P2 IADD3 R5, R5, 0x1, RZ ;  /* 0x0000000105052810 */ /* 0x000fe40007ffe0ff */
[----:B------:R-:W-:-:S13]  /*0170*/  ISETP.GE.U32.AND P1, PT, R0, c[0x0][0x1c0], PT ;  /* 0x0000700000007a0c */ /* 0x000fda0003f26070 */
[----:B------:R-:W-:Y:S02]  /*0180*/  @P1 IADD3 R5, R5, 0x1, RZ ;  /* 0x0000000105051810 */ /* 0x000fe40007ffe0ff */
[----:B------:R-:W-:-:S05]  /*0190*/  @!P0 LOP3.LUT R5, RZ, c[0x0][0x1c0], RZ, 0x33, !PT ;  /* 0x00007000ff058a12 */ /* 0x000fca00078e33ff */
[----:B------:R-:W-:Y:S01]  /*01a0*/  IMAD.MOV R0, RZ, RZ, -R5 ;  /* 0x000000ffff007224 */ /* 0x000fe200078e0a05 */
[----:B------:R1:W-:Y:S03]  /*01b0*/  STL [R1+0x144], R5 ;  /* 0x0001440501007387 */ /* 0x0003e60000100800 */
[----:B------:R-:W-:-:S05]  /*01c0*/  IMAD R0, R0, c[0x0][0x1c0], R4 ;  /* 0x0000700000007a24 */ /* 0x000fca00078e0204 */
[----:B------:R1:W-:Y:S02]  /*01d0*/  STL [R1+0x148], R0 ;  /* 0x0001480001007387 */ /* 0x0003e40000100800 */
[----:B-1-3--:R-:W-:Y:S05]  /*01e0*/  CALL.REL.NOINC `($_ZN5flash24flash_fwd_splitkv_kernelI23Flash_fwd_kernel_traitsILi64ELi64ELi256ELi4ELb0ELb0EN7cutlass6half_tE19Flash_kernel_traitsILi64ELi64ELi256ELi4ES3_EELb1ELb0ELb0ELb0ELb0ELb0ELb1ELb1EEEvNS_16Flash_fwd_paramsE$_ZN5flash30compute_attn_1rowblock_splitkvI23Flash_fwd_kernel_traitsILi64ELi64ELi256ELi4ELb0ELb0EN7cutlass6half_tE19Flash_kernel_traitsILi64ELi64ELi256ELi4ES3_EELb1ELb0ELb0ELb0ELb0ELb0ELb1ELb1ENS_16Flash_fwd_paramsEEEvRKT8_iiiii) ;  /* 0x0000002000007944 */ /* 0x00afea0003c00000 */
[----:B------:R-:W-:Y:S05]  /*01f0*/  BSYNC B3 ;  /* 0x0000000000037941 */ /* 0x000fea0003800000 */
.L_x_1646:
[----:B------:R-:W-:Y:S05]  /*0200*/  EXIT ;  /* 0x000000000000794d */ /* 0x000fea0003800000 */
        .type           $_ZN5flash24flash_fwd_splitkv_kernelI23Flash_fwd_kernel_traitsILi64ELi64ELi256ELi4ELb0ELb0EN7cutlass6half_tE19Flash_kernel_traitsILi64ELi64ELi256ELi4ES3_EELb1ELb0ELb0ELb0ELb0ELb0ELb1ELb1EEEvNS_16Flash_fwd_paramsE$_ZN5flash30compute_attn_1rowblock_splitkvI23Flash_fwd_kernel_traitsILi64ELi64ELi256ELi4ELb0ELb0EN7cutlass6half_tE19Flash_kernel_traitsILi64ELi64ELi256ELi4ES3_EELb1ELb0ELb0ELb0ELb0ELb0ELb1ELb1ENS_16Flash_fwd_paramsEEEvRKT8_iiiii,@function
        .size           $_ZN5flash24flash_fwd_splitkv_kernelI23Flash_fwd_kernel_traitsILi64ELi64ELi256ELi4ELb0ELb0EN7cutlass6half_tE19Flash_kernel_traitsILi64ELi64ELi256ELi4ES3_EELb1ELb0ELb0ELb0ELb0ELb0ELb1ELb1EEEvNS_16Flash_fwd_paramsE$_ZN5flash30compute_attn_1rowblock_splitkvI23Flash_fwd_kernel_traitsILi64ELi64ELi256ELi4ELb0ELb0EN7cutlass6half_tE19Flash_kernel_traitsILi64ELi64ELi256ELi4ES3_EELb1ELb0ELb0ELb0ELb0ELb0ELb1ELb1ENS_16Flash_fwd_paramsEEEvRKT8_iiiii,($__internal_16_$__cuda_sm70_shflsync_bfly_p - $_ZN5flash24flash_fwd_splitkv_kernelI23Flash_fwd_kernel_traitsILi64ELi64ELi256ELi4ELb0ELb0EN7cutlass6half_tE19Flash_kernel_traitsILi64ELi64ELi256ELi4ES3_EELb1ELb0ELb0ELb0ELb0ELb0ELb1ELb1EEEvNS_16Flash_fwd_paramsE$_ZN5flash30compute_attn_1rowblock_splitkvI23Flash_fwd_kernel_traitsILi64ELi64ELi256ELi4ELb0ELb0EN7cutlass6half_tE19Flash_kernel_traitsILi64ELi64ELi256ELi4ES3_EELb1ELb0ELb0ELb0ELb0ELb0ELb1ELb1ENS_16Flash_fwd_paramsEEEvRKT8_iiiii)
$_ZN5flash24flash_fwd_splitkv_kernelI23Flash_fwd_kernel_traitsILi64ELi64ELi256ELi4ELb0ELb0EN7cutlass6half_tE19Flash_kernel_traitsILi64ELi64ELi256ELi4ES3_EELb1ELb0ELb0ELb0ELb0ELb0ELb1ELb1EEEvNS_16Flash_fwd_paramsE$_ZN5flash30compute_attn_1rowblock_splitkvI23Flash_fwd_kernel_traitsILi64ELi64ELi256ELi4ELb0ELb0EN7cutlass6half_tE19Flash_kernel_traitsILi64ELi64ELi256ELi4ES3_EELb1ELb0ELb0ELb0ELb0ELb0ELb1ELb1ENS_16Flash_fwd_paramsEEEvRKT8_iiiii:
[----:B------:R-:W-:Y:S01]  /*0210*/  IMAD.U32 R134, RZ, RZ, UR9 ;  /* 0x00000009ff867e24 */ /* 0x000fe2000f8e00ff */
[----:B------:R-:W2:Y:S01]  /*0220*/  LDL R36, [R1+0x144] ;  /* 0x0001440001247983 */ /* 0x000ea20000100800 */
[----:B------:R-:W-:Y:S01]  /*0230*/  IMAD.U32 R135, RZ, RZ, UR8 ;  /* 0x00000008ff877e24 */ /* 0x000fe2000f8e00ff */
[----:B------:R-:W-:-:S04]  /*0240*/  ULDC.64 UR6, c[0x0][0x118] ;  /* 0x0000460000067ab9 */ /* 0x000fc80000000a00 */
[----:B------:R-:W3:Y:S04]  /*0250*/  LD.E.64 R4, [R134.64+0xe0] ;  /* 0x0000e00686047980 */ /* 0x000ee8000c101b00 */
[----:B------:R-:W4:Y:S01]  /*0260*/  LD.E.64 R2, [R134.64+0xe8] ;  /* 0x0000e80686027980 */ /* 0x000f22000c101b00 */
[----:B------:R-:W-:Y:S02]  /*0270*/  MOV R29, 0xffffffff ;  /* 0xffffffff001d7802 */ /* 0x000fe40000000f00 */
[----:B---3--:R-:W-:Y:S01]  /*0280*/  ISETP.NE.U32.AND P1, PT, R4, RZ, PT ;  /* 0x000000ff0400720c */ /* 0x008fe20003f25070 */
[----:B--2---:R-:W-:-:S03]  /*0290*/  IMAD.WIDE R6, R36, 0x4, R4 ;  /* 0x0000000424067825 */ /* 0x004fc600078e0204 */
[----:B------:R-:W-:-:S13]  /*02a0*/  ISETP.NE.AND.EX P1, PT, R5, RZ, PT, P1 ;  /* 0x000000ff0500720c */ /* 0x000fda0003f25310 */
[----:B------:R1:W5:Y:S01]  /*02b0*/  @P1 LD.E R29, [R6.64] ;  /* 0x00000006061d1980 */ /* 0x000362000c101900 */
[----:B----4-:R-:W-:Y:S01]  /*02c0*/  ISETP.NE.U32.AND P0, PT, R2, RZ, PT ;  /* 0x000000ff0200720c */ /* 0x010fe20003f05070 */
[----:B------:R-:W-:Y:S01]  /*02d0*/  BSSY B0, `(.L_x_1647) ;  /* 0x0000009000007945 */ /* 0x000fe20003800000 */
[----:B------:R-:W-:Y:S02]  /*02e0*/  IMAD.MOV.U32 R14, RZ, RZ, -0x1 ;  /* 0xffffffffff0e7424 */ /* 0x000fe400078e00ff */
[----:B------:R-:W-:Y:S01]  /*02f0*/  ISETP.NE.AND.EX P0, PT, R3, RZ, PT, P0 ;  /* 0x000000ff0300720c */ /* 0x000fe20003f05300 */
[----:B------:R-:W-:-:S12]  /*0300*/  IMAD.WIDE R4, R36, 0x4, R2 ;  /* 0x0000000424047825 */ /* 0x000fd800078e0202 */
[----:B------:R-:W-:Y:S05]  /*0310*/  @!P0 BRA `(.L_x_1648) ;  /* 0x0000004000008947 */ /* 0x000fea0003800000 */
[----:B------:R-:W2:Y:S02]  /*0320*/  LD.E.U8 R0, [R134.64+0x1b2] ;  /* 0x0001b20686007980 */ /* 0x000ea4000c101100 */
[----:B--2---:R-:W-:-:S13]  /*0330*/  ISETP.NE.AND P2, PT, R0, RZ, PT ;  /* 0x000000ff0000720c */ /* 0x004fda0003f45270 */
[----:B------:R-:W-:Y:S05]  /*0340*/  @!P2 BRA `(.L_x_1648) ;  /* 0x000000100000a947 */ /* 0x000fea0003800000 */
[----:B------:R2:W5:Y:S02]  /*0350*/  LD.E R14, [R4.64] ;  /* 0x00000006040e7980 */ /* 0x000564000c101900 */
.L_x_1648:
[----:B------:R-:W-:Y:S05]  /*0360*/  BSYNC B0 ;  /* 0x0000000000007941 */ /* 0x000fea0003800000 */
.L_x_1647:
[----:B-1----:R-:W3:Y:S04]  /*0370*/  @P1 LD.E R6, [R6.64+0x4] ;  /* 0x0000040606061980 */ /* 0x002ee8000c101900 */
[----:B------:R-:W4:Y:S01]  /*0380*/  LD.E.64 R2, [R134.64+0xf0] ;  /* 0x0000f00686027980 */ /* 0x000f22000c101b00 */
[----:B------:R-:W-:Y:S01]  /*0390*/  IMAD.MOV.U32 R11, RZ, RZ, RZ ;  /* 0x000000ffff0b7224 */ /* 0x000fe200078e00ff */
[----:B---3-5:R-:W-:-:S06]  /*03a0*/  @P1 IADD3 R13, R6, -R29, RZ ;  /* 0x8000001d060d1210 */ /* 0x028fcc0007ffe0ff */
        /* <DEDUP_REMOVED lines=11> */
[----:B---3--:R-:W-:-:S06]  /*0460*/  @P0 IADD3 R0, R0, -R14, RZ ;  /* 0x8000000e00000210 */ /* 0x008fcc0007ffe0ff */
[----:B------:R3:W5:Y:S01]  /*0470*/  @!P0 LD.E R0, [R4.64] ;  /* 0x0000000604008980 */ /* 0x000762000c101900 */
[----:B------:R-:W-:Y:S05]  /*0480*/  BRA `(.L_x_1651) ;  /* 0x0000001000007947 */ /* 0x000fea0003800000 */
.L_x_1650:
[----:B------:R3:W5:Y:S02]  /*0490*/  LD.E R0, [R134.64+0xb8] ;  /* 0x0000b80686007980 */ /* 0x000764000c101900 */
.L_x_1651:
[----:B------:R-:W-:Y:S05]  /*04a0*/  BSYNC B0 ;  /* 0x0000000000007941 */ /* 0x000fea0003800000 */
.L_x_1649:
[----:B------:R-:W4:Y:S01]  /*04b0*/  LD.E.64 R2, [R134.64+0xf8] ;  /* 0x0000f80686027980 */ /* 0x000f22000c101b00 */
[----:B------:R-:W-:Y:S01]  /*04c0*/  BSSY B1, `(.L_x_1652) ;  /* 0x0000012000017945 */ /* 0x000fe20003800000 */
[----:B-----5:R-:W-:Y:S01]  /*04d0*/  IMAD.IADD R143, R0, 0x1, -R11 ;  /* 0x00000001008f7824 */ /* 0x020fe200078e0a0b */
[----:B----4-:R-:W-:-:S04]  /*04e0*/  ISETP.NE.U32.AND P0, PT, R2, RZ, PT ;  /* 0x000000ff0200720c */ /* 0x010fc80003f05070 */
[----:B------:R-:W-:-:S13]  /*04f0*/  ISETP.NE.AND.EX P0, PT, R3, RZ, PT, P0 ;  /* 0x000000ff0300720c */ /* 0x000fda0003f05300 */
[----:B------:R-:W-:Y:S05]  /*0500*/  @!P0 BRA `(.L_x_1653) ;  /* 0x0000004000008947 */ /* 0x000fea0003800000 */
[----:B------:R-:W-:-:S06]  /*0510*/  IMAD.WIDE R2, R36, 0x4, R2 ;  /* 0x0000000424027825 */ /* 0x000fcc00078e0202 */
[----:B------:R-:W4:Y:S02]  /*0520*/  LD.E R2, [R2.64] ;  /* 0x0000000602027980 */ /* 0x000f24000c101900 */
[----:B----4-:R-:W-:Y:S01]  /*0530*/  IADD3 R248, R2, -R11, RZ ;  /* 0x8000000b02f87210 */ /* 0x010fe20007ffe0ff */
[----:B------:R-:W-:Y:S05]  /*0540*/  BRA `(.L_x_1654) ;  /* 0x0000009000007947 */ /* 0x000fea0003800000 */
.L_x_1653:
[----:B------:R-:W4:Y:S01]  /*0550*/  LD.E.64 R2, [R134.64+0x108] ;  /* 0x0001080686027980 */ /* 0x000f22000c101b00 */
[----:B------:R-:W-:Y:S01]  /*0560*/  BSSY B0, `(.L_x_1655) ;  /* 0x0000006000007945 */ /* 0x000fe20003800000 */
[----:B------:R-:W-:Y:S01]  /*0570*/  IMAD.MOV.U32 R0, RZ, RZ, RZ ;  /* 0x000000ffff007224 */ /* 0x000fe200078e00ff */
[----:B----4-:R-:W-:-:S04]  /*0580*/  ISETP.NE.U32.AND P0, PT, R2, RZ, PT ;  /* 0x000000ff0200720c */ /* 0x010fc80003f05070 */
[----:B------:R-:W-:-:S13]  /*0590*/  ISETP.NE.AND.EX P0, PT, R3, RZ, PT, P0 ;  /* 0x000000ff0300720c */ /* 0x000fda0003f05300 */
[----:B------:R-:W-:Y:S05]  /*05a0*/  @!P0 BRA `(.L_x_1656) ;  /* 0x0000001000008947 */ /* 0x000fea0003800000 */
[----:B------:R4:W5:Y:S02]  /*05b0*/  LD.E R0, [R134.64+0xbc] ;  /* 0x0000bc0686007980 */ /* 0x000964000c101900 */
.L_x_1656:
[----:B------:R-:W-:Y:S05]  /*05c0*/  BSYNC B0 ;  /* 0x0000000000007941 */ /* 0x000fea0003800000 */
.L_x_1655:
[----:B-----5:R-:W-:Y:S02]  /*05d0*/  IADD3 R248, R143, R0, RZ ;  /* 0x000000008ff87210 */ /* 0x020fe40007ffe0ff */
.L_x_1654:
[----:B------:R-:W-:Y:S05]  /*05e0*/  BSYNC B1 ;  /* 0x0000000000017941 */ /* 0x000fea0003800000 */
.L_x_1652:
[----:B------:R-:W5:Y:S01]  /*05f0*/  S2R R39, SR_CTAID.X ;  /* 0x0000000000277919 */ /* 0x000f620000002500 */
[----:B------:R-:W-:Y:S01]  /*0600*/  MOV R15, 0x1f0 ;  /* 0x000001f0000f7802 */ /* 0x000fe20000000f00 */
[----:B------:R-:W-:-:S03]  /*0610*/  IMAD.MOV.U32 R3, RZ, RZ, 0x0 ;  /* 0x00000000ff037424 */ /* 0x000fc600078e00ff */
[----:B------:R-:W-:Y:S01]  /*0620*/  MOV R2, R15 ;  /* 0x0000000f00027202 */ /* 0x000fe20000000f00 */
[----:B-----5:R-:W-:-:S05]  /*0630*/  IMAD.SHL.U32 R10, R39, 0x40, RZ ;  /* 0x00000040270a7824 */ /* 0x020fca00078e00ff */
[----:B------:R-:W-:-:S13]  /*0640*/  ISETP.GT.AND P0, PT, R13, R10, PT ;  /* 0x0000000a0d00720c */ /* 0x000fda0003f04270 */
[----:B------:R-:W-:Y:S05]  /*0650*/  @!P0 RET.REL.NODEC R2 `(_ZN5flash24flash_fwd_splitkv_kernelI23Flash_fwd_kernel_traitsILi64ELi64ELi256ELi4ELb0ELb0EN7cutlass6half_tE19Flash_kernel_traitsILi64ELi64ELi256ELi4ES3_EELb1ELb0ELb0ELb0ELb0ELb0ELb1ELb1EEEvNS_16Flash_fwd_paramsE) ;  /* 0xfffff9a002008950 */ /* 0x000fea0003c3ffff */
[----:B------:R-:W5:Y:S04]  /*0660*/  LD.E R0, [R134.64+0xb8] ;  /* 0x0000b80686007980 */ /* 0x000f68000c101900 */
[----:B--2---:R-:W2:Y:S01]  /*0670*/  LD.E R6, [R134.64+0x188] ;  /* 0x0001880686067980 */ /* 0x004ea2000c101900 */
[----:B------:R-:W-:Y:S02]  /*0680*/  IABS R7, c[0x0][0x10] ;  /* 0x0000040000077a13 */ /* 0x000fe40000000000 */
[----:B------:R-:W-:Y:S01]  /*0690*/  IABS R8, c[0x0][0x10] ;  /* 0x0000040000087a13 */ /* 0x000fe20000000000 */
[----:B------:R-:W1:Y:S01]  /*06a0*/  S2R R37, SR_TID.X ;  /* 0x0000000000257919 */ /* 0x000e620000002100 */
[----:B------:R-:W3:Y:S08]  /*06b0*/  I2F.RP R2, R7 ;  /* 0x0000000700027306 */ /* 0x000ef00000209400 */
[----:B---3--:R-:W3:Y:S02]  /*06c0*/  MUFU.RCP R2, R2 ;  /* 0x0000000200027308 */ /* 0x008ee40000001000 */
[----:B---3--:R-:W-:-:S06]  /*06d0*/  IADD3 R2, R2, 0xffffffe, RZ ;  /* 0x0ffffffe02027810 */ /* 0x008fcc0007ffe0ff */
[----:B------:R3:W4:Y:S01]  /*06e0*/  F2I.FTZ.U32.TRUNC.NTZ R3, R2 ;  /* 0x0000000200037305 */ /* 0x000722000021f000 */
[----:B-----5:R-:W-:-:S04]  /*06f0*/  IADD3 R0, R0, 0xff, RZ ;  /* 0x000000ff00007810 */ /* 0x020fc80007ffe0ff */
[----:B---3--:R-:W-:-:S04]  /*0700*/  SHF.R.S32.HI R2, RZ, 0x1f, R0 ;  /* 0x0000001fff027819 */ /* 0x008fc80000011400 */
[----:B------:R-:W-:Y:S01]  /*0710*/  LEA.HI R2, R2, R0, RZ, 0x8 ;  /* 0x0000000002027211 */ /* 0x000fe200078f40ff */
[----:B----4-:R-:W-:-:S03]  /*0720*/  IMAD.MOV R0, RZ, RZ, -R3 ;  /* 0x000000ffff007224 */ /* 0x010fc600078e0a03 */
[----:B------:R-:W-:Y:S01]  /*0730*/  LEA.HI.SX32 R2, R2, c[0x0][0x10], 0x18 ;  /* 0x0000040002027a11 */ /* 0x000fe200078fc2ff */
[----:B------:R-:W-:-:S03]  /*0740*/  IMAD R0, R0, R7, RZ ;  /* 0x0000000700007224 */ /* 0x000fc600078e02ff */
[----:B------:R-:W-:Y:S01]  /*0750*/  IADD3 R5, R2, -0x1, RZ ;  /* 0xffffffff02057810 */ /* 0x000fe20007ffe0ff */
[----:B------:R-:W-:-:S03]  /*0760*/  IMAD.MOV.U32 R2, RZ, RZ, RZ ;  /* 0x000000ffff027224 */ /* 0x000fc600078e00ff */
[----:B------:R-:W-:Y:S01]  /*0770*/  IABS R4, R5 ;  /* 0x0000000500047213 */ /* 0x000fe20000000000 */
[----:B------:R-:W-:-:S04]  /*0780*/  IMAD.HI.U32 R0, R3, R0, R2 ;  /* 0x0000000003007227 */ /* 0x000fc800078e0002 */
[----:B------:R-:W-:Y:S02]  /*0790*/  IMAD.MOV.U32 R2, RZ, RZ, R4 ;  /* 0x000000ffff027224 */ /* 0x000fe400078e0004 */
[----:B------:R-:W-:Y:S02]  /*07a0*/  IMAD.MOV R3, RZ, RZ, -R8 ;  /* 0x000000ffff037224 */ /* 0x000fe400078e0a08 */
[----:B------:R-:W-:-:S04]  /*07b0*/  IMAD.HI.U32 R0, R0, R2, RZ ;  /* 0x0000000200007227 */ /* 0x000fc800078e00ff */
[----:B------:R-:W-:Y:S01]  /*07c0*/  IMAD R2, R0, R3, R2 ;  /* 0x0000000300027224 */ /* 0x000fe200078e0202 */
[----:B------:R-:W-:-:S04]  /*07d0*/  IADD3 R3, R248, 0xff, RZ ;  /* 0x000000fff8037810 */ /* 0x000fc80007ffe0ff */
[----:B------:R-:W-:Y:S02]  /*07e0*/  ISETP.GT.U32.AND P1, PT, R7, R2, PT ;  /* 0x000000020700720c */ /* 0x000fe40003f24070 */
[----:B------:R-:W-:-:S04]  /*07f0*/  SHF.R.S32.HI R4, RZ, 0x1f, R3 ;  /* 0x0000001fff047819 */ /* 0x000fc80000011403 */
[----:B------:R-:W-:-:S04]  /*0800*/  LEA.HI R4, R4, R3, RZ, 0x8 ;  /* 0x0000000304047211 */ /* 0x000fc800078f40ff */
[----:B------:R-:W-:-:S03]  /*0810*/  SHF.R.S32.HI R4, RZ, 0x8, R4 ;  /* 0x00000008ff047819 */ /* 0x000fc60000011404 */
[----:B------:R-:W-:Y:S01]  /*0820*/  @!P1 IMAD.IADD R2, R2, 0x1, -R7 ;  /* 0x0000000102029824 */ /* 0x000fe200078e0a07 */
[----:B------:R-:W-:Y:S02]  /*0830*/  @!P1 IADD3 R0, R0, 0x1, RZ ;  /* 0x0000000100009810 */ /* 0x000fe40007ffe0ff */
[----:B------:R-:W-:Y:S02]  /*0840*/  ISETP.NE.AND P1, PT, RZ, c[0x0][0x10], PT ;  /* 0x00000400ff007a0c */ /* 0x000fe40003f25270 */
[----:B------:R-:W-:Y:S02]  /*0850*/  ISETP.GE.U32.AND P2, PT, R2, R7, PT ;  /* 0x000000070200720c */ /* 0x000fe40003f46070 */
[----:B------:R-:W-:-:S04]  /*0860*/  LOP3.LUT R2, R5, c[0x0][0x10], RZ, 0x3c, !PT ;  /* 0x0000040005027a12 */ /* 0x000fc800078e3cff */
[----:B------:R-:W-:Y:S02]  /*0870*/  ISETP.GE.AND P0, PT, R2, RZ, PT ;  /* 0x000000ff0200720c */ /* 0x000fe40003f06270 */
[----:B------:R-:W-:-:S04]  /*0880*/  IADD3 R2, -R13, 0x13f, R10 ;  /* 0x0000013f0d027810 */ /* 0x000fc80007ffe10a */
[----:B--2---:R-:W-:Y:S02]  /*0890*/  IADD3 R2, R6, R2, R248 ;  /* 0x0000000206027210 */ /* 0x004fe40007ffe0f8 */
[----:B------:R-:W-:Y:S02]  /*08a0*/  @P2 IADD3 R0, R0, 0x1, RZ ;  /* 0x0000000100002810 */ /* 0x000fe40007ffe0ff */
[----:B------:R-:W-:-:S03]  /*08b0*/  SHF.R.S32.HI R3, RZ, 0x1f, R2 ;  /* 0x0000001fff037819 */ /* 0x000fc60000011402 */
[----:B------:R-:W-:Y:S01]  /*08c0*/  @!P0 IMAD.MOV R0, RZ, RZ, -R0 ;  /* 0x000000ffff008224 */ /* 0x000fe200078e0a00 */
[----:B------:R-:W-:Y:S02]  /*08d0*/  @!P1 LOP3.LUT R0, RZ, c[0x0][0x10], RZ, 0x33, !PT ;  /* 0x00000400ff009a12 */ /* 0x000fe400078e33ff */
[----:B------:R-:W-:-:S03]  /*08e0*/  LEA.HI R2, R3, R2, RZ, 0x8 ;  /* 0x0000000203027211 */ /* 0x000fc600078f40ff */
[----:B------:R-:W-:-:S04]  /*08f0*/  IMAD R38, R0, UR10, RZ ;  /* 0x0000000a00267c24 */ /* 0x000fc8000f8e02ff */
[----:B------:R-:W-:Y:S01]  /*0900*/  IMAD.IADD R3, R0, 0x1, R38 ;  /* 0x0000000100037824 */ /* 0x000fe200078e0226 */
[----:B------:R-:W-:Y:S01]  /*0910*/  SHF.R.S32.HI R0, RZ, 0x8, R2 ;  /* 0x00000008ff007819 */ /* 0x000fe20000011402 */
[----:B------:R2:W-:Y:S03]  /*0920*/  STL [R1+0x140], R38 ;  /* 0x0001402601007387 */ /* 0x0005e60000100800 */
[----:B------:R-:W-:-:S04]  /*0930*/  IMNMX R2, R4, R3, PT ;  /* 0x0000000304027217 */ /* 0x000fc80003800200 */
[----:B------:R-:W-:-:S04]  /*0940*/  IMNMX R34, R2, R0, PT ;  /* 0x0000000002227217 */ /* 0x000fc80003800200 */
[----:B------:R-:W-:Y:S01]  /*0950*/  ISETP.GE.AND P0, PT, R38, R34, PT ;  /* 0x000000222600720c */ /* 0x000fe20003f06270 */
[----:B------:R2:W-:-:S12]  /*0960*/  STL [R1+0xa0], R34 ;  /* 0x0000a02201007387 */ /* 0x0005d80000100800 */
[----:B------:R-:W-:Y:S05]  /*0970*/  @!P0 BRA `(.L_x_1657) ;  /* 0x000005d000008947 */ /* 0x000fea0003800000 */
[----:B-1----:R1:W3:Y:S04]  /*0980*/  LD.E.64 R4, [R134.64+0xb0] ;  /* 0x0000b00686047980 */ /* 0x0022e8000c101b00 */
[----:B------:R-:W4:Y:S04]  /*0990*/  LDL.LU R12, [R1+0x148] ;  /* 0x00014800010c7983 */ /* 0x000f280000300800 */
[----:B------:R1:W4:Y:S04]  /*09a0*/  LD.E R2, [R134.64+0x60] ;  /* 0x0000600686027980 */ /* 0x000328000c101900 */
[----:B------:R1:W5:Y:S04]  /*09b0*/  LD.E R11, [R134.64+0xcc] ;  /* 0x0000cc06860b7980 */ /* 0x000368000c101900 */
[----:B--2---:R1:W2:Y:S04]  /*09c0*/  LD.E R9, [R134.64+0xc0] ;  /* 0x0000c00686097980 */ /* 0x0042a8000c101900 */
[----:B------:R1:W2:Y:S04]  /*09d0*/  LD.E.64 R6, [R134.64+0x78] ;  /* 0x0000780686067980 */ /* 0x0002a8000c101b00 */
[----:B-1----:R-:W2:Y:S01]  /*09e0*/  LD.E.64 R134, [R134.64+0xa8] ;  /* 0x0000a80686867980 */ /* 0x002ea2000c101b00 */
[----:B------:R-:W-:-:S04]  /*09f0*/  SHF.R.S32.HI R3, RZ, 0x1f, R37 ;  /* 0x0000001fff037819 */ /* 0x000fc80000011425 */
[----:B------:R-:W-:-:S04]  /*0a00*/  LEA.HI R3, R3, R37, RZ, 0x4 ;  /* 0x0000002503037211 */ /* 0x000fc800078f20ff */
[----:B------:R-:W-:-:S05]  /*0a10*/  LOP3.LUT R8, R3, 0xfffffff0, RZ, 0xc0, !PT ;  /* 0xfffffff003087812 */ /* 0x000fca00078ec0ff */
[----:B------:R-:W-:Y:S02]  /*0a20*/  IMAD.IADD R8, R37, 0x1, -R8 ;  /* 0x0000000125087824 */ /* 0x000fe400078e0a08 */
[----:B---3--:R-:W-:-:S04]  /*0a30*/  IMAD R0, R4, UR10, R36 ;  /* 0x0000000a04007c24 */ /* 0x008fc8000f8e0224 */
[----:B----4-:R-:W-:Y:S02]  /*0a40*/  IMAD R0, R0, R2, R12 ;  /* 0x0000000200007224 */ /* 0x010fe400078e020c */
[----:B------:R-:W-:Y:S02]  /*0a50*/  IMAD.SHL.U32 R2, R8, 0x4, RZ ;  /* 0x0000000408027824 */ /* 0x000fe400078e00ff */
[----:B------:R-:W-:Y:S01]  /*0a60*/  IMAD R12, R5, R0, R10 ;  /* 0x00000000050c7224 */ /* 0x000fe200078e020a */
[----:B------:R-:W-:Y:S02]  /*0a70*/  SHF.R.S32.HI R0, RZ, 0x4, R3 ;  /* 0x00000004ff007819 */ /* 0x000fe40000011403 */
[----:B------:R-:W-:Y:S01]  /*0a80*/  SHF.R.S32.HI R3, RZ, 0x1f, R2 ;  /* 0x0000001fff037819 */ /* 0x000fe20000011402 */
[----:B-----5:R-:W-:Y:S02]  /*0a90*/  IMAD R11, R12, R11, RZ ;  /* 0x0000000b0c0b7224 */ /* 0x020fe400078e02ff */
[----:B------:R-:W-:-:S02]  /*0aa0*/  IMAD.IADD R10, R13, 0x1, -R10 ;  /* 0x000000010d0a7824 */ /* 0x000fc400078e0a0a */
[C---:B------:R-:W-:Y:S01]  /*0ab0*/  IMAD.WIDE R4, R0.reuse, 0x40, R2 ;  /* 0x0000004000047825 */ /* 0x040fe200078e0202 */
[C---:B------:R-:W-:Y:S02]  /*0ac0*/  IADD3 R13, R0.reuse, 0x8, RZ ;  /* 0x00000008000d7810 */ /* 0x040fe40007ffe0ff */
[----:B------:R-:W-:Y:S02]  /*0ad0*/  IADD3 R14, R0, 0x10, RZ ;  /* 0x00000010000e7810 */ /* 0x000fe40007ffe0ff */
[----:B--2---:R-:W-:Y:S02]  /*0ae0*/  ISETP.GE.AND P3, PT, R2, R9, PT ;  /* 0x000000090200720c */ /* 0x004fe40003f66270 */
[----:B------:R-:W-:Y:S02]  /*0af0*/  IADD3 R3, P0, R11, R4, RZ ;  /* 0x000000040b037210 */ /* 0x000fe40007f1e0ff */
[----:B------:R-:W-:Y:S02]  /*0b00*/  ISETP.GE.AND P6, PT, R13, R10, PT ;  /* 0x0000000a0d00720c */ /* 0x000fe40003fc6270 */
[----:B------:R-:W-:-:S02]  /*0b10*/  IADD3 R13, R0, 0x18, RZ ;  /* 0x00000018000d7810 */ /* 0x000fc40007ffe0ff */
[-C--:B------:R-:W-:Y:S02]  /*0b20*/  ISETP.GE.AND P5, PT, R14, R10.reuse, PT ;  /* 0x0000000a0e00720c */ /* 0x080fe40003fa6270 */
[----:B------:R-:W-:Y:S02]  /*0b30*/  ISETP.GE.OR P3, PT, R0, R10, P3 ;  /* 0x0000000a0000720c */ /* 0x000fe40001f66670 */
[----:B------:R-:W-:Y:S02]  /*0b40*/  LEA.HI.X.SX32 R4, R11, R5, 0x1, P0 ;  /* 0x000000050b047211 */ /* 0x000fe400000f0eff */
[----:B------:R-:W-:Y:S02]  /*0b50*/  LEA R6, P0, R3, R6, 0x2 ;  /* 0x0000000603067211 */ /* 0x000fe400078010ff */
[----:B------:R-:W-:Y:S02]  /*0b60*/  ISETP.GE.AND P4, PT, R13, R10, PT ;  /* 0x0000000a0d00720c */ /* 0x000fe40003f86270 */
[----:B------:R-:W-:-:S02]  /*0b70*/  ISETP.GE.OR P2, PT, R2, R9, P6 ;  /* 0x000000090200720c */ /* 0x000fc40003746670 */
[C---:B------:R-:W-:Y:S02]  /*0b80*/  ISETP.GE.OR P1, PT, R2.reuse, R9, P5 ;  /* 0x000000090200720c */ /* 0x040fe40002f26670 */
[----:B------:R-:W-:Y:S02]  /*0b90*/  LEA.HI.X R7, R3, R7, R4, 0x2, P0 ;  /* 0x0000000703077211 */ /* 0x000fe400000f1404 */
[----:B------:R-:W-:Y:S02]  /*0ba0*/  ISETP.GE.OR P0, PT, R2, R9, P4 ;  /* 0x000000090200720c */ /* 0x000fe40002706670 */
[C---:B------:R-:W-:Y:S01]  /*0bb0*/  IADD3 R4, R0.reuse, 0x20, RZ ;  /* 0x0000002000047810 */ /* 0x040fe20007ffe0ff */
[----:B------:R-:W-:Y:S01]  /*0bc0*/  @!P3 ST.E.128 [R6.64], RZ ;  /* 0x000000ff0600b985 */ /* 0x000fe2000c101d06 */
[----:B------:R-:W-:Y:S02]  /*0bd0*/  IADD3 R3, R0, 0x28, RZ ;  /* 0x0000002800037810 */ /* 0x000fe40007ffe0ff */
[-C--:B------:R-:W-:Y:S01]  /*0be0*/  ISETP.GE.AND P3, PT, R4, R10.reuse, PT ;  /* 0x0000000a0400720c */ /* 0x080fe20003f66270 */
[----:B------:R-:W-:Y:S01]  /*0bf0*/  @!P2 ST.E.128 [R6.64+0x800], RZ ;  /* 0x000800ff0600a985 */ /* 0x000fe2000c101d06 */
[----:B------:R-:W-:-:S03]  /*0c00*/  ISETP.GE.AND P2, PT, R3, R10, PT ;  /* 0x0000000a0300720c */ /* 0x000fc60003f46270 */
[----:B------:R-:W-:Y:S01]  /*0c10*/  @!P1 ST.E.128 [R6.64+0x1000], RZ ;  /* 0x001000ff06009985 */ /* 0x000fe2000c101d06 */
[----:B------:R-:W-:-:S03]  /*0c20*/  ISETP.GE.OR P1, PT, R2, R9, P3 ;  /* 0x000000090200720c */ /* 0x000fc60001f26670 */
[----:B------:R-:W-:Y:S01]  /*0c30*/  @!P0 ST.E.128 [R6.64+0x1800], RZ ;  /* 0x001800ff06008985 */ /* 0x000fe2000c101d06 */
[----:B------:R-:W-:Y:S02]  /*0c40*/  ISETP.GE.OR P0, PT, R2, R9, P2 ;  /* 0x000000090200720c */ /* 0x000fe40001706670 */
[----:B------:R-:W-:-:S07]  /*0c50*/  IADD3 R3, R0, 0x30, RZ ;  /* 0x0000003000037810 */ /* 0x000fce0007ffe0ff */
[----:B------:R-:W-:Y:S01]  /*0c60*/  @!P1 ST.E.128 [R6.64+0x2000], RZ ;  /* 0x002000ff06009985 */ /* 0x000fe2000c101d06 */
[----:B------:R-:W-:-:S03]  /*0c70*/  ISETP.GE.AND P1, PT, R3, R10, PT ;  /* 0x0000000a0300720c */ /* 0x000fc60003f26270 */
[----:B------:R-:W-:Y:S01]  /*0c80*/  @!P0 ST.E.128 [R6.64+0x2800], RZ ;  /* 0x002800ff06008985 */ /* 0x000fe2000c101d06 */
[----:B------:R-:W-:Y:S02]  /*0c90*/  ISETP.GE.OR P0, PT, R2, R9, P1 ;  /* 0x000000090200720c */ /* 0x000fe40000f06670 */
[----:B------:R-:W-:-:S11]  /*0ca0*/  SHF.R.S32.HI R5, RZ, 0x1f, R12 ;  /* 0x0000001fff057819 */ /* 0x000fd6000001140c */
[----:B------:R-:W-:Y:S01]  /*0cb0*/  @!P0 ST.E.128 [R6.64+0x3000], RZ ;  /* 0x003000ff06008985 */ /* 0x000fe2000c101d06 */
[----:B------:R-:W-:Y:S02]  /*0cc0*/  IADD3 R3, P0, R12, R0, RZ ;  /* 0x000000000c037210 */ /* 0x000fe40007f1e0ff */
[C---:B------:R-:W-:Y:S02]  /*0cd0*/  IADD3 R12, R0.reuse, 0x38, RZ ;  /* 0x00000038000c7810 */ /* 0x040fe40007ffe0ff */
[----:B------:R-:W-:Y:S02]  /*0ce0*/  LEA.HI.X.SX32 R5, R0, R5, 0x1, P0 ;  /* 0x0000000500057211 */ /* 0x000fe400000f0eff */
[----:B------:R-:W-:-:S04]  /*0cf0*/  LEA R4, P0, R3, R134, 0x2 ;  /* 0x0000008603047211 */ /* 0x000fc800078010ff */
[----:B------:R-:W-:Y:S02]  /*0d00*/  LEA.HI.X R5, R3, R135, R5, 0x2, P0 ;  /* 0x0000008703057211 */ /* 0x000fe400000f1405 */
[----:B------:R-:W-:Y:S02]  /*0d10*/  ISETP.GE.AND P0, PT, R12, R10, PT ;  /* 0x0000000a0c00720c */ /* 0x000fe40003f06270 */
[----:B------:R-:W-:Y:S02]  /*0d20*/  P2R R11, PR, RZ, 0x40 ;  /* 0x00000040ff0b7803 */ /* 0x000fe40000000000 */
[----:B------:R-:W-:-:S13]  /*0d30*/  ISETP.GE.OR P6, PT, R2, R9, P0 ;  /* 0x000000090200720c */ /* 0x000fda00007c6670 */
[----:B------:R1:W-:Y:S01]  /*0d40*/  @!P6 ST.E.128 [R6.64+0x3800], RZ ;  /* 0x003800ff0600e985 */ /* 0x0003e2000c101d06 */
[----:B------:R-:W-:-:S04]  /*0d50*/  ISETP.NE.AND P6, PT, R11, RZ, PT ;  /* 0x000000ff0b00720c */ /* 0x000fc80003fc5270 */
[C---:B------:R-:W-:Y:S02]  /*0d60*/  ISETP.NE.OR P6, PT, R8.reuse, RZ, P6 ;  /* 0x000000ff0800720c */ /* 0x040fe400037c5670 */
[C---:B------:R-:W-:Y:S02]  /*0d70*/  ISETP.NE.OR P5, PT, R8.reuse, RZ, P5 ;  /* 0x000000ff0800720c */ /* 0x040fe40002fa5670 */
[C---:B------:R-:W-:Y:S02]  /*0d80*/  ISETP.NE.OR P3, PT, R8.reuse, RZ, P3 ;  /* 0x000000ff0800720c */ /* 0x040fe40001f65670 */
[----:B------:R-:W-:-:S07]  /*0d90*/  ISETP.NE.OR P2, PT, R8, RZ, P2 ;  /* 0x000000ff0800720c */ /* 0x000fce0001745670 */
[----:B------:R-:W-:-:S05]  /*0da0*/  @!P6 IMAD.MOV.U32 R2, RZ, RZ, -0x800000 ;  /* 0xff800000ff02e424 */ /* 0x000fca00078e00ff */
[----:B------:R2:W-:Y:S01]  /*0db0*/  @!P6 ST.E [R4.64+0x20], R2 ;  /* 0x000020020400e985 */ /* 0x0005e2000c101906 */
[C---:B------:R-:W-:Y:S02]  /*0dc0*/  ISETP.NE.AND P6, PT, R8.reuse, RZ, PT ;  /* 0x000000ff0800720c */ /* 0x040fe40003fc5270 */
[C---:B------:R-:W-:Y:S02]  /*0dd0*/  ISETP.NE.OR P4, PT, R8.reuse, RZ, P4 ;  /* 0x000000ff0800720c */ /* 0x040fe40002785670 */
[----:B------:R-:W-:Y:S02]  /*0de0*/  ISETP.NE.OR P1, PT, R8, RZ, P1 ;  /* 0x000000ff0800720c */ /* 0x000fe40000f25670 */
[----:B------:R-:W-:Y:S01]  /*0df0*/  ISETP.GE.OR P6, PT, R0, R10, P6 ;  /* 0x0000000a0000720c */ /* 0x000fe200037c6670 */
[----:B------:R-:W-:Y:S01]  /*0e00*/  @!P5 IMAD.MOV.U32 R0, RZ, RZ, -0x800000 ;  /* 0xff800000ff00d424 */ /* 0x000fe200078e00ff */
[----:B------:R-:W-:Y:S01]  /*0e10*/  ISETP.NE.OR P0, PT, R8, RZ, P0 ;  /* 0x000000ff0800720c */ /* 0x000fe20000705670 */
[----:B------:R-:W-:-:S03]  /*0e20*/  @!P3 IMAD.MOV.U32 R3, RZ, RZ, -0x800000 ;  /* 0xff800000ff03b424 */ /* 0x000fc600078e00ff */
[----:B------:R3:W-:Y:S03]  /*0e30*/  @!P5 ST.E [R4.64+0x40], R0 ;  /* 0x000040000400d985 */ /* 0x0007e6000c101906 */
[----:B-1----:R-:W-:Y:S01]  /*0e40*/  @!P4 IMAD.MOV.U32 R6, RZ, RZ, -0x800000 ;  /* 0xff800000ff06c424 */ /* 0x002fe200078e00ff */
[----:B------:R1:W-:Y:S03]  /*0e50*/  @!P3 ST.E [R4.64+0x80], R3 ;  /* 0x000080030400b985 */ /* 0x0003e6000c101906 */
[----:B------:R-:W-:Y:S02]  /*0e60*/  @!P6 IMAD.MOV.U32 R7, RZ, RZ, -0x800000 ;  /* 0xff800000ff07e424 */ /* 0x000fe400078e00ff */
[----:B--2---:R-:W-:Y:S01]  /*0e70*/  @!P2 IMAD.MOV.U32 R2, RZ, RZ, -0x800000 ;  /* 0xff800000ff02a424 */ /* 0x004fe200078e00ff */
[----:B------:R-:W-:Y:S04]  /*0e80*/  @!P4 ST.E [R4.64+0x60], R6 ;  /* 0x000060060400c985 */ /* 0x000fe8000c101906 */
[----:B------:R2:W-:Y:S01]  /*0e90*/  @!P2 ST.E [R4.64+0xa0], R2 ;  /* 0x0000a0020400a985 */ /* 0x0005e2000c101906 */
[----:B---3--:R-:W-:-:S03]  /*0ea0*/  @!P1 IMAD.MOV.U32 R0, RZ, RZ, -0x800000 ;  /* 0xff800000ff009424 */ /* 0x008fc600078e00ff */
[----:B------:R3:W-:Y:S01]  /*0eb0*/  @!P6 ST.E [R4.64], R7 ;  /* 0x000000070400e985 */ /* 0x0007e2000c101906 */
[----:B-1----:R-:W-:-:S03]  /*0ec0*/  IMAD.MOV.U32 R3, RZ, RZ, 0x0 ;  /* 0x00000000ff037424 */ /* 0x002fc600078e00ff */
[----:B------:R3:W-:Y:S01]  /*0ed0*/  @!P1 ST.E [R4.64+0xc0], R0 ;  /* 0x0000c00004009985 */ /* 0x0007e2000c101906 */
[----:B--2---:R-:W-:-:S04]  /*0ee0*/  IMAD.MOV.U32 R2, RZ, RZ, R15 ;  /* 0x000000ffff027224 */ /* 0x004fc800078e000f */
[----:B------:R-:W-:Y:S05]  /*0ef0*/  @P0 RET.REL.NODEC R2 `(_ZN5flash24flash_fwd_splitkv_kernelI23Flash_fwd_kernel_traitsILi64ELi64ELi256ELi4ELb0ELb0EN7cutlass6half_tE19Flash_kernel_traitsILi64ELi64ELi256ELi4ES3_EELb1ELb0ELb0ELb0ELb0ELb0ELb1ELb1EEEvNS_16Flash_fwd_paramsE) ;  /* 0xfffff10002000950 */ /* 0x000fea0003c3ffff */
[----:B---3--:R-:W-:Y:S02]  /*0f00*/  MOV R0, 0xff800000 ;  /* 0xff80000000007802 */ /* 0x008fe40000000f00 */
[----:B------:R-:W-:Y:S02]  /*0f10*/  MOV R2, R15 ;  /* 0x0000000f00027202 */ /* 0x000fe40000000f00 */
[----:B------:R-:W-:Y:S01]  /*0f20*/  MOV R3, 0x0 ;  /* 0x0000000000037802 */ /* 0x000fe20000000f00 */
[----:B------:R1:W-:Y:S03]  /*0f30*/  ST.E [R4.64+0xe0], R0 ;  /* 0x0000e00004007985 */ /* 0x0003e6000c101906 */
[----:B------:R-:W-:Y:S05]  /*0f40*/  RET.REL.NODEC R2 `(_ZN5flash24flash_fwd_splitkv_kernelI23Flash_fwd_kernel_traitsILi64ELi64ELi256ELi4ELb0ELb0EN7cutlass6half_tE19Flash_kernel_traitsILi64ELi64ELi256ELi4ES3_EELb1ELb0ELb0ELb0ELb0ELb0ELb1ELb1EEEvNS_16Flash_fwd_paramsE) ;  /* 0xfffff0b002007950 */ /* 0x000fea0003c3ffff */
.L_x_1657:
[----:B-1----:R-:W3:Y:S04]  /*0f50*/  LD.E.64 R2, [R134.64+0x160] ;  /* 0x0001600686027980 */ /* 0x002ee8000c101b00 */
[----:B------:R-:W4:Y:S04]  /*0f60*/  LD.E.64 R4, [R134.64+0x158] ;  /* 0x0001580686047980 */ /* 0x000f28000c101b00 */
[----:B------:R1:W5:Y:S01]  /*0f70*/  LDL R40, [R1+0x148] ;  /* 0x0001480001287983 */ /* 0x0003620000100800 */
[----:B---3--:R-:W-:-:S04]  /*0f80*/  ISETP.NE.U32.AND P1, PT, R2, RZ, PT ;  /* 0x000000ff0200720c */ /* 0x008fc80003f25070 */
[----:B------:R-:W-:-:S13]  /*0f90*/  ISETP.NE.AND.EX P1, PT, R3, RZ, PT, P1 ;  /* 0x000000ff0300720c */ /* 0x000fda0003f25310 */
[----:B------:R-:W3:Y:S01]  /*0fa0*/  @P1 LD.E.64 R6, [R134.64+0x168] ;  /* 0x0001680686061980 */ /* 0x000ee2000c101b00 */
[----:B----4-:R-:W-:-:S04]  /*0fb0*/  ISETP.NE.U32.AND P0, PT, R4, RZ, PT ;  /* 0x000000ff0400720c */ /* 0x010fc80003f05070 */
[----:B------:R-:W-:Y:S01]  /*0fc0*/  ISETP.NE.AND.EX P0, PT, R5, RZ, PT, P0 ;  /* 0x000000ff0500720c */ /* 0x000fe20003f05300 */
[--C-:B------:R-:W-:Y:S01]  /*0fd0*/  IMAD.MOV.U32 R10, RZ, RZ, R36.reuse ;  /* 0x000000ffff0a7224 */ /* 0x100fe200078e0024 */
[----:B------:R-:W-:-:S11]  /*0fe0*/  @P1 SHF.R.S32.HI R0, RZ, 0x1f, R36 ;  /* 0x0000001fff001819 */ /* 0x000fd60000011424 */
[----:B------:R-:W-:-:S05]  /*0ff0*/  @P0 IMAD.WIDE R4, R36, 0x4, R4 ;  /* 0x0000000424040825 */ /* 0x000fca00078e0204 */
[----:B------:R4:W5:Y:S01]  /*1000*/  @P0 LD.E R10, [R4.64] ;  /* 0x00000006040a0980 */ /* 0x000962000c101900 */
[----:B------:R-:W-:Y:S01]  /*1010*/  BSSY B0, `(.L_x_1658) ;  /* 0x00000c1000007945 */ /* 0x000fe20003800000 */
[-C--:B---3--:R-:W-:Y:S02]  /*1020*/  @P1 IMAD R7, R7, R36.reuse, RZ ;  /* 0x0000002407071224 */ /* 0x088fe400078e02ff */
[----:B----4-:R-:W-:-:S04]  /*1030*/  @P1 IMAD.WIDE.U32 R4, R6, R36, RZ ;  /* 0x0000002406041225 */ /* 0x010fc800078e00ff */
[----:B------:R-:W-:Y:S02]  /*1040*/  @P1 IMAD R7, R6, R0, R7 ;  /* 0x0000000006071224 */ /* 0x000fe400078e0207 */
[----:B------:R-:W-:Y:S01]  /*1050*/  IMAD.MOV.U32 R6, RZ, RZ, RZ ;  /* 0x000000ffff067224 */ /* 0x000fe200078e00ff */
[C---:B------:R-:W-:Y:S02]  /*1060*/  @P1 LEA R6, P0, R4.reuse, R2, 0x2 ;  /* 0x0000000204061211 */ /* 0x040fe400078010ff */
[----:B------:R-:W-:Y:S01]  /*1070*/  @P1 IADD3 R7, R5, R7, RZ ;  /* 0x0000000705071210 */ /* 0x000fe20007ffe0ff */
[----:B------:R-:W-:Y:S02]  /*1080*/  IMAD.MOV.U32 R0, RZ, RZ, RZ ;  /* 0x000000ffff007224 */ /* 0x000fe400078e00ff */
[----:B------:R-:W-:Y:S01]  /*1090*/  IMAD.MOV.U32 R226, RZ, RZ, R6 ;  /* 0x000000ffffe27224 */ /* 0x000fe200078e0006 */
[----:B------:R-:W-:-:S04]  /*10a0*/  @P1 LEA.HI.X R0, R4, R3, R7, 0x2, P0 ;  /* 0x0000000304001211 */ /* 0x000fc800000f1407 */
[----:B------:R-:W-:Y:S02]  /*10b0*/  MOV R227, R0 ;  /* 0x0000000000e37202 */ /* 0x000fe40000000f00 */
[----:B------:R-:W-:-:S04]  /*10c0*/  ISETP.NE.U32.AND P0, PT, R226, RZ, PT ;  /* 0x000000ffe200720c */ /* 0x000fc80003f05070 */
[----:B------:R-:W-:-:S13]  /*10d0*/  ISETP.NE.AND.EX P0, PT, R227, RZ, PT, P0 ;  /* 0x000000ffe300720c */ /* 0x000fda0003f05300 */
[----:B------:R-:W-:Y:S05]  /*10e0*/  @!P0 BRA `(.L_x_1659) ;  /* 0x000005c000008947 */ /* 0x000fea0003800000 */
[----:B-1----:R-:W3:Y:S04]  /*10f0*/  LD.E R12, [R134.64+0x170] ;  /* 0x00017006860c7980 */ /* 0x002ee8000c101900 */
[----:B------:R-:W4:Y:S01]  /*1100*/  LD.E R14, [R134.64+0x68] ;  /* 0x00006806860e7980 */ /* 0x000f22000c101900 */
[----:B------:R-:W-:-:S03]  /*1110*/  LEA R20, R34, 0xffffff00, 0x8 ;  /* 0xffffff0022147811 */ /* 0x000fc600078e40ff */
[----:B--2---:R-:W2:Y:S01]  /*1120*/  LD.E.64 R16, [R134.64+0x40] ;  /* 0x0000400686107980 */ /* 0x004ea2000c101b00 */
[----:B------:R-:W-:-:S03]  /*1130*/  IABS R4, R20 ;  /* 0x0000001400047213 */ /* 0x000fc60000000000 */
[----:B------:R-:W2:Y:S04]  /*1140*/  LD.E.64 R192, [R134.64+0x38] ;  /* 0x0000380686c07980 */ /* 0x000ea8000c101b00 */
[----:B-----5:R-:W2:Y:S04]  /*1150*/  LD.E.64 R10, [R134.64+0x50] ;  /* 0x00005006860a7980 */ /* 0x020ea8000c101b00 */
[----:B------:R-:W2:Y:S04]  /*1160*/  LD.E.64 R8, [R134.64+0x28] ;  /* 0x0000280686087980 */ /* 0x000ea8000c101b00 */
[----:B------:R1:W5:Y:S01]  /*1170*/  LD.E.64 R26, [R134.64+0x58] ;  /* 0x00005806861a7980 */ /* 0x000362000c101b00 */
[----:B---3--:R-:W-:-:S05]  /*1180*/  IABS R0, R12 ;  /* 0x0000000c00007213 */ /* 0x008fca0000000000 */
[----:B------:R-:W-:-:S04]  /*1190*/  IMAD.MOV.U32 R5, RZ, RZ, R0 ;  /* 0x000000ffff057224 */ /* 0x000fc800078e0000 */
[----:B------:R-:W3:Y:S08]  /*11a0*/  I2F.RP R2, R5 ;  /* 0x0000000500027306 */ /* 0x000ef00000209400 */
[----:B---3--:R-:W3:Y:S02]  /*11b0*/  MUFU.RCP R2, R2 ;  /* 0x0000000200027308 */ /* 0x008ee40000001000 */
[----:B---3--:R-:W-:-:S06]  /*11c0*/  IADD3 R2, R2, 0xffffffe, RZ ;  /* 0x0ffffffe02027810 */ /* 0x008fcc0007ffe0ff */
[----:B------:R-:W3:Y:S01]  /*11d0*/  F2I.FTZ.U32.TRUNC.NTZ R3, R2 ;  /* 0x0000000200037305 */ /* 0x000ee2000021f000 */
[----:B------:R-:W-:Y:S01]  /*11e0*/  IABS R6, R12 ;  /* 0x0000000c00067213 */ /* 0x000fe20000000000 */
[----:B---3--:R-:W-:Y:S01]  /*11f0*/  IMAD.MOV R0, RZ, RZ, -R3 ;  /* 0x000000ffff007224 */ /* 0x008fe200078e0a03 */
[----:B------:R-:W-:-:S03]  /*1200*/  MOV R2, RZ ;  /* 0x000000ff00027202 */ /* 0x000fc60000000f00 */
[----:B------:R-:W-:-:S04]  /*1210*/  IMAD R0, R0, R5, RZ ;  /* 0x0000000500007224 */ /* 0x000fc800078e02ff */
[----:B------:R-:W-:-:S04]  /*1220*/  IMAD.HI.U32 R0, R3, R0, R2 ;  /* 0x0000000003007227 */ /* 0x000fc800078e0002 */
[----:B------:R-:W-:Y:S02]  /*1230*/  IMAD.MOV.U32 R2, RZ, RZ, R4 ;  /* 0x000000ffff027224 */ /* 0x000fe400078e0004 */
[----:B------:R-:W-:Y:S02]  /*1240*/  IMAD.MOV R3, RZ, RZ, -R6 ;  /* 0x000000ffff037224 */ /* 0x000fe400078e0a06 */
[----:B------:R-:W-:-:S04]  /*1250*/  IMAD.HI.U32 R0, R0, R2, RZ ;  /* 0x0000000200007227 */ /* 0x000fc800078e00ff */
[----:B------:R-:W-:-:S05]  /*1260*/  IMAD R2, R0, R3, R2 ;  /* 0x0000000300027224 */ /* 0x000fca00078e0202 */
[----:B------:R-:W-:-:S13]  /*1270*/  ISETP.GT.U32.AND P1, PT, R5, R2, PT ;  /* 0x000000020500720c */ /* 0x000fda0003f24070 */
[----:B------:R-:W-:-:S04]  /*1280*/  @!P1 IADD3 R2, R2, -R5, RZ ;  /* 0x8000000502029210 */ /* 0x000fc80007ffe0ff */
[----:B------:R-:W-:Y:S02]  /*1290*/  ISETP.GE.U32.AND P2, PT, R2, R5, PT ;  /* 0x000000050200720c */ /* 0x000fe40003f46070 */
[----:B------:R-:W-:Y:S01]  /*12a0*/  LOP3.LUT R2, R20, R12, RZ, 0x3c, !PT ;  /* 0x0000000c14027212 */ /* 0x000fe200078e3cff */
[----:B------:R-:W3:Y:S01]  /*12b0*/  LD.E.64 R4, [R134.64+0x20] ;  /* 0x0000200686047980 */ /* 0x000ee2000c101b00 */
        /* <DEDUP_REMOVED lines=8> */
[----:B------:R1:W3:Y:S01]  /*1340*/  LD.E R7, [R2.64] ;  /* 0x0000000602077980 */ /* 0x0002e2000c101900 */
[----:B----4-:R-:W-:-:S04]  /*1350*/  IABS R0, R14 ;  /* 0x0000000e00007213 */ /* 0x010fc80000000000 */
[----:B------:R-:W-:-:S04]  /*1360*/  MOV R15, R0 ;  /* 0x00000000000f7202 */ /* 0x000fc80000000f00 */
[----:B-1----:R-:W1:Y:S08]  /*1370*/  I2F.RP R2, R15 ;  /* 0x0000000f00027306 */ /* 0x002e700000209400 */
[----:B-1----:R-:W1:Y:S02]  /*1380*/  MUFU.RCP R2, R2 ;  /* 0x0000000200027308 */ /* 0x002e640000001000 */
[----:B-1----:R-:W-:-:S06]  /*1390*/  IADD3 R2, R2, 0xffffffe, RZ ;  /* 0x0ffffffe02027810 */ /* 0x002fcc0007ffe0ff */
[----:B------:R-:W1:Y:S01]  /*13a0*/  F2I.FTZ.U32.TRUNC.NTZ R3, R2 ;  /* 0x0000000200037305 */ /* 0x000e62000021f000 */
[----:B------:R-:W-:Y:S01]  /*13b0*/  IABS R13, R40 ;  /* 0x00000028000d7213 */ /* 0x000fe20000000000 */
[----:B--2---:R2:W-:Y:S01]  /*13c0*/  STL.64 [R1], R16 ;  /* 0x0000001001007387 */ /* 0x0045e20000100a00 */
[----:B-1----:R-:W-:Y:S01]  /*13d0*/  IMAD.MOV R0, RZ, RZ, -R3 ;  /* 0x000000ffff007224 */ /* 0x002fe200078e0a03 */
[----:B------:R-:W-:-:S03]  /*13e0*/  MOV R2, RZ ;  /* 0x000000ff00027202 */ /* 0x000fc60000000f00 */
[----:B------:R-:W-:-:S04]  /*13f0*/  IMAD R0, R0, R15, RZ ;  /* 0x0000000f00007224 */ /* 0x000fc800078e02ff */
[----:B------:R-:W-:-:S04]  /*1400*/  IMAD.HI.U32 R2, R3, R0, R2 ;  /* 0x0000000003027227 */ /* 0x000fc800078e0002 */
[----:B------:R-:W-:Y:S01]  /*1410*/  IMAD.MOV.U32 R0, RZ, RZ, R13 ;  /* 0x000000ffff007224 */ /* 0x000fe200078e000d */
[----:B--2---:R-:W-:-:S03]  /*1420*/  IABS R16, R14 ;  /* 0x0000000e00107213 */ /* 0x004fc60000000000 */
[----:B------:R-:W-:Y:S01]  /*1430*/  IMAD.HI.U32 R2, R2, R0, RZ ;  /* 0x0000000002027227 */ /* 0x000fe200078e00ff */
[----:B------:R-:W-:-:S05]  /*1440*/  IADD3 R3, RZ, -R16, RZ ;  /* 0x80000010ff037210 */ /* 0x000fca0007ffe0ff */
        /* <DEDUP_REMOVED lines=8> */
[----:B------:R-:W-:-:S03]  /*14d0*/  ISETP.NE.AND P1, PT, R14, RZ, PT ;  /* 0x000000ff0e00720c */ /* 0x000fc60003f25270 */
[----:B------:R-:W-:-:S04]  /*14e0*/  @P2 IADD3 R2, R2, 0x1, RZ ;  /* 0x0000000102022810 */ /* 0x000fc80007ffe0ff */
[----:B------:R-:W-:-:S04]  /*14f0*/  MOV R0, R2 ;  /* 0x0000000200007202 */ /* 0x000fc80000000f00 */
[----:B------:R-:W-:Y:S02]  /*1500*/  @!P0 IADD3 R0, -R0, RZ, RZ ;  /* 0x000000ff00008210 */ /* 0x000fe40007ffe1ff */
[----:B------:R-:W-:-:S04]  /*1510*/  @!P1 LOP3.LUT R0, RZ, R14, RZ, 0x33, !PT ;  /* 0x0000000eff009212 */ /* 0x000fc800078e33ff */
[----:B------:R-:W-:Y:S02]  /*1520*/  SHF.R.S32.HI R28, RZ, 0x1f, R0 ;  /* 0x0000001fff1c7819 */ /* 0x000fe40000011400 */
[----:B---3--:R-:W-:Y:S01]  /*1530*/  SHF.R.S32.HI R16, RZ, 0x1f, R7 ;  /* 0x0000001fff107819 */ /* 0x008fe20000011407 */
[-C--:B------:R-:W-:Y:S02]  /*1540*/  IMAD R3, R5, R7.reuse, RZ ;  /* 0x0000000705037224 */ /* 0x080fe400078e02ff */
[----:B------:R-:W-:Y:S02]  /*1550*/  IMAD R5, R12, R6, R20 ;  /* 0x000000060c057224 */ /* 0x000fe400078e0214 */
[C---:B------:R-:W-:Y:S02]  /*1560*/  IMAD R3, R4.reuse, R16, R3 ;  /* 0x0000001004037224 */ /* 0x040fe400078e0203 */
[----:B------:R-:W-:Y:S01]  /*1570*/  IMAD.WIDE.U32 R12, R4, R7, RZ ;  /* 0x00000007040c7225 */ /* 0x000fe200078e00ff */
[----:B------:R-:W-:-:S03]  /*1580*/  SHF.R.S32.HI R15, RZ, 0x1f, R5 ;  /* 0x0000001fff0f7819 */ /* 0x000fc60000011405 */
[----:B------:R-:W-:Y:S02]  /*1590*/  IMAD.IADD R3, R13, 0x1, R3 ;  /* 0x000000010d037824 */ /* 0x000fe400078e0203 */
[----:B------:R-:W-:Y:S02]  /*15a0*/  IMAD R4, R193, R5, RZ ;  /* 0x00000005c1047224 */ /* 0x000fe400078e02ff */
[----:B------:R-:W-:Y:S02]  /*15b0*/  IMAD.MOV.U32 R2, RZ, RZ, R12 ;  /* 0x000000ffff027224 */ /* 0x000fe400078e000c */
[----:B------:R-:W-:Y:S02]  /*15c0*/  IMAD R4, R192, R15, R4 ;  /* 0x0000000fc0047224 */ /* 0x000fe400078e0204 */
        /* <DEDUP_REMOVED lines=12> */
[----:B------:R-:W-:Y:S01]  /*1690*/  MOV R16, R0 ;  /* 0x0000000000107202 */ /* 0x000fe20000000f00 */
[----:B------:R-:W-:Y:S05]  /*16a0*/  BRA `(.L_x_1660) ;  /* 0x0000057000007947 */ /* 0x000fea0003800000 */
.L_x_1659:
[----:B-1----:R-:W3:Y:S01]  /*16b0*/  LD.E R9, [R134.64+0x68] ;  /* 0x0000680686097980 */ /* 0x002ee2000c101900 */
[----:B------:R-:W-:-:S03]  /*16c0*/  ISETP.NE.AND P3, PT, R14, -0x1, PT ;  /* 0xffffffff0e00780c */ /* 0x000fc60003f65270 */
[----:B------:R-:W4:Y:S04]  /*16d0*/  LD.E.64 R2, [R134.64+0x40] ;  /* 0x0000400686027980 */ /* 0x000f28000c101b00 */
[----:B--2---:R-:W2:Y:S04]  /*16e0*/  LD.E.64 R192, [R134.64+0x38] ;  /* 0x0000380686c07980 */ /* 0x004ea8000c101b00 */
[----:B------:R-:W2:Y:S04]  /*16f0*/  LD.E.64 R18, [R134.64+0x50] ;  /* 0x0000500686127980 */ /* 0x000ea8000c101b00 */
[----:B------:R-:W2:Y:S04]  /*1700*/  @!P3 LD.E.64 R6, [R134.64+0x20] ;  /* 0x000020068606b980 */ /* 0x000ea8000c101b00 */
[----:B------:R-:W2:Y:S04]  /*1710*/  @!P3 LD.E.64 R16, [R134.64+0x28] ;  /* 0x000028068610b980 */ /* 0x000ea8000c101b00 */
[----:B------:R1:W5:Y:S02]  /*1720*/  LD.E.64 R26, [R134.64+0x58] ;  /* 0x00005806861a7980 */ /* 0x000364000c101b00 */
[----:B-----5:R-:W-:-:S02]  /*1730*/  IABS R4, R40 ;  /* 0x0000002800047213 */ /* 0x020fc40000000000 */
[----:B------:R-:W-:Y:S02]  /*1740*/  @!P3 SHF.R.S32.HI R12, RZ, 0x1f, R10 ;  /* 0x0000001fff0cb819 */ /* 0x000fe4000001140a */
[----:B------:R-:W-:Y:S02]  /*1750*/  LEA R20, R34, 0xffffff00, 0x8 ;  /* 0xffffff0022147811 */ /* 0x000fe400078e40ff */
[----:B---3--:R-:W-:-:S04]  /*1760*/  IABS R0, R9 ;  /* 0x0000000900007213 */ /* 0x008fc80000000000 */
[----:B------:R-:W-:Y:S01]  /*1770*/  MOV R15, R0 ;  /* 0x00000000000f7202 */ /* 0x000fe20000000f00 */
[----:B----4-:R3:W-:Y:S01]  /*1780*/  STL.64 [R1], R2 ;  /* 0x0000000201007387 */ /* 0x0107e20000100a00 */
[----:B------:R-:W-:Y:S02]  /*1790*/  IMAD.MOV.U32 R21, RZ, RZ, R2 ;  /* 0x000000ffff157224 */ /* 0x000fe400078e0002 */
[----:B---3--:R-:W3:Y:S08]  /*17a0*/  I2F.RP R2, R15 ;  /* 0x0000000f00027306 */ /* 0x008ef00000209400 */
[----:B---3--:R-:W3:Y:S01]  /*17b0*/  MUFU.RCP R2, R2 ;  /* 0x0000000200027308 */ /* 0x008ee20000001000 */
[----:B------:R-:W-:-:S02]  /*17c0*/  MOV R22, R3 ;  /* 0x0000000300167202 */ /* 0x000fc40000000f00 */
[----:B---3--:R-:W-:-:S05]  /*17d0*/  IADD3 R2, R2, 0xffffffe, RZ ;  /* 0x0ffffffe02027810 */ /* 0x008fca0007ffe0ff */
[----:B------:R-:W3:Y:S01]  /*17e0*/  F2I.FTZ.U32.TRUNC.NTZ R3, R2 ;  /* 0x0000000200037305 */ /* 0x000ee2000021f000 */
[----:B------:R-:W-:Y:S01]  /*17f0*/  IABS R5, R9 ;  /* 0x0000000900057213 */ /* 0x000fe20000000000 */
[----:B---3--:R-:W-:Y:S01]  /*1800*/  IMAD.MOV R0, RZ, RZ, -R3 ;  /* 0x000000ffff007224 */ /* 0x008fe200078e0a03 */
[----:B------:R-:W-:-:S03]  /*1810*/  MOV R2, RZ ;  /* 0x000000ff00027202 */ /* 0x000fc60000000f00 */
[----:B------:R-:W-:-:S04]  /*1820*/  IMAD R0, R0, R15, RZ ;  /* 0x0000000f00007224 */ /* 0x000fc800078e02ff */
[----:B------:R-:W-:Y:S01]  /*1830*/  IMAD.HI.U32 R2, R3, R0, R2 ;  /* 0x0000000003027227 */ /* 0x000fe200078e0002 */
[----:B------:R-:W-:-:S03]  /*1840*/  IADD3 R3, RZ, -R5, RZ ;  /* 0x80000005ff037210 */ /* 0x000fc60007ffe0ff */
[----:B------:R-:W-:-:S04]  /*1850*/  IMAD.MOV.U32 R0, RZ, RZ, R4 ;  /* 0x000000ffff007224 */ /* 0x000fc800078e0004 */
[----:B------:R-:W-:Y:S01]  /*1860*/  IMAD.HI.U32 R8, R2, R0, RZ ;  /* 0x0000000002087227 */ /* 0x000fe200078e00ff */
[----:B------:R-:W-:-:S03]  /*1870*/  @!P3 SHF.R.S32.HI R5, RZ, 0x1f, R11 ;  /* 0x0000001fff05b819 */ /* 0x000fc6000001140b */
[----:B------:R-:W-:Y:S02]  /*1880*/  IMAD R0, R8, R3, R0 ;  /* 0x0000000308007224 */ /* 0x000fe400078e0200 */
[----:B--2---:R-:W-:-:S03]  /*1890*/  @!P3 IMAD R2, R193, R11, RZ ;  /* 0x0000000bc102b224 */ /* 0x004fc600078e02ff */
[----:B------:R-:W-:Y:S01]  /*18a0*/  ISETP.GT.U32.AND P0, PT, R15, R0, PT ;  /* 0x000000000f00720c */ /* 0x000fe20003f04070 */
[----:B------:R-:W-:Y:S02]  /*18b0*/  @!P3 IMAD R5, R5, R192, R2 ;  /* 0x000000c00505b224 */ /* 0x000fe400078e0202 */
[----:B------:R-:W-:-:S04]  /*18c0*/  @!P3 IMAD.WIDE.U32 R2, R192, R11, RZ ;  /* 0x0000000bc002b225 */ /* 0x000fc800078e00ff */
[----:B------:R-:W-:Y:S01]  /*18d0*/  @P3 IMAD.IADD R4, R11, 0x1, R14 ;  /* 0x000000010b043824 */ /* 0x000fe200078e020e */
[----:B------:R-:W-:Y:S01]  /*18e0*/  @!P3 IADD3 R3, R3, R5, RZ ;  /* 0x000000050303b210 */ /* 0x000fe20007ffe0ff */
[----:B------:R-:W-:Y:S02]  /*18f0*/  @!P3 IMAD R7, R7, R10, RZ ;  /* 0x0000000a0707b224 */ /* 0x000fe400078e02ff */
[-C--:B------:R-:W-:Y:S02]  /*1900*/  @P3 IMAD R13, R193, R4.reuse, RZ ;  /* 0x00000004c10d3224 */ /* 0x080fe400078e02ff */
[----:B------:R-:W-:Y:S01]  /*1910*/  @P3 IMAD.WIDE.U32 R4, R192, R4, RZ ;  /* 0x00000004c0043225 */ /* 0x000fe200078e00ff */
[----:B------:R-:W-:-:S03]  /*1920*/  @!P0 IADD3 R0, R0, -R15, RZ ;  /* 0x8000000f00008210 */ /* 0x000fc60007ffe0ff */
[C---:B------:R-:W-:Y:S02]  /*1930*/  @!P3 IMAD R7, R6.reuse, R12, R7 ;  /* 0x0000000c0607b224 */ /* 0x040fe400078e0207 */
[----:B------:R-:W-:Y:S01]  /*1940*/  @!P3 IMAD.WIDE.U32 R2, R6, R10, R2 ;  /* 0x0000000a0602b225 */ /* 0x000fe200078e0002 */
[----:B------:R-:W-:Y:S02]  /*1950*/  ISETP.GE.U32.AND P2, PT, R0, R15, PT ;  /* 0x0000000f0000720c */ /* 0x000fe40003f46070 */
[----:B------:R-:W-:Y:S01]  /*1960*/  @!P3 SHF.R.S32.HI R0, RZ, 0x1f, R11 ;  /* 0x0000001fff00b819 */ /* 0x000fe2000001140b */
[----:B------:R-:W-:Y:S01]  /*1970*/  @P3 IMAD.IADD R6, R5, 0x1, R13 ;  /* 0x0000000105063824 */ /* 0x000fe200078e020d */
[----:B------:R-:W-:Y:S01]  /*1980*/  @!P3 MOV R4, R2 ;  /* 0x000000020004b202 */ /* 0x000fe20000000f00 */
[----:B------:R-:W-:Y:S01]  /*1990*/  @!P3 IMAD.IADD R6, R3, 0x1, R7 ;  /* 0x000000010306b824 */ /* 0x000fe200078e0207 */
[----:B------:R-:W-:Y:S01]  /*19a0*/  LOP3.LUT R2, R40, R9, RZ, 0x3c, !PT ;  /* 0x0000000928027212 */ /* 0x000fe200078e3cff */
[----:B------:R-:W-:Y:S01]  /*19b0*/  @!P3 IMAD R3, R22, R11, RZ ;  /* 0x0000000b1603b224 */ /* 0x000fe200078e02ff */
[----:B------:R-:W-:Y:S01]  /*19c0*/  SHF.R.S32.HI R15, RZ, 0x1f, R20 ;  /* 0x0000001fff0f7819 */ /* 0x000fe20000011414 */
[----:B------:R-:W-:Y:S01]  /*19d0*/  IMAD R5, R193, R20, RZ ;  /* 0x00000014c1057224 */ /* 0x000fe200078e02ff */
[----:B------:R-:W-:Y:S01]  /*19e0*/  ISETP.GE.AND P1, PT, R2, RZ, PT ;  /* 0x000000ff0200720c */ /* 0x000fe20003f26270 */
[----:B------:R-:W-:Y:S01]  /*19f0*/  @!P3 IMAD R0, R0, R21, R3 ;  /* 0x000000150000b224 */ /* 0x000fe200078e0203 */
[----:B------:R-:W-:Y:S01]  /*1a00*/  MOV R3, R6 ;  /* 0x0000000600037202 */ /* 0x000fe20000000f00 */
[----:B------:R-:W-:Y:S01]  /*1a10*/  IMAD.MOV.U32 R2, RZ, RZ, R4 ;  /* 0x000000ffff027224 */ /* 0x000fe200078e0004 */
[----:B------:R-:W-:-:S02]  /*1a20*/  @!P0 IADD3 R8, R8, 0x1, RZ ;  /* 0x0000000108088810 */ /* 0x000fc40007ffe0ff */
[----:B------:R-:W-:Y:S01]  /*1a30*/  ISETP.NE.AND P0, PT, R9, RZ, PT ;  /* 0x000000ff0900720c */ /* 0x000fe20003f05270 */
[----:B------:R-:W-:Y:S02]  /*1a40*/  IMAD R5, R15, R192, R5 ;  /* 0x000000c00f057224 */ /* 0x000fe400078e0205 */
[----:B------:R-:W-:Y:S01]  /*1a50*/  IMAD.WIDE.U32 R2, R192, R20, R2 ;  /* 0x00000014c0027225 */ /* 0x000fe200078e0002 */
[----:B------:R-:W-:-:S03]  /*1a60*/  @P2 IADD3 R8, R8, 0x1, RZ ;  /* 0x0000000108082810 */ /* 0x000fc60007ffe0ff */
[----:B------:R-:W-:-:S04]  /*1a70*/  @!P3 IMAD.WIDE.U32 R6, R21, R11, RZ ;  /* 0x0000000b1506b225 */ /* 0x000fc800078e00ff */
[----:B------:R-:W-:Y:S01]  /*1a80*/  IMAD.IADD R5, R3, 0x1, R5 ;  /* 0x0000000103057824 */ /* 0x000fe200078e0205 */
[----:B------:R-:W-:Y:S02]  /*1a90*/  @!P3 IADD3 R3, R7, R0, RZ ;  /* 0x000000000703b210 */ /* 0x000fe40007ffe0ff */
[----:B------:R-:W-:Y:S02]  /*1aa0*/  MOV R0, R8 ;  /* 0x0000000800007202 */ /* 0x000fe40000000f00 */
[----:B------:R-:W-:Y:S01]  /*1ab0*/  MOV R4, R2 ;  /* 0x0000000200047202 */ /* 0x000fe20000000f00 */
[----:B------:R-:W-:Y:S01]  /*1ac0*/  @!P3 IMAD.MOV.U32 R2, RZ, RZ, R6 ;  /* 0x000000ffff02b224 */ /* 0x000fe200078e0006 */
[----:B------:R-:W-:Y:S02]  /*1ad0*/  @!P1 IADD3 R0, -R0, RZ, RZ ;  /* 0x000000ff00009210 */ /* 0x000fe40007ffe1ff */
[----:B------:R-:W-:Y:S01]  /*1ae0*/  @!P0 LOP3.LUT R0, RZ, R9, RZ, 0x33, !PT ;  /* 0x00000009ff008212 */ /* 0x000fe200078e33ff */
[----:B------:R-:W-:Y:S01]  /*1af0*/  @P3 IMAD.IADD R8, R11, 0x1, R14 ;  /* 0x000000010b083824 */ /* 0x000fe200078e020e */
[----:B------:R-:W-:Y:S01]  /*1b00*/  @!P3 SHF.R.S32.HI R6, RZ, 0x1f, R10 ;  /* 0x0000001fff06b819 */ /* 0x000fe2000001140a */
[----:B------:R-:W-:Y:S01]  /*1b10*/  @!P3 IMAD R7, R17, R10, RZ ;  /* 0x0000000a1107b224 */ /* 0x000fe200078e02ff */
[----:B------:R-:W-:Y:S01]  /*1b20*/  SHF.R.S32.HI R28, RZ, 0x1f, R0 ;  /* 0x0000001fff1c7819 */ /* 0x000fe20000011400 */
[----:B------:R-:W-:-:S02]  /*1b30*/  IMAD R11, R19, R0, RZ ;  /* 0x00000000130b7224 */ /* 0x000fc400078e02ff */
[----:B------:R-:W-:Y:S02]  /*1b40*/  @P3 IMAD R14, R22, R8, RZ ;  /* 0x00000008160e3224 */ /* 0x000fe400078e02ff */
[----:B------:R-:W-:Y:S02]  /*1b50*/  @!P3 IMAD R12, R16, R6, R7 ;  /* 0x00000006100cb224 */ /* 0x000fe400078e0207 */
[----:B------:R-:W-:-:S04]  /*1b60*/  @P3 IMAD.WIDE.U32 R8, R21, R8, RZ ;  /* 0x0000000815083225 */ /* 0x000fc800078e00ff */
[----:B------:R-:W-:-:S04]  /*1b70*/  @!P3 IMAD.WIDE.U32 R6, R16, R10, R2 ;  /* 0x0000000a1006b225 */ /* 0x000fc800078e0002 */
[----:B------:R-:W-:Y:S01]  /*1b80*/  IMAD.WIDE.U32 R2, R18, R0, R4 ;  /* 0x0000000012027225 */ /* 0x000fe200078e0004 */
[----:B------:R-:W-:-:S03]  /*1b90*/  @P3 IADD3 R14, R9, R14, RZ ;  /* 0x0000000e090e3210 */ /* 0x000fc60007ffe0ff */
[----:B------:R-:W-:Y:S01]  /*1ba0*/  IMAD R4, R18, R28, R11 ;  /* 0x0000001c12047224 */ /* 0x000fe200078e020b */
[----:B------:R-:W-:Y:S01]  /*1bb0*/  @P3 MOV R10, R8 ;  /* 0x00000008000a3202 */ /* 0x000fe20000000f00 */
[----:B------:R-:W-:Y:S01]  /*1bc0*/  @!P3 IMAD.IADD R14, R7, 0x1, R12 ;  /* 0x00000001070eb824 */ /* 0x000fe200078e020c */
[----:B------:R-:W-:Y:S01]  /*1bd0*/  @!P3 MOV R10, R6 ;  /* 0x00000006000ab202 */ /* 0x000fe20000000f00 */
[----:B------:R-:W-:Y:S01]  /*1be0*/  IMAD.IADD R24, R3, 0x1, R4 ;  /* 0x0000000103187824 */ /* 0x000fe200078e0204 */
[----:B------:R-:W-:Y:S02]  /*1bf0*/  MOV R21, R2 ;  /* 0x0000000200157202 */ /* 0x000fe40000000f00 */
[----:B------:R-:W-:Y:S02]  /*1c00*/  MOV R5, R20 ;  /* 0x0000001400057202 */ /* 0x000fe40000000f00 */
[----:B------:R-:W-:Y:S02]  /*1c10*/  MOV R16, R0 ;  /* 0x0000000000107202 */ /* 0x000fe40000000f00 */
.L_x_1660:
[----:B-1----:R-:W-:Y:S05]  /*1c20*/  BSYNC B0 ;  /* 0x0000000000007941 */ /* 0x002fea0003800000 */
.L_x_1658:
        /* <DEDUP_REMOVED lines=11> */
[----:B------:R-:W-:-:S04]  /*1ce0*/  SHF.R.S32.HI R32, RZ, 0x1f, R37 ;  /* 0x0000001fff207819 */ /* 0x000fc80000011425 */
[----:B------:R-:W-:-:S04]  /*1cf0*/  LEA.HI R0, R32, R37, RZ, 0x3 ;  /* 0x0000002520007211 */ /* 0x000fc800078f18ff */
[----:B------:R-:W-:Y:S02]  /*1d00*/  LOP3.LUT R2, R0, 0xfffffff8, RZ, 0xc0, !PT ;  /* 0xfffffff800027812 */ /* 0x000fe400078ec0ff */
[----:B------:R-:W-:-:S03]  /*1d10*/  SHF.R.S32.HI R76, RZ, 0x3, R0 ;  /* 0x00000003ff4c7819 */ /* 0x000fc60000011400 */
[----:B------:R-:W-:-:S04]  /*1d20*/  IMAD.IADD R244, R37, 0x1, -R2 ;  /* 0x0000000125f47824 */ /* 0x000fc800078e0a02 */
[----:B------:R-:W-:Y:S02]  /*1d30*/  IMAD.SHL.U32 R132, R244, 0x8, RZ ;  /* 0x00000008f4847824 */ /* 0x000fe400078e00ff */
[----:B------:R-:W-:-:S03]  /*1d40*/  IMAD.SHL.U32 R4, R76, 0x40, RZ ;  /* 0x000000404c047824 */ /* 0x000fc600078e00ff */
[----:B------:R-:W-:Y:S02]  /*1d50*/  IADD3 R2, P0, R132, R10, RZ ;  /* 0x0000000a84027210 */ /* 0x000fe40007f1e0ff */
[--C-:B------:R-:W-:Y:S02]  /*1d60*/  SHF.R.S32.HI R133, RZ, 0x1f, R132.reuse ;  /* 0x0000001fff857819 */ /* 0x100fe40000011484 */
[----:B------:R-:W-:Y:S02]  /*1d70*/  LOP3.LUT R10, R4, 0x1c0, RZ, 0xc0, !PT ;  /* 0x000001c0040a7812 */ /* 0x000fe400078ec0ff */
[----:B------:R-:W-:Y:S02]  /*1d80*/  IADD3.X R3, R133, R14, RZ, P0, !PT ;  /* 0x0000000e85037210 */ /* 0x000fe400007fe4ff */
[----:B------:R-:W-:Y:S02]  /*1d90*/  LOP3.LUT R4, R10, 0x38, R132, 0xf8, !PT ;  /* 0x000000380a047812 */ /* 0x000fe400078ef884 */
[----:B------:R-:W-:-:S02]  /*1da0*/  SHF.R.U32.HI R10, RZ, 0x3, R10 ;  /* 0x00000003ff0a7819 */ /* 0x000fc4000001160a */
[----:B-1----:R-:W-:Y:S02]  /*1db0*/  LEA.HI R31, R32, R37, RZ, 0x4 ;  /* 0x00000025201f7211 */ /* 0x002fe400078f20ff */
[----:B------:R-:W-:Y:S02]  /*1dc0*/  LOP3.LUT R25, R4, R10, RZ, 0x3c, !PT ;  /* 0x0000000a04197212 */ /* 0x000fe400078e3cff */
[----:B------:R-:W-:Y:S02]  /*1dd0*/  LOP3.LUT R4, R31, 0xfffffff0, RZ, 0xc0, !PT ;  /* 0xfffffff01f047812 */ /* 0x000fe400078ec0ff */
[----:B------:R-:W-:Y:S02]  /*1de0*/  SHF.R.S32.HI R242, RZ, 0x1f, R36 ;  /* 0x0000001ffff27819 */ /* 0x000fe40000011424 */
[----:B------:R-:W-:Y:S01]  /*1df0*/  SHF.R.S32.HI R77, RZ, 0x1f, R76 ;  /* 0x0000001fff4d7819 */ /* 0x000fe2000001144c */
[----:B------:R-:W-:Y:S01]  /*1e00*/  IMAD.MOV.U32 R189, RZ, RZ, 0x20 ;  /* 0x00000020ffbd7424 */ /* 0x000fe200078e00ff */
[C---:B------:R-:W-:Y:S01]  /*1e10*/  SHF.L.U64.HI R190, R192.reuse, 0x4, R193 ;  /* 0x00000004c0be7819 */ /* 0x040fe200000102c1 */
[----:B------:R-:W-:Y:S01]  /*1e20*/  IMAD.SHL.U32 R130, R192, 0x10, RZ ;  /* 0x00000010c0827824 */ /* 0x000fe200078e00ff */
[----:B------:R-:W-:Y:S01]  /*1e30*/  SHF.R.S32.HI R245, RZ, 0x4, R31 ;  /* 0x00000004fff57819 */ /* 0x000fe2000001141f */
[----:B--2---:R-:W-:-:S02]  /*1e40*/  IMAD R0, R15, R33, RZ ;  /* 0x000000210f007224 */ /* 0x004fc400078e02ff */
[----:B------:R-:W-:-:S04]  /*1e50*/  IMAD.WIDE.U32 R2, R5, R33, R2 ;  /* 0x0000002105027225 */ /* 0x000fc800078e0002 */
[----:B---3--:R-:W-:-:S04]  /*1e60*/  IMAD R0, R5, R35, R0 ;  /* 0x0000002305007224 */ /* 0x008fc800078e0200 */
[----:B------:R-:W-:Y:S02]  /*1e70*/  IMAD.IADD R3, R3, 0x1, R0 ;  /* 0x0000000103037824 */ /* 0x000fe400078e0200 */
[----:B-----5:R-:W-:-:S04]  /*1e80*/  IMAD R0, R27, R16, RZ ;  /* 0x000000101b007224 */ /* 0x020fc800078e02ff */
[-C--:B------:R-:W-:Y:S02]  /*1e90*/  IMAD R17, R28, R26.reuse, R0 ;  /* 0x0000001a1c117224 */ /* 0x080fe400078e0200 */
[----:B------:R-:W-:Y:S02]  /*1ea0*/  IMAD.IADD R0, R37, 0x1, -R4 ;  /* 0x0000000125007824 */ /* 0x000fe400078e0a04 */
[----:B------:R-:W-:-:S03]  /*1eb0*/  IMAD.WIDE.U32 R10, R16, R26, R2 ;  /* 0x0000001a100a7225 */ /* 0x000fc600078e0002 */
[----:B------:R-:W-:Y:S01]  /*1ec0*/  SHF.R.S32.HI R3, RZ, 0x1f, R0 ;  /* 0x0000001fff037819 */ /* 0x000fe20000011400 */
[----:B----4-:R-:W-:-:S03]  /*1ed0*/  @!P1 IMAD R2, R7, R36, RZ ;  /* 0x0000002407029224 */ /* 0x010fc600078e02ff */
[----:B------:R-:W-:Y:S01]  /*1ee0*/  LEA.HI R251, R3, R0, RZ, 0x3 ;  /* 0x0000000003fb7211 */ /* 0x000fe200078f18ff */
[C---:B------:R-:W-:Y:S02]  /*1ef0*/  @!P1 IMAD R14, R6.reuse, R242, R2 ;  /* 0x000000f2060e9224 */ /* 0x040fe400078e0202 */
[----:B------:R-:W-:-:S04]  /*1f00*/  @!P1 IMAD.WIDE.U32 R2, R6, R36, RZ ;  /* 0x0000002406029225 */ /* 0x000fc800078e00ff */
[----:B------:R-:W-:-:S04]  /*1f10*/  @P1 IMAD.WIDE.U32 R4, R8, R29, RZ ;  /* 0x0000001d08041225 */ /* 0x000fc800078e00ff */
[----:B------:R-:W-:Y:S02]  /*1f20*/  @P1 IMAD R15, R9, R29, RZ ;  /* 0x0000001d090f1224 */ /* 0x000fe400078e02ff */
[----:B------:R-:W-:-:S03]  /*1f30*/  @!P1 IMAD.MOV.U32 R4, RZ, RZ, R2 ;  /* 0x000000ffff049224 */ /* 0x000fc600078e0002 */
[----:B------:R-:W-:Y:S01]  /*1f40*/  @P1 IADD3 R5, R5, R15, RZ ;  /* 0x0000000f05051210 */ /* 0x000fe20007ffe0ff */
[----:B------:R-:W-:Y:S01]  /*1f50*/  @!P1 IMAD.IADD R5, R3, 0x1, R14 ;  /* 0x0000000103059824 */ /* 0x000fe200078e020e */
[----:B------:R-:W-:Y:S02]  /*1f60*/  IADD3 R2, P0, R132, R4, RZ ;  /* 0x0000000484027210 */ /* 0x000fe40007f1e0ff */
[----:B------:R-:W-:Y:S02]  /*1f70*/  LEA.HI R26, R32, R37, RZ, 0x6 ;  /* 0x00000025201a7211 */ /* 0x000fe400078f30ff */
[----:B------:R-:W-:Y:S01]  /*1f80*/  LOP3.LUT R6, R251, 0xfffffff8, RZ, 0xc0, !PT ;  /* 0xfffffff8fb067812 */ /* 0x000fe200078ec0ff */
[----:B------:R-:W-:Y:S01]  /*1f90*/  IMAD.X R3, R133, 0x1, R5, P0 ;  /* 0x0000000185037824 */ /* 0x000fe200000e0605 */
[----:B------:R-:W-:Y:S01]  /*1fa0*/  SHF.R.S32.HI R4, RZ, 0x1f, R40 ;  /* 0x0000001fff047819 */ /* 0x000fe20000011428 */
[----:B------:R-:W-:Y:S02]  /*1fb0*/  @P1 IMAD.MOV.U32 R196, RZ, RZ, R8 ;  /* 0x000000ffffc41224 */ /* 0x000fe400078e0008 */
[----:B------:R-:W-:-:S02]  /*1fc0*/  @P1 IMAD.MOV.U32 R197, RZ, RZ, R9 ;  /* 0x000000ffffc51224 */ /* 0x000fc400078e0009 */
[----:B------:R-:W-:Y:S02]  /*1fd0*/  IMAD.SHL.U32 R7, R26, 0x8, RZ ;  /* 0x000000081a077824 */ /* 0x000fe400078e00ff */
[----:B------:R-:W-:Y:S02]  /*1fe0*/  IMAD.IADD R247, R0, 0x1, -R6 ;  /* 0x0000000100f77824 */ /* 0x000fe400078e0a06 */
[----:B------:R-:W-:Y:S02]  /*1ff0*/  @!P1 IMAD.MOV.U32 R196, RZ, RZ, R8 ;  /* 0x000000ffffc49224 */ /* 0x000fe400078e0008 */
[----:B------:R-:W-:Y:S02]  /*2000*/  @!P1 IMAD.MOV.U32 R197, RZ, RZ, R9 ;  /* 0x000000ffffc59224 */ /* 0x000fe400078e0009 */
[----:B------:R-:W-:Y:S02]  /*2010*/  IMAD R0, R13, R40, RZ ;  /* 0x000000280d007224 */ /* 0x000fe400078e02ff */
[----:B------:R-:W-:Y:S01]  /*2020*/  IMAD.WIDE.U32 R8, R40, R12, R2 ;  /* 0x0000000c28087225 */ /* 0x000fe200078e0002 */
[----:B------:R-:W-:-:S02]  /*2030*/  IADD3 R2, P0, R132, R21, RZ ;  /* 0x0000001584027210 */ /* 0x000fc40007f1e0ff */
[----:B------:R-:W-:Y:S01]  /*2040*/  LOP3.LUT R250, R25, 0xfffffe00, R7, 0xf8, !PT ;  /* 0xfffffe0019fa7812 */ /* 0x000fe200078ef807 */
[----:B------:R-:W-:Y:S01]  /*2050*/  IMAD R4, R12, R4, R0 ;  /* 0x000000040c047224 */ /* 0x000fe200078e0200 */
[----:B------:R-:W-:Y:S01]  /*2060*/  IADD3 R7, R11, R17, RZ ;  /* 0x000000110b077210 */ /* 0x000fe20007ffe0ff */
[----:B------:R-:W-:Y:S01]  /*2070*/  IMAD R0, R193, R76, RZ ;  /* 0x0000004cc1007224 */ /* 0x000fe200078e02ff */
[----:B------:R-:W-:Y:S01]  /*2080*/  MOV R6, R10 ;  /* 0x0000000a00067202 */ /* 0x000fe20000000f00 */
[----:B------:R-:W-:Y:S01]  /*2090*/  IMAD.WIDE R10, R39, 0x40, R76 ;  /* 0x00000040270a7825 */ /* 0x000fe200078e024c */
[----:B------:R-:W-:-:S03]  /*20a0*/  IADD3 R9, R9, R4, RZ ;  /* 0x0000000409097210 */ /* 0x000fc60007ffe0ff */
[----:B------:R-:W-:Y:S02]  /*20b0*/  IMAD.X R3, R133, 0x1, R24, P0 ;  /* 0x0000000185037824 */ /* 0x000fe400000e0618 */
[----:B------:R-:W-:Y:S02]  /*20c0*/  IMAD R12, R35, R76, RZ ;  /* 0x0000004c230c7224 */ /* 0x000fe400078e02ff */
        /* <DEDUP_REMOVED lines=14> */
[----:B------:R-:W-:-:S02]  /*21b0*/  IMNMX R142, R38, R2, !PT ;  /* 0x00000002268e7217 */ /* 0x000fc40007800200 */
[----:B------:R-:W-:Y:S02]  /*21c0*/  R2P PR, R247, 0x6 ;  /* 0x00000006f7007804 */ /* 0x000fe40000000000 */
[----:B------:R-:W-:Y:S02]  /*21d0*/  SHF.L.U64.HI R3, R33, 0x4, R35 ;  /* 0x0000000421037819 */ /* 0x000fe40000010223 */
[----:B------:R-:W-:-:S03]  /*21e0*/  ISETP.GT.AND P0, PT, R34, R142, PT ;  /* 0x0000008e2200720c */ /* 0x000fc60003f04270 */
[----:B------:R1:W-:Y:S01]  /*21f0*/  STL [R1+0x8], R3 ;  /* 0x0000080301007387 */ /* 0x0003e20000100800 */
[C---:B------:R-:W-:Y:S01]  /*2200*/  IMAD R13, R10.reuse, R197, R13 ;  /* 0x000000c50a0d7224 */ /* 0x040fe200078e020d */
[----:B------:R-:W-:Y:S01]  /*2210*/  MOV R0, 0x10 ;  /* 0x0000001000007802 */ /* 0x000fe20000000f00 */
[----:B------:R-:W-:Y:S01]  /*2220*/  IMAD.WIDE.U32 R240, R10, R196, R8 ;  /* 0x000000c40af07225 */ /* 0x000fe200078e0008 */
[----:B------:R-:W-:Y:S02]  /*2230*/  SHF.L.U32 R230, R33, 0x4, RZ ;  /* 0x0000000421e67819 */ /* 0x000fe400000006ff */
[----:B------:R-:W-:Y:S01]  /*2240*/  SHF.L.U32 R26, R244, 0x2, RZ ;  /* 0x00000002f41a7819 */ /* 0x000fe200000006ff */
[----:B------:R-:W-:Y:S01]  /*2250*/  @!P4 IMAD.MOV.U32 R30, RZ, RZ, RZ ;  /* 0x000000ffff1ec224 */ /* 0x000fe200078e00ff */
[----:B------:R-:W-:Y:S01]  /*2260*/  SEL R188, R0, 0xfffffff0, !P1 ;  /* 0xfffffff000bc7807 */ /* 0x000fe20004800000 */
[----:B------:R-:W-:Y:S01]  /*2270*/  IMAD.IADD R243, R241, 0x1, R13 ;  /* 0x00000001f1f37824 */ /* 0x000fe200078e020d */
[----:B------:R-:W-:-:S02]  /*2280*/  SEL R189, R189, 0xffffffe0, !P2 ;  /* 0xffffffe0bdbd7807 */ /* 0x000fc40005000000 */
[----:B-1----:R-:W-:-:S04]  /*2290*/  LEA.HI R3, R32, R37, RZ, 0x5 ;  /* 0x0000002520037211 */ /* 0x002fc800078f28ff */
[----:B------:R-:W-:Y:S02]  /*22a0*/  LOP3.LUT R2, R3, 0xffffffe0, RZ, 0xc0, !PT ;  /* 0xffffffe003027812 */ /* 0x000fe400078ec0ff */
[----:B------:R-:W-:-:S03]  /*22b0*/  SHF.R.S32.HI R252, RZ, 0x5, R3 ;  /* 0x00000005fffc7819 */ /* 0x000fc60000011403 */
[----:B------:R-:W-:Y:S01]  /*22c0*/  IMAD.IADD R246, R37, 0x1, -R2 ;  /* 0x0000000125f67824 */ /* 0x000fe200078e0a02 */
[----:B------:R-:W-:Y:S05]  /*22d0*/  @!P0 BRA `(.L_x_1661) ;  /* 0x0000e0e000008947 */ /* 0x000fea0003800000 */
[----:B------:R-:W2:Y:S04]  /*22e0*/  LD.E.64 R4, [R134.64+0x120] ;  /* 0x0001200686047980 */ /* 0x000ea8000c101b00 */
[----:B------:R-:W3:Y:S04]  /*22f0*/  LD.E.64 R6, [R134.64+0x118] ;  /* 0x0001180686067980 */ /* 0x000ee8000c101b00 */
[----:B------:R-:W4:Y:S04]  /*2300*/  LD.E.64 R2, [R134.64+0x130] ;  /* 0x0001300686027980 */ /* 0x000f28000c101b00 */
[----:B------:R-:W5:Y:S04]  /*2310*/  LD.E.64 R62, [R134.64+0x128] ;  /* 0x00012806863e7980 */ /* 0x000f68000c101b00 */
[----:B------:R-:W4:Y:S04]  /*2320*/  LD.E.64 R8, [R134.64+0x140] ;  /* 0x0001400686087980 */ /* 0x000f28000c101b00 */
[----:B------:R-:W4:Y:S04]  /*2330*/  LD.E.64 R12, [R134.64+0x138] ;  /* 0x00013806860c7980 */ /* 0x000f28000c101b00 */
[----:B------:R-:W4:Y:S04]  /*2340*/  LD.E R21, [R134.64+0xd0] ;  /* 0x0000d00686157980 */ /* 0x000f28000c101900 */
[----:B------:R-:W4:Y:S04]  /*2350*/  LD.E.64 R22, [R134.64+0x110] ;  /* 0x0001100686167980 */ /* 0x000f28000c101b00 */
[----:B------:R-:W4:Y:S04]  /*2360*/  LD.E.64 R24, [R134.64+0x108] ;  /* 0x0001080686187980 */ /* 0x000f28000c101b00 */
[----:B------:R-:W4:Y:S04]  /*2370*/  LD.E.64 R14, [R134.64+0x150] ;  /* 0x00015006860e7980 */ /* 0x000f28000c101b00 */
[----:B------:R-:W4:Y:S01]  /*2380*/  LD.E.64 R18, [R134.64+0x148] ;  /* 0x0001480686127980 */ /* 0x000f22000c101b00 */
[----:B------:R-:W-:Y:S01]  /*2390*/  IMAD.WIDE.U32 R184, R33, 0xa0, RZ ;  /* 0x000000a021b87825 */ /* 0x000fe200078e00ff */
[----:B------:R-:W-:-:S02]  /*23a0*/  IADD3 R91, R76, 0x10, RZ ;  /* 0x000000104c5b7810 */ /* 0x000fc40007ffe0ff */
[C---:B------:R-:W-:Y:S01]  /*23b0*/  IADD3 R90, R76.reuse, 0x20, RZ ;  /* 0x000000204c5a7810 */ /* 0x040fe20007ffe0ff */
[C---:B------:R-:W-:Y:S01]  /*23c0*/  IMAD.WIDE.U32 R180, R33.reuse, 0xe0, RZ ;  /* 0x000000e021b47825 */ /* 0x040fe200078e00ff */
[C---:B------:R-:W-:Y:S02]  /*23d0*/  IADD3 R89, R76.reuse, 0x30, RZ ;  /* 0x000000304c597810 */ /* 0x040fe40007ffe0ff */
[C---:B------:R-:W-:Y:S01]  /*23e0*/  IADD3 R88, R76.reuse, 0x40, RZ ;  /* 0x000000404c587810 */ /* 0x040fe20007ffe0ff */
[C---:B------:R-:W-:Y:S01]  /*23f0*/  IMAD.WIDE.U32 R176, R33.reuse, 0x140, RZ ;  /* 0x0000014021b07825 */ /* 0x040fe200078e00ff */
[C---:B------:R-:W-:Y:S02]  /*2400*/  IADD3 R87, R76.reuse, 0x50, RZ ;  /* 0x000000504c577810 */ /* 0x040fe40007ffe0ff */
[C---:B------:R-:W-:Y:S01]  /*2410*/  IADD3 R86, R76.reuse, 0x60, RZ ;  /* 0x000000604c567810 */ /* 0x040fe20007ffe0ff */
        /* <DEDUP_REMOVED lines=13> */
[----:B------:R-:W-:Y:S02]  /*24f0*/  IADD3 R92, R76, 0xf0, RZ ;  /* 0x000000f04c5c7810 */ /* 0x000fe40007ffe0ff */
[C-C-:B------:R-:W-:Y:S01]  /*2500*/  SHF.L.U64.HI R141, R192.reuse, 0x5, R193.reuse ;  /* 0x00000005c08d7819 */ /* 0x140fe200000102c1 */
[C---:B------:R-:W-:Y:S01]  /*2510*/  IMAD.WIDE.U32 R174, R33.reuse, 0x160, RZ ;  /* 0x0000016021ae7825 */ /* 0x040fe200078e00ff */
[C---:B------:R-:W-:Y:S02]  /*2520*/  SHF.L.U32 R99, R192.reuse, 0x5, RZ ;  /* 0x00000005c0637819 */ /* 0x040fe400000006ff */
[C-C-:B------:R-:W-:Y:S01]  /*2530*/  SHF.L.U64.HI R140, R192.reuse, 0x6, R193.reuse ;  /* 0x00000006c08c7819 */ /* 0x140fe200000102c1 */
[----:B------:R-:W-:Y:S01]  /*2540*/  IMAD.WIDE.U32 R170, R33, 0x1a0, RZ ;  /* 0x000001a021aa7825 */ /* 0x000fe200078e00ff */
[----:B------:R-:W-:-:S02]  /*2550*/  SHF.L.U64.HI R139, R192, 0x7, R193 ;  /* 0x00000007c08b7819 */ /* 0x000fc400000102c1 */
[C---:B------:R-:W-:Y:S01]  /*2560*/  SHF.L.U32 R97, R192.reuse, 0x7, RZ ;  /* 0x00000007c0617819 */ /* 0x040fe200000006ff */
[----:B------:R-:W-:Y:S01]  /*2570*/  IMAD.WIDE.U32 R166, R33, 0x1e0, RZ ;  /* 0x000001e021a67825 */ /* 0x000fe200078e00ff */
[----:B------:R-:W-:Y:S02]  /*2580*/  MOV R66, R229 ;  /* 0x000000e500427202 */ /* 0x000fe40000000f00 */
[----:B------:R-:W-:Y:S01]  /*2590*/  MOV R71, R224 ;  /* 0x000000e000477202 */ /* 0x000fe20000000f00 */
[----:B------:R-:W-:Y:S02]  /*25a0*/  IMAD.SHL.U32 R98, R192, 0x40, RZ ;  /* 0x00000040c0627824 */ /* 0x000fe400078e00ff */
[----:B------:R-:W-:Y:S02]  /*25b0*/  IMAD.MOV.U32 R67, RZ, RZ, R228 ;  /* 0x000000ffff437224 */ /* 0x000fe400078e00e4 */
[----:B------:R-:W-:Y:S02]  /*25c0*/  IMAD.MOV.U32 R70, RZ, RZ, R225 ;  /* 0x000000ffff467224 */ /* 0x000fe400078e00e1 */
[----:B--2---:R-:W-:-:S04]  /*25d0*/  IMAD R0, R5, R36, RZ ;  /* 0x0000002405007224 */ /* 0x004fc800078e02ff */
[----:B------:R-:W-:Y:S02]  /*25e0*/  IMAD R17, R4, R242, R0 ;  /* 0x000000f204117224 */ /* 0x000fe400078e0200 */
[----:B------:R-:W-:-:S04]  /*25f0*/  IMAD.WIDE.U32 R4, R36, R4, R132 ;  /* 0x0000000424047225 */ /* 0x000fc800078e0084 */
[----:B---3--:R-:W-:Y:S01]  /*2600*/  IMAD R0, R7, R36, RZ ;  /* 0x0000002407007224 */ /* 0x008fe200078e02ff */
[----:B------:R-:W-:Y:S01]  /*2610*/  IADD3 R7, R5, R17, RZ ;  /* 0x0000001105077210 */ /* 0x000fe20007ffe0ff */
[----:B------:R-:W-:Y:S01]  /*2620*/  IMAD.WIDE.U32 R10, R36, R6, R132 ;  /* 0x00000006240a7225 */ /* 0x000fe200078e0084 */
[C-C-:B-----5:R-:W-:Y:S02]  /*2630*/  SHF.L.U64.HI R131, R62.reuse, 0x5, R63.reuse ;  /* 0x000000053e837819 */ /* 0x160fe4000001023f */
[----:B------:R-:W-:Y:S01]  /*2640*/  SHF.L.U32 R93, R62, 0x5, RZ ;  /* 0x000000053e5d7819 */ /* 0x000fe200000006ff */
[----:B------:R-:W-:Y:S01]  /*2650*/  IMAD R5, R6, R242, R0 ;  /* 0x000000f206057224 */ /* 0x000fe200078e0200 */
[----:B------:R-:W-:Y:S01]  /*2660*/  SHF.R.S32.HI R0, RZ, 0x1f, R20 ;  /* 0x0000001fff007819 */ /* 0x000fe20000011414 */
[----:B----4-:R-:W-:Y:S01]  /*2670*/  IMAD R17, R3, R20, RZ ;  /* 0x0000001403117224 */ /* 0x010fe200078e02ff */
[----:B------:R-:W-:Y:S01]  /*2680*/  SHF.L.U64.HI R136, R62, 0x6, R63 ;  /* 0x000000063e887819 */ /* 0x000fe2000001023f */
[----:B------:R-:W-:Y:S01]  /*2690*/  IMAD.MOV.U32 R6, RZ, RZ, R4 ;  /* 0x000000ffff067224 */ /* 0x000fe200078e0004 */
[----:B------:R-:W-:Y:S01]  /*26a0*/  IADD3 R5, R11, R5, RZ ;  /* 0x000000050b057210 */ /* 0x000fe20007ffe0ff */
[----:B------:R-:W-:Y:S01]  /*26b0*/  IMAD R17, R2, R0, R17 ;  /* 0x0000000002117224 */ /* 0x000fe200078e0211 */
[----:B------:R-:W-:Y:S01]  /*26c0*/  SHF.L.U32 R94, R62, 0x6, RZ ;  /* 0x000000063e5e7819 */ /* 0x000fe200000006ff */
[----:B------:R-:W-:Y:S01]  /*26d0*/  IMAD.WIDE.U32 R6, R2, R20, R6 ;  /* 0x0000001402067225 */ /* 0x000fe200078e0006 */
[----:B------:R-:W-:-:S02]  /*26e0*/  SHF.L.U64.HI R137, R62, 0x7, R63 ;  /* 0x000000073e897819 */ /* 0x000fc4000001023f */
[C---:B------:R-:W-:Y:S01]  /*26f0*/  SHF.L.U64.HI R138, R62.reuse, 0x4, R63 ;  /* 0x000000043e8a7819 */ /* 0x040fe2000001023f */
[----:B------:R-:W-:Y:S01]  /*2700*/  IMAD R11, R63, R20, RZ ;  /* 0x000000143f0b7224 */ /* 0x000fe200078e02ff */
[----:B------:R-:W-:Y:S01]  /*2710*/  IADD3 R7, R7, R17, RZ ;  /* 0x0000001107077210 */ /* 0x000fe20007ffe0ff */
[----:B------:R-:W-:Y:S01]  /*2720*/  IMAD.MOV.U32 R4, RZ, RZ, R10 ;  /* 0x000000ffff047224 */ /* 0x000fe200078e000a */
[C---:B------:R-:W-:Y:S01]  /*2730*/  SHF.L.U32 R96, R62.reuse, 0x4, RZ ;  /* 0x000000043e607819 */ /* 0x040fe200000006ff */
[----:B------:R-:W-:Y:S02]  /*2740*/  IMAD R9, R9, R16, RZ ;  /* 0x0000001009097224 */ /* 0x000fe400078e02ff */
[C---:B------:R-:W-:Y:S02]  /*2750*/  IMAD R0, R62.reuse, R0, R11 ;  /* 0x000000003e007224 */ /* 0x040fe400078e020b */
[----:B------:R-:W-:-:S04]  /*2760*/  IMAD.WIDE.U32 R4, R62, R20, R4 ;  /* 0x000000143e047225 */ /* 0x000fc800078e0004 */
[C---:B------:R-:W-:Y:S01]  /*2770*/  IMAD R11, R8.reuse, R28, R9 ;  /* 0x0000001c080b7224 */ /* 0x040fe200078e0209 */
[----:B------:R-:W-:Y:S01]  /*2780*/  SHF.R.S32.HI R9, RZ, 0x1f, R143 ;  /* 0x0000001fff097819 */ /* 0x000fe2000001148f */
[----:B------:R-:W-:-:S04]  /*2790*/  IMAD.WIDE.U32 R6, R8, R16, R6 ;  /* 0x0000001008067225 */ /* 0x000fc800078e0006 */
[----:B------:R-:W-:Y:S01]  /*27a0*/  IMAD.IADD R5, R5, 0x1, R0 ;  /* 0x0000000105057824 */ /* 0x000fe200078e0200 */
[----:B------:R-:W-:Y:S01]  /*27b0*/  IADD3 R0, P0, -R143, R76, RZ ;  /* 0x0000004c8f007210 */ /* 0x000fe20007f1e1ff */
[-C--:B------:R-:W-:Y:S02]  /*27c0*/  IMAD R8, R13, R16.reuse, RZ ;  /* 0x000000100d087224 */ /* 0x080fe400078e02ff */
[----:B------:R-:W-:-:S04]  /*27d0*/  IMAD.WIDE.U32 R4, R12, R16, R4 ;  /* 0x000000100c047225 */ /* 0x000fc800078e0004 */
[----:B------:R-:W-:Y:S01]  /*27e0*/  IMAD R10, R12, R28, R8 ;  /* 0x0000001c0c0a7224 */ /* 0x000fe200078e0208 */
[----:B------:R-:W-:Y:S01]  /*27f0*/  IADD3.X R8, R77, ~R9, RZ, P0, !PT ;  /* 0x800000094d087210 */ /* 0x000fe200007fe4ff */
[----:B------:R-:W-:Y:S01]  /*2800*/  IMAD.IADD R7, R7, 0x1, R11 ;  /* 0x0000000107077824 */ /* 0x000fe200078e020b */
[----:B------:R-:W-:Y:S01]  /*2810*/  LEA.HI R9, R21, R21, RZ, 0x1 ;  /* 0x0000001515097211 */ /* 0x000fe200078f08ff */
[----:B------:R-:W-:Y:S01]  /*2820*/  IMAD.IADD R20, R30, 0x1, R20 ;  /* 0x000000011e147824 */ /* 0x000fe200078e0214 */
[----:B------:R-:W-:Y:S01]  /*2830*/  IADD3 R5, R5, R10, RZ ;  /* 0x0000000a05057210 */ /* 0x000fe20007ffe0ff */
[C---:B------:R-:W-:Y:S01]  /*2840*/  IMAD R11, R8.reuse, R2, RZ ;  /* 0x00000002080b7224 */ /* 0x040fe200078e02ff */
[----:B------:R-:W-:Y:S01]  /*2850*/  SHF.R.S32.HI R9, RZ, 0x1, R9 ;  /* 0x00000001ff097819 */ /* 0x000fe20000011409 */
[----:B------:R-:W-:Y:S01]  /*2860*/  IMAD R10, R8, R62, RZ ;  /* 0x0000003e080a7224 */ /* 0x000fe200078e02ff */
[----:B------:R-:W-:Y:S01]  /*2870*/  SHF.L.U64.HI R21, R33, 0x5, R35 ;  /* 0x0000000521157819 */ /* 0x000fe20000010223 */
[----:B------:R-:W-:Y:S01]  /*2880*/  IMAD.WIDE.U32 R4, R62, R0, R4 ;  /* 0x000000003e047225 */ /* 0x000fe200078e0004 */
[----:B------:R-:W-:-:S02]  /*2890*/  SHF.L.U32 R114, R9, 0x4, RZ ;  /* 0x0000000409727819 */ /* 0x000fc400000006ff */
[C---:B------:R-:W-:Y:S01]  /*28a0*/  SHF.L.U32 R111, R9.reuse, 0x6, RZ ;  /* 0x00000006096f7819 */ /* 0x040fe200000006ff */
[----:B------:R-:W-:Y:S01]  /*28b0*/  IMAD R8, R76, R9, R26 ;  /* 0x000000094c087224 */ /* 0x000fe200078e021a */
[----:B------:R-:W-:Y:S01]  /*28c0*/  LEA R69, P0, R4, R24, 0x1 ;  /* 0x0000001804457211 */ /* 0x000fe200078008ff */
[C---:B------:R-:W-:Y:S01]  /*28d0*/  IMAD R20, R9.reuse, R20, RZ ;  /* 0x0000001409147224 */ /* 0x040fe200078e02ff */
[----:B------:R-:W-:Y:S01]  /*28e0*/  SHF.L.U32 R107, R9, 0x7, RZ ;  /* 0x00000007096b7819 */ /* 0x000fe200000006ff */
[-C--:B------:R-:W-:Y:S01]  /*28f0*/  IMAD R10, R63, R0.reuse, R10 ;  /* 0x000000003f0a7224 */ /* 0x080fe200078e020a */
[----:B------:R-:W-:Y:S01]  /*2900*/  SHF.R.S32.HI R129, RZ, 0x1f, R114 ;  /* 0x0000001fff817819 */ /* 0x000fe20000011472 */
[----:B------:R-:W-:Y:S01]  /*2910*/  IMAD R11, R3, R0, R11 ;  /* 0x00000000030b7224 */ /* 0x000fe200078e020b */
[----:B------:R-:W-:Y:S01]  /*2920*/  IADD3 R16, P3, R20, R8, RZ ;  /* 0x0000000814107210 */ /* 0x000fe20007f7e0ff */
[----:B------:R-:W-:Y:S01]  /*2930*/  IMAD.WIDE.U32 R6, R2, R0, R6 ;  /* 0x0000000002067225 */ /* 0x000fe200078e0006 */
[----:B------:R-:W-:-:S02]  /*2940*/  IADD3 R0, R26, R8, RZ ;  /* 0x000000081a007210 */ /* 0x000fc40007ffe0ff */
[----:B------:R-:W-:Y:S01]  /*2950*/  IADD3 R10, R5, R10, RZ ;  /* 0x0000000a050a7210 */ /* 0x000fe20007ffe0ff */
[----:B------:R-:W-:Y:S01]  /*2960*/  IMAD.IADD R47, R7, 0x1, R11 ;  /* 0x00000001072f7824 */ /* 0x000fe200078e020b */
[----:B------:R-:W-:Y:S01]  /*2970*/  IADD3 R5, P2, R20, R0, RZ ;  /* 0x0000000014057210 */ /* 0x000fe20007f5e0ff */
[----:B------:R-:W-:Y:S01]  /*2980*/  IMAD.SHL.U32 R17, R16, 0x2, RZ ;  /* 0x0000000210117824 */ /* 0x000fe200078e00ff */
[----:B------:R-:W-:Y:S01]  /*2990*/  SHF.R.S32.HI R12, RZ, 0x1f, R20 ;  /* 0x0000001fff0c7819 */ /* 0x000fe20000011414 */
[C---:B------:R-:W-:Y:S01]  /*29a0*/  IMAD R7, R35.reuse, 0x1c0, RZ ;  /* 0x000001c023077824 */ /* 0x040fe200078e02ff */
[----:B------:R-:W-:Y:S01]  /*29b0*/  LEA R46, P1, R6, R22, 0x1 ;  /* 0x00000016062e7211 */ /* 0x000fe200078208ff */
[----:B------:R-:W-:Y:S01]  /*29c0*/  IMAD R20, R35, 0x60, RZ ;  /* 0x0000006023147824 */ /* 0x000fe200078e02ff */
[----:B------:R-:W-:Y:S01]  /*29d0*/  SHF.L.U32 R75, R5, 0x1, RZ ;  /* 0x00000001054b7819 */ /* 0x000fe200000006ff */
[C---:B------:R-:W-:Y:S01]  /*29e0*/  IMAD R13, R35.reuse, 0x120, RZ ;  /* 0x00000120230d7824 */ /* 0x040fe200078e02ff */
[-C--:B------:R-:W-:Y:S01]  /*29f0*/  LEA.HI.X.SX32 R8, R8, R12.reuse, 0x1, P3 ;  /* 0x0000000c08087211 */ /* 0x080fe200018f0eff */
[C---:B------:R-:W-:Y:S01]  /*2a00*/  IMAD R11, R35.reuse, 0x160, RZ ;  /* 0x00000160230b7824 */ /* 0x040fe200078e02ff */
[----:B------:R-:W-:Y:S01]  /*2a10*/  LEA.HI.X.SX32 R0, R0, R12, 0x1, P2 ;  /* 0x0000000c00007211 */ /* 0x000fe200010f0eff */
[C---:B------:R-:W-:Y:S01]  /*2a20*/  IMAD R12, R35.reuse, 0x140, RZ ;  /* 0x00000140230c7824 */ /* 0x040fe200078e02ff */
[----:B------:R-:W-:Y:S01]  /*2a30*/  LEA.HI.X R47, R6, R23, R47, 0x1, P1 ;  /* 0x00000017062f7211 */ /* 0x000fe200008f0c2f */
[----:B------:R-:W-:Y:S01]  /*2a40*/  IMAD R6, R35, 0x1e0, RZ ;  /* 0x000001e023067824 */ /* 0x000fe200078e02ff */
[----:B------:R-:W-:Y:S01]  /*2a50*/  IADD3 R74, P3, R14, R75, RZ ;  /* 0x0000004b0e4a7210 */ /* 0x000fe20007f7e0ff */
[----:B------:R-:W-:Y:S01]  /*2a60*/  IMAD.IADD R233, R187, 0x1, R20 ;  /* 0x00000001bbe97824 */ /* 0x000fe200078e0214 */
[----:B------:R-:W-:Y:S01]  /*2a70*/  SHF.L.U64.HI R16, R16, 0x1, R8 ;  /* 0x0000000110107819 */ /* 0x000fe20000010208 */
[----:B------:R-:W-:Y:S01]  /*2a80*/  IMAD R8, R35, 0x1a0, RZ ;  /* 0x000001a023087824 */ /* 0x000fe200078e02ff */
[----:B------:R-:W-:Y:S01]  /*2a90*/  SHF.L.U64.HI R0, R5, 0x1, R0 ;  /* 0x0000000105007819 */ /* 0x000fe20000010200 */
[----:B------:R-:W-:Y:S01]  /*2aa0*/  IMAD.SHL.U32 R5, R33, 0x80, RZ ;  /* 0x0000008021057824 */ /* 0x000fe200078e00ff */
[----:B------:R-:W-:Y:S01]  /*2ab0*/  IADD3 R32, P1, R14, R17, RZ ;  /* 0x000000110e207210 */ /* 0x000fe20007f3e0ff */
[----:B------:R-:W-:Y:S01]  /*2ac0*/  IMAD R14, R35, 0xe0, RZ ;  /* 0x000000e0230e7824 */ /* 0x000fe200078e02ff */
[----:B------:R-:W-:Y:S01]  /*2ad0*/  IADD3 R75, P2, R18, R75, RZ ;  /* 0x0000004b124b7210 */ /* 0x000fe20007f5e0ff */
[----:B------:R-:W-:Y:S01]  /*2ae0*/  IMAD.IADD R222, R179, 0x1, R13 ;  /* 0x00000001b3de7824 */ /* 0x000fe200078e020d */
[----:B------:R-:W-:Y:S01]  /*2af0*/  LEA.HI.X R68, R4, R25, R10, 0x1, P0 ;  /* 0x0000001904447211 */ /* 0x000fe200000f0c0a */
[----:B------:R-:W-:Y:S01]  /*2b00*/  IMAD.X R31, R15, 0x1, R16, P1 ;  /* 0x000000010f1f7824 */ /* 0x000fe200008e0610 */
[----:B------:R-:W-:Y:S01]  /*2b10*/  IADD3 R17, P0, R18, R17, RZ ;  /* 0x0000001112117210 */ /* 0x000fe20007f1e0ff */
[----:B------:R-:W-:Y:S01]  /*2b20*/  IMAD R18, R35, 0xa0, RZ ;  /* 0x000000a023127824 */ /* 0x000fe200078e02ff */
[-C--:B------:R-:W-:Y:S01]  /*2b30*/  IADD3.X R73, R15, R0.reuse, RZ, P3, !PT ;  /* 0x000000000f497210 */ /* 0x080fe20001ffe4ff */
[----:B------:R-:W-:Y:S01]  /*2b40*/  IMAD R10, R35, 0x180, RZ ;  /* 0x00000180230a7824 */ /* 0x000fe200078e02ff */
[----:B------:R-:W-:Y:S01]  /*2b50*/  IADD3.X R72, R19, R0, RZ, P2, !PT ;  /* 0x0000000013487210 */ /* 0x000fe200017fe4ff */
[C---:B------:R-:W-:Y:S01]  /*2b60*/  IMAD.SHL.U32 R0, R33.reuse, 0x20, RZ ;  /* 0x0000002021007824 */ /* 0x040fe200078e00ff */
[----:B------:R-:W-:Y:S01]  /*2b70*/  SHF.L.U64.HI R22, R33, 0x6, R35 ;  /* 0x0000000621167819 */ /* 0x000fe20000010223 */
[----:B------:R-:W-:Y:S01]  /*2b80*/  IMAD R15, R35, 0xc0, RZ ;  /* 0x000000c0230f7824 */ /* 0x000fe200078e02ff */
[----:B------:R-:W-:Y:S01]  /*2b90*/  SHF.L.U32 R4, R33, 0x6, RZ ;  /* 0x0000000621047819 */ /* 0x000fe200000006ff */
[----:B------:R-:W-:Y:S01]  /*2ba0*/  IMAD.IADD R220, R175, 0x1, R11 ;  /* 0x00000001afdc7824 */ /* 0x000fe200078e020b */
[----:B------:R-:W-:Y:S01]  /*2bb0*/  SHF.L.U64.HI R23, R33, 0x7, R35 ;  /* 0x0000000721177819 */ /* 0x000fe20000010223 */
[----:B------:R-:W-:Y:S01]  /*2bc0*/  IMAD.IADD R231, R183, 0x1, R15 ;  /* 0x00000001b7e77824 */ /* 0x000fe200078e020f */
[----:B------:R-:W-:Y:S01]  /*2bd0*/  SHF.L.U64.HI R239, R0, 0x1, R21 ;  /* 0x0000000100ef7819 */ /* 0x000fe20000010215 */
[----:B------:R-:W-:Y:S01]  /*2be0*/  IMAD.IADD R218, R171, 0x1, R8 ;  /* 0x00000001abda7824 */ /* 0x000fe200078e0208 */
[----:B------:R-:W-:Y:S01]  /*2bf0*/  SHF.L.U64.HI R237, R4, 0x1, R22 ;  /* 0x0000000104ed7819 */ /* 0x000fe20000010216 */
[----:B------:R-:W-:Y:S01]  /*2c00*/  IMAD R24, R3, 0x60, RZ ;  /* 0x0000006003187824 */ /* 0x000fe200078e02ff */
[----:B------:R-:W-:Y:S01]  /*2c10*/  SHF.L.U64.HI R235, R5, 0x1, R23 ;  /* 0x0000000105eb7819 */ /* 0x000fe20000010217 */
[----:B------:R-:W-:Y:S01]  /*2c20*/  IMAD R23, R3, 0xa0, RZ ;  /* 0x000000a003177824 */ /* 0x000fe200078e02ff */
[----:B------:R-:W-:Y:S01]  /*2c30*/  IADD3 R232, R185, R18, RZ ;  /* 0x00000012b9e87210 */ /* 0x000fe20007ffe0ff */
        /* <DEDUP_REMOVED lines=8> */
[C---:B------:R-:W-:Y:S01]  /*2cc0*/  IMAD R15, R3.reuse, 0x160, RZ ;  /* 0x00000160030f7824 */ /* 0x040fe200078e02ff */
[----:B------:R-:W-:Y:S01]  /*2cd0*/  SHF.L.U32 R238, R0, 0x1, RZ ;  /* 0x0000000100ee7819 */ /* 0x000fe200000006ff */
[----:B------:R-:W-:Y:S01]  /*2ce0*/  IMAD R14, R3, 0x180, RZ ;  /* 0x00000180030e7824 */ /* 0x000fe200078e02ff */
[----:B------:R-:W-:Y:S01]  /*2cf0*/  SHF.L.U32 R234, R5, 0x1, RZ ;  /* 0x0000000105ea7819 */ /* 0x000fe200000006ff */
[----:B------:R-:W-:Y:S01]  /*2d00*/  IMAD R13, R3, 0x1a0, RZ ;  /* 0x000001a0030d7824 */ /* 0x000fe200078e02ff */
[----:B------:R-:W-:Y:S01]  /*2d10*/  IADD3 R216, R167, R6, RZ ;  /* 0x00000006a7d87210 */ /* 0x000fe20007ffe0ff */
[C---:B------:R-:W-:Y:S01]  /*2d20*/  IMAD R12, R3.reuse, 0x1c0, RZ ;  /* 0x000001c0030c7824 */ /* 0x040fe200078e02ff */
[--C-:B------:R-:W-:Y:S01]  /*2d30*/  SHF.L.U64.HI R11, R2, 0x4, R3.reuse ;  /* 0x00000004020b7819 */ /* 0x100fe20000010203 */
[----:B------:R-:W-:Y:S01]  /*2d40*/  IMAD.SHL.U32 R236, R4, 0x2, RZ ;  /* 0x0000000204ec7824 */ /* 0x000fe200078e00ff */
[C-C-:B------:R-:W-:Y:S01]  /*2d50*/  SHF.L.U64.HI R7, R2.reuse, 0x5, R3.reuse ;  /* 0x0000000502077819 */ /* 0x140fe20000010203 */
[C---:B------:R-:W-:Y:S01]  /*2d60*/  IMAD.SHL.U32 R6, R2.reuse, 0x10, RZ ;  /* 0x0000001002067824 */ /* 0x040fe200078e00ff */
[C-C-:B------:R-:W-:Y:S01]  /*2d70*/  SHF.L.U64.HI R8, R2.reuse, 0x6, R3.reuse ;  /* 0x0000000602087819 */ /* 0x140fe20000010203 */
[C---:B------:R-:W-:Y:S01]  /*2d80*/  IMAD.SHL.U32 R5, R2.reuse, 0x80, RZ ;  /* 0x0000008002057824 */ /* 0x040fe200078e00ff */
[C---:B------:R-:W-:Y:S01]  /*2d90*/  SHF.L.U64.HI R10, R2.reuse, 0x7, R3 ;  /* 0x00000007020a7819 */ /* 0x040fe20000010203 */
[----:B------:R-:W-:Y:S01]  /*2da0*/  IMAD R3, R3, 0x1e0, RZ ;  /* 0x000001e003037824 */ /* 0x000fe200078e02ff */
[C---:B------:R-:W-:Y:S01]  /*2db0*/  SHF.L.U32 R0, R2.reuse, 0x5, RZ ;  /* 0x0000000502007819 */ /* 0x040fe200000006ff */
[C---:B------:R-:W-:Y:S01]  /*2dc0*/  IMAD.WIDE.U32 R162, R2.reuse, 0xa0, RZ ;  /* 0x000000a002a27825 */ /* 0x040fe200078e00ff */
[----:B------:R-:W-:-:S02]  /*2dd0*/  SHF.L.U32 R4, R2, 0x6, RZ ;  /* 0x0000000602047819 */ /* 0x000fc400000006ff */
[----:B------:R-:W-:Y:S01]  /*2de0*/  SHF.L.U64.HI R215, R6, 0x1, R11 ;  /* 0x0000000106d77819 */ /* 0x000fe2000001020b */
[----:B------:R-:W-:Y:S01]  /*2df0*/  IMAD.WIDE.U32 R160, R2, 0xc0, RZ ;  /* 0x000000c002a07825 */ /* 0x000fe200078e00ff */
[----:B------:R-:W-:Y:S02]  /*2e00*/  SHF.L.U32 R214, R6, 0x1, RZ ;  /* 0x0000000106d67819 */ /* 0x000fe400000006ff */
[----:B------:R-:W-:Y:S01]  /*2e10*/  SHF.L.U64.HI R213, R0, 0x1, R7 ;  /* 0x0000000100d57819 */ /* 0x000fe20000010207 */
[----:B------:R-:W-:Y:S01]  /*2e20*/  IMAD.WIDE.U32 R156, R2, 0x120, RZ ;  /* 0x00000120029c7825 */ /* 0x000fe200078e00ff */
[C---:B------:R-:W-:Y:S02]  /*2e30*/  SHF.L.U64.HI R211, R4.reuse, 0x1, R8 ;  /* 0x0000000104d37819 */ /* 0x040fe40000010208 */
[----:B------:R-:W-:Y:S01]  /*2e40*/  SHF.L.U32 R210, R4, 0x1, RZ ;  /* 0x0000000104d27819 */ /* 0x000fe200000006ff */
[----:B------:R-:W-:Y:S01]  /*2e50*/  IMAD.WIDE.U32 R154, R2, 0x140, RZ ;  /* 0x00000140029a7825 */ /* 0x000fe200078e00ff */
[----:B------:R-:W-:-:S02]  /*2e60*/  SHF.L.U64.HI R209, R5, 0x1, R10 ;  /* 0x0000000105d17819 */ /* 0x000fc4000001020a */
[----:B------:R-:W-:Y:S01]  /*2e70*/  SHF.L.U32 R208, R5, 0x1, RZ ;  /* 0x0000000105d07819 */ /* 0x000fe200000006ff */
[C---:B------:R-:W-:Y:S01]  /*2e80*/  IMAD.WIDE.U32 R150, R2.reuse, 0x180, RZ ;  /* 0x0000018002967825 */ /* 0x040fe200078e00ff */
[----:B------:R-:W-:Y:S02]  /*2e90*/  IADD3 R206, R163, R23, RZ ;  /* 0x00000017a3ce7210 */ /* 0x000fe40007ffe0ff */
[----:B------:R-:W-:Y:S01]  /*2ea0*/  IADD3 R205, R161, R22, RZ ;  /* 0x00000016a1cd7210 */ /* 0x000fe20007ffe0ff */
[C---:B------:R-:W-:Y:S01]  /*2eb0*/  IMAD.WIDE.U32 R148, R2.reuse, 0x1a0, RZ ;  /* 0x000001a002947825 */ /* 0x040fe200078e00ff */
[----:B------:R-:W-:Y:S02]  /*2ec0*/  IADD3 R203, R157, R20, RZ ;  /* 0x000000149dcb7210 */ /* 0x000fe40007ffe0ff */
[----:B------:R-:W-:Y:S01]  /*2ed0*/  IADD3 R202, R155, R18, RZ ;  /* 0x000000129bca7210 */ /* 0x000fe20007ffe0ff */
[----:B------:R-:W-:Y:S01]  /*2ee0*/  IMAD.WIDE.U32 R144, R2, 0x1e0, RZ ;  /* 0x000001e002907825 */ /* 0x000fe200078e00ff */
[----:B------:R-:W-:-:S02]  /*2ef0*/  IADD3 R200, R151, R14, RZ ;  /* 0x0000000e97c87210 */ /* 0x000fc40007ffe0ff */
[----:B------:R-:W-:Y:S01]  /*2f00*/  IADD3 R199, R149, R13, RZ ;  /* 0x0000000d95c77210 */ /* 0x000fe20007ffe0ff */
[----:B------:R-:W-:Y:S01]  /*2f10*/  IMAD.SHL.U32 R113, R9, 0x20, RZ ;  /* 0x0000002009717824 */ /* 0x000fe200078e00ff */
[----:B------:R-:W-:Y:S01]  /*2f20*/  IADD3 R191, R145, R3, RZ ;  /* 0x0000000391bf7210 */ /* 0x000fe20007ffe0ff */
[C---:B------:R-:W-:Y:S01]  /*2f30*/  IMAD R112, R9.reuse, 0x30, RZ ;  /* 0x0000003009707824 */ /* 0x040fe200078e02ff */
[----:B------:R-:W-:Y:S01]  /*2f40*/  SHF.R.S32.HI R126, RZ, 0x1f, R111 ;  /* 0x0000001fff7e7819 */ /* 0x000fe2000001146f */
        /* <DEDUP_REMOVED lines=18> */
[----:B------:R-:W-:Y:S01]  /*3070*/  IMAD R100, R9, 0xf0, RZ ;  /* 0x000000f009647824 */ /* 0x000fe200078e02ff */
[----:B------:R-:W-:Y:S01]  /*3080*/  SHF.R.S32.HI R118, RZ, 0x1f, R103 ;  /* 0x0000001fff767819 */ /* 0x000fe20000011467 */
[----:B------:R-:W-:Y:S01]  /*3090*/  IMAD.WIDE.U32 R164, R2, 0x60, RZ ;  /* 0x0000006002a47825 */ /* 0x000fe200078e00ff */
[----:B------:R-:W-:-:S02]  /*30a0*/  SHF.R.S32.HI R117, RZ, 0x1f, R102 ;  /* 0x0000001fff757819 */ /* 0x000fc40000011466 */
[----:B------:R-:W-:Y:S01]  /*30b0*/  SHF.R.S32.HI R116, RZ, 0x1f, R101 ;  /* 0x0000001fff747819 */ /* 0x000fe20000011465 */
[----:B------:R-:W-:Y:S01]  /*30c0*/  IMAD.WIDE.U32 R158, R2, 0xe0, RZ ;  /* 0x000000e0029e7825 */ /* 0x000fe200078e00ff */
[----:B------:R-:W-:-:S03]  /*30d0*/  SHF.R.S32.HI R115, RZ, 0x1f, R100 ;  /* 0x0000001fff737819 */ /* 0x000fc60000011464 */
[----:B------:R-:W-:-:S04]  /*30e0*/  IMAD.WIDE.U32 R152, R2, 0x160, RZ ;  /* 0x0000016002987825 */ /* 0x000fc800078e00ff */
[----:B------:R-:W-:-:S04]  /*30f0*/  IMAD.WIDE.U32 R146, R2, 0x1c0, RZ ;  /* 0x000001c002927825 */ /* 0x000fc800078e00ff */
[----:B------:R-:W-:Y:S02]  /*3100*/  IMAD.X R16, R19, 0x1, R16, P0 ;  /* 0x0000000113107824 */ /* 0x000fe400000e0610 */
[----:B------:R-:W-:Y:S02]  /*3110*/  IMAD.MOV.U32 R19, RZ, RZ, R34 ;  /* 0x000000ffff137224 */ /* 0x000fe400078e0022 */
[----:B------:R-:W-:Y:S02]  /*3120*/  IMAD.SHL.U32 R95, R62, 0x80, RZ ;  /* 0x000000803e5f7824 */ /* 0x000fe400078e00ff */
[----:B------:R-:W-:Y:S02]  /*3130*/  IMAD.SHL.U32 R212, R0, 0x2, RZ ;  /* 0x0000000200d47824 */ /* 0x000fe400078e00ff */
[----:B------:R-:W-:Y:S02]  /*3140*/  IMAD.IADD R207, R165, 0x1, R24 ;  /* 0x00000001a5cf7824 */ /* 0x000fe400078e0218 */
[----:B------:R-:W-:-:S02]  /*3150*/  IMAD.IADD R204, R159, 0x1, R21 ;  /* 0x000000019fcc7824 */ /* 0x000fc400078e0215 */
[----:B------:R-:W-:Y:S02]  /*3160*/  IMAD.IADD R201, R153, 0x1, R15 ;  /* 0x0000000199c97824 */ /* 0x000fe400078e020f */
[----:B------:R-:W-:Y:S02]  /*3170*/  IMAD.IADD R198, R147, 0x1, R12 ;  /* 0x0000000193c67824 */ /* 0x000fe400078e020c */
.L_x_1765:
[----:B------:R-:W-:Y:S01]  /*3180*/  ISETP.GE.AND P0, PT, R132, R249, PT ;  /* 0x000000f98400720c */ /* 0x000fe20003f06270 */
[----:B------:R-:W2:Y:S01]  /*3190*/  LDL R0, [R1+0x8] ;  /* 0x0000080001007983 */ /* 0x000ea20000100800 */
[----:B------:R-:W-:Y:S01]  /*31a0*/  LOP3.LUT R33, R33, 0xfffffeff, RZ, 0xc0, !PT ;  /* 0xfffffeff21217812 */ /* 0x000fe200078ec0ff */
[----:B------:R-:W-:Y:S01]  /*31b0*/  IMAD.SHL.U32 R20, R19, 0x100, RZ ;  /* 0x0000010013147824 */ /* 0x000fe200078e00ff */
[----:B------:R-:W-:Y:S04]  /*31c0*/  BSSY B2, `(.L_x_1662) ;  /* 0x0000cb3000027945 */ /* 0x000fe80003800000 */
        /* <DEDUP_REMOVED lines=16> */
[----:B------:R-:W-:Y:S03]  /*32d0*/  LOP3.LUT R33, R33, 0xffffff7f, RZ, 0xc0, !PT ;  /* 0xffffff7f21217812 */ /* 0x000fe600078ec0ff */
[----:B------:R-:W-:Y:S01]  /*32e0*/  @!P5 IMAD.X R13, R47, 0x1, R213, P2 ;  /* 0x000000012f0dd824 */ /* 0x000fe200010e06d5 */
[----:B------:R-:W-:Y:S02]  /*32f0*/  ISETP.GE.OR P2, PT, R87, R64, P0 ;  /* 0x000000405700720c */ /* 0x000fe40000746670 */
[----:B------:R-:W-:Y:S02]  /*3300*/  @P5 LOP3.LUT R33, R33, 0x80, RZ, 0xfc, !PT ;  /* 0x0000008021215812 */ /* 0x000fe400078efcff */
[-C--:B------:R-:W-:Y:S02]  /*3310*/  ISETP.LT.OR P2, PT, R87, R65.reuse, P2 ;  /* 0x000000415700720c */ /* 0x080fe40001741670 */
[----:B------:R-:W-:Y:S04]  /*3320*/  LOP3.LUT R33, R33, 0xffffffbf, RZ, 0xc0, !PT ;  /* 0xffffffbf21217812 */ /* 0x000fe800078ec0ff */
[----:B------:R-:W-:Y:S04]  /*3330*/  @P4 LOP3.LUT R33, R33, 0x40, RZ, 0xfc, !PT ;  /* 0x0000004021214812 */ /* 0x000fe800078efcff */
[----:B------:R-:W-:Y:S04]  /*3340*/  LOP3.LUT R33, R33, 0xffffffdf, RZ, 0xc0, !PT ;  /* 0xffffffdf21217812 */ /* 0x000fe800078ec0ff */
[----:B------:R-:W-:Y:S04]  /*3350*/  @P3 LOP3.LUT R33, R33, 0x20, RZ, 0xfc, !PT ;  /* 0x0000002021213812 */ /* 0x000fe800078efcff */
[----:B------:R-:W-:Y:S04]  /*3360*/  LOP3.LUT R33, R33, 0xffffffef, RZ, 0xc0, !PT ;  /* 0xffffffef21217812 */ /* 0x000fe800078ec0ff */
[----:B------:R-:W-:Y:S04]  /*3370*/  @P2 LOP3.LUT R33, R33, 0x10, RZ, 0xfc, !PT ;  /* 0x0000001021212812 */ /* 0x000fe800078efcff */
[----:B------:R-:W-:Y:S02]  /*3380*/  LOP3.LUT R33, R33, 0xfffffff7, RZ, 0xc0, !PT ;  /* 0xfffffff721217812 */ /* 0x000fe400078ec0ff */
[----:B--2---:R-:W-:Y:S02]  /*3390*/  @!P6 LEA.HI.X R15, R230, R70, R0, 0x1, P1 ;  /* 0x00000046e60fe211 */ /* 0x004fe400008f0c00 */
[----:B------:R-:W-:Y:S02]  /*33a0*/  @!P5 IADD3 R10, P1, R71, R238, RZ ;  /* 0x000000ee470ad210 */ /* 0x000fe40007f3e0ff */
[----:B------:R-:W-:Y:S03]  /*33b0*/  ISETP.GE.OR P6, PT, R82, R64, P0 ;  /* 0x000000405200720c */ /* 0x000fe600007c6670 */
[----:B------:R-:W-:Y:S01]  /*33c0*/  @!P5 IMAD.X R11, R70, 0x1, R239, P1 ;  /* 0x00000001460bd824 */ /* 0x000fe200008e06ef */
[----:B------:R-:W-:Y:S02]  /*33d0*/  @!P4 IADD3 R8, P1, R46, R164, RZ ;  /* 0x000000a42e08c210 */ /* 0x000fe40007f3e0ff */
[-C--:B------:R-:W-:Y:S02]  /*33e0*/  ISETP.LT.OR P6, PT, R82, R65.reuse, P6 ;  /* 0x000000415200720c */ /* 0x080fe400037c1670 */
[----:B------:R-:W-:Y:S01]  /*33f0*/  ISETP.GE.OR P5, PT, R81, R64, P0 ;  /* 0x000000405100720c */ /* 0x000fe200007a6670 */
[----:B------:R-:W-:Y:S01]  /*3400*/  @!P4 IMAD.X R9, R47, 0x1, R207, P1 ;  /* 0x000000012f09c824 */ /* 0x000fe200008e06cf */
[----:B------:R-:W-:Y:S02]  /*3410*/  @!P4 IADD3 R6, P1, R71, R186, RZ ;  /* 0x000000ba4706c210 */ /* 0x000fe40007f3e0ff */
[-C--:B------:R-:W-:Y:S03]  /*3420*/  ISETP.LT.OR P5, PT, R81, R65.reuse, P5 ;  /* 0x000000415100720c */ /* 0x080fe60002fa1670 */
[----:B------:R-:W-:Y:S01]  /*3430*/  @!P4 IMAD.X R7, R70, 0x1, R233, P1 ;  /* 0x000000014607c824 */ /* 0x000fe200008e06e9 */
[----:B------:R-:W-:Y:S02]  /*3440*/  @!P3 IADD3 R4, P1, R46, R210, RZ ;  /* 0x000000d22e04b210 */ /* 0x000fe40007f3e0ff */
[----:B------:R-:W-:Y:S03]  /*3450*/  ISETP.GE.OR P4, PT, R80, R64, P0 ;  /* 0x000000405000720c */ /* 0x000fe60000786670 */
[----:B------:R-:W-:Y:S01]  /*3460*/  @!P3 IMAD.X R5, R47, 0x1, R211, P1 ;  /* 0x000000012f05b824 */ /* 0x000fe200008e06d3 */
[----:B------:R-:W-:Y:S02]  /*3470*/  @!P2 IADD3 R34, P1, R46, R162, RZ ;  /* 0x000000a22e22a210 */ /* 0x000fe40007f3e0ff */
[-C--:B------:R-:W-:Y:S02]  /*3480*/  ISETP.LT.OR P4, PT, R80, R65.reuse, P4 ;  /* 0x000000415000720c */ /* 0x080fe40002781670 */
[-C--:B------:R-:W-:Y:S01]  /*3490*/  ISETP.GE.OR P3, PT, R79, R64.reuse, P0 ;  /* 0x000000404f00720c */ /* 0x080fe20000766670 */
[----:B------:R-:W-:Y:S01]  /*34a0*/  @!P2 IMAD.X R35, R47, 0x1, R206, P1 ;  /* 0x000000012f23a824 */ /* 0x000fe200008e06ce */
[C---:B------:R-:W-:Y:S02]  /*34b0*/  ISETP.GE.OR P1, PT, R86.reuse, R64, P0 ;  /* 0x000000405600720c */ /* 0x040fe40000726670 */
[-C--:B------:R-:W-:Y:S02]  /*34c0*/  ISETP.LT.OR P3, PT, R79, R65.reuse, P3 ;  /* 0x000000414f00720c */ /* 0x080fe40001f61670 */
        /* <DEDUP_REMOVED lines=23> */
[C---:B------:R-:W-:Y:S02]  /*3640*/  @!P2 IADD3 R48, P1, R46.reuse, R156, RZ ;  /* 0x0000009c2e30a210 */ /* 0x040fe40007f3e0ff */
[----:B------:R-:W-:Y:S03]  /*3650*/  @P2 LOP3.LUT R33, R33, 0x1, RZ, 0xfc, !PT ;  /* 0x0000000121212812 */ /* 0x000fe600078efcff */
[----:B------:R-:W-:Y:S01]  /*3660*/  @!P2 IMAD.X R49, R47, 0x1, R203, P1 ;  /* 0x000000012f31a824 */ /* 0x000fe200008e06cb */
[----:B------:R-:W-:Y:S02]  /*3670*/  @!P6 IADD3 R50, P1, R46, R154, RZ ;  /* 0x0000009a2e32e210 */ /* 0x000fe40007f3e0ff */
[----:B------:R-:W-:Y:S02]  /*3680*/  ISETP.GE.OR P2, PT, R78, R64, P0 ;  /* 0x000000404e00720c */ /* 0x000fe40000746670 */
[----:B------:R-:W-:Y:S01]  /*3690*/  LOP3.LUT R33, R33, 0xffffdfff, RZ, 0xc0, !PT ;  /* 0xffffdfff21217812 */ /* 0x000fe200078ec0ff */
[----:B------:R-:W-:Y:S01]  /*36a0*/  @!P6 IMAD.X R51, R47, 0x1, R202, P1 ;  /* 0x000000012f33e824 */ /* 0x000fe200008e06ca */
[----:B------:R-:W-:Y:S02]  /*36b0*/  @!P5 IADD3 R52, P1, R46, R152, RZ ;  /* 0x000000982e34d210 */ /* 0x000fe40007f3e0ff */
        /* <DEDUP_REMOVED lines=49> */
[----:B--2---:R1:W-:Y:S01]  /*39d0*/  @!P0 ST.E.128 [R14.64], R24 ;  /* 0x000000180e008985 */ /* 0x0043e2000c101d06 */
[----:B------:R-:W-:Y:S05]  /*39e0*/  @!P6 IADD3 R22, P0, R71, R182, RZ ;  /* 0x000000b64716e210 */ /* 0x000fea0007f1e0ff */
[C---:B------:R-:W-:Y:S01]  /*39f0*/  @!P6 IMAD.X R23, R70.reuse, 0x1, R231, P0 ;  /* 0x000000014617e824 */ /* 0x040fe200000e06e7 */
[----:B------:R-:W-:Y:S11]  /*3a00*/  LOP3.LUT P6, RZ, R33, 0x10000, RZ, 0xc0, !PT ;  /* 0x0001000021ff7812 */ /* 0x000ff600078cc0ff */
[----:B------:R-:W-:Y:S02]  /*3a10*/  @!UPT UIADD3 URZ, URZ, URZ, URZ ;  /* 0x0000003f3f3ff290 */ /* 0x000fe4000fffe03f */
[----:B-1----:R-:W-:Y:S05]  /*3a20*/  @!P6 IADD3 R26, P0, R71, R180, RZ ;  /* 0x000000b4471ae210 */ /* 0x002fea0007f1e0ff */
        /* <DEDUP_REMOVED lines=145> */
.L_x_1666:
[----:B------:R-:W-:Y:S05]  /*4340*/  BSYNC B0 ;  /* 0x0000000000007941 */ /* 0x000fea0003800000 */
.L_x_1665:
        /* <DEDUP_REMOVED lines=65> */
.L_x_1668:
[----:B------:R-:W-:Y:S05]  /*4760*/  BSYNC B0 ;  /* 0x0000000000007941 */ /* 0x000fea0003800000 */
.L_x_1667:
        /* <DEDUP_REMOVED lines=65> */
.L_x_1670:
[----:B------:R-:W-:Y:S05]  /*4b80*/  BSYNC B0 ;  /* 0x0000000000007941 */ /* 0x000fea0003800000 */
.L_x_1669:
        /* <DEDUP_REMOVED lines=72> */
.L_x_1672:
[----:B------:R-:W-:Y:S05]  /*5010*/  BSYNC B0 ;  /* 0x0000000000007941 */ /* 0x000fea0003800000 */
.L_x_1671:
        /* <DEDUP_REMOVED lines=65> */
.L_x_1674:
[----:B------:R-:W-:Y:S05]  /*5430*/  BSYNC B0 ;  /* 0x0000000000007941 */ /* 0x000fea0003800000 */
.L_x_1673:
        /* <DEDUP_REMOVED lines=72> */
.L_x_1676:
[----:B------:R-:W-:Y:S05]  /*58c0*/  BSYNC B0 ;  /* 0x0000000000007941 */ /* 0x000fea0003800000 */
.L_x_1675:
        /* <DEDUP_REMOVED lines=72> */
.L_x_1678:
[----:B------:R-:W-:Y:S05]  /*5d50*/  BSYNC B0 ;  /* 0x0000000000007941 */ /* 0x000fea0003800000 */
.L_x_1677:
        /* <DEDUP_REMOVED lines=72> */
.L_x_1680:
[----:B------:R-:W-:Y:S05]  /*61e0*/  BSYNC B0 ;  /* 0x0000000000007941 */ /* 0x000fea0003800000 */
.L_x_1679:
        /* <DEDUP_REMOVED lines=65> */
.L_x_1682:
[----:B------:R-:W-:Y:S05]  /*6600*/  BSYNC B0 ;  /* 0x0000000000007941 */ /* 0x000fea0003800000 */
.L_x_1681:
        /* <DEDUP_REMOVED lines=72> */
.L_x_1684:
[----:B------:R-:W-:Y:S05]  /*6a90*/  BSYNC B0 ;  /* 0x0000000000007941 */ /* 0x000fea0003800000 */
.L_x_1683:
        /* <DEDUP_REMOVED lines=72> */
.L_x_1686:
[----:B------:R-:W-:Y:S05]  /*6f20*/  BSYNC B0 ;  /* 0x0000000000007941 */ /* 0x000fea0003800000 */
.L_x_1685:
        /* <DEDUP_REMOVED lines=72> */
.L_x_1688:
[----:B------:R-:W-:Y:S05]  /*73b0*/  BSYNC B0 ;  /* 0x0000000000007941 */ /* 0x000fea0003800000 */
.L_x_1687:
        /* <DEDUP_REMOVED lines=72> */
.L_x_1690:
[----:B------:R-:W-:Y:S05]  /*7840*/  BSYNC B0 ;  /* 0x0000000000007941 */ /* 0x000fea0003800000 */
.L_x_1689:
        /* <DEDUP_REMOVED lines=72> */
.L_x_1692:
[----:B------:R-:W-:Y:S05]  /*7cd0*/  BSYNC B0 ;  /* 0x0000000000007941 */ /* 0x000fea0003800000 */
.L_x_1691:
        /* <DEDUP_REMOVED lines=72> */
.L_x_1694:
[----:B------:R-:W-:Y:S05]  /*8160*/  BSYNC B0 ;  /* 0x0000000000007941 */ /* 0x000fea0003800000 */
.L_x_1693:
        /* <DEDUP_REMOVED lines=72> */
.L_x_1696:
[----:B------:R-:W-:Y:S05]  /*85f0*/  BSYNC B0 ;  /* 0x0000000000007941 */ /* 0x000fea0003800000 */
.L_x_1695:
        /* <DEDUP_REMOVED lines=10> */
.L_x_1664:
        /* <DEDUP_REMOVED lines=98> */
.L_x_1701:
[----:B------:R-:W-:Y:S05]  /*8cc0*/  BSYNC B0 ;  /* 0x0000000000007941 */ /* 0x000fea0003800000 */
.L_x_1700:
[----:B-1----:R-:W-:Y:S02]  /*8cd0*/  MOV R2, R66 ;  /* 0x0000004200027202 */ /* 0x002fe40000000f00 */
[----:B------:R-:W-:Y:S05]  /*8ce0*/  MOV R3, R67 ;  /* 0x0000004300037202 */ /* 0x000fea0000000f00 */
[----:B-----5:R1:W-:Y:S02]  /*8cf0*/  ST.E.128 [R2.64], R8 ;  /* 0x0000000802007985 */ /* 0x0203e4000c101d06 */
.L_x_1699:
[----:B------:R-:W-:Y:S05]  /*8d00*/  BSYNC B1 ;  /* 0x0000000000017941 */ /* 0x000fea0003800000 */
.L_x_1698:
        /* <DEDUP_REMOVED lines=97> */
.L_x_1705:
[----:B------:R-:W-:Y:S05]  /*9320*/  BSYNC B0 ;  /* 0x0000000000007941 */ /* 0x000fea0003800000 */
.L_x_1704:
[C---:B-1----:R-:W-:Y:S04]  /*9330*/  LEA R2, P0, R130.reuse, R66, 0x1 ;  /* 0x0000004282027211 */ /* 0x042fe800078008ff */
[----:B------:R-:W-:Y:S05]  /*9340*/  LEA.HI.X R3, R130, R67, R190, 0x1, P0 ;  /* 0x0000004382037211 */ /* 0x000fea00000f0cbe */
[----:B-----5:R1:W-:Y:S04]  /*9350*/  ST.E.128 [R2.64], R8 ;  /* 0x0000000802007985 */ /* 0x0203e8000c101d06 */
.L_x_1703:
[----:B------:R-:W-:Y:S05]  /*9360*/  BSYNC B1 ;  /* 0x0000000000017941 */ /* 0x000fea0003800000 */
.L_x_1702:
        /* <DEDUP_REMOVED lines=97> */
.L_x_1709:
[----:B------:R-:W-:Y:S05]  /*9980*/  BSYNC B0 ;  /* 0x0000000000007941 */ /* 0x000fea0003800000 */
.L_x_1708:
[C---:B-1----:R-:W-:Y:S04]  /*9990*/  LEA R2, P0, R99.reuse, R66, 0x1 ;  /* 0x0000004263027211 */ /* 0x042fe800078008ff */
[----:B------:R-:W-:Y:S05]  /*99a0*/  LEA.HI.X R3, R99, R67, R141, 0x1, P0 ;  /* 0x0000004363037211 */ /* 0x000fea00000f0c8d */
[----:B-----5:R1:W-:Y:S04]  /*99b0*/  ST.E.128 [R2.64], R8 ;  /* 0x0000000802007985 */ /* 0x0203e8000c101d06 */
.L_x_1707:
[----:B------:R-:W-:Y:S05]  /*99c0*/  BSYNC B1 ;  /* 0x0000000000017941 */ /* 0x000fea0003800000 */
.L_x_1706:
        /* <DEDUP_REMOVED lines=100> */
.L_x_1713:
[----:B------:R-:W-:Y:S05]  /*a010*/  BSYNC B0 ;  /* 0x0000000000007941 */ /* 0x000fea0003800000 */
.L_x_1712:
[----:B-1----:R-:W-:Y:S01]  /*a020*/  MOV R2, R66 ;  /* 0x0000004200027202 */ /* 0x002fe20000000f00 */
[----:B------:R-:W-:Y:S01]  /*a030*/  IMAD R0, R193, 0x60, RZ ;  /* 0x00000060c1007824 */ /* 0x000fe200078e02ff */
[----:B------:R-:W-:Y:S05]  /*a040*/  MOV R3, R67 ;  /* 0x0000004300037202 */ /* 0x000fea0000000f00 */
[----:B------:R-:W-:Y:S05]  /*a050*/  IMAD.WIDE.U32 R2, R192, 0x60, R2 ;  /* 0x00000060c0027825 */ /* 0x000fea00078e0002 */
[----:B------:R-:W-:Y:S05]  /*a060*/  IADD3 R3, R3, R0, RZ ;  /* 0x0000000003037210 */ /* 0x000fea0007ffe0ff */
[----:B-----5:R1:W-:Y:S02]  /*a070*/  ST.E.128 [R2.64], R8 ;  /* 0x0000000802007985 */ /* 0x0203e4000c101d06 */
.L_x_1711:
[----:B------:R-:W-:Y:S05]  /*a080*/  BSYNC B1 ;  /* 0x0000000000017941 */ /* 0x000fea0003800000 */
.L_x_1710:
        /* <DEDUP_REMOVED lines=97> */
.L_x_1717:
[----:B------:R-:W-:Y:S05]  /*a6a0*/  BSYNC B0 ;  /* 0x0000000000007941 */ /* 0x000fea0003800000 */
.L_x_1716:
[C---:B-1----:R-:W-:Y:S04]  /*a6b0*/  LEA R2, P0, R98.reuse, R66, 0x1 ;  /* 0x0000004262027211 */ /* 0x042fe800078008ff */
[----:B------:R-:W-:Y:S05]  /*a6c0*/  LEA.HI.X R3, R98, R67, R140, 0x1, P0 ;  /* 0x0000004362037211 */ /* 0x000fea00000f0c8c */
[----:B-----5:R1:W-:Y:S04]  /*a6d0*/  ST.E.128 [R2.64], R8 ;  /* 0x0000000802007985 */ /* 0x0203e8000c101d06 */
.L_x_1715:
[----:B------:R-:W-:Y:S05]  /*a6e0*/  BSYNC B1 ;  /* 0x0000000000017941 */ /* 0x000fea0003800000 */
.L_x_1714:
        /* <DEDUP_REMOVED lines=100> */
.L_x_1721:
[----:B------:R-:W-:Y:S05]  /*ad30*/  BSYNC B0 ;  /* 0x0000000000007941 */ /* 0x000fea0003800000 */
.L_x_1720:
[----:B-1----:R-:W-:Y:S01]  /*ad40*/  MOV R2, R66 ;  /* 0x0000004200027202 */ /* 0x002fe20000000f00 */
[----:B------:R-:W-:Y:S01]  /*ad50*/  IMAD R0, R193, 0xa0, RZ ;  /* 0x000000a0c1007824 */ /* 0x000fe200078e02ff */
[----:B------:R-:W-:Y:S05]  /*ad60*/  MOV R3, R67 ;  /* 0x0000004300037202 */ /* 0x000fea0000000f00 */
[----:B------:R-:W-:Y:S05]  /*ad70*/  IMAD.WIDE.U32 R2, R192, 0xa0, R2 ;  /* 0x000000a0c0027825 */ /* 0x000fea00078e0002 */
[----:B------:R-:W-:Y:S05]  /*ad80*/  IADD3 R3, R3, R0, RZ ;  /* 0x0000000003037210 */ /* 0x000fea0007ffe0ff */
[----:B-----5:R1:W-:Y:S02]  /*ad90*/  ST.E.128 [R2.64], R8 ;  /* 0x0000000802007985 */ /* 0x0203e4000c101d06 */
.L_x_1719:
[----:B------:R-:W-:Y:S05]  /*ada0*/  BSYNC B1 ;  /* 0x0000000000017941 */ /* 0x000fea0003800000 */
.L_x_1718:
        /* <DEDUP_REMOVED lines=100> */
.L_x_1725:
[----:B------:R-:W-:Y:S05]  /*b3f0*/  BSYNC B0 ;  /* 0x0000000000007941 */ /* 0x000fea0003800000 */
.L_x_1724:
[----:B-1----:R-:W-:Y:S01]  /*b400*/  MOV R2, R66 ;  /* 0x0000004200027202 */ /* 0x002fe20000000f00 */
[----:B------:R-:W-:Y:S01]  /*b410*/  IMAD R0, R193, 0xc0, RZ ;  /* 0x000000c0c1007824 */ /* 0x000fe200078e02ff */
[----:B------:R-:W-:Y:S05]  /*b420*/  MOV R3, R67 ;  /* 0x0000004300037202 */ /* 0x000fea0000000f00 */
[----:B------:R-:W-:Y:S05]  /*b430*/  IMAD.WIDE.U32 R2, R192, 0xc0, R2 ;  /* 0x000000c0c0027825 */ /* 0x000fea00078e0002 */
[----:B------:R-:W-:Y:S05]  /*b440*/  IADD3 R3, R3, R0, RZ ;  /* 0x0000000003037210 */ /* 0x000fea0007ffe0ff */
[----:B-----5:R1:W-:Y:S02]  /*b450*/  ST.E.128 [R2.64], R8 ;  /* 0x0000000802007985 */ /* 0x0203e4000c101d06 */
.L_x_1723:
[----:B------:R-:W-:Y:S05]  /*b460*/  BSYNC B1 ;  /* 0x0000000000017941 */ /* 0x000fea0003800000 */
.L_x_1722:
        /* <DEDUP_REMOVED lines=100> */
.L_x_1729:
[----:B------:R-:W-:Y:S05]  /*bab0*/  BSYNC B0 ;  /* 0x0000000000007941 */ /* 0x000fea0003800000 */
.L_x_1728:
[----:B-1----:R-:W-:Y:S01]  /*bac0*/  MOV R2, R66 ;  /* 0x0000004200027202 */ /* 0x002fe20000000f00 */
[----:B------:R-:W-:Y:S01]  /*bad0*/  IMAD R0, R193, 0xe0, RZ ;  /* 0x000000e0c1007824 */ /* 0x000fe200078e02ff */
[----:B------:R-:W-:Y:S05]  /*bae0*/  MOV R3, R67 ;  /* 0x0000004300037202 */ /* 0x000fea0000000f00 */
[----:B------:R-:W-:Y:S05]  /*baf0*/  IMAD.WIDE.U32 R2, R192, 0xe0, R2 ;  /* 0x000000e0c0027825 */ /* 0x000fea00078e0002 */
[----:B------:R-:W-:Y:S05]  /*bb00*/  IADD3 R3, R3, R0, RZ ;  /* 0x0000000003037210 */ /* 0x000fea0007ffe0ff */
[----:B-----5:R1:W-:Y:S02]  /*bb10*/  ST.E.128 [R2.64], R8 ;  /* 0x0000000802007985 */ /* 0x0203e4000c101d06 */
.L_x_1727:
[----:B------:R-:W-:Y:S05]  /*bb20*/  BSYNC B1 ;  /* 0x0000000000017941 */ /* 0x000fea0003800000 */
.L_x_1726:
        /* <DEDUP_REMOVED lines=97> */
.L_x_1733:
[----:B------:R-:W-:Y:S05]  /*c140*/  BSYNC B0 ;  /* 0x0000000000007941 */ /* 0x000fea0003800000 */
.L_x_1732:
[C---:B-1----:R-:W-:Y:S04]  /*c150*/  LEA R2, P0, R97.reuse, R66, 0x1 ;  /* 0x0000004261027211 */ /* 0x042fe800078008ff */
[----:B------:R-:W-:Y:S05]  /*c160*/  LEA.HI.X R3, R97, R67, R139, 0x1, P0 ;  /* 0x0000004361037211 */ /* 0x000fea00000f0c8b */
[----:B-----5:R1:W-:Y:S04]  /*c170*/  ST.E.128 [R2.64], R8 ;  /* 0x0000000802007985 */ /* 0x0203e8000c101d06 */
.L_x_1731:
[----:B------:R-:W-:Y:S05]  /*c180*/  BSYNC B1 ;  /* 0x0000000000017941 */ /* 0x000fea0003800000 */
.L_x_1730:
        /* <DEDUP_REMOVED lines=100> */
.L_x_1737:
[----:B------:R-:W-:Y:S05]  /*c7d0*/  BSYNC B0 ;  /* 0x0000000000007941 */ /* 0x000fea0003800000 */
.L_x_1736:
[----:B-1----:R-:W-:Y:S01]  /*c7e0*/  MOV R2, R66 ;  /* 0x0000004200027202 */ /* 0x002fe20000000f00 */
[----:B------:R-:W-:Y:S01]  /*c7f0*/  IMAD R0, R193, 0x120, RZ ;  /* 0x00000120c1007824 */ /* 0x000fe200078e02ff */
[----:B------:R-:W-:Y:S05]  /*c800*/  MOV R3, R67 ;  /* 0x0000004300037202 */ /* 0x000fea0000000f00 */
[----:B------:R-:W-:Y:S05]  /*c810*/  IMAD.WIDE.U32 R2, R192, 0x120, R2 ;  /* 0x00000120c0027825 */ /* 0x000fea00078e0002 */
[----:B------:R-:W-:Y:S05]  /*c820*/  IADD3 R3, R3, R0, RZ ;  /* 0x0000000003037210 */ /* 0x000fea0007ffe0ff */
[----:B-----5:R1:W-:Y:S02]  /*c830*/  ST.E.128 [R2.64], R8 ;  /* 0x0000000802007985 */ /* 0x0203e4000c101d06 */
.L_x_1735:
[----:B------:R-:W-:Y:S05]  /*c840*/  BSYNC B1 ;  /* 0x0000000000017941 */ /* 0x000fea0003800000 */
.L_x_1734:
        /* <DEDUP_REMOVED lines=100> */
.L_x_1741:
[----:B------:R-:W-:Y:S05]  /*ce90*/  BSYNC B0 ;  /* 0x0000000000007941 */ /* 0x000fea0003800000 */
.L_x_1740:
[----:B-1----:R-:W-:Y:S01]  /*cea0*/  MOV R2, R66 ;  /* 0x0000004200027202 */ /* 0x002fe20000000f00 */
[----:B------:R-:W-:Y:S01]  /*ceb0*/  IMAD R0, R193, 0x140, RZ ;  /* 0x00000140c1007824 */ /* 0x000fe200078e02ff */
[----:B------:R-:W-:Y:S05]  /*cec0*/  MOV R3, R67 ;  /* 0x0000004300037202 */ /* 0x000fea0000000f00 */
[----:B------:R-:W-:Y:S05]  /*ced0*/  IMAD.WIDE.U32 R2, R192, 0x140, R2 ;  /* 0x00000140c0027825 */ /* 0x000fea00078e0002 */
[----:B------:R-:W-:Y:S05]  /*cee0*/  IADD3 R3, R3, R0, RZ ;  /* 0x0000000003037210 */ /* 0x000fea0007ffe0ff */
[----:B-----5:R1:W-:Y:S02]  /*cef0*/  ST.E.128 [R2.64], R8 ;  /* 0x0000000802007985 */ /* 0x0203e4000c101d06 */
.L_x_1739:
[----:B------:R-:W-:Y:S05]  /*cf00*/  BSYNC B1 ;  /* 0x0000000000017941 */ /* 0x000fea0003800000 */
.L_x_1738:
        /* <DEDUP_REMOVED lines=100> */
.L_x_1745:
[----:B------:R-:W-:Y:S05]  /*d550*/  BSYNC B0 ;  /* 0x0000000000007941 */ /* 0x000fea0003800000 */
.L_x_1744:
[----:B-1----:R-:W-:Y:S01]  /*d560*/  MOV R2, R66 ;  /* 0x0000004200027202 */ /* 0x002fe20000000f00 */
[----:B------:R-:W-:Y:S01]  /*d570*/  IMAD R0, R193, 0x160, RZ ;  /* 0x00000160c1007824 */ /* 0x000fe200078e02ff */
[----:B------:R-:W-:Y:S05]  /*d580*/  MOV R3, R67 ;  /* 0x0000004300037202 */ /* 0x000fea0000000f00 */
[----:B------:R-:W-:Y:S05]  /*d590*/  IMAD.WIDE.U32 R2, R192, 0x160, R2 ;  /* 0x00000160c0027825 */ /* 0x000fea00078e0002 */
[----:B------:R-:W-:Y:S05]  /*d5a0*/  IADD3 R3, R3, R0, RZ ;  /* 0x0000000003037210 */ /* 0x000fea0007ffe0ff */
[----:B-----5:R1:W-:Y:S02]  /*d5b0*/  ST.E.128 [R2.64], R8 ;  /* 0x0000000802007985 */ /* 0x0203e4000c101d06 */
.L_x_1743:
[----:B------:R-:W-:Y:S05]  /*d5c0*/  BSYNC B1 ;  /* 0x0000000000017941 */ /* 0x000fea0003800000 */
.L_x_1742:
        /* <DEDUP_REMOVED lines=100> */
.L_x_1749:
[----:B------:R-:W-:Y:S05]  /*dc10*/  BSYNC B0 ;  /* 0x0000000000007941 */ /* 0x000fea0003800000 */
.L_x_1748:
[----:B-1----:R-:W-:Y:S01]  /*dc20*/  MOV R2, R66 ;  /* 0x0000004200027202 */ /* 0x002fe20000000f00 */
[----:B------:R-:W-:Y:S01]  /*dc30*/  IMAD R0, R193, 0x180, RZ ;  /* 0x00000180c1007824 */ /* 0x000fe200078e02ff */
[----:B------:R-:W-:Y:S05]  /*dc40*/  MOV R3, R67 ;  /* 0x0000004300037202 */ /* 0x000fea0000000f00 */
[----:B------:R-:W-:Y:S05]  /*dc50*/  IMAD.WIDE.U32 R2, R192, 0x180, R2 ;  /* 0x00000180c0027825 */ /* 0x000fea00078e0002 */
[----:B------:R-:W-:Y:S05]  /*dc60*/  IADD3 R3, R3, R0, RZ ;  /* 0x0000000003037210 */ /* 0x000fea0007ffe0ff */
[----:B-----5:R1:W-:Y:S02]  /*dc70*/  ST.E.128 [R2.64], R8 ;  /* 0x0000000802007985 */ /* 0x0203e4000c101d06 */
.L_x_1747:
[----:B------:R-:W-:Y:S05]  /*dc80*/  BSYNC B1 ;  /* 0x0000000000017941 */ /* 0x000fea0003800000 */
.L_x_1746:
        /* <DEDUP_REMOVED lines=100> */
.L_x_1753:
[----:B------:R-:W-:Y:S05]  /*e2d0*/  BSYNC B0 ;  /* 0x0000000000007941 */ /* 0x000fea0003800000 */
.L_x_1752:
[----:B-1----:R-:W-:Y:S01]  /*e2e0*/  MOV R2, R66 ;  /* 0x0000004200027202 */ /* 0x002fe20000000f00 */
[----:B------:R-:W-:Y:S01]  /*e2f0*/  IMAD R0, R193, 0x1a0, RZ ;  /* 0x000001a0c1007824 */ /* 0x000fe200078e02ff */
[----:B------:R-:W-:Y:S05]  /*e300*/  MOV R3, R67 ;  /* 0x0000004300037202 */ /* 0x000fea0000000f00 */
[----:B------:R-:W-:Y:S05]  /*e310*/  IMAD.WIDE.U32 R2, R192, 0x1a0, R2 ;  /* 0x000001a0c0027825 */ /* 0x000fea00078e0002 */
[----:B------:R-:W-:Y:S05]  /*e320*/  IADD3 R3, R3, R0, RZ ;  /* 0x0000000003037210 */ /* 0x000fea0007ffe0ff */
[----:B-----5:R1:W-:Y:S02]  /*e330*/  ST.E.128 [R2.64], R8 ;  /* 0x0000000802007985 */ /* 0x0203e4000c101d06 */
.L_x_1751:
[----:B------:R-:W-:Y:S05]  /*e340*/  BSYNC B1 ;  /* 0x0000000000017941 */ /* 0x000fea0003800000 */
.L_x_1750:
        /* <DEDUP_REMOVED lines=100> */
.L_x_1757:
[----:B------:R-:W-:Y:S05]  /*e990*/  BSYNC B0 ;  /* 0x0000000000007941 */ /* 0x000fea0003800000 */
.L_x_1756:
[----:B-1----:R-:W-:Y:S01]  /*e9a0*/  MOV R2, R66 ;  /* 0x0000004200027202 */ /* 0x002fe20000000f00 */
[----:B------:R-:W-:Y:S01]  /*e9b0*/  IMAD R0, R193, 0x1c0, RZ ;  /* 0x000001c0c1007824 */ /* 0x000fe200078e02ff */
[----:B------:R-:W-:Y:S05]  /*e9c0*/  MOV R3, R67 ;  /* 0x0000004300037202 */ /* 0x000fea0000000f00 */
[----:B------:R-:W-:Y:S05]  /*e9d0*/  IMAD.WIDE.U32 R2, R192, 0x1c0, R2 ;  /* 0x000001c0c0027825 */ /* 0x000fea00078e0002 */
[----:B------:R-:W-:Y:S05]  /*e9e0*/  IADD3 R3, R3, R0, RZ ;  /* 0x0000000003037210 */ /* 0x000fea0007ffe0ff */
[----:B-----5:R1:W-:Y:S02]  /*e9f0*/  ST.E.128 [R2.64], R8 ;  /* 0x0000000802007985 */ /* 0x0203e4000c101d06 */
.L_x_1755:
[----:B------:R-:W-:Y:S05]  /*ea00*/  BSYNC B1 ;  /* 0x0000000000017941 */ /* 0x000fea0003800000 */
.L_x_1754:
        /* <DEDUP_REMOVED lines=99> */
.L_x_1761:
[----:B------:R-:W-:Y:S05]  /*f040*/  BSYNC B0 ;  /* 0x0000000000007941 */ /* 0x000fea0003800000 */
.L_x_1760:
[----:B-1----:R-:W-:Y:S01]  /*f050*/  MOV R2, R66 ;  /* 0x0000004200027202 */ /* 0x002fe20000000f00 */
[----:B------:R-:W-:Y:S01]  /*f060*/  IMAD R0, R193, 0x1e0, RZ ;  /* 0x000001e0c1007824 */ /* 0x000fe200078e02ff */
[----:B------:R-:W-:Y:S05]  /*f070*/  MOV R3, R67 ;  /* 0x0000004300037202 */ /* 0x000fea0000000f00 */
[----:B------:R-:W-:Y:S05]  /*f080*/  IMAD.WIDE.U32 R2, R192, 0x1e0, R2 ;  /* 0x000001e0c0027825 */ /* 0x000fea00078e0002 */
[----:B------:R-:W-:Y:S05]  /*f090*/  IADD3 R3, R3, R0, RZ ;  /* 0x0000000003037210 */ /* 0x000fea0007ffe0ff */
[----:B-----5:R1:W-:Y:S02]  /*f0a0*/  ST.E.128 [R2.64], R8 ;  /* 0x0000000802007985 */ /* 0x0203e4000c101d06 */
.L_x_1759:
[----:B------:R-:W-:Y:S05]  /*f0b0*/  BSYNC B1 ;  /* 0x0000000000017941 */ /* 0x000fea0003800000 */
.L_x_1758:
        /* <DEDUP_REMOVED lines=11> */
.L_x_1663:
[----:B-1----:R-:W-:Y:S02]  /*f170*/  P2R R22, PR, RZ, 0x10 ;  /* 0x00000010ff167803 */ /* 0x002fe40000000000 */
[C---:B------:R-:W-:Y:S02]  /*f180*/  LOP3.LUT P4, RZ, R33.reuse, 0x200, RZ, 0xc0, !PT ;  /* 0x0000020021ff7812 */ /* 0x040fe4000788c0ff */
[----:B------:R-:W-:Y:S02]  /*f190*/  P2R R0, PR, RZ, 0x40 ;  /* 0x00000040ff007803 */ /* 0x000fe40000000000 */
[C---:B------:R-:W-:Y:S02]  /*f1a0*/  LOP3.LUT P6, RZ, R33.reuse, 0x100, RZ, 0xc0, !PT ;  /* 0x0000010021ff7812 */ /* 0x040fe400078cc0ff */
[----:B------:R-:W-:Y:S02]  /*f1b0*/  P2R R23, PR, RZ, 0x8 ;  /* 0x00000008ff177803 */ /* 0x000fe40000000000 */
[C---:B------:R-:W-:Y:S02]  /*f1c0*/  LOP3.LUT P3, RZ, R33.reuse, 0x80, RZ, 0xc0, !PT ;  /* 0x0000008021ff7812 */ /* 0x040fe4000786c0ff */
[----:B------:R-:W-:Y:S02]  /*f1d0*/  P2R R24, PR, RZ, 0x4 ;  /* 0x00000004ff187803 */ /* 0x000fe40000000000 */
[C---:B------:R-:W-:Y:S01]  /*f1e0*/  LOP3.LUT P2, RZ, R33.reuse, 0x40, RZ, 0xc0, !PT ;  /* 0x0000004021ff7812 */ /* 0x040fe2000784c0ff */
[----:B------:R-:W-:Y:S01]  /*f1f0*/  @!P4 IMAD.MOV.U32 R3, RZ, RZ, R68 ;  /* 0x000000ffff03c224 */ /* 0x000fe200078e0044 */
[-C--:B------:R-:W-:Y:S02]  /*f200*/  @!P4 MOV R2, R69.reuse ;  /* 0x000000450002c202 */ /* 0x080fe40000000f00 */
[----:B------:R-:W-:Y:S02]  /*f210*/  P2R R21, PR, RZ, 0x20 ;  /* 0x00000020ff157803 */ /* 0x000fe40000000000 */
[C---:B------:R-:W-:Y:S01]  /*f220*/  @!P6 LEA R8, P0, R96.reuse, R69, 0x1 ;  /* 0x000000456008e211 */ /* 0x040fe200078008ff */
[----:B------:R1:W2:Y:S01]  /*f230*/  @!P4 LD.E.128 R12, [R2.64] ;  /* 0x00000006020cc980 */ /* 0x0002a2000c101d00 */
[----:B------:R-:W-:Y:S02]  /*f240*/  LOP3.LUT P5, RZ, R33, 0x20, RZ, 0xc0, !PT ;  /* 0x0000002021ff7812 */ /* 0x000fe400078ac0ff */
[----:B------:R-:W-:Y:S02]  /*f250*/  @!P6 LEA.HI.X R9, R96, R68, R138, 0x1, P0 ;  /* 0x000000446009e211 */ /* 0x000fe400000f0c8a */
[C---:B------:R-:W-:Y:S02]  /*f260*/  @!P6 LEA R6, P0, R130.reuse, R66, 0x1 ;  /* 0x000000428206e211 */ /* 0x040fe400078008ff */
[----:B------:R-:W-:Y:S02]  /*f270*/  P2R R25, PR, RZ, 0x2 ;  /* 0x00000002ff197803 */ /* 0x000fe40000000000 */
[----:B------:R-:W-:Y:S02]  /*f280*/  @!P6 LEA.HI.X R7, R130, R67, R190, 0x1, P0 ;  /* 0x000000438207e211 */ /* 0x000fe400000f0cbe */
[----:B------:R-:W-:Y:S02]  /*f290*/  @!P3 LEA R4, P0, R93, R69, 0x1 ;  /* 0x000000455d04b211 */ /* 0x000fe400078008ff */
[----:B------:R-:W-:Y:S02]  /*f2a0*/  LOP3.LUT P1, RZ, R33, 0x2, RZ, 0xc0, !PT ;  /* 0x0000000221ff7812 */ /* 0x000fe4000782c0ff */
        /* <DEDUP_REMOVED lines=34> */
[C---:B------:R-:W-:Y:S03]  /*f4d0*/  @!P1 LEA R8, P0, R95.reuse, R69, 0x1 ;  /* 0x000000455f089211 */ /* 0x040fe600078008ff */
        /* <DEDUP_REMOVED lines=129> */
.L_x_1697:
[----:B------:R-:W-:Y:S05]  /*fcf0*/  BSYNC B2 ;  /* 0x0000000000027941 */ /* 0x000fea0003800000 */
.L_x_1662:
        /* <DEDUP_REMOVED lines=30> */
[----:B------:R-:W-:Y:S06]  /*fee0*/  IMAD.HI.U32 R5, R5, R2, R4 ;  /* 0x0000000205057227 */ /* 0x000fec00078e0004 */
[C---:B------:R-:W-:Y:S04]  /*fef0*/  IMAD.HI.U32 R2, R5.reuse, R7, RZ ;  /* 0x0000000705027227 */ /* 0x040fe800078e00ff */
[----:B------:R-:W-:Y:S04]  /*ff00*/  IMAD.HI.U32 R4, R5, R6, RZ ;  /* 0x0000000605047227 */ /* 0x000fe800078e00ff */
[-C--:B------:R-:W-:Y:S02]  /*ff10*/  IMAD R5, R2, R9.reuse, R7 ;  /* 0x0000000902057224 */ /* 0x080fe400078e0207 */
[----:B------:R-:W-:Y:S03]  /*ff20*/  IMAD R6, R4, R9, R6 ;  /* 0x0000000904067224 */ /* 0x000fe600078e0206 */
[C---:B------:R-:W-:Y:S02]  /*ff30*/  ISETP.GT.U32.AND P0, PT, R8.reuse, R5, PT ;  /* 0x000000050800720c */ /* 0x040fe40003f04070 */
[----:B------:R-:W-:Y:S11]  /*ff40*/  ISETP.GT.U32.AND P3, PT, R8, R6, PT ;  /* 0x000000060800720c */ /* 0x000ff60003f64070 */
[----:B------:R-:W-:Y:S01]  /*ff50*/  @!P0 IADD3 R2, R2, 0x1, RZ ;  /* 0x0000000102028810 */ /* 0x000fe20007ffe0ff */
[--C-:B------:R-:W-:Y:S01]  /*ff60*/  @!P0 IMAD.IADD R5, R5, 0x1, -R8.reuse ;  /* 0x0000000105058824 */ /* 0x100fe200078e0a08 */
[----:B------:R-:W-:Y:S01]  /*ff70*/  @!P3 IADD3 R4, R4, 0x1, RZ ;  /* 0x000000010404b810 */ /* 0x000fe20007ffe0ff */
[----:B------:R-:W-:Y:S01]  /*ff80*/  @!P3 IMAD.IADD R6, R6, 0x1, -R8 ;  /* 0x000000010606b824 */ /* 0x000fe200078e0a08 */
[----:B------:R-:W-:Y:S02]  /*ff90*/  ISETP.NE.AND P0, PT, R3, RZ, PT ;  /* 0x000000ff0300720c */ /* 0x000fe40003f05270 */
[-C--:B------:R-:W-:Y:S02]  /*ffa0*/  ISETP.GE.U32.AND P4, PT, R5, R8.reuse, PT ;  /* 0x000000080500720c */ /* 0x080fe40003f86070 */
[----:B------:R-:W-:Y:S02]  /*ffb0*/  ISETP.GE.U32.AND P5, PT, R6, R8, PT ;  /* 0x000000080600720c */ /* 0x000fe40003fa6070 */
[CC--:B------:R-:W-:Y:S01]  /*ffc0*/  LOP3.LUT R6, R0.reuse, R3.reuse, RZ, 0x3c, !PT ;  /* 0x0000000300067212 */ /* 0x0c0fe200078e3cff */
[----:B------:R-:W-:Y:S01]  /*ffd0*/  IMAD.IADD R0, R0, 0x1, -R18 ;  /* 0x0000000100007824 */ /* 0x000fe200078e0a12 */
[-C--:B------:R-:W-:Y:S02]  /*ffe0*/  LOP3.LUT R5, R18, R3.reuse, RZ, 0x3c, !PT ;  /* 0x0000000312057212 */ /* 0x080fe400078e3cff */
[----:B------:R-:W-:Y:S02]  /*fff0*/  ISETP.GE.AND P1, PT, R6, RZ, PT ;  /* 0x000000ff0600720c */ /* 0x000fe40003f26270 */
[----:B------:R-:W-:Y:S02]  /*10000*/  ISETP.GE.AND P2, PT, R5, RZ, PT ;  /* 0x000000ff0500720c */ /* 0x000fe40003f46270 */
[----:B------:R-:W-:Y:S02]  /*10010*/  LOP3.LUT R6, RZ, R3, RZ, 0x33, !PT ;  /* 0x00000003ff067212 */ /* 0x000fe400078e33ff */
[----:B------:R-:W-:Y:S02]  /*10020*/  @P4 IADD3 R2, R2, 0x1, RZ ;  /* 0x0000000102024810 */ /* 0x000fe40007ffe0ff */
[----:B------:R-:W-:Y:S05]  /*10030*/  @P5 IADD3 R4, R4, 0x1, RZ ;  /* 0x0000000104045810 */ /* 0x000fea0007ffe0ff */
[----:B------:R-:W-:Y:S02]  /*10040*/  @!P1 IMAD.MOV R2, RZ, RZ, -R2 ;  /* 0x000000ffff029224 */ /* 0x000fe400078e0a02 */
[----:B------:R-:W-:Y:S03]  /*10050*/  @!P2 IADD3 R4, -R4, RZ, RZ ;  /* 0x000000ff0404a210 */ /* 0x000fe60007ffe1ff */
        /* <DEDUP_REMOVED lines=37> */
.L_x_1763:
[----:B------:R-:W-:Y:S01]  /*102b0*/  MOV R5, R70 ;  /* 0x0000004600057202 */ /* 0x000fe20000000f00 */
[----:B------:R-:W2:Y:S01]  /*102c0*/  LD.E R2, [R134.64+0x40] ;  /* 0x0000400686027980 */ /* 0x000ea2000c101900 */
[----:B------:R-:W-:Y:S01]  /*102d0*/  MOV R3, R67 ;  /* 0x0000004300037202 */ /* 0x000fe20000000f00 */
[----:B------:R-:W-:Y:S02]  /*102e0*/  IMAD.MOV.U32 R4, RZ, RZ, R71 ;  /* 0x000000ffff047224 */ /* 0x000fe400078e0047 */
[----:B------:R-:W3:Y:S02]  /*102f0*/  LD.E R0, [R134.64+0x38] ;  /* 0x0000380686007980 */ /* 0x000ee4000c101900 */
[----:B---3--:R-:W-:Y:S02]  /*10300*/  IMAD.U32 R0, R0, -0x100, RZ ;  /* 0xffffff0000007824 */ /* 0x008fe400078e00ff */
[----:B--2---:R-:W-:Y:S02]  /*10310*/  IMAD.U32 R6, R2, -0x100, RZ ;  /* 0xffffff0002067824 */ /* 0x004fe400078e00ff */
[----:B------:R-:W-:Y:S03]  /*10320*/  IMAD.MOV.U32 R2, RZ, RZ, R66 ;  /* 0x000000ffff027224 */ /* 0x000fe600078e0042 */
[----:B------:R-:W-:Y:S02]  /*10330*/  LEA R71, P1, R6, R4, 0x1 ;  /* 0x0000000406477211 */ /* 0x000fe400078208ff */
[----:B------:R-:W-:Y:S02]  /*10340*/  LEA R66, P0, R0, R2, 0x1 ;  /* 0x0000000200427211 */ /* 0x000fe400078008ff */
[----:B------:R-:W-:Y:S02]  /*10350*/  LEA.HI.X.SX32 R70, R6, R5, 0x1, P1 ;  /* 0x0000000506467211 */ /* 0x000fe400008f0eff */
[----:B------:R-:W-:Y:S04]  /*10360*/  LEA.HI.X.SX32 R67, R0, R3, 0x1, P0 ;  /* 0x0000000300437211 */ /* 0x000fe800000f0eff */
.L_x_1764:
[----:B------:R-:W-:Y:S05]  /*10370*/  BSYNC B0 ;  /* 0x0000000000007941 */ /* 0x000fea0003800000 */
.L_x_1762:
[----:B------:R-:W-:Y:S04]  /*10380*/  IADD3 R19, R19, -0x1, RZ ;  /* 0xffffffff13137810 */ /* 0x000fe80007ffe0ff */
[----:B------:R-:W-:Y:S11]  /*10390*/  ISETP.GT.AND P0, PT, R19, R142, PT ;  /* 0x0000008e1300720c */ /* 0x000ff60003f04270 */
[----:B------:R-:W-:Y:S02]  /*103a0*/  @!UPT UIADD3 URZ, URZ, URZ, URZ ;  /* 0x0000003f3f3ff290 */ /* 0x000fe4000fffe03f */
[----:B------:R-:W-:-:S05]  /*103b0*/  @P0 BRA `(.L_x_1765) ;  /* 0xffff2dc000000947 */ /* 0x000fca000383ffff */
.L_x_1661:
        /* <DEDUP_REMOVED lines=12> */
[----:B------:R-:W3:Y:S04]  /*10480*/  LDL R0, [R1+0x144] ;  /* 0x0001440001007983 */ /* 0x000ee80000100800 */
[----:B------:R-:W4:Y:S04]  /*10490*/  LD.E.U8 R12, [R134.64+0x1b3] ;  /* 0x0001b306860c7980 */ /* 0x000f28000c101100 */
[----:B------:R-:W3:Y:S04]  /*104a0*/  LDL R13, [R1+0x14c] ;  /* 0x00014c00010d7983 */ /* 0x000ee80000100800 */
[----:B------:R1:W5:Y:S04]  /*104b0*/  LD.E R36, [R134.64+0xc0] ;  /* 0x0000c00686247980 */ /* 0x000368000c101900 */
[----:B------:R1:W5:Y:S04]  /*104c0*/  LD.E.64 R28, [R134.64+0x148] ;  /* 0x00014806861c7980 */ /* 0x000368000c101b00 */
[----:B------:R1:W5:Y:S01]  /*104d0*/  LD.E.64 R22, [R134.64+0x150] ;  /* 0x0001500686167980 */ /* 0x000362000c101b00 */
[----:B--2---:R-:W-:-:S04]  /*104e0*/  ISETP.NE.U32.AND P1, PT, R2, RZ, PT ;  /* 0x000000ff0200720c */ /* 0x004fc80003f25070 */
[----:B------:R-:W-:-:S13]  /*104f0*/  ISETP.NE.AND.EX P1, PT, R3, RZ, PT, P1 ;  /* 0x000000ff0300720c */ /* 0x000fda0003f25310 */
[----:B---3--:R-:W-:-:S04]  /*10500*/  @P1 LEA R2, P0, R0, R2, 0x2 ;  /* 0x0000000200021211 */ /* 0x008fc800078010ff */
[----:B------:R-:W-:Y:S01]  /*10510*/  @P1 LEA.HI.X R3, R0, R3, R242, 0x2, P0 ;  /* 0x0000000300031211 */ /* 0x000fe200000f14f2 */
[----:B------:R-:W-:-:S06]  /*10520*/  IMAD.MOV.U32 R0, RZ, RZ, RZ ;  /* 0x000000ffff007224 */ /* 0x000fcc00078e00ff */
[----:B------:R2:W3:Y:S01]  /*10530*/  @P1 LD.E R0, [R2.64] ;  /* 0x0000000602001980 */ /* 0x0004e2000c101900 */
[-C--:B------:R-:W-:Y:S01]  /*10540*/  IADD3 R4, P1, R4, R240.reuse, RZ ;  /* 0x000000f004047210 */ /* 0x080fe20007f3e0ff */
[----:B------:R-:W-:Y:S01]  /*10550*/  IMAD.MOV.U32 R242, RZ, RZ, R240 ;  /* 0x000000fffff27224 */ /* 0x000fe200078e00f0 */
[----:B------:R-:W-:Y:S01]  /*10560*/  LEA R5, P0, R196, R240, 0x5 ;  /* 0x000000f0c4057211 */ /* 0x000fe200078028ff */
[----:B------:R-:W-:Y:S02]  /*10570*/  IMAD R10, R197, 0x30, RZ ;  /* 0x00000030c50a7824 */ /* 0x000fe400078e02ff */
[----:B------:R-:W-:Y:S01]  /*10580*/  IMAD.X R6, R6, 0x1, R243, P1 ;  /* 0x0000000106067824 */ /* 0x000fe200008e06f3 */
[----:B------:R-:W-:Y:S02]  /*10590*/  LEA.HI.X R7, R196, R243, R197, 0x5, P0 ;  /* 0x000000f3c4077211 */ /* 0x000fe400000f2cc5 */
[-C--:B------:R-:W-:Y:S02]  /*105a0*/  LEA R30, P1, R4, R194.reuse, 0x1 ;  /* 0x000000c2041e7211 */ /* 0x080fe400078208ff */
[----:B------:R-:W-:-:S02]  /*105b0*/  LEA R42, P0, R5, R194, 0x1 ;  /* 0x000000c2052a7211 */ /* 0x000fc400078008ff */
[-C--:B------:R-:W-:Y:S02]  /*105c0*/  LEA.HI.X R31, R4, R195.reuse, R6, 0x1, P1 ;  /* 0x000000c3041f7211 */ /* 0x080fe400008f0c06 */
[----:B------:R-:W-:Y:S01]  /*105d0*/  LEA.HI.X R43, R5, R195, R7, 0x1, P0 ;  /* 0x000000c3052b7211 */ /* 0x000fe200000f0c07 */
[----:B------:R-:W-:Y:S02]  /*105e0*/  IMAD.SHL.U32 R14, R244, 0x4, RZ ;  /* 0x00000004f40e7824 */ /* 0x000fe400078e00ff */
[----:B--2---:R-:W-:-:S04]  /*105f0*/  IMAD.WIDE.U32 R2, R196, 0x30, R242 ;  /* 0x00000030c4027825 */ /* 0x004fc800078e00f2 */
[----:B------:R-:W-:Y:S01]  /*10600*/  IMAD.IADD R6, R3, 0x1, R10 ;  /* 0x0000000103067824 */ /* 0x000fe200078e020a */
[----:B------:R-:W-:-:S04]  /*10610*/  LEA R44, P0, R2, R194, 0x1 ;  /* 0x000000c2022c7211 */ /* 0x000fc800078008ff */
[----:B------:R-:W-:Y:S02]  /*10620*/  LEA.HI.X R45, R2, R195, R6, 0x1, P0 ;  /* 0x000000c3022d7211 */ /* 0x000fe400000f0c06 */
[----:B----4-:R-:W-:Y:S02]  /*10630*/  ISETP.NE.AND P0, PT, R12, RZ, PT ;  /* 0x000000ff0c00720c */ /* 0x010fe40003f05270 */
[----:B------:R-:W-:-:S04]  /*10640*/  LEA R8, P2, R240, R194, 0x1 ;  /* 0x000000c2f0087211 */ /* 0x000fc800078408ff */
[----:B------:R-:W-:Y:S01]  /*10650*/  LEA.HI.X R9, R240, R195, R243, 0x1, P2 ;  /* 0x000000c3f0097211 */ /* 0x000fe200010f0cf3 */
[--C-:B------:R-:W-:Y:S01]  /*10660*/  IMAD.IADD R35, R13, 0x1, -R137.reuse ;  /* 0x000000010d237824 */ /* 0x100fe200078e0a89 */
[----:B---3--:R-:W-:Y:S02]  /*10670*/  IADD3 R11, R0, R143, R137 ;  /* 0x0000008f000b7210 */ /* 0x008fe40007ffe089 */
[----:B------:R-:W-:-:S04]  /*10680*/  LEA.HI R0, R33, R33, RZ, 0x1 ;  /* 0x0000002121007211 */ /* 0x000fc800078f08ff */
[----:B------:R-:W-:-:S05]  /*10690*/  SHF.R.S32.HI R20, RZ, 0x1, R0 ;  /* 0x00000001ff147819 */ /* 0x000fca0000011400 */
[-C--:B------:R-:W-:Y:S02]  /*106a0*/  IMAD R0, R76, R20.reuse, R14 ;  /* 0x000000144c007224 */ /* 0x080fe400078e020e */
[----:B------:R-:W-:Y:S02]  /*106b0*/  IMAD R4, R11, R20, RZ ;  /* 0x000000140b047224 */ /* 0x000fe400078e02ff */
[----:B------:R-:W-:-:S03]  /*106c0*/  IMAD.IADD R3, R14, 0x1, R0 ;  /* 0x000000010e037824 */ /* 0x000fc600078e0200 */
[----:B------:R-:W-:Y:S02]  /*106d0*/  SHF.R.S32.HI R5, RZ, 0x1f, R4 ;  /* 0x0000001fff057819 */ /* 0x000fe40000011404 */
[C---:B------:R-:W-:Y:S02]  /*106e0*/  IADD3 R16, P2, R4.reuse, R0, RZ ;  /* 0x0000000004107210 */ /* 0x040fe40007f5e0ff */
[----:B------:R-:W-:Y:S01]  /*106f0*/  IADD3 R40, P1, R4, R3, RZ ;  /* 0x0000000304287210 */ /* 0x000fe20007f3e0ff */
[----:B------:R-:W-:Y:S01]  /*10700*/  IMAD.SHL.U32 R21, R20, 0x10, RZ ;  /* 0x0000001014157824 */ /* 0x000fe200078e00ff */
        /* <DEDUP_REMOVED lines=8> */
[----:B-----5:R-:W-:-:S13]  /*10790*/  ISETP.GE.AND P0, PT, R132, R36, PT ;  /* 0x000000248400720c */ /* 0x020fda0003f06270 */
        /* <DEDUP_REMOVED lines=8> */
[-C--:B--2---:R-:W-:Y:S02]  /*10820*/  IADD3 R8, P1, R28, R2.reuse, RZ ;  /* 0x000000021c087210 */ /* 0x084fe40007f3e0ff */
[----:B------:R-:W-:Y:S02]  /*10830*/  IADD3 R2, P0, R22, R2, RZ ;  /* 0x0000000216027210 */ /* 0x000fe40007f1e0ff */
[-C--:B------:R-:W-:Y:S02]  /*10840*/  IADD3.X R9, R29, R0.reuse, RZ, P1, !PT ;  /* 0x000000001d097210 */ /* 0x080fe40000ffe4ff */
[----:B------:R-:W-:-:S04]  /*10850*/  IADD3.X R3, R23, R0, RZ, P0, !PT ;  /* 0x0000000017037210 */ /* 0x000fc800007fe4ff */
[----:B------:R-:W2:Y:S04]  /*10860*/  LD.E.64 R8, [R8.64] ;  /* 0x0000000608087980 */ /* 0x000ea8000c101b00 */
[----:B------:R3:W4:Y:S02]  /*10870*/  LD.E.64 R10, [R2.64] ;  /* 0x00000006020a7980 */ /* 0x000724000c101b00 */
[----:B---3-5:R-:W-:Y:S02]  /*10880*/  MOV R3, R5 ;  /* 0x0000000500037202 */ /* 0x028fe40000000f00 */
        /* <DEDUP_REMOVED lines=13> */
[C---:B------:R-:W-:Y:S02]  /*10960*/  FMUL.FTZ R3, R0.reuse, R17 ;  /* 0x0000001100037220 */ /* 0x040fe40000410000 */
        /* <DEDUP_REMOVED lines=25> */
.L_x_1772:
[----:B------:R-:W-:Y:S05]  /*10b00*/  BSYNC B0 ;  /* 0x0000000000007941 */ /* 0x000fea0003800000 */
.L_x_1771:
[----:B-----5:R3:W-:Y:S02]  /*10b10*/  STS.128 [R191], R4 ;  /* 0x00000004bf007388 */ /* 0x0207e40000000c00 */
.L_x_1770:
[----:B------:R-:W-:Y:S05]  /*10b20*/  BSYNC B1 ;  /* 0x0000000000017941 */ /* 0x000fea0003800000 */
.L_x_1769:
[----:B------:R-:W-:Y:S01]  /*10b30*/  IADD3 R38, R76, 0x10, RZ ;  /* 0x000000104c267810 */ /* 0x000fe20007ffe0ff */
[----:B------:R-:W-:Y:S03]  /*10b40*/  BSSY B1, `(.L_x_1773) ;  /* 0x000003f000017945 */ /* 0x000fe60003800000 */
[----:B------:R-:W-:-:S04]  /*10b50*/  ISETP.GE.AND P0, PT, R38, R35, PT ;  /* 0x000000232600720c */ /* 0x000fc80003f06270 */
[----:B------:R-:W-:-:S13]  /*10b60*/  ISETP.LT.OR P0, PT, R19, -0x87, P0 ;  /* 0xffffff791300780c */ /* 0x000fda0000701670 */
[----:B------:R-:W-:Y:S05]  /*10b70*/  @P0 BRA `(.L_x_1774) ;  /* 0x000003b000000947 */ /* 0x000fea0003800000 */
[----:B-----5:R-:W-:-:S13]  /*10b80*/  ISETP.GE.AND P0, PT, R132, R36, PT ;  /* 0x000000248400720c */ /* 0x020fda0003f06270 */
        /* <DEDUP_REMOVED lines=10> */
[-C--:B--2---:R-:W-:Y:S02]  /*10c30*/  IADD3 R8, P1, R28, R3.reuse, RZ ;  /* 0x000000031c087210 */ /* 0x084fe40007f3e0ff */
[----:B------:R-:W-:Y:S02]  /*10c40*/  IADD3 R2, P0, R22, R3, RZ ;  /* 0x0000000316027210 */ /* 0x000fe40007f1e0ff */
[----:B------:R-:W-:-:S02]  /*10c50*/  IADD3.X R9, R29, R0, RZ, P1, !PT ;  /* 0x000000001d097210 */ /* 0x000fc40000ffe4ff */
[----:B------:R-:W-:-:S04]  /*10c60*/  IADD3.X R3, R23, R0, RZ, P0, !PT ;  /* 0x0000000017037210 */ /* 0x000fc800007fe4ff */
[----:B------:R-:W2:Y:S04]  /*10c70*/  LD.E.64 R8, [R8.64] ;  /* 0x0000000608087980 */ /* 0x000ea8000c101b00 */
[----:B---3--:R1:W3:Y:S02]  /*10c80*/  LD.E.64 R10, [R2.64] ;  /* 0x00000006020a7980 */ /* 0x0082e4000c101b00 */
[----:B-1---5:R-:W-:Y:S02]  /*10c90*/  MOV R3, R5 ;  /* 0x0000000500037202 */ /* 0x022fe40000000f00 */
        /* <DEDUP_REMOVED lines=39> */
.L_x_1776:
[----:B------:R-:W-:Y:S05]  /*10f10*/  BSYNC B0 ;  /* 0x0000000000007941 */ /* 0x000fea0003800000 */
.L_x_1775:
[----:B-----5:R1:W-:Y:S02]  /*10f20*/  STS.128 [R191+0x800], R4 ;  /* 0x00080004bf007388 */ /* 0x0203e40000000c00 */
.L_x_1774:
[----:B------:R-:W-:Y:S05]  /*10f30*/  BSYNC B1 ;  /* 0x0000000000017941 */ /* 0x000fea0003800000 */
.L_x_1773:
        /* <DEDUP_REMOVED lines=22> */
[----:B----4-:R3:W4:Y:S02]  /*110a0*/  LD.E.64 R10, [R2.64] ;  /* 0x00000006020a7980 */ /* 0x010724000c101b00 */
        /* <DEDUP_REMOVED lines=40> */
.L_x_1780:
[----:B------:R-:W-:Y:S05]  /*11330*/  BSYNC B0 ;  /* 0x0000000000007941 */ /* 0x000fea0003800000 */
.L_x_1779:
[----:B-----5:R3:W-:Y:S02]  /*11340*/  STS.128 [R191+0x1000], R4 ;  /* 0x00100004bf007388 */ /* 0x0207e40000000c00 */
.L_x_1778:
[----:B------:R-:W-:Y:S05]  /*11350*/  BSYNC B1 ;  /* 0x0000000000017941 */ /* 0x000fea0003800000 */
.L_x_1777:
[----:B------:R-:W-:-:S04]  /*11360*/  IADD3 R24, R76, 0x30, RZ ;  /* 0x000000304c187810 */ /* 0x000fc80007ffe0ff */
        /* <DEDUP_REMOVED lines=61> */
.L_x_1783:
[----:B------:R-:W-:Y:S05]  /*11740*/  BSYNC B0 ;  /* 0x0000000000007941 */ /* 0x000fea0003800000 */
.L_x_1782:
[----:B-----5:R3:W-:Y:S01]  /*11750*/  STS.128 [R191+0x1800], R4 ;  /* 0x00180004bf007388 */ /* 0x0207e20000000c00 */
[----:B------:R-:W-:Y:S05]  /*11760*/  BRA `(.L_x_1781) ;  /* 0x00001df000007947 */ /* 0x000fea0003800000 */
.L_x_1768:
        /* <DEDUP_REMOVED lines=20> */
[----:B------:R-:W-:-:S04]  /*118b0*/  LEA R2, P0, R10, R22, 0x1 ;  /* 0x000000160a027211 */ /* 0x000fc800078008ff */
        /* <DEDUP_REMOVED lines=10> */
[----:B-----5:R-:W-:Y:S02]  /*11960*/  MOV R18, R5 ;  /* 0x0000000500127202 */ /* 0x020fe40000000f00 */
        /* <DEDUP_REMOVED lines=13> */
[----:B------:R-:W-:Y:S01]  /*11a40*/  HADD2.F32 R12, -RZ, R32.H1_H1 ;  /* 0x30000020ff0c7230 */ /* 0x000fe20000004100 */
        /* <DEDUP_REMOVED lines=53> */
.L_x_1787:
[----:B------:R-:W-:Y:S05]  /*11da0*/  BSYNC B0 ;  /* 0x0000000000007941 */ /* 0x000fea0003800000 */
.L_x_1786:
[----:B-----5:R3:W-:Y:S02]  /*11db0*/  STS.128 [R191], R4 ;  /* 0x00000004bf007388 */ /* 0x0207e40000000c00 */
.L_x_1785:
[----:B------:R-:W-:Y:S05]  /*11dc0*/  BSYNC B1 ;  /* 0x0000000000017941 */ /* 0x000fea0003800000 */
.L_x_1784:
        /* <DEDUP_REMOVED lines=33> */
[----:B-----5:R-:W-:Y:S01]  /*11fe0*/  IMAD.MOV.U32 R14, RZ, RZ, R5 ;  /* 0x000000ffff0e7224 */ /* 0x020fe200078e0005 */
        /* <DEDUP_REMOVED lines=9> */
[--C-:B------:R-:W-:Y:S01]  /*12080*/  HADD2.F32 R7, -RZ, R16.reuse.H1_H1 ;  /* 0x30000010ff077230 */ /* 0x100fe20000004100 */
[----:B------:R-:W-:Y:S01]  /*12090*/  @!P0 FADD.FTZ R6, -R6, -RZ ;  /* 0x800000ff06068221 */ /* 0x000fe20000010100 */
[----:B------:R-:W-:Y:S01]  /*120a0*/  HADD2.F32 R8, -RZ, R16.H0_H0 ;  /* 0x20000010ff087230 */ /* 0x000fe20000004100 */
        /* <DEDUP_REMOVED lines=55> */
.L_x_1791:
[----:B------:R-:W-:Y:S05]  /*12420*/  BSYNC B0 ;  /* 0x0000000000007941 */ /* 0x000fea0003800000 */
.L_x_1790:
[----:B-----5:R1:W-:Y:S02]  /*12430*/  STS.128 [R191+0x800], R4 ;  /* 0x00080004bf007388 */ /* 0x0203e40000000c00 */
.L_x_1789:
[----:B------:R-:W-:Y:S05]  /*12440*/  BSYNC B1 ;  /* 0x0000000000017941 */ /* 0x000fea0003800000 */
.L_x_1788:
        /* <DEDUP_REMOVED lines=34> */
[----:B-----5:R-:W-:Y:S01]  /*12670*/  MOV R18, R5 ;  /* 0x0000000500127202 */ /* 0x020fe20000000f00 */
[----:B------:R-:W-:Y:S01]  /*12680*/  IMAD.MOV.U32 R17, RZ, RZ, R6 ;  /* 0x000000ffff117224 */ /* 0x000fe200078e0006 */
        /* <DEDUP_REMOVED lines=66> */
.L_x_1795:
[----:B------:R-:W-:Y:S05]  /*12ab0*/  BSYNC B0 ;  /* 0x0000000000007941 */ /* 0x000fea0003800000 */
.L_x_1794:
[----:B-----5:R3:W-:Y:S02]  /*12ac0*/  STS.128 [R191+0x1000], R4 ;  /* 0x00100004bf007388 */ /* 0x0207e40000000c00 */
.L_x_1793:
[----:B------:R-:W-:Y:S05]  /*12ad0*/  BSYNC B1 ;  /* 0x0000000000017941 */ /* 0x000fea0003800000 */
.L_x_1792:
        /* <DEDUP_REMOVED lines=27> */
[----:B----4-:R3:W4:Y:S02]  /*12c90*/  LD.E.128 R12, [R2.64] ;  /* 0x00000006020c7980 */ /* 0x010724000c101d00 */
        /* <DEDUP_REMOVED lines=15> */
[----:B------:R-:W-:Y:S01]  /*12d90*/  HADD2.F32 R6, -RZ, R13.H0_H0 ;  /* 0x2000000dff067230 */ /* 0x000fe20000004100 */
[----:B------:R-:W-:Y:S01]  /*12da0*/  @!P0 FADD.FTZ R8, -R8, -RZ ;  /* 0x800000ff08088221 */ /* 0x000fe20000010100 */
[--C-:B------:R-:W-:Y:S01]  /*12db0*/  HADD2.F32 R9, -RZ, R26.reuse.H0_H0 ;  /* 0x2000001aff097230 */ /* 0x100fe20000004100 */
[----:B------:R-:W-:Y:S01]  /*12dc0*/  @!P0 FADD.FTZ R7, -R7, -RZ ;  /* 0x800000ff07078221 */ /* 0x000fe20000010100 */
[----:B------:R-:W-:Y:S01]  /*12dd0*/  HADD2.F32 R10, -RZ, R26.H1_H1 ;  /* 0x3000001aff0a7230 */ /* 0x000fe20000004100 */
[----:B------:R-:W-:Y:S01]  /*12de0*/  @!P0 FADD.FTZ R6, -R6, -RZ ;  /* 0x800000ff06068221 */ /* 0x000fe20000010100 */
[----:B------:R-:W-:Y:S01]  /*12df0*/  HADD2.F32 R11, -RZ, R25.H0_H0 ;  /* 0x20000019ff0b7230 */ /* 0x000fe20000004100 */
[----:B------:R-:W-:Y:S01]  /*12e00*/  FMUL.FTZ R8, R9, R8 ;  /* 0x0000000809087220 */ /* 0x000fe20000410000 */
[----:B------:R-:W-:Y:S01]  /*12e10*/  HADD2.F32 R5, -RZ, R13.H1_H1 ;  /* 0x3000000dff057230 */ /* 0x000fe20000004100 */
[----:B------:R-:W-:Y:S01]  /*12e20*/  FMUL.FTZ R7, R10, R7 ;  /* 0x000000070a077220 */ /* 0x000fe20000410000 */
[--C-:B---3--:R-:W-:Y:S01]  /*12e30*/  HADD2.F32 R3, -RZ, R14.reuse.H1_H1 ;  /* 0x3000000eff037230 */ /* 0x108fe20000004100 */
[----:B------:R-:W-:Y:S01]  /*12e40*/  FMUL.FTZ R6, R11, R6 ;  /* 0x000000060b067220 */ /* 0x000fe20000410000 */
[----:B------:R-:W-:Y:S01]  /*12e50*/  HADD2.F32 R4, -RZ, R14.H0_H0 ;  /* 0x2000000eff047230 */ /* 0x000fe20000004100 */
[----:B------:R-:W-:Y:S01]  /*12e60*/  @!P0 FADD.FTZ R5, -R5, -RZ ;  /* 0x800000ff05058221 */ /* 0x000fe20000010100 */
[--C-:B------:R-:W-:Y:S01]  /*12e70*/  HADD2.F32 R2, -RZ, R15.reuse.H0_H0 ;  /* 0x2000000fff027230 */ /* 0x100fe20000004100 */
[----:B------:R-:W-:Y:S01]  /*12e80*/  @!P0 FADD.FTZ R3, -R3, -RZ ;  /* 0x800000ff03038221 */ /* 0x000fe20000010100 */
[----:B------:R-:W-:Y:S01]  /*12e90*/  HADD2.F32 R0, -RZ, R15.H1_H1 ;  /* 0x3000000fff007230 */ /* 0x000fe20000004100 */
[----:B------:R-:W-:Y:S01]  /*12ea0*/  @!P0 FADD.FTZ R4, -R4, -RZ ;  /* 0x800000ff04048221 */ /* 0x000fe20000010100 */
[----:B------:R-:W-:Y:S01]  /*12eb0*/  HADD2.F32 R12, -RZ, R25.H1_H1 ;  /* 0x30000019ff0c7230 */ /* 0x000fe20000004100 */
[----:B------:R-:W-:Y:S01]  /*12ec0*/  @!P0 FADD.FTZ R2, -R2, -RZ ;  /* 0x800000ff02028221 */ /* 0x000fe20000010100 */
[--C-:B------:R-:W-:Y:S01]  /*12ed0*/  HADD2.F32 R13, -RZ, R28.reuse.H1_H1 ;  /* 0x3000001cff0d7230 */ /* 0x100fe20000004100 */
        /* <DEDUP_REMOVED lines=37> */
.L_x_1797:
[----:B------:R-:W-:Y:S05]  /*13130*/  BSYNC B0 ;  /* 0x0000000000007941 */ /* 0x000fea0003800000 */
.L_x_1796:
[----:B-----5:R3:W-:Y:S01]  /*13140*/  STS.128 [R191+0x1800], R4 ;  /* 0x00180004bf007388 */ /* 0x0207e20000000c00 */
[----:B------:R-:W-:Y:S05]  /*13150*/  BRA `(.L_x_1781) ;  /* 0x0000040000007947 */ /* 0x000fea0003800000 */
.L_x_1767:
[----:B------:R-:W2:Y:S01]  /*13160*/  LDL R0, [R1+0x14c] ;  /* 0x00014c0001007983 */ /* 0x000ea20000100800 */
[----:B------:R-:W-:Y:S01]  /*13170*/  BSSY B0, `(.L_x_1798) ;  /* 0x000000d000007945 */ /* 0x000fe20003800000 */
[----:B--2---:R-:W-:-:S04]  /*13180*/  IADD3 R0, -R137, R0, RZ ;  /* 0x0000000089007210 */ /* 0x004fc80007ffe1ff */
[----:B------:R-:W-:-:S13]  /*13190*/  ISETP.GE.AND P0, PT, R76, R0, PT ;  /* 0x000000004c00720c */ /* 0x000fda0003f06270 */
[----:B------:R-:W-:Y:S05]  /*131a0*/  @P0 BRA `(.L_x_1799) ;  /* 0x0000009000000947 */ /* 0x000fea0003800000 */
[----:B------:R-:W-:-:S13]  /*131b0*/  ISETP.GE.AND P0, PT, R132, R249, PT ;  /* 0x000000f98400720c */ /* 0x000fda0003f06270 */
        /* <DEDUP_REMOVED lines=8> */
.L_x_1799:
[----:B------:R-:W-:Y:S05]  /*13240*/  BSYNC B0 ;  /* 0x0000000000007941 */ /* 0x000fea0003800000 */
.L_x_1798:
[----:B------:R-:W-:Y:S01]  /*13250*/  IADD3 R38, R76, 0x10, RZ ;  /* 0x000000104c267810 */ /* 0x000fe20007ffe0ff */
[----:B------:R-:W-:Y:S03]  /*13260*/  BSSY B0, `(.L_x_1800) ;  /* 0x000000e000007945 */ /* 0x000fe60003800000 */
[----:B------:R-:W-:-:S13]  /*13270*/  ISETP.GE.AND P0, PT, R38, R0, PT ;  /* 0x000000002600720c */ /* 0x000fda0003f06270 */
[----:B------:R-:W-:Y:S05]  /*13280*/  @P0 BRA `(.L_x_1801) ;  /* 0x000000b000000947 */ /* 0x000fea0003800000 */
[----:B------:R-:W-:-:S13]  /*13290*/  ISETP.GE.AND P0, PT, R132, R249, PT ;  /* 0x000000f98400720c */ /* 0x000fda0003f06270 */
        /* <DEDUP_REMOVED lines=10> */
.L_x_1801:
[----:B------:R-:W-:Y:S05]  /*13340*/  BSYNC B0 ;  /* 0x0000000000007941 */ /* 0x000fea0003800000 */
.L_x_1800:
[----:B------:R-:W-:Y:S01]  /*13350*/  IADD3 R34, R76, 0x20, RZ ;  /* 0x000000204c227810 */ /* 0x000fe20007ffe0ff */
[----:B------:R-:W-:Y:S03]  /*13360*/  BSSY B0, `(.L_x_1802) ;  /* 0x000000e000007945 */ /* 0x000fe60003800000 */
[----:B------:R-:W-:-:S13]  /*13370*/  ISETP.GE.AND P0, PT, R34, R0, PT ;  /* 0x000000002200720c */ /* 0x000fda0003f06270 */
[----:B------:R-:W-:Y:S05]  /*13380*/  @P0 BRA `(.L_x_1803) ;  /* 0x000000b000000947 */ /* 0x000fea0003800000 */
[----:B------:R-:W-:-:S13]  /*13390*/  ISETP.GE.AND P0, PT, R132, R249, PT ;  /* 0x000000f98400720c */ /* 0x000fda0003f06270 */
        /* <DEDUP_REMOVED lines=10> */
.L_x_1803:
[----:B------:R-:W-:Y:S05]  /*13440*/  BSYNC B0 ;  /* 0x0000000000007941 */ /* 0x000fea0003800000 */
.L_x_1802:
[----:B------:R-:W-:-:S04]  /*13450*/  IADD3 R24, R76, 0x30, RZ ;  /* 0x000000304c187810 */ /* 0x000fc80007ffe0ff */
[----:B------:R-:W-:-:S13]  /*13460*/  ISETP.GE.AND P0, PT, R24, R0, PT ;  /* 0x000000001800720c */ /* 0x000fda0003f06270 */
[----:B------:R-:W-:Y:S05]  /*13470*/  @P0 BRA `(.L_x_1781) ;  /* 0x000000e000000947 */ /* 0x000fea0003800000 */
[----:B------:R-:W-:-:S13]  /*13480*/  ISETP.GE.AND P0, PT, R132, R249, PT ;  /* 0x000000f98400720c */ /* 0x000fda0003f06270 */
        /* <DEDUP_REMOVED lines=13> */
.L_x_1781:
[----:B------:R-:W-:Y:S05]  /*13560*/  BSYNC B2 ;  /* 0x0000000000027941 */ /* 0x000fea0003800000 */
.L_x_1766:
[----:B--2---:R-:W2:Y:S01]  /*13570*/  LDL R0, [R1+0xa0] ;  /* 0x0000a00001007983 */ /* 0x004ea20000100800 */
[----:B------:R-:W-:Y:S01]  /*13580*/  BSSY B0, `(.L_x_1804) ;  /* 0x000000f000007945 */ /* 0x000fe20003800000 */
[----:B--2---:R-:W-:-:S05]  /*13590*/  IADD3 R250, R0, -0x1, RZ ;  /* 0xffffffff00fa7810 */ /* 0x004fca0007ffe0ff */
[----:B------:R-:W-:-:S04]  /*135a0*/  IMAD.SHL.U32 R81, R250, 0x100, RZ ;  /* 0x00000100fa517824 */ /* 0x000fc800078e00ff */
[----:B-1-3--:R-:W-:-:S05]  /*135b0*/  IMAD.IADD R4, R248, 0x1, -R81 ;  /* 0x00000001f8047824 */ /* 0x00afca00078e0a51 */
[----:B------:R-:W-:-:S13]  /*135c0*/  ISETP.GE.AND P0, PT, R76, R4, PT ;  /* 0x000000044c00720c */ /* 0x000fda0003f06270 */
[----:B------:R-:W-:Y:S05]  /*135d0*/  @P0 BRA `(.L_x_1805) ;  /* 0x0000009000000947 */ /* 0x000fea0003800000 */
[----:B------:R-:W-:-:S13]  /*135e0*/  ISETP.GE.AND P0, PT, R132, R249, PT ;  /* 0x000000f98400720c */ /* 0x000fda0003f06270 */
        /* <DEDUP_REMOVED lines=8> */
.L_x_1805:
[----:B------:R-:W-:Y:S05]  /*13670*/  BSYNC B0 ;  /* 0x0000000000007941 */ /* 0x000fea0003800000 */
.L_x_1804:
[----:B------:R-:W-:Y:S01]  /*13680*/  ISETP.GE.AND P0, PT, R38, R4, PT ;  /* 0x000000042600720c */ /* 0x000fe20003f06270 */
[----:B------:R-:W-:-:S12]  /*13690*/  BSSY B0, `(.L_x_1806) ;  /* 0x000000b000007945 */ /* 0x000fd80003800000 */
[----:B------:R-:W-:Y:S05]  /*136a0*/  @P0 BRA `(.L_x_1807) ;  /* 0x0000009000000947 */ /* 0x000fea0003800000 */
[----:B------:R-:W-:-:S13]  /*136b0*/  ISETP.GE.AND P0, PT, R132, R249, PT ;  /* 0x000000f98400720c */ /* 0x000fda0003f06270 */
        /* <DEDUP_REMOVED lines=8> */
.L_x_1807:
[----:B------:R-:W-:Y:S05]  /*13740*/  BSYNC B0 ;  /* 0x0000000000007941 */ /* 0x000fea0003800000 */
.L_x_1806:
        /* <DEDUP_REMOVED lines=12> */
.L_x_1809:
[----:B------:R-:W-:Y:S05]  /*13810*/  BSYNC B0 ;  /* 0x0000000000007941 */ /* 0x000fea0003800000 */
.L_x_1808:
[----:B------:R-:W-:Y:S01]  /*13820*/  ISETP.GE.AND P0, PT, R24, R4, PT ;  /* 0x000000041800720c */ /* 0x000fe20003f06270 */
[----:B------:R-:W-:-:S12]  /*13830*/  BSSY B0, `(.L_x_1810) ;  /* 0x000000e000007945 */ /* 0x000fd80003800000 */
[----:B------:R-:W-:Y:S05]  /*13840*/  @P0 BRA `(.L_x_1811) ;  /* 0x000000c000000947 */ /* 0x000fea0003800000 */
[----:B------:R-:W-:-:S13]  /*13850*/  ISETP.GE.AND P0, PT, R132, R249, PT ;  /* 0x000000f98400720c */ /* 0x000fda0003f06270 */
        /* <DEDUP_REMOVED lines=11> */
.L_x_1811:
[----:B------:R-:W-:Y:S05]  /*13910*/  BSYNC B0 ;  /* 0x0000000000007941 */ /* 0x000fea0003800000 */
.L_x_1810:
        /* <DEDUP_REMOVED lines=13> */
.L_x_1813:
[----:B------:R-:W-:Y:S05]  /*139f0*/  BSYNC B0 ;  /* 0x0000000000007941 */ /* 0x000fea0003800000 */
.L_x_1812:
[----:B------:R-:W-:Y:S01]  /*13a00*/  IADD3 R15, R76, 0x50, RZ ;  /* 0x000000504c0f7810 */ /* 0x000fe20007ffe0ff */
[----:B------:R-:W-:Y:S03]  /*13a10*/  BSSY B0, `(.L_x_1814) ;  /* 0x000000f000007945 */ /* 0x000fe60003800000 */
[----:B------:R-:W-:-:S13]  /*13a20*/  ISETP.GE.AND P0, PT, R15, R4, PT ;  /* 0x000000040f00720c */ /* 0x000fda0003f06270 */
        /* <DEDUP_REMOVED lines=13> */
.L_x_1815:
[----:B------:R-:W-:Y:S05]  /*13b00*/  BSYNC B0 ;  /* 0x0000000000007941 */ /* 0x000fea0003800000 */
.L_x_1814:
        /* <DEDUP_REMOVED lines=16> */
.L_x_1817:
[----:B------:R-:W-:Y:S05]  /*13c10*/  BSYNC B0 ;  /* 0x0000000000007941 */ /* 0x000fea0003800000 */
.L_x_1816:
        /* <DEDUP_REMOVED lines=16> */
.L_x_1819:
[----:B------:R-:W-:Y:S05]  /*13d20*/  BSYNC B0 ;  /* 0x0000000000007941 */ /* 0x000fea0003800000 */
.L_x_1818:
        /* <DEDUP_REMOVED lines=13> */
.L_x_1821:
[----:B------:R-:W-:Y:S05]  /*13e00*/  BSYNC B0 ;  /* 0x0000000000007941 */ /* 0x000fea0003800000 */
.L_x_1820:
        /* <DEDUP_REMOVED lines=16> */
.L_x_1823:
[----:B------:R-:W-:Y:S05]  /*13f10*/  BSYNC B0 ;  /* 0x0000000000007941 */ /* 0x000fea0003800000 */
.L_x_1822:
        /* <DEDUP_REMOVED lines=16> */
.L_x_1825:
[----:B------:R-:W-:Y:S05]  /*14020*/  BSYNC B0 ;  /* 0x0000000000007941 */ /* 0x000fea0003800000 */
.L_x_1824:
        /* <DEDUP_REMOVED lines=16> */
.L_x_1827:
[----:B------:R-:W-:Y:S05]  /*14130*/  BSYNC B0 ;  /* 0x0000000000007941 */ /* 0x000fea0003800000 */
.L_x_1826:
        /* <DEDUP_REMOVED lines=16> */
.L_x_1829:
[----:B------:R-:W-:Y:S05]  /*14240*/  BSYNC B0 ;  /* 0x0000000000007941 */ /* 0x000fea0003800000 */
.L_x_1828:
        /* <DEDUP_REMOVED lines=16> */
.L_x_1831:
[----:B------:R-:W-:Y:S05]  /*14350*/  BSYNC B0 ;  /* 0x0000000000007941 */ /* 0x000fea0003800000 */
.L_x_1830:
        /* <DEDUP_REMOVED lines=16> */
.L_x_1833:
[----:B------:R-:W-:Y:S05]  /*14460*/  BSYNC B0 ;  /* 0x0000000000007941 */ /* 0x000fea0003800000 */
.L_x_1832:
        /* <DEDUP_REMOVED lines=16> */
.L_x_1835:
[----:B------:R-:W-:Y:S05]  /*14570*/  BSYNC B0 ;  /* 0x0000000000007941 */ /* 0x000fea0003800000 */
.L_x_1834:
        /* <DEDUP_REMOVED lines=23> */
.L_x_1837:
[----:B------:R-:W-:Y:S05]  /*146f0*/  BSYNC B0 ;  /* 0x0000000000007941 */ /* 0x000fea0003800000 */
.L_x_1836:
[----:B------:R-:W-:Y:S01]  /*14700*/  ISETP.GE.AND P0, PT, R38, R4, PT ;  /* 0x000000042600720c */ /* 0x000fe20003f06270 */
[----:B------:R-:W-:-:S12]  /*14710*/  BSSY B0, `(.L_x_1838) ;  /* 0x000000d000007945 */ /* 0x000fd80003800000 */
[----:B------:R1:W-:Y:S01]  /*14720*/  @P0 STS.128 [R191+0xa800], RZ ;  /* 0x00a800ffbf000388 */ /* 0x0003e20000000c00 */
[----:B------:R-:W-:Y:S05]  /*14730*/  @P0 BRA `(.L_x_1839) ;  /* 0x000000a000000947 */ /* 0x000fea0003800000 */
[----:B------:R-:W-:-:S13]  /*14740*/  ISETP.GE.AND P0, PT, R132, R249, PT ;  /* 0x000000f98400720c */ /* 0x000fda0003f06270 */
[----:B------:R1:W-:Y:S01]  /*14750*/  @P0 STS.128 [R191+0xa800], RZ ;  /* 0x00a800ffbf000388 */ /* 0x0003e20000000c00 */
[----:B------:R-:W-:Y:S05]  /*14760*/  @P0 BRA `(.L_x_1839) ;  /* 0x0000007000000947 */ /* 0x000fea0003800000 */
[----:B--2---:R-:W2:Y:S01]  /*14770*/  LDL R0, [R1+0x8] ;  /* 0x0000080001007983 */ /* 0x004ea20000100800 */
[----:B-1----:R-:W-:-:S04]  /*14780*/  LEA R2, P0, R230, R224, 0x1 ;  /* 0x000000e0e6027211 */ /* 0x002fc800078008ff */
[----:B--2---:R-:W-:-:S05]  /*14790*/  LEA.HI.X R3, R230, R225, R0, 0x1, P0 ;  /* 0x000000e1e6037211 */ /* 0x004fca00000f0c00 */
[----:B------:R-:W-:Y:S01]  /*147a0*/  @!PT LDS RZ, [RZ] ;  /* 0x00000000fffff984 */ /* 0x000fe20000000800 */
[----:B------:R-:W-:Y:S01]  /*147b0*/  @!PT LDS RZ, [RZ] ;  /* 0x00000000fffff984 */ /* 0x000fe20000000800 */
[----:B------:R-:W-:Y:S01]  /*147c0*/  @!PT LDS RZ, [RZ] ;  /* 0x00000000fffff984 */ /* 0x000fe20000000800 */
[----:B------:R1:W-:Y:S04]  /*147d0*/  LDGSTS.E.BYPASS.LTC128B.128 [R191+0xa800], [R2.64] ;  /* 0x0a80000002bf7fae */ /* 0x0003e8000b901d46 */
.L_x_1839:
[----:B------:R-:W-:Y:S05]  /*147e0*/  BSYNC B0 ;  /* 0x0000000000007941 */ /* 0x000fea0003800000 */
.L_x_1838:
[----:B------:R-:W-:Y:S01]  /*147f0*/  ISETP.GE.AND P0, PT, R34, R4, PT ;  /* 0x000000042200720c */ /* 0x000fe20003f06270 */
[----:B------:R-:W-:-:S12]  /*14800*/  BSSY B0, `(.L_x_1840) ;  /* 0x000000e000007945 */ /* 0x000fd80003800000 */
[----:B------:R1:W-:Y:S01]  /*14810*/  @P0 STS.128 [R191+0xb000], RZ ;  /* 0x00b000ffbf000388 */ /* 0x0003e20000000c00 */
[----:B------:R-:W-:Y:S05]  /*14820*/  @P0 BRA `(.L_x_1841) ;  /* 0x000000b000000947 */ /* 0x000fea0003800000 */
[----:B------:R-:W-:-:S13]  /*14830*/  ISETP.GE.AND P0, PT, R132, R249, PT ;  /* 0x000000f98400720c */ /* 0x000fda0003f06270 */
[----:B------:R1:W-:Y:S01]  /*14840*/  @P0 STS.128 [R191+0xb000], RZ ;  /* 0x00b000ffbf000388 */ /* 0x0003e20000000c00 */
[----:B------:R-:W-:Y:S05]  /*14850*/  @P0 BRA `(.L_x_1841) ;  /* 0x0000008000000947 */ /* 0x000fea0003800000 */
[----:B--2---:R-:W2:Y:S04]  /*14860*/  LDL R0, [R1] ;  /* 0x0000000001007983 */ /* 0x004ea80000100800 */
[----:B---3--:R-:W3:Y:S01]  /*14870*/  LDL R17, [R1+0x4] ;  /* 0x0000040001117983 */ /* 0x008ee20000100800 */
[----:B-12---:R-:W-:-:S04]  /*14880*/  LEA R2, P0, R0, R224, 0x6 ;  /* 0x000000e000027211 */ /* 0x006fc800078030ff */
[----:B---3--:R-:W-:-:S05]  /*14890*/  LEA.HI.X R3, R0, R225, R17, 0x6, P0 ;  /* 0x000000e100037211 */ /* 0x008fca00000f3411 */
[----:B------:R-:W-:Y:S01]  /*148a0*/  @!PT LDS RZ, [RZ] ;  /* 0x00000000fffff984 */ /* 0x000fe20000000800 */
[----:B------:R-:W-:Y:S01]  /*148b0*/  @!PT LDS RZ, [RZ] ;  /* 0x00000000fffff984 */ /* 0x000fe20000000800 */
[----:B------:R-:W-:Y:S01]  /*148c0*/  @!PT LDS RZ, [RZ] ;  /* 0x00000000fffff984 */ /* 0x000fe20000000800 */
[----:B------:R1:W-:Y:S04]  /*148d0*/  LDGSTS.E.BYPASS.LTC128B.128 [R191+0xb000], [R2.64] ;  /* 0x0b00000002bf7fae */ /* 0x0003e8000b901d46 */
.L_x_1841:
[----:B------:R-:W-:Y:S05]  /*148e0*/  BSYNC B0 ;  /* 0x0000000000007941 */ /* 0x000fea0003800000 */
.L_x_1840:
[----:B------:R-:W-:Y:S01]  /*148f0*/  ISETP.GE.AND P0, PT, R24, R4, PT ;  /* 0x000000041800720c */ /* 0x000fe20003f06270 */
[----:B------:R-:W-:-:S12]  /*14900*/  BSSY B0, `(.L_x_1842) ;  /* 0x0000012000007945 */ /* 0x000fd80003800000 */
[----:B------:R1:W-:Y:S01]  /*14910*/  @P0 STS.128 [R191+0xb800], RZ ;  /* 0x00b800ffbf000388 */ /* 0x0003e20000000c00 */
[----:B------:R-:W-:Y:S05]  /*14920*/  @P0 BRA `(.L_x_1843) ;  /* 0x000000f000000947 */ /* 0x000fea0003800000 */
[----:B------:R-:W-:-:S13]  /*14930*/  ISETP.GE.AND P0, PT, R132, R249, PT ;  /* 0x000000f98400720c */ /* 0x000fda0003f06270 */
[----:B------:R1:W-:Y:S01]  /*14940*/  @P0 STS.128 [R191+0xb800], RZ ;  /* 0x00b800ffbf000388 */ /* 0x0003e20000000c00 */
[----:B------:R-:W-:Y:S05]  /*14950*/  @P0 BRA `(.L_x_1843) ;  /* 0x000000c000000947 */ /* 0x000fea0003800000 */
[----:B-12---:R-:W2:Y:S04]  /*14960*/  LDL R2, [R1] ;  /* 0x0000000001027983 */ /* 0x006ea80000100800 */
[----:B---3--:R-:W3:Y:S01]  /*14970*/  LDL R0, [R1+0x4] ;  /* 0x0000040001007983 */ /* 0x008ee20000100800 */
[----:B------:R-:W-:Y:S02]  /*14980*/  MOV R3, R225 ;  /* 0x000000e100037202 */ /* 0x000fe40000000f00 */
[----:B--2---:R-:W-:Y:S02]  /*14990*/  MOV R17, R2 ;  /* 0x0000000200117202 */ /* 0x004fe40000000f00 */
[----:B------:R-:W-:Y:S01]  /*149a0*/  MOV R2, R224 ;  /* 0x000000e000027202 */ /* 0x000fe20000000f00 */
[----:B---3--:R-:W-:-:S04]  /*149b0*/  IMAD R0, R0, 0x60, RZ ;  /* 0x0000006000007824 */ /* 0x008fc800078e02ff */
[----:B------:R-:W-:-:S05]  /*149c0*/  IMAD.WIDE.U32 R2, R17, 0x60, R2 ;  /* 0x0000006011027825 */ /* 0x000fca00078e0002 */
[----:B------:R-:W-:-:S05]  /*149d0*/  IADD3 R3, R0, R3, RZ ;  /* 0x0000000300037210 */ /* 0x000fca0007ffe0ff */
[----:B------:R-:W-:Y:S01]  /*149e0*/  @!PT LDS RZ, [RZ] ;  /* 0x00000000fffff984 */ /* 0x000fe20000000800 */
[----:B------:R-:W-:Y:S01]  /*149f0*/  @!PT LDS RZ, [RZ] ;  /* 0x00000000fffff984 */ /* 0x000fe20000000800 */
[----:B------:R-:W-:Y:S01]  /*14a00*/  @!PT LDS RZ, [RZ] ;  /* 0x00000000fffff984 */ /* 0x000fe20000000800 */
[----:B------:R1:W-:Y:S02]  /*14a10*/  LDGSTS.E.BYPASS.LTC128B.128 [R191+0xb800], [R2.64] ;  /* 0x0b80000002bf7fae */ /* 0x0003e4000b901d46 */
.L_x_1843:
[----:B------:R-:W-:Y:S05]  /*14a20*/  BSYNC B0 ;  /* 0x0000000000007941 */ /* 0x000fea0003800000 */
.L_x_1842:
        /* <DEDUP_REMOVED lines=15> */
.L_x_1845:
[----:B------:R-:W-:Y:S05]  /*14b20*/  BSYNC B0 ;  /* 0x0000000000007941 */ /* 0x000fea0003800000 */
.L_x_1844:
        /* <DEDUP_REMOVED lines=19> */
.L_x_1847:
[----:B------:R-:W-:Y:S05]  /*14c60*/  BSYNC B0 ;  /* 0x0000000000007941 */ /* 0x000fea0003800000 */
.L_x_1846:
        /* <DEDUP_REMOVED lines=19> */
.L_x_1849:
[----:B------:R-:W-:Y:S05]  /*14da0*/  BSYNC B0 ;  /* 0x0000000000007941 */ /* 0x000fea0003800000 */
.L_x_1848:
        /* <DEDUP_REMOVED lines=19> */
.L_x_1851:
[----:B------:R-:W-:Y:S05]  /*14ee0*/  BSYNC B0 ;  /* 0x0000000000007941 */ /* 0x000fea0003800000 */
.L_x_1850:
        /* <DEDUP_REMOVED lines=15> */
.L_x_1853:
[----:B------:R-:W-:Y:S05]  /*14fe0*/  BSYNC B0 ;  /* 0x0000000000007941 */ /* 0x000fea0003800000 */
.L_x_1852:
        /* <DEDUP_REMOVED lines=19> */
.L_x_1855:
[----:B------:R-:W-:Y:S05]  /*15120*/  BSYNC B0 ;  /* 0x0000000000007941 */ /* 0x000fea0003800000 */
.L_x_1854:
        /* <DEDUP_REMOVED lines=19> */
.L_x_1857:
[----:B------:R-:W-:Y:S05]  /*15260*/  BSYNC B0 ;  /* 0x0000000000007941 */ /* 0x000fea0003800000 */
.L_x_1856:
        /* <DEDUP_REMOVED lines=19> */
.L_x_1859:
[----:B------:R-:W-:Y:S05]  /*153a0*/  BSYNC B0 ;  /* 0x0000000000007941 */ /* 0x000fea0003800000 */
.L_x_1858:
        /* <DEDUP_REMOVED lines=19> */
.L_x_1861:
[----:B------:R-:W-:Y:S05]  /*154e0*/  BSYNC B0 ;  /* 0x0000000000007941 */ /* 0x000fea0003800000 */
.L_x_1860:
        /* <DEDUP_REMOVED lines=19> */
.L_x_1863:
[----:B------:R-:W-:Y:S05]  /*15620*/  BSYNC B0 ;  /* 0x0000000000007941 */ /* 0x000fea0003800000 */
.L_x_1862:
        /* <DEDUP_REMOVED lines=19> */
.L_x_1865:
[----:B------:R-:W-:Y:S05]  /*15760*/  BSYNC B0 ;  /* 0x0000000000007941 */ /* 0x000fea0003800000 */
.L_x_1864:
        /* <DEDUP_REMOVED lines=19> */
.L_x_1867:
[----:B------:R-:W-:Y:S05]  /*158a0*/  BSYNC B0 ;  /* 0x0000000000007941 */ /* 0x000fea0003800000 */
.L_x_1866:
[----:B-1----:R-:W-:Y:S01]  /*158b0*/  LEA.HI R3, R245, R245, RZ, 0x1 ;  /* 0x000000f5f5037211 */ /* 0x002fe200078f08ff */
[----:B------:R-:W-:Y:S01]  /*158c0*/  IMAD.SHL.U32 R0, R244, 0x40, RZ ;  /* 0x00000040f4007824 */ /* 0x000fe200078e00ff */
[----:B--2---:R-:W2:Y:S01]  /*158d0*/  LDL R136, [R1+0x14c] ;  /* 0x00014c0001887983 */ /* 0x004ea20000100800 */
[----:B------:R-:W-:Y:S01]  /*158e0*/  IMAD.SHL.U32 R2, R247, 0x40, RZ ;  /* 0x00000040f7027824 */ /* 0x000fe200078e00ff */
[----:B------:R-:W-:Y:S01]  /*158f0*/  LOP3.LUT R3, R3, 0xfffffffe, RZ, 0xc0, !PT ;  /* 0xfffffffe03037812 */ /* 0x000fe200078ec0ff */
[----:B------:R-:W-:Y:S01]  /*15900*/  IMAD.SHL.U32 R6, R251, 0x40, RZ ;  /* 0x00000040fb067824 */ /* 0x000fe200078e00ff */
[----:B------:R-:W-:Y:S01]  /*15910*/  LOP3.LUT R0, R0, 0x1c0, RZ, 0xc0, !PT ;  /* 0x000001c000007812 */ /* 0x000fe200078ec0ff */
[----:B------:R-:W-:Y:S01]  /*15920*/  IMAD.SHL.U32 R4, R76, 0x8, RZ ;  /* 0x000000084c047824 */ /* 0x000fe200078e00ff */
[----:B------:R-:W-:Y:S01]  /*15930*/  LOP3.LUT R2, R2, 0x1c0, RZ, 0xc0, !PT ;  /* 0x000001c002027812 */ /* 0x000fe200078ec0ff */
[----:B------:R-:W-:Y:S01]  /*15940*/  IMAD.IADD R3, R245, 0x1, -R3 ;  /* 0x00000001f5037824 */ /* 0x000fe200078e0a03 */
[----:B------:R-:W-:Y:S01]  /*15950*/  LOP3.LUT R83, R6, 0xfffffe00, RZ, 0xc0, !PT ;  /* 0xfffffe0006537812 */ /* 0x000fe200078ec0ff */
[----:B------:R-:W0:Y:S01]  /*15960*/  LDGDEPBAR ;  /* 0x00000000000079af */ /* 0x000e220000000000 */
[----:B------:R-:W-:Y:S01]  /*15970*/  LOP3.LUT R6, R0, 0x8, R4, 0xf8, !PT ;  /* 0x0000000800067812 */ /* 0x000fe200078ef804 */
[----:B------:R-:W-:Y:S01]  /*15980*/  IMAD.SHL.U32 R5, R3, 0x8, RZ ;  /* 0x0000000803057824 */ /* 0x000fe200078e00ff */
[----:B------:R-:W-:-:S02]  /*15990*/  SHF.R.U32.HI R0, RZ, 0x3, R0 ;  /* 0x00000003ff007819 */ /* 0x000fc40000011600 */
[----:B------:R-:W-:Y:S02]  /*159a0*/  SHF.R.U32.HI R4, RZ, 0x3, R2 ;  /* 0x00000003ff047819 */ /* 0x000fe40000011602 */
[----:B------:R-:W-:Y:S01]  /*159b0*/  LOP3.LUT R5, R2, 0x8, R5, 0xf8, !PT ;  /* 0x0000000802057812 */ /* 0x000fe200078ef805 */
[----:B------:R-:W-:Y:S01]  /*159c0*/  IMAD R2, R252, 0x400, R83 ;  /* 0x00000400fc027824 */ /* 0x000fe200078e0253 */
[----:B------:R-:W-:Y:S02]  /*159d0*/  LOP3.LUT R0, R6, R0, RZ, 0x3c, !PT ;  /* 0x0000000006007212 */ /* 0x000fe400078e3cff */
[----:B------:R-:W-:Y:S02]  /*159e0*/  LOP3.LUT R82, R5, R4, RZ, 0x3c, !PT ;  /* 0x0000000405527212 */ /* 0x000fe400078e3cff */
[----:B------:R-:W-:Y:S01]  /*159f0*/  R2P PR, R244, 0x6 ;  /* 0x00000006f4007804 */ /* 0x000fe20000000000 */
[----:B------:R-:W-:Y:S02]  /*15a00*/  IMAD R0, R3, 0x200, R0 ;  /* 0x0000020003007824 */ /* 0x000fe400078e0200 */
[----:B------:R-:W-:-:S02]  /*15a10*/  IMAD.IADD R2, R82, 0x1, R2 ;  /* 0x0000000152027824 */ /* 0x000fc400078e0202 */
[----:B------:R-:W-:Y:S02]  /*15a20*/  IMAD.SHL.U32 R138, R0, 0x2, RZ ;  /* 0x00000002008a7824 */ /* 0x000fe400078e00ff */
[----:B------:R-:W-:Y:S02]  /*15a30*/  IMAD.SHL.U32 R185, R2, 0x2, RZ ;  /* 0x0000000202b97824 */ /* 0x000fe400078e00ff */
[----:B------:R-:W-:Y:S01]  /*15a40*/  IMAD.MOV.U32 R0, RZ, RZ, 0x20 ;  /* 0x00000020ff007424 */ /* 0x000fe200078e00ff */
[----:B------:R-:W-:Y:S01]  /*15a50*/  LDSM.16.M88.4 R8, [R138+0x2800] ;  /* 0x002800008a08783b */ /* 0x000fe20000000200 */
[----:B------:R-:W-:-:S03]  /*15a60*/  IMAD R139, R188, 0x2, R185 ;  /* 0x00000002bc8b7824 */ /* 0x000fc600078e02b9 */
[----:B------:R-:W1:Y:S01]  /*15a70*/  LDSM.16.M88.4 R4, [R185] ;  /* 0x00000000b904783b */ /* 0x000e620000000200 */
[----:B------:R-:W-:-:S03]  /*15a80*/  SEL R186, R0, 0xffffffe0, !P1 ;  /* 0xffffffe000ba7807 */ /* 0x000fc60004800000 */
[----:B------:R-:W3:Y:S02]  /*15a90*/  LDSM.16.M88.4 R24, [R138+0x5000] ;  /* 0x005000008a18783b */ /* 0x000ee40000000200 */
[C---:B------:R-:W-:Y:S02]  /*15aa0*/  IMAD.IADD R80, R138.reuse, 0x1, R186 ;  /* 0x000000018a507824 */ /* 0x040fe400078e02ba */
[----:B-----5:R-:W4:Y:S04]  /*15ab0*/  LDSM.16.M88.4 R20, [R138+0x3000] ;  /* 0x003000008a14783b */ /* 0x020f280000000200 */
[----:B------:R-:W3:Y:S04]  /*15ac0*/  LDSM.16.M88.4 R12, [R138+0x2000] ;  /* 0x002000008a0c783b */ /* 0x000ee80000000200 */
[----:B------:R-:W3:Y:S04]  /*15ad0*/  LDSM.16.M88.4 R16, [R138+0x5800] ;  /* 0x005800008a10783b */ /* 0x000ee80000000200 */
[----:B------:R-:W-:Y:S04]  /*15ae0*/  LDSM.16.M88.4 R32, [R138+0x4000] ;  /* 0x004000008a20783b */ /* 0x000fe80000000200 */
        /* <DEDUP_REMOVED lines=16> */
[----:B------:R-:W4:Y:S07]  /*15bf0*/  LDSM.16.M88.4 R12, [R138+0x6000] ;  /* 0x006000008a0c783b */ /* 0x000f2e0000000200 */
[C---:B------:R-:W-:Y:S08]  /*15c00*/  HMMA.16816.F32 R56, R4.reuse, R16, RZ ;  /* 0x000000100438723c */ /* 0x040ff000000018ff */
[C---:B------:R-:W-:Y:S01]  /*15c10*/  HMMA.16816.F32 R72, R4.reuse, R18, RZ ;  /* 0x000000120448723c */ /* 0x040fe200000018ff */
[----:B------:R-:W4:Y:S07]  /*15c20*/  LDSM.16.M88.4 R16, [R138+0x8800] ;  /* 0x008800008a10783b */ /* 0x000f2e0000000200 */
[C---:B-1----:R-:W-:Y:S08]  /*15c30*/  HMMA.16816.F32 R64, R4.reuse, R8, RZ ;  /* 0x000000080440723c */ /* 0x042ff000000018ff */
[C---:B------:R-:W-:Y:S01]  /*15c40*/  HMMA.16816.F32 R140, R4.reuse, R10, RZ ;  /* 0x0000000a048c723c */ /* 0x040fe200000018ff */
[----:B------:R1:W-:Y:S07]  /*15c50*/  LDSM.16.M88.4 R8, [R139] ;  /* 0x000000008b08783b */ /* 0x0003ee0000000200 */
[C---:B---3--:R-:W-:Y:S08]  /*15c60*/  HMMA.16816.F32 R152, R4.reuse, R24, RZ ;  /* 0x000000180498723c */ /* 0x048ff000000018ff */
[C---:B------:R-:W-:Y:S01]  /*15c70*/  HMMA.16816.F32 R156, R4.reuse, R26, RZ ;  /* 0x0000001a049c723c */ /* 0x040fe200000018ff */
[----:B------:R-:W3:Y:S07]  /*15c80*/  LDSM.16.M88.4 R24, [R80+0x4000] ;  /* 0x004000005018783b */ /* 0x000eee0000000200 */
[----:B----4-:R-:W-:Y:S01]  /*15c90*/  HMMA.16816.F32 R160, R4, R20, RZ ;  /* 0x0000001404a0723c */ /* 0x010fe200000018ff */
[----:B-1----:R-:W-:-:S07]  /*15ca0*/  IADD3 R139, R138, 0x2040, RZ ;  /* 0x000020408a8b7810 */ /* 0x002fce0007ffe0ff */
[C---:B------:R-:W-:Y:S01]  /*15cb0*/  HMMA.16816.F32 R164, R4.reuse, R22, RZ ;  /* 0x0000001604a4723c */ /* 0x040fe200000018ff */
[----:B------:R-:W1:Y:S07]  /*15cc0*/  LDSM.16.M88.4 R20, [R80+0x4800] ;  /* 0x004800005014783b */ /* 0x000e6e0000000200 */
[C---:B------:R-:W-:Y:S08]  /*15cd0*/  HMMA.16816.F32 R52, R4.reuse, R12, RZ ;  /* 0x0000000c0434723c */ /* 0x040ff000000018ff */
[C---:B------:R-:W-:Y:S01]  /*15ce0*/  HMMA.16816.F32 R68, R4.reuse, R14, RZ ;  /* 0x0000000e0444723c */ /* 0x040fe200000018ff */
[----:B------:R-:W4:Y:S07]  /*15cf0*/  LDSM.16.M88.4 R12, [R138+0x9000] ;  /* 0x009000008a0c783b */ /* 0x000f2e0000000200 */
[C---:B------:R-:W-:Y:S08]  /*15d00*/  HMMA.16816.F32 R92, R4.reuse, R32, RZ ;  /* 0x00000020045c723c */ /* 0x040ff000000018ff */
[C---:B------:R-:W-:Y:S01]  /*15d10*/  HMMA.16816.F32 R88, R4.reuse, R34, RZ ;  /* 0x000000220458723c */ /* 0x040fe200000018ff */
[----:B------:R-:W-:Y:S07]  /*15d20*/  LDSM.16.M88.4 R32, [R80+0x3000] ;  /* 0x003000005020783b */ /* 0x000fee0000000200 */
[C---:B------:R-:W-:Y:S08]  /*15d30*/  HMMA.16816.F32 R84, R4.reuse, R28, RZ ;  /* 0x0000001c0454723c */ /* 0x040ff000000018ff */
[C---:B------:R-:W-:Y:S01]  /*15d40*/  HMMA.16816.F32 R76, R4.reuse, R30, RZ ;  /* 0x0000001e044c723c */ /* 0x040fe200000018ff */
[----:B------:R-:W-:Y:S07]  /*15d50*/  LDSM.16.M88.4 R28, [R80+0x3800] ;  /* 0x00380000501c783b */ /* 0x000fee0000000200 */
[C---:B------:R-:W-:Y:S08]  /*15d60*/  HMMA.16816.F32 R176, R4.reuse, R16, RZ ;  /* 0x0000001004b0723c */ /* 0x040ff000000018ff */
[----:B------:R-:W-:Y:S01]  /*15d70*/  HMMA.16816.F32 R200, R4, R18, RZ ;  /* 0x0000001204c8723c */ /* 0x000fe200000018ff */
[----:B------:R-:W2:Y:S07]  /*15d80*/  LDSM.16.M88.4 R16, [R80+0x5000] ;  /* 0x005000005010783b */ /* 0x000eae0000000200 */
[C---:B---3--:R-:W-:Y:S08]  /*15d90*/  HMMA.16816.F32 R232, R8.reuse, R24, R92 ;  /* 0x0000001808e8723c */ /* 0x048ff0000000185c */
[C---:B------:R-:W-:Y:S08]  /*15da0*/  HMMA.16816.F32 R88, R8.reuse, R26, R88 ;  /* 0x0000001a0858723c */ /* 0x040ff00000001858 */
[C---:B-1----:R-:W-:Y:S08]  /*15db0*/  HMMA.16816.F32 R24, R8.reuse, R20, R84 ;  /* 0x000000140818723c */ /* 0x042ff00000001854 */
[----:B------:R-:W-:Y:S08]  /*15dc0*/  HMMA.16816.F32 R20, R8, R22, R76 ;  /* 0x000000160814723c */ /* 0x000ff0000000184c */
[----:B----4-:R-:W-:Y:S01]  /*15dd0*/  HMMA.16816.F32 R208, R4, R12, RZ ;  /* 0x0000000c04d0723c */ /* 0x010fe200000018ff */
[----:B------:R-:W-:-:S02]  /*15de0*/  IMAD.MOV.U32 R195, RZ, RZ, R91 ;  /* 0x000000ffffc37224 */ /* 0x000fc400078e005b */
[----:B------:R-:W-:Y:S02]  /*15df0*/  IMAD.MOV.U32 R0, RZ, RZ, R88 ;  /* 0x000000ffff007224 */ /* 0x000fe400078e0058 */
[----:B------:R-:W-:Y:S02]  /*15e00*/  IMAD.MOV.U32 R251, RZ, RZ, R89 ;  /* 0x000000fffffb7224 */ /* 0x000fe400078e0059 */
[----:B------:R-:W-:Y:S01]  /*15e10*/  IMAD.MOV.U32 R231, RZ, RZ, R90 ;  /* 0x000000ffffe77224 */ /* 0x000fe200078e005a */
[----:B------:R-:W-:Y:S01]  /*15e20*/  HMMA.16816.F32 R216, R4, R14, RZ ;  /* 0x0000000e04d8723c */ /* 0x000fe200000018ff */
[----:B------:R-:W-:Y:S01]  /*15e30*/  LDSM.16.M88.4 R12, [R80+0x5800] ;  /* 0x00580000500c783b */ /* 0x000fe20000000200 */
[----:B------:R-:W-:Y:S02]  /*15e40*/  IMAD.MOV.U32 R90, RZ, RZ, R24 ;  /* 0x000000ffff5a7224 */ /* 0x000fe400078e0018 */
[----:B------:R-:W-:Y:S02]  /*15e50*/  IMAD.MOV.U32 R89, RZ, RZ, R25 ;  /* 0x000000ffff597224 */ /* 0x000fe400078e0019 */
[----:B------:R-:W-:-:S02]  /*15e60*/  IMAD.MOV.U32 R88, RZ, RZ, R26 ;  /* 0x000000ffff587224 */ /* 0x000fc400078e001a */
[C---:B------:R-:W-:Y:S01]  /*15e70*/  HMMA.16816.F32 R144, R4.reuse, R40, RZ ;  /* 0x000000280490723c */ /* 0x040fe200000018ff */
[----:B------:R-:W-:Y:S02]  /*15e80*/  IMAD.MOV.U32 R194, RZ, RZ, R20 ;  /* 0x000000ffffc27224 */ /* 0x000fe400078e0014 */
[----:B------:R-:W-:Y:S02]  /*15e90*/  IMAD.MOV.U32 R187, RZ, RZ, R21 ;  /* 0x000000ffffbb7224 */ /* 0x000fe400078e0015 */
[----:B------:R-:W-:Y:S02]  /*15ea0*/  IMAD.MOV.U32 R184, RZ, RZ, R22 ;  /* 0x000000ffffb87224 */ /* 0x000fe400078e0016 */
[----:B------:R-:W-:Y:S01]  /*15eb0*/  IMAD.MOV.U32 R91, RZ, RZ, R23 ;  /* 0x000000ffff5b7224 */ /* 0x000fe200078e0017 */
[----:B------:R-:W-:Y:S01]  /*15ec0*/  HMMA.16816.F32 R148, R4, R42, RZ ;  /* 0x0000002a0494723c */ /* 0x000fe200000018ff */
[----:B------:R-:W1:Y:S01]  /*15ed0*/  LDSM.16.M88.4 R40, [R138+0x9800] ;  /* 0x009800008a28783b */ /* 0x000e620000000200 */
[----:B------:R-:W-:-:S03]  /*15ee0*/  IMAD.MOV.U32 R3, RZ, RZ, R27 ;  /* 0x000000ffff037224 */ /* 0x000fc600078e001b */
[----:B------:R-:W-:Y:S03]  /*15ef0*/  LDSM.16.M88.4 R24, [R80+0x9000] ;  /* 0x009000005018783b */ /* 0x000fe60000000200 */
[C---:B--2---:R-:W-:Y:S07]  /*15f00*/  HMMA.16816.F32 R20, R8.reuse, R16, R60 ;  /* 0x000000100814723c */ /* 0x044fee000000183c */
[----:B------:R-:W-:Y:S01]  /*15f10*/  IMAD.MOV.U32 R63, RZ, RZ, R0 ;  /* 0x000000ffff3f7224 */ /* 0x000fe200078e0000 */
[----:B------:R-:W-:Y:S08]  /*15f20*/  HMMA.16816.F32 R16, R8, R18, R48 ;  /* 0x000000120810723c */ /* 0x000ff00000001830 */
[C---:B------:R-:W-:Y:S08]  /*15f30*/  HMMA.16816.F32 R100, R4.reuse, R36, RZ ;  /* 0x000000240464723c */ /* 0x040ff000000018ff */
[----:B------:R-:W-:Y:S01]  /*15f40*/  HMMA.16816.F32 R96, R4, R38, RZ ;  /* 0x000000260460723c */ /* 0x000fe200000018ff */
[----:B------:R-:W2:Y:S01]  /*15f50*/  LDSM.16.M88.4 R36, [R80+0x2800] ;  /* 0x002800005024783b */ /* 0x000ea20000000200 */
[----:B------:R-:W-:-:S02]  /*15f60*/  IMAD.MOV.U32 R92, RZ, RZ, R20 ;  /* 0x000000ffff5c7224 */ /* 0x000fc400078e0014 */
[----:B------:R-:W-:Y:S02]  /*15f70*/  IMAD.MOV.U32 R62, RZ, RZ, R21 ;  /* 0x000000ffff3e7224 */ /* 0x000fe400078e0015 */
[----:B------:R-:W-:Y:S02]  /*15f80*/  IMAD.MOV.U32 R61, RZ, RZ, R22 ;  /* 0x000000ffff3d7224 */ /* 0x000fe400078e0016 */
[----:B------:R-:W-:Y:S01]  /*15f90*/  IMAD.MOV.U32 R51, RZ, RZ, R16 ;  /* 0x000000ffff337224 */ /* 0x000fe200078e0010 */
[----:B-1----:R-:W-:Y:S01]  /*15fa0*/  HMMA.16816.F32 R220, R4, R40, RZ ;  /* 0x0000002804dc723c */ /* 0x002fe200000018ff */
[----:B------:R-:W-:Y:S02]  /*15fb0*/  IMAD.MOV.U32 R50, RZ, RZ, R17 ;  /* 0x000000ffff327224 */ /* 0x000fe400078e0011 */
[----:B------:R-:W-:Y:S02]  /*15fc0*/  IMAD.MOV.U32 R49, RZ, RZ, R18 ;  /* 0x000000ffff317224 */ /* 0x000fe400078e0012 */
[----:B------:R-:W-:-:S02]  /*15fd0*/  IMAD.MOV.U32 R48, RZ, RZ, R19 ;  /* 0x000000ffff307224 */ /* 0x000fc400078e0013 */
[----:B------:R-:W-:Y:S01]  /*15fe0*/  IMAD.MOV.U32 R60, RZ, RZ, R23 ;  /* 0x000000ffff3c7224 */ /* 0x000fe200078e0017 */
[----:B------:R-:W-:Y:S01]  /*15ff0*/  HMMA.16816.F32 R16, R8, R12, R56 ;  /* 0x0000000c0810723c */ /* 0x000fe20000001838 */
[----:B------:R-:W-:Y:S07]  /*16000*/  LDSM.16.M88.4 R20, [R80+0x9800] ;  /* 0x009800005014783b */ /* 0x000fee0000000200 */
[----:B------:R-:W-:Y:S01]  /*16010*/  HMMA.16816.F32 R212, R4, R42, RZ ;  /* 0x0000002a04d4723c */ /* 0x000fe200000018ff */
[----:B------:R-:W1:Y:S04]  /*16020*/  LDSM.16.M88.4 R4, [R80+0x6000] ;  /* 0x006000005004783b */ /* 0x000e680000000200 */
[----:B------:R-:W-:Y:S03]  /*16030*/  LDSM.16.M88.4 R40, [R80+0x6800] ;  /* 0x006800005028783b */ /* 0x000fe60000000200 */
[C---:B------:R-:W-:Y:S08]  /*16040*/  HMMA.16816.F32 R236, R8.reuse, R28, R100 ;  /* 0x0000001c08ec723c */ /* 0x040ff00000001864 */
[----:B------:R-:W-:Y:S01]  /*16050*/  IMAD.MOV.U32 R59, RZ, RZ, R16 ;  /* 0x000000ffff3b7224 */ /* 0x000fe200078e0010 */
[----:B------:R-:W-:Y:S01]  /*16060*/  HMMA.16816.F32 R240, R8, R30, R96 ;  /* 0x0000001e08f0723c */ /* 0x000fe20000001860 */
[----:B------:R-:W-:Y:S01]  /*16070*/  IMAD.MOV.U32 R58, RZ, RZ, R17 ;  /* 0x000000ffff3a7224 */ /* 0x000fe200078e0011 */
[----:B------:R-:W3:Y:S01]  /*16080*/  LDSM.16.M88.4 R28, [R80+0x8800] ;  /* 0x00880000501c783b */ /* 0x000ee20000000200 */
[----:B------:R-:W-:-:S02]  /*16090*/  IMAD.MOV.U32 R57, RZ, RZ, R18 ;  /* 0x000000ffff397224 */ /* 0x000fc400078e0012 */
[----:B------:R-:W-:-:S03]  /*160a0*/  IMAD.MOV.U32 R56, RZ, RZ, R19 ;  /* 0x000000ffff387224 */ /* 0x000fc600078e0013 */
[C---:B------:R-:W-:Y:S08]  /*160b0*/  HMMA.16816.F32 R16, R8.reuse, R14, R72 ;  /* 0x0000000e0810723c */ /* 0x040ff00000001848 */
[C---:B------:R-:W-:Y:S08]  /*160c0*/  HMMA.16816.F32 R204, R8.reuse, R44, R116 ;  /* 0x0000002c08cc723c */ /* 0x040ff00000001874 */
[C---:B------:R-:W-:Y:S01]  /*160d0*/  HMMA.16816.F32 R196, R8.reuse, R46, R124 ;  /* 0x0000002e08c4723c */ /* 0x040fe2000000187c */
[----:B------:R-:W4:Y:S07]  /*160e0*/  LDSM.16.M88.4 R44, [R80+0x7000] ;  /* 0x00700000502c783b */ /* 0x000f2e0000000200 */
[----:B------:R-:W-:Y:S01]  /*160f0*/  IMAD.MOV.U32 R12, RZ, RZ, R16 ;  /* 0x000000ffff0c7224 */ /* 0x000fe200078e0010 */
[----:B--2---:R-:W-:Y:S01]  /*16100*/  HMMA.16816.F32 R172, R8, R36, R112 ;  /* 0x0000002408ac723c */ /* 0x004fe20000001870 */
[----:B------:R-:W-:-:S02]  /*16110*/  IMAD.MOV.U32 R95, RZ, RZ, R17 ;  /* 0x000000ffff5f7224 */ /* 0x000fc400078e0011 */
[----:B------:R-:W-:Y:S02]  /*16120*/  IMAD.MOV.U32 R94, RZ, RZ, R18 ;  /* 0x000000ffff5e7224 */ /* 0x000fe400078e0012 */
[----:B------:R-:W-:-:S03]  /*16130*/  IMAD.MOV.U32 R93, RZ, RZ, R19 ;  /* 0x000000ffff5d7224 */ /* 0x000fc600078e0013 */
[C---:B-1----:R-:W-:Y:S08]  /*16140*/  HMMA.16816.F32 R16, R8.reuse, R4, R52 ;  /* 0x000000040810723c */ /* 0x042ff00000001834 */
[C---:B------:R-:W-:Y:S01]  /*16150*/  HMMA.16816.F32 R120, R8.reuse, R38, R120 ;  /* 0x000000260878723c */ /* 0x040fe20000001878 */
[----:B------:R-:W1:Y:S07]  /*16160*/  LDSM.16.M88.4 R36, [R80+0x7800] ;  /* 0x007800005024783b */ /* 0x000e6e0000000200 */
[C---:B------:R-:W-:Y:S08]  /*16170*/  HMMA.16816.F32 R168, R8.reuse, R32, R108 ;  /* 0x0000002008a8723c */ /* 0x040ff0000000186c */
[----:B------:R-:W-:Y:S01]  /*16180*/  HMMA.16816.F32 R180, R8, R34, R104 ;  /* 0x0000002208b4723c */ /* 0x000fe20000001868 */
[----:B------:R-:W2:Y:S01]  /*16190*/  LDSM.16.M88.4 R32, [R80+0x8000] ;  /* 0x008000005020783b */ /* 0x000ea20000000200 */
[----:B------:R-:W-:-:S02]  /*161a0*/  IMAD.MOV.U32 R5, RZ, RZ, R17 ;  /* 0x000000ffff057224 */ /* 0x000fc400078e0011 */
[----:B------:R-:W-:Y:S02]  /*161b0*/  IMAD.MOV.U32 R4, RZ, RZ, R18 ;  /* 0x000000ffff047224 */ /* 0x000fe400078e0012 */
[----:B------:R-:W-:Y:S02]  /*161c0*/  IMAD.MOV.U32 R0, RZ, RZ, R19 ;  /* 0x000000ffff007224 */ /* 0x000fe400078e0013 */
[----:B------:R-:W-:Y:S01]  /*161d0*/  IMAD.MOV.U32 R2, RZ, RZ, R16 ;  /* 0x000000ffff027224 */ /* 0x000fe200078e0010 */
[C---:B------:R-:W-:Y:S08]  /*161e0*/  HMMA.16816.F32 R76, R8.reuse, R24, R208 ;  /* 0x00000018084c723c */ /* 0x040ff000000018d0 */
[C---:B------:R-:W-:Y:S07]  /*161f0*/  HMMA.16816.F32 R16, R8.reuse, R6, R68 ;  /* 0x000000060810723c */ /* 0x040fee0000001844 */
[----:B------:R-:W-:Y:S01]  /*16200*/  IMAD.MOV.U32 R70, RZ, RZ, R0 ;  /* 0x000000ffff467224 */ /* 0x000fe200078e0000 */
[----:B------:R-:W-:Y:S01]  /*16210*/  IADD3 R0, R138, 0x2000, RZ ;  /* 0x000020008a007810 */ /* 0x000fe20007ffe0ff */
[----:B------:R-:W-:Y:S01]  /*16220*/  IMAD.MOV.U32 R68, RZ, RZ, R5 ;  /* 0x000000ffff447224 */ /* 0x000fe200078e0005 */
[----:B---3--:R-:W-:Y:S01]  /*16230*/  HMMA.16816.F32 R96, R8, R28, R176 ;  /* 0x0000001c0860723c */ /* 0x008fe200000018b0 */
[----:B------:R-:W-:Y:S01]  /*16240*/  IMAD.MOV.U32 R69, RZ, RZ, R4 ;  /* 0x000000ffff457224 */ /* 0x000fe200078e0004 */
[----:B------:R-:W-:Y:S01]  /*16250*/  @P2 IADD3 R139, R0, -0x40, RZ ;  /* 0xffffffc0008b2810 */ /* 0x000fe20007ffe0ff */
[----:B------:R-:W-:-:S02]  /*16260*/  IMAD.MOV.U32 R0, RZ, RZ, R2 ;  /* 0x000000ffff007224 */ /* 0x000fc400078e0002 */
[----:B------:R-:W-:Y:S02]  /*16270*/  IMAD R2, R189, 0x2, R185 ;  /* 0x00000002bd027824 */ /* 0x000fe400078e02b9 */
[----:B------:R-:W-:Y:S01]  /*16280*/  IMAD.MOV.U32 R71, RZ, RZ, R12 ;  /* 0x000000ffff477224 */ /* 0x000fe200078e000c */
[----:B------:R-:W-:Y:S01]  /*16290*/  LDSM.16.M88.4 R52, [R139+0x2000] ;  /* 0x002000008b34783b */ /* 0x000fe20000000200 */
[C---:B------:R-:W-:Y:S01]  /*162a0*/  HMMA.16816.F32 R84, R8.reuse, R30, R200 ;  /* 0x0000001e0854723c */ /* 0x040fe200000018c8 */
[----:B------:R-:W-:Y:S02]  /*162b0*/  IMAD.MOV.U32 R176, RZ, RZ, R92 ;  /* 0x000000ffffb07224 */ /* 0x000fe400078e005c */
[----:B------:R-:W-:Y:S01]  /*162c0*/  LDSM.16.M88.4 R4, [R2] ;  /* 0x000000000204783b */ /* 0x000fe20000000200 */
[----:B------:R-:W-:Y:S02]  /*162d0*/  IMAD.MOV.U32 R177, RZ, RZ, R62 ;  /* 0x000000ffffb17224 */ /* 0x000fe400078e003e */
[----:B------:R-:W-:Y:S01]  /*162e0*/  IMAD.MOV.U32 R75, RZ, RZ, R16 ;  /* 0x000000ffff4b7224 */ /* 0x000fe200078e0010 */
[----:B------:R-:W-:Y:S01]  /*162f0*/  LDSM.16.M88.4 R12, [R139+0x800] ;  /* 0x000800008b0c783b */ /* 0x000fe20000000200 */
[----:B------:R-:W-:Y:S01]  /*16300*/  IMAD.MOV.U32 R74, RZ, RZ, R17 ;  /* 0x000000ffff4a7224 */ /* 0x000fe200078e0011 */
[----:B------:R-:W-:Y:S01]  /*16310*/  HMMA.16816.F32 R244, R8, R40, R64 ;  /* 0x0000002808f4723c */ /* 0x000fe20000001840 */
[----:B------:R-:W-:Y:S01]  /*16320*/  IMAD.MOV.U32 R73, RZ, RZ, R18 ;  /* 0x000000ffff497224 */ /* 0x000fe200078e0012 */
[----:B------:R-:W-:Y:S01]  /*16330*/  LDSM.16.M88.4 R28, [R139+0x3800] ;  /* 0x003800008b1c783b */ /* 0x000fe20000000200 */
[----:B------:R-:W-:-:S02]  /*16340*/  IMAD.MOV.U32 R72, RZ, RZ, R19 ;  /* 0x000000ffff487224 */ /* 0x000fc400078e0013 */
[----:B------:R-:W-:Y:S01]  /*16350*/  IMAD.MOV.U32 R208, RZ, RZ, R75 ;  /* 0x000000ffffd07224 */ /* 0x000fe200078e004b */
[----:B------:R-:W3:Y:S01]  /*16360*/  LDSM.16.M88.4 R16, [R139] ;  /* 0x000000008b10783b */ /* 0x000ee20000000200 */
        /* <DEDUP_REMOVED lines=8> */
[----:B------:R-:W-:Y:S01]  /*163f0*/  IMAD.MOV.U32 R202, RZ, RZ, R94 ;  /* 0x000000ffffca7224 */ /* 0x000fe200078e005e */
[----:B------:R-:W-:Y:S01]  /*16400*/  LDSM.16.M88.4 R24, [R139+0x4000] ;  /* 0x004000008b18783b */ /* 0x000fe20000000200 */
[----:B------:R-:W-:-:S02]  /*16410*/  IMAD.MOV.U32 R203, RZ, RZ, R93 ;  /* 0x000000ffffcb7224 */ /* 0x000fc400078e005d */
[----:B------:R-:W-:Y:S02]  /*16420*/  IMAD.MOV.U32 R178, RZ, RZ, R61 ;  /* 0x000000ffffb27224 */ /* 0x000fe400078e003d */
[----:B------:R-:W-:Y:S01]  /*16430*/  IMAD.MOV.U32 R217, RZ, RZ, R68 ;  /* 0x000000ffffd97224 */ /* 0x000fe200078e0044 */
[C---:B----4-:R-:W-:Y:S01]  /*16440*/  HMMA.16816.F32 R124, R8.reuse, R44, R144 ;  /* 0x0000002c087c723c */ /* 0x050fe20000001890 */
[----:B------:R-:W-:Y:S02]  /*16450*/  IMAD.MOV.U32 R218, RZ, RZ, R69 ;  /* 0x000000ffffda7224 */ /* 0x000fe400078e0045 */
[----:B------:R-:W-:Y:S02]  /*16460*/  IMAD.MOV.U32 R219, RZ, RZ, R70 ;  /* 0x000000ffffdb7224 */ /* 0x000fe400078e0046 */
[----:B------:R-:W-:Y:S02]  /*16470*/  IMAD.MOV.U32 R179, RZ, RZ, R60 ;  /* 0x000000ffffb37224 */ /* 0x000fe400078e003c */
[----:B------:R-:W-:Y:S01]  /*16480*/  IMAD.MOV.U32 R216, RZ, RZ, R0 ;  /* 0x000000ffffd87224 */ /* 0x000fe200078e0000 */
[----:B------:R-:W-:Y:S01]  /*16490*/  HMMA.16816.F32 R116, R8, R46, R148 ;  /* 0x0000002e0874723c */ /* 0x000fe20000001894 */
[----:B------:R-:W-:Y:S01]  /*164a0*/  LDSM.16.M88.4 R44, [R139+0x1800] ;  /* 0x001800008b2c783b */ /* 0x000fe20000000200 */
[----:B------:R-:W-:-:S05]  /*164b0*/  IMAD R0, R252, 0x10, R128 ;  /* 0x00000010fc007824 */ /* 0x000fca00078e0280 */
[----:B------:R-:W-:Y:S01]  /*164c0*/  IADD3 R0, R0, 0x1, R137 ;  /* 0x0000000100007810 */ /* 0x000fe20007ffe089 */
[----:B-1----:R-:W-:Y:S03]  /*164d0*/  HMMA.16816.F32 R112, R8, R36, R152 ;  /* 0x000000240870723c */ /* 0x002fe60000001898 */
[----:B------:R-:W-:-:S05]  /*164e0*/  IADD3 R0, R248, R0, -R136 ;  /* 0x00000000f8007210 */ /* 0x000fca0007ffe888 */
[----:B------:R-:W-:Y:S01]  /*164f0*/  HMMA.16816.F32 R104, R8, R38, R156 ;  /* 0x000000260868723c */ /* 0x000fe2000000189c */
[----:B------:R-:W-:Y:S01]  /*16500*/  LDSM.16.M88.4 R36, [R139+0x2800] ;  /* 0x002800008b24783b */ /* 0x000fe20000000200 */
[----:B------:R-:W-:-:S06]  /*16510*/  IMAD.IADD R0, R129, 0x1, R0 ;  /* 0x0000000181007824 */ /* 0x000fcc00078e0200 */
[C---:B--2---:R-:W-:Y:S08]  /*16520*/  HMMA.16816.F32 R108, R8.reuse, R32, R160 ;  /* 0x00000020086c723c */ /* 0x044ff000000018a0 */
[C---:B------:R-:W-:Y:S01]  /*16530*/  HMMA.16816.F32 R100, R8.reuse, R34, R164 ;  /* 0x000000220864723c */ /* 0x040fe200000018a4 */
[----:B------:R-:W-:Y:S06]  /*16540*/  LDSM.16.M88.4 R32, [R139+0x3000] ;  /* 0x003000008b20783b */ /* 0x000fec0000000200 */
[----:B------:R-:W-:Y:S01]  /*16550*/  IMAD.MOV.U32 R164, RZ, RZ, R63 ;  /* 0x000000ffffa47224 */ /* 0x000fe200078e003f */
[----:B------:R-:W-:Y:S01]  /*16560*/  HMMA.16816.F32 R68, R8, R20, R220 ;  /* 0x000000140844723c */ /* 0x000fe200000018dc */
        /* <DEDUP_REMOVED lines=8> */
[----:B------:R-:W2:Y:S01]  /*165f0*/  LDSM.16.M88.4 R20, [R139+0x4800] ;  /* 0x004800008b14783b */ /* 0x000ea20000000200 */
[----:B------:R-:W-:-:S02]  /*16600*/  IMAD.MOV.U32 R223, RZ, RZ, R56 ;  /* 0x000000ffffdf7224 */ /* 0x000fc400078e0038 */
[C---:B---3--:R-:W-:Y:S01]  /*16610*/  HMMA.16816.F32 R60, R4.reuse, R16, R204 ;  /* 0x00000010043c723c */ /* 0x048fe200000018cc */
        /* <DEDUP_REMOVED lines=8> */
[----:B------:R-:W-:-:S02]  /*166a0*/  IMAD.IADD R184, R186, 0x1, R139 ;  /* 0x00000001bab87824 */ /* 0x000fc400078e028b */
[----:B------:R-:W-:Y:S02]  /*166b0*/  IMAD R187, R188, 0x2, R2 ;  /* 0x00000002bcbb7824 */ /* 0x000fe400078e0202 */
[----:B------:R-:W-:Y:S01]  /*166c0*/  IMAD.MOV.U32 R207, RZ, RZ, R91 ;  /* 0x000000ffffcf7224 */ /* 0x000fe200078e005b */
[C---:B------:R-:W-:Y:S01]  /*166d0*/  HMMA.16816.F32 R120, R4.reuse, R14, R120 ;  /* 0x0000000e0478723c */ /* 0x040fe20000001878 */
[----:B------:R-:W-:Y:S02]  /*166e0*/  IMAD.MOV.U32 R196, RZ, RZ, R90 ;  /* 0x000000ffffc47224 */ /* 0x000fe400078e005a */
[----:B------:R-:W-:Y:S02]  /*166f0*/  IMAD.MOV.U32 R197, RZ, RZ, R89 ;  /* 0x000000ffffc57224 */ /* 0x000fe400078e0059 */
[----:B------:R-:W-:Y:S02]  /*16700*/  IMAD.MOV.U32 R198, RZ, RZ, R88 ;  /* 0x000000ffffc67224 */ /* 0x000fe400078e0058 */
[----:B------:R-:W-:Y:S01]  /*16710*/  IMAD.MOV.U32 R215, RZ, RZ, R48 ;  /* 0x000000ffffd77224 */ /* 0x000fe200078e0030 */
[----:B------:R-:W-:Y:S01]  /*16720*/  HMMA.16816.F32 R88, R4, R12, R172 ;  /* 0x0000000c0458723c */ /* 0x000fe200000018ac */
[----:B------:R-:W-:Y:S01]  /*16730*/  LDSM.16.M88.4 R12, [R187] ;  /* 0x00000000bb0c783b */ /* 0x000fe20000000200 */
[----:B------:R-:W-:-:S02]  /*16740*/  IMAD.MOV.U32 R204, RZ, RZ, R194 ;  /* 0x000000ffffcc7224 */ /* 0x000fc400078e00c2 */
[----:B------:R-:W-:Y:S01]  /*16750*/  IMAD.MOV.U32 R199, RZ, RZ, R3 ;  /* 0x000000ffffc77224 */ /* 0x000fe200078e0003 */
[----:B------:R-:W-:Y:S01]  /*16760*/  LDSM.16.M88.4 R48, [R139+0x6000] ;  /* 0x006000008b30783b */ /* 0x000fe20000000200 */
[----:B------:R-:W-:Y:S02]  /*16770*/  IMAD.IADD R3, R81, 0x1, R131 ;  /* 0x0000000151037824 */ /* 0x000fe400078e0283 */
[C---:B------:R-:W-:Y:S08]  /*16780*/  HMMA.16816.F32 R160, R4.reuse, R52, R232 ;  /* 0x0000003404a0723c */ /* 0x040ff000000018e8 */
[C---:B------:R-:W-:Y:S01]  /*16790*/  HMMA.16816.F32 R164, R4.reuse, R54, R164 ;  /* 0x0000003604a4723c */ /* 0x040fe200000018a4 */
[----:B------:R-:W3:Y:S07]  /*167a0*/  LDSM.16.M88.4 R52, [R184] ;  /* 0x00000000b834783b */ /* 0x000eee0000000200 */
[C---:B-1----:R-:W-:Y:S01]  /*167b0*/  HMMA.16816.F32 R104, R4.reuse, R10, R104 ;  /* 0x0000000a0468723c */ /* 0x042fe20000001868 */
[----:B------:R-:W4:Y:S07]  /*167c0*/  LDL R10, [R1+0x140] ;  /* 0x00014000010a7983 */ /* 0x000f2e0000100800 */
[C---:B------:R-:W-:Y:S08]  /*167d0*/  HMMA.16816.F32 R148, R4.reuse, R42, R180 ;  /* 0x0000002a0494723c */ /* 0x040ff000000018b4 */
[C---:B------:R-:W-:Y:S01]  /*167e0*/  HMMA.16816.F32 R144, R4.reuse, R40, R168 ;  /* 0x000000280490723c */ /* 0x040fe200000018a8 */
[----:B------:R-:W-:Y:S07]  /*167f0*/  LDSM.16.M88.4 R40, [R139+0x7000] ;  /* 0x007000008b28783b */ /* 0x000fee0000000200 */
[C---:B------:R-:W-:Y:S08]  /*16800*/  HMMA.16816.F32 R152, R4.reuse, R44, R236 ;  /* 0x0000002c0498723c */ /* 0x040ff000000018ec */
[C---:B------:R-:W-:Y:S01]  /*16810*/  HMMA.16816.F32 R156, R4.reuse, R46, R240 ;  /* 0x0000002e049c723c */ /* 0x040fe200000018f0 */
[----:B------:R-:W1:Y:S07]  /*16820*/  LDSM.16.M88.4 R44, [R139+0x6800] ;  /* 0x006800008b2c783b */ /* 0x000e6e0000000200 */
[C---:B------:R-:W-:Y:S08]  /*16830*/  HMMA.16816.F32 R180, R4.reuse, R34, R212 ;  /* 0x0000002204b4723c */ /* 0x040ff000000018d4 */
[C---:B--2---:R-:W-:Y:S08]  /*16840*/  HMMA.16816.F32 R212, R4.reuse, R20, R244 ;  /* 0x0000001404d4723c */ /* 0x044ff000000018f4 */
[C---:B------:R-:W-:Y:S01]  /*16850*/  HMMA.16816.F32 R140, R4.reuse, R22, R140 ;  /* 0x00000016048c723c */ /* 0x040fe2000000188c */
[----:B------:R-:W2:Y:S07]  /*16860*/  LDSM.16.M88.4 R20, [R184+0x800] ;  /* 0x00080000b814783b */ /* 0x000eae0000000200 */
[C---:B------:R-:W-:Y:S01]  /*16870*/  HMMA.16816.F32 R176, R4.reuse, R32, R176 ;  /* 0x0000002004b0723c */ /* 0x040fe200000018b0 */
[----:B------:R-:W1:Y:S07]  /*16880*/  LDSM.16.M88.4 R32, [R184+0x1000] ;  /* 0x00100000b820783b */ /* 0x000e6e0000000200 */
[C---:B------:R-:W-:Y:S08]  /*16890*/  HMMA.16816.F32 R168, R4.reuse, R36, R196 ;  /* 0x0000002404a8723c */ /* 0x040ff000000018c4 */
[C---:B------:R-:W-:Y:S01]  /*168a0*/  HMMA.16816.F32 R172, R4.reuse, R38, R204 ;  /* 0x0000002604ac723c */ /* 0x040fe200000018cc */
[----:B------:R-:W1:Y:S07]  /*168b0*/  LDSM.16.M88.4 R36, [R184+0x1800] ;  /* 0x00180000b824783b */ /* 0x000e6e0000000200 */
[C---:B------:R-:W-:Y:S08]  /*168c0*/  HMMA.16816.F32 R196, R4.reuse, R28, R220 ;  /* 0x0000001c04c4723c */ /* 0x040ff000000018dc */
[----:B------:R-:W-:Y:S08]  /*168d0*/  HMMA.16816.F32 R200, R4, R30, R200 ;  /* 0x0000001e04c8723c */ /* 0x000ff000000018c8 */
[----:B---3--:R-:W-:Y:S08]  /*168e0*/  HMMA.16816.F32 R28, R12, R54, R64 ;  /* 0x000000360c1c723c */ /* 0x008ff00000001840 */
[----:B------:R-:W-:Y:S07]  /*168f0*/  HMMA.16816.F32 R112, R4, R8, R112 ;  /* 0x000000080470723c */ /* 0x000fee0000001870 */
[C---:B------:R-:W-:Y:S01]  /*16900*/  IADD3 R9, R0.reuse, 0x8, RZ ;  /* 0x0000000800097810 */ /* 0x040fe20007ffe0ff */
[----:B------:R-:W-:Y:S01]  /*16910*/  HMMA.16816.F32 R60, R12, R52, R60 ;  /* 0x000000340c3c723c */ /* 0x000fe2000000183c */
[----:B------:R-:W-:-:S07]  /*16920*/  IMNMX R8, R0, R248, PT ;  /* 0x000000f800087217 */ /* 0x000fce0003800200 */
        /* <DEDUP_REMOVED lines=8> */
[C---:B------:R-:W-:Y:S08]  /*169b0*/  HMMA.16816.F32 R76, R4.reuse, R40, R76 ;  /* 0x00000028044c723c */ /* 0x040ff0000000184c */
[C---:B------:R-:W-:Y:S01]  /*169c0*/  HMMA.16816.F32 R72, R4.reuse, R42, R72 ;  /* 0x0000002a0448723c */ /* 0x040fe20000001848 */
[----:B------:R-:W1:Y:S07]  /*169d0*/  LDSM.16.M88.4 R40, [R184+0x2000] ;  /* 0x00200000b828783b */ /* 0x000e6e0000000200 */
[C---:B------:R-:W-:Y:S08]  /*169e0*/  HMMA.16816.F32 R68, R4.reuse, R56, R68 ;  /* 0x000000380444723c */ /* 0x040ff00000001844 */
[----:B------:R-:W-:Y:S01]  /*169f0*/  HMMA.16816.F32 R92, R4, R58, R92 ;  /* 0x0000003a045c723c */ /* 0x000fe2000000185c */
[----:B------:R-:W-:Y:S01]  /*16a00*/  LOP3.LUT R0, R82, R83, RZ, 0xfc, !PT ;  /* 0x0000005352007212 */ /* 0x000fe200078efcff */
[----:B------:R-:W-:Y:S05]  /*16a10*/  LDSM.16.M88.4 R44, [R184+0x5000] ;  /* 0x00500000b82c783b */ /* 0x000fea0000000200 */
[----:B------:R-:W-:Y:S01]  /*16a20*/  IADD3 R4, R3, 0x1, RZ ;  /* 0x0000000103047810 */ /* 0x000fe20007ffe0ff */
[----:B--2---:R-:W-:Y:S01]  /*16a30*/  HMMA.16816.F32 R16, R12, R20, R88 ;  /* 0x000000140c10723c */ /* 0x004fe20000001858 */
[----:B------:R-:W-:-:S02]  /*16a40*/  IMNMX R6, R9, R248, PT ;  /* 0x000000f809067217 */ /* 0x000fc40003800200 */
[C---:B------:R-:W-:Y:S02]  /*16a50*/  ISETP.GE.AND P6, PT, R4.reuse, R8, PT ;  /* 0x000000080400720c */ /* 0x040fe40003fc6270 */
[----:B------:R-:W-:Y:S02]  /*16a60*/  ISETP.GE.AND P1, PT, R4, R6, PT ;  /* 0x000000060400720c */ /* 0x000fe40003f26270 */
[C---:B------:R-:W-:Y:S01]  /*16a70*/  IADD3 R5, R3.reuse, 0x8, RZ ;  /* 0x0000000803057810 */ /* 0x040fe20007ffe0ff */
[----:B------:R-:W-:Y:S01]  /*16a80*/  HMMA.16816.F32 R20, R12, R22, R120 ;  /* 0x000000160c14723c */ /* 0x000fe20000001878 */
[----:B------:R-:W-:Y:S02]  /*16a90*/  IADD3 R4, R3, 0x9, RZ ;  /* 0x0000000903047810 */ /* 0x000fe40007ffe0ff */
[C---:B------:R-:W-:Y:S02]  /*16aa0*/  ISETP.GE.AND P4, PT, R5.reuse, R8, PT ;  /* 0x000000080500720c */ /* 0x040fe40003f86270 */
[----:B------:R-:W-:-:S02]  /*16ab0*/  ISETP.GE.AND P3, PT, R5, R6, PT ;  /* 0x000000060500720c */ /* 0x000fc40003f66270 */
[C---:B------:R-:W-:Y:S02]  /*16ac0*/  ISETP.GE.AND P0, PT, R4.reuse, R8, PT ;  /* 0x000000080400720c */ /* 0x040fe40003f06270 */
[----:B------:R-:W-:Y:S01]  /*16ad0*/  ISETP.GE.AND P5, PT, R4, R6, PT ;  /* 0x000000060400720c */ /* 0x000fe20003fa6270 */
[----:B------:R-:W-:Y:S01]  /*16ae0*/  HMMA.16816.F32 R24, R12, R32, R144 ;  /* 0x000000200c18723c */ /* 0x000fe20000001890 */
[----:B------:R-:W-:Y:S02]  /*16af0*/  FSEL R52, R28, -INF , !P4 ;  /* 0xff8000001c347808 */ /* 0x000fe40006000000 */
[----:B------:R-:W-:Y:S02]  /*16b00*/  FSEL R50, R30, -INF , !P3 ;  /* 0xff8000001e327808 */ /* 0x000fe40005800000 */
[----:B------:R-:W-:Y:S02]  /*16b10*/  FSEL R51, R29, -INF , !P0 ;  /* 0xff8000001d337808 */ /* 0x000fe40004000000 */
[----:B------:R-:W-:-:S02]  /*16b20*/  FSEL R49, R31, -INF , !P5 ;  /* 0xff8000001f317808 */ /* 0x000fc40006800000 */
[----:B------:R-:W-:Y:S01]  /*16b30*/  HMMA.16816.F32 R28, R12, R34, R148 ;  /* 0x000000220c1c723c */ /* 0x000fe20000001894 */
[C---:B------:R-:W-:Y:S01]  /*16b40*/  ISETP.GE.AND P2, PT, R3.reuse, R6, PT ;  /* 0x000000060300720c */ /* 0x040fe20003f46270 */
[----:B------:R-:W2:Y:S01]  /*16b50*/  LDSM.16.M88.4 R32, [R184+0x2800] ;  /* 0x00280000b820783b */ /* 0x000ea20000000200 */
[C---:B------:R-:W-:Y:S02]  /*16b60*/  IADD3 R5, R3.reuse, 0x10, RZ ;  /* 0x0000001003057810 */ /* 0x040fe40007ffe0ff */
[----:B------:R-:W-:Y:S02]  /*16b70*/  IADD3 R4, R3, 0x11, RZ ;  /* 0x0000001103047810 */ /* 0x000fe40007ffe0ff */
        /* <DEDUP_REMOVED lines=23> */
[----:B------:R-:W-:-:S02]  /*16cf0*/  IADD3 R4, R3, 0x21, RZ ;  /* 0x0000002103047810 */ /* 0x000fc40007ffe0ff */
        /* <DEDUP_REMOVED lines=16> */
[----:B------:R-:W-:Y:S01]  /*16e00*/  FSEL R144, R28, -INF , !P3 ;  /* 0xff8000001c907808 */ /* 0x000fe20005800000 */
[----:B-1----:R-:W-:Y:S01]  /*16e10*/  HMMA.16816.F32 R24, R12, R40, R160 ;  /* 0x000000280c18723c */ /* 0x002fe200000018a0 */
[----:B------:R-:W-:-:S02]  /*16e20*/  FSEL R123, R30, -INF , !P0 ;  /* 0xff8000001e7b7808 */ /* 0x000fc40004000000 */
[----:B------:R-:W-:Y:S02]  /*16e30*/  FSEL R136, R29, -INF , !P5 ;  /* 0xff8000001d887808 */ /* 0x000fe40006800000 */
[----:B------:R-:W-:Y:S02]  /*16e40*/  FSEL R129, R31, -INF , !P2 ;  /* 0xff8000001f817808 */ /* 0x000fe40005000000 */
[C---:B------:R-:W-:Y:S01]  /*16e50*/  ISETP.GE.AND P4, PT, R5.reuse, R8, PT ;  /* 0x000000080500720c */ /* 0x040fe20003f86270 */
[----:B------:R-:W-:Y:S01]  /*16e60*/  HMMA.16816.F32 R28, R12, R42, R164 ;  /* 0x0000002a0c1c723c */ /* 0x000fe200000018a4 */
[----:B------:R-:W-:Y:S01]  /*16e70*/  ISETP.GE.AND P3, PT, R5, R6, PT ;  /* 0x000000060500720c */ /* 0x000fe20003f66270 */
[----:B------:R-:W1:Y:S01]  /*16e80*/  LDSM.16.M88.4 R40, [R184+0x3800] ;  /* 0x00380000b828783b */ /* 0x000e620000000200 */
        /* <DEDUP_REMOVED lines=12> */
[----:B------:R-:W-:Y:S01]  /*16f50*/  FSEL R150, R20, -INF , !P2 ;  /* 0xff80000014967808 */ /* 0x000fe20005000000 */
[----:B--2---:R-:W-:Y:S01]  /*16f60*/  HMMA.16816.F32 R16, R12, R32, R168 ;  /* 0x000000200c10723c */ /* 0x004fe200000018a8 */
[----:B------:R-:W-:-:S02]  /*16f70*/  FSEL R145, R22, -INF , !P4 ;  /* 0xff80000016917808 */ /* 0x000fc40006000000 */
[----:B------:R-:W-:Y:S02]  /*16f80*/  FSEL R149, R21, -INF , !P3 ;  /* 0xff80000015957808 */ /* 0x000fe40005800000 */
[----:B------:R-:W-:-:S03]  /*16f90*/  FSEL R147, R23, -INF , !P0 ;  /* 0xff80000017937808 */ /* 0x000fc60004000000 */
[----:B------:R-:W-:Y:S01]  /*16fa0*/  HMMA.16816.F32 R20, R12, R34, R172 ;  /* 0x000000220c14723c */ /* 0x000fe200000018ac */
[----:B------:R-:W2:Y:S01]  /*16fb0*/  LDSM.16.M88.4 R32, [R184+0x4000] ;  /* 0x00400000b820783b */ /* 0x000ea20000000200 */
[C---:B------:R-:W-:Y:S02]  /*16fc0*/  IADD3 R5, R3.reuse, 0x40, RZ ;  /* 0x0000004003057810 */ /* 0x040fe40007ffe0ff */
        /* <DEDUP_REMOVED lines=12> */
[C---:B------:R-:W-:Y:S02]  /*17090*/  ISETP.GE.AND P2, PT, R4.reuse, R8, PT ;  /* 0x000000080400720c */ /* 0x040fe40003f46270 */
[----:B------:R-:W-:Y:S02]  /*170a0*/  ISETP.GE.AND P4, PT, R4, R6, PT ;  /* 0x000000060400720c */ /* 0x000fe40003f86270 */
[----:B------:R-:W-:Y:S02]  /*170b0*/  FSEL R154, R27, -INF , !P3 ;  /* 0xff8000001b9a7808 */ /* 0x000fe40005800000 */
[----:B---3--:R-:W-:Y:S01]  /*170c0*/  HMMA.16816.F32 R24, R12, R36, R176 ;  /* 0x000000240c18723c */ /* 0x008fe200000018b0 */
[----:B------:R-:W-:-:S02]  /*170d0*/  FSEL R156, R28, -INF , !P0 ;  /* 0xff8000001c9c7808 */ /* 0x000fc40004000000 */
[----:B------:R-:W-:Y:S02]  /*170e0*/  FSEL R153, R30, -INF , !P5 ;  /* 0xff8000001e997808 */ /* 0x000fe40006800000 */
[----:B------:R-:W-:Y:S02]  /*170f0*/  FSEL R160, R29, -INF , !P2 ;  /* 0xff8000001da07808 */ /* 0x000fe40005000000 */
[----:B------:R-:W-:Y:S02]  /*17100*/  FSEL R158, R31, -INF , !P4 ;  /* 0xff8000001f9e7808 */ /* 0x000fe40006000000 */
[----:B------:R-:W-:Y:S01]  /*17110*/  HMMA.16816.F32 R28, R12, R38, R180 ;  /* 0x000000260c1c723c */ /* 0x000fe200000018b4 */
[----:B------:R-:W3:Y:S01]  /*17120*/  LDSM.16.M88.4 R36, [R184+0x4800] ;  /* 0x00480000b824783b */ /* 0x000ee20000000200 */
[C---:B------:R-:W-:Y:S02]  /*17130*/  IADD3 R5, R3.reuse, 0x50, RZ ;  /* 0x0000005003057810 */ /* 0x040fe40007ffe0ff */
        /* <DEDUP_REMOVED lines=24> */
[----:B------:R-:W-:Y:S01]  /*172c0*/  ISETP.GE.AND P4, PT, R5, R6, PT ;  /* 0x000000060500720c */ /* 0x000fe20003f86270 */
[----:B------:R-:W-:Y:S01]  /*172d0*/  LDSM.16.M88.4 R40, [R184+0x6000] ;  /* 0x00600000b828783b */ /* 0x000fe20000000200 */
        /* <DEDUP_REMOVED lines=18> */
[C---:B------:R-:W-:Y:S01]  /*17400*/  IADD3 R5, R3.reuse, 0x70, RZ ;  /* 0x0000007003057810 */ /* 0x040fe20007ffe0ff */
[----:B------:R-:W1:Y:S01]  /*17410*/  LDSM.16.M88.4 R32, [R184+0x5800] ;  /* 0x00580000b820783b */ /* 0x000e620000000200 */
        /* <DEDUP_REMOVED lines=28> */
[----:B------:R-:W-:Y:S01]  /*175e0*/  FSEL R201, R24, -INF , !P4 ;  /* 0xff80000018c97808 */ /* 0x000fe20006000000 */
[----:B------:R-:W-:Y:S01]  /*175f0*/  HMMA.16816.F32 R20, R12, R38, R140 ;  /* 0x000000260c14723c */ /* 0x000fe2000000188c */
[----:B------:R-:W-:Y:S01]  /*17600*/  FSEL R199, R26, -INF , !P3 ;  /* 0xff8000001ac77808 */ /* 0x000fe20005800000 */
[----:B------:R-:W-:Y:S01]  /*17610*/  LDSM.16.M88.4 R36, [R184+0x7000] ;  /* 0x00700000b824783b */ /* 0x000fe20000000200 */
[----:B------:R-:W-:Y:S02]  /*17620*/  FSEL R200, R25, -INF , !P0 ;  /* 0xff80000019c87808 */ /* 0x000fe40004000000 */
[C---:B------:R-:W-:Y:S02]  /*17630*/  ISETP.GE.AND P2, PT, R5.reuse, R8, PT ;  /* 0x000000080500720c */ /* 0x040fe40003f46270 */
[----:B------:R-:W-:Y:S02]  /*17640*/  ISETP.GE.AND P4, PT, R5, R6, PT ;  /* 0x000000060500720c */ /* 0x000fe40003f86270 */
[----:B------:R-:W-:-:S02]  /*17650*/  ISETP.GE.AND P3, PT, R4, R8, PT ;  /* 0x000000080400720c */ /* 0x000fc40003f66270 */
[----:B------:R-:W-:Y:S02]  /*17660*/  ISETP.GE.AND P0, PT, R4, R6, PT ;  /* 0x000000060400720c */ /* 0x000fe40003f06270 */
[----:B------:R-:W-:Y:S02]  /*17670*/  FSEL R140, R27, -INF , !P5 ;  /* 0xff8000001b8c7808 */ /* 0x000fe40006800000 */
[----:B------:R-:W-:Y:S01]  /*17680*/  HMMA.16816.F32 R24, R12, R44, R124 ;  /* 0x0000002c0c18723c */ /* 0x000fe2000000187c */
[----:B------:R-:W-:Y:S02]  /*17690*/  FSEL R143, R28, -INF , !P2 ;  /* 0xff8000001c8f7808 */ /* 0x000fe40005000000 */
[----:B------:R-:W-:Y:S02]  /*176a0*/  FSEL R141, R30, -INF , !P4 ;  /* 0xff8000001e8d7808 */ /* 0x000fe40006000000 */
[----:B------:R-:W-:Y:S02]  /*176b0*/  FSEL R142, R29, -INF , !P3 ;  /* 0xff8000001d8e7808 */ /* 0x000fe40005800000 */
[----:B------:R-:W-:-:S02]  /*176c0*/  FSEL R124, R31, -INF , !P0 ;  /* 0xff8000001f7c7808 */ /* 0x000fc40004000000 */
        /* <DEDUP_REMOVED lines=18> */
[C---:B------:R-:W-:Y:S01]  /*177f0*/  IADD3 R5, R3.reuse, 0xa0, RZ ;  /* 0x000000a003057810 */ /* 0x040fe20007ffe0ff */
[----:B-1----:R-:W-:Y:S01]  /*17800*/  HMMA.16816.F32 R16, R12, R32, R112 ;  /* 0x000000200c10723c */ /* 0x002fe20000001870 */
        /* <DEDUP_REMOVED lines=8> */
[----:B------:R-:W-:Y:S02]  /*17890*/  FSEL R112, R23, -INF , !P4 ;  /* 0xff80000017707808 */ /* 0x000fe40006000000 */
[C---:B------:R-:W-:Y:S01]  /*178a0*/  HMMA.16816.F32 R20, R12.reuse, R34, R104 ;  /* 0x000000220c14723c */ /* 0x040fe20000001868 */
[----:B------:R-:W-:Y:S02]  /*178b0*/  FSEL R114, R24, -INF , !P3 ;  /* 0xff80000018727808 */ /* 0x000fe40005800000 */
[----:B------:R-:W-:Y:S02]  /*178c0*/  FSEL R113, R26, -INF , !P0 ;  /* 0xff8000001a717808 */ /* 0x000fe40004000000 */
[----:B------:R-:W-:Y:S02]  /*178d0*/  FSEL R115, R25, -INF , !P5 ;  /* 0xff80000019737808 */ /* 0x000fe40006800000 */
[----:B------:R-:W-:Y:S01]  /*178e0*/  FSEL R105, R27, -INF , !P2 ;  /* 0xff8000001b697808 */ /* 0x000fe20005000000 */
[----:B------:R-:W-:Y:S01]  /*178f0*/  HMMA.16816.F32 R32, R12, R42, R100 ;  /* 0x0000002a0c20723c */ /* 0x000fe20000001864 */
[----:B------:R-:W-:-:S02]  /*17900*/  IADD3 R5, R3, 0xa8, RZ ;  /* 0x000000a803057810 */ /* 0x000fc40007ffe0ff */
[----:B------:R-:W-:-:S05]  /*17910*/  IADD3 R4, R3, 0xa9, RZ ;  /* 0x000000a903047810 */ /* 0x000fca0007ffe0ff */
[----:B------:R-:W-:Y:S01]  /*17920*/  HMMA.16816.F32 R24, R12, R40, R108 ;  /* 0x000000280c18723c */ /* 0x000fe2000000186c */
[----:B------:R-:W1:Y:S01]  /*17930*/  LDSM.16.M88.4 R40, [R184+0x7800] ;  /* 0x00780000b828783b */ /* 0x000e620000000200 */
[----:B------:R-:W-:Y:S01]  /*17940*/  ISETP.GE.AND P4, PT, R5, R8, PT ;  /* 0x000000080500720c */ /* 0x000fe20003f86270 */
[----:B------:R-:W-:-:S04]  /*17950*/  DEPBAR.LE SB0, 0x0 ;  /* 0x000080000000791a */ /* 0x000fc80000000000 */
[----:B------:R-:W-:Y:S01]  /*17960*/  BAR.SYNC.DEFER_BLOCKING 0x0 ;  /* 0x0000000000007b1d */ /* 0x000fe20000010000 */
        /* <DEDUP_REMOVED lines=12> */
[----:B------:R-:W-:Y:S02]  /*17a30*/  FSEL R203, R16, -INF , !P2 ;  /* 0xff80000010cb7808 */ /* 0x000fe40005000000 */
[----:B------:R-:W-:Y:S02]  /*17a40*/  FSEL R108, R18, -INF , !P4 ;  /* 0xff800000126c7808 */ /* 0x000fe40006000000 */
[----:B------:R-:W-:Y:S02]  /*17a50*/  FSEL R111, R17, -INF , !P3 ;  /* 0xff800000116f7808 */ /* 0x000fe40005800000 */
[----:B------:R-:W-:Y:S02]  /*17a60*/  FSEL R100, R19, -INF , !P0 ;  /* 0xff80000013647808 */ /* 0x000fe40004000000 */
[C---:B------:R-:W-:Y:S01]  /*17a70*/  IADD3 R5, R3.reuse, 0xb8, RZ ;  /* 0x000000b803057810 */ /* 0x040fe20007ffe0ff */
[----:B--2---:R-:W-:Y:S01]  /*17a80*/  HMMA.16816.F32 R16, R12, R44, R96 ;  /* 0x0000002c0c10723c */ /* 0x004fe20000001860 */
        /* <DEDUP_REMOVED lines=13> */
[----:B------:R-:W-:-:S02]  /*17b60*/  ISETP.GE.AND P0, PT, R5, R8, PT ;  /* 0x000000080500720c */ /* 0x000fc40003f06270 */
[----:B------:R-:W-:Y:S02]  /*17b70*/  ISETP.GE.AND P5, PT, R5, R6, PT ;  /* 0x000000060500720c */ /* 0x000fe40003fa6270 */
[C---:B------:R-:W-:Y:S02]  /*17b80*/  ISETP.GE.AND P2, PT, R4.reuse, R8, PT ;  /* 0x000000080400720c */ /* 0x040fe40003f46270 */
[----:B------:R-:W-:Y:S02]  /*17b90*/  ISETP.GE.AND P4, PT, R4, R6, PT ;  /* 0x000000060400720c */ /* 0x000fe40003f86270 */
[C---:B------:R-:W-:Y:S02]  /*17ba0*/  IADD3 R5, R3.reuse, 0xc8, RZ ;  /* 0x000000c803057810 */ /* 0x040fe40007ffe0ff */
[----:B------:R-:W-:Y:S01]  /*17bb0*/  IADD3 R4, R3, 0xc9, RZ ;  /* 0x000000c903047810 */ /* 0x000fe20007ffe0ff */
[----:B------:R-:W-:Y:S01]  /*17bc0*/  HMMA.16816.F32 R28, R12, R36, R76 ;  /* 0x000000240c1c723c */ /* 0x000fe2000000184c */
        /* <DEDUP_REMOVED lines=10> */
[----:B------:R-:W-:Y:S01]  /*17c70*/  FSEL R86, R32, -INF , !P3 ;  /* 0xff80000020567808 */ /* 0x000fe20005800000 */
[----:B------:R-:W-:Y:S01]  /*17c80*/  HMMA.16816.F32 R24, R12, R38, R72 ;  /* 0x000000260c18723c */ /* 0x000fe20000001848 */
[----:B------:R-:W-:Y:S02]  /*17c90*/  FSEL R85, R34, -INF , !P0 ;  /* 0xff80000022557808 */ /* 0x000fe40004000000 */
[----:B------:R-:W-:-:S02]  /*17ca0*/  FSEL R87, R33, -INF , !P5 ;  /* 0xff80000021577808 */ /* 0x000fc40006800000 */
[C---:B------:R-:W-:Y:S02]  /*17cb0*/  ISETP.GE.AND P4, PT, R5.reuse, R8, PT ;  /* 0x000000080500720c */ /* 0x040fe40003f86270 */
[----:B------:R-:W-:Y:S02]  /*17cc0*/  ISETP.GE.AND P3, PT, R5, R6, PT ;  /* 0x000000060500720c */ /* 0x000fe40003f66270 */
[C---:B------:R-:W-:Y:S02]  /*17cd0*/  ISETP.GE.AND P0, PT, R4.reuse, R8, PT ;  /* 0x000000080400720c */ /* 0x040fe40003f06270 */
[----:B------:R-:W-:Y:S02]  /*17ce0*/  ISETP.GE.AND P5, PT, R4, R6, PT ;  /* 0x000000060400720c */ /* 0x000fe40003fa6270 */
[----:B------:R-:W-:Y:S02]  /*17cf0*/  FSEL R211, R16, -INF , !P4 ;  /* 0xff80000010d37808 */ /* 0x000fe40006000000 */
[----:B------:R-:W-:-:S02]  /*17d00*/  FSEL R208, R18, -INF , !P3 ;  /* 0xff80000012d07808 */ /* 0x000fc40005800000 */
[----:B------:R-:W-:Y:S02]  /*17d10*/  FSEL R213, R17, -INF , !P0 ;  /* 0xff80000011d57808 */ /* 0x000fe40004000000 */
[----:B------:R-:W-:Y:S02]  /*17d20*/  FSEL R209, R19, -INF , !P5 ;  /* 0xff80000013d17808 */ /* 0x000fe40006800000 */
[C---:B------:R-:W-:Y:S01]  /*17d30*/  IADD3 R5, R3.reuse, 0xd8, RZ ;  /* 0x000000d803057810 */ /* 0x040fe20007ffe0ff */
[----:B-1----:R-:W-:Y:S01]  /*17d40*/  HMMA.16816.F32 R16, R12, R40, R68 ;  /* 0x000000280c10723c */ /* 0x002fe20000001844 */
[----:B------:R-:W-:Y:S02]  /*17d50*/  IADD3 R4, R3, 0xd9, RZ ;  /* 0x000000d903047810 */ /* 0x000fe40007ffe0ff */
        /* <DEDUP_REMOVED lines=21> */
[C---:B------:R-:W-:Y:S02]  /*17eb0*/  ISETP.GE.AND P2, PT, R4.reuse, R8, PT ;  /* 0x000000080400720c */ /* 0x040fe40003f46270 */
[----:B------:R-:W-:Y:S02]  /*17ec0*/  ISETP.GE.AND P4, PT, R4, R6, PT ;  /* 0x000000060400720c */ /* 0x000fe40003f86270 */
        /* <DEDUP_REMOVED lines=9> */
[----:B------:R-:W-:Y:S02]  /*17f60*/  FSEL R48, R61, -INF , !P6 ;  /* 0xff8000003d307808 */ /* 0x000fe40007000000 */
[C---:B------:R-:W-:Y:S02]  /*17f70*/  ISETP.GE.AND P3, PT, R5.reuse, R8, PT ;  /* 0x000000080500720c */ /* 0x040fe40003f66270 */
[----:B------:R-:W-:Y:S02]  /*17f80*/  ISETP.GE.AND P0, PT, R5, R6, PT ;  /* 0x000000060500720c */ /* 0x000fe40003f06270 */
[C---:B------:R-:W-:Y:S02]  /*17f90*/  IADD3 R4, R3.reuse, 0xf8, RZ ;  /* 0x000000f803047810 */ /* 0x040fe40007ffe0ff */
[C---:B------:R-:W-:Y:S02]  /*17fa0*/  ISETP.GE.AND P6, PT, R3.reuse, R8, PT ;  /* 0x000000080300720c */ /* 0x040fe40003fc6270 */
[----:B------:R-:W-:-:S02]  /*17fb0*/  IADD3 R3, R3, 0xf9, RZ ;  /* 0x000000f903037810 */ /* 0x000fc40007ffe0ff */
[----:B------:R-:W-:Y:S02]  /*17fc0*/  FSEL R223, R27, -INF , !P4 ;  /* 0xff8000001bdf7808 */ /* 0x000fe40006000000 */
[----:B------:R-:W-:Y:S02]  /*17fd0*/  FSEL R46, R63, -INF , !P1 ;  /* 0xff8000003f2e7808 */ /* 0x000fe40004800000 */
[C---:B------:R-:W-:Y:S02]  /*17fe0*/  ISETP.GE.AND P4, PT, R4.reuse, R8, PT ;  /* 0x000000080400720c */ /* 0x040fe40003f86270 */
[----:B------:R-:W-:Y:S02]  /*17ff0*/  ISETP.GE.AND P1, PT, R4, R6, PT ;  /* 0x000000060400720c */ /* 0x000fe40003f26270 */
[----:B------:R-:W-:Y:S02]  /*18000*/  FSEL R234, R16, -INF , !P3 ;  /* 0xff80000010ea7808 */ /* 0x000fe40005800000 */
[----:B------:R-:W-:-:S02]  /*18010*/  FSEL R231, R18, -INF , !P0 ;  /* 0xff80000012e77808 */ /* 0x000fc40004000000 */
[----:B------:R-:W-:Y:S02]  /*18020*/  IADD3 R5, R139, 0x800, RZ ;  /* 0x000008008b057810 */ /* 0x000fe40007ffe0ff */
[C---:B------:R-:W-:Y:S02]  /*18030*/  ISETP.GE.AND P3, PT, R3.reuse, R8, PT ;  /* 0x000000080300720c */ /* 0x040fe40003f66270 */
[----:B------:R-:W-:Y:S02]  /*18040*/  ISETP.GE.AND P0, PT, R3, R6, PT ;  /* 0x000000060300720c */ /* 0x000fe40003f06270 */
[C---:B------:R-:W-:Y:S02]  /*18050*/  IADD3 R4, R139.reuse, 0x1000, RZ ;  /* 0x000010008b047810 */ /* 0x040fe40007ffe0ff */
[C---:B------:R-:W-:Y:S01]  /*18060*/  IADD3 R3, R139.reuse, 0x1800, RZ ;  /* 0x000018008b037810 */ /* 0x040fe20007ffe0ff */
[----:B------:R1:W-:Y:S04]  /*18070*/  STL [R1+0x60], R5 ;  /* 0x0000600501007387 */ /* 0x0003e80000100800 */
[----:B------:R2:W-:Y:S04]  /*18080*/  STL [R1+0x64], R4 ;  /* 0x0000640401007387 */ /* 0x0005e80000100800 */
[----:B------:R3:W-:Y:S01]  /*18090*/  STL [R1+0x68], R3 ;  /* 0x0000680301007387 */ /* 0x0007e20000100800 */
[----:B-1----:R-:W-:-:S02]  /*180a0*/  IADD3 R5, R139, 0x2000, RZ ;  /* 0x000020008b057810 */ /* 0x002fc40007ffe0ff */
[----:B--2---:R-:W-:-:S03]  /*180b0*/  IADD3 R4, R139, 0x2800, RZ ;  /* 0x000028008b047810 */ /* 0x004fc60007ffe0ff */
[----:B------:R1:W-:Y:S01]  /*180c0*/  STL [R1+0x6c], R5 ;  /* 0x00006c0501007387 */ /* 0x0003e20000100800 */
[----:B---3--:R-:W-:-:S03]  /*180d0*/  IADD3 R3, R139, 0x3000, RZ ;  /* 0x000030008b037810 */ /* 0x008fc60007ffe0ff */
[----:B------:R2:W-:Y:S04]  /*180e0*/  STL [R1+0x70], R4 ;  /* 0x0000700401007387 */ /* 0x0005e80000100800 */
[----:B------:R3:W-:Y:S01]  /*180f0*/  STL [R1+0x74], R3 ;  /* 0x0000740301007387 */ /* 0x0007e20000100800 */
[----:B------:R-:W-:Y:S01]  /*18100*/  HMMA.16816.F32 R12, R12, R42, R92 ;  /* 0x0000002a0c0c723c */ /* 0x000fe2000000185c */
        /* <DEDUP_REMOVED lines=12> */
[----:B------:R-:W-:Y:S02]  /*181d0*/  FSEL R232, R19, -INF , !P2 ;  /* 0xff80000013e87808 */ /* 0x000fe40005000000 */
[----:B----4-:R-:W-:Y:S02]  /*181e0*/  ISETP.GT.AND P2, PT, R250, R10, PT ;  /* 0x0000000afa00720c */ /* 0x010fe40003f44270 */
[C---:B-1----:R-:W-:Y:S02]  /*181f0*/  IADD3 R5, R139.reuse, 0x6800, RZ ;  /* 0x000068008b057810 */ /* 0x042fe40007ffe0ff */
[----:B--2---:R-:W-:-:S02]  /*18200*/  IADD3 R4, R139, 0x7000, RZ ;  /* 0x000070008b047810 */ /* 0x004fc40007ffe0ff */
[----:B---3--:R-:W-:Y:S01]  /*18210*/  IADD3 R3, R139, 0x7800, RZ ;  /* 0x000078008b037810 */ /* 0x008fe20007ffe0ff */
[----:B------:R1:W-:Y:S04]  /*18220*/  STL [R1+0x90], R5 ;  /* 0x0000900501007387 */ /* 0x0003e80000100800 */
[----:B------:R1:W-:Y:S04]  /*18230*/  STL [R1+0x114], R3 ;  /* 0x0001140301007387 */ /* 0x0003e80000100800 */
[----:B------:R1:W-:Y:S01]  /*18240*/  STL [R1+0x94], R4 ;  /* 0x0000940401007387 */ /* 0x0003e20000100800 */
[----:B------:R-:W-:Y:S01]  /*18250*/  FSEL R238, R15, -INF , !P0 ;  /* 0xff8000000fee7808 */ /* 0x000fe20004000000 */
[----:B------:R-:W-:Y:S01]  /*18260*/  BSSY B1, `(.L_x_1868) ;  /* 0x0000102000017945 */ /* 0x000fe20003800000 */
[----:B------:R-:W-:-:S02]  /*18270*/  ISETP.NE.U32.AND P0, PT, R226, RZ, PT ;  /* 0x000000ffe200720c */ /* 0x000fc40003f05070 */
[----:B------:R-:W-:Y:S02]  /*18280*/  FSEL R47, R60, -INF , !P6 ;  /* 0xff8000003c2f7808 */ /* 0x000fe40007000000 */
[----:B------:R-:W-:Y:S02]  /*18290*/  FSEL R235, R17, -INF , !P5 ;  /* 0xff80000011eb7808 */ /* 0x000fe40006800000 */
[----:B------:R-:W-:Y:S02]  /*182a0*/  FSEL R236, R12, -INF , !P4 ;  /* 0xff8000000cec7808 */ /* 0x000fe40006000000 */
[----:B------:R-:W-:Y:S02]  /*182b0*/  FSEL R233, R14, -INF , !P1 ;  /* 0xff8000000ee97808 */ /* 0x000fe40004800000 */
[----:B------:R-:W-:Y:S02]  /*182c0*/  FSEL R237, R13, -INF , !P3 ;  /* 0xff8000000ded7808 */ /* 0x000fe40005800000 */
[----:B------:R-:W-:Y:S01]  /*182d0*/  ISETP.NE.AND.EX P0, PT, R227, RZ, PT, P0 ;  /* 0x000000ffe300720c */ /* 0x000fe20003f05300 */
[----:B------:R-:W-:Y:S11]  /*182e0*/  @!P2 BRA `(.L_x_1869) ;  /* 0x00000f900000a947 */ /* 0x000ff60003800000 */
[----:B------:R-:W-:Y:S01]  /*182f0*/  BSSY B0, `(.L_x_1870) ;  /* 0x0000044000007945 */ /* 0x000fe20003800000 */
[----:B------:R-:W-:Y:S05]  /*18300*/  @!P0 BRA `(.L_x_1871) ;  /* 0x000003f000008947 */ /* 0x000fea0003800000 */
[----:B-1----:R-:W2:Y:S01]  /*18310*/  LD.E R3, [R134.64+0x170] ;  /* 0x0001700686037980 */ /* 0x002ea2000c101900 */
[----:B------:R-:W-:-:S02]  /*18320*/  IADD3 R10, R81, -0x100, RZ ;  /* 0xffffff00510a7810 */ /* 0x000fc40007ffe0ff */
[----:B------:R-:W-:Y:S02]  /*18330*/  IABS R9, R81 ;  /* 0x0000005100097213 */ /* 0x000fe40000000000 */
        /* <DEDUP_REMOVED lines=8> */
[----:B-1----:R-:W-:-:S04]  /*183c0*/  IMAD.MOV R4, RZ, RZ, -R5 ;  /* 0x000000ffff047224 */ /* 0x002fc800078e0a05 */
[----:B------:R-:W-:Y:S02]  /*183d0*/  IMAD R7, R4, R11, RZ ;  /* 0x0000000b04077224 */ /* 0x000fe400078e02ff */
[----:B------:R-:W-:-:S04]  /*183e0*/  IMAD.MOV.U32 R4, RZ, RZ, RZ ;  /* 0x000000ffff047224 */ /* 0x000fc800078e00ff */
[----:B------:R-:W-:Y:S01]  /*183f0*/  IMAD.HI.U32 R4, R5, R7, R4 ;  /* 0x0000000705047227 */ /* 0x000fe200078e0004 */
[----:B------:R-:W-:-:S03]  /*18400*/  MOV R7, R12 ;  /* 0x0000000c00077202 */ /* 0x000fc60000000f00 */
[----:B------:R-:W-:-:S04]  /*18410*/  IMAD.MOV R5, RZ, RZ, -R13 ;  /* 0x000000ffff057224 */ /* 0x000fc800078e0a0d */
[----:B------:R-:W-:Y:S02]  /*18420*/  IMAD.MOV.U32 R12, RZ, RZ, R5 ;  /* 0x000000ffff0c7224 */ /* 0x000fe400078e0005 */
[----:B------:R-:W-:-:S04]  /*18430*/  IMAD.HI.U32 R5, R4, R9, RZ ;  /* 0x0000000904057227 */ /* 0x000fc800078e00ff */
[----:B------:R-:W-:-:S04]  /*18440*/  IMAD.HI.U32 R4, R4, R7, RZ ;  /* 0x0000000704047227 */ /* 0x000fc800078e00ff */
[-C--:B------:R-:W-:Y:S02]  /*18450*/  IMAD R7, R4, R12.reuse, R7 ;  /* 0x0000000c04077224 */ /* 0x080fe400078e0207 */
[----:B------:R-:W-:-:S03]  /*18460*/  IMAD R9, R5, R12, R9 ;  /* 0x0000000c05097224 */ /* 0x000fc600078e0209 */
[C---:B------:R-:W-:Y:S02]  /*18470*/  ISETP.GT.U32.AND P3, PT, R11.reuse, R7, PT ;  /* 0x000000070b00720c */ /* 0x040fe40003f64070 */
[----:B------:R-:W-:-:S11]  /*18480*/  ISETP.GT.U32.AND P1, PT, R11, R9, PT ;  /* 0x000000090b00720c */ /* 0x000fd60003f24070 */
[--C-:B------:R-:W-:Y:S01]  /*18490*/  @!P3 IMAD.IADD R7, R7, 0x1, -R11.reuse ;  /* 0x000000010707b824 */ /* 0x100fe200078e0a0b */
[----:B------:R-:W-:Y:S01]  /*184a0*/  @!P3 IADD3 R4, R4, 0x1, RZ ;  /* 0x000000010404b810 */ /* 0x000fe20007ffe0ff */
[----:B------:R-:W-:Y:S01]  /*184b0*/  @!P1 IMAD.IADD R9, R9, 0x1, -R11 ;  /* 0x0000000109099824 */ /* 0x000fe200078e0a0b */
[----:B------:R-:W-:Y:S02]  /*184c0*/  @!P1 IADD3 R5, R5, 0x1, RZ ;  /* 0x0000000105059810 */ /* 0x000fe40007ffe0ff */
[-C--:B------:R-:W-:Y:S02]  /*184d0*/  ISETP.GE.U32.AND P5, PT, R7, R11.reuse, PT ;  /* 0x0000000b0700720c */ /* 0x080fe40003fa6070 */
[----:B------:R-:W-:Y:S02]  /*184e0*/  ISETP.GE.U32.AND P6, PT, R9, R11, PT ;  /* 0x0000000b0900720c */ /* 0x000fe40003fc6070 */
[----:B------:R-:W-:Y:S02]  /*184f0*/  LOP3.LUT R7, R81, R3, RZ, 0x3c, !PT ;  /* 0x0000000351077212 */ /* 0x000fe400078e3cff */
[----:B------:R-:W-:-:S02]  /*18500*/  ISETP.GE.AND P1, PT, R10, RZ, PT ;  /* 0x000000ff0a00720c */ /* 0x000fc40003f26270 */
[----:B------:R-:W-:Y:S02]  /*18510*/  ISETP.GE.AND P4, PT, R7, RZ, PT ;  /* 0x000000ff0700720c */ /* 0x000fe40003f86270 */
[----:B------:R-:W-:Y:S02]  /*18520*/  ISETP.NE.AND P3, PT, R3, RZ, PT ;  /* 0x000000ff0300720c */ /* 0x000fe40003f65270 */
[----:B------:R-:W-:Y:S02]  /*18530*/  LOP3.LUT R7, RZ, R3, RZ, 0x33, !PT ;  /* 0x00000003ff077212 */ /* 0x000fe400078e33ff */
[----:B------:R-:W-:Y:S02]  /*18540*/  @P5 IADD3 R4, R4, 0x1, RZ ;  /* 0x0000000104045810 */ /* 0x000fe40007ffe0ff */
[----:B------:R-:W-:-:S03]  /*18550*/  @P6 IADD3 R5, R5, 0x1, RZ ;  /* 0x0000000105056810 */ /* 0x000fc60007ffe0ff */
[----:B------:R-:W-:Y:S02]  /*18560*/  @!P1 IMAD.MOV R4, RZ, RZ, -R4 ;  /* 0x000000ffff049224 */ /* 0x000fe400078e0a04 */
[----:B------:R-:W-:-:S04]  /*18570*/  @!P4 IADD3 R5, -R5, RZ, RZ ;  /* 0x000000ff0505c210 */ /* 0x000fc80007ffe1ff */
[C---:B------:R-:W-:Y:S02]  /*18580*/  SEL R9, R7.reuse, R5, !P3 ;  /* 0x0000000507097207 */ /* 0x040fe40005800000 */
[----:B------:R-:W-:Y:S02]  /*18590*/  SEL R7, R7, R4, !P3 ;  /* 0x0000000407077207 */ /* 0x000fe40005800000 */
[----:B------:R-:W2:Y:S01]  /*185a0*/  LD.E.64 R4, [R134.64+0x38] ;  /* 0x0000380686047980 */ /* 0x000ea2000c101b00 */
[----:B------:R-:W-:-:S04]  /*185b0*/  IMAD.WIDE R10, R9, 0x4, R226 ;  /* 0x00000004090a7825 */ /* 0x000fc800078e02e2 */
[----:B------:R-:W-:Y:S01]  /*185c0*/  IMAD.WIDE R12, R7, 0x4, R226 ;  /* 0x00000004070c7825 */ /* 0x000fe200078e02e2 */
[----:B------:R1:W3:Y:S05]  /*185d0*/  LD.E R14, [R10.64] ;  /* 0x000000060a0e7980 */ /* 0x0002ea000c101900 */
[----:B------:R-:W3:Y:S04]  /*185e0*/  LD.E R12, [R12.64] ;  /* 0x000000060c0c7980 */ /* 0x000ee8000c101900 */
[----:B-1----:R-:W4:Y:S01]  /*185f0*/  LD.E.64 R10, [R134.64+0x20] ;  /* 0x00002006860a7980 */ /* 0x002f22000c101b00 */
[----:B------:R-:W-:-:S04]  /*18600*/  IMAD.IADD R7, R9, 0x1, -R7 ;  /* 0x0000000109077824 */ /* 0x000fc800078e0a07 */
[----:B------:R-:W-:-:S05]  /*18610*/  IMAD R3, R3, R7, -0x100 ;  /* 0xffffff0003037424 */ /* 0x000fca00078e0207 */
[----:B------:R-:W-:Y:S01]  /*18620*/  SHF.R.S32.HI R7, RZ, 0x1f, R3 ;  /* 0x0000001fff077819 */ /* 0x000fe20000011403 */
[-C--:B--2---:R-:W-:Y:S01]  /*18630*/  IMAD R5, R5, R3.reuse, RZ ;  /* 0x0000000305057224 */ /* 0x084fe200078e02ff */
[----:B---3--:R-:W-:Y:S01]  /*18640*/  IADD3 R14, -R14, R12, RZ ;  /* 0x0000000c0e0e7210 */ /* 0x008fe20007ffe1ff */
[----:B------:R-:W-:-:S04]  /*18650*/  IMAD.WIDE.U32 R12, R4, R3, RZ ;  /* 0x00000003040c7225 */ /* 0x000fc800078e00ff */
[----:B------:R-:W-:Y:S01]  /*18660*/  IMAD R4, R4, R7, R5 ;  /* 0x0000000704047224 */ /* 0x000fe200078e0205 */
[----:B------:R-:W-:-:S03]  /*18670*/  SHF.R.S32.HI R7, RZ, 0x1f, R14 ;  /* 0x0000001fff077819 */ /* 0x000fc6000001140e */
[----:B------:R-:W-:Y:S02]  /*18680*/  IMAD.IADD R5, R13, 0x1, R4 ;  /* 0x000000010d057824 */ /* 0x000fe400078e0204 */
[----:B------:R-:W-:Y:S02]  /*18690*/  IMAD.MOV.U32 R4, RZ, RZ, R12 ;  /* 0x000000ffff047224 */ /* 0x000fe400078e000c */
[----:B----4-:R-:W-:-:S04]  /*186a0*/  IMAD R3, R11, R14, RZ ;  /* 0x0000000e0b037224 */ /* 0x010fc800078e02ff */
[----:B------:R-:W-:Y:S02]  /*186b0*/  IMAD R3, R10, R7, R3 ;  /* 0x000000070a037224 */ /* 0x000fe400078e0203 */
[----:B------:R-:W-:-:S05]  /*186c0*/  IMAD.WIDE.U32 R10, R14, R10, R4 ;  /* 0x0000000a0e0a7225 */ /* 0x000fca00078e0004 */
[----:B------:R-:W-:Y:S01]  /*186d0*/  IADD3 R4, R11, R3, RZ ;  /* 0x000000030b047210 */ /* 0x000fe20007ffe0ff */
[----:B------:R-:W-:Y:S01]  /*186e0*/  IMAD.MOV.U32 R3, RZ, RZ, R10 ;  /* 0x000000ffff037224 */ /* 0x000fe200078e000a */
[----:B------:R-:W-:Y:S05]  /*186f0*/  BRA `(.L_x_1872) ;  /* 0x0000003000007947 */ /* 0x000fea0003800000 */
.L_x_1871:
[----:B-1----:R-:W2:Y:S02]  /*18700*/  LD.E R3, [R134.64+0x38] ;  /* 0x0000380686037980 */ /* 0x002ea4000c101900 */
[----:B--2---:R-:W-:-:S04]  /*18710*/  LEA R3, -R3, RZ, 0x8 ;  /* 0x000000ff03037211 */ /* 0x004fc800078e41ff */
[----:B------:R-:W-:Y:S02]  /*18720*/  SHF.R.S32.HI R4, RZ, 0x1f, R3 ;  /* 0x0000001fff047819 */ /* 0x000fe40000011403 */
.L_x_1872:
[----:B------:R-:W-:Y:S05]  /*18730*/  BSYNC B0 ;  /* 0x0000000000007941 */ /* 0x000fea0003800000 */
.L_x_1870:
        /* <DEDUP_REMOVED lines=176> */
.L_x_1874:
[----:B------:R-:W-:Y:S05]  /*19240*/  BSYNC B0 ;  /* 0x0000000000007941 */ /* 0x000fea0003800000 */
.L_x_1873:
[----:B------:R-:W0:Y:S01]  /*19250*/  LDGDEPBAR ;  /* 0x00000000000079af */ /* 0x000e220000000000 */
[----:B------:R-:W-:-:S04]  /*19260*/  LEA R229, P1, R3, R229, 0x1 ;  /* 0x000000e503e57211 */ /* 0x000fc800078208ff */
[----:B------:R-:W-:-:S04]  /*19270*/  LEA.HI.X R228, R3, R228, R4, 0x1, P1 ;  /* 0x000000e403e47211 */ /* 0x000fc800008f0c04 */
.L_x_1869:
[----:B------:R-:W-:Y:S05]  /*19280*/  BSYNC B1 ;  /* 0x0000000000017941 */ /* 0x000fea0003800000 */
.L_x_1868:
        /* <DEDUP_REMOVED lines=194> */
[----:B------:R-:W-:Y:S01]  /*19eb0*/  MOV R89, R36 ;  /* 0x0000002400597202 */ /* 0x000fe20000000f00 */
[----:B--2---:R-:W-:Y:S01]  /*19ec0*/  HMMA.16816.F32 R60, R12, R28, RZ ;  /* 0x0000001c0c3c723c */ /* 0x004fe200000018ff */
[----:B-1----:R-:W-:-:S05]  /*19ed0*/  FFMA.FTZ R0, R128, R4, -R5 ;  /* 0x0000000480007223 */ /* 0x002fca0000010805 */
[----:B------:R1:W-:Y:S02]  /*19ee0*/  MUFU.EX2 R82, R0 ;  /* 0x0000000000527308 */ /* 0x0003e40000000800 */
        /* <DEDUP_REMOVED lines=233> */
[----:B------:R-:W-:Y:S02]  /*1ad80*/  MOV R178, R128 ;  /* 0x0000008000b27202 */ /* 0x000fe40000000f00 */
[----:B------:R-:W-:Y:S01]  /*1ad90*/  MOV R172, R122 ;  /* 0x0000007a00ac7202 */ /* 0x000fe20000000f00 */
[----:B---3--:R-:W-:-:S04]  /*1ada0*/  FFMA.FTZ R0, R117, R4, -R5 ;  /* 0x0000000475007223 */ /* 0x008fc80000010805 */
        /* <DEDUP_REMOVED lines=69> */
[----:B------:R-:W-:Y:S02]  /*1b200*/  MOV R177, R76 ;  /* 0x0000004c00b17202 */ /* 0x000fe40000000f00 */
[----:B------:R-:W-:Y:S01]  /*1b210*/  MOV R195, R75 ;  /* 0x0000004b00c37202 */ /* 0x000fe20000000f00 */
[----:B---3--:R-:W-:Y:S01]  /*1b220*/  HMMA.16816.F32 R76, R12, R20, R68 ;  /* 0x000000140c4c723c */ /* 0x008fe20000001844 */
[----:B------:R-:W-:Y:S01]  /*1b230*/  MOV R197, R74 ;  /* 0x0000004a00c57202 */ /* 0x000fe20000000f00 */
[----:B-1----:R-:W-:Y:S01]  /*1b240*/  FFMA.FTZ R0, R102, R4, -R5 ;  /* 0x0000000466007223 */ /* 0x002fe20000010805 */
[----:B------:R-:W-:-:S03]  /*1b250*/  MOV R194, R73 ;  /* 0x0000004900c27202 */ /* 0x000fc60000000f00 */
[----:B------:R1:W-:Y:S01]  /*1b260*/  MUFU.EX2 R102, R0 ;  /* 0x0000000000667308 */ /* 0x0003e20000000800 */
[----:B------:R-:W-:Y:S01]  /*1b270*/  MOV R198, R72 ;  /* 0x0000004800c67202 */ /* 0x000fe20000000f00 */
[----:B----4-:R-:W-:Y:S01]  /*1b280*/  HMMA.16816.F32 R68, R12, R16, R44 ;  /* 0x000000100c44723c */ /* 0x010fe2000000182c */
[----:B------:R-:W-:-:S07]  /*1b290*/  MOV R165, R99 ;  /* 0x0000006300a57202 */ /* 0x000fce0000000f00 */
[C---:B------:R-:W-:Y:S01]  /*1b2a0*/  HMMA.16816.F32 R72, R12.reuse, R22, R64 ;  /* 0x000000160c48723c */ /* 0x040fe20000001840 */
[----:B------:R-:W-:Y:S01]  /*1b2b0*/  MOV R167, R98 ;  /* 0x0000006200a77202 */ /* 0x000fe20000000f00 */
[----:B------:R-:W-:Y:S01]  /*1b2c0*/  FADD.FTZ R10, R95, R10 ;  /* 0x0000000a5f0a7221 */ /* 0x000fe20000010000 */
[----:B------:R-:W-:Y:S01]  /*1b2d0*/  MOV R173, R97 ;  /* 0x0000006100ad7202 */ /* 0x000fe20000000f00 */
[----:B------:R-:W-:Y:S01]  /*1b2e0*/  FADD.FTZ R9, R81, R11 ;  /* 0x0000000b51097221 */ /* 0x000fe20000010000 */
[----:B------:R-:W-:Y:S01]  /*1b2f0*/  LDSM.16.MT88.4 R20, [R180+0xf800] ;  /* 0x00f80000b414783b */ /* 0x000fe20000004200 */
[-CC-:B-1----:R-:W-:Y:S02]  /*1b300*/  FFMA.FTZ R0, R203, R4.reuse, -R7.reuse ;  /* 0x00000004cb007223 */ /* 0x182fe40000010807 */
[----:B------:R-:W-:Y:S01]  /*1b310*/  HMMA.16816.F32 R64, R12, R18, R40 ;  /* 0x000000120c40723c */ /* 0x000fe20000001828 */
[----:B------:R-:W1:Y:S01]  /*1b320*/  LDSM.16.MT88.4 R16, [R182+0xf000] ;  /* 0x00f00000b610783b */ /* 0x000e620000004200 */
[----:B------:R2:W-:Y:S02]  /*1b330*/  MUFU.EX2 R99, R0 ;  /* 0x0000000000637308 */ /* 0x0005e40000000800 */
[----:B--2---:R-:W-:-:S06]  /*1b340*/  FFMA.FTZ R0, R111, R4, -R7 ;  /* 0x000000046f007223 */ /* 0x004fcc0000010807 */
[----:B------:R2:W3:Y:S01]  /*1b350*/  MUFU.EX2 R100, R0 ;  /* 0x0000000000647308 */ /* 0x0004e20000000800 */
[----:B------:R-:W-:Y:S02]  /*1b360*/  FADD.FTZ R10, R92, R10 ;  /* 0x0000000a5c0a7221 */ /* 0x000fe40000010000 */
[----:B--2---:R-:W-:-:S05]  /*1b370*/  FFMA.FTZ R0, R109, R4, -R7 ;  /* 0x000000046d007223 */ /* 0x004fca0000010807 */
        /* <DEDUP_REMOVED lines=9> */
[----:B------:R-:W-:Y:S01]  /*1b410*/  FADD.FTZ R9, R94, R9 ;  /* 0x000000095e097221 */ /* 0x000fe20000010000 */
[----:B-1----:R-:W-:Y:S01]  /*1b420*/  HMMA.16816.F32 R44, R12, R16, R60 ;  /* 0x000000100c2c723c */ /* 0x002fe2000000183c */
[----:B--2---:R-:W-:-:S05]  /*1b430*/  FFMA.FTZ R0, R84, R4, -R5 ;  /* 0x0000000454007223 */ /* 0x004fca0000010805 */
[----:B------:R1:W-:Y:S02]  /*1b440*/  MUFU.EX2 R95, R0 ;  /* 0x00000000005f7308 */ /* 0x0003e40000000800 */
[----:B------:R-:W-:Y:S01]  /*1b450*/  HMMA.16816.F32 R40, R12, R18, R56 ;  /* 0x000000120c28723c */ /* 0x000fe20000001838 */
[----:B------:R-:W2:Y:S01]  /*1b460*/  LDSM.16.MT88.4 R16, [R181+0xf800] ;  /* 0x00f80000b510783b */ /* 0x000ea20000004200 */
[----:B------:R-:W-:-:S06]  /*1b470*/  FADD.FTZ R9, R93, R9 ;  /* 0x000000095d097221 */ /* 0x000fcc0000010000 */
[----:B------:R-:W-:Y:S01]  /*1b480*/  HMMA.16816.F32 R48, R12, R24, R32 ;  /* 0x000000180c30723c */ /* 0x000fe20000001820 */
[----:B------:R-:W-:Y:S01]  /*1b490*/  MOV R164, R91 ;  /* 0x0000005b00a47202 */ /* 0x000fe20000000f00 */
[----:B------:R-:W-:Y:S01]  /*1b4a0*/  LDSM.16.MT88.4 R32, [R180+0x10000] ;  /* 0x01000000b420783b */ /* 0x000fe20000004200 */
[----:B-1----:R-:W-:-:S05]  /*1b4b0*/  FFMA.FTZ R0, R85, R4, -R5 ;  /* 0x0000000455007223 */ /* 0x002fca0000010805 */
[----:B------:R-:W-:Y:S01]  /*1b4c0*/  HMMA.16816.F32 R28, R12, R26, R52 ;  /* 0x0000001a0c1c723c */ /* 0x000fe20000001834 */
[----:B------:R-:W1:Y:S01]  /*1b4d0*/  LDSM.16.MT88.4 R24, [R183+0xf800] ;  /* 0x00f80000b718783b */ /* 0x000e620000004200 */
[----:B------:R3:W-:Y:S02]  /*1b4e0*/  MUFU.EX2 R94, R0 ;  /* 0x00000000005e7308 */ /* 0x0007e40000000800 */
[----:B---3--:R-:W-:-:S06]  /*1b4f0*/  FFMA.FTZ R0, R205, R4, -R7 ;  /* 0x00000004cd007223 */ /* 0x008fcc0000010807 */
[----:B------:R3:W-:Y:S01]  /*1b500*/  MUFU.EX2 R93, R0 ;  /* 0x00000000005d7308 */ /* 0x0007e20000000800 */
[----:B------:R-:W-:Y:S01]  /*1b510*/  MOV R174, R90 ;  /* 0x0000005a00ae7202 */ /* 0x000fe20000000f00 */
        /* <DEDUP_REMOVED lines=23> */
[-CC-:B------:R-:W-:Y:S02]  /*1b690*/  FFMA.FTZ R9, R207, R4.reuse, -R5.reuse ;  /* 0x00000004cf097223 */ /* 0x180fe40000010805 */
[----:B--2---:R-:W-:-:S04]  /*1b6a0*/  FFMA.FTZ R0, R210, R4, -R5 ;  /* 0x00000004d2007223 */ /* 0x004fc80000010805 */
[C---:B-1----:R-:W-:Y:S01]  /*1b6b0*/  HMMA.16816.F32 R52, R12.reuse, R24, R68 ;  /* 0x000000180c34723c */ /* 0x042fe20000001844 */
[----:B------:R-:W-:Y:S01]  /*1b6c0*/  FADD.FTZ R10, R89, R10 ;  /* 0x0000000a590a7221 */ /* 0x000fe20000010000 */
[----:B------:R-:W-:Y:S01]  /*1b6d0*/  LDSM.16.MT88.4 R16, [R182+0x10000] ;  /* 0x01000000b610783b */ /* 0x000fe20000004200 */
[----:B------:R1:W-:Y:S05]  /*1b6e0*/  MUFU.EX2 R86, R0 ;  /* 0x0000000000567308 */ /* 0x0003ea0000000800 */
[----:B------:R-:W-:Y:S01]  /*1b6f0*/  HMMA.16816.F32 R56, R12, R26, R64 ;  /* 0x0000001a0c38723c */ /* 0x000fe20000001840 */
[----:B------:R-:W2:Y:S02]  /*1b700*/  LDSM.16.MT88.4 R24, [R181+0x10000] ;  /* 0x01000000b518783b */ /* 0x000ea40000004200 */
[----:B------:R3:W2:Y:S01]  /*1b710*/  MUFU.EX2 R89, R9 ;  /* 0x0000000900597308 */ /* 0x0006a20000000800 */
[----:B-1----:R-:W-:-:S07]  /*1b720*/  FFMA.FTZ R0, R211, R4, -R7 ;  /* 0x00000004d3007223 */ /* 0x002fce0000010807 */
[----:B------:R1:W-:Y:S01]  /*1b730*/  MUFU.EX2 R85, R0 ;  /* 0x0000000000557308 */ /* 0x0003e20000000800 */
[----:B---3--:R-:W-:-:S04]  /*1b740*/  FADD.FTZ R9, R197, R10 ;  /* 0x0000000ac5097221 */ /* 0x008fc80000010000 */
[----:B------:R-:W-:Y:S02]  /*1b750*/  FADD.FTZ R10, R177, R9 ;  /* 0x00000009b10a7221 */ /* 0x000fe40000010000 */
[----:B-1----:R-:W-:-:S04]  /*1b760*/  FFMA.FTZ R0, R213, R4, -R7 ;  /* 0x00000004d5007223 */ /* 0x002fc80000010807 */
[----:B------:R1:W3:Y:S01]  /*1b770*/  MUFU.EX2 R84, R0 ;  /* 0x0000000000547308 */ /* 0x0002e20000000800 */
[----:B------:R-:W-:-:S07]  /*1b780*/  FFMA.FTZ R9, R208, R4, -R5 ;  /* 0x00000004d0097223 */ /* 0x000fce0000010805 */
[----:B------:R2:W2:Y:S01]  /*1b790*/  MUFU.EX2 R87, R9 ;  /* 0x0000000900577308 */ /* 0x0004a20000000800 */
[----:B-1----:R-:W-:-:S07]  /*1b7a0*/  FFMA.FTZ R0, R214, R4, -R7 ;  /* 0x00000004d6007223 */ /* 0x002fce0000010807 */
[----:B------:R1:W-:Y:S01]  /*1b7b0*/  MUFU.EX2 R83, R0 ;  /* 0x0000000000537308 */ /* 0x0003e20000000800 */
[----:B--2---:R-:W-:-:S07]  /*1b7c0*/  FFMA.FTZ R9, R212, R4, -R5 ;  /* 0x00000004d4097223 */ /* 0x004fce0000010805 */
[----:B------:R-:W-:Y:S01]  /*1b7d0*/  MUFU.EX2 R81, R9 ;  /* 0x0000000900517308 */ /* 0x000fe20000000800 */
[----:B-1----:R-:W-:-:S07]  /*1b7e0*/  FFMA.FTZ R0, R215, R4, -R7 ;  /* 0x00000004d7007223 */ /* 0x002fce0000010807 */
[----:B------:R1:W2:Y:S01]  /*1b7f0*/  MUFU.EX2 R82, R0 ;  /* 0x0000000000527308 */ /* 0x0002a20000000800 */
[C---:B------:R-:W-:Y:S01]  /*1b800*/  HMMA.16816.F32 R44, R12.reuse, R20, R44 ;  /* 0x000000140c2c723c */ /* 0x040fe2000000182c */
[----:B-1----:R-:W-:Y:S02]  /*1b810*/  FADD.FTZ R0, R178, R10 ;  /* 0x0000000ab2007221 */ /* 0x002fe40000010000 */
[----:B------:R-:W-:Y:S02]  /*1b820*/  FADD.FTZ R10, R179, R11 ;  /* 0x0000000bb30a7221 */ /* 0x000fe40000010000 */
[----:B------:R-:W-:Y:S02]  /*1b830*/  FADD.FTZ R9, R171, R0 ;  /* 0x00000000ab097221 */ /* 0x000fe40000010000 */
[----:B------:R-:W-:Y:S01]  /*1b840*/  FADD.FTZ R0, R173, R10 ;  /* 0x0000000aad007221 */ /* 0x000fe20000010000 */
[----:B------:R-:W-:Y:S03]  /*1b850*/  HMMA.16816.F32 R20, R12, R22, R40 ;  /* 0x000000160c14723c */ /* 0x000fe60000001828 */
[----:B------:R-:W-:-:S04]  /*1b860*/  FADD.FTZ R0, R175, R0 ;  /* 0x00000000af007221 */ /* 0x000fc80000010000 */
[----:B------:R-:W-:Y:S02]  /*1b870*/  F2FP.PACK_AB R12, R92, R93 ;  /* 0x0000005d5c0c723e */ /* 0x000fe400000000ff */
[----:B------:R-:W-:Y:S02]  /*1b880*/  F2FP.PACK_AB R13, R95, R96 ;  /* 0x000000605f0d723e */ /* 0x000fe400000000ff */
[----:B----4-:R-:W-:Y:S02]  /*1b890*/  F2FP.PACK_AB R14, R90, R91 ;  /* 0x0000005b5a0e723e */ /* 0x010fe400000000ff */
[----:B------:R-:W-:Y:S01]  /*1b8a0*/  F2FP.PACK_AB R15, R89, R94 ;  /* 0x0000005e590f723e */ /* 0x000fe200000000ff */
[----:B------:R-:W-:Y:S02]  /*1b8b0*/  FADD.FTZ R10, R169, R0 ;  /* 0x00000000a90a7221 */ /* 0x000fe40000010000 */
[----:B------:R-:W-:Y:S02]  /*1b8c0*/  FFMA.FTZ R0, R218, R4, -R5 ;  /* 0x00000004da007223 */ /* 0x000fe40000010805 */
[----:B------:R-:W-:-:S02]  /*1b8d0*/  FADD.FTZ R9, R174, R9 ;  /* 0x00000009ae097221 */ /* 0x000fc40000010000 */
[----:B------:R-:W-:Y:S01]  /*1b8e0*/  HMMA.16816.F32 R40, R12, R32, R76 ;  /* 0x000000200c28723c */ /* 0x000fe2000000184c */
[----:B------:R1:W-:Y:S01]  /*1b8f0*/  MUFU.EX2 R79, R0 ;  /* 0x00000000004f7308 */ /* 0x0003e20000000800 */
[----:B------:R-:W-:Y:S02]  /*1b900*/  FADD.FTZ R11, R176, R9 ;  /* 0x00000009b00b7221 */ /* 0x000fe40000010000 */
[----:B------:R-:W-:-:S04]  /*1b910*/  FFMA.FTZ R9, R216, R4, -R5 ;  /* 0x00000004d8097223 */ /* 0x000fc80000010805 */
[C---:B-----5:R-:W-:Y:S08]  /*1b920*/  HMMA.16816.F32 R52, R12.reuse, R28, R52 ;  /* 0x0000001c0c34723c */ /* 0x060ff00000001834 */
[C---:B------:R-:W-:Y:S01]  /*1b930*/  HMMA.16816.F32 R56, R12.reuse, R30, R56 ;  /* 0x0000001e0c38723c */ /* 0x040fe20000001838 */
[----:B-1----:R-:W-:Y:S01]  /*1b940*/  FFMA.FTZ R0, R217, R4, -R5 ;  /* 0x00000004d9007223 */ /* 0x002fe20000010805 */
[----:B------:R-:W1:Y:S03]  /*1b950*/  LDSM.16.MT88.4 R28, [R180+0x10800] ;  /* 0x01080000b41c783b */ /* 0x000e660000004200 */
[----:B------:R4:W-:Y:S03]  /*1b960*/  MUFU.EX2 R78, R0 ;  /* 0x00000000004e7308 */ /* 0x0009e60000000800 */
[----:B------:R-:W-:Y:S01]  /*1b970*/  HMMA.16816.F32 R64, R12, R24, R60 ;  /* 0x000000180c40723c */ /* 0x000fe2000000183c */
[----:B------:R-:W-:-:S07]  /*1b980*/  FADD.FTZ R10, R172, R10 ;  /* 0x0000000aac0a7221 */ /* 0x000fce0000010000 */
[----:B------:R-:W-:Y:S01]  /*1b990*/  HMMA.16816.F32 R48, R12, R26, R48 ;  /* 0x0000001a0c30723c */ /* 0x000fe20000001830 */
[----:B------:R-:W5:Y:S01]  /*1b9a0*/  LDSM.16.MT88.4 R24, [R183+0x10800] ;  /* 0x01080000b718783b */ /* 0x000f620000004200 */
[----:B------:R2:W-:Y:S01]  /*1b9b0*/  MUFU.EX2 R77, R9 ;  /* 0x00000009004d7308 */ /* 0x0005e20000000800 */
[----:B----4-:R-:W-:-:S05]  /*1b9c0*/  FADD.FTZ R0, R170, R11 ;  /* 0x0000000baa007221 */ /* 0x010fca0000010000 */
[C---:B------:R-:W-:Y:S01]  /*1b9d0*/  HMMA.16816.F32 R32, R12.reuse, R34, R72 ;  /* 0x000000220c20723c */ /* 0x040fe20000001848 */
[----:B--2---:R-:W-:Y:S02]  /*1b9e0*/  FADD.FTZ R9, R164, R0 ;  /* 0x00000000a4097221 */ /* 0x004fe40000010000 */
[----:B------:R-:W-:Y:S02]  /*1b9f0*/  FADD.FTZ R0, R166, R10 ;  /* 0x0000000aa6007221 */ /* 0x000fe40000010000 */
[----:B------:R-:W-:Y:S02]  /*1ba00*/  FADD.FTZ R9, R168, R9 ;  /* 0x00000009a8097221 */ /* 0x000fe40000010000 */
[----:B------:R-:W-:Y:S02]  /*1ba10*/  FADD.FTZ R0, R165, R0 ;  /* 0x00000000a5007221 */ /* 0x000fe40000010000 */
[----:B------:R-:W-:Y:S02]  /*1ba20*/  FADD.FTZ R9, R167, R9 ;  /* 0x00000009a7097221 */ /* 0x000fe40000010000 */
[----:B------:R-:W-:Y:S01]  /*1ba30*/  FADD.FTZ R0, R248, R0 ;  /* 0x00000000f8007221 */ /* 0x000fe20000010000 */
[----:B------:R-:W-:Y:S01]  /*1ba40*/  HMMA.16816.F32 R72, R12, R16, R44 ;  /* 0x000000100c48723c */ /* 0x000fe2000000182c */
[----:B------:R-:W-:Y:S01]  /*1ba50*/  FADD.FTZ R9, R246, R9 ;  /* 0x00000009f6097221 */ /* 0x000fe20000010000 */
[----:B------:R-:W-:Y:S01]  /*1ba60*/  LDSM.16.MT88.4 R164, [R180+0x11800] ;  /* 0x01180000b4a4783b */ /* 0x000fe20000004200 */
[----:B------:R-:W-:-:S02]  /*1ba70*/  FADD.FTZ R0, R251, R0 ;  /* 0x00000000fb007221 */ /* 0x000fc40000010000 */
[----:B------:R-:W-:Y:S02]  /*1ba80*/  FADD.FTZ R9, R245, R9 ;  /* 0x00000009f5097221 */ /* 0x000fe40000010000 */
[----:B------:R-:W-:Y:S02]  /*1ba90*/  FADD.FTZ R0, R247, R0 ;  /* 0x00000000f7007221 */ /* 0x000fe40000010000 */
[----:B------:R-:W-:Y:S01]  /*1baa0*/  FADD.FTZ R9, R242, R9 ;  /* 0x00000009f2097221 */ /* 0x000fe20000010000 */
[----:B------:R-:W-:Y:S01]  /*1bab0*/  HMMA.16816.F32 R44, R12, R18, R20 ;  /* 0x000000120c2c723c */ /* 0x000fe20000001814 */
[----:B------:R-:W-:Y:S01]  /*1bac0*/  FADD.FTZ R0, R243, R0 ;  /* 0x00000000f3007221 */ /* 0x000fe20000010000 */
[----:B------:R-:W2:Y:S01]  /*1bad0*/  LDSM.16.MT88.4 R16, [R181+0x10800] ;  /* 0x01080000b510783b */ /* 0x000ea20000004200 */
[----:B------:R-:W-:-:S03]  /*1bae0*/  FADD.FTZ R9, R244, R9 ;  /* 0x00000009f4097221 */ /* 0x000fc60000010000 */
[----:B------:R-:W4:Y:S01]  /*1baf0*/  LDSM.16.MT88.4 R20, [R182+0x10800] ;  /* 0x01080000b614783b */ /* 0x000f220000004200 */
[----:B---3--:R-:W-:Y:S02]  /*1bb00*/  F2FP.PACK_AB R12, R84, R85 ;  /* 0x00000055540c723e */ /* 0x008fe400000000ff */
[----:B------:R-:W-:Y:S02]  /*1bb10*/  F2FP.PACK_AB R13, R88, R87 ;  /* 0x00000057580d723e */ /* 0x000fe400000000ff */
[----:B------:R-:W-:Y:S02]  /*1bb20*/  F2FP.PACK_AB R14, R82, R83 ;  /* 0x00000053520e723e */ /* 0x000fe400000000ff */
[----:B------:R-:W-:Y:S01]  /*1bb30*/  F2FP.PACK_AB R15, R81, R86 ;  /* 0x00000056510f723e */ /* 0x000fe200000000ff */
[----:B------:R-:W-:Y:S02]  /*1bb40*/  FADD.FTZ R0, R241, R0 ;  /* 0x00000000f1007221 */ /* 0x000fe40000010000 */
[----:B------:R-:W-:-:S02]  /*1bb50*/  FADD.FTZ R9, R39, R9 ;  /* 0x0000000927097221 */ /* 0x000fc40000010000 */
[----:B------:R-:W-:Y:S02]  /*1bb60*/  FFMA.FTZ R10, R221, R4, -R7 ;  /* 0x00000004dd0a7223 */ /* 0x000fe40000010807 */
[----:B------:R-:W-:Y:S01]  /*1bb70*/  FADD.FTZ R0, R239, R0 ;  /* 0x00000000ef007221 */ /* 0x000fe20000010000 */
[----:B-1----:R-:W-:Y:S01]  /*1bb80*/  HMMA.16816.F32 R68, R12, R28, R40 ;  /* 0x0000001c0c44723c */ /* 0x002fe20000001828 */
[----:B------:R-:W-:Y:S02]  /*1bb90*/  FADD.FTZ R9, R37, R9 ;  /* 0x0000000925097221 */ /* 0x000fe40000010000 */
[----:B------:R-:W-:-:S05]  /*1bba0*/  FADD.FTZ R0, R240, R0 ;  /* 0x00000000f0007221 */ /* 0x000fca0000010000 */
[----:B------:R-:W-:Y:S01]  /*1bbb0*/  HMMA.16816.F32 R60, R12, R30, R32 ;  /* 0x0000001e0c3c723c */ /* 0x000fe20000001820 */
[----:B------:R-:W1:Y:S01]  /*1bbc0*/  LDSM.16.MT88.4 R28, [R180+0x11000] ;  /* 0x01100000b41c783b */ /* 0x000e620000004200 */
[----:B------:R-:W-:-:S06]  /*1bbd0*/  FADD.FTZ R9, R161, R9 ;  /* 0x00000009a1097221 */ /* 0x000fcc0000010000 */
[C---:B-----5:R-:W-:Y:S01]  /*1bbe0*/  HMMA.16816.F32 R40, R12.reuse, R26, R56 ;  /* 0x0000001a0c28723c */ /* 0x060fe20000001838 */
[----:B------:R3:W-:Y:S01]  /*1bbf0*/  MUFU.EX2 R57, R10 ;  /* 0x0000000a00397308 */ /* 0x0007e20000000800 */
[----:B------:R-:W-:Y:S02]  /*1bc00*/  FADD.FTZ R0, R162, R0 ;  /* 0x00000000a2007221 */ /* 0x000fe40000010000 */
[----:B------:R-:W-:Y:S02]  /*1bc10*/  FADD.FTZ R9, R163, R9 ;  /* 0x00000009a3097221 */ /* 0x000fe40000010000 */
[----:B------:R-:W-:Y:S02]  /*1bc20*/  FADD.FTZ R0, R157, R0 ;  /* 0x000000009d007221 */ /* 0x000fe40000010000 */
[----:B------:R-:W-:Y:S01]  /*1bc30*/  HMMA.16816.F32 R52, R12, R24, R52 ;  /* 0x000000180c34723c */ /* 0x000fe20000001834 */
[----:B------:R-:W5:Y:S01]  /*1bc40*/  LDSM.16.MT88.4 R24, [R183+0x11000] ;  /* 0x01100000b718783b */ /* 0x000f620000004200 */
[----:B---3--:R-:W-:-:S04]  /*1bc50*/  FFMA.FTZ R10, R220, R4, -R7 ;  /* 0x00000004dc0a7223 */ /* 0x008fc80000010807 */
[----:B------:R3:W-:Y:S01]  /*1bc60*/  MUFU.EX2 R56, R10 ;  /* 0x0000000a00387308 */ /* 0x0007e20000000800 */
[----:B------:R-:W-:Y:S02]  /*1bc70*/  FADD.FTZ R9, R154, R9 ;  /* 0x000000099a097221 */ /* 0x000fe40000010000 */
[-C--:B------:R-:W-:Y:S02]  /*1bc80*/  FFMA.FTZ R11, R219, R4.reuse, -R7 ;  /* 0x00000004db0b7223 */ /* 0x080fe40000010807 */
[----:B------:R-:W-:Y:S02]  /*1bc90*/  FADD.FTZ R0, R159, R0 ;  /* 0x000000009f007221 */ /* 0x000fe40000010000 */
[----:B------:R-:W-:Y:S02]  /*1bca0*/  FADD.FTZ R9, R36, R9 ;  /* 0x0000000924097221 */ /* 0x000fe40000010000 */
[----:B---3--:R-:W-:-:S04]  /*1bcb0*/  FFMA.FTZ R10, R222, R4, -R7 ;  /* 0x00000004de0a7223 */ /* 0x008fc80000010807 */
[----:B------:R3:W-:Y:S01]  /*1bcc0*/  MUFU.EX2 R39, R10 ;  /* 0x0000000a00277308 */ /* 0x0007e20000000800 */
[----:B------:R-:W-:Y:S02]  /*1bcd0*/  FADD.FTZ R0, R160, R0 ;  /* 0x00000000a0007221 */ /* 0x000fe40000010000 */
[----:B------:R-:W-:-:S05]  /*1bce0*/  FADD.FTZ R9, R155, R9 ;  /* 0x000000099b097221 */ /* 0x000fca0000010000 */
[----:B------:R-:W1:Y:S01]  /*1bcf0*/  MUFU.EX2 R76, R11 ;  /* 0x0000000b004c7308 */ /* 0x000e620000000800 */
[----:B---3--:R-:W-:-:S07]  /*1bd00*/  FFMA.FTZ R10, R223, R4, -R5 ;  /* 0x00000004df0a7223 */ /* 0x008fce0000010805 */
[----:B------:R3:W1:Y:S01]  /*1bd10*/  MUFU.EX2 R37, R10 ;  /* 0x0000000a00257308 */ /* 0x0006620000000800 */
[----:B------:R-:W-:Y:S02]  /*1bd20*/  FADD.FTZ R0, R156, R0 ;  /* 0x000000009c007221 */ /* 0x000fe40000010000 */
[----:B------:R-:W-:Y:S02]  /*1bd30*/  FADD.FTZ R9, R158, R9 ;  /* 0x000000099e097221 */ /* 0x000fe40000010000 */
[----:B------:R-:W-:Y:S01]  /*1bd40*/  FADD.FTZ R0, R152, R0 ;  /* 0x0000000098007221 */ /* 0x000fe20000010000 */
[----:B--2---:R-:W-:Y:S01]  /*1bd50*/  HMMA.16816.F32 R32, R12, R16, R64 ;  /* 0x000000100c20723c */ /* 0x004fe20000001840 */
[----:B------:R-:W-:Y:S01]  /*1bd60*/  FADD.FTZ R9, R150, R9 ;  /* 0x0000000996097221 */ /* 0x000fe20000010000 */
[----:B------:R-:W-:Y:S01]  /*1bd70*/  LDSM.16.MT88.4 R156, [R183+0x11800] ;  /* 0x01180000b79c783b */ /* 0x000fe20000004200 */
[----:B------:R-:W-:Y:S02]  /*1bd80*/  FADD.FTZ R0, R153, R0 ;  /* 0x0000000099007221 */ /* 0x000fe40000010000 */
[----:B------:R-:W-:-:S03]  /*1bd90*/  FADD.FTZ R9, R148, R9 ;  /* 0x0000000994097221 */ /* 0x000fc60000010000 */
[----:B------:R-:W-:Y:S01]  /*1bda0*/  HMMA.16816.F32 R48, R12, R18, R48 ;  /* 0x000000120c30723c */ /* 0x000fe20000001830 */
[----:B---3--:R-:W-:Y:S01]  /*1bdb0*/  FFMA.FTZ R10, R231, R4, -R5 ;  /* 0x00000004e70a7223 */ /* 0x008fe20000010805 */
[----:B------:R-:W2:Y:S01]  /*1bdc0*/  LDSM.16.MT88.4 R16, [R181+0x11000] ;  /* 0x01100000b510783b */ /* 0x000ea20000004200 */
[----:B------:R-:W-:-:S05]  /*1bdd0*/  FADD.FTZ R0, R151, R0 ;  /* 0x0000000097007221 */ /* 0x000fca0000010000 */
[C---:B----4-:R-:W-:Y:S01]  /*1bde0*/  HMMA.16816.F32 R72, R12.reuse, R20, R72 ;  /* 0x000000140c48723c */ /* 0x050fe20000001848 */
[----:B------:R-:W-:Y:S01]  /*1bdf0*/  FADD.FTZ R9, R146, R9 ;  /* 0x0000000992097221 */ /* 0x000fe20000010000 */
[----:B------:R3:W-:Y:S06]  /*1be00*/  MUFU.EX2 R36, R10 ;  /* 0x0000000a00247308 */ /* 0x0007ec0000000800 */
[----:B------:R-:W-:Y:S01]  /*1be10*/  HMMA.16816.F32 R44, R12, R22, R44 ;  /* 0x000000160c2c723c */ /* 0x000fe2000000182c */
[----:B------:R-:W-:Y:S01]  /*1be20*/  FADD.FTZ R0, R147, R0 ;  /* 0x0000000093007221 */ /* 0x000fe20000010000 */
[----:B------:R-:W4:Y:S05]  /*1be30*/  LDSM.16.MT88.4 R20, [R182+0x11000] ;  /* 0x01100000b614783b */ /* 0x000f2a0000004200 */
[----:B-1----:R-:W-:-:S02]  /*1be40*/  F2FP.PACK_AB R12, R57, R76 ;  /* 0x0000004c390c723e */ /* 0x002fc400000000ff */
[----:B------:R-:W-:Y:S02]  /*1be50*/  F2FP.PACK_AB R13, R78, R79 ;  /* 0x0000004f4e0d723e */ /* 0x000fe400000000ff */
[----:B------:R-:W-:Y:S02]  /*1be60*/  F2FP.PACK_AB R14, R39, R56 ;  /* 0x00000038270e723e */ /* 0x000fe400000000ff */
[----:B------:R-:W-:Y:S01]  /*1be70*/  F2FP.PACK_AB R15, R37, R77 ;  /* 0x0000004d250f723e */ /* 0x000fe200000000ff */
[----:B---3--:R-:W-:Y:S02]  /*1be80*/  FFMA.FTZ R10, R232, R4, -R5 ;  /* 0x00000004e80a7223 */ /* 0x008fe40000010805 */
[----:B------:R-:W-:Y:S02]  /*1be90*/  FADD.FTZ R9, R149, R9 ;  /* 0x0000000995097221 */ /* 0x000fe40000010000 */
[----:B------:R-:W-:Y:S01]  /*1bea0*/  FADD.FTZ R0, R145, R0 ;  /* 0x0000000091007221 */ /* 0x000fe20000010000 */
[----:B------:R-:W1:Y:S01]  /*1beb0*/  LDSM.16.MT88.4 R148, [R181+0x11800] ;  /* 0x01180000b594783b */ /* 0x000e620000004200 */
[----:B------:R-:W-:Y:S01]  /*1bec0*/  HMMA.16816.F32 R68, R12, R28, R68 ;  /* 0x0000001c0c44723c */ /* 0x000fe20000001844 */
[----:B------:R3:W-:Y:S01]  /*1bed0*/  MUFU.EX2 R29, R10 ;  /* 0x0000000a001d7308 */ /* 0x0007e20000000800 */
[----:B------:R-:W-:-:S02]  /*1bee0*/  FADD.FTZ R9, R137, R9 ;  /* 0x0000000989097221 */ /* 0x000fc40000010000 */
[----:B------:R-:W-:Y:S02]  /*1bef0*/  FADD.FTZ R0, R144, R0 ;  /* 0x0000000090007221 */ /* 0x000fe40000010000 */
[----:B------:R-:W-:Y:S02]  /*1bf00*/  FADD.FTZ R9, R131, R9 ;  /* 0x0000000983097221 */ /* 0x000fe40000010000 */
[----:B-----5:R-:W-:Y:S01]  /*1bf10*/  HMMA.16816.F32 R52, R12, R24, R52 ;  /* 0x000000180c34723c */ /* 0x020fe20000001834 */
[----:B------:R-:W-:Y:S02]  /*1bf20*/  FADD.FTZ R0, R141, R0 ;  /* 0x000000008d007221 */ /* 0x000fe40000010000 */
[----:B---3--:R-:W-:-:S04]  /*1bf30*/  FFMA.FTZ R10, R233, R4, -R5 ;  /* 0x00000004e90a7223 */ /* 0x008fc80000010805 */
[----:B------:R3:W-:Y:S01]  /*1bf40*/  MUFU.EX2 R28, R10 ;  /* 0x0000000a001c7308 */ /* 0x0007e20000000800 */
[----:B------:R-:W-:Y:S02]  /*1bf50*/  FADD.FTZ R9, R136, R9 ;  /* 0x0000000988097221 */ /* 0x000fe40000010000 */
[----:B------:R-:W-:Y:S02]  /*1bf60*/  FADD.FTZ R0, R129, R0 ;  /* 0x0000000081007221 */ /* 0x000fe40000010000 */
[----:B------:R-:W-:Y:S02]  /*1bf70*/  FADD.FTZ R9, R140, R9 ;  /* 0x000000098c097221 */ /* 0x000fe40000010000 */
[----:B---3--:R-:W-:-:S04]  /*1bf80*/  FFMA.FTZ R10, R234, R4, -R7 ;  /* 0x00000004ea0a7223 */ /* 0x008fc80000010807 */
[----:B------:R3:W-:Y:S01]  /*1bf90*/  MUFU.EX2 R25, R10 ;  /* 0x0000000a00197308 */ /* 0x0007e20000000800 */
[----:B------:R-:W-:Y:S02]  /*1bfa0*/  FADD.FTZ R0, R124, R0 ;  /* 0x000000007c007221 */ /* 0x000fe40000010000 */
[----:B------:R-:W-:Y:S02]  /*1bfb0*/  FADD.FTZ R9, R122, R9 ;  /* 0x000000097a097221 */ /* 0x000fe40000010000 */
[----:B------:R-:W-:Y:S02]  /*1bfc0*/  FADD.FTZ R0, R125, R0 ;  /* 0x000000007d007221 */ /* 0x000fe40000010000 */
[----:B---3--:R-:W-:-:S04]  /*1bfd0*/  FFMA.FTZ R10, R235, R4, -R7 ;  /* 0x00000004eb0a7223 */ /* 0x008fc80000010807 */
[----:B------:R3:W5:Y:S01]  /*1bfe0*/  MUFU.EX2 R24, R10 ;  /* 0x0000000a00187308 */ /* 0x0007620000000800 */
[----:B------:R-:W-:Y:S02]  /*1bff0*/  FADD.FTZ R0, R128, R0 ;  /* 0x0000000080007221 */ /* 0x000fe40000010000 */
[----:B---3--:R-:W-:-:S05]  /*1c000*/  FFMA.FTZ R10, R236, R4, -R7 ;  /* 0x00000004ec0a7223 */ /* 0x008fca0000010807 */
[----:B------:R3:W-:Y:S02]  /*1c010*/  MUFU.EX2 R11, R10 ;  /* 0x0000000a000b7308 */ /* 0x0007e40000000800 */
[----:B---3--:R-:W-:Y:S02]  /*1c020*/  FFMA.FTZ R10, R237, R4, -R7 ;  /* 0x00000004ed0a7223 */ /* 0x008fe40000010807 */
[----:B------:R-:W-:-:S04]  /*1c030*/  FADD.FTZ R7, R120, R9 ;  /* 0x0000000978077221 */ /* 0x000fc80000010000 */
[----:B------:R-:W-:Y:S02]  /*1c040*/  FADD.FTZ R9, R121, R7 ;  /* 0x0000000779097221 */ /* 0x000fe40000010000 */
[----:B------:R-:W-:Y:S02]  /*1c050*/  FADD.FTZ R7, R119, R0 ;  /* 0x0000000077077221 */ /* 0x000fe40000010000 */
[----:B------:R-:W-:Y:S02]  /*1c060*/  FFMA.FTZ R4, R238, R4, -R5 ;  /* 0x00000004ee047223 */ /* 0x000fe40000010805 */
[----:B------:R-:W-:Y:S02]  /*1c070*/  FADD.FTZ R0, R123, R9 ;  /* 0x000000097b007221 */ /* 0x000fe40000010000 */
[----:B------:R3:W-:Y:S01]  /*1c080*/  MUFU.EX2 R251, R4 ;  /* 0x0000000400fb7308 */ /* 0x0007e20000000800 */
[----:B------:R-:W-:Y:S02]  /*1c090*/  FADD.FTZ R5, R116, R7 ;  /* 0x0000000774057221 */ /* 0x000fe40000010000 */
[----:B---3--:R-:W-:-:S02]  /*1c0a0*/  FADD.FTZ R4, R114, R0 ;  /* 0x0000000072047221 */ /* 0x008fc40000010000 */
        /* <DEDUP_REMOVED lines=25> */
[----:B------:R-:W-:Y:S01]  /*1c240*/  HMMA.16816.F32 R40, R12, R26, R40 ;  /* 0x0000001a0c28723c */ /* 0x000fe20000001828 */
[----:B------:R-:W-:Y:S02]  /*1c250*/  FADD.FTZ R0, R88, R0 ;  /* 0x0000000058007221 */ /* 0x000fe40000010000 */
[----:B------:R-:W-:-:S05]  /*1c260*/  FADD.FTZ R4, R84, R4 ;  /* 0x0000000454047221 */ /* 0x000fca0000010000 */
[C---:B--2---:R-:W-:Y:S08]  /*1c270*/  HMMA.16816.F32 R32, R12.reuse, R16, R32 ;  /* 0x000000100c20723c */ /* 0x044ff00000001820 */
[C---:B------:R-:W-:Y:S08]  /*1c280*/  HMMA.16816.F32 R48, R12.reuse, R18, R48 ;  /* 0x000000120c30723c */ /* 0x040ff00000001830 */
[C---:B----4-:R-:W-:Y:S08]  /*1c290*/  HMMA.16816.F32 R144, R12.reuse, R20, R72 ;  /* 0x000000140c90723c */ /* 0x050ff00000001848 */
[----:B------:R-:W-:Y:S01]  /*1c2a0*/  HMMA.16816.F32 R44, R12, R22, R44 ;  /* 0x000000160c2c723c */ /* 0x000fe2000000182c */
[----:B------:R-:W2:Y:S01]  /*1c2b0*/  LDSM.16.MT88.4 R12, [R182+0x11800] ;  /* 0x01180000b60c783b */ /* 0x000ea20000004200 */
        /* <DEDUP_REMOVED lines=27> */
[C---:B-1----:R-:W-:Y:S08]  /*1c470*/  HMMA.16816.F32 R152, R140.reuse, R148, R32 ;  /* 0x000000948c98723c */ /* 0x042ff00000001820 */
[C---:B------:R-:W-:Y:S08]  /*1c480*/  HMMA.16816.F32 R164, R140.reuse, R166, R60 ;  /* 0x000000a68ca4723c */ /* 0x040ff0000000183c */
[C---:B------:R-:W-:Y:S08]  /*1c490*/  HMMA.16816.F32 R156, R140.reuse, R158, R40 ;  /* 0x0000009e8c9c723c */ /* 0x040ff00000001828 */
[C---:B------:R-:W-:Y:S08]  /*1c4a0*/  HMMA.16816.F32 R148, R140.reuse, R150, R48 ;  /* 0x000000968c94723c */ /* 0x040ff00000001830 */
[C---:B--2---:R-:W-:Y:S08]  /*1c4b0*/  HMMA.16816.F32 R144, R140.reuse, R12, R144 ;  /* 0x0000000c8c90723c */ /* 0x044ff00000001890 */
[----:B------:R-:W-:Y:S01]  /*1c4c0*/  HMMA.16816.F32 R140, R140, R14, R44 ;  /* 0x0000000e8c8c723c */ /* 0x000fe2000000182c */
[----:B------:R-:W-:Y:S07]  /*1c4d0*/  @!UPT UIADD3 URZ, URZ, URZ, URZ ;  /* 0x0000003f3f3ff290 */ /* 0x000fee000fffe03f */
[----:B------:R-:W-:Y:S11]  /*1c4e0*/  @!P2 BRA `(.L_x_1875) ;  /* 0x00008a400000a947 */ /* 0x000ff60003800000 */
[----:B------:R-:W2:Y:S01]  /*1c4f0*/  LDL.LU R172, [R1+0xa0] ;  /* 0x0000a00001ac7983 */ /* 0x000ea20000300800 */
[----:B------:R-:W-:-:S04]  /*1c500*/  DEPBAR.LE SB0, 0x0 ;  /* 0x000080000000791a */ /* 0x000fc80000000000 */
[----:B------:R-:W-:Y:S01]  /*1c510*/  WARPSYNC 0xffffffff ;  /* 0xffffffff00007948 */ /* 0x000fe20003800000 */
[----:B------:R-:W-:Y:S01]  /*1c520*/  BSSY B0, `(.L_x_1876) ;  /* 0x0000051000007945 */ /* 0x000fe20003800000 */
[----:B------:R-:W-:Y:S01]  /*1c530*/  BAR.SYNC.DEFER_BLOCKING 0x0 ;  /* 0x0000000000007b1d */ /* 0x000fe20000010000 */
[----:B--2---:R-:W-:-:S05]  /*1c540*/  IADD3 R250, R172, -0x2, RZ ;  /* 0xfffffffeacfa7810 */ /* 0x004fca0007ffe0ff */
[----:B------:R-:W-:Y:S05]  /*1c550*/  @!P0 BRA `(.L_x_1877) ;  /* 0x0000045000008947 */ /* 0x000fea0003800000 */
[----:B------:R-:W-:Y:S02]  /*1c560*/  IMAD.U32 R135, RZ, RZ, UR9 ;  /* 0x00000009ff877e24 */ /* 0x000fe4000f8e00ff */
[----:B------:R-:W-:-:S05]  /*1c570*/  IMAD.U32 R134, RZ, RZ, UR8 ;  /* 0x00000008ff867e24 */ /* 0x000fca000f8e00ff */
[----:B------:R-:W-:-:S04]  /*1c580*/  LOP3.LUT R135, R135, R134, RZ, 0x3c, !PT ;  /* 0x0000008687877212 */ /* 0x000fc800078e3cff */
[----:B------:R-:W-:-:S04]  /*1c590*/  LOP3.LUT R134, R135, R134, RZ, 0x3c, !PT ;  /* 0x0000008687867212 */ /* 0x000fc800078e3cff */
[----:B------:R-:W-:-:S05]  /*1c5a0*/  LOP3.LUT R135, R135, R134, RZ, 0x3c, !PT ;  /* 0x0000008687877212 */ /* 0x000fca00078e3cff */
[----:B------:R-:W2:Y:S01]  /*1c5b0*/  LD.E R0, [R134.64+0x170] ;  /* 0x0001700686007980 */ /* 0x000ea2000c101900 */
[----:B------:R-:W-:-:S05]  /*1c5c0*/  IMAD.SHL.U32 R10, R250, 0x100, RZ ;  /* 0x00000100fa0a7824 */ /* 0x000fca00078e00ff */
[----:B------:R-:W-:Y:S02]  /*1c5d0*/  IADD3 R12, R10, 0x100, RZ ;  /* 0x000001000a0c7810 */ /* 0x000fe40007ffe0ff */
[----:B------:R-:W-:Y:S02]  /*1c5e0*/  IABS R13, R10 ;  /* 0x0000000a000d7213 */ /* 0x000fe40000000000 */
[----:B------:R-:W-:Y:S02]  /*1c5f0*/  IABS R9, R12 ;  /* 0x0000000c00097213 */ /* 0x000fe40000000000 */
[-C--:B--2---:R-:W-:Y:S02]  /*1c600*/  IABS R11, R0.reuse ;  /* 0x00000000000b7213 */ /* 0x084fe40000000000 */
[-C--:B------:R-:W-:Y:S02]  /*1c610*/  IABS R14, R0.reuse ;  /* 0x00000000000e7213 */ /* 0x080fe40000000000 */
[----:B------:R-:W1:Y:S01]  /*1c620*/  I2F.RP R4, R11 ;  /* 0x0000000b00047306 */ /* 0x000e620000209400 */
[----:B------:R-:W-:-:S02]  /*1c630*/  LOP3.LUT R12, R12, R0, RZ, 0x3c, !PT ;  /* 0x000000000c0c7212 */ /* 0x000fc400078e3cff */
[----:B------:R-:W-:Y:S02]  /*1c640*/  LOP3.LUT R10, R10, R0, RZ, 0x3c, !PT ;  /* 0x000000000a0a7212 */ /* 0x000fe400078e3cff */
[----:B------:R-:W-:Y:S02]  /*1c650*/  ISETP.GE.AND P3, PT, R12, RZ, PT ;  /* 0x000000ff0c00720c */ /* 0x000fe40003f66270 */
[----:B------:R-:W-:Y:S01]  /*1c660*/  ISETP.GE.AND P1, PT, R10, RZ, PT ;  /* 0x000000ff0a00720c */ /* 0x000fe20003f26270 */
[----:B-1----:R-:W1:Y:S02]  /*1c670*/  MUFU.RCP R4, R4 ;  /* 0x0000000400047308 */ /* 0x002e640000001000 */
[----:B-1----:R-:W-:-:S06]  /*1c680*/  IADD3 R4, R4, 0xffffffe, RZ ;  /* 0x0ffffffe04047810 */ /* 0x002fcc0007ffe0ff */
[----:B------:R-:W1:Y:S02]  /*1c690*/  F2I.FTZ.U32.TRUNC.NTZ R5, R4 ;  /* 0x0000000400057305 */ /* 0x000e64000021f000 */
[----:B-1----:R-:W-:-:S04]  /*1c6a0*/  IMAD.MOV R4, RZ, RZ, -R5 ;  /* 0x000000ffff047224 */ /* 0x002fc800078e0a05 */
[----:B------:R-:W-:Y:S01]  /*1c6b0*/  IMAD R7, R4, R11, RZ ;  /* 0x0000000b04077224 */ /* 0x000fe200078e02ff */
[----:B------:R-:W-:-:S05]  /*1c6c0*/  MOV R4, RZ ;  /* 0x000000ff00047202 */ /* 0x000fca0000000f00 */
[----:B------:R-:W-:-:S04]  /*1c6d0*/  IMAD.HI.U32 R4, R5, R7, R4 ;  /* 0x0000000705047227 */ /* 0x000fc800078e0004 */
[----:B------:R-:W-:Y:S02]  /*1c6e0*/  IMAD.MOV R5, RZ, RZ, -R14 ;  /* 0x000000ffff057224 */ /* 0x000fe400078e0a0e */
[----:B------:R-:W-:Y:S02]  /*1c6f0*/  IMAD.MOV.U32 R7, RZ, RZ, R13 ;  /* 0x000000ffff077224 */ /* 0x000fe400078e000d */
[----:B------:R-:W-:Y:S02]  /*1c700*/  IMAD.MOV.U32 R13, RZ, RZ, R5 ;  /* 0x000000ffff0d7224 */ /* 0x000fe400078e0005 */
[----:B------:R-:W-:-:S04]  /*1c710*/  IMAD.HI.U32 R5, R4, R9, RZ ;  /* 0x0000000904057227 */ /* 0x000fc800078e00ff */
[----:B------:R-:W-:-:S04]  /*1c720*/  IMAD.HI.U32 R4, R4, R7, RZ ;  /* 0x0000000704047227 */ /* 0x000fc800078e00ff */
[-C--:B------:R-:W-:Y:S02]  /*1c730*/  IMAD R9, R5, R13.reuse, R9 ;  /* 0x0000000d05097224 */ /* 0x080fe400078e0209 */
[----:B------:R-:W-:-:S03]  /*1c740*/  IMAD R7, R4, R13, R7 ;  /* 0x0000000d04077224 */ /* 0x000fc600078e0207 */
[C---:B------:R-:W-:Y:S02]  /*1c750*/  ISETP.GT.U32.AND P4, PT, R11.reuse, R9, PT ;  /* 0x000000090b00720c */ /* 0x040fe40003f84070 */
[----:B------:R-:W-:-:S11]  /*1c760*/  ISETP.GT.U32.AND P2, PT, R11, R7, PT ;  /* 0x000000070b00720c */ /* 0x000fd60003f44070 */
[-C--:B------:R-:W-:Y:S02]  /*1c770*/  @!P4 IADD3 R9, R9, -R11.reuse, RZ ;  /* 0x8000000b0909c210 */ /* 0x080fe40007ffe0ff */
[----:B------:R-:W-:Y:S01]  /*1c780*/  @!P2 IMAD.IADD R7, R7, 0x1, -R11 ;  /* 0x000000010707a824 */ /* 0x000fe200078e0a0b */
[----:B------:R-:W-:Y:S02]  /*1c790*/  @!P4 IADD3 R5, R5, 0x1, RZ ;  /* 0x000000010505c810 */ /* 0x000fe40007ffe0ff */
[-C--:B------:R-:W-:Y:S02]  /*1c7a0*/  ISETP.GE.U32.AND P6, PT, R9, R11.reuse, PT ;  /* 0x0000000b0900720c */ /* 0x080fe40003fc6070 */
[----:B------:R-:W-:Y:S02]  /*1c7b0*/  ISETP.GE.U32.AND P5, PT, R7, R11, PT ;  /* 0x0000000b0700720c */ /* 0x000fe40003fa6070 */
[----:B------:R-:W-:Y:S02]  /*1c7c0*/  @!P2 IADD3 R4, R4, 0x1, RZ ;  /* 0x000000010404a810 */ /* 0x000fe40007ffe0ff */
[----:B------:R-:W-:-:S02]  /*1c7d0*/  ISETP.NE.AND P2, PT, R0, RZ, PT ;  /* 0x000000ff0000720c */ /* 0x000fc40003f45270 */
[----:B------:R-:W-:-:S05]  /*1c7e0*/  LOP3.LUT R7, RZ, R0, RZ, 0x33, !PT ;  /* 0x00000000ff077212 */ /* 0x000fca00078e33ff */
        /* <DEDUP_REMOVED lines=12> */
[----:B------:R-:W-:-:S05]  /*1c8b0*/  IADD3 R7, R9, -R7, RZ ;  /* 0x8000000709077210 */ /* 0x000fca0007ffe0ff */
[----:B------:R-:W-:-:S05]  /*1c8c0*/  IMAD R0, R0, R7, -0x100 ;  /* 0xffffff0000007424 */ /* 0x000fca00078e0207 */
[----:B------:R-:W-:Y:S01]  /*1c8d0*/  SHF.R.S32.HI R7, RZ, 0x1f, R0 ;  /* 0x0000001fff077819 */ /* 0x000fe20000011400 */
[-C--:B--2---:R-:W-:Y:S02]  /*1c8e0*/  IMAD R5, R5, R0.reuse, RZ ;  /* 0x0000000005057224 */ /* 0x084fe400078e02ff */
[----:B---3--:R-:W-:Y:S02]  /*1c8f0*/  IMAD.IADD R14, R12, 0x1, -R14 ;  /* 0x000000010c0e7824 */ /* 0x008fe400078e0a0e */
        /* <DEDUP_REMOVED lines=11> */
.L_x_1877:
[----:B------:R-:W-:Y:S02]  /*1c9b0*/  IMAD.U32 R135, RZ, RZ, UR9 ;  /* 0x00000009ff877e24 */ /* 0x000fe4000f8e00ff */
[----:B------:R-:W-:-:S05]  /*1c9c0*/  IMAD.U32 R134, RZ, RZ, UR8 ;  /* 0x00000008ff867e24 */ /* 0x000fca000f8e00ff */
[----:B------:R-:W-:-:S04]  /*1c9d0*/  LOP3.LUT R135, R135, R134, RZ, 0x3c, !PT ;  /* 0x0000008687877212 */ /* 0x000fc800078e3cff */
[----:B------:R-:W-:-:S04]  /*1c9e0*/  LOP3.LUT R134, R135, R134, RZ, 0x3c, !PT ;  /* 0x0000008687867212 */ /* 0x000fc800078e3cff */
[----:B------:R-:W-:-:S05]  /*1c9f0*/  LOP3.LUT R135, R135, R134, RZ, 0x3c, !PT ;  /* 0x0000008687877212 */ /* 0x000fca00078e3cff */
[----:B------:R-:W2:Y:S02]  /*1ca00*/  LD.E R0, [R134.64+0x40] ;  /* 0x0000400686007980 */ /* 0x000ea4000c101900 */
[----:B--2---:R-:W-:-:S05]  /*1ca10*/  IMAD.U32 R0, R0, -0x100, RZ ;  /* 0xffffff0000007824 */ /* 0x004fca00078e00ff */
[----:B------:R-:W-:Y:S02]  /*1ca20*/  SHF.R.S32.HI R4, RZ, 0x1f, R0 ;  /* 0x0000001fff047819 */ /* 0x000fe40000011400 */
.L_x_1878:
[----:B------:R-:W-:Y:S05]  /*1ca30*/  BSYNC B0 ;  /* 0x0000000000007941 */ /* 0x000fea0003800000 */
.L_x_1876:
[----:B------:R-:W2:Y:S04]  /*1ca40*/  LDL R7, [R1+0x8] ;  /* 0x0000080001077983 */ /* 0x000ea80000100800 */
[----:B------:R-:W3:Y:S04]  /*1ca50*/  LDL.LU R25, [R1+0xa4] ;  /* 0x0000a40001197983 */ /* 0x000ee80000300800 */
[----:B------:R-:W4:Y:S04]  /*1ca60*/  LDL.LU R24, [R1+0x88] ;  /* 0x0000880001187983 */ /* 0x000f280000300800 */
[----:B------:R-:W5:Y:S04]  /*1ca70*/  LDL.LU R23, [R1+0x6c] ;  /* 0x00006c0001177983 */ /* 0x000f680000300800 */
        /* <DEDUP_REMOVED lines=11> */
[----:B------:R-:W5:Y:S04]  /*1cb30*/  LDL R11, [R1+0x140] ;  /* 0x00014000010b7983 */ /* 0x000f680000100800 */
[----:B------:R-:W5:Y:S04]  /*1cb40*/  LDL.LU R10, [R1+0x114] ;  /* 0x00011400010a7983 */ /* 0x000f680000300800 */
[----:B------:R-:W5:Y:S04]  /*1cb50*/  LDL.LU R9, [R1+0x80] ;  /* 0x0000800001097983 */ /* 0x000f680000300800 */
[----:B------:R-:W5:Y:S04]  /*1cb60*/  LDL R65, [R1+0x4] ;  /* 0x0000040001417983 */ /* 0x000f680000100800 */
[----:B------:R-:W5:Y:S01]  /*1cb70*/  LDL R64, [R1] ;  /* 0x0000000001407983 */ /* 0x000f620000100800 */
[----:B------:R-:W-:Y:S01]  /*1cb80*/  ISETP.GE.AND P1, PT, R132, R249, PT ;  /* 0x000000f98400720c */ /* 0x000fe20003f26270 */
[----:B------:R-:W-:Y:S01]  /*1cb90*/  BSSY B1, `(.L_x_1879) ;  /* 0x00004dd000017945 */ /* 0x000fe20003800000 */
[----:B------:R-:W-:-:S04]  /*1cba0*/  LEA R128, P3, R0, R224, 0x1 ;  /* 0x000000e000807211 */ /* 0x000fc800078608ff */
[----:B------:R-:W-:-:S07]  /*1cbb0*/  LEA.HI.X R129, R0, R225, R4, 0x1, P3 ;  /* 0x000000e100817211 */ /* 0x000fce00018f0c04 */
[----:B------:R-:W-:Y:S01]  /*1cbc0*/  @!P1 IADD3 R5, P2, R0, R230, RZ ;  /* 0x000000e600059210 */ /* 0x000fe20007f5e0ff */
[----:B------:R-:W-:Y:S04]  /*1cbd0*/  @P1 STS.128 [R191+0xa000], RZ ;  /* 0x00a000ffbf001388 */ /* 0x000fe80000000c00 */
[----:B------:R-:W-:Y:S01]  /*1cbe0*/  @!PT LDS RZ, [RZ] ;  /* 0x00000000fffff984 */ /* 0x000fe20000000800 */
[----:B------:R-:W-:Y:S01]  /*1cbf0*/  @!PT LDS RZ, [RZ] ;  /* 0x00000000fffff984 */ /* 0x000fe20000000800 */
[----:B------:R-:W-:Y:S01]  /*1cc00*/  @!PT LDS RZ, [RZ] ;  /* 0x00000000fffff984 */ /* 0x000fe20000000800 */
[----:B------:R1:W-:Y:S04]  /*1cc10*/  @!P1 LDGSTS.E.BYPASS.LTC128B.128 [R191+0xa000], [R128.64] ;  /* 0x0a00000080bf9fae */ /* 0x0003e8000b901d46 */
[----:B------:R-:W-:Y:S01]  /*1cc20*/  @P1 STS.128 [R191+0xa800], RZ ;  /* 0x00a800ffbf001388 */ /* 0x000fe20000000c00 */
[----:B--2---:R-:W-:Y:S01]  /*1cc30*/  @!P1 IMAD.X R7, R4, 0x1, R7, P2 ;  /* 0x0000000104079824 */ /* 0x004fe200010e0607 */
[----:B------:R-:W-:Y:S01]  /*1cc40*/  @!P1 LEA R46, P2, R5, R224, 0x1 ;  /* 0x000000e0052e9211 */ /* 0x000fe200078408ff */
[----:B---3--:R-:W-:-:S03]  /*1cc50*/  IMAD.MOV.U32 R48, RZ, RZ, R25 ;  /* 0x000000ffff307224 */ /* 0x008fc600078e0019 */
[----:B------:R-:W-:Y:S01]  /*1cc60*/  @!P1 LEA.HI.X R47, R5, R225, R7, 0x1, P2 ;  /* 0x000000e1052f9211 */ /* 0x000fe200010f0c07 */
[----:B----4-:R-:W-:-:S04]  /*1cc70*/  IMAD.MOV.U32 R49, RZ, RZ, R24 ;  /* 0x000000ffff317224 */ /* 0x010fc800078e0018 */
[----:B------:R-:W-:Y:S01]  /*1cc80*/  @!PT LDS RZ, [RZ] ;  /* 0x00000000fffff984 */ /* 0x000fe20000000800 */
[----:B------:R-:W-:Y:S01]  /*1cc90*/  @!PT LDS RZ, [RZ] ;  /* 0x00000000fffff984 */ /* 0x000fe20000000800 */
[----:B------:R-:W-:Y:S01]  /*1cca0*/  @!PT LDS RZ, [RZ] ;  /* 0x00000000fffff984 */ /* 0x000fe20000000800 */
[----:B------:R2:W-:Y:S01]  /*1ccb0*/  @!P1 LDGSTS.E.BYPASS.LTC128B.128 [R191+0xa800], [R46.64] ;  /* 0x0a8000002ebf9fae */ /* 0x0005e2000b901d46 */
[----:B-----5:R-:W-:Y:S02]  /*1ccc0*/  IMAD.MOV.U32 R50, RZ, RZ, R23 ;  /* 0x000000ffff327224 */ /* 0x020fe400078e0017 */
[----:B------:R-:W-:Y:S01]  /*1ccd0*/  @!P1 IMAD.MOV.U32 R23, RZ, RZ, R4 ;  /* 0x000000ffff179224 */ /* 0x000fe200078e0004 */
[----:B------:R-:W-:Y:S01]  /*1cce0*/  @P1 STS.128 [R191+0xb000], RZ ;  /* 0x00b000ffbf001388 */ /* 0x000fe20000000c00 */
[----:B------:R-:W-:Y:S02]  /*1ccf0*/  IMAD.MOV.U32 R51, RZ, RZ, R22 ;  /* 0x000000ffff337224 */ /* 0x000fe400078e0016 */
[----:B------:R-:W-:Y:S02]  /*1cd00*/  @!P1 IMAD.MOV.U32 R22, RZ, RZ, R0 ;  /* 0x000000ffff169224 */ /* 0x000fe400078e0000 */
[----:B------:R-:W-:Y:S02]  /*1cd10*/  IMAD.MOV.U32 R52, RZ, RZ, R21 ;  /* 0x000000ffff347224 */ /* 0x000fe400078e0015 */
[----:B------:R-:W-:-:S02]  /*1cd20*/  @!P1 IMAD.MOV.U32 R21, RZ, RZ, R4 ;  /* 0x000000ffff159224 */ /* 0x000fc400078e0004 */
[----:B------:R-:W-:Y:S02]  /*1cd30*/  IMAD.MOV.U32 R53, RZ, RZ, R20 ;  /* 0x000000ffff357224 */ /* 0x000fe400078e0014 */
[----:B------:R-:W-:Y:S02]  /*1cd40*/  @!P1 IMAD.MOV.U32 R20, RZ, RZ, R0 ;  /* 0x000000ffff149224 */ /* 0x000fe400078e0000 */
[----:B------:R-:W-:Y:S02]  /*1cd50*/  IMAD.MOV.U32 R54, RZ, RZ, R19 ;  /* 0x000000ffff367224 */ /* 0x000fe400078e0013 */
        /* <DEDUP_REMOVED lines=16> */
[----:B------:R-:W-:Y:S02]  /*1ce60*/  @!P1 IMAD.MOV.U32 R11, RZ, RZ, R4 ;  /* 0x000000ffff0b9224 */ /* 0x000fe400078e0004 */
[----:B------:R-:W-:Y:S02]  /*1ce70*/  IMAD.MOV.U32 R59, RZ, RZ, R10 ;  /* 0x000000ffff3b7224 */ /* 0x000fe400078e000a */
[----:B------:R-:W-:Y:S02]  /*1ce80*/  @!P1 IMAD.MOV.U32 R10, RZ, RZ, R0 ;  /* 0x000000ffff0a9224 */ /* 0x000fe400078e0000 */
[----:B------:R-:W-:Y:S02]  /*1ce90*/  IMAD.MOV.U32 R58, RZ, RZ, R9 ;  /* 0x000000ffff3a7224 */ /* 0x000fe400078e0009 */
[----:B------:R-:W-:-:S02]  /*1cea0*/  IMAD.MOV.U32 R113, RZ, RZ, R63 ;  /* 0x000000ffff717224 */ /* 0x000fc400078e003f */
[C---:B------:R-:W-:Y:S02]  /*1ceb0*/  @!P1 IMAD R12, R65.reuse, 0x30, RZ ;  /* 0x00000030410c9824 */ /* 0x040fe400078e02ff */
[----:B------:R-:W-:Y:S01]  /*1cec0*/  @!P1 IMAD R25, R65, 0xa0, RZ ;  /* 0x000000a041199824 */ /* 0x000fe200078e02ff */
[CC--:B------:R-:W-:Y:S01]  /*1ced0*/  @!P1 LEA R9, P4, R64.reuse, R0.reuse, 0x5 ;  /* 0x0000000040099211 */ /* 0x0c0fe200078828ff */
[C---:B------:R-:W-:Y:S01]  /*1cee0*/  @!P1 IMAD.WIDE.U32 R10, R64.reuse, 0x30, R10 ;  /* 0x00000030400a9825 */ /* 0x040fe200078e000a */
[C---:B------:R-:W-:Y:S02]  /*1cef0*/  @!P1 LEA R5, P3, R64.reuse, R0, 0x6 ;  /* 0x0000000040059211 */ /* 0x040fe400078630ff */
[--C-:B------:R-:W-:Y:S01]  /*1cf00*/  @!P1 LEA.HI.X R13, R64, R4, R65.reuse, 0x5, P4 ;  /* 0x00000004400d9211 */ /* 0x100fe200020f2c41 */
[----:B------:R-:W-:Y:S01]  /*1cf10*/  @!P1 IMAD.IADD R12, R11, 0x1, R12 ;  /* 0x000000010b0c9824 */ /* 0x000fe200078e020c */
[----:B------:R-:W-:Y:S01]  /*1cf20*/  @!P1 LEA R42, P4, R10, R224, 0x1 ;  /* 0x000000e00a2a9211 */ /* 0x000fe200078808ff */
[----:B------:R-:W-:Y:S01]  /*1cf30*/  @!P1 IMAD.MOV.U32 R11, RZ, RZ, R4 ;  /* 0x000000ffff0b9224 */ /* 0x000fe200078e0004 */
[C---:B------:R-:W-:Y:S01]  /*1cf40*/  @!P1 LEA.HI.X R14, R64.reuse, R4, R65, 0x6, P3 ;  /* 0x00000004400e9211 */ /* 0x040fe200018f3441 */
[----:B------:R-:W-:Y:S01]  /*1cf50*/  @!P1 IMAD R24, R65, 0x90, RZ ;  /* 0x0000009041189824 */ /* 0x000fe200078e02ff */
[----:B------:R-:W-:Y:S01]  /*1cf60*/  @!P1 LEA R7, P2, R64, R0, 0x7 ;  /* 0x0000000040079211 */ /* 0x000fe200078438ff */
[----:B------:R-:W-:Y:S01]  /*1cf70*/  IMAD.MOV.U32 R114, RZ, RZ, R62 ;  /* 0x000000ffff727224 */ /* 0x000fe200078e003e */
[-C--:B------:R-:W-:Y:S01]  /*1cf80*/  @!P1 LEA R40, P3, R5, R224.reuse, 0x1 ;  /* 0x000000e005289211 */ /* 0x080fe200078608ff */
[----:B------:R-:W-:Y:S01]  /*1cf90*/  IMAD.MOV.U32 R115, RZ, RZ, R61 ;  /* 0x000000ffff737224 */ /* 0x000fe200078e003d */
        /* <DEDUP_REMOVED lines=22> */
[----:B------:R-:W-:Y:S01]  /*1d100*/  @!P1 IMAD.WIDE.U32 R14, R64, 0x70, R10 ;  /* 0x00000070400e9825 */ /* 0x000fe200078e000a */
        /* <DEDUP_REMOVED lines=35> */
[----:B------:R-:W-:Y:S02]  /*1d340*/  @!P1 IMAD.MOV.U32 R5, RZ, RZ, R4 ;  /* 0x000000ffff059224 */ /* 0x000fe400078e0004 */
[--C-:B------:R-:W-:Y:S01]  /*1d350*/  @!P1 IMAD.MOV.U32 R14, RZ, RZ, R0.reuse ;  /* 0x000000ffff0e9224 */ /* 0x100fe200078e0000 */
[----:B------:R-:W-:Y:S01]  /*1d360*/  @!PT LDS RZ, [RZ] ;  /* 0x00000000fffff984 */ /* 0x000fe20000000800 */
[----:B------:R-:W-:Y:S01]  /*1d370*/  @!PT LDS RZ, [RZ] ;  /* 0x00000000fffff984 */ /* 0x000fe20000000800 */
[----:B------:R-:W-:Y:S01]  /*1d380*/  @!PT LDS RZ, [RZ] ;  /* 0x00000000fffff984 */ /* 0x000fe20000000800 */
[----:B------:R4:W-:Y:S01]  /*1d390*/  @!P1 LDGSTS.E.BYPASS.LTC128B.128 [R191+0xd000], [R32.64] ;  /* 0x0d00000020bf9fae */ /* 0x0009e2000b901d46 */
[--C-:B------:R-:W-:Y:S02]  /*1d3a0*/  @!P1 IMAD.MOV.U32 R12, RZ, RZ, R0.reuse ;  /* 0x000000ffff0c9224 */ /* 0x100fe400078e0000 */
[--C-:B------:R-:W-:Y:S01]  /*1d3b0*/  @!P1 IMAD.MOV.U32 R10, RZ, RZ, R0.reuse ;  /* 0x000000ffff0a9224 */ /* 0x100fe200078e0000 */
[----:B------:R-:W-:Y:S01]  /*1d3c0*/  @P1 STS.128 [R191+0xd800], RZ ;  /* 0x00d800ffbf001388 */ /* 0x000fe20000000c00 */
[----:B------:R-:W-:-:S02]  /*1d3d0*/  @!P1 IMAD.MOV.U32 R4, RZ, RZ, R0 ;  /* 0x000000ffff049224 */ /* 0x000fc400078e0000 */
[----:B------:R-:W-:Y:S01]  /*1d3e0*/  @!P1 IMAD R0, R65, 0xb0, RZ ;  /* 0x000000b041009824 */ /* 0x000fe200078e02ff */
[----:B------:R-:W-:Y:S01]  /*1d3f0*/  @!PT LDS RZ, [RZ] ;  /* 0x00000000fffff984 */ /* 0x000fe20000000800 */
[----:B------:R-:W-:Y:S01]  /*1d400*/  @!PT LDS RZ, [RZ] ;  /* 0x00000000fffff984 */ /* 0x000fe20000000800 */
[----:B------:R-:W-:Y:S01]  /*1d410*/  @!PT LDS RZ, [RZ] ;  /* 0x00000000fffff984 */ /* 0x000fe20000000800 */
[----:B------:R5:W-:Y:S01]  /*1d420*/  @!P1 LDGSTS.E.BYPASS.LTC128B.128 [R191+0xd800], [R30.64] ;  /* 0x0d8000001ebf9fae */ /* 0x000be2000b901d46 */
[----:B------:R-:W-:-:S03]  /*1d430*/  @!P1 IMAD.WIDE.U32 R16, R64, 0xb0, R16 ;  /* 0x000000b040109825 */ /* 0x000fc600078e0010 */
[----:B------:R-:W-:Y:S01]  /*1d440*/  @P1 STS.128 [R191+0xe000], RZ ;  /* 0x00e000ffbf001388 */ /* 0x000fe20000000c00 */
[----:B------:R-:W-:Y:S01]  /*1d450*/  @!P1 IMAD.IADD R0, R17, 0x1, R0 ;  /* 0x0000000111009824 */ /* 0x000fe200078e0200 */
[-C--:B------:R-:W-:Y:S01]  /*1d460*/  @!P1 LEA R24, P2, R16, R224.reuse, 0x1 ;  /* 0x000000e010189211 */ /* 0x080fe200078408ff */
[C---:B------:R-:W-:Y:S01]  /*1d470*/  @!P1 IMAD R18, R65.reuse, 0xc0, RZ ;  /* 0x000000c041129824 */ /* 0x040fe200078e02ff */
[----:B------:R-:W-:Y:S01]  /*1d480*/  @!PT LDS RZ, [RZ] ;  /* 0x00000000fffff984 */ /* 0x000fe20000000800 */
[----:B------:R-:W-:Y:S01]  /*1d490*/  @!PT LDS RZ, [RZ] ;  /* 0x00000000fffff984 */ /* 0x000fe20000000800 */
[----:B------:R-:W-:Y:S01]  /*1d4a0*/  @!PT LDS RZ, [RZ] ;  /* 0x00000000fffff984 */ /* 0x000fe20000000800 */
[----:B------:R1:W-:Y:S01]  /*1d4b0*/  @!P1 LDGSTS.E.BYPASS.LTC128B.128 [R191+0xe000], [R36.64] ;  /* 0x0e00000024bf9fae */ /* 0x0003e2000b901d46 */
[----:B------:R-:W-:Y:S01]  /*1d4c0*/  @!P1 IMAD.WIDE.U32 R14, R64, 0xc0, R14 ;  /* 0x000000c0400e9825 */ /* 0x000fe200078e000e */
[-C--:B------:R-:W-:Y:S02]  /*1d4d0*/  @!P1 LEA.HI.X R25, R16, R225.reuse, R0, 0x1, P2 ;  /* 0x000000e110199211 */ /* 0x080fe400010f0c00 */
[----:B------:R-:W-:Y:S01]  /*1d4e0*/  @P1 STS.128 [R191+0xe800], RZ ;  /* 0x00e800ffbf001388 */ /* 0x000fe20000000c00 */
[C---:B------:R-:W-:Y:S01]  /*1d4f0*/  @!P1 IMAD R7, R65.reuse, 0xd0, RZ ;  /* 0x000000d041079824 */ /* 0x040fe200078e02ff */
[-C--:B------:R-:W-:Y:S01]  /*1d500*/  @!P1 LEA R22, P5, R14, R224.reuse, 0x1 ;  /* 0x000000e00e169211 */ /* 0x080fe200078a08ff */
[----:B------:R-:W-:Y:S01]  /*1d510*/  @!P1 IMAD.WIDE.U32 R12, R64, 0xd0, R12 ;  /* 0x000000d0400c9825 */ /* 0x000fe200078e000c */
[----:B------:R-:W-:Y:S01]  /*1d520*/  @!PT LDS RZ, [RZ] ;  /* 0x00000000fffff984 */ /* 0x000fe20000000800 */
[----:B------:R-:W-:Y:S01]  /*1d530*/  @!PT LDS RZ, [RZ] ;  /* 0x00000000fffff984 */ /* 0x000fe20000000800 */
[----:B------:R-:W-:Y:S01]  /*1d540*/  @!PT LDS RZ, [RZ] ;  /* 0x00000000fffff984 */ /* 0x000fe20000000800 */
[----:B------:R5:W-:Y:S03]  /*1d550*/  @!P1 LDGSTS.E.BYPASS.LTC128B.128 [R191+0xe800], [R28.64] ;  /* 0x0e8000001cbf9fae */ /* 0x000be6000b901d46 */
[C---:B------:R-:W-:Y:S01]  /*1d560*/  @!P1 IMAD R9, R65.reuse, 0xe0, RZ ;  /* 0x000000e041099824 */ /* 0x040fe200078e02ff */
[-C--:B------:R-:W-:Y:S01]  /*1d570*/  @!P1 LEA R20, P4, R12, R224.reuse, 0x1 ;  /* 0x000000e00c149211 */ /* 0x080fe200078808ff */
[----:B------:R-:W-:Y:S01]  /*1d580*/  @!P1 IMAD.WIDE.U32 R10, R64, 0xe0, R10 ;  /* 0x000000e0400a9825 */ /* 0x000fe200078e000a */
[----:B------:R-:W-:Y:S03]  /*1d590*/  @P1 STS.128 [R191+0xf000], RZ ;  /* 0x00f000ffbf001388 */ /* 0x000fe60000000c00 */
        /* <DEDUP_REMOVED lines=10> */
[----:B------:R-:W-:Y:S01]  /*1d640*/  @!P1 IMAD.IADD R7, R13, 0x1, R7 ;  /* 0x000000010d079824 */ /* 0x000fe200078e0207 */
[----:B------:R-:W-:Y:S01]  /*1d650*/  @!P1 LEA R16, P2, R4, R224, 0x1 ;  /* 0x000000e004109211 */ /* 0x000fe200078408ff */
[----:B------:R-:W-:Y:S01]  /*1d660*/  @!P1 IMAD.IADD R9, R9, 0x1, R11 ;  /* 0x0000000109099824 */ /* 0x000fe200078e020b */
[----:B------:R-:W-:Y:S01]  /*1d670*/  @!PT LDS RZ, [RZ] ;  /* 0x00000000fffff984 */ /* 0x000fe20000000800 */
[----:B------:R-:W-:Y:S01]  /*1d680*/  @!PT LDS RZ, [RZ] ;  /* 0x00000000fffff984 */ /* 0x000fe20000000800 */
[----:B------:R-:W-:Y:S01]  /*1d690*/  @!PT LDS RZ, [RZ] ;  /* 0x00000000fffff984 */ /* 0x000fe20000000800 */
[----:B------:R1:W-:Y:S01]  /*1d6a0*/  @!P1 LDGSTS.E.BYPASS.LTC128B.128 [R191+0xf800], [R24.64] ;  /* 0x0f80000018bf9fae */ /* 0x0003e2000b901d46 */
[----:B------:R-:W-:Y:S01]  /*1d6b0*/  @!P1 IMAD.IADD R5, R5, 0x1, R19 ;  /* 0x0000000105059824 */ /* 0x000fe200078e0213 */
[-C--:B------:R-:W-:Y:S01]  /*1d6c0*/  @!P1 LEA.HI.X R21, R12, R225.reuse, R7, 0x1, P4 ;  /* 0x000000e10c159211 */ /* 0x080fe200020f0c07 */
[----:B------:R-:W-:Y:S01]  /*1d6d0*/  IMAD.MOV.U32 R64, RZ, RZ, R57 ;  /* 0x000000ffff407224 */ /* 0x000fe200078e0039 */
[-C--:B------:R-:W-:Y:S01]  /*1d6e0*/  @!P1 LEA.HI.X R19, R10, R225.reuse, R9, 0x1, P3 ;  /* 0x000000e10a139211 */ /* 0x080fe200018f0c09 */
[----:B------:R-:W-:Y:S01]  /*1d6f0*/  @P1 STS.128 [R191+0x10000], RZ ;  /* 0x010000ffbf001388 */ /* 0x000fe20000000c00 */
[----:B------:R-:W-:Y:S01]  /*1d700*/  @!P1 LEA.HI.X R17, R4, R225, R5, 0x1, P2 ;  /* 0x000000e104119211 */ /* 0x000fe200010f0c05 */
[----:B------:R-:W-:-:S02]  /*1d710*/  IMAD.MOV.U32 R65, RZ, RZ, R56 ;  /* 0x000000ffff417224 */ /* 0x000fc400078e0038 */
        /* <DEDUP_REMOVED lines=31> */
[----:B------:R-:W-:-:S03]  /*1d910*/  IMAD.MOV.U32 R248, RZ, RZ, R215 ;  /* 0x000000fffff87224 */ /* 0x000fc600078e00d7 */
[----:B-1----:R-:W-:Y:S04]  /*1d920*/  LDSM.16.M88.4 R24, [R185] ;  /* 0x00000000b918783b */ /* 0x002fe80000000200 */
[----:B------:R-:W5:Y:S04]  /*1d930*/  LDSM.16.M88.4 R12, [R138+0x2000] ;  /* 0x002000008a0c783b */ /* 0x000f680000000200 */
[----:B--2---:R-:W-:Y:S04]  /*1d940*/  LDSM.16.M88.4 R20, [R48] ;  /* 0x000000003014783b */ /* 0x004fe80000000200 */
[----:B---3--:R-:W-:Y:S04]  /*1d950*/  LDSM.16.M88.4 R40, [R80+0x2000] ;  /* 0x002000005028783b */ /* 0x008fe80000000200 */
[----:B----4-:R-:W1:Y:S04]  /*1d960*/  LDSM.16.M88.4 R32, [R138+0x2800] ;  /* 0x002800008a20783b */ /* 0x010e680000000200 */
[----:B------:R-:W-:Y:S04]  /*1d970*/  LDSM.16.M88.4 R48, [R138+0x3000] ;  /* 0x003000008a30783b */ /* 0x000fe80000000200 */
[----:B------:R-:W2:Y:S04]  /*1d980*/  LDSM.16.M88.4 R52, [R80+0x2800] ;  /* 0x002800005034783b */ /* 0x000ea80000000200 */
[----:B------:R-:W-:Y:S04]  /*1d990*/  LDSM.16.M88.4 R92, [R80+0x3800] ;  /* 0x00380000505c783b */ /* 0x000fe80000000200 */
[----:B------:R-:W-:Y:S04]  /*1d9a0*/  LDSM.16.M88.4 R84, [R138+0x5800] ;  /* 0x005800008a54783b */ /* 0x000fe80000000200 */
[----:B------:R-:W-:Y:S04]  /*1d9b0*/  LDSM.16.M88.4 R68, [R80+0x4000] ;  /* 0x004000005044783b */ /* 0x000fe80000000200 */
[----:B------:R-:W-:Y:S01]  /*1d9c0*/  LDSM.16.M88.4 R60, [R80+0x5000] ;  /* 0x00500000503c783b */ /* 0x000fe20000000200 */
[C---:B-----5:R-:W-:Y:S03]  /*1d9d0*/  HMMA.16816.F32 R16, R24.reuse, R12, RZ ;  /* 0x0000000c1810723c */ /* 0x060fe600000018ff */
[----:B------:R-:W-:Y:S04]  /*1d9e0*/  LDSM.16.M88.4 R56, [R80+0x5800] ;  /* 0x005800005038783b */ /* 0x000fe80000000200 */
[----:B------:R-:W-:Y:S01]  /*1d9f0*/  LDSM.16.M88.4 R96, [R138+0x6000] ;  /* 0x006000008a60783b */ /* 0x000fe20000000200 */
[C---:B------:R-:W-:Y:S03]  /*1da00*/  HMMA.16816.F32 R12, R24.reuse, R14, RZ ;  /* 0x0000000e180c723c */ /* 0x040fe600000018ff */
[----:B------:R-:W-:Y:S04]  /*1da10*/  LDSM.16.M88.4 R104, [R80+0x6000] ;  /* 0x006000005068783b */ /* 0x000fe80000000200 */
[----:B------:R-:W-:Y:S01]  /*1da20*/  LDSM.16.M88.4 R100, [R138+0x7000] ;  /* 0x007000008a64783b */ /* 0x000fe20000000200 */
[----:B-1----:R-:W-:Y:S03]  /*1da30*/  HMMA.16816.F32 R28, R24, R32, RZ ;  /* 0x00000020181c723c */ /* 0x002fe600000018ff */
[----:B------:R-:W-:Y:S04]  /*1da40*/  LDSM.16.M88.4 R64, [R80+0x4800] ;  /* 0x004800005040783b */ /* 0x000fe80000000200 */
[----:B------:R-:W0:Y:S01]  /*1da50*/  LDGDEPBAR ;  /* 0x00000000000079af */ /* 0x000e220000000000 */
[C---:B------:R-:W-:Y:S08]  /*1da60*/  HMMA.16816.F32 R44, R20.reuse, R40, R16 ;  /* 0x00000028142c723c */ /* 0x040ff00000001810 */
[----:B------:R-:W-:Y:S01]  /*1da70*/  HMMA.16816.F32 R12, R20, R42, R12 ;  /* 0x0000002a140c723c */ /* 0x000fe2000000180c */
[----:B------:R-:W1:Y:S07]  /*1da80*/  LDSM.16.M88.4 R40, [R138+0x3800] ;  /* 0x003800008a28783b */ /* 0x000e6e0000000200 */
[----:B------:R-:W-:Y:S01]  /*1da90*/  HMMA.16816.F32 R16, R24, R34, RZ ;  /* 0x000000221810723c */ /* 0x000fe200000018ff */
[----:B------:R-:W3:Y:S07]  /*1daa0*/  LDSM.16.M88.4 R32, [R138+0x4000] ;  /* 0x004000008a20783b */ /* 0x000eee0000000200 */
[----:B------:R-:W-:Y:S01]  /*1dab0*/  IMAD.MOV.U32 R136, RZ, RZ, R44 ;  /* 0x000000ffff887224 */ /* 0x000fe200078e002c */
[----:B--2---:R-:W-:Y:S01]  /*1dac0*/  HMMA.16816.F32 R108, R20, R52, R28 ;  /* 0x00000034146c723c */ /* 0x004fe2000000181c */
[----:B------:R-:W-:-:S02]  /*1dad0*/  IMAD.MOV.U32 R131, RZ, RZ, R45 ;  /* 0x000000ffff837224 */ /* 0x000fc400078e002d */
[----:B------:R-:W-:Y:S02]  /*1dae0*/  IMAD.MOV.U32 R37, RZ, RZ, R46 ;  /* 0x000000ffff257224 */ /* 0x000fe400078e002e */
[----:B------:R-:W-:Y:S02]  /*1daf0*/  IMAD.MOV.U32 R36, RZ, RZ, R47 ;  /* 0x000000ffff247224 */ /* 0x000fe400078e002f */
[----:B------:R-:W2:Y:S01]  /*1db00*/  LDSM.16.M88.4 R44, [R80+0x3000] ;  /* 0x00300000502c783b */ /* 0x000ea20000000200 */
[----:B------:R-:W-:Y:S01]  /*1db10*/  IMAD.MOV.U32 R224, RZ, RZ, R12 ;  /* 0x000000ffffe07224 */ /* 0x000fe200078e000c */
[----:B------:R-:W-:Y:S01]  /*1db20*/  HMMA.16816.F32 R28, R24, R50, RZ ;  /* 0x00000032181c723c */ /* 0x000fe200000018ff */
[----:B------:R-:W-:Y:S02]  /*1db30*/  IMAD.MOV.U32 R194, RZ, RZ, R13 ;  /* 0x000000ffffc27224 */ /* 0x000fe400078e000d */
[----:B------:R-:W-:Y:S02]  /*1db40*/  IMAD.MOV.U32 R137, RZ, RZ, R14 ;  /* 0x000000ffff897224 */ /* 0x000fe400078e000e */
[----:B------:R-:W-:-:S03]  /*1db50*/  IMAD.MOV.U32 R7, RZ, RZ, R15 ;  /* 0x000000ffff077224 */ /* 0x000fc600078e000f */
[----:B------:R-:W-:Y:S08]  /*1db60*/  HMMA.16816.F32 R12, R24, R48, RZ ;  /* 0x00000030180c723c */ /* 0x000ff000000018ff */
[----:B------:R-:W-:Y:S01]  /*1db70*/  HMMA.16816.F32 R72, R20, R54, R16 ;  /* 0x000000361448723c */ /* 0x000fe20000001810 */
[----:B------:R-:W4:Y:S07]  /*1db80*/  LDSM.16.M88.4 R16, [R138+0x4800] ;  /* 0x004800008a10783b */ /* 0x000f2e0000000200 */
[C---:B-1----:R-:W-:Y:S08]  /*1db90*/  HMMA.16816.F32 R88, R24.reuse, R40, RZ ;  /* 0x000000281858723c */ /* 0x042ff000000018ff */
[----:B---3--:R-:W-:Y:S08]  /*1dba0*/  HMMA.16816.F32 R52, R24, R34, RZ ;  /* 0x000000221834723c */ /* 0x008ff000000018ff */
[----:B--2---:R-:W-:Y:S01]  /*1dbb0*/  HMMA.16816.F32 R240, R20, R44, R12 ;  /* 0x0000002c14f0723c */ /* 0x004fe2000000180c */
[----:B------:R-:W1:Y:S01]  /*1dbc0*/  LDSM.16.M88.4 R12, [R138+0x5000] ;  /* 0x005000008a0c783b */ /* 0x000e620000000200 */
[----:B------:R-:W-:-:S02]  /*1dbd0*/  IMAD.MOV.U32 R211, RZ, RZ, R75 ;  /* 0x000000ffffd37224 */ /* 0x000fc400078e004b */
[----:B------:R-:W-:Y:S02]  /*1dbe0*/  IMAD.MOV.U32 R210, RZ, RZ, R73 ;  /* 0x000000ffffd27224 */ /* 0x000fe400078e0049 */
[----:B------:R-:W-:Y:S02]  /*1dbf0*/  IMAD.MOV.U32 R4, RZ, RZ, R74 ;  /* 0x000000ffff047224 */ /* 0x000fe400078e004a */
[----:B------:R-:W-:Y:S01]  /*1dc00*/  HMMA.16816.F32 R204, R20, R92, R88 ;  /* 0x0000005c14cc723c */ /* 0x000fe20000001858 */
[----:B------:R-:W2:Y:S01]  /*1dc10*/  LDSM.16.M88.4 R88, [R138+0x7800] ;  /* 0x007800008a58783b */ /* 0x000ea20000000200 */
[----:B------:R-:W-:-:S06]  /*1dc20*/  IMAD.MOV.U32 R0, RZ, RZ, R72 ;  /* 0x000000ffff007224 */ /* 0x000fcc00078e0048 */
[----:B------:R-:W-:Y:S08]  /*1dc30*/  HMMA.16816.F32 R196, R20, R46, R28 ;  /* 0x0000002e14c4723c */ /* 0x000ff0000000181c */
[C---:B------:R-:W-:Y:S08]  /*1dc40*/  HMMA.16816.F32 R76, R24.reuse, R42, RZ ;  /* 0x0000002a184c723c */ /* 0x040ff000000018ff */
[C---:B------:R-:W-:Y:S08]  /*1dc50*/  HMMA.16816.F32 R72, R24.reuse, R32, RZ ;  /* 0x000000201848723c */ /* 0x040ff000000018ff */
[C---:B----4-:R-:W-:Y:S08]  /*1dc60*/  HMMA.16816.F32 R48, R24.reuse, R16, RZ ;  /* 0x000000101830723c */ /* 0x050ff000000018ff */
[C---:B------:R-:W-:Y:S08]  /*1dc70*/  HMMA.16816.F32 R44, R24.reuse, R18, RZ ;  /* 0x00000012182c723c */ /* 0x040ff000000018ff */
[C---:B-1----:R-:W-:Y:S08]  /*1dc80*/  HMMA.16816.F32 R32, R24.reuse, R14, RZ ;  /* 0x0000000e1820723c */ /* 0x042ff000000018ff */
[C---:B------:R-:W-:Y:S08]  /*1dc90*/  HMMA.16816.F32 R16, R24.reuse, R86, RZ ;  /* 0x000000561810723c */ /* 0x040ff000000018ff */
[----:B------:R-:W-:Y:S01]  /*1dca0*/  HMMA.16816.F32 R28, R24, R84, RZ ;  /* 0x00000054181c723c */ /* 0x000fe200000018ff */
[----:B------:R-:W-:Y:S07]  /*1dcb0*/  LDSM.16.M88.4 R84, [R138+0x6800] ;  /* 0x006800008a54783b */ /* 0x000fee0000000200 */
[----:B------:R-:W-:Y:S01]  /*1dcc0*/  HMMA.16816.F32 R172, R20, R70, R52 ;  /* 0x0000004614ac723c */ /* 0x000fe20000001834 */
[----:B------:R-:W1:Y:S07]  /*1dcd0*/  LDSM.16.M88.4 R52, [R80+0x7800] ;  /* 0x007800005034783b */ /* 0x000e6e0000000200 */
[----:B------:R-:W-:Y:S08]  /*1dce0*/  HMMA.16816.F32 R40, R24, R12, RZ ;  /* 0x0000000c1828723c */ /* 0x000ff000000018ff */
[C---:B------:R-:W-:Y:S01]  /*1dcf0*/  HMMA.16816.F32 R176, R20.reuse, R94, R76 ;  /* 0x0000005e14b0723c */ /* 0x040fe2000000184c */
[----:B------:R-:W-:Y:S07]  /*1dd00*/  LDSM.16.M88.4 R76, [R138+0x8800] ;  /* 0x008800008a4c783b */ /* 0x000fee0000000200 */
[C---:B------:R-:W-:Y:S08]  /*1dd10*/  HMMA.16816.F32 R32, R20.reuse, R62, R32 ;  /* 0x0000003e1420723c */ /* 0x040ff00000001820 */
[----:B------:R-:W-:Y:S08]  /*1dd20*/  HMMA.16816.F32 R92, R20, R58, R16 ;  /* 0x0000003a145c723c */ /* 0x000ff00000001810 */
[C---:B------:R-:W-:Y:S08]  /*1dd30*/  HMMA.16816.F32 R12, R24.reuse, R96, RZ ;  /* 0x00000060180c723c */ /* 0x040ff000000018ff */
[----:B--2---:R-:W-:Y:S01]  /*1dd40*/  HMMA.16816.F32 R16, R24, R88, RZ ;  /* 0x000000581810723c */ /* 0x004fe200000018ff */
[----:B------:R-:W-:-:S02]  /*1dd50*/  IMAD.MOV.U32 R126, RZ, RZ, R32 ;  /* 0x000000ffff7e7224 */ /* 0x000fc400078e0020 */
[----:B------:R-:W-:Y:S02]  /*1dd60*/  IMAD.MOV.U32 R125, RZ, RZ, R33 ;  /* 0x000000ffff7d7224 */ /* 0x000fe400078e0021 */
[----:B------:R-:W-:Y:S02]  /*1dd70*/  IMAD.MOV.U32 R124, RZ, RZ, R34 ;  /* 0x000000ffff7c7224 */ /* 0x000fe400078e0022 */
[----:B------:R-:W-:Y:S01]  /*1dd80*/  IMAD.MOV.U32 R97, RZ, RZ, R35 ;  /* 0x000000ffff617224 */ /* 0x000fe200078e0023 */
[C---:B------:R-:W-:Y:S01]  /*1dd90*/  HMMA.16816.F32 R28, R20.reuse, R56, R28 ;  /* 0x00000038141c723c */ /* 0x040fe2000000181c */
[----:B------:R-:W2:Y:S07]  /*1dda0*/  LDSM.16.M88.4 R56, [R80+0x7000] ;  /* 0x007000005038783b */ /* 0x000eae0000000200 */
[C---:B------:R-:W-:Y:S01]  /*1ddb0*/  HMMA.16816.F32 R216, R20.reuse, R60, R40 ;  /* 0x0000003c14d8723c */ /* 0x040fe20000001828 */
[----:B------:R-:W3:Y:S07]  /*1ddc0*/  LDSM.16.M88.4 R60, [R80+0x6800] ;  /* 0x00680000503c783b */ /* 0x000eee0000000200 */
[----:B------:R-:W-:Y:S08]  /*1ddd0*/  HMMA.16816.F32 R244, R20, R104, R12 ;  /* 0x0000006814f4723c */ /* 0x000ff0000000180c */
[----:B------:R-:W-:Y:S01]  /*1dde0*/  HMMA.16816.F32 R32, R24, R100, RZ ;  /* 0x000000641820723c */ /* 0x000fe200000018ff */
[----:B------:R-:W-:-:S02]  /*1ddf0*/  IMAD.MOV.U32 R96, RZ, RZ, R28 ;  /* 0x000000ffff607224 */ /* 0x000fc400078e001c */
[----:B------:R-:W-:Y:S02]  /*1de00*/  IMAD.MOV.U32 R11, RZ, RZ, R29 ;  /* 0x000000ffff0b7224 */ /* 0x000fe400078e001d */
[----:B------:R-:W-:Y:S02]  /*1de10*/  IMAD.MOV.U32 R10, RZ, RZ, R30 ;  /* 0x000000ffff0a7224 */ /* 0x000fe400078e001e */
[----:B------:R-:W-:Y:S01]  /*1de20*/  IMAD.MOV.U32 R5, RZ, RZ, R31 ;  /* 0x000000ffff057224 */ /* 0x000fe200078e001f */
[----:B-1----:R-:W-:Y:S01]  /*1de30*/  HMMA.16816.F32 R16, R20, R52, R16 ;  /* 0x000000341410723c */ /* 0x002fe20000001810 */
[----:B------:R-:W-:Y:S02]  /*1de40*/  IMAD.MOV.U32 R41, RZ, RZ, R217 ;  /* 0x000000ffff297224 */ /* 0x000fe400078e00d9 */
[----:B------:R-:W-:Y:S02]  /*1de50*/  IMAD.MOV.U32 R40, RZ, RZ, R218 ;  /* 0x000000ffff287224 */ /* 0x000fe400078e00da */
[----:B------:R-:W-:-:S02]  /*1de60*/  IMAD.MOV.U32 R9, RZ, RZ, R216 ;  /* 0x000000ffff097224 */ /* 0x000fc400078e00d8 */
        /* <DEDUP_REMOVED lines=11> */
[----:B------:R-:W-:Y:S01]  /*1df20*/  HMMA.16816.F32 R120, R20, R64, R48 ;  /* 0x000000401478723c */ /* 0x000fe20000001830 */
[----:B------:R-:W-:Y:S02]  /*1df30*/  IMAD.MOV.U32 R82, RZ, RZ, R16 ;  /* 0x000000ffff527224 */ /* 0x000fe400078e0010 */
[----:B------:R-:W-:Y:S02]  /*1df40*/  IMAD.MOV.U32 R81, RZ, RZ, R17 ;  /* 0x000000ffff517224 */ /* 0x000fe400078e0011 */
[----:B------:R-:W-:-:S02]  /*1df50*/  IMAD.MOV.U32 R90, RZ, RZ, R10 ;  /* 0x000000ffff5a7224 */ /* 0x000fc400078e000a */
[----:B------:R-:W-:Y:S01]  /*1df60*/  IMAD.MOV.U32 R5, RZ, RZ, R195 ;  /* 0x000000ffff057224 */ /* 0x000fe200078e00c3 */
[----:B------:R-:W-:Y:S01]  /*1df70*/  HMMA.16816.F32 R116, R20, R66, R44 ;  /* 0x000000421474723c */ /* 0x000fe2000000182c */
[----:B------:R-:W1:Y:S01]  /*1df80*/  LDSM.16.M88.4 R64, [R138+0x8000] ;  /* 0x008000008a40783b */ /* 0x000e620000000200 */
[----:B------:R-:W-:Y:S02]  /*1df90*/  IMAD.MOV.U32 R89, RZ, RZ, R11 ;  /* 0x000000ffff597224 */ /* 0x000fe400078e000b */
[----:B------:R-:W-:Y:S02]  /*1dfa0*/  IMAD.MOV.U32 R10, RZ, RZ, R114 ;  /* 0x000000ffff0a7224 */ /* 0x000fe400078e0072 */
[----:B------:R-:W-:Y:S02]  /*1dfb0*/  IMAD.MOV.U32 R11, RZ, RZ, R112 ;  /* 0x000000ffff0b7224 */ /* 0x000fe400078e0070 */
        /* <DEDUP_REMOVED lines=12> */
[----:B------:R-:W-:Y:S01]  /*1e080*/  IMAD.MOV.U32 R84, RZ, RZ, R210 ;  /* 0x000000ffff547224 */ /* 0x000fe200078e00d2 */
[----:B------:R-:W-:Y:S01]  /*1e090*/  LDSM.16.M88.4 R16, [R2] ;  /* 0x000000000210783b */ /* 0x000fe20000000200 */
[----:B------:R-:W-:Y:S02]  /*1e0a0*/  IMAD.MOV.U32 R102, RZ, RZ, R85 ;  /* 0x000000ffff667224 */ /* 0x000fe400078e0055 */
[----:B------:R-:W-:Y:S01]  /*1e0b0*/  IMAD.MOV.U32 R98, RZ, RZ, R211 ;  /* 0x000000ffff627224 */ /* 0x000fe200078e00d3 */
[----:B--2---:R-:W-:Y:S01]  /*1e0c0*/  HMMA.16816.F32 R220, R20, R56, R32 ;  /* 0x0000003814dc723c */ /* 0x004fe20000001820 */
[----:B------:R2:W4:Y:S01]  /*1e0d0*/  LDSM.16.M88.4 R32, [R100] ;  /* 0x000000006420783b */ /* 0x0005220000000200 */
[----:B------:R-:W-:-:S02]  /*1e0e0*/  IMAD.MOV.U32 R99, RZ, RZ, R9 ;  /* 0x000000ffff637224 */ /* 0x000fc400078e0009 */
[----:B------:R-:W-:Y:S02]  /*1e0f0*/  IMAD.MOV.U32 R9, RZ, RZ, R213 ;  /* 0x000000ffff097224 */ /* 0x000fe400078e00d5 */
[----:B------:R-:W-:Y:S02]  /*1e100*/  IMAD.MOV.U32 R85, RZ, RZ, R104 ;  /* 0x000000ffff557224 */ /* 0x000fe400078e0068 */
[----:B------:R-:W-:Y:S01]  /*1e110*/  HMMA.16816.F32 R216, R20, R54, R12 ;  /* 0x0000003614d8723c */ /* 0x000fe2000000180c */
[----:B------:R5:W1:Y:S01]  /*1e120*/  LDSM.16.M88.4 R12, [R86] ;  /* 0x00000000560c783b */ /* 0x000a620000000200 */
[----:B------:R-:W-:Y:S02]  /*1e130*/  IMAD.MOV.U32 R104, RZ, RZ, R105 ;  /* 0x000000ffff687224 */ /* 0x000fe400078e0069 */
[----:B------:R-:W-:Y:S02]  /*1e140*/  IMAD.MOV.U32 R105, RZ, RZ, R230 ;  /* 0x000000ffff697224 */ /* 0x000fe400078e00e6 */
[----:B------:R-:W-:-:S02]  /*1e150*/  IMAD.MOV.U32 R230, RZ, RZ, R127 ;  /* 0x000000ffffe67224 */ /* 0x000fc400078e007f */
[C---:B------:R-:W-:Y:S01]  /*1e160*/  HMMA.16816.F32 R208, R20.reuse, R58, R28 ;  /* 0x0000003a14d0723c */ /* 0x040fe2000000181c */
[----:B------:R3:W4:Y:S01]  /*1e170*/  LDSM.16.M88.4 R56, [R225] ;  /* 0x00000000e138783b */ /* 0x0007220000000200 */
[----:B------:R-:W-:Y:S02]  /*1e180*/  IMAD.MOV.U32 R54, RZ, RZ, R126 ;  /* 0x000000ffff367224 */ /* 0x000fe400078e007e */
[----:B------:R-:W-:Y:S01]  /*1e190*/  IMAD.MOV.U32 R55, RZ, RZ, R125 ;  /* 0x000000ffff377224 */ /* 0x000fe200078e007d */
[----:B------:R3:W-:Y:S03]  /*1e1a0*/  LDSM.16.M88.4 R28, [R101] ;  /* 0x00000000651c783b */ /* 0x0007e60000000200 */
[----:B------:R-:W-:Y:S01]  /*1e1b0*/  HMMA.16816.F32 R200, R20, R68, R72 ;  /* 0x0000004414c8723c */ /* 0x000fe20000001848 */
[----:B--2---:R-:W-:Y:S01]  /*1e1c0*/  IMAD.MOV.U32 R100, RZ, RZ, R87 ;  /* 0x000000ffff647224 */ /* 0x004fe200078e0057 */
[----:B------:R-:W-:Y:S01]  /*1e1d0*/  LDSM.16.M88.4 R72, [R80+0x8000] ;  /* 0x008000005048783b */ /* 0x000fe20000000200 */
[----:B------:R-:W-:-:S05]  /*1e1e0*/  IMAD.MOV.U32 R87, RZ, RZ, R105 ;  /* 0x000000ffff577224 */ /* 0x000fca00078e0069 */
[----:B------:R-:W-:Y:S01]  /*1e1f0*/  HMMA.16816.F32 R236, R20, R106, R48 ;  /* 0x0000006a14ec723c */ /* 0x000fe20000001830 */
[----:B-----5:R-:W-:-:S07]  /*1e200*/  IMAD.MOV.U32 R86, RZ, RZ, R104 ;  /* 0x000000ffff567224 */ /* 0x020fce00078e0068 */
[----:B---3--:R-:W-:Y:S01]  /*1e210*/  HMMA.16816.F32 R212, R20, R60, R44 ;  /* 0x0000003c14d4723c */ /* 0x008fe2000000182c */
[----:B------:R-:W-:Y:S02]  /*1e220*/  IMAD.MOV.U32 R225, RZ, RZ, R115 ;  /* 0x000000ffffe17224 */ /* 0x000fe400078e0073 */
[----:B------:R-:W-:Y:S02]  /*1e230*/  IMAD.MOV.U32 R101, RZ, RZ, R84 ;  /* 0x000000ffff657224 */ /* 0x000fe400078e0054 */
[----:B------:R-:W-:-:S03]  /*1e240*/  IMAD.MOV.U32 R84, RZ, RZ, R99 ;  /* 0x000000ffff547224 */ /* 0x000fc600078e0063 */
[----:B------:R-:W-:Y:S01]  /*1e250*/  HMMA.16816.F32 R232, R20, R62, R40 ;  /* 0x0000003e14e8723c */ /* 0x000fe20000001828 */
[----:B------:R-:W2:Y:S04]  /*1e260*/  LDSM.16.M88.4 R60, [R80+0x8800] ;  /* 0x00880000503c783b */ /* 0x000ea80000000200 */
[----:B------:R3:W5:Y:S03]  /*1e270*/  LDSM.16.M88.4 R40, [R103] ;  /* 0x000000006728783b */ /* 0x0007660000000200 */
[C---:B-1----:R-:W-:Y:S08]  /*1e280*/  HMMA.16816.F32 R68, R24.reuse, R64, RZ ;  /* 0x000000401844723c */ /* 0x042ff000000018ff */
[----:B------:R-:W-:Y:S01]  /*1e290*/  HMMA.16816.F32 R48, R24, R66, RZ ;  /* 0x000000421830723c */ /* 0x000fe200000018ff */
[----:B------:R-:W1:Y:S07]  /*1e2a0*/  LDSM.16.M88.4 R64, [R138+0x9000] ;  /* 0x009000008a40783b */ /* 0x000e6e0000000200 */
[----:B----4-:R-:W-:Y:S01]  /*1e2b0*/  HMMA.16816.F32 R104, R16, R32, R240 ;  /* 0x000000201068723c */ /* 0x010fe200000018f0 */
[----:B---3--:R-:W-:-:S06]  /*1e2c0*/  IMAD.MOV.U32 R103, RZ, RZ, R98 ;  /* 0x000000ffff677224 */ /* 0x008fcc00078e0062 */
[----:B------:R-:W-:Y:S01]  /*1e2d0*/  IMAD.MOV.U32 R240, RZ, RZ, R54 ;  /* 0x000000fffff07224 */ /* 0x000fe200078e0036 */
[C---:B------:R-:W-:Y:S01]  /*1e2e0*/  HMMA.16816.F32 R196, R16.reuse, R34, R196 ;  /* 0x0000002210c4723c */ /* 0x040fe200000018c4 */
[----:B------:R-:W3:Y:S01]  /*1e2f0*/  LDSM.16.M88.4 R32, [R5] ;  /* 0x000000000520783b */ /* 0x000ee20000000200 */
[----:B------:R-:W-:Y:S02]  /*1e300*/  IMAD.MOV.U32 R241, RZ, RZ, R55 ;  /* 0x000000fffff17224 */ /* 0x000fe400078e0037 */
[----:B------:R-:W-:Y:S02]  /*1e310*/  IMAD.MOV.U32 R242, RZ, RZ, R52 ;  /* 0x000000fffff27224 */ /* 0x000fe400078e0034 */
[----:B------:R-:W-:Y:S02]  /*1e320*/  IMAD.MOV.U32 R243, RZ, RZ, R53 ;  /* 0x000000fffff37224 */ /* 0x000fe400078e0035 */
[C---:B------:R-:W-:Y:S01]  /*1e330*/  HMMA.16816.F32 R200, R16.reuse, R12, R200 ;  /* 0x0000000c10c8723c */ /* 0x040fe200000018c8 */
[----:B------:R-:W-:Y:S07]  /*1e340*/  LDSM.16.M88.4 R52, [R80+0x9000] ;  /* 0x009000005034783b */ /* 0x000fee0000000200 */
[----:B------:R-:W-:Y:S01]  /*1e350*/  HMMA.16816.F32 R172, R16, R14, R172 ;  /* 0x0000000e10ac723c */ /* 0x000fe200000018ac */
[----:B------:R-:W4:Y:S07]  /*1e360*/  LDSM.16.M88.4 R12, [R10] ;  /* 0x000000000a0c783b */ /* 0x000f2e0000000200 */
[----:B------:R-:W-:Y:S08]  /*1e370*/  HMMA.16816.F32 R44, R24, R76, RZ ;  /* 0x0000004c182c723c */ /* 0x000ff000000018ff */
[C---:B------:R-:W-:Y:S08]  /*1e380*/  HMMA.16816.F32 R120, R16.reuse, R56, R120 ;  /* 0x000000381078723c */ /* 0x040ff00000001878 */
[----:B------:R-:W-:Y:S01]  /*1e390*/  HMMA.16816.F32 R116, R16, R58, R116 ;  /* 0x0000003a1074723c */ /* 0x000fe20000001874 */
[----:B------:R-:W3:Y:S07]  /*1e3a0*/  LDSM.16.M88.4 R56, [R11] ;  /* 0x000000000b38783b */ /* 0x000eee0000000200 */
[----:B--2---:R-:W-:Y:S08]  /*1e3b0*/  HMMA.16816.F32 R96, R20, R60, R44 ;  /* 0x0000003c1460723c */ /* 0x004ff0000000182c */
[C---:B-----5:R-:W-:Y:S08]  /*1e3c0*/  HMMA.16816.F32 R108, R16.reuse, R40, R108 ;  /* 0x00000028106c723c */ /* 0x060ff0000000186c */
[----:B------:R-:W-:Y:S08]  /*1e3d0*/  HMMA.16816.F32 R100, R16, R42, R100 ;  /* 0x0000002a1064723c */ /* 0x000ff00000001864 */
[C---:B-1----:R-:W-:Y:S08]  /*1e3e0*/  HMMA.16816.F32 R44, R24.reuse, R64, RZ ;  /* 0x00000040182c723c */ /* 0x042ff000000018ff */
[----:B------:R-:W-:Y:S01]  /*1e3f0*/  HMMA.16816.F32 R40, R24, R66, RZ ;  /* 0x000000421828723c */ /* 0x000fe200000018ff */
[----:B------:R1:W2:Y:S07]  /*1e400*/  LDSM.16.M88.4 R64, [R9] ;  /* 0x000000000940783b */ /* 0x0002ae0000000200 */
[----:B------:R-:W-:Y:S08]  /*1e410*/  HMMA.16816.F32 R112, R20, R74, R48 ;  /* 0x0000004a1470723c */ /* 0x000ff00000001830 */
[----:B------:R-:W-:Y:S08]  /*1e420*/  HMMA.16816.F32 R48, R24, R78, RZ ;  /* 0x0000004e1830723c */ /* 0x000ff000000018ff */
[C---:B---3--:R-:W-:Y:S08]  /*1e430*/  HMMA.16816.F32 R84, R16.reuse, R32, R84 ;  /* 0x000000201054723c */ /* 0x048ff00000001854 */
[C---:B------:R-:W-:Y:S08]  /*1e440*/  HMMA.16816.F32 R76, R16.reuse, R34, R240 ;  /* 0x00000022104c723c */ /* 0x040ff000000018f0 */
[C---:B----4-:R-:W-:Y:S08]  /*1e450*/  HMMA.16816.F32 R32, R16.reuse, R12, R244 ;  /* 0x0000000c1020723c */ /* 0x050ff000000018f4 */
[C---:B------:R-:W-:Y:S08]  /*1e460*/  HMMA.16816.F32 R240, R16.reuse, R14, R236 ;  /* 0x0000000e10f0723c */ /* 0x040ff000000018ec */
[----:B------:R-:W-:Y:S08]  /*1e470*/  HMMA.16816.F32 R12, R16, R58, R232 ;  /* 0x0000003a100c723c */ /* 0x000ff000000018e8 */
[----:B------:R-:W-:Y:S01]  /*1e480*/  HMMA.16816.F32 R124, R20, R72, R68 ;  /* 0x00000048147c723c */ /* 0x000fe20000001844 */
[----:B------:R-:W-:-:S02]  /*1e490*/  IMAD.MOV.U32 R11, RZ, RZ, R33 ;  /* 0x000000ffff0b7224 */ /* 0x000fc400078e0021 */
[----:B------:R-:W-:Y:S02]  /*1e4a0*/  IMAD.MOV.U32 R10, RZ, RZ, R34 ;  /* 0x000000ffff0a7224 */ /* 0x000fe400078e0022 */
[----:B-1----:R-:W-:Y:S02]  /*1e4b0*/  IMAD.MOV.U32 R9, RZ, RZ, R35 ;  /* 0x000000ffff097224 */ /* 0x002fe400078e0023 */
[----:B------:R-:W-:Y:S01]  /*1e4c0*/  IMAD.MOV.U32 R5, RZ, RZ, R32 ;  /* 0x000000ffff057224 */ /* 0x000fe200078e0020 */
[----:B------:R-:W-:Y:S01]  /*1e4d0*/  HMMA.16816.F32 R68, R20, R52, R44 ;  /* 0x000000341444723c */ /* 0x000fe2000000182c */
[----:B------:R-:W1:Y:S01]  /*1e4e0*/  LDSM.16.M88.4 R44, [R230] ;  /* 0x00000000e62c783b */ /* 0x000e620000000200 */
[----:B------:R-:W-:Y:S02]  /*1e4f0*/  IMAD.MOV.U32 R237, RZ, RZ, R10 ;  /* 0x000000ffffed7224 */ /* 0x000fe400078e000a */
[----:B------:R-:W-:Y:S01]  /*1e500*/  IMAD.MOV.U32 R238, RZ, RZ, R9 ;  /* 0x000000ffffee7224 */ /* 0x000fe200078e0009 */
[----:B------:R3:W-:Y:S01]  /*1e510*/  LDSM.16.M88.4 R32, [R231] ;  /* 0x00000000e720783b */ /* 0x0007e20000000200 */
[----:B------:R-:W-:-:S02]  /*1e520*/  IMAD.MOV.U32 R239, RZ, RZ, R5 ;  /* 0x000000ffffef7224 */ /* 0x000fc400078e0005 */
[----:B------:R-:W-:Y:S01]  /*1e530*/  HMMA.16816.F32 R244, R16, R56, R212 ;  /* 0x0000003810f4723c */ /* 0x000fe200000018d4 */
[----:B------:R-:W-:Y:S01]  /*1e540*/  IMAD.MOV.U32 R232, RZ, RZ, R13 ;  /* 0x000000ffffe87224 */ /* 0x000fe200078e000d */
[----:B------:R-:W-:Y:S05]  /*1e550*/  LDSM.16.M88.4 R56, [R184+0x1000] ;  /* 0x00100000b838783b */ /* 0x000fea0000000200 */
[----:B------:R-:W-:Y:S01]  /*1e560*/  IMAD.MOV.U32 R214, RZ, RZ, R14 ;  /* 0x000000ffffd67224 */ /* 0x000fe200078e000e */
[----:B------:R-:W-:Y:S01]  /*1e570*/  HMMA.16816.F32 R72, R20, R62, R48 ;  /* 0x0000003e1448723c */ /* 0x000fe20000001830 */
[----:B------:R-:W-:Y:S01]  /*1e580*/  IMAD.MOV.U32 R213, RZ, RZ, R15 ;  /* 0x000000ffffd57224 */ /* 0x000fe200078e000f */
[----:B------:R-:W-:Y:S01]  /*1e590*/  LDSM.16.M88.4 R48, [R184+0x800] ;  /* 0x00080000b830783b */ /* 0x000fe20000000200 */
[----:B------:R-:W-:-:S05]  /*1e5a0*/  IMAD.MOV.U32 R212, RZ, RZ, R12 ;  /* 0x000000ffffd47224 */ /* 0x000fca00078e000c */
[----:B--2---:R-:W-:Y:S01]  /*1e5b0*/  HMMA.16816.F32 R12, R16, R64, R220 ;  /* 0x00000040100c723c */ /* 0x004fe200000018dc */
[----:B---3--:R-:W-:-:S07]  /*1e5c0*/  IMAD.MOV.U32 R231, RZ, RZ, R83 ;  /* 0x000000ffffe77224 */ /* 0x008fce00078e0053 */
[----:B------:R-:W-:Y:S01]  /*1e5d0*/  HMMA.16816.F32 R60, R20, R54, R40 ;  /* 0x00000036143c723c */ /* 0x000fe20000001828 */
[----:B------:R-:W-:Y:S04]  /*1e5e0*/  LDSM.16.M88.4 R40, [R248] ;  /* 0x00000000f828783b */ /* 0x000fe80000000200 */
[----:B------:R-:W-:Y:S03]  /*1e5f0*/  LDSM.16.M88.4 R52, [R139] ;  /* 0x000000008b34783b */ /* 0x000fe60000000200 */
[C---:B------:R-:W-:Y:S08]  /*1e600*/  HMMA.16816.F32 R204, R16.reuse, R28, R204 ;  /* 0x0000001c10cc723c */ /* 0x040ff000000018cc */
[----:B------:R-:W-:Y:S01]  /*1e610*/  IMAD.MOV.U32 R223, RZ, RZ, R12 ;  /* 0x000000ffffdf7224 */ /* 0x000fe200078e000c */
[----:B------:R-:W-:Y:S01]  /*1e620*/  HMMA.16816.F32 R176, R16, R30, R176 ;  /* 0x0000001e10b0723c */ /* 0x000fe200000018b0 */
[----:B------:R-:W-:Y:S01]  /*1e630*/  IMAD.MOV.U32 R222, RZ, RZ, R13 ;  /* 0x000000ffffde7224 */ /* 0x000fe200078e000d */
[----:B------:R-:W2:Y:S01]  /*1e640*/  LDSM.16.M88.4 R28, [R225] ;  /* 0x00000000e11c783b */ /* 0x000ea20000000200 */
[----:B------:R-:W-:-:S02]  /*1e650*/  IMAD.MOV.U32 R221, RZ, RZ, R14 ;  /* 0x000000ffffdd7224 */ /* 0x000fc400078e000e */
[----:B------:R-:W-:-:S03]  /*1e660*/  IMAD.MOV.U32 R220, RZ, RZ, R15 ;  /* 0x000000ffffdc7224 */ /* 0x000fc600078e000f */
[----:B------:R-:W-:Y:S07]  /*1e670*/  HMMA.16816.F32 R12, R16, R66, R208 ;  /* 0x00000042100c723c */ /* 0x000fee00000018d0 */
[----:B------:R-:W-:Y:S02]  /*1e680*/  IMAD.MOV.U32 R208, RZ, RZ, R82 ;  /* 0x000000ffffd07224 */ /* 0x000fe400078e0052 */
[----:B------:R-:W-:Y:S02]  /*1e690*/  IMAD.MOV.U32 R209, RZ, RZ, R81 ;  /* 0x000000ffffd17224 */ /* 0x000fe400078e0051 */
[----:B------:R-:W-:-:S02]  /*1e6a0*/  IMAD.MOV.U32 R210, RZ, RZ, R4 ;  /* 0x000000ffffd27224 */ /* 0x000fc400078e0004 */
[----:B------:R-:W-:Y:S02]  /*1e6b0*/  IMAD.MOV.U32 R211, RZ, RZ, R0 ;  /* 0x000000ffffd37224 */ /* 0x000fe400078e0000 */
[----:B------:R-:W-:-:S04]  /*1e6c0*/  IMAD.MOV.U32 R0, RZ, RZ, R231 ;  /* 0x000000ffff007224 */ /* 0x000fc800078e00e7 */
[----:B------:R-:W-:Y:S01]  /*1e6d0*/  IMAD.MOV.U32 R215, RZ, RZ, R0 ;  /* 0x000000ffffd77224 */ /* 0x000fe200078e0000 */
[C---:B-1----:R-:W-:Y:S04]  /*1e6e0*/  HMMA.16816.F32 R64, R16.reuse, R44, R208 ;  /* 0x0000002c1040723c */ /* 0x042fe800000018d0 */
[----:B------:R-:W-:Y:S02]  /*1e6f0*/  IMAD.MOV.U32 R236, RZ, RZ, R13 ;  /* 0x000000ffffec7224 */ /* 0x000fe400078e000d */
[----:B------:R-:W-:Y:S02]  /*1e700*/  IMAD.MOV.U32 R235, RZ, RZ, R14 ;  /* 0x000000ffffeb7224 */ /* 0x000fe400078e000e */
[----:B------:R-:W-:Y:S01]  /*1e710*/  HMMA.16816.F32 R44, R16, R46, R216 ;  /* 0x0000002e102c723c */ /* 0x000fe200000018d8 */
[----:B------:R-:W-:-:S02]  /*1e720*/  IMAD.MOV.U32 R234, RZ, RZ, R15 ;  /* 0x000000ffffea7224 */ /* 0x000fc400078e000f */
[----:B------:R-:W-:Y:S02]  /*1e730*/  IMAD.MOV.U32 R233, RZ, RZ, R12 ;  /* 0x000000ffffe97224 */ /* 0x000fe400078e000c */
[----:B------:R-:W-:Y:S03]  /*1e740*/  LDSM.16.M88.4 R12, [R187] ;  /* 0x00000000bb0c783b */ /* 0x000fe60000000200 */
[C---:B--2---:R-:W-:Y:S08]  /*1e750*/  HMMA.16816.F32 R88, R16.reuse, R28, R88 ;  /* 0x0000001c1058723c */ /* 0x044ff00000001858 */
[----:B------:R-:W-:Y:S01]  /*1e760*/  HMMA.16816.F32 R92, R16, R30, R92 ;  /* 0x0000001e105c723c */ /* 0x000fe2000000185c */
[----:B------:R1:W2:Y:S01]  /*1e770*/  LDSM.16.M88.4 R28, [R195] ;  /* 0x00000000c31c783b */ /* 0x0002a20000000200 */
[----:B------:R-:W-:-:S02]  /*1e780*/  IMAD.MOV.U32 R209, RZ, RZ, R65 ;  /* 0x000000ffffd17224 */ /* 0x000fc400078e0041 */
[----:B------:R-:W-:Y:S02]  /*1e790*/  IMAD.MOV.U32 R208, RZ, RZ, R64 ;  /* 0x000000ffffd07224 */ /* 0x000fe400078e0040 */
[----:B------:R-:W-:Y:S02]  /*1e7a0*/  IMAD.MOV.U32 R211, RZ, RZ, R66 ;  /* 0x000000ffffd37224 */ /* 0x000fe400078e0042 */
[----:B------:R-:W-:Y:S02]  /*1e7b0*/  IMAD.MOV.U32 R216, RZ, RZ, R44 ;  /* 0x000000ffffd87224 */ /* 0x000fe400078e002c */
[----:B------:R-:W-:Y:S02]  /*1e7c0*/  IMAD.MOV.U32 R81, RZ, RZ, R45 ;  /* 0x000000ffff517224 */ /* 0x000fe400078e002d */
[----:B------:R-:W-:Y:S02]  /*1e7d0*/  IMAD.MOV.U32 R82, RZ, RZ, R46 ;  /* 0x000000ffff527224 */ /* 0x000fe400078e002e */
[----:B------:R-:W-:-:S02]  /*1e7e0*/  IMAD.MOV.U32 R83, RZ, RZ, R47 ;  /* 0x000000ffff537224 */ /* 0x000fc400078e002f */
[----:B------:R-:W-:Y:S01]  /*1e7f0*/  HMMA.16816.F32 R44, R16, R40, R124 ;  /* 0x00000028102c723c */ /* 0x000fe2000000187c */
[----:B------:R-:W-:-:S06]  /*1e800*/  IMAD.MOV.U32 R210, RZ, RZ, R67 ;  /* 0x000000ffffd27224 */ /* 0x000fcc00078e0043 */
[----:B------:R-:W-:Y:S02]  /*1e810*/  IMAD.MOV.U32 R127, RZ, RZ, R11 ;  /* 0x000000ffff7f7224 */ /* 0x000fe400078e000b */
[----:B------:R-:W-:Y:S02]  /*1e820*/  IMAD.MOV.U32 R126, RZ, RZ, R237 ;  /* 0x000000ffff7e7224 */ /* 0x000fe400078e00ed */
[----:B------:R-:W-:Y:S02]  /*1e830*/  IMAD.MOV.U32 R125, RZ, RZ, R127 ;  /* 0x000000ffff7d7224 */ /* 0x000fe400078e007f */
[----:B------:R-:W-:Y:S02]  /*1e840*/  IMAD.MOV.U32 R127, RZ, RZ, R238 ;  /* 0x000000ffff7f7224 */ /* 0x000fe400078e00ee */
[----:B------:R-:W-:-:S09]  /*1e850*/  IMAD.MOV.U32 R124, RZ, RZ, R239 ;  /* 0x000000ffff7c7224 */ /* 0x000fd200078e00ef */
[----:B------:R-:W-:Y:S02]  /*1e860*/  IMAD.MOV.U32 R219, RZ, RZ, R45 ;  /* 0x000000ffffdb7224 */ /* 0x000fe400078e002d */
[----:B------:R-:W-:Y:S02]  /*1e870*/  IMAD.MOV.U32 R218, RZ, RZ, R46 ;  /* 0x000000ffffda7224 */ /* 0x000fe400078e002e */
[----:B------:R-:W-:Y:S02]  /*1e880*/  IMAD.MOV.U32 R217, RZ, RZ, R44 ;  /* 0x000000ffffd97224 */ /* 0x000fe400078e002c */
[----:B-1----:R-:W-:Y:S02]  /*1e890*/  IMAD.MOV.U32 R195, RZ, RZ, R47 ;  /* 0x000000ffffc37224 */ /* 0x002fe400078e002f */
[----:B------:R-:W-:Y:S07]  /*1e8a0*/  HMMA.16816.F32 R44, R16, R42, R112 ;  /* 0x0000002a102c723c */ /* 0x000fee0000001870 */
[----:B------:R-:W-:-:S02]  /*1e8b0*/  IMAD.MOV.U32 R115, RZ, RZ, R7 ;  /* 0x000000ffff737224 */ /* 0x000fc400078e0007 */
[----:B------:R-:W-:Y:S02]  /*1e8c0*/  IMAD.MOV.U32 R112, RZ, RZ, R224 ;  /* 0x000000ffff707224 */ /* 0x000fe400078e00e0 */
[----:B------:R-:W-:Y:S02]  /*1e8d0*/  IMAD.MOV.U32 R113, RZ, RZ, R194 ;  /* 0x000000ffff717224 */ /* 0x000fe400078e00c2 */
[----:B------:R-:W-:-:S11]  /*1e8e0*/  IMAD.MOV.U32 R114, RZ, RZ, R137 ;  /* 0x000000ffff727224 */ /* 0x000fd600078e0089 */
[----:B------:R-:W-:Y:S02]  /*1e8f0*/  IMAD.MOV.U32 R42, RZ, RZ, R46 ;  /* 0x000000ffff2a7224 */ /* 0x000fe400078e002e */
[----:B------:R-:W-:Y:S02]  /*1e900*/  IMAD.MOV.U32 R41, RZ, RZ, R44 ;  /* 0x000000ffff297224 */ /* 0x000fe400078e002c */
[----:B------:R-:W-:Y:S02]  /*1e910*/  IMAD.MOV.U32 R40, RZ, RZ, R45 ;  /* 0x000000ffff287224 */ /* 0x000fe400078e002d */
[----:B------:R-:W-:Y:S02]  /*1e920*/  IMAD.MOV.U32 R4, RZ, RZ, R47 ;  /* 0x000000ffff047224 */ /* 0x000fe400078e002f */
        /* <DEDUP_REMOVED lines=13> */
[----:B------:R-:W1:Y:S11]  /*1ea00*/  LDSM.16.M88.4 R40, [R184+0x2000] ;  /* 0x00200000b828783b */ /* 0x000e760000000200 */
[----:B------:R-:W-:-:S02]  /*1ea10*/  IMAD.MOV.U32 R32, RZ, RZ, R45 ;  /* 0x000000ffff207224 */ /* 0x000fc400078e002d */
[----:B------:R-:W-:Y:S02]  /*1ea20*/  IMAD.MOV.U32 R72, RZ, RZ, R46 ;  /* 0x000000ffff487224 */ /* 0x000fe400078e002e */
[----:B------:R-:W-:Y:S02]  /*1ea30*/  IMAD.MOV.U32 R67, RZ, RZ, R47 ;  /* 0x000000ffff437224 */ /* 0x000fe400078e002f */
[----:B------:R-:W-:Y:S02]  /*1ea40*/  IMAD.MOV.U32 R66, RZ, RZ, R44 ;  /* 0x000000ffff427224 */ /* 0x000fe400078e002c */
[----:B--2---:R-:W-:Y:S07]  /*1ea50*/  HMMA.16816.F32 R44, R16, R28, R68 ;  /* 0x0000001c102c723c */ /* 0x004fee0000001844 */
[----:B------:R-:W-:-:S02]  /*1ea60*/  IMAD.MOV.U32 R69, RZ, RZ, R236 ;  /* 0x000000ffff457224 */ /* 0x000fc400078e00ec */
[----:B------:R-:W-:Y:S01]  /*1ea70*/  IMAD.MOV.U32 R71, RZ, RZ, R32 ;  /* 0x000000ffff477224 */ /* 0x000fe200078e0020 */
[----:B------:R-:W-:Y:S01]  /*1ea80*/  HMMA.16816.F32 R236, R12, R56, R104 ;  /* 0x000000380cec723c */ /* 0x000fe20000001868 */
[----:B------:R-:W2:Y:S01]  /*1ea90*/  LDSM.16.M88.4 R32, [R184+0x2800] ;  /* 0x00280000b820783b */ /* 0x000ea20000000200 */
[----:B------:R-:W-:Y:S02]  /*1eaa0*/  IMAD.MOV.U32 R70, RZ, RZ, R235 ;  /* 0x000000ffff467224 */ /* 0x000fe400078e00eb */
[----:B------:R-:W-:-:S03]  /*1eab0*/  IMAD.MOV.U32 R68, RZ, RZ, R233 ;  /* 0x000000ffff447224 */ /* 0x000fc600078e00e9 */
        /* <DEDUP_REMOVED lines=8> */
[----:B------:R-:W-:Y:S01]  /*1eb40*/  HMMA.16816.F32 R44, R16, R30, R60 ;  /* 0x0000001e102c723c */ /* 0x000fe2000000183c */
[----:B------:R-:W-:-:S07]  /*1eb50*/  IMAD.MOV.U32 R104, RZ, RZ, R212 ;  /* 0x000000ffff687224 */ /* 0x000fce00078e00d4 */
[C---:B------:R-:W-:Y:S07]  /*1eb60*/  HMMA.16816.F32 R60, R16.reuse, R52, R96 ;  /* 0x00000034103c723c */ /* 0x040fee0000001860 */
[----:B------:R-:W-:Y:S01]  /*1eb70*/  IMAD.MOV.U32 R96, RZ, RZ, R223 ;  /* 0x000000ffff607224 */ /* 0x000fe200078e00df */
[----:B------:R-:W-:Y:S01]  /*1eb80*/  HMMA.16816.F32 R52, R16, R54, R112 ;  /* 0x000000361034723c */ /* 0x000fe20000001870 */
[----:B------:R-:W-:Y:S02]  /*1eb90*/  IMAD.MOV.U32 R97, RZ, RZ, R222 ;  /* 0x000000ffff617224 */ /* 0x000fe400078e00de */
[----:B------:R-:W-:-:S02]  /*1eba0*/  IMAD.MOV.U32 R98, RZ, RZ, R221 ;  /* 0x000000ffff627224 */ /* 0x000fc400078e00dd */
[----:B------:R-:W-:Y:S02]  /*1ebb0*/  IMAD.MOV.U32 R99, RZ, RZ, R220 ;  /* 0x000000ffff637224 */ /* 0x000fe400078e00dc */
[----:B------:R-:W-:Y:S01]  /*1ebc0*/  IMAD.MOV.U32 R112, RZ, RZ, R234 ;  /* 0x000000ffff707224 */ /* 0x000fe200078e00ea */
[C---:B-1----:R-:W-:Y:S01]  /*1ebd0*/  HMMA.16816.F32 R212, R12.reuse, R40, R200 ;  /* 0x000000280cd4723c */ /* 0x042fe200000018c8 */
[----:B------:R-:W-:Y:S02]  /*1ebe0*/  IMAD.MOV.U32 R225, RZ, RZ, R44 ;  /* 0x000000ffffe17224 */ /* 0x000fe400078e002c */
[----:B------:R-:W-:Y:S02]  /*1ebf0*/  IMAD.MOV.U32 R224, RZ, RZ, R45 ;  /* 0x000000ffffe07224 */ /* 0x000fe400078e002d */
[----:B------:R-:W-:Y:S02]  /*1ec00*/  IMAD.MOV.U32 R194, RZ, RZ, R46 ;  /* 0x000000ffffc27224 */ /* 0x000fe400078e002e */
[----:B------:R-:W-:Y:S01]  /*1ec10*/  IMAD.MOV.U32 R137, RZ, RZ, R47 ;  /* 0x000000ffff897224 */ /* 0x000fe200078e002f */
[----:B------:R-:W-:Y:S01]  /*1ec20*/  HMMA.16816.F32 R232, R12, R58, R196 ;  /* 0x0000003a0ce8723c */ /* 0x000fe200000018c4 */
[----:B------:R-:W-:Y:S01]  /*1ec30*/  IMAD.MOV.U32 R136, RZ, RZ, R60 ;  /* 0x000000ffff887224 */ /* 0x000fe200078e003c */
[----:B------:R-:W1:Y:S01]  /*1ec40*/  LDSM.16.M88.4 R44, [R184+0x1800] ;  /* 0x00180000b82c783b */ /* 0x000e620000000200 */
[----:B------:R-:W-:-:S02]  /*1ec50*/  IMAD.MOV.U32 R131, RZ, RZ, R61 ;  /* 0x000000ffff837224 */ /* 0x000fc400078e003d */
[----:B------:R-:W-:Y:S02]  /*1ec60*/  IMAD.MOV.U32 R37, RZ, RZ, R62 ;  /* 0x000000ffff257224 */ /* 0x000fe400078e003e */
[----:B------:R-:W-:Y:S01]  /*1ec70*/  IMAD.MOV.U32 R36, RZ, RZ, R63 ;  /* 0x000000ffff247224 */ /* 0x000fe200078e003f */
[C---:B--2---:R-:W-:Y:S01]  /*1ec80*/  HMMA.16816.F32 R200, R12.reuse, R34, R116 ;  /* 0x000000220cc8723c */ /* 0x044fe20000001874 */
[----:B------:R-:W-:Y:S02]  /*1ec90*/  IMAD.MOV.U32 R197, RZ, RZ, R211 ;  /* 0x000000ffffc57224 */ /* 0x000fe400078e00d3 */
[----:B------:R-:W-:Y:S02]  /*1eca0*/  IMAD.MOV.U32 R198, RZ, RZ, R210 ;  /* 0x000000ffffc67224 */ /* 0x000fe400078e00d2 */
[----:B------:R-:W-:Y:S02]  /*1ecb0*/  IMAD.MOV.U32 R199, RZ, RZ, R209 ;  /* 0x000000ffffc77224 */ /* 0x000fe400078e00d1 */
[----:B------:R-:W-:Y:S01]  /*1ecc0*/  IMAD.MOV.U32 R114, RZ, RZ, R219 ;  /* 0x000000ffff727224 */ /* 0x000fe200078e00db */
[----:B------:R-:W-:Y:S01]  /*1ecd0*/  HMMA.16816.F32 R60, R12, R48, R108 ;  /* 0x000000300c3c723c */ /* 0x000fe2000000186c */
[----:B------:R2:W-:Y:S01]  /*1ece0*/  LDSM.16.M88.4 R108, [R80+0x9800] ;  /* 0x00980000506c783b */ /* 0x0005e20000000200 */
[----:B------:R-:W-:-:S02]  /*1ecf0*/  IMAD.MOV.U32 R115, RZ, RZ, R218 ;  /* 0x000000ffff737224 */ /* 0x000fc400078e00da */
[----:B------:R-:W-:Y:S02]  /*1ed00*/  IMAD.MOV.U32 R113, RZ, RZ, R217 ;  /* 0x000000ffff717224 */ /* 0x000fe400078e00d9 */
[----:B------:R-:W-:Y:S02]  /*1ed10*/  IMAD.MOV.U32 R116, RZ, RZ, R124 ;  /* 0x000000ffff747224 */ /* 0x000fe400078e007c */
[----:B------:R-:W-:Y:S01]  /*1ed20*/  HMMA.16816.F32 R48, R12, R50, R100 ;  /* 0x000000320c30723c */ /* 0x000fe20000001864 */
[----:B------:R-:W-:Y:S01]  /*1ed30*/  LDSM.16.M88.4 R100, [R138+0x9800] ;  /* 0x009800008a64783b */ /* 0x000fe20000000200 */
[----:B------:R-:W-:Y:S02]  /*1ed40*/  IMAD.MOV.U32 R117, RZ, RZ, R125 ;  /* 0x000000ffff757224 */ /* 0x000fe400078e007d */
[----:B------:R-:W-:Y:S02]  /*1ed50*/  IMAD.MOV.U32 R118, RZ, RZ, R126 ;  /* 0x000000ffff767224 */ /* 0x000fe400078e007e */
[----:B------:R-:W-:-:S10]  /*1ed60*/  IMAD.MOV.U32 R119, RZ, RZ, R127 ;  /* 0x000000ffff777224 */ /* 0x000fd400078e007f */
[----:B------:R-:W-:Y:S02]  /*1ed70*/  IMAD.MOV.U32 R28, RZ, RZ, R60 ;  /* 0x000000ffff1c7224 */ /* 0x000fe400078e003c */
[----:B------:R-:W-:Y:S01]  /*1ed80*/  IMAD.MOV.U32 R10, RZ, RZ, R63 ;  /* 0x000000ffff0a7224 */ /* 0x000fe200078e003f */
[C---:B-1----:R-:W-:Y:S01]  /*1ed90*/  HMMA.16816.F32 R220, R12.reuse, R44, R204 ;  /* 0x0000002c0cdc723c */ /* 0x042fe200000018cc */
[----:B------:R-:W-:Y:S02]  /*1eda0*/  IMAD.MOV.U32 R63, RZ, RZ, R29 ;  /* 0x000000ffff3f7224 */ /* 0x000fe400078e001d */
[----:B------:R-:W-:Y:S02]  /*1edb0*/  IMAD.MOV.U32 R56, RZ, RZ, R28 ;  /* 0x000000ffff387224 */ /* 0x000fe400078e001c */
[----:B------:R-:W1:Y:S01]  /*1edc0*/  LDSM.16.M88.4 R28, [R184+0x3000] ;  /* 0x00300000b81c783b */ /* 0x000e620000000200 */
        /* <DEDUP_REMOVED lines=8> */
[----:B------:R-:W-:Y:S01]  /*1ee50*/  HMMA.16816.F32 R216, R12, R46, R176 ;  /* 0x0000002e0cd8723c */ /* 0x000fe200000018b0 */
[----:B------:R-:W-:Y:S02]  /*1ee60*/  IMAD.MOV.U32 R123, RZ, RZ, R198 ;  /* 0x000000ffff7b7224 */ /* 0x000fe400078e00c6 */
[----:B------:R-:W-:Y:S02]  /*1ee70*/  IMAD.MOV.U32 R121, RZ, RZ, R199 ;  /* 0x000000ffff797224 */ /* 0x000fe400078e00c7 */
[----:B------:R-:W-:Y:S02]  /*1ee80*/  IMAD.MOV.U32 R120, RZ, RZ, R56 ;  /* 0x000000ffff787224 */ /* 0x000fe400078e0038 */
[----:B------:R-:W3:Y:S01]  /*1ee90*/  LDSM.16.M88.4 R56, [R184] ;  /* 0x00000000b838783b */ /* 0x000ee20000000200 */
[----:B------:R-:W-:-:S02]  /*1eea0*/  IMAD.MOV.U32 R60, RZ, RZ, R50 ;  /* 0x000000ffff3c7224 */ /* 0x000fc400078e0032 */
[----:B------:R-:W-:Y:S02]  /*1eeb0*/  IMAD.MOV.U32 R9, RZ, RZ, R49 ;  /* 0x000000ffff097224 */ /* 0x000fe400078e0031 */
[----:B------:R-:W-:Y:S02]  /*1eec0*/  IMAD.MOV.U32 R5, RZ, RZ, R51 ;  /* 0x000000ffff057224 */ /* 0x000fe400078e0033 */
[----:B------:R-:W4:Y:S01]  /*1eed0*/  LDSM.16.M88.4 R48, [R184+0x3800] ;  /* 0x00380000b830783b */ /* 0x000f220000000200 */
[----:B--2---:R-:W-:Y:S02]  /*1eee0*/  IMAD.MOV.U32 R80, RZ, RZ, R208 ;  /* 0x000000ffff507224 */ /* 0x004fe400078e00d0 */
[C---:B------:R-:W-:Y:S01]  /*1eef0*/  HMMA.16816.F32 R208, R12.reuse, R42, R172 ;  /* 0x0000002a0cd0723c */ /* 0x040fe200000018ac */
[----:B------:R-:W2:Y:S07]  /*1ef00*/  LDSM.16.M88.4 R40, [R184+0x4000] ;  /* 0x00400000b828783b */ /* 0x000eae0000000200 */
[C---:B-1----:R-:W-:Y:S01]  /*1ef10*/  HMMA.16816.F32 R196, R12.reuse, R28, R84 ;  /* 0x0000001c0cc4723c */ /* 0x042fe20000001854 */
[----:B------:R-:W-:Y:S04]  /*1ef20*/  LDSM.16.M88.4 R84, [R45] ;  /* 0x000000002d54783b */ /* 0x000fe80000000200 */
[----:B------:R-:W1:Y:S03]  /*1ef30*/  LDSM.16.M88.4 R44, [R184+0x5000] ;  /* 0x00500000b82c783b */ /* 0x000e660000000200 */
[----:B------:R-:W-:Y:S07]  /*1ef40*/  HMMA.16816.F32 R176, R12, R30, R76 ;  /* 0x0000001e0cb0723c */ /* 0x000fee000000184c */
[----:B------:R-:W-:Y:S01]  /*1ef50*/  IMAD.MOV.U32 R76, RZ, RZ, R60 ;  /* 0x000000ffff4c7224 */ /* 0x000fe200078e003c */
[----:B------:R-:W-:Y:S01]  /*1ef60*/  HMMA.16816.F32 R28, R24, R100, RZ ;  /* 0x00000064181c723c */ /* 0x000fe200000018ff */
[----:B------:R-:W-:-:S02]  /*1ef70*/  IMAD.MOV.U32 R78, RZ, RZ, R120 ;  /* 0x000000ffff4e7224 */ /* 0x000fc400078e0078 */
[----:B------:R-:W-:Y:S02]  /*1ef80*/  IMAD.MOV.U32 R77, RZ, RZ, R63 ;  /* 0x000000ffff4d7224 */ /* 0x000fe400078e003f */
[----:B------:R-:W-:Y:S02]  /*1ef90*/  IMAD.MOV.U32 R79, RZ, RZ, R68 ;  /* 0x000000ffff4f7224 */ /* 0x000fe400078e0044 */
[----:B------:R-:W-:Y:S01]  /*1efa0*/  IMAD.MOV.U32 R101, RZ, RZ, R61 ;  /* 0x000000ffff657224 */ /* 0x000fe200078e003d */
[----:B---3--:R-:W-:Y:S01]  /*1efb0*/  HMMA.16816.F32 R52, R12, R58, R52 ;  /* 0x0000003a0c34723c */ /* 0x008fe20000001834 */
[----:B------:R-:W-:Y:S02]  /*1efc0*/  IMAD.MOV.U32 R61, RZ, RZ, R70 ;  /* 0x000000ffff3d7224 */ /* 0x000fe400078e0046 */
[----:B------:R-:W-:Y:S02]  /*1efd0*/  IMAD.MOV.U32 R70, RZ, RZ, R195 ;  /* 0x000000ffff467224 */ /* 0x000fe400078e00c3 */
[----:B------:R-:W3:Y:S01]  /*1efe0*/  S2R R195, SR_TID.X ;  /* 0x0000000000c37919 */ /* 0x000ee20000002100 */
[----:B------:R-:W-:-:S02]  /*1eff0*/  IMAD.MOV.U32 R100, RZ, RZ, R80 ;  /* 0x000000ffff647224 */ /* 0x000fc400078e0050 */
[----:B------:R-:W-:Y:S01]  /*1f000*/  IMAD.MOV.U32 R60, RZ, RZ, R69 ;  /* 0x000000ffff3c7224 */ /* 0x000fe200078e0045 */
[----:B----4-:R-:W-:Y:S01]  /*1f010*/  HMMA.16816.F32 R172, R12, R48, R88 ;  /* 0x000000300cac723c */ /* 0x010fe20000001858 */
        /* <DEDUP_REMOVED lines=11> */
[----:B------:R-:W-:Y:S02]  /*1f0d0*/  IMAD.MOV.U32 R80, RZ, RZ, R62 ;  /* 0x000000ffff507224 */ /* 0x000fe400078e003e */
[----:B---3--:R-:W-:-:S02]  /*1f0e0*/  IMAD.SHL.U32 R195, R195, 0x2, RZ ;  /* 0x00000002c3c37824 */ /* 0x008fc400078e00ff */
[----:B------:R-:W-:Y:S01]  /*1f0f0*/  IMAD.MOV.U32 R92, RZ, RZ, R79 ;  /* 0x000000ffff5c7224 */ /* 0x000fe200078e004f */
[C---:B--2---:R-:W-:Y:S01]  /*1f100*/  HMMA.16816.F32 R116, R12.reuse, R40, R116 ;  /* 0x000000280c74723c */ /* 0x044fe20000001874 */
[----:B------:R-:W-:Y:S01]  /*1f110*/  IMAD.MOV.U32 R93, RZ, RZ, R60 ;  /* 0x000000ffff5d7224 */ /* 0x000fe200078e003c */
[----:B------:R-:W-:Y:S01]  /*1f120*/  LOP3.LUT R195, R195, 0x6, RZ, 0xc0, !PT ;  /* 0x00000006c3c37812 */ /* 0x000fe200078ec0ff */
        /* <DEDUP_REMOVED lines=12> */
[----:B------:R-:W-:Y:S01]  /*1f1f0*/  IMAD.SHL.U32 R7, R250, 0x100, RZ ;  /* 0x00000100fa077824 */ /* 0x000fe200078e00ff */
[----:B------:R-:W-:Y:S01]  /*1f200*/  HMMA.16816.F32 R64, R16, R84, R28 ;  /* 0x000000541040723c */ /* 0x000fe2000000181c */
[----:B------:R-:W1:Y:S01]  /*1f210*/  LDSM.16.M88.4 R28, [R184+0x6000] ;  /* 0x00600000b81c783b */ /* 0x000e620000000200 */
[----:B------:R-:W-:Y:S02]  /*1f220*/  IMAD.MOV.U32 R89, RZ, RZ, R121 ;  /* 0x000000ffff597224 */ /* 0x000fe400078e0079 */
[----:B------:R-:W-:Y:S02]  /*1f230*/  IMAD.MOV.U32 R90, RZ, RZ, R122 ;  /* 0x000000ffff5a7224 */ /* 0x000fe400078e007a */
[----:B------:R-:W-:Y:S02]  /*1f240*/  IMAD.MOV.U32 R91, RZ, RZ, R123 ;  /* 0x000000ffff5b7224 */ /* 0x000fe400078e007b */
[----:B------:R-:W-:Y:S01]  /*1f250*/  IMAD.MOV.U32 R95, RZ, RZ, R62 ;  /* 0x000000ffff5f7224 */ /* 0x000fe200078e003e */
[C---:B------:R-:W-:Y:S01]  /*1f260*/  HMMA.16816.F32 R120, R12.reuse, R42, R240 ;  /* 0x0000002a0c78723c */ /* 0x040fe200000018f0 */
[----:B------:R-:W-:Y:S01]  /*1f270*/  IMAD.MOV.U32 R62, RZ, RZ, R72 ;  /* 0x000000ffff3e7224 */ /* 0x000fe200078e0048 */
[----:B------:R-:W2:Y:S01]  /*1f280*/  LDSM.16.M88.4 R40, [R184+0x5800] ;  /* 0x00580000b828783b */ /* 0x000ea20000000200 */
[----:B------:R-:W-:Y:S01]  /*1f290*/  IMAD.MOV.U32 R72, RZ, RZ, R2 ;  /* 0x000000ffff487224 */ /* 0x000fe200078e0002 */
[C-C-:B------:R-:W-:Y:S01]  /*1f2a0*/  LOP3.LUT R2, R7.reuse, 0x8, R195.reuse, 0xfe, !PT ;  /* 0x0000000807027812 */ /* 0x140fe200078efec3 */
[----:B------:R-:W-:Y:S01]  /*1f2b0*/  IMAD.MOV.U32 R48, RZ, RZ, R0 ;  /* 0x000000ffff307224 */ /* 0x000fe200078e0000 */
[C---:B------:R-:W-:Y:S01]  /*1f2c0*/  LOP3.LUT R0, R7.reuse, 0x10, R195, 0xfe, !PT ;  /* 0x0000001007007812 */ /* 0x040fe200078efec3 */
[----:B------:R-:W-:Y:S01]  /*1f2d0*/  IMAD.MOV.U32 R50, RZ, RZ, R231 ;  /* 0x000000ffff327224 */ /* 0x000fe200078e00e7 */
[C---:B------:R-:W-:Y:S01]  /*1f2e0*/  ISETP.GE.AND P5, PT, R2.reuse, R8, PT ;  /* 0x000000080200720c */ /* 0x040fe20003fa6270 */
[C---:B------:R-:W-:Y:S01]  /*1f2f0*/  HMMA.16816.F32 R112, R12.reuse, R32, R244 ;  /* 0x000000200c70723c */ /* 0x040fe200000018f4 */
[-C--:B------:R-:W-:Y:S01]  /*1f300*/  ISETP.GE.AND P4, PT, R2, R6.reuse, PT ;  /* 0x000000060200720c */ /* 0x080fe20003f86270 */
[----:B------:R-:W3:Y:S01]  /*1f310*/  LDSM.16.M88.4 R32, [R184+0x6800] ;  /* 0x00680000b820783b */ /* 0x000ee20000000200 */
[----:B------:R-:W-:Y:S01]  /*1f320*/  LOP3.LUT R2, R7, 0x18, R195, 0xfe, !PT ;  /* 0x0000001807027812 */ /* 0x000fe200078efec3 */
[----:B------:R-:W-:Y:S01]  /*1f330*/  IMAD.MOV.U32 R51, RZ, RZ, R230 ;  /* 0x000000ffff337224 */ /* 0x000fe200078e00e6 */
[----:B------:R-:W-:Y:S01]  /*1f340*/  FSEL R59, R52, -INF , !P5 ;  /* 0xff800000343b7808 */ /* 0x000fe20006800000 */
[----:B------:R-:W-:Y:S01]  /*1f350*/  IMAD.MOV.U32 R240, RZ, RZ, R225 ;  /* 0x000000fffff07224 */ /* 0x000fe200078e00e1 */
[----:B------:R-:W-:Y:S01]  /*1f360*/  ISETP.GE.AND P5, PT, R2, R6, PT ;  /* 0x000000060200720c */ /* 0x000fe20003fa6270 */
[C---:B------:R-:W-:Y:S01]  /*1f370*/  HMMA.16816.F32 R92, R12.reuse, R46, R92 ;  /* 0x0000002e0c5c723c */ /* 0x040fe2000000185c */
[C---:B------:R-:W-:Y:S01]  /*1f380*/  ISETP.GE.AND P6, PT, R0.reuse, R8, PT ;  /* 0x000000080000720c */ /* 0x040fe20003fc6270 */
[----:B------:R-:W-:Y:S01]  /*1f390*/  IMAD.MOV.U32 R241, RZ, RZ, R224 ;  /* 0x000000fffff17224 */ /* 0x000fe200078e00e0 */
[----:B------:R-:W-:Y:S01]  /*1f3a0*/  FSEL R85, R49, -INF , !P5 ;  /* 0xff80000031557808 */ /* 0x000fe20006800000 */
[----:B------:R-:W-:Y:S01]  /*1f3b0*/  IMAD.MOV.U32 R49, RZ, RZ, R76 ;  /* 0x000000ffff317224 */ /* 0x000fe200078e004c */
[----:B------:R-:W-:Y:S01]  /*1f3c0*/  ISETP.GE.AND P3, PT, R0, R6, PT ;  /* 0x000000060000720c */ /* 0x000fe20003f66270 */
[----:B------:R-:W-:Y:S01]  /*1f3d0*/  IMAD.MOV.U32 R76, RZ, RZ, R77 ;  /* 0x000000ffff4c7224 */ /* 0x000fe200078e004d */
[C---:B------:R-:W-:Y:S01]  /*1f3e0*/  LOP3.LUT R0, R7.reuse, 0x20, R195, 0xfe, !PT ;  /* 0x0000002007007812 */ /* 0x040fe200078efec3 */
[----:B------:R-:W-:Y:S01]  /*1f3f0*/  IMAD.MOV.U32 R77, RZ, RZ, R78 ;  /* 0x000000ffff4d7224 */ /* 0x000fe200078e004e */
[----:B------:R-:W-:Y:S01]  /*1f400*/  FSEL R58, R54, -INF , !P4 ;  /* 0xff800000363a7808 */ /* 0x000fe20006000000 */
[----:B------:R-:W-:Y:S01]  /*1f410*/  IMAD.MOV.U32 R78, RZ, RZ, R79 ;  /* 0x000000ffff4e7224 */ /* 0x000fe200078e004f */
[----:B------:R-:W-:Y:S01]  /*1f420*/  FSEL R100, R100, -INF , !P6 ;  /* 0xff80000064647808 */ /* 0x000fe20007000000 */
[----:B------:R-:W-:Y:S01]  /*1f430*/  IMAD.MOV.U32 R79, RZ, RZ, R60 ;  /* 0x000000ffff4f7224 */ /* 0x000fe200078e003c */
[-C--:B------:R-:W-:Y:S01]  /*1f440*/  ISETP.GE.AND P2, PT, R2, R8.reuse, PT ;  /* 0x000000080200720c */ /* 0x080fe20003f46270 */
[----:B------:R-:W-:Y:S01]  /*1f450*/  IMAD.MOV.U32 R60, RZ, RZ, R68 ;  /* 0x000000ffff3c7224 */ /* 0x000fe200078e0044 */
[C---:B------:R-:W-:Y:S01]  /*1f460*/  ISETP.GE.AND P4, PT, R0.reuse, R8, PT ;  /* 0x000000080000720c */ /* 0x040fe20003f86270 */
[----:B------:R-:W-:Y:S01]  /*1f470*/  IMAD.MOV.U32 R68, RZ, RZ, R69 ;  /* 0x000000ffff447224 */ /* 0x000fe200078e0045 */
        /* <DEDUP_REMOVED lines=12> */
[C---:B-1----:R-:W-:Y:S01]  /*1f540*/  HMMA.16816.F32 R76, R12.reuse, R28, R76 ;  /* 0x0000001c0c4c723c */ /* 0x042fe2000000184c */
[----:B------:R-:W-:Y:S01]  /*1f550*/  IMAD.MOV.U32 R75, RZ, RZ, R4 ;  /* 0x000000ffff4b7224 */ /* 0x000fe200078e0004 */
[C---:B------:R-:W-:Y:S01]  /*1f560*/  ISETP.GE.AND P3, PT, R2.reuse, R8, PT ;  /* 0x000000080200720c */ /* 0x040fe20003f66270 */
[----:B------:R-:W-:Y:S01]  /*1f570*/  IMAD.MOV.U32 R48, RZ, RZ, R49 ;  /* 0x000000ffff307224 */ /* 0x000fe200078e0031 */
[----:B------:R-:W-:Y:S01]  /*1f580*/  ISETP.GE.AND P2, PT, R2, R6, PT ;  /* 0x000000060200720c */ /* 0x000fe20003f46270 */
[----:B------:R-:W-:Y:S01]  /*1f590*/  IMAD.MOV.U32 R49, RZ, RZ, R248 ;  /* 0x000000ffff317224 */ /* 0x000fe200078e00f8 */
[C---:B------:R-:W-:Y:S01]  /*1f5a0*/  ISETP.GE.AND P5, PT, R0.reuse, R8, PT ;  /* 0x000000080000720c */ /* 0x040fe20003fa6270 */
[----:B------:R-:W-:Y:S01]  /*1f5b0*/  IMAD.MOV.U32 R242, RZ, RZ, R194 ;  /* 0x000000fffff27224 */ /* 0x000fe200078e00c2 */
[C---:B------:R-:W-:Y:S01]  /*1f5c0*/  HMMA.16816.F32 R72, R12.reuse, R30, R72 ;  /* 0x0000001e0c48723c */ /* 0x040fe20000001848 */
[----:B------:R-:W-:Y:S01]  /*1f5d0*/  ISETP.GE.AND P4, PT, R0, R6, PT ;  /* 0x000000060000720c */ /* 0x000fe20003f86270 */
[----:B------:R-:W1:Y:S01]  /*1f5e0*/  LDSM.16.M88.4 R28, [R184+0x7000] ;  /* 0x00700000b81c783b */ /* 0x000e620000000200 */
[C---:B------:R-:W-:Y:S01]  /*1f5f0*/  LOP3.LUT R2, R7.reuse, 0x38, R195, 0xfe, !PT ;  /* 0x0000003807027812 */ /* 0x040fe200078efec3 */
[----:B------:R-:W-:Y:S01]  /*1f600*/  IMAD.MOV.U32 R243, RZ, RZ, R137 ;  /* 0x000000fffff37224 */ /* 0x000fe200078e0089 */
[----:B------:R-:W-:Y:S01]  /*1f610*/  LOP3.LUT R0, R7, 0x40, R195, 0xfe, !PT ;  /* 0x0000004007007812 */ /* 0x000fe200078efec3 */
[----:B------:R-:W-:Y:S01]  /*1f620*/  IMAD.MOV.U32 R244, RZ, RZ, R136 ;  /* 0x000000fffff47224 */ /* 0x000fe200078e0088 */
[----:B------:R-:W-:Y:S01]  /*1f630*/  FSEL R238, R238, -INF , !P6 ;  /* 0xff800000eeee7808 */ /* 0x000fe20007000000 */
[C---:B--2---:R-:W-:Y:S01]  /*1f640*/  HMMA.16816.F32 R88, R12.reuse, R40, R88 ;  /* 0x000000280c58723c */ /* 0x044fe20000001858 */
[----:B------:R-:W-:Y:S01]  /*1f650*/  FSEL R232, R232, -INF , !P3 ;  /* 0xff800000e8e87808 */ /* 0x000fe20005800000 */
[----:B------:R-:W-:Y:S01]  /*1f660*/  IMAD.MOV.U32 R245, RZ, RZ, R131 ;  /* 0x000000fffff57224 */ /* 0x000fe200078e0083 */
[----:B------:R-:W-:Y:S01]  /*1f670*/  FSEL R234, R234, -INF , !P2 ;  /* 0xff800000eaea7808 */ /* 0x000fe20005000000 */
[----:B------:R-:W-:Y:S01]  /*1f680*/  IMAD.MOV.U32 R246, RZ, RZ, R37 ;  /* 0x000000fffff67224 */ /* 0x000fe200078e0025 */
[----:B------:R-:W-:Y:S01]  /*1f690*/  FSEL R220, R220, -INF , !P5 ;  /* 0xff800000dcdc7808 */ /* 0x000fe20006800000 */
[----:B------:R-:W-:Y:S01]  /*1f6a0*/  IMAD.MOV.U32 R247, RZ, RZ, R36 ;  /* 0x000000fffff77224 */ /* 0x000fe200078e0024 */
[C---:B------:R-:W-:Y:S01]  /*1f6b0*/  ISETP.GE.AND P6, PT, R2.reuse, R8, PT ;  /* 0x000000080200720c */ /* 0x040fe20003fc6270 */
[----:B------:R-:W-:Y:S01]  /*1f6c0*/  HMMA.16816.F32 R80, R12, R42, R80 ;  /* 0x0000002a0c50723c */ /* 0x000fe20000001850 */
[----:B------:R-:W-:Y:S01]  /*1f6d0*/  ISETP.GE.AND P3, PT, R2, R6, PT ;  /* 0x000000060200720c */ /* 0x000fe20003f66270 */
[----:B------:R-:W2:Y:S01]  /*1f6e0*/  LDSM.16.M88.4 R40, [R184+0x7800] ;  /* 0x00780000b828783b */ /* 0x000ea20000000200 */
[----:B------:R-:W-:Y:S01]  /*1f6f0*/  ISETP.GE.AND P2, PT, R0, R8, PT ;  /* 0x000000080000720c */ /* 0x000fe20003f46270 */
[----:B------:R-:W-:-:S04]  /*1f700*/  DEPBAR.LE SB0, 0x0 ;  /* 0x000080000000791a */ /* 0x000fc80000000000 */
[----:B------:R-:W-:Y:S01]  /*1f710*/  ISETP.GE.AND P5, PT, R0, R6, PT ;  /* 0x000000060000720c */ /* 0x000fe20003fa6270 */
[C---:B---3--:R-:W-:Y:S01]  /*1f720*/  HMMA.16816.F32 R68, R12.reuse, R32, R68 ;  /* 0x000000200c44723c */ /* 0x048fe20000001844 */
[C-C-:B------:R-:W-:Y:S01]  /*1f730*/  LOP3.LUT R0, R7.reuse, 0x48, R195.reuse, 0xfe, !PT ;  /* 0x0000004807007812 */ /* 0x140fe200078efec3 */
[----:B------:R-:W-:Y:S01]  /*1f740*/  IMAD.MOV.U32 R224, RZ, RZ, R128 ;  /* 0x000000ffffe07224 */ /* 0x000fe200078e0080 */
[----:B------:R-:W-:Y:S01]  /*1f750*/  LOP3.LUT R4, R7, 0x50, R195, 0xfe, !PT ;  /* 0x0000005007047812 */ /* 0x000fe200078efec3 */
[----:B------:R-:W-:Y:S01]  /*1f760*/  IMAD.MOV.U32 R225, RZ, RZ, R129 ;  /* 0x000000ffffe17224 */ /* 0x000fe200078e0081 */
[----:B------:R-:W-:Y:S02]  /*1f770*/  FSEL R222, R222, -INF , !P4 ;  /* 0xff800000dede7808 */ /* 0x000fe40006000000 */
[----:B------:R-:W-:Y:S01]  /*1f780*/  FSEL R216, R216, -INF , !P6 ;  /* 0xff800000d8d87808 */ /* 0x000fe20007000000 */
[----:B------:R-:W-:Y:S01]  /*1f790*/  HMMA.16816.F32 R60, R12, R34, R60 ;  /* 0x000000220c3c723c */ /* 0x000fe2000000183c */
[----:B------:R-:W-:-:S02]  /*1f7a0*/  FSEL R218, R218, -INF , !P3 ;  /* 0xff800000dada7808 */ /* 0x000fc40005800000 */
[C---:B------:R-:W-:Y:S02]  /*1f7b0*/  ISETP.GE.AND P4, PT, R0.reuse, R8, PT ;  /* 0x000000080000720c */ /* 0x040fe40003f86270 */
[----:B------:R-:W-:Y:S02]  /*1f7c0*/  ISETP.GE.AND P6, PT, R0, R6, PT ;  /* 0x000000060000720c */ /* 0x000fe40003fc6270 */
[----:B------:R-:W-:Y:S01]  /*1f7d0*/  ISETP.GE.AND P3, PT, R4, R8, PT ;  /* 0x000000080400720c */ /* 0x000fe20003f66270 */
[----:B------:R-:W-:Y:S01]  /*1f7e0*/  HMMA.16816.F32 R24, R24, R102, RZ ;  /* 0x000000661818723c */ /* 0x000fe200000018ff */
[C-C-:B------:R-:W-:Y:S02]  /*1f7f0*/  LOP3.LUT R2, R7.reuse, 0x58, R195.reuse, 0xfe, !PT ;  /* 0x0000005807027812 */ /* 0x140fe400078efec3 */
[----:B------:R-:W-:Y:S02]  /*1f800*/  LOP3.LUT R0, R7, 0x60, R195, 0xfe, !PT ;  /* 0x0000006007007812 */ /* 0x000fe400078efec3 */
[----:B------:R-:W-:-:S02]  /*1f810*/  FSEL R212, R212, -INF , !P2 ;  /* 0xff800000d4d47808 */ /* 0x000fc40005000000 */
[----:B------:R-:W-:Y:S01]  /*1f820*/  FSEL R214, R214, -INF , !P5 ;  /* 0xff800000d6d67808 */ /* 0x000fe20006800000 */
[C---:B-1----:R-:W-:Y:S01]  /*1f830*/  HMMA.16816.F32 R48, R12.reuse, R28, R48 ;  /* 0x0000001c0c30723c */ /* 0x042fe20000001830 */
[----:B------:R-:W-:Y:S02]  /*1f840*/  FSEL R208, R208, -INF , !P4 ;  /* 0xff800000d0d07808 */ /* 0x000fe40006000000 */
[----:B------:R-:W-:Y:S02]  /*1f850*/  FSEL R210, R210, -INF , !P6 ;  /* 0xff800000d2d27808 */ /* 0x000fe40007000000 */
[----:B------:R-:W-:Y:S02]  /*1f860*/  FSEL R204, R204, -INF , !P3 ;  /* 0xff800000cccc7808 */ /* 0x000fe40005800000 */
[----:B------:R-:W-:Y:S01]  /*1f870*/  ISETP.GE.AND P2, PT, R4, R6, PT ;  /* 0x000000060400720c */ /* 0x000fe20003f46270 */
[----:B------:R-:W-:Y:S01]  /*1f880*/  HMMA.16816.F32 R44, R12, R30, R240 ;  /* 0x0000001e0c2c723c */ /* 0x000fe200000018f0 */
[----:B------:R-:W-:-:S02]  /*1f890*/  ISETP.GE.AND P5, PT, R2, R8, PT ;  /* 0x000000080200720c */ /* 0x000fc40003fa6270 */
[----:B------:R-:W-:Y:S02]  /*1f8a0*/  ISETP.GE.AND P4, PT, R2, R6, PT ;  /* 0x000000060200720c */ /* 0x000fe40003f86270 */
[C---:B------:R-:W-:Y:S02]  /*1f8b0*/  ISETP.GE.AND P6, PT, R0.reuse, R8, PT ;  /* 0x000000080000720c */ /* 0x040fe40003fc6270 */
[----:B------:R-:W-:Y:S01]  /*1f8c0*/  ISETP.GE.AND P3, PT, R0, R6, PT ;  /* 0x000000060000720c */ /* 0x000fe20003f66270 */
[----:B--2---:R-:W-:Y:S01]  /*1f8d0*/  HMMA.16816.F32 R32, R12, R40, R64 ;  /* 0x000000280c20723c */ /* 0x004fe20000001840 */
[C-C-:B------:R-:W-:Y:S02]  /*1f8e0*/  LOP3.LUT R2, R7.reuse, 0x68, R195.reuse, 0xfe, !PT ;  /* 0x0000006807027812 */ /* 0x140fe400078efec3 */
[----:B------:R-:W-:Y:S02]  /*1f8f0*/  LOP3.LUT R0, R7, 0x70, R195, 0xfe, !PT ;  /* 0x0000007007007812 */ /* 0x000fe400078efec3 */
[----:B------:R-:W-:-:S02]  /*1f900*/  FSEL R206, R206, -INF , !P2 ;  /* 0xff800000cece7808 */ /* 0x000fc40005000000 */
[----:B------:R-:W-:Y:S01]  /*1f910*/  FSEL R200, R200, -INF , !P5 ;  /* 0xff800000c8c87808 */ /* 0x000fe20006800000 */
[----:B------:R-:W-:Y:S01]  /*1f920*/  HMMA.16816.F32 R28, R12, R56, R244 ;  /* 0x000000380c1c723c */ /* 0x000fe200000018f4 */
[----:B------:R-:W-:Y:S02]  /*1f930*/  FSEL R202, R202, -INF , !P4 ;  /* 0xff800000caca7808 */ /* 0x000fe40006000000 */
[----:B------:R-:W-:Y:S01]  /*1f940*/  FSEL R196, R196, -INF , !P6 ;  /* 0xff800000c4c47808 */ /* 0x000fe20007000000 */
[----:B------:R-:W-:Y:S01]  /*1f950*/  BAR.SYNC.DEFER_BLOCKING 0x0 ;  /* 0x0000000000007b1d */ /* 0x000fe20000010000 */
[C---:B------:R-:W-:Y:S02]  /*1f960*/  ISETP.GE.AND P2, PT, R2.reuse, R8, PT ;  /* 0x000000080200720c */ /* 0x040fe40003f46270 */
[----:B------:R-:W-:Y:S01]  /*1f970*/  ISETP.GE.AND P5, PT, R2, R6, PT ;  /* 0x000000060200720c */ /* 0x000fe20003fa6270 */
[----:B------:R-:W-:Y:S01]  /*1f980*/  HMMA.16816.F32 R20, R20, R110, R24 ;  /* 0x0000006e1414723c */ /* 0x000fe20000001818 */
[----:B------:R-:W-:-:S02]  /*1f990*/  ISETP.GE.AND P4, PT, R0, R8, PT ;  /* 0x000000080000720c */ /* 0x000fc40003f86270 */
[----:B------:R-:W-:Y:S02]  /*1f9a0*/  ISETP.GE.AND P6, PT, R0, R6, PT ;  /* 0x000000060000720c */ /* 0x000fe40003fc6270 */
[C-C-:B------:R-:W-:Y:S02]  /*1f9b0*/  LOP3.LUT R2, R7.reuse, 0x78, R195.reuse, 0xfe, !PT ;  /* 0x0000007807027812 */ /* 0x140fe400078efec3 */
[----:B------:R-:W-:Y:S02]  /*1f9c0*/  LOP3.LUT R0, R7, 0x80, R195, 0xfe, !PT ;  /* 0x0000008007007812 */ /* 0x000fe400078efec3 */
[----:B------:R-:W-:Y:S02]  /*1f9d0*/  FSEL R198, R198, -INF , !P3 ;  /* 0xff800000c6c67808 */ /* 0x000fe40005800000 */
[----:B------:R-:W-:Y:S02]  /*1f9e0*/  FSEL R176, R176, -INF , !P2 ;  /* 0xff800000b0b07808 */ /* 0x000fe40005000000 */
[----:B------:R-:W-:-:S02]  /*1f9f0*/  FSEL R178, R178, -INF , !P5 ;  /* 0xff800000b2b27808 */ /* 0x000fc40006800000 */
[----:B------:R-:W-:Y:S02]  /*1fa00*/  FSEL R172, R172, -INF , !P4 ;  /* 0xff800000acac7808 */ /* 0x000fe40006000000 */
[C---:B------:R-:W-:Y:S02]  /*1fa10*/  ISETP.GE.AND P3, PT, R2.reuse, R8, PT ;  /* 0x000000080200720c */ /* 0x040fe40003f66270 */
[----:B------:R-:W-:Y:S02]  /*1fa20*/  ISETP.GE.AND P2, PT, R2, R6, PT ;  /* 0x000000060200720c */ /* 0x000fe40003f46270 */
[C---:B------:R-:W-:Y:S02]  /*1fa30*/  ISETP.GE.AND P5, PT, R0.reuse, R8, PT ;  /* 0x000000080000720c */ /* 0x040fe40003fa6270 */
[----:B------:R-:W-:Y:S01]  /*1fa40*/  ISETP.GE.AND P4, PT, R0, R6, PT ;  /* 0x000000060000720c */ /* 0x000fe20003f86270 */
[----:B------:R-:W-:Y:S01]  /*1fa50*/  HMMA.16816.F32 R16, R16, R86, R20 ;  /* 0x000000561010723c */ /* 0x000fe20000001814 */
[----:B------:R-:W-:-:S02]  /*1fa60*/  LOP3.LUT R2, R7, 0x88, R195, 0xfe, !PT ;  /* 0x0000008807027812 */ /* 0x000fc400078efec3 */
[----:B------:R-:W-:Y:S02]  /*1fa70*/  LOP3.LUT R0, R7, 0x90, R195, 0xfe, !PT ;  /* 0x0000009007007812 */ /* 0x000fe400078efec3 */
        /* <DEDUP_REMOVED lines=14> */
[C---:B------:R-:W-:Y:S02]  /*1fb60*/  ISETP.GE.AND P4, PT, R0.reuse, R8, PT ;  /* 0x000000080000720c */ /* 0x040fe40003f86270 */
[----:B------:R-:W-:Y:S02]  /*1fb70*/  ISETP.GE.AND P6, PT, R0, R6, PT ;  /* 0x000000060000720c */ /* 0x000fe40003fc6270 */
[----:B------:R-:W-:Y:S02]  /*1fb80*/  ISETP.GE.AND P3, PT, R4, R8, PT ;  /* 0x000000080400720c */ /* 0x000fe40003f66270 */
[----:B------:R-:W-:-:S02]  /*1fb90*/  LOP3.LUT R2, R7, 0xa8, R195, 0xfe, !PT ;  /* 0x000000a807027812 */ /* 0x000fc400078efec3 */
[----:B------:R-:W-:Y:S02]  /*1fba0*/  LOP3.LUT R0, R7, 0xb0, R195, 0xfe, !PT ;  /* 0x000000b007007812 */ /* 0x000fe400078efec3 */
[----:B------:R-:W-:Y:S02]  /*1fbb0*/  FSEL R112, R112, -INF , !P2 ;  /* 0xff80000070707808 */ /* 0x000fe40005000000 */
[----:B------:R-:W-:Y:S02]  /*1fbc0*/  FSEL R114, R114, -INF , !P5 ;  /* 0xff80000072727808 */ /* 0x000fe40006800000 */
[----:B------:R-:W-:Y:S02]  /*1fbd0*/  FSEL R104, R104, -INF , !P4 ;  /* 0xff80000068687808 */ /* 0x000fe40006000000 */
[----:B------:R-:W-:Y:S02]  /*1fbe0*/  FSEL R106, R106, -INF , !P6 ;  /* 0xff8000006a6a7808 */ /* 0x000fe40007000000 */
[----:B------:R-:W-:-:S02]  /*1fbf0*/  FSEL R96, R96, -INF , !P3 ;  /* 0xff80000060607808 */ /* 0x000fc40005800000 */
[----:B------:R-:W-:Y:S02]  /*1fc00*/  ISETP.GE.AND P2, PT, R4, R6, PT ;  /* 0x000000060400720c */ /* 0x000fe40003f46270 */
[C---:B------:R-:W-:Y:S02]  /*1fc10*/  ISETP.GE.AND P5, PT, R2.reuse, R8, PT ;  /* 0x000000080200720c */ /* 0x040fe40003fa6270 */
[----:B------:R-:W-:Y:S02]  /*1fc20*/  ISETP.GE.AND P4, PT, R2, R6, PT ;  /* 0x000000060200720c */ /* 0x000fe40003f86270 */
[C---:B------:R-:W-:Y:S02]  /*1fc30*/  ISETP.GE.AND P6, PT, R0.reuse, R8, PT ;  /* 0x000000080000720c */ /* 0x040fe40003fc6270 */
[----:B------:R-:W-:Y:S02]  /*1fc40*/  ISETP.GE.AND P3, PT, R0, R6, PT ;  /* 0x000000060000720c */ /* 0x000fe40003f66270 */
        /* <DEDUP_REMOVED lines=11> */
[----:B------:R-:W-:Y:S02]  /*1fd00*/  LOP3.LUT R0, R7, 0xd0, R195, 0xfe, !PT ;  /* 0x000000d007007812 */ /* 0x000fe400078efec3 */
[----:B------:R-:W-:-:S02]  /*1fd10*/  FSEL R90, R90, -INF , !P3 ;  /* 0xff8000005a5a7808 */ /* 0x000fc40005800000 */
[----:B------:R-:W-:Y:S02]  /*1fd20*/  FSEL R82, R82, -INF , !P5 ;  /* 0xff80000052527808 */ /* 0x000fe40006800000 */
[----:B------:R-:W-:Y:S02]  /*1fd30*/  FSEL R136, R76, -INF , !P4 ;  /* 0xff8000004c887808 */ /* 0x000fe40006000000 */
[-C--:B------:R-:W-:Y:S02]  /*1fd40*/  ISETP.GE.AND P3, PT, R2, R8.reuse, PT ;  /* 0x000000080200720c */ /* 0x080fe40003f66270 */
[C---:B------:R-:W-:Y:S02]  /*1fd50*/  ISETP.GE.AND P5, PT, R0.reuse, R8, PT ;  /* 0x000000080000720c */ /* 0x040fe40003fa6270 */
[----:B------:R-:W-:Y:S02]  /*1fd60*/  ISETP.GE.AND P4, PT, R0, R6, PT ;  /* 0x000000060000720c */ /* 0x000fe40003f86270 */
[----:B------:R-:W-:-:S02]  /*1fd70*/  LOP3.LUT R0, R7, 0xd8, R195, 0xfe, !PT ;  /* 0x000000d807007812 */ /* 0x000fc400078efec3 */
[----:B------:R-:W-:Y:S02]  /*1fd80*/  FSEL R80, R80, -INF , !P2 ;  /* 0xff80000050507808 */ /* 0x000fe40005000000 */
[----:B------:R-:W-:Y:S02]  /*1fd90*/  FSEL R64, R78, -INF , !P6 ;  /* 0xff8000004e407808 */ /* 0x000fe40007000000 */
[----:B------:R-:W-:Y:S02]  /*1fda0*/  FSEL R137, R72, -INF , !P3 ;  /* 0xff80000048897808 */ /* 0x000fe40005800000 */
[----:B------:R-:W-:Y:S02]  /*1fdb0*/  ISETP.GE.AND P2, PT, R2, R6, PT ;  /* 0x000000060200720c */ /* 0x000fe40003f46270 */
[C---:B------:R-:W-:Y:S02]  /*1fdc0*/  ISETP.GE.AND P6, PT, R0.reuse, R8, PT ;  /* 0x000000080000720c */ /* 0x040fe40003fc6270 */
[----:B------:R-:W-:-:S02]  /*1fdd0*/  ISETP.GE.AND P3, PT, R0, R6, PT ;  /* 0x000000060000720c */ /* 0x000fc40003f66270 */
[C-C-:B------:R-:W-:Y:S02]  /*1fde0*/  LOP3.LUT R2, R7.reuse, 0xe0, R195.reuse, 0xfe, !PT ;  /* 0x000000e007027812 */ /* 0x140fe400078efec3 */
[----:B------:R-:W-:Y:S02]  /*1fdf0*/  LOP3.LUT R0, R7, 0xe8, R195, 0xfe, !PT ;  /* 0x000000e807007812 */ /* 0x000fe400078efec3 */
[----:B------:R-:W-:Y:S02]  /*1fe00*/  FSEL R131, R74, -INF , !P2 ;  /* 0xff8000004a837808 */ /* 0x000fe40005000000 */
[----:B------:R-:W-:Y:S02]  /*1fe10*/  FSEL R241, R68, -INF , !P5 ;  /* 0xff80000044f17808 */ /* 0x000fe40006800000 */
[----:B------:R-:W-:Y:S02]  /*1fe20*/  FSEL R194, R70, -INF , !P4 ;  /* 0xff80000046c27808 */ /* 0x000fe40006000000 */
[----:B------:R-:W-:-:S02]  /*1fe30*/  ISETP.GE.AND P2, PT, R2, R8, PT ;  /* 0x000000080200720c */ /* 0x000fc40003f46270 */
[----:B------:R-:W-:Y:S02]  /*1fe40*/  ISETP.GE.AND P5, PT, R2, R6, PT ;  /* 0x000000060200720c */ /* 0x000fe40003fa6270 */
[----:B------:R-:W-:Y:S02]  /*1fe50*/  ISETP.GE.AND P4, PT, R0, R8, PT ;  /* 0x000000080000720c */ /* 0x000fe40003f86270 */
[----:B------:R-:W-:Y:S02]  /*1fe60*/  FSEL R242, R60, -INF , !P6 ;  /* 0xff8000003cf27808 */ /* 0x000fe40007000000 */
[----:B------:R-:W-:Y:S02]  /*1fe70*/  ISETP.GE.AND P6, PT, R0, R6, PT ;  /* 0x000000060000720c */ /* 0x000fe40003fc6270 */
[C-C-:B------:R-:W-:Y:S02]  /*1fe80*/  LOP3.LUT R2, R7.reuse, 0xf0, R195.reuse, 0xfe, !PT ;  /* 0x000000f007027812 */ /* 0x140fe400078efec3 */
[----:B------:R-:W-:-:S02]  /*1fe90*/  LOP3.LUT R4, R7, 0xf8, R195, 0xfe, !PT ;  /* 0x000000f807047812 */ /* 0x000fc400078efec3 */
[----:B------:R-:W-:Y:S02]  /*1fea0*/  LOP3.LUT R0, R7, R195, RZ, 0xfc, !PT ;  /* 0x000000c307007212 */ /* 0x000fe400078efcff */
        /* <DEDUP_REMOVED lines=153> */
[----:B------:R-:W-:Y:S02]  /*20840*/  ISETP.GE.AND P2, PT, R4, R6, PT ;  /* 0x000000060400720c */ /* 0x000fe40003f46270 */
[----:B------:R-:W-:-:S02]  /*20850*/  FSEL R108, R61, -INF , !P6 ;  /* 0xff8000003d6c7808 */ /* 0x000fc40007000000 */
[----:B------:R-:W-:Y:S02]  /*20860*/  FSEL R240, R47, -INF , !P2 ;  /* 0xff8000002ff07808 */ /* 0x000fe40005000000 */
[----:B------:R-:W-:Y:S02]  /*20870*/  ISETP.GE.AND P2, PT, R0, R8, PT ;  /* 0x000000080000720c */ /* 0x000fe40003f46270 */
[----:B------:R-:W-:Y:S02]  /*20880*/  FSEL R109, R63, -INF , !P3 ;  /* 0xff8000003f6d7808 */ /* 0x000fe40005800000 */
[----:B------:R-:W-:Y:S02]  /*20890*/  FSEL R40, R28, -INF , !P2 ;  /* 0xff8000001c287808 */ /* 0x000fe40005000000 */
[----:B------:R-:W-:Y:S02]  /*208a0*/  ISETP.GT.AND P2, PT, R250, R39, PT ;  /* 0x00000027fa00720c */ /* 0x000fe40003f44270 */
[----:B------:R-:W-:-:S02]  /*208b0*/  ISETP.GE.AND P6, PT, R2, R6, PT ;  /* 0x000000060200720c */ /* 0x000fc40003fc6270 */
[-C--:B------:R-:W-:Y:S02]  /*208c0*/  ISETP.GE.AND P3, PT, R4, R8.reuse, PT ;  /* 0x000000080400720c */ /* 0x080fe40003f66270 */
[----:B------:R-:W-:Y:S02]  /*208d0*/  IADD3 R2, R0, 0xf1, RZ ;  /* 0x000000f100027810 */ /* 0x000fe40007ffe0ff */
[----:B------:R-:W-:Y:S02]  /*208e0*/  FSEL R111, R51, -INF , !P6 ;  /* 0xff800000336f7808 */ /* 0x000fe40007000000 */
[----:B------:R-:W-:Y:S02]  /*208f0*/  FSEL R231, R45, -INF , !P3 ;  /* 0xff8000002de77808 */ /* 0x000fe40005800000 */
[C---:B------:R-:W-:Y:S02]  /*20900*/  ISETP.GE.AND P6, PT, R2.reuse, R8, PT ;  /* 0x000000080200720c */ /* 0x040fe40003fc6270 */
[----:B------:R-:W-:-:S02]  /*20910*/  ISETP.GE.AND P3, PT, R2, R6, PT ;  /* 0x000000060200720c */ /* 0x000fc40003f66270 */
[----:B------:R-:W-:Y:S02]  /*20920*/  IADD3 R2, R0, 0xf9, RZ ;  /* 0x000000f900027810 */ /* 0x000fe40007ffe0ff */
[----:B------:R-:W-:Y:S02]  /*20930*/  FSEL R62, R12, -INF , !P5 ;  /* 0xff8000000c3e7808 */ /* 0x000fe40006800000 */
[----:B------:R-:W-:Y:S02]  /*20940*/  FSEL R246, R33, -INF , !P6 ;  /* 0xff80000021f67808 */ /* 0x000fe40007000000 */
[----:B------:R-:W-:Y:S02]  /*20950*/  FSEL R243, R35, -INF , !P3 ;  /* 0xff80000023f37808 */ /* 0x000fe40005800000 */
[----:B------:R-:W-:Y:S02]  /*20960*/  ISETP.GE.AND P5, PT, R0, R6, PT ;  /* 0x000000060000720c */ /* 0x000fe40003fa6270 */
[----:B------:R-:W-:-:S02]  /*20970*/  ISETP.GE.AND P6, PT, R2, R8, PT ;  /* 0x000000080200720c */ /* 0x000fc40003fc6270 */
[----:B------:R-:W-:Y:S02]  /*20980*/  ISETP.GE.AND P3, PT, R2, R6, PT ;  /* 0x000000060200720c */ /* 0x000fe40003f66270 */
[----:B------:R-:W-:Y:S02]  /*20990*/  FSEL R39, R30, -INF , !P5 ;  /* 0xff8000001e277808 */ /* 0x000fe40006800000 */
        /* <DEDUP_REMOVED lines=18> */
[----:B-1----:R-:W-:Y:S02]  /*20ac0*/  IMAD.MOV R2, RZ, RZ, -R5 ;  /* 0x000000ffff027224 */ /* 0x002fe400078e0a05 */
[----:B------:R-:W-:Y:S02]  /*20ad0*/  IMAD.MOV.U32 R4, RZ, RZ, RZ ;  /* 0x000000ffff047224 */ /* 0x000fe400078e00ff */
[----:B------:R-:W-:-:S04]  /*20ae0*/  IMAD R2, R2, R8, RZ ;  /* 0x0000000802027224 */ /* 0x000fc800078e02ff */
        /* <DEDUP_REMOVED lines=14> */
[----:B------:R-:W-:Y:S02]  /*20bd0*/  ISETP.GE.U32.AND P5, PT, R5, R8, PT ;  /* 0x000000080500720c */ /* 0x000fe40003fa6070 */
[----:B------:R-:W-:Y:S02]  /*20be0*/  LOP3.LUT R5, R10, R0, RZ, 0x3c, !PT ;  /* 0x000000000a057212 */ /* 0x000fe400078e3cff */
[----:B------:R-:W-:Y:S02]  /*20bf0*/  ISETP.GE.U32.AND P6, PT, R6, R8, PT ;  /* 0x000000080600720c */ /* 0x000fe40003fc6070 */
[----:B------:R-:W-:-:S02]  /*20c00*/  ISETP.GE.AND P0, PT, R5, RZ, PT ;  /* 0x000000ff0500720c */ /* 0x000fc40003f06270 */
[----:B------:R-:W-:Y:S02]  /*20c10*/  ISETP.NE.AND P3, PT, R0, RZ, PT ;  /* 0x000000ff0000720c */ /* 0x000fe40003f65270 */
[----:B------:R-:W-:-:S03]  /*20c20*/  LOP3.LUT R5, RZ, R0, RZ, 0x33, !PT ;  /* 0x00000000ff057212 */ /* 0x000fc600078e33ff */
[----:B------:R-:W-:-:S04]  /*20c30*/  @P5 IADD3 R2, R2, 0x1, RZ ;  /* 0x0000000102025810 */ /* 0x000fc80007ffe0ff */
[----:B------:R-:W-:Y:S02]  /*20c40*/  @P6 IADD3 R4, R4, 0x1, RZ ;  /* 0x0000000104046810 */ /* 0x000fe40007ffe0ff */
[----:B------:R-:W-:Y:S02]  /*20c50*/  @!P0 IMAD.MOV R2, RZ, RZ, -R2 ;  /* 0x000000ffff028224 */ /* 0x000fe400078e0a02 */
[----:B------:R-:W-:-:S03]  /*20c60*/  @!P4 IADD3 R4, -R4, RZ, RZ ;  /* 0x000000ff0404c210 */ /* 0x000fc60007ffe1ff */
[C---:B------:R-:W-:Y:S02]  /*20c70*/  SEL R2, R5.reuse, R2, !P3 ;  /* 0x0000000205027207 */ /* 0x040fe40005800000 */
[----:B------:R-:W-:Y:S02]  /*20c80*/  SEL R8, R5, R4, !P3 ;  /* 0x0000000405087207 */ /* 0x000fe40005800000 */
[----:B------:R-:W2:Y:S01]  /*20c90*/  LD.E.64 R4, [R134.64+0x38] ;  /* 0x0000380686047980 */ /* 0x000ea2000c101b00 */
[----:B------:R-:W-:-:S04]  /*20ca0*/  IMAD.WIDE R10, R2, 0x4, R226 ;  /* 0x00000004020a7825 */ /* 0x000fc800078e02e2 */
[C---:B------:R-:W-:Y:S02]  /*20cb0*/  IMAD.WIDE R6, R8.reuse, 0x4, R226 ;  /* 0x0000000408067825 */ /* 0x040fe400078e02e2 */
[----:B------:R1:W3:Y:S04]  /*20cc0*/  LD.E R11, [R10.64] ;  /* 0x000000060a0b7980 */ /* 0x0002e8000c101900 */
[----:B------:R4:W3:Y:S04]  /*20cd0*/  LD.E R9, [R6.64] ;  /* 0x0000000606097980 */ /* 0x0008e8000c101900 */
[----:B----4-:R-:W4:Y:S01]  /*20ce0*/  LD.E.64 R6, [R134.64+0x20] ;  /* 0x0000200686067980 */ /* 0x010f22000c101b00 */
[----:B------:R-:W-:-:S04]  /*20cf0*/  IMAD.IADD R2, R8, 0x1, -R2 ;  /* 0x0000000108027824 */ /* 0x000fc800078e0a02 */
[----:B------:R-:W-:-:S05]  /*20d00*/  IMAD R0, R0, R2, -0x100 ;  /* 0xffffff0000007424 */ /* 0x000fca00078e0202 */
[----:B-1----:R-:W-:Y:S01]  /*20d10*/  SHF.R.S32.HI R10, RZ, 0x1f, R0 ;  /* 0x0000001fff0a7819 */ /* 0x002fe20000011400 */
[-C--:B--2---:R-:W-:Y:S01]  /*20d20*/  IMAD R2, R5, R0.reuse, RZ ;  /* 0x0000000005027224 */ /* 0x084fe200078e02ff */
[----:B---3--:R-:W-:Y:S01]  /*20d30*/  IADD3 R11, -R9, R11, RZ ;  /* 0x0000000b090b7210 */ /* 0x008fe20007ffe1ff */
[----:B------:R-:W-:-:S04]  /*20d40*/  IMAD.WIDE.U32 R8, R4, R0, RZ ;  /* 0x0000000004087225 */ /* 0x000fc800078e00ff */
[----:B------:R-:W-:Y:S01]  /*20d50*/  IMAD R4, R4, R10, R2 ;  /* 0x0000000a04047224 */ /* 0x000fe200078e0202 */
[----:B------:R-:W-:-:S03]  /*20d60*/  SHF.R.S32.HI R0, RZ, 0x1f, R11 ;  /* 0x0000001fff007819 */ /* 0x000fc6000001140b */
[----:B------:R-:W-:Y:S02]  /*20d70*/  IMAD.IADD R5, R9, 0x1, R4 ;  /* 0x0000000109057824 */ /* 0x000fe400078e0204 */
[----:B------:R-:W-:Y:S02]  /*20d80*/  IMAD.MOV.U32 R4, RZ, RZ, R8 ;  /* 0x000000ffff047224 */ /* 0x000fe400078e0008 */
[----:B----4-:R-:W-:Y:S02]  /*20d90*/  IMAD R2, R7, R11, RZ ;  /* 0x0000000b07027224 */ /* 0x010fe400078e02ff */
[----:B------:R-:W-:-:S04]  /*20da0*/  IMAD.WIDE.U32 R4, R11, R6, R4 ;  /* 0x000000060b047225 */ /* 0x000fc800078e0004 */
[----:B------:R-:W-:Y:S02]  /*20db0*/  IMAD R2, R6, R0, R2 ;  /* 0x0000000006027224 */ /* 0x000fe400078e0202 */
[----:B------:R-:W-:-:S03]  /*20dc0*/  IMAD.MOV.U32 R0, RZ, RZ, R4 ;  /* 0x000000ffff007224 */ /* 0x000fc600078e0004 */
[----:B------:R-:W-:Y:S01]  /*20dd0*/  IADD3 R2, R5, R2, RZ ;  /* 0x0000000205027210 */ /* 0x000fe20007ffe0ff */
[----:B------:R-:W-:Y:S05]  /*20de0*/  BRA `(.L_x_1883) ;  /* 0x0000003000007947 */ /* 0x000fea0003800000 */
.L_x_1882:
[----:B------:R-:W2:Y:S02]  /*20df0*/  LD.E R0, [R134.64+0x38] ;  /* 0x0000380686007980 */ /* 0x000ea4000c101900 */
[----:B--2---:R-:W-:-:S04]  /*20e00*/  LEA R0, -R0, RZ, 0x8 ;  /* 0x000000ff00007211 */ /* 0x004fc800078e41ff */
[----:B------:R-:W-:Y:S02]  /*20e10*/  SHF.R.S32.HI R2, RZ, 0x1f, R0 ;  /* 0x0000001fff027819 */ /* 0x000fe40000011400 */
.L_x_1883:
[----:B------:R-:W-:Y:S05]  /*20e20*/  BSYNC B0 ;  /* 0x0000000000007941 */ /* 0x000fea0003800000 */
.L_x_1881:
        /* <DEDUP_REMOVED lines=175> */
.L_x_1885:
[----:B------:R-:W-:Y:S05]  /*21920*/  BSYNC B0 ;  /* 0x0000000000007941 */ /* 0x000fea0003800000 */
.L_x_1884:
[----:B------:R-:W0:Y:S01]  /*21930*/  LDGDEPBAR ;  /* 0x00000000000079af */ /* 0x000e220000000000 */
[----:B------:R-:W-:-:S04]  /*21940*/  LEA R229, P0, R0, R229, 0x1 ;  /* 0x000000e500e57211 */ /* 0x000fc800078008ff */
[----:B------:R-:W-:-:S04]  /*21950*/  LEA.HI.X R228, R0, R228, R2, 0x1, P0 ;  /* 0x000000e400e47211 */ /* 0x000fc800000f0c02 */
.L_x_1880:
[----:B------:R-:W-:Y:S05]  /*21960*/  BSYNC B1 ;  /* 0x0000000000017941 */ /* 0x000fea0003800000 */
.L_x_1879:
[----:B------:R-:W-:Y:S01]  /*21970*/  FMNMX.FTZ R0, R3, R39, !PT ;  /* 0x0000002703007209 */ /* 0x000fe20007810000 */
[----:B-1----:R-:W-:Y:S01]  /*21980*/  LDSM.16.MT88.4 R24, [R183+0xa000] ;  /* 0x00a00000b718783b */ /* 0x002fe20000004200 */
[----:B------:R-:W-:Y:S02]  /*21990*/  MOV R32, R56 ;  /* 0x0000003800207202 */ /* 0x000fe40000000f00 */
[----:B------:R-:W-:Y:S01]  /*219a0*/  FMNMX.FTZ R0, R41, R0, !PT ;  /* 0x0000000029007209 */ /* 0x000fe20007810000 */
[----:B------:R-:W-:Y:S03]  /*219b0*/  LDSM.16.MT88.4 R16, [R181+0xa000] ;  /* 0x00a00000b510783b */ /* 0x000fe60000004200 */
[----:B------:R-:W-:Y:S01]  /*219c0*/  FMNMX.FTZ R0, R58, R0, !PT ;  /* 0x000000003a007209 */ /* 0x000fe20007810000 */
[----:B------:R-:W-:Y:S03]  /*219d0*/  LDSM.16.MT88.4 R12, [R180+0xa000] ;  /* 0x00a00000b40c783b */ /* 0x000fe60000004200 */
[----:B------:R-:W-:-:S02]  /*219e0*/  FMNMX.FTZ R2, R55, R0, !PT ;  /* 0x0000000037027209 */ /* 0x000fc40007810000 */
[----:B------:R-:W3:Y:S01]  /*219f0*/  LD.E R0, [R134.64+0xdc] ;  /* 0x0000dc0686007980 */ /* 0x000ee2000c101900 */
        /* <DEDUP_REMOVED lines=120> */
[----:B------:R-:W-:-:S03]  /*22180*/  FMNMX.FTZ R4, R68, R4, !PT ;  /* 0x0000000444047209 */ /* 0x000fc60007810000 */
[----:B------:R-:W1:Y:S01]  /*22190*/  SHFL.BFLY PT, R5, R2, 0x2, 0x1f ;  /* 0x0c401f0002057f89 */ /* 0x000e6200000e0000 */
        /* <DEDUP_REMOVED lines=11> */
[----:B------:R-:W-:Y:S02]  /*22250*/  FSEL R5, R5, RZ, P0 ;  /* 0x000000ff05057208 */ /* 0x000fe40000000000 */
[----:B--2---:R-:W-:-:S03]  /*22260*/  FMNMX.FTZ R72, R4, R6, !PT ;  /* 0x0000000604487209 */ /* 0x004fc60007810000 */
[----:B------:R-:W-:Y:S01]  /*22270*/  FFMA.FTZ R2, R39, R0, -R5 ;  /* 0x0000000027027223 */ /* 0x000fe20000010805 */
[----:B------:R-:W-:Y:S02]  /*22280*/  FSEL R4, R73, RZ, P0 ;  /* 0x000000ff49047208 */ /* 0x000fe40000000000 */
[----:B------:R-:W-:Y:S01]  /*22290*/  FSETP.NEU.FTZ.AND P1, PT, R72, -INF , PT ;  /* 0xff8000004800780b */ /* 0x000fe20003f3d000 */
[----:B------:R1:W-:Y:S01]  /*222a0*/  MUFU.EX2 R65, R2 ;  /* 0x0000000200417308 */ /* 0x0003e20000000800 */
        /* <DEDUP_REMOVED lines=34> */
[----:B-1----:R-:W-:-:S06]  /*224d0*/  FFMA.FTZ R2, R59, R0, -R7 ;  /* 0x000000003b027223 */ /* 0x002fcc0000010807 */
[----:B------:R1:W-:Y:S02]  /*224e0*/  MUFU.EX2 R33, R2 ;  /* 0x0000000200217308 */ /* 0x0003e40000000800 */
[----:B-1----:R-:W-:-:S06]  /*224f0*/  FFMA.FTZ R2, R53, R0, -R7 ;  /* 0x0000000035027223 */ /* 0x002fcc0000010807 */
[----:B------:R1:W3:Y:S02]  /*22500*/  MUFU.EX2 R20, R2 ;  /* 0x0000000200147308 */ /* 0x0002e40000000800 */
[----:B-1----:R-:W-:Y:S01]  /*22510*/  FADD.FTZ R2, R38, -R4 ;  /* 0x8000000426027221 */ /* 0x002fe20000010000 */
[----:B--2---:R-:W-:Y:S02]  /*22520*/  MOV R4, R8 ;  /* 0x0000000800047202 */ /* 0x004fe40000000f00 */
[----:B---3--:R-:W-:Y:S01]  /*22530*/  F2FP.PACK_AB R10, R20, R33 ;  /* 0x00000021140a723e */ /* 0x008fe200000000ff */
[----:B------:R-:W-:Y:S01]  /*22540*/  FMUL.FTZ R2, R0, R2 ;  /* 0x0000000200027220 */ /* 0x000fe20000410000 */
[----:B------:R-:W-:-:S03]  /*22550*/  F2FP.PACK_AB R8, R4, R66 ;  /* 0x000000420408723e */ /* 0x000fc600000000ff */
[----:B------:R1:W2:Y:S02]  /*22560*/  MUFU.EX2 R6, R2 ;  /* 0x0000000200067308 */ /* 0x0002a40000000800 */
[----:B-1----:R-:W-:Y:S02]  /*22570*/  FFMA.FTZ R2, R84, R0, -R5 ;  /* 0x0000000054027223 */ /* 0x002fe40000010805 */
[----:B--2---:R-:W-:-:S04]  /*22580*/  FMUL.FTZ R156, R156, R6 ;  /* 0x000000069c9c7220 */ /* 0x004fc80000410000 */
[----:B------:R1:W-:Y:S01]  /*22590*/  MUFU.EX2 R130, R2 ;  /* 0x0000000200827308 */ /* 0x0003e20000000800 */
[-C--:B------:R-:W-:Y:S02]  /*225a0*/  FMUL.FTZ R157, R157, R6.reuse ;  /* 0x000000069d9d7220 */ /* 0x080fe40000410000 */
[-C--:B------:R-:W-:Y:S02]  /*225b0*/  FMUL.FTZ R152, R152, R6.reuse ;  /* 0x0000000698987220 */ /* 0x080fe40000410000 */
[-C--:B------:R-:W-:Y:S02]  /*225c0*/  FMUL.FTZ R153, R153, R6.reuse ;  /* 0x0000000699997220 */ /* 0x080fe40000410000 */
[-C--:B------:R-:W-:Y:S02]  /*225d0*/  FMUL.FTZ R160, R160, R6.reuse ;  /* 0x00000006a0a07220 */ /* 0x080fe40000410000 */
[-C--:B------:R-:W-:Y:S02]  /*225e0*/  FMUL.FTZ R161, R161, R6.reuse ;  /* 0x00000006a1a17220 */ /* 0x080fe40000410000 */
[-C--:B------:R-:W-:Y:S01]  /*225f0*/  FMUL.FTZ R148, R148, R6.reuse ;  /* 0x0000000694947220 */ /* 0x080fe20000410000 */
[----:B------:R-:W-:Y:S01]  /*22600*/  HMMA.16816.F32 R56, R8, R16, R152 ;  /* 0x000000100838723c */ /* 0x000fe20000001898 */
[----:B------:R-:W-:-:S02]  /*22610*/  FMUL.FTZ R149, R149, R6 ;  /* 0x0000000695957220 */ /* 0x000fc40000410000 */
[----:B------:R-:W-:Y:S02]  /*22620*/  FMUL.FTZ R168, R168, R6 ;  /* 0x00000006a8a87220 */ /* 0x000fe40000410000 */
[----:B-1----:R-:W-:Y:S02]  /*22630*/  FFMA.FTZ R2, R46, R0, -R5 ;  /* 0x000000002e027223 */ /* 0x002fe40000010805 */
[-C--:B------:R-:W-:Y:S01]  /*22640*/  FMUL.FTZ R169, R169, R6.reuse ;  /* 0x00000006a9a97220 */ /* 0x080fe20000410000 */
[C---:B------:R-:W-:Y:S01]  /*22650*/  HMMA.16816.F32 R36, R8.reuse, R24, R160 ;  /* 0x000000180824723c */ /* 0x040fe200000018a0 */
[----:B------:R1:W2:Y:S01]  /*22660*/  MUFU.EX2 R128, R2 ;  /* 0x0000000200807308 */ /* 0x0002a20000000800 */
[----:B------:R-:W-:Y:S01]  /*22670*/  FMUL.FTZ R164, R164, R6 ;  /* 0x00000006a4a47220 */ /* 0x000fe20000410000 */
[----:B------:R-:W-:Y:S01]  /*22680*/  MOV R155, R32 ;  /* 0x00000020009b7202 */ /* 0x000fe20000000f00 */
[----:B------:R-:W-:Y:S01]  /*22690*/  FMUL.FTZ R165, R165, R6 ;  /* 0x00000006a5a57220 */ /* 0x000fe20000410000 */
[----:B------:R-:W-:Y:S01]  /*226a0*/  MOV R154, R70 ;  /* 0x00000046009a7202 */ /* 0x000fe20000000f00 */
[-C--:B------:R-:W-:Y:S01]  /*226b0*/  FMUL.FTZ R144, R144, R6.reuse ;  /* 0x0000000690907220 */ /* 0x080fe20000410000 */
[----:B------:R-:W-:Y:S01]  /*226c0*/  MOV R153, R47 ;  /* 0x0000002f00997202 */ /* 0x000fe20000000f00 */
[----:B------:R-:W-:Y:S01]  /*226d0*/  HMMA.16816.F32 R148, R8, R18, R148 ;  /* 0x000000120894723c */ /* 0x000fe20000001894 */
[----:B------:R-:W-:Y:S01]  /*226e0*/  LDSM.16.MT88.4 R16, [R181+0xa800] ;  /* 0x00a80000b510783b */ /* 0x000fe20000004200 */
[----:B------:R-:W-:Y:S01]  /*226f0*/  FMUL.FTZ R145, R145, R6 ;  /* 0x0000000691917220 */ /* 0x000fe20000410000 */
[----:B------:R-:W-:Y:S01]  /*22700*/  MOV R152, R62 ;  /* 0x0000003e00987202 */ /* 0x000fe20000000f00 */
[----:B------:R-:W-:-:S02]  /*22710*/  FMUL.FTZ R140, R140, R6 ;  /* 0x000000068c8c7220 */ /* 0x000fc40000410000 */
[----:B------:R-:W-:Y:S02]  /*22720*/  FMUL.FTZ R141, R141, R6 ;  /* 0x000000068d8d7220 */ /* 0x000fe40000410000 */
[C---:B------:R-:W-:Y:S01]  /*22730*/  HMMA.16816.F32 R28, R8.reuse, R12, R168 ;  /* 0x0000000c081c723c */ /* 0x040fe200000018a8 */
[--C-:B-1----:R-:W-:Y:S01]  /*22740*/  FFMA.FTZ R2, R85, R0, -R5.reuse ;  /* 0x0000000055027223 */ /* 0x102fe20000010805 */
[----:B------:R-:W-:Y:S02]  /*22750*/  MOV R85, R20 ;  /* 0x0000001400557202 */ /* 0x000fe40000000f00 */
[----:B------:R-:W1:Y:S01]  /*22760*/  LDSM.16.MT88.4 R20, [R182+0xa000] ;  /* 0x00a00000b614783b */ /* 0x000e620000004200 */
[----:B------:R3:W-:Y:S03]  /*22770*/  MUFU.EX2 R103, R2 ;  /* 0x0000000200677308 */ /* 0x0007e60000000800 */
[----:B------:R-:W-:Y:S01]  /*22780*/  HMMA.16816.F32 R40, R8, R14, R164 ;  /* 0x0000000e0828723c */ /* 0x000fe200000018a4 */
[----:B------:R-:W-:Y:S01]  /*22790*/  LDSM.16.MT88.4 R12, [R182+0xa800] ;  /* 0x00a80000b60c783b */ /* 0x000fe20000004200 */
[----:B---3--:R-:W-:-:S06]  /*227a0*/  FFMA.FTZ R2, R48, R0, -R5 ;  /* 0x0000000030027223 */ /* 0x008fcc0000010805 */
[C---:B------:R-:W-:Y:S01]  /*227b0*/  HMMA.16816.F32 R48, R8.reuse, R26, R156 ;  /* 0x0000001a0830723c */ /* 0x040fe2000000189c */
[----:B------:R-:W3:Y:S01]  /*227c0*/  LDSM.16.MT88.4 R24, [R180+0xa800] ;  /* 0x00a80000b418783b */ /* 0x000ee20000004200 */
[----:B------:R4:W5:Y:S05]  /*227d0*/  MUFU.EX2 R87, R2 ;  /* 0x0000000200577308 */ /* 0x00096a0000000800 */
[----:B------:R-:W-:Y:S01]  /*227e0*/  MOV R156, R33 ;  /* 0x00000021009c7202 */ /* 0x000fe20000000f00 */
[--C-:B----4-:R-:W-:Y:S01]  /*227f0*/  FFMA.FTZ R2, R100, R0, -R7.reuse ;  /* 0x0000000064027223 */ /* 0x110fe20000010807 */
[----:B------:R-:W-:Y:S02]  /*22800*/  MOV R100, R34 ;  /* 0x0000002200647202 */ /* 0x000fe40000000f00 */
[----:B------:R-:W4:Y:S01]  /*22810*/  LDSM.16.MT88.4 R32, [R183+0xa800] ;  /* 0x00a80000b720783b */ /* 0x000f220000004200 */
[----:B------:R2:W-:Y:S01]  /*22820*/  MUFU.EX2 R129, R2 ;  /* 0x0000000200817308 */ /* 0x0005e20000000800 */
[C---:B-1----:R-:W-:Y:S08]  /*22830*/  HMMA.16816.F32 R144, R8.reuse, R20, R144 ;  /* 0x000000140890723c */ /* 0x042ff00000001890 */
[----:B------:R-:W-:Y:S01]  /*22840*/  HMMA.16816.F32 R20, R8, R22, R140 ;  /* 0x000000160814723c */ /* 0x000fe2000000188c */
[----:B--2---:R-:W-:-:S06]  /*22850*/  FFMA.FTZ R2, R52, R0, -R7 ;  /* 0x0000000034027223 */ /* 0x004fcc0000010807 */
[----:B------:R-:W-:Y:S02]  /*22860*/  F2FP.PACK_AB R9, R128, R130 ;  /* 0x000000828009723e */ /* 0x000fe400000000ff */
[----:B-----5:R-:W-:Y:S01]  /*22870*/  F2FP.PACK_AB R11, R87, R103 ;  /* 0x00000067570b723e */ /* 0x020fe200000000ff */
[----:B------:R1:W2:Y:S01]  /*22880*/  MUFU.EX2 R110, R2 ;  /* 0x00000002006e7308 */ /* 0x0002a20000000800 */
[----:B------:R-:W-:Y:S02]  /*22890*/  MOV R143, R60 ;  /* 0x0000003c008f7202 */ /* 0x000fe40000000f00 */
[----:B------:R-:W-:Y:S01]  /*228a0*/  MOV R142, R45 ;  /* 0x0000002d008e7202 */ /* 0x000fe20000000f00 */
[--C-:B-1----:R-:W-:Y:S01]  /*228b0*/  FFMA.FTZ R2, R101, R0, -R7.reuse ;  /* 0x0000000065027223 */ /* 0x102fe20000010807 */
[----:B--2---:R-:W-:Y:S02]  /*228c0*/  F2FP.PACK_AB R8, R110, R129 ;  /* 0x000000816e08723e */ /* 0x004fe400000000ff */
[----:B------:R-:W-:Y:S01]  /*228d0*/  MOV R101, R68 ;  /* 0x0000004400657202 */ /* 0x000fe20000000f00 */
[----:B------:R1:W-:Y:S02]  /*228e0*/  MUFU.EX2 R102, R2 ;  /* 0x0000000200667308 */ /* 0x0003e40000000800 */
[----:B-1----:R-:W-:-:S06]  /*228f0*/  FFMA.FTZ R2, R54, R0, -R7 ;  /* 0x0000000036027223 */ /* 0x002fcc0000010807 */
        /* <DEDUP_REMOVED lines=9> */
[C---:B----4-:R-:W-:Y:S08]  /*22990*/  HMMA.16816.F32 R36, R8.reuse, R32, R36 ;  /* 0x000000200824723c */ /* 0x050ff00000001824 */
[----:B------:R-:W-:Y:S01]  /*229a0*/  HMMA.16816.F32 R48, R8, R34, R48 ;  /* 0x000000220830723c */ /* 0x000fe20000001830 */
[----:B------:R-:W4:Y:S01]  /*229b0*/  LDSM.16.MT88.4 R32, [R183+0xb000] ;  /* 0x00b00000b720783b */ /* 0x000f220000004200 */
[----:B-1----:R-:W-:-:S06]  /*229c0*/  FFMA.FTZ R2, R234, R0, -R5 ;  /* 0x00000000ea027223 */ /* 0x002fcc0000010805 */
[C---:B------:R-:W-:Y:S01]  /*229d0*/  HMMA.16816.F32 R56, R8.reuse, R16, R56 ;  /* 0x000000100838723c */ /* 0x040fe20000001838 */
[----:B------:R1:W-:Y:S07]  /*229e0*/  MUFU.EX2 R239, R2 ;  /* 0x0000000200ef7308 */ /* 0x0003ee0000000800 */
[C---:B------:R-:W-:Y:S01]  /*229f0*/  HMMA.16816.F32 R68, R8.reuse, R18, R148 ;  /* 0x000000120844723c */ /* 0x040fe20000001894 */
[----:B------:R-:W5:Y:S07]  /*22a00*/  LDSM.16.MT88.4 R16, [R181+0xb000] ;  /* 0x00b00000b510783b */ /* 0x000f6e0000004200 */
[----:B------:R-:W-:Y:S01]  /*22a10*/  HMMA.16816.F32 R144, R8, R12, R144 ;  /* 0x0000000c0890723c */ /* 0x000fe20000001890 */
        /* <DEDUP_REMOVED lines=28> */
[C---:B-----5:R-:W-:Y:S01]  /*22be0*/  HMMA.16816.F32 R56, R8.reuse, R16, R56 ;  /* 0x000000100838723c */ /* 0x060fe20000001838 */
        /* <DEDUP_REMOVED lines=9> */
[----:B-1----:R-:W-:Y:S01]  /*22c80*/  FFMA.FTZ R2, R221, R0, -R7 ;  /* 0x00000000dd027223 */ /* 0x002fe20000010807 */
[----:B------:R-:W-:-:S03]  /*22c90*/  MOV R221, R152 ;  /* 0x0000009800dd7202 */ /* 0x000fc60000000f00 */
[----:B------:R1:W3:Y:S02]  /*22ca0*/  MUFU.EX2 R218, R2 ;  /* 0x0000000200da7308 */ /* 0x0002e40000000800 */
[----:B-1----:R-:W-:Y:S01]  /*22cb0*/  FFMA.FTZ R2, R216, R0, -R7 ;  /* 0x00000000d8027223 */ /* 0x002fe20000010807 */
[----:B---3--:R-:W-:Y:S02]  /*22cc0*/  F2FP.PACK_AB R8, R218, R220 ;  /* 0x000000dcda08723e */ /* 0x008fe400000000ff */
[----:B------:R-:W-:-:S03]  /*22cd0*/  MOV R216, R101 ;  /* 0x0000006500d87202 */ /* 0x000fc60000000f00 */
        /* <DEDUP_REMOVED lines=12> */
[C---:B--2---:R-:W-:Y:S01]  /*22da0*/  HMMA.16816.F32 R52, R8.reuse, R24, R28 ;  /* 0x000000180834723c */ /* 0x044fe2000000181c */
[----:B------:R-:W2:Y:S07]  /*22db0*/  LDSM.16.MT88.4 R28, [R180+0xc000] ;  /* 0x00c00000b41c783b */ /* 0x000eae0000004200 */
[----:B------:R-:W-:Y:S01]  /*22dc0*/  HMMA.16816.F32 R60, R8, R26, R40 ;  /* 0x0000001a083c723c */ /* 0x000fe20000001828 */
[----:B------:R-:W3:Y:S01]  /*22dd0*/  LDSM.16.MT88.4 R24, [R183+0xc000] ;  /* 0x00c00000b718783b */ /* 0x000ee20000004200 */
[----:B-1----:R-:W-:Y:S01]  /*22de0*/  FFMA.FTZ R2, R215, R0, -R5 ;  /* 0x00000000d7027223 */ /* 0x002fe20000010805 */
[----:B------:R-:W-:-:S03]  /*22df0*/  MOV R215, R157 ;  /* 0x0000009d00d77202 */ /* 0x000fc60000000f00 */
[----:B------:R1:W1:Y:S02]  /*22e00*/  MUFU.EX2 R169, R2 ;  /* 0x0000000200a97308 */ /* 0x0002640000000800 */
[C---:B----4-:R-:W-:Y:S08]  /*22e10*/  HMMA.16816.F32 R44, R8.reuse, R32, R36 ;  /* 0x00000020082c723c */ /* 0x050ff00000001824 */
[----:B------:R-:W-:Y:S01]  /*22e20*/  HMMA.16816.F32 R40, R8, R34, R48 ;  /* 0x000000220828723c */ /* 0x000fe20000001830 */
[----:B-1----:R-:W-:-:S07]  /*22e30*/  FFMA.FTZ R2, R210, R0, -R5 ;  /* 0x00000000d2027223 */ /* 0x002fce0000010805 */
[C---:B-----5:R-:W-:Y:S01]  /*22e40*/  HMMA.16816.F32 R36, R8.reuse, R16, R56 ;  /* 0x000000100824723c */ /* 0x060fe20000001838 */
[----:B------:R-:W-:Y:S01]  /*22e50*/  MOV R210, R84 ;  /* 0x0000005400d27202 */ /* 0x000fe20000000f00 */
[----:B------:R1:W-:Y:S06]  /*22e60*/  MUFU.EX2 R167, R2 ;  /* 0x0000000200a77308 */ /* 0x0003ec0000000800 */
[C---:B------:R-:W-:Y:S01]  /*22e70*/  HMMA.16816.F32 R68, R8.reuse, R18, R68 ;  /* 0x000000120844723c */ /* 0x040fe20000001844 */
[----:B------:R-:W4:Y:S07]  /*22e80*/  LDSM.16.MT88.4 R16, [R181+0xc000] ;  /* 0x00c00000b510783b */ /* 0x000f2e0000004200 */
[----:B------:R-:W-:Y:S01]  /*22e90*/  HMMA.16816.F32 R32, R8, R12, R144 ;  /* 0x0000000c0820723c */ /* 0x000fe20000001890 */
[----:B-1----:R-:W-:Y:S01]  /*22ea0*/  FFMA.FTZ R2, R212, R0, -R7 ;  /* 0x00000000d4027223 */ /* 0x002fe20000010807 */
[----:B------:R-:W-:-:S03]  /*22eb0*/  MOV R212, R86 ;  /* 0x0000005600d47202 */ /* 0x000fc60000000f00 */
[----:B------:R1:W-:Y:S03]  /*22ec0*/  MUFU.EX2 R166, R2 ;  /* 0x0000000200a67308 */ /* 0x0003e60000000800 */
[----:B------:R-:W-:Y:S01]  /*22ed0*/  HMMA.16816.F32 R20, R8, R14, R20 ;  /* 0x0000000e0814723c */ /* 0x000fe20000001814 */
[----:B------:R-:W5:Y:S06]  /*22ee0*/  LDSM.16.MT88.4 R12, [R182+0xc000] ;  /* 0x00c00000b60c783b */ /* 0x000f6c0000004200 */
[----:B------:R-:W-:Y:S01]  /*22ef0*/  F2FP.PACK_AB R9, R169, R168 ;  /* 0x000000a8a909723e */ /* 0x000fe200000000ff */
[----:B-1----:R-:W-:Y:S01]  /*22f00*/  FFMA.FTZ R2, R213, R0, -R7 ;  /* 0x00000000d5027223 */ /* 0x002fe20000010807 */
[----:B------:R-:W-:-:S03]  /*22f10*/  MOV R213, R87 ;  /* 0x0000005700d57202 */ /* 0x000fc60000000f00 */
[----:B------:R1:W1:Y:S02]  /*22f20*/  MUFU.EX2 R165, R2 ;  /* 0x0000000200a57308 */ /* 0x0002640000000800 */
[----:B-1----:R-:W-:Y:S01]  /*22f30*/  FFMA.FTZ R2, R208, R0, -R7 ;  /* 0x00000000d0027223 */ /* 0x002fe20000010807 */
[----:B------:R-:W-:Y:S02]  /*22f40*/  F2FP.PACK_AB R8, R165, R166 ;  /* 0x000000a6a508723e */ /* 0x000fe400000000ff */
[----:B------:R-:W-:-:S03]  /*22f50*/  MOV R208, R102 ;  /* 0x0000006600d07202 */ /* 0x000fc60000000f00 */
[----:B------:R1:W-:Y:S02]  /*22f60*/  MUFU.EX2 R164, R2 ;  /* 0x0000000200a47308 */ /* 0x0003e40000000800 */
[----:B-1----:R-:W-:Y:S01]  /*22f70*/  FFMA.FTZ R2, R209, R0, -R7 ;  /* 0x00000000d1027223 */ /* 0x002fe20000010807 */
[----:B------:R-:W-:-:S05]  /*22f80*/  MOV R209, R103 ;  /* 0x0000006700d17202 */ /* 0x000fca0000000f00 */
[----:B------:R1:W1:Y:S02]  /*22f90*/  MUFU.EX2 R163, R2 ;  /* 0x0000000200a37308 */ /* 0x0002640000000800 */
[----:B-1----:R-:W-:Y:S01]  /*22fa0*/  FFMA.FTZ R2, R211, R0, -R5 ;  /* 0x00000000d3027223 */ /* 0x002fe20000010805 */
[----:B------:R-:W-:Y:S02]  /*22fb0*/  F2FP.PACK_AB R10, R163, R164 ;  /* 0x000000a4a30a723e */ /* 0x000fe400000000ff */
[----:B------:R-:W-:-:S03]  /*22fc0*/  MOV R211, R110 ;  /* 0x0000006e00d37202 */ /* 0x000fc60000000f00 */
[----:B------:R1:W1:Y:S02]  /*22fd0*/  MUFU.EX2 R162, R2 ;  /* 0x0000000200a27308 */ /* 0x0002640000000800 */
[----:B-1----:R-:W-:Y:S01]  /*22fe0*/  FFMA.FTZ R2, R206, R0, -R5 ;  /* 0x00000000ce027223 */ /* 0x002fe20000010805 */
[----:B------:R-:W-:Y:S02]  /*22ff0*/  F2FP.PACK_AB R11, R162, R167 ;  /* 0x000000a7a20b723e */ /* 0x000fe400000000ff */
[----:B------:R-:W-:-:S03]  /*23000*/  MOV R206, R128 ;  /* 0x0000008000ce7202 */ /* 0x000fc60000000f00 */
[----:B------:R1:W-:Y:S02]  /*23010*/  MUFU.EX2 R160, R2 ;  /* 0x0000000200a07308 */ /* 0x0003e40000000800 */
[C---:B--2---:R-:W-:Y:S08]  /*23020*/  HMMA.16816.F32 R48, R8.reuse, R28, R52 ;  /* 0x0000001c0830723c */ /* 0x044ff00000001834 */
[----:B---3--:R-:W-:Y:S01]  /*23030*/  HMMA.16816.F32 R44, R8, R24, R44 ;  /* 0x00000018082c723c */ /* 0x008fe2000000182c */
[----:B-1----:R-:W-:Y:S01]  /*23040*/  FFMA.FTZ R2, R207, R0, -R5 ;  /* 0x00000000cf027223 */ /* 0x002fe20000010805 */
[----:B------:R-:W-:-:S03]  /*23050*/  MOV R207, R129 ;  /* 0x0000008100cf7202 */ /* 0x000fc60000000f00 */
[----:B------:R1:W2:Y:S03]  /*23060*/  MUFU.EX2 R161, R2 ;  /* 0x0000000200a17308 */ /* 0x0002a60000000800 */
[C---:B------:R-:W-:Y:S01]  /*23070*/  HMMA.16816.F32 R52, R8.reuse, R26, R40 ;  /* 0x0000001a0834723c */ /* 0x040fe20000001828 */
[----:B------:R-:W3:Y:S07]  /*23080*/  LDSM.16.MT88.4 R24, [R183+0xc800] ;  /* 0x00c80000b718783b */ /* 0x000eee0000004200 */
[----:B----4-:R-:W-:Y:S01]  /*23090*/  HMMA.16816.F32 R36, R8, R16, R36 ;  /* 0x000000100824723c */ /* 0x010fe20000001824 */
[----:B-1----:R-:W-:-:S07]  /*230a0*/  FFMA.FTZ R2, R202, R0, -R5 ;  /* 0x00000000ca027223 */ /* 0x002fce0000010805 */
[C---:B------:R-:W-:Y:S01]  /*230b0*/  HMMA.16816.F32 R68, R8.reuse, R18, R68 ;  /* 0x000000120844723c */ /* 0x040fe20000001844 */
[----:B------:R-:W1:Y:S01]  /*230c0*/  LDSM.16.MT88.4 R16, [R181+0xc800] ;  /* 0x00c80000b510783b */ /* 0x000e620000004200 */
[----:B------:R-:W-:Y:S01]  /*230d0*/  MOV R202, R130 ;  /* 0x0000008200ca7202 */ /* 0x000fe20000000f00 */
[----:B------:R4:W-:Y:S05]  /*230e0*/  MUFU.EX2 R159, R2 ;  /* 0x00000002009f7308 */ /* 0x0009ea0000000800 */
[C---:B-----5:R-:W-:Y:S08]  /*230f0*/  HMMA.16816.F32 R32, R8.reuse, R12, R32 ;  /* 0x0000000c0820723c */ /* 0x060ff00000001820 */
[----:B------:R-:W-:Y:S01]  /*23100*/  HMMA.16816.F32 R20, R8, R14, R20 ;  /* 0x0000000e0814723c */ /* 0x000fe20000001814 */
[----:B------:R-:W5:Y:S01]  /*23110*/  LDSM.16.MT88.4 R12, [R182+0xc800] ;  /* 0x00c80000b60c783b */ /* 0x000f620000004200 */
        /* <DEDUP_REMOVED lines=17> */
[----:B----4-:R-:W-:Y:S02]  /*23230*/  F2FP.PACK_AB R10, R155, R156 ;  /* 0x0000009c9b0a723e */ /* 0x010fe400000000ff */
[----:B------:R-:W-:-:S03]  /*23240*/  MOV R203, R4 ;  /* 0x0000000400cb7202 */ /* 0x000fc60000000f00 */
[----:B------:R2:W4:Y:S01]  /*23250*/  MUFU.EX2 R154, R2 ;  /* 0x00000002009a7308 */ /* 0x0005220000000800 */
[----:B------:R-:W-:Y:S02]  /*23260*/  FFMA.FTZ R4, R251, R3, R65 ;  /* 0x00000003fb047223 */ /* 0x000fe40000010041 */
[-CC-:B--2---:R-:W-:Y:S01]  /*23270*/  FFMA.FTZ R2, R198, R0.reuse, -R5.reuse ;  /* 0x00000000c6027223 */ /* 0x184fe20000010805 */
[----:B----4-:R-:W-:Y:S02]  /*23280*/  F2FP.PACK_AB R11, R154, R159 ;  /* 0x0000009f9a0b723e */ /* 0x010fe400000000ff */
[----:B------:R-:W-:Y:S02]  /*23290*/  MOV R198, R67 ;  /* 0x0000004300c67202 */ /* 0x000fe40000000f00 */
[----:B------:R2:W-:Y:S03]  /*232a0*/  MUFU.EX2 R153, R2 ;  /* 0x0000000200997308 */ /* 0x0005e60000000800 */
[C---:B---3--:R-:W-:Y:S08]  /*232b0*/  HMMA.16816.F32 R44, R8.reuse, R24, R44 ;  /* 0x00000018082c723c */ /* 0x048ff0000000182c */
[----:B------:R-:W-:Y:S01]  /*232c0*/  HMMA.16816.F32 R52, R8, R26, R52 ;  /* 0x0000001a0834723c */ /* 0x000fe20000001834 */
[----:B------:R-:W3:Y:S01]  /*232d0*/  LDSM.16.MT88.4 R24, [R183+0xd000] ;  /* 0x00d00000b718783b */ /* 0x000ee20000004200 */
[----:B--2---:R-:W-:Y:S01]  /*232e0*/  FFMA.FTZ R2, R199, R0, -R5 ;  /* 0x00000000c7027223 */ /* 0x004fe20000010805 */
[----:B------:R-:W-:-:S03]  /*232f0*/  MOV R199, R66 ;  /* 0x0000004200c77202 */ /* 0x000fc60000000f00 */
[----:B------:R2:W4:Y:S02]  /*23300*/  MUFU.EX2 R152, R2 ;  /* 0x0000000200987308 */ /* 0x0005240000000800 */
[C---:B-1----:R-:W-:Y:S01]  /*23310*/  HMMA.16816.F32 R36, R8.reuse, R16, R36 ;  /* 0x000000100824723c */ /* 0x042fe20000001824 */
[----:B------:R-:W-:Y:S02]  /*23320*/  FFMA.FTZ R3, R252, R6, R199 ;  /* 0x00000006fc037223 */ /* 0x000fe400000100c7 */
[----:B------:R-:W-:Y:S02]  /*23330*/  FADD.FTZ R6, R198, R4 ;  /* 0x00000004c6067221 */ /* 0x000fe40000010000 */
[----:B------:R-:W-:Y:S02]  /*23340*/  FADD.FTZ R4, R203, R3 ;  /* 0x00000003cb047221 */ /* 0x000fe40000010000 */
[----:B------:R-:W-:Y:S01]  /*23350*/  FADD.FTZ R3, R201, R6 ;  /* 0x00000006c9037221 */ /* 0x000fe20000010000 */
[----:B------:R-:W-:Y:S01]  /*23360*/  HMMA.16816.F32 R68, R8, R18, R68 ;  /* 0x000000120844723c */ /* 0x000fe20000001844 */
[----:B------:R-:W1:Y:S01]  /*23370*/  LDSM.16.MT88.4 R16, [R181+0xd000] ;  /* 0x00d00000b510783b */ /* 0x000e620000004200 */
[----:B------:R-:W-:-:S02]  /*23380*/  FADD.FTZ R4, R200, R4 ;  /* 0x00000004c8047221 */ /* 0x000fc40000010000 */
[----:B------:R-:W-:Y:S02]  /*23390*/  FADD.FTZ R3, R205, R3 ;  /* 0x00000003cd037221 */ /* 0x000fe40000010000 */
[----:B------:R-:W-:Y:S02]  /*233a0*/  FADD.FTZ R4, R204, R4 ;  /* 0x00000004cc047221 */ /* 0x000fe40000010000 */
[-C--:B--2---:R-:W-:Y:S01]  /*233b0*/  FFMA.FTZ R2, R178, R0.reuse, -R5 ;  /* 0x00000000b2027223 */ /* 0x084fe20000010805 */
[C---:B-----5:R-:W-:Y:S03]  /*233c0*/  HMMA.16816.F32 R32, R8.reuse, R12, R32 ;  /* 0x0000000c0820723c */ /* 0x060fe60000001820 */
[----:B------:R2:W-:Y:S05]  /*233d0*/  MUFU.EX2 R151, R2 ;  /* 0x0000000200977308 */ /* 0x0005ea0000000800 */
[C---:B------:R-:W-:Y:S01]  /*233e0*/  HMMA.16816.F32 R20, R8.reuse, R14, R20 ;  /* 0x0000000e0814723c */ /* 0x040fe20000001814 */
[----:B------:R-:W5:Y:S07]  /*233f0*/  LDSM.16.MT88.4 R12, [R182+0xd000] ;  /* 0x00d00000b60c783b */ /* 0x000f6e0000004200 */
[----:B------:R-:W-:Y:S01]  /*23400*/  HMMA.16816.F32 R40, R8, R28, R48 ;  /* 0x0000001c0828723c */ /* 0x000fe20000001830 */
[----:B--2---:R-:W-:-:S04]  /*23410*/  FFMA.FTZ R2, R196, R0, -R7 ;  /* 0x00000000c4027223 */ /* 0x004fc80000010807 */
        /* <DEDUP_REMOVED lines=26> */
[C---:B-----5:R-:W-:Y:S01]  /*235c0*/  HMMA.16816.F32 R36, R8.reuse, R12, R32 ;  /* 0x0000000c0824723c */ /* 0x060fe20000001820 */
[----:B------:R-:W-:Y:S01]  /*235d0*/  LDSM.16.MT88.4 R32, [R180+0xe000] ;  /* 0x00e00000b420783b */ /* 0x000fe20000004200 */
[----:B------:R2:W-:Y:S06]  /*235e0*/  MUFU.EX2 R143, R2 ;  /* 0x00000002008f7308 */ /* 0x0005ec0000000800 */
        /* <DEDUP_REMOVED lines=38> */
[----:B------:R-:W5:Y:S06]  /*23850*/  LDSM.16.MT88.4 R28, [R183+0xe000] ;  /* 0x00e00000b71c783b */ /* 0x000f6c0000004200 */
        /* <DEDUP_REMOVED lines=17> */
[----:B--2---:R-:W-:-:S04]  /*23970*/  FFMA.FTZ R2, R115, R0, -R5 ;  /* 0x0000000073027223 */ /* 0x004fc80000010805 */
[----:B------:R2:W2:Y:S02]  /*23980*/  MUFU.EX2 R118, R2 ;  /* 0x0000000200767308 */ /* 0x0004a40000000800 */
[C---:B-1----:R-:W-:Y:S08]  /*23990*/  HMMA.16816.F32 R48, R8.reuse, R16, R48 ;  /* 0x000000100830723c */ /* 0x042ff00000001830 */
[----:B------:R-:W-:Y:S01]  /*239a0*/  HMMA.16816.F32 R68, R8, R18, R68 ;  /* 0x000000120844723c */ /* 0x000fe20000001844 */
[----:B------:R-:W1:Y:S01]  /*239b0*/  LDSM.16.MT88.4 R16, [R181+0xe800] ;  /* 0x00e80000b510783b */ /* 0x000e620000004200 */
[----:B--2---:R-:W-:-:S06]  /*239c0*/  FFMA.FTZ R2, R106, R0, -R5 ;  /* 0x000000006a027223 */ /* 0x004fcc0000010805 */
[C---:B----4-:R-:W-:Y:S01]  /*239d0*/  HMMA.16816.F32 R24, R8.reuse, R12, R24 ;  /* 0x0000000c0818723c */ /* 0x050fe20000001818 */
[----:B------:R2:W-:Y:S07]  /*239e0*/  MUFU.EX2 R117, R2 ;  /* 0x0000000200757308 */ /* 0x0005ee0000000800 */
[C---:B------:R-:W-:Y:S01]  /*239f0*/  HMMA.16816.F32 R20, R8.reuse, R14, R20 ;  /* 0x0000000e0814723c */ /* 0x040fe20000001814 */
[----:B------:R-:W4:Y:S07]  /*23a00*/  LDSM.16.MT88.4 R12, [R182+0xe800] ;  /* 0x00e80000b60c783b */ /* 0x000f2e0000004200 */
[----:B-----5:R-:W-:Y:S01]  /*23a10*/  HMMA.16816.F32 R44, R8, R28, R44 ;  /* 0x0000001c082c723c */ /* 0x020fe2000000182c */
[----:B--2---:R-:W-:-:S04]  /*23a20*/  FFMA.FTZ R2, R112, R0, -R7 ;  /* 0x0000000070027223 */ /* 0x004fc80000010807 */
[----:B------:R2:W-:Y:S03]  /*23a30*/  MUFU.EX2 R115, R2 ;  /* 0x0000000200737308 */ /* 0x0005e60000000800 */
[----:B------:R-:W-:Y:S07]  /*23a40*/  HMMA.16816.F32 R52, R8, R30, R52 ;  /* 0x0000001e0834723c */ /* 0x000fee0000001834 */
[----:B------:R-:W-:Y:S01]  /*23a50*/  F2FP.PACK_AB R9, R118, R116 ;  /* 0x000000747609723e */ /* 0x000fe200000000ff */
[----:B--2---:R-:W-:-:S04]  /*23a60*/  FFMA.FTZ R2, R113, R0, -R7 ;  /* 0x0000000071027223 */ /* 0x004fc80000010807 */
[----:B------:R2:W5:Y:S02]  /*23a70*/  MUFU.EX2 R114, R2 ;  /* 0x0000000200727308 */ /* 0x0005640000000800 */
[----:B--2---:R-:W-:Y:S01]  /*23a80*/  FFMA.FTZ R2, R104, R0, -R7 ;  /* 0x0000000068027223 */ /* 0x004fe20000010807 */
[----:B-----5:R-:W-:-:S05]  /*23a90*/  F2FP.PACK_AB R8, R114, R115 ;  /* 0x000000737208723e */ /* 0x020fca00000000ff */
[----:B------:R2:W-:Y:S02]  /*23aa0*/  MUFU.EX2 R113, R2 ;  /* 0x0000000200717308 */ /* 0x0005e40000000800 */
[----:B--2---:R-:W-:-:S06]  /*23ab0*/  FFMA.FTZ R2, R105, R0, -R7 ;  /* 0x0000000069027223 */ /* 0x004fcc0000010807 */
[----:B------:R2:W5:Y:S02]  /*23ac0*/  MUFU.EX2 R112, R2 ;  /* 0x0000000200707308 */ /* 0x0005640000000800 */
[----:B--2---:R-:W-:Y:S01]  /*23ad0*/  FFMA.FTZ R2, R107, R0, -R5 ;  /* 0x000000006b027223 */ /* 0x004fe20000010805 */
[----:B-----5:R-:W-:-:S05]  /*23ae0*/  F2FP.PACK_AB R10, R112, R113 ;  /* 0x00000071700a723e */ /* 0x020fca00000000ff */
[----:B------:R2:W5:Y:S02]  /*23af0*/  MUFU.EX2 R110, R2 ;  /* 0x00000002006e7308 */ /* 0x0005640000000800 */
[----:B--2---:R-:W-:Y:S01]  /*23b00*/  FFMA.FTZ R2, R98, R0, -R5 ;  /* 0x0000000062027223 */ /* 0x004fe20000010805 */
[----:B-----5:R-:W-:-:S05]  /*23b10*/  F2FP.PACK_AB R11, R110, R117 ;  /* 0x000000756e0b723e */ /* 0x020fca00000000ff */
[----:B------:R2:W-:Y:S02]  /*23b20*/  MUFU.EX2 R105, R2 ;  /* 0x0000000200697308 */ /* 0x0005e40000000800 */
[C---:B---3--:R-:W-:Y:S08]  /*23b30*/  HMMA.16816.F32 R28, R8.reuse, R32, R40 ;  /* 0x00000020081c723c */ /* 0x048ff00000001828 */
[----:B------:R-:W-:Y:S01]  /*23b40*/  HMMA.16816.F32 R60, R8, R34, R60 ;  /* 0x00000022083c723c */ /* 0x000fe2000000183c */
[----:B------:R-:W3:Y:S01]  /*23b50*/  LDSM.16.MT88.4 R32, [R180+0xf000] ;  /* 0x00f00000b420783b */ /* 0x000ee20000004200 */
[----:B--2---:R-:W-:-:S04]  /*23b60*/  FFMA.FTZ R2, R99, R0, -R5 ;  /* 0x0000000063027223 */ /* 0x004fc80000010805 */
[----:B------:R2:W5:Y:S02]  /*23b70*/  MUFU.EX2 R106, R2 ;  /* 0x00000002006a7308 */ /* 0x0005640000000800 */
[C---:B------:R-:W-:Y:S08]  /*23b80*/  HMMA.16816.F32 R40, R8.reuse, R36, R44 ;  /* 0x000000240828723c */ /* 0x040ff0000000182c */
[----:B-1----:R-:W-:Y:S01]  /*23b90*/  HMMA.16816.F32 R56, R8, R16, R48 ;  /* 0x000000100838723c */ /* 0x002fe20000001830 */
[----:B--2---:R-:W-:-:S07]  /*23ba0*/  FFMA.FTZ R2, R94, R0, -R5 ;  /* 0x000000005e027223 */ /* 0x004fce0000010805 */
[C---:B------:R-:W-:Y:S01]  /*23bb0*/  HMMA.16816.F32 R44, R8.reuse, R38, R52 ;  /* 0x00000026082c723c */ /* 0x040fe20000001834 */
[----:B------:R-:W1:Y:S01]  /*23bc0*/  LDSM.16.MT88.4 R36, [R183+0xf000] ;  /* 0x00f00000b724783b */ /* 0x000e620000004200 */
[----:B------:R2:W-:Y:S03]  /*23bd0*/  MUFU.EX2 R107, R2 ;  /* 0x00000002006b7308 */ /* 0x0005e60000000800 */
[----:B------:R-:W-:Y:S03]  /*23be0*/  LDSM.16.MT88.4 R52, [R181+0xf800] ;  /* 0x00f80000b534783b */ /* 0x000fe60000004200 */
[C---:B----4-:R-:W-:Y:S01]  /*23bf0*/  HMMA.16816.F32 R48, R8.reuse, R12, R24 ;  /* 0x0000000c0830723c */ /* 0x050fe20000001818 */
[----:B------:R-:W-:Y:S07]  /*23c00*/  LDSM.16.MT88.4 R24, [R180+0xf800] ;  /* 0x00f80000b418783b */ /* 0x000fee0000004200 */
[----:B------:R-:W-:Y:S01]  /*23c10*/  HMMA.16816.F32 R20, R8, R14, R20 ;  /* 0x0000000e0814723c */ /* 0x000fe20000001814 */
[----:B------:R-:W4:Y:S01]  /*23c20*/  LDSM.16.MT88.4 R12, [R182+0xf000] ;  /* 0x00f00000b60c783b */ /* 0x000f220000004200 */
[----:B--2---:R-:W-:-:S04]  /*23c30*/  FFMA.FTZ R2, R96, R0, -R7 ;  /* 0x0000000060027223 */ /* 0x004fc80000010807 */
[----:B------:R2:W-:Y:S02]  /*23c40*/  MUFU.EX2 R103, R2 ;  /* 0x0000000200677308 */ /* 0x0005e40000000800 */
[----:B------:R-:W-:Y:S01]  /*23c50*/  HMMA.16816.F32 R68, R8, R18, R68 ;  /* 0x000000120844723c */ /* 0x000fe20000001844 */
[----:B------:R-:W1:Y:S06]  /*23c60*/  LDSM.16.MT88.4 R16, [R181+0xf000] ;  /* 0x00f00000b510783b */ /* 0x000e6c0000004200 */
[----:B-----5:R-:W-:Y:S01]  /*23c70*/  F2FP.PACK_AB R9, R106, R105 ;  /* 0x000000696a09723e */ /* 0x020fe200000000ff */
        /* <DEDUP_REMOVED lines=21> */
[C---:B----4-:R-:W-:Y:S01]  /*23dd0*/  HMMA.16816.F32 R60, R8.reuse, R12, R48 ;  /* 0x0000000c083c723c */ /* 0x050fe20000001830 */
[----:B------:R2:W-:Y:S07]  /*23de0*/  MUFU.EX2 R98, R2 ;  /* 0x0000000200627308 */ /* 0x0005ee0000000800 */
[C---:B------:R-:W-:Y:S01]  /*23df0*/  HMMA.16816.F32 R48, R8.reuse, R14, R20 ;  /* 0x0000000e0830723c */ /* 0x040fe20000001814 */
[----:B------:R-:W4:Y:S04]  /*23e00*/  LDSM.16.MT88.4 R12, [R182+0xf800] ;  /* 0x00f80000b60c783b */ /* 0x000f280000004200 */
[----:B------:R-:W-:Y:S03]  /*23e10*/  LDSM.16.MT88.4 R20, [R183+0x10000] ;  /* 0x01000000b714783b */ /* 0x000fe60000004200 */
        /* <DEDUP_REMOVED lines=21> */
[----:B--2---:R-:W-:-:S04]  /*23f70*/  FFMA.FTZ R2, R79, R0, -R5 ;  /* 0x000000004f027223 */ /* 0x004fc80000010805 */
[----:B------:R2:W3:Y:S03]  /*23f80*/  MUFU.EX2 R91, R2 ;  /* 0x00000002005b7308 */ /* 0x0004e60000000800 */
[C---:B-1----:R-:W-:Y:S08]  /*23f90*/  HMMA.16816.F32 R24, R8.reuse, R36, R40 ;  /* 0x000000240818723c */ /* 0x042ff00000001828 */
[----:B------:R-:W-:Y:S01]  /*23fa0*/  HMMA.16816.F32 R32, R8, R38, R44 ;  /* 0x000000260820723c */ /* 0x000fe2000000182c */
[----:B--2---:R-:W-:-:S07]  /*23fb0*/  FFMA.FTZ R2, R131, R0, -R5 ;  /* 0x0000000083027223 */ /* 0x004fce0000010805 */
[C---:B----4-:R-:W-:Y:S01]  /*23fc0*/  HMMA.16816.F32 R40, R8.reuse, R12, R60 ;  /* 0x0000000c0828723c */ /* 0x050fe2000000183c */
[----:B------:R1:W-:Y:S07]  /*23fd0*/  MUFU.EX2 R89, R2 ;  /* 0x0000000200597308 */ /* 0x0003ee0000000800 */
[C---:B------:R-:W-:Y:S01]  /*23fe0*/  HMMA.16816.F32 R48, R8.reuse, R14, R48 ;  /* 0x0000000e0830723c */ /* 0x040fe20000001830 */
[----:B------:R-:W2:Y:S07]  /*23ff0*/  LDSM.16.MT88.4 R12, [R181+0x10000] ;  /* 0x01000000b50c783b */ /* 0x000eae0000004200 */
[----:B------:R-:W-:Y:S01]  /*24000*/  HMMA.16816.F32 R36, R8, R52, R56 ;  /* 0x000000340824723c */ /* 0x000fe20000001838 */
[----:B-1----:R-:W-:-:S04]  /*24010*/  FFMA.FTZ R2, R136, R0, -R7 ;  /* 0x0000000088027223 */ /* 0x002fc80000010807 */
[----:B------:R1:W-:Y:S03]  /*24020*/  MUFU.EX2 R88, R2 ;  /* 0x0000000200587308 */ /* 0x0003e60000000800 */
[----:B------:R-:W-:Y:S07]  /*24030*/  HMMA.16816.F32 R52, R8, R54, R68 ;  /* 0x000000360834723c */ /* 0x000fee0000001844 */
        /* <DEDUP_REMOVED lines=14> */
[C---:B-----5:R-:W-:Y:S01]  /*24120*/  HMMA.16816.F32 R56, R8.reuse, R18, R28 ;  /* 0x000000120838723c */ /* 0x060fe2000000181c */
[----:B------:R-:W3:Y:S07]  /*24130*/  LDSM.16.MT88.4 R28, [R182+0x10000] ;  /* 0x01000000b61c783b */ /* 0x000eee0000004200 */
[----:B------:R-:W-:Y:S01]  /*24140*/  HMMA.16816.F32 R24, R8, R20, R24 ;  /* 0x000000140818723c */ /* 0x000fe20000001818 */
[----:B-1----:R-:W-:-:S04]  /*24150*/  FFMA.FTZ R2, R76, R0, -R5 ;  /* 0x000000004c027223 */ /* 0x002fc80000010805 */
[----:B------:R1:W4:Y:S03]  /*24160*/  MUFU.EX2 R83, R2 ;  /* 0x0000000200537308 */ /* 0x0003260000000800 */
[C---:B------:R-:W-:Y:S01]  /*24170*/  HMMA.16816.F32 R32, R8.reuse, R22, R32 ;  /* 0x000000160820723c */ /* 0x040fe20000001820 */
[----:B------:R-:W5:Y:S07]  /*24180*/  LDSM.16.MT88.4 R20, [R180+0x10800] ;  /* 0x01080000b414783b */ /* 0x000f6e0000004200 */
[----:B------:R-:W-:Y:S01]  /*24190*/  HMMA.16816.F32 R44, R8, R16, R64 ;  /* 0x00000010082c723c */ /* 0x000fe20000001840 */
[----:B------:R-:W5:Y:S01]  /*241a0*/  LDSM.16.MT88.4 R16, [R183+0x10800] ;  /* 0x01080000b710783b */ /* 0x000f620000004200 */
[----:B-1----:R-:W-:-:S06]  /*241b0*/  FFMA.FTZ R2, R230, R0, -R5 ;  /* 0x00000000e6027223 */ /* 0x002fcc0000010805 */
[C---:B--2---:R-:W-:Y:S01]  /*241c0*/  HMMA.16816.F32 R64, R8.reuse, R12, R36 ;  /* 0x0000000c0840723c */ /* 0x044fe20000001824 */
[----:B------:R1:W-:Y:S07]  /*241d0*/  MUFU.EX2 R81, R2 ;  /* 0x0000000200517308 */ /* 0x0003ee0000000800 */
[C---:B------:R-:W-:Y:S01]  /*241e0*/  HMMA.16816.F32 R52, R8.reuse, R14, R52 ;  /* 0x0000000e0834723c */ /* 0x040fe20000001834 */
[----:B------:R-:W2:Y:S07]  /*241f0*/  LDSM.16.MT88.4 R12, [R181+0x10800] ;  /* 0x01080000b50c783b */ /* 0x000eae0000004200 */
[----:B---3--:R-:W-:Y:S01]  /*24200*/  HMMA.16816.F32 R60, R8, R28, R40 ;  /* 0x0000001c083c723c */ /* 0x008fe20000001828 */
[----:B-1----:R-:W-:-:S04]  /*24210*/  FFMA.FTZ R2, R241, R0, -R7 ;  /* 0x00000000f1027223 */ /* 0x002fc80000010807 */
[----:B------:R1:W-:Y:S03]  /*24220*/  MUFU.EX2 R80, R2 ;  /* 0x0000000200507308 */ /* 0x0003e60000000800 */
[----:B------:R-:W-:Y:S07]  /*24230*/  HMMA.16816.F32 R28, R8, R30, R48 ;  /* 0x0000001e081c723c */ /* 0x000fee0000001830 */
        /* <DEDUP_REMOVED lines=36> */
[----:B-----5:R-:W-:Y:S03]  /*24480*/  HMMA.16816.F32 R44, R8, R20, R44 ;  /* 0x00000014082c723c */ /* 0x020fe6000000182c */
[----:B------:R-:W-:-:S04]  /*24490*/  FADD.FTZ R3, R163, R3 ;  /* 0x00000003a3037221 */ /* 0x000fc80000010000 */
[----:B------:R-:W-:Y:S01]  /*244a0*/  FADD.FTZ R3, R158, R3 ;  /* 0x000000039e037221 */ /* 0x000fe20000010000 */
[C---:B------:R-:W-:Y:S01]  /*244b0*/  HMMA.16816.F32 R36, R8.reuse, R22, R56 ;  /* 0x000000160824723c */ /* 0x040fe20000001838 */
[----:B------:R-:W3:Y:S02]  /*244c0*/  LDSM.16.MT88.4 R20, [R182+0x10800] ;  /* 0x01080000b614783b */ /* 0x000ee40000004200 */
[----:B------:R-:W-:Y:S02]  /*244d0*/  FADD.FTZ R3, R157, R3 ;  /* 0x000000039d037221 */ /* 0x000fe40000010000 */
[----:B-1----:R-:W-:Y:S02]  /*244e0*/  FADD.FTZ R2, R233, R4 ;  /* 0x00000004e9027221 */ /* 0x002fe40000010000 */
[----:B------:R-:W-:Y:S01]  /*244f0*/  FFMA.FTZ R4, R111, R0, -R5 ;  /* 0x000000006f047223 */ /* 0x000fe20000010805 */
[----:B------:R-:W-:Y:S01]  /*24500*/  HMMA.16816.F32 R48, R8, R16, R24 ;  /* 0x000000100830723c */ /* 0x000fe20000001818 */
[----:B------:R-:W-:Y:S01]  /*24510*/  FADD.FTZ R2, R232, R2 ;  /* 0x00000002e8027221 */ /* 0x000fe20000010000 */
[----:B------:R-:W1:Y:S01]  /*24520*/  LDSM.16.MT88.4 R24, [R180+0x11000] ;  /* 0x01100000b418783b */ /* 0x000e620000004200 */
[----:B------:R4:W5:Y:S01]  /*24530*/  MUFU.EX2 R74, R4 ;  /* 0x00000004004a7308 */ /* 0x0009620000000800 */
[----:B------:R-:W-:-:S02]  /*24540*/  FADD.FTZ R3, R156, R3 ;  /* 0x000000039c037221 */ /* 0x000fc40000010000 */
[----:B------:R-:W-:Y:S02]  /*24550*/  FADD.FTZ R2, R223, R2 ;  /* 0x00000002df027221 */ /* 0x000fe40000010000 */
[----:B------:R-:W-:Y:S01]  /*24560*/  FADD.FTZ R3, R155, R3 ;  /* 0x000000039b037221 */ /* 0x000fe20000010000 */
[C---:B------:R-:W-:Y:S01]  /*24570*/  HMMA.16816.F32 R40, R8.reuse, R18, R32 ;  /* 0x000000120828723c */ /* 0x040fe20000001820 */
[----:B------:R-:W-:Y:S01]  /*24580*/  FADD.FTZ R2, R222, R2 ;  /* 0x00000002de027221 */ /* 0x000fe20000010000 */
[----:B------:R-:W-:Y:S01]  /*24590*/  LDSM.16.MT88.4 R16, [R181+0x11000] ;  /* 0x01100000b510783b */ /* 0x000fe20000004200 */
[----:B------:R-:W-:Y:S02]  /*245a0*/  FADD.FTZ R3, R150, R3 ;  /* 0x0000000396037221 */ /* 0x000fe40000010000 */
[----:B------:R-:W-:Y:S02]  /*245b0*/  FADD.FTZ R2, R170, R2 ;  /* 0x00000002aa027221 */ /* 0x000fe40000010000 */
[----:B------:R-:W-:Y:S01]  /*245c0*/  FADD.FTZ R3, R148, R3 ;  /* 0x0000000394037221 */ /* 0x000fe20000010000 */
[----:B--2---:R-:W-:Y:S01]  /*245d0*/  HMMA.16816.F32 R32, R8, R12, R64 ;  /* 0x0000000c0820723c */ /* 0x004fe20000001840 */
[----:B------:R-:W-:-:S02]  /*245e0*/  FADD.FTZ R2, R168, R2 ;  /* 0x00000002a8027221 */ /* 0x000fc40000010000 */
[----:B----4-:R-:W-:Y:S02]  /*245f0*/  FFMA.FTZ R4, R247, R0, -R5 ;  /* 0x00000000f7047223 */ /* 0x010fe40000010805 */
[----:B------:R-:W-:Y:S02]  /*24600*/  FADD.FTZ R2, R169, R2 ;  /* 0x00000002a9027221 */ /* 0x000fe40000010000 */
[----:B------:R2:W-:Y:S01]  /*24610*/  MUFU.EX2 R71, R4 ;  /* 0x0000000400477308 */ /* 0x0005e20000000800 */
[----:B------:R-:W-:Y:S01]  /*24620*/  FADD.FTZ R3, R147, R3 ;  /* 0x0000000393037221 */ /* 0x000fe20000010000 */
[C---:B------:R-:W-:Y:S01]  /*24630*/  HMMA.16816.F32 R52, R8.reuse, R14, R52 ;  /* 0x0000000e0834723c */ /* 0x040fe20000001834 */
[----:B------:R-:W-:Y:S01]  /*24640*/  FADD.FTZ R2, R167, R2 ;  /* 0x00000002a7027221 */ /* 0x000fe20000010000 */
[----:B------:R-:W4:Y:S01]  /*24650*/  LDSM.16.MT88.4 R12, [R183+0x11000] ;  /* 0x01100000b70c783b */ /* 0x000f220000004200 */
[----:B------:R-:W-:Y:S02]  /*24660*/  FADD.FTZ R3, R149, R3 ;  /* 0x0000000395037221 */ /* 0x000fe40000010000 */
[----:B------:R-:W-:Y:S01]  /*24670*/  FADD.FTZ R2, R162, R2 ;  /* 0x00000002a2027221 */ /* 0x000fe20000010000 */
[----:B------:R-:W-:Y:S01]  /*24680*/  LDSM.16.MT88.4 R164, [R180+0x11800] ;  /* 0x01180000b4a4783b */ /* 0x000fe20000004200 */
[----:B------:R-:W-:Y:S01]  /*24690*/  FADD.FTZ R3, R142, R3 ;  /* 0x000000038e037221 */ /* 0x000fe20000010000 */
[----:B---3--:R-:W-:Y:S01]  /*246a0*/  HMMA.16816.F32 R60, R8, R20, R60 ;  /* 0x00000014083c723c */ /* 0x008fe2000000183c */
[----:B------:R-:W-:-:S02]  /*246b0*/  FADD.FTZ R2, R160, R2 ;  /* 0x00000002a0027221 */ /* 0x000fc40000010000 */
[----:B------:R-:W-:Y:S02]  /*246c0*/  FADD.FTZ R3, R141, R3 ;  /* 0x000000038d037221 */ /* 0x000fe40000010000 */
[----:B------:R-:W-:Y:S02]  /*246d0*/  FADD.FTZ R2, R161, R2 ;  /* 0x00000002a1027221 */ /* 0x000fe40000010000 */
[----:B--2---:R-:W-:Y:S01]  /*246e0*/  FFMA.FTZ R4, R214, R0, -R7 ;  /* 0x00000000d6047223 */ /* 0x004fe20000010807 */
[----:B------:R-:W-:Y:S01]  /*246f0*/  HMMA.16816.F32 R28, R8, R22, R28 ;  /* 0x00000016081c723c */ /* 0x000fe2000000181c */
[----:B------:R-:W-:Y:S01]  /*24700*/  FADD.FTZ R2, R159, R2 ;  /* 0x000000029f027221 */ /* 0x000fe20000010000 */
[----:B------:R-:W2:Y:S01]  /*24710*/  LDSM.16.MT88.4 R20, [R182+0x11000] ;  /* 0x01100000b614783b */ /* 0x000ea20000004200 */
[----:B------:R3:W-:Y:S01]  /*24720*/  MUFU.EX2 R70, R4 ;  /* 0x0000000400467308 */ /* 0x0007e20000000800 */
[----:B------:R-:W-:Y:S02]  /*24730*/  FADD.FTZ R3, R140, R3 ;  /* 0x000000038c037221 */ /* 0x000fe40000010000 */
[----:B------:R-:W-:Y:S01]  /*24740*/  FADD.FTZ R2, R154, R2 ;  /* 0x000000029a027221 */ /* 0x000fe20000010000 */
[----:B-----5:R-:W-:Y:S01]  /*24750*/  F2FP.PACK_AB R9, R74, R75 ;  /* 0x0000004b4a09723e */ /* 0x020fe200000000ff */
[----:B------:R-:W-:Y:S01]  /*24760*/  FADD.FTZ R3, R130, R3 ;  /* 0x0000000382037221 */ /* 0x000fe20000010000 */
[----:B------:R-:W5:Y:S01]  /*24770*/  LDSM.16.MT88.4 R156, [R183+0x11800] ;  /* 0x01180000b79c783b */ /* 0x000f620000004200 */
[----:B------:R-:W-:-:S02]  /*24780*/  FADD.FTZ R2, R153, R2 ;  /* 0x0000000299027221 */ /* 0x000fc40000010000 */
[----:B------:R-:W-:Y:S02]  /*24790*/  FADD.FTZ R3, R125, R3 ;  /* 0x000000037d037221 */ /* 0x000fe40000010000 */
[----:B------:R-:W-:Y:S02]  /*247a0*/  FADD.FTZ R2, R152, R2 ;  /* 0x0000000298027221 */ /* 0x000fe40000010000 */
[----:B------:R-:W-:Y:S02]  /*247b0*/  FADD.FTZ R3, R124, R3 ;  /* 0x000000037c037221 */ /* 0x000fe40000010000 */
[----:B------:R-:W-:Y:S02]  /*247c0*/  FADD.FTZ R2, R151, R2 ;  /* 0x0000000297027221 */ /* 0x000fe40000010000 */
[----:B---3--:R-:W-:Y:S01]  /*247d0*/  FFMA.FTZ R4, R195, R0, -R7 ;  /* 0x00000000c3047223 */ /* 0x008fe20000010807 */
[----:B------:R-:W3:Y:S01]  /*247e0*/  LDSM.16.MT88.4 R148, [R181+0x11800] ;  /* 0x01180000b594783b */ /* 0x000ee20000004200 */
[----:B------:R-:W-:-:S02]  /*247f0*/  FADD.FTZ R2, R146, R2 ;  /* 0x0000000292027221 */ /* 0x000fc40000010000 */
[----:B------:R-:W1:Y:S01]  /*24800*/  MUFU.EX2 R68, R4 ;  /* 0x0000000400447308 */ /* 0x000e620000000800 */
        /* <DEDUP_REMOVED lines=8> */
[----:B-1----:R-:W-:Y:S01]  /*24890*/  F2FP.PACK_AB R8, R68, R70 ;  /* 0x000000464408723e */ /* 0x002fe200000000ff */
[----:B------:R-:W-:Y:S02]  /*248a0*/  FFMA.FTZ R4, R219, R0, -R7 ;  /* 0x00000000db047223 */ /* 0x000fe40000010807 */
[----:B------:R-:W-:Y:S02]  /*248b0*/  FADD.FTZ R2, R127, R2 ;  /* 0x000000027f027221 */ /* 0x000fe40000010000 */
[----:B------:R1:W-:Y:S01]  /*248c0*/  MUFU.EX2 R69, R4 ;  /* 0x0000000400457308 */ /* 0x0003e20000000800 */
[----:B------:R-:W-:Y:S02]  /*248d0*/  FADD.FTZ R3, R113, R3 ;  /* 0x0000000371037221 */ /* 0x000fe40000010000 */
[----:B------:R-:W-:-:S04]  /*248e0*/  FADD.FTZ R2, R128, R2 ;  /* 0x0000000280027221 */ /* 0x000fc80000010000 */
[----:B------:R-:W-:-:S04]  /*248f0*/  FADD.FTZ R2, R126, R2 ;  /* 0x000000027e027221 */ /* 0x000fc80000010000 */
[----:B------:R-:W-:-:S04]  /*24900*/  FADD.FTZ R2, R119, R2 ;  /* 0x0000000277027221 */ /* 0x000fc80000010000 */
[----:B------:R-:W-:Y:S02]  /*24910*/  FADD.FTZ R2, R116, R2 ;  /* 0x0000000274027221 */ /* 0x000fe40000010000 */
[----:B-1----:R-:W-:Y:S02]  /*24920*/  FFMA.FTZ R4, R231, R0, -R7 ;  /* 0x00000000e7047223 */ /* 0x002fe40000010807 */
[----:B------:R-:W-:Y:S02]  /*24930*/  FADD.FTZ R2, R118, R2 ;  /* 0x0000000276027221 */ /* 0x000fe40000010000 */
[----:B------:R1:W1:Y:S02]  /*24940*/  MUFU.EX2 R59, R4 ;  /* 0x00000004003b7308 */ /* 0x0002640000000800 */
[----:B------:R-:W-:-:S04]  /*24950*/  FADD.FTZ R2, R117, R2 ;  /* 0x0000000275027221 */ /* 0x000fc80000010000 */
[----:B------:R-:W-:Y:S02]  /*24960*/  FADD.FTZ R2, R110, R2 ;  /* 0x000000026e027221 */ /* 0x000fe40000010000 */
[----:B-1----:R-:W-:Y:S01]  /*24970*/  FFMA.FTZ R4, R240, R0, -R5 ;  /* 0x00000000f0047223 */ /* 0x002fe20000010805 */
[----:B------:R-:W-:-:S03]  /*24980*/  F2FP.PACK_AB R10, R59, R69 ;  /* 0x000000453b0a723e */ /* 0x000fc600000000ff */
[----:B------:R1:W1:Y:S02]  /*24990*/  MUFU.EX2 R58, R4 ;  /* 0x00000004003a7308 */ /* 0x0002640000000800 */
[----:B-1----:R-:W-:Y:S01]  /*249a0*/  FFMA.FTZ R4, R217, R0, -R5 ;  /* 0x00000000d9047223 */ /* 0x002fe20000010805 */
[----:B------:R-:W-:-:S05]  /*249b0*/  F2FP.PACK_AB R11, R58, R71 ;  /* 0x000000473a0b723e */ /* 0x000fca00000000ff */
[----:B------:R1:W-:Y:S02]  /*249c0*/  MUFU.EX2 R57, R4 ;  /* 0x0000000400397308 */ /* 0x0003e40000000800 */
[C---:B------:R-:W-:Y:S08]  /*249d0*/  HMMA.16816.F32 R44, R8.reuse, R24, R44 ;  /* 0x00000018082c723c */ /* 0x040ff0000000182c */
[----:B----4-:R-:W-:Y:S01]  /*249e0*/  HMMA.16816.F32 R48, R8, R12, R48 ;  /* 0x0000000c0830723c */ /* 0x010fe20000001830 */
[----:B-1----:R-:W-:-:S04]  /*249f0*/  FFMA.FTZ R4, R243, R0, -R5 ;  /* 0x00000000f3047223 */ /* 0x002fc80000010805 */
[----:B------:R1:W4:Y:S03]  /*24a00*/  MUFU.EX2 R56, R4 ;  /* 0x0000000400387308 */ /* 0x0003260000000800 */
[C---:B------:R-:W-:Y:S08]  /*24a10*/  HMMA.16816.F32 R32, R8.reuse, R16, R32 ;  /* 0x000000100820723c */ /* 0x040ff00000001820 */
[----:B------:R-:W-:Y:S01]  /*24a20*/  HMMA.16816.F32 R36, R8, R26, R36 ;  /* 0x0000001a0824723c */ /* 0x000fe20000001824 */
[----:B-1----:R-:W-:-:S07]  /*24a30*/  FFMA.FTZ R4, R244, R0, -R5 ;  /* 0x00000000f4047223 */ /* 0x002fce0000010805 */
[C---:B------:R-:W-:Y:S01]  /*24a40*/  HMMA.16816.F32 R40, R8.reuse, R14, R40 ;  /* 0x0000000e0828723c */ /* 0x040fe20000001828 */
[----:B----4-:R-:W-:Y:S01]  /*24a50*/  F2FP.PACK_AB R141, R56, R57 ;  /* 0x00000039388d723e */ /* 0x010fe200000000ff */
[----:B------:R1:W-:Y:S06]  /*24a60*/  MUFU.EX2 R25, R4 ;  /* 0x0000000400197308 */ /* 0x0003ec0000000800 */
[C---:B------:R-:W-:Y:S08]  /*24a70*/  HMMA.16816.F32 R16, R8.reuse, R18, R52 ;  /* 0x000000120810723c */ /* 0x040ff00000001834 */
[----:B--2---:R-:W-:Y:S01]  /*24a80*/  HMMA.16816.F32 R144, R8, R20, R60 ;  /* 0x000000140890723c */ /* 0x004fe2000000183c */
[----:B-1----:R-:W-:-:S04]  /*24a90*/  FFMA.FTZ R4, R216, R0, -R7 ;  /* 0x00000000d8047223 */ /* 0x002fc80000010807 */
[----:B------:R1:W-:Y:S03]  /*24aa0*/  MUFU.EX2 R24, R4 ;  /* 0x0000000400187308 */ /* 0x0003e60000000800 */
[----:B------:R-:W-:Y:S01]  /*24ab0*/  HMMA.16816.F32 R8, R8, R22, R28 ;  /* 0x000000160808723c */ /* 0x000fe2000000181c */
[----:B-1----:R-:W-:-:S04]  /*24ac0*/  FFMA.FTZ R4, R246, R0, -R7 ;  /* 0x00000000f6047223 */ /* 0x002fc80000010807 */
[----:B------:R1:W2:Y:S02]  /*24ad0*/  MUFU.EX2 R13, R4 ;  /* 0x00000004000d7308 */ /* 0x0002a40000000800 */
[--C-:B-1----:R-:W-:Y:S01]  /*24ae0*/  FFMA.FTZ R4, R221, R0, -R7.reuse ;  /* 0x00000000dd047223 */ /* 0x102fe20000010807 */
[----:B--2---:R-:W-:Y:S01]  /*24af0*/  F2FP.PACK_AB R140, R13, R24 ;  /* 0x000000180d8c723e */ /* 0x004fe200000000ff */
[----:B------:R-:W-:-:S04]  /*24b00*/  FFMA.FTZ R7, R248, R0, -R7 ;  /* 0x00000000f8077223 */ /* 0x000fc80000010807 */
[----:B------:R1:W-:Y:S08]  /*24b10*/  MUFU.EX2 R12, R4 ;  /* 0x00000004000c7308 */ /* 0x0003f00000000800 */
[----:B------:R2:W4:Y:S01]  /*24b20*/  MUFU.EX2 R252, R7 ;  /* 0x0000000700fc7308 */ /* 0x0005220000000800 */
[----:B-1----:R-:W-:Y:S02]  /*24b30*/  FADD.FTZ R4, R112, R3 ;  /* 0x0000000370047221 */ /* 0x002fe40000010000 */
[----:B------:R-:W-:-:S02]  /*24b40*/  FADD.FTZ R3, R105, R2 ;  /* 0x0000000269037221 */ /* 0x000fc40000010000 */
[----:B------:R-:W-:Y:S02]  /*24b50*/  FFMA.FTZ R2, R235, R0, -R5 ;  /* 0x00000000eb027223 */ /* 0x000fe40000010805 */
[----:B------:R-:W-:Y:S02]  /*24b60*/  FADD.FTZ R0, R103, R4 ;  /* 0x0000000467007221 */ /* 0x000fe40000010000 */
[----:B------:R1:W1:Y:S01]  /*24b70*/  MUFU.EX2 R251, R2 ;  /* 0x0000000200fb7308 */ /* 0x0002620000000800 */
[----:B------:R-:W-:Y:S01]  /*24b80*/  FADD.FTZ R3, R106, R3 ;  /* 0x000000036a037221 */ /* 0x000fe20000010000 */
[----:B--2---:R-:W2:Y:S01]  /*24b90*/  LDSM.16.MT88.4 R4, [R182+0x11800] ;  /* 0x01180000b604783b */ /* 0x004ea20000004200 */
[----:B----4-:R-:W-:Y:S01]  /*24ba0*/  F2FP.PACK_AB R142, R252, R12 ;  /* 0x0000000cfc8e723e */ /* 0x010fe200000000ff */
[----:B-1----:R-:W-:Y:S01]  /*24bb0*/  FADD.FTZ R2, R104, R0 ;  /* 0x0000000068027221 */ /* 0x002fe20000010000 */
[----:B------:R-:W-:Y:S01]  /*24bc0*/  F2FP.PACK_AB R143, R251, R25 ;  /* 0x00000019fb8f723e */ /* 0x000fe200000000ff */
        /* <DEDUP_REMOVED lines=10> */
[----:B-----5:R-:W-:Y:S01]  /*24c70*/  HMMA.16816.F32 R160, R140, R156, R48 ;  /* 0x0000009c8ca0723c */ /* 0x020fe20000001830 */
        /* <DEDUP_REMOVED lines=43> */
.L_x_1875:
[----:B------:R-:W-:Y:S05]  /*24f30*/  @!P2 BRA `(.L_x_1886) ;  /* 0x000069c00000a947 */ /* 0x000fea0003800000 */
[----:B------:R-:W2:Y:S04]  /*24f40*/  LDL R24, [R1+0x4] ;  /* 0x0000040001187983 */ /* 0x000ea80000100800 */
[----:B------:R-:W3:Y:S01]  /*24f50*/  LDL R23, [R1] ;  /* 0x0000000001177983 */ /* 0x000ee20000100800 */
[----:B------:R-:W-:Y:S01]  /*24f60*/  IMAD.WIDE.U32 R44, R192, 0x30, RZ ;  /* 0x00000030c02c7825 */ /* 0x000fe200078e00ff */
[----:B------:R-:W-:-:S02]  /*24f70*/  MOV R137, R38 ;  /* 0x0000002600897202 */ /* 0x000fc40000000f00 */
        /* <DEDUP_REMOVED lines=134> */
.L_x_1895:
[----:B------:R-:W-:Y:S01]  /*257e0*/  ISETP.NE.U32.AND P0, PT, R226, RZ, PT ;  /* 0x000000ffe200720c */ /* 0x000fe20003f05070 */
[----:B------:R-:W-:Y:S04]  /*257f0*/  DEPBAR.LE SB0, 0x0 ;  /* 0x000080000000791a */ /* 0x000fe80000000000 */
[----:B------:R-:W-:Y:S01]  /*25800*/  WARPSYNC 0xffffffff ;  /* 0xffffffff00007948 */ /* 0x000fe20003800000 */
[----:B------:R-:W-:Y:S01]  /*25810*/  BAR.SYNC.DEFER_BLOCKING 0x0 ;  /* 0x0000000000007b1d */ /* 0x000fe20000010000 */
[----:B------:R-:W-:Y:S02]  /*25820*/  ISETP.NE.AND.EX P0, PT, R227, RZ, PT, P0 ;  /* 0x000000ffe300720c */ /* 0x000fe40003f05300 */
[----:B------:R-:W-:Y:S03]  /*25830*/  IADD3 R250, R250, -0x1, RZ ;  /* 0xfffffffffafa7810 */ /* 0x000fe60007ffe0ff */
[----:B------:R-:W-:Y:S08]  /*25840*/  BSSY B0, `(.L_x_1887) ;  /* 0x0000046000007945 */ /* 0x000ff00003800000 */
[----:B------:R-:W-:-:S05]  /*25850*/  @!P0 BRA `(.L_x_1888) ;  /* 0x0000040000008947 */ /* 0x000fca0003800000 */
[----:B---3--:R-:W-:Y:S01]  /*25860*/  IMAD.SHL.U32 R6, R250, 0x100, RZ ;  /* 0x00000100fa067824 */ /* 0x008fe200078e00ff */
[----:B------:R-:W-:Y:S02]  /*25870*/  ULDC.64 UR4, c[0x0][0x118] ;  /* 0x0000460000047ab9 */ /* 0x000fe40000000a00 */
[----:B------:R-:W2:Y:S02]  /*25880*/  LD.E R0, [R134.64+0x170] ;  /* 0x0001700486007980 */ /* 0x000ea4000c101900 */
[C---:B------:R-:W-:Y:S02]  /*25890*/  IADD3 R9, R6.reuse, 0x100, RZ ;  /* 0x0000010006097810 */ /* 0x040fe40007ffe0ff */
[----:B------:R-:W-:Y:S02]  /*258a0*/  IABS R4, R6 ;  /* 0x0000000600047213 */ /* 0x000fe40000000000 */
[----:B------:R-:W-:Y:S02]  /*258b0*/  IABS R5, R9 ;  /* 0x0000000900057213 */ /* 0x000fe40000000000 */
[-C--:B--2---:R-:W-:Y:S02]  /*258c0*/  IABS R7, R0.reuse ;  /* 0x0000000000077213 */ /* 0x084fe40000000000 */
[-C--:B------:R-:W-:Y:S02]  /*258d0*/  IABS R10, R0.reuse ;  /* 0x00000000000a7213 */ /* 0x080fe40000000000 */
[----:B------:R-:W1:Y:S01]  /*258e0*/  I2F.RP R2, R7 ;  /* 0x0000000700027306 */ /* 0x000e620000209400 */
[-C--:B------:R-:W-:Y:S02]  /*258f0*/  LOP3.LUT R6, R6, R0.reuse, RZ, 0x3c, !PT ;  /* 0x0000000006067212 */ /* 0x080fe400078e3cff */
[----:B------:R-:W-:Y:S02]  /*25900*/  LOP3.LUT R9, R9, R0, RZ, 0x3c, !PT ;  /* 0x0000000009097212 */ /* 0x000fe400078e3cff */
[----:B------:R-:W-:Y:S02]  /*25910*/  ISETP.GE.AND P0, PT, R6, RZ, PT ;  /* 0x000000ff0600720c */ /* 0x000fe40003f06270 */
[----:B------:R-:W-:Y:S03]  /*25920*/  ISETP.GE.AND P2, PT, R9, RZ, PT ;  /* 0x000000ff0900720c */ /* 0x000fe60003f46270 */
[----:B-1----:R-:W1:Y:S02]  /*25930*/  MUFU.RCP R2, R2 ;  /* 0x0000000200027308 */ /* 0x002e640000001000 */
[----:B-1----:R-:W-:Y:S08]  /*25940*/  IADD3 R2, R2, 0xffffffe, RZ ;  /* 0x0ffffffe02027810 */ /* 0x002ff00007ffe0ff */
[----:B------:R-:W1:Y:S02]  /*25950*/  F2I.FTZ.U32.TRUNC.NTZ R3, R2 ;  /* 0x0000000200037305 */ /* 0x000e64000021f000 */
[--C-:B-1----:R-:W-:Y:S04]  /*25960*/  IMAD.MOV R2, RZ, RZ, -R3.reuse ;  /* 0x000000ffff027224 */ /* 0x102fe800078e0a03 */
[----:B------:R-:W-:Y:S02]  /*25970*/  IMAD R8, R2, R7, RZ ;  /* 0x0000000702087224 */ /* 0x000fe400078e02ff */
[----:B------:R-:W-:Y:S04]  /*25980*/  IMAD.MOV.U32 R2, RZ, RZ, RZ ;  /* 0x000000ffff027224 */ /* 0x000fe800078e00ff */
[----:B------:R-:W-:Y:S04]  /*25990*/  IMAD.HI.U32 R3, R3, R8, R2 ;  /* 0x0000000803037227 */ /* 0x000fe800078e0002 */
[----:B------:R-:W-:Y:S02]  /*259a0*/  IMAD.MOV R8, RZ, RZ, -R10 ;  /* 0x000000ffff087224 */ /* 0x000fe400078e0a0a */
        /* <DEDUP_REMOVED lines=12> */
[----:B------:R-:W-:Y:S02]  /*25a70*/  LOP3.LUT R4, RZ, R0, RZ, 0x33, !PT ;  /* 0x00000000ff047212 */ /* 0x000fe400078e33ff */
[----:B------:R-:W-:Y:S07]  /*25a80*/  ISETP.NE.AND P1, PT, R0, RZ, PT ;  /* 0x000000ff0000720c */ /* 0x000fee0003f25270 */
        /* <DEDUP_REMOVED lines=9> */
[-C--:B------:R-:W-:Y:S01]  /*25b20*/  LEA.HI.X.SX32 R9, R2, R227.reuse, 0x2, P1 ;  /* 0x000000e302097211 */ /* 0x080fe200008f16ff */
[C---:B------:R-:W-:Y:S01]  /*25b30*/  IMAD.IADD R2, R3.reuse, 0x1, -R2 ;  /* 0x0000000103027824 */ /* 0x040fe200078e0a02 */
[----:B------:R-:W-:Y:S03]  /*25b40*/  LEA.HI.X.SX32 R7, R3, R227, 0x2, P0 ;  /* 0x000000e303077211 */ /* 0x000fe600000f16ff */
[----:B------:R-:W-:Y:S01]  /*25b50*/  IMAD R0, R0, R2, -0x100 ;  /* 0xffffff0000007424 */ /* 0x000fe200078e0202 */
[----:B------:R1:W3:Y:S04]  /*25b60*/  LD.E R10, [R8.64] ;  /* 0x00000004080a7980 */ /* 0x0002e8000c101900 */
[----:B-1----:R1:W3:Y:S01]  /*25b70*/  LD.E R9, [R6.64] ;  /* 0x0000000406097980 */ /* 0x0022e2000c101900 */
[----:B------:R-:W-:Y:S03]  /*25b80*/  SHF.R.S32.HI R8, RZ, 0x1f, R0 ;  /* 0x0000001fff087819 */ /* 0x000fe60000011400 */
[----:B-1----:R-:W4:Y:S01]  /*25b90*/  LD.E.64 R6, [R134.64+0x28] ;  /* 0x0000280486067980 */ /* 0x002f22000c101b00 */
[-C--:B--2---:R-:W-:Y:S02]  /*25ba0*/  IMAD R5, R5, R0.reuse, RZ ;  /* 0x0000000005057224 */ /* 0x084fe400078e02ff */
[C---:B------:R-:W-:Y:S04]  /*25bb0*/  IMAD.WIDE.U32 R2, R4.reuse, R0, RZ ;  /* 0x0000000004027225 */ /* 0x040fe800078e00ff */
[----:B------:R-:W-:Y:S04]  /*25bc0*/  IMAD R4, R4, R8, R5 ;  /* 0x0000000804047224 */ /* 0x000fe800078e0205 */
        /* <DEDUP_REMOVED lines=9> */
.L_x_1888:
[----:B------:R-:W-:Y:S02]  /*25c60*/  ULDC.64 UR4, c[0x0][0x118] ;  /* 0x0000460000047ab9 */ /* 0x000fe40000000a00 */
[----:B---3--:R-:W2:Y:S02]  /*25c70*/  LD.E R0, [R134.64+0x40] ;  /* 0x0000400486007980 */ /* 0x008ea4000c101900 */
[----:B--2---:R-:W-:Y:S04]  /*25c80*/  LEA R0, -R0, RZ, 0x8 ;  /* 0x000000ff00007211 */ /* 0x004fe800078e41ff */
[----:B------:R-:W-:Y:S02]  /*25c90*/  SHF.R.S32.HI R2, RZ, 0x1f, R0 ;  /* 0x0000001fff027819 */ /* 0x000fe40000011400 */
.L_x_1889:
[----:B------:R-:W-:Y:S05]  /*25ca0*/  BSYNC B0 ;  /* 0x0000000000007941 */ /* 0x000fea0003800000 */
.L_x_1887:
        /* <DEDUP_REMOVED lines=37> */
[----:B------:R-:W5:Y:S04]  /*25f00*/  LDL R204, [R1+0x140] ;  /* 0x0001400001cc7983 */ /* 0x000f680000100800 */
        /* <DEDUP_REMOVED lines=144> */
[----:B------:R-:W-:Y:S03]  /*26810*/  ISETP.GT.AND P0, PT, R250, R204, PT ;  /* 0x000000ccfa00720c */ /* 0x000fe60003f04270 */
[----:B------:R-:W-:Y:S04]  /*26820*/  LDSM.16.M88.4 R128, [R185] ;  /* 0x00000000b980783b */ /* 0x000fe80000000200 */
[----:B---3--:R-:W4:Y:S04]  /*26830*/  LDSM.16.M88.4 R8, [R138+0x2000] ;  /* 0x002000008a08783b */ /* 0x008f280000000200 */
[----:B-1----:R-:W2:Y:S04]  /*26840*/  LDSM.16.M88.4 R16, [R138+0x2800] ;  /* 0x002800008a10783b */ /* 0x002ea80000000200 */
[----:B------:R-:W1:Y:S04]  /*26850*/  LDSM.16.M88.4 R24, [R138+0x3000] ;  /* 0x003000008a18783b */ /* 0x000e680000000200 */
[----:B------:R-:W0:Y:S04]  /*26860*/  LDGDEPBAR ;  /* 0x00000000000079af */ /* 0x000e280000000000 */
[----:B------:R-:W3:Y:S04]  /*26870*/  LDSM.16.M88.4 R32, [R138+0x3800] ;  /* 0x003800008a20783b */ /* 0x000ee80000000200 */
[----:B------:R-:W5:Y:S04]  /*26880*/  LDSM.16.M88.4 R40, [R138+0x4000] ;  /* 0x004000008a28783b */ /* 0x000f680000000200 */
        /* <DEDUP_REMOVED lines=216> */
[----:B------:R-:W-:Y:S01]  /*27610*/  IMAD.SHL.U32 R174, R250, 0x100, RZ ;  /* 0x00000100faae7824 */ /* 0x000fe200078e00ff */
[----:B------:R-:W2:Y:S04]  /*27620*/  LD.E R0, [R134.64+0x170] ;  /* 0x0001700486007980 */ /* 0x000ea8000c101900 */
[C---:B------:R-:W-:Y:S02]  /*27630*/  IADD3 R176, R174.reuse, -0x100, RZ ;  /* 0xffffff00aeb07810 */ /* 0x040fe40007ffe0ff */
[----:B------:R-:W-:Y:S02]  /*27640*/  IABS R173, R174 ;  /* 0x000000ae00ad7213 */ /* 0x000fe40000000000 */
[-C--:B--2---:R-:W-:Y:S02]  /*27650*/  IABS R175, R0.reuse ;  /* 0x0000000000af7213 */ /* 0x084fe40000000000 */
[-C--:B------:R-:W-:Y:S02]  /*27660*/  IABS R177, R0.reuse ;  /* 0x0000000000b17213 */ /* 0x080fe40000000000 */
[----:B------:R-:W1:Y:S01]  /*27670*/  I2F.RP R2, R175 ;  /* 0x000000af00027306 */ /* 0x000e620000209400 */
[-C--:B------:R-:W-:Y:S02]  /*27680*/  LOP3.LUT R174, R174, R0.reuse, RZ, 0x3c, !PT ;  /* 0x00000000aeae7212 */ /* 0x080fe400078e3cff */
[----:B------:R-:W-:Y:S02]  /*27690*/  IMAD.MOV R177, RZ, RZ, -R177 ;  /* 0x000000ffffb17224 */ /* 0x000fe400078e0ab1 */
[----:B------:R-:W-:Y:S02]  /*276a0*/  ISETP.GE.AND P2, PT, R174, RZ, PT ;  /* 0x000000ffae00720c */ /* 0x000fe40003f46270 */
[----:B------:R-:W-:Y:S03]  /*276b0*/  LOP3.LUT R174, RZ, R0, RZ, 0x33, !PT ;  /* 0x00000000ffae7212 */ /* 0x000fe600078e33ff */
[----:B-1----:R-:W1:Y:S02]  /*276c0*/  MUFU.RCP R2, R2 ;  /* 0x0000000200027308 */ /* 0x002e640000001000 */
[----:B-1----:R-:W-:Y:S08]  /*276d0*/  IADD3 R2, R2, 0xffffffe, RZ ;  /* 0x0ffffffe02027810 */ /* 0x002ff00007ffe0ff */
[----:B------:R-:W1:Y:S02]  /*276e0*/  F2I.FTZ.U32.TRUNC.NTZ R3, R2 ;  /* 0x0000000200037305 */ /* 0x000e64000021f000 */
[--C-:B-1----:R-:W-:Y:S04]  /*276f0*/  IMAD.MOV R2, RZ, RZ, -R3.reuse ;  /* 0x000000ffff027224 */ /* 0x102fe800078e0a03 */
[----:B------:R-:W-:Y:S02]  /*27700*/  IMAD R172, R2, R175, RZ ;  /* 0x000000af02ac7224 */ /* 0x000fe400078e02ff */
[----:B------:R-:W-:Y:S04]  /*27710*/  IMAD.MOV.U32 R2, RZ, RZ, RZ ;  /* 0x000000ffff027224 */ /* 0x000fe800078e00ff */
[----:B------:R-:W-:Y:S01]  /*27720*/  IMAD.HI.U32 R3, R3, R172, R2 ;  /* 0x000000ac03037227 */ /* 0x000fe200078e0002 */
[----:B------:R-:W-:Y:S02]  /*27730*/  IABS R172, R176 ;  /* 0x000000b000ac7213 */ /* 0x000fe40000000000 */
[----:B------:R-:W-:Y:S03]  /*27740*/  LOP3.LUT R176, R176, R0, RZ, 0x3c, !PT ;  /* 0x00000000b0b07212 */ /* 0x000fe600078e3cff */
[C---:B------:R-:W-:Y:S01]  /*27750*/  IMAD.HI.U32 R2, R3.reuse, R172, RZ ;  /* 0x000000ac03027227 */ /* 0x040fe200078e00ff */
[----:B------:R-:W-:Y:S03]  /*27760*/  ISETP.GE.AND P0, PT, R176, RZ, PT ;  /* 0x000000ffb000720c */ /* 0x000fe60003f06270 */
        /* <DEDUP_REMOVED lines=11> */
[----:B------:R-:W-:Y:S09]  /*27820*/  ISETP.NE.AND P1, PT, R0, RZ, PT ;  /* 0x000000ff0000720c */ /* 0x000ff20003f25270 */
        /* <DEDUP_REMOVED lines=17> */
[----:B--2---:R-:W-:Y:S04]  /*27940*/  IMAD R3, R3, R0, RZ ;  /* 0x0000000003037224 */ /* 0x004fe800078e02ff */
        /* <DEDUP_REMOVED lines=11> */
.L_x_1893:
[----:B------:R-:W2:Y:S02]  /*27a00*/  LD.E R0, [R134.64+0x38] ;  /* 0x0000380486007980 */ /* 0x000ea4000c101900 */
[----:B--2---:R-:W-:Y:S04]  /*27a10*/  LEA R0, -R0, RZ, 0x8 ;  /* 0x000000ff00007211 */ /* 0x004fe800078e41ff */
[----:B------:R-:W-:Y:S02]  /*27a20*/  SHF.R.S32.HI R2, RZ, 0x1f, R0 ;  /* 0x0000001fff027819 */ /* 0x000fe40000011400 */
.L_x_1894:
[----:B------:R-:W-:Y:S05]  /*27a30*/  BSYNC B0 ;  /* 0x0000000000007941 */ /* 0x000fea0003800000 */
.L_x_1892:
        /* <DEDUP_REMOVED lines=14> */
[CC--:B------:R-:W-:Y:S01]  /*27b20*/  LEA R172, P1, R0.reuse, R229.reuse, 0x1 ;  /* 0x000000e500ac7211 */ /* 0x0c0fe200078208ff */
[----:B------:R-:W5:Y:S03]  /*27b30*/  LDL R176, [R1+0xdc] ;  /* 0x0000dc0001b07983 */ /* 0x000f660000100800 */
[C---:B------:R-:W-:Y:S01]  /*27b40*/  LEA.HI.X R173, R0.reuse, R228, R2, 0x1, P1 ;  /* 0x000000e400ad7211 */ /* 0x040fe200008f0c02 */
[----:B------:R-:W5:Y:S04]  /*27b50*/  LDL.64 R200, [R1+0x68] ;  /* 0x0000680001c87983 */ /* 0x000f680000100a00 */
[----:B------:R-:W5:Y:S04]  /*27b60*/  LDL R205, [R1+0xcc] ;  /* 0x0000cc0001cd7983 */ /* 0x000f680000100800 */
        /* <DEDUP_REMOVED lines=19> */
[----:B------:R-:W4:Y:S04]  /*27ca0*/  LDL R196, [R1+0xd4] ;  /* 0x0000d40001c47983 */ /* 0x000f280000100800 */
[----:B------:R-:W-:Y:S01]  /*27cb0*/  @!PT LDS RZ, [RZ] ;  /* 0x00000000fffff984 */ /* 0x000fe20000000800 */
[----:B------:R-:W-:Y:S01]  /*27cc0*/  @!PT LDS RZ, [RZ] ;  /* 0x00000000fffff984 */ /* 0x000fe20000000800 */
[----:B------:R-:W-:Y:S01]  /*27cd0*/  @!PT LDS RZ, [RZ] ;  /* 0x00000000fffff984 */ /* 0x000fe20000000800 */
[----:B------:R5:W-:Y:S04]  /*27ce0*/  @!P0 LDGSTS.E.BYPASS.LTC128B.128 [R191+0x3000], [R174.64] ;  /* 0x03000000aebf8fae */ /* 0x000be8000b901d44 */
[----:B------:R1:W-:Y:S01]  /*27cf0*/  @P0 STS.128 [R191+0x3800], RZ ;  /* 0x003800ffbf000388 */ /* 0x0003e20000000c00 */
[----:B-----5:R-:W-:Y:S01]  /*27d00*/  @!P0 IMAD.X R175, R2, 0x1, R190, P1 ;  /* 0x0000000102af8824 */ /* 0x020fe200008e06be */
[C---:B------:R-:W-:Y:S02]  /*27d10*/  @!P0 LEA R174, P1, R3.reuse, R229, 0x1 ;  /* 0x000000e503ae8211 */ /* 0x040fe400078208ff */
[----:B------:R-:W5:Y:S02]  /*27d20*/  LDL R190, [R1+0x110] ;  /* 0x0001100001be7983 */ /* 0x000f640000100800 */
[-C--:B------:R-:W-:Y:S02]  /*27d30*/  @!P0 LEA.HI.X R175, R3, R228.reuse, R175, 0x1, P1 ;  /* 0x000000e403af8211 */ /* 0x080fe400008f0caf */
[----:B------:R-:W-:Y:S03]  /*27d40*/  @!P0 IADD3 R3, P1, R0, R179, RZ ;  /* 0x000000b300038210 */ /* 0x000fe60007f3e0ff */
        /* <DEDUP_REMOVED lines=29> */
[----:B------:R-:W2:Y:S02]  /*27f20*/  LDL.64 R178, [R1+0x50] ;  /* 0x0000500001b27983 */ /* 0x000ea40000100a00 */
[----:B------:R-:W-:Y:S02]  /*27f30*/  @!P0 LEA.HI.X R175, R3, R228, R175, 0x1, P1 ;  /* 0x000000e403af8211 */ /* 0x000fe400008f0caf */
[----:B---3--:R-:W3:Y:S01]  /*27f40*/  LDL R199, [R1+0xc8] ;  /* 0x0000c80001c77983 */ /* 0x008ee20000100800 */
[----:B------:R-:W-:Y:S03]  /*27f50*/  @!P0 IADD3 R3, P1, R0, R198, RZ ;  /* 0x000000c600038210 */ /* 0x000fe60007f3e0ff */
[----:B------:R-:W3:Y:S04]  /*27f60*/  LDL R198, [R1+0xc4] ;  /* 0x0000c40001c67983 */ /* 0x000ee80000100800 */
[----:B------:R-:W-:Y:S01]  /*27f70*/  @!PT LDS RZ, [RZ] ;  /* 0x00000000fffff984 */ /* 0x000fe20000000800 */
[----:B------:R-:W-:Y:S01]  /*27f80*/  @!PT LDS RZ, [RZ] ;  /* 0x00000000fffff984 */ /* 0x000fe20000000800 */
[----:B------:R-:W-:Y:S01]  /*27f90*/  @!PT LDS RZ, [RZ] ;  /* 0x00000000fffff984 */ /* 0x000fe20000000800 */
[----:B------:R4:W-:Y:S04]  /*27fa0*/  @!P0 LDGSTS.E.BYPASS.LTC128B.128 [R191+0x5000], [R174.64] ;  /* 0x05000000aebf8fae */ /* 0x0009e8000b901d44 */
[----:B------:R1:W-:Y:S01]  /*27fb0*/  @P0 STS.128 [R191+0x5800], RZ ;  /* 0x005800ffbf000388 */ /* 0x0003e20000000c00 */
[----:B----4-:R-:W-:Y:S01]  /*27fc0*/  @!P0 IMAD.X R175, R2, 0x1, R196, P1 ;  /* 0x0000000102af8824 */ /* 0x010fe200008e06c4 */
[CC--:B------:R-:W-:Y:S02]  /*27fd0*/  @!P0 LEA R174, P1, R3.reuse, R229.reuse, 0x1 ;  /* 0x000000e503ae8211 */ /* 0x0c0fe400078208ff */
[----:B------:R-:W4:Y:S02]  /*27fe0*/  LDL.64 R196, [R1+0x38] ;  /* 0x0000380001c47983 */ /* 0x000f240000100a00 */
[----:B------:R-:W-:Y:S02]  /*27ff0*/  @!P0 LEA.HI.X R175, R3, R228, R175, 0x1, P1 ;  /* 0x000000e403af8211 */ /* 0x000fe400008f0caf */
[----:B-----5:R-:W-:Y:S02]  /*28000*/  @!P0 IADD3 R3, P1, R0, R190, RZ ;  /* 0x000000be00038210 */ /* 0x020fe40007f3e0ff */
        /* <DEDUP_REMOVED lines=8> */
[----:B------:R-:W4:Y:S03]  /*28090*/  LDL R177, [R1+0xbc] ;  /* 0x0000bc0001b17983 */ /* 0x000f260000100800 */
        /* <DEDUP_REMOVED lines=11> */
[----:B------:R-:W-:Y:S05]  /*28150*/  @!P0 LEA.HI.X R175, R3, R228, R175, 0x1, P1 ;  /* 0x000000e403af8211 */ /* 0x000fea00008f0caf */
[----:B------:R-:W-:Y:S01]  /*28160*/  @!PT LDS RZ, [RZ] ;  /* 0x00000000fffff984 */ /* 0x000fe20000000800 */
[----:B------:R-:W-:Y:S01]  /*28170*/  @!PT LDS RZ, [RZ] ;  /* 0x00000000fffff984 */ /* 0x000fe20000000800 */
[----:B------:R-:W-:Y:S01]  /*28180*/  @!PT LDS RZ, [RZ] ;  /* 0x00000000fffff984 */ /* 0x000fe20000000800 */
[----:B------:R1:W-:Y:S04]  /*28190*/  @!P0 LDGSTS.E.BYPASS.LTC128B.128 [R191+0x6800], [R174.64] ;  /* 0x06800000aebf8fae */ /* 0x0003e8000b901d44 */
[----:B------:R1:W-:Y:S01]  /*281a0*/  @P0 STS.128 [R191+0x7000], RZ ;  /* 0x007000ffbf000388 */ /* 0x0003e20000000c00 */
[----:B--2---:R-:W-:Y:S03]  /*281b0*/  @!P0 IADD3 R3, P1, R0, R178, RZ ;  /* 0x000000b200038210 */ /* 0x004fe60007f3e0ff */
[----:B------:R-:W2:Y:S02]  /*281c0*/  LDL.64 R178, [R1+0x28] ;  /* 0x0000280001b27983 */ /* 0x000ea40000100a00 */
        /* <DEDUP_REMOVED lines=38> */
[----:B------:R-:W-:Y:S05]  /*28430*/  @!P0 LEA.HI.X R175, R3, R228, R175, 0x1, P1 ;  /* 0x000000e403af8211 */ /* 0x000fea00008f0caf */
[----:B------:R-:W-:Y:S01]  /*28440*/  @!PT LDS RZ, [RZ] ;  /* 0x00000000fffff984 */ /* 0x000fe20000000800 */
[----:B------:R-:W-:Y:S01]  /*28450*/  @!PT LDS RZ, [RZ] ;  /* 0x00000000fffff984 */ /* 0x000fe20000000800 */
[----:B------:R-:W-:Y:S01]  /*28460*/  @!PT LDS RZ, [RZ] ;  /* 0x00000000fffff984 */ /* 0x000fe20000000800 */
[----:B------:R1:W-:Y:S04]  /*28470*/  @!P0 LDGSTS.E.BYPASS.LTC128B.128 [R191+0x9000], [R174.64] ;  /* 0x09000000aebf8fae */ /* 0x0003e8000b901d44 */
[----:B------:R1:W-:Y:S01]  /*28480*/  @P0 STS.128 [R191+0x9800], RZ ;  /* 0x009800ffbf000388 */ /* 0x0003e20000000c00 */
[----:B--2---:R-:W-:Y:S05]  /*28490*/  @!P0 IADD3 R0, P1, R0, R178, RZ ;  /* 0x000000b200008210 */ /* 0x004fea0007f3e0ff */
        /* <DEDUP_REMOVED lines=10> */
.L_x_1891:
[----:B------:R-:W-:Y:S05]  /*28540*/  BSYNC B1 ;  /* 0x0000000000017941 */ /* 0x000fea0003800000 */
.L_x_1890:
        /* <DEDUP_REMOVED lines=64> */
[----:B-1----:R-:W1:Y:S02]  /*28950*/  SHFL.BFLY PT, R2, R0, 0x2, 0x1f ;  /* 0x0c401f0000027f89 */ /* 0x002e6400000e0000 */
[----:B-1----:R-:W-:Y:S06]  /*28960*/  FMNMX.FTZ R0, R0, R2, !PT ;  /* 0x0000000200007209 */ /* 0x002fec0007810000 */
[----:B------:R-:W1:Y:S02]  /*28970*/  SHFL.BFLY PT, R2, R0, 0x1, 0x1f ;  /* 0x0c201f0000027f89 */ /* 0x000e6400000e0000 */
[----:B-1----:R-:W-:Y:S06]  /*28980*/  FMNMX.FTZ R3, R0, R2, !PT ;  /* 0x0000000200037209 */ /* 0x002fec0007810000 */
[----:B------:R-:W2:Y:S01]  /*28990*/  LD.E R0, [R134.64+0xdc] ;  /* 0x0000dc0486007980 */ /* 0x000ea2000c101900 */
[C---:B------:R-:W-:Y:S01]  /*289a0*/  FSETP.NEU.FTZ.AND P0, PT, R3.reuse, -INF , PT ;  /* 0xff8000000300780b */ /* 0x040fe20003f1d000 */
[----:B------:R-:W-:Y:S02]  /*289b0*/  FADD.FTZ R2, -R3, R136 ;  /* 0x0000008803027221 */ /* 0x000fe40000010100 */
[C---:B--2---:R-:W-:Y:S02]  /*289c0*/  FMUL.FTZ R173, R0.reuse, R3 ;  /* 0x0000000300ad7220 */ /* 0x044fe40000410000 */
[----:B------:R-:W-:Y:S03]  /*289d0*/  FMUL.FTZ R2, R0, R2 ;  /* 0x0000000200027220 */ /* 0x000fe60000410000 */
[----:B------:R-:W-:Y:S03]  /*289e0*/  FSEL R173, R173, RZ, P0 ;  /* 0x000000ffadad7208 */ /* 0x000fe60000000000 */
[----:B------:R-:W1:Y:S02]  /*289f0*/  MUFU.EX2 R2, R2 ;  /* 0x0000000200027308 */ /* 0x000e640000000800 */
[-CC-:B------:R-:W-:Y:S01]  /*28a00*/  FFMA.FTZ R203, R38, R0.reuse, -R173.reuse ;  /* 0x0000000026cb7223 */ /* 0x180fe200000108ad */
        /* <DEDUP_REMOVED lines=34> */
[C---:B--2---:R-:W-:Y:S02]  /*28c30*/  FFMA.FTZ R46, R2.reuse, R251, R47 ;  /* 0x000000fb022e7223 */ /* 0x044fe4000001002f */
        /* <DEDUP_REMOVED lines=20> */
[-CC-:B------:R-:W-:Y:S02]  /*28d80*/  FFMA.FTZ R202, R39, R0.reuse, -R173.reuse ;  /* 0x0000000027ca7223 */ /* 0x180fe400000108ad */
[--C-:B------:R-:W-:Y:S01]  /*28d90*/  FFMA.FTZ R222, R82, R0, -R173.reuse ;  /* 0x0000000052de7223 */ /* 0x100fe200000108ad */
[----:B------:R-:W-:Y:S01]  /*28da0*/  FMNMX.FTZ R38, R41, R38, !PT ;  /* 0x0000002629267209 */ /* 0x000fe20007810000 */
[-CC-:B------:R-:W-:Y:S02]  /*28db0*/  FFMA.FTZ R201, R42, R0.reuse, -R173.reuse ;  /* 0x000000002ac97223 */ /* 0x180fe400000108ad */
[--C-:B------:R-:W-:Y:S01]  /*28dc0*/  FFMA.FTZ R200, R43, R0, -R173.reuse ;  /* 0x000000002bc87223 */ /* 0x100fe200000108ad */
[----:B------:R-:W-:Y:S01]  /*28dd0*/  FMNMX.FTZ R38, R44, R38, !PT ;  /* 0x000000262c267209 */ /* 0x000fe20007810000 */
[--C-:B------:R-:W-:Y:S01]  /*28de0*/  FFMA.FTZ R205, R50, R0, -R173.reuse ;  /* 0x0000000032cd7223 */ /* 0x100fe200000108ad */
[----:B------:R-:W-:Y:S01]  /*28df0*/  MOV R43, R204 ;  /* 0x000000cc002b7202 */ /* 0x000fe20000000f00 */
        /* <DEDUP_REMOVED lines=91> */
[----:B------:R-:W-:Y:S04]  /*293b0*/  FMUL.FTZ R2, R0, R2 ;  /* 0x0000000200027220 */ /* 0x000fe80000410000 */
[-CC-:B------:R-:W-:Y:S02]  /*293c0*/  FFMA.FTZ R50, R9, R0.reuse, -R39.reuse ;  /* 0x0000000009327223 */ /* 0x180fe40000010827 */
        /* <DEDUP_REMOVED lines=12> */
[----:B------:R2:W3:Y:S01]  /*29490*/  MUFU.EX2 R41, R172 ;  /* 0x000000ac00297308 */ /* 0x0004e20000000800 */
[-CC-:B------:R-:W-:Y:S02]  /*294a0*/  FFMA.FTZ R98, R49, R0.reuse, -R39.reuse ;  /* 0x0000000031627223 */ /* 0x180fe40000010827 */
[-CC-:B------:R-:W-:Y:S02]  /*294b0*/  FFMA.FTZ R94, R53, R0.reuse, -R39.reuse ;  /* 0x00000000355e7223 */ /* 0x180fe40000010827 */
[-CC-:B------:R-:W-:Y:S02]  /*294c0*/  FFMA.FTZ R90, R56, R0.reuse, -R39.reuse ;  /* 0x00000000385a7223 */ /* 0x180fe40000010827 */
[-CC-:B------:R-:W-:Y:S02]  /*294d0*/  FFMA.FTZ R87, R57, R0.reuse, -R39.reuse ;  /* 0x0000000039577223 */ /* 0x180fe40000010827 */
[-CC-:B------:R-:W-:Y:S01]  /*294e0*/  FFMA.FTZ R61, R61, R0.reuse, -R39.reuse ;  /* 0x000000003d3d7223 */ /* 0x180fe20000010827 */
[----:B------:R-:W-:Y:S01]  /*294f0*/  MUFU.EX2 R151, R55 ;  /* 0x0000003700977308 */ /* 0x000fe20000000800 */
[C---:B-1----:R-:W-:Y:S02]  /*29500*/  FMUL.FTZ R9, R2.reuse, R165 ;  /* 0x000000a502097220 */ /* 0x042fe40000410000 */
[----:B------:R-:W-:Y:S02]  /*29510*/  FMUL.FTZ R17, R2, R157 ;  /* 0x0000009d02117220 */ /* 0x000fe40000410000 */
[-CC-:B------:R-:W-:Y:S02]  /*29520*/  FFMA.FTZ R4, R4, R0.reuse, -R39.reuse ;  /* 0x0000000004047223 */ /* 0x180fe40000010827 */
[-CC-:B------:R-:W-:Y:S02]  /*29530*/  FFMA.FTZ R5, R5, R0.reuse, -R39.reuse ;  /* 0x0000000005057223 */ /* 0x180fe40000010827 */
[-CC-:B------:R-:W-:Y:S01]  /*29540*/  FFMA.FTZ R42, R8, R0.reuse, -R39.reuse ;  /* 0x00000000082a7223 */ /* 0x180fe20000010827 */
[----:B------:R-:W-:Y:S01]  /*29550*/  MUFU.EX2 R150, R59 ;  /* 0x0000003b00967308 */ /* 0x000fe20000000800 */
[-CC-:B------:R-:W-:Y:S02]  /*29560*/  FFMA.FTZ R66, R25, R0.reuse, -R39.reuse ;  /* 0x0000000019427223 */ /* 0x180fe40000010827 */
[-CC-:B------:R-:W-:Y:S01]  /*29570*/  FFMA.FTZ R70, R28, R0.reuse, -R39.reuse ;  /* 0x000000001c467223 */ /* 0x180fe20000010827 */
[----:B--2---:R-:W-:Y:S01]  /*29580*/  MOV R172, R43 ;  /* 0x0000002b00ac7202 */ /* 0x004fe20000000f00 */
[-CC-:B------:R-:W-:Y:S02]  /*29590*/  FFMA.FTZ R67, R29, R0.reuse, -R39.reuse ;  /* 0x000000001d437223 */ /* 0x180fe40000010827 */
[--C-:B------:R-:W-:Y:S01]  /*295a0*/  FFMA.FTZ R71, R32, R0, -R39.reuse ;  /* 0x0000000020477223 */ /* 0x100fe20000010827 */
[----:B------:R-:W-:Y:S01]  /*295b0*/  ISETP.GT.AND P0, PT, R250, R172, PT ;  /* 0x000000acfa00720c */ /* 0x000fe20003f04270 */
        /* <DEDUP_REMOVED lines=19> */
[----:B------:R5:W1:Y:S01]  /*296f0*/  MUFU.EX2 R158, R5 ;  /* 0x00000005009e7308 */ /* 0x000a620000000800 */
        /* <DEDUP_REMOVED lines=30> */
[C---:B---3--:R-:W-:Y:S01]  /*298e0*/  FADD.FTZ R0, R41.reuse, R46 ;  /* 0x0000002e29007221 */ /* 0x048fe20000010000 */
[----:B------:R-:W-:Y:S01]  /*298f0*/  F2FP.PACK_AB R41, R41, R47 ;  /* 0x0000002f2929723e */ /* 0x000fe200000000ff */
[----:B------:R-:W-:Y:S01]  /*29900*/  FMUL.FTZ R16, R2, R156 ;  /* 0x0000009c02107220 */ /* 0x000fe20000410000 */
[----:B------:R-:W3:Y:S01]  /*29910*/  LDSM.16.MT88.4 R44, [R180+0xa000] ;  /* 0x00a00000b42c783b */ /* 0x000ee20000004200 */
[----:B-1----:R-:W-:Y:S02]  /*29920*/  FADD.FTZ R0, R8, R0 ;  /* 0x0000000008007221 */ /* 0x002fe40000010000 */
[C---:B--2---:R-:W-:Y:S02]  /*29930*/  FMUL.FTZ R4, R2.reuse, R168 ;  /* 0x000000a802047220 */ /* 0x044fe40000410000 */
[C---:B-----5:R-:W-:Y:S01]  /*29940*/  FMUL.FTZ R5, R2.reuse, R169 ;  /* 0x000000a902057220 */ /* 0x060fe20000410000 */
[----:B------:R-:W1:Y:S01]  /*29950*/  MUFU.EX2 R156, R50 ;  /* 0x00000032009c7308 */ /* 0x000e620000000800 */
[----:B----4-:R-:W-:Y:S01]  /*29960*/  FFMA.FTZ R108, R2, R252, R40 ;  /* 0x000000fc026c7223 */ /* 0x010fe20000010028 */
[----:B------:R-:W-:Y:S01]  /*29970*/  F2FP.PACK_AB R40, R158, R40 ;  /* 0x000000289e28723e */ /* 0x000fe200000000ff */
[C---:B------:R-:W-:Y:S01]  /*29980*/  FADD.FTZ R0, R43.reuse, R0 ;  /* 0x000000002b007221 */ /* 0x040fe20000010000 */
[----:B------:R-:W-:Y:S01]  /*29990*/  F2FP.PACK_AB R43, R43, R8 ;  /* 0x000000082b2b723e */ /* 0x000fe200000000ff */
[C---:B------:R-:W-:Y:S02]  /*299a0*/  FMUL.FTZ R8, R2.reuse, R164 ;  /* 0x000000a402087220 */ /* 0x040fe40000410000 */
[C---:B------:R-:W-:Y:S01]  /*299b0*/  FMUL.FTZ R12, R2.reuse, R160 ;  /* 0x000000a0020c7220 */ /* 0x040fe20000410000 */
[----:B------:R-:W-:Y:S01]  /*299c0*/  LDSM.16.MT88.4 R164, [R180+0x11800] ;  /* 0x01180000b4a4783b */ /* 0x000fe20000004200 */
[C---:B------:R-:W-:Y:S01]  /*299d0*/  FMUL.FTZ R13, R2.reuse, R161 ;  /* 0x000000a1020d7220 */ /* 0x040fe20000410000 */
[----:B------:R-:W-:Y:S01]  /*299e0*/  MUFU.EX2 R147, R63 ;  /* 0x0000003f00937308 */ /* 0x000fe20000000800 */
        /* <DEDUP_REMOVED lines=9> */
[----:B------:R-:W-:Y:S02]  /*29a80*/  FMUL.FTZ R33, R2, R141 ;  /* 0x0000008d02217220 */ /* 0x000fe40000410000 */
[----:B------:R-:W-:Y:S03]  /*29a90*/  FADD.FTZ R0, R36, R0 ;  /* 0x0000000024007221 */ /* 0x000fe60000010000 */
[----:B------:R-:W1:Y:S01]  /*29aa0*/  MUFU.EX2 R2, R177 ;  /* 0x000000b100027308 */ /* 0x000e620000000800 */
[C---:B---3--:R-:W-:Y:S09]  /*29ab0*/  HMMA.16816.F32 R4, R40.reuse, R44, R4 ;  /* 0x0000002c2804723c */ /* 0x048ff20000001804 */
[----:B------:R2:W3:Y:S01]  /*29ac0*/  MUFU.EX2 R152, R58 ;  /* 0x0000003a00987308 */ /* 0x0004e20000000800 */
[C---:B------:R-:W-:Y:S01]  /*29ad0*/  HMMA.16816.F32 R8, R40.reuse, R46, R8 ;  /* 0x0000002e2808723c */ /* 0x040fe20000001808 */
[----:B------:R-:W4:Y:S08]  /*29ae0*/  LDSM.16.MT88.4 R44, [R183+0xa000] ;  /* 0x00a00000b72c783b */ /* 0x000f300000004200 */
[----:B------:R-:W-:Y:S03]  /*29af0*/  MUFU.EX2 R148, R62 ;  /* 0x0000003e00947308 */ /* 0x000fe60000000800 */
[----:B-1----:R-:W-:Y:S04]  /*29b00*/  FADD.FTZ R0, R2, R0 ;  /* 0x0000000002007221 */ /* 0x002fe80000010000 */
[----:B------:R-:W-:Y:S03]  /*29b10*/  FADD.FTZ R0, R48, R0 ;  /* 0x0000000030007221 */ /* 0x000fe60000010000 */
[----:B------:R-:W-:Y:S01]  /*29b20*/  MUFU.EX2 R149, R66 ;  /* 0x0000004200957308 */ /* 0x000fe20000000800 */
[C---:B------:R-:W-:Y:S01]  /*29b30*/  FADD.FTZ R0, R37.reuse, R0 ;  /* 0x0000000025007221 */ /* 0x040fe20000010000 */
[----:B--2---:R-:W-:Y:S08]  /*29b40*/  LDSM.16.MT88.4 R56, [R180+0xb800] ;  /* 0x00b80000b438783b */ /* 0x004ff00000004200 */
[----:B------:R-:W-:Y:S10]  /*29b50*/  MUFU.EX2 R60, R197 ;  /* 0x000000c5003c7308 */ /* 0x000ff40000000800 */
[----:B------:R-:W-:Y:S01]  /*29b60*/  MUFU.EX2 R140, R70 ;  /* 0x00000046008c7308 */ /* 0x000fe20000000800 */
[C---:B----4-:R-:W-:Y:S09]  /*29b70*/  HMMA.16816.F32 R12, R40.reuse, R44, R12 ;  /* 0x0000002c280c723c */ /* 0x050ff2000000180c */
[----:B------:R-:W-:Y:S01]  /*29b80*/  MUFU.EX2 R145, R67 ;  /* 0x0000004300917308 */ /* 0x000fe20000000800 */
[C---:B------:R-:W-:Y:S01]  /*29b90*/  HMMA.16816.F32 R16, R40.reuse, R46, R16 ;  /* 0x0000002e2810723c */ /* 0x040fe20000001810 */
[----:B------:R-:W1:Y:S08]  /*29ba0*/  LDSM.16.MT88.4 R44, [R181+0xa000] ;  /* 0x00a00000b52c783b */ /* 0x000e700000004200 */
[----:B------:R-:W-:Y:S10]  /*29bb0*/  MUFU.EX2 R137, R71 ;  /* 0x0000004700897308 */ /* 0x000ff40000000800 */
[----:B------:R-:W-:Y:S10]  /*29bc0*/  MUFU.EX2 R142, R74 ;  /* 0x0000004a008e7308 */ /* 0x000ff40000000800 */
[----:B------:R-:W-:Y:S10]  /*29bd0*/  MUFU.EX2 R131, R90 ;  /* 0x0000005a00837308 */ /* 0x000ff40000000800 */
[----:B------:R-:W-:Y:S01]  /*29be0*/  MUFU.EX2 R90, R87 ;  /* 0x00000057005a7308 */ /* 0x000fe20000000800 */
[C---:B-1----:R-:W-:Y:S09]  /*29bf0*/  HMMA.16816.F32 R20, R40.reuse, R44, R20 ;  /* 0x0000002c2814723c */ /* 0x042ff20000001814 */
[----:B------:R-:W-:Y:S01]  /*29c00*/  MUFU.EX2 R87, R61 ;  /* 0x0000003d00577308 */ /* 0x000fe20000000800 */
[C---:B------:R-:W-:Y:S01]  /*29c10*/  HMMA.16816.F32 R24, R40.reuse, R46, R24 ;  /* 0x0000002e2818723c */ /* 0x040fe20000001818 */
[----:B------:R-:W1:Y:S08]  /*29c20*/  LDSM.16.MT88.4 R44, [R182+0xa000] ;  /* 0x00a00000b62c783b */ /* 0x000e700000004200 */
        /* <DEDUP_REMOVED lines=46> */
[----:B------:R-:W-:Y:S03]  /*29f10*/  MUFU.EX2 R93, R93 ;  /* 0x0000005d005d7308 */ /* 0x000fe60000000800 */
[C---:B-1----:R-:W-:Y:S07]  /*29f20*/  HMMA.16816.F32 R4, R40.reuse, R44, R4 ;  /* 0x0000002c2804723c */ /* 0x042fee0000001804 */
[----:B------:R-:W1:Y:S01]  /*29f30*/  MUFU.EX2 R36, R199 ;  /* 0x000000c700247308 */ /* 0x000e620000000800 */
[C---:B------:R-:W-:Y:S01]  /*29f40*/  HMMA.16816.F32 R8, R40.reuse, R46, R8 ;  /* 0x0000002e2808723c */ /* 0x040fe20000001808 */
[----:B------:R-:W4:Y:S08]  /*29f50*/  LDSM.16.MT88.4 R44, [R182+0xb000] ;  /* 0x00b00000b62c783b */ /* 0x000f300000004200 */
[----:B------:R-:W5:Y:S01]  /*29f60*/  MUFU.EX2 R2, R198 ;  /* 0x000000c600027308 */ /* 0x000f620000000800 */
[C---:B--2---:R-:W-:Y:S07]  /*29f70*/  HMMA.16816.F32 R12, R40.reuse, R48, R12 ;  /* 0x00000030280c723c */ /* 0x044fee000000180c */
[----:B------:R-:W-:Y:S01]  /*29f80*/  F2FP.PACK_AB R48, R145, R140 ;  /* 0x0000008c9130723e */ /* 0x000fe200000000ff */
[C---:B------:R-:W-:Y:S01]  /*29f90*/  HMMA.16816.F32 R16, R40.reuse, R50, R16 ;  /* 0x000000322810723c */ /* 0x040fe20000001810 */
[----:B------:R-:W-:Y:S03]  /*29fa0*/  MUFU.EX2 R141, R78 ;  /* 0x0000004e008d7308 */ /* 0x000fe60000000800 */
[----:B-1----:R-:W-:Y:S03]  /*29fb0*/  FADD.FTZ R0, R36, R0 ;  /* 0x0000000024007221 */ /* 0x002fe60000010000 */
[C---:B------:R-:W-:Y:S01]  /*29fc0*/  F2FP.PACK_AB R51, R37.reuse, R60 ;  /* 0x0000003c2533723e */ /* 0x040fe200000000ff */
[C---:B---3--:R-:W-:Y:S03]  /*29fd0*/  HMMA.16816.F32 R20, R40.reuse, R52, R20 ;  /* 0x000000342814723c */ /* 0x048fe60000001814 */
[----:B------:R-:W1:Y:S01]  /*29fe0*/  MUFU.EX2 R146, R75 ;  /* 0x0000004b00927308 */ /* 0x000e620000000800 */
[----:B------:R-:W-:Y:S02]  /*29ff0*/  F2FP.PACK_AB R50, R142, R137 ;  /* 0x000000898e32723e */ /* 0x000fe400000000ff */
[C---:B-----5:R-:W-:Y:S02]  /*2a000*/  F2FP.PACK_AB R49, R2.reuse, R36 ;  /* 0x000000240231723e */ /* 0x060fe400000000ff */
[C---:B------:R-:W-:Y:S01]  /*2a010*/  HMMA.16816.F32 R24, R40.reuse, R54, R24 ;  /* 0x000000362818723c */ /* 0x040fe20000001818 */
[----:B------:R-:W2:Y:S03]  /*2a020*/  LDSM.16.MT88.4 R52, [R183+0xb800] ;  /* 0x00b80000b734783b */ /* 0x000ea60000004200 */
[----:B------:R-:W-:Y:S01]  /*2a030*/  FADD.FTZ R0, R2, R0 ;  /* 0x0000000002007221 */ /* 0x000fe20000010000 */
[----:B------:R-:W-:Y:S03]  /*2a040*/  MUFU.EX2 R143, R79 ;  /* 0x0000004f008f7308 */ /* 0x000fe60000000800 */
[----:B------:R-:W-:Y:S01]  /*2a050*/  FADD.FTZ R0, R60, R0 ;  /* 0x000000003c007221 */ /* 0x000fe20000010000 */
[C---:B----4-:R-:W-:Y:S01]  /*2a060*/  HMMA.16816.F32 R28, R40.reuse, R44, R28 ;  /* 0x0000002c281c723c */ /* 0x050fe2000000181c */
[----:B------:R-:W-:Y:S02]  /*2a070*/  LDSM.16.MT88.4 R60, [R181+0xc000] ;  /* 0x00c00000b53c783b */ /* 0x000fe40000004200 */
[----:B------:R-:W-:Y:S03]  /*2a080*/  FADD.FTZ R0, R37, R0 ;  /* 0x0000000025007221 */ /* 0x000fe60000010000 */
[----:B------:R-:W-:Y:S01]  /*2a090*/  MUFU.EX2 R144, R82 ;  /* 0x0000005200907308 */ /* 0x000fe20000000800 */
        /* <DEDUP_REMOVED lines=10> */
[----:B------:R-:W-:Y:S01]  /*2a140*/  FADD.FTZ R0, R66, R0 ;  /* 0x0000000042007221 */ /* 0x000fe20000010000 */
[----:B------:R-:W1:Y:S03]  /*2a150*/  MUFU.EX2 R2, R214 ;  /* 0x000000d600027308 */ /* 0x000e660000000800 */
[C---:B--2---:R-:W-:Y:S04]  /*2a160*/  HMMA.16816.F32 R12, R48.reuse, R52, R12 ;  /* 0x00000034300c723c */ /* 0x044fe8000000180c */
[----:B------:R-:W-:Y:S03]  /*2a170*/  FADD.FTZ R0, R69, R0 ;  /* 0x0000000045007221 */ /* 0x000fe60000010000 */
[----:B------:R-:W2:Y:S01]  /*2a180*/  MUFU.EX2 R72, R213 ;  /* 0x000000d500487308 */ /* 0x000ea20000000800 */
[C---:B------:R-:W-:Y:S01]  /*2a190*/  HMMA.16816.F32 R16, R48.reuse, R54, R16 ;  /* 0x000000363010723c */ /* 0x040fe20000001810 */
[----:B------:R-:W2:Y:S03]  /*2a1a0*/  LDSM.16.MT88.4 R52, [R180+0xc000] ;  /* 0x00c00000b434783b */ /* 0x000ea60000004200 */
[----:B------:R-:W-:Y:S04]  /*2a1b0*/  FADD.FTZ R0, R68, R0 ;  /* 0x0000000044007221 */ /* 0x000fe80000010000 */
[----:B------:R-:W-:Y:S01]  /*2a1c0*/  FADD.FTZ R0, R71, R0 ;  /* 0x0000000047007221 */ /* 0x000fe20000010000 */
[C---:B---3--:R-:W-:Y:S01]  /*2a1d0*/  HMMA.16816.F32 R20, R48.reuse, R40, R20 ;  /* 0x000000283014723c */ /* 0x048fe20000001814 */
[----:B------:R-:W3:Y:S02]  /*2a1e0*/  MUFU.EX2 R37, R212 ;  /* 0x000000d400257308 */ /* 0x000ee40000000800 */
[----:B------:R-:W-:Y:S04]  /*2a1f0*/  FADD.FTZ R0, R70, R0 ;  /* 0x0000000046007221 */ /* 0x000fe80000010000 */
[----:B------:R-:W-:Y:S01]  /*2a200*/  F2FP.PACK_AB R41, R64, R65 ;  /* 0x000000414029723e */ /* 0x000fe200000000ff */
[C---:B------:R-:W-:Y:S03]  /*2a210*/  HMMA.16816.F32 R24, R48.reuse, R42, R24 ;  /* 0x0000002a3018723c */ /* 0x040fe60000001818 */
[----:B------:R-:W-:Y:S01]  /*2a220*/  MUFU.EX2 R95, R95 ;  /* 0x0000005f005f7308 */ /* 0x000fe20000000800 */
[----:B-1----:R-:W-:Y:S01]  /*2a230*/  F2FP.PACK_AB R40, R146, R141 ;  /* 0x0000008d9228723e */ /* 0x002fe200000000ff */
[----:B-----5:R-:W-:Y:S02]  /*2a240*/  FADD.FTZ R0, R36, R0 ;  /* 0x0000000024007221 */ /* 0x020fe40000010000 */
[----:B------:R-:W-:Y:S01]  /*2a250*/  F2FP.PACK_AB R43, R66, R67 ;  /* 0x00000043422b723e */ /* 0x000fe200000000ff */
[C---:B----4-:R-:W-:Y:S01]  /*2a260*/  HMMA.16816.F32 R28, R48.reuse, R44, R28 ;  /* 0x0000002c301c723c */ /* 0x050fe2000000181c */
[----:B------:R-:W-:Y:S03]  /*2a270*/  LDSM.16.MT88.4 R64, [R183+0xc800] ;  /* 0x00c80000b740783b */ /* 0x000fe60000004200 */
[----:B------:R-:W-:Y:S01]  /*2a280*/  F2FP.PACK_AB R42, R144, R143 ;  /* 0x0000008f902a723e */ /* 0x000fe200000000ff */
[----:B------:R-:W-:Y:S01]  /*2a290*/  MUFU.EX2 R94, R94 ;  /* 0x0000005e005e7308 */ /* 0x000fe20000000800 */
[----:B------:R-:W-:Y:S02]  /*2a2a0*/  FADD.FTZ R0, R2, R0 ;  /* 0x0000000002007221 */ /* 0x000fe40000010000 */
[----:B------:R-:W-:Y:S01]  /*2a2b0*/  HMMA.16816.F32 R32, R48, R46, R32 ;  /* 0x0000002e3020723c */ /* 0x000fe20000001820 */
[----:B------:R-:W1:Y:S03]  /*2a2c0*/  LDSM.16.MT88.4 R44, [R182+0xc000] ;  /* 0x00c00000b62c783b */ /* 0x000e660000004200 */
[----:B--2---:R-:W-:Y:S03]  /*2a2d0*/  FADD.FTZ R0, R72, R0 ;  /* 0x0000000048007221 */ /* 0x004fe60000010000 */
[----:B------:R-:W-:Y:S01]  /*2a2e0*/  F2FP.PACK_AB R49, R68, R69 ;  /* 0x000000454431723e */ /* 0x000fe200000000ff */
[C---:B------:R-:W-:Y:S01]  /*2a2f0*/  HMMA.16816.F32 R4, R40.reuse, R52, R4 ;  /* 0x000000342804723c */ /* 0x040fe20000001804 */
[----:B------:R-:W-:Y:S04]  /*2a300*/  MUFU.EX2 R68, R236 ;  /* 0x000000ec00447308 */ /* 0x000fe80000000800 */
[----:B------:R-:W-:Y:S01]  /*2a310*/  F2FP.PACK_AB R51, R70, R71 ;  /* 0x000000474633723e */ /* 0x000fe200000000ff */
[----:B---3--:R-:W-:Y:S01]  /*2a320*/  FADD.FTZ R0, R37, R0 ;  /* 0x0000000025007221 */ /* 0x008fe20000010000 */
[----:B------:R-:W-:Y:S01]  /*2a330*/  F2FP.PACK_AB R48, R129, R136 ;  /* 0x000000888130723e */ /* 0x000fe200000000ff */
[C---:B------:R-:W-:Y:S01]  /*2a340*/  HMMA.16816.F32 R8, R40.reuse, R54, R8 ;  /* 0x000000362808723c */ /* 0x040fe20000001808 */
[----:B------:R-:W2:Y:S02]  /*2a350*/  LDSM.16.MT88.4 R52, [R180+0xc800] ;  /* 0x00c80000b434783b */ /* 0x000ea40000004200 */
[----:B------:R-:W-:Y:S01]  /*2a360*/  MUFU.EX2 R71, R234 ;  /* 0x000000ea00477308 */ /* 0x000fe20000000800 */
[----:B------:R-:W-:Y:S04]  /*2a370*/  F2FP.PACK_AB R50, R98, R91 ;  /* 0x0000005b6232723e */ /* 0x000fe800000000ff */
[C---:B------:R-:W-:Y:S05]  /*2a380*/  HMMA.16816.F32 R12, R40.reuse, R56, R12 ;  /* 0x00000038280c723c */ /* 0x040fea000000180c */
[----:B------:R-:W-:Y:S03]  /*2a390*/  MUFU.EX2 R70, R235 ;  /* 0x000000eb00467308 */ /* 0x000fe60000000800 */
[C---:B------:R-:W-:Y:S01]  /*2a3a0*/  HMMA.16816.F32 R16, R40.reuse, R58, R16 ;  /* 0x0000003a2810723c */ /* 0x040fe20000001810 */
[----:B------:R-:W3:Y:S06]  /*2a3b0*/  LDSM.16.MT88.4 R56, [R181+0xc800] ;  /* 0x00c80000b538783b */ /* 0x000eec0000004200 */
[----:B------:R-:W4:Y:S01]  /*2a3c0*/  MUFU.EX2 R81, R211 ;  /* 0x000000d300517308 */ /* 0x000f220000000800 */
[C---:B------:R-:W-:Y:S08]  /*2a3d0*/  HMMA.16816.F32 R20, R40.reuse, R60, R20 ;  /* 0x0000003c2814723c */ /* 0x040ff00000001814 */
[C---:B------:R-:W-:Y:S01]  /*2a3e0*/  HMMA.16816.F32 R24, R40.reuse, R62, R24 ;  /* 0x0000003e2818723c */ /* 0x040fe20000001818 */
[----:B------:R-:W5:Y:S01]  /*2a3f0*/  LDSM.16.MT88.4 R60, [R182+0xc800] ;  /* 0x00c80000b63c783b */ /* 0x000f620000004200 */
[----:B------:R-:W3:Y:S06]  /*2a400*/  MUFU.EX2 R80, R210 ;  /* 0x000000d200507308 */ /* 0x000eec0000000800 */
[C---:B-1----:R-:W-:Y:S04]  /*2a410*/  HMMA.16816.F32 R28, R40.reuse, R44, R28 ;  /* 0x0000002c281c723c */ /* 0x042fe8000000181c */
[----:B------:R-:W1:Y:S01]  /*2a420*/  MUFU.EX2 R84, R209 ;  /* 0x000000d100547308 */ /* 0x000e620000000800 */
[----:B----4-:R-:W-:Y:S03]  /*2a430*/  FADD.FTZ R0, R81, R0 ;  /* 0x0000000051007221 */ /* 0x010fe60000010000 */
[----:B------:R-:W-:Y:S01]  /*2a440*/  HMMA.16816.F32 R32, R40, R46, R32 ;  /* 0x0000002e2820723c */ /* 0x000fe20000001820 */
[----:B------:R-:W4:Y:S05]  /*2a450*/  LDSM.16.MT88.4 R44, [R180+0xd000] ;  /* 0x00d00000b42c783b */ /* 0x000f2a0000004200 */
[----:B------:R-:W5:Y:S01]  /*2a460*/  MUFU.EX2 R83, R208 ;  /* 0x000000d000537308 */ /* 0x000f620000000800 */
[----:B------:R-:W-:Y:S01]  /*2a470*/  F2FP.PACK_AB R41, R2, R36 ;  /* 0x000000240229723e */ /* 0x000fe200000000ff */
[C---:B--2---:R-:W-:Y:S05]  /*2a480*/  HMMA.16816.F32 R4, R48.reuse, R52, R4 ;  /* 0x000000343004723c */ /* 0x044fea0000001804 */
[----:B------:R-:W-:Y:S01]  /*2a490*/  F2FP.PACK_AB R43, R37, R72 ;  /* 0x00000048252b723e */ /* 0x000fe200000000ff */
[----:B---3--:R-:W-:Y:S01]  /*2a4a0*/  FADD.FTZ R0, R80, R0 ;  /* 0x0000000050007221 */ /* 0x008fe20000010000 */
[----:B------:R-:W-:Y:S01]  /*2a4b0*/  F2FP.PACK_AB R40, R94, R95 ;  /* 0x0000005f5e28723e */ /* 0x000fe200000000ff */
[C---:B------:R-:W-:Y:S01]  /*2a4c0*/  HMMA.16816.F32 R8, R48.reuse, R54, R8 ;  /* 0x000000363008723c */ /* 0x040fe20000001808 */
[----:B------:R-:W2:Y:S01]  /*2a4d0*/  LDSM.16.MT88.4 R52, [R183+0xd000] ;  /* 0x00d00000b734783b */ /* 0x000ea20000004200 */
[----:B------:R-:W-:Y:S02]  /*2a4e0*/  MUFU.EX2 R37, R237 ;  /* 0x000000ed00257308 */ /* 0x000fe40000000800 */
[----:B------:R-:W-:Y:S01]  /*2a4f0*/  F2FP.PACK_AB R42, R90, R131 ;  /* 0x000000835a2a723e */ /* 0x000fe200000000ff */
[----:B-1----:R-:W-:Y:S03]  /*2a500*/  FADD.FTZ R0, R84, R0 ;  /* 0x0000000054007221 */ /* 0x002fe60000010000 */
[C---:B------:R-:W-:Y:S04]  /*2a510*/  HMMA.16816.F32 R12, R48.reuse, R64, R12 ;  /* 0x00000040300c723c */ /* 0x040fe8000000180c */
[----:B------:R-:W1:Y:S01]  /*2a520*/  MUFU.EX2 R99, R99 ;  /* 0x0000006300637308 */ /* 0x000e620000000800 */
[----:B-----5:R-:W-:Y:S03]  /*2a530*/  FADD.FTZ R0, R83, R0 ;  /* 0x0000000053007221 */ /* 0x020fe60000010000 */
[C---:B------:R-:W-:Y:S01]  /*2a540*/  HMMA.16816.F32 R16, R48.reuse, R66, R16 ;  /* 0x000000423010723c */ /* 0x040fe20000001810 */
[----:B------:R-:W-:Y:S05]  /*2a550*/  LDSM.16.MT88.4 R64, [R182+0xd000] ;  /* 0x00d00000b640783b */ /* 0x000fea0000004200 */
[----:B------:R-:W-:Y:S02]  /*2a560*/  MUFU.EX2 R102, R102 ;  /* 0x0000006600667308 */ /* 0x000fe40000000800 */
[C---:B------:R-:W-:Y:S08]  /*2a570*/  HMMA.16816.F32 R20, R48.reuse, R56, R20 ;  /* 0x000000383014723c */ /* 0x040ff00000001814 */
[C---:B------:R-:W-:Y:S01]  /*2a580*/  HMMA.16816.F32 R24, R48.reuse, R58, R24 ;  /* 0x0000003a3018723c */ /* 0x040fe20000001818 */
[----:B------:R-:W3:Y:S01]  /*2a590*/  LDSM.16.MT88.4 R56, [R181+0xd000] ;  /* 0x00d00000b538783b */ /* 0x000ee20000004200 */
[----:B------:R-:W-:Y:S06]  /*2a5a0*/  MUFU.EX2 R103, R103 ;  /* 0x0000006700677308 */ /* 0x000fec0000000800 */
[C---:B------:R-:W-:Y:S04]  /*2a5b0*/  HMMA.16816.F32 R28, R48.reuse, R60, R28 ;  /* 0x0000003c301c723c */ /* 0x040fe8000000181c */
[----:B------:R-:W5:Y:S04]  /*2a5c0*/  MUFU.EX2 R82, R216 ;  /* 0x000000d800527308 */ /* 0x000f680000000800 */
[----:B------:R-:W-:Y:S01]  /*2a5d0*/  HMMA.16816.F32 R32, R48, R62, R32 ;  /* 0x0000003e3020723c */ /* 0x000fe20000001820 */
[----:B------:R-:W3:Y:S05]  /*2a5e0*/  LDSM.16.MT88.4 R48, [R180+0xd800] ;  /* 0x00d80000b430783b */ /* 0x000eea0000004200 */
[----:B------:R-:W2:Y:S02]  /*2a5f0*/  MUFU.EX2 R79, R217 ;  /* 0x000000d9004f7308 */ /* 0x000ea40000000800 */
[C---:B----4-:R-:W-:Y:S01]  /*2a600*/  HMMA.16816.F32 R4, R40.reuse, R44, R4 ;  /* 0x0000002c2804723c */ /* 0x050fe20000001804 */
[----:B------:R-:W4:Y:S06]  /*2a610*/  LDSM.16.MT88.4 R60, [R183+0xd800] ;  /* 0x00d80000b73c783b */ /* 0x000f2c0000004200 */
[----:B------:R-:W-:Y:S01]  /*2a620*/  F2FP.PACK_AB R45, R80, R81 ;  /* 0x00000051502d723e */ /* 0x000fe200000000ff */
[C---:B------:R-:W-:Y:S01]  /*2a630*/  HMMA.16816.F32 R8, R40.reuse, R46, R8 ;  /* 0x0000002e2808723c */ /* 0x040fe20000001808 */
[----:B------:R-:W-:Y:S03]  /*2a640*/  MUFU.EX2 R80, R96 ;  /* 0x0000006000507308 */ /* 0x000fe60000000800 */
[----:B-1----:R-:W-:Y:S01]  /*2a650*/  F2FP.PACK_AB R44, R87, R99 ;  /* 0x00000063572c723e */ /* 0x002fe200000000ff */
[----:B-----5:R-:W-:Y:S02]  /*2a660*/  FADD.FTZ R0, R82, R0 ;  /* 0x0000000052007221 */ /* 0x020fe40000010000 */
[----:B------:R-:W-:Y:S01]  /*2a670*/  F2FP.PACK_AB R47, R83, R84 ;  /* 0x00000054532f723e */ /* 0x000fe200000000ff */
[C---:B--2---:R-:W-:Y:S03]  /*2a680*/  HMMA.16816.F32 R12, R40.reuse, R52, R12 ;  /* 0x00000034280c723c */ /* 0x044fe6000000180c */
[----:B------:R-:W1:Y:S01]  /*2a690*/  MUFU.EX2 R78, R218 ;  /* 0x000000da004e7308 */ /* 0x000e620000000800 */
[----:B------:R-:W-:Y:S01]  /*2a6a0*/  F2FP.PACK_AB R46, R103, R102 ;  /* 0x00000066672e723e */ /* 0x000fe200000000ff */
[----:B------:R-:W-:Y:S03]  /*2a6b0*/  FADD.FTZ R0, R79, R0 ;  /* 0x000000004f007221 */ /* 0x000fe60000010000 */
[C---:B------:R-:W-:Y:S01]  /*2a6c0*/  HMMA.16816.F32 R16, R40.reuse, R54, R16 ;  /* 0x000000362810723c */ /* 0x040fe20000001810 */
[----:B------:R-:W2:Y:S04]  /*2a6d0*/  LDSM.16.MT88.4 R52, [R181+0xd800] ;  /* 0x00d80000b534783b */ /* 0x000ea80000004200 */
[----:B------:R-:W5:Y:S03]  /*2a6e0*/  MUFU.EX2 R77, R219 ;  /* 0x000000db004d7308 */ /* 0x000f660000000800 */
[C---:B---3--:R-:W-:Y:S07]  /*2a6f0*/  HMMA.16816.F32 R20, R40.reuse, R56, R20 ;  /* 0x000000382814723c */ /* 0x048fee0000001814 */
[----:B------:R-:W-:Y:S01]  /*2a700*/  MUFU.EX2 R106, R106 ;  /* 0x0000006a006a7308 */ /* 0x000fe20000000800 */
[C---:B------:R-:W-:Y:S01]  /*2a710*/  HMMA.16816.F32 R24, R40.reuse, R58, R24 ;  /* 0x0000003a2818723c */ /* 0x040fe20000001818 */
[----:B------:R-:W3:Y:S03]  /*2a720*/  LDSM.16.MT88.4 R56, [R182+0xd800] ;  /* 0x00d80000b638783b */ /* 0x000ee60000004200 */
[----:B-1----:R-:W-:Y:S04]  /*2a730*/  FADD.FTZ R0, R78, R0 ;  /* 0x000000004e007221 */ /* 0x002fe80000010000 */
[C---:B------:R-:W-:Y:S01]  /*2a740*/  HMMA.16816.F32 R28, R40.reuse, R64, R28 ;  /* 0x00000040281c723c */ /* 0x040fe2000000181c */
[----:B------:R-:W1:Y:S03]  /*2a750*/  MUFU.EX2 R107, R107 ;  /* 0x0000006b006b7308 */ /* 0x000e660000000800 */
[----:B-----5:R-:W-:Y:S04]  /*2a760*/  FADD.FTZ R0, R77, R0 ;  /* 0x000000004d007221 */ /* 0x020fe80000010000 */
[----:B------:R-:W-:Y:S01]  /*2a770*/  HMMA.16816.F32 R32, R40, R66, R32 ;  /* 0x000000422820723c */ /* 0x000fe20000001820 */
[----:B------:R-:W-:Y:S02]  /*2a780*/  LDSM.16.MT88.4 R64, [R182+0xe000] ;  /* 0x00e00000b640783b */ /* 0x000fe40000004200 */
[----:B------:R-:W-:Y:S04]  /*2a790*/  MUFU.EX2 R110, R110 ;  /* 0x0000006e006e7308 */ /* 0x000fe80000000800 */
[----:B------:R-:W-:Y:S01]  /*2a7a0*/  F2FP.PACK_AB R41, R79, R82 ;  /* 0x000000524f29723e */ /* 0x000fe200000000ff */
[C---:B------:R-:W-:Y:S05]  /*2a7b0*/  HMMA.16816.F32 R4, R44.reuse, R48, R4 ;  /* 0x000000302c04723c */ /* 0x040fea0000001804 */
[----:B------:R-:W-:Y:S01]  /*2a7c0*/  F2FP.PACK_AB R43, R77, R78 ;  /* 0x0000004e4d2b723e */ /* 0x000fe200000000ff */
[----:B------:R-:W-:Y:S02]  /*2a7d0*/  MUFU.EX2 R79, R97 ;  /* 0x00000061004f7308 */ /* 0x000fe40000000800 */
[C---:B------:R-:W-:Y:S01]  /*2a7e0*/  HMMA.16816.F32 R8, R44.reuse, R50, R8 ;  /* 0x000000322c08723c */ /* 0x040fe20000001808 */
[----:B------:R-:W5:Y:S03]  /*2a7f0*/  LDSM.16.MT88.4 R48, [R180+0xe000] ;  /* 0x00e00000b430783b */ /* 0x000f660000004200 */
[----:B-1----:R-:W-:Y:S04]  /*2a800*/  F2FP.PACK_AB R40, R107, R106 ;  /* 0x0000006a6b28723e */ /* 0x002fe800000000ff */
[C---:B----4-:R-:W-:Y:S01]  /*2a810*/  HMMA.16816.F32 R12, R44.reuse, R60, R12 ;  /* 0x0000003c2c0c723c */ /* 0x050fe2000000180c */
[----:B------:R-:W-:Y:S07]  /*2a820*/  MUFU.EX2 R78, R100 ;  /* 0x00000064004e7308 */ /* 0x000fee0000000800 */
[C---:B------:R-:W-:Y:S01]  /*2a830*/  HMMA.16816.F32 R16, R44.reuse, R62, R16 ;  /* 0x0000003e2c10723c */ /* 0x040fe20000001810 */
[----:B------:R-:W1:Y:S02]  /*2a840*/  LDSM.16.MT88.4 R60, [R183+0xe000] ;  /* 0x00e00000b73c783b */ /* 0x000e640000004200 */
[----:B------:R-:W-:Y:S05]  /*2a850*/  MUFU.EX2 R77, R101 ;  /* 0x00000065004d7308 */ /* 0x000fea0000000800 */
[C---:B--2---:R-:W-:Y:S05]  /*2a860*/  HMMA.16816.F32 R20, R44.reuse, R52, R20 ;  /* 0x000000342c14723c */ /* 0x044fea0000001814 */
[----:B------:R-:W2:Y:S03]  /*2a870*/  MUFU.EX2 R86, R73 ;  /* 0x0000004900567308 */ /* 0x000ea60000000800 */
[C---:B------:R-:W-:Y:S01]  /*2a880*/  HMMA.16816.F32 R24, R44.reuse, R54, R24 ;  /* 0x000000362c18723c */ /* 0x040fe20000001818 */
[----:B------:R-:W4:Y:S06]  /*2a890*/  LDSM.16.MT88.4 R52, [R181+0xe000] ;  /* 0x00e00000b534783b */ /* 0x000f2c0000004200 */
[----:B------:R-:W1:Y:S01]  /*2a8a0*/  MUFU.EX2 R76, R220 ;  /* 0x000000dc004c7308 */ /* 0x000e620000000800 */
[C---:B---3--:R-:W-:Y:S08]  /*2a8b0*/  HMMA.16816.F32 R28, R44.reuse, R56, R28 ;  /* 0x000000382c1c723c */ /* 0x048ff0000000181c */
[----:B------:R-:W-:Y:S01]  /*2a8c0*/  HMMA.16816.F32 R32, R44, R58, R32 ;  /* 0x0000003a2c20723c */ /* 0x000fe20000001820 */
[----:B------:R-:W-:Y:S01]  /*2a8d0*/  LDSM.16.MT88.4 R56, [R183+0xe800] ;  /* 0x00e80000b738783b */ /* 0x000fe20000004200 */
[----:B------:R-:W3:Y:S02]  /*2a8e0*/  MUFU.EX2 R75, R221 ;  /* 0x000000dd004b7308 */ /* 0x000ee40000000800 */
[----:B--2---:R-:W-:Y:S07]  /*2a8f0*/  F2FP.PACK_AB R42, R86, R110 ;  /* 0x0000006e562a723e */ /* 0x004fee00000000ff */
[C---:B-----5:R-:W-:Y:S01]  /*2a900*/  HMMA.16816.F32 R4, R40.reuse, R48, R4 ;  /* 0x000000302804723c */ /* 0x060fe20000001804 */
[----:B------:R-:W2:Y:S04]  /*2a910*/  MUFU.EX2 R74, R222 ;  /* 0x000000de004a7308 */ /* 0x000ea80000000800 */
[----:B-1----:R-:W-:Y:S03]  /*2a920*/  FADD.FTZ R0, R76, R0 ;  /* 0x000000004c007221 */ /* 0x002fe60000010000 */
[C---:B------:R-:W-:Y:S01]  /*2a930*/  HMMA.16816.F32 R8, R40.reuse, R50, R8 ;  /* 0x000000322808723c */ /* 0x040fe20000001808 */
[----:B------:R-:W1:Y:S02]  /*2a940*/  LDSM.16.MT88.4 R48, [R180+0xe800] ;  /* 0x00e80000b430783b */ /* 0x000e640000004200 */
[----:B------:R-:W5:Y:S01]  /*2a950*/  MUFU.EX2 R72, R223 ;  /* 0x000000df00487308 */ /* 0x000f620000000800 */
[C---:B---3--:R-:W-:Y:S01]  /*2a960*/  F2FP.PACK_AB R45, R75.reuse, R76 ;  /* 0x0000004c4b2d723e */ /* 0x048fe200000000ff */
[----:B------:R-:W-:Y:S03]  /*2a970*/  FADD.FTZ R0, R75, R0 ;  /* 0x000000004b007221 */ /* 0x000fe60000010000 */
[C---:B------:R-:W-:Y:S05]  /*2a980*/  HMMA.16816.F32 R12, R40.reuse, R60, R12 ;  /* 0x0000003c280c723c */ /* 0x040fea000000180c */
[----:B------:R-:W-:Y:S03]  /*2a990*/  MUFU.EX2 R76, R104 ;  /* 0x00000068004c7308 */ /* 0x000fe60000000800 */
[C---:B------:R-:W-:Y:S01]  /*2a9a0*/  HMMA.16816.F32 R16, R40.reuse, R62, R16 ;  /* 0x0000003e2810723c */ /* 0x040fe20000001810 */
[----:B------:R-:W-:Y:S03]  /*2a9b0*/  LDSM.16.MT88.4 R60, [R182+0xe800] ;  /* 0x00e80000b63c783b */ /* 0x000fe60000004200 */
[----:B--2---:R-:W-:Y:S03]  /*2a9c0*/  FADD.FTZ R0, R74, R0 ;  /* 0x000000004a007221 */ /* 0x004fe60000010000 */
[----:B------:R-:W-:Y:S01]  /*2a9d0*/  MUFU.EX2 R75, R105 ;  /* 0x00000069004b7308 */ /* 0x000fe20000000800 */
[C---:B----4-:R-:W-:Y:S04]  /*2a9e0*/  HMMA.16816.F32 R20, R40.reuse, R52, R20 ;  /* 0x000000342814723c */ /* 0x050fe80000001814 */
[C---:B-----5:R-:W-:Y:S01]  /*2a9f0*/  F2FP.PACK_AB R47, R72.reuse, R74 ;  /* 0x0000004a482f723e */ /* 0x060fe200000000ff */
[----:B------:R-:W-:Y:S03]  /*2aa00*/  FADD.FTZ R0, R72, R0 ;  /* 0x0000000048007221 */ /* 0x000fe60000010000 */
[C---:B------:R-:W-:Y:S01]  /*2aa10*/  HMMA.16816.F32 R24, R40.reuse, R54, R24 ;  /* 0x000000362818723c */ /* 0x040fe20000001818 */
[----:B------:R-:W-:Y:S01]  /*2aa20*/  MUFU.EX2 R111, R111 ;  /* 0x0000006f006f7308 */ /* 0x000fe20000000800 */
[----:B------:R-:W2:Y:S06]  /*2aa30*/  LDSM.16.MT88.4 R52, [R181+0xe800] ;  /* 0x00e80000b534783b */ /* 0x000eac0000004200 */
[C---:B------:R-:W-:Y:S03]  /*2aa40*/  HMMA.16816.F32 R28, R40.reuse, R64, R28 ;  /* 0x00000040281c723c */ /* 0x040fe6000000181c */
[----:B------:R-:W3:Y:S05]  /*2aa50*/  MUFU.EX2 R114, R114 ;  /* 0x0000007200727308 */ /* 0x000eea0000000800 */
[----:B------:R-:W-:Y:S01]  /*2aa60*/  HMMA.16816.F32 R32, R40, R66, R32 ;  /* 0x000000422820723c */ /* 0x000fe20000001820 */
[----:B------:R-:W-:Y:S04]  /*2aa70*/  LDSM.16.MT88.4 R64, [R181+0xf000] ;  /* 0x00f00000b540783b */ /* 0x000fe80000004200 */
[----:B------:R-:W-:Y:S10]  /*2aa80*/  MUFU.EX2 R115, R115 ;  /* 0x0000007300737308 */ /* 0x000ff40000000800 */
        /* <DEDUP_REMOVED lines=228> */
[----:B------:R-:W-:Y:S04]  /*2b8d0*/  FADD.FTZ R0, R48, R0 ;  /* 0x0000000030007221 */ /* 0x000fe80000010000 */
[----:B------:R-:W-:Y:S01]  /*2b8e0*/  FADD.FTZ R252, R39, R0 ;  /* 0x0000000027fc7221 */ /* 0x000fe20000010000 */
[----:B------:R-:W-:-:S05]  /*2b8f0*/  @P0 BRA `(.L_x_1895) ;  /* 0xffff9ee000000947 */ /* 0x000fca000383ffff */
.L_x_1886:
[----:B------:R-:W-:Y:S02]  /*2b900*/  ULDC.64 UR4, c[0x0][0x118] ;  /* 0x0000460000047ab9 */ /* 0x000fe40000000a00 */
[----:B------:R1:W5:Y:S01]  /*2b910*/  LD.E R54, [R134.64+0xd8] ;  /* 0x0000d80486367980 */ /* 0x000362000c101900 */
[----:B------:R-:W-:-:S02]  /*2b920*/  MOV R8, 0x1f ;  /* 0x0000001f00087802 */ /* 0x000fc40000000f00 */
[----:B------:R-:W-:Y:S01]  /*2b930*/  MOV R7, 0xffffffff ;  /* 0xffffffff00077802 */ /* 0x000fe20000000f00 */
[----:B------:R-:W-:Y:S05]  /*2b940*/  BRA.DIV ~URZ, `(.L_x_1896) ;  /* 0x00000da27f007947 */ /* 0x000fea000b800000 */
[----:B------:R2:W3:Y:S02]  /*2b950*/  SHFL.BFLY PT, R0, R252, 0x2, 0x1f ;  /* 0x0c401f00fc007f89 */ /* 0x0004e400000e0000 */
.L_x_1900:
[----:B---3--:R-:W-:Y:S01]  /*2b960*/  FADD.FTZ R0, R0, R252 ;  /* 0x000000fc00007221 */ /* 0x008fe20000010000 */
[----:B------:R-:W-:Y:S05]  /*2b970*/  BRA.DIV ~URZ, `(.L_x_1897) ;  /* 0x00000dd27f007947 */ /* 0x000fea000b800000 */
[----:B------:R-:W3:Y:S04]  /*2b980*/  SHFL.BFLY PT, R2, R251, 0x2, 0x1f ;  /* 0x0c401f00fb027f89 */ /* 0x000ee800000e0000 */
[----:B------:R-:W4:Y:S01]  /*2b990*/  SHFL.BFLY PT, R5, R0, 0x1, 0x1f ;  /* 0x0c201f0000057f89 */ /* 0x000f2200000e0000 */
[----:B---3--:R-:W-:Y:S02]  /*2b9a0*/  FADD.FTZ R2, R2, R251 ;  /* 0x000000fb02027221 */ /* 0x008fe40000010000 */
[----:B----4-:R-:W-:-:S03]  /*2b9b0*/  FADD.FTZ R9, R0, R5 ;  /* 0x0000000500097221 */ /* 0x010fc60000010000 */
[----:B------:R3:W4:Y:S04]  /*2b9c0*/  SHFL.BFLY PT, R4, R2, 0x1, 0x1f ;  /* 0x0c201f0002047f89 */ /* 0x00072800000e0000 */
.L_x_1901:
[----:B------:R-:W1:Y:S01]  /*2b9d0*/  S2R R56, SR_TID.X ;  /* 0x0000000000387919 */ /* 0x000e620000002100 */
[----:B----4-:R-:W-:Y:S01]  /*2b9e0*/  FADD.FTZ R10, R4, R2 ;  /* 0x00000002040a7221 */ /* 0x010fe20000010000 */
[----:B------:R-:W-:Y:S01]  /*2b9f0*/  FSETP.NE.FTZ.AND P4, PT, R9, RZ, PT ;  /* 0x000000ff0900720b */ /* 0x000fe20003f95000 */
[----:B------:R-:W-:Y:S01]  /*2ba00*/  IMAD.MOV.U32 R0, RZ, RZ, 0x3f800000 ;  /* 0x3f800000ff007424 */ /* 0x000fe200078e00ff */
[----:B------:R-:W-:Y:S02]  /*2ba10*/  BAR.SYNC.DEFER_BLOCKING 0x0 ;  /* 0x0000000000007b1d */ /* 0x000fe40000010000 */
[----:B------:R-:W-:-:S04]  /*2ba20*/  FSETP.NE.FTZ.AND P3, PT, R10, RZ, PT ;  /* 0x000000ff0a00720b */ /* 0x000fc80003f75000 */
[----:B------:R-:W4:Y:S01]  /*2ba30*/  LDL.LU R60, [R1+0x144] ;  /* 0x00014400013c7983 */ /* 0x000f220000300800 */
[----:B-1----:R-:W-:Y:S02]  /*2ba40*/  SHF.R.S32.HI R11, RZ, 0x1f, R56 ;  /* 0x0000001fff0b7819 */ /* 0x002fe40000011438 */
[----:B------:R-:W-:Y:S02]  /*2ba50*/  MOV R4, 0x3f800000 ;  /* 0x3f80000000047802 */ /* 0x000fe40000000f00 */
[----:B------:R-:W1:Y:S01]  /*2ba60*/  @P4 MUFU.RCP R0, R9 ;  /* 0x0000000900004308 */ /* 0x000e620000001000 */
[----:B------:R-:W-:Y:S01]  /*2ba70*/  LEA.HI R5, R11, R56, RZ, 0x2 ;  /* 0x000000380b057211 */ /* 0x000fe200078f10ff */
[----:B------:R-:W-:Y:S01]  /*2ba80*/  IMAD.MOV.U32 R8, RZ, RZ, 0x40 ;  /* 0x00000040ff087424 */ /* 0x000fe200078e00ff */
[----:B------:R-:W-:Y:S01]  /*2ba90*/  ULDC.64 UR4, c[0x0][0x118] ;  /* 0x0000460000047ab9 */ /* 0x000fe20000000a00 */
[----:B--2---:R-:W2:Y:S01]  /*2baa0*/  LDL.LU R59, [R1+0x148] ;  /* 0x00014800013b7983 */ /* 0x004ea20000300800 */
[----:B------:R-:W-:-:S02]  /*2bab0*/  SHF.R.S32.HI R6, RZ, 0x2, R5 ;  /* 0x00000002ff067819 */ /* 0x000fc40000011405 */
[----:B---3--:R-:W-:Y:S02]  /*2bac0*/  SHF.R.S32.HI R2, RZ, 0x1f, R5 ;  /* 0x0000001fff027819 */ /* 0x008fe40000011405 */
[----:B------:R-:W-:Y:S01]  /*2bad0*/  LEA.HI R55, R11, R56, RZ, 0x5 ;  /* 0x000000380b377211 */ /* 0x000fe200078f28ff */
[----:B------:R-:W3:Y:S01]  /*2bae0*/  @P3 MUFU.RCP R4, R10 ;  /* 0x0000000a00043308 */ /* 0x000ee20000001000 */
[----:B------:R-:W-:Y:S01]  /*2baf0*/  LEA.HI R2, R2, R6, RZ, 0x3 ;  /* 0x0000000602027211 */ /* 0x000fe200078f18ff */
[----:B------:R2:W5:Y:S01]  /*2bb00*/  LDL R58, [R1+0x14c] ;  /* 0x00014c00013a7983 */ /* 0x0005620000100800 */
[----:B------:R-:W-:Y:S02]  /*2bb10*/  LOP3.LUT R5, R5, 0x1ffffffc, RZ, 0xc0, !PT ;  /* 0x1ffffffc05057812 */ /* 0x000fe400078ec0ff */
[----:B------:R-:W-:Y:S01]  /*2bb20*/  LOP3.LUT R2, R2, 0xfffffff8, RZ, 0xc0, !PT ;  /* 0xfffffff802027812 */ /* 0x000fe200078ec0ff */
[----:B-1----:R-:W-:Y:S01]  /*2bb30*/  FMUL.FTZ R168, R0, R168 ;  /* 0x000000a800a87220 */ /* 0x002fe20000410000 */
[----:B------:R-:W-:Y:S01]  /*2bb40*/  SHF.R.S32.HI R53, RZ, 0x5, R55 ;  /* 0x00000005ff357819 */ /* 0x000fe20000011437 */
[----:B------:R-:W-:-:S02]  /*2bb50*/  IMAD.IADD R5, R56, 0x1, -R5 ;  /* 0x0000000138057824 */ /* 0x000fc400078e0a05 */
[----:B------:R-:W-:Y:S02]  /*2bb60*/  IMAD.IADD R2, R6, 0x1, -R2 ;  /* 0x0000000106027824 */ /* 0x000fe400078e0a02 */
[C---:B------:R-:W-:Y:S01]  /*2bb70*/  FMUL.FTZ R169, R0.reuse, R169 ;  /* 0x000000a900a97220 */ /* 0x040fe20000410000 */
[----:B------:R-:W-:Y:S01]  /*2bb80*/  LEA R5, R53, R5, 0x9 ;  /* 0x0000000535057211 */ /* 0x000fe200078e48ff */
[----:B------:R-:W-:Y:S01]  /*2bb90*/  FMUL.FTZ R164, R0, R164 ;  /* 0x000000a400a47220 */ /* 0x000fe20000410000 */
[----:B------:R-:W-:Y:S01]  /*2bba0*/  SHF.L.U32 R6, R2, 0x6, RZ ;  /* 0x0000000602067819 */ /* 0x000fe200000006ff */
[----:B---3--:R-:W-:Y:S01]  /*2bbb0*/  FMUL.FTZ R171, R4, R171 ;  /* 0x000000ab04ab7220 */ /* 0x008fe20000410000 */
[----:B------:R-:W-:Y:S01]  /*2bbc0*/  LOP3.LUT R7, R2, 0x1, RZ, 0xc0, !PT ;  /* 0x0000000102077812 */ /* 0x000fe200078ec0ff */
[----:B------:R-:W-:Y:S01]  /*2bbd0*/  FMUL.FTZ R170, R4, R170 ;  /* 0x000000aa04aa7220 */ /* 0x000fe20000410000 */
[----:B------:R-:W-:Y:S01]  /*2bbe0*/  LOP3.LUT R6, R6, 0x1c0, RZ, 0xc0, !PT ;  /* 0x000001c006067812 */ /* 0x000fe200078ec0ff */
[----:B------:R-:W-:Y:S01]  /*2bbf0*/  FMUL.FTZ R167, R4, R167 ;  /* 0x000000a704a77220 */ /* 0x000fe20000410000 */
[----:B------:R-:W-:Y:S01]  /*2bc00*/  R2P PR, R2, 0x6 ;  /* 0x0000000602007804 */ /* 0x000fe20000000000 */
[----:B------:R-:W-:Y:S01]  /*2bc10*/  FMUL.FTZ R166, R4, R166 ;  /* 0x000000a604a67220 */ /* 0x000fe20000410000 */
[----:B------:R-:W-:Y:S01]  /*2bc20*/  LEA.HI R6, R6, R6, RZ, 0x1d ;  /* 0x0000000606067211 */ /* 0x000fe200078fe8ff */
[C---:B------:R-:W-:Y:S01]  /*2bc30*/  FMUL.FTZ R163, R4.reuse, R163 ;  /* 0x000000a304a37220 */ /* 0x040fe20000410000 */
[----:B------:R-:W-:Y:S01]  /*2bc40*/  ISETP.NE.U32.AND P0, PT, R7, 0x1, PT ;  /* 0x000000010700780c */ /* 0x000fe20003f05070 */
[----:B------:R-:W-:Y:S01]  /*2bc50*/  FMUL.FTZ R162, R4, R162 ;  /* 0x000000a204a27220 */ /* 0x000fe20000410000 */
[----:B------:R-:W-:Y:S01]  /*2bc60*/  MOV R7, 0xffffffe0 ;  /* 0xffffffe000077802 */ /* 0x000fe20000000f00 */
[----:B------:R-:W-:Y:S01]  /*2bc70*/  IMAD.U32 R5, R5, 0x2, R6 ;  /* 0x0000000205057824 */ /* 0x000fe200078e0006 */
[----:B------:R-:W-:Y:S01]  /*2bc80*/  SEL R8, R8, 0xffffffc0, !P1 ;  /* 0xffffffc008087807 */ /* 0x000fe20004800000 */
[C---:B------:R-:W-:Y:S01]  /*2bc90*/  FMUL.FTZ R159, R4.reuse, R159 ;  /* 0x0000009f049f7220 */ /* 0x040fe20000410000 */
[----:B------:R-:W-:Y:S01]  /*2bca0*/  SEL R7, R7, 0x20, !P0 ;  /* 0x0000002007077807 */ /* 0x000fe20004000000 */
[C---:B------:R-:W-:Y:S01]  /*2bcb0*/  FMUL.FTZ R158, R4.reuse, R158 ;  /* 0x0000009e049e7220 */ /* 0x040fe20000410000 */
[----:B------:R-:W-:Y:S01]  /*2bcc0*/  SHF.L.U32 R2, R5, 0x2, RZ ;  /* 0x0000000205027819 */ /* 0x000fe200000006ff */
[C---:B------:R-:W-:Y:S01]  /*2bcd0*/  FMUL.FTZ R155, R4.reuse, R155 ;  /* 0x0000009b049b7220 */ /* 0x040fe20000410000 */
[----:B------:R-:W-:Y:S01]  /*2bce0*/  STS.64 [R5.X4], R168 ;  /* 0x000000a805007388 */ /* 0x000fe20000004a00 */
[----:B------:R-:W-:Y:S01]  /*2bcf0*/  FMUL.FTZ R154, R4, R154 ;  /* 0x0000009a049a7220 */ /* 0x000fe20000410000 */
[----:B------:R-:W-:Y:S01]  /*2bd00*/  IADD3 R6, R2, R8, RZ ;  /* 0x0000000802067210 */ /* 0x000fe20007ffe0ff */
[C---:B------:R-:W-:Y:S01]  /*2bd10*/  FMUL.FTZ R151, R4.reuse, R151 ;  /* 0x0000009704977220 */ /* 0x040fe20000410000 */
[----:B------:R1:W-:Y:S01]  /*2bd20*/  STS.64 [R5.X4+0x800], R170 ;  /* 0x000800aa05007388 */ /* 0x0003e20000004a00 */
[----:B------:R-:W-:-:S02]  /*2bd30*/  FMUL.FTZ R150, R4, R150 ;  /* 0x0000009604967220 */ /* 0x000fc40000410000 */
[C---:B------:R-:W-:Y:S02]  /*2bd40*/  FMUL.FTZ R147, R4.reuse, R147 ;  /* 0x0000009304937220 */ /* 0x040fe40000410000 */
[C---:B------:R-:W-:Y:S02]  /*2bd50*/  FMUL.FTZ R146, R4.reuse, R146 ;  /* 0x0000009204927220 */ /* 0x040fe40000410000 */
[C---:B------:R-:W-:Y:S02]  /*2bd60*/  FMUL.FTZ R143, R4.reuse, R143 ;  /* 0x0000008f048f7220 */ /* 0x040fe40000410000 */
[----:B------:R-:W-:Y:S02]  /*2bd70*/  FMUL.FTZ R142, R4, R142 ;  /* 0x0000008e048e7220 */ /* 0x000fe40000410000 */
[----:B------:R-:W-:Y:S02]  /*2bd80*/  IMAD.IADD R4, R2, 0x1, R7 ;  /* 0x0000000102047824 */ /* 0x000fe400078e0207 */
[----:B------:R-:W-:-:S02]  /*2bd90*/  FMUL.FTZ R165, R0, R165 ;  /* 0x000000a500a57220 */ /* 0x000fc40000410000 */
[C---:B------:R-:W-:Y:S01]  /*2bda0*/  FMUL.FTZ R160, R0.reuse, R160 ;  /* 0x000000a000a07220 */ /* 0x040fe20000410000 */
[----:B------:R-:W-:Y:S01]  /*2bdb0*/  STS.64 [R4+0x800], R166 ;  /* 0x000800a604007388 */ /* 0x000fe20000000a00 */
[C---:B------:R-:W-:Y:S02]  /*2bdc0*/  FMUL.FTZ R161, R0.reuse, R161 ;  /* 0x000000a100a17220 */ /* 0x040fe40000410000 */
[C---:B------:R-:W-:Y:S01]  /*2bdd0*/  FMUL.FTZ R156, R0.reuse, R156 ;  /* 0x0000009c009c7220 */ /* 0x040fe20000410000 */
[----:B------:R3:W-:Y:S01]  /*2bde0*/  STS.64 [R4], R164 ;  /* 0x000000a404007388 */ /* 0x0007e20000000a00 */
[C---:B------:R-:W-:Y:S02]  /*2bdf0*/  FMUL.FTZ R157, R0.reuse, R157 ;  /* 0x0000009d009d7220 */ /* 0x040fe40000410000 */
[C---:B------:R-:W-:Y:S01]  /*2be00*/  FMUL.FTZ R152, R0.reuse, R152 ;  /* 0x0000009800987220 */ /* 0x040fe20000410000 */
[----:B------:R-:W-:Y:S01]  /*2be10*/  STS.64 [R6], R160 ;  /* 0x000000a006007388 */ /* 0x000fe20000000a00 */
[----:B------:R-:W-:-:S02]  /*2be20*/  FMUL.FTZ R153, R0, R153 ;  /* 0x0000009900997220 */ /* 0x000fc40000410000 */
[C---:B------:R-:W-:Y:S01]  /*2be30*/  FMUL.FTZ R148, R0.reuse, R148 ;  /* 0x0000009400947220 */ /* 0x040fe20000410000 */
[----:B------:R-:W-:Y:S01]  /*2be40*/  STS.64 [R6+0x800], R162 ;  /* 0x000800a206007388 */ /* 0x000fe20000000a00 */
[C---:B------:R-:W-:Y:S02]  /*2be50*/  FMUL.FTZ R149, R0.reuse, R149 ;  /* 0x0000009500957220 */ /* 0x040fe40000410000 */
[C---:B------:R-:W-:Y:S02]  /*2be60*/  FMUL.FTZ R144, R0.reuse, R144 ;  /* 0x0000009000907220 */ /* 0x040fe40000410000 */
[C---:B------:R-:W-:Y:S02]  /*2be70*/  FMUL.FTZ R145, R0.reuse, R145 ;  /* 0x0000009100917220 */ /* 0x040fe40000410000 */
[C---:B------:R-:W-:Y:S02]  /*2be80*/  FMUL.FTZ R140, R0.reuse, R140 ;  /* 0x0000008c008c7220 */ /* 0x040fe40000410000 */
[----:B------:R-:W-:Y:S01]  /*2be90*/  FMUL.FTZ R141, R0, R141 ;  /* 0x0000008d008d7220 */ /* 0x000fe20000410000 */
[----:B------:R-:W-:Y:S01]  /*2bea0*/  IADD3 R0, R2, 0x80, RZ ;  /* 0x0000008002007810 */ /* 0x000fe20007ffe0ff */
[----:B-1----:R-:W-:Y:S01]  /*2beb0*/  IMAD.IADD R5, R4, 0x1, R8 ;  /* 0x0000000104057824 */ /* 0x002fe200078e0208 */
[----:B------:R-:W-:-:S04]  /*2bec0*/  @P2 IADD3 R0, R2, -0x80, RZ ;  /* 0xffffff8002002810 */ /* 0x000fc80007ffe0ff */
[----:B------:R-:W-:Y:S01]  /*2bed0*/  IADD3 R2, R7, R0, RZ ;  /* 0x0000000007027210 */ /* 0x000fe20007ffe0ff */
[----:B------:R-:W-:Y:S01]  /*2bee0*/  STS.64 [R5], R156 ;  /* 0x0000009c05007388 */ /* 0x000fe20000000a00 */
[----:B---3--:R-:W-:-:S03]  /*2bef0*/  IMAD.IADD R4, R8, 0x1, R0 ;  /* 0x0000000108047824 */ /* 0x008fc600078e0200 */
[----:B------:R-:W-:Y:S04]  /*2bf00*/  STS.64 [R5+0x800], R158 ;  /* 0x0008009e05007388 */ /* 0x000fe80000000a00 */
[----:B------:R-:W-:Y:S04]  /*2bf10*/  STS.64 [R0], R152 ;  /* 0x0000009800007388 */ /* 0x000fe80000000a00 */
[----:B------:R1:W-:Y:S04]  /*2bf20*/  STS.64 [R0+0x800], R154 ;  /* 0x0008009a00007388 */ /* 0x0003e80000000a00 */
[----:B------:R-:W-:Y:S04]  /*2bf30*/  STS.64 [R2], R148 ;  /* 0x0000009402007388 */ /* 0x000fe80000000a00 */
[----:B------:R-:W-:Y:S04]  /*2bf40*/  STS.64 [R2+0x800], R150 ;  /* 0x0008009602007388 */ /* 0x000fe80000000a00 */
[----:B------:R-:W-:Y:S04]  /*2bf50*/  STS.64 [R4], R144 ;  /* 0x0000009004007388 */ /* 0x000fe80000000a00 */
[----:B------:R-:W-:Y:S01]  /*2bf60*/  STS.64 [R4+0x800], R146 ;  /* 0x0008009204007388 */ /* 0x000fe20000000a00 */
[----:B-1----:R-:W-:-:S05]  /*2bf70*/  IADD3 R0, R8, R2, RZ ;  /* 0x0000000208007210 */ /* 0x002fca0007ffe0ff */
[----:B------:R-:W-:Y:S04]  /*2bf80*/  STS.64 [R0], R140 ;  /* 0x0000008c00007388 */ /* 0x000fe80000000a00 */
[----:B------:R1:W-:Y:S04]  /*2bf90*/  STS.64 [R0+0x800], R142 ;  /* 0x0008008e00007388 */ /* 0x0003e80000000a00 */
[----:B------:R-:W4:Y:S04]  /*2bfa0*/  LD.E.64 R36, [R134.64+0xb0] ;  /* 0x0000b00486247980 */ /* 0x000f28000c101b00 */
[----:B------:R-:W2:Y:S04]  /*2bfb0*/  LD.E R39, [R134.64+0x60] ;  /* 0x0000600486277980 */ /* 0x000ea8000c101900 */
[----:B------:R-:W3:Y:S04]  /*2bfc0*/  S2R R5, SR_TID.X ;  /* 0x0000000000057919 */ /* 0x000ee80000002100 */
[----:B------:R2:W5:Y:S04]  /*2bfd0*/  LD.E R52, [R134.64+0xcc] ;  /* 0x0000cc0486347980 */ /* 0x000568000c101900 */
[----:B------:R2:W5:Y:S04]  /*2bfe0*/  LD.E.64 R14, [R134.64+0x78] ;  /* 0x00007804860e7980 */ /* 0x000568000c101b00 */
[----:B------:R2:W5:Y:S01]  /*2bff0*/  LD.E.64 R12, [R134.64+0xa8] ;  /* 0x0000a804860c7980 */ /* 0x000562000c101b00 */
[----:B------:R-:W-:Y:S01]  /*2c000*/  BSSY B0, `(.L_x_1898) ;  /* 0x0000043000007945 */ /* 0x000fe20003800000 */
[----:B-1----:R-:W-:-:S02]  /*2c010*/  LEA.HI R0, R11, R56, RZ, 0x4 ;  /* 0x000000380b007211 */ /* 0x002fc400078f20ff */
[----:B------:R-:W1:Y:S01]  /*2c020*/  S2R R57, SR_CTAID.X ;  /* 0x0000000000397919 */ /* 0x000e620000002500 */
[----:B------:R-:W-:Y:S01]  /*2c030*/  IMAD.MOV.U32 R11, RZ, RZ, -0x800000 ;  /* 0xff800000ff0b7424 */ /* 0x000fe200078e00ff */
[----:B------:R-:W-:Y:S02]  /*2c040*/  LOP3.LUT R0, R0, 0xfffffff0, RZ, 0xc0, !PT ;  /* 0xfffffff000007812 */ /* 0x000fe400078ec0ff */
[----:B---3--:R-:W-:-:S03]  /*2c050*/  SHF.R.S32.HI R7, RZ, 0x1f, R5 ;  /* 0x0000001fff077819 */ /* 0x008fc60000011405 */
[----:B------:R-:W-:Y:S01]  /*2c060*/  IMAD.IADD R8, R56, 0x1, -R0 ;  /* 0x0000000138087824 */ /* 0x000fe200078e0a00 */
[----:B------:R-:W-:-:S04]  /*2c070*/  LEA.HI R6, R7, R5, RZ, 0x4 ;  /* 0x0000000507067211 */ /* 0x000fc800078f20ff */
[----:B------:R-:W-:Y:S02]  /*2c080*/  LEA.HI R2, R8, R8, RZ, 0x1 ;  /* 0x0000000808027211 */ /* 0x000fe400078f08ff */
[----:B------:R-:W-:-:S03]  /*2c090*/  SHF.R.S32.HI R6, RZ, 0x4, R6 ;  /* 0x00000004ff067819 */ /* 0x000fc60000011406 */
[----:B------:R-:W-:Y:S01]  /*2c0a0*/  IMAD.SHL.U32 R4, R2, 0x4, RZ ;  /* 0x0000000402047824 */ /* 0x000fe200078e00ff */
[----:B------:R-:W-:Y:S02]  /*2c0b0*/  SHF.L.U32 R0, R6, 0x6, RZ ;  /* 0x0000000606007819 */ /* 0x000fe400000006ff */
[----:B------:R-:W-:Y:S02]  /*2c0c0*/  LOP3.LUT R2, R2, 0xffffffe, RZ, 0xc0, !PT ;  /* 0x0ffffffe02027812 */ /* 0x000fe400078ec0ff */
[----:B------:R-:W-:Y:S02]  /*2c0d0*/  LOP3.LUT R0, R0, 0x1c0, RZ, 0xc0, !PT ;  /* 0x000001c000007812 */ /* 0x000fe400078ec0ff */
[----:B------:R-:W-:Y:S02]  /*2c0e0*/  IADD3 R2, R8, -R2, RZ ;  /* 0x8000000208027210 */ /* 0x000fe40007ffe0ff */
[----:B------:R-:W-:Y:S02]  /*2c0f0*/  LOP3.LUT R4, R0, 0x38, R4, 0xf8, !PT ;  /* 0x0000003800047812 */ /* 0x000fe400078ef804 */
[----:B------:R-:W-:-:S04]  /*2c100*/  SHF.R.U32.HI R0, RZ, 0x3, R0 ;  /* 0x00000003ff007819 */ /* 0x000fc80000011600 */
[----:B------:R-:W-:Y:S02]  /*2c110*/  LOP3.LUT R0, R4, R0, RZ, 0x3c, !PT ;  /* 0x0000000004007212 */ /* 0x000fe400078e3cff */
[----:B------:R-:W-:-:S03]  /*2c120*/  SHF.R.S32.HI R4, RZ, 0x1f, R53 ;  /* 0x0000001fff047819 */ /* 0x000fc60000011435 */
[----:B------:R-:W-:Y:S01]  /*2c130*/  IMAD R0, R2, 0x4, R0 ;  /* 0x0000000402007824 */ /* 0x000fe200078e0200 */
[----:B------:R-:W-:Y:S01]  /*2c140*/  BAR.SYNC.DEFER_BLOCKING 0x0 ;  /* 0x0000000000007b1d */ /* 0x000fe20000010000 */
[----:B------:R-:W-:-:S04]  /*2c150*/  LEA.HI R4, R4, R53, RZ, 0x2 ;  /* 0x0000003504047211 */ /* 0x000fc800078f10ff */
[----:B------:R-:W-:Y:S01]  /*2c160*/  LOP3.LUT R4, R4, 0xffffffc, RZ, 0xc0, !PT ;  /* 0x0ffffffc04047812 */ /* 0x000fe200078ec0ff */
[----:B------:R-:W3:Y:S04]  /*2c170*/  @P4 MUFU.LG2 R2, R9 ;  /* 0x0000000900024308 */ /* 0x000ee80000000c00 */
[----:B------:R-:W-:Y:S01]  /*2c180*/  IMAD.IADD R4, R53, 0x1, -R4 ;  /* 0x0000000135047824 */ /* 0x000fe200078e0a04 */
[----:B------:R-:W1:Y:S04]  /*2c190*/  LDS.128 R48, [R0.X4] ;  /* 0x0000000000307984 */ /* 0x000e680000004c00 */
[----:B------:R-:W1:Y:S04]  /*2c1a0*/  LDS.128 R44, [R0.X4+0x800] ;  /* 0x00080000002c7984 */ /* 0x000e680000004c00 */
[----:B------:R-:W1:Y:S04]  /*2c1b0*/  LDS.128 R40, [R0.X4+0x1000] ;  /* 0x0010000000287984 */ /* 0x000e680000004c00 */
[----:B------:R-:W1:Y:S04]  /*2c1c0*/  LDS.128 R32, [R0.X4+0x1800] ;  /* 0x0018000000207984 */ /* 0x000e680000004c00 */
[----:B------:R-:W1:Y:S04]  /*2c1d0*/  LDS.128 R28, [R0.X4+0x2000] ;  /* 0x00200000001c7984 */ /* 0x000e680000004c00 */
[----:B------:R-:W1:Y:S04]  /*2c1e0*/  LDS.128 R24, [R0.X4+0x2800] ;  /* 0x0028000000187984 */ /* 0x000e680000004c00 */
[----:B------:R-:W1:Y:S04]  /*2c1f0*/  LDS.128 R20, [R0.X4+0x3000] ;  /* 0x0030000000147984 */ /* 0x000e680000004c00 */
[----:B------:R3:W1:Y:S02]  /*2c200*/  LDS.128 R16, [R0.X4+0x3800] ;  /* 0x0038000000107984 */ /* 0x0006640000004c00 */
[----:B---3--:R-:W-:-:S02]  /*2c210*/  LEA.HI R0, R7, R5, RZ, 0x5 ;  /* 0x0000000507007211 */ /* 0x008fc400078f28ff */
[----:B------:R-:W3:Y:S02]  /*2c220*/  @P3 MUFU.LG2 R7, R10 ;  /* 0x0000000a00073308 */ /* 0x000ee40000000c00 */
[----:B------:R-:W-:-:S04]  /*2c230*/  LOP3.LUT R0, R0, 0xffffffe0, RZ, 0xc0, !PT ;  /* 0xffffffe000007812 */ /* 0x000fc800078ec0ff */
[----:B------:R-:W-:Y:S01]  /*2c240*/  IADD3 R0, -R0, R5, RZ ;  /* 0x0000000500007210 */ /* 0x000fe20007ffe1ff */
[----:B------:R-:W-:Y:S01]  /*2c250*/  @P4 FMUL.FTZ R5, R2, 0.69314718246459960938 ;  /* 0x3f31721802054820 */ /* 0x000fe20000410000 */
[----:B------:R-:W-:Y:S02]  /*2c260*/  LOP3.LUT R2, R55, 0xffffffe0, RZ, 0xc0, !PT ;  /* 0xffffffe037027812 */ /* 0x000fe400078ec0ff */
[----:B------:R-:W-:Y:S01]  /*2c270*/  SHF.R.S32.HI R9, RZ, 0x1f, R0 ;  /* 0x0000001fff097819 */ /* 0x000fe20000011400 */
[----:B-----5:R-:W-:Y:S01]  /*2c280*/  @P4 FFMA.FTZ R11, R38, R54, R5 ;  /* 0x00000036260b4223 */ /* 0x020fe20000010005 */
[----:B------:R-:W-:Y:S02]  /*2c290*/  IADD3 R5, -R2, R56, RZ ;  /* 0x0000003802057210 */ /* 0x000fe40007ffe1ff */
[----:B------:R-:W-:Y:S01]  /*2c2a0*/  LEA.HI R0, R9, R0, RZ, 0x2 ;  /* 0x0000000009007211 */ /* 0x000fe200078f10ff */
[----:B-1----:R-:W-:Y:S01]  /*2c2b0*/  IMAD.SHL.U32 R9, R57, 0x40, RZ ;  /* 0x0000004039097824 */ /* 0x002fe200078e00ff */
[----:B------:R-:W-:Y:S01]  /*2c2c0*/  LOP3.LUT P0, RZ, R5, 0x3, RZ, 0xc0, !PT ;  /* 0x0000000305ff7812 */ /* 0x000fe2000780c0ff */
[----:B---3--:R-:W-:Y:S01]  /*2c2d0*/  @P3 FMUL.FTZ R7, R7, 0.69314718246459960938 ;  /* 0x3f31721807073820 */ /* 0x008fe20000410000 */
[----:B------:R-:W-:-:S02]  /*2c2e0*/  SHF.R.S32.HI R0, RZ, 0x2, R0 ;  /* 0x00000002ff007819 */ /* 0x000fc40000011400 */
[----:B------:R-:W-:Y:S01]  /*2c2f0*/  MOV R10, 0xff800000 ;  /* 0xff800000000a7802 */ /* 0x000fe20000000f00 */
[----:B------:R-:W-:Y:S01]  /*2c300*/  @P3 FFMA.FTZ R10, R3, R54, R7 ;  /* 0x00000036030a3223 */ /* 0x000fe20000010007 */
[----:B------:R-:W-:Y:S01]  /*2c310*/  LEA R0, R4, R0, 0x4 ;  /* 0x0000000004007211 */ /* 0x000fe200078e20ff */
[----:B------:R-:W-:Y:S02]  /*2c320*/  IMAD.SHL.U32 R4, R8, 0x4, RZ ;  /* 0x0000000408047824 */ /* 0x000fe400078e00ff */
[----:B----4-:R-:W-:-:S04]  /*2c330*/  IMAD R2, R36, UR10, R60 ;  /* 0x0000000a24027c24 */ /* 0x010fc8000f8e023c */
[----:B--2---:R-:W-:-:S04]  /*2c340*/  IMAD R2, R2, R39, R59 ;  /* 0x0000002702027224 */ /* 0x004fc800078e023b */
[----:B------:R-:W-:Y:S01]  /*2c350*/  IMAD R7, R37, R2, R9 ;  /* 0x0000000225077224 */ /* 0x000fe200078e0209 */
[----:B------:R-:W-:Y:S05]  /*2c360*/  @P0 BRA `(.L_x_1899) ;  /* 0x000000c000000947 */ /* 0x000fea0003800000 */
[----:B------:R-:W-:Y:S01]  /*2c370*/  IMAD R2, R57, -0x40, R58 ;  /* 0xffffffc039027824 */ /* 0x000fe200078e023a */
[C---:B------:R-:W-:Y:S01]  /*2c380*/  IADD3 R9, R0.reuse, 0x8, RZ ;  /* 0x0000000800097810 */ /* 0x040fe20007ffe0ff */
[----:B------:R-:W-:Y:S01]  /*2c390*/  ULDC.64 UR4, c[0x0][0x118] ;  /* 0x0000460000047ab9 */ /* 0x000fe20000000a00 */
[----:B------:R-:W-:Y:S02]  /*2c3a0*/  SHF.R.S32.HI R8, RZ, 0x1f, R7 ;  /* 0x0000001fff087819 */ /* 0x000fe40000011407 */
[----:B------:R-:W-:Y:S02]  /*2c3b0*/  IADD3 R3, P0, R7, R0, RZ ;  /* 0x0000000007037210 */ /* 0x000fe40007f1e0ff */
[-C--:B------:R-:W-:Y:S02]  /*2c3c0*/  ISETP.GE.AND P2, PT, R0, R2.reuse, PT ;  /* 0x000000020000720c */ /* 0x080fe40003f46270 */
[----:B------:R-:W-:-:S02]  /*2c3d0*/  ISETP.GE.AND P1, PT, R9, R2, PT ;  /* 0x000000020900720c */ /* 0x000fc40003f26270 */
[----:B------:R-:W-:Y:S02]  /*2c3e0*/  LEA.HI.X.SX32 R0, R0, R8, 0x1, P0 ;  /* 0x0000000800007211 */ /* 0x000fe400000f0eff */
[----:B------:R-:W-:-:S04]  /*2c3f0*/  LEA R2, P0, R3, R12, 0x2 ;  /* 0x0000000c03027211 */ /* 0x000fc800078010ff */
[----:B------:R-:W-:-:S05]  /*2c400*/  LEA.HI.X R3, R3, R13, R0, 0x2, P0 ;  /* 0x0000000d03037211 */ /* 0x000fca00000f1400 */
[----:B------:R1:W-:Y:S04]  /*2c410*/  @!P2 ST.E [R2.64], R11 ;  /* 0x0000000b0200a985 */ /* 0x0003e8000c101904 */
[----:B------:R1:W-:Y:S02]  /*2c420*/  @!P1 ST.E [R2.64+0x20], R10 ;  /* 0x0000200a02009985 */ /* 0x0003e4000c101904 */
.L_x_1899:
[----:B------:R-:W-:Y:S05]  /*2c430*/  BSYNC B0 ;  /* 0x0000000000007941 */ /* 0x000fea0003800000 */
.L_x_1898:
[----:B------:R-:W-:Y:S02]  /*2c440*/  ULDC.64 UR4, c[0x0][0x118] ;  /* 0x0000460000047ab9 */ /* 0x000fe40000000a00 */
[----:B------:R-:W2:Y:S01]  /*2c450*/  LD.E R8, [R134.64+0xc0] ;  /* 0x0000c00486087980 */ /* 0x000ea2000c101900 */
[----:B------:R-:W-:Y:S01]  /*2c460*/  SHF.R.S32.HI R5, RZ, 0x1f, R4 ;  /* 0x0000001fff057819 */ /* 0x000fe20000011404 */
[----:B------:R-:W-:Y:S01]  /*2c470*/  IMAD R0, R7, R52, RZ ;  /* 0x0000003407007224 */ /* 0x000fe200078e02ff */
[----:B------:R-:W-:-:S03]  /*2c480*/  MOV R9, 0x1f0 ;  /* 0x000001f000097802 */ /* 0x000fc60000000f00 */
[----:B-1----:R-:W-:-:S04]  /*2c490*/  IMAD.WIDE R2, R6, 0x40, R4 ;  /* 0x0000004006027825 */ /* 0x002fc800078e0204 */
[----:B------:R-:W-:Y:S01]  /*2c4a0*/  IMAD R5, R57, -0x40, R58 ;  /* 0xffffffc039057824 */ /* 0x000fe200078e023a */
[----:B------:R-:W-:-:S04]  /*2c4b0*/  IADD3 R7, P0, R2, R0, RZ ;  /* 0x0000000002077210 */ /* 0x000fc80007f1e0ff */
[----:B------:R-:W-:Y:S02]  /*2c4c0*/  LEA.HI.X.SX32 R3, R0, R3, 0x1, P0 ;  /* 0x0000000300037211 */ /* 0x000fe400000f0eff */
[----:B------:R-:W-:Y:S02]  /*2c4d0*/  IADD3 R0, R6, 0x10, RZ ;  /* 0x0000001006007810 */ /* 0x000fe40007ffe0ff */
[----:B------:R-:W-:-:S04]  /*2c4e0*/  LEA R2, P0, R7, R14, 0x2 ;  /* 0x0000000e07027211 */ /* 0x000fc800078010ff */
[----:B------:R-:W-:Y:S02]  /*2c4f0*/  LEA.HI.X R3, R7, R15, R3, 0x2, P0 ;  /* 0x0000000f07037211 */ /* 0x000fe400000f1403 */
[----:B------:R-:W-:Y:S02]  /*2c500*/  IADD3 R7, R6, 0x20, RZ ;  /* 0x0000002006077810 */ /* 0x000fe40007ffe0ff */
[----:B--2---:R-:W-:Y:S02]  /*2c510*/  ISETP.GE.AND P6, PT, R4, R8, PT ;  /* 0x000000080400720c */ /* 0x004fe40003fc6270 */
[----:B------:R-:W-:Y:S02]  /*2c520*/  IADD3 R4, R6, 0x8, RZ ;  /* 0x0000000806047810 */ /* 0x000fe40007ffe0ff */
[-C--:B------:R-:W-:Y:S02]  /*2c530*/  ISETP.GE.OR P4, PT, R0, R5.reuse, P6 ;  /* 0x000000050000720c */ /* 0x080fe40003786670 */
[----:B------:R-:W-:-:S02]  /*2c540*/  ISETP.GE.OR P5, PT, R4, R5, P6 ;  /* 0x000000050400720c */ /* 0x000fc400037a6670 */
[C---:B------:R-:W-:Y:S02]  /*2c550*/  IADD3 R0, R6.reuse, 0x30, RZ ;  /* 0x0000003006007810 */ /* 0x040fe40007ffe0ff */
[C---:B------:R-:W-:Y:S02]  /*2c560*/  IADD3 R8, R6.reuse, 0x18, RZ ;  /* 0x0000001806087810 */ /* 0x040fe40007ffe0ff */
[----:B------:R-:W-:Y:S02]  /*2c570*/  IADD3 R4, R6, 0x28, RZ ;  /* 0x0000002806047810 */ /* 0x000fe40007ffe0ff */
[-C--:B------:R-:W-:Y:S02]  /*2c580*/  ISETP.GE.OR P0, PT, R0, R5.reuse, P6 ;  /* 0x000000050000720c */ /* 0x080fe40003706670 */
[----:B------:R-:W-:Y:S01]  /*2c590*/  IADD3 R0, R6, 0x38, RZ ;  /* 0x0000003806007810 */ /* 0x000fe20007ffe0ff */
[----:B------:R1:W-:Y:S01]  /*2c5a0*/  @!P4 ST.E.128 [R2.64+0x1000], R40 ;  /* 0x001000280200c985 */ /* 0x0003e2000c101d04 */
[----:B------:R-:W-:-:S02]  /*2c5b0*/  ISETP.GE.OR P3, PT, R8, R5, P6 ;  /* 0x000000050800720c */ /* 0x000fc40003766670 */
[-C--:B------:R-:W-:Y:S01]  /*2c5c0*/  ISETP.GE.OR P2, PT, R7, R5.reuse, P6 ;  /* 0x000000050700720c */ /* 0x080fe20003746670 */
[----:B------:R1:W-:Y:S01]  /*2c5d0*/  @!P5 ST.E.128 [R2.64+0x800], R44 ;  /* 0x0008002c0200d985 */ /* 0x0003e2000c101d04 */
[-C--:B------:R-:W-:Y:S01]  /*2c5e0*/  ISETP.GE.OR P1, PT, R4, R5.reuse, P6 ;  /* 0x000000050400720c */ /* 0x080fe20003726670 */
[----:B------:R-:W-:Y:S01]  /*2c5f0*/  IMAD.MOV.U32 R4, RZ, RZ, R9 ;  /* 0x000000ffff047224 */ /* 0x000fe200078e0009 */
[-C--:B------:R-:W-:Y:S02]  /*2c600*/  ISETP.GE.OR P5, PT, R6, R5.reuse, P6 ;  /* 0x000000050600720c */ /* 0x080fe400037a6670 */
[----:B------:R-:W-:Y:S01]  /*2c610*/  ISETP.GE.OR P6, PT, R0, R5, P6 ;  /* 0x000000050000720c */ /* 0x000fe200037c6670 */
[----:B------:R-:W-:Y:S01]  /*2c620*/  IMAD.MOV.U32 R5, RZ, RZ, 0x0 ;  /* 0x00000000ff057424 */ /* 0x000fe200078e00ff */
[----:B------:R1:W-:Y:S04]  /*2c630*/  @!P0 ST.E.128 [R2.64+0x3000], R20 ;  /* 0x0030001402008985 */ /* 0x0003e8000c101d04 */
[----:B------:R1:W-:Y:S04]  /*2c640*/  @!P3 ST.E.128 [R2.64+0x1800], R32 ;  /* 0x001800200200b985 */ /* 0x0003e8000c101d04 */
[----:B------:R1:W-:Y:S04]  /*2c650*/  @!P2 ST.E.128 [R2.64+0x2000], R28 ;  /* 0x0020001c0200a985 */ /* 0x0003e8000c101d04 */
[----:B------:R1:W-:Y:S04]  /*2c660*/  @!P1 ST.E.128 [R2.64+0x2800], R24 ;  /* 0x0028001802009985 */ /* 0x0003e8000c101d04 */
[----:B------:R1:W-:Y:S04]  /*2c670*/  @!P5 ST.E.64 [R2.64], R48 ;  /* 0x000000300200d985 */ /* 0x0003e8000c101b04 */
[----:B------:R1:W-:Y:S01]  /*2c680*/  @!P5 ST.E.64 [R2.64+0x8], R50 ;  /* 0x000008320200d985 */ /* 0x0003e2000c101b04 */
[----:B------:R-:W-:Y:S05]  /*2c690*/  @P6 RET.REL.NODEC R4 `(_ZN5flash24flash_fwd_splitkv_kernelI23Flash_fwd_kernel_traitsILi64ELi64ELi256ELi4ELb0ELb0EN7cutlass6half_tE19Flash_kernel_traitsILi64ELi64ELi256ELi4ES3_EELb1ELb0ELb0ELb0ELb0ELb0ELb1ELb1EEEvNS_16Flash_fwd_paramsE) ;  /* 0xfffd396004006950 */ /* 0x000fea0003c3ffff */
[----:B------:R-:W-:Y:S02]  /*2c6a0*/  ULDC.64 UR4, c[0x0][0x118] ;  /* 0x0000460000047ab9 */ /* 0x000fe40000000a00 */
[----:B------:R2:W-:Y:S02]  /*2c6b0*/  ST.E.128 [R2.64+0x3800], R16 ;  /* 0x0038001002007985 */ /* 0x0005e4000c101d04 */
[----:B-12---:R-:W-:-:S02]  /*2c6c0*/  MOV R2, R9 ;  /* 0x0000000900027202 */ /* 0x006fc40000000f00 */
[----:B------:R-:W-:-:S04]  /*2c6d0*/  MOV R3, 0x0 ;  /* 0x0000000000037802 */ /* 0x000fc80000000f00 */
[----:B------:R-:W-:Y:S05]  /*2c6e0*/  RET.REL.NODEC R2 `(_ZN5flash24flash_fwd_splitkv_kernelI23Flash_fwd_kernel_traitsILi64ELi64ELi256ELi4ELb0ELb0EN7cutlass6half_tE19Flash_kernel_traitsILi64ELi64ELi256ELi4ES3_EELb1ELb0ELb0ELb0ELb0ELb0ELb1ELb1EEEvNS_16Flash_fwd_paramsE) ;  /* 0xfffd391002007950 */ /* 0x000fea0003c3ffff */
.L_x_1896:
[----:B------:R-:W-:Y:S01]  /*2c6f0*/  IMAD.MOV.U32 R0, RZ, RZ, R252 ;  /* 0x000000ffff007224 */ /* 0x000fe200078e00fc */
[----:B------:R-:W-:Y:S02]  /*2c700*/  MOV R5, 0x2 ;  /* 0x0000000200057802 */ /* 0x000fe40000000f00 */
[----:B------:R-:W-:Y:S02]  /*2c710*/  MOV R4, 0x2c730 ;  /* 0x0002c73000047802 */ /* 0x000fe40000000f00 */
[----:B-1---5:R-:W-:Y:S05]  /*2c720*/  CALL.REL.NOINC `($__internal_16_$__cuda_sm70_shflsync_bfly_p) ;  /* 0x0000011000007944 */ /* 0x022fea0003c00000 */
[----:B------:R-:W-:Y:S01]  /*2c730*/  MOV R0, R6 ;  /* 0x0000000600007202 */ /* 0x000fe20000000f00 */
[----:B------:R-:W-:Y:S05]  /*2c740*/  BRA `(.L_x_1900) ;  /* 0xfffff21000007947 */ /* 0x000fea000383ffff */
.L_x_1897:
[----:B------:R-:W-:Y:S02]  /*2c750*/  MOV R5, 0x1 ;  /* 0x0000000100057802 */ /* 0x000fe40000000f00 */
[----:B------:R-:W-:Y:S02]  /*2c760*/  MOV R4, 0x2c780 ;  /* 0x0002c78000047802 */ /* 0x000fe40000000f00 */
[----:B-12--5:R-:W-:Y:S05]  /*2c770*/  CALL.REL.NOINC `($__internal_16_$__cuda_sm70_shflsync_bfly_p) ;  /* 0x000000c000007944 */ /* 0x026fea0003c00000 */
[----:B------:R-:W-:Y:S01]  /*2c780*/  FADD.FTZ R9, R0, R6 ;  /* 0x0000000600097221 */ /* 0x000fe20000010000 */
[----:B------:R-:W-:Y:S02]  /*2c790*/  MOV R0, R251 ;  /* 0x000000fb00007202 */ /* 0x000fe40000000f00 */
[----:B------:R-:W-:Y:S02]  /*2c7a0*/  MOV R5, 0x2 ;  /* 0x0000000200057802 */ /* 0x000fe40000000f00 */
[----:B------:R-:W-:-:S02]  /*2c7b0*/  MOV R4, 0x2c7d0 ;  /* 0x0002c7d000047802 */ /* 0x000fc40000000f00 */
[----:B------:R-:W-:Y:S05]  /*2c7c0*/  CALL.REL.NOINC `($__internal_16_$__cuda_sm70_shflsync_bfly_p) ;  /* 0x0000007000007944 */ /* 0x000fea0003c00000 */
[----:B------:R-:W-:Y:S01]  /*2c7d0*/  FADD.FTZ R2, R251, R6 ;  /* 0x00000006fb027221 */ /* 0x000fe20000010000 */
[----:B------:R-:W-:-:S02]  /*2c7e0*/  MOV R5, 0x1 ;  /* 0x0000000100057802 */ /* 0x000fc40000000f00 */
[----:B------:R-:W-:Y:S02]  /*2c7f0*/  MOV R4, 0x2c820 ;  /* 0x0002c82000047802 */ /* 0x000fe40000000f00 */
[----:B------:R-:W-:Y:S02]  /*2c800*/  MOV R0, R2 ;  /* 0x0000000200007202 */ /* 0x000fe40000000f00 */
[----:B------:R-:W-:Y:S05]  /*2c810*/  CALL.REL.NOINC `($__internal_16_$__cuda_sm70_shflsync_bfly_p) ;  /* 0x0000002000007944 */ /* 0x000fea0003c00000 */
[----:B------:R-:W-:Y:S01]  /*2c820*/  MOV R4, R6 ;  /* 0x0000000600047202 */ /* 0x000fe20000000f00 */
[----:B------:R-:W-:Y:S05]  /*2c830*/  BRA `(.L_x_1901) ;  /* 0xfffff19000007947 */ /* 0x000fea000383ffff */
        .weak           $__internal_16_$__cuda_sm70_shflsync_bfly_p
        .type           $__internal_16_$__cuda_sm70_shflsync_bfly_p,@function
        .size           $__internal_16_$__cuda_sm70_shflsync_bfly_p,(.L_x_7715 - $__internal_16_$__cuda_sm70_shflsync_bfly_p)
$__internal_16_$__cuda_sm70_shflsync_bfly_p:
[----:B------:R-:W-:Y:S04]  /*2c840*/  WARPSYNC R7 ;  /* 0x0000000700007348 */ /* 0x000fe80003800000 */
[----:B------:R1:W2:Y:S02]  /*2c850*/  SHFL.BFLY PT, R6, R0, R5, R8 ;  /* 0x0c00000500067389 */ /* 0x0002a400000e0008 */
[----:B-1----:R-:W-:-:S04]  /*2c860*/  MOV R5, 0x0 ;  /* 0x0000000000057802 */ /* 0x002fc80000000f00 */
[----:B--2---:R-:W-:Y:S05]  /*2c870*/  RET.REL.NODEC R4 `(_ZN5flash24flash_fwd_splitkv_kernelI23Flash_fwd_kernel_traitsILi64ELi64ELi256ELi4ELb0ELb0EN7cutlass6half_tE19Flash_kernel_traitsILi64ELi64ELi256ELi4ES3_EELb1ELb0ELb0ELb0ELb0ELb0ELb1ELb1EEEvNS_16Flash_fwd_paramsE) ;  /* 0xfffd378004007950 */ /* 0x004fea0003c3ffff */
.L_x_1902:
        /* <DEDUP_REMOVED lines=16> */
.L_x_7715:


//--------------------- .text._ZN5flash24flash_fwd_splitkv_kernelI23Flash_fwd_kernel_traitsILi64ELi64ELi256ELi4ELb0ELb0EN7cutlass6half_tE19Flash_kernel_traitsILi64ELi64ELi256ELi4ES3_EELb1ELb0ELb0ELb0ELb0ELb1ELb1ELb1EEEvNS_16Flash_fwd_paramsE --------------------------
	.section	.text._ZN5flash24flash_fwd_splitkv_kernelI23Flash_fwd_kernel_traitsILi64ELi64ELi256ELi4ELb0ELb0EN7cutlass6half_tE19Flash_kernel_traitsILi64ELi64ELi256ELi4ES3_EELb1ELb0ELb0ELb0ELb0ELb1ELb1ELb1EEEvNS_16Flash_fwd_paramsE,"ax",@progbits
	.sectioninfo	@"SHI_REGISTERS=255"
	.align	128
        .global         _ZN5flash24flash_fwd_splitkv_kernelI23Flash_fwd_kernel_traitsILi64ELi64ELi256ELi4ELb0ELb0EN7cutlass6half_tE19Flash_kernel_traitsILi64ELi64ELi256ELi4ES3_EELb1ELb0ELb0ELb0ELb0ELb1ELb1ELb1EEEvNS_16Flash_fwd_paramsE
        .type           _ZN5flash24flash_fwd_splitkv_kernelI23Flash_fwd_kernel_traitsILi64ELi64ELi256ELi4ELb0ELb0EN7cutlass6half_tE19Flash_kernel_traitsILi64ELi64ELi256ELi4ES3_EELb1ELb0ELb0ELb0ELb0ELb1ELb1ELb1EEEvNS_16Flash_fwd_paramsE,@function
        .size           _ZN5flash24flash_fwd_splitkv_kernelI23Flash_fwd_kernel_traitsILi64ELi64ELi256ELi4ELb0ELb0EN7cutlass6half_tE19Flash_kernel_traitsILi64ELi64ELi256ELi4ES3_EELb1ELb0ELb0ELb0ELb0ELb1ELb1ELb1EEEvNS_16Flash_fwd_paramsE,(.L_x_7717 - _ZN5flash24flash_fwd_splitkv_kernelI23Flash_fwd_kernel_traitsILi64ELi64ELi256ELi4ELb0ELb0EN7cutlass6half_tE19Flash_kernel_traitsILi64ELi64ELi256ELi4ES3_EELb1ELb0ELb0ELb0ELb0ELb1ELb1ELb1EEEvNS_16Flash_fwd_paramsE)
        .other          _ZN5flash24flash_fwd_splitkv_kernelI23Flash_fwd_kernel_traitsILi64ELi64ELi256ELi4ELb0ELb0EN7cutlass6half_tE19Flash_kernel_traitsILi64ELi64ELi256ELi4ES3_EELb1ELb0ELb0ELb0ELb0ELb1ELb1ELb1EEEvNS_16Flash_fwd_paramsE,@"STO_CUDA_ENTRY STV_DEFAULT"
_ZN5flash24flash_fwd_splitkv_kernelI23Flash_fwd_kernel_traitsILi64ELi64ELi256ELi4ELb0ELb0EN7cutlass6half_tE19Flash_kernel_traitsILi64ELi64ELi256ELi4ES3_EELb1ELb0ELb0ELb0ELb0ELb1ELb1ELb1EEEvNS_16Flash_fwd_paramsE:
.text._ZN5flash24flash_fwd_splitkv_kernelI23Flash_fwd_kernel_traitsILi64ELi64ELi256ELi4ELb0ELb0EN7cutlass6half_tE19Flash_kernel_traitsILi64ELi64ELi256ELi4ES3_EELb1ELb0ELb0ELb0ELb0ELb1ELb1ELb1EEEvNS_16Flash_fwd_paramsE:
        /* <DEDUP_REMOVED lines=30> */
[----:B-1-3--:R-:W-:Y:S05]  /*01e0*/  CALL.REL.NOINC `($_ZN5flash24flash_fwd_splitkv_kernelI23Flash_fwd_kernel_traitsILi64ELi64ELi256ELi4ELb0ELb0EN7cutlass6half_tE19Flash_kernel_traitsILi64ELi64ELi256ELi4ES3_EELb1ELb0ELb0ELb0ELb0ELb1ELb1ELb1EEEvNS_16Flash_fwd_paramsE$_ZN5flash30compute_attn_1rowblock_splitkvI23Flash_fwd_kernel_traitsILi64ELi64ELi256ELi4ELb0ELb0EN7cutlass6half_tE19Flash_kernel_traitsILi64ELi64ELi256ELi4ES3_EELb1ELb0ELb0ELb0ELb0ELb1ELb1ELb1ENS_16Flash_fwd_paramsEEEvRKT8_iiiii) ;  /* 0x0000002000007944 */ /* 0x00afea0003c00000 */
[----:B------:R-:W-:Y:S05]  /*01f0*/  BSYNC B3 ;  /* 0x0000000000037941 */ /* 0x000fea0003800000 */
.L_x_1903:
[----:B------:R-:W-:Y:S05]  /*0200*/  EXIT ;  /* 0x000000000000794d */ /* 0x000fea0003800000 */
        .type           $_ZN5flash24flash_fwd_splitkv_kernelI23Flash_fwd_kernel_traitsILi64ELi64ELi256ELi4ELb0ELb0EN7cutlass6half_tE19Flash_kernel_traitsILi64ELi64ELi256ELi4ES3_EELb1ELb0ELb0ELb0ELb0ELb1ELb1ELb1EEEvNS_16Flash_fwd_paramsE$_ZN5flash30compute_attn_1rowblock_splitkvI23Flash_fwd_kernel_traitsILi64ELi64ELi256ELi4ELb0ELb0EN7cutlass6half_tE19Flash_kernel_traitsILi64ELi64ELi256ELi4ES3_EELb1ELb0ELb0ELb0ELb0ELb1ELb1ELb1ENS_16Flash_fwd_paramsEEEvRKT8_iiiii,@function
        .size           $_ZN5flash24flash_fwd_splitkv_kernelI23Flash_fwd_kernel_traitsILi64ELi64ELi256ELi4ELb0ELb0EN7cutlass6half_tE19Flash_kernel_traitsILi64ELi64ELi256ELi4ES3_EELb1ELb0ELb0ELb0ELb0ELb1ELb1ELb1EEEvNS_16Flash_fwd_paramsE$_ZN5flash30compute_attn_1rowblock_splitkvI23Flash_fwd_kernel_traitsILi64ELi64ELi256ELi4ELb0ELb0EN7cutlass6half_tE19Flash_kernel_traitsILi64ELi64ELi256ELi4ES3_EELb1ELb0ELb0ELb0ELb0ELb1ELb1ELb1ENS_16Flash_fwd_paramsEEEvRKT8_iiiii,($__internal_17_$__cuda_sm70_shflsync_bfly_p - $_ZN5flash24flash_fwd_splitkv_kernelI23Flash_fwd_kernel_traitsILi64ELi64ELi256ELi4ELb0ELb0EN7cutlass6half_tE19Flash_kernel_traitsILi64ELi64ELi256ELi4ES3_EELb1ELb0ELb0ELb0ELb0ELb1ELb1ELb1EEEvNS_16Flash_fwd_paramsE$_ZN5flash30compute_attn_1rowblock_splitkvI23Flash_fwd_kernel_traitsILi64ELi64ELi256ELi4ELb0ELb0EN7cutlass6half_tE19Flash_kernel_traitsILi64ELi64ELi256ELi4ES3_EELb1ELb0ELb0ELb0ELb0ELb1ELb1ELb1ENS_16Flash_fwd_paramsEEEvRKT8_iiiii)
$_ZN5flash24flash_fwd_splitkv_kernelI23Flash_fwd_kernel_traitsILi64ELi64ELi256ELi4ELb0ELb0EN7cutlass6half_tE19Flash_kernel_traitsILi64ELi64ELi256ELi4ES3_EELb1ELb0ELb0ELb0ELb0ELb1ELb1ELb1EEEvNS_16Flash_fwd_paramsE$_ZN5flash30compute_attn_1rowblock_splitkvI23Flash_fwd_kernel_traitsILi64ELi64ELi256ELi4ELb0ELb0EN7cutlass6half_tE19Flash_kernel_traitsILi64ELi64ELi256ELi4ES3_EELb1ELb0ELb0ELb0ELb0ELb1ELb1ELb1ENS_16Flash_fwd_paramsEEEvRKT8_iiiii:
        /* <DEDUP_REMOVED lines=21> */
.L_x_1905:
[----:B------:R-:W-:Y:S05]  /*0360*/  BSYNC B0 ;  /* 0x0000000000007941 */ /* 0x000fea0003800000 */
.L_x_1904:
        /* <DEDUP_REMOVED lines=18> */
.L_x_1907:
[----:B------:R3:W5:Y:S02]  /*0490*/  LD.E R0, [R16.64+0xb8] ;  /* 0x0000b80610007980 */ /* 0x000764000c101900 */
.L_x_1908:
[----:B------:R-:W-:Y:S05]  /*04a0*/  BSYNC B0 ;  /* 0x0000000000007941 */ /* 0x000fea0003800000 */
.L_x_1906:
        /* <DEDUP_REMOVED lines=10> */
.L_x_1910:
[----:B------:R-:W4:Y:S01]  /*0550*/  LD.E.64 R2, [R16.64+0x108] ;  /* 0x0001080610027980 */ /* 0x000f22000c101b00 */
[----:B------:R-:W-:Y:S01]  /*0560*/  BSSY B0, `(.L_x_1912) ;  /* 0x0000006000007945 */ /* 0x000fe20003800000 */
[----:B------:R-:W-:Y:S01]  /*0570*/  IMAD.MOV.U32 R0, RZ, RZ, RZ ;  /* 0x000000ffff007224 */ /* 0x000fe200078e00ff */
[----:B----4-:R-:W-:-:S04]  /*0580*/  ISETP.NE.U32.AND P0, PT, R2, RZ, PT ;  /* 0x000000ff0200720c */ /* 0x010fc80003f05070 */
[----:B------:R-:W-:-:S13]  /*0590*/  ISETP.NE.AND.EX P0, PT, R3, RZ, PT, P0 ;  /* 0x000000ff0300720c */ /* 0x000fda0003f05300 */
[----:B------:R-:W-:Y:S05]  /*05a0*/  @!P0 BRA `(.L_x_1913) ;  /* 0x0000001000008947 */ /* 0x000fea0003800000 */
[----:B------:R4:W5:Y:S02]  /*05b0*/  LD.E R0, [R16.64+0xbc] ;  /* 0x0000bc0610007980 */ /* 0x000964000c101900 */
.L_x_1913:
[----:B------:R-:W-:Y:S05]  /*05c0*/  BSYNC B0 ;  /* 0x0000000000007941 */ /* 0x000fea0003800000 */
.L_x_1912:
[----:B-----5:R-:W-:Y:S02]  /*05d0*/  IADD3 R211, R119, R0, RZ ;  /* 0x0000000077d37210 */ /* 0x020fe40007ffe0ff */
.L_x_1911:
[----:B------:R-:W-:Y:S05]  /*05e0*/  BSYNC B1 ;  /* 0x0000000000017941 */ /* 0x000fea0003800000 */
.L_x_1909:
[----:B------:R-:W5:Y:S01]  /*05f0*/  S2R R40, SR_CTAID.X ;  /* 0x0000000000287919 */ /* 0x000f620000002500 */
[----:B------:R-:W-:Y:S01]  /*0600*/  MOV R15, 0x1f0 ;  /* 0x000001f0000f7802 */ /* 0x000fe20000000f00 */
[----:B------:R-:W-:-:S03]  /*0610*/  IMAD.MOV.U32 R3, RZ, RZ, 0x0 ;  /* 0x00000000ff037424 */ /* 0x000fc600078e00ff */
[----:B------:R-:W-:Y:S01]  /*0620*/  MOV R2, R15 ;  /* 0x0000000f00027202 */ /* 0x000fe20000000f00 */
[----:B-----5:R-:W-:-:S05]  /*0630*/  IMAD.SHL.U32 R10, R40, 0x40, RZ ;  /* 0x00000040280a7824 */ /* 0x020fca00078e00ff */
[----:B------:R-:W-:-:S13]  /*0640*/  ISETP.GT.AND P0, PT, R14, R10, PT ;  /* 0x0000000a0e00720c */ /* 0x000fda0003f04270 */
[----:B------:R-:W-:Y:S05]  /*0650*/  @!P0 RET.REL.NODEC R2 `(_ZN5flash24flash_fwd_splitkv_kernelI23Flash_fwd_kernel_traitsILi64ELi64ELi256ELi4ELb0ELb0EN7cutlass6half_tE19Flash_kernel_traitsILi64ELi64ELi256ELi4ES3_EELb1ELb0ELb0ELb0ELb0ELb1ELb1ELb1EEEvNS_16Flash_fwd_paramsE) ;  /* 0xfffff9a002008950 */ /* 0x000fea0003c3ffff */
        /* <DEDUP_REMOVED lines=13> */
[----:B------:R-:W-:-:S04]  /*0730*/  LEA.HI.SX32 R0, R0, c[0x0][0x10], 0x18 ;  /* 0x0000040000007a11 */ /* 0x000fc800078fc2ff */
[----:B------:R-:W-:Y:S01]  /*0740*/  IADD3 R4, R0, -0x1, RZ ;  /* 0xffffffff00047810 */ /* 0x000fe20007ffe0ff */
[----:B------:R-:W-:Y:S02]  /*0750*/  IMAD R0, R2, R7, RZ ;  /* 0x0000000702007224 */ /* 0x000fe400078e02ff */
[----:B------:R-:W-:Y:S01]  /*0760*/  IMAD.MOV.U32 R2, RZ, RZ, RZ ;  /* 0x000000ffff027224 */ /* 0x000fe200078e00ff */
[----:B------:R-:W-:-:S03]  /*0770*/  IABS R5, R4 ;  /* 0x0000000400057213 */ /* 0x000fc60000000000 */
[----:B------:R-:W-:-:S04]  /*0780*/  IMAD.HI.U32 R0, R3, R0, R2 ;  /* 0x0000000003007227 */ /* 0x000fc800078e0002 */
[----:B------:R-:W-:Y:S02]  /*0790*/  IMAD.MOV.U32 R2, RZ, RZ, R5 ;  /* 0x000000ffff027224 */ /* 0x000fe400078e0005 */
[----:B------:R-:W-:Y:S02]  /*07a0*/  IMAD.MOV R3, RZ, RZ, -R8 ;  /* 0x000000ffff037224 */ /* 0x000fe400078e0a08 */
[----:B------:R-:W-:-:S04]  /*07b0*/  IMAD.HI.U32 R0, R0, R2, RZ ;  /* 0x0000000200007227 */ /* 0x000fc800078e00ff */
[----:B------:R-:W-:Y:S01]  /*07c0*/  IMAD R2, R0, R3, R2 ;  /* 0x0000000300027224 */ /* 0x000fe200078e0202 */
[----:B------:R-:W-:-:S04]  /*07d0*/  IADD3 R3, R211, 0xff, RZ ;  /* 0x000000ffd3037810 */ /* 0x000fc80007ffe0ff */
[----:B------:R-:W-:-:S13]  /*07e0*/  ISETP.GT.U32.AND P1, PT, R7, R2, PT ;  /* 0x000000020700720c */ /* 0x000fda0003f24070 */
[----:B------:R-:W-:Y:S01]  /*07f0*/  @!P1 IMAD.IADD R2, R2, 0x1, -R7 ;  /* 0x0000000102029824 */ /* 0x000fe200078e0a07 */
[----:B------:R-:W-:Y:S02]  /*0800*/  @!P1 IADD3 R0, R0, 0x1, RZ ;  /* 0x0000000100009810 */ /* 0x000fe40007ffe0ff */
[----:B------:R-:W-:Y:S02]  /*0810*/  ISETP.NE.AND P1, PT, RZ, c[0x0][0x10], PT ;  /* 0x00000400ff007a0c */ /* 0x000fe40003f25270 */
[----:B------:R-:W-:Y:S02]  /*0820*/  ISETP.GE.U32.AND P2, PT, R2, R7, PT ;  /* 0x000000070200720c */ /* 0x000fe40003f46070 */
[----:B------:R-:W-:Y:S02]  /*0830*/  LOP3.LUT R2, R4, c[0x0][0x10], RZ, 0x3c, !PT ;  /* 0x0000040004027a12 */ /* 0x000fe400078e3cff */
[----:B------:R-:W-:Y:S02]  /*0840*/  SHF.R.S32.HI R4, RZ, 0x1f, R3 ;  /* 0x0000001fff047819 */ /* 0x000fe40000011403 */
[----:B------:R-:W-:-:S02]  /*0850*/  ISETP.GE.AND P0, PT, R2, RZ, PT ;  /* 0x000000ff0200720c */ /* 0x000fc40003f06270 */
[----:B------:R-:W-:Y:S02]  /*0860*/  IADD3 R2, -R14, 0x13f, R10 ;  /* 0x0000013f0e027810 */ /* 0x000fe40007ffe10a */
[----:B------:R-:W-:Y:S02]  /*0870*/  LEA.HI R4, R4, R3, RZ, 0x8 ;  /* 0x0000000304047211 */ /* 0x000fe400078f40ff */
[----:B--2---:R-:W-:Y:S02]  /*0880*/  IADD3 R2, R6, R2, R211 ;  /* 0x0000000206027210 */ /* 0x004fe40007ffe0d3 */
[----:B------:R-:W-:Y:S02]  /*0890*/  @P2 IADD3 R0, R0, 0x1, RZ ;  /* 0x0000000100002810 */ /* 0x000fe40007ffe0ff */
[----:B------:R-:W-:Y:S02]  /*08a0*/  SHF.R.S32.HI R3, RZ, 0x1f, R2 ;  /* 0x0000001fff037819 */ /* 0x000fe40000011402 */
[----:B------:R-:W-:Y:S01]  /*08b0*/  SHF.R.S32.HI R4, RZ, 0x8, R4 ;  /* 0x00000008ff047819 */ /* 0x000fe20000011404 */
[----:B------:R-:W-:Y:S01]  /*08c0*/  @!P0 IMAD.MOV R0, RZ, RZ, -R0 ;  /* 0x000000ffff008224 */ /* 0x000fe200078e0a00 */
[----:B------:R-:W-:-:S02]  /*08d0*/  @!P1 LOP3.LUT R0, RZ, c[0x0][0x10], RZ, 0x33, !PT ;  /* 0x00000400ff009a12 */ /* 0x000fc400078e33ff */
        /* <DEDUP_REMOVED lines=27> */
[----:B-----5:R-:W-:Y:S01]  /*0a90*/  IMAD R11, R12, R11, RZ ;  /* 0x0000000b0c0b7224 */ /* 0x020fe200078e02ff */
[----:B------:R-:W-:Y:S01]  /*0aa0*/  IADD3 R13, R0, 0x8, RZ ;  /* 0x00000008000d7810 */ /* 0x000fe20007ffe0ff */
[----:B------:R-:W-:-:S02]  /*0ab0*/  IMAD.IADD R10, R14, 0x1, -R10 ;  /* 0x000000010e0a7824 */ /* 0x000fc400078e0a0a */
[C---:B------:R-:W-:Y:S01]  /*0ac0*/  IMAD.WIDE R4, R0.reuse, 0x40, R2 ;  /* 0x0000004000047825 */ /* 0x040fe200078e0202 */
[----:B------:R-:W-:Y:S02]  /*0ad0*/  IADD3 R14, R0, 0x10, RZ ;  /* 0x00000010000e7810 */ /* 0x000fe40007ffe0ff */
[----:B--2---:R-:W-:Y:S02]  /*0ae0*/  ISETP.GE.AND P3, PT, R2, R9, PT ;  /* 0x000000090200720c */ /* 0x004fe40003f66270 */
[----:B------:R-:W-:Y:S02]  /*0af0*/  IADD3 R3, P0, R11, R4, RZ ;  /* 0x000000040b037210 */ /* 0x000fe40007f1e0ff */
[-C--:B------:R-:W-:Y:S02]  /*0b00*/  ISETP.GE.AND P6, PT, R13, R10.reuse, PT ;  /* 0x0000000a0d00720c */ /* 0x080fe40003fc6270 */
[----:B------:R-:W-:Y:S02]  /*0b10*/  IADD3 R13, R0, 0x18, RZ ;  /* 0x00000018000d7810 */ /* 0x000fe40007ffe0ff */
[----:B------:R-:W-:-:S02]  /*0b20*/  ISETP.GE.AND P5, PT, R14, R10, PT ;  /* 0x0000000a0e00720c */ /* 0x000fc40003fa6270 */
[----:B------:R-:W-:Y:S02]  /*0b30*/  ISETP.GE.OR P3, PT, R0, R10, P3 ;  /* 0x0000000a0000720c */ /* 0x000fe40001f66670 */
[----:B------:R-:W-:Y:S02]  /*0b40*/  LEA.HI.X.SX32 R4, R11, R5, 0x1, P0 ;  /* 0x000000050b047211 */ /* 0x000fe400000f0eff */
[----:B------:R-:W-:Y:S02]  /*0b50*/  LEA R6, P0, R3, R6, 0x2 ;  /* 0x0000000603067211 */ /* 0x000fe400078010ff */
[----:B------:R-:W-:Y:S02]  /*0b60*/  ISETP.GE.AND P4, PT, R13, R10, PT ;  /* 0x0000000a0d00720c */ /* 0x000fe40003f86270 */
[CC--:B------:R-:W-:Y:S02]  /*0b70*/  ISETP.GE.OR P2, PT, R2.reuse, R9.reuse, P6 ;  /* 0x000000090200720c */ /* 0x0c0fe40003746670 */
[----:B------:R-:W-:-:S02]  /*0b80*/  ISETP.GE.OR P1, PT, R2, R9, P5 ;  /* 0x000000090200720c */ /* 0x000fc40002f26670 */
        /* <DEDUP_REMOVED lines=54> */
[----:B------:R-:W-:Y:S05]  /*0ef0*/  @P0 RET.REL.NODEC R2 `(_ZN5flash24flash_fwd_splitkv_kernelI23Flash_fwd_kernel_traitsILi64ELi64ELi256ELi4ELb0ELb0EN7cutlass6half_tE19Flash_kernel_traitsILi64ELi64ELi256ELi4ES3_EELb1ELb0ELb0ELb0ELb0ELb1ELb1ELb1EEEvNS_16Flash_fwd_paramsE) ;  /* 0xfffff10002000950 */ /* 0x000fea0003c3ffff */
[----:B---3--:R-:W-:Y:S02]  /*0f00*/  MOV R0, 0xff800000 ;  /* 0xff80000000007802 */ /* 0x008fe40000000f00 */
[----:B------:R-:W-:Y:S02]  /*0f10*/  MOV R2, R15 ;  /* 0x0000000f00027202 */ /* 0x000fe40000000f00 */
[----:B------:R-:W-:Y:S01]  /*0f20*/  MOV R3, 0x0 ;  /* 0x0000000000037802 */ /* 0x000fe20000000f00 */
[----:B------:R1:W-:Y:S03]  /*0f30*/  ST.E [R4.64+0xe0], R0 ;  /* 0x0000e00004007985 */ /* 0x0003e6000c101906 */
[----:B------:R-:W-:Y:S05]  /*0f40*/  RET.REL.NODEC R2 `(_ZN5flash24flash_fwd_splitkv_kernelI23Flash_fwd_kernel_traitsILi64ELi64ELi256ELi4ELb0ELb0EN7cutlass6half_tE19Flash_kernel_traitsILi64ELi64ELi256ELi4ES3_EELb1ELb0ELb0ELb0ELb0ELb1ELb1ELb1EEEvNS_16Flash_fwd_paramsE) ;  /* 0xfffff0b002007950 */ /* 0x000fea0003c3ffff */
.L_x_1914:
        /* <DEDUP_REMOVED lines=29> */
[----:B--2---:R-:W2:Y:S04]  /*1120*/  LD.E.64 R20, [R16.64+0x40] ;  /* 0x0000400610147980 */ /* 0x004ea8000c101b00 */
[----:B------:R-:W2:Y:S04]  /*1130*/  LD.E.64 R190, [R16.64+0x38] ;  /* 0x0000380610be7980 */ /* 0x000ea8000c101b00 */
[----:B------:R-:W2:Y:S04]  /*1140*/  LD.E.64 R10, [R16.64+0x50] ;  /* 0x00005006100a7980 */ /* 0x000ea8000c101b00 */
[----:B------:R-:W2:Y:S04]  /*1150*/  LD.E.64 R8, [R16.64+0x28] ;  /* 0x0000280610087980 */ /* 0x000ea8000c101b00 */
[----:B------:R1:W5:Y:S01]  /*1160*/  LD.E.64 R28, [R16.64+0x58] ;  /* 0x00005806101c7980 */ /* 0x000362000c101b00 */
[----:B---3--:R-:W-:-:S04]  /*1170*/  IABS R4, R13 ;  /* 0x0000000d00047213 */ /* 0x008fc80000000000 */
[----:B------:R-:W3:Y:S08]  /*1180*/  I2F.RP R2, R4 ;  /* 0x0000000400027306 */ /* 0x000ef00000209400 */
[----:B---3--:R-:W3:Y:S02]  /*1190*/  MUFU.RCP R2, R2 ;  /* 0x0000000200027308 */ /* 0x008ee40000001000 */
[----:B---3--:R-:W-:-:S06]  /*11a0*/  IADD3 R2, R2, 0xffffffe, RZ ;  /* 0x0ffffffe02027810 */ /* 0x008fcc0007ffe0ff */
[----:B------:R-:W3:Y:S01]  /*11b0*/  F2I.FTZ.U32.TRUNC.NTZ R3, R2 ;  /* 0x0000000200037305 */ /* 0x000ee2000021f000 */
[----:B------:R-:W-:Y:S01]  /*11c0*/  IABS R6, R13 ;  /* 0x0000000d00067213 */ /* 0x000fe20000000000 */
[----:B---3--:R-:W-:Y:S02]  /*11d0*/  IMAD.MOV R0, RZ, RZ, -R3 ;  /* 0x000000ffff007224 */ /* 0x008fe400078e0a03 */
[----:B------:R-:W-:Y:S02]  /*11e0*/  IMAD.MOV.U32 R2, RZ, RZ, RZ ;  /* 0x000000ffff027224 */ /* 0x000fe400078e00ff */
[----:B------:R-:W-:Y:S01]  /*11f0*/  IMAD R5, R0, R4, RZ ;  /* 0x0000000400057224 */ /* 0x000fe200078e02ff */
[----:B------:R-:W-:-:S03]  /*1200*/  IABS R0, R22 ;  /* 0x0000001600007213 */ /* 0x000fc60000000000 */
[----:B------:R-:W-:Y:S01]  /*1210*/  IMAD.HI.U32 R5, R3, R5, R2 ;  /* 0x0000000503057227 */ /* 0x000fe200078e0002 */
[----:B------:R-:W-:-:S03]  /*1220*/  MOV R2, R0 ;  /* 0x0000000000027202 */ /* 0x000fc60000000f00 */
[----:B------:R-:W-:Y:S02]  /*1230*/  IMAD.MOV R0, RZ, RZ, -R6 ;  /* 0x000000ffff007224 */ /* 0x000fe400078e0a06 */
[----:B------:R-:W3:Y:S02]  /*1240*/  LD.E.64 R6, [R16.64+0x20] ;  /* 0x0000200610067980 */ /* 0x000ee4000c101b00 */
        /* <DEDUP_REMOVED lines=15> */
[----:B-----5:R1:W3:Y:S01]  /*1340*/  LD.E R12, [R2.64] ;  /* 0x00000006020c7980 */ /* 0x0202e2000c101900 */
[----:B----4-:R-:W-:-:S04]  /*1350*/  IABS R4, R15 ;  /* 0x0000000f00047213 */ /* 0x010fc80000000000 */
[----:B-1----:R-:W1:Y:S08]  /*1360*/  I2F.RP R2, R4 ;  /* 0x0000000400027306 */ /* 0x002e700000209400 */
[----:B-1----:R-:W1:Y:S02]  /*1370*/  MUFU.RCP R2, R2 ;  /* 0x0000000200027308 */ /* 0x002e640000001000 */
[----:B-1----:R-:W-:-:S06]  /*1380*/  IADD3 R2, R2, 0xffffffe, RZ ;  /* 0x0ffffffe02027810 */ /* 0x002fcc0007ffe0ff */
[----:B------:R-:W1:Y:S01]  /*1390*/  F2I.FTZ.U32.TRUNC.NTZ R3, R2 ;  /* 0x0000000200037305 */ /* 0x000e62000021f000 */
[----:B------:R-:W-:Y:S02]  /*13a0*/  IABS R18, R15 ;  /* 0x0000000f00127213 */ /* 0x000fe40000000000 */
[----:B-1----:R-:W-:Y:S01]  /*13b0*/  IADD3 R0, RZ, -R3, RZ ;  /* 0x80000003ff007210 */ /* 0x002fe20007ffe0ff */
[----:B------:R-:W-:-:S04]  /*13c0*/  IMAD.MOV.U32 R2, RZ, RZ, RZ ;  /* 0x000000ffff027224 */ /* 0x000fc800078e00ff */
[----:B------:R-:W-:Y:S01]  /*13d0*/  IMAD R14, R0, R4, RZ ;  /* 0x00000004000e7224 */ /* 0x000fe200078e02ff */
[----:B------:R-:W-:-:S03]  /*13e0*/  IABS R0, R41 ;  /* 0x0000002900007213 */ /* 0x000fc60000000000 */
[----:B------:R-:W-:-:S04]  /*13f0*/  IMAD.HI.U32 R14, R3, R14, R2 ;  /* 0x0000000e030e7227 */ /* 0x000fc800078e0002 */
[----:B------:R-:W-:-:S05]  /*1400*/  IMAD.MOV R2, RZ, RZ, -R18 ;  /* 0x000000ffff027224 */ /* 0x000fca00078e0a12 */
[----:B------:R-:W-:Y:S01]  /*1410*/  MOV R3, R2 ;  /* 0x0000000200037202 */ /* 0x000fe20000000f00 */
        /* <DEDUP_REMOVED lines=12> */
[----:B--2---:R1:W-:Y:S01]  /*14e0*/  STL.64 [R1+0x18], R20 ;  /* 0x0000181401007387 */ /* 0x0043e20000100a00 */
        /* <DEDUP_REMOVED lines=8> */
[----:B---3--:R-:W-:Y:S01]  /*1570*/  SHF.R.S32.HI R14, RZ, 0x1f, R12 ;  /* 0x0000001fff0e7819 */ /* 0x008fe2000001140c */
        /* <DEDUP_REMOVED lines=18> */
.L_x_1916:
        /* <DEDUP_REMOVED lines=8> */
[----:B-----5:R-:W-:-:S02]  /*1720*/  @!P3 SHF.R.S32.HI R14, RZ, 0x1f, R12 ;  /* 0x0000001fff0eb819 */ /* 0x020fc4000001140c */
[----:B------:R-:W-:-:S04]  /*1730*/  LEA R22, R36, 0xffffff00, 0x8 ;  /* 0xffffff0024167811 */ /* 0x000fc800078e40ff */
[----:B------:R-:W-:Y:S02]  /*1740*/  SHF.R.S32.HI R23, RZ, 0x1f, R22 ;  /* 0x0000001fff177819 */ /* 0x000fe40000011416 */
[----:B---3--:R-:W-:-:S04]  /*1750*/  IABS R0, R9 ;  /* 0x0000000900007213 */ /* 0x008fc80000000000 */
[----:B------:R-:W-:Y:S01]  /*1760*/  MOV R6, R0 ;  /* 0x0000000000067202 */ /* 0x000fe20000000f00 */
[----:B----4-:R3:W-:Y:S01]  /*1770*/  STL.64 [R1+0x18], R2 ;  /* 0x0000180201007387 */ /* 0x0107e20000100a00 */
        /* <DEDUP_REMOVED lines=9> */
[----:B------:R-:W-:Y:S01]  /*1810*/  IMAD R4, R0, R6, RZ ;  /* 0x0000000600047224 */ /* 0x000fe200078e02ff */
[----:B------:R-:W-:-:S03]  /*1820*/  IABS R0, R41 ;  /* 0x0000002900007213 */ /* 0x000fc60000000000 */
[----:B------:R-:W-:-:S04]  /*1830*/  IMAD.HI.U32 R4, R3, R4, R2 ;  /* 0x0000000403047227 */ /* 0x000fc800078e0002 */
[----:B------:R-:W-:Y:S02]  /*1840*/  IMAD.MOV R2, RZ, RZ, -R5 ;  /* 0x000000ffff027224 */ /* 0x000fe400078e0a05 */
[----:B------:R-:W-:-:S04]  /*1850*/  IMAD.HI.U32 R8, R4, R0, RZ ;  /* 0x0000000004087227 */ /* 0x000fc800078e00ff */
[----:B------:R-:W-:Y:S01]  /*1860*/  IMAD R0, R8, R2, R0 ;  /* 0x0000000208007224 */ /* 0x000fe200078e0200 */
[----:B------:R-:W-:Y:S01]  /*1870*/  @!P3 SHF.R.S32.HI R5, RZ, 0x1f, R13 ;  /* 0x0000001fff05b819 */ /* 0x000fe2000001140d */
[----:B--2---:R-:W-:-:S03]  /*1880*/  @!P3 IMAD R3, R191, R13, RZ ;  /* 0x0000000dbf03b224 */ /* 0x004fc600078e02ff */
[----:B------:R-:W-:Y:S01]  /*1890*/  ISETP.GT.U32.AND P0, PT, R6, R0, PT ;  /* 0x000000000600720c */ /* 0x000fe20003f04070 */
[----:B------:R-:W-:Y:S01]  /*18a0*/  @!P3 IMAD R5, R5, R190, R3 ;  /* 0x000000be0505b224 */ /* 0x000fe200078e0203 */
[----:B------:R-:W-:Y:S01]  /*18b0*/  @P3 IADD3 R4, R13, R24, RZ ;  /* 0x000000180d043210 */ /* 0x000fe20007ffe0ff */
[----:B------:R-:W-:-:S04]  /*18c0*/  @!P3 IMAD.WIDE.U32 R2, R190, R13, RZ ;  /* 0x0000000dbe02b225 */ /* 0x000fc800078e00ff */
[----:B------:R-:W-:Y:S02]  /*18d0*/  @!P3 IMAD.IADD R3, R3, 0x1, R5 ;  /* 0x000000010303b824 */ /* 0x000fe400078e0205 */
[----:B------:R-:W-:Y:S02]  /*18e0*/  @!P3 IMAD R7, R11, R12, RZ ;  /* 0x0000000c0b07b224 */ /* 0x000fe400078e02ff */
[-C--:B------:R-:W-:Y:S02]  /*18f0*/  @P3 IMAD R15, R191, R4.reuse, RZ ;  /* 0x00000004bf0f3224 */ /* 0x080fe400078e02ff */
[----:B------:R-:W-:-:S04]  /*1900*/  @P3 IMAD.WIDE.U32 R4, R190, R4, RZ ;  /* 0x00000004be043225 */ /* 0x000fc800078e00ff */
[----:B------:R-:W-:Y:S02]  /*1910*/  @!P0 IMAD.IADD R0, R0, 0x1, -R6 ;  /* 0x0000000100008824 */ /* 0x000fe400078e0a06 */
[C---:B------:R-:W-:Y:S02]  /*1920*/  @!P3 IMAD R11, R10.reuse, R14, R7 ;  /* 0x0000000e0a0bb224 */ /* 0x040fe400078e0207 */
[----:B------:R-:W-:Y:S01]  /*1930*/  @!P3 IMAD.WIDE.U32 R2, R10, R12, R2 ;  /* 0x0000000c0a02b225 */ /* 0x000fe200078e0002 */
[----:B------:R-:W-:Y:S02]  /*1940*/  @P3 IADD3 R7, R5, R15, RZ ;  /* 0x0000000f05073210 */ /* 0x000fe40007ffe0ff */
[----:B------:R-:W-:Y:S01]  /*1950*/  ISETP.GE.U32.AND P2, PT, R0, R6, PT ;  /* 0x000000060000720c */ /* 0x000fe20003f46070 */
[----:B------:R-:W-:Y:S01]  /*1960*/  @!P3 IMAD.MOV.U32 R4, RZ, RZ, R2 ;  /* 0x000000ffff04b224 */ /* 0x000fe200078e0002 */
[----:B------:R-:W-:Y:S01]  /*1970*/  @!P3 IADD3 R7, R3, R11, RZ ;  /* 0x0000000b0307b210 */ /* 0x000fe20007ffe0ff */
[----:B------:R-:W-:Y:S01]  /*1980*/  @!P3 IMAD R3, R26, R13, RZ ;  /* 0x0000000d1a03b224 */ /* 0x000fe200078e02ff */
[----:B------:R-:W-:-:S02]  /*1990*/  @!P3 SHF.R.S32.HI R0, RZ, 0x1f, R13 ;  /* 0x0000001fff00b819 */ /* 0x000fc4000001140d */
[----:B------:R-:W-:Y:S01]  /*19a0*/  LOP3.LUT R2, R41, R9, RZ, 0x3c, !PT ;  /* 0x0000000929027212 */ /* 0x000fe200078e3cff */
[----:B------:R-:W-:Y:S02]  /*19b0*/  IMAD R5, R191, R22, RZ ;  /* 0x00000016bf057224 */ /* 0x000fe400078e02ff */
[----:B------:R-:W-:Y:S01]  /*19c0*/  @!P3 IMAD R0, R0, R25, R3 ;  /* 0x000000190000b224 */ /* 0x000fe200078e0203 */
[----:B------:R-:W-:Y:S02]  /*19d0*/  ISETP.GE.AND P1, PT, R2, RZ, PT ;  /* 0x000000ff0200720c */ /* 0x000fe40003f26270 */
[----:B------:R-:W-:Y:S02]  /*19e0*/  MOV R2, R4 ;  /* 0x0000000400027202 */ /* 0x000fe40000000f00 */
[----:B------:R-:W-:Y:S02]  /*19f0*/  MOV R3, R7 ;  /* 0x0000000700037202 */ /* 0x000fe40000000f00 */
        /* <DEDUP_REMOVED lines=13> */
[----:B------:R-:W-:Y:S01]  /*1ad0*/  @!P3 IMAD R7, R19, R12, RZ ;  /* 0x0000000c1307b224 */ /* 0x000fe200078e02ff */
[----:B------:R-:W-:Y:S01]  /*1ae0*/  @!P3 SHF.R.S32.HI R6, RZ, 0x1f, R12 ;  /* 0x0000001fff06b819 */ /* 0x000fe2000001140c */
[----:B------:R-:W-:Y:S01]  /*1af0*/  @P3 IMAD.IADD R8, R13, 0x1, R24 ;  /* 0x000000010d083824 */ /* 0x000fe200078e0218 */
[----:B------:R-:W-:Y:S01]  /*1b00*/  SHF.R.S32.HI R30, RZ, 0x1f, R0 ;  /* 0x0000001fff1e7819 */ /* 0x000fe20000011400 */
[----:B------:R-:W-:-:S02]  /*1b10*/  IMAD R11, R21, R0, RZ ;  /* 0x00000000150b7224 */ /* 0x000fc400078e02ff */
[----:B------:R-:W-:Y:S02]  /*1b20*/  @!P3 IMAD R13, R18, R6, R7 ;  /* 0x00000006120db224 */ /* 0x000fe400078e0207 */
[----:B------:R-:W-:Y:S02]  /*1b30*/  @P3 IMAD R14, R26, R8, RZ ;  /* 0x000000081a0e3224 */ /* 0x000fe400078e02ff */
[----:B------:R-:W-:-:S04]  /*1b40*/  @!P3 IMAD.WIDE.U32 R6, R18, R12, R2 ;  /* 0x0000000c1206b225 */ /* 0x000fc800078e0002 */
[----:B------:R-:W-:-:S04]  /*1b50*/  @P3 IMAD.WIDE.U32 R8, R25, R8, RZ ;  /* 0x0000000819083225 */ /* 0x000fc800078e00ff */
[----:B------:R-:W-:-:S04]  /*1b60*/  IMAD.WIDE.U32 R2, R20, R0, R4 ;  /* 0x0000000014027225 */ /* 0x000fc800078e0004 */
[----:B------:R-:W-:Y:S01]  /*1b70*/  IMAD R4, R20, R30, R11 ;  /* 0x0000001e14047224 */ /* 0x000fe200078e020b */
[----:B------:R-:W-:Y:S01]  /*1b80*/  @P3 IADD3 R14, R9, R14, RZ ;  /* 0x0000000e090e3210 */ /* 0x000fe20007ffe0ff */
[----:B------:R-:W-:Y:S01]  /*1b90*/  @!P3 IMAD.IADD R14, R7, 0x1, R13 ;  /* 0x00000001070eb824 */ /* 0x000fe200078e020d */
[----:B------:R-:W-:Y:S01]  /*1ba0*/  @P3 MOV R10, R8 ;  /* 0x00000008000a3202 */ /* 0x000fe20000000f00 */
[----:B------:R-:W-:Y:S01]  /*1bb0*/  IMAD.IADD R27, R3, 0x1, R4 ;  /* 0x00000001031b7824 */ /* 0x000fe200078e0204 */
[----:B------:R-:W-:Y:S02]  /*1bc0*/  @!P3 MOV R10, R6 ;  /* 0x00000006000ab202 */ /* 0x000fe40000000f00 */
[----:B------:R-:W-:Y:S02]  /*1bd0*/  MOV R26, R2 ;  /* 0x00000002001a7202 */ /* 0x000fe40000000f00 */
[----:B------:R-:W-:Y:S02]  /*1be0*/  MOV R4, R22 ;  /* 0x0000001600047202 */ /* 0x000fe40000000f00 */
[----:B------:R-:W-:-:S02]  /*1bf0*/  MOV R18, R0 ;  /* 0x0000000000127202 */ /* 0x000fc40000000f00 */
.L_x_1917:
[----:B-1----:R-:W-:Y:S05]  /*1c00*/  BSYNC B0 ;  /* 0x0000000000007941 */ /* 0x002fea0003800000 */
.L_x_1915:
[----:B------:R-:W2:Y:S04]  /*1c10*/  LDL R35, [R1+0x18] ;  /* 0x0000180001237983 */ /* 0x000ea80000100800 */
[----:B------:R-:W3:Y:S01]  /*1c20*/  LDL R37, [R1+0x1c] ;  /* 0x00001c0001257983 */ /* 0x000ee20000100800 */
[----:B------:R-:W-:-:S03]  /*1c30*/  ISETP.NE.AND P1, PT, R31, -0x1, PT ;  /* 0xffffffff1f00780c */ /* 0x000fc60003f25270 */
[----:B------:R-:W4:Y:S04]  /*1c40*/  LD.E.64 R8, [R16.64+0x30] ;  /* 0x0000300610087980 */ /* 0x000f28000c101b00 */
[----:B------:R-:W4:Y:S04]  /*1c50*/  LD.E R15, [R16.64+0xc0] ;  /* 0x0000c006100f7980 */ /* 0x000f28000c101900 */
[----:B------:R-:W4:Y:S04]  /*1c60*/  LD.E.64 R12, [R16.64+0x48] ;  /* 0x00004806100c7980 */ /* 0x000f28000c101b00 */
[----:B------:R-:W4:Y:S04]  /*1c70*/  @!P1 LD.E.64 R6, [R16.64+0x18] ;  /* 0x0000180610069980 */ /* 0x000f28000c101b00 */
[----:B------:R-:W4:Y:S04]  /*1c80*/  LD.E.64 R24, [R16.64+0x10] ;  /* 0x0000100610187980 */ /* 0x000f28000c101b00 */
[----:B------:R-:W4:Y:S04]  /*1c90*/  LD.E.64 R20, [R16.64+0x8] ;  /* 0x0000080610147980 */ /* 0x000f28000c101b00 */
[----:B------:R1:W5:Y:S04]  /*1ca0*/  @P4 LD.E R32, [R32.64] ;  /* 0x0000000620204980 */ /* 0x000368000c101900 */
[----:B------:R1:W5:Y:S01]  /*1cb0*/  LD.E.64 R166, [R16.64] ;  /* 0x0000000610a67980 */ /* 0x000362000c101b00 */
[----:B------:R-:W-:-:S04]  /*1cc0*/  SHF.R.S32.HI R34, RZ, 0x1f, R252 ;  /* 0x0000001fff227819 */ /* 0x000fc800000114fc */
[----:B------:R-:W-:-:S04]  /*1cd0*/  LEA.HI R0, R34, R252, RZ, 0x3 ;  /* 0x000000fc22007211 */ /* 0x000fc800078f18ff */
[----:B------:R-:W-:-:S05]  /*1ce0*/  LOP3.LUT R2, R0, 0xfffffff8, RZ, 0xc0, !PT ;  /* 0xfffffff800027812 */ /* 0x000fca00078ec0ff */
[----:B------:R-:W-:Y:S01]  /*1cf0*/  IMAD.IADD R217, R252, 0x1, -R2 ;  /* 0x00000001fcd97824 */ /* 0x000fe200078e0a02 */
[----:B------:R-:W-:-:S03]  /*1d00*/  SHF.R.S32.HI R78, RZ, 0x3, R0 ;  /* 0x00000003ff4e7819 */ /* 0x000fc60000011400 */
[----:B------:R-:W-:Y:S02]  /*1d10*/  IMAD.SHL.U32 R132, R217, 0x8, RZ ;  /* 0x00000008d9847824 */ /* 0x000fe400078e00ff */
[----:B------:R-:W-:-:S03]  /*1d20*/  IMAD.SHL.U32 R5, R78, 0x40, RZ ;  /* 0x000000404e057824 */ /* 0x000fc600078e00ff */
[----:B------:R-:W-:Y:S02]  /*1d30*/  IADD3 R2, P0, R132, R10, RZ ;  /* 0x0000000a84027210 */ /* 0x000fe40007f1e0ff */
[----:B------:R-:W-:Y:S02]  /*1d40*/  SHF.R.S32.HI R133, RZ, 0x1f, R132 ;  /* 0x0000001fff857819 */ /* 0x000fe40000011484 */
[----:B------:R-:W-:Y:S02]  /*1d50*/  LOP3.LUT R5, R5, 0x1c0, RZ, 0xc0, !PT ;  /* 0x000001c005057812 */ /* 0x000fe400078ec0ff */
[----:B------:R-:W-:Y:S02]  /*1d60*/  IADD3.X R3, R133, R14, RZ, P0, !PT ;  /* 0x0000000e85037210 */ /* 0x000fe400007fe4ff */
[----:B-1----:R-:W-:Y:S02]  /*1d70*/  LEA.HI R33, R34, R252, RZ, 0x4 ;  /* 0x000000fc22217211 */ /* 0x002fe400078f20ff */
[----:B------:R-:W-:-:S02]  /*1d80*/  SHF.R.S32.HI R214, RZ, 0x1f, R38 ;  /* 0x0000001fffd67819 */ /* 0x000fc40000011426 */
[----:B------:R-:W-:Y:S01]  /*1d90*/  SHF.R.S32.HI R79, RZ, 0x1f, R78 ;  /* 0x0000001fff4f7819 */ /* 0x000fe2000001144e */
[----:B------:R-:W-:Y:S01]  /*1da0*/  IMAD.MOV.U32 R187, RZ, RZ, 0x20 ;  /* 0x00000020ffbb7424 */ /* 0x000fe200078e00ff */
[C---:B------:R-:W-:Y:S01]  /*1db0*/  SHF.L.U64.HI R118, R190.reuse, 0x4, R191 ;  /* 0x00000004be767819 */ /* 0x040fe200000102bf */
[----:B------:R-:W-:Y:S01]  /*1dc0*/  IMAD.SHL.U32 R116, R190, 0x10, RZ ;  /* 0x00000010be747824 */ /* 0x000fe200078e00ff */
[----:B------:R-:W-:Y:S01]  /*1dd0*/  SHF.R.S32.HI R222, RZ, 0x4, R33 ;  /* 0x00000004ffde7819 */ /* 0x000fe20000011421 */
[-C--:B--2---:R-:W-:Y:S02]  /*1de0*/  IMAD R0, R23, R35.reuse, RZ ;  /* 0x0000002317007224 */ /* 0x084fe400078e02ff */
[----:B------:R-:W-:-:S04]  /*1df0*/  IMAD.WIDE.U32 R2, R4, R35, R2 ;  /* 0x0000002304027225 */ /* 0x000fc800078e0002 */
[----:B---3--:R-:W-:Y:S01]  /*1e00*/  IMAD R0, R4, R37, R0 ;  /* 0x0000002504007224 */ /* 0x008fe200078e0200 */
[----:B------:R-:W-:Y:S02]  /*1e10*/  LOP3.LUT R4, R5, 0x38, R132, 0xf8, !PT ;  /* 0x0000003805047812 */ /* 0x000fe400078ef884 */
[----:B------:R-:W-:Y:S01]  /*1e20*/  SHF.R.U32.HI R5, RZ, 0x3, R5 ;  /* 0x00000003ff057819 */ /* 0x000fe20000011605 */
[----:B------:R-:W-:Y:S02]  /*1e30*/  IMAD.IADD R3, R3, 0x1, R0 ;  /* 0x0000000103037824 */ /* 0x000fe400078e0200 */
[----:B------:R-:W-:Y:S01]  /*1e40*/  IMAD R0, R29, R18, RZ ;  /* 0x000000121d007224 */ /* 0x000fe200078e02ff */
[----:B------:R-:W-:Y:S02]  /*1e50*/  LOP3.LUT R23, R4, R5, RZ, 0x3c, !PT ;  /* 0x0000000504177212 */ /* 0x000fe400078e3cff */
[----:B------:R-:W-:Y:S01]  /*1e60*/  LOP3.LUT R4, R33, 0xfffffff0, RZ, 0xc0, !PT ;  /* 0xfffffff021047812 */ /* 0x000fe200078ec0ff */
[----:B------:R-:W-:-:S04]  /*1e70*/  IMAD R19, R30, R28, R0 ;  /* 0x0000001c1e137224 */ /* 0x000fc800078e0200 */
[----:B------:R-:W-:Y:S02]  /*1e80*/  IMAD.IADD R0, R252, 0x1, -R4 ;  /* 0x00000001fc007824 */ /* 0x000fe400078e0a04 */
[----:B------:R-:W-:-:S03]  /*1e90*/  IMAD.WIDE.U32 R10, R18, R28, R2 ;  /* 0x0000001c120a7225 */ /* 0x000fc600078e0002 */
[----:B------:R-:W-:Y:S01]  /*1ea0*/  SHF.R.S32.HI R3, RZ, 0x1f, R0 ;  /* 0x0000001fff037819 */ /* 0x000fe20000011400 */
[----:B----4-:R-:W-:-:S03]  /*1eb0*/  @!P1 IMAD R2, R7, R38, RZ ;  /* 0x0000002607029224 */ /* 0x010fc600078e02ff */
[----:B------:R-:W-:Y:S01]  /*1ec0*/  LEA.HI R250, R3, R0, RZ, 0x3 ;  /* 0x0000000003fa7211 */ /* 0x000fe200078f18ff */
[C---:B------:R-:W-:Y:S02]  /*1ed0*/  @!P1 IMAD R14, R6.reuse, R214, R2 ;  /* 0x000000d6060e9224 */ /* 0x040fe400078e0202 */
[----:B------:R-:W-:Y:S01]  /*1ee0*/  @!P1 IMAD.WIDE.U32 R2, R6, R38, RZ ;  /* 0x0000002606029225 */ /* 0x000fe200078e00ff */
[----:B------:R1:W-:Y:S03]  /*1ef0*/  STL [R1+0x4], R15 ;  /* 0x0000040f01007387 */ /* 0x0003e60000100800 */
[----:B------:R-:W-:-:S04]  /*1f00*/  @P1 IMAD.WIDE.U32 R4, R8, R31, RZ ;  /* 0x0000001f08041225 */ /* 0x000fc800078e00ff */
[----:B------:R-:W-:Y:S01]  /*1f10*/  @!P1 IMAD.MOV.U32 R4, RZ, RZ, R2 ;  /* 0x000000ffff049224 */ /* 0x000fe200078e0002 */
[----:B------:R-:W-:-:S04]  /*1f20*/  LEA.HI R28, R34, R252, RZ, 0x6 ;  /* 0x000000fc221c7211 */ /* 0x000fc800078f30ff */
[----:B------:R-:W-:Y:S02]  /*1f30*/  IADD3 R2, P0, R132, R4, RZ ;  /* 0x0000000484027210 */ /* 0x000fe40007f1e0ff */
[----:B------:R-:W-:Y:S01]  /*1f40*/  LOP3.LUT R6, R250, 0xfffffff8, RZ, 0xc0, !PT ;  /* 0xfffffff8fa067812 */ /* 0x000fe200078ec0ff */
[----:B-1----:R-:W-:-:S05]  /*1f50*/  @P1 IMAD R15, R9, R31, RZ ;  /* 0x0000001f090f1224 */ /* 0x002fca00078e02ff */
[----:B------:R-:W-:Y:S01]  /*1f60*/  @P1 IADD3 R5, R5, R15, RZ ;  /* 0x0000000f05051210 */ /* 0x000fe20007ffe0ff */
[----:B------:R-:W-:Y:S01]  /*1f70*/  @!P1 IMAD.IADD R5, R3, 0x1, R14 ;  /* 0x0000000103059824 */ /* 0x000fe200078e020e */
[----:B------:R-:W-:Y:S01]  /*1f80*/  SHF.R.S32.HI R4, RZ, 0x1f, R41 ;  /* 0x0000001fff047819 */ /* 0x000fe20000011429 */
[----:B------:R-:W-:Y:S02]  /*1f90*/  @P1 IMAD.MOV.U32 R170, RZ, RZ, R8 ;  /* 0x000000ffffaa1224 */ /* 0x000fe400078e0008 */
[----:B------:R-:W-:Y:S02]  /*1fa0*/  IMAD.X R3, R133, 0x1, R5, P0 ;  /* 0x0000000185037824 */ /* 0x000fe400000e0605 */
[----:B------:R-:W-:Y:S02]  /*1fb0*/  @P1 IMAD.MOV.U32 R171, RZ, RZ, R9 ;  /* 0x000000ffffab1224 */ /* 0x000fe400078e0009 */
[----:B------:R-:W-:Y:S02]  /*1fc0*/  IMAD.SHL.U32 R7, R28, 0x8, RZ ;  /* 0x000000081c077824 */ /* 0x000fe400078e00ff */
[----:B------:R-:W-:-:S02]  /*1fd0*/  IMAD.IADD R249, R0, 0x1, -R6 ;  /* 0x0000000100f97824 */ /* 0x000fc400078e0a06 */
[----:B------:R-:W-:Y:S02]  /*1fe0*/  @!P1 IMAD.MOV.U32 R170, RZ, RZ, R8 ;  /* 0x000000ffffaa9224 */ /* 0x000fe400078e0008 */
[----:B------:R-:W-:Y:S02]  /*1ff0*/  @!P1 IMAD.MOV.U32 R171, RZ, RZ, R9 ;  /* 0x000000ffffab9224 */ /* 0x000fe400078e0009 */
[----:B------:R-:W-:Y:S02]  /*2000*/  IMAD R0, R13, R41, RZ ;  /* 0x000000290d007224 */ /* 0x000fe400078e02ff */
[----:B------:R-:W-:Y:S01]  /*2010*/  IMAD.WIDE.U32 R8, R41, R12, R2 ;  /* 0x0000000c29087225 */ /* 0x000fe200078e0002 */
[----:B------:R-:W-:Y:S02]  /*2020*/  IADD3 R2, P0, R132, R26, RZ ;  /* 0x0000001a84027210 */ /* 0x000fe40007f1e0ff */
        /* <DEDUP_REMOVED lines=20> */
[----:B------:R-:W-:Y:S02]  /*2170*/  LEA.HI R3, R34, R252, RZ, 0x5 ;  /* 0x000000fc22037211 */ /* 0x000fe400078f28ff */
[----:B------:R-:W-:-:S04]  /*2180*/  SHF.R.S32.HI R2, RZ, 0x8, R2 ;  /* 0x00000008ff027819 */ /* 0x000fc80000011402 */
[----:B------:R-:W-:Y:S02]  /*2190*/  IMNMX R117, R39, R2, !PT ;  /* 0x0000000227757217 */ /* 0x000fe40007800200 */
[----:B------:R-:W-:Y:S02]  /*21a0*/  LOP3.LUT R2, R3, 0xffffffe0, RZ, 0xc0, !PT ;  /* 0xffffffe003027812 */ /* 0x000fe400078ec0ff */
[----:B------:R-:W-:Y:S02]  /*21b0*/  SHF.R.S32.HI R3, RZ, 0x5, R3 ;  /* 0x00000005ff037819 */ /* 0x000fe40000011403 */
[----:B------:R-:W-:-:S03]  /*21c0*/  LEA R245, P1, R4, R20, 0x1 ;  /* 0x0000001404f57211 */ /* 0x000fc600078208ff */
[----:B------:R1:W-:Y:S01]  /*21d0*/  STL [R1], R3 ;  /* 0x0000000301007387 */ /* 0x0003e20000100800 */
[----:B------:R-:W-:Y:S02]  /*21e0*/  LEA.HI.X R246, R4, R21, R0, 0x1, P1 ;  /* 0x0000001504f67211 */ /* 0x000fe400008f0c00 */
[----:B------:R-:W-:Y:S02]  /*21f0*/  R2P PR, R249, 0x6 ;  /* 0x00000006f9007804 */ /* 0x000fe40000000000 */
[----:B------:R-:W-:Y:S01]  /*2200*/  ISETP.GT.AND P0, PT, R36, R117, PT ;  /* 0x000000752400720c */ /* 0x000fe20003f04270 */
[C---:B------:R-:W-:Y:S01]  /*2210*/  IMAD R13, R10.reuse, R171, R13 ;  /* 0x000000ab0a0d7224 */ /* 0x040fe200078e020d */
[----:B------:R-:W-:Y:S01]  /*2220*/  MOV R0, 0x10 ;  /* 0x0000001000007802 */ /* 0x000fe20000000f00 */
[----:B------:R-:W-:Y:S01]  /*2230*/  IMAD.WIDE.U32 R212, R10, R170, R8 ;  /* 0x000000aa0ad47225 */ /* 0x000fe200078e0008 */
[C---:B------:R-:W-:Y:S02]  /*2240*/  SHF.L.U64.HI R216, R35.reuse, 0x4, R37 ;  /* 0x0000000423d87819 */ /* 0x040fe40000010225 */
[----:B------:R-:W-:Y:S01]  /*2250*/  SHF.L.U32 R168, R35, 0x4, RZ ;  /* 0x0000000423a87819 */ /* 0x000fe200000006ff */
[----:B------:R-:W-:Y:S01]  /*2260*/  @!P4 IMAD.MOV.U32 R32, RZ, RZ, RZ ;  /* 0x000000ffff20c224 */ /* 0x000fe200078e00ff */
[----:B------:R-:W-:Y:S01]  /*2270*/  SHF.L.U32 R28, R217, 0x2, RZ ;  /* 0x00000002d91c7819 */ /* 0x000fe200000006ff */
[----:B------:R-:W-:Y:S01]  /*2280*/  IMAD.IADD R248, R252, 0x1, -R2 ;  /* 0x00000001fcf87824 */ /* 0x000fe200078e0a02 */
[----:B------:R-:W-:Y:S01]  /*2290*/  SEL R186, R0, 0xfffffff0, !P1 ;  /* 0xfffffff000ba7807 */ /* 0x000fe20004800000 */
[----:B------:R-:W-:Y:S01]  /*22a0*/  IMAD.IADD R215, R213, 0x1, R13 ;  /* 0x00000001d5d77824 */ /* 0x000fe200078e020d */
[----:B------:R-:W-:Y:S01]  /*22b0*/  SEL R187, R187, 0xffffffe0, !P2 ;  /* 0xffffffe0bbbb7807 */ /* 0x000fe20005000000 */
[----:B------:R-:W-:Y:S05]  /*22c0*/  @!P0 BRA `(.L_x_1918) ;  /* 0x0000e0e000008947 */ /* 0x000fea0003800000 */
[----:B------:R-:W2:Y:S04]  /*22d0*/  LD.E.64 R4, [R16.64+0x120] ;  /* 0x0001200610047980 */ /* 0x000ea8000c101b00 */
[----:B------:R-:W3:Y:S04]  /*22e0*/  LD.E.64 R6, [R16.64+0x118] ;  /* 0x0001180610067980 */ /* 0x000ee8000c101b00 */
[----:B-1----:R-:W4:Y:S04]  /*22f0*/  LD.E.64 R2, [R16.64+0x130] ;  /* 0x0001300610027980 */ /* 0x002f28000c101b00 */
        /* <DEDUP_REMOVED lines=103> */
[C---:B------:R-:W-:Y:S01]  /*2970*/  IADD3 R77, P2, R20.reuse, R77, RZ ;  /* 0x0000004d144d7210 */ /* 0x040fe20007f5e0ff */
        /* <DEDUP_REMOVED lines=86> */
[C-C-:B------:R-:W-:Y:S01]  /*2ee0*/  SHF.L.U64.HI R239, R64.reuse, 0x6, R65.reuse ;  /* 0x0000000640ef7819 */ /* 0x140fe20000010241 */
        /* <DEDUP_REMOVED lines=40> */
.L_x_2022:
[----:B------:R-:W-:Y:S01]  /*3170*/  LOP3.LUT R33, R33, 0xfffffeff, RZ, 0xc0, !PT ;  /* 0xfffffeff21217812 */ /* 0x000fe200078ec0ff */
[----:B------:R-:W2:Y:S01]  /*3180*/  LDL R0, [R1+0x4] ;  /* 0x0000040001007983 */ /* 0x000ea20000100800 */
        /* <DEDUP_REMOVED lines=34> */
[----:B------:R-:W-:Y:S02]  /*33b0*/  @!P3 IADD3 R4, P1, R48, R184, RZ ;  /* 0x000000b83004b210 */ /* 0x000fe40007f3e0ff */
[----:B------:R-:W-:Y:S02]  /*33c0*/  LOP3.LUT R33, R33, 0xffffffdf, RZ, 0xc0, !PT ;  /* 0xffffffdf21217812 */ /* 0x000fe400078ec0ff */
[-C--:B------:R-:W-:Y:S01]  /*33d0*/  ISETP.LT.OR P6, PT, R84, R67.reuse, P6 ;  /* 0x000000435400720c */ /* 0x080fe200037c1670 */
[----:B------:R-:W-:Y:S01]  /*33e0*/  @!P3 IMAD.X R5, R49, 0x1, R185, P1 ;  /* 0x000000013105b824 */ /* 0x000fe200008e06b9 */
[----:B------:R-:W-:Y:S02]  /*33f0*/  @!P2 IADD3 R34, P1, R48, R140, RZ ;  /* 0x0000008c3022a210 */ /* 0x000fe40007f3e0ff */
[----:B------:R-:W-:Y:S02]  /*3400*/  @P3 LOP3.LUT R33, R33, 0x20, RZ, 0xfc, !PT ;  /* 0x0000002021213812 */ /* 0x000fe400078efcff */
[-C--:B------:R-:W-:Y:S01]  /*3410*/  ISETP.GE.OR P5, PT, R83, R66.reuse, P0 ;  /* 0x000000425300720c */ /* 0x080fe200007a6670 */
[----:B------:R-:W-:Y:S01]  /*3420*/  @!P2 IMAD.X R35, R49, 0x1, R180, P1 ;  /* 0x000000013123a824 */ /* 0x000fe200008e06b4 */
[----:B------:R-:W-:Y:S02]  /*3430*/  LOP3.LUT R33, R33, 0xffffffef, RZ, 0xc0, !PT ;  /* 0xffffffef21217812 */ /* 0x000fe400078ec0ff */
[CC--:B------:R-:W-:Y:S02]  /*3440*/  ISETP.GE.OR P1, PT, R88.reuse, R66.reuse, P0 ;  /* 0x000000425800720c */ /* 0x0c0fe40000726670 */
        /* <DEDUP_REMOVED lines=237> */
.L_x_1923:
[----:B------:R-:W-:Y:S05]  /*4320*/  BSYNC B0 ;  /* 0x0000000000007941 */ /* 0x000fea0003800000 */
.L_x_1922:
        /* <DEDUP_REMOVED lines=65> */
.L_x_1925:
[----:B------:R-:W-:Y:S05]  /*4740*/  BSYNC B0 ;  /* 0x0000000000007941 */ /* 0x000fea0003800000 */
.L_x_1924:
        /* <DEDUP_REMOVED lines=65> */
.L_x_1927:
[----:B------:R-:W-:Y:S05]  /*4b60*/  BSYNC B0 ;  /* 0x0000000000007941 */ /* 0x000fea0003800000 */
.L_x_1926:
        /* <DEDUP_REMOVED lines=72> */
.L_x_1929:
[----:B------:R-:W-:Y:S05]  /*4ff0*/  BSYNC B0 ;  /* 0x0000000000007941 */ /* 0x000fea0003800000 */
.L_x_1928:
        /* <DEDUP_REMOVED lines=65> */
.L_x_1931:
[----:B------:R-:W-:Y:S05]  /*5410*/  BSYNC B0 ;  /* 0x0000000000007941 */ /* 0x000fea0003800000 */
.L_x_1930:
        /* <DEDUP_REMOVED lines=72> */
.L_x_1933:
[----:B------:R-:W-:Y:S05]  /*58a0*/  BSYNC B0 ;  /* 0x0000000000007941 */ /* 0x000fea0003800000 */
.L_x_1932:
        /* <DEDUP_REMOVED lines=72> */
.L_x_1935:
[----:B------:R-:W-:Y:S05]  /*5d30*/  BSYNC B0 ;  /* 0x0000000000007941 */ /* 0x000fea0003800000 */
.L_x_1934:
        /* <DEDUP_REMOVED lines=72> */
.L_x_1937:
[----:B------:R-:W-:Y:S05]  /*61c0*/  BSYNC B0 ;  /* 0x0000000000007941 */ /* 0x000fea0003800000 */
.L_x_1936:
        /* <DEDUP_REMOVED lines=65> */
.L_x_1939:
[----:B------:R-:W-:Y:S05]  /*65e0*/  BSYNC B0 ;  /* 0x0000000000007941 */ /* 0x000fea0003800000 */
.L_x_1938:
        /* <DEDUP_REMOVED lines=72> */
.L_x_1941:
[----:B------:R-:W-:Y:S05]  /*6a70*/  BSYNC B0 ;  /* 0x0000000000007941 */ /* 0x000fea0003800000 */
.L_x_1940:
        /* <DEDUP_REMOVED lines=72> */
.L_x_1943:
[----:B------:R-:W-:Y:S05]  /*6f00*/  BSYNC B0 ;  /* 0x0000000000007941 */ /* 0x000fea0003800000 */
.L_x_1942:
        /* <DEDUP_REMOVED lines=72> */
.L_x_1945:
[----:B------:R-:W-:Y:S05]  /*7390*/  BSYNC B0 ;  /* 0x0000000000007941 */ /* 0x000fea0003800000 */
.L_x_1944:
        /* <DEDUP_REMOVED lines=72> */
.L_x_1947:
[----:B------:R-:W-:Y:S05]  /*7820*/  BSYNC B0 ;  /* 0x0000000000007941 */ /* 0x000fea0003800000 */
.L_x_1946:
        /* <DEDUP_REMOVED lines=72> */
.L_x_1949:
[----:B------:R-:W-:Y:S05]  /*7cb0*/  BSYNC B0 ;  /* 0x0000000000007941 */ /* 0x000fea0003800000 */
.L_x_1948:
        /* <DEDUP_REMOVED lines=72> */
.L_x_1951:
[----:B------:R-:W-:Y:S05]  /*8140*/  BSYNC B0 ;  /* 0x0000000000007941 */ /* 0x000fea0003800000 */
.L_x_1950:
        /* <DEDUP_REMOVED lines=72> */
.L_x_1953:
[----:B------:R-:W-:Y:S05]  /*85d0*/  BSYNC B0 ;  /* 0x0000000000007941 */ /* 0x000fea0003800000 */
.L_x_1952:
        /* <DEDUP_REMOVED lines=10> */
.L_x_1921:
        /* <DEDUP_REMOVED lines=98> */
.L_x_1958:
[----:B------:R-:W-:Y:S05]  /*8ca0*/  BSYNC B0 ;  /* 0x0000000000007941 */ /* 0x000fea0003800000 */
.L_x_1957:
[----:B-1----:R-:W-:Y:S02]  /*8cb0*/  MOV R2, R68 ;  /* 0x0000004400027202 */ /* 0x002fe40000000f00 */
[----:B------:R-:W-:Y:S05]  /*8cc0*/  MOV R3, R69 ;  /* 0x0000004500037202 */ /* 0x000fea0000000f00 */
[----:B-----5:R1:W-:Y:S02]  /*8cd0*/  ST.E.128 [R2.64], R8 ;  /* 0x0000000802007985 */ /* 0x0203e4000c101d06 */
.L_x_1956:
[----:B------:R-:W-:Y:S05]  /*8ce0*/  BSYNC B1 ;  /* 0x0000000000017941 */ /* 0x000fea0003800000 */
.L_x_1955:
        /* <DEDUP_REMOVED lines=97> */
.L_x_1962:
[----:B------:R-:W-:Y:S05]  /*9300*/  BSYNC B0 ;  /* 0x0000000000007941 */ /* 0x000fea0003800000 */
.L_x_1961:
[C---:B-1----:R-:W-:Y:S04]  /*9310*/  LEA R2, P0, R116.reuse, R68, 0x1 ;  /* 0x0000004474027211 */ /* 0x042fe800078008ff */
[----:B------:R-:W-:Y:S05]  /*9320*/  LEA.HI.X R3, R116, R69, R118, 0x1, P0 ;  /* 0x0000004574037211 */ /* 0x000fea00000f0c76 */
[----:B-----5:R1:W-:Y:S04]  /*9330*/  ST.E.128 [R2.64], R8 ;  /* 0x0000000802007985 */ /* 0x0203e8000c101d06 */
.L_x_1960:
[----:B------:R-:W-:Y:S05]  /*9340*/  BSYNC B1 ;  /* 0x0000000000017941 */ /* 0x000fea0003800000 */
.L_x_1959:
        /* <DEDUP_REMOVED lines=97> */
.L_x_1966:
[----:B------:R-:W-:Y:S05]  /*9960*/  BSYNC B0 ;  /* 0x0000000000007941 */ /* 0x000fea0003800000 */
.L_x_1965:
[C---:B-1----:R-:W-:Y:S04]  /*9970*/  LEA R2, P0, R97.reuse, R68, 0x1 ;  /* 0x0000004461027211 */ /* 0x042fe800078008ff */
[----:B------:R-:W-:Y:S05]  /*9980*/  LEA.HI.X R3, R97, R69, R115, 0x1, P0 ;  /* 0x0000004561037211 */ /* 0x000fea00000f0c73 */
[----:B-----5:R1:W-:Y:S04]  /*9990*/  ST.E.128 [R2.64], R8 ;  /* 0x0000000802007985 */ /* 0x0203e8000c101d06 */
.L_x_1964:
[----:B------:R-:W-:Y:S05]  /*99a0*/  BSYNC B1 ;  /* 0x0000000000017941 */ /* 0x000fea0003800000 */
.L_x_1963:
        /* <DEDUP_REMOVED lines=100> */
.L_x_1970:
[----:B------:R-:W-:Y:S05]  /*9ff0*/  BSYNC B0 ;  /* 0x0000000000007941 */ /* 0x000fea0003800000 */
.L_x_1969:
[----:B-1----:R-:W-:Y:S01]  /*a000*/  MOV R2, R68 ;  /* 0x0000004400027202 */ /* 0x002fe20000000f00 */
[----:B------:R-:W-:Y:S01]  /*a010*/  IMAD R0, R191, 0x60, RZ ;  /* 0x00000060bf007824 */ /* 0x000fe200078e02ff */
[----:B------:R-:W-:Y:S05]  /*a020*/  MOV R3, R69 ;  /* 0x0000004500037202 */ /* 0x000fea0000000f00 */
[----:B------:R-:W-:Y:S05]  /*a030*/  IMAD.WIDE.U32 R2, R190, 0x60, R2 ;  /* 0x00000060be027825 */ /* 0x000fea00078e0002 */
[----:B------:R-:W-:Y:S05]  /*a040*/  IADD3 R3, R3, R0, RZ ;  /* 0x0000000003037210 */ /* 0x000fea0007ffe0ff */
[----:B-----5:R1:W-:Y:S02]  /*a050*/  ST.E.128 [R2.64], R8 ;  /* 0x0000000802007985 */ /* 0x0203e4000c101d06 */
.L_x_1968:
[----:B------:R-:W-:Y:S05]  /*a060*/  BSYNC B1 ;  /* 0x0000000000017941 */ /* 0x000fea0003800000 */
.L_x_1967:
        /* <DEDUP_REMOVED lines=97> */
.L_x_1974:
[----:B------:R-:W-:Y:S05]  /*a680*/  BSYNC B0 ;  /* 0x0000000000007941 */ /* 0x000fea0003800000 */
.L_x_1973:
[C---:B-1----:R-:W-:Y:S04]  /*a690*/  LEA R2, P0, R96.reuse, R68, 0x1 ;  /* 0x0000004460027211 */ /* 0x042fe800078008ff */
[----:B------:R-:W-:Y:S05]  /*a6a0*/  LEA.HI.X R3, R96, R69, R114, 0x1, P0 ;  /* 0x0000004560037211 */ /* 0x000fea00000f0c72 */
[----:B-----5:R1:W-:Y:S04]  /*a6b0*/  ST.E.128 [R2.64], R8 ;  /* 0x0000000802007985 */ /* 0x0203e8000c101d06 */
.L_x_1972:
[----:B------:R-:W-:Y:S05]  /*a6c0*/  BSYNC B1 ;  /* 0x0000000000017941 */ /* 0x000fea0003800000 */
.L_x_1971:
        /* <DEDUP_REMOVED lines=100> */
.L_x_1978:
[----:B------:R-:W-:Y:S05]  /*ad10*/  BSYNC B0 ;  /* 0x0000000000007941 */ /* 0x000fea0003800000 */
.L_x_1977:
[----:B-1----:R-:W-:Y:S01]  /*ad20*/  MOV R2, R68 ;  /* 0x0000004400027202 */ /* 0x002fe20000000f00 */
[----:B------:R-:W-:Y:S01]  /*ad30*/  IMAD R0, R191, 0xa0, RZ ;  /* 0x000000a0bf007824 */ /* 0x000fe200078e02ff */
[----:B------:R-:W-:Y:S05]  /*ad40*/  MOV R3, R69 ;  /* 0x0000004500037202 */ /* 0x000fea0000000f00 */
[----:B------:R-:W-:Y:S05]  /*ad50*/  IMAD.WIDE.U32 R2, R190, 0xa0, R2 ;  /* 0x000000a0be027825 */ /* 0x000fea00078e0002 */
[----:B------:R-:W-:Y:S05]  /*ad60*/  IADD3 R3, R3, R0, RZ ;  /* 0x0000000003037210 */ /* 0x000fea0007ffe0ff */
[----:B-----5:R1:W-:Y:S02]  /*ad70*/  ST.E.128 [R2.64], R8 ;  /* 0x0000000802007985 */ /* 0x0203e4000c101d06 */
.L_x_1976:
[----:B------:R-:W-:Y:S05]  /*ad80*/  BSYNC B1 ;  /* 0x0000000000017941 */ /* 0x000fea0003800000 */
.L_x_1975:
        /* <DEDUP_REMOVED lines=100> */
.L_x_1982:
[----:B------:R-:W-:Y:S05]  /*b3d0*/  BSYNC B0 ;  /* 0x0000000000007941 */ /* 0x000fea0003800000 */
.L_x_1981:
[----:B-1----:R-:W-:Y:S01]  /*b3e0*/  MOV R2, R68 ;  /* 0x0000004400027202 */ /* 0x002fe20000000f00 */
[----:B------:R-:W-:Y:S01]  /*b3f0*/  IMAD R0, R191, 0xc0, RZ ;  /* 0x000000c0bf007824 */ /* 0x000fe200078e02ff */
[----:B------:R-:W-:Y:S05]  /*b400*/  MOV R3, R69 ;  /* 0x0000004500037202 */ /* 0x000fea0000000f00 */
[----:B------:R-:W-:Y:S05]  /*b410*/  IMAD.WIDE.U32 R2, R190, 0xc0, R2 ;  /* 0x000000c0be027825 */ /* 0x000fea00078e0002 */
[----:B------:R-:W-:Y:S05]  /*b420*/  IADD3 R3, R3, R0, RZ ;  /* 0x0000000003037210 */ /* 0x000fea0007ffe0ff */
[----:B-----5:R1:W-:Y:S02]  /*b430*/  ST.E.128 [R2.64], R8 ;  /* 0x0000000802007985 */ /* 0x0203e4000c101d06 */
.L_x_1980:
[----:B------:R-:W-:Y:S05]  /*b440*/  BSYNC B1 ;  /* 0x0000000000017941 */ /* 0x000fea0003800000 */
.L_x_1979:
        /* <DEDUP_REMOVED lines=100> */
.L_x_1986:
[----:B------:R-:W-:Y:S05]  /*ba90*/  BSYNC B0 ;  /* 0x0000000000007941 */ /* 0x000fea0003800000 */
.L_x_1985:
[----:B-1----:R-:W-:Y:S01]  /*baa0*/  MOV R2, R68 ;  /* 0x0000004400027202 */ /* 0x002fe20000000f00 */
[----:B------:R-:W-:Y:S01]  /*bab0*/  IMAD R0, R191, 0xe0, RZ ;  /* 0x000000e0bf007824 */ /* 0x000fe200078e02ff */
[----:B------:R-:W-:Y:S05]  /*bac0*/  MOV R3, R69 ;  /* 0x0000004500037202 */ /* 0x000fea0000000f00 */
[----:B------:R-:W-:Y:S05]  /*bad0*/  IMAD.WIDE.U32 R2, R190, 0xe0, R2 ;  /* 0x000000e0be027825 */ /* 0x000fea00078e0002 */
[----:B------:R-:W-:Y:S05]  /*bae0*/  IADD3 R3, R3, R0, RZ ;  /* 0x0000000003037210 */ /* 0x000fea0007ffe0ff */
[----:B-----5:R1:W-:Y:S02]  /*baf0*/  ST.E.128 [R2.64], R8 ;  /* 0x0000000802007985 */ /* 0x0203e4000c101d06 */
.L_x_1984:
[----:B------:R-:W-:Y:S05]  /*bb00*/  BSYNC B1 ;  /* 0x0000000000017941 */ /* 0x000fea0003800000 */
.L_x_1983:
        /* <DEDUP_REMOVED lines=97> */
.L_x_1990:
[----:B------:R-:W-:Y:S05]  /*c120*/  BSYNC B0 ;  /* 0x0000000000007941 */ /* 0x000fea0003800000 */
.L_x_1989:
[C---:B-1----:R-:W-:Y:S04]  /*c130*/  LEA R2, P0, R95.reuse, R68, 0x1 ;  /* 0x000000445f027211 */ /* 0x042fe800078008ff */
[----:B------:R-:W-:Y:S05]  /*c140*/  LEA.HI.X R3, R95, R69, R113, 0x1, P0 ;  /* 0x000000455f037211 */ /* 0x000fea00000f0c71 */
[----:B-----5:R1:W-:Y:S04]  /*c150*/  ST.E.128 [R2.64], R8 ;  /* 0x0000000802007985 */ /* 0x0203e8000c101d06 */
.L_x_1988:
[----:B------:R-:W-:Y:S05]  /*c160*/  BSYNC B1 ;  /* 0x0000000000017941 */ /* 0x000fea0003800000 */
.L_x_1987:
        /* <DEDUP_REMOVED lines=100> */
.L_x_1994:
[----:B------:R-:W-:Y:S05]  /*c7b0*/  BSYNC B0 ;  /* 0x0000000000007941 */ /* 0x000fea0003800000 */
.L_x_1993:
[----:B-1----:R-:W-:Y:S01]  /*c7c0*/  MOV R2, R68 ;  /* 0x0000004400027202 */ /* 0x002fe20000000f00 */
[----:B------:R-:W-:Y:S01]  /*c7d0*/  IMAD R0, R191, 0x120, RZ ;  /* 0x00000120bf007824 */ /* 0x000fe200078e02ff */
[----:B------:R-:W-:Y:S05]  /*c7e0*/  MOV R3, R69 ;  /* 0x0000004500037202 */ /* 0x000fea0000000f00 */
[----:B------:R-:W-:Y:S05]  /*c7f0*/  IMAD.WIDE.U32 R2, R190, 0x120, R2 ;  /* 0x00000120be027825 */ /* 0x000fea00078e0002 */
[----:B------:R-:W-:Y:S05]  /*c800*/  IADD3 R3, R3, R0, RZ ;  /* 0x0000000003037210 */ /* 0x000fea0007ffe0ff */
[----:B-----5:R1:W-:Y:S02]  /*c810*/  ST.E.128 [R2.64], R8 ;  /* 0x0000000802007985 */ /* 0x0203e4000c101d06 */
.L_x_1992:
[----:B------:R-:W-:Y:S05]  /*c820*/  BSYNC B1 ;  /* 0x0000000000017941 */ /* 0x000fea0003800000 */
.L_x_1991:
        /* <DEDUP_REMOVED lines=100> */
.L_x_1998:
[----:B------:R-:W-:Y:S05]  /*ce70*/  BSYNC B0 ;  /* 0x0000000000007941 */ /* 0x000fea0003800000 */
.L_x_1997:
[----:B-1----:R-:W-:Y:S01]  /*ce80*/  MOV R2, R68 ;  /* 0x0000004400027202 */ /* 0x002fe20000000f00 */
[----:B------:R-:W-:Y:S01]  /*ce90*/  IMAD R0, R191, 0x140, RZ ;  /* 0x00000140bf007824 */ /* 0x000fe200078e02ff */
[----:B------:R-:W-:Y:S05]  /*cea0*/  MOV R3, R69 ;  /* 0x0000004500037202 */ /* 0x000fea0000000f00 */
[----:B------:R-:W-:Y:S05]  /*ceb0*/  IMAD.WIDE.U32 R2, R190, 0x140, R2 ;  /* 0x00000140be027825 */ /* 0x000fea00078e0002 */
[----:B------:R-:W-:Y:S05]  /*cec0*/  IADD3 R3, R3, R0, RZ ;  /* 0x0000000003037210 */ /* 0x000fea0007ffe0ff */
[----:B-----5:R1:W-:Y:S02]  /*ced0*/  ST.E.128 [R2.64], R8 ;  /* 0x0000000802007985 */ /* 0x0203e4000c101d06 */
.L_x_1996:
[----:B------:R-:W-:Y:S05]  /*cee0*/  BSYNC B1 ;  /* 0x0000000000017941 */ /* 0x000fea0003800000 */
.L_x_1995:
        /* <DEDUP_REMOVED lines=100> */
.L_x_2002:
[----:B------:R-:W-:Y:S05]  /*d530*/  BSYNC B0 ;  /* 0x0000000000007941 */ /* 0x000fea0003800000 */
.L_x_2001:
[----:B-1----:R-:W-:Y:S01]  /*d540*/  MOV R2, R68 ;  /* 0x0000004400027202 */ /* 0x002fe20000000f00 */
[----:B------:R-:W-:Y:S01]  /*d550*/  IMAD R0, R191, 0x160, RZ ;  /* 0x00000160bf007824 */ /* 0x000fe200078e02ff */
[----:B------:R-:W-:Y:S05]  /*d560*/  MOV R3, R69 ;  /* 0x0000004500037202 */ /* 0x000fea0000000f00 */
[----:B------:R-:W-:Y:S05]  /*d570*/  IMAD.WIDE.U32 R2, R190, 0x160, R2 ;  /* 0x00000160be027825 */ /* 0x000fea00078e0002 */
[----:B------:R-:W-:Y:S05]  /*d580*/  IADD3 R3, R3, R0, RZ ;  /* 0x0000000003037210 */ /* 0x000fea0007ffe0ff */
[----:B-----5:R1:W-:Y:S02]  /*d590*/  ST.E.128 [R2.64], R8 ;  /* 0x0000000802007985 */ /* 0x0203e4000c101d06 */
.L_x_2000:
[----:B------:R-:W-:Y:S05]  /*d5a0*/  BSYNC B1 ;  /* 0x0000000000017941 */ /* 0x000fea0003800000 */
.L_x_1999:
        /* <DEDUP_REMOVED lines=100> */
.L_x_2006:
[----:B------:R-:W-:Y:S05]  /*dbf0*/  BSYNC B0 ;  /* 0x0000000000007941 */ /* 0x000fea0003800000 */
.L_x_2005:
[----:B-1----:R-:W-:Y:S01]  /*dc00*/  MOV R2, R68 ;  /* 0x0000004400027202 */ /* 0x002fe20000000f00 */
[----:B------:R-:W-:Y:S01]  /*dc10*/  IMAD R0, R191, 0x180, RZ ;  /* 0x00000180bf007824 */ /* 0x000fe200078e02ff */
[----:B------:R-:W-:Y:S05]  /*dc20*/  MOV R3, R69 ;  /* 0x0000004500037202 */ /* 0x000fea0000000f00 */
[----:B------:R-:W-:Y:S05]  /*dc30*/  IMAD.WIDE.U32 R2, R190, 0x180, R2 ;  /* 0x00000180be027825 */ /* 0x000fea00078e0002 */
[----:B------:R-:W-:Y:S05]  /*dc40*/  IADD3 R3, R3, R0, RZ ;  /* 0x0000000003037210 */ /* 0x000fea0007ffe0ff */
[----:B-----5:R1:W-:Y:S02]  /*dc50*/  ST.E.128 [R2.64], R8 ;  /* 0x0000000802007985 */ /* 0x0203e4000c101d06 */
.L_x_2004:
[----:B------:R-:W-:Y:S05]  /*dc60*/  BSYNC B1 ;  /* 0x0000000000017941 */ /* 0x000fea0003800000 */
.L_x_2003:
        /* <DEDUP_REMOVED lines=100> */
.L_x_2010:
[----:B------:R-:W-:Y:S05]  /*e2b0*/  BSYNC B0 ;  /* 0x0000000000007941 */ /* 0x000fea0003800000 */
.L_x_2009:
[----:B-1----:R-:W-:Y:S01]  /*e2c0*/  MOV R2, R68 ;  /* 0x0000004400027202 */ /* 0x002fe20000000f00 */
[----:B------:R-:W-:Y:S01]  /*e2d0*/  IMAD R0, R191, 0x1a0, RZ ;  /* 0x000001a0bf007824 */ /* 0x000fe200078e02ff */
[----:B------:R-:W-:Y:S05]  /*e2e0*/  MOV R3, R69 ;  /* 0x0000004500037202 */ /* 0x000fea0000000f00 */
[----:B------:R-:W-:Y:S05]  /*e2f0*/  IMAD.WIDE.U32 R2, R190, 0x1a0, R2 ;  /* 0x000001a0be027825 */ /* 0x000fea00078e0002 */
[----:B------:R-:W-:Y:S05]  /*e300*/  IADD3 R3, R3, R0, RZ ;  /* 0x0000000003037210 */ /* 0x000fea0007ffe0ff */
[----:B-----5:R1:W-:Y:S02]  /*e310*/  ST.E.128 [R2.64], R8 ;  /* 0x0000000802007985 */ /* 0x0203e4000c101d06 */
.L_x_2008:
[----:B------:R-:W-:Y:S05]  /*e320*/  BSYNC B1 ;  /* 0x0000000000017941 */ /* 0x000fea0003800000 */
.L_x_2007:
        /* <DEDUP_REMOVED lines=100> */
.L_x_2014:
[----:B------:R-:W-:Y:S05]  /*e970*/  BSYNC B0 ;  /* 0x0000000000007941 */ /* 0x000fea0003800000 */
.L_x_2013:
[----:B-1----:R-:W-:Y:S01]  /*e980*/  MOV R2, R68 ;  /* 0x0000004400027202 */ /* 0x002fe20000000f00 */
[----:B------:R-:W-:Y:S01]  /*e990*/  IMAD R0, R191, 0x1c0, RZ ;  /* 0x000001c0bf007824 */ /* 0x000fe200078e02ff */
[----:B------:R-:W-:Y:S05]  /*e9a0*/  MOV R3, R69 ;  /* 0x0000004500037202 */ /* 0x000fea0000000f00 */
[----:B------:R-:W-:Y:S05]  /*e9b0*/  IMAD.WIDE.U32 R2, R190, 0x1c0, R2 ;  /* 0x000001c0be027825 */ /* 0x000fea00078e0002 */
[----:B------:R-:W-:Y:S05]  /*e9c0*/  IADD3 R3, R3, R0, RZ ;  /* 0x0000000003037210 */ /* 0x000fea0007ffe0ff */
[----:B-----5:R1:W-:Y:S02]  /*e9d0*/  ST.E.128 [R2.64], R8 ;  /* 0x0000000802007985 */ /* 0x0203e4000c101d06 */
.L_x_2012:
[----:B------:R-:W-:Y:S05]  /*e9e0*/  BSYNC B1 ;  /* 0x0000000000017941 */ /* 0x000fea0003800000 */
.L_x_2011:
        /* <DEDUP_REMOVED lines=99> */
.L_x_2018:
[----:B------:R-:W-:Y:S05]  /*f020*/  BSYNC B0 ;  /* 0x0000000000007941 */ /* 0x000fea0003800000 */
.L_x_2017:
[----:B-1----:R-:W-:Y:S01]  /*f030*/  MOV R2, R68 ;  /* 0x0000004400027202 */ /* 0x002fe20000000f00 */
[----:B------:R-:W-:Y:S01]  /*f040*/  IMAD R0, R191, 0x1e0, RZ ;  /* 0x000001e0bf007824 */ /* 0x000fe200078e02ff */
[----:B------:R-:W-:Y:S05]  /*f050*/  MOV R3, R69 ;  /* 0x0000004500037202 */ /* 0x000fea0000000f00 */
[----:B------:R-:W-:Y:S05]  /*f060*/  IMAD.WIDE.U32 R2, R190, 0x1e0, R2 ;  /* 0x000001e0be027825 */ /* 0x000fea00078e0002 */
[----:B------:R-:W-:Y:S05]  /*f070*/  IADD3 R3, R3, R0, RZ ;  /* 0x0000000003037210 */ /* 0x000fea0007ffe0ff */
[----:B-----5:R1:W-:Y:S02]  /*f080*/  ST.E.128 [R2.64], R8 ;  /* 0x0000000802007985 */ /* 0x0203e4000c101d06 */
.L_x_2016:
[----:B------:R-:W-:Y:S05]  /*f090*/  BSYNC B1 ;  /* 0x0000000000017941 */ /* 0x000fea0003800000 */
.L_x_2015:
        /* <DEDUP_REMOVED lines=11> */
.L_x_1920:
        /* <DEDUP_REMOVED lines=184> */
.L_x_1954:
[----:B------:R-:W-:Y:S05]  /*fcd0*/  BSYNC B2 ;  /* 0x0000000000027941 */ /* 0x000fea0003800000 */
.L_x_1919:
        /* <DEDUP_REMOVED lines=92> */
.L_x_2020:
        /* <DEDUP_REMOVED lines=12> */
.L_x_2021:
[----:B------:R-:W-:Y:S05]  /*10360*/  BSYNC B0 ;  /* 0x0000000000007941 */ /* 0x000fea0003800000 */
.L_x_2019:
[----:B------:R-:W-:Y:S04]  /*10370*/  IADD3 R21, R21, -0x1, RZ ;  /* 0xffffffff15157810 */ /* 0x000fe80007ffe0ff */
[----:B------:R-:W-:Y:S11]  /*10380*/  ISETP.GT.AND P0, PT, R21, R117, PT ;  /* 0x000000751500720c */ /* 0x000ff60003f04270 */
[----:B------:R-:W-:Y:S02]  /*10390*/  @!UPT UIADD3 URZ, URZ, URZ, URZ ;  /* 0x0000003f3f3ff290 */ /* 0x000fe4000fffe03f */
[----:B------:R-:W-:-:S05]  /*103a0*/  @P0 BRA `(.L_x_2022) ;  /* 0xffff2dc000000947 */ /* 0x000fca000383ffff */
.L_x_1918:
[----:B------:R-:W-:Y:S01]  /*103b0*/  WARPSYNC 0xffffffff ;  /* 0xffffffff00007948 */ /* 0x000fe20003800000 */
[----:B------:R-:W-:Y:S06]  /*103c0*/  BAR.SYNC.DEFER_BLOCKING 0x0 ;  /* 0x0000000000007b1d */ /* 0x000fec0000010000 */
[----:B------:R-:W2:Y:S01]  /*103d0*/  LD.E R35, [R16.64+0xd0] ;  /* 0x0000d00610237980 */ /* 0x000ea2000c101900 */
[----:B------:R-:W-:Y:S01]  /*103e0*/  BSSY B2, `(.L_x_2023) ;  /* 0x000031b000027945 */ /* 0x000fe20003800000 */
[----:B------:R-:W-:Y:S01]  /*103f0*/  IMAD.SHL.U32 R189, R251, 0x2, RZ ;  /* 0x00000002fbbd7824 */ /* 0x000fe200078e00ff */
[C---:B------:R-:W-:Y:S01]  /*10400*/  SHF.L.U64.HI R6, R170.reuse, 0x4, R171 ;  /* 0x00000004aa067819 */ /* 0x040fe200000102ab */
[----:B------:R-:W-:Y:S01]  /*10410*/  IMAD.SHL.U32 R4, R170, 0x10, RZ ;  /* 0x00000010aa047824 */ /* 0x000fe200078e00ff */
[----:B--2---:R-:W-:-:S13]  /*10420*/  ISETP.NE.AND P0, PT, R35, RZ, PT ;  /* 0x000000ff2300720c */ /* 0x004fda0003f05270 */
[----:B------:R-:W-:Y:S05]  /*10430*/  @!P0 BRA `(.L_x_2024) ;  /* 0x00002cf000008947 */ /* 0x000fea0003800000 */
[----:B-1----:R-:W2:Y:S04]  /*10440*/  LD.E.64 R2, [R16.64+0xf0] ;  /* 0x0000f00610027980 */ /* 0x002ea8000c101b00 */
        /* <DEDUP_REMOVED lines=11> */
[----:B------:R2:W3:Y:S04]  /*10500*/  @P1 LD.E R0, [R2.64] ;  /* 0x0000000602001980 */ /* 0x0004e8000c101900 */
[----:B------:R-:W1:Y:S01]  /*10510*/  S2R R5, SR_CTAID.X ;  /* 0x0000000000057919 */ /* 0x000e620000002500 */
[----:B------:R-:W-:Y:S02]  /*10520*/  IMAD.MOV.U32 R214, RZ, RZ, R212 ;  /* 0x000000ffffd67224 */ /* 0x000fe400078e00d4 */
[----:B------:R-:W-:Y:S01]  /*10530*/  IMAD R10, R171, 0x30, RZ ;  /* 0x00000030ab0a7824 */ /* 0x000fe200078e02ff */
[----:B------:R-:W-:Y:S02]  /*10540*/  LEA.HI R19, R35, R35, RZ, 0x1 ;  /* 0x0000002323137211 */ /* 0x000fe400078f08ff */
[-C--:B------:R-:W-:Y:S01]  /*10550*/  IADD3 R4, P1, R4, R212.reuse, RZ ;  /* 0x000000d404047210 */ /* 0x080fe20007f3e0ff */
[----:B------:R-:W-:Y:S01]  /*10560*/  IMAD.SHL.U32 R15, R217, 0x4, RZ ;  /* 0x00000004d90f7824 */ /* 0x000fe200078e00ff */
[----:B------:R-:W-:Y:S01]  /*10570*/  SHF.R.S32.HI R19, RZ, 0x1, R19 ;  /* 0x00000001ff137819 */ /* 0x000fe20000011413 */
[----:B-1----:R-:W-:Y:S01]  /*10580*/  IMAD.SHL.U32 R13, R5, 0x40, RZ ;  /* 0x00000040050d7824 */ /* 0x002fe200078e00ff */
[C---:B------:R-:W-:Y:S01]  /*10590*/  LEA R5, P0, R170.reuse, R212, 0x5 ;  /* 0x000000d4aa057211 */ /* 0x040fe200078028ff */
[----:B--2---:R-:W-:-:S03]  /*105a0*/  IMAD.WIDE.U32 R2, R170, 0x30, R214 ;  /* 0x00000030aa027825 */ /* 0x004fc600078e00d6 */
[----:B------:R-:W-:Y:S02]  /*105b0*/  LEA.HI.X R7, R170, R215, R171, 0x5, P0 ;  /* 0x000000d7aa077211 */ /* 0x000fe400000f2cab */
[----:B-----5:R-:W-:-:S04]  /*105c0*/  LEA R42, P0, R5, R166, 0x1 ;  /* 0x000000a6052a7211 */ /* 0x020fc800078008ff */
[-C--:B------:R-:W-:Y:S01]  /*105d0*/  LEA.HI.X R43, R5, R167.reuse, R7, 0x1, P0 ;  /* 0x000000a7052b7211 */ /* 0x080fe200000f0c07 */
[----:B------:R-:W-:Y:S01]  /*105e0*/  IMAD.IADD R5, R3, 0x1, R10 ;  /* 0x0000000103057824 */ /* 0x000fe200078e020a */
[-C--:B------:R-:W-:Y:S01]  /*105f0*/  LEA R44, P0, R2, R166.reuse, 0x1 ;  /* 0x000000a6022c7211 */ /* 0x080fe200078008ff */
[----:B------:R-:W-:Y:S01]  /*10600*/  IMAD.X R6, R6, 0x1, R215, P1 ;  /* 0x0000000106067824 */ /* 0x000fe200008e06d7 */
[----:B------:R-:W-:Y:S02]  /*10610*/  LEA R32, P1, R4, R166, 0x1 ;  /* 0x000000a604207211 */ /* 0x000fe400078208ff */
[-C--:B------:R-:W-:Y:S02]  /*10620*/  LEA.HI.X R45, R2, R167.reuse, R5, 0x1, P0 ;  /* 0x000000a7022d7211 */ /* 0x080fe400000f0c05 */
[----:B----4-:R-:W-:Y:S02]  /*10630*/  ISETP.NE.AND P0, PT, R12, RZ, PT ;  /* 0x000000ff0c00720c */ /* 0x010fe40003f05270 */
[----:B------:R-:W-:-:S02]  /*10640*/  LEA.HI.X R33, R4, R167, R6, 0x1, P1 ;  /* 0x000000a704217211 */ /* 0x000fc400008f0c06 */
        /* <DEDUP_REMOVED lines=14> */
[----:B------:R-:W-:Y:S01]  /*10730*/  ISETP.GE.AND P0, PT, R78, R38, PT ;  /* 0x000000264e00720c */ /* 0x000fe20003f06270 */
        /* <DEDUP_REMOVED lines=58> */
.L_x_2029:
[----:B------:R-:W-:Y:S05]  /*10ae0*/  BSYNC B0 ;  /* 0x0000000000007941 */ /* 0x000fea0003800000 */
.L_x_2028:
[----:B-----5:R3:W-:Y:S02]  /*10af0*/  STS.128 [R189], R4 ;  /* 0x00000004bd007388 */ /* 0x0207e40000000c00 */
.L_x_2027:
[----:B------:R-:W-:Y:S05]  /*10b00*/  BSYNC B1 ;  /* 0x0000000000017941 */ /* 0x000fea0003800000 */
.L_x_2026:
        /* <DEDUP_REMOVED lines=62> */
.L_x_2033:
[----:B------:R-:W-:Y:S05]  /*10ef0*/  BSYNC B0 ;  /* 0x0000000000007941 */ /* 0x000fea0003800000 */
.L_x_2032:
[----:B-----5:R1:W-:Y:S02]  /*10f00*/  STS.128 [R189+0x800], R4 ;  /* 0x00080004bd007388 */ /* 0x0203e40000000c00 */
.L_x_2031:
[----:B------:R-:W-:Y:S05]  /*10f10*/  BSYNC B1 ;  /* 0x0000000000017941 */ /* 0x000fea0003800000 */
.L_x_2030:
        /* <DEDUP_REMOVED lines=63> */
.L_x_2037:
[----:B------:R-:W-:Y:S05]  /*11310*/  BSYNC B0 ;  /* 0x0000000000007941 */ /* 0x000fea0003800000 */
.L_x_2036:
[----:B-----5:R3:W-:Y:S02]  /*11320*/  STS.128 [R189+0x1000], R4 ;  /* 0x00100004bd007388 */ /* 0x0207e40000000c00 */
.L_x_2035:
[----:B------:R-:W-:Y:S05]  /*11330*/  BSYNC B1 ;  /* 0x0000000000017941 */ /* 0x000fea0003800000 */
.L_x_2034:
        /* <DEDUP_REMOVED lines=62> */
.L_x_2040:
[----:B------:R-:W-:Y:S05]  /*11720*/  BSYNC B0 ;  /* 0x0000000000007941 */ /* 0x000fea0003800000 */
.L_x_2039:
[----:B-----5:R1:W-:Y:S01]  /*11730*/  STS.128 [R189+0x1800], R4 ;  /* 0x00180004bd007388 */ /* 0x0203e20000000c00 */
[----:B------:R-:W-:Y:S05]  /*11740*/  BRA `(.L_x_2038) ;  /* 0x00001e4000007947 */ /* 0x000fea0003800000 */
.L_x_2025:
        /* <DEDUP_REMOVED lines=98> */
.L_x_2044:
[----:B------:R-:W-:Y:S05]  /*11d70*/  BSYNC B0 ;  /* 0x0000000000007941 */ /* 0x000fea0003800000 */
.L_x_2043:
[----:B-----5:R3:W-:Y:S02]  /*11d80*/  STS.128 [R189], R4 ;  /* 0x00000004bd007388 */ /* 0x0207e40000000c00 */
.L_x_2042:
[----:B------:R-:W-:Y:S05]  /*11d90*/  BSYNC B1 ;  /* 0x0000000000017941 */ /* 0x000fea0003800000 */
.L_x_2041:
        /* <DEDUP_REMOVED lines=101> */
.L_x_2048:
[----:B------:R-:W-:Y:S05]  /*123f0*/  BSYNC B0 ;  /* 0x0000000000007941 */ /* 0x000fea0003800000 */
.L_x_2047:
[----:B-----5:R1:W-:Y:S02]  /*12400*/  STS.128 [R189+0x800], R4 ;  /* 0x00080004bd007388 */ /* 0x0203e40000000c00 */
.L_x_2046:
[----:B------:R-:W-:Y:S05]  /*12410*/  BSYNC B1 ;  /* 0x0000000000017941 */ /* 0x000fea0003800000 */
.L_x_2045:
        /* <DEDUP_REMOVED lines=102> */
.L_x_2052:
[----:B------:R-:W-:Y:S05]  /*12a80*/  BSYNC B0 ;  /* 0x0000000000007941 */ /* 0x000fea0003800000 */
.L_x_2051:
[----:B-----5:R3:W-:Y:S02]  /*12a90*/  STS.128 [R189+0x1000], R4 ;  /* 0x00100004bd007388 */ /* 0x0207e40000000c00 */
.L_x_2050:
[----:B------:R-:W-:Y:S05]  /*12aa0*/  BSYNC B1 ;  /* 0x0000000000017941 */ /* 0x000fea0003800000 */
.L_x_2049:
        /* <DEDUP_REMOVED lines=33> */
[----:B-----5:R-:W-:Y:S02]  /*12cc0*/  MOV R15, R7 ;  /* 0x00000007000f7202 */ /* 0x020fe40000000f00 */
        /* <DEDUP_REMOVED lines=67> */
.L_x_2054:
[----:B------:R-:W-:Y:S05]  /*13100*/  BSYNC B0 ;  /* 0x0000000000007941 */ /* 0x000fea0003800000 */
.L_x_2053:
[----:B-----5:R1:W-:Y:S01]  /*13110*/  STS.128 [R189+0x1800], R4 ;  /* 0x00180004bd007388 */ /* 0x0203e20000000c00 */
[----:B------:R-:W-:Y:S05]  /*13120*/  BRA `(.L_x_2038) ;  /* 0x0000046000007947 */ /* 0x000fea0003800000 */
.L_x_2024:
[----:B------:R-:W2:Y:S01]  /*13130*/  LDL R2, [R1+0x164] ;  /* 0x0001640001027983 */ /* 0x000ea20000100800 */
[----:B------:R-:W-:Y:S03]  /*13140*/  BSSY B0, `(.L_x_2055) ;  /* 0x0000010000007945 */ /* 0x000fe60003800000 */
[----:B------:R-:W3:Y:S02]  /*13150*/  S2R R0, SR_CTAID.X ;  /* 0x0000000000007919 */ /* 0x000ee40000002500 */
[----:B---3--:R-:W-:-:S05]  /*13160*/  IMAD.SHL.U32 R0, R0, 0x40, RZ ;  /* 0x0000004000007824 */ /* 0x008fca00078e00ff */
[----:B--2---:R-:W-:-:S04]  /*13170*/  IADD3 R0, -R0, R2, RZ ;  /* 0x0000000200007210 */ /* 0x004fc80007ffe1ff */
[----:B------:R-:W-:-:S13]  /*13180*/  ISETP.GE.AND P0, PT, R78, R0, PT ;  /* 0x000000004e00720c */ /* 0x000fda0003f06270 */
[----:B------:R-:W-:Y:S05]  /*13190*/  @P0 BRA `(.L_x_2056) ;  /* 0x000000a000000947 */ /* 0x000fea0003800000 */
[----:B------:R-:W2:Y:S02]  /*131a0*/  LDL R2, [R1+0x4] ;  /* 0x0000040001027983 */ /* 0x000ea40000100800 */
[----:B--2---:R-:W-:-:S13]  /*131b0*/  ISETP.GE.AND P0, PT, R132, R2, PT ;  /* 0x000000028400720c */ /* 0x004fda0003f06270 */
[----:B------:R2:W-:Y:S01]  /*131c0*/  @P0 STS.128 [R189], RZ ;  /* 0x000000ffbd000388 */ /* 0x0005e20000000c00 */
[----:B------:R-:W-:Y:S05]  /*131d0*/  @P0 BRA `(.L_x_2056) ;  /* 0x0000006000000947 */ /* 0x000fea0003800000 */
[----:B-----5:R-:W-:-:S04]  /*131e0*/  LEA R2, P0, R212, R166, 0x1 ;  /* 0x000000a6d4027211 */ /* 0x020fc800078008ff */
[----:B-1----:R-:W-:-:S05]  /*131f0*/  LEA.HI.X R3, R212, R167, R215, 0x1, P0 ;  /* 0x000000a7d4037211 */ /* 0x002fca00000f0cd7 */
[----:B------:R-:W-:Y:S01]  /*13200*/  @!PT LDS RZ, [RZ] ;  /* 0x00000000fffff984 */ /* 0x000fe20000000800 */
[----:B------:R-:W-:Y:S01]  /*13210*/  @!PT LDS RZ, [RZ] ;  /* 0x00000000fffff984 */ /* 0x000fe20000000800 */
[----:B------:R-:W-:Y:S01]  /*13220*/  @!PT LDS RZ, [RZ] ;  /* 0x00000000fffff984 */ /* 0x000fe20000000800 */
[----:B------:R1:W-:Y:S04]  /*13230*/  LDGSTS.E.BYPASS.LTC128B.128 [R189], [R2.64] ;  /* 0x0000000002bd7fae */ /* 0x0003e8000b901d46 */
.L_x_2056:
[----:B------:R-:W-:Y:S05]  /*13240*/  BSYNC B0 ;  /* 0x0000000000007941 */ /* 0x000fea0003800000 */
.L_x_2055:
[----:B------:R-:W-:Y:S01]  /*13250*/  IADD3 R37, R78, 0x10, RZ ;  /* 0x000000104e257810 */ /* 0x000fe20007ffe0ff */
[----:B------:R-:W-:Y:S03]  /*13260*/  BSSY B0, `(.L_x_2057) ;  /* 0x000000f000007945 */ /* 0x000fe60003800000 */
[----:B------:R-:W-:-:S13]  /*13270*/  ISETP.GE.AND P0, PT, R37, R0, PT ;  /* 0x000000002500720c */ /* 0x000fda0003f06270 */
[----:B------:R-:W-:Y:S05]  /*13280*/  @P0 BRA `(.L_x_2058) ;  /* 0x000000c000000947 */ /* 0x000fea0003800000 */
[----:B-1----:R-:W3:Y:S02]  /*13290*/  LDL R2, [R1+0x4] ;  /* 0x0000040001027983 */ /* 0x002ee40000100800 */
[----:B---3--:R-:W-:-:S13]  /*132a0*/  ISETP.GE.AND P0, PT, R132, R2, PT ;  /* 0x000000028400720c */ /* 0x008fda0003f06270 */
        /* <DEDUP_REMOVED lines=10> */
.L_x_2058:
[----:B------:R-:W-:Y:S05]  /*13350*/  BSYNC B0 ;  /* 0x0000000000007941 */ /* 0x000fea0003800000 */
.L_x_2057:
[----:B------:R-:W-:Y:S01]  /*13360*/  IADD3 R36, R78, 0x20, RZ ;  /* 0x000000204e247810 */ /* 0x000fe20007ffe0ff */
[----:B------:R-:W-:Y:S03]  /*13370*/  BSSY B0, `(.L_x_2059) ;  /* 0x000000f000007945 */ /* 0x000fe60003800000 */
[----:B------:R-:W-:-:S13]  /*13380*/  ISETP.GE.AND P0, PT, R36, R0, PT ;  /* 0x000000002400720c */ /* 0x000fda0003f06270 */
[----:B------:R-:W-:Y:S05]  /*13390*/  @P0 BRA `(.L_x_2060) ;  /* 0x000000c000000947 */ /* 0x000fea0003800000 */
[----:B-1-3--:R-:W3:Y:S02]  /*133a0*/  LDL R2, [R1+0x4] ;  /* 0x0000040001027983 */ /* 0x00aee40000100800 */
[----:B---3--:R-:W-:-:S13]  /*133b0*/  ISETP.GE.AND P0, PT, R132, R2, PT ;  /* 0x000000028400720c */ /* 0x008fda0003f06270 */
        /* <DEDUP_REMOVED lines=10> */
.L_x_2060:
[----:B------:R-:W-:Y:S05]  /*13460*/  BSYNC B0 ;  /* 0x0000000000007941 */ /* 0x000fea0003800000 */
.L_x_2059:
[----:B-----5:R-:W-:-:S04]  /*13470*/  IADD3 R32, R78, 0x30, RZ ;  /* 0x000000304e207810 */ /* 0x020fc80007ffe0ff */
[----:B------:R-:W-:-:S13]  /*13480*/  ISETP.GE.AND P0, PT, R32, R0, PT ;  /* 0x000000002000720c */ /* 0x000fda0003f06270 */
[----:B------:R-:W-:Y:S05]  /*13490*/  @P0 BRA `(.L_x_2038) ;  /* 0x000000f000000947 */ /* 0x000fea0003800000 */
[----:B-1-3--:R-:W3:Y:S02]  /*134a0*/  LDL R2, [R1+0x4] ;  /* 0x0000040001027983 */ /* 0x00aee40000100800 */
[----:B---3--:R-:W-:-:S13]  /*134b0*/  ISETP.GE.AND P0, PT, R132, R2, PT ;  /* 0x000000028400720c */ /* 0x008fda0003f06270 */
        /* <DEDUP_REMOVED lines=13> */
.L_x_2038:
[----:B------:R-:W-:Y:S05]  /*13590*/  BSYNC B2 ;  /* 0x0000000000027941 */ /* 0x000fea0003800000 */
.L_x_2023:
[----:B------:R-:W5:Y:S01]  /*135a0*/  LDL R0, [R1+0x50] ;  /* 0x0000500001007983 */ /* 0x000f620000100800 */
[----:B------:R-:W-:Y:S01]  /*135b0*/  BSSY B0, `(.L_x_2061) ;  /* 0x0000011000007945 */ /* 0x000fe20003800000 */
[----:B-----5:R-:W-:-:S05]  /*135c0*/  IADD3 R178, R0, -0x1, RZ ;  /* 0xffffffff00b27810 */ /* 0x020fca0007ffe0ff */
[----:B------:R-:W-:Y:S01]  /*135d0*/  IMAD.SHL.U32 R105, R178, 0x100, RZ ;  /* 0x00000100b2697824 */ /* 0x000fe200078e00ff */
[----:B------:R1:W-:Y:S03]  /*135e0*/  STL [R1+0x8], R178 ;  /* 0x000008b201007387 */ /* 0x0003e60000100800 */
[----:B-1----:R-:W-:-:S05]  /*135f0*/  IMAD.IADD R4, R211, 0x1, -R105 ;  /* 0x00000001d3047824 */ /* 0x002fca00078e0a69 */
[----:B------:R-:W-:-:S13]  /*13600*/  ISETP.GE.AND P0, PT, R78, R4, PT ;  /* 0x000000044e00720c */ /* 0x000fda0003f06270 */
[----:B------:R-:W-:Y:S05]  /*13610*/  @P0 BRA `(.L_x_2062) ;  /* 0x000000a000000947 */ /* 0x000fea0003800000 */
[----:B------:R-:W5:Y:S02]  /*13620*/  LDL R0, [R1+0x4] ;  /* 0x0000040001007983 */ /* 0x000f640000100800 */
[----:B-----5:R-:W-:-:S13]  /*13630*/  ISETP.GE.AND P0, PT, R132, R0, PT ;  /* 0x000000008400720c */ /* 0x020fda0003f06270 */
        /* <DEDUP_REMOVED lines=8> */
.L_x_2062:
[----:B------:R-:W-:Y:S05]  /*136c0*/  BSYNC B0 ;  /* 0x0000000000007941 */ /* 0x000fea0003800000 */
.L_x_2061:
[----:B------:R-:W-:Y:S01]  /*136d0*/  ISETP.GE.AND P0, PT, R37, R4, PT ;  /* 0x000000042500720c */ /* 0x000fe20003f06270 */
[----:B------:R-:W-:-:S12]  /*136e0*/  BSSY B0, `(.L_x_2063) ;  /* 0x000000c000007945 */ /* 0x000fd80003800000 */
[----:B------:R-:W-:Y:S05]  /*136f0*/  @P0 BRA `(.L_x_2064) ;  /* 0x000000a000000947 */ /* 0x000fea0003800000 */
[----:B------:R-:W5:Y:S02]  /*13700*/  LDL R0, [R1+0x4] ;  /* 0x0000040001007983 */ /* 0x000f640000100800 */
[----:B-----5:R-:W-:-:S13]  /*13710*/  ISETP.GE.AND P0, PT, R132, R0, PT ;  /* 0x000000008400720c */ /* 0x020fda0003f06270 */
        /* <DEDUP_REMOVED lines=8> */
.L_x_2064:
[----:B------:R-:W-:Y:S05]  /*137a0*/  BSYNC B0 ;  /* 0x0000000000007941 */ /* 0x000fea0003800000 */
.L_x_2063:
        /* <DEDUP_REMOVED lines=13> */
.L_x_2066:
[----:B------:R-:W-:Y:S05]  /*13880*/  BSYNC B0 ;  /* 0x0000000000007941 */ /* 0x000fea0003800000 */
.L_x_2065:
[----:B------:R-:W-:Y:S01]  /*13890*/  ISETP.GE.AND P0, PT, R32, R4, PT ;  /* 0x000000042000720c */ /* 0x000fe20003f06270 */
[----:B------:R-:W-:-:S12]  /*138a0*/  BSSY B0, `(.L_x_2067) ;  /* 0x000000f000007945 */ /* 0x000fd80003800000 */
[----:B------:R-:W-:Y:S05]  /*138b0*/  @P0 BRA `(.L_x_2068) ;  /* 0x000000d000000947 */ /* 0x000fea0003800000 */
[----:B------:R-:W5:Y:S02]  /*138c0*/  LDL R0, [R1+0x4] ;  /* 0x0000040001007983 */ /* 0x000f640000100800 */
[----:B-----5:R-:W-:-:S13]  /*138d0*/  ISETP.GE.AND P0, PT, R132, R0, PT ;  /* 0x000000008400720c */ /* 0x020fda0003f06270 */
        /* <DEDUP_REMOVED lines=11> */
.L_x_2068:
[----:B------:R-:W-:Y:S05]  /*13990*/  BSYNC B0 ;  /* 0x0000000000007941 */ /* 0x000fea0003800000 */
.L_x_2067:
[----:B------:R-:W-:Y:S01]  /*139a0*/  IADD3 R18, R78, 0x40, RZ ;  /* 0x000000404e127810 */ /* 0x000fe20007ffe0ff */
[----:B------:R-:W-:Y:S03]  /*139b0*/  BSSY B0, `(.L_x_2069) ;  /* 0x000000d000007945 */ /* 0x000fe60003800000 */
[----:B------:R-:W-:-:S13]  /*139c0*/  ISETP.GE.AND P0, PT, R18, R4, PT ;  /* 0x000000041200720c */ /* 0x000fda0003f06270 */
        /* <DEDUP_REMOVED lines=11> */
.L_x_2070:
[----:B------:R-:W-:Y:S05]  /*13a80*/  BSYNC B0 ;  /* 0x0000000000007941 */ /* 0x000fea0003800000 */
.L_x_2069:
        /* <DEDUP_REMOVED lines=17> */
.L_x_2072:
[----:B------:R-:W-:Y:S05]  /*13ba0*/  BSYNC B0 ;  /* 0x0000000000007941 */ /* 0x000fea0003800000 */
.L_x_2071:
        /* <DEDUP_REMOVED lines=17> */
.L_x_2074:
[----:B------:R-:W-:Y:S05]  /*13cc0*/  BSYNC B0 ;  /* 0x0000000000007941 */ /* 0x000fea0003800000 */
.L_x_2073:
        /* <DEDUP_REMOVED lines=17> */
.L_x_2076:
[----:B------:R-:W-:Y:S05]  /*13de0*/  BSYNC B0 ;  /* 0x0000000000007941 */ /* 0x000fea0003800000 */
.L_x_2075:
        /* <DEDUP_REMOVED lines=14> */
.L_x_2078:
[----:B------:R-:W-:Y:S05]  /*13ed0*/  BSYNC B0 ;  /* 0x0000000000007941 */ /* 0x000fea0003800000 */
.L_x_2077:
        /* <DEDUP_REMOVED lines=17> */
.L_x_2080:
[----:B------:R-:W-:Y:S05]  /*13ff0*/  BSYNC B0 ;  /* 0x0000000000007941 */ /* 0x000fea0003800000 */
.L_x_2079:
        /* <DEDUP_REMOVED lines=17> */
.L_x_2082:
[----:B------:R-:W-:Y:S05]  /*14110*/  BSYNC B0 ;  /* 0x0000000000007941 */ /* 0x000fea0003800000 */
.L_x_2081:
[----:B--2---:R-:W-:Y:S01]  /*14120*/  IADD3 R9, R78, 0xb0, RZ ;  /* 0x000000b04e097810 */ /* 0x004fe20007ffe0ff */
[----:B------:R-:W-:Y:S03]  /*14130*/  BSSY B0, `(.L_x_2083) ;  /* 0x0000010000007945 */ /* 0x000fe60003800000 */
[----:B------:R-:W-:-:S13]  /*14140*/  ISETP.GE.AND P0, PT, R9, R4, PT ;  /* 0x000000040900720c */ /* 0x000fda0003f06270 */
[----:B------:R-:W-:Y:S05]  /*14150*/  @P0 BRA `(.L_x_2084) ;  /* 0x000000d000000947 */ /* 0x000fea0003800000 */
[----:B------:R-:W2:Y:S02]  /*14160*/  LDL R0, [R1+0x4] ;  /* 0x0000040001007983 */ /* 0x000ea40000100800 */
        /* <DEDUP_REMOVED lines=12> */
.L_x_2084:
[----:B------:R-:W-:Y:S05]  /*14230*/  BSYNC B0 ;  /* 0x0000000000007941 */ /* 0x000fea0003800000 */
.L_x_2083:
        /* <DEDUP_REMOVED lines=17> */
.L_x_2086:
[----:B------:R-:W-:Y:S05]  /*14350*/  BSYNC B0 ;  /* 0x0000000000007941 */ /* 0x000fea0003800000 */
.L_x_2085:
        /* <DEDUP_REMOVED lines=17> */
.L_x_2088:
[----:B------:R-:W-:Y:S05]  /*14470*/  BSYNC B0 ;  /* 0x0000000000007941 */ /* 0x000fea0003800000 */
.L_x_2087:
        /* <DEDUP_REMOVED lines=17> */
.L_x_2090:
[----:B------:R-:W-:Y:S05]  /*14590*/  BSYNC B0 ;  /* 0x0000000000007941 */ /* 0x000fea0003800000 */
.L_x_2089:
        /* <DEDUP_REMOVED lines=17> */
.L_x_2092:
[----:B------:R-:W-:Y:S05]  /*146b0*/  BSYNC B0 ;  /* 0x0000000000007941 */ /* 0x000fea0003800000 */
.L_x_2091:
[----:B------:R-:W0:Y:S04]  /*146c0*/  LDGDEPBAR ;  /* 0x00000000000079af */ /* 0x000e280000000000 */
[----:B------:R1:W5:Y:S01]  /*146d0*/  LD.E R107, [R16.64+0x188] ;  /* 0x00018806106b7980 */ /* 0x000362000c101900 */
[----:B------:R-:W-:Y:S01]  /*146e0*/  ISETP.GE.AND P0, PT, R78, R4, PT ;  /* 0x000000044e00720c */ /* 0x000fe20003f06270 */
[----:B------:R-:W-:Y:S01]  /*146f0*/  BSSY B0, `(.L_x_2093) ;  /* 0x0000012000007945 */ /* 0x000fe20003800000 */
[----:B------:R-:W-:-:S04]  /*14700*/  SHF.R.S32.HI R0, RZ, 0x1f, R248 ;  /* 0x0000001fff007819 */ /* 0x000fc800000114f8 */
[----:B------:R-:W-:-:S04]  /*14710*/  LEA.HI R0, R0, R248, RZ, 0x2 ;  /* 0x000000f800007211 */ /* 0x000fc800078f10ff */
[----:B------:R-:W-:Y:S01]  /*14720*/  SHF.R.S32.HI R106, RZ, 0x2, R0 ;  /* 0x00000002ff6a7819 */ /* 0x000fe20000011400 */
[----:B------:R-:W-:-:S04]  /*14730*/  DEPBAR.LE SB0, 0x0 ;  /* 0x000080000000791a */ /* 0x000fc80000000000 */
[----:B------:R-:W-:Y:S06]  /*14740*/  BAR.SYNC.DEFER_BLOCKING 0x0 ;  /* 0x0000000000007b1d */ /* 0x000fec0000010000 */
[----:B------:R1:W-:Y:S01]  /*14750*/  @P0 STS.128 [R189+0xa000], RZ ;  /* 0x00a000ffbd000388 */ /* 0x0003e20000000c00 */
[----:B------:R-:W-:Y:S05]  /*14760*/  @P0 BRA `(.L_x_2094) ;  /* 0x000000a000000947 */ /* 0x000fea0003800000 */
[----:B---3--:R-:W3:Y:S02]  /*14770*/  LDL R3, [R1+0x4] ;  /* 0x0000040001037983 */ /* 0x008ee40000100800 */
[----:B---3--:R-:W-:-:S13]  /*14780*/  ISETP.GE.AND P0, PT, R132, R3, PT ;  /* 0x000000038400720c */ /* 0x008fda0003f06270 */
        /* <DEDUP_REMOVED lines=8> */
.L_x_2094:
[----:B------:R-:W-:Y:S05]  /*14810*/  BSYNC B0 ;  /* 0x0000000000007941 */ /* 0x000fea0003800000 */
.L_x_2093:
[----:B------:R-:W-:Y:S01]  /*14820*/  ISETP.GE.AND P0, PT, R37, R4, PT ;  /* 0x000000042500720c */ /* 0x000fe20003f06270 */
[----:B------:R-:W-:-:S12]  /*14830*/  BSSY B0, `(.L_x_2095) ;  /* 0x000000d000007945 */ /* 0x000fd80003800000 */
[----:B------:R1:W-:Y:S01]  /*14840*/  @P0 STS.128 [R189+0xa800], RZ ;  /* 0x00a800ffbd000388 */ /* 0x0003e20000000c00 */
[----:B------:R-:W-:Y:S05]  /*14850*/  @P0 BRA `(.L_x_2096) ;  /* 0x000000a000000947 */ /* 0x000fea0003800000 */
[----:B--2---:R-:W2:Y:S02]  /*14860*/  LDL R0, [R1+0x4] ;  /* 0x0000040001007983 */ /* 0x004ea40000100800 */
[----:B--2---:R-:W-:-:S13]  /*14870*/  ISETP.GE.AND P0, PT, R132, R0, PT ;  /* 0x000000008400720c */ /* 0x004fda0003f06270 */
[----:B------:R2:W-:Y:S01]  /*14880*/  @P0 STS.128 [R189+0xa800], RZ ;  /* 0x00a800ffbd000388 */ /* 0x0005e20000000c00 */
[----:B------:R-:W-:Y:S05]  /*14890*/  @P0 BRA `(.L_x_2096) ;  /* 0x0000006000000947 */ /* 0x000fea0003800000 */
[----:B-1-3--:R-:W-:-:S04]  /*148a0*/  LEA R2, P0, R168, R240, 0x1 ;  /* 0x000000f0a8027211 */ /* 0x00afc800078008ff */
[----:B------:R-:W-:-:S05]  /*148b0*/  LEA.HI.X R3, R168, R241, R216, 0x1, P0 ;  /* 0x000000f1a8037211 */ /* 0x000fca00000f0cd8 */
[----:B------:R-:W-:Y:S01]  /*148c0*/  @!PT LDS RZ, [RZ] ;  /* 0x00000000fffff984 */ /* 0x000fe20000000800 */
[----:B------:R-:W-:Y:S01]  /*148d0*/  @!PT LDS RZ, [RZ] ;  /* 0x00000000fffff984 */ /* 0x000fe20000000800 */
[----:B------:R-:W-:Y:S01]  /*148e0*/  @!PT LDS RZ, [RZ] ;  /* 0x00000000fffff984 */ /* 0x000fe20000000800 */
[----:B------:R1:W-:Y:S04]  /*148f0*/  LDGSTS.E.BYPASS.LTC128B.128 [R189+0xa800], [R2.64] ;  /* 0x0a80000002bd7fae */ /* 0x0003e8000b901d46 */
.L_x_2096:
[----:B------:R-:W-:Y:S05]  /*14900*/  BSYNC B0 ;  /* 0x0000000000007941 */ /* 0x000fea0003800000 */
.L_x_2095:
        /* <DEDUP_REMOVED lines=8> */
[----:B--2---:R-:W2:Y:S04]  /*14990*/  LDL R0, [R1+0x18] ;  /* 0x0000180001007983 */ /* 0x004ea80000100800 */
[----:B---3--:R-:W3:Y:S01]  /*149a0*/  LDL R19, [R1+0x1c] ;  /* 0x00001c0001137983 */ /* 0x008ee20000100800 */
[----:B-12---:R-:W-:-:S04]  /*149b0*/  LEA R2, P0, R0, R240, 0x6 ;  /* 0x000000f000027211 */ /* 0x006fc800078030ff */
[----:B---3--:R-:W-:-:S05]  /*149c0*/  LEA.HI.X R3, R0, R241, R19, 0x6, P0 ;  /* 0x000000f100037211 */ /* 0x008fca00000f3413 */
[----:B------:R-:W-:Y:S01]  /*149d0*/  @!PT LDS RZ, [RZ] ;  /* 0x00000000fffff984 */ /* 0x000fe20000000800 */
[----:B------:R-:W-:Y:S01]  /*149e0*/  @!PT LDS RZ, [RZ] ;  /* 0x00000000fffff984 */ /* 0x000fe20000000800 */
[----:B------:R-:W-:Y:S01]  /*149f0*/  @!PT LDS RZ, [RZ] ;  /* 0x00000000fffff984 */ /* 0x000fe20000000800 */
[----:B------:R1:W-:Y:S04]  /*14a00*/  LDGSTS.E.BYPASS.LTC128B.128 [R189+0xb000], [R2.64] ;  /* 0x0b00000002bd7fae */ /* 0x0003e8000b901d46 */
.L_x_2098:
[----:B------:R-:W-:Y:S05]  /*14a10*/  BSYNC B0 ;  /* 0x0000000000007941 */ /* 0x000fea0003800000 */
.L_x_2097:
        /* <DEDUP_REMOVED lines=8> */
[----:B-1-3--:R-:W3:Y:S04]  /*14aa0*/  LDL R2, [R1+0x18] ;  /* 0x0000180001027983 */ /* 0x00aee80000100800 */
        /* <DEDUP_REMOVED lines=11> */
.L_x_2100:
[----:B------:R-:W-:Y:S05]  /*14b60*/  BSYNC B0 ;  /* 0x0000000000007941 */ /* 0x000fea0003800000 */
.L_x_2099:
        /* <DEDUP_REMOVED lines=16> */
.L_x_2102:
[----:B------:R-:W-:Y:S05]  /*14c70*/  BSYNC B0 ;  /* 0x0000000000007941 */ /* 0x000fea0003800000 */
.L_x_2101:
        /* <DEDUP_REMOVED lines=20> */
.L_x_2104:
[----:B------:R-:W-:Y:S05]  /*14dc0*/  BSYNC B0 ;  /* 0x0000000000007941 */ /* 0x000fea0003800000 */
.L_x_2103:
        /* <DEDUP_REMOVED lines=20> */
.L_x_2106:
[----:B------:R-:W-:Y:S05]  /*14f10*/  BSYNC B0 ;  /* 0x0000000000007941 */ /* 0x000fea0003800000 */
.L_x_2105:
        /* <DEDUP_REMOVED lines=20> */
.L_x_2108:
[----:B------:R-:W-:Y:S05]  /*15060*/  BSYNC B0 ;  /* 0x0000000000007941 */ /* 0x000fea0003800000 */
.L_x_2107:
        /* <DEDUP_REMOVED lines=16> */
.L_x_2110:
[----:B------:R-:W-:Y:S05]  /*15170*/  BSYNC B0 ;  /* 0x0000000000007941 */ /* 0x000fea0003800000 */
.L_x_2109:
        /* <DEDUP_REMOVED lines=20> */
.L_x_2112:
[----:B------:R-:W-:Y:S05]  /*152c0*/  BSYNC B0 ;  /* 0x0000000000007941 */ /* 0x000fea0003800000 */
.L_x_2111:
        /* <DEDUP_REMOVED lines=20> */
.L_x_2114:
[----:B------:R-:W-:Y:S05]  /*15410*/  BSYNC B0 ;  /* 0x0000000000007941 */ /* 0x000fea0003800000 */
.L_x_2113:
        /* <DEDUP_REMOVED lines=20> */
.L_x_2116:
[----:B------:R-:W-:Y:S05]  /*15560*/  BSYNC B0 ;  /* 0x0000000000007941 */ /* 0x000fea0003800000 */
.L_x_2115:
        /* <DEDUP_REMOVED lines=20> */
.L_x_2118:
[----:B------:R-:W-:Y:S05]  /*156b0*/  BSYNC B0 ;  /* 0x0000000000007941 */ /* 0x000fea0003800000 */
.L_x_2117:
        /* <DEDUP_REMOVED lines=20> */
.L_x_2120:
[----:B------:R-:W-:Y:S05]  /*15800*/  BSYNC B0 ;  /* 0x0000000000007941 */ /* 0x000fea0003800000 */
.L_x_2119:
        /* <DEDUP_REMOVED lines=20> */
.L_x_2122:
[----:B------:R-:W-:Y:S05]  /*15950*/  BSYNC B0 ;  /* 0x0000000000007941 */ /* 0x000fea0003800000 */
.L_x_2121:
        /* <DEDUP_REMOVED lines=20> */
.L_x_2124:
[----:B------:R-:W-:Y:S05]  /*15aa0*/  BSYNC B0 ;  /* 0x0000000000007941 */ /* 0x000fea0003800000 */
.L_x_2123:
[----:B--2---:R-:W2:Y:S04]  /*15ab0*/  LDL R28, [R1+0x164] ;  /* 0x00016400011c7983 */ /* 0x004ea80000100800 */
[----:B---3--:R-:W3:Y:S04]  /*15ac0*/  LDL.LU R169, [R1] ;  /* 0x0000000001a97983 */ /* 0x008ee80000300800 */
[----:B-1--4-:R-:W4:Y:S01]  /*15ad0*/  LD.E R3, [R16.64+0x18c] ;  /* 0x00018c0610037980 */ /* 0x012f22000c101900 */
[----:B------:R-:W-:Y:S01]  /*15ae0*/  LEA.HI R4, R222, R222, RZ, 0x1 ;  /* 0x000000dede047211 */ /* 0x000fe200078f08ff */
[C---:B------:R-:W-:Y:S01]  /*15af0*/  IMAD.SHL.U32 R0, R217.reuse, 0x40, RZ ;  /* 0x00000040d9007824 */ /* 0x040fe200078e00ff */
[----:B------:R-:W-:Y:S01]  /*15b00*/  R2P PR, R217, 0x6 ;  /* 0x00000006d9007804 */ /* 0x000fe20000000000 */
[----:B------:R-:W-:Y:S01]  /*15b10*/  IMAD.SHL.U32 R2, R249, 0x40, RZ ;  /* 0x00000040f9027824 */ /* 0x000fe200078e00ff */
[----:B------:R-:W-:Y:S01]  /*15b20*/  LOP3.LUT R4, R4, 0xfffffffe, RZ, 0xc0, !PT ;  /* 0xfffffffe04047812 */ /* 0x000fe200078ec0ff */
[----:B------:R-:W-:Y:S01]  /*15b30*/  IMAD.SHL.U32 R5, R78, 0x8, RZ ;  /* 0x000000084e057824 */ /* 0x000fe200078e00ff */
[----:B------:R-:W-:Y:S01]  /*15b40*/  LOP3.LUT R0, R0, 0x1c0, RZ, 0xc0, !PT ;  /* 0x000001c000007812 */ /* 0x000fe200078ec0ff */
[----:B------:R-:W-:Y:S01]  /*15b50*/  IMAD.SHL.U32 R7, R250, 0x40, RZ ;  /* 0x00000040fa077824 */ /* 0x000fe200078e00ff */
[----:B------:R-:W-:Y:S01]  /*15b60*/  LOP3.LUT R2, R2, 0x1c0, RZ, 0xc0, !PT ;  /* 0x000001c002027812 */ /* 0x000fe200078ec0ff */
[----:B------:R-:W-:Y:S01]  /*15b70*/  IMAD.IADD R4, R222, 0x1, -R4 ;  /* 0x00000001de047824 */ /* 0x000fe200078e0a04 */
[----:B------:R-:W-:Y:S01]  /*15b80*/  LOP3.LUT R8, R0, 0x8, R5, 0xf8, !PT ;  /* 0x0000000800087812 */ /* 0x000fe200078ef805 */
[----:B------:R-:W0:Y:S01]  /*15b90*/  LDGDEPBAR ;  /* 0x00000000000079af */ /* 0x000e220000000000 */
[----:B------:R-:W-:Y:S01]  /*15ba0*/  SHF.R.U32.HI R0, RZ, 0x3, R0 ;  /* 0x00000003ff007819 */ /* 0x000fe20000011600 */
[----:B------:R-:W-:Y:S01]  /*15bb0*/  IMAD.SHL.U32 R6, R4, 0x8, RZ ;  /* 0x0000000804067824 */ /* 0x000fe200078e00ff */
[----:B------:R-:W-:-:S02]  /*15bc0*/  LOP3.LUT R19, R7, 0xfffffe00, RZ, 0xc0, !PT ;  /* 0xfffffe0007137812 */ /* 0x000fc400078ec0ff */
[----:B------:R-:W-:Y:S02]  /*15bd0*/  LOP3.LUT R0, R8, R0, RZ, 0x3c, !PT ;  /* 0x0000000008007212 */ /* 0x000fe400078e3cff */
[----:B------:R-:W-:Y:S02]  /*15be0*/  LOP3.LUT R5, R2, 0x8, R6, 0xf8, !PT ;  /* 0x0000000802057812 */ /* 0x000fe400078ef806 */
[----:B------:R-:W-:Y:S01]  /*15bf0*/  SHF.R.U32.HI R2, RZ, 0x3, R2 ;  /* 0x00000003ff027819 */ /* 0x000fe20000011602 */
[----:B------:R-:W-:-:S03]  /*15c00*/  IMAD R0, R4, 0x200, R0 ;  /* 0x0000020004007824 */ /* 0x000fc600078e0200 */
[----:B------:R-:W-:Y:S01]  /*15c10*/  LOP3.LUT R18, R5, R2, RZ, 0x3c, !PT ;  /* 0x0000000205127212 */ /* 0x000fe200078e3cff */
[----:B------:R-:W-:Y:S02]  /*15c20*/  IMAD.SHL.U32 R176, R0, 0x2, RZ ;  /* 0x0000000200b07824 */ /* 0x000fe400078e00ff */
[----:B------:R-:W-:-:S03]  /*15c30*/  IMAD.MOV.U32 R0, RZ, RZ, 0x20 ;  /* 0x00000020ff007424 */ /* 0x000fc600078e00ff */
[----:B------:R-:W-:Y:S01]  /*15c40*/  LDSM.16.M88.4 R12, [R176+0x2000] ;  /* 0x00200000b00c783b */ /* 0x000fe20000000200 */
[----:B------:R-:W-:Y:S02]  /*15c50*/  IADD3 R177, R176, 0x2040, RZ ;  /* 0x00002040b0b17810 */ /* 0x000fe40007ffe0ff */
[----:B------:R-:W-:Y:S01]  /*15c60*/  SEL R184, R0, 0xffffffe0, !P1 ;  /* 0xffffffe000b87807 */ /* 0x000fe20004800000 */
[----:B------:R-:W-:Y:S01]  /*15c70*/  LDSM.16.M88.4 R8, [R176+0x2800] ;  /* 0x00280000b008783b */ /* 0x000fe20000000200 */
[----:B------:R-:W-:-:S03]  /*15c80*/  IADD3 R0, R176, 0x2000, RZ ;  /* 0x00002000b0007810 */ /* 0x000fc60007ffe0ff */
[----:B------:R-:W-:Y:S01]  /*15c90*/  LDSM.16.M88.4 R20, [R176+0x3000] ;  /* 0x00300000b014783b */ /* 0x000fe20000000200 */
[----:B------:R-:W-:Y:S01]  /*15ca0*/  IMAD.IADD R104, R176, 0x1, R184 ;  /* 0x00000001b0687824 */ /* 0x000fe200078e02b8 */
[----:B------:R-:W-:Y:S02]  /*15cb0*/  @P2 IADD3 R177, R0, -0x40, RZ ;  /* 0xffffffc000b12810 */ /* 0x000fe40007ffe0ff */
[----:B------:R-:W-:Y:S03]  /*15cc0*/  LDSM.16.M88.4 R52, [R176+0x3800] ;  /* 0x00380000b034783b */ /* 0x000fe60000000200 */
[----:B------:R-:W-:Y:S01]  /*15cd0*/  IMAD.IADD R182, R184, 0x1, R177 ;  /* 0x00000001b8b67824 */ /* 0x000fe200078e02b1 */
[----:B------:R-:W-:Y:S04]  /*15ce0*/  LDSM.16.M88.4 R48, [R104+0x3000] ;  /* 0x003000006830783b */ /* 0x000fe80000000200 */
[----:B------:R-:W-:Y:S04]  /*15cf0*/  LDSM.16.M88.4 R44, [R104+0x2000] ;  /* 0x00200000682c783b */ /* 0x000fe80000000200 */
[----:B------:R-:W-:Y:S04]  /*15d00*/  LDSM.16.M88.4 R40, [R104+0x2800] ;  /* 0x002800006828783b */ /* 0x000fe80000000200 */
[----:B------:R-:W-:Y:S04]  /*15d10*/  LDSM.16.M88.4 R68, [R176+0x4000] ;  /* 0x00400000b044783b */ /* 0x000fe80000000200 */
[----:B------:R-:W-:Y:S04]  /*15d20*/  LDSM.16.M88.4 R64, [R176+0x4800] ;  /* 0x00480000b040783b */ /* 0x000fe80000000200 */
[----:B------:R-:W-:Y:S04]  /*15d30*/  LDSM.16.M88.4 R56, [R104+0x3800] ;  /* 0x003800006838783b */ /* 0x000fe80000000200 */
[----:B------:R-:W-:Y:S04]  /*15d40*/  LDSM.16.M88.4 R60, [R177] ;  /* 0x00000000b13c783b */ /* 0x000fe80000000200 */
[----:B------:R-:W-:Y:S01]  /*15d50*/  LDSM.16.M88.4 R72, [R177+0x800] ;  /* 0x00080000b148783b */ /* 0x000fe20000000200 */
[----:B--2---:R-:W-:-:S02]  /*15d60*/  IMAD.MOV.U32 R170, RZ, RZ, R28 ;  /* 0x000000ffffaa7224 */ /* 0x004fc400078e001c */
[----:B---3--:R-:W-:-:S04]  /*15d70*/  IMAD R2, R169, 0x400, R19 ;  /* 0x00000400a9027824 */ /* 0x008fc800078e0213 */
[----:B------:R-:W-:-:S04]  /*15d80*/  IMAD.IADD R2, R18, 0x1, R2 ;  /* 0x0000000112027824 */ /* 0x000fc800078e0202 */
[----:B------:R-:W-:-:S04]  /*15d90*/  IMAD.SHL.U32 R183, R2, 0x2, RZ ;  /* 0x0000000202b77824 */ /* 0x000fc800078e00ff */
[--C-:B------:R-:W-:Y:S01]  /*15da0*/  IMAD R24, R186, 0x2, R183.reuse ;  /* 0x00000002ba187824 */ /* 0x100fe200078e02b7 */
[----:B------:R-:W1:Y:S01]  /*15db0*/  LDSM.16.M88.4 R4, [R183] ;  /* 0x00000000b704783b */ /* 0x000e620000000200 */
[----:B------:R-:W-:-:S03]  /*15dc0*/  IMAD R2, R187, 0x2, R183 ;  /* 0x00000002bb027824 */ /* 0x000fc600078e02b7 */
[----:B------:R-:W-:Y:S01]  /*15dd0*/  STL [R1+0x54], R24 ;  /* 0x0000541801007387 */ /* 0x000fe20000100800 */
[----:B------:R-:W-:-:S03]  /*15de0*/  IMAD R185, R186, 0x2, R2 ;  /* 0x00000002bab97824 */ /* 0x000fc600078e0202 */
[----:B------:R-:W2:Y:S01]  /*15df0*/  LDSM.16.M88.4 R24, [R24] ;  /* 0x000000001818783b */ /* 0x000ea20000000200 */
[C---:B-1----:R-:W-:Y:S08]  /*15e00*/  HMMA.16816.F32 R36, R4.reuse, R12, RZ ;  /* 0x0000000c0424723c */ /* 0x042ff000000018ff */
[C---:B------:R-:W-:Y:S08]  /*15e10*/  HMMA.16816.F32 R32, R4.reuse, R14, RZ ;  /* 0x0000000e0420723c */ /* 0x040ff000000018ff */
[C---:B------:R-:W-:Y:S08]  /*15e20*/  HMMA.16816.F32 R28, R4.reuse, R8, RZ ;  /* 0x00000008041c723c */ /* 0x040ff000000018ff */
[C---:B------:R-:W-:Y:S08]  /*15e30*/  HMMA.16816.F32 R12, R4.reuse, R10, RZ ;  /* 0x0000000a040c723c */ /* 0x040ff000000018ff */
[C---:B------:R-:W-:Y:S08]  /*15e40*/  HMMA.16816.F32 R8, R4.reuse, R20, RZ ;  /* 0x000000140408723c */ /* 0x040ff000000018ff */
[----:B------:R-:W-:Y:S08]  /*15e50*/  HMMA.16816.F32 R20, R4, R22, RZ ;  /* 0x000000160414723c */ /* 0x000ff000000018ff */
[C---:B--2---:R-:W-:Y:S08]  /*15e60*/  HMMA.16816.F32 R76, R24.reuse, R44, R36 ;  /* 0x0000002c184c723c */ /* 0x044ff00000001824 */
[C---:B------:R-:W-:Y:S08]  /*15e70*/  HMMA.16816.F32 R124, R24.reuse, R48, R8 ;  /* 0x00000030187c723c */ /* 0x040ff00000001808 */
[C---:B------:R-:W-:Y:S01]  /*15e80*/  HMMA.16816.F32 R112, R24.reuse, R50, R20 ;  /* 0x000000321870723c */ /* 0x040fe20000001814 */
[----:B------:R-:W1:Y:S04]  /*15e90*/  LDSM.16.M88.4 R20, [R2] ;  /* 0x000000000214783b */ /* 0x000e680000000200 */
[----:B------:R-:W2:Y:S03]  /*15ea0*/  LDSM.16.M88.4 R48, [R104+0x4800] ;  /* 0x004800006830783b */ /* 0x000ea60000000200 */
[----:B------:R-:W-:Y:S08]  /*15eb0*/  HMMA.16816.F32 R80, R24, R46, R32 ;  /* 0x0000002e1850723c */ /* 0x000ff00000001820 */
[----:B------:R-:W-:Y:S08]  /*15ec0*/  HMMA.16816.F32 R44, R4, R52, RZ ;  /* 0x00000034042c723c */ /* 0x000ff000000018ff */
[----:B------:R-:W-:Y:S01]  /*15ed0*/  HMMA.16816.F32 R92, R24, R42, R12 ;  /* 0x0000002a185c723c */ /* 0x000fe2000000180c */
[----:B------:R-:W-:Y:S07]  /*15ee0*/  LDSM.16.M88.4 R12, [R185] ;  /* 0x00000000b90c783b */ /* 0x000fee0000000200 */
[C---:B------:R-:W-:Y:S08]  /*15ef0*/  HMMA.16816.F32 R36, R4.reuse, R68, RZ ;  /* 0x000000440424723c */ /* 0x040ff000000018ff */
[----:B------:R-:W-:Y:S01]  /*15f00*/  HMMA.16816.F32 R32, R4, R70, RZ ;  /* 0x000000460420723c */ /* 0x000fe200000018ff */
[----:B------:R-:W3:Y:S07]  /*15f10*/  LDSM.16.M88.4 R68, [R182] ;  /* 0x00000000b644783b */ /* 0x000eee0000000200 */
[----:B------:R-:W-:Y:S08]  /*15f20*/  HMMA.16816.F32 R84, R24, R40, R28 ;  /* 0x000000281854723c */ /* 0x000ff0000000181c */
[C---:B------:R-:W-:Y:S08]  /*15f30*/  HMMA.16816.F32 R28, R4.reuse, R64, RZ ;  /* 0x00000040041c723c */ /* 0x040ff000000018ff */
[----:B------:R-:W-:Y:S01]  /*15f40*/  HMMA.16816.F32 R8, R4, R66, RZ ;  /* 0x000000420408723c */ /* 0x000fe200000018ff */
[----:B------:R-:W3:Y:S07]  /*15f50*/  LDSM.16.M88.4 R64, [R176+0x5000] ;  /* 0x00500000b040783b */ /* 0x000eee0000000200 */
[----:B------:R-:W-:Y:S08]  /*15f60*/  HMMA.16816.F32 R100, R24, R56, R44 ;  /* 0x000000381864723c */ /* 0x000ff0000000182c */
[----:B-1----:R-:W-:Y:S08]  /*15f70*/  HMMA.16816.F32 R44, R20, R60, R76 ;  /* 0x0000003c142c723c */ /* 0x002ff0000000184c */
[----:B------:R-:W-:Y:S01]  /*15f80*/  HMMA.16816.F32 R40, R4, R54, RZ ;  /* 0x000000360428723c */ /* 0x000fe200000018ff */
[----:B------:R-:W1:Y:S07]  /*15f90*/  LDSM.16.M88.4 R52, [R104+0x4000] ;  /* 0x004000006834783b */ /* 0x000e6e0000000200 */
[----:B--2---:R-:W-:Y:S08]  /*15fa0*/  HMMA.16816.F32 R128, R24, R48, R28 ;  /* 0x000000301880723c */ /* 0x004ff0000000181c */
[----:B------:R-:W-:Y:S01]  /*15fb0*/  HMMA.16816.F32 R28, R20, R62, R80 ;  /* 0x0000003e141c723c */ /* 0x000fe20000001850 */
[----:B------:R-:W-:Y:S07]  /*15fc0*/  LDSM.16.M88.4 R60, [R182+0x1800] ;  /* 0x00180000b63c783b */ /* 0x000fee0000000200 */
[----:B------:R-:W-:Y:S01]  /*15fd0*/  HMMA.16816.F32 R120, R24, R50, R8 ;  /* 0x000000321878723c */ /* 0x000fe20000001808 */
[----:B------:R-:W2:Y:S07]  /*15fe0*/  LDSM.16.M88.4 R48, [R182+0x800] ;  /* 0x00080000b630783b */ /* 0x000eae0000000200 */
[----:B---3--:R-:W-:Y:S08]  /*15ff0*/  HMMA.16816.F32 R148, R12, R68, R44 ;  /* 0x000000440c94723c */ /* 0x008ff0000000182c */
[----:B------:R-:W-:Y:S01]  /*16000*/  HMMA.16816.F32 R88, R24, R58, R40 ;  /* 0x0000003a1858723c */ /* 0x000fe20000001828 */
[----:B------:R-:W3:Y:S04]  /*16010*/  LDSM.16.M88.4 R40, [R104+0x5000] ;  /* 0x005000006828783b */ /* 0x000ee80000000200 */
[----:B------:R-:W2:Y:S03]  /*16020*/  LDSM.16.M88.4 R56, [R177+0x1000] ;  /* 0x00100000b138783b */ /* 0x000ea60000000200 */
[----:B------:R-:W-:Y:S08]  /*16030*/  HMMA.16816.F32 R8, R20, R72, R84 ;  /* 0x000000481408723c */ /* 0x000ff00000001854 */
[----:B------:R-:W-:Y:S01]  /*16040*/  HMMA.16816.F32 R44, R12, R70, R28 ;  /* 0x000000460c2c723c */ /* 0x000fe2000000181c */
[----:B----4-:R-:W-:-:S04]  /*16050*/  FMUL.FTZ R0, R149, R3 ;  /* 0x0000000395007220 */ /* 0x010fc80000410000 */
[----:B------:R4:W2:Y:S03]  /*16060*/  MUFU.TANH R171, R0 ;  /* 0x0000000000ab7308 */ /* 0x0008a60000002400 */
[----:B------:R-:W-:Y:S08]  /*16070*/  HMMA.16816.F32 R28, R4, R66, RZ ;  /* 0x00000042041c723c */ /* 0x000ff000000018ff */
[----:B-1----:R-:W-:Y:S01]  /*16080*/  HMMA.16816.F32 R108, R24, R54, R32 ;  /* 0x00000036186c723c */ /* 0x002fe20000001820 */
[----:B----4-:R-:W-:-:S07]  /*16090*/  FMUL.FTZ R0, R150, R3 ;  /* 0x0000000396007220 */ /* 0x010fce0000410000 */
[----:B------:R-:W-:Y:S01]  /*160a0*/  HMMA.16816.F32 R32, R4, R64, RZ ;  /* 0x000000400420723c */ /* 0x000fe200000018ff */
[----:B------:R1:W-:Y:S01]  /*160b0*/  MUFU.TANH R252, R0 ;  /* 0x0000000000fc7308 */ /* 0x0003e20000002400 */
[----:B------:R-:W-:Y:S06]  /*160c0*/  LDSM.16.M88.4 R64, [R182+0x1000] ;  /* 0x00100000b640783b */ /* 0x000fec0000000200 */
[----:B------:R-:W-:Y:S01]  /*160d0*/  HMMA.16816.F32 R96, R24, R52, R36 ;  /* 0x000000341860723c */ /* 0x000fe20000001824 */
[----:B------:R-:W4:Y:S07]  /*160e0*/  LDSM.16.M88.4 R52, [R177+0x1800] ;  /* 0x00180000b134783b */ /* 0x000f2e0000000200 */
[----:B------:R-:W-:Y:S01]  /*160f0*/  HMMA.16816.F32 R36, R20, R74, R92 ;  /* 0x0000004a1424723c */ /* 0x000fe2000000185c */
[----:B-1----:R-:W-:-:S04]  /*16100*/  FMUL.FTZ R0, R151, R3 ;  /* 0x0000000397007220 */ /* 0x002fc80000410000 */
[----:B------:R1:W1:Y:S03]  /*16110*/  MUFU.TANH R179, R0 ;  /* 0x0000000000b37308 */ /* 0x0002660000002400 */
[----:B--2---:R-:W-:Y:S08]  /*16120*/  HMMA.16816.F32 R8, R12, R48, R8 ;  /* 0x000000300c08723c */ /* 0x004ff00000001808 */
[----:B---3--:R-:W-:Y:S01]  /*16130*/  HMMA.16816.F32 R156, R24, R42, R28 ;  /* 0x0000002a189c723c */ /* 0x008fe2000000181c */
[----:B-1----:R-:W-:-:S07]  /*16140*/  FMUL.FTZ R0, R44, R3 ;  /* 0x000000032c007220 */ /* 0x002fce0000410000 */
[----:B------:R-:W-:Y:S01]  /*16150*/  HMMA.16816.F32 R28, R20, R56, R124 ;  /* 0x00000038141c723c */ /* 0x000fe2000000187c */
[----:B------:R1:W2:Y:S07]  /*16160*/  MUFU.TANH R117, R0 ;  /* 0x0000000000757308 */ /* 0x0002ae0000002400 */
[----:B------:R-:W-:Y:S01]  /*16170*/  HMMA.16816.F32 R84, R24, R40, R32 ;  /* 0x000000281854723c */ /* 0x000fe20000001820 */
[----:B------:R-:W3:Y:S04]  /*16180*/  LDSM.16.M88.4 R32, [R177+0x2000] ;  /* 0x00200000b120783b */ /* 0x000ee80000000200 */
[----:B------:R-:W2:Y:S03]  /*16190*/  LDSM.16.M88.4 R40, [R177+0x2800] ;  /* 0x00280000b128783b */ /* 0x000ea60000000200 */
[----:B------:R-:W-:Y:S01]  /*161a0*/  HMMA.16816.F32 R36, R12, R50, R36 ;  /* 0x000000320c24723c */ /* 0x000fe20000001824 */
[-C--:B-1----:R-:W-:Y:S01]  /*161b0*/  FMUL.FTZ R0, R45, R3.reuse ;  /* 0x000000032d007220 */ /* 0x082fe20000410000 */
[----:B------:R-:W-:Y:S03]  /*161c0*/  LDSM.16.M88.4 R48, [R176+0x5800] ;  /* 0x00580000b030783b */ /* 0x000fe60000000200 */
[----:B------:R1:W-:Y:S03]  /*161d0*/  MUFU.TANH R251, R0 ;  /* 0x0000000000fb7308 */ /* 0x0003e60000002400 */
[C---:B------:R-:W-:Y:S08]  /*161e0*/  HMMA.16816.F32 R76, R20.reuse, R58, R112 ;  /* 0x0000003a144c723c */ /* 0x040ff00000001870 */
[----:B----4-:R-:W-:Y:S01]  /*161f0*/  HMMA.16816.F32 R68, R20, R52, R100 ;  /* 0x000000341444723c */ /* 0x010fe20000001864 */
[----:B-1----:R-:W-:-:S07]  /*16200*/  FMUL.FTZ R0, R46, R3 ;  /* 0x000000032e007220 */ /* 0x002fce0000410000 */
[C---:B------:R-:W-:Y:S01]  /*16210*/  HMMA.16816.F32 R72, R20.reuse, R54, R88 ;  /* 0x000000361448723c */ /* 0x040fe20000001858 */
[----:B------:R1:W-:Y:S01]  /*16220*/  MUFU.TANH R119, R0 ;  /* 0x0000000000777308 */ /* 0x0003e20000002400 */
[----:B------:R-:W4:Y:S06]  /*16230*/  LDSM.16.M88.4 R88, [R177+0x3000] ;  /* 0x00300000b158783b */ /* 0x000f2c0000000200 */
[----:B---3--:R-:W-:Y:S01]  /*16240*/  HMMA.16816.F32 R80, R20, R32, R96 ;  /* 0x000000201450723c */ /* 0x008fe20000001860 */
[----:B-1----:R-:W-:-:S07]  /*16250*/  FMUL.FTZ R0, R47, R3 ;  /* 0x000000032f007220 */ /* 0x002fce0000410000 */
[C---:B------:R-:W-:Y:S01]  /*16260*/  HMMA.16816.F32 R52, R12.reuse, R60, R68 ;  /* 0x0000003c0c34723c */ /* 0x040fe20000001844 */
[----:B------:R1:W-:Y:S07]  /*16270*/  MUFU.TANH R250, R0 ;  /* 0x0000000000fa7308 */ /* 0x0003ee0000002400 */
[----:B------:R-:W-:Y:S01]  /*16280*/  HMMA.16816.F32 R44, R12, R64, R28 ;  /* 0x000000400c2c723c */ /* 0x000fe2000000181c */
[----:B------:R-:W3:Y:S07]  /*16290*/  LDSM.16.M88.4 R28, [R182+0x2000] ;  /* 0x00200000b61c783b */ /* 0x000eee0000000200 */
[----:B--2---:R-:W-:Y:S01]  /*162a0*/  HMMA.16816.F32 R56, R20, R40, R128 ;  /* 0x000000281438723c */ /* 0x004fe20000001880 */
[----:B-1----:R-:W-:-:S04]  /*162b0*/  FMUL.FTZ R0, R8, R3 ;  /* 0x0000000308007220 */ /* 0x002fc80000410000 */
[----:B------:R1:W2:Y:S03]  /*162c0*/  MUFU.TANH R249, R0 ;  /* 0x0000000000f97308 */ /* 0x0002a60000002400 */
[----:B------:R-:W-:Y:S08]  /*162d0*/  HMMA.16816.F32 R40, R20, R42, R120 ;  /* 0x0000002a1428723c */ /* 0x000ff00000001878 */
[----:B------:R-:W-:Y:S01]  /*162e0*/  HMMA.16816.F32 R60, R12, R62, R72 ;  /* 0x0000003e0c3c723c */ /* 0x000fe20000001848 */
[----:B-1----:R-:W-:-:S07]  /*162f0*/  FMUL.FTZ R0, R9, R3 ;  /* 0x0000000309007220 */ /* 0x002fce0000410000 */
[----:B----4-:R-:W-:Y:S01]  /*16300*/  HMMA.16816.F32 R112, R20, R88, R84 ;  /* 0x000000581470723c */ /* 0x010fe20000001854 */
[----:B------:R1:W-:Y:S02]  /*16310*/  MUFU.TANH R248, R0 ;  /* 0x0000000000f87308 */ /* 0x0003e40000002400 */
[----:B-1----:R-:W-:-:S06]  /*16320*/  FMUL.FTZ R0, R10, R3 ;  /* 0x000000030a007220 */ /* 0x002fcc0000410000 */
[----:B------:R1:W-:Y:S02]  /*16330*/  MUFU.TANH R244, R0 ;  /* 0x0000000000f47308 */ /* 0x0003e40000002400 */
[-C--:B-1----:R-:W-:Y:S02]  /*16340*/  FMUL.FTZ R0, R11, R3.reuse ;  /* 0x000000030b007220 */ /* 0x082fe40000410000 */
[----:B------:R-:W-:Y:S04]  /*16350*/  HMMA.16816.F32 R8, R20, R34, R108 ;  /* 0x000000221408723c */ /* 0x000fe8000000186c */
[----:B------:R1:W4:Y:S04]  /*16360*/  MUFU.TANH R247, R0 ;  /* 0x0000000000f77308 */ /* 0x0003280000002400 */
[C---:B------:R-:W-:Y:S08]  /*16370*/  HMMA.16816.F32 R32, R12.reuse, R66, R76 ;  /* 0x000000420c20723c */ /* 0x040ff0000000184c */
[----:B---3--:R-:W-:Y:S01]  /*16380*/  HMMA.16816.F32 R64, R12, R28, R80 ;  /* 0x0000001c0c40723c */ /* 0x008fe20000001850 */
[----:B-1----:R-:W-:-:S04]  /*16390*/  FMUL.FTZ R0, R36, R3 ;  /* 0x0000000324007220 */ /* 0x002fc80000410000 */
[----:B------:R1:W3:Y:S03]  /*163a0*/  MUFU.TANH R239, R0 ;  /* 0x0000000000ef7308 */ /* 0x0002e60000002400 */
[----:B------:R-:W-:Y:S01]  /*163b0*/  HMMA.16816.F32 R68, R12, R30, R8 ;  /* 0x0000001e0c44723c */ /* 0x000fe20000001808 */
[----:B------:R-:W2:Y:S04]  /*163c0*/  LDSM.16.M88.4 R28, [R176+0x6800] ;  /* 0x00680000b01c783b */ /* 0x000ea80000000200 */
[----:B------:R-:W3:Y:S03]  /*163d0*/  LDSM.16.M88.4 R8, [R176+0x7000] ;  /* 0x00700000b008783b */ /* 0x000ee60000000200 */
[----:B------:R-:W-:Y:S01]  /*163e0*/  HMMA.16816.F32 R76, R4, R50, RZ ;  /* 0x00000032044c723c */ /* 0x000fe200000018ff */
[----:B-1----:R-:W-:-:S04]  /*163f0*/  FMUL.FTZ R0, R37, R3 ;  /* 0x0000000325007220 */ /* 0x002fc80000410000 */
[----:B------:R1:W-:Y:S02]  /*16400*/  MUFU.TANH R238, R0 ;  /* 0x0000000000ee7308 */ /* 0x0003e40000002400 */
[----:B-1----:R-:W-:-:S06]  /*16410*/  FMUL.FTZ R0, R38, R3 ;  /* 0x0000000326007220 */ /* 0x002fcc0000410000 */
[----:B------:R1:W-:Y:S01]  /*16420*/  MUFU.TANH R236, R0 ;  /* 0x0000000000ec7308 */ /* 0x0003e20000002400 */
[C---:B--2---:R-:W-:Y:S08]  /*16430*/  HMMA.16816.F32 R96, R4.reuse, R28, RZ ;  /* 0x0000001c0460723c */ /* 0x044ff000000018ff */
[----:B------:R-:W-:Y:S01]  /*16440*/  HMMA.16816.F32 R100, R4, R30, RZ ;  /* 0x0000001e0464723c */ /* 0x000fe200000018ff */
[----:B------:R-:W2:Y:S01]  /*16450*/  LDSM.16.M88.4 R28, [R176+0x9000] ;  /* 0x00900000b01c783b */ /* 0x000ea20000000200 */
[----:B-1----:R-:W-:-:S03]  /*16460*/  FMUL.FTZ R0, R39, R3 ;  /* 0x0000000327007220 */ /* 0x002fc60000410000 */
[----:B------:R-:W1:Y:S03]  /*16470*/  LDSM.16.M88.4 R36, [R182+0x2800] ;  /* 0x00280000b624783b */ /* 0x000e660000000200 */
[C---:B---3--:R-:W-:Y:S01]  /*16480*/  HMMA.16816.F32 R108, R4.reuse, R8, RZ ;  /* 0x00000008046c723c */ /* 0x048fe200000018ff */
[----:B------:R3:W1:Y:S07]  /*16490*/  MUFU.TANH R237, R0 ;  /* 0x0000000000ed7308 */ /* 0x00066e0000002400 */
[----:B------:R-:W-:Y:S01]  /*164a0*/  HMMA.16816.F32 R120, R4, R10, RZ ;  /* 0x0000000a0478723c */ /* 0x000fe200000018ff */
[----:B------:R-:W4:Y:S01]  /*164b0*/  LDSM.16.M88.4 R8, [R176+0x9800] ;  /* 0x00980000b008783b */ /* 0x000f220000000200 */
[----:B---3--:R-:W-:-:S04]  /*164c0*/  FMUL.FTZ R0, R44, R3 ;  /* 0x000000032c007220 */ /* 0x008fc80000410000 */
[----:B------:R3:W1:Y:S02]  /*164d0*/  MUFU.TANH R235, R0 ;  /* 0x0000000000eb7308 */ /* 0x0006640000002400 */
[----:B--2---:R-:W-:Y:S01]  /*164e0*/  HMMA.16816.F32 R160, R4, R28, RZ ;  /* 0x0000001c04a0723c */ /* 0x004fe200000018ff */
[----:B---3--:R-:W-:-:S05]  /*164f0*/  FMUL.FTZ R0, R45, R3 ;  /* 0x000000032d007220 */ /* 0x008fca0000410000 */
[----:B------:R2:W-:Y:S02]  /*16500*/  MUFU.TANH R234, R0 ;  /* 0x0000000000ea7308 */ /* 0x0005e40000002400 */
[C---:B-1----:R-:W-:Y:S01]  /*16510*/  HMMA.16816.F32 R84, R12.reuse, R38, R40 ;  /* 0x000000260c54723c */ /* 0x042fe20000001828 */
[----:B------:R-:W1:Y:S07]  /*16520*/  LDSM.16.M88.4 R40, [R176+0x8000] ;  /* 0x00800000b028783b */ /* 0x000e6e0000000200 */
[----:B------:R-:W-:Y:S01]  /*16530*/  HMMA.16816.F32 R72, R12, R36, R56 ;  /* 0x000000240c48723c */ /* 0x000fe20000001838 */
[----:B------:R-:W3:Y:S01]  /*16540*/  LDSM.16.M88.4 R36, [R176+0x8800] ;  /* 0x00880000b024783b */ /* 0x000ee20000000200 */
[----:B--2---:R-:W-:-:S06]  /*16550*/  FMUL.FTZ R0, R46, R3 ;  /* 0x000000032e007220 */ /* 0x004fcc0000410000 */
[C---:B------:R-:W-:Y:S01]  /*16560*/  HMMA.16816.F32 R56, R4.reuse, R48, RZ ;  /* 0x000000300438723c */ /* 0x040fe200000018ff */
[----:B------:R-:W-:Y:S01]  /*16570*/  LDSM.16.M88.4 R48, [R104+0x6800] ;  /* 0x006800006830783b */ /* 0x000fe20000000200 */
[----:B------:R2:W-:Y:S06]  /*16580*/  MUFU.TANH R135, R0 ;  /* 0x0000000000877308 */ /* 0x0005ec0000002400 */
[C---:B------:R-:W-:Y:S08]  /*16590*/  HMMA.16816.F32 R164, R4.reuse, R30, RZ ;  /* 0x0000001e04a4723c */ /* 0x040ff000000018ff */
[----:B----4-:R-:W-:Y:S01]  /*165a0*/  HMMA.16816.F32 R172, R4, R8, RZ ;  /* 0x0000000804ac723c */ /* 0x010fe200000018ff */
[----:B--2---:R-:W-:-:S02]  /*165b0*/  FMUL.FTZ R0, R47, R3 ;  /* 0x000000032f007220 */ /* 0x004fc40000410000 */
[----:B------:R-:W2:Y:S02]  /*165c0*/  LDSM.16.M88.4 R44, [R176+0x6000] ;  /* 0x00600000b02c783b */ /* 0x000ea40000000200 */
[----:B------:R4:W2:Y:S03]  /*165d0*/  MUFU.TANH R233, R0 ;  /* 0x0000000000e97308 */ /* 0x0008a60000002400 */
[C---:B------:R-:W-:Y:S08]  /*165e0*/  HMMA.16816.F32 R192, R4.reuse, R10, RZ ;  /* 0x0000000a04c0723c */ /* 0x040ff000000018ff */
[----:B-1----:R-:W-:Y:S01]  /*165f0*/  HMMA.16816.F32 R136, R4, R40, RZ ;  /* 0x000000280488723c */ /* 0x002fe200000018ff */
[----:B----4-:R-:W-:-:S07]  /*16600*/  FMUL.FTZ R0, R32, R3 ;  /* 0x0000000320007220 */ /* 0x010fce0000410000 */
[C---:B------:R-:W-:Y:S01]  /*16610*/  HMMA.16816.F32 R140, R4.reuse, R42, RZ ;  /* 0x0000002a048c723c */ /* 0x040fe200000018ff */
[----:B------:R-:W1:Y:S01]  /*16620*/  LDSM.16.M88.4 R40, [R182+0x3000] ;  /* 0x00300000b628783b */ /* 0x000e620000000200 */
[----:B------:R4:W1:Y:S06]  /*16630*/  MUFU.TANH R231, R0 ;  /* 0x0000000000e77308 */ /* 0x00086c0000002400 */
[C---:B---3--:R-:W-:Y:S08]  /*16640*/  HMMA.16816.F32 R144, R4.reuse, R36, RZ ;  /* 0x000000240490723c */ /* 0x048ff000000018ff */
[----:B------:R-:W-:Y:S01]  /*16650*/  HMMA.16816.F32 R152, R4, R38, RZ ;  /* 0x000000260498723c */ /* 0x000fe200000018ff */
[----:B----4-:R-:W-:-:S04]  /*16660*/  FMUL.FTZ R0, R33, R3 ;  /* 0x0000000321007220 */ /* 0x010fc80000410000 */
[----:B------:R3:W-:Y:S03]  /*16670*/  MUFU.TANH R229, R0 ;  /* 0x0000000000e57308 */ /* 0x0007e60000002400 */
[C---:B--2---:R-:W-:Y:S08]  /*16680*/  HMMA.16816.F32 R80, R4.reuse, R44, RZ ;  /* 0x0000002c0450723c */ /* 0x044ff000000018ff */
[----:B------:R-:W-:Y:S01]  /*16690*/  HMMA.16816.F32 R92, R4, R46, RZ ;  /* 0x0000002e045c723c */ /* 0x000fe200000018ff */
[----:B------:R-:W-:Y:S01]  /*166a0*/  LDSM.16.M88.4 R44, [R177+0x3800] ;  /* 0x00380000b12c783b */ /* 0x000fe20000000200 */
[----:B---3--:R-:W-:-:S06]  /*166b0*/  FMUL.FTZ R0, R34, R3 ;  /* 0x0000000322007220 */ /* 0x008fcc0000410000 */
[----:B------:R-:W-:Y:S01]  /*166c0*/  HMMA.16816.F32 R8, R20, R90, R156 ;  /* 0x0000005a1408723c */ /* 0x000fe2000000189c */
[----:B------:R2:W3:Y:S06]  /*166d0*/  MUFU.TANH R134, R0 ;  /* 0x0000000000867308 */ /* 0x0004ec0000002400 */
[----:B------:R-:W-:Y:S01]  /*166e0*/  IMAD.MOV.U32 R157, RZ, RZ, R171 ;  /* 0x000000ffff9d7224 */ /* 0x000fe200078e00ab */
[----:B-1----:R-:W-:Y:S01]  /*166f0*/  HMMA.16816.F32 R36, R12, R40, R112 ;  /* 0x000000280c24723c */ /* 0x002fe20000001870 */
[----:B------:R-:W1:Y:S01]  /*16700*/  S2R R112, SR_CTAID.X ;  /* 0x0000000000707919 */ /* 0x000e620000002500 */
[----:B------:R-:W-:-:S02]  /*16710*/  IMAD.MOV.U32 R159, RZ, RZ, R178 ;  /* 0x000000ffff9f7224 */ /* 0x000fc400078e00b2 */
[----:B------:R-:W-:Y:S01]  /*16720*/  IMAD.MOV.U32 R156, RZ, RZ, R170 ;  /* 0x000000ffff9c7224 */ /* 0x000fe200078e00aa */
[----:B------:R-:W4:Y:S02]  /*16730*/  S2R R113, SR_TID.X ;  /* 0x0000000000717919 */ /* 0x000f240000002100 */
[----:B------:R-:W-:Y:S02]  /*16740*/  IMAD.MOV.U32 R115, RZ, RZ, R179 ;  /* 0x000000ffff737224 */ /* 0x000fe400078e00b3 */
[----:B--2---:R-:W-:Y:S02]  /*16750*/  FMUL.FTZ R0, R35, R3 ;  /* 0x0000000323007220 */ /* 0x004fe40000410000 */
[----:B------:R-:W2:Y:S02]  /*16760*/  LDSM.16.M88.4 R32, [R176+0x7800] ;  /* 0x00780000b020783b */ /* 0x000ea40000000200 */
[----:B------:R3:W2:Y:S01]  /*16770*/  MUFU.TANH R214, R0 ;  /* 0x0000000000d67308 */ /* 0x0006a20000002400 */
[----:B-1----:R-:W-:-:S02]  /*16780*/  IMAD.SHL.U32 R114, R112, 0x40, RZ ;  /* 0x0000004070727824 */ /* 0x002fc400078e00ff */
[----:B----4-:R-:W-:Y:S02]  /*16790*/  IMAD.SHL.U32 R113, R113, 0x2, RZ ;  /* 0x0000000271717824 */ /* 0x010fe400078e00ff */
[----:B---3--:R-:W-:-:S03]  /*167a0*/  FMUL.FTZ R0, R52, R3 ;  /* 0x0000000334007220 */ /* 0x008fc60000410000 */
[----:B------:R-:W-:Y:S01]  /*167b0*/  LOP3.LUT R113, R113, 0x6, RZ, 0xc0, !PT ;  /* 0x0000000671717812 */ /* 0x000fe200078ec0ff */
[----:B------:R1:W3:Y:S02]  /*167c0*/  MUFU.TANH R149, R0 ;  /* 0x0000000000957308 */ /* 0x0002e40000002400 */
[-C--:B-1----:R-:W-:Y:S01]  /*167d0*/  FMUL.FTZ R0, R53, R3.reuse ;  /* 0x0000000335007220 */ /* 0x082fe20000410000 */
[C---:B--2---:R-:W-:Y:S05]  /*167e0*/  HMMA.16816.F32 R124, R4.reuse, R32, RZ ;  /* 0x00000020047c723c */ /* 0x044fea00000018ff */
[----:B------:R1:W-:Y:S03]  /*167f0*/  MUFU.TANH R217, R0 ;  /* 0x0000000000d97308 */ /* 0x0003e60000002400 */
[----:B------:R-:W-:Y:S01]  /*16800*/  HMMA.16816.F32 R128, R4, R34, RZ ;  /* 0x000000220480723c */ /* 0x000fe200000018ff */
[----:B------:R-:W2:Y:S01]  /*16810*/  LDSM.16.M88.4 R32, [R104+0x5800] ;  /* 0x005800006820783b */ /* 0x000ea20000000200 */
[----:B-1----:R-:W-:-:S04]  /*16820*/  FMUL.FTZ R0, R54, R3 ;  /* 0x0000000336007220 */ /* 0x002fc80000410000 */
[----:B------:R1:W4:Y:S02]  /*16830*/  MUFU.TANH R150, R0 ;  /* 0x0000000000967308 */ /* 0x0003240000002400 */
[-C--:B-1----:R-:W-:Y:S02]  /*16840*/  FMUL.FTZ R0, R55, R3.reuse ;  /* 0x0000000337007220 */ /* 0x082fe40000410000 */
[----:B------:R-:W-:Y:S04]  /*16850*/  LDSM.16.M88.4 R52, [R104+0x6000] ;  /* 0x006000006834783b */ /* 0x000fe80000000200 */
[----:B------:R1:W1:Y:S01]  /*16860*/  MUFU.TANH R227, R0 ;  /* 0x0000000000e37308 */ /* 0x0002620000002400 */
[C---:B--2---:R-:W-:Y:S01]  /*16870*/  HMMA.16816.F32 R4, R24.reuse, R32, R56 ;  /* 0x000000201804723c */ /* 0x044fe20000001838 */
[----:B------:R-:W2:Y:S07]  /*16880*/  LDSM.16.M88.4 R56, [R182+0x3800] ;  /* 0x00380000b638783b */ /* 0x000eae0000000200 */
[----:B------:R-:W-:Y:S01]  /*16890*/  HMMA.16816.F32 R28, R24, R34, R76 ;  /* 0x00000022181c723c */ /* 0x000fe2000000184c */
[----:B-1----:R-:W-:-:S04]  /*168a0*/  FMUL.FTZ R0, R60, R3 ;  /* 0x000000033c007220 */ /* 0x002fc80000410000 */
[----:B------:R1:W1:Y:S03]  /*168b0*/  MUFU.TANH R222, R0 ;  /* 0x0000000000de7308 */ /* 0x0002660000002400 */
[----:B------:R-:W-:Y:S01]  /*168c0*/  HMMA.16816.F32 R32, R12, R42, R8 ;  /* 0x0000002a0c20723c */ /* 0x000fe20000001808 */
[----:B------:R-:W3:Y:S07]  /*168d0*/  LDSM.16.M88.4 R40, [R104+0x8000] ;  /* 0x008000006828783b */ /* 0x000eee0000000200 */
[----:B------:R-:W-:Y:S01]  /*168e0*/  HMMA.16816.F32 R4, R20, R44, R4 ;  /* 0x0000002c1404723c */ /* 0x000fe20000001804 */
[----:B-1----:R-:W-:-:S07]  /*168f0*/  FMUL.FTZ R0, R61, R3 ;  /* 0x000000033d007220 */ /* 0x002fce0000410000 */
[----:B------:R-:W-:Y:S01]  /*16900*/  HMMA.16816.F32 R28, R20, R46, R28 ;  /* 0x0000002e141c723c */ /* 0x000fe2000000181c */
[----:B------:R1:W-:Y:S01]  /*16910*/  MUFU.TANH R221, R0 ;  /* 0x0000000000dd7308 */ /* 0x0003e20000002400 */
[----:B------:R-:W-:Y:S06]  /*16920*/  LDSM.16.M88.4 R44, [R104+0x7800] ;  /* 0x00780000682c783b */ /* 0x000fec0000000200 */
[----:B------:R-:W-:Y:S08]  /*16930*/  HMMA.16816.F32 R76, R24, R50, R100 ;  /* 0x00000032184c723c */ /* 0x000ff00000001864 */
[----:B--2---:R-:W-:Y:S01]  /*16940*/  HMMA.16816.F32 R4, R12, R56, R4 ;  /* 0x000000380c04723c */ /* 0x004fe20000001804 */
[----:B-1----:R-:W-:-:S04]  /*16950*/  FMUL.FTZ R0, R62, R3 ;  /* 0x000000033e007220 */ /* 0x002fc80000410000 */
[----:B------:R1:W2:Y:S03]  /*16960*/  MUFU.TANH R151, R0 ;  /* 0x0000000000977308 */ /* 0x0002a60000002400 */
[----:B------:R-:W-:Y:S01]  /*16970*/  HMMA.16816.F32 R28, R12, R58, R28 ;  /* 0x0000003a0c1c723c */ /* 0x000fe2000000181c */
[----:B------:R-:W-:Y:S07]  /*16980*/  LDSM.16.M88.4 R56, [R177+0x4800] ;  /* 0x00480000b138783b */ /* 0x000fee0000000200 */
[----:B---3--:R-:W-:Y:S01]  /*16990*/  HMMA.16816.F32 R88, R24, R40, R136 ;  /* 0x000000281858723c */ /* 0x008fe20000001888 */
[----:B-1----:R-:W-:-:S02]  /*169a0*/  FMUL.FTZ R0, R63, R3 ;  /* 0x000000033f007220 */ /* 0x002fc40000410000 */
[----:B------:R-:W1:Y:S02]  /*169b0*/  LDSM.16.M88.4 R60, [R177+0x4000] ;  /* 0x00400000b13c783b */ /* 0x000e640000000200 */
[----:B------:R3:W1:Y:S02]  /*169c0*/  MUFU.TANH R220, R0 ;  /* 0x0000000000dc7308 */ /* 0x0006640000002400 */
[----:B---3--:R-:W-:-:S06]  /*169d0*/  FMUL.FTZ R0, R64, R3 ;  /* 0x0000000340007220 */ /* 0x008fcc0000410000 */
[----:B------:R3:W1:Y:S02]  /*169e0*/  MUFU.TANH R215, R0 ;  /* 0x0000000000d77308 */ /* 0x0006640000002400 */
[----:B---3--:R-:W-:-:S06]  /*169f0*/  FMUL.FTZ R0, R65, R3 ;  /* 0x0000000341007220 */ /* 0x008fcc0000410000 */
[----:B------:R3:W-:Y:S02]  /*16a00*/  MUFU.TANH R230, R0 ;  /* 0x0000000000e67308 */ /* 0x0007e40000002400 */
[----:B---3--:R-:W-:-:S06]  /*16a10*/  FMUL.FTZ R0, R66, R3 ;  /* 0x0000000342007220 */ /* 0x008fcc0000410000 */
[----:B------:R3:W1:Y:S02]  /*16a20*/  MUFU.TANH R224, R0 ;  /* 0x0000000000e07308 */ /* 0x0006640000002400 */
[-C--:B---3--:R-:W-:Y:S02]  /*16a30*/  FMUL.FTZ R0, R67, R3.reuse ;  /* 0x0000000343007220 */ /* 0x088fe40000410000 */
[C---:B------:R-:W-:Y:S04]  /*16a40*/  HMMA.16816.F32 R64, R24.reuse, R52, R80 ;  /* 0x000000341840723c */ /* 0x040fe80000001850 */
[----:B------:R3:W-:Y:S04]  /*16a50*/  MUFU.TANH R223, R0 ;  /* 0x0000000000df7308 */ /* 0x0007e80000002400 */
[----:B------:R-:W-:Y:S01]  /*16a60*/  HMMA.16816.F32 R52, R24, R54, R92 ;  /* 0x000000361834723c */ /* 0x000fe2000000185c */
[----:B---3--:R-:W-:-:S04]  /*16a70*/  FMUL.FTZ R0, R68, R3 ;  /* 0x0000000344007220 */ /* 0x008fc80000410000 */
[----:B------:R3:W2:Y:S11]  /*16a80*/  MUFU.TANH R218, R0 ;  /* 0x0000000000da7308 */ /* 0x0006b60000002400 */
[----:B-1----:R-:W-:Y:S08]  /*16a90*/  HMMA.16816.F32 R8, R20, R60, R64 ;  /* 0x0000003c1408723c */ /* 0x002ff00000001840 */
[----:B------:R-:W-:Y:S01]  /*16aa0*/  HMMA.16816.F32 R64, R24, R44, R124 ;  /* 0x0000002c1840723c */ /* 0x000fe2000000187c */
[----:B---3--:R-:W-:-:S04]  /*16ab0*/  FMUL.FTZ R0, R69, R3 ;  /* 0x0000000345007220 */ /* 0x008fc80000410000 */
[----:B------:R1:W-:Y:S02]  /*16ac0*/  MUFU.TANH R232, R0 ;  /* 0x0000000000e87308 */ /* 0x0003e40000002400 */
[----:B-1----:R-:W-:-:S06]  /*16ad0*/  FMUL.FTZ R0, R70, R3 ;  /* 0x0000000346007220 */ /* 0x002fcc0000410000 */
[----:B------:R1:W3:Y:S02]  /*16ae0*/  MUFU.TANH R228, R0 ;  /* 0x0000000000e47308 */ /* 0x0002e40000002400 */
[-C--:B-1----:R-:W-:Y:S02]  /*16af0*/  FMUL.FTZ R0, R71, R3.reuse ;  /* 0x0000000347007220 */ /* 0x082fe40000410000 */
[----:B------:R-:W1:Y:S04]  /*16b00*/  LDSM.16.M88.4 R68, [R104+0x7000] ;  /* 0x007000006844783b */ /* 0x000e680000000200 */
[----:B------:R2:W1:Y:S02]  /*16b10*/  MUFU.TANH R226, R0 ;  /* 0x0000000000e27308 */ /* 0x0004640000002400 */
[----:B--2---:R-:W-:-:S06]  /*16b20*/  FMUL.FTZ R0, R72, R3 ;  /* 0x0000000348007220 */ /* 0x004fcc0000410000 */
[----:B------:R2:W-:Y:S02]  /*16b30*/  MUFU.TANH R219, R0 ;  /* 0x0000000000db7308 */ /* 0x0005e40000002400 */
[-C--:B--2---:R-:W-:Y:S01]  /*16b40*/  FMUL.FTZ R0, R73, R3.reuse ;  /* 0x0000000349007220 */ /* 0x084fe20000410000 */
[C---:B-1----:R-:W-:Y:S05]  /*16b50*/  HMMA.16816.F32 R80, R24.reuse, R68, R108 ;  /* 0x000000441850723c */ /* 0x042fea000000186c */
[----:B------:R1:W-:Y:S03]  /*16b60*/  MUFU.TANH R225, R0 ;  /* 0x0000000000e17308 */ /* 0x0003e60000002400 */
[----:B------:R-:W-:Y:S01]  /*16b70*/  HMMA.16816.F32 R68, R24, R70, R120 ;  /* 0x000000461844723c */ /* 0x000fe20000001878 */
[----:B-1----:R-:W-:-:S04]  /*16b80*/  FMUL.FTZ R0, R74, R3 ;  /* 0x000000034a007220 */ /* 0x002fc80000410000 */
[----:B------:R1:W-:Y:S02]  /*16b90*/  MUFU.TANH R213, R0 ;  /* 0x0000000000d57308 */ /* 0x0003e40000002400 */
[-C--:B-1----:R-:W-:Y:S02]  /*16ba0*/  FMUL.FTZ R0, R75, R3.reuse ;  /* 0x000000034b007220 */ /* 0x082fe40000410000 */
[----:B------:R-:W-:Y:S01]  /*16bb0*/  HMMA.16816.F32 R72, R24, R48, R96 ;  /* 0x000000301848723c */ /* 0x000fe20000001860 */
[----:B------:R-:W1:Y:S03]  /*16bc0*/  LDSM.16.M88.4 R48, [R182+0x4000] ;  /* 0x00400000b630783b */ /* 0x000e660000000200 */
[----:B------:R2:W1:Y:S02]  /*16bd0*/  MUFU.TANH R158, R0 ;  /* 0x00000000009e7308 */ /* 0x0004640000002400 */
[----:B--2---:R-:W-:-:S06]  /*16be0*/  FMUL.FTZ R0, R84, R3 ;  /* 0x0000000354007220 */ /* 0x004fcc0000410000 */
[----:B------:R2:W-:Y:S02]  /*16bf0*/  MUFU.TANH R210, R0 ;  /* 0x0000000000d27308 */ /* 0x0005e40000002400 */
[----:B--2---:R-:W-:-:S06]  /*16c00*/  FMUL.FTZ R0, R85, R3 ;  /* 0x0000000355007220 */ /* 0x004fcc0000410000 */
[----:B------:R2:W1:Y:S02]  /*16c10*/  MUFU.TANH R212, R0 ;  /* 0x0000000000d47308 */ /* 0x0004640000002400 */
[----:B--2---:R-:W-:-:S06]  /*16c20*/  FMUL.FTZ R0, R86, R3 ;  /* 0x0000000356007220 */ /* 0x004fcc0000410000 */
[----:B------:R2:W1:Y:S02]  /*16c30*/  MUFU.TANH R209, R0 ;  /* 0x0000000000d17308 */ /* 0x0004640000002400 */
[-C--:B--2---:R-:W-:Y:S02]  /*16c40*/  FMUL.FTZ R0, R87, R3.reuse ;  /* 0x0000000357007220 */ /* 0x084fe40000410000 */
[----:B------:R-:W-:Y:S01]  /*16c50*/  HMMA.16816.F32 R84, R24, R46, R128 ;  /* 0x0000002e1854723c */ /* 0x000fe20000001880 */
[----:B------:R-:W-:Y:S03]  /*16c60*/  LDSM.16.M88.4 R44, [R177+0x5000] ;  /* 0x00500000b12c783b */ /* 0x000fe60000000200 */
[----:B------:R2:W-:Y:S02]  /*16c70*/  MUFU.TANH R208, R0 ;  /* 0x0000000000d07308 */ /* 0x0005e40000002400 */
[----:B--2---:R-:W-:-:S06]  /*16c80*/  FMUL.FTZ R0, R36, R3 ;  /* 0x0000000324007220 */ /* 0x004fcc0000410000 */
[----:B------:R2:W-:Y:S02]  /*16c90*/  MUFU.TANH R171, R0 ;  /* 0x0000000000ab7308 */ /* 0x0005e40000002400 */
[----:B--2---:R-:W-:-:S06]  /*16ca0*/  FMUL.FTZ R0, R37, R3 ;  /* 0x0000000325007220 */ /* 0x004fcc0000410000 */
[----:B------:R2:W-:Y:S02]  /*16cb0*/  MUFU.TANH R207, R0 ;  /* 0x0000000000cf7308 */ /* 0x0005e40000002400 */
[----:B--2---:R-:W-:-:S06]  /*16cc0*/  FMUL.FTZ R0, R38, R3 ;  /* 0x0000000326007220 */ /* 0x004fcc0000410000 */
[----:B------:R2:W1:Y:S02]  /*16cd0*/  MUFU.TANH R206, R0 ;  /* 0x0000000000ce7308 */ /* 0x0004640000002400 */
[-C--:B--2---:R-:W-:Y:S02]  /*16ce0*/  FMUL.FTZ R0, R39, R3.reuse ;  /* 0x0000000327007220 */ /* 0x084fe40000410000 */
[----:B-1----:R-:W-:Y:S04]  /*16cf0*/  HMMA.16816.F32 R36, R12, R48, R8 ;  /* 0x000000300c24723c */ /* 0x002fe80000001808 */
[----:B------:R1:W-:Y:S04]  /*16d00*/  MUFU.TANH R205, R0 ;  /* 0x0000000000cd7308 */ /* 0x0003e80000002400 */
[----:B------:R-:W-:Y:S08]  /*16d10*/  HMMA.16816.F32 R8, R20, R56, R72 ;  /* 0x000000381408723c */ /* 0x000ff00000001848 */
[----:B------:R-:W-:Y:S01]  /*16d20*/  HMMA.16816.F32 R72, R24, R42, R140 ;  /* 0x0000002a1848723c */ /* 0x000fe2000000188c */
[----:B-1----:R-:W-:-:S04]  /*16d30*/  FMUL.FTZ R0, R32, R3 ;  /* 0x0000000320007220 */ /* 0x002fc80000410000 */
[----:B------:R1:W-:Y:S02]  /*16d40*/  MUFU.TANH R203, R0 ;  /* 0x0000000000cb7308 */ /* 0x0003e40000002400 */
[----:B-1----:R-:W-:-:S06]  /*16d50*/  FMUL.FTZ R0, R33, R3 ;  /* 0x0000000321007220 */ /* 0x002fcc0000410000 */
[----:B------:R1:W-:Y:S02]  /*16d60*/  MUFU.TANH R204, R0 ;  /* 0x0000000000cc7308 */ /* 0x0003e40000002400 */
[----:B-1----:R-:W-:-:S06]  /*16d70*/  FMUL.FTZ R0, R34, R3 ;  /* 0x0000000322007220 */ /* 0x002fcc0000410000 */
[----:B------:R1:W2:Y:S02]  /*16d80*/  MUFU.TANH R202, R0 ;  /* 0x0000000000ca7308 */ /* 0x0002a40000002400 */
[----:B-1----:R-:W-:-:S06]  /*16d90*/  FMUL.FTZ R0, R35, R3 ;  /* 0x0000000323007220 */ /* 0x002fcc0000410000 */
[----:B------:R1:W1:Y:S02]  /*16da0*/  MUFU.TANH R201, R0 ;  /* 0x0000000000c97308 */ /* 0x0002640000002400 */
[----:B-1----:R-:W-:-:S06]  /*16db0*/  FMUL.FTZ R0, R4, R3 ;  /* 0x0000000304007220 */ /* 0x002fcc0000410000 */
[----:B------:R1:W1:Y:S02]  /*16dc0*/  MUFU.TANH R197, R0 ;  /* 0x0000000000c57308 */ /* 0x0002640000002400 */
[----:B-1----:R-:W-:-:S06]  /*16dd0*/  FMUL.FTZ R0, R5, R3 ;  /* 0x0000000305007220 */ /* 0x002fcc0000410000 */
[----:B------:R1:W-:Y:S02]  /*16de0*/  MUFU.TANH R200, R0 ;  /* 0x0000000000c87308 */ /* 0x0003e40000002400 */
[----:B-1----:R-:W-:-:S06]  /*16df0*/  FMUL.FTZ R0, R6, R3 ;  /* 0x0000000306007220 */ /* 0x002fcc0000410000 */
[----:B------:R1:W1:Y:S02]  /*16e00*/  MUFU.TANH R199, R0 ;  /* 0x0000000000c77308 */ /* 0x0002640000002400 */
[-C--:B-1----:R-:W-:Y:S02]  /*16e10*/  FMUL.FTZ R0, R7, R3.reuse ;  /* 0x0000000307007220 */ /* 0x082fe40000410000 */
[----:B------:R-:W-:Y:S01]  /*16e20*/  HMMA.16816.F32 R4, R20, R62, R52 ;  /* 0x0000003e1404723c */ /* 0x000fe20000001834 */
[----:B------:R-:W1:Y:S03]  /*16e30*/  LDSM.16.M88.4 R60, [R182+0x4800] ;  /* 0x00480000b63c783b */ /* 0x000e660000000200 */
[----:B------:R2:W1:Y:S01]  /*16e40*/  MUFU.TANH R181, R0 ;  /* 0x0000000000b57308 */ /* 0x0004620000002400 */
[----:B------:R-:W3:Y:S01]  /*16e50*/  LDSM.16.M88.4 R52, [R104+0x8800] ;  /* 0x008800006834783b */ /* 0x000ee20000000200 */
[----:B--2---:R-:W-:-:S06]  /*16e60*/  FMUL.FTZ R0, R28, R3 ;  /* 0x000000031c007220 */ /* 0x004fcc0000410000 */
[----:B------:R2:W1:Y:S11]  /*16e70*/  MUFU.TANH R196, R0 ;  /* 0x0000000000c47308 */ /* 0x0004760000002400 */
[----:B------:R-:W-:Y:S01]  /*16e80*/  @!UPT UIADD3 URZ, URZ, URZ, URZ ;  /* 0x0000003f3f3ff290 */ /* 0x000fe2000fffe03f */
[C---:B------:R-:W-:Y:S01]  /*16e90*/  HMMA.16816.F32 R32, R12.reuse, R50, R4 ;  /* 0x000000320c20723c */ /* 0x040fe20000001804 */
[----:B------:R-:W-:Y:S06]  /*16ea0*/  LDSM.16.M88.4 R48, [R182+0x5000] ;  /* 0x00500000b630783b */ /* 0x000fec0000000200 */
[-C--:B------:R-:W-:Y:S02]  /*16eb0*/  FMUL.FTZ R4, R39, R3.reuse ;  /* 0x0000000327047220 */ /* 0x080fe40000410000 */
[-C--:B--2---:R-:W-:Y:S01]  /*16ec0*/  FMUL.FTZ R0, R29, R3.reuse ;  /* 0x000000031d007220 */ /* 0x084fe20000410000 */
[----:B-1----:R-:W-:Y:S03]  /*16ed0*/  HMMA.16816.F32 R40, R12, R60, R8 ;  /* 0x0000003c0c28723c */ /* 0x002fe60000001808 */
[----:B------:R1:W-:Y:S11]  /*16ee0*/  MUFU.TANH R188, R0 ;  /* 0x0000000000bc7308 */ /* 0x0003f60000002400 */
[-C--:B------:R-:W-:Y:S01]  /*16ef0*/  FMUL.FTZ R5, R34, R3.reuse ;  /* 0x0000000322057220 */ /* 0x080fe20000410000 */
[----:B---3--:R-:W-:Y:S01]  /*16f00*/  HMMA.16816.F32 R92, R24, R52, R144 ;  /* 0x00000034185c723c */ /* 0x008fe20000001890 */
[----:B-1----:R-:W-:-:S04]  /*16f10*/  FMUL.FTZ R0, R30, R3 ;  /* 0x000000031e007220 */ /* 0x002fc80000410000 */
[----:B------:R1:W2:Y:S04]  /*16f20*/  MUFU.TANH R180, R0 ;  /* 0x0000000000b47308 */ /* 0x0002a80000002400 */
[----:B------:R-:W-:-:S04]  /*16f30*/  FMUL.FTZ R9, R40, R3 ;  /* 0x0000000328097220 */ /* 0x000fc80000410000 */
[----:B------:R3:W-:Y:S01]  /*16f40*/  MUFU.TANH R123, R9 ;  /* 0x00000009007b7308 */ /* 0x0007e20000002400 */
[-C--:B-1----:R-:W-:Y:S02]  /*16f50*/  FMUL.FTZ R0, R31, R3.reuse ;  /* 0x000000031f007220 */ /* 0x082fe40000410000 */
[----:B------:R-:W-:Y:S01]  /*16f60*/  HMMA.16816.F32 R28, R20, R58, R76 ;  /* 0x0000003a141c723c */ /* 0x000fe2000000184c */
[----:B------:R-:W-:Y:S04]  /*16f70*/  LDSM.16.M88.4 R56, [R182+0x5800] ;  /* 0x00580000b638783b */ /* 0x000fe80000000200 */
[----:B------:R1:W1:Y:S01]  /*16f80*/  MUFU.TANH R198, R0 ;  /* 0x0000000000c67308 */ /* 0x0002620000002400 */
[-C--:B---3--:R-:W-:Y:S02]  /*16f90*/  FMUL.FTZ R9, R41, R3.reuse ;  /* 0x0000000329097220 */ /* 0x088fe40000410000 */
[----:B------:R-:W-:Y:S01]  /*16fa0*/  HMMA.16816.F32 R76, R24, R54, R152 ;  /* 0x00000036184c723c */ /* 0x000fe20000001898 */
[----:B------:R-:W-:Y:S04]  /*16fb0*/  LDSM.16.M88.4 R52, [R104+0x9000] ;  /* 0x009000006834783b */ /* 0x000fe80000000200 */
[----:B------:R3:W-:Y:S01]  /*16fc0*/  MUFU.TANH R130, R9 ;  /* 0x0000000900827308 */ /* 0x0007e20000002400 */
[----:B-1----:R-:W-:-:S07]  /*16fd0*/  FMUL.FTZ R0, R36, R3 ;  /* 0x0000000324007220 */ /* 0x002fce0000410000 */
[----:B------:R1:W-:Y:S01]  /*16fe0*/  MUFU.TANH R178, R0 ;  /* 0x0000000000b27308 */ /* 0x0003e20000002400 */
[-C--:B---3--:R-:W-:Y:S02]  /*16ff0*/  FMUL.FTZ R9, R42, R3.reuse ;  /* 0x000000032a097220 */ /* 0x088fe40000410000 */
[----:B-1----:R-:W-:-:S05]  /*17000*/  FMUL.FTZ R0, R37, R3 ;  /* 0x0000000325007220 */ /* 0x002fca0000410000 */
[----:B------:R1:W3:Y:S02]  /*17010*/  MUFU.TANH R179, R0 ;  /* 0x0000000000b37308 */ /* 0x0002e40000002400 */
[----:B-1----:R-:W-:Y:S02]  /*17020*/  FMUL.FTZ R0, R38, R3 ;  /* 0x0000000326007220 */ /* 0x002fe40000410000 */
[----:B------:R-:W-:Y:S01]  /*17030*/  HMMA.16816.F32 R36, R12, R62, R28 ;  /* 0x0000003e0c24723c */ /* 0x000fe2000000181c */
[----:B------:R-:W1:Y:S03]  /*17040*/  LDSM.16.M88.4 R60, [R177+0x5800] ;  /* 0x00580000b13c783b */ /* 0x000e660000000200 */
[----:B------:R2:W-:Y:S02]  /*17050*/  MUFU.TANH R170, R0 ;  /* 0x0000000000aa7308 */ /* 0x0005e40000002400 */
[----:B--2---:R-:W-:-:S06]  /*17060*/  IMAD R0, R169, 0x10, R106 ;  /* 0x00000010a9007824 */ /* 0x004fcc00078e026a */
[----:B------:R2:W-:Y:S01]  /*17070*/  MUFU.TANH R169, R4 ;  /* 0x0000000400a97308 */ /* 0x0005e20000002400 */
[----:B------:R-:W-:Y:S01]  /*17080*/  IADD3 R0, R0, 0x1, R114 ;  /* 0x0000000100007810 */ /* 0x000fe20007ffe072 */
[----:B------:R-:W-:-:S03]  /*17090*/  IMAD.MOV.U32 R114, RZ, RZ, R157 ;  /* 0x000000ffff727224 */ /* 0x000fc600078e009d */
[----:B------:R-:W-:-:S05]  /*170a0*/  IADD3 R0, R211, R0, -R156 ;  /* 0x00000000d3007210 */ /* 0x000fca0007ffe89c */
[----:B-----5:R-:W-:Y:S02]  /*170b0*/  IMAD.IADD R0, R107, 0x1, R0 ;  /* 0x000000016b007824 */ /* 0x020fe400078e0200 */
[----:B--2---:R-:W-:-:S03]  /*170c0*/  FMUL.FTZ R4, R32, R3 ;  /* 0x0000000320047220 */ /* 0x004fc60000410000 */
[C---:B------:R-:W-:Y:S02]  /*170d0*/  IADD3 R6, R0.reuse, 0x8, RZ ;  /* 0x0000000800067810 */ /* 0x040fe40007ffe0ff */
[-C--:B------:R-:W-:Y:S01]  /*170e0*/  IMNMX R8, R0, R211.reuse, PT ;  /* 0x000000d300087217 */ /* 0x080fe20003800200 */
[----:B------:R2:W-:Y:S01]  /*170f0*/  MUFU.TANH R157, R4 ;  /* 0x00000004009d7308 */ /* 0x0005e20000002400 */
[----:B------:R-:W-:Y:S02]  /*17100*/  IMNMX R6, R6, R211, PT ;  /* 0x000000d306067217 */ /* 0x000fe40003800200 */
[----:B------:R-:W-:-:S05]  /*17110*/  LOP3.LUT R0, R18, R19, RZ, 0xfc, !PT ;  /* 0x0000001312007212 */ /* 0x000fca00078efcff */
[----:B------:R-:W-:Y:S01]  /*17120*/  MUFU.TANH R19, R5 ;  /* 0x0000000500137308 */ /* 0x000fe20000002400 */
[----:B--2---:R-:W-:Y:S01]  /*17130*/  FMUL.FTZ R4, R33, R3 ;  /* 0x0000000321047220 */ /* 0x004fe20000410000 */
[----:B------:R-:W-:Y:S06]  /*17140*/  HMMA.16816.F32 R28, R20, R46, R68 ;  /* 0x0000002e141c723c */ /* 0x000fec0000001844 */
[----:B------:R-:W-:Y:S08]  /*17150*/  MUFU.TANH R18, R9 ;  /* 0x0000000900127308 */ /* 0x000ff00000002400 */
[----:B------:R2:W1:Y:S02]  /*17160*/  MUFU.TANH R156, R4 ;  /* 0x00000004009c7308 */ /* 0x0004640000002400 */
[----:B--2---:R-:W-:-:S05]  /*17170*/  IMAD.IADD R4, R105, 0x1, R113 ;  /* 0x0000000169047824 */ /* 0x004fca00078e0271 */
[C---:B------:R-:W-:Y:S02]  /*17180*/  IADD3 R7, R4.reuse, 0x1, RZ ;  /* 0x0000000104077810 */ /* 0x040fe40007ffe0ff */
[C---:B------:R-:W-:Y:S02]  /*17190*/  IADD3 R5, R4.reuse, 0x8, RZ ;  /* 0x0000000804057810 */ /* 0x040fe40007ffe0ff */
[C---:B------:R-:W-:Y:S02]  /*171a0*/  ISETP.GE.AND P2, PT, R7.reuse, R8, PT ;  /* 0x000000080700720c */ /* 0x040fe40003f46270 */
[----:B------:R-:W-:Y:S01]  /*171b0*/  ISETP.GE.AND P0, PT, R7, R6, PT ;  /* 0x000000060700720c */ /* 0x000fe20003f06270 */
[----:B------:R-:W-:Y:S01]  /*171c0*/  FMUL.FTZ R7, R35, R3 ;  /* 0x0000000323077220 */ /* 0x000fe20000410000 */
[C---:B------:R-:W-:Y:S01]  /*171d0*/  ISETP.GE.AND P1, PT, R5.reuse, R8, PT ;  /* 0x000000080500720c */ /* 0x040fe20003f26270 */
[----:B------:R-:W-:Y:S01]  /*171e0*/  HMMA.16816.F32 R32, R20, R44, R80 ;  /* 0x0000002c1420723c */ /* 0x000fe20000001850 */
[-C--:B------:R-:W-:Y:S01]  /*171f0*/  ISETP.GE.AND P6, PT, R5, R6.reuse, PT ;  /* 0x000000060500720c */ /* 0x080fe20003fc6270 */
[----:B------:R2:W2:Y:S01]  /*17200*/  MUFU.TANH R129, R7 ;  /* 0x0000000700817308 */ /* 0x0004a20000002400 */
[----:B------:R-:W-:-:S02]  /*17210*/  ISETP.GE.AND P4, PT, R4, R6, PT ;  /* 0x000000060400720c */ /* 0x000fc40003f86270 */
[----:B------:R-:W-:Y:S02]  /*17220*/  IADD3 R5, R4, 0x10, RZ ;  /* 0x0000001004057810 */ /* 0x000fe40007ffe0ff */
[----:B------:R-:W-:Y:S02]  /*17230*/  FSEL R109, R252, -INF , !P4 ;  /* 0xff800000fc6d7808 */ /* 0x000fe40006000000 */
[----:B------:R-:W-:Y:S02]  /*17240*/  FSEL R107, R115, -INF , !P0 ;  /* 0xff800000736b7808 */ /* 0x000fe40004000000 */
[----:B------:R-:W-:Y:S02]  /*17250*/  FSEL R117, R117, -INF , !P1 ;  /* 0xff80000075757808 */ /* 0x000fe40004800000 */
[----:B------:R-:W-:Y:S01]  /*17260*/  FSEL R114, R114, -INF , !P2 ;  /* 0xff80000072727808 */ /* 0x000fe20005000000 */
[----:B-1----:R-:W-:Y:S01]  /*17270*/  HMMA.16816.F32 R44, R20, R60, R64 ;  /* 0x0000003c142c723c */ /* 0x002fe20000001840 */
[----:B------:R-:W-:Y:S01]  /*17280*/  ISETP.GE.AND P4, PT, R5, R8, PT ;  /* 0x000000080500720c */ /* 0x000fe20003f86270 */
[----:B------:R-:W-:Y:S01]  /*17290*/  FMUL.FTZ R9, R43, R3 ;  /* 0x000000032b097220 */ /* 0x000fe20000410000 */
[----:B------:R-:W-:Y:S01]  /*172a0*/  ISETP.GE.AND P2, PT, R5, R6, PT ;  /* 0x000000060500720c */ /* 0x000fe20003f46270 */
[----:B------:R-:W-:Y:S01]  /*172b0*/  IMAD.MOV.U32 R252, RZ, RZ, R159 ;  /* 0x000000fffffc7224 */ /* 0x000fe200078e009f */
[----:B--2---:R-:W-:-:S02]  /*172c0*/  IADD3 R7, R4, 0x9, RZ ;  /* 0x0000000904077810 */ /* 0x004fc40007ffe0ff */
[----:B------:R-:W-:Y:S02]  /*172d0*/  FSEL R125, R249, -INF , !P4 ;  /* 0xff800000f97d7808 */ /* 0x000fe40006000000 */
[C---:B------:R-:W-:Y:S02]  /*172e0*/  ISETP.GE.AND P5, PT, R7.reuse, R8, PT ;  /* 0x000000080700720c */ /* 0x040fe40003fa6270 */
[----:B------:R-:W-:Y:S02]  /*172f0*/  ISETP.GE.AND P3, PT, R7, R6, PT ;  /* 0x000000060700720c */ /* 0x000fe40003f66270 */
[C---:B------:R-:W-:Y:S01]  /*17300*/  IADD3 R7, R4.reuse, 0x11, RZ ;  /* 0x0000001104077810 */ /* 0x040fe20007ffe0ff */
[----:B------:R-:W-:Y:S01]  /*17310*/  HMMA.16816.F32 R32, R12, R48, R32 ;  /* 0x000000300c20723c */ /* 0x000fe20000001820 */
[----:B------:R-:W-:Y:S02]  /*17320*/  IADD3 R5, R4, 0x18, RZ ;  /* 0x0000001804057810 */ /* 0x000fe40007ffe0ff */
[----:B------:R-:W-:-:S02]  /*17330*/  ISETP.GE.AND P0, PT, R7, R8, PT ;  /* 0x000000080700720c */ /* 0x000fc40003f06270 */
[----:B------:R-:W-:Y:S02]  /*17340*/  ISETP.GE.AND P1, PT, R7, R6, PT ;  /* 0x000000060700720c */ /* 0x000fe40003f26270 */
[----:B------:R-:W-:Y:S02]  /*17350*/  IADD3 R7, R4, 0x19, RZ ;  /* 0x0000001904077810 */ /* 0x000fe40007ffe0ff */
[----:B------:R-:W-:Y:S02]  /*17360*/  FSEL R110, R250, -INF , !P3 ;  /* 0xff800000fa6e7808 */ /* 0x000fe40005800000 */
[C---:B------:R-:W-:Y:S02]  /*17370*/  ISETP.GE.AND P3, PT, R7.reuse, R8, PT ;  /* 0x000000080700720c */ /* 0x040fe40003f66270 */
[----:B------:R-:W-:Y:S01]  /*17380*/  ISETP.GE.AND P4, PT, R7, R6, PT ;  /* 0x000000060700720c */ /* 0x000fe20003f86270 */
[----:B------:R-:W-:Y:S01]  /*17390*/  FMUL.FTZ R7, R36, R3 ;  /* 0x0000000324077220 */ /* 0x000fe20000410000 */
[----:B------:R-:W-:-:S02]  /*173a0*/  FSEL R111, R119, -INF , !P6 ;  /* 0xff800000776f7808 */ /* 0x000fc40007000000 */
[----:B------:R-:W-:Y:S01]  /*173b0*/  ISETP.GE.AND P6, PT, R5, R8, PT ;  /* 0x000000080500720c */ /* 0x000fe20003fc6270 */
[----:B------:R1:W-:Y:S01]  /*173c0*/  MUFU.TANH R113, R7 ;  /* 0x0000000700717308 */ /* 0x0003e20000002400 */
[----:B------:R-:W-:Y:S02]  /*173d0*/  FSEL R115, R251, -INF , !P5 ;  /* 0xff800000fb737808 */ /* 0x000fe40006800000 */
[----:B------:R-:W2:Y:S01]  /*173e0*/  LDL R251, [R1+0x158] ;  /* 0x0001580001fb7983 */ /* 0x000ea20000100800 */
[----:B------:R-:W-:Y:S01]  /*173f0*/  FSEL R120, R247, -INF , !P1 ;  /* 0xff800000f7787808 */ /* 0x000fe20004800000 */
[----:B------:R-:W-:Y:S01]  /*17400*/  HMMA.16816.F32 R40, R12, R50, R28 ;  /* 0x000000320c28723c */ /* 0x000fe2000000181c */
[----:B------:R-:W-:Y:S01]  /*17410*/  FSEL R124, R239, -INF , !P6 ;  /* 0xff800000ef7c7808 */ /* 0x000fe20007000000 */
[----:B------:R-:W-:Y:S01]  /*17420*/  LDSM.16.M88.4 R48, [R182+0x6000] ;  /* 0x00600000b630783b */ /* 0x000fe20000000200 */
[----:B------:R-:W-:Y:S01]  /*17430*/  ISETP.GE.AND P5, PT, R5, R6, PT ;  /* 0x000000060500720c */ /* 0x000fe20003fa6270 */
[----:B------:R3:W-:Y:S01]  /*17440*/  MUFU.TANH R119, R9 ;  /* 0x0000000900777308 */ /* 0x0007e20000002400 */
[----:B------:R-:W-:Y:S01]  /*17450*/  IADD3 R5, R4, 0x20, RZ ;  /* 0x0000002004057810 */ /* 0x000fe20007ffe0ff */
[----:B------:R-:W-:Y:S01]  /*17460*/  BSSY B1, `(.L_x_2125) ;  /* 0x00002c2000017945 */ /* 0x000fe20003800000 */
[----:B------:R-:W-:Y:S01]  /*17470*/  FSEL R122, R244, -INF , !P2 ;  /* 0xff800000f47a7808 */ /* 0x000fe20005000000 */
[----:B------:R-:W-:Y:S01]  /*17480*/  HMMA.16816.F32 R28, R20, R62, R84 ;  /* 0x0000003e141c723c */ /* 0x000fe20000001854 */
[----:B------:R-:W-:Y:S01]  /*17490*/  ISETP.GE.AND P2, PT, R5, R8, PT ;  /* 0x000000080500720c */ /* 0x000fe20003f46270 */
[----:B------:R-:W-:Y:S01]  /*174a0*/  LDSM.16.M88.4 R60, [R104+0x9800] ;  /* 0x00980000683c783b */ /* 0x000fe20000000200 */
[----:B-1----:R-:W-:-:S02]  /*174b0*/  IADD3 R7, R4, 0x21, RZ ;  /* 0x0000002104077810 */ /* 0x002fc40007ffe0ff */
[----:B------:R-:W-:Y:S02]  /*174c0*/  FSEL R127, R248, -INF , !P0 ;  /* 0xff800000f87f7808 */ /* 0x000fe40004000000 */
[C---:B------:R-:W-:Y:S01]  /*174d0*/  ISETP.GE.AND P1, PT, R7.reuse, R8, PT ;  /* 0x000000080700720c */ /* 0x040fe20003f26270 */
[C---:B------:R-:W-:Y:S01]  /*174e0*/  HMMA.16816.F32 R64, R24.reuse, R52, R160 ;  /* 0x000000341840723c */ /* 0x040fe200000018a0 */
[-C--:B------:R-:W-:Y:S01]  /*174f0*/  ISETP.GE.AND P6, PT, R7, R6.reuse, PT ;  /* 0x000000060700720c */ /* 0x080fe20003fc6270 */
[-C--:B------:R-:W-:Y:S01]  /*17500*/  FMUL.FTZ R7, R38, R3.reuse ;  /* 0x0000000326077220 */ /* 0x080fe20000410000 */
[----:B------:R-:W-:Y:S01]  /*17510*/  FSEL R126, R237, -INF , !P4 ;  /* 0xff800000ed7e7808 */ /* 0x000fe20006000000 */
[----:B---3--:R-:W-:Y:S01]  /*17520*/  FMUL.FTZ R9, R37, R3 ;  /* 0x0000000325097220 */ /* 0x008fe20000410000 */
[----:B------:R-:W-:Y:S01]  /*17530*/  FSEL R138, R235, -INF , !P2 ;  /* 0xff800000eb8a7808 */ /* 0x000fe20005000000 */
[----:B------:R1:W3:Y:S01]  /*17540*/  MUFU.TANH R108, R7 ;  /* 0x00000007006c7308 */ /* 0x0002e20000002400 */
[----:B------:R-:W-:Y:S01]  /*17550*/  ISETP.GE.AND P0, PT, R5, R6, PT ;  /* 0x000000060500720c */ /* 0x000fe20003f06270 */
[----:B------:R-:W-:Y:S01]  /*17560*/  HMMA.16816.F32 R68, R24, R54, R164 ;  /* 0x000000361844723c */ /* 0x000fe200000018a4 */
[----:B------:R-:W-:Y:S01]  /*17570*/  IADD3 R5, R4, 0x28, RZ ;  /* 0x0000002804057810 */ /* 0x000fe20007ffe0ff */
[----:B------:R-:W-:Y:S01]  /*17580*/  LDSM.16.M88.4 R52, [R177+0x6800] ;  /* 0x00680000b134783b */ /* 0x000fe20000000200 */
[----:B------:R-:W-:-:S02]  /*17590*/  FSEL R121, R236, -INF , !P5 ;  /* 0xff800000ec797808 */ /* 0x000fc40006800000 */
[----:B------:R-:W-:Y:S01]  /*175a0*/  ISETP.GE.AND P5, PT, R5, R8, PT ;  /* 0x000000080500720c */ /* 0x000fe20003fa6270 */
[----:B------:R3:W2:Y:S01]  /*175b0*/  MUFU.TANH R112, R9 ;  /* 0x0000000900707308 */ /* 0x0006a20000002400 */
[----:B------:R-:W-:Y:S02]  /*175c0*/  FSEL R131, R233, -INF , !P6 ;  /* 0xff800000e9837808 */ /* 0x000fe40007000000 */
[----:B------:R-:W-:Y:S02]  /*175d0*/  FSEL R140, R231, -INF , !P5 ;  /* 0xff800000e78c7808 */ /* 0x000fe40006800000 */
[----:B------:R-:W-:Y:S02]  /*175e0*/  FSEL R128, R238, -INF , !P3 ;  /* 0xff800000ee807808 */ /* 0x000fe40005800000 */
[----:B------:R-:W-:Y:S02]  /*175f0*/  ISETP.GE.AND P3, PT, R5, R6, PT ;  /* 0x000000060500720c */ /* 0x000fe40003f66270 */
[----:B-1----:R-:W-:-:S02]  /*17600*/  IADD3 R7, R4, 0x29, RZ ;  /* 0x0000002904077810 */ /* 0x002fc40007ffe0ff */
[----:B------:R-:W-:Y:S02]  /*17610*/  IADD3 R5, R4, 0x30, RZ ;  /* 0x0000003004057810 */ /* 0x000fe40007ffe0ff */
[C---:B------:R-:W-:Y:S02]  /*17620*/  ISETP.GE.AND P4, PT, R7.reuse, R8, PT ;  /* 0x000000080700720c */ /* 0x040fe40003f86270 */
[----:B------:R-:W-:Y:S01]  /*17630*/  ISETP.GE.AND P2, PT, R7, R6, PT ;  /* 0x000000060700720c */ /* 0x000fe20003f46270 */
[-C--:B------:R-:W-:Y:S01]  /*17640*/  FMUL.FTZ R7, R32, R3.reuse ;  /* 0x0000000320077220 */ /* 0x080fe20000410000 */
[----:B------:R-:W-:Y:S01]  /*17650*/  FSEL R135, R135, -INF , !P0 ;  /* 0xff80000087877808 */ /* 0x000fe20004000000 */
[----:B---3--:R-:W-:Y:S01]  /*17660*/  FMUL.FTZ R9, R39, R3 ;  /* 0x0000000327097220 */ /* 0x008fe20000410000 */
[----:B------:R-:W-:Y:S01]  /*17670*/  FSEL R137, R234, -INF , !P1 ;  /* 0xff800000ea897808 */ /* 0x000fe20004800000 */
[----:B------:R1:W-:Y:S01]  /*17680*/  MUFU.TANH R102, R7 ;  /* 0x0000000700667308 */ /* 0x0003e20000002400 */
[----:B------:R-:W3:Y:S01]  /*17690*/  LDSM.16.M88.4 R36, [R177+0x6000] ;  /* 0x00600000b124783b */ /* 0x000ee20000000200 */
[----:B------:R-:W-:-:S02]  /*176a0*/  ISETP.GE.AND P0, PT, R5, R8, PT ;  /* 0x000000080500720c */ /* 0x000fc40003f06270 */
[----:B------:R-:W-:Y:S02]  /*176b0*/  ISETP.GE.AND P1, PT, R5, R6, PT ;  /* 0x000000060500720c */ /* 0x000fe40003f26270 */
[----:B------:R-:W-:Y:S02]  /*176c0*/  IADD3 R5, R4, 0x38, RZ ;  /* 0x0000003804057810 */ /* 0x000fe40007ffe0ff */
[----:B------:R4:W2:Y:S01]  /*176d0*/  MUFU.TANH R106, R9 ;  /* 0x00000009006a7308 */ /* 0x0008a20000002400 */
[----:B------:R-:W-:Y:S02]  /*176e0*/  FSEL R134, R134, -INF , !P3 ;  /* 0xff80000086867808 */ /* 0x000fe40005800000 */
[----:B------:R-:W-:Y:S02]  /*176f0*/  FSEL R139, R229, -INF , !P4 ;  /* 0xff800000e58b7808 */ /* 0x000fe40006000000 */
[C---:B------:R-:W-:Y:S02]  /*17700*/  ISETP.GE.AND P3, PT, R5.reuse, R8, PT ;  /* 0x000000080500720c */ /* 0x040fe40003f66270 */
[----:B------:R-:W-:-:S02]  /*17710*/  ISETP.GE.AND P4, PT, R5, R6, PT ;  /* 0x000000060500720c */ /* 0x000fc40003f86270 */
[C---:B-1----:R-:W-:Y:S02]  /*17720*/  IADD3 R7, R4.reuse, 0x31, RZ ;  /* 0x0000003104077810 */ /* 0x042fe40007ffe0ff */
[----:B------:R-:W-:Y:S02]  /*17730*/  IADD3 R5, R4, 0x39, RZ ;  /* 0x0000003904057810 */ /* 0x000fe40007ffe0ff */
[C---:B------:R-:W-:Y:S02]  /*17740*/  ISETP.GE.AND P6, PT, R7.reuse, R8, PT ;  /* 0x000000080700720c */ /* 0x040fe40003fc6270 */
[----:B------:R-:W-:Y:S01]  /*17750*/  ISETP.GE.AND P5, PT, R7, R6, PT ;  /* 0x000000060700720c */ /* 0x000fe20003fa6270 */
[-C--:B------:R-:W-:Y:S01]  /*17760*/  FMUL.FTZ R7, R34, R3.reuse ;  /* 0x0000000322077220 */ /* 0x080fe20000410000 */
[----:B------:R-:W-:Y:S01]  /*17770*/  FSEL R136, R214, -INF , !P2 ;  /* 0xff800000d6887808 */ /* 0x000fe20005000000 */
[----:B----4-:R-:W-:Y:S01]  /*17780*/  FMUL.FTZ R9, R33, R3 ;  /* 0x0000000321097220 */ /* 0x010fe20000410000 */
[----:B------:R-:W-:Y:S01]  /*17790*/  FSEL R149, R149, -INF , !P0 ;  /* 0xff80000095957808 */ /* 0x000fe20004000000 */
[----:B------:R1:W-:Y:S01]  /*177a0*/  MUFU.TANH R101, R7 ;  /* 0x0000000700657308 */ /* 0x0003e20000002400 */
[----:B------:R-:W-:-:S02]  /*177b0*/  ISETP.GE.AND P2, PT, R5, R8, PT ;  /* 0x000000080500720c */ /* 0x000fc40003f46270 */
[----:B------:R-:W-:Y:S02]  /*177c0*/  ISETP.GE.AND P0, PT, R5, R6, PT ;  /* 0x000000060500720c */ /* 0x000fe40003f06270 */
[----:B------:R-:W-:Y:S02]  /*177d0*/  IADD3 R5, R4, 0x40, RZ ;  /* 0x0000004004057810 */ /* 0x000fe40007ffe0ff */
[----:B------:R-:W-:Y:S01]  /*177e0*/  FSEL R144, R150, -INF , !P1 ;  /* 0xff80000096907808 */ /* 0x000fe20004800000 */
[----:B------:R4:W2:Y:S01]  /*177f0*/  MUFU.TANH R103, R9 ;  /* 0x0000000900677308 */ /* 0x0008a20000002400 */
[----:B------:R-:W-:Y:S02]  /*17800*/  FSEL R147, R217, -INF , !P6 ;  /* 0xff800000d9937808 */ /* 0x000fe40007000000 */
[----:B------:R-:W-:Y:S02]  /*17810*/  FSEL R142, R227, -INF , !P5 ;  /* 0xff800000e38e7808 */ /* 0x000fe40006800000 */
[----:B------:R-:W-:-:S02]  /*17820*/  FSEL R146, R222, -INF , !P3 ;  /* 0xff800000de927808 */ /* 0x000fc40005800000 */
[----:B------:R-:W-:Y:S01]  /*17830*/  ISETP.GE.AND P1, PT, R5, R8, PT ;  /* 0x000000080500720c */ /* 0x000fe20003f26270 */
[-C--:B-1----:R-:W-:Y:S01]  /*17840*/  FMUL.FTZ R7, R35, R3.reuse ;  /* 0x0000000323077220 */ /* 0x082fe20000410000 */
[----:B------:R-:W-:Y:S01]  /*17850*/  ISETP.GE.AND P6, PT, R5, R6, PT ;  /* 0x000000060500720c */ /* 0x000fe20003fc6270 */
[C---:B------:R-:W-:Y:S01]  /*17860*/  HMMA.16816.F32 R32, R12.reuse, R56, R44 ;  /* 0x000000380c20723c */ /* 0x040fe2000000182c */
[C---:B------:R-:W-:Y:S01]  /*17870*/  IADD3 R5, R4.reuse, 0x48, RZ ;  /* 0x0000004804057810 */ /* 0x040fe20007ffe0ff */
[----:B------:R1:W1:Y:S01]  /*17880*/  MUFU.TANH R99, R7 ;  /* 0x0000000700637308 */ /* 0x0002620000002400 */
[----:B------:R-:W-:Y:S02]  /*17890*/  FSEL R141, R151, -INF , !P4 ;  /* 0xff800000978d7808 */ /* 0x000fe40006000000 */
[----:B------:R-:W-:Y:S01]  /*178a0*/  FSEL R145, R221, -INF , !P2 ;  /* 0xff800000dd917808 */ /* 0x000fe20005000000 */
[----:B----4-:R-:W-:Y:S01]  /*178b0*/  FMUL.FTZ R9, R41, R3 ;  /* 0x0000000329097220 */ /* 0x010fe20000410000 */
[C---:B------:R-:W-:Y:S01]  /*178c0*/  ISETP.GE.AND P4, PT, R5.reuse, R8, PT ;  /* 0x000000080500720c */ /* 0x040fe20003f86270 */
[----:B------:R-:W-:Y:S01]  /*178d0*/  HMMA.16816.F32 R44, R12, R58, R28 ;  /* 0x0000003a0c2c723c */ /* 0x000fe2000000181c */
[----:B------:R-:W-:Y:S01]  /*178e0*/  ISETP.GE.AND P2, PT, R5, R6, PT ;  /* 0x000000060500720c */ /* 0x000fe20003f46270 */
[----:B------:R4:W2:Y:S01]  /*178f0*/  MUFU.TANH R100, R9 ;  /* 0x0000000900647308 */ /* 0x0008a20000002400 */
[----:B------:R-:W-:Y:S01]  /*17900*/  IADD3 R5, R4, 0x49, RZ ;  /* 0x0000004904057810 */ /* 0x000fe20007ffe0ff */
[----:B------:R-:W-:Y:S01]  /*17910*/  LDSM.16.M88.4 R56, [R177+0x7000] ;  /* 0x00700000b138783b */ /* 0x000fe20000000200 */
[----:B------:R-:W-:-:S02]  /*17920*/  FSEL R143, R220, -INF , !P0 ;  /* 0xff800000dc8f7808 */ /* 0x000fc40004000000 */
[----:B------:R-:W-:Y:S01]  /*17930*/  FSEL R154, R215, -INF , !P1 ;  /* 0xff800000d79a7808 */ /* 0x000fe20004800000 */
[C---:B---3--:R-:W-:Y:S01]  /*17940*/  HMMA.16816.F32 R28, R20.reuse, R36, R88 ;  /* 0x00000024141c723c */ /* 0x048fe20000001858 */
[----:B------:R-:W-:Y:S01]  /*17950*/  FSEL R151, R224, -INF , !P6 ;  /* 0xff800000e0977808 */ /* 0x000fe20007000000 */
[-C--:B-1----:R-:W-:Y:S01]  /*17960*/  FMUL.FTZ R7, R40, R3.reuse ;  /* 0x0000000328077220 */ /* 0x082fe20000410000 */
[C---:B------:R-:W-:Y:S02]  /*17970*/  ISETP.GE.AND P0, PT, R5.reuse, R8, PT ;  /* 0x000000080500720c */ /* 0x040fe40003f06270 */
[----:B------:R-:W-:Y:S01]  /*17980*/  ISETP.GE.AND P1, PT, R5, R6, PT ;  /* 0x000000060500720c */ /* 0x000fe20003f26270 */
[----:B------:R1:W-:Y:S01]  /*17990*/  MUFU.TANH R11, R7 ;  /* 0x00000007000b7308 */ /* 0x0003e20000002400 */
[----:B------:R-:W-:Y:S01]  /*179a0*/  IADD3 R5, R4, 0x51, RZ ;  /* 0x0000005104057810 */ /* 0x000fe20007ffe0ff */
[----:B------:R-:W-:Y:S01]  /*179b0*/  HMMA.16816.F32 R36, R20, R38, R72 ;  /* 0x000000261424723c */ /* 0x000fe20000001848 */
[----:B------:R-:W-:Y:S01]  /*179c0*/  FSEL R153, R218, -INF , !P4 ;  /* 0xff800000da997808 */ /* 0x000fe20006000000 */
[----:B----4-:R-:W-:Y:S01]  /*179d0*/  FMUL.FTZ R9, R43, R3 ;  /* 0x000000032b097220 */ /* 0x010fe20000410000 */
[----:B------:R-:W-:-:S02]  /*179e0*/  FSEL R89, R228, -INF , !P2 ;  /* 0xff800000e4597808 */ /* 0x000fc40005000000 */
[----:B------:R-:W-:Y:S01]  /*179f0*/  FSEL R90, R232, -INF , !P0 ;  /* 0xff800000e85a7808 */ /* 0x000fe20004000000 */
[----:B------:R3:W4:Y:S01]  /*17a00*/  MUFU.TANH R97, R9 ;  /* 0x0000000900617308 */ /* 0x0007220000002400 */
[----:B------:R-:W-:Y:S02]  /*17a10*/  ISETP.GE.AND P4, PT, R5, R6, PT ;  /* 0x000000060500720c */ /* 0x000fe40003f86270 */
[----:B------:R-:W-:Y:S02]  /*17a20*/  FSEL R91, R226, -INF , !P1 ;  /* 0xff800000e25b7808 */ /* 0x000fe40004800000 */
[----:B------:R-:W-:Y:S02]  /*17a30*/  FSEL R158, R158, -INF , !P4 ;  /* 0xff8000009e9e7808 */ /* 0x000fe40006000000 */
[----:B-1----:R-:W-:-:S03]  /*17a40*/  IADD3 R7, R4, 0x41, RZ ;  /* 0x0000004104077810 */ /* 0x002fc60007ffe0ff */
[----:B------:R-:W-:Y:S01]  /*17a50*/  HMMA.16816.F32 R28, R12, R48, R28 ;  /* 0x000000300c1c723c */ /* 0x000fe2000000181c */
[C---:B------:R-:W-:Y:S02]  /*17a60*/  ISETP.GE.AND P5, PT, R7.reuse, R8, PT ;  /* 0x000000080700720c */ /* 0x040fe40003fa6270 */
[----:B------:R-:W-:Y:S01]  /*17a70*/  ISETP.GE.AND P3, PT, R7, R6, PT ;  /* 0x000000060700720c */ /* 0x000fe20003f66270 */
[-C--:B------:R-:W-:Y:S01]  /*17a80*/  FMUL.FTZ R7, R42, R3.reuse ;  /* 0x000000032a077220 */ /* 0x080fe20000410000 */
[----:B------:R-:W-:Y:S01]  /*17a90*/  FSEL R152, R230, -INF , !P5 ;  /* 0xff800000e6987808 */ /* 0x000fe20006800000 */
[----:B---3--:R-:W-:Y:S01]  /*17aa0*/  FMUL.FTZ R9, R32, R3 ;  /* 0x0000000320097220 */ /* 0x008fe20000410000 */
[----:B------:R-:W-:Y:S01]  /*17ab0*/  FSEL R150, R223, -INF , !P3 ;  /* 0xff800000df967808 */ /* 0x000fe20005800000 */
[----:B------:R1:W-:Y:S01]  /*17ac0*/  MUFU.TANH R98, R7 ;  /* 0x0000000700627308 */ /* 0x0003e20000002400 */
[----:B------:R-:W-:Y:S01]  /*17ad0*/  ISETP.GE.AND P3, PT, R5, R8, PT ;  /* 0x000000080500720c */ /* 0x000fe20003f66270 */
[----:B------:R-:W-:Y:S01]  /*17ae0*/  HMMA.16816.F32 R40, R20, R52, R92 ;  /* 0x000000341428723c */ /* 0x000fe2000000185c */
[----:B------:R-:W-:-:S02]  /*17af0*/  IADD3 R5, R4, 0x59, RZ ;  /* 0x0000005904057810 */ /* 0x000fc40007ffe0ff */
[----:B------:R-:W-:Y:S02]  /*17b00*/  FSEL R160, R225, -INF , !P3 ;  /* 0xff800000e1a07808 */ /* 0x000fe40005800000 */
[----:B------:R-:W-:Y:S01]  /*17b10*/  ISETP.GE.AND P1, PT, R5, R8, PT ;  /* 0x000000080500720c */ /* 0x000fe20003f26270 */
[----:B------:R3:W-:Y:S02]  /*17b20*/  MUFU.TANH R96, R9 ;  /* 0x0000000900607308 */ /* 0x0007e40000002400 */
[----:B------:R-:W-:Y:S01]  /*17b30*/  HMMA.16816.F32 R36, R12, R50, R36 ;  /* 0x000000320c24723c */ /* 0x000fe20000001824 */
[----:B------:R-:W-:Y:S01]  /*17b40*/  FSEL R162, R212, -INF , !P1 ;  /* 0xff800000d4a27808 */ /* 0x000fe20004800000 */
[----:B------:R-:W-:Y:S01]  /*17b50*/  LDSM.16.M88.4 R48, [R182+0x7000] ;  /* 0x00700000b630783b */ /* 0x000fe20000000200 */
[----:B-1----:R-:W-:-:S04]  /*17b60*/  IADD3 R7, R4, 0x50, RZ ;  /* 0x0000005004077810 */ /* 0x002fc80007ffe0ff */
[C---:B------:R-:W-:Y:S02]  /*17b70*/  ISETP.GE.AND P6, PT, R7.reuse, R8, PT ;  /* 0x000000080700720c */ /* 0x040fe40003fc6270 */
[----:B------:R-:W-:Y:S01]  /*17b80*/  ISETP.GE.AND P5, PT, R7, R6, PT ;  /* 0x000000060700720c */ /* 0x000fe20003fa6270 */
[----:B---3--:R-:W-:Y:S01]  /*17b90*/  FMUL.FTZ R9, R33, R3 ;  /* 0x0000000321097220 */ /* 0x008fe20000410000 */
[----:B------:R-:W-:Y:S02]  /*17ba0*/  IADD3 R7, R4, 0x58, RZ ;  /* 0x0000005804077810 */ /* 0x000fe40007ffe0ff */
[----:B------:R-:W-:Y:S01]  /*17bb0*/  FSEL R159, R213, -INF , !P5 ;  /* 0xff800000d59f7808 */ /* 0x000fe20006800000 */
[----:B------:R1:W3:Y:S01]  /*17bc0*/  MUFU.TANH R88, R9 ;  /* 0x0000000900587308 */ /* 0x0002e20000002400 */
[C---:B------:R-:W-:Y:S02]  /*17bd0*/  ISETP.GE.AND P2, PT, R7.reuse, R8, PT ;  /* 0x000000080700720c */ /* 0x040fe40003f46270 */
[----:B------:R-:W-:-:S02]  /*17be0*/  ISETP.GE.AND P0, PT, R7, R6, PT ;  /* 0x000000060700720c */ /* 0x000fc40003f06270 */
[----:B------:R-:W-:-:S05]  /*17bf0*/  IADD3 R7, R4, 0x60, RZ ;  /* 0x0000006004077810 */ /* 0x000fca0007ffe0ff */
[-C--:B------:R-:W-:Y:S01]  /*17c00*/  FMUL.FTZ R10, R39, R3.reuse ;  /* 0x00000003270a7220 */ /* 0x080fe20000410000 */
[----:B------:R-:W-:Y:S02]  /*17c10*/  FSEL R155, R209, -INF , !P0 ;  /* 0xff800000d19b7808 */ /* 0x000fe40004000000 */
[C---:B------:R-:W-:Y:S02]  /*17c20*/  ISETP.GE.AND P5, PT, R7.reuse, R8, PT ;  /* 0x000000080700720c */ /* 0x040fe40003fa6270 */
[----:B------:R-:W-:Y:S02]  /*17c30*/  ISETP.GE.AND P3, PT, R7, R6, PT ;  /* 0x000000060700720c */ /* 0x000fe40003f66270 */
[----:B------:R-:W-:Y:S02]  /*17c40*/  IADD3 R7, R4, 0x68, RZ ;  /* 0x0000006804077810 */ /* 0x000fe40007ffe0ff */
[----:B------:R-:W-:Y:S01]  /*17c50*/  FSEL R163, R219, -INF , !P6 ;  /* 0xff800000dba37808 */ /* 0x000fe20007000000 */
[----:B-1----:R-:W-:Y:S01]  /*17c60*/  FMUL.FTZ R9, R34, R3 ;  /* 0x0000000322097220 */ /* 0x002fe20000410000 */
[----:B------:R-:W-:-:S02]  /*17c70*/  ISETP.GE.AND P0, PT, R7, R8, PT ;  /* 0x000000080700720c */ /* 0x000fc40003f06270 */
[-C--:B------:R-:W-:Y:S01]  /*17c80*/  ISETP.GE.AND P1, PT, R7, R6.reuse, PT ;  /* 0x000000060700720c */ /* 0x080fe20003f26270 */
[----:B------:R1:W1:Y:S01]  /*17c90*/  MUFU.TANH R87, R9 ;  /* 0x0000000900577308 */ /* 0x0002620000002400 */
[----:B------:R-:W-:Y:S01]  /*17ca0*/  FMUL.FTZ R7, R46, R3 ;  /* 0x000000032e077220 */ /* 0x000fe20000410000 */
[----:B------:R-:W-:Y:S02]  /*17cb0*/  ISETP.GE.AND P6, PT, R5, R6, PT ;  /* 0x000000060500720c */ /* 0x000fe40003fc6270 */
[----:B------:R-:W-:Y:S02]  /*17cc0*/  IADD3 R5, R4, 0x61, RZ ;  /* 0x0000006104057810 */ /* 0x000fe40007ffe0ff */
[----:B------:R-:W-:Y:S02]  /*17cd0*/  FSEL R164, R210, -INF , !P2 ;  /* 0xff800000d2a47808 */ /* 0x000fe40005000000 */
[----:B------:R-:W-:Y:S01]  /*17ce0*/  ISETP.GE.AND P4, PT, R5, R8, PT ;  /* 0x000000080500720c */ /* 0x000fe20003f86270 */
[----:B------:R3:W-:Y:S01]  /*17cf0*/  MUFU.TANH R83, R7 ;  /* 0x0000000700537308 */ /* 0x0007e20000002400 */
[----:B------:R-:W-:-:S02]  /*17d00*/  FSEL R94, R206, -INF , !P3 ;  /* 0xff800000ce5e7808 */ /* 0x000fc40005800000 */
[----:B------:R-:W-:Y:S02]  /*17d10*/  FSEL R166, R207, -INF , !P4 ;  /* 0xff800000cfa67808 */ /* 0x000fe40006000000 */
[----:B------:R-:W-:Y:S01]  /*17d20*/  ISETP.GE.AND P2, PT, R5, R6, PT ;  /* 0x000000060500720c */ /* 0x000fe20003f46270 */
[----:B-1----:R-:W-:Y:S01]  /*17d30*/  FMUL.FTZ R9, R35, R3 ;  /* 0x0000000323097220 */ /* 0x002fe20000410000 */
[----:B------:R-:W-:Y:S01]  /*17d40*/  IADD3 R5, R4, 0x69, RZ ;  /* 0x0000006904057810 */ /* 0x000fe20007ffe0ff */
[----:B------:R-:W-:Y:S01]  /*17d50*/  HMMA.16816.F32 R32, R20, R54, R76 ;  /* 0x000000361420723c */ /* 0x000fe2000000184c */
[----:B------:R-:W-:Y:S01]  /*17d60*/  FSEL R161, R208, -INF , !P6 ;  /* 0xff800000d0a17808 */ /* 0x000fe20007000000 */
[----:B------:R1:W-:Y:S01]  /*17d70*/  MUFU.TANH R86, R9 ;  /* 0x0000000900567308 */ /* 0x0003e20000002400 */
[----:B------:R-:W-:Y:S01]  /*17d80*/  ISETP.GE.AND P6, PT, R5, R8, PT ;  /* 0x000000080500720c */ /* 0x000fe20003fc6270 */
[----:B------:R-:W-:Y:S01]  /*17d90*/  LDSM.16.M88.4 R52, [R177+0x7800] ;  /* 0x00780000b134783b */ /* 0x000fe20000000200 */
[----:B------:R-:W-:-:S02]  /*17da0*/  FSEL R171, R171, -INF , !P5 ;  /* 0xff800000abab7808 */ /* 0x000fc40006800000 */
[----:B---3--:R-:W-:Y:S02]  /*17db0*/  IADD3 R7, R4, 0x70, RZ ;  /* 0x0000007004077810 */ /* 0x008fe40007ffe0ff */
[----:B------:R-:W-:Y:S02]  /*17dc0*/  FSEL R92, R202, -INF , !P1 ;  /* 0xff800000ca5c7808 */ /* 0x000fe40004800000 */
[C---:B------:R-:W-:Y:S02]  /*17dd0*/  ISETP.GE.AND P3, PT, R7.reuse, R8, PT ;  /* 0x000000080700720c */ /* 0x040fe40003f66270 */
[-C--:B------:R-:W-:Y:S01]  /*17de0*/  ISETP.GE.AND P4, PT, R7, R6.reuse, PT ;  /* 0x000000060700720c */ /* 0x080fe20003f86270 */
[-C--:B------:R-:W-:Y:S01]  /*17df0*/  FMUL.FTZ R7, R28, R3.reuse ;  /* 0x000000031c077220 */ /* 0x080fe20000410000 */
[----:B------:R-:W-:Y:S02]  /*17e00*/  FSEL R165, R204, -INF , !P6 ;  /* 0xff800000cca57808 */ /* 0x000fe40007000000 */
[----:B------:R-:W-:Y:S01]  /*17e10*/  ISETP.GE.AND P5, PT, R5, R6, PT ;  /* 0x000000060500720c */ /* 0x000fe20003fa6270 */
[----:B-1----:R-:W-:Y:S01]  /*17e20*/  FMUL.FTZ R9, R44, R3 ;  /* 0x000000032c097220 */ /* 0x002fe20000410000 */
[----:B------:R1:W-:Y:S01]  /*17e30*/  MUFU.TANH R80, R7 ;  /* 0x0000000700507308 */ /* 0x0003e20000002400 */
[----:B------:R-:W-:-:S02]  /*17e40*/  IADD3 R5, R4, 0x71, RZ ;  /* 0x0000007104057810 */ /* 0x000fc40007ffe0ff */
[----:B------:R-:W-:Y:S02]  /*17e50*/  FSEL R93, R205, -INF , !P2 ;  /* 0xff800000cd5d7808 */ /* 0x000fe40005000000 */
[----:B------:R-:W-:Y:S02]  /*17e60*/  FSEL R167, R203, -INF , !P0 ;  /* 0xff800000cba77808 */ /* 0x000fe40004000000 */
[C---:B------:R-:W-:Y:S01]  /*17e70*/  ISETP.GE.AND P2, PT, R5.reuse, R8, PT ;  /* 0x000000080500720c */ /* 0x040fe20003f46270 */
[----:B------:R3:W2:Y:S01]  /*17e80*/  MUFU.TANH R85, R9 ;  /* 0x0000000900557308 */ /* 0x0006a20000002400 */
[----:B------:R-:W-:Y:S02]  /*17e90*/  ISETP.GE.AND P0, PT, R5, R6, PT ;  /* 0x000000060500720c */ /* 0x000fe40003f06270 */
[----:B------:R-:W-:Y:S02]  /*17ea0*/  IADD3 R5, R4, 0x79, RZ ;  /* 0x0000007904057810 */ /* 0x000fe40007ffe0ff */
[----:B------:R-:W-:-:S02]  /*17eb0*/  FSEL R95, R201, -INF , !P5 ;  /* 0xff800000c95f7808 */ /* 0x000fc40006800000 */
[----:B------:R-:W-:Y:S02]  /*17ec0*/  FSEL R197, R197, -INF , !P3 ;  /* 0xff800000c5c57808 */ /* 0x000fe40005800000 */
[----:B-1----:R-:W-:Y:S02]  /*17ed0*/  IADD3 R7, R4, 0x78, RZ ;  /* 0x0000007804077810 */ /* 0x002fe40007ffe0ff */
[----:B------:R-:W-:Y:S02]  /*17ee0*/  FSEL R78, R199, -INF , !P4 ;  /* 0xff800000c74e7808 */ /* 0x000fe40006000000 */
[C---:B------:R-:W-:Y:S02]  /*17ef0*/  ISETP.GE.AND P1, PT, R7.reuse, R8, PT ;  /* 0x000000080700720c */ /* 0x040fe40003f26270 */
[----:B------:R-:W-:Y:S01]  /*17f00*/  ISETP.GE.AND P6, PT, R7, R6, PT ;  /* 0x000000060700720c */ /* 0x000fe20003fc6270 */
[-C--:B---3--:R-:W-:Y:S01]  /*17f10*/  FMUL.FTZ R9, R45, R3.reuse ;  /* 0x000000032d097220 */ /* 0x088fe20000410000 */
[----:B------:R-:W-:Y:S01]  /*17f20*/  FSEL R79, R200, -INF , !P2 ;  /* 0xff800000c84f7808 */ /* 0x000fe20005000000 */
[----:B------:R-:W-:Y:S01]  /*17f30*/  FMUL.FTZ R7, R30, R3 ;  /* 0x000000031e077220 */ /* 0x000fe20000410000 */
[C---:B------:R-:W-:Y:S01]  /*17f40*/  ISETP.GE.AND P5, PT, R5.reuse, R8, PT ;  /* 0x000000080500720c */ /* 0x040fe20003fa6270 */
[----:B------:R1:W3:Y:S01]  /*17f50*/  MUFU.TANH R84, R9 ;  /* 0x0000000900547308 */ /* 0x0002e20000002400 */
[----:B------:R-:W-:-:S02]  /*17f60*/  ISETP.GE.AND P3, PT, R5, R6, PT ;  /* 0x000000060500720c */ /* 0x000fc40003f66270 */
[----:B------:R-:W-:Y:S02]  /*17f70*/  IADD3 R5, R4, 0x81, RZ ;  /* 0x0000008104057810 */ /* 0x000fe40007ffe0ff */
[----:B------:R-:W-:Y:S02]  /*17f80*/  FSEL R77, R181, -INF , !P0 ;  /* 0xff800000b54d7808 */ /* 0x000fe40004000000 */
[----:B------:R-:W-:Y:S01]  /*17f90*/  FSEL R196, R196, -INF , !P1 ;  /* 0xff800000c4c47808 */ /* 0x000fe20004800000 */
[----:B------:R3:W-:Y:S01]  /*17fa0*/  MUFU.TANH R75, R7 ;  /* 0x00000007004b7308 */ /* 0x0007e20000002400 */
[----:B------:R-:W-:Y:S02]  /*17fb0*/  FSEL R76, R180, -INF , !P6 ;  /* 0xff800000b44c7808 */ /* 0x000fe40007000000 */
[----:B------:R-:W-:Y:S02]  /*17fc0*/  FSEL R188, R188, -INF , !P5 ;  /* 0xff800000bcbc7808 */ /* 0x000fe40006800000 */
[----:B------:R-:W-:-:S02]  /*17fd0*/  ISETP.GE.AND P0, PT, R5, R8, PT ;  /* 0x000000080500720c */ /* 0x000fc40003f06270 */
[----:B------:R-:W-:Y:S01]  /*17fe0*/  ISETP.GE.AND P1, PT, R5, R6, PT ;  /* 0x000000060500720c */ /* 0x000fe20003f26270 */
[----:B-1----:R-:W-:Y:S01]  /*17ff0*/  FMUL.FTZ R9, R47, R3 ;  /* 0x000000032f097220 */ /* 0x002fe20000410000 */
[----:B------:R-:W-:Y:S01]  /*18000*/  IADD3 R5, R4, 0x89, RZ ;  /* 0x0000008904057810 */ /* 0x000fe20007ffe0ff */
[----:B------:R-:W1:Y:S01]  /*18010*/  LDSM.16.M88.4 R44, [R182+0x6800] ;  /* 0x00680000b62c783b */ /* 0x000e620000000200 */
[----:B------:R-:W-:Y:S01]  /*18020*/  FSEL R198, R198, -INF , !P3 ;  /* 0xff800000c6c67808 */ /* 0x000fe20005800000 */
[----:B------:R4:W1:Y:S01]  /*18030*/  MUFU.TANH R82, R9 ;  /* 0x0000000900527308 */ /* 0x0008620000002400 */
[----:B------:R-:W-:Y:S02]  /*18040*/  FSEL R199, R179, -INF , !P0 ;  /* 0xff800000b3c77808 */ /* 0x000fe40004000000 */
[----:B------:R-:W-:Y:S02]  /*18050*/  ISETP.GE.AND P3, PT, R5, R8, PT ;  /* 0x000000080500720c */ /* 0x000fe40003f66270 */
[----:B---3--:R-:W-:-:S02]  /*18060*/  IADD3 R7, R4, 0x80, RZ ;  /* 0x0000008004077810 */ /* 0x008fc40007ffe0ff */
[----:B------:R-:W-:Y:S02]  /*18070*/  FSEL R156, R156, -INF , !P3 ;  /* 0xff8000009c9c7808 */ /* 0x000fe40005800000 */
[C---:B------:R-:W-:Y:S02]  /*18080*/  ISETP.GE.AND P4, PT, R7.reuse, R8, PT ;  /* 0x000000080700720c */ /* 0x040fe40003f86270 */
[----:B------:R-:W-:Y:S02]  /*18090*/  ISETP.GE.AND P2, PT, R7, R6, PT ;  /* 0x000000060700720c */ /* 0x000fe40003f46270 */
[----:B------:R-:W-:Y:S02]  /*180a0*/  IADD3 R7, R4, 0x88, RZ ;  /* 0x0000008804077810 */ /* 0x000fe40007ffe0ff */
[----:B------:R-:W-:Y:S01]  /*180b0*/  FSEL R170, R170, -INF , !P2 ;  /* 0xff800000aaaa7808 */ /* 0x000fe20005000000 */
[----:B----4-:R-:W-:Y:S01]  /*180c0*/  FMUL.FTZ R9, R29, R3 ;  /* 0x000000031d097220 */ /* 0x010fe20000410000 */
[----:B------:R-:W-:-:S02]  /*180d0*/  ISETP.GE.AND P6, PT, R7, R8, PT ;  /* 0x000000080700720c */ /* 0x000fc40003fc6270 */
[----:B------:R-:W-:Y:S01]  /*180e0*/  ISETP.GE.AND P5, PT, R7, R6, PT ;  /* 0x000000060700720c */ /* 0x000fe20003fa6270 */
[----:B------:R3:W4:Y:S01]  /*180f0*/  MUFU.TANH R81, R9 ;  /* 0x0000000900517308 */ /* 0x0007220000002400 */
[C---:B------:R-:W-:Y:S02]  /*18100*/  IADD3 R7, R4.reuse, 0x90, RZ ;  /* 0x0000009004077810 */ /* 0x040fe40007ffe0ff */
[----:B------:R-:W-:Y:S02]  /*18110*/  FSEL R200, R157, -INF , !P6 ;  /* 0xff8000009dc87808 */ /* 0x000fe40007000000 */
[C---:B------:R-:W-:Y:S02]  /*18120*/  ISETP.GE.AND P2, PT, R7.reuse, R8, PT ;  /* 0x000000080700720c */ /* 0x040fe40003f46270 */
[----:B------:R-:W-:Y:S02]  /*18130*/  ISETP.GE.AND P0, PT, R7, R6, PT ;  /* 0x000000060700720c */ /* 0x000fe40003f06270 */
[----:B------:R-:W-:-:S02]  /*18140*/  IADD3 R7, R4, 0x98, RZ ;  /* 0x0000009804077810 */ /* 0x000fc40007ffe0ff */
[----:B------:R-:W-:Y:S02]  /*18150*/  FSEL R201, R178, -INF , !P4 ;  /* 0xff800000b2c97808 */ /* 0x000fe40006000000 */
[----:B------:R-:W-:Y:S02]  /*18160*/  FSEL R157, R19, -INF , !P5 ;  /* 0xff800000139d7808 */ /* 0x000fe40006800000 */
[----:B------:R-:W-:Y:S01]  /*18170*/  ISETP.GE.AND P4, PT, R5, R6, PT ;  /* 0x000000060500720c */ /* 0x000fe20003f86270 */
[----:B---3--:R-:W-:Y:S01]  /*18180*/  FMUL.FTZ R9, R31, R3 ;  /* 0x000000031f097220 */ /* 0x008fe20000410000 */
[C---:B------:R-:W-:Y:S01]  /*18190*/  ISETP.GE.AND P5, PT, R7.reuse, R8, PT ;  /* 0x000000080700720c */ /* 0x040fe20003fa6270 */
[----:B-1----:R-:W-:Y:S01]  /*181a0*/  HMMA.16816.F32 R28, R12, R44, R40 ;  /* 0x0000002c0c1c723c */ /* 0x002fe20000001828 */
[----:B------:R-:W-:Y:S01]  /*181b0*/  ISETP.GE.AND P3, PT, R7, R6, PT ;  /* 0x000000060700720c */ /* 0x000fe20003f66270 */
[----:B------:R1:W3:Y:S01]  /*181c0*/  MUFU.TANH R74, R9 ;  /* 0x00000009004a7308 */ /* 0x0002e20000002400 */
[----:B------:R-:W-:-:S02]  /*181d0*/  IADD3 R5, R4, 0x91, RZ ;  /* 0x0000009104057810 */ /* 0x000fc40007ffe0ff */
[----:B------:R-:W-:Y:S02]  /*181e0*/  FSEL R169, R169, -INF , !P1 ;  /* 0xff800000a9a97808 */ /* 0x000fe40004800000 */
[----:B------:R-:W-:Y:S01]  /*181f0*/  ISETP.GE.AND P1, PT, R5, R8, PT ;  /* 0x000000080500720c */ /* 0x000fe20003f26270 */
[----:B------:R-:W-:Y:S01]  /*18200*/  HMMA.16816.F32 R32, R12, R46, R32 ;  /* 0x0000002e0c20723c */ /* 0x000fe20000001820 */
[----:B------:R-:W-:Y:S01]  /*18210*/  FSEL R202, R123, -INF , !P2 ;  /* 0xff8000007bca7808 */ /* 0x000fe20005000000 */
[----:B------:R-:W3:Y:S01]  /*18220*/  LDSM.16.M88.4 R44, [R182+0x7800] ;  /* 0x00780000b62c783b */ /* 0x000ee20000000200 */
[----:B------:R-:W-:Y:S01]  /*18230*/  FSEL R123, R18, -INF , !P0 ;  /* 0xff800000127b7808 */ /* 0x000fe20004000000 */
[----:B------:R-:W-:-:S04]  /*18240*/  DEPBAR.LE SB0, 0x0 ;  /* 0x000080000000791a */ /* 0x000fc80000000000 */
[----:B------:R-:W-:Y:S01]  /*18250*/  HMMA.16816.F32 R40, R20, R56, R64 ;  /* 0x000000381428723c */ /* 0x000fe20000001840 */
[----:B------:R-:W-:Y:S01]  /*18260*/  FSEL R130, R130, -INF , !P1 ;  /* 0xff80000082827808 */ /* 0x000fe20004800000 */
[-C--:B-1----:R-:W-:Y:S01]  /*18270*/  FMUL.FTZ R9, R36, R3.reuse ;  /* 0x0000000324097220 */ /* 0x082fe20000410000 */
[----:B------:R-:W-:Y:S01]  /*18280*/  ISETP.GE.AND P6, PT, R5, R6, PT ;  /* 0x000000060500720c */ /* 0x000fe20003fc6270 */
[----:B------:R-:W-:Y:S01]  /*18290*/  MUFU.TANH R65, R10 ;  /* 0x0000000a00417308 */ /* 0x000fe20000002400 */
[----:B------:R-:W-:Y:S02]  /*182a0*/  IADD3 R5, R4, 0x99, RZ ;  /* 0x0000009904057810 */ /* 0x000fe40007ffe0ff */
[----:B------:R-:W-:Y:S01]  /*182b0*/  FSEL R129, R129, -INF , !P4 ;  /* 0xff80000081817808 */ /* 0x000fe20006000000 */
[----:B------:R-:W-:Y:S01]  /*182c0*/  FMUL.FTZ R7, R29, R3 ;  /* 0x000000031d077220 */ /* 0x000fe20000410000 */
[----:B------:R-:W-:Y:S01]  /*182d0*/  FSEL R108, R108, -INF , !P3 ;  /* 0xff8000006c6c7808 */ /* 0x000fe20005800000 */
[----:B------:R-:W-:Y:S01]  /*182e0*/  BAR.SYNC.DEFER_BLOCKING 0x0 ;  /* 0x0000000000007b1d */ /* 0x000fe20000010000 */
[----:B------:R-:W-:-:S02]  /*182f0*/  ISETP.GE.AND P4, PT, R5, R8, PT ;  /* 0x000000080500720c */ /* 0x000fc40003f86270 */
[----:B------:R-:W-:Y:S02]  /*18300*/  ISETP.GE.AND P2, PT, R5, R6, PT ;  /* 0x000000060500720c */ /* 0x000fe40003f46270 */
[----:B------:R-:W-:Y:S01]  /*18310*/  IADD3 R5, R4, 0xa1, RZ ;  /* 0x000000a104057810 */ /* 0x000fe20007ffe0ff */
[----:B------:R1:W1:Y:S01]  /*18320*/  MUFU.TANH R72, R9 ;  /* 0x0000000900487308 */ /* 0x0002620000002400 */
[----:B------:R-:W-:Y:S02]  /*18330*/  FSEL R119, R119, -INF , !P6 ;  /* 0xff80000077777808 */ /* 0x000fe40007000000 */
[----:B------:R-:W-:Y:S02]  /*18340*/  FSEL R113, R113, -INF , !P5 ;  /* 0xff80000071717808 */ /* 0x000fe40006800000 */
[----:B--2---:R-:W-:Y:S02]  /*18350*/  FSEL R112, R112, -INF , !P4 ;  /* 0xff80000070707808 */ /* 0x004fe40006000000 */
[C---:B------:R-:W-:Y:S01]  /*18360*/  ISETP.GE.AND P6, PT, R5.reuse, R8, PT ;  /* 0x000000080500720c */ /* 0x040fe20003fc6270 */
[----:B------:R2:W-:Y:S01]  /*18370*/  MUFU.TANH R64, R7 ;  /* 0x0000000700407308 */ /* 0x0005e20000002400 */
[----:B------:R-:W-:Y:S01]  /*18380*/  HMMA.16816.F32 R40, R12, R48, R40 ;  /* 0x000000300c28723c */ /* 0x000fe20000001828 */
[----:B------:R-:W-:-:S02]  /*18390*/  ISETP.GE.AND P5, PT, R5, R6, PT ;  /* 0x000000060500720c */ /* 0x000fc40003fa6270 */
[----:B------:R-:W-:Y:S02]  /*183a0*/  IADD3 R5, R4, 0xa9, RZ ;  /* 0x000000a904057810 */ /* 0x000fe40007ffe0ff */
[----:B------:R-:W-:Y:S01]  /*183b0*/  FSEL R106, R106, -INF , !P2 ;  /* 0xff8000006a6a7808 */ /* 0x000fe20005000000 */
[----:B-1----:R-:W-:Y:S01]  /*183c0*/  FMUL.FTZ R9, R37, R3 ;  /* 0x0000000325097220 */ /* 0x002fe20000410000 */
[----:B------:R-:W-:Y:S02]  /*183d0*/  FSEL R103, R103, -INF , !P6 ;  /* 0xff80000067677808 */ /* 0x000fe40007000000 */
[----:B------:R-:W-:Y:S01]  /*183e0*/  ISETP.GE.AND P2, PT, R5, R8, PT ;  /* 0x000000080500720c */ /* 0x000fe20003f46270 */
[----:B------:R1:W-:Y:S01]  /*183f0*/  MUFU.TANH R73, R9 ;  /* 0x0000000900497308 */ /* 0x0003e20000002400 */
[----:B------:R-:W-:Y:S02]  /*18400*/  FSEL R99, R99, -INF , !P5 ;  /* 0xff80000063637808 */ /* 0x000fe40006800000 */
[----:B------:R-:W-:-:S02]  /*18410*/  FSEL R100, R100, -INF , !P2 ;  /* 0xff80000064647808 */ /* 0x000fc40005000000 */
[----:B--2---:R-:W-:-:S04]  /*18420*/  IADD3 R7, R4, 0xa0, RZ ;  /* 0x000000a004077810 */ /* 0x004fc80007ffe0ff */
[C---:B------:R-:W-:Y:S02]  /*18430*/  ISETP.GE.AND P0, PT, R7.reuse, R8, PT ;  /* 0x000000080700720c */ /* 0x040fe40003f06270 */
[----:B------:R-:W-:Y:S01]  /*18440*/  ISETP.GE.AND P1, PT, R7, R6, PT ;  /* 0x000000060700720c */ /* 0x000fe20003f26270 */
[----:B------:R-:W-:-:S03]  /*18450*/  FMUL.FTZ R7, R31, R3 ;  /* 0x000000031f077220 */ /* 0x000fc60000410000 */
[----:B------:R-:W-:Y:S01]  /*18460*/  FSEL R101, R101, -INF , !P1 ;  /* 0xff80000065657808 */ /* 0x000fe20004800000 */
[----:B-1----:R-:W-:Y:S02]  /*18470*/  FMUL.FTZ R9, R38, R3 ;  /* 0x0000000326097220 */ /* 0x002fe40000410000 */
[C---:B------:R-:W-:Y:S01]  /*18480*/  HMMA.16816.F32 R36, R24.reuse, R60, R172 ;  /* 0x0000003c1824723c */ /* 0x040fe200000018ac */
[----:B------:R1:W-:Y:S06]  /*18490*/  MUFU.TANH R60, R7 ;  /* 0x00000007003c7308 */ /* 0x0003ec0000002400 */
[----:B------:R-:W-:Y:S01]  /*184a0*/  FSEL R172, R102, -INF , !P0 ;  /* 0xff80000066ac7808 */ /* 0x000fe20004000000 */
[----:B------:R-:W-:Y:S01]  /*184b0*/  HMMA.16816.F32 R24, R24, R62, R192 ;  /* 0x0000003e1818723c */ /* 0x000fe200000018c0 */
[----:B------:R2:W2:Y:S01]  /*184c0*/  MUFU.TANH R66, R9 ;  /* 0x0000000900427308 */ /* 0x0004a20000002400 */
[----:B------:R-:W-:-:S02]  /*184d0*/  ISETP.GE.AND P0, PT, R5, R6, PT ;  /* 0x000000060500720c */ /* 0x000fc40003f06270 */
[C---:B------:R-:W-:Y:S02]  /*184e0*/  IADD3 R5, R4.reuse, 0xb1, RZ ;  /* 0x000000b104057810 */ /* 0x040fe40007ffe0ff */
[----:B------:R-:W-:Y:S02]  /*184f0*/  FSEL R97, R97, -INF , !P0 ;  /* 0xff80000061617808 */ /* 0x000fe40004000000 */
[-C--:B------:R-:W-:Y:S02]  /*18500*/  ISETP.GE.AND P5, PT, R5, R8.reuse, PT ;  /* 0x000000080500720c */ /* 0x080fe40003fa6270 */
[----:B-1----:R-:W-:Y:S02]  /*18510*/  IADD3 R7, R4, 0xa8, RZ ;  /* 0x000000a804077810 */ /* 0x002fe40007ffe0ff */
[----:B------:R-:W-:Y:S02]  /*18520*/  FSEL R173, R88, -INF , !P5 ;  /* 0xff80000058ad7808 */ /* 0x000fe40006800000 */
[----:B------:R-:W-:-:S02]  /*18530*/  ISETP.GE.AND P3, PT, R7, R8, PT ;  /* 0x000000080700720c */ /* 0x000fc40003f66270 */
[----:B------:R-:W-:Y:S01]  /*18540*/  HMMA.16816.F32 R36, R20, R52, R36 ;  /* 0x000000341424723c */ /* 0x000fe20000001824 */
[----:B--2---:R-:W-:Y:S01]  /*18550*/  FMUL.FTZ R9, R28, R3 ;  /* 0x000000031c097220 */ /* 0x004fe20000410000 */
[----:B------:R-:W-:Y:S02]  /*18560*/  FSEL R102, R11, -INF , !P3 ;  /* 0xff8000000b667808 */ /* 0x000fe40005800000 */
[----:B------:R-:W-:Y:S01]  /*18570*/  ISETP.GE.AND P4, PT, R7, R6, PT ;  /* 0x000000060700720c */ /* 0x000fe20003f86270 */
[----:B------:R1:W-:Y:S01]  /*18580*/  MUFU.TANH R19, R9 ;  /* 0x0000000900137308 */ /* 0x0003e20000002400 */
[----:B------:R-:W-:Y:S02]  /*18590*/  IADD3 R7, R4, 0xb0, RZ ;  /* 0x000000b004077810 */ /* 0x000fe40007ffe0ff */
[----:B------:R-:W-:Y:S02]  /*185a0*/  FSEL R98, R98, -INF , !P4 ;  /* 0xff80000062627808 */ /* 0x000fe40006000000 */
[----:B------:R-:W-:-:S02]  /*185b0*/  ISETP.GE.AND P1, PT, R7, R8, PT ;  /* 0x000000080700720c */ /* 0x000fc40003f26270 */
[----:B------:R-:W-:Y:S02]  /*185c0*/  ISETP.GE.AND P6, PT, R7, R6, PT ;  /* 0x000000060700720c */ /* 0x000fe40003fc6270 */
[----:B------:R-:W-:Y:S02]  /*185d0*/  IADD3 R7, R4, 0xb8, RZ ;  /* 0x000000b804077810 */ /* 0x000fe40007ffe0ff */
[----:B------:R-:W-:Y:S02]  /*185e0*/  FSEL R87, R87, -INF , !P6 ;  /* 0xff80000057577808 */ /* 0x000fe40007000000 */
[C---:B------:R-:W-:Y:S02]  /*185f0*/  ISETP.GE.AND P4, PT, R7.reuse, R8, PT ;  /* 0x000000080700720c */ /* 0x040fe40003f86270 */
[-C--:B------:R-:W-:Y:S01]  /*18600*/  ISETP.GE.AND P2, PT, R7, R6.reuse, PT ;  /* 0x000000060700720c */ /* 0x080fe20003f46270 */
[----:B-1----:R-:W-:Y:S01]  /*18610*/  FMUL.FTZ R9, R30, R3 ;  /* 0x000000031e097220 */ /* 0x002fe20000410000 */
[----:B------:R-:W-:Y:S01]  /*18620*/  IADD3 R7, R4, 0xc0, RZ ;  /* 0x000000c004077810 */ /* 0x000fe20007ffe0ff */
[----:B------:R-:W-:Y:S01]  /*18630*/  HMMA.16816.F32 R28, R20, R58, R68 ;  /* 0x0000003a141c723c */ /* 0x000fe20000001844 */
[----:B------:R-:W-:Y:S01]  /*18640*/  ISETP.GE.AND P3, PT, R5, R6, PT ;  /* 0x000000060500720c */ /* 0x000fe20003f66270 */
[----:B------:R1:W2:Y:S01]  /*18650*/  MUFU.TANH R18, R9 ;  /* 0x0000000900127308 */ /* 0x0002a20000002400 */
[----:B------:R-:W-:-:S02]  /*18660*/  ISETP.GE.AND P6, PT, R7, R8, PT ;  /* 0x000000080700720c */ /* 0x000fc40003fc6270 */
[----:B------:R-:W-:Y:S01]  /*18670*/  ISETP.GE.AND P5, PT, R7, R6, PT ;  /* 0x000000060700720c */ /* 0x000fe20003fa6270 */
[----:B------:R-:W-:Y:S01]  /*18680*/  FMUL.FTZ R7, R42, R3 ;  /* 0x000000032a077220 */ /* 0x000fe20000410000 */
[----:B------:R-:W-:Y:S01]  /*18690*/  IADD3 R5, R4, 0xb9, RZ ;  /* 0x000000b904057810 */ /* 0x000fe20007ffe0ff */
[----:B------:R-:W-:Y:S01]  /*186a0*/  HMMA.16816.F32 R20, R20, R54, R24 ;  /* 0x000000361414723c */ /* 0x000fe20000001818 */
[----:B------:R-:W-:Y:S01]  /*186b0*/  FSEL R175, R96, -INF , !P1 ;  /* 0xff80000060af7808 */ /* 0x000fe20004800000 */
[----:B------:R2:W-:Y:S01]  /*186c0*/  MUFU.TANH R10, R7 ;  /* 0x00000007000a7308 */ /* 0x0005e20000002400 */
[C---:B------:R-:W-:Y:S02]  /*186d0*/  ISETP.GE.AND P0, PT, R5.reuse, R8, PT ;  /* 0x000000080500720c */ /* 0x040fe40003f06270 */
[----:B------:R-:W-:Y:S02]  /*186e0*/  ISETP.GE.AND P1, PT, R5, R6, PT ;  /* 0x000000060500720c */ /* 0x000fe40003f26270 */
[----:B------:R-:W-:-:S02]  /*186f0*/  IADD3 R5, R4, 0xc1, RZ ;  /* 0x000000c104057810 */ /* 0x000fc40007ffe0ff */
[----:B------:R-:W-:Y:S01]  /*18700*/  FSEL R96, R85, -INF , !P4 ;  /* 0xff80000055607808 */ /* 0x000fe20006000000 */
[----:B-1----:R-:W-:Y:S01]  /*18710*/  FMUL.FTZ R9, R32, R3 ;  /* 0x0000000320097220 */ /* 0x002fe20000410000 */
[----:B------:R-:W-:Y:S02]  /*18720*/  FSEL R86, R86, -INF , !P3 ;  /* 0xff80000056567808 */ /* 0x000fe40005800000 */
[----:B------:R-:W-:Y:S01]  /*18730*/  FSEL R85, R83, -INF , !P2 ;  /* 0xff80000053557808 */ /* 0x000fe20005000000 */
[----:B------:R1:W1:Y:S01]  /*18740*/  MUFU.TANH R57, R9 ;  /* 0x0000000900397308 */ /* 0x0002620000002400 */
[----:B------:R-:W-:Y:S02]  /*18750*/  FSEL R84, R84, -INF , !P0 ;  /* 0xff80000054547808 */ /* 0x000fe40004000000 */
[----:B------:R-:W-:Y:S02]  /*18760*/  ISETP.GE.AND P3, PT, R5, R8, PT ;  /* 0x000000080500720c */ /* 0x000fe40003f66270 */
[----:B--2---:R-:W-:-:S02]  /*18770*/  IADD3 R7, R4, 0xc8, RZ ;  /* 0x000000c804077810 */ /* 0x004fc40007ffe0ff */
[----:B------:R-:W-:Y:S02]  /*18780*/  ISETP.GE.AND P4, PT, R5, R6, PT ;  /* 0x000000060500720c */ /* 0x000fe40003f86270 */
[C---:B------:R-:W-:Y:S01]  /*18790*/  ISETP.GE.AND P2, PT, R7.reuse, R8, PT ;  /* 0x000000080700720c */ /* 0x040fe20003f46270 */
[----:B---3--:R-:W-:Y:S01]  /*187a0*/  HMMA.16816.F32 R20, R12, R46, R20 ;  /* 0x0000002e0c14723c */ /* 0x008fe20000001814 */
[----:B------:R-:W-:Y:S02]  /*187b0*/  ISETP.GE.AND P0, PT, R7, R6, PT ;  /* 0x000000060700720c */ /* 0x000fe40003f06270 */
[C---:B------:R-:W-:Y:S02]  /*187c0*/  IADD3 R5, R4.reuse, 0xc9, RZ ;  /* 0x000000c904057810 */ /* 0x040fe40007ffe0ff */
[----:B------:R-:W-:Y:S01]  /*187d0*/  IADD3 R7, R4, 0xd0, RZ ;  /* 0x000000d004077810 */ /* 0x000fe20007ffe0ff */
[----:B-1----:R-:W-:Y:S01]  /*187e0*/  FMUL.FTZ R9, R33, R3 ;  /* 0x0000000321097220 */ /* 0x002fe20000410000 */
[----:B------:R-:W-:-:S02]  /*187f0*/  FSEL R88, R82, -INF , !P1 ;  /* 0xff80000052587808 */ /* 0x000fc40004800000 */
[----:B------:R-:W-:Y:S01]  /*18800*/  FSEL R205, R80, -INF , !P6 ;  /* 0xff80000050cd7808 */ /* 0x000fe20007000000 */
[----:B------:R1:W-:Y:S01]  /*18810*/  MUFU.TANH R56, R9 ;  /* 0x0000000900387308 */ /* 0x0003e20000002400 */
[----:B------:R-:W-:Y:S02]  /*18820*/  FSEL R192, R75, -INF , !P5 ;  /* 0xff8000004bc07808 */ /* 0x000fe40006800000 */
[----:B----4-:R-:W-:Y:S02]  /*18830*/  FSEL R195, R81, -INF , !P3 ;  /* 0xff80000051c37808 */ /* 0x010fe40005800000 */
[C---:B------:R-:W-:Y:S02]  /*18840*/  ISETP.GE.AND P1, PT, R5.reuse, R8, PT ;  /* 0x000000080500720c */ /* 0x040fe40003f26270 */
[----:B------:R-:W-:Y:S02]  /*18850*/  ISETP.GE.AND P6, PT, R5, R6, PT ;  /* 0x000000060500720c */ /* 0x000fe40003fc6270 */
[----:B------:R-:W-:-:S02]  /*18860*/  ISETP.GE.AND P5, PT, R7, R8, PT ;  /* 0x000000080700720c */ /* 0x000fc40003fa6270 */
[----:B------:R-:W-:Y:S02]  /*18870*/  ISETP.GE.AND P3, PT, R7, R6, PT ;  /* 0x000000060700720c */ /* 0x000fe40003f66270 */
[C---:B------:R-:W-:Y:S02]  /*18880*/  IADD3 R5, R4.reuse, 0xd1, RZ ;  /* 0x000000d104057810 */ /* 0x040fe40007ffe0ff */
[----:B------:R-:W-:Y:S01]  /*18890*/  IADD3 R7, R4, 0xd8, RZ ;  /* 0x000000d804077810 */ /* 0x000fe20007ffe0ff */
[----:B-1----:R-:W-:Y:S01]  /*188a0*/  FMUL.FTZ R9, R34, R3 ;  /* 0x0000000322097220 */ /* 0x002fe20000410000 */
[----:B------:R-:W-:Y:S02]  /*188b0*/  FSEL R193, R74, -INF , !P4 ;  /* 0xff8000004ac17808 */ /* 0x000fe40006000000 */
[----:B------:R-:W-:Y:S01]  /*188c0*/  FSEL R203, R72, -INF , !P2 ;  /* 0xff80000048cb7808 */ /* 0x000fe20005000000 */
[----:B------:R1:W-:Y:S01]  /*188d0*/  MUFU.TANH R49, R9 ;  /* 0x0000000900317308 */ /* 0x0003e20000002400 */
[----:B------:R-:W-:-:S02]  /*188e0*/  FSEL R174, R66, -INF , !P0 ;  /* 0xff80000042ae7808 */ /* 0x000fc40004000000 */
[----:B------:R-:W-:Y:S02]  /*188f0*/  FSEL R194, R73, -INF , !P1 ;  /* 0xff80000049c27808 */ /* 0x000fe40004800000 */
[----:B------:R-:W-:Y:S02]  /*18900*/  FSEL R206, R18, -INF , !P3 ;  /* 0xff80000012ce7808 */ /* 0x000fe40005800000 */
[C---:B------:R-:W-:Y:S02]  /*18910*/  ISETP.GE.AND P4, PT, R5.reuse, R8, PT ;  /* 0x000000080500720c */ /* 0x040fe40003f86270 */
[----:B------:R-:W-:Y:S02]  /*18920*/  ISETP.GE.AND P2, PT, R5, R6, PT ;  /* 0x000000060500720c */ /* 0x000fe40003f46270 */
[C---:B------:R-:W-:Y:S02]  /*18930*/  ISETP.GE.AND P0, PT, R7.reuse, R8, PT ;  /* 0x000000080700720c */ /* 0x040fe40003f06270 */
[----:B------:R-:W-:-:S02]  /*18940*/  ISETP.GE.AND P1, PT, R7, R6, PT ;  /* 0x000000060700720c */ /* 0x000fc40003f26270 */
[C---:B------:R-:W-:Y:S01]  /*18950*/  IADD3 R5, R4.reuse, 0xd9, RZ ;  /* 0x000000d904057810 */ /* 0x040fe20007ffe0ff */
[----:B-1----:R-:W-:Y:S01]  /*18960*/  FMUL.FTZ R9, R35, R3 ;  /* 0x0000000323097220 */ /* 0x002fe20000410000 */
[----:B------:R-:W-:Y:S01]  /*18970*/  FSEL R211, R19, -INF , !P5 ;  /* 0xff80000013d37808 */ /* 0x000fe20006800000 */
[C---:B------:R-:W-:Y:S01]  /*18980*/  HMMA.16816.F32 R32, R12.reuse, R50, R28 ;  /* 0x000000320c20723c */ /* 0x040fe2000000181c */
[----:B------:R-:W-:Y:S01]  /*18990*/  ISETP.GE.AND P5, PT, R5, R6, PT ;  /* 0x000000060500720c */ /* 0x000fe20003fa6270 */
[----:B------:R1:W2:Y:S01]  /*189a0*/  MUFU.TANH R11, R9 ;  /* 0x00000009000b7308 */ /* 0x0002a20000002400 */
[----:B------:R-:W-:Y:S02]  /*189b0*/  FSEL R204, R65, -INF , !P6 ;  /* 0xff80000041cc7808 */ /* 0x000fe40007000000 */
[----:B------:R-:W-:Y:S02]  /*189c0*/  ISETP.GE.AND P6, PT, R5, R8, PT ;  /* 0x000000080500720c */ /* 0x000fe40003fc6270 */
[----:B------:R-:W-:Y:S01]  /*189d0*/  IADD3 R5, R4, 0xe1, RZ ;  /* 0x000000e104057810 */ /* 0x000fe20007ffe0ff */
[----:B------:R-:W-:Y:S01]  /*189e0*/  HMMA.16816.F32 R28, R12, R44, R36 ;  /* 0x0000002c0c1c723c */ /* 0x000fe20000001824 */
[----:B------:R-:W-:-:S02]  /*189f0*/  FSEL R212, R64, -INF , !P4 ;  /* 0xff80000040d47808 */ /* 0x000fc40006000000 */
[----:B------:R-:W-:Y:S02]  /*18a00*/  FSEL R208, R60, -INF , !P2 ;  /* 0xff8000003cd07808 */ /* 0x000fe40005000000 */
[----:B------:R-:W-:Y:S02]  /*18a10*/  FSEL R213, R57, -INF , !P0 ;  /* 0xff80000039d57808 */ /* 0x000fe40004000000 */
[C---:B------:R-:W-:Y:S02]  /*18a20*/  ISETP.GE.AND P2, PT, R5.reuse, R8, PT ;  /* 0x000000080500720c */ /* 0x040fe40003f46270 */
[----:B------:R-:W-:Y:S01]  /*18a30*/  ISETP.GE.AND P0, PT, R5, R6, PT ;  /* 0x000000060500720c */ /* 0x000fe20003f06270 */
[-C--:B-1----:R-:W-:Y:S01]  /*18a40*/  FMUL.FTZ R9, R40, R3.reuse ;  /* 0x0000000328097220 */ /* 0x082fe20000410000 */
[----:B--2---:R-:W-:Y:S02]  /*18a50*/  FSEL R210, R11, -INF , !P5 ;  /* 0xff8000000bd27808 */ /* 0x004fe40006800000 */
[----:B------:R-:W-:Y:S01]  /*18a60*/  IADD3 R5, R4, 0xe9, RZ ;  /* 0x000000e904057810 */ /* 0x000fe20007ffe0ff */
[----:B------:R1:W2:Y:S01]  /*18a70*/  MUFU.TANH R48, R9 ;  /* 0x0000000900307308 */ /* 0x0002a20000002400 */
[----:B------:R-:W-:Y:S01]  /*18a80*/  FSEL R207, R49, -INF , !P1 ;  /* 0xff80000031cf7808 */ /* 0x000fe20004800000 */
[----:B------:R-:W-:Y:S01]  /*18a90*/  FMUL.FTZ R7, R35, R3 ;  /* 0x0000000323077220 */ /* 0x000fe20000410000 */
[----:B------:R-:W-:-:S02]  /*18aa0*/  FSEL R209, R56, -INF , !P6 ;  /* 0xff80000038d17808 */ /* 0x000fc40007000000 */
[----:B------:R-:W-:-:S03]  /*18ab0*/  ISETP.GE.AND P5, PT, R5, R8, PT ;  /* 0x000000080500720c */ /* 0x000fc60003fa6270 */
[----:B------:R3:W-:Y:S01]  /*18ac0*/  MUFU.TANH R19, R7 ;  /* 0x0000000700137308 */ /* 0x0007e20000002400 */
[----:B-1----:R-:W-:-:S07]  /*18ad0*/  FMUL.FTZ R9, R41, R3 ;  /* 0x0000000329097220 */ /* 0x002fce0000410000 */
[----:B------:R1:W4:Y:S01]  /*18ae0*/  MUFU.TANH R41, R9 ;  /* 0x0000000900297308 */ /* 0x0003220000002400 */
[----:B---3--:R-:W-:-:S04]  /*18af0*/  IADD3 R7, R4, 0xe0, RZ ;  /* 0x000000e004077810 */ /* 0x008fc80007ffe0ff */
[C---:B------:R-:W-:Y:S02]  /*18b00*/  ISETP.GE.AND P4, PT, R7.reuse, R6, PT ;  /* 0x000000060700720c */ /* 0x040fe40003f86270 */
[-C--:B------:R-:W-:Y:S02]  /*18b10*/  ISETP.GE.AND P3, PT, R7, R8.reuse, PT ;  /* 0x000000080700720c */ /* 0x080fe40003f66270 */
[----:B------:R-:W-:Y:S02]  /*18b20*/  IADD3 R7, R4, 0xe8, RZ ;  /* 0x000000e804077810 */ /* 0x000fe40007ffe0ff */
[----:B------:R-:W-:Y:S01]  /*18b30*/  FSEL R215, R10, -INF , !P4 ;  /* 0xff8000000ad77808 */ /* 0x000fe20006000000 */
[----:B-1----:R-:W-:Y:S01]  /*18b40*/  FMUL.FTZ R9, R43, R3 ;  /* 0x000000032b097220 */ /* 0x002fe20000410000 */
[----:B--2---:R-:W-:Y:S02]  /*18b50*/  FSEL R218, R48, -INF , !P3 ;  /* 0xff80000030da7808 */ /* 0x004fe40005800000 */
[----:B------:R-:W-:Y:S01]  /*18b60*/  ISETP.GE.AND P1, PT, R7, R8, PT ;  /* 0x000000080700720c */ /* 0x000fe20003f26270 */
[----:B------:R1:W2:Y:S01]  /*18b70*/  MUFU.TANH R40, R9 ;  /* 0x0000000900287308 */ /* 0x0002a20000002400 */
[----:B------:R-:W-:-:S02]  /*18b80*/  ISETP.GE.AND P3, PT, R5, R6, PT ;  /* 0x000000060500720c */ /* 0x000fc40003f66270 */
[----:B------:R-:W-:Y:S02]  /*18b90*/  ISETP.GE.AND P6, PT, R7, R6, PT ;  /* 0x000000060700720c */ /* 0x000fe40003fc6270 */
[C---:B------:R-:W-:Y:S02]  /*18ba0*/  IADD3 R5, R4.reuse, 0xf1, RZ ;  /* 0x000000f104057810 */ /* 0x040fe40007ffe0ff */
[----:B------:R-:W-:Y:S02]  /*18bb0*/  IADD3 R7, R4, 0xf0, RZ ;  /* 0x000000f004077810 */ /* 0x000fe40007ffe0ff */
[----:B----4-:R-:W-:Y:S02]  /*18bc0*/  FSEL R219, R41, -INF , !P2 ;  /* 0xff80000029db7808 */ /* 0x010fe40005000000 */
[C---:B------:R-:W-:Y:S02]  /*18bd0*/  ISETP.GE.AND P4, PT, R7.reuse, R8, PT ;  /* 0x000000080700720c */ /* 0x040fe40003f86270 */
[----:B------:R-:W-:Y:S01]  /*18be0*/  ISETP.GE.AND P2, PT, R7, R6, PT ;  /* 0x000000060700720c */ /* 0x000fe20003f46270 */
[-C--:B------:R-:W-:Y:S01]  /*18bf0*/  FMUL.FTZ R7, R20, R3.reuse ;  /* 0x0000000314077220 */ /* 0x080fe20000410000 */
[----:B------:R-:W-:Y:S01]  /*18c00*/  FSEL R222, R19, -INF , !P3 ;  /* 0xff80000013de7808 */ /* 0x000fe20005800000 */
[----:B-1----:R-:W-:Y:S01]  /*18c10*/  FMUL.FTZ R9, R32, R3 ;  /* 0x0000000320097220 */ /* 0x002fe20000410000 */
[----:B--2---:R-:W-:-:S02]  /*18c20*/  FSEL R217, R40, -INF , !P0 ;  /* 0xff80000028d97808 */ /* 0x004fc40004000000 */
[----:B------:R-:W-:Y:S01]  /*18c30*/  ISETP.GE.AND P0, PT, R5, R8, PT ;  /* 0x000000080500720c */ /* 0x000fe20003f06270 */
[----:B------:R1:W2:Y:S02]  /*18c40*/  MUFU.TANH R32, R9 ;  /* 0x0000000900207308 */ /* 0x0002a40000002400 */
[----:B-1----:R-:W-:Y:S01]  /*18c50*/  FMUL.FTZ R9, R33, R3 ;  /* 0x0000000321097220 */ /* 0x002fe20000410000 */
[----:B--2---:R-:W-:Y:S02]  /*18c60*/  FSEL R220, R32, -INF , !P1 ;  /* 0xff80000020dc7808 */ /* 0x004fe40004800000 */
[----:B------:R-:W-:-:S03]  /*18c70*/  ISETP.GE.AND P1, PT, R5, R6, PT ;  /* 0x000000060500720c */ /* 0x000fc60003f26270 */
[----:B------:R1:W2:Y:S01]  /*18c80*/  MUFU.TANH R33, R9 ;  /* 0x0000000900217308 */ /* 0x0002a20000002400 */
[----:B------:R-:W-:-:S04]  /*18c90*/  IADD3 R5, R4, 0xf8, RZ ;  /* 0x000000f804057810 */ /* 0x000fc80007ffe0ff */
[----:B------:R-:W-:Y:S01]  /*18ca0*/  ISETP.GE.AND P3, PT, R5, R6, PT ;  /* 0x000000060500720c */ /* 0x000fe20003f66270 */
[-C--:B-1----:R-:W-:Y:S01]  /*18cb0*/  FMUL.FTZ R9, R34, R3.reuse ;  /* 0x0000000322097220 */ /* 0x082fe20000410000 */
[----:B--2---:R-:W-:Y:S02]  /*18cc0*/  FSEL R221, R33, -INF , !P5 ;  /* 0xff80000021dd7808 */ /* 0x004fe40006800000 */
[----:B------:R-:W-:Y:S01]  /*18cd0*/  ISETP.GE.AND P5, PT, R5, R8, PT ;  /* 0x000000080500720c */ /* 0x000fe20003fa6270 */
[----:B------:R1:W2:Y:S01]  /*18ce0*/  MUFU.TANH R24, R9 ;  /* 0x0000000900187308 */ /* 0x0002a20000002400 */
[----:B------:R-:W-:-:S07]  /*18cf0*/  FMUL.FTZ R5, R22, R3 ;  /* 0x0000000316057220 */ /* 0x000fce0000410000 */
[----:B------:R-:W3:Y:S01]  /*18d00*/  MUFU.TANH R5, R5 ;  /* 0x0000000500057308 */ /* 0x000ee20000002400 */
[----:B-1----:R-:W-:Y:S01]  /*18d10*/  FMUL.FTZ R9, R28, R3 ;  /* 0x000000031c097220 */ /* 0x002fe20000410000 */
[----:B--2---:R-:W-:Y:S02]  /*18d20*/  FSEL R214, R24, -INF , !P6 ;  /* 0xff80000018d67808 */ /* 0x004fe40007000000 */
[----:B------:R-:W-:-:S04]  /*18d30*/  ISETP.GE.AND P6, PT, R4, R8, PT ;  /* 0x000000080400720c */ /* 0x000fc80003fc6270 */
[----:B------:R1:W2:Y:S01]  /*18d40*/  MUFU.TANH R18, R9 ;  /* 0x0000000900127308 */ /* 0x0002a20000002400 */
[----:B------:R-:W-:Y:S02]  /*18d50*/  IADD3 R4, R4, 0xf9, RZ ;  /* 0x000000f904047810 */ /* 0x000fe40007ffe0ff */
[----:B---3--:R-:W-:Y:S01]  /*18d60*/  FSEL R224, R5, -INF , !P3 ;  /* 0xff80000005e07808 */ /* 0x008fe20005800000 */
[-C--:B-1----:R-:W-:Y:S01]  /*18d70*/  FMUL.FTZ R9, R29, R3.reuse ;  /* 0x000000031d097220 */ /* 0x082fe20000410000 */
[----:B--2---:R-:W-:Y:S02]  /*18d80*/  FSEL R225, R18, -INF , !P4 ;  /* 0xff80000012e17808 */ /* 0x004fe40006000000 */
[----:B------:R-:W-:Y:S01]  /*18d90*/  ISETP.GE.AND P4, PT, R4, R8, PT ;  /* 0x000000080400720c */ /* 0x000fe20003f86270 */
[----:B------:R1:W2:Y:S02]  /*18da0*/  MUFU.TANH R12, R9 ;  /* 0x00000009000c7308 */ /* 0x0002a40000002400 */
[----:B-1----:R-:W-:Y:S01]  /*18db0*/  FMUL.FTZ R9, R30, R3 ;  /* 0x000000031e097220 */ /* 0x002fe20000410000 */
[----:B--2---:R-:W-:-:S02]  /*18dc0*/  FSEL R226, R12, -INF , !P0 ;  /* 0xff8000000ce27808 */ /* 0x004fc40004000000 */
[----:B------:R-:W-:-:S03]  /*18dd0*/  IADD3 R12, R177, 0x3800, RZ ;  /* 0x00003800b10c7810 */ /* 0x000fc60007ffe0ff */
[----:B------:R1:W2:Y:S01]  /*18de0*/  MUFU.TANH R11, R9 ;  /* 0x00000009000b7308 */ /* 0x0002a20000002400 */
[----:B------:R-:W-:-:S04]  /*18df0*/  ISETP.NE.U32.AND P0, PT, R242, RZ, PT ;  /* 0x000000fff200720c */ /* 0x000fc80003f05070 */
[----:B------:R-:W-:Y:S01]  /*18e00*/  ISETP.NE.AND.EX P0, PT, R243, RZ, PT, P0 ;  /* 0x000000fff300720c */ /* 0x000fe20003f05300 */
[-C--:B-1----:R-:W-:Y:S01]  /*18e10*/  FMUL.FTZ R9, R31, R3.reuse ;  /* 0x000000031f097220 */ /* 0x082fe20000410000 */
[----:B--2---:R-:W-:Y:S02]  /*18e20*/  FSEL R223, R11, -INF , !P2 ;  /* 0xff8000000bdf7808 */ /* 0x004fe40005000000 */
[----:B------:R-:W-:Y:S01]  /*18e30*/  ISETP.GE.AND P2, PT, R4, R6, PT ;  /* 0x000000060400720c */ /* 0x000fe20003f46270 */
[----:B------:R-:W1:Y:S01]  /*18e40*/  MUFU.TANH R10, R9 ;  /* 0x00000009000a7308 */ /* 0x000e620000002400 */
[----:B------:R-:W-:Y:S01]  /*18e50*/  FMUL.FTZ R4, R148, R3 ;  /* 0x0000000394047220 */ /* 0x000fe20000410000 */
[----:B------:R-:W-:-:S05]  /*18e60*/  IADD3 R11, R177, 0x800, RZ ;  /* 0x00000800b10b7810 */ /* 0x000fca0007ffe0ff */
[----:B------:R2:W-:Y:S01]  /*18e70*/  STL [R1+0x58], R11 ;  /* 0x0000580b01007387 */ /* 0x0005e20000100800 */
[----:B------:R3:W4:Y:S01]  /*18e80*/  MUFU.TANH R9, R7 ;  /* 0x0000000700097308 */ /* 0x0007220000002400 */
[----:B-1----:R-:W-:-:S07]  /*18e90*/  FSEL R148, R10, -INF , !P1 ;  /* 0xff8000000a947808 */ /* 0x002fce0004800000 */
[----:B------:R-:W1:Y:S01]  /*18ea0*/  MUFU.TANH R4, R4 ;  /* 0x0000000400047308 */ /* 0x000e620000002400 */
[----:B------:R-:W-:Y:S02]  /*18eb0*/  IADD3 R10, R177, 0x1000, RZ ;  /* 0x00001000b10a7810 */ /* 0x000fe40007ffe0ff */
[----:B------:R-:W-:-:S03]  /*18ec0*/  ISETP.GT.AND P1, PT, R252, R251, PT ;  /* 0x000000fbfc00720c */ /* 0x000fc60003f24270 */
[----:B------:R1:W-:Y:S01]  /*18ed0*/  STL [R1+0x5c], R10 ;  /* 0x00005c0a01007387 */ /* 0x0003e20000100800 */
[-C--:B---3--:R-:W-:Y:S01]  /*18ee0*/  FMUL.FTZ R7, R21, R3.reuse ;  /* 0x0000000315077220 */ /* 0x088fe20000410000 */
[----:B----4-:R-:W-:Y:S01]  /*18ef0*/  FSEL R227, R9, -INF , !P5 ;  /* 0xff80000009e37808 */ /* 0x010fe20006800000 */
[----:B------:R-:W-:-:S04]  /*18f00*/  FMUL.FTZ R3, R23, R3 ;  /* 0x0000000317037220 */ /* 0x000fc80000410000 */
[----:B------:R-:W3:Y:S01]  /*18f10*/  MUFU.TANH R7, R7 ;  /* 0x0000000700077308 */ /* 0x000ee20000002400 */
[----:B--2---:R-:W-:Y:S02]  /*18f20*/  IADD3 R11, R177, 0x1800, RZ ;  /* 0x00001800b10b7810 */ /* 0x004fe40007ffe0ff */
[----:B-1----:R-:W-:-:S03]  /*18f30*/  FSEL R48, R4, -INF , !P6 ;  /* 0xff80000004307808 */ /* 0x002fc60007000000 */
[----:B------:R1:W-:Y:S02]  /*18f40*/  STL [R1+0x60], R11 ;  /* 0x0000600b01007387 */ /* 0x0003e40000100800 */
[----:B------:R-:W2:Y:S01]  /*18f50*/  MUFU.TANH R3, R3 ;  /* 0x0000000300037308 */ /* 0x000ea20000002400 */
[----:B---3--:R-:W-:Y:S02]  /*18f60*/  FSEL R228, R7, -INF , !P4 ;  /* 0xff80000007e47808 */ /* 0x008fe40006000000 */
[----:B------:R-:W-:-:S05]  /*18f70*/  IADD3 R10, R177, 0x2000, RZ ;  /* 0x00002000b10a7810 */ /* 0x000fca0007ffe0ff */
[----:B------:R3:W-:Y:S01]  /*18f80*/  STL [R1+0x64], R10 ;  /* 0x0000640a01007387 */ /* 0x0007e20000100800 */
[----:B--2---:R-:W-:Y:S02]  /*18f90*/  FSEL R229, R3, -INF , !P2 ;  /* 0xff80000003e57808 */ /* 0x004fe40005000000 */
[----:B-1----:R-:W-:-:S05]  /*18fa0*/  IADD3 R11, R177, 0x2800, RZ ;  /* 0x00002800b10b7810 */ /* 0x002fca0007ffe0ff */
[----:B------:R1:W-:Y:S01]  /*18fb0*/  STL [R1+0x68], R11 ;  /* 0x0000680b01007387 */ /* 0x0003e20000100800 */
[----:B---3--:R-:W-:-:S05]  /*18fc0*/  IADD3 R10, R177, 0x3000, RZ ;  /* 0x00003000b10a7810 */ /* 0x008fca0007ffe0ff */
        /* <DEDUP_REMOVED lines=16> */
[----:B--2---:R-:W-:-:S05]  /*190d0*/  IADD3 R10, R177, 0x7800, RZ ;  /* 0x00007800b10a7810 */ /* 0x004fca0007ffe0ff */
[----:B------:R3:W-:Y:S01]  /*190e0*/  STL [R1+0xdc], R10 ;  /* 0x0000dc0a01007387 */ /* 0x0007e20000100800 */
[----:B------:R-:W-:Y:S05]  /*190f0*/  @!P1 BRA `(.L_x_2126) ;  /* 0x00000f8000009947 */ /* 0x000fea0003800000 */
[----:B------:R-:W-:Y:S01]  /*19100*/  BSSY B0, `(.L_x_2127) ;  /* 0x0000042000007945 */ /* 0x000fe20003800000 */
[----:B------:R-:W-:Y:S05]  /*19110*/  @!P0 BRA `(.L_x_2128) ;  /* 0x000003d000008947 */ /* 0x000fea0003800000 */
[----:B------:R-:W2:Y:S01]  /*19120*/  LD.E R4, [R16.64+0x170] ;  /* 0x0001700610047980 */ /* 0x000ea2000c101900 */
[----:B------:R-:W-:Y:S02]  /*19130*/  IABS R7, R105 ;  /* 0x0000006900077213 */ /* 0x000fe40000000000 */
[----:B---3--:R-:W-:-:S04]  /*19140*/  IADD3 R12, R105, -0x100, RZ ;  /* 0xffffff00690c7810 */ /* 0x008fc80007ffe0ff */
        /* <DEDUP_REMOVED lines=58> */
.L_x_2128:
[----:B------:R-:W2:Y:S02]  /*194f0*/  LD.E R3, [R16.64+0x38] ;  /* 0x0000380610037980 */ /* 0x000ea4000c101900 */
[----:B--2---:R-:W-:-:S04]  /*19500*/  LEA R3, -R3, RZ, 0x8 ;  /* 0x000000ff03037211 */ /* 0x004fc800078e41ff */
[----:B------:R-:W-:Y:S02]  /*19510*/  SHF.R.S32.HI R4, RZ, 0x1f, R3 ;  /* 0x0000001fff047819 */ /* 0x000fe40000011403 */
.L_x_2129:
[----:B------:R-:W-:Y:S05]  /*19520*/  BSYNC B0 ;  /* 0x0000000000007941 */ /* 0x000fea0003800000 */
.L_x_2127:
[----:B------:R-:W2:Y:S01]  /*19530*/  LDL R5, [R1+0x4] ;  /* 0x0000040001057983 */ /* 0x000ea20000100800 */
[----:B------:R-:W-:Y:S01]  /*19540*/  BSSY B0, `(.L_x_2130) ;  /* 0x00000b0000007945 */ /* 0x000fe20003800000 */
[----:B--2---:R-:W-:-:S13]  /*19550*/  ISETP.GE.AND P2, PT, R132, R5, PT ;  /* 0x000000058400720c */ /* 0x004fda0003f46270 */
[----:B------:R-:W-:Y:S01]  /*19560*/  @!P2 IADD3 R5, P4, R3, R116, RZ ;  /* 0x000000740305a210 */ /* 0x000fe20007f9e0ff */
[----:B---3--:R-:W-:Y:S01]  /*19570*/  @!P2 IMAD.MOV.U32 R11, RZ, RZ, R4 ;  /* 0x000000ffff0ba224 */ /* 0x008fe200078e0004 */
        /* <DEDUP_REMOVED lines=172> */
.L_x_2131:
[----:B------:R-:W-:Y:S05]  /*1a040*/  BSYNC B0 ;  /* 0x0000000000007941 */ /* 0x000fea0003800000 */
.L_x_2130:
[----:B------:R-:W0:Y:S01]  /*1a050*/  LDGDEPBAR ;  /* 0x00000000000079af */ /* 0x000e220000000000 */
[----:B------:R-:W-:-:S04]  /*1a060*/  LEA R245, P2, R3, R245, 0x1 ;  /* 0x000000f503f57211 */ /* 0x000fc800078408ff */
[----:B------:R-:W-:-:S04]  /*1a070*/  LEA.HI.X R246, R3, R246, R4, 0x1, P2 ;  /* 0x000000f603f67211 */ /* 0x000fc800010f0c04 */
.L_x_2126:
[----:B------:R-:W-:Y:S05]  /*1a080*/  BSYNC B1 ;  /* 0x0000000000017941 */ /* 0x000fea0003800000 */
.L_x_2125:
[----:B------:R-:W-:Y:S01]  /*1a090*/  FMNMX.FTZ R3, R109, R107, !PT ;  /* 0x0000006b6d037209 */ /* 0x000fe20007810000 */
[----:B------:R-:W4:Y:S03]  /*1a0a0*/  LD.E R4, [R16.64+0xdc] ;  /* 0x0000dc0610047980 */ /* 0x000f26000c101900 */
        /* <DEDUP_REMOVED lines=128> */
[----:B------:R-:W5:Y:S01]  /*1a8b0*/  SHFL.BFLY PT, R7, R3, 0x1, 0x1f ;  /* 0x0c201f0003077f89 */ /* 0x000f6200000e0000 */
[----:B-1----:R-:W-:Y:S02]  /*1a8c0*/  FMNMX.FTZ R36, R36, R5, !PT ;  /* 0x0000000524247209 */ /* 0x002fe40007810000 */
[----:B-----5:R-:W-:-:S03]  /*1a8d0*/  FMNMX.FTZ R3, R3, R7, !PT ;  /* 0x0000000703037209 */ /* 0x020fc60007810000 */
[----:B------:R-:W1:Y:S01]  /*1a8e0*/  SHFL.BFLY PT, R9, R36, 0x1, 0x1f ;  /* 0x0c201f0024097f89 */ /* 0x000e6200000e0000 */
[----:B------:R-:W-:Y:S01]  /*1a8f0*/  FSETP.NEU.FTZ.AND P2, PT, R3, -INF , PT ;  /* 0xff8000000300780b */ /* 0x000fe20003f5d000 */
[----:B----4-:R-:W-:-:S05]  /*1a900*/  FMUL.FTZ R5, R4, R3 ;  /* 0x0000000304057220 */ /* 0x010fca0000410000 */
[----:B------:R-:W-:-:S05]  /*1a910*/  FSEL R5, R5, RZ, P2 ;  /* 0x000000ff05057208 */ /* 0x000fca0001000000 */
[----:B------:R-:W-:-:S04]  /*1a920*/  FFMA.FTZ R7, R109, R4, -R5 ;  /* 0x000000046d077223 */ /* 0x000fc80000010805 */
[----:B------:R4:W-:Y:S01]  /*1a930*/  MUFU.EX2 R250, R7 ;  /* 0x0000000700fa7308 */ /* 0x0009e20000000800 */
[----:B-1----:R-:W-:Y:S01]  /*1a940*/  FMNMX.FTZ R36, R36, R9, !PT ;  /* 0x0000000924247209 */ /* 0x002fe20007810000 */
[----:B----4-:R-:W-:-:S06]  /*1a950*/  FFMA.FTZ R7, R107, R4, -R5 ;  /* 0x000000046b077223 */ /* 0x010fcc0000010805 */
[----:B---3--:R1:W3:Y:S01]  /*1a960*/  MUFU.EX2 R10, R7 ;  /* 0x00000007000a7308 */ /* 0x0082e20000000800 */
        /* <DEDUP_REMOVED lines=248> */
[----:B-1----:R-:W-:Y:S01]  /*1b8f0*/  FFMA.FTZ R0, R170, R4, -R5 ;  /* 0x00000004aa007223 */ /* 0x002fe20000010805 */
[----:B------:R-:W-:-:S05]  /*1b900*/  MOV R170, R19 ;  /* 0x0000001300aa7202 */ /* 0x000fca0000000f00 */
        /* <DEDUP_REMOVED lines=17> */
[----:B-1----:R-:W-:Y:S01]  /*1ba20*/  FFMA.FTZ R0, R199, R4, -R7 ;  /* 0x00000004c7007223 */ /* 0x002fe20000010807 */
[----:B------:R-:W-:-:S05]  /*1ba30*/  MOV R199, R18 ;  /* 0x0000001200c77202 */ /* 0x000fca0000000f00 */
        /* <DEDUP_REMOVED lines=45> */
[----:B------:R2:W-:Y:S01]  /*1bd10*/  MUFU.EX2 R121, R0 ;  /* 0x0000000000797308 */ /* 0x0005e20000000800 */
[----:B------:R-:W-:Y:S01]  /*1bd20*/  MOV R164, R120 ;  /* 0x0000007800a47202 */ /* 0x000fe20000000f00 */
[----:B--2---:R-:W-:-:S06]  /*1bd30*/  FFMA.FTZ R0, R112, R4, -R7 ;  /* 0x0000000470007223 */ /* 0x004fcc0000010807 */
[----:B------:R2:W1:Y:S02]  /*1bd40*/  MUFU.EX2 R123, R0 ;  /* 0x00000000007b7308 */ /* 0x0004640000000800 */
[----:B--2---:R-:W-:-:S06]  /*1bd50*/  FFMA.FTZ R0, R106, R4, -R5 ;  /* 0x000000046a007223 */ /* 0x004fcc0000010805 */
[----:B------:R2:W2:Y:S01]  /*1bd60*/  MUFU.EX2 R120, R0 ;  /* 0x0000000000787308 */ /* 0x0004a20000000800 */
[----:B------:R-:W-:Y:S02]  /*1bd70*/  MOV R188, R114 ;  /* 0x0000007200bc7202 */ /* 0x000fe40000000f00 */
[----:B----4-:R-:W-:Y:S02]  /*1bd80*/  F2FP.PACK_AB R12, R119, R122 ;  /* 0x0000007a770c723e */ /* 0x010fe400000000ff */
[----:B------:R-:W-:Y:S02]  /*1bd90*/  F2FP.PACK_AB R13, R125, R124 ;  /* 0x0000007c7d0d723e */ /* 0x000fe400000000ff */
[----:B-1----:R-:W-:Y:S01]  /*1bda0*/  F2FP.PACK_AB R14, R123, R121 ;  /* 0x000000797b0e723e */ /* 0x002fe200000000ff */
[----:B--2---:R-:W-:Y:S01]  /*1bdb0*/  FFMA.FTZ R0, R101, R4, -R5 ;  /* 0x0000000465007223 */ /* 0x004fe20000010805 */
[----:B------:R-:W-:-:S03]  /*1bdc0*/  F2FP.PACK_AB R15, R120, R126 ;  /* 0x0000007e780f723e */ /* 0x000fc600000000ff */
[----:B------:R1:W-:Y:S01]  /*1bdd0*/  MUFU.EX2 R114, R0 ;  /* 0x0000000000727308 */ /* 0x0003e20000000800 */
[----:B------:R-:W-:Y:S02]  /*1bde0*/  MOV R160, R117 ;  /* 0x0000007500a07202 */ /* 0x000fe40000000f00 */
[----:B------:R-:W-:Y:S01]  /*1bdf0*/  MOV R166, R115 ;  /* 0x0000007300a67202 */ /* 0x000fe20000000f00 */
        /* <DEDUP_REMOVED lines=44> */
[----:B-1----:R-:W-:-:S07]  /*1c0c0*/  FFMA.FTZ R0, R85, R4, -R5 ;  /* 0x0000000455007223 */ /* 0x002fce0000010805 */
[C---:B------:R-:W-:Y:S01]  /*1c0d0*/  HMMA.16816.F32 R80, R12.reuse, R24, R72 ;  /* 0x000000180c50723c */ /* 0x040fe20000001848 */
[----:B------:R-:W-:Y:S01]  /*1c0e0*/  FADD.FTZ R10, R250, R10 ;  /* 0x0000000afa0a7221 */ /* 0x000fe20000010000 */
[----:B------:R-:W-:Y:S01]  /*1c0f0*/  LDSM.16.MT88.4 R24, [R178+0xf800] ;  /* 0x00f80000b218783b */ /* 0x000fe20000004200 */
[----:B------:R1:W-:Y:S05]  /*1c100*/  MUFU.EX2 R106, R0 ;  /* 0x00000000006a7308 */ /* 0x0003ea0000000800 */
[C---:B----4-:R-:W-:Y:S08]  /*1c110*/  HMMA.16816.F32 R72, R12.reuse, R20, R48 ;  /* 0x000000140c48723c */ /* 0x050ff00000001830 */
[----:B------:R-:W-:Y:S01]  /*1c120*/  HMMA.16816.F32 R68, R12, R22, R44 ;  /* 0x000000160c44723c */ /* 0x000fe2000000182c */
[----:B------:R-:W2:Y:S01]  /*1c130*/  LDSM.16.MT88.4 R20, [R180+0xf000] ;  /* 0x00f00000b414783b */ /* 0x000ea20000004200 */
[----:B-1----:R-:W-:-:S04]  /*1c140*/  FFMA.FTZ R0, R175, R4, -R7 ;  /* 0x00000004af007223 */ /* 0x002fc80000010807 */
[----:B------:R1:W-:Y:S02]  /*1c150*/  MUFU.EX2 R102, R0 ;  /* 0x0000000000667308 */ /* 0x0003e40000000800 */
[----:B-1----:R-:W-:-:S06]  /*1c160*/  FFMA.FTZ R0, R173, R4, -R7 ;  /* 0x00000004ad007223 */ /* 0x002fcc0000010807 */
[----:B------:R1:W3:Y:S01]  /*1c170*/  MUFU.EX2 R103, R0 ;  /* 0x0000000000677308 */ /* 0x0002e20000000800 */
[----:B------:R-:W-:Y:S02]  /*1c180*/  FADD.FTZ R10, R247, R10 ;  /* 0x0000000af70a7221 */ /* 0x000fe40000010000 */
[----:B-1----:R-:W-:-:S05]  /*1c190*/  FFMA.FTZ R0, R96, R4, -R7 ;  /* 0x0000000460007223 */ /* 0x002fca0000010807 */
[----:B------:R1:W-:Y:S01]  /*1c1a0*/  MUFU.EX2 R101, R0 ;  /* 0x0000000000657308 */ /* 0x0003e20000000800 */
[----:B------:R-:W-:Y:S02]  /*1c1b0*/  FADD.FTZ R9, R236, R11 ;  /* 0x0000000bec097221 */ /* 0x000fe40000010000 */
[----:B-1----:R-:W-:-:S05]  /*1c1c0*/  FFMA.FTZ R0, R84, R4, -R7 ;  /* 0x0000000454007223 */ /* 0x002fca0000010807 */
[----:B------:R1:W4:Y:S02]  /*1c1d0*/  MUFU.EX2 R108, R0 ;  /* 0x00000000006c7308 */ /* 0x0003240000000800 */
[----:B-1----:R-:W-:-:S06]  /*1c1e0*/  FFMA.FTZ R0, R88, R4, -R5 ;  /* 0x0000000458007223 */ /* 0x002fcc0000010805 */
[----:B------:R1:W5:Y:S02]  /*1c1f0*/  MUFU.EX2 R100, R0 ;  /* 0x0000000000647308 */ /* 0x0003640000000800 */
[----:B-1----:R-:W-:-:S04]  /*1c200*/  FADD.FTZ R0, R251, R10 ;  /* 0x0000000afb007221 */ /* 0x002fc80000010000 */
[----:B------:R-:W-:Y:S02]  /*1c210*/  FADD.FTZ R11, R237, R0 ;  /* 0x00000000ed0b7221 */ /* 0x000fe40000010000 */
[----:B------:R-:W-:-:S04]  /*1c220*/  FFMA.FTZ R0, R192, R4, -R5 ;  /* 0x00000004c0007223 */ /* 0x000fc80000010805 */
[----:B------:R1:W-:Y:S01]  /*1c230*/  MUFU.EX2 R99, R0 ;  /* 0x0000000000637308 */ /* 0x0003e20000000800 */
[----:B--2---:R-:W-:Y:S01]  /*1c240*/  HMMA.16816.F32 R48, R12, R20, R64 ;  /* 0x000000140c30723c */ /* 0x004fe20000001840 */
[----:B-1----:R-:W-:-:S06]  /*1c250*/  FFMA.FTZ R0, R193, R4, -R5 ;  /* 0x00000004c1007223 */ /* 0x002fcc0000010805 */
        /* <DEDUP_REMOVED lines=14> */
[----:B------:R-:W-:Y:S01]  /*1c340*/  FADD.FTZ R9, R248, R9 ;  /* 0x00000009f8097221 */ /* 0x000fe20000010000 */
[----:B------:R-:W-:Y:S01]  /*1c350*/  F2FP.PACK_AB R12, R103, R102 ;  /* 0x00000066670c723e */ /* 0x000fe200000000ff */
[----:B---3--:R-:W-:-:S05]  /*1c360*/  FFMA.FTZ R0, R203, R4, -R7 ;  /* 0x00000004cb007223 */ /* 0x008fca0000010807 */
[----:B------:R3:W-:Y:S01]  /*1c370*/  MUFU.EX2 R94, R0 ;  /* 0x00000000005e7308 */ /* 0x0007e20000000800 */
[----:B------:R-:W-:Y:S02]  /*1c380*/  F2FP.PACK_AB R13, R105, R107 ;  /* 0x0000006b690d723e */ /* 0x000fe400000000ff */
[----:B----4-:R-:W-:Y:S02]  /*1c390*/  F2FP.PACK_AB R14, R108, R101 ;  /* 0x000000656c0e723e */ /* 0x010fe400000000ff */
[----:B-----5:R-:W-:Y:S01]  /*1c3a0*/  F2FP.PACK_AB R15, R100, R106 ;  /* 0x0000006a640f723e */ /* 0x020fe200000000ff */
[----:B---3--:R-:W-:-:S04]  /*1c3b0*/  FFMA.FTZ R0, R194, R4, -R7 ;  /* 0x00000004c2007223 */ /* 0x008fc80000010807 */
[----:B------:R3:W4:Y:S01]  /*1c3c0*/  MUFU.EX2 R93, R0 ;  /* 0x00000000005d7308 */ /* 0x0007220000000800 */
[----:B------:R-:W-:Y:S01]  /*1c3d0*/  FADD.FTZ R10, R199, R9 ;  /* 0x00000009c70a7221 */ /* 0x000fe20000010000 */
[----:B------:R-:W-:Y:S01]  /*1c3e0*/  HMMA.16816.F32 R80, R12, R24, R80 ;  /* 0x000000180c50723c */ /* 0x000fe20000001850 */
[----:B------:R-:W-:Y:S02]  /*1c3f0*/  FFMA.FTZ R9, R204, R4, -R5 ;  /* 0x00000004cc097223 */ /* 0x000fe40000010805 */
[----:B------:R-:W-:Y:S02]  /*1c400*/  FADD.FTZ R10, R92, R10 ;  /* 0x0000000a5c0a7221 */ /* 0x000fe40000010000 */
[----:B---3--:R-:W-:-:S04]  /*1c410*/  FADD.FTZ R0, R201, R11 ;  /* 0x0000000bc9007221 */ /* 0x008fc80000010000 */
[----:B------:R-:W-:Y:S01]  /*1c420*/  FADD.FTZ R0, R157, R0 ;  /* 0x000000009d007221 */ /* 0x000fe20000010000 */
[C---:B------:R-:W-:Y:S01]  /*1c430*/  HMMA.16816.F32 R76, R12.reuse, R26, R76 ;  /* 0x0000001a0c4c723c */ /* 0x040fe2000000184c */
[----:B------:R-:W3:Y:S02]  /*1c440*/  LDSM.16.MT88.4 R24, [R180+0xf800] ;  /* 0x00f80000b418783b */ /* 0x000ee40000004200 */
[----:B------:R-:W-:Y:S01]  /*1c450*/  FADD.FTZ R0, R170, R0 ;  /* 0x00000000aa007221 */ /* 0x000fe20000010000 */
[----:B------:R5:W1:Y:S03]  /*1c460*/  MUFU.EX2 R92, R9 ;  /* 0x00000009005c7308 */ /* 0x000a660000000800 */
[----:B------:R-:W-:Y:S02]  /*1c470*/  FADD.FTZ R11, R252, R0 ;  /* 0x00000000fc0b7221 */ /* 0x000fe40000010000 */
[----:B------:R-:W-:Y:S01]  /*1c480*/  FFMA.FTZ R0, R208, R4, -R5 ;  /* 0x00000004d0007223 */ /* 0x000fe20000010805 */
[----:B--2---:R-:W-:Y:S01]  /*1c490*/  HMMA.16816.F32 R64, R12, R20, R52 ;  /* 0x000000140c40723c */ /* 0x004fe20000001834 */
[----:B------:R-:W-:-:S02]  /*1c4a0*/  MOV R170, R171 ;  /* 0x000000ab00aa7202 */ /* 0x000fc40000000f00 */
[----:B------:R-:W-:Y:S01]  /*1c4b0*/  MOV R171, R89 ;  /* 0x0000005900ab7202 */ /* 0x000fe20000000f00 */
[----:B-----5:R-:W-:Y:S01]  /*1c4c0*/  FADD.FTZ R9, R169, R10 ;  /* 0x0000000aa9097221 */ /* 0x020fe20000010000 */
[----:B------:R-:W-:Y:S02]  /*1c4d0*/  MOV R169, R91 ;  /* 0x0000005b00a97202 */ /* 0x000fe40000000f00 */
[----:B------:R2:W-:Y:S01]  /*1c4e0*/  MUFU.EX2 R91, R0 ;  /* 0x00000000005b7308 */ /* 0x0005e20000000800 */
[C---:B------:R-:W-:Y:S01]  /*1c4f0*/  HMMA.16816.F32 R52, R12.reuse, R22, R32 ;  /* 0x000000160c34723c */ /* 0x040fe20000001820 */
[----:B------:R-:W5:Y:S07]  /*1c500*/  LDSM.16.MT88.4 R32, [R181+0x10000] ;  /* 0x01000000b520783b */ /* 0x000f6e0000004200 */
[C---:B-1----:R-:W-:Y:S08]  /*1c510*/  HMMA.16816.F32 R56, R12.reuse, R28, R72 ;  /* 0x0000001c0c38723c */ /* 0x042ff00000001848 */
[----:B------:R-:W-:Y:S01]  /*1c520*/  HMMA.16816.F32 R60, R12, R30, R68 ;  /* 0x0000001e0c3c723c */ /* 0x000fe20000001844 */
[-C--:B--2---:R-:W-:Y:S01]  /*1c530*/  FFMA.FTZ R0, R207, R4.reuse, -R5 ;  /* 0x00000004cf007223 */ /* 0x084fe20000010805 */
[----:B------:R-:W1:Y:S03]  /*1c540*/  LDSM.16.MT88.4 R28, [R179+0x10000] ;  /* 0x01000000b31c783b */ /* 0x000e660000004200 */
[----:B------:R2:W-:Y:S01]  /*1c550*/  MUFU.EX2 R89, R0 ;  /* 0x0000000000597308 */ /* 0x0005e20000000800 */
[----:B------:R-:W-:Y:S01]  /*1c560*/  FADD.FTZ R10, R198, R9 ;  /* 0x00000009c60a7221 */ /* 0x000fe20000010000 */
[----:B------:R-:W1:Y:S01]  /*1c570*/  LDSM.16.MT88.4 R20, [R180+0x10000] ;  /* 0x01000000b414783b */ /* 0x000e620000004200 */
[----:B--2---:R-:W-:-:S05]  /*1c580*/  FFMA.FTZ R0, R211, R4, -R7 ;  /* 0x00000004d3007223 */ /* 0x004fca0000010807 */
[----:B------:R2:W-:Y:S01]  /*1c590*/  MUFU.EX2 R88, R0 ;  /* 0x0000000000587308 */ /* 0x0005e20000000800 */
[----:B------:R-:W-:Y:S01]  /*1c5a0*/  FFMA.FTZ R9, R206, R4, -R5 ;  /* 0x00000004ce097223 */ /* 0x000fe20000010805 */
[----:B------:R-:W-:Y:S02]  /*1c5b0*/  MOV R198, R166 ;  /* 0x000000a600c67202 */ /* 0x000fe40000000f00 */
[----:B------:R-:W-:Y:S01]  /*1c5c0*/  MOV R166, R90 ;  /* 0x0000005a00a67202 */ /* 0x000fe20000000f00 */
[----:B--2---:R-:W-:-:S04]  /*1c5d0*/  FFMA.FTZ R0, R212, R4, -R7 ;  /* 0x00000004d4007223 */ /* 0x004fc80000010807 */
[----:B------:R2:W1:Y:S08]  /*1c5e0*/  MUFU.EX2 R87, R0 ;  /* 0x0000000000577308 */ /* 0x0004700000000800 */
[----:B------:R1:W1:Y:S01]  /*1c5f0*/  MUFU.EX2 R90, R9 ;  /* 0x00000009005a7308 */ /* 0x0002620000000800 */
[----:B--2---:R-:W-:-:S07]  /*1c600*/  FFMA.FTZ R0, R213, R4, -R7 ;  /* 0x00000004d5007223 */ /* 0x004fce0000010807 */
[----:B------:R2:W-:Y:S01]  /*1c610*/  MUFU.EX2 R86, R0 ;  /* 0x0000000000567308 */ /* 0x0005e20000000800 */
[----:B-1----:R-:W-:-:S07]  /*1c620*/  FFMA.FTZ R9, R210, R4, -R5 ;  /* 0x00000004d2097223 */ /* 0x002fce0000010805 */
[----:B------:R-:W-:Y:S01]  /*1c630*/  MUFU.EX2 R84, R9 ;  /* 0x0000000900547308 */ /* 0x000fe20000000800 */
[----:B--2---:R-:W-:-:S07]  /*1c640*/  FFMA.FTZ R0, R209, R4, -R7 ;  /* 0x00000004d1007223 */ /* 0x004fce0000010807 */
[----:B------:R1:W2:Y:S01]  /*1c650*/  MUFU.EX2 R85, R0 ;  /* 0x0000000000557308 */ /* 0x0002a20000000800 */
[C---:B---3--:R-:W-:Y:S01]  /*1c660*/  HMMA.16816.F32 R48, R12.reuse, R24, R48 ;  /* 0x000000180c30723c */ /* 0x048fe20000001830 */
        /* <DEDUP_REMOVED lines=25> */
[----:B------:R-:W4:Y:S01]  /*1c800*/  LDSM.16.MT88.4 R28, [R181+0x10800] ;  /* 0x01080000b51c783b */ /* 0x000f220000004200 */
[----:B------:R5:W-:Y:S01]  /*1c810*/  MUFU.EX2 R81, R9 ;  /* 0x0000000900517308 */ /* 0x000be20000000800 */
[----:B---3--:R-:W-:-:S05]  /*1c820*/  FADD.FTZ R0, R166, R11 ;  /* 0x0000000ba6007221 */ /* 0x008fca0000010000 */
[C---:B------:R-:W-:Y:S01]  /*1c830*/  HMMA.16816.F32 R40, R12.reuse, R42, R76 ;  /* 0x0000002a0c28723c */ /* 0x040fe2000000184c */
[----:B-----5:R-:W-:Y:S02]  /*1c840*/  FADD.FTZ R9, R161, R0 ;  /* 0x00000000a1097221 */ /* 0x020fe40000010000 */
        /* <DEDUP_REMOVED lines=11> */
[----:B------:R-:W-:Y:S02]  /*1c900*/  FADD.FTZ R9, R231, R9 ;  /* 0x00000009e7097221 */ /* 0x000fe40000010000 */
[----:B------:R-:W-:Y:S01]  /*1c910*/  FADD.FTZ R0, R232, R0 ;  /* 0x00000000e8007221 */ /* 0x000fe20000010000 */
[----:B------:R-:W-:Y:S01]  /*1c920*/  HMMA.16816.F32 R48, R12, R22, R24 ;  /* 0x000000160c30723c */ /* 0x000fe20000001818 */
[----:B------:R-:W-:Y:S01]  /*1c930*/  FADD.FTZ R9, R233, R9 ;  /* 0x00000009e9097221 */ /* 0x000fe20000010000 */
[----:B------:R-:W3:Y:S01]  /*1c940*/  LDSM.16.MT88.4 R20, [R179+0x10800] ;  /* 0x01080000b314783b */ /* 0x000ee20000004200 */
[----:B------:R-:W-:-:S03]  /*1c950*/  FADD.FTZ R0, R230, R0 ;  /* 0x00000000e6007221 */ /* 0x000fc60000010000 */
[----:B------:R-:W5:Y:S01]  /*1c960*/  LDSM.16.MT88.4 R24, [R180+0x10800] ;  /* 0x01080000b418783b */ /* 0x000f620000004200 */
[----:B------:R-:W-:Y:S02]  /*1c970*/  F2FP.PACK_AB R12, R87, R88 ;  /* 0x00000058570c723e */ /* 0x000fe400000000ff */
[----:B------:R-:W-:Y:S02]  /*1c980*/  F2FP.PACK_AB R13, R91, R90 ;  /* 0x0000005a5b0d723e */ /* 0x000fe400000000ff */
[----:B--2---:R-:W-:Y:S02]  /*1c990*/  F2FP.PACK_AB R14, R85, R86 ;  /* 0x00000056550e723e */ /* 0x004fe400000000ff */
[----:B------:R-:W-:Y:S01]  /*1c9a0*/  F2FP.PACK_AB R15, R84, R89 ;  /* 0x00000059540f723e */ /* 0x000fe200000000ff */
[----:B------:R-:W-:Y:S02]  /*1c9b0*/  FADD.FTZ R9, R39, R9 ;  /* 0x0000000927097221 */ /* 0x000fe40000010000 */
[----:B------:R-:W-:-:S02]  /*1c9c0*/  FADD.FTZ R0, R158, R0 ;  /* 0x000000009e007221 */ /* 0x000fc40000010000 */
[----:B------:R-:W-:Y:S02]  /*1c9d0*/  FFMA.FTZ R10, R219, R4, -R7 ;  /* 0x00000004db0a7223 */ /* 0x000fe40000010807 */
[----:B-1----:R-:W-:Y:S01]  /*1c9e0*/  HMMA.16816.F32 R72, R12, R32, R44 ;  /* 0x000000200c48723c */ /* 0x002fe2000000182c */
[----:B------:R-:W-:Y:S02]  /*1c9f0*/  FADD.FTZ R9, R38, R9 ;  /* 0x0000000926097221 */ /* 0x000fe40000010000 */
[----:B------:R-:W-:-:S05]  /*1ca00*/  FADD.FTZ R0, R159, R0 ;  /* 0x000000009f007221 */ /* 0x000fca0000010000 */
[----:B------:R-:W-:Y:S01]  /*1ca10*/  HMMA.16816.F32 R64, R12, R34, R40 ;  /* 0x000000220c40723c */ /* 0x000fe20000001828 */
[----:B------:R-:W1:Y:S01]  /*1ca20*/  LDSM.16.MT88.4 R32, [R178+0x11000] ;  /* 0x01100000b220783b */ /* 0x000e620000004200 */
[----:B------:R-:W-:Y:S02]  /*1ca30*/  FADD.FTZ R9, R153, R9 ;  /* 0x0000000999097221 */ /* 0x000fe40000010000 */
[----:B------:R-:W-:-:S04]  /*1ca40*/  FADD.FTZ R0, R154, R0 ;  /* 0x000000009a007221 */ /* 0x000fc80000010000 */
[----:B----4-:R-:W-:Y:S01]  /*1ca50*/  HMMA.16816.F32 R44, R12, R30, R60 ;  /* 0x0000001e0c2c723c */ /* 0x010fe2000000183c */
[----:B------:R2:W-:Y:S01]  /*1ca60*/  MUFU.EX2 R61, R10 ;  /* 0x0000000a003d7308 */ /* 0x0005e20000000800 */
[----:B------:R-:W-:Y:S02]  /*1ca70*/  FADD.FTZ R9, R155, R9 ;  /* 0x000000099b097221 */ /* 0x000fe40000010000 */
[----:B------:R-:W-:Y:S02]  /*1ca80*/  FADD.FTZ R0, R149, R0 ;  /* 0x0000000095007221 */ /* 0x000fe40000010000 */
[----:B------:R-:W-:Y:S02]  /*1ca90*/  FADD.FTZ R9, R145, R9 ;  /* 0x0000000991097221 */ /* 0x000fe40000010000 */
[----:B------:R-:W-:Y:S02]  /*1caa0*/  FADD.FTZ R0, R151, R0 ;  /* 0x0000000097007221 */ /* 0x000fe40000010000 */
[----:B--2---:R-:W-:-:S04]  /*1cab0*/  FFMA.FTZ R10, R220, R4, -R7 ;  /* 0x00000004dc0a7223 */ /* 0x004fc80000010807 */
[----:B------:R2:W-:Y:S01]  /*1cac0*/  MUFU.EX2 R60, R10 ;  /* 0x0000000a003c7308 */ /* 0x0005e20000000800 */
[-C--:B------:R-:W-:Y:S02]  /*1cad0*/  FFMA.FTZ R11, R218, R4.reuse, -R7 ;  /* 0x00000004da0b7223 */ /* 0x080fe40000010807 */
[----:B------:R-:W-:Y:S02]  /*1cae0*/  FADD.FTZ R9, R37, R9 ;  /* 0x0000000925097221 */ /* 0x000fe40000010000 */
[----:B------:R-:W-:Y:S02]  /*1caf0*/  FADD.FTZ R0, R152, R0 ;  /* 0x0000000098007221 */ /* 0x000fe40000010000 */
[-C--:B--2---:R-:W-:Y:S01]  /*1cb00*/  FFMA.FTZ R10, R221, R4.reuse, -R7 ;  /* 0x00000004dd0a7223 */ /* 0x084fe20000010807 */
[----:B------:R-:W2:Y:S01]  /*1cb10*/  MUFU.EX2 R80, R11 ;  /* 0x0000000b00507308 */ /* 0x000ea20000000800 */
[----:B------:R-:W-:Y:S01]  /*1cb20*/  FADD.FTZ R9, R146, R9 ;  /* 0x0000000992097221 */ /* 0x000fe20000010000 */
[C---:B------:R-:W-:Y:S01]  /*1cb30*/  HMMA.16816.F32 R56, R12.reuse, R28, R56 ;  /* 0x0000001c0c38723c */ /* 0x040fe20000001838 */
[----:B------:R-:W-:Y:S01]  /*1cb40*/  FADD.FTZ R0, R147, R0 ;  /* 0x0000000093007221 */ /* 0x000fe20000010000 */
[----:B------:R-:W4:Y:S04]  /*1cb50*/  LDSM.16.MT88.4 R28, [R181+0x11000] ;  /* 0x01100000b51c783b */ /* 0x000f280000004200 */
[----:B------:R1:W1:Y:S01]  /*1cb60*/  MUFU.EX2 R39, R10 ;  /* 0x0000000a00277308 */ /* 0x0002620000000800 */
[----:B------:R-:W-:Y:S01]  /*1cb70*/  FADD.FTZ R9, R150, R9 ;  /* 0x0000000996097221 */ /* 0x000fe20000010000 */
[----:B---3--:R-:W-:Y:S01]  /*1cb80*/  HMMA.16816.F32 R40, R12, R20, R68 ;  /* 0x000000140c28723c */ /* 0x008fe20000001844 */
[----:B------:R-:W-:Y:S01]  /*1cb90*/  FADD.FTZ R0, R143, R0 ;  /* 0x000000008f007221 */ /* 0x000fe20000010000 */
[----:B------:R-:W-:Y:S01]  /*1cba0*/  LDSM.16.MT88.4 R152, [R181+0x11800] ;  /* 0x01180000b598783b */ /* 0x000fe20000004200 */
[----:B-1----:R-:W-:-:S04]  /*1cbb0*/  FFMA.FTZ R10, R222, R4, -R5 ;  /* 0x00000004de0a7223 */ /* 0x002fc80000010805 */
[----:B------:R1:W3:Y:S01]  /*1cbc0*/  MUFU.EX2 R38, R10 ;  /* 0x0000000a00267308 */ /* 0x0002e20000000800 */
[----:B------:R-:W-:Y:S02]  /*1cbd0*/  FADD.FTZ R9, R141, R9 ;  /* 0x000000098d097221 */ /* 0x000fe40000010000 */
[----:B------:R-:W-:Y:S01]  /*1cbe0*/  FADD.FTZ R0, R144, R0 ;  /* 0x0000000090007221 */ /* 0x000fe20000010000 */
[C---:B------:R-:W-:Y:S01]  /*1cbf0*/  HMMA.16816.F32 R52, R12.reuse, R22, R52 ;  /* 0x000000160c34723c */ /* 0x040fe20000001834 */
[----:B------:R-:W-:Y:S01]  /*1cc00*/  FADD.FTZ R9, R139, R9 ;  /* 0x000000098b097221 */ /* 0x000fe20000010000 */
[----:B------:R-:W4:Y:S01]  /*1cc10*/  LDSM.16.MT88.4 R20, [R179+0x11000] ;  /* 0x01100000b314783b */ /* 0x000f220000004200 */
[----:B------:R-:W-:Y:S02]  /*1cc20*/  FADD.FTZ R0, R142, R0 ;  /* 0x000000008e007221 */ /* 0x000fe40000010000 */
[----:B------:R-:W-:Y:S01]  /*1cc30*/  FADD.FTZ R9, R137, R9 ;  /* 0x0000000989097221 */ /* 0x000fe20000010000 */
[----:B------:R-:W-:Y:S02]  /*1cc40*/  LDSM.16.MT88.4 R144, [R179+0x11800] ;  /* 0x01180000b390783b */ /* 0x000fe40000004200 */
[----:B-----5:R-:W-:Y:S01]  /*1cc50*/  HMMA.16816.F32 R76, R12, R24, R76 ;  /* 0x000000180c4c723c */ /* 0x020fe2000000184c */
[----:B-1----:R-:W-:-:S07]  /*1cc60*/  FFMA.FTZ R10, R223, R4, -R5 ;  /* 0x00000004df0a7223 */ /* 0x002fce0000010805 */
[----:B------:R-:W-:Y:S01]  /*1cc70*/  HMMA.16816.F32 R48, R12, R26, R48 ;  /* 0x0000001a0c30723c */ /* 0x000fe20000001830 */
[----:B------:R1:W5:Y:S01]  /*1cc80*/  MUFU.EX2 R37, R10 ;  /* 0x0000000a00257308 */ /* 0x0003620000000800 */
[----:B------:R-:W-:Y:S01]  /*1cc90*/  FADD.FTZ R0, R138, R0 ;  /* 0x000000008a007221 */ /* 0x000fe20000010000 */
[----:B------:R-:W4:Y:S04]  /*1cca0*/  LDSM.16.MT88.4 R24, [R180+0x11000] ;  /* 0x01100000b418783b */ /* 0x000f280000004200 */
[----:B--2---:R-:W-:Y:S02]  /*1ccb0*/  F2FP.PACK_AB R12, R61, R80 ;  /* 0x000000503d0c723e */ /* 0x004fe400000000ff */
[----:B------:R-:W-:Y:S02]  /*1ccc0*/  F2FP.PACK_AB R13, R82, R83 ;  /* 0x00000053520d723e */ /* 0x000fe400000000ff */
[----:B------:R-:W-:-:S02]  /*1ccd0*/  F2FP.PACK_AB R14, R39, R60 ;  /* 0x0000003c270e723e */ /* 0x000fc400000000ff */
[----:B---3--:R-:W-:Y:S01]  /*1cce0*/  F2FP.PACK_AB R15, R38, R81 ;  /* 0x00000051260f723e */ /* 0x008fe200000000ff */
[----:B------:R-:W-:Y:S02]  /*1ccf0*/  FADD.FTZ R9, R140, R9 ;  /* 0x000000098c097221 */ /* 0x000fe40000010000 */
[----:B-1----:R-:W-:Y:S02]  /*1cd00*/  FFMA.FTZ R10, R148, R4, -R5 ;  /* 0x00000004940a7223 */ /* 0x002fe40000010805 */
[----:B------:R-:W-:Y:S02]  /*1cd10*/  FADD.FTZ R0, R19, R0 ;  /* 0x0000000013007221 */ /* 0x000fe40000010000 */
[----:B------:R-:W-:Y:S01]  /*1cd20*/  HMMA.16816.F32 R72, R12, R32, R72 ;  /* 0x000000200c48723c */ /* 0x000fe20000001848 */
[----:B------:R1:W-:Y:S01]  /*1cd30*/  MUFU.EX2 R33, R10 ;  /* 0x0000000a00217308 */ /* 0x0003e20000000800 */
[----:B------:R-:W-:Y:S02]  /*1cd40*/  FADD.FTZ R9, R131, R9 ;  /* 0x0000000983097221 */ /* 0x000fe40000010000 */
[----:B------:R-:W-:-:S02]  /*1cd50*/  FADD.FTZ R0, R135, R0 ;  /* 0x0000000087007221 */ /* 0x000fc40000010000 */
        /* <DEDUP_REMOVED lines=9> */
[----:B------:R1:W2:Y:S01]  /*1cdf0*/  MUFU.EX2 R19, R10 ;  /* 0x0000000a00137308 */ /* 0x0002a20000000800 */
[----:B------:R-:W-:Y:S02]  /*1ce00*/  FADD.FTZ R9, R122, R9 ;  /* 0x000000097a097221 */ /* 0x000fe40000010000 */
[----:B------:R-:W-:Y:S02]  /*1ce10*/  FADD.FTZ R0, R125, R0 ;  /* 0x000000007d007221 */ /* 0x000fe40000010000 */
[----:B-1----:R-:W-:-:S04]  /*1ce20*/  FFMA.FTZ R10, R226, R4, -R7 ;  /* 0x00000004e20a7223 */ /* 0x002fc80000010807 */
[----:B------:R1:W3:Y:S01]  /*1ce30*/  MUFU.EX2 R18, R10 ;  /* 0x0000000a00127308 */ /* 0x0002e20000000800 */
        /* <DEDUP_REMOVED lines=52> */
[----:B----4-:R-:W-:Y:S01]  /*1d180*/  HMMA.16816.F32 R56, R12, R28, R56 ;  /* 0x0000001c0c38723c */ /* 0x010fe20000001838 */
[----:B-----5:R-:W-:-:S07]  /*1d190*/  FADD.FTZ R0, R37, R0 ;  /* 0x0000000025007221 */ /* 0x020fce0000010000 */
[----:B------:R-:W-:Y:S01]  /*1d1a0*/  HMMA.16816.F32 R44, R12, R30, R44 ;  /* 0x0000001e0c2c723c */ /* 0x000fe2000000182c */
[----:B--2---:R-:W-:-:S07]  /*1d1b0*/  FADD.FTZ R4, R19, R4 ;  /* 0x0000000413047221 */ /* 0x004fce0000010000 */
[C---:B------:R-:W-:Y:S08]  /*1d1c0*/  HMMA.16816.F32 R40, R12.reuse, R20, R40 ;  /* 0x000000140c28723c */ /* 0x040ff00000001828 */
[C---:B------:R-:W-:Y:S08]  /*1d1d0*/  HMMA.16816.F32 R52, R12.reuse, R22, R52 ;  /* 0x000000160c34723c */ /* 0x040ff00000001834 */
[C---:B------:R-:W-:Y:S08]  /*1d1e0*/  HMMA.16816.F32 R140, R12.reuse, R24, R76 ;  /* 0x000000180c8c723c */ /* 0x040ff0000000184c */
[----:B------:R-:W-:Y:S01]  /*1d1f0*/  HMMA.16816.F32 R48, R12, R26, R48 ;  /* 0x0000001a0c30723c */ /* 0x000fe20000001830 */
[----:B------:R-:W2:Y:S01]  /*1d200*/  LDSM.16.MT88.4 R12, [R180+0x11800] ;  /* 0x01180000b40c783b */ /* 0x000ea20000004200 */
[----:B------:R-:W-:-:S02]  /*1d210*/  FADD.FTZ R0, R33, R0 ;  /* 0x0000000021007221 */ /* 0x000fc40000010000 */
[----:B---3--:R-:W-:Y:S02]  /*1d220*/  FADD.FTZ R4, R18, R4 ;  /* 0x0000000412047221 */ /* 0x008fe40000010000 */
        /* <DEDUP_REMOVED lines=18> */
[----:B------:R-:W-:Y:S07]  /*1d350*/  @!UPT UIADD3 URZ, URZ, URZ, URZ ;  /* 0x0000003f3f3ff290 */ /* 0x000fee000fffe03f */
[----:B------:R-:W-:Y:S11]  /*1d360*/  @!P1 BRA `(.L_x_2132) ;  /* 0x00009cd000009947 */ /* 0x000ff60003800000 */
[----:B-1----:R-:W2:Y:S01]  /*1d370*/  LDL.LU R171, [R1+0x50] ;  /* 0x0000500001ab7983 */ /* 0x002ea20000300800 */
        /* <DEDUP_REMOVED lines=69> */
.L_x_2134:
[----:B------:R-:W2:Y:S02]  /*1d7d0*/  LD.E R0, [R16.64+0x40] ;  /* 0x0000400610007980 */ /* 0x000ea4000c101900 */
[----:B--2---:R-:W-:-:S04]  /*1d7e0*/  LEA R0, -R0, RZ, 0x8 ;  /* 0x000000ff00007211 */ /* 0x004fc800078e41ff */
[----:B------:R-:W-:Y:S02]  /*1d7f0*/  SHF.R.S32.HI R4, RZ, 0x1f, R0 ;  /* 0x0000001fff047819 */ /* 0x000fe40000011400 */
.L_x_2135:
[----:B------:R-:W-:Y:S05]  /*1d800*/  BSYNC B0 ;  /* 0x0000000000007941 */ /* 0x000fea0003800000 */
.L_x_2133:
        /* <DEDUP_REMOVED lines=13> */
[----:B------:R-:W4:Y:S04]  /*1d8e0*/  LDL R9, [R1+0x158] ;  /* 0x0001580001097983 */ /* 0x000f280000100800 */
[----:B------:R-:W4:Y:S04]  /*1d8f0*/  LDL.LU R7, [R1+0x60] ;  /* 0x0000600001077983 */ /* 0x000f280000300800 */
[----:B------:R-:W4:Y:S04]  /*1d900*/  LDL.LU R5, [R1+0x5c] ;  /* 0x00005c0001057983 */ /* 0x000f280000300800 */
[----:B------:R-:W4:Y:S04]  /*1d910*/  LDL R25, [R1+0x4] ;  /* 0x0000040001197983 */ /* 0x000f280000100800 */
[----:B------:R-:W4:Y:S04]  /*1d920*/  LDL R26, [R1+0x18] ;  /* 0x00001800011a7983 */ /* 0x000f280000100800 */
[----:B------:R-:W4:Y:S01]  /*1d930*/  LDL R27, [R1+0x1c] ;  /* 0x00001c00011b7983 */ /* 0x000f220000100800 */
[----:B------:R-:W-:-:S04]  /*1d940*/  LEA R134, P3, R0, R240, 0x1 ;  /* 0x000000f000867211 */ /* 0x000fc800078608ff */
[----:B------:R-:W-:Y:S01]  /*1d950*/  LEA.HI.X R135, R0, R241, R4, 0x1, P3 ;  /* 0x000000f100877211 */ /* 0x000fe200018f0c04 */
[----:B------:R-:W-:Y:S01]  /*1d960*/  STL [R1+0x168], R3 ;  /* 0x0001680301007387 */ /* 0x000fe20000100800 */
[----:B--2---:R-:W-:Y:S02]  /*1d970*/  IMAD.MOV.U32 R50, RZ, RZ, R24 ;  /* 0x000000ffff327224 */ /* 0x004fe400078e0018 */
[----:B---3--:R-:W-:Y:S02]  /*1d980*/  IMAD.MOV.U32 R37, RZ, RZ, R23 ;  /* 0x000000ffff257224 */ /* 0x008fe400078e0017 */
[----:B----4-:R-:W-:Y:S02]  /*1d990*/  IMAD.MOV.U32 R52, RZ, RZ, R21 ;  /* 0x000000ffff347224 */ /* 0x010fe400078e0015 */
[----:B------:R-:W-:Y:S01]  /*1d9a0*/  IMAD.MOV.U32 R53, RZ, RZ, R20 ;  /* 0x000000ffff357224 */ /* 0x000fe200078e0014 */
[----:B------:R-:W-:Y:S01]  /*1d9b0*/  MOV R51, R22 ;  /* 0x0000001600337202 */ /* 0x000fe20000000f00 */
[----:B------:R-:W-:-:S02]  /*1d9c0*/  IMAD.MOV.U32 R54, RZ, RZ, R19 ;  /* 0x000000ffff367224 */ /* 0x000fc400078e0013 */
[----:B------:R-:W-:Y:S02]  /*1d9d0*/  IMAD.MOV.U32 R57, RZ, RZ, R14 ;  /* 0x000000ffff397224 */ /* 0x000fe400078e000e */
[----:B------:R-:W-:Y:S02]  /*1d9e0*/  IMAD.MOV.U32 R58, RZ, RZ, R13 ;  /* 0x000000ffff3a7224 */ /* 0x000fe400078e000d */
[----:B------:R-:W-:Y:S02]  /*1d9f0*/  IMAD.MOV.U32 R59, RZ, RZ, R12 ;  /* 0x000000ffff3b7224 */ /* 0x000fe400078e000c */
[----:B------:R-:W-:Y:S01]  /*1da00*/  IMAD.MOV.U32 R60, RZ, RZ, R11 ;  /* 0x000000ffff3c7224 */ /* 0x000fe200078e000b */
[----:B------:R-:W-:Y:S02]  /*1da10*/  MOV R61, R10 ;  /* 0x0000000a003d7202 */ /* 0x000fe40000000f00 */
[----:B------:R-:W-:Y:S01]  /*1da20*/  ISETP.GE.AND P2, PT, R132, R25, PT ;  /* 0x000000198400720c */ /* 0x000fe20003f46270 */
[----:B------:R-:W-:-:S02]  /*1da30*/  IMAD.MOV.U32 R64, RZ, RZ, R5 ;  /* 0x000000ffff407224 */ /* 0x000fc400078e0005 */
[----:B------:R-:W-:Y:S02]  /*1da40*/  IMAD.MOV.U32 R65, RZ, RZ, R26 ;  /* 0x000000ffff417224 */ /* 0x000fe400078e001a */
[----:B------:R-:W-:Y:S02]  /*1da50*/  IMAD.MOV.U32 R63, RZ, RZ, R7 ;  /* 0x000000ffff3f7224 */ /* 0x000fe400078e0007 */
[----:B------:R-:W-:-:S06]  /*1da60*/  IMAD.MOV.U32 R66, RZ, RZ, R27 ;  /* 0x000000ffff427224 */ /* 0x000fcc00078e001b */
[----:B------:R-:W-:Y:S01]  /*1da70*/  @!P2 IADD3 R5, P1, R0, R168, RZ ;  /* 0x000000a80005a210 */ /* 0x000fe20007f3e0ff */
[----:B------:R-:W-:Y:S01]  /*1da80*/  @!P2 IMAD.MOV.U32 R11, RZ, RZ, R4 ;  /* 0x000000ffff0ba224 */ /* 0x000fe200078e0004 */
[----:B------:R-:W-:Y:S01]  /*1da90*/  @!P2 MOV R10, R0 ;  /* 0x00000000000aa202 */ /* 0x000fe20000000f00 */
[----:B------:R-:W-:Y:S02]  /*1daa0*/  IMAD.MOV.U32 R62, RZ, RZ, R9 ;  /* 0x000000ffff3e7224 */ /* 0x000fe400078e0009 */
[----:B------:R-:W-:Y:S01]  /*1dab0*/  @!P2 IMAD.X R7, R4, 0x1, R216, P1 ;  /* 0x000000010407a824 */ /* 0x000fe200008e06d8 */
[----:B------:R-:W-:Y:S01]  /*1dac0*/  @!P2 LEA R48, P1, R5, R240, 0x1 ;  /* 0x000000f00530a211 */ /* 0x000fe200078208ff */
[----:B------:R-:W-:Y:S01]  /*1dad0*/  @!P2 IMAD R12, R66, 0x30, RZ ;  /* 0x00000030420ca824 */ /* 0x000fe200078e02ff */
[C---:B------:R-:W-:Y:S01]  /*1dae0*/  @!P2 LEA R9, P4, R65.reuse, R0, 0x5 ;  /* 0x000000004109a211 */ /* 0x040fe200078828ff */
[----:B------:R-:W-:Y:S01]  /*1daf0*/  @!P2 IMAD.WIDE.U32 R10, R65, 0x30, R10 ;  /* 0x00000030410aa825 */ /* 0x000fe200078e000a */
[----:B------:R-:W-:-:S02]  /*1db00*/  @!P2 LEA.HI.X R49, R5, R241, R7, 0x1, P1 ;  /* 0x000000f10531a211 */ /* 0x000fc400008f0c07 */
[----:B------:R-:W-:Y:S01]  /*1db10*/  @!P2 LEA R5, P3, R65, R0, 0x6 ;  /* 0x000000004105a211 */ /* 0x000fe200078630ff */
[----:B------:R-:W-:Y:S01]  /*1db20*/  @!P2 IMAD.IADD R12, R11, 0x1, R12 ;  /* 0x000000010b0ca824 */ /* 0x000fe200078e020c */
[C-C-:B------:R-:W-:Y:S02]  /*1db30*/  @!P2 LEA.HI.X R13, R65.reuse, R4, R66.reuse, 0x5, P4 ;  /* 0x00000004410da211 */ /* 0x140fe400020f2c42 */
[----:B------:R-:W-:Y:S02]  /*1db40*/  @!P2 LEA R44, P4, R10, R240, 0x1 ;  /* 0x000000f00a2ca211 */ /* 0x000fe400078808ff */
[C---:B------:R-:W-:Y:S01]  /*1db50*/  @!P2 LEA.HI.X R14, R65.reuse, R4, R66, 0x6, P3 ;  /* 0x00000004410ea211 */ /* 0x040fe200018f3442 */
[----:B------:R-:W-:Y:S01]  /*1db60*/  @!P2 IMAD.MOV.U32 R11, RZ, RZ, R4 ;  /* 0x000000ffff0ba224 */ /* 0x000fe200078e0004 */
[----:B------:R-:W-:Y:S02]  /*1db70*/  @!P2 LEA R7, P1, R65, R0, 0x7 ;  /* 0x000000004107a211 */ /* 0x000fe400078238ff */
[----:B------:R-:W-:-:S02]  /*1db80*/  @!P2 LEA R42, P3, R5, R240, 0x1 ;  /* 0x000000f0052aa211 */ /* 0x000fc400078608ff */
[----:B------:R-:W-:Y:S01]  /*1db90*/  @!P2 LEA.HI.X R45, R10, R241, R12, 0x1, P4 ;  /* 0x000000f10a2da211 */ /* 0x000fe200020f0c0c */
[----:B------:R-:W-:Y:S01]  /*1dba0*/  @!P2 IMAD.MOV.U32 R10, RZ, RZ, R0 ;  /* 0x000000ffff0aa224 */ /* 0x000fe200078e0000 */
[----:B------:R-:W-:Y:S02]  /*1dbb0*/  @!P2 LEA R46, P5, R9, R240, 0x1 ;  /* 0x000000f0092ea211 */ /* 0x000fe400078a08ff */
[----:B------:R-:W-:Y:S01]  /*1dbc0*/  MOV R56, R15 ;  /* 0x0000000f00387202 */ /* 0x000fe20000000f00 */
[C---:B------:R-:W-:Y:S01]  /*1dbd0*/  @!P2 IMAD.WIDE.U32 R20, R65.reuse, 0x50, R10 ;  /* 0x000000504114a825 */ /* 0x040fe200078e000a */
[----:B------:R-:W-:Y:S02]  /*1dbe0*/  @!P2 LEA.HI.X R15, R65, R4, R66, 0x7, P1 ;  /* 0x00000004410fa211 */ /* 0x000fe400008f3c42 */
[----:B------:R-:W-:Y:S01]  /*1dbf0*/  @!P2 LEA.HI.X R43, R5, R241, R14, 0x1, P3 ;  /* 0x000000f1052ba211 */ /* 0x000fe200018f0c0e */
[----:B------:R-:W-:Y:S01]  /*1dc00*/  @!P2 IMAD R5, R66, 0x50, RZ ;  /* 0x000000504205a824 */ /* 0x000fe200078e02ff */
[----:B------:R-:W-:-:S02]  /*1dc10*/  @!P2 LEA R40, P1, R7, R240, 0x1 ;  /* 0x000000f00728a211 */ /* 0x000fc400078208ff */
[-C--:B------:R-:W-:Y:S01]  /*1dc20*/  @!P2 LEA.HI.X R47, R9, R241.reuse, R13, 0x1, P5 ;  /* 0x000000f1092fa211 */ /* 0x080fe200028f0c0d */
[----:B------:R-:W-:Y:S01]  /*1dc30*/  @!P2 IMAD.MOV.U32 R13, RZ, RZ, R4 ;  /* 0x000000ffff0da224 */ /* 0x000fe200078e0004 */
[----:B------:R-:W-:Y:S01]  /*1dc40*/  @!P2 MOV R12, R0 ;  /* 0x00000000000ca202 */ /* 0x000fe20000000f00 */
[----:B------:R-:W-:Y:S01]  /*1dc50*/  @!P2 IMAD.MOV.U32 R24, RZ, RZ, R0 ;  /* 0x000000ffff18a224 */ /* 0x000fe200078e0000 */
[----:B------:R-:W-:Y:S01]  /*1dc60*/  @!P2 MOV R25, R4 ;  /* 0x000000040019a202 */ /* 0x000fe20000000f00 */
[----:B------:R-:W-:Y:S01]  /*1dc70*/  @!P2 IMAD.IADD R5, R21, 0x1, R5 ;  /* 0x000000011505a824 */ /* 0x000fe200078e0205 */
[----:B------:R-:W-:Y:S01]  /*1dc80*/  @!P2 LEA.HI.X R41, R7, R241, R15, 0x1, P1 ;  /* 0x000000f10729a211 */ /* 0x000fe200008f0c0f */
[----:B------:R-:W-:Y:S01]  /*1dc90*/  IMAD.MOV.U32 R55, RZ, RZ, R18 ;  /* 0x000000ffff377224 */ /* 0x000fe200078e0012 */
[----:B------:R-:W-:Y:S01]  /*1dca0*/  @!P2 LEA R38, P1, R20, R240, 0x1 ;  /* 0x000000f01426a211 */ /* 0x000fe200078208ff */
[----:B------:R-:W-:Y:S02]  /*1dcb0*/  @!P2 IMAD.MOV.U32 R22, RZ, RZ, R0 ;  /* 0x000000ffff16a224 */ /* 0x000fe400078e0000 */
[----:B------:R-:W-:-:S02]  /*1dcc0*/  @!P2 IMAD.MOV.U32 R23, RZ, RZ, R4 ;  /* 0x000000ffff17a224 */ /* 0x000fc400078e0004 */
[----:B------:R-:W-:Y:S02]  /*1dcd0*/  @!P2 IMAD R7, R66, 0x60, RZ ;  /* 0x000000604207a824 */ /* 0x000fe400078e02ff */
[----:B------:R-:W-:Y:S01]  /*1dce0*/  @!P2 IMAD.WIDE.U32 R18, R65, 0x60, R12 ;  /* 0x000000604112a825 */ /* 0x000fe200078e000c */
[----:B------:R-:W-:-:S03]  /*1dcf0*/  @!P2 LEA.HI.X R39, R20, R241, R5, 0x1, P1 ;  /* 0x000000f11427a211 */ /* 0x000fc600008f0c05 */
[----:B------:R-:W-:Y:S01]  /*1dd00*/  @!P2 IMAD.WIDE.U32 R14, R65, 0x70, R10 ;  /* 0x00000070410ea825 */ /* 0x000fe200078e000a */
[----:B------:R-:W-:-:S03]  /*1dd10*/  @!P2 LEA R34, P5, R18, R240, 0x1 ;  /* 0x000000f01222a211 */ /* 0x000fc600078a08ff */
[C---:B------:R-:W-:Y:S02]  /*1dd20*/  @!P2 IMAD R9, R66.reuse, 0x70, RZ ;  /* 0x000000704209a824 */ /* 0x040fe400078e02ff */
[----:B------:R-:W-:Y:S02]  /*1dd30*/  @!P2 IMAD R27, R66, 0xa0, RZ ;  /* 0x000000a0421ba824 */ /* 0x000fe400078e02ff */
[----:B------:R-:W-:-:S04]  /*1dd40*/  @!P2 IMAD.WIDE.U32 R10, R65, 0xa0, R24 ;  /* 0x000000a0410aa825 */ /* 0x000fc800078e0018 */
[----:B------:R-:W-:Y:S02]  /*1dd50*/  @!P2 IMAD R26, R66, 0x90, RZ ;  /* 0x00000090421aa824 */ /* 0x000fe400078e02ff */
[----:B------:R-:W-:Y:S01]  /*1dd60*/  @!P2 IMAD.WIDE.U32 R12, R65, 0x90, R22 ;  /* 0x00000090410ca825 */ /* 0x000fe200078e0016 */
[----:B------:R-:W-:-:S03]  /*1dd70*/  @!P2 IADD3 R11, R27, R11, RZ ;  /* 0x0000000b1b0ba210 */ /* 0x000fc60007ffe0ff */
[----:B------:R-:W-:Y:S01]  /*1dd80*/  @!P2 IMAD.IADD R5, R7, 0x1, R19 ;  /* 0x000000010705a824 */ /* 0x000fe200078e0213 */
[-C--:B------:R-:W-:Y:S01]  /*1dd90*/  @!P2 LEA R28, P1, R10, R240.reuse, 0x1 ;  /* 0x000000f00a1ca211 */ /* 0x080fe200078208ff */
[----:B------:R-:W-:Y:S01]  /*1dda0*/  @!P2 IMAD.IADD R7, R15, 0x1, R9 ;  /* 0x000000010f07a824 */ /* 0x000fe200078e0209 */
[-C--:B------:R-:W-:Y:S01]  /*1ddb0*/  @!P2 LEA R32, P4, R14, R240.reuse, 0x1 ;  /* 0x000000f00e20a211 */ /* 0x080fe200078808ff */
[----:B------:R-:W-:Y:S01]  /*1ddc0*/  @!P2 IMAD.IADD R9, R13, 0x1, R26 ;  /* 0x000000010d09a824 */ /* 0x000fe200078e021a */
[----:B------:R-:W-:Y:S01]  /*1ddd0*/  @!P2 LEA R30, P3, R12, R240, 0x1 ;  /* 0x000000f00c1ea211 */ /* 0x000fe200078608ff */
[----:B------:R-:W-:Y:S01]  /*1dde0*/  @P2 STS.128 [R189+0xa000], RZ ;  /* 0x00a000ffbd002388 */ /* 0x000fe20000000c00 */
[-C--:B------:R-:W-:Y:S01]  /*1ddf0*/  @!P2 LEA.HI.X R35, R18, R241.reuse, R5, 0x1, P5 ;  /* 0x000000f11223a211 */ /* 0x080fe200028f0c05 */
[----:B------:R-:W-:Y:S01]  /*1de00*/  @!P2 IMAD.MOV.U32 R18, RZ, RZ, R0 ;  /* 0x000000ffff12a224 */ /* 0x000fe200078e0000 */
[-C--:B------:R-:W-:Y:S01]  /*1de10*/  @!P2 LEA.HI.X R29, R10, R241.reuse, R11, 0x1, P1 ;  /* 0x000000f10a1da211 */ /* 0x080fe200008f0c0b */
[----:B------:R-:W-:Y:S01]  /*1de20*/  @!PT LDS RZ, [RZ] ;  /* 0x00000000fffff984 */ /* 0x000fe20000000800 */
[----:B------:R-:W-:Y:S01]  /*1de30*/  @!PT LDS RZ, [RZ] ;  /* 0x00000000fffff984 */ /* 0x000fe20000000800 */
[----:B------:R-:W-:Y:S01]  /*1de40*/  @!PT LDS RZ, [RZ] ;  /* 0x00000000fffff984 */ /* 0x000fe20000000800 */
[----:B------:R2:W-:Y:S01]  /*1de50*/  @!P2 LDGSTS.E.BYPASS.LTC128B.128 [R189+0xa000], [R134.64] ;  /* 0x0a00000086bdafae */ /* 0x0005e2000b901d46 */
[--C-:B------:R-:W-:Y:S01]  /*1de60*/  @!P2 IMAD.MOV.U32 R19, RZ, RZ, R4.reuse ;  /* 0x000000ffff13a224 */ /* 0x100fe200078e0004 */
[-C--:B------:R-:W-:Y:S01]  /*1de70*/  @!P2 LEA.HI.X R33, R14, R241.reuse, R7, 0x1, P4 ;  /* 0x000000f10e21a211 */ /* 0x080fe200020f0c07 */
[--C-:B------:R-:W-:Y:S01]  /*1de80*/  @!P2 IMAD.MOV.U32 R15, RZ, RZ, R4.reuse ;  /* 0x000000ffff0fa224 */ /* 0x100fe200078e0004 */
[----:B------:R-:W-:Y:S01]  /*1de90*/  @P2 STS.128 [R189+0xa800], RZ ;  /* 0x00a800ffbd002388 */ /* 0x000fe20000000c00 */
[----:B------:R-:W-:Y:S01]  /*1dea0*/  @!P2 LEA.HI.X R31, R12, R241, R9, 0x1, P3 ;  /* 0x000000f10c1fa211 */ /* 0x000fe200018f0c09 */
[--C-:B------:R-:W-:Y:S01]  /*1deb0*/  @!P2 IMAD.MOV.U32 R13, RZ, RZ, R4.reuse ;  /* 0x000000ffff0da224 */ /* 0x100fe200078e0004 */
[-C--:B------:R-:W-:Y:S01]  /*1dec0*/  @!P2 MOV R12, R0.reuse ;  /* 0x00000000000ca202 */ /* 0x080fe20000000f00 */
[--C-:B------:R-:W-:Y:S01]  /*1ded0*/  @!P2 IMAD.MOV.U32 R11, RZ, RZ, R4.reuse ;  /* 0x000000ffff0ba224 */ /* 0x100fe200078e0004 */
[----:B------:R-:W-:Y:S01]  /*1dee0*/  @!PT LDS RZ, [RZ] ;  /* 0x00000000fffff984 */ /* 0x000fe20000000800 */
[----:B------:R-:W-:Y:S01]  /*1def0*/  @!PT LDS RZ, [RZ] ;  /* 0x00000000fffff984 */ /* 0x000fe20000000800 */
[----:B------:R-:W-:Y:S01]  /*1df00*/  @!PT LDS RZ, [RZ] ;  /* 0x00000000fffff984 */ /* 0x000fe20000000800 */
[----:B------:R3:W-:Y:S01]  /*1df10*/  @!P2 LDGSTS.E.BYPASS.LTC128B.128 [R189+0xa800], [R48.64] ;  /* 0x0a80000030bdafae */ /* 0x0007e2000b901d46 */
[----:B------:R-:W-:Y:S01]  /*1df20*/  @!P2 IMAD.MOV.U32 R5, RZ, RZ, R4 ;  /* 0x000000ffff05a224 */ /* 0x000fe200078e0004 */
[----:B------:R-:W-:Y:S01]  /*1df30*/  @!P2 MOV R4, R0 ;  /* 0x000000000004a202 */ /* 0x000fe20000000f00 */
        /* <DEDUP_REMOVED lines=10> */
[----:B------:R-:W-:-:S03]  /*1dfe0*/  @!P2 IMAD.IADD R0, R19, 0x1, R0 ;  /* 0x000000011300a824 */ /* 0x000fc600078e0200 */
[----:B------:R-:W-:Y:S01]  /*1dff0*/  @!PT LDS RZ, [RZ] ;  /* 0x00000000fffff984 */ /* 0x000fe20000000800 */
[----:B------:R-:W-:Y:S01]  /*1e000*/  @!PT LDS RZ, [RZ] ;  /* 0x00000000fffff984 */ /* 0x000fe20000000800 */
[----:B------:R-:W-:Y:S01]  /*1e010*/  @!PT LDS RZ, [RZ] ;  /* 0x00000000fffff984 */ /* 0x000fe20000000800 */
[----:B------:R4:W-:Y:S01]  /*1e020*/  @!P2 LDGSTS.E.BYPASS.LTC128B.128 [R189+0xb800], [R44.64] ;  /* 0x0b8000002cbdafae */ /* 0x0009e2000b901d46 */
[----:B------:R-:W-:-:S03]  /*1e030*/  @!P2 LEA R26, P1, R18, R240, 0x1 ;  /* 0x000000f0121aa211 */ /* 0x000fc600078208ff */
        /* <DEDUP_REMOVED lines=30> */
[-C--:B------:R-:W-:Y:S01]  /*1e220*/  @!P2 LEA R22, P4, R12, R240.reuse, 0x1 ;  /* 0x000000f00c16a211 */ /* 0x080fe200078808ff */
[----:B------:R-:W-:Y:S01]  /*1e230*/  @!P2 IMAD.WIDE.U32 R4, R65, 0xf0, R4 ;  /* 0x000000f04104a825 */ /* 0x000fe200078e0004 */
[----:B------:R-:W-:Y:S03]  /*1e240*/  @P2 STS.128 [R189+0xe000], RZ ;  /* 0x00e000ffbd002388 */ /* 0x000fe60000000c00 */
[----:B------:R-:W-:Y:S01]  /*1e250*/  @!P2 IMAD.IADD R7, R13, 0x1, R7 ;  /* 0x000000010d07a824 */ /* 0x000fe200078e0207 */
[----:B------:R-:W-:Y:S01]  /*1e260*/  @!PT LDS RZ, [RZ] ;  /* 0x00000000fffff984 */ /* 0x000fe20000000800 */
[----:B------:R-:W-:Y:S01]  /*1e270*/  @!PT LDS RZ, [RZ] ;  /* 0x00000000fffff984 */ /* 0x000fe20000000800 */
[----:B------:R-:W-:Y:S01]  /*1e280*/  @!PT LDS RZ, [RZ] ;  /* 0x00000000fffff984 */ /* 0x000fe20000000800 */
[----:B------:R1:W-:Y:S01]  /*1e290*/  @!P2 LDGSTS.E.BYPASS.LTC128B.128 [R189+0xe000], [R40.64] ;  /* 0x0e00000028bdafae */ /* 0x0003e2000b901d46 */
[----:B------:R-:W-:Y:S01]  /*1e2a0*/  @!P2 IMAD.IADD R9, R9, 0x1, R11 ;  /* 0x000000010909a824 */ /* 0x000fe200078e020b */
[----:B------:R-:W-:-:S02]  /*1e2b0*/  @!P2 LEA R20, P3, R10, R240, 0x1 ;  /* 0x000000f00a14a211 */ /* 0x000fc400078608ff */
[----:B------:R-:W-:Y:S01]  /*1e2c0*/  @P2 STS.128 [R189+0xe800], RZ ;  /* 0x00e800ffbd002388 */ /* 0x000fe20000000c00 */
[----:B------:R-:W-:-:S03]  /*1e2d0*/  @!P2 LEA.HI.X R25, R14, R241, R0, 0x1, P5 ;  /* 0x000000f10e19a211 */ /* 0x000fc600028f0c00 */
[----:B------:R-:W-:Y:S01]  /*1e2e0*/  @!PT LDS RZ, [RZ] ;  /* 0x00000000fffff984 */ /* 0x000fe20000000800 */
[----:B------:R-:W-:Y:S01]  /*1e2f0*/  @!PT LDS RZ, [RZ] ;  /* 0x00000000fffff984 */ /* 0x000fe20000000800 */
[----:B------:R-:W-:Y:S01]  /*1e300*/  @!PT LDS RZ, [RZ] ;  /* 0x00000000fffff984 */ /* 0x000fe20000000800 */
[----:B------:R1:W-:Y:S01]  /*1e310*/  @!P2 LDGSTS.E.BYPASS.LTC128B.128 [R189+0xe800], [R30.64] ;  /* 0x0e8000001ebdafae */ /* 0x0003e2000b901d46 */
[----:B------:R-:W-:-:S03]  /*1e320*/  @!P2 IADD3 R5, R5, R21, RZ ;  /* 0x000000150505a210 */ /* 0x000fc60007ffe0ff */
[----:B------:R-:W-:Y:S01]  /*1e330*/  @P2 STS.128 [R189+0xf000], RZ ;  /* 0x00f000ffbd002388 */ /* 0x000fe20000000c00 */
[----:B------:R-:W-:Y:S02]  /*1e340*/  @!P2 LEA R18, P1, R4, R240, 0x1 ;  /* 0x000000f00412a211 */ /* 0x000fe400078208ff */
[-C--:B------:R-:W-:Y:S01]  /*1e350*/  @!P2 LEA.HI.X R23, R12, R241.reuse, R7, 0x1, P4 ;  /* 0x000000f10c17a211 */ /* 0x080fe200020f0c07 */
        /* <DEDUP_REMOVED lines=31> */
[----:B------:R-:W2:Y:S01]  /*1e550*/  LD.E R0, [R16.64+0x18c] ;  /* 0x00018c0610007980 */ /* 0x000ea2000c101900 */
[----:B------:R-:W-:Y:S01]  /*1e560*/  IMAD.MOV.U32 R105, RZ, RZ, R64 ;  /* 0x000000ffff697224 */ /* 0x000fe200078e0040 */
[----:B------:R-:W-:-:S02]  /*1e570*/  MOV R109, R61 ;  /* 0x0000003d006d7202 */ /* 0x000fc40000000f00 */
[----:B------:R-:W-:Y:S01]  /*1e580*/  LDSM.16.M88.4 R12, [R183] ;  /* 0x00000000b70c783b */ /* 0x000fe20000000200 */
[----:B------:R-:W-:Y:S01]  /*1e590*/  IMAD.MOV.U32 R107, RZ, RZ, R63 ;  /* 0x000000ffff6b7224 */ /* 0x000fe200078e003f */
[----:B------:R-:W-:Y:S02]  /*1e5a0*/  MOV R113, R56 ;  /* 0x0000003800717202 */ /* 0x000fe40000000f00 */
[----:B------:R-:W3:Y:S01]  /*1e5b0*/  LDSM.16.M88.4 R96, [R176+0x3800] ;  /* 0x00380000b060783b */ /* 0x000ee20000000200 */
[----:B------:R-:W-:Y:S01]  /*1e5c0*/  IMAD.MOV.U32 R108, RZ, RZ, R62 ;  /* 0x000000ffff6c7224 */ /* 0x000fe200078e003e */
[----:B------:R-:W-:Y:S01]  /*1e5d0*/  MOV R120, R51 ;  /* 0x0000003300787202 */ /* 0x000fe20000000f00 */
[----:B------:R-:W-:Y:S01]  /*1e5e0*/  IMAD.MOV.U32 R110, RZ, RZ, R60 ;  /* 0x000000ffff6e7224 */ /* 0x000fe200078e003c */
[----:B------:R-:W3:Y:S01]  /*1e5f0*/  LDSM.16.M88.4 R100, [R176+0x3000] ;  /* 0x00300000b064783b */ /* 0x000ee20000000200 */
[----:B------:R-:W-:Y:S02]  /*1e600*/  IMAD.MOV.U32 R111, RZ, RZ, R59 ;  /* 0x000000ffff6f7224 */ /* 0x000fe400078e003b */
[----:B------:R-:W-:Y:S01]  /*1e610*/  IMAD.MOV.U32 R106, RZ, RZ, R58 ;  /* 0x000000ffff6a7224 */ /* 0x000fe200078e003a */
[----:B------:R-:W3:Y:S01]  /*1e620*/  LDSM.16.M88.4 R92, [R176+0x4000] ;  /* 0x00400000b05c783b */ /* 0x000ee20000000200 */
[----:B------:R-:W-:-:S03]  /*1e630*/  IMAD.MOV.U32 R112, RZ, RZ, R57 ;  /* 0x000000ffff707224 */ /* 0x000fc600078e0039 */
[----:B------:R-:W3:Y:S01]  /*1e640*/  LDSM.16.M88.4 R88, [R176+0x4800] ;  /* 0x00480000b058783b */ /* 0x000ee20000000200 */
[----:B------:R-:W-:-:S03]  /*1e650*/  IMAD.MOV.U32 R114, RZ, RZ, R55 ;  /* 0x000000ffff727224 */ /* 0x000fc600078e0037 */
[----:B------:R-:W3:Y:S01]  /*1e660*/  LDSM.16.M88.4 R72, [R176+0x6800] ;  /* 0x00680000b048783b */ /* 0x000ee20000000200 */
[----:B------:R-:W-:Y:S02]  /*1e670*/  IMAD.MOV.U32 R115, RZ, RZ, R54 ;  /* 0x000000ffff737224 */ /* 0x000fe400078e0036 */
[----:B------:R-:W-:Y:S01]  /*1e680*/  IMAD.MOV.U32 R117, RZ, RZ, R53 ;  /* 0x000000ffff757224 */ /* 0x000fe200078e0035 */
[----:B------:R-:W3:Y:S01]  /*1e690*/  LDSM.16.M88.4 R84, [R176+0x5000] ;  /* 0x00500000b054783b */ /* 0x000ee20000000200 */
[----:B------:R-:W-:Y:S02]  /*1e6a0*/  IMAD.MOV.U32 R119, RZ, RZ, R52 ;  /* 0x000000ffff777224 */ /* 0x000fe400078e0034 */
[----:B------:R-:W-:Y:S01]  /*1e6b0*/  IMAD.MOV.U32 R121, RZ, RZ, R50 ;  /* 0x000000ffff797224 */ /* 0x000fe200078e0032 */
[----:B------:R-:W4:Y:S04]  /*1e6c0*/  LDSM.16.M88.4 R76, [R176+0x6000] ;  /* 0x00600000b04c783b */ /* 0x000f280000000200 */
[----:B------:R-:W4:Y:S04]  /*1e6d0*/  LDSM.16.M88.4 R64, [R176+0x7800] ;  /* 0x00780000b040783b */ /* 0x000f280000000200 */
[----:B-1----:R-:W1:Y:S04]  /*1e6e0*/  LDSM.16.M88.4 R20, [R176+0x2000] ;  /* 0x00200000b014783b */ /* 0x002e680000000200 */
[----:B------:R-:W1:Y:S04]  /*1e6f0*/  LDSM.16.M88.4 R80, [R176+0x5800] ;  /* 0x00580000b050783b */ /* 0x000e680000000200 */
[----:B------:R-:W1:Y:S04]  /*1e700*/  LDSM.16.M88.4 R60, [R176+0x8000] ;  /* 0x00800000b03c783b */ /* 0x000e680000000200 */
[----:B------:R-:W1:Y:S04]  /*1e710*/  LDSM.16.M88.4 R56, [R176+0x8800] ;  /* 0x00880000b038783b */ /* 0x000e680000000200 */
[----:B------:R-:W1:Y:S04]  /*1e720*/  LDSM.16.M88.4 R40, [R176+0x2800] ;  /* 0x00280000b028783b */ /* 0x000e680000000200 */
[----:B------:R-:W1:Y:S04]  /*1e730*/  LDSM.16.M88.4 R68, [R176+0x7000] ;  /* 0x00700000b044783b */ /* 0x000e680000000200 */
[----:B------:R-:W1:Y:S04]  /*1e740*/  LDSM.16.M88.4 R52, [R176+0x9000] ;  /* 0x00900000b034783b */ /* 0x000e680000000200 */
[----:B---3--:R-:W3:Y:S04]  /*1e750*/  LDSM.16.M88.4 R48, [R176+0x9800] ;  /* 0x00980000b030783b */ /* 0x008ee80000000200 */
[----:B------:R1:W-:Y:S04]  /*1e760*/  LDSM.16.M88.4 R24, [R121] ;  /* 0x000000007918783b */ /* 0x0003e80000000200 */
[----:B----4-:R-:W4:Y:S01]  /*1e770*/  LDSM.16.M88.4 R44, [R104+0x2000] ;  /* 0x00200000682c783b */ /* 0x010f220000000200 */
[----:B------:R-:W-:Y:S01]  /*1e780*/  IMAD.MOV.U32 R232, RZ, RZ, R120 ;  /* 0x000000ffffe87224 */ /* 0x000fe200078e0078 */
[----:B------:R-:W-:Y:S01]  /*1e790*/  HMMA.16816.F32 R124, R12, R96, RZ ;  /* 0x000000600c7c723c */ /* 0x000fe200000018ff */
[----:B------:R-:W-:Y:S01]  /*1e7a0*/  IMAD.MOV.U32 R233, RZ, RZ, R119 ;  /* 0x000000ffffe97224 */ /* 0x000fe200078e0077 */
[----:B------:R-:W-:Y:S01]  /*1e7b0*/  MOV R236, R109 ;  /* 0x0000006d00ec7202 */ /* 0x000fe20000000f00 */
[----:B------:R-:W-:Y:S01]  /*1e7c0*/  IMAD.MOV.U32 R234, RZ, RZ, R117 ;  /* 0x000000ffffea7224 */ /* 0x000fe200078e0075 */
[----:B------:R-:W0:Y:S01]  /*1e7d0*/  LDGDEPBAR ;  /* 0x00000000000079af */ /* 0x000e220000000000 */
[----:B------:R-:W-:-:S03]  /*1e7e0*/  IMAD.MOV.U32 R119, RZ, RZ, R111 ;  /* 0x000000ffff777224 */ /* 0x000fc600078e006f */
[----:B------:R-:W-:Y:S01]  /*1e7f0*/  HMMA.16816.F32 R196, R12, R98, RZ ;  /* 0x000000620cc4723c */ /* 0x000fe200000018ff */
[----:B------:R-:W-:Y:S02]  /*1e800*/  IMAD.MOV.U32 R237, RZ, RZ, R110 ;  /* 0x000000ffffed7224 */ /* 0x000fe400078e006e */
[----:B------:R-:W-:-:S05]  /*1e810*/  IMAD.MOV.U32 R117, RZ, RZ, R108 ;  /* 0x000000ffff757224 */ /* 0x000fca00078e006c */
[C---:B------:R-:W-:Y:S08]  /*1e820*/  HMMA.16816.F32 R168, R12.reuse, R100, RZ ;  /* 0x000000640ca8723c */ /* 0x040ff000000018ff */
[C---:B------:R-:W-:Y:S08]  /*1e830*/  HMMA.16816.F32 R128, R12.reuse, R102, RZ ;  /* 0x000000660c80723c */ /* 0x040ff000000018ff */
[C---:B------:R-:W-:Y:S08]  /*1e840*/  HMMA.16816.F32 R204, R12.reuse, R92, RZ ;  /* 0x0000005c0ccc723c */ /* 0x040ff000000018ff */
[C---:B------:R-:W-:Y:S08]  /*1e850*/  HMMA.16816.F32 R192, R12.reuse, R94, RZ ;  /* 0x0000005e0cc0723c */ /* 0x040ff000000018ff */
[C---:B-1----:R-:W-:Y:S08]  /*1e860*/  HMMA.16816.F32 R120, R12.reuse, R88, RZ ;  /* 0x000000580c78723c */ /* 0x042ff000000018ff */
        /* <DEDUP_REMOVED lines=14> */
[----:B------:R-:W-:-:S07]  /*1e950*/  IMAD.MOV.U32 R235, RZ, RZ, R115 ;  /* 0x000000ffffeb7224 */ /* 0x000fce00078e0073 */
[----:B------:R-:W-:Y:S01]  /*1e960*/  HMMA.16816.F32 R20, R12, R40, RZ ;  /* 0x000000280c14723c */ /* 0x000fe200000018ff */
[----:B------:R-:W-:-:S07]  /*1e970*/  MOV R239, R114 ;  /* 0x0000007200ef7202 */ /* 0x000fce0000000f00 */
[C---:B------:R-:W-:Y:S01]  /*1e980*/  HMMA.16816.F32 R108, R12.reuse, R42, RZ ;  /* 0x0000002a0c6c723c */ /* 0x040fe200000018ff */
[----:B------:R-:W-:Y:S01]  /*1e990*/  IMAD.MOV.U32 R244, RZ, RZ, R113 ;  /* 0x000000fffff47224 */ /* 0x000fe200078e0071 */
[----:B------:R-:W-:Y:S06]  /*1e9a0*/  LDSM.16.M88.4 R40, [R104+0x3000] ;  /* 0x003000006828783b */ /* 0x000fec0000000200 */
[C---:B------:R-:W-:Y:S01]  /*1e9b0*/  HMMA.16816.F32 R80, R12.reuse, R82, RZ ;  /* 0x000000520c50723c */ /* 0x040fe200000018ff */
[----:B------:R-:W-:Y:S02]  /*1e9c0*/  IMAD.MOV.U32 R238, RZ, RZ, R112 ;  /* 0x000000ffffee7224 */ /* 0x000fe400078e0070 */
[----:B------:R-:W1:Y:S05]  /*1e9d0*/  LDSM.16.M88.4 R112, [R104+0x2800] ;  /* 0x002800006870783b */ /* 0x000e6a0000000200 */
[C---:B------:R-:W-:Y:S08]  /*1e9e0*/  HMMA.16816.F32 R200, R12.reuse, R68, RZ ;  /* 0x000000440cc8723c */ /* 0x040ff000000018ff */
[C---:B------:R-:W-:Y:S08]  /*1e9f0*/  HMMA.16816.F32 R172, R12.reuse, R70, RZ ;  /* 0x000000460cac723c */ /* 0x040ff000000018ff */
[C---:B------:R-:W-:Y:S08]  /*1ea00*/  HMMA.16816.F32 R60, R12.reuse, R62, RZ ;  /* 0x0000003e0c3c723c */ /* 0x040ff000000018ff */
[C---:B------:R-:W-:Y:S08]  /*1ea10*/  HMMA.16816.F32 R56, R12.reuse, R58, RZ ;  /* 0x0000003a0c38723c */ /* 0x040ff000000018ff */
[C---:B------:R-:W-:Y:S08]  /*1ea20*/  HMMA.16816.F32 R228, R12.reuse, R52, RZ ;  /* 0x000000340ce4723c */ /* 0x040ff000000018ff */
[C---:B------:R-:W-:Y:S08]  /*1ea30*/  HMMA.16816.F32 R224, R12.reuse, R54, RZ ;  /* 0x000000360ce0723c */ /* 0x040ff000000018ff */
[C---:B---3--:R-:W-:Y:S08]  /*1ea40*/  HMMA.16816.F32 R248, R12.reuse, R48, RZ ;  /* 0x000000300cf8723c */ /* 0x048ff000000018ff */
[----:B------:R-:W-:Y:S01]  /*1ea50*/  HMMA.16816.F32 R12, R12, R50, RZ ;  /* 0x000000320c0c723c */ /* 0x000fe200000018ff */
[----:B------:R-:W-:-:S02]  /*1ea60*/  IMAD.MOV.U32 R188, RZ, RZ, R107 ;  /* 0x000000ffffbc7224 */ /* 0x000fc400078e006b */
[----:B------:R-:W-:-:S05]  /*1ea70*/  IMAD.MOV.U32 R107, RZ, RZ, R105 ;  /* 0x000000ffff6b7224 */ /* 0x000fca00078e0069 */
[C---:B----4-:R-:W-:Y:S01]  /*1ea80*/  HMMA.16816.F32 R48, R24.reuse, R44, R32 ;  /* 0x0000002c1830723c */ /* 0x050fe20000001820 */
[----:B------:R-:W3:Y:S07]  /*1ea90*/  LDSM.16.M88.4 R32, [R104+0x3800] ;  /* 0x003800006820783b */ /* 0x000eee0000000200 */
[----:B------:R-:W-:Y:S01]  /*1eaa0*/  HMMA.16816.F32 R52, R24, R46, R28 ;  /* 0x0000002e1834723c */ /* 0x000fe2000000181c */
[----:B------:R-:W4:Y:S04]  /*1eab0*/  LDSM.16.M88.4 R44, [R104+0x5800] ;  /* 0x00580000682c783b */ /* 0x000f280000000200 */
[----:B------:R-:W-:Y:S03]  /*1eac0*/  LDSM.16.M88.4 R28, [R104+0x4000] ;  /* 0x00400000681c783b */ /* 0x000fe60000000200 */
[----:B------:R-:W-:Y:S01]  /*1ead0*/  IMAD.MOV.U32 R241, RZ, RZ, R13 ;  /* 0x000000fffff17224 */ /* 0x000fe200078e000d */
[----:B------:R-:W-:Y:S01]  /*1eae0*/  MOV R105, R15 ;  /* 0x0000000f00697202 */ /* 0x000fe20000000f00 */
[----:B------:R-:W-:-:S02]  /*1eaf0*/  IMAD.MOV.U32 R240, RZ, RZ, R14 ;  /* 0x000000fffff07224 */ /* 0x000fc400078e000e */
[----:B------:R-:W-:Y:S02]  /*1eb00*/  IMAD.MOV.U32 R7, RZ, RZ, R12 ;  /* 0x000000ffff077224 */ /* 0x000fe400078e000c */
[----:B------:R-:W2:Y:S01]  /*1eb10*/  LDSM.16.M88.4 R12, [R104+0x5000] ;  /* 0x00500000680c783b */ /* 0x000ea20000000200 */
[C---:B-1----:R-:W-:Y:S03]  /*1eb20*/  HMMA.16816.F32 R68, R24.reuse, R112, R20 ;  /* 0x000000701844723c */ /* 0x042fe60000001814 */
[----:B------:R-:W1:Y:S01]  /*1eb30*/  LDSM.16.M88.4 R20, [R104+0x4800] ;  /* 0x004800006814783b */ /* 0x000e620000000200 */
[----:B------:R-:W-:Y:S01]  /*1eb40*/  MOV R39, R250 ;  /* 0x000000fa00277202 */ /* 0x000fe20000000f00 */
[----:B------:R-:W-:Y:S02]  /*1eb50*/  IMAD.MOV.U32 R10, RZ, RZ, R251 ;  /* 0x000000ffff0a7224 */ /* 0x000fe400078e00fb */
[----:B------:R-:W-:Y:S01]  /*1eb60*/  IMAD.MOV.U32 R3, RZ, RZ, R249 ;  /* 0x000000ffff037224 */ /* 0x000fe200078e00f9 */
[----:B------:R-:W-:Y:S01]  /*1eb70*/  HMMA.16816.F32 R112, R24, R114, R108 ;  /* 0x000000721870723c */ /* 0x000fe2000000186c */
[----:B------:R-:W-:Y:S01]  /*1eb80*/  IMAD.MOV.U32 R4, RZ, RZ, R248 ;  /* 0x000000ffff047224 */ /* 0x000fe200078e00f8 */
[----:B------:R-:W-:Y:S01]  /*1eb90*/  MOV R248, R234 ;  /* 0x000000ea00f87202 */ /* 0x000fe20000000f00 */
[----:B------:R-:W-:-:S02]  /*1eba0*/  IMAD.MOV.U32 R251, RZ, RZ, R244 ;  /* 0x000000fffffb7224 */ /* 0x000fc400078e00f4 */
[----:B------:R-:W-:Y:S02]  /*1ebb0*/  IMAD.MOV.U32 R250, RZ, RZ, R239 ;  /* 0x000000fffffa7224 */ /* 0x000fe400078e00ef */
[----:B------:R-:W-:Y:S02]  /*1ebc0*/  IMAD.MOV.U32 R249, RZ, RZ, R235 ;  /* 0x000000fffff97224 */ /* 0x000fe400078e00eb */
[----:B------:R-:W-:Y:S01]  /*1ebd0*/  IMAD.MOV.U32 R244, RZ, RZ, R233 ;  /* 0x000000fffff47224 */ /* 0x000fe200078e00e9 */
[----:B---3--:R-:W-:Y:S01]  /*1ebe0*/  HMMA.16816.F32 R108, R24, R34, R196 ;  /* 0x00000022186c723c */ /* 0x008fe200000018c4 */
[----:B------:R-:W-:-:S07]  /*1ebf0*/  IMAD.MOV.U32 R239, RZ, RZ, R232 ;  /* 0x000000ffffef7224 */ /* 0x000fce00078e00e8 */
[C---:B----4-:R-:W-:Y:S08]  /*1ec00*/  HMMA.16816.F32 R196, R24.reuse, R44, R84 ;  /* 0x0000002c18c4723c */ /* 0x050ff00000001854 */
        /* <DEDUP_REMOVED lines=9> */
[----:B------:R-:W-:Y:S01]  /*1eca0*/  HMMA.16816.F32 R192, R24, R30, R192 ;  /* 0x0000001e18c0723c */ /* 0x000fe200000018c0 */
[----:B------:R-:W3:Y:S01]  /*1ecb0*/  LDSM.16.M88.4 R28, [R104+0x7000] ;  /* 0x00700000681c783b */ /* 0x000ee20000000200 */
[----:B------:R-:W-:Y:S01]  /*1ecc0*/  IMAD.MOV.U32 R83, RZ, RZ, R251 ;  /* 0x000000ffff537224 */ /* 0x000fe200078e00fb */
[----:B------:R-:W-:Y:S01]  /*1ecd0*/  MOV R82, R250 ;  /* 0x000000fa00527202 */ /* 0x000fe20000000f00 */
[----:B------:R-:W-:-:S02]  /*1ece0*/  IMAD.MOV.U32 R81, RZ, RZ, R249 ;  /* 0x000000ffff517224 */ /* 0x000fc400078e00f9 */
[----:B------:R-:W-:Y:S02]  /*1ecf0*/  IMAD.MOV.U32 R87, RZ, RZ, R248 ;  /* 0x000000ffff577224 */ /* 0x000fe400078e00f8 */
[C---:B--2---:R-:W-:Y:S08]  /*1ed00*/  HMMA.16816.F32 R248, R24.reuse, R12, R64 ;  /* 0x0000000c18f8723c */ /* 0x044ff00000001840 */
[C---:B------:R-:W-:Y:S08]  /*1ed10*/  HMMA.16816.F32 R60, R24.reuse, R14, R60 ;  /* 0x0000000e183c723c */ /* 0x040ff0000000183c */
[C---:B------:R-:W-:Y:S08]  /*1ed20*/  HMMA.16816.F32 R168, R24.reuse, R40, R168 ;  /* 0x0000002818a8723c */ /* 0x040ff000000018a8 */
[----:B------:R-:W-:Y:S01]  /*1ed30*/  HMMA.16816.F32 R128, R24, R42, R128 ;  /* 0x0000002a1880723c */ /* 0x000fe20000001880 */
[----:B------:R-:W2:Y:S01]  /*1ed40*/  LDSM.16.M88.4 R40, [R104+0x6000] ;  /* 0x006000006828783b */ /* 0x000ea20000000200 */
        /* <DEDUP_REMOVED lines=8> */
[----:B------:R-:W-:Y:S01]  /*1edd0*/  IMAD.MOV.U32 R188, RZ, RZ, R107 ;  /* 0x000000ffffbc7224 */ /* 0x000fe200078e006b */
[----:B------:R-:W-:Y:S01]  /*1ede0*/  MOV R244, R238 ;  /* 0x000000ee00f47202 */ /* 0x000fe20000000f00 */
[----:B------:R-:W-:Y:S01]  /*1edf0*/  IMAD.MOV.U32 R85, RZ, RZ, R87 ;  /* 0x000000ffff557224 */ /* 0x000fe200078e0057 */
[----:B------:R-:W-:Y:S01]  /*1ee00*/  MOV R86, R18 ;  /* 0x0000001200567202 */ /* 0x000fe20000000f00 */
[----:B------:R-:W-:Y:S01]  /*1ee10*/  IMAD.MOV.U32 R87, RZ, RZ, R19 ;  /* 0x000000ffff577224 */ /* 0x000fe200078e0013 */
[----:B------:R-:W4:Y:S01]  /*1ee20*/  LDSM.16.M88.4 R32, [R104+0x6800] ;  /* 0x006800006820783b */ /* 0x000f220000000200 */
[----:B------:R-:W-:Y:S01]  /*1ee30*/  IMAD.MOV.U32 R19, RZ, RZ, R38 ;  /* 0x000000ffff137224 */ /* 0x000fe200078e0026 */
[C---:B-1----:R-:W-:Y:S08]  /*1ee40*/  HMMA.16816.F32 R236, R24.reuse, R22, R72 ;  /* 0x0000001618ec723c */ /* 0x042ff00000001848 */
[----:B---3--:R-:W-:Y:S01]  /*1ee50*/  HMMA.16816.F32 R200, R24, R28, R200 ;  /* 0x0000001c18c8723c */ /* 0x008fe200000018c8 */
[----:B------:R-:W-:Y:S01]  /*1ee60*/  IMAD.MOV.U32 R74, RZ, RZ, R3 ;  /* 0x000000ffff4a7224 */ /* 0x000fe200078e0003 */
[----:B------:R-:W-:Y:S01]  /*1ee70*/  MOV R3, R14 ;  /* 0x0000000e00037202 */ /* 0x000fe20000000f00 */
[----:B------:R-:W-:-:S05]  /*1ee80*/  IMAD.MOV.U32 R73, RZ, RZ, R188 ;  /* 0x000000ffff497224 */ /* 0x000fca00078e00bc */
[----:B------:R-:W-:Y:S01]  /*1ee90*/  HMMA.16816.F32 R172, R24, R30, R172 ;  /* 0x0000001e18ac723c */ /* 0x000fe200000018ac */
[----:B------:R-:W-:Y:S01]  /*1eea0*/  IMAD.MOV.U32 R188, RZ, RZ, R12 ;  /* 0x000000ffffbc7224 */ /* 0x000fe200078e000c */
[----:B------:R-:W-:Y:S01]  /*1eeb0*/  LDSM.16.M88.4 R28, [R177] ;  /* 0x00000000b11c783b */ /* 0x000fe20000000200 */
[----:B------:R-:W-:Y:S02]  /*1eec0*/  IMAD.MOV.U32 R38, RZ, RZ, R13 ;  /* 0x000000ffff267224 */ /* 0x000fe400078e000d */
[----:B------:R-:W-:-:S03]  /*1eed0*/  IMAD.MOV.U32 R18, RZ, RZ, R15 ;  /* 0x000000ffff127224 */ /* 0x000fc600078e000f */
[----:B------:R-:W-:Y:S01]  /*1eee0*/  HMMA.16816.F32 R100, R24, R20, R100 ;  /* 0x000000141864723c */ /* 0x000fe20000001864 */
[----:B------:R1:W3:Y:S01]  /*1eef0*/  LDSM.16.M88.4 R20, [R2] ;  /* 0x000000000214783b */ /* 0x0002e20000000200 */
[----:B------:R-:W-:-:S03]  /*1ef00*/  MOV R80, R82 ;  /* 0x0000005200507202 */ /* 0x000fc60000000f00 */
[----:B------:R-:W-:Y:S03]  /*1ef10*/  LDSM.16.M88.4 R64, [R182+0x800] ;  /* 0x00080000b640783b */ /* 0x000fe60000000200 */
[----:B------:R-:W-:Y:S01]  /*1ef20*/  HMMA.16816.F32 R12, R24, R46, R56 ;  /* 0x0000002e180c723c */ /* 0x000fe20000001838 */
[----:B------:R-:W-:Y:S01]  /*1ef30*/  IMAD.MOV.U32 R75, RZ, RZ, R81 ;  /* 0x000000ffff4b7224 */ /* 0x000fe200078e0051 */
[----:B------:R-:W-:Y:S01]  /*1ef40*/  MOV R107, R60 ;  /* 0x0000003c006b7202 */ /* 0x000fe20000000f00 */
[----:B------:R-:W-:Y:S01]  /*1ef50*/  IMAD.MOV.U32 R82, RZ, RZ, R84 ;  /* 0x000000ffff527224 */ /* 0x000fe200078e0054 */
[----:B------:R-:W-:Y:S01]  /*1ef60*/  LDSM.16.M88.4 R44, [R74] ;  /* 0x000000004a2c783b */ /* 0x000fe20000000200 */
[----:B------:R-:W-:-:S03]  /*1ef70*/  IMAD.MOV.U32 R84, RZ, RZ, R10 ;  /* 0x000000ffff547224 */ /* 0x000fc600078e000a */
[----:B--2---:R-:W-:Y:S01]  /*1ef80*/  HMMA.16816.F32 R220, R24, R40, R220 ;  /* 0x0000002818dc723c */ /* 0x004fe200000018dc */
[----:B------:R-:W-:Y:S02]  /*1ef90*/  IMAD.MOV.U32 R81, RZ, RZ, R4 ;  /* 0x000000ffff517224 */ /* 0x000fe400078e0004 */
[----:B------:R-:W-:Y:S02]  /*1efa0*/  IMAD.MOV.U32 R11, RZ, RZ, R61 ;  /* 0x000000ffff0b7224 */ /* 0x000fe400078e003d */
[----:B------:R-:W-:-:S03]  /*1efb0*/  IMAD.MOV.U32 R9, RZ, RZ, R62 ;  /* 0x000000ffff097224 */ /* 0x000fc600078e003e */
[----:B------:R-:W-:Y:S01]  /*1efc0*/  HMMA.16816.F32 R216, R24, R42, R216 ;  /* 0x0000002a18d8723c */ /* 0x000fe200000018d8 */
[----:B------:R2:W-:Y:S01]  /*1efd0*/  LDSM.16.M88.4 R40, [R83] ;  /* 0x000000005328783b */ /* 0x0005e20000000200 */
[----:B------:R-:W-:-:S03]  /*1efe0*/  IMAD.MOV.U32 R5, RZ, RZ, R63 ;  /* 0x000000ffff057224 */ /* 0x000fc600078e003f */
[----:B------:R-:W-:Y:S03]  /*1eff0*/  LDSM.16.M88.4 R60, [R182] ;  /* 0x00000000b63c783b */ /* 0x000fe60000000200 */
[----:B------:R-:W-:Y:S02]  /*1f000*/  IMAD.MOV.U32 R10, RZ, RZ, R14 ;  /* 0x000000ffff0a7224 */ /* 0x000fe400078e000e */
[----:B------:R-:W-:Y:S02]  /*1f010*/  IMAD.MOV.U32 R4, RZ, RZ, R15 ;  /* 0x000000ffff047224 */ /* 0x000fe400078e000f */
[----:B-1----:R-:W-:Y:S02]  /*1f020*/  IMAD.MOV.U32 R2, RZ, RZ, R12 ;  /* 0x000000ffff027224 */ /* 0x002fe400078e000c */
[----:B--2---:R-:W-:Y:S01]  /*1f030*/  IMAD.MOV.U32 R83, RZ, RZ, R39 ;  /* 0x000000ffff537224 */ /* 0x004fe200078e0027 */
[----:B------:R-:W-:-:S02]  /*1f040*/  MOV R39, R13 ;  /* 0x0000000d00277202 */ /* 0x000fc40000000f00 */
[----:B------:R-:W1:Y:S01]  /*1f050*/  LDSM.16.M88.4 R12, [R185] ;  /* 0x00000000b90c783b */ /* 0x000e620000000200 */
[C---:B----4-:R-:W-:Y:S08]  /*1f060*/  HMMA.16816.F32 R212, R24.reuse, R32, R212 ;  /* 0x0000002018d4723c */ /* 0x050ff000000018d4 */
[----:B------:R-:W-:Y:S08]  /*1f070*/  HMMA.16816.F32 R208, R24, R34, R208 ;  /* 0x0000002218d0723c */ /* 0x000ff000000018d0 */
[C---:B---3--:R-:W-:Y:S01]  /*1f080*/  HMMA.16816.F32 R32, R20.reuse, R28, R48 ;  /* 0x0000001c1420723c */ /* 0x048fe20000001830 */
[----:B------:R-:W2:Y:S07]  /*1f090*/  LDSM.16.M88.4 R48, [R73] ;  /* 0x000000004930783b */ /* 0x000eae0000000200 */
[----:B------:R-:W-:Y:S01]  /*1f0a0*/  HMMA.16816.F32 R52, R20, R30, R52 ;  /* 0x0000001e1434723c */ /* 0x000fe20000001834 */
[----:B------:R-:W3:Y:S11]  /*1f0b0*/  LDSM.16.M88.4 R28, [R104+0x9000] ;  /* 0x00900000681c783b */ /* 0x000ef60000000200 */
[----:B------:R-:W-:Y:S04]  /*1f0c0*/  @!UPT UIADD3 URZ, URZ, URZ, URZ ;  /* 0x0000003f3f3ff290 */ /* 0x000fe8000fffe03f */
[----:B-1----:R-:W-:Y:S08]  /*1f0d0*/  HMMA.16816.F32 R56, R12, R60, R32 ;  /* 0x0000003c0c38723c */ /* 0x002ff00000001820 */
[----:B------:R-:W-:Y:S01]  /*1f0e0*/  HMMA.16816.F32 R68, R20, R40, R68 ;  /* 0x000000281444723c */ /* 0x000fe20000001844 */
[----:B------:R-:W-:-:S07]  /*1f0f0*/  IMAD.MOV.U32 R61, RZ, RZ, R75 ;  /* 0x000000ffff3d7224 */ /* 0x000fce00078e004b */
[----:B--2---:R-:W-:Y:S08]  /*1f100*/  HMMA.16816.F32 R76, R20, R50, R128 ;  /* 0x00000032144c723c */ /* 0x004ff00000001880 */
[----:B---3--:R-:W-:Y:S01]  /*1f110*/  HMMA.16816.F32 R228, R24, R28, R228 ;  /* 0x0000001c18e4723c */ /* 0x008fe200000018e4 */
[----:B------:R-:W-:Y:S02]  /*1f120*/  IMAD.MOV.U32 R128, RZ, RZ, R2 ;  /* 0x000000ffff807224 */ /* 0x000fe400078e0002 */
[----:B------:R-:W-:-:S05]  /*1f130*/  FMUL.FTZ R2, R56, R0 ;  /* 0x0000000038027220 */ /* 0x000fca0000410000 */
[----:B------:R-:W-:Y:S08]  /*1f140*/  HMMA.16816.F32 R224, R24, R30, R224 ;  /* 0x0000001e18e0723c */ /* 0x000ff000000018e0 */
[----:B------:R-:W-:Y:S08]  /*1f150*/  HMMA.16816.F32 R28, R12, R62, R52 ;  /* 0x0000003e0c1c723c */ /* 0x000ff00000001834 */
[C---:B------:R-:W-:Y:S01]  /*1f160*/  HMMA.16816.F32 R72, R20.reuse, R48, R168 ;  /* 0x000000301448723c */ /* 0x040fe200000018a8 */
[----:B------:R1:W-:Y:S07]  /*1f170*/  MUFU.TANH R171, R2 ;  /* 0x0000000200ab7308 */ /* 0x0003ee0000002400 */
[----:B------:R-:W-:Y:S01]  /*1f180*/  HMMA.16816.F32 R32, R20, R42, R112 ;  /* 0x0000002a1420723c */ /* 0x000fe20000001870 */
[----:B-1----:R-:W-:-:S04]  /*1f190*/  FMUL.FTZ R2, R57, R0 ;  /* 0x0000000039027220 */ /* 0x002fc80000410000 */
[----:B------:R1:W-:Y:S03]  /*1f1a0*/  MUFU.TANH R114, R2 ;  /* 0x0000000200727308 */ /* 0x0003e60000002400 */
[----:B------:R-:W-:Y:S01]  /*1f1b0*/  HMMA.16816.F32 R40, R12, R64, R68 ;  /* 0x000000400c28723c */ /* 0x000fe20000001844 */
[----:B------:R-:W-:Y:S01]  /*1f1c0*/  IMAD.MOV.U32 R129, RZ, RZ, R39 ;  /* 0x000000ffff817224 */ /* 0x000fe200078e0027 */
[----:B------:R-:W-:Y:S01]  /*1f1d0*/  MOV R60, R80 ;  /* 0x00000050003c7202 */ /* 0x000fe20000000f00 */
[----:B------:R-:W-:Y:S02]  /*1f1e0*/  IMAD.MOV.U32 R49, RZ, RZ, R81 ;  /* 0x000000ffff317224 */ /* 0x000fe400078e0051 */
[----:B-1----:R-:W-:-:S04]  /*1f1f0*/  FMUL.FTZ R2, R58, R0 ;  /* 0x000000003a027220 */ /* 0x002fc80000410000 */
[----:B------:R1:W-:Y:S01]  /*1f200*/  MUFU.TANH R169, R2 ;  /* 0x0000000200a97308 */ /* 0x0003e20000002400 */
[----:B------:R-:W-:Y:S02]  /*1f210*/  IMAD.MOV.U32 R168, RZ, RZ, R82 ;  /* 0x000000ffffa87224 */ /* 0x000fe400078e0052 */
[----:B------:R-:W-:Y:S02]  /*1f220*/  IMAD.MOV.U32 R170, RZ, RZ, R83 ;  /* 0x000000ffffaa7224 */ /* 0x000fe400078e0053 */
[----:B------:R-:W-:Y:S01]  /*1f230*/  HMMA.16816.F32 R80, R20, R44, R124 ;  /* 0x0000002c1450723c */ /* 0x000fe2000000187c */
[----:B-1----:R-:W-:-:S04]  /*1f240*/  FMUL.FTZ R2, R59, R0 ;  /* 0x000000003b027220 */ /* 0x002fc80000410000 */
[----:B------:R1:W-:Y:S01]  /*1f250*/  MUFU.TANH R39, R2 ;  /* 0x0000000200277308 */ /* 0x0003e20000002400 */
[----:B------:R-:W-:Y:S02]  /*1f260*/  IMAD.MOV.U32 R115, RZ, RZ, R106 ;  /* 0x000000ffff737224 */ /* 0x000fe400078e006a */
[----:B------:R-:W-:Y:S02]  /*1f270*/  IMAD.MOV.U32 R112, RZ, RZ, R4 ;  /* 0x000000ffff707224 */ /* 0x000fe400078e0004 */
[----:B-1----:R-:W-:-:S04]  /*1f280*/  FMUL.FTZ R2, R28, R0 ;  /* 0x000000001c027220 */ /* 0x002fc80000410000 */
[----:B------:R1:W-:Y:S01]  /*1f290*/  MUFU.TANH R126, R2 ;  /* 0x00000002007e7308 */ /* 0x0003e20000002400 */
[----:B------:R-:W-:Y:S01]  /*1f2a0*/  MOV R130, R10 ;  /* 0x0000000a00827202 */ /* 0x000fe20000000f00 */
[----:B-1----:R-:W-:-:S06]  /*1f2b0*/  FMUL.FTZ R2, R29, R0 ;  /* 0x000000001d027220 */ /* 0x002fcc0000410000 */
[----:B------:R1:W-:Y:S01]  /*1f2c0*/  MUFU.TANH R106, R2 ;  /* 0x00000002006a7308 */ /* 0x0003e20000002400 */
[----:B------:R-:W-:Y:S02]  /*1f2d0*/  IMAD.MOV.U32 R69, RZ, RZ, R5 ;  /* 0x000000ffff457224 */ /* 0x000fe400078e0005 */
[----:B-1----:R-:W-:-:S05]  /*1f2e0*/  FMUL.FTZ R2, R30, R0 ;  /* 0x000000001e027220 */ /* 0x002fca0000410000 */
[----:B------:R1:W-:Y:S01]  /*1f2f0*/  MUFU.TANH R4, R2 ;  /* 0x0000000200047308 */ /* 0x0003e20000002400 */
[----:B------:R-:W-:Y:S02]  /*1f300*/  IMAD.MOV.U32 R124, RZ, RZ, R11 ;  /* 0x000000ffff7c7224 */ /* 0x000fe400078e000b */
[----:B-1----:R-:W-:-:S05]  /*1f310*/  FMUL.FTZ R2, R31, R0 ;  /* 0x000000001f027220 */ /* 0x002fca0000410000 */
[----:B------:R1:W-:Y:S01]  /*1f320*/  MUFU.TANH R10, R2 ;  /* 0x00000002000a7308 */ /* 0x0003e20000002400 */
[----:B------:R-:W-:Y:S01]  /*1f330*/  IMAD.MOV.U32 R51, RZ, RZ, R87 ;  /* 0x000000ffff337224 */ /* 0x000fe200078e0057 */
[----:B------:R-:W-:Y:S01]  /*1f340*/  MOV R131, R85 ;  /* 0x0000005500837202 */ /* 0x000fe20000000f00 */
[----:B------:R-:W-:Y:S02]  /*1f350*/  IMAD.MOV.U32 R48, RZ, RZ, R84 ;  /* 0x000000ffff307224 */ /* 0x000fe400078e0054 */
[----:B------:R-:W-:Y:S02]  /*1f360*/  IMAD.MOV.U32 R113, RZ, RZ, R86 ;  /* 0x000000ffff717224 */ /* 0x000fe400078e0056 */
[----:B-1----:R-:W-:-:S04]  /*1f370*/  FMUL.FTZ R2, R40, R0 ;  /* 0x0000000028027220 */ /* 0x002fc80000410000 */
[----:B------:R1:W-:Y:S01]  /*1f380*/  MUFU.TANH R5, R2 ;  /* 0x0000000200057308 */ /* 0x0003e20000002400 */
[----:B------:R-:W-:Y:S01]  /*1f390*/  HMMA.16816.F32 R84, R20, R46, R108 ;  /* 0x0000002e1454723c */ /* 0x000fe2000000186c */
[----:B------:R-:W2:Y:S06]  /*1f3a0*/  LDSM.16.M88.4 R44, [R182+0x1000] ;  /* 0x00100000b62c783b */ /* 0x000eac0000000200 */
[----:B------:R-:W-:Y:S02]  /*1f3b0*/  IMAD.MOV.U32 R110, RZ, RZ, R170 ;  /* 0x000000ffff6e7224 */ /* 0x000fe400078e00aa */
[----:B-1----:R-:W-:-:S04]  /*1f3c0*/  FMUL.FTZ R2, R41, R0 ;  /* 0x0000000029027220 */ /* 0x002fc80000410000 */
[----:B------:R1:W-:Y:S01]  /*1f3d0*/  MUFU.TANH R11, R2 ;  /* 0x00000002000b7308 */ /* 0x0003e20000002400 */
[----:B------:R-:W-:Y:S01]  /*1f3e0*/  HMMA.16816.F32 R28, R12, R66, R32 ;  /* 0x000000420c1c723c */ /* 0x000fe20000001820 */
[----:B------:R-:W-:Y:S01]  /*1f3f0*/  IMAD.MOV.U32 R170, RZ, RZ, R247 ;  /* 0x000000ffffaa7224 */ /* 0x000fe200078e00f7 */
[----:B------:R3:W4:Y:S01]  /*1f400*/  LDSM.16.M88.4 R32, [R51] ;  /* 0x000000003320783b */ /* 0x0007220000000200 */
[----:B-1----:R-:W-:-:S04]  /*1f410*/  FMUL.FTZ R2, R42, R0 ;  /* 0x000000002a027220 */ /* 0x002fc80000410000 */
[----:B------:R1:W-:Y:S02]  /*1f420*/  MUFU.TANH R247, R2 ;  /* 0x0000000200f77308 */ /* 0x0003e40000002400 */
[----:B-1----:R-:W-:Y:S02]  /*1f430*/  FMUL.FTZ R2, R43, R0 ;  /* 0x000000002b027220 */ /* 0x002fe40000410000 */
[----:B------:R-:W1:Y:S04]  /*1f440*/  LDSM.16.M88.4 R40, [R182+0x1800] ;  /* 0x00180000b628783b */ /* 0x000e680000000200 */
[----:B------:R-:W4:Y:S01]  /*1f450*/  MUFU.TANH R56, R2 ;  /* 0x0000000200387308 */ /* 0x000f220000002400 */
[----:B------:R-:W-:Y:S01]  /*1f460*/  IMAD.MOV.U32 R57, RZ, RZ, R131 ;  /* 0x000000ffff397224 */ /* 0x000fe200078e0083 */
[----:B------:R-:W-:Y:S01]  /*1f470*/  MOV R111, R48 ;  /* 0x00000030006f7202 */ /* 0x000fe20000000f00 */
[----:B------:R-:W-:Y:S01]  /*1f480*/  IMAD.MOV.U32 R108, RZ, RZ, R49 ;  /* 0x000000ffff6c7224 */ /* 0x000fe200078e0031 */
[C---:B--2---:R-:W-:Y:S08]  /*1f490*/  HMMA.16816.F32 R52, R12.reuse, R46, R76 ;  /* 0x0000002e0c34723c */ /* 0x044ff0000000184c */
[----:B---3--:R-:W-:Y:S07]  /*1f4a0*/  HMMA.16816.F32 R48, R12, R44, R72 ;  /* 0x0000002c0c30723c */ /* 0x008fee0000001848 */
[----:B------:R-:W-:Y:S01]  /*1f4b0*/  IMAD.MOV.U32 R75, RZ, RZ, R57 ;  /* 0x000000ffff4b7224 */ /* 0x000fe200078e0039 */
[----:B----4-:R-:W-:Y:S07]  /*1f4c0*/  HMMA.16816.F32 R44, R20, R32, R204 ;  /* 0x00000020142c723c */ /* 0x010fee00000018cc */
[----:B------:R-:W-:-:S02]  /*1f4d0*/  MOV R207, R56 ;  /* 0x0000003800cf7202 */ /* 0x000fc40000000f00 */
[----:B-1----:R-:W-:Y:S01]  /*1f4e0*/  HMMA.16816.F32 R56, R12, R42, R84 ;  /* 0x0000002a0c38723c */ /* 0x002fe20000001854 */
[----:B------:R-:W2:Y:S01]  /*1f4f0*/  LDL.LU R85, [R1+0xb8] ;  /* 0x0000b80001557983 */ /* 0x000ea20000300800 */
[----:B------:R-:W-:Y:S02]  /*1f500*/  FMUL.FTZ R2, R28, R0 ;  /* 0x000000001c027220 */ /* 0x000fe40000410000 */
[----:B------:R-:W-:Y:S02]  /*1f510*/  IMAD.MOV.U32 R109, RZ, RZ, R168 ;  /* 0x000000ffff6d7224 */ /* 0x000fe400078e00a8 */
[----:B------:R1:W-:Y:S01]  /*1f520*/  MUFU.TANH R127, R2 ;  /* 0x00000002007f7308 */ /* 0x0003e20000002400 */
[----:B------:R-:W-:Y:S02]  /*1f530*/  IMAD.MOV.U32 R168, RZ, RZ, R19 ;  /* 0x000000ffffa87224 */ /* 0x000fe400078e0013 */
[----:B------:R-:W-:Y:S02]  /*1f540*/  IMAD.MOV.U32 R19, RZ, RZ, R117 ;  /* 0x000000ffff137224 */ /* 0x000fe400078e0075 */
[----:B------:R-:W-:-:S02]  /*1f550*/  IMAD.MOV.U32 R65, RZ, RZ, R252 ;  /* 0x000000ffff417224 */ /* 0x000fc400078e00fc */
[----:B-1----:R-:W-:-:S04]  /*1f560*/  FMUL.FTZ R2, R29, R0 ;  /* 0x000000001d027220 */ /* 0x002fc80000410000 */
[----:B------:R1:W-:Y:S01]  /*1f570*/  MUFU.TANH R117, R2 ;  /* 0x0000000200757308 */ /* 0x0003e20000002400 */
[----:B------:R-:W-:Y:S02]  /*1f580*/  IMAD.MOV.U32 R131, RZ, RZ, R9 ;  /* 0x000000ffff837224 */ /* 0x000fe400078e0009 */
[----:B------:R-:W-:Y:S02]  /*1f590*/  IMAD.MOV.U32 R125, RZ, RZ, R128 ;  /* 0x000000ffff7d7224 */ /* 0x000fe400078e0080 */
[----:B-1----:R-:W-:-:S04]  /*1f5a0*/  FMUL.FTZ R2, R30, R0 ;  /* 0x000000001e027220 */ /* 0x002fc80000410000 */
[----:B------:R1:W-:Y:S01]  /*1f5b0*/  MUFU.TANH R252, R2 ;  /* 0x0000000200fc7308 */ /* 0x0003e20000002400 */
[----:B------:R-:W-:Y:S01]  /*1f5c0*/  MOV R68, R107 ;  /* 0x0000006b00447202 */ /* 0x000fe20000000f00 */
[----:B-1----:R-:W-:Y:S01]  /*1f5d0*/  FMUL.FTZ R2, R31, R0 ;  /* 0x000000001f027220 */ /* 0x002fe20000410000 */
[----:B------:R-:W-:Y:S01]  /*1f5e0*/  MOV R70, R61 ;  /* 0x0000003d00467202 */ /* 0x000fe20000000f00 */
[----:B------:R-:W-:Y:S01]  /*1f5f0*/  IMAD.MOV.U32 R71, RZ, RZ, R60 ;  /* 0x000000ffff477224 */ /* 0x000fe200078e003c */
[----:B------:R1:W3:Y:S03]  /*1f600*/  LDSM.16.M88.4 R28, [R65] ;  /* 0x00000000411c783b */ /* 0x0002e60000000200 */
[----:B------:R4:W-:Y:S01]  /*1f610*/  MUFU.TANH R9, R2 ;  /* 0x0000000200097308 */ /* 0x0009e20000002400 */
[----:B------:R-:W-:Y:S01]  /*1f620*/  HMMA.16816.F32 R60, R20, R34, R192 ;  /* 0x00000022143c723c */ /* 0x000fe200000018c0 */
[----:B------:R-:W-:-:S02]  /*1f630*/  IMAD.MOV.U32 R206, RZ, RZ, R244 ;  /* 0x000000ffffce7224 */ /* 0x000fc400078e00f4 */
[----:B----4-:R-:W-:-:S04]  /*1f640*/  FMUL.FTZ R2, R48, R0 ;  /* 0x0000000030027220 */ /* 0x010fc80000410000 */
[----:B------:R4:W-:Y:S01]  /*1f650*/  MUFU.TANH R128, R2 ;  /* 0x0000000200807308 */ /* 0x0009e20000002400 */
[----:B------:R-:W-:Y:S01]  /*1f660*/  HMMA.16816.F32 R32, R12, R40, R80 ;  /* 0x000000280c20723c */ /* 0x000fe20000001850 */
[----:B------:R-:W1:Y:S01]  /*1f670*/  LDSM.16.M88.4 R40, [R182+0x2000] ;  /* 0x00200000b628783b */ /* 0x000e620000000200 */
[----:B----4-:R-:W-:-:S05]  /*1f680*/  FMUL.FTZ R2, R49, R0 ;  /* 0x0000000031027220 */ /* 0x010fca0000410000 */
[----:B------:R4:W-:Y:S01]  /*1f690*/  MUFU.TANH R107, R2 ;  /* 0x00000002006b7308 */ /* 0x0009e20000002400 */
[----:B------:R-:W-:Y:S01]  /*1f6a0*/  MOV R78, R129 ;  /* 0x00000081004e7202 */ /* 0x000fe20000000f00 */
[----:B----4-:R-:W-:-:S06]  /*1f6b0*/  FMUL.FTZ R2, R50, R0 ;  /* 0x0000000032027220 */ /* 0x010fcc0000410000 */
[----:B------:R4:W-:Y:S02]  /*1f6c0*/  MUFU.TANH R244, R2 ;  /* 0x0000000200f47308 */ /* 0x0009e40000002400 */
[----:B----4-:R-:W-:-:S06]  /*1f6d0*/  FMUL.FTZ R2, R51, R0 ;  /* 0x0000000033027220 */ /* 0x010fcc0000410000 */
[----:B------:R4:W-:Y:S01]  /*1f6e0*/  MUFU.TANH R72, R2 ;  /* 0x0000000200487308 */ /* 0x0009e20000002400 */
[----:B------:R-:W-:Y:S02]  /*1f6f0*/  IMAD.MOV.U32 R73, RZ, RZ, R130 ;  /* 0x000000ffff497224 */ /* 0x000fe400078e0082 */
[----:B----4-:R-:W-:-:S05]  /*1f700*/  FMUL.FTZ R2, R52, R0 ;  /* 0x0000000034027220 */ /* 0x010fca0000410000 */
[----:B------:R4:W-:Y:S01]  /*1f710*/  MUFU.TANH R129, R2 ;  /* 0x0000000200817308 */ /* 0x0009e20000002400 */
[----:B------:R-:W-:Y:S02]  /*1f720*/  IMAD.MOV.U32 R74, RZ, RZ, R125 ;  /* 0x000000ffff4a7224 */ /* 0x000fe400078e007d */
[----:B------:R-:W-:Y:S02]  /*1f730*/  IMAD.MOV.U32 R125, RZ, RZ, R115 ;  /* 0x000000ffff7d7224 */ /* 0x000fe400078e0073 */
[----:B----4-:R-:W-:-:S04]  /*1f740*/  FMUL.FTZ R2, R53, R0 ;  /* 0x0000000035027220 */ /* 0x010fc80000410000 */
[----:B------:R4:W-:Y:S01]  /*1f750*/  MUFU.TANH R195, R2 ;  /* 0x0000000200c37308 */ /* 0x0009e20000002400 */
[----:B------:R-:W-:Y:S01]  /*1f760*/  MOV R115, R105 ;  /* 0x0000006900737202 */ /* 0x000fe20000000f00 */
[----:B------:R-:W-:Y:S02]  /*1f770*/  IMAD.MOV.U32 R77, RZ, RZ, R113 ;  /* 0x000000ffff4d7224 */ /* 0x000fe400078e0071 */
[----:B----4-:R-:W-:-:S04]  /*1f780*/  FMUL.FTZ R2, R54, R0 ;  /* 0x0000000036027220 */ /* 0x010fc80000410000 */
[----:B------:R4:W-:Y:S01]  /*1f790*/  MUFU.TANH R130, R2 ;  /* 0x0000000200827308 */ /* 0x0009e20000002400 */
[----:B------:R-:W-:Y:S02]  /*1f7a0*/  IMAD.MOV.U32 R113, RZ, RZ, R241 ;  /* 0x000000ffff717224 */ /* 0x000fe400078e00f1 */
[----:B------:R-:W-:Y:S02]  /*1f7b0*/  IMAD.MOV.U32 R79, RZ, RZ, R112 ;  /* 0x000000ffff4f7224 */ /* 0x000fe400078e0070 */
[----:B----4-:R-:W-:-:S04]  /*1f7c0*/  FMUL.FTZ R2, R55, R0 ;  /* 0x0000000037027220 */ /* 0x010fc80000410000 */
[----:B------:R4:W-:Y:S01]  /*1f7d0*/  MUFU.TANH R105, R2 ;  /* 0x0000000200697308 */ /* 0x0009e20000002400 */
[----:B------:R-:W-:Y:S01]  /*1f7e0*/  IMAD.MOV.U32 R112, RZ, RZ, R7 ;  /* 0x000000ffff707224 */ /* 0x000fe200078e0007 */
[----:B------:R-:W-:Y:S01]  /*1f7f0*/  MOV R64, R69 ;  /* 0x0000004500407202 */ /* 0x000fe20000000f00 */
[----:B------:R-:W-:Y:S02]  /*1f800*/  IMAD.MOV.U32 R76, RZ, RZ, R114 ;  /* 0x000000ffff4c7224 */ /* 0x000fe400078e0072 */
[----:B----4-:R-:W-:-:S04]  /*1f810*/  FMUL.FTZ R2, R32, R0 ;  /* 0x0000000020027220 */ /* 0x010fc80000410000 */
[----:B------:R4:W-:Y:S01]  /*1f820*/  MUFU.TANH R241, R2 ;  /* 0x0000000200f17308 */ /* 0x0009e20000002400 */
[----:B-1----:R-:W-:Y:S01]  /*1f830*/  IMAD.MOV.U32 R65, RZ, RZ, R68 ;  /* 0x000000ffff417224 */ /* 0x002fe200078e0044 */
[----:B---3--:R-:W-:Y:S01]  /*1f840*/  HMMA.16816.F32 R52, R20, R28, R120 ;  /* 0x0000001c1434723c */ /* 0x008fe20000001878 */
[----:B------:R-:W-:Y:S02]  /*1f850*/  IMAD.MOV.U32 R67, RZ, RZ, R70 ;  /* 0x000000ffff437224 */ /* 0x000fe400078e0046 */
[----:B------:R-:W-:Y:S02]  /*1f860*/  IMAD.MOV.U32 R66, RZ, RZ, R71 ;  /* 0x000000ffff427224 */ /* 0x000fe400078e0047 */
[----:B------:R-:W-:Y:S02]  /*1f870*/  IMAD.MOV.U32 R114, RZ, RZ, R240 ;  /* 0x000000ffff727224 */ /* 0x000fe400078e00f0 */
[----:B----4-:R-:W-:-:S04]  /*1f880*/  FMUL.FTZ R2, R33, R0 ;  /* 0x0000000021027220 */ /* 0x010fc80000410000 */
[----:B------:R1:W-:Y:S01]  /*1f890*/  MUFU.TANH R7, R2 ;  /* 0x0000000200077308 */ /* 0x0003e20000002400 */
[----:B------:R-:W-:Y:S08]  /*1f8a0*/  HMMA.16816.F32 R68, R20, R30, R96 ;  /* 0x0000001e1444723c */ /* 0x000ff00000001860 */
[----:B------:R-:W-:Y:S01]  /*1f8b0*/  HMMA.16816.F32 R28, R12, R40, R44 ;  /* 0x000000280c1c723c */ /* 0x000fe2000000182c */
[----:B------:R-:W-:Y:S01]  /*1f8c0*/  IMAD.MOV.U32 R81, RZ, RZ, R131 ;  /* 0x000000ffff517224 */ /* 0x000fe200078e0083 */
[----:B------:R3:W-:Y:S01]  /*1f8d0*/  LDSM.16.M88.4 R44, [R206] ;  /* 0x00000000ce2c783b */ /* 0x0007e20000000200 */
[----:B-1----:R-:W-:-:S05]  /*1f8e0*/  FMUL.FTZ R2, R34, R0 ;  /* 0x0000000022027220 */ /* 0x002fca0000410000 */
[----:B------:R-:W-:Y:S01]  /*1f8f0*/  HMMA.16816.F32 R48, R12, R42, R60 ;  /* 0x0000002a0c30723c */ /* 0x000fe2000000183c */
[----:B------:R-:W1:Y:S01]  /*1f900*/  LDSM.16.M88.4 R40, [R182+0x2800] ;  /* 0x00280000b628783b */ /* 0x000e620000000200 */
[----:B------:R4:W-:Y:S01]  /*1f910*/  MUFU.TANH R240, R2 ;  /* 0x0000000200f07308 */ /* 0x0009e20000002400 */
[----:B------:R-:W-:Y:S01]  /*1f920*/  IMAD.MOV.U32 R205, RZ, RZ, R76 ;  /* 0x000000ffffcd7224 */ /* 0x000fe200078e004c */
[----:B------:R-:W-:Y:S01]  /*1f930*/  MOV R86, R171 ;  /* 0x000000ab00567202 */ /* 0x000fe20000000f00 */
[----:B------:R-:W-:Y:S02]  /*1f940*/  IMAD.MOV.U32 R87, RZ, RZ, R168 ;  /* 0x000000ffff577224 */ /* 0x000fe400078e00a8 */
[----:B------:R-:W-:Y:S01]  /*1f950*/  IMAD.MOV.U32 R83, RZ, RZ, R124 ;  /* 0x000000ffff537224 */ /* 0x000fe200078e007c */
[----:B------:R-:W-:Y:S01]  /*1f960*/  MOV R80, R65 ;  /* 0x0000004100507202 */ /* 0x000fe20000000f00 */
[----:B------:R-:W-:Y:S01]  /*1f970*/  IMAD.MOV.U32 R193, RZ, RZ, R66 ;  /* 0x000000ffffc17224 */ /* 0x000fe200078e0042 */
[----:B------:R-:W-:Y:S01]  /*1f980*/  LDSM.16.M88.4 R60, [R104+0x9800] ;  /* 0x00980000683c783b */ /* 0x000fe20000000200 */
[----:B----4-:R-:W-:-:S04]  /*1f990*/  FMUL.FTZ R2, R35, R0 ;  /* 0x0000000023027220 */ /* 0x010fc80000410000 */
[----:B------:R4:W-:Y:S02]  /*1f9a0*/  MUFU.TANH R96, R2 ;  /* 0x0000000200607308 */ /* 0x0009e40000002400 */
[----:B----4-:R-:W-:-:S06]  /*1f9b0*/  FMUL.FTZ R2, R56, R0 ;  /* 0x0000000038027220 */ /* 0x010fcc0000410000 */
[----:B------:R4:W-:Y:S01]  /*1f9c0*/  MUFU.TANH R131, R2 ;  /* 0x0000000200837308 */ /* 0x0009e20000002400 */
[----:B------:R-:W-:Y:S02]  /*1f9d0*/  IMAD.MOV.U32 R76, RZ, RZ, R77 ;  /* 0x000000ffff4c7224 */ /* 0x000fe400078e004d */
[----:B------:R-:W-:Y:S02]  /*1f9e0*/  IMAD.MOV.U32 R77, RZ, RZ, R78 ;  /* 0x000000ffff4d7224 */ /* 0x000fe400078e004e */
[----:B----4-:R-:W-:-:S04]  /*1f9f0*/  FMUL.FTZ R2, R57, R0 ;  /* 0x0000000039027220 */ /* 0x010fc80000410000 */
[----:B------:R4:W-:Y:S01]  /*1fa00*/  MUFU.TANH R84, R2 ;  /* 0x0000000200547308 */ /* 0x0009e20000002400 */
[----:B------:R-:W-:Y:S01]  /*1fa10*/  MOV R78, R73 ;  /* 0x00000049004e7202 */ /* 0x000fe20000000f00 */
[----:B----4-:R-:W-:-:S06]  /*1fa20*/  FMUL.FTZ R2, R58, R0 ;  /* 0x000000003a027220 */ /* 0x010fcc0000410000 */
[----:B---3--:R3:W-:Y:S02]  /*1fa30*/  MUFU.TANH R206, R2 ;  /* 0x0000000200ce7308 */ /* 0x0087e40000002400 */
[-C--:B---3--:R-:W-:Y:S01]  /*1fa40*/  FMUL.FTZ R2, R59, R0.reuse ;  /* 0x000000003b027220 */ /* 0x088fe20000410000 */
[----:B-1----:R-:W-:Y:S01]  /*1fa50*/  HMMA.16816.F32 R32, R12, R40, R52 ;  /* 0x000000280c20723c */ /* 0x002fe20000001834 */
[----:B------:R-:W1:Y:S04]  /*1fa60*/  LDSM.16.M88.4 R56, [R182+0x3000] ;  /* 0x00300000b638783b */ /* 0x000e680000000200 */
[----:B------:R3:W-:Y:S02]  /*1fa70*/  MUFU.TANH R73, R2 ;  /* 0x0000000200497308 */ /* 0x0007e40000002400 */
[----:B---3--:R-:W-:-:S06]  /*1fa80*/  FMUL.FTZ R2, R28, R0 ;  /* 0x000000001c027220 */ /* 0x008fcc0000410000 */
[----:B------:R3:W-:Y:S02]  /*1fa90*/  MUFU.TANH R171, R2 ;  /* 0x0000000200ab7308 */ /* 0x0007e40000002400 */
[----:B---3--:R-:W-:-:S06]  /*1faa0*/  FMUL.FTZ R2, R29, R0 ;  /* 0x000000001d027220 */ /* 0x008fcc0000410000 */
[----:B------:R3:W-:Y:S02]  /*1fab0*/  MUFU.TANH R122, R2 ;  /* 0x00000002007a7308 */ /* 0x0007e40000002400 */
[----:B---3--:R-:W-:-:S06]  /*1fac0*/  FMUL.FTZ R2, R30, R0 ;  /* 0x000000001e027220 */ /* 0x008fcc0000410000 */
[----:B------:R3:W-:Y:S01]  /*1fad0*/  MUFU.TANH R168, R2 ;  /* 0x0000000200a87308 */ /* 0x0007e20000002400 */
[----:B------:R-:W-:Y:S02]  /*1fae0*/  IMAD.MOV.U32 R192, RZ, RZ, R67 ;  /* 0x000000ffffc07224 */ /* 0x000fe400078e0043 */
[----:B---3--:R-:W-:-:S05]  /*1faf0*/  FMUL.FTZ R2, R31, R0 ;  /* 0x000000001f027220 */ /* 0x008fca0000410000 */
[----:B------:R3:W-:Y:S01]  /*1fb00*/  MUFU.TANH R124, R2 ;  /* 0x00000002007c7308 */ /* 0x0007e20000002400 */
[----:B------:R-:W-:Y:S01]  /*1fb10*/  IMAD.MOV.U32 R82, RZ, RZ, R64 ;  /* 0x000000ffff527224 */ /* 0x000fe200078e0040 */
[----:B------:R-:W-:Y:S01]  /*1fb20*/  HMMA.16816.F32 R52, R20, R46, R88 ;  /* 0x0000002e1434723c */ /* 0x000fe20000001858 */
[----:B------:R-:W-:Y:S02]  /*1fb30*/  IMAD.MOV.U32 R194, RZ, RZ, R75 ;  /* 0x000000ffffc27224 */ /* 0x000fe400078e004b */
[----:B---3--:R-:W-:-:S04]  /*1fb40*/  FMUL.FTZ R2, R48, R0 ;  /* 0x0000000030027220 */ /* 0x008fc80000410000 */
[----:B------:R3:W-:Y:S01]  /*1fb50*/  MUFU.TANH R204, R2 ;  /* 0x0000000200cc7308 */ /* 0x0007e20000002400 */
[----:B------:R-:W-:Y:S01]  /*1fb60*/  HMMA.16816.F32 R64, R20, R44, R92 ;  /* 0x0000002c1440723c */ /* 0x000fe2000000185c */
[----:B--2---:R2:W4:Y:S01]  /*1fb70*/  LDSM.16.M88.4 R44, [R85] ;  /* 0x00000000552c783b */ /* 0x0045220000000200 */
[----:B------:R-:W-:Y:S02]  /*1fb80*/  IMAD.MOV.U32 R75, RZ, RZ, R169 ;  /* 0x000000ffff4b7224 */ /* 0x000fe400078e00a9 */
[----:B---3--:R-:W-:-:S04]  /*1fb90*/  FMUL.FTZ R2, R49, R0 ;  /* 0x0000000031027220 */ /* 0x008fc80000410000 */
[----:B------:R3:W-:Y:S01]  /*1fba0*/  MUFU.TANH R97, R2 ;  /* 0x0000000200617308 */ /* 0x0007e20000002400 */
[----:B------:R-:W-:Y:S01]  /*1fbb0*/  HMMA.16816.F32 R40, R12, R42, R68 ;  /* 0x0000002a0c28723c */ /* 0x000fe20000001844 */
[----:B--2---:R-:W-:Y:S02]  /*1fbc0*/  IMAD.MOV.U32 R85, RZ, RZ, R87 ;  /* 0x000000ffff557224 */ /* 0x004fe400078e0057 */
[----:B---3--:R-:W-:-:S04]  /*1fbd0*/  FMUL.FTZ R2, R50, R0 ;  /* 0x0000000032027220 */ /* 0x008fc80000410000 */
[----:B------:R2:W-:Y:S01]  /*1fbe0*/  MUFU.TANH R169, R2 ;  /* 0x0000000200a97308 */ /* 0x0005e20000002400 */
[----:B------:R-:W-:Y:S02]  /*1fbf0*/  IMAD.MOV.U32 R87, RZ, RZ, R80 ;  /* 0x000000ffff577224 */ /* 0x000fe400078e0050 */
[----:B------:R-:W-:Y:S01]  /*1fc00*/  IMAD.MOV.U32 R80, RZ, RZ, R83 ;  /* 0x000000ffff507224 */ /* 0x000fe200078e0053 */
[----:B------:R-:W-:Y:S01]  /*1fc10*/  MOV R83, R188 ;  /* 0x000000bc00537202 */ /* 0x000fe20000000f00 */
[----:B--2---:R-:W-:-:S04]  /*1fc20*/  FMUL.FTZ R2, R51, R0 ;  /* 0x0000000033027220 */ /* 0x004fc80000410000 */
[----:B------:R2:W-:Y:S01]  /*1fc30*/  MUFU.TANH R88, R2 ;  /* 0x0000000200587308 */ /* 0x0005e20000002400 */
[----:B------:R-:W-:Y:S02]  /*1fc40*/  IMAD.MOV.U32 R121, RZ, RZ, R192 ;  /* 0x000000ffff797224 */ /* 0x000fe400078e00c0 */
[----:B------:R-:W-:Y:S02]  /*1fc50*/  IMAD.MOV.U32 R192, RZ, RZ, R194 ;  /* 0x000000ffffc07224 */ /* 0x000fe400078e00c2 */
[----:B--2---:R-:W-:-:S04]  /*1fc60*/  FMUL.FTZ R2, R32, R0 ;  /* 0x0000000020027220 */ /* 0x004fc80000410000 */
[----:B------:R2:W-:Y:S01]  /*1fc70*/  MUFU.TANH R188, R2 ;  /* 0x0000000200bc7308 */ /* 0x0005e20000002400 */
[----:B------:R-:W-:Y:S02]  /*1fc80*/  IMAD.MOV.U32 R194, RZ, RZ, R207 ;  /* 0x000000ffffc27224 */ /* 0x000fe400078e00cf */
[----:B------:R-:W-:Y:S01]  /*1fc90*/  IMAD.MOV.U32 R207, RZ, RZ, R38 ;  /* 0x000000ffffcf7224 */ /* 0x000fe200078e0026 */
[----:B-1----:R-:W-:Y:S01]  /*1fca0*/  HMMA.16816.F32 R28, R12, R56, R64 ;  /* 0x000000380c1c723c */ /* 0x002fe20000001840 */
[----:B------:R-:W1:Y:S01]  /*1fcb0*/  LDSM.16.M88.4 R64, [R182+0x3800] ;  /* 0x00380000b640783b */ /* 0x000e620000000200 */
[----:B--2---:R-:W-:-:S04]  /*1fcc0*/  FMUL.FTZ R2, R33, R0 ;  /* 0x0000000021027220 */ /* 0x004fc80000410000 */
[----:B------:R2:W3:Y:S01]  /*1fcd0*/  MUFU.TANH R89, R2 ;  /* 0x0000000200597308 */ /* 0x0004e20000002400 */
[----:B------:R-:W-:Y:S01]  /*1fce0*/  MOV R120, R193 ;  /* 0x000000c100787202 */ /* 0x000fe20000000f00 */
[----:B------:R-:W-:Y:S02]  /*1fcf0*/  IMAD.MOV.U32 R99, RZ, RZ, R125 ;  /* 0x000000ffff637224 */ /* 0x000fe400078e007d */
[----:B--2---:R-:W-:-:S04]  /*1fd00*/  FMUL.FTZ R2, R34, R0 ;  /* 0x0000000022027220 */ /* 0x004fc80000410000 */
[----:B------:R2:W-:Y:S01]  /*1fd10*/  MUFU.TANH R38, R2 ;  /* 0x0000000200267308 */ /* 0x0005e20000002400 */
[----:B------:R-:W-:Y:S02]  /*1fd20*/  IMAD.MOV.U32 R98, RZ, RZ, R99 ;  /* 0x000000ffff627224 */ /* 0x000fe400078e0063 */
[----:B--2---:R-:W-:-:S05]  /*1fd30*/  FMUL.FTZ R2, R35, R0 ;  /* 0x0000000023027220 */ /* 0x004fca0000410000 */
[----:B------:R2:W-:Y:S01]  /*1fd40*/  MUFU.TANH R123, R2 ;  /* 0x00000002007b7308 */ /* 0x0005e20000002400 */
[----:B------:R-:W-:Y:S01]  /*1fd50*/  IMAD.MOV.U32 R99, RZ, RZ, R120 ;  /* 0x000000ffff637224 */ /* 0x000fe200078e0078 */
[----:B------:R-:W-:Y:S01]  /*1fd60*/  HMMA.16816.F32 R48, R12, R58, R52 ;  /* 0x0000003a0c30723c */ /* 0x000fe20000001834 */
[----:B------:R-:W-:Y:S01]  /*1fd70*/  IMAD.MOV.U32 R120, RZ, RZ, R121 ;  /* 0x000000ffff787224 */ /* 0x000fe200078e0079 */
[----:B------:R-:W-:Y:S01]  /*1fd80*/  MOV R121, R85 ;  /* 0x0000005500797202 */ /* 0x000fe20000000f00 */
[----:B--2---:R-:W-:-:S05]  /*1fd90*/  FMUL.FTZ R2, R40, R0 ;  /* 0x0000000028027220 */ /* 0x004fca0000410000 */
[----:B----4-:R-:W-:Y:S01]  /*1fda0*/  HMMA.16816.F32 R32, R20, R44, R196 ;  /* 0x0000002c1420723c */ /* 0x010fe200000018c4 */
[----:B------:R2:W4:Y:S01]  /*1fdb0*/  LDSM.16.M88.4 R52, [R98] ;  /* 0x000000006234783b */ /* 0x0005220000000200 */
[----:B------:R1:W-:Y:S01]  /*1fdc0*/  MUFU.TANH R193, R2 ;  /* 0x0000000200c17308 */ /* 0x0003e20000002400 */
[----:B------:R-:W-:Y:S02]  /*1fdd0*/  IMAD.MOV.U32 R85, RZ, RZ, R86 ;  /* 0x000000ffff557224 */ /* 0x000fe400078e0056 */
[----:B------:R-:W3:Y:S01]  /*1fde0*/  LDSM.16.M88.4 R56, [R192] ;  /* 0x00000000c038783b */ /* 0x000ee20000000200 */
[----:B------:R-:W-:Y:S02]  /*1fdf0*/  IMAD.MOV.U32 R86, RZ, RZ, R39 ;  /* 0x000000ffff567224 */ /* 0x000fe400078e0027 */
[----:B-1----:R-:W-:-:S04]  /*1fe00*/  FMUL.FTZ R2, R41, R0 ;  /* 0x0000000029027220 */ /* 0x002fc80000410000 */
[----:B------:R1:W-:Y:S01]  /*1fe10*/  MUFU.TANH R104, R2 ;  /* 0x0000000200687308 */ /* 0x0003e20000002400 */
[----:B--2---:R-:W-:Y:S02]  /*1fe20*/  IMAD.MOV.U32 R98, RZ, RZ, R99 ;  /* 0x000000ffff627224 */ /* 0x004fe400078e0063 */
[----:B-1----:R-:W-:-:S05]  /*1fe30*/  FMUL.FTZ R2, R42, R0 ;  /* 0x000000002a027220 */ /* 0x002fca0000410000 */
[----:B------:R1:W-:Y:S01]  /*1fe40*/  MUFU.TANH R39, R2 ;  /* 0x0000000200277308 */ /* 0x0003e20000002400 */
[----:B------:R-:W-:Y:S01]  /*1fe50*/  IMAD.MOV.U32 R99, RZ, RZ, R120 ;  /* 0x000000ffff637224 */ /* 0x000fe200078e0078 */
[----:B------:R-:W-:Y:S01]  /*1fe60*/  MOV R95, R98 ;  /* 0x00000062005f7202 */ /* 0x000fe20000000f00 */
[----:B-1----:R-:W-:Y:S02]  /*1fe70*/  FMUL.FTZ R2, R43, R0 ;  /* 0x000000002b027220 */ /* 0x002fe40000410000 */
[----:B------:R-:W-:Y:S01]  /*1fe80*/  IMAD.MOV.U32 R98, RZ, RZ, R99 ;  /* 0x000000ffff627224 */ /* 0x000fe200078e0063 */
[----:B------:R-:W-:Y:S02]  /*1fe90*/  HMMA.16816.F32 R108, R24, R60, R108 ;  /* 0x0000003c186c723c */ /* 0x000fe4000000186c */
[----:B------:R1:W2:Y:S01]  /*1fea0*/  MUFU.TANH R93, R2 ;  /* 0x00000002005d7308 */ /* 0x0002a20000002400 */
[----:B------:R-:W-:Y:S01]  /*1feb0*/  IMAD.MOV.U32 R99, RZ, RZ, R121 ;  /* 0x000000ffff637224 */ /* 0x000fe200078e0079 */
[----:B------:R2:W3:Y:S01]  /*1fec0*/  LDSM.16.M88.4 R40, [R95] ;  /* 0x000000005f28783b */ /* 0x0004e20000000200 */
[----:B------:R-:W-:-:S02]  /*1fed0*/  IMAD.MOV.U32 R121, RZ, RZ, R85 ;  /* 0x000000ffff797224 */ /* 0x000fc400078e0055 */
[----:B-1----:R-:W-:-:S04]  /*1fee0*/  FMUL.FTZ R2, R28, R0 ;  /* 0x000000001c027220 */ /* 0x002fc80000410000 */
[----:B------:R1:W-:Y:S01]  /*1fef0*/  MUFU.TANH R196, R2 ;  /* 0x0000000200c47308 */ /* 0x0003e20000002400 */
[----:B------:R-:W-:Y:S01]  /*1ff00*/  HMMA.16816.F32 R112, R24, R62, R112 ;  /* 0x0000003e1870723c */ /* 0x000fe20000001870 */
[----:B------:R-:W-:Y:S01]  /*1ff10*/  IMAD.MOV.U32 R85, RZ, RZ, R86 ;  /* 0x000000ffff557224 */ /* 0x000fe200078e0056 */
[----:B------:R-:W-:Y:S01]  /*1ff20*/  MOV R86, R194 ;  /* 0x000000c200567202 */ /* 0x000fe20000000f00 */
[----:B------:R-:W4:Y:S05]  /*1ff30*/  LDSM.16.M88.4 R60, [R182+0x4000] ;  /* 0x00400000b63c783b */ /* 0x000f2a0000000200 */
[----:B------:R-:W-:Y:S01]  /*1ff40*/  HMMA.16816.F32 R24, R20, R46, R232 ;  /* 0x0000002e1418723c */ /* 0x000fe200000018e8 */
[----:B-1----:R-:W-:-:S04]  /*1ff50*/  FMUL.FTZ R2, R29, R0 ;  /* 0x000000001d027220 */ /* 0x002fc80000410000 */
[----:B------:R1:W-:Y:S01]  /*1ff60*/  MUFU.TANH R120, R2 ;  /* 0x0000000200787308 */ /* 0x0003e20000002400 */
[----:B--2---:R-:W-:Y:S02]  /*1ff70*/  IMAD.MOV.U32 R95, RZ, RZ, R98 ;  /* 0x000000ffff5f7224 */ /* 0x004fe400078e0062 */
[----:B------:R-:W-:Y:S02]  /*1ff80*/  IMAD.MOV.U32 R98, RZ, RZ, R99 ;  /* 0x000000ffff627224 */ /* 0x000fe400078e0063 */
[----:B-1----:R-:W-:Y:S11]  /*1ff90*/  FMUL.FTZ R2, R30, R0 ;  /* 0x000000001e027220 */ /* 0x002ff60000410000 */
[----:B------:R-:W-:Y:S03]  /*1ffa0*/  @!UPT UIADD3 URZ, URZ, URZ, URZ ;  /* 0x0000003f3f3ff290 */ /* 0x000fe6000fffe03f */
[C---:B------:R-:W-:Y:S01]  /*1ffb0*/  HMMA.16816.F32 R24, R12.reuse, R66, R24 ;  /* 0x000000420c18723c */ /* 0x040fe20000001818 */
[----:B---3--:R-:W-:Y:S01]  /*1ffc0*/  IMAD.MOV.U32 R197, RZ, RZ, R89 ;  /* 0x000000ffffc57224 */ /* 0x008fe200078e0059 */
[----:B------:R1:W-:Y:S01]  /*1ffd0*/  LDSM.16.M88.4 R44, [R95] ;  /* 0x000000005f2c783b */ /* 0x0003e20000000200 */
[----:B------:R2:W-:Y:S01]  /*1ffe0*/  MUFU.TANH R194, R2 ;  /* 0x0000000200c27308 */ /* 0x0005e20000002400 */
[----:B------:R-:W-:Y:S02]  /*1fff0*/  IMAD.MOV.U32 R99, RZ, RZ, R121 ;  /* 0x000000ffff637224 */ /* 0x000fe400078e0079 */
[----:B------:R-:W-:Y:S01]  /*20000*/  IMAD.MOV.U32 R121, RZ, RZ, R85 ;  /* 0x000000ffff797224 */ /* 0x000fe200078e0055 */
[----:B------:R-:W-:Y:S01]  /*20010*/  MOV R85, R86 ;  /* 0x0000005600557202 */ /* 0x000fe20000000f00 */
[----:B--2---:R-:W-:Y:S02]  /*20020*/  FMUL.FTZ R2, R31, R0 ;  /* 0x000000001f027220 */ /* 0x004fe40000410000 */
[----:B------:R-:W-:Y:S02]  /*20030*/  HMMA.16816.F32 R28, R12, R64, R32 ;  /* 0x000000400c1c723c */ /* 0x000fe40000001820 */
[----:B------:R2:W3:Y:S01]  /*20040*/  MUFU.TANH R92, R2 ;  /* 0x00000002005c7308 */ /* 0x0004e20000002400 */
[----:B------:R-:W-:-:S02]  /*20050*/  IMAD.MOV.U32 R86, RZ, RZ, R205 ;  /* 0x000000ffff567224 */ /* 0x000fc400078e00cd */
[----:B------:R-:W-:Y:S02]  /*20060*/  IMAD.MOV.U32 R205, RZ, RZ, R76 ;  /* 0x000000ffffcd7224 */ /* 0x000fe400078e004c */
[----:B------:R-:W-:Y:S02]  /*20070*/  IMAD.MOV.U32 R76, RZ, RZ, R77 ;  /* 0x000000ffff4c7224 */ /* 0x000fe400078e004d */
[----:B--2---:R-:W-:-:S04]  /*20080*/  FMUL.FTZ R2, R48, R0 ;  /* 0x0000000030027220 */ /* 0x004fc80000410000 */
[----:B------:R2:W-:Y:S01]  /*20090*/  MUFU.TANH R192, R2 ;  /* 0x0000000200c07308 */ /* 0x0005e20000002400 */
[----:B------:R-:W-:Y:S01]  /*200a0*/  IMAD.MOV.U32 R77, RZ, RZ, R78 ;  /* 0x000000ffff4d7224 */ /* 0x000fe200078e004e */
[----:B------:R-:W-:Y:S01]  /*200b0*/  MOV R78, R79 ;  /* 0x0000004f004e7202 */ /* 0x000fe20000000f00 */
[----:B------:R-:W-:Y:S01]  /*200c0*/  IMAD.MOV.U32 R79, RZ, RZ, R74 ;  /* 0x000000ffff4f7224 */ /* 0x000fe200078e004a */
[----:B----4-:R-:W-:Y:S01]  /*200d0*/  HMMA.16816.F32 R32, R20, R52, R220 ;  /* 0x000000341420723c */ /* 0x010fe200000018dc */
[----:B------:R-:W-:Y:S02]  /*200e0*/  IMAD.MOV.U32 R74, RZ, RZ, R37 ;  /* 0x000000ffff4a7224 */ /* 0x000fe400078e0025 */
[----:B--2---:R-:W-:-:S04]  /*200f0*/  FMUL.FTZ R2, R49, R0 ;  /* 0x0000000031027220 */ /* 0x004fc80000410000 */
[----:B------:R2:W-:Y:S01]  /*20100*/  MUFU.TANH R232, R2 ;  /* 0x0000000200e87308 */ /* 0x0005e20000002400 */
[----:B------:R-:W-:Y:S02]  /*20110*/  IMAD.MOV.U32 R233, RZ, RZ, R98 ;  /* 0x000000ffffe97224 */ /* 0x000fe400078e0062 */
[----:B------:R-:W-:Y:S02]  /*20120*/  IMAD.MOV.U32 R89, RZ, RZ, R85 ;  /* 0x000000ffff597224 */ /* 0x000fe400078e0055 */
[----:B--2---:R-:W-:-:S04]  /*20130*/  FMUL.FTZ R2, R50, R0 ;  /* 0x0000000032027220 */ /* 0x004fc80000410000 */
[----:B------:R2:W-:Y:S01]  /*20140*/  MUFU.TANH R37, R2 ;  /* 0x0000000200257308 */ /* 0x0005e20000002400 */
[----:B------:R-:W-:Y:S01]  /*20150*/  MOV R85, R170 ;  /* 0x000000aa00557202 */ /* 0x000fe20000000f00 */
[----:B------:R-:W-:Y:S01]  /*20160*/  HMMA.16816.F32 R68, R20, R54, R216 ;  /* 0x000000361444723c */ /* 0x000fe200000018d8 */
[----:B------:R4:W1:Y:S01]  /*20170*/  LDSM.16.M88.4 R52, [R233] ;  /* 0x00000000e934783b */ /* 0x0008620000000200 */
[----:B--2---:R-:W-:-:S04]  /*20180*/  FMUL.FTZ R2, R51, R0 ;  /* 0x0000000033027220 */ /* 0x004fc80000410000 */
[----:B------:R2:W-:Y:S01]  /*20190*/  MUFU.TANH R223, R2 ;  /* 0x0000000200df7308 */ /* 0x0005e20000002400 */
[----:B------:R-:W-:Y:S01]  /*201a0*/  MOV R90, R86 ;  /* 0x00000056005a7202 */ /* 0x000fe20000000f00 */
[----:B------:R-:W-:Y:S01]  /*201b0*/  IMAD.MOV.U32 R199, RZ, RZ, R121 ;  /* 0x000000ffffc77224 */ /* 0x000fe200078e0079 */
[----:B------:R-:W-:Y:S01]  /*201c0*/  MOV R235, R96 ;  /* 0x0000006000eb7202 */ /* 0x000fe20000000f00 */
[----:B------:R-:W-:Y:S02]  /*201d0*/  IMAD.MOV.U32 R86, RZ, RZ, R205 ;  /* 0x000000ffff567224 */ /* 0x000fe400078e00cd */
[----:B--2---:R-:W-:-:S04]  /*201e0*/  FMUL.FTZ R2, R28, R0 ;  /* 0x000000001c027220 */ /* 0x004fc80000410000 */
[----:B------:R2:W1:Y:S01]  /*201f0*/  MUFU.TANH R170, R2 ;  /* 0x0000000200aa7308 */ /* 0x0004620000002400 */
[----:B------:R-:W-:Y:S01]  /*20200*/  IMAD.MOV.U32 R234, RZ, RZ, R97 ;  /* 0x000000ffffea7224 */ /* 0x000fe200078e0061 */
[----:B------:R-:W-:Y:S01]  /*20210*/  MOV R96, R79 ;  /* 0x0000004f00607202 */ /* 0x000fe20000000f00 */
[----:B------:R-:W-:Y:S01]  /*20220*/  IMAD.MOV.U32 R198, RZ, RZ, R99 ;  /* 0x000000ffffc67224 */ /* 0x000fe200078e0063 */
[----:B------:R-:W-:Y:S01]  /*20230*/  HMMA.16816.F32 R64, R20, R56, R212 ;  /* 0x000000381440723c */ /* 0x000fe200000018d4 */
[----:B------:R-:W-:Y:S02]  /*20240*/  IMAD.MOV.U32 R91, RZ, RZ, R74 ;  /* 0x000000ffff5b7224 */ /* 0x000fe400078e004a */
[----:B------:R-:W-:Y:S02]  /*20250*/  IMAD.MOV.U32 R94, RZ, RZ, R75 ;  /* 0x000000ffff5e7224 */ /* 0x000fe400078e004b */
[----:B--2---:R-:W-:-:S04]  /*20260*/  FMUL.FTZ R2, R29, R0 ;  /* 0x000000001d027220 */ /* 0x004fc80000410000 */
[----:B------:R2:W-:Y:S01]  /*20270*/  MUFU.TANH R219, R2 ;  /* 0x0000000200db7308 */ /* 0x0005e20000002400 */
[----:B-1----:R-:W-:Y:S02]  /*20280*/  IMAD.MOV.U32 R95, RZ, RZ, R73 ;  /* 0x000000ffff5f7224 */ /* 0x002fe400078e0049 */
[----:B------:R-:W-:Y:S02]  /*20290*/  IMAD.MOV.U32 R121, RZ, RZ, R72 ;  /* 0x000000ffff797224 */ /* 0x000fe400078e0048 */
[----:B------:R-:W-:Y:S01]  /*202a0*/  IMAD.MOV.U32 R205, RZ, RZ, R19 ;  /* 0x000000ffffcd7224 */ /* 0x000fe200078e0013 */
[----:B------:R-:W-:Y:S01]  /*202b0*/  HMMA.16816.F32 R72, R20, R58, R208 ;  /* 0x0000003a1448723c */ /* 0x000fe200000018d0 */
[----:B------:R-:W-:Y:S02]  /*202c0*/  IMAD.MOV.U32 R97, RZ, RZ, R76 ;  /* 0x000000ffff617224 */ /* 0x000fe400078e004c */
[----:B------:R-:W-:Y:S02]  /*202d0*/  IMAD.MOV.U32 R98, RZ, RZ, R77 ;  /* 0x000000ffff627224 */ /* 0x000fe400078e004d */
[----:B------:R-:W-:-:S02]  /*202e0*/  IMAD.MOV.U32 R99, RZ, RZ, R78 ;  /* 0x000000ffff637224 */ /* 0x000fc400078e004e */
[----:B--2---:R-:W-:Y:S01]  /*202f0*/  FMUL.FTZ R2, R30, R0 ;  /* 0x000000001e027220 */ /* 0x004fe20000410000 */
[C---:B------:R-:W-:Y:S03]  /*20300*/  HMMA.16816.F32 R76, R20.reuse, R40, R200 ;  /* 0x00000028144c723c */ /* 0x040fe600000018c8 */
[----:B------:R1:W2:Y:S05]  /*20310*/  MUFU.TANH R19, R2 ;  /* 0x0000000200137308 */ /* 0x0002aa0000002400 */
[----:B------:R-:W-:Y:S01]  /*20320*/  HMMA.16816.F32 R56, R20, R42, R172 ;  /* 0x0000002a1438723c */ /* 0x000fe200000018ac */
[----:B------:R-:W2:Y:S01]  /*20330*/  LDSM.16.M88.4 R40, [R182+0x4800] ;  /* 0x00480000b628783b */ /* 0x000ea20000000200 */
[----:B------:R-:W-:-:S02]  /*20340*/  IMAD.MOV.U32 R213, RZ, RZ, R80 ;  /* 0x000000ffffd57224 */ /* 0x000fc400078e0050 */
[----:B------:R-:W-:Y:S02]  /*20350*/  IMAD.MOV.U32 R80, RZ, RZ, R83 ;  /* 0x000000ffff507224 */ /* 0x000fe400078e0053 */
[----:B-1----:R-:W-:Y:S02]  /*20360*/  FMUL.FTZ R2, R31, R0 ;  /* 0x000000001f027220 */ /* 0x002fe40000410000 */
[----:B------:R-:W-:Y:S02]  /*20370*/  HMMA.16816.F32 R28, R12, R60, R32 ;  /* 0x0000003c0c1c723c */ /* 0x000fe40000001820 */
[----:B------:R1:W-:Y:S01]  /*20380*/  MUFU.TANH R215, R2 ;  /* 0x0000000200d77308 */ /* 0x0003e20000002400 */
[----:B------:R-:W-:Y:S02]  /*20390*/  IMAD.MOV.U32 R83, RZ, RZ, R18 ;  /* 0x000000ffff537224 */ /* 0x000fe400078e0012 */
[----:B------:R-:W-:Y:S02]  /*203a0*/  IMAD.MOV.U32 R48, RZ, RZ, R91 ;  /* 0x000000ffff307224 */ /* 0x000fe400078e005b */
[----:B------:R-:W-:Y:S01]  /*203b0*/  IMAD.MOV.U32 R125, RZ, RZ, R3 ;  /* 0x000000ffff7d7224 */ /* 0x000fe200078e0003 */
[----:B------:R-:W-:Y:S01]  /*203c0*/  MOV R211, R87 ;  /* 0x0000005700d37202 */ /* 0x000fe20000000f00 */
[----:B------:R-:W-:-:S02]  /*203d0*/  IMAD.MOV.U32 R216, RZ, RZ, R82 ;  /* 0x000000ffffd87224 */ /* 0x000fc400078e0052 */
[----:B------:R-:W-:Y:S01]  /*203e0*/  IMAD.MOV.U32 R217, RZ, RZ, R88 ;  /* 0x000000ffffd97224 */ /* 0x000fe200078e0058 */
[----:B------:R-:W2:Y:S01]  /*203f0*/  LDSM.16.M88.4 R48, [R48] ;  /* 0x000000003030783b */ /* 0x000ea20000000200 */
[----:B-1----:R-:W-:Y:S02]  /*20400*/  FMUL.FTZ R2, R24, R0 ;  /* 0x0000000018027220 */ /* 0x002fe40000410000 */
[----:B------:R-:W-:Y:S01]  /*20410*/  IMAD.MOV.U32 R218, RZ, RZ, R90 ;  /* 0x000000ffffda7224 */ /* 0x000fe200078e005a */
[----:B------:R-:W-:Y:S01]  /*20420*/  HMMA.16816.F32 R32, R12, R62, R68 ;  /* 0x0000003e0c20723c */ /* 0x000fe20000001844 */
[----:B------:R1:W1:Y:S01]  /*20430*/  MUFU.TANH R18, R2 ;  /* 0x0000000200127308 */ /* 0x0002620000002400 */
[----:B------:R-:W-:Y:S01]  /*20440*/  IMAD.MOV.U32 R82, RZ, RZ, R125 ;  /* 0x000000ffff527224 */ /* 0x000fe200078e007d */
[----:B------:R2:W5:Y:S01]  /*20450*/  LDL.LU R3, [R1+0x168] ;  /* 0x0001680001037983 */ /* 0x0005620000300800 */
[----:B------:R-:W-:Y:S02]  /*20460*/  IMAD.MOV.U32 R221, RZ, RZ, R197 ;  /* 0x000000ffffdd7224 */ /* 0x000fe400078e00c5 */
[----:B------:R-:W-:-:S02]  /*20470*/  IMAD.MOV.U32 R220, RZ, RZ, R89 ;  /* 0x000000ffffdc7224 */ /* 0x000fc400078e0059 */
[----:B-1----:R-:W-:-:S04]  /*20480*/  FMUL.FTZ R2, R25, R0 ;  /* 0x0000000019027220 */ /* 0x002fc80000410000 */
[----:B------:R1:W-:Y:S01]  /*20490*/  MUFU.TANH R212, R2 ;  /* 0x0000000200d47308 */ /* 0x0003e20000002400 */
[----:B------:R-:W-:Y:S02]  /*204a0*/  IMAD.MOV.U32 R208, RZ, RZ, R211 ;  /* 0x000000ffffd07224 */ /* 0x000fe400078e00d3 */
[----:B------:R-:W-:Y:S02]  /*204b0*/  IMAD.MOV.U32 R211, RZ, RZ, R216 ;  /* 0x000000ffffd37224 */ /* 0x000fe400078e00d8 */
[----:B----4-:R-:W-:Y:S02]  /*204c0*/  IMAD.MOV.U32 R233, RZ, RZ, R235 ;  /* 0x000000ffffe97224 */ /* 0x010fe400078e00eb */
[----:B------:R-:W-:Y:S01]  /*204d0*/  IMAD.MOV.U32 R214, RZ, RZ, R81 ;  /* 0x000000ffffd67224 */ /* 0x000fe200078e0051 */
[----:B------:R-:W-:Y:S01]  /*204e0*/  MOV R81, R207 ;  /* 0x000000cf00517202 */ /* 0x000fe20000000f00 */
[----:B------:R-:W-:Y:S02]  /*204f0*/  IMAD.MOV.U32 R216, RZ, RZ, R217 ;  /* 0x000000ffffd87224 */ /* 0x000fe400078e00d9 */
[----:B-1----:R-:W-:-:S04]  /*20500*/  FMUL.FTZ R2, R26, R0 ;  /* 0x000000001a027220 */ /* 0x002fc80000410000 */
[----:B------:R1:W4:Y:S01]  /*20510*/  MUFU.TANH R125, R2 ;  /* 0x00000002007d7308 */ /* 0x0003220000002400 */
[----:B------:R-:W-:Y:S01]  /*20520*/  IMAD.MOV.U32 R222, RZ, RZ, R198 ;  /* 0x000000ffffde7224 */ /* 0x000fe200078e00c6 */
[----:B------:R-:W-:Y:S01]  /*20530*/  MOV R197, R199 ;  /* 0x000000c700c57202 */ /* 0x000fe20000000f00 */
[----:B------:R-:W-:Y:S01]  /*20540*/  IMAD.MOV.U32 R217, RZ, RZ, R218 ;  /* 0x000000ffffd97224 */ /* 0x000fe200078e00da */
[----:B------:R-:W-:Y:S01]  /*20550*/  MOV R199, R95 ;  /* 0x0000005f00c77202 */ /* 0x000fe20000000f00 */
[----:B------:R-:W-:Y:S02]  /*20560*/  IMAD.MOV.U32 R198, RZ, RZ, R121 ;  /* 0x000000ffffc67224 */ /* 0x000fe400078e0079 */
[----:B------:R-:W-:Y:S01]  /*20570*/  IMAD.MOV.U32 R218, RZ, RZ, R220 ;  /* 0x000000ffffda7224 */ /* 0x000fe200078e00dc */
[----:B------:R-:W-:Y:S01]  /*20580*/  MOV R220, R221 ;  /* 0x000000dd00dc7202 */ /* 0x000fe20000000f00 */
[----:B------:R-:W-:Y:S02]  /*20590*/  IMAD.MOV.U32 R121, RZ, RZ, R86 ;  /* 0x000000ffff797224 */ /* 0x000fe400078e0056 */
[----:B-1----:R-:W-:-:S02]  /*205a0*/  FMUL.FTZ R2, R27, R0 ;  /* 0x000000001b027220 */ /* 0x002fc40000410000 */
[----:B------:R-:W-:Y:S01]  /*205b0*/  IMAD.MOV.U32 R95, RZ, RZ, R85 ;  /* 0x000000ffff5f7224 */ /* 0x000fe200078e0055 */
[----:B------:R-:W-:Y:S01]  /*205c0*/  HMMA.16816.F32 R60, R20, R52, R248 ;  /* 0x00000034143c723c */ /* 0x000fe200000018f8 */
[----:B------:R1:W-:Y:S01]  /*205d0*/  MUFU.TANH R207, R2 ;  /* 0x0000000200cf7308 */ /* 0x0003e20000002400 */
[----:B------:R-:W-:Y:S01]  /*205e0*/  IMAD.MOV.U32 R221, RZ, RZ, R233 ;  /* 0x000000ffffdd7224 */ /* 0x000fe200078e00e9 */
[----:B------:R2:W2:Y:S01]  /*205f0*/  LDSM.16.M88.4 R24, [R121] ;  /* 0x000000007918783b */ /* 0x0004a20000000200 */
[----:B------:R-:W-:Y:S02]  /*20600*/  IMAD.MOV.U32 R233, RZ, RZ, R234 ;  /* 0x000000ffffe97224 */ /* 0x000fe400078e00ea */
[----:B------:R-:W-:Y:S01]  /*20610*/  IMAD.MOV.U32 R234, RZ, RZ, R124 ;  /* 0x000000ffffea7224 */ /* 0x000fe200078e007c */
[----:B------:R-:W-:Y:S01]  /*20620*/  MOV R251, R95 ;  /* 0x0000005f00fb7202 */ /* 0x000fe20000000f00 */
[----:B------:R-:W-:Y:S02]  /*20630*/  IMAD.MOV.U32 R95, RZ, RZ, R122 ;  /* 0x000000ffff5f7224 */ /* 0x000fe400078e007a */
[----:B-1----:R-:W-:-:S04]  /*20640*/  FMUL.FTZ R2, R28, R0 ;  /* 0x000000001c027220 */ /* 0x002fc80000410000 */
[----:B------:R1:W1:Y:S01]  /*20650*/  MUFU.TANH R124, R2 ;  /* 0x00000002007c7308 */ /* 0x0002620000002400 */
[----:B------:R-:W-:Y:S01]  /*20660*/  IMAD.MOV.U32 R122, RZ, RZ, R205 ;  /* 0x000000ffff7a7224 */ /* 0x000fe200078e00cd */
[----:B------:R-:W-:Y:S01]  /*20670*/  MOV R210, R214 ;  /* 0x000000d600d27202 */ /* 0x000fe20000000f00 */
[----:B-1----:R-:W-:-:S05]  /*20680*/  FMUL.FTZ R2, R29, R0 ;  /* 0x000000001d027220 */ /* 0x002fca0000410000 */
[----:B------:R1:W-:Y:S01]  /*20690*/  MUFU.TANH R205, R2 ;  /* 0x0000000200cd7308 */ /* 0x0003e20000002400 */
[----:B------:R-:W-:Y:S01]  /*206a0*/  IMAD.MOV.U32 R214, RZ, RZ, R221 ;  /* 0x000000ffffd67224 */ /* 0x000fe200078e00dd */
[----:B------:R-:W-:Y:S01]  /*206b0*/  MOV R221, R199 ;  /* 0x000000c700dd7202 */ /* 0x000fe20000000f00 */
[----:B------:R-:W-:Y:S02]  /*206c0*/  IMAD.MOV.U32 R209, RZ, RZ, R213 ;  /* 0x000000ffffd17224 */ /* 0x000fe400078e00d5 */
[----:B-1----:R-:W-:-:S04]  /*206d0*/  FMUL.FTZ R2, R30, R0 ;  /* 0x000000001e027220 */ /* 0x002fc80000410000 */
[----:B--2---:R1:W2:Y:S01]  /*206e0*/  MUFU.TANH R121, R2 ;  /* 0x0000000200797308 */ /* 0x0042a20000002400 */
[----:B------:R-:W-:Y:S02]  /*206f0*/  IMAD.MOV.U32 R199, RZ, RZ, R122 ;  /* 0x000000ffffc77224 */ /* 0x000fe400078e007a */
[----:B------:R-:W-:Y:S02]  /*20700*/  IMAD.MOV.U32 R122, RZ, RZ, R10 ;  /* 0x000000ffff7a7224 */ /* 0x000fe400078e000a */
[----:B------:R-:W-:Y:S02]  /*20710*/  IMAD.MOV.U32 R235, RZ, RZ, R84 ;  /* 0x000000ffffeb7224 */ /* 0x000fe400078e0054 */
[----:B-1----:R-:W-:Y:S02]  /*20720*/  FMUL.FTZ R2, R31, R0 ;  /* 0x000000001f027220 */ /* 0x002fe40000410000 */
[----:B------:R-:W-:Y:S02]  /*20730*/  HMMA.16816.F32 R28, R12, R40, R64 ;  /* 0x000000280c1c723c */ /* 0x000fe40000001840 */
[----:B------:R1:W-:Y:S01]  /*20740*/  MUFU.TANH R202, R2 ;  /* 0x0000000200ca7308 */ /* 0x0003e20000002400 */
[----:B------:R-:W-:-:S02]  /*20750*/  IMAD.MOV.U32 R213, RZ, RZ, R220 ;  /* 0x000000ffffd57224 */ /* 0x000fc400078e00dc */
[----:B------:R-:W-:-:S03]  /*20760*/  IMAD.MOV.U32 R220, RZ, RZ, R198 ;  /* 0x000000ffffdc7224 */ /* 0x000fc600078e00c6 */
[----:B------:R-:W-:Y:S01]  /*20770*/  HMMA.16816.F32 R68, R20, R54, R208 ;  /* 0x000000361444723c */ /* 0x000fe200000018d0 */
[----:B-1----:R-:W-:-:S04]  /*20780*/  FMUL.FTZ R2, R32, R0 ;  /* 0x0000000020027220 */ /* 0x002fc80000410000 */
[----:B------:R1:W1:Y:S02]  /*20790*/  MUFU.TANH R10, R2 ;  /* 0x00000002000a7308 */ /* 0x0002640000002400 */
[----:B------:R-:W-:Y:S01]  /*207a0*/  IMAD.MOV.U32 R209, RZ, RZ, R216 ;  /* 0x000000ffffd17224 */ /* 0x000fe200078e00d8 */
[----:B------:R-:W-:Y:S01]  /*207b0*/  MOV R210, R217 ;  /* 0x000000d900d27202 */ /* 0x000fe20000000f00 */
[----:B------:R-:W-:Y:S01]  /*207c0*/  IMAD.MOV.U32 R211, RZ, RZ, R218 ;  /* 0x000000ffffd37224 */ /* 0x000fe200078e00da */
[----:B------:R-:W-:Y:S01]  /*207d0*/  MOV R216, R233 ;  /* 0x000000e900d87202 */ /* 0x000fe20000000f00 */
[----:B------:R-:W-:Y:S01]  /*207e0*/  IMAD.MOV.U32 R217, RZ, RZ, R234 ;  /* 0x000000ffffd97224 */ /* 0x000fe200078e00ea */
[----:B------:R-:W-:Y:S01]  /*207f0*/  MOV R198, R95 ;  /* 0x0000005f00c67202 */ /* 0x000fe20000000f00 */
[----:B------:R-:W-:Y:S02]  /*20800*/  IMAD.MOV.U32 R218, RZ, RZ, R235 ;  /* 0x000000ffffda7224 */ /* 0x000fe400078e00eb */
[----:B------:R-:W-:-:S02]  /*20810*/  IMAD.MOV.U32 R233, RZ, RZ, R93 ;  /* 0x000000ffffe97224 */ /* 0x000fc400078e005d */
[----:B-1----:R-:W-:Y:S02]  /*20820*/  FMUL.FTZ R2, R33, R0 ;  /* 0x0000000021027220 */ /* 0x002fe40000410000 */
[----:B------:R-:W-:Y:S02]  /*20830*/  IMAD.MOV.U32 R234, RZ, RZ, R94 ;  /* 0x000000ffffea7224 */ /* 0x000fe400078e005e */
[----:B------:R1:W-:Y:S01]  /*20840*/  MUFU.TANH R201, R2 ;  /* 0x0000000200c97308 */ /* 0x0003e20000002400 */
[----:B---3--:R-:W-:Y:S02]  /*20850*/  IMAD.MOV.U32 R235, RZ, RZ, R92 ;  /* 0x000000ffffeb7224 */ /* 0x008fe400078e005c */
[----:B------:R-:W-:Y:S01]  /*20860*/  HMMA.16816.F32 R92, R20, R48, R80 ;  /* 0x00000030145c723c */ /* 0x000fe20000001850 */
[----:B------:R3:W-:Y:S01]  /*20870*/  LDSM.16.M88.4 R80, [R119] ;  /* 0x000000007750783b */ /* 0x0007e20000000200 */
[----:B------:R-:W-:-:S06]  /*20880*/  IMAD.MOV.U32 R172, RZ, RZ, R214 ;  /* 0x000000ffffac7224 */ /* 0x000fcc00078e00d6 */
[----:B------:R-:W-:Y:S01]  /*20890*/  HMMA.16816.F32 R84, R20, R44, R100 ;  /* 0x0000002c1454723c */ /* 0x000fe20000001864 */
[----:B-1----:R-:W-:-:S07]  /*208a0*/  FMUL.FTZ R2, R34, R0 ;  /* 0x0000000022027220 */ /* 0x002fce0000410000 */
[C---:B------:R-:W-:Y:S01]  /*208b0*/  HMMA.16816.F32 R88, R20.reuse, R46, R236 ;  /* 0x0000002e1458723c */ /* 0x040fe200000018ec */
[----:B------:R-:W1:Y:S01]  /*208c0*/  LDSM.16.M88.4 R44, [R182+0x5000] ;  /* 0x00500000b62c783b */ /* 0x000e620000000200 */
[----:B---3--:R3:W1:Y:S05]  /*208d0*/  MUFU.TANH R119, R2 ;  /* 0x0000000200777308 */ /* 0x00866a0000002400 */
[----:B------:R-:W-:Y:S01]  /*208e0*/  IMAD.MOV.U32 R239, RZ, RZ, R218 ;  /* 0x000000ffffef7224 */ /* 0x000fe200078e00da */
[----:B------:R-:W-:Y:S01]  /*208f0*/  MOV R218, R198 ;  /* 0x000000c600da7202 */ /* 0x000fe20000000f00 */
[----:B------:R-:W-:Y:S01]  /*20900*/  IMAD.MOV.U32 R214, RZ, RZ, R233 ;  /* 0x000000ffffd67224 */ /* 0x000fe200078e00e9 */
[----:B------:R-:W-:Y:S01]  /*20910*/  MOV R236, R106 ;  /* 0x0000006a00ec7202 */ /* 0x000fe20000000f00 */
[----:B------:R-:W-:Y:S01]  /*20920*/  IMAD.MOV.U32 R233, RZ, RZ, R11 ;  /* 0x000000ffffe97224 */ /* 0x000fe200078e000b */
[----:B------:R-:W-:Y:S01]  /*20930*/  HMMA.16816.F32 R100, R20, R26, R224 ;  /* 0x0000001a1464723c */ /* 0x000fe200000018e0 */
[----:B------:R-:W-:-:S02]  /*20940*/  IMAD.MOV.U32 R238, RZ, RZ, R104 ;  /* 0x000000ffffee7224 */ /* 0x000fc400078e0068 */
[----:B---3--:R-:W-:Y:S02]  /*20950*/  FMUL.FTZ R2, R35, R0 ;  /* 0x0000000023027220 */ /* 0x008fe40000410000 */
[----:B------:R-:W-:Y:S01]  /*20960*/  IMAD.MOV.U32 R250, RZ, RZ, R107 ;  /* 0x000000fffffa7224 */ /* 0x000fe200078e006b */
[----:B------:R-:W-:Y:S01]  /*20970*/  MOV R175, R195 ;  /* 0x000000c300af7202 */ /* 0x000fe20000000f00 */
[----:B------:R3:W-:Y:S01]  /*20980*/  MUFU.TANH R198, R2 ;  /* 0x0000000200c67308 */ /* 0x0007e20000002400 */
[----:B------:R-:W-:Y:S01]  /*20990*/  IMAD.MOV.U32 R237, RZ, RZ, R105 ;  /* 0x000000ffffed7224 */ /* 0x000fe200078e0069 */
[----:B------:R-:W-:Y:S01]  /*209a0*/  LDSM.16.M88.4 R32, [R182+0x6000] ;  /* 0x00600000b620783b */ /* 0x000fe20000000200 */
[----:B------:R-:W-:Y:S01]  /*209b0*/  HMMA.16816.F32 R104, R20, R24, R228 ;  /* 0x000000181468723c */ /* 0x000fe200000018e4 */
[----:B------:R-:W-:Y:S01]  /*209c0*/  IMAD.MOV.U32 R173, RZ, RZ, R213 ;  /* 0x000000ffffad7224 */ /* 0x000fe200078e00d5 */
[----:B------:R-:W-:Y:S01]  /*209d0*/  MOV R213, R221 ;  /* 0x000000dd00d57202 */ /* 0x000fe20000000f00 */
[----:B------:R-:W1:Y:S01]  /*209e0*/  LDSM.16.M88.4 R24, [R182+0x5800] ;  /* 0x00580000b618783b */ /* 0x000e620000000200 */
[----:B------:R-:W-:-:S02]  /*209f0*/  IMAD.MOV.U32 R221, RZ, RZ, R120 ;  /* 0x000000ffffdd7224 */ /* 0x000fc400078e0078 */
[----:B---3--:R-:W-:-:S04]  /*20a00*/  FMUL.FTZ R2, R28, R0 ;  /* 0x000000001c027220 */ /* 0x008fc80000410000 */
[----:B------:R3:W1:Y:S01]  /*20a10*/  MUFU.TANH R11, R2 ;  /* 0x00000002000b7308 */ /* 0x0006620000002400 */
[----:B------:R-:W-:Y:S02]  /*20a20*/  IMAD.MOV.U32 R120, RZ, RZ, R4 ;  /* 0x000000ffff787224 */ /* 0x000fe400078e0004 */
[----:B------:R-:W-:Y:S02]  /*20a30*/  IMAD.MOV.U32 R249, RZ, RZ, R209 ;  /* 0x000000fffff97224 */ /* 0x000fe400078e00d1 */
[-C--:B------:R-:W-:Y:S01]  /*20a40*/  FMUL.FTZ R4, R31, R0.reuse ;  /* 0x000000001f047220 */ /* 0x080fe20000410000 */
[----:B------:R-:W1:Y:S01]  /*20a50*/  S2R R209, SR_TID.X ;  /* 0x0000000000d17919 */ /* 0x000e620000002100 */
[----:B---3--:R-:W-:-:S04]  /*20a60*/  FMUL.FTZ R2, R29, R0 ;  /* 0x000000001d027220 */ /* 0x008fc80000410000 */
[----:B------:R3:W-:Y:S02]  /*20a70*/  MUFU.TANH R195, R2 ;  /* 0x0000000200c37308 */ /* 0x0007e40000002400 */
[----:B---3--:R-:W-:Y:S02]  /*20a80*/  FMUL.FTZ R2, R30, R0 ;  /* 0x000000001e027220 */ /* 0x008fe40000410000 */
[----:B------:R-:W3:Y:S01]  /*20a90*/  LDSM.16.M88.4 R28, [R182+0x6800] ;  /* 0x00680000b61c783b */ /* 0x000ee20000000200 */
[----:B------:R-:W-:Y:S01]  /*20aa0*/  HMMA.16816.F32 R72, R12, R42, R72 ;  /* 0x0000002a0c48723c */ /* 0x000fe20000001848 */
[----:B-1----:R-:W-:Y:S01]  /*20ab0*/  IMAD.SHL.U32 R209, R209, 0x2, RZ ;  /* 0x00000002d1d17824 */ /* 0x002fe200078e00ff */
[----:B------:R-:W-:Y:S01]  /*20ac0*/  MOV R203, R216 ;  /* 0x000000d800cb7202 */ /* 0x000fe20000000f00 */
[----:B------:R-:W-:-:S05]  /*20ad0*/  IMAD.MOV.U32 R216, RZ, RZ, R234 ;  /* 0x000000ffffd87224 */ /* 0x000fca00078e00ea */
[----:B------:R-:W-:Y:S01]  /*20ae0*/  HMMA.16816.F32 R96, R20, R50, R96 ;  /* 0x000000321460723c */ /* 0x000fe20000001860 */
[----:B------:R-:W-:Y:S01]  /*20af0*/  IMAD.MOV.U32 R234, RZ, RZ, R9 ;  /* 0x000000ffffea7224 */ /* 0x000fe200078e0009 */
[----:B------:R-:W-:Y:S02]  /*20b00*/  LOP3.LUT R209, R209, 0x6, RZ, 0xc0, !PT ;  /* 0x00000006d1d17812 */ /* 0x000fe400078ec0ff */
[----:B------:R-:W-:-:S04]  /*20b10*/  SHF.L.U32 R9, R251, 0x8, RZ ;  /* 0x00000008fb097819 */ /* 0x000fc800000006ff */
[----:B------:R-:W-:Y:S01]  /*20b20*/  HMMA.16816.F32 R76, R12, R44, R76 ;  /* 0x0000002c0c4c723c */ /* 0x000fe2000000184c */
[----:B------:R-:W-:Y:S01]  /*20b30*/  MOV R248, R210 ;  /* 0x000000d200f87202 */ /* 0x000fe20000000f00 */
[----:B------:R-:W-:-:S06]  /*20b40*/  IMAD.MOV.U32 R210, RZ, RZ, R117 ;  /* 0x000000ffffd27224 */ /* 0x000fcc00078e0075 */
[----:B------:R-:W-:Y:S01]  /*20b50*/  HMMA.16816.F32 R48, R12, R46, R56 ;  /* 0x0000002e0c30723c */ /* 0x000fe20000001838 */
[----:B------:R1:W1:Y:S01]  /*20b60*/  MUFU.TANH R117, R2 ;  /* 0x0000000200757308 */ /* 0x0002620000002400 */
[----:B------:R-:W-:Y:S02]  /*20b70*/  IMAD.MOV.U32 R200, RZ, RZ, R211 ;  /* 0x000000ffffc87224 */ /* 0x000fe400078e00d3 */
[----:B------:R-:W-:-:S05]  /*20b80*/  IMAD.MOV.U32 R53, RZ, RZ, R5 ;  /* 0x000000ffff357224 */ /* 0x000fca00078e0005 */
[----:B------:R2:W-:Y:S01]  /*20b90*/  MUFU.TANH R174, R4 ;  /* 0x0000000400ae7308 */ /* 0x0005e20000002400 */
[----:B------:R-:W-:Y:S01]  /*20ba0*/  HMMA.16816.F32 R64, R12, R24, R84 ;  /* 0x000000180c40723c */ /* 0x000fe20000001854 */
[----:B------:R-:W-:Y:S01]  /*20bb0*/  IMAD.MOV.U32 R211, RZ, RZ, R220 ;  /* 0x000000ffffd37224 */ /* 0x000fe200078e00dc */
[----:B-1----:R-:W-:Y:S01]  /*20bc0*/  LOP3.LUT R2, R9, 0x8, R209, 0xfe, !PT ;  /* 0x0000000809027812 */ /* 0x002fe200078efed1 */
[----:B------:R-:W-:-:S03]  /*20bd0*/  IMAD.MOV.U32 R220, RZ, RZ, R199 ;  /* 0x000000ffffdc7224 */ /* 0x000fc600078e00c7 */
[----:B------:R-:W-:Y:S02]  /*20be0*/  ISETP.GE.AND P1, PT, R2, R8, PT ;  /* 0x000000080200720c */ /* 0x000fe40003f26270 */
[C---:B--2---:R-:W-:Y:S01]  /*20bf0*/  LOP3.LUT R4, R9.reuse, 0x10, R209, 0xfe, !PT ;  /* 0x0000001009047812 */ /* 0x044fe200078efed1 */
[----:B------:R-:W-:Y:S01]  /*20c00*/  FMUL.FTZ R5, R72, R0 ;  /* 0x0000000048057220 */ /* 0x000fe20000410000 */
[----:B------:R-:W-:Y:S02]  /*20c10*/  ISETP.GE.AND P5, PT, R2, R6, PT ;  /* 0x000000060200720c */ /* 0x000fe40003fa6270 */
[C---:B------:R-:W-:Y:S02]  /*20c20*/  ISETP.GE.AND P6, PT, R4.reuse, R8, PT ;  /* 0x000000080400720c */ /* 0x040fe40003fc6270 */
[----:B------:R-:W-:Y:S01]  /*20c30*/  ISETP.GE.AND P4, PT, R4, R6, PT ;  /* 0x000000060400720c */ /* 0x000fe20003f86270 */
[----:B------:R-:W-:Y:S01]  /*20c40*/  IMAD.MOV.U32 R208, RZ, RZ, R217 ;  /* 0x000000ffffd07224 */ /* 0x000fe200078e00d9 */
[C-C-:B------:R-:W-:Y:S01]  /*20c50*/  LOP3.LUT R2, R9.reuse, 0x18, R209.reuse, 0xfe, !PT ;  /* 0x0000001809027812 */ /* 0x140fe200078efed1 */
[----:B------:R-:W-:Y:S01]  /*20c60*/  IMAD.MOV.U32 R199, RZ, RZ, R122 ;  /* 0x000000ffffc77224 */ /* 0x000fe200078e007a */
[----:B------:R-:W-:Y:S01]  /*20c70*/  LOP3.LUT R4, R9, 0x20, R209, 0xfe, !PT ;  /* 0x0000002009047812 */ /* 0x000fe200078efed1 */
[----:B---3--:R-:W-:Y:S01]  /*20c80*/  HMMA.16816.F32 R40, R12, R28, R92 ;  /* 0x0000001c0c28723c */ /* 0x008fe2000000185c */
[----:B------:R-:W-:Y:S01]  /*20c90*/  IMAD.MOV.U32 R217, RZ, RZ, R235 ;  /* 0x000000ffffd97224 */ /* 0x000fe200078e00eb */
[----:B------:R-:W-:Y:S01]  /*20ca0*/  FSEL R122, R126, -INF , !P1 ;  /* 0xff8000007e7a7808 */ /* 0x000fe20004800000 */
[----:B------:R-:W1:Y:S01]  /*20cb0*/  S2R R93, SR_TID.X ;  /* 0x00000000005d7919 */ /* 0x000e620000002100 */
[----:B------:R-:W-:-:S02]  /*20cc0*/  MOV R235, R7 ;  /* 0x0000000700eb7202 */ /* 0x000fc40000000f00 */
[----:B------:R-:W-:Y:S01]  /*20cd0*/  FSEL R120, R120, -INF , !P5 ;  /* 0xff80000078787808 */ /* 0x000fe20006800000 */
[----:B------:R2:W3:Y:S01]  /*20ce0*/  MUFU.TANH R7, R5 ;  /* 0x0000000500077308 */ /* 0x0004e20000002400 */
[----:B------:R-:W-:Y:S02]  /*20cf0*/  FSEL R126, R53, -INF , !P6 ;  /* 0xff800000357e7808 */ /* 0x000fe40007000000 */
[----:B------:R-:W-:Y:S01]  /*20d00*/  ISETP.GE.AND P1, PT, R2, R6, PT ;  /* 0x000000060200720c */ /* 0x000fe20003f26270 */
[----:B------:R-:W-:Y:S01]  /*20d10*/  HMMA.16816.F32 R52, R12, R26, R88 ;  /* 0x0000001a0c34723c */ /* 0x000fe20000001858 */
[C---:B------:R-:W-:Y:S01]  /*20d20*/  ISETP.GE.AND P5, PT, R4.reuse, R8, PT ;  /* 0x000000080400720c */ /* 0x040fe20003fa6270 */
[----:B------:R-:W1:Y:S01]  /*20d30*/  LDSM.16.M88.4 R24, [R182+0x7000] ;  /* 0x00700000b618783b */ /* 0x000e620000000200 */
[----:B------:R-:W-:Y:S02]  /*20d40*/  ISETP.GE.AND P6, PT, R4, R6, PT ;  /* 0x000000060400720c */ /* 0x000fe40003fc6270 */
[----:B------:R-:W-:-:S02]  /*20d50*/  LOP3.LUT R4, R9, 0x30, R209, 0xfe, !PT ;  /* 0x0000003009047812 */ /* 0x000fc400078efed1 */
[----:B------:R-:W-:Y:S01]  /*20d60*/  ISETP.GE.AND P3, PT, R2, R8, PT ;  /* 0x000000080200720c */ /* 0x000fe20003f66270 */
[----:B------:R-:W-:Y:S01]  /*20d70*/  HMMA.16816.F32 R108, R20, R80, R108 ;  /* 0x00000050146c723c */ /* 0x000fe2000000186c */
[----:B------:R-:W-:Y:S01]  /*20d80*/  FSEL R84, R252, -INF , !P1 ;  /* 0xff800000fc547808 */ /* 0x000fe20004800000 */
[----:B--2---:R-:W-:Y:S01]  /*20d90*/  FMUL.FTZ R5, R74, R0 ;  /* 0x000000004a057220 */ /* 0x004fe20000410000 */
[----:B------:R-:W-:Y:S02]  /*20da0*/  FSEL R128, R128, -INF , !P5 ;  /* 0xff80000080807808 */ /* 0x000fe40006800000 */
[----:B------:R-:W-:Y:S01]  /*20db0*/  LOP3.LUT R2, R9, 0x28, R209, 0xfe, !PT ;  /* 0x0000002809027812 */ /* 0x000fe200078efed1 */
[----:B------:R2:W1:Y:S01]  /*20dc0*/  MUFU.TANH R81, R5 ;  /* 0x0000000500517308 */ /* 0x0004620000002400 */
[C---:B------:R-:W-:Y:S02]  /*20dd0*/  ISETP.GE.AND P1, PT, R4.reuse, R8, PT ;  /* 0x000000080400720c */ /* 0x040fe40003f26270 */
[----:B------:R-:W-:Y:S01]  /*20de0*/  ISETP.GE.AND P5, PT, R4, R6, PT ;  /* 0x000000060400720c */ /* 0x000fe20003fa6270 */
[----:B------:R-:W-:Y:S01]  /*20df0*/  FMUL.FTZ R4, R48, R0 ;  /* 0x0000000030047220 */ /* 0x000fe20000410000 */
[----:B------:R-:W-:Y:S01]  /*20e00*/  FSEL R127, R127, -INF , !P3 ;  /* 0xff8000007f7f7808 */ /* 0x000fe20005800000 */
[----:B------:R-:W-:Y:S01]  /*20e10*/  HMMA.16816.F32 R44, R12, R32, R60 ;  /* 0x000000200c2c723c */ /* 0x000fe2000000183c */
[----:B------:R-:W-:Y:S01]  /*20e20*/  ISETP.GE.AND P3, PT, R2, R6, PT ;  /* 0x000000060200720c */ /* 0x000fe20003f66270 */
[----:B------:R-:W-:Y:S01]  /*20e30*/  IMAD.MOV.U32 R225, RZ, RZ, R123 ;  /* 0x000000ffffe17224 */ /* 0x000fe200078e007b */
[----:B------:R-:W-:Y:S01]  /*20e40*/  FSEL R123, R247, -INF , !P4 ;  /* 0xff800000f77b7808 */ /* 0x000fe20006000000 */
[----:B--2---:R-:W-:-:S04]  /*20e50*/  FMUL.FTZ R5, R76, R0 ;  /* 0x000000004c057220 */ /* 0x004fc80000410000 */
[----:B------:R-:W-:Y:S01]  /*20e60*/  HMMA.16816.F32 R60, R12, R34, R68 ;  /* 0x000000220c3c723c */ /* 0x000fe20000001844 */
[----:B------:R2:W-:Y:S01]  /*20e70*/  MUFU.TANH R76, R4 ;  /* 0x00000004004c7308 */ /* 0x0005e20000002400 */
[----:B------:R-:W-:Y:S02]  /*20e80*/  FSEL R86, R130, -INF , !P3 ;  /* 0xff80000082567808 */ /* 0x000fe40005800000 */
[----:B------:R-:W-:-:S04]  /*20e90*/  ISETP.GE.AND P4, PT, R2, R8, PT ;  /* 0x000000080200720c */ /* 0x000fc80003f86270 */
[----:B------:R-:W-:Y:S01]  /*20ea0*/  HMMA.16816.F32 R32, R12, R30, R96 ;  /* 0x0000001e0c20723c */ /* 0x000fe20000001860 */
[----:B------:R3:W3:Y:S01]  /*20eb0*/  MUFU.TANH R80, R5 ;  /* 0x0000000500507308 */ /* 0x0006e20000002400 */
[----:B------:R-:W4:Y:S01]  /*20ec0*/  LDSM.16.M88.4 R28, [R182+0x7800] ;  /* 0x00780000b61c783b */ /* 0x000f220000000200 */
[----:B------:R-:W-:Y:S02]  /*20ed0*/  FSEL R130, R241, -INF , !P1 ;  /* 0xff800000f1827808 */ /* 0x000fe40004800000 */
[C-C-:B------:R-:W-:Y:S02]  /*20ee0*/  LOP3.LUT R2, R9.reuse, 0x38, R209.reuse, 0xfe, !PT ;  /* 0x0000003809027812 */ /* 0x140fe400078efed1 */
[----:B--2---:R-:W-:Y:S02]  /*20ef0*/  LOP3.LUT R4, R9, 0x40, R209, 0xfe, !PT ;  /* 0x0000004009047812 */ /* 0x004fe400078efed1 */
[----:B------:R-:W-:Y:S02]  /*20f00*/  FSEL R85, R244, -INF , !P6 ;  /* 0xff800000f4557808 */ /* 0x000fe40007000000 */
[----:B------:R-:W-:Y:S01]  /*20f10*/  FSEL R129, R129, -INF , !P4 ;  /* 0xff80000081817808 */ /* 0x000fe20006000000 */
[----:B-1----:R-:W-:-:S02]  /*20f20*/  IMAD.SHL.U32 R93, R93, 0x2, RZ ;  /* 0x000000025d5d7824 */ /* 0x002fc400078e00ff */
[----:B---3--:R-:W-:Y:S01]  /*20f30*/  FMUL.FTZ R5, R78, R0 ;  /* 0x000000004e057220 */ /* 0x008fe20000410000 */
[----:B------:R-:W-:Y:S02]  /*20f40*/  ISETP.GE.AND P3, PT, R4, R8, PT ;  /* 0x000000080400720c */ /* 0x000fe40003f66270 */
[----:B------:R-:W-:Y:S01]  /*20f50*/  FSEL R90, R240, -INF , !P5 ;  /* 0xff800000f05a7808 */ /* 0x000fe20006800000 */
[----:B------:R1:W2:Y:S01]  /*20f60*/  MUFU.TANH R78, R5 ;  /* 0x00000005004e7308 */ /* 0x0002a20000002400 */
[----:B------:R-:W-:Y:S01]  /*20f70*/  ISETP.GE.AND P1, PT, R4, R6, PT ;  /* 0x000000060400720c */ /* 0x000fe20003f26270 */
[----:B------:R-:W-:Y:S01]  /*20f80*/  FMUL.FTZ R4, R64, R0 ;  /* 0x0000000040047220 */ /* 0x000fe20000410000 */
[C---:B------:R-:W-:Y:S01]  /*20f90*/  ISETP.GE.AND P6, PT, R2.reuse, R8, PT ;  /* 0x000000080200720c */ /* 0x040fe20003fc6270 */
[----:B------:R-:W-:Y:S01]  /*20fa0*/  HMMA.16816.F32 R20, R20, R82, R112 ;  /* 0x000000521414723c */ /* 0x000fe20000001870 */
[----:B------:R-:W-:Y:S02]  /*20fb0*/  ISETP.GE.AND P4, PT, R2, R6, PT ;  /* 0x000000060200720c */ /* 0x000fe40003f86270 */
[----:B------:R-:W-:Y:S01]  /*20fc0*/  MOV R247, R173 ;  /* 0x000000ad00f77202 */ /* 0x000fe20000000f00 */
[----:B------:R3:W-:Y:S01]  /*20fd0*/  MUFU.TANH R72, R4 ;  /* 0x0000000400487308 */ /* 0x0007e20000002400 */
[----:B------:R-:W-:Y:S01]  /*20fe0*/  LOP3.LUT R2, R9, 0x48, R209, 0xfe, !PT ;  /* 0x0000004809027812 */ /* 0x000fe200078efed1 */
[----:B------:R-:W-:-:S02]  /*20ff0*/  IMAD.MOV.U32 R94, RZ, RZ, R199 ;  /* 0x000000ffff5e7224 */ /* 0x000fc400078e00c7 */
[----:B------:R-:W-:Y:S01]  /*21000*/  HMMA.16816.F32 R68, R12, R24, R104 ;  /* 0x000000180c44723c */ /* 0x000fe20000001868 */
[----:B------:R-:W-:-:S07]  /*21010*/  IMAD.MOV.U32 R252, RZ, RZ, R203 ;  /* 0x000000fffffc7224 */ /* 0x000fce00078e00cb */
[----:B------:R-:W-:Y:S01]  /*21020*/  HMMA.16816.F32 R56, R12, R26, R100 ;  /* 0x0000001a0c38723c */ /* 0x000fe20000001864 */
[----:B-1----:R-:W-:Y:S01]  /*21030*/  FMUL.FTZ R5, R50, R0 ;  /* 0x0000000032057220 */ /* 0x002fe20000410000 */
[----:B------:R-:W-:Y:S02]  /*21040*/  FSEL R131, R131, -INF , !P6 ;  /* 0xff80000083837808 */ /* 0x000fe40007000000 */
[----:B------:R-:W-:Y:S01]  /*21050*/  MOV R230, R214 ;  /* 0x000000d600e67202 */ /* 0x000fe20000000f00 */
[----:B------:R1:W1:Y:S01]  /*21060*/  MUFU.TANH R74, R5 ;  /* 0x00000005004a7308 */ /* 0x0002620000002400 */
[----:B---3--:R-:W-:Y:S01]  /*21070*/  LOP3.LUT R4, R9, 0x50, R209, 0xfe, !PT ;  /* 0x0000005009047812 */ /* 0x008fe200078efed1 */
[----:B------:R-:W-:Y:S01]  /*21080*/  IMAD.MOV.U32 R88, RZ, RZ, R213 ;  /* 0x000000ffff587224 */ /* 0x000fe200078e00d5 */
[C---:B------:R-:W-:Y:S01]  /*21090*/  ISETP.GE.AND P5, PT, R2.reuse, R8, PT ;  /* 0x000000080200720c */ /* 0x040fe20003fa6270 */
[----:B------:R-:W-:Y:S01]  /*210a0*/  IMAD.MOV.U32 R89, RZ, RZ, R218 ;  /* 0x000000ffff597224 */ /* 0x000fe200078e00da */
[----:B------:R-:W-:Y:S01]  /*210b0*/  ISETP.GE.AND P6, PT, R2, R6, PT ;  /* 0x000000060200720c */ /* 0x000fe20003fc6270 */
[----:B------:R-:W-:Y:S01]  /*210c0*/  IMAD.MOV.U32 R229, RZ, RZ, R248 ;  /* 0x000000ffffe57224 */ /* 0x000fe200078e00f8 */
[----:B------:R-:W-:Y:S01]  /*210d0*/  FSEL R91, R206, -INF , !P4 ;  /* 0xff800000ce5b7808 */ /* 0x000fe20006000000 */
[----:B------:R-:W-:Y:S01]  /*210e0*/  IMAD.MOV.U32 R95, RZ, RZ, R211 ;  /* 0x000000ffff5f7224 */ /* 0x000fe200078e00d3 */
[----:B------:R-:W-:-:S02]  /*210f0*/  FSEL R171, R171, -INF , !P3 ;  /* 0xff800000abab7808 */ /* 0x000fc40005800000 */
[----:B------:R-:W-:Y:S01]  /*21100*/  MOV R87, R250 ;  /* 0x000000fa00577202 */ /* 0x000fe20000000f00 */
[----:B------:R-:W-:Y:S02]  /*21110*/  IMAD.MOV.U32 R228, RZ, RZ, R249 ;  /* 0x000000ffffe47224 */ /* 0x000fe400078e00f9 */
[----:B------:R-:W-:Y:S01]  /*21120*/  IMAD.MOV.U32 R227, RZ, RZ, R238 ;  /* 0x000000ffffe37224 */ /* 0x000fe200078e00ee */
[----:B------:R-:W-:Y:S01]  /*21130*/  MOV R97, R236 ;  /* 0x000000ec00617202 */ /* 0x000fe20000000f00 */
[----:B-1----:R-:W-:Y:S01]  /*21140*/  FMUL.FTZ R5, R66, R0 ;  /* 0x0000000042057220 */ /* 0x002fe20000410000 */
[C---:B------:R-:W-:Y:S01]  /*21150*/  LOP3.LUT R2, R9.reuse, 0x58, R209, 0xfe, !PT ;  /* 0x0000005809027812 */ /* 0x040fe200078efed1 */
[----:B------:R-:W-:Y:S01]  /*21160*/  IMAD.MOV.U32 R98, RZ, RZ, R233 ;  /* 0x000000ffff627224 */ /* 0x000fe200078e00e9 */
[C---:B------:R-:W-:Y:S01]  /*21170*/  ISETP.GE.AND P4, PT, R4.reuse, R8, PT ;  /* 0x000000080400720c */ /* 0x040fe20003f86270 */
[----:B------:R1:W3:Y:S01]  /*21180*/  MUFU.TANH R64, R5 ;  /* 0x0000000500407308 */ /* 0x0002e20000002400 */
[----:B------:R-:W-:Y:S01]  /*21190*/  ISETP.GE.AND P3, PT, R4, R6, PT ;  /* 0x000000060400720c */ /* 0x000fe20003f66270 */
[----:B------:R-:W-:Y:S01]  /*211a0*/  IMAD.MOV.U32 R240, RZ, RZ, R172 ;  /* 0x000000fffff07224 */ /* 0x000fe200078e00ac */
[----:B------:R-:W-:Y:S01]  /*211b0*/  LOP3.LUT R4, R9, 0x60, R209, 0xfe, !PT ;  /* 0x0000006009047812 */ /* 0x000fe200078efed1 */
[-C--:B------:R-:W-:Y:S01]  /*211c0*/  FMUL.FTZ R51, R51, R0.reuse ;  /* 0x0000000033337220 */ /* 0x080fe20000410000 */
[----:B------:R-:W-:Y:S01]  /*211d0*/  LOP3.LUT R93, R93, 0x6, RZ, 0xc0, !PT ;  /* 0x000000065d5d7812 */ /* 0x000fe200078ec0ff */
[-C--:B------:R-:W-:Y:S01]  /*211e0*/  FMUL.FTZ R65, R65, R0.reuse ;  /* 0x0000000041417220 */ /* 0x080fe20000410000 */
[----:B------:R-:W-:Y:S01]  /*211f0*/  FSEL R168, R168, -INF , !P1 ;  /* 0xff800000a8a87808 */ /* 0x000fe20004800000 */
[-C--:B------:R-:W-:Y:S01]  /*21200*/  FMUL.FTZ R49, R49, R0.reuse ;  /* 0x0000000031317220 */ /* 0x080fe20000410000 */
[----:B------:R-:W-:Y:S01]  /*21210*/  FSEL R172, R204, -INF , !P5 ;  /* 0xff800000ccac7808 */ /* 0x000fe20006800000 */
[----:B------:R-:W-:Y:S01]  /*21220*/  FMUL.FTZ R67, R67, R0 ;  /* 0x0000000043437220 */ /* 0x000fe20000410000 */
[C---:B------:R-:W-:Y:S01]  /*21230*/  ISETP.GE.AND P1, PT, R2.reuse, R8, PT ;  /* 0x000000080200720c */ /* 0x040fe20003f26270 */
[----:B------:R-:W-:Y:S01]  /*21240*/  FMUL.FTZ R53, R53, R0 ;  /* 0x0000000035357220 */ /* 0x000fe20000410000 */
[----:B------:R-:W-:Y:S01]  /*21250*/  ISETP.GE.AND P5, PT, R2, R6, PT ;  /* 0x000000060200720c */ /* 0x000fe20003fa6270 */
[----:B------:R-:W-:Y:S01]  /*21260*/  FMUL.FTZ R55, R55, R0 ;  /* 0x0000000037377220 */ /* 0x000fe20000410000 */
[----:B------:R-:W-:-:S04]  /*21270*/  DEPBAR.LE SB0, 0x0 ;  /* 0x000080000000791a */ /* 0x000fc80000000000 */
[----:B-1----:R-:W-:Y:S01]  /*21280*/  FMUL.FTZ R5, R52, R0 ;  /* 0x0000000034057220 */ /* 0x002fe20000410000 */
[----:B------:R-:W-:Y:S02]  /*21290*/  FSEL R169, R169, -INF , !P6 ;  /* 0xff800000a9a97808 */ /* 0x000fe40007000000 */
[----:B------:R-:W-:Y:S01]  /*212a0*/  FSEL R188, R188, -INF , !P4 ;  /* 0xff800000bcbc7808 */ /* 0x000fe20006000000 */
[----:B------:R1:W1:Y:S01]  /*212b0*/  MUFU.TANH R48, R5 ;  /* 0x0000000500307308 */ /* 0x0002620000002400 */
[C---:B------:R-:W-:Y:S02]  /*212c0*/  LOP3.LUT R2, R9.reuse, 0x68, R209, 0xfe, !PT ;  /* 0x0000006809027812 */ /* 0x040fe400078efed1 */
[C---:B------:R-:W-:Y:S02]  /*212d0*/  ISETP.GE.AND P6, PT, R4.reuse, R8, PT ;  /* 0x000000080400720c */ /* 0x040fe40003fc6270 */
[----:B------:R-:W-:Y:S02]  /*212e0*/  ISETP.GE.AND P4, PT, R4, R6, PT ;  /* 0x000000060400720c */ /* 0x000fe40003f86270 */
[----:B------:R-:W-:Y:S01]  /*212f0*/  LOP3.LUT R4, R9, 0x70, R93, 0xfe, !PT ;  /* 0x0000007009047812 */ /* 0x000fe200078efe5d */
[----:B------:R-:W-:Y:S01]  /*21300*/  IMAD.MOV.U32 R66, RZ, RZ, R175 ;  /* 0x000000ffff427224 */ /* 0x000fe200078e00af */
[----:B------:R-:W-:-:S02]  /*21310*/  FSEL R173, R38, -INF , !P3 ;  /* 0xff80000026ad7808 */ /* 0x000fc40005800000 */
[----:B------:R-:W-:Y:S02]  /*21320*/  ISETP.GE.AND P3, PT, R2, R8, PT ;  /* 0x000000080200720c */ /* 0x000fe40003f66270 */
[----:B------:R-:W-:Y:S01]  /*21330*/  FSEL R193, R193, -INF , !P1 ;  /* 0xff800000c1c17808 */ /* 0x000fe20004800000 */
[----:B-1----:R-:W-:Y:S01]  /*21340*/  FMUL.FTZ R5, R54, R0 ;  /* 0x0000000036057220 */ /* 0x002fe20000410000 */
[----:B------:R-:W-:Y:S02]  /*21350*/  FSEL R175, R39, -INF , !P5 ;  /* 0xff80000027af7808 */ /* 0x000fe40006800000 */
[----:B------:R-:W-:Y:S01]  /*21360*/  FSEL R196, R196, -INF , !P6 ;  /* 0xff800000c4c47808 */ /* 0x000fe20007000000 */
[----:B------:R1:W-:Y:S01]  /*21370*/  MUFU.TANH R50, R5 ;  /* 0x0000000500327308 */ /* 0x0003e20000002400 */
[----:B------:R-:W-:Y:S02]  /*21380*/  ISETP.GE.AND P1, PT, R2, R6, PT ;  /* 0x000000060200720c */ /* 0x000fe40003f26270 */
[----:B------:R-:W-:-:S02]  /*21390*/  ISETP.GE.AND P5, PT, R4, R8, PT ;  /* 0x000000080400720c */ /* 0x000fc40003fa6270 */
[-C--:B------:R-:W-:Y:S02]  /*213a0*/  ISETP.GE.AND P6, PT, R4, R6.reuse, PT ;  /* 0x000000060400720c */ /* 0x080fe40003fc6270 */
[----:B------:R-:W-:Y:S02]  /*213b0*/  LOP3.LUT R4, R9, 0x80, R93, 0xfe, !PT ;  /* 0x0000008009047812 */ /* 0x000fe400078efe5d */
[----:B------:R-:W-:Y:S02]  /*213c0*/  FSEL R199, R170, -INF , !P5 ;  /* 0xff800000aac77808 */ /* 0x000fe40006800000 */
[----:B------:R-:W-:Y:S01]  /*213d0*/  ISETP.GE.AND P5, PT, R4, R6, PT ;  /* 0x000000060400720c */ /* 0x000fe20003fa6270 */
[----:B-1----:R-:W-:Y:S01]  /*213e0*/  FMUL.FTZ R5, R44, R0 ;  /* 0x000000002c057220 */ /* 0x002fe20000410000 */
[----:B------:R-:W-:Y:S02]  /*213f0*/  MOV R44, R197 ;  /* 0x000000c5002c7202 */ /* 0x000fe40000000f00 */
[----:B------:R-:W-:Y:S01]  /*21400*/  FSEL R197, R192, -INF , !P3 ;  /* 0xff800000c0c57808 */ /* 0x000fe20005800000 */
[----:B------:R1:W1:Y:S01]  /*21410*/  MUFU.TANH R38, R5 ;  /* 0x0000000500267308 */ /* 0x0002620000002400 */
[----:B------:R-:W-:-:S02]  /*21420*/  FSEL R192, R37, -INF , !P1 ;  /* 0xff80000025c07808 */ /* 0x000fc40004800000 */
[----:B------:R-:W-:Y:S01]  /*21430*/  ISETP.GE.AND P1, PT, R4, R8, PT ;  /* 0x000000080400720c */ /* 0x000fe20003f26270 */
[----:B------:R-:W-:Y:S01]  /*21440*/  FMUL.FTZ R4, R62, R0 ;  /* 0x000000003e047220 */ /* 0x000fe20000410000 */
[----:B------:R-:W-:Y:S02]  /*21450*/  LOP3.LUT R2, R9, 0x78, R93, 0xfe, !PT ;  /* 0x0000007809027812 */ /* 0x000fe400078efe5d */
[----:B------:R-:W-:Y:S02]  /*21460*/  FSEL R194, R194, -INF , !P4 ;  /* 0xff800000c2c27808 */ /* 0x000fe40006000000 */
[----:B------:R-:W-:Y:S02]  /*21470*/  FSEL R170, R19, -INF , !P6 ;  /* 0xff80000013aa7808 */ /* 0x000fe40007000000 */
[----:B------:R-:W-:Y:S01]  /*21480*/  ISETP.GE.AND P4, PT, R2, R8, PT ;  /* 0x000000080200720c */ /* 0x000fe20003f86270 */
[----:B------:R2:W-:Y:S01]  /*21490*/  MUFU.TANH R19, R4 ;  /* 0x0000000400137308 */ /* 0x0005e20000002400 */
[----:B-1----:R-:W-:Y:S01]  /*214a0*/  FMUL.FTZ R5, R46, R0 ;  /* 0x000000002e057220 */ /* 0x002fe20000410000 */
[----:B------:R-:W-:-:S02]  /*214b0*/  ISETP.GE.AND P3, PT, R2, R6, PT ;  /* 0x000000060200720c */ /* 0x000fc40003f66270 */
[----:B------:R-:W-:-:S04]  /*214c0*/  LOP3.LUT R2, R9, 0x88, R93, 0xfe, !PT ;  /* 0x0000008809027812 */ /* 0x000fc800078efe5d */
[----:B------:R1:W-:Y:S01]  /*214d0*/  MUFU.TANH R39, R5 ;  /* 0x0000000500277308 */ /* 0x0003e20000002400 */
[----:B------:R-:W-:Y:S01]  /*214e0*/  IMAD.MOV.U32 R52, RZ, RZ, R200 ;  /* 0x000000ffff347224 */ /* 0x000fe200078e00c8 */
[----:B------:R-:W-:Y:S02]  /*214f0*/  FSEL R200, R18, -INF , !P4 ;  /* 0xff80000012c87808 */ /* 0x000fe40006000000 */
[----:B----4-:R-:W-:Y:S02]  /*21500*/  FSEL R125, R125, -INF , !P3 ;  /* 0xff8000007d7d7808 */ /* 0x010fe40005800000 */
[----:B--2---:R-:W-:Y:S02]  /*21510*/  LOP3.LUT R4, R9, 0x90, R93, 0xfe, !PT ;  /* 0x0000009009047812 */ /* 0x004fe400078efe5d */
[----:B------:R-:W-:Y:S01]  /*21520*/  FSEL R124, R124, -INF , !P1 ;  /* 0xff8000007c7c7808 */ /* 0x000fe20004800000 */
[----:B------:R-:W-:Y:S01]  /*21530*/  HMMA.16816.F32 R24, R12, R28, R108 ;  /* 0x0000001c0c18723c */ /* 0x000fe2000000186c */
[----:B------:R-:W-:Y:S01]  /*21540*/  ISETP.GE.AND P6, PT, R2, R8, PT ;  /* 0x000000080200720c */ /* 0x000fe20003fc6270 */
[----:B-1----:R-:W-:Y:S01]  /*21550*/  FMUL.FTZ R5, R60, R0 ;  /* 0x000000003c057220 */ /* 0x002fe20000410000 */
[----:B------:R-:W-:-:S02]  /*21560*/  ISETP.GE.AND P4, PT, R2, R6, PT ;  /* 0x000000060200720c */ /* 0x000fc40003f86270 */
[C---:B------:R-:W-:Y:S01]  /*21570*/  ISETP.GE.AND P3, PT, R4.reuse, R8, PT ;  /* 0x000000080400720c */ /* 0x040fe20003f66270 */
[----:B------:R1:W2:Y:S01]  /*21580*/  MUFU.TANH R37, R5 ;  /* 0x0000000500257308 */ /* 0x0002a20000002400 */
[----:B------:R-:W-:Y:S01]  /*21590*/  ISETP.GE.AND P1, PT, R4, R6, PT ;  /* 0x000000060400720c */ /* 0x000fe20003f26270 */
[----:B------:R-:W-:Y:S01]  /*215a0*/  FMUL.FTZ R4, R42, R0 ;  /* 0x000000002a047220 */ /* 0x000fe20000410000 */
[--C-:B------:R-:W-:Y:S02]  /*215b0*/  LOP3.LUT R2, R9, 0x98, R93.reuse, 0xfe, !PT ;  /* 0x0000009809027812 */ /* 0x100fe400078efe5d */
[----:B------:R-:W-:Y:S02]  /*215c0*/  FSEL R121, R121, -INF , !P5 ;  /* 0xff80000079797808 */ /* 0x000fe40006800000 */
[----:B------:R-:W-:Y:S01]  /*215d0*/  FSEL R203, R10, -INF , !P6 ;  /* 0xff8000000acb7808 */ /* 0x000fe20007000000 */
[----:B------:R-:W-:Y:S01]  /*215e0*/  HMMA.16816.F32 R20, R12, R30, R20 ;  /* 0x0000001e0c14723c */ /* 0x000fe20000001814 */
[C---:B------:R-:W-:Y:S01]  /*215f0*/  ISETP.GE.AND P5, PT, R2.reuse, R8, PT ;  /* 0x000000080200720c */ /* 0x040fe20003fa6270 */
[----:B------:R4:W2:Y:S01]  /*21600*/  MUFU.TANH R10, R4 ;  /* 0x00000004000a7308 */ /* 0x0008a20000002400 */
[----:B------:R-:W-:Y:S01]  /*21610*/  ISETP.GE.AND P6, PT, R2, R6, PT ;  /* 0x000000060200720c */ /* 0x000fe20003fc6270 */
[----:B-1----:R-:W-:Y:S01]  /*21620*/  FMUL.FTZ R5, R40, R0 ;  /* 0x0000000028057220 */ /* 0x002fe20000410000 */
[----:B------:R-:W-:-:S05]  /*21630*/  LOP3.LUT R2, R9, 0xa8, R93, 0xfe, !PT ;  /* 0x000000a809027812 */ /* 0x000fca00078efe5d */
[----:B------:R1:W1:Y:S01]  /*21640*/  MUFU.TANH R18, R5 ;  /* 0x0000000500127308 */ /* 0x0002620000002400 */
[----:B------:R-:W-:Y:S02]  /*21650*/  FSEL R119, R119, -INF , !P4 ;  /* 0xff80000077777808 */ /* 0x000fe40006000000 */
[----:B------:R-:W-:Y:S02]  /*21660*/  FSEL R204, R11, -INF , !P3 ;  /* 0xff8000000bcc7808 */ /* 0x000fe40005800000 */
[----:B----4-:R-:W-:Y:S02]  /*21670*/  LOP3.LUT R4, R9, 0xa0, R93, 0xfe, !PT ;  /* 0x000000a009047812 */ /* 0x010fe400078efe5d */
[----:B------:R-:W-:Y:S02]  /*21680*/  FSEL R117, R117, -INF , !P1 ;  /* 0xff80000075757808 */ /* 0x000fe40004800000 */
[----:B------:R-:W-:Y:S02]  /*21690*/  FSEL R206, R7, -INF , !P5 ;  /* 0xff80000007ce7808 */ /* 0x000fe40006800000 */
[----:B------:R-:W-:Y:S01]  /*216a0*/  ISETP.GE.AND P4, PT, R4, R8, PT ;  /* 0x000000080400720c */ /* 0x000fe20003f86270 */
[----:B-1----:R-:W-:Y:S01]  /*216b0*/  FMUL.FTZ R5, R32, R0 ;  /* 0x0000000020057220 */ /* 0x002fe20000410000 */
[----:B------:R-:W-:-:S02]  /*216c0*/  ISETP.GE.AND P3, PT, R4, R6, PT ;  /* 0x000000060400720c */ /* 0x000fc40003f66270 */
[C---:B------:R-:W-:Y:S01]  /*216d0*/  ISETP.GE.AND P1, PT, R2.reuse, R8, PT ;  /* 0x000000080200720c */ /* 0x040fe20003f26270 */
[----:B------:R1:W-:Y:S01]  /*216e0*/  MUFU.TANH R11, R5 ;  /* 0x00000005000b7308 */ /* 0x0003e20000002400 */
[----:B------:R-:W-:Y:S02]  /*216f0*/  ISETP.GE.AND P5, PT, R2, R6, PT ;  /* 0x000000060200720c */ /* 0x000fe40003fa6270 */
[C-C-:B------:R-:W-:Y:S02]  /*21700*/  LOP3.LUT R4, R9.reuse, 0xb0, R93.reuse, 0xfe, !PT ;  /* 0x000000b009047812 */ /* 0x140fe400078efe5d */
[----:B------:R-:W-:Y:S02]  /*21710*/  LOP3.LUT R2, R9, 0xb8, R93, 0xfe, !PT ;  /* 0x000000b809027812 */ /* 0x000fe400078efe5d */
[----:B------:R-:W-:Y:S02]  /*21720*/  MOV R244, R208 ;  /* 0x000000d000f47202 */ /* 0x000fe40000000f00 */
[----:B------:R-:W-:-:S02]  /*21730*/  FSEL R112, R81, -INF , !P6 ;  /* 0xff80000051707808 */ /* 0x000fc40007000000 */
[----:B------:R-:W-:Y:S02]  /*21740*/  FSEL R208, R80, -INF , !P4 ;  /* 0xff80000050d07808 */ /* 0x000fe40006000000 */
[----:B------:R-:W-:Y:S01]  /*21750*/  FSEL R113, R78, -INF , !P3 ;  /* 0xff8000004e717808 */ /* 0x000fe20005800000 */
[----:B-1----:R-:W-:Y:S01]  /*21760*/  FMUL.FTZ R5, R34, R0 ;  /* 0x0000000022057220 */ /* 0x002fe20000410000 */
[----:B------:R-:W-:Y:S02]  /*21770*/  FSEL R209, R76, -INF , !P1 ;  /* 0xff8000004cd17808 */ /* 0x000fe40004800000 */
[C---:B------:R-:W-:Y:S01]  /*21780*/  ISETP.GE.AND P6, PT, R4.reuse, R8, PT ;  /* 0x000000080400720c */ /* 0x040fe20003fc6270 */
[----:B------:R1:W4:Y:S01]  /*21790*/  MUFU.TANH R7, R5 ;  /* 0x0000000500077308 */ /* 0x0003220000002400 */
[----:B------:R-:W-:Y:S02]  /*217a0*/  ISETP.GE.AND P4, PT, R4, R6, PT ;  /* 0x000000060400720c */ /* 0x000fe40003f86270 */
[----:B------:R-:W-:-:S02]  /*217b0*/  ISETP.GE.AND P3, PT, R2, R8, PT ;  /* 0x000000080200720c */ /* 0x000fc40003f66270 */
[----:B------:R-:W-:Y:S02]  /*217c0*/  ISETP.GE.AND P1, PT, R2, R6, PT ;  /* 0x000000060200720c */ /* 0x000fe40003f26270 */
[C-C-:B------:R-:W-:Y:S02]  /*217d0*/  LOP3.LUT R4, R9.reuse, 0xc0, R93.reuse, 0xfe, !PT ;  /* 0x000000c009047812 */ /* 0x140fe400078efe5d */
[----:B------:R-:W-:Y:S01]  /*217e0*/  LOP3.LUT R2, R9, 0xc8, R93, 0xfe, !PT ;  /* 0x000000c809027812 */ /* 0x000fe200078efe5d */
[----:B------:R-:W-:Y:S01]  /*217f0*/  IMAD.MOV.U32 R54, RZ, RZ, R210 ;  /* 0x000000ffff367224 */ /* 0x000fe200078e00d2 */
[----:B------:R-:W-:Y:S02]  /*21800*/  FSEL R114, R74, -INF , !P5 ;  /* 0xff8000004a727808 */ /* 0x000fe40006800000 */
[----:B---3--:R-:W-:Y:S01]  /*21810*/  FSEL R210, R64, -INF , !P4 ;  /* 0xff80000040d27808 */ /* 0x008fe20006000000 */
[----:B-1----:R-:W-:Y:S01]  /*21820*/  FMUL.FTZ R5, R68, R0 ;  /* 0x0000000044057220 */ /* 0x002fe20000410000 */
[----:B------:R-:W-:-:S02]  /*21830*/  FSEL R214, R48, -INF , !P3 ;  /* 0xff80000030d67808 */ /* 0x000fc40005800000 */
[-C--:B------:R-:W-:Y:S02]  /*21840*/  ISETP.GE.AND P5, PT, R4, R8.reuse, PT ;  /* 0x000000080400720c */ /* 0x080fe40003fa6270 */
[C---:B------:R-:W-:Y:S02]  /*21850*/  ISETP.GE.AND P4, PT, R2.reuse, R8, PT ;  /* 0x000000080200720c */ /* 0x040fe40003f86270 */
[----:B------:R-:W-:Y:S01]  /*21860*/  ISETP.GE.AND P3, PT, R2, R6, PT ;  /* 0x000000060200720c */ /* 0x000fe20003f66270 */
[----:B------:R-:W1:Y:S01]  /*21870*/  MUFU.TANH R5, R5 ;  /* 0x0000000500057308 */ /* 0x000e620000002400 */
[----:B------:R-:W-:Y:S01]  /*21880*/  LOP3.LUT R2, R9, 0xd0, R93, 0xfe, !PT ;  /* 0x000000d009027812 */ /* 0x000fe200078efe5d */
[-C--:B------:R-:W-:Y:S01]  /*21890*/  FMUL.FTZ R70, R70, R0.reuse ;  /* 0x0000000046467220 */ /* 0x080fe20000410000 */
[----:B------:R-:W-:Y:S01]  /*218a0*/  FSEL R213, R72, -INF , !P6 ;  /* 0xff80000048d57808 */ /* 0x000fe20007000000 */
[-C--:B------:R-:W-:Y:S01]  /*218b0*/  FMUL.FTZ R56, R56, R0.reuse ;  /* 0x0000000038387220 */ /* 0x080fe20000410000 */
[----:B------:R-:W-:Y:S01]  /*218c0*/  FSEL R218, R38, -INF , !P5 ;  /* 0xff80000026da7808 */ /* 0x000fe20006800000 */
[----:B------:R-:W-:Y:S01]  /*218d0*/  FMUL.FTZ R58, R58, R0 ;  /* 0x000000003a3a7220 */ /* 0x000fe20000410000 */
[----:B------:R-:W-:Y:S01]  /*218e0*/  ISETP.GE.AND P6, PT, R4, R6, PT ;  /* 0x000000060400720c */ /* 0x000fe20003fc6270 */
[----:B------:R-:W-:Y:S01]  /*218f0*/  FMUL.FTZ R24, R24, R0 ;  /* 0x0000000018187220 */ /* 0x000fe20000410000 */
[----:B------:R-:W-:-:S02]  /*21900*/  ISETP.GE.AND P5, PT, R2, R6, PT ;  /* 0x000000060200720c */ /* 0x000fc40003fa6270 */
[----:B------:R-:W-:Y:S01]  /*21910*/  LOP3.LUT R4, R9, 0xd8, R93, 0xfe, !PT ;  /* 0x000000d809047812 */ /* 0x000fe200078efe5d */
[----:B------:R-:W-:Y:S01]  /*21920*/  IMAD.MOV.U32 R248, RZ, RZ, R221 ;  /* 0x000000fffff87224 */ /* 0x000fe200078e00dd */
[----:B------:R-:W-:Y:S02]  /*21930*/  MOV R250, R220 ;  /* 0x000000dc00fa7202 */ /* 0x000fe40000000f00 */
[----:B------:R-:W-:Y:S01]  /*21940*/  FSEL R211, R50, -INF , !P1 ;  /* 0xff80000032d37808 */ /* 0x000fe20004800000 */
[----:B------:R-:W-:Y:S01]  /*21950*/  FMUL.FTZ R26, R26, R0 ;  /* 0x000000001a1a7220 */ /* 0x000fe20000410000 */
[----:B------:R-:W-:Y:S02]  /*21960*/  ISETP.GE.AND P1, PT, R2, R8, PT ;  /* 0x000000080200720c */ /* 0x000fe40003f26270 */
[----:B--2---:R-:W-:Y:S02]  /*21970*/  FSEL R220, R37, -INF , !P4 ;  /* 0xff80000025dc7808 */ /* 0x004fe40006000000 */
[----:B------:R-:W-:Y:S01]  /*21980*/  FSEL R221, R10, -INF , !P5 ;  /* 0xff8000000add7808 */ /* 0x000fe20006800000 */
[----:B------:R-:W-:Y:S01]  /*21990*/  FMUL.FTZ R10, R20, R0 ;  /* 0x00000000140a7220 */ /* 0x000fe20000410000 */
[----:B------:R-:W-:Y:S01]  /*219a0*/  LOP3.LUT R2, R9, 0xe0, R93, 0xfe, !PT ;  /* 0x000000e009027812 */ /* 0x000fe200078efe5d */
[----:B------:R-:W2:Y:S01]  /*219b0*/  MUFU.TANH R70, R70 ;  /* 0x0000004600467308 */ /* 0x000ea20000002400 */
[----:B------:R-:W-:Y:S01]  /*219c0*/  ISETP.GE.AND P4, PT, R4, R6, PT ;  /* 0x000000060400720c */ /* 0x000fe20003f86270 */
[----:B------:R-:W-:Y:S01]  /*219d0*/  IMAD.MOV.U32 R249, RZ, RZ, R217 ;  /* 0x000000fffff97224 */ /* 0x000fe200078e00d9 */
[----:B------:R-:W-:Y:S01]  /*219e0*/  FSEL R217, R19, -INF , !P3 ;  /* 0xff80000013d97808 */ /* 0x000fe20005800000 */
[----:B------:R-:W-:Y:S01]  /*219f0*/  IMAD.MOV.U32 R238, RZ, RZ, R222 ;  /* 0x000000ffffee7224 */ /* 0x000fe200078e00de */
[----:B------:R-:W-:-:S03]  /*21a00*/  FSEL R224, R18, -INF , !P1 ;  /* 0xff80000012e07808 */ /* 0x000fc60004800000 */
[----:B------:R-:W3:Y:S01]  /*21a10*/  MUFU.TANH R56, R56 ;  /* 0x0000003800387308 */ /* 0x000ee20000002400 */
[C---:B------:R-:W-:Y:S01]  /*21a20*/  ISETP.GE.AND P3, PT, R2.reuse, R8, PT ;  /* 0x000000080200720c */ /* 0x040fe20003f66270 */
[----:B------:R-:W-:Y:S01]  /*21a30*/  IMAD.MOV.U32 R241, RZ, RZ, R239 ;  /* 0x000000fffff17224 */ /* 0x000fe200078e00ef */
[----:B------:R-:W-:Y:S02]  /*21a40*/  ISETP.GE.AND P1, PT, R2, R6, PT ;  /* 0x000000060200720c */ /* 0x000fe40003f26270 */
[----:B----4-:R-:W-:-:S03]  /*21a50*/  FSEL R222, R7, -INF , !P4 ;  /* 0xff80000007de7808 */ /* 0x010fc60006000000 */
[----:B------:R-:W4:Y:S01]  /*21a60*/  MUFU.TANH R58, R58 ;  /* 0x0000003a003a7308 */ /* 0x000f220000002400 */
[----:B------:R-:W-:Y:S01]  /*21a70*/  LOP3.LUT R2, R9, 0xf0, R93, 0xfe, !PT ;  /* 0x000000f009027812 */ /* 0x000fe200078efe5d */
[----:B------:R-:W-:-:S06]  /*21a80*/  FMUL.FTZ R7, R22, R0 ;  /* 0x0000000016077220 */ /* 0x000fcc0000410000 */
[----:B------:R-:W2:Y:S01]  /*21a90*/  MUFU.TANH R24, R24 ;  /* 0x0000001800187308 */ /* 0x000ea20000002400 */
[----:B------:R-:W-:Y:S01]  /*21aa0*/  IMAD.MOV.U32 R239, RZ, RZ, R216 ;  /* 0x000000ffffef7224 */ /* 0x000fe200078e00d8 */
[----:B------:R-:W-:Y:S02]  /*21ab0*/  FSEL R216, R39, -INF , !P6 ;  /* 0xff80000027d87808 */ /* 0x000fe40007000000 */
[-C--:B------:R-:W-:Y:S02]  /*21ac0*/  ISETP.GE.AND P6, PT, R4, R8.reuse, PT ;  /* 0x000000080400720c */ /* 0x080fe40003fc6270 */
[----:B-1----:R-:W-:Y:S02]  /*21ad0*/  FSEL R231, R5, -INF , !P3 ;  /* 0xff80000005e77808 */ /* 0x002fe40005800000 */
[----:B------:R-:W1:Y:S01]  /*21ae0*/  MUFU.TANH R26, R26 ;  /* 0x0000001a001a7308 */ /* 0x000e620000002400 */
[----:B------:R-:W-:Y:S02]  /*21af0*/  LOP3.LUT R4, R9, 0xe8, R93, 0xfe, !PT ;  /* 0x000000e809047812 */ /* 0x000fe400078efe5d */
[----:B------:R-:W-:-:S02]  /*21b00*/  ISETP.GE.AND P4, PT, R2, R8, PT ;  /* 0x000000080200720c */ /* 0x000fc40003f86270 */
[----:B------:R-:W-:-:S03]  /*21b10*/  ISETP.GE.AND P3, PT, R2, R6, PT ;  /* 0x000000060200720c */ /* 0x000fc60003f66270 */
[----:B------:R-:W1:Y:S01]  /*21b20*/  MUFU.TANH R10, R10 ;  /* 0x0000000a000a7308 */ /* 0x000e620000002400 */
[----:B------:R-:W-:Y:S02]  /*21b30*/  LOP3.LUT R2, R9, R93, RZ, 0xfc, !PT ;  /* 0x0000005d09027212 */ /* 0x000fe400078efcff */
[----:B------:R-:W-:Y:S02]  /*21b40*/  FSEL R226, R11, -INF , !P6 ;  /* 0xff8000000be27808 */ /* 0x000fe40007000000 */
[----:B------:R-:W-:-:S03]  /*21b50*/  ISETP.GE.AND P5, PT, R4, R8, PT ;  /* 0x000000080400720c */ /* 0x000fc60003fa6270 */
[----:B------:R-:W1:Y:S01]  /*21b60*/  MUFU.TANH R7, R7 ;  /* 0x0000000700077308 */ /* 0x000e620000002400 */
[----:B------:R-:W-:Y:S01]  /*21b70*/  ISETP.GE.AND P6, PT, R4, R6, PT ;  /* 0x000000060400720c */ /* 0x000fe20003fc6270 */
[----:B------:R-:W-:Y:S01]  /*21b80*/  IMAD.MOV.U32 R92, RZ, RZ, R87 ;  /* 0x000000ffff5c7224 */ /* 0x000fe200078e0057 */
[----:B------:R-:W-:Y:S02]  /*21b90*/  LOP3.LUT R5, R9, 0xf8, R93, 0xfe, !PT ;  /* 0x000000f809057812 */ /* 0x000fe400078efe5d */
[----:B------:R-:W-:Y:S01]  /*21ba0*/  IADD3 R4, R2, 0x1, RZ ;  /* 0x0000000102047810 */ /* 0x000fe20007ffe0ff */
[----:B------:R-:W-:Y:S01]  /*21bb0*/  IMAD.MOV.U32 R87, RZ, RZ, R228 ;  /* 0x000000ffff577224 */ /* 0x000fe200078e00e4 */
[----:B--2---:R-:W-:Y:S01]  /*21bc0*/  FSEL R228, R70, -INF , !P1 ;  /* 0xff80000046e47808 */ /* 0x004fe20004800000 */
[----:B------:R-:W-:Y:S01]  /*21bd0*/  IMAD.MOV.U32 R96, RZ, RZ, R229 ;  /* 0x000000ffff607224 */ /* 0x000fe200078e00e5 */
[----:B---3--:R-:W-:Y:S02]  /*21be0*/  FSEL R233, R56, -INF , !P5 ;  /* 0xff80000038e97808 */ /* 0x008fe40006800000 */
[----:B----4-:R-:W-:-:S02]  /*21bf0*/  FSEL R229, R58, -INF , !P6 ;  /* 0xff8000003ae57808 */ /* 0x010fc40007000000 */
[----:B------:R-:W-:Y:S02]  /*21c00*/  FSEL R236, R24, -INF , !P4 ;  /* 0xff80000018ec7808 */ /* 0x000fe40006000000 */
[C---:B------:R-:W-:Y:S02]  /*21c10*/  ISETP.GE.AND P1, PT, R5.reuse, R8, PT ;  /* 0x000000080500720c */ /* 0x040fe40003f26270 */
[----:B------:R-:W-:Y:S01]  /*21c20*/  ISETP.GE.AND P5, PT, R5, R6, PT ;  /* 0x000000060500720c */ /* 0x000fe20003fa6270 */
[----:B------:R-:W-:Y:S01]  /*21c30*/  FMUL.FTZ R5, R73, R0 ;  /* 0x0000000049057220 */ /* 0x000fe20000410000 */
[C---:B------:R-:W-:Y:S02]  /*21c40*/  ISETP.GE.AND P6, PT, R4.reuse, R8, PT ;  /* 0x000000080400720c */ /* 0x040fe40003fc6270 */
[----:B------:R-:W-:Y:S01]  /*21c50*/  ISETP.GE.AND P4, PT, R4, R6, PT ;  /* 0x000000060400720c */ /* 0x000fe20003f86270 */
[----:B------:R-:W-:Y:S01]  /*21c60*/  IMAD.MOV.U32 R46, RZ, RZ, R94 ;  /* 0x000000ffff2e7224 */ /* 0x000fe200078e005e */
[----:B------:R-:W-:Y:S01]  /*21c70*/  IADD3 R4, R2, 0x9, RZ ;  /* 0x0000000902047810 */ /* 0x000fe20007ffe0ff */
[----:B------:R-:W-:Y:S01]  /*21c80*/  IMAD.MOV.U32 R94, RZ, RZ, R237 ;  /* 0x000000ffff5e7224 */ /* 0x000fe200078e00ed */
[----:B------:R-:W-:Y:S01]  /*21c90*/  MOV R99, R54 ;  /* 0x0000003600637202 */ /* 0x000fe20000000f00 */
[----:B------:R-:W-:Y:S01]  /*21ca0*/  IMAD.MOV.U32 R54, RZ, RZ, R234 ;  /* 0x000000ffff367224 */ /* 0x000fe200078e00ea */
[----:B-1----:R-:W-:Y:S01]  /*21cb0*/  FSEL R234, R26, -INF , !P3 ;  /* 0xff8000001aea7808 */ /* 0x002fe20005800000 */
[----:B------:R1:W2:Y:S01]  /*21cc0*/  MUFU.TANH R15, R5 ;  /* 0x00000005000f7308 */ /* 0x0002a20000002400 */
[----:B------:R-:W-:-:S02]  /*21cd0*/  FSEL R237, R10, -INF , !P1 ;  /* 0xff8000000aed7808 */ /* 0x000fc40004800000 */
[C---:B------:R-:W-:Y:S02]  /*21ce0*/  ISETP.GE.AND P3, PT, R4.reuse, R8, PT ;  /* 0x000000080400720c */ /* 0x040fe40003f66270 */
[----:B------:R-:W-:Y:S01]  /*21cf0*/  ISETP.GE.AND P1, PT, R4, R6, PT ;  /* 0x000000060400720c */ /* 0x000fe20003f26270 */
[----:B------:R-:W-:Y:S01]  /*21d00*/  IMAD.MOV.U32 R93, RZ, RZ, R95 ;  /* 0x000000ffff5d7224 */ /* 0x000fe200078e005f */
[----:B------:R-:W-:Y:S02]  /*21d10*/  IADD3 R4, R2, 0x19, RZ ;  /* 0x0000001902047810 */ /* 0x000fe40007ffe0ff */
[----:B------:R-:W-:Y:S02]  /*21d20*/  MOV R95, R235 ;  /* 0x000000eb005f7202 */ /* 0x000fe40000000f00 */
[----:B------:R-:W-:Y:S02]  /*21d30*/  FSEL R235, R7, -INF , !P5 ;  /* 0xff80000007eb7808 */ /* 0x000fe40006800000 */
[----:B------:R-:W-:-:S02]  /*21d40*/  FSEL R48, R96, -INF , !P6 ;  /* 0xff80000060307808 */ /* 0x000fc40007000000 */
[----:B-1----:R-:W-:Y:S02]  /*21d50*/  IADD3 R5, R2, 0x11, RZ ;  /* 0x0000001102057810 */ /* 0x002fe40007ffe0ff */
        /* <DEDUP_REMOVED lines=11> */
[-C--:B------:R-:W-:Y:S02]  /*21e10*/  ISETP.GE.AND P1, PT, R5, R8.reuse, PT ;  /* 0x000000080500720c */ /* 0x080fe40003f26270 */
[C---:B------:R-:W-:Y:S02]  /*21e20*/  ISETP.GE.AND P6, PT, R4.reuse, R8, PT ;  /* 0x000000080400720c */ /* 0x040fe40003fc6270 */
[----:B------:R-:W-:Y:S02]  /*21e30*/  ISETP.GE.AND P4, PT, R4, R6, PT ;  /* 0x000000060400720c */ /* 0x000fe40003f86270 */
[----:B------:R-:W-:Y:S02]  /*21e40*/  IADD3 R4, R2, 0x31, RZ ;  /* 0x0000003102047810 */ /* 0x000fe40007ffe0ff */
[----:B------:R-:W-:Y:S02]  /*21e50*/  FSEL R56, R98, -INF , !P5 ;  /* 0xff80000062387808 */ /* 0x000fe40006800000 */
[----:B------:R-:W-:-:S02]  /*21e60*/  FSEL R54, R54, -INF , !P3 ;  /* 0xff80000036367808 */ /* 0x000fc40005800000 */
[----:B------:R-:W-:Y:S01]  /*21e70*/  FSEL R64, R92, -INF , !P1 ;  /* 0xff8000005c407808 */ /* 0x000fe20004800000 */
[----:B------:R-:W-:Y:S01]  /*21e80*/  FMUL.FTZ R11, R75, R0 ;  /* 0x000000004b0b7220 */ /* 0x000fe20000410000 */
[----:B------:R-:W-:Y:S02]  /*21e90*/  ISETP.GE.AND P5, PT, R5, R6, PT ;  /* 0x000000060500720c */ /* 0x000fe40003fa6270 */
[C---:B------:R-:W-:Y:S02]  /*21ea0*/  ISETP.GE.AND P3, PT, R4.reuse, R8, PT ;  /* 0x000000080400720c */ /* 0x040fe40003f66270 */
[----:B------:R-:W-:Y:S02]  /*21eb0*/  ISETP.GE.AND P1, PT, R4, R6, PT ;  /* 0x000000060400720c */ /* 0x000fe40003f26270 */
[C---:B------:R-:W-:Y:S02]  /*21ec0*/  IADD3 R5, R2.reuse, 0x39, RZ ;  /* 0x0000003902057810 */ /* 0x040fe40007ffe0ff */
[----:B------:R-:W-:Y:S01]  /*21ed0*/  IADD3 R4, R2, 0x41, RZ ;  /* 0x0000004102047810 */ /* 0x000fe20007ffe0ff */
[----:B------:R-:W-:Y:S01]  /*21ee0*/  FMUL.FTZ R7, R77, R0 ;  /* 0x000000004d077220 */ /* 0x000fe20000410000 */
[----:B------:R-:W-:-:S02]  /*21ef0*/  FSEL R62, R93, -INF , !P5 ;  /* 0xff8000005d3e7808 */ /* 0x000fc40006800000 */
[----:B------:R-:W-:Y:S02]  /*21f00*/  FSEL R66, R66, -INF , !P6 ;  /* 0xff80000042427808 */ /* 0x000fe40007000000 */
[----:B------:R-:W-:Y:S02]  /*21f10*/  FSEL R68, R94, -INF , !P4 ;  /* 0xff8000005e447808 */ /* 0x000fe40006000000 */
[----:B------:R-:W-:Y:S01]  /*21f20*/  FSEL R73, R95, -INF , !P3 ;  /* 0xff8000005f497808 */ /* 0x000fe20005800000 */
[----:B------:R-:W1:Y:S01]  /*21f30*/  MUFU.TANH R12, R11 ;  /* 0x0000000b000c7308 */ /* 0x000e620000002400 */
[C---:B------:R-:W-:Y:S02]  /*21f40*/  ISETP.GE.AND P5, PT, R5.reuse, R8, PT ;  /* 0x000000080500720c */ /* 0x040fe40003fa6270 */
[----:B------:R-:W-:Y:S02]  /*21f50*/  ISETP.GE.AND P6, PT, R5, R6, PT ;  /* 0x000000060500720c */ /* 0x000fe40003fc6270 */
[----:B------:R-:W-:-:S02]  /*21f60*/  ISETP.GE.AND P4, PT, R4, R8, PT ;  /* 0x000000080400720c */ /* 0x000fc40003f86270 */
[----:B------:R-:W-:Y:S01]  /*21f70*/  ISETP.GE.AND P3, PT, R4, R6, PT ;  /* 0x000000060400720c */ /* 0x000fe20003f66270 */
[----:B------:R3:W4:Y:S01]  /*21f80*/  MUFU.TANH R11, R7 ;  /* 0x00000007000b7308 */ /* 0x0007220000002400 */
[C---:B------:R-:W-:Y:S02]  /*21f90*/  IADD3 R5, R2.reuse, 0x49, RZ ;  /* 0x0000004902057810 */ /* 0x040fe40007ffe0ff */
[----:B------:R-:W-:Y:S02]  /*21fa0*/  IADD3 R4, R2, 0x51, RZ ;  /* 0x0000005102047810 */ /* 0x000fe40007ffe0ff */
[----:B------:R-:W-:Y:S02]  /*21fb0*/  FSEL R72, R240, -INF , !P1 ;  /* 0xff800000f0487808 */ /* 0x000fe40004800000 */
[----:B------:R-:W-:Y:S02]  /*21fc0*/  FSEL R75, R88, -INF , !P6 ;  /* 0xff800000584b7808 */ /* 0x000fe40007000000 */
[----:B------:R-:W-:-:S02]  /*21fd0*/  ISETP.GE.AND P1, PT, R5, R8, PT ;  /* 0x000000080500720c */ /* 0x000fc40003f26270 */
[C---:B------:R-:W-:Y:S01]  /*21fe0*/  ISETP.GE.AND P6, PT, R4.reuse, R8, PT ;  /* 0x000000080400720c */ /* 0x040fe20003fc6270 */
[----:B---3--:R-:W-:Y:S01]  /*21ff0*/  FMUL.FTZ R7, R79, R0 ;  /* 0x000000004f077220 */ /* 0x008fe20000410000 */
[----:B------:R-:W-:Y:S02]  /*22000*/  FSEL R79, R89, -INF , !P4 ;  /* 0xff800000594f7808 */ /* 0x000fe40006000000 */
[-C--:B------:R-:W-:Y:S02]  /*22010*/  ISETP.GE.AND P4, PT, R4, R6.reuse, PT ;  /* 0x000000060400720c */ /* 0x080fe40003f86270 */
[----:B------:R-:W-:Y:S02]  /*22020*/  IADD3 R4, R2, 0x59, RZ ;  /* 0x0000005902047810 */ /* 0x000fe40007ffe0ff */
[----:B------:R-:W-:Y:S02]  /*22030*/  FSEL R74, R241, -INF , !P5 ;  /* 0xff800000f14a7808 */ /* 0x000fe40006800000 */
[----:B------:R-:W-:-:S02]  /*22040*/  ISETP.GE.AND P5, PT, R5, R6, PT ;  /* 0x000000060500720c */ /* 0x000fc40003fa6270 */
[----:B------:R-:W-:Y:S02]  /*22050*/  FSEL R78, R244, -INF , !P3 ;  /* 0xff800000f44e7808 */ /* 0x000fe40005800000 */
[----:B------:R-:W-:Y:S02]  /*22060*/  FSEL R80, R252, -INF , !P1 ;  /* 0xff800000fc507808 */ /* 0x000fe40004800000 */
        /* <DEDUP_REMOVED lines=18> */
[C---:B------:R-:W-:Y:S02]  /*22190*/  ISETP.GE.AND P1, PT, R5.reuse, R8, PT ;  /* 0x000000080500720c */ /* 0x040fe40003f26270 */
[----:B------:R-:W-:Y:S01]  /*221a0*/  ISETP.GE.AND P5, PT, R5, R6, PT ;  /* 0x000000060500720c */ /* 0x000fe20003fa6270 */
[----:B------:R-:W-:Y:S01]  /*221b0*/  FMUL.FTZ R5, R61, R0 ;  /* 0x000000003d057220 */ /* 0x000fe20000410000 */
[C---:B------:R-:W-:Y:S02]  /*221c0*/  ISETP.GE.AND P6, PT, R4.reuse, R8, PT ;  /* 0x000000080400720c */ /* 0x040fe40003fc6270 */
[----:B------:R-:W-:-:S02]  /*221d0*/  ISETP.GE.AND P4, PT, R4, R6, PT ;  /* 0x000000060400720c */ /* 0x000fc40003f86270 */
[----:B------:R-:W-:Y:S01]  /*221e0*/  IADD3 R4, R2, 0x81, RZ ;  /* 0x0000008102047810 */ /* 0x000fe20007ffe0ff */
[----:B------:R3:W-:Y:S01]  /*221f0*/  MUFU.TANH R13, R5 ;  /* 0x00000005000d7308 */ /* 0x0007e20000002400 */
[----:B------:R-:W-:Y:S02]  /*22200*/  FSEL R94, R223, -INF , !P3 ;  /* 0xff800000df5e7808 */ /* 0x000fe40005800000 */
[----:B------:R-:W-:Y:S02]  /*22210*/  FSEL R96, R219, -INF , !P1 ;  /* 0xff800000db607808 */ /* 0x000fe40004800000 */
[C---:B------:R-:W-:Y:S02]  /*22220*/  ISETP.GE.AND P3, PT, R4.reuse, R8, PT ;  /* 0x000000080400720c */ /* 0x040fe40003f66270 */
[----:B------:R-:W-:Y:S02]  /*22230*/  ISETP.GE.AND P1, PT, R4, R6, PT ;  /* 0x000000060400720c */ /* 0x000fe40003f26270 */
[----:B------:R-:W-:Y:S01]  /*22240*/  IADD3 R4, R2, 0x91, RZ ;  /* 0x0000009102047810 */ /* 0x000fe20007ffe0ff */
[----:B------:R-:W1:Y:S01]  /*22250*/  MUFU.TANH R51, R51 ;  /* 0x0000003300337308 */ /* 0x000e620000002400 */
[----:B------:R-:W-:-:S02]  /*22260*/  FSEL R95, R215, -INF , !P5 ;  /* 0xff800000d75f7808 */ /* 0x000fc40006800000 */
[----:B------:R-:W-:Y:S02]  /*22270*/  FSEL R97, R212, -INF , !P6 ;  /* 0xff800000d4617808 */ /* 0x000fe40007000000 */
[----:B---3--:R-:W-:-:S03]  /*22280*/  IADD3 R5, R2, 0x89, RZ ;  /* 0x0000008902057810 */ /* 0x008fc60007ffe0ff */
[----:B------:R-:W3:Y:S01]  /*22290*/  MUFU.TANH R65, R65 ;  /* 0x0000004100417308 */ /* 0x000ee20000002400 */
[----:B------:R-:W-:Y:S02]  /*222a0*/  FSEL R98, R207, -INF , !P4 ;  /* 0xff800000cf627808 */ /* 0x000fe40006000000 */
[----:B------:R-:W-:Y:S02]  /*222b0*/  FSEL R100, R205, -INF , !P3 ;  /* 0xff800000cd647808 */ /* 0x000fe40005800000 */
[C---:B------:R-:W-:Y:S02]  /*222c0*/  ISETP.GE.AND P5, PT, R5.reuse, R8, PT ;  /* 0x000000080500720c */ /* 0x040fe40003fa6270 */
[----:B------:R-:W-:Y:S01]  /*222d0*/  ISETP.GE.AND P6, PT, R5, R6, PT ;  /* 0x000000060500720c */ /* 0x000fe20003fc6270 */
[----:B------:R1:W1:Y:S01]  /*222e0*/  MUFU.TANH R10, R7 ;  /* 0x00000007000a7308 */ /* 0x0002620000002400 */
[C---:B------:R-:W-:Y:S02]  /*222f0*/  ISETP.GE.AND P4, PT, R4.reuse, R8, PT ;  /* 0x000000080400720c */ /* 0x040fe40003f86270 */
[----:B------:R-:W-:-:S02]  /*22300*/  ISETP.GE.AND P3, PT, R4, R6, PT ;  /* 0x000000060400720c */ /* 0x000fc40003f66270 */
[----:B------:R-:W-:-:S03]  /*22310*/  IADD3 R5, R2, 0x99, RZ ;  /* 0x0000009902057810 */ /* 0x000fc60007ffe0ff */
[----:B------:R-:W1:Y:S01]  /*22320*/  MUFU.TANH R49, R49 ;  /* 0x0000003100317308 */ /* 0x000e620000002400 */
[----:B------:R-:W-:Y:S01]  /*22330*/  IADD3 R4, R2, 0xa1, RZ ;  /* 0x000000a102047810 */ /* 0x000fe20007ffe0ff */
[-C--:B------:R-:W-:Y:S01]  /*22340*/  FMUL.FTZ R45, R45, R0.reuse ;  /* 0x000000002d2d7220 */ /* 0x080fe20000410000 */
[----:B------:R-:W-:Y:S01]  /*22350*/  FSEL R99, R202, -INF , !P1 ;  /* 0xff800000ca637808 */ /* 0x000fe20004800000 */
[----:B------:R-:W-:Y:S01]  /*22360*/  FMUL.FTZ R47, R47, R0 ;  /* 0x000000002f2f7220 */ /* 0x000fe20000410000 */
[----:B------:R-:W-:Y:S02]  /*22370*/  FSEL R101, R201, -INF , !P5 ;  /* 0xff800000c9657808 */ /* 0x000fe40006800000 */
[----:B------:R-:W-:Y:S01]  /*22380*/  FSEL R102, R198, -INF , !P6 ;  /* 0xff800000c6667808 */ /* 0x000fe20007000000 */
[----:B------:R-:W1:Y:S01]  /*22390*/  MUFU.TANH R67, R67 ;  /* 0x0000004300437308 */ /* 0x000e620000002400 */
[----:B------:R-:W-:Y:S02]  /*223a0*/  FSEL R195, R195, -INF , !P4 ;  /* 0xff800000c3c37808 */ /* 0x000fe40006000000 */
[----:B------:R-:W-:-:S02]  /*223b0*/  ISETP.GE.AND P1, PT, R5, R8, PT ;  /* 0x000000080500720c */ /* 0x000fc40003f26270 */
[----:B------:R-:W-:Y:S02]  /*223c0*/  ISETP.GE.AND P5, PT, R5, R6, PT ;  /* 0x000000060500720c */ /* 0x000fe40003fa6270 */
[C---:B------:R-:W-:Y:S01]  /*223d0*/  ISETP.GE.AND P6, PT, R4.reuse, R8, PT ;  /* 0x000000080400720c */ /* 0x040fe20003fc6270 */
[----:B------:R-:W3:Y:S01]  /*223e0*/  MUFU.TANH R53, R53 ;  /* 0x0000003500357308 */ /* 0x000ee20000002400 */
[----:B------:R-:W-:Y:S02]  /*223f0*/  ISETP.GE.AND P4, PT, R4, R6, PT ;  /* 0x000000060400720c */ /* 0x000fe40003f86270 */
[C---:B------:R-:W-:Y:S02]  /*22400*/  IADD3 R4, R2.reuse, 0xa9, RZ ;  /* 0x000000a902047810 */ /* 0x040fe40007ffe0ff */
[----:B------:R-:W-:Y:S01]  /*22410*/  IADD3 R5, R2, 0xb1, RZ ;  /* 0x000000b102057810 */ /* 0x000fe20007ffe0ff */
[-C--:B------:R-:W-:Y:S01]  /*22420*/  FMUL.FTZ R41, R41, R0.reuse ;  /* 0x0000000029297220 */ /* 0x080fe20000410000 */
[----:B--2---:R-:W-:Y:S01]  /*22430*/  FSEL R103, R15, -INF , !P1 ;  /* 0xff8000000f677808 */ /* 0x004fe20004800000 */
[-C--:B------:R-:W-:Y:S01]  /*22440*/  FMUL.FTZ R43, R43, R0.reuse ;  /* 0x000000002b2b7220 */ /* 0x080fe20000410000 */
[----:B------:R-:W2:Y:S01]  /*22450*/  MUFU.TANH R55, R55 ;  /* 0x0000003700377308 */ /* 0x000ea20000002400 */
[-C--:B------:R-:W-:Y:S01]  /*22460*/  FMUL.FTZ R33, R33, R0.reuse ;  /* 0x0000000021217220 */ /* 0x080fe20000410000 */
[----:B-1----:R-:W-:Y:S01]  /*22470*/  FSEL R104, R12, -INF , !P5 ;  /* 0xff8000000c687808 */ /* 0x002fe20006800000 */
[----:B------:R-:W-:Y:S01]  /*22480*/  FMUL.FTZ R7, R63, R0 ;  /* 0x000000003f077220 */ /* 0x000fe20000410000 */
[----:B----4-:R-:W-:-:S02]  /*22490*/  FSEL R106, R11, -INF , !P6 ;  /* 0xff8000000b6a7808 */ /* 0x010fc40007000000 */
[----:B------:R-:W-:Y:S02]  /*224a0*/  FSEL R174, R174, -INF , !P3 ;  /* 0xff800000aeae7808 */ /* 0x000fe40005800000 */
[----:B------:R-:W1:Y:S01]  /*224b0*/  MUFU.TANH R45, R45 ;  /* 0x0000002d002d7308 */ /* 0x000e620000002400 */
[----:B------:R-:W-:Y:S02]  /*224c0*/  ISETP.GE.AND P1, PT, R4, R6, PT ;  /* 0x000000060400720c */ /* 0x000fe40003f26270 */
[C---:B------:R-:W-:Y:S02]  /*224d0*/  ISETP.GE.AND P5, PT, R5.reuse, R8, PT ;  /* 0x000000080500720c */ /* 0x040fe40003fa6270 */
[----:B------:R-:W-:-:S03]  /*224e0*/  ISETP.GE.AND P6, PT, R5, R6, PT ;  /* 0x000000060500720c */ /* 0x000fc60003fc6270 */
[----:B------:R-:W4:Y:S01]  /*224f0*/  MUFU.TANH R47, R47 ;  /* 0x0000002f002f7308 */ /* 0x000f220000002400 */
[----:B------:R-:W-:Y:S02]  /*22500*/  ISETP.GE.AND P3, PT, R4, R8, PT ;  /* 0x000000080400720c */ /* 0x000fe40003f66270 */
[C---:B------:R-:W-:Y:S02]  /*22510*/  IADD3 R5, R2.reuse, 0xc1, RZ ;  /* 0x000000c102057810 */ /* 0x040fe40007ffe0ff */
[----:B------:R-:W-:Y:S02]  /*22520*/  IADD3 R4, R2, 0xb9, RZ ;  /* 0x000000b902047810 */ /* 0x000fe40007ffe0ff */
[----:B------:R-:W-:Y:S01]  /*22530*/  FSEL R108, R51, -INF , !P1 ;  /* 0xff800000336c7808 */ /* 0x000fe20004800000 */
[----:B------:R1:W1:Y:S01]  /*22540*/  MUFU.TANH R14, R7 ;  /* 0x00000007000e7308 */ /* 0x0002620000002400 */
[----:B---3--:R-:W-:Y:S02]  /*22550*/  FSEL R65, R65, -INF , !P5 ;  /* 0xff80000041417808 */ /* 0x008fe40006800000 */
[----:B------:R-:W-:-:S02]  /*22560*/  FSEL R105, R10, -INF , !P4 ;  /* 0xff8000000a697808 */ /* 0x000fc40006000000 */
[----:B------:R-:W-:Y:S02]  /*22570*/  FSEL R107, R49, -INF , !P3 ;  /* 0xff800000316b7808 */ /* 0x000fe40005800000 */
[C---:B------:R-:W-:Y:S01]  /*22580*/  ISETP.GE.AND P1, PT, R5.reuse, R8, PT ;  /* 0x000000080500720c */ /* 0x040fe20003f26270 */
[----:B------:R-:W3:Y:S01]  /*22590*/  MUFU.TANH R41, R41 ;  /* 0x0000002900297308 */ /* 0x000ee20000002400 */
[----:B------:R-:W-:Y:S01]  /*225a0*/  ISETP.GE.AND P5, PT, R5, R6, PT ;  /* 0x000000060500720c */ /* 0x000fe20003fa6270 */
[----:B------:R-:W-:Y:S01]  /*225b0*/  FMUL.FTZ R5, R57, R0 ;  /* 0x0000000039057220 */ /* 0x000fe20000410000 */
[C---:B------:R-:W-:Y:S02]  /*225c0*/  ISETP.GE.AND P4, PT, R4.reuse, R8, PT ;  /* 0x000000080400720c */ /* 0x040fe40003f86270 */
[----:B------:R-:W-:-:S03]  /*225d0*/  ISETP.GE.AND P3, PT, R4, R6, PT ;  /* 0x000000060400720c */ /* 0x000fc60003f66270 */
[----:B------:R-:W2:Y:S01]  /*225e0*/  MUFU.TANH R43, R43 ;  /* 0x0000002b002b7308 */ /* 0x000ea20000002400 */
[----:B------:R-:W-:Y:S01]  /*225f0*/  IADD3 R4, R2, 0xc9, RZ ;  /* 0x000000c902047810 */ /* 0x000fe20007ffe0ff */
[----:B------:R-:W-:-:S06]  /*22600*/  FMUL.FTZ R27, R27, R0 ;  /* 0x000000001b1b7220 */ /* 0x000fcc0000410000 */
[----:B------:R-:W3:Y:S01]  /*22610*/  MUFU.TANH R33, R33 ;  /* 0x0000002100217308 */ /* 0x000ee20000002400 */
[----:B-1----:R-:W-:Y:S01]  /*22620*/  FMUL.FTZ R7, R69, R0 ;  /* 0x0000000045077220 */ /* 0x002fe20000410000 */
[----:B------:R-:W-:Y:S02]  /*22630*/  FSEL R67, R67, -INF , !P6 ;  /* 0xff80000043437808 */ /* 0x000fe40007000000 */
[----:B------:R-:W-:Y:S02]  /*22640*/  FSEL R109, R53, -INF , !P4 ;  /* 0xff800000356d7808 */ /* 0x000fe40006000000 */
[C---:B------:R-:W-:Y:S02]  /*22650*/  ISETP.GE.AND P6, PT, R4.reuse, R8, PT ;  /* 0x000000080400720c */ /* 0x040fe40003fc6270 */
[----:B------:R1:W1:Y:S01]  /*22660*/  MUFU.TANH R10, R5 ;  /* 0x00000005000a7308 */ /* 0x0002620000002400 */
[----:B------:R-:W-:Y:S02]  /*22670*/  ISETP.GE.AND P4, PT, R4, R6, PT ;  /* 0x000000060400720c */ /* 0x000fe40003f86270 */
[----:B------:R-:W-:Y:S01]  /*22680*/  IADD3 R4, R2, 0xd9, RZ ;  /* 0x000000d902047810 */ /* 0x000fe20007ffe0ff */
[----:B------:R-:W-:Y:S01]  /*22690*/  FMUL.FTZ R35, R35, R0 ;  /* 0x0000000023237220 */ /* 0x000fe20000410000 */
[----:B--2---:R-:W-:-:S02]  /*226a0*/  FSEL R110, R55, -INF , !P3 ;  /* 0xff800000376e7808 */ /* 0x004fc40005800000 */
[----:B------:R-:W-:Y:S01]  /*226b0*/  FSEL R115, R45, -INF , !P1 ;  /* 0xff8000002d737808 */ /* 0x000fe20004800000 */
[----:B------:R2:W-:Y:S01]  /*226c0*/  MUFU.TANH R11, R7 ;  /* 0x00000007000b7308 */ /* 0x0005e20000002400 */
[----:B----4-:R-:W-:Y:S02]  /*226d0*/  FSEL R111, R47, -INF , !P5 ;  /* 0xff8000002f6f7808 */ /* 0x010fe40006800000 */
[----:B------:R-:W-:Y:S02]  /*226e0*/  FSEL R201, R13, -INF , !P6 ;  /* 0xff8000000dc97808 */ /* 0x000fe40007000000 */
[----:B-1----:R-:W-:-:S03]  /*226f0*/  IADD3 R5, R2, 0xd1, RZ ;  /* 0x000000d102057810 */ /* 0x002fc60007ffe0ff */
[----:B------:R-:W1:Y:S01]  /*22700*/  MUFU.TANH R27, R27 ;  /* 0x0000001b001b7308 */ /* 0x000e620000002400 */
[CC--:B------:R-:W-:Y:S02]  /*22710*/  ISETP.GE.AND P5, PT, R4.reuse, R8.reuse, PT ;  /* 0x000000080400720c */ /* 0x0c0fe40003fa6270 */
[C---:B------:R-:W-:Y:S02]  /*22720*/  ISETP.GE.AND P3, PT, R5.reuse, R8, PT ;  /* 0x000000080500720c */ /* 0x040fe40003f66270 */
[----:B------:R-:W-:Y:S01]  /*22730*/  ISETP.GE.AND P1, PT, R5, R6, PT ;  /* 0x000000060500720c */ /* 0x000fe20003f26270 */
[----:B--2---:R-:W-:Y:S01]  /*22740*/  FMUL.FTZ R7, R71, R0 ;  /* 0x0000000047077220 */ /* 0x004fe20000410000 */
[----:B------:R-:W-:Y:S02]  /*22750*/  ISETP.GE.AND P6, PT, R4, R6, PT ;  /* 0x000000060400720c */ /* 0x000fe40003fc6270 */
[C---:B------:R-:W-:Y:S02]  /*22760*/  IADD3 R5, R2.reuse, 0xe1, RZ ;  /* 0x000000e102057810 */ /* 0x040fe40007ffe0ff */
[----:B------:R-:W-:Y:S01]  /*22770*/  IADD3 R4, R2, 0xe9, RZ ;  /* 0x000000e902047810 */ /* 0x000fe20007ffe0ff */
[----:B------:R2:W-:Y:S01]  /*22780*/  MUFU.TANH R12, R7 ;  /* 0x00000007000c7308 */ /* 0x0005e20000002400 */
[----:B------:R-:W-:Y:S01]  /*22790*/  FMUL.FTZ R25, R25, R0 ;  /* 0x0000000019197220 */ /* 0x000fe20000410000 */
[----:B------:R-:W-:-:S02]  /*227a0*/  FSEL R198, R14, -INF , !P4 ;  /* 0xff8000000ec67808 */ /* 0x000fc40006000000 */
[----:B---3--:R-:W-:Y:S02]  /*227b0*/  FSEL R205, R41, -INF , !P3 ;  /* 0xff80000029cd7808 */ /* 0x008fe40005800000 */
[----:B------:R-:W-:Y:S02]  /*227c0*/  FSEL R202, R43, -INF , !P1 ;  /* 0xff8000002bca7808 */ /* 0x000fe40004800000 */
[----:B------:R-:W-:Y:S01]  /*227d0*/  FSEL R207, R33, -INF , !P5 ;  /* 0xff80000021cf7808 */ /* 0x000fe20006800000 */
[----:B------:R-:W3:Y:S01]  /*227e0*/  MUFU.TANH R35, R35 ;  /* 0x0000002300237308 */ /* 0x000ee20000002400 */
[C---:B------:R-:W-:Y:S02]  /*227f0*/  ISETP.GE.AND P4, PT, R5.reuse, R8, PT ;  /* 0x000000080500720c */ /* 0x040fe40003f86270 */
[----:B------:R-:W-:Y:S01]  /*22800*/  ISETP.GE.AND P3, PT, R5, R6, PT ;  /* 0x000000060500720c */ /* 0x000fe20003f66270 */
[----:B------:R-:W-:Y:S01]  /*22810*/  FMUL.FTZ R5, R21, R0 ;  /* 0x0000000015057220 */ /* 0x000fe20000410000 */
[C---:B------:R-:W-:Y:S01]  /*22820*/  ISETP.GE.AND P1, PT, R4.reuse, R8, PT ;  /* 0x000000080400720c */ /* 0x040fe20003f26270 */
[----:B--2---:R-:W-:Y:S01]  /*22830*/  FMUL.FTZ R7, R59, R0 ;  /* 0x000000003b077220 */ /* 0x004fe20000410000 */
[----:B------:R-:W-:Y:S01]  /*22840*/  ISETP.GE.AND P5, PT, R4, R6, PT ;  /* 0x000000060400720c */ /* 0x000fe20003fa6270 */
[----:B------:R-:W-:Y:S01]  /*22850*/  FMUL.FTZ R4, R23, R0 ;  /* 0x0000000017047220 */ /* 0x000fe20000410000 */
[----:B------:R-:W-:Y:S01]  /*22860*/  IADD3 R0, R2, 0xf1, RZ ;  /* 0x000000f102007810 */ /* 0x000fe20007ffe0ff */
[----:B------:R-:W-:Y:S01]  /*22870*/  MUFU.TANH R25, R25 ;  /* 0x0000001900197308 */ /* 0x000fe20000002400 */
[----:B------:R-:W-:-:S02]  /*22880*/  FSEL R223, R10, -INF , !P1 ;  /* 0xff8000000adf7808 */ /* 0x000fc40004800000 */
[----:B------:R-:W-:-:S05]  /*22890*/  ISETP.GE.AND P1, PT, R0, R6, PT ;  /* 0x000000060000720c */ /* 0x000fca0003f26270 */
[----:B------:R-:W2:Y:S01]  /*228a0*/  MUFU.TANH R7, R7 ;  /* 0x0000000700077308 */ /* 0x000ea20000002400 */
[----:B-1----:R-:W-:Y:S02]  /*228b0*/  FSEL R227, R27, -INF , !P1 ;  /* 0xff8000001be37808 */ /* 0x002fe40004800000 */
[----:B------:R-:W-:-:S05]  /*228c0*/  ISETP.GT.AND P1, PT, R251, R250, PT ;  /* 0x000000fafb00720c */ /* 0x000fca0003f24270 */
[----:B------:R-:W1:Y:S01]  /*228d0*/  MUFU.TANH R5, R5 ;  /* 0x0000000500057308 */ /* 0x000e620000002400 */
[----:B---3--:R-:W-:-:S07]  /*228e0*/  FSEL R212, R35, -INF , !P6 ;  /* 0xff80000023d47808 */ /* 0x008fce0007000000 */
[----:B------:R-:W3:Y:S01]  /*228f0*/  MUFU.TANH R4, R4 ;  /* 0x0000000400047308 */ /* 0x000ee20000002400 */
[----:B------:R-:W-:Y:S02]  /*22900*/  FSEL R219, R11, -INF , !P4 ;  /* 0xff8000000bdb7808 */ /* 0x000fe40006000000 */
[----:B------:R-:W-:Y:S01]  /*22910*/  FSEL R215, R12, -INF , !P3 ;  /* 0xff8000000cd77808 */ /* 0x000fe20005800000 */
[----:B------:R-:W-:Y:S01]  /*22920*/  BAR.SYNC.DEFER_BLOCKING 0x0 ;  /* 0x0000000000007b1d */ /* 0x000fe20000010000 */
[C---:B------:R-:W-:Y:S02]  /*22930*/  ISETP.GE.AND P6, PT, R2.reuse, R8, PT ;  /* 0x000000080200720c */ /* 0x040fe40003fc6270 */
[----:B------:R-:W-:Y:S02]  /*22940*/  ISETP.GE.AND P4, PT, R2, R6, PT ;  /* 0x000000060200720c */ /* 0x000fe40003f86270 */
[----:B------:R-:W-:Y:S02]  /*22950*/  ISETP.GE.AND P3, PT, R0, R8, PT ;  /* 0x000000080000720c */ /* 0x000fe40003f66270 */
[----:B------:R-:W-:-:S02]  /*22960*/  IADD3 R2, R2, 0xf9, RZ ;  /* 0x000000f902027810 */ /* 0x000fc40007ffe0ff */
[----:B--2---:R-:W-:Y:S02]  /*22970*/  FSEL R225, R7, -INF , !P5 ;  /* 0xff80000007e17808 */ /* 0x004fe40006800000 */
[----:B------:R-:W-:Y:S01]  /*22980*/  FSEL R230, R25, -INF , !P3 ;  /* 0xff80000019e67808 */ /* 0x000fe20005800000 */
[----:B------:R-:W-:Y:S01]  /*22990*/  BSSY B1, `(.L_x_2136) ;  /* 0x0000100000017945 */ /* 0x000fe20003800000 */
[C---:B------:R-:W-:Y:S02]  /*229a0*/  ISETP.GE.AND P5, PT, R2.reuse, R8, PT ;  /* 0x000000080200720c */ /* 0x040fe40003fa6270 */
[----:B------:R-:W-:Y:S01]  /*229b0*/  ISETP.GE.AND P3, PT, R2, R6, PT ;  /* 0x000000060200720c */ /* 0x000fe20003f66270 */
[----:B------:R-:W-:Y:S01]  /*229c0*/  IMAD.MOV.U32 R240, RZ, RZ, R134 ;  /* 0x000000fffff07224 */ /* 0x000fe200078e0086 */
[----:B------:R-:W-:Y:S01]  /*229d0*/  FSEL R42, R238, -INF , !P6 ;  /* 0xff800000ee2a7808 */ /* 0x000fe20007000000 */
[----:B------:R-:W-:Y:S01]  /*229e0*/  IMAD.MOV.U32 R241, RZ, RZ, R135 ;  /* 0x000000fffff17224 */ /* 0x000fe200078e0087 */
[----:B-1----:R-:W-:-:S02]  /*229f0*/  FSEL R134, R5, -INF , !P5 ;  /* 0xff80000005867808 */ /* 0x002fc40006800000 */
[----:B------:R-:W-:Y:S02]  /*22a00*/  FSEL R37, R239, -INF , !P4 ;  /* 0xff800000ef257808 */ /* 0x000fe40006000000 */
[----:B---3--:R-:W-:Y:S01]  /*22a10*/  FSEL R135, R4, -INF , !P3 ;  /* 0xff80000004877808 */ /* 0x008fe20005800000 */
        /* <DEDUP_REMOVED lines=64> */
.L_x_2139:
[----:B------:R-:W2:Y:S02]  /*22e20*/  LD.E R0, [R16.64+0x38] ;  /* 0x0000380610007980 */ /* 0x000ea4000c101900 */
[----:B--2---:R-:W-:-:S04]  /*22e30*/  LEA R0, -R0, RZ, 0x8 ;  /* 0x000000ff00007211 */ /* 0x004fc800078e41ff */
[----:B------:R-:W-:Y:S02]  /*22e40*/  SHF.R.S32.HI R2, RZ, 0x1f, R0 ;  /* 0x0000001fff027819 */ /* 0x000fe40000011400 */
.L_x_2140:
[----:B------:R-:W-:Y:S05]  /*22e50*/  BSYNC B0 ;  /* 0x0000000000007941 */ /* 0x000fea0003800000 */
.L_x_2138:
        /* <DEDUP_REMOVED lines=175> */
.L_x_2142:
[----:B------:R-:W-:Y:S05]  /*23950*/  BSYNC B0 ;  /* 0x0000000000007941 */ /* 0x000fea0003800000 */
.L_x_2141:
[----:B------:R-:W0:Y:S01]  /*23960*/  LDGDEPBAR ;  /* 0x00000000000079af */ /* 0x000e220000000000 */
[----:B------:R-:W-:-:S04]  /*23970*/  LEA R245, P0, R0, R245, 0x1 ;  /* 0x000000f500f57211 */ /* 0x000fc800078008ff */
[----:B------:R-:W-:-:S04]  /*23980*/  LEA.HI.X R246, R0, R246, R2, 0x1, P0 ;  /* 0x000000f600f67211 */ /* 0x000fc800000f0c02 */
.L_x_2137:
[----:B------:R-:W-:Y:S05]  /*23990*/  BSYNC B1 ;  /* 0x0000000000017941 */ /* 0x000fea0003800000 */
.L_x_2136:
[----:B-----5:R-:W-:Y:S01]  /*239a0*/  FMNMX.FTZ R0, R3, R37, !PT ;  /* 0x0000002503007209 */ /* 0x020fe20007810000 */
[----:B-1----:R-:W3:Y:S03]  /*239b0*/  LDL.LU R32, [R1+0xc] ;  /* 0x00000c0001207983 */ /* 0x002ee60000300800 */
[----:B------:R-:W-:Y:S01]  /*239c0*/  FMNMX.FTZ R0, R44, R0, !PT ;  /* 0x000000002c007209 */ /* 0x000fe20007810000 */
[----:B------:R-:W4:Y:S03]  /*239d0*/  LDL.LU R33, [R1+0x10] ;  /* 0x0000100001217983 */ /* 0x000f260000300800 */
[----:B------:R-:W-:Y:S01]  /*239e0*/  FMNMX.FTZ R0, R120, R0, !PT ;  /* 0x0000000078007209 */ /* 0x000fe20007810000 */
[----:B------:R-:W-:Y:S03]  /*239f0*/  LDSM.16.MT88.4 R12, [R178+0xa000] ;  /* 0x00a00000b20c783b */ /* 0x000fe60000004200 */
[----:B------:R-:W-:Y:S01]  /*23a00*/  FMNMX.FTZ R2, R46, R0, !PT ;  /* 0x000000002e027209 */ /* 0x000fe20007810000 */
[----:B------:R-:W-:Y:S03]  /*23a10*/  LDSM.16.MT88.4 R24, [R181+0xa000] ;  /* 0x00a00000b518783b */ /* 0x000fe60000004200 */
[----:B------:R-:W-:Y:S01]  /*23a20*/  FMNMX.FTZ R2, R123, R2, !PT ;  /* 0x000000027b027209 */ /* 0x000fe20007810000 */
[----:B--2---:R1:W2:Y:S01]  /*23a30*/  LD.E R0, [R16.64+0xdc] ;  /* 0x0000dc0610007980 */ /* 0x0042a2000c101900 */
        /* <DEDUP_REMOVED lines=131> */
[----:B----4-:R-:W-:Y:S02]  /*24270*/  MOV R47, R33 ;  /* 0x00000021002f7202 */ /* 0x010fe40000000f00 */
[----:B------:R-:W-:Y:S02]  /*24280*/  MOV R118, R55 ;  /* 0x0000003700767202 */ /* 0x000fe40000000f00 */
        /* <DEDUP_REMOVED lines=23> */
[----:B------:R-:W-:Y:S01]  /*24400*/  FMUL.FTZ R150, R150, R3 ;  /* 0x0000000396967220 */ /* 0x000fe20000410000 */
[----:B------:R-:W-:Y:S01]  /*24410*/  MOV R120, R47 ;  /* 0x0000002f00787202 */ /* 0x000fe20000000f00 */
        /* <DEDUP_REMOVED lines=40> */
[----:B------:R-:W-:Y:S01]  /*246a0*/  HMMA.16816.F32 R48, R8, R26, R152 ;  /* 0x0000001a0830723c */ /* 0x000fe20000001898 */
[----:B-1----:R-:W-:Y:S02]  /*246b0*/  FFMA.FTZ R2, R52, R0, -R5 ;  /* 0x0000000034027223 */ /* 0x002fe40000010805 */
[-C--:B------:R-:W-:Y:S02]  /*246c0*/  FMUL.FTZ R137, R137, R4.reuse ;  /* 0x0000000489897220 */ /* 0x080fe40000410000 */
[----:B------:R1:W2:Y:S01]  /*246d0*/  MUFU.EX2 R34, R2 ;  /* 0x0000000200227308 */ /* 0x0002a20000000800 */
[-C--:B------:R-:W-:Y:S02]  /*246e0*/  FMUL.FTZ R156, R156, R4.reuse ;  /* 0x000000049c9c7220 */ /* 0x080fe40000410000 */
[----:B------:R-:W-:-:S02]  /*246f0*/  FMUL.FTZ R157, R157, R4 ;  /* 0x000000049d9d7220 */ /* 0x000fc40000410000 */
[-C--:B------:R-:W-:Y:S02]  /*24700*/  FMUL.FTZ R144, R144, R4.reuse ;  /* 0x0000000490907220 */ /* 0x080fe40000410000 */
[-C--:B------:R-:W-:Y:S02]  /*24710*/  FMUL.FTZ R145, R145, R4.reuse ;  /* 0x0000000491917220 */ /* 0x080fe40000410000 */
[-C--:B------:R-:W-:Y:S01]  /*24720*/  FMUL.FTZ R160, R160, R4.reuse ;  /* 0x00000004a0a07220 */ /* 0x080fe20000410000 */
[----:B------:R-:W-:Y:S01]  /*24730*/  HMMA.16816.F32 R36, R8, R24, R156 ;  /* 0x000000180824723c */ /* 0x000fe2000000189c */
[----:B------:R-:W-:Y:S01]  /*24740*/  FMUL.FTZ R161, R161, R4 ;  /* 0x00000004a1a17220 */ /* 0x000fe20000410000 */
[----:B------:R-:W-:Y:S01]  /*24750*/  LDSM.16.MT88.4 R24, [R178+0xa800] ;  /* 0x00a80000b218783b */ /* 0x000fe20000004200 */
[----:B-1----:R-:W-:Y:S01]  /*24760*/  FFMA.FTZ R2, R84, R0, -R5 ;  /* 0x0000000054027223 */ /* 0x002fe20000010805 */
[----:B------:R-:W-:-:S04]  /*24770*/  MOV R84, R20 ;  /* 0x0000001400547202 */ /* 0x000fc80000000f00 */
[C---:B------:R-:W-:Y:S01]  /*24780*/  HMMA.16816.F32 R144, R8.reuse, R18, R144 ;  /* 0x000000120890723c */ /* 0x040fe20000001890 */
[----:B------:R-:W1:Y:S01]  /*24790*/  LDSM.16.MT88.4 R20, [R180+0xa000] ;  /* 0x00a00000b414783b */ /* 0x000e620000004200 */
[----:B------:R3:W4:Y:S01]  /*247a0*/  MUFU.EX2 R12, R2 ;  /* 0x00000002000c7308 */ /* 0x0007220000000800 */
[----:B--2---:R-:W-:Y:S02]  /*247b0*/  MOV R159, R34 ;  /* 0x00000022009f7202 */ /* 0x004fe40000000f00 */
[----:B------:R-:W2:Y:S01]  /*247c0*/  LDSM.16.MT88.4 R32, [R181+0xa800] ;  /* 0x00a80000b520783b */ /* 0x000ea20000004200 */
[----:B------:R-:W-:Y:S02]  /*247d0*/  MOV R158, R53 ;  /* 0x00000035009e7202 */ /* 0x000fe40000000f00 */
[----:B------:R-:W-:Y:S01]  /*247e0*/  HMMA.16816.F32 R40, R8, R14, R160 ;  /* 0x0000000e0828723c */ /* 0x000fe200000018a0 */
[----:B---3--:R-:W-:Y:S01]  /*247f0*/  FFMA.FTZ R2, R54, R0, -R5 ;  /* 0x0000000036027223 */ /* 0x008fe20000010805 */
[----:B----4-:R-:W-:-:S02]  /*24800*/  MOV R155, R12 ;  /* 0x0000000c009b7202 */ /* 0x010fc40000000f00 */
[----:B------:R-:W-:Y:S01]  /*24810*/  LDSM.16.MT88.4 R12, [R180+0xa800] ;  /* 0x00a80000b40c783b */ /* 0x000fe20000004200 */
[----:B------:R3:W4:Y:S02]  /*24820*/  MUFU.EX2 R123, R2 ;  /* 0x00000002007b7308 */ /* 0x0007240000000800 */
[-CC-:B---3--:R-:W-:Y:S01]  /*24830*/  FFMA.FTZ R2, R126, R0.reuse, -R7.reuse ;  /* 0x000000007e027223 */ /* 0x188fe20000010807 */
[C---:B-1----:R-:W-:Y:S05]  /*24840*/  HMMA.16816.F32 R140, R8.reuse, R20, R140 ;  /* 0x00000014088c723c */ /* 0x042fea000000188c */
[----:B------:R1:W-:Y:S03]  /*24850*/  MUFU.EX2 R54, R2 ;  /* 0x0000000200367308 */ /* 0x0003e60000000800 */
[----:B------:R-:W-:Y:S01]  /*24860*/  HMMA.16816.F32 R20, R8, R22, R136 ;  /* 0x000000160814723c */ /* 0x000fe20000001888 */
[----:B-1----:R-:W-:-:S07]  /*24870*/  FFMA.FTZ R2, R56, R0, -R7 ;  /* 0x0000000038027223 */ /* 0x002fce0000010807 */
[----:B------:R-:W-:Y:S01]  /*24880*/  HMMA.16816.F32 R56, R8, R16, R148 ;  /* 0x000000100838723c */ /* 0x000fe20000001894 */
[----:B------:R-:W1:Y:S01]  /*24890*/  LDSM.16.MT88.4 R16, [R179+0xa800] ;  /* 0x00a80000b310783b */ /* 0x000e620000004200 */
[----:B------:R3:W2:Y:S05]  /*248a0*/  MUFU.EX2 R152, R2 ;  /* 0x0000000200987308 */ /* 0x0006aa0000000800 */
[----:B------:R-:W-:Y:S02]  /*248b0*/  F2FP.PACK_AB R9, R159, R69 ;  /* 0x000000459f09723e */ /* 0x000fe400000000ff */
[----:B----4-:R-:W-:Y:S01]  /*248c0*/  F2FP.PACK_AB R11, R123, R155 ;  /* 0x0000009b7b0b723e */ /* 0x010fe200000000ff */
[----:B---3--:R-:W-:Y:S01]  /*248d0*/  FFMA.FTZ R2, R127, R0, -R7 ;  /* 0x000000007f027223 */ /* 0x008fe20000010807 */
[----:B--2---:R-:W-:-:S03]  /*248e0*/  F2FP.PACK_AB R8, R152, R54 ;  /* 0x000000369808723e */ /* 0x004fc600000000ff */
[----:B------:R2:W-:Y:S02]  /*248f0*/  MUFU.EX2 R126, R2 ;  /* 0x00000002007e7308 */ /* 0x0005e40000000800 */
[----:B--2---:R-:W-:-:S06]  /*24900*/  FFMA.FTZ R2, R60, R0, -R7 ;  /* 0x000000003c027223 */ /* 0x004fcc0000010807 */
[----:B------:R2:W3:Y:S02]  /*24910*/  MUFU.EX2 R122, R2 ;  /* 0x00000002007a7308 */ /* 0x0004e40000000800 */
[----:B--2---:R-:W-:Y:S01]  /*24920*/  FFMA.FTZ R2, R85, R0, -R5 ;  /* 0x0000000055027223 */ /* 0x004fe20000010805 */
[----:B---3--:R-:W-:Y:S02]  /*24930*/  F2FP.PACK_AB R10, R122, R126 ;  /* 0x0000007e7a0a723e */ /* 0x008fe400000000ff */
[----:B------:R-:W-:-:S03]  /*24940*/  MOV R85, R70 ;  /* 0x0000004600557202 */ /* 0x000fc60000000f00 */
[----:B------:R2:W-:Y:S02]  /*24950*/  MUFU.EX2 R148, R2 ;  /* 0x0000000200947308 */ /* 0x0005e40000000800 */
[C---:B------:R-:W-:Y:S08]  /*24960*/  HMMA.16816.F32 R28, R8.reuse, R24, R28 ;  /* 0x00000018081c723c */ /* 0x040ff0000000181c */
[----:B------:R-:W-:Y:S01]  /*24970*/  HMMA.16816.F32 R40, R8, R26, R40 ;  /* 0x0000001a0828723c */ /* 0x000fe20000001828 */
[----:B------:R-:W3:Y:S01]  /*24980*/  LDSM.16.MT88.4 R24, [R178+0xb000] ;  /* 0x00b00000b218783b */ /* 0x000ee20000004200 */
[----:B--2---:R-:W-:-:S04]  /*24990*/  FFMA.FTZ R2, R62, R0, -R5 ;  /* 0x000000003e027223 */ /* 0x004fc80000010805 */
[----:B------:R2:W-:Y:S02]  /*249a0*/  MUFU.EX2 R44, R2 ;  /* 0x00000002002c7308 */ /* 0x0005e40000000800 */
[C---:B------:R-:W-:Y:S08]  /*249b0*/  HMMA.16816.F32 R36, R8.reuse, R32, R36 ;  /* 0x000000200824723c */ /* 0x040ff00000001824 */
[----:B------:R-:W-:Y:S01]  /*249c0*/  HMMA.16816.F32 R48, R8, R34, R48 ;  /* 0x000000220830723c */ /* 0x000fe20000001830 */
[----:B------:R-:W4:Y:S01]  /*249d0*/  LDSM.16.MT88.4 R32, [R181+0xb000] ;  /* 0x00b00000b520783b */ /* 0x000f220000004200 */
[----:B--2---:R-:W-:Y:S01]  /*249e0*/  FFMA.FTZ R2, R86, R0, -R5 ;  /* 0x0000000056027223 */ /* 0x004fe20000010805 */
[----:B------:R-:W-:-:S05]  /*249f0*/  MOV R86, R69 ;  /* 0x0000004500567202 */ /* 0x000fca0000000f00 */
[C---:B-1----:R-:W-:Y:S01]  /*24a00*/  HMMA.16816.F32 R56, R8.reuse, R16, R56 ;  /* 0x000000100838723c */ /* 0x042fe20000001838 */
[----:B------:R1:W-:Y:S07]  /*24a10*/  MUFU.EX2 R52, R2 ;  /* 0x0000000200347308 */ /* 0x0003ee0000000800 */
[C---:B------:R-:W-:Y:S08]  /*24a20*/  HMMA.16816.F32 R140, R8.reuse, R12, R140 ;  /* 0x0000000c088c723c */ /* 0x040ff0000000188c */
[----:B------:R-:W-:Y:S01]  /*24a30*/  HMMA.16816.F32 R20, R8, R14, R20 ;  /* 0x0000000e0814723c */ /* 0x000fe20000001814 */
[----:B------:R-:W-:Y:S01]  /*24a40*/  LDSM.16.MT88.4 R12, [R180+0xb000] ;  /* 0x00b00000b40c783b */ /* 0x000fe20000004200 */
[----:B-1----:R-:W-:-:S04]  /*24a50*/  FFMA.FTZ R2, R128, R0, -R7 ;  /* 0x0000000080027223 */ /* 0x002fc80000010807 */
[----:B------:R1:W-:Y:S02]  /*24a60*/  MUFU.EX2 R136, R2 ;  /* 0x0000000200887308 */ /* 0x0003e40000000800 */
[----:B-1----:R-:W-:-:S06]  /*24a70*/  FFMA.FTZ R2, R64, R0, -R7 ;  /* 0x0000000040027223 */ /* 0x002fcc0000010807 */
[----:B------:R1:W2:Y:S02]  /*24a80*/  MUFU.EX2 R46, R2 ;  /* 0x00000002002e7308 */ /* 0x0002a40000000800 */
[----:B-1----:R-:W-:-:S06]  /*24a90*/  FFMA.FTZ R2, R129, R0, -R7 ;  /* 0x0000000081027223 */ /* 0x002fcc0000010807 */
[----:B------:R1:W-:Y:S02]  /*24aa0*/  MUFU.EX2 R252, R2 ;  /* 0x0000000200fc7308 */ /* 0x0003e40000000800 */
[----:B-1----:R-:W-:-:S06]  /*24ab0*/  FFMA.FTZ R2, R66, R0, -R7 ;  /* 0x0000000042027223 */ /* 0x002fcc0000010807 */
[----:B------:R1:W1:Y:S02]  /*24ac0*/  MUFU.EX2 R127, R2 ;  /* 0x00000002007f7308 */ /* 0x0002640000000800 */
[----:B-1----:R-:W-:Y:S02]  /*24ad0*/  FFMA.FTZ R2, R68, R0, -R5 ;  /* 0x0000000044027223 */ /* 0x002fe40000010805 */
[----:B------:R-:W-:Y:S01]  /*24ae0*/  HMMA.16816.F32 R68, R8, R18, R144 ;  /* 0x000000120844723c */ /* 0x000fe20000001890 */
[----:B------:R-:W1:Y:S03]  /*24af0*/  LDSM.16.MT88.4 R16, [R179+0xb000] ;  /* 0x00b00000b310783b */ /* 0x000e660000004200 */
[----:B------:R3:W3:Y:S03]  /*24b00*/  MUFU.EX2 R251, R2 ;  /* 0x0000000200fb7308 */ /* 0x0006e60000000800 */
[----:B--2---:R-:W-:-:S02]  /*24b10*/  F2FP.PACK_AB R8, R46, R136 ;  /* 0x000000882e08723e */ /* 0x004fc400000000ff */
[----:B------:R-:W-:Y:S02]  /*24b20*/  F2FP.PACK_AB R9, R44, R148 ;  /* 0x000000942c09723e */ /* 0x000fe400000000ff */
[----:B------:R-:W-:Y:S01]  /*24b30*/  F2FP.PACK_AB R10, R127, R252 ;  /* 0x000000fc7f0a723e */ /* 0x000fe200000000ff */
[----:B---3--:R-:W-:Y:S01]  /*24b40*/  FFMA.FTZ R2, R90, R0, -R5 ;  /* 0x000000005a027223 */ /* 0x008fe20000010805 */
[----:B------:R-:W-:-:S03]  /*24b50*/  F2FP.PACK_AB R11, R251, R52 ;  /* 0x00000034fb0b723e */ /* 0x000fc600000000ff */
[----:B------:R2:W-:Y:S04]  /*24b60*/  MUFU.EX2 R249, R2 ;  /* 0x0000000200f97308 */ /* 0x0005e80000000800 */
[C---:B------:R-:W-:Y:S08]  /*24b70*/  HMMA.16816.F32 R28, R8.reuse, R24, R28 ;  /* 0x00000018081c723c */ /* 0x040ff0000000181c */
[----:B------:R-:W-:Y:S01]  /*24b80*/  HMMA.16816.F32 R40, R8, R26, R40 ;  /* 0x0000001a0828723c */ /* 0x000fe20000001828 */
[----:B------:R-:W3:Y:S01]  /*24b90*/  LDSM.16.MT88.4 R24, [R178+0xb800] ;  /* 0x00b80000b218783b */ /* 0x000ee20000004200 */
[----:B--2---:R-:W-:Y:S01]  /*24ba0*/  FFMA.FTZ R2, R72, R0, -R5 ;  /* 0x0000000048027223 */ /* 0x004fe20000010805 */
[----:B------:R-:W-:-:S03]  /*24bb0*/  MOV R72, R63 ;  /* 0x0000003f00487202 */ /* 0x000fc60000000f00 */
[----:B------:R2:W1:Y:S02]  /*24bc0*/  MUFU.EX2 R250, R2 ;  /* 0x0000000200fa7308 */ /* 0x0004640000000800 */
[C---:B----4-:R-:W-:Y:S08]  /*24bd0*/  HMMA.16816.F32 R36, R8.reuse, R32, R36 ;  /* 0x000000200824723c */ /* 0x050ff00000001824 */
[----:B------:R-:W-:Y:S01]  /*24be0*/  HMMA.16816.F32 R48, R8, R34, R48 ;  /* 0x000000220830723c */ /* 0x000fe20000001830 */
[----:B------:R-:W4:Y:S01]  /*24bf0*/  LDSM.16.MT88.4 R32, [R181+0xb800] ;  /* 0x00b80000b520783b */ /* 0x000f220000004200 */
[----:B--2---:R-:W-:-:S06]  /*24c00*/  FFMA.FTZ R2, R91, R0, -R5 ;  /* 0x000000005b027223 */ /* 0x004fcc0000010805 */
[C---:B-1----:R-:W-:Y:S01]  /*24c10*/  HMMA.16816.F32 R56, R8.reuse, R16, R56 ;  /* 0x000000100838723c */ /* 0x042fe20000001838 */
        /* <DEDUP_REMOVED lines=8> */
[----:B------:R-:W-:Y:S01]  /*24ca0*/  F2FP.PACK_AB R9, R250, R249 ;  /* 0x000000f9fa09723e */ /* 0x000fe200000000ff */
[----:B-1----:R-:W-:Y:S01]  /*24cb0*/  FFMA.FTZ R2, R73, R0, -R7 ;  /* 0x0000000049027223 */ /* 0x002fe20000010807 */
[----:B------:R-:W-:-:S03]  /*24cc0*/  MOV R73, R61 ;  /* 0x0000003d00497202 */ /* 0x000fc60000000f00 */
[----:B------:R1:W1:Y:S02]  /*24cd0*/  MUFU.EX2 R244, R2 ;  /* 0x0000000200f47308 */ /* 0x0002640000000800 */
[----:B-1----:R-:W-:Y:S01]  /*24ce0*/  FFMA.FTZ R2, R131, R0, -R7 ;  /* 0x0000000083027223 */ /* 0x002fe20000010807 */
[----:B------:R-:W-:-:S05]  /*24cf0*/  F2FP.PACK_AB R8, R244, R247 ;  /* 0x000000f7f408723e */ /* 0x000fca00000000ff */
        /* <DEDUP_REMOVED lines=12> */
[C---:B---3--:R-:W-:Y:S01]  /*24dc0*/  HMMA.16816.F32 R52, R8.reuse, R24, R28 ;  /* 0x000000180834723c */ /* 0x048fe2000000181c */
[----:B------:R-:W3:Y:S07]  /*24dd0*/  LDSM.16.MT88.4 R28, [R178+0xc000] ;  /* 0x00c00000b21c783b */ /* 0x000eee0000004200 */
[----:B------:R-:W-:Y:S01]  /*24de0*/  HMMA.16816.F32 R60, R8, R26, R40 ;  /* 0x0000001a083c723c */ /* 0x000fe20000001828 */
[----:B------:R-:W3:Y:S01]  /*24df0*/  LDSM.16.MT88.4 R24, [R181+0xc000] ;  /* 0x00c00000b518783b */ /* 0x000ee20000004200 */
[----:B-1----:R-:W-:Y:S01]  /*24e00*/  FFMA.FTZ R2, R78, R0, -R5 ;  /* 0x000000004e027223 */ /* 0x002fe20000010805 */
[----:B------:R-:W-:-:S03]  /*24e10*/  MOV R78, R46 ;  /* 0x0000002e004e7202 */ /* 0x000fc60000000f00 */
[----:B------:R1:W1:Y:S02]  /*24e20*/  MUFU.EX2 R167, R2 ;  /* 0x0000000200a77308 */ /* 0x0002640000000800 */
[C---:B----4-:R-:W-:Y:S08]  /*24e30*/  HMMA.16816.F32 R40, R8.reuse, R34, R48 ;  /* 0x000000220828723c */ /* 0x050ff00000001830 */
[----:B--2---:R-:W-:Y:S01]  /*24e40*/  HMMA.16816.F32 R68, R8, R18, R68 ;  /* 0x000000120844723c */ /* 0x004fe20000001844 */
[----:B-1----:R-:W-:Y:S01]  /*24e50*/  FFMA.FTZ R2, R169, R0, -R5 ;  /* 0x00000000a9027223 */ /* 0x002fe20000010805 */
[----:B------:R-:W-:-:S06]  /*24e60*/  MOV R169, R44 ;  /* 0x0000002c00a97202 */ /* 0x000fcc0000000f00 */
[----:B------:R-:W-:Y:S01]  /*24e70*/  HMMA.16816.F32 R20, R8, R14, R20 ;  /* 0x0000000e0814723c */ /* 0x000fe20000001814 */
[----:B------:R1:W-:Y:S02]  /*24e80*/  MUFU.EX2 R165, R2 ;  /* 0x0000000200a57308 */ /* 0x0003e40000000800 */
[----:B-1----:R-:W-:Y:S01]  /*24e90*/  FFMA.FTZ R2, R171, R0, -R7 ;  /* 0x00000000ab027223 */ /* 0x002fe20000010807 */
[----:B------:R-:W-:-:S04]  /*24ea0*/  MOV R171, R45 ;  /* 0x0000002d00ab7202 */ /* 0x000fc80000000f00 */
[C---:B------:R-:W-:Y:S01]  /*24eb0*/  HMMA.16816.F32 R44, R8.reuse, R32, R36 ;  /* 0x00000020082c723c */ /* 0x040fe20000001824 */
[----:B------:R1:W-:Y:S07]  /*24ec0*/  MUFU.EX2 R164, R2 ;  /* 0x0000000200a47308 */ /* 0x0003ee0000000800 */
[C---:B------:R-:W-:Y:S01]  /*24ed0*/  HMMA.16816.F32 R36, R8.reuse, R16, R56 ;  /* 0x000000100824723c */ /* 0x040fe20000001838 */
[----:B------:R-:W2:Y:S07]  /*24ee0*/  LDSM.16.MT88.4 R16, [R179+0xc000] ;  /* 0x00c00000b310783b */ /* 0x000eae0000004200 */
[----:B------:R-:W-:Y:S01]  /*24ef0*/  HMMA.16816.F32 R32, R8, R12, R140 ;  /* 0x0000000c0820723c */ /* 0x000fe2000000188c */
[----:B-1----:R-:W-:Y:S01]  /*24f00*/  FFMA.FTZ R2, R79, R0, -R7 ;  /* 0x000000004f027223 */ /* 0x002fe20000010807 */
[----:B------:R-:W1:Y:S01]  /*24f10*/  LDSM.16.MT88.4 R12, [R180+0xc000] ;  /* 0x00c00000b40c783b */ /* 0x000e620000004200 */
[----:B------:R-:W-:-:S02]  /*24f20*/  MOV R79, R122 ;  /* 0x0000007a004f7202 */ /* 0x000fc40000000f00 */
[----:B------:R4:W3:Y:S02]  /*24f30*/  MUFU.EX2 R163, R2 ;  /* 0x0000000200a37308 */ /* 0x0008e40000000800 */
[----:B------:R-:W-:Y:S01]  /*24f40*/  F2FP.PACK_AB R9, R167, R166 ;  /* 0x000000a6a709723e */ /* 0x000fe200000000ff */
[--C-:B----4-:R-:W-:Y:S01]  /*24f50*/  FFMA.FTZ R2, R172, R0, -R7.reuse ;  /* 0x00000000ac027223 */ /* 0x110fe20000010807 */
[----:B---3--:R-:W-:Y:S02]  /*24f60*/  F2FP.PACK_AB R8, R163, R164 ;  /* 0x000000a4a308723e */ /* 0x008fe400000000ff */
[----:B------:R-:W-:Y:S02]  /*24f70*/  MOV R172, R136 ;  /* 0x0000008800ac7202 */ /* 0x000fe40000000f00 */
        /* <DEDUP_REMOVED lines=9> */
[----:B------:R-:W-:Y:S02]  /*25010*/  MOV R173, R158 ;  /* 0x0000009e00ad7202 */ /* 0x000fe40000000f00 */
[----:B----4-:R-:W-:-:S03]  /*25020*/  F2FP.PACK_AB R11, R160, R165 ;  /* 0x000000a5a00b723e */ /* 0x010fc600000000ff */
[----:B------:R3:W-:Y:S04]  /*25030*/  MUFU.EX2 R158, R2 ;  /* 0x00000002009e7308 */ /* 0x0007e80000000800 */
[C---:B------:R-:W-:Y:S08]  /*25040*/  HMMA.16816.F32 R48, R8.reuse, R28, R52 ;  /* 0x0000001c0830723c */ /* 0x040ff00000001834 */
[----:B------:R-:W-:Y:S01]  /*25050*/  HMMA.16816.F32 R44, R8, R24, R44 ;  /* 0x00000018082c723c */ /* 0x000fe2000000182c */
[----:B---3--:R-:W-:Y:S01]  /*25060*/  FFMA.FTZ R2, R82, R0, -R5 ;  /* 0x0000000052027223 */ /* 0x008fe20000010805 */
[----:B------:R-:W-:-:S03]  /*25070*/  MOV R82, R159 ;  /* 0x0000009f00527202 */ /* 0x000fc60000000f00 */
[----:B------:R3:W4:Y:S03]  /*25080*/  MUFU.EX2 R159, R2 ;  /* 0x00000002009f7308 */ /* 0x0007260000000800 */
[C---:B------:R-:W-:Y:S01]  /*25090*/  HMMA.16816.F32 R52, R8.reuse, R26, R40 ;  /* 0x0000001a0834723c */ /* 0x040fe20000001828 */
[----:B------:R-:W4:Y:S07]  /*250a0*/  LDSM.16.MT88.4 R24, [R181+0xc800] ;  /* 0x00c80000b518783b */ /* 0x000f2e0000004200 */
[----:B--2---:R-:W-:Y:S01]  /*250b0*/  HMMA.16816.F32 R36, R8, R16, R36 ;  /* 0x000000100824723c */ /* 0x004fe20000001824 */
[----:B---3--:R-:W-:Y:S01]  /*250c0*/  FFMA.FTZ R2, R175, R0, -R5 ;  /* 0x00000000af027223 */ /* 0x008fe20000010805 */
[----:B------:R-:W-:-:S06]  /*250d0*/  MOV R175, R123 ;  /* 0x0000007b00af7202 */ /* 0x000fcc0000000f00 */
[C---:B------:R-:W-:Y:S01]  /*250e0*/  HMMA.16816.F32 R68, R8.reuse, R18, R68 ;  /* 0x000000120844723c */ /* 0x040fe20000001844 */
[----:B------:R-:W2:Y:S01]  /*250f0*/  LDSM.16.MT88.4 R16, [R179+0xc800] ;  /* 0x00c80000b310783b */ /* 0x000ea20000004200 */
[----:B------:R3:W-:Y:S06]  /*25100*/  MUFU.EX2 R157, R2 ;  /* 0x00000002009d7308 */ /* 0x0007ec0000000800 */
[C---:B-1----:R-:W-:Y:S08]  /*25110*/  HMMA.16816.F32 R32, R8.reuse, R12, R32 ;  /* 0x0000000c0820723c */ /* 0x042ff00000001820 */
[----:B------:R-:W-:Y:S01]  /*25120*/  HMMA.16816.F32 R20, R8, R14, R20 ;  /* 0x0000000e0814723c */ /* 0x000fe20000001814 */
[----:B------:R-:W1:Y:S01]  /*25130*/  LDSM.16.MT88.4 R12, [R180+0xc800] ;  /* 0x00c80000b40c783b */ /* 0x000e620000004200 */
[----:B---3--:R-:W-:Y:S01]  /*25140*/  FFMA.FTZ R2, R188, R0, -R7 ;  /* 0x00000000bc027223 */ /* 0x008fe20000010807 */
[----:B------:R-:W-:-:S03]  /*25150*/  MOV R188, R126 ;  /* 0x0000007e00bc7202 */ /* 0x000fc60000000f00 */
[----:B------:R3:W-:Y:S02]  /*25160*/  MUFU.EX2 R156, R2 ;  /* 0x00000002009c7308 */ /* 0x0007e40000000800 */
[----:B------:R-:W-:Y:S01]  /*25170*/  HMMA.16816.F32 R60, R8, R30, R60 ;  /* 0x0000001e083c723c */ /* 0x000fe2000000183c */
[----:B------:R-:W1:Y:S06]  /*25180*/  LDSM.16.MT88.4 R28, [R178+0xc800] ;  /* 0x00c80000b21c783b */ /* 0x000e6c0000004200 */
[----:B----4-:R-:W-:Y:S01]  /*25190*/  F2FP.PACK_AB R9, R159, R158 ;  /* 0x0000009e9f09723e */ /* 0x010fe200000000ff */
[----:B---3--:R-:W-:Y:S01]  /*251a0*/  FFMA.FTZ R2, R83, R0, -R7 ;  /* 0x0000000053027223 */ /* 0x008fe20000010807 */
[----:B------:R-:W-:-:S03]  /*251b0*/  MOV R83, R155 ;  /* 0x0000009b00537202 */ /* 0x000fc60000000f00 */
        /* <DEDUP_REMOVED lines=8> */
[----:B----4-:R-:W-:-:S05]  /*25240*/  F2FP.PACK_AB R10, R153, R154 ;  /* 0x0000009a990a723e */ /* 0x010fca00000000ff */
[----:B------:R3:W4:Y:S02]  /*25250*/  MUFU.EX2 R152, R2 ;  /* 0x0000000200987308 */ /* 0x0007240000000800 */
[----:B---3--:R-:W-:Y:S01]  /*25260*/  FFMA.FTZ R2, R194, R0, -R5 ;  /* 0x00000000c2027223 */ /* 0x008fe20000010805 */
[----:B----4-:R-:W-:Y:S02]  /*25270*/  F2FP.PACK_AB R11, R152, R157 ;  /* 0x0000009d980b723e */ /* 0x010fe400000000ff */
[----:B------:R-:W-:-:S03]  /*25280*/  MOV R194, R6 ;  /* 0x0000000600c27202 */ /* 0x000fc60000000f00 */
[----:B------:R3:W-:Y:S02]  /*25290*/  MUFU.EX2 R151, R2 ;  /* 0x0000000200977308 */ /* 0x0007e40000000800 */
[C---:B------:R-:W-:Y:S01]  /*252a0*/  HMMA.16816.F32 R44, R8.reuse, R24, R44 ;  /* 0x00000018082c723c */ /* 0x040fe2000000182c */
[----:B------:R-:W-:Y:S01]  /*252b0*/  FFMA.FTZ R4, R193, R4, R194 ;  /* 0x00000004c1047223 */ /* 0x000fe200000100c2 */
[----:B------:R-:W-:Y:S02]  /*252c0*/  MOV R194, R82 ;  /* 0x0000005200c27202 */ /* 0x000fe40000000f00 */
[----:B------:R-:W-:Y:S02]  /*252d0*/  MOV R82, R171 ;  /* 0x000000ab00527202 */ /* 0x000fe40000000f00 */
[----:B------:R-:W-:Y:S02]  /*252e0*/  MOV R193, R83 ;  /* 0x0000005300c17202 */ /* 0x000fe40000000f00 */
[----:B------:R-:W-:Y:S01]  /*252f0*/  HMMA.16816.F32 R52, R8, R26, R52 ;  /* 0x0000001a0834723c */ /* 0x000fe20000001834 */
[----:B------:R-:W4:Y:S01]  /*25300*/  LDSM.16.MT88.4 R24, [R181+0xd000] ;  /* 0x00d00000b518783b */ /* 0x000f220000004200 */
[----:B------:R-:W-:Y:S01]  /*25310*/  FADD.FTZ R4, R82, R4 ;  /* 0x0000000452047221 */ /* 0x000fe20000010000 */
[----:B------:R-:W-:Y:S01]  /*25320*/  MOV R171, R169 ;  /* 0x000000a900ab7202 */ /* 0x000fe20000000f00 */
[----:B---3--:R-:W-:Y:S01]  /*25330*/  FFMA.FTZ R2, R89, R0, -R5 ;  /* 0x0000000059027223 */ /* 0x008fe20000010805 */
[----:B------:R-:W-:-:S02]  /*25340*/  MOV R169, R78 ;  /* 0x0000004e00a97202 */ /* 0x000fc40000000f00 */
[----:B------:R-:W-:Y:S01]  /*25350*/  MOV R78, R75 ;  /* 0x0000004b004e7202 */ /* 0x000fe20000000f00 */
[----:B------:R3:W1:Y:S01]  /*25360*/  MUFU.EX2 R150, R2 ;  /* 0x0000000200967308 */ /* 0x0006620000000800 */
[C---:B--2---:R-:W-:Y:S08]  /*25370*/  HMMA.16816.F32 R36, R8.reuse, R16, R36 ;  /* 0x000000100824723c */ /* 0x044ff00000001824 */
[----:B------:R-:W-:Y:S01]  /*25380*/  HMMA.16816.F32 R68, R8, R18, R68 ;  /* 0x000000120844723c */ /* 0x000fe20000001844 */
[----:B------:R-:W2:Y:S01]  /*25390*/  LDSM.16.MT88.4 R16, [R179+0xd000] ;  /* 0x00d00000b310783b */ /* 0x000ea20000004200 */
[----:B---3--:R-:W-:-:S06]  /*253a0*/  FFMA.FTZ R2, R192, R0, -R5 ;  /* 0x00000000c0027223 */ /* 0x008fcc0000010805 */
[C---:B-1----:R-:W-:Y:S01]  /*253b0*/  HMMA.16816.F32 R32, R8.reuse, R12, R32 ;  /* 0x0000000c0820723c */ /* 0x042fe20000001820 */
[----:B------:R-:W-:Y:S01]  /*253c0*/  MOV R192, R118 ;  /* 0x0000007600c07202 */ /* 0x000fe20000000f00 */
[----:B------:R1:W-:Y:S06]  /*253d0*/  MUFU.EX2 R149, R2 ;  /* 0x0000000200957308 */ /* 0x0003ec0000000800 */
[C---:B------:R-:W-:Y:S01]  /*253e0*/  HMMA.16816.F32 R20, R8.reuse, R14, R20 ;  /* 0x0000000e0814723c */ /* 0x040fe20000001814 */
[----:B------:R-:W3:Y:S07]  /*253f0*/  LDSM.16.MT88.4 R12, [R180+0xd000] ;  /* 0x00d00000b40c783b */ /* 0x000eee0000004200 */
[----:B------:R-:W-:Y:S01]  /*25400*/  HMMA.16816.F32 R40, R8, R28, R48 ;  /* 0x0000001c0828723c */ /* 0x000fe20000001830 */
[----:B-1----:R-:W-:Y:S01]  /*25410*/  FFMA.FTZ R2, R196, R0, -R7 ;  /* 0x00000000c4027223 */ /* 0x002fe20000010807 */
[----:B------:R-:W-:-:S03]  /*25420*/  MOV R196, R116 ;  /* 0x0000007400c47202 */ /* 0x000fc60000000f00 */
[----:B------:R1:W-:Y:S03]  /*25430*/  MUFU.EX2 R148, R2 ;  /* 0x0000000200947308 */ /* 0x0003e60000000800 */
[----:B------:R-:W-:Y:S01]  /*25440*/  HMMA.16816.F32 R60, R8, R30, R60 ;  /* 0x0000001e083c723c */ /* 0x000fe2000000183c */
[----:B------:R-:W2:Y:S01]  /*25450*/  LDSM.16.MT88.4 R28, [R178+0xd000] ;  /* 0x00d00000b21c783b */ /* 0x000ea20000004200 */
[----:B------:R-:W-:Y:S01]  /*25460*/  FFMA.FTZ R3, R192, R3, R196 ;  /* 0x00000003c0037223 */ /* 0x000fe200000100c4 */
[----:B------:R-:W-:Y:S02]  /*25470*/  MOV R196, R86 ;  /* 0x0000005600c47202 */ /* 0x000fe40000000f00 */
[----:B------:R-:W-:Y:S02]  /*25480*/  MOV R192, R74 ;  /* 0x0000004a00c07202 */ /* 0x000fe40000000f00 */
[----:B------:R-:W-:Y:S01]  /*25490*/  F2FP.PACK_AB R9, R150, R151 ;  /* 0x000000979609723e */ /* 0x000fe200000000ff */
[----:B-1----:R-:W-:-:S04]  /*254a0*/  FFMA.FTZ R2, R92, R0, -R7 ;  /* 0x000000005c027223 */ /* 0x002fc80000010807 */
[----:B------:R1:W1:Y:S02]  /*254b0*/  MUFU.EX2 R146, R2 ;  /* 0x0000000200927308 */ /* 0x0002640000000800 */
[----:B-1----:R-:W-:Y:S01]  /*254c0*/  FFMA.FTZ R2, R197, R0, -R7 ;  /* 0x00000000c5027223 */ /* 0x002fe20000010807 */
[----:B------:R-:W-:Y:S02]  /*254d0*/  F2FP.PACK_AB R8, R146, R148 ;  /* 0x000000949208723e */ /* 0x000fe400000000ff */
[----:B------:R-:W-:-:S03]  /*254e0*/  MOV R197, R84 ;  /* 0x0000005400c57202 */ /* 0x000fc60000000f00 */
[----:B------:R1:W-:Y:S02]  /*254f0*/  MUFU.EX2 R145, R2 ;  /* 0x0000000200917308 */ /* 0x0003e40000000800 */
[----:B-1----:R-:W-:-:S06]  /*25500*/  FFMA.FTZ R2, R93, R0, -R7 ;  /* 0x000000005d027223 */ /* 0x002fcc0000010807 */
[----:B------:R1:W1:Y:S02]  /*25510*/  MUFU.EX2 R147, R2 ;  /* 0x0000000200937308 */ /* 0x0002640000000800 */
[----:B-1----:R-:W-:Y:S01]  /*25520*/  FFMA.FTZ R2, R94, R0, -R5 ;  /* 0x000000005e027223 */ /* 0x002fe20000010805 */
[----:B------:R-:W-:-:S05]  /*25530*/  F2FP.PACK_AB R10, R147, R145 ;  /* 0x00000091930a723e */ /* 0x000fca00000000ff */
[----:B------:R1:W1:Y:S02]  /*25540*/  MUFU.EX2 R144, R2 ;  /* 0x0000000200907308 */ /* 0x0002640000000800 */
[----:B-1----:R-:W-:Y:S01]  /*25550*/  FFMA.FTZ R2, R170, R0, -R5 ;  /* 0x00000000aa027223 */ /* 0x002fe20000010805 */
[----:B------:R-:W-:Y:S02]  /*25560*/  F2FP.PACK_AB R11, R144, R149 ;  /* 0x00000095900b723e */ /* 0x000fe400000000ff */
[----:B------:R-:W-:-:S03]  /*25570*/  MOV R170, R72 ;  /* 0x0000004800aa7202 */ /* 0x000fc60000000f00 */
[----:B------:R1:W-:Y:S02]  /*25580*/  MUFU.EX2 R142, R2 ;  /* 0x00000002008e7308 */ /* 0x0003e40000000800 */
[----:B----4-:R-:W-:Y:S01]  /*25590*/  HMMA.16816.F32 R44, R8, R24, R44 ;  /* 0x00000018082c723c */ /* 0x010fe2000000182c */
[----:B------:R-:W-:-:S07]  /*255a0*/  FADD.FTZ R4, R170, R4 ;  /* 0x00000004aa047221 */ /* 0x000fce0000010000 */
        /* <DEDUP_REMOVED lines=18> */
[----:B------:R-:W2:Y:S06]  /*256d0*/  LDSM.16.MT88.4 R28, [R178+0xd800] ;  /* 0x00d80000b21c783b */ /* 0x000eac0000004200 */
[----:B------:R-:W-:Y:S01]  /*256e0*/  F2FP.PACK_AB R9, R143, R142 ;  /* 0x0000008e8f09723e */ /* 0x000fe200000000ff */
[----:B-1----:R-:W-:-:S04]  /*256f0*/  FFMA.FTZ R2, R96, R0, -R7 ;  /* 0x0000000060027223 */ /* 0x002fc80000010807 */
[----:B------:R1:W1:Y:S02]  /*25700*/  MUFU.EX2 R139, R2 ;  /* 0x00000002008b7308 */ /* 0x0002640000000800 */
[----:B-1----:R-:W-:Y:S01]  /*25710*/  FFMA.FTZ R2, R200, R0, -R7 ;  /* 0x00000000c8027223 */ /* 0x002fe20000010807 */
[----:B------:R-:W-:Y:S02]  /*25720*/  F2FP.PACK_AB R8, R139, R140 ;  /* 0x0000008c8b08723e */ /* 0x000fe400000000ff */
[----:B------:R-:W-:-:S03]  /*25730*/  MOV R200, R173 ;  /* 0x000000ad00c87202 */ /* 0x000fc60000000f00 */
[----:B------:R1:W-:Y:S01]  /*25740*/  MUFU.EX2 R138, R2 ;  /* 0x00000002008a7308 */ /* 0x0003e20000000800 */
[----:B------:R-:W-:Y:S02]  /*25750*/  MOV R173, R81 ;  /* 0x0000005100ad7202 */ /* 0x000fe40000000f00 */
[----:B------:R-:W-:Y:S01]  /*25760*/  MOV R81, R85 ;  /* 0x0000005500517202 */ /* 0x000fe20000000f00 */
[----:B------:R-:W-:-:S04]  /*25770*/  FADD.FTZ R3, R200, R3 ;  /* 0x00000003c8037221 */ /* 0x000fc80000010000 */
[----:B------:R-:W-:Y:S02]  /*25780*/  FADD.FTZ R3, R199, R3 ;  /* 0x00000003c7037221 */ /* 0x000fe40000010000 */
[----:B------:R-:W-:Y:S02]  /*25790*/  FADD.FTZ R4, R81, R4 ;  /* 0x0000000451047221 */ /* 0x000fe40000010000 */
[----:B------:R-:W-:Y:S02]  /*257a0*/  FADD.FTZ R3, R197, R3 ;  /* 0x00000003c5037221 */ /* 0x000fe40000010000 */
[----:B-1----:R-:W-:-:S04]  /*257b0*/  FFMA.FTZ R2, R97, R0, -R7 ;  /* 0x0000000061027223 */ /* 0x002fc80000010807 */
[----:B------:R1:W1:Y:S02]  /*257c0*/  MUFU.EX2 R137, R2 ;  /* 0x0000000200897308 */ /* 0x0002640000000800 */
[----:B-1----:R-:W-:Y:S01]  /*257d0*/  FFMA.FTZ R2, R98, R0, -R5 ;  /* 0x0000000062027223 */ /* 0x002fe20000010805 */
[----:B------:R-:W-:-:S05]  /*257e0*/  F2FP.PACK_AB R10, R137, R138 ;  /* 0x0000008a890a723e */ /* 0x000fca00000000ff */
[----:B------:R1:W1:Y:S02]  /*257f0*/  MUFU.EX2 R136, R2 ;  /* 0x0000000200887308 */ /* 0x0002640000000800 */
[----:B-1----:R-:W-:Y:S01]  /*25800*/  FFMA.FTZ R2, R121, R0, -R5 ;  /* 0x0000000079027223 */ /* 0x002fe20000010805 */
[----:B------:R-:W-:-:S05]  /*25810*/  F2FP.PACK_AB R11, R136, R141 ;  /* 0x0000008d880b723e */ /* 0x000fca00000000ff */
        /* <DEDUP_REMOVED lines=46> */
[----:B------:R-:W-:Y:S01]  /*25b00*/  HMMA.16816.F32 R44, R8, R28, R44 ;  /* 0x0000001c082c723c */ /* 0x000fe2000000182c */
[----:B-1----:R-:W-:-:S04]  /*25b10*/  FFMA.FTZ R2, R204, R0, -R7 ;  /* 0x00000000cc027223 */ /* 0x002fc80000010807 */
[----:B------:R1:W-:Y:S03]  /*25b20*/  MUFU.EX2 R120, R2 ;  /* 0x0000000200787308 */ /* 0x0003e60000000800 */
[----:B------:R-:W-:Y:S07]  /*25b30*/  HMMA.16816.F32 R52, R8, R30, R52 ;  /* 0x0000001e0834723c */ /* 0x000fee0000001834 */
[----:B------:R-:W-:Y:S01]  /*25b40*/  F2FP.PACK_AB R9, R123, R121 ;  /* 0x000000797b09723e */ /* 0x000fe200000000ff */
[----:B-1----:R-:W-:-:S04]  /*25b50*/  FFMA.FTZ R2, R195, R0, -R7 ;  /* 0x00000000c3027223 */ /* 0x002fc80000010807 */
[----:B------:R1:W1:Y:S02]  /*25b60*/  MUFU.EX2 R119, R2 ;  /* 0x0000000200777308 */ /* 0x0002640000000800 */
[----:B-1----:R-:W-:Y:S01]  /*25b70*/  FFMA.FTZ R2, R206, R0, -R7 ;  /* 0x00000000ce027223 */ /* 0x002fe20000010807 */
[----:B------:R-:W-:-:S05]  /*25b80*/  F2FP.PACK_AB R8, R119, R120 ;  /* 0x000000787708723e */ /* 0x000fca00000000ff */
[----:B------:R1:W-:Y:S02]  /*25b90*/  MUFU.EX2 R118, R2 ;  /* 0x0000000200767308 */ /* 0x0003e40000000800 */
[----:B-1----:R-:W-:-:S06]  /*25ba0*/  FFMA.FTZ R2, R103, R0, -R7 ;  /* 0x0000000067027223 */ /* 0x002fcc0000010807 */
        /* <DEDUP_REMOVED lines=9> */
[----:B------:R-:W4:Y:S01]  /*25c40*/  LDSM.16.MT88.4 R32, [R178+0xf000] ;  /* 0x00f00000b220783b */ /* 0x000f220000004200 */
[----:B-1----:R-:W-:-:S04]  /*25c50*/  FFMA.FTZ R2, R105, R0, -R5 ;  /* 0x0000000069027223 */ /* 0x002fc80000010805 */
[----:B------:R1:W1:Y:S02]  /*25c60*/  MUFU.EX2 R113, R2 ;  /* 0x0000000200717308 */ /* 0x0002640000000800 */
        /* <DEDUP_REMOVED lines=33> */
[C---:B------:R-:W-:Y:S08]  /*25e80*/  HMMA.16816.F32 R40, R8.reuse, R36, R40 ;  /* 0x000000240828723c */ /* 0x040ff00000001828 */
[----:B------:R-:W-:Y:S01]  /*25e90*/  HMMA.16816.F32 R44, R8, R38, R44 ;  /* 0x00000026082c723c */ /* 0x000fe2000000182c */
[----:B------:R-:W4:Y:S01]  /*25ea0*/  LDSM.16.MT88.4 R36, [R181+0xf800] ;  /* 0x00f80000b524783b */ /* 0x000f220000004200 */
        /* <DEDUP_REMOVED lines=29> */
[C---:B------:R-:W-:Y:S08]  /*26080*/  HMMA.16816.F32 R24, R8.reuse, R36, R40 ;  /* 0x000000240818723c */ /* 0x040ff00000001828 */
[----:B------:R-:W-:Y:S01]  /*26090*/  HMMA.16816.F32 R32, R8, R38, R44 ;  /* 0x000000260820723c */ /* 0x000fe2000000182c */
[----:B------:R-:W3:Y:S01]  /*260a0*/  LDSM.16.MT88.4 R36, [R179+0x10000] ;  /* 0x01000000b324783b */ /* 0x000ee20000004200 */
        /* <DEDUP_REMOVED lines=249> */
.L_x_2132:
[----:B-1----:R-:W-:Y:S05]  /*27040*/  @!P1 BRA `(.L_x_2143) ;  /* 0x00007bd000009947 */ /* 0x002fea0003800000 */
[----:B------:R-:W2:Y:S04]  /*27050*/  LDL R24, [R1+0x1c] ;  /* 0x00001c0001187983 */ /* 0x000ea80000100800 */
[----:B------:R-:W3:Y:S01]  /*27060*/  LDL R23, [R1+0x18] ;  /* 0x0000180001177983 */ /* 0x000ee20000100800 */
        /* <DEDUP_REMOVED lines=136> */
.L_x_2152:
[----:B------:R-:W2:Y:S01]  /*278f0*/  LDL.LU R188, [R1+0x8] ;  /* 0x0000080001bc7983 */ /* 0x000ea20000300800 */
        /* <DEDUP_REMOVED lines=9> */
[----:B------:R-:W-:Y:S01]  /*27990*/  BAR.SYNC.DEFER_BLOCKING 0x0 ;  /* 0x0000000000007b1d */ /* 0x000fe20000010000 */
[----:B--2---:R-:W-:Y:S05]  /*279a0*/  IADD3 R188, R188, -0x1, RZ ;  /* 0xffffffffbcbc7810 */ /* 0x004fea0007ffe0ff */
[----:B-1----:R1:W-:Y:S01]  /*279b0*/  STL [R1+0x8], R188 ;  /* 0x000008bc01007387 */ /* 0x0023e20000100800 */
[----:B------:R-:W-:Y:S01]  /*279c0*/  BSSY B0, `(.L_x_2144) ;  /* 0x0000046000007945 */ /* 0x000fe20003800000 */
[----:B------:R-:W-:-:S05]  /*279d0*/  @!P0 BRA `(.L_x_2145) ;  /* 0x0000040000008947 */ /* 0x000fca0003800000 */
[----:B------:R-:W-:Y:S01]  /*279e0*/  IMAD.SHL.U32 R10, R188, 0x100, RZ ;  /* 0x00000100bc0a7824 */ /* 0x000fe200078e00ff */
[----:B------:R-:W-:Y:S02]  /*279f0*/  ULDC.64 UR4, c[0x0][0x118] ;  /* 0x0000460000047ab9 */ /* 0x000fe40000000a00 */
[----:B------:R-:W2:Y:S02]  /*27a00*/  LD.E R2, [R6.64+0x170] ;  /* 0x0001700406027980 */ /* 0x000ea4000c101900 */
[C---:B------:R-:W-:Y:S02]  /*27a10*/  IADD3 R12, R10.reuse, 0x100, RZ ;  /* 0x000001000a0c7810 */ /* 0x040fe40007ffe0ff */
[----:B------:R-:W-:Y:S02]  /*27a20*/  IABS R11, R10 ;  /* 0x0000000a000b7213 */ /* 0x000fe40000000000 */
[----:B------:R-:W-:Y:S02]  /*27a30*/  IABS R8, R12 ;  /* 0x0000000c00087213 */ /* 0x000fe40000000000 */
[-C--:B--2---:R-:W-:Y:S02]  /*27a40*/  IABS R0, R2.reuse ;  /* 0x0000000200007213 */ /* 0x084fe40000000000 */
[-C--:B------:R-:W-:Y:S02]  /*27a50*/  IABS R9, R2.reuse ;  /* 0x0000000200097213 */ /* 0x080fe40000000000 */
[----:B------:R-:W2:Y:S01]  /*27a60*/  I2F.RP R4, R0 ;  /* 0x0000000000047306 */ /* 0x000ea20000209400 */
[-C--:B------:R-:W-:Y:S02]  /*27a70*/  LOP3.LUT R10, R10, R2.reuse, RZ, 0x3c, !PT ;  /* 0x000000020a0a7212 */ /* 0x080fe400078e3cff */
[----:B------:R-:W-:Y:S01]  /*27a80*/  IMAD.MOV R9, RZ, RZ, -R9 ;  /* 0x000000ffff097224 */ /* 0x000fe200078e0a09 */
[----:B------:R-:W-:Y:S02]  /*27a90*/  LOP3.LUT R12, R12, R2, RZ, 0x3c, !PT ;  /* 0x000000020c0c7212 */ /* 0x000fe400078e3cff */
[----:B------:R-:W-:Y:S02]  /*27aa0*/  ISETP.GE.AND P0, PT, R10, RZ, PT ;  /* 0x000000ff0a00720c */ /* 0x000fe40003f06270 */
[----:B------:R-:W-:Y:S02]  /*27ab0*/  ISETP.GE.AND P2, PT, R12, RZ, PT ;  /* 0x000000ff0c00720c */ /* 0x000fe40003f46270 */
[----:B--2---:R-:W2:Y:S02]  /*27ac0*/  MUFU.RCP R4, R4 ;  /* 0x0000000400047308 */ /* 0x004ea40000001000 */
[----:B--2---:R-:W-:Y:S08]  /*27ad0*/  IADD3 R4, R4, 0xffffffe, RZ ;  /* 0x0ffffffe04047810 */ /* 0x004ff00007ffe0ff */
[----:B------:R-:W2:Y:S02]  /*27ae0*/  F2I.FTZ.U32.TRUNC.NTZ R5, R4 ;  /* 0x0000000400057305 */ /* 0x000ea4000021f000 */
[--C-:B--2---:R-:W-:Y:S02]  /*27af0*/  IMAD.MOV R3, RZ, RZ, -R5.reuse ;  /* 0x000000ffff037224 */ /* 0x104fe400078e0a05 */
        /* <DEDUP_REMOVED lines=23> */
[----:B------:R2:W3:Y:S01]  /*27c70*/  LD.E.64 R4, [R6.64+0x40] ;  /* 0x0000400406047980 */ /* 0x0004e2000c101b00 */
[CC--:B------:R-:W-:Y:S02]  /*27c80*/  LEA R10, P1, R3.reuse, R242.reuse, 0x2 ;  /* 0x000000f2030a7211 */ /* 0x0c0fe400078210ff */
[C---:B------:R-:W-:Y:S02]  /*27c90*/  LEA R8, P0, R0.reuse, R242, 0x2 ;  /* 0x000000f200087211 */ /* 0x040fe400078010ff */
[-C--:B------:R-:W-:Y:S02]  /*27ca0*/  LEA.HI.X.SX32 R11, R3, R243.reuse, 0x2, P1 ;  /* 0x000000f3030b7211 */ /* 0x080fe400008f16ff */
[C---:B------:R-:W-:Y:S01]  /*27cb0*/  LEA.HI.X.SX32 R9, R0.reuse, R243, 0x2, P0 ;  /* 0x000000f300097211 */ /* 0x040fe200000f16ff */
[----:B------:R-:W-:Y:S02]  /*27cc0*/  IMAD.IADD R0, R0, 0x1, -R3 ;  /* 0x0000000100007824 */ /* 0x000fe400078e0a03 */
[----:B------:R-:W4:Y:S02]  /*27cd0*/  LD.E R10, [R10.64] ;  /* 0x000000040a0a7980 */ /* 0x000f24000c101900 */
[----:B------:R-:W-:Y:S02]  /*27ce0*/  IMAD R2, R2, R0, -0x100 ;  /* 0xffffff0002027424 */ /* 0x000fe400078e0200 */
[----:B------:R5:W4:Y:S04]  /*27cf0*/  LD.E R9, [R8.64] ;  /* 0x0000000408097980 */ /* 0x000b28000c101900 */
[----:B--2---:R-:W2:Y:S01]  /*27d00*/  LD.E.64 R6, [R6.64+0x28] ;  /* 0x0000280406067980 */ /* 0x004ea2000c101b00 */
[----:B-----5:R-:W-:Y:S01]  /*27d10*/  SHF.R.S32.HI R8, RZ, 0x1f, R2 ;  /* 0x0000001fff087819 */ /* 0x020fe20000011402 */
[-C--:B---3--:R-:W-:Y:S02]  /*27d20*/  IMAD R0, R5, R2.reuse, RZ ;  /* 0x0000000205007224 */ /* 0x088fe400078e02ff */
[C---:B------:R-:W-:Y:S04]  /*27d30*/  IMAD.WIDE.U32 R2, R4.reuse, R2, RZ ;  /* 0x0000000204027225 */ /* 0x040fe800078e00ff */
[----:B------:R-:W-:Y:S04]  /*27d40*/  IMAD R4, R4, R8, R0 ;  /* 0x0000000804047224 */ /* 0x000fe800078e0200 */
[----:B------:R-:W-:Y:S02]  /*27d50*/  IMAD.IADD R3, R3, 0x1, R4 ;  /* 0x0000000103037824 */ /* 0x000fe400078e0204 */
[----:B----4-:R-:W-:Y:S05]  /*27d60*/  IMAD.IADD R9, R10, 0x1, -R9 ;  /* 0x000000010a097824 */ /* 0x010fea00078e0a09 */
[----:B------:R-:W-:Y:S01]  /*27d70*/  SHF.R.S32.HI R4, RZ, 0x1f, R9 ;  /* 0x0000001fff047819 */ /* 0x000fe20000011409 */
[----:B--2---:R-:W-:Y:S04]  /*27d80*/  IMAD R0, R7, R9, RZ ;  /* 0x0000000907007224 */ /* 0x004fe800078e02ff */
[----:B------:R-:W-:Y:S02]  /*27d90*/  IMAD R0, R6, R4, R0 ;  /* 0x0000000406007224 */ /* 0x000fe400078e0200 */
[----:B------:R-:W-:Y:S04]  /*27da0*/  IMAD.WIDE.U32 R6, R9, R6, R2 ;  /* 0x0000000609067225 */ /* 0x000fe800078e0002 */
[----:B------:R-:W-:Y:S02]  /*27db0*/  IMAD.IADD R2, R7, 0x1, R0 ;  /* 0x0000000107027824 */ /* 0x000fe400078e0200 */
[----:B------:R-:W-:Y:S01]  /*27dc0*/  IMAD.MOV.U32 R0, RZ, RZ, R6 ;  /* 0x000000ffff007224 */ /* 0x000fe200078e0006 */
[----:B------:R-:W-:-:S05]  /*27dd0*/  BRA `(.L_x_2146) ;  /* 0x0000004000007947 */ /* 0x000fca0003800000 */
.L_x_2145:
[----:B------:R-:W-:Y:S02]  /*27de0*/  ULDC.64 UR4, c[0x0][0x118] ;  /* 0x0000460000047ab9 */ /* 0x000fe40000000a00 */
[----:B------:R-:W2:Y:S02]  /*27df0*/  LD.E R0, [R6.64+0x40] ;  /* 0x0000400406007980 */ /* 0x000ea4000c101900 */
[----:B--2---:R-:W-:Y:S04]  /*27e00*/  LEA R0, -R0, RZ, 0x8 ;  /* 0x000000ff00007211 */ /* 0x004fe800078e41ff */
[----:B------:R-:W-:Y:S02]  /*27e10*/  SHF.R.S32.HI R2, RZ, 0x1f, R0 ;  /* 0x0000001fff027819 */ /* 0x000fe40000011400 */
.L_x_2146:
[----:B------:R-:W-:Y:S05]  /*27e20*/  BSYNC B0 ;  /* 0x0000000000007941 */ /* 0x000fea0003800000 */
.L_x_2144:
[----:B------:R-:W2:Y:S01]  /*27e30*/  LDL R221, [R1+0x4] ;  /* 0x0000040001dd7983 */ /* 0x000ea20000100800 */
        /* <DEDUP_REMOVED lines=8> */
[----:B------:R-:W5:Y:S04]  /*27ec0*/  LDL R5, [R1+0x18] ;  /* 0x0000180001057983 */ /* 0x000f680000100800 */
        /* <DEDUP_REMOVED lines=25> */
[C---:B-----5:R-:W-:Y:S02]  /*28060*/  SHF.L.U32 R3, R5.reuse, 0x4, RZ ;  /* 0x0000000405037819 */ /* 0x060fe400000006ff */
[----:B----4-:R-:W-:Y:S02]  /*28070*/  SHF.L.U64.HI R6, R5, 0x4, R6 ;  /* 0x0000000405067819 */ /* 0x010fe40000010206 */
        /* <DEDUP_REMOVED lines=20> */
[----:B------:R-:W5:Y:S01]  /*281c0*/  LDL R12, [R1+0x110] ;  /* 0x00011000010c7983 */ /* 0x000f620000100800 */
[----:B------:R-:W-:Y:S02]  /*281d0*/  @!P0 IADD3.X R7, R2, R19, RZ, P4, !PT ;  /* 0x0000001302078210 */ /* 0x000fe400027fe4ff */
[-C--:B------:R-:W-:Y:S01]  /*281e0*/  @!P0 LEA.HI.X R27, R5, R241.reuse, R8, 0x1, P1 ;  /* 0x000000f1051b8211 */ /* 0x080fe200008f0c08 */
[----:B------:R-:W5:Y:S01]  /*281f0*/  LDL R11, [R1+0x10c] ;  /* 0x00010c00010b7983 */ /* 0x000f620000100800 */
        /* <DEDUP_REMOVED lines=66> */
[C---:B-----5:R-:W-:Y:S02]  /*28620*/  @!P0 IADD3.X R9, R2.reuse, R12, RZ, P2, !PT ;  /* 0x0000000c02098210 */ /* 0x060fe400017fe4ff */
        /* <DEDUP_REMOVED lines=60> */
[----:B-1----:R-:W2:Y:S01]  /*289f0*/  LDSM.16.M88.4 R16, [R176+0x2800] ;  /* 0x00280000b010783b */ /* 0x002ea20000000200 */
[----:B-----5:R-:W-:Y:S02]  /*28a00*/  MOV R2, UR8 ;  /* 0x0000000800027c02 */ /* 0x020fe40008000f00 */
[----:B------:R-:W-:Y:S05]  /*28a10*/  MOV R3, UR9 ;  /* 0x0000000900037c02 */ /* 0x000fea0008000f00 */
[----:B------:R-:W1:Y:S08]  /*28a20*/  LDSM.16.M88.4 R24, [R176+0x3000] ;  /* 0x00300000b018783b */ /* 0x000e700000000200 */
[----:B------:R-:W3:Y:S08]  /*28a30*/  LDSM.16.M88.4 R32, [R176+0x3800] ;  /* 0x00380000b020783b */ /* 0x000ef00000000200 */
[----:B------:R-:W5:Y:S01]  /*28a40*/  LDSM.16.M88.4 R40, [R176+0x4000] ;  /* 0x00400000b028783b */ /* 0x000f620000000200 */
[C---:B----4-:R-:W-:Y:S07]  /*28a50*/  HMMA.16816.F32 R4, R128.reuse, R8, RZ ;  /* 0x000000088004723c */ /* 0x050fee00000018ff */
[----:B------:R-:W4:Y:S01]  /*28a60*/  LDSM.16.M88.4 R48, [R176+0x4800] ;  /* 0x00480000b030783b */ /* 0x000f220000000200 */
[C---:B------:R-:W-:Y:S07]  /*28a70*/  HMMA.16816.F32 R8, R128.reuse, R10, RZ ;  /* 0x0000000a8008723c */ /* 0x040fee00000018ff */
[----:B------:R-:W4:Y:S01]  /*28a80*/  LDSM.16.M88.4 R56, [R176+0x5000] ;  /* 0x00500000b038783b */ /* 0x000f220000000200 */
[C---:B--2---:R-:W-:Y:S07]  /*28a90*/  HMMA.16816.F32 R12, R128.reuse, R16, RZ ;  /* 0x00000010800c723c */ /* 0x044fee00000018ff */
[----:B------:R-:W2:Y:S01]  /*28aa0*/  LDSM.16.M88.4 R64, [R176+0x5800] ;  /* 0x00580000b040783b */ /* 0x000ea20000000200 */
[C---:B------:R-:W-:Y:S07]  /*28ab0*/  HMMA.16816.F32 R16, R128.reuse, R18, RZ ;  /* 0x000000128010723c */ /* 0x040fee00000018ff */
[----:B------:R-:W2:Y:S01]  /*28ac0*/  LDSM.16.M88.4 R72, [R176+0x6000] ;  /* 0x00600000b048783b */ /* 0x000ea20000000200 */
[C---:B-1----:R-:W-:Y:S07]  /*28ad0*/  HMMA.16816.F32 R20, R128.reuse, R24, RZ ;  /* 0x000000188014723c */ /* 0x042fee00000018ff */
[----:B------:R-:W1:Y:S01]  /*28ae0*/  LDSM.16.M88.4 R80, [R176+0x6800] ;  /* 0x00680000b050783b */ /* 0x000e620000000200 */
[C---:B------:R-:W-:Y:S07]  /*28af0*/  HMMA.16816.F32 R24, R128.reuse, R26, RZ ;  /* 0x0000001a8018723c */ /* 0x040fee00000018ff */
[----:B------:R-:W1:Y:S01]  /*28b00*/  LDSM.16.M88.4 R88, [R176+0x7000] ;  /* 0x00700000b058783b */ /* 0x000e620000000200 */
[C---:B---3--:R-:W-:Y:S07]  /*28b10*/  HMMA.16816.F32 R28, R128.reuse, R32, RZ ;  /* 0x00000020801c723c */ /* 0x048fee00000018ff */
[----:B------:R-:W3:Y:S01]  /*28b20*/  LDSM.16.M88.4 R96, [R176+0x7800] ;  /* 0x00780000b060783b */ /* 0x000ee20000000200 */
        /* <DEDUP_REMOVED lines=9> */
[----:B------:R-:W-:Y:S01]  /*28bc0*/  LDSM.16.M88.4 R172, [R172] ;  /* 0x00000000acac783b */ /* 0x000fe20000000200 */
[C---:B------:R-:W-:Y:S07]  /*28bd0*/  HMMA.16816.F32 R52, R128.reuse, R56, RZ ;  /* 0x000000388034723c */ /* 0x040fee00000018ff */
[----:B------:R-:W0:Y:S01]  /*28be0*/  LDGDEPBAR ;  /* 0x00000000000079af */ /* 0x000e220000000000 */
[C---:B------:R-:W-:Y:S08]  /*28bf0*/  HMMA.16816.F32 R56, R128.reuse, R58, RZ ;  /* 0x0000003a8038723c */ /* 0x040ff000000018ff */
[C---:B--2---:R-:W-:Y:S08]  /*28c00*/  HMMA.16816.F32 R60, R128.reuse, R64, RZ ;  /* 0x00000040803c723c */ /* 0x044ff000000018ff */
[C---:B------:R-:W-:Y:S08]  /*28c10*/  HMMA.16816.F32 R64, R128.reuse, R66, RZ ;  /* 0x000000428040723c */ /* 0x040ff000000018ff */
[C---:B------:R-:W-:Y:S08]  /*28c20*/  HMMA.16816.F32 R68, R128.reuse, R72, RZ ;  /* 0x000000488044723c */ /* 0x040ff000000018ff */
[C---:B------:R-:W-:Y:S08]  /*28c30*/  HMMA.16816.F32 R72, R128.reuse, R74, RZ ;  /* 0x0000004a8048723c */ /* 0x040ff000000018ff */
[C---:B-1----:R-:W-:Y:S08]  /*28c40*/  HMMA.16816.F32 R76, R128.reuse, R80, RZ ;  /* 0x00000050804c723c */ /* 0x042ff000000018ff */
[C---:B------:R-:W-:Y:S08]  /*28c50*/  HMMA.16816.F32 R80, R128.reuse, R82, RZ ;  /* 0x000000528050723c */ /* 0x040ff000000018ff */
[C---:B------:R-:W-:Y:S08]  /*28c60*/  HMMA.16816.F32 R84, R128.reuse, R88, RZ ;  /* 0x000000588054723c */ /* 0x040ff000000018ff */
[C---:B------:R-:W-:Y:S08]  /*28c70*/  HMMA.16816.F32 R88, R128.reuse, R90, RZ ;  /* 0x0000005a8058723c */ /* 0x040ff000000018ff */
[C---:B---3--:R-:W-:Y:S08]  /*28c80*/  HMMA.16816.F32 R92, R128.reuse, R96, RZ ;  /* 0x00000060805c723c */ /* 0x048ff000000018ff */
[C---:B------:R-:W-:Y:S08]  /*28c90*/  HMMA.16816.F32 R96, R128.reuse, R98, RZ ;  /* 0x000000628060723c */ /* 0x040ff000000018ff */
[C---:B------:R-:W-:Y:S08]  /*28ca0*/  HMMA.16816.F32 R100, R128.reuse, R104, RZ ;  /* 0x000000688064723c */ /* 0x040ff000000018ff */
[C---:B------:R-:W-:Y:S08]  /*28cb0*/  HMMA.16816.F32 R104, R128.reuse, R106, RZ ;  /* 0x0000006a8068723c */ /* 0x040ff000000018ff */
[C---:B-----5:R-:W-:Y:S08]  /*28cc0*/  HMMA.16816.F32 R108, R128.reuse, R112, RZ ;  /* 0x00000070806c723c */ /* 0x060ff000000018ff */
        /* <DEDUP_REMOVED lines=132> */
[----:B------:R-:W2:Y:S01]  /*29510*/  MUFU.TANH R220, R5 ;  /* 0x0000000500dc7308 */ /* 0x000ea20000002400 */
[-C--:B------:R-:W-:Y:S03]  /*29520*/  FMUL.FTZ R15, R15, R0.reuse ;  /* 0x000000000f0f7220 */ /* 0x080fe60000410000 */
        /* <DEDUP_REMOVED lines=11> */
[-C--:B------:R-:W-:Y:S01]  /*295e0*/  FMUL.FTZ R25, R25, R0.reuse ;  /* 0x0000000019197220 */ /* 0x080fe20000410000 */
[C---:B-1----:R-:W-:Y:S03]  /*295f0*/  HMMA.16816.F32 R28, R168.reuse, R172, R28 ;  /* 0x000000aca81c723c */ /* 0x042fe6000000181c */
[-C--:B------:R-:W-:Y:S02]  /*29600*/  FMUL.FTZ R26, R26, R0.reuse ;  /* 0x000000001a1a7220 */ /* 0x080fe40000410000 */
[-C--:B------:R-:W-:Y:S03]  /*29610*/  FMUL.FTZ R27, R27, R0.reuse ;  /* 0x000000001b1b7220 */ /* 0x080fe60000410000 */
[----:B------:R-:W1:Y:S01]  /*29620*/  MUFU.TANH R213, R17 ;  /* 0x0000001100d57308 */ /* 0x000e620000002400 */
[C---:B------:R-:W-:Y:S01]  /*29630*/  HMMA.16816.F32 R32, R168.reuse, R174, R32 ;  /* 0x000000aea820723c */ /* 0x040fe20000001820 */
[----:B------:R-:W5:Y:S02]  /*29640*/  LDSM.16.M88.4 R172, [R182+0x2000] ;  /* 0x00200000b6ac783b */ /* 0x000f640000000200 */
[-C--:B------:R-:W-:Y:S02]  /*29650*/  FMUL.FTZ R6, R6, R0.reuse ;  /* 0x0000000006067220 */ /* 0x080fe40000410000 */
[-C--:B------:R-:W-:Y:S02]  /*29660*/  FMUL.FTZ R7, R7, R0.reuse ;  /* 0x0000000007077220 */ /* 0x080fe40000410000 */
[-C--:B------:R-:W-:Y:S02]  /*29670*/  FMUL.FTZ R8, R8, R0.reuse ;  /* 0x0000000008087220 */ /* 0x080fe40000410000 */
[----:B------:R-:W1:Y:S03]  /*29680*/  MUFU.TANH R19, R19 ;  /* 0x0000001300137308 */ /* 0x000e660000002400 */
[-C--:B------:R-:W-:Y:S02]  /*29690*/  FMUL.FTZ R9, R9, R0.reuse ;  /* 0x0000000009097220 */ /* 0x080fe40000410000 */
[-C--:B------:R-:W-:Y:S02]  /*296a0*/  FMUL.FTZ R10, R10, R0.reuse ;  /* 0x000000000a0a7220 */ /* 0x080fe40000410000 */
[-C--:B------:R-:W-:Y:S02]  /*296b0*/  FMUL.FTZ R28, R28, R0.reuse ;  /* 0x000000001c1c7220 */ /* 0x080fe40000410000 */
[-C--:B------:R-:W-:Y:S01]  /*296c0*/  FMUL.FTZ R29, R29, R0.reuse ;  /* 0x000000001d1d7220 */ /* 0x080fe20000410000 */
[----:B------:R-:W1:Y:S01]  /*296d0*/  MUFU.TANH R219, R8 ;  /* 0x0000000800db7308 */ /* 0x000e620000002400 */
[-C--:B------:R-:W-:Y:S02]  /*296e0*/  FMUL.FTZ R30, R30, R0.reuse ;  /* 0x000000001e1e7220 */ /* 0x080fe40000410000 */
        /* <DEDUP_REMOVED lines=11> */
[C---:B-----5:R-:W-:Y:S09]  /*297a0*/  HMMA.16816.F32 R36, R168.reuse, R172, R36 ;  /* 0x000000aca824723c */ /* 0x060ff20000001824 */
[----:B------:R-:W1:Y:S01]  /*297b0*/  MUFU.TANH R216, R13 ;  /* 0x0000000d00d87308 */ /* 0x000e620000002400 */
[C---:B------:R-:W-:Y:S01]  /*297c0*/  HMMA.16816.F32 R40, R168.reuse, R174, R40 ;  /* 0x000000aea828723c */ /* 0x040fe20000001828 */
[----:B------:R-:W5:Y:S08]  /*297d0*/  LDSM.16.M88.4 R172, [R182+0x2800] ;  /* 0x00280000b6ac783b */ /* 0x000f700000000200 */
[----:B------:R-:W1:Y:S05]  /*297e0*/  MUFU.TANH R212, R20 ;  /* 0x0000001400d47308 */ /* 0x000e6a0000002400 */
[-C--:B------:R-:W-:Y:S02]  /*297f0*/  FMUL.FTZ R38, R38, R0.reuse ;  /* 0x0000000026267220 */ /* 0x080fe40000410000 */
[-C--:B------:R-:W-:Y:S03]  /*29800*/  FMUL.FTZ R36, R36, R0.reuse ;  /* 0x0000000024247220 */ /* 0x080fe60000410000 */
[----:B------:R-:W1:Y:S01]  /*29810*/  MUFU.TANH R211, R21 ;  /* 0x0000001500d37308 */ /* 0x000e620000002400 */
[-C--:B------:R-:W-:Y:S02]  /*29820*/  FMUL.FTZ R37, R37, R0.reuse ;  /* 0x0000000025257220 */ /* 0x080fe40000410000 */
[-C--:B------:R-:W-:Y:S02]  /*29830*/  FMUL.FTZ R39, R39, R0.reuse ;  /* 0x0000000027277220 */ /* 0x080fe40000410000 */
[-C--:B------:R-:W-:Y:S02]  /*29840*/  FMUL.FTZ R40, R40, R0.reuse ;  /* 0x0000000028287220 */ /* 0x080fe40000410000 */
[-C--:B------:R-:W-:Y:S02]  /*29850*/  FMUL.FTZ R42, R42, R0.reuse ;  /* 0x000000002a2a7220 */ /* 0x080fe40000410000 */
[-C--:B------:R-:W-:Y:S01]  /*29860*/  FMUL.FTZ R41, R41, R0.reuse ;  /* 0x0000000029297220 */ /* 0x080fe20000410000 */
[----:B------:R-:W1:Y:S01]  /*29870*/  MUFU.TANH R22, R22 ;  /* 0x0000001600167308 */ /* 0x000e620000002400 */
[-C--:B------:R-:W-:Y:S09]  /*29880*/  FMUL.FTZ R43, R43, R0.reuse ;  /* 0x000000002b2b7220 */ /* 0x080ff20000410000 */
        /* <DEDUP_REMOVED lines=14> */
[----:B------:R1:W1:Y:S01]  /*29970*/  MUFU.TANH R196, R48 ;  /* 0x0000003000c47308 */ /* 0x0002620000002400 */
[----:B------:R-:W-:Y:S09]  /*29980*/  FMUL.FTZ R51, R51, R0 ;  /* 0x0000000033337220 */ /* 0x000ff20000410000 */
[----:B------:R2:W2:Y:S01]  /*29990*/  MUFU.TANH R195, R49 ;  /* 0x0000003100c37308 */ /* 0x0004a20000002400 */
[C---:B-----5:R-:W-:Y:S09]  /*299a0*/  HMMA.16816.F32 R52, R168.reuse, R172, R52 ;  /* 0x000000aca834723c */ /* 0x060ff20000001834 */
[----:B------:R-:W3:Y:S01]  /*299b0*/  MUFU.TANH R27, R27 ;  /* 0x0000001b001b7308 */ /* 0x000ee20000002400 */
[C---:B------:R-:W-:Y:S01]  /*299c0*/  HMMA.16816.F32 R56, R168.reuse, R174, R56 ;  /* 0x000000aea838723c */ /* 0x040fe20000001838 */
[----:B------:R-:W5:Y:S08]  /*299d0*/  LDSM.16.M88.4 R172, [R182+0x3800] ;  /* 0x00380000b6ac783b */ /* 0x000f700000000200 */
[----:B------:R3:W3:Y:S01]  /*299e0*/  MUFU.TANH R208, R28 ;  /* 0x0000001c00d07308 */ /* 0x0006e20000002400 */
[----:B-1----:R-:W3:Y:S02]  /*299f0*/  LDL R48, [R1+0x158] ;  /* 0x0001580001307983 */ /* 0x002ee40000100800 */
[----:B--2---:R-:W-:Y:S02]  /*29a00*/  MOV R49, R188 ;  /* 0x000000bc00317202 */ /* 0x004fe40000000f00 */
        /* <DEDUP_REMOVED lines=12> */
[----:B------:R1:W1:Y:S01]  /*29ad0*/  MUFU.TANH R206, R32 ;  /* 0x0000002000ce7308 */ /* 0x0002620000002400 */
[C---:B------:R-:W-:Y:S01]  /*29ae0*/  HMMA.16816.F32 R64, R168.reuse, R174, R64 ;  /* 0x000000aea840723c */ /* 0x040fe20000001840 */
[----:B------:R-:W5:Y:S08]  /*29af0*/  LDSM.16.M88.4 R172, [R182+0x4000] ;  /* 0x00400000b6ac783b */ /* 0x000f700000000200 */
[----:B------:R1:W1:Y:S05]  /*29b00*/  MUFU.TANH R205, R33 ;  /* 0x0000002100cd7308 */ /* 0x00026a0000002400 */
        /* <DEDUP_REMOVED lines=10> */
[----:B------:R1:W1:Y:S01]  /*29bb0*/  MUFU.TANH R204, R36 ;  /* 0x0000002400cc7308 */ /* 0x0002620000002400 */
[C---:B-----5:R-:W-:Y:S09]  /*29bc0*/  HMMA.16816.F32 R68, R168.reuse, R172, R68 ;  /* 0x000000aca844723c */ /* 0x060ff20000001844 */
[----:B------:R1:W1:Y:S01]  /*29bd0*/  MUFU.TANH R201, R37 ;  /* 0x0000002500c97308 */ /* 0x0002620000002400 */
[C---:B------:R-:W-:Y:S01]  /*29be0*/  HMMA.16816.F32 R72, R168.reuse, R174, R72 ;  /* 0x000000aea848723c */ /* 0x040fe20000001848 */
[----:B------:R-:W5:Y:S08]  /*29bf0*/  LDSM.16.M88.4 R172, [R182+0x4800] ;  /* 0x00480000b6ac783b */ /* 0x000f700000000200 */
[----:B------:R-:W1:Y:S05]  /*29c00*/  MUFU.TANH R38, R38 ;  /* 0x0000002600267308 */ /* 0x000e6a0000002400 */
        /* <DEDUP_REMOVED lines=44> */
[----:B------:R-:W1:Y:S01]  /*29ed0*/  MUFU.TANH R55, R55 ;  /* 0x0000003700377308 */ /* 0x000e620000002400 */
        /* <DEDUP_REMOVED lines=12> */
[----:B------:R-:W-:Y:S09]  /*29fa0*/  FMUL.FTZ R99, R99, R0 ;  /* 0x0000000063637220 */ /* 0x000ff20000410000 */
[----:B------:R-:W1:Y:S01]  /*29fb0*/  MUFU.TANH R59, R59 ;  /* 0x0000003b003b7308 */ /* 0x000e620000002400 */
[C---:B-----5:R-:W-:Y:S09]  /*29fc0*/  HMMA.16816.F32 R100, R168.reuse, R172, R100 ;  /* 0x000000aca864723c */ /* 0x060ff20000001864 */
[----:B------:R1:W1:Y:S01]  /*29fd0*/  MUFU.TANH R45, R61 ;  /* 0x0000003d002d7308 */ /* 0x0002620000002400 */
[C---:B------:R-:W-:Y:S01]  /*29fe0*/  HMMA.16816.F32 R104, R168.reuse, R174, R104 ;  /* 0x000000aea868723c */ /* 0x040fe20000001868 */
[----:B------:R-:W5:Y:S08]  /*29ff0*/  LDSM.16.M88.4 R172, [R182+0x6800] ;  /* 0x00680000b6ac783b */ /* 0x000f700000000200 */
[----:B------:R1:W1:Y:S01]  /*2a000*/  MUFU.TANH R16, R62 ;  /* 0x0000003e00107308 */ /* 0x0002620000002400 */
[----:B---3--:R-:W-:Y:S04]  /*2a010*/  ISETP.GT.AND P0, PT, R49, R48, PT ;  /* 0x000000303100720c */ /* 0x008fe80003f04270 */
        /* <DEDUP_REMOVED lines=30> */
[----:B------:R-:W5:Y:S01]  /*2a200*/  LDSM.16.M88.4 R172, [R182+0x7800] ;  /* 0x00780000b6ac783b */ /* 0x000f620000000200 */
[----:B------:R-:W-:Y:S07]  /*2a210*/  DEPBAR.LE SB0, 0x0 ;  /* 0x000080000000791a */ /* 0x000fee0000000000 */
[----:B------:R3:W1:Y:S01]  /*2a220*/  MUFU.TANH R28, R73 ;  /* 0x00000049001c7308 */ /* 0x0006620000002400 */
[----:B------:R-:W-:Y:S04]  /*2a230*/  BAR.SYNC.DEFER_BLOCKING 0x0 ;  /* 0x0000000000007b1d */ /* 0x000fe80000010000 */
        /* <DEDUP_REMOVED lines=87> */
[----:B--2-4-:R-:W-:Y:S01]  /*2a7b0*/  ISETP.NE.U32.AND P0, PT, R242, RZ, PT ;  /* 0x000000fff200720c */ /* 0x014fe20003f05070 */
[----:B------:R-:W-:Y:S03]  /*2a7c0*/  BSSY B0, `(.L_x_2149) ;  /* 0x0000046000007945 */ /* 0x000fe60003800000 */
[----:B------:R-:W-:Y:S11]  /*2a7d0*/  ISETP.NE.AND.EX P0, PT, R243, RZ, PT, P0 ;  /* 0x000000fff300720c */ /* 0x000ff60003f05300 */
[----:B------:R-:W-:Y:S02]  /*2a7e0*/  @!UPT UIADD3 URZ, URZ, URZ, URZ ;  /* 0x0000003f3f3ff290 */ /* 0x000fe4000fffe03f */
[----:B------:R-:W-:-:S05]  /*2a7f0*/  @!P0 BRA `(.L_x_2150) ;  /* 0x000003f000008947 */ /* 0x000fca0003800000 */
[----:B------:R-:W-:Y:S01]  /*2a800*/  IMAD.SHL.U32 R13, R49, 0x100, RZ ;  /* 0x00000100310d7824 */ /* 0x000fe200078e00ff */
[----:B---3--:R-:W2:Y:S04]  /*2a810*/  LD.E R6, [R2.64+0x170] ;  /* 0x0001700402067980 */ /* 0x008ea8000c101900 */
[C---:B------:R-:W-:Y:S02]  /*2a820*/  IADD3 R14, R13.reuse, -0x100, RZ ;  /* 0xffffff000d0e7810 */ /* 0x040fe40007ffe0ff */
        /* <DEDUP_REMOVED lines=43> */
[----:B------:R3:W4:Y:S01]  /*2aae0*/  LD.E R13, [R12.64] ;  /* 0x000000040c0d7980 */ /* 0x000722000c101900 */
[----:B------:R-:W-:Y:S05]  /*2aaf0*/  IMAD R6, R6, R0, -0x100 ;  /* 0xffffff0006067424 */ /* 0x000fea00078e0200 */
[----:B------:R-:W-:Y:S01]  /*2ab00*/  SHF.R.S32.HI R7, RZ, 0x1f, R6 ;  /* 0x0000001fff077819 */ /* 0x000fe20000011406 */
[----:B---3--:R3:W4:Y:S04]  /*2ab10*/  LD.E R12, [R10.64] ;  /* 0x000000040a0c7980 */ /* 0x008728000c101900 */
[----:B---3--:R-:W3:Y:S01]  /*2ab20*/  LD.E.64 R10, [R2.64+0x20] ;  /* 0x00002004020a7980 */ /* 0x008ee2000c101b00 */
[-C--:B--2---:R-:W-:Y:S04]  /*2ab30*/  IMAD R0, R9, R6.reuse, RZ ;  /* 0x0000000609007224 */ /* 0x084fe800078e02ff */
[C---:B------:R-:W-:Y:S02]  /*2ab40*/  IMAD R0, R8.reuse, R7, R0 ;  /* 0x0000000708007224 */ /* 0x040fe400078e0200 */
[----:B------:R-:W-:Y:S04]  /*2ab50*/  IMAD.WIDE.U32 R6, R8, R6, RZ ;  /* 0x0000000608067225 */ /* 0x000fe800078e00ff */
[----:B------:R-:W-:Y:S02]  /*2ab60*/  IMAD.IADD R7, R7, 0x1, R0 ;  /* 0x0000000107077824 */ /* 0x000fe400078e0200 */
[----:B----4-:R-:W-:Y:S05]  /*2ab70*/  IMAD.IADD R12, R13, 0x1, -R12 ;  /* 0x000000010d0c7824 */ /* 0x010fea00078e0a0c */
[----:B------:R-:W-:Y:S01]  /*2ab80*/  SHF.R.S32.HI R13, RZ, 0x1f, R12 ;  /* 0x0000001fff0d7819 */ /* 0x000fe2000001140c */
[----:B---3--:R-:W-:Y:S02]  /*2ab90*/  IMAD R0, R11, R12, RZ ;  /* 0x0000000c0b007224 */ /* 0x008fe400078e02ff */
[----:B------:R-:W-:Y:S04]  /*2aba0*/  IMAD.WIDE.U32 R8, R12, R10, R6 ;  /* 0x0000000a0c087225 */ /* 0x000fe800078e0006 */
[----:B------:R-:W-:Y:S02]  /*2abb0*/  IMAD R6, R10, R13, R0 ;  /* 0x0000000d0a067224 */ /* 0x000fe400078e0200 */
[----:B------:R-:W-:Y:S02]  /*2abc0*/  IMAD.MOV.U32 R0, RZ, RZ, R8 ;  /* 0x000000ffff007224 */ /* 0x000fe400078e0008 */
[----:B------:R-:W-:Y:S01]  /*2abd0*/  IMAD.IADD R6, R9, 0x1, R6 ;  /* 0x0000000109067824 */ /* 0x000fe200078e0206 */
[----:B------:R-:W-:-:S05]  /*2abe0*/  BRA `(.L_x_2151) ;  /* 0x0000003000007947 */ /* 0x000fca0003800000 */
.L_x_2150:
[----:B---3--:R-:W2:Y:S02]  /*2abf0*/  LD.E R0, [R2.64+0x38] ;  /* 0x0000380402007980 */ /* 0x008ea4000c101900 */
[----:B--2---:R-:W-:Y:S04]  /*2ac00*/  LEA R0, -R0, RZ, 0x8 ;  /* 0x000000ff00007211 */ /* 0x004fe800078e41ff */
[----:B------:R-:W-:Y:S02]  /*2ac10*/  SHF.R.S32.HI R6, RZ, 0x1f, R0 ;  /* 0x0000001fff067819 */ /* 0x000fe40000011400 */
.L_x_2151:
[----:B------:R-:W-:Y:S05]  /*2ac20*/  BSYNC B0 ;  /* 0x0000000000007941 */ /* 0x000fea0003800000 */
.L_x_2149:
[----:B-1----:R-:W2:Y:S01]  /*2ac30*/  LDL R36, [R1+0x138] ;  /* 0x0001380001247983 */ /* 0x002ea20000100800 */
        /* <DEDUP_REMOVED lines=175> */
.L_x_2148:
[----:B--2-4-:R-:W-:Y:S05]  /*2b730*/  BSYNC B1 ;  /* 0x0000000000017941 */ /* 0x014fea0003800000 */
.L_x_2147:
[----:B---3--:R2:W3:Y:S04]  /*2b740*/  LD.E R0, [R2.64+0xdc] ;  /* 0x0000dc0402007980 */ /* 0x0084e8000c101900 */
[----:B------:R-:W4:Y:S01]  /*2b750*/  LDL.LU R12, [R1+0xc] ;  /* 0x00000c00010c7983 */ /* 0x000f220000300800 */
[----:B-12---:R-:W-:Y:S04]  /*2b760*/  FMNMX.FTZ R2, R169, R134, !PT ;  /* 0x00000086a9027209 */ /* 0x006fe80007810000 */
        /* <DEDUP_REMOVED lines=68> */
[----:B------:R-:W-:Y:S02]  /*2bbb0*/  FADD.FTZ R2, -R3, R134 ;  /* 0x0000008603027221 */ /* 0x000fe40000010100 */
[C---:B---3--:R-:W-:Y:S02]  /*2bbc0*/  FMUL.FTZ R7, R0.reuse, R3 ;  /* 0x0000000300077220 */ /* 0x048fe40000410000 */
[----:B------:R-:W-:Y:S03]  /*2bbd0*/  FMUL.FTZ R2, R0, R2 ;  /* 0x0000000200027220 */ /* 0x000fe60000410000 */
[----:B------:R-:W-:Y:S03]  /*2bbe0*/  FSEL R7, R7, RZ, P0 ;  /* 0x000000ff07077208 */ /* 0x000fe60000000000 */
[----:B------:R-:W1:Y:S02]  /*2bbf0*/  MUFU.EX2 R2, R2 ;  /* 0x0000000200027308 */ /* 0x000e640000000800 */
[-CC-:B------:R-:W-:Y:S02]  /*2bc00*/  FFMA.FTZ R36, R5, R0.reuse, -R7.reuse ;  /* 0x0000000005247223 */ /* 0x180fe40000010807 */
        /* <DEDUP_REMOVED lines=23> */
[----:B------:R2:W4:Y:S01]  /*2bd80*/  MUFU.EX2 R13, R6 ;  /* 0x00000006000d7308 */ /* 0x0005220000000800 */
[-CC-:B------:R-:W-:Y:S02]  /*2bd90*/  FFMA.FTZ R41, R174, R0.reuse, -R7.reuse ;  /* 0x00000000ae297223 */ /* 0x180fe40000010807 */
[-CC-:B------:R-:W-:Y:S02]  /*2bda0*/  FFMA.FTZ R174, R18, R0.reuse, -R7.reuse ;  /* 0x0000000012ae7223 */ /* 0x180fe40000010807 */
[-CC-:B------:R-:W-:Y:S02]  /*2bdb0*/  FFMA.FTZ R9, R173, R0.reuse, -R7.reuse ;  /* 0x00000000ad097223 */ /* 0x180fe40000010807 */
[-CC-:B------:R-:W-:Y:S02]  /*2bdc0*/  FFMA.FTZ R173, R42, R0.reuse, -R7.reuse ;  /* 0x000000002aad7223 */ /* 0x180fe40000010807 */
[-CC-:B------:R-:W-:Y:S01]  /*2bdd0*/  FFMA.FTZ R43, R172, R0.reuse, -R7.reuse ;  /* 0x00000000ac2b7223 */ /* 0x180fe20000010807 */
[----:B------:R-:W3:Y:S01]  /*2bde0*/  MUFU.EX2 R41, R41 ;  /* 0x0000002900297308 */ /* 0x000ee20000000800 */
        /* <DEDUP_REMOVED lines=16> */
[-CC-:B------:R-:W-:Y:S02]  /*2bef0*/  FFMA.FTZ R233, R71, R0.reuse, -R7.reuse ;  /* 0x0000000047e97223 */ /* 0x180fe40000010807 */
[-CC-:B------:R-:W-:Y:S02]  /*2bf00*/  FFMA.FTZ R234, R74, R0.reuse, -R7.reuse ;  /* 0x000000004aea7223 */ /* 0x180fe40000010807 */
[-CC-:B------:R-:W-:Y:S02]  /*2bf10*/  FFMA.FTZ R235, R75, R0.reuse, -R7.reuse ;  /* 0x000000004beb7223 */ /* 0x180fe40000010807 */
[-CC-:B------:R-:W-:Y:S01]  /*2bf20*/  FFMA.FTZ R236, R78, R0.reuse, -R7.reuse ;  /* 0x000000004eec7223 */ /* 0x180fe20000010807 */
[----:B------:R-:W-:Y:S01]  /*2bf30*/  MOV R78, R49 ;  /* 0x00000031004e7202 */ /* 0x000fe20000000f00 */
[--C-:B------:R-:W-:Y:S01]  /*2bf40*/  FFMA.FTZ R237, R79, R0, -R7.reuse ;  /* 0x000000004fed7223 */ /* 0x100fe20000010807 */
[----:B------:R-:W-:Y:S01]  /*2bf50*/  MOV R79, R48 ;  /* 0x00000030004f7202 */ /* 0x000fe20000000f00 */
        /* <DEDUP_REMOVED lines=15> */
[----:B------:R-:W-:Y:S02]  /*2c050*/  FFMA.FTZ R37, R4, R0, -R7 ;  /* 0x0000000004257223 */ /* 0x000fe40000010807 */
[C---:B-1----:R-:W-:Y:S01]  /*2c060*/  FMUL.FTZ R7, R2.reuse, R167 ;  /* 0x000000a702077220 */ /* 0x042fe20000410000 */
[----:B------:R-:W-:Y:S01]  /*2c070*/  MOV R167, R36 ;  /* 0x0000002400a77202 */ /* 0x000fe20000000f00 */
[C---:B------:R-:W-:Y:S01]  /*2c080*/  FMUL.FTZ R34, R2.reuse, R138 ;  /* 0x0000008a02227220 */ /* 0x040fe20000410000 */
[----:B------:R-:W-:Y:S01]  /*2c090*/  FMNMX.FTZ R36, R215, R135, !PT ;  /* 0x00000087d7247209 */ /* 0x000fe20007810000 */
[----:B------:R-:W5:Y:S01]  /*2c0a0*/  LDL.LU R138, [R1+0x10] ;  /* 0x00001000018a7983 */ /* 0x000f620000300800 */
[C---:B--2---:R-:W-:Y:S01]  /*2c0b0*/  FMUL.FTZ R6, R2.reuse, R166 ;  /* 0x000000a602067220 */ /* 0x044fe20000410000 */
[----:B------:R-:W-:Y:S01]  /*2c0c0*/  MOV R166, R37 ;  /* 0x0000002500a67202 */ /* 0x000fe20000000f00 */
[----:B------:R-:W-:Y:S01]  /*2c0d0*/  FMUL.FTZ R10, R2, R162 ;  /* 0x000000a2020a7220 */ /* 0x000fe20000410000 */
        /* <DEDUP_REMOVED lines=9> */
[C---:B------:R-:W-:Y:S01]  /*2c170*/  FMUL.FTZ R19, R2.reuse, R155 ;  /* 0x0000009b02137220 */ /* 0x040fe20000410000 */
[----:B------:R-:W-:Y:S01]  /*2c180*/  MOV R167, R78 ;  /* 0x0000004e00a77202 */ /* 0x000fe20000000f00 */
[C---:B------:R-:W-:Y:S01]  /*2c190*/  FMUL.FTZ R22, R2.reuse, R150 ;  /* 0x0000009602167220 */ /* 0x040fe20000410000 */
[----:B------:R-:W-:Y:S01]  /*2c1a0*/  MUFU.EX2 R78, R203 ;  /* 0x000000cb004e7308 */ /* 0x000fe20000000800 */
[----:B------:R-:W-:Y:S01]  /*2c1b0*/  FMNMX.FTZ R36, R217, R36, !PT ;  /* 0x00000024d9247209 */ /* 0x000fe20007810000 */
[C---:B------:R-:W-:Y:S02]  /*2c1c0*/  FMUL.FTZ R23, R2.reuse, R151 ;  /* 0x0000009702177220 */ /* 0x040fe40000410000 */
[----:B------:R-:W-:Y:S01]  /*2c1d0*/  FMUL.FTZ R26, R2, R146 ;  /* 0x00000092021a7220 */ /* 0x000fe20000410000 */
[----:B------:R-:W-:Y:S01]  /*2c1e0*/  FMNMX.FTZ R36, R216, R36, !PT ;  /* 0x00000024d8247209 */ /* 0x000fe20007810000 */
[C---:B------:R-:W-:Y:S02]  /*2c1f0*/  FMUL.FTZ R27, R2.reuse, R147 ;  /* 0x00000093021b7220 */ /* 0x040fe40000410000 */
[----:B------:R-:W-:Y:S01]  /*2c200*/  FMUL.FTZ R30, R2, R142 ;  /* 0x0000008e021e7220 */ /* 0x000fe20000410000 */
[----:B------:R-:W-:Y:S01]  /*2c210*/  FMNMX.FTZ R36, R214, R36, !PT ;  /* 0x00000024d6247209 */ /* 0x000fe20007810000 */
[C---:B------:R-:W-:Y:S02]  /*2c220*/  FMUL.FTZ R31, R2.reuse, R143 ;  /* 0x0000008f021f7220 */ /* 0x040fe40000410000 */
[C---:B------:R-:W-:Y:S01]  /*2c230*/  FMUL.FTZ R35, R2.reuse, R139 ;  /* 0x0000008b02237220 */ /* 0x040fe20000410000 */
[----:B------:R-:W-:Y:S01]  /*2c240*/  FMNMX.FTZ R36, R213, R36, !PT ;  /* 0x00000024d5247209 */ /* 0x000fe20007810000 */
[----:B----4-:R-:W-:Y:S03]  /*2c250*/  FFMA.FTZ R12, R2, R12, R13 ;  /* 0x0000000c020c7223 */ /* 0x010fe6000001000d */
        /* <DEDUP_REMOVED lines=62> */
[C---:B------:R-:W-:Y:S02]  /*2c640*/  FMUL.FTZ R5, R0.reuse, R36 ;  /* 0x0000002400057220 */ /* 0x040fe40000410000 */
[----:B------:R-:W-:Y:S03]  /*2c650*/  FMUL.FTZ R2, R0, R2 ;  /* 0x0000000200027220 */ /* 0x000fe60000410000 */
[----:B------:R-:W-:Y:S03]  /*2c660*/  FSEL R5, R5, RZ, P0 ;  /* 0x000000ff05057208 */ /* 0x000fe60000000000 */
[----:B------:R-:W1:Y:S02]  /*2c670*/  MUFU.EX2 R2, R2 ;  /* 0x0000000200027308 */ /* 0x000e640000000800 */
[-CC-:B------:R-:W-:Y:S02]  /*2c680*/  FFMA.FTZ R81, R45, R0.reuse, -R5.reuse ;  /* 0x000000002d517223 */ /* 0x180fe40000010805 */
[-CC-:B------:R-:W-:Y:S02]  /*2c690*/  FFMA.FTZ R82, R44, R0.reuse, -R5.reuse ;  /* 0x000000002c527223 */ /* 0x180fe40000010805 */
[--C-:B------:R-:W-:Y:S01]  /*2c6a0*/  FFMA.FTZ R8, R220, R0, -R5.reuse ;  /* 0x00000000dc087223 */ /* 0x100fe20000010805 */
[----:B------:R-:W-:Y:S01]  /*2c6b0*/  MOV R220, R46 ;  /* 0x0000002e00dc7202 */ /* 0x000fe20000000f00 */
[-CC-:B------:R-:W-:Y:S01]  /*2c6c0*/  FFMA.FTZ R37, R219, R0.reuse, -R5.reuse ;  /* 0x00000000db257223 */ /* 0x180fe20000010805 */
[----:B------:R-:W-:Y:S01]  /*2c6d0*/  MOV R219, R47 ;  /* 0x0000002f00db7202 */ /* 0x000fe20000000f00 */
[----:B------:R2:W-:Y:S01]  /*2c6e0*/  MUFU.EX2 R159, R8 ;  /* 0x00000008009f7308 */ /* 0x0005e20000000800 */
[----:B------:R-:W4:Y:S01]  /*2c6f0*/  LDSM.16.MT88.4 R44, [R178+0xa000] ;  /* 0x00a00000b22c783b */ /* 0x000f220000004200 */
[-CC-:B------:R-:W-:Y:S01]  /*2c700*/  FFMA.FTZ R4, R215, R0.reuse, -R5.reuse ;  /* 0x00000000d7047223 */ /* 0x180fe20000010805 */
[----:B------:R-:W-:Y:S01]  /*2c710*/  MOV R215, R67 ;  /* 0x0000004300d77202 */ /* 0x000fe20000000f00 */
[--C-:B------:R-:W-:Y:S01]  /*2c720*/  FFMA.FTZ R38, R218, R0, -R5.reuse ;  /* 0x00000000da267223 */ /* 0x100fe20000010805 */
[----:B------:R-:W-:Y:S01]  /*2c730*/  MOV R218, R162 ;  /* 0x000000a200da7202 */ /* 0x000fe20000000f00 */
[--C-:B------:R-:W-:Y:S01]  /*2c740*/  FFMA.FTZ R49, R217, R0, -R5.reuse ;  /* 0x00000000d9317223 */ /* 0x100fe20000010805 */
[----:B------:R-:W-:Y:S01]  /*2c750*/  MOV R162, R166 ;  /* 0x000000a600a27202 */ /* 0x000fe20000000f00 */
[--C-:B------:R-:W-:Y:S01]  /*2c760*/  FFMA.FTZ R48, R216, R0, -R5.reuse ;  /* 0x00000000d8307223 */ /* 0x100fe20000010805 */
[----:B------:R-:W-:Y:S01]  /*2c770*/  MOV R217, R66 ;  /* 0x0000004200d97202 */ /* 0x000fe20000000f00 */
[----:B------:R-:W-:Y:S01]  /*2c780*/  MUFU.EX2 R158, R38 ;  /* 0x00000026009e7308 */ /* 0x000fe20000000800 */
[-CC-:B------:R-:W-:Y:S01]  /*2c790*/  FFMA.FTZ R50, R214, R0.reuse, -R5.reuse ;  /* 0x00000000d6327223 */ /* 0x180fe20000010805 */
[----:B------:R-:W-:Y:S01]  /*2c7a0*/  MOV R166, R79 ;  /* 0x0000004f00a67202 */ /* 0x000fe20000000f00 */
[--C-:B------:R-:W-:Y:S01]  /*2c7b0*/  FFMA.FTZ R51, R213, R0, -R5.reuse ;  /* 0x00000000d5337223 */ /* 0x100fe20000010805 */
[----:B------:R-:W-:Y:S01]  /*2c7c0*/  MOV R216, R42 ;  /* 0x0000002a00d87202 */ /* 0x000fe20000000f00 */
        /* <DEDUP_REMOVED lines=27> */
[----:B------:R1:W5:Y:S01]  /*2c980*/  MUFU.EX2 R40, R4 ;  /* 0x0000000400287308 */ /* 0x0003620000000800 */
        /* <DEDUP_REMOVED lines=36> */
[----:B------:R-:W-:Y:S02]  /*2cbd0*/  FFMA.FTZ R129, R129, R0, -R5 ;  /* 0x0000000081817223 */ /* 0x000fe40000010805 */
[C---:B---3--:R-:W-:Y:S01]  /*2cbe0*/  FADD.FTZ R0, R41.reuse, R12 ;  /* 0x0000000c29007221 */ /* 0x048fe20000010000 */
[----:B------:R-:W-:Y:S01]  /*2cbf0*/  F2FP.PACK_AB R41, R41, R13 ;  /* 0x0000000d2929723e */ /* 0x000fe200000000ff */
[C---:B-1----:R-:W-:Y:S02]  /*2cc00*/  FMUL.FTZ R13, R2.reuse, R157 ;  /* 0x0000009d020d7220 */ /* 0x042fe40000410000 */
[C---:B--2---:R-:W-:Y:S02]  /*2cc10*/  FMUL.FTZ R8, R2.reuse, R160 ;  /* 0x000000a002087220 */ /* 0x044fe40000410000 */
[----:B------:R-:W-:Y:S01]  /*2cc20*/  FADD.FTZ R0, R9, R0 ;  /* 0x0000000009007221 */ /* 0x000fe20000010000 */
[----:B------:R-:W1:Y:S01]  /*2cc30*/  MUFU.EX2 R157, R37 ;  /* 0x00000025009d7308 */ /* 0x000e620000000800 */
[C---:B------:R-:W-:Y:S02]  /*2cc40*/  FMUL.FTZ R4, R2.reuse, R164 ;  /* 0x000000a402047220 */ /* 0x040fe40000410000 */
[C---:B------:R-:W-:Y:S02]  /*2cc50*/  FMUL.FTZ R5, R2.reuse, R165 ;  /* 0x000000a502057220 */ /* 0x040fe40000410000 */
[C---:B-----5:R-:W-:Y:S01]  /*2cc60*/  FFMA.FTZ R108, R2.reuse, R138, R40 ;  /* 0x0000008a026c7223 */ /* 0x060fe20000010028 */
[----:B------:R-:W-:Y:S01]  /*2cc70*/  F2FP.PACK_AB R40, R159, R40 ;  /* 0x000000289f28723e */ /* 0x000fe200000000ff */
[C---:B------:R-:W-:Y:S01]  /*2cc80*/  FADD.FTZ R0, R43.reuse, R0 ;  /* 0x000000002b007221 */ /* 0x040fe20000010000 */
[----:B------:R-:W-:Y:S01]  /*2cc90*/  F2FP.PACK_AB R43, R43, R9 ;  /* 0x000000092b2b723e */ /* 0x000fe200000000ff */
        /* <DEDUP_REMOVED lines=13> */
[C---:B------:R-:W-:Y:S01]  /*2cd70*/  FMUL.FTZ R32, R2.reuse, R136 ;  /* 0x0000008802207220 */ /* 0x040fe20000410000 */
[----:B------:R1:W-:Y:S01]  /*2cd80*/  MUFU.EX2 R153, R50 ;  /* 0x0000003200997308 */ /* 0x0003e20000000800 */
[C---:B----4-:R-:W-:Y:S05]  /*2cd90*/  HMMA.16816.F32 R4, R40.reuse, R44, R4 ;  /* 0x0000002c2804723c */ /* 0x050fea0000001804 */
[----:B------:R-:W-:Y:S02]  /*2cda0*/  FMUL.FTZ R33, R2, R137 ;  /* 0x0000008902217220 */ /* 0x000fe40000410000 */
[----:B--2---:R-:W-:Y:S01]  /*2cdb0*/  FADD.FTZ R0, R37, R0 ;  /* 0x0000000025007221 */ /* 0x004fe20000010000 */
        /* <DEDUP_REMOVED lines=76> */
[----:B------:R-:W3:Y:S01]  /*2d280*/  MUFU.EX2 R38, R168 ;  /* 0x000000a800267308 */ /* 0x000ee20000000800 */
[C---:B--2---:R-:W-:Y:S03]  /*2d290*/  HMMA.16816.F32 R12, R40.reuse, R48, R12 ;  /* 0x00000030280c723c */ /* 0x044fe6000000180c */
[C---:B----4-:R-:W-:Y:S04]  /*2d2a0*/  FADD.FTZ R0, R2.reuse, R0 ;  /* 0x0000000002007221 */ /* 0x050fe80000010000 */
[----:B------:R-:W-:Y:S01]  /*2d2b0*/  F2FP.PACK_AB R48, R147, R142 ;  /* 0x0000008e9330723e */ /* 0x000fe200000000ff */
[C---:B------:R-:W-:Y:S01]  /*2d2c0*/  HMMA.16816.F32 R16, R40.reuse, R50, R16 ;  /* 0x000000322810723c */ /* 0x040fe20000001810 */
[----:B------:R-:W-:Y:S03]  /*2d2d0*/  MUFU.EX2 R85, R227 ;  /* 0x000000e300557308 */ /* 0x000fe60000000800 */
[----:B------:R-:W-:Y:S01]  /*2d2e0*/  F2FP.PACK_AB R49, R2, R37 ;  /* 0x000000250231723e */ /* 0x000fe200000000ff */
[----:B-1----:R-:W-:Y:S02]  /*2d2f0*/  FADD.FTZ R0, R39, R0 ;  /* 0x0000000027007221 */ /* 0x002fe40000010000 */
[----:B------:R-:W-:Y:S01]  /*2d300*/  F2FP.PACK_AB R50, R144, R141 ;  /* 0x0000008d9032723e */ /* 0x000fe200000000ff */
[C---:B------:R-:W-:Y:S03]  /*2d310*/  HMMA.16816.F32 R20, R40.reuse, R52, R20 ;  /* 0x000000342814723c */ /* 0x040fe60000001814 */
[----:B------:R-:W1:Y:S01]  /*2d320*/  MUFU.EX2 R37, R231 ;  /* 0x000000e700257308 */ /* 0x000e620000000800 */
[C---:B---3--:R-:W-:Y:S04]  /*2d330*/  F2FP.PACK_AB R51, R38.reuse, R39 ;  /* 0x000000272633723e */ /* 0x048fe800000000ff */
[C---:B------:R-:W-:Y:S01]  /*2d340*/  HMMA.16816.F32 R24, R40.reuse, R54, R24 ;  /* 0x000000362818723c */ /* 0x040fe20000001818 */
[----:B------:R-:W2:Y:S03]  /*2d350*/  LDSM.16.MT88.4 R52, [R181+0xb800] ;  /* 0x00b80000b534783b */ /* 0x000ea60000004200 */
[----:B------:R-:W-:Y:S01]  /*2d360*/  FADD.FTZ R0, R38, R0 ;  /* 0x0000000026007221 */ /* 0x000fe20000010000 */
[----:B------:R-:W3:Y:S03]  /*2d370*/  MUFU.EX2 R2, R230 ;  /* 0x000000e600027308 */ /* 0x000ee60000000800 */
[----:B------:R-:W-:Y:S01]  /*2d380*/  FADD.FTZ R0, R65, R0 ;  /* 0x0000000041007221 */ /* 0x000fe20000010000 */
[C---:B-----5:R-:W-:Y:S03]  /*2d390*/  HMMA.16816.F32 R28, R40.reuse, R44, R28 ;  /* 0x0000002c281c723c */ /* 0x060fe6000000181c */
[----:B------:R-:W-:Y:S03]  /*2d3a0*/  FADD.FTZ R0, R64, R0 ;  /* 0x0000000040007221 */ /* 0x000fe60000010000 */
[----:B------:R-:W4:Y:S01]  /*2d3b0*/  MUFU.EX2 R39, R229 ;  /* 0x000000e500277308 */ /* 0x000f220000000800 */
[----:B------:R-:W-:Y:S01]  /*2d3c0*/  FADD.FTZ R0, R67, R0 ;  /* 0x0000000043007221 */ /* 0x000fe20000010000 */
[----:B------:R-:W-:Y:S01]  /*2d3d0*/  HMMA.16816.F32 R32, R40, R46, R32 ;  /* 0x0000002e2820723c */ /* 0x000fe20000001820 */
[----:B------:R-:W5:Y:S03]  /*2d3e0*/  LDSM.16.MT88.4 R40, [R179+0xb800] ;  /* 0x00b80000b328783b */ /* 0x000f660000004200 */
[----:B------:R-:W-:Y:S04]  /*2d3f0*/  FADD.FTZ R0, R66, R0 ;  /* 0x0000000042007221 */ /* 0x000fe80000010000 */
[C---:B------:R-:W-:Y:S01]  /*2d400*/  HMMA.16816.F32 R4, R48.reuse, R56, R4 ;  /* 0x000000383004723c */ /* 0x040fe20000001804 */
[----:B------:R-:W3:Y:S01]  /*2d410*/  LDSM.16.MT88.4 R44, [R180+0xb800] ;  /* 0x00b80000b42c783b */ /* 0x000ee20000004200 */
[----:B------:R-:W1:Y:S03]  /*2d420*/  MUFU.EX2 R38, R228 ;  /* 0x000000e400267308 */ /* 0x000e660000000800 */
[----:B------:R-:W-:Y:S03]  /*2d430*/  FADD.FTZ R0, R69, R0 ;  /* 0x0000000045007221 */ /* 0x000fe60000010000 */
[C---:B------:R-:W-:Y:S01]  /*2d440*/  HMMA.16816.F32 R8, R48.reuse, R58, R8 ;  /* 0x0000003a3008723c */ /* 0x040fe20000001808 */
[----:B------:R-:W-:Y:S03]  /*2d450*/  LDSM.16.MT88.4 R56, [R181+0xc000] ;  /* 0x00c00000b538783b */ /* 0x000fe60000004200 */
[----:B------:R-:W1:Y:S01]  /*2d460*/  MUFU.EX2 R84, R226 ;  /* 0x000000e200547308 */ /* 0x000e620000000800 */
[----:B------:R-:W-:Y:S03]  /*2d470*/  FADD.FTZ R0, R68, R0 ;  /* 0x0000000044007221 */ /* 0x000fe60000010000 */
[C---:B--2---:R-:W-:Y:S04]  /*2d480*/  HMMA.16816.F32 R12, R48.reuse, R52, R12 ;  /* 0x00000034300c723c */ /* 0x044fe8000000180c */
[----:B------:R-:W-:Y:S02]  /*2d490*/  FADD.FTZ R0, R79, R0 ;  /* 0x000000004f007221 */ /* 0x000fe40000010000 */
[----:B------:R-:W2:Y:S02]  /*2d4a0*/  MUFU.EX2 R89, R225 ;  /* 0x000000e100597308 */ /* 0x000ea40000000800 */
[C---:B------:R-:W-:Y:S01]  /*2d4b0*/  HMMA.16816.F32 R16, R48.reuse, R54, R16 ;  /* 0x000000363010723c */ /* 0x040fe20000001810 */
[----:B------:R-:W2:Y:S03]  /*2d4c0*/  LDSM.16.MT88.4 R52, [R178+0xc000] ;  /* 0x00c00000b234783b */ /* 0x000ea60000004200 */
[----:B------:R-:W-:Y:S04]  /*2d4d0*/  FADD.FTZ R0, R78, R0 ;  /* 0x000000004e007221 */ /* 0x000fe80000010000 */
[----:B------:R-:W2:Y:S01]  /*2d4e0*/  MUFU.EX2 R88, R224 ;  /* 0x000000e000587308 */ /* 0x000ea20000000800 */
[C---:B-----5:R-:W-:Y:S03]  /*2d4f0*/  HMMA.16816.F32 R20, R48.reuse, R40, R20 ;  /* 0x000000283014723c */ /* 0x060fe60000001814 */
[----:B-1----:R-:W-:Y:S04]  /*2d500*/  FADD.FTZ R0, R37, R0 ;  /* 0x0000000025007221 */ /* 0x002fe80000010000 */
[----:B------:R-:W-:Y:S01]  /*2d510*/  F2FP.PACK_AB R41, R64, R65 ;  /* 0x000000414029723e */ /* 0x000fe200000000ff */
[C---:B------:R-:W-:Y:S01]  /*2d520*/  HMMA.16816.F32 R24, R48.reuse, R42, R24 ;  /* 0x0000002a3018723c */ /* 0x040fe20000001818 */
[----:B------:R-:W-:Y:S03]  /*2d530*/  MUFU.EX2 R136, R80 ;  /* 0x0000005000887308 */ /* 0x000fe60000000800 */
[----:B------:R-:W-:Y:S01]  /*2d540*/  F2FP.PACK_AB R40, R148, R143 ;  /* 0x0000008f9428723e */ /* 0x000fe200000000ff */
[----:B---3--:R-:W-:Y:S02]  /*2d550*/  FADD.FTZ R0, R2, R0 ;  /* 0x0000000002007221 */ /* 0x008fe40000010000 */
[----:B------:R-:W-:Y:S01]  /*2d560*/  F2FP.PACK_AB R43, R66, R67 ;  /* 0x00000043422b723e */ /* 0x000fe200000000ff */
[C---:B------:R-:W-:Y:S01]  /*2d570*/  HMMA.16816.F32 R28, R48.reuse, R44, R28 ;  /* 0x0000002c301c723c */ /* 0x040fe2000000181c */
[----:B------:R-:W-:Y:S02]  /*2d580*/  LDSM.16.MT88.4 R64, [R181+0xc800] ;  /* 0x00c80000b540783b */ /* 0x000fe40000004200 */
[----:B------:R-:W-:Y:S01]  /*2d590*/  MUFU.EX2 R81, R81 ;  /* 0x0000005100517308 */ /* 0x000fe20000000800 */
[----:B------:R-:W-:Y:S01]  /*2d5a0*/  F2FP.PACK_AB R42, R146, R145 ;  /* 0x00000091922a723e */ /* 0x000fe200000000ff */
[----:B----4-:R-:W-:Y:S03]  /*2d5b0*/  FADD.FTZ R0, R39, R0 ;  /* 0x0000000027007221 */ /* 0x010fe60000010000 */
[----:B------:R-:W-:Y:S01]  /*2d5c0*/  HMMA.16816.F32 R32, R48, R46, R32 ;  /* 0x0000002e3020723c */ /* 0x000fe20000001820 */
[----:B------:R-:W1:Y:S03]  /*2d5d0*/  LDSM.16.MT88.4 R44, [R180+0xc000] ;  /* 0x00c00000b42c783b */ /* 0x000e660000004200 */
[----:B------:R-:W-:Y:S01]  /*2d5e0*/  FADD.FTZ R0, R38, R0 ;  /* 0x0000000026007221 */ /* 0x000fe20000010000 */
[----:B------:R-:W-:Y:S02]  /*2d5f0*/  MUFU.EX2 R82, R82 ;  /* 0x0000005200527308 */ /* 0x000fe40000000800 */
[----:B------:R-:W-:Y:S01]  /*2d600*/  F2FP.PACK_AB R49, R68, R69 ;  /* 0x000000454431723e */ /* 0x000fe200000000ff */
[C---:B--2---:R-:W-:Y:S05]  /*2d610*/  HMMA.16816.F32 R4, R40.reuse, R52, R4 ;  /* 0x000000342804723c */ /* 0x044fea0000001804 */
[----:B------:R-:W-:Y:S01]  /*2d620*/  F2FP.PACK_AB R51, R78, R79 ;  /* 0x0000004f4e33723e */ /* 0x000fe200000000ff */
[----:B------:R-:W-:Y:S01]  /*2d630*/  FADD.FTZ R0, R85, R0 ;  /* 0x0000000055007221 */ /* 0x000fe20000010000 */
[----:B------:R-:W-:Y:S01]  /*2d640*/  F2FP.PACK_AB R48, R135, R140 ;  /* 0x0000008c8730723e */ /* 0x000fe200000000ff */
[C---:B------:R-:W-:Y:S01]  /*2d650*/  HMMA.16816.F32 R8, R40.reuse, R54, R8 ;  /* 0x000000362808723c */ /* 0x040fe20000001808 */
[----:B------:R-:W2:Y:S01]  /*2d660*/  LDSM.16.MT88.4 R52, [R178+0xc800] ;  /* 0x00c80000b234783b */ /* 0x000ea20000004200 */
[----:B------:R-:W-:Y:S02]  /*2d670*/  MUFU.EX2 R69, R251 ;  /* 0x000000fb00457308 */ /* 0x000fe40000000800 */
[----:B------:R-:W-:Y:S01]  /*2d680*/  F2FP.PACK_AB R50, R134, R130 ;  /* 0x000000828632723e */ /* 0x000fe200000000ff */
[----:B------:R-:W-:Y:S03]  /*2d690*/  FADD.FTZ R0, R84, R0 ;  /* 0x0000000054007221 */ /* 0x000fe60000010000 */
[C---:B------:R-:W-:Y:S04]  /*2d6a0*/  HMMA.16816.F32 R12, R40.reuse, R56, R12 ;  /* 0x00000038280c723c */ /* 0x040fe8000000180c */
[----:B------:R-:W-:Y:S01]  /*2d6b0*/  MUFU.EX2 R68, R252 ;  /* 0x000000fc00447308 */ /* 0x000fe20000000800 */
[----:B------:R-:W-:Y:S03]  /*2d6c0*/  FADD.FTZ R0, R89, R0 ;  /* 0x0000000059007221 */ /* 0x000fe60000010000 */
[C---:B------:R-:W-:Y:S01]  /*2d6d0*/  HMMA.16816.F32 R16, R40.reuse, R58, R16 ;  /* 0x0000003a2810723c */ /* 0x040fe20000001810 */
[----:B------:R-:W3:Y:S03]  /*2d6e0*/  LDSM.16.MT88.4 R56, [R179+0xc800] ;  /* 0x00c80000b338783b */ /* 0x000ee60000004200 */
[----:B------:R-:W-:Y:S02]  /*2d6f0*/  FADD.FTZ R0, R88, R0 ;  /* 0x0000000058007221 */ /* 0x000fe40000010000 */
[----:B------:R-:W-:Y:S02]  /*2d700*/  MUFU.EX2 R79, R96 ;  /* 0x00000060004f7308 */ /* 0x000fe40000000800 */
[C---:B------:R-:W-:Y:S08]  /*2d710*/  HMMA.16816.F32 R20, R40.reuse, R60, R20 ;  /* 0x0000003c2814723c */ /* 0x040ff00000001814 */
[C---:B------:R-:W-:Y:S01]  /*2d720*/  HMMA.16816.F32 R24, R40.reuse, R62, R24 ;  /* 0x0000003e2818723c */ /* 0x040fe20000001818 */
[----:B------:R-:W4:Y:S01]  /*2d730*/  LDSM.16.MT88.4 R60, [R180+0xc800] ;  /* 0x00c80000b43c783b */ /* 0x000f220000004200 */
[----:B------:R-:W-:Y:S06]  /*2d740*/  MUFU.EX2 R78, R97 ;  /* 0x00000061004e7308 */ /* 0x000fec0000000800 */
[C---:B-1----:R-:W-:Y:S04]  /*2d750*/  HMMA.16816.F32 R28, R40.reuse, R44, R28 ;  /* 0x0000002c281c723c */ /* 0x042fe8000000181c */
[----:B------:R-:W-:Y:S04]  /*2d760*/  MUFU.EX2 R83, R83 ;  /* 0x0000005300537308 */ /* 0x000fe80000000800 */
[----:B------:R-:W-:Y:S01]  /*2d770*/  HMMA.16816.F32 R32, R40, R46, R32 ;  /* 0x0000002e2820723c */ /* 0x000fe20000001820 */
[----:B------:R-:W1:Y:S05]  /*2d780*/  LDSM.16.MT88.4 R44, [R178+0xd000] ;  /* 0x00d00000b22c783b */ /* 0x000e6a0000004200 */
[----:B------:R-:W5:Y:S01]  /*2d790*/  MUFU.EX2 R80, R232 ;  /* 0x000000e800507308 */ /* 0x000f620000000800 */
[----:B------:R-:W-:Y:S01]  /*2d7a0*/  F2FP.PACK_AB R41, R2, R37 ;  /* 0x000000250229723e */ /* 0x000fe200000000ff */
[C---:B--2---:R-:W-:Y:S05]  /*2d7b0*/  HMMA.16816.F32 R4, R48.reuse, R52, R4 ;  /* 0x000000343004723c */ /* 0x044fea0000001804 */
[----:B------:R-:W-:Y:S02]  /*2d7c0*/  F2FP.PACK_AB R43, R38, R39 ;  /* 0x00000027262b723e */ /* 0x000fe400000000ff */
[----:B------:R-:W-:Y:S01]  /*2d7d0*/  F2FP.PACK_AB R40, R137, R131 ;  /* 0x000000838928723e */ /* 0x000fe200000000ff */
[C---:B------:R-:W-:Y:S01]  /*2d7e0*/  HMMA.16816.F32 R8, R48.reuse, R54, R8 ;  /* 0x000000363008723c */ /* 0x040fe20000001808 */
[----:B------:R-:W2:Y:S01]  /*2d7f0*/  LDSM.16.MT88.4 R52, [R181+0xd000] ;  /* 0x00d00000b534783b */ /* 0x000ea20000004200 */
[----:B------:R-:W-:Y:S02]  /*2d800*/  MUFU.EX2 R38, R216 ;  /* 0x000000d800267308 */ /* 0x000fe40000000800 */
[----:B------:R-:W-:Y:S04]  /*2d810*/  F2FP.PACK_AB R42, R138, R139 ;  /* 0x0000008b8a2a723e */ /* 0x000fe800000000ff */
[C---:B------:R-:W-:Y:S04]  /*2d820*/  HMMA.16816.F32 R12, R48.reuse, R64, R12 ;  /* 0x00000040300c723c */ /* 0x040fe8000000180c */
[----:B------:R-:W1:Y:S01]  /*2d830*/  MUFU.EX2 R77, R233 ;  /* 0x000000e9004d7308 */ /* 0x000e620000000800 */
[----:B-----5:R-:W-:Y:S03]  /*2d840*/  FADD.FTZ R0, R80, R0 ;  /* 0x0000000050007221 */ /* 0x020fe60000010000 */
[C---:B------:R-:W-:Y:S01]  /*2d850*/  HMMA.16816.F32 R16, R48.reuse, R66, R16 ;  /* 0x000000423010723c */ /* 0x040fe20000001810 */
[----:B------:R-:W-:Y:S05]  /*2d860*/  LDSM.16.MT88.4 R64, [R180+0xd000] ;  /* 0x00d00000b440783b */ /* 0x000fea0000004200 */
[----:B------:R-:W5:Y:S02]  /*2d870*/  MUFU.EX2 R76, R234 ;  /* 0x000000ea004c7308 */ /* 0x000f640000000800 */
[C---:B---3--:R-:W-:Y:S08]  /*2d880*/  HMMA.16816.F32 R20, R48.reuse, R56, R20 ;  /* 0x000000383014723c */ /* 0x048ff00000001814 */
[C---:B------:R-:W-:Y:S01]  /*2d890*/  HMMA.16816.F32 R24, R48.reuse, R58, R24 ;  /* 0x0000003a3018723c */ /* 0x040fe20000001818 */
[----:B------:R-:W3:Y:S01]  /*2d8a0*/  LDSM.16.MT88.4 R56, [R179+0xd000] ;  /* 0x00d00000b338783b */ /* 0x000ee20000004200 */
[----:B------:R-:W2:Y:S02]  /*2d8b0*/  MUFU.EX2 R71, R235 ;  /* 0x000000eb00477308 */ /* 0x000ea40000000800 */
[----:B-1----:R-:W-:Y:S04]  /*2d8c0*/  FADD.FTZ R0, R77, R0 ;  /* 0x000000004d007221 */ /* 0x002fe80000010000 */
[C---:B----4-:R-:W-:Y:S04]  /*2d8d0*/  HMMA.16816.F32 R28, R48.reuse, R60, R28 ;  /* 0x0000003c301c723c */ /* 0x050fe8000000181c */
[----:B------:R-:W-:Y:S01]  /*2d8e0*/  MUFU.EX2 R86, R86 ;  /* 0x0000005600567308 */ /* 0x000fe20000000800 */
[----:B-----5:R-:W-:Y:S03]  /*2d8f0*/  FADD.FTZ R0, R76, R0 ;  /* 0x000000004c007221 */ /* 0x020fe60000010000 */
[----:B------:R-:W-:Y:S01]  /*2d900*/  HMMA.16816.F32 R32, R48, R62, R32 ;  /* 0x0000003e3020723c */ /* 0x000fe20000001820 */
[----:B------:R-:W1:Y:S05]  /*2d910*/  LDSM.16.MT88.4 R48, [R178+0xd800] ;  /* 0x00d80000b230783b */ /* 0x000e6a0000004200 */
[----:B------:R-:W-:Y:S02]  /*2d920*/  MUFU.EX2 R87, R87 ;  /* 0x0000005700577308 */ /* 0x000fe40000000800 */
[C---:B------:R-:W-:Y:S01]  /*2d930*/  HMMA.16816.F32 R4, R40.reuse, R44, R4 ;  /* 0x0000002c2804723c */ /* 0x040fe20000001804 */
[----:B------:R-:W4:Y:S04]  /*2d940*/  LDSM.16.MT88.4 R60, [R181+0xd800] ;  /* 0x00d80000b53c783b */ /* 0x000f280000004200 */
[----:B--2---:R-:W-:Y:S02]  /*2d950*/  FADD.FTZ R0, R71, R0 ;  /* 0x0000000047007221 */ /* 0x004fe40000010000 */
[----:B------:R-:W-:Y:S01]  /*2d960*/  F2FP.PACK_AB R45, R84, R85 ;  /* 0x00000055542d723e */ /* 0x000fe200000000ff */
[C---:B------:R-:W-:Y:S01]  /*2d970*/  HMMA.16816.F32 R8, R40.reuse, R46, R8 ;  /* 0x0000002e2808723c */ /* 0x040fe20000001808 */
[----:B------:R-:W-:Y:S03]  /*2d980*/  MUFU.EX2 R90, R90 ;  /* 0x0000005a005a7308 */ /* 0x000fe60000000800 */
[----:B------:R-:W-:Y:S03]  /*2d990*/  F2FP.PACK_AB R44, R81, R136 ;  /* 0x00000088512c723e */ /* 0x000fe600000000ff */
[----:B------:R-:W-:Y:S01]  /*2d9a0*/  F2FP.PACK_AB R47, R88, R89 ;  /* 0x00000059582f723e */ /* 0x000fe200000000ff */
[C---:B------:R-:W-:Y:S03]  /*2d9b0*/  HMMA.16816.F32 R12, R40.reuse, R52, R12 ;  /* 0x00000034280c723c */ /* 0x040fe6000000180c */
[----:B------:R-:W-:Y:S01]  /*2d9c0*/  MUFU.EX2 R91, R91 ;  /* 0x0000005b005b7308 */ /* 0x000fe20000000800 */
[----:B------:R-:W-:Y:S04]  /*2d9d0*/  F2FP.PACK_AB R46, R83, R82 ;  /* 0x00000052532e723e */ /* 0x000fe800000000ff */
[C---:B------:R-:W-:Y:S01]  /*2d9e0*/  HMMA.16816.F32 R16, R40.reuse, R54, R16 ;  /* 0x000000362810723c */ /* 0x040fe20000001810 */
[----:B------:R-:W2:Y:S04]  /*2d9f0*/  LDSM.16.MT88.4 R52, [R179+0xd800] ;  /* 0x00d80000b334783b */ /* 0x000ea80000004200 */
[----:B------:R-:W5:Y:S03]  /*2da00*/  MUFU.EX2 R75, R236 ;  /* 0x000000ec004b7308 */ /* 0x000f660000000800 */
[C---:B---3--:R-:W-:Y:S07]  /*2da10*/  HMMA.16816.F32 R20, R40.reuse, R56, R20 ;  /* 0x000000382814723c */ /* 0x048fee0000001814 */
[----:B------:R-:W3:Y:S01]  /*2da20*/  MUFU.EX2 R74, R237 ;  /* 0x000000ed004a7308 */ /* 0x000ee20000000800 */
[C---:B------:R-:W-:Y:S01]  /*2da30*/  HMMA.16816.F32 R24, R40.reuse, R58, R24 ;  /* 0x0000003a2818723c */ /* 0x040fe20000001818 */
[----:B------:R-:W2:Y:S07]  /*2da40*/  LDSM.16.MT88.4 R56, [R180+0xd800] ;  /* 0x00d80000b438783b */ /* 0x000eae0000004200 */
[C---:B------:R-:W-:Y:S01]  /*2da50*/  HMMA.16816.F32 R28, R40.reuse, R64, R28 ;  /* 0x00000040281c723c */ /* 0x040fe2000000181c */
[----:B------:R-:W2:Y:S03]  /*2da60*/  MUFU.EX2 R73, R238 ;  /* 0x000000ee00497308 */ /* 0x000ea60000000800 */
[----:B-----5:R-:W-:Y:S04]  /*2da70*/  FADD.FTZ R0, R75, R0 ;  /* 0x000000004b007221 */ /* 0x020fe80000010000 */
[----:B------:R-:W-:Y:S01]  /*2da80*/  HMMA.16816.F32 R32, R40, R66, R32 ;  /* 0x000000422820723c */ /* 0x000fe20000001820 */
[----:B------:R-:W-:Y:S02]  /*2da90*/  LDSM.16.MT88.4 R64, [R180+0xe000] ;  /* 0x00e00000b440783b */ /* 0x000fe40000004200 */
[----:B------:R-:W5:Y:S04]  /*2daa0*/  MUFU.EX2 R70, R239 ;  /* 0x000000ef00467308 */ /* 0x000f680000000800 */
[----:B------:R-:W-:Y:S01]  /*2dab0*/  F2FP.PACK_AB R41, R77, R80 ;  /* 0x000000504d29723e */ /* 0x000fe200000000ff */
[C---:B-1----:R-:W-:Y:S05]  /*2dac0*/  HMMA.16816.F32 R4, R44.reuse, R48, R4 ;  /* 0x000000302c04723c */ /* 0x042fea0000001804 */
[----:B------:R-:W-:Y:S01]  /*2dad0*/  F2FP.PACK_AB R43, R71, R76 ;  /* 0x0000004c472b723e */ /* 0x000fe200000000ff */
[----:B------:R-:W-:Y:S01]  /*2dae0*/  MUFU.EX2 R80, R93 ;  /* 0x0000005d00507308 */ /* 0x000fe20000000800 */
[----:B------:R-:W-:Y:S01]  /*2daf0*/  F2FP.PACK_AB R40, R87, R86 ;  /* 0x000000565728723e */ /* 0x000fe200000000ff */
[C---:B------:R-:W-:Y:S01]  /*2db00*/  HMMA.16816.F32 R8, R44.reuse, R50, R8 ;  /* 0x000000322c08723c */ /* 0x040fe20000001808 */
[----:B------:R-:W1:Y:S03]  /*2db10*/  LDSM.16.MT88.4 R48, [R178+0xe000] ;  /* 0x00e00000b230783b */ /* 0x000e660000004200 */
[----:B------:R-:W-:Y:S01]  /*2db20*/  F2FP.PACK_AB R42, R91, R90 ;  /* 0x0000005a5b2a723e */ /* 0x000fe200000000ff */
[----:B---3--:R-:W-:Y:S03]  /*2db30*/  FADD.FTZ R0, R74, R0 ;  /* 0x000000004a007221 */ /* 0x008fe60000010000 */
[C---:B----4-:R-:W-:Y:S01]  /*2db40*/  HMMA.16816.F32 R12, R44.reuse, R60, R12 ;  /* 0x0000003c2c0c723c */ /* 0x050fe2000000180c */
[----:B------:R-:W-:Y:S03]  /*2db50*/  MUFU.EX2 R71, R250 ;  /* 0x000000fa00477308 */ /* 0x000fe60000000800 */
[----:B--2---:R-:W-:Y:S04]  /*2db60*/  FADD.FTZ R0, R73, R0 ;  /* 0x0000000049007221 */ /* 0x004fe80000010000 */
[C---:B------:R-:W-:Y:S01]  /*2db70*/  HMMA.16816.F32 R16, R44.reuse, R62, R16 ;  /* 0x0000003e2c10723c */ /* 0x040fe20000001810 */
[----:B------:R-:W2:Y:S02]  /*2db80*/  LDSM.16.MT88.4 R60, [R181+0xe000] ;  /* 0x00e00000b53c783b */ /* 0x000ea40000004200 */
[----:B------:R-:W-:Y:S01]  /*2db90*/  MUFU.EX2 R77, R100 ;  /* 0x00000064004d7308 */ /* 0x000fe20000000800 */
[----:B-----5:R-:W-:Y:S04]  /*2dba0*/  FADD.FTZ R0, R70, R0 ;  /* 0x0000000046007221 */ /* 0x020fe80000010000 */
[C---:B------:R-:W-:Y:S05]  /*2dbb0*/  HMMA.16816.F32 R20, R44.reuse, R52, R20 ;  /* 0x000000342c14723c */ /* 0x040fea0000001814 */
[----:B------:R-:W-:Y:S03]  /*2dbc0*/  MUFU.EX2 R76, R101 ;  /* 0x00000065004c7308 */ /* 0x000fe60000000800 */
[C---:B------:R-:W-:Y:S01]  /*2dbd0*/  HMMA.16816.F32 R24, R44.reuse, R54, R24 ;  /* 0x000000362c18723c */ /* 0x040fe20000001818 */
[----:B------:R-:W3:Y:S06]  /*2dbe0*/  LDSM.16.MT88.4 R52, [R179+0xe000] ;  /* 0x00e00000b334783b */ /* 0x000eec0000004200 */
[----:B------:R-:W-:Y:S01]  /*2dbf0*/  MUFU.EX2 R94, R94 ;  /* 0x0000005e005e7308 */ /* 0x000fe20000000800 */
[C---:B------:R-:W-:Y:S08]  /*2dc00*/  HMMA.16816.F32 R28, R44.reuse, R56, R28 ;  /* 0x000000382c1c723c */ /* 0x040ff0000000181c */
[----:B------:R-:W-:Y:S01]  /*2dc10*/  HMMA.16816.F32 R32, R44, R58, R32 ;  /* 0x0000003a2c20723c */ /* 0x000fe20000001820 */
[----:B------:R-:W-:Y:S01]  /*2dc20*/  LDSM.16.MT88.4 R56, [R181+0xe800] ;  /* 0x00e80000b538783b */ /* 0x000fe20000004200 */
[----:B------:R-:W4:Y:S05]  /*2dc30*/  MUFU.EX2 R95, R95 ;  /* 0x0000005f005f7308 */ /* 0x000f2a0000000800 */
        /* <DEDUP_REMOVED lines=8> */
[----:B----4-:R-:W-:Y:S04]  /*2dcc0*/  F2FP.PACK_AB R44, R95, R94 ;  /* 0x0000005e5f2c723e */ /* 0x010fe800000000ff */
[C---:B------:R-:W-:Y:S01]  /*2dcd0*/  HMMA.16816.F32 R16, R40.reuse, R62, R16 ;  /* 0x0000003e2810723c */ /* 0x040fe20000001810 */
[----:B------:R-:W-:Y:S01]  /*2dce0*/  LDSM.16.MT88.4 R60, [R180+0xe800] ;  /* 0x00e80000b43c783b */ /* 0x000fe20000004200 */
[----:B------:R-:W-:Y:S06]  /*2dcf0*/  MUFU.EX2 R74, R105 ;  /* 0x00000069004a7308 */ /* 0x000fec0000000800 */
[C---:B---3--:R-:W-:Y:S04]  /*2dd00*/  HMMA.16816.F32 R20, R40.reuse, R52, R20 ;  /* 0x000000342814723c */ /* 0x048fe80000001814 */
        /* <DEDUP_REMOVED lines=17> */
[----:B------:R-:W4:Y:S02]  /*2de20*/  MUFU.EX2 R2, R249 ;  /* 0x000000f900027308 */ /* 0x000f240000000800 */
[C---:B------:R-:W-:Y:S01]  /*2de30*/  HMMA.16816.F32 R16, R44.reuse, R58, R16 ;  /* 0x0000003a2c10723c */ /* 0x040fe20000001810 */
[----:B------:R-:W3:Y:S03]  /*2de40*/  LDSM.16.MT88.4 R56, [R181+0xf000] ;  /* 0x00f00000b538783b */ /* 0x000ee60000004200 */
[C---:B-1----:R-:W-:Y:S01]  /*2de50*/  F2FP.PACK_AB R41, R39.reuse, R72 ;  /* 0x000000482729723e */ /* 0x042fe200000000ff */
[----:B------:R-:W-:Y:S03]  /*2de60*/  FADD.FTZ R0, R39, R0 ;  /* 0x0000000027007221 */ /* 0x000fe60000010000 */
[----:B------:R-:W-:Y:S01]  /*2de70*/  MUFU.EX2 R39, R219 ;  /* 0x000000db00277308 */ /* 0x000fe20000000800 */
[C---:B--2---:R-:W-:Y:S03]  /*2de80*/  HMMA.16816.F32 R20, R44.reuse, R52, R20 ;  /* 0x000000342c14723c */ /* 0x044fe60000001814 */
[----:B-----5:R-:W-:Y:S05]  /*2de90*/  FADD.FTZ R0, R37, R0 ;  /* 0x0000000025007221 */ /* 0x020fea0000010000 */
[C---:B------:R-:W-:Y:S01]  /*2dea0*/  HMMA.16816.F32 R24, R44.reuse, R54, R24 ;  /* 0x000000362c18723c */ /* 0x040fe20000001818 */
[----:B------:R-:W-:Y:S01]  /*2deb0*/  MUFU.EX2 R102, R102 ;  /* 0x0000006600667308 */ /* 0x000fe20000000800 */
[----:B------:R-:W1:Y:S02]  /*2dec0*/  LDSM.16.MT88.4 R52, [R180+0xf000] ;  /* 0x00f00000b434783b */ /* 0x000e640000004200 */
[C---:B----4-:R-:W-:Y:S01]  /*2ded0*/  F2FP.PACK_AB R43, R2.reuse, R37 ;  /* 0x00000025022b723e */ /* 0x050fe200000000ff */
[----:B------:R-:W-:Y:S03]  /*2dee0*/  FADD.FTZ R0, R2, R0 ;  /* 0x0000000002007221 */ /* 0x000fe60000010000 */
[C---:B------:R-:W-:Y:S03]  /*2def0*/  HMMA.16816.F32 R28, R44.reuse, R60, R28 ;  /* 0x0000003c2c1c723c */ /* 0x040fe6000000181c */
[----:B------:R-:W2:Y:S01]  /*2df00*/  MUFU.EX2 R103, R103 ;  /* 0x0000006700677308 */ /* 0x000ea20000000800 */
[----:B------:R-:W-:Y:S04]  /*2df10*/  FADD.FTZ R0, R71, R0 ;  /* 0x0000000047007221 */ /* 0x000fe80000010000 */
[----:B------:R-:W-:Y:S01]  /*2df20*/  HMMA.16816.F32 R32, R44, R62, R32 ;  /* 0x0000003e2c20723c */ /* 0x000fe20000001820 */
[----:B------:R-:W-:Y:S03]  /*2df30*/  LDSM.16.MT88.4 R60, [R179+0xf800] ;  /* 0x00f80000b33c783b */ /* 0x000fe60000004200 */
[C---:B------:R-:W-:Y:S01]  /*2df40*/  FADD.FTZ R0, R69.reuse, R0 ;  /* 0x0000000045007221 */ /* 0x040fe20000010000 */
[----:B------:R-:W-:Y:S02]  /*2df50*/  MUFU.EX2 R106, R106 ;  /* 0x0000006a006a7308 */ /* 0x000fe40000000800 */
[----:B------:R-:W-:Y:S01]  /*2df60*/  F2FP.PACK_AB R45, R69, R71 ;  /* 0x00000047452d723e */ /* 0x000fe200000000ff */
[----:B------:R-:W-:Y:S01]  /*2df70*/  FADD.FTZ R0, R68, R0 ;  /* 0x0000000044007221 */ /* 0x000fe20000010000 */
[----:B------:R-:W-:Y:S03]  /*2df80*/  F2FP.PACK_AB R47, R38, R68 ;  /* 0x00000044262f723e */ /* 0x000fe600000000ff */
[----:B------:R-:W-:Y:S01]  /*2df90*/  F2FP.PACK_AB R44, R80, R92 ;  /* 0x0000005c502c723e */ /* 0x000fe200000000ff */
[----:B------:R-:W-:Y:S01]  /*2dfa0*/  FADD.FTZ R0, R38, R0 ;  /* 0x0000000026007221 */ /* 0x000fe20000010000 */
[----:B------:R-:W-:Y:S01]  /*2dfb0*/  F2FP.PACK_AB R46, R78, R79 ;  /* 0x0000004f4e2e723e */ /* 0x000fe200000000ff */
[----:B------:R-:W4:Y:S02]  /*2dfc0*/  MUFU.EX2 R107, R107 ;  /* 0x0000006b006b7308 */ /* 0x000f240000000800 */
[----:B------:R-:W-:Y:S01]  /*2dfd0*/  FADD.FTZ R0, R70, R0 ;  /* 0x0000000046007221 */ /* 0x000fe20000010000 */
[----:B--2---:R-:W-:Y:S07]  /*2dfe0*/  F2FP.PACK_AB R40, R103, R102 ;  /* 0x000000666728723e */ /* 0x004fee00000000ff */
[----:B------:R-:W2:Y:S10]  /*2dff0*/  MUFU.EX2 R37, R218 ;  /* 0x000000da00257308 */ /* 0x000eb40000000800 */
[----:B------:R5:W1:Y:S01]  /*2e000*/  MUFU.EX2 R2, R220 ;  /* 0x000000dc00027308 */ /* 0x000a620000000800 */
[----:B----4-:R-:W-:Y:S09]  /*2e010*/  F2FP.PACK_AB R42, R107, R106 ;  /* 0x0000006a6b2a723e */ /* 0x010ff200000000ff */
[----:B------:R4:W1:Y:S01]  /*2e020*/  MUFU.EX2 R69, R215 ;  /* 0x000000d700457308 */ /* 0x0008620000000800 */
[C---:B---3--:R-:W-:Y:S05]  /*2e030*/  HMMA.16816.F32 R4, R40.reuse, R48, R4 ;  /* 0x000000302804723c */ /* 0x048fea0000001804 */
[----:B--2---:R-:W-:Y:S03]  /*2e040*/  FADD.FTZ R0, R37, R0 ;  /* 0x0000000025007221 */ /* 0x004fe60000010000 */
[C---:B------:R-:W-:Y:S01]  /*2e050*/  HMMA.16816.F32 R8, R40.reuse, R50, R8 ;  /* 0x000000322808723c */ /* 0x040fe20000001808 */
[----:B------:R-:W2:Y:S01]  /*2e060*/  LDSM.16.MT88.4 R48, [R178+0xf800] ;  /* 0x00f80000b230783b */ /* 0x000ea20000004200 */
[----:B------:R-:W3:Y:S02]  /*2e070*/  MUFU.EX2 R68, R111 ;  /* 0x0000006f00447308 */ /* 0x000ee40000000800 */
[----:B------:R-:W-:Y:S01]  /*2e080*/  FADD.FTZ R0, R39, R0 ;  /* 0x0000000027007221 */ /* 0x000fe20000010000 */
[----:B-----5:R-:W-:Y:S03]  /*2e090*/  MOV R220, R166 ;  /* 0x000000a600dc7202 */ /* 0x020fe60000000f00 */
[C---:B------:R-:W-:Y:S04]  /*2e0a0*/  HMMA.16816.F32 R12, R40.reuse, R56, R12 ;  /* 0x00000038280c723c */ /* 0x040fe8000000180c */
[----:B------:R-:W-:Y:S01]  /*2e0b0*/  MUFU.EX2 R38, R115 ;  /* 0x0000007300267308 */ /* 0x000fe20000000800 */
[----:B----4-:R-:W-:Y:S03]  /*2e0c0*/  MOV R215, R167 ;  /* 0x000000a700d77202 */ /* 0x010fe60000000f00 */
[C---:B------:R-:W-:Y:S01]  /*2e0d0*/  HMMA.16816.F32 R16, R40.reuse, R58, R16 ;  /* 0x0000003a2810723c */ /* 0x040fe20000001810 */
[----:B------:R-:W4:Y:S02]  /*2e0e0*/  LDSM.16.MT88.4 R56, [R181+0xf800] ;  /* 0x00f80000b538783b */ /* 0x000f240000004200 */
[----:B------:R-:W-:Y:S03]  /*2e0f0*/  ISETP.GT.AND P0, PT, R215, R220, PT ;  /* 0x000000dcd700720c */ /* 0x000fe60003f04270 */
[----:B------:R-:W-:Y:S02]  /*2e100*/  MUFU.EX2 R72, R109 ;  /* 0x0000006d00487308 */ /* 0x000fe40000000800 */
[C---:B------:R-:W-:Y:S08]  /*2e110*/  HMMA.16816.F32 R20, R40.reuse, R64, R20 ;  /* 0x000000402814723c */ /* 0x040ff00000001814 */
[C---:B------:R-:W-:Y:S01]  /*2e120*/  HMMA.16816.F32 R24, R40.reuse, R66, R24 ;  /* 0x000000422818723c */ /* 0x040fe20000001818 */
[----:B------:R-:W5:Y:S01]  /*2e130*/  LDSM.16.MT88.4 R64, [R180+0xf800] ;  /* 0x00f80000b440783b */ /* 0x000f620000004200 */
[----:B------:R-:W-:Y:S06]  /*2e140*/  MUFU.EX2 R71, R112 ;  /* 0x0000007000477308 */ /* 0x000fec0000000800 */
[C---:B-1----:R-:W-:Y:S08]  /*2e150*/  HMMA.16816.F32 R28, R40.reuse, R52, R28 ;  /* 0x00000034281c723c */ /* 0x042ff0000000181c */
[----:B------:R-:W-:Y:S01]  /*2e160*/  HMMA.16816.F32 R32, R40, R54, R32 ;  /* 0x000000362820723c */ /* 0x000fe20000001820 */
[----:B------:R-:W1:Y:S06]  /*2e170*/  LDSM.16.MT88.4 R52, [R178+0x10000] ;  /* 0x01000000b234783b */ /* 0x000e6c0000004200 */
[----:B------:R-:W-:Y:S01]  /*2e180*/  F2FP.PACK_AB R41, R37, R70 ;  /* 0x000000462529723e */ /* 0x000fe200000000ff */
[C---:B--2---:R-:W-:Y:S01]  /*2e190*/  HMMA.16816.F32 R4, R44.reuse, R48, R4 ;  /* 0x000000302c04723c */ /* 0x044fe20000001804 */
[----:B------:R-:W-:Y:S04]  /*2e1a0*/  MUFU.EX2 R70, R113 ;  /* 0x0000007100467308 */ /* 0x000fe80000000800 */
[C---:B------:R-:W-:Y:S01]  /*2e1b0*/  F2FP.PACK_AB R43, R2.reuse, R39 ;  /* 0x00000027022b723e */ /* 0x040fe200000000ff */
[----:B------:R-:W-:Y:S01]  /*2e1c0*/  FADD.FTZ R37, R2, R0 ;  /* 0x0000000002257221 */ /* 0x000fe20000010000 */
[----:B------:R-:W-:Y:S01]  /*2e1d0*/  F2FP.PACK_AB R40, R76, R77 ;  /* 0x0000004d4c28723e */ /* 0x000fe200000000ff */
[C---:B------:R-:W-:Y:S01]  /*2e1e0*/  HMMA.16816.F32 R8, R44.reuse, R50, R8 ;  /* 0x000000322c08723c */ /* 0x040fe20000001808 */
[----:B------:R-:W2:Y:S02]  /*2e1f0*/  LDSM.16.MT88.4 R48, [R181+0x10000] ;  /* 0x01000000b530783b */ /* 0x000ea40000004200 */
[----:B------:R-:W-:Y:S01]  /*2e200*/  MUFU.EX2 R39, R123 ;  /* 0x0000007b00277308 */ /* 0x000fe20000000800 */
[----:B------:R-:W-:Y:S01]  /*2e210*/  F2FP.PACK_AB R42, R74, R75 ;  /* 0x0000004b4a2a723e */ /* 0x000fe200000000ff */
[----:B------:R-:W-:Y:S03]  /*2e220*/  FADD.FTZ R0, R159, R108 ;  /* 0x0000006c9f007221 */ /* 0x000fe60000010000 */
[C---:B----4-:R-:W-:Y:S04]  /*2e230*/  HMMA.16816.F32 R12, R44.reuse, R56, R12 ;  /* 0x000000382c0c723c */ /* 0x050fe8000000180c */
[----:B------:R-:W-:Y:S04]  /*2e240*/  FADD.FTZ R0, R157, R0 ;  /* 0x000000009d007221 */ /* 0x000fe80000010000 */
[C---:B------:R-:W-:Y:S01]  /*2e250*/  HMMA.16816.F32 R16, R44.reuse, R58, R16 ;  /* 0x0000003a2c10723c */ /* 0x040fe20000001810 */
[----:B------:R-:W-:Y:S03]  /*2e260*/  LDSM.16.MT88.4 R56, [R181+0x10800] ;  /* 0x01080000b538783b */ /* 0x000fe60000004200 */
[----:B------:R-:W-:Y:S04]  /*2e270*/  FADD.FTZ R0, R158, R0 ;  /* 0x000000009e007221 */ /* 0x000fe80000010000 */
[C---:B------:R-:W-:Y:S01]  /*2e280*/  HMMA.16816.F32 R20, R44.reuse, R60, R20 ;  /* 0x0000003c2c14723c */ /* 0x040fe20000001814 */
[----:B------:R-:W4:Y:S03]  /*2e290*/  MUFU.EX2 R61, R114 ;  /* 0x00000072003d7308 */ /* 0x000f260000000800 */
[----:B------:R-:W-:Y:S04]  /*2e2a0*/  FADD.FTZ R0, R155, R0 ;  /* 0x000000009b007221 */ /* 0x000fe80000010000 */
[C---:B------:R-:W-:Y:S03]  /*2e2b0*/  HMMA.16816.F32 R24, R44.reuse, R62, R24 ;  /* 0x0000003e2c18723c */ /* 0x040fe60000001818 */
[----:B------:R-:W-:Y:S01]  /*2e2c0*/  MUFU.EX2 R63, R118 ;  /* 0x00000076003f7308 */ /* 0x000fe20000000800 */
[----:B------:R-:W-:Y:S04]  /*2e2d0*/  FADD.FTZ R0, R156, R0 ;  /* 0x000000009c007221 */ /* 0x000fe80000010000 */
[C---:B-----5:R-:W-:Y:S04]  /*2e2e0*/  HMMA.16816.F32 R28, R44.reuse, R64, R28 ;  /* 0x000000402c1c723c */ /* 0x060fe8000000181c */
[----:B------:R-:W-:Y:S01]  /*2e2f0*/  FADD.FTZ R0, R153, R0 ;  /* 0x0000000099007221 */ /* 0x000fe20000010000 */
[----:B------:R-:W5:Y:S03]  /*2e300*/  MUFU.EX2 R62, R119 ;  /* 0x00000077003e7308 */ /* 0x000f660000000800 */
[----:B------:R-:W-:Y:S01]  /*2e310*/  HMMA.16816.F32 R32, R44, R66, R32 ;  /* 0x000000422c20723c */ /* 0x000fe20000001820 */
[----:B------:R-:W3:Y:S03]  /*2e320*/  LDSM.16.MT88.4 R44, [R179+0x10000] ;  /* 0x01000000b32c783b */ /* 0x000ee60000004200 */
[----:B------:R-:W-:Y:S03]  /*2e330*/  FADD.FTZ R0, R154, R0 ;  /* 0x000000009a007221 */ /* 0x000fe60000010000 */
[----:B------:R-:W3:Y:S01]  /*2e340*/  MUFU.EX2 R60, R122 ;  /* 0x0000007a003c7308 */ /* 0x000ee20000000800 */
[C---:B-1----:R-:W-:Y:S05]  /*2e350*/  HMMA.16816.F32 R4, R40.reuse, R52, R4 ;  /* 0x000000342804723c */ /* 0x042fea0000001804 */
[----:B------:R-:W-:Y:S03]  /*2e360*/  FADD.FTZ R0, R150, R0 ;  /* 0x0000000096007221 */ /* 0x000fe60000010000 */
[C---:B------:R-:W-:Y:S01]  /*2e370*/  HMMA.16816.F32 R8, R40.reuse, R54, R8 ;  /* 0x000000362808723c */ /* 0x040fe20000001808 */
[----:B------:R-:W1:Y:S01]  /*2e380*/  LDSM.16.MT88.4 R52, [R180+0x10000] ;  /* 0x01000000b434783b */ /* 0x000e620000004200 */
[----:B------:R-:W-:Y:S02]  /*2e390*/  MUFU.EX2 R67, R117 ;  /* 0x0000007500437308 */ /* 0x000fe40000000800 */
[----:B------:R-:W-:Y:S04]  /*2e3a0*/  FADD.FTZ R0, R152, R0 ;  /* 0x0000000098007221 */ /* 0x000fe80000010000 */
[C---:B--2---:R-:W-:Y:S01]  /*2e3b0*/  HMMA.16816.F32 R12, R40.reuse, R48, R12 ;  /* 0x00000030280c723c */ /* 0x044fe2000000180c */
[----:B------:R-:W-:Y:S03]  /*2e3c0*/  LDSM.16.MT88.4 R152, [R181+0x11800] ;  /* 0x01180000b598783b */ /* 0x000fe60000004200 */
[----:B------:R-:W-:Y:S01]  /*2e3d0*/  FADD.FTZ R0, R149, R0 ;  /* 0x0000000095007221 */ /* 0x000fe20000010000 */
[----:B------:R-:W-:Y:S03]  /*2e3e0*/  MUFU.EX2 R66, R120 ;  /* 0x0000007800427308 */ /* 0x000fe60000000800 */
[C---:B------:R-:W-:Y:S01]  /*2e3f0*/  HMMA.16816.F32 R16, R40.reuse, R50, R16 ;  /* 0x000000322810723c */ /* 0x040fe20000001810 */
[----:B------:R-:W2:Y:S03]  /*2e400*/  LDSM.16.MT88.4 R48, [R178+0x10800] ;  /* 0x01080000b230783b */ /* 0x000ea60000004200 */
[----:B------:R-:W-:Y:S03]  /*2e410*/  FADD.FTZ R0, R151, R0 ;  /* 0x0000000097007221 */ /* 0x000fe60000010000 */
[----:B------:R-:W-:Y:S01]  /*2e420*/  MUFU.EX2 R65, R121 ;  /* 0x0000007900417308 */ /* 0x000fe20000000800 */
[----:B------:R-:W-:Y:S01]  /*2e430*/  FADD.FTZ R2, R142, R0 ;  /* 0x000000008e027221 */ /* 0x000fe20000010000 */
[C---:B---3--:R-:W-:Y:S03]  /*2e440*/  HMMA.16816.F32 R20, R40.reuse, R44, R20 ;  /* 0x0000002c2814723c */ /* 0x048fe60000001814 */
        /* <DEDUP_REMOVED lines=8> */
[----:B----4-:R-:W-:Y:S01]  /*2e4d0*/  F2FP.PACK_AB R47, R38, R61 ;  /* 0x0000003d262f723e */ /* 0x010fe200000000ff */
[C---:B-1----:R-:W-:Y:S03]  /*2e4e0*/  HMMA.16816.F32 R28, R40.reuse, R52, R28 ;  /* 0x00000034281c723c */ /* 0x042fe6000000181c */
[----:B------:R-:W1:Y:S01]  /*2e4f0*/  MUFU.EX2 R68, R116 ;  /* 0x0000007400447308 */ /* 0x000e620000000800 */
[----:B------:R-:W-:Y:S01]  /*2e500*/  FADD.FTZ R0, R61, R0 ;  /* 0x000000003d007221 */ /* 0x000fe20000010000 */
[----:B------:R-:W-:Y:S02]  /*2e510*/  F2FP.PACK_AB R44, R72, R73 ;  /* 0x00000049482c723e */ /* 0x000fe400000000ff */
[----:B------:R-:W-:Y:S01]  /*2e520*/  F2FP.PACK_AB R46, R70, R71 ;  /* 0x00000047462e723e */ /* 0x000fe200000000ff */
[----:B------:R-:W-:Y:S01]  /*2e530*/  HMMA.16816.F32 R32, R40, R54, R32 ;  /* 0x000000362820723c */ /* 0x000fe20000001820 */
[----:B------:R-:W3:Y:S03]  /*2e540*/  LDSM.16.MT88.4 R40, [R179+0x10800] ;  /* 0x01080000b328783b */ /* 0x000ee60000004200 */
[----:B------:R-:W-:Y:S02]  /*2e550*/  FADD.FTZ R37, R38, R0 ;  /* 0x0000000026257221 */ /* 0x000fe40000010000 */
[----:B------:R-:W-:Y:S01]  /*2e560*/  FADD.FTZ R0, R143, R2 ;  /* 0x000000028f007221 */ /* 0x000fe20000010000 */
[----:B------:R-:W-:Y:S01]  /*2e570*/  MUFU.EX2 R38, R163 ;  /* 0x000000a300267308 */ /* 0x000fe20000000800 */
[C---:B--2---:R-:W-:Y:S01]  /*2e580*/  HMMA.16816.F32 R4, R44.reuse, R48, R4 ;  /* 0x000000302c04723c */ /* 0x044fe20000001804 */
[----:B------:R-:W2:Y:S04]  /*2e590*/  LDSM.16.MT88.4 R52, [R180+0x10800] ;  /* 0x01080000b434783b */ /* 0x000ea80000004200 */
[----:B------:R-:W-:Y:S03]  /*2e5a0*/  FADD.FTZ R0, R148, R0 ;  /* 0x0000000094007221 */ /* 0x000fe60000010000 */
[C---:B------:R-:W-:Y:S01]  /*2e5b0*/  HMMA.16816.F32 R8, R44.reuse, R50, R8 ;  /* 0x000000322c08723c */ /* 0x040fe20000001808 */
[----:B------:R-:W4:Y:S03]  /*2e5c0*/  LDSM.16.MT88.4 R48, [R178+0x11000] ;  /* 0x01100000b230783b */ /* 0x000f260000004200 */
[----:B------:R-:W-:Y:S04]  /*2e5d0*/  FADD.FTZ R0, R145, R0 ;  /* 0x0000000091007221 */ /* 0x000fe80000010000 */
[C---:B------:R-:W-:Y:S04]  /*2e5e0*/  HMMA.16816.F32 R12, R44.reuse, R56, R12 ;  /* 0x000000382c0c723c */ /* 0x040fe8000000180c */
[----:B------:R-:W-:Y:S02]  /*2e5f0*/  FADD.FTZ R0, R146, R0 ;  /* 0x0000000092007221 */ /* 0x000fe40000010000 */
[----:B------:R-:W-:Y:S02]  /*2e600*/  LDSM.16.MT88.4 R144, [R179+0x11800] ;  /* 0x01180000b390783b */ /* 0x000fe40000004200 */
[C---:B------:R-:W-:Y:S04]  /*2e610*/  HMMA.16816.F32 R16, R44.reuse, R58, R16 ;  /* 0x0000003a2c10723c */ /* 0x040fe80000001810 */
[----:B------:R-:W-:Y:S02]  /*2e620*/  FADD.FTZ R0, R140, R0 ;  /* 0x000000008c007221 */ /* 0x000fe40000010000 */
[----:B------:R-:W4:Y:S02]  /*2e630*/  LDSM.16.MT88.4 R56, [R181+0x11000] ;  /* 0x01100000b538783b */ /* 0x000f240000004200 */
[----:B------:R-:W-:Y:S01]  /*2e640*/  FADD.FTZ R0, R135, R0 ;  /* 0x0000000087007221 */ /* 0x000fe20000010000 */
[C---:B---3--:R-:W-:Y:S03]  /*2e650*/  HMMA.16816.F32 R20, R44.reuse, R40, R20 ;  /* 0x000000282c14723c */ /* 0x048fe60000001814 */
[----:B------:R-:W-:Y:S01]  /*2e660*/  FADD.FTZ R0, R130, R0 ;  /* 0x0000000082007221 */ /* 0x000fe20000010000 */
[----:B------:R-:W-:Y:S03]  /*2e670*/  MOV R135, R36 ;  /* 0x0000002400877202 */ /* 0x000fe60000000f00 */
[----:B------:R-:W-:Y:S01]  /*2e680*/  FADD.FTZ R0, R134, R0 ;  /* 0x0000000086007221 */ /* 0x000fe20000010000 */
[C---:B------:R-:W-:Y:S04]  /*2e690*/  HMMA.16816.F32 R24, R44.reuse, R42, R24 ;  /* 0x0000002a2c18723c */ /* 0x040fe80000001818 */
[----:B------:R-:W-:Y:S01]  /*2e6a0*/  FADD.FTZ R0, R131, R0 ;  /* 0x0000000083007221 */ /* 0x000fe20000010000 */
[----:B-----5:R-:W-:Y:S02]  /*2e6b0*/  F2FP.PACK_AB R41, R62, R63 ;  /* 0x0000003f3e29723e */ /* 0x020fe400000000ff */
[----:B------:R-:W-:Y:S01]  /*2e6c0*/  F2FP.PACK_AB R43, R39, R60 ;  /* 0x0000003c272b723e */ /* 0x000fe200000000ff */
[C---:B--2---:R-:W-:Y:S01]  /*2e6d0*/  HMMA.16816.F32 R28, R44.reuse, R52, R28 ;  /* 0x000000342c1c723c */ /* 0x044fe2000000181c */
        /* <DEDUP_REMOVED lines=9> */
[C---:B----4-:R-:W-:Y:S05]  /*2e770*/  HMMA.16816.F32 R4, R40.reuse, R48, R4 ;  /* 0x000000302804723c */ /* 0x050fea0000001804 */
[----:B------:R-:W-:Y:S01]  /*2e780*/  FADD.FTZ R2, R138, R0 ;  /* 0x000000008a027221 */ /* 0x000fe20000010000 */
[----:B------:R1:W-:Y:S01]  /*2e790*/  MUFU.EX2 R139, R162 ;  /* 0x000000a2008b7308 */ /* 0x0003e20000000800 */
[----:B------:R-:W-:Y:S01]  /*2e7a0*/  FADD.FTZ R0, R63, R37 ;  /* 0x000000253f007221 */ /* 0x000fe20000010000 */
[C---:B------:R-:W-:Y:S04]  /*2e7b0*/  HMMA.16816.F32 R8, R40.reuse, R50, R8 ;  /* 0x000000322808723c */ /* 0x040fe80000001808 */
[----:B------:R-:W-:Y:S02]  /*2e7c0*/  FADD.FTZ R2, R136, R2 ;  /* 0x0000000288027221 */ /* 0x000fe40000010000 */
[----:B------:R-:W-:Y:S02]  /*2e7d0*/  FADD.FTZ R0, R62, R0 ;  /* 0x000000003e007221 */ /* 0x000fe40000010000 */
[C---:B------:R-:W-:Y:S01]  /*2e7e0*/  HMMA.16816.F32 R12, R40.reuse, R56, R12 ;  /* 0x00000038280c723c */ /* 0x040fe2000000180c */
[----:B------:R-:W2:Y:S03]  /*2e7f0*/  MUFU.EX2 R49, R125 ;  /* 0x0000007d00317308 */ /* 0x000ea60000000800 */
[----:B------:R-:W-:Y:S02]  /*2e800*/  FADD.FTZ R2, R81, R2 ;  /* 0x0000000251027221 */ /* 0x000fe40000010000 */
[----:B------:R-:W-:Y:S02]  /*2e810*/  FADD.FTZ R0, R60, R0 ;  /* 0x000000003c007221 */ /* 0x000fe40000010000 */
[C---:B------:R-:W-:Y:S01]  /*2e820*/  HMMA.16816.F32 R16, R40.reuse, R58, R16 ;  /* 0x0000003a2810723c */ /* 0x040fe20000001810 */
[----:B------:R-:W3:Y:S02]  /*2e830*/  LDSM.16.MT88.4 R60, [R179+0x11000] ;  /* 0x01100000b33c783b */ /* 0x000ee40000004200 */
[----:B------:R-:W-:Y:S01]  /*2e840*/  MUFU.EX2 R48, R128 ;  /* 0x0000008000307308 */ /* 0x000fe20000000800 */
[----:B------:R-:W-:Y:S02]  /*2e850*/  FADD.FTZ R2, R82, R2 ;  /* 0x0000000252027221 */ /* 0x000fe40000010000 */
[----:B------:R-:W-:Y:S02]  /*2e860*/  FADD.FTZ R37, R39, R0 ;  /* 0x0000000027257221 */ /* 0x000fe40000010000 */
[----:B------:R-:W-:Y:S01]  /*2e870*/  FADD.FTZ R0, R83, R2 ;  /* 0x0000000253007221 */ /* 0x000fe20000010000 */
[----:B-1----:R-:W1:Y:S03]  /*2e880*/  LDSM.16.MT88.4 R160, [R178+0x11800] ;  /* 0x01180000b2a0783b */ /* 0x002e660000004200 */
[----:B------:R-:W-:Y:S01]  /*2e890*/  FADD.FTZ R0, R86, R0 ;  /* 0x0000000056007221 */ /* 0x000fe20000010000 */
[----:B------:R-:W4:Y:S03]  /*2e8a0*/  MUFU.EX2 R39, R129 ;  /* 0x0000008100277308 */ /* 0x000f260000000800 */
[----:B------:R-:W-:Y:S01]  /*2e8b0*/  FADD.FTZ R0, R87, R0 ;  /* 0x0000000057007221 */ /* 0x000fe20000010000 */
[----:B--2---:R-:W-:Y:S03]  /*2e8c0*/  F2FP.PACK_AB R136, R49, R52 ;  /* 0x000000343188723e */ /* 0x004fe600000000ff */
[----:B------:R-:W-:Y:S04]  /*2e8d0*/  FADD.FTZ R0, R90, R0 ;  /* 0x000000005a007221 */ /* 0x000fe80000010000 */
[----:B------:R-:W-:Y:S04]  /*2e8e0*/  FADD.FTZ R0, R91, R0 ;  /* 0x000000005b007221 */ /* 0x000fe80000010000 */
[----:B------:R-:W-:Y:S04]  /*2e8f0*/  FADD.FTZ R0, R94, R0 ;  /* 0x000000005e007221 */ /* 0x000fe80000010000 */
[----:B------:R-:W-:Y:S04]  /*2e900*/  FADD.FTZ R0, R95, R0 ;  /* 0x000000005f007221 */ /* 0x000fe80000010000 */
[----:B------:R-:W-:Y:S01]  /*2e910*/  FADD.FTZ R0, R98, R0 ;  /* 0x0000000062007221 */ /* 0x000fe20000010000 */
[----:B----4-:R-:W-:Y:S03]  /*2e920*/  F2FP.PACK_AB R138, R39, R48 ;  /* 0x00000030278a723e */ /* 0x010fe600000000ff */
[----:B------:R-:W-:Y:S01]  /*2e930*/  FADD.FTZ R0, R99, R0 ;  /* 0x0000000063007221 */ /* 0x000fe20000010000 */
[C---:B---3--:R-:W-:Y:S03]  /*2e940*/  HMMA.16816.F32 R20, R40.reuse, R60, R20 ;  /* 0x0000003c2814723c */ /* 0x048fe60000001814 */
        /* <DEDUP_REMOVED lines=14> */
[C---:B-1----:R-:W-:Y:S01]  /*2ea30*/  HMMA.16816.F32 R164, R136.reuse, R160, R4 ;  /* 0x000000a088a4723c */ /* 0x042fe20000001804 */
[----:B------:R-:W1:Y:S07]  /*2ea40*/  LDSM.16.MT88.4 R4, [R180+0x11800] ;  /* 0x01180000b404783b */ /* 0x000e6e0000004200 */
[C---:B------:R-:W-:Y:S08]  /*2ea50*/  HMMA.16816.F32 R160, R136.reuse, R162, R8 ;  /* 0x000000a288a0723c */ /* 0x040ff00000001808 */
[C---:B------:R-:W-:Y:S04]  /*2ea60*/  HMMA.16816.F32 R156, R136.reuse, R152, R12 ;  /* 0x00000098889c723c */ /* 0x040fe8000000180c */
[----:B--2---:R-:W-:Y:S04]  /*2ea70*/  FADD.FTZ R0, R92, R2 ;  /* 0x000000025c007221 */ /* 0x004fe80000010000 */
        /* <DEDUP_REMOVED lines=9> */
[C---:B-1----:R-:W-:Y:S03]  /*2eb10*/  HMMA.16816.F32 R140, R136.reuse, R4, R28 ;  /* 0x00000004888c723c */ /* 0x042fe6000000181c */
        /* <DEDUP_REMOVED lines=13> */
[----:B------:R-:W-:Y:S05]  /*2ebf0*/  FADD.FTZ R0, R39, R0 ;  /* 0x0000000027007221 */ /* 0x000fea0000010000 */
[----:B------:R1:W-:Y:S01]  /*2ec00*/  STL [R1+0x10], R0 ;  /* 0x0000100001007387 */ /* 0x0003e20000100800 */
[----:B------:R-:W-:-:S05]  /*2ec10*/  @P0 BRA `(.L_x_2152) ;  /* 0xffff8cd000000947 */ /* 0x000fca000383ffff */
.L_x_2143:
        /* <DEDUP_REMOVED lines=10> */
[----:B------:R-:W3:Y:S04]  /*2ecc0*/  LDL R2, [R1+0x10] ;  /* 0x0000100001027983 */ /* 0x000ee80000100800 */
[----:B-1-3--:R1:W3:Y:S02]  /*2ecd0*/  SHFL.BFLY PT, R0, R2, 0x2, 0x1f ;  /* 0x0c401f0002007f89 */ /* 0x00a2e400000e0000 */
.L_x_2157:
        /* <DEDUP_REMOVED lines=9> */
.L_x_2158:
[----:B------:R-:W4:Y:S01]  /*2ed70*/  S2R R57, SR_TID.X ;  /* 0x0000000000397919 */ /* 0x000f220000002100 */
[----:B---3--:R-:W-:Y:S01]  /*2ed80*/  FADD.FTZ R9, R4, R2 ;  /* 0x0000000204097221 */ /* 0x008fe20000010000 */
[----:B------:R-:W-:Y:S01]  /*2ed90*/  FSETP.NE.FTZ.AND P4, PT, R10, RZ, PT ;  /* 0x000000ff0a00720b */ /* 0x000fe20003f95000 */
[----:B------:R-:W-:Y:S01]  /*2eda0*/  IMAD.MOV.U32 R0, RZ, RZ, 0x3f800000 ;  /* 0x3f800000ff007424 */ /* 0x000fe200078e00ff */
[----:B------:R-:W-:Y:S02]  /*2edb0*/  BAR.SYNC.DEFER_BLOCKING 0x0 ;  /* 0x0000000000007b1d */ /* 0x000fe40000010000 */
[----:B------:R-:W-:-:S04]  /*2edc0*/  FSETP.NE.FTZ.AND P3, PT, R9, RZ, PT ;  /* 0x000000ff0900720b */ /* 0x000fc80003f75000 */
[----:B------:R-:W3:Y:S01]  /*2edd0*/  LDL.LU R63, [R1+0x15c] ;  /* 0x00015c00013f7983 */ /* 0x000ee20000300800 */
[----:B----4-:R-:W-:Y:S02]  /*2ede0*/  SHF.R.S32.HI R20, RZ, 0x1f, R57 ;  /* 0x0000001fff147819 */ /* 0x010fe40000011439 */
[----:B-1----:R-:W-:Y:S02]  /*2edf0*/  MOV R2, 0x3f800000 ;  /* 0x3f80000000027802 */ /* 0x002fe40000000f00 */
[----:B------:R-:W1:Y:S01]  /*2ee00*/  @P4 MUFU.RCP R0, R10 ;  /* 0x0000000a00004308 */ /* 0x000e620000001000 */
[----:B------:R-:W-:Y:S01]  /*2ee10*/  LEA.HI R5, R20, R57, RZ, 0x2 ;  /* 0x0000003914057211 */ /* 0x000fe200078f10ff */
[----:B------:R-:W-:Y:S01]  /*2ee20*/  IMAD.MOV.U32 R8, RZ, RZ, 0x40 ;  /* 0x00000040ff087424 */ /* 0x000fe200078e00ff */
[----:B------:R-:W-:Y:S01]  /*2ee30*/  ULDC.64 UR4, c[0x0][0x118] ;  /* 0x0000460000047ab9 */ /* 0x000fe20000000a00 */
[----:B------:R-:W4:Y:S01]  /*2ee40*/  LDL.LU R62, [R1+0x160] ;  /* 0x00016000013e7983 */ /* 0x000f220000300800 */
[----:B------:R-:W-:-:S02]  /*2ee50*/  SHF.R.S32.HI R6, RZ, 0x2, R5 ;  /* 0x00000002ff067819 */ /* 0x000fc40000011405 */
[----:B------:R-:W-:Y:S02]  /*2ee60*/  SHF.R.S32.HI R4, RZ, 0x1f, R5 ;  /* 0x0000001fff047819 */ /* 0x000fe40000011405 */
[----:B------:R-:W-:Y:S01]  /*2ee70*/  LEA.HI R56, R20, R57, RZ, 0x5 ;  /* 0x0000003914387211 */ /* 0x000fe200078f28ff */
[----:B------:R-:W2:Y:S01]  /*2ee80*/  @P3 MUFU.RCP R2, R9 ;  /* 0x0000000900023308 */ /* 0x000ea20000001000 */
        /* <DEDUP_REMOVED lines=12> */
[----:B--2---:R-:W-:Y:S01]  /*2ef50*/  FMUL.FTZ R167, R2, R167 ;  /* 0x000000a702a77220 */ /* 0x004fe20000410000 */
        /* <DEDUP_REMOVED lines=49> */
[----:B------:R-:W-:Y:S01]  /*2f270*/  STS.64 [R5], R152 ;  /* 0x0000009805007388 */ /* 0x000fe20000000a00 */
[C---:B------:R-:W-:Y:S01]  /*2f280*/  IMAD.IADD R4, R8.reuse, 0x1, R0 ;  /* 0x0000000108047824 */ /* 0x040fe200078e0200 */
[----:B--2---:R-:W-:Y:S02]  /*2f290*/  IADD3 R2, R7, R0, RZ ;  /* 0x0000000007027210 */ /* 0x004fe40007ffe0ff */
        /* <DEDUP_REMOVED lines=10> */
[----:B------:R-:W3:Y:S04]  /*2f340*/  LD.E.64 R18, [R12.64+0xb0] ;  /* 0x0000b0040c127980 */ /* 0x000ee8000c101b00 */
[----:B------:R-:W4:Y:S04]  /*2f350*/  LD.E R37, [R12.64+0x60] ;  /* 0x000060040c257980 */ /* 0x000f28000c101900 */
[----:B------:R-:W2:Y:S04]  /*2f360*/  S2R R58, SR_TID.X ;  /* 0x00000000003a7919 */ /* 0x000ea80000002100 */
[----:B------:R3:W5:Y:S04]  /*2f370*/  LD.E R38, [R12.64+0xcc] ;  /* 0x0000cc040c267980 */ /* 0x000768000c101900 */
[----:B------:R3:W5:Y:S04]  /*2f380*/  LD.E.64 R16, [R12.64+0x78] ;  /* 0x000078040c107980 */ /* 0x000768000c101b00 */
[----:B------:R3:W5:Y:S01]  /*2f390*/  LD.E.64 R14, [R12.64+0xa8] ;  /* 0x0000a8040c0e7980 */ /* 0x000762000c101b00 */
[----:B------:R-:W2:Y:S01]  /*2f3a0*/  @P4 MUFU.LG2 R6, R10 ;  /* 0x0000000a00064308 */ /* 0x000ea20000000c00 */
[----:B------:R-:W-:Y:S01]  /*2f3b0*/  BSSY B0, `(.L_x_2155) ;  /* 0x0000042000007945 */ /* 0x000fe20003800000 */
[----:B-1----:R-:W-:Y:S01]  /*2f3c0*/  LEA.HI R0, R20, R57, RZ, 0x4 ;  /* 0x0000003914007211 */ /* 0x002fe200078f20ff */
[----:B------:R-:W1:Y:S03]  /*2f3d0*/  S2R R60, SR_CTAID.X ;  /* 0x00000000003c7919 */ /* 0x000e660000002500 */
[----:B------:R-:W-:-:S02]  /*2f3e0*/  LOP3.LUT R0, R0, 0xfffffff0, RZ, 0xc0, !PT ;  /* 0xfffffff000007812 */ /* 0x000fc400078ec0ff */
[----:B------:R-:W1:Y:S01]  /*2f3f0*/  @P3 MUFU.LG2 R9, R9 ;  /* 0x0000000900093308 */ /* 0x000e620000000c00 */
[----:B--2---:R-:W-:Y:S02]  /*2f400*/  SHF.R.S32.HI R59, RZ, 0x1f, R58 ;  /* 0x0000001fff3b7819 */ /* 0x004fe4000001143a */
[----:B------:R-:W-:Y:S02]  /*2f410*/  IMAD.IADD R8, R57, 0x1, -R0 ;  /* 0x0000000139087824 */ /* 0x000fe400078e0a00 */
[----:B------:R-:W-:Y:S01]  /*2f420*/  LEA.HI R7, R59, R58, RZ, 0x4 ;  /* 0x0000003a3b077211 */ /* 0x000fe200078f20ff */
[----:B------:R-:W-:Y:S02]  /*2f430*/  @P4 FMUL.FTZ R6, R6, 0.69314718246459960938 ;  /* 0x3f31721806064820 */ /* 0x000fe40000410000 */
[----:B------:R-:W-:Y:S02]  /*2f440*/  LEA.HI R4, R8, R8, RZ, 0x1 ;  /* 0x0000000808047211 */ /* 0x000fe400078f08ff */
[----:B------:R-:W-:-:S02]  /*2f450*/  SHF.R.S32.HI R7, RZ, 0x4, R7 ;  /* 0x00000004ff077819 */ /* 0x000fc40000011407 */
[----:B------:R-:W-:Y:S01]  /*2f460*/  MOV R10, 0xff800000 ;  /* 0xff800000000a7802 */ /* 0x000fe20000000f00 */
[----:B------:R-:W-:Y:S01]  /*2f470*/  IMAD.SHL.U32 R2, R4, 0x4, RZ ;  /* 0x0000000404027824 */ /* 0x000fe200078e00ff */
[----:B------:R-:W-:Y:S01]  /*2f480*/  SHF.L.U32 R0, R7, 0x6, RZ ;  /* 0x0000000607007819 */ /* 0x000fe200000006ff */
[----:B-1----:R-:W-:-:S03]  /*2f490*/  @P3 FMUL.FTZ R9, R9, 0.69314718246459960938 ;  /* 0x3f31721809093820 */ /* 0x002fc60000410000 */
[----:B------:R-:W-:Y:S01]  /*2f4a0*/  LOP3.LUT R0, R0, 0x1c0, RZ, 0xc0, !PT ;  /* 0x000001c000007812 */ /* 0x000fe200078ec0ff */
[----:B-----5:R-:W-:-:S03]  /*2f4b0*/  @P3 FFMA.FTZ R10, R3, R39, R9 ;  /* 0x00000027030a3223 */ /* 0x020fc60000010009 */
[----:B------:R-:W-:Y:S02]  /*2f4c0*/  LOP3.LUT R5, R0, 0x38, R2, 0xf8, !PT ;  /* 0x0000003800057812 */ /* 0x000fe400078ef802 */
[----:B------:R-:W-:Y:S02]  /*2f4d0*/  SHF.R.U32.HI R0, RZ, 0x3, R0 ;  /* 0x00000003ff007819 */ /* 0x000fe40000011600 */
[----:B------:R-:W-:Y:S02]  /*2f4e0*/  LOP3.LUT R2, R4, 0xffffffe, RZ, 0xc0, !PT ;  /* 0x0ffffffe04027812 */ /* 0x000fe400078ec0ff */
[----:B------:R-:W-:Y:S02]  /*2f4f0*/  LOP3.LUT R0, R5, R0, RZ, 0x3c, !PT ;  /* 0x0000000005007212 */ /* 0x000fe400078e3cff */
[----:B------:R-:W-:Y:S02]  /*2f500*/  IADD3 R2, R8, -R2, RZ ;  /* 0x8000000208027210 */ /* 0x000fe40007ffe0ff */
[----:B------:R-:W-:-:S03]  /*2f510*/  SHF.R.S32.HI R4, RZ, 0x1f, R11 ;  /* 0x0000001fff047819 */ /* 0x000fc6000001140b */
[----:B------:R-:W-:Y:S01]  /*2f520*/  IMAD R0, R2, 0x4, R0 ;  /* 0x0000000402007824 */ /* 0x000fe200078e0200 */
[----:B------:R-:W-:Y:S01]  /*2f530*/  BAR.SYNC.DEFER_BLOCKING 0x0 ;  /* 0x0000000000007b1d */ /* 0x000fe20000010000 */
[----:B------:R-:W-:Y:S02]  /*2f540*/  LOP3.LUT R2, R56, 0xffffffe0, RZ, 0xc0, !PT ;  /* 0xffffffe038027812 */ /* 0x000fe400078ec0ff */
[----:B------:R-:W-:-:S03]  /*2f550*/  LEA.HI R4, R4, R11, RZ, 0x2 ;  /* 0x0000000b04047211 */ /* 0x000fc600078f10ff */
[----:B------:R-:W-:Y:S01]  /*2f560*/  IMAD.IADD R2, R57, 0x1, -R2 ;  /* 0x0000000139027824 */ /* 0x000fe200078e0a02 */
[----:B------:R-:W-:-:S04]  /*2f570*/  LOP3.LUT R4, R4, 0xffffffc, RZ, 0xc0, !PT ;  /* 0x0ffffffc04047812 */ /* 0x000fc800078ec0ff */
[----:B------:R-:W-:Y:S02]  /*2f580*/  LOP3.LUT P0, RZ, R2, 0x3, RZ, 0xc0, !PT ;  /* 0x0000000302ff7812 */ /* 0x000fe4000780c0ff */
[----:B------:R-:W-:Y:S01]  /*2f590*/  IADD3 R4, R11, -R4, RZ ;  /* 0x800000040b047210 */ /* 0x000fe20007ffe0ff */
[----:B------:R-:W-:Y:S01]  /*2f5a0*/  IMAD.SHL.U32 R11, R60, 0x40, RZ ;  /* 0x000000403c0b7824 */ /* 0x000fe200078e00ff */
[----:B------:R-:W1:Y:S04]  /*2f5b0*/  LDS.128 R52, [R0.X4] ;  /* 0x0000000000347984 */ /* 0x000e680000004c00 */
[----:B------:R-:W2:Y:S04]  /*2f5c0*/  LDS.128 R48, [R0.X4+0x800] ;  /* 0x0008000000307984 */ /* 0x000ea80000004c00 */
[----:B------:R-:W1:Y:S04]  /*2f5d0*/  LDS.128 R44, [R0.X4+0x1000] ;  /* 0x00100000002c7984 */ /* 0x000e680000004c00 */
[----:B------:R-:W1:Y:S04]  /*2f5e0*/  LDS.128 R40, [R0.X4+0x1800] ;  /* 0x0018000000287984 */ /* 0x000e680000004c00 */
[----:B------:R-:W1:Y:S04]  /*2f5f0*/  LDS.128 R32, [R0.X4+0x2000] ;  /* 0x0020000000207984 */ /* 0x000e680000004c00 */
[----:B------:R-:W1:Y:S04]  /*2f600*/  LDS.128 R28, [R0.X4+0x2800] ;  /* 0x00280000001c7984 */ /* 0x000e680000004c00 */
[----:B------:R-:W1:Y:S04]  /*2f610*/  LDS.128 R24, [R0.X4+0x3000] ;  /* 0x0030000000187984 */ /* 0x000e680000004c00 */
[----:B------:R2:W1:Y:S02]  /*2f620*/  LDS.128 R20, [R0.X4+0x3800] ;  /* 0x0038000000147984 */ /* 0x0004640000004c00 */
[----:B--2---:R-:W-:-:S04]  /*2f630*/  LEA.HI R0, R59, R58, RZ, 0x5 ;  /* 0x0000003a3b007211 */ /* 0x004fc800078f28ff */
[----:B------:R-:W-:-:S04]  /*2f640*/  LOP3.LUT R0, R0, 0xffffffe0, RZ, 0xc0, !PT ;  /* 0xffffffe000007812 */ /* 0x000fc800078ec0ff */
[----:B------:R-:W-:-:S04]  /*2f650*/  IADD3 R0, -R0, R58, RZ ;  /* 0x0000003a00007210 */ /* 0x000fc80007ffe1ff */
[----:B------:R-:W-:-:S04]  /*2f660*/  SHF.R.S32.HI R5, RZ, 0x1f, R0 ;  /* 0x0000001fff057819 */ /* 0x000fc80000011400 */
[----:B------:R-:W-:Y:S01]  /*2f670*/  LEA.HI R0, R5, R0, RZ, 0x2 ;  /* 0x0000000005007211 */ /* 0x000fe200078f10ff */
[----:B------:R-:W-:Y:S02]  /*2f680*/  IMAD.MOV.U32 R5, RZ, RZ, -0x800000 ;  /* 0xff800000ff057424 */ /* 0x000fe400078e00ff */
[----:B------:R-:W-:Y:S01]  /*2f690*/  @P4 FFMA.FTZ R5, R36, R39, R6 ;  /* 0x0000002724054223 */ /* 0x000fe20000010006 */
[----:B------:R-:W-:-:S04]  /*2f6a0*/  SHF.R.S32.HI R0, RZ, 0x2, R0 ;  /* 0x00000002ff007819 */ /* 0x000fc80000011400 */
[----:B------:R-:W-:Y:S01]  /*2f6b0*/  LEA R0, R4, R0, 0x4 ;  /* 0x0000000004007211 */ /* 0x000fe200078e20ff */
[----:B------:R-:W-:Y:S02]  /*2f6c0*/  IMAD.SHL.U32 R4, R8, 0x4, RZ ;  /* 0x0000000408047824 */ /* 0x000fe400078e00ff */
[----:B---3--:R-:W-:-:S04]  /*2f6d0*/  IMAD R2, R18, UR10, R63 ;  /* 0x0000000a12027c24 */ /* 0x008fc8000f8e023f */
[----:B----4-:R-:W-:-:S04]  /*2f6e0*/  IMAD R2, R2, R37, R62 ;  /* 0x0000002502027224 */ /* 0x010fc800078e023e */
[----:B------:R-:W-:Y:S01]  /*2f6f0*/  IMAD R6, R19, R2, R11 ;  /* 0x0000000213067224 */ /* 0x000fe200078e020b */
[----:B------:R-:W-:Y:S05]  /*2f700*/  @P0 BRA `(.L_x_2156) ;  /* 0x000000c000000947 */ /* 0x000fea0003800000 */
[----:B-1----:R-:W-:Y:S01]  /*2f710*/  IMAD R2, R60, -0x40, R61 ;  /* 0xffffffc03c027824 */ /* 0x002fe200078e023d */
[----:B------:R-:W-:Y:S01]  /*2f720*/  IADD3 R9, R0, 0x8, RZ ;  /* 0x0000000800097810 */ /* 0x000fe20007ffe0ff */
        /* <DEDUP_REMOVED lines=10> */
.L_x_2156:
[----:B-1----:R-:W-:Y:S05]  /*2f7d0*/  BSYNC B0 ;  /* 0x0000000000007941 */ /* 0x002fea0003800000 */
.L_x_2155:
[----:B------:R-:W-:Y:S02]  /*2f7e0*/  ULDC.64 UR4, c[0x0][0x118] ;  /* 0x0000460000047ab9 */ /* 0x000fe40000000a00 */
[----:B------:R-:W2:Y:S01]  /*2f7f0*/  LD.E R8, [R12.64+0xc0] ;  /* 0x0000c0040c087980 */ /* 0x000ea2000c101900 */
[----:B------:R-:W-:Y:S01]  /*2f800*/  SHF.R.S32.HI R5, RZ, 0x1f, R4 ;  /* 0x0000001fff057819 */ /* 0x000fe20000011404 */
[----:B------:R-:W-:Y:S01]  /*2f810*/  IMAD R0, R6, R38, RZ ;  /* 0x0000002606007224 */ /* 0x000fe200078e02ff */
[----:B------:R-:W-:-:S03]  /*2f820*/  MOV R9, 0x1f0 ;  /* 0x000001f000097802 */ /* 0x000fc60000000f00 */
[----:B------:R-:W-:-:S04]  /*2f830*/  IMAD.WIDE R2, R7, 0x40, R4 ;  /* 0x0000004007027825 */ /* 0x000fc800078e0204 */
[----:B------:R-:W-:Y:S01]  /*2f840*/  IMAD R5, R60, -0x40, R61 ;  /* 0xffffffc03c057824 */ /* 0x000fe200078e023d */
[----:B------:R-:W-:-:S04]  /*2f850*/  IADD3 R6, P0, R2, R0, RZ ;  /* 0x0000000002067210 */ /* 0x000fc80007f1e0ff */
[----:B------:R-:W-:Y:S02]  /*2f860*/  LEA.HI.X.SX32 R3, R0, R3, 0x1, P0 ;  /* 0x0000000300037211 */ /* 0x000fe400000f0eff */
[----:B------:R-:W-:Y:S02]  /*2f870*/  IADD3 R0, R7, 0x10, RZ ;  /* 0x0000001007007810 */ /* 0x000fe40007ffe0ff */
[----:B------:R-:W-:-:S04]  /*2f880*/  LEA R2, P0, R6, R16, 0x2 ;  /* 0x0000001006027211 */ /* 0x000fc800078010ff */
[----:B------:R-:W-:Y:S02]  /*2f890*/  LEA.HI.X R3, R6, R17, R3, 0x2, P0 ;  /* 0x0000001106037211 */ /* 0x000fe400000f1403 */
[C---:B------:R-:W-:Y:S02]  /*2f8a0*/  IADD3 R6, R7.reuse, 0x20, RZ ;  /* 0x0000002007067810 */ /* 0x040fe40007ffe0ff */
[----:B--2---:R-:W-:Y:S02]  /*2f8b0*/  ISETP.GE.AND P6, PT, R4, R8, PT ;  /* 0x000000080400720c */ /* 0x004fe40003fc6270 */
[----:B------:R-:W-:Y:S02]  /*2f8c0*/  IADD3 R4, R7, 0x8, RZ ;  /* 0x0000000807047810 */ /* 0x000fe40007ffe0ff */
[-C--:B------:R-:W-:Y:S02]  /*2f8d0*/  ISETP.GE.OR P4, PT, R0, R5.reuse, P6 ;  /* 0x000000050000720c */ /* 0x080fe40003786670 */
[----:B------:R-:W-:-:S02]  /*2f8e0*/  ISETP.GE.OR P5, PT, R4, R5, P6 ;  /* 0x000000050400720c */ /* 0x000fc400037a6670 */
[C---:B------:R-:W-:Y:S02]  /*2f8f0*/  IADD3 R0, R7.reuse, 0x30, RZ ;  /* 0x0000003007007810 */ /* 0x040fe40007ffe0ff */
[C---:B------:R-:W-:Y:S02]  /*2f900*/  IADD3 R8, R7.reuse, 0x18, RZ ;  /* 0x0000001807087810 */ /* 0x040fe40007ffe0ff */
[C---:B------:R-:W-:Y:S02]  /*2f910*/  IADD3 R4, R7.reuse, 0x28, RZ ;  /* 0x0000002807047810 */ /* 0x040fe40007ffe0ff */
        /* <DEDUP_REMOVED lines=17> */
[----:B------:R-:W-:Y:S05]  /*2fa30*/  @P6 RET.REL.NODEC R4 `(_ZN5flash24flash_fwd_splitkv_kernelI23Flash_fwd_kernel_traitsILi64ELi64ELi256ELi4ELb0ELb0EN7cutlass6half_tE19Flash_kernel_traitsILi64ELi64ELi256ELi4ES3_EELb1ELb0ELb0ELb0ELb0ELb1ELb1ELb1EEEvNS_16Flash_fwd_paramsE) ;  /* 0xfffd05c004006950 */ /* 0x000fea0003c3ffff */
[----:B------:R-:W-:Y:S02]  /*2fa40*/  ULDC.64 UR4, c[0x0][0x118] ;  /* 0x0000460000047ab9 */ /* 0x000fe40000000a00 */
[----:B------:R2:W-:Y:S02]  /*2fa50*/  ST.E.128 [R2.64+0x3800], R20 ;  /* 0x0038001402007985 */ /* 0x0005e4000c101d04 */
[----:B-12---:R-:W-:-:S02]  /*2fa60*/  MOV R2, R9 ;  /* 0x0000000900027202 */ /* 0x006fc40000000f00 */
[----:B------:R-:W-:-:S04]  /*2fa70*/  MOV R3, 0x0 ;  /* 0x0000000000037802 */ /* 0x000fc80000000f00 */
[----:B------:R-:W-:Y:S05]  /*2fa80*/  RET.REL.NODEC R2 `(_ZN5flash24flash_fwd_splitkv_kernelI23Flash_fwd_kernel_traitsILi64ELi64ELi256ELi4ELb0ELb0EN7cutlass6half_tE19Flash_kernel_traitsILi64ELi64ELi256ELi4ES3_EELb1ELb0ELb0ELb0ELb0ELb1ELb1ELb1EEEvNS_16Flash_fwd_paramsE) ;  /* 0xfffd057002007950 */ /* 0x000fea0003c3ffff */
.L_x_2153:
[----:B-1----:R1:W5:Y:S01]  /*2fa90*/  LDL R0, [R1+0x10] ;  /* 0x0000100001007983 */ /* 0x0023620000100800 */
[----:B------:R-:W-:Y:S02]  /*2faa0*/  MOV R5, 0x2 ;  /* 0x0000000200057802 */ /* 0x000fe40000000f00 */
[----:B------:R-:W-:Y:S02]  /*2fab0*/  MOV R4, 0x2fad0 ;  /* 0x0002fad000047802 */ /* 0x000fe40000000f00 */
[----:B-12--5:R-:W-:Y:S05]  /*2fac0*/  CALL.REL.NOINC `($__internal_17_$__cuda_sm70_shflsync_bfly_p) ;  /* 0x0000012000007944 */ /* 0x026fea0003c00000 */
[----:B------:R-:W-:Y:S01]  /*2fad0*/  MOV R0, R6 ;  /* 0x0000000600007202 */ /* 0x000fe20000000f00 */
[----:B------:R-:W-:Y:S05]  /*2fae0*/  BRA `(.L_x_2157) ;  /* 0xfffff1f000007947 */ /* 0x000fea000383ffff */
.L_x_2154:
[----:B------:R-:W-:Y:S02]  /*2faf0*/  MOV R5, 0x1 ;  /* 0x0000000100057802 */ /* 0x000fe40000000f00 */
[----:B------:R-:W-:Y:S02]  /*2fb00*/  MOV R4, 0x2fb20 ;  /* 0x0002fb2000047802 */ /* 0x000fe40000000f00 */
[----:B--2--5:R-:W-:Y:S05]  /*2fb10*/  CALL.REL.NOINC `($__internal_17_$__cuda_sm70_shflsync_bfly_p) ;  /* 0x000000d000007944 */ /* 0x024fea0003c00000 */
[----:B------:R-:W-:Y:S02]  /*2fb20*/  FADD.FTZ R10, R0, R6 ;  /* 0x00000006000a7221 */ /* 0x000fe40000010000 */
[----:B------:R1:W5:Y:S01]  /*2fb30*/  LDL R0, [R1+0xc] ;  /* 0x00000c0001007983 */ /* 0x0003620000100800 */
[----:B------:R-:W-:Y:S02]  /*2fb40*/  MOV R5, 0x2 ;  /* 0x0000000200057802 */ /* 0x000fe40000000f00 */
[----:B------:R-:W-:-:S02]  /*2fb50*/  MOV R4, 0x2fb70 ;  /* 0x0002fb7000047802 */ /* 0x000fc40000000f00 */
[----:B-1---5:R-:W-:Y:S05]  /*2fb60*/  CALL.REL.NOINC `($__internal_17_$__cuda_sm70_shflsync_bfly_p) ;  /* 0x0000008000007944 */ /* 0x022fea0003c00000 */
[----:B------:R-:W2:Y:S01]  /*2fb70*/  LDL.LU R0, [R1+0xc] ;  /* 0x00000c0001007983 */ /* 0x000ea20000300800 */
[----:B------:R-:W-:-:S02]  /*2fb80*/  MOV R5, 0x1 ;  /* 0x0000000100057802 */ /* 0x000fc40000000f00 */
[----:B------:R-:W-:Y:S01]  /*2fb90*/  MOV R4, 0x2fbd0 ;  /* 0x0002fbd000047802 */ /* 0x000fe20000000f00 */
[----:B--2---:R-:W-:-:S05]  /*2fba0*/  FADD.FTZ R2, R0, R6 ;  /* 0x0000000600027221 */ /* 0x004fca0000010000 */
[----:B------:R-:W-:Y:S02]  /*2fbb0*/  MOV R0, R2 ;  /* 0x0000000200007202 */ /* 0x000fe40000000f00 */
[----:B------:R-:W-:Y:S05]  /*2fbc0*/  CALL.REL.NOINC `($__internal_17_$__cuda_sm70_shflsync_bfly_p) ;  /* 0x0000002000007944 */ /* 0x000fea0003c00000 */
[----:B------:R-:W-:Y:S01]  /*2fbd0*/  MOV R4, R6 ;  /* 0x0000000600047202 */ /* 0x000fe20000000f00 */
[----:B------:R-:W-:Y:S05]  /*2fbe0*/  BRA `(.L_x_2158) ;  /* 0xfffff18000007947 */ /* 0x000fea000383ffff */
        .weak           $__internal_17_$__cuda_sm70_shflsync_bfly_p
        .type           $__internal_17_$__cuda_sm70_shflsync_bfly_p,@function
        .size           $__internal_17_$__cuda_sm70_shflsync_bfly_p,(.L_x_7717 - $__internal_17_$__cuda_sm70_shflsync_bfly_p)
$__internal_17_$__cuda_sm70_shflsync_bfly_p:
[----:B------:R-:W-:Y:S04]  /*2fbf0*/  WARPSYNC R7 ;  /* 0x0000000700007348 */ /* 0x000fe80003800000 */
[----:B------:R1:W2:Y:S02]  /*2fc00*/  SHFL.BFLY PT, R6, R0, R5, R8 ;  /* 0x0c00000500067389 */ /* 0x0002a400000e0008 */
[----:B-1----:R-:W-:-:S04]  /*2fc10*/  MOV R5, 0x0 ;  /* 0x0000000000057802 */ /* 0x002fc80000000f00 */
[----:B--2---:R-:W-:Y:S05]  /*2fc20*/  RET.REL.NODEC R4 `(_ZN5flash24flash_fwd_splitkv_kernelI23Flash_fwd_kernel_traitsILi64ELi64ELi256ELi4ELb0ELb0EN7cutlass6half_tE19Flash_kernel_traitsILi64ELi64ELi256ELi4ES3_EELb1ELb0ELb0ELb0ELb0ELb1ELb1ELb1EEEvNS_16Flash_fwd_paramsE) ;  /* 0xfffd03d004007950 */ /* 0x004fea0003c3ffff */
.L_x_2159:
        /* <DEDUP_REMOVED lines=13> */
.L_x_7717:


//--------------------- .text._ZN5flash24flash_fwd_splitkv_kernelI23Flash_fwd_kernel_traitsILi64ELi64ELi256ELi4ELb0ELb0EN7cutlass6half_tE19Flash_kernel_traitsILi64ELi64ELi256ELi4ES3_EELb1ELb0ELb0ELb1ELb1ELb0ELb0ELb0EEEvNS_16Flash_fwd_paramsE --------------------------
	.section	.text._ZN5flash24flash_fwd_splitkv_kernelI23Flash_fwd_kernel_traitsILi64ELi64ELi256ELi4ELb0ELb0EN7cutlass6half_tE19Flash_kernel_traitsILi64ELi64ELi256ELi4ES3_EELb1ELb0ELb0ELb1ELb1ELb0ELb0ELb0EEEvNS_16Flash_fwd_paramsE,"ax",@progbits
	.sectioninfo	@"SHI_REGISTERS=255"
	.align	128
        .global         _ZN5flash24flash_fwd_splitkv_kernelI23Flash_fwd_kernel_traitsILi64ELi64ELi256ELi4ELb0ELb0EN7cutlass6half_tE19Flash_kernel_traitsILi64ELi64ELi256ELi4ES3_EELb1ELb0ELb0ELb1ELb1ELb0ELb0ELb0EEEvNS_16Flash_fwd_paramsE
        .type           _ZN5flash24flash_fwd_splitkv_kernelI23Flash_fwd_kernel_traitsILi64ELi64ELi256ELi4ELb0ELb0EN7cutlass6half_tE19Flash_kernel_traitsILi64ELi64ELi256ELi4ES3_EELb1ELb0ELb0ELb1ELb1ELb0ELb0ELb0EEEvNS_16Flash_fwd_paramsE,@function
        .size           _ZN5flash24flash_fwd_splitkv_kernelI23Flash_fwd_kernel_traitsILi64ELi64ELi256ELi4ELb0ELb0EN7cutlass6half_tE19Flash_kernel_traitsILi64ELi64ELi256ELi4ES3_EELb1ELb0ELb0ELb1ELb1ELb0ELb0ELb0EEEvNS_16Flash_fwd_paramsE,(.L_x_7762 - _ZN5flash24flash_fwd_splitkv_kernelI23Flash_fwd_kernel_traitsILi64ELi64ELi256ELi4ELb0ELb0EN7cutlass6half_tE19Flash_kernel_traitsILi64ELi64ELi256ELi4ES3_EELb1ELb0ELb0ELb1ELb1ELb0ELb0ELb0EEEvNS_16Flash_fwd_paramsE)
        .other          _ZN5flash24flash_fwd_splitkv_kernelI23Flash_fwd_kernel_traitsILi64ELi64ELi256ELi4ELb0ELb0EN7cutlass6half_tE19Flash_kernel_traitsILi64ELi64ELi256ELi4ES3_EELb1ELb0ELb0ELb1ELb1ELb0ELb0ELb0EEEvNS_16Flash_fwd_paramsE,@"STO_CUDA_ENTRY STV_DEFAULT"
_ZN5flash24flash_fwd_splitkv_kernelI23Flash_fwd_kernel_traitsILi64ELi64ELi256ELi4ELb0ELb0EN7cutlass6half_tE19Flash_kernel_traitsILi64ELi64ELi256ELi4ES3_EELb1ELb0ELb0ELb1ELb1ELb0ELb0ELb0EEEvNS_16Flash_fwd_paramsE:
.text._ZN5flash24flash_fwd_splitkv_kernelI23Flash_fwd_kernel_traitsILi64ELi64ELi256ELi4ELb0ELb0EN7cutlass6half_tE19Flash_kernel_traitsILi64ELi64ELi256ELi4ES3_EELb1ELb0ELb0ELb1ELb1ELb0ELb0ELb0EEEvNS_16Flash_fwd_paramsE:
[----:B------:R-:W-:Y:S02]  /*0000*/  MOV R1, c[0x0][0x28] ;  /* 0x00000a0000017a02 */ /* 0x000fe40000000f00 */
[----:B------:R-:W1:Y:S01]  /*0010*/  S2R R25, SR_CTAID.Y ;  /* 0x0000000000197919 */ /* 0x000e620000002600 */
[----:B------:R-:W-:Y:S01]  /*0020*/  ISETP.NE.U32.AND P2, PT, RZ, c[0x0][0x258], PT ;  /* 0x00009600ff007a0c */ /* 0x000fe20003f45070 */
[----:B------:R-:W-:Y:S01]  /*0030*/  IMAD.MOV.U32 R8, RZ, RZ, RZ ;  /* 0x000000ffff087224 */ /* 0x000fe200078e00ff */
[----:B------:R-:W-:Y:S01]  /*0040*/  ISETP.NE.U32.AND P0, PT, RZ, c[0x0][0x250], PT ;  /* 0x00009400ff007a0c */ /* 0x000fe20003f05070 */
[----:B------:R-:W-:Y:S01]  /*0050*/  ULDC.64 UR10, c[0x0][0x118] ;  /* 0x00004600000a7ab9 */ /* 0x000fe20000000a00 */
[----:B------:R-:W-:Y:S02]  /*0060*/  ISETP.NE.AND.EX P2, PT, RZ, c[0x0][0x25c], PT, P2 ;  /* 0x00009700ff007a0c */ /* 0x000fe40003f45320 */
[----:B------:R-:W-:Y:S02]  /*0070*/  ISETP.NE.AND.EX P0, PT, RZ, c[0x0][0x254], PT, P0 ;  /* 0x00009500ff007a0c */ /* 0x000fe40003f05300 */
[----:B------:R-:W-:-:S09]  /*0080*/  IADD3 R1, R1, -0x10, RZ ;  /* 0xfffffff001017810 */ /* 0x000fd20007ffe0ff */
[----:B------:R-:W-:Y:S02]  /*0090*/  @P2 IMAD.MOV.U32 R2, RZ, RZ, 0x4 ;  /* 0x00000004ff022424 */ /* 0x000fe400078e00ff */
[----:B------:R-:W-:Y:S02]  /*00a0*/  @P0 IMAD.MOV.U32 R0, RZ, RZ, 0x4 ;  /* 0x00000004ff000424 */ /* 0x000fe400078e00ff */
[----:B-1----:R-:W-:-:S04]  /*00b0*/  @P2 IMAD.WIDE R2, R25, R2, c[0x0][0x258] ;  /* 0x0000960019022625 */ /* 0x002fc800078e0202 */
[----:B------:R-:W-:Y:S02]  /*00c0*/  @P0 IMAD.WIDE R4, R25, R0, c[0x0][0x250] ;  /* 0x0000940019040625 */ /* 0x000fe400078e0200 */
[----:B------:R-:W2:Y:S04]  /*00d0*/  @P2 LDG.E R2, [R2.64] ;  /* 0x0000000a02022981 */ /* 0x000ea8000c1e1900 */
[----:B------:R-:W2:Y:S04]  /*00e0*/  @P0 LDG.E R8, [R4.64] ;  /* 0x0000000a04080981 */ /* 0x000ea8000c1e1900 */
[----:B------:R-:W1:Y:S01]  /*00f0*/  S2R R18, SR_CTAID.X ;  /* 0x0000000000127919 */ /* 0x000e620000002500 */
[----:B------:R-:W-:-:S04]  /*0100*/  @!P2 ISETP.NE.U32.AND P1, PT, RZ, c[0x0][0x268], PT ;  /* 0x00009a00ff00aa0c */ /* 0x000fc80003f25070 */
[----:B------:R-:W-:Y:S01]  /*0110*/  @!P2 ISETP.NE.AND.EX P1, PT, RZ, c[0x0][0x26c], PT, P1 ;  /* 0x00009b00ff00aa0c */ /* 0x000fe20003f25310 */
[----:B-1----:R-:W-:-:S05]  /*0120*/  IMAD.SHL.U32 R241, R18, 0x40, RZ ;  /* 0x0000004012f17824 */ /* 0x002fca00078e00ff */
[----:B------:R-:W-:Y:S02]  /*0130*/  ISETP.GE.AND P0, PT, R241, c[0x0][0x214], PT ;  /* 0x00008500f1007a0c */ /* 0x000fe40003f06270 */
[----:B------:R-:W-:Y:S01]  /*0140*/  @!P2 SEL R0, RZ, c[0x0][0x21c], !P1 ;  /* 0x00008700ff00aa07 */ /* 0x000fe20004800000 */
[----:B--2---:R-:W-:-:S03]  /*0150*/  @P2 IMAD.IADD R128, R2, 0x1, -R8 ;  /* 0x0000000102802824 */ /* 0x004fc600078e0a08 */
[----:B------:R-:W-:-:S07]  /*0160*/  @!P2 IADD3 R128, R0, c[0x0][0x218], -R8 ;  /* 0x000086000080aa10 */ /* 0x000fce0007ffe808 */
[----:B------:R-:W-:Y:S05]  /*0170*/  @P0 EXIT ;  /* 0x000000000000094d */ /* 0x000fea0003800000 */
[----:B------:R-:W-:Y:S01]  /*0180*/  UMOV UR5, 0xff ;  /* 0x000000ff00057882 */ /* 0x000fe20000000000 */
[----:B------:R-:W-:Y:S01]  /*0190*/  IADD3 R2, R241, 0x13f, RZ ;  /* 0x0000013ff1027810 */ /* 0x000fe20007ffe0ff */
[----:B------:R-:W-:Y:S01]  /*01a0*/  ULDC UR4, c[0x0][0x218] ;  /* 0x0000860000047ab9 */ /* 0x000fe20000000800 */
[C---:B------:R-:W-:Y:S01]  /*01b0*/  IADD3 R0, R128.reuse, 0xff, RZ ;  /* 0x000000ff80007810 */ /* 0x040fe20007ffe0ff */
[----:B------:R-:W-:Y:S01]  /*01c0*/  UIADD3 UR5, UR5, UR4, URZ ;  /* 0x0000000405057290 */ /* 0x000fe2000fffe03f */
[----:B------:R-:W-:Y:S01]  /*01d0*/  IADD3 R2, R128, -c[0x0][0x214], R2 ;  /* 0x8000850080027a10 */ /* 0x000fe20007ffe002 */
[----:B------:R-:W1:Y:S01]  /*01e0*/  S2R R26, SR_CTAID.Z ;  /* 0x00000000001a7919 */ /* 0x000e620000002700 */
[----:B------:R-:W-:Y:S01]  /*01f0*/  SHF.R.S32.HI R3, RZ, 0x1f, R0 ;  /* 0x0000001fff037819 */ /* 0x000fe20000011400 */
[----:B------:R-:W-:Y:S01]  /*0200*/  USHF.R.S32.HI UR4, URZ, 0x1f, UR5 ;  /* 0x0000001f3f047899 */ /* 0x000fe20008011405 */
[----:B------:R-:W-:Y:S01]  /*0210*/  IADD3 R4, R2, c[0x0][0x2e8], RZ ;  /* 0x0000ba0002047a10 */ /* 0x000fe20007ffe0ff */
[----:B------:R-:W2:Y:S01]  /*0220*/  S2R R131, SR_TID.X ;  /* 0x0000000000837919 */ /* 0x000ea20000002100 */
[----:B------:R-:W-:Y:S01]  /*0230*/  LEA.HI R0, R3, R0, RZ, 0x8 ;  /* 0x0000000003007211 */ /* 0x000fe200078f40ff */
[----:B------:R-:W-:Y:S01]  /*0240*/  ULEA.HI UR4, UR4, UR5, URZ, 0x8 ;  /* 0x0000000504047291 */ /* 0x000fe2000f8f403f */
[----:B------:R-:W-:Y:S01]  /*0250*/  SHF.R.S32.HI R2, RZ, 0x1f, R4 ;  /* 0x0000001fff027819 */ /* 0x000fe20000011404 */
[----:B------:R-:W-:Y:S01]  /*0260*/  IMAD.MOV.U32 R48, RZ, RZ, 0x20 ;  /* 0x00000020ff307424 */ /* 0x000fe200078e00ff */
[----:B------:R-:W-:Y:S01]  /*0270*/  SHF.R.S32.HI R0, RZ, 0x8, R0 ;  /* 0x00000008ff007819 */ /* 0x000fe20000011400 */
[----:B------:R-:W-:Y:S01]  /*0280*/  USHF.R.S32.HI UR4, URZ, 0x8, UR4 ;  /* 0x000000083f047899 */ /* 0x000fe20008011404 */
[----:B------:R-:W-:-:S04]  /*0290*/  LEA.HI R2, R2, R4, RZ, 0x8 ;  /* 0x0000000402027211 */ /* 0x000fc800078f40ff */
[----:B------:R-:W-:Y:S02]  /*02a0*/  SHF.R.S32.HI R2, RZ, 0x8, R2 ;  /* 0x00000008ff027819 */ /* 0x000fe40000011402 */
[----:B------:R-:W-:-:S04]  /*02b0*/  IMNMX R0, R0, UR4, PT ;  /* 0x0000000400007c17 */ /* 0x000fc8000b800200 */
[----:B------:R-:W-:-:S04]  /*02c0*/  IMNMX R242, R0, R2, PT ;  /* 0x0000000200f27217 */ /* 0x000fc80003800200 */
[----:B------:R-:W-:-:S13]  /*02d0*/  ISETP.GT.AND P0, PT, R242, RZ, PT ;  /* 0x000000fff200720c */ /* 0x000fda0003f04270 */
[----:B------:R-:W-:Y:S05]  /*02e0*/  @P0 BRA `(.L_x_2160) ;  /* 0x0000043000000947 */ /* 0x000fea0003800000 */
[----:B-12---:R-:W-:Y:S01]  /*02f0*/  SHF.R.S32.HI R4, RZ, 0x1f, R131 ;  /* 0x0000001fff047819 */ /* 0x006fe20000011483 */
[C---:B------:R-:W-:Y:S01]  /*0300*/  IMAD R11, R48.reuse, c[0x0][0x1ec], RZ ;  /* 0x00007b00300b7a24 */ /* 0x040fe200078e02ff */
[----:B------:R-:W-:Y:S01]  /*0310*/  SHF.R.S32.HI R0, RZ, 0x1f, R241 ;  /* 0x0000001fff007819 */ /* 0x000fe200000114f1 */
[----:B------:R-:W-:Y:S01]  /*0320*/  IMAD.WIDE.U32 R14, R48, c[0x0][0x1e8], RZ ;  /* 0x00007a00300e7a25 */ /* 0x000fe200078e00ff */
[----:B------:R-:W-:Y:S02]  /*0330*/  LEA.HI R4, R4, R131, RZ, 0x3 ;  /* 0x0000008304047211 */ /* 0x000fe400078f18ff */
[----:B------:R-:W-:Y:S01]  /*0340*/  SHF.R.S32.HI R5, RZ, 0x1f, R25 ;  /* 0x0000001fff057819 */ /* 0x000fe20000011419 */
[----:B------:R-:W-:Y:S01]  /*0350*/  IMAD R0, R0, c[0x0][0x1e8], RZ ;  /* 0x00007a0000007a24 */ /* 0x000fe200078e02ff */
[----:B------:R-:W-:Y:S02]  /*0360*/  LOP3.LUT R2, R4, 0x1ffffff8, RZ, 0xc0, !PT ;  /* 0x1ffffff804027812 */ /* 0x000fe400078ec0ff */
[----:B------:R-:W-:Y:S01]  /*0370*/  SHF.R.S32.HI R6, RZ, 0x1f, R26 ;  /* 0x0000001fff067819 */ /* 0x000fe2000001141a */
[----:B------:R-:W-:Y:S01]  /*0380*/  IMAD R0, R241, c[0x0][0x1ec], R0 ;  /* 0x00007b00f1007a24 */ /* 0x000fe200078e0200 */
[C---:B------:R-:W-:Y:S01]  /*0390*/  LOP3.LUT P5, RZ, R131.reuse, 0x7, RZ, 0xc0, !PT ;  /* 0x0000000783ff7812 */ /* 0x040fe200078ac0ff */
[----:B------:R-:W-:Y:S01]  /*03a0*/  IMAD.IADD R2, R131, 0x1, -R2 ;  /* 0x0000000183027824 */ /* 0x000fe200078e0a02 */
[----:B------:R-:W-:Y:S01]  /*03b0*/  IADD3 R12, -R241, c[0x0][0x214], RZ ;  /* 0x00008500f10c7a10 */ /* 0x000fe20007ffe1ff */
[----:B------:R-:W-:Y:S01]  /*03c0*/  IMAD R5, R5, c[0x0][0x1e0], RZ ;  /* 0x0000780005057a24 */ /* 0x000fe200078e02ff */
[----:B------:R-:W-:Y:S01]  /*03d0*/  IADD3 R11, R15, R11, RZ ;  /* 0x0000000b0f0b7210 */ /* 0x000fe20007ffe0ff */
[----:B------:R-:W-:-:S05]  /*03e0*/  IMAD.SHL.U32 R2, R2, 0x8, RZ ;  /* 0x0000000802027824 */ /* 0x000fca00078e00ff */
[----:B------:R-:W-:-:S05]  /*03f0*/  SHF.R.S32.HI R3, RZ, 0x1f, R2 ;  /* 0x0000001fff037819 */ /* 0x000fca0000011402 */
[----:B------:R-:W-:-:S04]  /*0400*/  IMAD.WIDE.U32 R2, R241, c[0x0][0x1e8], R2 ;  /* 0x00007a00f1027a25 */ /* 0x000fc800078e0002 */
[----:B------:R-:W-:Y:S02]  /*0410*/  IMAD.IADD R3, R3, 0x1, R0 ;  /* 0x0000000103037824 */ /* 0x000fe400078e0200 */
[C---:B------:R-:W-:Y:S02]  /*0420*/  IMAD R0, R25.reuse, c[0x0][0x1e4], R5 ;  /* 0x0000790019007a24 */ /* 0x040fe400078e0205 */
[----:B------:R-:W-:-:S04]  /*0430*/  IMAD.WIDE.U32 R2, R25, c[0x0][0x1e0], R2 ;  /* 0x0000780019027a25 */ /* 0x000fc800078e0002 */
[----:B------:R-:W-:Y:S01]  /*0440*/  IMAD.IADD R3, R3, 0x1, R0 ;  /* 0x0000000103037824 */ /* 0x000fe200078e0200 */
[----:B------:R-:W-:Y:S01]  /*0450*/  SHF.R.S32.HI R0, RZ, 0x3, R4 ;  /* 0x00000003ff007819 */ /* 0x000fe20000011404 */
[----:B------:R-:W-:Y:S02]  /*0460*/  IMAD R5, R6, c[0x0][0x1f0], RZ ;  /* 0x00007c0006057a24 */ /* 0x000fe400078e02ff */
[----:B------:R-:W-:Y:S01]  /*0470*/  IMAD.WIDE.U32 R2, R26, c[0x0][0x1f0], R2 ;  /* 0x00007c001a027a25 */ /* 0x000fe200078e0002 */
[----:B------:R-:W-:Y:S02]  /*0480*/  SHF.R.S32.HI R7, RZ, 0x1f, R0 ;  /* 0x0000001fff077819 */ /* 0x000fe40000011400 */
[----:B------:R-:W-:Y:S01]  /*0490*/  IADD3 R6, R0, 0x10, RZ ;  /* 0x0000001000067810 */ /* 0x000fe20007ffe0ff */
[----:B------:R-:W-:Y:S01]  /*04a0*/  IMAD R4, R26, c[0x0][0x1f4], R5 ;  /* 0x00007d001a047a24 */ /* 0x000fe200078e0205 */
[-C--:B------:R-:W-:Y:S01]  /*04b0*/  ISETP.GE.OR P4, PT, R0, R12.reuse, P5 ;  /* 0x0000000c0000720c */ /* 0x080fe20002f86670 */
[----:B------:R-:W-:Y:S01]  /*04c0*/  IMAD R5, R7, c[0x0][0x1e8], RZ ;  /* 0x00007a0007057a24 */ /* 0x000fe200078e02ff */
[----:B------:R-:W-:Y:S01]  /*04d0*/  ISETP.GE.OR P3, PT, R6, R12, P5 ;  /* 0x0000000c0600720c */ /* 0x000fe20002f66670 */
[----:B------:R-:W-:-:S02]  /*04e0*/  IMAD.IADD R3, R3, 0x1, R4 ;  /* 0x0000000103037824 */ /* 0x000fc400078e0204 */
[----:B------:R-:W-:Y:S02]  /*04f0*/  IMAD R4, R25, c[0x0][0x1c0], R26 ;  /* 0x0000700019047a24 */ /* 0x000fe400078e021a */
[C---:B------:R-:W-:Y:S02]  /*0500*/  IMAD R5, R0.reuse, c[0x0][0x1ec], R5 ;  /* 0x00007b0000057a24 */ /* 0x040fe400078e0205 */
[----:B------:R-:W-:-:S04]  /*0510*/  IMAD.WIDE.U32 R2, R0, c[0x0][0x1e8], R2 ;  /* 0x00007a0000027a25 */ /* 0x000fc800078e0002 */
[----:B------:R-:W-:Y:S01]  /*0520*/  IMAD R4, R4, c[0x0][0x214], R241 ;  /* 0x0000850004047a24 */ /* 0x000fe200078e02f1 */
[----:B------:R-:W-:Y:S01]  /*0530*/  LEA R8, P0, R2, c[0x0][0x1d0], 0x1 ;  /* 0x0000740002087a11 */ /* 0x000fe200078008ff */
[----:B------:R-:W-:-:S03]  /*0540*/  IMAD.IADD R5, R3, 0x1, R5 ;  /* 0x0000000103057824 */ /* 0x000fc600078e0205 */
[----:B------:R-:W-:Y:S02]  /*0550*/  IADD3 R10, P1, R4, R0, RZ ;  /* 0x00000000040a7210 */ /* 0x000fe40007f3e0ff */
[----:B------:R-:W-:Y:S02]  /*0560*/  LEA.HI.X R9, R2, c[0x0][0x1d4], R5, 0x1, P0 ;  /* 0x0000750002097a11 */ /* 0x000fe400000f0c05 */
[----:B------:R-:W-:Y:S02]  /*0570*/  IADD3 R6, P2, R8, R14, RZ ;  /* 0x0000000e08067210 */ /* 0x000fe40007f5e0ff */
[----:B------:R-:W-:Y:S01]  /*0580*/  IADD3 R5, R0, 0x20, RZ ;  /* 0x0000002000057810 */ /* 0x000fe20007ffe0ff */
[----:B------:R-:W-:Y:S01]  /*0590*/  STG.E.128 [R8.64], RZ ;  /* 0x000000ff08007986 */ /* 0x000fe2000c101d0a */
[----:B------:R-:W-:Y:S01]  /*05a0*/  LEA.HI.X.SX32 R3, R4, R7, 0x1, P1 ;  /* 0x0000000704037211 */ /* 0x000fe200008f0eff */
[----:B------:R-:W-:Y:S01]  /*05b0*/  IMAD.X R7, R11, 0x1, R9, P2 ;  /* 0x000000010b077824 */ /* 0x000fe200010e0609 */
[----:B------:R-:W-:-:S02]  /*05c0*/  ISETP.GE.OR P2, PT, R5, R12, P5 ;  /* 0x0000000c0500720c */ /* 0x000fc40002f46670 */
[----:B------:R-:W-:Y:S02]  /*05d0*/  LEA R2, P0, R10, c[0x0][0x200], 0x2 ;  /* 0x000080000a027a11 */ /* 0x000fe400078010ff */
[----:B------:R-:W-:Y:S01]  /*05e0*/  IADD3 R4, P1, R6, R14, RZ ;  /* 0x0000000e06047210 */ /* 0x000fe20007f3e0ff */
[----:B------:R1:W-:Y:S01]  /*05f0*/  STG.E.128 [R6.64], RZ ;  /* 0x000000ff06007986 */ /* 0x0003e2000c101d0a */
[----:B------:R-:W-:Y:S02]  /*0600*/  IADD3 R0, R0, 0x30, RZ ;  /* 0x0000003000007810 */ /* 0x000fe40007ffe0ff */
[----:B------:R-:W-:Y:S01]  /*0610*/  LEA.HI.X R3, R10, c[0x0][0x204], R3, 0x2, P0 ;  /* 0x000081000a037a11 */ /* 0x000fe200000f1403 */
[----:B------:R-:W-:Y:S01]  /*0620*/  IMAD.X R5, R7, 0x1, R11, P1 ;  /* 0x0000000107057824 */ /* 0x000fe200008e060b */
[----:B------:R-:W-:Y:S02]  /*0630*/  ISETP.GE.OR P5, PT, R0, R12, P5 ;  /* 0x0000000c0000720c */ /* 0x000fe40002fa6670 */
[----:B------:R-:W-:-:S02]  /*0640*/  IADD3 R10, P0, R4, R14, RZ ;  /* 0x0000000e040a7210 */ /* 0x000fc40007f1e0ff */
[----:B------:R2:W-:Y:S03]  /*0650*/  STG.E.128 [R4.64], RZ ;  /* 0x000000ff04007986 */ /* 0x0005e6000c101d0a */
[----:B------:R-:W-:-:S05]  /*0660*/  IMAD.X R11, R5, 0x1, R11, P0 ;  /* 0x00000001050b7824 */ /* 0x000fca00000e060b */
[----:B------:R3:W-:Y:S01]  /*0670*/  STG.E.128 [R10.64], RZ ;  /* 0x000000ff0a007986 */ /* 0x0007e2000c101d0a */
[----:B-1----:R-:W-:-:S05]  /*0680*/  @!P4 MOV R6, 0x7f800000 ;  /* 0x7f8000000006c802 */ /* 0x002fca0000000f00 */
[----:B------:R3:W-:Y:S01]  /*0690*/  @!P4 STG.E [R2.64], R6 ;  /* 0x000000060200c986 */ /* 0x0007e2000c10190a */
[----:B--2---:R-:W-:Y:S02]  /*06a0*/  @!P3 IMAD.MOV.U32 R5, RZ, RZ, 0x7f800000 ;  /* 0x7f800000ff05b424 */ /* 0x004fe400078e00ff */
[----:B------:R-:W-:-:S03]  /*06b0*/  @!P2 IMAD.MOV.U32 R4, RZ, RZ, 0x7f800000 ;  /* 0x7f800000ff04a424 */ /* 0x000fc600078e00ff */
[----:B------:R3:W-:Y:S04]  /*06c0*/  @!P3 STG.E [R2.64+0x40], R5 ;  /* 0x000040050200b986 */ /* 0x0007e8000c10190a */
[----:B------:R3:W-:Y:S01]  /*06d0*/  @!P2 STG.E [R2.64+0x80], R4 ;  /* 0x000080040200a986 */ /* 0x0007e2000c10190a */
[----:B------:R-:W-:Y:S05]  /*06e0*/  @P5 EXIT ;  /* 0x000000000000594d */ /* 0x000fea0003800000 */
[----:B------:R-:W-:-:S05]  /*06f0*/  MOV R0, 0x7f800000 ;  /* 0x7f80000000007802 */ /* 0x000fca0000000f00 */
[----:B------:R-:W-:Y:S01]  /*0700*/  STG.E [R2.64+0xc0], R0 ;  /* 0x0000c00002007986 */ /* 0x000fe2000c10190a */
[----:B------:R-:W-:Y:S05]  /*0710*/  EXIT ;  /* 0x000000000000794d */ /* 0x000fea0003800000 */
.L_x_2160:
[----:B-12---:R-:W-:Y:S01]  /*0720*/  ISETP.NE.U32.AND P0, PT, RZ, c[0x0][0x2b8], PT ;  /* 0x0000ae00ff007a0c */ /* 0x006fe20003f05070 */
[----:B------:R-:W-:-:S03]  /*0730*/  IMAD.MOV.U32 R10, RZ, RZ, R25 ;  /* 0x000000ffff0a7224 */ /* 0x000fc600078e0019 */
[----:B------:R-:W-:-:S13]  /*0740*/  ISETP.NE.AND.EX P0, PT, RZ, c[0x0][0x2bc], PT, P0 ;  /* 0x0000af00ff007a0c */ /* 0x000fda0003f05300 */
[----:B------:R-:W-:-:S04]  /*0750*/  @P0 IMAD.MOV.U32 R2, RZ, RZ, 0x4 ;  /* 0x00000004ff020424 */ /* 0x000fc800078e00ff */
[----:B------:R-:W-:-:S05]  /*0760*/  @P0 IMAD.WIDE R2, R25, R2, c[0x0][0x2b8] ;  /* 0x0000ae0019020625 */ /* 0x000fca00078e0202 */
[----:B------:R1:W5:Y:S01]  /*0770*/  @P0 LDG.E R10, [R2.64] ;  /* 0x0000000a020a0981 */ /* 0x000362000c1e1900 */
[----:B------:R-:W-:Y:S01]  /*0780*/  ISETP.NE.U32.AND P0, PT, RZ, c[0x0][0x2c0], PT ;  /* 0x0000b000ff007a0c */ /* 0x000fe20003f05070 */
[----:B------:R-:W-:Y:S01]  /*0790*/  IMAD.MOV.U32 R0, RZ, RZ, RZ ;  /* 0x000000ffff007224 */ /* 0x000fe200078e00ff */
[----:B------:R-:W-:Y:S02]  /*07a0*/  PLOP3.LUT P6, PT, PT, PT, PT, 0x80, 0x0 ;  /* 0x000000000000781c */ /* 0x000fe40003fcf070 */
[----:B------:R-:W-:Y:S01]  /*07b0*/  ISETP.NE.AND.EX P0, PT, RZ, c[0x0][0x2c4], PT, P0 ;  /* 0x0000b100ff007a0c */ /* 0x000fe20003f05300 */
[----:B-1----:R-:W-:-:S12]  /*07c0*/  IMAD.MOV.U32 R2, RZ, RZ, RZ ;  /* 0x000000ffff027224 */ /* 0x002fd800078e00ff */
[----:B------:R-:W-:Y:S05]  /*07d0*/  @!P0 BRA `(.L_x_2161) ;  /* 0x0000008000008947 */ /* 0x000fea0003800000 */
[----:B------:R-:W-:Y:S01]  /*07e0*/  SHF.R.S32.HI R0, RZ, 0x1f, R25 ;  /* 0x0000001fff007819 */ /* 0x000fe20000011419 */
[----:B------:R-:W-:Y:S01]  /*07f0*/  IMAD.WIDE.U32 R4, R25, c[0x0][0x2c8], RZ ;  /* 0x0000b20019047a25 */ /* 0x000fe200078e00ff */
[----:B------:R-:W-:-:S03]  /*0800*/  PLOP3.LUT P6, PT, PT, PT, PT, 0x8, 0x0 ;  /* 0x000000000000781c */ /* 0x000fc60003fce170 */
[----:B------:R-:W-:Y:S01]  /*0810*/  IMAD R0, R0, c[0x0][0x2c8], RZ ;  /* 0x0000b20000007a24 */ /* 0x000fe200078e02ff */
[----:B------:R-:W-:-:S03]  /*0820*/  LEA R2, P0, R4, c[0x0][0x2c0], 0x2 ;  /* 0x0000b00004027a11 */ /* 0x000fc600078010ff */
[----:B------:R-:W-:-:S05]  /*0830*/  IMAD R0, R25, c[0x0][0x2cc], R0 ;  /* 0x0000b30019007a24 */ /* 0x000fca00078e0200 */
[----:B------:R-:W-:-:S04]  /*0840*/  IADD3 R0, R5, R0, RZ ;  /* 0x0000000005007210 */ /* 0x000fc80007ffe0ff */
[----:B------:R-:W-:-:S04]  /*0850*/  LEA.HI.X R0, R4, c[0x0][0x2c4], R0, 0x2, P0 ;  /* 0x0000b10004007a11 */ /* 0x000fc800000f1400 */
.L_x_2161:
[----:B------:R-:W-:Y:S01]  /*0860*/  IABS R3, c[0x0][0x2d0] ;  /* 0x0000b40000037a13 */ /* 0x000fe20000000000 */
[----:B------:R-:W-:Y:S01]  /*0870*/  IMAD.MOV.U32 R245, RZ, RZ, R0 ;  /* 0x000000fffff57224 */ /* 0x000fe200078e0000 */
[----:B------:R-:W-:-:S03]  /*0880*/  MOV R244, R2 ;  /* 0x0000000200f47202 */ /* 0x000fc60000000f00 */
[----:B------:R-:W-:Y:S01]  /*0890*/  IMAD.MOV.U32 R246, RZ, RZ, R3 ;  /* 0x000000fffff67224 */ /* 0x000fe200078e0003 */
[----:B------:R-:W-:Y:S05]  /*08a0*/  @P6 BRA `(.L_x_2162) ;  /* 0x000004c000006947 */ /* 0x000fea0003800000 */
[----:B------:R-:W1:Y:S01]  /*08b0*/  I2F.RP R2, R246 ;  /* 0x000000f600027306 */ /* 0x000e620000209400 */
[----:B------:R-:W-:-:S04]  /*08c0*/  LEA R14, R242, 0xffffff00, 0x8 ;  /* 0xffffff00f20e7811 */ /* 0x000fc800078e40ff */
[----:B------:R-:W-:-:S03]  /*08d0*/  IABS R4, R14 ;  /* 0x0000000e00047213 */ /* 0x000fc60000000000 */
        /* <DEDUP_REMOVED lines=12> */
[-C--:B------:R-:W-:Y:S02]  /*09a0*/  @!P1 IADD3 R2, R2, -R246.reuse, RZ ;  /* 0x800000f602029210 */ /* 0x080fe40007ffe0ff */
[----:B------:R-:W-:Y:S02]  /*09b0*/  @!P1 IADD3 R0, R0, 0x1, RZ ;  /* 0x0000000100009810 */ /* 0x000fe40007ffe0ff */
[----:B------:R-:W-:Y:S02]  /*09c0*/  ISETP.GE.U32.AND P2, PT, R2, R246, PT ;  /* 0x000000f60200720c */ /* 0x000fe40003f46070 */
[----:B------:R-:W-:Y:S02]  /*09d0*/  LOP3.LUT R2, R14, c[0x0][0x2d0], RZ, 0x3c, !PT ;  /* 0x0000b4000e027a12 */ /* 0x000fe400078e3cff */
[----:B------:R-:W-:Y:S02]  /*09e0*/  ISETP.NE.AND P1, PT, RZ, c[0x0][0x2d0], PT ;  /* 0x0000b400ff007a0c */ /* 0x000fe40003f25270 */
[----:B------:R-:W-:-:S07]  /*09f0*/  ISETP.GE.AND P0, PT, R2, RZ, PT ;  /* 0x000000ff0200720c */ /* 0x000fce0003f06270 */
[----:B------:R-:W-:-:S05]  /*0a00*/  @P2 IADD3 R0, R0, 0x1, RZ ;  /* 0x0000000100002810 */ /* 0x000fca0007ffe0ff */
[----:B------:R-:W-:-:S05]  /*0a10*/  IMAD.MOV.U32 R4, RZ, RZ, R0 ;  /* 0x000000ffff047224 */ /* 0x000fca00078e0000 */
[----:B------:R-:W-:Y:S02]  /*0a20*/  @!P0 IADD3 R4, -R4, RZ, RZ ;  /* 0x000000ff04048210 */ /* 0x000fe40007ffe1ff */
[----:B------:R-:W-:-:S05]  /*0a30*/  @!P1 LOP3.LUT R4, RZ, c[0x0][0x2d0], RZ, 0x33, !PT ;  /* 0x0000b400ff049a12 */ /* 0x000fca00078e33ff */
[----:B------:R-:W-:-:S05]  /*0a40*/  IMAD.WIDE R2, R4, 0x4, R244 ;  /* 0x0000000404027825 */ /* 0x000fca00078e02f4 */
[----:B------:R1:W2:Y:S01]  /*0a50*/  LDG.E R5, [R2.64] ;  /* 0x0000000a02057981 */ /* 0x0002a2000c1e1900 */
[----:B------:R-:W-:Y:S02]  /*0a60*/  IABS R6, c[0x0][0x1c8] ;  /* 0x0000720000067a13 */ /* 0x000fe40000000000 */
[----:B------:R-:W-:Y:S02]  /*0a70*/  IABS R7, R26 ;  /* 0x0000001a00077213 */ /* 0x000fe40000000000 */
[----:B-1----:R-:W1:Y:S08]  /*0a80*/  I2F.RP R2, R6 ;  /* 0x0000000600027306 */ /* 0x002e700000209400 */
        /* <DEDUP_REMOVED lines=10> */
[----:B------:R-:W-:Y:S01]  /*0b30*/  IMAD R2, R6, R2, R3 ;  /* 0x0000000206027224 */ /* 0x000fe200078e0203 */
[----:B------:R-:W-:-:S04]  /*0b40*/  LOP3.LUT R3, R26, c[0x0][0x1c8], RZ, 0x3c, !PT ;  /* 0x000072001a037a12 */ /* 0x000fc800078e3cff */
[----:B------:R-:W-:-:S13]  /*0b50*/  ISETP.GT.U32.AND P0, PT, R6, R2, PT ;  /* 0x000000020600720c */ /* 0x000fda0003f04070 */
[----:B------:R-:W-:Y:S01]  /*0b60*/  @!P0 IMAD.IADD R2, R2, 0x1, -R6 ;  /* 0x0000000102028824 */ /* 0x000fe200078e0a06 */
[----:B------:R-:W-:Y:S02]  /*0b70*/  @!P0 IADD3 R0, R0, 0x1, RZ ;  /* 0x0000000100008810 */ /* 0x000fe40007ffe0ff */
[----:B------:R-:W-:Y:S02]  /*0b80*/  ISETP.GE.AND P0, PT, R3, RZ, PT ;  /* 0x000000ff0300720c */ /* 0x000fe40003f06270 */
[----:B------:R-:W-:Y:S02]  /*0b90*/  ISETP.GE.U32.AND P1, PT, R2, R6, PT ;  /* 0x000000060200720c */ /* 0x000fe40003f26070 */
[----:B------:R-:W-:-:S05]  /*0ba0*/  IADD3 R2, -R4, RZ, RZ ;  /* 0x000000ff04027210 */ /* 0x000fca0007ffe1ff */
[----:B------:R-:W-:-:S05]  /*0bb0*/  IMAD R14, R2, c[0x0][0x2d0], R14 ;  /* 0x0000b400020e7a24 */ /* 0x000fca00078e020e */
[----:B------:R-:W-:Y:S02]  /*0bc0*/  SHF.R.S32.HI R20, RZ, 0x1f, R14 ;  /* 0x0000001fff147819 */ /* 0x000fe4000001140e */
[----:B------:R-:W-:Y:S02]  /*0bd0*/  @P1 IADD3 R0, R0, 0x1, RZ ;  /* 0x0000000100001810 */ /* 0x000fe40007ffe0ff */
[----:B------:R-:W-:Y:S01]  /*0be0*/  ISETP.NE.AND P1, PT, RZ, c[0x0][0x1c8], PT ;  /* 0x00007200ff007a0c */ /* 0x000fe20003f25270 */
[----:B------:R-:W-:Y:S02]  /*0bf0*/  IMAD R4, R20, c[0x0][0x198], RZ ;  /* 0x0000660014047a24 */ /* 0x000fe400078e02ff */
[----:B------:R-:W-:Y:S02]  /*0c00*/  @!P0 IMAD.MOV R0, RZ, RZ, -R0 ;  /* 0x000000ffff008224 */ /* 0x000fe400078e0a00 */
[----:B------:R-:W-:-:S08]  /*0c10*/  IMAD R4, R14, c[0x0][0x19c], R4 ;  /* 0x000067000e047a24 */ /* 0x000fd000078e0204 */
[----:B------:R-:W-:-:S04]  /*0c20*/  @!P1 LOP3.LUT R0, RZ, c[0x0][0x1c8], RZ, 0x33, !PT ;  /* 0x00007200ff009a12 */ /* 0x000fc800078e33ff */
[----:B------:R-:W-:Y:S02]  /*0c30*/  SHF.R.S32.HI R16, RZ, 0x1f, R0 ;  /* 0x0000001fff107819 */ /* 0x000fe40000011400 */
[----:B-----5:R-:W-:Y:S02]  /*0c40*/  MOV R10, R0 ;  /* 0x00000000000a7202 */ /* 0x020fe40000000f00 */
[----:B--2---:R-:W-:Y:S01]  /*0c50*/  SHF.R.S32.HI R8, RZ, 0x1f, R5 ;  /* 0x0000001fff087819 */ /* 0x004fe20000011405 */
[----:B------:R-:W-:-:S04]  /*0c60*/  IMAD.WIDE.U32 R6, R5, c[0x0][0x180], RZ ;  /* 0x0000600005067a25 */ /* 0x000fc800078e00ff */
[----:B------:R-:W-:-:S04]  /*0c70*/  IMAD R2, R8, c[0x0][0x180], RZ ;  /* 0x0000600008027a24 */ /* 0x000fc800078e02ff */
[----:B------:R-:W-:-:S05]  /*0c80*/  IMAD R2, R5, c[0x0][0x184], R2 ;  /* 0x0000610005027a24 */ /* 0x000fca00078e0202 */
[----:B------:R-:W-:Y:S01]  /*0c90*/  IADD3 R3, R7, R2, RZ ;  /* 0x0000000207037210 */ /* 0x000fe20007ffe0ff */
[----:B------:R-:W-:Y:S02]  /*0ca0*/  IMAD.MOV.U32 R2, RZ, RZ, R6 ;  /* 0x000000ffff027224 */ /* 0x000fe400078e0006 */
[----:B------:R-:W-:Y:S02]  /*0cb0*/  IMAD R6, R8, c[0x0][0x188], RZ ;  /* 0x0000620008067a24 */ /* 0x000fe400078e02ff */
[----:B------:R-:W-:-:S04]  /*0cc0*/  IMAD.WIDE.U32 R2, R14, c[0x0][0x198], R2 ;  /* 0x000066000e027a25 */ /* 0x000fc800078e0002 */
[----:B------:R-:W-:Y:S01]  /*0cd0*/  IMAD R8, R5, c[0x0][0x18c], R6 ;  /* 0x0000630005087a24 */ /* 0x000fe200078e0206 */
[----:B------:R-:W-:Y:S01]  /*0ce0*/  IADD3 R3, R3, R4, RZ ;  /* 0x0000000403037210 */ /* 0x000fe20007ffe0ff */
[----:B------:R-:W-:Y:S02]  /*0cf0*/  IMAD R4, R16, c[0x0][0x1b0], RZ ;  /* 0x00006c0010047a24 */ /* 0x000fe400078e02ff */
[----:B------:R-:W-:-:S04]  /*0d00*/  IMAD.WIDE.U32 R6, R5, c[0x0][0x188], RZ ;  /* 0x0000620005067a25 */ /* 0x000fc800078e00ff */
[C---:B------:R-:W-:Y:S02]  /*0d10*/  IMAD R4, R0.reuse, c[0x0][0x1b4], R4 ;  /* 0x00006d0000047a24 */ /* 0x040fe400078e0204 */
[----:B------:R-:W-:-:S04]  /*0d20*/  IMAD.WIDE.U32 R2, R0, c[0x0][0x1b0], R2 ;  /* 0x00006c0000027a25 */ /* 0x000fc800078e0002 */
[----:B------:R-:W-:Y:S01]  /*0d30*/  IMAD.IADD R7, R7, 0x1, R8 ;  /* 0x0000000107077824 */ /* 0x000fe200078e0208 */
[----:B------:R-:W-:Y:S01]  /*0d40*/  IADD3 R8, R3, R4, RZ ;  /* 0x0000000403087210 */ /* 0x000fe20007ffe0ff */
[----:B------:R-:W-:Y:S01]  /*0d50*/  IMAD.MOV.U32 R12, RZ, RZ, R2 ;  /* 0x000000ffff0c7224 */ /* 0x000fe200078e0002 */
[----:B------:R-:W-:Y:S05]  /*0d60*/  BRA `(.L_x_2163) ;  /* 0x0000038000007947 */ /* 0x000fea0003800000 */
.L_x_2162:
[----:B------:R-:W-:Y:S02]  /*0d70*/  IABS R5, c[0x0][0x1c8] ;  /* 0x0000720000057a13 */ /* 0x000fe40000000000 */
[----:B------:R-:W-:Y:S02]  /*0d80*/  IABS R4, R26 ;  /* 0x0000001a00047213 */ /* 0x000fe40000000000 */
[----:B------:R-:W1:Y:S01]  /*0d90*/  I2F.RP R2, R5 ;  /* 0x0000000500027306 */ /* 0x000e620000209400 */
[----:B------:R-:W-:Y:S02]  /*0da0*/  LEA R14, R242, 0xffffff00, 0x8 ;  /* 0xffffff00f20e7811 */ /* 0x000fe400078e40ff */
[----:B-----5:R-:W-:-:S02]  /*0db0*/  SHF.R.S32.HI R11, RZ, 0x1f, R10 ;  /* 0x0000001fff0b7819 */ /* 0x020fc4000001140a */
[----:B------:R-:W-:-:S03]  /*0dc0*/  SHF.R.S32.HI R20, RZ, 0x1f, R14 ;  /* 0x0000001fff147819 */ /* 0x000fc6000001140e */
[----:B------:R-:W-:Y:S01]  /*0dd0*/  IMAD R6, R11, c[0x0][0x180], RZ ;  /* 0x000060000b067a24 */ /* 0x000fe200078e02ff */
[----:B-1----:R-:W1:Y:S02]  /*0de0*/  MUFU.RCP R2, R2 ;  /* 0x0000000200027308 */ /* 0x002e640000001000 */
[----:B-1----:R-:W-:-:S06]  /*0df0*/  IADD3 R2, R2, 0xffffffe, RZ ;  /* 0x0ffffffe02027810 */ /* 0x002fcc0007ffe0ff */
[----:B------:R-:W1:Y:S02]  /*0e00*/  F2I.FTZ.U32.TRUNC.NTZ R3, R2 ;  /* 0x0000000200037305 */ /* 0x000e64000021f000 */
[----:B-1----:R-:W-:Y:S01]  /*0e10*/  IADD3 R0, RZ, -R3, RZ ;  /* 0x80000003ff007210 */ /* 0x002fe20007ffe0ff */
[----:B------:R-:W-:-:S04]  /*0e20*/  IMAD.MOV.U32 R2, RZ, RZ, RZ ;  /* 0x000000ffff027224 */ /* 0x000fc800078e00ff */
[----:B------:R-:W-:-:S04]  /*0e30*/  IMAD R0, R0, R5, RZ ;  /* 0x0000000500007224 */ /* 0x000fc800078e02ff */
[----:B------:R-:W-:Y:S01]  /*0e40*/  IMAD.HI.U32 R0, R3, R0, R2 ;  /* 0x0000000003007227 */ /* 0x000fe200078e0002 */
[----:B------:R-:W-:Y:S02]  /*0e50*/  MOV R3, R4 ;  /* 0x0000000400037202 */ /* 0x000fe40000000f00 */
[----:B------:R-:W-:-:S03]  /*0e60*/  SHF.R.S32.HI R4, RZ, 0x1f, R8 ;  /* 0x0000001fff047819 */ /* 0x000fc60000011408 */
[----:B------:R-:W-:-:S04]  /*0e70*/  IMAD.HI.U32 R0, R0, R3, RZ ;  /* 0x0000000300007227 */ /* 0x000fc800078e00ff */
[----:B------:R-:W-:-:S04]  /*0e80*/  IMAD.MOV R2, RZ, RZ, -R0 ;  /* 0x000000ffff027224 */ /* 0x000fc800078e0a00 */
[----:B------:R-:W-:Y:S01]  /*0e90*/  IMAD R2, R5, R2, R3 ;  /* 0x0000000205027224 */ /* 0x000fe200078e0203 */
[----:B------:R-:W-:-:S04]  /*0ea0*/  IADD3 R3, P1, R8, R14, RZ ;  /* 0x0000000e08037210 */ /* 0x000fc80007f3e0ff */
[----:B------:R-:W-:Y:S01]  /*0eb0*/  ISETP.GT.U32.AND P0, PT, R5, R2, PT ;  /* 0x000000020500720c */ /* 0x000fe20003f04070 */
[----:B------:R-:W-:-:S12]  /*0ec0*/  IMAD.WIDE.U32 R12, R3, c[0x0][0x198], RZ ;  /* 0x00006600030c7a25 */ /* 0x000fd800078e00ff */
[-C--:B------:R-:W-:Y:S02]  /*0ed0*/  @!P0 IADD3 R2, R2, -R5.reuse, RZ ;  /* 0x8000000502028210 */ /* 0x080fe40007ffe0ff */
[----:B------:R-:W-:Y:S02]  /*0ee0*/  @!P0 IADD3 R0, R0, 0x1, RZ ;  /* 0x0000000100008810 */ /* 0x000fe40007ffe0ff */
[----:B------:R-:W-:Y:S01]  /*0ef0*/  ISETP.GE.U32.AND P2, PT, R2, R5, PT ;  /* 0x000000050200720c */ /* 0x000fe20003f46070 */
[----:B------:R-:W-:Y:S01]  /*0f00*/  IMAD.X R2, R4, 0x1, R20, P1 ;  /* 0x0000000104027824 */ /* 0x000fe200008e0614 */
[----:B------:R-:W-:Y:S01]  /*0f10*/  LOP3.LUT R5, R26, c[0x0][0x1c8], RZ, 0x3c, !PT ;  /* 0x000072001a057a12 */ /* 0x000fe200078e3cff */
[----:B------:R-:W-:Y:S01]  /*0f20*/  IMAD R4, R4, c[0x0][0x1a0], RZ ;  /* 0x0000680004047a24 */ /* 0x000fe200078e02ff */
[----:B------:R-:W-:Y:S01]  /*0f30*/  ISETP.NE.AND P0, PT, RZ, c[0x0][0x1c8], PT ;  /* 0x00007200ff007a0c */ /* 0x000fe20003f05270 */
[----:B------:R-:W-:Y:S01]  /*0f40*/  IMAD R2, R2, c[0x0][0x198], RZ ;  /* 0x0000660002027a24 */ /* 0x000fe200078e02ff */
[----:B------:R-:W-:Y:S01]  /*0f50*/  ISETP.GE.AND P1, PT, R5, RZ, PT ;  /* 0x000000ff0500720c */ /* 0x000fe20003f26270 */
[----:B------:R-:W-:-:S02]  /*0f60*/  IMAD R7, R8, c[0x0][0x1a4], R4 ;  /* 0x0000690008077a24 */ /* 0x000fc400078e0204 */
[----:B------:R-:W-:Y:S02]  /*0f70*/  IMAD R2, R3, c[0x0][0x19c], R2 ;  /* 0x0000670003027a24 */ /* 0x000fe400078e0202 */
[----:B------:R-:W-:Y:S02]  /*0f80*/  IMAD.WIDE.U32 R4, R8, c[0x0][0x1a0], RZ ;  /* 0x0000680008047a25 */ /* 0x000fe400078e00ff */
[----:B------:R-:W-:Y:S02]  /*0f90*/  @P2 IADD3 R0, R0, 0x1, RZ ;  /* 0x0000000100002810 */ /* 0x000fe40007ffe0ff */
[----:B------:R-:W-:Y:S02]  /*0fa0*/  IADD3 R3, R13, R2, RZ ;  /* 0x000000020d037210 */ /* 0x000fe40007ffe0ff */
[----:B------:R-:W-:Y:S01]  /*0fb0*/  MOV R2, R12 ;  /* 0x0000000c00027202 */ /* 0x000fe20000000f00 */
[C---:B------:R-:W-:Y:S02]  /*0fc0*/  IMAD R12, R10.reuse, c[0x0][0x184], R6 ;  /* 0x000061000a0c7a24 */ /* 0x040fe400078e0206 */
[----:B------:R-:W-:Y:S01]  /*0fd0*/  @!P1 IMAD.MOV R0, RZ, RZ, -R0 ;  /* 0x000000ffff009224 */ /* 0x000fe200078e0a00 */
[----:B------:R-:W-:Y:S01]  /*0fe0*/  @!P0 LOP3.LUT R0, RZ, c[0x0][0x1c8], RZ, 0x33, !PT ;  /* 0x00007200ff008a12 */ /* 0x000fe200078e33ff */
[----:B------:R-:W-:-:S03]  /*0ff0*/  IMAD.WIDE.U32 R8, R10, c[0x0][0x180], R2 ;  /* 0x000060000a087a25 */ /* 0x000fc600078e0002 */
[----:B------:R-:W-:Y:S01]  /*1000*/  SHF.R.S32.HI R16, RZ, 0x1f, R0 ;  /* 0x0000001fff107819 */ /* 0x000fe20000011400 */
[----:B------:R-:W-:Y:S01]  /*1010*/  IMAD.IADD R3, R5, 0x1, R7 ;  /* 0x0000000105037824 */ /* 0x000fe200078e0207 */
[----:B------:R-:W-:Y:S01]  /*1020*/  IADD3 R5, R9, R12, RZ ;  /* 0x0000000c09057210 */ /* 0x000fe20007ffe0ff */
[----:B------:R-:W-:Y:S02]  /*1030*/  IMAD R6, R11, c[0x0][0x188], RZ ;  /* 0x000062000b067a24 */ /* 0x000fe400078e02ff */
[----:B------:R-:W-:Y:S01]  /*1040*/  IMAD.MOV.U32 R2, RZ, RZ, R4 ;  /* 0x000000ffff027224 */ /* 0x000fe200078e0004 */
[----:B------:R-:W-:Y:S01]  /*1050*/  MOV R4, R8 ;  /* 0x0000000800047202 */ /* 0x000fe20000000f00 */
[----:B------:R-:W-:Y:S02]  /*1060*/  IMAD R9, R16, c[0x0][0x1b0], RZ ;  /* 0x00006c0010097a24 */ /* 0x000fe400078e02ff */
[C---:B------:R-:W-:Y:S02]  /*1070*/  IMAD R11, R10.reuse, c[0x0][0x18c], R6 ;  /* 0x000063000a0b7a24 */ /* 0x040fe400078e0206 */
[----:B------:R-:W-:Y:S01]  /*1080*/  IMAD.WIDE.U32 R6, R10, c[0x0][0x188], R2 ;  /* 0x000062000a067a25 */ /* 0x000fe200078e0002 */
[----:B------:R-:W-:-:S03]  /*1090*/  MOV R10, R0 ;  /* 0x00000000000a7202 */ /* 0x000fc60000000f00 */
[----:B------:R-:W-:Y:S01]  /*10a0*/  IMAD.WIDE.U32 R2, R0, c[0x0][0x1b0], R4 ;  /* 0x00006c0000027a25 */ /* 0x000fe200078e0004 */
[----:B------:R-:W-:-:S03]  /*10b0*/  IADD3 R7, R7, R11, RZ ;  /* 0x0000000b07077210 */ /* 0x000fc60007ffe0ff */
[----:B------:R-:W-:Y:S02]  /*10c0*/  IMAD R4, R0, c[0x0][0x1b4], R9 ;  /* 0x00006d0000047a24 */ /* 0x000fe400078e0209 */
[----:B------:R-:W-:-:S03]  /*10d0*/  IMAD.MOV.U32 R12, RZ, RZ, R2 ;  /* 0x000000ffff0c7224 */ /* 0x000fc600078e0002 */
[----:B------:R-:W-:Y:S02]  /*10e0*/  IADD3 R8, R3, R4, RZ ;  /* 0x0000000403087210 */ /* 0x000fe40007ffe0ff */
.L_x_2163:
[----:B------:R-:W-:Y:S01]  /*10f0*/  SHF.R.S32.HI R24, RZ, 0x1f, R131 ;  /* 0x0000001fff187819 */ /* 0x000fe20000011483 */
[----:B------:R-:W-:Y:S01]  /*1100*/  ULDC.64 UR4, c[0x0][0x198] ;  /* 0x0000660000047ab9 */ /* 0x000fe20000000a00 */
[----:B------:R-:W-:Y:S01]  /*1110*/  SHF.R.S32.HI R17, RZ, 0x1f, R25 ;  /* 0x0000001fff117819 */ /* 0x000fe20000011419 */
[----:B------:R-:W-:Y:S01]  /*1120*/  USHF.L.U32 UR9, UR4, 0x5, URZ ;  /* 0x0000000504097899 */ /* 0x000fe2000800063f */
[CC--:B------:R-:W-:Y:S01]  /*1130*/  LEA.HI R23, R24.reuse, R131.reuse, RZ, 0x3 ;  /* 0x0000008318177211 */ /* 0x0c0fe200078f18ff */
[----:B------:R-:W-:Y:S01]  /*1140*/  UMOV UR8, 0x5 ;  /* 0x0000000500087882 */ /* 0x000fe20000000000 */
[-C--:B------:R-:W-:Y:S01]  /*1150*/  LEA.HI R22, R24, R131.reuse, RZ, 0x4 ;  /* 0x0000008318167211 */ /* 0x080fe200078f20ff */
[----:B------:R-:W-:Y:S01]  /*1160*/  IMAD R17, R17, c[0x0][0x178], RZ ;  /* 0x00005e0011117a24 */ /* 0x000fe200078e02ff */
[----:B------:R-:W-:Y:S01]  /*1170*/  SHF.R.S32.HI R2, RZ, 0x3, R23 ;  /* 0x00000003ff027819 */ /* 0x000fe20000011417 */
[----:B------:R-:W-:Y:S01]  /*1180*/  USHF.L.U64.HI UR5, UR4, UR8, UR5 ;  /* 0x0000000804057299 */ /* 0x000fe20008010205 */
[----:B------:R-:W-:Y:S01]  /*1190*/  LOP3.LUT R3, R23, 0xfffffff8, RZ, 0xc0, !PT ;  /* 0xfffffff817037812 */ /* 0x000fe200078ec0ff */
[----:B------:R-:W-:Y:S01]  /*11a0*/  IMAD R17, R25, c[0x0][0x17c], R17 ;  /* 0x00005f0019117a24 */ /* 0x000fe200078e0211 */
[----:B------:R-:W-:Y:S01]  /*11b0*/  LOP3.LUT R9, R22, 0xfffffff0, RZ, 0xc0, !PT ;  /* 0xfffffff016097812 */ /* 0x000fe200078ec0ff */
[----:B------:R-:W-:Y:S01]  /*11c0*/  IMAD.SHL.U32 R0, R2, 0x40, RZ ;  /* 0x0000004002007824 */ /* 0x000fe200078e00ff */
[----:B------:R-:W-:Y:S01]  /*11d0*/  LEA.HI R11, R24, R131, RZ, 0x6 ;  /* 0x00000083180b7211 */ /* 0x000fe200078f30ff */
[----:B------:R-:W-:Y:S01]  /*11e0*/  IMAD.IADD R72, R131, 0x1, -R3 ;  /* 0x0000000183487824 */ /* 0x000fe200078e0a03 */
[----:B------:R-:W-:Y:S01]  /*11f0*/  SHF.R.S32.HI R3, RZ, 0x1f, R2 ;  /* 0x0000001fff037819 */ /* 0x000fe20000011402 */
[----:B------:R-:W-:Y:S01]  /*1200*/  ULDC.64 UR6, c[0x0][0x190] ;  /* 0x0000640000067ab9 */ /* 0x000fe20000000a00 */
[----:B------:R-:W-:Y:S01]  /*1210*/  LOP3.LUT R0, R0, 0x1c0, RZ, 0xc0, !PT ;  /* 0x000001c000007812 */ /* 0x000fe200078ec0ff */
[----:B------:R-:W-:Y:S01]  /*1220*/  IMAD.SHL.U32 R4, R72, 0x8, RZ ;  /* 0x0000000848047824 */ /* 0x000fe200078e00ff */
[----:B------:R-:W-:Y:S01]  /*1230*/  USHF.L.U32 UR12, UR6, 0x5, URZ ;  /* 0x00000005060c7899 */ /* 0x000fe2000800063f */
[----:B------:R-:W-:Y:S01]  /*1240*/  IMAD.SHL.U32 R11, R11, 0x8, RZ ;  /* 0x000000080b0b7824 */ /* 0x000fe200078e00ff */
[----:B------:R-:W-:Y:S01]  /*1250*/  SHF.R.U32.HI R15, RZ, 0x3, R0 ;  /* 0x00000003ff0f7819 */ /* 0x000fe20000011600 */
[----:B------:R-:W-:Y:S01]  /*1260*/  IMAD.WIDE R18, R18, 0x40, R2 ;  /* 0x0000004012127825 */ /* 0x000fe200078e0202 */
[----:B------:R-:W-:Y:S01]  /*1270*/  LOP3.LUT R5, R0, 0x38, R4, 0xf8, !PT ;  /* 0x0000003800057812 */ /* 0x000fe200078ef804 */
[----:B------:R-:W-:Y:S01]  /*1280*/  USHF.L.U64.HI UR7, UR6, UR8, UR7 ;  /* 0x0000000806077299 */ /* 0x000fe20008010207 */
[----:B------:R-:W-:Y:S01]  /*1290*/  IADD3 R12, P1, R4, R12, RZ ;  /* 0x0000000c040c7210 */ /* 0x000fe20007f3e0ff */
[----:B------:R-:W-:Y:S01]  /*12a0*/  IMAD.IADD R0, R131, 0x1, -R9 ;  /* 0x0000000183007824 */ /* 0x000fe200078e0a09 */
[----:B------:R-:W-:-:S02]  /*12b0*/  LOP3.LUT R15, R5, R15, RZ, 0x3c, !PT ;  /* 0x0000000f050f7212 */ /* 0x000fc400078e3cff */
[----:B------:R-:W-:Y:S02]  /*12c0*/  SHF.R.S32.HI R5, RZ, 0x1f, R4 ;  /* 0x0000001fff057819 */ /* 0x000fe40000011404 */
[----:B------:R-:W-:Y:S02]  /*12d0*/  SHF.R.S32.HI R9, RZ, 0x1f, R0 ;  /* 0x0000001fff097819 */ /* 0x000fe40000011400 */
[----:B------:R-:W-:Y:S01]  /*12e0*/  IADD3 R6, P0, R4, R6, RZ ;  /* 0x0000000604067210 */ /* 0x000fe20007f1e0ff */
[----:B------:R-:W-:Y:S01]  /*12f0*/  IMAD.X R13, R5, 0x1, R8, P1 ;  /* 0x00000001050d7824 */ /* 0x000fe200008e0608 */
[----:B------:R-:W-:Y:S01]  /*1300*/  LEA.HI R21, R9, R0, RZ, 0x3 ;  /* 0x0000000009157211 */ /* 0x000fe200078f18ff */
[----:B------:R-:W-:Y:S01]  /*1310*/  IMAD R8, R16, c[0x0][0x1b8], RZ ;  /* 0x00006e0010087a24 */ /* 0x000fe200078e02ff */
[----:B------:R-:W-:Y:S01]  /*1320*/  LOP3.LUT R243, R15, 0x7ffffe00, R11, 0xf8, !PT ;  /* 0x7ffffe000ff37812 */ /* 0x000fe200078ef80b */
[----:B------:R-:W-:Y:S01]  /*1330*/  IMAD.X R7, R5, 0x1, R7, P0 ;  /* 0x0000000105077824 */ /* 0x000fe200000e0607 */
[----:B------:R-:W-:Y:S01]  /*1340*/  LOP3.LUT R9, R21, 0xfffffff8, RZ, 0xc0, !PT ;  /* 0xfffffff815097812 */ /* 0x000fe200078ec0ff */
[----:B------:R-:W-:Y:S01]  /*1350*/  IMAD.WIDE.U32 R4, R25, c[0x0][0x178], R4 ;  /* 0x00005e0019047a25 */ /* 0x000fe200078e0004 */
[----:B------:R-:W-:-:S02]  /*1360*/  IADD3 R14, P0, R2, R14, RZ ;  /* 0x0000000e020e7210 */ /* 0x000fc40007f1e0ff */
[----:B------:R-:W-:Y:S01]  /*1370*/  SHF.R.S32.HI R15, RZ, 0x1f, R26 ;  /* 0x0000001fff0f7819 */ /* 0x000fe2000001141a */
[----:B------:R-:W-:Y:S01]  /*1380*/  IMAD R16, R10, c[0x0][0x1bc], R8 ;  /* 0x00006f000a107a24 */ /* 0x000fe200078e0208 */
[----:B------:R-:W-:Y:S01]  /*1390*/  LEA.HI R130, R24, R131, RZ, 0x5 ;  /* 0x0000008318827211 */ /* 0x000fe200078f28ff */
[----:B------:R-:W-:Y:S02]  /*13a0*/  IMAD.IADD R5, R5, 0x1, R17 ;  /* 0x0000000105057824 */ /* 0x000fe400078e0211 */
[----:B------:R-:W-:Y:S01]  /*13b0*/  IMAD.WIDE.U32 R10, R10, c[0x0][0x1b8], R6 ;  /* 0x00006e000a0a7a25 */ /* 0x000fe200078e0006 */
[----:B------:R-:W-:-:S03]  /*13c0*/  SHF.R.S32.HI R129, RZ, 0x5, R130 ;  /* 0x00000005ff817819 */ /* 0x000fc60000011482 */
[----:B------:R-:W-:Y:S02]  /*13d0*/  IMAD.IADD R73, R0, 0x1, -R9 ;  /* 0x0000000100497824 */ /* 0x000fe400078e0a09 */
[C---:B------:R-:W-:Y:S02]  /*13e0*/  IMAD.X R6, R3.reuse, 0x1, R20, P0 ;  /* 0x0000000103067824 */ /* 0x040fe400000e0614 */
[----:B------:R-:W-:Y:S02]  /*13f0*/  IMAD R0, R3, c[0x0][0x198], RZ ;  /* 0x0000660003007a24 */ /* 0x000fe400078e02ff */
[----:B------:R-:W-:Y:S02]  /*1400*/  IMAD R15, R15, c[0x0][0x1a8], RZ ;  /* 0x00006a000f0f7a24 */ /* 0x000fe400078e02ff */
[----:B------:R-:W-:-:S04]  /*1410*/  IMAD.WIDE.U32 R8, R26, c[0x0][0x1a8], R4 ;  /* 0x00006a001a087a25 */ /* 0x000fc800078e0004 */
[----:B------:R-:W-:Y:S02]  /*1420*/  IMAD R17, R6, c[0x0][0x1a0], RZ ;  /* 0x0000680006117a24 */ /* 0x000fe400078e02ff */
[----:B------:R-:W-:Y:S02]  /*1430*/  IMAD.IADD R5, R11, 0x1, R16 ;  /* 0x000000010b057824 */ /* 0x000fe400078e0210 */
[C---:B------:R-:W-:Y:S02]  /*1440*/  IMAD R11, R2.reuse, c[0x0][0x19c], R0 ;  /* 0x00006700020b7a24 */ /* 0x040fe400078e0200 */
[----:B------:R-:W-:-:S04]  /*1450*/  IMAD.WIDE.U32 R6, R2, c[0x0][0x198], R12 ;  /* 0x0000660002067a25 */ /* 0x000fc800078e000c */
[----:B------:R-:W-:Y:S01]  /*1460*/  IMAD R15, R26, c[0x0][0x1ac], R15 ;  /* 0x00006b001a0f7a24 */ /* 0x000fe200078e020f */
[C---:B------:R-:W-:Y:S01]  /*1470*/  LEA R250, P0, R6.reuse, c[0x0][0x168], 0x1 ;  /* 0x00005a0006fa7a11 */ /* 0x040fe200078008ff */
[----:B------:R-:W-:Y:S02]  /*1480*/  IMAD.IADD R7, R7, 0x1, R11 ;  /* 0x0000000107077824 */ /* 0x000fe400078e020b */
[----:B------:R-:W-:Y:S02]  /*1490*/  IMAD.MOV.U32 R4, RZ, RZ, R10 ;  /* 0x000000ffff047224 */ /* 0x000fe400078e000a */
[----:B------:R-:W-:Y:S01]  /*14a0*/  IMAD.IADD R3, R9, 0x1, R15 ;  /* 0x0000000109037824 */ /* 0x000fe200078e020f */
[----:B------:R-:W-:Y:S01]  /*14b0*/  LEA.HI.X R249, R6, c[0x0][0x16c], R7, 0x1, P0 ;  /* 0x00005b0006f97a11 */ /* 0x000fe200000f0c07 */
[----:B------:R-:W-:Y:S02]  /*14c0*/  IMAD.MOV.U32 R2, RZ, RZ, R8 ;  /* 0x000000ffff027224 */ /* 0x000fe400078e0008 */
[----:B------:R-:W-:-:S02]  /*14d0*/  IMAD R0, R19, c[0x0][0x190], RZ ;  /* 0x0000640013007a24 */ /* 0x000fc400078e02ff */
[C---:B------:R-:W-:Y:S02]  /*14e0*/  IMAD R9, R14.reuse, c[0x0][0x1a4], R17 ;  /* 0x000069000e097a24 */ /* 0x040fe400078e0211 */
[----:B------:R-:W-:Y:S01]  /*14f0*/  IMAD.WIDE.U32 R4, R14, c[0x0][0x1a0], R4 ;  /* 0x000068000e047a25 */ /* 0x000fe200078e0004 */
[----:B------:R-:W-:-:S03]  /*1500*/  IADD3 R14, P0, R250, UR9, RZ ;  /* 0x00000009fa0e7c10 */ /* 0x000fc6000ff1e0ff */
[----:B------:R-:W-:Y:S01]  /*1510*/  IMAD R0, R18, c[0x0][0x194], R0 ;  /* 0x0000650012007a24 */ /* 0x000fe200078e0200 */
[----:B------:R-:W-:Y:S01]  /*1520*/  LEA R28, P1, R4, c[0x0][0x170], 0x1 ;  /* 0x00005c00041c7a11 */ /* 0x000fe200078208ff */
[----:B------:R-:W-:Y:S01]  /*1530*/  IMAD.WIDE.U32 R2, R18, c[0x0][0x190], R2 ;  /* 0x0000640012027a25 */ /* 0x000fe200078e0002 */
[----:B------:R-:W-:Y:S02]  /*1540*/  IADD3.X R15, R249, UR5, RZ, P0, !PT ;  /* 0x00000005f90f7c10 */ /* 0x000fe400087fe4ff */
[----:B------:R-:W-:Y:S01]  /*1550*/  IADD3 R12, P0, R14, UR9, RZ ;  /* 0x000000090e0c7c10 */ /* 0x000fe2000ff1e0ff */
[----:B------:R-:W-:Y:S01]  /*1560*/  IMAD.IADD R5, R5, 0x1, R9 ;  /* 0x0000000105057824 */ /* 0x000fe200078e0209 */
[----:B------:R-:W-:Y:S01]  /*1570*/  LEA R6, P2, R2, c[0x0][0x160], 0x1 ;  /* 0x0000580002067a11 */ /* 0x000fe200078408ff */
[----:B------:R-:W-:Y:S01]  /*1580*/  IMAD.IADD R0, R3, 0x1, R0 ;  /* 0x0000000103007824 */ /* 0x000fe200078e0200 */
[----:B------:R-:W-:Y:S01]  /*1590*/  IADD3.X R13, R15, UR5, RZ, P0, !PT ;  /* 0x000000050f0d7c10 */ /* 0x000fe200087fe4ff */
[----:B------:R-:W-:Y:S01]  /*15a0*/  IMAD.SHL.U32 R243, R243, 0x2, RZ ;  /* 0x00000002f3f37824 */ /* 0x000fe200078e00ff */
[----:B------:R-:W-:-:S02]  /*15b0*/  LEA.HI.X R29, R4, c[0x0][0x174], R5, 0x1, P1 ;  /* 0x00005d00041d7a11 */ /* 0x000fc400008f0c05 */
[----:B------:R-:W-:Y:S02]  /*15c0*/  LEA.HI.X R7, R2, c[0x0][0x164], R0, 0x1, P2 ;  /* 0x0000590002077a11 */ /* 0x000fe400010f0c00 */
[----:B------:R-:W-:Y:S01]  /*15d0*/  IADD3 R4, P1, R6, UR12, RZ ;  /* 0x0000000c06047c10 */ /* 0x000fe2000ff3e0ff */
[----:B------:R-:W-:Y:S01]  /*15e0*/  STL.64 [R1], R28 ;  /* 0x0000001c01007387 */ /* 0x000fe20000100a00 */
[----:B------:R-:W-:Y:S02]  /*15f0*/  IADD3 R10, P0, R12, UR9, RZ ;  /* 0x000000090c0a7c10 */ /* 0x000fe4000ff1e0ff */
[----:B------:R-:W-:Y:S01]  /*1600*/  IADD3.X R5, R7, UR7, RZ, P1, !PT ;  /* 0x0000000707057c10 */ /* 0x000fe20008ffe4ff */
[----:B------:R-:W-:Y:S01]  /*1610*/  @!PT LDS RZ, [RZ] ;  /* 0x00000000fffff984 */ /* 0x000fe20000000800 */
[----:B------:R-:W-:Y:S01]  /*1620*/  @!PT LDS RZ, [RZ] ;  /* 0x00000000fffff984 */ /* 0x000fe20000000800 */
[----:B------:R-:W-:Y:S01]  /*1630*/  @!PT LDS RZ, [RZ] ;  /* 0x00000000fffff984 */ /* 0x000fe20000000800 */
[----:B------:R1:W-:Y:S01]  /*1640*/  LDGSTS.E.BYPASS.LTC128B.128 [R243], [R6.64] ;  /* 0x0000000006f37fae */ /* 0x0003e2000b901d4a */
[----:B------:R-:W-:Y:S02]  /*1650*/  IADD3 R2, P1, R4, UR12, RZ ;  /* 0x0000000c04027c10 */ /* 0x000fe4000ff3e0ff */
[----:B------:R-:W-:Y:S01]  /*1660*/  IADD3.X R11, R13, UR5, RZ, P0, !PT ;  /* 0x000000050d0b7c10 */ /* 0x000fe200087fe4ff */
[----:B------:R2:W-:Y:S01]  /*1670*/  LDGSTS.E.BYPASS.LTC128B.128 [R243+0x800], [R4.64] ;  /* 0x0080000004f37fae */ /* 0x0005e2000b901d4a */
[----:B------:R-:W-:-:S02]  /*1680*/  IADD3 R8, P0, R10, UR9, RZ ;  /* 0x000000090a087c10 */ /* 0x000fc4000ff1e0ff */
[----:B------:R-:W-:Y:S02]  /*1690*/  IADD3.X R3, R5, UR7, RZ, P1, !PT ;  /* 0x0000000705037c10 */ /* 0x000fe40008ffe4ff */
[----:B------:R-:W-:Y:S02]  /*16a0*/  IADD3 R16, P1, R2, UR12, RZ ;  /* 0x0000000c02107c10 */ /* 0x000fe4000ff3e0ff */
[----:B------:R-:W-:Y:S01]  /*16b0*/  IADD3.X R9, R11, UR5, RZ, P0, !PT ;  /* 0x000000050b097c10 */ /* 0x000fe200087fe4ff */
[----:B------:R3:W-:Y:S01]  /*16c0*/  LDGSTS.E.BYPASS.LTC128B.128 [R243+0x1000], [R2.64] ;  /* 0x0100000002f37fae */ /* 0x0007e2000b901d4a */
[----:B------:R-:W-:Y:S01]  /*16d0*/  IADD3.X R17, R3, UR7, RZ, P1, !PT ;  /* 0x0000000703117c10 */ /* 0x000fe20008ffe4ff */
[----:B------:R-:W-:Y:S01]  /*16e0*/  ULDC.64 UR6, c[0x0][0x1a0] ;  /* 0x0000680000067ab9 */ /* 0x000fe20000000a00 */
[----:B------:R-:W-:Y:S01]  /*16f0*/  LOP3.LUT P1, RZ, R73, 0x2, RZ, 0xc0, !PT ;  /* 0x0000000249ff7812 */ /* 0x000fe2000782c0ff */
[----:B------:R-:W-:Y:S02]  /*1700*/  USHF.L.U32 UR12, UR6, 0x5, URZ ;  /* 0x00000005060c7899 */ /* 0x000fe4000800063f */
[----:B------:R4:W-:Y:S01]  /*1710*/  LDGSTS.E.BYPASS.LTC128B.128 [R243+0x1800], [R16.64] ;  /* 0x0180000010f37fae */ /* 0x0009e2000b901d4a */
[----:B------:R-:W-:Y:S01]  /*1720*/  USHF.L.U64.HI UR7, UR6, UR8, UR7 ;  /* 0x0000000806077299 */ /* 0x000fe20008010207 */
[----:B-1----:R-:W-:-:S04]  /*1730*/  IADD3 R6, P0, R8, UR9, RZ ;  /* 0x0000000908067c10 */ /* 0x002fc8000ff1e0ff */
[----:B------:R-:W-:Y:S01]  /*1740*/  IADD3.X R7, R9, UR5, RZ, P0, !PT ;  /* 0x0000000509077c10 */ /* 0x000fe200087fe4ff */
[----:B--2---:R-:W-:Y:S02]  /*1750*/  IMAD.MOV.U32 R4, RZ, RZ, R250 ;  /* 0x000000ffff047224 */ /* 0x004fe400078e00fa */
[----:B------:R-:W-:Y:S01]  /*1760*/  IMAD.MOV.U32 R5, RZ, RZ, R249 ;  /* 0x000000ffff057224 */ /* 0x000fe200078e00f9 */
[----:B---3--:R-:W-:-:S04]  /*1770*/  IADD3 R2, P0, R6, UR9, RZ ;  /* 0x0000000906027c10 */ /* 0x008fc8000ff1e0ff */
[----:B------:R1:W-:Y:S01]  /*1780*/  LDGSTS.E.BYPASS.LTC128B.128 [R243+0x2000], [R4.64] ;  /* 0x0200000004f37fae */ /* 0x0003e2000b901d4a */
[----:B------:R-:W-:-:S03]  /*1790*/  IADD3.X R3, R7, UR5, RZ, P0, !PT ;  /* 0x0000000507037c10 */ /* 0x000fc600087fe4ff */
[----:B------:R2:W-:Y:S04]  /*17a0*/  LDGSTS.E.BYPASS.LTC128B.128 [R243+0x2800], [R14.64] ;  /* 0x028000000ef37fae */ /* 0x0005e8000b901d4a */
[----:B------:R3:W-:Y:S04]  /*17b0*/  LDGSTS.E.BYPASS.LTC128B.128 [R243+0x3000], [R12.64] ;  /* 0x030000000cf37fae */ /* 0x0007e8000b901d4a */
[----:B------:R5:W-:Y:S04]  /*17c0*/  LDGSTS.E.BYPASS.LTC128B.128 [R243+0x3800], [R10.64] ;  /* 0x038000000af37fae */ /* 0x000be8000b901d4a */
[----:B------:R3:W-:Y:S04]  /*17d0*/  LDGSTS.E.BYPASS.LTC128B.128 [R243+0x4000], [R8.64] ;  /* 0x0400000008f37fae */ /* 0x0007e8000b901d4a */
[----:B------:R4:W-:Y:S04]  /*17e0*/  LDGSTS.E.BYPASS.LTC128B.128 [R243+0x4800], [R6.64] ;  /* 0x0480000006f37fae */ /* 0x0009e8000b901d4a */
[----:B------:R4:W-:Y:S01]  /*17f0*/  LDGSTS.E.BYPASS.LTC128B.128 [R243+0x5000], [R2.64] ;  /* 0x0500000002f37fae */ /* 0x0009e2000b901d4a */
[----:B-1----:R-:W-:-:S04]  /*1800*/  IADD3 R4, P0, R2, UR9, RZ ;  /* 0x0000000902047c10 */ /* 0x002fc8000ff1e0ff */
[----:B------:R-:W-:Y:S02]  /*1810*/  IADD3.X R5, R3, UR5, RZ, P0, !PT ;  /* 0x0000000503057c10 */ /* 0x000fe400087fe4ff */
[----:B--2---:R-:W-:-:S03]  /*1820*/  IADD3 R14, P0, R4, UR9, RZ ;  /* 0x00000009040e7c10 */ /* 0x004fc6000ff1e0ff */
[----:B------:R1:W-:Y:S01]  /*1830*/  LDGSTS.E.BYPASS.LTC128B.128 [R243+0x5800], [R4.64] ;  /* 0x0580000004f37fae */ /* 0x0003e2000b901d4a */
[----:B------:R-:W-:Y:S02]  /*1840*/  IADD3.X R15, R5, UR5, RZ, P0, !PT ;  /* 0x00000005050f7c10 */ /* 0x000fe400087fe4ff */
[----:B-----5:R-:W-:-:S03]  /*1850*/  IADD3 R10, P0, R14, UR9, RZ ;  /* 0x000000090e0a7c10 */ /* 0x020fc6000ff1e0ff */
[----:B------:R2:W-:Y:S01]  /*1860*/  LDGSTS.E.BYPASS.LTC128B.128 [R243+0x6000], [R14.64] ;  /* 0x060000000ef37fae */ /* 0x0005e2000b901d4a */
[----:B------:R-:W-:Y:S02]  /*1870*/  IADD3.X R11, R15, UR5, RZ, P0, !PT ;  /* 0x000000050f0b7c10 */ /* 0x000fe400087fe4ff */
[----:B---3--:R-:W-:-:S03]  /*1880*/  IADD3 R8, P0, R10, UR9, RZ ;  /* 0x000000090a087c10 */ /* 0x008fc6000ff1e0ff */
[----:B------:R3:W-:Y:S01]  /*1890*/  LDGSTS.E.BYPASS.LTC128B.128 [R243+0x6800], [R10.64] ;  /* 0x068000000af37fae */ /* 0x0007e2000b901d4a */
[----:B------:R-:W-:Y:S02]  /*18a0*/  IADD3.X R9, R11, UR5, RZ, P0, !PT ;  /* 0x000000050b097c10 */ /* 0x000fe400087fe4ff */
[----:B----4-:R-:W-:-:S03]  /*18b0*/  IADD3 R6, P0, R8, UR9, RZ ;  /* 0x0000000908067c10 */ /* 0x010fc6000ff1e0ff */
[----:B------:R4:W-:Y:S01]  /*18c0*/  LDGSTS.E.BYPASS.LTC128B.128 [R243+0x7000], [R8.64] ;  /* 0x0700000008f37fae */ /* 0x0009e2000b901d4a */
[----:B------:R-:W-:-:S05]  /*18d0*/  IADD3.X R7, R9, UR5, RZ, P0, !PT ;  /* 0x0000000509077c10 */ /* 0x000fca00087fe4ff */
[----:B------:R5:W-:Y:S01]  /*18e0*/  LDGSTS.E.BYPASS.LTC128B.128 [R243+0x7800], [R6.64] ;  /* 0x0780000006f37fae */ /* 0x000be2000b901d4a */
[----:B-1----:R-:W-:-:S04]  /*18f0*/  IADD3 R4, P0, R6, UR9, RZ ;  /* 0x0000000906047c10 */ /* 0x002fc8000ff1e0ff */
[----:B------:R-:W-:Y:S02]  /*1900*/  IADD3.X R5, R7, UR5, RZ, P0, !PT ;  /* 0x0000000507057c10 */ /* 0x000fe400087fe4ff */
[----:B------:R-:W-:-:S03]  /*1910*/  IADD3 R2, P0, R4, UR9, RZ ;  /* 0x0000000904027c10 */ /* 0x000fc6000ff1e0ff */
[----:B------:R1:W-:Y:S01]  /*1920*/  LDGSTS.E.BYPASS.LTC128B.128 [R243+0x8000], [R4.64] ;  /* 0x0800000004f37fae */ /* 0x0003e2000b901d4a */
[----:B------:R-:W-:-:S05]  /*1930*/  IADD3.X R3, R5, UR5, RZ, P0, !PT ;  /* 0x0000000505037c10 */ /* 0x000fca00087fe4ff */
[----:B------:R2:W-:Y:S01]  /*1940*/  LDGSTS.E.BYPASS.LTC128B.128 [R243+0x8800], [R2.64] ;  /* 0x0880000002f37fae */ /* 0x0005e2000b901d4a */
[----:B-----5:R-:W-:-:S04]  /*1950*/  IADD3 R6, P0, R2, UR9, RZ ;  /* 0x0000000902067c10 */ /* 0x020fc8000ff1e0ff */
[----:B------:R-:W-:-:S05]  /*1960*/  IADD3.X R7, R3, UR5, RZ, P0, !PT ;  /* 0x0000000503077c10 */ /* 0x000fca00087fe4ff */
[----:B------:R5:W-:Y:S01]  /*1970*/  LDGSTS.E.BYPASS.LTC128B.128 [R243+0x9000], [R6.64] ;  /* 0x0900000006f37fae */ /* 0x000be2000b901d4a */
[----:B-1----:R-:W-:Y:S01]  /*1980*/  SHF.R.S32.HI R4, RZ, 0x4, R22 ;  /* 0x00000004ff047819 */ /* 0x002fe20000011416 */
[----:B------:R-:W-:-:S03]  /*1990*/  IMAD.SHL.U32 R5, R72, 0x40, RZ ;  /* 0x0000004048057824 */ /* 0x000fc600078e00ff */
[----:B------:R-:W-:Y:S02]  /*19a0*/  LEA.HI R0, R22, R4, RZ, 0x1 ;  /* 0x0000000416007211 */ /* 0x000fe400078f08ff */
[----:B--2---:R-:W-:-:S04]  /*19b0*/  IADD3 R2, P0, R6, UR9, RZ ;  /* 0x0000000906027c10 */ /* 0x004fc8000ff1e0ff */
[----:B------:R-:W-:-:S05]  /*19c0*/  IADD3.X R3, R7, UR5, RZ, P0, !PT ;  /* 0x0000000507037c10 */ /* 0x000fca00087fe4ff */
[----:B------:R1:W-:Y:S04]  /*19d0*/  LDGSTS.E.BYPASS.LTC128B.128 [R243+0x9800], [R2.64] ;  /* 0x0980000002f37fae */ /* 0x0003e8000b901d4a */
[----:B------:R-:W0:Y:S01]  /*19e0*/  LDGDEPBAR ;  /* 0x00000000000079af */ /* 0x000e220000000000 */
[----:B-----5:R-:W-:-:S04]  /*19f0*/  IADD3 R6, P0, R28, UR12, RZ ;  /* 0x0000000c1c067c10 */ /* 0x020fc8000ff1e0ff */
[----:B------:R-:W-:Y:S02]  /*1a00*/  IADD3.X R7, R29, UR7, RZ, P0, !PT ;  /* 0x000000071d077c10 */ /* 0x000fe400087fe4ff */
[----:B-1----:R-:W-:Y:S01]  /*1a10*/  LOP3.LUT R2, R0, 0xfffffffe, RZ, 0xc0, !PT ;  /* 0xfffffffe00027812 */ /* 0x002fe200078ec0ff */
[----:B------:R-:W-:-:S04]  /*1a20*/  DEPBAR.LE SB0, 0x0 ;  /* 0x000080000000791a */ /* 0x000fc80000000000 */
[----:B------:R-:W-:Y:S01]  /*1a30*/  IMAD.IADD R3, R4, 0x1, -R2 ;  /* 0x0000000104037824 */ /* 0x000fe200078e0a02 */
[----:B------:R-:W-:Y:S01]  /*1a40*/  BAR.SYNC.DEFER_BLOCKING 0x0 ;  /* 0x0000000000007b1d */ /* 0x000fe20000010000 */
[----:B------:R-:W-:Y:S01]  /*1a50*/  LOP3.LUT R0, R5, 0x1c0, RZ, 0xc0, !PT ;  /* 0x000001c005007812 */ /* 0x000fe200078ec0ff */
[----:B------:R-:W-:Y:S01]  /*1a60*/  IMAD.SHL.U32 R2, R73, 0x40, RZ ;  /* 0x0000004049027824 */ /* 0x000fe200078e00ff */
[----:B------:R-:W-:Y:S01]  /*1a70*/  IADD3 R4, P0, R6, UR12, RZ ;  /* 0x0000000c06047c10 */ /* 0x000fe2000ff1e0ff */
[----:B---3--:R-:W-:Y:S01]  /*1a80*/  IMAD.SHL.U32 R11, R3, 0x8, RZ ;  /* 0x00000008030b7824 */ /* 0x008fe200078e00ff */
[----:B------:R-:W-:Y:S02]  /*1a90*/  LOP3.LUT R10, R0, 0x8, R23, 0xf8, !PT ;  /* 0x00000008000a7812 */ /* 0x000fe400078ef817 */
[----:B----4-:R-:W-:Y:S02]  /*1aa0*/  SHF.R.U32.HI R9, RZ, 0x3, R0 ;  /* 0x00000003ff097819 */ /* 0x010fe40000011600 */
[----:B------:R-:W-:-:S02]  /*1ab0*/  IADD3.X R5, R7, UR7, RZ, P0, !PT ;  /* 0x0000000707057c10 */ /* 0x000fc400087fe4ff */
[----:B------:R-:W-:Y:S02]  /*1ac0*/  IADD3 R8, P0, R4, UR12, RZ ;  /* 0x0000000c04087c10 */ /* 0x000fe4000ff1e0ff */
[----:B------:R-:W-:Y:S02]  /*1ad0*/  LOP3.LUT R0, R2, 0x1c0, RZ, 0xc0, !PT ;  /* 0x000001c002007812 */ /* 0x000fe400078ec0ff */
[----:B------:R-:W-:Y:S02]  /*1ae0*/  LOP3.LUT R2, R10, R9, RZ, 0x3c, !PT ;  /* 0x000000090a027212 */ /* 0x000fe400078e3cff */
[----:B------:R-:W-:Y:S02]  /*1af0*/  IADD3.X R9, R5, UR7, RZ, P0, !PT ;  /* 0x0000000705097c10 */ /* 0x000fe400087fe4ff */
[----:B------:R-:W-:Y:S01]  /*1b00*/  IADD3 R12, P0, R8, UR12, RZ ;  /* 0x0000000c080c7c10 */ /* 0x000fe2000ff1e0ff */
[----:B------:R-:W-:Y:S01]  /*1b10*/  IMAD R3, R3, 0x200, R2 ;  /* 0x0000020003037824 */ /* 0x000fe200078e0202 */
[----:B------:R-:W-:-:S02]  /*1b20*/  LOP3.LUT R11, R0, 0x8, R11, 0xf8, !PT ;  /* 0x00000008000b7812 */ /* 0x000fc400078ef80b */
[----:B------:R-:W-:Y:S01]  /*1b30*/  SHF.R.U32.HI R0, RZ, 0x3, R0 ;  /* 0x00000003ff007819 */ /* 0x000fe20000011600 */
[----:B------:R-:W-:Y:S01]  /*1b40*/  @!PT LDS RZ, [RZ] ;  /* 0x00000000fffff984 */ /* 0x000fe20000000800 */
[----:B------:R-:W-:Y:S01]  /*1b50*/  @!PT LDS RZ, [RZ] ;  /* 0x00000000fffff984 */ /* 0x000fe20000000800 */
[----:B------:R-:W-:Y:S01]  /*1b60*/  @!PT LDS RZ, [RZ] ;  /* 0x00000000fffff984 */ /* 0x000fe20000000800 */
[----:B------:R1:W-:Y:S01]  /*1b70*/  LDGSTS.E.BYPASS.LTC128B.128 [R243+0xa000], [R28.64] ;  /* 0x0a0000001cf37fae */ /* 0x0003e2000b901d4a */
[----:B------:R-:W-:Y:S02]  /*1b80*/  IADD3.X R13, R9, UR7, RZ, P0, !PT ;  /* 0x00000007090d7c10 */ /* 0x000fe400087fe4ff */
[----:B------:R-:W-:Y:S01]  /*1b90*/  IADD3 R10, P0, R12, UR12, RZ ;  /* 0x0000000c0c0a7c10 */ /* 0x000fe2000ff1e0ff */
[----:B------:R2:W-:Y:S01]  /*1ba0*/  LDGSTS.E.BYPASS.LTC128B.128 [R243+0xa800], [R6.64] ;  /* 0x0a80000006f37fae */ /* 0x0005e2000b901d4a */
[----:B------:R-:W-:Y:S01]  /*1bb0*/  LOP3.LUT R240, R11, R0, RZ, 0x3c, !PT ;  /* 0x000000000bf07212 */ /* 0x000fe200078e3cff */
[----:B------:R-:W-:Y:S01]  /*1bc0*/  IMAD.SHL.U32 R0, R21, 0x40, RZ ;  /* 0x0000004015007824 */ /* 0x000fe200078e00ff */
[----:B------:R-:W-:Y:S01]  /*1bd0*/  IADD3.X R11, R13, UR7, RZ, P0, !PT ;  /* 0x000000070d0b7c10 */ /* 0x000fe200087fe4ff */
[----:B------:R3:W-:Y:S01]  /*1be0*/  LDGSTS.E.BYPASS.LTC128B.128 [R243+0xb000], [R4.64] ;  /* 0x0b00000004f37fae */ /* 0x0007e2000b901d4a */
[----:B------:R-:W-:-:S02]  /*1bf0*/  IADD3 R14, P0, R10, UR12, RZ ;  /* 0x0000000c0a0e7c10 */ /* 0x000fc4000ff1e0ff */
[----:B------:R-:W-:Y:S01]  /*1c00*/  LOP3.LUT R227, R0, 0xfffffe00, RZ, 0xc0, !PT ;  /* 0xfffffe0000e37812 */ /* 0x000fe200078ec0ff */
[----:B------:R4:W-:Y:S01]  /*1c10*/  LDGSTS.E.BYPASS.LTC128B.128 [R243+0xb800], [R8.64] ;  /* 0x0b80000008f37fae */ /* 0x0009e2000b901d4a */
[----:B------:R-:W-:Y:S02]  /*1c20*/  IADD3.X R15, R11, UR7, RZ, P0, !PT ;  /* 0x000000070b0f7c10 */ /* 0x000fe400087fe4ff */
[----:B------:R-:W-:Y:S01]  /*1c30*/  LEA R221, R3, 0x2000, 0x1 ;  /* 0x0000200003dd7811 */ /* 0x000fe200078e08ff */
[----:B------:R5:W-:Y:S01]  /*1c40*/  LDGSTS.E.BYPASS.LTC128B.128 [R243+0xc000], [R12.64] ;  /* 0x0c0000000cf37fae */ /* 0x000be2000b901d4a */
[----:B------:R-:W-:Y:S02]  /*1c50*/  IMAD R0, R129, 0x400, R227 ;  /* 0x0000040081007824 */ /* 0x000fe400078e02e3 */
[----:B------:R-:W-:Y:S01]  /*1c60*/  IADD3 R222, R221, 0x40, RZ ;  /* 0x00000040ddde7810 */ /* 0x000fe20007ffe0ff */
[----:B------:R1:W-:Y:S01]  /*1c70*/  LDGSTS.E.BYPASS.LTC128B.128 [R243+0xc800], [R10.64] ;  /* 0x0c8000000af37fae */ /* 0x0003e2000b901d4a */
[----:B------:R-:W-:-:S03]  /*1c80*/  IMAD.IADD R0, R0, 0x1, R240 ;  /* 0x0000000100007824 */ /* 0x000fc600078e02f0 */
[----:B------:R5:W-:Y:S01]  /*1c90*/  LDGSTS.E.BYPASS.LTC128B.128 [R243+0xd000], [R14.64] ;  /* 0x0d0000000ef37fae */ /* 0x000be2000b901d4a */
[----:B------:R-:W-:Y:S01]  /*1ca0*/  IMAD.SHL.U32 R223, R0, 0x2, RZ ;  /* 0x0000000200df7824 */ /* 0x000fe200078e00ff */
[----:B------:R-:W-:Y:S02]  /*1cb0*/  SEL R0, R48, 0xffffffe0, !P1 ;  /* 0xffffffe030007807 */ /* 0x000fe40004800000 */
[----:B------:R-:W-:Y:S02]  /*1cc0*/  LOP3.LUT P1, RZ, R73, 0x4, RZ, 0xc0, !PT ;  /* 0x0000000449ff7812 */ /* 0x000fe4000782c0ff */
[----:B--2---:R-:W-:Y:S01]  /*1cd0*/  IADD3 R6, P0, R14, UR12, RZ ;  /* 0x0000000c0e067c10 */ /* 0x004fe2000ff1e0ff */
[----:B------:R-:W-:-:S03]  /*1ce0*/  IMAD.IADD R226, R223, 0x1, R0 ;  /* 0x00000001dfe27824 */ /* 0x000fc600078e0200 */
[----:B------:R-:W-:Y:S02]  /*1cf0*/  IADD3.X R7, R15, UR7, RZ, P0, !PT ;  /* 0x000000070f077c10 */ /* 0x000fe400087fe4ff */
[----:B---3--:R-:W-:-:S03]  /*1d00*/  IADD3 R4, P0, R6, UR12, RZ ;  /* 0x0000000c06047c10 */ /* 0x008fc6000ff1e0ff */
[----:B------:R2:W-:Y:S01]  /*1d10*/  LDGSTS.E.BYPASS.LTC128B.128 [R243+0xd800], [R6.64] ;  /* 0x0d80000006f37fae */ /* 0x0005e2000b901d4a */
[----:B------:R-:W-:Y:S02]  /*1d20*/  IADD3.X R5, R7, UR7, RZ, P0, !PT ;  /* 0x0000000707057c10 */ /* 0x000fe400087fe4ff */
[----:B----4-:R-:W-:-:S03]  /*1d30*/  IADD3 R8, P0, R4, UR12, RZ ;  /* 0x0000000c04087c10 */ /* 0x010fc6000ff1e0ff */
[----:B------:R3:W-:Y:S01]  /*1d40*/  LDGSTS.E.BYPASS.LTC128B.128 [R243+0xe000], [R4.64] ;  /* 0x0e00000004f37fae */ /* 0x0007e2000b901d4a */
[----:B------:R-:W-:Y:S02]  /*1d50*/  IADD3.X R9, R5, UR7, RZ, P0, !PT ;  /* 0x0000000705097c10 */ /* 0x000fe400087fe4ff */
[----:B-1----:R-:W-:-:S03]  /*1d60*/  IADD3 R10, P0, R8, UR12, RZ ;  /* 0x0000000c080a7c10 */ /* 0x002fc6000ff1e0ff */
[----:B------:R1:W-:Y:S01]  /*1d70*/  LDGSTS.E.BYPASS.LTC128B.128 [R243+0xe800], [R8.64] ;  /* 0x0e80000008f37fae */ /* 0x0003e2000b901d4a */
[----:B------:R-:W-:-:S05]  /*1d80*/  IADD3.X R11, R9, UR7, RZ, P0, !PT ;  /* 0x00000007090b7c10 */ /* 0x000fca00087fe4ff */
[----:B------:R4:W-:Y:S01]  /*1d90*/  LDGSTS.E.BYPASS.LTC128B.128 [R243+0xf000], [R10.64] ;  /* 0x0f0000000af37fae */ /* 0x0009e2000b901d4a */
[----:B--2---:R-:W-:-:S04]  /*1da0*/  IADD3 R6, P0, R10, UR12, RZ ;  /* 0x0000000c0a067c10 */ /* 0x004fc8000ff1e0ff */
[----:B------:R-:W-:Y:S02]  /*1db0*/  IADD3.X R7, R11, UR7, RZ, P0, !PT ;  /* 0x000000070b077c10 */ /* 0x000fe400087fe4ff */
[----:B---3--:R-:W-:-:S03]  /*1dc0*/  IADD3 R4, P0, R6, UR12, RZ ;  /* 0x0000000c06047c10 */ /* 0x008fc6000ff1e0ff */
        /* <DEDUP_REMOVED lines=8> */
[----:B-1----:R-:W-:-:S03]  /*1e50*/  IADD3 R4, P0, R6, UR12, RZ ;  /* 0x0000000c06047c10 */ /* 0x002fc6000ff1e0ff */
[----:B------:R1:W-:Y:S01]  /*1e60*/  LDGSTS.E.BYPASS.LTC128B.128 [R243+0x11000], [R6.64] ;  /* 0x1100000006f37fae */ /* 0x0003e2000b901d4a */
[----:B------:R-:W-:Y:S01]  /*1e70*/  IADD3.X R5, R7, UR7, RZ, P0, !PT ;  /* 0x0000000707057c10 */ /* 0x000fe200087fe4ff */
[----:B---3--:R-:W-:Y:S01]  /*1e80*/  IMAD.SHL.U32 R8, R3, 0x2, RZ ;  /* 0x0000000203087824 */ /* 0x008fe200078e00ff */
[----:B------:R-:W-:-:S03]  /*1e90*/  LOP3.LUT P0, RZ, R72, 0x2, RZ, 0xc0, !PT ;  /* 0x0000000248ff7812 */ /* 0x000fc6000780c0ff */
[----:B------:R1:W-:Y:S01]  /*1ea0*/  LDGSTS.E.BYPASS.LTC128B.128 [R243+0x11800], [R4.64] ;  /* 0x1180000004f37fae */ /* 0x0003e2000b901d4a */
[----:B------:R-:W-:-:S03]  /*1eb0*/  SEL R2, R48, 0xffffffe0, !P0 ;  /* 0xffffffe030027807 */ /* 0x000fc60004000000 */
[----:B------:R-:W-:Y:S01]  /*1ec0*/  LDSM.16.M88.4 R36, [R8+0x2000] ;  /* 0x002000000824783b */ /* 0x000fe20000000200 */
[----:B------:R-:W-:Y:S01]  /*1ed0*/  LOP3.LUT P0, RZ, R72, 0x4, RZ, 0xc0, !PT ;  /* 0x0000000448ff7812 */ /* 0x000fe2000780c0ff */
[C---:B------:R-:W-:Y:S02]  /*1ee0*/  IMAD.IADD R220, R221.reuse, 0x1, R2 ;  /* 0x00000001dddc7824 */ /* 0x040fe400078e0202 */
[----:B------:R-:W-:Y:S04]  /*1ef0*/  LDSM.16.M88.4 R32, [R8+0x2800] ;  /* 0x002800000820783b */ /* 0x000fe80000000200 */
[----:B------:R-:W-:Y:S04]  /*1f00*/  LDSM.16.M88.4 R28, [R8+0x3000] ;  /* 0x00300000081c783b */ /* 0x000fe80000000200 */
[----:B------:R-:W-:Y:S02]  /*1f10*/  LDSM.16.M88.4 R24, [R8+0x3800] ;  /* 0x003800000818783b */ /* 0x000fe40000000200 */
[----:B------:R-:W-:-:S02]  /*1f20*/  @P0 IADD3 R222, R221, -0x40, RZ ;  /* 0xffffffc0ddde0810 */ /* 0x000fc40007ffe0ff */
[----:B------:R-:W-:Y:S04]  /*1f30*/  LDSM.16.M88.4 R20, [R8+0x4000] ;  /* 0x004000000814783b */ /* 0x000fe80000000200 */
[----:B------:R-:W-:Y:S04]  /*1f40*/  LDSM.16.M88.4 R16, [R8+0x4800] ;  /* 0x004800000810783b */ /* 0x000fe80000000200 */
[----:B-1----:R-:W1:Y:S04]  /*1f50*/  LDSM.16.M88.4 R4, [R223] ;  /* 0x00000000df04783b */ /* 0x002e680000000200 */
[----:B-----5:R-:W2:Y:S04]  /*1f60*/  LDSM.16.M88.4 R12, [R8+0x5000] ;  /* 0x00500000080c783b */ /* 0x020ea80000000200 */
[----:B------:R-:W3:Y:S04]  /*1f70*/  LDSM.16.M88.4 R44, [R8+0x6000] ;  /* 0x00600000082c783b */ /* 0x000ee80000000200 */
[----:B------:R-:W5:Y:S04]  /*1f80*/  LDSM.16.M88.4 R40, [R8+0x5800] ;  /* 0x005800000828783b */ /* 0x000f680000000200 */
[----:B------:R-:W-:Y:S04]  /*1f90*/  LDSM.16.M88.4 R48, [R220+0x800] ;  /* 0x00080000dc30783b */ /* 0x000fe80000000200 */
[----:B------:R-:W-:Y:S04]  /*1fa0*/  LDSM.16.M88.4 R52, [R220+0x1000] ;  /* 0x00100000dc34783b */ /* 0x000fe80000000200 */
[----:B------:R-:W0:Y:S01]  /*1fb0*/  LDGDEPBAR ;  /* 0x00000000000079af */ /* 0x000e220000000000 */
[C---:B-1----:R-:W-:Y:S08]  /*1fc0*/  HMMA.16816.F32 R104, R4.reuse, R36, RZ ;  /* 0x000000240468723c */ /* 0x042ff000000018ff */
[C---:B------:R-:W-:Y:S01]  /*1fd0*/  HMMA.16816.F32 R116, R4.reuse, R38, RZ ;  /* 0x000000260474723c */ /* 0x040fe200000018ff */
[----:B------:R-:W1:Y:S07]  /*1fe0*/  LDSM.16.M88.4 R36, [R8+0x6800] ;  /* 0x006800000824783b */ /* 0x000e6e0000000200 */
[C---:B------:R-:W-:Y:S08]  /*1ff0*/  HMMA.16816.F32 R100, R4.reuse, R32, RZ ;  /* 0x000000200464723c */ /* 0x040ff000000018ff */
        /* <DEDUP_REMOVED lines=14> */
[C---:B--2---:R-:W-:Y:S08]  /*20e0*/  HMMA.16816.F32 R124, R4.reuse, R12, RZ ;  /* 0x0000000c047c723c */ /* 0x044ff000000018ff */
[C---:B------:R-:W-:Y:S01]  /*20f0*/  HMMA.16816.F32 R112, R4.reuse, R14, RZ ;  /* 0x0000000e0470723c */ /* 0x040fe200000018ff */
[----:B------:R-:W2:Y:S04]  /*2100*/  LDSM.16.M88.4 R12, [R8+0x9800] ;  /* 0x00980000080c783b */ /* 0x000ea80000000200 */
[----:B----4-:R-:W-:Y:S03]  /*2110*/  LDSM.16.M88.4 R8, [R226] ;  /* 0x00000000e208783b */ /* 0x010fe60000000200 */
[C---:B---3--:R-:W-:Y:S08]  /*2120*/  HMMA.16816.F32 R96, R4.reuse, R44, RZ ;  /* 0x0000002c0460723c */ /* 0x048ff000000018ff */
[C---:B------:R-:W-:Y:S01]  /*2130*/  HMMA.16816.F32 R92, R4.reuse, R46, RZ ;  /* 0x0000002e045c723c */ /* 0x040fe200000018ff */
[----:B------:R-:W3:Y:S07]  /*2140*/  LDSM.16.M88.4 R44, [R220] ;  /* 0x00000000dc2c783b */ /* 0x000eee0000000200 */
[C---:B-----5:R-:W-:Y:S08]  /*2150*/  HMMA.16816.F32 R120, R4.reuse, R40, RZ ;  /* 0x000000280478723c */ /* 0x060ff000000018ff */
[C---:B------:R-:W-:Y:S01]  /*2160*/  HMMA.16816.F32 R108, R4.reuse, R42, RZ ;  /* 0x0000002a046c723c */ /* 0x040fe200000018ff */
[----:B------:R-:W-:Y:S07]  /*2170*/  LDSM.16.M88.4 R40, [R220+0x1800] ;  /* 0x00180000dc28783b */ /* 0x000fee0000000200 */
[C---:B-1----:R-:W-:Y:S08]  /*2180*/  HMMA.16816.F32 R88, R4.reuse, R36, RZ ;  /* 0x000000240458723c */ /* 0x042ff000000018ff */
[C---:B------:R-:W-:Y:S01]  /*2190*/  HMMA.16816.F32 R84, R4.reuse, R38, RZ ;  /* 0x000000260454723c */ /* 0x040fe200000018ff */
[----:B------:R-:W-:Y:S07]  /*21a0*/  LDSM.16.M88.4 R36, [R220+0x2000] ;  /* 0x00200000dc24783b */ /* 0x000fee0000000200 */
[C---:B------:R-:W-:Y:S08]  /*21b0*/  HMMA.16816.F32 R80, R4.reuse, R32, RZ ;  /* 0x000000200450723c */ /* 0x040ff000000018ff */
        /* <DEDUP_REMOVED lines=14> */
[C---:B--2---:R-:W-:Y:S08]  /*22a0*/  HMMA.16816.F32 R208, R4.reuse, R12, RZ ;  /* 0x0000000c04d0723c */ /* 0x044ff000000018ff */
[----:B------:R-:W-:Y:S01]  /*22b0*/  HMMA.16816.F32 R232, R4, R14, RZ ;  /* 0x0000000e04e8723c */ /* 0x000fe200000018ff */
[----:B------:R-:W1:Y:S04]  /*22c0*/  LDSM.16.M88.4 R4, [R220+0x5800] ;  /* 0x00580000dc04783b */ /* 0x000e680000000200 */
[----:B------:R-:W2:Y:S03]  /*22d0*/  LDSM.16.M88.4 R12, [R220+0x5000] ;  /* 0x00500000dc0c783b */ /* 0x000ea60000000200 */
[C---:B---3--:R-:W-:Y:S08]  /*22e0*/  HMMA.16816.F32 R176, R8.reuse, R44, R104 ;  /* 0x0000002c08b0723c */ /* 0x048ff00000001868 */
[C---:B------:R-:W-:Y:S08]  /*22f0*/  HMMA.16816.F32 R204, R8.reuse, R48, R100 ;  /* 0x0000003008cc723c */ /* 0x040ff00000001864 */
[C---:B------:R-:W-:Y:S01]  /*2300*/  HMMA.16816.F32 R100, R8.reuse, R50, R144 ;  /* 0x000000320864723c */ /* 0x040fe20000001890 */
[----:B------:R-:W3:Y:S07]  /*2310*/  LDSM.16.M88.4 R48, [R220+0x6000] ;  /* 0x00600000dc30783b */ /* 0x000eee0000000200 */
[----:B------:R-:W-:Y:S01]  /*2320*/  IMAD.MOV.U32 R45, RZ, RZ, R177 ;  /* 0x000000ffff2d7224 */ /* 0x000fe200078e00b1 */
[----:B------:R-:W-:Y:S01]  /*2330*/  HMMA.16816.F32 R196, R8, R52, R160 ;  /* 0x0000003408c4723c */ /* 0x000fe200000018a0 */
[----:B------:R-:W-:-:S02]  /*2340*/  IMAD.MOV.U32 R44, RZ, RZ, R178 ;  /* 0x000000ffff2c7224 */ /* 0x000fc400078e00b2 */
[----:B------:R-:W-:Y:S02]  /*2350*/  IMAD.MOV.U32 R74, RZ, RZ, R176 ;  /* 0x000000ffff4a7224 */ /* 0x000fe400078e00b0 */
[----:B------:R-:W-:Y:S02]  /*2360*/  IMAD.MOV.U32 R3, RZ, RZ, R179 ;  /* 0x000000ffff037224 */ /* 0x000fe400078e00b3 */
[----:B------:R-:W-:Y:S01]  /*2370*/  IMAD.MOV.U32 R53, RZ, RZ, R45 ;  /* 0x000000ffff357224 */ /* 0x000fe200078e002d */
[----:B-1----:R-:W-:Y:S01]  /*2380*/  HMMA.16816.F32 R104, R8, R4, R64 ;  /* 0x000000040868723c */ /* 0x002fe20000001840 */
[----:B------:R-:W-:-:S06]  /*2390*/  IMAD.MOV.U32 R52, RZ, RZ, R74 ;  /* 0x000000ffff347224 */ /* 0x000fcc00078e004a */
[----:B------:R-:W-:Y:S01]  /*23a0*/  IMAD.MOV.U32 R4, RZ, RZ, 0x40 ;  /* 0x00000040ff047424 */ /* 0x000fe200078e00ff */
[----:B------:R-:W-:Y:S04]  /*23b0*/  HMMA.16816.F32 R188, R8, R54, R168 ;  /* 0x0000003608bc723c */ /* 0x000fe800000018a8 */
[----:B------:R-:W-:-:S03]  /*23c0*/  SEL R4, R4, 0xffffffc0, !P1 ;  /* 0xffffffc004047807 */ /* 0x000fc60004800000 */
[----:B------:R-:W-:Y:S01]  /*23d0*/  IMAD.MOV.U32 R54, RZ, RZ, R44 ;  /* 0x000000ffff367224 */ /* 0x000fe200078e002c */
[----:B------:R-:W-:Y:S01]  /*23e0*/  HMMA.16816.F32 R176, R8, R40, R156 ;  /* 0x0000002808b0723c */ /* 0x000fe2000000189c */
[----:B------:R-:W-:Y:S02]  /*23f0*/  IMAD.IADD R224, R223, 0x1, R4 ;  /* 0x00000001dfe07824 */ /* 0x000fe400078e0204 */
[----:B------:R-:W-:Y:S02]  /*2400*/  IMAD.MOV.U32 R55, RZ, RZ, R3 ;  /* 0x000000ffff377224 */ /* 0x000fe400078e0003 */
[----:B------:R-:W-:-:S03]  /*2410*/  IMAD.IADD R225, R0, 0x1, R224 ;  /* 0x0000000100e17824 */ /* 0x000fc600078e02e0 */
[C---:B------:R-:W-:Y:S01]  /*2420*/  HMMA.16816.F32 R228, R8.reuse, R46, R116 ;  /* 0x0000002e08e4723c */ /* 0x040fe20000001874 */
[----:B------:R-:W1:Y:S07]  /*2430*/  LDSM.16.M88.4 R44, [R220+0x6800] ;  /* 0x00680000dc2c783b */ /* 0x000e6e0000000200 */
[C---:B------:R-:W-:Y:S01]  /*2440*/  HMMA.16816.F32 R160, R8.reuse, R42, R152 ;  /* 0x0000002a08a0723c */ /* 0x040fe20000001898 */
[----:B------:R-:W4:Y:S07]  /*2450*/  LDSM.16.M88.4 R40, [R220+0x7000] ;  /* 0x00700000dc28783b */ /* 0x000f2e0000000200 */
[C---:B------:R-:W-:Y:S08]  /*2460*/  HMMA.16816.F32 R156, R8.reuse, R28, R124 ;  /* 0x0000001c089c723c */ /* 0x040ff0000000187c */
[C---:B------:R-:W-:Y:S01]  /*2470*/  HMMA.16816.F32 R144, R8.reuse, R30, R112 ;  /* 0x0000001e0890723c */ /* 0x040fe20000001870 */
[----:B------:R-:W-:Y:S07]  /*2480*/  LDSM.16.M88.4 R28, [R222+0x800] ;  /* 0x00080000de1c783b */ /* 0x000fee0000000200 */
[C---:B------:R-:W-:Y:S08]  /*2490*/  HMMA.16816.F32 R152, R8.reuse, R36, R148 ;  /* 0x000000240898723c */ /* 0x040ff00000001894 */
[C---:B------:R-:W-:Y:S08]  /*24a0*/  HMMA.16816.F32 R124, R8.reuse, R16, R88 ;  /* 0x00000010087c723c */ /* 0x040ff00000001858 */
[C---:B------:R-:W-:Y:S01]  /*24b0*/  HMMA.16816.F32 R116, R8.reuse, R18, R84 ;  /* 0x000000120874723c */ /* 0x040fe20000001854 */
[----:B------:R-:W-:Y:S07]  /*24c0*/  LDSM.16.M88.4 R16, [R222+0x2000] ;  /* 0x00200000de10783b */ /* 0x000fee0000000200 */
[C---:B--2---:R-:W-:Y:S08]  /*24d0*/  HMMA.16816.F32 R112, R8.reuse, R12, R80 ;  /* 0x0000000c0870723c */ /* 0x044ff00000001850 */
[C---:B------:R-:W-:Y:S01]  /*24e0*/  HMMA.16816.F32 R236, R8.reuse, R14, R76 ;  /* 0x0000000e08ec723c */ /* 0x040fe2000000184c */
[----:B------:R-:W2:Y:S07]  /*24f0*/  LDSM.16.M88.4 R12, [R224] ;  /* 0x00000000e00c783b */ /* 0x000eae0000000200 */
[C---:B------:R-:W-:Y:S01]  /*2500*/  HMMA.16816.F32 R148, R8.reuse, R38, R140 ;  /* 0x000000260894723c */ /* 0x040fe2000000188c */
[----:B------:R-:W5:Y:S07]  /*2510*/  LDSM.16.M88.4 R36, [R220+0x7800] ;  /* 0x00780000dc24783b */ /* 0x000f6e0000000200 */
[C---:B------:R-:W-:Y:S08]  /*2520*/  HMMA.16816.F32 R96, R8.reuse, R20, R96 ;  /* 0x000000140860723c */ /* 0x040ff00000001860 */
[C---:B------:R-:W-:Y:S08]  /*2530*/  HMMA.16816.F32 R168, R8.reuse, R32, R136 ;  /* 0x0000002008a8723c */ /* 0x040ff00000001888 */
[C---:B------:R-:W-:Y:S01]  /*2540*/  HMMA.16816.F32 R184, R8.reuse, R34, R132 ;  /* 0x0000002208b8723c */ /* 0x040fe20000001884 */
[----:B------:R-:W2:Y:S07]  /*2550*/  LDSM.16.M88.4 R32, [R222] ;  /* 0x00000000de20783b */ /* 0x000eae0000000200 */
[----:B---3--:R-:W-:Y:S01]  /*2560*/  HMMA.16816.F32 R84, R8, R48, R60 ;  /* 0x000000300854723c */ /* 0x008fe2000000183c */
[----:B------:R-:W-:-:S07]  /*2570*/  IMAD.MOV.U32 R3, RZ, RZ, R99 ;  /* 0x000000ffff037224 */ /* 0x000fce00078e0063 */
[C---:B------:R-:W-:Y:S01]  /*2580*/  HMMA.16816.F32 R80, R8.reuse, R50, R68 ;  /* 0x000000320850723c */ /* 0x040fe20000001844 */
[----:B------:R-:W3:Y:S07]  /*2590*/  LDSM.16.M88.4 R48, [R222+0x3800] ;  /* 0x00380000de30783b */ /* 0x000eee0000000200 */
[C---:B------:R-:W-:Y:S07]  /*25a0*/  HMMA.16816.F32 R216, R8.reuse, R26, R108 ;  /* 0x0000001a08d8723c */ /* 0x040fee000000186c */
[----:B------:R-:W-:Y:S01]  /*25b0*/  IMAD.MOV.U32 R110, RZ, RZ, R96 ;  /* 0x000000ffff6e7224 */ /* 0x000fe200078e0060 */
[----:B------:R-:W-:Y:S01]  /*25c0*/  HMMA.16816.F32 R192, R8, R24, R120 ;  /* 0x0000001808c0723c */ /* 0x000fe20000001878 */
[----:B------:R-:W-:Y:S01]  /*25d0*/  IMAD.MOV.U32 R109, RZ, RZ, R97 ;  /* 0x000000ffff6d7224 */ /* 0x000fe200078e0061 */
[----:B------:R-:W2:Y:S01]  /*25e0*/  LDSM.16.M88.4 R24, [R222+0x1000] ;  /* 0x00100000de18783b */ /* 0x000ea20000000200 */
[----:B------:R-:W-:-:S05]  /*25f0*/  IMAD.MOV.U32 R108, RZ, RZ, R98 ;  /* 0x000000ffff6c7224 */ /* 0x000fca00078e0062 */
[C---:B-1----:R-:W-:Y:S08]  /*2600*/  HMMA.16816.F32 R76, R8.reuse, R44, R164 ;  /* 0x0000002c084c723c */ /* 0x042ff000000018a4 */
[C---:B------:R-:W-:Y:S01]  /*2610*/  HMMA.16816.F32 R72, R8.reuse, R46, R172 ;  /* 0x0000002e0848723c */ /* 0x040fe200000018ac */
[----:B------:R-:W1:Y:S06]  /*2620*/  LDSM.16.M88.4 R44, [R222+0x2800] ;  /* 0x00280000de2c783b */ /* 0x000e6c0000000200 */
[----:B------:R-:W-:Y:S01]  /*2630*/  IMAD.MOV.U32 R172, RZ, RZ, R110 ;  /* 0x000000ffffac7224 */ /* 0x000fe200078e006e */
[----:B------:R-:W-:Y:S01]  /*2640*/  HMMA.16816.F32 R212, R8, R22, R92 ;  /* 0x0000001608d4723c */ /* 0x000fe2000000185c */
[----:B------:R-:W1:Y:S01]  /*2650*/  LDSM.16.M88.4 R20, [R222+0x1800] ;  /* 0x00180000de14783b */ /* 0x000e620000000200 */
[----:B------:R-:W-:-:S02]  /*2660*/  IMAD.MOV.U32 R173, RZ, RZ, R109 ;  /* 0x000000ffffad7224 */ /* 0x000fc400078e006d */
[----:B------:R-:W-:Y:S02]  /*2670*/  IMAD.MOV.U32 R174, RZ, RZ, R108 ;  /* 0x000000ffffae7224 */ /* 0x000fe400078e006c */
[----:B------:R-:W-:Y:S02]  /*2680*/  IMAD.MOV.U32 R175, RZ, RZ, R3 ;  /* 0x000000ffffaf7224 */ /* 0x000fe400078e0003 */
[C---:B------:R-:W-:Y:S08]  /*2690*/  HMMA.16816.F32 R96, R8.reuse, R6, R56 ;  /* 0x000000060860723c */ /* 0x040ff00000001838 */
[C---:B----4-:R-:W-:Y:S08]  /*26a0*/  HMMA.16816.F32 R68, R8.reuse, R40, R180 ;  /* 0x000000280844723c */ /* 0x050ff000000018b4 */
[----:B------:R-:W-:Y:S01]  /*26b0*/  HMMA.16816.F32 R64, R8, R42, R200 ;  /* 0x0000002a0840723c */ /* 0x000fe200000018c8 */
[----:B------:R-:W4:Y:S07]  /*26c0*/  LDSM.16.M88.4 R40, [R222+0x3000] ;  /* 0x00300000de28783b */ /* 0x000f2e0000000200 */
[C---:B--2---:R-:W-:Y:S08]  /*26d0*/  HMMA.16816.F32 R140, R12.reuse, R16, R152 ;  /* 0x000000100c8c723c */ /* 0x044ff00000001898 */
[----:B------:R-:W-:Y:S01]  /*26e0*/  HMMA.16816.F32 R148, R12, R18, R148 ;  /* 0x000000120c94723c */ /* 0x000fe20000001894 */
[----:B------:R-:W2:Y:S07]  /*26f0*/  LDSM.16.M88.4 R16, [R222+0x4000] ;  /* 0x00400000de10783b */ /* 0x000eae0000000200 */
[C---:B-----5:R-:W-:Y:S08]  /*2700*/  HMMA.16816.F32 R60, R8.reuse, R36, R208 ;  /* 0x00000024083c723c */ /* 0x060ff000000018d0 */
[----:B------:R-:W-:Y:S01]  /*2710*/  HMMA.16816.F32 R56, R8, R38, R232 ;  /* 0x000000260838723c */ /* 0x000fe200000018e8 */
[----:B------:R-:W5:Y:S04]  /*2720*/  LDSM.16.M88.4 R8, [R222+0x4800] ;  /* 0x00480000de08783b */ /* 0x000f680000000200 */
[----:B------:R-:W-:Y:S02]  /*2730*/  LDSM.16.M88.4 R36, [R222+0x5800] ;  /* 0x00580000de24783b */ /* 0x000fe40000000200 */
[C---:B------:R-:W-:Y:S01]  /*2740*/  IADD3 R235, R222.reuse, 0x3800, RZ ;  /* 0x00003800deeb7810 */ /* 0x040fe20007ffe0ff */
[----:B------:R-:W-:Y:S01]  /*2750*/  HMMA.16816.F32 R92, R12, R28, R204 ;  /* 0x0000001c0c5c723c */ /* 0x000fe200000018cc */
[----:B------:R-:W-:-:S02]  /*2760*/  IADD3 R234, R222, 0x4000, RZ ;  /* 0x00004000deea7810 */ /* 0x000fc40007ffe0ff */
[C---:B------:R-:W-:Y:S02]  /*2770*/  IADD3 R233, R222.reuse, 0x4800, RZ ;  /* 0x00004800dee97810 */ /* 0x040fe40007ffe0ff */
[----:B------:R-:W-:-:S03]  /*2780*/  IADD3 R232, R222, 0x5000, RZ ;  /* 0x00005000dee87810 */ /* 0x000fc60007ffe0ff */
[C---:B------:R-:W-:Y:S01]  /*2790*/  HMMA.16816.F32 R100, R12.reuse, R30, R100 ;  /* 0x0000001e0c64723c */ /* 0x040fe20000001864 */
[----:B------:R-:W1:Y:S07]  /*27a0*/  LDSM.16.M88.4 R28, [R222+0x6800] ;  /* 0x00680000de1c783b */ /* 0x000e6e0000000200 */
[C---:B------:R-:W-:Y:S08]  /*27b0*/  HMMA.16816.F32 R52, R12.reuse, R32, R52 ;  /* 0x000000200c34723c */ /* 0x040ff00000001834 */
[C---:B------:R-:W-:Y:S01]  /*27c0*/  HMMA.16816.F32 R88, R12.reuse, R34, R228 ;  /* 0x000000220c58723c */ /* 0x040fe200000018e4 */
[----:B------:R-:W2:Y:S06]  /*27d0*/  LDSM.16.M88.4 R32, [R222+0x6000] ;  /* 0x00600000de20783b */ /* 0x000eac0000000200 */
[C---:B------:R-:W-:Y:S01]  /*27e0*/  IADD3 R231, R222.reuse, 0x5800, RZ ;  /* 0x00005800dee77810 */ /* 0x040fe20007ffe0ff */
[----:B---3--:R-:W-:Y:S01]  /*27f0*/  HMMA.16816.F32 R164, R12, R50, R216 ;  /* 0x000000320ca4723c */ /* 0x008fe200000018d8 */
[----:B------:R-:W-:-:S02]  /*2800*/  IADD3 R230, R222, 0x6000, RZ ;  /* 0x00006000dee67810 */ /* 0x000fc40007ffe0ff */
[C---:B------:R-:W-:Y:S02]  /*2810*/  IADD3 R229, R222.reuse, 0x6800, RZ ;  /* 0x00006800dee57810 */ /* 0x040fe40007ffe0ff */
[----:B------:R-:W-:Y:S02]  /*2820*/  IADD3 R228, R222, 0x7000, RZ ;  /* 0x00007000dee47810 */ /* 0x000fe40007ffe0ff */
[----:B------:R-:W-:Y:S01]  /*2830*/  IMAD.IADD R219, R2, 0x1, R222 ;  /* 0x0000000102db7824 */ /* 0x000fe200078e02de */
[----:B------:R-:W-:Y:S01]  /*2840*/  HMMA.16816.F32 R108, R12, R24, R196 ;  /* 0x000000180c6c723c */ /* 0x000fe200000018c4 */
[----:B------:R-:W-:-:S05]  /*2850*/  LOP3.LUT R2, R130, 0xffffffe0, RZ, 0xc0, !PT ;  /* 0xffffffe082027812 */ /* 0x000fca00078ec0ff */
[C---:B------:R-:W-:Y:S02]  /*2860*/  IMAD.IADD R2, R131.reuse, 0x1, -R2 ;  /* 0x0000000183027824 */ /* 0x040fe400078e0a02 */
[----:B------:R-:W-:Y:S01]  /*2870*/  HMMA.16816.F32 R120, R12, R26, R188 ;  /* 0x0000001a0c78723c */ /* 0x000fe200000018bc */
[----:B------:R-:W3:Y:S01]  /*2880*/  LDSM.16.M88.4 R24, [R222+0x7000] ;  /* 0x00700000de18783b */ /* 0x000ee20000000200 */
[----:B------:R-:W-:Y:S01]  /*2890*/  IMAD.SHL.U32 R131, R131, 0x2, RZ ;  /* 0x0000000283837824 */ /* 0x000fe200078e00ff */
[----:B------:R-:W-:-:S04]  /*28a0*/  SHF.R.S32.HI R3, RZ, 0x1f, R2 ;  /* 0x0000001fff037819 */ /* 0x000fc80000011402 */
[----:B------:R-:W-:Y:S01]  /*28b0*/  LEA.HI R2, R3, R2, RZ, 0x2 ;  /* 0x0000000203027211 */ /* 0x000fe200078f10ff */
[----:B-1----:R-:W-:Y:S01]  /*28c0*/  HMMA.16816.F32 R152, R12, R44, R168 ;  /* 0x0000002c0c98723c */ /* 0x002fe200000018a8 */
[----:B------:R-:W-:Y:S01]  /*28d0*/  IMAD R3, R129, 0x10, R241 ;  /* 0x0000001081037824 */ /* 0x000fe200078e02f1 */
[----:B------:R-:W-:Y:S02]  /*28e0*/  IADD3 R241, R222, 0x800, RZ ;  /* 0x00000800def17810 */ /* 0x000fe40007ffe0ff */
[----:B------:R-:W-:-:S04]  /*28f0*/  SHF.R.S32.HI R5, RZ, 0x2, R2 ;  /* 0x00000002ff057819 */ /* 0x000fc80000011402 */
[C---:B------:R-:W-:Y:S01]  /*2900*/  HMMA.16816.F32 R132, R12.reuse, R20, R176 ;  /* 0x000000140c84723c */ /* 0x040fe200000018b0 */
[----:B------:R-:W-:Y:S01]  /*2910*/  IADD3 R2, R3, 0x1, R5 ;  /* 0x0000000103027810 */ /* 0x000fe20007ffe005 */
[----:B------:R1:W-:Y:S01]  /*2920*/  STL [R1+0x8], R5 ;  /* 0x0000080501007387 */ /* 0x0003e20000100800 */
[----:B------:R-:W-:Y:S02]  /*2930*/  SHF.R.S32.HI R3, RZ, 0x1f, R130 ;  /* 0x0000001fff037819 */ /* 0x000fe40000011482 */
[----:B------:R-:W-:Y:S02]  /*2940*/  IADD3 R2, R128, -c[0x0][0x214], R2 ;  /* 0x8000850080027a10 */ /* 0x000fe40007ffe002 */
[----:B------:R-:W-:Y:S01]  /*2950*/  LEA.HI R3, R3, R129, RZ, 0x2 ;  /* 0x0000008103037211 */ /* 0x000fe200078f10ff */
[----:B------:R-:W-:Y:S01]  /*2960*/  HMMA.16816.F32 R136, R12, R22, R160 ;  /* 0x000000160c88723c */ /* 0x000fe200000018a0 */
[----:B------:R-:W3:Y:S02]  /*2970*/  LDSM.16.M88.4 R20, [R222+0x5000] ;  /* 0x00500000de14783b */ /* 0x000ee40000000200 */
[----:B------:R-:W-:-:S05]  /*2980*/  LOP3.LUT R7, R3, 0xfffffffc, RZ, 0xc0, !PT ;  /* 0xfffffffc03077812 */ /* 0x000fca00078ec0ff */
[----:B----4-:R-:W-:Y:S01]  /*2990*/  HMMA.16816.F32 R156, R12, R40, R156 ;  /* 0x000000280c9c723c */ /* 0x010fe2000000189c */
[----:B------:R-:W-:-:S05]  /*29a0*/  IMAD.IADD R7, R129, 0x1, -R7 ;  /* 0x0000000181077824 */ /* 0x000fca00078e0a07 */
[----:B------:R-:W-:Y:S02]  /*29b0*/  STL [R1+0xc], R7 ;  /* 0x00000c0701007387 */ /* 0x000fe40000100800 */
[----:B------:R-:W-:Y:S02]  /*29c0*/  HMMA.16816.F32 R144, R12, R42, R144 ;  /* 0x0000002a0c90723c */ /* 0x000fe40000001890 */
[----:B------:R-:W4:Y:S01]  /*29d0*/  LDSM.16.M88.4 R40, [R222+0x7800] ;  /* 0x00780000de28783b */ /* 0x000f220000000200 */
[----:B-1----:R-:W-:-:S04]  /*29e0*/  IADD3 R5, R2, c[0x0][0x2e8], RZ ;  /* 0x0000ba0002057a10 */ /* 0x002fc80007ffe0ff */
[C---:B------:R-:W-:Y:S01]  /*29f0*/  IADD3 R6, R5.reuse, 0x8, RZ ;  /* 0x0000000805067810 */ /* 0x040fe20007ffe0ff */
[----:B--2---:R-:W-:Y:S01]  /*2a00*/  HMMA.16816.F32 R168, R12, R16, R172 ;  /* 0x000000100ca8723c */ /* 0x004fe200000018ac */
[-C--:B------:R-:W-:Y:S02]  /*2a10*/  IMNMX R5, R5, R128.reuse, PT ;  /* 0x0000008005057217 */ /* 0x080fe40003800200 */
[----:B------:R-:W-:-:S05]  /*2a20*/  IMNMX R3, R6, R128, PT ;  /* 0x0000008006037217 */ /* 0x000fca0003800200 */
[C---:B------:R-:W-:Y:S01]  /*2a30*/  HMMA.16816.F32 R172, R12.reuse, R18, R212 ;  /* 0x000000120cac723c */ /* 0x040fe200000018d4 */
[----:B------:R-:W-:Y:S07]  /*2a40*/  LDSM.16.M88.4 R16, [R219] ;  /* 0x00000000db10783b */ /* 0x000fee0000000200 */
[C---:B-----5:R-:W-:Y:S08]  /*2a50*/  HMMA.16816.F32 R124, R12.reuse, R8, R124 ;  /* 0x000000080c7c723c */ /* 0x060ff0000000187c */
[C---:B------:R-:W-:Y:S01]  /*2a60*/  HMMA.16816.F32 R116, R12.reuse, R10, R116 ;  /* 0x0000000a0c74723c */ /* 0x040fe20000001874 */
[----:B------:R-:W1:Y:S07]  /*2a70*/  LDSM.16.M88.4 R8, [R225] ;  /* 0x00000000e108783b */ /* 0x000e6e0000000200 */
[C---:B------:R-:W-:Y:S08]  /*2a80*/  HMMA.16816.F32 R76, R12.reuse, R28, R76 ;  /* 0x0000001c0c4c723c */ /* 0x040ff0000000184c */
[C---:B------:R-:W-:Y:S01]  /*2a90*/  HMMA.16816.F32 R180, R12.reuse, R30, R72 ;  /* 0x0000001e0cb4723c */ /* 0x040fe20000001848 */
[----:B------:R-:W2:Y:S07]  /*2aa0*/  LDSM.16.M88.4 R28, [R219+0x800] ;  /* 0x00080000db1c783b */ /* 0x000eae0000000200 */
[C---:B------:R-:W-:Y:S08]  /*2ab0*/  HMMA.16816.F32 R84, R12.reuse, R32, R84 ;  /* 0x000000200c54723c */ /* 0x040ff00000001854 */
[C---:B------:R-:W-:Y:S01]  /*2ac0*/  HMMA.16816.F32 R80, R12.reuse, R34, R80 ;  /* 0x000000220c50723c */ /* 0x040fe20000001850 */
[----:B------:R-:W5:Y:S07]  /*2ad0*/  LDSM.16.M88.4 R32, [R219+0x1000] ;  /* 0x00100000db20783b */ /* 0x000f6e0000000200 */
[C---:B---3--:R-:W-:Y:S08]  /*2ae0*/  HMMA.16816.F32 R176, R12.reuse, R24, R68 ;  /* 0x000000180cb0723c */ /* 0x048ff00000001844 */
[C---:B------:R-:W-:Y:S08]  /*2af0*/  HMMA.16816.F32 R112, R12.reuse, R20, R112 ;  /* 0x000000140c70723c */ /* 0x040ff00000001870 */
[C---:B------:R-:W-:Y:S08]  /*2b00*/  HMMA.16816.F32 R236, R12.reuse, R22, R236 ;  /* 0x000000160cec723c */ /* 0x040ff000000018ec */
[C---:B----4-:R-:W-:Y:S08]  /*2b10*/  HMMA.16816.F32 R68, R12.reuse, R40, R60 ;  /* 0x000000280c44723c */ /* 0x050ff0000000183c */
[----:B------:R-:W-:Y:S01]  /*2b20*/  HMMA.16816.F32 R56, R12, R42, R56 ;  /* 0x0000002a0c38723c */ /* 0x000fe20000001838 */
[----:B------:R-:W-:Y:S07]  /*2b30*/  LDSM.16.M88.4 R40, [R219+0x1800] ;  /* 0x00180000db28783b */ /* 0x000fee0000000200 */
[C---:B-1----:R-:W-:Y:S08]  /*2b40*/  HMMA.16816.F32 R20, R8.reuse, R16, R52 ;  /* 0x000000100814723c */ /* 0x042ff00000001834 */
[----:B------:R-:W-:Y:S08]  /*2b50*/  HMMA.16816.F32 R16, R8, R18, R88 ;  /* 0x000000120810723c */ /* 0x000ff00000001858 */
[C---:B------:R-:W-:Y:S07]  /*2b60*/  HMMA.16816.F32 R160, R12.reuse, R48, R192 ;  /* 0x000000300ca0723c */ /* 0x040fee00000018c0 */
[----:B------:R-:W-:Y:S01]  /*2b70*/  IMAD.SHL.U32 R48, R242, 0x100, RZ ;  /* 0x00000100f2307824 */ /* 0x000fe200078e00ff */
[----:B------:R-:W-:Y:S04]  /*2b80*/  HMMA.16816.F32 R72, R12, R26, R64 ;  /* 0x0000001a0c48723c */ /* 0x000fe80000001840 */
[----:B------:R-:W-:-:S04]  /*2b90*/  LOP3.LUT R2, R48, 0x6, R131, 0xf8, !PT ;  /* 0x0000000630027812 */ /* 0x000fc800078ef883 */
[C---:B------:R-:W-:Y:S01]  /*2ba0*/  HMMA.16816.F32 R104, R12.reuse, R36, R104 ;  /* 0x000000240c68723c */ /* 0x040fe20000001868 */
[C---:B------:R-:W-:Y:S02]  /*2bb0*/  IADD3 R6, R2.reuse, -0x100, RZ ;  /* 0xffffff0002067810 */ /* 0x040fe40007ffe0ff */
[----:B------:R-:W-:Y:S02]  /*2bc0*/  IADD3 R7, R2, -0xf8, RZ ;  /* 0xffffff0802077810 */ /* 0x000fe40007ffe0ff */
[C---:B------:R-:W-:Y:S02]  /*2bd0*/  ISETP.GE.AND P5, PT, R6.reuse, R5, PT ;  /* 0x000000050600720c */ /* 0x040fe40003fa6270 */
[----:B------:R-:W-:Y:S01]  /*2be0*/  ISETP.GE.AND P1, PT, R6, R3, PT ;  /* 0x000000030600720c */ /* 0x000fe20003f26270 */
[----:B------:R-:W-:Y:S01]  /*2bf0*/  HMMA.16816.F32 R96, R12, R38, R96 ;  /* 0x000000260c60723c */ /* 0x000fe20000001860 */
[----:B------:R-:W1:Y:S01]  /*2c00*/  LDSM.16.M88.4 R36, [R219+0x2000] ;  /* 0x00200000db24783b */ /* 0x000e620000000200 */
[----:B------:R-:W-:-:S02]  /*2c10*/  IADD3 R6, R2, -0xf7, RZ ;  /* 0xffffff0902067810 */ /* 0x000fc40007ffe0ff */
[----:B------:R-:W-:Y:S02]  /*2c20*/  FSEL R52, R20, -INF , !P5 ;  /* 0xff80000014347808 */ /* 0x000fe40006800000 */
[----:B------:R-:W-:Y:S02]  /*2c30*/  FSEL R54, R22, -INF , !P1 ;  /* 0xff80000016367808 */ /* 0x000fe40004800000 */
[C---:B--2---:R-:W-:Y:S01]  /*2c40*/  HMMA.16816.F32 R24, R8.reuse, R28, R92 ;  /* 0x0000001c0818723c */ /* 0x044fe2000000185c */
[C---:B------:R-:W-:Y:S02]  /*2c50*/  ISETP.GE.AND P2, PT, R7.reuse, R5, PT ;  /* 0x000000050700720c */ /* 0x040fe40003f46270 */
[----:B------:R-:W-:Y:S02]  /*2c60*/  ISETP.GE.AND P0, PT, R7, R3, PT ;  /* 0x000000030700720c */ /* 0x000fe40003f06270 */
[C---:B------:R-:W-:Y:S02]  /*2c70*/  ISETP.GE.AND P5, PT, R6.reuse, R5, PT ;  /* 0x000000050600720c */ /* 0x040fe40003fa6270 */
[----:B------:R-:W-:Y:S01]  /*2c80*/  ISETP.GE.AND P1, PT, R6, R3, PT ;  /* 0x000000030600720c */ /* 0x000fe20003f26270 */
[----:B------:R-:W-:Y:S01]  /*2c90*/  HMMA.16816.F32 R28, R8, R30, R100 ;  /* 0x0000001e081c723c */ /* 0x000fe20000001864 */
[----:B------:R-:W-:-:S02]  /*2ca0*/  IADD3 R7, R2, -0xf0, RZ ;  /* 0xffffff1002077810 */ /* 0x000fc40007ffe0ff */
[----:B------:R-:W-:Y:S02]  /*2cb0*/  IADD3 R6, R2, -0xef, RZ ;  /* 0xffffff1102067810 */ /* 0x000fe40007ffe0ff */
[----:B------:R-:W-:Y:S02]  /*2cc0*/  FSEL R53, R16, -INF , !P2 ;  /* 0xff80000010357808 */ /* 0x000fe40005000000 */
[----:B------:R-:W-:Y:S01]  /*2cd0*/  FSEL R64, R18, -INF , !P0 ;  /* 0xff80000012407808 */ /* 0x000fe20004000000 */
[----:B------:R-:W-:Y:S01]  /*2ce0*/  HMMA.16816.F32 R44, R12, R46, R184 ;  /* 0x0000002e0c2c723c */ /* 0x000fe200000018b8 */
[C---:B------:R-:W-:Y:S02]  /*2cf0*/  ISETP.GE.AND P2, PT, R6.reuse, R5, PT ;  /* 0x000000050600720c */ /* 0x040fe40003f46270 */
[----:B------:R-:W-:Y:S02]  /*2d00*/  ISETP.GE.AND P0, PT, R6, R3, PT ;  /* 0x000000030600720c */ /* 0x000fe40003f06270 */
[----:B------:R-:W-:-:S02]  /*2d10*/  IADD3 R6, R2, -0xe7, RZ ;  /* 0xffffff1902067810 */ /* 0x000fc40007ffe0ff */
[----:B------:R-:W-:Y:S02]  /*2d20*/  IADD3 R12, R2, -0xff, RZ ;  /* 0xffffff01020c7810 */ /* 0x000fe40007ffe0ff */
[----:B------:R-:W-:Y:S02]  /*2d30*/  FSEL R50, R17, -INF , !P5 ;  /* 0xff80000011327808 */ /* 0x000fe40006800000 */
[C---:B------:R-:W-:Y:S02]  /*2d40*/  ISETP.GE.AND P4, PT, R12.reuse, R5, PT ;  /* 0x000000050c00720c */ /* 0x040fe40003f86270 */
[----:B------:R-:W-:Y:S02]  /*2d50*/  ISETP.GE.AND P3, PT, R12, R3, PT ;  /* 0x000000030c00720c */ /* 0x000fe40003f66270 */
[----:B------:R-:W-:Y:S01]  /*2d60*/  FSEL R49, R21, -INF , !P4 ;  /* 0xff80000015317808 */ /* 0x000fe20006000000 */
[----:B-----5:R-:W-:Y:S01]  /*2d70*/  HMMA.16816.F32 R12, R8, R34, R120 ;  /* 0x00000022080c723c */ /* 0x020fe20000001878 */
[----:B------:R-:W-:-:S02]  /*2d80*/  FSEL R51, R23, -INF , !P3 ;  /* 0xff80000017337808 */ /* 0x000fc40005800000 */
[C---:B------:R-:W-:Y:S02]  /*2d90*/  ISETP.GE.AND P4, PT, R7.reuse, R5, PT ;  /* 0x000000050700720c */ /* 0x040fe40003f86270 */
[----:B------:R-:W-:Y:S02]  /*2da0*/  ISETP.GE.AND P3, PT, R7, R3, PT ;  /* 0x000000030700720c */ /* 0x000fe40003f66270 */
[----:B------:R-:W-:Y:S01]  /*2db0*/  IADD3 R7, R2, -0xe8, RZ ;  /* 0xffffff1802077810 */ /* 0x000fe20007ffe0ff */
[----:B------:R-:W-:Y:S01]  /*2dc0*/  HMMA.16816.F32 R20, R8, R32, R108 ;  /* 0x000000200814723c */ /* 0x000fe2000000186c */
[----:B------:R-:W2:Y:S01]  /*2dd0*/  LDSM.16.M88.4 R32, [R219+0x2800] ;  /* 0x00280000db20783b */ /* 0x000ea20000000200 */
[----:B------:R-:W-:Y:S02]  /*2de0*/  FSEL R61, R19, -INF , !P1 ;  /* 0xff800000133d7808 */ /* 0x000fe40004800000 */
[----:B------:R-:W-:Y:S02]  /*2df0*/  FSEL R62, R24, -INF , !P4 ;  /* 0xff800000183e7808 */ /* 0x000fe40006000000 */
[----:B------:R-:W-:-:S02]  /*2e00*/  FSEL R66, R26, -INF , !P3 ;  /* 0xff8000001a427808 */ /* 0x000fc40005800000 */
[C---:B------:R-:W-:Y:S01]  /*2e10*/  ISETP.GE.AND P5, PT, R7.reuse, R5, PT ;  /* 0x000000050700720c */ /* 0x040fe20003fa6270 */
[----:B-1----:R-:W-:Y:S01]  /*2e20*/  HMMA.16816.F32 R16, R8, R36, R140 ;  /* 0x000000240810723c */ /* 0x002fe2000000188c */
[----:B------:R-:W-:Y:S02]  /*2e30*/  ISETP.GE.AND P1, PT, R7, R3, PT ;  /* 0x000000030700720c */ /* 0x000fe40003f26270 */
[C---:B------:R-:W-:Y:S02]  /*2e40*/  ISETP.GE.AND P4, PT, R6.reuse, R5, PT ;  /* 0x000000050600720c */ /* 0x040fe40003f86270 */
[----:B------:R-:W-:Y:S02]  /*2e50*/  ISETP.GE.AND P3, PT, R6, R3, PT ;  /* 0x000000030600720c */ /* 0x000fe40003f66270 */
[----:B------:R-:W-:Y:S02]  /*2e60*/  FSEL R55, R25, -INF , !P2 ;  /* 0xff80000019377808 */ /* 0x000fe40005000000 */
[----:B------:R-:W-:-:S02]  /*2e70*/  FSEL R65, R27, -INF , !P0 ;  /* 0xff8000001b417808 */ /* 0x000fc40004000000 */
[----:B------:R-:W-:Y:S01]  /*2e80*/  FSEL R63, R28, -INF , !P5 ;  /* 0xff8000001c3f7808 */ /* 0x000fe20006800000 */
[C---:B------:R-:W-:Y:S01]  /*2e90*/  HMMA.16816.F32 R24, R8.reuse, R40, R132 ;  /* 0x000000280818723c */ /* 0x040fe20000001884 */
[----:B------:R-:W-:Y:S02]  /*2ea0*/  FSEL R88, R30, -INF , !P1 ;  /* 0xff8000001e587808 */ /* 0x000fe40004800000 */
[----:B------:R-:W-:Y:S02]  /*2eb0*/  FSEL R60, R29, -INF , !P4 ;  /* 0xff8000001d3c7808 */ /* 0x000fe40006000000 */
[----:B------:R-:W-:Y:S02]  /*2ec0*/  FSEL R67, R31, -INF , !P3 ;  /* 0xff8000001f437808 */ /* 0x000fe40005800000 */
[C---:B------:R-:W-:Y:S01]  /*2ed0*/  IADD3 R7, R2.reuse, -0xe0, RZ ;  /* 0xffffff2002077810 */ /* 0x040fe20007ffe0ff */
[----:B------:R-:W-:Y:S01]  /*2ee0*/  HMMA.16816.F32 R28, R8, R42, R136 ;  /* 0x0000002a081c723c */ /* 0x000fe20000001888 */
[----:B------:R-:W1:Y:S01]  /*2ef0*/  LDSM.16.M88.4 R40, [R219+0x3000] ;  /* 0x00300000db28783b */ /* 0x000e620000000200 */
[----:B------:R-:W-:-:S02]  /*2f00*/  IADD3 R6, R2, -0xdf, RZ ;  /* 0xffffff2102067810 */ /* 0x000fc40007ffe0ff */
[C---:B------:R-:W-:Y:S02]  /*2f10*/  ISETP.GE.AND P2, PT, R7.reuse, R5, PT ;  /* 0x000000050700720c */ /* 0x040fe40003f46270 */
[----:B------:R-:W-:Y:S02]  /*2f20*/  ISETP.GE.AND P0, PT, R7, R3, PT ;  /* 0x000000030700720c */ /* 0x000fe40003f06270 */
[C---:B------:R-:W-:Y:S02]  /*2f30*/  ISETP.GE.AND P5, PT, R6.reuse, R5, PT ;  /* 0x000000050600720c */ /* 0x040fe40003fa6270 */
[----:B------:R-:W-:Y:S02]  /*2f40*/  ISETP.GE.AND P1, PT, R6, R3, PT ;  /* 0x000000030600720c */ /* 0x000fe40003f26270 */
[C---:B------:R-:W-:Y:S02]  /*2f50*/  IADD3 R7, R2.reuse, -0xd8, RZ ;  /* 0xffffff2802077810 */ /* 0x040fe40007ffe0ff */
[----:B------:R-:W-:-:S02]  /*2f60*/  IADD3 R6, R2, -0xd7, RZ ;  /* 0xffffff2902067810 */ /* 0x000fc40007ffe0ff */
        /* <DEDUP_REMOVED lines=11> */
[C---:B------:R-:W-:Y:S01]  /*3020*/  IADD3 R7, R2.reuse, -0xd0, RZ ;  /* 0xffffff3002077810 */ /* 0x040fe20007ffe0ff */
[----:B------:R-:W3:Y:S01]  /*3030*/  LDSM.16.M88.4 R36, [R219+0x3800] ;  /* 0x00380000db24783b */ /* 0x000ee20000000200 */
[----:B------:R-:W-:-:S02]  /*3040*/  IADD3 R6, R2, -0xcf, RZ ;  /* 0xffffff3102067810 */ /* 0x000fc40007ffe0ff */
[----:B------:R-:W-:Y:S02]  /*3050*/  FSEL R90, R21, -INF , !P5 ;  /* 0xff800000155a7808 */ /* 0x000fe40006800000 */
[----:B------:R-:W-:Y:S02]  /*3060*/  FSEL R95, R23, -INF , !P1 ;  /* 0xff800000175f7808 */ /* 0x000fe40004800000 */
[C---:B------:R-:W-:Y:S01]  /*3070*/  ISETP.GE.AND P5, PT, R7.reuse, R5, PT ;  /* 0x000000050700720c */ /* 0x040fe20003fa6270 */
[----:B--2---:R-:W-:Y:S01]  /*3080*/  HMMA.16816.F32 R20, R8, R32, R152 ;  /* 0x000000200814723c */ /* 0x004fe20000001898 */
[----:B------:R-:W-:Y:S02]  /*3090*/  ISETP.GE.AND P1, PT, R7, R3, PT ;  /* 0x000000030700720c */ /* 0x000fe40003f26270 */
[C---:B------:R-:W-:Y:S02]  /*30a0*/  ISETP.GE.AND P4, PT, R6.reuse, R5, PT ;  /* 0x000000050600720c */ /* 0x040fe40003f86270 */
[----:B------:R-:W-:-:S02]  /*30b0*/  ISETP.GE.AND P3, PT, R6, R3, PT ;  /* 0x000000030600720c */ /* 0x000fc40003f66270 */
[C---:B------:R-:W-:Y:S02]  /*30c0*/  IADD3 R7, R2.reuse, -0xc8, RZ ;  /* 0xffffff3802077810 */ /* 0x040fe40007ffe0ff */
[----:B------:R-:W-:Y:S02]  /*30d0*/  IADD3 R6, R2, -0xc7, RZ ;  /* 0xffffff3902067810 */ /* 0x000fe40007ffe0ff */
[----:B------:R-:W-:Y:S02]  /*30e0*/  FSEL R101, R24, -INF , !P5 ;  /* 0xff80000018657808 */ /* 0x000fe40006800000 */
[----:B------:R-:W-:Y:S02]  /*30f0*/  FSEL R120, R26, -INF , !P1 ;  /* 0xff8000001a787808 */ /* 0x000fe40004800000 */
[C---:B------:R-:W-:Y:S02]  /*3100*/  ISETP.GE.AND P2, PT, R7.reuse, R5, PT ;  /* 0x000000050700720c */ /* 0x040fe40003f46270 */
[----:B------:R-:W-:-:S02]  /*3110*/  ISETP.GE.AND P0, PT, R7, R3, PT ;  /* 0x000000030700720c */ /* 0x000fc40003f06270 */
[C---:B------:R-:W-:Y:S02]  /*3120*/  ISETP.GE.AND P5, PT, R6.reuse, R5, PT ;  /* 0x000000050600720c */ /* 0x040fe40003fa6270 */
[----:B------:R-:W-:Y:S02]  /*3130*/  ISETP.GE.AND P1, PT, R6, R3, PT ;  /* 0x000000030600720c */ /* 0x000fe40003f26270 */
[C---:B------:R-:W-:Y:S02]  /*3140*/  IADD3 R7, R2.reuse, -0xc0, RZ ;  /* 0xffffff4002077810 */ /* 0x040fe40007ffe0ff */
[----:B------:R-:W-:Y:S02]  /*3150*/  IADD3 R6, R2, -0xbf, RZ ;  /* 0xffffff4102067810 */ /* 0x000fe40007ffe0ff */
[----:B------:R-:W-:Y:S02]  /*3160*/  FSEL R102, R25, -INF , !P4 ;  /* 0xff80000019667808 */ /* 0x000fe40006000000 */
[----:B------:R-:W-:-:S02]  /*3170*/  FSEL R111, R27, -INF , !P3 ;  /* 0xff8000001b6f7808 */ /* 0x000fc40005800000 */
[----:B------:R-:W-:Y:S01]  /*3180*/  FSEL R108, R28, -INF , !P2 ;  /* 0xff8000001c6c7808 */ /* 0x000fe20005000000 */
[----:B------:R-:W-:Y:S01]  /*3190*/  HMMA.16816.F32 R24, R8, R34, R44 ;  /* 0x000000220818723c */ /* 0x000fe2000000182c */
[----:B------:R-:W-:Y:S01]  /*31a0*/  FSEL R110, R30, -INF , !P0 ;  /* 0xff8000001e6e7808 */ /* 0x000fe20004000000 */
[----:B------:R-:W-:Y:S01]  /*31b0*/  LDSM.16.M88.4 R32, [R219+0x5800] ;  /* 0x00580000db20783b */ /* 0x000fe20000000200 */
[C---:B------:R-:W-:Y:S02]  /*31c0*/  ISETP.GE.AND P4, PT, R7.reuse, R5, PT ;  /* 0x000000050700720c */ /* 0x040fe40003f86270 */
[----:B------:R-:W-:Y:S01]  /*31d0*/  ISETP.GE.AND P3, PT, R7, R3, PT ;  /* 0x000000030700720c */ /* 0x000fe20003f66270 */
[----:B------:R-:W-:Y:S01]  /*31e0*/  LDSM.16.M88.4 R44, [R219+0x6000] ;  /* 0x00600000db2c783b */ /* 0x000fe20000000200 */
[C---:B------:R-:W-:Y:S02]  /*31f0*/  ISETP.GE.AND P2, PT, R6.reuse, R5, PT ;  /* 0x000000050600720c */ /* 0x040fe40003f46270 */
[----:B------:R-:W-:-:S02]  /*3200*/  ISETP.GE.AND P0, PT, R6, R3, PT ;  /* 0x000000030600720c */ /* 0x000fc40003f06270 */
[----:B------:R-:W-:Y:S02]  /*3210*/  FSEL R103, R29, -INF , !P5 ;  /* 0xff8000001d677808 */ /* 0x000fe40006800000 */
[----:B------:R-:W-:Y:S02]  /*3220*/  FSEL R109, R31, -INF , !P1 ;  /* 0xff8000001f6d7808 */ /* 0x000fe40004800000 */
[C---:B------:R-:W-:Y:S01]  /*3230*/  IADD3 R7, R2.reuse, -0xb8, RZ ;  /* 0xffffff4802077810 */ /* 0x040fe20007ffe0ff */
[----:B------:R-:W2:Y:S01]  /*3240*/  LDSM.16.M88.4 R28, [R219+0x4000] ;  /* 0x00400000db1c783b */ /* 0x000ea20000000200 */
[----:B------:R-:W-:Y:S02]  /*3250*/  IADD3 R6, R2, -0xb7, RZ ;  /* 0xffffff4902067810 */ /* 0x000fe40007ffe0ff */
        /* <DEDUP_REMOVED lines=8> */
[----:B------:R-:W-:Y:S01]  /*32e0*/  FSEL R128, R12, -INF , !P5 ;  /* 0xff8000000c807808 */ /* 0x000fe20006800000 */
[C---:B-1----:R-:W-:Y:S01]  /*32f0*/  HMMA.16816.F32 R16, R8.reuse, R40, R156 ;  /* 0x000000280810723c */ /* 0x042fe2000000189c */
        /* <DEDUP_REMOVED lines=21> */
[----:B------:R-:W-:Y:S01]  /*3450*/  FSEL R136, R24, -INF , !P4 ;  /* 0xff80000018887808 */ /* 0x000fe20006000000 */
[----:B---3--:R-:W-:Y:S01]  /*3460*/  HMMA.16816.F32 R20, R8, R36, R160 ;  /* 0x000000240814723c */ /* 0x008fe200000018a0 */
[----:B------:R-:W-:Y:S02]  /*3470*/  FSEL R138, R26, -INF , !P3 ;  /* 0xff8000001a8a7808 */ /* 0x000fe40005800000 */
[----:B------:R-:W-:Y:S02]  /*3480*/  FSEL R135, R25, -INF , !P2 ;  /* 0xff80000019877808 */ /* 0x000fe40005000000 */
[----:B------:R-:W-:-:S02]  /*3490*/  FSEL R137, R27, -INF , !P0 ;  /* 0xff8000001b897808 */ /* 0x000fc40004000000 */
[C---:B------:R-:W-:Y:S01]  /*34a0*/  IADD3 R7, R2.reuse, -0xa0, RZ ;  /* 0xffffff6002077810 */ /* 0x040fe20007ffe0ff */
[----:B------:R-:W-:Y:S01]  /*34b0*/  HMMA.16816.F32 R24, R8, R38, R164 ;  /* 0x000000260818723c */ /* 0x000fe200000018a4 */
[----:B------:R-:W3:Y:S01]  /*34c0*/  LDSM.16.M88.4 R36, [R219+0x5000] ;  /* 0x00500000db24783b */ /* 0x000ee20000000200 */
[----:B------:R-:W-:Y:S02]  /*34d0*/  IADD3 R6, R2, -0x9f, RZ ;  /* 0xffffff6102067810 */ /* 0x000fe40007ffe0ff */
[C---:B------:R-:W-:Y:S02]  /*34e0*/  ISETP.GE.AND P5, PT, R7.reuse, R5, PT ;  /* 0x000000050700720c */ /* 0x040fe40003fa6270 */
[----:B------:R-:W-:Y:S02]  /*34f0*/  ISETP.GE.AND P1, PT, R7, R3, PT ;  /* 0x000000030700720c */ /* 0x000fe40003f26270 */
[C---:B------:R-:W-:Y:S02]  /*3500*/  ISETP.GE.AND P4, PT, R6.reuse, R5, PT ;  /* 0x000000050600720c */ /* 0x040fe40003f86270 */
[----:B------:R-:W-:-:S02]  /*3510*/  ISETP.GE.AND P3, PT, R6, R3, PT ;  /* 0x000000030600720c */ /* 0x000fc40003f66270 */
[C---:B------:R-:W-:Y:S02]  /*3520*/  IADD3 R7, R2.reuse, -0x98, RZ ;  /* 0xffffff6802077810 */ /* 0x040fe40007ffe0ff */
[----:B------:R-:W-:Y:S02]  /*3530*/  IADD3 R6, R2, -0x97, RZ ;  /* 0xffffff6902067810 */ /* 0x000fe40007ffe0ff */
        /* <DEDUP_REMOVED lines=9> */
[C---:B------:R-:W-:Y:S02]  /*35d0*/  IADD3 R7, R2.reuse, -0x90, RZ ;  /* 0xffffff7002077810 */ /* 0x040fe40007ffe0ff */
[----:B------:R-:W-:-:S02]  /*35e0*/  IADD3 R6, R2, -0x8f, RZ ;  /* 0xffffff7102067810 */ /* 0x000fc40007ffe0ff */
[----:B------:R-:W-:Y:S02]  /*35f0*/  FSEL R145, R12, -INF , !P2 ;  /* 0xff8000000c917808 */ /* 0x000fe40005000000 */
[----:B------:R-:W-:Y:S02]  /*3600*/  FSEL R148, R14, -INF , !P0 ;  /* 0xff8000000e947808 */ /* 0x000fe40004000000 */
[----:B------:R-:W-:Y:S02]  /*3610*/  FSEL R143, R13, -INF , !P5 ;  /* 0xff8000000d8f7808 */ /* 0x000fe40006800000 */
[----:B------:R-:W-:Y:S02]  /*3620*/  FSEL R146, R15, -INF , !P1 ;  /* 0xff8000000f927808 */ /* 0x000fe40004800000 */
[C---:B------:R-:W-:Y:S01]  /*3630*/  ISETP.GE.AND P4, PT, R7.reuse, R5, PT ;  /* 0x000000050700720c */ /* 0x040fe20003f86270 */
[----:B------:R-:W-:Y:S01]  /*3640*/  HMMA.16816.F32 R12, R8, R30, R172 ;  /* 0x0000001e080c723c */ /* 0x000fe200000018ac */
[----:B------:R-:W-:-:S02]  /*3650*/  ISETP.GE.AND P3, PT, R7, R3, PT ;  /* 0x000000030700720c */ /* 0x000fc40003f66270 */
[C---:B------:R-:W-:Y:S02]  /*3660*/  ISETP.GE.AND P2, PT, R6.reuse, R5, PT ;  /* 0x000000050600720c */ /* 0x040fe40003f46270 */
[----:B------:R-:W-:Y:S02]  /*3670*/  ISETP.GE.AND P0, PT, R6, R3, PT ;  /* 0x000000030600720c */ /* 0x000fe40003f06270 */
[----:B------:R-:W-:Y:S01]  /*3680*/  FSEL R151, R20, -INF , !P4 ;  /* 0xff80000014977808 */ /* 0x000fe20006000000 */
[----:B-1----:R-:W-:Y:S01]  /*3690*/  HMMA.16816.F32 R28, R8, R42, R116 ;  /* 0x0000002a081c723c */ /* 0x002fe20000001874 */
[----:B------:R-:W-:Y:S02]  /*36a0*/  FSEL R156, R22, -INF , !P3 ;  /* 0xff800000169c7808 */ /* 0x000fe40005800000 */
[----:B------:R-:W-:Y:S02]  /*36b0*/  FSEL R152, R21, -INF , !P2 ;  /* 0xff80000015987808 */ /* 0x000fe40005000000 */
[----:B------:R-:W-:-:S02]  /*36c0*/  FSEL R155, R23, -INF , !P0 ;  /* 0xff800000179b7808 */ /* 0x000fc40004000000 */
[C---:B------:R-:W-:Y:S01]  /*36d0*/  IADD3 R7, R2.reuse, -0x88, RZ ;  /* 0xffffff7802077810 */ /* 0x040fe20007ffe0ff */
[----:B------:R-:W-:Y:S01]  /*36e0*/  HMMA.16816.F32 R20, R8, R40, R124 ;  /* 0x000000280814723c */ /* 0x000fe2000000187c */
[----:B------:R-:W-:Y:S01]  /*36f0*/  IADD3 R6, R2, -0x87, RZ ;  /* 0xffffff7902067810 */ /* 0x000fe20007ffe0ff */
[----:B------:R-:W1:Y:S01]  /*3700*/  LDSM.16.M88.4 R40, [R219+0x6800] ;  /* 0x00680000db28783b */ /* 0x000e620000000200 */
        /* <DEDUP_REMOVED lines=18> */
[----:B------:R-:W-:Y:S02]  /*3830*/  FSEL R127, R18, -INF , !P0 ;  /* 0xff800000127f7808 */ /* 0x000fe40004000000 */
[C---:B------:R-:W-:Y:S02]  /*3840*/  ISETP.GE.AND P4, PT, R7.reuse, R5, PT ;  /* 0x000000050700720c */ /* 0x040fe40003f86270 */
[----:B------:R-:W-:Y:S02]  /*3850*/  ISETP.GE.AND P3, PT, R7, R3, PT ;  /* 0x000000030700720c */ /* 0x000fe40003f66270 */
[C---:B------:R-:W-:Y:S02]  /*3860*/  ISETP.GE.AND P2, PT, R6.reuse, R5, PT ;  /* 0x000000050600720c */ /* 0x040fe40003f46270 */
[----:B------:R-:W-:-:S02]  /*3870*/  ISETP.GE.AND P0, PT, R6, R3, PT ;  /* 0x000000030600720c */ /* 0x000fc40003f06270 */
[----:B------:R-:W-:Y:S02]  /*3880*/  FSEL R116, R17, -INF , !P5 ;  /* 0xff80000011747808 */ /* 0x000fe40006800000 */
[----:B------:R-:W-:Y:S02]  /*3890*/  FSEL R119, R19, -INF , !P1 ;  /* 0xff80000013777808 */ /* 0x000fe40004800000 */
[C---:B------:R-:W-:Y:S01]  /*38a0*/  IADD3 R7, R2.reuse, -0x70, RZ ;  /* 0xffffff9002077810 */ /* 0x040fe20007ffe0ff */
[----:B---3--:R-:W-:Y:S01]  /*38b0*/  HMMA.16816.F32 R16, R8, R36, R112 ;  /* 0x000000240810723c */ /* 0x008fe20000001870 */
[----:B------:R-:W-:Y:S02]  /*38c0*/  IADD3 R6, R2, -0x6f, RZ ;  /* 0xffffff9102067810 */ /* 0x000fe40007ffe0ff */
[----:B------:R-:W-:Y:S02]  /*38d0*/  FSEL R117, R12, -INF , !P4 ;  /* 0xff8000000c757808 */ /* 0x000fe40006000000 */
[----:B------:R-:W-:-:S02]  /*38e0*/  FSEL R118, R14, -INF , !P3 ;  /* 0xff8000000e767808 */ /* 0x000fc40005800000 */
[----:B------:R-:W-:Y:S02]  /*38f0*/  FSEL R112, R13, -INF , !P2 ;  /* 0xff8000000d707808 */ /* 0x000fe40005000000 */
[----:B------:R-:W-:Y:S02]  /*3900*/  FSEL R113, R15, -INF , !P0 ;  /* 0xff8000000f717808 */ /* 0x000fe40004000000 */
[C---:B------:R-:W-:Y:S01]  /*3910*/  ISETP.GE.AND P5, PT, R7.reuse, R5, PT ;  /* 0x000000050700720c */ /* 0x040fe20003fa6270 */
[----:B------:R-:W-:Y:S01]  /*3920*/  HMMA.16816.F32 R12, R8, R38, R236 ;  /* 0x00000026080c723c */ /* 0x000fe200000018ec */
[----:B------:R-:W-:Y:S01]  /*3930*/  ISETP.GE.AND P1, PT, R7, R3, PT ;  /* 0x000000030700720c */ /* 0x000fe20003f26270 */
[----:B------:R-:W2:Y:S01]  /*3940*/  LDSM.16.M88.4 R36, [R219+0x7000] ;  /* 0x00700000db24783b */ /* 0x000ea20000000200 */
        /* <DEDUP_REMOVED lines=10> */
[----:B------:R-:W-:Y:S02]  /*39f0*/  FSEL R157, R28, -INF , !P2 ;  /* 0xff8000001c9d7808 */ /* 0x000fe40005000000 */
[----:B------:R-:W-:Y:S02]  /*3a00*/  FSEL R158, R30, -INF , !P0 ;  /* 0xff8000001e9e7808 */ /* 0x000fe40004000000 */
[----:B------:R-:W-:Y:S02]  /*3a10*/  FSEL R104, R29, -INF , !P5 ;  /* 0xff8000001d687808 */ /* 0x000fe40006800000 */
[----:B------:R-:W-:-:S02]  /*3a20*/  FSEL R105, R31, -INF , !P1 ;  /* 0xff8000001f697808 */ /* 0x000fc40004800000 */
[----:B------:R-:W-:Y:S01]  /*3a30*/  HMMA.16816.F32 R28, R8, R34, R96 ;  /* 0x00000022081c723c */ /* 0x000fe20000001860 */
[----:B------:R-:W3:Y:S01]  /*3a40*/  LDSM.16.M88.4 R32, [R219+0x7800] ;  /* 0x00780000db20783b */ /* 0x000ee20000000200 */
[----:B------:R-:W-:Y:S01]  /*3a50*/  IADD3 R7, R2, -0x60, RZ ;  /* 0xffffffa002077810 */ /* 0x000fe20007ffe0ff */
[----:B------:R-:W-:-:S04]  /*3a60*/  DEPBAR.LE SB0, 0x0 ;  /* 0x000080000000791a */ /* 0x000fc80000000000 */
[----:B------:R-:W-:Y:S02]  /*3a70*/  IADD3 R6, R2, -0x5f, RZ ;  /* 0xffffffa102067810 */ /* 0x000fe40007ffe0ff */
[----:B------:R-:W-:Y:S02]  /*3a80*/  FSEL R115, R21, -INF , !P4 ;  /* 0xff80000015737808 */ /* 0x000fe40006000000 */
[----:B------:R-:W-:Y:S02]  /*3a90*/  FSEL R159, R23, -INF , !P3 ;  /* 0xff800000179f7808 */ /* 0x000fe40005800000 */
[C---:B------:R-:W-:Y:S01]  /*3aa0*/  ISETP.GE.AND P4, PT, R7.reuse, R5, PT ;  /* 0x000000050700720c */ /* 0x040fe20003f86270 */
[----:B------:R-:W-:Y:S01]  /*3ab0*/  HMMA.16816.F32 R20, R8, R44, R84 ;  /* 0x0000002c0814723c */ /* 0x000fe20000001854 */
[----:B------:R-:W-:Y:S02]  /*3ac0*/  ISETP.GE.AND P3, PT, R7, R3, PT ;  /* 0x000000030700720c */ /* 0x000fe40003f66270 */
[----:B------:R-:W-:-:S02]  /*3ad0*/  ISETP.GE.AND P2, PT, R6, R5, PT ;  /* 0x000000050600720c */ /* 0x000fc40003f46270 */
[----:B------:R-:W-:Y:S02]  /*3ae0*/  ISETP.GE.AND P0, PT, R6, R3, PT ;  /* 0x000000030600720c */ /* 0x000fe40003f06270 */
[C---:B------:R-:W-:Y:S02]  /*3af0*/  IADD3 R7, R2.reuse, -0x58, RZ ;  /* 0xffffffa802077810 */ /* 0x040fe40007ffe0ff */
[----:B------:R-:W-:Y:S02]  /*3b00*/  IADD3 R6, R2, -0x57, RZ ;  /* 0xffffffa902067810 */ /* 0x000fe40007ffe0ff */
[----:B------:R-:W-:Y:S02]  /*3b10*/  FSEL R106, R16, -INF , !P4 ;  /* 0xff800000106a7808 */ /* 0x000fe40006000000 */
[----:B------:R-:W-:Y:S02]  /*3b20*/  FSEL R107, R18, -INF , !P3 ;  /* 0xff800000126b7808 */ /* 0x000fe40005800000 */
[----:B------:R-:W-:-:S02]  /*3b30*/  ISETP.GE.AND P5, PT, R7, R5, PT ;  /* 0x000000050700720c */ /* 0x000fc40003fa6270 */
[----:B------:R-:W-:Y:S02]  /*3b40*/  ISETP.GE.AND P1, PT, R7, R3, PT ;  /* 0x000000030700720c */ /* 0x000fe40003f26270 */
[C---:B------:R-:W-:Y:S02]  /*3b50*/  ISETP.GE.AND P4, PT, R6.reuse, R5, PT ;  /* 0x000000050600720c */ /* 0x040fe40003f86270 */
[----:B------:R-:W-:Y:S02]  /*3b60*/  ISETP.GE.AND P3, PT, R6, R3, PT ;  /* 0x000000030600720c */ /* 0x000fe40003f66270 */
[C---:B------:R-:W-:Y:S02]  /*3b70*/  IADD3 R7, R2.reuse, -0x50, RZ ;  /* 0xffffffb002077810 */ /* 0x040fe40007ffe0ff */
[----:B------:R-:W-:Y:S02]  /*3b80*/  IADD3 R6, R2, -0x4f, RZ ;  /* 0xffffffb102067810 */ /* 0x000fe40007ffe0ff */
[----:B------:R-:W-:-:S02]  /*3b90*/  FSEL R96, R17, -INF , !P2 ;  /* 0xff80000011607808 */ /* 0x000fc40005000000 */
[----:B------:R-:W-:Y:S02]  /*3ba0*/  FSEL R99, R19, -INF , !P0 ;  /* 0xff80000013637808 */ /* 0x000fe40004000000 */
[----:B------:R-:W-:Y:S01]  /*3bb0*/  FSEL R97, R12, -INF , !P5 ;  /* 0xff8000000c617808 */ /* 0x000fe20006800000 */
[----:B------:R-:W-:Y:S01]  /*3bc0*/  HMMA.16816.F32 R16, R8, R46, R80 ;  /* 0x0000002e0810723c */ /* 0x000fe20000001850 */
[----:B------:R-:W-:Y:S02]  /*3bd0*/  FSEL R98, R14, -INF , !P1 ;  /* 0xff8000000e627808 */ /* 0x000fe40004800000 */
[C---:B------:R-:W-:Y:S02]  /*3be0*/  ISETP.GE.AND P2, PT, R7.reuse, R5, PT ;  /* 0x000000050700720c */ /* 0x040fe40003f46270 */
[----:B------:R-:W-:Y:S02]  /*3bf0*/  ISETP.GE.AND P0, PT, R7, R3, PT ;  /* 0x000000030700720c */ /* 0x000fe40003f06270 */
[----:B------:R-:W-:-:S02]  /*3c00*/  ISETP.GE.AND P5, PT, R6, R5, PT ;  /* 0x000000050600720c */ /* 0x000fc40003fa6270 */
[----:B------:R-:W-:Y:S02]  /*3c10*/  ISETP.GE.AND P1, PT, R6, R3, PT ;  /* 0x000000030600720c */ /* 0x000fe40003f26270 */
[C---:B------:R-:W-:Y:S02]  /*3c20*/  IADD3 R7, R2.reuse, -0x48, RZ ;  /* 0xffffffb802077810 */ /* 0x040fe40007ffe0ff */
[----:B------:R-:W-:Y:S02]  /*3c30*/  IADD3 R6, R2, -0x47, RZ ;  /* 0xffffffb902067810 */ /* 0x000fe40007ffe0ff */
[----:B------:R-:W-:Y:S02]  /*3c40*/  FSEL R84, R13, -INF , !P4 ;  /* 0xff8000000d547808 */ /* 0x000fe40006000000 */
[----:B------:R-:W-:Y:S02]  /*3c50*/  FSEL R85, R15, -INF , !P3 ;  /* 0xff8000000f557808 */ /* 0x000fe40005800000 */
[----:B------:R-:W-:Y:S01]  /*3c60*/  FSEL R86, R24, -INF , !P2 ;  /* 0xff80000018567808 */ /* 0x000fe20005000000 */
[----:B-1----:R-:W-:Y:S01]  /*3c70*/  HMMA.16816.F32 R12, R8, R40, R76 ;  /* 0x00000028080c723c */ /* 0x002fe2000000184c */
        /* <DEDUP_REMOVED lines=10> */
[C---:B------:R-:W-:Y:S02]  /*3d20*/  IADD3 R7, R2.reuse, -0x40, RZ ;  /* 0xffffffc002077810 */ /* 0x040fe40007ffe0ff */
[----:B------:R-:W-:Y:S02]  /*3d30*/  IADD3 R6, R2, -0x3f, RZ ;  /* 0xffffffc102067810 */ /* 0x000fe40007ffe0ff */
        /* <DEDUP_REMOVED lines=18> */
[C---:B------:R-:W-:Y:S02]  /*3e60*/  IADD3 R7, R2.reuse, -0x30, RZ ;  /* 0xffffffd002077810 */ /* 0x040fe40007ffe0ff */
[----:B------:R-:W-:Y:S02]  /*3e70*/  IADD3 R6, R2, -0x2f, RZ ;  /* 0xffffffd102067810 */ /* 0x000fe40007ffe0ff */
        /* <DEDUP_REMOVED lines=16> */
[----:B------:R-:W-:Y:S01]  /*3f80*/  HMMA.16816.F32 R12, R8, R34, R56 ;  /* 0x00000022080c723c */ /* 0x000fe20000001838 */
[----:B------:R-:W-:Y:S02]  /*3f90*/  ISETP.GE.AND P1, PT, R7, R3, PT ;  /* 0x000000030700720c */ /* 0x000fe40003f26270 */
[C---:B------:R-:W-:Y:S02]  /*3fa0*/  ISETP.GE.AND P4, PT, R6.reuse, R5, PT ;  /* 0x000000050600720c */ /* 0x040fe40003f86270 */
[----:B------:R-:W-:Y:S02]  /*3fb0*/  ISETP.GE.AND P3, PT, R6, R3, PT ;  /* 0x000000030600720c */ /* 0x000fe40003f66270 */
[C---:B------:R-:W-:Y:S02]  /*3fc0*/  IADD3 R7, R2.reuse, -0x20, RZ ;  /* 0xffffffe002077810 */ /* 0x040fe40007ffe0ff */
[----:B------:R-:W-:-:S02]  /*3fd0*/  IADD3 R6, R2, -0x1f, RZ ;  /* 0xffffffe102067810 */ /* 0x000fc40007ffe0ff */
[----:B------:R-:W-:Y:S02]  /*3fe0*/  FSEL R169, R28, -INF , !P5 ;  /* 0xff8000001ca97808 */ /* 0x000fe40006800000 */
[----:B------:R-:W-:Y:S02]  /*3ff0*/  FSEL R173, R30, -INF , !P1 ;  /* 0xff8000001ead7808 */ /* 0x000fe40004800000 */
[-C--:B------:R-:W-:Y:S02]  /*4000*/  ISETP.GE.AND P0, PT, R7, R5.reuse, PT ;  /* 0x000000050700720c */ /* 0x080fe40003f06270 */
[C---:B------:R-:W-:Y:S02]  /*4010*/  ISETP.GE.AND P5, PT, R6.reuse, R5, PT ;  /* 0x000000050600720c */ /* 0x040fe40003fa6270 */
[----:B------:R-:W-:Y:S02]  /*4020*/  ISETP.GE.AND P1, PT, R6, R3, PT ;  /* 0x000000030600720c */ /* 0x000fe40003f26270 */
[----:B------:R-:W-:-:S02]  /*4030*/  IADD3 R6, R2, -0x17, RZ ;  /* 0xffffffe902067810 */ /* 0x000fc40007ffe0ff */
[----:B------:R-:W-:Y:S02]  /*4040*/  ISETP.GE.AND P2, PT, R7, R3, PT ;  /* 0x000000030700720c */ /* 0x000fe40003f46270 */
[----:B------:R-:W-:Y:S02]  /*4050*/  FSEL R175, R24, -INF , !P0 ;  /* 0xff80000018af7808 */ /* 0x000fe40004000000 */
[----:B------:R-:W-:Y:S02]  /*4060*/  IADD3 R7, R2, -0x18, RZ ;  /* 0xffffffe802077810 */ /* 0x000fe40007ffe0ff */
[----:B------:R-:W-:Y:S02]  /*4070*/  ISETP.GE.AND P0, PT, R6, R5, PT ;  /* 0x000000050600720c */ /* 0x000fe40003f06270 */
[----:B------:R-:W-:Y:S02]  /*4080*/  IADD3 R8, R2, -0x10, RZ ;  /* 0xfffffff002087810 */ /* 0x000fe40007ffe0ff */
[----:B------:R-:W-:-:S02]  /*4090*/  FSEL R170, R29, -INF , !P4 ;  /* 0xff8000001daa7808 */ /* 0x000fc40006000000 */
[----:B------:R-:W-:Y:S02]  /*40a0*/  FSEL R174, R31, -INF , !P3 ;  /* 0xff8000001fae7808 */ /* 0x000fe40005800000 */
[----:B------:R-:W-:Y:S02]  /*40b0*/  FSEL R180, R26, -INF , !P2 ;  /* 0xff8000001ab47808 */ /* 0x000fe40005000000 */
[C---:B------:R-:W-:Y:S02]  /*40c0*/  ISETP.GE.AND P4, PT, R7.reuse, R5, PT ;  /* 0x000000050700720c */ /* 0x040fe40003f86270 */
[-C--:B------:R-:W-:Y:S02]  /*40d0*/  ISETP.GE.AND P3, PT, R7, R3.reuse, PT ;  /* 0x000000030700720c */ /* 0x080fe40003f66270 */
[----:B------:R-:W-:Y:S02]  /*40e0*/  ISETP.GE.AND P2, PT, R6, R3, PT ;  /* 0x000000030600720c */ /* 0x000fe40003f46270 */
[----:B------:R-:W-:-:S02]  /*40f0*/  FSEL R178, R21, -INF , !P0 ;  /* 0xff80000015b27808 */ /* 0x000fc40004000000 */
[C---:B------:R-:W-:Y:S02]  /*4100*/  IADD3 R7, R2.reuse, -0xf, RZ ;  /* 0xfffffff102077810 */ /* 0x040fe40007ffe0ff */
[----:B------:R-:W-:Y:S02]  /*4110*/  IADD3 R6, R2, -0x8, RZ ;  /* 0xfffffff802067810 */ /* 0x000fe40007ffe0ff */
[-C--:B------:R-:W-:Y:S02]  /*4120*/  ISETP.GE.AND P0, PT, R8, R3.reuse, PT ;  /* 0x000000030800720c */ /* 0x080fe40003f06270 */
[----:B------:R-:W-:Y:S02]  /*4130*/  IADD3 R2, R2, -0x7, RZ ;  /* 0xfffffff902027810 */ /* 0x000fe40007ffe0ff */
[----:B------:R-:W-:Y:S02]  /*4140*/  FSEL R187, R18, -INF , !P0 ;  /* 0xff80000012bb7808 */ /* 0x000fe40004000000 */
[----:B------:R-:W-:-:S02]  /*4150*/  ISETP.GE.AND P0, PT, R2, R3, PT ;  /* 0x000000030200720c */ /* 0x000fc40003f06270 */
[----:B------:R-:W-:Y:S02]  /*4160*/  FSEL R179, R27, -INF , !P1 ;  /* 0xff8000001bb37808 */ /* 0x000fe40004800000 */
[----:B------:R-:W-:Y:S02]  /*4170*/  FSEL R190, R15, -INF , !P0 ;  /* 0xff8000000fbe7808 */ /* 0x000fe40004000000 */
[----:B------:R-:W-:Y:S02]  /*4180*/  ISETP.GE.AND P0, PT, R242, 0x2, PT ;  /* 0x00000002f200780c */ /* 0x000fe40003f06270 */
[----:B------:R-:W-:Y:S02]  /*4190*/  ISETP.GE.AND P1, PT, R8, R5, PT ;  /* 0x000000050800720c */ /* 0x000fe40003f26270 */
[----:B------:R-:W-:Y:S02]  /*41a0*/  FSEL R176, R25, -INF , !P5 ;  /* 0xff80000019b07808 */ /* 0x000fe40006800000 */
[----:B------:R-:W-:-:S02]  /*41b0*/  FSEL R177, R20, -INF , !P4 ;  /* 0xff80000014b17808 */ /* 0x000fc40006000000 */
[----:B------:R-:W-:Y:S02]  /*41c0*/  FSEL R181, R22, -INF , !P3 ;  /* 0xff80000016b57808 */ /* 0x000fe40005800000 */
[----:B------:R-:W-:Y:S02]  /*41d0*/  FSEL R182, R23, -INF , !P2 ;  /* 0xff80000017b67808 */ /* 0x000fe40005000000 */
[----:B------:R-:W-:Y:S02]  /*41e0*/  FSEL R183, R16, -INF , !P1 ;  /* 0xff80000010b77808 */ /* 0x000fe40004800000 */
[-C--:B------:R-:W-:Y:S02]  /*41f0*/  ISETP.GE.AND P5, PT, R7, R5.reuse, PT ;  /* 0x000000050700720c */ /* 0x080fe40003fa6270 */
[-C--:B------:R-:W-:Y:S02]  /*4200*/  ISETP.GE.AND P4, PT, R6, R5.reuse, PT ;  /* 0x000000050600720c */ /* 0x080fe40003f86270 */
[----:B------:R-:W-:-:S02]  /*4210*/  ISETP.GE.AND P3, PT, R2, R5, PT ;  /* 0x000000050200720c */ /* 0x000fc40003f66270 */
[-C--:B------:R-:W-:Y:S02]  /*4220*/  ISETP.GE.AND P2, PT, R7, R3.reuse, PT ;  /* 0x000000030700720c */ /* 0x080fe40003f46270 */
[----:B------:R-:W-:Y:S02]  /*4230*/  ISETP.GE.AND P1, PT, R6, R3, PT ;  /* 0x000000030600720c */ /* 0x000fe40003f26270 */
[----:B------:R-:W-:Y:S02]  /*4240*/  LOP3.LUT R2, R240, R227, RZ, 0xfc, !PT ;  /* 0x000000e3f0027212 */ /* 0x000fe400078efcff */
[----:B------:R-:W-:Y:S02]  /*4250*/  FSEL R184, R17, -INF , !P5 ;  /* 0xff80000011b87808 */ /* 0x000fe40006800000 */
[----:B------:R-:W-:Y:S02]  /*4260*/  FSEL R188, R19, -INF , !P2 ;  /* 0xff80000013bc7808 */ /* 0x000fe40005000000 */
[----:B------:R-:W-:-:S02]  /*4270*/  FSEL R185, R12, -INF , !P4 ;  /* 0xff8000000cb97808 */ /* 0x000fc40006000000 */
[----:B------:R-:W-:Y:S02]  /*4280*/  FSEL R186, R13, -INF , !P3 ;  /* 0xff8000000dba7808 */ /* 0x000fe40005800000 */
[----:B------:R-:W-:Y:S02]  /*4290*/  FSEL R189, R14, -INF , !P1 ;  /* 0xff8000000ebd7808 */ /* 0x000fe40004800000 */
[C---:B------:R-:W-:Y:S02]  /*42a0*/  IADD3 R240, R222.reuse, 0x1000, RZ ;  /* 0x00001000def07810 */ /* 0x040fe40007ffe0ff */
[C---:B------:R-:W-:Y:S02]  /*42b0*/  IADD3 R239, R222.reuse, 0x1800, RZ ;  /* 0x00001800deef7810 */ /* 0x040fe40007ffe0ff */
[C---:B------:R-:W-:Y:S02]  /*42c0*/  IADD3 R238, R222.reuse, 0x2000, RZ ;  /* 0x00002000deee7810 */ /* 0x040fe40007ffe0ff */
[----:B------:R-:W-:-:S02]  /*42d0*/  IADD3 R237, R222, 0x2800, RZ ;  /* 0x00002800deed7810 */ /* 0x000fc40007ffe0ff */
[C---:B------:R-:W-:Y:S02]  /*42e0*/  IADD3 R236, R222.reuse, 0x3000, RZ ;  /* 0x00003000deec7810 */ /* 0x040fe40007ffe0ff */
[----:B------:R-:W-:Y:S01]  /*42f0*/  IADD3 R227, R222, 0x7800, RZ ;  /* 0x00007800dee37810 */ /* 0x000fe20007ffe0ff */
[----:B------:R-:W-:Y:S06]  /*4300*/  BAR.SYNC.DEFER_BLOCKING 0x0 ;  /* 0x0000000000007b1d */ /* 0x000fec0000010000 */
[----:B------:R-:W-:Y:S05]  /*4310*/  @!P0 BRA `(.L_x_2164) ;  /* 0x0000077000008947 */ /* 0x000fea0003800000 */
[----:B------:R-:W-:Y:S05]  /*4320*/  @P6 BRA `(.L_x_2165) ;  /* 0x000003c000006947 */ /* 0x000fea0003800000 */
[----:B------:R-:W1:Y:S01]  /*4330*/  I2F.RP R6, R246 ;  /* 0x000000f600067306 */ /* 0x000e620000209400 */
[----:B------:R-:W-:-:S02]  /*4340*/  IADD3 R11, R48, -0x100, RZ ;  /* 0xffffff00300b7810 */ /* 0x000fc40007ffe0ff */
[----:B------:R-:W-:Y:S02]  /*4350*/  IADD3 R10, R48, -0x200, RZ ;  /* 0xfffffe00300a7810 */ /* 0x000fe40007ffe0ff */
[----:B------:R-:W-:Y:S02]  /*4360*/  IABS R5, R11 ;  /* 0x0000000b00057213 */ /* 0x000fe40000000000 */
[----:B------:R-:W-:Y:S02]  /*4370*/  IABS R8, R10 ;  /* 0x0000000a00087213 */ /* 0x000fe40000000000 */
[----:B------:R-:W-:-:S04]  /*4380*/  LOP3.LUT R11, R11, c[0x0][0x2d0], RZ, 0x3c, !PT ;  /* 0x0000b4000b0b7a12 */ /* 0x000fc800078e3cff */
[----:B------:R-:W-:Y:S01]  /*4390*/  ISETP.GE.AND P3, PT, R11, RZ, PT ;  /* 0x000000ff0b00720c */ /* 0x000fe20003f66270 */
        /* <DEDUP_REMOVED lines=8> */
[----:B------:R-:W-:-:S04]  /*4420*/  IMAD.MOV.U32 R7, RZ, RZ, R5 ;  /* 0x000000ffff077224 */ /* 0x000fc800078e0005 */
[----:B------:R-:W-:-:S04]  /*4430*/  IMAD.HI.U32 R5, R3, R7, RZ ;  /* 0x0000000703057227 */ /* 0x000fc800078e00ff */
[----:B------:R-:W-:-:S04]  /*4440*/  IMAD.HI.U32 R3, R3, R6, RZ ;  /* 0x0000000603037227 */ /* 0x000fc800078e00ff */
[----:B------:R-:W-:Y:S02]  /*4450*/  IMAD.MOV R8, RZ, RZ, -R5 ;  /* 0x000000ffff087224 */ /* 0x000fe400078e0a05 */
[----:B------:R-:W-:Y:S02]  /*4460*/  IMAD.MOV R9, RZ, RZ, -R3 ;  /* 0x000000ffff097224 */ /* 0x000fe400078e0a03 */
[C---:B------:R-:W-:Y:S02]  /*4470*/  IMAD R7, R246.reuse, R8, R7 ;  /* 0x00000008f6077224 */ /* 0x040fe400078e0207 */
        /* <DEDUP_REMOVED lines=8> */
[----:B------:R-:W-:Y:S02]  /*4500*/  LOP3.LUT R6, R10, c[0x0][0x2d0], RZ, 0x3c, !PT ;  /* 0x0000b4000a067a12 */ /* 0x000fe400078e3cff */
[----:B------:R-:W-:-:S02]  /*4510*/  @!P2 IADD3 R3, R3, 0x1, RZ ;  /* 0x000000010303a810 */ /* 0x000fc40007ffe0ff */
[----:B------:R-:W-:Y:S02]  /*4520*/  ISETP.GE.AND P1, PT, R6, RZ, PT ;  /* 0x000000ff0600720c */ /* 0x000fe40003f26270 */
[----:B------:R-:W-:Y:S02]  /*4530*/  ISETP.NE.AND P2, PT, RZ, c[0x0][0x2d0], PT ;  /* 0x0000b400ff007a0c */ /* 0x000fe40003f45270 */
[----:B------:R-:W-:Y:S02]  /*4540*/  LOP3.LUT R6, RZ, c[0x0][0x2d0], RZ, 0x33, !PT ;  /* 0x0000b400ff067a12 */ /* 0x000fe400078e33ff */
[----:B------:R-:W-:Y:S02]  /*4550*/  @P5 IADD3 R5, R5, 0x1, RZ ;  /* 0x0000000105055810 */ /* 0x000fe40007ffe0ff */
[----:B------:R-:W-:-:S03]  /*4560*/  @P4 IADD3 R3, R3, 0x1, RZ ;  /* 0x0000000103034810 */ /* 0x000fc60007ffe0ff */
[----:B------:R-:W-:Y:S02]  /*4570*/  @!P3 IMAD.MOV R5, RZ, RZ, -R5 ;  /* 0x000000ffff05b224 */ /* 0x000fe400078e0a05 */
[----:B------:R-:W-:-:S03]  /*4580*/  @!P1 IADD3 R3, -R3, RZ, RZ ;  /* 0x000000ff03039210 */ /* 0x000fc60007ffe1ff */
[C---:B------:R-:W-:Y:S02]  /*4590*/  SEL R5, R6.reuse, R5, !P2 ;  /* 0x0000000506057207 */ /* 0x040fe40005000000 */
[----:B------:R-:W-:-:S03]  /*45a0*/  SEL R3, R6, R3, !P2 ;  /* 0x0000000306037207 */ /* 0x000fc60005000000 */
[----:B------:R-:W-:-:S04]  /*45b0*/  IMAD.WIDE R6, R5, 0x4, R244 ;  /* 0x0000000405067825 */ /* 0x000fc800078e02f4 */
[----:B------:R-:W-:Y:S02]  /*45c0*/  IMAD.WIDE R8, R3, 0x4, R244 ;  /* 0x0000000403087825 */ /* 0x000fe400078e02f4 */
[----:B------:R-:W2:Y:S04]  /*45d0*/  LDG.E R6, [R6.64] ;  /* 0x0000000a06067981 */ /* 0x000ea8000c1e1900 */
[----:B------:R-:W2:Y:S01]  /*45e0*/  LDG.E R8, [R8.64] ;  /* 0x0000000a08087981 */ /* 0x000ea2000c1e1900 */
[----:B------:R-:W-:Y:S02]  /*45f0*/  IMAD.IADD R3, R5, 0x1, -R3 ;  /* 0x0000000105037824 */ /* 0x000fe400078e0a03 */
[----:B------:R-:W-:-:S04]  /*4600*/  IMAD.MOV.U32 R5, RZ, RZ, c[0x0][0x2d0] ;  /* 0x0000b400ff057624 */ /* 0x000fc800078e00ff */
[----:B------:R-:W-:-:S05]  /*4610*/  IMAD R3, R3, R5, -0x100 ;  /* 0xffffff0003037424 */ /* 0x000fca00078e0205 */
[----:B------:R-:W-:-:S05]  /*4620*/  SHF.R.S32.HI R5, RZ, 0x1f, R3 ;  /* 0x0000001fff057819 */ /* 0x000fca0000011403 */
[----:B------:R-:W-:Y:S01]  /*4630*/  IMAD R5, R5, c[0x0][0x198], RZ ;  /* 0x0000660005057a24 */ /* 0x000fe200078e02ff */
[----:B--2---:R-:W-:Y:S01]  /*4640*/  IADD3 R8, -R6, R8, RZ ;  /* 0x0000000806087210 */ /* 0x004fe20007ffe1ff */
[----:B------:R-:W-:-:S03]  /*4650*/  IMAD.WIDE.U32 R6, R3, c[0x0][0x198], RZ ;  /* 0x0000660003067a25 */ /* 0x000fc600078e00ff */
[----:B------:R-:W-:Y:S01]  /*4660*/  SHF.R.S32.HI R9, RZ, 0x1f, R8 ;  /* 0x0000001fff097819 */ /* 0x000fe20000011408 */
[----:B------:R-:W-:-:S04]  /*4670*/  IMAD R3, R3, c[0x0][0x19c], R5 ;  /* 0x0000670003037a24 */ /* 0x000fc800078e0205 */
[----:B------:R-:W-:Y:S02]  /*4680*/  IMAD.IADD R7, R7, 0x1, R3 ;  /* 0x0000000107077824 */ /* 0x000fe400078e0203 */
[----:B------:R-:W-:Y:S02]  /*4690*/  IMAD R5, R9, c[0x0][0x180], RZ ;  /* 0x0000600009057a24 */ /* 0x000fe400078e02ff */
[----:B------:R-:W-:-:S04]  /*46a0*/  IMAD.WIDE.U32 R6, R8, c[0x0][0x180], R6 ;  /* 0x0000600008067a25 */ /* 0x000fc800078e0006 */
[----:B------:R-:W-:Y:S01]  /*46b0*/  IMAD R5, R8, c[0x0][0x184], R5 ;  /* 0x0000610008057a24 */ /* 0x000fe200078e0205 */
[----:B------:R-:W-:-:S03]  /*46c0*/  MOV R3, R6 ;  /* 0x0000000600037202 */ /* 0x000fc60000000f00 */
[----:B------:R-:W-:Y:S01]  /*46d0*/  IMAD.IADD R5, R7, 0x1, R5 ;  /* 0x0000000107057824 */ /* 0x000fe200078e0205 */
[----:B------:R-:W-:Y:S05]  /*46e0*/  BRA `(.L_x_2166) ;  /* 0x0000004000007947 */ /* 0x000fea0003800000 */
.L_x_2165:
[----:B------:R-:W-:-:S04]  /*46f0*/  ULEA UR4, -UR4, URZ, 0x8 ;  /* 0x0000003f04047291 */ /* 0x000fc8000f8e413f */
[----:B------:R-:W-:Y:S02]  /*4700*/  USHF.R.S32.HI UR6, URZ, 0x1f, UR4 ;  /* 0x0000001f3f067899 */ /* 0x000fe40008011404 */
[----:B------:R-:W-:-:S04]  /*4710*/  MOV R3, UR4 ;  /* 0x0000000400037c02 */ /* 0x000fc80008000f00 */
[----:B------:R-:W-:Y:S02]  /*4720*/  MOV R5, UR6 ;  /* 0x0000000600057c02 */ /* 0x000fe40008000f00 */
.L_x_2166:
[----:B------:R-:W-:-:S04]  /*4730*/  LEA R250, P1, R3, R250, 0x1 ;  /* 0x000000fa03fa7211 */ /* 0x000fc800078208ff */
[----:B------:R-:W-:Y:S01]  /*4740*/  LEA.HI.X R249, R3, R249, R5, 0x1, P1 ;  /* 0x000000f903f97211 */ /* 0x000fe200008f0c05 */
[----:B------:R-:W-:Y:S01]  /*4750*/  IMAD.MOV.U32 R14, RZ, RZ, R250 ;  /* 0x000000ffff0e7224 */ /* 0x000fe200078e00fa */
[----:B------:R-:W-:-:S03]  /*4760*/  IADD3 R12, P1, R250, UR9, RZ ;  /* 0x00000009fa0c7c10 */ /* 0x000fc6000ff3e0ff */
[----:B------:R-:W-:Y:S01]  /*4770*/  IMAD.MOV.U32 R15, RZ, RZ, R249 ;  /* 0x000000ffff0f7224 */ /* 0x000fe200078e00f9 */
[----:B------:R-:W-:Y:S02]  /*4780*/  IADD3.X R13, R249, UR5, RZ, P1, !PT ;  /* 0x00000005f90d7c10 */ /* 0x000fe40008ffe4ff */
[----:B------:R-:W-:Y:S02]  /*4790*/  IADD3 R10, P1, R12, UR9, RZ ;  /* 0x000000090c0a7c10 */ /* 0x000fe4000ff3e0ff */
[----:B------:R-:W-:Y:S01]  /*47a0*/  @!PT LDS RZ, [RZ] ;  /* 0x00000000fffff984 */ /* 0x000fe20000000800 */
[----:B------:R-:W-:Y:S01]  /*47b0*/  @!PT LDS RZ, [RZ] ;  /* 0x00000000fffff984 */ /* 0x000fe20000000800 */
[----:B------:R-:W-:Y:S01]  /*47c0*/  @!PT LDS RZ, [RZ] ;  /* 0x00000000fffff984 */ /* 0x000fe20000000800 */
[----:B------:R1:W-:Y:S02]  /*47d0*/  LDGSTS.E.BYPASS.LTC128B.128 [R243+0x2000], [R14.64] ;  /* 0x020000000ef37fae */ /* 0x0003e4000b901d4a */
[----:B------:R-:W-:Y:S02]  /*47e0*/  IADD3.X R11, R13, UR5, RZ, P1, !PT ;  /* 0x000000050d0b7c10 */ /* 0x000fe40008ffe4ff */
[----:B------:R-:W-:Y:S01]  /*47f0*/  IADD3 R8, P1, R10, UR9, RZ ;  /* 0x000000090a087c10 */ /* 0x000fe2000ff3e0ff */
[----:B------:R2:W-:Y:S03]  /*4800*/  LDGSTS.E.BYPASS.LTC128B.128 [R243+0x2800], [R12.64] ;  /* 0x028000000cf37fae */ /* 0x0005e6000b901d4a */
[----:B------:R-:W-:Y:S01]  /*4810*/  IADD3.X R9, R11, UR5, RZ, P1, !PT ;  /* 0x000000050b097c10 */ /* 0x000fe20008ffe4ff */
[----:B------:R3:W-:Y:S01]  /*4820*/  LDGSTS.E.BYPASS.LTC128B.128 [R243+0x3000], [R10.64] ;  /* 0x030000000af37fae */ /* 0x0007e2000b901d4a */
[----:B------:R-:W-:-:S03]  /*4830*/  IADD3 R6, P1, R8, UR9, RZ ;  /* 0x0000000908067c10 */ /* 0x000fc6000ff3e0ff */
[----:B------:R4:W-:Y:S01]  /*4840*/  LDGSTS.E.BYPASS.LTC128B.128 [R243+0x3800], [R8.64] ;  /* 0x0380000008f37fae */ /* 0x0009e2000b901d4a */
[----:B------:R-:W-:Y:S02]  /*4850*/  IADD3.X R7, R9, UR5, RZ, P1, !PT ;  /* 0x0000000509077c10 */ /* 0x000fe40008ffe4ff */
        /* <DEDUP_REMOVED lines=15> */
[----:B-1----:R-:W-:-:S03]  /*4950*/  IADD3 R14, P1, R20, UR9, RZ ;  /* 0x00000009140e7c10 */ /* 0x002fc6000ff3e0ff */
[----:B------:R1:W-:Y:S01]  /*4960*/  LDGSTS.E.BYPASS.LTC128B.128 [R243+0x6800], [R20.64] ;  /* 0x0680000014f37fae */ /* 0x0003e2000b901d4a */
[----:B------:R-:W-:Y:S02]  /*4970*/  IADD3.X R15, R21, UR5, RZ, P1, !PT ;  /* 0x00000005150f7c10 */ /* 0x000fe40008ffe4ff */
[----:B--2---:R-:W-:-:S03]  /*4980*/  IADD3 R12, P1, R14, UR9, RZ ;  /* 0x000000090e0c7c10 */ /* 0x004fc6000ff3e0ff */
[----:B------:R2:W-:Y:S01]  /*4990*/  LDGSTS.E.BYPASS.LTC128B.128 [R243+0x7000], [R14.64] ;  /* 0x070000000ef37fae */ /* 0x0005e2000b901d4a */
[----:B------:R-:W-:Y:S02]  /*49a0*/  IADD3.X R13, R15, UR5, RZ, P1, !PT ;  /* 0x000000050f0d7c10 */ /* 0x000fe40008ffe4ff */
[----:B---3--:R-:W-:-:S03]  /*49b0*/  IADD3 R10, P1, R12, UR9, RZ ;  /* 0x000000090c0a7c10 */ /* 0x008fc6000ff3e0ff */
[----:B------:R1:W-:Y:S01]  /*49c0*/  LDGSTS.E.BYPASS.LTC128B.128 [R243+0x7800], [R12.64] ;  /* 0x078000000cf37fae */ /* 0x0003e2000b901d4a */
[----:B------:R-:W-:Y:S02]  /*49d0*/  IADD3.X R11, R13, UR5, RZ, P1, !PT ;  /* 0x000000050d0b7c10 */ /* 0x000fe40008ffe4ff */
[----:B----4-:R-:W-:-:S03]  /*49e0*/  IADD3 R8, P1, R10, UR9, RZ ;  /* 0x000000090a087c10 */ /* 0x010fc6000ff3e0ff */
[----:B------:R1:W-:Y:S01]  /*49f0*/  LDGSTS.E.BYPASS.LTC128B.128 [R243+0x8000], [R10.64] ;  /* 0x080000000af37fae */ /* 0x0003e2000b901d4a */
[----:B------:R-:W-:Y:S02]  /*4a00*/  IADD3.X R9, R11, UR5, RZ, P1, !PT ;  /* 0x000000050b097c10 */ /* 0x000fe40008ffe4ff */
[----:B-----5:R-:W-:-:S03]  /*4a10*/  IADD3 R6, P1, R8, UR9, RZ ;  /* 0x0000000908067c10 */ /* 0x020fc6000ff3e0ff */
[----:B------:R1:W-:Y:S01]  /*4a20*/  LDGSTS.E.BYPASS.LTC128B.128 [R243+0x8800], [R8.64] ;  /* 0x0880000008f37fae */ /* 0x0003e2000b901d4a */
[----:B------:R-:W-:-:S05]  /*4a30*/  IADD3.X R7, R9, UR5, RZ, P1, !PT ;  /* 0x0000000509077c10 */ /* 0x000fca0008ffe4ff */
[----:B------:R1:W-:Y:S01]  /*4a40*/  LDGSTS.E.BYPASS.LTC128B.128 [R243+0x9000], [R6.64] ;  /* 0x0900000006f37fae */ /* 0x0003e2000b901d4a */
[----:B--2---:R-:W-:-:S04]  /*4a50*/  IADD3 R14, P1, R6, UR9, RZ ;  /* 0x00000009060e7c10 */ /* 0x004fc8000ff3e0ff */
[----:B------:R-:W-:-:S05]  /*4a60*/  IADD3.X R15, R7, UR5, RZ, P1, !PT ;  /* 0x00000005070f7c10 */ /* 0x000fca0008ffe4ff */
[----:B------:R1:W-:Y:S04]  /*4a70*/  LDGSTS.E.BYPASS.LTC128B.128 [R243+0x9800], [R14.64] ;  /* 0x098000000ef37fae */ /* 0x0003e8000b901d4a */
[----:B------:R-:W0:Y:S02]  /*4a80*/  LDGDEPBAR ;  /* 0x00000000000079af */ /* 0x000e240000000000 */
.L_x_2164:
[----:B------:R-:W-:Y:S02]  /*4a90*/  FMNMX.FTZ R3, R52, R49, !PT ;  /* 0x0000003134037209 */ /* 0x000fe40007810000 */
[----:B------:R-:W-:Y:S02]  /*4aa0*/  SHF.L.U32 R147, R2, 0x1, RZ ;  /* 0x0000000102937819 */ /* 0x000fe400000006ff */
[----:B------:R-:W-:Y:S02]  /*4ab0*/  FMNMX.FTZ R3, R53, R3, !PT ;  /* 0x0000000335037209 */ /* 0x000fe40007810000 */
[----:B------:R-:W-:Y:S01]  /*4ac0*/  IADD3 R216, R4, R147, RZ ;  /* 0x0000009304d87210 */ /* 0x000fe20007ffe0ff */
[----:B------:R-:W-:Y:S01]  /*4ad0*/  LDSM.16.MT88.4 R24, [R147+0xa000] ;  /* 0x00a000009318783b */ /* 0x000fe20000004200 */
[----:B------:R-:W-:-:S02]  /*4ae0*/  FMNMX.FTZ R3, R50, R3, !PT ;  /* 0x0000000332037209 */ /* 0x000fc40007810000 */
[----:B------:R-:W-:Y:S01]  /*4af0*/  IADD3 R218, R0, R147, RZ ;  /* 0x0000009300da7210 */ /* 0x000fe20007ffe0ff */
[----:B------:R-:W-:Y:S01]  /*4b00*/  LDSM.16.MT88.4 R16, [R216+0xa000] ;  /* 0x00a00000d810783b */ /* 0x000fe20000004200 */
[----:B------:R-:W-:Y:S02]  /*4b10*/  FMNMX.FTZ R3, R62, R3, !PT ;  /* 0x000000033e037209 */ /* 0x000fe40007810000 */
[----:B------:R-:W-:Y:S01]  /*4b20*/  IADD3 R217, R0, R216, RZ ;  /* 0x000000d800d97210 */ /* 0x000fe20007ffe0ff */
[----:B-1----:R-:W-:Y:S01]  /*4b30*/  LDSM.16.MT88.4 R20, [R218+0xa000] ;  /* 0x00a00000da14783b */ /* 0x002fe20000004200 */
[----:B------:R-:W-:Y:S02]  /*4b40*/  FMNMX.FTZ R5, R55, R3, !PT ;  /* 0x0000000337057209 */ /* 0x000fe40007810000 */
[----:B------:R-:W-:Y:S01]  /*4b50*/  FMNMX.FTZ R3, R54, R51, !PT ;  /* 0x0000003336037209 */ /* 0x000fe20007810000 */
[----:B------:R-:W-:Y:S01]  /*4b60*/  LDSM.16.MT88.4 R12, [R217+0xa000] ;  /* 0x00a00000d90c783b */ /* 0x000fe20000004200 */
        /* <DEDUP_REMOVED lines=133> */
[----:B------:R1:W-:Y:S01]  /*53c0*/  MUFU.EX2 R8, R5 ;  /* 0x0000000500087308 */ /* 0x0003e20000000800 */
[----:B------:R-:W-:Y:S02]  /*53d0*/  FFMA.FTZ R7, R53, c[0x0][0x23c], -R6 ;  /* 0x00008f0035077a23 */ /* 0x000fe40000010806 */
[----:B------:R-:W-:-:S05]  /*53e0*/  FSETP.NEU.FTZ.AND P1, PT, R3, -INF , PT ;  /* 0xff8000000300780b */ /* 0x000fca0003f3d000 */
[----:B------:R2:W-:Y:S01]  /*53f0*/  MUFU.EX2 R195, R0 ;  /* 0x0000000000c37308 */ /* 0x0005e20000000800 */
[----:B-1----:R-:W-:-:S07]  /*5400*/  FFMA.FTZ R5, R49, c[0x0][0x23c], -R6 ;  /* 0x00008f0031057a23 */ /* 0x002fce0000010806 */
[----:B------:R1:W-:Y:S01]  /*5410*/  MUFU.EX2 R72, R7 ;  /* 0x0000000700487308 */ /* 0x0003e20000000800 */
[----:B--2---:R-:W-:-:S07]  /*5420*/  FFMA.FTZ R0, R60, c[0x0][0x23c], -R6 ;  /* 0x00008f003c007a23 */ /* 0x004fce0000010806 */
[----:B------:R2:W3:Y:S08]  /*5430*/  MUFU.EX2 R10, R5 ;  /* 0x00000005000a7308 */ /* 0x0004f00000000800 */
[----:B------:R4:W-:Y:S01]  /*5440*/  MUFU.EX2 R193, R0 ;  /* 0x0000000000c17308 */ /* 0x0009e20000000800 */
[----:B-1----:R-:W-:Y:S02]  /*5450*/  FFMA.FTZ R7, R50, c[0x0][0x23c], -R6 ;  /* 0x00008f0032077a23 */ /* 0x002fe40000010806 */
[----:B--2---:R-:W-:-:S05]  /*5460*/  FMUL.FTZ R5, R3, c[0x0][0x23c] ;  /* 0x00008f0003057a20 */ /* 0x004fca0000410000 */
[----:B------:R1:W-:Y:S01]  /*5470*/  MUFU.EX2 R196, R7 ;  /* 0x0000000700c47308 */ /* 0x0003e20000000800 */
[----:B------:R-:W-:-:S05]  /*5480*/  FSEL R5, R5, RZ, P1 ;  /* 0x000000ff05057208 */ /* 0x000fca0000800000 */
[--C-:B----4-:R-:W-:Y:S02]  /*5490*/  FFMA.FTZ R0, R66, c[0x0][0x23c], -R5.reuse ;  /* 0x00008f0042007a23 */ /* 0x110fe40000010805 */
[--C-:B------:R-:W-:Y:S02]  /*54a0*/  FFMA.FTZ R2, R51, c[0x0][0x23c], -R5.reuse ;  /* 0x00008f0033027a23 */ /* 0x100fe40000010805 */
[----:B------:R2:W-:Y:S01]  /*54b0*/  MUFU.EX2 R252, R0 ;  /* 0x0000000000fc7308 */ /* 0x0005e20000000800 */
[----:B-1----:R-:W-:-:S07]  /*54c0*/  FFMA.FTZ R7, R54, c[0x0][0x23c], -R5 ;  /* 0x00008f0036077a23 */ /* 0x002fce0000010805 */
[----:B------:R1:W-:Y:S01]  /*54d0*/  MUFU.EX2 R197, R2 ;  /* 0x0000000200c57308 */ /* 0x0003e20000000800 */
[----:B--2---:R-:W-:-:S07]  /*54e0*/  FFMA.FTZ R0, R65, c[0x0][0x23c], -R5 ;  /* 0x00008f0041007a23 */ /* 0x004fce0000010805 */
[----:B------:R3:W2:Y:S01]  /*54f0*/  MUFU.EX2 R9, R7 ;  /* 0x0000000700097308 */ /* 0x0006a20000000800 */
[----:B-1----:R-:W-:-:S07]  /*5500*/  FFMA.FTZ R2, R64, c[0x0][0x23c], -R5 ;  /* 0x00008f0040027a23 */ /* 0x002fce0000010805 */
[----:B------:R1:W-:Y:S08]  /*5510*/  MUFU.EX2 R251, R0 ;  /* 0x0000000000fb7308 */ /* 0x0003f00000000800 */
[----:B------:R4:W-:Y:S01]  /*5520*/  MUFU.EX2 R198, R2 ;  /* 0x0000000200c67308 */ /* 0x0009e20000000800 */
[----:B---3--:R-:W-:Y:S02]  /*5530*/  MOV R7, R10 ;  /* 0x0000000a00077202 */ /* 0x008fe40000000f00 */
[----:B--2---:R-:W-:-:S02]  /*5540*/  MOV R4, R9 ;  /* 0x0000000900047202 */ /* 0x004fc40000000f00 */
[----:B------:R-:W-:Y:S02]  /*5550*/  F2FP.PACK_AB R10, R196, R72 ;  /* 0x00000048c40a723e */ /* 0x000fe400000000ff */
[----:B------:R-:W-:Y:S01]  /*5560*/  F2FP.PACK_AB R9, R197, R4 ;  /* 0x00000004c509723e */ /* 0x000fe200000000ff */
[----:B-1----:R-:W-:-:S04]  /*5570*/  FFMA.FTZ R0, R88, c[0x0][0x23c], -R5 ;  /* 0x00008f0058007a23 */ /* 0x002fc80000010805 */
[----:B------:R1:W-:Y:S01]  /*5580*/  MUFU.EX2 R194, R0 ;  /* 0x0000000000c27308 */ /* 0x0003e20000000800 */
[----:B----4-:R-:W-:-:S07]  /*5590*/  FFMA.FTZ R2, R61, c[0x0][0x23c], -R5 ;  /* 0x00008f003d027a23 */ /* 0x010fce0000010805 */
[----:B------:R2:W3:Y:S01]  /*55a0*/  MUFU.EX2 R75, R2 ;  /* 0x00000002004b7308 */ /* 0x0004e20000000800 */
[----:B-1----:R-:W-:-:S07]  /*55b0*/  FFMA.FTZ R0, R67, c[0x0][0x23c], -R5 ;  /* 0x00008f0043007a23 */ /* 0x002fce0000010805 */
[----:B------:R1:W-:Y:S01]  /*55c0*/  MUFU.EX2 R192, R0 ;  /* 0x0000000000c07308 */ /* 0x0003e20000000800 */
[----:B--2---:R-:W-:Y:S01]  /*55d0*/  FFMA.FTZ R2, R62, c[0x0][0x23c], -R6 ;  /* 0x00008f003e027a23 */ /* 0x004fe20000010806 */
[----:B---3--:R-:W-:-:S06]  /*55e0*/  F2FP.PACK_AB R11, R75, R198 ;  /* 0x000000c64b0b723e */ /* 0x008fcc00000000ff */
[----:B------:R2:W-:Y:S01]  /*55f0*/  MUFU.EX2 R73, R2 ;  /* 0x0000000200497308 */ /* 0x0005e20000000800 */
[----:B-1----:R-:W-:Y:S01]  /*5600*/  FFMA.FTZ R0, R89, c[0x0][0x23c], -R6 ;  /* 0x00008f0059007a23 */ /* 0x002fe20000010806 */
[----:B------:R-:W-:-:S06]  /*5610*/  MOV R89, R197 ;  /* 0x000000c500597202 */ /* 0x000fcc0000000f00 */
[----:B------:R1:W-:Y:S01]  /*5620*/  MUFU.EX2 R191, R0 ;  /* 0x0000000000bf7308 */ /* 0x0003e20000000800 */
[----:B--2---:R-:W-:-:S07]  /*5630*/  FFMA.FTZ R2, R55, c[0x0][0x23c], -R6 ;  /* 0x00008f0037027a23 */ /* 0x004fce0000010806 */
[----:B------:R2:W-:Y:S01]  /*5640*/  MUFU.EX2 R199, R2 ;  /* 0x0000000200c77308 */ /* 0x0005e20000000800 */
[----:B-1----:R-:W-:Y:S01]  /*5650*/  FFMA.FTZ R0, R90, c[0x0][0x23c], -R6 ;  /* 0x00008f005a007a23 */ /* 0x002fe20000010806 */
[----:B------:R-:W-:-:S06]  /*5660*/  MOV R90, R72 ;  /* 0x00000048005a7202 */ /* 0x000fcc0000000f00 */
[----:B------:R1:W-:Y:S01]  /*5670*/  MUFU.EX2 R88, R0 ;  /* 0x0000000000587308 */ /* 0x0003e20000000800 */
[----:B--2---:R-:W-:-:S04]  /*5680*/  MOV R2, R8 ;  /* 0x0000000800027202 */ /* 0x004fc80000000f00 */
[----:B------:R-:W-:-:S07]  /*5690*/  F2FP.PACK_AB R8, R7, R2 ;  /* 0x000000020708723e */ /* 0x000fce00000000ff */
[----:B------:R-:W-:Y:S01]  /*56a0*/  HMMA.16816.F32 R32, R8, R24, RZ ;  /* 0x000000180820723c */ /* 0x000fe200000018ff */
[----:B-1----:R-:W-:Y:S01]  /*56b0*/  FFMA.FTZ R0, R92, c[0x0][0x23c], -R6 ;  /* 0x00008f005c007a23 */ /* 0x002fe20000010806 */
[----:B------:R-:W-:-:S03]  /*56c0*/  MOV R92, R198 ;  /* 0x000000c6005c7202 */ /* 0x000fc60000000f00 */
[----:B------:R1:W2:Y:S03]  /*56d0*/  MUFU.EX2 R64, R0 ;  /* 0x0000000000407308 */ /* 0x0002a60000000800 */
[C---:B------:R-:W-:Y:S01]  /*56e0*/  HMMA.16816.F32 R44, R8.reuse, R26, RZ ;  /* 0x0000001a082c723c */ /* 0x040fe200000018ff */
[----:B------:R-:W3:Y:S07]  /*56f0*/  LDSM.16.MT88.4 R24, [R147+0xa800] ;  /* 0x00a800009318783b */ /* 0x000eee0000004200 */
[----:B------:R-:W-:Y:S01]  /*5700*/  HMMA.16816.F32 R52, R8, R12, RZ ;  /* 0x0000000c0834723c */ /* 0x000fe200000018ff */
[----:B-1----:R-:W-:Y:S01]  /*5710*/  FFMA.FTZ R0, R91, c[0x0][0x23c], -R6 ;  /* 0x00008f005b007a23 */ /* 0x002fe20000010806 */
[----:B------:R-:W-:-:S06]  /*5720*/  MOV R91, R196 ;  /* 0x000000c4005b7202 */ /* 0x000fcc0000000f00 */
[C---:B------:R-:W-:Y:S01]  /*5730*/  HMMA.16816.F32 R48, R8.reuse, R14, RZ ;  /* 0x0000000e0830723c */ /* 0x040fe200000018ff */
[----:B------:R1:W4:Y:S01]  /*5740*/  MUFU.EX2 R74, R0 ;  /* 0x00000000004a7308 */ /* 0x0003220000000800 */
[----:B------:R-:W5:Y:S06]  /*5750*/  LDSM.16.MT88.4 R12, [R217+0xa800] ;  /* 0x00a80000d90c783b */ /* 0x000f6c0000004200 */
[C---:B------:R-:W-:Y:S08]  /*5760*/  HMMA.16816.F32 R28, R8.reuse, R20, RZ ;  /* 0x00000014081c723c */ /* 0x040ff000000018ff */
[----:B------:R-:W-:Y:S01]  /*5770*/  HMMA.16816.F32 R40, R8, R22, RZ ;  /* 0x000000160828723c */ /* 0x000fe200000018ff */
[----:B-1----:R-:W-:Y:S01]  /*5780*/  FFMA.FTZ R0, R100, c[0x0][0x23c], -R5 ;  /* 0x00008f0064007a23 */ /* 0x002fe20000010805 */
[----:B------:R-:W1:Y:S01]  /*5790*/  LDSM.16.MT88.4 R20, [R218+0xa800] ;  /* 0x00a80000da14783b */ /* 0x000e620000004200 */
[----:B--2---:R-:W-:-:S02]  /*57a0*/  MOV R100, R64 ;  /* 0x0000004000647202 */ /* 0x004fc40000000f00 */
[----:B------:R2:W-:Y:S03]  /*57b0*/  MUFU.EX2 R246, R0 ;  /* 0x0000000000f67308 */ /* 0x0005e60000000800 */
[C---:B------:R-:W-:Y:S08]  /*57c0*/  HMMA.16816.F32 R36, R8.reuse, R16, RZ ;  /* 0x000000100824723c */ /* 0x040ff000000018ff */
[----:B------:R-:W-:Y:S01]  /*57d0*/  HMMA.16816.F32 R56, R8, R18, RZ ;  /* 0x000000120838723c */ /* 0x000fe200000018ff */
[----:B------:R-:W1:Y:S01]  /*57e0*/  LDSM.16.MT88.4 R16, [R216+0xa800] ;  /* 0x00a80000d810783b */ /* 0x000e620000004200 */
[----:B--2---:R-:W-:Y:S01]  /*57f0*/  FFMA.FTZ R0, R95, c[0x0][0x23c], -R5 ;  /* 0x00008f005f007a23 */ /* 0x004fe20000010805 */
[----:B------:R-:W-:-:S04]  /*5800*/  MOV R95, R75 ;  /* 0x0000004b005f7202 */ /* 0x000fc80000000f00 */
[----:B------:R-:W-:Y:S01]  /*5810*/  F2FP.PACK_AB R8, R199, R73 ;  /* 0x00000049c708723e */ /* 0x000fe200000000ff */
[----:B------:R2:W1:Y:S01]  /*5820*/  MUFU.EX2 R215, R0 ;  /* 0x0000000000d77308 */ /* 0x0004620000000800 */
[----:B------:R-:W-:Y:S02]  /*5830*/  F2FP.PACK_AB R9, R251, R252 ;  /* 0x000000fcfb09723e */ /* 0x000fe400000000ff */
[----:B------:R-:W-:Y:S02]  /*5840*/  F2FP.PACK_AB R10, R193, R195 ;  /* 0x000000c3c10a723e */ /* 0x000fe400000000ff */
[----:B------:R-:W-:-:S07]  /*5850*/  F2FP.PACK_AB R11, R192, R194 ;  /* 0x000000c2c00b723e */ /* 0x000fce00000000ff */
[----:B---3--:R-:W-:Y:S01]  /*5860*/  HMMA.16816.F32 R60, R8, R24, R32 ;  /* 0x00000018083c723c */ /* 0x008fe20000001820 */
[----:B--2---:R-:W-:Y:S01]  /*5870*/  FFMA.FTZ R0, R94, c[0x0][0x23c], -R5 ;  /* 0x00008f005e007a23 */ /* 0x004fe20000010805 */
[----:B----4-:R-:W-:-:S03]  /*5880*/  MOV R94, R74 ;  /* 0x0000004a005e7202 */ /* 0x010fc60000000f00 */
[----:B------:R2:W-:Y:S03]  /*5890*/  MUFU.EX2 R248, R0 ;  /* 0x0000000000f87308 */ /* 0x0005e60000000800 */
[C---:B-----5:R-:W-:Y:S07]  /*58a0*/  HMMA.16816.F32 R32, R8.reuse, R12, R52 ;  /* 0x0000000c0820723c */ /* 0x060fee0000001834 */
[----:B------:R-:W-:Y:S01]  /*58b0*/  MOV R55, R199 ;  /* 0x000000c700377202 */ /* 0x000fe20000000f00 */
[----:B------:R-:W-:Y:S01]  /*58c0*/  HMMA.16816.F32 R68, R8, R26, R44 ;  /* 0x0000001a0844723c */ /* 0x000fe2000000182c */
[----:B------:R-:W-:Y:S01]  /*58d0*/  LDSM.16.MT88.4 R24, [R218+0xb000] ;  /* 0x00b00000da18783b */ /* 0x000fe20000004200 */
[----:B------:R-:W-:-:S02]  /*58e0*/  MOV R54, R195 ;  /* 0x000000c300367202 */ /* 0x000fc40000000f00 */
[----:B------:R-:W-:Y:S02]  /*58f0*/  MOV R53, R194 ;  /* 0x000000c200357202 */ /* 0x000fe40000000f00 */
[----:B------:R-:W-:Y:S01]  /*5900*/  MOV R52, R193 ;  /* 0x000000c100347202 */ /* 0x000fe20000000f00 */
[----:B--2---:R-:W-:Y:S01]  /*5910*/  FFMA.FTZ R0, R93, c[0x0][0x23c], -R5 ;  /* 0x00008f005d007a23 */ /* 0x004fe20000010805 */
[C---:B-1----:R-:W-:Y:S01]  /*5920*/  HMMA.16816.F32 R44, R8.reuse, R20, R28 ;  /* 0x00000014082c723c */ /* 0x042fe2000000181c */
[----:B------:R-:W-:Y:S01]  /*5930*/  MOV R93, R73 ;  /* 0x00000049005d7202 */ /* 0x000fe20000000f00 */
[----:B------:R-:W1:Y:S01]  /*5940*/  LDSM.16.MT88.4 R28, [R147+0xb000] ;  /* 0x00b00000931c783b */ /* 0x000e620000004200 */
[----:B------:R2:W3:Y:S05]  /*5950*/  MUFU.EX2 R247, R0 ;  /* 0x0000000000f77308 */ /* 0x0004ea0000000800 */
[C---:B------:R-:W-:Y:S08]  /*5960*/  HMMA.16816.F32 R64, R8.reuse, R22, R40 ;  /* 0x000000160840723c */ /* 0x040ff00000001828 */
[----:B------:R-:W-:Y:S01]  /*5970*/  HMMA.16816.F32 R36, R8, R16, R36 ;  /* 0x000000100824723c */ /* 0x000fe20000001824 */
[----:B--2---:R-:W-:Y:S01]  /*5980*/  FFMA.FTZ R0, R101, c[0x0][0x23c], -R6 ;  /* 0x00008f0065007a23 */ /* 0x004fe20000010806 */
[----:B------:R-:W-:-:S03]  /*5990*/  MOV R101, R192 ;  /* 0x000000c000657202 */ /* 0x000fc60000000f00 */
[----:B------:R2:W-:Y:S03]  /*59a0*/  MUFU.EX2 R211, R0 ;  /* 0x0000000000d37308 */ /* 0x0005e60000000800 */
[C---:B------:R-:W-:Y:S01]  /*59b0*/  HMMA.16816.F32 R72, R8.reuse, R18, R56 ;  /* 0x000000120848723c */ /* 0x040fe20000001838 */
[----:B------:R-:W4:Y:S07]  /*59c0*/  LDSM.16.MT88.4 R16, [R216+0xb000] ;  /* 0x00b00000d810783b */ /* 0x000f2e0000004200 */
[----:B------:R-:W-:Y:S01]  /*59d0*/  HMMA.16816.F32 R20, R8, R14, R48 ;  /* 0x0000000e0814723c */ /* 0x000fe20000001830 */
[----:B------:R-:W5:Y:S01]  /*59e0*/  LDSM.16.MT88.4 R12, [R217+0xb000] ;  /* 0x00b00000d90c783b */ /* 0x000f620000004200 */
[----:B--2---:R-:W-:-:S05]  /*59f0*/  FFMA.FTZ R0, R102, c[0x0][0x23c], -R6 ;  /* 0x00008f0066007a23 */ /* 0x004fca0000010806 */
[-C--:B------:R-:W-:Y:S02]  /*5a00*/  F2FP.PACK_AB R8, R88, R191.reuse ;  /* 0x000000bf5808723e */ /* 0x080fe400000000ff */
[----:B------:R-:W-:Y:S01]  /*5a10*/  F2FP.PACK_AB R9, R215, R246 ;  /* 0x000000f6d709723e */ /* 0x000fe200000000ff */
[----:B------:R2:W2:Y:S01]  /*5a20*/  MUFU.EX2 R212, R0 ;  /* 0x0000000000d47308 */ /* 0x0004a20000000800 */
[----:B------:R-:W-:Y:S02]  /*5a30*/  F2FP.PACK_AB R10, R94, R100 ;  /* 0x000000645e0a723e */ /* 0x000fe400000000ff */
[----:B---3--:R-:W-:Y:S02]  /*5a40*/  F2FP.PACK_AB R11, R247, R248 ;  /* 0x000000f8f70b723e */ /* 0x008fe400000000ff */
[----:B------:R-:W-:-:S05]  /*5a50*/  MOV R102, R191 ;  /* 0x000000bf00667202 */ /* 0x000fca0000000f00 */
[----:B-1----:R-:W-:Y:S01]  /*5a60*/  HMMA.16816.F32 R40, R8, R28, R60 ;  /* 0x0000001c0828723c */ /* 0x002fe2000000183c */
[----:B--2---:R-:W-:-:S07]  /*5a70*/  FFMA.FTZ R0, R108, c[0x0][0x23c], -R6 ;  /* 0x00008f006c007a23 */ /* 0x004fce0000010806 */
[C---:B------:R-:W-:Y:S01]  /*5a80*/  HMMA.16816.F32 R56, R8.reuse, R30, R68 ;  /* 0x0000001e0838723c */ /* 0x040fe20000001844 */
[----:B------:R-:W-:Y:S01]  /*5a90*/  LDSM.16.MT88.4 R28, [R147+0xb800] ;  /* 0x00b80000931c783b */ /* 0x000fe20000004200 */
[----:B------:R1:W-:Y:S06]  /*5aa0*/  MUFU.EX2 R214, R0 ;  /* 0x0000000000d67308 */ /* 0x0003ec0000000800 */
        /* <DEDUP_REMOVED lines=8> */
[----:B-1----:R-:W-:-:S05]  /*5b30*/  FFMA.FTZ R0, R120, c[0x0][0x23c], -R5 ;  /* 0x00008f0078007a23 */ /* 0x002fca0000010805 */
[----:B------:R-:W-:Y:S01]  /*5b40*/  MOV R75, R101 ;  /* 0x00000065004b7202 */ /* 0x000fe20000000f00 */
[----:B-----5:R-:W-:Y:S01]  /*5b50*/  HMMA.16816.F32 R32, R8, R12, R32 ;  /* 0x0000000c0820723c */ /* 0x020fe20000001820 */
[----:B------:R-:W-:Y:S01]  /*5b60*/  MOV R74, R52 ;  /* 0x00000034004a7202 */ /* 0x000fe20000000f00 */
[----:B------:R1:W-:Y:S01]  /*5b70*/  MUFU.EX2 R210, R0 ;  /* 0x0000000000d27308 */ /* 0x0003e20000000800 */
[----:B------:R-:W-:Y:S02]  /*5b80*/  MOV R73, R53 ;  /* 0x0000003500497202 */ /* 0x000fe40000000f00 */
[----:B------:R-:W-:-:S03]  /*5b90*/  MOV R72, R54 ;  /* 0x0000003600487202 */ /* 0x000fc60000000f00 */
[----:B------:R-:W-:Y:S01]  /*5ba0*/  HMMA.16816.F32 R20, R8, R14, R20 ;  /* 0x0000000e0814723c */ /* 0x000fe20000001814 */
[----:B------:R-:W5:Y:S06]  /*5bb0*/  LDSM.16.MT88.4 R12, [R217+0xb800] ;  /* 0x00b80000d90c783b */ /* 0x000f6c0000004200 */
[----:B------:R-:W-:Y:S02]  /*5bc0*/  F2FP.PACK_AB R8, R212, R211 ;  /* 0x000000d3d408723e */ /* 0x000fe400000000ff */
[----:B---3--:R-:W-:Y:S01]  /*5bd0*/  F2FP.PACK_AB R10, R213, R214 ;  /* 0x000000d6d50a723e */ /* 0x008fe200000000ff */
[----:B-1----:R-:W-:-:S04]  /*5be0*/  FFMA.FTZ R0, R111, c[0x0][0x23c], -R5 ;  /* 0x00008f006f007a23 */ /* 0x002fc80000010805 */
        /* <DEDUP_REMOVED lines=94> */
[----:B------:R-:W-:-:S02]  /*61d0*/  F2FP.PACK_AB R10, R143, R145 ;  /* 0x000000918f0a723e */ /* 0x000fc400000000ff */
        /* <DEDUP_REMOVED lines=18> */
[----:B------:R-:W2:Y:S01]  /*6300*/  LDSM.16.MT88.4 R24, [R218+0xd800] ;  /* 0x00d80000da18783b */ /* 0x000ea20000004200 */
[----:B-1----:R-:W-:Y:S01]  /*6310*/  FFMA.FTZ R0, R152, c[0x0][0x23c], -R6 ;  /* 0x00008f0098007a23 */ /* 0x002fe20000010806 */
[----:B------:R-:W-:-:S03]  /*6320*/  MOV R152, R93 ;  /* 0x0000005d00987202 */ /* 0x000fc60000000f00 */
[----:B------:R1:W3:Y:S02]  /*6330*/  MUFU.EX2 R136, R0 ;  /* 0x0000000000887308 */ /* 0x0002e40000000800 */
[C---:B----4-:R-:W-:Y:S08]  /*6340*/  HMMA.16816.F32 R48, R8.reuse, R16, R48 ;  /* 0x000000100830723c */ /* 0x050ff00000001830 */
[----:B------:R-:W-:Y:S01]  /*6350*/  HMMA.16816.F32 R68, R8, R18, R68 ;  /* 0x000000120844723c */ /* 0x000fe20000001844 */
[----:B------:R-:W4:Y:S01]  /*6360*/  LDSM.16.MT88.4 R16, [R216+0xd800] ;  /* 0x00d80000d810783b */ /* 0x000f220000004200 */
[----:B-1----:R-:W-:-:S06]  /*6370*/  FFMA.FTZ R0, R153, c[0x0][0x23c], -R6 ;  /* 0x00008f0099007a23 */ /* 0x002fcc0000010806 */
[C---:B-----5:R-:W-:Y:S01]  /*6380*/  HMMA.16816.F32 R36, R8.reuse, R12, R36 ;  /* 0x0000000c0824723c */ /* 0x060fe20000001824 */
[----:B------:R-:W-:Y:S01]  /*6390*/  MOV R153, R95 ;  /* 0x0000005f00997202 */ /* 0x000fe20000000f00 */
        /* <DEDUP_REMOVED lines=45> */
[----:B-----5:R-:W-:-:S02]  /*6670*/  F2FP.PACK_AB R10, R124, R125 ;  /* 0x0000007d7c0a723e */ /* 0x020fc400000000ff */
[----:B------:R-:W-:Y:S01]  /*6680*/  MOV R127, R89 ;  /* 0x00000059007f7202 */ /* 0x000fe20000000f00 */
[----:B------:R1:W-:Y:S04]  /*6690*/  MUFU.EX2 R123, R0 ;  /* 0x00000000007b7308 */ /* 0x0003e80000000800 */
[----:B------:R-:W-:-:S04]  /*66a0*/  FADD.FTZ R4, R4, R127 ;  /* 0x0000007f04047221 */ /* 0x000fc80000010000 */
[----:B------:R-:W-:-:S04]  /*66b0*/  FADD.FTZ R4, R155, R4 ;  /* 0x000000049b047221 */ /* 0x000fc80000010000 */
[----:B------:R-:W-:Y:S02]  /*66c0*/  FADD.FTZ R4, R153, R4 ;  /* 0x0000000499047221 */ /* 0x000fe40000010000 */
[--C-:B-1----:R-:W-:Y:S02]  /*66d0*/  FFMA.FTZ R0, R119, c[0x0][0x23c], -R5.reuse ;  /* 0x00008f0077007a23 */ /* 0x102fe40000010805 */
[----:B------:R-:W-:Y:S02]  /*66e0*/  FADD.FTZ R4, R252, R4 ;  /* 0x00000004fc047221 */ /* 0x000fe40000010000 */
        /* <DEDUP_REMOVED lines=14> */
[C---:B----4-:R-:W-:Y:S08]  /*67d0*/  HMMA.16816.F32 R24, R8.reuse, R12, R24 ;  /* 0x0000000c0818723c */ /* 0x050ff00000001818 */
[----:B------:R-:W-:Y:S01]  /*67e0*/  HMMA.16816.F32 R20, R8, R14, R20 ;  /* 0x0000000e0814723c */ /* 0x000fe20000001814 */
[----:B------:R-:W4:Y:S01]  /*67f0*/  LDSM.16.MT88.4 R12, [R217+0xe800] ;  /* 0x00e80000d90c783b */ /* 0x000f220000004200 */
[----:B-1----:R-:W-:Y:S01]  /*6800*/  FFMA.FTZ R0, R157, c[0x0][0x23c], -R6 ;  /* 0x00008f009d007a23 */ /* 0x002fe20000010806 */
[----:B------:R-:W-:-:S05]  /*6810*/  MOV R157, R7 ;  /* 0x00000007009d7202 */ /* 0x000fca0000000f00 */
[----:B------:R-:W-:Y:S01]  /*6820*/  HMMA.16816.F32 R40, R8, R32, R40 ;  /* 0x000000200828723c */ /* 0x000fe20000001828 */
[----:B------:R1:W-:Y:S01]  /*6830*/  MUFU.EX2 R117, R0 ;  /* 0x0000000000757308 */ /* 0x0003e20000000800 */
[----:B------:R-:W-:-:S06]  /*6840*/  FADD.FTZ R2, R2, R157 ;  /* 0x0000009d02027221 */ /* 0x000fcc0000010000 */
[----:B------:R-:W-:Y:S01]  /*6850*/  HMMA.16816.F32 R56, R8, R34, R56 ;  /* 0x000000220838723c */ /* 0x000fe20000001838 */
[----:B------:R-:W-:-:S04]  /*6860*/  FADD.FTZ R2, R154, R2 ;  /* 0x000000029a027221 */ /* 0x000fc80000010000 */
[----:B------:R-:W-:-:S03]  /*6870*/  FADD.FTZ R2, R156, R2 ;  /* 0x000000029c027221 */ /* 0x000fc60000010000 */
[C---:B------:R-:W-:Y:S01]  /*6880*/  HMMA.16816.F32 R44, R8.reuse, R28, R44 ;  /* 0x0000001c082c723c */ /* 0x040fe2000000182c */
[----:B------:R-:W-:Y:S02]  /*6890*/  FADD.FTZ R2, R152, R2 ;  /* 0x0000000298027221 */ /* 0x000fe40000010000 */
[----:B-1----:R-:W-:Y:S01]  /*68a0*/  FFMA.FTZ R0, R104, c[0x0][0x23c], -R6 ;  /* 0x00008f0068007a23 */ /* 0x002fe20000010806 */
[----:B------:R-:W-:Y:S01]  /*68b0*/  LDSM.16.MT88.4 R152, [R147+0x11800] ;  /* 0x011800009398783b */ /* 0x000fe20000004200 */
[----:B------:R-:W-:Y:S02]  /*68c0*/  FADD.FTZ R2, R151, R2 ;  /* 0x0000000297027221 */ /* 0x000fe40000010000 */
[----:B------:R1:W5:Y:S01]  /*68d0*/  MUFU.EX2 R116, R0 ;  /* 0x0000000000747308 */ /* 0x0003620000000800 */
[----:B------:R-:W-:Y:S01]  /*68e0*/  HMMA.16816.F32 R60, R8, R30, R60 ;  /* 0x0000001e083c723c */ /* 0x000fe2000000183c */
[----:B------:R-:W2:Y:S01]  /*68f0*/  LDSM.16.MT88.4 R28, [R218+0xe800] ;  /* 0x00e80000da1c783b */ /* 0x000ea20000004200 */
[----:B------:R-:W-:-:S04]  /*6900*/  FADD.FTZ R2, R72, R2 ;  /* 0x0000000248027221 */ /* 0x000fc80000010000 */
[----:B------:R-:W-:Y:S01]  /*6910*/  FADD.FTZ R2, R74, R2 ;  /* 0x000000024a027221 */ /* 0x000fe20000010000 */
[----:B---3--:R-:W-:Y:S01]  /*6920*/  F2FP.PACK_AB R8, R119, R118 ;  /* 0x000000767708723e */ /* 0x008fe200000000ff */
[----:B-1----:R-:W-:Y:S01]  /*6930*/  FFMA.FTZ R0, R160, c[0x0][0x23c], -R5 ;  /* 0x00008f00a0007a23 */ /* 0x002fe20000010805 */
[----:B-----5:R-:W-:-:S03]  /*6940*/  F2FP.PACK_AB R10, R116, R117 ;  /* 0x00000075740a723e */ /* 0x020fc600000000ff */
        /* <DEDUP_REMOVED lines=11> */
[C---:B------:R-:W-:Y:S08]  /*6a00*/  HMMA.16816.F32 R32, R8.reuse, R36, R40 ;  /* 0x000000240820723c */ /* 0x040ff00000001828 */
[----:B------:R-:W-:Y:S01]  /*6a10*/  HMMA.16816.F32 R48, R8, R38, R56 ;  /* 0x000000260830723c */ /* 0x000fe20000001838 */
[----:B------:R-:W3:Y:S01]  /*6a20*/  LDSM.16.MT88.4 R36, [R147+0xf000] ;  /* 0x00f000009324783b */ /* 0x000ee20000004200 */
[----:B-1----:R-:W-:-:S04]  /*6a30*/  FFMA.FTZ R0, R96, c[0x0][0x23c], -R6 ;  /* 0x00008f0060007a23 */ /* 0x002fc80000010806 */
[----:B------:R1:W5:Y:S02]  /*6a40*/  MUFU.EX2 R111, R0 ;  /* 0x00000000006f7308 */ /* 0x0003640000000800 */
[C---:B--2---:R-:W-:Y:S08]  /*6a50*/  HMMA.16816.F32 R56, R8.reuse, R16, R52 ;  /* 0x000000100838723c */ /* 0x044ff00000001834 */
[----:B----4-:R-:W-:Y:S01]  /*6a60*/  HMMA.16816.F32 R52, R8, R12, R24 ;  /* 0x0000000c0834723c */ /* 0x010fe20000001818 */
[----:B------:R-:W-:Y:S01]  /*6a70*/  LDSM.16.MT88.4 R24, [R218+0xf800] ;  /* 0x00f80000da18783b */ /* 0x000fe20000004200 */
[----:B-1----:R-:W-:-:S06]  /*6a80*/  FFMA.FTZ R0, R97, c[0x0][0x23c], -R6 ;  /* 0x00008f0061007a23 */ /* 0x002fcc0000010806 */
[C---:B------:R-:W-:Y:S01]  /*6a90*/  HMMA.16816.F32 R20, R8.reuse, R14, R20 ;  /* 0x0000000e0814723c */ /* 0x040fe20000001814 */
[----:B------:R-:W1:Y:S01]  /*6aa0*/  LDSM.16.MT88.4 R12, [R217+0xf000] ;  /* 0x00f00000d90c783b */ /* 0x000e620000004200 */
[----:B------:R2:W-:Y:S06]  /*6ab0*/  MUFU.EX2 R110, R0 ;  /* 0x00000000006e7308 */ /* 0x0005ec0000000800 */
[C---:B------:R-:W-:Y:S01]  /*6ac0*/  HMMA.16816.F32 R40, R8.reuse, R28, R44 ;  /* 0x0000001c0828723c */ /* 0x040fe2000000182c */
[----:B------:R-:W4:Y:S07]  /*6ad0*/  LDSM.16.MT88.4 R44, [R218+0xf000] ;  /* 0x00f00000da2c783b */ /* 0x000f2e0000004200 */
[----:B------:R-:W-:Y:S01]  /*6ae0*/  HMMA.16816.F32 R68, R8, R18, R68 ;  /* 0x000000120844723c */ /* 0x000fe20000001844 */
[----:B------:R-:W1:Y:S01]  /*6af0*/  LDSM.16.MT88.4 R16, [R216+0xf000] ;  /* 0x00f00000d810783b */ /* 0x000e620000004200 */
[----:B--2---:R-:W-:-:S04]  /*6b00*/  FFMA.FTZ R0, R84, c[0x0][0x23c], -R6 ;  /* 0x00008f0054007a23 */ /* 0x004fc80000010806 */
[----:B------:R2:W2:Y:S02]  /*6b10*/  MUFU.EX2 R109, R0 ;  /* 0x00000000006d7308 */ /* 0x0004a40000000800 */
[----:B------:R-:W-:Y:S01]  /*6b20*/  HMMA.16816.F32 R60, R8, R30, R60 ;  /* 0x0000001e083c723c */ /* 0x000fe2000000183c */
[----:B------:R-:W1:Y:S06]  /*6b30*/  LDSM.16.MT88.4 R28, [R147+0xf800] ;  /* 0x00f80000931c783b */ /* 0x000e6c0000004200 */
[----:B-----5:R-:W-:Y:S01]  /*6b40*/  F2FP.PACK_AB R8, R111, R108 ;  /* 0x0000006c6f08723e */ /* 0x020fe200000000ff */
[----:B--2---:R-:W-:Y:S01]  /*6b50*/  FFMA.FTZ R0, R107, c[0x0][0x23c], -R5 ;  /* 0x00008f006b007a23 */ /* 0x004fe20000010805 */
[----:B------:R-:W-:-:S03]  /*6b60*/  F2FP.PACK_AB R10, R109, R110 ;  /* 0x0000006e6d0a723e */ /* 0x000fc600000000ff */
[----:B------:R2:W-:Y:S02]  /*6b70*/  MUFU.EX2 R107, R0 ;  /* 0x00000000006b7308 */ /* 0x0005e40000000800 */
[----:B--2---:R-:W-:-:S06]  /*6b80*/  FFMA.FTZ R0, R99, c[0x0][0x23c], -R5 ;  /* 0x00008f0063007a23 */ /* 0x004fcc0000010805 */
[----:B------:R2:W5:Y:S02]  /*6b90*/  MUFU.EX2 R106, R0 ;  /* 0x00000000006a7308 */ /* 0x0005640000000800 */
[----:B--2---:R-:W-:Y:S01]  /*6ba0*/  FFMA.FTZ R0, R98, c[0x0][0x23c], -R5 ;  /* 0x00008f0062007a23 */ /* 0x004fe20000010805 */
[----:B-----5:R-:W-:-:S05]  /*6bb0*/  F2FP.PACK_AB R9, R106, R107 ;  /* 0x0000006b6a09723e */ /* 0x020fca00000000ff */
[----:B------:R2:W-:Y:S02]  /*6bc0*/  MUFU.EX2 R104, R0 ;  /* 0x0000000000687308 */ /* 0x0005e40000000800 */
[----:B--2---:R-:W-:-:S06]  /*6bd0*/  FFMA.FTZ R0, R85, c[0x0][0x23c], -R5 ;  /* 0x00008f0055007a23 */ /* 0x004fcc0000010805 */
[----:B------:R2:W5:Y:S02]  /*6be0*/  MUFU.EX2 R105, R0 ;  /* 0x0000000000697308 */ /* 0x0005640000000800 */
[----:B--2---:R-:W-:Y:S01]  /*6bf0*/  FFMA.FTZ R0, R86, c[0x0][0x23c], -R6 ;  /* 0x00008f0056007a23 */ /* 0x004fe20000010806 */
[----:B-----5:R-:W-:-:S05]  /*6c00*/  F2FP.PACK_AB R11, R105, R104 ;  /* 0x00000068690b723e */ /* 0x020fca00000000ff */
[----:B------:R2:W-:Y:S02]  /*6c10*/  MUFU.EX2 R102, R0 ;  /* 0x0000000000667308 */ /* 0x0005e40000000800 */
[C---:B---3--:R-:W-:Y:S08]  /*6c20*/  HMMA.16816.F32 R32, R8.reuse, R36, R32 ;  /* 0x000000240820723c */ /* 0x048ff00000001820 */
[----:B------:R-:W-:Y:S01]  /*6c30*/  HMMA.16816.F32 R36, R8, R38, R48 ;  /* 0x000000260824723c */ /* 0x000fe20000001830 */
[----:B--2---:R-:W-:-:S04]  /*6c40*/  FFMA.FTZ R0, R80, c[0x0][0x23c], -R6 ;  /* 0x00008f0050007a23 */ /* 0x004fc80000010806 */
[----:B------:R2:W3:Y:S03]  /*6c50*/  MUFU.EX2 R103, R0 ;  /* 0x0000000000677308 */ /* 0x0004e60000000800 */
[C---:B-1----:R-:W-:Y:S01]  /*6c60*/  HMMA.16816.F32 R64, R8.reuse, R12, R52 ;  /* 0x0000000c0840723c */ /* 0x042fe20000001834 */
[----:B------:R-:W1:Y:S07]  /*6c70*/  LDSM.16.MT88.4 R52, [R216+0xf800] ;  /* 0x00f80000d834783b */ /* 0x000e6e0000004200 */
[----:B------:R-:W-:Y:S01]  /*6c80*/  HMMA.16816.F32 R48, R8, R14, R20 ;  /* 0x0000000e0830723c */ /* 0x000fe20000001814 */
[----:B------:R-:W5:Y:S04]  /*6c90*/  LDSM.16.MT88.4 R12, [R217+0xf800] ;  /* 0x00f80000d90c783b */ /* 0x000f680000004200 */
[----:B------:R-:W1:Y:S01]  /*6ca0*/  LDSM.16.MT88.4 R20, [R147+0x10000] ;  /* 0x010000009314783b */ /* 0x000e620000004200 */
[----:B--2---:R-:W-:-:S02]  /*6cb0*/  FFMA.FTZ R0, R81, c[0x0][0x23c], -R6 ;  /* 0x00008f0051007a23 */ /* 0x004fc40000010806 */
[C---:B----4-:R-:W-:Y:S02]  /*6cc0*/  HMMA.16816.F32 R40, R8.reuse, R44, R40 ;  /* 0x0000002c0828723c */ /* 0x050fe40000001828 */
[----:B------:R2:W-:Y:S06]  /*6cd0*/  MUFU.EX2 R100, R0 ;  /* 0x0000000000647308 */ /* 0x0005ec0000000800 */
[C---:B------:R-:W-:Y:S08]  /*6ce0*/  HMMA.16816.F32 R44, R8.reuse, R46, R60 ;  /* 0x0000002e082c723c */ /* 0x040ff0000000183c */
[----:B------:R-:W-:Y:S01]  /*6cf0*/  HMMA.16816.F32 R56, R8, R16, R56 ;  /* 0x000000100838723c */ /* 0x000fe20000001838 */
[----:B--2---:R-:W-:-:S04]  /*6d00*/  FFMA.FTZ R0, R76, c[0x0][0x23c], -R6 ;  /* 0x00008f004c007a23 */ /* 0x004fc80000010806 */
[----:B------:R2:W4:Y:S03]  /*6d10*/  MUFU.EX2 R101, R0 ;  /* 0x0000000000657308 */ /* 0x0005260000000800 */
[----:B------:R-:W-:Y:S01]  /*6d20*/  HMMA.16816.F32 R68, R8, R18, R68 ;  /* 0x000000120844723c */ /* 0x000fe20000001844 */
[----:B------:R-:W1:Y:S06]  /*6d30*/  LDSM.16.MT88.4 R16, [R218+0x10000] ;  /* 0x01000000da10783b */ /* 0x000e6c0000004200 */
[----:B---3--:R-:W-:Y:S01]  /*6d40*/  F2FP.PACK_AB R8, R103, R102 ;  /* 0x000000666708723e */ /* 0x008fe200000000ff */
[----:B--2---:R-:W-:Y:S01]  /*6d50*/  FFMA.FTZ R0, R87, c[0x0][0x23c], -R5 ;  /* 0x00008f0057007a23 */ /* 0x004fe20000010805 */
[----:B----4-:R-:W-:-:S03]  /*6d60*/  F2FP.PACK_AB R10, R101, R100 ;  /* 0x00000064650a723e */ /* 0x010fc600000000ff */
        /* <DEDUP_REMOVED lines=23> */
[----:B------:R1:W2:Y:S03]  /*6ee0*/  MUFU.EX2 R93, R0 ;  /* 0x00000000005d7308 */ /* 0x0002a60000000800 */
[----:B------:R-:W-:Y:S01]  /*6ef0*/  HMMA.16816.F32 R48, R8, R14, R48 ;  /* 0x0000000e0830723c */ /* 0x000fe20000001830 */
[----:B------:R-:W4:Y:S06]  /*6f00*/  LDSM.16.MT88.4 R12, [R216+0x10000] ;  /* 0x01000000d80c783b */ /* 0x000f2c0000004200 */
[----:B---3--:R-:W-:Y:S01]  /*6f10*/  F2FP.PACK_AB R8, R96, R95 ;  /* 0x0000005f6008723e */ /* 0x008fe200000000ff */
[----:B-1----:R-:W-:Y:S01]  /*6f20*/  FFMA.FTZ R0, R164, c[0x0][0x23c], -R5 ;  /* 0x00008f00a4007a23 */ /* 0x002fe20000010805 */
[----:B--2---:R-:W-:-:S03]  /*6f30*/  F2FP.PACK_AB R10, R93, R94 ;  /* 0x0000005e5d0a723e */ /* 0x004fc600000000ff */
        /* <DEDUP_REMOVED lines=14> */
[----:B-1----:R-:W-:-:S03]  /*7020*/  FFMA.FTZ R0, R168, c[0x0][0x23c], -R6 ;  /* 0x00008f00a8007a23 */ /* 0x002fc60000010806 */
[----:B------:R-:W1:Y:S01]  /*7030*/  LDSM.16.MT88.4 R28, [R147+0x10800] ;  /* 0x01080000931c783b */ /* 0x000e620000004200 */
[----:B------:R3:W5:Y:S02]  /*7040*/  MUFU.EX2 R88, R0 ;  /* 0x0000000000587308 */ /* 0x0007640000000800 */
[C---:B------:R-:W-:Y:S01]  /*7050*/  HMMA.16816.F32 R68, R8.reuse, R18, R24 ;  /* 0x000000120844723c */ /* 0x040fe20000001818 */
[----:B------:R-:W1:Y:S07]  /*7060*/  LDSM.16.MT88.4 R24, [R218+0x10800] ;  /* 0x01080000da18783b */ /* 0x000e6e0000004200 */
[----:B------:R-:W-:Y:S01]  /*7070*/  HMMA.16816.F32 R56, R8, R16, R32 ;  /* 0x000000100838723c */ /* 0x000fe20000001820 */
[----:B------:R-:W1:Y:S01]  /*7080*/  LDSM.16.MT88.4 R16, [R216+0x10800] ;  /* 0x01080000d810783b */ /* 0x000e620000004200 */
[----:B---3--:R-:W-:-:S06]  /*7090*/  FFMA.FTZ R0, R169, c[0x0][0x23c], -R6 ;  /* 0x00008f00a9007a23 */ /* 0x008fcc0000010806 */
[C---:B----4-:R-:W-:Y:S01]  /*70a0*/  HMMA.16816.F32 R76, R8.reuse, R12, R36 ;  /* 0x0000000c084c723c */ /* 0x050fe20000001824 */
[----:B------:R3:W-:Y:S07]  /*70b0*/  MUFU.EX2 R86, R0 ;  /* 0x0000000000567308 */ /* 0x0007ee0000000800 */
[C---:B------:R-:W-:Y:S01]  /*70c0*/  HMMA.16816.F32 R64, R8.reuse, R14, R40 ;  /* 0x0000000e0840723c */ /* 0x040fe20000001828 */
[----:B------:R-:W4:Y:S07]  /*70d0*/  LDSM.16.MT88.4 R12, [R217+0x10800] ;  /* 0x01080000d90c783b */ /* 0x000f2e0000004200 */
[----:B--2---:R-:W-:Y:S01]  /*70e0*/  HMMA.16816.F32 R32, R8, R22, R48 ;  /* 0x000000160820723c */ /* 0x004fe20000001830 */
[----:B---3--:R-:W-:-:S04]  /*70f0*/  FFMA.FTZ R0, R170, c[0x0][0x23c], -R6 ;  /* 0x00008f00aa007a23 */ /* 0x008fc80000010806 */
[----:B------:R2:W-:Y:S02]  /*7100*/  MUFU.EX2 R85, R0 ;  /* 0x0000000000557308 */ /* 0x0005e40000000800 */
[----:B--2---:R-:W-:-:S06]  /*7110*/  FFMA.FTZ R0, R172, c[0x0][0x23c], -R5 ;  /* 0x00008f00ac007a23 */ /* 0x004fcc0000010805 */
[----:B------:R2:W-:Y:S02]  /*7120*/  MUFU.EX2 R84, R0 ;  /* 0x0000000000547308 */ /* 0x0005e40000000800 */
[----:B--2---:R-:W-:-:S06]  /*7130*/  FFMA.FTZ R0, R171, c[0x0][0x23c], -R5 ;  /* 0x00008f00ab007a23 */ /* 0x004fcc0000010805 */
[----:B------:R2:W3:Y:S02]  /*7140*/  MUFU.EX2 R83, R0 ;  /* 0x0000000000537308 */ /* 0x0004e40000000800 */
[----:B--2---:R-:W-:-:S06]  /*7150*/  FFMA.FTZ R0, R173, c[0x0][0x23c], -R5 ;  /* 0x00008f00ad007a23 */ /* 0x004fcc0000010805 */
[----:B------:R2:W-:Y:S02]  /*7160*/  MUFU.EX2 R82, R0 ;  /* 0x0000000000527308 */ /* 0x0005e40000000800 */
[----:B--2---:R-:W-:Y:S02]  /*7170*/  FADD.FTZ R0, R251, R4 ;  /* 0x00000004fb007221 */ /* 0x004fe40000010000 */
[----:B------:R-:W-:Y:S02]  /*7180*/  FFMA.FTZ R4, R174, c[0x0][0x23c], -R5 ;  /* 0x00008f00ae047a23 */ /* 0x000fe40000010805 */
[----:B------:R-:W-:Y:S02]  /*7190*/  FADD.FTZ R0, R73, R0 ;  /* 0x0000000049007221 */ /* 0x000fe40000010000 */
[----:B------:R2:W1:Y:S02]  /*71a0*/  MUFU.EX2 R81, R4 ;  /* 0x0000000400517308 */ /* 0x0004640000000800 */
[----:B------:R-:W-:-:S02]  /*71b0*/  FADD.FTZ R0, R75, R0 ;  /* 0x000000004b007221 */ /* 0x000fc40000010000 */
[----:B------:R-:W-:Y:S01]  /*71c0*/  HMMA.16816.F32 R72, R8, R20, R44 ;  /* 0x000000140848723c */ /* 0x000fe2000000182c */
[----:B------:R-:W4:Y:S01]  /*71d0*/  LDSM.16.MT88.4 R20, [R147+0x11000] ;  /* 0x011000009314783b */ /* 0x000f220000004200 */
[----:B------:R-:W-:-:S04]  /*71e0*/  FADD.FTZ R0, R246, R0 ;  /* 0x00000000f6007221 */ /* 0x000fc80000010000 */
[----:B------:R-:W-:Y:S01]  /*71f0*/  FADD.FTZ R0, R215, R0 ;  /* 0x00000000d7007221 */ /* 0x000fe20000010000 */
[----:B-----5:R-:W-:Y:S02]  /*7200*/  F2FP.PACK_AB R8, R88, R87 ;  /* 0x000000575808723e */ /* 0x020fe400000000ff */
[----:B---3--:R-:W-:Y:S01]  /*7210*/  F2FP.PACK_AB R9, R83, R84 ;  /* 0x000000545309723e */ /* 0x008fe200000000ff */
[----:B------:R-:W-:Y:S01]  /*7220*/  FADD.FTZ R0, R248, R0 ;  /* 0x00000000f8007221 */ /* 0x000fe20000010000 */
[----:B------:R-:W-:Y:S01]  /*7230*/  F2FP.PACK_AB R10, R85, R86 ;  /* 0x00000056550a723e */ /* 0x000fe200000000ff */
[----:B--2---:R-:W-:Y:S01]  /*7240*/  FADD.FTZ R4, R146, R2 ;  /* 0x0000000292047221 */ /* 0x004fe20000010000 */
[----:B-1----:R-:W-:Y:S01]  /*7250*/  F2FP.PACK_AB R11, R81, R82 ;  /* 0x00000052510b723e */ /* 0x002fe200000000ff */
[----:B------:R-:W-:Y:S02]  /*7260*/  FFMA.FTZ R2, R175, c[0x0][0x23c], -R6 ;  /* 0x00008f00af027a23 */ /* 0x000fe40000010806 */
[----:B------:R-:W-:-:S02]  /*7270*/  FADD.FTZ R4, R148, R4 ;  /* 0x0000000494047221 */ /* 0x000fc40000010000 */
[----:B------:R1:W-:Y:S01]  /*7280*/  MUFU.EX2 R80, R2 ;  /* 0x0000000200507308 */ /* 0x0003e20000000800 */
[----:B------:R-:W-:Y:S01]  /*7290*/  FADD.FTZ R0, R247, R0 ;  /* 0x00000000f7007221 */ /* 0x000fe20000010000 */
[----:B------:R-:W-:Y:S03]  /*72a0*/  HMMA.16816.F32 R40, R8, R28, R60 ;  /* 0x0000001c0828723c */ /* 0x000fe6000000183c */
[----:B------:R-:W-:-:S04]  /*72b0*/  FADD.FTZ R0, R210, R0 ;  /* 0x00000000d2007221 */ /* 0x000fc80000010000 */
[----:B------:R-:W-:Y:S01]  /*72c0*/  FADD.FTZ R0, R209, R0 ;  /* 0x00000000d1007221 */ /* 0x000fe20000010000 */
[C---:B------:R-:W-:Y:S03]  /*72d0*/  HMMA.16816.F32 R44, R8.reuse, R24, R56 ;  /* 0x00000018082c723c */ /* 0x040fe60000001838 */
[----:B------:R-:W-:Y:S02]  /*72e0*/  FADD.FTZ R0, R208, R0 ;  /* 0x00000000d0007221 */ /* 0x000fe40000010000 */
[----:B-1----:R-:W-:Y:S02]  /*72f0*/  FADD.FTZ R2, R149, R4 ;  /* 0x0000000495027221 */ /* 0x002fe40000010000 */
        /* <DEDUP_REMOVED lines=22> */
[----:B----4-:R-:W-:Y:S01]  /*7460*/  HMMA.16816.F32 R72, R8, R12, R72 ;  /* 0x0000000c0848723c */ /* 0x010fe20000001848 */
[----:B------:R-:W-:Y:S02]  /*7470*/  FADD.FTZ R2, R205, R2 ;  /* 0x00000002cd027221 */ /* 0x000fe40000010000 */
[----:B------:R-:W-:Y:S02]  /*7480*/  FADD.FTZ R0, R139, R0 ;  /* 0x000000008b007221 */ /* 0x000fe40000010000 */
[----:B------:R-:W-:-:S02]  /*7490*/  FADD.FTZ R2, R196, R2 ;  /* 0x00000002c4027221 */ /* 0x000fc40000010000 */
[----:B------:R-:W-:Y:S01]  /*74a0*/  FADD.FTZ R0, R137, R0 ;  /* 0x0000000089007221 */ /* 0x000fe20000010000 */
[----:B------:R-:W-:Y:S01]  /*74b0*/  HMMA.16816.F32 R32, R8, R14, R32 ;  /* 0x0000000e0820723c */ /* 0x000fe20000001820 */
[----:B------:R-:W-:Y:S01]  /*74c0*/  FADD.FTZ R2, R198, R2 ;  /* 0x00000002c6027221 */ /* 0x000fe20000010000 */
[----:B------:R-:W2:Y:S01]  /*74d0*/  LDSM.16.MT88.4 R12, [R216+0x11000] ;  /* 0x01100000d80c783b */ /* 0x000ea20000004200 */
        /* <DEDUP_REMOVED lines=12> */
[----:B------:R-:W-:Y:S02]  /*75a0*/  FFMA.FTZ R4, R176, c[0x0][0x23c], -R6 ;  /* 0x00008f00b0047a23 */ /* 0x000fe40000010806 */
[----:B------:R-:W-:Y:S02]  /*75b0*/  FADD.FTZ R2, R135, R2 ;  /* 0x0000000287027221 */ /* 0x000fe40000010000 */
[----:B------:R-:W-:Y:S01]  /*75c0*/  FADD.FTZ R0, R123, R0 ;  /* 0x000000007b007221 */ /* 0x000fe20000010000 */
[----:B------:R-:W3:Y:S01]  /*75d0*/  MUFU.EX2 R61, R4 ;  /* 0x00000004003d7308 */ /* 0x000ee20000000800 */
[----:B------:R-:W-:-:S02]  /*75e0*/  FADD.FTZ R2, R136, R2 ;  /* 0x0000000288027221 */ /* 0x000fc40000010000 */
[----:B------:R-:W-:Y:S01]  /*75f0*/  FADD.FTZ R0, R122, R0 ;  /* 0x000000007a007221 */ /* 0x000fe20000010000 */
[----:B------:R-:W-:Y:S01]  /*7600*/  LDSM.16.MT88.4 R136, [R216+0x11800] ;  /* 0x01180000d888783b */ /* 0x000fe20000004200 */
[----:B------:R-:W-:Y:S02]  /*7610*/  FADD.FTZ R2, R134, R2 ;  /* 0x0000000286027221 */ /* 0x000fe40000010000 */
[----:B------:R-:W-:Y:S02]  /*7620*/  FADD.FTZ R0, R121, R0 ;  /* 0x0000000079007221 */ /* 0x000fe40000010000 */
[----:B------:R-:W-:Y:S02]  /*7630*/  FADD.FTZ R2, R133, R2 ;  /* 0x0000000285027221 */ /* 0x000fe40000010000 */
[----:B------:R-:W-:Y:S01]  /*7640*/  FADD.FTZ R0, R120, R0 ;  /* 0x0000000078007221 */ /* 0x000fe20000010000 */
[----:B------:R-:W-:Y:S01]  /*7650*/  LDSM.16.MT88.4 R132, [R218+0x11800] ;  /* 0x01180000da84783b */ /* 0x000fe20000004200 */
[----:B------:R-:W-:-:S02]  /*7660*/  FADD.FTZ R2, R126, R2 ;  /* 0x000000027e027221 */ /* 0x000fc40000010000 */
[----:B------:R-:W-:Y:S01]  /*7670*/  FADD.FTZ R0, R115, R0 ;  /* 0x0000000073007221 */ /* 0x000fe20000010000 */
[----:B---3--:R-:W-:Y:S01]  /*7680*/  F2FP.PACK_AB R8, R61, R80 ;  /* 0x000000503d08723e */ /* 0x008fe200000000ff */
        /* <DEDUP_REMOVED lines=11> */
[----:B---3--:R-:W-:-:S02]  /*7740*/  FFMA.FTZ R4, R178, c[0x0][0x23c], -R6 ;  /* 0x00008f00b2047a23 */ /* 0x008fc40000010806 */
[----:B------:R-:W-:Y:S02]  /*7750*/  FADD.FTZ R2, R117, R2 ;  /* 0x0000000275027221 */ /* 0x000fe40000010000 */
[----:B------:R-:W3:Y:S01]  /*7760*/  MUFU.EX2 R59, R4 ;  /* 0x00000004003b7308 */ /* 0x000ee20000000800 */
        /* <DEDUP_REMOVED lines=8> */
[----:B---3--:R-:W-:Y:S01]  /*77f0*/  F2FP.PACK_AB R10, R59, R60 ;  /* 0x0000003c3b0a723e */ /* 0x008fe200000000ff */
[----:B------:R-:W-:Y:S02]  /*7800*/  FFMA.FTZ R4, R180, c[0x0][0x23c], -R5 ;  /* 0x00008f00b4047a23 */ /* 0x000fe40000010805 */
[----:B------:R-:W-:Y:S02]  /*7810*/  FADD.FTZ R2, R109, R2 ;  /* 0x000000026d027221 */ /* 0x000fe40000010000 */
[----:B------:R3:W-:Y:S01]  /*7820*/  MUFU.EX2 R57, R4 ;  /* 0x0000000400397308 */ /* 0x0007e20000000800 */
        /* <DEDUP_REMOVED lines=8> */
[----:B---3--:R-:W-:Y:S02]  /*78b0*/  FFMA.FTZ R4, R179, c[0x0][0x23c], -R5 ;  /* 0x00008f00b3047a23 */ /* 0x008fe40000010805 */
[----:B------:R-:W-:Y:S02]  /*78c0*/  FADD.FTZ R2, R95, R2 ;  /* 0x000000025f027221 */ /* 0x000fe40000010000 */
        /* <DEDUP_REMOVED lines=9> */
[----:B---3--:R-:W-:Y:S01]  /*7960*/  F2FP.PACK_AB R9, R58, R57 ;  /* 0x000000393a09723e */ /* 0x008fe200000000ff */
[----:B------:R-:W-:-:S02]  /*7970*/  FFMA.FTZ R4, R181, c[0x0][0x23c], -R5 ;  /* 0x00008f00b5047a23 */ /* 0x000fc40000010805 */
[----:B------:R-:W-:Y:S02]  /*7980*/  FADD.FTZ R2, R88, R2 ;  /* 0x0000000258027221 */ /* 0x000fe40000010000 */
[----:B------:R3:W4:Y:S01]  /*7990*/  MUFU.EX2 R56, R4 ;  /* 0x0000000400387308 */ /* 0x0007220000000800 */
        /* <DEDUP_REMOVED lines=8> */
[----:B---3--:R-:W-:Y:S02]  /*7a20*/  FFMA.FTZ R4, R182, c[0x0][0x23c], -R5 ;  /* 0x00008f00b6047a23 */ /* 0x008fe40000010805 */
[----:B------:R-:W-:Y:S02]  /*7a30*/  FADD.FTZ R0, R58, R0 ;  /* 0x000000003a007221 */ /* 0x000fe40000010000 */
[----:B------:R-:W3:Y:S01]  /*7a40*/  MUFU.EX2 R55, R4 ;  /* 0x0000000400377308 */ /* 0x000ee20000000800 */
[----:B------:R-:W-:-:S02]  /*7a50*/  FADD.FTZ R2, R60, R2 ;  /* 0x000000023c027221 */ /* 0x000fc40000010000 */
[----:B----4-:R-:W-:Y:S02]  /*7a60*/  FADD.FTZ R0, R56, R0 ;  /* 0x0000000038007221 */ /* 0x010fe40000010000 */
[----:B------:R-:W-:Y:S01]  /*7a70*/  FADD.FTZ R2, R59, R2 ;  /* 0x000000023b027221 */ /* 0x000fe20000010000 */
[----:B---3--:R-:W-:Y:S01]  /*7a80*/  F2FP.PACK_AB R11, R55, R56 ;  /* 0x00000038370b723e */ /* 0x008fe200000000ff */
[----:B------:R-:W-:Y:S02]  /*7a90*/  FFMA.FTZ R4, R183, c[0x0][0x23c], -R6 ;  /* 0x00008f00b7047a23 */ /* 0x000fe40000010806 */
[----:B------:R-:W-:Y:S02]  /*7aa0*/  FADD.FTZ R0, R55, R0 ;  /* 0x0000000037007221 */ /* 0x000fe40000010000 */
[----:B------:R3:W4:Y:S02]  /*7ab0*/  MUFU.EX2 R54, R4 ;  /* 0x0000000400367308 */ /* 0x0007240000000800 */
[C---:B------:R-:W-:Y:S08]  /*7ac0*/  HMMA.16816.F32 R40, R8.reuse, R20, R40 ;  /* 0x000000140828723c */ /* 0x040ff00000001828 */
[----:B------:R-:W-:Y:S01]  /*7ad0*/  HMMA.16816.F32 R28, R8, R22, R28 ;  /* 0x00000016081c723c */ /* 0x000fe2000000181c */
[----:B------:R-:W5:Y:S01]  /*7ae0*/  LDSM.16.MT88.4 R20, [R217+0x11000] ;  /* 0x01100000d914783b */ /* 0x000f620000004200 */
[----:B---3--:R-:W-:-:S06]  /*7af0*/  FFMA.FTZ R4, R184, c[0x0][0x23c], -R6 ;  /* 0x00008f00b8047a23 */ /* 0x008fcc0000010806 */
[C---:B-1----:R-:W-:Y:S01]  /*7b00*/  HMMA.16816.F32 R36, R8.reuse, R18, R36 ;  /* 0x000000120824723c */ /* 0x042fe20000001824 */
[----:B----4-:R-:W-:Y:S01]  /*7b10*/  FADD.FTZ R2, R54, R2 ;  /* 0x0000000236027221 */ /* 0x010fe20000010000 */
[----:B------:R1:W3:Y:S06]  /*7b20*/  MUFU.EX2 R53, R4 ;  /* 0x0000000400357308 */ /* 0x0002ec0000000800 */
[C---:B------:R-:W-:Y:S08]  /*7b30*/  HMMA.16816.F32 R44, R8.reuse, R16, R44 ;  /* 0x00000010082c723c */ /* 0x040ff0000000182c */
[----:B--2---:R-:W-:Y:S01]  /*7b40*/  HMMA.16816.F32 R24, R8, R12, R24 ;  /* 0x0000000c0818723c */ /* 0x004fe20000001818 */
[--C-:B-1----:R-:W-:Y:S01]  /*7b50*/  FFMA.FTZ R4, R185, c[0x0][0x23c], -R6.reuse ;  /* 0x00008f00b9047a23 */ /* 0x102fe20000010806 */
[----:B---3--:R-:W-:Y:S01]  /*7b60*/  F2FP.PACK_AB R164, R53, R54 ;  /* 0x0000003635a4723e */ /* 0x008fe200000000ff */
[----:B------:R-:W-:-:S02]  /*7b70*/  FFMA.FTZ R6, R186, c[0x0][0x23c], -R6 ;  /* 0x00008f00ba067a23 */ /* 0x000fc40000010806 */
[----:B------:R1:W2:Y:S01]  /*7b80*/  MUFU.EX2 R52, R4 ;  /* 0x0000000400347308 */ /* 0x0002a20000000800 */
[----:B------:R-:W-:Y:S02]  /*7b90*/  FADD.FTZ R2, R53, R2 ;  /* 0x0000000235027221 */ /* 0x000fe40000010000 */
[C---:B------:R-:W-:Y:S05]  /*7ba0*/  HMMA.16816.F32 R12, R8.reuse, R14, R48 ;  /* 0x0000000e080c723c */ /* 0x040fea0000001830 */
[----:B------:R-:W3:Y:S03]  /*7bb0*/  MUFU.EX2 R248, R6 ;  /* 0x0000000600f87308 */ /* 0x000ee60000000800 */
[----:B-----5:R-:W-:Y:S01]  /*7bc0*/  HMMA.16816.F32 R140, R8, R20, R72 ;  /* 0x00000014088c723c */ /* 0x020fe20000001848 */
[----:B-1----:R-:W-:-:S02]  /*7bd0*/  FFMA.FTZ R4, R187, c[0x0][0x23c], -R5 ;  /* 0x00008f00bb047a23 */ /* 0x002fc40000010805 */
[----:B--2---:R-:W-:-:S05]  /*7be0*/  FADD.FTZ R2, R52, R2 ;  /* 0x0000000234027221 */ /* 0x004fca0000010000 */
[----:B------:R-:W-:Y:S01]  /*7bf0*/  HMMA.16816.F32 R8, R8, R22, R32 ;  /* 0x000000160808723c */ /* 0x000fe20000001820 */
[----:B------:R1:W2:Y:S01]  /*7c00*/  MUFU.EX2 R18, R4 ;  /* 0x0000000400127308 */ /* 0x0002a20000000800 */
[C---:B---3--:R-:W-:Y:S01]  /*7c10*/  F2FP.PACK_AB R166, R248.reuse, R52 ;  /* 0x00000034f8a6723e */ /* 0x048fe200000000ff */
[----:B------:R-:W-:Y:S02]  /*7c20*/  FADD.FTZ R248, R248, R2 ;  /* 0x00000002f8f87221 */ /* 0x000fe40000010000 */
[--C-:B-1----:R-:W-:Y:S02]  /*7c30*/  FFMA.FTZ R4, R188, c[0x0][0x23c], -R5.reuse ;  /* 0x00008f00bc047a23 */ /* 0x102fe40000010805 */
[----:B--2---:R-:W-:Y:S02]  /*7c40*/  FADD.FTZ R0, R18, R0 ;  /* 0x0000000012007221 */ /* 0x004fe40000010000 */
[----:B------:R1:W2:Y:S02]  /*7c50*/  MUFU.EX2 R17, R4 ;  /* 0x0000000400117308 */ /* 0x0002a40000000800 */
[--C-:B-1----:R-:W-:Y:S01]  /*7c60*/  FFMA.FTZ R4, R189, c[0x0][0x23c], -R5.reuse ;  /* 0x00008f00bd047a23 */ /* 0x102fe20000010805 */
[----:B--2---:R-:W-:Y:S01]  /*7c70*/  F2FP.PACK_AB R165, R17, R18 ;  /* 0x0000001211a5723e */ /* 0x004fe200000000ff */
[----:B------:R-:W-:-:S04]  /*7c80*/  FFMA.FTZ R5, R190, c[0x0][0x23c], -R5 ;  /* 0x00008f00be057a23 */ /* 0x000fc80000010805 */
[----:B------:R-:W1:Y:S01]  /*7c90*/  MUFU.EX2 R16, R4 ;  /* 0x0000000400107308 */ /* 0x000e620000000800 */
[----:B------:R-:W-:-:S07]  /*7ca0*/  FADD.FTZ R0, R17, R0 ;  /* 0x0000000011007221 */ /* 0x000fce0000010000 */
[----:B------:R2:W3:Y:S01]  /*7cb0*/  MUFU.EX2 R251, R5 ;  /* 0x0000000500fb7308 */ /* 0x0004e20000000800 */
[----:B-1----:R-:W-:Y:S01]  /*7cc0*/  FADD.FTZ R0, R16, R0 ;  /* 0x0000000010007221 */ /* 0x002fe20000010000 */
[----:B--2---:R-:W1:Y:S01]  /*7cd0*/  LDSM.16.MT88.4 R4, [R217+0x11800] ;  /* 0x01180000d904783b */ /* 0x004e620000004200 */
[C---:B---3--:R-:W-:Y:S02]  /*7ce0*/  F2FP.PACK_AB R167, R251.reuse, R16 ;  /* 0x00000010fba7723e */ /* 0x048fe400000000ff */
[----:B------:R-:W-:-:S05]  /*7cf0*/  FADD.FTZ R251, R251, R0 ;  /* 0x00000000fbfb7221 */ /* 0x000fca0000010000 */
        /* <DEDUP_REMOVED lines=8> */
[----:B------:R-:W-:Y:S07]  /*7d80*/  @!P0 BRA `(.L_x_2167) ;  /* 0x00004fd000008947 */ /* 0x000fee0003800000 */
[----:B------:R-:W2:Y:S01]  /*7d90*/  LDL.LU.64 R168, [R1] ;  /* 0x0000000001a87983 */ /* 0x000ea20000300a00 */
[----:B------:R-:W-:Y:S01]  /*7da0*/  ULDC UR4, c[0x0][0x1a0] ;  /* 0x0000680000047ab9 */ /* 0x000fe20000000800 */
[----:B------:R-:W-:Y:S01]  /*7db0*/  IADD3 R242, R242, -0x2, RZ ;  /* 0xfffffffef2f27810 */ /* 0x000fe20007ffe0ff */
[----:B------:R-:W-:Y:S01]  /*7dc0*/  ULEA UR4, -UR4, URZ, 0x8 ;  /* 0x0000003f04047291 */ /* 0x000fe2000f8e413f */
[----:B------:R-:W-:Y:S01]  /*7dd0*/  MOV R146, R3 ;  /* 0x0000000300927202 */ /* 0x000fe20000000f00 */
[----:B------:R-:W-:-:S02]  /*7de0*/  IMAD.MOV.U32 R145, RZ, RZ, R144 ;  /* 0x000000ffff917224 */ /* 0x000fc400078e0090 */
[----:B------:R-:W-:Y:S02]  /*7df0*/  USHF.R.S32.HI UR6, URZ, 0x1f, UR4 ;  /* 0x0000001f3f067899 */ /* 0x000fe40008011404 */
[----:B------:R-:W-:-:S04]  /*7e00*/  MOV R0, UR4 ;  /* 0x0000000400007c02 */ /* 0x000fc80008000f00 */
[----:B------:R-:W-:Y:S01]  /*7e10*/  MOV R252, UR6 ;  /* 0x0000000600fc7c02 */ /* 0x000fe20008000f00 */
[----:B--2---:R-:W-:Y:S02]  /*7e20*/  IMAD.MOV.U32 R247, RZ, RZ, R168 ;  /* 0x000000fffff77224 */ /* 0x004fe400078e00a8 */
[----:B------:R-:W-:Y:S02]  /*7e30*/  IMAD.MOV.U32 R246, RZ, RZ, R169 ;  /* 0x000000fffff67224 */ /* 0x000fe400078e00a9 */
.L_x_2171:
[----:B------:R-:W-:Y:S04]  /*7e40*/  DEPBAR.LE SB0, 0x0 ;  /* 0x000080000000791a */ /* 0x000fe80000000000 */
[----:B------:R-:W-:Y:S06]  /*7e50*/  BAR.SYNC.DEFER_BLOCKING 0x0 ;  /* 0x0000000000007b1d */ /* 0x000fec0000010000 */
[----:B------:R-:W-:Y:S02]  /*7e60*/  ULDC UR6, c[0x0][0x1a0] ;  /* 0x0000680000067ab9 */ /* 0x000fe40000000800 */
[----:B------:R-:W-:Y:S06]  /*7e70*/  ULEA UR4, -UR6, URZ, 0x8 ;  /* 0x0000003f06047291 */ /* 0x000fec000f8e413f */
[----:B------:R-:W-:Y:S04]  /*7e80*/  MOV R0, UR4 ;  /* 0x0000000400007c02 */ /* 0x000fe80008000f00 */
[----:B------:R-:W-:Y:S02]  /*7e90*/  MOV R2, R0 ;  /* 0x0000000000027202 */ /* 0x000fe40000000f00 */
[----:B------:R-:W-:Y:S01]  /*7ea0*/  MOV R0, R252 ;  /* 0x000000fc00007202 */ /* 0x000fe20000000f00 */
[----:B------:R-:W-:-:S05]  /*7eb0*/  @P6 BRA `(.L_x_2168) ;  /* 0x000003b000006947 */ /* 0x000fca0003800000 */
[----:B------:R-:W-:Y:S01]  /*7ec0*/  IMAD.SHL.U32 R5, R242, 0x100, RZ ;  /* 0x00000100f2057824 */ /* 0x000fe200078e00ff */
[----:B------:R-:W-:Y:S04]  /*7ed0*/  IABS R9, c[0x0][0x2d0] ;  /* 0x0000b40000097a13 */ /* 0x000fe80000000000 */
[----:B------:R-:W1:Y:S01]  /*7ee0*/  I2F.RP R2, R9 ;  /* 0x0000000900027306 */ /* 0x000e620000209400 */
[C---:B------:R-:W-:Y:S02]  /*7ef0*/  IADD3 R7, R5.reuse, 0x100, RZ ;  /* 0x0000010005077810 */ /* 0x040fe40007ffe0ff */
[----:B------:R-:W-:Y:S02]  /*7f00*/  IABS R6, R5 ;  /* 0x0000000500067213 */ /* 0x000fe40000000000 */
[----:B------:R-:W-:Y:S02]  /*7f10*/  IABS R4, R7 ;  /* 0x0000000700047213 */ /* 0x000fe40000000000 */
[----:B------:R-:W-:Y:S02]  /*7f20*/  LOP3.LUT R5, R5, c[0x0][0x2d0], RZ, 0x3c, !PT ;  /* 0x0000b40005057a12 */ /* 0x000fe400078e3cff */
[----:B------:R-:W-:Y:S02]  /*7f30*/  LOP3.LUT R7, R7, c[0x0][0x2d0], RZ, 0x3c, !PT ;  /* 0x0000b40007077a12 */ /* 0x000fe400078e3cff */
[----:B------:R-:W-:Y:S02]  /*7f40*/  ISETP.GE.AND P0, PT, R5, RZ, PT ;  /* 0x000000ff0500720c */ /* 0x000fe40003f06270 */
[----:B------:R-:W-:Y:S01]  /*7f50*/  ISETP.GE.AND P2, PT, R7, RZ, PT ;  /* 0x000000ff0700720c */ /* 0x000fe20003f46270 */
        /* <DEDUP_REMOVED lines=9> */
[----:B------:R-:W-:Y:S02]  /*7ff0*/  IMAD.MOV R3, RZ, RZ, -R0 ;  /* 0x000000ffff037224 */ /* 0x000fe400078e0a00 */
[----:B------:R-:W-:Y:S02]  /*8000*/  IMAD.MOV R8, RZ, RZ, -R2 ;  /* 0x000000ffff087224 */ /* 0x000fe400078e0a02 */
[C---:B------:R-:W-:Y:S02]  /*8010*/  IMAD R3, R9.reuse, R3, R6 ;  /* 0x0000000309037224 */ /* 0x040fe400078e0206 */
[C---:B------:R-:W-:Y:S03]  /*8020*/  IMAD R4, R9.reuse, R8, R4 ;  /* 0x0000000809047224 */ /* 0x040fe600078e0204 */
        /* <DEDUP_REMOVED lines=8> */
[----:B------:R-:W-:Y:S02]  /*80b0*/  ISETP.NE.AND P1, PT, RZ, c[0x0][0x2d0], PT ;  /* 0x0000b400ff007a0c */ /* 0x000fe40003f25270 */
[----:B------:R-:W-:Y:S07]  /*80c0*/  LOP3.LUT R3, RZ, c[0x0][0x2d0], RZ, 0x33, !PT ;  /* 0x0000b400ff037a12 */ /* 0x000fee00078e33ff */
[----:B------:R-:W-:Y:S02]  /*80d0*/  @P4 IADD3 R0, R0, 0x1, RZ ;  /* 0x0000000100004810 */ /* 0x000fe40007ffe0ff */
[----:B------:R-:W-:Y:S03]  /*80e0*/  @P5 IADD3 R2, R2, 0x1, RZ ;  /* 0x0000000102025810 */ /* 0x000fe60007ffe0ff */
[----:B------:R-:W-:Y:S02]  /*80f0*/  @!P0 IMAD.MOV R0, RZ, RZ, -R0 ;  /* 0x000000ffff008224 */ /* 0x000fe400078e0a00 */
[----:B------:R-:W-:Y:S03]  /*8100*/  @!P2 IMAD.MOV R2, RZ, RZ, -R2 ;  /* 0x000000ffff02a224 */ /* 0x000fe600078e0a02 */
[C---:B------:R-:W-:Y:S02]  /*8110*/  SEL R6, R3.reuse, R0, !P1 ;  /* 0x0000000003067207 */ /* 0x040fe40004800000 */
[----:B------:R-:W-:Y:S02]  /*8120*/  SEL R0, R3, R2, !P1 ;  /* 0x0000000203007207 */ /* 0x000fe40004800000 */
[-C--:B------:R-:W-:Y:S02]  /*8130*/  LEA R4, P1, R6, R244.reuse, 0x2 ;  /* 0x000000f406047211 */ /* 0x080fe400078210ff */
[----:B------:R-:W-:Y:S02]  /*8140*/  LEA R2, P0, R0, R244, 0x2 ;  /* 0x000000f400027211 */ /* 0x000fe400078010ff */
[-C--:B------:R-:W-:Y:S02]  /*8150*/  LEA.HI.X.SX32 R5, R6, R245.reuse, 0x2, P1 ;  /* 0x000000f506057211 */ /* 0x080fe400008f16ff */
[C---:B------:R-:W-:Y:S01]  /*8160*/  LEA.HI.X.SX32 R3, R0.reuse, R245, 0x2, P0 ;  /* 0x000000f500037211 */ /* 0x040fe200000f16ff */
[----:B------:R-:W-:Y:S02]  /*8170*/  IMAD.IADD R0, R0, 0x1, -R6 ;  /* 0x0000000100007824 */ /* 0x000fe400078e0a06 */
[----:B------:R1:W2:Y:S04]  /*8180*/  LDG.E R7, [R4.64] ;  /* 0x0000000a04077981 */ /* 0x0002a8000c1e1900 */
[----:B-1----:R1:W2:Y:S02]  /*8190*/  LDG.E R5, [R2.64] ;  /* 0x0000000a02057981 */ /* 0x0022a4000c1e1900 */
[----:B-1----:R-:W-:Y:S04]  /*81a0*/  IMAD.MOV.U32 R2, RZ, RZ, c[0x0][0x2d0] ;  /* 0x0000b400ff027624 */ /* 0x002fe800078e00ff */
[----:B------:R-:W-:Y:S05]  /*81b0*/  IMAD R0, R0, R2, -0x100 ;  /* 0xffffff0000007424 */ /* 0x000fea00078e0202 */
[----:B------:R-:W-:Y:S05]  /*81c0*/  SHF.R.S32.HI R2, RZ, 0x1f, R0 ;  /* 0x0000001fff027819 */ /* 0x000fea0000011400 */
[----:B------:R-:W-:Y:S02]  /*81d0*/  IMAD R4, R2, c[0x0][0x1a0], RZ ;  /* 0x0000680002047a24 */ /* 0x000fe400078e02ff */
[C---:B------:R-:W-:Y:S04]  /*81e0*/  IMAD.WIDE.U32 R2, R0.reuse, c[0x0][0x1a0], RZ ;  /* 0x0000680000027a25 */ /* 0x040fe800078e00ff */
[----:B------:R-:W-:Y:S04]  /*81f0*/  IMAD R0, R0, c[0x0][0x1a4], R4 ;  /* 0x0000690000007a24 */ /* 0x000fe800078e0204 */
[----:B------:R-:W-:Y:S02]  /*8200*/  IMAD.IADD R3, R3, 0x1, R0 ;  /* 0x0000000103037824 */ /* 0x000fe400078e0200 */
[----:B--2---:R-:W-:Y:S04]  /*8210*/  IMAD.IADD R5, R7, 0x1, -R5 ;  /* 0x0000000107057824 */ /* 0x004fe800078e0a05 */
[C---:B------:R-:W-:Y:S01]  /*8220*/  IMAD.WIDE.U32 R2, R5.reuse, c[0x0][0x188], R2 ;  /* 0x0000620005027a25 */ /* 0x040fe200078e0002 */
[----:B------:R-:W-:Y:S05]  /*8230*/  SHF.R.S32.HI R4, RZ, 0x1f, R5 ;  /* 0x0000001fff047819 */ /* 0x000fea0000011405 */
[----:B------:R-:W-:Y:S04]  /*8240*/  IMAD R0, R4, c[0x0][0x188], RZ ;  /* 0x0000620004007a24 */ /* 0x000fe800078e02ff */
[----:B------:R-:W-:Y:S04]  /*8250*/  IMAD R0, R5, c[0x0][0x18c], R0 ;  /* 0x0000630005007a24 */ /* 0x000fe800078e0200 */
[----:B------:R-:W-:Y:S02]  /*8260*/  IMAD.IADD R0, R3, 0x1, R0 ;  /* 0x0000000103007824 */ /* 0x000fe400078e0200 */
.L_x_2168:
[C---:B------:R-:W-:Y:S04]  /*8270*/  LEA R247, P0, R2.reuse, R247, 0x1 ;  /* 0x000000f702f77211 */ /* 0x040fe800078008ff */
[----:B------:R-:W-:Y:S01]  /*8280*/  LEA.HI.X R246, R2, R246, R0, 0x1, P0 ;  /* 0x000000f602f67211 */ /* 0x000fe200000f0c00 */
[----:B------:R-:W-:Y:S01]  /*8290*/  IMAD.MOV.U32 R10, RZ, RZ, R247 ;  /* 0x000000ffff0a7224 */ /* 0x000fe200078e00f7 */
[----:B------:R-:W-:Y:S03]  /*82a0*/  IADD3 R8, P0, R247, UR12, RZ ;  /* 0x0000000cf7087c10 */ /* 0x000fe6000ff1e0ff */
        /* <DEDUP_REMOVED lines=10> */
[----:B------:R-:W-:Y:S02]  /*8350*/  IADD3.X R5, R7, UR7, RZ, P0, !PT ;  /* 0x0000000707057c10 */ /* 0x000fe400087fe4ff */
[----:B------:R3:W-:Y:S01]  /*8360*/  LDGSTS.E.BYPASS.LTC128B.128 [R243+0xb000], [R6.64] ;  /* 0x0b00000006f37fae */ /* 0x0007e2000b901d4a */
[----:B------:R-:W-:Y:S04]  /*8370*/  IADD3 R2, P0, R4, UR12, RZ ;  /* 0x0000000c04027c10 */ /* 0x000fe8000ff1e0ff */
[----:B------:R4:W-:Y:S01]  /*8380*/  LDGSTS.E.BYPASS.LTC128B.128 [R243+0xb800], [R4.64] ;  /* 0x0b80000004f37fae */ /* 0x0009e2000b901d4a */
[----:B------:R-:W-:Y:S02]  /*8390*/  IADD3.X R3, R5, UR7, RZ, P0, !PT ;  /* 0x0000000705037c10 */ /* 0x000fe400087fe4ff */
[----:B------:R-:W-:Y:S03]  /*83a0*/  IADD3 R14, P0, R2, UR12, RZ ;  /* 0x0000000c020e7c10 */ /* 0x000fe6000ff1e0ff */
        /* <DEDUP_REMOVED lines=14> */
[----:B-1----:R-:W-:Y:S03]  /*8490*/  IADD3 R10, P0, R16, UR12, RZ ;  /* 0x0000000c100a7c10 */ /* 0x002fe6000ff1e0ff */
[----:B------:R1:W-:Y:S01]  /*84a0*/  LDGSTS.E.BYPASS.LTC128B.128 [R243+0xe800], [R16.64] ;  /* 0x0e80000010f37fae */ /* 0x0003e2000b901d4a */
[----:B------:R-:W-:Y:S02]  /*84b0*/  IADD3.X R11, R17, UR7, RZ, P0, !PT ;  /* 0x00000007110b7c10 */ /* 0x000fe400087fe4ff */
[----:B--2---:R-:W-:Y:S03]  /*84c0*/  IADD3 R8, P0, R10, UR12, RZ ;  /* 0x0000000c0a087c10 */ /* 0x004fe6000ff1e0ff */
[----:B------:R2:W-:Y:S01]  /*84d0*/  LDGSTS.E.BYPASS.LTC128B.128 [R243+0xf000], [R10.64] ;  /* 0x0f0000000af37fae */ /* 0x0005e2000b901d4a */
[----:B------:R-:W-:Y:S02]  /*84e0*/  IADD3.X R9, R11, UR7, RZ, P0, !PT ;  /* 0x000000070b097c10 */ /* 0x000fe400087fe4ff */
[----:B---3--:R-:W-:Y:S03]  /*84f0*/  IADD3 R6, P0, R8, UR12, RZ ;  /* 0x0000000c08067c10 */ /* 0x008fe6000ff1e0ff */
[----:B------:R3:W-:Y:S01]  /*8500*/  LDGSTS.E.BYPASS.LTC128B.128 [R243+0xf800], [R8.64] ;  /* 0x0f80000008f37fae */ /* 0x0007e2000b901d4a */
[----:B------:R-:W-:Y:S02]  /*8510*/  IADD3.X R7, R9, UR7, RZ, P0, !PT ;  /* 0x0000000709077c10 */ /* 0x000fe400087fe4ff */
[----:B----4-:R-:W-:Y:S03]  /*8520*/  IADD3 R4, P0, R6, UR12, RZ ;  /* 0x0000000c06047c10 */ /* 0x010fe6000ff1e0ff */
[----:B------:R4:W-:Y:S01]  /*8530*/  LDGSTS.E.BYPASS.LTC128B.128 [R243+0x10000], [R6.64] ;  /* 0x1000000006f37fae */ /* 0x0009e2000b901d4a */
[----:B------:R-:W-:Y:S02]  /*8540*/  IADD3.X R5, R7, UR7, RZ, P0, !PT ;  /* 0x0000000707057c10 */ /* 0x000fe400087fe4ff */
[----:B-----5:R-:W-:Y:S03]  /*8550*/  IADD3 R2, P0, R4, UR12, RZ ;  /* 0x0000000c04027c10 */ /* 0x020fe6000ff1e0ff */
[----:B------:R4:W-:Y:S01]  /*8560*/  LDGSTS.E.BYPASS.LTC128B.128 [R243+0x10800], [R4.64] ;  /* 0x1080000004f37fae */ /* 0x0009e2000b901d4a */
[----:B------:R-:W-:Y:S05]  /*8570*/  IADD3.X R3, R5, UR7, RZ, P0, !PT ;  /* 0x0000000705037c10 */ /* 0x000fea00087fe4ff */
[----:B------:R3:W-:Y:S01]  /*8580*/  LDGSTS.E.BYPASS.LTC128B.128 [R243+0x11000], [R2.64] ;  /* 0x1100000002f37fae */ /* 0x0007e2000b901d4a */
[----:B--2---:R-:W-:Y:S04]  /*8590*/  IADD3 R10, P0, R2, UR12, RZ ;  /* 0x0000000c020a7c10 */ /* 0x004fe8000ff1e0ff */
[----:B------:R-:W-:Y:S02]  /*85a0*/  IADD3.X R11, R3, UR7, RZ, P0, !PT ;  /* 0x00000007030b7c10 */ /* 0x000fe400087fe4ff */
[----:B------:R-:W-:Y:S03]  /*85b0*/  ISETP.GE.AND P0, PT, R242, 0x1, PT ;  /* 0x00000001f200780c */ /* 0x000fe60003f06270 */
[----:B------:R3:W-:Y:S05]  /*85c0*/  LDGSTS.E.BYPASS.LTC128B.128 [R243+0x11800], [R10.64] ;  /* 0x118000000af37fae */ /* 0x0007ea000b901d4a */
[----:B------:R-:W-:Y:S05]  /*85d0*/  LDSM.16.M88.4 R128, [R223] ;  /* 0x00000000df80783b */ /* 0x000fea0000000200 */
[----:B-1----:R-:W-:Y:S05]  /*85e0*/  LDSM.16.M88.4 R16, [R221+0x800] ;  /* 0x00080000dd10783b */ /* 0x002fea0000000200 */
[----:B------:R-:W-:Y:S05]  /*85f0*/  LDSM.16.M88.4 R24, [R221+0x1000] ;  /* 0x00100000dd18783b */ /* 0x000fea0000000200 */
[----:B------:R-:W-:Y:S05]  /*8600*/  LDSM.16.M88.4 R32, [R221+0x1800] ;  /* 0x00180000dd20783b */ /* 0x000fea0000000200 */
[----:B------:R-:W0:Y:S05]  /*8610*/  LDGDEPBAR ;  /* 0x00000000000079af */ /* 0x000e2a0000000000 */
[----:B---3--:R-:W4:Y:S05]  /*8620*/  LDSM.16.M88.4 R8, [R221] ;  /* 0x00000000dd08783b */ /* 0x008f2a0000000200 */
[----:B------:R-:W1:Y:S05]  /*8630*/  LDSM.16.M88.4 R40, [R221+0x2000] ;  /* 0x00200000dd28783b */ /* 0x000e6a0000000200 */
[----:B------:R-:W2:Y:S05]  /*8640*/  LDSM.16.M88.4 R48, [R221+0x2800] ;  /* 0x00280000dd30783b */ /* 0x000eaa0000000200 */
[----:B------:R-:W3:Y:S05]  /*8650*/  LDSM.16.M88.4 R56, [R221+0x3000] ;  /* 0x00300000dd38783b */ /* 0x000eea0000000200 */
[----:B------:R-:W5:Y:S05]  /*8660*/  LDSM.16.M88.4 R64, [R221+0x3800] ;  /* 0x00380000dd40783b */ /* 0x000f6a0000000200 */
[----:B------:R-:W1:Y:S05]  /*8670*/  LDSM.16.M88.4 R72, [R221+0x4000] ;  /* 0x00400000dd48783b */ /* 0x000e6a0000000200 */
[----:B------:R-:W1:Y:S05]  /*8680*/  LDSM.16.M88.4 R80, [R221+0x4800] ;  /* 0x00480000dd50783b */ /* 0x000e6a0000000200 */
[----:B------:R-:W1:Y:S01]  /*8690*/  LDSM.16.M88.4 R88, [R221+0x5000] ;  /* 0x00500000dd58783b */ /* 0x000e620000000200 */
[C---:B----4-:R-:W-:Y:S04]  /*86a0*/  HMMA.16816.F32 R4, R128.reuse, R8, RZ ;  /* 0x000000088004723c */ /* 0x050fe800000018ff */
[----:B------:R-:W4:Y:S05]  /*86b0*/  LDSM.16.M88.4 R96, [R221+0x5800] ;  /* 0x00580000dd60783b */ /* 0x000f2a0000000200 */
[----:B------:R-:W1:Y:S01]  /*86c0*/  LDSM.16.M88.4 R104, [R221+0x6000] ;  /* 0x00600000dd68783b */ /* 0x000e620000000200 */
[C---:B------:R-:W-:Y:S04]  /*86d0*/  HMMA.16816.F32 R8, R128.reuse, R10, RZ ;  /* 0x0000000a8008723c */ /* 0x040fe800000018ff */
[----:B------:R-:W1:Y:S04]  /*86e0*/  LDSM.16.M88.4 R112, [R221+0x6800] ;  /* 0x00680000dd70783b */ /* 0x000e680000000200 */
[C---:B------:R-:W-:Y:S01]  /*86f0*/  HMMA.16816.F32 R12, R128.reuse, R16, RZ ;  /* 0x00000010800c723c */ /* 0x040fe200000018ff */
[----:B------:R-:W1:Y:S05]  /*8700*/  LDSM.16.M88.4 R120, [R221+0x7000] ;  /* 0x00700000dd78783b */ /* 0x000e6a0000000200 */
[----:B------:R-:W1:Y:S02]  /*8710*/  LDSM.16.M88.4 R168, [R221+0x7800] ;  /* 0x00780000dda8783b */ /* 0x000e640000000200 */
[C---:B------:R-:W-:Y:S03]  /*8720*/  HMMA.16816.F32 R16, R128.reuse, R18, RZ ;  /* 0x000000128010723c */ /* 0x040fe600000018ff */
[----:B------:R-:W-:Y:S05]  /*8730*/  LDSM.16.M88.4 R172, [R226] ;  /* 0x00000000e2ac783b */ /* 0x000fea0000000200 */
[C---:B------:R-:W-:Y:S01]  /*8740*/  HMMA.16816.F32 R20, R128.reuse, R24, RZ ;  /* 0x000000188014723c */ /* 0x040fe200000018ff */
[----:B------:R-:W2:Y:S05]  /*8750*/  LDSM.16.M88.4 R176, [R220] ;  /* 0x00000000dcb0783b */ /* 0x000eaa0000000200 */
[----:B------:R-:W2:Y:S02]  /*8760*/  LDSM.16.M88.4 R180, [R220+0x800] ;  /* 0x00080000dcb4783b */ /* 0x000ea40000000200 */
[C---:B------:R-:W-:Y:S03]  /*8770*/  HMMA.16816.F32 R24, R128.reuse, R26, RZ ;  /* 0x0000001a8018723c */ /* 0x040fe600000018ff */
[----:B------:R-:W3:Y:S05]  /*8780*/  LDSM.16.M88.4 R184, [R220+0x1000] ;  /* 0x00100000dcb8783b */ /* 0x000eea0000000200 */
[C---:B------:R-:W-:Y:S01]  /*8790*/  HMMA.16816.F32 R28, R128.reuse, R32, RZ ;  /* 0x00000020801c723c */ /* 0x040fe200000018ff */
[----:B------:R-:W3:Y:S05]  /*87a0*/  LDSM.16.M88.4 R188, [R220+0x1800] ;  /* 0x00180000dcbc783b */ /* 0x000eea0000000200 */
[----:B------:R-:W3:Y:S02]  /*87b0*/  LDSM.16.M88.4 R192, [R220+0x2000] ;  /* 0x00200000dcc0783b */ /* 0x000ee40000000200 */
[C---:B------:R-:W-:Y:S03]  /*87c0*/  HMMA.16816.F32 R32, R128.reuse, R34, RZ ;  /* 0x000000228020723c */ /* 0x040fe600000018ff */
[----:B------:R-:W-:Y:S05]  /*87d0*/  LDSM.16.M88.4 R196, [R220+0x3800] ;  /* 0x00380000dcc4783b */ /* 0x000fea0000000200 */
[C---:B-1----:R-:W-:Y:S01]  /*87e0*/  HMMA.16816.F32 R36, R128.reuse, R40, RZ ;  /* 0x000000288024723c */ /* 0x042fe200000018ff */
[----:B------:R-:W-:Y:S05]  /*87f0*/  LDSM.16.M88.4 R200, [R224] ;  /* 0x00000000e0c8783b */ /* 0x000fea0000000200 */
[----:B------:R-:W-:Y:S02]  /*8800*/  LDSM.16.M88.4 R204, [R222] ;  /* 0x00000000decc783b */ /* 0x000fe40000000200 */
[C---:B------:R-:W-:Y:S03]  /*8810*/  HMMA.16816.F32 R40, R128.reuse, R42, RZ ;  /* 0x0000002a8028723c */ /* 0x040fe600000018ff */
[----:B------:R-:W-:Y:S05]  /*8820*/  LDSM.16.M88.4 R208, [R219+0x7000] ;  /* 0x00700000dbd0783b */ /* 0x000fea0000000200 */
[C---:B--2---:R-:W-:Y:S01]  /*8830*/  HMMA.16816.F32 R44, R128.reuse, R48, RZ ;  /* 0x00000030802c723c */ /* 0x044fe200000018ff */
[----:B------:R-:W-:Y:S07]  /*8840*/  LDSM.16.M88.4 R212, [R219+0x7800] ;  /* 0x00780000dbd4783b */ /* 0x000fee0000000200 */
        /* <DEDUP_REMOVED lines=49> */
[C---:B----4-:R-:W-:Y:S08]  /*8b60*/  HMMA.16816.F32 R76, R172.reuse, R184, R76 ;  /* 0x000000b8ac4c723c */ /* 0x050ff0000000184c */
[C---:B------:R-:W-:Y:S01]  /*8b70*/  HMMA.16816.F32 R80, R172.reuse, R186, R80 ;  /* 0x000000baac50723c */ /* 0x040fe20000001850 */
[----:B------:R-:W-:Y:S07]  /*8b80*/  LDSM.16.M88.4 R184, [R239] ;  /* 0x00000000efb8783b */ /* 0x000fee0000000200 */
[C---:B-1----:R-:W-:Y:S08]  /*8b90*/  HMMA.16816.F32 R84, R172.reuse, R168, R84 ;  /* 0x000000a8ac54723c */ /* 0x042ff00000001854 */
[C---:B------:R-:W-:Y:S01]  /*8ba0*/  HMMA.16816.F32 R88, R172.reuse, R170, R88 ;  /* 0x000000aaac58723c */ /* 0x040fe20000001858 */
[----:B------:R-:W1:Y:S07]  /*8bb0*/  LDSM.16.M88.4 R168, [R241] ;  /* 0x00000000f1a8783b */ /* 0x000e6e0000000200 */
[C---:B--2---:R-:W-:Y:S08]  /*8bc0*/  HMMA.16816.F32 R92, R172.reuse, R176, R92 ;  /* 0x000000b0ac5c723c */ /* 0x044ff0000000185c */
[C---:B------:R-:W-:Y:S01]  /*8bd0*/  HMMA.16816.F32 R96, R172.reuse, R178, R96 ;  /* 0x000000b2ac60723c */ /* 0x040fe20000001860 */
[----:B------:R-:W2:Y:S07]  /*8be0*/  LDSM.16.M88.4 R176, [R240] ;  /* 0x00000000f0b0783b */ /* 0x000eae0000000200 */
[C---:B------:R-:W-:Y:S08]  /*8bf0*/  HMMA.16816.F32 R100, R172.reuse, R188, R100 ;  /* 0x000000bcac64723c */ /* 0x040ff00000001864 */
[C---:B------:R-:W-:Y:S01]  /*8c00*/  HMMA.16816.F32 R104, R172.reuse, R190, R104 ;  /* 0x000000beac68723c */ /* 0x040fe20000001868 */
[----:B------:R-:W-:Y:S07]  /*8c10*/  LDSM.16.M88.4 R188, [R236] ;  /* 0x00000000ecbc783b */ /* 0x000fee0000000200 */
[C---:B------:R-:W-:Y:S08]  /*8c20*/  HMMA.16816.F32 R108, R172.reuse, R192, R108 ;  /* 0x000000c0ac6c723c */ /* 0x040ff0000000186c */
[C---:B------:R-:W-:Y:S01]  /*8c30*/  HMMA.16816.F32 R112, R172.reuse, R194, R112 ;  /* 0x000000c2ac70723c */ /* 0x040fe20000001870 */
[----:B------:R-:W-:Y:S07]  /*8c40*/  LDSM.16.M88.4 R192, [R235] ;  /* 0x00000000ebc0783b */ /* 0x000fee0000000200 */
[C---:B-----5:R-:W-:Y:S08]  /*8c50*/  HMMA.16816.F32 R116, R172.reuse, R196, R116 ;  /* 0x000000c4ac74723c */ /* 0x060ff00000001874 */
[C---:B------:R-:W-:Y:S01]  /*8c60*/  HMMA.16816.F32 R120, R172.reuse, R198, R120 ;  /* 0x000000c6ac78723c */ /* 0x040fe20000001878 */
[----:B------:R-:W-:Y:S07]  /*8c70*/  LDSM.16.M88.4 R196, [R234] ;  /* 0x00000000eac4783b */ /* 0x000fee0000000200 */
[C---:B---3--:R-:W-:Y:S08]  /*8c80*/  HMMA.16816.F32 R124, R172.reuse, R180, R124 ;  /* 0x000000b4ac7c723c */ /* 0x048ff0000000187c */
[----:B------:R-:W-:Y:S01]  /*8c90*/  HMMA.16816.F32 R128, R172, R182, R128 ;  /* 0x000000b6ac80723c */ /* 0x000fe20000001880 */
[----:B------:R-:W3:Y:S05]  /*8ca0*/  LDSM.16.M88.4 R172, [R238] ;  /* 0x00000000eeac783b */ /* 0x000eea0000000200 */
[----:B------:R-:W4:Y:S02]  /*8cb0*/  LDSM.16.M88.4 R180, [R237] ;  /* 0x00000000edb4783b */ /* 0x000f240000000200 */
[C---:B------:R-:W-:Y:S08]  /*8cc0*/  HMMA.16816.F32 R4, R200.reuse, R204, R4 ;  /* 0x000000ccc804723c */ /* 0x040ff00000001804 */
        /* <DEDUP_REMOVED lines=11> */
[C---:B---3--:R-:W-:Y:S08]  /*8d80*/  HMMA.16816.F32 R36, R200.reuse, R172, R36 ;  /* 0x000000acc824723c */ /* 0x048ff00000001824 */
[C---:B------:R-:W-:Y:S01]  /*8d90*/  HMMA.16816.F32 R40, R200.reuse, R174, R40 ;  /* 0x000000aec828723c */ /* 0x040fe20000001828 */
[----:B------:R-:W3:Y:S07]  /*8da0*/  LDSM.16.M88.4 R172, [R230] ;  /* 0x00000000e6ac783b */ /* 0x000eee0000000200 */
[C---:B----4-:R-:W-:Y:S08]  /*8db0*/  HMMA.16816.F32 R44, R200.reuse, R180, R44 ;  /* 0x000000b4c82c723c */ /* 0x050ff0000000182c */
        /* <DEDUP_REMOVED lines=30> */
[----:B------:R-:W-:Y:S01]  /*8fa0*/  HMMA.16816.F32 R128, R200, R182, R128 ;  /* 0x000000b6c880723c */ /* 0x000fe20000001880 */
[----:B------:R-:W5:Y:S05]  /*8fb0*/  LDSM.16.M88.4 R180, [R219+0x3800] ;  /* 0x00380000dbb4783b */ /* 0x000f6a0000000200 */
[----:B------:R-:W-:Y:S02]  /*8fc0*/  LDSM.16.M88.4 R200, [R219+0x6000] ;  /* 0x00600000dbc8783b */ /* 0x000fe40000000200 */
        /* <DEDUP_REMOVED lines=9> */
[C---:B----4-:R-:W-:Y:S08]  /*9060*/  HMMA.16816.F32 R28, R184.reuse, R204, R28 ;  /* 0x000000ccb81c723c */ /* 0x050ff0000000181c */
[C---:B------:R-:W-:Y:S01]  /*9070*/  HMMA.16816.F32 R32, R184.reuse, R206, R32 ;  /* 0x000000ceb820723c */ /* 0x040fe20000001820 */
[----:B------:R-:W-:Y:S07]  /*9080*/  LDSM.16.M88.4 R204, [R219+0x6800] ;  /* 0x00680000dbcc783b */ /* 0x000fee0000000200 */
[C---:B---3--:R-:W-:Y:S08]  /*9090*/  HMMA.16816.F32 R36, R184.reuse, R172, R36 ;  /* 0x000000acb824723c */ /* 0x048ff00000001824 */
[C---:B------:R-:W-:Y:S01]  /*90a0*/  HMMA.16816.F32 R40, R184.reuse, R174, R40 ;  /* 0x000000aeb828723c */ /* 0x040fe20000001828 */
[----:B------:R-:W3:Y:S01]  /*90b0*/  LDSM.16.M88.4 R172, [R219+0x5800] ;  /* 0x00580000dbac783b */ /* 0x000ee20000000200 */
[----:B------:R-:W-:Y:S04]  /*90c0*/  DEPBAR.LE SB0, 0x0 ;  /* 0x000080000000791a */ /* 0x000fe80000000000 */
[----:B------:R-:W-:Y:S02]  /*90d0*/  BAR.SYNC.DEFER_BLOCKING 0x0 ;  /* 0x0000000000007b1d */ /* 0x000fe40000010000 */
[C---:B-1----:R-:W-:Y:S08]  /*90e0*/  HMMA.16816.F32 R44, R184.reuse, R168, R44 ;  /* 0x000000a8b82c723c */ /* 0x042ff0000000182c */
[C---:B------:R-:W-:Y:S08]  /*90f0*/  HMMA.16816.F32 R48, R184.reuse, R170, R48 ;  /* 0x000000aab830723c */ /* 0x040ff00000001830 */
[C---:B--2---:R-:W-:Y:S08]  /*9100*/  HMMA.16816.F32 R52, R184.reuse, R176, R52 ;  /* 0x000000b0b834723c */ /* 0x044ff00000001834 */
[C---:B------:R-:W-:Y:S08]  /*9110*/  HMMA.16816.F32 R56, R184.reuse, R178, R56 ;  /* 0x000000b2b838723c */ /* 0x040ff00000001838 */
[C---:B-----5:R-:W-:Y:S08]  /*9120*/  HMMA.16816.F32 R60, R184.reuse, R180, R60 ;  /* 0x000000b4b83c723c */ /* 0x060ff0000000183c */
        /* <DEDUP_REMOVED lines=18> */
[----:B------:R-:W-:Y:S02]  /*9250*/  ULDC UR6, c[0x0][0x198] ;  /* 0x0000660000067ab9 */ /* 0x000fe40000000800 */
[----:B------:R-:W-:Y:S04]  /*9260*/  ULEA UR6, -UR6, URZ, 0x8 ;  /* 0x0000003f06067291 */ /* 0x000fe8000f8e413f */
[----:B------:R-:W-:Y:S02]  /*9270*/  USHF.R.S32.HI UR4, URZ, 0x1f, UR6 ;  /* 0x0000001f3f047899 */ /* 0x000fe40008011406 */
[----:B------:R-:W-:Y:S04]  /*9280*/  MOV R2, UR6 ;  /* 0x0000000600027c02 */ /* 0x000fe80008000f00 */
[----:B------:R-:W-:Y:S01]  /*9290*/  MOV R0, UR4 ;  /* 0x0000000400007c02 */ /* 0x000fe20008000f00 */
[----:B------:R-:W-:-:S05]  /*92a0*/  @P6 BRA `(.L_x_2170) ;  /* 0x000003b000006947 */ /* 0x000fca0003800000 */
[----:B------:R-:W-:Y:S01]  /*92b0*/  IMAD.SHL.U32 R168, R242, 0x100, RZ ;  /* 0x00000100f2a87824 */ /* 0x000fe200078e00ff */
[----:B------:R-:W-:Y:S04]  /*92c0*/  IABS R172, c[0x0][0x2d0] ;  /* 0x0000b40000ac7a13 */ /* 0x000fe80000000000 */
[----:B------:R-:W1:Y:S01]  /*92d0*/  I2F.RP R2, R172 ;  /* 0x000000ac00027306 */ /* 0x000e620000209400 */
[----:B------:R-:W-:Y:S02]  /*92e0*/  IADD3 R170, R168, -0x100, RZ ;  /* 0xffffff00a8aa7810 */ /* 0x000fe40007ffe0ff */
        /* <DEDUP_REMOVED lines=39> */
[----:B------:R-:W-:Y:S03]  /*9560*/  IMAD.IADD R0, R0, 0x1, -R144 ;  /* 0x0000000100007824 */ /* 0x000fe600078e0a90 */
        /* <DEDUP_REMOVED lines=10> */
[----:B------:R-:W-:Y:S01]  /*9610*/  IMAD.WIDE.U32 R2, R168, c[0x0][0x180], R2 ;  /* 0x00006000a8027a25 */ /* 0x000fe200078e0002 */
[----:B------:R-:W-:Y:S05]  /*9620*/  SHF.R.S32.HI R144, RZ, 0x1f, R168 ;  /* 0x0000001fff907819 */ /* 0x000fea00000114a8 */
[----:B------:R-:W-:Y:S04]  /*9630*/  IMAD R0, R144, c[0x0][0x180], RZ ;  /* 0x0000600090007a24 */ /* 0x000fe800078e02ff */
[----:B------:R-:W-:Y:S04]  /*9640*/  IMAD R0, R168, c[0x0][0x184], R0 ;  /* 0x00006100a8007a24 */ /* 0x000fe800078e0200 */
[----:B------:R-:W-:Y:S02]  /*9650*/  IMAD.IADD R0, R3, 0x1, R0 ;  /* 0x0000000103007824 */ /* 0x000fe400078e0200 */
.L_x_2170:
        /* <DEDUP_REMOVED lines=12> */
[----:B------:R2:W-:Y:S01]  /*9720*/  LDGSTS.E.BYPASS.LTC128B.128 [R243+0x2800], [R172.64] ;  /* 0x02800000acf37fae */ /* 0x0005e2000b901d4a */
        /* <DEDUP_REMOVED lines=38> */
[----:B------:R-:W-:Y:S05]  /*9990*/  IADD3.X R175, R3, UR5, RZ, P0, !PT ;  /* 0x0000000503af7c10 */ /* 0x000fea00087fe4ff */
[----:B------:R1:W-:Y:S04]  /*99a0*/  LDGSTS.E.BYPASS.LTC128B.128 [R243+0x9800], [R174.64] ;  /* 0x09800000aef37fae */ /* 0x0003e8000b901d4a */
[----:B------:R-:W0:Y:S02]  /*99b0*/  LDGDEPBAR ;  /* 0x00000000000079af */ /* 0x000e240000000000 */
.L_x_2169:
[----:B------:R-:W-:Y:S01]  /*99c0*/  FMNMX.FTZ R0, R4, R145, !PT ;  /* 0x0000009104007209 */ /* 0x000fe20007810000 */
[----:B-1----:R-:W-:Y:S03]  /*99d0*/  LDSM.16.MT88.4 R172, [R218+0xa000] ;  /* 0x00a00000daac783b */ /* 0x002fe60000004200 */
        /* <DEDUP_REMOVED lines=127> */
[----:B------:R-:W-:Y:S07]  /*a1d0*/  FMNMX.FTZ R0, R131, R0, !PT ;  /* 0x0000000083007209 */ /* 0x000fee0007810000 */
[----:B------:R-:W1:Y:S02]  /*a1e0*/  SHFL.BFLY PT, R2, R0, 0x2, 0x1f ;  /* 0x0c401f0000027f89 */ /* 0x000e6400000e0000 */
[----:B-1----:R-:W-:Y:S02]  /*a1f0*/  FMNMX.FTZ R0, R0, R2, !PT ;  /* 0x0000000200007209 */ /* 0x002fe40007810000 */
[----:B------:R-:W-:Y:S04]  /*a200*/  FMNMX.FTZ R144, R144, R3, !PT ;  /* 0x0000000390907209 */ /* 0x000fe80007810000 */
[----:B------:R-:W1:Y:S08]  /*a210*/  SHFL.BFLY PT, R3, R0, 0x1, 0x1f ;  /* 0x0c201f0000037f89 */ /* 0x000e7000000e0000 */
[----:B------:R-:W2:Y:S01]  /*a220*/  SHFL.BFLY PT, R168, R144, 0x1, 0x1f ;  /* 0x0c201f0090a87f89 */ /* 0x000ea200000e0000 */
[----:B-1----:R-:W-:Y:S02]  /*a230*/  FMNMX.FTZ R3, R0, R3, !PT ;  /* 0x0000000300037209 */ /* 0x002fe40007810000 */
[----:B--2---:R-:W-:Y:S05]  /*a240*/  FMNMX.FTZ R144, R144, R168, !PT ;  /* 0x000000a890907209 */ /* 0x004fea0007810000 */
[----:B------:R-:W1:Y:S01]  /*a250*/  LDSM.16.MT88.4 R168, [R147+0xa000] ;  /* 0x00a0000093a8783b */ /* 0x000e620000004200 */
[C---:B------:R-:W-:Y:S01]  /*a260*/  FSETP.NEU.FTZ.AND P0, PT, R144.reuse, -INF , PT ;  /* 0xff8000009000780b */ /* 0x040fe20003f1d000 */
[C---:B------:R-:W-:Y:S02]  /*a270*/  FADD.FTZ R2, -R144.reuse, R145 ;  /* 0x0000009190027221 */ /* 0x040fe40000010100 */
[----:B------:R-:W-:Y:S02]  /*a280*/  FMUL.FTZ R145, R144, c[0x0][0x23c] ;  /* 0x00008f0090917a20 */ /* 0x000fe40000410000 */
[----:B------:R-:W-:Y:S03]  /*a290*/  FMUL.FTZ R0, R2, c[0x0][0x23c] ;  /* 0x00008f0002007a20 */ /* 0x000fe60000410000 */
[----:B------:R-:W-:Y:S01]  /*a2a0*/  FSEL R145, R145, RZ, P0 ;  /* 0x000000ff91917208 */ /* 0x000fe20000000000 */
[----:B------:R-:W2:Y:S01]  /*a2b0*/  MUFU.EX2 R2, R0 ;  /* 0x0000000000027308 */ /* 0x000ea20000000800 */
[----:B------:R-:W-:Y:S03]  /*a2c0*/  FSETP.NEU.FTZ.AND P0, PT, R3, -INF , PT ;  /* 0xff8000000300780b */ /* 0x000fe60003f1d000 */
[--C-:B------:R-:W-:Y:S02]  /*a2d0*/  FFMA.FTZ R28, R28, c[0x0][0x23c], -R145.reuse ;  /* 0x00008f001c1c7a23 */ /* 0x100fe40000010891 */
        /* <DEDUP_REMOVED lines=9> */
[----:B------:R3:W-:Y:S01]  /*a370*/  MUFU.EX2 R188, R8 ;  /* 0x0000000800bc7308 */ /* 0x0007e20000000800 */
[--C-:B------:R-:W-:Y:S02]  /*a380*/  FFMA.FTZ R12, R12, c[0x0][0x23c], -R145.reuse ;  /* 0x00008f000c0c7a23 */ /* 0x100fe40000010891 */
[--C-:B------:R-:W-:Y:S02]  /*a390*/  FFMA.FTZ R13, R13, c[0x0][0x23c], -R145.reuse ;  /* 0x00008f000d0d7a23 */ /* 0x100fe40000010891 */
[--C-:B------:R-:W-:Y:S02]  /*a3a0*/  FFMA.FTZ R16, R16, c[0x0][0x23c], -R145.reuse ;  /* 0x00008f0010107a23 */ /* 0x100fe40000010891 */
[--C-:B------:R-:W-:Y:S02]  /*a3b0*/  FFMA.FTZ R17, R17, c[0x0][0x23c], -R145.reuse ;  /* 0x00008f0011117a23 */ /* 0x100fe40000010891 */
[--C-:B------:R-:W-:Y:S01]  /*a3c0*/  FFMA.FTZ R20, R20, c[0x0][0x23c], -R145.reuse ;  /* 0x00008f0014147a23 */ /* 0x100fe20000010891 */
[----:B------:R4:W-:Y:S01]  /*a3d0*/  MUFU.EX2 R189, R9 ;  /* 0x0000000900bd7308 */ /* 0x0009e20000000800 */
[--C-:B------:R-:W-:Y:S02]  /*a3e0*/  FFMA.FTZ R21, R21, c[0x0][0x23c], -R145.reuse ;  /* 0x00008f0015157a23 */ /* 0x100fe40000010891 */
[C---:B--2---:R-:W-:Y:S02]  /*a3f0*/  FMUL.FTZ R136, R2.reuse, R136 ;  /* 0x0000008802887220 */ /* 0x044fe40000410000 */
[C---:B------:R-:W-:Y:S02]  /*a400*/  FMUL.FTZ R137, R2.reuse, R137 ;  /* 0x0000008902897220 */ /* 0x040fe40000410000 */
[C---:B------:R-:W-:Y:S02]  /*a410*/  FMUL.FTZ R140, R2.reuse, R140 ;  /* 0x0000008c028c7220 */ /* 0x040fe40000410000 */
[C---:B------:R-:W-:Y:S01]  /*a420*/  FMUL.FTZ R141, R2.reuse, R141 ;  /* 0x0000008d028d7220 */ /* 0x040fe20000410000 */
[----:B------:R2:W-:Y:S01]  /*a430*/  MUFU.EX2 R194, R12 ;  /* 0x0000000c00c27308 */ /* 0x0005e20000000800 */
[C---:B------:R-:W-:Y:S02]  /*a440*/  FMUL.FTZ R132, R2.reuse, R132 ;  /* 0x0000008402847220 */ /* 0x040fe40000410000 */
[C---:B------:R-:W-:Y:S02]  /*a450*/  FMUL.FTZ R133, R2.reuse, R133 ;  /* 0x0000008502857220 */ /* 0x040fe40000410000 */
[----:B---3--:R-:W-:Y:S02]  /*a460*/  FMUL.FTZ R8, R2, R152 ;  /* 0x0000009802087220 */ /* 0x008fe40000410000 */
[--C-:B------:R-:W-:Y:S02]  /*a470*/  FFMA.FTZ R24, R24, c[0x0][0x23c], -R145.reuse ;  /* 0x00008f0018187a23 */ /* 0x100fe40000010891 */
[--C-:B------:R-:W-:Y:S01]  /*a480*/  FFMA.FTZ R25, R25, c[0x0][0x23c], -R145.reuse ;  /* 0x00008f0019197a23 */ /* 0x100fe20000010891 */
[----:B------:R3:W-:Y:S01]  /*a490*/  MUFU.EX2 R195, R13 ;  /* 0x0000000d00c37308 */ /* 0x0007e20000000800 */
[--C-:B------:R-:W-:Y:S02]  /*a4a0*/  FFMA.FTZ R48, R48, c[0x0][0x23c], -R145.reuse ;  /* 0x00008f0030307a23 */ /* 0x100fe40000010891 */
[--C-:B------:R-:W-:Y:S02]  /*a4b0*/  FFMA.FTZ R49, R49, c[0x0][0x23c], -R145.reuse ;  /* 0x00008f0031317a23 */ /* 0x100fe40000010891 */
[----:B----4-:R-:W-:Y:S02]  /*a4c0*/  FMUL.FTZ R9, R2, R153 ;  /* 0x0000009902097220 */ /* 0x010fe40000410000 */
[--C-:B------:R-:W-:Y:S02]  /*a4d0*/  FFMA.FTZ R116, R116, c[0x0][0x23c], -R145.reuse ;  /* 0x00008f0074747a23 */ /* 0x100fe40000010891 */
[--C-:B------:R-:W-:Y:S01]  /*a4e0*/  FFMA.FTZ R117, R117, c[0x0][0x23c], -R145.reuse ;  /* 0x00008f0075757a23 */ /* 0x100fe20000010891 */
[----:B------:R4:W-:Y:S01]  /*a4f0*/  MUFU.EX2 R190, R16 ;  /* 0x0000001000be7308 */ /* 0x0009e20000000800 */
[--C-:B------:R-:W-:Y:S02]  /*a500*/  FFMA.FTZ R120, R120, c[0x0][0x23c], -R145.reuse ;  /* 0x00008f0078787a23 */ /* 0x100fe40000010891 */
[--C-:B------:R-:W-:Y:S02]  /*a510*/  FFMA.FTZ R121, R121, c[0x0][0x23c], -R145.reuse ;  /* 0x00008f0079797a23 */ /* 0x100fe40000010891 */
[----:B--2---:R-:W-:Y:S02]  /*a520*/  FMUL.FTZ R12, R2, R156 ;  /* 0x0000009c020c7220 */ /* 0x004fe40000410000 */
[C---:B------:R-:W-:Y:S02]  /*a530*/  FADD.FTZ R0, -R3.reuse, R146 ;  /* 0x0000009203007221 */ /* 0x040fe40000010100 */
[----:B------:R-:W-:Y:S01]  /*a540*/  FMUL.FTZ R146, R3, c[0x0][0x23c] ;  /* 0x00008f0003927a20 */ /* 0x000fe20000410000 */
[----:B------:R2:W-:Y:S01]  /*a550*/  MUFU.EX2 R191, R17 ;  /* 0x0000001100bf7308 */ /* 0x0005e20000000800 */
[----:B------:R-:W-:Y:S02]  /*a560*/  FMUL.FTZ R0, R0, c[0x0][0x23c] ;  /* 0x00008f0000007a20 */ /* 0x000fe40000410000 */
[--C-:B------:R-:W-:Y:S01]  /*a570*/  FFMA.FTZ R4, R4, c[0x0][0x23c], -R145.reuse ;  /* 0x00008f0004047a23 */ /* 0x100fe20000010891 */
[----:B------:R-:W-:Y:S01]  /*a580*/  FSEL R146, R146, RZ, P0 ;  /* 0x000000ff92927208 */ /* 0x000fe20000000000 */
[----:B---3--:R-:W-:Y:S01]  /*a590*/  FMUL.FTZ R13, R2, R157 ;  /* 0x0000009d020d7220 */ /* 0x008fe20000410000 */
[----:B------:R-:W-:Y:S01]  /*a5a0*/  ISETP.GT.AND P0, PT, R242, RZ, PT ;  /* 0x000000fff200720c */ /* 0x000fe20003f04270 */
[--C-:B------:R-:W-:Y:S02]  /*a5b0*/  FFMA.FTZ R5, R5, c[0x0][0x23c], -R145.reuse ;  /* 0x00008f0005057a23 */ /* 0x100fe40000010891 */
[--C-:B------:R-:W-:Y:S01]  /*a5c0*/  FFMA.FTZ R30, R30, c[0x0][0x23c], -R146.reuse ;  /* 0x00008f001e1e7a23 */ /* 0x100fe20000010892 */
[----:B------:R-:W3:Y:S01]  /*a5d0*/  MUFU.EX2 R0, R0 ;  /* 0x0000000000007308 */ /* 0x000ee20000000800 */
        /* <DEDUP_REMOVED lines=9> */
[--C-:B------:R-:W-:Y:S02]  /*a670*/  FFMA.FTZ R43, R43, c[0x0][0x23c], -R146.reuse ;  /* 0x00008f002b2b7a23 */ /* 0x100fe40000010892 */
[--C-:B------:R-:W-:Y:S01]  /*a680*/  FFMA.FTZ R10, R10, c[0x0][0x23c], -R146.reuse ;  /* 0x00008f000a0a7a23 */ /* 0x100fe20000010892 */
[----:B------:R-:W2:Y:S01]  /*a690*/  MUFU.EX2 R179, R5 ;  /* 0x0000000500b37308 */ /* 0x000ea20000000800 */
[--C-:B------:R-:W-:Y:S02]  /*a6a0*/  FFMA.FTZ R11, R11, c[0x0][0x23c], -R146.reuse ;  /* 0x00008f000b0b7a23 */ /* 0x100fe40000010892 */
[--C-:B------:R-:W-:Y:S02]  /*a6b0*/  FFMA.FTZ R14, R14, c[0x0][0x23c], -R146.reuse ;  /* 0x00008f000e0e7a23 */ /* 0x100fe40000010892 */
[--C-:B------:R-:W-:Y:S02]  /*a6c0*/  FFMA.FTZ R15, R15, c[0x0][0x23c], -R146.reuse ;  /* 0x00008f000f0f7a23 */ /* 0x100fe40000010892 */
[--C-:B------:R-:W-:Y:S02]  /*a6d0*/  FFMA.FTZ R18, R18, c[0x0][0x23c], -R146.reuse ;  /* 0x00008f0012127a23 */ /* 0x100fe40000010892 */
[--C-:B------:R-:W-:Y:S01]  /*a6e0*/  FFMA.FTZ R19, R19, c[0x0][0x23c], -R146.reuse ;  /* 0x00008f0013137a23 */ /* 0x100fe20000010892 */
[----:B------:R5:W-:Y:S01]  /*a6f0*/  MUFU.EX2 R186, R10 ;  /* 0x0000000a00ba7308 */ /* 0x000be20000000800 */
[--C-:B------:R-:W-:Y:S02]  /*a700*/  FFMA.FTZ R22, R22, c[0x0][0x23c], -R146.reuse ;  /* 0x00008f0016167a23 */ /* 0x100fe40000010892 */
[--C-:B------:R-:W-:Y:S02]  /*a710*/  FFMA.FTZ R23, R23, c[0x0][0x23c], -R146.reuse ;  /* 0x00008f0017177a23 */ /* 0x100fe40000010892 */
[C---:B---3--:R-:W-:Y:S02]  /*a720*/  FMUL.FTZ R138, R0.reuse, R138 ;  /* 0x0000008a008a7220 */ /* 0x048fe40000410000 */
[C---:B------:R-:W-:Y:S02]  /*a730*/  FMUL.FTZ R139, R0.reuse, R139 ;  /* 0x0000008b008b7220 */ /* 0x040fe40000410000 */
[C---:B------:R-:W-:Y:S01]  /*a740*/  FMUL.FTZ R142, R0.reuse, R142 ;  /* 0x0000008e008e7220 */ /* 0x040fe20000410000 */
[----:B------:R3:W-:Y:S01]  /*a750*/  MUFU.EX2 R187, R11 ;  /* 0x0000000b00bb7308 */ /* 0x0007e20000000800 */
[----:B------:R-:W-:Y:S02]  /*a760*/  FMUL.FTZ R143, R0, R143 ;  /* 0x0000008f008f7220 */ /* 0x000fe40000410000 */
[C---:B----4-:R-:W-:Y:S01]  /*a770*/  FMUL.FTZ R4, R2.reuse, R148 ;  /* 0x0000009402047220 */ /* 0x050fe20000410000 */
[----:B--2---:R-:W-:Y:S01]  /*a780*/  F2FP.PACK_AB R148, R179, R176 ;  /* 0x000000b0b394723e */ /* 0x004fe200000000ff */
[----:B------:R-:W-:Y:S02]  /*a790*/  FMUL.FTZ R5, R2, R149 ;  /* 0x0000009502057220 */ /* 0x000fe40000410000 */
[C---:B------:R-:W-:Y:S02]  /*a7a0*/  FMUL.FTZ R134, R0.reuse, R134 ;  /* 0x0000008600867220 */ /* 0x040fe40000410000 */
[----:B------:R-:W-:Y:S01]  /*a7b0*/  FMUL.FTZ R135, R0, R135 ;  /* 0x0000008700877220 */ /* 0x000fe20000410000 */
[----:B------:R2:W-:Y:S01]  /*a7c0*/  MUFU.EX2 R193, R14 ;  /* 0x0000000e00c17308 */ /* 0x0005e20000000800 */
[--C-:B------:R-:W-:Y:S02]  /*a7d0*/  FFMA.FTZ R26, R26, c[0x0][0x23c], -R146.reuse ;  /* 0x00008f001a1a7a23 */ /* 0x100fe40000010892 */
[--C-:B------:R-:W-:Y:S02]  /*a7e0*/  FFMA.FTZ R27, R27, c[0x0][0x23c], -R146.reuse ;  /* 0x00008f001b1b7a23 */ /* 0x100fe40000010892 */
[----:B-----5:R-:W-:Y:S02]  /*a7f0*/  FMUL.FTZ R10, R0, R154 ;  /* 0x0000009a000a7220 */ /* 0x020fe40000410000 */
[--C-:B------:R-:W-:Y:S02]  /*a800*/  FFMA.FTZ R118, R118, c[0x0][0x23c], -R146.reuse ;  /* 0x00008f0076767a23 */ /* 0x100fe40000010892 */
[--C-:B------:R-:W-:Y:S01]  /*a810*/  FFMA.FTZ R119, R119, c[0x0][0x23c], -R146.reuse ;  /* 0x00008f0077777a23 */ /* 0x100fe20000010892 */
[----:B------:R4:W-:Y:S01]  /*a820*/  MUFU.EX2 R192, R15 ;  /* 0x0000000f00c07308 */ /* 0x0009e20000000800 */
[--C-:B------:R-:W-:Y:S02]  /*a830*/  FFMA.FTZ R122, R122, c[0x0][0x23c], -R146.reuse ;  /* 0x00008f007a7a7a23 */ /* 0x100fe40000010892 */
[--C-:B------:R-:W-:Y:S02]  /*a840*/  FFMA.FTZ R123, R123, c[0x0][0x23c], -R146.reuse ;  /* 0x00008f007b7b7a23 */ /* 0x100fe40000010892 */
[----:B---3--:R-:W-:Y:S02]  /*a850*/  FMUL.FTZ R11, R0, R155 ;  /* 0x0000009b000b7220 */ /* 0x008fe40000410000 */
[----:B------:R-:W3:Y:S01]  /*a860*/  LDSM.16.MT88.4 R152, [R216+0xa000] ;  /* 0x00a00000d898783b */ /* 0x000ee20000004200 */
[--C-:B------:R-:W-:Y:S02]  /*a870*/  FFMA.FTZ R6, R6, c[0x0][0x23c], -R146.reuse ;  /* 0x00008f0006067a23 */ /* 0x100fe40000010892 */
[----:B------:R5:W-:Y:S01]  /*a880*/  MUFU.EX2 R185, R18 ;  /* 0x0000001200b97308 */ /* 0x000be20000000800 */
[--C-:B------:R-:W-:Y:S02]  /*a890*/  FFMA.FTZ R7, R7, c[0x0][0x23c], -R146.reuse ;  /* 0x00008f0007077a23 */ /* 0x100fe40000010892 */
[--C-:B------:R-:W-:Y:S02]  /*a8a0*/  FFMA.FTZ R44, R44, c[0x0][0x23c], -R145.reuse ;  /* 0x00008f002c2c7a23 */ /* 0x100fe40000010891 */
[----:B--2---:R-:W-:Y:S02]  /*a8b0*/  FMUL.FTZ R14, R0, R158 ;  /* 0x0000009e000e7220 */ /* 0x004fe40000410000 */
[--C-:B------:R-:W-:Y:S02]  /*a8c0*/  FFMA.FTZ R45, R45, c[0x0][0x23c], -R145.reuse ;  /* 0x00008f002d2d7a23 */ /* 0x100fe40000010891 */
[--C-:B------:R-:W-:Y:S01]  /*a8d0*/  FFMA.FTZ R46, R46, c[0x0][0x23c], -R146.reuse ;  /* 0x00008f002e2e7a23 */ /* 0x100fe20000010892 */
[----:B------:R2:W-:Y:S01]  /*a8e0*/  MUFU.EX2 R177, R6 ;  /* 0x0000000600b17308 */ /* 0x0005e20000000800 */
[--C-:B------:R-:W-:Y:S02]  /*a8f0*/  FFMA.FTZ R47, R47, c[0x0][0x23c], -R146.reuse ;  /* 0x00008f002f2f7a23 */ /* 0x100fe40000010892 */
[--C-:B------:R-:W-:Y:S02]  /*a900*/  FFMA.FTZ R50, R50, c[0x0][0x23c], -R146.reuse ;  /* 0x00008f0032327a23 */ /* 0x100fe40000010892 */
[----:B----4-:R-:W-:Y:S02]  /*a910*/  FMUL.FTZ R15, R0, R159 ;  /* 0x0000009f000f7220 */ /* 0x010fe40000410000 */
[----:B------:R-:W4:Y:S01]  /*a920*/  LDSM.16.MT88.4 R156, [R217+0xa000] ;  /* 0x00a00000d99c783b */ /* 0x000f220000004200 */
[--C-:B------:R-:W-:Y:S02]  /*a930*/  FFMA.FTZ R51, R51, c[0x0][0x23c], -R146.reuse ;  /* 0x00008f0033337a23 */ /* 0x100fe40000010892 */
[----:B------:R-:W1:Y:S01]  /*a940*/  MUFU.EX2 R178, R7 ;  /* 0x0000000700b27308 */ /* 0x000e620000000800 */
        /* <DEDUP_REMOVED lines=8> */
[----:B--2---:R-:W-:Y:S01]  /*a9d0*/  FMUL.FTZ R6, R0, R150 ;  /* 0x0000009600067220 */ /* 0x004fe20000410000 */
[----:B------:R-:W-:Y:S01]  /*a9e0*/  F2FP.PACK_AB R150, R189, R188 ;  /* 0x000000bcbd96723e */ /* 0x000fe200000000ff */
[--C-:B------:R-:W-:Y:S02]  /*a9f0*/  FFMA.FTZ R58, R58, c[0x0][0x23c], -R146.reuse ;  /* 0x00008f003a3a7a23 */ /* 0x100fe40000010892 */
[--C-:B------:R-:W-:Y:S01]  /*aa00*/  FFMA.FTZ R59, R59, c[0x0][0x23c], -R146.reuse ;  /* 0x00008f003b3b7a23 */ /* 0x100fe20000010892 */
[----:B------:R2:W-:Y:S01]  /*aa10*/  MUFU.EX2 R182, R20 ;  /* 0x0000001400b67308 */ /* 0x0005e20000000800 */
[--C-:B------:R-:W-:Y:S02]  /*aa20*/  FFMA.FTZ R60, R60, c[0x0][0x23c], -R145.reuse ;  /* 0x00008f003c3c7a23 */ /* 0x100fe40000010891 */
[--C-:B------:R-:W-:Y:S01]  /*aa30*/  FFMA.FTZ R61, R61, c[0x0][0x23c], -R145.reuse ;  /* 0x00008f003d3d7a23 */ /* 0x100fe20000010891 */
[----:B-1----:R-:W-:Y:S01]  /*aa40*/  F2FP.PACK_AB R149, R178, R177 ;  /* 0x000000b1b295723e */ /* 0x002fe200000000ff */
[----:B------:R-:W-:Y:S01]  /*aa50*/  FMUL.FTZ R7, R0, R151 ;  /* 0x0000009700077220 */ /* 0x000fe20000410000 */
[----:B------:R-:W-:Y:S01]  /*aa60*/  F2FP.PACK_AB R151, R187, R186 ;  /* 0x000000babb97723e */ /* 0x000fe200000000ff */
[--C-:B------:R-:W-:Y:S02]  /*aa70*/  FFMA.FTZ R62, R62, c[0x0][0x23c], -R146.reuse ;  /* 0x00008f003e3e7a23 */ /* 0x100fe40000010892 */
[--C-:B------:R-:W-:Y:S01]  /*aa80*/  FFMA.FTZ R63, R63, c[0x0][0x23c], -R146.reuse ;  /* 0x00008f003f3f7a23 */ /* 0x100fe20000010892 */
[----:B------:R1:W1:Y:S01]  /*aa90*/  MUFU.EX2 R183, R21 ;  /* 0x0000001500b77308 */ /* 0x0002620000000800 */
[--C-:B------:R-:W-:Y:S02]  /*aaa0*/  FFMA.FTZ R64, R64, c[0x0][0x23c], -R145.reuse ;  /* 0x00008f0040407a23 */ /* 0x100fe40000010891 */
[C---:B------:R-:W-:Y:S05]  /*aab0*/  HMMA.16816.F32 R4, R148.reuse, R168, R4 ;  /* 0x000000a89404723c */ /* 0x040fea0000001804 */
[----:B-----5:R-:W-:Y:S02]  /*aac0*/  FMUL.FTZ R19, R0, R163 ;  /* 0x000000a300137220 */ /* 0x020fe40000410000 */
[----:B------:R5:W-:Y:S01]  /*aad0*/  MUFU.EX2 R180, R22 ;  /* 0x0000001600b47308 */ /* 0x000be20000000800 */
[C---:B------:R-:W-:Y:S01]  /*aae0*/  HMMA.16816.F32 R8, R148.reuse, R170, R8 ;  /* 0x000000aa9408723c */ /* 0x040fe20000001808 */
[----:B------:R-:W4:Y:S03]  /*aaf0*/  LDSM.16.MT88.4 R160, [R147+0xa800] ;  /* 0x00a8000093a0783b */ /* 0x000f260000004200 */
[----:B--2---:R-:W-:Y:S02]  /*ab00*/  FMUL.FTZ R20, R2, R164 ;  /* 0x000000a402147220 */ /* 0x004fe40000410000 */
[--C-:B------:R-:W-:Y:S02]  /*ab10*/  FFMA.FTZ R65, R65, c[0x0][0x23c], -R145.reuse ;  /* 0x00008f0041417a23 */ /* 0x100fe40000010891 */
[C---:B------:R-:W-:Y:S01]  /*ab20*/  HMMA.16816.F32 R12, R148.reuse, R172, R12 ;  /* 0x000000ac940c723c */ /* 0x040fe2000000180c */
[----:B------:R2:W2:Y:S03]  /*ab30*/  MUFU.EX2 R181, R23 ;  /* 0x0000001700b57308 */ /* 0x0004a60000000800 */
[--C-:B------:R-:W-:Y:S02]  /*ab40*/  FFMA.FTZ R66, R66, c[0x0][0x23c], -R146.reuse ;  /* 0x00008f0042427a23 */ /* 0x100fe40000010892 */
[----:B-1----:R-:W-:Y:S02]  /*ab50*/  FMUL.FTZ R21, R2, R165 ;  /* 0x000000a502157220 */ /* 0x002fe40000410000 */
[C---:B------:R-:W-:Y:S03]  /*ab60*/  HMMA.16816.F32 R132, R148.reuse, R174, R132 ;  /* 0x000000ae9484723c */ /* 0x040fe60000001884 */
[----:B------:R1:W-:Y:S01]  /*ab70*/  MUFU.EX2 R174, R24 ;  /* 0x0000001800ae7308 */ /* 0x0003e20000000800 */
[--C-:B------:R-:W-:Y:S02]  /*ab80*/  FFMA.FTZ R67, R67, c[0x0][0x23c], -R146.reuse ;  /* 0x00008f0043437a23 */ /* 0x100fe40000010892 */
[--C-:B------:R-:W-:Y:S02]  /*ab90*/  FFMA.FTZ R68, R68, c[0x0][0x23c], -R145.reuse ;  /* 0x00008f0044447a23 */ /* 0x100fe40000010891 */
[C---:B---3--:R-:W-:Y:S04]  /*aba0*/  HMMA.16816.F32 R16, R148.reuse, R152, R16 ;  /* 0x000000989410723c */ /* 0x048fe80000001810 */
[C---:B-----5:R-:W-:Y:S01]  /*abb0*/  FMUL.FTZ R22, R0.reuse, R166 ;  /* 0x000000a600167220 */ /* 0x060fe20000410000 */
[----:B------:R3:W5:Y:S01]  /*abc0*/  MUFU.EX2 R175, R25 ;  /* 0x0000001900af7308 */ /* 0x0007620000000800 */
[--C-:B------:R-:W-:Y:S02]  /*abd0*/  FFMA.FTZ R69, R69, c[0x0][0x23c], -R145.reuse ;  /* 0x00008f0045457a23 */ /* 0x100fe40000010891 */
[C---:B------:R-:W-:Y:S01]  /*abe0*/  HMMA.16816.F32 R136, R148.reuse, R154, R136 ;  /* 0x0000009a9488723c */ /* 0x040fe20000001888 */
[----:B------:R-:W5:Y:S03]  /*abf0*/  LDSM.16.MT88.4 R152, [R218+0xa800] ;  /* 0x00a80000da98783b */ /* 0x000f660000004200 */
[----:B--2---:R-:W-:Y:S02]  /*ac00*/  FMUL.FTZ R23, R0, R167 ;  /* 0x000000a700177220 */ /* 0x004fe40000410000 */
[--C-:B------:R-:W-:Y:S01]  /*ac10*/  FFMA.FTZ R70, R70, c[0x0][0x23c], -R146.reuse ;  /* 0x00008f0046467a23 */ /* 0x100fe20000010892 */
[----:B------:R5:W-:Y:S01]  /*ac20*/  MUFU.EX2 R173, R26 ;  /* 0x0000001a00ad7308 */ /* 0x000be20000000800 */
[C---:B----4-:R-:W-:Y:S01]  /*ac30*/  HMMA.16816.F32 R140, R148.reuse, R156, R140 ;  /* 0x0000009c948c723c */ /* 0x050fe2000000188c */
[----:B------:R-:W-:Y:S03]  /*ac40*/  LDSM.16.MT88.4 R164, [R217+0xa800] ;  /* 0x00a80000d9a4783b */ /* 0x000fe60000004200 */
[----:B-1----:R-:W-:Y:S01]  /*ac50*/  F2FP.PACK_AB R24, R183, R182 ;  /* 0x000000b6b718723e */ /* 0x002fe200000000ff */
[--C-:B------:R-:W-:Y:S02]  /*ac60*/  FFMA.FTZ R71, R71, c[0x0][0x23c], -R146.reuse ;  /* 0x00008f0047477a23 */ /* 0x100fe40000010892 */
[--C-:B------:R-:W-:Y:S01]  /*ac70*/  FFMA.FTZ R72, R72, c[0x0][0x23c], -R145.reuse ;  /* 0x00008f0048487a23 */ /* 0x100fe20000010891 */
[----:B------:R-:W-:Y:S01]  /*ac80*/  HMMA.16816.F32 R20, R148, R158, R20 ;  /* 0x0000009e9414723c */ /* 0x000fe20000001814 */
[----:B------:R-:W1:Y:S01]  /*ac90*/  MUFU.EX2 R172, R27 ;  /* 0x0000001b00ac7308 */ /* 0x000e620000000800 */
[----:B------:R-:W2:Y:S02]  /*aca0*/  LDSM.16.MT88.4 R156, [R216+0xa800] ;  /* 0x00a80000d89c783b */ /* 0x000ea40000004200 */
[--C-:B------:R-:W-:Y:S01]  /*acb0*/  FFMA.FTZ R73, R73, c[0x0][0x23c], -R145.reuse ;  /* 0x00008f0049497a23 */ /* 0x100fe20000010891 */
[----:B---3--:R-:W-:Y:S01]  /*acc0*/  F2FP.PACK_AB R25, R181, R180 ;  /* 0x000000b4b519723e */ /* 0x008fe200000000ff */
[--C-:B------:R-:W-:Y:S01]  /*acd0*/  FFMA.FTZ R74, R74, c[0x0][0x23c], -R146.reuse ;  /* 0x00008f004a4a7a23 */ /* 0x100fe20000010892 */
[----:B------:R-:W-:Y:S01]  /*ace0*/  F2FP.PACK_AB R148, R195, R194 ;  /* 0x000000c2c394723e */ /* 0x000fe200000000ff */
[--C-:B------:R-:W-:Y:S01]  /*acf0*/  FFMA.FTZ R75, R75, c[0x0][0x23c], -R146.reuse ;  /* 0x00008f004b4b7a23 */ /* 0x100fe20000010892 */
[----:B------:R-:W-:Y:S02]  /*ad00*/  F2FP.PACK_AB R149, R192, R193 ;  /* 0x000000c1c095723e */ /* 0x000fe400000000ff */
[----:B------:R-:W-:Y:S01]  /*ad10*/  MUFU.EX2 R171, R28 ;  /* 0x0000001c00ab7308 */ /* 0x000fe20000000800 */
[----:B------:R-:W-:Y:S01]  /*ad20*/  F2FP.PACK_AB R150, R191, R190 ;  /* 0x000000bebf96723e */ /* 0x000fe200000000ff */
[--C-:B------:R-:W-:Y:S01]  /*ad30*/  FFMA.FTZ R76, R76, c[0x0][0x23c], -R145.reuse ;  /* 0x00008f004c4c7a23 */ /* 0x100fe20000010891 */
[----:B------:R-:W-:Y:S01]  /*ad40*/  F2FP.PACK_AB R151, R184, R185 ;  /* 0x000000b9b897723e */ /* 0x000fe200000000ff */
[--C-:B------:R-:W-:Y:S01]  /*ad50*/  FFMA.FTZ R77, R77, c[0x0][0x23c], -R145.reuse ;  /* 0x00008f004d4d7a23 */ /* 0x100fe20000010891 */
[----:B-----5:R-:W-:Y:S01]  /*ad60*/  F2FP.PACK_AB R26, R175, R174 ;  /* 0x000000aeaf1a723e */ /* 0x020fe200000000ff */
[--C-:B------:R-:W-:Y:S02]  /*ad70*/  FFMA.FTZ R78, R78, c[0x0][0x23c], -R146.reuse ;  /* 0x00008f004e4e7a23 */ /* 0x100fe40000010892 */
[--C-:B------:R-:W-:Y:S02]  /*ad80*/  FFMA.FTZ R79, R79, c[0x0][0x23c], -R146.reuse ;  /* 0x00008f004f4f7a23 */ /* 0x100fe40000010892 */
[----:B------:R-:W3:Y:S01]  /*ad90*/  MUFU.EX2 R170, R29 ;  /* 0x0000001d00aa7308 */ /* 0x000ee20000000800 */
[C---:B------:R-:W-:Y:S03]  /*ada0*/  HMMA.16816.F32 R4, R148.reuse, R160, R4 ;  /* 0x000000a09404723c */ /* 0x040fe60000001804 */
[----:B-1----:R-:W-:Y:S01]  /*adb0*/  F2FP.PACK_AB R27, R172, R173 ;  /* 0x000000adac1b723e */ /* 0x002fe200000000ff */
[--C-:B------:R-:W-:Y:S02]  /*adc0*/  FFMA.FTZ R80, R80, c[0x0][0x23c], -R145.reuse ;  /* 0x00008f0050507a23 */ /* 0x100fe40000010891 */
[--C-:B------:R-:W-:Y:S02]  /*add0*/  FFMA.FTZ R81, R81, c[0x0][0x23c], -R145.reuse ;  /* 0x00008f0051517a23 */ /* 0x100fe40000010891 */
[C---:B------:R-:W-:Y:S01]  /*ade0*/  HMMA.16816.F32 R8, R148.reuse, R162, R8 ;  /* 0x000000a29408723c */ /* 0x040fe20000001808 */
[----:B------:R-:W-:Y:S01]  /*adf0*/  MUFU.EX2 R168, R30 ;  /* 0x0000001e00a87308 */ /* 0x000fe20000000800 */
[----:B------:R-:W1:Y:S02]  /*ae00*/  LDSM.16.MT88.4 R160, [R147+0xb000] ;  /* 0x00b0000093a0783b */ /* 0x000e640000004200 */
[--C-:B------:R-:W-:Y:S02]  /*ae10*/  FFMA.FTZ R82, R82, c[0x0][0x23c], -R146.reuse ;  /* 0x00008f0052527a23 */ /* 0x100fe40000010892 */
[--C-:B------:R-:W-:Y:S02]  /*ae20*/  FFMA.FTZ R83, R83, c[0x0][0x23c], -R146.reuse ;  /* 0x00008f0053537a23 */ /* 0x100fe40000010892 */
[C---:B------:R-:W-:Y:S03]  /*ae30*/  HMMA.16816.F32 R12, R148.reuse, R152, R12 ;  /* 0x00000098940c723c */ /* 0x040fe6000000180c */
[----:B------:R4:W5:Y:S01]  /*ae40*/  MUFU.EX2 R169, R31 ;  /* 0x0000001f00a97308 */ /* 0x0009620000000800 */
[--C-:B------:R-:W-:Y:S02]  /*ae50*/  FFMA.FTZ R84, R84, c[0x0][0x23c], -R145.reuse ;  /* 0x00008f0054547a23 */ /* 0x100fe40000010891 */
[--C-:B------:R-:W-:Y:S02]  /*ae60*/  FFMA.FTZ R85, R85, c[0x0][0x23c], -R145.reuse ;  /* 0x00008f0055557a23 */ /* 0x100fe40000010891 */
[C---:B------:R-:W-:Y:S01]  /*ae70*/  HMMA.16816.F32 R132, R148.reuse, R154, R132 ;  /* 0x0000009a9484723c */ /* 0x040fe20000001884 */
[----:B------:R-:W3:Y:S03]  /*ae80*/  LDSM.16.MT88.4 R152, [R218+0xb000] ;  /* 0x00b00000da98783b */ /* 0x000ee60000004200 */
[--C-:B------:R-:W-:Y:S01]  /*ae90*/  FFMA.FTZ R86, R86, c[0x0][0x23c], -R146.reuse ;  /* 0x00008f0056567a23 */ /* 0x100fe20000010892 */
[----:B------:R-:W-:Y:S01]  /*aea0*/  MUFU.EX2 R44, R44 ;  /* 0x0000002c002c7308 */ /* 0x000fe20000000800 */
[--C-:B------:R-:W-:Y:S02]  /*aeb0*/  FFMA.FTZ R87, R87, c[0x0][0x23c], -R146.reuse ;  /* 0x00008f0057577a23 */ /* 0x100fe40000010892 */
[C---:B--2---:R-:W-:Y:S04]  /*aec0*/  HMMA.16816.F32 R16, R148.reuse, R156, R16 ;  /* 0x0000009c9410723c */ /* 0x044fe80000001810 */
[--C-:B------:R-:W-:Y:S02]  /*aed0*/  FFMA.FTZ R88, R88, c[0x0][0x23c], -R145.reuse ;  /* 0x00008f0058587a23 */ /* 0x100fe40000010891 */
[--C-:B------:R-:W-:Y:S01]  /*aee0*/  FFMA.FTZ R89, R89, c[0x0][0x23c], -R145.reuse ;  /* 0x00008f0059597a23 */ /* 0x100fe20000010891 */
[----:B------:R-:W-:Y:S01]  /*aef0*/  MUFU.EX2 R157, R39 ;  /* 0x00000027009d7308 */ /* 0x000fe20000000800 */
[C---:B------:R-:W-:Y:S01]  /*af00*/  HMMA.16816.F32 R136, R148.reuse, R158, R136 ;  /* 0x0000009e9488723c */ /* 0x040fe20000001888 */
[----:B----4-:R-:W2:Y:S03]  /*af10*/  LDSM.16.MT88.4 R28, [R216+0xb000] ;  /* 0x00b00000d81c783b */ /* 0x010ea60000004200 */
[--C-:B------:R-:W-:Y:S02]  /*af20*/  FFMA.FTZ R90, R90, c[0x0][0x23c], -R146.reuse ;  /* 0x00008f005a5a7a23 */ /* 0x100fe40000010892 */
[--C-:B------:R-:W-:Y:S02]  /*af30*/  FFMA.FTZ R91, R91, c[0x0][0x23c], -R146.reuse ;  /* 0x00008f005b5b7a23 */ /* 0x100fe40000010892 */
[C---:B------:R-:W-:Y:S01]  /*af40*/  HMMA.16816.F32 R140, R148.reuse, R164, R140 ;  /* 0x000000a4948c723c */ /* 0x040fe2000000188c */
[----:B------:R-:W-:Y:S03]  /*af50*/  MUFU.EX2 R164, R32 ;  /* 0x0000002000a47308 */ /* 0x000fe60000000800 */
[--C-:B------:R-:W-:Y:S02]  /*af60*/  FFMA.FTZ R92, R92, c[0x0][0x23c], -R145.reuse ;  /* 0x00008f005c5c7a23 */ /* 0x100fe40000010891 */
[--C-:B------:R-:W-:Y:S02]  /*af70*/  FFMA.FTZ R93, R93, c[0x0][0x23c], -R145.reuse ;  /* 0x00008f005d5d7a23 */ /* 0x100fe40000010891 */
[----:B------:R-:W-:Y:S01]  /*af80*/  HMMA.16816.F32 R20, R148, R166, R20 ;  /* 0x000000a69414723c */ /* 0x000fe20000001814 */
[----:B------:R-:W4:Y:S02]  /*af90*/  LDSM.16.MT88.4 R148, [R217+0xb000] ;  /* 0x00b00000d994783b */ /* 0x000f240000004200 */
[----:B------:R-:W2:Y:S01]  /*afa0*/  MUFU.EX2 R165, R33 ;  /* 0x0000002100a57308 */ /* 0x000ea20000000800 */
[--C-:B------:R-:W-:Y:S02]  /*afb0*/  FFMA.FTZ R94, R94, c[0x0][0x23c], -R146.reuse ;  /* 0x00008f005e5e7a23 */ /* 0x100fe40000010892 */
[--C-:B------:R-:W-:Y:S02]  /*afc0*/  FFMA.FTZ R95, R95, c[0x0][0x23c], -R146.reuse ;  /* 0x00008f005f5f7a23 */ /* 0x100fe40000010892 */
[C---:B-1----:R-:W-:Y:S05]  /*afd0*/  HMMA.16816.F32 R4, R24.reuse, R160, R4 ;  /* 0x000000a01804723c */ /* 0x042fea0000001804 */
[----:B------:R-:W-:Y:S01]  /*afe0*/  MUFU.EX2 R159, R34 ;  /* 0x00000022009f7308 */ /* 0x000fe20000000800 */
[--C-:B------:R-:W-:Y:S02]  /*aff0*/  FFMA.FTZ R96, R96, c[0x0][0x23c], -R145.reuse ;  /* 0x00008f0060607a23 */ /* 0x100fe40000010891 */
[C---:B------:R-:W-:Y:S04]  /*b000*/  HMMA.16816.F32 R8, R24.reuse, R162, R8 ;  /* 0x000000a21808723c */ /* 0x040fe80000001808 */
[--C-:B------:R-:W-:Y:S02]  /*b010*/  FFMA.FTZ R97, R97, c[0x0][0x23c], -R145.reuse ;  /* 0x00008f0061617a23 */ /* 0x100fe40000010891 */
[--C-:B------:R-:W-:Y:S01]  /*b020*/  FFMA.FTZ R98, R98, c[0x0][0x23c], -R146.reuse ;  /* 0x00008f0062627a23 */ /* 0x100fe20000010892 */
[----:B------:R1:W1:Y:S01]  /*b030*/  MUFU.EX2 R162, R35 ;  /* 0x0000002300a27308 */ /* 0x0002620000000800 */
[C---:B---3--:R-:W-:Y:S04]  /*b040*/  HMMA.16816.F32 R12, R24.reuse, R152, R12 ;  /* 0x00000098180c723c */ /* 0x048fe8000000180c */
[--C-:B------:R-:W-:Y:S02]  /*b050*/  FFMA.FTZ R99, R99, c[0x0][0x23c], -R146.reuse ;  /* 0x00008f0063637a23 */ /* 0x100fe40000010892 */
[--C-:B------:R-:W-:Y:S02]  /*b060*/  FFMA.FTZ R100, R100, c[0x0][0x23c], -R145.reuse ;  /* 0x00008f0064647a23 */ /* 0x100fe40000010891 */
[C---:B------:R-:W-:Y:S01]  /*b070*/  HMMA.16816.F32 R132, R24.reuse, R154, R132 ;  /* 0x0000009a1884723c */ /* 0x040fe20000001884 */
[----:B------:R-:W-:Y:S01]  /*b080*/  MUFU.EX2 R161, R36 ;  /* 0x0000002400a17308 */ /* 0x000fe20000000800 */
[----:B------:R-:W-:Y:S02]  /*b090*/  LDSM.16.MT88.4 R152, [R218+0xb800] ;  /* 0x00b80000da98783b */ /* 0x000fe40000004200 */
[--C-:B------:R-:W-:Y:S02]  /*b0a0*/  FFMA.FTZ R101, R101, c[0x0][0x23c], -R145.reuse ;  /* 0x00008f0065657a23 */ /* 0x100fe40000010891 */
[--C-:B------:R-:W-:Y:S02]  /*b0b0*/  FFMA.FTZ R102, R102, c[0x0][0x23c], -R146.reuse ;  /* 0x00008f0066667a23 */ /* 0x100fe40000010892 */
[C---:B--2---:R-:W-:Y:S03]  /*b0c0*/  HMMA.16816.F32 R16, R24.reuse, R28, R16 ;  /* 0x0000001c1810723c */ /* 0x044fe60000001810 */
[----:B------:R-:W2:Y:S01]  /*b0d0*/  MUFU.EX2 R160, R37 ;  /* 0x0000002500a07308 */ /* 0x000ea20000000800 */
[--C-:B------:R-:W-:Y:S02]  /*b0e0*/  FFMA.FTZ R103, R103, c[0x0][0x23c], -R146.reuse ;  /* 0x00008f0067677a23 */ /* 0x100fe40000010892 */
[--C-:B------:R-:W-:Y:S01]  /*b0f0*/  FFMA.FTZ R104, R104, c[0x0][0x23c], -R145.reuse ;  /* 0x00008f0068687a23 */ /* 0x100fe20000010891 */
[----:B-1----:R-:W1:Y:S01]  /*b100*/  LDSM.16.MT88.4 R32, [R147+0xb800] ;  /* 0x00b800009320783b */ /* 0x002e620000004200 */
[C---:B------:R-:W-:Y:S04]  /*b110*/  HMMA.16816.F32 R136, R24.reuse, R30, R136 ;  /* 0x0000001e1888723c */ /* 0x040fe80000001888 */
[--C-:B------:R-:W-:Y:S01]  /*b120*/  FFMA.FTZ R105, R105, c[0x0][0x23c], -R145.reuse ;  /* 0x00008f0069697a23 */ /* 0x100fe20000010891 */
[----:B------:R3:W1:Y:S01]  /*b130*/  MUFU.EX2 R158, R38 ;  /* 0x00000026009e7308 */ /* 0x0006620000000800 */
[--C-:B------:R-:W-:Y:S01]  /*b140*/  FFMA.FTZ R106, R106, c[0x0][0x23c], -R146.reuse ;  /* 0x00008f006a6a7a23 */ /* 0x100fe20000010892 */
[----:B------:R-:W2:Y:S01]  /*b150*/  LDSM.16.MT88.4 R28, [R216+0xb800] ;  /* 0x00b80000d81c783b */ /* 0x000ea20000004200 */
[C---:B----4-:R-:W-:Y:S04]  /*b160*/  HMMA.16816.F32 R140, R24.reuse, R148, R140 ;  /* 0x00000094188c723c */ /* 0x050fe8000000188c */
[--C-:B------:R-:W-:Y:S02]  /*b170*/  FFMA.FTZ R107, R107, c[0x0][0x23c], -R146.reuse ;  /* 0x00008f006b6b7a23 */ /* 0x100fe40000010892 */
[--C-:B------:R-:W-:Y:S01]  /*b180*/  FFMA.FTZ R108, R108, c[0x0][0x23c], -R145.reuse ;  /* 0x00008f006c6c7a23 */ /* 0x100fe20000010891 */
[----:B------:R-:W-:Y:S01]  /*b190*/  MUFU.EX2 R156, R40 ;  /* 0x00000028009c7308 */ /* 0x000fe20000000800 */
[----:B------:R-:W-:Y:S04]  /*b1a0*/  HMMA.16816.F32 R20, R24, R150, R20 ;  /* 0x000000961814723c */ /* 0x000fe80000001814 */
[--C-:B------:R-:W-:Y:S02]  /*b1b0*/  FFMA.FTZ R109, R109, c[0x0][0x23c], -R145.reuse ;  /* 0x00008f006d6d7a23 */ /* 0x100fe40000010891 */
[--C-:B------:R-:W-:Y:S01]  /*b1c0*/  FFMA.FTZ R110, R110, c[0x0][0x23c], -R146.reuse ;  /* 0x00008f006e6e7a23 */ /* 0x100fe20000010892 */
[----:B------:R-:W-:Y:S01]  /*b1d0*/  F2FP.PACK_AB R24, R170, R171 ;  /* 0x000000abaa18723e */ /* 0x000fe200000000ff */
[--C-:B------:R-:W-:Y:S01]  /*b1e0*/  FFMA.FTZ R111, R111, c[0x0][0x23c], -R146.reuse ;  /* 0x00008f006f6f7a23 */ /* 0x100fe20000010892 */
[----:B------:R-:W4:Y:S03]  /*b1f0*/  MUFU.EX2 R150, R41 ;  /* 0x0000002900967308 */ /* 0x000f260000000800 */
[----:B-----5:R-:W-:Y:S01]  /*b200*/  F2FP.PACK_AB R25, R169, R168 ;  /* 0x000000a8a919723e */ /* 0x020fe200000000ff */
[----:B---3--:R-:W3:Y:S01]  /*b210*/  LDSM.16.MT88.4 R36, [R217+0xb800] ;  /* 0x00b80000d924783b */ /* 0x008ee20000004200 */
[----:B------:R-:W-:Y:S01]  /*b220*/  F2FP.PACK_AB R26, R165, R164 ;  /* 0x000000a4a51a723e */ /* 0x000fe200000000ff */
[--C-:B------:R-:W-:Y:S01]  /*b230*/  FFMA.FTZ R112, R112, c[0x0][0x23c], -R145.reuse ;  /* 0x00008f0070707a23 */ /* 0x100fe20000010891 */
[----:B------:R-:W-:Y:S01]  /*b240*/  F2FP.PACK_AB R27, R162, R159 ;  /* 0x0000009fa21b723e */ /* 0x000fe200000000ff */
[--C-:B------:R-:W-:Y:S02]  /*b250*/  FFMA.FTZ R113, R113, c[0x0][0x23c], -R145.reuse ;  /* 0x00008f0071717a23 */ /* 0x100fe40000010891 */
[----:B------:R-:W-:Y:S01]  /*b260*/  MUFU.EX2 R148, R42 ;  /* 0x0000002a00947308 */ /* 0x000fe20000000800 */
[--C-:B------:R-:W-:Y:S02]  /*b270*/  FFMA.FTZ R114, R114, c[0x0][0x23c], -R146.reuse ;  /* 0x00008f0072727a23 */ /* 0x100fe40000010892 */
[--C-:B------:R-:W-:Y:S01]  /*b280*/  FFMA.FTZ R115, R115, c[0x0][0x23c], -R146.reuse ;  /* 0x00008f0073737a23 */ /* 0x100fe20000010892 */
[C---:B-1----:R-:W-:Y:S03]  /*b290*/  HMMA.16816.F32 R4, R24.reuse, R32, R4 ;  /* 0x000000201804723c */ /* 0x042fe60000001804 */
[--C-:B------:R-:W-:Y:S02]  /*b2a0*/  FFMA.FTZ R124, R124, c[0x0][0x23c], -R145.reuse ;  /* 0x00008f007c7c7a23 */ /* 0x100fe40000010891 */
[--C-:B------:R-:W-:Y:S01]  /*b2b0*/  FFMA.FTZ R125, R125, c[0x0][0x23c], -R145.reuse ;  /* 0x00008f007d7d7a23 */ /* 0x100fe20000010891 */
[----:B------:R1:W5:Y:S01]  /*b2c0*/  MUFU.EX2 R149, R43 ;  /* 0x0000002b00957308 */ /* 0x0003620000000800 */
[--C-:B------:R-:W-:Y:S01]  /*b2d0*/  FFMA.FTZ R126, R126, c[0x0][0x23c], -R146.reuse ;  /* 0x00008f007e7e7a23 */ /* 0x100fe20000010892 */
[C---:B------:R-:W-:Y:S01]  /*b2e0*/  HMMA.16816.F32 R8, R24.reuse, R34, R8 ;  /* 0x000000221808723c */ /* 0x040fe20000001808 */
[----:B------:R-:W3:Y:S03]  /*b2f0*/  LDSM.16.MT88.4 R32, [R147+0xc000] ;  /* 0x00c000009320783b */ /* 0x000ee60000004200 */
[--C-:B------:R-:W-:Y:S02]  /*b300*/  FFMA.FTZ R127, R127, c[0x0][0x23c], -R146.reuse ;  /* 0x00008f007f7f7a23 */ /* 0x100fe40000010892 */
[--C-:B------:R-:W-:Y:S02]  /*b310*/  FFMA.FTZ R128, R128, c[0x0][0x23c], -R145.reuse ;  /* 0x00008f0080807a23 */ /* 0x100fe40000010891 */
[----:B------:R-:W3:Y:S01]  /*b320*/  MUFU.EX2 R45, R45 ;  /* 0x0000002d002d7308 */ /* 0x000ee20000000800 */
[C---:B------:R-:W-:Y:S03]  /*b330*/  HMMA.16816.F32 R12, R24.reuse, R152, R12 ;  /* 0x00000098180c723c */ /* 0x040fe6000000180c */
[----:B------:R-:W-:Y:S02]  /*b340*/  FFMA.FTZ R145, R129, c[0x0][0x23c], -R145 ;  /* 0x00008f0081917a23 */ /* 0x000fe40000010891 */
[--C-:B------:R-:W-:Y:S02]  /*b350*/  FFMA.FTZ R130, R130, c[0x0][0x23c], -R146.reuse ;  /* 0x00008f0082827a23 */ /* 0x100fe40000010892 */
[----:B------:R-:W-:Y:S01]  /*b360*/  FFMA.FTZ R146, R131, c[0x0][0x23c], -R146 ;  /* 0x00008f0083927a23 */ /* 0x000fe20000010892 */
[C---:B------:R-:W-:Y:S01]  /*b370*/  HMMA.16816.F32 R132, R24.reuse, R154, R132 ;  /* 0x0000009a1884723c */ /* 0x040fe20000001884 */
[----:B------:R-:W-:Y:S01]  /*b380*/  MUFU.EX2 R46, R46 ;  /* 0x0000002e002e7308 */ /* 0x000fe20000000800 */
[----:B------:R-:W-:Y:S02]  /*b390*/  LDSM.16.MT88.4 R152, [R147+0x11800] ;  /* 0x011800009398783b */ /* 0x000fe40000004200 */
[----:B------:R-:W-:Y:S02]  /*b3a0*/  FFMA.FTZ R0, R0, R251, R177 ;  /* 0x000000fb00007223 */ /* 0x000fe400000100b1 */
[----:B------:R-:W-:Y:S02]  /*b3b0*/  FFMA.FTZ R2, R2, R248, R176 ;  /* 0x000000f802027223 */ /* 0x000fe400000100b0 */
[C---:B--2---:R-:W-:Y:S02]  /*b3c0*/  HMMA.16816.F32 R16, R24.reuse, R28, R16 ;  /* 0x0000001c1810723c */ /* 0x044fe40000001810 */
[----:B-1----:R-:W-:Y:S01]  /*b3d0*/  LDSM.16.MT88.4 R40, [R217+0xc000] ;  /* 0x00c00000d928783b */ /* 0x002fe20000004200 */
[----:B------:R-:W1:Y:S01]  /*b3e0*/  MUFU.EX2 R47, R47 ;  /* 0x0000002f002f7308 */ /* 0x000e620000000800 */
[----:B------:R-:W-:Y:S02]  /*b3f0*/  FADD.FTZ R0, R178, R0 ;  /* 0x00000000b2007221 */ /* 0x000fe40000010000 */
[----:B------:R-:W-:Y:S02]  /*b400*/  FADD.FTZ R2, R179, R2 ;  /* 0x00000002b3027221 */ /* 0x000fe40000010000 */
[C---:B------:R-:W-:Y:S02]  /*b410*/  HMMA.16816.F32 R136, R24.reuse, R30, R136 ;  /* 0x0000001e1888723c */ /* 0x040fe40000001888 */
[----:B------:R-:W2:Y:S02]  /*b420*/  LDSM.16.MT88.4 R28, [R218+0xc000] ;  /* 0x00c00000da1c783b */ /* 0x000ea40000004200 */
[----:B------:R-:W-:Y:S01]  /*b430*/  FADD.FTZ R0, R186, R0 ;  /* 0x00000000ba007221 */ /* 0x000fe20000010000 */
[----:B------:R-:W-:Y:S01]  /*b440*/  MUFU.EX2 R48, R48 ;  /* 0x0000003000307308 */ /* 0x000fe20000000800 */
[----:B------:R-:W-:Y:S02]  /*b450*/  FADD.FTZ R2, R188, R2 ;  /* 0x00000002bc027221 */ /* 0x000fe40000010000 */
[C---:B---3--:R-:W-:Y:S04]  /*b460*/  HMMA.16816.F32 R140, R24.reuse, R36, R140 ;  /* 0x00000024188c723c */ /* 0x048fe8000000188c */
[----:B------:R-:W-:Y:S02]  /*b470*/  FADD.FTZ R0, R187, R0 ;  /* 0x00000000bb007221 */ /* 0x000fe40000010000 */
[----:B------:R-:W-:Y:S01]  /*b480*/  FADD.FTZ R2, R189, R2 ;  /* 0x00000002bd027221 */ /* 0x000fe20000010000 */
[----:B------:R-:W3:Y:S01]  /*b490*/  MUFU.EX2 R49, R49 ;  /* 0x0000003100317308 */ /* 0x000ee20000000800 */
[----:B------:R-:W-:Y:S01]  /*b4a0*/  HMMA.16816.F32 R20, R24, R38, R20 ;  /* 0x000000261814723c */ /* 0x000fe20000001814 */
[----:B------:R-:W1:Y:S03]  /*b4b0*/  LDSM.16.MT88.4 R36, [R216+0xc000] ;  /* 0x00c00000d824783b */ /* 0x000e660000004200 */
[----:B------:R-:W-:Y:S02]  /*b4c0*/  FADD.FTZ R0, R193, R0 ;  /* 0x00000000c1007221 */ /* 0x000fe40000010000 */
[----:B------:R-:W-:Y:S01]  /*b4d0*/  FADD.FTZ R2, R194, R2 ;  /* 0x00000002c2027221 */ /* 0x000fe20000010000 */
[----:B------:R-:W-:Y:S01]  /*b4e0*/  F2FP.PACK_AB R24, R160, R161 ;  /* 0x000000a1a018723e */ /* 0x000fe200000000ff */
[----:B------:R-:W-:Y:S01]  /*b4f0*/  FADD.FTZ R0, R192, R0 ;  /* 0x00000000c0007221 */ /* 0x000fe20000010000 */
[----:B------:R-:W-:Y:S03]  /*b500*/  MUFU.EX2 R50, R50 ;  /* 0x0000003200327308 */ /* 0x000fe60000000800 */
[----:B------:R-:W-:Y:S01]  /*b510*/  F2FP.PACK_AB R25, R157, R158 ;  /* 0x0000009e9d19723e */ /* 0x000fe200000000ff */
[----:B------:R-:W-:Y:S01]  /*b520*/  FADD.FTZ R0, R185, R0 ;  /* 0x00000000b9007221 */ /* 0x000fe20000010000 */
[----:B----4-:R-:W-:Y:S01]  /*b530*/  F2FP.PACK_AB R26, R150, R156 ;  /* 0x0000009c961a723e */ /* 0x010fe200000000ff */
[----:B------:R-:W-:Y:S01]  /*b540*/  FADD.FTZ R2, R195, R2 ;  /* 0x00000002c3027221 */ /* 0x000fe20000010000 */
[----:B-----5:R-:W-:Y:S01]  /*b550*/  F2FP.PACK_AB R27, R149, R148 ;  /* 0x00000094951b723e */ /* 0x020fe200000000ff */
[----:B------:R-:W-:Y:S02]  /*b560*/  FADD.FTZ R0, R184, R0 ;  /* 0x00000000b8007221 */ /* 0x000fe40000010000 */
[----:B------:R-:W4:Y:S01]  /*b570*/  MUFU.EX2 R51, R51 ;  /* 0x0000003300337308 */ /* 0x000f220000000800 */
[----:B------:R-:W-:Y:S03]  /*b580*/  FADD.FTZ R2, R190, R2 ;  /* 0x00000002be027221 */ /* 0x000fe60000010000 */
[C---:B------:R-:W-:Y:S03]  /*b590*/  HMMA.16816.F32 R4, R24.reuse, R32, R4 ;  /* 0x000000201804723c */ /* 0x040fe60000001804 */
[----:B------:R-:W-:Y:S03]  /*b5a0*/  FADD.FTZ R2, R191, R2 ;  /* 0x00000002bf027221 */ /* 0x000fe60000010000 */
[----:B------:R-:W-:Y:S01]  /*b5b0*/  MUFU.EX2 R52, R52 ;  /* 0x0000003400347308 */ /* 0x000fe20000000800 */
[----:B------:R-:W-:Y:S01]  /*b5c0*/  FADD.FTZ R2, R182, R2 ;  /* 0x00000002b6027221 */ /* 0x000fe20000010000 */
[C---:B------:R-:W-:Y:S01]  /*b5d0*/  HMMA.16816.F32 R8, R24.reuse, R34, R8 ;  /* 0x000000221808723c */ /* 0x040fe20000001808 */
[----:B------:R-:W5:Y:S07]  /*b5e0*/  LDSM.16.MT88.4 R32, [R147+0xc800] ;  /* 0x00c800009320783b */ /* 0x000f6e0000004200 */
[----:B------:R-:W3:Y:S01]  /*b5f0*/  MUFU.EX2 R53, R53 ;  /* 0x0000003500357308 */ /* 0x000ee20000000800 */
[C---:B--2---:R-:W-:Y:S08]  /*b600*/  HMMA.16816.F32 R12, R24.reuse, R28, R12 ;  /* 0x0000001c180c723c */ /* 0x044ff0000000180c */
[C---:B------:R-:W-:Y:S01]  /*b610*/  HMMA.16816.F32 R132, R24.reuse, R30, R132 ;  /* 0x0000001e1884723c */ /* 0x040fe20000001884 */
[----:B------:R-:W-:Y:S01]  /*b620*/  MUFU.EX2 R54, R54 ;  /* 0x0000003600367308 */ /* 0x000fe20000000800 */
[----:B------:R-:W2:Y:S06]  /*b630*/  LDSM.16.MT88.4 R28, [R218+0xc800] ;  /* 0x00c80000da1c783b */ /* 0x000eac0000004200 */
[C---:B-1----:R-:W-:Y:S03]  /*b640*/  HMMA.16816.F32 R16, R24.reuse, R36, R16 ;  /* 0x000000241810723c */ /* 0x042fe60000001810 */
[----:B------:R-:W1:Y:S05]  /*b650*/  MUFU.EX2 R55, R55 ;  /* 0x0000003700377308 */ /* 0x000e6a0000000800 */
[C---:B------:R-:W-:Y:S01]  /*b660*/  HMMA.16816.F32 R136, R24.reuse, R38, R136 ;  /* 0x000000261888723c */ /* 0x040fe20000001888 */
[----:B------:R-:W1:Y:S04]  /*b670*/  LDSM.16.MT88.4 R36, [R216+0xc800] ;  /* 0x00c80000d824783b */ /* 0x000e680000004200 */
[----:B------:R-:W-:Y:S03]  /*b680*/  MUFU.EX2 R56, R56 ;  /* 0x0000003800387308 */ /* 0x000fe60000000800 */
[C---:B------:R-:W-:Y:S07]  /*b690*/  HMMA.16816.F32 R140, R24.reuse, R40, R140 ;  /* 0x00000028188c723c */ /* 0x040fee000000188c */
[----:B------:R-:W1:Y:S01]  /*b6a0*/  MUFU.EX2 R57, R57 ;  /* 0x0000003900397308 */ /* 0x000e620000000800 */
[----:B------:R-:W-:Y:S01]  /*b6b0*/  HMMA.16816.F32 R20, R24, R42, R20 ;  /* 0x0000002a1814723c */ /* 0x000fe20000001814 */
[----:B------:R-:W1:Y:S06]  /*b6c0*/  LDSM.16.MT88.4 R40, [R217+0xc800] ;  /* 0x00c80000d928783b */ /* 0x000e6c0000004200 */
[----:B------:R-:W-:Y:S02]  /*b6d0*/  F2FP.PACK_AB R24, R45, R44 ;  /* 0x0000002c2d18723e */ /* 0x000fe400000000ff */
[----:B------:R-:W-:Y:S03]  /*b6e0*/  MUFU.EX2 R58, R58 ;  /* 0x0000003a003a7308 */ /* 0x000fe60000000800 */
[----:B------:R-:W-:Y:S02]  /*b6f0*/  F2FP.PACK_AB R25, R47, R46 ;  /* 0x0000002e2f19723e */ /* 0x000fe400000000ff */
[----:B---3--:R-:W-:Y:S02]  /*b700*/  F2FP.PACK_AB R26, R49, R48 ;  /* 0x00000030311a723e */ /* 0x008fe400000000ff */
[----:B----4-:R-:W-:Y:S03]  /*b710*/  F2FP.PACK_AB R27, R51, R50 ;  /* 0x00000032331b723e */ /* 0x010fe600000000ff */
[----:B------:R-:W3:Y:S04]  /*b720*/  MUFU.EX2 R59, R59 ;  /* 0x0000003b003b7308 */ /* 0x000ee80000000800 */
[C---:B-----5:R-:W-:Y:S06]  /*b730*/  HMMA.16816.F32 R4, R24.reuse, R32, R4 ;  /* 0x000000201804723c */ /* 0x060fec0000001804 */
[----:B------:R-:W-:Y:S02]  /*b740*/  MUFU.EX2 R60, R60 ;  /* 0x0000003c003c7308 */ /* 0x000fe40000000800 */
[C---:B------:R-:W-:Y:S01]  /*b750*/  HMMA.16816.F32 R8, R24.reuse, R34, R8 ;  /* 0x000000221808723c */ /* 0x040fe20000001808 */
[----:B------:R-:W-:Y:S07]  /*b760*/  LDSM.16.MT88.4 R32, [R218+0xd000] ;  /* 0x00d00000da20783b */ /* 0x000fee0000004200 */
[----:B------:R-:W4:Y:S01]  /*b770*/  MUFU.EX2 R61, R61 ;  /* 0x0000003d003d7308 */ /* 0x000f220000000800 */
[C---:B--2---:R-:W-:Y:S08]  /*b780*/  HMMA.16816.F32 R12, R24.reuse, R28, R12 ;  /* 0x0000001c180c723c */ /* 0x044ff0000000180c */
[C---:B------:R-:W-:Y:S01]  /*b790*/  HMMA.16816.F32 R132, R24.reuse, R30, R132 ;  /* 0x0000001e1884723c */ /* 0x040fe20000001884 */
[----:B------:R-:W-:Y:S01]  /*b7a0*/  MUFU.EX2 R62, R62 ;  /* 0x0000003e003e7308 */ /* 0x000fe20000000800 */
[----:B------:R-:W2:Y:S06]  /*b7b0*/  LDSM.16.MT88.4 R28, [R147+0xd000] ;  /* 0x00d00000931c783b */ /* 0x000eac0000004200 */
[C---:B-1----:R-:W-:Y:S03]  /*b7c0*/  HMMA.16816.F32 R16, R24.reuse, R36, R16 ;  /* 0x000000241810723c */ /* 0x042fe60000001810 */
[----:B------:R-:W1:Y:S05]  /*b7d0*/  MUFU.EX2 R63, R63 ;  /* 0x0000003f003f7308 */ /* 0x000e6a0000000800 */
[C---:B------:R-:W-:Y:S01]  /*b7e0*/  HMMA.16816.F32 R136, R24.reuse, R38, R136 ;  /* 0x000000261888723c */ /* 0x040fe20000001888 */
[----:B------:R-:W5:Y:S04]  /*b7f0*/  LDSM.16.MT88.4 R36, [R216+0xd000] ;  /* 0x00d00000d824783b */ /* 0x000f680000004200 */
        /* <DEDUP_REMOVED lines=8> */
[----:B------:R-:W-:Y:S02]  /*b880*/  F2FP.PACK_AB R26, R57, R56 ;  /* 0x00000038391a723e */ /* 0x000fe400000000ff */
[----:B---3--:R-:W-:Y:S03]  /*b890*/  F2FP.PACK_AB R27, R59, R58 ;  /* 0x0000003a3b1b723e */ /* 0x008fe600000000ff */
[----:B------:R-:W3:Y:S04]  /*b8a0*/  MUFU.EX2 R67, R67 ;  /* 0x0000004300437308 */ /* 0x000ee80000000800 */
[C---:B--2---:R-:W-:Y:S06]  /*b8b0*/  HMMA.16816.F32 R4, R24.reuse, R28, R4 ;  /* 0x0000001c1804723c */ /* 0x044fec0000001804 */
[----:B------:R-:W-:Y:S02]  /*b8c0*/  MUFU.EX2 R68, R68 ;  /* 0x0000004400447308 */ /* 0x000fe40000000800 */
[C---:B------:R-:W-:Y:S01]  /*b8d0*/  HMMA.16816.F32 R8, R24.reuse, R30, R8 ;  /* 0x0000001e1808723c */ /* 0x040fe20000001808 */
[----:B------:R-:W2:Y:S07]  /*b8e0*/  LDSM.16.MT88.4 R28, [R147+0xd800] ;  /* 0x00d80000931c783b */ /* 0x000eae0000004200 */
[----:B------:R-:W1:Y:S01]  /*b8f0*/  MUFU.EX2 R69, R69 ;  /* 0x0000004500457308 */ /* 0x000e620000000800 */
[C---:B------:R-:W-:Y:S08]  /*b900*/  HMMA.16816.F32 R12, R24.reuse, R32, R12 ;  /* 0x00000020180c723c */ /* 0x040ff0000000180c */
[C---:B------:R-:W-:Y:S01]  /*b910*/  HMMA.16816.F32 R132, R24.reuse, R34, R132 ;  /* 0x000000221884723c */ /* 0x040fe20000001884 */
[----:B------:R-:W-:Y:S01]  /*b920*/  MUFU.EX2 R70, R70 ;  /* 0x0000004600467308 */ /* 0x000fe20000000800 */
[----:B------:R-:W2:Y:S06]  /*b930*/  LDSM.16.MT88.4 R32, [R218+0xd800] ;  /* 0x00d80000da20783b */ /* 0x000eac0000004200 */
[C---:B-----5:R-:W-:Y:S03]  /*b940*/  HMMA.16816.F32 R16, R24.reuse, R36, R16 ;  /* 0x000000241810723c */ /* 0x060fe60000001810 */
[----:B------:R-:W5:Y:S05]  /*b950*/  MUFU.EX2 R71, R71 ;  /* 0x0000004700477308 */ /* 0x000f6a0000000800 */
[C---:B------:R-:W-:Y:S01]  /*b960*/  HMMA.16816.F32 R136, R24.reuse, R38, R136 ;  /* 0x000000261888723c */ /* 0x040fe20000001888 */
[----:B------:R-:W5:Y:S04]  /*b970*/  LDSM.16.MT88.4 R36, [R216+0xd800] ;  /* 0x00d80000d824783b */ /* 0x000f680000004200 */
[----:B------:R-:W-:Y:S03]  /*b980*/  MUFU.EX2 R72, R72 ;  /* 0x0000004800487308 */ /* 0x000fe60000000800 */
[C---:B-1----:R-:W-:Y:S07]  /*b990*/  HMMA.16816.F32 R140, R24.reuse, R40, R140 ;  /* 0x00000028188c723c */ /* 0x042fee000000188c */
[----:B------:R-:W1:Y:S01]  /*b9a0*/  MUFU.EX2 R73, R73 ;  /* 0x0000004900497308 */ /* 0x000e620000000800 */
[----:B------:R-:W-:Y:S01]  /*b9b0*/  HMMA.16816.F32 R20, R24, R42, R20 ;  /* 0x0000002a1814723c */ /* 0x000fe20000001814 */
[----:B------:R-:W1:Y:S06]  /*b9c0*/  LDSM.16.MT88.4 R40, [R217+0xd800] ;  /* 0x00d80000d928783b */ /* 0x000e6c0000004200 */
[----:B----4-:R-:W-:Y:S02]  /*b9d0*/  F2FP.PACK_AB R24, R61, R60 ;  /* 0x0000003c3d18723e */ /* 0x010fe400000000ff */
[----:B------:R-:W-:Y:S03]  /*b9e0*/  MUFU.EX2 R74, R74 ;  /* 0x0000004a004a7308 */ /* 0x000fe60000000800 */
[----:B------:R-:W-:Y:S02]  /*b9f0*/  F2FP.PACK_AB R25, R63, R62 ;  /* 0x0000003e3f19723e */ /* 0x000fe400000000ff */
[----:B------:R-:W-:Y:S02]  /*ba00*/  F2FP.PACK_AB R26, R65, R64 ;  /* 0x00000040411a723e */ /* 0x000fe400000000ff */
[----:B---3--:R-:W-:Y:S03]  /*ba10*/  F2FP.PACK_AB R27, R67, R66 ;  /* 0x00000042431b723e */ /* 0x008fe600000000ff */
[----:B------:R-:W-:Y:S04]  /*ba20*/  MUFU.EX2 R116, R116 ;  /* 0x0000007400747308 */ /* 0x000fe80000000800 */
[C---:B--2---:R-:W-:Y:S06]  /*ba30*/  HMMA.16816.F32 R4, R24.reuse, R28, R4 ;  /* 0x0000001c1804723c */ /* 0x044fec0000001804 */
[----:B------:R-:W-:Y:S02]  /*ba40*/  MUFU.EX2 R117, R117 ;  /* 0x0000007500757308 */ /* 0x000fe40000000800 */
[C---:B------:R-:W-:Y:S01]  /*ba50*/  HMMA.16816.F32 R8, R24.reuse, R30, R8 ;  /* 0x0000001e1808723c */ /* 0x040fe20000001808 */
[----:B------:R-:W2:Y:S07]  /*ba60*/  LDSM.16.MT88.4 R28, [R147+0xe000] ;  /* 0x00e00000931c783b */ /* 0x000eae0000004200 */
[C---:B------:R-:W-:Y:S01]  /*ba70*/  HMMA.16816.F32 R12, R24.reuse, R32, R12 ;  /* 0x00000020180c723c */ /* 0x040fe2000000180c */
[----:B------:R-:W-:Y:S07]  /*ba80*/  MUFU.EX2 R118, R118 ;  /* 0x0000007600767308 */ /* 0x000fee0000000800 */
[C---:B------:R-:W-:Y:S01]  /*ba90*/  HMMA.16816.F32 R132, R24.reuse, R34, R132 ;  /* 0x000000221884723c */ /* 0x040fe20000001884 */
[----:B------:R-:W3:Y:S02]  /*baa0*/  LDSM.16.MT88.4 R32, [R218+0xe000] ;  /* 0x00e00000da20783b */ /* 0x000ee40000004200 */
[----:B------:R-:W-:Y:S05]  /*bab0*/  MUFU.EX2 R119, R119 ;  /* 0x0000007700777308 */ /* 0x000fea0000000800 */
[C---:B-----5:R-:W-:Y:S05]  /*bac0*/  HMMA.16816.F32 R16, R24.reuse, R36, R16 ;  /* 0x000000241810723c */ /* 0x060fea0000001810 */
[----:B------:R-:W4:Y:S03]  /*bad0*/  MUFU.EX2 R75, R75 ;  /* 0x0000004b004b7308 */ /* 0x000f260000000800 */
[C---:B------:R-:W-:Y:S01]  /*bae0*/  HMMA.16816.F32 R136, R24.reuse, R38, R136 ;  /* 0x000000261888723c */ /* 0x040fe20000001888 */
[----:B------:R-:W5:Y:S06]  /*baf0*/  LDSM.16.MT88.4 R36, [R216+0xe000] ;  /* 0x00e00000d824783b */ /* 0x000f6c0000004200 */
[----:B------:R-:W-:Y:S01]  /*bb00*/  MUFU.EX2 R120, R120 ;  /* 0x0000007800787308 */ /* 0x000fe20000000800 */
[C---:B-1----:R-:W-:Y:S08]  /*bb10*/  HMMA.16816.F32 R140, R24.reuse, R40, R140 ;  /* 0x00000028188c723c */ /* 0x042ff0000000188c */
[----:B------:R-:W-:Y:S01]  /*bb20*/  HMMA.16816.F32 R20, R24, R42, R20 ;  /* 0x0000002a1814723c */ /* 0x000fe20000001814 */
[----:B------:R-:W1:Y:S01]  /*bb30*/  LDSM.16.MT88.4 R40, [R217+0xe000] ;  /* 0x00e00000d928783b */ /* 0x000e620000004200 */
[----:B------:R-:W-:Y:S05]  /*bb40*/  MUFU.EX2 R76, R76 ;  /* 0x0000004c004c7308 */ /* 0x000fea0000000800 */
[----:B------:R-:W-:Y:S02]  /*bb50*/  F2FP.PACK_AB R24, R69, R68 ;  /* 0x000000444518723e */ /* 0x000fe400000000ff */
[----:B------:R-:W-:Y:S03]  /*bb60*/  F2FP.PACK_AB R25, R71, R70 ;  /* 0x000000464719723e */ /* 0x000fe600000000ff */
[----:B------:R-:W-:Y:S01]  /*bb70*/  F2FP.PACK_AB R26, R73, R72 ;  /* 0x00000048491a723e */ /* 0x000fe200000000ff */
[----:B------:R-:W1:Y:S01]  /*bb80*/  MUFU.EX2 R77, R77 ;  /* 0x0000004d004d7308 */ /* 0x000e620000000800 */
[----:B----4-:R-:W-:Y:S07]  /*bb90*/  F2FP.PACK_AB R27, R75, R74 ;  /* 0x0000004a4b1b723e */ /* 0x010fee00000000ff */
[C---:B--2---:R-:W-:Y:S02]  /*bba0*/  HMMA.16816.F32 R4, R24.reuse, R28, R4 ;  /* 0x0000001c1804723c */ /* 0x044fe40000001804 */
[----:B------:R-:W-:Y:S06]  /*bbb0*/  MUFU.EX2 R121, R121 ;  /* 0x0000007900797308 */ /* 0x000fec0000000800 */
[C---:B------:R-:W-:Y:S01]  /*bbc0*/  HMMA.16816.F32 R8, R24.reuse, R30, R8 ;  /* 0x0000001e1808723c */ /* 0x040fe20000001808 */
[----:B------:R-:W2:Y:S03]  /*bbd0*/  LDSM.16.MT88.4 R28, [R147+0xe800] ;  /* 0x00e80000931c783b */ /* 0x000ea60000004200 */
[----:B------:R-:W-:Y:S04]  /*bbe0*/  MUFU.EX2 R122, R122 ;  /* 0x0000007a007a7308 */ /* 0x000fe80000000800 */
[C---:B---3--:R-:W-:Y:S06]  /*bbf0*/  HMMA.16816.F32 R12, R24.reuse, R32, R12 ;  /* 0x00000020180c723c */ /* 0x048fec000000180c */
[----:B------:R-:W-:Y:S02]  /*bc00*/  MUFU.EX2 R123, R123 ;  /* 0x0000007b007b7308 */ /* 0x000fe40000000800 */
[C---:B------:R-:W-:Y:S01]  /*bc10*/  HMMA.16816.F32 R132, R24.reuse, R34, R132 ;  /* 0x000000221884723c */ /* 0x040fe20000001884 */
[----:B------:R-:W3:Y:S07]  /*bc20*/  LDSM.16.MT88.4 R32, [R218+0xe800] ;  /* 0x00e80000da20783b */ /* 0x000eee0000004200 */
[C---:B-----5:R-:W-:Y:S01]  /*bc30*/  HMMA.16816.F32 R16, R24.reuse, R36, R16 ;  /* 0x000000241810723c */ /* 0x060fe20000001810 */
[----:B------:R-:W-:Y:S07]  /*bc40*/  MUFU.EX2 R78, R78 ;  /* 0x0000004e004e7308 */ /* 0x000fee0000000800 */
[C---:B------:R-:W-:Y:S01]  /*bc50*/  HMMA.16816.F32 R136, R24.reuse, R38, R136 ;  /* 0x000000261888723c */ /* 0x040fe20000001888 */
[----:B------:R-:W4:Y:S02]  /*bc60*/  LDSM.16.MT88.4 R36, [R216+0xe800] ;  /* 0x00e80000d824783b */ /* 0x000f240000004200 */
[----:B------:R-:W5:Y:S05]  /*bc70*/  MUFU.EX2 R79, R79 ;  /* 0x0000004f004f7308 */ /* 0x000f6a0000000800 */
[C---:B-1----:R-:W-:Y:S05]  /*bc80*/  HMMA.16816.F32 R140, R24.reuse, R40, R140 ;  /* 0x00000028188c723c */ /* 0x042fea000000188c */
[----:B------:R-:W-:Y:S03]  /*bc90*/  MUFU.EX2 R80, R80 ;  /* 0x0000005000507308 */ /* 0x000fe60000000800 */
[----:B------:R-:W-:Y:S01]  /*bca0*/  HMMA.16816.F32 R20, R24, R42, R20 ;  /* 0x0000002a1814723c */ /* 0x000fe20000001814 */
[----:B------:R-:W1:Y:S06]  /*bcb0*/  LDSM.16.MT88.4 R40, [R217+0xe800] ;  /* 0x00e80000d928783b */ /* 0x000e6c0000004200 */
[----:B------:R-:W2:Y:S01]  /*bcc0*/  MUFU.EX2 R81, R81 ;  /* 0x0000005100517308 */ /* 0x000ea20000000800 */
[----:B------:R-:W-:Y:S04]  /*bcd0*/  F2FP.PACK_AB R24, R77, R76 ;  /* 0x0000004c4d18723e */ /* 0x000fe800000000ff */
[----:B-----5:R-:W-:Y:S05]  /*bce0*/  F2FP.PACK_AB R25, R79, R78 ;  /* 0x0000004e4f19723e */ /* 0x020fea00000000ff */
[----:B------:R-:W-:Y:S10]  /*bcf0*/  MUFU.EX2 R82, R82 ;  /* 0x0000005200527308 */ /* 0x000ff40000000800 */
[----:B------:R-:W5:Y:S01]  /*bd00*/  MUFU.EX2 R83, R83 ;  /* 0x0000005300537308 */ /* 0x000f620000000800 */
[----:B--2---:R-:W-:Y:S09]  /*bd10*/  F2FP.PACK_AB R26, R81, R80 ;  /* 0x00000050511a723e */ /* 0x004ff200000000ff */
[----:B------:R-:W-:Y:S10]  /*bd20*/  MUFU.EX2 R84, R84 ;  /* 0x0000005400547308 */ /* 0x000ff40000000800 */
[----:B------:R-:W2:Y:S01]  /*bd30*/  MUFU.EX2 R85, R85 ;  /* 0x0000005500557308 */ /* 0x000ea20000000800 */
[----:B-----5:R-:W-:Y:S09]  /*bd40*/  F2FP.PACK_AB R27, R83, R82 ;  /* 0x00000052531b723e */ /* 0x020ff200000000ff */
[----:B------:R-:W-:Y:S01]  /*bd50*/  MUFU.EX2 R86, R86 ;  /* 0x0000005600567308 */ /* 0x000fe20000000800 */
[C---:B------:R-:W-:Y:S08]  /*bd60*/  HMMA.16816.F32 R4, R24.reuse, R28, R4 ;  /* 0x0000001c1804723c */ /* 0x040ff00000001804 */
[C---:B------:R-:W-:Y:S01]  /*bd70*/  HMMA.16816.F32 R8, R24.reuse, R30, R8 ;  /* 0x0000001e1808723c */ /* 0x040fe20000001808 */
[----:B------:R-:W5:Y:S01]  /*bd80*/  LDSM.16.MT88.4 R28, [R147+0xf000] ;  /* 0x00f00000931c783b */ /* 0x000f620000004200 */
[----:B------:R-:W1:Y:S06]  /*bd90*/  MUFU.EX2 R87, R87 ;  /* 0x0000005700577308 */ /* 0x000e6c0000000800 */
[C---:B---3--:R-:W-:Y:S04]  /*bda0*/  HMMA.16816.F32 R12, R24.reuse, R32, R12 ;  /* 0x00000020180c723c */ /* 0x048fe8000000180c */
[----:B------:R-:W-:Y:S04]  /*bdb0*/  MUFU.EX2 R88, R88 ;  /* 0x0000005800587308 */ /* 0x000fe80000000800 */
[C---:B------:R-:W-:Y:S01]  /*bdc0*/  HMMA.16816.F32 R132, R24.reuse, R34, R132 ;  /* 0x000000221884723c */ /* 0x040fe20000001884 */
[----:B------:R-:W3:Y:S05]  /*bdd0*/  LDSM.16.MT88.4 R32, [R218+0xf000] ;  /* 0x00f00000da20783b */ /* 0x000eea0000004200 */
[----:B------:R-:W2:Y:S02]  /*bde0*/  MUFU.EX2 R89, R89 ;  /* 0x0000005900597308 */ /* 0x000ea40000000800 */
[C---:B----4-:R-:W-:Y:S08]  /*bdf0*/  HMMA.16816.F32 R16, R24.reuse, R36, R16 ;  /* 0x000000241810723c */ /* 0x050ff00000001810 */
[C---:B------:R-:W-:Y:S01]  /*be00*/  HMMA.16816.F32 R136, R24.reuse, R38, R136 ;  /* 0x000000261888723c */ /* 0x040fe20000001888 */
[----:B------:R-:W-:Y:S01]  /*be10*/  MUFU.EX2 R90, R90 ;  /* 0x0000005a005a7308 */ /* 0x000fe20000000800 */
[----:B------:R-:W4:Y:S06]  /*be20*/  LDSM.16.MT88.4 R36, [R216+0xf000] ;  /* 0x00f00000d824783b */ /* 0x000f2c0000004200 */
[C---:B-1----:R-:W-:Y:S03]  /*be30*/  HMMA.16816.F32 R140, R24.reuse, R40, R140 ;  /* 0x00000028188c723c */ /* 0x042fe6000000188c */
[----:B------:R-:W1:Y:S05]  /*be40*/  MUFU.EX2 R91, R91 ;  /* 0x0000005b005b7308 */ /* 0x000e6a0000000800 */
[----:B------:R-:W-:Y:S01]  /*be50*/  HMMA.16816.F32 R20, R24, R42, R20 ;  /* 0x0000002a1814723c */ /* 0x000fe20000001814 */
[----:B------:R-:W3:Y:S04]  /*be60*/  LDSM.16.MT88.4 R40, [R217+0xf000] ;  /* 0x00f00000d928783b */ /* 0x000ee80000004200 */
[----:B------:R-:W-:Y:S02]  /*be70*/  MUFU.EX2 R92, R92 ;  /* 0x0000005c005c7308 */ /* 0x000fe40000000800 */
[----:B--2---:R-:W-:Y:S02]  /*be80*/  F2FP.PACK_AB R24, R85, R84 ;  /* 0x000000545518723e */ /* 0x004fe400000000ff */
[----:B------:R-:W-:Y:S03]  /*be90*/  F2FP.PACK_AB R25, R87, R86 ;  /* 0x000000565719723e */ /* 0x000fe600000000ff */
[----:B------:R-:W-:Y:S03]  /*bea0*/  F2FP.PACK_AB R26, R89, R88 ;  /* 0x00000058591a723e */ /* 0x000fe600000000ff */
[----:B------:R-:W2:Y:S01]  /*beb0*/  MUFU.EX2 R93, R93 ;  /* 0x0000005d005d7308 */ /* 0x000ea20000000800 */
[----:B-1----:R-:W-:Y:S09]  /*bec0*/  F2FP.PACK_AB R27, R91, R90 ;  /* 0x0000005a5b1b723e */ /* 0x002ff200000000ff */
[----:B------:R-:W-:Y:S01]  /*bed0*/  MUFU.EX2 R94, R94 ;  /* 0x0000005e005e7308 */ /* 0x000fe20000000800 */
[C---:B-----5:R-:W-:Y:S08]  /*bee0*/  HMMA.16816.F32 R4, R24.reuse, R28, R4 ;  /* 0x0000001c1804723c */ /* 0x060ff00000001804 */
[C---:B------:R-:W-:Y:S01]  /*bef0*/  HMMA.16816.F32 R8, R24.reuse, R30, R8 ;  /* 0x0000001e1808723c */ /* 0x040fe20000001808 */
[----:B------:R-:W1:Y:S01]  /*bf00*/  LDSM.16.MT88.4 R28, [R147+0xf800] ;  /* 0x00f80000931c783b */ /* 0x000e620000004200 */
[----:B------:R-:W5:Y:S06]  /*bf10*/  MUFU.EX2 R95, R95 ;  /* 0x0000005f005f7308 */ /* 0x000f6c0000000800 */
[C---:B---3--:R-:W-:Y:S04]  /*bf20*/  HMMA.16816.F32 R12, R24.reuse, R32, R12 ;  /* 0x00000020180c723c */ /* 0x048fe8000000180c */
[----:B------:R-:W-:Y:S04]  /*bf30*/  MUFU.EX2 R96, R96 ;  /* 0x0000006000607308 */ /* 0x000fe80000000800 */
[C---:B------:R-:W-:Y:S01]  /*bf40*/  HMMA.16816.F32 R132, R24.reuse, R34, R132 ;  /* 0x000000221884723c */ /* 0x040fe20000001884 */
[----:B------:R-:W3:Y:S05]  /*bf50*/  LDSM.16.MT88.4 R32, [R218+0xf800] ;  /* 0x00f80000da20783b */ /* 0x000eea0000004200 */
[----:B------:R-:W1:Y:S02]  /*bf60*/  MUFU.EX2 R97, R97 ;  /* 0x0000006100617308 */ /* 0x000e640000000800 */
[C---:B----4-:R-:W-:Y:S08]  /*bf70*/  HMMA.16816.F32 R16, R24.reuse, R36, R16 ;  /* 0x000000241810723c */ /* 0x050ff00000001810 */
[C---:B------:R-:W-:Y:S01]  /*bf80*/  HMMA.16816.F32 R136, R24.reuse, R38, R136 ;  /* 0x000000261888723c */ /* 0x040fe20000001888 */
[----:B------:R-:W-:Y:S01]  /*bf90*/  MUFU.EX2 R98, R98 ;  /* 0x0000006200627308 */ /* 0x000fe20000000800 */
[----:B------:R-:W4:Y:S06]  /*bfa0*/  LDSM.16.MT88.4 R36, [R216+0xf800] ;  /* 0x00f80000d824783b */ /* 0x000f2c0000004200 */
[C---:B------:R-:W-:Y:S03]  /*bfb0*/  HMMA.16816.F32 R140, R24.reuse, R40, R140 ;  /* 0x00000028188c723c */ /* 0x040fe6000000188c */
[----:B------:R-:W3:Y:S05]  /*bfc0*/  MUFU.EX2 R99, R99 ;  /* 0x0000006300637308 */ /* 0x000eea0000000800 */
[----:B------:R-:W-:Y:S01]  /*bfd0*/  HMMA.16816.F32 R20, R24, R42, R20 ;  /* 0x0000002a1814723c */ /* 0x000fe20000001814 */
[----:B------:R-:W4:Y:S04]  /*bfe0*/  LDSM.16.MT88.4 R40, [R217+0xf800] ;  /* 0x00f80000d928783b */ /* 0x000f280000004200 */
[----:B------:R-:W-:Y:S02]  /*bff0*/  MUFU.EX2 R100, R100 ;  /* 0x0000006400647308 */ /* 0x000fe40000000800 */
[----:B--2---:R-:W-:Y:S02]  /*c000*/  F2FP.PACK_AB R24, R93, R92 ;  /* 0x0000005c5d18723e */ /* 0x004fe400000000ff */
[----:B-----5:R-:W-:Y:S03]  /*c010*/  F2FP.PACK_AB R25, R95, R94 ;  /* 0x0000005e5f19723e */ /* 0x020fe600000000ff */
[----:B-1----:R-:W-:Y:S03]  /*c020*/  F2FP.PACK_AB R26, R97, R96 ;  /* 0x00000060611a723e */ /* 0x002fe600000000ff */
[----:B------:R-:W1:Y:S01]  /*c030*/  MUFU.EX2 R101, R101 ;  /* 0x0000006500657308 */ /* 0x000e620000000800 */
[----:B---3--:R-:W-:Y:S09]  /*c040*/  F2FP.PACK_AB R27, R99, R98 ;  /* 0x00000062631b723e */ /* 0x008ff200000000ff */
[----:B------:R-:W-:Y:S01]  /*c050*/  MUFU.EX2 R102, R102 ;  /* 0x0000006600667308 */ /* 0x000fe20000000800 */
[C---:B------:R-:W-:Y:S08]  /*c060*/  HMMA.16816.F32 R4, R24.reuse, R28, R4 ;  /* 0x0000001c1804723c */ /* 0x040ff00000001804 */
[C---:B------:R-:W-:Y:S01]  /*c070*/  HMMA.16816.F32 R8, R24.reuse, R30, R8 ;  /* 0x0000001e1808723c */ /* 0x040fe20000001808 */
[----:B------:R-:W2:Y:S01]  /*c080*/  LDSM.16.MT88.4 R28, [R147+0x10000] ;  /* 0x01000000931c783b */ /* 0x000ea20000004200 */
[----:B------:R-:W3:Y:S06]  /*c090*/  MUFU.EX2 R103, R103 ;  /* 0x0000006700677308 */ /* 0x000eec0000000800 */
[C---:B------:R-:W-:Y:S04]  /*c0a0*/  HMMA.16816.F32 R12, R24.reuse, R32, R12 ;  /* 0x00000020180c723c */ /* 0x040fe8000000180c */
[----:B------:R-:W-:Y:S04]  /*c0b0*/  MUFU.EX2 R104, R104 ;  /* 0x0000006800687308 */ /* 0x000fe80000000800 */
[C---:B------:R-:W-:Y:S01]  /*c0c0*/  HMMA.16816.F32 R132, R24.reuse, R34, R132 ;  /* 0x000000221884723c */ /* 0x040fe20000001884 */
[----:B------:R-:W5:Y:S05]  /*c0d0*/  LDSM.16.MT88.4 R32, [R218+0x10000] ;  /* 0x01000000da20783b */ /* 0x000f6a0000004200 */
[----:B------:R-:W1:Y:S02]  /*c0e0*/  MUFU.EX2 R105, R105 ;  /* 0x0000006900697308 */ /* 0x000e640000000800 */
[C---:B----4-:R-:W-:Y:S08]  /*c0f0*/  HMMA.16816.F32 R16, R24.reuse, R36, R16 ;  /* 0x000000241810723c */ /* 0x050ff00000001810 */
[C---:B------:R-:W-:Y:S01]  /*c100*/  HMMA.16816.F32 R136, R24.reuse, R38, R136 ;  /* 0x000000261888723c */ /* 0x040fe20000001888 */
[----:B------:R-:W-:Y:S01]  /*c110*/  MUFU.EX2 R106, R106 ;  /* 0x0000006a006a7308 */ /* 0x000fe20000000800 */
[----:B------:R-:W4:Y:S06]  /*c120*/  LDSM.16.MT88.4 R36, [R216+0x10000] ;  /* 0x01000000d824783b */ /* 0x000f2c0000004200 */
[C---:B------:R-:W-:Y:S03]  /*c130*/  HMMA.16816.F32 R140, R24.reuse, R40, R140 ;  /* 0x00000028188c723c */ /* 0x040fe6000000188c */
[----:B------:R-:W2:Y:S05]  /*c140*/  MUFU.EX2 R107, R107 ;  /* 0x0000006b006b7308 */ /* 0x000eaa0000000800 */
[----:B------:R-:W-:Y:S01]  /*c150*/  HMMA.16816.F32 R20, R24, R42, R20 ;  /* 0x0000002a1814723c */ /* 0x000fe20000001814 */
[----:B------:R-:W4:Y:S04]  /*c160*/  LDSM.16.MT88.4 R40, [R217+0x10000] ;  /* 0x01000000d928783b */ /* 0x000f280000004200 */
[----:B------:R-:W-:Y:S02]  /*c170*/  MUFU.EX2 R108, R108 ;  /* 0x0000006c006c7308 */ /* 0x000fe40000000800 */
[----:B-1----:R-:W-:Y:S02]  /*c180*/  F2FP.PACK_AB R24, R101, R100 ;  /* 0x000000646518723e */ /* 0x002fe400000000ff */
[----:B---3--:R-:W-:Y:S03]  /*c190*/  F2FP.PACK_AB R25, R103, R102 ;  /* 0x000000666719723e */ /* 0x008fe600000000ff */
[----:B------:R-:W-:Y:S03]  /*c1a0*/  F2FP.PACK_AB R26, R105, R104 ;  /* 0x00000068691a723e */ /* 0x000fe600000000ff */
[----:B------:R-:W1:Y:S01]  /*c1b0*/  MUFU.EX2 R109, R109 ;  /* 0x0000006d006d7308 */ /* 0x000e620000000800 */
[----:B--2---:R-:W-:Y:S09]  /*c1c0*/  F2FP.PACK_AB R27, R107, R106 ;  /* 0x0000006a6b1b723e */ /* 0x004ff200000000ff */
[----:B------:R-:W-:Y:S01]  /*c1d0*/  MUFU.EX2 R110, R110 ;  /* 0x0000006e006e7308 */ /* 0x000fe20000000800 */
[C---:B------:R-:W-:Y:S08]  /*c1e0*/  HMMA.16816.F32 R4, R24.reuse, R28, R4 ;  /* 0x0000001c1804723c */ /* 0x040ff00000001804 */
[C---:B------:R-:W-:Y:S01]  /*c1f0*/  HMMA.16816.F32 R8, R24.reuse, R30, R8 ;  /* 0x0000001e1808723c */ /* 0x040fe20000001808 */
[----:B------:R-:W2:Y:S01]  /*c200*/  LDSM.16.MT88.4 R28, [R147+0x10800] ;  /* 0x01080000931c783b */ /* 0x000ea20000004200 */
[----:B------:R-:W3:Y:S06]  /*c210*/  MUFU.EX2 R111, R111 ;  /* 0x0000006f006f7308 */ /* 0x000eec0000000800 */
[C---:B-----5:R-:W-:Y:S04]  /*c220*/  HMMA.16816.F32 R12, R24.reuse, R32, R12 ;  /* 0x00000020180c723c */ /* 0x060fe8000000180c */
[----:B------:R-:W-:Y:S03]  /*c230*/  MUFU.EX2 R112, R112 ;  /* 0x0000007000707308 */ /* 0x000fe60000000800 */
[----:B------:R-:W-:Y:S01]  /*c240*/  FADD.FTZ R32, R180, R0 ;  /* 0x00000000b4207221 */ /* 0x000fe20000010000 */
[C---:B------:R-:W-:Y:S04]  /*c250*/  HMMA.16816.F32 R132, R24.reuse, R34, R132 ;  /* 0x000000221884723c */ /* 0x040fe80000001884 */
[----:B------:R-:W-:Y:S02]  /*c260*/  FADD.FTZ R0, R183, R2 ;  /* 0x00000002b7007221 */ /* 0x000fe40000010000 */
[----:B------:R-:W-:Y:S01]  /*c270*/  FADD.FTZ R2, R181, R32 ;  /* 0x00000020b5027221 */ /* 0x000fe20000010000 */
[----:B------:R-:W5:Y:S01]  /*c280*/  MUFU.EX2 R113, R113 ;  /* 0x0000007100717308 */ /* 0x000f620000000800 */
[C---:B----4-:R-:W-:Y:S04]  /*c290*/  HMMA.16816.F32 R16, R24.reuse, R36, R16 ;  /* 0x000000241810723c */ /* 0x050fe80000001810 */
[----:B------:R-:W-:Y:S02]  /*c2a0*/  FADD.FTZ R32, R174, R0 ;  /* 0x00000000ae207221 */ /* 0x000fe40000010000 */
[----:B------:R-:W-:Y:S02]  /*c2b0*/  FADD.FTZ R0, R173, R2 ;  /* 0x00000002ad007221 */ /* 0x000fe40000010000 */
[C---:B------:R-:W-:Y:S01]  /*c2c0*/  HMMA.16816.F32 R136, R24.reuse, R38, R136 ;  /* 0x000000261888723c */ /* 0x040fe20000001888 */
[----:B------:R-:W-:Y:S03]  /*c2d0*/  MUFU.EX2 R114, R114 ;  /* 0x0000007200727308 */ /* 0x000fe60000000800 */
[----:B------:R-:W-:Y:S02]  /*c2e0*/  FADD.FTZ R32, R175, R32 ;  /* 0x00000020af207221 */ /* 0x000fe40000010000 */
[----:B------:R-:W-:Y:S02]  /*c2f0*/  FADD.FTZ R2, R172, R0 ;  /* 0x00000000ac027221 */ /* 0x000fe40000010000 */
[C---:B------:R-:W-:Y:S03]  /*c300*/  HMMA.16816.F32 R140, R24.reuse, R40, R140 ;  /* 0x00000028188c723c */ /* 0x040fe6000000188c */
[----:B------:R-:W4:Y:S01]  /*c310*/  MUFU.EX2 R115, R115 ;  /* 0x0000007300737308 */ /* 0x000f220000000800 */
[----:B------:R-:W-:Y:S02]  /*c320*/  FADD.FTZ R0, R171, R32 ;  /* 0x00000020ab007221 */ /* 0x000fe40000010000 */
[----:B------:R-:W-:Y:S01]  /*c330*/  FADD.FTZ R36, R168, R2 ;  /* 0x00000002a8247221 */ /* 0x000fe20000010000 */
[----:B------:R-:W2:Y:S01]  /*c340*/  LDSM.16.MT88.4 R32, [R218+0x10800] ;  /* 0x01080000da20783b */ /* 0x000ea20000004200 */
[----:B------:R-:W-:Y:S01]  /*c350*/  FADD.FTZ R2, R170, R0 ;  /* 0x00000000aa027221 */ /* 0x000fe20000010000 */
[----:B------:R-:W-:Y:S03]  /*c360*/  HMMA.16816.F32 R20, R24, R42, R20 ;  /* 0x0000002a1814723c */ /* 0x000fe60000001814 */
[----:B------:R-:W-:Y:S01]  /*c370*/  FADD.FTZ R0, R169, R36 ;  /* 0x00000024a9007221 */ /* 0x000fe20000010000 */
[----:B------:R-:W-:Y:S01]  /*c380*/  MUFU.EX2 R124, R124 ;  /* 0x0000007c007c7308 */ /* 0x000fe20000000800 */
[----:B------:R-:W-:Y:S01]  /*c390*/  FADD.FTZ R2, R164, R2 ;  /* 0x00000002a4027221 */ /* 0x000fe20000010000 */
[----:B------:R-:W2:Y:S01]  /*c3a0*/  LDSM.16.MT88.4 R36, [R216+0x10800] ;  /* 0x01080000d824783b */ /* 0x000ea20000004200 */
[----:B------:R-:W-:Y:S01]  /*c3b0*/  FADD.FTZ R0, R159, R0 ;  /* 0x000000009f007221 */ /* 0x000fe20000010000 */
[----:B-1----:R-:W-:Y:S01]  /*c3c0*/  F2FP.PACK_AB R24, R109, R108 ;  /* 0x0000006c6d18723e */ /* 0x002fe200000000ff */
[----:B------:R-:W-:Y:S03]  /*c3d0*/  FADD.FTZ R2, R165, R2 ;  /* 0x00000002a5027221 */ /* 0x000fe60000010000 */
[----:B------:R-:W-:Y:S01]  /*c3e0*/  FADD.FTZ R0, R162, R0 ;  /* 0x00000000a2007221 */ /* 0x000fe20000010000 */
[----:B---3--:R-:W-:Y:S01]  /*c3f0*/  F2FP.PACK_AB R25, R111, R110 ;  /* 0x0000006e6f19723e */ /* 0x008fe200000000ff */
[----:B------:R-:W-:Y:S01]  /*c400*/  FADD.FTZ R2, R161, R2 ;  /* 0x00000002a1027221 */ /* 0x000fe20000010000 */
[----:B-----5:R-:W-:Y:S01]  /*c410*/  F2FP.PACK_AB R26, R113, R112 ;  /* 0x00000070711a723e */ /* 0x020fe200000000ff */
[----:B------:R-:W-:Y:S01]  /*c420*/  FADD.FTZ R0, R158, R0 ;  /* 0x000000009e007221 */ /* 0x000fe20000010000 */
[----:B------:R-:W1:Y:S01]  /*c430*/  MUFU.EX2 R125, R125 ;  /* 0x0000007d007d7308 */ /* 0x000e620000000800 */
[----:B----4-:R-:W-:Y:S01]  /*c440*/  F2FP.PACK_AB R27, R115, R114 ;  /* 0x00000072731b723e */ /* 0x010fe200000000ff */
        /* <DEDUP_REMOVED lines=10> */
[----:B------:R-:W-:Y:S01]  /*c4f0*/  FADD.FTZ R40, R44, R2 ;  /* 0x000000022c287221 */ /* 0x000fe20000010000 */
[----:B------:R-:W3:Y:S01]  /*c500*/  MUFU.EX2 R127, R127 ;  /* 0x0000007f007f7308 */ /* 0x000ee20000000800 */
[----:B------:R-:W-:Y:S02]  /*c510*/  FADD.FTZ R2, R46, R0 ;  /* 0x000000002e027221 */ /* 0x000fe40000010000 */
[C---:B------:R-:W-:Y:S04]  /*c520*/  HMMA.16816.F32 R12, R24.reuse, R32, R12 ;  /* 0x00000020180c723c */ /* 0x040fe8000000180c */
[----:B------:R-:W-:Y:S01]  /*c530*/  FADD.FTZ R0, R45, R40 ;  /* 0x000000282d007221 */ /* 0x000fe20000010000 */
[----:B-1----:R-:W-:Y:S01]  /*c540*/  F2FP.PACK_AB R164, R125, R124 ;  /* 0x0000007c7da4723e */ /* 0x002fe200000000ff */
[----:B------:R-:W-:Y:S01]  /*c550*/  FADD.FTZ R2, R47, R2 ;  /* 0x000000022f027221 */ /* 0x000fe20000010000 */
[----:B------:R-:W-:Y:S01]  /*c560*/  MUFU.EX2 R128, R128 ;  /* 0x0000008000807308 */ /* 0x000fe20000000800 */
[C---:B------:R-:W-:Y:S04]  /*c570*/  HMMA.16816.F32 R132, R24.reuse, R34, R132 ;  /* 0x000000221884723c */ /* 0x040fe80000001884 */
[----:B------:R-:W-:Y:S02]  /*c580*/  FADD.FTZ R32, R48, R0 ;  /* 0x0000000030207221 */ /* 0x000fe40000010000 */
[----:B------:R-:W-:Y:S02]  /*c590*/  FADD.FTZ R0, R50, R2 ;  /* 0x0000000232007221 */ /* 0x000fe40000010000 */
[----:B------:R-:W-:Y:S01]  /*c5a0*/  FADD.FTZ R2, R49, R32 ;  /* 0x0000002031027221 */ /* 0x000fe20000010000 */
[C---:B------:R-:W-:Y:S01]  /*c5b0*/  HMMA.16816.F32 R16, R24.reuse, R36, R16 ;  /* 0x000000241810723c */ /* 0x040fe20000001810 */
[----:B------:R-:W1:Y:S01]  /*c5c0*/  LDSM.16.MT88.4 R32, [R147+0x11000] ;  /* 0x011000009320783b */ /* 0x000e620000004200 */
[----:B------:R-:W4:Y:S01]  /*c5d0*/  MUFU.EX2 R145, R145 ;  /* 0x0000009100917308 */ /* 0x000f220000000800 */
[----:B------:R-:W-:Y:S01]  /*c5e0*/  FADD.FTZ R0, R51, R0 ;  /* 0x0000000033007221 */ /* 0x000fe20000010000 */
[----:B---3--:R-:W-:Y:S01]  /*c5f0*/  F2FP.PACK_AB R165, R127, R126 ;  /* 0x0000007e7fa5723e */ /* 0x008fe200000000ff */
[----:B------:R-:W-:Y:S02]  /*c600*/  FADD.FTZ R2, R52, R2 ;  /* 0x0000000234027221 */ /* 0x000fe40000010000 */
[----:B------:R-:W-:Y:S01]  /*c610*/  FADD.FTZ R0, R54, R0 ;  /* 0x0000000036007221 */ /* 0x000fe20000010000 */
[C---:B------:R-:W-:Y:S01]  /*c620*/  HMMA.16816.F32 R136, R24.reuse, R38, R136 ;  /* 0x000000261888723c */ /* 0x040fe20000001888 */
[----:B------:R-:W3:Y:S03]  /*c630*/  LDSM.16.MT88.4 R36, [R218+0x11000] ;  /* 0x01100000da24783b */ /* 0x000ee60000004200 */
[----:B------:R-:W-:Y:S01]  /*c640*/  FADD.FTZ R2, R53, R2 ;  /* 0x0000000235027221 */ /* 0x000fe20000010000 */
[----:B------:R-:W-:Y:S01]  /*c650*/  MUFU.EX2 R130, R130 ;  /* 0x0000008200827308 */ /* 0x000fe20000000800 */
[----:B------:R-:W-:Y:S02]  /*c660*/  FADD.FTZ R0, R55, R0 ;  /* 0x0000000037007221 */ /* 0x000fe40000010000 */
[----:B------:R-:W-:Y:S01]  /*c670*/  FADD.FTZ R2, R56, R2 ;  /* 0x0000000238027221 */ /* 0x000fe20000010000 */
[C---:B--2---:R-:W-:Y:S03]  /*c680*/  HMMA.16816.F32 R140, R24.reuse, R28, R140 ;  /* 0x0000001c188c723c */ /* 0x044fe6000000188c */
[----:B------:R-:W-:Y:S02]  /*c690*/  FADD.FTZ R0, R58, R0 ;  /* 0x000000003a007221 */ /* 0x000fe40000010000 */
[----:B------:R-:W-:Y:S01]  /*c6a0*/  FADD.FTZ R2, R57, R2 ;  /* 0x0000000239027221 */ /* 0x000fe20000010000 */
[----:B------:R-:W2:Y:S01]  /*c6b0*/  MUFU.EX2 R146, R146 ;  /* 0x0000009200927308 */ /* 0x000ea20000000800 */
[----:B------:R-:W-:Y:S01]  /*c6c0*/  FADD.FTZ R0, R59, R0 ;  /* 0x000000003b007221 */ /* 0x000fe20000010000 */
[----:B------:R-:W-:Y:S01]  /*c6d0*/  HMMA.16816.F32 R20, R24, R30, R20 ;  /* 0x0000001e1814723c */ /* 0x000fe20000001814 */
[----:B------:R-:W5:Y:S03]  /*c6e0*/  LDSM.16.MT88.4 R28, [R216+0x11000] ;  /* 0x01100000d81c783b */ /* 0x000f660000004200 */
[----:B------:R-:W-:Y:S01]  /*c6f0*/  FADD.FTZ R2, R60, R2 ;  /* 0x000000023c027221 */ /* 0x000fe20000010000 */
[----:B----4-:R-:W-:Y:S01]  /*c700*/  F2FP.PACK_AB R166, R145, R128 ;  /* 0x0000008091a6723e */ /* 0x010fe200000000ff */
[----:B------:R-:W-:Y:S01]  /*c710*/  FADD.FTZ R0, R62, R0 ;  /* 0x000000003e007221 */ /* 0x000fe20000010000 */
[----:B------:R-:W-:Y:S01]  /*c720*/  F2FP.PACK_AB R24, R117, R116 ;  /* 0x000000747518723e */ /* 0x000fe200000000ff */
[----:B------:R-:W-:Y:S01]  /*c730*/  FADD.FTZ R40, R61, R2 ;  /* 0x000000023d287221 */ /* 0x000fe20000010000 */
[----:B------:R-:W-:Y:S03]  /*c740*/  F2FP.PACK_AB R25, R119, R118 ;  /* 0x000000767719723e */ /* 0x000fe600000000ff */
[----:B------:R-:W-:Y:S01]  /*c750*/  FADD.FTZ R2, R63, R0 ;  /* 0x000000003f027221 */ /* 0x000fe20000010000 */
[----:B------:R-:W-:Y:S01]  /*c760*/  F2FP.PACK_AB R26, R121, R120 ;  /* 0x00000078791a723e */ /* 0x000fe200000000ff */
[----:B------:R-:W-:Y:S01]  /*c770*/  FADD.FTZ R0, R64, R40 ;  /* 0x0000002840007221 */ /* 0x000fe20000010000 */
[----:B------:R-:W-:Y:S01]  /*c780*/  F2FP.PACK_AB R27, R123, R122 ;  /* 0x0000007a7b1b723e */ /* 0x000fe200000000ff */
[----:B------:R-:W-:Y:S02]  /*c790*/  FADD.FTZ R2, R66, R2 ;  /* 0x0000000242027221 */ /* 0x000fe40000010000 */
[----:B------:R-:W-:Y:S02]  /*c7a0*/  FADD.FTZ R40, R65, R0 ;  /* 0x0000000041287221 */ /* 0x000fe40000010000 */
[----:B------:R-:W-:Y:S02]  /*c7b0*/  FADD.FTZ R0, R67, R2 ;  /* 0x0000000243007221 */ /* 0x000fe40000010000 */
[C---:B-1----:R-:W-:Y:S03]  /*c7c0*/  HMMA.16816.F32 R4, R24.reuse, R32, R4 ;  /* 0x000000201804723c */ /* 0x042fe60000001804 */
[----:B------:R-:W-:Y:S01]  /*c7d0*/  FADD.FTZ R2, R68, R40 ;  /* 0x0000002844027221 */ /* 0x000fe20000010000 */
[----:B--2---:R-:W-:Y:S01]  /*c7e0*/  F2FP.PACK_AB R167, R146, R130 ;  /* 0x0000008292a7723e */ /* 0x004fe200000000ff */
[----:B------:R-:W-:Y:S02]  /*c7f0*/  FADD.FTZ R0, R70, R0 ;  /* 0x0000000046007221 */ /* 0x000fe40000010000 */
[----:B------:R-:W-:Y:S01]  /*c800*/  FADD.FTZ R2, R69, R2 ;  /* 0x0000000245027221 */ /* 0x000fe20000010000 */
[C---:B------:R-:W-:Y:S01]  /*c810*/  HMMA.16816.F32 R8, R24.reuse, R34, R8 ;  /* 0x000000221808723c */ /* 0x040fe20000001808 */
[----:B------:R-:W1:Y:S03]  /*c820*/  LDSM.16.MT88.4 R32, [R217+0x11000] ;  /* 0x01100000d920783b */ /* 0x000e660000004200 */
[----:B------:R-:W-:Y:S02]  /*c830*/  FADD.FTZ R0, R71, R0 ;  /* 0x0000000047007221 */ /* 0x000fe40000010000 */
[----:B------:R-:W-:Y:S02]  /*c840*/  FADD.FTZ R2, R72, R2 ;  /* 0x0000000248027221 */ /* 0x000fe40000010000 */
[----:B------:R-:W-:Y:S01]  /*c850*/  FADD.FTZ R0, R74, R0 ;  /* 0x000000004a007221 */ /* 0x000fe20000010000 */
[C---:B---3--:R-:W-:Y:S03]  /*c860*/  HMMA.16816.F32 R12, R24.reuse, R36, R12 ;  /* 0x00000024180c723c */ /* 0x048fe6000000180c */
[----:B------:R-:W-:Y:S02]  /*c870*/  FADD.FTZ R2, R73, R2 ;  /* 0x0000000249027221 */ /* 0x000fe40000010000 */
[----:B------:R-:W-:Y:S02]  /*c880*/  FADD.FTZ R0, R75, R0 ;  /* 0x000000004b007221 */ /* 0x000fe40000010000 */
[----:B------:R-:W-:Y:S01]  /*c890*/  FADD.FTZ R2, R76, R2 ;  /* 0x000000024c027221 */ /* 0x000fe20000010000 */
[C---:B------:R-:W-:Y:S04]  /*c8a0*/  HMMA.16816.F32 R132, R24.reuse, R38, R132 ;  /* 0x000000261884723c */ /* 0x040fe80000001884 */
[----:B------:R-:W-:Y:S02]  /*c8b0*/  FADD.FTZ R0, R78, R0 ;  /* 0x000000004e007221 */ /* 0x000fe40000010000 */
[----:B------:R-:W-:Y:S02]  /*c8c0*/  FADD.FTZ R2, R77, R2 ;  /* 0x000000024d027221 */ /* 0x000fe40000010000 */
[----:B------:R-:W-:Y:S01]  /*c8d0*/  FADD.FTZ R0, R79, R0 ;  /* 0x000000004f007221 */ /* 0x000fe20000010000 */
[C---:B-----5:R-:W-:Y:S03]  /*c8e0*/  HMMA.16816.F32 R16, R24.reuse, R28, R16 ;  /* 0x0000001c1810723c */ /* 0x060fe60000001810 */
[----:B------:R-:W-:Y:S02]  /*c8f0*/  FADD.FTZ R2, R80, R2 ;  /* 0x0000000250027221 */ /* 0x000fe40000010000 */
[----:B------:R-:W-:Y:S02]  /*c900*/  FADD.FTZ R0, R82, R0 ;  /* 0x0000000052007221 */ /* 0x000fe40000010000 */
[----:B------:R-:W-:Y:S01]  /*c910*/  FADD.FTZ R2, R81, R2 ;  /* 0x0000000251027221 */ /* 0x000fe20000010000 */
[C---:B------:R-:W-:Y:S01]  /*c920*/  HMMA.16816.F32 R136, R24.reuse, R30, R136 ;  /* 0x0000001e1888723c */ /* 0x040fe20000001888 */
[----:B------:R-:W2:Y:S03]  /*c930*/  LDSM.16.MT88.4 R28, [R218+0x11800] ;  /* 0x01180000da1c783b */ /* 0x000ea60000004200 */
[----:B------:R-:W-:Y:S02]  /*c940*/  FADD.FTZ R0, R83, R0 ;  /* 0x0000000053007221 */ /* 0x000fe40000010000 */
[----:B------:R-:W-:Y:S02]  /*c950*/  FADD.FTZ R2, R84, R2 ;  /* 0x0000000254027221 */ /* 0x000fe40000010000 */
[----:B------:R-:W-:Y:S01]  /*c960*/  FADD.FTZ R0, R86, R0 ;  /* 0x0000000056007221 */ /* 0x000fe20000010000 */
[C---:B-1----:R-:W-:Y:S03]  /*c970*/  HMMA.16816.F32 R140, R24.reuse, R32, R140 ;  /* 0x00000020188c723c */ /* 0x042fe6000000188c */
[----:B------:R-:W-:Y:S02]  /*c980*/  FADD.FTZ R2, R85, R2 ;  /* 0x0000000255027221 */ /* 0x000fe40000010000 */
[----:B------:R-:W-:Y:S02]  /*c990*/  FADD.FTZ R0, R87, R0 ;  /* 0x0000000057007221 */ /* 0x000fe40000010000 */
[----:B------:R-:W-:Y:S01]  /*c9a0*/  FADD.FTZ R2, R88, R2 ;  /* 0x0000000258027221 */ /* 0x000fe20000010000 */
[----:B------:R-:W-:Y:S01]  /*c9b0*/  HMMA.16816.F32 R20, R24, R34, R20 ;  /* 0x000000221814723c */ /* 0x000fe20000001814 */
[----:B------:R-:W1:Y:S03]  /*c9c0*/  LDSM.16.MT88.4 R24, [R216+0x11800] ;  /* 0x01180000d818783b */ /* 0x000e660000004200 */
[----:B------:R-:W-:Y:S02]  /*c9d0*/  FADD.FTZ R0, R90, R0 ;  /* 0x000000005a007221 */ /* 0x000fe40000010000 */
[----:B------:R-:W-:Y:S02]  /*c9e0*/  FADD.FTZ R2, R89, R2 ;  /* 0x0000000259027221 */ /* 0x000fe40000010000 */
[----:B------:R-:W-:Y:S01]  /*c9f0*/  FADD.FTZ R0, R91, R0 ;  /* 0x000000005b007221 */ /* 0x000fe20000010000 */
[C---:B------:R-:W-:Y:S01]  /*ca00*/  HMMA.16816.F32 R148, R164.reuse, R152, R4 ;  /* 0x00000098a494723c */ /* 0x040fe20000001804 */
[----:B------:R-:W3:Y:S04]  /*ca10*/  LDSM.16.MT88.4 R4, [R217+0x11800] ;  /* 0x01180000d904783b */ /* 0x000ee80000004200 */
[----:B------:R-:W-:Y:S02]  /*ca20*/  FADD.FTZ R32, R92, R2 ;  /* 0x000000025c207221 */ /* 0x000fe40000010000 */
[----:B------:R-:W-:Y:S01]  /*ca30*/  FADD.FTZ R2, R94, R0 ;  /* 0x000000005e027221 */ /* 0x000fe20000010000 */
[C---:B------:R-:W-:Y:S04]  /*ca40*/  HMMA.16816.F32 R152, R164.reuse, R154, R8 ;  /* 0x0000009aa498723c */ /* 0x040fe80000001808 */
[----:B------:R-:W-:Y:S02]  /*ca50*/  FADD.FTZ R0, R93, R32 ;  /* 0x000000205d007221 */ /* 0x000fe40000010000 */
[----:B------:R-:W-:Y:S02]  /*ca60*/  FADD.FTZ R2, R95, R2 ;  /* 0x000000025f027221 */ /* 0x000fe40000010000 */
[----:B------:R-:W-:Y:S01]  /*ca70*/  FADD.FTZ R32, R96, R0 ;  /* 0x0000000060207221 */ /* 0x000fe20000010000 */
[C---:B--2---:R-:W-:Y:S03]  /*ca80*/  HMMA.16816.F32 R156, R164.reuse, R28, R12 ;  /* 0x0000001ca49c723c */ /* 0x044fe6000000180c */
        /* <DEDUP_REMOVED lines=11> */
[C---:B------:R-:W-:Y:S04]  /*cb40*/  HMMA.16816.F32 R136, R164.reuse, R26, R136 ;  /* 0x0000001aa488723c */ /* 0x040fe80000001888 */
[----:B------:R-:W-:Y:S02]  /*cb50*/  FADD.FTZ R2, R105, R2 ;  /* 0x0000000269027221 */ /* 0x000fe40000010000 */
[----:B------:R-:W-:Y:S02]  /*cb60*/  FADD.FTZ R0, R107, R0 ;  /* 0x000000006b007221 */ /* 0x000fe40000010000 */
[----:B------:R-:W-:Y:S01]  /*cb70*/  FADD.FTZ R2, R108, R2 ;  /* 0x000000026c027221 */ /* 0x000fe20000010000 */
[C---:B---3--:R-:W-:Y:S03]  /*cb80*/  HMMA.16816.F32 R140, R164.reuse, R4, R140 ;  /* 0x00000004a48c723c */ /* 0x048fe6000000188c */
        /* <DEDUP_REMOVED lines=22> */
[----:B------:R-:W-:Y:S01]  /*ccf0*/  IADD3 R0, R242, -0x1, RZ ;  /* 0xfffffffff2007810 */ /* 0x000fe20007ffe0ff */
[----:B------:R-:W-:Y:S01]  /*cd00*/  FADD.FTZ R248, R145, R4 ;  /* 0x0000000491f87221 */ /* 0x000fe20000010000 */
[----:B------:R-:W-:Y:S01]  /*cd10*/  MOV R145, R144 ;  /* 0x0000009000917202 */ /* 0x000fe20000000f00 */
[----:B------:R-:W-:Y:S01]  /*cd20*/  FADD.FTZ R251, R146, R2 ;  /* 0x0000000292fb7221 */ /* 0x000fe20000010000 */
[----:B------:R-:W-:Y:S02]  /*cd30*/  MOV R242, R0 ;  /* 0x0000000000f27202 */ /* 0x000fe40000000f00 */
[----:B------:R-:W-:Y:S01]  /*cd40*/  MOV R146, R3 ;  /* 0x0000000300927202 */ /* 0x000fe20000000f00 */
[----:B------:R-:W-:-:S05]  /*cd50*/  @P0 BRA `(.L_x_2171) ;  /* 0xffffb0e000000947 */ /* 0x000fca000383ffff */
.L_x_2167:
[----:B------:R-:W2:Y:S04]  /*cd60*/  LDL.LU R37, [R1+0x8] ;  /* 0x0000080001257983 */ /* 0x000ea80000300800 */
[----:B------:R-:W2:Y:S01]  /*cd70*/  LDL.LU R36, [R1+0xc] ;  /* 0x00000c0001247983 */ /* 0x000ea20000300800 */
[----:B------:R-:W-:Y:S01]  /*cd80*/  ULDC.U8 UR4, c[0x0][0x328] ;  /* 0x0000ca0000047ab9 */ /* 0x000fe20000000000 */
[----:B------:R-:W-:Y:S02]  /*cd90*/  BSSY B0, `(.L_x_2172) ;  /* 0x000009b000007945 */ /* 0x000fe40003800000 */
[----:B------:R-:W1:Y:S04]  /*cda0*/  SHFL.BFLY PT, R2, R248, 0x2, 0x1f ;  /* 0x0c401f00f8027f89 */ /* 0x000e6800000e0000 */
[----:B------:R-:W3:Y:S04]  /*cdb0*/  SHFL.BFLY PT, R0, R251, 0x2, 0x1f ;  /* 0x0c401f00fb007f89 */ /* 0x000ee800000e0000 */
[----:B------:R-:W4:Y:S01]  /*cdc0*/  S2R R26, SR_TID.X ;  /* 0x00000000001a7919 */ /* 0x000f220000002100 */
[----:B-1----:R-:W-:-:S02]  /*cdd0*/  FADD.FTZ R2, R2, R248 ;  /* 0x000000f802027221 */ /* 0x002fc40000010000 */
[----:B---3--:R-:W-:-:S03]  /*cde0*/  FADD.FTZ R0, R0, R251 ;  /* 0x000000fb00007221 */ /* 0x008fc60000010000 */
[----:B------:R-:W1:Y:S01]  /*cdf0*/  SHFL.BFLY PT, R5, R2, 0x1, 0x1f ;  /* 0x0c201f0002057f89 */ /* 0x000e6200000e0000 */
[----:B----4-:R-:W-:-:S03]  /*ce00*/  SHF.R.S32.HI R27, RZ, 0x1f, R26 ;  /* 0x0000001fff1b7819 */ /* 0x010fc6000001141a */
[----:B------:R-:W3:Y:S01]  /*ce10*/  SHFL.BFLY PT, R4, R0, 0x1, 0x1f ;  /* 0x0c201f0000047f89 */ /* 0x000ee200000e0000 */
[CC--:B------:R-:W-:Y:S02]  /*ce20*/  LEA.HI R8, R27.reuse, R26.reuse, RZ, 0x2 ;  /* 0x0000001a1b087211 */ /* 0x0c0fe400078f10ff */
[----:B------:R-:W-:Y:S01]  /*ce30*/  LEA.HI R25, R27, R26, RZ, 0x5 ;  /* 0x0000001a1b197211 */ /* 0x000fe200078f28ff */
[----:B-1----:R-:W-:Y:S01]  /*ce40*/  FADD.FTZ R24, R2, R5 ;  /* 0x0000000502187221 */ /* 0x002fe20000010000 */
[----:B------:R-:W-:Y:S02]  /*ce50*/  MOV R2, 0x3f800000 ;  /* 0x3f80000000027802 */ /* 0x000fe40000000f00 */
[----:B------:R-:W-:Y:S01]  /*ce60*/  SHF.R.S32.HI R5, RZ, 0x5, R25 ;  /* 0x00000005ff057819 */ /* 0x000fe20000011419 */
[----:B---3--:R-:W-:Y:S01]  /*ce70*/  FADD.FTZ R23, R0, R4 ;  /* 0x0000000400177221 */ /* 0x008fe20000010000 */
[----:B------:R-:W-:Y:S02]  /*ce80*/  FSETP.NE.FTZ.AND P4, PT, R24, RZ, PT ;  /* 0x000000ff1800720b */ /* 0x000fe40003f95000 */
[----:B------:R-:W-:-:S02]  /*ce90*/  MOV R0, 0x3f800000 ;  /* 0x3f80000000007802 */ /* 0x000fc40000000f00 */
[----:B------:R-:W-:Y:S02]  /*cea0*/  FSETP.NE.FTZ.AND P3, PT, R23, RZ, PT ;  /* 0x000000ff1700720b */ /* 0x000fe40003f75000 */
[----:B------:R-:W-:-:S05]  /*ceb0*/  LOP3.LUT R4, R8, 0x3ffffffc, RZ, 0xc0, !PT ;  /* 0x3ffffffc08047812 */ /* 0x000fca00078ec0ff */
[----:B------:R-:W-:Y:S02]  /*cec0*/  IMAD.IADD R4, R26, 0x1, -R4 ;  /* 0x000000011a047824 */ /* 0x000fe400078e0a04 */
[----:B------:R-:W1:Y:S02]  /*ced0*/  @P4 MUFU.RCP R0, R24 ;  /* 0x0000001800004308 */ /* 0x000e640000001000 */
[----:B------:R-:W-:Y:S01]  /*cee0*/  IMAD R5, R5, 0x200, R4 ;  /* 0x0000020005057824 */ /* 0x000fe200078e0204 */
[----:B------:R-:W-:-:S05]  /*cef0*/  SHF.R.S32.HI R4, RZ, 0x2, R8 ;  /* 0x00000002ff047819 */ /* 0x000fca0000011408 */
[----:B------:R-:W3:Y:S01]  /*cf00*/  @P3 MUFU.RCP R2, R23 ;  /* 0x0000001700023308 */ /* 0x000ee20000001000 */
[C---:B-1----:R-:W-:Y:S02]  /*cf10*/  FMUL.FTZ R148, R0.reuse, R148 ;  /* 0x0000009400947220 */ /* 0x042fe40000410000 */
[C---:B------:R-:W-:Y:S02]  /*cf20*/  FMUL.FTZ R7, R0.reuse, R149 ;  /* 0x0000009500077220 */ /* 0x040fe40000410000 */
        /* <DEDUP_REMOVED lines=20> */
[----:B------:R-:W-:Y:S01]  /*d070*/  SHF.R.S32.HI R0, RZ, 0x1f, R8 ;  /* 0x0000001fff007819 */ /* 0x000fe20000011408 */
[C---:B---3--:R-:W-:Y:S01]  /*d080*/  FMUL.FTZ R151, R2.reuse, R151 ;  /* 0x0000009702977220 */ /* 0x048fe20000410000 */
[----:B------:R-:W-:Y:S01]  /*d090*/  MOV R8, 0xfffffff0 ;  /* 0xfffffff000087802 */ /* 0x000fe20000000f00 */
        /* <DEDUP_REMOVED lines=10> */
[----:B------:R-:W-:Y:S01]  /*d140*/  FMUL.FTZ R135, R2, R135 ;  /* 0x0000008702877220 */ /* 0x000fe20000410000 */
        /* <DEDUP_REMOVED lines=14> */
[----:B------:R-:W-:Y:S02]  /*d230*/  IADD3 R2, R4, -R0, RZ ;  /* 0x8000000004027210 */ /* 0x000fe40007ffe0ff */
[----:B------:R-:W-:Y:S02]  /*d240*/  F2FP.PACK_AB R16, R143, R16 ;  /* 0x000000108f10723e */ /* 0x000fe400000000ff */
[C---:B------:R-:W-:Y:S01]  /*d250*/  LOP3.LUT R4, R2.reuse, 0x1, RZ, 0xc0, !PT ;  /* 0x0000000102047812 */ /* 0x040fe200078ec0ff */
[----:B------:R-:W-:Y:S01]  /*d260*/  IMAD.SHL.U32 R0, R2, 0x40, RZ ;  /* 0x0000004002007824 */ /* 0x000fe200078e00ff */
[----:B------:R-:W-:Y:S02]  /*d270*/  F2FP.PACK_AB R9, R167, R9 ;  /* 0x00000009a709723e */ /* 0x000fe400000000ff */
[----:B------:R-:W-:Y:S02]  /*d280*/  ISETP.NE.U32.AND P0, PT, R4, 0x1, PT ;  /* 0x000000010400780c */ /* 0x000fe40003f05070 */
[----:B------:R-:W-:-:S02]  /*d290*/  LOP3.LUT R0, R0, 0x1c0, RZ, 0xc0, !PT ;  /* 0x000001c000007812 */ /* 0x000fc400078ec0ff */
[----:B------:R-:W-:Y:S02]  /*d2a0*/  R2P PR, R2, 0x6 ;  /* 0x0000000602007804 */ /* 0x000fe40000000000 */
[----:B------:R-:W-:Y:S02]  /*d2b0*/  LEA.HI R0, R0, R0, RZ, 0x1d ;  /* 0x0000000000007211 */ /* 0x000fe400078fe8ff */
[----:B------:R-:W-:Y:S02]  /*d2c0*/  MOV R4, 0x20 ;  /* 0x0000002000047802 */ /* 0x000fe40000000f00 */
[----:B------:R-:W-:Y:S01]  /*d2d0*/  SEL R8, R8, 0x10, !P0 ;  /* 0x0000001008087807 */ /* 0x000fe20004000000 */
[----:B------:R-:W-:Y:S01]  /*d2e0*/  IMAD.U32 R0, R5, 0x2, R0 ;  /* 0x0000000205007824 */ /* 0x000fe200078e0000 */
[----:B------:R-:W-:Y:S02]  /*d2f0*/  SEL R4, R4, 0xffffffe0, !P1 ;  /* 0xffffffe004047807 */ /* 0x000fe40004800000 */
[----:B------:R-:W-:Y:S01]  /*d300*/  ISETP.NE.AND P0, PT, RZ, UR4, PT ;  /* 0x00000004ff007c0c */ /* 0x000fe2000bf05270 */
[----:B------:R-:W-:-:S05]  /*d310*/  IMAD.SHL.U32 R0, R0, 0x2, RZ ;  /* 0x0000000200007824 */ /* 0x000fca00078e00ff */
[C---:B------:R-:W-:Y:S01]  /*d320*/  IADD3 R5, R0.reuse, R8, RZ ;  /* 0x0000000800057210 */ /* 0x040fe20007ffe0ff */
[----:B------:R1:W-:Y:S01]  /*d330*/  STS [R0+0x400], R6 ;  /* 0x0004000600007388 */ /* 0x0003e20000000800 */
[C---:B------:R-:W-:Y:S02]  /*d340*/  IADD3 R2, R0.reuse, 0x40, RZ ;  /* 0x0000004000027810 */ /* 0x040fe40007ffe0ff */
[C---:B------:R-:W-:Y:S01]  /*d350*/  @P2 IADD3 R2, R0.reuse, -0x40, RZ ;  /* 0xffffffc000022810 */ /* 0x040fe20007ffe0ff */
[----:B------:R3:W-:Y:S04]  /*d360*/  STS [R0], R7 ;  /* 0x0000000700007388 */ /* 0x0007e80000000800 */
[----:B------:R-:W-:Y:S04]  /*d370*/  STS [R5], R11 ;  /* 0x0000000b05007388 */ /* 0x000fe80000000800 */
[----:B------:R4:W-:Y:S01]  /*d380*/  STS [R5+0x400], R15 ;  /* 0x0004000f05007388 */ /* 0x0009e20000000800 */
[----:B-1----:R-:W-:Y:S01]  /*d390*/  IADD3 R6, R0, R4, RZ ;  /* 0x0000000400067210 */ /* 0x002fe20007ffe0ff */
[----:B---3--:R-:W-:-:S04]  /*d3a0*/  IMAD.IADD R7, R5, 0x1, R4 ;  /* 0x0000000105077824 */ /* 0x008fc800078e0204 */
[----:B------:R-:W-:Y:S04]  /*d3b0*/  STS [R6], R14 ;  /* 0x0000000e06007388 */ /* 0x000fe80000000800 */
[----:B------:R1:W-:Y:S01]  /*d3c0*/  STS [R6+0x400], R13 ;  /* 0x0004000d06007388 */ /* 0x0003e20000000800 */
[----:B----4-:R-:W-:-:S03]  /*d3d0*/  IADD3 R5, R8, R2, RZ ;  /* 0x0000000208057210 */ /* 0x010fc60007ffe0ff */
[----:B------:R-:W-:Y:S02]  /*d3e0*/  STS [R7], R12 ;  /* 0x0000000c07007388 */ /* 0x000fe40000000800 */
[C---:B------:R-:W-:Y:S02]  /*d3f0*/  IMAD.IADD R0, R4.reuse, 0x1, R5 ;  /* 0x0000000104007824 */ /* 0x040fe400078e0205 */
[----:B------:R-:W-:Y:S04]  /*d400*/  STS [R7+0x400], R18 ;  /* 0x0004001207007388 */ /* 0x000fe80000000800 */
[----:B------:R-:W-:Y:S04]  /*d410*/  STS [R2], R17 ;  /* 0x0000001102007388 */ /* 0x000fe80000000800 */
[----:B------:R-:W-:Y:S04]  /*d420*/  STS [R2+0x400], R22 ;  /* 0x0004001602007388 */ /* 0x000fe80000000800 */
[----:B------:R-:W-:Y:S01]  /*d430*/  STS [R5], R21 ;  /* 0x0000001505007388 */ /* 0x000fe20000000800 */
[----:B-1----:R-:W-:-:S03]  /*d440*/  IADD3 R6, R4, R2, RZ ;  /* 0x0000000204067210 */ /* 0x002fc60007ffe0ff */
[----:B------:R1:W-:Y:S04]  /*d450*/  STS [R5+0x400], R20 ;  /* 0x0004001405007388 */ /* 0x0003e80000000800 */
[----:B------:R-:W-:Y:S04]  /*d460*/  STS [R6], R19 ;  /* 0x0000001306007388 */ /* 0x000fe80000000800 */
[----:B------:R3:W-:Y:S04]  /*d470*/  STS [R6+0x400], R16 ;  /* 0x0004001006007388 */ /* 0x0007e80000000800 */
[----:B------:R-:W-:Y:S04]  /*d480*/  STS [R0], R10 ;  /* 0x0000000a00007388 */ /* 0x000fe80000000800 */
[----:B------:R4:W-:Y:S04]  /*d490*/  STS [R0+0x400], R9 ;  /* 0x0004000900007388 */ /* 0x0009e80000000800 */
[----:B------:R-:W-:Y:S06]  /*d4a0*/  BAR.SYNC.DEFER_BLOCKING 0x0 ;  /* 0x0000000000007b1d */ /* 0x000fec0000010000 */
[----:B------:R-:W5:Y:S01]  /*d4b0*/  S2R R8, SR_CTAID.Z ;  /* 0x0000000000087919 */ /* 0x000f620000002700 */
[----:B-1----:R-:W1:Y:S03]  /*d4c0*/  @P3 MUFU.LG2 R5, R23 ;  /* 0x0000001700053308 */ /* 0x002e660000000c00 */
[----:B------:R-:W2:Y:S05]  /*d4d0*/  S2R R4, SR_CTAID.Y ;  /* 0x0000000000047919 */ /* 0x000eaa0000002600 */
[----:B---3--:R-:W3:Y:S01]  /*d4e0*/  @P4 MUFU.LG2 R6, R24 ;  /* 0x0000001800064308 */ /* 0x008ee20000000c00 */
[----:B----4-:R-:W-:Y:S01]  /*d4f0*/  LOP3.LUT R0, R25, 0xffffffe0, RZ, 0xc0, !PT ;  /* 0xffffffe019007812 */ /* 0x010fe200078ec0ff */
[----:B-1----:R-:W-:Y:S01]  /*d500*/  @P3 FMUL.FTZ R5, R5, 0.69314718246459960938 ;  /* 0x3f31721805053820 */ /* 0x002fe20000410000 */
[----:B------:R1:W4:Y:S01]  /*d510*/  LDS.128 R32, [R243] ;  /* 0x00000000f3207984 */ /* 0x0003220000000c00 */
[----:B------:R-:W-:-:S02]  /*d520*/  MOV R9, 0x7f800000 ;  /* 0x7f80000000097802 */ /* 0x000fc40000000f00 */
[----:B------:R-:W-:Y:S01]  /*d530*/  IMAD.IADD R0, R26, 0x1, -R0 ;  /* 0x000000011a007824 */ /* 0x000fe200078e0a00 */
[----:B------:R1:W1:Y:S01]  /*d540*/  LDS.128 R28, [R243+0x800] ;  /* 0x00080000f31c7984 */ /* 0x0002620000000c00 */
[----:B------:R-:W-:Y:S01]  /*d550*/  @P3 FFMA.FTZ R9, R3, c[0x0][0x238], R5 ;  /* 0x00008e0003093a23 */ /* 0x000fe20000010005 */
[----:B-----5:R-:W-:Y:S01]  /*d560*/  @P0 MOV R10, R8 ;  /* 0x00000008000a0202 */ /* 0x020fe20000000f00 */
[----:B---3--:R-:W-:Y:S01]  /*d570*/  @P4 FMUL.FTZ R6, R6, 0.69314718246459960938 ;  /* 0x3f31721806064820 */ /* 0x008fe20000410000 */
[----:B------:R3:W1:Y:S01]  /*d580*/  LDS.128 R16, [R243+0x1000] ;  /* 0x00100000f3107984 */ /* 0x0006620000000c00 */
[----:B------:R-:W-:Y:S02]  /*d590*/  LOP3.LUT P1, RZ, R0, 0x3, RZ, 0xc0, !PT ;  /* 0x0000000300ff7812 */ /* 0x000fe4000782c0ff */
[----:B--2---:R-:W-:Y:S01]  /*d5a0*/  @P0 MOV R7, R4 ;  /* 0x0000000400070202 */ /* 0x004fe20000000f00 */
[----:B------:R3:W2:Y:S01]  /*d5b0*/  LDS.128 R12, [R243+0x1800] ;  /* 0x00180000f30c7984 */ /* 0x0006a20000000c00 */
[----:B------:R-:W-:Y:S01]  /*d5c0*/  @P0 IMAD R2, R10, c[0x0][0x234], RZ ;  /* 0x00008d000a020a24 */ /* 0x000fe200078e02ff */
[----:B------:R-:W-:Y:S01]  /*d5d0*/  @!P0 MOV R10, R8 ;  /* 0x00000008000a8202 */ /* 0x000fe20000000f00 */
[----:B------:R-:W-:Y:S01]  /*d5e0*/  IMAD.MOV.U32 R8, RZ, RZ, 0x7f800000 ;  /* 0x7f800000ff087424 */ /* 0x000fe200078e00ff */
[----:B------:R-:W-:Y:S01]  /*d5f0*/  LEA R0, R36, R37, 0x4 ;  /* 0x0000002524007211 */ /* 0x000fe200078e20ff */
[----:B------:R-:W-:Y:S01]  /*d600*/  @P0 IMAD R2, R7, c[0x0][0x214], R2 ;  /* 0x0000850007020a24 */ /* 0x000fe200078e0202 */
[----:B------:R-:W-:Y:S01]  /*d610*/  @!P0 MOV R7, R4 ;  /* 0x0000000400078202 */ /* 0x000fe20000000f00 */
[----:B------:R-:W-:-:S04]  /*d620*/  @P4 FFMA.FTZ R8, R144, c[0x0][0x238], R6 ;  /* 0x00008e0090084a23 */ /* 0x000fc80000010006 */
[----:B------:R-:W-:-:S04]  /*d630*/  @!P0 IMAD R4, R7, c[0x0][0x1c0], R10 ;  /* 0x0000700007048a24 */ /* 0x000fc800078e020a */
[----:B------:R-:W-:Y:S01]  /*d640*/  @!P0 IMAD R2, R4, c[0x0][0x214], RZ ;  /* 0x0000850004028a24 */ /* 0x000fe200078e02ff */
[----:B------:R-:W-:Y:S05]  /*d650*/  @P1 BRA `(.L_x_2173) ;  /* 0x000000e000001947 */ /* 0x000fea0003800000 */
[----:B------:R-:W5:Y:S01]  /*d660*/  S2R R6, SR_CTAID.X ;  /* 0x0000000000067919 */ /* 0x000f620000002500 */
[----:B------:R-:W-:Y:S01]  /*d670*/  IMAD.MOV.U32 R3, RZ, RZ, -0x40 ;  /* 0xffffffc0ff037424 */ /* 0x000fe200078e00ff */
[----:B------:R-:W-:Y:S01]  /*d680*/  IADD3 R4, R0, 0x8, RZ ;  /* 0x0000000800047810 */ /* 0x000fe20007ffe0ff */
[C---:B-----5:R-:W-:Y:S02]  /*d690*/  IMAD R2, R6.reuse, 0x40, R2 ;  /* 0x0000004006027824 */ /* 0x060fe400078e0202 */
[----:B------:R-:W-:-:S03]  /*d6a0*/  IMAD R6, R6, R3, c[0x0][0x214] ;  /* 0x0000850006067624 */ /* 0x000fc600078e0203 */
[----:B------:R-:W-:Y:S02]  /*d6b0*/  SHF.R.S32.HI R5, RZ, 0x1f, R2 ;  /* 0x0000001fff057819 */ /* 0x000fe40000011402 */
[C---:B------:R-:W-:Y:S02]  /*d6c0*/  IADD3 R3, P0, R0.reuse, R2, RZ ;  /* 0x0000000200037210 */ /* 0x040fe40007f1e0ff */
[-C--:B------:R-:W-:Y:S02]  /*d6d0*/  ISETP.GE.AND P2, PT, R0, R6.reuse, PT ;  /* 0x000000060000720c */ /* 0x080fe40003f46270 */
[----:B------:R-:W-:Y:S02]  /*d6e0*/  ISETP.GE.AND P1, PT, R4, R6, PT ;  /* 0x000000060400720c */ /* 0x000fe40003f26270 */
[----:B------:R-:W-:Y:S02]  /*d6f0*/  LEA.HI.X.SX32 R0, R0, R5, 0x1, P0 ;  /* 0x0000000500007211 */ /* 0x000fe400000f0eff */
[----:B------:R-:W-:-:S04]  /*d700*/  LEA R2, P0, R3, c[0x0][0x200], 0x2 ;  /* 0x0000800003027a11 */ /* 0x000fc800078010ff */
[----:B------:R-:W-:-:S05]  /*d710*/  LEA.HI.X R3, R3, c[0x0][0x204], R0, 0x2, P0 ;  /* 0x0000810003037a11 */ /* 0x000fca00000f1400 */
[----:B------:R3:W-:Y:S04]  /*d720*/  @!P2 STG.E [R2.64], R8 ;  /* 0x000000080200a986 */ /* 0x0007e8000c10190a */
[----:B------:R3:W-:Y:S02]  /*d730*/  @!P1 STG.E [R2.64+0x20], R9 ;  /* 0x0000200902009986 */ /* 0x0007e4000c10190a */
.L_x_2173:
[----:B------:R-:W-:Y:S05]  /*d740*/  BSYNC B0 ;  /* 0x0000000000007941 */ /* 0x000fea0003800000 */
.L_x_2172:
[----:B------:R-:W5:Y:S01]  /*d750*/  S2R R0, SR_TID.X ;  /* 0x0000000000007919 */ /* 0x000f620000002100 */
[----:B------:R-:W-:Y:S01]  /*d760*/  LEA.HI R6, R27, R26, RZ, 0x3 ;  /* 0x0000001a1b067211 */ /* 0x000fe200078f18ff */
[----:B------:R-:W-:Y:S02]  /*d770*/  ULDC.64 UR4, c[0x0][0x1e8] ;  /* 0x00007a0000047ab9 */ /* 0x000fe40000000a00 */
[----:B------:R-:W3:Y:S01]  /*d780*/  S2R R5, SR_CTAID.X ;  /* 0x0000000000057919 */ /* 0x000ee20000002500 */
[----:B------:R-:W-:Y:S02]  /*d790*/  USHF.L.U32 UR7, UR4, 0x5, URZ ;  /* 0x0000000504077899 */ /* 0x000fe4000800063f */
[----:B------:R-:W-:-:S02]  /*d7a0*/  UMOV UR6, 0x5 ;  /* 0x0000000500067882 */ /* 0x000fc40000000000 */
[----:B------:R-:W-:Y:S01]  /*d7b0*/  USHF.L.U64.HI UR5, UR4, UR6, UR5 ;  /* 0x0000000604057299 */ /* 0x000fe20008010205 */
[----:B---3-5:R-:W-:-:S04]  /*d7c0*/  SHF.R.S32.HI R2, RZ, 0x1f, R0 ;  /* 0x0000001fff027819 */ /* 0x028fc80000011400 */
[----:B------:R-:W-:Y:S01]  /*d7d0*/  LEA.HI R2, R2, R0, RZ, 0x3 ;  /* 0x0000000002027211 */ /* 0x000fe200078f18ff */
[----:B------:R-:W-:-:S03]  /*d7e0*/  IMAD.SHL.U32 R5, R5, 0x40, RZ ;  /* 0x0000004005057824 */ /* 0x000fc600078e00ff */
[----:B------:R-:W-:-:S05]  /*d7f0*/  LOP3.LUT R2, R2, 0xfffffff8, RZ, 0xc0, !PT ;  /* 0xfffffff802027812 */ /* 0x000fca00078ec0ff */
[----:B------:R-:W-:Y:S01]  /*d800*/  IMAD.IADD R2, R0, 0x1, -R2 ;  /* 0x0000000100027824 */ /* 0x000fe200078e0a02 */
[----:B------:R-:W-:-:S03]  /*d810*/  SHF.R.S32.HI R0, RZ, 0x1f, R5 ;  /* 0x0000001fff007819 */ /* 0x000fc60000011405 */
[----:B------:R-:W-:Y:S02]  /*d820*/  IMAD.SHL.U32 R2, R2, 0x8, RZ ;  /* 0x0000000802027824 */ /* 0x000fe400078e00ff */
[----:B------:R-:W-:-:S03]  /*d830*/  IMAD R0, R0, c[0x0][0x1e8], RZ ;  /* 0x00007a0000007a24 */ /* 0x000fc600078e02ff */
[----:B------:R-:W-:Y:S01]  /*d840*/  SHF.R.S32.HI R3, RZ, 0x1f, R2 ;  /* 0x0000001fff037819 */ /* 0x000fe20000011402 */
[----:B------:R-:W-:Y:S01]  /*d850*/  IMAD R4, R5, c[0x0][0x1ec], R0 ;  /* 0x00007b0005047a24 */ /* 0x000fe200078e0200 */
[----:B------:R-:W-:-:S03]  /*d860*/  SHF.R.S32.HI R0, RZ, 0x1f, R7 ;  /* 0x0000001fff007819 */ /* 0x000fc60000011407 */
[----:B------:R-:W-:-:S04]  /*d870*/  IMAD.WIDE.U32 R2, R5, c[0x0][0x1e8], R2 ;  /* 0x00007a0005027a25 */ /* 0x000fc800078e0002 */
[----:B------:R-:W-:Y:S01]  /*d880*/  IMAD R0, R0, c[0x0][0x1e0], RZ ;  /* 0x0000780000007a24 */ /* 0x000fe200078e02ff */
[----:B------:R-:W-:Y:S02]  /*d890*/  IADD3 R3, R4, R3, RZ ;  /* 0x0000000304037210 */ /* 0x000fe40007ffe0ff */
[----:B------:R-:W-:Y:S01]  /*d8a0*/  SHF.R.S32.HI R4, RZ, 0x1f, R10 ;  /* 0x0000001fff047819 */ /* 0x000fe2000001140a */
[C---:B------:R-:W-:Y:S01]  /*d8b0*/  IMAD R5, R7.reuse, c[0x0][0x1e4], R0 ;  /* 0x0000790007057a24 */ /* 0x040fe200078e0200 */
[----:B------:R-:W-:Y:S01]  /*d8c0*/  SHF.R.S32.HI R0, RZ, 0x3, R6 ;  /* 0x00000003ff007819 */ /* 0x000fe20000011406 */
[----:B------:R-:W-:-:S04]  /*d8d0*/  IMAD.WIDE.U32 R2, R7, c[0x0][0x1e0], R2 ;  /* 0x0000780007027a25 */ /* 0x000fc800078e0002 */
[----:B------:R-:W-:Y:S02]  /*d8e0*/  IMAD R4, R4, c[0x0][0x1f0], RZ ;  /* 0x00007c0004047a24 */ /* 0x000fe400078e02ff */
[----:B------:R-:W-:Y:S02]  /*d8f0*/  IMAD.IADD R3, R5, 0x1, R3 ;  /* 0x0000000105037824 */ /* 0x000fe400078e0203 */
[C---:B------:R-:W-:Y:S01]  /*d900*/  IMAD R5, R10.reuse, c[0x0][0x1f4], R4 ;  /* 0x00007d000a057a24 */ /* 0x040fe200078e0204 */
[----:B------:R-:W-:Y:S01]  /*d910*/  SHF.R.S32.HI R4, RZ, 0x1f, R0 ;  /* 0x0000001fff047819 */ /* 0x000fe20000011400 */
[----:B------:R-:W-:-:S04]  /*d920*/  IMAD.WIDE.U32 R2, R10, c[0x0][0x1f0], R2 ;  /* 0x00007c000a027a25 */ /* 0x000fc800078e0002 */
[----:B------:R-:W-:Y:S02]  /*d930*/  IMAD R4, R4, c[0x0][0x1e8], RZ ;  /* 0x00007a0004047a24 */ /* 0x000fe400078e02ff */
[----:B------:R-:W-:Y:S02]  /*d940*/  IMAD.IADD R3, R5, 0x1, R3 ;  /* 0x0000000105037824 */ /* 0x000fe400078e0203 */
[C---:B------:R-:W-:Y:S02]  /*d950*/  IMAD R4, R0.reuse, c[0x0][0x1ec], R4 ;  /* 0x00007b0000047a24 */ /* 0x040fe400078e0204 */
[----:B------:R-:W-:-:S05]  /*d960*/  IMAD.WIDE.U32 R2, R0, c[0x0][0x1e8], R2 ;  /* 0x00007a0000027a25 */ /* 0x000fca00078e0002 */
[----:B------:R-:W-:Y:S02]  /*d970*/  IADD3 R0, R4, R3, RZ ;  /* 0x0000000304007210 */ /* 0x000fe40007ffe0ff */
[----:B------:R-:W-:-:S04]  /*d980*/  LEA R6, P0, R2, c[0x0][0x1d0], 0x1 ;  /* 0x0000740002067a11 */ /* 0x000fc800078008ff */
[----:B------:R-:W-:Y:S02]  /*d990*/  LEA.HI.X R7, R2, c[0x0][0x1d4], R0, 0x1, P0 ;  /* 0x0000750002077a11 */ /* 0x000fe400000f0c00 */
[----:B------:R-:W-:-:S03]  /*d9a0*/  IADD3 R4, P0, R6, UR7, RZ ;  /* 0x0000000706047c10 */ /* 0x000fc6000ff1e0ff */
[----:B----4-:R-:W-:Y:S01]  /*d9b0*/  STG.E.128 [R6.64], R32 ;  /* 0x0000002006007986 */ /* 0x010fe2000c101d0a */
[----:B------:R-:W-:Y:S02]  /*d9c0*/  IADD3.X R5, R7, UR5, RZ, P0, !PT ;  /* 0x0000000507057c10 */ /* 0x000fe400087fe4ff */
[----:B------:R-:W-:-:S03]  /*d9d0*/  IADD3 R2, P0, R4, UR7, RZ ;  /* 0x0000000704027c10 */ /* 0x000fc6000ff1e0ff */
[----:B-1----:R-:W-:Y:S01]  /*d9e0*/  STG.E.128 [R4.64], R28 ;  /* 0x0000001c04007986 */ /* 0x002fe2000c101d0a */
[----:B------:R-:W-:Y:S02]  /*d9f0*/  IADD3.X R3, R5, UR5, RZ, P0, !PT ;  /* 0x0000000505037c10 */ /* 0x000fe400087fe4ff */
[----:B------:R-:W-:-:S03]  /*da00*/  IADD3 R8, P0, R2, UR7, RZ ;  /* 0x0000000702087c10 */ /* 0x000fc6000ff1e0ff */
[----:B------:R-:W-:Y:S01]  /*da10*/  STG.E.128 [R2.64], R16 ;  /* 0x0000001002007986 */ /* 0x000fe2000c101d0a */
[----:B------:R-:W-:-:S05]  /*da20*/  IADD3.X R9, R3, UR5, RZ, P0, !PT ;  /* 0x0000000503097c10 */ /* 0x000fca00087fe4ff */
[----:B--2---:R-:W-:Y:S01]  /*da30*/  STG.E.128 [R8.64], R12 ;  /* 0x0000000c08007986 */ /* 0x004fe2000c101d0a */
[----:B------:R-:W-:Y:S05]  /*da40*/  EXIT ;  /* 0x000000000000794d */ /* 0x000fea0003800000 */
.L_x_2174:
        /* <DEDUP_REMOVED lines=11> */
.L_x_7762:


//--------------------- .text._ZN5flash24flash_fwd_splitkv_kernelI23Flash_fwd_kernel_traitsILi64ELi64ELi256ELi4ELb0ELb0EN7cutlass6half_tE19Flash_kernel_traitsILi64ELi64ELi256ELi4ES3_EELb1ELb0ELb0ELb1ELb1ELb1ELb0ELb0EEEvNS_16Flash_fwd_paramsE --------------------------
	.section	.text._ZN5flash24flash_fwd_splitkv_kernelI23Flash_fwd_kernel_traitsILi64ELi64ELi256ELi4ELb0ELb0EN7cutlass6half_tE19Flash_kernel_traitsILi64ELi64ELi256ELi4ES3_EELb1ELb0ELb0ELb1ELb1ELb1ELb0ELb0EEEvNS_16Flash_fwd_paramsE,"ax",@progbits
	.sectioninfo	@"SHI_REGISTERS=255"
	.align	128
        .global         _ZN5flash24flash_fwd_splitkv_kernelI23Flash_fwd_kernel_traitsILi64ELi64ELi256ELi4ELb0ELb0EN7cutlass6half_tE19Flash_kernel_traitsILi64ELi64ELi256ELi4ES3_EELb1ELb0ELb0ELb1ELb1ELb1ELb0ELb0EEEvNS_16Flash_fwd_paramsE
        .type           _ZN5flash24flash_fwd_splitkv_kernelI23Flash_fwd_kernel_traitsILi64ELi64ELi256ELi4ELb0ELb0EN7cutlass6half_tE19Flash_kernel_traitsILi64ELi64ELi256ELi4ES3_EELb1ELb0ELb0ELb1ELb1ELb1ELb0ELb0EEEvNS_16Flash_fwd_paramsE,@function
        .size           _ZN5flash24flash_fwd_splitkv_kernelI23Flash_fwd_kernel_traitsILi64ELi64ELi256ELi4ELb0ELb0EN7cutlass6half_tE19Flash_kernel_traitsILi64ELi64ELi256ELi4ES3_EELb1ELb0ELb0ELb1ELb1ELb1ELb0ELb0EEEvNS_16Flash_fwd_paramsE,(.L_x_7763 - _ZN5flash24flash_fwd_splitkv_kernelI23Flash_fwd_kernel_traitsILi64ELi64ELi256ELi4ELb0ELb0EN7cutlass6half_tE19Flash_kernel_traitsILi64ELi64ELi256ELi4ES3_EELb1ELb0ELb0ELb1ELb1ELb1ELb0ELb0EEEvNS_16Flash_fwd_paramsE)
        .other          _ZN5flash24flash_fwd_splitkv_kernelI23Flash_fwd_kernel_traitsILi64ELi64ELi256ELi4ELb0ELb0EN7cutlass6half_tE19Flash_kernel_traitsILi64ELi64ELi256ELi4ES3_EELb1ELb0ELb0ELb1ELb1ELb1ELb0ELb0EEEvNS_16Flash_fwd_paramsE,@"STO_CUDA_ENTRY STV_DEFAULT"
_ZN5flash24flash_fwd_splitkv_kernelI23Flash_fwd_kernel_traitsILi64ELi64ELi256ELi4ELb0ELb0EN7cutlass6half_tE19Flash_kernel_traitsILi64ELi64ELi256ELi4ES3_EELb1ELb0ELb0ELb1ELb1ELb1ELb0ELb0EEEvNS_16Flash_fwd_paramsE:
.text._ZN5flash24flash_fwd_splitkv_kernelI23Flash_fwd_kernel_traitsILi64ELi64ELi256ELi4ELb0ELb0EN7cutlass6half_tE19Flash_kernel_traitsILi64ELi64ELi256ELi4ES3_EELb1ELb0ELb0ELb1ELb1ELb1ELb0ELb0EEEvNS_16Flash_fwd_paramsE:
        /* <DEDUP_REMOVED lines=114> */
.L_x_2175:
        /* <DEDUP_REMOVED lines=20> */
.L_x_2176:
[----:B------:R-:W-:Y:S01]  /*0860*/  MOV R6, R2 ;  /* 0x0000000200067202 */ /* 0x000fe20000000f00 */
[----:B------:R-:W-:Y:S01]  /*0870*/  IMAD.MOV.U32 R7, RZ, RZ, R0 ;  /* 0x000000ffff077224 */ /* 0x000fe200078e0000 */
[----:B------:R-:W-:-:S04]  /*0880*/  IABS R3, c[0x0][0x2d0] ;  /* 0x0000b40000037a13 */ /* 0x000fc80000000000 */
[----:B------:R1:W-:Y:S01]  /*0890*/  STL.64 [R1+0x8], R6 ;  /* 0x0000080601007387 */ /* 0x0003e20000100a00 */
[----:B------:R-:W-:Y:S01]  /*08a0*/  IMAD.MOV.U32 R249, RZ, RZ, R3 ;  /* 0x000000fffff97224 */ /* 0x000fe200078e0003 */
[----:B------:R-:W-:Y:S05]  /*08b0*/  @P6 BRA `(.L_x_2177) ;  /* 0x000004c000006947 */ /* 0x000fea0003800000 */
[----:B------:R-:W2:Y:S01]  /*08c0*/  I2F.RP R2, R249 ;  /* 0x000000f900027306 */ /* 0x000ea20000209400 */
[----:B------:R-:W-:-:S04]  /*08d0*/  LEA R14, R188, 0xffffff00, 0x8 ;  /* 0xffffff00bc0e7811 */ /* 0x000fc800078e40ff */
[----:B------:R-:W-:-:S03]  /*08e0*/  IABS R4, R14 ;  /* 0x0000000e00047213 */ /* 0x000fc60000000000 */
[----:B--2---:R-:W2:Y:S02]  /*08f0*/  MUFU.RCP R2, R2 ;  /* 0x0000000200027308 */ /* 0x004ea40000001000 */
[----:B--2---:R-:W-:-:S06]  /*0900*/  IADD3 R2, R2, 0xffffffe, RZ ;  /* 0x0ffffffe02027810 */ /* 0x004fcc0007ffe0ff */
[----:B------:R-:W2:Y:S02]  /*0910*/  F2I.FTZ.U32.TRUNC.NTZ R3, R2 ;  /* 0x0000000200037305 */ /* 0x000ea4000021f000 */
[----:B--2---:R-:W-:Y:S02]  /*0920*/  IMAD.MOV R0, RZ, RZ, -R3 ;  /* 0x000000ffff007224 */ /* 0x004fe400078e0a03 */
        /* <DEDUP_REMOVED lines=19> */
[----:B------:R2:W3:Y:S01]  /*0a60*/  LDG.E R5, [R2.64] ;  /* 0x0000000a02057981 */ /* 0x0004e2000c1e1900 */
[----:B-1----:R-:W-:Y:S02]  /*0a70*/  IABS R6, c[0x0][0x1c8] ;  /* 0x0000720000067a13 */ /* 0x002fe40000000000 */
[----:B------:R-:W-:Y:S02]  /*0a80*/  IABS R7, R26 ;  /* 0x0000001a00077213 */ /* 0x000fe40000000000 */
[----:B--2---:R-:W1:Y:S08]  /*0a90*/  I2F.RP R2, R6 ;  /* 0x0000000600027306 */ /* 0x004e700000209400 */
        /* <DEDUP_REMOVED lines=28> */
[----:B---3--:R-:W-:Y:S01]  /*0c60*/  SHF.R.S32.HI R8, RZ, 0x1f, R5 ;  /* 0x0000001fff087819 */ /* 0x008fe20000011405 */
        /* <DEDUP_REMOVED lines=17> */
.L_x_2177:
[----:B------:R-:W-:Y:S02]  /*0d80*/  IABS R5, c[0x0][0x1c8] ;  /* 0x0000720000057a13 */ /* 0x000fe40000000000 */
[----:B------:R-:W-:Y:S02]  /*0d90*/  IABS R4, R26 ;  /* 0x0000001a00047213 */ /* 0x000fe40000000000 */
[----:B------:R-:W2:Y:S01]  /*0da0*/  I2F.RP R2, R5 ;  /* 0x0000000500027306 */ /* 0x000ea20000209400 */
[----:B------:R-:W-:Y:S02]  /*0db0*/  LEA R14, R188, 0xffffff00, 0x8 ;  /* 0xffffff00bc0e7811 */ /* 0x000fe400078e40ff */
[----:B-----5:R-:W-:-:S02]  /*0dc0*/  SHF.R.S32.HI R11, RZ, 0x1f, R10 ;  /* 0x0000001fff0b7819 */ /* 0x020fc4000001140a */
[----:B------:R-:W-:-:S03]  /*0dd0*/  SHF.R.S32.HI R20, RZ, 0x1f, R14 ;  /* 0x0000001fff147819 */ /* 0x000fc6000001140e */
[----:B-1----:R-:W-:Y:S01]  /*0de0*/  IMAD R6, R11, c[0x0][0x180], RZ ;  /* 0x000060000b067a24 */ /* 0x002fe200078e02ff */
[----:B--2---:R-:W1:Y:S02]  /*0df0*/  MUFU.RCP R2, R2 ;  /* 0x0000000200027308 */ /* 0x004e640000001000 */
        /* <DEDUP_REMOVED lines=48> */
.L_x_2178:
        /* <DEDUP_REMOVED lines=49> */
[----:B------:R-:W-:-:S04]  /*1410*/  IMAD.WIDE.U32 R8, R26, c[0x0][0x1a8], R4 ;  /* 0x00006a001a087a25 */ /* 0x000fc800078e0004 */
[----:B------:R-:W-:Y:S02]  /*1420*/  IMAD R17, R6, c[0x0][0x1a0], RZ ;  /* 0x0000680006117a24 */ /* 0x000fe400078e02ff */
[----:B------:R-:W-:Y:S02]  /*1430*/  IMAD.IADD R5, R11, 0x1, R16 ;  /* 0x000000010b057824 */ /* 0x000fe400078e0210 */
[C---:B------:R-:W-:Y:S02]  /*1440*/  IMAD R11, R2.reuse, c[0x0][0x19c], R0 ;  /* 0x00006700020b7a24 */ /* 0x040fe400078e0200 */
[----:B------:R-:W-:-:S04]  /*1450*/  IMAD.WIDE.U32 R6, R2, c[0x0][0x198], R12 ;  /* 0x0000660002067a25 */ /* 0x000fc800078e000c */
[----:B------:R-:W-:Y:S01]  /*1460*/  IMAD R15, R15, c[0x0][0x1a8], RZ ;  /* 0x00006a000f0f7a24 */ /* 0x000fe200078e02ff */
[----:B------:R-:W-:Y:S01]  /*1470*/  LEA R28, P0, R6, c[0x0][0x168], 0x1 ;  /* 0x00005a00061c7a11 */ /* 0x000fe200078008ff */
[----:B------:R-:W-:Y:S02]  /*1480*/  IMAD.IADD R7, R7, 0x1, R11 ;  /* 0x0000000107077824 */ /* 0x000fe400078e020b */
[----:B------:R-:W-:Y:S02]  /*1490*/  IMAD R15, R26, c[0x0][0x1ac], R15 ;  /* 0x00006b001a0f7a24 */ /* 0x000fe400078e020f */
[----:B------:R-:W-:Y:S01]  /*14a0*/  IMAD.MOV.U32 R4, RZ, RZ, R10 ;  /* 0x000000ffff047224 */ /* 0x000fe200078e000a */
[----:B------:R-:W-:Y:S01]  /*14b0*/  LEA.HI.X R6, R6, c[0x0][0x16c], R7, 0x1, P0 ;  /* 0x00005b0006067a11 */ /* 0x000fe200000f0c07 */
[----:B------:R-:W-:Y:S01]  /*14c0*/  IMAD.MOV.U32 R250, RZ, RZ, R28 ;  /* 0x000000fffffa7224 */ /* 0x000fe200078e001c */
[----:B------:R-:W-:Y:S01]  /*14d0*/  STL [R1+0x24], R28 ;  /* 0x0000241c01007387 */ /* 0x000fe20000100800 */
[----:B------:R-:W-:-:S02]  /*14e0*/  IMAD.IADD R3, R9, 0x1, R15 ;  /* 0x0000000109037824 */ /* 0x000fc400078e020f */
[----:B------:R-:W-:Y:S01]  /*14f0*/  IMAD.MOV.U32 R2, RZ, RZ, R8 ;  /* 0x000000ffff027224 */ /* 0x000fe200078e0008 */
[----:B------:R1:W-:Y:S01]  /*1500*/  STL [R1+0x20], R6 ;  /* 0x0000200601007387 */ /* 0x0003e20000100800 */
[----:B------:R-:W-:Y:S02]  /*1510*/  IMAD R0, R19, c[0x0][0x190], RZ ;  /* 0x0000640013007a24 */ /* 0x000fe400078e02ff */
[C---:B------:R-:W-:Y:S02]  /*1520*/  IMAD R9, R14.reuse, c[0x0][0x1a4], R17 ;  /* 0x000069000e097a24 */ /* 0x040fe400078e0211 */
[----:B------:R-:W-:Y:S01]  /*1530*/  IMAD.WIDE.U32 R4, R14, c[0x0][0x1a0], R4 ;  /* 0x000068000e047a25 */ /* 0x000fe200078e0004 */
[----:B------:R-:W-:-:S03]  /*1540*/  IADD3 R14, P0, R250, UR9, RZ ;  /* 0x00000009fa0e7c10 */ /* 0x000fc6000ff1e0ff */
[----:B------:R-:W-:Y:S01]  /*1550*/  IMAD.MOV.U32 R251, RZ, RZ, R6 ;  /* 0x000000fffffb7224 */ /* 0x000fe200078e0006 */
[----:B------:R-:W-:Y:S01]  /*1560*/  LEA R178, P1, R4, c[0x0][0x170], 0x1 ;  /* 0x00005c0004b27a11 */ /* 0x000fe200078208ff */
[C---:B------:R-:W-:Y:S02]  /*1570*/  IMAD R0, R18.reuse, c[0x0][0x194], R0 ;  /* 0x0000650012007a24 */ /* 0x040fe400078e0200 */
[----:B------:R-:W-:Y:S01]  /*1580*/  IMAD.WIDE.U32 R2, R18, c[0x0][0x190], R2 ;  /* 0x0000640012027a25 */ /* 0x000fe200078e0002 */
[----:B------:R-:W-:Y:S02]  /*1590*/  IADD3.X R15, R251, UR5, RZ, P0, !PT ;  /* 0x00000005fb0f7c10 */ /* 0x000fe400087fe4ff */
[----:B------:R-:W-:Y:S01]  /*15a0*/  IADD3 R12, P0, R14, UR9, RZ ;  /* 0x000000090e0c7c10 */ /* 0x000fe2000ff1e0ff */
[----:B------:R-:W-:Y:S02]  /*15b0*/  IMAD.IADD R5, R5, 0x1, R9 ;  /* 0x0000000105057824 */ /* 0x000fe400078e0209 */
[----:B------:R-:W-:Y:S01]  /*15c0*/  IMAD.IADD R0, R3, 0x1, R0 ;  /* 0x0000000103007824 */ /* 0x000fe200078e0200 */
[----:B------:R-:W-:Y:S01]  /*15d0*/  IADD3.X R13, R15, UR5, RZ, P0, !PT ;  /* 0x000000050f0d7c10 */ /* 0x000fe200087fe4ff */
[----:B------:R-:W-:Y:S01]  /*15e0*/  IMAD.SHL.U32 R241, R241, 0x2, RZ ;  /* 0x00000002f1f17824 */ /* 0x000fe200078e00ff */
[----:B------:R-:W-:-:S02]  /*15f0*/  LEA.HI.X R179, R4, c[0x0][0x174], R5, 0x1, P1 ;  /* 0x00005d0004b37a11 */ /* 0x000fc400008f0c05 */
[----:B------:R-:W-:Y:S02]  /*1600*/  IADD3 R10, P0, R12, UR9, RZ ;  /* 0x000000090c0a7c10 */ /* 0x000fe4000ff1e0ff */
[C---:B-1----:R-:W-:Y:S02]  /*1610*/  LEA R6, P2, R2.reuse, c[0x0][0x160], 0x1 ;  /* 0x0000580002067a11 */ /* 0x042fe400078408ff */
[----:B------:R-:W-:Y:S02]  /*1620*/  IADD3.X R11, R13, UR5, RZ, P0, !PT ;  /* 0x000000050d0b7c10 */ /* 0x000fe400087fe4ff */
[----:B------:R-:W-:Y:S02]  /*1630*/  LEA.HI.X R7, R2, c[0x0][0x164], R0, 0x1, P2 ;  /* 0x0000590002077a11 */ /* 0x000fe400010f0c00 */
[----:B------:R-:W-:Y:S02]  /*1640*/  IADD3 R4, P1, R6, UR12, RZ ;  /* 0x0000000c06047c10 */ /* 0x000fe4000ff3e0ff */
[----:B------:R-:W-:Y:S01]  /*1650*/  IADD3 R8, P0, R10, UR9, RZ ;  /* 0x000000090a087c10 */ /* 0x000fe2000ff1e0ff */
[----:B------:R-:W-:Y:S01]  /*1660*/  @!PT LDS RZ, [RZ] ;  /* 0x00000000fffff984 */ /* 0x000fe20000000800 */
[----:B------:R-:W-:Y:S01]  /*1670*/  @!PT LDS RZ, [RZ] ;  /* 0x00000000fffff984 */ /* 0x000fe20000000800 */
[----:B------:R-:W-:Y:S01]  /*1680*/  @!PT LDS RZ, [RZ] ;  /* 0x00000000fffff984 */ /* 0x000fe20000000800 */
[----:B------:R1:W-:Y:S01]  /*1690*/  LDGSTS.E.BYPASS.LTC128B.128 [R241], [R6.64] ;  /* 0x0000000006f17fae */ /* 0x0003e2000b901d4a */
[----:B------:R-:W-:-:S02]  /*16a0*/  IADD3.X R5, R7, UR7, RZ, P1, !PT ;  /* 0x0000000707057c10 */ /* 0x000fc40008ffe4ff */
[----:B------:R-:W-:Y:S02]  /*16b0*/  IADD3 R2, P1, R4, UR12, RZ ;  /* 0x0000000c04027c10 */ /* 0x000fe4000ff3e0ff */
[----:B------:R-:W-:Y:S01]  /*16c0*/  IADD3.X R9, R11, UR5, RZ, P0, !PT ;  /* 0x000000050b097c10 */ /* 0x000fe200087fe4ff */
[----:B------:R2:W-:Y:S01]  /*16d0*/  LDGSTS.E.BYPASS.LTC128B.128 [R241+0x800], [R4.64] ;  /* 0x0080000004f17fae */ /* 0x0005e2000b901d4a */
[----:B------:R-:W-:Y:S02]  /*16e0*/  IADD3.X R3, R5, UR7, RZ, P1, !PT ;  /* 0x0000000705037c10 */ /* 0x000fe40008ffe4ff */
[----:B------:R-:W-:-:S03]  /*16f0*/  IADD3 R16, P1, R2, UR12, RZ ;  /* 0x0000000c02107c10 */ /* 0x000fc6000ff3e0ff */
        /* <DEDUP_REMOVED lines=8> */
[----:B------:R-:W-:Y:S02]  /*1780*/  IADD3.X R7, R9, UR5, RZ, P0, !PT ;  /* 0x0000000509077c10 */ /* 0x000fe400087fe4ff */
[----:B--2---:R-:W-:-:S04]  /*1790*/  IADD3 R4, P0, R6, UR9, RZ ;  /* 0x0000000906047c10 */ /* 0x004fc8000ff1e0ff */
[----:B------:R-:W-:Y:S01]  /*17a0*/  IADD3.X R5, R7, UR5, RZ, P0, !PT ;  /* 0x0000000507057c10 */ /* 0x000fe200087fe4ff */
[----:B---3--:R-:W-:Y:S02]  /*17b0*/  IMAD.MOV.U32 R2, RZ, RZ, R250 ;  /* 0x000000ffff027224 */ /* 0x008fe400078e00fa */
[----:B------:R-:W-:-:S05]  /*17c0*/  IMAD.MOV.U32 R3, RZ, RZ, R251 ;  /* 0x000000ffff037224 */ /* 0x000fca00078e00fb */
[----:B------:R1:W-:Y:S04]  /*17d0*/  LDGSTS.E.BYPASS.LTC128B.128 [R241+0x2000], [R2.64] ;  /* 0x0200000002f17fae */ /* 0x0003e8000b901d4a */
        /* <DEDUP_REMOVED lines=20> */
[----:B------:R-:W-:-:S03]  /*1920*/  IADD3 R4, P0, R6, UR9, RZ ;  /* 0x0000000906047c10 */ /* 0x000fc6000ff1e0ff */
[----:B------:R5:W-:Y:S01]  /*1930*/  LDGSTS.E.BYPASS.LTC128B.128 [R241+0x7800], [R6.64] ;  /* 0x0780000006f17fae */ /* 0x000be2000b901d4a */
[----:B------:R-:W-:Y:S02]  /*1940*/  IADD3.X R5, R7, UR5, RZ, P0, !PT ;  /* 0x0000000507057c10 */ /* 0x000fe400087fe4ff */
[----:B-1----:R-:W-:-:S03]  /*1950*/  IADD3 R2, P0, R4, UR9, RZ ;  /* 0x0000000904027c10 */ /* 0x002fc6000ff1e0ff */
[----:B------:R1:W-:Y:S01]  /*1960*/  LDGSTS.E.BYPASS.LTC128B.128 [R241+0x8000], [R4.64] ;  /* 0x0800000004f17fae */ /* 0x0003e2000b901d4a */
[----:B------:R-:W-:-:S05]  /*1970*/  IADD3.X R3, R5, UR5, RZ, P0, !PT ;  /* 0x0000000505037c10 */ /* 0x000fca00087fe4ff */
[----:B------:R2:W-:Y:S01]  /*1980*/  LDGSTS.E.BYPASS.LTC128B.128 [R241+0x8800], [R2.64] ;  /* 0x0880000002f17fae */ /* 0x0005e2000b901d4a */
[----:B-----5:R-:W-:-:S04]  /*1990*/  IADD3 R6, P0, R2, UR9, RZ ;  /* 0x0000000902067c10 */ /* 0x020fc8000ff1e0ff */
[----:B------:R-:W-:Y:S02]  /*19a0*/  IADD3.X R7, R3, UR5, RZ, P0, !PT ;  /* 0x0000000503077c10 */ /* 0x000fe400087fe4ff */
[----:B-1----:R-:W-:Y:S01]  /*19b0*/  SHF.R.S32.HI R4, RZ, 0x4, R22 ;  /* 0x00000004ff047819 */ /* 0x002fe20000011416 */
[----:B------:R-:W-:Y:S02]  /*19c0*/  IMAD.SHL.U32 R5, R48, 0x40, RZ ;  /* 0x0000004030057824 */ /* 0x000fe400078e00ff */
[----:B------:R1:W-:Y:S01]  /*19d0*/  LDGSTS.E.BYPASS.LTC128B.128 [R241+0x9000], [R6.64] ;  /* 0x0900000006f17fae */ /* 0x0003e2000b901d4a */
[----:B------:R-:W-:Y:S02]  /*19e0*/  LEA.HI R0, R22, R4, RZ, 0x1 ;  /* 0x0000000416007211 */ /* 0x000fe400078f08ff */
[----:B--2---:R-:W-:-:S04]  /*19f0*/  IADD3 R2, P0, R6, UR9, RZ ;  /* 0x0000000906027c10 */ /* 0x004fc8000ff1e0ff */
[----:B------:R-:W-:-:S05]  /*1a00*/  IADD3.X R3, R7, UR5, RZ, P0, !PT ;  /* 0x0000000507037c10 */ /* 0x000fca00087fe4ff */
[----:B------:R2:W-:Y:S04]  /*1a10*/  LDGSTS.E.BYPASS.LTC128B.128 [R241+0x9800], [R2.64] ;  /* 0x0980000002f17fae */ /* 0x0005e8000b901d4a */
[----:B------:R-:W0:Y:S01]  /*1a20*/  LDGDEPBAR ;  /* 0x00000000000079af */ /* 0x000e220000000000 */
[----:B-1----:R-:W-:-:S04]  /*1a30*/  IADD3 R6, P0, R178, UR12, RZ ;  /* 0x0000000cb2067c10 */ /* 0x002fc8000ff1e0ff */
[----:B------:R-:W-:Y:S02]  /*1a40*/  IADD3.X R7, R179, UR7, RZ, P0, !PT ;  /* 0x00000007b3077c10 */ /* 0x000fe400087fe4ff */
[----:B--2---:R-:W-:Y:S01]  /*1a50*/  LOP3.LUT R2, R0, 0xfffffffe, RZ, 0xc0, !PT ;  /* 0xfffffffe00027812 */ /* 0x004fe200078ec0ff */
        /* <DEDUP_REMOVED lines=67> */
[----:B----4-:R-:W-:Y:S01]  /*1e90*/  IADD3 R10, P0, R6, UR12, RZ ;  /* 0x0000000c060a7c10 */ /* 0x010fe2000ff1e0ff */
[----:B-1----:R-:W-:Y:S01]  /*1ea0*/  IMAD.SHL.U32 R5, R3, 0x2, RZ ;  /* 0x0000000203057824 */ /* 0x002fe200078e00ff */
[----:B------:R-:W-:Y:S01]  /*1eb0*/  LOP3.LUT R3, R126, 0xffffffe0, RZ, 0xc0, !PT ;  /* 0xffffffe07e037812 */ /* 0x000fe200078ec0ff */
[----:B------:R1:W-:Y:S01]  /*1ec0*/  LDGSTS.E.BYPASS.LTC128B.128 [R241+0x11000], [R6.64] ;  /* 0x1100000006f17fae */ /* 0x0003e2000b901d4a */
[----:B------:R-:W-:Y:S01]  /*1ed0*/  IADD3.X R11, R7, UR7, RZ, P0, !PT ;  /* 0x00000007070b7c10 */ /* 0x000fe200087fe4ff */
[----:B------:R-:W-:Y:S01]  /*1ee0*/  IMAD.MOV.U32 R4, RZ, RZ, 0x40 ;  /* 0x00000040ff047424 */ /* 0x000fe200078e00ff */
[----:B------:R-:W-:-:S03]  /*1ef0*/  LOP3.LUT P0, RZ, R48, 0x2, RZ, 0xc0, !PT ;  /* 0x0000000230ff7812 */ /* 0x000fc6000780c0ff */
[----:B------:R3:W-:Y:S01]  /*1f00*/  LDGSTS.E.BYPASS.LTC128B.128 [R241+0x11800], [R10.64] ;  /* 0x118000000af17fae */ /* 0x0007e2000b901d4a */
[----:B------:R-:W-:Y:S02]  /*1f10*/  SEL R2, R27, 0xffffffe0, !P0 ;  /* 0xffffffe01b027807 */ /* 0x000fe40004000000 */
[----:B------:R-:W-:Y:S01]  /*1f20*/  LOP3.LUT P0, RZ, R48, 0x4, RZ, 0xc0, !PT ;  /* 0x0000000430ff7812 */ /* 0x000fe2000780c0ff */
[----:B------:R-:W-:Y:S01]  /*1f30*/  LDSM.16.M88.4 R20, [R222] ;  /* 0x00000000de14783b */ /* 0x000fe20000000200 */
[----:B------:R-:W-:Y:S01]  /*1f40*/  SEL R4, R4, 0xffffffc0, !P1 ;  /* 0xffffffc004047807 */ /* 0x000fe20004800000 */
[----:B------:R-:W-:Y:S02]  /*1f50*/  IMAD.IADD R219, R220, 0x1, R2 ;  /* 0x00000001dcdb7824 */ /* 0x000fe400078e0202 */
[----:B-----5:R-:W2:Y:S02]  /*1f60*/  LDSM.16.M88.4 R12, [R5+0x2000] ;  /* 0x00200000050c783b */ /* 0x020ea40000000200 */
[----:B------:R-:W-:-:S02]  /*1f70*/  IMAD.IADD R223, R222, 0x1, R4 ;  /* 0x00000001dedf7824 */ /* 0x000fc400078e0204 */
[----:B------:R-:W-:Y:S02]  /*1f80*/  LDSM.16.M88.4 R16, [R225] ;  /* 0x00000000e110783b */ /* 0x000fe40000000200 */
[----:B------:R-:W-:Y:S02]  /*1f90*/  IMAD.IADD R224, R0, 0x1, R223 ;  /* 0x0000000100e07824 */ /* 0x000fe400078e02df */
[----:B------:R-:W-:Y:S01]  /*1fa0*/  LDSM.16.M88.4 R36, [R219+0x800] ;  /* 0x00080000db24783b */ /* 0x000fe20000000200 */
[----:B------:R-:W-:-:S03]  /*1fb0*/  @P0 IADD3 R221, R220, -0x40, RZ ;  /* 0xffffffc0dcdd0810 */ /* 0x000fc60007ffe0ff */
[----:B------:R-:W-:Y:S02]  /*1fc0*/  LDSM.16.M88.4 R44, [R5+0x3000] ;  /* 0x00300000052c783b */ /* 0x000fe40000000200 */
[----:B------:R-:W-:Y:S02]  /*1fd0*/  IMAD.IADD R218, R2, 0x1, R221 ;  /* 0x0000000102da7824 */ /* 0x000fe400078e02dd */
[----:B------:R-:W-:Y:S04]  /*1fe0*/  LDSM.16.M88.4 R40, [R219] ;  /* 0x00000000db28783b */ /* 0x000fe80000000200 */
[----:B---3--:R-:W3:Y:S04]  /*1ff0*/  LDSM.16.M88.4 R8, [R5+0x2800] ;  /* 0x002800000508783b */ /* 0x008ee80000000200 */
[----:B------:R-:W4:Y:S04]  /*2000*/  LDSM.16.M88.4 R56, [R219+0x1000] ;  /* 0x00100000db38783b */ /* 0x000f280000000200 */
[----:B------:R-:W-:Y:S04]  /*2010*/  LDSM.16.M88.4 R52, [R5+0x3800] ;  /* 0x003800000534783b */ /* 0x000fe80000000200 */
[----:B------:R-:W-:Y:S04]  /*2020*/  LDSM.16.M88.4 R48, [R219+0x1800] ;  /* 0x00180000db30783b */ /* 0x000fe80000000200 */
[----:B------:R-:W-:Y:S01]  /*2030*/  LDSM.16.M88.4 R60, [R5+0x4800] ;  /* 0x00480000053c783b */ /* 0x000fe20000000200 */
[C---:B--2---:R-:W-:Y:S03]  /*2040*/  HMMA.16816.F32 R32, R20.reuse, R12, RZ ;  /* 0x0000000c1420723c */ /* 0x044fe600000018ff */
[----:B------:R-:W-:Y:S04]  /*2050*/  LDSM.16.M88.4 R64, [R218] ;  /* 0x00000000da40783b */ /* 0x000fe80000000200 */
[----:B------:R-:W-:Y:S01]  /*2060*/  LDSM.16.M88.4 R116, [R5+0x5000] ;  /* 0x005000000574783b */ /* 0x000fe20000000200 */
[C---:B------:R-:W-:Y:S03]  /*2070*/  HMMA.16816.F32 R28, R20.reuse, R14, RZ ;  /* 0x0000000e141c723c */ /* 0x040fe600000018ff */
[----:B------:R-:W-:Y:S04]  /*2080*/  LDSM.16.M88.4 R120, [R219+0x3000] ;  /* 0x00300000db78783b */ /* 0x000fe80000000200 */
[----:B------:R-:W0:Y:S01]  /*2090*/  LDGDEPBAR ;  /* 0x00000000000079af */ /* 0x000e220000000000 */
[C---:B---3--:R-:W-:Y:S08]  /*20a0*/  HMMA.16816.F32 R24, R20.reuse, R8, RZ ;  /* 0x000000081418723c */ /* 0x048ff000000018ff */
[C---:B------:R-:W-:Y:S08]  /*20b0*/  HMMA.16816.F32 R12, R20.reuse, R10, RZ ;  /* 0x0000000a140c723c */ /* 0x040ff000000018ff */
[----:B------:R-:W-:Y:S08]  /*20c0*/  HMMA.16816.F32 R8, R20, R44, RZ ;  /* 0x0000002c1408723c */ /* 0x000ff000000018ff */
[C---:B------:R-:W-:Y:S01]  /*20d0*/  HMMA.16816.F32 R92, R16.reuse, R36, R24 ;  /* 0x00000024105c723c */ /* 0x040fe20000001818 */
[----:B------:R-:W2:Y:S07]  /*20e0*/  LDSM.16.M88.4 R24, [R5+0x4000] ;  /* 0x004000000518783b */ /* 0x000eae0000000200 */
[C---:B------:R-:W-:Y:S08]  /*20f0*/  HMMA.16816.F32 R72, R16.reuse, R40, R32 ;  /* 0x000000281048723c */ /* 0x040ff00000001820 */
[C---:B------:R-:W-:Y:S01]  /*2100*/  HMMA.16816.F32 R68, R16.reuse, R42, R28 ;  /* 0x0000002a1044723c */ /* 0x040fe2000000181c */
[----:B------:R-:W3:Y:S07]  /*2110*/  LDSM.16.M88.4 R40, [R219+0x2000] ;  /* 0x00200000db28783b */ /* 0x000eee0000000200 */
[C---:B----4-:R-:W-:Y:S08]  /*2120*/  HMMA.16816.F32 R104, R16.reuse, R56, R8 ;  /* 0x000000381068723c */ /* 0x050ff00000001808 */
[----:B------:R-:W-:Y:S01]  /*2130*/  HMMA.16816.F32 R108, R16, R38, R12 ;  /* 0x00000026106c723c */ /* 0x000fe2000000180c */
[----:B------:R-:W-:Y:S07]  /*2140*/  LDSM.16.M88.4 R12, [R223] ;  /* 0x00000000df0c783b */ /* 0x000fee0000000200 */
[C---:B------:R-:W-:Y:S01]  /*2150*/  HMMA.16816.F32 R8, R20.reuse, R46, RZ ;  /* 0x0000002e1408723c */ /* 0x040fe200000018ff */
[----:B------:R-:W4:Y:S07]  /*2160*/  LDSM.16.M88.4 R44, [R221] ;  /* 0x00000000dd2c783b */ /* 0x000f2e0000000200 */
[C---:B--2---:R-:W-:Y:S08]  /*2170*/  HMMA.16816.F32 R28, R20.reuse, R24, RZ ;  /* 0x00000018141c723c */ /* 0x044ff000000018ff */
[----:B------:R-:W-:Y:S08]  /*2180*/  HMMA.16816.F32 R24, R20, R26, RZ ;  /* 0x0000001a1418723c */ /* 0x000ff000000018ff */
[----:B------:R-:W-:Y:S01]  /*2190*/  HMMA.16816.F32 R76, R16, R58, R8 ;  /* 0x0000003a104c723c */ /* 0x000fe20000001808 */
[----:B------:R-:W2:Y:S04]  /*21a0*/  LDSM.16.M88.4 R8, [R224] ;  /* 0x00000000e008783b */ /* 0x000ea80000000200 */
[----:B------:R-:W-:Y:S03]  /*21b0*/  LDSM.16.M88.4 R56, [R221+0x1000] ;  /* 0x00100000dd38783b */ /* 0x000fe60000000200 */
[C---:B------:R-:W-:Y:S08]  /*21c0*/  HMMA.16816.F32 R32, R20.reuse, R52, RZ ;  /* 0x000000341420723c */ /* 0x040ff000000018ff */
[----:B------:R-:W-:Y:S01]  /*21d0*/  HMMA.16816.F32 R36, R20, R54, RZ ;  /* 0x000000361424723c */ /* 0x000fe200000018ff */
[----:B------:R-:W5:Y:S07]  /*21e0*/  LDSM.16.M88.4 R52, [R219+0x2800] ;  /* 0x00280000db34783b */ /* 0x000f6e0000000200 */
[C---:B---3--:R-:W-:Y:S08]  /*21f0*/  HMMA.16816.F32 R96, R16.reuse, R40, R28 ;  /* 0x000000281060723c */ /* 0x048ff0000000181c */
[----:B------:R-:W-:Y:S08]  /*2200*/  HMMA.16816.F32 R112, R16, R42, R24 ;  /* 0x0000002a1070723c */ /* 0x000ff00000001818 */
[C---:B----4-:R-:W-:Y:S08]  /*2210*/  HMMA.16816.F32 R24, R12.reuse, R44, R72 ;  /* 0x0000002c0c18723c */ /* 0x050ff00000001848 */
[----:B------:R-:W-:Y:S01]  /*2220*/  HMMA.16816.F32 R40, R12, R46, R68 ;  /* 0x0000002e0c28723c */ /* 0x000fe20000001844 */
[----:B------:R-:W3:Y:S07]  /*2230*/  LDSM.16.M88.4 R44, [R221+0x800] ;  /* 0x00080000dd2c783b */ /* 0x000eee0000000200 */
[----:B------:R-:W-:Y:S08]  /*2240*/  HMMA.16816.F32 R80, R16, R48, R32 ;  /* 0x000000301050723c */ /* 0x000ff00000001820 */
[----:B------:R-:W-:Y:S08]  /*2250*/  HMMA.16816.F32 R32, R20, R62, RZ ;  /* 0x0000003e1420723c */ /* 0x000ff000000018ff */
[----:B------:R-:W-:Y:S08]  /*2260*/  HMMA.16816.F32 R100, R16, R50, R36 ;  /* 0x000000321064723c */ /* 0x000ff00000001824 */
[----:B------:R-:W-:Y:S01]  /*2270*/  HMMA.16816.F32 R36, R20, R60, RZ ;  /* 0x0000003c1424723c */ /* 0x000fe200000018ff */
[----:B------:R-:W4:Y:S07]  /*2280*/  LDSM.16.M88.4 R60, [R218+0x800] ;  /* 0x00080000da3c783b */ /* 0x000f2e0000000200 */
[----:B--2---:R-:W-:Y:S08]  /*2290*/  HMMA.16816.F32 R48, R8, R64, R24 ;  /* 0x000000400830723c */ /* 0x004ff00000001818 */
[----:B------:R-:W-:Y:S08]  /*22a0*/  HMMA.16816.F32 R28, R20, R116, RZ ;  /* 0x00000074141c723c */ /* 0x000ff000000018ff */
[----:B-----5:R-:W-:Y:S08]  /*22b0*/  HMMA.16816.F32 R84, R16, R54, R32 ;  /* 0x000000361054723c */ /* 0x020ff00000001820 */
[----:B---3--:R-:W-:Y:S01]  /*22c0*/  HMMA.16816.F32 R32, R12, R44, R92 ;  /* 0x0000002c0c20723c */ /* 0x008fe2000000185c */
[----:B------:R-:W-:-:S04]  /*22d0*/  FMUL.FTZ R2, R48, c[0x0][0x2ec] ;  /* 0x0000bb0030027a20 */ /* 0x000fc80000410000 */
[----:B------:R2:W3:Y:S03]  /*22e0*/  MUFU.TANH R162, R2 ;  /* 0x0000000200a27308 */ /* 0x0004e60000002400 */
[----:B------:R-:W-:Y:S08]  /*22f0*/  HMMA.16816.F32 R24, R8, R66, R40 ;  /* 0x000000420818723c */ /* 0x000ff00000001828 */
[----:B------:R-:W-:Y:S01]  /*2300*/  HMMA.16816.F32 R144, R16, R120, R28 ;  /* 0x000000781090723c */ /* 0x000fe2000000181c */
[----:B--2---:R-:W-:-:S07]  /*2310*/  FMUL.FTZ R2, R49, c[0x0][0x2ec] ;  /* 0x0000bb0031027a20 */ /* 0x004fce0000410000 */
[----:B------:R-:W-:Y:S01]  /*2320*/  HMMA.16816.F32 R28, R12, R46, R108 ;  /* 0x0000002e0c1c723c */ /* 0x000fe2000000186c */
[----:B------:R2:W-:Y:S01]  /*2330*/  MUFU.TANH R248, R2 ;  /* 0x0000000200f87308 */ /* 0x0005e20000002400 */
[----:B------:R-:W-:Y:S06]  /*2340*/  LDSM.16.M88.4 R44, [R218+0x1000] ;  /* 0x00100000da2c783b */ /* 0x000fec0000000200 */
[----:B------:R-:W-:Y:S01]  /*2350*/  HMMA.16816.F32 R88, R16, R52, R36 ;  /* 0x000000341058723c */ /* 0x000fe20000001824 */
[----:B------:R-:W5:Y:S04]  /*2360*/  LDSM.16.M88.4 R52, [R221+0x1800] ;  /* 0x00180000dd34783b */ /* 0x000f680000000200 */
[----:B------:R-:W1:Y:S03]  /*2370*/  LDSM.16.M88.4 R36, [R221+0x2000] ;  /* 0x00200000dd24783b */ /* 0x000e660000000200 */
[----:B----4-:R-:W-:Y:S01]  /*2380*/  HMMA.16816.F32 R40, R8, R60, R32 ;  /* 0x0000003c0828723c */ /* 0x010fe20000001820 */
[----:B--2---:R-:W-:Y:S01]  /*2390*/  FMUL.FTZ R2, R50, c[0x0][0x2ec] ;  /* 0x0000bb0032027a20 */ /* 0x004fe20000410000 */
[----:B------:R-:W-:Y:S03]  /*23a0*/  LDSM.16.M88.4 R32, [R218+0x2000] ;  /* 0x00200000da20783b */ /* 0x000fe60000000200 */
[----:B------:R2:W4:Y:S03]  /*23b0*/  MUFU.TANH R247, R2 ;  /* 0x0000000200f77308 */ /* 0x0005260000002400 */
[C---:B------:R-:W-:Y:S08]  /*23c0*/  HMMA.16816.F32 R72, R12.reuse, R56, R104 ;  /* 0x000000380c48723c */ /* 0x040ff00000001868 */
[----:B------:R-:W-:Y:S01]  /*23d0*/  HMMA.16816.F32 R76, R12, R58, R76 ;  /* 0x0000003a0c4c723c */ /* 0x000fe2000000184c */
[----:B------:R-:W-:Y:S01]  /*23e0*/  LDSM.16.M88.4 R56, [R218+0x1800] ;  /* 0x00180000da38783b */ /* 0x000fe20000000200 */
[----:B--2---:R-:W-:-:S03]  /*23f0*/  FMUL.FTZ R2, R51, c[0x0][0x2ec] ;  /* 0x0000bb0033027a20 */ /* 0x004fc60000410000 */
[----:B------:R-:W2:Y:S01]  /*2400*/  LDSM.16.M88.4 R48, [R221+0x2800] ;  /* 0x00280000dd30783b */ /* 0x000ea20000000200 */
[----:B------:R1:W-:Y:S02]  /*2410*/  MUFU.TANH R245, R2 ;  /* 0x0000000200f57308 */ /* 0x0003e40000002400 */
[----:B-----5:R-:W-:Y:S01]  /*2420*/  HMMA.16816.F32 R64, R12, R52, R80 ;  /* 0x000000340c40723c */ /* 0x020fe20000001850 */
[----:B-1----:R-:W-:-:S07]  /*2430*/  FMUL.FTZ R2, R24, c[0x0][0x2ec] ;  /* 0x0000bb0018027a20 */ /* 0x002fce0000410000 */
[C---:B------:R-:W-:Y:S01]  /*2440*/  HMMA.16816.F32 R80, R12.reuse, R36, R96 ;  /* 0x000000240c50723c */ /* 0x040fe20000001860 */
[----:B------:R1:W5:Y:S07]  /*2450*/  MUFU.TANH R246, R2 ;  /* 0x0000000200f67308 */ /* 0x00036e0000002400 */
[----:B------:R-:W-:Y:S01]  /*2460*/  HMMA.16816.F32 R68, R12, R54, R100 ;  /* 0x000000360c44723c */ /* 0x000fe20000001864 */
[----:B-1----:R-:W-:-:S07]  /*2470*/  FMUL.FTZ R2, R25, c[0x0][0x2ec] ;  /* 0x0000bb0019027a20 */ /* 0x002fce0000410000 */
[C---:B--2---:R-:W-:Y:S01]  /*2480*/  HMMA.16816.F32 R52, R12.reuse, R48, R88 ;  /* 0x000000300c34723c */ /* 0x044fe20000001858 */
[----:B------:R1:W-:Y:S07]  /*2490*/  MUFU.TANH R244, R2 ;  /* 0x0000000200f47308 */ /* 0x0003ee0000002400 */
[----:B------:R-:W-:Y:S01]  /*24a0*/  HMMA.16816.F32 R104, R12, R50, R84 ;  /* 0x000000320c68723c */ /* 0x000fe20000001854 */
[----:B------:R-:W2:Y:S07]  /*24b0*/  LDSM.16.M88.4 R84, [R218+0x2800] ;  /* 0x00280000da54783b */ /* 0x000eae0000000200 */
[----:B------:R-:W-:Y:S01]  /*24c0*/  HMMA.16816.F32 R48, R8, R46, R76 ;  /* 0x0000002e0830723c */ /* 0x000fe2000000184c */
[----:B-1----:R-:W-:-:S04]  /*24d0*/  FMUL.FTZ R2, R26, c[0x0][0x2ec] ;  /* 0x0000bb001a027a20 */ /* 0x002fc80000410000 */
[----:B------:R1:W1:Y:S03]  /*24e0*/  MUFU.TANH R161, R2 ;  /* 0x0000000200a17308 */ /* 0x0002660000002400 */
[C---:B------:R-:W-:Y:S08]  /*24f0*/  HMMA.16816.F32 R68, R8.reuse, R58, R68 ;  /* 0x0000003a0844723c */ /* 0x040ff00000001844 */
[----:B------:R-:W-:Y:S01]  /*2500*/  HMMA.16816.F32 R80, R8, R32, R80 ;  /* 0x000000200850723c */ /* 0x000fe20000001850 */
[----:B-1----:R-:W-:-:S07]  /*2510*/  FMUL.FTZ R2, R27, c[0x0][0x2ec] ;  /* 0x0000bb001b027a20 */ /* 0x002fce0000410000 */
[----:B------:R-:W-:Y:S01]  /*2520*/  HMMA.16816.F32 R24, R8, R62, R28 ;  /* 0x0000003e0818723c */ /* 0x000fe2000000181c */
[----:B------:R1:W1:Y:S07]  /*2530*/  MUFU.TANH R243, R2 ;  /* 0x0000000200f37308 */ /* 0x00026e0000002400 */
[----:B------:R-:W-:Y:S08]  /*2540*/  HMMA.16816.F32 R28, R12, R38, R112 ;  /* 0x000000260c1c723c */ /* 0x000ff00000001870 */
[----:B------:R-:W-:Y:S01]  /*2550*/  HMMA.16816.F32 R36, R8, R44, R72 ;  /* 0x0000002c0824723c */ /* 0x000fe20000001848 */
[----:B------:R-:W3:Y:S01]  /*2560*/  LDSM.16.M88.4 R44, [R5+0x6000] ;  /* 0x00600000052c783b */ /* 0x000ee20000000200 */
[----:B-1----:R-:W-:-:S04]  /*2570*/  FMUL.FTZ R2, R40, c[0x0][0x2ec] ;  /* 0x0000bb0028027a20 */ /* 0x002fc80000410000 */
[----:B------:R1:W-:Y:S02]  /*2580*/  MUFU.TANH R242, R2 ;  /* 0x0000000200f27308 */ /* 0x0003e40000002400 */
[C---:B------:R-:W-:Y:S08]  /*2590*/  HMMA.16816.F32 R60, R8.reuse, R56, R64 ;  /* 0x00000038083c723c */ /* 0x040ff00000001840 */
[----:B------:R-:W-:Y:S01]  /*25a0*/  HMMA.16816.F32 R56, R8, R34, R28 ;  /* 0x000000220838723c */ /* 0x000fe2000000181c */
[----:B------:R-:W4:Y:S04]  /*25b0*/  LDSM.16.M88.4 R28, [R5+0x6800] ;  /* 0x00680000051c783b */ /* 0x000f280000000200 */
[----:B------:R-:W5:Y:S01]  /*25c0*/  LDSM.16.M88.4 R32, [R5+0x8800] ;  /* 0x008800000520783b */ /* 0x000f620000000200 */
[----:B-1----:R-:W-:-:S02]  /*25d0*/  FMUL.FTZ R2, R41, c[0x0][0x2ec] ;  /* 0x0000bb0029027a20 */ /* 0x002fc40000410000 */
[----:B--2---:R-:W-:Y:S02]  /*25e0*/  HMMA.16816.F32 R76, R8, R84, R52 ;  /* 0x00000054084c723c */ /* 0x004fe40000001834 */
[----:B------:R1:W-:Y:S06]  /*25f0*/  MUFU.TANH R240, R2 ;  /* 0x0000000200f07308 */ /* 0x0003ec0000002400 */
[C---:B------:R-:W-:Y:S08]  /*2600*/  HMMA.16816.F32 R52, R20.reuse, R118, RZ ;  /* 0x000000761434723c */ /* 0x040ff000000018ff */
[----:B---3--:R-:W-:Y:S01]  /*2610*/  HMMA.16816.F32 R88, R20, R44, RZ ;  /* 0x0000002c1458723c */ /* 0x008fe200000018ff */
[----:B-1----:R-:W-:-:S04]  /*2620*/  FMUL.FTZ R2, R42, c[0x0][0x2ec] ;  /* 0x0000bb002a027a20 */ /* 0x002fc80000410000 */
[----:B------:R1:W-:Y:S03]  /*2630*/  MUFU.TANH R236, R2 ;  /* 0x0000000200ec7308 */ /* 0x0003e60000002400 */
[C---:B------:R-:W-:Y:S01]  /*2640*/  HMMA.16816.F32 R92, R20.reuse, R46, RZ ;  /* 0x0000002e145c723c */ /* 0x040fe200000018ff */
[----:B------:R-:W-:Y:S07]  /*2650*/  LDSM.16.M88.4 R44, [R219+0x4000] ;  /* 0x00400000db2c783b */ /* 0x000fee0000000200 */
[----:B----4-:R-:W-:Y:S01]  /*2660*/  HMMA.16816.F32 R96, R20, R28, RZ ;  /* 0x0000001c1460723c */ /* 0x010fe200000018ff */
[----:B-1----:R-:W-:-:S02]  /*2670*/  FMUL.FTZ R2, R43, c[0x0][0x2ec] ;  /* 0x0000bb002b027a20 */ /* 0x002fc40000410000 */
[----:B------:R-:W1:Y:S05]  /*2680*/  LDSM.16.M88.4 R40, [R5+0x5800] ;  /* 0x005800000528783b */ /* 0x000e6a0000000200 */
[C---:B------:R-:W-:Y:S01]  /*2690*/  HMMA.16816.F32 R100, R20.reuse, R30, RZ ;  /* 0x0000001e1464723c */ /* 0x040fe200000018ff */
[----:B------:R2:W-:Y:S01]  /*26a0*/  MUFU.TANH R238, R2 ;  /* 0x0000000200ee7308 */ /* 0x0005e20000002400 */
[----:B------:R-:W3:Y:S06]  /*26b0*/  LDSM.16.M88.4 R28, [R5+0x9000] ;  /* 0x00900000051c783b */ /* 0x000eec0000000200 */
[C---:B-----5:R-:W-:Y:S08]  /*26c0*/  HMMA.16816.F32 R140, R20.reuse, R32, RZ ;  /* 0x00000020148c723c */ /* 0x060ff000000018ff */
[----:B------:R-:W-:Y:S01]  /*26d0*/  HMMA.16816.F32 R148, R20, R34, RZ ;  /* 0x000000221494723c */ /* 0x000fe200000018ff */
[----:B--2---:R-:W-:-:S04]  /*26e0*/  FMUL.FTZ R2, R24, c[0x0][0x2ec] ;  /* 0x0000bb0018027a20 */ /* 0x004fc80000410000 */
[----:B------:R2:W4:Y:S03]  /*26f0*/  MUFU.TANH R239, R2 ;  /* 0x0000000200ef7308 */ /* 0x0005260000002400 */
[----:B------:R-:W-:Y:S01]  /*2700*/  HMMA.16816.F32 R32, R8, R86, R104 ;  /* 0x000000560820723c */ /* 0x000fe20000001868 */
[----:B--2---:R-:W-:-:S07]  /*2710*/  FMUL.FTZ R2, R25, c[0x0][0x2ec] ;  /* 0x0000bb0019027a20 */ /* 0x004fce0000410000 */
[C---:B-1----:R-:W-:Y:S01]  /*2720*/  HMMA.16816.F32 R64, R20.reuse, R40, RZ ;  /* 0x000000281440723c */ /* 0x042fe200000018ff */
[----:B------:R1:W-:Y:S07]  /*2730*/  MUFU.TANH R237, R2 ;  /* 0x0000000200ed7308 */ /* 0x0003ee0000002400 */
[C---:B------:R-:W-:Y:S01]  /*2740*/  HMMA.16816.F32 R72, R20.reuse, R42, RZ ;  /* 0x0000002a1448723c */ /* 0x040fe200000018ff */
[----:B------:R-:W2:Y:S07]  /*2750*/  LDSM.16.M88.4 R40, [R5+0x8000] ;  /* 0x008000000528783b */ /* 0x000eae0000000200 */
[----:B---3--:R-:W-:Y:S01]  /*2760*/  HMMA.16816.F32 R152, R20, R28, RZ ;  /* 0x0000001c1498723c */ /* 0x008fe200000018ff */
[----:B-1----:R-:W-:-:S04]  /*2770*/  FMUL.FTZ R2, R26, c[0x0][0x2ec] ;  /* 0x0000bb001a027a20 */ /* 0x002fc80000410000 */
[----:B------:R1:W3:Y:S03]  /*2780*/  MUFU.TANH R234, R2 ;  /* 0x0000000200ea7308 */ /* 0x0002e60000002400 */
[C---:B------:R-:W-:Y:S01]  /*2790*/  HMMA.16816.F32 R156, R20.reuse, R30, RZ ;  /* 0x0000001e149c723c */ /* 0x040fe200000018ff */
[----:B-1----:R-:W-:Y:S02]  /*27a0*/  FMUL.FTZ R2, R27, c[0x0][0x2ec] ;  /* 0x0000bb001b027a20 */ /* 0x002fe40000410000 */
[----:B------:R-:W1:Y:S02]  /*27b0*/  LDSM.16.M88.4 R24, [R5+0x7000] ;  /* 0x007000000518783b */ /* 0x000e640000000200 */
[----:B------:R5:W1:Y:S03]  /*27c0*/  MUFU.TANH R231, R2 ;  /* 0x0000000200e77308 */ /* 0x000a660000002400 */
[C---:B--2---:R-:W-:Y:S08]  /*27d0*/  HMMA.16816.F32 R132, R20.reuse, R40, RZ ;  /* 0x000000281484723c */ /* 0x044ff000000018ff */
[C---:B------:R-:W-:Y:S01]  /*27e0*/  HMMA.16816.F32 R136, R20.reuse, R42, RZ ;  /* 0x0000002a1488723c */ /* 0x040fe200000018ff */
[----:B-----5:R-:W-:Y:S01]  /*27f0*/  FMUL.FTZ R2, R36, c[0x0][0x2ec] ;  /* 0x0000bb0024027a20 */ /* 0x020fe20000410000 */
[----:B------:R-:W-:Y:S03]  /*2800*/  LDSM.16.M88.4 R40, [R221+0x3000] ;  /* 0x00300000dd28783b */ /* 0x000fe60000000200 */
[----:B------:R2:W-:Y:S02]  /*2810*/  MUFU.TANH R230, R2 ;  /* 0x0000000200e67308 */ /* 0x0005e40000002400 */
[----:B--2---:R-:W-:Y:S01]  /*2820*/  FMUL.FTZ R2, R37, c[0x0][0x2ec] ;  /* 0x0000bb0025027a20 */ /* 0x004fe20000410000 */
[C---:B-1----:R-:W-:Y:S05]  /*2830*/  HMMA.16816.F32 R108, R20.reuse, R24, RZ ;  /* 0x00000018146c723c */ /* 0x042fea00000018ff */
[----:B------:R1:W-:Y:S03]  /*2840*/  MUFU.TANH R235, R2 ;  /* 0x0000000200eb7308 */ /* 0x0003e60000002400 */
[----:B------:R-:W-:Y:S01]  /*2850*/  HMMA.16816.F32 R112, R20, R26, RZ ;  /* 0x0000001a1470723c */ /* 0x000fe200000018ff */
[----:B------:R-:W2:Y:S01]  /*2860*/  LDSM.16.M88.4 R24, [R5+0x9800] ;  /* 0x009800000518783b */ /* 0x000ea20000000200 */
[----:B-1----:R-:W-:-:S04]  /*2870*/  FMUL.FTZ R2, R38, c[0x0][0x2ec] ;  /* 0x0000bb0026027a20 */ /* 0x002fc80000410000 */
[----:B------:R1:W5:Y:S02]  /*2880*/  MUFU.TANH R120, R2 ;  /* 0x0000000200787308 */ /* 0x0003640000002400 */
[----:B-1----:R-:W-:Y:S02]  /*2890*/  FMUL.FTZ R2, R39, c[0x0][0x2ec] ;  /* 0x0000bb0027027a20 */ /* 0x002fe40000410000 */
[----:B------:R-:W1:Y:S04]  /*28a0*/  LDSM.16.M88.4 R36, [R5+0x7800] ;  /* 0x007800000524783b */ /* 0x000e680000000200 */
[----:B------:R3:W-:Y:S01]  /*28b0*/  MUFU.TANH R127, R2 ;  /* 0x00000002007f7308 */ /* 0x0007e20000002400 */
[C---:B--2---:R-:W-:Y:S08]  /*28c0*/  HMMA.16816.F32 R164, R20.reuse, R24, RZ ;  /* 0x0000001814a4723c */ /* 0x044ff000000018ff */
[----:B------:R-:W-:Y:S01]  /*28d0*/  HMMA.16816.F32 R184, R20, R26, RZ ;  /* 0x0000001a14b8723c */ /* 0x000fe200000018ff */
[----:B---3--:R-:W-:-:S04]  /*28e0*/  FMUL.FTZ R2, R48, c[0x0][0x2ec] ;  /* 0x0000bb0030027a20 */ /* 0x008fc80000410000 */
[----:B------:R2:W-:Y:S03]  /*28f0*/  MUFU.TANH R215, R2 ;  /* 0x0000000200d77308 */ /* 0x0005e60000002400 */
[----:B------:R-:W-:Y:S01]  /*2900*/  HMMA.16816.F32 R24, R12, R40, R144 ;  /* 0x000000280c18723c */ /* 0x000fe20000001890 */
[----:B--2---:R-:W-:-:S07]  /*2910*/  FMUL.FTZ R2, R49, c[0x0][0x2ec] ;  /* 0x0000bb0031027a20 */ /* 0x004fce0000410000 */
[C---:B-1----:R-:W-:Y:S01]  /*2920*/  HMMA.16816.F32 R116, R20.reuse, R36, RZ ;  /* 0x000000241474723c */ /* 0x042fe200000018ff */
[----:B------:R1:W-:Y:S07]  /*2930*/  MUFU.TANH R233, R2 ;  /* 0x0000000200e97308 */ /* 0x0003ee0000002400 */
[----:B------:R-:W-:Y:S01]  /*2940*/  HMMA.16816.F32 R128, R20, R38, RZ ;  /* 0x000000261480723c */ /* 0x000fe200000018ff */
[----:B------:R-:W2:Y:S07]  /*2950*/  LDSM.16.M88.4 R36, [R218+0x3000] ;  /* 0x00300000da24783b */ /* 0x000eae0000000200 */
[----:B------:R-:W-:Y:S01]  /*2960*/  HMMA.16816.F32 R20, R16, R122, R52 ;  /* 0x0000007a1014723c */ /* 0x000fe20000001834 */
[----:B------:R-:W-:Y:S01]  /*2970*/  LDSM.16.M88.4 R52, [R221+0x3800] ;  /* 0x00380000dd34783b */ /* 0x000fe20000000200 */
[----:B-1----:R-:W-:-:S04]  /*2980*/  FMUL.FTZ R2, R50, c[0x0][0x2ec] ;  /* 0x0000bb0032027a20 */ /* 0x002fc80000410000 */
[----:B------:R1:W3:Y:S02]  /*2990*/  MUFU.TANH R121, R2 ;  /* 0x0000000200797308 */ /* 0x0002e40000002400 */
[----:B-1----:R-:W-:Y:S02]  /*29a0*/  FMUL.FTZ R2, R51, c[0x0][0x2ec] ;  /* 0x0000bb0033027a20 */ /* 0x002fe40000410000 */
[----:B------:R-:W1:Y:S11]  /*29b0*/  LDSM.16.M88.4 R48, [R219+0x3800] ;  /* 0x00380000db30783b */ /* 0x000e760000000200 */
[----:B------:R-:W-:Y:S03]  /*29c0*/  @!UPT UIADD3 URZ, URZ, URZ, URZ ;  /* 0x0000003f3f3ff290 */ /* 0x000fe6000fffe03f */
[----:B------:R-:W-:Y:S01]  /*29d0*/  HMMA.16816.F32 R20, R12, R42, R20 ;  /* 0x0000002a0c14723c */ /* 0x000fe20000001814 */
[----:B------:R3:W1:Y:S07]  /*29e0*/  MUFU.TANH R229, R2 ;  /* 0x0000000200e57308 */ /* 0x00066e0000002400 */
[----:B--2---:R-:W-:Y:S01]  /*29f0*/  HMMA.16816.F32 R40, R8, R36, R24 ;  /* 0x000000240828723c */ /* 0x004fe20000001818 */
[----:B---3--:R-:W-:-:S04]  /*2a00*/  FMUL.FTZ R2, R60, c[0x0][0x2ec] ;  /* 0x0000bb003c027a20 */ /* 0x008fc80000410000 */
[----:B------:R2:W-:Y:S11]  /*2a10*/  MUFU.TANH R226, R2 ;  /* 0x0000000200e27308 */ /* 0x0005f60000002400 */
[----:B------:R-:W-:Y:S01]  /*2a20*/  HMMA.16816.F32 R20, R8, R38, R20 ;  /* 0x000000260814723c */ /* 0x000fe20000001814 */
[----:B--2---:R-:W-:-:S07]  /*2a30*/  FMUL.FTZ R2, R61, c[0x0][0x2ec] ;  /* 0x0000bb003d027a20 */ /* 0x004fce0000410000 */
[C---:B-1----:R-:W-:Y:S01]  /*2a40*/  HMMA.16816.F32 R28, R16.reuse, R48, R64 ;  /* 0x00000030101c723c */ /* 0x042fe20000001840 */
[----:B------:R1:W2:Y:S07]  /*2a50*/  MUFU.TANH R232, R2 ;  /* 0x0000000200e87308 */ /* 0x0002ae0000002400 */
[C---:B------:R-:W-:Y:S01]  /*2a60*/  HMMA.16816.F32 R64, R16.reuse, R50, R72 ;  /* 0x000000321040723c */ /* 0x040fe20000001848 */
[----:B------:R-:W3:Y:S07]  /*2a70*/  LDSM.16.M88.4 R48, [R219+0x5000] ;  /* 0x00500000db30783b */ /* 0x000eee0000000200 */
[----:B------:R-:W-:Y:S01]  /*2a80*/  HMMA.16816.F32 R72, R16, R46, R92 ;  /* 0x0000002e1048723c */ /* 0x000fe2000000185c */
[----:B-1----:R-:W-:-:S04]  /*2a90*/  FMUL.FTZ R2, R62, c[0x0][0x2ec] ;  /* 0x0000bb003e027a20 */ /* 0x002fc80000410000 */
[----:B------:R1:W-:Y:S03]  /*2aa0*/  MUFU.TANH R209, R2 ;  /* 0x0000000200d17308 */ /* 0x0003e60000002400 */
[C---:B------:R-:W-:Y:S08]  /*2ab0*/  HMMA.16816.F32 R28, R12.reuse, R52, R28 ;  /* 0x000000340c1c723c */ /* 0x040ff0000000181c */
[----:B------:R-:W-:Y:S01]  /*2ac0*/  HMMA.16816.F32 R24, R12, R54, R64 ;  /* 0x000000360c18723c */ /* 0x000fe20000001840 */
[----:B------:R-:W-:Y:S01]  /*2ad0*/  LDSM.16.M88.4 R52, [R218+0x4000] ;  /* 0x00400000da34783b */ /* 0x000fe20000000200 */
[----:B-1----:R-:W-:-:S03]  /*2ae0*/  FMUL.FTZ R2, R63, c[0x0][0x2ec] ;  /* 0x0000bb003f027a20 */ /* 0x002fc60000410000 */
[----:B------:R-:W-:Y:S01]  /*2af0*/  LDSM.16.M88.4 R60, [R219+0x4800] ;  /* 0x00480000db3c783b */ /* 0x000fe20000000200 */
[----:B------:R1:W1:Y:S02]  /*2b00*/  MUFU.TANH R217, R2 ;  /* 0x0000000200d97308 */ /* 0x0002640000002400 */
[C---:B---3--:R-:W-:Y:S08]  /*2b10*/  HMMA.16816.F32 R64, R16.reuse, R48, R108 ;  /* 0x000000301040723c */ /* 0x048ff0000000186c */
[----:B------:R-:W-:Y:S01]  /*2b20*/  HMMA.16816.F32 R84, R16, R50, R112 ;  /* 0x000000321054723c */ /* 0x000fe20000001870 */
[----:B-1----:R-:W-:Y:S01]  /*2b30*/  FMUL.FTZ R2, R68, c[0x0][0x2ec] ;  /* 0x0000bb0044027a20 */ /* 0x002fe20000410000 */
[----:B------:R-:W-:Y:S03]  /*2b40*/  LDSM.16.M88.4 R48, [R221+0x5000] ;  /* 0x00500000dd30783b */ /* 0x000fe60000000200 */
[----:B------:R1:W-:Y:S02]  /*2b50*/  MUFU.TANH R213, R2 ;  /* 0x0000000200d57308 */ /* 0x0003e40000002400 */
[----:B-1----:R-:W-:-:S06]  /*2b60*/  FMUL.FTZ R2, R69, c[0x0][0x2ec] ;  /* 0x0000bb0045027a20 */ /* 0x002fcc0000410000 */
[----:B------:R1:W3:Y:S02]  /*2b70*/  MUFU.TANH R228, R2 ;  /* 0x0000000200e47308 */ /* 0x0002e40000002400 */
[----:B-1----:R-:W-:-:S06]  /*2b80*/  FMUL.FTZ R2, R70, c[0x0][0x2ec] ;  /* 0x0000bb0046027a20 */ /* 0x002fcc0000410000 */
[----:B------:R1:W-:Y:S02]  /*2b90*/  MUFU.TANH R208, R2 ;  /* 0x0000000200d07308 */ /* 0x0003e40000002400 */
[----:B-1----:R-:W-:Y:S02]  /*2ba0*/  FMUL.FTZ R2, R71, c[0x0][0x2ec] ;  /* 0x0000bb0047027a20 */ /* 0x002fe40000410000 */
[----:B------:R-:W-:Y:S01]  /*2bb0*/  HMMA.16816.F32 R68, R16, R44, R88 ;  /* 0x0000002c1044723c */ /* 0x000fe20000001858 */
[----:B------:R-:W1:Y:S03]  /*2bc0*/  LDSM.16.M88.4 R44, [R219+0x5800] ;  /* 0x00580000db2c783b */ /* 0x000e660000000200 */
[----:B------:R2:W1:Y:S02]  /*2bd0*/  MUFU.TANH R212, R2 ;  /* 0x0000000200d47308 */ /* 0x0004640000002400 */
[----:B--2---:R-:W-:-:S06]  /*2be0*/  FMUL.FTZ R2, R80, c[0x0][0x2ec] ;  /* 0x0000bb0050027a20 */ /* 0x004fcc0000410000 */
[----:B------:R2:W-:Y:S02]  /*2bf0*/  MUFU.TANH R210, R2 ;  /* 0x0000000200d27308 */ /* 0x0005e40000002400 */
[----:B--2---:R-:W-:Y:S01]  /*2c00*/  FMUL.FTZ R2, R81, c[0x0][0x2ec] ;  /* 0x0000bb0051027a20 */ /* 0x004fe20000410000 */
[----:B-1----:R-:W-:Y:S05]  /*2c10*/  HMMA.16816.F32 R88, R16, R46, R128 ;  /* 0x0000002e1058723c */ /* 0x002fea0000001880 */
[----:B------:R1:W2:Y:S02]  /*2c20*/  MUFU.TANH R216, R2 ;  /* 0x0000000200d87308 */ /* 0x0002a40000002400 */
[----:B-1----:R-:W-:-:S06]  /*2c30*/  FMUL.FTZ R2, R82, c[0x0][0x2ec] ;  /* 0x0000bb0052027a20 */ /* 0x002fcc0000410000 */
[----:B------:R1:W-:Y:S02]  /*2c40*/  MUFU.TANH R207, R2 ;  /* 0x0000000200cf7308 */ /* 0x0003e40000002400 */
[----:B-1----:R-:W-:Y:S02]  /*2c50*/  FMUL.FTZ R2, R83, c[0x0][0x2ec] ;  /* 0x0000bb0053027a20 */ /* 0x002fe40000410000 */
[----:B------:R-:W-:Y:S04]  /*2c60*/  HMMA.16816.F32 R80, R16, R62, R100 ;  /* 0x0000003e1050723c */ /* 0x000fe80000001864 */
[----:B------:R1:W1:Y:S02]  /*2c70*/  MUFU.TANH R214, R2 ;  /* 0x0000000200d67308 */ /* 0x0002640000002400 */
[----:B-1----:R-:W-:-:S06]  /*2c80*/  FMUL.FTZ R2, R56, c[0x0][0x2ec] ;  /* 0x0000bb0038027a20 */ /* 0x002fcc0000410000 */
[----:B------:R1:W-:Y:S02]  /*2c90*/  MUFU.TANH R211, R2 ;  /* 0x0000000200d37308 */ /* 0x0003e40000002400 */
[----:B-1----:R-:W-:-:S06]  /*2ca0*/  FMUL.FTZ R2, R57, c[0x0][0x2ec] ;  /* 0x0000bb0039027a20 */ /* 0x002fcc0000410000 */
[----:B------:R1:W1:Y:S02]  /*2cb0*/  MUFU.TANH R227, R2 ;  /* 0x0000000200e37308 */ /* 0x0002640000002400 */
[----:B-1----:R-:W-:-:S06]  /*2cc0*/  FMUL.FTZ R2, R58, c[0x0][0x2ec] ;  /* 0x0000bb003a027a20 */ /* 0x002fcc0000410000 */
[----:B------:R1:W-:Y:S02]  /*2cd0*/  MUFU.TANH R205, R2 ;  /* 0x0000000200cd7308 */ /* 0x0003e40000002400 */
[----:B-1----:R-:W-:Y:S02]  /*2ce0*/  FMUL.FTZ R2, R59, c[0x0][0x2ec] ;  /* 0x0000bb003b027a20 */ /* 0x002fe40000410000 */
[----:B------:R-:W1:Y:S04]  /*2cf0*/  LDSM.16.M88.4 R56, [R218+0x3800] ;  /* 0x00380000da38783b */ /* 0x000e680000000200 */
[----:B------:R2:W1:Y:S02]  /*2d00*/  MUFU.TANH R145, R2 ;  /* 0x0000000200917308 */ /* 0x0004640000002400 */
[----:B--2---:R-:W-:-:S06]  /*2d10*/  FMUL.FTZ R2, R76, c[0x0][0x2ec] ;  /* 0x0000bb004c027a20 */ /* 0x004fcc0000410000 */
[----:B------:R2:W1:Y:S02]  /*2d20*/  MUFU.TANH R204, R2 ;  /* 0x0000000200cc7308 */ /* 0x0004640000002400 */
[----:B--2---:R-:W-:Y:S01]  /*2d30*/  FMUL.FTZ R2, R77, c[0x0][0x2ec] ;  /* 0x0000bb004d027a20 */ /* 0x004fe20000410000 */
[----:B-1----:R-:W-:Y:S05]  /*2d40*/  HMMA.16816.F32 R28, R8, R56, R28 ;  /* 0x00000038081c723c */ /* 0x002fea000000181c */
[----:B------:R1:W-:Y:S02]  /*2d50*/  MUFU.TANH R206, R2 ;  /* 0x0000000200ce7308 */ /* 0x0003e40000002400 */
[----:B-1----:R-:W-:-:S06]  /*2d60*/  FMUL.FTZ R2, R78, c[0x0][0x2ec] ;  /* 0x0000bb004e027a20 */ /* 0x002fcc0000410000 */
[----:B------:R1:W2:Y:S02]  /*2d70*/  MUFU.TANH R202, R2 ;  /* 0x0000000200ca7308 */ /* 0x0002a40000002400 */
[----:B-1----:R-:W-:Y:S02]  /*2d80*/  FMUL.FTZ R2, R79, c[0x0][0x2ec] ;  /* 0x0000bb004f027a20 */ /* 0x002fe40000410000 */
[----:B------:R-:W-:Y:S01]  /*2d90*/  HMMA.16816.F32 R76, R16, R60, R96 ;  /* 0x0000003c104c723c */ /* 0x000fe20000001860 */
[----:B------:R-:W1:Y:S03]  /*2da0*/  LDSM.16.M88.4 R60, [R219+0x6800] ;  /* 0x00680000db3c783b */ /* 0x000e660000000200 */
        /* <DEDUP_REMOVED lines=9> */
[----:B------:R-:W1:Y:S04]  /*2e40*/  LDSM.16.M88.4 R32, [R221+0x4000] ;  /* 0x00400000dd20783b */ /* 0x000e680000000200 */
[----:B------:R2:W1:Y:S02]  /*2e50*/  MUFU.TANH R198, R2 ;  /* 0x0000000200c67308 */ /* 0x0004640000002400 */
[----:B--2---:R-:W-:-:S06]  /*2e60*/  FMUL.FTZ R2, R40, c[0x0][0x2ec] ;  /* 0x0000bb0028027a20 */ /* 0x004fcc0000410000 */
[----:B------:R2:W-:Y:S02]  /*2e70*/  MUFU.TANH R195, R2 ;  /* 0x0000000200c37308 */ /* 0x0005e40000002400 */
[----:B--2---:R-:W-:Y:S01]  /*2e80*/  FMUL.FTZ R2, R41, c[0x0][0x2ec] ;  /* 0x0000bb0029027a20 */ /* 0x004fe20000410000 */
[----:B-1----:R-:W-:Y:S05]  /*2e90*/  HMMA.16816.F32 R36, R12, R32, R68 ;  /* 0x000000200c24723c */ /* 0x002fea0000001844 */
[----:B------:R1:W-:Y:S03]  /*2ea0*/  MUFU.TANH R199, R2 ;  /* 0x0000000200c77308 */ /* 0x0003e60000002400 */
[----:B------:R-:W-:Y:S01]  /*2eb0*/  HMMA.16816.F32 R68, R16, R44, R116 ;  /* 0x0000002c1044723c */ /* 0x000fe20000001874 */
[----:B-1----:R-:W-:-:S04]  /*2ec0*/  FMUL.FTZ R2, R42, c[0x0][0x2ec] ;  /* 0x0000bb002a027a20 */ /* 0x002fc80000410000 */
[----:B------:R1:W-:Y:S02]  /*2ed0*/  MUFU.TANH R191, R2 ;  /* 0x0000000200bf7308 */ /* 0x0003e40000002400 */
[----:B-1----:R-:W-:Y:S02]  /*2ee0*/  FMUL.FTZ R2, R43, c[0x0][0x2ec] ;  /* 0x0000bb002b027a20 */ /* 0x002fe40000410000 */
[----:B------:R-:W1:Y:S04]  /*2ef0*/  LDSM.16.M88.4 R40, [R219+0x6000] ;  /* 0x00600000db28783b */ /* 0x000e680000000200 */
        /* <DEDUP_REMOVED lines=9> */
[----:B------:R-:W-:Y:S01]  /*2f90*/  HMMA.16816.F32 R20, R8, R58, R24 ;  /* 0x0000003a0814723c */ /* 0x000fe20000001818 */
[----:B------:R-:W-:Y:S03]  /*2fa0*/  LDSM.16.M88.4 R56, [R218+0x4800] ;  /* 0x00480000da38783b */ /* 0x000fe60000000200 */
[----:B------:R1:W1:Y:S04]  /*2fb0*/  MUFU.TANH R189, R2 ;  /* 0x0000000200bd7308 */ /* 0x0002680000002400 */
[----:B------:R-:W-:Y:S01]  /*2fc0*/  HMMA.16816.F32 R24, R12, R34, R72 ;  /* 0x000000220c18723c */ /* 0x000fe20000001848 */
[----:B------:R-:W2:Y:S07]  /*2fd0*/  LDSM.16.M88.4 R32, [R221+0x4800] ;  /* 0x00480000dd20783b */ /* 0x000eae0000000200 */
[----:B------:R-:W-:Y:S01]  /*2fe0*/  HMMA.16816.F32 R72, R16, R40, R132 ;  /* 0x000000281048723c */ /* 0x000fe20000001884 */
[----:B------:R-:W3:Y:S01]  /*2ff0*/  LDSM.16.M88.4 R40, [R219+0x7000] ;  /* 0x00700000db28783b */ /* 0x000ee20000000200 */
[----:B-1----:R-:W-:-:S04]  /*3000*/  FMUL.FTZ R2, R28, c[0x0][0x2ec] ;  /* 0x0000bb001c027a20 */ /* 0x002fc80000410000 */
[----:B------:R1:W-:Y:S02]  /*3010*/  MUFU.TANH R181, R2 ;  /* 0x0000000200b57308 */ /* 0x0003e40000002400 */
[----:B-1----:R-:W-:-:S06]  /*3020*/  FMUL.FTZ R2, R29, c[0x0][0x2ec] ;  /* 0x0000bb001d027a20 */ /* 0x002fcc0000410000 */
[----:B------:R1:W1:Y:S01]  /*3030*/  MUFU.TANH R183, R2 ;  /* 0x0000000200b77308 */ /* 0x0002620000002400 */
[----:B--2---:R-:W-:Y:S07]  /*3040*/  HMMA.16816.F32 R44, R12, R34, R80 ;  /* 0x000000220c2c723c */ /* 0x004fee0000001850 */
[----:B------:R-:W-:Y:S02]  /*3050*/  IMAD.SHL.U32 R83, R188, 0x100, RZ ;  /* 0x00000100bc537824 */ /* 0x000fe400078e00ff */
[----:B-1----:R-:W-:-:S04]  /*3060*/  FMUL.FTZ R2, R30, c[0x0][0x2ec] ;  /* 0x0000bb001e027a20 */ /* 0x002fc80000410000 */
[----:B------:R1:W-:Y:S02]  /*3070*/  MUFU.TANH R168, R2 ;  /* 0x0000000200a87308 */ /* 0x0003e40000002400 */
[----:B-1----:R-:W-:Y:S02]  /*3080*/  FMUL.FTZ R2, R31, c[0x0][0x2ec] ;  /* 0x0000bb001f027a20 */ /* 0x002fe40000410000 */
[C---:B------:R-:W-:Y:S04]  /*3090*/  HMMA.16816.F32 R28, R8.reuse, R52, R36 ;  /* 0x00000034081c723c */ /* 0x040fe80000001824 */
[----:B------:R1:W2:Y:S04]  /*30a0*/  MUFU.TANH R180, R2 ;  /* 0x0000000200b47308 */ /* 0x0002a80000002400 */
[----:B------:R-:W-:Y:S01]  /*30b0*/  HMMA.16816.F32 R36, R8, R54, R24 ;  /* 0x000000360824723c */ /* 0x000fe20000001818 */
[----:B-1----:R-:W-:-:S04]  /*30c0*/  FMUL.FTZ R2, R20, c[0x0][0x2ec] ;  /* 0x0000bb0014027a20 */ /* 0x002fc80000410000 */
[----:B------:R1:W1:Y:S11]  /*30d0*/  MUFU.TANH R176, R2 ;  /* 0x0000000200b07308 */ /* 0x0002760000002400 */
[----:B------:R-:W-:-:S04]  /*30e0*/  FMUL.FTZ R6, R31, c[0x0][0x2ec] ;  /* 0x0000bb001f067a20 */ /* 0x000fc80000410000 */
[----:B------:R-:W-:Y:S04]  /*30f0*/  MUFU.TANH R173, R6 ;  /* 0x0000000600ad7308 */ /* 0x000fe80000002400 */
[----:B------:R-:W-:Y:S02]  /*3100*/  FMUL.FTZ R24, R36, c[0x0][0x2ec] ;  /* 0x0000bb0024187a20 */ /* 0x000fe40000410000 */
[----:B-1----:R-:W-:-:S04]  /*3110*/  FMUL.FTZ R2, R21, c[0x0][0x2ec] ;  /* 0x0000bb0015027a20 */ /* 0x002fc80000410000 */
[----:B------:R1:W-:Y:S02]  /*3120*/  MUFU.TANH R177, R2 ;  /* 0x0000000200b17308 */ /* 0x0003e40000002400 */
[----:B-1----:R-:W-:-:S06]  /*3130*/  FMUL.FTZ R2, R22, c[0x0][0x2ec] ;  /* 0x0000bb0016027a20 */ /* 0x002fcc0000410000 */
[----:B------:R1:W1:Y:S02]  /*3140*/  MUFU.TANH R163, R2 ;  /* 0x0000000200a37308 */ /* 0x0002640000002400 */
[----:B-1----:R-:W-:Y:S02]  /*3150*/  FMUL.FTZ R2, R23, c[0x0][0x2ec] ;  /* 0x0000bb0017027a20 */ /* 0x002fe40000410000 */
[----:B------:R-:W-:Y:S01]  /*3160*/  HMMA.16816.F32 R20, R12, R32, R76 ;  /* 0x000000200c14723c */ /* 0x000fe2000000184c */
[----:B------:R-:W1:Y:S03]  /*3170*/  LDSM.16.M88.4 R32, [R218+0x5000] ;  /* 0x00500000da20783b */ /* 0x000e660000000200 */
[----:B------:R2:W1:Y:S04]  /*3180*/  MUFU.TANH R175, R2 ;  /* 0x0000000200af7308 */ /* 0x0004680000002400 */
[C---:B------:R-:W-:Y:S08]  /*3190*/  HMMA.16816.F32 R76, R16.reuse, R62, R148 ;  /* 0x0000003e104c723c */ /* 0x040ff00000001894 */
[----:B---3--:R-:W-:Y:S01]  /*31a0*/  HMMA.16816.F32 R60, R16, R42, R156 ;  /* 0x0000002a103c723c */ /* 0x008fe2000000189c */
[----:B--2---:R-:W-:-:S02]  /*31b0*/  IMAD.IADD R2, R160, 0x1, -R3 ;  /* 0x00000001a0027824 */ /* 0x004fc400078e0a03 */
[----:B------:R-:W-:Y:S02]  /*31c0*/  FMUL.FTZ R3, R28, c[0x0][0x2ec] ;  /* 0x0000bb001c037a20 */ /* 0x000fe40000410000 */
[----:B------:R-:W-:Y:S01]  /*31d0*/  IMAD.SHL.U32 R160, R160, 0x2, RZ ;  /* 0x00000002a0a07824 */ /* 0x000fe200078e00ff */
[----:B------:R-:W-:Y:S01]  /*31e0*/  SHF.R.S32.HI R5, RZ, 0x1f, R2 ;  /* 0x0000001fff057819 */ /* 0x000fe20000011402 */
[----:B------:R2:W-:Y:S01]  /*31f0*/  MUFU.TANH R169, R3 ;  /* 0x0000000300a97308 */ /* 0x0005e20000002400 */
[----:B------:R-:W-:Y:S01]  /*3200*/  HMMA.16816.F32 R20, R8, R56, R20 ;  /* 0x000000380814723c */ /* 0x000fe20000001814 */
[----:B------:R-:W-:Y:S01]  /*3210*/  FMUL.FTZ R28, R39, c[0x0][0x2ec] ;  /* 0x0000bb00271c7a20 */ /* 0x000fe20000410000 */
[----:B------:R-:W-:Y:S01]  /*3220*/  LEA.HI R2, R5, R2, RZ, 0x2 ;  /* 0x0000000205027211 */ /* 0x000fe200078f10ff */
[----:B------:R-:W-:-:S03]  /*3230*/  IMAD R5, R125, 0x10, R170 ;  /* 0x000000107d057824 */ /* 0x000fc600078e02aa */
[----:B------:R-:W-:-:S04]  /*3240*/  SHF.R.S32.HI R171, RZ, 0x2, R2 ;  /* 0x00000002ffab7819 */ /* 0x000fc80000011402 */
[----:B------:R-:W-:Y:S01]  /*3250*/  IADD3 R2, R5, 0x1, R171 ;  /* 0x0000000105027810 */ /* 0x000fe20007ffe0ab */
[----:B------:R3:W-:Y:S03]  /*3260*/  STL [R1+0x28], R171 ;  /* 0x000028ab01007387 */ /* 0x0007e60000100800 */
[----:B------:R-:W-:Y:S01]  /*3270*/  IADD3 R2, R124, -c[0x0][0x214], R2 ;  /* 0x800085007c027a10 */ /* 0x000fe20007ffe002 */
[----:B--2---:R-:W-:-:S03]  /*3280*/  FMUL.FTZ R3, R29, c[0x0][0x2ec] ;  /* 0x0000bb001d037a20 */ /* 0x004fc60000410000 */
[----:B------:R-:W-:Y:S01]  /*3290*/  IADD3 R5, R2, c[0x0][0x2e8], RZ ;  /* 0x0000ba0002057a10 */ /* 0x000fe20007ffe0ff */
[----:B------:R2:W-:Y:S01]  /*32a0*/  MUFU.TANH R174, R3 ;  /* 0x0000000300ae7308 */ /* 0x0005e20000002400 */
[----:B------:R-:W-:Y:S02]  /*32b0*/  LOP3.LUT R2, R83, 0x6, R160, 0xf8, !PT ;  /* 0x0000000653027812 */ /* 0x000fe400078ef8a0 */
[C---:B------:R-:W-:Y:S02]  /*32c0*/  IADD3 R7, R5.reuse, 0x8, RZ ;  /* 0x0000000805077810 */ /* 0x040fe40007ffe0ff */
[----:B------:R-:W-:Y:S01]  /*32d0*/  IMNMX R5, R5, R124, PT ;  /* 0x0000007c05057217 */ /* 0x000fe20003800200 */
[----:B------:R-:W-:Y:S02]  /*32e0*/  FMUL.FTZ R21, R21, c[0x0][0x2ec] ;  /* 0x0000bb0015157a20 */ /* 0x000fe40000410000 */
[----:B--2---:R-:W-:Y:S01]  /*32f0*/  FMUL.FTZ R3, R30, c[0x0][0x2ec] ;  /* 0x0000bb001e037a20 */ /* 0x004fe20000410000 */
[----:B---3--:R2:W-:Y:S08]  /*3300*/  MUFU.TANH R171, R24 ;  /* 0x0000001800ab7308 */ /* 0x0085f00000002400 */
[----:B------:R3:W1:Y:S01]  /*3310*/  MUFU.TANH R170, R3 ;  /* 0x0000000300aa7308 */ /* 0x0006620000002400 */
[----:B--2---:R-:W-:-:S07]  /*3320*/  FMUL.FTZ R24, R37, c[0x0][0x2ec] ;  /* 0x0000bb0025187a20 */ /* 0x004fce0000410000 */
[----:B------:R2:W-:Y:S01]  /*3330*/  MUFU.TANH R172, R24 ;  /* 0x0000001800ac7308 */ /* 0x0005e20000002400 */
[----:B---3--:R-:W-:-:S04]  /*3340*/  SHF.R.S32.HI R3, RZ, 0x1f, R126 ;  /* 0x0000001fff037819 */ /* 0x008fc8000001147e */
[----:B------:R-:W-:Y:S02]  /*3350*/  LEA.HI R6, R3, R125, RZ, 0x2 ;  /* 0x0000007d03067211 */ /* 0x000fe400078f10ff */
[----:B------:R-:W-:Y:S02]  /*3360*/  IMNMX R3, R7, R124, PT ;  /* 0x0000007c07037217 */ /* 0x000fe40003800200 */
[----:B------:R-:W-:Y:S02]  /*3370*/  LOP3.LUT R7, R6, 0xfffffffc, RZ, 0xc0, !PT ;  /* 0xfffffffc06077812 */ /* 0x000fe400078ec0ff */
[----:B------:R-:W-:Y:S01]  /*3380*/  IADD3 R6, R2, -0x100, RZ ;  /* 0xffffff0002067810 */ /* 0x000fe20007ffe0ff */
[----:B--2---:R-:W-:Y:S02]  /*3390*/  FMUL.FTZ R24, R38, c[0x0][0x2ec] ;  /* 0x0000bb0026187a20 */ /* 0x004fe40000410000 */
[----:B------:R-:W-:Y:S01]  /*33a0*/  IMAD.IADD R7, R125, 0x1, -R7 ;  /* 0x000000017d077824 */ /* 0x000fe200078e0a07 */
[C---:B------:R-:W-:Y:S01]  /*33b0*/  ISETP.GE.AND P0, PT, R6.reuse, R5, PT ;  /* 0x000000050600720c */ /* 0x040fe20003f06270 */
[----:B------:R2:W3:Y:S01]  /*33c0*/  MUFU.TANH R160, R24 ;  /* 0x0000001800a07308 */ /* 0x0004e20000002400 */
[----:B------:R-:W-:Y:S01]  /*33d0*/  ISETP.GE.AND P5, PT, R6, R3, PT ;  /* 0x000000030600720c */ /* 0x000fe20003fa6270 */
[----:B------:R-:W-:Y:S01]  /*33e0*/  LDSM.16.M88.4 R36, [R218+0x5800] ;  /* 0x00580000da24783b */ /* 0x000fe20000000200 */
[----:B------:R-:W-:-:S02]  /*33f0*/  FSEL R102, R162, -INF , !P0 ;  /* 0xff800000a2667808 */ /* 0x000fc40004000000 */
[----:B------:R-:W-:Y:S01]  /*3400*/  FSEL R104, R247, -INF , !P5 ;  /* 0xff800000f7687808 */ /* 0x000fe20006800000 */
[----:B------:R1:W-:Y:S01]  /*3410*/  STL [R1+0x2c], R7 ;  /* 0x00002c0701007387 */ /* 0x0003e20000100800 */
[----:B------:R-:W-:Y:S01]  /*3420*/  IADD3 R6, R2, -0xf8, RZ ;  /* 0xffffff0802067810 */ /* 0x000fe20007ffe0ff */
[----:B------:R3:W1:Y:S03]  /*3430*/  MUFU.TANH R162, R28 ;  /* 0x0000001c00a27308 */ /* 0x0006660000002400 */
[C---:B------:R-:W-:Y:S02]  /*3440*/  ISETP.GE.AND P1, PT, R6.reuse, R5, PT ;  /* 0x000000050600720c */ /* 0x040fe40003f26270 */
[----:B------:R-:W-:Y:S02]  /*3450*/  ISETP.GE.AND P2, PT, R6, R3, PT ;  /* 0x000000030600720c */ /* 0x000fe40003f46270 */
[----:B------:R-:W-:Y:S01]  /*3460*/  FSEL R106, R246, -INF , !P1 ;  /* 0xff800000f66a7808 */ /* 0x000fe20004800000 */
[----:B--2---:R-:W-:Y:S01]  /*3470*/  HMMA.16816.F32 R24, R12, R48, R64 ;  /* 0x000000300c18723c */ /* 0x004fe20000001840 */
[----:B------:R-:W-:-:S02]  /*3480*/  FSEL R111, R161, -INF , !P2 ;  /* 0xff800000a16f7808 */ /* 0x000fc40005000000 */
[----:B------:R-:W-:Y:S01]  /*3490*/  MUFU.TANH R161, R21 ;  /* 0x0000001500a17308 */ /* 0x000fe20000002400 */
[----:B------:R-:W-:-:S04]  /*34a0*/  IADD3 R6, R2, -0xf0, RZ ;  /* 0xffffff1002067810 */ /* 0x000fc80007ffe0ff */
[----:B---3--:R-:W-:Y:S01]  /*34b0*/  HMMA.16816.F32 R28, R8, R58, R44 ;  /* 0x0000003a081c723c */ /* 0x008fe2000000182c */
[----:B------:R-:W-:Y:S04]  /*34c0*/  LDSM.16.M88.4 R44, [R221+0x6000] ;  /* 0x00600000dd2c783b */ /* 0x000fe80000000200 */
[----:B------:R-:W2:Y:S01]  /*34d0*/  LDSM.16.M88.4 R56, [R219+0x7800] ;  /* 0x00780000db38783b */ /* 0x000ea20000000200 */
[----:B-1----:R-:W-:Y:S02]  /*34e0*/  IADD3 R7, R2, -0xff, RZ ;  /* 0xffffff0102077810 */ /* 0x002fe40007ffe0ff */
[----:B------:R-:W-:Y:S01]  /*34f0*/  HMMA.16816.F32 R64, R16, R40, R152 ;  /* 0x000000281040723c */ /* 0x000fe20000001898 */
[----:B------:R-:W-:Y:S01]  /*3500*/  LDSM.16.M88.4 R40, [R218+0x6000] ;  /* 0x00600000da28783b */ /* 0x000fe20000000200 */
[----:B------:R-:W-:-:S02]  /*3510*/  ISETP.GE.AND P4, PT, R7, R5, PT ;  /* 0x000000050700720c */ /* 0x000fc40003f86270 */
[----:B------:R-:W-:Y:S02]  /*3520*/  ISETP.GE.AND P3, PT, R7, R3, PT ;  /* 0x000000030700720c */ /* 0x000fe40003f66270 */
[----:B------:R-:W-:Y:S02]  /*3530*/  IADD3 R7, R2, -0xf7, RZ ;  /* 0xffffff0902077810 */ /* 0x000fe40007ffe0ff */
[----:B------:R-:W-:Y:S01]  /*3540*/  HMMA.16816.F32 R24, R8, R32, R24 ;  /* 0x000000200818723c */ /* 0x000fe20000001818 */
[----:B------:R-:W-:Y:S02]  /*3550*/  FSEL R101, R248, -INF , !P4 ;  /* 0xff800000f8657808 */ /* 0x000fe40006000000 */
[C---:B------:R-:W-:Y:S02]  /*3560*/  ISETP.GE.AND P0, PT, R7.reuse, R5, PT ;  /* 0x000000050700720c */ /* 0x040fe40003f06270 */
[----:B------:R-:W-:Y:S01]  /*3570*/  ISETP.GE.AND P5, PT, R7, R3, PT ;  /* 0x000000030700720c */ /* 0x000fe20003fa6270 */
[----:B------:R-:W-:Y:S01]  /*3580*/  FMUL.FTZ R7, R20, c[0x0][0x2ec] ;  /* 0x0000bb0014077a20 */ /* 0x000fe20000410000 */
[----:B------:R-:W-:Y:S01]  /*3590*/  FSEL R103, R245, -INF , !P3 ;  /* 0xff800000f5677808 */ /* 0x000fe20005800000 */
[----:B------:R-:W-:Y:S01]  /*35a0*/  FMUL.FTZ R29, R29, c[0x0][0x2ec] ;  /* 0x0000bb001d1d7a20 */ /* 0x000fe20000410000 */
[C---:B------:R-:W-:Y:S01]  /*35b0*/  ISETP.GE.AND P4, PT, R6.reuse, R5, PT ;  /* 0x000000050600720c */ /* 0x040fe20003f86270 */
[----:B------:R1:W3:Y:S01]  /*35c0*/  MUFU.TANH R150, R7 ;  /* 0x0000000700967308 */ /* 0x0002e20000002400 */
[----:B------:R-:W-:Y:S01]  /*35d0*/  ISETP.GE.AND P3, PT, R6, R3, PT ;  /* 0x000000030600720c */ /* 0x000fe20003f66270 */
[----:B------:R-:W-:Y:S01]  /*35e0*/  FMUL.FTZ R31, R31, c[0x0][0x2ec] ;  /* 0x0000bb001f1f7a20 */ /* 0x000fe20000410000 */
[----:B------:R-:W-:-:S02]  /*35f0*/  IADD3 R6, R2, -0xe8, RZ ;  /* 0xffffff1802067810 */ /* 0x000fc40007ffe0ff */
[----:B------:R-:W-:Y:S02]  /*3600*/  FSEL R105, R244, -INF , !P0 ;  /* 0xff800000f4697808 */ /* 0x000fe40004000000 */
[----:B------:R-:W-:Y:S01]  /*3610*/  FSEL R112, R243, -INF , !P5 ;  /* 0xff800000f3707808 */ /* 0x000fe20006800000 */
[----:B------:R-:W-:Y:S01]  /*3620*/  MUFU.TANH R134, R29 ;  /* 0x0000001d00867308 */ /* 0x000fe20000002400 */
[C---:B------:R-:W-:Y:S02]  /*3630*/  ISETP.GE.AND P0, PT, R6.reuse, R5, PT ;  /* 0x000000050600720c */ /* 0x040fe40003f06270 */
[----:B------:R-:W-:Y:S02]  /*3640*/  ISETP.GE.AND P5, PT, R6, R3, PT ;  /* 0x000000030600720c */ /* 0x000fe40003fa6270 */
[----:B----4-:R-:W-:Y:S01]  /*3650*/  FSEL R107, R239, -INF , !P0 ;  /* 0xff800000ef6b7808 */ /* 0x010fe20004000000 */
[----:B------:R-:W-:Y:S01]  /*3660*/  FMUL.FTZ R25, R25, c[0x0][0x2ec] ;  /* 0x0000bb0019197a20 */ /* 0x000fe20000410000 */
[----:B------:R-:W-:Y:S01]  /*3670*/  FSEL R115, R234, -INF , !P5 ;  /* 0xff800000ea737808 */ /* 0x000fe20006800000 */
[----:B------:R-:W-:Y:S01]  /*3680*/  MUFU.TANH R123, R31 ;  /* 0x0000001f007b7308 */ /* 0x000fe20000002400 */
[----:B-1----:R-:W-:Y:S01]  /*3690*/  IADD3 R7, R2, -0xef, RZ ;  /* 0xffffff1102077810 */ /* 0x002fe20007ffe0ff */
[----:B------:R-:W-:Y:S01]  /*36a0*/  FMUL.FTZ R26, R26, c[0x0][0x2ec] ;  /* 0x0000bb001a1a7a20 */ /* 0x000fe20000410000 */
[----:B------:R-:W-:Y:S01]  /*36b0*/  IADD3 R6, R2, -0xe7, RZ ;  /* 0xffffff1902067810 */ /* 0x000fe20007ffe0ff */
[----:B------:R-:W-:Y:S01]  /*36c0*/  FMUL.FTZ R27, R27, c[0x0][0x2ec] ;  /* 0x0000bb001b1b7a20 */ /* 0x000fe20000410000 */
[C---:B------:R-:W-:Y:S01]  /*36d0*/  ISETP.GE.AND P1, PT, R7.reuse, R5, PT ;  /* 0x000000050700720c */ /* 0x040fe20003f26270 */
[----:B--2---:R-:W-:Y:S01]  /*36e0*/  HMMA.16816.F32 R52, R16, R56, R164 ;  /* 0x000000381034723c */ /* 0x004fe200000018a4 */
[----:B------:R-:W-:Y:S01]  /*36f0*/  ISETP.GE.AND P2, PT, R7, R3, PT ;  /* 0x000000030700720c */ /* 0x000fe20003f46270 */
[----:B------:R-:W-:Y:S01]  /*3700*/  FMUL.FTZ R7, R22, c[0x0][0x2ec] ;  /* 0x0000bb0016077a20 */ /* 0x000fe20000410000 */
[----:B------:R-:W-:Y:S01]  /*3710*/  FSEL R110, R242, -INF , !P4 ;  /* 0xff800000f26e7808 */ /* 0x000fe20006000000 */
[----:B------:R-:W-:Y:S01]  /*3720*/  MUFU.TANH R113, R25 ;  /* 0x0000001900717308 */ /* 0x000fe20000002400 */
[----:B------:R-:W-:-:S02]  /*3730*/  FSEL R117, R236, -INF , !P3 ;  /* 0xff800000ec757808 */ /* 0x000fc40005800000 */
[C---:B------:R-:W-:Y:S01]  /*3740*/  ISETP.GE.AND P4, PT, R6.reuse, R5, PT ;  /* 0x000000050600720c */ /* 0x040fe20003f86270 */
[----:B------:R-:W-:Y:S01]  /*3750*/  HMMA.16816.F32 R16, R16, R58, R184 ;  /* 0x0000003a1010723c */ /* 0x000fe200000018b8 */
[----:B------:R-:W-:Y:S02]  /*3760*/  ISETP.GE.AND P3, PT, R6, R3, PT ;  /* 0x000000030600720c */ /* 0x000fe40003f66270 */
[----:B------:R-:W-:Y:S01]  /*3770*/  IADD3 R6, R2, -0xe0, RZ ;  /* 0xffffff2002067810 */ /* 0x000fe20007ffe0ff */
[----:B------:R1:W2:Y:S01]  /*3780*/  MUFU.TANH R135, R7 ;  /* 0x0000000700877308 */ /* 0x0002a20000002400 */
[----:B------:R-:W-:Y:S02]  /*3790*/  FSEL R108, R240, -INF , !P1 ;  /* 0xff800000f06c7808 */ /* 0x000fe40004800000 */
[----:B------:R-:W-:Y:S02]  /*37a0*/  FSEL R116, R238, -INF , !P2 ;  /* 0xff800000ee747808 */ /* 0x000fe40005000000 */
[----:B------:R-:W-:-:S02]  /*37b0*/  ISETP.GE.AND P1, PT, R6, R5, PT ;  /* 0x000000050600720c */ /* 0x000fc40003f26270 */
[----:B------:R-:W-:Y:S01]  /*37c0*/  ISETP.GE.AND P2, PT, R6, R3, PT ;  /* 0x000000030600720c */ /* 0x000fe20003f46270 */
[----:B------:R-:W-:Y:S01]  /*37d0*/  MUFU.TANH R100, R26 ;  /* 0x0000001a00647308 */ /* 0x000fe20000002400 */
[----:B------:R-:W-:Y:S02]  /*37e0*/  IADD3 R6, R2, -0xd8, RZ ;  /* 0xffffff2802067810 */ /* 0x000fe40007ffe0ff */
[----:B------:R-:W-:Y:S02]  /*37f0*/  FSEL R109, R237, -INF , !P4 ;  /* 0xff800000ed6d7808 */ /* 0x000fe40006000000 */
[----:B------:R-:W-:Y:S02]  /*3800*/  FSEL R118, R231, -INF , !P3 ;  /* 0xff800000e7767808 */ /* 0x000fe40005800000 */
[C---:B------:R-:W-:Y:S01]  /*3810*/  ISETP.GE.AND P4, PT, R6.reuse, R5, PT ;  /* 0x000000050600720c */ /* 0x040fe20003f86270 */
[----:B-1----:R-:W-:Y:S01]  /*3820*/  FMUL.FTZ R7, R23, c[0x0][0x2ec] ;  /* 0x0000bb0017077a20 */ /* 0x002fe20000410000 */
[----:B------:R-:W-:Y:S01]  /*3830*/  ISETP.GE.AND P3, PT, R6, R3, PT ;  /* 0x000000030600720c */ /* 0x000fe20003f66270 */
[----:B------:R-:W-:Y:S01]  /*3840*/  HMMA.16816.F32 R20, R12, R50, R84 ;  /* 0x000000320c14723c */ /* 0x000fe20000001854 */
[----:B------:R-:W1:Y:S01]  /*3850*/  LDSM.16.M88.4 R48, [R221+0x5800] ;  /* 0x00580000dd30783b */ /* 0x000e620000000200 */
[----:B------:R4:W1:Y:S01]  /*3860*/  MUFU.TANH R144, R7 ;  /* 0x0000000700907308 */ /* 0x0008620000002400 */
[----:B------:R-:W-:-:S02]  /*3870*/  IADD3 R6, R2, -0xd7, RZ ;  /* 0xffffff2902067810 */ /* 0x000fc40007ffe0ff */
[----:B-----5:R-:W-:Y:S02]  /*3880*/  FSEL R128, R120, -INF , !P2 ;  /* 0xff80000078807808 */ /* 0x020fe40005000000 */
[----:B------:R-:W-:Y:S02]  /*3890*/  FSEL R119, R230, -INF , !P1 ;  /* 0xff800000e6777808 */ /* 0x000fe40004800000 */
[C---:B------:R-:W-:Y:S02]  /*38a0*/  ISETP.GE.AND P1, PT, R6.reuse, R5, PT ;  /* 0x000000050600720c */ /* 0x040fe40003f26270 */
[----:B------:R-:W-:Y:S02]  /*38b0*/  ISETP.GE.AND P2, PT, R6, R3, PT ;  /* 0x000000030600720c */ /* 0x000fe40003f46270 */
[----:B------:R-:W-:Y:S02]  /*38c0*/  IADD3 R6, R2, -0xcf, RZ ;  /* 0xffffff3102067810 */ /* 0x000fe40007ffe0ff */
[----:B------:R-:W-:-:S02]  /*38d0*/  FSEL R126, R121, -INF , !P3 ;  /* 0xff800000797e7808 */ /* 0x000fc40005800000 */
[----:B------:R-:W-:Y:S01]  /*38e0*/  FSEL R122, R215, -INF , !P4 ;  /* 0xff800000d77a7808 */ /* 0x000fe20006000000 */
[----:B----4-:R-:W-:Y:S01]  /*38f0*/  FMUL.FTZ R7, R28, c[0x0][0x2ec] ;  /* 0x0000bb001c077a20 */ /* 0x010fe20000410000 */
[----:B------:R-:W-:Y:S02]  /*3900*/  FSEL R121, R233, -INF , !P1 ;  /* 0xff800000e9797808 */ /* 0x000fe40004800000 */
[----:B------:R-:W-:Y:S01]  /*3910*/  FSEL R125, R229, -INF , !P2 ;  /* 0xff800000e57d7808 */ /* 0x000fe20005000000 */
[----:B------:R4:W-:Y:S01]  /*3920*/  MUFU.TANH R133, R7 ;  /* 0x0000000700857308 */ /* 0x0009e20000002400 */
[C---:B------:R-:W-:Y:S01]  /*3930*/  ISETP.GE.AND P4, PT, R6.reuse, R5, PT ;  /* 0x000000050600720c */ /* 0x040fe20003f86270 */
[----:B------:R-:W-:Y:S01]  /*3940*/  HMMA.16816.F32 R32, R8, R34, R20 ;  /* 0x000000220820723c */ /* 0x000fe20000001814 */
[----:B------:R-:W-:Y:S02]  /*3950*/  ISETP.GE.AND P3, PT, R6, R3, PT ;  /* 0x000000030600720c */ /* 0x000fe40003f66270 */
[----:B------:R-:W-:-:S02]  /*3960*/  IADD3 R6, R2, -0xc7, RZ ;  /* 0xffffff3902067810 */ /* 0x000fc40007ffe0ff */
[----:B------:R-:W-:Y:S02]  /*3970*/  FSEL R130, R232, -INF , !P4 ;  /* 0xff800000e8827808 */ /* 0x000fe40006000000 */
[----:B------:R-:W-:Y:S01]  /*3980*/  FMUL.FTZ R20, R24, c[0x0][0x2ec] ;  /* 0x0000bb0018147a20 */ /* 0x000fe20000410000 */
[----:B------:R-:W-:Y:S02]  /*3990*/  FSEL R138, R217, -INF , !P3 ;  /* 0xff800000d98a7808 */ /* 0x000fe40005800000 */
[C---:B------:R-:W-:Y:S01]  /*39a0*/  IADD3 R240, R221.reuse, 0x800, RZ ;  /* 0x00000800ddf07810 */ /* 0x040fe20007ffe0ff */
[----:B------:R5:W-:Y:S01]  /*39b0*/  MUFU.TANH R114, R20 ;  /* 0x0000001400727308 */ /* 0x000be20000002400 */
[C---:B------:R-:W-:Y:S02]  /*39c0*/  IADD3 R239, R221.reuse, 0x1000, RZ ;  /* 0x00001000ddef7810 */ /* 0x040fe40007ffe0ff */
[----:B----4-:R-:W-:Y:S02]  /*39d0*/  IADD3 R7, R2, -0xdf, RZ ;  /* 0xffffff2102077810 */ /* 0x010fe40007ffe0ff */
[----:B------:R-:W-:-:S02]  /*39e0*/  IADD3 R238, R221, 0x1800, RZ ;  /* 0x00001800ddee7810 */ /* 0x000fc40007ffe0ff */
[C---:B------:R-:W-:Y:S02]  /*39f0*/  ISETP.GE.AND P0, PT, R7.reuse, R5, PT ;  /* 0x000000050700720c */ /* 0x040fe40003f06270 */
[----:B------:R-:W-:Y:S01]  /*3a00*/  ISETP.GE.AND P5, PT, R7, R3, PT ;  /* 0x000000030700720c */ /* 0x000fe20003fa6270 */
[----:B------:R-:W-:Y:S01]  /*3a10*/  FMUL.FTZ R7, R30, c[0x0][0x2ec] ;  /* 0x0000bb001e077a20 */ /* 0x000fe20000410000 */
[----:B------:R-:W-:Y:S01]  /*3a20*/  FSEL R120, R235, -INF , !P0 ;  /* 0xff800000eb787808 */ /* 0x000fe20004000000 */
[----:B-1----:R-:W-:Y:S01]  /*3a30*/  HMMA.16816.F32 R28, R12, R50, R88 ;  /* 0x000000320c1c723c */ /* 0x002fe20000001858 */
[----:B------:R-:W-:Y:S01]  /*3a40*/  FSEL R127, R127, -INF , !P5 ;  /* 0xff8000007f7f7808 */ /* 0x000fe20006800000 */
[----:B------:R1:W4:Y:S01]  /*3a50*/  MUFU.TANH R124, R7 ;  /* 0x00000007007c7308 */ /* 0x0003220000002400 */
[----:B------:R-:W-:Y:S01]  /*3a60*/  FMUL.FTZ R24, R32, c[0x0][0x2ec] ;  /* 0x0000bb0020187a20 */ /* 0x000fe20000410000 */
[----:B------:R-:W-:Y:S01]  /*3a70*/  IADD3 R237, R221, 0x2000, RZ ;  /* 0x00002000dded7810 */ /* 0x000fe20007ffe0ff */
[----:B------:R-:W-:Y:S01]  /*3a80*/  FMUL.FTZ R35, R35, c[0x0][0x2ec] ;  /* 0x0000bb0023237a20 */ /* 0x000fe20000410000 */
[----:B------:R-:W-:-:S02]  /*3a90*/  IADD3 R236, R221, 0x2800, RZ ;  /* 0x00002800ddec7810 */ /* 0x000fc40007ffe0ff */
[----:B-----5:R-:W-:Y:S01]  /*3aa0*/  HMMA.16816.F32 R20, R12, R48, R68 ;  /* 0x000000300c14723c */ /* 0x020fe20000001844 */
[----:B------:R-:W5:Y:S01]  /*3ab0*/  LDSM.16.M88.4 R48, [R221+0x6800] ;  /* 0x00680000dd30783b */ /* 0x000f620000000200 */
[----:B------:R2:W-:Y:S01]  /*3ac0*/  MUFU.TANH R89, R24 ;  /* 0x0000001800597308 */ /* 0x0005e20000002400 */
[C---:B------:R-:W-:Y:S02]  /*3ad0*/  IADD3 R235, R221.reuse, 0x3000, RZ ;  /* 0x00003000ddeb7810 */ /* 0x040fe40007ffe0ff */
[C---:B------:R-:W-:Y:S02]  /*3ae0*/  IADD3 R234, R221.reuse, 0x3800, RZ ;  /* 0x00003800ddea7810 */ /* 0x040fe40007ffe0ff */
[C---:B------:R-:W-:Y:S02]  /*3af0*/  IADD3 R233, R221.reuse, 0x4000, RZ ;  /* 0x00004000dde97810 */ /* 0x040fe40007ffe0ff */
[----:B------:R-:W-:Y:S01]  /*3b00*/  IADD3 R232, R221, 0x4800, RZ ;  /* 0x00004800dde87810 */ /* 0x000fe20007ffe0ff */
[----:B------:R-:W-:Y:S01]  /*3b10*/  MUFU.TANH R88, R35 ;  /* 0x0000002300587308 */ /* 0x000fe20000002400 */
[----:B-1----:R-:W-:-:S02]  /*3b20*/  IADD3 R7, R2, -0xd0, RZ ;  /* 0xffffff3002077810 */ /* 0x002fc40007ffe0ff */
[----:B------:R-:W-:Y:S02]  /*3b30*/  IADD3 R231, R221, 0x5000, RZ ;  /* 0x00005000dde77810 */ /* 0x000fe40007ffe0ff */
[C---:B------:R-:W-:Y:S01]  /*3b40*/  ISETP.GE.AND P0, PT, R7.reuse, R5, PT ;  /* 0x000000050700720c */ /* 0x040fe20003f06270 */
[C---:B------:R-:W-:Y:S01]  /*3b50*/  HMMA.16816.F32 R28, R8.reuse, R38, R28 ;  /* 0x00000026081c723c */ /* 0x040fe2000000181c */
[----:B------:R-:W-:Y:S01]  /*3b60*/  ISETP.GE.AND P5, PT, R7, R3, PT ;  /* 0x000000030700720c */ /* 0x000fe20003fa6270 */
[----:B--2---:R-:W-:Y:S01]  /*3b70*/  FMUL.FTZ R24, R33, c[0x0][0x2ec] ;  /* 0x0000bb0021187a20 */ /* 0x004fe20000410000 */
[----:B------:R-:W-:Y:S01]  /*3b80*/  IADD3 R7, R2, -0xc8, RZ ;  /* 0xffffff3802077810 */ /* 0x000fe20007ffe0ff */
[----:B------:R-:W1:Y:S01]  /*3b90*/  MUFU.TANH R90, R27 ;  /* 0x0000001b005a7308 */ /* 0x000e620000002400 */
[----:B------:R-:W-:Y:S02]  /*3ba0*/  FSEL R129, R226, -INF , !P0 ;  /* 0xff800000e2817808 */ /* 0x000fe40004000000 */
[C---:B------:R-:W-:Y:S01]  /*3bb0*/  ISETP.GE.AND P1, PT, R7.reuse, R5, PT ;  /* 0x000000050700720c */ /* 0x040fe20003f26270 */
[----:B------:R-:W-:Y:S01]  /*3bc0*/  HMMA.16816.F32 R20, R8, R36, R20 ;  /* 0x000000240814723c */ /* 0x000fe20000001814 */
[----:B------:R-:W-:-:S02]  /*3bd0*/  ISETP.GE.AND P2, PT, R7, R3, PT ;  /* 0x000000030700720c */ /* 0x000fc40003f46270 */
[----:B------:R-:W-:Y:S01]  /*3be0*/  IADD3 R7, R2, -0xc0, RZ ;  /* 0xffffff4002077810 */ /* 0x000fe20007ffe0ff */
[----:B------:R2:W-:Y:S01]  /*3bf0*/  MUFU.TANH R91, R24 ;  /* 0x00000018005b7308 */ /* 0x0005e20000002400 */
[----:B------:R-:W-:Y:S02]  /*3c00*/  FSEL R139, R209, -INF , !P5 ;  /* 0xff800000d18b7808 */ /* 0x000fe40006800000 */
[C---:B------:R-:W-:Y:S02]  /*3c10*/  ISETP.GE.AND P0, PT, R6.reuse, R5, PT ;  /* 0x000000050600720c */ /* 0x040fe40003f06270 */
[----:B------:R-:W-:Y:S02]  /*3c20*/  ISETP.GE.AND P5, PT, R6, R3, PT ;  /* 0x000000030600720c */ /* 0x000fe40003fa6270 */
[C---:B------:R-:W-:Y:S02]  /*3c30*/  ISETP.GE.AND P4, PT, R7.reuse, R5, PT ;  /* 0x000000050700720c */ /* 0x040fe40003f86270 */
[----:B------:R-:W-:-:S02]  /*3c40*/  ISETP.GE.AND P3, PT, R7, R3, PT ;  /* 0x000000030700720c */ /* 0x000fc40003f66270 */
[----:B------:R-:W-:Y:S01]  /*3c50*/  IADD3 R7, R2, -0xb8, RZ ;  /* 0xffffff4802077810 */ /* 0x000fe20007ffe0ff */
[----:B------:R-:W-:Y:S01]  /*3c60*/  FMUL.FTZ R30, R30, c[0x0][0x2ec] ;  /* 0x0000bb001e1e7a20 */ /* 0x000fe20000410000 */
[----:B------:R-:W-:Y:S01]  /*3c70*/  FSEL R131, R228, -INF , !P0 ;  /* 0xff800000e4837808 */ /* 0x000fe20004000000 */
[----:B------:R-:W-:Y:S01]  /*3c80*/  FMUL.FTZ R31, R31, c[0x0][0x2ec] ;  /* 0x0000bb001f1f7a20 */ /* 0x000fe20000410000 */
[----:B------:R-:W-:Y:S01]  /*3c90*/  FSEL R136, R212, -INF , !P5 ;  /* 0xff800000d4887808 */ /* 0x000fe20006800000 */
[C---:B--2---:R-:W-:Y:S01]  /*3ca0*/  HMMA.16816.F32 R24, R12.reuse, R44, R72 ;  /* 0x0000002c0c18723c */ /* 0x044fe20000001848 */
[C---:B------:R-:W-:Y:S01]  /*3cb0*/  ISETP.GE.AND P0, PT, R7.reuse, R5, PT ;  /* 0x000000050700720c */ /* 0x040fe20003f06270 */
[----:B------:R-:W-:Y:S01]  /*3cc0*/  MUFU.TANH R73, R30 ;  /* 0x0000001e00497308 */ /* 0x000fe20000002400 */
[----:B------:R-:W-:Y:S01]  /*3cd0*/  ISETP.GE.AND P5, PT, R7, R3, PT ;  /* 0x000000030700720c */ /* 0x000fe20003fa6270 */
[----:B------:R-:W-:Y:S01]  /*3ce0*/  FMUL.FTZ R7, R34, c[0x0][0x2ec] ;  /* 0x0000bb0022077a20 */ /* 0x000fe20000410000 */
[----:B------:R-:W-:Y:S01]  /*3cf0*/  IADD3 R6, R2, -0xbf, RZ ;  /* 0xffffff4102067810 */ /* 0x000fe20007ffe0ff */
[----:B------:R-:W-:Y:S01]  /*3d00*/  FMUL.FTZ R21, R21, c[0x0][0x2ec] ;  /* 0x0000bb0015157a20 */ /* 0x000fe20000410000 */
[----:B------:R-:W-:Y:S01]  /*3d10*/  FSEL R132, R213, -INF , !P1 ;  /* 0xff800000d5847808 */ /* 0x000fe20004800000 */
[----:B------:R-:W-:Y:S01]  /*3d20*/  HMMA.16816.F32 R32, R12, R46, R92 ;  /* 0x0000002e0c20723c */ /* 0x000fe2000000185c */
[----:B------:R-:W-:Y:S01]  /*3d30*/  FSEL R137, R208, -INF , !P2 ;  /* 0xff800000d0897808 */ /* 0x000fe20005000000 */
[----:B------:R2:W1:Y:S01]  /*3d40*/  MUFU.TANH R85, R7 ;  /* 0x0000000700557308 */ /* 0x0004620000002400 */
[C---:B------:R-:W-:Y:S01]  /*3d50*/  ISETP.GE.AND P1, PT, R6.reuse, R5, PT ;  /* 0x000000050600720c */ /* 0x040fe20003f26270 */
[----:B------:R-:W1:Y:S01]  /*3d60*/  LDSM.16.M88.4 R44, [R218+0x6800] ;  /* 0x00680000da2c783b */ /* 0x000e620000000200 */
[----:B------:R-:W-:Y:S01]  /*3d70*/  ISETP.GE.AND P2, PT, R6, R3, PT ;  /* 0x000000030600720c */ /* 0x000fe20003f46270 */
[----:B------:R-:W-:Y:S01]  /*3d80*/  FMUL.FTZ R23, R23, c[0x0][0x2ec] ;  /* 0x0000bb0017177a20 */ /* 0x000fe20000410000 */
[----:B------:R-:W-:-:S02]  /*3d90*/  FSEL R141, R216, -INF , !P1 ;  /* 0xff800000d88d7808 */ /* 0x000fc40004800000 */
[----:B------:R-:W-:Y:S01]  /*3da0*/  FSEL R147, R214, -INF , !P2 ;  /* 0xff800000d6937808 */ /* 0x000fe20005000000 */
[----:B------:R-:W-:Y:S01]  /*3db0*/  MUFU.TANH R86, R21 ;  /* 0x0000001500567308 */ /* 0x000fe20000002400 */
[----:B------:R-:W-:Y:S02]  /*3dc0*/  IADD3 R6, R2, -0xb7, RZ ;  /* 0xffffff4902067810 */ /* 0x000fe40007ffe0ff */
[----:B------:R-:W-:Y:S02]  /*3dd0*/  FSEL R140, R210, -INF , !P4 ;  /* 0xff800000d28c7808 */ /* 0x000fe40006000000 */
[----:B------:R-:W-:Y:S01]  /*3de0*/  FSEL R148, R207, -INF , !P3 ;  /* 0xff800000cf947808 */ /* 0x000fe20005800000 */
[----:B------:R-:W-:Y:S01]  /*3df0*/  HMMA.16816.F32 R24, R8, R40, R24 ;  /* 0x000000280818723c */ /* 0x000fe20000001818 */
[----:B------:R-:W-:Y:S01]  /*3e00*/  ISETP.GE.AND P4, PT, R6, R5, PT ;  /* 0x000000050600720c */ /* 0x000fe20003f86270 */
[----:B------:R-:W-:Y:S01]  /*3e10*/  MUFU.TANH R84, R23 ;  /* 0x0000001700547308 */ /* 0x000fe20000002400 */
[----:B--2---:R-:W-:-:S02]  /*3e20*/  IADD3 R7, R2, -0xb0, RZ ;  /* 0xffffff5002077810 */ /* 0x004fc40007ffe0ff */
[----:B------:R-:W-:Y:S02]  /*3e30*/  ISETP.GE.AND P3, PT, R6, R3, PT ;  /* 0x000000030600720c */ /* 0x000fe40003f66270 */
[C---:B------:R-:W-:Y:S02]  /*3e40*/  ISETP.GE.AND P1, PT, R7.reuse, R5, PT ;  /* 0x000000050700720c */ /* 0x040fe40003f26270 */
[----:B------:R-:W-:Y:S01]  /*3e50*/  ISETP.GE.AND P2, PT, R7, R3, PT ;  /* 0x000000030700720c */ /* 0x000fe20003f46270 */
[----:B------:R-:W-:Y:S01]  /*3e60*/  FMUL.FTZ R7, R20, c[0x0][0x2ec] ;  /* 0x0000bb0014077a20 */ /* 0x000fe20000410000 */
[----:B------:R-:W-:Y:S01]  /*3e70*/  FSEL R142, R227, -INF , !P4 ;  /* 0xff800000e38e7808 */ /* 0x000fe20006000000 */
[----:B------:R-:W-:Y:S01]  /*3e80*/  FMUL.FTZ R20, R28, c[0x0][0x2ec] ;  /* 0x0000bb001c147a20 */ /* 0x000fe20000410000 */
[----:B------:R-:W-:Y:S01]  /*3e90*/  FSEL R145, R145, -INF , !P3 ;  /* 0xff80000091917808 */ /* 0x000fe20005800000 */
[----:B------:R2:W-:Y:S01]  /*3ea0*/  MUFU.TANH R87, R7 ;  /* 0x0000000700577308 */ /* 0x0005e20000002400 */
[----:B------:R-:W-:-:S02]  /*3eb0*/  IADD3 R6, R2, -0xaf, RZ ;  /* 0xffffff5102067810 */ /* 0x000fc40007ffe0ff */
[----:B------:R-:W-:Y:S02]  /*3ec0*/  FSEL R143, R211, -INF , !P0 ;  /* 0xff800000d38f7808 */ /* 0x000fe40004000000 */
[----:B------:R-:W-:Y:S02]  /*3ed0*/  FSEL R146, R205, -INF , !P5 ;  /* 0xff800000cd927808 */ /* 0x000fe40006800000 */
[C---:B------:R-:W-:Y:S01]  /*3ee0*/  ISETP.GE.AND P0, PT, R6.reuse, R5, PT ;  /* 0x000000050600720c */ /* 0x040fe20003f06270 */
[----:B------:R1:W-:Y:S01]  /*3ef0*/  MUFU.TANH R80, R20 ;  /* 0x0000001400507308 */ /* 0x0003e20000002400 */
[----:B------:R-:W-:Y:S01]  /*3f00*/  ISETP.GE.AND P5, PT, R6, R3, PT ;  /* 0x000000030600720c */ /* 0x000fe20003fa6270 */
[----:B------:R-:W-:Y:S01]  /*3f10*/  FMUL.FTZ R24, R24, c[0x0][0x2ec] ;  /* 0x0000bb0018187a20 */ /* 0x000fe20000410000 */
[----:B------:R-:W-:Y:S01]  /*3f20*/  IADD3 R6, R2, -0xa7, RZ ;  /* 0xffffff5902067810 */ /* 0x000fe20007ffe0ff */
[----:B------:R-:W-:Y:S01]  /*3f30*/  FMUL.FTZ R26, R26, c[0x0][0x2ec] ;  /* 0x0000bb001a1a7a20 */ /* 0x000fe20000410000 */
[----:B------:R-:W-:-:S02]  /*3f40*/  FSEL R149, R204, -INF , !P1 ;  /* 0xff800000cc957808 */ /* 0x000fc40004800000 */
[----:B------:R-:W-:Y:S01]  /*3f50*/  FSEL R153, R202, -INF , !P2 ;  /* 0xff800000ca997808 */ /* 0x000fe20005000000 */
[----:B------:R3:W-:Y:S01]  /*3f60*/  MUFU.TANH R75, R31 ;  /* 0x0000001f004b7308 */ /* 0x0007e20000002400 */
[----:B--2---:R-:W-:Y:S02]  /*3f70*/  IADD3 R7, R2, -0xa8, RZ ;  /* 0xffffff5802077810 */ /* 0x004fe40007ffe0ff */
[----:B------:R-:W-:Y:S02]  /*3f80*/  FSEL R92, R206, -INF , !P0 ;  /* 0xff800000ce5c7808 */ /* 0x000fe40004000000 */
[C---:B------:R-:W-:Y:S02]  /*3f90*/  ISETP.GE.AND P4, PT, R7.reuse, R5, PT ;  /* 0x000000050700720c */ /* 0x040fe40003f86270 */
[----:B------:R-:W-:Y:S01]  /*3fa0*/  ISETP.GE.AND P3, PT, R7, R3, PT ;  /* 0x000000030700720c */ /* 0x000fe20003f66270 */
[----:B-1----:R-:W-:Y:S01]  /*3fb0*/  FMUL.FTZ R20, R29, c[0x0][0x2ec] ;  /* 0x0000bb001d147a20 */ /* 0x002fe20000410000 */
[----:B------:R-:W-:Y:S01]  /*3fc0*/  FSEL R152, R203, -INF , !P5 ;  /* 0xff800000cb987808 */ /* 0x000fe20006800000 */
[----:B------:R-:W-:Y:S01]  /*3fd0*/  FMUL.FTZ R7, R22, c[0x0][0x2ec] ;  /* 0x0000bb0016077a20 */ /* 0x000fe20000410000 */
[C---:B------:R-:W-:Y:S01]  /*3fe0*/  ISETP.GE.AND P1, PT, R6.reuse, R5, PT ;  /* 0x000000050600720c */ /* 0x040fe20003f26270 */
[----:B------:R5:W-:Y:S01]  /*3ff0*/  MUFU.TANH R82, R20 ;  /* 0x0000001400527308 */ /* 0x000be20000002400 */
[----:B------:R-:W-:-:S02]  /*4000*/  ISETP.GE.AND P2, PT, R6, R3, PT ;  /* 0x000000030600720c */ /* 0x000fc40003f46270 */
[----:B------:R-:W-:Y:S01]  /*4010*/  IADD3 R6, R2, -0x9f, RZ ;  /* 0xffffff6102067810 */ /* 0x000fe20007ffe0ff */
[----:B---3--:R-:W-:Y:S01]  /*4020*/  HMMA.16816.F32 R28, R8, R42, R32 ;  /* 0x0000002a081c723c */ /* 0x008fe20000001820 */
[----:B------:R-:W-:Y:S01]  /*4030*/  FSEL R94, R200, -INF , !P4 ;  /* 0xff800000c85e7808 */ /* 0x000fe20006000000 */
[----:B------:R-:W1:Y:S01]  /*4040*/  LDSM.16.M88.4 R32, [R221+0x7000] ;  /* 0x00700000dd20783b */ /* 0x000e620000000200 */
[----:B------:R-:W-:Y:S01]  /*4050*/  FSEL R151, R196, -INF , !P3 ;  /* 0xff800000c4977808 */ /* 0x000fe20005800000 */
[----:B------:R2:W3:Y:S01]  /*4060*/  MUFU.TANH R81, R7 ;  /* 0x0000000700517308 */ /* 0x0004e20000002400 */
[----:B------:R-:W-:Y:S01]  /*4070*/  FSEL R93, R201, -INF , !P1 ;  /* 0xff800000c95d7808 */ /* 0x000fe20004800000 */
[----:B------:R-:W1:Y:S01]  /*4080*/  LDSM.16.M88.4 R40, [R218+0x7000] ;  /* 0x00700000da28783b */ /* 0x000e620000000200 */
[----:B------:R-:W-:Y:S02]  /*4090*/  FSEL R95, R198, -INF , !P2 ;  /* 0xff800000c65f7808 */ /* 0x000fe40005000000 */
[----:B------:R-:W-:-:S02]  /*40a0*/  ISETP.GE.AND P4, PT, R6, R5, PT ;  /* 0x000000050600720c */ /* 0x000fc40003f86270 */
[----:B------:R-:W-:Y:S01]  /*40b0*/  ISETP.GE.AND P3, PT, R6, R3, PT ;  /* 0x000000030600720c */ /* 0x000fe20003f66270 */
[----:B-----5:R-:W-:Y:S01]  /*40c0*/  HMMA.16816.F32 R20, R12, R48, R96 ;  /* 0x000000300c14723c */ /* 0x020fe20000001860 */
[----:B------:R-:W-:Y:S01]  /*40d0*/  IADD3 R6, R2, -0x97, RZ ;  /* 0xffffff6902067810 */ /* 0x000fe20007ffe0ff */
[----:B------:R5:W1:Y:S01]  /*40e0*/  MUFU.TANH R72, R24 ;  /* 0x0000001800487308 */ /* 0x000a620000002400 */
[----:B------:R-:W-:Y:S02]  /*40f0*/  FSEL R156, R194, -INF , !P3 ;  /* 0xff800000c29c7808 */ /* 0x000fe40005800000 */
[----:B------:R-:W-:Y:S02]  /*4100*/  IADD3 R230, R221, 0x5800, RZ ;  /* 0x00005800dde67810 */ /* 0x000fe40007ffe0ff */
[----:B------:R-:W-:Y:S02]  /*4110*/  FSEL R96, R199, -INF , !P4 ;  /* 0xff800000c7607808 */ /* 0x000fe40006000000 */
[----:B--2---:R-:W-:Y:S01]  /*4120*/  IADD3 R7, R2, -0xa0, RZ ;  /* 0xffffff6002077810 */ /* 0x004fe20007ffe0ff */
[----:B------:R-:W2:Y:S01]  /*4130*/  MUFU.TANH R71, R26 ;  /* 0x0000001a00477308 */ /* 0x000ea20000002400 */
[----:B------:R-:W-:Y:S01]  /*4140*/  IADD3 R229, R221, 0x6000, RZ ;  /* 0x00006000dde57810 */ /* 0x000fe20007ffe0ff */
[----:B------:R-:W-:Y:S01]  /*4150*/  FMUL.FTZ R31, R31, c[0x0][0x2ec] ;  /* 0x0000bb001f1f7a20 */ /* 0x000fe20000410000 */
[----:B------:R-:W-:-:S02]  /*4160*/  ISETP.GE.AND P0, PT, R7, R5, PT ;  /* 0x000000050700720c */ /* 0x000fc40003f06270 */
[----:B------:R-:W-:Y:S02]  /*4170*/  ISETP.GE.AND P5, PT, R7, R3, PT ;  /* 0x000000030700720c */ /* 0x000fe40003fa6270 */
[C---:B------:R-:W-:Y:S01]  /*4180*/  IADD3 R7, R2.reuse, -0x98, RZ ;  /* 0xffffff6802077810 */ /* 0x040fe20007ffe0ff */
[----:B-----5:R-:W-:Y:S01]  /*4190*/  FMUL.FTZ R24, R29, c[0x0][0x2ec] ;  /* 0x0000bb001d187a20 */ /* 0x020fe20000410000 */
[----:B------:R-:W-:Y:S01]  /*41a0*/  FSEL R154, R195, -INF , !P0 ;  /* 0xff800000c39a7808 */ /* 0x000fe20004000000 */
[----:B------:R-:W-:Y:S01]  /*41b0*/  MUFU.TANH R56, R31 ;  /* 0x0000001f00387308 */ /* 0x000fe20000002400 */
[C---:B------:R-:W-:Y:S02]  /*41c0*/  ISETP.GE.AND P1, PT, R7.reuse, R5, PT ;  /* 0x000000050700720c */ /* 0x040fe40003f26270 */
[----:B------:R-:W-:Y:S01]  /*41d0*/  ISETP.GE.AND P2, PT, R7, R3, PT ;  /* 0x000000030700720c */ /* 0x000fe20003f46270 */
[----:B------:R-:W-:Y:S01]  /*41e0*/  HMMA.16816.F32 R36, R8, R44, R20 ;  /* 0x0000002c0824723c */ /* 0x000fe20000001814 */
[----:B------:R-:W-:-:S02]  /*41f0*/  IADD3 R7, R2, -0x90, RZ ;  /* 0xffffff7002077810 */ /* 0x000fc40007ffe0ff */
[----:B------:R-:W-:Y:S01]  /*4200*/  FSEL R157, R191, -INF , !P5 ;  /* 0xff800000bf9d7808 */ /* 0x000fe20006800000 */
[----:B------:R5:W-:Y:S01]  /*4210*/  MUFU.TANH R68, R24 ;  /* 0x0000001800447308 */ /* 0x000be20000002400 */
[----:B------:R-:W-:Y:S02]  /*4220*/  ISETP.GE.AND P0, PT, R6, R5, PT ;  /* 0x000000050600720c */ /* 0x000fe40003f06270 */
[----:B------:R-:W-:Y:S01]  /*4230*/  FMUL.FTZ R20, R28, c[0x0][0x2ec] ;  /* 0x0000bb001c147a20 */ /* 0x000fe20000410000 */
[----:B------:R-:W-:Y:S02]  /*4240*/  ISETP.GE.AND P5, PT, R6, R3, PT ;  /* 0x000000030600720c */ /* 0x000fe40003fa6270 */
[C---:B------:R-:W-:Y:S02]  /*4250*/  ISETP.GE.AND P4, PT, R7.reuse, R5, PT ;  /* 0x000000050700720c */ /* 0x040fe40003f86270 */
[----:B------:R1:W-:Y:S01]  /*4260*/  MUFU.TANH R69, R20 ;  /* 0x0000001400457308 */ /* 0x0003e20000002400 */
[----:B------:R-:W-:-:S02]  /*4270*/  ISETP.GE.AND P3, PT, R7, R3, PT ;  /* 0x000000030700720c */ /* 0x000fc40003f66270 */
[----:B------:R-:W-:Y:S02]  /*4280*/  IADD3 R7, R2, -0x88, RZ ;  /* 0xffffff7802077810 */ /* 0x000fe40007ffe0ff */
[----:B------:R-:W-:Y:S02]  /*4290*/  FSEL R97, R193, -INF , !P0 ;  /* 0xff800000c1617808 */ /* 0x000fe40004000000 */
[----:B------:R-:W-:Y:S01]  /*42a0*/  FSEL R99, R189, -INF , !P5 ;  /* 0xff800000bd637808 */ /* 0x000fe20006800000 */
[----:B-----5:R-:W-:Y:S01]  /*42b0*/  FMUL.FTZ R24, R30, c[0x0][0x2ec] ;  /* 0x0000bb001e187a20 */ /* 0x020fe20000410000 */
[C---:B------:R-:W-:Y:S02]  /*42c0*/  ISETP.GE.AND P0, PT, R7.reuse, R5, PT ;  /* 0x000000050700720c */ /* 0x040fe40003f06270 */
[----:B------:R-:W-:Y:S01]  /*42d0*/  ISETP.GE.AND P5, PT, R7, R3, PT ;  /* 0x000000030700720c */ /* 0x000fe20003fa6270 */
[----:B------:R-:W-:Y:S01]  /*42e0*/  FMUL.FTZ R7, R25, c[0x0][0x2ec] ;  /* 0x0000bb0019077a20 */ /* 0x000fe20000410000 */
[----:B------:R-:W-:Y:S01]  /*42f0*/  IADD3 R6, R2, -0x8f, RZ ;  /* 0xffffff7102067810 */ /* 0x000fe20007ffe0ff */
[----:B------:R-:W-:Y:S01]  /*4300*/  FMUL.FTZ R28, R36, c[0x0][0x2ec] ;  /* 0x0000bb00241c7a20 */ /* 0x000fe20000410000 */
[----:B------:R-:W-:Y:S01]  /*4310*/  FSEL R98, R190, -INF , !P1 ;  /* 0xff800000be627808 */ /* 0x000fe20004800000 */
[----:B-1----:R-:W-:Y:S01]  /*4320*/  HMMA.16816.F32 R20, R12, R50, R76 ;  /* 0x000000320c14723c */ /* 0x002fe2000000184c */
[----:B------:R-:W-:Y:S01]  /*4330*/  FSEL R155, R182, -INF , !P2 ;  /* 0xff800000b69b7808 */ /* 0x000fe20005000000 */
[----:B------:R1:W5:Y:S01]  /*4340*/  MUFU.TANH R74, R7 ;  /* 0x00000007004a7308 */ /* 0x0003620000002400 */
[----:B------:R-:W-:-:S02]  /*4350*/  ISETP.GE.AND P1, PT, R6, R5, PT ;  /* 0x000000050600720c */ /* 0x000fc40003f26270 */
[----:B------:R-:W-:Y:S02]  /*4360*/  ISETP.GE.AND P2, PT, R6, R3, PT ;  /* 0x000000030600720c */ /* 0x000fe40003f46270 */
[----:B------:R-:W-:Y:S02]  /*4370*/  FSEL R159, R183, -INF , !P1 ;  /* 0xff800000b79f7808 */ /* 0x000fe40004800000 */
[----:B------:R-:W-:Y:S01]  /*4380*/  FSEL R167, R180, -INF , !P2 ;  /* 0xff800000b4a77808 */ /* 0x000fe20005000000 */
[----:B------:R2:W-:Y:S01]  /*4390*/  MUFU.TANH R51, R28 ;  /* 0x0000001c00337308 */ /* 0x0005e20000002400 */
[----:B------:R-:W-:Y:S02]  /*43a0*/  IADD3 R6, R2, -0x87, RZ ;  /* 0xffffff7902067810 */ /* 0x000fe40007ffe0ff */
[----:B------:R-:W-:Y:S02]  /*43b0*/  FSEL R158, R181, -INF , !P4 ;  /* 0xff800000b59e7808 */ /* 0x000fe40006000000 */
[----:B------:R-:W-:-:S02]  /*43c0*/  FSEL R168, R168, -INF , !P3 ;  /* 0xff800000a8a87808 */ /* 0x000fc40005800000 */
[----:B------:R-:W-:Y:S01]  /*43d0*/  ISETP.GE.AND P4, PT, R6, R5, PT ;  /* 0x000000050600720c */ /* 0x000fe20003f86270 */
[----:B------:R3:W-:Y:S01]  /*43e0*/  MUFU.TANH R57, R24 ;  /* 0x0000001800397308 */ /* 0x0007e20000002400 */
[----:B-1----:R-:W-:Y:S02]  /*43f0*/  IADD3 R7, R2, -0x80, RZ ;  /* 0xffffff8002077810 */ /* 0x002fe40007ffe0ff */
[----:B------:R-:W-:Y:S02]  /*4400*/  ISETP.GE.AND P3, PT, R6, R3, PT ;  /* 0x000000030600720c */ /* 0x000fe40003f66270 */
[C---:B------:R-:W-:Y:S01]  /*4410*/  ISETP.GE.AND P1, PT, R7.reuse, R5, PT ;  /* 0x000000050700720c */ /* 0x040fe20003f26270 */
[----:B------:R-:W-:Y:S01]  /*4420*/  HMMA.16816.F32 R20, R8, R46, R20 ;  /* 0x0000002e0814723c */ /* 0x000fe20000001814 */
[----:B------:R-:W-:Y:S01]  /*4430*/  ISETP.GE.AND P2, PT, R7, R3, PT ;  /* 0x000000030700720c */ /* 0x000fe20003f46270 */
[----:B------:R-:W-:Y:S01]  /*4440*/  FMUL.FTZ R7, R27, c[0x0][0x2ec] ;  /* 0x0000bb001b077a20 */ /* 0x000fe20000410000 */
[----:B------:R-:W-:Y:S01]  /*4450*/  IADD3 R6, R2, -0x7f, RZ ;  /* 0xffffff8102067810 */ /* 0x000fe20007ffe0ff */
[----:B------:R-:W1:Y:S01]  /*4460*/  LDSM.16.M88.4 R44, [R221+0x7800] ;  /* 0x00780000dd2c783b */ /* 0x000e620000000200 */
[----:B------:R-:W-:Y:S01]  /*4470*/  FSEL R164, R176, -INF , !P0 ;  /* 0xff800000b0a47808 */ /* 0x000fe20004000000 */
[----:B------:R4:W1:Y:S01]  /*4480*/  MUFU.TANH R70, R7 ;  /* 0x0000000700467308 */ /* 0x0008620000002400 */
[----:B------:R-:W-:Y:S01]  /*4490*/  FSEL R166, R163, -INF , !P5 ;  /* 0xff800000a3a67808 */ /* 0x000fe20006800000 */
[----:B--2---:R-:W-:Y:S01]  /*44a0*/  FMUL.FTZ R28, R37, c[0x0][0x2ec] ;  /* 0x0000bb00251c7a20 */ /* 0x004fe20000410000 */
[----:B------:R-:W-:Y:S01]  /*44b0*/  ISETP.GE.AND P0, PT, R6, R5, PT ;  /* 0x000000050600720c */ /* 0x000fe20003f06270 */
[----:B---3--:R-:W-:Y:S01]  /*44c0*/  HMMA.16816.F32 R24, R12, R32, R64 ;  /* 0x000000200c18723c */ /* 0x008fe20000001840 */
[----:B------:R-:W-:-:S02]  /*44d0*/  FSEL R163, R177, -INF , !P4 ;  /* 0xff800000b1a37808 */ /* 0x000fc40006000000 */
[----:B------:R-:W-:Y:S01]  /*44e0*/  FSEL R165, R175, -INF , !P3 ;  /* 0xff800000afa57808 */ /* 0x000fe20005800000 */
[----:B------:R2:W3:Y:S01]  /*44f0*/  MUFU.TANH R50, R28 ;  /* 0x0000001c00327308 */ /* 0x0004e20000002400 */
[----:B------:R-:W-:Y:S02]  /*4500*/  ISETP.GE.AND P5, PT, R6, R3, PT ;  /* 0x000000030600720c */ /* 0x000fe40003fa6270 */
[----:B------:R-:W-:Y:S01]  /*4510*/  IADD3 R6, R2, -0x77, RZ ;  /* 0xffffff8902067810 */ /* 0x000fe20007ffe0ff */
[----:B------:R-:W-:Y:S01]  /*4520*/  HMMA.16816.F32 R32, R12, R34, R60 ;  /* 0x000000220c20723c */ /* 0x000fe2000000183c */
[----:B------:R-:W-:Y:S02]  /*4530*/  FSEL R175, R170, -INF , !P2 ;  /* 0xff800000aaaf7808 */ /* 0x000fe40005000000 */
[----:B------:R-:W-:Y:S02]  /*4540*/  FSEL R170, R174, -INF , !P0 ;  /* 0xff800000aeaa7808 */ /* 0x000fe40004000000 */
[----:B----4-:R-:W-:Y:S01]  /*4550*/  IADD3 R7, R2, -0x78, RZ ;  /* 0xffffff8802077810 */ /* 0x010fe20007ffe0ff */
[----:B------:R-:W-:Y:S01]  /*4560*/  FMUL.FTZ R21, R21, c[0x0][0x2ec] ;  /* 0x0000bb0015157a20 */ /* 0x000fe20000410000 */
[----:B------:R-:W-:Y:S01]  /*4570*/  FSEL R169, R169, -INF , !P1 ;  /* 0xff800000a9a97808 */ /* 0x000fe20004800000 */
[----:B------:R-:W-:Y:S01]  /*4580*/  FMUL.FTZ R36, R23, c[0x0][0x2ec] ;  /* 0x0000bb0017247a20 */ /* 0x000fe20000410000 */
[----:B------:R-:W-:-:S02]  /*4590*/  ISETP.GE.AND P4, PT, R7, R5, PT ;  /* 0x000000050700720c */ /* 0x000fc40003f86270 */
[----:B------:R-:W-:Y:S01]  /*45a0*/  ISETP.GE.AND P3, PT, R7, R3, PT ;  /* 0x000000030700720c */ /* 0x000fe20003f66270 */
[----:B--2---:R-:W-:Y:S01]  /*45b0*/  FMUL.FTZ R28, R38, c[0x0][0x2ec] ;  /* 0x0000bb00261c7a20 */ /* 0x004fe20000410000 */
[----:B------:R-:W-:Y:S01]  /*45c0*/  IADD3 R7, R2, -0x70, RZ ;  /* 0xffffff9002077810 */ /* 0x000fe20007ffe0ff */
[----:B------:R-:W-:Y:S01]  /*45d0*/  MUFU.TANH R36, R36 ;  /* 0x0000002400247308 */ /* 0x000fe20000002400 */
[----:B------:R-:W-:Y:S02]  /*45e0*/  FSEL R174, R173, -INF , !P5 ;  /* 0xff800000adae7808 */ /* 0x000fe40006800000 */
[C---:B------:R-:W-:Y:S02]  /*45f0*/  ISETP.GE.AND P1, PT, R6.reuse, R5, PT ;  /* 0x000000050600720c */ /* 0x040fe40003f26270 */
[----:B------:R-:W-:Y:S02]  /*4600*/  ISETP.GE.AND P2, PT, R6, R3, PT ;  /* 0x000000030600720c */ /* 0x000fe40003f46270 */
[C---:B------:R-:W-:Y:S01]  /*4610*/  ISETP.GE.AND P0, PT, R7.reuse, R5, PT ;  /* 0x000000050700720c */ /* 0x040fe20003f06270 */
[----:B------:R2:W-:Y:S01]  /*4620*/  MUFU.TANH R49, R28 ;  /* 0x0000001c00317308 */ /* 0x0005e20000002400 */
[----:B------:R-:W-:Y:S01]  /*4630*/  ISETP.GE.AND P5, PT, R7, R3, PT ;  /* 0x000000030700720c */ /* 0x000fe20003fa6270 */
[----:B------:R-:W-:Y:S01]  /*4640*/  HMMA.16816.F32 R32, R8, R42, R32 ;  /* 0x0000002a0820723c */ /* 0x000fe20000001820 */
[----:B------:R-:W-:-:S02]  /*4650*/  IADD3 R6, R2, -0x6f, RZ ;  /* 0xffffff9102067810 */ /* 0x000fc40007ffe0ff */
[----:B------:R-:W-:Y:S02]  /*4660*/  IADD3 R7, R2, -0x68, RZ ;  /* 0xffffff9802077810 */ /* 0x000fe40007ffe0ff */
[----:B------:R-:W-:Y:S02]  /*4670*/  FSEL R173, R160, -INF , !P3 ;  /* 0xff800000a0ad7808 */ /* 0x000fe40005800000 */
[----:B------:R-:W-:Y:S02]  /*4680*/  FSEL R171, R171, -INF , !P4 ;  /* 0xff800000abab7808 */ /* 0x000fe40006000000 */
[----:B------:R-:W-:Y:S02]  /*4690*/  FSEL R160, R172, -INF , !P1 ;  /* 0xff800000aca07808 */ /* 0x000fe40004800000 */
[----:B------:R-:W-:Y:S02]  /*46a0*/  FSEL R162, R162, -INF , !P2 ;  /* 0xff800000a2a27808 */ /* 0x000fe40005000000 */
[C---:B------:R-:W-:Y:S01]  /*46b0*/  ISETP.GE.AND P4, PT, R6.reuse, R5, PT ;  /* 0x000000050600720c */ /* 0x040fe20003f86270 */
[----:B--2---:R-:W-:Y:S01]  /*46c0*/  FMUL.FTZ R28, R39, c[0x0][0x2ec] ;  /* 0x0000bb00271c7a20 */ /* 0x004fe20000410000 */
[----:B------:R-:W-:Y:S01]  /*46d0*/  ISETP.GE.AND P3, PT, R6, R3, PT ;  /* 0x000000030600720c */ /* 0x000fe20003f66270 */
[----:B------:R-:W-:Y:S01]  /*46e0*/  MUFU.TANH R39, R21 ;  /* 0x0000001500277308 */ /* 0x000fe20000002400 */
[----:B------:R-:W-:-:S02]  /*46f0*/  ISETP.GE.AND P1, PT, R7, R5, PT ;  /* 0x000000050700720c */ /* 0x000fc40003f26270 */
[----:B------:R-:W-:Y:S02]  /*4700*/  ISETP.GE.AND P2, PT, R7, R3, PT ;  /* 0x000000030700720c */ /* 0x000fe40003f46270 */
[C---:B------:R-:W-:Y:S02]  /*4710*/  IADD3 R6, R2.reuse, -0x67, RZ ;  /* 0xffffff9902067810 */ /* 0x040fe40007ffe0ff */
[----:B------:R-:W-:Y:S01]  /*4720*/  IADD3 R7, R2, -0x60, RZ ;  /* 0xffffffa002077810 */ /* 0x000fe20007ffe0ff */
[----:B------:R2:W4:Y:S01]  /*4730*/  MUFU.TANH R48, R28 ;  /* 0x0000001c00307308 */ /* 0x0005220000002400 */
[----:B------:R-:W-:Y:S01]  /*4740*/  FSEL R150, R150, -INF , !P0 ;  /* 0xff80000096967808 */ /* 0x000fe20004000000 */
[----:B------:R-:W-:Y:S01]  /*4750*/  FMUL.FTZ R33, R33, c[0x0][0x2ec] ;  /* 0x0000bb0021217a20 */ /* 0x000fe20000410000 */
[----:B------:R-:W-:Y:S01]  /*4760*/  FSEL R176, R135, -INF , !P5 ;  /* 0xff80000087b07808 */ /* 0x000fe20006800000 */
[----:B------:R-:W-:Y:S01]  /*4770*/  FMUL.FTZ R32, R32, c[0x0][0x2ec] ;  /* 0x0000bb0020207a20 */ /* 0x000fe20000410000 */
[----:B------:R-:W-:-:S02]  /*4780*/  FSEL R161, R161, -INF , !P4 ;  /* 0xff800000a1a17808 */ /* 0x000fc40006000000 */
[----:B------:R-:W-:Y:S01]  /*4790*/  FSEL R172, R144, -INF , !P3 ;  /* 0xff80000090ac7808 */ /* 0x000fe20005800000 */
[----:B------:R-:W-:Y:S01]  /*47a0*/  MUFU.TANH R33, R33 ;  /* 0x0000002100217308 */ /* 0x000fe20000002400 */
[C---:B------:R-:W-:Y:S02]  /*47b0*/  ISETP.GE.AND P0, PT, R6.reuse, R5, PT ;  /* 0x000000050600720c */ /* 0x040fe40003f06270 */
[----:B------:R-:W-:Y:S02]  /*47c0*/  ISETP.GE.AND P5, PT, R6, R3, PT ;  /* 0x000000030600720c */ /* 0x000fe40003fa6270 */
[C---:B------:R-:W-:Y:S02]  /*47d0*/  ISETP.GE.AND P4, PT, R7.reuse, R5, PT ;  /* 0x000000050700720c */ /* 0x040fe40003f86270 */
[----:B------:R-:W-:Y:S01]  /*47e0*/  ISETP.GE.AND P3, PT, R7, R3, PT ;  /* 0x000000030700720c */ /* 0x000fe20003f66270 */
[----:B--2---:R-:W-:Y:S01]  /*47f0*/  HMMA.16816.F32 R28, R8, R40, R24 ;  /* 0x00000028081c723c */ /* 0x004fe20000001818 */
[----:B------:R-:W-:Y:S01]  /*4800*/  IADD3 R7, R2, -0x58, RZ ;  /* 0xffffffa802077810 */ /* 0x000fe20007ffe0ff */
[----:B------:R-:W-:Y:S01]  /*4810*/  MUFU.TANH R32, R32 ;  /* 0x0000002000207308 */ /* 0x000fe20000002400 */
[----:B------:R-:W-:-:S02]  /*4820*/  FSEL R144, R124, -INF , !P2 ;  /* 0xff8000007c907808 */ /* 0x000fc40005000000 */
[----:B------:R-:W-:Y:S02]  /*4830*/  FSEL R124, R134, -INF , !P0 ;  /* 0xff800000867c7808 */ /* 0x000fe40004000000 */
[----:B------:R-:W-:Y:S01]  /*4840*/  FSEL R123, R123, -INF , !P5 ;  /* 0xff8000007b7b7808 */ /* 0x000fe20006800000 */
[C---:B-1----:R-:W-:Y:S01]  /*4850*/  HMMA.16816.F32 R24, R12.reuse, R44, R52 ;  /* 0x0000002c0c18723c */ /* 0x042fe20000001834 */
[----:B------:R-:W-:Y:S02]  /*4860*/  IADD3 R6, R2, -0x5f, RZ ;  /* 0xffffffa102067810 */ /* 0x000fe40007ffe0ff */
[C---:B------:R-:W-:Y:S02]  /*4870*/  ISETP.GE.AND P0, PT, R7.reuse, R5, PT ;  /* 0x000000050700720c */ /* 0x040fe40003f06270 */
[----:B------:R-:W-:Y:S01]  /*4880*/  ISETP.GE.AND P5, PT, R7, R3, PT ;  /* 0x000000030700720c */ /* 0x000fe20003fa6270 */
[----:B------:R-:W-:Y:S01]  /*4890*/  FMUL.FTZ R7, R20, c[0x0][0x2ec] ;  /* 0x0000bb0014077a20 */ /* 0x000fe20000410000 */
[----:B------:R-:W-:Y:S01]  /*48a0*/  FSEL R133, R133, -INF , !P1 ;  /* 0xff80000085857808 */ /* 0x000fe20004800000 */
[----:B------:R-:W-:Y:S01]  /*48b0*/  HMMA.16816.F32 R12, R12, R46, R16 ;  /* 0x0000002e0c0c723c */ /* 0x000fe20000001810 */
[C---:B------:R-:W-:Y:S01]  /*48c0*/  ISETP.GE.AND P1, PT, R6.reuse, R5, PT ;  /* 0x000000050600720c */ /* 0x040fe20003f26270 */
[----:B------:R1:W2:Y:S01]  /*48d0*/  MUFU.TANH R38, R7 ;  /* 0x0000000700267308 */ /* 0x0002a20000002400 */
[----:B------:R-:W-:-:S02]  /*48e0*/  ISETP.GE.AND P2, PT, R6, R3, PT ;  /* 0x000000030600720c */ /* 0x000fc40003f46270 */
[----:B------:R-:W-:Y:S02]  /*48f0*/  FSEL R177, R100, -INF , !P3 ;  /* 0xff80000064b17808 */ /* 0x000fe40005800000 */
[----:B------:R-:W-:Y:S01]  /*4900*/  FSEL R100, R113, -INF , !P1 ;  /* 0xff80000071647808 */ /* 0x000fe20004800000 */
[----:B------:R-:W-:Y:S01]  /*4910*/  FMUL.FTZ R28, R28, c[0x0][0x2ec] ;  /* 0x0000bb001c1c7a20 */ /* 0x000fe20000410000 */
[----:B------:R-:W-:Y:S01]  /*4920*/  FSEL R113, R90, -INF , !P2 ;  /* 0xff8000005a717808 */ /* 0x000fe20005000000 */
[----:B------:R-:W-:Y:S01]  /*4930*/  FMUL.FTZ R29, R29, c[0x0][0x2ec] ;  /* 0x0000bb001d1d7a20 */ /* 0x000fe20000410000 */
[----:B------:R-:W-:Y:S01]  /*4940*/  IADD3 R6, R2, -0x57, RZ ;  /* 0xffffffa902067810 */ /* 0x000fe20007ffe0ff */
[----:B------:R-:W-:Y:S01]  /*4950*/  FMUL.FTZ R16, R34, c[0x0][0x2ec] ;  /* 0x0000bb0022107a20 */ /* 0x000fe20000410000 */
[----:B------:R-:W-:Y:S01]  /*4960*/  FSEL R114, R114, -INF , !P4 ;  /* 0xff80000072727808 */ /* 0x000fe20006000000 */
[----:B------:R-:W-:Y:S01]  /*4970*/  MUFU.TANH R28, R28 ;  /* 0x0000001c001c7308 */ /* 0x000fe20000002400 */
[----:B------:R-:W-:Y:S01]  /*4980*/  ISETP.GE.AND P4, PT, R6, R5, PT ;  /* 0x000000050600720c */ /* 0x000fe20003f86270 */
[----:B------:R-:W-:Y:S01]  /*4990*/  FMUL.FTZ R30, R30, c[0x0][0x2ec] ;  /* 0x0000bb001e1e7a20 */ /* 0x000fe20000410000 */
[----:B------:R-:W-:Y:S01]  /*49a0*/  ISETP.GE.AND P3, PT, R6, R3, PT ;  /* 0x000000030600720c */ /* 0x000fe20003f66270 */
[----:B------:R-:W-:Y:S01]  /*49b0*/  FMUL.FTZ R31, R31, c[0x0][0x2ec] ;  /* 0x0000bb001f1f7a20 */ /* 0x000fe20000410000 */
[----:B-1----:R-:W-:-:S02]  /*49c0*/  IADD3 R7, R2, -0x50, RZ ;  /* 0xffffffb002077810 */ /* 0x002fc40007ffe0ff */
[----:B------:R-:W-:Y:S01]  /*49d0*/  IADD3 R6, R2, -0x4f, RZ ;  /* 0xffffffb102067810 */ /* 0x000fe20007ffe0ff */
[----:B------:R1:W-:Y:S01]  /*49e0*/  MUFU.TANH R18, R16 ;  /* 0x0000001000127308 */ /* 0x0003e20000002400 */
[C---:B------:R-:W-:Y:S02]  /*49f0*/  ISETP.GE.AND P1, PT, R7.reuse, R5, PT ;  /* 0x000000050700720c */ /* 0x040fe40003f26270 */
[----:B------:R-:W-:Y:S01]  /*4a00*/  ISETP.GE.AND P2, PT, R7, R3, PT ;  /* 0x000000030700720c */ /* 0x000fe20003f46270 */
[----:B------:R-:W-:Y:S01]  /*4a10*/  FMUL.FTZ R7, R22, c[0x0][0x2ec] ;  /* 0x0000bb0016077a20 */ /* 0x000fe20000410000 */
[----:B------:R-:W-:Y:S01]  /*4a20*/  FSEL R90, R85, -INF , !P5 ;  /* 0xff800000555a7808 */ /* 0x000fe20006800000 */
[----:B------:R-:W2:Y:S01]  /*4a30*/  LDSM.16.M88.4 R20, [R218+0x7800] ;  /* 0x00780000da14783b */ /* 0x000ea20000000200 */
[----:B------:R-:W-:Y:S01]  /*4a40*/  FSEL R89, R89, -INF , !P0 ;  /* 0xff80000059597808 */ /* 0x000fe20004000000 */
[----:B------:R3:W2:Y:S01]  /*4a50*/  MUFU.TANH R37, R7 ;  /* 0x0000000700257308 */ /* 0x0006a20000002400 */
[----:B------:R-:W-:Y:S01]  /*4a60*/  FSEL R85, R91, -INF , !P4 ;  /* 0xff8000005b557808 */ /* 0x000fe20006000000 */
[----:B------:R-:W-:-:S04]  /*4a70*/  DEPBAR.LE SB0, 0x0 ;  /* 0x000080000000791a */ /* 0x000fc80000000000 */
[----:B------:R-:W-:Y:S02]  /*4a80*/  FSEL R88, R88, -INF , !P3 ;  /* 0xff80000058587808 */ /* 0x000fe40005800000 */
[C---:B------:R-:W-:Y:S01]  /*4a90*/  ISETP.GE.AND P0, PT, R6.reuse, R5, PT ;  /* 0x000000050600720c */ /* 0x040fe20003f06270 */
[----:B-1----:R-:W-:Y:S01]  /*4aa0*/  FMUL.FTZ R16, R35, c[0x0][0x2ec] ;  /* 0x0000bb0023107a20 */ /* 0x002fe20000410000 */
[----:B------:R-:W-:Y:S01]  /*4ab0*/  ISETP.GE.AND P5, PT, R6, R3, PT ;  /* 0x000000030600720c */ /* 0x000fe20003fa6270 */
[----:B------:R-:W1:Y:S01]  /*4ac0*/  MUFU.TANH R29, R29 ;  /* 0x0000001d001d7308 */ /* 0x000e620000002400 */
[C---:B------:R-:W-:Y:S02]  /*4ad0*/  IADD3 R6, R2.reuse, -0x47, RZ ;  /* 0xffffffb902067810 */ /* 0x040fe40007ffe0ff */
[----:B------:R-:W-:Y:S02]  /*4ae0*/  FSEL R182, R81, -INF , !P2 ;  /* 0xff80000051b67808 */ /* 0x000fe40005000000 */
[----:B---3--:R-:W-:-:S02]  /*4af0*/  IADD3 R7, R2, -0x48, RZ ;  /* 0xffffffb802077810 */ /* 0x008fc40007ffe0ff */
[----:B------:R-:W-:Y:S01]  /*4b00*/  FSEL R87, R87, -INF , !P1 ;  /* 0xff80000057577808 */ /* 0x000fe20004800000 */
[----:B------:R-:W-:Y:S01]  /*4b10*/  MUFU.TANH R17, R16 ;  /* 0x0000001000117308 */ /* 0x000fe20000002400 */
[C---:B------:R-:W-:Y:S02]  /*4b20*/  ISETP.GE.AND P4, PT, R7.reuse, R5, PT ;  /* 0x000000050700720c */ /* 0x040fe40003f86270 */
[----:B------:R-:W-:Y:S02]  /*4b30*/  ISETP.GE.AND P3, PT, R7, R3, PT ;  /* 0x000000030700720c */ /* 0x000fe40003f66270 */
[----:B------:R-:W-:Y:S02]  /*4b40*/  IADD3 R7, R2, -0x40, RZ ;  /* 0xffffffc002077810 */ /* 0x000fe40007ffe0ff */
[----:B------:R-:W-:Y:S01]  /*4b50*/  FSEL R81, R86, -INF , !P0 ;  /* 0xff80000056517808 */ /* 0x000fe20004000000 */
[----:B------:R-:W-:Y:S01]  /*4b60*/  MUFU.TANH R30, R30 ;  /* 0x0000001e001e7308 */ /* 0x000fe20000002400 */
[----:B------:R-:W-:-:S02]  /*4b70*/  FSEL R91, R84, -INF , !P5 ;  /* 0xff800000545b7808 */ /* 0x000fc40006800000 */
[C---:B------:R-:W-:Y:S02]  /*4b80*/  ISETP.GE.AND P1, PT, R6.reuse, R5, PT ;  /* 0x000000050600720c */ /* 0x040fe40003f26270 */
[----:B------:R-:W-:Y:S02]  /*4b90*/  ISETP.GE.AND P2, PT, R6, R3, PT ;  /* 0x000000030600720c */ /* 0x000fe40003f46270 */
[C---:B------:R-:W-:Y:S01]  /*4ba0*/  ISETP.GE.AND P0, PT, R7.reuse, R5, PT ;  /* 0x000000050700720c */ /* 0x040fe20003f06270 */
[----:B------:R-:W-:Y:S01]  /*4bb0*/  MUFU.TANH R31, R31 ;  /* 0x0000001f001f7308 */ /* 0x000fe20000002400 */
[----:B------:R-:W-:Y:S01]  /*4bc0*/  ISETP.GE.AND P5, PT, R7, R3, PT ;  /* 0x000000030700720c */ /* 0x000fe20003fa6270 */
[----:B--2---:R-:W-:Y:S01]  /*4bd0*/  HMMA.16816.F32 R24, R8, R20, R24 ;  /* 0x000000140818723c */ /* 0x004fe20000001818 */
[C---:B------:R-:W-:Y:S02]  /*4be0*/  IADD3 R6, R2.reuse, -0x3f, RZ ;  /* 0xffffffc102067810 */ /* 0x040fe40007ffe0ff */
[----:B------:R-:W-:-:S02]  /*4bf0*/  IADD3 R7, R2, -0x38, RZ ;  /* 0xffffffc802077810 */ /* 0x000fc40007ffe0ff */
[----:B------:R-:W-:Y:S02]  /*4c00*/  FSEL R80, R80, -INF , !P4 ;  /* 0xff80000050507808 */ /* 0x000fe40006000000 */
[----:B------:R-:W-:Y:S01]  /*4c10*/  FSEL R86, R73, -INF , !P3 ;  /* 0xff80000049567808 */ /* 0x000fe20005800000 */
[----:B------:R-:W-:Y:S01]  /*4c20*/  HMMA.16816.F32 R12, R8, R22, R12 ;  /* 0x00000016080c723c */ /* 0x000fe2000000180c */
[----:B------:R-:W-:Y:S02]  /*4c30*/  FSEL R82, R82, -INF , !P1 ;  /* 0xff80000052527808 */ /* 0x000fe40004800000 */
[----:B------:R-:W-:Y:S02]  /*4c40*/  FSEL R84, R75, -INF , !P2 ;  /* 0xff8000004b547808 */ /* 0x000fe40005000000 */
[C---:B------:R-:W-:Y:S02]  /*4c50*/  ISETP.GE.AND P4, PT, R6.reuse, R5, PT ;  /* 0x000000050600720c */ /* 0x040fe40003f86270 */
[----:B------:R-:W-:-:S02]  /*4c60*/  ISETP.GE.AND P3, PT, R6, R3, PT ;  /* 0x000000030600720c */ /* 0x000fc40003f66270 */
[C---:B------:R-:W-:Y:S02]  /*4c70*/  ISETP.GE.AND P1, PT, R7.reuse, R5, PT ;  /* 0x000000050700720c */ /* 0x040fe40003f26270 */
[----:B------:R-:W-:Y:S02]  /*4c80*/  ISETP.GE.AND P2, PT, R7, R3, PT ;  /* 0x000000030700720c */ /* 0x000fe40003f46270 */
[C---:B------:R-:W-:Y:S02]  /*4c90*/  IADD3 R6, R2.reuse, -0x37, RZ ;  /* 0xffffffc902067810 */ /* 0x040fe40007ffe0ff */
[----:B------:R-:W-:Y:S01]  /*4ca0*/  IADD3 R7, R2, -0x30, RZ ;  /* 0xffffffd002077810 */ /* 0x000fe20007ffe0ff */
[----:B------:R-:W-:Y:S01]  /*4cb0*/  FMUL.FTZ R10, R26, c[0x0][0x2ec] ;  /* 0x0000bb001a0a7a20 */ /* 0x000fe20000410000 */
[----:B------:R-:W-:Y:S01]  /*4cc0*/  FSEL R181, R72, -INF , !P0 ;  /* 0xff80000048b57808 */ /* 0x000fe20004000000 */
[----:B------:R-:W-:Y:S01]  /*4cd0*/  FMUL.FTZ R24, R24, c[0x0][0x2ec] ;  /* 0x0000bb0018187a20 */ /* 0x000fe20000410000 */
[----:B------:R-:W-:Y:S01]  /*4ce0*/  FSEL R189, R71, -INF , !P5 ;  /* 0xff80000047bd7808 */ /* 0x000fe20006800000 */
[----:B------:R-:W-:Y:S01]  /*4cf0*/  FMUL.FTZ R11, R27, c[0x0][0x2ec] ;  /* 0x0000bb001b0b7a20 */ /* 0x000fe20000410000 */
[----:B-----5:R-:W-:Y:S01]  /*4d00*/  FSEL R183, R74, -INF , !P4 ;  /* 0xff8000004ab77808 */ /* 0x020fe20006000000 */
[----:B------:R-:W2:Y:S01]  /*4d10*/  MUFU.TANH R10, R10 ;  /* 0x0000000a000a7308 */ /* 0x000ea20000002400 */
[----:B------:R-:W-:Y:S01]  /*4d20*/  FSEL R186, R70, -INF , !P3 ;  /* 0xff80000046ba7808 */ /* 0x000fe20005800000 */
[----:B------:R-:W-:Y:S01]  /*4d30*/  FMUL.FTZ R12, R12, c[0x0][0x2ec] ;  /* 0x0000bb000c0c7a20 */ /* 0x000fe20000410000 */
[C---:B------:R-:W-:Y:S01]  /*4d40*/  ISETP.GE.AND P0, PT, R6.reuse, R5, PT ;  /* 0x000000050600720c */ /* 0x040fe20003f06270 */
[----:B------:R-:W-:Y:S01]  /*4d50*/  FMUL.FTZ R13, R13, c[0x0][0x2ec] ;  /* 0x0000bb000d0d7a20 */ /* 0x000fe20000410000 */
[----:B------:R-:W-:Y:S01]  /*4d60*/  ISETP.GE.AND P5, PT, R6, R3, PT ;  /* 0x000000030600720c */ /* 0x000fe20003fa6270 */
[----:B------:R-:W-:Y:S01]  /*4d70*/  FMUL.FTZ R14, R14, c[0x0][0x2ec] ;  /* 0x0000bb000e0e7a20 */ /* 0x000fe20000410000 */
[----:B------:R-:W-:Y:S01]  /*4d80*/  ISETP.GE.AND P4, PT, R7, R5, PT ;  /* 0x000000050700720c */ /* 0x000fe20003f86270 */
[----:B------:R-:W-:Y:S01]  /*4d90*/  FMUL.FTZ R15, R15, c[0x0][0x2ec] ;  /* 0x0000bb000f0f7a20 */ /* 0x000fe20000410000 */
[----:B------:R-:W-:Y:S01]  /*4da0*/  ISETP.GE.AND P3, PT, R7, R3, PT ;  /* 0x000000030700720c */ /* 0x000fe20003f66270 */
[----:B------:R-:W-:Y:S01]  /*4db0*/  MUFU.TANH R24, R24 ;  /* 0x0000001800187308 */ /* 0x000fe20000002400 */
[----:B------:R-:W-:-:S02]  /*4dc0*/  IADD3 R6, R2, -0x2f, RZ ;  /* 0xffffffd102067810 */ /* 0x000fc40007ffe0ff */
[----:B------:R-:W-:Y:S02]  /*4dd0*/  IADD3 R7, R2, -0x28, RZ ;  /* 0xffffffd802077810 */ /* 0x000fe40007ffe0ff */
[----:B------:R-:W-:Y:S02]  /*4de0*/  FSEL R184, R69, -INF , !P1 ;  /* 0xff80000045b87808 */ /* 0x000fe40004800000 */
[----:B------:R-:W-:Y:S01]  /*4df0*/  FSEL R190, R57, -INF , !P2 ;  /* 0xff80000039be7808 */ /* 0x000fe20005000000 */
[----:B------:R-:W-:Y:S01]  /*4e00*/  MUFU.TANH R11, R11 ;  /* 0x0000000b000b7308 */ /* 0x000fe20000002400 */
[----:B------:R-:W-:Y:S02]  /*4e10*/  FSEL R180, R68, -INF , !P0 ;  /* 0xff80000044b47808 */ /* 0x000fe40004000000 */
[----:B------:R-:W-:Y:S02]  /*4e20*/  FSEL R185, R56, -INF , !P5 ;  /* 0xff80000038b97808 */ /* 0x000fe40006800000 */
[----:B------:R-:W-:-:S02]  /*4e30*/  ISETP.GE.AND P1, PT, R6, R5, PT ;  /* 0x000000050600720c */ /* 0x000fc40003f26270 */
[----:B------:R-:W-:Y:S01]  /*4e40*/  ISETP.GE.AND P2, PT, R6, R3, PT ;  /* 0x000000030600720c */ /* 0x000fe20003f46270 */
[----:B------:R-:W-:Y:S01]  /*4e50*/  MUFU.TANH R12, R12 ;  /* 0x0000000c000c7308 */ /* 0x000fe20000002400 */
[C---:B------:R-:W-:Y:S02]  /*4e60*/  ISETP.GE.AND P0, PT, R7.reuse, R5, PT ;  /* 0x000000050700720c */ /* 0x040fe40003f06270 */
[----:B------:R-:W-:Y:S02]  /*4e70*/  ISETP.GE.AND P5, PT, R7, R3, PT ;  /* 0x000000030700720c */ /* 0x000fe40003fa6270 */
[C---:B------:R-:W-:Y:S02]  /*4e80*/  IADD3 R7, R2.reuse, -0x20, RZ ;  /* 0xffffffe002077810 */ /* 0x040fe40007ffe0ff */
[----:B------:R-:W-:Y:S01]  /*4e90*/  IADD3 R6, R2, -0x27, RZ ;  /* 0xffffffd902067810 */ /* 0x000fe20007ffe0ff */
[----:B------:R-:W-:Y:S01]  /*4ea0*/  MUFU.TANH R13, R13 ;  /* 0x0000000d000d7308 */ /* 0x000fe20000002400 */
[----:B------:R-:W-:-:S02]  /*4eb0*/  FSEL R191, R50, -INF , !P1 ;  /* 0xff80000032bf7808 */ /* 0x000fc40004800000 */
[----:B----4-:R-:W-:Y:S02]  /*4ec0*/  FSEL R194, R48, -INF , !P2 ;  /* 0xff80000030c27808 */ /* 0x010fe40005000000 */
[C---:B------:R-:W-:Y:S02]  /*4ed0*/  ISETP.GE.AND P1, PT, R7.reuse, R5, PT ;  /* 0x000000050700720c */ /* 0x040fe40003f26270 */
[----:B------:R-:W-:Y:S01]  /*4ee0*/  ISETP.GE.AND P2, PT, R7, R3, PT ;  /* 0x000000030700720c */ /* 0x000fe20003f46270 */
[----:B------:R-:W-:Y:S01]  /*4ef0*/  FMUL.FTZ R7, R25, c[0x0][0x2ec] ;  /* 0x0000bb0019077a20 */ /* 0x000fe20000410000 */
[----:B------:R-:W-:Y:S01]  /*4f00*/  FSEL R187, R51, -INF , !P4 ;  /* 0xff80000033bb7808 */ /* 0x000fe20006000000 */
[----:B------:R-:W-:Y:S01]  /*4f10*/  MUFU.TANH R14, R14 ;  /* 0x0000000e000e7308 */ /* 0x000fe20000002400 */
[----:B------:R-:W-:Y:S02]  /*4f20*/  FSEL R193, R49, -INF , !P3 ;  /* 0xff80000031c17808 */ /* 0x000fe40005800000 */
[----:B------:R-:W-:-:S02]  /*4f30*/  ISETP.GE.AND P4, PT, R6, R5, PT ;  /* 0x000000050600720c */ /* 0x000fc40003f86270 */
[----:B------:R-:W-:Y:S02]  /*4f40*/  ISETP.GE.AND P3, PT, R6, R3, PT ;  /* 0x000000030600720c */ /* 0x000fe40003f66270 */
[C---:B------:R-:W-:Y:S01]  /*4f50*/  IADD3 R6, R2.reuse, -0x1f, RZ ;  /* 0xffffffe102067810 */ /* 0x040fe20007ffe0ff */
[----:B------:R3:W4:Y:S01]  /*4f60*/  MUFU.TANH R16, R7 ;  /* 0x0000000700107308 */ /* 0x0007220000002400 */
[----:B------:R-:W-:Y:S02]  /*4f70*/  IADD3 R9, R2, -0x17, RZ ;  /* 0xffffffe902097810 */ /* 0x000fe40007ffe0ff */
[----:B------:R-:W-:Y:S02]  /*4f80*/  FSEL R38, R38, -INF , !P0 ;  /* 0xff80000026267808 */ /* 0x000fe40004000000 */
[----:B------:R-:W-:Y:S02]  /*4f90*/  FSEL R195, R37, -INF , !P5 ;  /* 0xff80000025c37808 */ /* 0x000fe40006800000 */
[C---:B------:R-:W-:Y:S01]  /*4fa0*/  ISETP.GE.AND P0, PT, R6.reuse, R5, PT ;  /* 0x000000050600720c */ /* 0x040fe20003f06270 */
[----:B------:R-:W5:Y:S01]  /*4fb0*/  MUFU.TANH R15, R15 ;  /* 0x0000000f000f7308 */ /* 0x000f620000002400 */
[----:B------:R-:W-:-:S02]  /*4fc0*/  ISETP.GE.AND P5, PT, R6, R3, PT ;  /* 0x000000030600720c */ /* 0x000fc40003fa6270 */
[----:B------:R-:W-:Y:S02]  /*4fd0*/  FSEL R196, R28, -INF , !P1 ;  /* 0xff8000001cc47808 */ /* 0x000fe40004800000 */
[C---:B------:R-:W-:Y:S02]  /*4fe0*/  IADD3 R6, R2.reuse, -0x18, RZ ;  /* 0xffffffe802067810 */ /* 0x040fe40007ffe0ff */
[----:B------:R-:W-:Y:S02]  /*4ff0*/  ISETP.GE.AND P1, PT, R9, R5, PT ;  /* 0x000000050900720c */ /* 0x000fe40003f26270 */
[----:B------:R-:W-:Y:S02]  /*5000*/  IADD3 R8, R2, -0x10, RZ ;  /* 0xfffffff002087810 */ /* 0x000fe40007ffe0ff */
[----:B------:R-:W-:Y:S02]  /*5010*/  FSEL R39, R39, -INF , !P4 ;  /* 0xff80000027277808 */ /* 0x000fe40006000000 */
[----:B------:R-:W-:-:S02]  /*5020*/  FSEL R37, R36, -INF , !P3 ;  /* 0xff80000024257808 */ /* 0x000fc40005800000 */
[C---:B------:R-:W-:Y:S02]  /*5030*/  ISETP.GE.AND P4, PT, R6.reuse, R5, PT ;  /* 0x000000050600720c */ /* 0x040fe40003f86270 */
[-C--:B------:R-:W-:Y:S02]  /*5040*/  ISETP.GE.AND P3, PT, R6, R3.reuse, PT ;  /* 0x000000030600720c */ /* 0x080fe40003f66270 */
[C---:B---3--:R-:W-:Y:S02]  /*5050*/  IADD3 R7, R2.reuse, -0xf, RZ ;  /* 0xfffffff102077810 */ /* 0x048fe40007ffe0ff */
[----:B------:R-:W-:Y:S02]  /*5060*/  FSEL R200, R33, -INF , !P1 ;  /* 0xff80000021c87808 */ /* 0x000fe40004800000 */
[----:B------:R-:W-:Y:S02]  /*5070*/  IADD3 R6, R2, -0x8, RZ ;  /* 0xfffffff802067810 */ /* 0x000fe40007ffe0ff */
[----:B------:R-:W-:-:S02]  /*5080*/  ISETP.GE.AND P1, PT, R8, R3, PT ;  /* 0x000000030800720c */ /* 0x000fc40003f26270 */
[----:B------:R-:W-:Y:S02]  /*5090*/  IADD3 R2, R2, -0x7, RZ ;  /* 0xfffffff902027810 */ /* 0x000fe40007ffe0ff */
[----:B-1----:R-:W-:Y:S02]  /*50a0*/  FSEL R198, R29, -INF , !P0 ;  /* 0xff8000001dc67808 */ /* 0x002fe40004000000 */
[-C--:B------:R-:W-:Y:S02]  /*50b0*/  ISETP.GE.AND P0, PT, R7, R5.reuse, PT ;  /* 0x000000050700720c */ /* 0x080fe40003f06270 */
[----:B------:R-:W-:Y:S02]  /*50c0*/  FSEL R199, R32, -INF , !P4 ;  /* 0xff80000020c77808 */ /* 0x000fe40006000000 */
[----:B--2---:R-:W-:Y:S02]  /*50d0*/  FSEL R208, R10, -INF , !P1 ;  /* 0xff8000000ad07808 */ /* 0x004fe40004800000 */
[----:B------:R-:W-:-:S02]  /*50e0*/  ISETP.GE.AND P4, PT, R2, R5, PT ;  /* 0x000000050200720c */ /* 0x000fc40003f86270 */
[----:B------:R-:W-:Y:S02]  /*50f0*/  ISETP.GE.AND P1, PT, R2, R3, PT ;  /* 0x000000030200720c */ /* 0x000fe40003f26270 */
[----:B------:R-:W-:Y:S02]  /*5100*/  LOP3.LUT R2, R197, R192, RZ, 0xfc, !PT ;  /* 0x000000c0c5027212 */ /* 0x000fe400078efcff */
[----:B----4-:R-:W-:Y:S02]  /*5110*/  FSEL R192, R16, -INF , !P0 ;  /* 0xff80000010c07808 */ /* 0x010fe40004000000 */
[----:B------:R-:W-:Y:S02]  /*5120*/  ISETP.GE.AND P0, PT, R188, 0x2, PT ;  /* 0x00000002bc00780c */ /* 0x000fe40003f06270 */
[----:B------:R-:W-:Y:S02]  /*5130*/  FSEL R201, R30, -INF , !P2 ;  /* 0xff8000001ec97808 */ /* 0x000fe40005000000 */
[----:B------:R-:W-:-:S02]  /*5140*/  FSEL R203, R18, -INF , !P3 ;  /* 0xff80000012cb7808 */ /* 0x000fc40005800000 */
[----:B------:R-:W-:Y:S02]  /*5150*/  ISETP.GE.AND P2, PT, R8, R5, PT ;  /* 0x000000050800720c */ /* 0x000fe40003f46270 */
[----:B------:R-:W-:Y:S02]  /*5160*/  ISETP.GE.AND P3, PT, R9, R3, PT ;  /* 0x000000030900720c */ /* 0x000fe40003f66270 */
[----:B------:R-:W-:Y:S02]  /*5170*/  FSEL R202, R31, -INF , !P5 ;  /* 0xff8000001fca7808 */ /* 0x000fe40006800000 */
[----:B------:R-:W-:Y:S02]  /*5180*/  FSEL R204, R17, -INF , !P3 ;  /* 0xff80000011cc7808 */ /* 0x000fe40005800000 */
[----:B------:R-:W-:Y:S02]  /*5190*/  FSEL R205, R24, -INF , !P2 ;  /* 0xff80000018cd7808 */ /* 0x000fe40005000000 */
[----:B------:R-:W-:-:S02]  /*51a0*/  ISETP.GE.AND P5, PT, R6, R5, PT ;  /* 0x000000050600720c */ /* 0x000fc40003fa6270 */
[-C--:B------:R-:W-:Y:S02]  /*51b0*/  ISETP.GE.AND P3, PT, R7, R3.reuse, PT ;  /* 0x000000030700720c */ /* 0x080fe40003f66270 */
[----:B------:R-:W-:Y:S02]  /*51c0*/  ISETP.GE.AND P2, PT, R6, R3, PT ;  /* 0x000000030600720c */ /* 0x000fe40003f46270 */
[C---:B------:R-:W-:Y:S02]  /*51d0*/  IADD3 R228, R221.reuse, 0x6800, RZ ;  /* 0x00006800dde47810 */ /* 0x040fe40007ffe0ff */
[C---:B------:R-:W-:Y:S02]  /*51e0*/  IADD3 R227, R221.reuse, 0x7000, RZ ;  /* 0x00007000dde37810 */ /* 0x040fe40007ffe0ff */
[----:B------:R-:W-:Y:S02]  /*51f0*/  IADD3 R226, R221, 0x7800, RZ ;  /* 0x00007800dde27810 */ /* 0x000fe40007ffe0ff */
[----:B------:R-:W-:-:S02]  /*5200*/  FSEL R207, R11, -INF , !P3 ;  /* 0xff8000000bcf7808 */ /* 0x000fc40005800000 */
[----:B------:R-:W-:Y:S02]  /*5210*/  FSEL R197, R12, -INF , !P5 ;  /* 0xff8000000cc57808 */ /* 0x000fe40006800000 */
[----:B------:R-:W-:Y:S02]  /*5220*/  FSEL R206, R13, -INF , !P4 ;  /* 0xff8000000dce7808 */ /* 0x000fe40006000000 */
[----:B------:R-:W-:Y:S02]  /*5230*/  FSEL R209, R14, -INF , !P2 ;  /* 0xff8000000ed17808 */ /* 0x000fe40005000000 */
[----:B-----5:R-:W-:Y:S01]  /*5240*/  FSEL R210, R15, -INF , !P1 ;  /* 0xff8000000fd27808 */ /* 0x020fe20004800000 */
[----:B------:R-:W-:Y:S06]  /*5250*/  BAR.SYNC.DEFER_BLOCKING 0x0 ;  /* 0x0000000000007b1d */ /* 0x000fec0000010000 */
[----:B------:R-:W-:Y:S05]  /*5260*/  @!P0 BRA `(.L_x_2179) ;  /* 0x000007a000008947 */ /* 0x000fea0003800000 */
[----:B------:R-:W-:Y:S05]  /*5270*/  @P6 BRA `(.L_x_2180) ;  /* 0x000003d000006947 */ /* 0x000fea0003800000 */
[----:B------:R-:W2:Y:S01]  /*5280*/  LDL.64 R246, [R1+0x8] ;  /* 0x0000080001f67983 */ /* 0x000ea20000100a00 */
        /* <DEDUP_REMOVED lines=40> */
[----:B--2---:R-:W-:-:S04]  /*5510*/  IMAD.WIDE R6, R5, 0x4, R246 ;  /* 0x0000000405067825 */ /* 0x004fc800078e02f6 */
        /* <DEDUP_REMOVED lines=19> */
.L_x_2180:
[----:B------:R-:W-:-:S04]  /*5650*/  ULEA UR4, -UR4, URZ, 0x8 ;  /* 0x0000003f04047291 */ /* 0x000fc8000f8e413f */
[----:B------:R-:W-:Y:S02]  /*5660*/  USHF.R.S32.HI UR6, URZ, 0x1f, UR4 ;  /* 0x0000001f3f067899 */ /* 0x000fe40008011404 */
[----:B------:R-:W-:-:S04]  /*5670*/  MOV R3, UR4 ;  /* 0x0000000400037c02 */ /* 0x000fc80008000f00 */
[----:B------:R-:W-:Y:S02]  /*5680*/  MOV R5, UR6 ;  /* 0x0000000600057c02 */ /* 0x000fe40008000f00 */
.L_x_2181:
[----:B------:R-:W-:-:S04]  /*5690*/  LEA R250, P1, R3, R250, 0x1 ;  /* 0x000000fa03fa7211 */ /* 0x000fc800078208ff */
[----:B------:R-:W-:Y:S01]  /*56a0*/  LEA.HI.X R251, R3, R251, R5, 0x1, P1 ;  /* 0x000000fb03fb7211 */ /* 0x000fe200008f0c05 */
[----:B------:R-:W-:Y:S01]  /*56b0*/  IMAD.MOV.U32 R14, RZ, RZ, R250 ;  /* 0x000000ffff0e7224 */ /* 0x000fe200078e00fa */
[----:B------:R-:W-:Y:S01]  /*56c0*/  IADD3 R12, P1, R250, UR9, RZ ;  /* 0x00000009fa0c7c10 */ /* 0x000fe2000ff3e0ff */
[----:B------:R1:W-:Y:S02]  /*56d0*/  STL [R1+0x24], R250 ;  /* 0x000024fa01007387 */ /* 0x0003e40000100800 */
[----:B------:R-:W-:Y:S01]  /*56e0*/  IMAD.MOV.U32 R15, RZ, RZ, R251 ;  /* 0x000000ffff0f7224 */ /* 0x000fe200078e00fb */
[----:B------:R-:W-:Y:S01]  /*56f0*/  IADD3.X R13, R251, UR5, RZ, P1, !PT ;  /* 0x00000005fb0d7c10 */ /* 0x000fe20008ffe4ff */
[----:B------:R1:W-:Y:S01]  /*5700*/  STL [R1+0x20], R251 ;  /* 0x000020fb01007387 */ /* 0x0003e20000100800 */
[----:B------:R-:W-:-:S03]  /*5710*/  IADD3 R10, P1, R12, UR9, RZ ;  /* 0x000000090c0a7c10 */ /* 0x000fc6000ff3e0ff */
[----:B------:R-:W-:Y:S01]  /*5720*/  @!PT LDS RZ, [RZ] ;  /* 0x00000000fffff984 */ /* 0x000fe20000000800 */
[----:B------:R-:W-:Y:S01]  /*5730*/  @!PT LDS RZ, [RZ] ;  /* 0x00000000fffff984 */ /* 0x000fe20000000800 */
[----:B------:R-:W-:Y:S01]  /*5740*/  @!PT LDS RZ, [RZ] ;  /* 0x00000000fffff984 */ /* 0x000fe20000000800 */
[----:B------:R2:W-:Y:S01]  /*5750*/  LDGSTS.E.BYPASS.LTC128B.128 [R241+0x2000], [R14.64] ;  /* 0x020000000ef17fae */ /* 0x0005e2000b901d4a */
        /* <DEDUP_REMOVED lines=34> */
[----:B------:R-:W-:Y:S02]  /*5980*/  IADD3.X R9, R11, UR5, RZ, P1, !PT ;  /* 0x000000050b097c10 */ /* 0x000fe40008ffe4ff */
[----:B-1----:R-:W-:-:S03]  /*5990*/  IADD3 R6, P1, R8, UR9, RZ ;  /* 0x0000000908067c10 */ /* 0x002fc6000ff3e0ff */
[----:B------:R2:W-:Y:S01]  /*59a0*/  LDGSTS.E.BYPASS.LTC128B.128 [R241+0x8800], [R8.64] ;  /* 0x0880000008f17fae */ /* 0x0005e2000b901d4a */
[----:B------:R-:W-:-:S05]  /*59b0*/  IADD3.X R7, R9, UR5, RZ, P1, !PT ;  /* 0x0000000509077c10 */ /* 0x000fca0008ffe4ff */
[----:B------:R2:W-:Y:S01]  /*59c0*/  LDGSTS.E.BYPASS.LTC128B.128 [R241+0x9000], [R6.64] ;  /* 0x0900000006f17fae */ /* 0x0005e2000b901d4a */
[----:B---3--:R-:W-:-:S04]  /*59d0*/  IADD3 R14, P1, R6, UR9, RZ ;  /* 0x00000009060e7c10 */ /* 0x008fc8000ff3e0ff */
[----:B------:R-:W-:-:S05]  /*59e0*/  IADD3.X R15, R7, UR5, RZ, P1, !PT ;  /* 0x00000005070f7c10 */ /* 0x000fca0008ffe4ff */
[----:B------:R2:W-:Y:S04]  /*59f0*/  LDGSTS.E.BYPASS.LTC128B.128 [R241+0x9800], [R14.64] ;  /* 0x098000000ef17fae */ /* 0x0005e8000b901d4a */
[----:B------:R-:W0:Y:S02]  /*5a00*/  LDGDEPBAR ;  /* 0x00000000000079af */ /* 0x000e240000000000 */
.L_x_2179:
        /* <DEDUP_REMOVED lines=10> */
[----:B--2---:R-:W-:Y:S01]  /*5ab0*/  LDSM.16.MT88.4 R20, [R217+0xa000] ;  /* 0x00a00000d914783b */ /* 0x004fe20000004200 */
        /* <DEDUP_REMOVED lines=143> */
[----:B------:R2:W-:Y:S08]  /*63b0*/  MUFU.EX2 R102, R5 ;  /* 0x0000000500667308 */ /* 0x0005f00000000800 */
[----:B------:R-:W3:Y:S01]  /*63c0*/  MUFU.EX2 R101, R7 ;  /* 0x0000000700657308 */ /* 0x000ee20000000800 */
[----:B-1----:R-:W-:Y:S02]  /*63d0*/  FFMA.FTZ R0, R109, c[0x0][0x23c], -R6 ;  /* 0x00008f006d007a23 */ /* 0x002fe40000010806 */
[----:B--2---:R-:W-:-:S05]  /*63e0*/  FMUL.FTZ R5, R3, c[0x0][0x23c] ;  /* 0x00008f0003057a20 */ /* 0x004fca0000410000 */
[----:B------:R1:W-:Y:S01]  /*63f0*/  MUFU.EX2 R211, R0 ;  /* 0x0000000000d37308 */ /* 0x0003e20000000800 */
[----:B------:R-:W-:Y:S02]  /*6400*/  FSEL R5, R5, RZ, P1 ;  /* 0x000000ff05057208 */ /* 0x000fe40000800000 */
[----:B---3--:R-:W-:-:S03]  /*6410*/  F2FP.PACK_AB R10, R101, R213 ;  /* 0x000000d5650a723e */ /* 0x008fc600000000ff */
[--C-:B------:R-:W-:Y:S02]  /*6420*/  FFMA.FTZ R2, R103, c[0x0][0x23c], -R5.reuse ;  /* 0x00008f0067027a23 */ /* 0x100fe40000010805 */
[--C-:B------:R-:W-:Y:S02]  /*6430*/  FFMA.FTZ R7, R104, c[0x0][0x23c], -R5.reuse ;  /* 0x00008f0068077a23 */ /* 0x100fe40000010805 */
[----:B------:R2:W-:Y:S01]  /*6440*/  MUFU.EX2 R83, R2 ;  /* 0x0000000200537308 */ /* 0x0005e20000000800 */
[----:B-1----:R-:W-:-:S07]  /*6450*/  FFMA.FTZ R0, R117, c[0x0][0x23c], -R5 ;  /* 0x00008f0075007a23 */ /* 0x002fce0000010805 */
[----:B------:R-:W1:Y:S01]  /*6460*/  MUFU.EX2 R9, R7 ;  /* 0x0000000700097308 */ /* 0x000e620000000800 */
[----:B--2---:R-:W-:-:S07]  /*6470*/  FFMA.FTZ R2, R111, c[0x0][0x23c], -R5 ;  /* 0x00008f006f027a23 */ /* 0x004fce0000010805 */
[----:B------:R2:W-:Y:S01]  /*6480*/  MUFU.EX2 R117, R0 ;  /* 0x0000000000757308 */ /* 0x0005e20000000800 */
[----:B-1----:R-:W-:-:S07]  /*6490*/  MOV R4, R9 ;  /* 0x0000000900047202 */ /* 0x002fce0000000f00 */
[----:B------:R1:W-:Y:S01]  /*64a0*/  MUFU.EX2 R212, R2 ;  /* 0x0000000200d47308 */ /* 0x0003e20000000800 */
[----:B------:R-:W-:Y:S01]  /*64b0*/  F2FP.PACK_AB R9, R83, R4 ;  /* 0x000000045309723e */ /* 0x000fe200000000ff */
[----:B------:R-:W-:Y:S02]  /*64c0*/  FADD.FTZ R4, R4, R83 ;  /* 0x0000005304047221 */ /* 0x000fe40000010000 */
[--C-:B--2---:R-:W-:Y:S02]  /*64d0*/  FFMA.FTZ R0, R116, c[0x0][0x23c], -R5.reuse ;  /* 0x00008f0074007a23 */ /* 0x104fe40000010805 */
[----:B-1----:R-:W-:-:S04]  /*64e0*/  FFMA.FTZ R2, R112, c[0x0][0x23c], -R5 ;  /* 0x00008f0070027a23 */ /* 0x002fc80000010805 */
[----:B------:R1:W2:Y:S02]  /*64f0*/  MUFU.EX2 R106, R2 ;  /* 0x00000002006a7308 */ /* 0x0002a40000000800 */
[----:B-1----:R-:W-:Y:S01]  /*6500*/  FFMA.FTZ R2, R110, c[0x0][0x23c], -R6 ;  /* 0x00008f006e027a23 */ /* 0x002fe20000010806 */
[----:B--2---:R-:W-:-:S05]  /*6510*/  F2FP.PACK_AB R11, R106, R212 ;  /* 0x000000d46a0b723e */ /* 0x004fca00000000ff */
[----:B------:R1:W-:Y:S08]  /*6520*/  MUFU.EX2 R110, R0 ;  /* 0x00000000006e7308 */ /* 0x0003f00000000800 */
[----:B------:R2:W-:Y:S01]  /*6530*/  MUFU.EX2 R111, R2 ;  /* 0x00000002006f7308 */ /* 0x0005e20000000800 */
[----:B-1----:R-:W-:-:S07]  /*6540*/  FFMA.FTZ R0, R115, c[0x0][0x23c], -R5 ;  /* 0x00008f0073007a23 */ /* 0x002fce0000010805 */
[----:B------:R1:W-:Y:S01]  /*6550*/  MUFU.EX2 R214, R0 ;  /* 0x0000000000d67308 */ /* 0x0003e20000000800 */
[----:B--2---:R-:W-:-:S07]  /*6560*/  FFMA.FTZ R2, R108, c[0x0][0x23c], -R6 ;  /* 0x00008f006c027a23 */ /* 0x004fce0000010806 */
[----:B------:R-:W2:Y:S01]  /*6570*/  MUFU.EX2 R7, R2 ;  /* 0x0000000200077308 */ /* 0x000ea20000000800 */
[----:B-1----:R-:W-:Y:S01]  /*6580*/  FFMA.FTZ R0, R118, c[0x0][0x23c], -R5 ;  /* 0x00008f0076007a23 */ /* 0x002fe20000010805 */
[----:B--2---:R-:W-:-:S06]  /*6590*/  MOV R116, R7 ;  /* 0x0000000700747202 */ /* 0x004fcc0000000f00 */
[----:B------:R1:W2:Y:S01]  /*65a0*/  MUFU.EX2 R7, R0 ;  /* 0x0000000000077308 */ /* 0x0002a20000000800 */
[----:B------:R-:W-:-:S04]  /*65b0*/  MOV R2, R8 ;  /* 0x0000000800027202 */ /* 0x000fc80000000f00 */
[----:B------:R-:W-:-:S07]  /*65c0*/  F2FP.PACK_AB R8, R102, R2 ;  /* 0x000000026608723e */ /* 0x000fce00000000ff */
[----:B------:R-:W-:Y:S01]  /*65d0*/  HMMA.16816.F32 R32, R8, R24, RZ ;  /* 0x000000180820723c */ /* 0x000fe200000018ff */
[----:B-1----:R-:W-:Y:S01]  /*65e0*/  FFMA.FTZ R0, R119, c[0x0][0x23c], -R6 ;  /* 0x00008f0077007a23 */ /* 0x002fe20000010806 */
[----:B------:R-:W-:-:S03]  /*65f0*/  MOV R119, R52 ;  /* 0x0000003400777202 */ /* 0x000fc60000000f00 */
[----:B------:R1:W-:Y:S03]  /*6600*/  MUFU.EX2 R105, R0 ;  /* 0x0000000000697308 */ /* 0x0003e60000000800 */
[C---:B------:R-:W-:Y:S01]  /*6610*/  HMMA.16816.F32 R48, R8.reuse, R26, RZ ;  /* 0x0000001a0830723c */ /* 0x040fe200000018ff */
[----:B------:R-:W3:Y:S07]  /*6620*/  LDSM.16.MT88.4 R24, [R134+0xa800] ;  /* 0x00a800008618783b */ /* 0x000eee0000004200 */
[----:B------:R-:W-:Y:S01]  /*6630*/  HMMA.16816.F32 R56, R8, R12, RZ ;  /* 0x0000000c0838723c */ /* 0x000fe200000018ff */
[----:B-1----:R-:W-:-:S07]  /*6640*/  FFMA.FTZ R0, R120, c[0x0][0x23c], -R6 ;  /* 0x00008f0078007a23 */ /* 0x002fce0000010806 */
[C---:B------:R-:W-:Y:S01]  /*6650*/  HMMA.16816.F32 R52, R8.reuse, R14, RZ ;  /* 0x0000000e0834723c */ /* 0x040fe200000018ff */
[----:B------:R-:W1:Y:S01]  /*6660*/  LDSM.16.MT88.4 R12, [R216+0xa800] ;  /* 0x00a80000d80c783b */ /* 0x000e620000004200 */
[----:B------:R4:W-:Y:S06]  /*6670*/  MUFU.EX2 R112, R0 ;  /* 0x0000000000707308 */ /* 0x0009ec0000000800 */
[C---:B------:R-:W-:Y:S08]  /*6680*/  HMMA.16816.F32 R28, R8.reuse, R20, RZ ;  /* 0x00000014081c723c */ /* 0x040ff000000018ff */
[----:B------:R-:W-:Y:S01]  /*6690*/  HMMA.16816.F32 R44, R8, R22, RZ ;  /* 0x00000016082c723c */ /* 0x000fe200000018ff */
[----:B------:R-:W5:Y:S01]  /*66a0*/  LDSM.16.MT88.4 R20, [R217+0xa800] ;  /* 0x00a80000d914783b */ /* 0x000f620000004200 */
[----:B----4-:R-:W-:-:S04]  /*66b0*/  FFMA.FTZ R0, R122, c[0x0][0x23c], -R6 ;  /* 0x00008f007a007a23 */ /* 0x010fc80000010806 */
[----:B------:R4:W-:Y:S02]  /*66c0*/  MUFU.EX2 R120, R0 ;  /* 0x0000000000787308 */ /* 0x0009e40000000800 */
[C---:B------:R-:W-:Y:S08]  /*66d0*/  HMMA.16816.F32 R40, R8.reuse, R16, RZ ;  /* 0x000000100828723c */ /* 0x040ff000000018ff */
[----:B------:R-:W-:Y:S01]  /*66e0*/  HMMA.16816.F32 R60, R8, R18, RZ ;  /* 0x00000012083c723c */ /* 0x000fe200000018ff */
[----:B------:R-:W5:Y:S01]  /*66f0*/  LDSM.16.MT88.4 R16, [R135+0xa800] ;  /* 0x00a800008710783b */ /* 0x000f620000004200 */
[----:B----4-:R-:W-:-:S05]  /*6700*/  FFMA.FTZ R0, R121, c[0x0][0x23c], -R6 ;  /* 0x00008f0079007a23 */ /* 0x010fca0000010806 */
[----:B------:R-:W-:Y:S02]  /*6710*/  F2FP.PACK_AB R8, R116, R111 ;  /* 0x0000006f7408723e */ /* 0x000fe400000000ff */
[----:B------:R-:W-:Y:S01]  /*6720*/  F2FP.PACK_AB R9, R110, R117 ;  /* 0x000000756e09723e */ /* 0x000fe200000000ff */
[----:B------:R4:W1:Y:S01]  /*6730*/  MUFU.EX2 R68, R0 ;  /* 0x0000000000447308 */ /* 0x0008620000000800 */
[----:B------:R-:W-:Y:S02]  /*6740*/  F2FP.PACK_AB R10, R211, R119 ;  /* 0x00000077d30a723e */ /* 0x000fe400000000ff */
[----:B--2---:R-:W-:-:S07]  /*6750*/  F2FP.PACK_AB R11, R7, R214 ;  /* 0x000000d6070b723e */ /* 0x004fce00000000ff */
[----:B---3--:R-:W-:Y:S01]  /*6760*/  HMMA.16816.F32 R64, R8, R24, R32 ;  /* 0x000000180840723c */ /* 0x008fe20000001820 */
[----:B----4-:R-:W-:Y:S01]  /*6770*/  FFMA.FTZ R0, R128, c[0x0][0x23c], -R5 ;  /* 0x00008f0080007a23 */ /* 0x010fe20000010805 */
[----:B-1----:R-:W-:-:S06]  /*6780*/  MOV R128, R68 ;  /* 0x0000004400807202 */ /* 0x002fcc0000000f00 */
[C---:B------:R-:W-:Y:S01]  /*6790*/  HMMA.16816.F32 R32, R8.reuse, R12, R56 ;  /* 0x0000000c0820723c */ /* 0x040fe20000001838 */
[----:B------:R1:W-:Y:S07]  /*67a0*/  MUFU.EX2 R108, R0 ;  /* 0x00000000006c7308 */ /* 0x0003ee0000000800 */
[C---:B------:R-:W-:Y:S01]  /*67b0*/  HMMA.16816.F32 R72, R8.reuse, R26, R48 ;  /* 0x0000001a0848723c */ /* 0x040fe20000001830 */
[----:B------:R-:W-:Y:S07]  /*67c0*/  LDSM.16.MT88.4 R24, [R217+0xb000] ;  /* 0x00b00000d918783b */ /* 0x000fee0000004200 */
[----:B-----5:R-:W-:Y:S01]  /*67d0*/  HMMA.16816.F32 R48, R8, R20, R28 ;  /* 0x000000140830723c */ /* 0x020fe2000000181c */
[----:B------:R-:W2:Y:S01]  /*67e0*/  LDSM.16.MT88.4 R28, [R134+0xb000] ;  /* 0x00b00000861c783b */ /* 0x000ea20000004200 */
[----:B-1----:R-:W-:-:S04]  /*67f0*/  FFMA.FTZ R0, R127, c[0x0][0x23c], -R5 ;  /* 0x00008f007f007a23 */ /* 0x002fc80000010805 */
[----:B------:R1:W3:Y:S02]  /*6800*/  MUFU.EX2 R109, R0 ;  /* 0x00000000006d7308 */ /* 0x0002e40000000800 */
[C---:B------:R-:W-:Y:S08]  /*6810*/  HMMA.16816.F32 R40, R8.reuse, R16, R40 ;  /* 0x000000100828723c */ /* 0x040ff00000001828 */
[----:B------:R-:W-:Y:S01]  /*6820*/  HMMA.16816.F32 R76, R8, R18, R60 ;  /* 0x00000012084c723c */ /* 0x000fe2000000183c */
[----:B------:R-:W4:Y:S01]  /*6830*/  LDSM.16.MT88.4 R16, [R135+0xb000] ;  /* 0x00b000008710783b */ /* 0x000f220000004200 */
[----:B-1----:R-:W-:-:S06]  /*6840*/  FFMA.FTZ R0, R126, c[0x0][0x23c], -R5 ;  /* 0x00008f007e007a23 */ /* 0x002fcc0000010805 */
[C---:B------:R-:W-:Y:S01]  /*6850*/  HMMA.16816.F32 R68, R8.reuse, R22, R44 ;  /* 0x000000160844723c */ /* 0x040fe2000000182c */
[----:B------:R1:W-:Y:S07]  /*6860*/  MUFU.EX2 R121, R0 ;  /* 0x0000000000797308 */ /* 0x0003ee0000000800 */
[----:B------:R-:W-:Y:S01]  /*6870*/  HMMA.16816.F32 R20, R8, R14, R52 ;  /* 0x0000000e0814723c */ /* 0x000fe20000001834 */
[----:B------:R-:W5:Y:S06]  /*6880*/  LDSM.16.MT88.4 R12, [R216+0xb000] ;  /* 0x00b00000d80c783b */ /* 0x000f6c0000004200 */
[----:B------:R-:W-:-:S02]  /*6890*/  F2FP.PACK_AB R8, R112, R105 ;  /* 0x000000697008723e */ /* 0x000fc400000000ff */
[----:B---3--:R-:W-:Y:S01]  /*68a0*/  F2FP.PACK_AB R9, R109, R108 ;  /* 0x0000006c6d09723e */ /* 0x008fe200000000ff */
[----:B-1----:R-:W-:Y:S01]  /*68b0*/  FFMA.FTZ R0, R125, c[0x0][0x23c], -R5 ;  /* 0x00008f007d007a23 */ /* 0x002fe20000010805 */
[----:B------:R-:W-:Y:S02]  /*68c0*/  F2FP.PACK_AB R10, R128, R120 ;  /* 0x00000078800a723e */ /* 0x000fe400000000ff */
[----:B------:R-:W-:Y:S01]  /*68d0*/  MOV R125, R211 ;  /* 0x000000d3007d7202 */ /* 0x000fe20000000f00 */
[----:B------:R1:W3:Y:S02]  /*68e0*/  MUFU.EX2 R126, R0 ;  /* 0x00000000007e7308 */ /* 0x0002e40000000800 */
[----:B-1----:R-:W-:Y:S01]  /*68f0*/  FFMA.FTZ R0, R129, c[0x0][0x23c], -R6 ;  /* 0x00008f0081007a23 */ /* 0x002fe20000010806 */
[----:B---3--:R-:W-:-:S05]  /*6900*/  F2FP.PACK_AB R11, R126, R121 ;  /* 0x000000797e0b723e */ /* 0x008fca00000000ff */
[----:B------:R1:W-:Y:S02]  /*6910*/  MUFU.EX2 R127, R0 ;  /* 0x00000000007f7308 */ /* 0x0003e40000000800 */
[C---:B--2---:R-:W-:Y:S08]  /*6920*/  HMMA.16816.F32 R60, R8.reuse, R30, R72 ;  /* 0x0000001e083c723c */ /* 0x044ff00000001848 */
[----:B----4-:R-:W-:Y:S01]  /*6930*/  HMMA.16816.F32 R72, R8, R18, R76 ;  /* 0x000000120848723c */ /* 0x010fe2000000184c */
[----:B-1----:R-:W-:-:S06]  /*6940*/  FFMA.FTZ R0, R130, c[0x0][0x23c], -R6 ;  /* 0x00008f0082007a23 */ /* 0x002fcc0000010806 */
[----:B------:R-:W-:Y:S01]  /*6950*/  MOV R78, R7 ;  /* 0x00000007004e7202 */ /* 0x000fe20000000f00 */
[----:B------:R1:W2:Y:S01]  /*6960*/  MUFU.EX2 R118, R0 ;  /* 0x0000000000767308 */ /* 0x0002a20000000800 */
[C---:B------:R-:W-:Y:S01]  /*6970*/  HMMA.16816.F32 R44, R8.reuse, R28, R64 ;  /* 0x0000001c082c723c */ /* 0x040fe20000001840 */
[----:B------:R-:W-:Y:S07]  /*6980*/  LDSM.16.MT88.4 R28, [R134+0xb800] ;  /* 0x00b80000861c783b */ /* 0x000fee0000004200 */
[----:B------:R-:W-:Y:S01]  /*6990*/  HMMA.16816.F32 R48, R8, R24, R48 ;  /* 0x000000180830723c */ /* 0x000fe20000001830 */
[----:B-1----:R-:W-:Y:S01]  /*69a0*/  FFMA.FTZ R0, R132, c[0x0][0x23c], -R6 ;  /* 0x00008f0084007a23 */ /* 0x002fe20000010806 */
[----:B--2---:R-:W-:-:S06]  /*69b0*/  MOV R77, R118 ;  /* 0x00000076004d7202 */ /* 0x004fcc0000000f00 */
[C---:B------:R-:W-:Y:S01]  /*69c0*/  HMMA.16816.F32 R64, R8.reuse, R26, R68 ;  /* 0x0000001a0840723c */ /* 0x040fe20000001844 */
[----:B------:R-:W-:Y:S01]  /*69d0*/  MOV R118, R212 ;  /* 0x000000d400767202 */ /* 0x000fe20000000f00 */
[----:B------:R1:W-:Y:S01]  /*69e0*/  MUFU.EX2 R104, R0 ;  /* 0x0000000000687308 */ /* 0x0003e20000000800 */
[----:B------:R-:W2:Y:S05]  /*69f0*/  LDSM.16.MT88.4 R24, [R217+0xb800] ;  /* 0x00b80000d918783b */ /* 0x000eaa0000004200 */
[C---:B------:R-:W-:Y:S01]  /*6a00*/  HMMA.16816.F32 R40, R8.reuse, R16, R40 ;  /* 0x000000100828723c */ /* 0x040fe20000001828 */
[----:B------:R-:W3:Y:S07]  /*6a10*/  LDSM.16.MT88.4 R16, [R135+0xb800] ;  /* 0x00b800008710783b */ /* 0x000eee0000004200 */
[----:B-----5:R-:W-:Y:S01]  /*6a20*/  HMMA.16816.F32 R32, R8, R12, R32 ;  /* 0x0000000c0820723c */ /* 0x020fe20000001820 */
[----:B-1----:R-:W-:-:S04]  /*6a30*/  FFMA.FTZ R0, R131, c[0x0][0x23c], -R6 ;  /* 0x00008f0083007a23 */ /* 0x002fc80000010806 */
[----:B------:R1:W4:Y:S03]  /*6a40*/  MUFU.EX2 R107, R0 ;  /* 0x00000000006b7308 */ /* 0x0003260000000800 */
[----:B------:R-:W-:Y:S01]  /*6a50*/  HMMA.16816.F32 R20, R8, R14, R20 ;  /* 0x0000000e0814723c */ /* 0x000fe20000001814 */
[----:B------:R-:W5:Y:S06]  /*6a60*/  LDSM.16.MT88.4 R12, [R216+0xb800] ;  /* 0x00b80000d80c783b */ /* 0x000f6c0000004200 */
[----:B------:R-:W-:Y:S01]  /*6a70*/  F2FP.PACK_AB R8, R77, R127 ;  /* 0x0000007f4d08723e */ /* 0x000fe200000000ff */
[----:B-1----:R-:W-:Y:S01]  /*6a80*/  FFMA.FTZ R0, R139, c[0x0][0x23c], -R5 ;  /* 0x00008f008b007a23 */ /* 0x002fe20000010805 */
[----:B----4-:R-:W-:-:S03]  /*6a90*/  F2FP.PACK_AB R10, R107, R104 ;  /* 0x000000686b0a723e */ /* 0x010fc600000000ff */
[----:B------:R1:W4:Y:S02]  /*6aa0*/  MUFU.EX2 R122, R0 ;  /* 0x00000000007a7308 */ /* 0x0003240000000800 */
[----:B-1----:R-:W-:Y:S01]  /*6ab0*/  FFMA.FTZ R0, R138, c[0x0][0x23c], -R5 ;  /* 0x00008f008a007a23 */ /* 0x002fe20000010805 */
[----:B----4-:R-:W-:Y:S02]  /*6ac0*/  MOV R76, R122 ;  /* 0x0000007a004c7202 */ /* 0x010fe40000000f00 */
[----:B------:R-:W-:-:S03]  /*6ad0*/  MOV R122, R214 ;  /* 0x000000d6007a7202 */ /* 0x000fc60000000f00 */
[----:B------:R1:W4:Y:S02]  /*6ae0*/  MUFU.EX2 R115, R0 ;  /* 0x0000000000737308 */ /* 0x0003240000000800 */
[----:B-1----:R-:W-:Y:S01]  /*6af0*/  FFMA.FTZ R0, R137, c[0x0][0x23c], -R5 ;  /* 0x00008f0089007a23 */ /* 0x002fe20000010805 */
[----:B----4-:R-:W-:Y:S02]  /*6b00*/  MOV R79, R115 ;  /* 0x00000073004f7202 */ /* 0x010fe40000000f00 */
[----:B------:R-:W-:-:S03]  /*6b10*/  MOV R115, R213 ;  /* 0x000000d500737202 */ /* 0x000fc60000000f00 */
[----:B------:R1:W-:Y:S01]  /*6b20*/  MUFU.EX2 R103, R0 ;  /* 0x0000000000677308 */ /* 0x0003e20000000800 */
[----:B------:R-:W-:Y:S01]  /*6b30*/  F2FP.PACK_AB R9, R79, R76 ;  /* 0x0000004c4f09723e */ /* 0x000fe200000000ff */
[----:B-1----:R-:W-:-:S06]  /*6b40*/  FFMA.FTZ R0, R136, c[0x0][0x23c], -R5 ;  /* 0x00008f0088007a23 */ /* 0x002fcc0000010805 */
[----:B------:R1:W4:Y:S02]  /*6b50*/  MUFU.EX2 R56, R0 ;  /* 0x0000000000387308 */ /* 0x0003240000000800 */
[----:B-1----:R-:W-:Y:S01]  /*6b60*/  FFMA.FTZ R0, R140, c[0x0][0x23c], -R6 ;  /* 0x00008f008c007a23 */ /* 0x002fe20000010806 */
[----:B----4-:R-:W-:-:S05]  /*6b70*/  F2FP.PACK_AB R11, R56, R103 ;  /* 0x00000067380b723e */ /* 0x010fca00000000ff */
[----:B------:R1:W-:Y:S02]  /*6b80*/  MUFU.EX2 R251, R0 ;  /* 0x0000000000fb7308 */ /* 0x0003e40000000800 */
[C---:B--2---:R-:W-:Y:S08]  /*6b90*/  HMMA.16816.F32 R48, R8.reuse, R24, R48 ;  /* 0x000000180830723c */ /* 0x044ff00000001830 */
[----:B------:R-:W-:Y:S01]  /*6ba0*/  HMMA.16816.F32 R64, R8, R26, R64 ;  /* 0x0000001a0840723c */ /* 0x000fe20000001840 */
[----:B------:R-:W2:Y:S01]  /*6bb0*/  LDSM.16.MT88.4 R24, [R217+0xc000] ;  /* 0x00c00000d918783b */ /* 0x000ea20000004200 */
[----:B-1----:R-:W-:-:S04]  /*6bc0*/  FFMA.FTZ R0, R141, c[0x0][0x23c], -R6 ;  /* 0x00008f008d007a23 */ /* 0x002fc80000010806 */
[----:B------:R1:W4:Y:S02]  /*6bd0*/  MUFU.EX2 R57, R0 ;  /* 0x0000000000397308 */ /* 0x0003240000000800 */
[C---:B---3--:R-:W-:Y:S08]  /*6be0*/  HMMA.16816.F32 R52, R8.reuse, R16, R40 ;  /* 0x000000100834723c */ /* 0x048ff00000001828 */
[----:B------:R-:W-:Y:S01]  /*6bf0*/  HMMA.16816.F32 R72, R8, R18, R72 ;  /* 0x000000120848723c */ /* 0x000fe20000001848 */
[----:B------:R-:W3:Y:S01]  /*6c00*/  LDSM.16.MT88.4 R16, [R135+0xc000] ;  /* 0x00c000008710783b */ /* 0x000ee20000004200 */
        /* <DEDUP_REMOVED lines=77> */
[----:B------:R-:W-:-:S02]  /*70e0*/  F2FP.PACK_AB R10, R154, R211 ;  /* 0x000000d39a0a723e */ /* 0x000fc400000000ff */
[----:B------:R-:W-:Y:S01]  /*70f0*/  MOV R157, R57 ;  /* 0x00000039009d7202 */ /* 0x000fe20000000f00 */
[----:B------:R1:W-:Y:S02]  /*7100*/  MUFU.EX2 R149, R0 ;  /* 0x0000000000957308 */ /* 0x0003e40000000800 */
[----:B-1----:R-:W-:Y:S01]  /*7110*/  FFMA.FTZ R0, R156, c[0x0][0x23c], -R5 ;  /* 0x00008f009c007a23 */ /* 0x002fe20000010805 */
[----:B------:R-:W-:-:S05]  /*7120*/  MOV R156, R56 ;  /* 0x00000038009c7202 */ /* 0x000fca0000000f00 */
[----:B------:R1:W4:Y:S02]  /*7130*/  MUFU.EX2 R147, R0 ;  /* 0x0000000000937308 */ /* 0x0003240000000800 */
[----:B-1----:R-:W-:Y:S01]  /*7140*/  FFMA.FTZ R0, R155, c[0x0][0x23c], -R5 ;  /* 0x00008f009b007a23 */ /* 0x002fe20000010805 */
[----:B----4-:R-:W-:Y:S02]  /*7150*/  F2FP.PACK_AB R9, R147, R149 ;  /* 0x000000959309723e */ /* 0x010fe400000000ff */
[----:B------:R-:W-:-:S03]  /*7160*/  MOV R155, R107 ;  /* 0x0000006b009b7202 */ /* 0x000fc60000000f00 */
[----:B------:R1:W-:Y:S02]  /*7170*/  MUFU.EX2 R151, R0 ;  /* 0x0000000000977308 */ /* 0x0003e40000000800 */
[----:B-1----:R-:W-:-:S06]  /*7180*/  FFMA.FTZ R0, R99, c[0x0][0x23c], -R5 ;  /* 0x00008f0063007a23 */ /* 0x002fcc0000010805 */
[----:B------:R1:W4:Y:S02]  /*7190*/  MUFU.EX2 R148, R0 ;  /* 0x0000000000947308 */ /* 0x0003240000000800 */
[----:B-1----:R-:W-:Y:S01]  /*71a0*/  FFMA.FTZ R0, R158, c[0x0][0x23c], -R6 ;  /* 0x00008f009e007a23 */ /* 0x002fe20000010806 */
[----:B----4-:R-:W-:Y:S02]  /*71b0*/  F2FP.PACK_AB R11, R148, R151 ;  /* 0x00000097940b723e */ /* 0x010fe400000000ff */
[----:B------:R-:W-:-:S03]  /*71c0*/  MOV R158, R103 ;  /* 0x00000067009e7202 */ /* 0x000fc60000000f00 */
[----:B------:R1:W-:Y:S02]  /*71d0*/  MUFU.EX2 R145, R0 ;  /* 0x0000000000917308 */ /* 0x0003e40000000800 */
[C---:B--2---:R-:W-:Y:S08]  /*71e0*/  HMMA.16816.F32 R48, R8.reuse, R24, R48 ;  /* 0x000000180830723c */ /* 0x044ff00000001830 */
[----:B------:R-:W-:Y:S01]  /*71f0*/  HMMA.16816.F32 R64, R8, R26, R64 ;  /* 0x0000001a0840723c */ /* 0x000fe20000001840 */
[----:B------:R-:W2:Y:S01]  /*7200*/  LDSM.16.MT88.4 R24, [R217+0xd800] ;  /* 0x00d80000d918783b */ /* 0x000ea20000004200 */
[----:B-1----:R-:W-:Y:S01]  /*7210*/  FFMA.FTZ R0, R159, c[0x0][0x23c], -R6 ;  /* 0x00008f009f007a23 */ /* 0x002fe20000010806 */
[----:B------:R-:W-:-:S03]  /*7220*/  MOV R159, R104 ;  /* 0x00000068009f7202 */ /* 0x000fc60000000f00 */
[----:B------:R1:W4:Y:S02]  /*7230*/  MUFU.EX2 R146, R0 ;  /* 0x0000000000927308 */ /* 0x0003240000000800 */
[C---:B---3--:R-:W-:Y:S08]  /*7240*/  HMMA.16816.F32 R52, R8.reuse, R16, R52 ;  /* 0x000000100834723c */ /* 0x048ff00000001834 */
[----:B------:R-:W-:Y:S01]  /*7250*/  HMMA.16816.F32 R72, R8, R18, R72 ;  /* 0x000000120848723c */ /* 0x000fe20000001848 */
[----:B------:R-:W3:Y:S01]  /*7260*/  LDSM.16.MT88.4 R16, [R135+0xd800] ;  /* 0x00d800008710783b */ /* 0x000ee20000004200 */
[----:B-1----:R-:W-:Y:S01]  /*7270*/  FFMA.FTZ R0, R164, c[0x0][0x23c], -R6 ;  /* 0x00008f00a4007a23 */ /* 0x002fe20000010806 */
[----:B------:R-:W-:-:S05]  /*7280*/  MOV R164, R125 ;  /* 0x0000007d00a47202 */ /* 0x000fca0000000f00 */
[C---:B-----5:R-:W-:Y:S01]  /*7290*/  HMMA.16816.F32 R40, R8.reuse, R12, R40 ;  /* 0x0000000c0828723c */ /* 0x060fe20000001828 */
[----:B------:R1:W-:Y:S07]  /*72a0*/  MUFU.EX2 R143, R0 ;  /* 0x00000000008f7308 */ /* 0x0003ee0000000800 */
[C---:B------:R-:W-:Y:S01]  /*72b0*/  HMMA.16816.F32 R20, R8.reuse, R14, R20 ;  /* 0x0000000e0814723c */ /* 0x040fe20000001814 */
[----:B------:R-:W5:Y:S07]  /*72c0*/  LDSM.16.MT88.4 R12, [R216+0xd800] ;  /* 0x00d80000d80c783b */ /* 0x000f6e0000004200 */
        /* <DEDUP_REMOVED lines=8> */
[----:B------:R-:W-:-:S02]  /*7350*/  MOV R168, R127 ;  /* 0x0000007f00a87202 */ /* 0x000fc40000000f00 */
[----:B------:R-:W-:Y:S01]  /*7360*/  F2FP.PACK_AB R10, R142, R143 ;  /* 0x0000008f8e0a723e */ /* 0x000fe200000000ff */
[----:B------:R1:W-:Y:S02]  /*7370*/  MUFU.EX2 R141, R0 ;  /* 0x00000000008d7308 */ /* 0x0003e40000000800 */
[----:B-1----:R-:W-:Y:S01]  /*7380*/  FFMA.FTZ R0, R167, c[0x0][0x23c], -R5 ;  /* 0x00008f00a7007a23 */ /* 0x002fe20000010805 */
[----:B------:R-:W-:-:S05]  /*7390*/  MOV R167, R128 ;  /* 0x0000008000a77202 */ /* 0x000fca0000000f00 */
[----:B------:R1:W4:Y:S02]  /*73a0*/  MUFU.EX2 R140, R0 ;  /* 0x00000000008c7308 */ /* 0x0003240000000800 */
[----:B-1----:R-:W-:Y:S01]  /*73b0*/  FFMA.FTZ R0, R166, c[0x0][0x23c], -R5 ;  /* 0x00008f00a6007a23 */ /* 0x002fe20000010805 */
[----:B------:R-:W-:Y:S02]  /*73c0*/  MOV R166, R121 ;  /* 0x0000007900a67202 */ /* 0x000fe40000000f00 */
[----:B----4-:R-:W-:-:S03]  /*73d0*/  F2FP.PACK_AB R9, R140, R141 ;  /* 0x0000008d8c09723e */ /* 0x010fc600000000ff */
[----:B------:R1:W-:Y:S02]  /*73e0*/  MUFU.EX2 R138, R0 ;  /* 0x00000000008a7308 */ /* 0x0003e40000000800 */
[----:B-1----:R-:W-:Y:S01]  /*73f0*/  FFMA.FTZ R0, R165, c[0x0][0x23c], -R5 ;  /* 0x00008f00a5007a23 */ /* 0x002fe20000010805 */
[----:B------:R-:W-:-:S05]  /*7400*/  MOV R165, R122 ;  /* 0x0000007a00a57202 */ /* 0x000fca0000000f00 */
[----:B------:R1:W4:Y:S02]  /*7410*/  MUFU.EX2 R139, R0 ;  /* 0x00000000008b7308 */ /* 0x0003240000000800 */
[----:B-1----:R-:W-:Y:S01]  /*7420*/  FFMA.FTZ R0, R169, c[0x0][0x23c], -R6 ;  /* 0x00008f00a9007a23 */ /* 0x002fe20000010806 */
[----:B------:R-:W-:Y:S02]  /*7430*/  MOV R169, R120 ;  /* 0x0000007800a97202 */ /* 0x000fe40000000f00 */
[----:B----4-:R-:W-:-:S03]  /*7440*/  F2FP.PACK_AB R11, R139, R138 ;  /* 0x0000008a8b0b723e */ /* 0x010fc600000000ff */
[----:B------:R1:W-:Y:S04]  /*7450*/  MUFU.EX2 R136, R0 ;  /* 0x0000000000887308 */ /* 0x0003e80000000800 */
[C---:B--2---:R-:W-:Y:S08]  /*7460*/  HMMA.16816.F32 R48, R8.reuse, R24, R48 ;  /* 0x000000180830723c */ /* 0x044ff00000001830 */
[----:B------:R-:W-:Y:S01]  /*7470*/  HMMA.16816.F32 R64, R8, R26, R64 ;  /* 0x0000001a0840723c */ /* 0x000fe20000001840 */
[----:B-1----:R-:W-:Y:S01]  /*7480*/  FFMA.FTZ R0, R170, c[0x0][0x23c], -R6 ;  /* 0x00008f00aa007a23 */ /* 0x002fe20000010806 */
[----:B------:R-:W-:-:S03]  /*7490*/  MOV R170, R119 ;  /* 0x0000007700aa7202 */ /* 0x000fc60000000f00 */
[----:B------:R1:W2:Y:S03]  /*74a0*/  MUFU.EX2 R137, R0 ;  /* 0x0000000000897308 */ /* 0x0002a60000000800 */
[C---:B---3--:R-:W-:Y:S08]  /*74b0*/  HMMA.16816.F32 R52, R8.reuse, R16, R52 ;  /* 0x000000100834723c */ /* 0x048ff00000001834 */
[----:B------:R-:W-:Y:S01]  /*74c0*/  HMMA.16816.F32 R72, R8, R18, R72 ;  /* 0x000000120848723c */ /* 0x000fe20000001848 */
[----:B------:R-:W3:Y:S01]  /*74d0*/  LDSM.16.MT88.4 R16, [R135+0xe000] ;  /* 0x00e000008710783b */ /* 0x000ee20000004200 */
[----:B-1----:R-:W-:Y:S01]  /*74e0*/  FFMA.FTZ R0, R171, c[0x0][0x23c], -R6 ;  /* 0x00008f00ab007a23 */ /* 0x002fe20000010806 */
[----:B------:R-:W-:-:S05]  /*74f0*/  MOV R171, R109 ;  /* 0x0000006d00ab7202 */ /* 0x000fca0000000f00 */
[C---:B-----5:R-:W-:Y:S01]  /*7500*/  HMMA.16816.F32 R24, R8.reuse, R12, R40 ;  /* 0x0000000c0818723c */ /* 0x060fe20000001828 */
[----:B------:R-:W-:Y:S01]  /*7510*/  LDSM.16.MT88.4 R40, [R134+0xe800] ;  /* 0x00e800008628783b */ /* 0x000fe20000004200 */
[----:B------:R1:W-:Y:S06]  /*7520*/  MUFU.EX2 R132, R0 ;  /* 0x0000000000847308 */ /* 0x0003ec0000000800 */
[C---:B------:R-:W-:Y:S01]  /*7530*/  HMMA.16816.F32 R20, R8.reuse, R14, R20 ;  /* 0x0000000e0814723c */ /* 0x040fe20000001814 */
[----:B------:R-:W4:Y:S07]  /*7540*/  LDSM.16.MT88.4 R12, [R216+0xe000] ;  /* 0x00e00000d80c783b */ /* 0x000f2e0000004200 */
[----:B------:R-:W-:Y:S01]  /*7550*/  HMMA.16816.F32 R44, R8, R28, R44 ;  /* 0x0000001c082c723c */ /* 0x000fe2000000182c */
[----:B-1----:R-:W-:Y:S01]  /*7560*/  FFMA.FTZ R0, R160, c[0x0][0x23c], -R6 ;  /* 0x00008f00a0007a23 */ /* 0x002fe20000010806 */
[----:B------:R-:W-:-:S03]  /*7570*/  MOV R160, R112 ;  /* 0x0000007000a07202 */ /* 0x000fc60000000f00 */
[----:B------:R1:W5:Y:S03]  /*7580*/  MUFU.EX2 R131, R0 ;  /* 0x0000000000837308 */ /* 0x0003660000000800 */
[----:B------:R-:W-:Y:S01]  /*7590*/  HMMA.16816.F32 R60, R8, R30, R60 ;  /* 0x0000001e083c723c */ /* 0x000fe2000000183c */
[----:B------:R-:W3:Y:S06]  /*75a0*/  LDSM.16.MT88.4 R28, [R217+0xe000] ;  /* 0x00e00000d91c783b */ /* 0x000eec0000004200 */
[----:B--2---:R-:W-:Y:S01]  /*75b0*/  F2FP.PACK_AB R8, R137, R136 ;  /* 0x000000888908723e */ /* 0x004fe200000000ff */
[----:B-1----:R-:W-:Y:S01]  /*75c0*/  FFMA.FTZ R0, R175, c[0x0][0x23c], -R5 ;  /* 0x00008f00af007a23 */ /* 0x002fe20000010805 */
[----:B------:R-:W-:-:S02]  /*75d0*/  MOV R175, R108 ;  /* 0x0000006c00af7202 */ /* 0x000fc40000000f00 */
[----:B-----5:R-:W-:Y:S01]  /*75e0*/  F2FP.PACK_AB R10, R131, R132 ;  /* 0x00000084830a723e */ /* 0x020fe200000000ff */
[----:B------:R1:W-:Y:S02]  /*75f0*/  MUFU.EX2 R130, R0 ;  /* 0x0000000000827308 */ /* 0x0003e40000000800 */
[----:B-1----:R-:W-:Y:S01]  /*7600*/  FFMA.FTZ R0, R174, c[0x0][0x23c], -R5 ;  /* 0x00008f00ae007a23 */ /* 0x002fe20000010805 */
[----:B------:R-:W-:-:S05]  /*7610*/  MOV R174, R105 ;  /* 0x0000006900ae7202 */ /* 0x000fca0000000f00 */
[----:B------:R1:W2:Y:S02]  /*7620*/  MUFU.EX2 R129, R0 ;  /* 0x0000000000817308 */ /* 0x0002a40000000800 */
[----:B-1----:R-:W-:Y:S01]  /*7630*/  FFMA.FTZ R0, R173, c[0x0][0x23c], -R5 ;  /* 0x00008f00ad007a23 */ /* 0x002fe20000010805 */
[----:B------:R-:W-:Y:S02]  /*7640*/  MOV R173, R110 ;  /* 0x0000006e00ad7202 */ /* 0x000fe40000000f00 */
[----:B--2---:R-:W-:-:S03]  /*7650*/  F2FP.PACK_AB R9, R129, R130 ;  /* 0x000000828109723e */ /* 0x004fc600000000ff */
[----:B------:R1:W-:Y:S02]  /*7660*/  MUFU.EX2 R128, R0 ;  /* 0x0000000000807308 */ /* 0x0003e40000000800 */
[----:B-1----:R-:W-:Y:S01]  /*7670*/  FFMA.FTZ R0, R162, c[0x0][0x23c], -R5 ;  /* 0x00008f00a2007a23 */ /* 0x002fe20000010805 */
[----:B------:R-:W-:-:S05]  /*7680*/  MOV R162, R116 ;  /* 0x0000007400a27202 */ /* 0x000fca0000000f00 */
[----:B------:R1:W2:Y:S02]  /*7690*/  MUFU.EX2 R127, R0 ;  /* 0x00000000007f7308 */ /* 0x0002a40000000800 */
[----:B-1----:R-:W-:Y:S01]  /*76a0*/  FFMA.FTZ R0, R150, c[0x0][0x23c], -R6 ;  /* 0x00008f0096007a23 */ /* 0x002fe20000010806 */
[----:B------:R-:W-:Y:S02]  /*76b0*/  MOV R150, R117 ;  /* 0x0000007500967202 */ /* 0x000fe40000000f00 */
[----:B--2---:R-:W-:-:S03]  /*76c0*/  F2FP.PACK_AB R11, R127, R128 ;  /* 0x000000807f0b723e */ /* 0x004fc600000000ff */
[----:B------:R1:W-:Y:S04]  /*76d0*/  MUFU.EX2 R125, R0 ;  /* 0x00000000007d7308 */ /* 0x0003e80000000800 */
[C---:B---3--:R-:W-:Y:S08]  /*76e0*/  HMMA.16816.F32 R56, R8.reuse, R16, R52 ;  /* 0x000000100838723c */ /* 0x048ff00000001834 */
        /* <DEDUP_REMOVED lines=8> */
[----:B-1----:R-:W-:Y:S01]  /*7770*/  FFMA.FTZ R0, R133, c[0x0][0x23c], -R6 ;  /* 0x00008f0085007a23 */ /* 0x002fe20000010806 */
[----:B------:R-:W-:-:S05]  /*7780*/  MOV R133, R106 ;  /* 0x0000006a00857202 */ /* 0x000fca0000000f00 */
[C---:B------:R-:W-:Y:S01]  /*7790*/  HMMA.16816.F32 R44, R8.reuse, R32, R44 ;  /* 0x00000020082c723c */ /* 0x040fe2000000182c */
[----:B------:R1:W-:Y:S07]  /*77a0*/  MUFU.EX2 R122, R0 ;  /* 0x00000000007a7308 */ /* 0x0003ee0000000800 */
[C---:B------:R-:W-:Y:S08]  /*77b0*/  HMMA.16816.F32 R60, R8.reuse, R34, R60 ;  /* 0x00000022083c723c */ /* 0x040ff0000000183c */
[----:B------:R-:W-:Y:S01]  /*77c0*/  HMMA.16816.F32 R48, R8, R28, R48 ;  /* 0x0000001c0830723c */ /* 0x000fe20000001830 */
[----:B-1----:R-:W-:Y:S01]  /*77d0*/  FFMA.FTZ R0, R124, c[0x0][0x23c], -R6 ;  /* 0x00008f007c007a23 */ /* 0x002fe20000010806 */
[----:B------:R-:W-:-:S03]  /*77e0*/  MOV R124, R101 ;  /* 0x00000065007c7202 */ /* 0x000fc60000000f00 */
[----:B------:R1:W5:Y:S03]  /*77f0*/  MUFU.EX2 R121, R0 ;  /* 0x0000000000797308 */ /* 0x0003660000000800 */
[----:B------:R-:W-:Y:S01]  /*7800*/  HMMA.16816.F32 R64, R8, R30, R64 ;  /* 0x0000001e0840723c */ /* 0x000fe20000001840 */
[----:B------:R-:W2:Y:S06]  /*7810*/  LDSM.16.MT88.4 R28, [R217+0xe800] ;  /* 0x00e80000d91c783b */ /* 0x000eac0000004200 */
[----:B---3--:R-:W-:Y:S01]  /*7820*/  F2FP.PACK_AB R8, R126, R125 ;  /* 0x0000007d7e08723e */ /* 0x008fe200000000ff */
[----:B-1----:R-:W-:Y:S01]  /*7830*/  FFMA.FTZ R0, R176, c[0x0][0x23c], -R5 ;  /* 0x00008f00b0007a23 */ /* 0x002fe20000010805 */
[----:B------:R-:W-:-:S02]  /*7840*/  MOV R176, R118 ;  /* 0x0000007600b07202 */ /* 0x000fc40000000f00 */
[----:B-----5:R-:W-:Y:S01]  /*7850*/  F2FP.PACK_AB R10, R121, R122 ;  /* 0x0000007a790a723e */ /* 0x020fe200000000ff */
[----:B------:R1:W-:Y:S02]  /*7860*/  MUFU.EX2 R120, R0 ;  /* 0x0000000000787308 */ /* 0x0003e40000000800 */
[----:B------:R-:W-:-:S04]  /*7870*/  FADD.FTZ R4, R176, R4 ;  /* 0x00000004b0047221 */ /* 0x000fc80000010000 */
[----:B------:R-:W-:-:S04]  /*7880*/  FADD.FTZ R4, R133, R4 ;  /* 0x0000000485047221 */ /* 0x000fc80000010000 */
[----:B------:R-:W-:Y:S02]  /*7890*/  FADD.FTZ R4, R150, R4 ;  /* 0x0000000496047221 */ /* 0x000fe40000010000 */
[----:B-1----:R-:W-:Y:S01]  /*78a0*/  FFMA.FTZ R0, R172, c[0x0][0x23c], -R5 ;  /* 0x00008f00ac007a23 */ /* 0x002fe20000010805 */
[----:B------:R-:W-:-:S03]  /*78b0*/  MOV R172, R115 ;  /* 0x0000007300ac7202 */ /* 0x000fc60000000f00 */
[----:B------:R1:W3:Y:S02]  /*78c0*/  MUFU.EX2 R119, R0 ;  /* 0x0000000000777308 */ /* 0x0002e40000000800 */
[----:B-1----:R-:W-:Y:S01]  /*78d0*/  FFMA.FTZ R0, R144, c[0x0][0x23c], -R5 ;  /* 0x00008f0090007a23 */ /* 0x002fe20000010805 */
[----:B------:R-:W-:Y:S02]  /*78e0*/  MOV R144, R102 ;  /* 0x0000006600907202 */ /* 0x000fe40000000f00 */
[----:B---3--:R-:W-:-:S03]  /*78f0*/  F2FP.PACK_AB R9, R119, R120 ;  /* 0x000000787709723e */ /* 0x008fc600000000ff */
[----:B------:R1:W-:Y:S01]  /*7900*/  MUFU.EX2 R118, R0 ;  /* 0x0000000000767308 */ /* 0x0003e20000000800 */
[----:B------:R-:W-:-:S04]  /*7910*/  FADD.FTZ R2, R2, R144 ;  /* 0x0000009002027221 */ /* 0x000fc80000010000 */
[----:B------:R-:W-:-:S04]  /*7920*/  FADD.FTZ R2, R172, R2 ;  /* 0x00000002ac027221 */ /* 0x000fc80000010000 */
[----:B------:R-:W-:-:S04]  /*7930*/  FADD.FTZ R2, R124, R2 ;  /* 0x000000027c027221 */ /* 0x000fc80000010000 */
[----:B------:R-:W-:Y:S02]  /*7940*/  FADD.FTZ R2, R161, R2 ;  /* 0x00000002a1027221 */ /* 0x000fe40000010000 */
[----:B-1----:R-:W-:Y:S02]  /*7950*/  FFMA.FTZ R0, R123, c[0x0][0x23c], -R5 ;  /* 0x00008f007b007a23 */ /* 0x002fe40000010805 */
[----:B------:R-:W-:Y:S02]  /*7960*/  FADD.FTZ R2, R162, R2 ;  /* 0x00000002a2027221 */ /* 0x000fe40000010000 */
[----:B------:R1:W3:Y:S02]  /*7970*/  MUFU.EX2 R117, R0 ;  /* 0x0000000000757308 */ /* 0x0002e40000000800 */
[----:B------:R-:W-:Y:S01]  /*7980*/  FADD.FTZ R2, R170, R2 ;  /* 0x00000002aa027221 */ /* 0x000fe20000010000 */
[----:B------:R-:W-:Y:S02]  /*7990*/  MOV R170, R169 ;  /* 0x000000a900aa7202 */ /* 0x000fe40000000f00 */
[----:B------:R-:W-:Y:S01]  /*79a0*/  MOV R169, R166 ;  /* 0x000000a600a97202 */ /* 0x000fe20000000f00 */
[----:B------:R-:W-:Y:S01]  /*79b0*/  FADD.FTZ R2, R164, R2 ;  /* 0x00000002a4027221 */ /* 0x000fe20000010000 */
[----:B------:R-:W-:-:S02]  /*79c0*/  MOV R166, R163 ;  /* 0x000000a300a67202 */ /* 0x000fc40000000f00 */
[----:B------:R-:W-:Y:S02]  /*79d0*/  MOV R164, R79 ;  /* 0x0000004f00a47202 */ /* 0x000fe40000000f00 */
[----:B------:R-:W-:Y:S01]  /*79e0*/  MOV R163, R77 ;  /* 0x0000004d00a37202 */ /* 0x000fe20000000f00 */
[----:B-1----:R-:W-:Y:S01]  /*79f0*/  FFMA.FTZ R0, R114, c[0x0][0x23c], -R6 ;  /* 0x00008f0072007a23 */ /* 0x002fe20000010806 */
[----:B---3--:R-:W-:-:S03]  /*7a00*/  F2FP.PACK_AB R11, R117, R118 ;  /* 0x00000076750b723e */ /* 0x008fc600000000ff */
[----:B------:R1:W-:Y:S04]  /*7a10*/  MUFU.EX2 R112, R0 ;  /* 0x0000000000707308 */ /* 0x0003e80000000800 */
        /* <DEDUP_REMOVED lines=121> */
[----:B------:R-:W-:Y:S01]  /*81b0*/  FADD.FTZ R0, R165, R0 ;  /* 0x00000000a5007221 */ /* 0x000fe20000010000 */
[----:B------:R-:W-:Y:S01]  /*81c0*/  MOV R165, R167 ;  /* 0x000000a700a57202 */ /* 0x000fe20000000f00 */
[----:B------:R2:W1:Y:S01]  /*81d0*/  MUFU.EX2 R85, R4 ;  /* 0x0000000400557308 */ /* 0x0004620000000800 */
[----:B------:R-:W-:Y:S01]  /*81e0*/  MOV R167, R168 ;  /* 0x000000a800a77202 */ /* 0x000fe20000000f00 */
[----:B------:R-:W-:Y:S01]  /*81f0*/  FADD.FTZ R0, R78, R0 ;  /* 0x000000004e007221 */ /* 0x000fe20000010000 */
[----:B------:R-:W-:-:S02]  /*8200*/  MOV R168, R76 ;  /* 0x0000004c00a87202 */ /* 0x000fc40000000f00 */
[----:B------:R-:W-:Y:S01]  /*8210*/  HMMA.16816.F32 R76, R8, R20, R48 ;  /* 0x00000014084c723c */ /* 0x000fe20000001830 */
[----:B------:R-:W-:Y:S01]  /*8220*/  FADD.FTZ R0, R175, R0 ;  /* 0x00000000af007221 */ /* 0x000fe20000010000 */
[----:B------:R-:W4:Y:S03]  /*8230*/  LDSM.16.MT88.4 R20, [R134+0x11000] ;  /* 0x011000008614783b */ /* 0x000f260000004200 */
[----:B------:R-:W-:Y:S02]  /*8240*/  FADD.FTZ R0, R171, R0 ;  /* 0x00000000ab007221 */ /* 0x000fe40000010000 */
[----:B-----5:R-:W-:Y:S02]  /*8250*/  F2FP.PACK_AB R8, R92, R91 ;  /* 0x0000005b5c08723e */ /* 0x020fe400000000ff */
[----:B------:R-:W-:Y:S01]  /*8260*/  FADD.FTZ R0, R169, R0 ;  /* 0x00000000a9007221 */ /* 0x000fe20000010000 */
[----:B---3--:R-:W-:Y:S01]  /*8270*/  F2FP.PACK_AB R9, R87, R88 ;  /* 0x000000585709723e */ /* 0x008fe200000000ff */
[----:B--2---:R-:W-:Y:S01]  /*8280*/  FADD.FTZ R4, R174, R2 ;  /* 0x00000002ae047221 */ /* 0x004fe20000010000 */
[----:B------:R-:W-:Y:S01]  /*8290*/  F2FP.PACK_AB R10, R89, R90 ;  /* 0x0000005a590a723e */ /* 0x000fe200000000ff */
[----:B------:R-:W-:Y:S01]  /*82a0*/  FFMA.FTZ R2, R196, c[0x0][0x23c], -R6 ;  /* 0x00008f00c4027a23 */ /* 0x000fe20000010806 */
[----:B-1----:R-:W-:Y:S01]  /*82b0*/  F2FP.PACK_AB R11, R85, R86 ;  /* 0x00000056550b723e */ /* 0x002fe200000000ff */
[----:B------:R-:W-:-:S02]  /*82c0*/  FADD.FTZ R4, R160, R4 ;  /* 0x00000004a0047221 */ /* 0x000fc40000010000 */
[----:B------:R1:W-:Y:S01]  /*82d0*/  MUFU.EX2 R84, R2 ;  /* 0x0000000200547308 */ /* 0x0003e20000000800 */
[----:B------:R-:W-:-:S03]  /*82e0*/  FADD.FTZ R0, R166, R0 ;  /* 0x00000000a6007221 */ /* 0x000fc60000010000 */
[----:B------:R-:W-:Y:S01]  /*82f0*/  HMMA.16816.F32 R44, R8, R28, R64 ;  /* 0x0000001c082c723c */ /* 0x000fe20000001840 */
[----:B------:R-:W-:-:S04]  /*8300*/  FADD.FTZ R0, R168, R0 ;  /* 0x00000000a8007221 */ /* 0x000fc80000010000 */
[----:B------:R-:W-:-:S03]  /*8310*/  FADD.FTZ R0, R164, R0 ;  /* 0x00000000a4007221 */ /* 0x000fc60000010000 */
[C---:B------:R-:W-:Y:S01]  /*8320*/  HMMA.16816.F32 R48, R8.reuse, R24, R60 ;  /* 0x000000180830723c */ /* 0x040fe2000000183c */
[----:B------:R-:W-:Y:S02]  /*8330*/  FADD.FTZ R0, R158, R0 ;  /* 0x000000009e007221 */ /* 0x000fe40000010000 */
[----:B-1----:R-:W-:Y:S02]  /*8340*/  FADD.FTZ R2, R170, R4 ;  /* 0x00000004aa027221 */ /* 0x002fe40000010000 */
[----:B------:R-:W-:Y:S02]  /*8350*/  FADD.FTZ R0, R156, R0 ;  /* 0x000000009c007221 */ /* 0x000fe40000010000 */
        /* <DEDUP_REMOVED lines=16> */
[C---:B------:R-:W-:Y:S01]  /*8460*/  HMMA.16816.F32 R52, R8.reuse, R18, R68 ;  /* 0x000000120834723c */ /* 0x040fe20000001844 */
[----:B------:R-:W-:Y:S01]  /*8470*/  FADD.FTZ R0, R212, R0 ;  /* 0x00000000d4007221 */ /* 0x000fe20000010000 */
[----:B------:R-:W1:Y:S01]  /*8480*/  LDSM.16.MT88.4 R16, [R217+0x11000] ;  /* 0x01100000d910783b */ /* 0x000e620000004200 */
[----:B------:R-:W-:Y:S02]  /*8490*/  FADD.FTZ R2, R250, R2 ;  /* 0x00000002fa027221 */ /* 0x000fe40000010000 */
[----:B------:R-:W-:Y:S01]  /*84a0*/  FADD.FTZ R0, R213, R0 ;  /* 0x00000000d5007221 */ /* 0x000fe20000010000 */
[----:B------:R-:W-:Y:S01]  /*84b0*/  LDSM.16.MT88.4 R156, [R135+0x11800] ;  /* 0x01180000879c783b */ /* 0x000fe20000004200 */
[----:B------:R-:W-:Y:S01]  /*84c0*/  FADD.FTZ R2, R252, R2 ;  /* 0x00000002fc027221 */ /* 0x000fe20000010000 */
[----:B----4-:R-:W-:Y:S01]  /*84d0*/  HMMA.16816.F32 R76, R8, R12, R76 ;  /* 0x0000000c084c723c */ /* 0x010fe2000000184c */
[----:B------:R-:W-:-:S02]  /*84e0*/  FADD.FTZ R0, R149, R0 ;  /* 0x0000000095007221 */ /* 0x000fc40000010000 */
[----:B------:R-:W-:Y:S02]  /*84f0*/  FADD.FTZ R2, R243, R2 ;  /* 0x00000002f3027221 */ /* 0x000fe40000010000 */
[----:B------:R-:W-:Y:S02]  /*8500*/  FADD.FTZ R0, R147, R0 ;  /* 0x0000000093007221 */ /* 0x000fe40000010000 */
[----:B------:R-:W-:Y:S01]  /*8510*/  FADD.FTZ R2, R245, R2 ;  /* 0x00000002f5027221 */ /* 0x000fe20000010000 */
[----:B------:R-:W-:Y:S01]  /*8520*/  HMMA.16816.F32 R32, R8, R14, R32 ;  /* 0x0000000e0820723c */ /* 0x000fe20000001820 */
[----:B------:R-:W-:Y:S01]  /*8530*/  FADD.FTZ R0, R151, R0 ;  /* 0x0000000097007221 */ /* 0x000fe20000010000 */
[----:B------:R-:W2:Y:S01]  /*8540*/  LDSM.16.MT88.4 R12, [R135+0x11000] ;  /* 0x01100000870c783b */ /* 0x000ea20000004200 */
[----:B------:R-:W-:Y:S02]  /*8550*/  FADD.FTZ R2, R242, R2 ;  /* 0x00000002f2027221 */ /* 0x000fe40000010000 */
[----:B------:R-:W-:-:S02]  /*8560*/  FADD.FTZ R0, R148, R0 ;  /* 0x0000000094007221 */ /* 0x000fc40000010000 */
[----:B------:R-:W-:Y:S01]  /*8570*/  FADD.FTZ R2, R244, R2 ;  /* 0x00000002f4027221 */ /* 0x000fe20000010000 */
[----:B------:R-:W-:Y:S01]  /*8580*/  LDSM.16.MT88.4 R148, [R217+0x11800] ;  /* 0x01180000d994783b */ /* 0x000fe20000004200 */
        /* <DEDUP_REMOVED lines=59> */
[----:B------:R3:W4:Y:S01]  /*8940*/  MUFU.EX2 R59, R4 ;  /* 0x00000004003b7308 */ /* 0x0007220000000800 */
        /* <DEDUP_REMOVED lines=13> */
[----:B----4-:R-:W-:-:S02]  /*8a20*/  FADD.FTZ R0, R59, R0 ;  /* 0x000000003b007221 */ /* 0x010fc40000010000 */
[----:B------:R-:W-:-:S04]  /*8a30*/  FADD.FTZ R2, R84, R2 ;  /* 0x0000000254027221 */ /* 0x000fc80000010000 */
[----:B------:R-:W-:-:S04]  /*8a40*/  FADD.FTZ R2, R65, R2 ;  /* 0x0000000241027221 */ /* 0x000fc80000010000 */
[----:B------:R-:W-:Y:S01]  /*8a50*/  FADD.FTZ R2, R64, R2 ;  /* 0x0000000240027221 */ /* 0x000fe20000010000 */
[C---:B---3--:R-:W-:Y:S01]  /*8a60*/  F2FP.PACK_AB R9, R60.reuse, R59 ;  /* 0x0000003b3c09723e */ /* 0x048fe200000000ff */
[--C-:B------:R-:W-:Y:S02]  /*8a70*/  FFMA.FTZ R4, R203, c[0x0][0x23c], -R5.reuse ;  /* 0x00008f00cb047a23 */ /* 0x100fe40000010805 */
[----:B------:R-:W-:Y:S02]  /*8a80*/  FADD.FTZ R0, R60, R0 ;  /* 0x000000003c007221 */ /* 0x000fe40000010000 */
[----:B------:R3:W4:Y:S01]  /*8a90*/  MUFU.EX2 R58, R4 ;  /* 0x00000004003a7308 */ /* 0x0007220000000800 */
[----:B------:R-:W-:Y:S02]  /*8aa0*/  FADD.FTZ R2, R61, R2 ;  /* 0x000000023d027221 */ /* 0x000fe40000010000 */
[----:B---3--:R-:W-:Y:S02]  /*8ab0*/  FFMA.FTZ R4, R204, c[0x0][0x23c], -R5 ;  /* 0x00008f00cc047a23 */ /* 0x008fe40000010805 */
[----:B----4-:R-:W-:-:S03]  /*8ac0*/  FADD.FTZ R0, R58, R0 ;  /* 0x000000003a007221 */ /* 0x010fc60000010000 */
[----:B------:R-:W3:Y:S02]  /*8ad0*/  MUFU.EX2 R57, R4 ;  /* 0x0000000400397308 */ /* 0x000ee40000000800 */
[----:B---3--:R-:W-:Y:S01]  /*8ae0*/  F2FP.PACK_AB R11, R57, R58 ;  /* 0x0000003a390b723e */ /* 0x008fe200000000ff */
[----:B------:R-:W-:Y:S02]  /*8af0*/  FFMA.FTZ R4, R205, c[0x0][0x23c], -R6 ;  /* 0x00008f00cd047a23 */ /* 0x000fe40000010806 */
[----:B------:R-:W-:-:S03]  /*8b00*/  FADD.FTZ R0, R57, R0 ;  /* 0x0000000039007221 */ /* 0x000fc60000010000 */
[----:B------:R3:W4:Y:S01]  /*8b10*/  MUFU.EX2 R56, R4 ;  /* 0x0000000400387308 */ /* 0x0007220000000800 */
        /* <DEDUP_REMOVED lines=21> */
[C---:B---3--:R-:W-:Y:S01]  /*8c70*/  FADD.FTZ R2, R37.reuse, R2 ;  /* 0x0000000225027221 */ /* 0x048fe20000010000 */
[----:B------:R-:W-:Y:S01]  /*8c80*/  F2FP.PACK_AB R166, R37, R38 ;  /* 0x0000002625a6723e */ /* 0x000fe200000000ff */
[----:B-1----:R-:W-:Y:S02]  /*8c90*/  FFMA.FTZ R4, R207, c[0x0][0x23c], -R5 ;  /* 0x00008f00cf047a23 */ /* 0x002fe40000010805 */
[----:B--2---:R-:W-:-:S03]  /*8ca0*/  FADD.FTZ R0, R19, R0 ;  /* 0x0000000013007221 */ /* 0x004fc60000010000 */
        /* <DEDUP_REMOVED lines=8> */
[----:B--2---:R-:W1:Y:S03]  /*8d30*/  LDSM.16.MT88.4 R4, [R216+0x11800] ;  /* 0x01180000d804783b */ /* 0x004e660000004200 */
[C---:B---3--:R-:W-:Y:S01]  /*8d40*/  FADD.FTZ R0, R16.reuse, R0 ;  /* 0x0000000010007221 */ /* 0x048fe20000010000 */
[----:B------:R-:W-:-:S04]  /*8d50*/  F2FP.PACK_AB R167, R16, R17 ;  /* 0x0000001110a7723e */ /* 0x000fc800000000ff */
[----:B------:R2:W-:Y:S03]  /*8d60*/  STL [R1+0x1c], R0 ;  /* 0x00001c0001007387 */ /* 0x0005e60000100800 */
[C---:B------:R-:W-:Y:S01]  /*8d70*/  HMMA.16816.F32 R136, R164.reuse, R140, R44 ;  /* 0x0000008ca488723c */ /* 0x040fe2000000182c */
[----:B------:R2:W-:Y:S07]  /*8d80*/  STL [R1+0x18], R2 ;  /* 0x0000180201007387 */ /* 0x0005ee0000100800 */
        /* <DEDUP_REMOVED lines=8> */
[----:B--2---:R-:W-:Y:S01]  /*8e10*/  IADD3 R0, R188, -0x2, RZ ;  /* 0xfffffffebc007810 */ /* 0x004fe20007ffe0ff */
[----:B------:R-:W-:Y:S01]  /*8e20*/  ULDC UR4, c[0x0][0x1a0] ;  /* 0x0000680000047ab9 */ /* 0x000fe20000000800 */
[----:B------:R-:W-:Y:S01]  /*8e30*/  IMAD.MOV.U32 R133, RZ, RZ, R3 ;  /* 0x000000ffff857224 */ /* 0x000fe200078e0003 */
[----:B------:R-:W-:Y:S01]  /*8e40*/  ULEA UR4, -UR4, URZ, 0x8 ;  /* 0x0000003f04047291 */ /* 0x000fe2000f8e413f */
[----:B------:R-:W-:Y:S01]  /*8e50*/  IMAD.MOV.U32 R132, RZ, RZ, R36 ;  /* 0x000000ffff847224 */ /* 0x000fe200078e0024 */
[----:B------:R1:W-:Y:S02]  /*8e60*/  STL [R1], R0 ;  /* 0x0000000001007387 */ /* 0x0003e40000100800 */
[----:B------:R-:W-:-:S02]  /*8e70*/  USHF.R.S32.HI UR6, URZ, 0x1f, UR4 ;  /* 0x0000001f3f067899 */ /* 0x000fc40008011404 */
[----:B------:R2:W-:Y:S01]  /*8e80*/  STL [R1+0x14], R178 ;  /* 0x000014b201007387 */ /* 0x0005e20000100800 */
[----:B------:R-:W-:-:S03]  /*8e90*/  MOV R2, UR4 ;  /* 0x0000000400027c02 */ /* 0x000fc60008000f00 */
[----:B------:R2:W-:Y:S01]  /*8ea0*/  STL [R1+0x10], R179 ;  /* 0x000010b301007387 */ /* 0x0005e20000100800 */
[----:B-1----:R-:W-:-:S03]  /*8eb0*/  MOV R0, UR6 ;  /* 0x0000000600007c02 */ /* 0x002fc60008000f00 */
.L_x_2186:
[----:B------:R-:W-:Y:S01]  /*8ec0*/  ULDC UR8, c[0x0][0x1a0] ;  /* 0x0000680000087ab9 */ /* 0x000fe20000000800 */
[----:B-1----:R1:W5:Y:S01]  /*8ed0*/  LDL R242, [R1] ;  /* 0x0000000001f27983 */ /* 0x0023620000100800 */
[----:B------:R-:W-:Y:S01]  /*8ee0*/  ULEA UR6, -UR8, URZ, 0x8 ;  /* 0x0000003f08067291 */ /* 0x000fe2000f8e413f */
[----:B------:R-:W-:Y:S04]  /*8ef0*/  DEPBAR.LE SB0, 0x0 ;  /* 0x000080000000791a */ /* 0x000fe80000000000 */
[----:B------:R-:W-:Y:S01]  /*8f00*/  ULDC UR14, c[0x0][0x1a0] ;  /* 0x00006800000e7ab9 */ /* 0x000fe20000000800 */
[----:B------:R-:W-:Y:S01]  /*8f10*/  BAR.SYNC.DEFER_BLOCKING 0x0 ;  /* 0x0000000000007b1d */ /* 0x000fe20000010000 */
[----:B------:R-:W-:Y:S02]  /*8f20*/  USHF.R.S32.HI UR4, URZ, 0x1f, UR6 ;  /* 0x0000001f3f047899 */ /* 0x000fe40008011406 */
[----:B------:R-:W-:Y:S04]  /*8f30*/  ULEA UR13, -UR14, URZ, 0x8 ;  /* 0x0000003f0e0d7291 */ /* 0x000fe8000f8e413f */
[----:B------:R-:W-:Y:S02]  /*8f40*/  MOV R0, UR4 ;  /* 0x0000000400007c02 */ /* 0x000fe40008000f00 */
[----:B------:R-:W-:Y:S01]  /*8f50*/  MOV R2, UR13 ;  /* 0x0000000d00027c02 */ /* 0x000fe20008000f00 */
[----:B------:R-:W-:-:S05]  /*8f60*/  @P6 BRA `(.L_x_2183) ;  /* 0x000003c000006947 */ /* 0x000fca0003800000 */
[----:B-----5:R-:W-:Y:S01]  /*8f70*/  IMAD.SHL.U32 R5, R242, 0x100, RZ ;  /* 0x00000100f2057824 */ /* 0x020fe200078e00ff */
[----:B------:R-:W3:Y:S01]  /*8f80*/  LDL.64 R10, [R1+0x8] ;  /* 0x00000800010a7983 */ /* 0x000ee20000100a00 */
[----:B------:R-:W-:Y:S03]  /*8f90*/  IABS R9, c[0x0][0x2d0] ;  /* 0x0000b40000097a13 */ /* 0x000fe60000000000 */
[C---:B------:R-:W-:Y:S01]  /*8fa0*/  IADD3 R7, R5.reuse, 0x100, RZ ;  /* 0x0000010005077810 */ /* 0x040fe20007ffe0ff */
[----:B------:R-:W4:Y:S01]  /*8fb0*/  I2F.RP R2, R9 ;  /* 0x0000000900027306 */ /* 0x000f220000209400 */
[----:B------:R-:W-:Y:S02]  /*8fc0*/  IABS R6, R5 ;  /* 0x0000000500067213 */ /* 0x000fe40000000000 */
[----:B------:R-:W-:Y:S02]  /*8fd0*/  IABS R4, R7 ;  /* 0x0000000700047213 */ /* 0x000fe40000000000 */
[----:B------:R-:W-:Y:S02]  /*8fe0*/  LOP3.LUT R5, R5, c[0x0][0x2d0], RZ, 0x3c, !PT ;  /* 0x0000b40005057a12 */ /* 0x000fe400078e3cff */
[----:B------:R-:W-:Y:S02]  /*8ff0*/  LOP3.LUT R7, R7, c[0x0][0x2d0], RZ, 0x3c, !PT ;  /* 0x0000b40007077a12 */ /* 0x000fe400078e3cff */
[----:B------:R-:W-:Y:S02]  /*9000*/  ISETP.GE.AND P0, PT, R5, RZ, PT ;  /* 0x000000ff0500720c */ /* 0x000fe40003f06270 */
[----:B------:R-:W-:Y:S01]  /*9010*/  ISETP.GE.AND P2, PT, R7, RZ, PT ;  /* 0x000000ff0700720c */ /* 0x000fe20003f46270 */
[----:B----4-:R-:W4:Y:S02]  /*9020*/  MUFU.RCP R2, R2 ;  /* 0x0000000200027308 */ /* 0x010f240000001000 */
[----:B----4-:R-:W-:Y:S08]  /*9030*/  IADD3 R2, R2, 0xffffffe, RZ ;  /* 0x0ffffffe02027810 */ /* 0x010ff00007ffe0ff */
[----:B------:R-:W4:Y:S02]  /*9040*/  F2I.FTZ.U32.TRUNC.NTZ R3, R2 ;  /* 0x0000000200037305 */ /* 0x000f24000021f000 */
[--C-:B----4-:R-:W-:Y:S02]  /*9050*/  IMAD.MOV R0, RZ, RZ, -R3.reuse ;  /* 0x000000ffff007224 */ /* 0x110fe400078e0a03 */
        /* <DEDUP_REMOVED lines=25> */
[-C--:B---3--:R-:W-:Y:S02]  /*91f0*/  LEA R4, P1, R6, R10.reuse, 0x2 ;  /* 0x0000000a06047211 */ /* 0x088fe400078210ff */
[----:B------:R-:W-:Y:S02]  /*9200*/  LEA R2, P0, R0, R10, 0x2 ;  /* 0x0000000a00027211 */ /* 0x000fe400078010ff */
[-C--:B------:R-:W-:Y:S02]  /*9210*/  LEA.HI.X.SX32 R5, R6, R11.reuse, 0x2, P1 ;  /* 0x0000000b06057211 */ /* 0x080fe400008f16ff */
[C---:B------:R-:W-:Y:S01]  /*9220*/  LEA.HI.X.SX32 R3, R0.reuse, R11, 0x2, P0 ;  /* 0x0000000b00037211 */ /* 0x040fe200000f16ff */
[----:B------:R-:W-:Y:S02]  /*9230*/  IMAD.IADD R0, R0, 0x1, -R6 ;  /* 0x0000000100007824 */ /* 0x000fe400078e0a06 */
[----:B------:R3:W4:Y:S04]  /*9240*/  LDG.E R7, [R4.64] ;  /* 0x0000000a04077981 */ /* 0x000728000c1e1900 */
[----:B---3--:R3:W4:Y:S02]  /*9250*/  LDG.E R5, [R2.64] ;  /* 0x0000000a02057981 */ /* 0x008724000c1e1900 */
[----:B---3--:R-:W-:Y:S04]  /*9260*/  IMAD.MOV.U32 R2, RZ, RZ, c[0x0][0x2d0] ;  /* 0x0000b400ff027624 */ /* 0x008fe800078e00ff */
[----:B------:R-:W-:Y:S05]  /*9270*/  IMAD R0, R0, R2, -0x100 ;  /* 0xffffff0000007424 */ /* 0x000fea00078e0202 */
[----:B------:R-:W-:Y:S05]  /*9280*/  SHF.R.S32.HI R2, RZ, 0x1f, R0 ;  /* 0x0000001fff027819 */ /* 0x000fea0000011400 */
[----:B------:R-:W-:Y:S02]  /*9290*/  IMAD R4, R2, c[0x0][0x1a0], RZ ;  /* 0x0000680002047a24 */ /* 0x000fe400078e02ff */
[C---:B------:R-:W-:Y:S04]  /*92a0*/  IMAD.WIDE.U32 R2, R0.reuse, c[0x0][0x1a0], RZ ;  /* 0x0000680000027a25 */ /* 0x040fe800078e00ff */
[----:B------:R-:W-:Y:S04]  /*92b0*/  IMAD R0, R0, c[0x0][0x1a4], R4 ;  /* 0x0000690000007a24 */ /* 0x000fe800078e0204 */
[----:B------:R-:W-:Y:S02]  /*92c0*/  IMAD.IADD R3, R3, 0x1, R0 ;  /* 0x0000000103037824 */ /* 0x000fe400078e0200 */
[----:B----4-:R-:W-:Y:S04]  /*92d0*/  IMAD.IADD R5, R7, 0x1, -R5 ;  /* 0x0000000107057824 */ /* 0x010fe800078e0a05 */
[C---:B------:R-:W-:Y:S01]  /*92e0*/  IMAD.WIDE.U32 R2, R5.reuse, c[0x0][0x188], R2 ;  /* 0x0000620005027a25 */ /* 0x040fe200078e0002 */
[----:B------:R-:W-:Y:S05]  /*92f0*/  SHF.R.S32.HI R4, RZ, 0x1f, R5 ;  /* 0x0000001fff047819 */ /* 0x000fea0000011405 */
[----:B------:R-:W-:Y:S04]  /*9300*/  IMAD R0, R4, c[0x0][0x188], RZ ;  /* 0x0000620004007a24 */ /* 0x000fe800078e02ff */
[----:B------:R-:W-:Y:S04]  /*9310*/  IMAD R0, R5, c[0x0][0x18c], R0 ;  /* 0x0000630005007a24 */ /* 0x000fe800078e0200 */
[----:B------:R-:W-:Y:S02]  /*9320*/  IMAD.IADD R0, R3, 0x1, R0 ;  /* 0x0000000103007824 */ /* 0x000fe400078e0200 */
.L_x_2183:
[----:B------:R-:W3:Y:S04]  /*9330*/  LDL.LU R11, [R1+0x10] ;  /* 0x00001000010b7983 */ /* 0x000ee80000300800 */
[----:B------:R-:W4:Y:S02]  /*9340*/  LDL.LU R10, [R1+0x14] ;  /* 0x00001400010a7983 */ /* 0x000f240000300800 */
[C---:B----4-:R-:W-:Y:S04]  /*9350*/  LEA R10, P0, R2.reuse, R10, 0x1 ;  /* 0x0000000a020a7211 */ /* 0x050fe800078008ff */
[----:B---3--:R-:W-:Y:S01]  /*9360*/  LEA.HI.X R11, R2, R11, R0, 0x1, P0 ;  /* 0x0000000b020b7211 */ /* 0x008fe200000f0c00 */
[----:B------:R3:W-:Y:S01]  /*9370*/  STL [R1+0x14], R10 ;  /* 0x0000140a01007387 */ /* 0x0007e20000100800 */
[----:B------:R-:W-:Y:S03]  /*9380*/  IADD3 R8, P0, R10, UR12, RZ ;  /* 0x0000000c0a087c10 */ /* 0x000fe6000ff1e0ff */
[----:B------:R-:W-:Y:S01]  /*9390*/  @!PT LDS RZ, [RZ] ;  /* 0x00000000fffff984 */ /* 0x000fe20000000800 */
[----:B------:R-:W-:Y:S01]  /*93a0*/  @!PT LDS RZ, [RZ] ;  /* 0x00000000fffff984 */ /* 0x000fe20000000800 */
[----:B------:R-:W-:Y:S01]  /*93b0*/  @!PT LDS RZ, [RZ] ;  /* 0x00000000fffff984 */ /* 0x000fe20000000800 */
[----:B------:R3:W-:Y:S01]  /*93c0*/  LDGSTS.E.BYPASS.LTC128B.128 [R241+0xa000], [R10.64] ;  /* 0x0a0000000af17fae */ /* 0x0007e2000b901d4a */
[----:B------:R-:W-:Y:S02]  /*93d0*/  IADD3.X R9, R11, UR7, RZ, P0, !PT ;  /* 0x000000070b097c10 */ /* 0x000fe400087fe4ff */
[----:B------:R-:W-:Y:S04]  /*93e0*/  IADD3 R6, P0, R8, UR12, RZ ;  /* 0x0000000c08067c10 */ /* 0x000fe8000ff1e0ff */
[----:B------:R-:W-:Y:S01]  /*93f0*/  IADD3.X R7, R9, UR7, RZ, P0, !PT ;  /* 0x0000000709077c10 */ /* 0x000fe200087fe4ff */
[----:B------:R4:W-:Y:S01]  /*9400*/  LDGSTS.E.BYPASS.LTC128B.128 [R241+0xa800], [R8.64] ;  /* 0x0a80000008f17fae */ /* 0x0009e2000b901d4a */
[----:B------:R-:W-:Y:S04]  /*9410*/  IADD3 R4, P0, R6, UR12, RZ ;  /* 0x0000000c06047c10 */ /* 0x000fe8000ff1e0ff */
[----:B------:R-:W-:Y:S02]  /*9420*/  IADD3.X R5, R7, UR7, RZ, P0, !PT ;  /* 0x0000000707057c10 */ /* 0x000fe400087fe4ff */
[----:B------:R-:W-:Y:S01]  /*9430*/  IADD3 R2, P0, R4, UR12, RZ ;  /* 0x0000000c04027c10 */ /* 0x000fe2000ff1e0ff */
[----:B------:R1:W-:Y:S03]  /*9440*/  LDGSTS.E.BYPASS.LTC128B.128 [R241+0xb000], [R6.64] ;  /* 0x0b00000006f17fae */ /* 0x0003e6000b901d4a */
[----:B------:R-:W-:Y:S02]  /*9450*/  IADD3.X R3, R5, UR7, RZ, P0, !PT ;  /* 0x0000000705037c10 */ /* 0x000fe400087fe4ff */
[----:B------:R-:W-:Y:S03]  /*9460*/  IADD3 R14, P0, R2, UR12, RZ ;  /* 0x0000000c020e7c10 */ /* 0x000fe6000ff1e0ff */
        /* <DEDUP_REMOVED lines=13> */
[----:B---3--:R-:W-:Y:S05]  /*9540*/  IADD3 R10, P0, R16, UR12, RZ ;  /* 0x0000000c100a7c10 */ /* 0x008fea000ff1e0ff */
[----:B------:R3:W-:Y:S04]  /*9550*/  STL [R1+0x10], R11 ;  /* 0x0000100b01007387 */ /* 0x0007e80000100800 */
[----:B------:R1:W-:Y:S08]  /*9560*/  LDGSTS.E.BYPASS.LTC128B.128 [R241+0xd800], [R18.64] ;  /* 0x0d80000012f17fae */ /* 0x0003f0000b901d4a */
[----:B------:R2:W-:Y:S08]  /*9570*/  LDGSTS.E.BYPASS.LTC128B.128 [R241+0xe000], [R20.64] ;  /* 0x0e00000014f17fae */ /* 0x0005f0000b901d4a */
[----:B------:R2:W-:Y:S01]  /*9580*/  LDGSTS.E.BYPASS.LTC128B.128 [R241+0xe800], [R16.64] ;  /* 0x0e80000010f17fae */ /* 0x0005e2000b901d4a */
[----:B---3--:R-:W-:Y:S02]  /*9590*/  IADD3.X R11, R17, UR7, RZ, P0, !PT ;  /* 0x00000007110b7c10 */ /* 0x008fe400087fe4ff */
[----:B----4-:R-:W-:Y:S05]  /*95a0*/  IADD3 R8, P0, R10, UR12, RZ ;  /* 0x0000000c0a087c10 */ /* 0x010fea000ff1e0ff */
[----:B------:R3:W-:Y:S01]  /*95b0*/  LDGSTS.E.BYPASS.LTC128B.128 [R241+0xf000], [R10.64] ;  /* 0x0f0000000af17fae */ /* 0x0007e2000b901d4a */
[----:B------:R-:W-:Y:S02]  /*95c0*/  IADD3.X R9, R11, UR7, RZ, P0, !PT ;  /* 0x000000070b097c10 */ /* 0x000fe400087fe4ff */
[----:B-1----:R-:W-:Y:S04]  /*95d0*/  IADD3 R6, P0, R8, UR12, RZ ;  /* 0x0000000c08067c10 */ /* 0x002fe8000ff1e0ff */
[----:B------:R-:W-:Y:S01]  /*95e0*/  IADD3.X R7, R9, UR7, RZ, P0, !PT ;  /* 0x0000000709077c10 */ /* 0x000fe200087fe4ff */
[----:B------:R1:W-:Y:S01]  /*95f0*/  LDGSTS.E.BYPASS.LTC128B.128 [R241+0xf800], [R8.64] ;  /* 0x0f80000008f17fae */ /* 0x0003e2000b901d4a */
[----:B--2---:R-:W-:Y:S04]  /*9600*/  IADD3 R4, P0, R6, UR12, RZ ;  /* 0x0000000c06047c10 */ /* 0x004fe8000ff1e0ff */
[----:B------:R-:W-:Y:S02]  /*9610*/  IADD3.X R5, R7, UR7, RZ, P0, !PT ;  /* 0x0000000707057c10 */ /* 0x000fe400087fe4ff */
[----:B------:R-:W-:Y:S01]  /*9620*/  IADD3 R2, P0, R4, UR12, RZ ;  /* 0x0000000c04027c10 */ /* 0x000fe2000ff1e0ff */
[----:B------:R2:W-:Y:S03]  /*9630*/  LDGSTS.E.BYPASS.LTC128B.128 [R241+0x10000], [R6.64] ;  /* 0x1000000006f17fae */ /* 0x0005e6000b901d4a */
[----:B------:R-:W-:Y:S05]  /*9640*/  IADD3.X R3, R5, UR7, RZ, P0, !PT ;  /* 0x0000000705037c10 */ /* 0x000fea00087fe4ff */
[----:B------:R2:W-:Y:S01]  /*9650*/  LDGSTS.E.BYPASS.LTC128B.128 [R241+0x10800], [R4.64] ;  /* 0x1080000004f17fae */ /* 0x0005e2000b901d4a */
[----:B---3--:R-:W-:Y:S04]  /*9660*/  IADD3 R10, P0, R2, UR12, RZ ;  /* 0x0000000c020a7c10 */ /* 0x008fe8000ff1e0ff */
[----:B------:R-:W-:Y:S03]  /*9670*/  IADD3.X R11, R3, UR7, RZ, P0, !PT ;  /* 0x00000007030b7c10 */ /* 0x000fe600087fe4ff */
[----:B------:R3:W-:Y:S08]  /*9680*/  LDGSTS.E.BYPASS.LTC128B.128 [R241+0x11000], [R2.64] ;  /* 0x1100000002f17fae */ /* 0x0007f0000b901d4a */
[----:B------:R1:W-:Y:S08]  /*9690*/  LDGSTS.E.BYPASS.LTC128B.128 [R241+0x11800], [R10.64] ;  /* 0x118000000af17fae */ /* 0x0003f0000b901d4a */
[----:B------:R-:W-:Y:S08]  /*96a0*/  LDSM.16.M88.4 R128, [R222] ;  /* 0x00000000de80783b */ /* 0x000ff00000000200 */
[----:B------:R-:W0:Y:S08]  /*96b0*/  LDGDEPBAR ;  /* 0x00000000000079af */ /* 0x000e300000000000 */
[----:B------:R-:W-:Y:S08]  /*96c0*/  LDSM.16.M88.4 R16, [R220+0x800] ;  /* 0x00080000dc10783b */ /* 0x000ff00000000200 */
[----:B-1----:R-:W2:Y:S08]  /*96d0*/  LDSM.16.M88.4 R8, [R220] ;  /* 0x00000000dc08783b */ /* 0x002eb00000000200 */
[----:B------:R-:W1:Y:S08]  /*96e0*/  LDSM.16.M88.4 R24, [R220+0x1000] ;  /* 0x00100000dc18783b */ /* 0x000e700000000200 */
[----:B------:R-:W4:Y:S08]  /*96f0*/  LDSM.16.M88.4 R32, [R220+0x1800] ;  /* 0x00180000dc20783b */ /* 0x000f300000000200 */
[----:B------:R-:W1:Y:S08]  /*9700*/  LDSM.16.M88.4 R40, [R220+0x2000] ;  /* 0x00200000dc28783b */ /* 0x000e700000000200 */
[----:B------:R-:W1:Y:S08]  /*9710*/  LDSM.16.M88.4 R48, [R220+0x2800] ;  /* 0x00280000dc30783b */ /* 0x000e700000000200 */
[----:B------:R-:W3:Y:S01]  /*9720*/  LDSM.16.M88.4 R56, [R220+0x3000] ;  /* 0x00300000dc38783b */ /* 0x000ee20000000200 */
[C---:B--2---:R-:W-:Y:S07]  /*9730*/  HMMA.16816.F32 R4, R128.reuse, R8, RZ ;  /* 0x000000088004723c */ /* 0x044fee00000018ff */
[----:B------:R-:W2:Y:S01]  /*9740*/  LDSM.16.M88.4 R64, [R220+0x3800] ;  /* 0x00380000dc40783b */ /* 0x000ea20000000200 */
[C---:B------:R-:W-:Y:S07]  /*9750*/  HMMA.16816.F32 R8, R128.reuse, R10, RZ ;  /* 0x0000000a8008723c */ /* 0x040fee00000018ff */
[----:B------:R-:W2:Y:S01]  /*9760*/  LDSM.16.M88.4 R72, [R220+0x4000] ;  /* 0x00400000dc48783b */ /* 0x000ea20000000200 */
[C---:B------:R-:W-:Y:S07]  /*9770*/  HMMA.16816.F32 R12, R128.reuse, R16, RZ ;  /* 0x00000010800c723c */ /* 0x040fee00000018ff */
[----:B------:R-:W2:Y:S01]  /*9780*/  LDSM.16.M88.4 R80, [R220+0x4800] ;  /* 0x00480000dc50783b */ /* 0x000ea20000000200 */
[C---:B------:R-:W-:Y:S07]  /*9790*/  HMMA.16816.F32 R16, R128.reuse, R18, RZ ;  /* 0x000000128010723c */ /* 0x040fee00000018ff */
[----:B------:R-:W2:Y:S01]  /*97a0*/  LDSM.16.M88.4 R88, [R220+0x5000] ;  /* 0x00500000dc58783b */ /* 0x000ea20000000200 */
[C---:B-1----:R-:W-:Y:S07]  /*97b0*/  HMMA.16816.F32 R20, R128.reuse, R24, RZ ;  /* 0x000000188014723c */ /* 0x042fee00000018ff */
[----:B------:R-:W1:Y:S01]  /*97c0*/  LDSM.16.M88.4 R96, [R220+0x5800] ;  /* 0x00580000dc60783b */ /* 0x000e620000000200 */
[C---:B------:R-:W-:Y:S07]  /*97d0*/  HMMA.16816.F32 R24, R128.reuse, R26, RZ ;  /* 0x0000001a8018723c */ /* 0x040fee00000018ff */
[----:B------:R-:W1:Y:S01]  /*97e0*/  LDSM.16.M88.4 R104, [R220+0x6000] ;  /* 0x00600000dc68783b */ /* 0x000e620000000200 */
[C---:B----4-:R-:W-:Y:S07]  /*97f0*/  HMMA.16816.F32 R28, R128.reuse, R32, RZ ;  /* 0x00000020801c723c */ /* 0x050fee00000018ff */
[----:B------:R-:W4:Y:S01]  /*9800*/  LDSM.16.M88.4 R112, [R220+0x6800] ;  /* 0x00680000dc70783b */ /* 0x000f220000000200 */
[C---:B------:R-:W-:Y:S07]  /*9810*/  HMMA.16816.F32 R32, R128.reuse, R34, RZ ;  /* 0x000000228020723c */ /* 0x040fee00000018ff */
[----:B------:R-:W1:Y:S01]  /*9820*/  LDSM.16.M88.4 R120, [R220+0x7000] ;  /* 0x00700000dc78783b */ /* 0x000e620000000200 */
[C---:B------:R-:W-:Y:S07]  /*9830*/  HMMA.16816.F32 R36, R128.reuse, R40, RZ ;  /* 0x000000288024723c */ /* 0x040fee00000018ff */
[----:B------:R-:W1:Y:S01]  /*9840*/  LDSM.16.M88.4 R168, [R220+0x7800] ;  /* 0x00780000dca8783b */ /* 0x000e620000000200 */
[C---:B------:R-:W-:Y:S07]  /*9850*/  HMMA.16816.F32 R40, R128.reuse, R42, RZ ;  /* 0x0000002a8028723c */ /* 0x040fee00000018ff */
[----:B------:R-:W-:Y:S01]  /*9860*/  LDSM.16.M88.4 R172, [R225] ;  /* 0x00000000e1ac783b */ /* 0x000fe20000000200 */
[C---:B------:R-:W-:Y:S07]  /*9870*/  HMMA.16816.F32 R44, R128.reuse, R48, RZ ;  /* 0x00000030802c723c */ /* 0x040fee00000018ff */
[----:B------:R-:W1:Y:S01]  /*9880*/  LDSM.16.M88.4 R176, [R219] ;  /* 0x00000000dbb0783b */ /* 0x000e620000000200 */
[C---:B------:R-:W-:Y:S07]  /*9890*/  HMMA.16816.F32 R48, R128.reuse, R50, RZ ;  /* 0x000000328030723c */ /* 0x040fee00000018ff */
[----:B------:R-:W1:Y:S01]  /*98a0*/  LDSM.16.M88.4 R180, [R219+0x800] ;  /* 0x00080000dbb4783b */ /* 0x000e620000000200 */
[C---:B---3--:R-:W-:Y:S07]  /*98b0*/  HMMA.16816.F32 R52, R128.reuse, R56, RZ ;  /* 0x000000388034723c */ /* 0x048fee00000018ff */
[----:B------:R-:W3:Y:S01]  /*98c0*/  LDSM.16.M88.4 R184, [R219+0x1000] ;  /* 0x00100000dbb8783b */ /* 0x000ee20000000200 */
[C---:B------:R-:W-:Y:S07]  /*98d0*/  HMMA.16816.F32 R56, R128.reuse, R58, RZ ;  /* 0x0000003a8038723c */ /* 0x040fee00000018ff */
[----:B------:R-:W1:Y:S01]  /*98e0*/  LDSM.16.M88.4 R188, [R219+0x1800] ;  /* 0x00180000dbbc783b */ /* 0x000e620000000200 */
[C---:B--2---:R-:W-:Y:S07]  /*98f0*/  HMMA.16816.F32 R60, R128.reuse, R64, RZ ;  /* 0x00000040803c723c */ /* 0x044fee00000018ff */
[----:B------:R-:W-:Y:S01]  /*9900*/  LDSM.16.M88.4 R192, [R219+0x2800] ;  /* 0x00280000dbc0783b */ /* 0x000fe20000000200 */
[C---:B------:R-:W-:Y:S07]  /*9910*/  HMMA.16816.F32 R64, R128.reuse, R66, RZ ;  /* 0x000000428040723c */ /* 0x040fee00000018ff */
[----:B------:R-:W-:Y:S01]  /*9920*/  LDSM.16.M88.4 R196, [R219+0x4000] ;  /* 0x00400000dbc4783b */ /* 0x000fe20000000200 */
[C---:B------:R-:W-:Y:S07]  /*9930*/  HMMA.16816.F32 R68, R128.reuse, R72, RZ ;  /* 0x000000488044723c */ /* 0x040fee00000018ff */
[----:B------:R-:W-:Y:S01]  /*9940*/  LDSM.16.M88.4 R200, [R219+0x4800] ;  /* 0x00480000dbc8783b */ /* 0x000fe20000000200 */
[C---:B------:R-:W-:Y:S07]  /*9950*/  HMMA.16816.F32 R72, R128.reuse, R74, RZ ;  /* 0x0000004a8048723c */ /* 0x040fee00000018ff */
[----:B------:R-:W-:Y:S01]  /*9960*/  LDSM.16.M88.4 R204, [R219+0x5800] ;  /* 0x00580000dbcc783b */ /* 0x000fe20000000200 */
[C---:B------:R-:W-:Y:S07]  /*9970*/  HMMA.16816.F32 R76, R128.reuse, R80, RZ ;  /* 0x00000050804c723c */ /* 0x040fee00000018ff */
[----:B------:R-:W-:Y:S01]  /*9980*/  LDSM.16.M88.4 R208, [R236] ;  /* 0x00000000ecd0783b */ /* 0x000fe20000000200 */
[C---:B------:R-:W-:Y:S07]  /*9990*/  HMMA.16816.F32 R80, R128.reuse, R82, RZ ;  /* 0x000000528050723c */ /* 0x040fee00000018ff */
[----:B------:R-:W-:Y:S01]  /*99a0*/  LDSM.16.M88.4 R212, [R235] ;  /* 0x00000000ebd4783b */ /* 0x000fe20000000200 */
[C---:B------:R-:W-:Y:S08]  /*99b0*/  HMMA.16816.F32 R84, R128.reuse, R88, RZ ;  /* 0x000000588054723c */ /* 0x040ff000000018ff */
[C---:B------:R-:W-:Y:S08]  /*99c0*/  HMMA.16816.F32 R88, R128.reuse, R90, RZ ;  /* 0x0000005a8058723c */ /* 0x040ff000000018ff */
[C---:B-1----:R-:W-:Y:S08]  /*99d0*/  HMMA.16816.F32 R92, R128.reuse, R96, RZ ;  /* 0x00000060805c723c */ /* 0x042ff000000018ff */
        /* <DEDUP_REMOVED lines=27> */
[----:B------:R-:W-:Y:S07]  /*9b90*/  LDSM.16.M88.4 R192, [R221] ;  /* 0x00000000ddc0783b */ /* 0x000fee0000000200 */
[C---:B--2---:R-:W-:Y:S08]  /*9ba0*/  HMMA.16816.F32 R52, R172.reuse, R176, R52 ;  /* 0x000000b0ac34723c */ /* 0x044ff00000001834 */
[C---:B------:R-:W-:Y:S01]  /*9bb0*/  HMMA.16816.F32 R56, R172.reuse, R178, R56 ;  /* 0x000000b2ac38723c */ /* 0x040fe20000001838 */
[----:B------:R-:W2:Y:S07]  /*9bc0*/  LDSM.16.M88.4 R176, [R219+0x7000] ;  /* 0x00700000dbb0783b */ /* 0x000eae0000000200 */
[C---:B----4-:R-:W-:Y:S08]  /*9bd0*/  HMMA.16816.F32 R60, R172.reuse, R180, R60 ;  /* 0x000000b4ac3c723c */ /* 0x050ff0000000183c */
[C---:B------:R-:W-:Y:S01]  /*9be0*/  HMMA.16816.F32 R64, R172.reuse, R182, R64 ;  /* 0x000000b6ac40723c */ /* 0x040fe20000001840 */
[----:B------:R-:W4:Y:S07]  /*9bf0*/  LDSM.16.M88.4 R180, [R219+0x7800] ;  /* 0x00780000dbb4783b */ /* 0x000f2e0000000200 */
[C---:B------:R-:W-:Y:S08]  /*9c00*/  HMMA.16816.F32 R68, R172.reuse, R196, R68 ;  /* 0x000000c4ac44723c */ /* 0x040ff00000001844 */
[C---:B------:R-:W-:Y:S01]  /*9c10*/  HMMA.16816.F32 R72, R172.reuse, R198, R72 ;  /* 0x000000c6ac48723c */ /* 0x040fe20000001848 */
[----:B------:R-:W-:Y:S07]  /*9c20*/  LDSM.16.M88.4 R196, [R240] ;  /* 0x00000000f0c4783b */ /* 0x000fee0000000200 */
[C---:B------:R-:W-:Y:S08]  /*9c30*/  HMMA.16816.F32 R76, R172.reuse, R200, R76 ;  /* 0x000000c8ac4c723c */ /* 0x040ff0000000184c */
[C---:B------:R-:W-:Y:S01]  /*9c40*/  HMMA.16816.F32 R80, R172.reuse, R202, R80 ;  /* 0x000000caac50723c */ /* 0x040fe20000001850 */
[----:B------:R-:W-:Y:S07]  /*9c50*/  LDSM.16.M88.4 R200, [R238] ;  /* 0x00000000eec8783b */ /* 0x000fee0000000200 */
[C---:B---3--:R-:W-:Y:S08]  /*9c60*/  HMMA.16816.F32 R84, R172.reuse, R184, R84 ;  /* 0x000000b8ac54723c */ /* 0x048ff00000001854 */
[C---:B------:R-:W-:Y:S01]  /*9c70*/  HMMA.16816.F32 R88, R172.reuse, R186, R88 ;  /* 0x000000baac58723c */ /* 0x040fe20000001858 */
[----:B------:R-:W3:Y:S07]  /*9c80*/  LDSM.16.M88.4 R184, [R223] ;  /* 0x00000000dfb8783b */ /* 0x000eee0000000200 */
[C---:B------:R-:W-:Y:S08]  /*9c90*/  HMMA.16816.F32 R92, R172.reuse, R204, R92 ;  /* 0x000000ccac5c723c */ /* 0x040ff0000000185c */
[C---:B------:R-:W-:Y:S01]  /*9ca0*/  HMMA.16816.F32 R96, R172.reuse, R206, R96 ;  /* 0x000000ceac60723c */ /* 0x040fe20000001860 */
[----:B------:R-:W-:Y:S07]  /*9cb0*/  LDSM.16.M88.4 R204, [R237] ;  /* 0x00000000edcc783b */ /* 0x000fee0000000200 */
[C---:B------:R-:W-:Y:S08]  /*9cc0*/  HMMA.16816.F32 R100, R172.reuse, R188, R100 ;  /* 0x000000bcac64723c */ /* 0x040ff00000001864 */
[C---:B------:R-:W-:Y:S01]  /*9cd0*/  HMMA.16816.F32 R104, R172.reuse, R190, R104 ;  /* 0x000000beac68723c */ /* 0x040fe20000001868 */
[----:B------:R-:W3:Y:S07]  /*9ce0*/  LDSM.16.M88.4 R188, [R239] ;  /* 0x00000000efbc783b */ /* 0x000eee0000000200 */
[C---:B-1----:R-:W-:Y:S08]  /*9cf0*/  HMMA.16816.F32 R108, R172.reuse, R168, R108 ;  /* 0x000000a8ac6c723c */ /* 0x042ff0000000186c */
[C---:B------:R-:W-:Y:S01]  /*9d00*/  HMMA.16816.F32 R112, R172.reuse, R170, R112 ;  /* 0x000000aaac70723c */ /* 0x040fe20000001870 */
[----:B------:R-:W1:Y:S07]  /*9d10*/  LDSM.16.M88.4 R168, [R234] ;  /* 0x00000000eaa8783b */ /* 0x000e6e0000000200 */
[C---:B--2---:R-:W-:Y:S08]  /*9d20*/  HMMA.16816.F32 R116, R172.reuse, R176, R116 ;  /* 0x000000b0ac74723c */ /* 0x044ff00000001874 */
[C---:B------:R-:W-:Y:S01]  /*9d30*/  HMMA.16816.F32 R120, R172.reuse, R178, R120 ;  /* 0x000000b2ac78723c */ /* 0x040fe20000001878 */
[----:B------:R-:W-:Y:S07]  /*9d40*/  LDSM.16.M88.4 R176, [R232] ;  /* 0x00000000e8b0783b */ /* 0x000fee0000000200 */
[C---:B----4-:R-:W-:Y:S08]  /*9d50*/  HMMA.16816.F32 R124, R172.reuse, R180, R124 ;  /* 0x000000b4ac7c723c */ /* 0x050ff0000000187c */
[----:B------:R-:W-:Y:S01]  /*9d60*/  HMMA.16816.F32 R128, R172, R182, R128 ;  /* 0x000000b6ac80723c */ /* 0x000fe20000001880 */
[----:B------:R-:W2:Y:S07]  /*9d70*/  LDSM.16.M88.4 R172, [R233] ;  /* 0x00000000e9ac783b */ /* 0x000eae0000000200 */
[C---:B---3--:R-:W-:Y:S01]  /*9d80*/  HMMA.16816.F32 R4, R184.reuse, R192, R4 ;  /* 0x000000c0b804723c */ /* 0x048fe20000001804 */
[----:B------:R-:W3:Y:S07]  /*9d90*/  LDSM.16.M88.4 R180, [R231] ;  /* 0x00000000e7b4783b */ /* 0x000eee0000000200 */
[C---:B------:R-:W-:Y:S01]  /*9da0*/  HMMA.16816.F32 R8, R184.reuse, R194, R8 ;  /* 0x000000c2b808723c */ /* 0x040fe20000001808 */
[----:B------:R-:W-:Y:S07]  /*9db0*/  LDSM.16.M88.4 R192, [R229] ;  /* 0x00000000e5c0783b */ /* 0x000fee0000000200 */
[C---:B------:R-:W-:Y:S08]  /*9dc0*/  HMMA.16816.F32 R12, R184.reuse, R196, R12 ;  /* 0x000000c4b80c723c */ /* 0x040ff0000000180c */
[C---:B------:R-:W-:Y:S01]  /*9dd0*/  HMMA.16816.F32 R16, R184.reuse, R198, R16 ;  /* 0x000000c6b810723c */ /* 0x040fe20000001810 */
[----:B------:R-:W-:Y:S07]  /*9de0*/  LDSM.16.M88.4 R196, [R228] ;  /* 0x00000000e4c4783b */ /* 0x000fee0000000200 */
[C---:B------:R-:W-:Y:S08]  /*9df0*/  HMMA.16816.F32 R20, R184.reuse, R188, R20 ;  /* 0x000000bcb814723c */ /* 0x040ff00000001814 */
[C---:B------:R-:W-:Y:S01]  /*9e00*/  HMMA.16816.F32 R24, R184.reuse, R190, R24 ;  /* 0x000000beb818723c */ /* 0x040fe20000001818 */
[----:B------:R-:W4:Y:S07]  /*9e10*/  LDSM.16.M88.4 R188, [R230] ;  /* 0x00000000e6bc783b */ /* 0x000f2e0000000200 */
[C---:B------:R-:W-:Y:S08]  /*9e20*/  HMMA.16816.F32 R28, R184.reuse, R200, R28 ;  /* 0x000000c8b81c723c */ /* 0x040ff0000000181c */
[C---:B------:R-:W-:Y:S01]  /*9e30*/  HMMA.16816.F32 R32, R184.reuse, R202, R32 ;  /* 0x000000cab820723c */ /* 0x040fe20000001820 */
[----:B------:R-:W1:Y:S07]  /*9e40*/  LDSM.16.M88.4 R200, [R227] ;  /* 0x00000000e3c8783b */ /* 0x000e6e0000000200 */
[C---:B------:R-:W-:Y:S08]  /*9e50*/  HMMA.16816.F32 R36, R184.reuse, R204, R36 ;  /* 0x000000ccb824723c */ /* 0x040ff00000001824 */
[C---:B------:R-:W-:Y:S01]  /*9e60*/  HMMA.16816.F32 R40, R184.reuse, R206, R40 ;  /* 0x000000ceb828723c */ /* 0x040fe20000001828 */
[----:B------:R-:W2:Y:S07]  /*9e70*/  LDSM.16.M88.4 R204, [R226] ;  /* 0x00000000e2cc783b */ /* 0x000eae0000000200 */
        /* <DEDUP_REMOVED lines=8> */
[----:B------:R-:W1:Y:S07]  /*9f00*/  LDSM.16.M88.4 R168, [R218+0x800] ;  /* 0x00080000daa8783b */ /* 0x000e6e0000000200 */
[C---:B--2---:R-:W-:Y:S08]  /*9f10*/  HMMA.16816.F32 R68, R184.reuse, R172, R68 ;  /* 0x000000acb844723c */ /* 0x044ff00000001844 */
[C---:B------:R-:W-:Y:S08]  /*9f20*/  HMMA.16816.F32 R72, R184.reuse, R174, R72 ;  /* 0x000000aeb848723c */ /* 0x040ff00000001848 */
[C---:B------:R-:W-:Y:S08]  /*9f30*/  HMMA.16816.F32 R76, R184.reuse, R176, R76 ;  /* 0x000000b0b84c723c */ /* 0x040ff0000000184c */
[C---:B------:R-:W-:Y:S08]  /*9f40*/  HMMA.16816.F32 R80, R184.reuse, R178, R80 ;  /* 0x000000b2b850723c */ /* 0x040ff00000001850 */
[C---:B---3--:R-:W-:Y:S08]  /*9f50*/  HMMA.16816.F32 R84, R184.reuse, R180, R84 ;  /* 0x000000b4b854723c */ /* 0x048ff00000001854 */
[C---:B------:R-:W-:Y:S08]  /*9f60*/  HMMA.16816.F32 R88, R184.reuse, R182, R88 ;  /* 0x000000b6b858723c */ /* 0x040ff00000001858 */
[C---:B----4-:R-:W-:Y:S08]  /*9f70*/  HMMA.16816.F32 R92, R184.reuse, R188, R92 ;  /* 0x000000bcb85c723c */ /* 0x050ff0000000185c */
        /* <DEDUP_REMOVED lines=38> */
[----:B------:R-:W2:Y:S10]  /*a1e0*/  MUFU.TANH R168, R12 ;  /* 0x0000000c00a87308 */ /* 0x000eb40000002400 */
[----:B------:R-:W2:Y:S01]  /*a1f0*/  MUFU.TANH R169, R13 ;  /* 0x0000000d00a97308 */ /* 0x000ea20000002400 */
[----:B-1----:R-:W1:Y:S01]  /*a200*/  LDSM.16.M88.4 R8, [R218+0x1800] ;  /* 0x00180000da08783b */ /* 0x002e620000000200 */
[C---:B----4-:R-:W-:Y:S08]  /*a210*/  HMMA.16816.F32 R20, R208.reuse, R4, R20 ;  /* 0x00000004d014723c */ /* 0x050ff00000001814 */
[----:B------:R-:W4:Y:S01]  /*a220*/  MUFU.TANH R170, R14 ;  /* 0x0000000e00aa7308 */ /* 0x000f220000002400 */
[C---:B------:R-:W-:Y:S01]  /*a230*/  HMMA.16816.F32 R24, R208.reuse, R6, R24 ;  /* 0x00000006d018723c */ /* 0x040fe20000001818 */
[----:B------:R-:W2:Y:S08]  /*a240*/  LDSM.16.M88.4 R4, [R218+0x2000] ;  /* 0x00200000da04783b */ /* 0x000eb00000000200 */
[----:B------:R-:W1:Y:S06]  /*a250*/  MUFU.TANH R171, R15 ;  /* 0x0000000f00ab7308 */ /* 0x000e6c0000002400 */
[----:B------:R-:W-:Y:S04]  /*a260*/  FMUL.FTZ R23, R23, c[0x0][0x2ec] ;  /* 0x0000bb0017177a20 */ /* 0x000fe80000410000 */
[----:B------:R-:W2:Y:S01]  /*a270*/  MUFU.TANH R181, R16 ;  /* 0x0000001000b57308 */ /* 0x000ea20000002400 */
[----:B------:R-:W-:Y:S02]  /*a280*/  FMUL.FTZ R22, R22, c[0x0][0x2ec] ;  /* 0x0000bb0016167a20 */ /* 0x000fe40000410000 */
[----:B------:R-:W-:Y:S02]  /*a290*/  FMUL.FTZ R20, R20, c[0x0][0x2ec] ;  /* 0x0000bb0014147a20 */ /* 0x000fe40000410000 */
[----:B------:R-:W-:Y:S02]  /*a2a0*/  FMUL.FTZ R21, R21, c[0x0][0x2ec] ;  /* 0x0000bb0015157a20 */ /* 0x000fe40000410000 */
[----:B------:R-:W-:Y:S02]  /*a2b0*/  FMUL.FTZ R24, R24, c[0x0][0x2ec] ;  /* 0x0000bb0018187a20 */ /* 0x000fe40000410000 */
[----:B------:R-:W-:Y:S01]  /*a2c0*/  FMUL.FTZ R25, R25, c[0x0][0x2ec] ;  /* 0x0000bb0019197a20 */ /* 0x000fe20000410000 */
[----:B------:R3:W3:Y:S01]  /*a2d0*/  MUFU.TANH R187, R23 ;  /* 0x0000001700bb7308 */ /* 0x0006e20000002400 */
[----:B------:R-:W-:Y:S02]  /*a2e0*/  FMUL.FTZ R26, R26, c[0x0][0x2ec] ;  /* 0x0000bb001a1a7a20 */ /* 0x000fe40000410000 */
[----:B------:R-:W-:Y:S01]  /*a2f0*/  FMUL.FTZ R27, R27, c[0x0][0x2ec] ;  /* 0x0000bb001b1b7a20 */ /* 0x000fe20000410000 */
[C---:B-1----:R-:W-:Y:S06]  /*a300*/  HMMA.16816.F32 R28, R208.reuse, R8, R28 ;  /* 0x00000008d01c723c */ /* 0x042fec000000181c */
[----:B------:R-:W1:Y:S02]  /*a310*/  MUFU.TANH R180, R17 ;  /* 0x0000001100b47308 */ /* 0x000e640000002400 */
[C---:B------:R-:W-:Y:S01]  /*a320*/  HMMA.16816.F32 R32, R208.reuse, R10, R32 ;  /* 0x0000000ad020723c */ /* 0x040fe20000001820 */
[----:B------:R-:W1:Y:S07]  /*a330*/  LDSM.16.M88.4 R8, [R218+0x2800] ;  /* 0x00280000da08783b */ /* 0x000e6e0000000200 */
[----:B------:R-:W1:Y:S01]  /*a340*/  MUFU.TANH R182, R18 ;  /* 0x0000001200b67308 */ /* 0x000e620000002400 */
[C---:B--2---:R-:W-:Y:S03]  /*a350*/  HMMA.16816.F32 R36, R208.reuse, R4, R36 ;  /* 0x00000004d024723c */ /* 0x044fe60000001824 */
[----:B---3-5:R-:W-:Y:S04]  /*a360*/  MOV R23, R242 ;  /* 0x000000f200177202 */ /* 0x028fe80000000f00 */
[----:B------:R-:W-:Y:S01]  /*a370*/  FMUL.FTZ R28, R28, c[0x0][0x2ec] ;  /* 0x0000bb001c1c7a20 */ /* 0x000fe20000410000 */
[C---:B------:R-:W-:Y:S01]  /*a380*/  HMMA.16816.F32 R40, R208.reuse, R6, R40 ;  /* 0x00000006d028723c */ /* 0x040fe20000001828 */
[----:B------:R-:W2:Y:S01]  /*a390*/  MUFU.TANH R183, R19 ;  /* 0x0000001300b77308 */ /* 0x000ea20000002400 */
[----:B------:R-:W3:Y:S01]  /*a3a0*/  LDSM.16.M88.4 R4, [R218+0x3000] ;  /* 0x00300000da04783b */ /* 0x000ee20000000200 */
[----:B------:R-:W-:Y:S01]  /*a3b0*/  ISETP.GE.AND P0, PT, R23, 0x1, PT ;  /* 0x000000011700780c */ /* 0x000fe20003f06270 */
[----:B------:R-:W-:Y:S02]  /*a3c0*/  FMUL.FTZ R29, R29, c[0x0][0x2ec] ;  /* 0x0000bb001d1d7a20 */ /* 0x000fe40000410000 */
[----:B------:R-:W-:Y:S02]  /*a3d0*/  FMUL.FTZ R30, R30, c[0x0][0x2ec] ;  /* 0x0000bb001e1e7a20 */ /* 0x000fe40000410000 */
[----:B------:R-:W-:Y:S03]  /*a3e0*/  FMUL.FTZ R31, R31, c[0x0][0x2ec] ;  /* 0x0000bb001f1f7a20 */ /* 0x000fe60000410000 */
[----:B------:R-:W2:Y:S01]  /*a3f0*/  MUFU.TANH R184, R20 ;  /* 0x0000001400b87308 */ /* 0x000ea20000002400 */
[----:B------:R-:W-:Y:S02]  /*a400*/  FMUL.FTZ R32, R32, c[0x0][0x2ec] ;  /* 0x0000bb0020207a20 */ /* 0x000fe40000410000 */
[----:B------:R-:W-:Y:S02]  /*a410*/  FMUL.FTZ R33, R33, c[0x0][0x2ec] ;  /* 0x0000bb0021217a20 */ /* 0x000fe40000410000 */
[----:B------:R-:W-:Y:S02]  /*a420*/  FMUL.FTZ R37, R37, c[0x0][0x2ec] ;  /* 0x0000bb0025257a20 */ /* 0x000fe40000410000 */
[----:B------:R-:W-:Y:S02]  /*a430*/  FMUL.FTZ R38, R38, c[0x0][0x2ec] ;  /* 0x0000bb0026267a20 */ /* 0x000fe40000410000 */
[----:B------:R-:W-:Y:S01]  /*a440*/  FMUL.FTZ R34, R34, c[0x0][0x2ec] ;  /* 0x0000bb0022227a20 */ /* 0x000fe20000410000 */
[----:B------:R2:W2:Y:S01]  /*a450*/  MUFU.TANH R201, R37 ;  /* 0x0000002500c97308 */ /* 0x0004a20000002400 */
[----:B------:R-:W-:Y:S01]  /*a460*/  FMUL.FTZ R35, R35, c[0x0][0x2ec] ;  /* 0x0000bb0023237a20 */ /* 0x000fe20000410000 */
[C---:B-1----:R-:W-:Y:S03]  /*a470*/  HMMA.16816.F32 R44, R208.reuse, R8, R44 ;  /* 0x00000008d02c723c */ /* 0x042fe6000000182c */
[----:B------:R-:W-:Y:S02]  /*a480*/  FMUL.FTZ R36, R36, c[0x0][0x2ec] ;  /* 0x0000bb0024247a20 */ /* 0x000fe40000410000 */
[----:B------:R-:W-:Y:S03]  /*a490*/  FMUL.FTZ R39, R39, c[0x0][0x2ec] ;  /* 0x0000bb0027277a20 */ /* 0x000fe60000410000 */
[----:B------:R1:W1:Y:S01]  /*a4a0*/  MUFU.TANH R185, R21 ;  /* 0x0000001500b97308 */ /* 0x0002620000002400 */
[C---:B------:R-:W-:Y:S01]  /*a4b0*/  HMMA.16816.F32 R48, R208.reuse, R10, R48 ;  /* 0x0000000ad030723c */ /* 0x040fe20000001830 */
[----:B------:R-:W1:Y:S02]  /*a4c0*/  LDSM.16.M88.4 R8, [R218+0x3800] ;  /* 0x00380000da08783b */ /* 0x000e640000000200 */
[----:B------:R-:W-:Y:S02]  /*a4d0*/  FMUL.FTZ R40, R40, c[0x0][0x2ec] ;  /* 0x0000bb0028287a20 */ /* 0x000fe40000410000 */
[----:B------:R-:W-:Y:S02]  /*a4e0*/  FMUL.FTZ R41, R41, c[0x0][0x2ec] ;  /* 0x0000bb0029297a20 */ /* 0x000fe40000410000 */
[----:B------:R-:W-:Y:S02]  /*a4f0*/  FMUL.FTZ R42, R42, c[0x0][0x2ec] ;  /* 0x0000bb002a2a7a20 */ /* 0x000fe40000410000 */
[----:B------:R1:W1:Y:S01]  /*a500*/  MUFU.TANH R186, R22 ;  /* 0x0000001600ba7308 */ /* 0x0002620000002400 */
[C---:B---3--:R-:W-:Y:S03]  /*a510*/  HMMA.16816.F32 R52, R208.reuse, R4, R52 ;  /* 0x00000004d034723c */ /* 0x048fe60000001834 */
[----:B------:R-:W-:Y:S02]  /*a520*/  FMUL.FTZ R43, R43, c[0x0][0x2ec] ;  /* 0x0000bb002b2b7a20 */ /* 0x000fe40000410000 */
[----:B------:R-:W-:Y:S03]  /*a530*/  FMUL.FTZ R44, R44, c[0x0][0x2ec] ;  /* 0x0000bb002c2c7a20 */ /* 0x000fe60000410000 */
[C---:B------:R-:W-:Y:S01]  /*a540*/  HMMA.16816.F32 R56, R208.reuse, R6, R56 ;  /* 0x00000006d038723c */ /* 0x040fe20000001838 */
[----:B------:R3:W2:Y:S01]  /*a550*/  MUFU.TANH R188, R24 ;  /* 0x0000001800bc7308 */ /* 0x0006a20000002400 */
        /* <DEDUP_REMOVED lines=10> */
[----:B------:R3:W3:Y:S01]  /*a600*/  MUFU.TANH R190, R26 ;  /* 0x0000001a00be7308 */ /* 0x0006e20000002400 */
[----:B------:R-:W-:Y:S01]  /*a610*/  FMUL.FTZ R53, R53, c[0x0][0x2ec] ;  /* 0x0000bb0035357a20 */ /* 0x000fe20000410000 */
[C---:B-1----:R-:W-:Y:S03]  /*a620*/  HMMA.16816.F32 R60, R208.reuse, R8, R60 ;  /* 0x00000008d03c723c */ /* 0x042fe6000000183c */
[----:B------:R-:W-:Y:S02]  /*a630*/  FMUL.FTZ R54, R54, c[0x0][0x2ec] ;  /* 0x0000bb0036367a20 */ /* 0x000fe40000410000 */
[----:B------:R-:W-:Y:S02]  /*a640*/  FMUL.FTZ R55, R55, c[0x0][0x2ec] ;  /* 0x0000bb0037377a20 */ /* 0x000fe40000410000 */
[----:B------:R-:W-:Y:S01]  /*a650*/  FMUL.FTZ R56, R56, c[0x0][0x2ec] ;  /* 0x0000bb0038387a20 */ /* 0x000fe20000410000 */
[----:B------:R1:W1:Y:S01]  /*a660*/  MUFU.TANH R191, R27 ;  /* 0x0000001b00bf7308 */ /* 0x0002620000002400 */
[C---:B------:R-:W-:Y:S01]  /*a670*/  HMMA.16816.F32 R64, R208.reuse, R10, R64 ;  /* 0x0000000ad040723c */ /* 0x040fe20000001840 */
[----:B------:R-:W1:Y:S02]  /*a680*/  LDSM.16.M88.4 R8, [R218+0x4800] ;  /* 0x00480000da08783b */ /* 0x000e640000000200 */
[----:B------:R-:W-:Y:S02]  /*a690*/  FMUL.FTZ R57, R57, c[0x0][0x2ec] ;  /* 0x0000bb0039397a20 */ /* 0x000fe40000410000 */
        /* <DEDUP_REMOVED lines=28> */
[----:B------:R-:W-:Y:S04]  /*a860*/  FMUL.FTZ R61, R61, c[0x0][0x2ec] ;  /* 0x0000bb003d3d7a20 */ /* 0x000fe80000410000 */
        /* <DEDUP_REMOVED lines=51> */
[----:B------:R-:W1:Y:S01]  /*aba0*/  LDSM.16.M88.4 R8, [R218+0x7800] ;  /* 0x00780000da08783b */ /* 0x000e620000000200 */
[----:B------:R-:W-:Y:S04]  /*abb0*/  DEPBAR.LE SB0, 0x0 ;  /* 0x000080000000791a */ /* 0x000fe80000000000 */
[----:B------:R-:W-:Y:S02]  /*abc0*/  FMUL.FTZ R106, R106, c[0x0][0x2ec] ;  /* 0x0000bb006a6a7a20 */ /* 0x000fe40000410000 */
[----:B------:R-:W-:Y:S01]  /*abd0*/  FMUL.FTZ R107, R107, c[0x0][0x2ec] ;  /* 0x0000bb006b6b7a20 */ /* 0x000fe20000410000 */
[----:B------:R1:W1:Y:S01]  /*abe0*/  MUFU.TANH R207, R44 ;  /* 0x0000002c00cf7308 */ /* 0x0002620000002400 */
[----:B------:R-:W-:Y:S01]  /*abf0*/  BAR.SYNC.DEFER_BLOCKING 0x0 ;  /* 0x0000000000007b1d */ /* 0x000fe20000010000 */
[C---:B--2---:R-:W-:Y:S05]  /*ac00*/  HMMA.16816.F32 R116, R208.reuse, R4, R116 ;  /* 0x00000004d074723c */ /* 0x044fea0000001874 */
[----:B------:R-:W-:Y:S02]  /*ac10*/  FMUL.FTZ R108, R108, c[0x0][0x2ec] ;  /* 0x0000bb006c6c7a20 */ /* 0x000fe40000410000 */
[----:B------:R-:W-:Y:S01]  /*ac20*/  FMUL.FTZ R109, R109, c[0x0][0x2ec] ;  /* 0x0000bb006d6d7a20 */ /* 0x000fe20000410000 */
[----:B------:R2:W2:Y:S01]  /*ac30*/  MUFU.TANH R213, R45 ;  /* 0x0000002d00d57308 */ /* 0x0004a20000002400 */
[C---:B------:R-:W-:Y:S03]  /*ac40*/  HMMA.16816.F32 R120, R208.reuse, R6, R120 ;  /* 0x00000006d078723c */ /* 0x040fe60000001878 */
[----:B------:R-:W-:Y:S02]  /*ac50*/  FMUL.FTZ R110, R110, c[0x0][0x2ec] ;  /* 0x0000bb006e6e7a20 */ /* 0x000fe40000410000 */
[----:B------:R-:W-:Y:S02]  /*ac60*/  FMUL.FTZ R111, R111, c[0x0][0x2ec] ;  /* 0x0000bb006f6f7a20 */ /* 0x000fe40000410000 */
[----:B------:R-:W-:Y:S02]  /*ac70*/  FMUL.FTZ R112, R112, c[0x0][0x2ec] ;  /* 0x0000bb0070707a20 */ /* 0x000fe40000410000 */
[----:B------:R2:W2:Y:S03]  /*ac80*/  MUFU.TANH R214, R46 ;  /* 0x0000002e00d67308 */ /* 0x0004a60000002400 */
        /* <DEDUP_REMOVED lines=105> */
[----:B------:R1:W1:Y:S01]  /*b320*/  MUFU.TANH R38, R0 ;  /* 0x0000000000267308 */ /* 0x0002620000002400 */
[----:B------:R-:W-:-:S05]  /*b330*/  @!P0 BRA `(.L_x_2184) ;  /* 0x000007a000008947 */ /* 0x000fca0003800000 */
[----:B--234-:R-:W-:Y:S02]  /*b340*/  ULDC UR6, c[0x0][0x198] ;  /* 0x0000660000067ab9 */ /* 0x01cfe40000000800 */
[----:B------:R-:W-:Y:S04]  /*b350*/  ULEA UR6, -UR6, URZ, 0x8 ;  /* 0x0000003f06067291 */ /* 0x000fe8000f8e413f */
[----:B------:R-:W-:Y:S02]  /*b360*/  USHF.R.S32.HI UR4, URZ, 0x1f, UR6 ;  /* 0x0000001f3f047899 */ /* 0x000fe40008011406 */
[----:B------:R-:W-:Y:S04]  /*b370*/  MOV R2, UR6 ;  /* 0x0000000600027c02 */ /* 0x000fe80008000f00 */
[----:B-1----:R-:W-:Y:S01]  /*b380*/  MOV R0, UR4 ;  /* 0x0000000400007c02 */ /* 0x002fe20008000f00 */
[----:B------:R-:W-:-:S05]  /*b390*/  @P6 BRA `(.L_x_2185) ;  /* 0x000003c000006947 */ /* 0x000fca0003800000 */
[----:B------:R-:W-:Y:S01]  /*b3a0*/  IMAD.SHL.U32 R6, R23, 0x100, RZ ;  /* 0x0000010017067824 */ /* 0x000fe200078e00ff */
[----:B------:R-:W2:Y:S01]  /*b3b0*/  LDL.64 R12, [R1+0x8] ;  /* 0x00000800010c7983 */ /* 0x000ea20000100a00 */
[----:B------:R-:W-:Y:S03]  /*b3c0*/  IABS R9, c[0x0][0x2d0] ;  /* 0x0000b40000097a13 */ /* 0x000fe60000000000 */
[C---:B------:R-:W-:Y:S01]  /*b3d0*/  IADD3 R7, R6.reuse, -0x100, RZ ;  /* 0xffffff0006077810 */ /* 0x040fe20007ffe0ff */
[----:B------:R-:W1:Y:S01]  /*b3e0*/  I2F.RP R2, R9 ;  /* 0x0000000900027306 */ /* 0x000e620000209400 */
        /* <DEDUP_REMOVED lines=35> */
[-C--:B--2---:R-:W-:Y:S02]  /*b620*/  LEA R4, P1, R6, R12.reuse, 0x2 ;  /* 0x0000000c06047211 */ /* 0x084fe400078210ff */
        /* <DEDUP_REMOVED lines=19> */
.L_x_2185:
[----:B------:R-:W2:Y:S04]  /*b760*/  LDL.LU R11, [R1+0x20] ;  /* 0x00002000010b7983 */ /* 0x000ea80000300800 */
[----:B------:R-:W3:Y:S02]  /*b770*/  LDL.LU R10, [R1+0x24] ;  /* 0x00002400010a7983 */ /* 0x000ee40000300800 */
[C---:B---3--:R-:W-:Y:S04]  /*b780*/  LEA R10, P0, R2.reuse, R10, 0x1 ;  /* 0x0000000a020a7211 */ /* 0x048fe800078008ff */
[----:B--2---:R-:W-:Y:S01]  /*b790*/  LEA.HI.X R11, R2, R11, R0, 0x1, P0 ;  /* 0x0000000b020b7211 */ /* 0x004fe200000f0c00 */
[----:B------:R1:W-:Y:S01]  /*b7a0*/  STL [R1+0x24], R10 ;  /* 0x0000240a01007387 */ /* 0x0003e20000100800 */
[----:B------:R-:W-:Y:S03]  /*b7b0*/  IADD3 R8, P0, R10, UR9, RZ ;  /* 0x000000090a087c10 */ /* 0x000fe6000ff1e0ff */
[----:B------:R-:W-:Y:S01]  /*b7c0*/  @!PT LDS RZ, [RZ] ;  /* 0x00000000fffff984 */ /* 0x000fe20000000800 */
[----:B------:R-:W-:Y:S01]  /*b7d0*/  @!PT LDS RZ, [RZ] ;  /* 0x00000000fffff984 */ /* 0x000fe20000000800 */
[----:B------:R-:W-:Y:S01]  /*b7e0*/  @!PT LDS RZ, [RZ] ;  /* 0x00000000fffff984 */ /* 0x000fe20000000800 */
[----:B------:R1:W-:Y:S01]  /*b7f0*/  LDGSTS.E.BYPASS.LTC128B.128 [R241+0x2000], [R10.64] ;  /* 0x020000000af17fae */ /* 0x0003e2000b901d4a */
[----:B------:R-:W-:Y:S02]  /*b800*/  IADD3.X R9, R11, UR5, RZ, P0, !PT ;  /* 0x000000050b097c10 */ /* 0x000fe400087fe4ff */
[----:B------:R-:W-:Y:S01]  /*b810*/  IADD3 R6, P0, R8, UR9, RZ ;  /* 0x0000000908067c10 */ /* 0x000fe2000ff1e0ff */
[----:B------:R2:W-:Y:S03]  /*b820*/  STL [R1+0x20], R11 ;  /* 0x0000200b01007387 */ /* 0x0005e60000100800 */
[----:B------:R-:W-:Y:S01]  /*b830*/  IADD3.X R7, R9, UR5, RZ, P0, !PT ;  /* 0x0000000509077c10 */ /* 0x000fe200087fe4ff */
        /* <DEDUP_REMOVED lines=24> */
[----:B--2---:R-:W-:Y:S02]  /*b9c0*/  IADD3.X R11, R17, UR5, RZ, P0, !PT ;  /* 0x00000005110b7c10 */ /* 0x004fe400087fe4ff */
        /* <DEDUP_REMOVED lines=8> */
[----:B------:R-:W-:Y:S02]  /*ba50*/  IADD3.X R5, R7, UR5, RZ, P0, !PT ;  /* 0x0000000507057c10 */ /* 0x000fe400087fe4ff */
[----:B------:R-:W-:Y:S03]  /*ba60*/  IADD3 R2, P0, R4, UR9, RZ ;  /* 0x0000000904027c10 */ /* 0x000fe6000ff1e0ff */
[----:B------:R1:W-:Y:S01]  /*ba70*/  LDGSTS.E.BYPASS.LTC128B.128 [R241+0x8800], [R4.64] ;  /* 0x0880000004f17fae */ /* 0x0003e2000b901d4a */
[----:B------:R-:W-:Y:S05]  /*ba80*/  IADD3.X R3, R5, UR5, RZ, P0, !PT ;  /* 0x0000000505037c10 */ /* 0x000fea00087fe4ff */
[----:B------:R1:W-:Y:S01]  /*ba90*/  LDGSTS.E.BYPASS.LTC128B.128 [R241+0x9000], [R2.64] ;  /* 0x0900000002f17fae */ /* 0x0003e2000b901d4a */
[----:B--2---:R-:W-:Y:S04]  /*baa0*/  IADD3 R10, P0, R2, UR9, RZ ;  /* 0x00000009020a7c10 */ /* 0x004fe8000ff1e0ff */
[----:B------:R-:W-:Y:S05]  /*bab0*/  IADD3.X R11, R3, UR5, RZ, P0, !PT ;  /* 0x00000005030b7c10 */ /* 0x000fea00087fe4ff */
[----:B------:R1:W-:Y:S04]  /*bac0*/  LDGSTS.E.BYPASS.LTC128B.128 [R241+0x9800], [R10.64] ;  /* 0x098000000af17fae */ /* 0x0003e8000b901d4a */
[----:B------:R-:W0:Y:S02]  /*bad0*/  LDGDEPBAR ;  /* 0x00000000000079af */ /* 0x000e240000000000 */
.L_x_2184:
[----:B-1234-:R-:W-:Y:S01]  /*bae0*/  FMNMX.FTZ R0, R173, R132, !PT ;  /* 0x00000084ad007209 */ /* 0x01efe20007810000 */
[----:B------:R-:W-:Y:S01]  /*baf0*/  LDSM.16.MT88.4 R12, [R134+0xa000] ;  /* 0x00a00000860c783b */ /* 0x000fe20000004200 */
[----:B------:R-:W-:Y:S02]  /*bb00*/  MOV R130, R28 ;  /* 0x0000001c00827202 */ /* 0x000fe40000000f00 */
        /* <DEDUP_REMOVED lines=149> */
[----:B------:R-:W-:Y:S01]  /*c460*/  FSEL R60, R60, RZ, P0 ;  /* 0x000000ff3c3c7208 */ /* 0x000fe20000000000 */
[--C-:B------:R-:W-:Y:S01]  /*c470*/  FFMA.FTZ R5, R179, c[0x0][0x23c], -R39.reuse ;  /* 0x00008f00b3057a23 */ /* 0x100fe20000010827 */
[----:B------:R-:W-:Y:S01]  /*c480*/  MOV R173, R27 ;  /* 0x0000001b00ad7202 */ /* 0x000fe20000000f00 */
[--C-:B------:R-:W-:Y:S01]  /*c490*/  FFMA.FTZ R16, R181, c[0x0][0x23c], -R39.reuse ;  /* 0x00008f00b5107a23 */ /* 0x100fe20000010827 */
[----:B------:R-:W-:Y:S01]  /*c4a0*/  MOV R179, R26 ;  /* 0x0000001a00b37202 */ /* 0x000fe20000000f00 */
[--C-:B------:R-:W-:Y:S02]  /*c4b0*/  FFMA.FTZ R8, R176, c[0x0][0x23c], -R60.reuse ;  /* 0x00008f00b0087a23 */ /* 0x100fe4000001083c */
[--C-:B------:R-:W-:Y:S01]  /*c4c0*/  FFMA.FTZ R10, R170, c[0x0][0x23c], -R60.reuse ;  /* 0x00008f00aa0a7a23 */ /* 0x100fe2000001083c */
[----:B------:R3:W-:Y:S01]  /*c4d0*/  MUFU.EX2 R61, R4 ;  /* 0x00000004003d7308 */ /* 0x0007e20000000800 */
[----:B------:R-:W-:Y:S02]  /*c4e0*/  FFMA.FTZ R32, R185, c[0x0][0x23c], -R39 ;  /* 0x00008f00b9207a23 */ /* 0x000fe40000010827 */
[--C-:B------:R-:W-:Y:S02]  /*c4f0*/  FFMA.FTZ R34, R186, c[0x0][0x23c], -R60.reuse ;  /* 0x00008f00ba227a23 */ /* 0x100fe4000001083c */
[--C-:B------:R-:W-:Y:S05]  /*c500*/  FFMA.FTZ R37, R37, c[0x0][0x23c], -R60.reuse ;  /* 0x00008f0025257a23 */ /* 0x100fea000001083c */
[----:B------:R-:W4:Y:S01]  /*c510*/  MUFU.EX2 R5, R5 ;  /* 0x0000000500057308 */ /* 0x000f220000000800 */
[----:B-1----:R-:W-:Y:S01]  /*c520*/  FADD.FTZ R0, -R3, R133 ;  /* 0x0000008503007221 */ /* 0x002fe20000010100 */
[----:B------:R-:W-:Y:S01]  /*c530*/  MOV R133, R22 ;  /* 0x0000001600857202 */ /* 0x000fe20000000f00 */
[----:B--2---:R-:W-:Y:S02]  /*c540*/  FMUL.FTZ R33, R2, R165 ;  /* 0x000000a502217220 */ /* 0x004fe40000410000 */
[----:B------:R-:W-:Y:S05]  /*c550*/  FMUL.FTZ R0, R0, c[0x0][0x23c] ;  /* 0x00008f0000007a20 */ /* 0x000fea0000410000 */
[----:B------:R1:W-:Y:S01]  /*c560*/  MUFU.EX2 R125, R8 ;  /* 0x00000008007d7308 */ /* 0x0003e20000000800 */
[C---:B------:R-:W-:Y:S02]  /*c570*/  FMUL.FTZ R9, R2.reuse, R141 ;  /* 0x0000008d02097220 */ /* 0x040fe40000410000 */
[----:B------:R-:W-:Y:S02]  /*c580*/  FMUL.FTZ R17, R2, R149 ;  /* 0x0000009502117220 */ /* 0x000fe40000410000 */
[--C-:B---3--:R-:W-:Y:S01]  /*c590*/  FFMA.FTZ R4, R172, c[0x0][0x23c], -R60.reuse ;  /* 0x00008f00ac047a23 */ /* 0x108fe2000001083c */
[----:B------:R-:W-:Y:S01]  /*c5a0*/  MOV R172, R25 ;  /* 0x0000001900ac7202 */ /* 0x000fe20000000f00 */
[----:B------:R-:W-:Y:S03]  /*c5b0*/  FMUL.FTZ R25, R2, R157 ;  /* 0x0000009d02197220 */ /* 0x000fe60000410000 */
[----:B------:R2:W-:Y:S01]  /*c5c0*/  MUFU.EX2 R211, R4 ;  /* 0x0000000400d37308 */ /* 0x0005e20000000800 */
[----:B------:R-:W-:Y:S09]  /*c5d0*/  MOV R149, R172 ;  /* 0x000000ac00957202 */ /* 0x000ff20000000f00 */
[----:B------:R-:W3:Y:S01]  /*c5e0*/  MUFU.EX2 R0, R0 ;  /* 0x0000000000007308 */ /* 0x000ee20000000800 */
[--C-:B-1----:R-:W-:Y:S09]  /*c5f0*/  FFMA.FTZ R8, R169, c[0x0][0x23c], -R39.reuse ;  /* 0x00008f00a9087a23 */ /* 0x102ff20000010827 */
[----:B------:R1:W-:Y:S01]  /*c600*/  MUFU.EX2 R131, R8 ;  /* 0x0000000800837308 */ /* 0x0003e20000000800 */
[--C-:B--2---:R-:W-:Y:S01]  /*c610*/  FFMA.FTZ R4, R178, c[0x0][0x23c], -R60.reuse ;  /* 0x00008f00b2047a23 */ /* 0x104fe2000001083c */
[----:B----4-:R-:W-:Y:S04]  /*c620*/  MOV R178, R5 ;  /* 0x0000000500b27202 */ /* 0x010fe80000000f00 */
[----:B------:R-:W-:Y:S04]  /*c630*/  F2FP.PACK_AB R40, R178, R61 ;  /* 0x0000003db228723e */ /* 0x000fe800000000ff */
[----:B------:R2:W4:Y:S01]  /*c640*/  MUFU.EX2 R5, R4 ;  /* 0x0000000400057308 */ /* 0x0005220000000800 */
[C---:B---3--:R-:W-:Y:S02]  /*c650*/  FMUL.FTZ R6, R0.reuse, R138 ;  /* 0x0000008a00067220 */ /* 0x048fe40000410000 */
[C---:B------:R-:W-:Y:S02]  /*c660*/  FMUL.FTZ R7, R0.reuse, R139 ;  /* 0x0000008b00077220 */ /* 0x040fe40000410000 */
[C---:B------:R-:W-:Y:S05]  /*c670*/  FMUL.FTZ R26, R0.reuse, R158 ;  /* 0x0000009e001a7220 */ /* 0x040fea0000410000 */
[----:B------:R3:W-:Y:S01]  /*c680*/  MUFU.EX2 R127, R10 ;  /* 0x0000000a007f7308 */ /* 0x0007e20000000800 */
[C---:B------:R-:W-:Y:S02]  /*c690*/  FMUL.FTZ R11, R0.reuse, R143 ;  /* 0x0000008f000b7220 */ /* 0x040fe40000410000 */
[----:B------:R-:W-:Y:S01]  /*c6a0*/  FMUL.FTZ R18, R0, R150 ;  /* 0x0000009600127220 */ /* 0x000fe20000410000 */
[----:B------:R-:W-:Y:S01]  /*c6b0*/  MOV R150, R179 ;  /* 0x000000b300967202 */ /* 0x000fe20000000f00 */
[----:B-1----:R-:W-:Y:S02]  /*c6c0*/  FMUL.FTZ R8, R2, R140 ;  /* 0x0000008c02087220 */ /* 0x002fe40000410000 */
[C---:B------:R-:W-:Y:S01]  /*c6d0*/  FMUL.FTZ R19, R0.reuse, R151 ;  /* 0x0000009700137220 */ /* 0x040fe20000410000 */
[----:B------:R-:W-:Y:S01]  /*c6e0*/  MOV R151, R173 ;  /* 0x000000ad00977202 */ /* 0x000fe20000000f00 */
[C---:B------:R-:W-:Y:S02]  /*c6f0*/  FMUL.FTZ R27, R0.reuse, R159 ;  /* 0x0000009f001b7220 */ /* 0x040fe40000410000 */
[----:B------:R-:W-:Y:S02]  /*c700*/  FMUL.FTZ R35, R0, R167 ;  /* 0x000000a700237220 */ /* 0x000fe40000410000 */
[--C-:B--2---:R-:W-:Y:S01]  /*c710*/  FFMA.FTZ R4, R177, c[0x0][0x23c], -R39.reuse ;  /* 0x00008f00b1047a23 */ /* 0x104fe20000010827 */
[----:B----4-:R-:W-:Y:S01]  /*c720*/  MOV R177, R5 ;  /* 0x0000000500b17202 */ /* 0x010fe20000000f00 */
[----:B------:R-:W-:Y:S02]  /*c730*/  FMUL.FTZ R5, R2, R137 ;  /* 0x0000008902057220 */ /* 0x000fe40000410000 */
[----:B------:R1:W-:Y:S01]  /*c740*/  MUFU.EX2 R120, R4 ;  /* 0x0000000400787308 */ /* 0x0003e20000000800 */
[----:B------:R-:W-:Y:S01]  /*c750*/  F2FP.PACK_AB R41, R177, R211 ;  /* 0x000000d3b129723e */ /* 0x000fe200000000ff */
[----:B---3--:R-:W-:Y:S08]  /*c760*/  FMUL.FTZ R10, R0, R142 ;  /* 0x0000008e000a7220 */ /* 0x008ff00000410000 */
[----:B------:R2:W-:Y:S01]  /*c770*/  MUFU.EX2 R137, R16 ;  /* 0x0000001000897308 */ /* 0x0005e20000000800 */
[--C-:B-1----:R-:W-:Y:S01]  /*c780*/  FFMA.FTZ R4, R175, c[0x0][0x23c], -R39.reuse ;  /* 0x00008f00af047a23 */ /* 0x102fe20000010827 */
[----:B------:R-:W-:Y:S01]  /*c790*/  MOV R175, R24 ;  /* 0x0000001800af7202 */ /* 0x000fe20000000f00 */
[--C-:B------:R-:W-:Y:S07]  /*c7a0*/  FFMA.FTZ R24, R182, c[0x0][0x23c], -R60.reuse ;  /* 0x00008f00b6187a23 */ /* 0x100fee000001083c */
[----:B------:R1:W3:Y:S01]  /*c7b0*/  MUFU.EX2 R124, R4 ;  /* 0x00000004007c7308 */ /* 0x0002e20000000800 */
[----:B------:R-:W-:Y:S01]  /*c7c0*/  MOV R143, R175 ;  /* 0x000000af008f7202 */ /* 0x000fe20000000f00 */
[----:B--2---:R-:W-:Y:S01]  /*c7d0*/  FMUL.FTZ R16, R2, R148 ;  /* 0x0000009402107220 */ /* 0x004fe20000410000 */
[----:B------:R-:W-:Y:S07]  /*c7e0*/  MOV R148, R178 ;  /* 0x000000b200947202 */ /* 0x000fee0000000f00 */
[----:B------:R2:W-:Y:S01]  /*c7f0*/  MUFU.EX2 R138, R24 ;  /* 0x00000018008a7308 */ /* 0x0005e20000000800 */
[--C-:B-1----:R-:W-:Y:S01]  /*c800*/  FFMA.FTZ R4, R174, c[0x0][0x23c], -R60.reuse ;  /* 0x00008f00ae047a23 */ /* 0x102fe2000001083c */
[----:B------:R-:W-:Y:S02]  /*c810*/  MOV R174, R23 ;  /* 0x0000001700ae7202 */ /* 0x000fe40000000f00 */
[----:B------:R-:W1:Y:S06]  /*c820*/  LDSM.16.MT88.4 R20, [R217+0xa000] ;  /* 0x00a00000d914783b */ /* 0x000e6c0000004200 */
[----:B------:R4:W5:Y:S01]  /*c830*/  MUFU.EX2 R119, R4 ;  /* 0x0000000400777308 */ /* 0x0009620000000800 */
[----:B---3--:R-:W-:Y:S01]  /*c840*/  F2FP.PACK_AB R42, R124, R120 ;  /* 0x000000787c2a723e */ /* 0x008fe200000000ff */
[--C-:B--2---:R-:W-:Y:S08]  /*c850*/  FFMA.FTZ R24, R183, c[0x0][0x23c], -R60.reuse ;  /* 0x00008f00b7187a23 */ /* 0x104ff0000001083c */
[----:B------:R2:W-:Y:S01]  /*c860*/  MUFU.EX2 R142, R24 ;  /* 0x00000018008e7308 */ /* 0x0005e20000000800 */
[--C-:B----4-:R-:W-:Y:S01]  /*c870*/  FFMA.FTZ R4, R168, c[0x0][0x23c], -R39.reuse ;  /* 0x00008f00a8047a23 */ /* 0x110fe20000010827 */
[----:B-----5:R-:W-:Y:S08]  /*c880*/  F2FP.PACK_AB R43, R125, R119 ;  /* 0x000000777d2b723e */ /* 0x020ff000000000ff */
[----:B------:R3:W4:Y:S01]  /*c890*/  MUFU.EX2 R126, R4 ;  /* 0x00000004007e7308 */ /* 0x0007220000000800 */
[C---:B--2---:R-:W-:Y:S02]  /*c8a0*/  FMUL.FTZ R24, R2.reuse, R156 ;  /* 0x0000009c02187220 */ /* 0x044fe40000410000 */
[C---:B---3--:R-:W-:Y:S01]  /*c8b0*/  FMUL.FTZ R4, R2.reuse, R136 ;  /* 0x0000008802047220 */ /* 0x048fe20000410000 */
[----:B------:R-:W-:Y:S06]  /*c8c0*/  MOV R136, R174 ;  /* 0x000000ae00887202 */ /* 0x000fec0000000f00 */
[C---:B------:R-:W-:Y:S07]  /*c8d0*/  HMMA.16816.F32 R4, R40.reuse, R12, R4 ;  /* 0x0000000c2804723c */ /* 0x040fee0000001804 */
[--C-:B------:R-:W-:Y:S01]  /*c8e0*/  FFMA.FTZ R12, R171, c[0x0][0x23c], -R60.reuse ;  /* 0x00008f00ab0c7a23 */ /* 0x100fe2000001083c */
[C---:B------:R-:W-:Y:S03]  /*c8f0*/  HMMA.16816.F32 R8, R40.reuse, R14, R8 ;  /* 0x0000000e2808723c */ /* 0x040fe60000001808 */
[----:B------:R2:W3:Y:S01]  /*c900*/  MUFU.EX2 R132, R12 ;  /* 0x0000000c00847308 */ /* 0x0004e20000000800 */
[----:B------:R-:W-:Y:S03]  /*c910*/  FMUL.FTZ R13, R2, R145 ;  /* 0x00000091020d7220 */ /* 0x000fe60000410000 */
[C---:B------:R-:W-:Y:S02]  /*c920*/  FMUL.FTZ R14, R0.reuse, R146 ;  /* 0x00000092000e7220 */ /* 0x040fe40000410000 */
[----:B------:R-:W-:Y:S03]  /*c930*/  FMUL.FTZ R15, R0, R147 ;  /* 0x00000093000f7220 */ /* 0x000fe60000410000 */
[----:B------:R-:W-:Y:S01]  /*c940*/  MOV R147, R177 ;  /* 0x000000b100937202 */ /* 0x000fe20000000f00 */
[----:B------:R5:W-:Y:S10]  /*c950*/  MUFU.EX2 R145, R32 ;  /* 0x0000002000917308 */ /* 0x000bf40000000800 */
[----:B------:R3:W-:Y:S01]  /*c960*/  MUFU.EX2 R146, R34 ;  /* 0x0000002200927308 */ /* 0x0007e20000000800 */
[C---:B--2---:R-:W-:Y:S07]  /*c970*/  FMUL.FTZ R12, R2.reuse, R144 ;  /* 0x00000090020c7220 */ /* 0x044fee0000410000 */
[C---:B-1----:R-:W-:Y:S03]  /*c980*/  HMMA.16816.F32 R12, R40.reuse, R20, R12 ;  /* 0x00000014280c723c */ /* 0x042fe6000000180c */
[----:B-----5:R-:W-:Y:S04]  /*c990*/  FMUL.FTZ R32, R2, R164 ;  /* 0x000000a402207220 */ /* 0x020fe80000410000 */
[--C-:B------:R-:W-:Y:S01]  /*c9a0*/  FFMA.FTZ R20, R180, c[0x0][0x23c], -R39.reuse ;  /* 0x00008f00b4147a23 */ /* 0x100fe20000010827 */
[C---:B------:R-:W-:Y:S03]  /*c9b0*/  HMMA.16816.F32 R16, R40.reuse, R22, R16 ;  /* 0x000000162810723c */ /* 0x040fe60000001810 */
[----:B------:R1:W2:Y:S01]  /*c9c0*/  MUFU.EX2 R139, R20 ;  /* 0x00000014008b7308 */ /* 0x0002a20000000800 */
[----:B------:R-:W-:Y:S02]  /*c9d0*/  FMUL.FTZ R21, R2, R153 ;  /* 0x0000009902157220 */ /* 0x000fe40000410000 */
[C---:B---3--:R-:W-:Y:S02]  /*c9e0*/  FMUL.FTZ R34, R0.reuse, R166 ;  /* 0x000000a600227220 */ /* 0x048fe40000410000 */
[C---:B------:R-:W-:Y:S04]  /*c9f0*/  FMUL.FTZ R22, R0.reuse, R154 ;  /* 0x0000009a00167220 */ /* 0x040fe80000410000 */
[----:B------:R-:W-:Y:S02]  /*ca00*/  FMUL.FTZ R23, R0, R155 ;  /* 0x0000009b00177220 */ /* 0x000fe40000410000 */
[----:B-1----:R-:W-:Y:S07]  /*ca10*/  FMUL.FTZ R20, R2, R152 ;  /* 0x0000009802147220 */ /* 0x002fee0000410000 */
[C---:B------:R-:W-:Y:S07]  /*ca20*/  HMMA.16816.F32 R20, R40.reuse, R28, R20 ;  /* 0x0000001c2814723c */ /* 0x040fee0000001814 */
[--C-:B------:R-:W-:Y:S01]  /*ca30*/  FFMA.FTZ R28, R184, c[0x0][0x23c], -R39.reuse ;  /* 0x00008f00b81c7a23 */ /* 0x100fe20000010827 */
[C---:B------:R-:W-:Y:S03]  /*ca40*/  HMMA.16816.F32 R24, R40.reuse, R30, R24 ;  /* 0x0000001e2818723c */ /* 0x040fe60000001818 */
[----:B------:R1:W-:Y:S01]  /*ca50*/  MUFU.EX2 R144, R28 ;  /* 0x0000001c00907308 */ /* 0x0003e20000000800 */
[----:B------:R-:W-:Y:S03]  /*ca60*/  FMUL.FTZ R29, R2, R161 ;  /* 0x000000a1021d7220 */ /* 0x000fe60000410000 */
[C---:B------:R-:W-:Y:S02]  /*ca70*/  FMUL.FTZ R30, R0.reuse, R162 ;  /* 0x000000a2001e7220 */ /* 0x040fe40000410000 */
[----:B------:R-:W-:Y:S03]  /*ca80*/  FMUL.FTZ R31, R0, R163 ;  /* 0x000000a3001f7220 */ /* 0x000fe60000410000 */
[----:B-1----:R-:W-:Y:S07]  /*ca90*/  FMUL.FTZ R28, R2, R160 ;  /* 0x000000a0021c7220 */ /* 0x002fee0000410000 */
[C---:B------:R-:W-:Y:S07]  /*caa0*/  HMMA.16816.F32 R28, R40.reuse, R44, R28 ;  /* 0x0000002c281c723c */ /* 0x040fee000000181c */
[--C-:B------:R-:W-:Y:S01]  /*cab0*/  FFMA.FTZ R44, R187, c[0x0][0x23c], -R60.reuse ;  /* 0x00008f00bb2c7a23 */ /* 0x100fe2000001083c */
[----:B------:R-:W-:Y:S03]  /*cac0*/  HMMA.16816.F32 R32, R40, R46, R32 ;  /* 0x0000002e2820723c */ /* 0x000fe60000001820 */
[----:B------:R1:W-:Y:S04]  /*cad0*/  MUFU.EX2 R141, R44 ;  /* 0x0000002c008d7308 */ /* 0x0003e80000000800 */
[----:B----4-:R-:W-:Y:S02]  /*cae0*/  F2FP.PACK_AB R40, R131, R126 ;  /* 0x0000007e8328723e */ /* 0x010fe400000000ff */
[----:B------:R-:W-:Y:S03]  /*caf0*/  F2FP.PACK_AB R41, R132, R127 ;  /* 0x0000007f8429723e */ /* 0x000fe600000000ff */
[----:B--2---:R-:W-:Y:S02]  /*cb00*/  F2FP.PACK_AB R42, R139, R137 ;  /* 0x000000898b2a723e */ /* 0x004fe400000000ff */
[----:B------:R-:W-:Y:S07]  /*cb10*/  F2FP.PACK_AB R43, R142, R138 ;  /* 0x0000008a8e2b723e */ /* 0x000fee00000000ff */
[C---:B------:R-:W-:Y:S03]  /*cb20*/  HMMA.16816.F32 R4, R40.reuse, R48, R4 ;  /* 0x000000302804723c */ /* 0x040fe60000001804 */
[--C-:B-1----:R-:W-:Y:S04]  /*cb30*/  FFMA.FTZ R44, R188, c[0x0][0x23c], -R39.reuse ;  /* 0x00008f00bc2c7a23 */ /* 0x102fe80000010827 */
[--C-:B------:R-:W-:Y:S01]  /*cb40*/  FFMA.FTZ R48, R189, c[0x0][0x23c], -R39.reuse ;  /* 0x00008f00bd307a23 */ /* 0x100fe20000010827 */
[C---:B------:R-:W-:Y:S01]  /*cb50*/  HMMA.16816.F32 R8, R40.reuse, R50, R8 ;  /* 0x000000322808723c */ /* 0x040fe20000001808 */
[----:B------:R1:W-:Y:S07]  /*cb60*/  MUFU.EX2 R140, R44 ;  /* 0x0000002c008c7308 */ /* 0x0003ee0000000800 */
[C---:B------:R-:W-:Y:S03]  /*cb70*/  HMMA.16816.F32 R12, R40.reuse, R52, R12 ;  /* 0x00000034280c723c */ /* 0x040fe6000000180c */
[----:B------:R2:W3:Y:S04]  /*cb80*/  MUFU.EX2 R168, R48 ;  /* 0x0000003000a87308 */ /* 0x0004e80000000800 */
        /* <DEDUP_REMOVED lines=9> */
[--C-:B--2---:R-:W-:Y:S01]  /*cc20*/  FFMA.FTZ R48, R190, c[0x0][0x23c], -R60.reuse ;  /* 0x00008f00be307a23 */ /* 0x104fe2000001083c */
[----:B------:R-:W-:Y:S08]  /*cc30*/  MOV R194, R143 ;  /* 0x0000008f00c27202 */ /* 0x000ff00000000f00 */
[----:B------:R2:W2:Y:S01]  /*cc40*/  MUFU.EX2 R176, R48 ;  /* 0x0000003000b07308 */ /* 0x0004a20000000800 */
[--C-:B----4-:R-:W-:Y:S01]  /*cc50*/  FFMA.FTZ R52, R193, c[0x0][0x23c], -R39.reuse ;  /* 0x00008f00c1347a23 */ /* 0x110fe20000010827 */
[----:B------:R-:W-:Y:S08]  /*cc60*/  MOV R193, R133 ;  /* 0x0000008500c17202 */ /* 0x000ff00000000f00 */
[----:B------:R4:W-:Y:S01]  /*cc70*/  MUFU.EX2 R189, R52 ;  /* 0x0000003400bd7308 */ /* 0x0009e20000000800 */
[----:B-----5:R-:W-:Y:S01]  /*cc80*/  LDSM.16.MT88.4 R56, [R135+0xb000] ;  /* 0x00b000008738783b */ /* 0x020fe20000004200 */
[C---:B-1----:R-:W-:Y:S03]  /*cc90*/  HMMA.16816.F32 R28, R40.reuse, R44, R28 ;  /* 0x0000002c281c723c */ /* 0x042fe6000000181c */
[--C-:B--2---:R-:W-:Y:S01]  /*cca0*/  FFMA.FTZ R48, R191, c[0x0][0x23c], -R60.reuse ;  /* 0x00008f00bf307a23 */ /* 0x104fe2000001083c */
[----:B------:R-:W-:Y:S03]  /*ccb0*/  MOV R191, R136 ;  /* 0x0000008800bf7202 */ /* 0x000fe60000000f00 */
[--C-:B------:R-:W-:Y:S01]  /*ccc0*/  FFMA.FTZ R44, R195, c[0x0][0x23c], -R60.reuse ;  /* 0x00008f00c32c7a23 */ /* 0x100fe2000001083c */
[----:B------:R1:W2:Y:S01]  /*ccd0*/  MUFU.EX2 R190, R48 ;  /* 0x0000003000be7308 */ /* 0x0002a20000000800 */
[----:B------:R-:W-:Y:S03]  /*cce0*/  HMMA.16816.F32 R32, R40, R46, R32 ;  /* 0x0000002e2820723c */ /* 0x000fe60000001820 */
[----:B---3--:R-:W-:Y:S01]  /*ccf0*/  MOV R195, R168 ;  /* 0x000000a800c37202 */ /* 0x008fe20000000f00 */
[----:B----4-:R-:W-:Y:S01]  /*cd00*/  LDSM.16.MT88.4 R52, [R217+0xb000] ;  /* 0x00b00000d934783b */ /* 0x010fe20000004200 */
[----:B------:R-:W-:Y:S02]  /*cd10*/  ISETP.GT.AND P0, PT, R191, RZ, PT ;  /* 0x000000ffbf00720c */ /* 0x000fe40003f04270 */
[----:B------:R-:W-:Y:S02]  /*cd20*/  F2FP.PACK_AB R40, R145, R144 ;  /* 0x000000909128723e */ /* 0x000fe400000000ff */
[----:B------:R3:W4:Y:S03]  /*cd30*/  MUFU.EX2 R186, R44 ;  /* 0x0000002c00ba7308 */ /* 0x0007260000000800 */
[----:B------:R-:W-:Y:S02]  /*cd40*/  F2FP.PACK_AB R41, R141, R146 ;  /* 0x000000928d29723e */ /* 0x000fe400000000ff */
[----:B------:R-:W-:Y:S01]  /*cd50*/  F2FP.PACK_AB R42, R195, R140 ;  /* 0x0000008cc32a723e */ /* 0x000fe200000000ff */
[----:B-1----:R-:W1:Y:S01]  /*cd60*/  LDSM.16.MT88.4 R48, [R134+0xb000] ;  /* 0x00b000008630783b */ /* 0x002e620000004200 */
[--C-:B---3--:R-:W-:Y:S01]  /*cd70*/  FFMA.FTZ R44, R196, c[0x0][0x23c], -R39.reuse ;  /* 0x00008f00c42c7a23 */ /* 0x108fe20000010827 */
[----:B------:R-:W-:Y:S03]  /*cd80*/  MOV R196, R176 ;  /* 0x000000b000c47202 */ /* 0x000fe60000000f00 */
[----:B------:R3:W-:Y:S01]  /*cd90*/  MUFU.EX2 R184, R44 ;  /* 0x0000002c00b87308 */ /* 0x0007e20000000800 */
[----:B--2---:R-:W-:Y:S02]  /*cda0*/  F2FP.PACK_AB R43, R190, R196 ;  /* 0x000000c4be2b723e */ /* 0x004fe400000000ff */
[----:B---3--:R-:W2:Y:S05]  /*cdb0*/  LDSM.16.MT88.4 R44, [R216+0xb000] ;  /* 0x00b00000d82c783b */ /* 0x008eaa0000004200 */
        /* <DEDUP_REMOVED lines=10> */
[C---:B------:R-:W-:Y:S04]  /*ce60*/  HMMA.16816.F32 R20, R40.reuse, R56, R20 ;  /* 0x000000382814723c */ /* 0x040fe80000001814 */
[--C-:B-1----:R-:W-:Y:S01]  /*ce70*/  FFMA.FTZ R48, R198, c[0x0][0x23c], -R60.reuse ;  /* 0x00008f00c6307a23 */ /* 0x102fe2000001083c */
[----:B------:R-:W-:Y:S02]  /*ce80*/  MOV R198, R141 ;  /* 0x0000008d00c67202 */ /* 0x000fe40000000f00 */
[--C-:B------:R-:W-:Y:S01]  /*ce90*/  FFMA.FTZ R56, R202, c[0x0][0x23c], -R60.reuse ;  /* 0x00008f00ca387a23 */ /* 0x100fe2000001083c */
[----:B------:R1:W-:Y:S01]  /*cea0*/  MUFU.EX2 R181, R48 ;  /* 0x0000003000b57308 */ /* 0x0003e20000000800 */
[C---:B------:R-:W-:Y:S03]  /*ceb0*/  HMMA.16816.F32 R24, R40.reuse, R58, R24 ;  /* 0x0000003a2818723c */ /* 0x040fe60000001818 */
[----:B------:R-:W-:Y:S05]  /*cec0*/  MOV R202, R139 ;  /* 0x0000008b00ca7202 */ /* 0x000fea0000000f00 */
[C---:B--2---:R-:W-:Y:S01]  /*ced0*/  HMMA.16816.F32 R28, R40.reuse, R44, R28 ;  /* 0x0000002c281c723c */ /* 0x044fe2000000181c */
[----:B------:R2:W-:Y:S03]  /*cee0*/  MUFU.EX2 R177, R56 ;  /* 0x0000003800b17308 */ /* 0x0005e60000000800 */
[--C-:B-----5:R-:W-:Y:S01]  /*cef0*/  FFMA.FTZ R52, R201, c[0x0][0x23c], -R39.reuse ;  /* 0x00008f00c9347a23 */ /* 0x120fe20000010827 */
[----:B------:R-:W-:Y:S02]  /*cf00*/  MOV R201, R144 ;  /* 0x0000009000c97202 */ /* 0x000fe40000000f00 */
[--C-:B------:R-:W-:Y:S01]  /*cf10*/  FFMA.FTZ R44, R203, c[0x0][0x23c], -R60.reuse ;  /* 0x00008f00cb2c7a23 */ /* 0x100fe2000001083c */
[----:B------:R-:W-:Y:S03]  /*cf20*/  HMMA.16816.F32 R32, R40, R46, R32 ;  /* 0x0000002e2820723c */ /* 0x000fe60000001820 */
[----:B------:R5:W-:Y:S01]  /*cf30*/  MUFU.EX2 R180, R52 ;  /* 0x0000003400b47308 */ /* 0x000be20000000800 */
[----:B------:R-:W-:Y:S01]  /*cf40*/  MOV R203, R142 ;  /* 0x0000008e00cb7202 */ /* 0x000fe20000000f00 */
[--C-:B-1----:R-:W-:Y:S02]  /*cf50*/  FFMA.FTZ R48, R199, c[0x0][0x23c], -R60.reuse ;  /* 0x00008f00c7307a23 */ /* 0x102fe4000001083c */
[----:B------:R-:W-:Y:S02]  /*cf60*/  F2FP.PACK_AB R40, R189, R188 ;  /* 0x000000bcbd28723e */ /* 0x000fe400000000ff */
[----:B----4-:R-:W-:Y:S04]  /*cf70*/  F2FP.PACK_AB R41, R186, R187 ;  /* 0x000000bbba29723e */ /* 0x010fe800000000ff */
[----:B------:R1:W4:Y:S01]  /*cf80*/  MUFU.EX2 R183, R48 ;  /* 0x0000003000b77308 */ /* 0x0003220000000800 */
[----:B---3--:R-:W-:Y:S02]  /*cf90*/  F2FP.PACK_AB R42, R185, R184 ;  /* 0x000000b8b92a723e */ /* 0x008fe400000000ff */
[----:B------:R-:W-:Y:S01]  /*cfa0*/  MOV R199, R145 ;  /* 0x0000009100c77202 */ /* 0x000fe20000000f00 */
[--C-:B--2---:R-:W-:Y:S01]  /*cfb0*/  FFMA.FTZ R56, R204, c[0x0][0x23c], -R39.reuse ;  /* 0x00008f00cc387a23 */ /* 0x104fe20000010827 */
[----:B------:R-:W-:Y:S05]  /*cfc0*/  MOV R204, R138 ;  /* 0x0000008a00cc7202 */ /* 0x000fea0000000f00 */
[----:B------:R2:W3:Y:S01]  /*cfd0*/  MUFU.EX2 R179, R44 ;  /* 0x0000002c00b37308 */ /* 0x0004e20000000800 */
[----:B-----5:R-:W-:Y:S09]  /*cfe0*/  LDSM.16.MT88.4 R52, [R217+0xb800] ;  /* 0x00b80000d934783b */ /* 0x020ff20000004200 */
[----:B------:R5:W-:Y:S01]  /*cff0*/  MUFU.EX2 R176, R56 ;  /* 0x0000003800b07308 */ /* 0x000be20000000800 */
[----:B-1----:R-:W1:Y:S01]  /*d000*/  LDSM.16.MT88.4 R48, [R134+0xb800] ;  /* 0x00b800008630783b */ /* 0x002e620000004200 */
[----:B----4-:R-:W-:Y:S07]  /*d010*/  F2FP.PACK_AB R43, R183, R181 ;  /* 0x000000b5b72b723e */ /* 0x010fee00000000ff */
[----:B--2---:R-:W2:Y:S08]  /*d020*/  LDSM.16.MT88.4 R44, [R135+0xb800] ;  /* 0x00b80000872c783b */ /* 0x004eb00000004200 */
[----:B-----5:R-:W4:Y:S01]  /*d030*/  LDSM.16.MT88.4 R56, [R216+0xb800] ;  /* 0x00b80000d838783b */ /* 0x020f220000004200 */
        /* <DEDUP_REMOVED lines=17> */
[C---:B----4-:R-:W-:Y:S01]  /*d150*/  HMMA.16816.F32 R28, R40.reuse, R56, R28 ;  /* 0x00000038281c723c */ /* 0x050fe2000000181c */
[----:B------:R4:W-:Y:S03]  /*d160*/  MUFU.EX2 R172, R44 ;  /* 0x0000002c00ac7308 */ /* 0x0009e60000000800 */
[--C-:B---3--:R-:W-:Y:S01]  /*d170*/  FFMA.FTZ R52, R207, c[0x0][0x23c], -R39.reuse ;  /* 0x00008f00cf347a23 */ /* 0x108fe20000010827 */
[----:B------:R-:W-:Y:S02]  /*d180*/  MOV R207, R127 ;  /* 0x0000007f00cf7202 */ /* 0x000fe40000000f00 */
[--C-:B------:R-:W-:Y:S01]  /*d190*/  FFMA.FTZ R56, R215, c[0x0][0x23c], -R60.reuse ;  /* 0x00008f00d7387a23 */ /* 0x100fe2000001083c */
[----:B------:R-:W-:Y:S03]  /*d1a0*/  HMMA.16816.F32 R32, R40, R58, R32 ;  /* 0x0000003a2820723c */ /* 0x000fe60000001820 */
[----:B------:R3:W3:Y:S01]  /*d1b0*/  MUFU.EX2 R173, R52 ;  /* 0x0000003400ad7308 */ /* 0x0006e20000000800 */
[----:B------:R-:W-:Y:S01]  /*d1c0*/  MOV R215, R124 ;  /* 0x0000007c00d77202 */ /* 0x000fe20000000f00 */
[----:B-1----:R-:W1:Y:S02]  /*d1d0*/  LDSM.16.MT88.4 R48, [R134+0xc000] ;  /* 0x00c000008630783b */ /* 0x002e640000004200 */
[----:B------:R-:W-:Y:S02]  /*d1e0*/  F2FP.PACK_AB R40, R180, R182 ;  /* 0x000000b6b428723e */ /* 0x000fe400000000ff */
[----:B------:R-:W-:Y:S04]  /*d1f0*/  F2FP.PACK_AB R41, R177, R179 ;  /* 0x000000b3b129723e */ /* 0x000fe800000000ff */
[----:B------:R1:W-:Y:S01]  /*d200*/  MUFU.EX2 R170, R56 ;  /* 0x0000003800aa7308 */ /* 0x0003e20000000800 */
[----:B-----5:R-:W-:Y:S02]  /*d210*/  F2FP.PACK_AB R42, R178, R176 ;  /* 0x000000b0b22a723e */ /* 0x020fe400000000ff */
[----:B--2---:R-:W-:Y:S01]  /*d220*/  F2FP.PACK_AB R43, R174, R175 ;  /* 0x000000afae2b723e */ /* 0x004fe200000000ff */
[--C-:B----4-:R-:W-:Y:S01]  /*d230*/  FFMA.FTZ R44, R214, c[0x0][0x23c], -R60.reuse ;  /* 0x00008f00d62c7a23 */ /* 0x110fe2000001083c */
[----:B------:R-:W-:Y:S05]  /*d240*/  MOV R214, R125 ;  /* 0x0000007d00d67202 */ /* 0x000fea0000000f00 */
[----:B------:R2:W4:Y:S01]  /*d250*/  MUFU.EX2 R171, R44 ;  /* 0x0000002c00ab7308 */ /* 0x0005220000000800 */
[----:B---3--:R-:W3:Y:S01]  /*d260*/  LDSM.16.MT88.4 R52, [R217+0xc000] ;  /* 0x00c00000d934783b */ /* 0x008ee20000004200 */
        /* <DEDUP_REMOVED lines=10> */
[C---:B---3--:R-:W-:Y:S07]  /*d310*/  HMMA.16816.F32 R12, R40.reuse, R52, R12 ;  /* 0x00000034280c723c */ /* 0x048fee000000180c */
[--C-:B------:R-:W-:Y:S01]  /*d320*/  FFMA.FTZ R52, R246, c[0x0][0x23c], -R39.reuse ;  /* 0x00008f00f6347a23 */ /* 0x100fe20000010827 */
[C---:B------:R-:W-:Y:S01]  /*d330*/  HMMA.16816.F32 R16, R40.reuse, R54, R16 ;  /* 0x000000362810723c */ /* 0x040fe20000001810 */
[----:B------:R-:W3:Y:S02]  /*d340*/  LDL.LU R246, [R1+0x18] ;  /* 0x0000180001f67983 */ /* 0x000ee40000300800 */
[----:B------:R4:W-:Y:S01]  /*d350*/  MUFU.EX2 R165, R52 ;  /* 0x0000003400a57308 */ /* 0x0009e20000000800 */
[--C-:B-----5:R-:W-:Y:S01]  /*d360*/  FFMA.FTZ R48, R244, c[0x0][0x23c], -R60.reuse ;  /* 0x00008f00f4307a23 */ /* 0x120fe2000001083c */
[----:B------:R-:W-:Y:S08]  /*d370*/  MOV R244, R147 ;  /* 0x0000009300f47202 */ /* 0x000ff00000000f00 */
[----:B------:R5:W-:Y:S01]  /*d380*/  MUFU.EX2 R167, R48 ;  /* 0x0000003000a77308 */ /* 0x000be20000000800 */
[C---:B--2---:R-:W-:Y:S07]  /*d390*/  HMMA.16816.F32 R20, R40.reuse, R44, R20 ;  /* 0x0000002c2814723c */ /* 0x044fee0000001814 */
[--C-:B------:R-:W-:Y:S01]  /*d3a0*/  FFMA.FTZ R44, R247, c[0x0][0x23c], -R39.reuse ;  /* 0x00008f00f72c7a23 */ /* 0x100fe20000010827 */
[C---:B------:R-:W-:Y:S03]  /*d3b0*/  HMMA.16816.F32 R24, R40.reuse, R46, R24 ;  /* 0x0000002e2818723c */ /* 0x040fe60000001818 */
[----:B------:R2:W-:Y:S01]  /*d3c0*/  MUFU.EX2 R164, R44 ;  /* 0x0000002c00a47308 */ /* 0x0005e20000000800 */
[----:B----4-:R-:W-:Y:S04]  /*d3d0*/  LDSM.16.MT88.4 R52, [R217+0xc800] ;  /* 0x00c80000d934783b */ /* 0x010fe80000004200 */
[C---:B-1----:R-:W-:Y:S04]  /*d3e0*/  HMMA.16816.F32 R28, R40.reuse, R56, R28 ;  /* 0x00000038281c723c */ /* 0x042fe8000000181c */
[--C-:B-----5:R-:W-:Y:S04]  /*d3f0*/  FFMA.FTZ R48, R245, c[0x0][0x23c], -R60.reuse ;  /* 0x00008f00f5307a23 */ /* 0x120fe8000001083c */
[----:B------:R-:W-:Y:S01]  /*d400*/  HMMA.16816.F32 R32, R40, R58, R32 ;  /* 0x0000003a2820723c */ /* 0x000fe20000001820 */
[----:B------:R1:W4:Y:S03]  /*d410*/  MUFU.EX2 R166, R48 ;  /* 0x0000003000a67308 */ /* 0x0003260000000800 */
[--C-:B------:R-:W-:Y:S01]  /*d420*/  FFMA.FTZ R56, R250, c[0x0][0x23c], -R39.reuse ;  /* 0x00008f00fa387a23 */ /* 0x100fe20000010827 */
[----:B------:R-:W-:Y:S02]  /*d430*/  MOV R245, R148 ;  /* 0x0000009400f57202 */ /* 0x000fe40000000f00 */
[----:B------:R-:W-:Y:S02]  /*d440*/  F2FP.PACK_AB R40, R172, R173 ;  /* 0x000000adac28723e */ /* 0x000fe400000000ff */
[----:B------:R-:W-:Y:S03]  /*d450*/  F2FP.PACK_AB R41, R170, R171 ;  /* 0x000000abaa29723e */ /* 0x000fe600000000ff */
[----:B------:R-:W-:Y:S01]  /*d460*/  F2FP.PACK_AB R42, R168, R169 ;  /* 0x000000a9a82a723e */ /* 0x000fe200000000ff */
[----:B------:R5:W-:Y:S01]  /*d470*/  MUFU.EX2 R161, R56 ;  /* 0x0000003800a17308 */ /* 0x000be20000000800 */
[--C-:B--2---:R-:W-:Y:S09]  /*d480*/  FFMA.FTZ R44, R248, c[0x0][0x23c], -R60.reuse ;  /* 0x00008f00f82c7a23 */ /* 0x104ff2000001083c */
[----:B------:R2:W-:Y:S01]  /*d490*/  MUFU.EX2 R163, R44 ;  /* 0x0000002c00a37308 */ /* 0x0005e20000000800 */
[----:B-1----:R-:W1:Y:S01]  /*d4a0*/  LDSM.16.MT88.4 R48, [R134+0xc800] ;  /* 0x00c800008630783b */ /* 0x002e620000004200 */
[----:B----4-:R-:W-:Y:S07]  /*d4b0*/  F2FP.PACK_AB R43, R166, R167 ;  /* 0x000000a7a62b723e */ /* 0x010fee00000000ff */
[----:B-----5:R-:W-:Y:S01]  /*d4c0*/  LDSM.16.MT88.4 R56, [R216+0xc800] ;  /* 0x00c80000d838783b */ /* 0x020fe20000004200 */
[--C-:B--2---:R-:W-:Y:S04]  /*d4d0*/  FFMA.FTZ R44, R249, c[0x0][0x23c], -R60.reuse ;  /* 0x00008f00f92c7a23 */ /* 0x104fe8000001083c */
[----:B------:R2:W4:Y:S01]  /*d4e0*/  MUFU.EX2 R162, R44 ;  /* 0x0000002c00a27308 */ /* 0x0005220000000800 */
[C---:B-1----:R-:W-:Y:S07]  /*d4f0*/  HMMA.16816.F32 R4, R40.reuse, R48, R4 ;  /* 0x000000302804723c */ /* 0x042fee0000001804 */
[--C-:B------:R-:W-:Y:S01]  /*d500*/  FFMA.FTZ R48, R251, c[0x0][0x23c], -R39.reuse ;  /* 0x00008f00fb307a23 */ /* 0x100fe20000010827 */
[----:B--2---:R-:W1:Y:S01]  /*d510*/  LDSM.16.MT88.4 R44, [R135+0xc800] ;  /* 0x00c80000872c783b */ /* 0x004e620000004200 */
[C---:B------:R-:W-:Y:S02]  /*d520*/  HMMA.16816.F32 R8, R40.reuse, R50, R8 ;  /* 0x000000322808723c */ /* 0x040fe40000001808 */
[----:B------:R2:W5:Y:S06]  /*d530*/  MUFU.EX2 R160, R48 ;  /* 0x0000003000a07308 */ /* 0x00056c0000000800 */
[C---:B------:R-:W-:Y:S07]  /*d540*/  HMMA.16816.F32 R12, R40.reuse, R52, R12 ;  /* 0x00000034280c723c */ /* 0x040fee000000180c */
[--C-:B------:R-:W-:Y:S01]  /*d550*/  FFMA.FTZ R52, R150, c[0x0][0x23c], -R39.reuse ;  /* 0x00008f0096347a23 */ /* 0x100fe20000010827 */
[C---:B------:R-:W-:Y:S03]  /*d560*/  HMMA.16816.F32 R16, R40.reuse, R54, R16 ;  /* 0x000000362810723c */ /* 0x040fe60000001810 */
[----:B------:R4:W-:Y:S01]  /*d570*/  MUFU.EX2 R157, R52 ;  /* 0x00000034009d7308 */ /* 0x0009e20000000800 */
[--C-:B--2---:R-:W-:Y:S09]  /*d580*/  FFMA.FTZ R48, R252, c[0x0][0x23c], -R60.reuse ;  /* 0x00008f00fc307a23 */ /* 0x104ff2000001083c */
[----:B------:R2:W-:Y:S01]  /*d590*/  MUFU.EX2 R159, R48 ;  /* 0x00000030009f7308 */ /* 0x0005e20000000800 */
[C---:B-1----:R-:W-:Y:S03]  /*d5a0*/  HMMA.16816.F32 R20, R40.reuse, R44, R20 ;  /* 0x0000002c2814723c */ /* 0x042fe60000001814 */
[--C-:B----4-:R-:W-:Y:S02]  /*d5b0*/  FFMA.FTZ R52, R62, c[0x0][0x23c], -R60.reuse ;  /* 0x00008f003e347a23 */ /* 0x110fe4000001083c */
[----:B------:R-:W4:Y:S02]  /*d5c0*/  LDL.LU R62, [R1+0x1c] ;  /* 0x00001c00013e7983 */ /* 0x000f240000300800 */
[--C-:B------:R-:W-:Y:S02]  /*d5d0*/  FFMA.FTZ R44, R149, c[0x0][0x23c], -R39.reuse ;  /* 0x00008f00952c7a23 */ /* 0x100fe40000010827 */
[----:B------:R1:W-:Y:S01]  /*d5e0*/  MUFU.EX2 R154, R52 ;  /* 0x00000034009a7308 */ /* 0x0003e20000000800 */
[C---:B------:R-:W-:Y:S03]  /*d5f0*/  HMMA.16816.F32 R24, R40.reuse, R46, R24 ;  /* 0x0000002e2818723c */ /* 0x040fe60000001818 */
[--C-:B--2---:R-:W-:Y:S06]  /*d600*/  FFMA.FTZ R48, R151, c[0x0][0x23c], -R60.reuse ;  /* 0x00008f0097307a23 */ /* 0x104fec000001083c */
[----:B------:R2:W-:Y:S01]  /*d610*/  MUFU.EX2 R156, R44 ;  /* 0x0000002c009c7308 */ /* 0x0005e20000000800 */
[C---:B------:R-:W-:Y:S07]  /*d620*/  HMMA.16816.F32 R28, R40.reuse, R56, R28 ;  /* 0x00000038281c723c */ /* 0x040fee000000181c */
[--C-:B------:R-:W-:Y:S01]  /*d630*/  FFMA.FTZ R56, R63, c[0x0][0x23c], -R60.reuse ;  /* 0x00008f003f387a23 */ /* 0x100fe2000001083c */
[----:B------:R-:W-:Y:S01]  /*d640*/  HMMA.16816.F32 R32, R40, R58, R32 ;  /* 0x0000003a2820723c */ /* 0x000fe20000001820 */
[----:B------:R2:W2:Y:S01]  /*d650*/  MUFU.EX2 R158, R48 ;  /* 0x00000030009e7308 */ /* 0x0004a20000000800 */
[----:B-1----:R-:W-:Y:S05]  /*d660*/  LDSM.16.MT88.4 R52, [R135+0xd000] ;  /* 0x00d000008734783b */ /* 0x002fea0000004200 */
[----:B------:R-:W-:Y:S02]  /*d670*/  F2FP.PACK_AB R40, R164, R165 ;  /* 0x000000a5a428723e */ /* 0x000fe400000000ff */
[----:B------:R-:W-:Y:S02]  /*d680*/  F2FP.PACK_AB R41, R162, R163 ;  /* 0x000000a3a229723e */ /* 0x000fe400000000ff */
[----:B------:R1:W-:Y:S01]  /*d690*/  MUFU.EX2 R152, R56 ;  /* 0x0000003800987308 */ /* 0x0003e20000000800 */
[----:B-----5:R-:W-:Y:S01]  /*d6a0*/  F2FP.PACK_AB R42, R160, R161 ;  /* 0x000000a1a02a723e */ /* 0x020fe200000000ff */
[----:B--2---:R-:W-:Y:S08]  /*d6b0*/  LDSM.16.MT88.4 R44, [R217+0xd000] ;  /* 0x00d00000d92c783b */ /* 0x004ff00000004200 */
[----:B------:R-:W2:Y:S01]  /*d6c0*/  LDSM.16.MT88.4 R48, [R134+0xd000] ;  /* 0x00d000008630783b */ /* 0x000ea20000004200 */
[----:B------:R-:W-:Y:S01]  /*d6d0*/  F2FP.PACK_AB R43, R158, R159 ;  /* 0x0000009f9e2b723e */ /* 0x000fe200000000ff */
[--C-:B-1----:R-:W-:Y:S04]  /*d6e0*/  FFMA.FTZ R56, R64, c[0x0][0x23c], -R39.reuse ;  /* 0x00008f0040387a23 */ /* 0x102fe80000010827 */
[----:B------:R1:W-:Y:S02]  /*d6f0*/  MUFU.EX2 R155, R56 ;  /* 0x00000038009b7308 */ /* 0x0003e40000000800 */
        /* <DEDUP_REMOVED lines=16> */
[----:B-----5:R-:W-:Y:S03]  /*d800*/  FFMA.FTZ R44, R68, c[0x0][0x23c], -R39 ;  /* 0x00008f00442c7a23 */ /* 0x020fe60000010827 */
[--C-:B------:R-:W-:Y:S01]  /*d810*/  FFMA.FTZ R56, R71, c[0x0][0x23c], -R60.reuse ;  /* 0x00008f0047387a23 */ /* 0x100fe2000001083c */
[----:B------:R-:W-:Y:S03]  /*d820*/  HMMA.16816.F32 R32, R40, R58, R32 ;  /* 0x0000003a2820723c */ /* 0x000fe60000001820 */
[----:B------:R5:W5:Y:S01]  /*d830*/  MUFU.EX2 R149, R44 ;  /* 0x0000002c00957308 */ /* 0x000b620000000800 */
[----:B---3--:R-:W-:Y:S02]  /*d840*/  FFMA.FTZ R61, R2, R246, R61 ;  /* 0x000000f6023d7223 */ /* 0x008fe4000001003d */
[--C-:B------:R-:W-:Y:S01]  /*d850*/  FFMA.FTZ R2, R96, c[0x0][0x23c], -R39.reuse ;  /* 0x00008f0060027a23 */ /* 0x100fe20000010827 */
[----:B--2---:R-:W2:Y:S01]  /*d860*/  LDSM.16.MT88.4 R48, [R134+0xd800] ;  /* 0x00d800008630783b */ /* 0x004ea20000004200 */
[----:B------:R-:W-:Y:S04]  /*d870*/  F2FP.PACK_AB R40, R156, R157 ;  /* 0x0000009d9c28723e */ /* 0x000fe800000000ff */
[----:B------:R-:W-:Y:S01]  /*d880*/  F2FP.PACK_AB R43, R150, R151 ;  /* 0x00000097962b723e */ /* 0x000fe200000000ff */
[----:B------:R3:W-:Y:S01]  /*d890*/  MUFU.EX2 R146, R56 ;  /* 0x0000003800927308 */ /* 0x0007e20000000800 */
[----:B------:R-:W-:Y:S02]  /*d8a0*/  F2FP.PACK_AB R41, R152, R154 ;  /* 0x0000009a9829723e */ /* 0x000fe400000000ff */
[----:B------:R-:W-:Y:S01]  /*d8b0*/  F2FP.PACK_AB R42, R153, R155 ;  /* 0x0000009b992a723e */ /* 0x000fe200000000ff */
[--C-:B-1----:R-:W-:Y:S06]  /*d8c0*/  FFMA.FTZ R52, R70, c[0x0][0x23c], -R60.reuse ;  /* 0x00008f0046347a23 */ /* 0x102fec000001083c */
[----:B------:R1:W-:Y:S01]  /*d8d0*/  MUFU.EX2 R147, R52 ;  /* 0x0000003400937308 */ /* 0x0003e20000000800 */
[----:B-----5:R-:W5:Y:S01]  /*d8e0*/  LDSM.16.MT88.4 R44, [R217+0xd800] ;  /* 0x00d80000d92c783b */ /* 0x020f620000004200 */
[--C-:B---3--:R-:W-:Y:S08]  /*d8f0*/  FFMA.FTZ R56, R72, c[0x0][0x23c], -R39.reuse ;  /* 0x00008f0048387a23 */ /* 0x108ff00000010827 */
[----:B------:R3:W-:Y:S01]  /*d900*/  MUFU.EX2 R145, R56 ;  /* 0x0000003800917308 */ /* 0x0007e20000000800 */
[C---:B--2---:R-:W-:Y:S01]  /*d910*/  HMMA.16816.F32 R4, R40.reuse, R48, R4 ;  /* 0x000000302804723c */ /* 0x044fe20000001804 */
[----:B-1----:R-:W1:Y:S06]  /*d920*/  LDSM.16.MT88.4 R52, [R135+0xd800] ;  /* 0x00d800008734783b */ /* 0x002e6c0000004200 */
[--C-:B------:R-:W-:Y:S01]  /*d930*/  FFMA.FTZ R48, R73, c[0x0][0x23c], -R39.reuse ;  /* 0x00008f0049307a23 */ /* 0x100fe20000010827 */
[C---:B------:R-:W-:Y:S03]  /*d940*/  HMMA.16816.F32 R8, R40.reuse, R50, R8 ;  /* 0x000000322808723c */ /* 0x040fe60000001808 */
[----:B------:R2:W-:Y:S01]  /*d950*/  MUFU.EX2 R144, R48 ;  /* 0x0000003000907308 */ /* 0x0005e20000000800 */
[----:B---3--:R-:W3:Y:S04]  /*d960*/  LDSM.16.MT88.4 R56, [R216+0xd800] ;  /* 0x00d80000d838783b */ /* 0x008ee80000004200 */
        /* <DEDUP_REMOVED lines=11> */
[C---:B---3--:R-:W-:Y:S04]  /*da20*/  HMMA.16816.F32 R28, R40.reuse, R56, R28 ;  /* 0x00000038281c723c */ /* 0x048fe8000000181c */
        /* <DEDUP_REMOVED lines=9> */
[----:B-1----:R-:W-:Y:S08]  /*dac0*/  FFMA.FTZ R52, R79, c[0x0][0x23c], -R60 ;  /* 0x00008f004f347a23 */ /* 0x002ff0000001083c */
[----:B------:R1:W-:Y:S01]  /*dad0*/  MUFU.EX2 R138, R52 ;  /* 0x00000034008a7308 */ /* 0x0003e20000000800 */
[--C-:B--2---:R-:W-:Y:S01]  /*dae0*/  FFMA.FTZ R48, R77, c[0x0][0x23c], -R39.reuse ;  /* 0x00008f004d307a23 */ /* 0x104fe20000010827 */
[C---:B-----5:R-:W-:Y:S08]  /*daf0*/  HMMA.16816.F32 R4, R40.reuse, R44, R4 ;  /* 0x0000002c2804723c */ /* 0x060ff00000001804 */
[----:B------:R2:W5:Y:S01]  /*db00*/  MUFU.EX2 R140, R48 ;  /* 0x00000030008c7308 */ /* 0x0005620000000800 */
[----:B------:R-:W-:Y:S01]  /*db10*/  FFMA.FTZ R44, R81, c[0x0][0x23c], -R39 ;  /* 0x00008f00512c7a23 */ /* 0x000fe20000010827 */
[----:B---3--:R-:W-:Y:S01]  /*db20*/  LDSM.16.MT88.4 R56, [R216+0xe000] ;  /* 0x00e00000d838783b */ /* 0x008fe20000004200 */
[C---:B------:R-:W-:Y:S07]  /*db30*/  HMMA.16816.F32 R8, R40.reuse, R46, R8 ;  /* 0x0000002e2808723c */ /* 0x040fee0000001808 */
[----:B------:R3:W3:Y:S01]  /*db40*/  MUFU.EX2 R136, R44 ;  /* 0x0000002c00887308 */ /* 0x0006e20000000800 */
[----:B----4-:R-:W-:Y:S04]  /*db50*/  FFMA.FTZ R0, R0, R62, R211 ;  /* 0x0000003e00007223 */ /* 0x010fe800000100d3 */
[----:B------:R-:W-:Y:S01]  /*db60*/  FADD.FTZ R62, R245, R61 ;  /* 0x0000003df53e7221 */ /* 0x000fe20000010000 */
[----:B-1----:R-:W-:Y:S01]  /*db70*/  LDSM.16.MT88.4 R52, [R135+0xe000] ;  /* 0x00e000008734783b */ /* 0x002fe20000004200 */
[----:B------:R-:W-:Y:S02]  /*db80*/  FADD.FTZ R61, R244, R0 ;  /* 0x00000000f43d7221 */ /* 0x000fe40000010000 */
[--C-:B------:R-:W-:Y:S04]  /*db90*/  FFMA.FTZ R0, R104, c[0x0][0x23c], -R39.reuse ;  /* 0x00008f0068007a23 */ /* 0x100fe80000010827 */
[----:B------:R1:W-:Y:S01]  /*dba0*/  MUFU.EX2 R81, R0 ;  /* 0x0000000000517308 */ /* 0x0003e20000000800 */
[----:B--2---:R-:W2:Y:S01]  /*dbb0*/  LDSM.16.MT88.4 R48, [R217+0xe000] ;  /* 0x00e00000d930783b */ /* 0x004ea20000004200 */
[--C-:B---3--:R-:W-:Y:S08]  /*dbc0*/  FFMA.FTZ R44, R82, c[0x0][0x23c], -R60.reuse ;  /* 0x00008f00522c7a23 */ /* 0x108ff0000001083c */
[----:B------:R3:W-:Y:S01]  /*dbd0*/  MUFU.EX2 R133, R44 ;  /* 0x0000002c00857308 */ /* 0x0007e20000000800 */
[--C-:B-1----:R-:W-:Y:S09]  /*dbe0*/  FFMA.FTZ R0, R105, c[0x0][0x23c], -R39.reuse ;  /* 0x00008f0069007a23 */ /* 0x102ff20000010827 */
[----:B------:R1:W-:Y:S01]  /*dbf0*/  MUFU.EX2 R80, R0 ;  /* 0x0000000000507308 */ /* 0x0003e20000000800 */
[--C-:B---3--:R-:W-:Y:S01]  /*dc00*/  FFMA.FTZ R44, R83, c[0x0][0x23c], -R60.reuse ;  /* 0x00008f00532c7a23 */ /* 0x108fe2000001083c */
[C---:B--2---:R-:W-:Y:S08]  /*dc10*/  HMMA.16816.F32 R12, R40.reuse, R48, R12 ;  /* 0x00000030280c723c */ /* 0x044ff0000000180c */
[----:B------:R2:W3:Y:S01]  /*dc20*/  MUFU.EX2 R132, R44 ;  /* 0x0000002c00847308 */ /* 0x0004e20000000800 */
[--C-:B------:R-:W-:Y:S01]  /*dc30*/  FFMA.FTZ R48, R84, c[0x0][0x23c], -R39.reuse ;  /* 0x00008f0054307a23 */ /* 0x100fe20000010827 */
[C---:B------:R-:W-:Y:S08]  /*dc40*/  HMMA.16816.F32 R16, R40.reuse, R50, R16 ;  /* 0x000000322810723c */ /* 0x040ff00000001810 */
[----:B------:R4:W-:Y:S01]  /*dc50*/  MUFU.EX2 R131, R48 ;  /* 0x0000003000837308 */ /* 0x0009e20000000800 */
[--C-:B-1----:R-:W-:Y:S01]  /*dc60*/  FFMA.FTZ R0, R106, c[0x0][0x23c], -R60.reuse ;  /* 0x00008f006a007a23 */ /* 0x102fe2000001083c */
[C---:B------:R-:W-:Y:S08]  /*dc70*/  HMMA.16816.F32 R20, R40.reuse, R52, R20 ;  /* 0x000000342814723c */ /* 0x040ff00000001814 */
[----:B------:R1:W-:Y:S01]  /*dc80*/  MUFU.EX2 R79, R0 ;  /* 0x00000000004f7308 */ /* 0x0003e20000000800 */
[--C-:B------:R-:W-:Y:S01]  /*dc90*/  FFMA.FTZ R52, R86, c[0x0][0x23c], -R60.reuse ;  /* 0x00008f0056347a23 */ /* 0x100fe2000001083c */
[C---:B------:R-:W-:Y:S01]  /*dca0*/  HMMA.16816.F32 R24, R40.reuse, R54, R24 ;  /* 0x000000362818723c */ /* 0x040fe20000001818 */
[----:B--2---:R-:W2:Y:S07]  /*dcb0*/  LDSM.16.MT88.4 R44, [R134+0xe800] ;  /* 0x00e80000862c783b */ /* 0x004eae0000004200 */
[C---:B------:R-:W-:Y:S01]  /*dcc0*/  HMMA.16816.F32 R28, R40.reuse, R56, R28 ;  /* 0x00000038281c723c */ /* 0x040fe2000000181c */
[----:B------:R3:W-:Y:S03]  /*dcd0*/  MUFU.EX2 R127, R52 ;  /* 0x00000034007f7308 */ /* 0x0007e60000000800 */
[--C-:B----4-:R-:W-:Y:S03]  /*dce0*/  FFMA.FTZ R48, R85, c[0x0][0x23c], -R39.reuse ;  /* 0x00008f0055307a23 */ /* 0x110fe60000010827 */
[--C-:B------:R-:W-:Y:S01]  /*dcf0*/  FFMA.FTZ R56, R87, c[0x0][0x23c], -R60.reuse ;  /* 0x00008f0057387a23 */ /* 0x100fe2000001083c */
[----:B------:R-:W-:Y:S03]  /*dd00*/  HMMA.16816.F32 R32, R40, R58, R32 ;  /* 0x0000003a2820723c */ /* 0x000fe60000001820 */
[----:B------:R4:W4:Y:S01]  /*dd10*/  MUFU.EX2 R130, R48 ;  /* 0x0000003000827308 */ /* 0x0009220000000800 */
[--C-:B-1----:R-:W-:Y:S03]  /*dd20*/  FFMA.FTZ R0, R107, c[0x0][0x23c], -R60.reuse ;  /* 0x00008f006b007a23 */ /* 0x102fe6000001083c */
[----:B-----5:R-:W-:Y:S02]  /*dd30*/  F2FP.PACK_AB R40, R140, R141 ;  /* 0x0000008d8c28723e */ /* 0x020fe400000000ff */
[----:B------:R-:W-:Y:S03]  /*dd40*/  F2FP.PACK_AB R41, R138, R139 ;  /* 0x0000008b8a29723e */ /* 0x000fe600000000ff */
[----:B------:R-:W-:Y:S01]  /*dd50*/  F2FP.PACK_AB R42, R136, R137 ;  /* 0x00000089882a723e */ /* 0x000fe200000000ff */
[----:B------:R1:W5:Y:S01]  /*dd60*/  MUFU.EX2 R124, R56 ;  /* 0x00000038007c7308 */ /* 0x0003620000000800 */
[----:B---3--:R-:W-:Y:S01]  /*dd70*/  F2FP.PACK_AB R43, R132, R133 ;  /* 0x00000085842b723e */ /* 0x008fe200000000ff */
[----:B------:R-:W-:Y:S08]  /*dd80*/  LDSM.16.MT88.4 R52, [R135+0xe800] ;  /* 0x00e800008734783b */ /* 0x000ff00000004200 */
[----:B------:R3:W-:Y:S01]  /*dd90*/  MUFU.EX2 R78, R0 ;  /* 0x00000000004e7308 */ /* 0x0007e20000000800 */
[C---:B--2---:R-:W-:Y:S01]  /*dda0*/  HMMA.16816.F32 R4, R40.reuse, R44, R4 ;  /* 0x0000002c2804723c */ /* 0x044fe20000001804 */
[----:B----4-:R-:W2:Y:S06]  /*ddb0*/  LDSM.16.MT88.4 R48, [R217+0xe800] ;  /* 0x00e80000d930783b */ /* 0x010eac0000004200 */
[--C-:B------:R-:W-:Y:S01]  /*ddc0*/  FFMA.FTZ R44, R89, c[0x0][0x23c], -R39.reuse ;  /* 0x00008f00592c7a23 */ /* 0x100fe20000010827 */
[C---:B------:R-:W-:Y:S01]  /*ddd0*/  HMMA.16816.F32 R8, R40.reuse, R46, R8 ;  /* 0x0000002e2808723c */ /* 0x040fe20000001808 */
[----:B------:R4:W-:Y:S03]  /*dde0*/  MUFU.EX2 R89, R2 ;  /* 0x0000000200597308 */ /* 0x0009e60000000800 */
[--C-:B-1----:R-:W-:Y:S07]  /*ddf0*/  FFMA.FTZ R56, R88, c[0x0][0x23c], -R39.reuse ;  /* 0x00008f0058387a23 */ /* 0x102fee0000010827 */
[----:B------:R1:W-:Y:S01]  /*de00*/  MUFU.EX2 R125, R44 ;  /* 0x0000002c007d7308 */ /* 0x0003e20000000800 */
[--C-:B---3--:R-:W-:Y:S09]  /*de10*/  FFMA.FTZ R0, R108, c[0x0][0x23c], -R39.reuse ;  /* 0x00008f006c007a23 */ /* 0x108ff20000010827 */
[----:B------:R3:W3:Y:S01]  /*de20*/  MUFU.EX2 R126, R56 ;  /* 0x00000038007e7308 */ /* 0x0006e20000000800 */
[--C-:B----4-:R-:W-:Y:S09]  /*de30*/  FFMA.FTZ R2, R97, c[0x0][0x23c], -R39.reuse ;  /* 0x00008f0061027a23 */ /* 0x110ff20000010827 */
[----:B------:R4:W-:Y:S01]  /*de40*/  MUFU.EX2 R88, R2 ;  /* 0x0000000200587308 */ /* 0x0009e20000000800 */
[C---:B--2---:R-:W-:Y:S03]  /*de50*/  HMMA.16816.F32 R12, R40.reuse, R48, R12 ;  /* 0x00000030280c723c */ /* 0x044fe6000000180c */
[--C-:B-1----:R-:W-:Y:S04]  /*de60*/  FFMA.FTZ R44, R90, c[0x0][0x23c], -R60.reuse ;  /* 0x00008f005a2c7a23 */ /* 0x102fe8000001083c */
[--C-:B------:R-:W-:Y:S01]  /*de70*/  FFMA.FTZ R48, R91, c[0x0][0x23c], -R60.reuse ;  /* 0x00008f005b307a23 */ /* 0x100fe2000001083c */
[C---:B------:R-:W-:Y:S01]  /*de80*/  HMMA.16816.F32 R16, R40.reuse, R50, R16 ;  /* 0x000000322810723c */ /* 0x040fe20000001810 */
[----:B------:R1:W-:Y:S01]  /*de90*/  MUFU.EX2 R120, R44 ;  /* 0x0000002c00787308 */ /* 0x0003e20000000800 */
[----:B---3--:R-:W2:Y:S06]  /*dea0*/  LDSM.16.MT88.4 R56, [R216+0xe800] ;  /* 0x00e80000d838783b */ /* 0x008eac0000004200 */
[C---:B------:R-:W-:Y:S03]  /*deb0*/  HMMA.16816.F32 R20, R40.reuse, R52, R20 ;  /* 0x000000342814723c */ /* 0x040fe60000001814 */
[----:B------:R3:W2:Y:S01]  /*dec0*/  MUFU.EX2 R119, R48 ;  /* 0x0000003000777308 */ /* 0x0006a20000000800 */
[--C-:B----4-:R-:W-:Y:S04]  /*ded0*/  FFMA.FTZ R2, R98, c[0x0][0x23c], -R60.reuse ;  /* 0x00008f0062027a23 */ /* 0x110fe8000001083c */
[C---:B------:R-:W-:Y:S04]  /*dee0*/  HMMA.16816.F32 R24, R40.reuse, R54, R24 ;  /* 0x000000362818723c */ /* 0x040fe80000001818 */
[--C-:B------:R-:W-:Y:S01]  /*def0*/  FFMA.FTZ R52, R93, c[0x0][0x23c], -R39.reuse ;  /* 0x00008f005d347a23 */ /* 0x100fe20000010827 */
[----:B------:R4:W-:Y:S01]  /*df00*/  MUFU.EX2 R87, R2 ;  /* 0x0000000200577308 */ /* 0x0009e20000000800 */
[----:B-1----:R-:W1:Y:S09]  /*df10*/  LDSM.16.MT88.4 R44, [R134+0xf000] ;  /* 0x00f00000862c783b */ /* 0x002e720000004200 */
[----:B------:R5:W-:Y:S01]  /*df20*/  MUFU.EX2 R93, R52 ;  /* 0x00000034005d7308 */ /* 0x000be20000000800 */
[--C-:B---3--:R-:W-:Y:S09]  /*df30*/  FFMA.FTZ R48, R92, c[0x0][0x23c], -R39.reuse ;  /* 0x00008f005c307a23 */ /* 0x108ff20000010827 */
[----:B------:R3:W1:Y:S01]  /*df40*/  MUFU.EX2 R92, R48 ;  /* 0x00000030005c7308 */ /* 0x0006620000000800 */
[C---:B--2---:R-:W-:Y:S03]  /*df50*/  HMMA.16816.F32 R28, R40.reuse, R56, R28 ;  /* 0x00000038281c723c */ /* 0x044fe6000000181c */
[--C-:B----4-:R-:W-:Y:S04]  /*df60*/  FFMA.FTZ R2, R99, c[0x0][0x23c], -R60.reuse ;  /* 0x00008f0063027a23 */ /* 0x110fe8000001083c */
[--C-:B------:R-:W-:Y:S01]  /*df70*/  FFMA.FTZ R56, R95, c[0x0][0x23c], -R60.reuse ;  /* 0x00008f005f387a23 */ /* 0x100fe2000001083c */
[----:B------:R-:W-:Y:S01]  /*df80*/  HMMA.16816.F32 R32, R40, R58, R32 ;  /* 0x0000003a2820723c */ /* 0x000fe20000001820 */
[----:B------:R2:W-:Y:S03]  /*df90*/  MUFU.EX2 R86, R2 ;  /* 0x0000000200567308 */ /* 0x0005e60000000800 */
[--C-:B-----5:R-:W-:Y:S03]  /*dfa0*/  FFMA.FTZ R52, R94, c[0x0][0x23c], -R60.reuse ;  /* 0x00008f005e347a23 */ /* 0x120fe6000001083c */
[----:B------:R-:W-:Y:S02]  /*dfb0*/  F2FP.PACK_AB R40, R130, R131 ;  /* 0x000000838228723e */ /* 0x000fe400000000ff */
[----:B------:R-:W-:Y:S02]  /*dfc0*/  F2FP.PACK_AB R41, R124, R127 ;  /* 0x0000007f7c29723e */ /* 0x000fe400000000ff */
[----:B------:R4:W-:Y:S01]  /*dfd0*/  MUFU.EX2 R91, R52 ;  /* 0x00000034005b7308 */ /* 0x0009e20000000800 */
[----:B------:R-:W-:Y:S01]  /*dfe0*/  F2FP.PACK_AB R42, R125, R126 ;  /* 0x0000007e7d2a723e */ /* 0x000fe200000000ff */
[----:B---3--:R-:W3:Y:S01]  /*dff0*/  LDSM.16.MT88.4 R48, [R217+0xf000] ;  /* 0x00f00000d930783b */ /* 0x008ee20000004200 */
[----:B------:R-:W-:Y:S07]  /*e000*/  F2FP.PACK_AB R43, R119, R120 ;  /* 0x00000078772b723e */ /* 0x000fee00000000ff */
[C---:B-1----:R-:W-:Y:S01]  /*e010*/  HMMA.16816.F32 R4, R40.reuse, R44, R4 ;  /* 0x0000002c2804723c */ /* 0x042fe20000001804 */
[----:B------:R1:W5:Y:S02]  /*e020*/  MUFU.EX2 R90, R56 ;  /* 0x00000038005a7308 */ /* 0x0003640000000800 */
[--C-:B--2---:R-:W-:Y:S05]  /*e030*/  FFMA.FTZ R2, R100, c[0x0][0x23c], -R39.reuse ;  /* 0x00008f0064027a23 */ /* 0x104fea0000010827 */
[C---:B------:R-:W-:Y:S01]  /*e040*/  HMMA.16816.F32 R8, R40.reuse, R46, R8 ;  /* 0x0000002e2808723c */ /* 0x040fe20000001808 */
[----:B------:R-:W-:Y:S02]  /*e050*/  LDSM.16.MT88.4 R44, [R134+0xf800] ;  /* 0x00f80000862c783b */ /* 0x000fe40000004200 */
[----:B------:R2:W-:Y:S06]  /*e060*/  MUFU.EX2 R84, R2 ;  /* 0x0000000200547308 */ /* 0x0005ec0000000800 */
[----:B----4-:R-:W4:Y:S04]  /*e070*/  LDSM.16.MT88.4 R52, [R135+0xf000] ;  /* 0x00f000008734783b */ /* 0x010f280000004200 */
[----:B------:R5:W-:Y:S04]  /*e080*/  MUFU.EX2 R77, R0 ;  /* 0x00000000004d7308 */ /* 0x000be80000000800 */
[----:B-1----:R-:W1:Y:S01]  /*e090*/  LDSM.16.MT88.4 R56, [R216+0xf000] ;  /* 0x00f00000d838783b */ /* 0x002e620000004200 */
[C---:B---3--:R-:W-:Y:S03]  /*e0a0*/  HMMA.16816.F32 R12, R40.reuse, R48, R12 ;  /* 0x00000030280c723c */ /* 0x048fe6000000180c */
[--C-:B--2---:R-:W-:Y:S04]  /*e0b0*/  FFMA.FTZ R2, R101, c[0x0][0x23c], -R39.reuse ;  /* 0x00008f0065027a23 */ /* 0x104fe80000010827 */
[----:B------:R2:W3:Y:S01]  /*e0c0*/  MUFU.EX2 R85, R2 ;  /* 0x0000000200557308 */ /* 0x0004e20000000800 */
[C---:B------:R-:W-:Y:S01]  /*e0d0*/  HMMA.16816.F32 R16, R40.reuse, R50, R16 ;  /* 0x000000322810723c */ /* 0x040fe20000001810 */
[----:B------:R-:W3:Y:S03]  /*e0e0*/  LDSM.16.MT88.4 R48, [R217+0xf800] ;  /* 0x00f80000d930783b */ /* 0x000ee60000004200 */
[----:B-----5:R-:W-:Y:S05]  /*e0f0*/  FFMA.FTZ R0, R109, c[0x0][0x23c], -R39 ;  /* 0x00008f006d007a23 */ /* 0x020fea0000010827 */
[----:B------:R5:W-:Y:S01]  /*e100*/  MUFU.EX2 R76, R0 ;  /* 0x00000000004c7308 */ /* 0x000be20000000800 */
[C---:B----4-:R-:W-:Y:S03]  /*e110*/  HMMA.16816.F32 R20, R40.reuse, R52, R20 ;  /* 0x000000342814723c */ /* 0x050fe60000001814 */
[--C-:B--2---:R-:W-:Y:S05]  /*e120*/  FFMA.FTZ R2, R102, c[0x0][0x23c], -R60.reuse ;  /* 0x00008f0066027a23 */ /* 0x104fea000001083c */
[C---:B------:R-:W-:Y:S01]  /*e130*/  HMMA.16816.F32 R24, R40.reuse, R54, R24 ;  /* 0x000000362818723c */ /* 0x040fe20000001818 */
[----:B------:R-:W2:Y:S01]  /*e140*/  LDSM.16.MT88.4 R52, [R135+0xf800] ;  /* 0x00f800008734783b */ /* 0x000ea20000004200 */
[----:B------:R4:W-:Y:S06]  /*e150*/  MUFU.EX2 R83, R2 ;  /* 0x0000000200537308 */ /* 0x0009ec0000000800 */
[C---:B-1----:R-:W-:Y:S04]  /*e160*/  HMMA.16816.F32 R28, R40.reuse, R56, R28 ;  /* 0x00000038281c723c */ /* 0x042fe8000000181c */
[--C-:B-----5:R-:W-:Y:S04]  /*e170*/  FFMA.FTZ R0, R110, c[0x0][0x23c], -R60.reuse ;  /* 0x00008f006e007a23 */ /* 0x120fe8000001083c */
[----:B------:R-:W-:Y:S01]  /*e180*/  HMMA.16816.F32 R32, R40, R58, R32 ;  /* 0x0000003a2820723c */ /* 0x000fe20000001820 */
[----:B------:R-:W1:Y:S01]  /*e190*/  LDSM.16.MT88.4 R56, [R216+0xf800] ;  /* 0x00f80000d838783b */ /* 0x000e620000004200 */
[----:B------:R5:W-:Y:S05]  /*e1a0*/  MUFU.EX2 R75, R0 ;  /* 0x00000000004b7308 */ /* 0x000bea0000000800 */
[----:B------:R-:W-:Y:S02]  /*e1b0*/  F2FP.PACK_AB R40, R93, R92 ;  /* 0x0000005c5d28723e */ /* 0x000fe400000000ff */
[----:B------:R-:W-:Y:S03]  /*e1c0*/  F2FP.PACK_AB R41, R90, R91 ;  /* 0x0000005b5a29723e */ /* 0x000fe600000000ff */
[----:B------:R-:W-:Y:S01]  /*e1d0*/  F2FP.PACK_AB R42, R88, R89 ;  /* 0x00000059582a723e */ /* 0x000fe200000000ff */
[----:B----4-:R-:W-:Y:S01]  /*e1e0*/  FFMA.FTZ R2, R103, c[0x0][0x23c], -R60 ;  /* 0x00008f0067027a23 */ /* 0x010fe2000001083c */
[----:B------:R-:W-:Y:S03]  /*e1f0*/  F2FP.PACK_AB R43, R86, R87 ;  /* 0x00000057562b723e */ /* 0x000fe600000000ff */
[----:B------:R4:W1:Y:S04]  /*e200*/  MUFU.EX2 R82, R2 ;  /* 0x0000000200527308 */ /* 0x0008680000000800 */
[C---:B------:R-:W-:Y:S03]  /*e210*/  HMMA.16816.F32 R4, R40.reuse, R44, R4 ;  /* 0x0000002c2804723c */ /* 0x040fe60000001804 */
[----:B-----5:R-:W-:Y:S05]  /*e220*/  FADD.FTZ R0, R242, R61 ;  /* 0x0000003df2007221 */ /* 0x020fea0000010000 */
[C---:B------:R-:W-:Y:S01]  /*e230*/  HMMA.16816.F32 R8, R40.reuse, R46, R8 ;  /* 0x0000002e2808723c */ /* 0x040fe20000001808 */
[----:B------:R-:W5:Y:S07]  /*e240*/  LDSM.16.MT88.4 R44, [R134+0x10000] ;  /* 0x01000000862c783b */ /* 0x000f6e0000004200 */
[C---:B---3--:R-:W-:Y:S04]  /*e250*/  HMMA.16816.F32 R12, R40.reuse, R48, R12 ;  /* 0x00000030280c723c */ /* 0x048fe8000000180c */
[----:B----4-:R-:W-:Y:S04]  /*e260*/  FADD.FTZ R2, R243, R62 ;  /* 0x0000003ef3027221 */ /* 0x010fe80000010000 */
[C---:B------:R-:W-:Y:S01]  /*e270*/  HMMA.16816.F32 R16, R40.reuse, R50, R16 ;  /* 0x000000322810723c */ /* 0x040fe20000001810 */
[----:B------:R-:W3:Y:S07]  /*e280*/  LDSM.16.MT88.4 R48, [R217+0x10000] ;  /* 0x01000000d930783b */ /* 0x000eee0000004200 */
[C---:B--2---:R-:W-:Y:S08]  /*e290*/  HMMA.16816.F32 R20, R40.reuse, R52, R20 ;  /* 0x000000342814723c */ /* 0x044ff00000001814 */
[C---:B------:R-:W-:Y:S01]  /*e2a0*/  HMMA.16816.F32 R24, R40.reuse, R54, R24 ;  /* 0x000000362818723c */ /* 0x040fe20000001818 */
[----:B------:R-:W2:Y:S07]  /*e2b0*/  LDSM.16.MT88.4 R52, [R135+0x10000] ;  /* 0x010000008734783b */ /* 0x000eae0000004200 */
[C---:B-1----:R-:W-:Y:S07]  /*e2c0*/  HMMA.16816.F32 R28, R40.reuse, R56, R28 ;  /* 0x00000038281c723c */ /* 0x042fee000000181c */
[----:B------:R-:W-:Y:S01]  /*e2d0*/  FADD.FTZ R56, R214, R0 ;  /* 0x00000000d6387221 */ /* 0x000fe20000010000 */
[----:B------:R-:W-:Y:S04]  /*e2e0*/  HMMA.16816.F32 R32, R40, R58, R32 ;  /* 0x0000003a2820723c */ /* 0x000fe80000001820 */
[--C-:B------:R-:W-:Y:S02]  /*e2f0*/  FFMA.FTZ R0, R112, c[0x0][0x23c], -R39.reuse ;  /* 0x00008f0070007a23 */ /* 0x100fe40000010827 */
[----:B------:R-:W-:Y:S01]  /*e300*/  FADD.FTZ R57, R215, R2 ;  /* 0x00000002d7397221 */ /* 0x000fe20000010000 */
[----:B------:R-:W-:Y:S01]  /*e310*/  F2FP.PACK_AB R40, R85, R84 ;  /* 0x000000545528723e */ /* 0x000fe200000000ff */
[--C-:B------:R-:W-:Y:S01]  /*e320*/  FFMA.FTZ R2, R111, c[0x0][0x23c], -R60.reuse ;  /* 0x00008f006f027a23 */ /* 0x100fe2000001083c */
[----:B------:R1:W-:Y:S03]  /*e330*/  MUFU.EX2 R74, R0 ;  /* 0x00000000004a7308 */ /* 0x0003e60000000800 */
[----:B------:R-:W-:Y:S02]  /*e340*/  F2FP.PACK_AB R41, R82, R83 ;  /* 0x000000535229723e */ /* 0x000fe400000000ff */
[----:B------:R-:W-:Y:S02]  /*e350*/  F2FP.PACK_AB R42, R80, R81 ;  /* 0x00000051502a723e */ /* 0x000fe400000000ff */
[----:B------:R-:W-:Y:S03]  /*e360*/  F2FP.PACK_AB R43, R78, R79 ;  /* 0x0000004f4e2b723e */ /* 0x000fe600000000ff */
[----:B------:R4:W2:Y:S04]  /*e370*/  MUFU.EX2 R73, R2 ;  /* 0x0000000200497308 */ /* 0x0008a80000000800 */
[C---:B-----5:R-:W-:Y:S08]  /*e380*/  HMMA.16816.F32 R4, R40.reuse, R44, R4 ;  /* 0x0000002c2804723c */ /* 0x060ff00000001804 */
[C---:B------:R-:W-:Y:S01]  /*e390*/  HMMA.16816.F32 R8, R40.reuse, R46, R8 ;  /* 0x0000002e2808723c */ /* 0x040fe20000001808 */
[----:B------:R-:W5:Y:S03]  /*e3a0*/  LDSM.16.MT88.4 R44, [R216+0x10000] ;  /* 0x01000000d82c783b */ /* 0x000f660000004200 */
[----:B-1----:R-:W-:Y:S04]  /*e3b0*/  FFMA.FTZ R0, R113, c[0x0][0x23c], -R39 ;  /* 0x00008f0071007a23 */ /* 0x002fe80000010827 */
[C---:B---3--:R-:W-:Y:S01]  /*e3c0*/  HMMA.16816.F32 R12, R40.reuse, R48, R12 ;  /* 0x00000030280c723c */ /* 0x048fe2000000180c */
[----:B------:R1:W3:Y:S03]  /*e3d0*/  MUFU.EX2 R72, R0 ;  /* 0x0000000000487308 */ /* 0x0002e60000000800 */
[----:B----4-:R-:W-:Y:S02]  /*e3e0*/  FADD.FTZ R2, R213, R57 ;  /* 0x00000039d5027221 */ /* 0x010fe40000010000 */
[--C-:B------:R-:W-:Y:S02]  /*e3f0*/  FFMA.FTZ R57, R114, c[0x0][0x23c], -R60.reuse ;  /* 0x00008f0072397a23 */ /* 0x100fe4000001083c */
[----:B------:R-:W-:Y:S01]  /*e400*/  FFMA.FTZ R49, R115, c[0x0][0x23c], -R60 ;  /* 0x00008f0073317a23 */ /* 0x000fe2000001083c */
[C---:B------:R-:W-:Y:S02]  /*e410*/  HMMA.16816.F32 R16, R40.reuse, R50, R16 ;  /* 0x000000322810723c */ /* 0x040fe40000001810 */
[----:B------:R-:W-:Y:S06]  /*e420*/  MUFU.EX2 R71, R57 ;  /* 0x0000003900477308 */ /* 0x000fec0000000800 */
[C---:B--2---:R-:W-:Y:S04]  /*e430*/  HMMA.16816.F32 R20, R40.reuse, R52, R20 ;  /* 0x000000342814723c */ /* 0x044fe80000001814 */
[----:B------:R2:W4:Y:S03]  /*e440*/  MUFU.EX2 R70, R49 ;  /* 0x0000003100467308 */ /* 0x0005260000000800 */
[--C-:B------:R-:W-:Y:S01]  /*e450*/  FFMA.FTZ R52, R116, c[0x0][0x23c], -R39.reuse ;  /* 0x00008f0074347a23 */ /* 0x100fe20000010827 */
[C---:B------:R-:W-:Y:S04]  /*e460*/  HMMA.16816.F32 R24, R40.reuse, R54, R24 ;  /* 0x000000362818723c */ /* 0x040fe80000001818 */
[----:B-1----:R-:W-:Y:S02]  /*e470*/  FADD.FTZ R0, R207, R56 ;  /* 0x00000038cf007221 */ /* 0x002fe40000010000 */
[----:B------:R-:W-:Y:S01]  /*e480*/  FADD.FTZ R56, R212, R2 ;  /* 0x00000002d4387221 */ /* 0x000fe20000010000 */
[----:B------:R1:W-:Y:S01]  /*e490*/  MUFU.EX2 R69, R52 ;  /* 0x0000003400457308 */ /* 0x0003e20000000800 */
[----:B------:R-:W-:Y:S01]  /*e4a0*/  FADD.FTZ R2, R206, R0 ;  /* 0x00000000ce027221 */ /* 0x000fe20000010000 */
[C---:B-----5:R-:W-:Y:S03]  /*e4b0*/  HMMA.16816.F32 R28, R40.reuse, R44, R28 ;  /* 0x0000002c281c723c */ /* 0x060fe6000000181c */
[----:B------:R-:W-:Y:S02]  /*e4c0*/  FADD.FTZ R0, R205, R56 ;  /* 0x00000038cd007221 */ /* 0x000fe40000010000 */
[----:B------:R-:W-:Y:S02]  /*e4d0*/  FADD.FTZ R2, R204, R2 ;  /* 0x00000002cc027221 */ /* 0x000fe40000010000 */
[----:B------:R-:W-:Y:S01]  /*e4e0*/  FADD.FTZ R48, R202, R0 ;  /* 0x00000000ca307221 */ /* 0x000fe20000010000 */
[----:B------:R-:W-:Y:S04]  /*e4f0*/  HMMA.16816.F32 R32, R40, R46, R32 ;  /* 0x0000002e2820723c */ /* 0x000fe80000001820 */
[----:B------:R-:W-:Y:S02]  /*e500*/  FADD.FTZ R0, R203, R2 ;  /* 0x00000002cb007221 */ /* 0x000fe40000010000 */
[----:B------:R-:W-:Y:S01]  /*e510*/  FADD.FTZ R2, R201, R48 ;  /* 0x00000030c9027221 */ /* 0x000fe20000010000 */
[----:B------:R-:W-:Y:S01]  /*e520*/  F2FP.PACK_AB R40, R76, R77 ;  /* 0x0000004d4c28723e */ /* 0x000fe200000000ff */
[----:B------:R-:W-:Y:S01]  /*e530*/  FFMA.FTZ R44, R118, c[0x0][0x23c], -R60 ;  /* 0x00008f00762c7a23 */ /* 0x000fe2000001083c */
[----:B--2---:R-:W2:Y:S03]  /*e540*/  LDSM.16.MT88.4 R48, [R134+0x10800] ;  /* 0x010800008630783b */ /* 0x004ea60000004200 */
[----:B------:R-:W-:Y:S01]  /*e550*/  FADD.FTZ R2, R199, R2 ;  /* 0x00000002c7027221 */ /* 0x000fe20000010000 */
[----:B------:R5:W-:Y:S01]  /*e560*/  MUFU.EX2 R67, R44 ;  /* 0x0000002c00437308 */ /* 0x000be20000000800 */
[----:B------:R-:W-:Y:S01]  /*e570*/  FADD.FTZ R0, R200, R0 ;  /* 0x00000000c8007221 */ /* 0x000fe20000010000 */
[----:B------:R-:W-:Y:S01]  /*e580*/  F2FP.PACK_AB R41, R73, R75 ;  /* 0x0000004b4929723e */ /* 0x000fe200000000ff */
[----:B------:R-:W-:Y:S01]  /*e590*/  FADD.FTZ R2, R197, R2 ;  /* 0x00000002c5027221 */ /* 0x000fe20000010000 */
[----:B---3--:R-:W-:Y:S01]  /*e5a0*/  F2FP.PACK_AB R42, R72, R74 ;  /* 0x0000004a482a723e */ /* 0x008fe200000000ff */
[----:B------:R-:W-:Y:S01]  /*e5b0*/  FADD.FTZ R0, R198, R0 ;  /* 0x00000000c6007221 */ /* 0x000fe20000010000 */
[----:B----4-:R-:W-:Y:S01]  /*e5c0*/  F2FP.PACK_AB R43, R70, R71 ;  /* 0x00000047462b723e */ /* 0x010fe200000000ff */
[----:B-1----:R-:W-:Y:S02]  /*e5d0*/  FADD.FTZ R52, R195, R2 ;  /* 0x00000002c3347221 */ /* 0x002fe40000010000 */
[----:B------:R-:W-:Y:S02]  /*e5e0*/  FFMA.FTZ R2, R117, c[0x0][0x23c], -R39 ;  /* 0x00008f0075027a23 */ /* 0x000fe40000010827 */
[----:B------:R-:W-:Y:S02]  /*e5f0*/  FADD.FTZ R56, R188, R52 ;  /* 0x00000034bc387221 */ /* 0x000fe40000010000 */
[----:B------:R-:W-:Y:S01]  /*e600*/  FADD.FTZ R0, R196, R0 ;  /* 0x00000000c4007221 */ /* 0x000fe20000010000 */
[----:B------:R1:W3:Y:S01]  /*e610*/  MUFU.EX2 R68, R2 ;  /* 0x0000000200447308 */ /* 0x0002e20000000800 */
[----:B------:R-:W4:Y:S02]  /*e620*/  LDSM.16.MT88.4 R52, [R217+0x10800] ;  /* 0x01080000d934783b */ /* 0x000f240000004200 */
[----:B------:R-:W-:Y:S04]  /*e630*/  FADD.FTZ R0, R190, R0 ;  /* 0x00000000be007221 */ /* 0x000fe80000010000 */
[----:B------:R-:W-:Y:S02]  /*e640*/  FADD.FTZ R0, R187, R0 ;  /* 0x00000000bb007221 */ /* 0x000fe40000010000 */
[----:B-----5:R-:W5:Y:S02]  /*e650*/  LDSM.16.MT88.4 R44, [R135+0x10800] ;  /* 0x01080000872c783b */ /* 0x020f640000004200 */
[----:B------:R-:W-:Y:S01]  /*e660*/  FADD.FTZ R0, R186, R0 ;  /* 0x00000000ba007221 */ /* 0x000fe20000010000 */
[C---:B--2---:R-:W-:Y:S03]  /*e670*/  HMMA.16816.F32 R4, R40.reuse, R48, R4 ;  /* 0x000000302804723c */ /* 0x044fe60000001804 */
[----:B-1----:R-:W-:Y:S02]  /*e680*/  FADD.FTZ R2, R189, R56 ;  /* 0x00000038bd027221 */ /* 0x002fe40000010000 */
[----:B------:R-:W-:Y:S02]  /*e690*/  FADD.FTZ R56, R181, R0 ;  /* 0x00000000b5387221 */ /* 0x000fe40000010000 */
[----:B------:R-:W-:Y:S01]  /*e6a0*/  FADD.FTZ R57, R184, R2 ;  /* 0x00000002b8397221 */ /* 0x000fe20000010000 */
[C---:B------:R-:W-:Y:S04]  /*e6b0*/  HMMA.16816.F32 R8, R40.reuse, R50, R8 ;  /* 0x000000322808723c */ /* 0x040fe80000001808 */
[--C-:B------:R-:W-:Y:S02]  /*e6c0*/  FFMA.FTZ R2, R194, c[0x0][0x23c], -R60.reuse ;  /* 0x00008f00c2027a23 */ /* 0x100fe4000001083c */
[----:B------:R-:W-:Y:S02]  /*e6d0*/  FADD.FTZ R0, R185, R57 ;  /* 0x00000039b9007221 */ /* 0x000fe40000010000 */
[--C-:B------:R-:W-:Y:S01]  /*e6e0*/  FFMA.FTZ R48, R193, c[0x0][0x23c], -R39.reuse ;  /* 0x00008f00c1307a23 */ /* 0x100fe20000010827 */
[----:B------:R1:W2:Y:S01]  /*e6f0*/  MUFU.EX2 R66, R2 ;  /* 0x0000000200427308 */ /* 0x0002a20000000800 */
[C---:B----4-:R-:W-:Y:S07]  /*e700*/  HMMA.16816.F32 R12, R40.reuse, R52, R12 ;  /* 0x00000034280c723c */ /* 0x050fee000000180c */
[----:B------:R-:W-:Y:S01]  /*e710*/  FFMA.FTZ R52, R122, c[0x0][0x23c], -R60 ;  /* 0x00008f007a347a23 */ /* 0x000fe2000001083c */
[C---:B------:R-:W-:Y:S01]  /*e720*/  HMMA.16816.F32 R16, R40.reuse, R54, R16 ;  /* 0x000000362810723c */ /* 0x040fe20000001810 */
[----:B------:R4:W-:Y:S07]  /*e730*/  MUFU.EX2 R65, R48 ;  /* 0x0000003000417308 */ /* 0x0009ee0000000800 */
[C---:B-----5:R-:W-:Y:S03]  /*e740*/  HMMA.16816.F32 R20, R40.reuse, R44, R20 ;  /* 0x0000002c2814723c */ /* 0x060fe60000001814 */
[----:B------:R5:W-:Y:S01]  /*e750*/  MUFU.EX2 R63, R52 ;  /* 0x00000034003f7308 */ /* 0x000be20000000800 */
[----:B-1----:R-:W-:Y:S02]  /*e760*/  FADD.FTZ R2, R183, R56 ;  /* 0x00000038b7027221 */ /* 0x002fe40000010000 */
[----:B------:R-:W-:Y:S02]  /*e770*/  FADD.FTZ R56, R182, R0 ;  /* 0x00000000b6387221 */ /* 0x000fe40000010000 */
[C---:B------:R-:W-:Y:S04]  /*e780*/  HMMA.16816.F32 R24, R40.reuse, R46, R24 ;  /* 0x0000002e2818723c */ /* 0x040fe80000001818 */
[----:B------:R-:W-:Y:S02]  /*e790*/  FADD.FTZ R0, R179, R2 ;  /* 0x00000002b3007221 */ /* 0x000fe40000010000 */
[----:B------:R-:W-:Y:S02]  /*e7a0*/  FADD.FTZ R2, R180, R56 ;  /* 0x00000038b4027221 */ /* 0x000fe40000010000 */
[----:B------:R-:W-:Y:S01]  /*e7b0*/  FADD.FTZ R0, R177, R0 ;  /* 0x00000000b1007221 */ /* 0x000fe20000010000 */
[----:B----4-:R-:W1:Y:S03]  /*e7c0*/  LDSM.16.MT88.4 R48, [R216+0x10800] ;  /* 0x01080000d830783b */ /* 0x010e660000004200 */
[--C-:B------:R-:W-:Y:S02]  /*e7d0*/  FFMA.FTZ R56, R121, c[0x0][0x23c], -R39.reuse ;  /* 0x00008f0079387a23 */ /* 0x100fe40000010827 */
[----:B------:R-:W-:Y:S02]  /*e7e0*/  FADD.FTZ R0, R175, R0 ;  /* 0x00000000af007221 */ /* 0x000fe40000010000 */
[----:B------:R4:W1:Y:S01]  /*e7f0*/  MUFU.EX2 R64, R56 ;  /* 0x0000003800407308 */ /* 0x0008620000000800 */
[----:B------:R-:W-:Y:S02]  /*e800*/  FADD.FTZ R2, R176, R2 ;  /* 0x00000002b0027221 */ /* 0x000fe40000010000 */
[----:B------:R-:W-:Y:S02]  /*e810*/  FADD.FTZ R0, R174, R0 ;  /* 0x00000000ae007221 */ /* 0x000fe40000010000 */
[----:B------:R-:W-:Y:S02]  /*e820*/  FADD.FTZ R2, R178, R2 ;  /* 0x00000002b2027221 */ /* 0x000fe40000010000 */
[----:B------:R-:W-:Y:S02]  /*e830*/  FADD.FTZ R0, R171, R0 ;  /* 0x00000000ab007221 */ /* 0x000fe40000010000 */
[--C-:B------:R-:W-:Y:S02]  /*e840*/  FFMA.FTZ R44, R192, c[0x0][0x23c], -R39.reuse ;  /* 0x00008f00c02c7a23 */ /* 0x100fe40000010827 */
[----:B-----5:R-:W-:Y:S02]  /*e850*/  FADD.FTZ R52, R170, R0 ;  /* 0x00000000aa347221 */ /* 0x020fe40000010000 */
[----:B------:R-:W-:Y:S01]  /*e860*/  FFMA.FTZ R0, R123, c[0x0][0x23c], -R60 ;  /* 0x00008f007b007a23 */ /* 0x000fe2000001083c */
[----:B------:R-:W-:Y:S01]  /*e870*/  MUFU.EX2 R61, R44 ;  /* 0x0000002c003d7308 */ /* 0x000fe20000000800 */
[----:B------:R-:W-:Y:S04]  /*e880*/  FADD.FTZ R2, R173, R2 ;  /* 0x00000002ad027221 */ /* 0x000fe80000010000 */
[----:B------:R-:W-:Y:S04]  /*e890*/  FADD.FTZ R2, R172, R2 ;  /* 0x00000002ac027221 */ /* 0x000fe80000010000 */
[----:B----4-:R-:W-:Y:S01]  /*e8a0*/  FADD.FTZ R56, R169, R2 ;  /* 0x00000002a9387221 */ /* 0x010fe20000010000 */
[----:B------:R4:W5:Y:S01]  /*e8b0*/  MUFU.EX2 R62, R0 ;  /* 0x00000000003e7308 */ /* 0x0009620000000800 */
[----:B------:R-:W-:Y:S02]  /*e8c0*/  FADD.FTZ R2, R167, R52 ;  /* 0x00000034a7027221 */ /* 0x000fe40000010000 */
[----:B------:R-:W-:Y:S01]  /*e8d0*/  FADD.FTZ R56, R168, R56 ;  /* 0x00000038a8387221 */ /* 0x000fe20000010000 */
[----:B------:R-:W5:Y:S01]  /*e8e0*/  LDSM.16.MT88.4 R52, [R134+0x11000] ;  /* 0x011000008634783b */ /* 0x000f620000004200 */
[C---:B-1----:R-:W-:Y:S07]  /*e8f0*/  HMMA.16816.F32 R28, R40.reuse, R48, R28 ;  /* 0x00000030281c723c */ /* 0x042fee000000181c */
[----:B------:R-:W-:Y:S01]  /*e900*/  FFMA.FTZ R48, R209, c[0x0][0x23c], -R60 ;  /* 0x00008f00d1307a23 */ /* 0x000fe2000001083c */
[----:B------:R-:W-:Y:S03]  /*e910*/  HMMA.16816.F32 R32, R40, R50, R32 ;  /* 0x000000322820723c */ /* 0x000fe60000001820 */
[----:B------:R1:W-:Y:S01]  /*e920*/  MUFU.EX2 R58, R48 ;  /* 0x00000030003a7308 */ /* 0x0003e20000000800 */
[----:B----4-:R-:W-:Y:S03]  /*e930*/  FADD.FTZ R0, R166, R2 ;  /* 0x00000002a6007221 */ /* 0x010fe60000010000 */
[----:B---3--:R-:W-:Y:S01]  /*e940*/  F2FP.PACK_AB R40, R68, R69 ;  /* 0x000000454428723e */ /* 0x008fe200000000ff */
[----:B------:R-:W-:Y:S01]  /*e950*/  FADD.FTZ R2, R165, R56 ;  /* 0x00000038a5027221 */ /* 0x000fe20000010000 */
[----:B--2---:R-:W-:Y:S03]  /*e960*/  F2FP.PACK_AB R41, R66, R67 ;  /* 0x000000434229723e */ /* 0x004fe600000000ff */
[----:B------:R-:W-:Y:S01]  /*e970*/  FADD.FTZ R2, R164, R2 ;  /* 0x00000002a4027221 */ /* 0x000fe20000010000 */
[----:B------:R-:W-:Y:S01]  /*e980*/  F2FP.PACK_AB R42, R64, R65 ;  /* 0x00000041402a723e */ /* 0x000fe200000000ff */
[----:B------:R-:W-:Y:S01]  /*e990*/  FADD.FTZ R0, R163, R0 ;  /* 0x00000000a3007221 */ /* 0x000fe20000010000 */
[----:B-----5:R-:W-:Y:S01]  /*e9a0*/  F2FP.PACK_AB R43, R62, R63 ;  /* 0x0000003f3e2b723e */ /* 0x020fe200000000ff */
[----:B------:R-:W-:Y:S02]  /*e9b0*/  FADD.FTZ R44, R161, R2 ;  /* 0x00000002a12c7221 */ /* 0x000fe40000010000 */
[--C-:B------:R-:W-:Y:S02]  /*e9c0*/  FFMA.FTZ R2, R208, c[0x0][0x23c], -R39.reuse ;  /* 0x00008f00d0027a23 */ /* 0x100fe40000010827 */
[----:B------:R-:W-:Y:S02]  /*e9d0*/  FADD.FTZ R0, R162, R0 ;  /* 0x00000000a2007221 */ /* 0x000fe40000010000 */
[----:B------:R-:W-:Y:S01]  /*e9e0*/  FADD.FTZ R56, R160, R44 ;  /* 0x0000002ca0387221 */ /* 0x000fe20000010000 */
[----:B------:R2:W3:Y:S01]  /*e9f0*/  MUFU.EX2 R59, R2 ;  /* 0x00000002003b7308 */ /* 0x0004e20000000800 */
[----:B------:R-:W-:Y:S01]  /*ea00*/  FADD.FTZ R0, R159, R0 ;  /* 0x000000009f007221 */ /* 0x000fe20000010000 */
[----:B------:R-:W4:Y:S01]  /*ea10*/  LDSM.16.MT88.4 R44, [R217+0x11000] ;  /* 0x01100000d92c783b */ /* 0x000f220000004200 */
[C---:B------:R-:W-:Y:S03]  /*ea20*/  HMMA.16816.F32 R4, R40.reuse, R52, R4 ;  /* 0x000000342804723c */ /* 0x040fe60000001804 */
[----:B------:R-:W-:Y:S04]  /*ea30*/  FADD.FTZ R0, R158, R0 ;  /* 0x000000009e007221 */ /* 0x000fe80000010000 */
[----:B------:R-:W-:Y:S01]  /*ea40*/  FADD.FTZ R0, R154, R0 ;  /* 0x000000009a007221 */ /* 0x000fe20000010000 */
[----:B-1----:R-:W1:Y:S01]  /*ea50*/  LDSM.16.MT88.4 R48, [R135+0x11000] ;  /* 0x011000008730783b */ /* 0x002e620000004200 */
[--C-:B------:R-:W-:Y:S01]  /*ea60*/  FFMA.FTZ R52, R128, c[0x0][0x23c], -R39.reuse ;  /* 0x00008f0080347a23 */ /* 0x100fe20000010827 */
[C---:B------:R-:W-:Y:S03]  /*ea70*/  HMMA.16816.F32 R8, R40.reuse, R54, R8 ;  /* 0x000000362808723c */ /* 0x040fe60000001808 */
[----:B------:R-:W-:Y:S02]  /*ea80*/  FFMA.FTZ R39, R129, c[0x0][0x23c], -R39 ;  /* 0x00008f0081277a23 */ /* 0x000fe40000010827 */
[----:B--2---:R-:W-:Y:S01]  /*ea90*/  FADD.FTZ R2, R157, R56 ;  /* 0x000000389d027221 */ /* 0x004fe20000010000 */
[----:B---3--:R-:W-:Y:S01]  /*eaa0*/  F2FP.PACK_AB R164, R59, R61 ;  /* 0x0000003d3ba4723e */ /* 0x008fe200000000ff */
[----:B------:R-:W-:Y:S02]  /*eab0*/  FADD.FTZ R56, R152, R0 ;  /* 0x0000000098387221 */ /* 0x000fe40000010000 */
[----:B------:R-:W-:Y:S03]  /*eac0*/  FADD.FTZ R57, R156, R2 ;  /* 0x000000029c397221 */ /* 0x000fe60000010000 */
[----:B------:R-:W-:Y:S01]  /*ead0*/  FFMA.FTZ R2, R210, c[0x0][0x23c], -R60 ;  /* 0x00008f00d2027a23 */ /* 0x000fe2000001083c */
[----:B------:R-:W-:Y:S01]  /*eae0*/  LDSM.16.MT88.4 R156, [R135+0x11800] ;  /* 0x01180000879c783b */ /* 0x000fe20000004200 */
[----:B------:R-:W-:Y:S02]  /*eaf0*/  FADD.FTZ R0, R155, R57 ;  /* 0x000000399b007221 */ /* 0x000fe40000010000 */
[----:B------:R-:W-:Y:S01]  /*eb00*/  FADD.FTZ R56, R151, R56 ;  /* 0x0000003897387221 */ /* 0x000fe20000010000 */
[----:B------:R2:W3:Y:S01]  /*eb10*/  MUFU.EX2 R57, R2 ;  /* 0x0000000200397308 */ /* 0x0004e20000000800 */
[----:B------:R-:W-:Y:S01]  /*eb20*/  FFMA.FTZ R60, R38, c[0x0][0x23c], -R60 ;  /* 0x00008f00263c7a23 */ /* 0x000fe2000001083c */
[C---:B----4-:R-:W-:Y:S08]  /*eb30*/  HMMA.16816.F32 R12, R40.reuse, R44, R12 ;  /* 0x0000002c280c723c */ /* 0x050ff0000000180c */
[----:B------:R-:W-:Y:S01]  /*eb40*/  MUFU.EX2 R44, R39 ;  /* 0x00000027002c7308 */ /* 0x000fe20000000800 */
[C---:B------:R-:W-:Y:S09]  /*eb50*/  HMMA.16816.F32 R16, R40.reuse, R46, R16 ;  /* 0x0000002e2810723c */ /* 0x040ff20000001810 */
[----:B------:R-:W-:Y:S01]  /*eb60*/  MUFU.EX2 R60, R60 ;  /* 0x0000003c003c7308 */ /* 0x000fe20000000800 */
[C---:B-1----:R-:W-:Y:S03]  /*eb70*/  HMMA.16816.F32 R20, R40.reuse, R48, R20 ;  /* 0x000000302814723c */ /* 0x042fe60000001814 */
[----:B--2---:R-:W-:Y:S01]  /*eb80*/  FADD.FTZ R2, R153, R0 ;  /* 0x0000000099027221 */ /* 0x004fe20000010000 */
[----:B---3--:R-:W-:Y:S01]  /*eb90*/  F2FP.PACK_AB R165, R57, R58 ;  /* 0x0000003a39a5723e */ /* 0x008fe200000000ff */
[----:B------:R-:W-:Y:S02]  /*eba0*/  FADD.FTZ R0, R150, R56 ;  /* 0x0000003896007221 */ /* 0x000fe40000010000 */
[----:B------:R-:W-:Y:S02]  /*ebb0*/  FADD.FTZ R2, R149, R2 ;  /* 0x0000000295027221 */ /* 0x000fe40000010000 */
[----:B------:R1:W2:Y:S01]  /*ebc0*/  MUFU.EX2 R56, R52 ;  /* 0x0000003400387308 */ /* 0x0002a20000000800 */
[C---:B------:R-:W-:Y:S03]  /*ebd0*/  HMMA.16816.F32 R24, R40.reuse, R50, R24 ;  /* 0x000000322818723c */ /* 0x040fe60000001818 */
[----:B------:R-:W-:Y:S02]  /*ebe0*/  FADD.FTZ R0, R147, R0 ;  /* 0x0000000093007221 */ /* 0x000fe40000010000 */
[----:B------:R-:W-:Y:S02]  /*ebf0*/  FADD.FTZ R2, R148, R2 ;  /* 0x0000000294027221 */ /* 0x000fe40000010000 */
[----:B------:R-:W-:Y:S01]  /*ec00*/  FADD.FTZ R0, R146, R0 ;  /* 0x0000000092007221 */ /* 0x000fe20000010000 */
[----:B------:R-:W-:Y:S01]  /*ec10*/  LDSM.16.MT88.4 R148, [R217+0x11800] ;  /* 0x01180000d994783b */ /* 0x000fe20000004200 */
[----:B------:R-:W-:Y:S01]  /*ec20*/  FADD.FTZ R2, R145, R2 ;  /* 0x0000000291027221 */ /* 0x000fe20000010000 */
[----:B------:R-:W3:Y:S02]  /*ec30*/  MUFU.EX2 R39, R37 ;  /* 0x0000002500277308 */ /* 0x000ee40000000800 */
[----:B------:R-:W-:Y:S02]  /*ec40*/  FADD.FTZ R0, R143, R0 ;  /* 0x000000008f007221 */ /* 0x000fe40000010000 */
[----:B------:R-:W-:Y:S02]  /*ec50*/  FADD.FTZ R2, R144, R2 ;  /* 0x0000000290027221 */ /* 0x000fe40000010000 */
[----:B------:R-:W-:Y:S02]  /*ec60*/  FADD.FTZ R0, R142, R0 ;  /* 0x000000008e007221 */ /* 0x000fe40000010000 */
[----:B------:R-:W-:Y:S02]  /*ec70*/  FADD.FTZ R2, R141, R2 ;  /* 0x000000028d027221 */ /* 0x000fe40000010000 */
[----:B------:R-:W-:Y:S02]  /*ec80*/  FADD.FTZ R0, R139, R0 ;  /* 0x000000008b007221 */ /* 0x000fe40000010000 */
[----:B------:R-:W-:Y:S01]  /*ec90*/  FADD.FTZ R2, R140, R2 ;  /* 0x000000028c027221 */ /* 0x000fe20000010000 */
[----:B-1----:R-:W1:Y:S01]  /*eca0*/  LDSM.16.MT88.4 R52, [R216+0x11000] ;  /* 0x01100000d834783b */ /* 0x002e620000004200 */
[----:B------:R-:W-:Y:S01]  /*ecb0*/  FADD.FTZ R0, R138, R0 ;  /* 0x000000008a007221 */ /* 0x000fe20000010000 */
[----:B--2---:R-:W-:Y:S01]  /*ecc0*/  F2FP.PACK_AB R166, R44, R56 ;  /* 0x000000382ca6723e */ /* 0x004fe200000000ff */
[----:B------:R-:W-:Y:S02]  /*ecd0*/  FADD.FTZ R2, R137, R2 ;  /* 0x0000000289027221 */ /* 0x000fe40000010000 */
[----:B------:R-:W-:Y:S01]  /*ece0*/  FADD.FTZ R0, R133, R0 ;  /* 0x0000000085007221 */ /* 0x000fe20000010000 */
[----:B------:R-:W-:Y:S01]  /*ecf0*/  MOV R133, R3 ;  /* 0x0000000300857202 */ /* 0x000fe20000000f00 */
[----:B------:R-:W-:Y:S01]  /*ed00*/  FADD.FTZ R2, R136, R2 ;  /* 0x0000000288027221 */ /* 0x000fe20000010000 */
[----:B------:R-:W2:Y:S01]  /*ed10*/  LDSM.16.MT88.4 R140, [R134+0x11800] ;  /* 0x01180000868c783b */ /* 0x000ea20000004200 */
[----:B------:R-:W-:Y:S01]  /*ed20*/  FADD.FTZ R0, R132, R0 ;  /* 0x0000000084007221 */ /* 0x000fe20000010000 */
[----:B------:R-:W-:Y:S01]  /*ed30*/  MOV R132, R36 ;  /* 0x0000002400847202 */ /* 0x000fe20000000f00 */
        /* <DEDUP_REMOVED lines=23> */
[C---:B--2---:R-:W-:Y:S01]  /*eeb0*/  HMMA.16816.F32 R136, R164.reuse, R140, R4 ;  /* 0x0000008ca488723c */ /* 0x044fe20000001804 */
        /* <DEDUP_REMOVED lines=22> */
[C---:B-1----:R-:W-:Y:S04]  /*f020*/  HMMA.16816.F32 R160, R164.reuse, R4, R28 ;  /* 0x00000004a4a0723c */ /* 0x042fe8000000181c */
[----:B------:R-:W-:Y:S02]  /*f030*/  FADD.FTZ R0, R66, R0 ;  /* 0x0000000042007221 */ /* 0x000fe40000010000 */
[----:B------:R-:W-:Y:S02]  /*f040*/  FADD.FTZ R2, R64, R2 ;  /* 0x0000000240027221 */ /* 0x000fe40000010000 */
[----:B------:R-:W-:Y:S01]  /*f050*/  FADD.FTZ R0, R63, R0 ;  /* 0x000000003f007221 */ /* 0x000fe20000010000 */
[----:B------:R-:W-:Y:S03]  /*f060*/  HMMA.16816.F32 R164, R164, R6, R32 ;  /* 0x00000006a4a4723c */ /* 0x000fe60000001820 */
[----:B------:R-:W-:Y:S02]  /*f070*/  FADD.FTZ R2, R61, R2 ;  /* 0x000000023d027221 */ /* 0x000fe40000010000 */
[----:B------:R-:W-:Y:S02]  /*f080*/  FADD.FTZ R0, R62, R0 ;  /* 0x000000003e007221 */ /* 0x000fe40000010000 */
[----:B------:R-:W-:Y:S02]  /*f090*/  FADD.FTZ R2, R59, R2 ;  /* 0x000000023b027221 */ /* 0x000fe40000010000 */
[----:B------:R-:W-:Y:S03]  /*f0a0*/  FADD.FTZ R0, R58, R0 ;  /* 0x000000003a007221 */ /* 0x000fe60000010000 */
[----:B------:R-:W-:Y:S02]  /*f0b0*/  FADD.FTZ R4, R56, R2 ;  /* 0x0000000238047221 */ /* 0x000fe40000010000 */
[----:B------:R-:W-:Y:S02]  /*f0c0*/  FADD.FTZ R0, R57, R0 ;  /* 0x0000000039007221 */ /* 0x000fe40000010000 */
[----:B------:R-:W-:Y:S02]  /*f0d0*/  FADD.FTZ R4, R44, R4 ;  /* 0x000000042c047221 */ /* 0x000fe40000010000 */
[----:B------:R-:W-:Y:S01]  /*f0e0*/  FADD.FTZ R2, R39, R0 ;  /* 0x0000000027027221 */ /* 0x000fe20000010000 */
[----:B------:R-:W-:Y:S02]  /*f0f0*/  IADD3 R0, R191, -0x1, RZ ;  /* 0xffffffffbf007810 */ /* 0x000fe40007ffe0ff */
[----:B------:R1:W-:Y:S01]  /*f100*/  STL [R1+0x18], R4 ;  /* 0x0000180401007387 */ /* 0x0003e20000100800 */
[----:B------:R-:W-:Y:S03]  /*f110*/  FADD.FTZ R2, R60, R2 ;  /* 0x000000023c027221 */ /* 0x000fe60000010000 */
[----:B------:R1:W-:Y:S04]  /*f120*/  STL [R1], R0 ;  /* 0x0000000001007387 */ /* 0x0003e80000100800 */
[----:B------:R1:W-:Y:S01]  /*f130*/  STL [R1+0x1c], R2 ;  /* 0x00001c0201007387 */ /* 0x0003e20000100800 */
[----:B------:R-:W-:-:S05]  /*f140*/  @P0 BRA `(.L_x_2186) ;  /* 0xffff9d7000000947 */ /* 0x000fca000383ffff */
.L_x_2182:
[----:B--2---:R-:W2:Y:S04]  /*f150*/  LDL.LU R5, [R1+0x18] ;  /* 0x0000180001057983 */ /* 0x004ea80000300800 */
[----:B-1----:R-:W3:Y:S04]  /*f160*/  LDL.LU R4, [R1+0x1c] ;  /* 0x00001c0001047983 */ /* 0x002ee80000300800 */
[----:B------:R-:W4:Y:S04]  /*f170*/  LDL.LU R38, [R1+0x28] ;  /* 0x0000280001267983 */ /* 0x000f280000300800 */
[----:B------:R-:W4:Y:S04]  /*f180*/  LDL.LU R37, [R1+0x2c] ;  /* 0x00002c0001257983 */ /* 0x000f280000300800 */
[----:B------:R-:W1:Y:S02]  /*f190*/  S2R R26, SR_TID.X ;  /* 0x00000000001a7919 */ /* 0x000e640000002100 */
[----:B-1----:R-:W-:-:S04]  /*f1a0*/  SHF.R.S32.HI R27, RZ, 0x1f, R26 ;  /* 0x0000001fff1b7819 */ /* 0x002fc8000001141a */
[CC--:B------:R-:W-:Y:S02]  /*f1b0*/  LEA.HI R8, R27.reuse, R26.reuse, RZ, 0x2 ;  /* 0x0000001a1b087211 */ /* 0x0c0fe400078f10ff */
[----:B------:R-:W-:Y:S01]  /*f1c0*/  LEA.HI R25, R27, R26, RZ, 0x5 ;  /* 0x0000001a1b197211 */ /* 0x000fe200078f28ff */
[----:B------:R-:W-:Y:S01]  /*f1d0*/  ULDC.U8 UR4, c[0x0][0x328] ;  /* 0x0000ca0000047ab9 */ /* 0x000fe20000000000 */
[----:B------:R-:W-:Y:S01]  /*f1e0*/  BSSY B0, `(.L_x_2187) ;  /* 0x0000097000007945 */ /* 0x000fe20003800000 */
[----:B--2---:R-:W1:Y:S04]  /*f1f0*/  SHFL.BFLY PT, R2, R5, 0x2, 0x1f ;  /* 0x0c401f0005027f89 */ /* 0x004e6800000e0000 */
[----:B---3--:R-:W2:Y:S01]  /*f200*/  SHFL.BFLY PT, R0, R4, 0x2, 0x1f ;  /* 0x0c401f0004007f89 */ /* 0x008ea200000e0000 */
[----:B-1----:R-:W-:-:S02]  /*f210*/  FADD.FTZ R2, R2, R5 ;  /* 0x0000000502027221 */ /* 0x002fc40000010000 */
[----:B--2---:R-:W-:-:S03]  /*f220*/  FADD.FTZ R0, R0, R4 ;  /* 0x0000000400007221 */ /* 0x004fc60000010000 */
[----:B------:R-:W1:Y:S04]  /*f230*/  SHFL.BFLY PT, R5, R2, 0x1, 0x1f ;  /* 0x0c201f0002057f89 */ /* 0x000e6800000e0000 */
[----:B------:R-:W2:Y:S01]  /*f240*/  SHFL.BFLY PT, R4, R0, 0x1, 0x1f ;  /* 0x0c201f0000047f89 */ /* 0x000ea200000e0000 */
[----:B-1----:R-:W-:-:S05]  /*f250*/  FADD.FTZ R24, R2, R5 ;  /* 0x0000000502187221 */ /* 0x002fca0000010000 */
[----:B------:R-:W-:Y:S01]  /*f260*/  FSETP.NE.FTZ.AND P4, PT, R24, RZ, PT ;  /* 0x000000ff1800720b */ /* 0x000fe20003f95000 */
[----:B--2---:R-:W-:Y:S01]  /*f270*/  FADD.FTZ R23, R0, R4 ;  /* 0x0000000400177221 */ /* 0x004fe20000010000 */
[----:B------:R-:W-:-:S04]  /*f280*/  MOV R0, 0x3f800000 ;  /* 0x3f80000000007802 */ /* 0x000fc80000000f00 */
[----:B------:R-:W-:-:S07]  /*f290*/  FSETP.NE.FTZ.AND P3, PT, R23, RZ, PT ;  /* 0x000000ff1700720b */ /* 0x000fce0003f75000 */
[----:B------:R-:W1:Y:S01]  /*f2a0*/  @P4 MUFU.RCP R0, R24 ;  /* 0x0000001800004308 */ /* 0x000e620000001000 */
[----:B------:R-:W-:Y:S02]  /*f2b0*/  MOV R2, 0x3f800000 ;  /* 0x3f80000000027802 */ /* 0x000fe40000000f00 */
[----:B------:R-:W-:Y:S02]  /*f2c0*/  LOP3.LUT R4, R8, 0x3ffffffc, RZ, 0xc0, !PT ;  /* 0x3ffffffc08047812 */ /* 0x000fe400078ec0ff */
[----:B------:R-:W-:-:S03]  /*f2d0*/  SHF.R.S32.HI R5, RZ, 0x5, R25 ;  /* 0x00000005ff057819 */ /* 0x000fc60000011419 */
[----:B------:R-:W-:Y:S01]  /*f2e0*/  IMAD.IADD R4, R26, 0x1, -R4 ;  /* 0x000000011a047824 */ /* 0x000fe200078e0a04 */
[----:B------:R-:W2:Y:S03]  /*f2f0*/  @P3 MUFU.RCP R2, R23 ;  /* 0x0000001700023308 */ /* 0x000ea60000001000 */
[----:B------:R-:W-:Y:S01]  /*f300*/  IMAD R5, R5, 0x200, R4 ;  /* 0x0000020005057824 */ /* 0x000fe200078e0204 */
[----:B------:R-:W-:Y:S01]  /*f310*/  SHF.R.S32.HI R4, RZ, 0x2, R8 ;  /* 0x00000002ff047819 */ /* 0x000fe20000011408 */
[C---:B-1----:R-:W-:Y:S02]  /*f320*/  FMUL.FTZ R136, R0.reuse, R136 ;  /* 0x0000008800887220 */ /* 0x042fe40000410000 */
        /* <DEDUP_REMOVED lines=14> */
[----:B------:R-:W-:Y:S01]  /*f410*/  FMUL.FTZ R10, R0, R165 ;  /* 0x000000a5000a7220 */ /* 0x000fe20000410000 */
[----:B------:R-:W-:-:S04]  /*f420*/  SHF.R.S32.HI R0, RZ, 0x1f, R8 ;  /* 0x0000001fff007819 */ /* 0x000fc80000011408 */
[----:B------:R-:W-:Y:S01]  /*f430*/  LEA.HI R0, R0, R4, RZ, 0x3 ;  /* 0x0000000400007211 */ /* 0x000fe200078f18ff */
[----:B--2---:R-:W-:-:S03]  /*f440*/  FMUL.FTZ R139, R2, R139 ;  /* 0x0000008b028b7220 */ /* 0x004fc60000410000 */
[----:B------:R-:W-:Y:S01]  /*f450*/  LOP3.LUT R0, R0, 0xfffffff8, RZ, 0xc0, !PT ;  /* 0xfffffff800007812 */ /* 0x000fe200078ec0ff */
        /* <DEDUP_REMOVED lines=15> */
[----:B------:R-:W-:-:S05]  /*f550*/  IADD3 R2, R4, -R0, RZ ;  /* 0x8000000004027210 */ /* 0x000fca0007ffe0ff */
[C---:B------:R-:W-:Y:S01]  /*f560*/  IMAD.SHL.U32 R0, R2.reuse, 0x40, RZ ;  /* 0x0000004002007824 */ /* 0x040fe200078e00ff */
[----:B------:R-:W-:-:S04]  /*f570*/  LOP3.LUT R4, R2, 0x1, RZ, 0xc0, !PT ;  /* 0x0000000102047812 */ /* 0x000fc800078ec0ff */
[----:B------:R-:W-:Y:S02]  /*f580*/  LOP3.LUT R0, R0, 0x1c0, RZ, 0xc0, !PT ;  /* 0x000001c000007812 */ /* 0x000fe400078ec0ff */
[----:B------:R-:W-:Y:S02]  /*f590*/  ISETP.NE.U32.AND P0, PT, R4, 0x1, PT ;  /* 0x000000010400780c */ /* 0x000fe40003f05070 */
[----:B------:R-:W-:Y:S02]  /*f5a0*/  LEA.HI R0, R0, R0, RZ, 0x1d ;  /* 0x0000000000007211 */ /* 0x000fe400078fe8ff */
[----:B------:R-:W-:Y:S02]  /*f5b0*/  R2P PR, R2, 0x6 ;  /* 0x0000000602007804 */ /* 0x000fe40000000000 */
[----:B------:R-:W-:Y:S01]  /*f5c0*/  MOV R8, 0xfffffff0 ;  /* 0xfffffff000087802 */ /* 0x000fe20000000f00 */
[----:B------:R-:W-:Y:S01]  /*f5d0*/  IMAD.U32 R0, R5, 0x2, R0 ;  /* 0x0000000205007824 */ /* 0x000fe200078e0000 */
[----:B------:R-:W-:-:S02]  /*f5e0*/  MOV R4, 0x20 ;  /* 0x0000002000047802 */ /* 0x000fc40000000f00 */
[----:B------:R-:W-:Y:S01]  /*f5f0*/  SEL R8, R8, 0x10, !P0 ;  /* 0x0000001008087807 */ /* 0x000fe20004000000 */
[----:B------:R-:W-:Y:S01]  /*f600*/  IMAD.SHL.U32 R0, R0, 0x2, RZ ;  /* 0x0000000200007824 */ /* 0x000fe200078e00ff */
[----:B------:R-:W-:Y:S02]  /*f610*/  F2FP.PACK_AB R6, R139, R6 ;  /* 0x000000068b06723e */ /* 0x000fe400000000ff */
[----:B------:R-:W-:Y:S02]  /*f620*/  F2FP.PACK_AB R7, R7, R136 ;  /* 0x000000880707723e */ /* 0x000fe400000000ff */
[----:B------:R-:W-:Y:S02]  /*f630*/  F2FP.PACK_AB R11, R11, R140 ;  /* 0x0000008c0b0b723e */ /* 0x000fe400000000ff */
[----:B------:R-:W-:Y:S02]  /*f640*/  F2FP.PACK_AB R15, R143, R15 ;  /* 0x0000000f8f0f723e */ /* 0x000fe400000000ff */
[----:B------:R-:W-:-:S02]  /*f650*/  SEL R4, R4, 0xffffffe0, !P1 ;  /* 0xffffffe004047807 */ /* 0x000fc40004800000 */
[C---:B------:R-:W-:Y:S02]  /*f660*/  IADD3 R5, R0.reuse, R8, RZ ;  /* 0x0000000800057210 */ /* 0x040fe40007ffe0ff */
[C---:B------:R-:W-:Y:S01]  /*f670*/  IADD3 R2, R0.reuse, 0x40, RZ ;  /* 0x0000004000027810 */ /* 0x040fe20007ffe0ff */
[----:B------:R1:W-:Y:S01]  /*f680*/  STS [R0+0x400], R6 ;  /* 0x0004000600007388 */ /* 0x0003e20000000800 */
[----:B------:R-:W-:Y:S02]  /*f690*/  @P2 IADD3 R2, R0, -0x40, RZ ;  /* 0xffffffc000022810 */ /* 0x000fe40007ffe0ff */
[----:B------:R-:W-:Y:S01]  /*f6a0*/  F2FP.PACK_AB R14, R14, R144 ;  /* 0x000000900e0e723e */ /* 0x000fe200000000ff */
[----:B------:R2:W-:Y:S01]  /*f6b0*/  STS [R0], R7 ;  /* 0x0000000700007388 */ /* 0x0005e20000000800 */
[----:B------:R-:W-:-:S03]  /*f6c0*/  F2FP.PACK_AB R13, R147, R13 ;  /* 0x0000000d930d723e */ /* 0x000fc600000000ff */
[----:B------:R-:W-:Y:S01]  /*f6d0*/  STS [R5], R11 ;  /* 0x0000000b05007388 */ /* 0x000fe20000000800 */
[----:B------:R-:W-:-:S03]  /*f6e0*/  F2FP.PACK_AB R12, R12, R148 ;  /* 0x000000940c0c723e */ /* 0x000fc600000000ff */
[----:B------:R3:W-:Y:S01]  /*f6f0*/  STS [R5+0x400], R15 ;  /* 0x0004000f05007388 */ /* 0x0007e20000000800 */
[----:B------:R-:W-:Y:S02]  /*f700*/  F2FP.PACK_AB R18, R151, R18 ;  /* 0x000000129712723e */ /* 0x000fe400000000ff */
[----:B------:R-:W-:Y:S02]  /*f710*/  F2FP.PACK_AB R17, R17, R152 ;  /* 0x000000981111723e */ /* 0x000fe400000000ff */
[----:B------:R-:W-:Y:S02]  /*f720*/  F2FP.PACK_AB R22, R155, R22 ;  /* 0x000000169b16723e */ /* 0x000fe400000000ff */
[----:B------:R-:W-:Y:S02]  /*f730*/  F2FP.PACK_AB R21, R21, R156 ;  /* 0x0000009c1515723e */ /* 0x000fe400000000ff */
[----:B-1----:R-:W-:Y:S01]  /*f740*/  IADD3 R6, R0, R4, RZ ;  /* 0x0000000400067210 */ /* 0x002fe20007ffe0ff */
[----:B--2---:R-:W-:Y:S01]  /*f750*/  IMAD.IADD R7, R5, 0x1, R4 ;  /* 0x0000000105077824 */ /* 0x004fe200078e0204 */
[----:B------:R-:W-:-:S03]  /*f760*/  F2FP.PACK_AB R20, R159, R20 ;  /* 0x000000149f14723e */ /* 0x000fc600000000ff */
[----:B------:R-:W-:Y:S01]  /*f770*/  STS [R6], R14 ;  /* 0x0000000e06007388 */ /* 0x000fe20000000800 */
[----:B------:R-:W-:Y:S02]  /*f780*/  F2FP.PACK_AB R19, R19, R160 ;  /* 0x000000a01313723e */ /* 0x000fe400000000ff */
[----:B---3--:R-:W-:Y:S01]  /*f790*/  IADD3 R5, R8, R2, RZ ;  /* 0x0000000208057210 */ /* 0x008fe20007ffe0ff */
[----:B------:R1:W-:Y:S01]  /*f7a0*/  STS [R6+0x400], R13 ;  /* 0x0004000d06007388 */ /* 0x0003e20000000800 */
[----:B------:R-:W-:Y:S02]  /*f7b0*/  F2FP.PACK_AB R16, R163, R16 ;  /* 0x00000010a310723e */ /* 0x000fe400000000ff */
[----:B------:R-:W-:Y:S01]  /*f7c0*/  F2FP.PACK_AB R10, R10, R164 ;  /* 0x000000a40a0a723e */ /* 0x000fe200000000ff */
[C---:B------:R-:W-:Y:S01]  /*f7d0*/  IMAD.IADD R0, R4.reuse, 0x1, R5 ;  /* 0x0000000104007824 */ /* 0x040fe200078e0205 */
[----:B------:R-:W-:Y:S01]  /*f7e0*/  F2FP.PACK_AB R9, R167, R9 ;  /* 0x00000009a709723e */ /* 0x000fe200000000ff */
[----:B------:R-:W-:Y:S04]  /*f7f0*/  STS [R7], R12 ;  /* 0x0000000c07007388 */ /* 0x000fe80000000800 */
[----:B------:R-:W-:Y:S04]  /*f800*/  STS [R7+0x400], R18 ;  /* 0x0004001207007388 */ /* 0x000fe80000000800 */
[----:B------:R-:W-:Y:S04]  /*f810*/  STS [R2], R17 ;  /* 0x0000001102007388 */ /* 0x000fe80000000800 */
[----:B------:R-:W-:Y:S01]  /*f820*/  STS [R2+0x400], R22 ;  /* 0x0004001602007388 */ /* 0x000fe20000000800 */
[----:B-1----:R-:W-:-:S03]  /*f830*/  IADD3 R6, R4, R2, RZ ;  /* 0x0000000204067210 */ /* 0x002fc60007ffe0ff */
[----:B------:R-:W-:Y:S04]  /*f840*/  STS [R5], R21 ;  /* 0x0000001505007388 */ /* 0x000fe80000000800 */
[----:B------:R-:W-:Y:S04]  /*f850*/  STS [R5+0x400], R20 ;  /* 0x0004001405007388 */ /* 0x000fe80000000800 */
[----:B------:R-:W-:Y:S04]  /*f860*/  STS [R6], R19 ;  /* 0x0000001306007388 */ /* 0x000fe80000000800 */
[----:B------:R-:W-:Y:S04]  /*f870*/  STS [R6+0x400], R16 ;  /* 0x0004001006007388 */ /* 0x000fe80000000800 */
[----:B------:R-:W-:Y:S04]  /*f880*/  STS [R0], R10 ;  /* 0x0000000a00007388 */ /* 0x000fe80000000800 */
[----:B------:R1:W-:Y:S04]  /*f890*/  STS [R0+0x400], R9 ;  /* 0x0004000900007388 */ /* 0x0003e80000000800 */
[----:B------:R-:W-:Y:S06]  /*f8a0*/  BAR.SYNC.DEFER_BLOCKING 0x0 ;  /* 0x0000000000007b1d */ /* 0x000fec0000010000 */
[----:B------:R-:W2:Y:S04]  /*f8b0*/  S2R R8, SR_CTAID.Z ;  /* 0x0000000000087919 */ /* 0x000ea80000002700 */
[----:B------:R-:W3:Y:S01]  /*f8c0*/  S2R R4, SR_CTAID.Y ;  /* 0x0000000000047919 */ /* 0x000ee20000002600 */
[----:B------:R-:W-:-:S03]  /*f8d0*/  ISETP.NE.AND P0, PT, RZ, UR4, PT ;  /* 0x00000004ff007c0c */ /* 0x000fc6000bf05270 */
[----:B------:R3:W4:Y:S04]  /*f8e0*/  LDS.128 R32, [R241] ;  /* 0x00000000f1207984 */ /* 0x0007280000000c00 */
[----:B------:R4:W4:Y:S04]  /*f8f0*/  LDS.128 R28, [R241+0x800] ;  /* 0x00080000f11c7984 */ /* 0x0009280000000c00 */
[----:B------:R4:W4:Y:S04]  /*f900*/  LDS.128 R16, [R241+0x1000] ;  /* 0x00100000f1107984 */ /* 0x0009280000000c00 */
[----:B------:R4:W4:Y:S01]  /*f910*/  LDS.128 R12, [R241+0x1800] ;  /* 0x00180000f10c7984 */ /* 0x0009220000000c00 */
[----:B-1----:R-:W-:Y:S01]  /*f920*/  LOP3.LUT R0, R25, 0xffffffe0, RZ, 0xc0, !PT ;  /* 0xffffffe019007812 */ /* 0x002fe200078ec0ff */
[----:B------:R-:W1:Y:S01]  /*f930*/  @P4 MUFU.LG2 R6, R24 ;  /* 0x0000001800064308 */ /* 0x000e620000000c00 */
[----:B--2---:R-:W-:-:S03]  /*f940*/  @P0 MOV R10, R8 ;  /* 0x00000008000a0202 */ /* 0x004fc60000000f00 */
[----:B------:R-:W-:-:S04]  /*f950*/  IMAD.IADD R0, R26, 0x1, -R0 ;  /* 0x000000011a007824 */ /* 0x000fc800078e0a00 */
[----:B------:R-:W2:Y:S01]  /*f960*/  @P3 MUFU.LG2 R5, R23 ;  /* 0x0000001700053308 */ /* 0x000ea20000000c00 */
[----:B---3--:R-:W-:Y:S01]  /*f970*/  @P0 MOV R7, R4 ;  /* 0x0000000400070202 */ /* 0x008fe20000000f00 */
[----:B------:R-:W-:Y:S01]  /*f980*/  @P0 IMAD R2, R10, c[0x0][0x234], RZ ;  /* 0x00008d000a020a24 */ /* 0x000fe200078e02ff */
[----:B------:R-:W-:Y:S02]  /*f990*/  LOP3.LUT P1, RZ, R0, 0x3, RZ, 0xc0, !PT ;  /* 0x0000000300ff7812 */ /* 0x000fe4000782c0ff */
[----:B------:R-:W-:Y:S01]  /*f9a0*/  @!P0 MOV R10, R8 ;  /* 0x00000008000a8202 */ /* 0x000fe20000000f00 */
[----:B------:R-:W-:Y:S01]  /*f9b0*/  @P0 IMAD R2, R7, c[0x0][0x214], R2 ;  /* 0x0000850007020a24 */ /* 0x000fe200078e0202 */
[----:B------:R-:W-:Y:S01]  /*f9c0*/  @!P0 MOV R7, R4 ;  /* 0x0000000400078202 */ /* 0x000fe20000000f00 */
[----:B-1----:R-:W-:Y:S01]  /*f9d0*/  @P4 FMUL.FTZ R6, R6, 0.69314718246459960938 ;  /* 0x3f31721806064820 */ /* 0x002fe20000410000 */
[----:B------:R-:W-:-:S03]  /*f9e0*/  MOV R9, 0x7f800000 ;  /* 0x7f80000000097802 */ /* 0x000fc60000000f00 */
[----:B------:R-:W-:Y:S02]  /*f9f0*/  @!P0 IMAD R4, R7, c[0x0][0x1c0], R10 ;  /* 0x0000700007048a24 */ /* 0x000fe400078e020a */
[----:B--2---:R-:W-:Y:S01]  /*fa00*/  @P3 FMUL.FTZ R5, R5, 0.69314718246459960938 ;  /* 0x3f31721805053820 */ /* 0x004fe20000410000 */
[----:B----4-:R-:W-:Y:S01]  /*fa10*/  LEA R0, R37, R38, 0x4 ;  /* 0x0000002625007211 */ /* 0x010fe200078e20ff */
[----:B------:R-:W-:Y:S02]  /*fa20*/  IMAD.MOV.U32 R8, RZ, RZ, 0x7f800000 ;  /* 0x7f800000ff087424 */ /* 0x000fe400078e00ff */
[----:B------:R-:W-:Y:S02]  /*fa30*/  @P4 FFMA.FTZ R8, R36, c[0x0][0x238], R6 ;  /* 0x00008e0024084a23 */ /* 0x000fe40000010006 */
[----:B------:R-:W-:Y:S02]  /*fa40*/  @P3 FFMA.FTZ R9, R3, c[0x0][0x238], R5 ;  /* 0x00008e0003093a23 */ /* 0x000fe40000010005 */
[----:B------:R-:W-:Y:S01]  /*fa50*/  @!P0 IMAD R2, R4, c[0x0][0x214], RZ ;  /* 0x0000850004028a24 */ /* 0x000fe200078e02ff */
[----:B------:R-:W-:Y:S05]  /*fa60*/  @P1 BRA `(.L_x_2188) ;  /* 0x000000e000001947 */ /* 0x000fea0003800000 */
[----:B------:R-:W1:Y:S01]  /*fa70*/  S2R R6, SR_CTAID.X ;  /* 0x0000000000067919 */ /* 0x000e620000002500 */
[----:B------:R-:W-:Y:S01]  /*fa80*/  IMAD.MOV.U32 R3, RZ, RZ, -0x40 ;  /* 0xffffffc0ff037424 */ /* 0x000fe200078e00ff */
[----:B------:R-:W-:Y:S01]  /*fa90*/  IADD3 R4, R0, 0x8, RZ ;  /* 0x0000000800047810 */ /* 0x000fe20007ffe0ff */
[----:B-1----:R-:W-:-:S02]  /*faa0*/  IMAD R2, R6, 0x40, R2 ;  /* 0x0000004006027824 */ /* 0x002fc400078e0202 */
        /* <DEDUP_REMOVED lines=10> */
.L_x_2188:
[----:B------:R-:W-:Y:S05]  /*fb50*/  BSYNC B0 ;  /* 0x0000000000007941 */ /* 0x000fea0003800000 */
.L_x_2187:
[----:B------:R-:W2:Y:S01]  /*fb60*/  S2R R0, SR_TID.X ;  /* 0x0000000000007919 */ /* 0x000ea20000002100 */
[----:B------:R-:W-:Y:S01]  /*fb70*/  LEA.HI R6, R27, R26, RZ, 0x3 ;  /* 0x0000001a1b067211 */ /* 0x000fe200078f18ff */
[----:B------:R-:W-:Y:S02]  /*fb80*/  ULDC.64 UR4, c[0x0][0x1e8] ;  /* 0x00007a0000047ab9 */ /* 0x000fe40000000a00 */
[----:B------:R-:W3:Y:S01]  /*fb90*/  S2R R5, SR_CTAID.X ;  /* 0x0000000000057919 */ /* 0x000ee20000002500 */
[----:B------:R-:W-:Y:S02]  /*fba0*/  USHF.L.U32 UR7, UR4, 0x5, URZ ;  /* 0x0000000504077899 */ /* 0x000fe4000800063f */
[----:B------:R-:W-:-:S02]  /*fbb0*/  UMOV UR6, 0x5 ;  /* 0x0000000500067882 */ /* 0x000fc40000000000 */
[----:B------:R-:W-:Y:S01]  /*fbc0*/  USHF.L.U64.HI UR5, UR4, UR6, UR5 ;  /* 0x0000000604057299 */ /* 0x000fe20008010205 */
[----:B-12---:R-:W-:-:S04]  /*fbd0*/  SHF.R.S32.HI R2, RZ, 0x1f, R0 ;  /* 0x0000001fff027819 */ /* 0x006fc80000011400 */
[----:B------:R-:W-:Y:S01]  /*fbe0*/  LEA.HI R2, R2, R0, RZ, 0x3 ;  /* 0x0000000002027211 */ /* 0x000fe200078f18ff */
[----:B---3--:R-:W-:-:S03]  /*fbf0*/  IMAD.SHL.U32 R5, R5, 0x40, RZ ;  /* 0x0000004005057824 */ /* 0x008fc600078e00ff */
        /* <DEDUP_REMOVED lines=28> */
[----:B------:R-:W-:Y:S01]  /*fdc0*/  STG.E.128 [R6.64], R32 ;  /* 0x0000002006007986 */ /* 0x000fe2000c101d0a */
[----:B------:R-:W-:Y:S02]  /*fdd0*/  IADD3.X R5, R7, UR5, RZ, P0, !PT ;  /* 0x0000000507057c10 */ /* 0x000fe400087fe4ff */
[----:B------:R-:W-:-:S03]  /*fde0*/  IADD3 R2, P0, R4, UR7, RZ ;  /* 0x0000000704027c10 */ /* 0x000fc6000ff1e0ff */
[----:B------:R-:W-:Y:S01]  /*fdf0*/  STG.E.128 [R4.64], R28 ;  /* 0x0000001c04007986 */ /* 0x000fe2000c101d0a */
[----:B------:R-:W-:Y:S02]  /*fe00*/  IADD3.X R3, R5, UR5, RZ, P0, !PT ;  /* 0x0000000505037c10 */ /* 0x000fe400087fe4ff */
[----:B------:R-:W-:-:S03]  /*fe10*/  IADD3 R8, P0, R2, UR7, RZ ;  /* 0x0000000702087c10 */ /* 0x000fc6000ff1e0ff */
[----:B------:R-:W-:Y:S01]  /*fe20*/  STG.E.128 [R2.64], R16 ;  /* 0x0000001002007986 */ /* 0x000fe2000c101d0a */
[----:B------:R-:W-:-:S05]  /*fe30*/  IADD3.X R9, R3, UR5, RZ, P0, !PT ;  /* 0x0000000503097c10 */ /* 0x000fca00087fe4ff */
[----:B------:R-:W-:Y:S01]  /*fe40*/  STG.E.128 [R8.64], R12 ;  /* 0x0000000c08007986 */ /* 0x000fe2000c101d0a */
[----:B------:R-:W-:Y:S05]  /*fe50*/  EXIT ;  /* 0x000000000000794d */ /* 0x000fea0003800000 */
.L_x_2189:
        /* <DEDUP_REMOVED lines=10> */
.L_x_7763:


//--------------------- .text._ZN5flash24flash_fwd_splitkv_kernelI23Flash_fwd_kernel_traitsILi64ELi64ELi256ELi4ELb0ELb0EN7cutlass6half_tE19Flash_kernel_traitsILi64ELi64ELi256ELi4ES3_EELb1ELb0ELb0ELb1ELb1ELb0ELb1ELb0EEEvNS_16Flash_fwd_paramsE --------------------------
	.section	.text._ZN5flash24flash_fwd_splitkv_kernelI23Flash_fwd_kernel_traitsILi64ELi64ELi256ELi4ELb0ELb0EN7cutlass6half_tE19Flash_kernel_traitsILi64ELi64ELi256ELi4ES3_EELb1ELb0ELb0ELb1ELb1ELb0ELb1ELb0EEEvNS_16Flash_fwd_paramsE,"ax",@progbits
	.sectioninfo	@"SHI_REGISTERS=255"
	.align	128
        .global         _ZN5flash24flash_fwd_splitkv_kernelI23Flash_fwd_kernel_traitsILi64ELi64ELi256ELi4ELb0ELb0EN7cutlass6half_tE19Flash_kernel_traitsILi64ELi64ELi256ELi4ES3_EELb1ELb0ELb0ELb1ELb1ELb0ELb1ELb0EEEvNS_16Flash_fwd_paramsE
        .type           _ZN5flash24flash_fwd_splitkv_kernelI23Flash_fwd_kernel_traitsILi64ELi64ELi256ELi4ELb0ELb0EN7cutlass6half_tE19Flash_kernel_traitsILi64ELi64ELi256ELi4ES3_EELb1ELb0ELb0ELb1ELb1ELb0ELb1ELb0EEEvNS_16Flash_fwd_paramsE,@function
        .size           _ZN5flash24flash_fwd_splitkv_kernelI23Flash_fwd_kernel_traitsILi64ELi64ELi256ELi4ELb0ELb0EN7cutlass6half_tE19Flash_kernel_traitsILi64ELi64ELi256ELi4ES3_EELb1ELb0ELb0ELb1ELb1ELb0ELb1ELb0EEEvNS_16Flash_fwd_paramsE,(.L_x_7764 - _ZN5flash24flash_fwd_splitkv_kernelI23Flash_fwd_kernel_traitsILi64ELi64ELi256ELi4ELb0ELb0EN7cutlass6half_tE19Flash_kernel_traitsILi64ELi64ELi256ELi4ES3_EELb1ELb0ELb0ELb1ELb1ELb0ELb1ELb0EEEvNS_16Flash_fwd_paramsE)
        .other          _ZN5flash24flash_fwd_splitkv_kernelI23Flash_fwd_kernel_traitsILi64ELi64ELi256ELi4ELb0ELb0EN7cutlass6half_tE19Flash_kernel_traitsILi64ELi64ELi256ELi4ES3_EELb1ELb0ELb0ELb1ELb1ELb0ELb1ELb0EEEvNS_16Flash_fwd_paramsE,@"STO_CUDA_ENTRY STV_DEFAULT"
_ZN5flash24flash_fwd_splitkv_kernelI23Flash_fwd_kernel_traitsILi64ELi64ELi256ELi4ELb0ELb0EN7cutlass6half_tE19Flash_kernel_traitsILi64ELi64ELi256ELi4ES3_EELb1ELb0ELb0ELb1ELb1ELb0ELb1ELb0EEEvNS_16Flash_fwd_paramsE:
.text._ZN5flash24flash_fwd_splitkv_kernelI23Flash_fwd_kernel_traitsILi64ELi64ELi256ELi4ELb0ELb0EN7cutlass6half_tE19Flash_kernel_traitsILi64ELi64ELi256ELi4ES3_EELb1ELb0ELb0ELb1ELb1ELb0ELb1ELb0EEEvNS_16Flash_fwd_paramsE:
[----:B------:R-:W-:Y:S02]  /*0000*/  MOV R1, c[0x0][0x28] ;  /* 0x00000a0000017a02 */ /* 0x000fe40000000f00 */
[----:B------:R-:W1:Y:S01]  /*0010*/  I2F.U32.RP R4, c[0x0][0x1c0] ;  /* 0x0000700000047b06 */ /* 0x000e620000209000 */
[----:B------:R-:W2:Y:S01]  /*0020*/  S2R R2, SR_CTAID.Z ;  /* 0x0000000000027919 */ /* 0x000ea20000002700 */
[----:B------:R-:W-:Y:S01]  /*0030*/  ISETP.NE.U32.AND P1, PT, RZ, c[0x0][0x250], PT ;  /* 0x00009400ff007a0c */ /* 0x000fe20003f25070 */
[----:B------:R-:W-:Y:S01]  /*0040*/  ULDC.64 UR10, c[0x0][0x118] ;  /* 0x00004600000a7ab9 */ /* 0x000fe20000000a00 */
[----:B------:R-:W-:Y:S02]  /*0050*/  ISETP.NE.U32.AND P0, PT, RZ, c[0x0][0x258], PT ;  /* 0x00009600ff007a0c */ /* 0x000fe40003f05070 */
[----:B------:R-:W-:Y:S02]  /*0060*/  ISETP.NE.U32.AND P2, PT, RZ, c[0x0][0x1c0], PT ;  /* 0x00007000ff007a0c */ /* 0x000fe40003f45070 */
[----:B------:R-:W-:Y:S02]  /*0070*/  ISETP.NE.AND.EX P1, PT, RZ, c[0x0][0x254], PT, P1 ;  /* 0x00009500ff007a0c */ /* 0x000fe40003f25310 */
[----:B------:R-:W-:Y:S01]  /*0080*/  ISETP.NE.AND.EX P0, PT, RZ, c[0x0][0x25c], PT, P0 ;  /* 0x00009700ff007a0c */ /* 0x000fe20003f05300 */
[----:B-1----:R-:W1:Y:S10]  /*0090*/  MUFU.RCP R4, R4 ;  /* 0x0000000400047308 */ /* 0x002e740000001000 */
[----:B------:R-:W-:Y:S01]  /*00a0*/  @P1 IMAD.MOV.U32 R3, RZ, RZ, 0x4 ;  /* 0x00000004ff031424 */ /* 0x000fe200078e00ff */
[----:B-1----:R-:W-:-:S04]  /*00b0*/  IADD3 R4, R4, 0xffffffe, RZ ;  /* 0x0ffffffe04047810 */ /* 0x002fc80007ffe0ff */
        /* <DEDUP_REMOVED lines=11> */
[----:B------:R-:W-:Y:S01]  /*0170*/  ISETP.GE.U32.AND P3, PT, R0, c[0x0][0x1c0], PT ;  /* 0x0000700000007a0c */ /* 0x000fe20003f66070 */
[----:B------:R-:W-:-:S12]  /*0180*/  @P0 IMAD.MOV.U32 R0, RZ, RZ, 0x4 ;  /* 0x00000004ff000424 */ /* 0x000fd800078e00ff */
[----:B------:R-:W-:Y:S02]  /*0190*/  @P3 IADD3 R243, R243, 0x1, RZ ;  /* 0x00000001f3f33810 */ /* 0x000fe40007ffe0ff */
[----:B------:R-:W-:-:S05]  /*01a0*/  @!P2 LOP3.LUT R243, RZ, c[0x0][0x1c0], RZ, 0x33, !PT ;  /* 0x00007000fff3aa12 */ /* 0x000fca00078e33ff */
[----:B------:R-:W-:-:S04]  /*01b0*/  @P1 IMAD.WIDE R6, R243, R3, c[0x0][0x250] ;  /* 0x00009400f3061625 */ /* 0x000fc800078e0203 */
[----:B------:R-:W-:Y:S01]  /*01c0*/  @P0 IMAD.WIDE R8, R243, R0, c[0x0][0x258] ;  /* 0x00009600f3080625 */ /* 0x000fe200078e0200 */
[----:B------:R-:W2:Y:S04]  /*01d0*/  @P1 LDG.E R4, [R6.64] ;  /* 0x0000000a06041981 */ /* 0x000ea8000c1e1900 */
[----:B------:R1:W2:Y:S01]  /*01e0*/  @P0 LDG.E R185, [R8.64] ;  /* 0x0000000a08b90981 */ /* 0x0002a2000c1e1900 */
[----:B------:R-:W-:-:S03]  /*01f0*/  @!P0 ISETP.NE.U32.AND P2, PT, RZ, c[0x0][0x268], PT ;  /* 0x00009a00ff008a0c */ /* 0x000fc60003f45070 */
[----:B------:R-:W3:Y:S01]  /*0200*/  S2R R12, SR_CTAID.X ;  /* 0x00000000000c7919 */ /* 0x000ee20000002500 */
[----:B------:R-:W-:-:S04]  /*0210*/  @!P0 ISETP.NE.AND.EX P2, PT, RZ, c[0x0][0x26c], PT, P2 ;  /* 0x00009b00ff008a0c */ /* 0x000fc80003f45320 */
[----:B------:R-:W-:Y:S01]  /*0220*/  @!P0 SEL R0, RZ, c[0x0][0x21c], !P2 ;  /* 0x00008700ff008a07 */ /* 0x000fe20005000000 */
[----:B-1----:R-:W-:Y:S02]  /*0230*/  IMAD.MOV R9, RZ, RZ, -R243 ;  /* 0x000000ffff097224 */ /* 0x002fe400078e0af3 */
[----:B---3--:R-:W-:Y:S02]  /*0240*/  IMAD.SHL.U32 R188, R12, 0x40, RZ ;  /* 0x000000400cbc7824 */ /* 0x008fe400078e00ff */
[----:B------:R-:W-:-:S03]  /*0250*/  IMAD R9, R9, c[0x0][0x1c0], R2 ;  /* 0x0000700009097a24 */ /* 0x000fc600078e0202 */
[----:B------:R-:W-:Y:S01]  /*0260*/  ISETP.GE.AND P1, PT, R188, c[0x0][0x214], PT ;  /* 0x00008500bc007a0c */ /* 0x000fe20003f26270 */
[--C-:B--2---:R-:W-:Y:S01]  /*0270*/  @P0 IMAD.IADD R185, R185, 0x1, -R4.reuse ;  /* 0x00000001b9b90824 */ /* 0x104fe200078e0a04 */
[----:B------:R-:W-:-:S11]  /*0280*/  @!P0 IADD3 R185, R0, c[0x0][0x218], -R4 ;  /* 0x0000860000b98a10 */ /* 0x000fd60007ffe804 */
[----:B------:R-:W-:Y:S05]  /*0290*/  @P1 EXIT ;  /* 0x000000000000194d */ /* 0x000fea0003800000 */
[----:B------:R-:W-:Y:S01]  /*02a0*/  IABS R3, c[0x0][0x10] ;  /* 0x0000040000037a13 */ /* 0x000fe20000000000 */
[----:B------:R-:W-:Y:S01]  /*02b0*/  IMAD.MOV.U32 R0, RZ, RZ, c[0x0][0x218] ;  /* 0x00008600ff007624 */ /* 0x000fe200078e00ff */
[----:B------:R-:W1:Y:S02]  /*02c0*/  S2R R187, SR_TID.X ;  /* 0x0000000000bb7919 */ /* 0x000e640000002100 */
[----:B------:R-:W2:Y:S02]  /*02d0*/  I2F.RP R6, R3 ;  /* 0x0000000300067306 */ /* 0x000ea40000209400 */
[----:B------:R-:W-:-:S04]  /*02e0*/  IADD3 R0, R0, 0xff, RZ ;  /* 0x000000ff00007810 */ /* 0x000fc80007ffe0ff */
[----:B------:R-:W-:-:S04]  /*02f0*/  SHF.R.S32.HI R5, RZ, 0x1f, R0 ;  /* 0x0000001fff057819 */ /* 0x000fc80000011400 */
[----:B------:R-:W-:-:S04]  /*0300*/  LEA.HI R5, R5, R0, RZ, 0x8 ;  /* 0x0000000005057211 */ /* 0x000fc800078f40ff */
[----:B------:R-:W-:Y:S01]  /*0310*/  LEA.HI.SX32 R5, R5, c[0x0][0x10], 0x18 ;  /* 0x0000040005057a11 */ /* 0x000fe200078fc2ff */
[----:B--2---:R-:W2:Y:S03]  /*0320*/  MUFU.RCP R6, R6 ;  /* 0x0000000600067308 */ /* 0x004ea60000001000 */
[----:B------:R-:W-:-:S04]  /*0330*/  IADD3 R5, R5, -0x1, RZ ;  /* 0xffffffff05057810 */ /* 0x000fc80007ffe0ff */
[----:B------:R-:W-:Y:S02]  /*0340*/  IABS R0, R5 ;  /* 0x0000000500007213 */ /* 0x000fe40000000000 */
[----:B------:R-:W-:-:S04]  /*0350*/  LOP3.LUT R5, R5, c[0x0][0x10], RZ, 0x3c, !PT ;  /* 0x0000040005057a12 */ /* 0x000fc800078e3cff */
[----:B------:R-:W-:Y:S02]  /*0360*/  ISETP.GE.AND P0, PT, R5, RZ, PT ;  /* 0x000000ff0500720c */ /* 0x000fe40003f06270 */
[----:B------:R-:W-:Y:S02]  /*0370*/  IADD3 R5, R188, 0x13f, RZ ;  /* 0x0000013fbc057810 */ /* 0x000fe40007ffe0ff */
[----:B--2---:R-:W-:Y:S02]  /*0380*/  IADD3 R6, R6, 0xffffffe, RZ ;  /* 0x0ffffffe06067810 */ /* 0x004fe40007ffe0ff */
[----:B------:R-:W-:Y:S02]  /*0390*/  IADD3 R5, R185, -c[0x0][0x214], R5 ;  /* 0x80008500b9057a10 */ /* 0x000fe40007ffe005 */
[----:B------:R-:W2:Y:S02]  /*03a0*/  F2I.FTZ.U32.TRUNC.NTZ R7, R6 ;  /* 0x0000000600077305 */ /* 0x000ea4000021f000 */
[----:B------:R-:W-:-:S04]  /*03b0*/  IADD3 R5, R5, c[0x0][0x2e8], RZ ;  /* 0x0000ba0005057a10 */ /* 0x000fc80007ffe0ff */
[----:B------:R-:W-:-:S04]  /*03c0*/  SHF.R.S32.HI R180, RZ, 0x1f, R5 ;  /* 0x0000001fffb47819 */ /* 0x000fc80000011405 */
[----:B------:R-:W-:-:S04]  /*03d0*/  LEA.HI R180, R180, R5, RZ, 0x8 ;  /* 0x00000005b4b47211 */ /* 0x000fc800078f40ff */
[----:B------:R-:W-:Y:S01]  /*03e0*/  SHF.R.S32.HI R180, RZ, 0x8, R180 ;  /* 0x00000008ffb47819 */ /* 0x000fe200000114b4 */
[----:B--2---:R-:W-:Y:S02]  /*03f0*/  IMAD.MOV R2, RZ, RZ, -R7 ;  /* 0x000000ffff027224 */ /* 0x004fe400078e0a07 */
[----:B------:R-:W-:Y:S02]  /*0400*/  IMAD.MOV.U32 R6, RZ, RZ, RZ ;  /* 0x000000ffff067224 */ /* 0x000fe400078e00ff */
[----:B------:R-:W-:-:S04]  /*0410*/  IMAD R2, R2, R3, RZ ;  /* 0x0000000302027224 */ /* 0x000fc800078e02ff */
[----:B------:R-:W-:-:S04]  /*0420*/  IMAD.HI.U32 R2, R7, R2, R6 ;  /* 0x0000000207027227 */ /* 0x000fc800078e0006 */
[----:B------:R-:W-:-:S04]  /*0430*/  IMAD.MOV.U32 R6, RZ, RZ, R0 ;  /* 0x000000ffff067224 */ /* 0x000fc800078e0000 */
[----:B------:R-:W-:-:S04]  /*0440*/  IMAD.HI.U32 R2, R2, R6, RZ ;  /* 0x0000000602027227 */ /* 0x000fc800078e00ff */
[----:B------:R-:W-:-:S04]  /*0450*/  IMAD.MOV R0, RZ, RZ, -R2 ;  /* 0x000000ffff007224 */ /* 0x000fc800078e0a02 */
[----:B------:R-:W-:Y:S01]  /*0460*/  IMAD R0, R3, R0, R6 ;  /* 0x0000000003007224 */ /* 0x000fe200078e0206 */
[----:B------:R-:W-:-:S04]  /*0470*/  IADD3 R6, R185, 0xff, RZ ;  /* 0x000000ffb9067810 */ /* 0x000fc80007ffe0ff */
[----:B------:R-:W-:-:S13]  /*0480*/  ISETP.GT.U32.AND P1, PT, R3, R0, PT ;  /* 0x000000000300720c */ /* 0x000fda0003f24070 */
[----:B------:R-:W-:Y:S01]  /*0490*/  @!P1 IMAD.IADD R0, R0, 0x1, -R3 ;  /* 0x0000000100009824 */ /* 0x000fe200078e0a03 */
[----:B------:R-:W-:Y:S02]  /*04a0*/  @!P1 IADD3 R2, R2, 0x1, RZ ;  /* 0x0000000102029810 */ /* 0x000fe40007ffe0ff */
[----:B------:R-:W-:Y:S02]  /*04b0*/  ISETP.NE.AND P1, PT, RZ, c[0x0][0x10], PT ;  /* 0x00000400ff007a0c */ /* 0x000fe40003f25270 */
[----:B------:R-:W-:Y:S02]  /*04c0*/  ISETP.GE.U32.AND P2, PT, R0, R3, PT ;  /* 0x000000030000720c */ /* 0x000fe40003f46070 */
[----:B------:R-:W2:Y:S01]  /*04d0*/  S2R R0, SR_CTAID.Y ;  /* 0x0000000000007919 */ /* 0x000ea20000002600 */
[----:B------:R-:W-:-:S04]  /*04e0*/  SHF.R.S32.HI R3, RZ, 0x1f, R6 ;  /* 0x0000001fff037819 */ /* 0x000fc80000011406 */
[----:B------:R-:W-:-:S04]  /*04f0*/  LEA.HI R3, R3, R6, RZ, 0x8 ;  /* 0x0000000603037211 */ /* 0x000fc800078f40ff */
[----:B------:R-:W-:Y:S02]  /*0500*/  SHF.R.S32.HI R3, RZ, 0x8, R3 ;  /* 0x00000008ff037819 */ /* 0x000fe40000011403 */
[----:B------:R-:W-:-:S05]  /*0510*/  @P2 IADD3 R2, R2, 0x1, RZ ;  /* 0x0000000102022810 */ /* 0x000fca0007ffe0ff */
[----:B------:R-:W-:Y:S01]  /*0520*/  @!P0 IMAD.MOV R2, RZ, RZ, -R2 ;  /* 0x000000ffff028224 */ /* 0x000fe200078e0a02 */
[----:B------:R-:W-:-:S05]  /*0530*/  @!P1 LOP3.LUT R2, RZ, c[0x0][0x10], RZ, 0x33, !PT ;  /* 0x00000400ff029a12 */ /* 0x000fca00078e33ff */
[----:B--2---:R-:W-:-:S04]  /*0540*/  IMAD R237, R2, R0, RZ ;  /* 0x0000000002ed7224 */ /* 0x004fc800078e02ff */
[----:B------:R-:W-:-:S05]  /*0550*/  IMAD.IADD R2, R2, 0x1, R237 ;  /* 0x0000000102027824 */ /* 0x000fca00078e02ed */
[----:B------:R-:W-:-:S04]  /*0560*/  IMNMX R2, R3, R2, PT ;  /* 0x0000000203027217 */ /* 0x000fc80003800200 */
[----:B------:R-:W-:-:S04]  /*0570*/  IMNMX R180, R2, R180, PT ;  /* 0x000000b402b47217 */ /* 0x000fc80003800200 */
[----:B------:R-:W-:-:S13]  /*0580*/  ISETP.GE.AND P0, PT, R237, R180, PT ;  /* 0x000000b4ed00720c */ /* 0x000fda0003f06270 */
[----:B------:R-:W-:Y:S05]  /*0590*/  @!P0 BRA `(.L_x_2190) ;  /* 0x0000040000008947 */ /* 0x000fea0003800000 */
[----:B-1----:R-:W-:Y:S01]  /*05a0*/  SHF.R.S32.HI R2, RZ, 0x1f, R187 ;  /* 0x0000001fff027819 */ /* 0x002fe200000114bb */
[----:B------:R-:W-:Y:S01]  /*05b0*/  IMAD R0, R0, c[0x0][0x210], R243 ;  /* 0x0000840000007a24 */ /* 0x000fe200078e02f3 */
[----:B------:R-:W-:Y:S02]  /*05c0*/  LOP3.LUT P6, RZ, R187, 0xf, RZ, 0xc0, !PT ;  /* 0x0000000fbbff7812 */ /* 0x000fe400078cc0ff */
[----:B------:R-:W-:-:S04]  /*05d0*/  LEA.HI R2, R2, R187, RZ, 0x4 ;  /* 0x000000bb02027211 */ /* 0x000fc800078f20ff */
[----:B------:R-:W-:-:S05]  /*05e0*/  LOP3.LUT R3, R2, 0x3ffffff0, RZ, 0xc0, !PT ;  /* 0x3ffffff002037812 */ /* 0x000fca00078ec0ff */
[----:B------:R-:W-:Y:S02]  /*05f0*/  IMAD.IADD R6, R187, 0x1, -R3 ;  /* 0x00000001bb067824 */ /* 0x000fe400078e0a03 */
[----:B------:R-:W-:Y:S01]  /*0600*/  IMAD R3, R0, c[0x0][0x1c0], R9 ;  /* 0x0000700000037a24 */ /* 0x000fe200078e0209 */
[----:B------:R-:W-:Y:S01]  /*0610*/  SHF.R.S32.HI R0, RZ, 0x4, R2 ;  /* 0x00000004ff007819 */ /* 0x000fe20000011402 */
[----:B------:R-:W-:Y:S02]  /*0620*/  IMAD.SHL.U32 R6, R6, 0x4, RZ ;  /* 0x0000000406067824 */ /* 0x000fe400078e00ff */
[----:B------:R-:W-:Y:S01]  /*0630*/  IMAD R3, R3, c[0x0][0x214], R188 ;  /* 0x0000850003037a24 */ /* 0x000fe200078e02bc */
[----:B------:R-:W-:Y:S02]  /*0640*/  IADD3 R188, -R188, c[0x0][0x214], RZ ;  /* 0x00008500bcbc7a10 */ /* 0x000fe40007ffe1ff */
[----:B------:R-:W-:Y:S01]  /*0650*/  SHF.R.S32.HI R7, RZ, 0x1f, R6 ;  /* 0x0000001fff077819 */ /* 0x000fe20000011406 */
[----:B------:R-:W-:Y:S01]  /*0660*/  IMAD R4, R3, c[0x0][0x22c], RZ ;  /* 0x00008b0003047a24 */ /* 0x000fe200078e02ff */
[----:B------:R-:W-:-:S02]  /*0670*/  IADD3 R2, R0, 0x10, RZ ;  /* 0x0000001000027810 */ /* 0x000fc40007ffe0ff */
[CC--:B------:R-:W-:Y:S01]  /*0680*/  ISETP.GE.OR P5, PT, R0.reuse, R188.reuse, P6 ;  /* 0x000000bc0000720c */ /* 0x0c0fe200037a6670 */
[----:B------:R-:W-:Y:S01]  /*0690*/  IMAD.WIDE R6, R0, 0x40, R6 ;  /* 0x0000004000067825 */ /* 0x000fe200078e0206 */
[----:B------:R-:W-:Y:S02]  /*06a0*/  ISETP.GE.OR P3, PT, R2, R188, P6 ;  /* 0x000000bc0200720c */ /* 0x000fe40003766670 */
[----:B------:R-:W-:Y:S02]  /*06b0*/  SHF.R.S32.HI R2, RZ, 0x1f, R3 ;  /* 0x0000001fff027819 */ /* 0x000fe40000011403 */
[----:B------:R-:W-:Y:S02]  /*06c0*/  IADD3 R5, P0, R4, R6, RZ ;  /* 0x0000000604057210 */ /* 0x000fe40007f1e0ff */
[----:B------:R-:W-:Y:S02]  /*06d0*/  IADD3 R8, R0, 0x8, RZ ;  /* 0x0000000800087810 */ /* 0x000fe40007ffe0ff */
[----:B------:R-:W-:-:S02]  /*06e0*/  LEA.HI.X.SX32 R4, R4, R7, 0x1, P0 ;  /* 0x0000000704047211 */ /* 0x000fc400000f0eff */
[----:B------:R-:W-:Y:S02]  /*06f0*/  IADD3 R3, P0, R3, R0, RZ ;  /* 0x0000000003037210 */ /* 0x000fe40007f1e0ff */
[----:B------:R-:W-:Y:S02]  /*0700*/  ISETP.GE.OR P4, PT, R8, R188, P6 ;  /* 0x000000bc0800720c */ /* 0x000fe40003786670 */
[----:B------:R-:W-:Y:S02]  /*0710*/  LEA.HI.X.SX32 R2, R0, R2, 0x1, P0 ;  /* 0x0000000200027211 */ /* 0x000fe400000f0eff */
[----:B------:R-:W-:Y:S02]  /*0720*/  LEA R10, P1, R5, c[0x0][0x1d8], 0x2 ;  /* 0x00007600050a7a11 */ /* 0x000fe400078210ff */
[----:B------:R-:W-:Y:S02]  /*0730*/  LEA R8, P0, R3, c[0x0][0x208], 0x2 ;  /* 0x0000820003087a11 */ /* 0x000fe400078010ff */
[----:B------:R-:W-:-:S02]  /*0740*/  LEA.HI.X R11, R5, c[0x0][0x1dc], R4, 0x2, P1 ;  /* 0x00007700050b7a11 */ /* 0x000fc400008f1404 */
[----:B------:R-:W-:Y:S01]  /*0750*/  LEA.HI.X R9, R3, c[0x0][0x20c], R2, 0x2, P0 ;  /* 0x0000830003097a11 */ /* 0x000fe200000f1402 */
[----:B------:R-:W-:Y:S01]  /*0760*/  @!P5 IMAD.MOV.U32 R2, RZ, RZ, -0x800000 ;  /* 0xff800000ff02d424 */ /* 0x000fe200078e00ff */
[C---:B------:R-:W-:Y:S01]  /*0770*/  IADD3 R6, R0.reuse, 0x18, RZ ;  /* 0x0000001800067810 */ /* 0x040fe20007ffe0ff */
[----:B------:R-:W-:Y:S01]  /*0780*/  STG.E.128 [R10.64], RZ ;  /* 0x000000ff0a007986 */ /* 0x000fe2000c101d0a */
[C---:B------:R-:W-:Y:S02]  /*0790*/  IADD3 R5, R0.reuse, 0x20, RZ ;  /* 0x0000002000057810 */ /* 0x040fe40007ffe0ff */
[C---:B------:R-:W-:Y:S01]  /*07a0*/  IADD3 R4, R0.reuse, 0x28, RZ ;  /* 0x0000002800047810 */ /* 0x040fe20007ffe0ff */
[----:B------:R-:W-:Y:S01]  /*07b0*/  STG.E.128 [R10.64+0x800], RZ ;  /* 0x000800ff0a007986 */ /* 0x000fe2000c101d0a */
[----:B------:R-:W-:Y:S02]  /*07c0*/  IADD3 R3, R0, 0x30, RZ ;  /* 0x0000003000037810 */ /* 0x000fe40007ffe0ff */
[-C--:B------:R-:W-:Y:S01]  /*07d0*/  ISETP.GE.OR P2, PT, R6, R188.reuse, P6 ;  /* 0x000000bc0600720c */ /* 0x080fe20003746670 */
[----:B------:R-:W-:Y:S01]  /*07e0*/  STG.E.128 [R10.64+0x1000], RZ ;  /* 0x001000ff0a007986 */ /* 0x000fe2000c101d0a */
[-C--:B------:R-:W-:Y:S01]  /*07f0*/  ISETP.GE.OR P1, PT, R5, R188.reuse, P6 ;  /* 0x000000bc0500720c */ /* 0x080fe20003726670 */
[----:B------:R-:W-:Y:S01]  /*0800*/  @!P3 IMAD.MOV.U32 R6, RZ, RZ, -0x800000 ;  /* 0xff800000ff06b424 */ /* 0x000fe200078e00ff */
[----:B------:R-:W-:Y:S01]  /*0810*/  ISETP.GE.OR P0, PT, R4, R188, P6 ;  /* 0x000000bc0400720c */ /* 0x000fe20003706670 */
[----:B------:R-:W-:Y:S01]  /*0820*/  STG.E.128 [R10.64+0x1800], RZ ;  /* 0x001800ff0a007986 */ /* 0x000fe2000c101d0a */
[----:B------:R-:W-:-:S03]  /*0830*/  IADD3 R0, R0, 0x38, RZ ;  /* 0x0000003800007810 */ /* 0x000fc60007ffe0ff */
[----:B------:R-:W-:Y:S04]  /*0840*/  STG.E.128 [R10.64+0x2000], RZ ;  /* 0x002000ff0a007986 */ /* 0x000fe8000c101d0a */
[----:B------:R-:W-:Y:S01]  /*0850*/  STG.E.128 [R10.64+0x2800], RZ ;  /* 0x002800ff0a007986 */ /* 0x000fe2000c101d0a */
[----:B------:R-:W-:Y:S02]  /*0860*/  @!P2 IMAD.MOV.U32 R5, RZ, RZ, -0x800000 ;  /* 0xff800000ff05a424 */ /* 0x000fe400078e00ff */
[----:B------:R-:W-:Y:S01]  /*0870*/  @!P1 IMAD.MOV.U32 R4, RZ, RZ, -0x800000 ;  /* 0xff800000ff049424 */ /* 0x000fe200078e00ff */
[----:B------:R-:W-:Y:S04]  /*0880*/  STG.E.128 [R10.64+0x3000], RZ ;  /* 0x003000ff0a007986 */ /* 0x000fe8000c101d0a */
[----:B------:R-:W-:Y:S04]  /*0890*/  STG.E.128 [R10.64+0x3800], RZ ;  /* 0x003800ff0a007986 */ /* 0x000fe8000c101d0a */
[----:B------:R1:W-:Y:S01]  /*08a0*/  @!P5 STG.E [R8.64], R2 ;  /* 0x000000020800d986 */ /* 0x0003e2000c10190a */
[-C--:B------:R-:W-:Y:S01]  /*08b0*/  ISETP.GE.OR P5, PT, R3, R188.reuse, P6 ;  /* 0x000000bc0300720c */ /* 0x080fe200037a6670 */
[----:B------:R-:W-:Y:S01]  /*08c0*/  @!P0 IMAD.MOV.U32 R3, RZ, RZ, -0x800000 ;  /* 0xff800000ff038424 */ /* 0x000fe200078e00ff */
[----:B------:R-:W-:Y:S01]  /*08d0*/  ISETP.GE.OR P6, PT, R0, R188, P6 ;  /* 0x000000bc0000720c */ /* 0x000fe200037c6670 */
[----:B------:R-:W-:Y:S04]  /*08e0*/  @!P3 STG.E [R8.64+0x40], R6 ;  /* 0x000040060800b986 */ /* 0x000fe8000c10190a */
[----:B------:R-:W-:Y:S04]  /*08f0*/  @!P2 STG.E [R8.64+0x60], R5 ;  /* 0x000060050800a986 */ /* 0x000fe8000c10190a */
[----:B------:R-:W-:Y:S04]  /*0900*/  @!P1 STG.E [R8.64+0x80], R4 ;  /* 0x0000800408009986 */ /* 0x000fe8000c10190a */
[----:B------:R-:W-:Y:S01]  /*0910*/  @!P0 STG.E [R8.64+0xa0], R3 ;  /* 0x0000a00308008986 */ /* 0x000fe2000c10190a */
[----:B-1----:R-:W-:-:S05]  /*0920*/  @!P4 IMAD.MOV.U32 R2, RZ, RZ, -0x800000 ;  /* 0xff800000ff02c424 */ /* 0x002fca00078e00ff */
[----:B------:R1:W-:Y:S02]  /*0930*/  @!P4 STG.E [R8.64+0x20], R2 ;  /* 0x000020020800c986 */ /* 0x0003e4000c10190a */
[----:B-1----:R-:W-:-:S05]  /*0940*/  @!P5 IMAD.MOV.U32 R2, RZ, RZ, -0x800000 ;  /* 0xff800000ff02d424 */ /* 0x002fca00078e00ff */
[----:B------:R1:W-:Y:S01]  /*0950*/  @!P5 STG.E [R8.64+0xc0], R2 ;  /* 0x0000c0020800d986 */ /* 0x0003e2000c10190a */
[----:B------:R-:W-:Y:S05]  /*0960*/  @P6 EXIT ;  /* 0x000000000000694d */ /* 0x000fea0003800000 */
[----:B------:R-:W-:-:S05]  /*0970*/  MOV R0, 0xff800000 ;  /* 0xff80000000007802 */ /* 0x000fca0000000f00 */
[----:B------:R-:W-:Y:S01]  /*0980*/  STG.E [R8.64+0xe0], R0 ;  /* 0x0000e00008007986 */ /* 0x000fe2000c10190a */
[----:B------:R-:W-:Y:S05]  /*0990*/  EXIT ;  /* 0x000000000000794d */ /* 0x000fea0003800000 */
.L_x_2190:
[----:B-1----:R-:W-:Y:S01]  /*09a0*/  ISETP.NE.U32.AND P0, PT, RZ, c[0x0][0x2b8], PT ;  /* 0x0000ae00ff007a0c */ /* 0x002fe20003f05070 */
[----:B------:R-:W-:-:S03]  /*09b0*/  IMAD.MOV.U32 R2, RZ, RZ, R243 ;  /* 0x000000ffff027224 */ /* 0x000fc600078e00f3 */
[----:B------:R-:W-:-:S13]  /*09c0*/  ISETP.NE.AND.EX P0, PT, RZ, c[0x0][0x2bc], PT, P0 ;  /* 0x0000af00ff007a0c */ /* 0x000fda0003f05300 */
[----:B------:R-:W-:-:S04]  /*09d0*/  @P0 IMAD.MOV.U32 R0, RZ, RZ, 0x4 ;  /* 0x00000004ff000424 */ /* 0x000fc800078e00ff */
[----:B------:R-:W-:-:S05]  /*09e0*/  @P0 IMAD.WIDE R6, R243, R0, c[0x0][0x2b8] ;  /* 0x0000ae00f3060625 */ /* 0x000fca00078e0200 */
[----:B------:R1:W5:Y:S01]  /*09f0*/  @P0 LDG.E R2, [R6.64] ;  /* 0x0000000a06020981 */ /* 0x000362000c1e1900 */
[----:B------:R-:W-:Y:S01]  /*0a00*/  ISETP.NE.U32.AND P0, PT, RZ, c[0x0][0x2c0], PT ;  /* 0x0000b000ff007a0c */ /* 0x000fe20003f05070 */
[----:B------:R-:W-:Y:S01]  /*0a10*/  CS2R R244, SRZ ;  /* 0x0000000000f47805 */ /* 0x000fe2000001ff00 */
[----:B------:R-:W-:Y:S02]  /*0a20*/  PLOP3.LUT P6, PT, PT, PT, PT, 0x80, 0x0 ;  /* 0x000000000000781c */ /* 0x000fe40003fcf070 */
[----:B------:R-:W-:-:S13]  /*0a30*/  ISETP.NE.AND.EX P0, PT, RZ, c[0x0][0x2c4], PT, P0 ;  /* 0x0000b100ff007a0c */ /* 0x000fda0003f05300 */
[----:B------:R-:W-:Y:S05]  /*0a40*/  @!P0 BRA `(.L_x_2191) ;  /* 0x0000008000008947 */ /* 0x000fea0003800000 */
[----:B------:R-:W-:Y:S01]  /*0a50*/  SHF.R.S32.HI R0, RZ, 0x1f, R243 ;  /* 0x0000001fff007819 */ /* 0x000fe200000114f3 */
[----:B-1----:R-:W-:Y:S01]  /*0a60*/  IMAD.WIDE.U32 R6, R243, c[0x0][0x2c8], RZ ;  /* 0x0000b200f3067a25 */ /* 0x002fe200078e00ff */
[----:B------:R-:W-:-:S03]  /*0a70*/  PLOP3.LUT P6, PT, PT, PT, PT, 0x8, 0x0 ;  /* 0x000000000000781c */ /* 0x000fc60003fce170 */
[----:B------:R-:W-:Y:S01]  /*0a80*/  IMAD R0, R0, c[0x0][0x2c8], RZ ;  /* 0x0000b20000007a24 */ /* 0x000fe200078e02ff */
[----:B------:R-:W-:-:S03]  /*0a90*/  LEA R244, P0, R6, c[0x0][0x2c0], 0x2 ;  /* 0x0000b00006f47a11 */ /* 0x000fc600078010ff */
[----:B------:R-:W-:-:S05]  /*0aa0*/  IMAD R0, R243, c[0x0][0x2cc], R0 ;  /* 0x0000b300f3007a24 */ /* 0x000fca00078e0200 */
[----:B------:R-:W-:-:S04]  /*0ab0*/  IADD3 R0, R7, R0, RZ ;  /* 0x0000000007007210 */ /* 0x000fc80007ffe0ff */
[----:B------:R-:W-:Y:S02]  /*0ac0*/  LEA.HI.X R245, R6, c[0x0][0x2c4], R0, 0x2, P0 ;  /* 0x0000b10006f57a11 */ /* 0x000fe400000f1400 */
.L_x_2191:
[----:B------:R-:W-:Y:S01]  /*0ad0*/  IABS R181, c[0x0][0x2d0] ;  /* 0x0000b40000b57a13 */ /* 0x000fe20000000000 */
[----:B------:R-:W-:Y:S05]  /*0ae0*/  @P6 BRA `(.L_x_2192) ;  /* 0x0000049000006947 */ /* 0x000fea0003800000 */
[----:B------:R-:W2:Y:S01]  /*0af0*/  I2F.RP R4, R181 ;  /* 0x000000b500047306 */ /* 0x000ea20000209400 */
[----:B-1----:R-:W-:-:S04]  /*0b00*/  LEA R7, R180, 0xffffff00, 0x8 ;  /* 0xffffff00b4077811 */ /* 0x002fc800078e40ff */
[----:B------:R-:W-:-:S03]  /*0b10*/  IABS R0, R7 ;  /* 0x0000000700007213 */ /* 0x000fc60000000000 */
[----:B--2---:R-:W1:Y:S02]  /*0b20*/  MUFU.RCP R4, R4 ;  /* 0x0000000400047308 */ /* 0x004e640000001000 */
[----:B-1----:R-:W-:-:S06]  /*0b30*/  IADD3 R4, R4, 0xffffffe, RZ ;  /* 0x0ffffffe04047810 */ /* 0x002fcc0007ffe0ff */
[----:B------:R-:W1:Y:S02]  /*0b40*/  F2I.FTZ.U32.TRUNC.NTZ R5, R4 ;  /* 0x0000000400057305 */ /* 0x000e64000021f000 */
[----:B-1---5:R-:W-:Y:S02]  /*0b50*/  IMAD.MOV R2, RZ, RZ, -R5 ;  /* 0x000000ffff027224 */ /* 0x022fe400078e0a05 */
        /* <DEDUP_REMOVED lines=14> */
[----:B------:R-:W-:-:S06]  /*0c40*/  @P2 IADD3 R3, R3, 0x1, RZ ;  /* 0x0000000103032810 */ /* 0x000fcc0007ffe0ff */
[----:B------:R-:W-:Y:S01]  /*0c50*/  @!P0 IMAD.MOV R3, RZ, RZ, -R3 ;  /* 0x000000ffff038224 */ /* 0x000fe200078e0a03 */
[----:B------:R-:W-:-:S05]  /*0c60*/  @!P1 LOP3.LUT R3, RZ, c[0x0][0x2d0], RZ, 0x33, !PT ;  /* 0x0000b400ff039a12 */ /* 0x000fca00078e33ff */
[----:B------:R-:W-:-:S05]  /*0c70*/  IMAD.WIDE R4, R3, 0x4, R244 ;  /* 0x0000000403047825 */ /* 0x000fca00078e02f4 */
[----:B------:R1:W2:Y:S01]  /*0c80*/  LDG.E R2, [R4.64] ;  /* 0x0000000a04027981 */ /* 0x0002a2000c1e1900 */
[----:B------:R-:W-:Y:S01]  /*0c90*/  IABS R0, c[0x0][0x1c8] ;  /* 0x0000720000007a13 */ /* 0x000fe20000000000 */
[----:B------:R-:W-:-:S03]  /*0ca0*/  IMAD.MOV R3, RZ, RZ, -R3 ;  /* 0x000000ffff037224 */ /* 0x000fc600078e0a03 */
[----:B------:R-:W3:Y:S01]  /*0cb0*/  I2F.RP R10, R0 ;  /* 0x00000000000a7306 */ /* 0x000ee20000209400 */
[----:B------:R-:W-:-:S05]  /*0cc0*/  IMAD R7, R3, c[0x0][0x2d0], R7 ;  /* 0x0000b40003077a24 */ /* 0x000fca00078e0207 */
[----:B------:R-:W-:Y:S02]  /*0cd0*/  SHF.R.S32.HI R6, RZ, 0x1f, R7 ;  /* 0x0000001fff067819 */ /* 0x000fe40000011407 */
[----:B---3--:R-:W3:Y:S02]  /*0ce0*/  MUFU.RCP R10, R10 ;  /* 0x0000000a000a7308 */ /* 0x008ee40000001000 */
[----:B---3--:R-:W-:-:S06]  /*0cf0*/  IADD3 R10, R10, 0xffffffe, RZ ;  /* 0x0ffffffe0a0a7810 */ /* 0x008fcc0007ffe0ff */
[----:B------:R-:W1:Y:S02]  /*0d00*/  F2I.FTZ.U32.TRUNC.NTZ R11, R10 ;  /* 0x0000000a000b7305 */ /* 0x000e64000021f000 */
[----:B-1----:R-:W-:Y:S01]  /*0d10*/  IADD3 R4, RZ, -R11, RZ ;  /* 0x8000000bff047210 */ /* 0x002fe20007ffe0ff */
[----:B------:R-:W-:-:S04]  /*0d20*/  IMAD.MOV.U32 R10, RZ, RZ, RZ ;  /* 0x000000ffff0a7224 */ /* 0x000fc800078e00ff */
[----:B------:R-:W-:Y:S01]  /*0d30*/  IMAD R5, R4, R0, RZ ;  /* 0x0000000004057224 */ /* 0x000fe200078e02ff */
[----:B------:R-:W-:-:S03]  /*0d40*/  IABS R4, R9 ;  /* 0x0000000900047213 */ /* 0x000fc60000000000 */
        /* <DEDUP_REMOVED lines=9> */
[----:B------:R-:W-:-:S04]  /*0de0*/  LOP3.LUT R0, R9, c[0x0][0x1c8], RZ, 0x3c, !PT ;  /* 0x0000720009007a12 */ /* 0x000fc800078e3cff */
[----:B------:R-:W-:Y:S01]  /*0df0*/  ISETP.GE.AND P0, PT, R0, RZ, PT ;  /* 0x000000ff0000720c */ /* 0x000fe20003f06270 */
[----:B------:R-:W-:-:S04]  /*0e00*/  IMAD R0, R6, c[0x0][0x198], RZ ;  /* 0x0000660006007a24 */ /* 0x000fc800078e02ff */
[----:B------:R-:W-:Y:S02]  /*0e10*/  IMAD R0, R7, c[0x0][0x19c], R0 ;  /* 0x0000670007007a24 */ /* 0x000fe400078e0200 */
[----:B------:R-:W-:Y:S02]  /*0e20*/  @P1 IADD3 R8, R8, 0x1, RZ ;  /* 0x0000000108081810 */ /* 0x000fe40007ffe0ff */
[----:B------:R-:W-:-:S04]  /*0e30*/  ISETP.NE.AND P1, PT, RZ, c[0x0][0x1c8], PT ;  /* 0x00007200ff007a0c */ /* 0x000fc80003f25270 */
[----:B------:R-:W-:-:S09]  /*0e40*/  @!P0 IADD3 R8, -R8, RZ, RZ ;  /* 0x000000ff08088210 */ /* 0x000fd20007ffe1ff */
[----:B------:R-:W-:Y:S02]  /*0e50*/  @!P1 LOP3.LUT R8, RZ, c[0x0][0x1c8], RZ, 0x33, !PT ;  /* 0x00007200ff089a12 */ /* 0x000fe400078e33ff */
[----:B--2---:R-:W-:Y:S01]  /*0e60*/  SHF.R.S32.HI R11, RZ, 0x1f, R2 ;  /* 0x0000001fff0b7819 */ /* 0x004fe20000011402 */
[----:B------:R-:W-:-:S04]  /*0e70*/  IMAD.WIDE.U32 R4, R2, c[0x0][0x180], RZ ;  /* 0x0000600002047a25 */ /* 0x000fc800078e00ff */
[C---:B------:R-:W-:Y:S02]  /*0e80*/  IMAD R3, R11.reuse, c[0x0][0x180], RZ ;  /* 0x000060000b037a24 */ /* 0x040fe400078e02ff */
[----:B------:R-:W-:Y:S02]  /*0e90*/  IMAD R11, R11, c[0x0][0x188], RZ ;  /* 0x000062000b0b7a24 */ /* 0x000fe400078e02ff */
[C---:B------:R-:W-:Y:S02]  /*0ea0*/  IMAD R3, R2.reuse, c[0x0][0x184], R3 ;  /* 0x0000610002037a24 */ /* 0x040fe400078e0203 */
[C---:B------:R-:W-:Y:S02]  /*0eb0*/  IMAD R11, R2.reuse, c[0x0][0x18c], R11 ;  /* 0x00006300020b7a24 */ /* 0x040fe400078e020b */
[----:B------:R-:W-:Y:S02]  /*0ec0*/  IMAD.IADD R5, R5, 0x1, R3 ;  /* 0x0000000105057824 */ /* 0x000fe400078e0203 */
[----:B------:R-:W-:-:S04]  /*0ed0*/  IMAD.WIDE.U32 R2, R2, c[0x0][0x188], RZ ;  /* 0x0000620002027a25 */ /* 0x000fc800078e00ff */
[----:B------:R-:W-:Y:S01]  /*0ee0*/  IMAD.WIDE.U32 R14, R7, c[0x0][0x198], R4 ;  /* 0x00006600070e7a25 */ /* 0x000fe200078e0004 */
[----:B------:R-:W-:Y:S02]  /*0ef0*/  SHF.R.S32.HI R5, RZ, 0x1f, R8 ;  /* 0x0000001fff057819 */ /* 0x000fe40000011408 */
[----:B------:R-:W-:Y:S01]  /*0f00*/  IADD3 R11, R3, R11, RZ ;  /* 0x0000000b030b7210 */ /* 0x000fe20007ffe0ff */
[----:B------:R-:W-:Y:S01]  /*0f10*/  IMAD.MOV.U32 R18, RZ, RZ, R2 ;  /* 0x000000ffff127224 */ /* 0x000fe200078e0002 */
[----:B------:R-:W-:Y:S01]  /*0f20*/  IADD3 R15, R15, R0, RZ ;  /* 0x000000000f0f7210 */ /* 0x000fe20007ffe0ff */
[----:B------:R-:W-:-:S04]  /*0f30*/  IMAD R10, R5, c[0x0][0x1b0], RZ ;  /* 0x00006c00050a7a24 */ /* 0x000fc800078e02ff */
[C---:B------:R-:W-:Y:S02]  /*0f40*/  IMAD R10, R8.reuse, c[0x0][0x1b4], R10 ;  /* 0x00006d00080a7a24 */ /* 0x040fe400078e020a */
[----:B------:R-:W-:-:S04]  /*0f50*/  IMAD.WIDE.U32 R14, R8, c[0x0][0x1b0], R14 ;  /* 0x00006c00080e7a25 */ /* 0x000fc800078e000e */
[----:B------:R-:W-:Y:S01]  /*0f60*/  IMAD.IADD R10, R15, 0x1, R10 ;  /* 0x000000010f0a7824 */ /* 0x000fe200078e020a */
[----:B------:R-:W-:Y:S05]  /*0f70*/  BRA `(.L_x_2193) ;  /* 0x0000037000007947 */ /* 0x000fea0003800000 */
.L_x_2192:
[----:B------:R-:W-:Y:S02]  /*0f80*/  IABS R3, c[0x0][0x1c8] ;  /* 0x0000720000037a13 */ /* 0x000fe40000000000 */
[----:B------:R-:W-:Y:S02]  /*0f90*/  SHF.R.S32.HI R14, RZ, 0x1f, R4 ;  /* 0x0000001fff0e7819 */ /* 0x000fe40000011404 */
[----:B-1----:R-:W1:Y:S01]  /*0fa0*/  I2F.RP R6, R3 ;  /* 0x0000000300067306 */ /* 0x002e620000209400 */
[----:B-----5:R-:W-:-:S07]  /*0fb0*/  SHF.R.S32.HI R11, RZ, 0x1f, R2 ;  /* 0x0000001fff0b7819 */ /* 0x020fce0000011402 */
[----:B-1----:R-:W1:Y:S02]  /*0fc0*/  MUFU.RCP R6, R6 ;  /* 0x0000000600067308 */ /* 0x002e640000001000 */
[----:B-1----:R-:W-:-:S06]  /*0fd0*/  IADD3 R6, R6, 0xffffffe, RZ ;  /* 0x0ffffffe06067810 */ /* 0x002fcc0007ffe0ff */
[----:B------:R-:W1:Y:S02]  /*0fe0*/  F2I.FTZ.U32.TRUNC.NTZ R7, R6 ;  /* 0x0000000600077305 */ /* 0x000e64000021f000 */
[----:B-1----:R-:W-:Y:S01]  /*0ff0*/  IADD3 R0, RZ, -R7, RZ ;  /* 0x80000007ff007210 */ /* 0x002fe20007ffe0ff */
[----:B------:R-:W-:-:S04]  /*1000*/  IMAD.MOV.U32 R6, RZ, RZ, RZ ;  /* 0x000000ffff067224 */ /* 0x000fc800078e00ff */
[----:B------:R-:W-:Y:S01]  /*1010*/  IMAD R5, R0, R3, RZ ;  /* 0x0000000300057224 */ /* 0x000fe200078e02ff */
[----:B------:R-:W-:-:S03]  /*1020*/  IABS R0, R9 ;  /* 0x0000000900007213 */ /* 0x000fc60000000000 */
[----:B------:R-:W-:Y:S01]  /*1030*/  IMAD.HI.U32 R6, R7, R5, R6 ;  /* 0x0000000507067227 */ /* 0x000fe200078e0006 */
[----:B------:R-:W-:Y:S02]  /*1040*/  MOV R5, R0 ;  /* 0x0000000000057202 */ /* 0x000fe40000000f00 */
[----:B------:R-:W-:-:S03]  /*1050*/  LEA R7, R180, 0xffffff00, 0x8 ;  /* 0xffffff00b4077811 */ /* 0x000fc600078e40ff */
[----:B------:R-:W-:Y:S01]  /*1060*/  IMAD.HI.U32 R8, R6, R5, RZ ;  /* 0x0000000506087227 */ /* 0x000fe200078e00ff */
[----:B------:R-:W-:Y:S02]  /*1070*/  SHF.R.S32.HI R6, RZ, 0x1f, R7 ;  /* 0x0000001fff067819 */ /* 0x000fe40000011407 */
[----:B------:R-:W-:Y:S01]  /*1080*/  IADD3 R16, P1, R4, R7, RZ ;  /* 0x0000000704107210 */ /* 0x000fe20007f3e0ff */
[----:B------:R-:W-:-:S04]  /*1090*/  IMAD.MOV R0, RZ, RZ, -R8 ;  /* 0x000000ffff007224 */ /* 0x000fc800078e0a08 */
[----:B------:R-:W-:-:S05]  /*10a0*/  IMAD R0, R3, R0, R5 ;  /* 0x0000000003007224 */ /* 0x000fca00078e0205 */
[----:B------:R-:W-:-:S13]  /*10b0*/  ISETP.GT.U32.AND P0, PT, R3, R0, PT ;  /* 0x000000000300720c */ /* 0x000fda0003f04070 */
[-C--:B------:R-:W-:Y:S02]  /*10c0*/  @!P0 IADD3 R0, R0, -R3.reuse, RZ ;  /* 0x8000000300008210 */ /* 0x080fe40007ffe0ff */
[----:B------:R-:W-:Y:S02]  /*10d0*/  @!P0 IADD3 R8, R8, 0x1, RZ ;  /* 0x0000000108088810 */ /* 0x000fe40007ffe0ff */
[----:B------:R-:W-:Y:S01]  /*10e0*/  ISETP.GE.U32.AND P2, PT, R0, R3, PT ;  /* 0x000000030000720c */ /* 0x000fe20003f46070 */
[C---:B------:R-:W-:Y:S01]  /*10f0*/  IMAD.X R3, R14.reuse, 0x1, R6, P1 ;  /* 0x000000010e037824 */ /* 0x040fe200008e0606 */
[----:B------:R-:W-:Y:S01]  /*1100*/  LOP3.LUT R0, R9, c[0x0][0x1c8], RZ, 0x3c, !PT ;  /* 0x0000720009007a12 */ /* 0x000fe200078e3cff */
[----:B------:R-:W-:Y:S01]  /*1110*/  IMAD R14, R14, c[0x0][0x1a0], RZ ;  /* 0x000068000e0e7a24 */ /* 0x000fe200078e02ff */
[----:B------:R-:W-:Y:S01]  /*1120*/  ISETP.NE.AND P0, PT, RZ, c[0x0][0x1c8], PT ;  /* 0x00007200ff007a0c */ /* 0x000fe20003f05270 */
[----:B------:R-:W-:Y:S01]  /*1130*/  IMAD R3, R3, c[0x0][0x198], RZ ;  /* 0x0000660003037a24 */ /* 0x000fe200078e02ff */
[----:B------:R-:W-:Y:S01]  /*1140*/  ISETP.GE.AND P1, PT, R0, RZ, PT ;  /* 0x000000ff0000720c */ /* 0x000fe20003f26270 */
[----:B------:R-:W-:-:S02]  /*1150*/  IMAD R14, R4, c[0x0][0x1a4], R14 ;  /* 0x00006900040e7a24 */ /* 0x000fc400078e020e */
[C---:B------:R-:W-:Y:S02]  /*1160*/  IMAD R0, R16.reuse, c[0x0][0x19c], R3 ;  /* 0x0000670010007a24 */ /* 0x040fe400078e0203 */
[----:B------:R-:W-:Y:S02]  /*1170*/  IMAD.WIDE.U32 R16, R16, c[0x0][0x198], RZ ;  /* 0x0000660010107a25 */ /* 0x000fe400078e00ff */
[----:B------:R-:W-:Y:S02]  /*1180*/  @P2 IADD3 R8, R8, 0x1, RZ ;  /* 0x0000000108082810 */ /* 0x000fe40007ffe0ff */
[----:B------:R-:W-:Y:S01]  /*1190*/  IMAD.WIDE.U32 R4, R4, c[0x0][0x1a0], RZ ;  /* 0x0000680004047a25 */ /* 0x000fe200078e00ff */
[----:B------:R-:W-:-:S03]  /*11a0*/  IADD3 R17, R17, R0, RZ ;  /* 0x0000000011117210 */ /* 0x000fc60007ffe0ff */
[----:B------:R-:W-:Y:S01]  /*11b0*/  @!P1 IMAD.MOV R8, RZ, RZ, -R8 ;  /* 0x000000ffff089224 */ /* 0x000fe200078e0a08 */
[----:B------:R-:W-:Y:S01]  /*11c0*/  @!P0 LOP3.LUT R8, RZ, c[0x0][0x1c8], RZ, 0x33, !PT ;  /* 0x00007200ff088a12 */ /* 0x000fe200078e33ff */
[----:B------:R-:W-:Y:S01]  /*11d0*/  IMAD R0, R11, c[0x0][0x180], RZ ;  /* 0x000060000b007a24 */ /* 0x000fe200078e02ff */
[----:B------:R-:W-:Y:S01]  /*11e0*/  IADD3 R15, R5, R14, RZ ;  /* 0x0000000e050f7210 */ /* 0x000fe20007ffe0ff */
[C---:B------:R-:W-:Y:S01]  /*11f0*/  IMAD.WIDE.U32 R16, R2.reuse, c[0x0][0x180], R16 ;  /* 0x0000600002107a25 */ /* 0x040fe200078e0010 */
[----:B------:R-:W-:Y:S02]  /*1200*/  MOV R14, R4 ;  /* 0x00000004000e7202 */ /* 0x000fe40000000f00 */
[----:B------:R-:W-:Y:S01]  /*1210*/  SHF.R.S32.HI R5, RZ, 0x1f, R8 ;  /* 0x0000001fff057819 */ /* 0x000fe20000011408 */
[----:B------:R-:W-:Y:S02]  /*1220*/  IMAD R0, R2, c[0x0][0x184], R0 ;  /* 0x0000610002007a24 */ /* 0x000fe400078e0200 */
[----:B------:R-:W-:-:S02]  /*1230*/  IMAD R11, R11, c[0x0][0x188], RZ ;  /* 0x000062000b0b7a24 */ /* 0x000fc400078e02ff */
[----:B------:R-:W-:Y:S02]  /*1240*/  IMAD.IADD R3, R17, 0x1, R0 ;  /* 0x0000000111037824 */ /* 0x000fe400078e0200 */
[C---:B------:R-:W-:Y:S02]  /*1250*/  IMAD R11, R2.reuse, c[0x0][0x18c], R11 ;  /* 0x00006300020b7a24 */ /* 0x040fe400078e020b */
[----:B------:R-:W-:-:S04]  /*1260*/  IMAD.WIDE.U32 R14, R2, c[0x0][0x188], R14 ;  /* 0x00006200020e7a25 */ /* 0x000fc800078e000e */
[----:B------:R-:W-:Y:S01]  /*1270*/  IMAD R0, R5, c[0x0][0x1b0], RZ ;  /* 0x00006c0005007a24 */ /* 0x000fe200078e02ff */
[----:B------:R-:W-:Y:S01]  /*1280*/  IADD3 R11, R15, R11, RZ ;  /* 0x0000000b0f0b7210 */ /* 0x000fe20007ffe0ff */
[----:B------:R-:W-:Y:S02]  /*1290*/  IMAD.MOV.U32 R2, RZ, RZ, R16 ;  /* 0x000000ffff027224 */ /* 0x000fe400078e0010 */
[C---:B------:R-:W-:Y:S02]  /*12a0*/  IMAD R0, R8.reuse, c[0x0][0x1b4], R0 ;  /* 0x00006d0008007a24 */ /* 0x040fe400078e0200 */
[----:B------:R-:W-:-:S04]  /*12b0*/  IMAD.WIDE.U32 R2, R8, c[0x0][0x1b0], R2 ;  /* 0x00006c0008027a25 */ /* 0x000fc800078e0002 */
[----:B------:R-:W-:Y:S01]  /*12c0*/  IMAD.MOV.U32 R18, RZ, RZ, R14 ;  /* 0x000000ffff127224 */ /* 0x000fe200078e000e */
[----:B------:R-:W-:Y:S02]  /*12d0*/  MOV R14, R2 ;  /* 0x00000002000e7202 */ /* 0x000fe40000000f00 */
[----:B------:R-:W-:Y:S02]  /*12e0*/  IADD3 R10, R3, R0, RZ ;  /* 0x00000000030a7210 */ /* 0x000fe40007ffe0ff */
.L_x_2193:
[----:B------:R-:W-:Y:S01]  /*12f0*/  SHF.R.S32.HI R186, RZ, 0x1f, R187 ;  /* 0x0000001fffba7819 */ /* 0x000fe200000114bb */
[----:B------:R-:W-:Y:S01]  /*1300*/  IMAD R5, R5, c[0x0][0x1b8], RZ ;  /* 0x00006e0005057a24 */ /* 0x000fe200078e02ff */
[----:B------:R-:W-:Y:S02]  /*1310*/  ULDC.64 UR4, c[0x0][0x198] ;  /* 0x0000660000047ab9 */ /* 0x000fe40000000a00 */
[-C--:B------:R-:W-:Y:S01]  /*1320*/  LEA.HI R3, R186, R187.reuse, RZ, 0x3 ;  /* 0x000000bbba037211 */ /* 0x080fe200078f18ff */
[----:B------:R-:W-:Y:S01]  /*1330*/  IMAD R5, R8, c[0x0][0x1bc], R5 ;  /* 0x00006f0008057a24 */ /* 0x000fe200078e0205 */
[CC--:B------:R-:W-:Y:S01]  /*1340*/  LEA.HI R2, R186.reuse, R187.reuse, RZ, 0x4 ;  /* 0x000000bbba027211 */ /* 0x0c0fe200078f20ff */
[----:B------:R-:W-:Y:S01]  /*1350*/  USHF.L.U32 UR9, UR4, 0x5, URZ ;  /* 0x0000000504097899 */ /* 0x000fe2000800063f */
[----:B------:R-:W-:Y:S01]  /*1360*/  SHF.R.S32.HI R16, RZ, 0x3, R3 ;  /* 0x00000003ff107819 */ /* 0x000fe20000011403 */
[----:B------:R-:W-:Y:S01]  /*1370*/  UMOV UR8, 0x5 ;  /* 0x0000000500087882 */ /* 0x000fe20000000000 */
[----:B------:R-:W-:Y:S01]  /*1380*/  LOP3.LUT R177, R3, 0xfffffff8, RZ, 0xc0, !PT ;  /* 0xfffffff803b17812 */ /* 0x000fe200078ec0ff */
[----:B------:R-:W-:Y:S01]  /*1390*/  ULDC.64 UR6, c[0x0][0x190] ;  /* 0x0000640000067ab9 */ /* 0x000fe20000000a00 */
[----:B------:R-:W-:Y:S01]  /*13a0*/  LEA.HI R0, R186, R187, RZ, 0x6 ;  /* 0x000000bbba007211 */ /* 0x000fe200078f30ff */
[----:B------:R-:W-:Y:S01]  /*13b0*/  IMAD.SHL.U32 R242, R16, 0x40, RZ ;  /* 0x0000004010f27824 */ /* 0x000fe200078e00ff */
[----:B------:R-:W-:Y:S01]  /*13c0*/  LOP3.LUT R176, R2, 0xfffffff0, RZ, 0xc0, !PT ;  /* 0xfffffff002b07812 */ /* 0x000fe200078ec0ff */
[----:B------:R-:W-:Y:S01]  /*13d0*/  IMAD.IADD R177, R187, 0x1, -R177 ;  /* 0x00000001bbb17824 */ /* 0x000fe200078e0ab1 */
[----:B------:R-:W-:Y:S01]  /*13e0*/  SHF.R.S32.HI R17, RZ, 0x1f, R16 ;  /* 0x0000001fff117819 */ /* 0x000fe20000011410 */
[----:B------:R-:W-:Y:S01]  /*13f0*/  IMAD.SHL.U32 R0, R0, 0x8, RZ ;  /* 0x0000000800007824 */ /* 0x000fe200078e00ff */
[----:B------:R-:W-:Y:S01]  /*1400*/  LOP3.LUT R242, R242, 0x1c0, RZ, 0xc0, !PT ;  /* 0x000001c0f2f27812 */ /* 0x000fe200078ec0ff */
[----:B------:R-:W-:Y:S01]  /*1410*/  IMAD.SHL.U32 R20, R177, 0x8, RZ ;  /* 0x00000008b1147824 */ /* 0x000fe200078e00ff */
[----:B------:R-:W-:Y:S01]  /*1420*/  USHF.L.U64.HI UR5, UR4, UR8, UR5 ;  /* 0x0000000804057299 */ /* 0x000fe20008010205 */
[----:B------:R-:W-:Y:S01]  /*1430*/  IMAD.IADD R176, R187, 0x1, -R176 ;  /* 0x00000001bbb07824 */ /* 0x000fe200078e0ab0 */
[----:B------:R-:W-:Y:S01]  /*1440*/  USHF.L.U32 UR12, UR6, 0x5, URZ ;  /* 0x00000005060c7899 */ /* 0x000fe2000800063f */
[----:B------:R-:W-:Y:S01]  /*1450*/  IMAD.WIDE R12, R12, 0x40, R16 ;  /* 0x000000400c0c7825 */ /* 0x000fe200078e0210 */
[----:B------:R-:W-:Y:S01]  /*1460*/  LOP3.LUT R4, R242, 0x38, R20, 0xf8, !PT ;  /* 0x00000038f2047812 */ /* 0x000fe200078ef814 */
[----:B------:R-:W-:Y:S01]  /*1470*/  USHF.L.U64.HI UR7, UR6, UR8, UR7 ;  /* 0x0000000806077299 */ /* 0x000fe20008010207 */
[----:B------:R-:W-:-:S02]  /*1480*/  SHF.R.U32.HI R242, RZ, 0x3, R242 ;  /* 0x00000003fff27819 */ /* 0x000fc400000116f2 */
[----:B------:R-:W-:Y:S02]  /*1490*/  SHF.R.S32.HI R21, RZ, 0x1f, R20 ;  /* 0x0000001fff157819 */ /* 0x000fe40000011414 */
[----:B------:R-:W-:Y:S02]  /*14a0*/  LOP3.LUT R242, R4, R242, RZ, 0x3c, !PT ;  /* 0x000000f204f27212 */ /* 0x000fe400078e3cff */
[----:B------:R-:W-:Y:S02]  /*14b0*/  SHF.R.S32.HI R4, RZ, 0x1f, R243 ;  /* 0x0000001fff047819 */ /* 0x000fe400000114f3 */
[C---:B------:R-:W-:Y:S02]  /*14c0*/  IADD3 R14, P1, R20.reuse, R14, RZ ;  /* 0x0000000e140e7210 */ /* 0x040fe40007f3e0ff */
[----:B------:R-:W-:Y:S01]  /*14d0*/  IADD3 R18, P0, R20, R18, RZ ;  /* 0x0000001214127210 */ /* 0x000fe20007f1e0ff */
[----:B------:R-:W-:Y:S01]  /*14e0*/  IMAD R4, R4, c[0x0][0x178], RZ ;  /* 0x00005e0004047a24 */ /* 0x000fe200078e02ff */
[----:B------:R-:W-:Y:S01]  /*14f0*/  LOP3.LUT R242, R242, 0x7ffffe00, R0, 0xf8, !PT ;  /* 0x7ffffe00f2f27812 */ /* 0x000fe200078ef800 */
[C---:B------:R-:W-:Y:S01]  /*1500*/  IMAD.X R15, R21.reuse, 0x1, R10, P1 ;  /* 0x00000001150f7824 */ /* 0x040fe200008e060a */
[----:B------:R-:W-:Y:S01]  /*1510*/  SHF.R.S32.HI R0, RZ, 0x1f, R176 ;  /* 0x0000001fff007819 */ /* 0x000fe200000114b0 */
[----:B------:R-:W-:Y:S01]  /*1520*/  IMAD.X R19, R21, 0x1, R11, P0 ;  /* 0x0000000115137824 */ /* 0x000fe200000e060b */
[----:B------:R-:W-:Y:S01]  /*1530*/  SHF.R.S32.HI R10, RZ, 0x1f, R9 ;  /* 0x0000001fff0a7819 */ /* 0x000fe20000011409 */
[C---:B------:R-:W-:Y:S01]  /*1540*/  IMAD R4, R243.reuse, c[0x0][0x17c], R4 ;  /* 0x00005f00f3047a24 */ /* 0x040fe200078e0204 */
[----:B------:R-:W-:Y:S01]  /*1550*/  LEA.HI R0, R0, R176, RZ, 0x3 ;  /* 0x000000b000007211 */ /* 0x000fe200078f18ff */
[----:B------:R-:W-:Y:S01]  /*1560*/  IMAD.WIDE.U32 R20, R243, c[0x0][0x178], R20 ;  /* 0x00005e00f3147a25 */ /* 0x000fe200078e0014 */
[----:B------:R-:W-:-:S02]  /*1570*/  IADD3 R7, P0, R16, R7, RZ ;  /* 0x0000000710077210 */ /* 0x000fc40007f1e0ff */
[----:B------:R-:W-:Y:S01]  /*1580*/  LOP3.LUT R11, R0, 0xfffffff8, RZ, 0xc0, !PT ;  /* 0xfffffff8000b7812 */ /* 0x000fe200078ec0ff */
[----:B------:R-:W-:Y:S01]  /*1590*/  IMAD.IADD R21, R21, 0x1, R4 ;  /* 0x0000000115157824 */ /* 0x000fe200078e0204 */
[----:B------:R-:W-:Y:S01]  /*15a0*/  LEA.HI R186, R186, R187, RZ, 0x5 ;  /* 0x000000bbbaba7211 */ /* 0x000fe200078f28ff */
[----:B------:R-:W-:Y:S02]  /*15b0*/  IMAD R10, R10, c[0x0][0x1a8], RZ ;  /* 0x00006a000a0a7a24 */ /* 0x000fe400078e02ff */
[----:B------:R-:W-:Y:S01]  /*15c0*/  IMAD.WIDE.U32 R18, R8, c[0x0][0x1b8], R18 ;  /* 0x00006e0008127a25 */ /* 0x000fe200078e0012 */
[----:B------:R-:W-:-:S03]  /*15d0*/  SHF.R.S32.HI R184, RZ, 0x5, R186 ;  /* 0x00000005ffb87819 */ /* 0x000fc600000114ba */
[----:B------:R-:W-:Y:S02]  /*15e0*/  IMAD R10, R9, c[0x0][0x1ac], R10 ;  /* 0x00006b00090a7a24 */ /* 0x000fe400078e020a */
[----:B------:R-:W-:Y:S02]  /*15f0*/  IMAD R4, R17, c[0x0][0x198], RZ ;  /* 0x0000660011047a24 */ /* 0x000fe400078e02ff */
[----:B------:R-:W-:-:S04]  /*1600*/  IMAD.WIDE.U32 R20, R9, c[0x0][0x1a8], R20 ;  /* 0x00006a0009147a25 */ /* 0x000fc800078e0014 */
[----:B------:R-:W-:Y:S02]  /*1610*/  IMAD.X R6, R17, 0x1, R6, P0 ;  /* 0x0000000111067824 */ /* 0x000fe400000e0606 */
[----:B------:R-:W-:Y:S02]  /*1620*/  IMAD.IADD R176, R176, 0x1, -R11 ;  /* 0x00000001b0b07824 */ /* 0x000fe400078e0a0b */
[----:B------:R-:W-:Y:S02]  /*1630*/  IMAD.IADD R19, R19, 0x1, R5 ;  /* 0x0000000113137824 */ /* 0x000fe400078e0205 */
[C---:B------:R-:W-:Y:S02]  /*1640*/  IMAD R4, R16.reuse, c[0x0][0x19c], R4 ;  /* 0x0000670010047a24 */ /* 0x040fe400078e0204 */
[----:B------:R-:W-:-:S04]  /*1650*/  IMAD.WIDE.U32 R14, R16, c[0x0][0x198], R14 ;  /* 0x00006600100e7a25 */ /* 0x000fc800078e000e */
[----:B------:R-:W-:Y:S01]  /*1660*/  IMAD.IADD R11, R21, 0x1, R10 ;  /* 0x00000001150b7824 */ /* 0x000fe200078e020a */
[----:B------:R-:W-:Y:S01]  /*1670*/  LEA R241, P0, R14, c[0x0][0x168], 0x1 ;  /* 0x00005a000ef17a11 */ /* 0x000fe200078008ff */
[----:B------:R-:W-:Y:S02]  /*1680*/  IMAD R6, R6, c[0x0][0x1a0], RZ ;  /* 0x0000680006067a24 */ /* 0x000fe400078e02ff */
[----:B------:R-:W-:Y:S02]  /*1690*/  IMAD.MOV.U32 R10, RZ, RZ, R20 ;  /* 0x000000ffff0a7224 */ /* 0x000fe400078e0014 */
[----:B------:R-:W-:Y:S02]  /*16a0*/  IMAD R5, R13, c[0x0][0x190], RZ ;  /* 0x000064000d057a24 */ /* 0x000fe400078e02ff */
[----:B------:R-:W-:Y:S02]  /*16b0*/  IMAD.IADD R240, R15, 0x1, R4 ;  /* 0x000000010ff07824 */ /* 0x000fe400078e0204 */
[----:B------:R-:W-:-:S02]  /*16c0*/  IMAD R6, R7, c[0x0][0x1a4], R6 ;  /* 0x0000690007067a24 */ /* 0x000fc400078e0206 */
[----:B------:R-:W-:Y:S01]  /*16d0*/  IMAD.WIDE.U32 R238, R7, c[0x0][0x1a0], R18 ;  /* 0x0000680007ee7a25 */ /* 0x000fe200078e0012 */
[----:B------:R-:W-:Y:S02]  /*16e0*/  LEA.HI.X R240, R14, c[0x0][0x16c], R240, 0x1, P0 ;  /* 0x00005b000ef07a11 */ /* 0x000fe400000f0cf0 */
[----:B------:R-:W-:Y:S01]  /*16f0*/  IADD3 R8, P0, R241, UR9, RZ ;  /* 0x00000009f1087c10 */ /* 0x000fe2000ff1e0ff */
[C---:B------:R-:W-:Y:S02]  /*1700*/  IMAD R4, R12.reuse, c[0x0][0x194], R5 ;  /* 0x000065000c047a24 */ /* 0x040fe400078e0205 */
[----:B------:R-:W-:Y:S01]  /*1710*/  IMAD.WIDE.U32 R10, R12, c[0x0][0x190], R10 ;  /* 0x000064000c0a7a25 */ /* 0x000fe200078e000a */
[----:B------:R-:W-:-:S03]  /*1720*/  IADD3.X R9, R240, UR5, RZ, P0, !PT ;  /* 0x00000005f0097c10 */ /* 0x000fc600087fe4ff */
[----:B------:R-:W-:Y:S01]  /*1730*/  IMAD.IADD R6, R239, 0x1, R6 ;  /* 0x00000001ef067824 */ /* 0x000fe200078e0206 */
[----:B------:R-:W-:Y:S01]  /*1740*/  LEA R239, P1, R238, c[0x0][0x170], 0x1 ;  /* 0x00005c00eeef7a11 */ /* 0x000fe200078208ff */
[----:B------:R-:W-:Y:S01]  /*1750*/  IMAD.IADD R4, R11, 0x1, R4 ;  /* 0x000000010b047824 */ /* 0x000fe200078e0204 */
[----:B------:R-:W-:Y:S01]  /*1760*/  LEA R12, P2, R10, c[0x0][0x160], 0x1 ;  /* 0x000058000a0c7a11 */ /* 0x000fe200078408ff */
[----:B------:R-:W-:Y:S01]  /*1770*/  IMAD.SHL.U32 R242, R242, 0x2, RZ ;  /* 0x00000002f2f27824 */ /* 0x000fe200078e00ff */
[----:B------:R-:W-:Y:S01]  /*1780*/  LEA.HI.X R238, R238, c[0x0][0x174], R6, 0x1, P1 ;  /* 0x00005d00eeee7a11 */ /* 0x000fe200008f0c06 */
[----:B------:R-:W-:Y:S01]  /*1790*/  IMAD.SHL.U32 R183, R0, 0x40, RZ ;  /* 0x0000004000b77824 */ /* 0x000fe200078e00ff */
[----:B------:R-:W-:Y:S01]  /*17a0*/  LEA.HI.X R13, R10, c[0x0][0x164], R4, 0x1, P2 ;  /* 0x000059000a0d7a11 */ /* 0x000fe200010f0c04 */
[----:B------:R-:W-:Y:S01]  /*17b0*/  IMAD.MOV.U32 R0, RZ, RZ, 0x20 ;  /* 0x00000020ff007424 */ /* 0x000fe200078e00ff */
[----:B------:R-:W-:Y:S02]  /*17c0*/  IADD3 R10, P1, R12, UR12, RZ ;  /* 0x0000000c0c0a7c10 */ /* 0x000fe4000ff3e0ff */
[----:B------:R-:W-:Y:S01]  /*17d0*/  IADD3 R4, P0, R8, UR9, RZ ;  /* 0x0000000908047c10 */ /* 0x000fe2000ff1e0ff */
[----:B------:R-:W-:Y:S01]  /*17e0*/  @!PT LDS RZ, [RZ] ;  /* 0x00000000fffff984 */ /* 0x000fe20000000800 */
[----:B------:R-:W-:Y:S01]  /*17f0*/  @!PT LDS RZ, [RZ] ;  /* 0x00000000fffff984 */ /* 0x000fe20000000800 */
[----:B------:R-:W-:Y:S01]  /*1800*/  @!PT LDS RZ, [RZ] ;  /* 0x00000000fffff984 */ /* 0x000fe20000000800 */
[----:B------:R1:W-:Y:S01]  /*1810*/  LDGSTS.E.BYPASS.LTC128B.128 [R242], [R12.64] ;  /* 0x000000000cf27fae */ /* 0x0003e2000b901d4a */
[----:B------:R-:W-:-:S02]  /*1820*/  IADD3.X R11, R13, UR7, RZ, P1, !PT ;  /* 0x000000070d0b7c10 */ /* 0x000fc40008ffe4ff */
[----:B------:R-:W-:Y:S02]  /*1830*/  IADD3.X R5, R9, UR5, RZ, P0, !PT ;  /* 0x0000000509057c10 */ /* 0x000fe400087fe4ff */
[----:B------:R-:W-:Y:S01]  /*1840*/  IADD3 R16, P1, R10, UR12, RZ ;  /* 0x0000000c0a107c10 */ /* 0x000fe2000ff3e0ff */
[----:B------:R2:W-:Y:S01]  /*1850*/  LDGSTS.E.BYPASS.LTC128B.128 [R242+0x800], [R10.64] ;  /* 0x008000000af27fae */ /* 0x0005e2000b901d4a */
[----:B------:R-:W-:Y:S02]  /*1860*/  IADD3 R6, P0, R4, UR9, RZ ;  /* 0x0000000904067c10 */ /* 0x000fe4000ff1e0ff */
[----:B------:R-:W-:Y:S02]  /*1870*/  IADD3.X R17, R11, UR7, RZ, P1, !PT ;  /* 0x000000070b117c10 */ /* 0x000fe40008ffe4ff */
[----:B------:R-:W-:Y:S02]  /*1880*/  IADD3.X R7, R5, UR5, RZ, P0, !PT ;  /* 0x0000000505077c10 */ /* 0x000fe400087fe4ff */
[----:B------:R-:W-:Y:S01]  /*1890*/  IADD3 R14, P1, R16, UR12, RZ ;  /* 0x0000000c100e7c10 */ /* 0x000fe2000ff3e0ff */
[----:B------:R3:W-:Y:S01]  /*18a0*/  LDGSTS.E.BYPASS.LTC128B.128 [R242+0x1000], [R16.64] ;  /* 0x0100000010f27fae */ /* 0x0007e2000b901d4a */
[----:B------:R-:W-:-:S02]  /*18b0*/  LOP3.LUT R183, R183, 0xfffffe00, RZ, 0xc0, !PT ;  /* 0xfffffe00b7b77812 */ /* 0x000fc400078ec0ff */
[----:B------:R-:W-:Y:S01]  /*18c0*/  IADD3.X R15, R17, UR7, RZ, P1, !PT ;  /* 0x00000007110f7c10 */ /* 0x000fe20008ffe4ff */
[----:B------:R-:W-:Y:S01]  /*18d0*/  ULDC.64 UR6, c[0x0][0x1a0] ;  /* 0x0000680000067ab9 */ /* 0x000fe20000000a00 */
[----:B------:R-:W-:Y:S01]  /*18e0*/  LOP3.LUT P1, RZ, R176, 0x2, RZ, 0xc0, !PT ;  /* 0x00000002b0ff7812 */ /* 0x000fe2000782c0ff */
[----:B------:R-:W-:Y:S01]  /*18f0*/  USHF.L.U32 UR12, UR6, 0x5, URZ ;  /* 0x00000005060c7899 */ /* 0x000fe2000800063f */
[----:B------:R-:W-:Y:S01]  /*1900*/  IMAD R236, R184, 0x400, R183 ;  /* 0x00000400b8ec7824 */ /* 0x000fe200078e02b7 */
[----:B------:R4:W-:Y:S01]  /*1910*/  LDGSTS.E.BYPASS.LTC128B.128 [R242+0x1800], [R14.64] ;  /* 0x018000000ef27fae */ /* 0x0009e2000b901d4a */
[----:B------:R-:W-:Y:S01]  /*1920*/  USHF.L.U64.HI UR7, UR6, UR8, UR7 ;  /* 0x0000000806077299 */ /* 0x000fe20008010207 */
[----:B-1----:R-:W-:-:S04]  /*1930*/  IADD3 R12, P0, R6, UR9, RZ ;  /* 0x00000009060c7c10 */ /* 0x002fc8000ff1e0ff */
[----:B------:R-:W-:Y:S02]  /*1940*/  IADD3.X R13, R7, UR5, RZ, P0, !PT ;  /* 0x00000005070d7c10 */ /* 0x000fe400087fe4ff */
[----:B--2---:R-:W-:-:S04]  /*1950*/  IADD3 R10, P0, R12, UR9, RZ ;  /* 0x000000090c0a7c10 */ /* 0x004fc8000ff1e0ff */
[----:B------:R-:W-:Y:S02]  /*1960*/  IADD3.X R11, R13, UR5, RZ, P0, !PT ;  /* 0x000000050d0b7c10 */ /* 0x000fe400087fe4ff */
[----:B---3--:R-:W-:-:S04]  /*1970*/  IADD3 R16, P0, R10, UR9, RZ ;  /* 0x000000090a107c10 */ /* 0x008fc8000ff1e0ff */
[----:B------:R-:W-:Y:S01]  /*1980*/  IADD3.X R17, R11, UR5, RZ, P0, !PT ;  /* 0x000000050b117c10 */ /* 0x000fe200087fe4ff */
[----:B----4-:R-:W-:Y:S02]  /*1990*/  IMAD.MOV.U32 R14, RZ, RZ, R241 ;  /* 0x000000ffff0e7224 */ /* 0x010fe400078e00f1 */
        /* <DEDUP_REMOVED lines=22> */
[----:B------:R-:W-:-:S03]  /*1b00*/  IADD3 R12, P0, R10, UR9, RZ ;  /* 0x000000090a0c7c10 */ /* 0x000fc6000ff1e0ff */
[----:B------:R5:W-:Y:S01]  /*1b10*/  LDGSTS.E.BYPASS.LTC128B.128 [R242+0x7800], [R10.64] ;  /* 0x078000000af27fae */ /* 0x000be2000b901d4a */
[----:B------:R-:W-:-:S05]  /*1b20*/  IADD3.X R13, R11, UR5, RZ, P0, !PT ;  /* 0x000000050b0d7c10 */ /* 0x000fca00087fe4ff */
[----:B------:R1:W-:Y:S01]  /*1b30*/  LDGSTS.E.BYPASS.LTC128B.128 [R242+0x8000], [R12.64] ;  /* 0x080000000cf27fae */ /* 0x0003e2000b901d4a */
[----:B---3--:R-:W-:-:S04]  /*1b40*/  IADD3 R4, P0, R12, UR9, RZ ;  /* 0x000000090c047c10 */ /* 0x008fc8000ff1e0ff */
[----:B------:R-:W-:Y:S02]  /*1b50*/  IADD3.X R5, R13, UR5, RZ, P0, !PT ;  /* 0x000000050d057c10 */ /* 0x000fe400087fe4ff */
[----:B----4-:R-:W-:-:S03]  /*1b60*/  IADD3 R6, P0, R4, UR9, RZ ;  /* 0x0000000904067c10 */ /* 0x010fc6000ff1e0ff */
[----:B------:R3:W-:Y:S01]  /*1b70*/  LDGSTS.E.BYPASS.LTC128B.128 [R242+0x8800], [R4.64] ;  /* 0x0880000004f27fae */ /* 0x0007e2000b901d4a */
[----:B------:R-:W-:Y:S02]  /*1b80*/  IADD3.X R7, R5, UR5, RZ, P0, !PT ;  /* 0x0000000505077c10 */ /* 0x000fe400087fe4ff */
[----:B--2---:R-:W-:-:S03]  /*1b90*/  IADD3 R8, P0, R6, UR9, RZ ;  /* 0x0000000906087c10 */ /* 0x004fc6000ff1e0ff */
[----:B------:R2:W-:Y:S01]  /*1ba0*/  LDGSTS.E.BYPASS.LTC128B.128 [R242+0x9000], [R6.64] ;  /* 0x0900000006f27fae */ /* 0x0005e2000b901d4a */
[----:B------:R-:W-:-:S05]  /*1bb0*/  IADD3.X R9, R7, UR5, RZ, P0, !PT ;  /* 0x0000000507097c10 */ /* 0x000fca00087fe4ff */
[----:B------:R4:W-:Y:S04]  /*1bc0*/  LDGSTS.E.BYPASS.LTC128B.128 [R242+0x9800], [R8.64] ;  /* 0x0980000008f27fae */ /* 0x0009e8000b901d4a */
[----:B------:R-:W0:Y:S01]  /*1bd0*/  LDGDEPBAR ;  /* 0x00000000000079af */ /* 0x000e220000000000 */
[----:B---3--:R-:W-:Y:S02]  /*1be0*/  SHF.R.S32.HI R5, RZ, 0x4, R2 ;  /* 0x00000004ff057819 */ /* 0x008fe40000011402 */
[----:B------:R-:W-:Y:S02]  /*1bf0*/  IADD3 R4, P0, R239, UR12, RZ ;  /* 0x0000000cef047c10 */ /* 0x000fe4000ff1e0ff */
[----:B------:R-:W-:Y:S01]  /*1c00*/  LEA.HI R2, R2, R5, RZ, 0x1 ;  /* 0x0000000502027211 */ /* 0x000fe200078f08ff */
[----:B--2---:R-:W-:-:S03]  /*1c10*/  IMAD.SHL.U32 R7, R177, 0x40, RZ ;  /* 0x00000040b1077824 */ /* 0x004fc600078e00ff */
[----:B------:R-:W-:Y:S02]  /*1c20*/  LOP3.LUT R2, R2, 0xfffffffe, RZ, 0xc0, !PT ;  /* 0xfffffffe02027812 */ /* 0x000fe400078ec0ff */
[----:B------:R-:W-:Y:S01]  /*1c30*/  LOP3.LUT R7, R7, 0x1c0, RZ, 0xc0, !PT ;  /* 0x000001c007077812 */ /* 0x000fe200078ec0ff */
[----:B----4-:R-:W-:Y:S01]  /*1c40*/  IMAD.SHL.U32 R8, R176, 0x40, RZ ;  /* 0x00000040b0087824 */ /* 0x010fe200078e00ff */
[----:B------:R-:W-:-:S04]  /*1c50*/  DEPBAR.LE SB0, 0x0 ;  /* 0x000080000000791a */ /* 0x000fc80000000000 */
[----:B------:R-:W-:Y:S01]  /*1c60*/  IMAD.IADD R2, R5, 0x1, -R2 ;  /* 0x0000000105027824 */ /* 0x000fe200078e0a02 */
[----:B------:R-:W-:Y:S01]  /*1c70*/  IADD3.X R5, R238, UR7, RZ, P0, !PT ;  /* 0x00000007ee057c10 */ /* 0x000fe200087fe4ff */
[----:B------:R-:W-:Y:S01]  /*1c80*/  IMAD.MOV.U32 R9, RZ, RZ, R238 ;  /* 0x000000ffff097224 */ /* 0x000fe200078e00ee */
[----:B------:R-:W-:Y:S01]  /*1c90*/  BAR.SYNC.DEFER_BLOCKING 0x0 ;  /* 0x0000000000007b1d */ /* 0x000fe20000010000 */
[----:B-1----:R-:W-:Y:S02]  /*1ca0*/  IADD3 R12, P0, R4, UR12, RZ ;  /* 0x0000000c040c7c10 */ /* 0x002fe4000ff1e0ff */
[----:B------:R-:W-:Y:S02]  /*1cb0*/  LOP3.LUT R6, R7, 0x8, R3, 0xf8, !PT ;  /* 0x0000000807067812 */ /* 0x000fe400078ef803 */
[----:B------:R-:W-:Y:S01]  /*1cc0*/  SHF.R.U32.HI R3, RZ, 0x3, R7 ;  /* 0x00000003ff037819 */ /* 0x000fe20000011607 */
[----:B------:R-:W-:Y:S01]  /*1cd0*/  IMAD.SHL.U32 R7, R2, 0x8, RZ ;  /* 0x0000000802077824 */ /* 0x000fe200078e00ff */
[----:B------:R-:W-:-:S02]  /*1ce0*/  IADD3.X R13, R5, UR7, RZ, P0, !PT ;  /* 0x00000007050d7c10 */ /* 0x000fc400087fe4ff */
[----:B------:R-:W-:Y:S02]  /*1cf0*/  LOP3.LUT R8, R8, 0x1c0, RZ, 0xc0, !PT ;  /* 0x000001c008087812 */ /* 0x000fe400078ec0ff */
[----:B-----5:R-:W-:Y:S02]  /*1d00*/  IADD3 R10, P0, R12, UR12, RZ ;  /* 0x0000000c0c0a7c10 */ /* 0x020fe4000ff1e0ff */
[----:B------:R-:W-:Y:S02]  /*1d10*/  LOP3.LUT R3, R6, R3, RZ, 0x3c, !PT ;  /* 0x0000000306037212 */ /* 0x000fe400078e3cff */
[----:B------:R-:W-:Y:S02]  /*1d20*/  LOP3.LUT R7, R8, 0x8, R7, 0xf8, !PT ;  /* 0x0000000808077812 */ /* 0x000fe400078ef807 */
[----:B------:R-:W-:Y:S01]  /*1d30*/  SHF.R.U32.HI R182, RZ, 0x3, R8 ;  /* 0x00000003ffb67819 */ /* 0x000fe20000011608 */
[----:B------:R-:W-:Y:S01]  /*1d40*/  IMAD.MOV.U32 R8, RZ, RZ, R239 ;  /* 0x000000ffff087224 */ /* 0x000fe200078e00ef */
[----:B------:R-:W-:Y:S01]  /*1d50*/  IADD3.X R11, R13, UR7, RZ, P0, !PT ;  /* 0x000000070d0b7c10 */ /* 0x000fe200087fe4ff */
[----:B------:R-:W-:Y:S01]  /*1d60*/  IMAD R2, R2, 0x200, R3 ;  /* 0x0000020002027824 */ /* 0x000fe200078e0203 */
[----:B------:R-:W-:-:S02]  /*1d70*/  IADD3 R6, P0, R10, UR12, RZ ;  /* 0x0000000c0a067c10 */ /* 0x000fc4000ff1e0ff */
[----:B------:R-:W-:Y:S01]  /*1d80*/  LOP3.LUT R182, R7, R182, RZ, 0x3c, !PT ;  /* 0x000000b607b67212 */ /* 0x000fe200078e3cff */
[----:B------:R-:W-:Y:S01]  /*1d90*/  @!PT LDS RZ, [RZ] ;  /* 0x00000000fffff984 */ /* 0x000fe20000000800 */
[----:B------:R-:W-:Y:S01]  /*1da0*/  @!PT LDS RZ, [RZ] ;  /* 0x00000000fffff984 */ /* 0x000fe20000000800 */
[----:B------:R-:W-:Y:S01]  /*1db0*/  @!PT LDS RZ, [RZ] ;  /* 0x00000000fffff984 */ /* 0x000fe20000000800 */
[----:B------:R1:W-:Y:S01]  /*1dc0*/  LDGSTS.E.BYPASS.LTC128B.128 [R242+0xa000], [R8.64] ;  /* 0x0a00000008f27fae */ /* 0x0003e2000b901d4a */
[----:B------:R-:W-:Y:S01]  /*1dd0*/  IADD3.X R7, R11, UR7, RZ, P0, !PT ;  /* 0x000000070b077c10 */ /* 0x000fe200087fe4ff */
[----:B------:R-:W-:Y:S01]  /*1de0*/  IMAD.SHL.U32 R60, R2, 0x2, RZ ;  /* 0x00000002023c7824 */ /* 0x000fe200078e00ff */
[----:B------:R-:W-:Y:S01]  /*1df0*/  IADD3 R14, P0, R6, UR12, RZ ;  /* 0x0000000c060e7c10 */ /* 0x000fe2000ff1e0ff */
[----:B------:R2:W-:Y:S01]  /*1e00*/  LDGSTS.E.BYPASS.LTC128B.128 [R242+0xa800], [R4.64] ;  /* 0x0a80000004f27fae */ /* 0x0005e2000b901d4a */
[----:B------:R-:W-:Y:S01]  /*1e10*/  IMAD.IADD R236, R236, 0x1, R182 ;  /* 0x00000001ecec7824 */ /* 0x000fe200078e02b6 */
[----:B------:R-:W-:Y:S02]  /*1e20*/  SEL R3, R0, 0xffffffe0, !P1 ;  /* 0xffffffe000037807 */ /* 0x000fe40004800000 */
[----:B------:R-:W-:Y:S01]  /*1e30*/  IADD3.X R15, R7, UR7, RZ, P0, !PT ;  /* 0x00000007070f7c10 */ /* 0x000fe200087fe4ff */
[----:B------:R3:W-:Y:S01]  /*1e40*/  LDGSTS.E.BYPASS.LTC128B.128 [R242+0xb000], [R12.64] ;  /* 0x0b0000000cf27fae */ /* 0x0007e2000b901d4a */
[----:B------:R-:W-:Y:S01]  /*1e50*/  IMAD.SHL.U32 R236, R236, 0x2, RZ ;  /* 0x00000002ecec7824 */ /* 0x000fe200078e00ff */
[----:B------:R-:W-:Y:S01]  /*1e60*/  LEA R235, R2, 0x2000, 0x1 ;  /* 0x0000200002eb7811 */ /* 0x000fe200078e08ff */
[----:B------:R-:W-:Y:S01]  /*1e70*/  IMAD.SHL.U32 R2, R187, 0x2, RZ ;  /* 0x00000002bb027824 */ /* 0x000fe200078e00ff */
[----:B------:R4:W-:Y:S01]  /*1e80*/  LDGSTS.E.BYPASS.LTC128B.128 [R242+0xb800], [R10.64] ;  /* 0x0b8000000af27fae */ /* 0x0009e2000b901d4a */
[----:B------:R-:W-:Y:S01]  /*1e90*/  IMAD.IADD R234, R236, 0x1, R3 ;  /* 0x00000001ecea7824 */ /* 0x000fe200078e0203 */
[----:B------:R-:W-:-:S02]  /*1ea0*/  LOP3.LUT P1, RZ, R176, 0x4, RZ, 0xc0, !PT ;  /* 0x00000004b0ff7812 */ /* 0x000fc4000782c0ff */
[----:B------:R5:W-:Y:S01]  /*1eb0*/  LDGSTS.E.BYPASS.LTC128B.128 [R242+0xc000], [R6.64] ;  /* 0x0c00000006f27fae */ /* 0x000be2000b901d4a */
[----:B------:R-:W-:-:S03]  /*1ec0*/  IADD3 R231, R235, 0x40, RZ ;  /* 0x00000040ebe77810 */ /* 0x000fc60007ffe0ff */
[----:B------:R5:W-:Y:S01]  /*1ed0*/  LDGSTS.E.BYPASS.LTC128B.128 [R242+0xc800], [R14.64] ;  /* 0x0c8000000ef27fae */ /* 0x000be2000b901d4a */
[----:B-1----:R-:W-:-:S04]  /*1ee0*/  IADD3 R8, P0, R14, UR12, RZ ;  /* 0x0000000c0e087c10 */ /* 0x002fc8000ff1e0ff */
[----:B------:R-:W-:Y:S02]  /*1ef0*/  IADD3.X R9, R15, UR7, RZ, P0, !PT ;  /* 0x000000070f097c10 */ /* 0x000fe400087fe4ff */
[----:B--2---:R-:W-:-:S03]  /*1f00*/  IADD3 R4, P0, R8, UR12, RZ ;  /* 0x0000000c08047c10 */ /* 0x004fc6000ff1e0ff */
[----:B------:R1:W-:Y:S01]  /*1f10*/  LDGSTS.E.BYPASS.LTC128B.128 [R242+0xd000], [R8.64] ;  /* 0x0d00000008f27fae */ /* 0x0003e2000b901d4a */
[----:B------:R-:W-:Y:S02]  /*1f20*/  IADD3.X R5, R9, UR7, RZ, P0, !PT ;  /* 0x0000000709057c10 */ /* 0x000fe400087fe4ff */
[----:B----4-:R-:W-:-:S03]  /*1f30*/  IADD3 R10, P0, R4, UR12, RZ ;  /* 0x0000000c040a7c10 */ /* 0x010fc6000ff1e0ff */
[----:B------:R2:W-:Y:S01]  /*1f40*/  LDGSTS.E.BYPASS.LTC128B.128 [R242+0xd800], [R4.64] ;  /* 0x0d80000004f27fae */ /* 0x0005e2000b901d4a */
[----:B------:R-:W-:Y:S02]  /*1f50*/  IADD3.X R11, R5, UR7, RZ, P0, !PT ;  /* 0x00000007050b7c10 */ /* 0x000fe400087fe4ff */
[----:B---3--:R-:W-:-:S03]  /*1f60*/  IADD3 R12, P0, R10, UR12, RZ ;  /* 0x0000000c0a0c7c10 */ /* 0x008fc6000ff1e0ff */
[----:B------:R3:W-:Y:S01]  /*1f70*/  LDGSTS.E.BYPASS.LTC128B.128 [R242+0xe000], [R10.64] ;  /* 0x0e0000000af27fae */ /* 0x0007e2000b901d4a */
[----:B------:R-:W-:-:S05]  /*1f80*/  IADD3.X R13, R11, UR7, RZ, P0, !PT ;  /* 0x000000070b0d7c10 */ /* 0x000fca00087fe4ff */
[----:B------:R4:W-:Y:S01]  /*1f90*/  LDGSTS.E.BYPASS.LTC128B.128 [R242+0xe800], [R12.64] ;  /* 0x0e8000000cf27fae */ /* 0x0009e2000b901d4a */
[----:B-1----:R-:W-:-:S04]  /*1fa0*/  IADD3 R8, P0, R12, UR12, RZ ;  /* 0x0000000c0c087c10 */ /* 0x002fc8000ff1e0ff */
[----:B------:R-:W-:Y:S02]  /*1fb0*/  IADD3.X R9, R13, UR7, RZ, P0, !PT ;  /* 0x000000070d097c10 */ /* 0x000fe400087fe4ff */
[----:B-----5:R-:W-:-:S03]  /*1fc0*/  IADD3 R6, P0, R8, UR12, RZ ;  /* 0x0000000c08067c10 */ /* 0x020fc6000ff1e0ff */
[----:B------:R1:W-:Y:S01]  /*1fd0*/  LDGSTS.E.BYPASS.LTC128B.128 [R242+0xf000], [R8.64] ;  /* 0x0f00000008f27fae */ /* 0x0003e2000b901d4a */
[----:B------:R-:W-:Y:S02]  /*1fe0*/  IADD3.X R7, R9, UR7, RZ, P0, !PT ;  /* 0x0000000709077c10 */ /* 0x000fe400087fe4ff */
[----:B--2---:R-:W-:-:S03]  /*1ff0*/  IADD3 R4, P0, R6, UR12, RZ ;  /* 0x0000000c06047c10 */ /* 0x004fc6000ff1e0ff */
[----:B------:R2:W-:Y:S01]  /*2000*/  LDGSTS.E.BYPASS.LTC128B.128 [R242+0xf800], [R6.64] ;  /* 0x0f80000006f27fae */ /* 0x0005e2000b901d4a */
[----:B------:R-:W-:-:S05]  /*2010*/  IADD3.X R5, R7, UR7, RZ, P0, !PT ;  /* 0x0000000707057c10 */ /* 0x000fca00087fe4ff */
        /* <DEDUP_REMOVED lines=9> */
[----:B------:R-:W-:-:S03]  /*20b0*/  LOP3.LUT P0, RZ, R177, 0x2, RZ, 0xc0, !PT ;  /* 0x00000002b1ff7812 */ /* 0x000fc6000780c0ff */
[----:B------:R1:W-:Y:S01]  /*20c0*/  LDGSTS.E.BYPASS.LTC128B.128 [R242+0x11800], [R4.64] ;  /* 0x1180000004f27fae */ /* 0x0003e2000b901d4a */
[----:B------:R-:W-:Y:S02]  /*20d0*/  SEL R0, R0, 0xffffffe0, !P0 ;  /* 0xffffffe000007807 */ /* 0x000fe40004000000 */
[----:B------:R-:W-:Y:S01]  /*20e0*/  LOP3.LUT P0, RZ, R177, 0x4, RZ, 0xc0, !PT ;  /* 0x00000004b1ff7812 */ /* 0x000fe2000780c0ff */
[----:B------:R-:W-:Y:S02]  /*20f0*/  LDSM.16.M88.4 R168, [R236] ;  /* 0x00000000eca8783b */ /* 0x000fe40000000200 */
[C---:B------:R-:W-:Y:S02]  /*2100*/  IMAD.IADD R233, R235.reuse, 0x1, R0 ;  /* 0x00000001ebe97824 */ /* 0x040fe400078e0200 */
[----:B------:R-:W2:Y:S04]  /*2110*/  LDSM.16.M88.4 R128, [R60+0x2000] ;  /* 0x002000003c80783b */ /* 0x000ea80000000200 */
[----:B------:R-:W-:Y:S04]  /*2120*/  LDSM.16.M88.4 R172, [R234] ;  /* 0x00000000eaac783b */ /* 0x000fe80000000200 */
[----:B------:R-:W5:Y:S01]  /*2130*/  LDSM.16.M88.4 R64, [R60+0x6000] ;  /* 0x006000003c40783b */ /* 0x000f620000000200 */
[----:B------:R-:W-:-:S03]  /*2140*/  @P0 IADD3 R231, R235, -0x40, RZ ;  /* 0xffffffc0ebe70810 */ /* 0x000fc60007ffe0ff */
[----:B------:R-:W-:Y:S01]  /*2150*/  LDSM.16.M88.4 R120, [R60+0x2800] ;  /* 0x002800003c78783b */ /* 0x000fe20000000200 */
[C---:B------:R-:W-:Y:S02]  /*2160*/  IADD3 R225, R231.reuse, 0x800, RZ ;  /* 0x00000800e7e17810 */ /* 0x040fe40007ffe0ff */
[C---:B------:R-:W-:Y:S01]  /*2170*/  IADD3 R224, R231.reuse, 0x1000, RZ ;  /* 0x00001000e7e07810 */ /* 0x040fe20007ffe0ff */
[----:B------:R-:W-:Y:S01]  /*2180*/  LDSM.16.M88.4 R112, [R60+0x3000] ;  /* 0x003000003c70783b */ /* 0x000fe20000000200 */
[C---:B------:R-:W-:Y:S02]  /*2190*/  IADD3 R223, R231.reuse, 0x1800, RZ ;  /* 0x00001800e7df7810 */ /* 0x040fe40007ffe0ff */
[C---:B------:R-:W-:Y:S01]  /*21a0*/  IADD3 R222, R231.reuse, 0x2000, RZ ;  /* 0x00002000e7de7810 */ /* 0x040fe20007ffe0ff */
[----:B-1----:R-:W1:Y:S01]  /*21b0*/  LDSM.16.M88.4 R4, [R233] ;  /* 0x00000000e904783b */ /* 0x002e620000000200 */
[C---:B------:R-:W-:Y:S02]  /*21c0*/  IADD3 R221, R231.reuse, 0x2800, RZ ;  /* 0x00002800e7dd7810 */ /* 0x040fe40007ffe0ff */
[C---:B------:R-:W-:Y:S01]  /*21d0*/  IADD3 R220, R231.reuse, 0x3000, RZ ;  /* 0x00003000e7dc7810 */ /* 0x040fe20007ffe0ff */
[----:B------:R-:W1:Y:S01]  /*21e0*/  LDSM.16.M88.4 R104, [R60+0x3800] ;  /* 0x003800003c68783b */ /* 0x000e620000000200 */
[----:B------:R-:W-:-:S02]  /*21f0*/  IADD3 R219, R231, 0x3800, RZ ;  /* 0x00003800e7db7810 */ /* 0x000fc40007ffe0ff */
[C---:B------:R-:W-:Y:S01]  /*2200*/  IADD3 R218, R231.reuse, 0x4000, RZ ;  /* 0x00004000e7da7810 */ /* 0x040fe20007ffe0ff */
[----:B------:R-:W3:Y:S01]  /*2210*/  LDSM.16.M88.4 R96, [R60+0x4000] ;  /* 0x004000003c60783b */ /* 0x000ee20000000200 */
[C---:B------:R-:W-:Y:S02]  /*2220*/  IADD3 R217, R231.reuse, 0x4800, RZ ;  /* 0x00004800e7d97810 */ /* 0x040fe40007ffe0ff */
[C---:B------:R-:W-:Y:S01]  /*2230*/  IADD3 R216, R231.reuse, 0x5000, RZ ;  /* 0x00005000e7d87810 */ /* 0x040fe20007ffe0ff */
[----:B------:R-:W3:Y:S01]  /*2240*/  LDSM.16.M88.4 R88, [R60+0x4800] ;  /* 0x004800003c58783b */ /* 0x000ee20000000200 */
[C---:B------:R-:W-:Y:S02]  /*2250*/  IADD3 R215, R231.reuse, 0x5800, RZ ;  /* 0x00005800e7d77810 */ /* 0x040fe40007ffe0ff */
[C---:B------:R-:W-:Y:S01]  /*2260*/  IADD3 R214, R231.reuse, 0x6000, RZ ;  /* 0x00006000e7d67810 */ /* 0x040fe20007ffe0ff */
[----:B------:R-:W3:Y:S01]  /*2270*/  LDSM.16.M88.4 R80, [R60+0x5000] ;  /* 0x005000003c50783b */ /* 0x000ee20000000200 */
[----:B------:R-:W-:-:S02]  /*2280*/  IADD3 R213, R231, 0x6800, RZ ;  /* 0x00006800e7d57810 */ /* 0x000fc40007ffe0ff */
[----:B------:R-:W-:Y:S01]  /*2290*/  IADD3 R212, R231, 0x7000, RZ ;  /* 0x00007000e7d47810 */ /* 0x000fe20007ffe0ff */
[----:B------:R-:W3:Y:S01]  /*22a0*/  LDSM.16.M88.4 R72, [R60+0x5800] ;  /* 0x005800003c48783b */ /* 0x000ee20000000200 */
[C---:B--2---:R-:W-:Y:S03]  /*22b0*/  HMMA.16816.F32 R132, R168.reuse, R128, RZ ;  /* 0x00000080a884723c */ /* 0x044fe600000018ff */
[----:B------:R-:W2:Y:S04]  /*22c0*/  LDSM.16.M88.4 R52, [R60+0x6800] ;  /* 0x006800003c34783b */ /* 0x000ea80000000200 */
[----:B------:R-:W2:Y:S01]  /*22d0*/  LDSM.16.M88.4 R44, [R60+0x7000] ;  /* 0x007000003c2c783b */ /* 0x000ea20000000200 */
[C---:B------:R-:W-:Y:S03]  /*22e0*/  HMMA.16816.F32 R128, R168.reuse, R130, RZ ;  /* 0x00000082a880723c */ /* 0x040fe600000018ff */
[----:B------:R-:W2:Y:S04]  /*22f0*/  LDSM.16.M88.4 R36, [R60+0x7800] ;  /* 0x007800003c24783b */ /* 0x000ea80000000200 */
[----:B------:R-:W2:Y:S01]  /*2300*/  LDSM.16.M88.4 R28, [R60+0x8000] ;  /* 0x008000003c1c783b */ /* 0x000ea20000000200 */
[----:B-----5:R-:W-:Y:S03]  /*2310*/  HMMA.16816.F32 R68, R168, R64, RZ ;  /* 0x00000040a844723c */ /* 0x020fe600000018ff */
[----:B------:R-:W5:Y:S04]  /*2320*/  LDSM.16.M88.4 R20, [R60+0x8800] ;  /* 0x008800003c14783b */ /* 0x000f680000000200 */
[----:B----4-:R-:W4:Y:S01]  /*2330*/  LDSM.16.M88.4 R12, [R60+0x9000] ;  /* 0x009000003c0c783b */ /* 0x010f220000000200 */
[C---:B-1----:R-:W-:Y:S03]  /*2340*/  HMMA.16816.F32 R132, R172.reuse, R4, R132 ;  /* 0x00000004ac84723c */ /* 0x042fe60000001884 */
[----:B------:R-:W1:Y:S04]  /*2350*/  LDSM.16.M88.4 R60, [R60+0x9800] ;  /* 0x009800003c3c783b */ /* 0x000e680000000200 */
[----:B------:R-:W1:Y:S01]  /*2360*/  LDSM.16.M88.4 R136, [R233+0x4000] ;  /* 0x00400000e988783b */ /* 0x000e620000000200 */
[----:B------:R-:W-:Y:S03]  /*2370*/  HMMA.16816.F32 R128, R172, R6, R128 ;  /* 0x00000006ac80723c */ /* 0x000fe60000001880 */
[----:B------:R-:W1:Y:S04]  /*2380*/  LDSM.16.M88.4 R148, [R233+0x2000] ;  /* 0x00200000e994783b */ /* 0x000e680000000200 */
[----:B------:R-:W1:Y:S01]  /*2390*/  LDSM.16.M88.4 R144, [R233+0x3000] ;  /* 0x00300000e990783b */ /* 0x000e620000000200 */
[C---:B------:R-:W-:Y:S03]  /*23a0*/  HMMA.16816.F32 R64, R168.reuse, R66, RZ ;  /* 0x00000042a840723c */ /* 0x040fe600000018ff */
[----:B------:R-:W1:Y:S04]  /*23b0*/  LDSM.16.M88.4 R140, [R233+0x3800] ;  /* 0x00380000e98c783b */ /* 0x000e680000000200 */
[----:B------:R-:W1:Y:S01]  /*23c0*/  LDSM.16.M88.4 R4, [R233+0x5000] ;  /* 0x00500000e904783b */ /* 0x000e620000000200 */
[C---:B------:R-:W-:Y:S03]  /*23d0*/  HMMA.16816.F32 R124, R168.reuse, R120, RZ ;  /* 0x00000078a87c723c */ /* 0x040fe600000018ff */
[----:B------:R-:W1:Y:S04]  /*23e0*/  LDSM.16.M88.4 R156, [R233+0x1800] ;  /* 0x00180000e99c783b */ /* 0x000e680000000200 */
[----:B------:R-:W-:Y:S01]  /*23f0*/  LDSM.16.M88.4 R160, [R233+0x1000] ;  /* 0x00100000e9a0783b */ /* 0x000fe20000000200 */
[C---:B------:R-:W-:Y:S03]  /*2400*/  HMMA.16816.F32 R116, R168.reuse, R112, RZ ;  /* 0x00000070a874723c */ /* 0x040fe600000018ff */
[----:B------:R-:W-:Y:S04]  /*2410*/  LDSM.16.M88.4 R152, [R233+0x2800] ;  /* 0x00280000e998783b */ /* 0x000fe80000000200 */
[----:B------:R-:W-:Y:S01]  /*2420*/  LDSM.16.M88.4 R164, [R233+0x800] ;  /* 0x00080000e9a4783b */ /* 0x000fe20000000200 */
[C---:B------:R-:W-:Y:S03]  /*2430*/  HMMA.16816.F32 R108, R168.reuse, R104, RZ ;  /* 0x00000068a86c723c */ /* 0x040fe600000018ff */
[----:B------:R-:W-:Y:S04]  /*2440*/  LDSM.16.M88.4 R176, [R233+0x7800] ;  /* 0x00780000e9b0783b */ /* 0x000fe80000000200 */
[----:B------:R-:W0:Y:S01]  /*2450*/  LDGDEPBAR ;  /* 0x00000000000079af */ /* 0x000e220000000000 */
[C---:B---3--:R-:W-:Y:S08]  /*2460*/  HMMA.16816.F32 R100, R168.reuse, R96, RZ ;  /* 0x00000060a864723c */ /* 0x048ff000000018ff */
[C---:B------:R-:W-:Y:S08]  /*2470*/  HMMA.16816.F32 R92, R168.reuse, R88, RZ ;  /* 0x00000058a85c723c */ /* 0x040ff000000018ff */
[C---:B------:R-:W-:Y:S08]  /*2480*/  HMMA.16816.F32 R84, R168.reuse, R80, RZ ;  /* 0x00000050a854723c */ /* 0x040ff000000018ff */
[C---:B------:R-:W-:Y:S08]  /*2490*/  HMMA.16816.F32 R76, R168.reuse, R72, RZ ;  /* 0x00000048a84c723c */ /* 0x040ff000000018ff */
[C---:B--2---:R-:W-:Y:S08]  /*24a0*/  HMMA.16816.F32 R56, R168.reuse, R52, RZ ;  /* 0x00000034a838723c */ /* 0x044ff000000018ff */
[C---:B------:R-:W-:Y:S08]  /*24b0*/  HMMA.16816.F32 R48, R168.reuse, R44, RZ ;  /* 0x0000002ca830723c */ /* 0x040ff000000018ff */
[C---:B------:R-:W-:Y:S08]  /*24c0*/  HMMA.16816.F32 R40, R168.reuse, R36, RZ ;  /* 0x00000024a828723c */ /* 0x040ff000000018ff */
[C---:B------:R-:W-:Y:S08]  /*24d0*/  HMMA.16816.F32 R32, R168.reuse, R28, RZ ;  /* 0x0000001ca820723c */ /* 0x040ff000000018ff */
[C---:B-----5:R-:W-:Y:S08]  /*24e0*/  HMMA.16816.F32 R24, R168.reuse, R20, RZ ;  /* 0x00000014a818723c */ /* 0x060ff000000018ff */
        /* <DEDUP_REMOVED lines=14> */
[C---:B-1----:R-:W-:Y:S08]  /*25d0*/  HMMA.16816.F32 R8, R168.reuse, R60, RZ ;  /* 0x0000003ca808723c */ /* 0x042ff000000018ff */
        /* <DEDUP_REMOVED lines=14> */
[C---:B------:R-:W-:Y:S07]  /*26c0*/  HMMA.16816.F32 R48, R172.reuse, R4, R48 ;  /* 0x00000004ac30723c */ /* 0x040fee0000001830 */
[----:B------:R-:W-:Y:S01]  /*26d0*/  IMAD.MOV.U32 R4, RZ, RZ, 0x40 ;  /* 0x00000040ff047424 */ /* 0x000fe200078e00ff */
[----:B------:R-:W-:Y:S01]  /*26e0*/  HMMA.16816.F32 R108, R172, R156, R108 ;  /* 0x0000009cac6c723c */ /* 0x000fe2000000186c */
[----:B------:R-:W-:-:S03]  /*26f0*/  SHF.R.S32.HI R5, RZ, 0x1f, R186 ;  /* 0x0000001fff057819 */ /* 0x000fc600000114ba */
[----:B------:R-:W-:Y:S02]  /*2700*/  SEL R4, R4, 0xffffffc0, !P1 ;  /* 0xffffffc004047807 */ /* 0x000fe40004800000 */
[----:B------:R-:W-:Y:S02]  /*2710*/  LEA.HI R5, R5, R184, RZ, 0x2 ;  /* 0x000000b805057211 */ /* 0x000fe400078f10ff */
[----:B------:R-:W-:Y:S01]  /*2720*/  HMMA.16816.F32 R104, R172, R158, R104 ;  /* 0x0000009eac68723c */ /* 0x000fe20000001868 */
[----:B------:R-:W-:Y:S01]  /*2730*/  IMAD.IADD R232, R236, 0x1, R4 ;  /* 0x00000001ece87824 */ /* 0x000fe200078e0204 */
[----:B------:R-:W-:Y:S01]  /*2740*/  LDSM.16.M88.4 R156, [R231+0x1000] ;  /* 0x00100000e79c783b */ /* 0x000fe20000000200 */
[----:B------:R-:W-:Y:S02]  /*2750*/  LOP3.LUT R247, R5, 0xfffffffc, RZ, 0xc0, !PT ;  /* 0xfffffffc05f77812 */ /* 0x000fe400078ec0ff */
[----:B------:R-:W-:-:S03]  /*2760*/  IMAD.IADD R230, R3, 0x1, R232 ;  /* 0x0000000103e67824 */ /* 0x000fc600078e02e8 */
[----:B-1----:R-:W-:Y:S01]  /*2770*/  HMMA.16816.F32 R56, R172, R60, R56 ;  /* 0x0000003cac38723c */ /* 0x002fe20000001838 */
[----:B------:R-:W-:-:S07]  /*2780*/  IMAD.IADD R247, R184, 0x1, -R247 ;  /* 0x00000001b8f77824 */ /* 0x000fce00078e0af7 */
[C---:B------:R-:W-:Y:S01]  /*2790*/  HMMA.16816.F32 R52, R172.reuse, R62, R52 ;  /* 0x0000003eac34723c */ /* 0x040fe20000001834 */
[----:B------:R-:W1:Y:S07]  /*27a0*/  LDSM.16.M88.4 R60, [R232] ;  /* 0x00000000e83c783b */ /* 0x000e6e0000000200 */
[C---:B--2---:R-:W-:Y:S08]  /*27b0*/  HMMA.16816.F32 R16, R172.reuse, R136, R16 ;  /* 0x00000088ac10723c */ /* 0x044ff00000001810 */
[C---:B------:R-:W-:Y:S01]  /*27c0*/  HMMA.16816.F32 R12, R172.reuse, R138, R12 ;  /* 0x0000008aac0c723c */ /* 0x040fe2000000180c */
[----:B------:R-:W2:Y:S07]  /*27d0*/  LDSM.16.M88.4 R136, [R231+0x3800] ;  /* 0x00380000e788783b */ /* 0x000eae0000000200 */
[C---:B------:R-:W-:Y:S08]  /*27e0*/  HMMA.16816.F32 R116, R172.reuse, R160, R116 ;  /* 0x000000a0ac74723c */ /* 0x040ff00000001874 */
[C---:B------:R-:W-:Y:S01]  /*27f0*/  HMMA.16816.F32 R112, R172.reuse, R162, R112 ;  /* 0x000000a2ac70723c */ /* 0x040fe20000001870 */
[----:B------:R-:W1:Y:S07]  /*2800*/  LDSM.16.M88.4 R160, [R231+0x800] ;  /* 0x00080000e7a0783b */ /* 0x000e6e0000000200 */
[C---:B------:R-:W-:Y:S08]  /*2810*/  HMMA.16816.F32 R92, R172.reuse, R152, R92 ;  /* 0x00000098ac5c723c */ /* 0x040ff0000000185c */
[C---:B------:R-:W-:Y:S01]  /*2820*/  HMMA.16816.F32 R88, R172.reuse, R154, R88 ;  /* 0x0000009aac58723c */ /* 0x040fe20000001858 */
[----:B------:R-:W1:Y:S07]  /*2830*/  LDSM.16.M88.4 R152, [R231+0x1800] ;  /* 0x00180000e798783b */ /* 0x000e6e0000000200 */
[C---:B---3--:R-:W-:Y:S08]  /*2840*/  HMMA.16816.F32 R40, R172.reuse, R148, R40 ;  /* 0x00000094ac28723c */ /* 0x048ff00000001828 */
[C---:B------:R-:W-:Y:S01]  /*2850*/  HMMA.16816.F32 R36, R172.reuse, R150, R36 ;  /* 0x00000096ac24723c */ /* 0x040fe20000001824 */
[----:B------:R-:W3:Y:S07]  /*2860*/  LDSM.16.M88.4 R148, [R231+0x2000] ;  /* 0x00200000e794783b */ /* 0x000eee0000000200 */
[C---:B----4-:R-:W-:Y:S08]  /*2870*/  HMMA.16816.F32 R32, R172.reuse, R144, R32 ;  /* 0x00000090ac20723c */ /* 0x050ff00000001820 */
[C---:B------:R-:W-:Y:S01]  /*2880*/  HMMA.16816.F32 R28, R172.reuse, R146, R28 ;  /* 0x00000092ac1c723c */ /* 0x040fe2000000181c */
[----:B------:R-:W4:Y:S07]  /*2890*/  LDSM.16.M88.4 R144, [R231+0x2800] ;  /* 0x00280000e790783b */ /* 0x000f2e0000000200 */
[C---:B-----5:R-:W-:Y:S08]  /*28a0*/  HMMA.16816.F32 R24, R172.reuse, R140, R24 ;  /* 0x0000008cac18723c */ /* 0x060ff00000001818 */
[C---:B------:R-:W-:Y:S01]  /*28b0*/  HMMA.16816.F32 R20, R172.reuse, R142, R20 ;  /* 0x0000008eac14723c */ /* 0x040fe20000001814 */
[----:B------:R-:W5:Y:S07]  /*28c0*/  LDSM.16.M88.4 R140, [R231+0x3000] ;  /* 0x00300000e78c783b */ /* 0x000f6e0000000200 */
[C---:B------:R-:W-:Y:S08]  /*28d0*/  HMMA.16816.F32 R124, R172.reuse, R164, R124 ;  /* 0x000000a4ac7c723c */ /* 0x040ff0000000187c */
[----:B------:R-:W-:Y:S01]  /*28e0*/  HMMA.16816.F32 R120, R172, R166, R120 ;  /* 0x000000a6ac78723c */ /* 0x000fe20000001878 */
[----:B------:R-:W3:Y:S07]  /*28f0*/  LDSM.16.M88.4 R164, [R231] ;  /* 0x00000000e7a4783b */ /* 0x000eee0000000200 */
[C---:B-1----:R-:W-:Y:S08]  /*2900*/  HMMA.16816.F32 R116, R60.reuse, R156, R116 ;  /* 0x0000009c3c74723c */ /* 0x042ff00000001874 */
[C---:B------:R-:W-:Y:S01]  /*2910*/  HMMA.16816.F32 R112, R60.reuse, R158, R112 ;  /* 0x0000009e3c70723c */ /* 0x040fe20000001870 */
[----:B------:R-:W1:Y:S07]  /*2920*/  LDSM.16.M88.4 R156, [R231+0x4000] ;  /* 0x00400000e79c783b */ /* 0x000e6e0000000200 */
[C---:B--2---:R-:W-:Y:S08]  /*2930*/  HMMA.16816.F32 R76, R60.reuse, R136, R76 ;  /* 0x000000883c4c723c */ /* 0x044ff0000000184c */
[----:B------:R-:W-:Y:S01]  /*2940*/  HMMA.16816.F32 R72, R60, R138, R72 ;  /* 0x0000008a3c48723c */ /* 0x000fe20000001848 */
[----:B------:R-:W2:Y:S07]  /*2950*/  LDSM.16.M88.4 R136, [R231+0x7000] ;  /* 0x00700000e788783b */ /* 0x000eae0000000200 */
[C---:B------:R-:W-:Y:S07]  /*2960*/  HMMA.16816.F32 R44, R172.reuse, R6, R44 ;  /* 0x00000006ac2c723c */ /* 0x040fee000000182c */
[----:B------:R-:W-:Y:S01]  /*2970*/  IADD3 R6, R180, -0x1, RZ ;  /* 0xffffffffb4067810 */ /* 0x000fe20007ffe0ff */
[----:B------:R-:W-:Y:S03]  /*2980*/  HMMA.16816.F32 R8, R172, R176, R8 ;  /* 0x000000b0ac08723c */ /* 0x000fe60000001808 */
[----:B------:R-:W-:-:S05]  /*2990*/  ISETP.GT.AND P0, PT, R6, R237, PT ;  /* 0x000000ed0600720c */ /* 0x000fca0003f04270 */
[----:B------:R-:W-:Y:S01]  /*29a0*/  HMMA.16816.F32 R168, R172, R178, R168 ;  /* 0x000000b2aca8723c */ /* 0x000fe200000018a8 */
[----:B------:R-:W-:Y:S07]  /*29b0*/  LDSM.16.M88.4 R172, [R231+0x7800] ;  /* 0x00780000e7ac783b */ /* 0x000fee0000000200 */
        /* <DEDUP_REMOVED lines=8> */
[----:B------:R-:W-:Y:S07]  /*2a40*/  LDSM.16.M88.4 R148, [R231+0x6000] ;  /* 0x00600000e794783b */ /* 0x000fee0000000200 */
[C---:B----4-:R-:W-:Y:S08]  /*2a50*/  HMMA.16816.F32 R92, R60.reuse, R144, R92 ;  /* 0x000000903c5c723c */ /* 0x050ff0000000185c */
[C---:B------:R-:W-:Y:S01]  /*2a60*/  HMMA.16816.F32 R88, R60.reuse, R146, R88 ;  /* 0x000000923c58723c */ /* 0x040fe20000001858 */
[----:B------:R-:W3:Y:S07]  /*2a70*/  LDSM.16.M88.4 R144, [R231+0x4800] ;  /* 0x00480000e790783b */ /* 0x000eee0000000200 */
[C---:B-----5:R-:W-:Y:S08]  /*2a80*/  HMMA.16816.F32 R84, R60.reuse, R140, R84 ;  /* 0x0000008c3c54723c */ /* 0x060ff00000001854 */
[C---:B------:R-:W-:Y:S01]  /*2a90*/  HMMA.16816.F32 R80, R60.reuse, R142, R80 ;  /* 0x0000008e3c50723c */ /* 0x040fe20000001850 */
[----:B------:R-:W4:Y:S07]  /*2aa0*/  LDSM.16.M88.4 R140, [R231+0x6800] ;  /* 0x00680000e78c783b */ /* 0x000f2e0000000200 */
[C---:B------:R-:W-:Y:S07]  /*2ab0*/  HMMA.16816.F32 R128, R60.reuse, R166, R128 ;  /* 0x000000a63c80723c */ /* 0x040fee0000001880 */
[----:B------:R-:W-:Y:S01]  /*2ac0*/  IMAD.IADD R166, R0, 0x1, R231 ;  /* 0x0000000100a67824 */ /* 0x000fe200078e02e7 */
[----:B-1----:R-:W-:Y:S01]  /*2ad0*/  HMMA.16816.F32 R68, R60, R156, R68 ;  /* 0x0000009c3c44723c */ /* 0x002fe20000001844 */
[----:B------:R-:W-:-:S03]  /*2ae0*/  LOP3.LUT R0, R186, 0xffffffe0, RZ, 0xc0, !PT ;  /* 0xffffffe0ba007812 */ /* 0x000fc600078ec0ff */
[----:B------:R-:W-:Y:S02]  /*2af0*/  LDSM.16.M88.4 R176, [R166] ;  /* 0x00000000a6b0783b */ /* 0x000fe40000000200 */
[----:B------:R-:W-:Y:S02]  /*2b00*/  IMAD.IADD R0, R187, 0x1, -R0 ;  /* 0x00000001bb007824 */ /* 0x000fe400078e0a00 */
[----:B------:R-:W-:Y:S01]  /*2b10*/  HMMA.16816.F32 R64, R60, R158, R64 ;  /* 0x0000009e3c40723c */ /* 0x000fe20000001840 */
[----:B------:R-:W1:Y:S02]  /*2b20*/  LDSM.16.M88.4 R156, [R230] ;  /* 0x00000000e69c783b */ /* 0x000e640000000200 */
[----:B------:R-:W-:-:S04]  /*2b30*/  SHF.R.S32.HI R246, RZ, 0x1f, R0 ;  /* 0x0000001ffff67819 */ /* 0x000fc80000011400 */
[----:B------:R-:W-:Y:S01]  /*2b40*/  LEA.HI R246, R246, R0, RZ, 0x2 ;  /* 0x00000000f6f67211 */ /* 0x000fe200078f10ff */
[----:B--2---:R-:W-:Y:S01]  /*2b50*/  HMMA.16816.F32 R16, R60, R136, R16 ;  /* 0x000000883c10723c */ /* 0x004fe20000001810 */
[----:B------:R-:W-:Y:S02]  /*2b60*/  IMAD R0, R184, 0x10, R188 ;  /* 0x00000010b8007824 */ /* 0x000fe400078e02bc */
[----:B------:R-:W-:-:S04]  /*2b70*/  SHF.R.S32.HI R246, RZ, 0x2, R246 ;  /* 0x00000002fff67819 */ /* 0x000fc800000114f6 */
[----:B------:R-:W-:Y:S01]  /*2b80*/  IADD3 R0, R0, 0x1, R246 ;  /* 0x0000000100007810 */ /* 0x000fe20007ffe0f6 */
[----:B------:R-:W-:Y:S01]  /*2b90*/  HMMA.16816.F32 R12, R60, R138, R12 ;  /* 0x0000008a3c0c723c */ /* 0x000fe2000000180c */
[----:B------:R-:W2:Y:S02]  /*2ba0*/  LDSM.16.M88.4 R136, [R166+0x800] ;  /* 0x00080000a688783b */ /* 0x000ea40000000200 */
[----:B------:R-:W-:Y:S01]  /*2bb0*/  IADD3 R167, R185, -c[0x0][0x214], R0 ;  /* 0x80008500b9a77a10 */ /* 0x000fe20007ffe000 */
[----:B------:R-:W-:-:S03]  /*2bc0*/  IMAD.SHL.U32 R0, R6, 0x100, RZ ;  /* 0x0000010006007824 */ /* 0x000fc600078e00ff */
[----:B------:R-:W-:Y:S01]  /*2bd0*/  IADD3 R167, R167, c[0x0][0x2e8], RZ ;  /* 0x0000ba00a7a77a10 */ /* 0x000fe20007ffe0ff */
[----:B------:R-:W-:Y:S01]  /*2be0*/  HMMA.16816.F32 R132, R60, R164, R132 ;  /* 0x000000a43c84723c */ /* 0x000fe20000001884 */
[----:B------:R-:W-:-:S04]  /*2bf0*/  LOP3.LUT R2, R0, 0x6, R2, 0xf8, !PT ;  /* 0x0000000600027812 */ /* 0x000fc800078ef802 */
[C---:B------:R-:W-:Y:S02]  /*2c00*/  LOP3.LUT R7, R2.reuse, 0x1, RZ, 0xfc, !PT ;  /* 0x0000000102077812 */ /* 0x040fe400078efcff */
[----:B------:R-:W-:Y:S01]  /*2c10*/  LOP3.LUT R6, R2, 0x8, RZ, 0xfc, !PT ;  /* 0x0000000802067812 */ /* 0x000fe200078efcff */
        /* <DEDUP_REMOVED lines=8> */
[C---:B----4-:R-:W-:Y:S07]  /*2ca0*/  HMMA.16816.F32 R24, R60.reuse, R140, R24 ;  /* 0x0000008c3c18723c */ /* 0x050fee0000001818 */
[C---:B------:R-:W-:Y:S01]  /*2cb0*/  IADD3 R140, R167.reuse, 0x8, RZ ;  /* 0x00000008a78c7810 */ /* 0x040fe20007ffe0ff */
[----:B------:R-:W-:Y:S01]  /*2cc0*/  HMMA.16816.F32 R20, R60, R142, R20 ;  /* 0x0000008e3c14723c */ /* 0x000fe20000001814 */
[----:B------:R-:W-:-:S02]  /*2cd0*/  IMNMX R167, R167, R185, PT ;  /* 0x000000b9a7a77217 */ /* 0x000fc40003800200 */
[----:B------:R-:W-:Y:S02]  /*2ce0*/  IMNMX R5, R140, R185, PT ;  /* 0x000000b98c057217 */ /* 0x000fe40003800200 */
[C---:B------:R-:W-:Y:S01]  /*2cf0*/  ISETP.GE.AND P2, PT, R7.reuse, R167, PT ;  /* 0x000000a70700720c */ /* 0x040fe20003f46270 */
[----:B------:R-:W3:Y:S01]  /*2d00*/  LDSM.16.M88.4 R140, [R166+0x1800] ;  /* 0x00180000a68c783b */ /* 0x000ee20000000200 */
[-C--:B------:R-:W-:Y:S01]  /*2d10*/  ISETP.GE.AND P1, PT, R7, R5.reuse, PT ;  /* 0x000000050700720c */ /* 0x080fe20003f26270 */
[----:B------:R-:W-:Y:S01]  /*2d20*/  HMMA.16816.F32 R8, R60, R172, R8 ;  /* 0x000000ac3c08723c */ /* 0x000fe20000001808 */
[C---:B------:R-:W-:Y:S02]  /*2d30*/  ISETP.GE.AND P3, PT, R2.reuse, R5, PT ;  /* 0x000000050200720c */ /* 0x040fe40003f66270 */
[----:B------:R-:W-:Y:S02]  /*2d40*/  LOP3.LUT R7, R2, 0x9, RZ, 0xfc, !PT ;  /* 0x0000000902077812 */ /* 0x000fe400078efcff */
[----:B------:R-:W-:-:S02]  /*2d50*/  ISETP.GE.AND P5, PT, R6, R167, PT ;  /* 0x000000a70600720c */ /* 0x000fc40003fa6270 */
[----:B------:R-:W-:Y:S01]  /*2d60*/  ISETP.GE.AND P4, PT, R6, R5, PT ;  /* 0x000000050600720c */ /* 0x000fe20003f86270 */
[----:B------:R-:W-:Y:S01]  /*2d70*/  HMMA.16816.F32 R168, R60, R174, R168 ;  /* 0x000000ae3ca8723c */ /* 0x000fe200000018a8 */
[----:B------:R-:W4:Y:S07]  /*2d80*/  LDSM.16.M88.4 R60, [R166+0x1000] ;  /* 0x00100000a63c783b */ /* 0x000f2e0000000200 */
[C---:B-1----:R-:W-:Y:S08]  /*2d90*/  HMMA.16816.F32 R132, R156.reuse, R176, R132 ;  /* 0x000000b09c84723c */ /* 0x042ff00000001884 */
[C---:B------:R-:W-:Y:S08]  /*2da0*/  HMMA.16816.F32 R128, R156.reuse, R178, R128 ;  /* 0x000000b29c80723c */ /* 0x040ff00000001880 */
[C---:B--2---:R-:W-:Y:S08]  /*2db0*/  HMMA.16816.F32 R124, R156.reuse, R136, R124 ;  /* 0x000000889c7c723c */ /* 0x044ff0000000187c */
[----:B------:R-:W-:Y:S01]  /*2dc0*/  HMMA.16816.F32 R120, R156, R138, R120 ;  /* 0x0000008a9c78723c */ /* 0x000fe20000001878 */
[----:B------:R-:W-:-:S02]  /*2dd0*/  FSEL R6, R134, -INF , !P3 ;  /* 0xff80000086067808 */ /* 0x000fc40005800000 */
[----:B------:R-:W-:Y:S02]  /*2de0*/  FSEL R211, R133, -INF , !P2 ;  /* 0xff80000085d37808 */ /* 0x000fe40005000000 */
[C---:B------:R-:W-:Y:S02]  /*2df0*/  ISETP.GE.AND P3, PT, R7.reuse, R167, PT ;  /* 0x000000a70700720c */ /* 0x040fe40003f66270 */
[----:B------:R-:W-:Y:S01]  /*2e00*/  ISETP.GE.AND P2, PT, R7, R5, PT ;  /* 0x000000050700720c */ /* 0x000fe20003f46270 */
[----:B---3--:R-:W-:Y:S01]  /*2e10*/  HMMA.16816.F32 R108, R156, R140, R108 ;  /* 0x0000008c9c6c723c */ /* 0x008fe2000000186c */
[C---:B------:R-:W-:Y:S02]  /*2e20*/  LOP3.LUT R7, R2.reuse, 0x10, RZ, 0xfc, !PT ;  /* 0x0000001002077812 */ /* 0x040fe400078efcff */
[----:B------:R-:W-:Y:S02]  /*2e30*/  LOP3.LUT R133, R2, 0x11, RZ, 0xfc, !PT ;  /* 0x0000001102857812 */ /* 0x000fe400078efcff */
[----:B------:R-:W-:-:S02]  /*2e40*/  FSEL R226, R135, -INF , !P1 ;  /* 0xff80000087e27808 */ /* 0x000fc40004800000 */
[----:B------:R-:W-:Y:S01]  /*2e50*/  FSEL R228, R128, -INF , !P5 ;  /* 0xff80000080e47808 */ /* 0x000fe20006800000 */
[C---:B----4-:R-:W-:Y:S01]  /*2e60*/  HMMA.16816.F32 R116, R156.reuse, R60, R116 ;  /* 0x0000003c9c74723c */ /* 0x050fe20000001874 */
[C---:B------:R-:W-:Y:S02]  /*2e70*/  ISETP.GE.AND P1, PT, R7.reuse, R167, PT ;  /* 0x000000a70700720c */ /* 0x040fe40003f26270 */
[----:B------:R-:W-:Y:S02]  /*2e80*/  ISETP.GE.AND P5, PT, R7, R5, PT ;  /* 0x000000050700720c */ /* 0x000fe40003fa6270 */
[----:B------:R-:W-:Y:S02]  /*2e90*/  FSEL R7, R130, -INF , !P4 ;  /* 0xff80000082077808 */ /* 0x000fe40006000000 */
[----:B------:R-:W-:Y:S01]  /*2ea0*/  ISETP.GE.AND P4, PT, R133, R167, PT ;  /* 0x000000a78500720c */ /* 0x000fe20003f86270 */
[----:B------:R-:W-:Y:S01]  /*2eb0*/  HMMA.16816.F32 R112, R156, R62, R112 ;  /* 0x0000003e9c70723c */ /* 0x000fe20000001870 */
[----:B------:R-:W-:-:S02]  /*2ec0*/  LOP3.LUT R128, R2, 0x18, RZ, 0xfc, !PT ;  /* 0x0000001802807812 */ /* 0x000fc400078efcff */
[----:B------:R-:W-:Y:S02]  /*2ed0*/  LOP3.LUT R60, R2, 0x19, RZ, 0xfc, !PT ;  /* 0x00000019023c7812 */ /* 0x000fe400078efcff */
[----:B------:R-:W-:Y:S02]  /*2ee0*/  FSEL R227, R129, -INF , !P3 ;  /* 0xff80000081e37808 */ /* 0x000fe40005800000 */
[----:B------:R-:W-:Y:S01]  /*2ef0*/  FSEL R210, R131, -INF , !P2 ;  /* 0xff80000083d27808 */ /* 0x000fe20005000000 */
[----:B------:R-:W-:Y:S01]  /*2f00*/  HMMA.16816.F32 R104, R156, R142, R104 ;  /* 0x0000008e9c68723c */ /* 0x000fe20000001868 */
[----:B------:R-:W-:Y:S02]  /*2f10*/  FSEL R209, R124, -INF , !P1 ;  /* 0xff8000007cd17808 */ /* 0x000fe40004800000 */
[----:B------:R-:W-:Y:S02]  /*2f20*/  FSEL R206, R126, -INF , !P5 ;  /* 0xff8000007ece7808 */ /* 0x000fe40006800000 */
[----:B------:R-:W-:-:S02]  /*2f30*/  FSEL R208, R125, -INF , !P4 ;  /* 0xff8000007dd07808 */ /* 0x000fc40006000000 */
[----:B------:R-:W-:Y:S02]  /*2f40*/  ISETP.GE.AND P3, PT, R133, R5, PT ;  /* 0x000000058500720c */ /* 0x000fe40003f66270 */
[C---:B------:R-:W-:Y:S02]  /*2f50*/  ISETP.GE.AND P2, PT, R128.reuse, R167, PT ;  /* 0x000000a78000720c */ /* 0x040fe40003f46270 */
[----:B------:R-:W-:Y:S02]  /*2f60*/  ISETP.GE.AND P1, PT, R128, R5, PT ;  /* 0x000000058000720c */ /* 0x000fe40003f26270 */
[C---:B------:R-:W-:Y:S01]  /*2f70*/  ISETP.GE.AND P5, PT, R60.reuse, R167, PT ;  /* 0x000000a73c00720c */ /* 0x040fe20003fa6270 */
[----:B------:R-:W1:Y:S01]  /*2f80*/  LDSM.16.M88.4 R128, [R166+0x2000] ;  /* 0x00200000a680783b */ /* 0x000e620000000200 */
[----:B------:R-:W-:Y:S02]  /*2f90*/  ISETP.GE.AND P4, PT, R60, R5, PT ;  /* 0x000000053c00720c */ /* 0x000fe40003f86270 */
[----:B------:R-:W-:-:S02]  /*2fa0*/  LOP3.LUT R60, R2, 0x20, RZ, 0xfc, !PT ;  /* 0x00000020023c7812 */ /* 0x000fc400078efcff */
[----:B------:R-:W-:Y:S02]  /*2fb0*/  FSEL R205, R127, -INF , !P3 ;  /* 0xff8000007fcd7808 */ /* 0x000fe40005800000 */
[----:B------:R-:W-:Y:S02]  /*2fc0*/  FSEL R207, R120, -INF , !P2 ;  /* 0xff80000078cf7808 */ /* 0x000fe40005000000 */
[C---:B------:R-:W-:Y:S02]  /*2fd0*/  ISETP.GE.AND P3, PT, R60.reuse, R167, PT ;  /* 0x000000a73c00720c */ /* 0x040fe40003f66270 */
[----:B------:R-:W-:Y:S02]  /*2fe0*/  ISETP.GE.AND P2, PT, R60, R5, PT ;  /* 0x000000053c00720c */ /* 0x000fe40003f46270 */
[C---:B------:R-:W-:Y:S02]  /*2ff0*/  LOP3.LUT R61, R2.reuse, 0x21, RZ, 0xfc, !PT ;  /* 0x00000021023d7812 */ /* 0x040fe400078efcff */
[----:B------:R-:W-:-:S02]  /*3000*/  LOP3.LUT R60, R2, 0x28, RZ, 0xfc, !PT ;  /* 0x00000028023c7812 */ /* 0x000fc400078efcff */
        /* <DEDUP_REMOVED lines=8> */
[----:B------:R-:W2:Y:S01]  /*3090*/  LDSM.16.M88.4 R60, [R166+0x2800] ;  /* 0x00280000a63c783b */ /* 0x000ea20000000200 */
[----:B------:R-:W-:Y:S02]  /*30a0*/  FSEL R125, R118, -INF , !P2 ;  /* 0xff800000767d7808 */ /* 0x000fe40005000000 */
[C---:B------:R-:W-:Y:S02]  /*30b0*/  LOP3.LUT R121, R2.reuse, 0x29, RZ, 0xfc, !PT ;  /* 0x0000002902797812 */ /* 0x040fe400078efcff */
[----:B------:R-:W-:Y:S01]  /*30c0*/  FSEL R118, R117, -INF , !P1 ;  /* 0xff80000075767808 */ /* 0x000fe20004800000 */
[----:B-1----:R-:W-:Y:S01]  /*30d0*/  HMMA.16816.F32 R100, R156, R128, R100 ;  /* 0x000000809c64723c */ /* 0x002fe20000001864 */
[----:B------:R-:W-:-:S02]  /*30e0*/  LOP3.LUT R116, R2, 0x30, RZ, 0xfc, !PT ;  /* 0x0000003002747812 */ /* 0x000fc400078efcff */
[----:B------:R-:W-:Y:S02]  /*30f0*/  LOP3.LUT R117, R2, 0x31, RZ, 0xfc, !PT ;  /* 0x0000003102757812 */ /* 0x000fe400078efcff */
[----:B------:R-:W-:Y:S02]  /*3100*/  FSEL R126, R119, -INF , !P5 ;  /* 0xff800000777e7808 */ /* 0x000fe40006800000 */
[----:B------:R-:W-:Y:S01]  /*3110*/  FSEL R123, R112, -INF , !P4 ;  /* 0xff800000707b7808 */ /* 0x000fe20006000000 */
[----:B------:R-:W-:Y:S01]  /*3120*/  HMMA.16816.F32 R96, R156, R130, R96 ;  /* 0x000000829c60723c */ /* 0x000fe20000001860 */
[C---:B------:R-:W-:Y:S02]  /*3130*/  ISETP.GE.AND P2, PT, R121.reuse, R167, PT ;  /* 0x000000a77900720c */ /* 0x040fe40003f46270 */
[----:B------:R-:W-:Y:S02]  /*3140*/  ISETP.GE.AND P1, PT, R121, R5, PT ;  /* 0x000000057900720c */ /* 0x000fe40003f26270 */
[----:B------:R-:W-:-:S02]  /*3150*/  ISETP.GE.AND P5, PT, R116, R167, PT ;  /* 0x000000a77400720c */ /* 0x000fc40003fa6270 */
[----:B------:R-:W-:Y:S02]  /*3160*/  FSEL R127, R114, -INF , !P3 ;  /* 0xff800000727f7808 */ /* 0x000fe40005800000 */
[----:B------:R-:W-:Y:S02]  /*3170*/  LOP3.LUT R112, R2, 0x38, RZ, 0xfc, !PT ;  /* 0x0000003802707812 */ /* 0x000fe400078efcff */
[----:B------:R-:W-:Y:S02]  /*3180*/  ISETP.GE.AND P3, PT, R117, R167, PT ;  /* 0x000000a77500720c */ /* 0x000fe40003f66270 */
[----:B------:R-:W-:Y:S02]  /*3190*/  FSEL R124, R113, -INF , !P2 ;  /* 0xff800000717c7808 */ /* 0x000fe40005000000 */
[----:B------:R-:W-:Y:S02]  /*31a0*/  FSEL R128, R115, -INF , !P1 ;  /* 0xff80000073807808 */ /* 0x000fe40004800000 */
[----:B------:R-:W-:-:S02]  /*31b0*/  FSEL R201, R108, -INF , !P5 ;  /* 0xff8000006cc97808 */ /* 0x000fc40006800000 */
[-C--:B------:R-:W-:Y:S02]  /*31c0*/  ISETP.GE.AND P4, PT, R116, R5.reuse, PT ;  /* 0x000000057400720c */ /* 0x080fe40003f86270 */
[----:B------:R-:W-:Y:S02]  /*31d0*/  ISETP.GE.AND P2, PT, R117, R5, PT ;  /* 0x000000057500720c */ /* 0x000fe40003f46270 */
[C---:B------:R-:W-:Y:S01]  /*31e0*/  ISETP.GE.AND P1, PT, R112.reuse, R167, PT ;  /* 0x000000a77000720c */ /* 0x040fe20003f26270 */
[----:B--2---:R-:W-:Y:S01]  /*31f0*/  HMMA.16816.F32 R92, R156, R60, R92 ;  /* 0x0000003c9c5c723c */ /* 0x004fe2000000185c */
[----:B------:R-:W-:Y:S02]  /*3200*/  ISETP.GE.AND P5, PT, R112, R5, PT ;  /* 0x000000057000720c */ /* 0x000fe40003fa6270 */
[----:B------:R-:W-:Y:S01]  /*3210*/  FSEL R199, R109, -INF , !P3 ;  /* 0xff8000006dc77808 */ /* 0x000fe20005800000 */
[----:B------:R-:W1:Y:S01]  /*3220*/  LDSM.16.M88.4 R112, [R166+0x3000] ;  /* 0x00300000a670783b */ /* 0x000e620000000200 */
[----:B------:R-:W-:-:S02]  /*3230*/  LOP3.LUT R116, R2, 0x39, RZ, 0xfc, !PT ;  /* 0x0000003902747812 */ /* 0x000fc400078efcff */
[C---:B------:R-:W-:Y:S01]  /*3240*/  LOP3.LUT R108, R2.reuse, 0x40, RZ, 0xfc, !PT ;  /* 0x00000040026c7812 */ /* 0x040fe200078efcff */
[----:B------:R-:W-:Y:S01]  /*3250*/  HMMA.16816.F32 R88, R156, R62, R88 ;  /* 0x0000003e9c58723c */ /* 0x000fe20000001858 */
[----:B------:R-:W-:Y:S02]  /*3260*/  LOP3.LUT R109, R2, 0x41, RZ, 0xfc, !PT ;  /* 0x00000041026d7812 */ /* 0x000fe400078efcff */
        /* <DEDUP_REMOVED lines=8> */
[----:B------:R-:W-:Y:S02]  /*32f0*/  ISETP.GE.AND P5, PT, R109, R167, PT ;  /* 0x000000a76d00720c */ /* 0x000fe40003fa6270 */
[----:B------:R-:W-:-:S02]  /*3300*/  LOP3.LUT R104, R2, 0x48, RZ, 0xfc, !PT ;  /* 0x0000004802687812 */ /* 0x000fc400078efcff */
[----:B------:R-:W-:Y:S02]  /*3310*/  LOP3.LUT R60, R2, 0x49, RZ, 0xfc, !PT ;  /* 0x00000049023c7812 */ /* 0x000fe400078efcff */
[----:B------:R-:W-:Y:S02]  /*3320*/  FSEL R133, R105, -INF , !P4 ;  /* 0xff80000069857808 */ /* 0x000fe40006000000 */
[----:B------:R-:W-:Y:S02]  /*3330*/  FSEL R137, R107, -INF , !P3 ;  /* 0xff8000006b897808 */ /* 0x000fe40005800000 */
[----:B------:R-:W-:Y:S02]  /*3340*/  FSEL R143, R100, -INF , !P2 ;  /* 0xff800000648f7808 */ /* 0x000fe40005000000 */
[----:B------:R-:W-:Y:S02]  /*3350*/  FSEL R146, R102, -INF , !P1 ;  /* 0xff80000066927808 */ /* 0x000fe40004800000 */
[----:B------:R-:W-:-:S02]  /*3360*/  FSEL R142, R101, -INF , !P5 ;  /* 0xff800000658e7808 */ /* 0x000fc40006800000 */
[----:B------:R-:W-:Y:S01]  /*3370*/  ISETP.GE.AND P4, PT, R109, R5, PT ;  /* 0x000000056d00720c */ /* 0x000fe20003f86270 */
[C---:B-1----:R-:W-:Y:S01]  /*3380*/  HMMA.16816.F32 R84, R156.reuse, R112, R84 ;  /* 0x000000709c54723c */ /* 0x042fe20000001854 */
[C---:B------:R-:W-:Y:S02]  /*3390*/  ISETP.GE.AND P3, PT, R104.reuse, R167, PT ;  /* 0x000000a76800720c */ /* 0x040fe40003f66270 */
[----:B------:R-:W-:Y:S02]  /*33a0*/  ISETP.GE.AND P2, PT, R104, R5, PT ;  /* 0x000000056800720c */ /* 0x000fe40003f46270 */
[C---:B------:R-:W-:Y:S01]  /*33b0*/  ISETP.GE.AND P1, PT, R60.reuse, R167, PT ;  /* 0x000000a73c00720c */ /* 0x040fe20003f26270 */
[----:B------:R-:W1:Y:S01]  /*33c0*/  LDSM.16.M88.4 R104, [R166+0x3800] ;  /* 0x00380000a668783b */ /* 0x000e620000000200 */
[----:B------:R-:W-:Y:S01]  /*33d0*/  ISETP.GE.AND P5, PT, R60, R5, PT ;  /* 0x000000053c00720c */ /* 0x000fe20003fa6270 */
[----:B------:R-:W-:Y:S01]  /*33e0*/  HMMA.16816.F32 R80, R156, R114, R80 ;  /* 0x000000729c50723c */ /* 0x000fe20000001850 */
        /* <DEDUP_REMOVED lines=16> */
[----:B------:R-:W-:Y:S02]  /*34f0*/  LOP3.LUT R96, R2, 0x59, RZ, 0xfc, !PT ;  /* 0x0000005902607812 */ /* 0x000fe400078efcff */
[----:B------:R-:W-:Y:S02]  /*3500*/  FSEL R198, R94, -INF , !P3 ;  /* 0xff8000005ec67808 */ /* 0x000fe40005800000 */
[----:B------:R-:W-:Y:S02]  /*3510*/  ISETP.GE.AND P3, PT, R96, R167, PT ;  /* 0x000000a76000720c */ /* 0x000fe40003f66270 */
[----:B------:R-:W-:Y:S01]  /*3520*/  FSEL R150, R93, -INF , !P2 ;  /* 0xff8000005d967808 */ /* 0x000fe20005000000 */
[----:B-1----:R-:W-:Y:S01]  /*3530*/  HMMA.16816.F32 R72, R156, R106, R72 ;  /* 0x0000006a9c48723c */ /* 0x002fe20000001848 */
[----:B------:R-:W-:-:S02]  /*3540*/  LOP3.LUT R92, R2, 0x60, RZ, 0xfc, !PT ;  /* 0x00000060025c7812 */ /* 0x000fc400078efcff */
[----:B------:R-:W-:Y:S02]  /*3550*/  LOP3.LUT R93, R2, 0x61, RZ, 0xfc, !PT ;  /* 0x00000061025d7812 */ /* 0x000fe400078efcff */
[----:B------:R-:W-:Y:S02]  /*3560*/  FSEL R196, R95, -INF , !P1 ;  /* 0xff8000005fc47808 */ /* 0x000fe40004800000 */
[----:B------:R-:W-:Y:S02]  /*3570*/  FSEL R154, R88, -INF , !P5 ;  /* 0xff800000589a7808 */ /* 0x000fe40006800000 */
[----:B------:R-:W-:Y:S02]  /*3580*/  FSEL R197, R90, -INF , !P4 ;  /* 0xff8000005ac57808 */ /* 0x000fe40006000000 */
[----:B------:R-:W-:Y:S02]  /*3590*/  FSEL R155, R89, -INF , !P3 ;  /* 0xff800000599b7808 */ /* 0x000fe40005800000 */
[----:B------:R-:W-:-:S02]  /*35a0*/  ISETP.GE.AND P1, PT, R92, R167, PT ;  /* 0x000000a75c00720c */ /* 0x000fc40003f26270 */
[----:B------:R-:W-:Y:S02]  /*35b0*/  ISETP.GE.AND P5, PT, R92, R5, PT ;  /* 0x000000055c00720c */ /* 0x000fe40003fa6270 */
[C---:B------:R-:W-:Y:S02]  /*35c0*/  ISETP.GE.AND P4, PT, R93.reuse, R167, PT ;  /* 0x000000a75d00720c */ /* 0x040fe40003f86270 */
[-C--:B------:R-:W-:Y:S02]  /*35d0*/  ISETP.GE.AND P3, PT, R93, R5.reuse, PT ;  /* 0x000000055d00720c */ /* 0x080fe40003f66270 */
[----:B------:R-:W-:Y:S01]  /*35e0*/  HMMA.16816.F32 R92, R156, R104, R76 ;  /* 0x000000689c5c723c */ /* 0x000fe2000000184c */
[----:B------:R-:W-:Y:S01]  /*35f0*/  ISETP.GE.AND P2, PT, R96, R5, PT ;  /* 0x000000056000720c */ /* 0x000fe20003f46270 */
[----:B------:R-:W1:Y:S01]  /*3600*/  LDSM.16.M88.4 R76, [R166+0x4800] ;  /* 0x00480000a64c783b */ /* 0x000e620000000200 */
[----:B------:R-:W-:Y:S02]  /*3610*/  LOP3.LUT R88, R2, 0x68, RZ, 0xfc, !PT ;  /* 0x0000006802587812 */ /* 0x000fe400078efcff */
[----:B------:R-:W-:-:S02]  /*3620*/  FSEL R195, R91, -INF , !P2 ;  /* 0xff8000005bc37808 */ /* 0x000fc40005000000 */
[----:B------:R-:W-:Y:S02]  /*3630*/  FSEL R194, R84, -INF , !P1 ;  /* 0xff80000054c27808 */ /* 0x000fe40004800000 */
[C---:B------:R-:W-:Y:S01]  /*3640*/  ISETP.GE.AND P2, PT, R88.reuse, R167, PT ;  /* 0x000000a75800720c */ /* 0x040fe20003f46270 */
[C---:B--2---:R-:W-:Y:S01]  /*3650*/  HMMA.16816.F32 R160, R156.reuse, R60, R68 ;  /* 0x0000003c9ca0723c */ /* 0x044fe20000001844 */
[----:B------:R-:W-:Y:S01]  /*3660*/  ISETP.GE.AND P1, PT, R88, R5, PT ;  /* 0x000000055800720c */ /* 0x000fe20003f26270 */
[----:B------:R-:W2:Y:S01]  /*3670*/  LDSM.16.M88.4 R68, [R166+0x5000] ;  /* 0x00500000a644783b */ /* 0x000ea20000000200 */
[----:B------:R-:W-:Y:S02]  /*3680*/  FSEL R192, R85, -INF , !P4 ;  /* 0xff80000055c07808 */ /* 0x000fe40006000000 */
[C---:B------:R-:W-:Y:S02]  /*3690*/  LOP3.LUT R89, R2.reuse, 0x69, RZ, 0xfc, !PT ;  /* 0x0000006902597812 */ /* 0x040fe400078efcff */
[C---:B------:R-:W-:Y:S01]  /*36a0*/  LOP3.LUT R84, R2.reuse, 0x70, RZ, 0xfc, !PT ;  /* 0x0000007002547812 */ /* 0x040fe200078efcff */
[----:B------:R-:W-:Y:S01]  /*36b0*/  HMMA.16816.F32 R64, R156, R62, R64 ;  /* 0x0000003e9c40723c */ /* 0x000fe20000001840 */
[----:B------:R-:W-:-:S02]  /*36c0*/  LOP3.LUT R85, R2, 0x71, RZ, 0xfc, !PT ;  /* 0x0000007102557812 */ /* 0x000fc400078efcff */
[----:B------:R-:W-:Y:S02]  /*36d0*/  FSEL R175, R86, -INF , !P5 ;  /* 0xff80000056af7808 */ /* 0x000fe40006800000 */
[----:B------:R-:W-:Y:S02]  /*36e0*/  FSEL R193, R80, -INF , !P2 ;  /* 0xff80000050c17808 */ /* 0x000fe40005000000 */
[----:B------:R-:W-:Y:S02]  /*36f0*/  FSEL R178, R82, -INF , !P1 ;  /* 0xff80000052b27808 */ /* 0x000fe40004800000 */
[C---:B------:R-:W-:Y:S02]  /*3700*/  ISETP.GE.AND P5, PT, R89.reuse, R167, PT ;  /* 0x000000a75900720c */ /* 0x040fe40003fa6270 */
[-C--:B------:R-:W-:Y:S02]  /*3710*/  ISETP.GE.AND P4, PT, R89, R5.reuse, PT ;  /* 0x000000055900720c */ /* 0x080fe40003f86270 */
[----:B------:R-:W-:-:S02]  /*3720*/  ISETP.GE.AND P2, PT, R84, R5, PT ;  /* 0x000000055400720c */ /* 0x000fc40003f46270 */
[----:B------:R-:W-:Y:S02]  /*3730*/  ISETP.GE.AND P1, PT, R85, R167, PT ;  /* 0x000000a75500720c */ /* 0x000fe40003f26270 */
[C---:B------:R-:W-:Y:S02]  /*3740*/  LOP3.LUT R80, R2.reuse, 0x78, RZ, 0xfc, !PT ;  /* 0x0000007802507812 */ /* 0x040fe400078efcff */
[----:B------:R-:W-:Y:S02]  /*3750*/  LOP3.LUT R60, R2, 0x79, RZ, 0xfc, !PT ;  /* 0x00000079023c7812 */ /* 0x000fe400078efcff */
[----:B------:R-:W-:Y:S02]  /*3760*/  FSEL R191, R81, -INF , !P5 ;  /* 0xff80000051bf7808 */ /* 0x000fe40006800000 */
[----:B------:R-:W-:Y:S01]  /*3770*/  FSEL R190, R83, -INF , !P4 ;  /* 0xff80000053be7808 */ /* 0x000fe20006000000 */
[----:B-1----:R-:W-:Y:S01]  /*3780*/  HMMA.16816.F32 R56, R156, R76, R56 ;  /* 0x0000004c9c38723c */ /* 0x002fe20000001838 */
[----:B------:R-:W-:-:S02]  /*3790*/  FSEL R185, R94, -INF , !P2 ;  /* 0xff8000005eb97808 */ /* 0x000fc40005000000 */
[----:B------:R-:W-:Y:S02]  /*37a0*/  FSEL R188, R93, -INF , !P1 ;  /* 0xff8000005dbc7808 */ /* 0x000fe40004800000 */
[----:B------:R-:W-:Y:S02]  /*37b0*/  FSEL R176, R87, -INF , !P3 ;  /* 0xff80000057b07808 */ /* 0x000fe40005800000 */
[----:B------:R-:W-:Y:S01]  /*37c0*/  ISETP.GE.AND P5, PT, R85, R5, PT ;  /* 0x000000055500720c */ /* 0x000fe20003fa6270 */
[----:B------:R-:W-:Y:S01]  /*37d0*/  HMMA.16816.F32 R52, R156, R78, R52 ;  /* 0x0000004e9c34723c */ /* 0x000fe20000001834 */
[-C--:B------:R-:W-:Y:S02]  /*37e0*/  ISETP.GE.AND P4, PT, R80, R167.reuse, PT ;  /* 0x000000a75000720c */ /* 0x080fe40003f86270 */
[C---:B------:R-:W-:Y:S02]  /*37f0*/  ISETP.GE.AND P2, PT, R60.reuse, R167, PT ;  /* 0x000000a73c00720c */ /* 0x040fe40003f46270 */
[----:B------:R-:W-:-:S02]  /*3800*/  ISETP.GE.AND P1, PT, R60, R5, PT ;  /* 0x000000053c00720c */ /* 0x000fc40003f26270 */
[-C--:B------:R-:W-:Y:S01]  /*3810*/  ISETP.GE.AND P3, PT, R84, R167.reuse, PT ;  /* 0x000000a75400720c */ /* 0x080fe20003f66270 */
[----:B--2---:R-:W-:Y:S01]  /*3820*/  HMMA.16816.F32 R44, R156, R70, R44 ;  /* 0x000000469c2c723c */ /* 0x004fe2000000182c */
[----:B------:R-:W-:Y:S02]  /*3830*/  LOP3.LUT R60, R2, 0x80, RZ, 0xfc, !PT ;  /* 0x00000080023c7812 */ /* 0x000fe400078efcff */
[----:B------:R-:W-:Y:S02]  /*3840*/  FSEL R184, R95, -INF , !P5 ;  /* 0xff8000005fb87808 */ /* 0x000fe40006800000 */
[----:B------:R-:W-:Y:S02]  /*3850*/  FSEL R187, R72, -INF , !P4 ;  /* 0xff80000048bb7808 */ /* 0x000fe40006000000 */
[----:B------:R-:W-:Y:S02]  /*3860*/  FSEL R189, R92, -INF , !P3 ;  /* 0xff8000005cbd7808 */ /* 0x000fe40005800000 */
[----:B------:R-:W-:-:S02]  /*3870*/  ISETP.GE.AND P5, PT, R60, R167, PT ;  /* 0x000000a73c00720c */ /* 0x000fc40003fa6270 */
[-C--:B------:R-:W-:Y:S02]  /*3880*/  ISETP.GE.AND P4, PT, R60, R5.reuse, PT ;  /* 0x000000053c00720c */ /* 0x080fe40003f86270 */
[----:B------:R-:W-:Y:S02]  /*3890*/  ISETP.GE.AND P3, PT, R80, R5, PT ;  /* 0x000000055000720c */ /* 0x000fe40003f66270 */
[C---:B------:R-:W-:Y:S02]  /*38a0*/  LOP3.LUT R61, R2.reuse, 0x81, RZ, 0xfc, !PT ;  /* 0x00000081023d7812 */ /* 0x040fe400078efcff */
[----:B------:R-:W-:Y:S02]  /*38b0*/  LOP3.LUT R60, R2, 0x88, RZ, 0xfc, !PT ;  /* 0x00000088023c7812 */ /* 0x000fe400078efcff */
[----:B------:R-:W-:Y:S02]  /*38c0*/  FSEL R179, R74, -INF , !P3 ;  /* 0xff8000004ab37808 */ /* 0x000fe40005800000 */
[----:B------:R-:W-:-:S02]  /*38d0*/  FSEL R186, R73, -INF , !P2 ;  /* 0xff80000049ba7808 */ /* 0x000fc40005000000 */
[----:B------:R-:W-:Y:S02]  /*38e0*/  FSEL R177, R75, -INF , !P1 ;  /* 0xff8000004bb17808 */ /* 0x000fe40004800000 */
[----:B------:R-:W-:Y:S02]  /*38f0*/  FSEL R174, R160, -INF , !P5 ;  /* 0xff800000a0ae7808 */ /* 0x000fe40006800000 */
[C---:B------:R-:W-:Y:S02]  /*3900*/  ISETP.GE.AND P3, PT, R61.reuse, R167, PT ;  /* 0x000000a73d00720c */ /* 0x040fe40003f66270 */
[----:B------:R-:W-:Y:S02]  /*3910*/  ISETP.GE.AND P2, PT, R61, R5, PT ;  /* 0x000000053d00720c */ /* 0x000fe40003f46270 */
[C---:B------:R-:W-:Y:S02]  /*3920*/  ISETP.GE.AND P1, PT, R60.reuse, R167, PT ;  /* 0x000000a73c00720c */ /* 0x040fe40003f26270 */
[----:B------:R-:W-:-:S02]  /*3930*/  ISETP.GE.AND P5, PT, R60, R5, PT ;  /* 0x000000053c00720c */ /* 0x000fc40003fa6270 */
[----:B------:R-:W1:Y:S01]  /*3940*/  LDSM.16.M88.4 R60, [R166+0x5800] ;  /* 0x00580000a63c783b */ /* 0x000e620000000200 */
[----:B------:R-:W-:Y:S02]  /*3950*/  LOP3.LUT R72, R2, 0x89, RZ, 0xfc, !PT ;  /* 0x0000008902487812 */ /* 0x000fe400078efcff */
[----:B------:R-:W-:Y:S02]  /*3960*/  FSEL R164, R162, -INF , !P4 ;  /* 0xff800000a2a47808 */ /* 0x000fe40006000000 */
[----:B------:R-:W-:Y:S02]  /*3970*/  FSEL R173, R161, -INF , !P3 ;  /* 0xff800000a1ad7808 */ /* 0x000fe40005800000 */
[C---:B------:R-:W-:Y:S02]  /*3980*/  ISETP.GE.AND P4, PT, R72.reuse, R167, PT ;  /* 0x000000a74800720c */ /* 0x040fe40003f86270 */
[----:B------:R-:W-:Y:S02]  /*3990*/  ISETP.GE.AND P3, PT, R72, R5, PT ;  /* 0x000000054800720c */ /* 0x000fe40003f66270 */
        /* <DEDUP_REMOVED lines=10> */
[----:B------:R-:W-:Y:S01]  /*3a40*/  HMMA.16816.F32 R72, R156, R68, R48 ;  /* 0x000000449c48723c */ /* 0x000fe20000001830 */
[----:B------:R-:W2:Y:S01]  /*3a50*/  LDSM.16.M88.4 R48, [R166+0x6000] ;  /* 0x00600000a630783b */ /* 0x000ea20000000200 */
[C---:B------:R-:W-:Y:S02]  /*3a60*/  LOP3.LUT R64, R2.reuse, 0x98, RZ, 0xfc, !PT ;  /* 0x0000009802407812 */ /* 0x040fe400078efcff */
[----:B------:R-:W-:-:S02]  /*3a70*/  LOP3.LUT R65, R2, 0x99, RZ, 0xfc, !PT ;  /* 0x0000009902417812 */ /* 0x000fc400078efcff */
[----:B------:R-:W-:Y:S02]  /*3a80*/  FSEL R161, R67, -INF , !P3 ;  /* 0xff80000043a17808 */ /* 0x000fe40005800000 */
[----:B------:R-:W-:Y:S01]  /*3a90*/  FSEL R160, R56, -INF , !P2 ;  /* 0xff80000038a07808 */ /* 0x000fe20005000000 */
[C---:B-1----:R-:W-:Y:S01]  /*3aa0*/  HMMA.16816.F32 R68, R156.reuse, R60, R40 ;  /* 0x0000003c9c44723c */ /* 0x042fe20000001828 */
[----:B------:R-:W1:Y:S01]  /*3ab0*/  LDSM.16.M88.4 R40, [R166+0x6800] ;  /* 0x00680000a628783b */ /* 0x000e620000000200 */
[C---:B------:R-:W-:Y:S02]  /*3ac0*/  ISETP.GE.AND P3, PT, R64.reuse, R167, PT ;  /* 0x000000a74000720c */ /* 0x040fe40003f66270 */
[----:B------:R-:W-:Y:S02]  /*3ad0*/  ISETP.GE.AND P2, PT, R64, R5, PT ;  /* 0x000000054000720c */ /* 0x000fe40003f46270 */
[----:B------:R-:W-:Y:S02]  /*3ae0*/  FSEL R140, R58, -INF , !P1 ;  /* 0xff8000003a8c7808 */ /* 0x000fe40004800000 */
[----:B------:R-:W-:Y:S01]  /*3af0*/  FSEL R153, R57, -INF , !P5 ;  /* 0xff80000039997808 */ /* 0x000fe20006800000 */
[----:B------:R-:W-:Y:S01]  /*3b00*/  HMMA.16816.F32 R36, R156, R62, R36 ;  /* 0x0000003e9c24723c */ /* 0x000fe20000001824 */
[----:B------:R-:W-:-:S02]  /*3b10*/  ISETP.GE.AND P1, PT, R65, R167, PT ;  /* 0x000000a74100720c */ /* 0x000fc40003f26270 */
[C---:B------:R-:W-:Y:S02]  /*3b20*/  LOP3.LUT R56, R2.reuse, 0xa0, RZ, 0xfc, !PT ;  /* 0x000000a002387812 */ /* 0x040fe400078efcff */
[----:B------:R-:W-:Y:S02]  /*3b30*/  LOP3.LUT R57, R2, 0xa1, RZ, 0xfc, !PT ;  /* 0x000000a102397812 */ /* 0x000fe400078efcff */
[----:B------:R-:W-:Y:S02]  /*3b40*/  FSEL R139, R59, -INF , !P4 ;  /* 0xff8000003b8b7808 */ /* 0x000fe40006000000 */
[----:B------:R-:W-:Y:S02]  /*3b50*/  FSEL R152, R52, -INF , !P3 ;  /* 0xff80000034987808 */ /* 0x000fe40005800000 */
[----:B------:R-:W-:Y:S02]  /*3b60*/  FSEL R138, R54, -INF , !P2 ;  /* 0xff800000368a7808 */ /* 0x000fe40005000000 */
[----:B------:R-:W-:-:S02]  /*3b70*/  ISETP.GE.AND P5, PT, R65, R5, PT ;  /* 0x000000054100720c */ /* 0x000fc40003fa6270 */
[C---:B------:R-:W-:Y:S02]  /*3b80*/  ISETP.GE.AND P4, PT, R56.reuse, R167, PT ;  /* 0x000000a73800720c */ /* 0x040fe40003f86270 */
[----:B------:R-:W-:Y:S02]  /*3b90*/  ISETP.GE.AND P3, PT, R56, R5, PT ;  /* 0x000000053800720c */ /* 0x000fe40003f66270 */
[----:B------:R-:W-:Y:S02]  /*3ba0*/  ISETP.GE.AND P2, PT, R57, R167, PT ;  /* 0x000000a73900720c */ /* 0x000fe40003f46270 */
[----:B------:R-:W-:Y:S02]  /*3bb0*/  FSEL R141, R53, -INF , !P1 ;  /* 0xff800000358d7808 */ /* 0x000fe40004800000 */
[C---:B------:R-:W-:Y:S01]  /*3bc0*/  LOP3.LUT R52, R2.reuse, 0xa8, RZ, 0xfc, !PT ;  /* 0x000000a802347812 */ /* 0x040fe200078efcff */
[----:B--2---:R-:W-:Y:S01]  /*3bd0*/  HMMA.16816.F32 R28, R156, R50, R28 ;  /* 0x000000329c1c723c */ /* 0x004fe2000000181c */
[----:B------:R-:W-:-:S02]  /*3be0*/  LOP3.LUT R53, R2, 0xa9, RZ, 0xfc, !PT ;  /* 0x000000a902357812 */ /* 0x000fc400078efcff */
[----:B------:R-:W-:Y:S02]  /*3bf0*/  ISETP.GE.AND P1, PT, R57, R5, PT ;  /* 0x000000053900720c */ /* 0x000fe40003f26270 */
[----:B------:R-:W-:Y:S02]  /*3c00*/  FSEL R129, R55, -INF , !P5 ;  /* 0xff80000037817808 */ /* 0x000fe40006800000 */
[----:B------:R-:W-:Y:S01]  /*3c10*/  FSEL R58, R72, -INF , !P4 ;  /* 0xff800000483a7808 */ /* 0x000fe20006000000 */
[----:B-1----:R-:W-:Y:S01]  /*3c20*/  HMMA.16816.F32 R20, R156, R42, R20 ;  /* 0x0000002a9c14723c */ /* 0x002fe20000001814 */
[----:B------:R-:W-:Y:S02]  /*3c30*/  FSEL R56, R74, -INF , !P3 ;  /* 0xff8000004a387808 */ /* 0x000fe40005800000 */
[----:B------:R-:W-:Y:S02]  /*3c40*/  FSEL R57, R73, -INF , !P2 ;  /* 0xff80000049397808 */ /* 0x000fe40005000000 */
[----:B------:R-:W-:-:S02]  /*3c50*/  ISETP.GE.AND P5, PT, R52, R167, PT ;  /* 0x000000a73400720c */ /* 0x000fc40003fa6270 */
[----:B------:R-:W-:Y:S02]  /*3c60*/  ISETP.GE.AND P4, PT, R52, R5, PT ;  /* 0x000000053400720c */ /* 0x000fe40003f86270 */
[C---:B------:R-:W-:Y:S02]  /*3c70*/  ISETP.GE.AND P3, PT, R53.reuse, R167, PT ;  /* 0x000000a73500720c */ /* 0x040fe40003f66270 */
[----:B------:R-:W-:Y:S02]  /*3c80*/  ISETP.GE.AND P2, PT, R53, R5, PT ;  /* 0x000000053500720c */ /* 0x000fe40003f46270 */
[C---:B------:R-:W-:Y:S02]  /*3c90*/  LOP3.LUT R52, R2.reuse, 0xb0, RZ, 0xfc, !PT ;  /* 0x000000b002347812 */ /* 0x040fe400078efcff */
[----:B------:R-:W-:Y:S02]  /*3ca0*/  LOP3.LUT R53, R2, 0xb1, RZ, 0xfc, !PT ;  /* 0x000000b102357812 */ /* 0x000fe400078efcff */
        /* <DEDUP_REMOVED lines=8> */
[C---:B------:R-:W-:Y:S01]  /*3d30*/  LOP3.LUT R44, R2.reuse, 0xb8, RZ, 0xfc, !PT ;  /* 0x000000b8022c7812 */ /* 0x040fe200078efcff */
[----:B------:R-:W-:Y:S01]  /*3d40*/  HMMA.16816.F32 R52, R156, R48, R32 ;  /* 0x000000309c34723c */ /* 0x000fe20000001820 */
[----:B------:R-:W-:Y:S01]  /*3d50*/  LOP3.LUT R45, R2, 0xb9, RZ, 0xfc, !PT ;  /* 0x000000b9022d7812 */ /* 0x000fe200078efcff */
[----:B------:R-:W1:Y:S01]  /*3d60*/  LDSM.16.M88.4 R32, [R166+0x7000] ;  /* 0x00700000a620783b */ /* 0x000e620000000200 */
        /* <DEDUP_REMOVED lines=20> */
[----:B------:R-:W-:Y:S01]  /*3eb0*/  LOP3.LUT R36, R2, 0xc8, RZ, 0xfc, !PT ;  /* 0x000000c802247812 */ /* 0x000fe200078efcff */
[----:B------:R-:W-:-:S04]  /*3ec0*/  DEPBAR.LE SB0, 0x0 ;  /* 0x000080000000791a */ /* 0x000fc80000000000 */
[----:B------:R-:W-:Y:S01]  /*3ed0*/  LOP3.LUT R37, R2, 0xc9, RZ, 0xfc, !PT ;  /* 0x000000c902257812 */ /* 0x000fe200078efcff */
[C---:B-1----:R-:W-:Y:S01]  /*3ee0*/  HMMA.16816.F32 R16, R156.reuse, R32, R16 ;  /* 0x000000209c10723c */ /* 0x042fe20000001810 */
[----:B------:R-:W-:Y:S02]  /*3ef0*/  FSEL R72, R39, -INF , !P4 ;  /* 0xff80000027487808 */ /* 0x000fe40006000000 */
[----:B------:R-:W-:Y:S02]  /*3f00*/  FSEL R74, R52, -INF , !P3 ;  /* 0xff800000344a7808 */ /* 0x000fe40005800000 */
[----:B------:R-:W-:Y:S02]  /*3f10*/  FSEL R71, R54, -INF , !P2 ;  /* 0xff80000036477808 */ /* 0x000fe40005000000 */
[----:B------:R-:W-:Y:S01]  /*3f20*/  FSEL R73, R53, -INF , !P1 ;  /* 0xff80000035497808 */ /* 0x000fe20004800000 */
[----:B------:R-:W-:Y:S01]  /*3f30*/  HMMA.16816.F32 R12, R156, R34, R12 ;  /* 0x000000229c0c723c */ /* 0x000fe2000000180c */
[----:B------:R-:W-:Y:S01]  /*3f40*/  BAR.SYNC.DEFER_BLOCKING 0x0 ;  /* 0x0000000000007b1d */ /* 0x000fe20000010000 */
        /* <DEDUP_REMOVED lines=9> */
[C---:B------:R-:W-:Y:S02]  /*3fe0*/  ISETP.GE.AND P5, PT, R36.reuse, R167, PT ;  /* 0x000000a72400720c */ /* 0x040fe40003fa6270 */
[----:B------:R-:W-:Y:S02]  /*3ff0*/  ISETP.GE.AND P4, PT, R36, R5, PT ;  /* 0x000000052400720c */ /* 0x000fe40003f86270 */
[----:B------:R-:W-:Y:S01]  /*4000*/  ISETP.GE.AND P3, PT, R37, R167, PT ;  /* 0x000000a72500720c */ /* 0x000fe20003f66270 */
[----:B--2---:R-:W-:Y:S01]  /*4010*/  HMMA.16816.F32 R8, R156, R24, R8 ;  /* 0x000000189c08723c */ /* 0x004fe20000001808 */
[----:B------:R-:W-:-:S02]  /*4020*/  FSEL R77, R29, -INF , !P2 ;  /* 0xff8000001d4d7808 */ /* 0x000fc40005000000 */
[C---:B------:R-:W-:Y:S02]  /*4030*/  LOP3.LUT R28, R2.reuse, 0xd8, RZ, 0xfc, !PT ;  /* 0x000000d8021c7812 */ /* 0x040fe400078efcff */
[----:B------:R-:W-:Y:S02]  /*4040*/  LOP3.LUT R29, R2, 0xd9, RZ, 0xfc, !PT ;  /* 0x000000d9021d7812 */ /* 0x000fe400078efcff */
        /* <DEDUP_REMOVED lines=15> */
[C---:B------:R-:W-:Y:S02]  /*4140*/  ISETP.GE.AND P2, PT, R28.reuse, R167, PT ;  /* 0x000000a71c00720c */ /* 0x040fe40003f46270 */
[----:B------:R-:W-:-:S02]  /*4150*/  ISETP.GE.AND P1, PT, R28, R5, PT ;  /* 0x000000051c00720c */ /* 0x000fc40003f26270 */
[----:B------:R-:W-:Y:S02]  /*4160*/  ISETP.GE.AND P5, PT, R29, R167, PT ;  /* 0x000000a71d00720c */ /* 0x000fe40003fa6270 */
[----:B------:R-:W-:Y:S02]  /*4170*/  FSEL R85, R21, -INF , !P4 ;  /* 0xff80000015557808 */ /* 0x000fe40006000000 */
[C---:B------:R-:W-:Y:S02]  /*4180*/  LOP3.LUT R20, R2.reuse, 0xe8, RZ, 0xfc, !PT ;  /* 0x000000e802147812 */ /* 0x040fe400078efcff */
[----:B------:R-:W-:Y:S02]  /*4190*/  LOP3.LUT R21, R2, 0xe9, RZ, 0xfc, !PT ;  /* 0x000000e902157812 */ /* 0x000fe400078efcff */
[----:B------:R-:W-:Y:S02]  /*41a0*/  FSEL R89, R23, -INF , !P3 ;  /* 0xff80000017597808 */ /* 0x000fe40005800000 */
[----:B------:R-:W-:-:S02]  /*41b0*/  FSEL R92, R16, -INF , !P2 ;  /* 0xff800000105c7808 */ /* 0x000fc40005000000 */
[----:B------:R-:W-:Y:S02]  /*41c0*/  FSEL R88, R18, -INF , !P1 ;  /* 0xff80000012587808 */ /* 0x000fe40004800000 */
[----:B------:R-:W-:Y:S02]  /*41d0*/  FSEL R91, R17, -INF , !P5 ;  /* 0xff800000115b7808 */ /* 0x000fe40006800000 */
[----:B------:R-:W-:Y:S02]  /*41e0*/  ISETP.GE.AND P4, PT, R29, R5, PT ;  /* 0x000000051d00720c */ /* 0x000fe40003f86270 */
[C---:B------:R-:W-:Y:S02]  /*41f0*/  ISETP.GE.AND P3, PT, R20.reuse, R167, PT ;  /* 0x000000a71400720c */ /* 0x040fe40003f66270 */
[----:B------:R-:W-:Y:S02]  /*4200*/  ISETP.GE.AND P2, PT, R20, R5, PT ;  /* 0x000000051400720c */ /* 0x000fe40003f46270 */
[----:B------:R-:W-:-:S02]  /*4210*/  ISETP.GE.AND P1, PT, R21, R167, PT ;  /* 0x000000a71500720c */ /* 0x000fc40003f26270 */
[----:B------:R-:W-:Y:S02]  /*4220*/  ISETP.GE.AND P5, PT, R21, R5, PT ;  /* 0x000000051500720c */ /* 0x000fe40003fa6270 */
[C---:B------:R-:W-:Y:S02]  /*4230*/  LOP3.LUT R20, R2.reuse, 0xf0, RZ, 0xfc, !PT ;  /* 0x000000f002147812 */ /* 0x040fe400078efcff */
[----:B------:R-:W-:Y:S02]  /*4240*/  LOP3.LUT R16, R2, 0xf1, RZ, 0xfc, !PT ;  /* 0x000000f102107812 */ /* 0x000fe400078efcff */
[----:B------:R-:W-:Y:S02]  /*4250*/  FSEL R87, R19, -INF , !P4 ;  /* 0xff80000013577808 */ /* 0x000fe40006000000 */
        /* <DEDUP_REMOVED lines=8> */
[C---:B------:R-:W-:Y:S02]  /*42e0*/  LOP3.LUT R12, R2.reuse, 0xf8, RZ, 0xfc, !PT ;  /* 0x000000f8020c7812 */ /* 0x040fe400078efcff */
[C---:B------:R-:W-:Y:S02]  /*42f0*/  ISETP.GE.AND P5, PT, R2.reuse, R167, PT ;  /* 0x000000a70200720c */ /* 0x040fe40003fa6270 */
[----:B------:R-:W-:Y:S02]  /*4300*/  LOP3.LUT R2, R2, 0xf9, RZ, 0xfc, !PT ;  /* 0x000000f902027812 */ /* 0x000fe400078efcff */
[----:B------:R-:W-:Y:S02]  /*4310*/  FSEL R98, R8, -INF , !P4 ;  /* 0xff80000008627808 */ /* 0x000fe40006000000 */
[----:B------:R-:W-:Y:S02]  /*4320*/  FSEL R94, R10, -INF , !P3 ;  /* 0xff8000000a5e7808 */ /* 0x000fe40005800000 */
[----:B------:R-:W-:-:S02]  /*4330*/  FSEL R97, R9, -INF , !P2 ;  /* 0xff80000009617808 */ /* 0x000fc40005000000 */
[----:B------:R-:W-:Y:S02]  /*4340*/  FSEL R93, R11, -INF , !P1 ;  /* 0xff8000000b5d7808 */ /* 0x000fe40004800000 */
[-C--:B------:R-:W-:Y:S02]  /*4350*/  ISETP.GE.AND P4, PT, R12, R167.reuse, PT ;  /* 0x000000a70c00720c */ /* 0x080fe40003f86270 */
[----:B------:R-:W-:Y:S02]  /*4360*/  ISETP.GE.AND P3, PT, R2, R167, PT ;  /* 0x000000a70200720c */ /* 0x000fe40003f66270 */
[-C--:B------:R-:W-:Y:S02]  /*4370*/  ISETP.GE.AND P2, PT, R12, R5.reuse, PT ;  /* 0x000000050c00720c */ /* 0x080fe40003f46270 */
[----:B------:R-:W-:Y:S02]  /*4380*/  ISETP.GE.AND P1, PT, R2, R5, PT ;  /* 0x000000050200720c */ /* 0x000fe40003f26270 */
[----:B------:R-:W-:-:S02]  /*4390*/  LOP3.LUT R5, R182, R183, RZ, 0xfc, !PT ;  /* 0x000000b7b6057212 */ /* 0x000fc400078efcff */
[----:B------:R-:W-:Y:S02]  /*43a0*/  FSEL R132, R132, -INF , !P5 ;  /* 0xff80000084847808 */ /* 0x000fe40006800000 */
[----:B------:R-:W-:Y:S02]  /*43b0*/  FSEL R103, R168, -INF , !P4 ;  /* 0xff800000a8677808 */ /* 0x000fe40006000000 */
[----:B------:R-:W-:Y:S02]  /*43c0*/  FSEL R101, R170, -INF , !P2 ;  /* 0xff800000aa657808 */ /* 0x000fe40005000000 */
[----:B------:R-:W-:Y:S02]  /*43d0*/  FSEL R102, R169, -INF , !P3 ;  /* 0xff800000a9667808 */ /* 0x000fe40005800000 */
[----:B------:R-:W-:Y:S02]  /*43e0*/  FSEL R100, R171, -INF , !P1 ;  /* 0xff800000ab647808 */ /* 0x000fe40004800000 */
[----:B------:R-:W-:Y:S01]  /*43f0*/  IADD3 R167, R231, 0x7800, RZ ;  /* 0x00007800e7a77810 */ /* 0x000fe20007ffe0ff */
[----:B------:R-:W-:Y:S05]  /*4400*/  @!P0 BRA `(.L_x_2194) ;  /* 0x0000074000008947 */ /* 0x000fea0003800000 */
[----:B------:R-:W-:Y:S05]  /*4410*/  @P6 BRA `(.L_x_2195) ;  /* 0x0000039000006947 */ /* 0x000fea0003800000 */
[----:B------:R-:W1:Y:S01]  /*4420*/  I2F.RP R14, R181 ;  /* 0x000000b5000e7306 */ /* 0x000e620000209400 */
[----:B------:R-:W-:-:S02]  /*4430*/  IABS R10, R0 ;  /* 0x00000000000a7213 */ /* 0x000fc40000000000 */
[C---:B------:R-:W-:Y:S02]  /*4440*/  IADD3 R12, R0.reuse, -0x100, RZ ;  /* 0xffffff00000c7810 */ /* 0x040fe40007ffe0ff */
[----:B------:R-:W-:Y:S02]  /*4450*/  LOP3.LUT R0, R0, c[0x0][0x2d0], RZ, 0x3c, !PT ;  /* 0x0000b40000007a12 */ /* 0x000fe400078e3cff */
[----:B------:R-:W-:Y:S02]  /*4460*/  IABS R8, R12 ;  /* 0x0000000c00087213 */ /* 0x000fe40000000000 */
[----:B------:R-:W-:Y:S02]  /*4470*/  LOP3.LUT R12, R12, c[0x0][0x2d0], RZ, 0x3c, !PT ;  /* 0x0000b4000c0c7a12 */ /* 0x000fe400078e3cff */
[----:B------:R-:W-:Y:S01]  /*4480*/  ISETP.GE.AND P3, PT, R0, RZ, PT ;  /* 0x000000ff0000720c */ /* 0x000fe20003f66270 */
[----:B-1----:R-:W1:Y:S02]  /*4490*/  MUFU.RCP R14, R14 ;  /* 0x0000000e000e7308 */ /* 0x002e640000001000 */
[----:B-1----:R-:W-:-:S06]  /*44a0*/  IADD3 R14, R14, 0xffffffe, RZ ;  /* 0x0ffffffe0e0e7810 */ /* 0x002fcc0007ffe0ff */
[----:B------:R-:W1:Y:S02]  /*44b0*/  F2I.FTZ.U32.TRUNC.NTZ R15, R14 ;  /* 0x0000000e000f7305 */ /* 0x000e64000021f000 */
[----:B-1----:R-:W-:Y:S02]  /*44c0*/  IMAD.MOV R11, RZ, RZ, -R15 ;  /* 0x000000ffff0b7224 */ /* 0x002fe400078e0a0f */
[----:B------:R-:W-:Y:S02]  /*44d0*/  IMAD.MOV.U32 R14, RZ, RZ, RZ ;  /* 0x000000ffff0e7224 */ /* 0x000fe400078e00ff */
[----:B------:R-:W-:-:S04]  /*44e0*/  IMAD R11, R11, R181, RZ ;  /* 0x000000b50b0b7224 */ /* 0x000fc800078e02ff */
[----:B------:R-:W-:-:S06]  /*44f0*/  IMAD.HI.U32 R11, R15, R11, R14 ;  /* 0x0000000b0f0b7227 */ /* 0x000fcc00078e000e */
[----:B------:R-:W-:-:S04]  /*4500*/  IMAD.HI.U32 R13, R11, R10, RZ ;  /* 0x0000000a0b0d7227 */ /* 0x000fc800078e00ff */
[----:B------:R-:W-:Y:S01]  /*4510*/  IMAD.HI.U32 R11, R11, R8, RZ ;  /* 0x000000080b0b7227 */ /* 0x000fe200078e00ff */
[----:B------:R-:W-:-:S03]  /*4520*/  IADD3 R9, -R13, RZ, RZ ;  /* 0x000000ff0d097210 */ /* 0x000fc60007ffe1ff */
[----:B------:R-:W-:Y:S02]  /*4530*/  IMAD.MOV R2, RZ, RZ, -R11 ;  /* 0x000000ffff027224 */ /* 0x000fe400078e0a0b */
[C---:B------:R-:W-:Y:S02]  /*4540*/  IMAD R9, R181.reuse, R9, R10 ;  /* 0x00000009b5097224 */ /* 0x040fe400078e020a */
[C---:B------:R-:W-:Y:S01]  /*4550*/  IMAD R2, R181.reuse, R2, R8 ;  /* 0x00000002b5027224 */ /* 0x040fe200078e0208 */
[----:B------:R-:W-:Y:S02]  /*4560*/  LOP3.LUT R8, RZ, c[0x0][0x2d0], RZ, 0x33, !PT ;  /* 0x0000b400ff087a12 */ /* 0x000fe400078e33ff */
[C---:B------:R-:W-:Y:S02]  /*4570*/  ISETP.GT.U32.AND P1, PT, R181.reuse, R9, PT ;  /* 0x00000009b500720c */ /* 0x040fe40003f24070 */
[----:B------:R-:W-:-:S11]  /*4580*/  ISETP.GT.U32.AND P2, PT, R181, R2, PT ;  /* 0x00000002b500720c */ /* 0x000fd60003f44070 */
[----:B------:R-:W-:Y:S01]  /*4590*/  @!P1 IMAD.IADD R9, R9, 0x1, -R181 ;  /* 0x0000000109099824 */ /* 0x000fe200078e0ab5 */
[----:B------:R-:W-:Y:S02]  /*45a0*/  @!P1 IADD3 R13, R13, 0x1, RZ ;  /* 0x000000010d0d9810 */ /* 0x000fe40007ffe0ff */
[-C--:B------:R-:W-:Y:S02]  /*45b0*/  @!P2 IADD3 R2, R2, -R181.reuse, RZ ;  /* 0x800000b50202a210 */ /* 0x080fe40007ffe0ff */
[-C--:B------:R-:W-:Y:S02]  /*45c0*/  ISETP.GE.U32.AND P5, PT, R9, R181.reuse, PT ;  /* 0x000000b50900720c */ /* 0x080fe40003fa6070 */
[----:B------:R-:W-:Y:S02]  /*45d0*/  ISETP.GE.U32.AND P4, PT, R2, R181, PT ;  /* 0x000000b50200720c */ /* 0x000fe40003f86070 */
[----:B------:R-:W-:Y:S02]  /*45e0*/  ISETP.GE.AND P1, PT, R12, RZ, PT ;  /* 0x000000ff0c00720c */ /* 0x000fe40003f26270 */
[----:B------:R-:W-:-:S02]  /*45f0*/  @!P2 IADD3 R11, R11, 0x1, RZ ;  /* 0x000000010b0ba810 */ /* 0x000fc40007ffe0ff */
[----:B------:R-:W-:-:S05]  /*4600*/  ISETP.NE.AND P2, PT, RZ, c[0x0][0x2d0], PT ;  /* 0x0000b400ff007a0c */ /* 0x000fca0003f45270 */
[----:B------:R-:W-:Y:S02]  /*4610*/  @P5 IADD3 R13, R13, 0x1, RZ ;  /* 0x000000010d0d5810 */ /* 0x000fe40007ffe0ff */
[----:B------:R-:W-:-:S03]  /*4620*/  @P4 IADD3 R11, R11, 0x1, RZ ;  /* 0x000000010b0b4810 */ /* 0x000fc60007ffe0ff */
[----:B------:R-:W-:Y:S01]  /*4630*/  IMAD.MOV.U32 R0, RZ, RZ, R13 ;  /* 0x000000ffff007224 */ /* 0x000fe200078e000d */
[----:B------:R-:W-:-:S03]  /*4640*/  @!P1 IADD3 R11, -R11, RZ, RZ ;  /* 0x000000ff0b0b9210 */ /* 0x000fc60007ffe1ff */
[----:B------:R-:W-:-:S05]  /*4650*/  @!P3 IMAD.MOV R0, RZ, RZ, -R0 ;  /* 0x000000ffff00b224 */ /* 0x000fca00078e0a00 */
[C---:B------:R-:W-:Y:S02]  /*4660*/  SEL R0, R8.reuse, R0, !P2 ;  /* 0x0000000008007207 */ /* 0x040fe40005000000 */
[----:B------:R-:W-:-:S03]  /*4670*/  SEL R8, R8, R11, !P2 ;  /* 0x0000000b08087207 */ /* 0x000fc60005000000 */
[----:B------:R-:W-:-:S04]  /*4680*/  IMAD.WIDE R12, R0, 0x4, R244 ;  /* 0x00000004000c7825 */ /* 0x000fc800078e02f4 */
[----:B------:R-:W-:Y:S01]  /*4690*/  IMAD.WIDE R10, R8, 0x4, R244 ;  /* 0x00000004080a7825 */ /* 0x000fe200078e02f4 */
[----:B------:R-:W2:Y:S04]  /*46a0*/  LDG.E R2, [R12.64] ;  /* 0x0000000a0c027981 */ /* 0x000ea8000c1e1900 */
[----:B------:R1:W2:Y:S01]  /*46b0*/  LDG.E R9, [R10.64] ;  /* 0x0000000a0a097981 */ /* 0x0002a2000c1e1900 */
[----:B------:R-:W-:Y:S02]  /*46c0*/  IMAD.IADD R0, R0, 0x1, -R8 ;  /* 0x0000000100007824 */ /* 0x000fe400078e0a08 */
[----:B------:R-:W-:-:S04]  /*46d0*/  IMAD.MOV.U32 R8, RZ, RZ, c[0x0][0x2d0] ;  /* 0x0000b400ff087624 */ /* 0x000fc800078e00ff */
[----:B------:R-:W-:-:S05]  /*46e0*/  IMAD R8, R0, R8, -0x100 ;  /* 0xffffff0000087424 */ /* 0x000fca00078e0208 */
[----:B------:R-:W-:-:S05]  /*46f0*/  SHF.R.S32.HI R0, RZ, 0x1f, R8 ;  /* 0x0000001fff007819 */ /* 0x000fca0000011408 */
[----:B------:R-:W-:-:S04]  /*4700*/  IMAD R0, R0, c[0x0][0x198], RZ ;  /* 0x0000660000007a24 */ /* 0x000fc800078e02ff */
[C---:B------:R-:W-:Y:S02]  /*4710*/  IMAD R0, R8.reuse, c[0x0][0x19c], R0 ;  /* 0x0000670008007a24 */ /* 0x040fe400078e0200 */
[----:B-1----:R-:W-:-:S04]  /*4720*/  IMAD.WIDE.U32 R10, R8, c[0x0][0x198], RZ ;  /* 0x00006600080a7a25 */ /* 0x002fc800078e00ff */
[----:B------:R-:W-:Y:S01]  /*4730*/  IMAD.IADD R11, R11, 0x1, R0 ;  /* 0x000000010b0b7824 */ /* 0x000fe200078e0200 */
[----:B--2---:R-:W-:-:S04]  /*4740*/  IADD3 R9, -R2, R9, RZ ;  /* 0x0000000902097210 */ /* 0x004fc80007ffe1ff */
[----:B------:R-:W-:Y:S01]  /*4750*/  SHF.R.S32.HI R2, RZ, 0x1f, R9 ;  /* 0x0000001fff027819 */ /* 0x000fe20000011409 */
[----:B------:R-:W-:-:S04]  /*4760*/  IMAD.WIDE.U32 R10, R9, c[0x0][0x180], R10 ;  /* 0x00006000090a7a25 */ /* 0x000fc800078e000a */
[----:B------:R-:W-:-:S04]  /*4770*/  IMAD R2, R2, c[0x0][0x180], RZ ;  /* 0x0000600002027a24 */ /* 0x000fc800078e02ff */
[----:B------:R-:W-:-:S05]  /*4780*/  IMAD R2, R9, c[0x0][0x184], R2 ;  /* 0x0000610009027a24 */ /* 0x000fca00078e0202 */
[----:B------:R-:W-:Y:S01]  /*4790*/  IADD3 R2, R11, R2, RZ ;  /* 0x000000020b027210 */ /* 0x000fe20007ffe0ff */
[----:B------:R-:W-:Y:S05]  /*47a0*/  BRA `(.L_x_2196) ;  /* 0x0000004000007947 */ /* 0x000fea0003800000 */
.L_x_2195:
[----:B------:R-:W-:-:S04]  /*47b0*/  ULEA UR4, -UR4, URZ, 0x8 ;  /* 0x0000003f04047291 */ /* 0x000fc8000f8e413f */
[----:B------:R-:W-:Y:S02]  /*47c0*/  USHF.R.S32.HI UR6, URZ, 0x1f, UR4 ;  /* 0x0000001f3f067899 */ /* 0x000fe40008011404 */
[----:B------:R-:W-:-:S04]  /*47d0*/  MOV R10, UR4 ;  /* 0x00000004000a7c02 */ /* 0x000fc80008000f00 */
[----:B------:R-:W-:Y:S02]  /*47e0*/  MOV R2, UR6 ;  /* 0x0000000600027c02 */ /* 0x000fe40008000f00 */
.L_x_2196:
        /* <DEDUP_REMOVED lines=47> */
[----:B----4-:R-:W-:-:S04]  /*4ae0*/  IADD3 R8, P1, R12, UR9, RZ ;  /* 0x000000090c087c10 */ /* 0x010fc8000ff3e0ff */
[----:B------:R-:W-:Y:S02]  /*4af0*/  IADD3.X R9, R13, UR5, RZ, P1, !PT ;  /* 0x000000050d097c10 */ /* 0x000fe40008ffe4ff */
[----:B--2---:R-:W-:-:S03]  /*4b00*/  IADD3 R10, P1, R8, UR9, RZ ;  /* 0x00000009080a7c10 */ /* 0x004fc6000ff3e0ff */
[----:B------:R3:W-:Y:S01]  /*4b10*/  LDGSTS.E.BYPASS.LTC128B.128 [R242+0x9000], [R8.64] ;  /* 0x0900000008f27fae */ /* 0x0007e2000b901d4a */
[----:B------:R-:W-:-:S05]  /*4b20*/  IADD3.X R11, R9, UR5, RZ, P1, !PT ;  /* 0x00000005090b7c10 */ /* 0x000fca0008ffe4ff */
[----:B------:R3:W-:Y:S04]  /*4b30*/  LDGSTS.E.BYPASS.LTC128B.128 [R242+0x9800], [R10.64] ;  /* 0x098000000af27fae */ /* 0x0007e8000b901d4a */
[----:B------:R-:W0:Y:S02]  /*4b40*/  LDGDEPBAR ;  /* 0x00000000000079af */ /* 0x000e240000000000 */
.L_x_2194:
        /* <DEDUP_REMOVED lines=126> */
[----:B------:R-:W-:Y:S01]  /*5330*/  SHF.L.U32 R229, R5, 0x1, RZ ;  /* 0x0000000105e57819 */ /* 0x000fe200000006ff */
[----:B---3--:R-:W1:Y:S04]  /*5340*/  SHFL.BFLY PT, R9, R2, 0x2, 0x1f ;  /* 0x0c401f0002097f89 */ /* 0x008e6800000e0000 */
[----:B------:R-:W2:Y:S04]  /*5350*/  SHFL.BFLY PT, R8, R0, 0x2, 0x1f ;  /* 0x0c401f0000087f89 */ /* 0x000ea800000e0000 */
[----:B------:R-:W-:Y:S04]  /*5360*/  LDSM.16.MT88.4 R20, [R229+0xa000] ;  /* 0x00a00000e514783b */ /* 0x000fe80000004200 */
[----:B------:R-:W-:Y:S01]  /*5370*/  LDSM.16.MT88.4 R32, [R229+0xa800] ;  /* 0x00a80000e520783b */ /* 0x000fe20000004200 */
[----:B-1----:R-:W-:-:S02]  /*5380*/  FMNMX.FTZ R9, R2, R9, !PT ;  /* 0x0000000902097209 */ /* 0x002fc40007810000 */
[----:B--2---:R-:W-:-:S03]  /*5390*/  FMNMX.FTZ R8, R0, R8, !PT ;  /* 0x0000000800087209 */ /* 0x004fc60007810000 */
[----:B------:R-:W1:Y:S04]  /*53a0*/  SHFL.BFLY PT, R2, R9, 0x1, 0x1f ;  /* 0x0c201f0009027f89 */ /* 0x000e6800000e0000 */
[----:B------:R-:W2:Y:S01]  /*53b0*/  SHFL.BFLY PT, R0, R8, 0x1, 0x1f ;  /* 0x0c201f0008007f89 */ /* 0x000ea200000e0000 */
[----:B-1----:R-:W-:-:S04]  /*53c0*/  FMNMX.FTZ R2, R9, R2, !PT ;  /* 0x0000000209027209 */ /* 0x002fc80007810000 */
[C---:B------:R-:W-:Y:S01]  /*53d0*/  FSETP.NEU.FTZ.AND P1, PT, R2.reuse, -INF , PT ;  /* 0xff8000000200780b */ /* 0x040fe20003f3d000 */
[----:B------:R-:W-:Y:S01]  /*53e0*/  FMUL.FTZ R109, R2, c[0x0][0x23c] ;  /* 0x00008f00026d7a20 */ /* 0x000fe20000410000 */
[----:B--2---:R-:W-:-:S04]  /*53f0*/  FMNMX.FTZ R0, R8, R0, !PT ;  /* 0x0000000008007209 */ /* 0x004fc80007810000 */
[----:B------:R-:W-:Y:S01]  /*5400*/  FSEL R109, R109, RZ, P1 ;  /* 0x000000ff6d6d7208 */ /* 0x000fe20000800000 */
[C---:B------:R-:W-:Y:S01]  /*5410*/  FMUL.FTZ R104, R0.reuse, c[0x0][0x23c] ;  /* 0x00008f0000687a20 */ /* 0x040fe20000410000 */
[----:B------:R-:W-:-:S03]  /*5420*/  FSETP.NEU.FTZ.AND P1, PT, R0, -INF , PT ;  /* 0xff8000000000780b */ /* 0x000fc60003f3d000 */
[--C-:B------:R-:W-:Y:S01]  /*5430*/  FFMA.FTZ R106, R228, c[0x0][0x23c], -R109.reuse ;  /* 0x00008f00e46a7a23 */ /* 0x100fe2000001086d */
[-C--:B------:R-:W-:Y:S01]  /*5440*/  IADD3 R228, R3, R229.reuse, RZ ;  /* 0x000000e503e47210 */ /* 0x080fe20007ffe0ff */
[--C-:B------:R-:W-:Y:S01]  /*5450*/  FFMA.FTZ R105, R227, c[0x0][0x23c], -R109.reuse ;  /* 0x00008f00e3697a23 */ /* 0x100fe2000001086d */
[----:B------:R-:W-:Y:S01]  /*5460*/  FSEL R104, R104, RZ, P1 ;  /* 0x000000ff68687208 */ /* 0x000fe20000800000 */
[--C-:B------:R-:W-:Y:S01]  /*5470*/  FFMA.FTZ R108, R132, c[0x0][0x23c], -R109.reuse ;  /* 0x00008f00846c7a23 */ /* 0x100fe2000001086d */
[----:B------:R-:W-:Y:S01]  /*5480*/  IADD3 R227, R4, R229, RZ ;  /* 0x000000e504e37210 */ /* 0x000fe20007ffe0ff */
[----:B------:R-:W1:Y:S01]  /*5490*/  LDSM.16.MT88.4 R12, [R228+0xa000] ;  /* 0x00a00000e40c783b */ /* 0x000e620000004200 */
[----:B------:R-:W-:Y:S01]  /*54a0*/  FFMA.FTZ R107, R211, c[0x0][0x23c], -R109 ;  /* 0x00008f00d36b7a23 */ /* 0x000fe2000001086d */
[----:B------:R-:W-:Y:S01]  /*54b0*/  MUFU.EX2 R106, R106 ;  /* 0x0000006a006a7308 */ /* 0x000fe20000000800 */
[--C-:B------:R-:W-:Y:S01]  /*54c0*/  FFMA.FTZ R112, R226, c[0x0][0x23c], -R104.reuse ;  /* 0x00008f00e2707a23 */ /* 0x100fe20000010868 */
[----:B------:R-:W-:Y:S01]  /*54d0*/  IADD3 R226, R3, R227, RZ ;  /* 0x000000e303e27210 */ /* 0x000fe20007ffe0ff */
[--C-:B------:R-:W-:Y:S01]  /*54e0*/  FFMA.FTZ R113, R6, c[0x0][0x23c], -R104.reuse ;  /* 0x00008f0006717a23 */ /* 0x100fe20000010868 */
[----:B------:R-:W-:Y:S01]  /*54f0*/  LDSM.16.MT88.4 R28, [R228+0xa800] ;  /* 0x00a80000e41c783b */ /* 0x000fe20000004200 */
[----:B------:R-:W-:-:S02]  /*5500*/  FFMA.FTZ R111, R7, c[0x0][0x23c], -R104 ;  /* 0x00008f00076f7a23 */ /* 0x000fc40000010868 */
[----:B------:R-:W-:Y:S01]  /*5510*/  FFMA.FTZ R110, R210, c[0x0][0x23c], -R104 ;  /* 0x00008f00d26e7a23 */ /* 0x000fe20000010868 */
[----:B------:R-:W2:Y:S01]  /*5520*/  LDSM.16.MT88.4 R4, [R227+0xa000] ;  /* 0x00a00000e304783b */ /* 0x000ea20000004200 */
[----:B------:R-:W-:Y:S01]  /*5530*/  MUFU.EX2 R108, R108 ;  /* 0x0000006c006c7308 */ /* 0x000fe20000000800 */
[--C-:B------:R-:W-:Y:S02]  /*5540*/  FFMA.FTZ R114, R209, c[0x0][0x23c], -R109.reuse ;  /* 0x00008f00d1727a23 */ /* 0x100fe4000001086d */
[----:B------:R-:W3:Y:S01]  /*5550*/  LDSM.16.MT88.4 R44, [R226+0xa000] ;  /* 0x00a00000e22c783b */ /* 0x000ee20000004200 */
[--C-:B------:R-:W-:Y:S02]  /*5560*/  FFMA.FTZ R122, R208, c[0x0][0x23c], -R109.reuse ;  /* 0x00008f00d07a7a23 */ /* 0x100fe4000001086d */
[--C-:B------:R-:W-:Y:S01]  /*5570*/  FFMA.FTZ R121, R207, c[0x0][0x23c], -R109.reuse ;  /* 0x00008f00cf797a23 */ /* 0x100fe2000001086d */
[----:B------:R-:W4:Y:S01]  /*5580*/  LDSM.16.MT88.4 R52, [R227+0xa800] ;  /* 0x00a80000e334783b */ /* 0x000f220000004200 */
[----:B------:R-:W5:Y:S01]  /*5590*/  MUFU.EX2 R107, R107 ;  /* 0x0000006b006b7308 */ /* 0x000f620000000800 */
[----:B------:R-:W-:-:S02]  /*55a0*/  FFMA.FTZ R120, R120, c[0x0][0x23c], -R109 ;  /* 0x00008f0078787a23 */ /* 0x000fc4000001086d */
[--C-:B------:R-:W-:Y:S01]  /*55b0*/  FFMA.FTZ R117, R206, c[0x0][0x23c], -R104.reuse ;  /* 0x00008f00ce757a23 */ /* 0x100fe20000010868 */
[----:B------:R-:W1:Y:S01]  /*55c0*/  LDSM.16.MT88.4 R48, [R226+0xa800] ;  /* 0x00a80000e230783b */ /* 0x000e620000004200 */
[--C-:B------:R-:W-:Y:S02]  /*55d0*/  FFMA.FTZ R116, R205, c[0x0][0x23c], -R104.reuse ;  /* 0x00008f00cd747a23 */ /* 0x100fe40000010868 */
[--C-:B------:R-:W-:Y:S01]  /*55e0*/  FFMA.FTZ R115, R204, c[0x0][0x23c], -R104.reuse ;  /* 0x00008f00cc737a23 */ /* 0x100fe20000010868 */
[----:B------:R-:W2:Y:S01]  /*55f0*/  MUFU.EX2 R105, R105 ;  /* 0x0000006900697308 */ /* 0x000ea20000000800 */
[----:B------:R-:W-:Y:S02]  /*5600*/  FFMA.FTZ R3, R203, c[0x0][0x23c], -R104 ;  /* 0x00008f00cb037a23 */ /* 0x000fe40000010868 */
[--C-:B------:R-:W-:Y:S02]  /*5610*/  FFMA.FTZ R119, R202, c[0x0][0x23c], -R109.reuse ;  /* 0x00008f00ca777a23 */ /* 0x100fe4000001086d */
[----:B------:R-:W-:-:S02]  /*5620*/  FFMA.FTZ R118, R118, c[0x0][0x23c], -R109 ;  /* 0x00008f0076767a23 */ /* 0x000fc4000001086d */
[--C-:B------:R-:W-:Y:S01]  /*5630*/  FFMA.FTZ R123, R123, c[0x0][0x23c], -R109.reuse ;  /* 0x00008f007b7b7a23 */ /* 0x100fe2000001086d */
[----:B------:R-:W-:Y:S01]  /*5640*/  MUFU.EX2 R113, R113 ;  /* 0x0000007100717308 */ /* 0x000fe20000000800 */
[----:B-----5:R-:W-:Y:S01]  /*5650*/  F2FP.PACK_AB R36, R107, R108 ;  /* 0x0000006c6b24723e */ /* 0x020fe200000000ff */
[----:B------:R-:W-:Y:S02]  /*5660*/  FFMA.FTZ R124, R124, c[0x0][0x23c], -R109 ;  /* 0x00008f007c7c7a23 */ /* 0x000fe4000001086d */
[--C-:B------:R-:W-:Y:S02]  /*5670*/  FFMA.FTZ R125, R125, c[0x0][0x23c], -R104.reuse ;  /* 0x00008f007d7d7a23 */ /* 0x100fe40000010868 */
[--C-:B------:R-:W-:Y:S02]  /*5680*/  FFMA.FTZ R126, R126, c[0x0][0x23c], -R104.reuse ;  /* 0x00008f007e7e7a23 */ /* 0x100fe40000010868 */
[----:B------:R-:W5:Y:S01]  /*5690*/  MUFU.EX2 R112, R112 ;  /* 0x0000007000707308 */ /* 0x000f620000000800 */
[----:B--2---:R-:W-:Y:S01]  /*56a0*/  F2FP.PACK_AB R38, R105, R106 ;  /* 0x0000006a6926723e */ /* 0x004fe200000000ff */
[----:B------:R-:W-:-:S02]  /*56b0*/  FFMA.FTZ R127, R127, c[0x0][0x23c], -R104 ;  /* 0x00008f007f7f7a23 */ /* 0x000fc40000010868 */
[--C-:B------:R-:W-:Y:S02]  /*56c0*/  FFMA.FTZ R128, R128, c[0x0][0x23c], -R104.reuse ;  /* 0x00008f0080807a23 */ /* 0x100fe40000010868 */
[--C-:B------:R-:W-:Y:S02]  /*56d0*/  FFMA.FTZ R131, R201, c[0x0][0x23c], -R109.reuse ;  /* 0x00008f00c9837a23 */ /* 0x100fe4000001086d */
[----:B------:R-:W-:Y:S01]  /*56e0*/  MUFU.EX2 R111, R111 ;  /* 0x0000006f006f7308 */ /* 0x000fe20000000800 */
[--C-:B------:R-:W-:Y:S02]  /*56f0*/  FFMA.FTZ R130, R199, c[0x0][0x23c], -R109.reuse ;  /* 0x00008f00c7827a23 */ /* 0x100fe4000001086d */
[--C-:B------:R-:W-:Y:S02]  /*5700*/  FFMA.FTZ R132, R200, c[0x0][0x23c], -R109.reuse ;  /* 0x00008f00c8847a23 */ /* 0x100fe4000001086d */
[----:B------:R-:W-:Y:S02]  /*5710*/  FFMA.FTZ R133, R133, c[0x0][0x23c], -R109 ;  /* 0x00008f0085857a23 */ /* 0x000fe4000001086d */
[--C-:B------:R-:W-:Y:S01]  /*5720*/  FFMA.FTZ R134, R134, c[0x0][0x23c], -R104.reuse ;  /* 0x00008f0086867a23 */ /* 0x100fe20000010868 */
[----:B------:R-:W2:Y:S01]  /*5730*/  MUFU.EX2 R110, R110 ;  /* 0x0000006e006e7308 */ /* 0x000ea20000000800 */
[----:B-----5:R-:W-:Y:S01]  /*5740*/  F2FP.PACK_AB R37, R112, R113 ;  /* 0x000000717025723e */ /* 0x020fe200000000ff */
        /* <DEDUP_REMOVED lines=8> */
[----:B--2---:R-:W-:Y:S01]  /*57d0*/  F2FP.PACK_AB R39, R110, R111 ;  /* 0x0000006f6e27723e */ /* 0x004fe200000000ff */
[----:B------:R-:W2:Y:S01]  /*57e0*/  MUFU.EX2 R122, R122 ;  /* 0x0000007a007a7308 */ /* 0x000ea20000000800 */
[----:B------:R-:W-:-:S02]  /*57f0*/  FFMA.FTZ R146, R146, c[0x0][0x23c], -R104 ;  /* 0x00008f0092927a23 */ /* 0x000fc40000010868 */
[--C-:B------:R-:W-:Y:S02]  /*5800*/  FFMA.FTZ R147, R147, c[0x0][0x23c], -R104.reuse ;  /* 0x00008f0093937a23 */ /* 0x100fe40000010868 */
[--C-:B------:R-:W-:Y:S01]  /*5810*/  FFMA.FTZ R148, R148, c[0x0][0x23c], -R104.reuse ;  /* 0x00008f0094947a23 */ /* 0x100fe20000010868 */
[C---:B-1----:R-:W-:Y:S01]  /*5820*/  HMMA.16816.F32 R16, R36.reuse, R12, RZ ;  /* 0x0000000c2410723c */ /* 0x042fe200000018ff */
[--C-:B------:R-:W-:Y:S01]  /*5830*/  FFMA.FTZ R149, R149, c[0x0][0x23c], -R104.reuse ;  /* 0x00008f0095957a23 */ /* 0x100fe20000010868 */
[----:B------:R-:W-:Y:S01]  /*5840*/  MUFU.EX2 R121, R121 ;  /* 0x0000007900797308 */ /* 0x000fe20000000800 */
[--C-:B------:R-:W-:Y:S02]  /*5850*/  FFMA.FTZ R151, R151, c[0x0][0x23c], -R109.reuse ;  /* 0x00008f0097977a23 */ /* 0x100fe4000001086d */
[--C-:B------:R-:W-:Y:S02]  /*5860*/  FFMA.FTZ R150, R150, c[0x0][0x23c], -R109.reuse ;  /* 0x00008f0096967a23 */ /* 0x100fe4000001086d */
[--C-:B------:R-:W-:Y:S01]  /*5870*/  FFMA.FTZ R154, R154, c[0x0][0x23c], -R109.reuse ;  /* 0x00008f009a9a7a23 */ /* 0x100fe2000001086d */
[----:B------:R-:W-:Y:S01]  /*5880*/  HMMA.16816.F32 R12, R36, R14, RZ ;  /* 0x0000000e240c723c */ /* 0x000fe200000018ff */
[----:B------:R-:W-:Y:S01]  /*5890*/  FFMA.FTZ R155, R155, c[0x0][0x23c], -R109 ;  /* 0x00008f009b9b7a23 */ /* 0x000fe2000001086d */
[----:B------:R-:W-:Y:S01]  /*58a0*/  MUFU.EX2 R120, R120 ;  /* 0x0000007800787308 */ /* 0x000fe20000000800 */
[----:B------:R-:W-:-:S02]  /*58b0*/  FFMA.FTZ R156, R198, c[0x0][0x23c], -R104 ;  /* 0x00008f00c69c7a23 */ /* 0x000fc40000010868 */
[--C-:B------:R-:W-:Y:S02]  /*58c0*/  FFMA.FTZ R157, R196, c[0x0][0x23c], -R104.reuse ;  /* 0x00008f00c49d7a23 */ /* 0x100fe40000010868 */
[--C-:B------:R-:W-:Y:S01]  /*58d0*/  FFMA.FTZ R158, R197, c[0x0][0x23c], -R104.reuse ;  /* 0x00008f00c59e7a23 */ /* 0x100fe20000010868 */
[C---:B------:R-:W-:Y:S01]  /*58e0*/  HMMA.16816.F32 R24, R36.reuse, R20, RZ ;  /* 0x000000142418723c */ /* 0x040fe200000018ff */
[--C-:B------:R-:W-:Y:S01]  /*58f0*/  FFMA.FTZ R159, R195, c[0x0][0x23c], -R104.reuse ;  /* 0x00008f00c39f7a23 */ /* 0x100fe20000010868 */
[----:B------:R-:W-:Y:S01]  /*5900*/  MUFU.EX2 R117, R117 ;  /* 0x0000007500757308 */ /* 0x000fe20000000800 */
[--C-:B------:R-:W-:Y:S02]  /*5910*/  FFMA.FTZ R169, R194, c[0x0][0x23c], -R109.reuse ;  /* 0x00008f00c2a97a23 */ /* 0x100fe4000001086d */
[--C-:B------:R-:W-:Y:S02]  /*5920*/  FFMA.FTZ R168, R192, c[0x0][0x23c], -R109.reuse ;  /* 0x00008f00c0a87a23 */ /* 0x100fe4000001086d */
[--C-:B------:R-:W-:Y:S01]  /*5930*/  FFMA.FTZ R170, R193, c[0x0][0x23c], -R109.reuse ;  /* 0x00008f00c1aa7a23 */ /* 0x100fe2000001086d */
[----:B------:R-:W-:Y:S01]  /*5940*/  HMMA.16816.F32 R8, R36, R4, RZ ;  /* 0x000000042408723c */ /* 0x000fe200000018ff */
[----:B------:R-:W-:Y:S01]  /*5950*/  FFMA.FTZ R171, R191, c[0x0][0x23c], -R109 ;  /* 0x00008f00bfab7a23 */ /* 0x000fe2000001086d */
[----:B------:R-:W1:Y:S01]  /*5960*/  MUFU.EX2 R116, R116 ;  /* 0x0000007400747308 */ /* 0x000e620000000800 */
        /* <DEDUP_REMOVED lines=11> */
[----:B------:R-:W5:Y:S01]  /*5a20*/  MUFU.EX2 R3, R3 ;  /* 0x0000000300037308 */ /* 0x000f620000000800 */
[----:B------:R-:W-:-:S02]  /*5a30*/  FFMA.FTZ R185, R185, c[0x0][0x23c], -R104 ;  /* 0x00008f00b9b97a23 */ /* 0x000fc40000010868 */
[--C-:B------:R-:W-:Y:S02]  /*5a40*/  FFMA.FTZ R184, R184, c[0x0][0x23c], -R104.reuse ;  /* 0x00008f00b8b87a23 */ /* 0x100fe40000010868 */
[--C-:B------:R-:W-:Y:S01]  /*5a50*/  FFMA.FTZ R179, R179, c[0x0][0x23c], -R104.reuse ;  /* 0x00008f00b3b37a23 */ /* 0x100fe20000010868 */
[C---:B---3--:R-:W-:Y:S01]  /*5a60*/  HMMA.16816.F32 R40, R36.reuse, R44, RZ ;  /* 0x0000002c2428723c */ /* 0x048fe200000018ff */
[----:B------:R-:W-:Y:S01]  /*5a70*/  FFMA.FTZ R177, R177, c[0x0][0x23c], -R104 ;  /* 0x00008f00b1b17a23 */ /* 0x000fe20000010868 */
[----:B------:R-:W-:Y:S01]  /*5a80*/  MUFU.EX2 R119, R119 ;  /* 0x0000007700777308 */ /* 0x000fe20000000800 */
[--C-:B------:R-:W-:Y:S02]  /*5a90*/  FFMA.FTZ R174, R174, c[0x0][0x23c], -R109.reuse ;  /* 0x00008f00aeae7a23 */ /* 0x100fe4000001086d */
        /* <DEDUP_REMOVED lines=9> */
[----:B-----5:R-:W-:Y:S01]  /*5b30*/  F2FP.PACK_AB R47, R3, R115 ;  /* 0x00000073032f723e */ /* 0x020fe200000000ff */
        /* <DEDUP_REMOVED lines=10> */
[C---:B------:R-:W-:Y:S01]  /*5be0*/  HMMA.16816.F32 R12, R44.reuse, R30, R12 ;  /* 0x0000001e2c0c723c */ /* 0x040fe2000000180c */
[----:B------:R-:W2:Y:S01]  /*5bf0*/  LDSM.16.MT88.4 R28, [R228+0xb000] ;  /* 0x00b00000e41c783b */ /* 0x000ea20000004200 */
[----:B------:R-:W-:Y:S01]  /*5c00*/  MUFU.EX2 R125, R125 ;  /* 0x0000007d007d7308 */ /* 0x000fe20000000800 */
[--C-:B------:R-:W-:Y:S02]  /*5c10*/  FFMA.FTZ R140, R140, c[0x0][0x23c], -R104.reuse ;  /* 0x00008f008c8c7a23 */ /* 0x100fe40000010868 */
[--C-:B------:R-:W-:Y:S02]  /*5c20*/  FFMA.FTZ R139, R139, c[0x0][0x23c], -R104.reuse ;  /* 0x00008f008b8b7a23 */ /* 0x100fe40000010868 */
[--C-:B------:R-:W-:Y:S01]  /*5c30*/  FFMA.FTZ R138, R138, c[0x0][0x23c], -R104.reuse ;  /* 0x00008f008a8a7a23 */ /* 0x100fe20000010868 */
[----:B------:R-:W-:Y:S01]  /*5c40*/  HMMA.16816.F32 R24, R44, R32, R24 ;  /* 0x000000202c18723c */ /* 0x000fe20000001818 */
[----:B------:R-:W-:Y:S01]  /*5c50*/  FFMA.FTZ R129, R129, c[0x0][0x23c], -R104 ;  /* 0x00008f0081817a23 */ /* 0x000fe20000010868 */
[----:B------:R-:W3:Y:S01]  /*5c60*/  MUFU.EX2 R126, R126 ;  /* 0x0000007e007e7308 */ /* 0x000ee20000000800 */
[----:B------:R-:W-:-:S02]  /*5c70*/  FFMA.FTZ R58, R58, c[0x0][0x23c], -R109 ;  /* 0x00008f003a3a7a23 */ /* 0x000fc4000001086d */
[--C-:B------:R-:W-:Y:S02]  /*5c80*/  FFMA.FTZ R57, R57, c[0x0][0x23c], -R109.reuse ;  /* 0x00008f0039397a23 */ /* 0x100fe4000001086d */
[--C-:B------:R-:W-:Y:S01]  /*5c90*/  FFMA.FTZ R62, R62, c[0x0][0x23c], -R109.reuse ;  /* 0x00008f003e3e7a23 */ /* 0x100fe2000001086d */
[C---:B------:R-:W-:Y:S01]  /*5ca0*/  HMMA.16816.F32 R20, R44.reuse, R34, R20 ;  /* 0x000000222c14723c */ /* 0x040fe20000001814 */
[----:B------:R-:W5:Y:S01]  /*5cb0*/  LDSM.16.MT88.4 R32, [R229+0xb000] ;  /* 0x00b00000e520783b */ /* 0x000f620000004200 */
[----:B------:R-:W-:Y:S01]  /*5cc0*/  MUFU.EX2 R127, R127 ;  /* 0x0000007f007f7308 */ /* 0x000fe20000000800 */
[----:B------:R-:W-:Y:S02]  /*5cd0*/  FFMA.FTZ R61, R61, c[0x0][0x23c], -R109 ;  /* 0x00008f003d3d7a23 */ /* 0x000fe4000001086d */
[--C-:B------:R-:W-:Y:S02]  /*5ce0*/  FFMA.FTZ R56, R56, c[0x0][0x23c], -R104.reuse ;  /* 0x00008f0038387a23 */ /* 0x100fe40000010868 */
[--C-:B------:R-:W-:Y:S01]  /*5cf0*/  FFMA.FTZ R60, R60, c[0x0][0x23c], -R104.reuse ;  /* 0x00008f003c3c7a23 */ /* 0x100fe20000010868 */
[----:B----4-:R-:W-:Y:S01]  /*5d00*/  HMMA.16816.F32 R8, R44, R52, R8 ;  /* 0x000000342c08723c */ /* 0x010fe20000001808 */
[--C-:B------:R-:W-:Y:S01]  /*5d10*/  FFMA.FTZ R59, R59, c[0x0][0x23c], -R104.reuse ;  /* 0x00008f003b3b7a23 */ /* 0x100fe20000010868 */
[----:B------:R-:W4:Y:S01]  /*5d20*/  MUFU.EX2 R128, R128 ;  /* 0x0000008000807308 */ /* 0x000f220000000800 */
[----:B------:R-:W-:-:S02]  /*5d30*/  FFMA.FTZ R64, R64, c[0x0][0x23c], -R104 ;  /* 0x00008f0040407a23 */ /* 0x000fc40000010868 */
[--C-:B------:R-:W-:Y:S02]  /*5d40*/  FFMA.FTZ R66, R66, c[0x0][0x23c], -R109.reuse ;  /* 0x00008f0042427a23 */ /* 0x100fe4000001086d */
[--C-:B------:R-:W-:Y:S01]  /*5d50*/  FFMA.FTZ R65, R65, c[0x0][0x23c], -R109.reuse ;  /* 0x00008f0041417a23 */ /* 0x100fe2000001086d */
[C---:B------:R-:W-:Y:S01]  /*5d60*/  HMMA.16816.F32 R4, R44.reuse, R54, R4 ;  /* 0x000000362c04723c */ /* 0x040fe20000001804 */
[----:B------:R-:W5:Y:S01]  /*5d70*/  LDSM.16.MT88.4 R52, [R227+0xb000] ;  /* 0x00b00000e334783b */ /* 0x000f620000004200 */
[----:B------:R-:W1:Y:S01]  /*5d80*/  MUFU.EX2 R131, R131 ;  /* 0x0000008300837308 */ /* 0x000e620000000800 */
[--C-:B------:R-:W-:Y:S02]  /*5d90*/  FFMA.FTZ R70, R70, c[0x0][0x23c], -R109.reuse ;  /* 0x00008f0046467a23 */ /* 0x100fe4000001086d */
[----:B------:R-:W-:Y:S02]  /*5da0*/  FFMA.FTZ R69, R69, c[0x0][0x23c], -R109 ;  /* 0x00008f0045457a23 */ /* 0x000fe4000001086d */
[--C-:B------:R-:W-:Y:S01]  /*5db0*/  FFMA.FTZ R63, R63, c[0x0][0x23c], -R104.reuse ;  /* 0x00008f003f3f7a23 */ /* 0x100fe20000010868 */
[----:B------:R-:W-:Y:S01]  /*5dc0*/  HMMA.16816.F32 R40, R44, R48, R40 ;  /* 0x000000302c28723c */ /* 0x000fe20000001828 */
[--C-:B------:R-:W-:Y:S01]  /*5dd0*/  FFMA.FTZ R68, R68, c[0x0][0x23c], -R104.reuse ;  /* 0x00008f0044447a23 */ /* 0x100fe20000010868 */
[----:B------:R-:W2:Y:S01]  /*5de0*/  MUFU.EX2 R130, R130 ;  /* 0x0000008200827308 */ /* 0x000ea20000000800 */
[----:B------:R-:W-:-:S02]  /*5df0*/  FFMA.FTZ R67, R67, c[0x0][0x23c], -R104 ;  /* 0x00008f0043437a23 */ /* 0x000fc40000010868 */
[----:B------:R-:W-:Y:S02]  /*5e00*/  FFMA.FTZ R72, R72, c[0x0][0x23c], -R104 ;  /* 0x00008f0048487a23 */ /* 0x000fe40000010868 */
[----:B------:R-:W-:Y:S01]  /*5e10*/  FADD.FTZ R107, R108, R107 ;  /* 0x0000006b6c6b7221 */ /* 0x000fe20000010000 */
[----:B------:R-:W-:Y:S01]  /*5e20*/  HMMA.16816.F32 R36, R44, R50, R36 ;  /* 0x000000322c24723c */ /* 0x000fe20000001824 */
[----:B------:R-:W5:Y:S01]  /*5e30*/  LDSM.16.MT88.4 R48, [R226+0xb000] ;  /* 0x00b00000e230783b */ /* 0x000f620000004200 */
[----:B------:R-:W-:Y:S01]  /*5e40*/  MUFU.EX2 R132, R132 ;  /* 0x0000008400847308 */ /* 0x000fe20000000800 */
[----:B------:R-:W-:Y:S02]  /*5e50*/  FADD.FTZ R112, R113, R112 ;  /* 0x0000007071707221 */ /* 0x000fe40000010000 */
[----:B------:R-:W-:Y:S02]  /*5e60*/  FADD.FTZ R107, R106, R107 ;  /* 0x0000006b6a6b7221 */ /* 0x000fe40000010000 */
[----:B-1----:R-:W-:Y:S01]  /*5e70*/  F2FP.PACK_AB R44, R118, R119 ;  /* 0x00000077762c723e */ /* 0x002fe200000000ff */
[----:B------:R-:W-:Y:S01]  /*5e80*/  FADD.FTZ R112, R111, R112 ;  /* 0x000000706f707221 */ /* 0x000fe20000010000 */
[----:B---3--:R-:W-:Y:S01]  /*5e90*/  F2FP.PACK_AB R45, R126, R125 ;  /* 0x0000007d7e2d723e */ /* 0x008fe200000000ff */
[----:B------:R-:W-:Y:S01]  /*5ea0*/  MUFU.EX2 R133, R133 ;  /* 0x0000008500857308 */ /* 0x000fe20000000800 */
[----:B------:R-:W-:Y:S01]  /*5eb0*/  F2FP.PACK_AB R46, R124, R123 ;  /* 0x0000007b7c2e723e */ /* 0x000fe200000000ff */
[----:B------:R-:W-:Y:S01]  /*5ec0*/  FADD.FTZ R105, R105, R107 ;  /* 0x0000006b69697221 */ /* 0x000fe20000010000 */
[----:B----4-:R-:W-:Y:S01]  /*5ed0*/  F2FP.PACK_AB R47, R128, R127 ;  /* 0x0000007f802f723e */ /* 0x010fe200000000ff */
[----:B------:R-:W-:-:S02]  /*5ee0*/  FADD.FTZ R110, R110, R112 ;  /* 0x000000706e6e7221 */ /* 0x000fc40000010000 */
[----:B------:R-:W-:Y:S02]  /*5ef0*/  FADD.FTZ R105, R114, R105 ;  /* 0x0000006972697221 */ /* 0x000fe40000010000 */
[----:B------:R-:W-:Y:S01]  /*5f00*/  MUFU.EX2 R134, R134 ;  /* 0x0000008600867308 */ /* 0x000fe20000000800 */
[----:B------:R-:W-:Y:S01]  /*5f10*/  FADD.FTZ R110, R117, R110 ;  /* 0x0000006e756e7221 */ /* 0x000fe20000010000 */
[C---:B--2---:R-:W-:Y:S01]  /*5f20*/  HMMA.16816.F32 R16, R44.reuse, R28, R16 ;  /* 0x0000001c2c10723c */ /* 0x044fe20000001810 */
[----:B------:R-:W-:Y:S02]  /*5f30*/  FADD.FTZ R122, R122, R105 ;  /* 0x000000697a7a7221 */ /* 0x000fe40000010000 */
[----:B------:R-:W-:Y:S02]  /*5f40*/  FADD.FTZ R116, R116, R110 ;  /* 0x0000006e74747221 */ /* 0x000fe40000010000 */
[--C-:B------:R-:W-:Y:S01]  /*5f50*/  FFMA.FTZ R74, R74, c[0x0][0x23c], -R109.reuse ;  /* 0x00008f004a4a7a23 */ /* 0x100fe2000001086d */
[----:B------:R-:W1:Y:S01]  /*5f60*/  MUFU.EX2 R135, R135 ;  /* 0x0000008700877308 */ /* 0x000e620000000800 */
[--C-:B------:R-:W-:Y:S01]  /*5f70*/  FFMA.FTZ R73, R73, c[0x0][0x23c], -R109.reuse ;  /* 0x00008f0049497a23 */ /* 0x100fe2000001086d */
[----:B------:R-:W-:Y:S01]  /*5f80*/  HMMA.16816.F32 R12, R44, R30, R12 ;  /* 0x0000001e2c0c723c */ /* 0x000fe2000000180c */
[----:B------:R-:W2:Y:S01]  /*5f90*/  LDSM.16.MT88.4 R28, [R228+0xb800] ;  /* 0x00b80000e41c783b */ /* 0x000ea20000004200 */
[----:B------:R-:W-:-:S02]  /*5fa0*/  FFMA.FTZ R78, R78, c[0x0][0x23c], -R109 ;  /* 0x00008f004e4e7a23 */ /* 0x000fc4000001086d */
[----:B------:R-:W-:Y:S02]  /*5fb0*/  FFMA.FTZ R77, R77, c[0x0][0x23c], -R109 ;  /* 0x00008f004d4d7a23 */ /* 0x000fe4000001086d */
[----:B------:R-:W-:Y:S01]  /*5fc0*/  MUFU.EX2 R136, R136 ;  /* 0x0000008800887308 */ /* 0x000fe20000000800 */
[--C-:B------:R-:W-:Y:S01]  /*5fd0*/  FFMA.FTZ R71, R71, c[0x0][0x23c], -R104.reuse ;  /* 0x00008f0047477a23 */ /* 0x100fe20000010868 */
[C---:B-----5:R-:W-:Y:S01]  /*5fe0*/  HMMA.16816.F32 R24, R44.reuse, R32, R24 ;  /* 0x000000202c18723c */ /* 0x060fe20000001818 */
[--C-:B------:R-:W-:Y:S02]  /*5ff0*/  FFMA.FTZ R76, R76, c[0x0][0x23c], -R104.reuse ;  /* 0x00008f004c4c7a23 */ /* 0x100fe40000010868 */
[--C-:B------:R-:W-:Y:S02]  /*6000*/  FFMA.FTZ R75, R75, c[0x0][0x23c], -R104.reuse ;  /* 0x00008f004b4b7a23 */ /* 0x100fe40000010868 */
[----:B------:R-:W-:Y:S01]  /*6010*/  FFMA.FTZ R80, R80, c[0x0][0x23c], -R104 ;  /* 0x00008f0050507a23 */ /* 0x000fe20000010868 */
[----:B------:R-:W3:Y:S01]  /*6020*/  MUFU.EX2 R137, R137 ;  /* 0x0000008900897308 */ /* 0x000ee20000000800 */
[----:B------:R-:W-:Y:S01]  /*6030*/  FADD.FTZ R122, R121, R122 ;  /* 0x0000007a797a7221 */ /* 0x000fe20000010000 */
[----:B------:R-:W-:Y:S01]  /*6040*/  HMMA.16816.F32 R20, R44, R34, R20 ;  /* 0x000000222c14723c */ /* 0x000fe20000001814 */
[----:B------:R-:W4:Y:S01]  /*6050*/  LDSM.16.MT88.4 R32, [R229+0xb800] ;  /* 0x00b80000e520783b */ /* 0x000f220000004200 */
        /* <DEDUP_REMOVED lines=8> */
[----:B------:R-:W5:Y:S01]  /*60e0*/  MUFU.EX2 R142, R142 ;  /* 0x0000008e008e7308 */ /* 0x000f620000000800 */
        /* <DEDUP_REMOVED lines=12> */
[----:B------:R-:W-:Y:S01]  /*61b0*/  FFMA.FTZ R3, R92, c[0x0][0x23c], -R109 ;  /* 0x00008f005c037a23 */ /* 0x000fe2000001086d */
[----:B------:R-:W-:Y:S01]  /*61c0*/  HMMA.16816.F32 R36, R44, R50, R36 ;  /* 0x000000322c24723c */ /* 0x000fe20000001824 */
[----:B------:R-:W5:Y:S01]  /*61d0*/  LDSM.16.MT88.4 R48, [R226+0xb800] ;  /* 0x00b80000e230783b */ /* 0x000f620000004200 */
[----:B------:R-:W-:-:S02]  /*61e0*/  FFMA.FTZ R88, R88, c[0x0][0x23c], -R104 ;  /* 0x00008f0058587a23 */ /* 0x000fc40000010868 */
[----:B------:R-:W-:Y:S02]  /*61f0*/  FFMA.FTZ R87, R87, c[0x0][0x23c], -R104 ;  /* 0x00008f0057577a23 */ /* 0x000fe40000010868 */
[----:B------:R-:W-:Y:S01]  /*6200*/  MUFU.EX2 R146, R146 ;  /* 0x0000009200927308 */ /* 0x000fe20000000800 */
[C---:B------:R-:W-:Y:S01]  /*6210*/  F2FP.PACK_AB R44, R130.reuse, R131 ;  /* 0x00000083822c723e */ /* 0x040fe200000000ff */
[----:B------:R-:W-:Y:S01]  /*6220*/  FADD.FTZ R130, R130, R124 ;  /* 0x0000007c82827221 */ /* 0x000fe20000010000 */
[----:B-1----:R-:W-:Y:S01]  /*6230*/  F2FP.PACK_AB R45, R135, R134 ;  /* 0x00000086872d723e */ /* 0x002fe200000000ff */
        /* <DEDUP_REMOVED lines=8> */
[C---:B--2---:R-:W-:Y:S01]  /*62c0*/  HMMA.16816.F32 R16, R44.reuse, R28, R16 ;  /* 0x0000001c2c10723c */ /* 0x044fe20000001810 */
[--C-:B------:R-:W-:Y:S01]  /*62d0*/  FFMA.FTZ R92, R97, c[0x0][0x23c], -R109.reuse ;  /* 0x00008f00615c7a23 */ /* 0x100fe2000001086d */
[----:B------:R-:W-:Y:S01]  /*62e0*/  MUFU.EX2 R148, R148 ;  /* 0x0000009400947308 */ /* 0x000fe20000000800 */
[----:B------:R-:W-:Y:S01]  /*62f0*/  FADD.FTZ R136, R137, R136 ;  /* 0x0000008889887221 */ /* 0x000fe20000010000 */
[----:B------:R-:W-:Y:S01]  /*6300*/  LDSM.16.MT88.4 R132, [R228+0x11800] ;  /* 0x01180000e484783b */ /* 0x000fe20000004200 */
[----:B------:R-:W-:Y:S02]  /*6310*/  FFMA.FTZ R252, R102, c[0x0][0x23c], -R109 ;  /* 0x00008f0066fc7a23 */ /* 0x000fe4000001086d */
[----:B------:R-:W-:Y:S01]  /*6320*/  FFMA.FTZ R251, R100, c[0x0][0x23c], -R104 ;  /* 0x00008f0064fb7a23 */ /* 0x000fe20000010868 */
[C---:B------:R-:W-:Y:S01]  /*6330*/  HMMA.16816.F32 R12, R44.reuse, R30, R12 ;  /* 0x0000001e2c0c723c */ /* 0x040fe2000000180c */
[----:B------:R-:W2:Y:S01]  /*6340*/  LDSM.16.MT88.4 R28, [R228+0xc000] ;  /* 0x00c00000e41c783b */ /* 0x000ea20000004200 */
[----:B------:R-:W3:Y:S06]  /*6350*/  MUFU.EX2 R149, R149 ;  /* 0x0000009500957308 */ /* 0x000eec0000000800 */
[C---:B----4-:R-:W-:Y:S02]  /*6360*/  HMMA.16816.F32 R24, R44.reuse, R32, R24 ;  /* 0x000000202c18723c */ /* 0x050fe40000001818 */
[----:B------:R-:W-:Y:S06]  /*6370*/  MUFU.EX2 R151, R151 ;  /* 0x0000009700977308 */ /* 0x000fec0000000800 */
[C---:B------:R-:W-:Y:S01]  /*6380*/  HMMA.16816.F32 R20, R44.reuse, R34, R20 ;  /* 0x000000222c14723c */ /* 0x040fe20000001814 */
[----:B------:R-:W4:Y:S01]  /*6390*/  LDSM.16.MT88.4 R32, [R229+0xc000] ;  /* 0x00c00000e520783b */ /* 0x000f220000004200 */
[----:B------:R-:W1:Y:S06]  /*63a0*/  MUFU.EX2 R150, R150 ;  /* 0x0000009600967308 */ /* 0x000e6c0000000800 */
[C---:B------:R-:W-:Y:S02]  /*63b0*/  HMMA.16816.F32 R8, R44.reuse, R52, R8 ;  /* 0x000000342c08723c */ /* 0x040fe40000001808 */
[----:B------:R-:W-:Y:S06]  /*63c0*/  MUFU.EX2 R154, R154 ;  /* 0x0000009a009a7308 */ /* 0x000fec0000000800 */
[C---:B------:R-:W-:Y:S01]  /*63d0*/  HMMA.16816.F32 R4, R44.reuse, R54, R4 ;  /* 0x000000362c04723c */ /* 0x040fe20000001804 */
[----:B------:R-:W4:Y:S01]  /*63e0*/  LDSM.16.MT88.4 R52, [R227+0xc000] ;  /* 0x00c00000e334783b */ /* 0x000f220000004200 */
[----:B------:R-:W-:Y:S06]  /*63f0*/  MUFU.EX2 R155, R155 ;  /* 0x0000009b009b7308 */ /* 0x000fec0000000800 */
[C---:B-----5:R-:W-:Y:S02]  /*6400*/  HMMA.16816.F32 R40, R44.reuse, R48, R40 ;  /* 0x000000302c28723c */ /* 0x060fe40000001828 */
[----:B------:R-:W-:Y:S06]  /*6410*/  MUFU.EX2 R156, R156 ;  /* 0x0000009c009c7308 */ /* 0x000fec0000000800 */
[----:B------:R-:W-:Y:S01]  /*6420*/  HMMA.16816.F32 R36, R44, R50, R36 ;  /* 0x000000322c24723c */ /* 0x000fe20000001824 */
[----:B------:R-:W5:Y:S01]  /*6430*/  LDSM.16.MT88.4 R48, [R226+0xc000] ;  /* 0x00c00000e230783b */ /* 0x000f620000004200 */
[----:B------:R-:W2:Y:S05]  /*6440*/  MUFU.EX2 R157, R157 ;  /* 0x0000009d009d7308 */ /* 0x000eaa0000000800 */
[----:B------:R-:W-:Y:S01]  /*6450*/  F2FP.PACK_AB R44, R142, R143 ;  /* 0x0000008f8e2c723e */ /* 0x000fe200000000ff */
[----:B------:R-:W-:Y:S01]  /*6460*/  FADD.FTZ R143, R143, R130 ;  /* 0x000000828f8f7221 */ /* 0x000fe20000010000 */
[----:B-1----:R-:W-:Y:S01]  /*6470*/  F2FP.PACK_AB R45, R147, R146 ;  /* 0x00000092932d723e */ /* 0x002fe200000000ff */
[----:B------:R-:W-:Y:S01]  /*6480*/  MUFU.EX2 R158, R158 ;  /* 0x0000009e009e7308 */ /* 0x000fe20000000800 */
[----:B------:R-:W-:Y:S01]  /*6490*/  F2FP.PACK_AB R46, R145, R144 ;  /* 0x00000090912e723e */ /* 0x000fe200000000ff */
[----:B------:R-:W-:Y:S01]  /*64a0*/  FADD.FTZ R146, R146, R136 ;  /* 0x0000008892927221 */ /* 0x000fe20000010000 */
[----:B---3--:R-:W-:Y:S01]  /*64b0*/  F2FP.PACK_AB R47, R149, R148 ;  /* 0x00000094952f723e */ /* 0x008fe200000000ff */
[----:B------:R-:W-:-:S02]  /*64c0*/  FADD.FTZ R143, R142, R143 ;  /* 0x0000008f8e8f7221 */ /* 0x000fc40000010000 */
[----:B------:R-:W-:Y:S02]  /*64d0*/  FADD.FTZ R146, R147, R146 ;  /* 0x0000009293927221 */ /* 0x000fe40000010000 */
[----:B------:R-:W1:Y:S01]  /*64e0*/  MUFU.EX2 R159, R159 ;  /* 0x0000009f009f7308 */ /* 0x000e620000000800 */
[----:B------:R-:W-:Y:S01]  /*64f0*/  FADD.FTZ R144, R144, R143 ;  /* 0x0000008f90907221 */ /* 0x000fe20000010000 */
[C---:B--2---:R-:W-:Y:S01]  /*6500*/  HMMA.16816.F32 R16, R44.reuse, R28, R16 ;  /* 0x0000001c2c10723c */ /* 0x044fe20000001810 */
[----:B------:R-:W-:Y:S02]  /*6510*/  FADD.FTZ R148, R148, R146 ;  /* 0x0000009294947221 */ /* 0x000fe40000010000 */
[----:B------:R-:W-:Y:S02]  /*6520*/  FADD.FTZ R144, R145, R144 ;  /* 0x0000009091907221 */ /* 0x000fe40000010000 */
        /* <DEDUP_REMOVED lines=9> */
[----:B------:R-:W-:Y:S02]  /*65c0*/  MUFU.EX2 R171, R171 ;  /* 0x000000ab00ab7308 */ /* 0x000fe40000000800 */
        /* <DEDUP_REMOVED lines=10> */
[----:B------:R-:W-:Y:S01]  /*6670*/  F2FP.PACK_AB R44, R150, R151 ;  /* 0x00000097962c723e */ /* 0x000fe200000000ff */
[----:B------:R-:W-:Y:S01]  /*6680*/  FADD.FTZ R151, R151, R144 ;  /* 0x0000009097977221 */ /* 0x000fe20000010000 */
[----:B------:R-:W-:Y:S01]  /*6690*/  F2FP.PACK_AB R45, R157, R156 ;  /* 0x0000009c9d2d723e */ /* 0x000fe200000000ff */
[----:B------:R-:W-:Y:S01]  /*66a0*/  FADD.FTZ R156, R156, R148 ;  /* 0x000000949c9c7221 */ /* 0x000fe20000010000 */
[----:B------:R-:W-:Y:S01]  /*66b0*/  F2FP.PACK_AB R46, R155, R154 ;  /* 0x0000009a9b2e723e */ /* 0x000fe200000000ff */
[----:B------:R-:W-:Y:S01]  /*66c0*/  FADD.FTZ R151, R150, R151 ;  /* 0x0000009796977221 */ /* 0x000fe20000010000 */
[----:B-1----:R-:W-:Y:S01]  /*66d0*/  F2FP.PACK_AB R47, R159, R158 ;  /* 0x0000009e9f2f723e */ /* 0x002fe200000000ff */
[----:B------:R-:W-:Y:S01]  /*66e0*/  MUFU.EX2 R183, R183 ;  /* 0x000000b700b77308 */ /* 0x000fe20000000800 */
[----:B------:R-:W-:-:S02]  /*66f0*/  FADD.FTZ R156, R157, R156 ;  /* 0x0000009c9d9c7221 */ /* 0x000fc40000010000 */
[----:B------:R-:W-:Y:S02]  /*6700*/  FADD.FTZ R154, R154, R151 ;  /* 0x000000979a9a7221 */ /* 0x000fe40000010000 */
[----:B------:R-:W-:Y:S01]  /*6710*/  FADD.FTZ R158, R158, R156 ;  /* 0x0000009c9e9e7221 */ /* 0x000fe20000010000 */
[----:B--2---:R-:W-:Y:S01]  /*6720*/  HMMA.16816.F32 R16, R44, R28, R16 ;  /* 0x0000001c2c10723c */ /* 0x004fe20000001810 */
[----:B------:R-:W-:Y:S01]  /*6730*/  FADD.FTZ R154, R155, R154 ;  /* 0x0000009a9b9a7221 */ /* 0x000fe20000010000 */
[----:B------:R-:W1:Y:S01]  /*6740*/  MUFU.EX2 R182, R182 ;  /* 0x000000b600b67308 */ /* 0x000e620000000800 */
[----:B------:R-:W-:-:S05]  /*6750*/  FADD.FTZ R158, R159, R158 ;  /* 0x0000009e9f9e7221 */ /* 0x000fca0000010000 */
[C---:B------:R-:W-:Y:S01]  /*6760*/  HMMA.16816.F32 R12, R44.reuse, R30, R12 ;  /* 0x0000001e2c0c723c */ /* 0x040fe2000000180c */
[----:B------:R-:W2:Y:S01]  /*6770*/  LDSM.16.MT88.4 R28, [R228+0xd000] ;  /* 0x00d00000e41c783b */ /* 0x000ea20000004200 */
[----:B------:R-:W-:Y:S06]  /*6780*/  MUFU.EX2 R187, R187 ;  /* 0x000000bb00bb7308 */ /* 0x000fec0000000800 */
[C---:B----4-:R-:W-:Y:S02]  /*6790*/  HMMA.16816.F32 R24, R44.reuse, R32, R24 ;  /* 0x000000202c18723c */ /* 0x050fe40000001818 */
[----:B------:R-:W-:Y:S06]  /*67a0*/  MUFU.EX2 R186, R186 ;  /* 0x000000ba00ba7308 */ /* 0x000fec0000000800 */
[C---:B------:R-:W-:Y:S01]  /*67b0*/  HMMA.16816.F32 R20, R44.reuse, R34, R20 ;  /* 0x000000222c14723c */ /* 0x040fe20000001814 */
[----:B------:R-:W4:Y:S01]  /*67c0*/  LDSM.16.MT88.4 R32, [R229+0xd000] ;  /* 0x00d00000e520783b */ /* 0x000f220000004200 */
        /* <DEDUP_REMOVED lines=9> */
[----:B------:R-:W1:Y:S01]  /*6860*/  LDSM.16.MT88.4 R48, [R226+0xd000] ;  /* 0x00d00000e230783b */ /* 0x000e620000004200 */
[----:B------:R-:W1:Y:S05]  /*6870*/  MUFU.EX2 R174, R174 ;  /* 0x000000ae00ae7308 */ /* 0x000e6a0000000800 */
[----:B------:R-:W-:Y:S01]  /*6880*/  F2FP.PACK_AB R44, R168, R169 ;  /* 0x000000a9a82c723e */ /* 0x000fe200000000ff */
[----:B------:R-:W-:Y:S01]  /*6890*/  FADD.FTZ R169, R169, R154 ;  /* 0x0000009aa9a97221 */ /* 0x000fe20000010000 */
[----:B------:R-:W-:Y:S01]  /*68a0*/  F2FP.PACK_AB R45, R176, R175 ;  /* 0x000000afb02d723e */ /* 0x000fe200000000ff */
[----:B------:R-:W1:Y:S01]  /*68b0*/  MUFU.EX2 R173, R173 ;  /* 0x000000ad00ad7308 */ /* 0x000e620000000800 */
[----:B------:R-:W-:Y:S01]  /*68c0*/  F2FP.PACK_AB R46, R171, R170 ;  /* 0x000000aaab2e723e */ /* 0x000fe200000000ff */
[----:B------:R-:W-:Y:S01]  /*68d0*/  FADD.FTZ R175, R175, R158 ;  /* 0x0000009eafaf7221 */ /* 0x000fe20000010000 */
[----:B------:R-:W-:Y:S01]  /*68e0*/  F2FP.PACK_AB R47, R181, R178 ;  /* 0x000000b2b52f723e */ /* 0x000fe200000000ff */
[----:B------:R-:W-:Y:S01]  /*68f0*/  FADD.FTZ R169, R168, R169 ;  /* 0x000000a9a8a97221 */ /* 0x000fe20000010000 */
[----:B------:R-:W-:Y:S01]  /*6900*/  LDSM.16.MT88.4 R156, [R229+0x11800] ;  /* 0x01180000e59c783b */ /* 0x000fe20000004200 */
[----:B------:R-:W-:-:S02]  /*6910*/  FADD.FTZ R175, R176, R175 ;  /* 0x000000afb0af7221 */ /* 0x000fc40000010000 */
[----:B------:R-:W-:Y:S01]  /*6920*/  MUFU.EX2 R172, R172 ;  /* 0x000000ac00ac7308 */ /* 0x000fe20000000800 */
        /* <DEDUP_REMOVED lines=8> */
[----:B------:R-:W-:Y:S02]  /*69b0*/  MUFU.EX2 R164, R164 ;  /* 0x000000a400a47308 */ /* 0x000fe40000000800 */
[C---:B----4-:R-:W-:Y:S06]  /*69c0*/  HMMA.16816.F32 R24, R44.reuse, R32, R24 ;  /* 0x000000202c18723c */ /* 0x050fec0000001818 */
[----:B------:R-:W4:Y:S02]  /*69d0*/  MUFU.EX2 R163, R163 ;  /* 0x000000a300a37308 */ /* 0x000f240000000800 */
[C---:B------:R-:W-:Y:S01]  /*69e0*/  HMMA.16816.F32 R20, R44.reuse, R34, R20 ;  /* 0x000000222c14723c */ /* 0x040fe20000001814 */
[----:B------:R-:W2:Y:S05]  /*69f0*/  LDSM.16.MT88.4 R32, [R229+0xd800] ;  /* 0x00d80000e520783b */ /* 0x000eaa0000004200 */
[----:B------:R-:W-:Y:S02]  /*6a00*/  MUFU.EX2 R162, R162 ;  /* 0x000000a200a27308 */ /* 0x000fe40000000800 */
[C---:B-1----:R-:W-:Y:S06]  /*6a10*/  HMMA.16816.F32 R8, R44.reuse, R52, R8 ;  /* 0x000000342c08723c */ /* 0x042fec0000001808 */
[----:B------:R-:W1:Y:S02]  /*6a20*/  MUFU.EX2 R161, R161 ;  /* 0x000000a100a17308 */ /* 0x000e640000000800 */
[C---:B------:R-:W-:Y:S01]  /*6a30*/  HMMA.16816.F32 R4, R44.reuse, R54, R4 ;  /* 0x000000362c04723c */ /* 0x040fe20000001804 */
[----:B------:R-:W1:Y:S05]  /*6a40*/  LDSM.16.MT88.4 R52, [R227+0xd800] ;  /* 0x00d80000e334783b */ /* 0x000e6a0000004200 */
[----:B------:R-:W1:Y:S02]  /*6a50*/  MUFU.EX2 R160, R160 ;  /* 0x000000a000a07308 */ /* 0x000e640000000800 */
[C---:B------:R-:W-:Y:S06]  /*6a60*/  HMMA.16816.F32 R40, R44.reuse, R48, R40 ;  /* 0x000000302c28723c */ /* 0x040fec0000001828 */
[----:B------:R-:W-:Y:S02]  /*6a70*/  MUFU.EX2 R153, R153 ;  /* 0x0000009900997308 */ /* 0x000fe40000000800 */
[----:B------:R-:W-:Y:S01]  /*6a80*/  HMMA.16816.F32 R36, R44, R50, R36 ;  /* 0x000000322c24723c */ /* 0x000fe20000001824 */
[----:B------:R-:W1:Y:S05]  /*6a90*/  LDSM.16.MT88.4 R48, [R226+0xd800] ;  /* 0x00d80000e230783b */ /* 0x000e6a0000004200 */
[----:B------:R-:W-:Y:S01]  /*6aa0*/  MUFU.EX2 R152, R152 ;  /* 0x0000009800987308 */ /* 0x000fe20000000800 */
[----:B------:R-:W-:Y:S01]  /*6ab0*/  F2FP.PACK_AB R44, R182, R183 ;  /* 0x000000b7b62c723e */ /* 0x000fe200000000ff */
[----:B------:R-:W-:Y:S01]  /*6ac0*/  FADD.FTZ R183, R183, R170 ;  /* 0x000000aab7b77221 */ /* 0x000fe20000010000 */
[----:B---3--:R-:W-:Y:S01]  /*6ad0*/  F2FP.PACK_AB R45, R184, R185 ;  /* 0x000000b9b82d723e */ /* 0x008fe200000000ff */
[----:B------:R-:W-:Y:S01]  /*6ae0*/  FADD.FTZ R185, R185, R178 ;  /* 0x000000b2b9b97221 */ /* 0x000fe20000010000 */
[----:B------:R-:W-:Y:S01]  /*6af0*/  F2FP.PACK_AB R46, R186, R187 ;  /* 0x000000bbba2e723e */ /* 0x000fe200000000ff */
[----:B------:R-:W-:Y:S01]  /*6b00*/  FADD.FTZ R183, R182, R183 ;  /* 0x000000b7b6b77221 */ /* 0x000fe20000010000 */
[----:B-----5:R-:W-:Y:S01]  /*6b10*/  F2FP.PACK_AB R47, R177, R179 ;  /* 0x000000b3b12f723e */ /* 0x020fe200000000ff */
[----:B------:R-:W-:Y:S01]  /*6b20*/  MUFU.EX2 R141, R141 ;  /* 0x0000008d008d7308 */ /* 0x000fe20000000800 */
[----:B------:R-:W-:-:S02]  /*6b30*/  FADD.FTZ R185, R184, R185 ;  /* 0x000000b9b8b97221 */ /* 0x000fc40000010000 */
[----:B------:R-:W-:Y:S02]  /*6b40*/  FADD.FTZ R187, R187, R183 ;  /* 0x000000b7bbbb7221 */ /* 0x000fe40000010000 */
[----:B------:R-:W-:Y:S01]  /*6b50*/  FADD.FTZ R179, R179, R185 ;  /* 0x000000b9b3b37221 */ /* 0x000fe20000010000 */
[----:B--2---:R-:W-:Y:S01]  /*6b60*/  HMMA.16816.F32 R16, R44, R28, R16 ;  /* 0x0000001c2c10723c */ /* 0x004fe20000001810 */
[----:B------:R-:W-:Y:S01]  /*6b70*/  FADD.FTZ R186, R186, R187 ;  /* 0x000000bbbaba7221 */ /* 0x000fe20000010000 */
[----:B------:R-:W2:Y:S01]  /*6b80*/  MUFU.EX2 R140, R140 ;  /* 0x0000008c008c7308 */ /* 0x000ea20000000800 */
[----:B------:R-:W-:Y:S02]  /*6b90*/  FADD.FTZ R179, R177, R179 ;  /* 0x000000b3b1b37221 */ /* 0x000fe40000010000 */
[----:B------:R-:W-:-:S03]  /*6ba0*/  FADD.FTZ R186, R174, R186 ;  /* 0x000000baaeba7221 */ /* 0x000fc60000010000 */
[C---:B------:R-:W-:Y:S01]  /*6bb0*/  HMMA.16816.F32 R12, R44.reuse, R30, R12 ;  /* 0x0000001e2c0c723c */ /* 0x040fe2000000180c */
[----:B------:R-:W3:Y:S01]  /*6bc0*/  LDSM.16.MT88.4 R28, [R228+0xe000] ;  /* 0x00e00000e41c783b */ /* 0x000ee20000004200 */
[----:B------:R-:W5:Y:S06]  /*6bd0*/  MUFU.EX2 R139, R139 ;  /* 0x0000008b008b7308 */ /* 0x000f6c0000000800 */
[C---:B------:R-:W-:Y:S02]  /*6be0*/  HMMA.16816.F32 R24, R44.reuse, R32, R24 ;  /* 0x000000202c18723c */ /* 0x040fe40000001818 */
[----:B------:R-:W-:Y:S06]  /*6bf0*/  MUFU.EX2 R138, R138 ;  /* 0x0000008a008a7308 */ /* 0x000fec0000000800 */
[C---:B------:R-:W-:Y:S01]  /*6c00*/  HMMA.16816.F32 R20, R44.reuse, R34, R20 ;  /* 0x000000222c14723c */ /* 0x040fe20000001814 */
[----:B------:R-:W2:Y:S01]  /*6c10*/  LDSM.16.MT88.4 R32, [R229+0xe000] ;  /* 0x00e00000e520783b */ /* 0x000ea20000004200 */
[----:B------:R-:W2:Y:S06]  /*6c20*/  MUFU.EX2 R129, R129 ;  /* 0x0000008100817308 */ /* 0x000eac0000000800 */
[C---:B-1----:R-:W-:Y:S02]  /*6c30*/  HMMA.16816.F32 R8, R44.reuse, R52, R8 ;  /* 0x000000342c08723c */ /* 0x042fe40000001808 */
[----:B------:R-:W-:Y:S06]  /*6c40*/  MUFU.EX2 R58, R58 ;  /* 0x0000003a003a7308 */ /* 0x000fec0000000800 */
[C---:B------:R-:W-:Y:S01]  /*6c50*/  HMMA.16816.F32 R4, R44.reuse, R54, R4 ;  /* 0x000000362c04723c */ /* 0x040fe20000001804 */
[----:B------:R-:W1:Y:S01]  /*6c60*/  LDSM.16.MT88.4 R52, [R227+0xe000] ;  /* 0x00e00000e334783b */ /* 0x000e620000004200 */
[----:B------:R-:W-:Y:S06]  /*6c70*/  MUFU.EX2 R57, R57 ;  /* 0x0000003900397308 */ /* 0x000fec0000000800 */
[C---:B------:R-:W-:Y:S02]  /*6c80*/  HMMA.16816.F32 R40, R44.reuse, R48, R40 ;  /* 0x000000302c28723c */ /* 0x040fe40000001828 */
[----:B------:R-:W-:Y:S05]  /*6c90*/  MUFU.EX2 R62, R62 ;  /* 0x0000003e003e7308 */ /* 0x000fea0000000800 */
[----:B------:R-:W-:Y:S01]  /*6ca0*/  F2FP.PACK_AB R48, R173, R174 ;  /* 0x000000aead30723e */ /* 0x000fe200000000ff */
[----:B------:R-:W-:Y:S01]  /*6cb0*/  HMMA.16816.F32 R36, R44, R50, R36 ;  /* 0x000000322c24723c */ /* 0x000fe20000001824 */
[----:B----4-:R-:W-:Y:S01]  /*6cc0*/  F2FP.PACK_AB R49, R163, R164 ;  /* 0x000000a4a331723e */ /* 0x010fe200000000ff */
[----:B------:R-:W4:Y:S01]  /*6cd0*/  LDSM.16.MT88.4 R44, [R226+0xe000] ;  /* 0x00e00000e22c783b */ /* 0x000f220000004200 */
[----:B------:R-:W-:Y:S01]  /*6ce0*/  MUFU.EX2 R61, R61 ;  /* 0x0000003d003d7308 */ /* 0x000fe20000000800 */
[----:B------:R-:W-:-:S02]  /*6cf0*/  FADD.FTZ R164, R164, R179 ;  /* 0x000000b3a4a47221 */ /* 0x000fc40000010000 */
[----:B------:R-:W-:Y:S01]  /*6d00*/  FADD.FTZ R173, R173, R186 ;  /* 0x000000baadad7221 */ /* 0x000fe20000010000 */
[----:B------:R-:W-:Y:S01]  /*6d10*/  F2FP.PACK_AB R50, R165, R172 ;  /* 0x000000aca532723e */ /* 0x000fe200000000ff */
[----:B------:R-:W-:Y:S01]  /*6d20*/  FADD.FTZ R164, R163, R164 ;  /* 0x000000a4a3a47221 */ /* 0x000fe20000010000 */
[----:B------:R-:W-:Y:S01]  /*6d30*/  F2FP.PACK_AB R51, R161, R162 ;  /* 0x000000a2a133723e */ /* 0x000fe200000000ff */
[----:B------:R-:W-:Y:S01]  /*6d40*/  FADD.FTZ R173, R172, R173 ;  /* 0x000000adacad7221 */ /* 0x000fe20000010000 */
[----:B------:R-:W1:Y:S01]  /*6d50*/  MUFU.EX2 R56, R56 ;  /* 0x0000003800387308 */ /* 0x000e620000000800 */
[----:B------:R-:W-:Y:S02]  /*6d60*/  FADD.FTZ R162, R162, R164 ;  /* 0x000000a4a2a27221 */ /* 0x000fe40000010000 */
[----:B------:R-:W-:Y:S02]  /*6d70*/  FADD.FTZ R165, R165, R173 ;  /* 0x000000ada5a57221 */ /* 0x000fe40000010000 */
[----:B---3--:R-:W-:Y:S01]  /*6d80*/  HMMA.16816.F32 R16, R48, R28, R16 ;  /* 0x0000001c3010723c */ /* 0x008fe20000001810 */
[----:B------:R-:W-:-:S02]  /*6d90*/  FADD.FTZ R162, R161, R162 ;  /* 0x000000a2a1a27221 */ /* 0x000fc40000010000 */
[----:B------:R-:W3:Y:S01]  /*6da0*/  MUFU.EX2 R60, R60 ;  /* 0x0000003c003c7308 */ /* 0x000ee20000000800 */
[----:B------:R-:W-:Y:S02]  /*6db0*/  FADD.FTZ R165, R160, R165 ;  /* 0x000000a5a0a57221 */ /* 0x000fe40000010000 */
[----:B--2---:R-:W-:Y:S02]  /*6dc0*/  FADD.FTZ R162, R140, R162 ;  /* 0x000000a28ca27221 */ /* 0x004fe40000010000 */
[C---:B------:R-:W-:Y:S01]  /*6dd0*/  HMMA.16816.F32 R12, R48.reuse, R30, R12 ;  /* 0x0000001e300c723c */ /* 0x040fe2000000180c */
[----:B------:R-:W2:Y:S01]  /*6de0*/  LDSM.16.MT88.4 R28, [R228+0xe800] ;  /* 0x00e80000e41c783b */ /* 0x000ea20000004200 */
[C---:B------:R-:W-:Y:S01]  /*6df0*/  FADD.FTZ R165, R153.reuse, R165 ;  /* 0x000000a599a57221 */ /* 0x040fe20000010000 */
[----:B------:R-:W-:Y:S05]  /*6e00*/  MUFU.EX2 R59, R59 ;  /* 0x0000003b003b7308 */ /* 0x000fea0000000800 */
[C---:B------:R-:W-:Y:S03]  /*6e10*/  HMMA.16816.F32 R24, R48.reuse, R32, R24 ;  /* 0x000000203018723c */ /* 0x040fe60000001818 */
[----:B------:R-:W2:Y:S05]  /*6e20*/  MUFU.EX2 R64, R64 ;  /* 0x0000004000407308 */ /* 0x000eaa0000000800 */
[C---:B------:R-:W-:Y:S01]  /*6e30*/  HMMA.16816.F32 R20, R48.reuse, R34, R20 ;  /* 0x000000223014723c */ /* 0x040fe20000001814 */
[----:B------:R-:W2:Y:S02]  /*6e40*/  LDSM.16.MT88.4 R32, [R229+0xe800] ;  /* 0x00e80000e520783b */ /* 0x000ea40000004200 */
[----:B------:R-:W-:Y:S05]  /*6e50*/  MUFU.EX2 R66, R66 ;  /* 0x0000004200427308 */ /* 0x000fea0000000800 */
[C---:B-1----:R-:W-:Y:S03]  /*6e60*/  HMMA.16816.F32 R8, R48.reuse, R52, R8 ;  /* 0x000000343008723c */ /* 0x042fe60000001808 */
[----:B------:R-:W1:Y:S05]  /*6e70*/  MUFU.EX2 R65, R65 ;  /* 0x0000004100417308 */ /* 0x000e6a0000000800 */
[C---:B------:R-:W-:Y:S01]  /*6e80*/  HMMA.16816.F32 R4, R48.reuse, R54, R4 ;  /* 0x000000363004723c */ /* 0x040fe20000001804 */
[----:B------:R-:W-:Y:S02]  /*6e90*/  LDSM.16.MT88.4 R52, [R226+0xe800] ;  /* 0x00e80000e234783b */ /* 0x000fe40000004200 */
[----:B------:R-:W-:Y:S05]  /*6ea0*/  MUFU.EX2 R70, R70 ;  /* 0x0000004600467308 */ /* 0x000fea0000000800 */
[C---:B----4-:R-:W-:Y:S03]  /*6eb0*/  HMMA.16816.F32 R40, R48.reuse, R44, R40 ;  /* 0x0000002c3028723c */ /* 0x050fe60000001828 */
[----:B------:R-:W-:Y:S05]  /*6ec0*/  MUFU.EX2 R69, R69 ;  /* 0x0000004500457308 */ /* 0x000fea0000000800 */
[----:B------:R-:W-:Y:S01]  /*6ed0*/  HMMA.16816.F32 R36, R48, R46, R36 ;  /* 0x0000002e3024723c */ /* 0x000fe20000001824 */
[----:B------:R-:W4:Y:S02]  /*6ee0*/  LDSM.16.MT88.4 R44, [R227+0xe800] ;  /* 0x00e80000e32c783b */ /* 0x000f240000004200 */
[----:B------:R-:W-:Y:S04]  /*6ef0*/  MUFU.EX2 R63, R63 ;  /* 0x0000003f003f7308 */ /* 0x000fe80000000800 */
[----:B------:R-:W-:-:S02]  /*6f00*/  F2FP.PACK_AB R48, R153, R160 ;  /* 0x000000a09930723e */ /* 0x000fc400000000ff */
[C---:B-----5:R-:W-:Y:S01]  /*6f10*/  F2FP.PACK_AB R49, R139.reuse, R140 ;  /* 0x0000008c8b31723e */ /* 0x060fe200000000ff */
[----:B------:R-:W-:Y:S01]  /*6f20*/  FADD.FTZ R139, R139, R162 ;  /* 0x000000a28b8b7221 */ /* 0x000fe20000010000 */
[----:B------:R-:W-:Y:S01]  /*6f30*/  F2FP.PACK_AB R50, R141, R152 ;  /* 0x000000988d32723e */ /* 0x000fe200000000ff */
[----:B------:R-:W5:Y:S01]  /*6f40*/  MUFU.EX2 R68, R68 ;  /* 0x0000004400447308 */ /* 0x000f620000000800 */
[----:B------:R-:W-:Y:S01]  /*6f50*/  F2FP.PACK_AB R51, R129, R138 ;  /* 0x0000008a8133723e */ /* 0x000fe200000000ff */
[----:B------:R-:W-:Y:S02]  /*6f60*/  FADD.FTZ R152, R152, R165 ;  /* 0x000000a598987221 */ /* 0x000fe40000010000 */
[----:B------:R-:W-:Y:S02]  /*6f70*/  FADD.FTZ R139, R138, R139 ;  /* 0x0000008b8a8b7221 */ /* 0x000fe40000010000 */
[----:B------:R-:W-:Y:S02]  /*6f80*/  FADD.FTZ R152, R141, R152 ;  /* 0x000000988d987221 */ /* 0x000fe40000010000 */
[----:B--2---:R-:W-:Y:S01]  /*6f90*/  HMMA.16816.F32 R16, R48, R28, R16 ;  /* 0x0000001c3010723c */ /* 0x004fe20000001810 */
[----:B------:R-:W-:Y:S01]  /*6fa0*/  MUFU.EX2 R67, R67 ;  /* 0x0000004300437308 */ /* 0x000fe20000000800 */
[----:B------:R-:W-:-:S02]  /*6fb0*/  FADD.FTZ R129, R129, R139 ;  /* 0x0000008b81817221 */ /* 0x000fc40000010000 */
[----:B------:R-:W-:Y:S02]  /*6fc0*/  LDSM.16.MT88.4 R136, [R227+0x11800] ;  /* 0x01180000e388783b */ /* 0x000fe40000004200 */
[----:B------:R-:W-:Y:S02]  /*6fd0*/  FADD.FTZ R129, R56, R129 ;  /* 0x0000008138817221 */ /* 0x000fe40000010000 */
[C---:B------:R-:W-:Y:S01]  /*6fe0*/  HMMA.16816.F32 R12, R48.reuse, R30, R12 ;  /* 0x0000001e300c723c */ /* 0x040fe2000000180c */
[----:B------:R-:W2:Y:S01]  /*6ff0*/  LDSM.16.MT88.4 R28, [R228+0xf000] ;  /* 0x00f00000e41c783b */ /* 0x000ea20000004200 */
[----:B------:R-:W1:Y:S06]  /*7000*/  MUFU.EX2 R72, R72 ;  /* 0x0000004800487308 */ /* 0x000e6c0000000800 */
[C---:B------:R-:W-:Y:S02]  /*7010*/  HMMA.16816.F32 R24, R48.reuse, R32, R24 ;  /* 0x000000203018723c */ /* 0x040fe40000001818 */
[----:B------:R-:W-:Y:S06]  /*7020*/  MUFU.EX2 R74, R74 ;  /* 0x0000004a004a7308 */ /* 0x000fec0000000800 */
[C---:B------:R-:W-:Y:S01]  /*7030*/  HMMA.16816.F32 R20, R48.reuse, R34, R20 ;  /* 0x000000223014723c */ /* 0x040fe20000001814 */
[----:B------:R-:W1:Y:S01]  /*7040*/  LDSM.16.MT88.4 R32, [R229+0xf000] ;  /* 0x00f00000e520783b */ /* 0x000e620000004200 */
[----:B------:R-:W1:Y:S06]  /*7050*/  MUFU.EX2 R73, R73 ;  /* 0x0000004900497308 */ /* 0x000e6c0000000800 */
[C---:B----4-:R-:W-:Y:S02]  /*7060*/  HMMA.16816.F32 R8, R48.reuse, R44, R8 ;  /* 0x0000002c3008723c */ /* 0x050fe40000001808 */
[----:B------:R-:W-:Y:S06]  /*7070*/  MUFU.EX2 R78, R78 ;  /* 0x0000004e004e7308 */ /* 0x000fec0000000800 */
[C---:B------:R-:W-:Y:S01]  /*7080*/  HMMA.16816.F32 R4, R48.reuse, R46, R4 ;  /* 0x0000002e3004723c */ /* 0x040fe20000001804 */
[----:B------:R-:W4:Y:S01]  /*7090*/  LDSM.16.MT88.4 R44, [R227+0xf000] ;  /* 0x00f00000e32c783b */ /* 0x000f220000004200 */
[----:B------:R-:W-:Y:S06]  /*70a0*/  MUFU.EX2 R77, R77 ;  /* 0x0000004d004d7308 */ /* 0x000fec0000000800 */
[C---:B------:R-:W-:Y:S02]  /*70b0*/  HMMA.16816.F32 R40, R48.reuse, R52, R40 ;  /* 0x000000343028723c */ /* 0x040fe40000001828 */
[----:B------:R-:W-:Y:S06]  /*70c0*/  MUFU.EX2 R71, R71 ;  /* 0x0000004700477308 */ /* 0x000fec0000000800 */
[----:B------:R-:W-:Y:S01]  /*70d0*/  HMMA.16816.F32 R36, R48, R54, R36 ;  /* 0x000000363024723c */ /* 0x000fe20000001824 */
[----:B------:R-:W4:Y:S01]  /*70e0*/  LDSM.16.MT88.4 R52, [R226+0xf000] ;  /* 0x00f00000e234783b */ /* 0x000f220000004200 */
[----:B------:R-:W1:Y:S05]  /*70f0*/  MUFU.EX2 R76, R76 ;  /* 0x0000004c004c7308 */ /* 0x000e6a0000000800 */
[----:B------:R-:W-:Y:S01]  /*7100*/  F2FP.PACK_AB R48, R57, R58 ;  /* 0x0000003a3930723e */ /* 0x000fe200000000ff */
[----:B------:R-:W-:Y:S01]  /*7110*/  FADD.FTZ R58, R58, R152 ;  /* 0x000000983a3a7221 */ /* 0x000fe20000010000 */
[----:B---3--:R-:W-:Y:S01]  /*7120*/  F2FP.PACK_AB R49, R60, R56 ;  /* 0x000000383c31723e */ /* 0x008fe200000000ff */
[----:B------:R-:W-:Y:S01]  /*7130*/  MUFU.EX2 R75, R75 ;  /* 0x0000004b004b7308 */ /* 0x000fe20000000800 */
[----:B------:R-:W-:Y:S01]  /*7140*/  F2FP.PACK_AB R50, R61, R62 ;  /* 0x0000003e3d32723e */ /* 0x000fe200000000ff */
[----:B------:R-:W-:Y:S01]  /*7150*/  FADD.FTZ R58, R57, R58 ;  /* 0x0000003a393a7221 */ /* 0x000fe20000010000 */
[----:B------:R-:W-:Y:S01]  /*7160*/  F2FP.PACK_AB R51, R64, R59 ;  /* 0x0000003b4033723e */ /* 0x000fe200000000ff */
[----:B------:R-:W-:-:S02]  /*7170*/  FADD.FTZ R60, R60, R129 ;  /* 0x000000813c3c7221 */ /* 0x000fc40000010000 */
[----:B------:R-:W-:Y:S02]  /*7180*/  FADD.FTZ R62, R62, R58 ;  /* 0x0000003a3e3e7221 */ /* 0x000fe40000010000 */
[----:B------:R-:W3:Y:S01]  /*7190*/  MUFU.EX2 R80, R80 ;  /* 0x0000005000507308 */ /* 0x000ee20000000800 */
[----:B------:R-:W-:Y:S01]  /*71a0*/  FADD.FTZ R60, R59, R60 ;  /* 0x0000003c3b3c7221 */ /* 0x000fe20000010000 */
[----:B--2---:R-:W-:Y:S01]  /*71b0*/  HMMA.16816.F32 R16, R48, R28, R16 ;  /* 0x0000001c3010723c */ /* 0x004fe20000001810 */
[----:B------:R-:W-:Y:S02]  /*71c0*/  FADD.FTZ R62, R61, R62 ;  /* 0x0000003e3d3e7221 */ /* 0x000fe40000010000 */
[----:B------:R-:W-:-:S03]  /*71d0*/  FADD.FTZ R60, R64, R60 ;  /* 0x0000003c403c7221 */ /* 0x000fc60000010000 */
        /* <DEDUP_REMOVED lines=9> */
[C---:B----4-:R-:W-:Y:S06]  /*7270*/  HMMA.16816.F32 R8, R48.reuse, R44, R8 ;  /* 0x0000002c3008723c */ /* 0x050fec0000001808 */
[----:B------:R-:W-:Y:S02]  /*7280*/  MUFU.EX2 R92, R92 ;  /* 0x0000005c005c7308 */ /* 0x000fe40000000800 */
[C---:B------:R-:W-:Y:S01]  /*7290*/  HMMA.16816.F32 R4, R48.reuse, R46, R4 ;  /* 0x0000002e3004723c */ /* 0x040fe20000001804 */
[----:B------:R-:W4:Y:S05]  /*72a0*/  LDSM.16.MT88.4 R44, [R227+0xf800] ;  /* 0x00f80000e32c783b */ /* 0x000f2a0000004200 */
[----:B------:R-:W-:Y:S02]  /*72b0*/  MUFU.EX2 R252, R252 ;  /* 0x000000fc00fc7308 */ /* 0x000fe40000000800 */
[C---:B------:R-:W-:Y:S06]  /*72c0*/  HMMA.16816.F32 R40, R48.reuse, R52, R40 ;  /* 0x000000343028723c */ /* 0x040fec0000001828 */
[----:B------:R-:W-:Y:S02]  /*72d0*/  MUFU.EX2 R251, R251 ;  /* 0x000000fb00fb7308 */ /* 0x000fe40000000800 */
[----:B------:R-:W-:Y:S01]  /*72e0*/  HMMA.16816.F32 R36, R48, R54, R36 ;  /* 0x000000363024723c */ /* 0x000fe20000001824 */
[----:B------:R-:W3:Y:S06]  /*72f0*/  LDSM.16.MT88.4 R52, [R226+0xf800] ;  /* 0x00f80000e234783b */ /* 0x000eec0000004200 */
[----:B------:R-:W-:Y:S01]  /*7300*/  F2FP.PACK_AB R48, R65, R66 ;  /* 0x000000424130723e */ /* 0x000fe200000000ff */
[----:B------:R-:W-:Y:S01]  /*7310*/  FADD.FTZ R66, R66, R62 ;  /* 0x0000003e42427221 */ /* 0x000fe20000010000 */
[----:B-----5:R-:W-:Y:S01]  /*7320*/  F2FP.PACK_AB R49, R68, R63 ;  /* 0x0000003f4431723e */ /* 0x020fe200000000ff */
[----:B------:R-:W-:Y:S01]  /*7330*/  FADD.FTZ R63, R63, R60 ;  /* 0x0000003c3f3f7221 */ /* 0x000fe20000010000 */
[----:B------:R-:W-:Y:S01]  /*7340*/  F2FP.PACK_AB R50, R69, R70 ;  /* 0x000000464532723e */ /* 0x000fe200000000ff */
[----:B------:R-:W-:Y:S01]  /*7350*/  FADD.FTZ R66, R65, R66 ;  /* 0x0000004241427221 */ /* 0x000fe20000010000 */
[----:B------:R-:W-:Y:S01]  /*7360*/  F2FP.PACK_AB R51, R72, R67 ;  /* 0x000000434833723e */ /* 0x000fe200000000ff */
[----:B------:R-:W-:-:S02]  /*7370*/  FADD.FTZ R63, R68, R63 ;  /* 0x0000003f443f7221 */ /* 0x000fc40000010000 */
[----:B------:R-:W-:Y:S02]  /*7380*/  FADD.FTZ R70, R70, R66 ;  /* 0x0000004246467221 */ /* 0x000fe40000010000 */
[----:B------:R-:W-:Y:S02]  /*7390*/  FADD.FTZ R67, R67, R63 ;  /* 0x0000003f43437221 */ /* 0x000fe40000010000 */
[----:B--2---:R-:W-:Y:S01]  /*73a0*/  HMMA.16816.F32 R16, R48, R28, R16 ;  /* 0x0000001c3010723c */ /* 0x004fe20000001810 */
[----:B------:R-:W-:Y:S02]  /*73b0*/  FADD.FTZ R70, R69, R70 ;  /* 0x0000004645467221 */ /* 0x000fe40000010000 */
[----:B------:R-:W-:-:S05]  /*73c0*/  FADD.FTZ R67, R72, R67 ;  /* 0x0000004348437221 */ /* 0x000fca0000010000 */
[C---:B------:R-:W-:Y:S01]  /*73d0*/  HMMA.16816.F32 R12, R48.reuse, R30, R12 ;  /* 0x0000001e300c723c */ /* 0x040fe2000000180c */
[----:B------:R-:W2:Y:S07]  /*73e0*/  LDSM.16.MT88.4 R28, [R229+0x10000] ;  /* 0x01000000e51c783b */ /* 0x000eae0000004200 */
[C---:B-1----:R-:W-:Y:S08]  /*73f0*/  HMMA.16816.F32 R24, R48.reuse, R32, R24 ;  /* 0x000000203018723c */ /* 0x042ff00000001818 */
[C---:B------:R-:W-:Y:S01]  /*7400*/  HMMA.16816.F32 R20, R48.reuse, R34, R20 ;  /* 0x000000223014723c */ /* 0x040fe20000001814 */
[----:B------:R-:W1:Y:S07]  /*7410*/  LDSM.16.MT88.4 R32, [R228+0x10000] ;  /* 0x01000000e420783b */ /* 0x000e6e0000004200 */
[C---:B----4-:R-:W-:Y:S08]  /*7420*/  HMMA.16816.F32 R8, R48.reuse, R44, R8 ;  /* 0x0000002c3008723c */ /* 0x050ff00000001808 */
[C---:B------:R-:W-:Y:S01]  /*7430*/  HMMA.16816.F32 R4, R48.reuse, R46, R4 ;  /* 0x0000002e3004723c */ /* 0x040fe20000001804 */
[----:B------:R-:W4:Y:S07]  /*7440*/  LDSM.16.MT88.4 R44, [R227+0x10000] ;  /* 0x01000000e32c783b */ /* 0x000f2e0000004200 */
[C---:B---3--:R-:W-:Y:S07]  /*7450*/  HMMA.16816.F32 R40, R48.reuse, R52, R40 ;  /* 0x000000343028723c */ /* 0x048fee0000001828 */
[--C-:B------:R-:W-:Y:S01]  /*7460*/  FFMA.FTZ R53, R82, c[0x0][0x23c], -R109.reuse ;  /* 0x00008f0052357a23 */ /* 0x100fe2000001086d */
[----:B------:R-:W-:Y:S01]  /*7470*/  HMMA.16816.F32 R36, R48, R54, R36 ;  /* 0x000000363024723c */ /* 0x000fe20000001824 */
[----:B------:R-:W-:-:S02]  /*7480*/  FFMA.FTZ R52, R81, c[0x0][0x23c], -R109 ;  /* 0x00008f0051347a23 */ /* 0x000fc4000001086d */
[--C-:B------:R-:W-:Y:S02]  /*7490*/  FFMA.FTZ R82, R83, c[0x0][0x23c], -R104.reuse ;  /* 0x00008f0053527a23 */ /* 0x100fe40000010868 */
[--C-:B------:R-:W-:Y:S01]  /*74a0*/  FFMA.FTZ R81, R84, c[0x0][0x23c], -R104.reuse ;  /* 0x00008f0054517a23 */ /* 0x100fe20000010868 */
[----:B------:R-:W-:Y:S01]  /*74b0*/  MUFU.EX2 R53, R53 ;  /* 0x0000003500357308 */ /* 0x000fe20000000800 */
[----:B------:R-:W-:Y:S01]  /*74c0*/  F2FP.PACK_AB R48, R73, R74 ;  /* 0x0000004a4930723e */ /* 0x000fe200000000ff */
[--C-:B------:R-:W-:Y:S01]  /*74d0*/  FFMA.FTZ R54, R86, c[0x0][0x23c], -R109.reuse ;  /* 0x00008f0056367a23 */ /* 0x100fe2000001086d */
[----:B------:R-:W-:Y:S01]  /*74e0*/  F2FP.PACK_AB R49, R76, R71 ;  /* 0x000000474c31723e */ /* 0x000fe200000000ff */
[--C-:B------:R-:W-:Y:S01]  /*74f0*/  FFMA.FTZ R55, R85, c[0x0][0x23c], -R109.reuse ;  /* 0x00008f0055377a23 */ /* 0x100fe2000001086d */
[----:B------:R-:W-:Y:S01]  /*7500*/  F2FP.PACK_AB R50, R77, R78 ;  /* 0x0000004e4d32723e */ /* 0x000fe200000000ff */
[----:B------:R-:W-:Y:S01]  /*7510*/  FFMA.FTZ R83, R89, c[0x0][0x23c], -R104 ;  /* 0x00008f0059537a23 */ /* 0x000fe20000010868 */
[----:B------:R-:W-:Y:S01]  /*7520*/  F2FP.PACK_AB R51, R80, R75 ;  /* 0x0000004b5033723e */ /* 0x000fe200000000ff */
[----:B------:R-:W3:Y:S01]  /*7530*/  MUFU.EX2 R52, R52 ;  /* 0x0000003400347308 */ /* 0x000ee20000000800 */
[----:B------:R-:W-:-:S02]  /*7540*/  FFMA.FTZ R85, R90, c[0x0][0x23c], -R109 ;  /* 0x00008f005a557a23 */ /* 0x000fc4000001086d */
[--C-:B------:R-:W-:Y:S02]  /*7550*/  FFMA.FTZ R84, R91, c[0x0][0x23c], -R109.reuse ;  /* 0x00008f005b547a23 */ /* 0x100fe4000001086d */
[--C-:B------:R-:W-:Y:S01]  /*7560*/  FFMA.FTZ R86, R99, c[0x0][0x23c], -R109.reuse ;  /* 0x00008f0063567a23 */ /* 0x100fe2000001086d */
[C---:B--2---:R-:W-:Y:S01]  /*7570*/  HMMA.16816.F32 R24, R48.reuse, R28, R24 ;  /* 0x0000001c3018723c */ /* 0x044fe20000001818 */
[--C-:B------:R-:W-:Y:S01]  /*7580*/  FFMA.FTZ R89, R96, c[0x0][0x23c], -R104.reuse ;  /* 0x00008f0060597a23 */ /* 0x100fe20000010868 */
[----:B------:R-:W-:Y:S01]  /*7590*/  MUFU.EX2 R54, R54 ;  /* 0x0000003600367308 */ /* 0x000fe20000000800 */
[----:B------:R-:W-:Y:S02]  /*75a0*/  FFMA.FTZ R90, R95, c[0x0][0x23c], -R104 ;  /* 0x00008f005f5a7a23 */ /* 0x000fe40000010868 */
[--C-:B------:R-:W-:Y:S02]  /*75b0*/  FFMA.FTZ R91, R98, c[0x0][0x23c], -R109.reuse ;  /* 0x00008f00625b7a23 */ /* 0x100fe4000001086d */
[----:B------:R-:W-:Y:S01]  /*75c0*/  FFMA.FTZ R95, R103, c[0x0][0x23c], -R109 ;  /* 0x00008f00675f7a23 */ /* 0x000fe2000001086d */
[----:B------:R-:W-:Y:S01]  /*75d0*/  HMMA.16816.F32 R20, R48, R30, R20 ;  /* 0x0000001e3014723c */ /* 0x000fe20000001814 */
[----:B------:R-:W2:Y:S01]  /*75e0*/  LDSM.16.MT88.4 R28, [R226+0x10000] ;  /* 0x01000000e21c783b */ /* 0x000ea20000004200 */
[----:B------:R-:W-:Y:S01]  /*75f0*/  MUFU.EX2 R55, R55 ;  /* 0x0000003700377308 */ /* 0x000fe20000000800 */
        /* <DEDUP_REMOVED lines=8> */
[----:B------:R-:W-:Y:S01]  /*7680*/  FADD.FTZ R78, R77, R78 ;  /* 0x0000004e4d4e7221 */ /* 0x000fe20000010000 */
[----:B------:R-:W-:Y:S01]  /*7690*/  HMMA.16816.F32 R12, R48, R34, R12 ;  /* 0x00000022300c723c */ /* 0x000fe2000000180c */
[----:B------:R-:W5:Y:S01]  /*76a0*/  LDSM.16.MT88.4 R32, [R229+0x10800] ;  /* 0x01080000e520783b */ /* 0x000f620000004200 */
[----:B------:R-:W-:Y:S01]  /*76b0*/  MUFU.EX2 R82, R82 ;  /* 0x0000005200527308 */ /* 0x000fe20000000800 */
[----:B------:R-:W-:-:S05]  /*76c0*/  FADD.FTZ R75, R80, R75 ;  /* 0x0000004b504b7221 */ /* 0x000fca0000010000 */
[C---:B----4-:R-:W-:Y:S02]  /*76d0*/  HMMA.16816.F32 R8, R48.reuse, R44, R8 ;  /* 0x0000002c3008723c */ /* 0x050fe40000001808 */
[----:B------:R-:W4:Y:S06]  /*76e0*/  MUFU.EX2 R83, R83 ;  /* 0x0000005300537308 */ /* 0x000f2c0000000800 */
[C---:B------:R-:W-:Y:S01]  /*76f0*/  HMMA.16816.F32 R4, R48.reuse, R46, R4 ;  /* 0x0000002e3004723c */ /* 0x040fe20000001804 */
[----:B------:R-:W5:Y:S01]  /*7700*/  LDSM.16.MT88.4 R44, [R228+0x10800] ;  /* 0x01080000e42c783b */ /* 0x000f620000004200 */
[----:B------:R-:W-:Y:S06]  /*7710*/  MUFU.EX2 R84, R84 ;  /* 0x0000005400547308 */ /* 0x000fec0000000800 */
[C---:B--2---:R-:W-:Y:S02]  /*7720*/  HMMA.16816.F32 R40, R48.reuse, R28, R40 ;  /* 0x0000001c3028723c */ /* 0x044fe40000001828 */
[----:B------:R-:W-:Y:S06]  /*7730*/  MUFU.EX2 R85, R85 ;  /* 0x0000005500557308 */ /* 0x000fec0000000800 */
[----:B------:R-:W-:Y:S01]  /*7740*/  HMMA.16816.F32 R36, R48, R30, R36 ;  /* 0x0000001e3024723c */ /* 0x000fe20000001824 */
[----:B------:R-:W2:Y:S01]  /*7750*/  LDSM.16.MT88.4 R28, [R227+0x10800] ;  /* 0x01080000e31c783b */ /* 0x000ea20000004200 */
[----:B------:R-:W-:Y:S05]  /*7760*/  MUFU.EX2 R86, R86 ;  /* 0x0000005600567308 */ /* 0x000fea0000000800 */
[C---:B---3--:R-:W-:Y:S01]  /*7770*/  F2FP.PACK_AB R48, R52.reuse, R53 ;  /* 0x000000353430723e */ /* 0x048fe200000000ff */
[----:B------:R-:W-:Y:S01]  /*7780*/  FADD.FTZ R53, R53, R78 ;  /* 0x0000004e35357221 */ /* 0x000fe20000010000 */
[----:B-1----:R-:W-:Y:S01]  /*7790*/  F2FP.PACK_AB R49, R81, R79 ;  /* 0x0000004f5131723e */ /* 0x002fe200000000ff */
        /* <DEDUP_REMOVED lines=8> */
[C---:B-----5:R-:W-:Y:S01]  /*7820*/  HMMA.16816.F32 R24, R48.reuse, R32, R24 ;  /* 0x000000203018723c */ /* 0x060fe20000001818 */
[----:B------:R-:W-:Y:S02]  /*7830*/  FADD.FTZ R82, R82, R79 ;  /* 0x0000004f52527221 */ /* 0x000fe40000010000 */
[----:B------:R-:W-:Y:S02]  /*7840*/  FADD.FTZ R54, R55, R54 ;  /* 0x0000003637367221 */ /* 0x000fe40000010000 */
[----:B------:R-:W-:Y:S01]  /*7850*/  FADD.FTZ R82, R83, R82 ;  /* 0x0000005253527221 */ /* 0x000fe20000010000 */
[----:B------:R-:W1:Y:S02]  /*7860*/  MUFU.EX2 R91, R91 ;  /* 0x0000005b005b7308 */ /* 0x000e640000000800 */
[C---:B------:R-:W-:Y:S01]  /*7870*/  HMMA.16816.F32 R20, R48.reuse, R34, R20 ;  /* 0x000000223014723c */ /* 0x040fe20000001814 */
[----:B------:R-:W3:Y:S05]  /*7880*/  LDSM.16.MT88.4 R32, [R226+0x10800] ;  /* 0x01080000e220783b */ /* 0x000eea0000004200 */
[----:B------:R-:W4:Y:S02]  /*7890*/  MUFU.EX2 R95, R95 ;  /* 0x0000005f005f7308 */ /* 0x000f240000000800 */
[----:B------:R-:W-:Y:S01]  /*78a0*/  HMMA.16816.F32 R16, R48, R44, R16 ;  /* 0x0000002c3010723c */ /* 0x000fe20000001810 */
[----:B-1----:R-:W-:-:S07]  /*78b0*/  F2FP.PACK_AB R144, R92, R91 ;  /* 0x0000005b5c90723e */ /* 0x002fce00000000ff */
[----:B--2---:R-:W-:Y:S01]  /*78c0*/  HMMA.16816.F32 R8, R48, R28, R8 ;  /* 0x0000001c3008723c */ /* 0x004fe20000001808 */
[----:B----4-:R-:W-:-:S07]  /*78d0*/  F2FP.PACK_AB R146, R252, R95 ;  /* 0x0000005ffc92723e */ /* 0x010fce00000000ff */
[C---:B------:R-:W-:Y:S01]  /*78e0*/  HMMA.16816.F32 R4, R48.reuse, R30, R4 ;  /* 0x0000001e3004723c */ /* 0x040fe20000001804 */
[----:B------:R-:W1:Y:S07]  /*78f0*/  LDSM.16.MT88.4 R28, [R228+0x11000] ;  /* 0x01100000e41c783b */ /* 0x000e6e0000004200 */
[C---:B------:R-:W-:Y:S01]  /*7900*/  HMMA.16816.F32 R12, R48.reuse, R46, R12 ;  /* 0x0000002e300c723c */ /* 0x040fe2000000180c */
[----:B------:R-:W2:Y:S07]  /*7910*/  LDSM.16.MT88.4 R44, [R229+0x11000] ;  /* 0x01100000e52c783b */ /* 0x000eae0000004200 */
[C---:B---3--:R-:W-:Y:S08]  /*7920*/  HMMA.16816.F32 R40, R48.reuse, R32, R40 ;  /* 0x000000203028723c */ /* 0x048ff00000001828 */
[----:B------:R-:W-:Y:S01]  /*7930*/  HMMA.16816.F32 R36, R48, R34, R36 ;  /* 0x000000223024723c */ /* 0x000fe20000001824 */
[----:B------:R-:W3:Y:S06]  /*7940*/  LDSM.16.MT88.4 R32, [R227+0x11000] ;  /* 0x01100000e320783b */ /* 0x000eec0000004200 */
[----:B------:R-:W-:Y:S01]  /*7950*/  F2FP.PACK_AB R48, R84, R3 ;  /* 0x000000035430723e */ /* 0x000fe200000000ff */
[----:B------:R-:W-:Y:S01]  /*7960*/  FADD.FTZ R3, R3, R54 ;  /* 0x0000003603037221 */ /* 0x000fe20000010000 */
[C---:B------:R-:W-:Y:S01]  /*7970*/  F2FP.PACK_AB R49, R87.reuse, R88 ;  /* 0x000000585731723e */ /* 0x040fe200000000ff */
[----:B------:R-:W-:Y:S01]  /*7980*/  FADD.FTZ R88, R88, R82 ;  /* 0x0000005258587221 */ /* 0x000fe20000010000 */
[----:B------:R-:W-:Y:S01]  /*7990*/  F2FP.PACK_AB R50, R86, R85 ;  /* 0x000000555632723e */ /* 0x000fe200000000ff */
[----:B------:R-:W-:Y:S01]  /*79a0*/  FADD.FTZ R3, R84, R3 ;  /* 0x0000000354037221 */ /* 0x000fe20000010000 */
[----:B------:R-:W-:Y:S01]  /*79b0*/  F2FP.PACK_AB R51, R90, R89 ;  /* 0x000000595a33723e */ /* 0x000fe200000000ff */
[----:B------:R-:W-:-:S02]  /*79c0*/  FADD.FTZ R88, R87, R88 ;  /* 0x0000005857587221 */ /* 0x000fc40000010000 */
[----:B------:R-:W-:Y:S02]  /*79d0*/  FADD.FTZ R85, R85, R3 ;  /* 0x0000000355557221 */ /* 0x000fe40000010000 */
[----:B------:R-:W-:Y:S02]  /*79e0*/  FADD.FTZ R89, R89, R88 ;  /* 0x0000005859597221 */ /* 0x000fe40000010000 */
[C---:B-1----:R-:W-:Y:S01]  /*79f0*/  HMMA.16816.F32 R16, R48.reuse, R28, R16 ;  /* 0x0000001c3010723c */ /* 0x042fe20000001810 */
[----:B------:R-:W-:Y:S02]  /*7a00*/  FADD.FTZ R85, R86, R85 ;  /* 0x0000005556557221 */ /* 0x000fe40000010000 */
[----:B------:R-:W-:Y:S02]  /*7a10*/  FADD.FTZ R89, R90, R89 ;  /* 0x000000595a597221 */ /* 0x000fe40000010000 */
[----:B------:R-:W-:Y:S02]  /*7a20*/  FADD.FTZ R85, R91, R85 ;  /* 0x000000555b557221 */ /* 0x000fe40000010000 */
[--C-:B------:R-:W-:Y:S01]  /*7a30*/  FFMA.FTZ R28, R94, c[0x0][0x23c], -R104.reuse ;  /* 0x00008f005e1c7a23 */ /* 0x100fe20000010868 */
[----:B------:R-:W-:Y:S01]  /*7a40*/  HMMA.16816.F32 R12, R48, R30, R12 ;  /* 0x0000001e300c723c */ /* 0x000fe2000000180c */
[----:B------:R-:W-:-:S02]  /*7a50*/  FFMA.FTZ R29, R93, c[0x0][0x23c], -R104 ;  /* 0x00008f005d1d7a23 */ /* 0x000fc40000010868 */
        /* <DEDUP_REMOVED lines=29> */
[----:B------:R-:W-:Y:S07]  /*7c30*/  @!P0 BRA `(.L_x_2197) ;  /* 0x00004f7000008947 */ /* 0x000fee0003800000 */
[----:B------:R-:W-:Y:S01]  /*7c40*/  ULDC UR4, c[0x0][0x1a0] ;  /* 0x0000680000047ab9 */ /* 0x000fe20000000800 */
[----:B------:R-:W-:Y:S01]  /*7c50*/  IADD3 R250, R180, -0x2, RZ ;  /* 0xfffffffeb4fa7810 */ /* 0x000fe20007ffe0ff */
[----:B------:R-:W-:Y:S01]  /*7c60*/  ULEA UR4, -UR4, URZ, 0x8 ;  /* 0x0000003f04047291 */ /* 0x000fe2000f8e413f */
[----:B------:R-:W-:-:S02]  /*7c70*/  IMAD.MOV.U32 R3, RZ, RZ, R0 ;  /* 0x000000ffff037224 */ /* 0x000fc400078e0000 */
[----:B------:R-:W-:Y:S01]  /*7c80*/  IMAD.MOV.U32 R164, RZ, RZ, R2 ;  /* 0x000000ffffa47224 */ /* 0x000fe200078e0002 */
[----:B------:R-:W-:Y:S02]  /*7c90*/  USHF.R.S32.HI UR6, URZ, 0x1f, UR4 ;  /* 0x0000001f3f067899 */ /* 0x000fe40008011404 */
[----:B------:R-:W-:-:S04]  /*7ca0*/  MOV R249, UR4 ;  /* 0x0000000400f97c02 */ /* 0x000fc80008000f00 */
[----:B------:R-:W-:-:S04]  /*7cb0*/  MOV R248, UR6 ;  /* 0x0000000600f87c02 */ /* 0x000fc80008000f00 */
.L_x_2201:
[----:B------:R-:W-:Y:S01]  /*7cc0*/  MOV R6, R249 ;  /* 0x000000f900067202 */ /* 0x000fe20000000f00 */
[----:B------:R-:W-:Y:S04]  /*7cd0*/  DEPBAR.LE SB0, 0x0 ;  /* 0x000080000000791a */ /* 0x000fe80000000000 */
[----:B------:R-:W-:Y:S01]  /*7ce0*/  BAR.SYNC.DEFER_BLOCKING 0x0 ;  /* 0x0000000000007b1d */ /* 0x000fe20000010000 */
[----:B------:R-:W-:Y:S05]  /*7cf0*/  MOV R2, R248 ;  /* 0x000000f800027202 */ /* 0x000fea0000000f00 */
[----:B------:R-:W-:-:S05]  /*7d00*/  @P6 BRA `(.L_x_2198) ;  /* 0x000003b000006947 */ /* 0x000fca0003800000 */
[----:B------:R-:W-:Y:S01]  /*7d10*/  IMAD.SHL.U32 R2, R250, 0x100, RZ ;  /* 0x00000100fa027824 */ /* 0x000fe200078e00ff */
[----:B------:R-:W-:Y:S04]  /*7d20*/  IABS R0, c[0x0][0x2d0] ;  /* 0x0000b40000007a13 */ /* 0x000fe80000000000 */
[----:B------:R-:W1:Y:S01]  /*7d30*/  I2F.RP R8, R0 ;  /* 0x0000000000087306 */ /* 0x000e620000209400 */
[----:B------:R-:W-:Y:S02]  /*7d40*/  IABS R5, R2 ;  /* 0x0000000200057213 */ /* 0x000fe40000000000 */
[C---:B------:R-:W-:Y:S02]  /*7d50*/  IADD3 R10, R2.reuse, 0x100, RZ ;  /* 0x00000100020a7810 */ /* 0x040fe40007ffe0ff */
[----:B------:R-:W-:Y:S02]  /*7d60*/  LOP3.LUT R2, R2, c[0x0][0x2d0], RZ, 0x3c, !PT ;  /* 0x0000b40002027a12 */ /* 0x000fe400078e3cff */
[----:B------:R-:W-:Y:S02]  /*7d70*/  IABS R7, R10 ;  /* 0x0000000a00077213 */ /* 0x000fe40000000000 */
[----:B------:R-:W-:Y:S01]  /*7d80*/  ISETP.GE.AND P0, PT, R2, RZ, PT ;  /* 0x000000ff0200720c */ /* 0x000fe20003f06270 */
[----:B------:R-:W-:Y:S01]  /*7d90*/  IMAD.MOV.U32 R2, RZ, RZ, c[0x0][0x2d0] ;  /* 0x0000b400ff027624 */ /* 0x000fe200078e00ff */
[----:B------:R-:W-:Y:S04]  /*7da0*/  LOP3.LUT R10, R10, c[0x0][0x2d0], RZ, 0x3c, !PT ;  /* 0x0000b4000a0a7a12 */ /* 0x000fe800078e3cff */
        /* <DEDUP_REMOVED lines=35> */
[----:B------:R1:W2:Y:S02]  /*7fe0*/  LDG.E R4, [R4.64] ;  /* 0x0000000a04047981 */ /* 0x0002a4000c1e1900 */
[----:B------:R-:W-:Y:S05]  /*7ff0*/  IMAD R2, R0, R2, -0x100 ;  /* 0xffffff0000027424 */ /* 0x000fea00078e0202 */
[----:B------:R-:W-:Y:S05]  /*8000*/  SHF.R.S32.HI R0, RZ, 0x1f, R2 ;  /* 0x0000001fff007819 */ /* 0x000fea0000011402 */
[----:B------:R-:W-:Y:S04]  /*8010*/  IMAD R0, R0, c[0x0][0x1a0], RZ ;  /* 0x0000680000007a24 */ /* 0x000fe800078e02ff */
[C---:B------:R-:W-:Y:S01]  /*8020*/  IMAD R0, R2.reuse, c[0x0][0x1a4], R0 ;  /* 0x0000690002007a24 */ /* 0x040fe200078e0200 */
[----:B-1----:R1:W2:Y:S02]  /*8030*/  LDG.E R5, [R6.64] ;  /* 0x0000000a06057981 */ /* 0x0022a4000c1e1900 */
[----:B-1----:R-:W-:Y:S04]  /*8040*/  IMAD.WIDE.U32 R6, R2, c[0x0][0x1a0], RZ ;  /* 0x0000680002067a25 */ /* 0x002fe800078e00ff */
[----:B------:R-:W-:Y:S02]  /*8050*/  IMAD.IADD R7, R7, 0x1, R0 ;  /* 0x0000000107077824 */ /* 0x000fe400078e0200 */
[----:B--2---:R-:W-:Y:S04]  /*8060*/  IMAD.IADD R4, R4, 0x1, -R5 ;  /* 0x0000000104047824 */ /* 0x004fe800078e0a05 */
[----:B------:R-:W-:Y:S01]  /*8070*/  IMAD.WIDE.U32 R6, R4, c[0x0][0x188], R6 ;  /* 0x0000620004067a25 */ /* 0x000fe200078e0006 */
[----:B------:R-:W-:Y:S05]  /*8080*/  SHF.R.S32.HI R2, RZ, 0x1f, R4 ;  /* 0x0000001fff027819 */ /* 0x000fea0000011404 */
[----:B------:R-:W-:Y:S04]  /*8090*/  IMAD R2, R2, c[0x0][0x188], RZ ;  /* 0x0000620002027a24 */ /* 0x000fe800078e02ff */
[----:B------:R-:W-:Y:S04]  /*80a0*/  IMAD R2, R4, c[0x0][0x18c], R2 ;  /* 0x0000630004027a24 */ /* 0x000fe800078e0202 */
[----:B------:R-:W-:Y:S02]  /*80b0*/  IMAD.IADD R2, R7, 0x1, R2 ;  /* 0x0000000107027824 */ /* 0x000fe400078e0202 */
.L_x_2198:
        /* <DEDUP_REMOVED lines=40> */
[----:B---3--:R-:W-:Y:S03]  /*8340*/  IADD3 R10, P0, R14, UR12, RZ ;  /* 0x0000000c0e0a7c10 */ /* 0x008fe6000ff1e0ff */
[----:B------:R3:W-:Y:S01]  /*8350*/  LDGSTS.E.BYPASS.LTC128B.128 [R242+0xf800], [R14.64] ;  /* 0x0f8000000ef27fae */ /* 0x0007e2000b901d4a */
[----:B------:R-:W-:Y:S02]  /*8360*/  IADD3.X R11, R15, UR7, RZ, P0, !PT ;  /* 0x000000070f0b7c10 */ /* 0x000fe400087fe4ff */
[----:B-1----:R-:W-:Y:S03]  /*8370*/  IADD3 R8, P0, R10, UR12, RZ ;  /* 0x0000000c0a087c10 */ /* 0x002fe6000ff1e0ff */
[----:B------:R1:W-:Y:S01]  /*8380*/  LDGSTS.E.BYPASS.LTC128B.128 [R242+0x10000], [R10.64] ;  /* 0x100000000af27fae */ /* 0x0003e2000b901d4a */
[----:B------:R-:W-:Y:S05]  /*8390*/  IADD3.X R9, R11, UR7, RZ, P0, !PT ;  /* 0x000000070b097c10 */ /* 0x000fea00087fe4ff */
[----:B------:R1:W-:Y:S01]  /*83a0*/  LDGSTS.E.BYPASS.LTC128B.128 [R242+0x10800], [R8.64] ;  /* 0x1080000008f27fae */ /* 0x0003e2000b901d4a */
[----:B----4-:R-:W-:Y:S04]  /*83b0*/  IADD3 R4, P0, R8, UR12, RZ ;  /* 0x0000000c08047c10 */ /* 0x010fe8000ff1e0ff */
[----:B------:R-:W-:Y:S02]  /*83c0*/  IADD3.X R5, R9, UR7, RZ, P0, !PT ;  /* 0x0000000709057c10 */ /* 0x000fe400087fe4ff */
[----:B--2---:R-:W-:Y:S03]  /*83d0*/  IADD3 R6, P0, R4, UR12, RZ ;  /* 0x0000000c04067c10 */ /* 0x004fe6000ff1e0ff */
[----:B------:R2:W-:Y:S01]  /*83e0*/  LDGSTS.E.BYPASS.LTC128B.128 [R242+0x11000], [R4.64] ;  /* 0x1100000004f27fae */ /* 0x0005e2000b901d4a */
[----:B------:R-:W-:Y:S02]  /*83f0*/  IADD3.X R7, R5, UR7, RZ, P0, !PT ;  /* 0x0000000705077c10 */ /* 0x000fe400087fe4ff */
[----:B------:R-:W-:Y:S03]  /*8400*/  ISETP.GT.AND P0, PT, R250, R237, PT ;  /* 0x000000edfa00720c */ /* 0x000fe60003f04270 */
[----:B------:R2:W-:Y:S05]  /*8410*/  LDGSTS.E.BYPASS.LTC128B.128 [R242+0x11800], [R6.64] ;  /* 0x1180000006f27fae */ /* 0x0005ea000b901d4a */
[----:B------:R-:W-:Y:S05]  /*8420*/  LDSM.16.M88.4 R128, [R236] ;  /* 0x00000000ec80783b */ /* 0x000fea0000000200 */
[----:B-1----:R-:W2:Y:S05]  /*8430*/  LDSM.16.M88.4 R8, [R235] ;  /* 0x00000000eb08783b */ /* 0x002eaa0000000200 */
[----:B-----5:R-:W3:Y:S05]  /*8440*/  LDSM.16.M88.4 R16, [R235+0x800] ;  /* 0x00080000eb10783b */ /* 0x020eea0000000200 */
[----:B------:R-:W1:Y:S05]  /*8450*/  LDSM.16.M88.4 R24, [R235+0x1000] ;  /* 0x00100000eb18783b */ /* 0x000e6a0000000200 */
[----:B------:R-:W0:Y:S05]  /*8460*/  LDGDEPBAR ;  /* 0x00000000000079af */ /* 0x000e2a0000000000 */
[----:B------:R-:W4:Y:S05]  /*8470*/  LDSM.16.M88.4 R32, [R235+0x1800] ;  /* 0x00180000eb20783b */ /* 0x000f2a0000000200 */
[----:B------:R-:W5:Y:S05]  /*8480*/  LDSM.16.M88.4 R40, [R235+0x2000] ;  /* 0x00200000eb28783b */ /* 0x000f6a0000000200 */
[----:B------:R-:W1:Y:S05]  /*8490*/  LDSM.16.M88.4 R48, [R235+0x2800] ;  /* 0x00280000eb30783b */ /* 0x000e6a0000000200 */
[----:B------:R-:W4:Y:S01]  /*84a0*/  LDSM.16.M88.4 R56, [R235+0x3000] ;  /* 0x00300000eb38783b */ /* 0x000f220000000200 */
[C---:B--2---:R-:W-:Y:S04]  /*84b0*/  HMMA.16816.F32 R4, R128.reuse, R8, RZ ;  /* 0x000000088004723c */ /* 0x044fe800000018ff */
[----:B------:R-:W2:Y:S05]  /*84c0*/  LDSM.16.M88.4 R64, [R235+0x3800] ;  /* 0x00380000eb40783b */ /* 0x000eaa0000000200 */
[----:B------:R-:W2:Y:S01]  /*84d0*/  LDSM.16.M88.4 R72, [R235+0x4000] ;  /* 0x00400000eb48783b */ /* 0x000ea20000000200 */
[C---:B------:R-:W-:Y:S04]  /*84e0*/  HMMA.16816.F32 R8, R128.reuse, R10, RZ ;  /* 0x0000000a8008723c */ /* 0x040fe800000018ff */
[----:B------:R-:W2:Y:S04]  /*84f0*/  LDSM.16.M88.4 R80, [R235+0x4800] ;  /* 0x00480000eb50783b */ /* 0x000ea80000000200 */
[C---:B---3--:R-:W-:Y:S01]  /*8500*/  HMMA.16816.F32 R12, R128.reuse, R16, RZ ;  /* 0x00000010800c723c */ /* 0x048fe200000018ff */
[----:B------:R-:W3:Y:S05]  /*8510*/  LDSM.16.M88.4 R88, [R235+0x5000] ;  /* 0x00500000eb58783b */ /* 0x000eea0000000200 */
[----:B------:R-:W2:Y:S02]  /*8520*/  LDSM.16.M88.4 R96, [R235+0x5800] ;  /* 0x00580000eb60783b */ /* 0x000ea40000000200 */
[C---:B------:R-:W-:Y:S03]  /*8530*/  HMMA.16816.F32 R16, R128.reuse, R18, RZ ;  /* 0x000000128010723c */ /* 0x040fe600000018ff */
[----:B------:R-:W2:Y:S05]  /*8540*/  LDSM.16.M88.4 R104, [R235+0x6000] ;  /* 0x00600000eb68783b */ /* 0x000eaa0000000200 */
[C---:B-1----:R-:W-:Y:S01]  /*8550*/  HMMA.16816.F32 R20, R128.reuse, R24, RZ ;  /* 0x000000188014723c */ /* 0x042fe200000018ff */
[----:B------:R-:W1:Y:S05]  /*8560*/  LDSM.16.M88.4 R112, [R235+0x6800] ;  /* 0x00680000eb70783b */ /* 0x000e6a0000000200 */
[----:B------:R-:W1:Y:S02]  /*8570*/  LDSM.16.M88.4 R120, [R235+0x7000] ;  /* 0x00700000eb78783b */ /* 0x000e640000000200 */
[C---:B------:R-:W-:Y:S03]  /*8580*/  HMMA.16816.F32 R24, R128.reuse, R26, RZ ;  /* 0x0000001a8018723c */ /* 0x040fe600000018ff */
[----:B------:R-:W1:Y:S05]  /*8590*/  LDSM.16.M88.4 R168, [R235+0x7800] ;  /* 0x00780000eba8783b */ /* 0x000e6a0000000200 */
[C---:B----4-:R-:W-:Y:S01]  /*85a0*/  HMMA.16816.F32 R28, R128.reuse, R32, RZ ;  /* 0x00000020801c723c */ /* 0x050fe200000018ff */
[----:B------:R-:W-:Y:S05]  /*85b0*/  LDSM.16.M88.4 R172, [R234] ;  /* 0x00000000eaac783b */ /* 0x000fea0000000200 */
[----:B------:R-:W4:Y:S02]  /*85c0*/  LDSM.16.M88.4 R176, [R233] ;  /* 0x00000000e9b0783b */ /* 0x000f240000000200 */
[C---:B------:R-:W-:Y:S03]  /*85d0*/  HMMA.16816.F32 R32, R128.reuse, R34, RZ ;  /* 0x000000228020723c */ /* 0x040fe600000018ff */
[----:B------:R-:W1:Y:S05]  /*85e0*/  LDSM.16.M88.4 R180, [R233+0x800] ;  /* 0x00080000e9b4783b */ /* 0x000e6a0000000200 */
[C---:B-----5:R-:W-:Y:S01]  /*85f0*/  HMMA.16816.F32 R36, R128.reuse, R40, RZ ;  /* 0x000000288024723c */ /* 0x060fe200000018ff */
[----:B------:R-:W5:Y:S05]  /*8600*/  LDSM.16.M88.4 R184, [R233+0x1000] ;  /* 0x00100000e9b8783b */ /* 0x000f6a0000000200 */
[----:B------:R-:W1:Y:S02]  /*8610*/  LDSM.16.M88.4 R188, [R233+0x1800] ;  /* 0x00180000e9bc783b */ /* 0x000e640000000200 */
[C---:B------:R-:W-:Y:S03]  /*8620*/  HMMA.16816.F32 R40, R128.reuse, R42, RZ ;  /* 0x0000002a8028723c */ /* 0x040fe600000018ff */
[----:B------:R-:W1:Y:S05]  /*8630*/  LDSM.16.M88.4 R192, [R233+0x2000] ;  /* 0x00200000e9c0783b */ /* 0x000e6a0000000200 */
[C---:B------:R-:W-:Y:S01]  /*8640*/  HMMA.16816.F32 R44, R128.reuse, R48, RZ ;  /* 0x00000030802c723c */ /* 0x040fe200000018ff */
[----:B------:R-:W1:Y:S05]  /*8650*/  LDSM.16.M88.4 R196, [R233+0x2800] ;  /* 0x00280000e9c4783b */ /* 0x000e6a0000000200 */
[----:B------:R-:W-:Y:S02]  /*8660*/  LDSM.16.M88.4 R200, [R233+0x6000] ;  /* 0x00600000e9c8783b */ /* 0x000fe40000000200 */
[C---:B------:R-:W-:Y:S03]  /*8670*/  HMMA.16816.F32 R48, R128.reuse, R50, RZ ;  /* 0x000000328030723c */ /* 0x040fe600000018ff */
[----:B------:R-:W-:Y:S05]  /*8680*/  LDSM.16.M88.4 R204, [R233+0x7000] ;  /* 0x00700000e9cc783b */ /* 0x000fea0000000200 */
[C---:B------:R-:W-:Y:S01]  /*8690*/  HMMA.16816.F32 R52, R128.reuse, R56, RZ ;  /* 0x000000388034723c */ /* 0x040fe200000018ff */
[----:B------:R-:W-:Y:S07]  /*86a0*/  LDSM.16.M88.4 R208, [R231] ;  /* 0x00000000e7d0783b */ /* 0x000fee0000000200 */
[C---:B------:R-:W-:Y:S08]  /*86b0*/  HMMA.16816.F32 R56, R128.reuse, R58, RZ ;  /* 0x0000003a8038723c */ /* 0x040ff000000018ff */
[C---:B--2---:R-:W-:Y:S08]  /*86c0*/  HMMA.16816.F32 R60, R128.reuse, R64, RZ ;  /* 0x00000040803c723c */ /* 0x044ff000000018ff */
[C---:B------:R-:W-:Y:S08]  /*86d0*/  HMMA.16816.F32 R64, R128.reuse, R66, RZ ;  /* 0x000000428040723c */ /* 0x040ff000000018ff */
[C---:B------:R-:W-:Y:S08]  /*86e0*/  HMMA.16816.F32 R68, R128.reuse, R72, RZ ;  /* 0x000000488044723c */ /* 0x040ff000000018ff */
        /* <DEDUP_REMOVED lines=21> */
[----:B------:R-:W3:Y:S07]  /*8840*/  LDSM.16.M88.4 R180, [R233+0x4000] ;  /* 0x00400000e9b4783b */ /* 0x000eee0000000200 */
[C---:B-----5:R-:W-:Y:S08]  /*8850*/  HMMA.16816.F32 R20, R172.reuse, R184, R20 ;  /* 0x000000b8ac14723c */ /* 0x060ff00000001814 */
[C---:B------:R-:W-:Y:S01]  /*8860*/  HMMA.16816.F32 R24, R172.reuse, R186, R24 ;  /* 0x000000baac18723c */ /* 0x040fe20000001818 */
[----:B------:R-:W4:Y:S07]  /*8870*/  LDSM.16.M88.4 R184, [R233+0x4800] ;  /* 0x00480000e9b8783b */ /* 0x000f2e0000000200 */
[C---:B------:R-:W-:Y:S08]  /*8880*/  HMMA.16816.F32 R28, R172.reuse, R188, R28 ;  /* 0x000000bcac1c723c */ /* 0x040ff0000000181c */
[C---:B------:R-:W-:Y:S01]  /*8890*/  HMMA.16816.F32 R32, R172.reuse, R190, R32 ;  /* 0x000000beac20723c */ /* 0x040fe20000001820 */
[----:B------:R-:W5:Y:S07]  /*88a0*/  LDSM.16.M88.4 R188, [R233+0x5000] ;  /* 0x00500000e9bc783b */ /* 0x000f6e0000000200 */
[C---:B------:R-:W-:Y:S08]  /*88b0*/  HMMA.16816.F32 R36, R172.reuse, R192, R36 ;  /* 0x000000c0ac24723c */ /* 0x040ff00000001824 */
[C---:B------:R-:W-:Y:S01]  /*88c0*/  HMMA.16816.F32 R40, R172.reuse, R194, R40 ;  /* 0x000000c2ac28723c */ /* 0x040fe20000001828 */
[----:B------:R-:W3:Y:S07]  /*88d0*/  LDSM.16.M88.4 R192, [R233+0x5800] ;  /* 0x00580000e9c0783b */ /* 0x000eee0000000200 */
[C---:B------:R-:W-:Y:S08]  /*88e0*/  HMMA.16816.F32 R44, R172.reuse, R196, R44 ;  /* 0x000000c4ac2c723c */ /* 0x040ff0000000182c */
[C---:B------:R-:W-:Y:S01]  /*88f0*/  HMMA.16816.F32 R48, R172.reuse, R198, R48 ;  /* 0x000000c6ac30723c */ /* 0x040fe20000001830 */
[----:B------:R-:W4:Y:S07]  /*8900*/  LDSM.16.M88.4 R196, [R233+0x6800] ;  /* 0x00680000e9c4783b */ /* 0x000f2e0000000200 */
[C---:B-1----:R-:W-:Y:S08]  /*8910*/  HMMA.16816.F32 R52, R172.reuse, R168, R52 ;  /* 0x000000a8ac34723c */ /* 0x042ff00000001834 */
[C---:B------:R-:W-:Y:S01]  /*8920*/  HMMA.16816.F32 R56, R172.reuse, R170, R56 ;  /* 0x000000aaac38723c */ /* 0x040fe20000001838 */
[----:B------:R-:W1:Y:S07]  /*8930*/  LDSM.16.M88.4 R168, [R233+0x7800] ;  /* 0x00780000e9a8783b */ /* 0x000e6e0000000200 */
        /* <DEDUP_REMOVED lines=11> */
[----:B------:R-:W5:Y:S07]  /*89f0*/  LDSM.16.M88.4 R188, [R223] ;  /* 0x00000000dfbc783b */ /* 0x000f6e0000000200 */
[C---:B------:R-:W-:Y:S08]  /*8a00*/  HMMA.16816.F32 R92, R172.reuse, R192, R92 ;  /* 0x000000c0ac5c723c */ /* 0x040ff0000000185c */
[C---:B------:R-:W-:Y:S01]  /*8a10*/  HMMA.16816.F32 R96, R172.reuse, R194, R96 ;  /* 0x000000c2ac60723c */ /* 0x040fe20000001860 */
[----:B------:R-:W1:Y:S07]  /*8a20*/  LDSM.16.M88.4 R192, [R222] ;  /* 0x00000000dec0783b */ /* 0x000e6e0000000200 */
[C---:B------:R-:W-:Y:S08]  /*8a30*/  HMMA.16816.F32 R100, R172.reuse, R200, R100 ;  /* 0x000000c8ac64723c */ /* 0x040ff00000001864 */
[C---:B------:R-:W-:Y:S01]  /*8a40*/  HMMA.16816.F32 R104, R172.reuse, R202, R104 ;  /* 0x000000caac68723c */ /* 0x040fe20000001868 */
[----:B------:R-:W-:Y:S07]  /*8a50*/  LDSM.16.M88.4 R200, [R218] ;  /* 0x00000000dac8783b */ /* 0x000fee0000000200 */
[C---:B------:R-:W-:Y:S08]  /*8a60*/  HMMA.16816.F32 R108, R172.reuse, R196, R108 ;  /* 0x000000c4ac6c723c */ /* 0x040ff0000000186c */
[C---:B------:R-:W-:Y:S01]  /*8a70*/  HMMA.16816.F32 R112, R172.reuse, R198, R112 ;  /* 0x000000c6ac70723c */ /* 0x040fe20000001870 */
[----:B------:R-:W3:Y:S07]  /*8a80*/  LDSM.16.M88.4 R196, [R221] ;  /* 0x00000000ddc4783b */ /* 0x000eee0000000200 */
[C---:B------:R-:W-:Y:S08]  /*8a90*/  HMMA.16816.F32 R116, R172.reuse, R204, R116 ;  /* 0x000000ccac74723c */ /* 0x040ff00000001874 */
[C---:B------:R-:W-:Y:S01]  /*8aa0*/  HMMA.16816.F32 R120, R172.reuse, R206, R120 ;  /* 0x000000ceac78723c */ /* 0x040fe20000001878 */
[----:B------:R-:W-:Y:S07]  /*8ab0*/  LDSM.16.M88.4 R204, [R217] ;  /* 0x00000000d9cc783b */ /* 0x000fee0000000200 */
[C---:B-1----:R-:W-:Y:S08]  /*8ac0*/  HMMA.16816.F32 R124, R172.reuse, R168, R124 ;  /* 0x000000a8ac7c723c */ /* 0x042ff0000000187c */
[----:B------:R-:W-:Y:S01]  /*8ad0*/  HMMA.16816.F32 R128, R172, R170, R128 ;  /* 0x000000aaac80723c */ /* 0x000fe20000001880 */
[----:B------:R-:W1:Y:S05]  /*8ae0*/  LDSM.16.M88.4 R168, [R220] ;  /* 0x00000000dca8783b */ /* 0x000e6a0000000200 */
[----:B------:R-:W1:Y:S02]  /*8af0*/  LDSM.16.M88.4 R172, [R219] ;  /* 0x00000000dbac783b */ /* 0x000e640000000200 */
        /* <DEDUP_REMOVED lines=21> */
[C---:B------:R-:W-:Y:S08]  /*8c50*/  HMMA.16816.F32 R60, R176.reuse, R172, R60 ;  /* 0x000000acb03c723c */ /* 0x040ff0000000183c */
[C---:B------:R-:W-:Y:S01]  /*8c60*/  HMMA.16816.F32 R64, R176.reuse, R174, R64 ;  /* 0x000000aeb040723c */ /* 0x040fe20000001840 */
[----:B------:R-:W5:Y:S07]  /*8c70*/  LDSM.16.M88.4 R172, [R212] ;  /* 0x00000000d4ac783b */ /* 0x000f6e0000000200 */
[C---:B------:R-:W-:Y:S08]  /*8c80*/  HMMA.16816.F32 R68, R176.reuse, R200, R68 ;  /* 0x000000c8b044723c */ /* 0x040ff00000001844 */
[C---:B------:R-:W-:Y:S01]  /*8c90*/  HMMA.16816.F32 R72, R176.reuse, R202, R72 ;  /* 0x000000cab048723c */ /* 0x040fe20000001848 */
[----:B------:R-:W1:Y:S07]  /*8ca0*/  LDSM.16.M88.4 R200, [R166+0x800] ;  /* 0x00080000a6c8783b */ /* 0x000e6e0000000200 */
[C---:B------:R-:W-:Y:S08]  /*8cb0*/  HMMA.16816.F32 R76, R176.reuse, R204, R76 ;  /* 0x000000ccb04c723c */ /* 0x040ff0000000184c */
[C---:B------:R-:W-:Y:S01]  /*8cc0*/  HMMA.16816.F32 R80, R176.reuse, R206, R80 ;  /* 0x000000ceb050723c */ /* 0x040fe20000001850 */
[----:B------:R-:W1:Y:S07]  /*8cd0*/  LDSM.16.M88.4 R204, [R166+0x1000] ;  /* 0x00100000a6cc783b */ /* 0x000e6e0000000200 */
[C---:B--2---:R-:W-:Y:S08]  /*8ce0*/  HMMA.16816.F32 R84, R176.reuse, R208, R84 ;  /* 0x000000d0b054723c */ /* 0x044ff00000001854 */
[C---:B------:R-:W-:Y:S01]  /*8cf0*/  HMMA.16816.F32 R88, R176.reuse, R210, R88 ;  /* 0x000000d2b058723c */ /* 0x040fe20000001858 */
[----:B------:R-:W2:Y:S07]  /*8d00*/  LDSM.16.M88.4 R208, [R166+0x1800] ;  /* 0x00180000a6d0783b */ /* 0x000eae0000000200 */
[C---:B---3--:R-:W-:Y:S08]  /*8d10*/  HMMA.16816.F32 R92, R176.reuse, R180, R92 ;  /* 0x000000b4b05c723c */ /* 0x048ff0000000185c */
[C---:B------:R-:W-:Y:S01]  /*8d20*/  HMMA.16816.F32 R96, R176.reuse, R182, R96 ;  /* 0x000000b6b060723c */ /* 0x040fe20000001860 */
[----:B------:R-:W3:Y:S07]  /*8d30*/  LDSM.16.M88.4 R180, [R166+0x2000] ;  /* 0x00200000a6b4783b */ /* 0x000eee0000000200 */
[C---:B----4-:R-:W-:Y:S08]  /*8d40*/  HMMA.16816.F32 R100, R176.reuse, R184, R100 ;  /* 0x000000b8b064723c */ /* 0x050ff00000001864 */
[C---:B------:R-:W-:Y:S01]  /*8d50*/  HMMA.16816.F32 R104, R176.reuse, R186, R104 ;  /* 0x000000bab068723c */ /* 0x040fe20000001868 */
[----:B------:R-:W4:Y:S07]  /*8d60*/  LDSM.16.M88.4 R184, [R166+0x2800] ;  /* 0x00280000a6b8783b */ /* 0x000f2e0000000200 */
[C---:B-1----:R-:W-:Y:S08]  /*8d70*/  HMMA.16816.F32 R108, R176.reuse, R168, R108 ;  /* 0x000000a8b06c723c */ /* 0x042ff0000000186c */
[C---:B------:R-:W-:Y:S01]  /*8d80*/  HMMA.16816.F32 R112, R176.reuse, R170, R112 ;  /* 0x000000aab070723c */ /* 0x040fe20000001870 */
[----:B------:R-:W1:Y:S07]  /*8d90*/  LDSM.16.M88.4 R168, [R166+0x3000] ;  /* 0x00300000a6a8783b */ /* 0x000e6e0000000200 */
[C---:B-----5:R-:W-:Y:S08]  /*8da0*/  HMMA.16816.F32 R116, R176.reuse, R172, R116 ;  /* 0x000000acb074723c */ /* 0x060ff00000001874 */
[C---:B------:R-:W-:Y:S01]  /*8db0*/  HMMA.16816.F32 R120, R176.reuse, R174, R120 ;  /* 0x000000aeb078723c */ /* 0x040fe20000001878 */
[----:B------:R-:W5:Y:S07]  /*8dc0*/  LDSM.16.M88.4 R172, [R166+0x3800] ;  /* 0x00380000a6ac783b */ /* 0x000f6e0000000200 */
[C---:B------:R-:W-:Y:S08]  /*8dd0*/  HMMA.16816.F32 R124, R176.reuse, R188, R124 ;  /* 0x000000bcb07c723c */ /* 0x040ff0000000187c */
[----:B------:R-:W-:Y:S01]  /*8de0*/  HMMA.16816.F32 R128, R176, R190, R128 ;  /* 0x000000beb080723c */ /* 0x000fe20000001880 */
[----:B------:R-:W1:Y:S05]  /*8df0*/  LDSM.16.M88.4 R176, [R166+0x4000] ;  /* 0x00400000a6b0783b */ /* 0x000e6a0000000200 */
[----:B------:R-:W-:Y:S02]  /*8e00*/  LDSM.16.M88.4 R188, [R166+0x5000] ;  /* 0x00500000a6bc783b */ /* 0x000fe40000000200 */
[C---:B------:R-:W-:Y:S08]  /*8e10*/  HMMA.16816.F32 R4, R192.reuse, R196, R4 ;  /* 0x000000c4c004723c */ /* 0x040ff00000001804 */
[C---:B------:R-:W-:Y:S01]  /*8e20*/  HMMA.16816.F32 R8, R192.reuse, R198, R8 ;  /* 0x000000c6c008723c */ /* 0x040fe20000001808 */
[----:B------:R-:W-:Y:S07]  /*8e30*/  LDSM.16.M88.4 R196, [R166+0x5800] ;  /* 0x00580000a6c4783b */ /* 0x000fee0000000200 */
[C---:B------:R-:W-:Y:S08]  /*8e40*/  HMMA.16816.F32 R12, R192.reuse, R200, R12 ;  /* 0x000000c8c00c723c */ /* 0x040ff0000000180c */
[C---:B------:R-:W-:Y:S01]  /*8e50*/  HMMA.16816.F32 R16, R192.reuse, R202, R16 ;  /* 0x000000cac010723c */ /* 0x040fe20000001810 */
[----:B------:R-:W-:Y:S07]  /*8e60*/  LDSM.16.M88.4 R200, [R166+0x6000] ;  /* 0x00600000a6c8783b */ /* 0x000fee0000000200 */
[C---:B------:R-:W-:Y:S08]  /*8e70*/  HMMA.16816.F32 R20, R192.reuse, R204, R20 ;  /* 0x000000ccc014723c */ /* 0x040ff00000001814 */
[C---:B------:R-:W-:Y:S01]  /*8e80*/  HMMA.16816.F32 R24, R192.reuse, R206, R24 ;  /* 0x000000cec018723c */ /* 0x040fe20000001818 */
[----:B------:R-:W-:Y:S07]  /*8e90*/  LDSM.16.M88.4 R204, [R166+0x6800] ;  /* 0x00680000a6cc783b */ /* 0x000fee0000000200 */
[C---:B--2---:R-:W-:Y:S08]  /*8ea0*/  HMMA.16816.F32 R28, R192.reuse, R208, R28 ;  /* 0x000000d0c01c723c */ /* 0x044ff0000000181c */
[C---:B------:R-:W-:Y:S01]  /*8eb0*/  HMMA.16816.F32 R32, R192.reuse, R210, R32 ;  /* 0x000000d2c020723c */ /* 0x040fe20000001820 */
[----:B------:R-:W-:Y:S07]  /*8ec0*/  LDSM.16.M88.4 R208, [R166+0x7000] ;  /* 0x00700000a6d0783b */ /* 0x000fee0000000200 */
[C---:B---3--:R-:W-:Y:S08]  /*8ed0*/  HMMA.16816.F32 R36, R192.reuse, R180, R36 ;  /* 0x000000b4c024723c */ /* 0x048ff00000001824 */
[C---:B------:R-:W-:Y:S01]  /*8ee0*/  HMMA.16816.F32 R40, R192.reuse, R182, R40 ;  /* 0x000000b6c028723c */ /* 0x040fe20000001828 */
[----:B------:R-:W2:Y:S07]  /*8ef0*/  LDSM.16.M88.4 R180, [R166+0x4800] ;  /* 0x00480000a6b4783b */ /* 0x000eae0000000200 */
[C---:B----4-:R-:W-:Y:S08]  /*8f00*/  HMMA.16816.F32 R44, R192.reuse, R184, R44 ;  /* 0x000000b8c02c723c */ /* 0x050ff0000000182c */
[C---:B------:R-:W-:Y:S01]  /*8f10*/  HMMA.16816.F32 R48, R192.reuse, R186, R48 ;  /* 0x000000bac030723c */ /* 0x040fe20000001830 */
[----:B------:R-:W3:Y:S01]  /*8f20*/  LDSM.16.M88.4 R184, [R166+0x7800] ;  /* 0x00780000a6b8783b */ /* 0x000ee20000000200 */
[----:B------:R-:W-:Y:S04]  /*8f30*/  DEPBAR.LE SB0, 0x0 ;  /* 0x000080000000791a */ /* 0x000fe80000000000 */
[----:B------:R-:W-:Y:S02]  /*8f40*/  BAR.SYNC.DEFER_BLOCKING 0x0 ;  /* 0x0000000000007b1d */ /* 0x000fe40000010000 */
        /* <DEDUP_REMOVED lines=37> */
[----:B------:R-:W-:Y:S01]  /*91a0*/  IMAD.MOV.U32 R2, RZ, RZ, c[0x0][0x2d0] ;  /* 0x0000b400ff027624 */ /* 0x000fe200078e00ff */
        /* <DEDUP_REMOVED lines=29> */
[CC--:B------:R-:W-:Y:S02]  /*9380*/  LEA R172, P1, R171.reuse, R244.reuse, 0x2 ;  /* 0x000000f4abac7211 */ /* 0x0c0fe400078210ff */
[C---:B------:R-:W-:Y:S02]  /*9390*/  LEA R168, P0, R0.reuse, R244, 0x2 ;  /* 0x000000f400a87211 */ /* 0x040fe400078010ff */
[-C--:B------:R-:W-:Y:S02]  /*93a0*/  LEA.HI.X.SX32 R173, R171, R245.reuse, 0x2, P1 ;  /* 0x000000f5abad7211 */ /* 0x080fe400008f16ff */
[C---:B------:R-:W-:Y:S01]  /*93b0*/  LEA.HI.X.SX32 R169, R0.reuse, R245, 0x2, P0 ;  /* 0x000000f500a97211 */ /* 0x040fe200000f16ff */
[----:B------:R-:W-:Y:S02]  /*93c0*/  IMAD.IADD R0, R0, 0x1, -R171 ;  /* 0x0000000100007824 */ /* 0x000fe400078e0aab */
[----:B------:R-:W2:Y:S02]  /*93d0*/  LDG.E R165, [R172.64] ;  /* 0x0000000aaca57981 */ /* 0x000ea4000c1e1900 */
[----:B------:R-:W-:Y:S02]  /*93e0*/  IMAD R2, R0, R2, -0x100 ;  /* 0xffffff0000027424 */ /* 0x000fe400078e0202 */
[----:B------:R-:W2:Y:S02]  /*93f0*/  LDG.E R168, [R168.64] ;  /* 0x0000000aa8a87981 */ /* 0x000ea4000c1e1900 */
[----:B------:R-:W-:Y:S01]  /*9400*/  IMAD.WIDE.U32 R170, R2, c[0x0][0x198], RZ ;  /* 0x0000660002aa7a25 */ /* 0x000fe200078e00ff */
[----:B------:R-:W-:Y:S05]  /*9410*/  SHF.R.S32.HI R0, RZ, 0x1f, R2 ;  /* 0x0000001fff007819 */ /* 0x000fea0000011402 */
[----:B------:R-:W-:Y:S04]  /*9420*/  IMAD R0, R0, c[0x0][0x198], RZ ;  /* 0x0000660000007a24 */ /* 0x000fe800078e02ff */
        /* <DEDUP_REMOVED lines=8> */
.L_x_2200:
        /* <DEDUP_REMOVED lines=51> */
[----:B------:R-:W-:Y:S05]  /*97e0*/  IADD3.X R171, R169, UR5, RZ, P0, !PT ;  /* 0x00000005a9ab7c10 */ /* 0x000fea00087fe4ff */
[----:B------:R3:W-:Y:S04]  /*97f0*/  LDGSTS.E.BYPASS.LTC128B.128 [R242+0x9800], [R170.64] ;  /* 0x09800000aaf27fae */ /* 0x0007e8000b901d4a */
[----:B------:R-:W0:Y:S02]  /*9800*/  LDGDEPBAR ;  /* 0x00000000000079af */ /* 0x000e240000000000 */
.L_x_2199:
[----:B---3--:R-:W-:Y:S01]  /*9810*/  FMNMX.FTZ R168, R4, R164, !PT ;  /* 0x000000a404a87209 */ /* 0x008fe20007810000 */
        /* <DEDUP_REMOVED lines=150> */
[----:B------:R-:W-:Y:S01]  /*a180*/  ISETP.GT.AND P0, PT, R250, R237, PT ;  /* 0x000000edfa00720c */ /* 0x000fe20003f04270 */
        /* <DEDUP_REMOVED lines=10> */
[C---:B------:R-:W-:Y:S02]  /*a230*/  FMUL.FTZ R11, R3.reuse, R159 ;  /* 0x0000009f030b7220 */ /* 0x040fe40000410000 */
[C---:B------:R-:W-:Y:S01]  /*a240*/  FMUL.FTZ R14, R3.reuse, R154 ;  /* 0x0000009a030e7220 */ /* 0x040fe20000410000 */
[----:B------:R-:W2:Y:S01]  /*a250*/  MUFU.EX2 R180, R180 ;  /* 0x000000b400b47308 */ /* 0x000ea20000000800 */
[----:B------:R-:W-:Y:S02]  /*a260*/  FMUL.FTZ R15, R3, R155 ;  /* 0x0000009b030f7220 */ /* 0x000fe40000410000 */
[--C-:B------:R-:W-:Y:S02]  /*a270*/  FFMA.FTZ R18, R18, c[0x0][0x23c], -R165.reuse ;  /* 0x00008f0012127a23 */ /* 0x100fe400000108a5 */
[C---:B---3--:R-:W-:Y:S02]  /*a280*/  FMUL.FTZ R8, R164.reuse, R156 ;  /* 0x0000009ca4087220 */ /* 0x048fe40000410000 */
[C---:B------:R-:W-:Y:S02]  /*a290*/  FMUL.FTZ R9, R164.reuse, R157 ;  /* 0x0000009da4097220 */ /* 0x040fe40000410000 */
[----:B------:R-:W3:Y:S01]  /*a2a0*/  LDSM.16.MT88.4 R156, [R227+0xa000] ;  /* 0x00a00000e39c783b */ /* 0x000ee20000004200 */
[----:B------:R-:W-:Y:S01]  /*a2b0*/  MUFU.EX2 R190, R190 ;  /* 0x000000be00be7308 */ /* 0x000fe20000000800 */
[C---:B------:R-:W-:Y:S02]  /*a2c0*/  FMUL.FTZ R12, R164.reuse, R152 ;  /* 0x00000098a40c7220 */ /* 0x040fe40000410000 */
[----:B------:R-:W-:Y:S02]  /*a2d0*/  FMUL.FTZ R13, R164, R153 ;  /* 0x00000099a40d7220 */ /* 0x000fe40000410000 */
[--C-:B------:R-:W-:Y:S02]  /*a2e0*/  FFMA.FTZ R179, R16, c[0x0][0x23c], -R176.reuse ;  /* 0x00008f0010b37a23 */ /* 0x100fe400000108b0 */
[----:B------:R-:W4:Y:S01]  /*a2f0*/  LDSM.16.MT88.4 R152, [R226+0xa000] ;  /* 0x00a00000e298783b */ /* 0x000f220000004200 */
[C---:B------:R-:W-:Y:S02]  /*a300*/  FMUL.FTZ R16, R164.reuse, R148 ;  /* 0x00000094a4107220 */ /* 0x040fe40000410000 */
[----:B------:R-:W5:Y:S01]  /*a310*/  MUFU.EX2 R181, R181 ;  /* 0x000000b500b57308 */ /* 0x000f620000000800 */
[--C-:B------:R-:W-:Y:S02]  /*a320*/  FFMA.FTZ R182, R17, c[0x0][0x23c], -R176.reuse ;  /* 0x00008f0011b67a23 */ /* 0x100fe400000108b0 */
[C---:B------:R-:W-:Y:S02]  /*a330*/  FMUL.FTZ R17, R164.reuse, R149 ;  /* 0x00000095a4117220 */ /* 0x040fe40000410000 */
[C---:B------:R-:W-:Y:S02]  /*a340*/  FMUL.FTZ R136, R164.reuse, R136 ;  /* 0x00000088a4887220 */ /* 0x040fe40000410000 */
[C---:B------:R-:W-:Y:S02]  /*a350*/  FMUL.FTZ R137, R164.reuse, R137 ;  /* 0x00000089a4897220 */ /* 0x040fe40000410000 */
[C---:B------:R-:W-:Y:S01]  /*a360*/  FMUL.FTZ R138, R3.reuse, R138 ;  /* 0x0000008a038a7220 */ /* 0x040fe20000410000 */
[----:B------:R-:W-:Y:S01]  /*a370*/  MUFU.EX2 R183, R183 ;  /* 0x000000b700b77308 */ /* 0x000fe20000000800 */
[C---:B------:R-:W-:Y:S02]  /*a380*/  FMUL.FTZ R139, R3.reuse, R139 ;  /* 0x0000008b038b7220 */ /* 0x040fe40000410000 */
[C---:B------:R-:W-:Y:S02]  /*a390*/  FMUL.FTZ R140, R164.reuse, R140 ;  /* 0x0000008ca48c7220 */ /* 0x040fe40000410000 */
[----:B------:R-:W-:Y:S02]  /*a3a0*/  FMUL.FTZ R141, R164, R141 ;  /* 0x0000008da48d7220 */ /* 0x000fe40000410000 */
[C---:B------:R-:W-:Y:S02]  /*a3b0*/  FMUL.FTZ R142, R3.reuse, R142 ;  /* 0x0000008e038e7220 */ /* 0x040fe40000410000 */
[----:B------:R-:W-:Y:S01]  /*a3c0*/  FMUL.FTZ R143, R3, R143 ;  /* 0x0000008f038f7220 */ /* 0x000fe20000410000 */
[----:B------:R-:W-:Y:S01]  /*a3d0*/  MUFU.EX2 R177, R177 ;  /* 0x000000b100b17308 */ /* 0x000fe20000000800 */
[--C-:B------:R-:W-:Y:S02]  /*a3e0*/  FFMA.FTZ R193, R4, c[0x0][0x23c], -R176.reuse ;  /* 0x00008f0004c17a23 */ /* 0x100fe400000108b0 */
[C---:B------:R-:W-:Y:S02]  /*a3f0*/  FMUL.FTZ R4, R164.reuse, R160 ;  /* 0x000000a0a4047220 */ /* 0x040fe40000410000 */
[--C-:B------:R-:W-:Y:S02]  /*a400*/  FFMA.FTZ R187, R5, c[0x0][0x23c], -R176.reuse ;  /* 0x00008f0005bb7a23 */ /* 0x100fe400000108b0 */
[----:B------:R-:W-:Y:S02]  /*a410*/  FMUL.FTZ R5, R164, R161 ;  /* 0x000000a1a4057220 */ /* 0x000fe40000410000 */
[--C-:B------:R-:W-:Y:S01]  /*a420*/  FFMA.FTZ R194, R6, c[0x0][0x23c], -R165.reuse ;  /* 0x00008f0006c27a23 */ /* 0x100fe200000108a5 */
[----:B------:R-:W-:Y:S01]  /*a430*/  MUFU.EX2 R193, R193 ;  /* 0x000000c100c17308 */ /* 0x000fe20000000800 */
[----:B------:R-:W-:Y:S01]  /*a440*/  FMUL.FTZ R6, R3, R162 ;  /* 0x000000a203067220 */ /* 0x000fe20000410000 */
[----:B--2---:R-:W-:Y:S01]  /*a450*/  F2FP.PACK_AB R162, R180, R189 ;  /* 0x000000bdb4a2723e */ /* 0x004fe200000000ff */
[--C-:B------:R-:W-:Y:S02]  /*a460*/  FFMA.FTZ R188, R7, c[0x0][0x23c], -R165.reuse ;  /* 0x00008f0007bc7a23 */ /* 0x100fe400000108a5 */
[----:B------:R-:W-:Y:S01]  /*a470*/  FMUL.FTZ R7, R3, R163 ;  /* 0x000000a303077220 */ /* 0x000fe20000410000 */
[----:B-----5:R-:W-:Y:S01]  /*a480*/  F2FP.PACK_AB R163, R181, R190 ;  /* 0x000000beb5a3723e */ /* 0x020fe200000000ff */
[C---:B------:R-:W-:Y:S02]  /*a490*/  FMUL.FTZ R132, R164.reuse, R132 ;  /* 0x00000084a4847220 */ /* 0x040fe40000410000 */
[----:B------:R-:W-:Y:S01]  /*a4a0*/  FMUL.FTZ R133, R164, R133 ;  /* 0x00000085a4857220 */ /* 0x000fe20000410000 */
[----:B------:R-:W2:Y:S01]  /*a4b0*/  MUFU.EX2 R187, R187 ;  /* 0x000000bb00bb7308 */ /* 0x000ea20000000800 */
[C---:B------:R-:W-:Y:S02]  /*a4c0*/  FMUL.FTZ R134, R3.reuse, R134 ;  /* 0x0000008603867220 */ /* 0x040fe40000410000 */
[C---:B------:R-:W-:Y:S02]  /*a4d0*/  FMUL.FTZ R135, R3.reuse, R135 ;  /* 0x0000008703877220 */ /* 0x040fe40000410000 */
[--C-:B------:R-:W-:Y:S02]  /*a4e0*/  FFMA.FTZ R186, R22, c[0x0][0x23c], -R165.reuse ;  /* 0x00008f0016ba7a23 */ /* 0x100fe400000108a5 */
[----:B------:R-:W-:Y:S02]  /*a4f0*/  FMUL.FTZ R22, R3, R146 ;  /* 0x0000009203167220 */ /* 0x000fe40000410000 */
[--C-:B------:R-:W-:Y:S01]  /*a500*/  FFMA.FTZ R185, R23, c[0x0][0x23c], -R165.reuse ;  /* 0x00008f0017b97a23 */ /* 0x100fe200000108a5 */
[----:B------:R-:W-:Y:S01]  /*a510*/  MUFU.EX2 R194, R194 ;  /* 0x000000c200c27308 */ /* 0x000fe20000000800 */
[----:B------:R-:W-:Y:S02]  /*a520*/  FMUL.FTZ R23, R3, R147 ;  /* 0x0000009303177220 */ /* 0x000fe40000410000 */
[--C-:B------:R-:W-:Y:S02]  /*a530*/  FFMA.FTZ R191, R24, c[0x0][0x23c], -R176.reuse ;  /* 0x00008f0018bf7a23 */ /* 0x100fe400000108b0 */
[--C-:B------:R-:W-:Y:S02]  /*a540*/  FFMA.FTZ R118, R118, c[0x0][0x23c], -R165.reuse ;  /* 0x00008f0076767a23 */ /* 0x100fe400000108a5 */
[--C-:B------:R-:W-:Y:S02]  /*a550*/  FFMA.FTZ R122, R122, c[0x0][0x23c], -R165.reuse ;  /* 0x00008f007a7a7a23 */ /* 0x100fe400000108a5 */
[--C-:B------:R-:W-:Y:S01]  /*a560*/  FFMA.FTZ R44, R44, c[0x0][0x23c], -R176.reuse ;  /* 0x00008f002c2c7a23 */ /* 0x100fe200000108b0 */
[----:B------:R-:W5:Y:S01]  /*a570*/  MUFU.EX2 R188, R188 ;  /* 0x000000bc00bc7308 */ /* 0x000f620000000800 */
[--C-:B------:R-:W-:Y:S02]  /*a580*/  FFMA.FTZ R45, R45, c[0x0][0x23c], -R176.reuse ;  /* 0x00008f002d2d7a23 */ /* 0x100fe400000108b0 */
[--C-:B------:R-:W-:Y:S01]  /*a590*/  FFMA.FTZ R46, R46, c[0x0][0x23c], -R165.reuse ;  /* 0x00008f002e2e7a23 */ /* 0x100fe200000108a5 */
[----:B--2---:R-:W-:Y:S01]  /*a5a0*/  F2FP.PACK_AB R160, R187, R193 ;  /* 0x000000c1bba0723e */ /* 0x004fe200000000ff */
[--C-:B------:R-:W-:Y:S02]  /*a5b0*/  FFMA.FTZ R47, R47, c[0x0][0x23c], -R165.reuse ;  /* 0x00008f002f2f7a23 */ /* 0x100fe400000108a5 */
[--C-:B------:R-:W-:Y:S02]  /*a5c0*/  FFMA.FTZ R48, R48, c[0x0][0x23c], -R176.reuse ;  /* 0x00008f0030307a23 */ /* 0x100fe400000108b0 */
[--C-:B------:R-:W-:Y:S01]  /*a5d0*/  FFMA.FTZ R49, R49, c[0x0][0x23c], -R176.reuse ;  /* 0x00008f0031317a23 */ /* 0x100fe200000108b0 */
[----:B------:R-:W-:Y:S01]  /*a5e0*/  MUFU.EX2 R184, R184 ;  /* 0x000000b800b87308 */ /* 0x000fe20000000800 */
[--C-:B------:R-:W-:Y:S02]  /*a5f0*/  FFMA.FTZ R50, R50, c[0x0][0x23c], -R165.reuse ;  /* 0x00008f0032327a23 */ /* 0x100fe400000108a5 */
[--C-:B------:R-:W-:Y:S02]  /*a600*/  FFMA.FTZ R51, R51, c[0x0][0x23c], -R165.reuse ;  /* 0x00008f0033337a23 */ /* 0x100fe400000108a5 */
[--C-:B------:R-:W-:Y:S02]  /*a610*/  FFMA.FTZ R52, R52, c[0x0][0x23c], -R176.reuse ;  /* 0x00008f0034347a23 */ /* 0x100fe400000108b0 */
[----:B------:R-:W-:Y:S02]  /*a620*/  FFMA.FTZ R53, R53, c[0x0][0x23c], -R176 ;  /* 0x00008f0035357a23 */ /* 0x000fe400000108b0 */
[--C-:B------:R-:W-:Y:S01]  /*a630*/  FFMA.FTZ R54, R54, c[0x0][0x23c], -R165.reuse ;  /* 0x00008f0036367a23 */ /* 0x100fe200000108a5 */
[----:B------:R-:W-:Y:S01]  /*a640*/  MUFU.EX2 R178, R178 ;  /* 0x000000b200b27308 */ /* 0x000fe20000000800 */
[--C-:B------:R-:W-:Y:S02]  /*a650*/  FFMA.FTZ R55, R55, c[0x0][0x23c], -R165.reuse ;  /* 0x00008f0037377a23 */ /* 0x100fe400000108a5 */
[--C-:B------:R-:W-:Y:S01]  /*a660*/  FFMA.FTZ R63, R63, c[0x0][0x23c], -R165.reuse ;  /* 0x00008f003f3f7a23 */ /* 0x100fe200000108a5 */
[----:B-----5:R-:W-:Y:S01]  /*a670*/  F2FP.PACK_AB R161, R188, R194 ;  /* 0x000000c2bca1723e */ /* 0x020fe200000000ff */
[--C-:B------:R-:W-:Y:S02]  /*a680*/  FFMA.FTZ R79, R79, c[0x0][0x23c], -R165.reuse ;  /* 0x00008f004f4f7a23 */ /* 0x100fe400000108a5 */
[----:B------:R-:W-:Y:S02]  /*a690*/  FFMA.FTZ R95, R95, c[0x0][0x23c], -R165 ;  /* 0x00008f005f5f7a23 */ /* 0x000fe400000108a5 */
[----:B------:R-:W-:Y:S01]  /*a6a0*/  FFMA.FTZ R194, R3, R251, R194 ;  /* 0x000000fb03c27223 */ /* 0x000fe200000100c2 */
[----:B------:R-:W-:Y:S01]  /*a6b0*/  MUFU.EX2 R179, R179 ;  /* 0x000000b300b37308 */ /* 0x000fe20000000800 */
[C---:B-1----:R-:W-:Y:S05]  /*a6c0*/  HMMA.16816.F32 R4, R160.reuse, R168, R4 ;  /* 0x000000a8a004723c */ /* 0x042fea0000001804 */
[----:B------:R-:W-:Y:S02]  /*a6d0*/  FFMA.FTZ R92, R92, c[0x0][0x23c], -R176 ;  /* 0x00008f005c5c7a23 */ /* 0x000fe400000108b0 */
[----:B------:R-:W-:Y:S01]  /*a6e0*/  FADD.FTZ R194, R188, R194 ;  /* 0x000000c2bcc27221 */ /* 0x000fe20000010000 */
[C---:B------:R-:W-:Y:S01]  /*a6f0*/  HMMA.16816.F32 R8, R160.reuse, R170, R8 ;  /* 0x000000aaa008723c */ /* 0x040fe20000001808 */
[----:B------:R-:W1:Y:S01]  /*a700*/  MUFU.EX2 R182, R182 ;  /* 0x000000b600b67308 */ /* 0x000e620000000800 */
[----:B------:R-:W-:Y:S02]  /*a710*/  LDSM.16.MT88.4 R168, [R227+0xa800] ;  /* 0x00a80000e3a8783b */ /* 0x000fe40000004200 */
[----:B------:R-:W-:Y:S02]  /*a720*/  FADD.FTZ R190, R190, R194 ;  /* 0x000000c2bebe7221 */ /* 0x000fe40000010000 */
[----:B------:R-:W-:Y:S02]  /*a730*/  FFMA.FTZ R193, R164, R252, R193 ;  /* 0x000000fca4c17223 */ /* 0x000fe400000100c1 */
[C---:B------:R-:W-:Y:S03]  /*a740*/  HMMA.16816.F32 R12, R160.reuse, R172, R12 ;  /* 0x000000aca00c723c */ /* 0x040fe6000000180c */
[----:B------:R2:W-:Y:S01]  /*a750*/  MUFU.EX2 R172, R18 ;  /* 0x0000001200ac7308 */ /* 0x0005e20000000800 */
[----:B------:R-:W-:Y:S02]  /*a760*/  FADD.FTZ R190, R181, R190 ;  /* 0x000000beb5be7221 */ /* 0x000fe40000010000 */
[----:B------:R-:W-:Y:S02]  /*a770*/  FADD.FTZ R193, R187, R193 ;  /* 0x000000c1bbc17221 */ /* 0x000fe40000010000 */
[----:B------:R-:W-:Y:S01]  /*a780*/  FFMA.FTZ R173, R19, c[0x0][0x23c], -R165 ;  /* 0x00008f0013ad7a23 */ /* 0x000fe200000108a5 */
[C---:B------:R-:W-:Y:S03]  /*a790*/  HMMA.16816.F32 R132, R160.reuse, R174, R132 ;  /* 0x000000aea084723c */ /* 0x040fe60000001884 */
[----:B------:R-:W-:Y:S01]  /*a7a0*/  FMUL.FTZ R19, R3, R151 ;  /* 0x0000009703137220 */ /* 0x000fe20000410000 */
[----:B------:R-:W-:Y:S01]  /*a7b0*/  MUFU.EX2 R186, R186 ;  /* 0x000000ba00ba7308 */ /* 0x000fe20000000800 */
[----:B------:R-:W-:Y:S02]  /*a7c0*/  FADD.FTZ R189, R189, R193 ;  /* 0x000000c1bdbd7221 */ /* 0x000fe40000010000 */
[--C-:B------:R-:W-:Y:S01]  /*a7d0*/  FFMA.FTZ R174, R20, c[0x0][0x23c], -R176.reuse ;  /* 0x00008f0014ae7a23 */ /* 0x100fe200000108b0 */
[----:B-1----:R-:W-:Y:S01]  /*a7e0*/  F2FP.PACK_AB R146, R182, R179 ;  /* 0x000000b3b692723e */ /* 0x002fe200000000ff */
[C---:B------:R-:W-:Y:S03]  /*a7f0*/  FMUL.FTZ R20, R164.reuse, R144 ;  /* 0x00000090a4147220 */ /* 0x040fe60000410000 */
[----:B------:R-:W-:Y:S01]  /*a800*/  F2FP.PACK_AB R144, R177, R183 ;  /* 0x000000b7b190723e */ /* 0x000fe200000000ff */
[----:B------:R-:W-:Y:S01]  /*a810*/  FFMA.FTZ R175, R21, c[0x0][0x23c], -R176 ;  /* 0x00008f0015af7a23 */ /* 0x000fe200000108b0 */
[----:B------:R-:W1:Y:S01]  /*a820*/  MUFU.EX2 R173, R173 ;  /* 0x000000ad00ad7308 */ /* 0x000e620000000800 */
[----:B------:R-:W-:Y:S01]  /*a830*/  FMUL.FTZ R21, R164, R145 ;  /* 0x00000091a4157220 */ /* 0x000fe20000410000 */
[----:B------:R-:W-:Y:S01]  /*a840*/  F2FP.PACK_AB R145, R178, R184 ;  /* 0x000000b8b291723e */ /* 0x000fe200000000ff */
[----:B------:R-:W-:Y:S01]  /*a850*/  FADD.FTZ R184, R184, R190 ;  /* 0x000000beb8b87221 */ /* 0x000fe20000010000 */
[----:B------:R-:W-:Y:S01]  /*a860*/  MOV R164, R2 ;  /* 0x0000000200a47202 */ /* 0x000fe20000000f00 */
[----:B--2---:R-:W-:Y:S02]  /*a870*/  FMUL.FTZ R18, R3, R150 ;  /* 0x0000009603127220 */ /* 0x004fe40000410000 */
[----:B------:R-:W2:Y:S01]  /*a880*/  LDSM.16.MT88.4 R148, [R229+0xa800] ;  /* 0x00a80000e594783b */ /* 0x000ea20000004200 */
[----:B------:R-:W-:Y:S02]  /*a890*/  FADD.FTZ R184, R178, R184 ;  /* 0x000000b8b2b87221 */ /* 0x000fe40000010000 */
[----:B------:R-:W-:Y:S01]  /*a8a0*/  MUFU.EX2 R174, R174 ;  /* 0x000000ae00ae7308 */ /* 0x000fe20000000800 */
[----:B------:R-:W-:Y:S01]  /*a8b0*/  FADD.FTZ R189, R180, R189 ;  /* 0x000000bdb4bd7221 */ /* 0x000fe20000010000 */
[C---:B---3--:R-:W-:Y:S03]  /*a8c0*/  HMMA.16816.F32 R16, R160.reuse, R156, R16 ;  /* 0x0000009ca010723c */ /* 0x048fe60000001810 */
[----:B------:R-:W-:Y:S04]  /*a8d0*/  FADD.FTZ R183, R183, R189 ;  /* 0x000000bdb7b77221 */ /* 0x000fe80000010000 */
[----:B------:R-:W-:Y:S01]  /*a8e0*/  FADD.FTZ R183, R177, R183 ;  /* 0x000000b7b1b77221 */ /* 0x000fe20000010000 */
[----:B------:R-:W3:Y:S01]  /*a8f0*/  MUFU.EX2 R175, R175 ;  /* 0x000000af00af7308 */ /* 0x000ee20000000800 */
[C---:B------:R-:W-:Y:S01]  /*a900*/  HMMA.16816.F32 R136, R160.reuse, R158, R136 ;  /* 0x0000009ea088723c */ /* 0x040fe20000001888 */
[----:B------:R-:W5:Y:S02]  /*a910*/  LDSM.16.MT88.4 R156, [R228+0xa800] ;  /* 0x00a80000e49c783b */ /* 0x000f640000004200 */
[----:B-1----:R-:W-:Y:S01]  /*a920*/  F2FP.PACK_AB R147, R173, R172 ;  /* 0x000000acad93723e */ /* 0x002fe200000000ff */
[----:B------:R-:W-:Y:S02]  /*a930*/  FADD.FTZ R172, R172, R184 ;  /* 0x000000b8acac7221 */ /* 0x000fe40000010000 */
[----:B------:R-:W-:Y:S02]  /*a940*/  FADD.FTZ R179, R179, R183 ;  /* 0x000000b7b3b37221 */ /* 0x000fe40000010000 */
[C---:B----4-:R-:W-:Y:S01]  /*a950*/  HMMA.16816.F32 R140, R160.reuse, R152, R140 ;  /* 0x00000098a08c723c */ /* 0x050fe2000000188c */
[----:B------:R-:W1:Y:S03]  /*a960*/  MUFU.EX2 R185, R185 ;  /* 0x000000b900b97308 */ /* 0x000e660000000800 */
[----:B------:R-:W-:Y:S02]  /*a970*/  FADD.FTZ R172, R173, R172 ;  /* 0x000000acadac7221 */ /* 0x000fe40000010000 */
[----:B------:R-:W-:Y:S02]  /*a980*/  FADD.FTZ R179, R182, R179 ;  /* 0x000000b3b6b37221 */ /* 0x000fe40000010000 */
[----:B------:R-:W-:Y:S01]  /*a990*/  HMMA.16816.F32 R20, R160, R154, R20 ;  /* 0x0000009aa014723c */ /* 0x000fe20000001814 */
[----:B------:R-:W4:Y:S02]  /*a9a0*/  LDSM.16.MT88.4 R152, [R226+0xa800] ;  /* 0x00a80000e298783b */ /* 0x000f240000004200 */
[----:B------:R-:W-:Y:S04]  /*a9b0*/  MUFU.EX2 R191, R191 ;  /* 0x000000bf00bf7308 */ /* 0x000fe80000000800 */
[--C-:B------:R-:W-:Y:S01]  /*a9c0*/  FFMA.FTZ R163, R28, c[0x0][0x23c], -R176.reuse ;  /* 0x00008f001ca37a23 */ /* 0x100fe200000108b0 */
[----:B---3--:R-:W-:Y:S01]  /*a9d0*/  F2FP.PACK_AB R24, R175, R174 ;  /* 0x000000aeaf18723e */ /* 0x008fe200000000ff */
[----:B------:R-:W-:Y:S01]  /*a9e0*/  FFMA.FTZ R160, R25, c[0x0][0x23c], -R176 ;  /* 0x00008f0019a07a23 */ /* 0x000fe200000108b0 */
[C---:B--2---:R-:W-:Y:S03]  /*a9f0*/  HMMA.16816.F32 R4, R144.reuse, R148, R4 ;  /* 0x000000949004723c */ /* 0x044fe60000001804 */
[----:B------:R-:W-:Y:S02]  /*aa00*/  MUFU.EX2 R163, R163 ;  /* 0x000000a300a37308 */ /* 0x000fe40000000800 */
[--C-:B------:R-:W-:Y:S01]  /*aa10*/  FFMA.FTZ R161, R26, c[0x0][0x23c], -R165.reuse ;  /* 0x00008f001aa17a23 */ /* 0x100fe200000108a5 */
[----:B-1----:R-:W-:Y:S02]  /*aa20*/  F2FP.PACK_AB R25, R185, R186 ;  /* 0x000000bab919723e */ /* 0x002fe400000000ff */
[C---:B------:R-:W-:Y:S01]  /*aa30*/  HMMA.16816.F32 R8, R144.reuse, R150, R8 ;  /* 0x000000969008723c */ /* 0x040fe20000001808 */
[----:B------:R-:W1:Y:S03]  /*aa40*/  LDSM.16.MT88.4 R148, [R229+0xb000] ;  /* 0x00b00000e594783b */ /* 0x000e660000004200 */
[----:B------:R-:W-:Y:S01]  /*aa50*/  FFMA.FTZ R162, R27, c[0x0][0x23c], -R165 ;  /* 0x00008f001ba27a23 */ /* 0x000fe200000108a5 */
[----:B------:R-:W2:Y:S01]  /*aa60*/  MUFU.EX2 R160, R160 ;  /* 0x000000a000a07308 */ /* 0x000ea20000000800 */
[----:B------:R-:W-:Y:S02]  /*aa70*/  FADD.FTZ R186, R186, R172 ;  /* 0x000000acbaba7221 */ /* 0x000fe40000010000 */
[C---:B-----5:R-:W-:Y:S04]  /*aa80*/  HMMA.16816.F32 R12, R144.reuse, R156, R12 ;  /* 0x0000009c900c723c */ /* 0x060fe8000000180c */
[----:B------:R-:W-:Y:S02]  /*aa90*/  FADD.FTZ R186, R185, R186 ;  /* 0x000000bab9ba7221 */ /* 0x000fe40000010000 */
[----:B------:R-:W-:Y:S01]  /*aaa0*/  FADD.FTZ R174, R174, R179 ;  /* 0x000000b3aeae7221 */ /* 0x000fe20000010000 */
[----:B------:R-:W3:Y:S01]  /*aab0*/  MUFU.EX2 R161, R161 ;  /* 0x000000a100a17308 */ /* 0x000ee20000000800 */
[C---:B------:R-:W-:Y:S01]  /*aac0*/  HMMA.16816.F32 R132, R144.reuse, R158, R132 ;  /* 0x0000009e9084723c */ /* 0x040fe20000001884 */
[----:B------:R-:W5:Y:S03]  /*aad0*/  LDSM.16.MT88.4 R156, [R228+0xb000] ;  /* 0x00b00000e49c783b */ /* 0x000f660000004200 */
[----:B------:R-:W-:Y:S04]  /*aae0*/  FADD.FTZ R174, R175, R174 ;  /* 0x000000aeafae7221 */ /* 0x000fe80000010000 */
[C---:B------:R-:W-:Y:S01]  /*aaf0*/  HMMA.16816.F32 R16, R144.reuse, R168, R16 ;  /* 0x000000a89010723c */ /* 0x040fe20000001810 */
[----:B------:R-:W1:Y:S03]  /*ab00*/  MUFU.EX2 R162, R162 ;  /* 0x000000a200a27308 */ /* 0x000e660000000800 */
[----:B--2---:R-:W-:Y:S01]  /*ab10*/  F2FP.PACK_AB R26, R160, R191 ;  /* 0x000000bfa01a723e */ /* 0x004fe200000000ff */
[----:B------:R-:W-:Y:S03]  /*ab20*/  FADD.FTZ R191, R191, R174 ;  /* 0x000000aebfbf7221 */ /* 0x000fe60000010000 */
[C---:B------:R-:W-:Y:S03]  /*ab30*/  HMMA.16816.F32 R136, R144.reuse, R170, R136 ;  /* 0x000000aa9088723c */ /* 0x040fe60000001888 */
[----:B------:R-:W2:Y:S01]  /*ab40*/  MUFU.EX2 R192, R192 ;  /* 0x000000c000c07308 */ /* 0x000ea20000000800 */
[--C-:B------:R-:W-:Y:S02]  /*ab50*/  FFMA.FTZ R168, R30, c[0x0][0x23c], -R165.reuse ;  /* 0x00008f001ea87a23 */ /* 0x100fe400000108a5 */
[----:B------:R-:W-:Y:S02]  /*ab60*/  FFMA.FTZ R169, R34, c[0x0][0x23c], -R165 ;  /* 0x00008f0022a97a23 */ /* 0x000fe400000108a5 */
[C---:B----4-:R-:W-:Y:S04]  /*ab70*/  HMMA.16816.F32 R140, R144.reuse, R152, R140 ;  /* 0x00000098908c723c */ /* 0x050fe8000000188c */
[----:B------:R-:W-:Y:S01]  /*ab80*/  FADD.FTZ R191, R160, R191 ;  /* 0x000000bfa0bf7221 */ /* 0x000fe20000010000 */
[----:B------:R-:W-:Y:S01]  /*ab90*/  MUFU.EX2 R168, R168 ;  /* 0x000000a800a87308 */ /* 0x000fe20000000800 */
[----:B---3--:R-:W-:Y:S02]  /*aba0*/  FADD.FTZ R186, R161, R186 ;  /* 0x000000baa1ba7221 */ /* 0x008fe40000010000 */
[----:B------:R-:W-:Y:S01]  /*abb0*/  FFMA.FTZ R152, R31, c[0x0][0x23c], -R165 ;  /* 0x00008f001f987a23 */ /* 0x000fe200000108a5 */
[----:B------:R-:W-:Y:S01]  /*abc0*/  HMMA.16816.F32 R20, R144, R154, R20 ;  /* 0x0000009a9014723c */ /* 0x000fe20000001814 */
[----:B------:R-:W3:Y:S02]  /*abd0*/  LDSM.16.MT88.4 R28, [R227+0xb000] ;  /* 0x00b00000e31c783b */ /* 0x000ee40000004200 */
[--C-:B------:R-:W-:Y:S01]  /*abe0*/  FFMA.FTZ R153, R32, c[0x0][0x23c], -R176.reuse ;  /* 0x00008f0020997a23 */ /* 0x100fe200000108b0 */
[C---:B-1----:R-:W-:Y:S01]  /*abf0*/  F2FP.PACK_AB R27, R162.reuse, R161 ;  /* 0x000000a1a21b723e */ /* 0x042fe200000000ff */
[----:B------:R-:W-:Y:S01]  /*ac00*/  FADD.FTZ R191, R163, R191 ;  /* 0x000000bfa3bf7221 */ /* 0x000fe20000010000 */
[----:B------:R-:W1:Y:S01]  /*ac10*/  MUFU.EX2 R152, R152 ;  /* 0x0000009800987308 */ /* 0x000e620000000800 */
[----:B------:R-:W-:Y:S02]  /*ac20*/  FFMA.FTZ R154, R33, c[0x0][0x23c], -R176 ;  /* 0x00008f00219a7a23 */ /* 0x000fe400000108b0 */
[----:B------:R-:W4:Y:S02]  /*ac30*/  LDSM.16.MT88.4 R144, [R226+0xb000] ;  /* 0x00b00000e290783b */ /* 0x000f240000004200 */
[C---:B------:R-:W-:Y:S05]  /*ac40*/  HMMA.16816.F32 R4, R24.reuse, R148, R4 ;  /* 0x000000941804723c */ /* 0x040fea0000001804 */
[----:B------:R-:W-:Y:S01]  /*ac50*/  MUFU.EX2 R153, R153 ;  /* 0x0000009900997308 */ /* 0x000fe20000000800 */
[--C-:B------:R-:W-:Y:S02]  /*ac60*/  FFMA.FTZ R155, R35, c[0x0][0x23c], -R165.reuse ;  /* 0x00008f00239b7a23 */ /* 0x100fe400000108a5 */
[----:B------:R-:W1:Y:S01]  /*ac70*/  LDSM.16.MT88.4 R32, [R229+0xb800] ;  /* 0x00b80000e520783b */ /* 0x000e620000004200 */
[C---:B------:R-:W-:Y:S03]  /*ac80*/  HMMA.16816.F32 R8, R24.reuse, R150, R8 ;  /* 0x000000961808723c */ /* 0x040fe60000001808 */
[----:B------:R-:W-:Y:S03]  /*ac90*/  FADD.FTZ R162, R162, R186 ;  /* 0x000000baa2a27221 */ /* 0x000fe60000010000 */
[----:B------:R-:W1:Y:S01]  /*aca0*/  MUFU.EX2 R154, R154 ;  /* 0x0000009a009a7308 */ /* 0x000e620000000800 */
[----:B------:R-:W1:Y:S01]  /*acb0*/  LDSM.16.MT88.4 R148, [R228+0xb800] ;  /* 0x00b80000e494783b */ /* 0x000e620000004200 */
[C---:B-----5:R-:W-:Y:S07]  /*acc0*/  HMMA.16816.F32 R12, R24.reuse, R156, R12 ;  /* 0x0000009c180c723c */ /* 0x060fee000000180c */
[--C-:B------:R-:W-:Y:S01]  /*acd0*/  FFMA.FTZ R156, R36, c[0x0][0x23c], -R176.reuse ;  /* 0x00008f00249c7a23 */ /* 0x100fe200000108b0 */
[----:B------:R-:W-:Y:S01]  /*ace0*/  MUFU.EX2 R169, R169 ;  /* 0x000000a900a97308 */ /* 0x000fe20000000800 */
[--C-:B------:R-:W-:Y:S01]  /*acf0*/  FFMA.FTZ R157, R37, c[0x0][0x23c], -R176.reuse ;  /* 0x00008f00259d7a23 */ /* 0x100fe200000108b0 */
[C---:B------:R-:W-:Y:S07]  /*ad00*/  HMMA.16816.F32 R132, R24.reuse, R158, R132 ;  /* 0x0000009e1884723c */ /* 0x040fee0000001884 */
[--C-:B------:R-:W-:Y:S01]  /*ad10*/  FFMA.FTZ R158, R38, c[0x0][0x23c], -R165.reuse ;  /* 0x00008f00269e7a23 */ /* 0x100fe200000108a5 */
[----:B------:R-:W5:Y:S01]  /*ad20*/  MUFU.EX2 R155, R155 ;  /* 0x0000009b009b7308 */ /* 0x000f620000000800 */
[C---:B---3--:R-:W-:Y:S03]  /*ad30*/  HMMA.16816.F32 R16, R24.reuse, R28, R16 ;  /* 0x0000001c1810723c */ /* 0x048fe60000001810 */
[--C-:B------:R-:W-:Y:S02]  /*ad40*/  FFMA.FTZ R159, R39, c[0x0][0x23c], -R165.reuse ;  /* 0x00008f00279f7a23 */ /* 0x100fe400000108a5 */
[----:B------:R-:W-:Y:S03]  /*ad50*/  LDSM.16.MT88.4 R36, [R226+0xb800] ;  /* 0x00b80000e224783b */ /* 0x000fe60000004200 */
[C---:B------:R-:W-:Y:S01]  /*ad60*/  HMMA.16816.F32 R136, R24.reuse, R30, R136 ;  /* 0x0000001e1888723c */ /* 0x040fe20000001888 */
[----:B------:R-:W3:Y:S04]  /*ad70*/  MUFU.EX2 R156, R156 ;  /* 0x0000009c009c7308 */ /* 0x000ee80000000800 */
[----:B------:R-:W3:Y:S03]  /*ad80*/  LDSM.16.MT88.4 R28, [R227+0xb800] ;  /* 0x00b80000e31c783b */ /* 0x000ee60000004200 */
[C---:B----4-:R-:W-:Y:S03]  /*ad90*/  HMMA.16816.F32 R140, R24.reuse, R144, R140 ;  /* 0x00000090188c723c */ /* 0x050fe6000000188c */
[----:B------:R-:W4:Y:S04]  /*ada0*/  MUFU.EX2 R157, R157 ;  /* 0x0000009d009d7308 */ /* 0x000f280000000800 */
[--C-:B------:R-:W-:Y:S01]  /*adb0*/  FFMA.FTZ R145, R40, c[0x0][0x23c], -R176.reuse ;  /* 0x00008f0028917a23 */ /* 0x100fe200000108b0 */
[----:B------:R-:W-:Y:S04]  /*adc0*/  HMMA.16816.F32 R20, R24, R146, R20 ;  /* 0x000000921814723c */ /* 0x000fe80000001814 */
[----:B------:R-:W-:Y:S01]  /*add0*/  FFMA.FTZ R144, R41, c[0x0][0x23c], -R176 ;  /* 0x00008f0029907a23 */ /* 0x000fe200000108b0 */
[----:B------:R-:W-:Y:S02]  /*ade0*/  MUFU.EX2 R158, R158 ;  /* 0x0000009e009e7308 */ /* 0x000fe40000000800 */
[--C-:B------:R-:W-:Y:S01]  /*adf0*/  FFMA.FTZ R147, R42, c[0x0][0x23c], -R165.reuse ;  /* 0x00008f002a937a23 */ /* 0x100fe200000108a5 */
[----:B--2---:R-:W-:Y:S01]  /*ae00*/  F2FP.PACK_AB R24, R192, R163 ;  /* 0x000000a3c018723e */ /* 0x004fe200000000ff */
[----:B------:R-:W-:Y:S02]  /*ae10*/  FFMA.FTZ R146, R43, c[0x0][0x23c], -R165 ;  /* 0x00008f002b927a23 */ /* 0x000fe400000108a5 */
[----:B------:R-:W-:Y:S01]  /*ae20*/  LDSM.16.MT88.4 R40, [R228+0xc000] ;  /* 0x00c00000e428783b */ /* 0x000fe20000004200 */
[----:B-1----:R-:W-:Y:S01]  /*ae30*/  F2FP.PACK_AB R25, R152, R168 ;  /* 0x000000a89819723e */ /* 0x002fe200000000ff */
[----:B------:R-:W-:Y:S01]  /*ae40*/  FADD.FTZ R168, R168, R162 ;  /* 0x000000a2a8a87221 */ /* 0x000fe20000010000 */
[----:B------:R-:W-:Y:S01]  /*ae50*/  F2FP.PACK_AB R26, R154, R153 ;  /* 0x000000999a1a723e */ /* 0x000fe200000000ff */
[----:B------:R-:W1:Y:S01]  /*ae60*/  MUFU.EX2 R159, R159 ;  /* 0x0000009f009f7308 */ /* 0x000e620000000800 */
[----:B-----5:R-:W-:Y:S01]  /*ae70*/  F2FP.PACK_AB R27, R155, R169 ;  /* 0x000000a99b1b723e */ /* 0x020fe200000000ff */
[----:B------:R-:W-:Y:S02]  /*ae80*/  FADD.FTZ R192, R192, R191 ;  /* 0x000000bfc0c07221 */ /* 0x000fe40000010000 */
[----:B------:R-:W-:Y:S02]  /*ae90*/  FADD.FTZ R168, R152, R168 ;  /* 0x000000a898a87221 */ /* 0x000fe40000010000 */
[----:B------:R-:W-:Y:S02]  /*aea0*/  FADD.FTZ R192, R153, R192 ;  /* 0x000000c099c07221 */ /* 0x000fe40000010000 */
[C---:B------:R-:W-:Y:S02]  /*aeb0*/  HMMA.16816.F32 R4, R24.reuse, R32, R4 ;  /* 0x000000201804723c */ /* 0x040fe40000001804 */
[----:B------:R-:W-:Y:S01]  /*aec0*/  MUFU.EX2 R145, R145 ;  /* 0x0000009100917308 */ /* 0x000fe20000000800 */
[----:B------:R-:W-:Y:S02]  /*aed0*/  FADD.FTZ R154, R154, R192 ;  /* 0x000000c09a9a7221 */ /* 0x000fe40000010000 */
[----:B------:R-:W-:Y:S02]  /*aee0*/  FADD.FTZ R169, R169, R168 ;  /* 0x000000a8a9a97221 */ /* 0x000fe40000010000 */
[----:B---3--:R-:W-:Y:S01]  /*aef0*/  FADD.FTZ R154, R156, R154 ;  /* 0x0000009a9c9a7221 */ /* 0x008fe20000010000 */
[C---:B------:R-:W-:Y:S01]  /*af00*/  HMMA.16816.F32 R8, R24.reuse, R34, R8 ;  /* 0x000000221808723c */ /* 0x040fe20000001808 */
[----:B------:R-:W2:Y:S03]  /*af10*/  LDSM.16.MT88.4 R32, [R229+0xc000] ;  /* 0x00c00000e520783b */ /* 0x000ea60000004200 */
[----:B------:R-:W3:Y:S01]  /*af20*/  MUFU.EX2 R144, R144 ;  /* 0x0000009000907308 */ /* 0x000ee20000000800 */
[----:B----4-:R-:W-:Y:S02]  /*af30*/  FADD.FTZ R154, R157, R154 ;  /* 0x0000009a9d9a7221 */ /* 0x010fe40000010000 */
[----:B------:R-:W-:Y:S01]  /*af40*/  FADD.FTZ R169, R155, R169 ;  /* 0x000000a99ba97221 */ /* 0x000fe20000010000 */
[C---:B------:R-:W-:Y:S06]  /*af50*/  HMMA.16816.F32 R12, R24.reuse, R148, R12 ;  /* 0x00000094180c723c */ /* 0x040fec000000180c */
[----:B------:R-:W-:Y:S01]  /*af60*/  MUFU.EX2 R147, R147 ;  /* 0x0000009300937308 */ /* 0x000fe20000000800 */
[--C-:B------:R-:W-:Y:S01]  /*af70*/  FFMA.FTZ R148, R56, c[0x0][0x23c], -R176.reuse ;  /* 0x00008f0038947a23 */ /* 0x100fe200000108b0 */
[C---:B------:R-:W-:Y:S04]  /*af80*/  HMMA.16816.F32 R132, R24.reuse, R150, R132 ;  /* 0x000000961884723c */ /* 0x040fe80000001884 */
[--C-:B------:R-:W-:Y:S02]  /*af90*/  FFMA.FTZ R56, R57, c[0x0][0x23c], -R176.reuse ;  /* 0x00008f0039387a23 */ /* 0x100fe400000108b0 */
[--C-:B------:R-:W-:Y:S02]  /*afa0*/  FFMA.FTZ R57, R58, c[0x0][0x23c], -R165.reuse ;  /* 0x00008f003a397a23 */ /* 0x100fe400000108a5 */
[----:B------:R-:W4:Y:S01]  /*afb0*/  MUFU.EX2 R146, R146 ;  /* 0x0000009200927308 */ /* 0x000f220000000800 */
[C---:B------:R-:W-:Y:S03]  /*afc0*/  HMMA.16816.F32 R16, R24.reuse, R28, R16 ;  /* 0x0000001c1810723c */ /* 0x040fe60000001810 */
[--C-:B------:R-:W-:Y:S02]  /*afd0*/  FFMA.FTZ R58, R59, c[0x0][0x23c], -R165.reuse ;  /* 0x00008f003b3a7a23 */ /* 0x100fe400000108a5 */
[--C-:B------:R-:W-:Y:S02]  /*afe0*/  FFMA.FTZ R59, R60, c[0x0][0x23c], -R176.reuse ;  /* 0x00008f003c3b7a23 */ /* 0x100fe400000108b0 */
[--C-:B------:R-:W-:Y:S01]  /*aff0*/  FFMA.FTZ R60, R61, c[0x0][0x23c], -R176.reuse ;  /* 0x00008f003d3c7a23 */ /* 0x100fe200000108b0 */
[C---:B------:R-:W-:Y:S01]  /*b000*/  HMMA.16816.F32 R136, R24.reuse, R30, R136 ;  /* 0x0000001e1888723c */ /* 0x040fe20000001888 */
[----:B------:R-:W-:Y:S01]  /*b010*/  MUFU.EX2 R44, R44 ;  /* 0x0000002c002c7308 */ /* 0x000fe20000000800 */
[----:B------:R-:W5:Y:S02]  /*b020*/  LDSM.16.MT88.4 R28, [R227+0xc000] ;  /* 0x00c00000e31c783b */ /* 0x000f640000004200 */
[--C-:B------:R-:W-:Y:S02]  /*b030*/  FFMA.FTZ R61, R62, c[0x0][0x23c], -R165.reuse ;  /* 0x00008f003e3d7a23 */ /* 0x100fe400000108a5 */
[--C-:B------:R-:W-:Y:S02]  /*b040*/  FFMA.FTZ R62, R64, c[0x0][0x23c], -R176.reuse ;  /* 0x00008f00403e7a23 */ /* 0x100fe400000108b0 */
[C---:B------:R-:W-:Y:S03]  /*b050*/  HMMA.16816.F32 R140, R24.reuse, R36, R140 ;  /* 0x00000024188c723c */ /* 0x040fe6000000188c */
[----:B------:R-:W2:Y:S01]  /*b060*/  MUFU.EX2 R45, R45 ;  /* 0x0000002d002d7308 */ /* 0x000ea20000000800 */
[--C-:B------:R-:W-:Y:S02]  /*b070*/  FFMA.FTZ R64, R65, c[0x0][0x23c], -R176.reuse ;  /* 0x00008f0041407a23 */ /* 0x100fe400000108b0 */
[--C-:B------:R-:W-:Y:S02]  /*b080*/  FFMA.FTZ R65, R66, c[0x0][0x23c], -R165.reuse ;  /* 0x00008f0042417a23 */ /* 0x100fe400000108a5 */
[----:B------:R-:W-:Y:S01]  /*b090*/  HMMA.16816.F32 R20, R24, R38, R20 ;  /* 0x000000261814723c */ /* 0x000fe20000001814 */
[----:B------:R-:W5:Y:S03]  /*b0a0*/  LDSM.16.MT88.4 R36, [R226+0xc000] ;  /* 0x00c00000e224783b */ /* 0x000f660000004200 */
[----:B------:R-:W-:Y:S01]  /*b0b0*/  FFMA.FTZ R66, R67, c[0x0][0x23c], -R165 ;  /* 0x00008f0043427a23 */ /* 0x000fe200000108a5 */
[----:B------:R-:W-:Y:S01]  /*b0c0*/  MUFU.EX2 R46, R46 ;  /* 0x0000002e002e7308 */ /* 0x000fe20000000800 */
[--C-:B------:R-:W-:Y:S01]  /*b0d0*/  FFMA.FTZ R67, R68, c[0x0][0x23c], -R176.reuse ;  /* 0x00008f0044437a23 */ /* 0x100fe200000108b0 */
[----:B------:R-:W-:Y:S01]  /*b0e0*/  F2FP.PACK_AB R24, R157, R156 ;  /* 0x0000009c9d18723e */ /* 0x000fe200000000ff */
[----:B------:R-:W-:Y:S01]  /*b0f0*/  FFMA.FTZ R68, R69, c[0x0][0x23c], -R176 ;  /* 0x00008f0045447a23 */ /* 0x000fe200000108b0 */
[----:B-1----:R-:W-:Y:S03]  /*b100*/  F2FP.PACK_AB R25, R159, R158 ;  /* 0x0000009e9f19723e */ /* 0x002fe600000000ff */
[----:B---3--:R-:W-:Y:S01]  /*b110*/  F2FP.PACK_AB R26, R144, R145 ;  /* 0x00000091901a723e */ /* 0x008fe200000000ff */
[----:B------:R-:W-:Y:S01]  /*b120*/  FADD.FTZ R158, R158, R169 ;  /* 0x000000a99e9e7221 */ /* 0x000fe20000010000 */
[----:B----4-:R-:W-:Y:S01]  /*b130*/  F2FP.PACK_AB R27, R146, R147 ;  /* 0x00000093921b723e */ /* 0x010fe200000000ff */
[----:B------:R-:W1:Y:S01]  /*b140*/  MUFU.EX2 R47, R47 ;  /* 0x0000002f002f7308 */ /* 0x000e620000000800 */
[----:B------:R-:W-:Y:S02]  /*b150*/  FADD.FTZ R145, R145, R154 ;  /* 0x0000009a91917221 */ /* 0x000fe40000010000 */
[----:B------:R-:W-:Y:S02]  /*b160*/  FADD.FTZ R158, R159, R158 ;  /* 0x0000009e9f9e7221 */ /* 0x000fe40000010000 */
[--C-:B------:R-:W-:Y:S01]  /*b170*/  FFMA.FTZ R69, R70, c[0x0][0x23c], -R165.reuse ;  /* 0x00008f0046457a23 */ /* 0x100fe200000108a5 */
        /* <DEDUP_REMOVED lines=9> */
[--C-:B------:R-:W-:Y:S01]  /*b210*/  FFMA.FTZ R71, R72, c[0x0][0x23c], -R176.reuse ;  /* 0x00008f0048477a23 */ /* 0x100fe200000108b0 */
[C---:B------:R-:W-:Y:S04]  /*b220*/  HMMA.16816.F32 R12, R24.reuse, R40, R12 ;  /* 0x00000028180c723c */ /* 0x040fe8000000180c */
        /* <DEDUP_REMOVED lines=8> */
[C---:B-----5:R-:W-:Y:S01]  /*b2b0*/  HMMA.16816.F32 R16, R24.reuse, R28, R16 ;  /* 0x0000001c1810723c */ /* 0x060fe20000001810 */
[----:B------:R-:W4:Y:S03]  /*b2c0*/  MUFU.EX2 R51, R51 ;  /* 0x0000003300337308 */ /* 0x000f260000000800 */
[--C-:B------:R-:W-:Y:S02]  /*b2d0*/  FFMA.FTZ R77, R78, c[0x0][0x23c], -R165.reuse ;  /* 0x00008f004e4d7a23 */ /* 0x100fe400000108a5 */
[--C-:B------:R-:W-:Y:S02]  /*b2e0*/  FFMA.FTZ R78, R80, c[0x0][0x23c], -R176.reuse ;  /* 0x00008f00504e7a23 */ /* 0x100fe400000108b0 */
[C---:B------:R-:W-:Y:S01]  /*b2f0*/  HMMA.16816.F32 R136, R24.reuse, R30, R136 ;  /* 0x0000001e1888723c */ /* 0x040fe20000001888 */
[----:B------:R-:W5:Y:S02]  /*b300*/  LDSM.16.MT88.4 R28, [R228+0xc800] ;  /* 0x00c80000e41c783b */ /* 0x000f640000004200 */
        /* <DEDUP_REMOVED lines=8> */
[----:B------:R-:W5:Y:S03]  /*b390*/  LDSM.16.MT88.4 R36, [R227+0xc800] ;  /* 0x00c80000e324783b */ /* 0x000f660000004200 */
[--C-:B------:R-:W-:Y:S02]  /*b3a0*/  FFMA.FTZ R84, R85, c[0x0][0x23c], -R176.reuse ;  /* 0x00008f0055547a23 */ /* 0x100fe400000108b0 */
[--C-:B------:R-:W-:Y:S01]  /*b3b0*/  FFMA.FTZ R85, R86, c[0x0][0x23c], -R165.reuse ;  /* 0x00008f0056557a23 */ /* 0x100fe200000108a5 */
[----:B------:R-:W-:Y:S01]  /*b3c0*/  MUFU.EX2 R54, R54 ;  /* 0x0000003600367308 */ /* 0x000fe20000000800 */
[----:B------:R-:W-:Y:S01]  /*b3d0*/  F2FP.PACK_AB R24, R45, R44 ;  /* 0x0000002c2d18723e */ /* 0x000fe200000000ff */
[----:B------:R-:W-:Y:S03]  /*b3e0*/  FFMA.FTZ R86, R87, c[0x0][0x23c], -R165 ;  /* 0x00008f0057567a23 */ /* 0x000fe600000108a5 */
[----:B-1----:R-:W-:Y:S01]  /*b3f0*/  F2FP.PACK_AB R25, R47, R46 ;  /* 0x0000002e2f19723e */ /* 0x002fe200000000ff */
[----:B------:R-:W-:Y:S01]  /*b400*/  FADD.FTZ R46, R46, R147 ;  /* 0x000000932e2e7221 */ /* 0x000fe20000010000 */
[----:B---3--:R-:W-:Y:S01]  /*b410*/  F2FP.PACK_AB R26, R49, R48 ;  /* 0x00000030311a723e */ /* 0x008fe200000000ff */
[--C-:B------:R-:W-:Y:S01]  /*b420*/  FFMA.FTZ R87, R88, c[0x0][0x23c], -R176.reuse ;  /* 0x00008f0058577a23 */ /* 0x100fe200000108b0 */
[----:B----4-:R-:W-:Y:S01]  /*b430*/  F2FP.PACK_AB R27, R51, R50 ;  /* 0x00000032331b723e */ /* 0x010fe200000000ff */
[----:B------:R-:W1:Y:S01]  /*b440*/  MUFU.EX2 R55, R55 ;  /* 0x0000003700377308 */ /* 0x000e620000000800 */
[--C-:B------:R-:W-:Y:S02]  /*b450*/  FFMA.FTZ R88, R89, c[0x0][0x23c], -R176.reuse ;  /* 0x00008f0059587a23 */ /* 0x100fe400000108b0 */
[--C-:B------:R-:W-:Y:S02]  /*b460*/  FFMA.FTZ R89, R90, c[0x0][0x23c], -R165.reuse ;  /* 0x00008f005a597a23 */ /* 0x100fe400000108a5 */
[--C-:B------:R-:W-:Y:S01]  /*b470*/  FFMA.FTZ R90, R91, c[0x0][0x23c], -R165.reuse ;  /* 0x00008f005b5a7a23 */ /* 0x100fe200000108a5 */
[C---:B--2---:R-:W-:Y:S03]  /*b480*/  HMMA.16816.F32 R4, R24.reuse, R32, R4 ;  /* 0x000000201804723c */ /* 0x044fe60000001804 */
[--C-:B------:R-:W-:Y:S01]  /*b490*/  FFMA.FTZ R91, R93, c[0x0][0x23c], -R176.reuse ;  /* 0x00008f005d5b7a23 */ /* 0x100fe200000108b0 */
[----:B------:R-:W-:Y:S01]  /*b4a0*/  MUFU.EX2 R148, R148 ;  /* 0x0000009400947308 */ /* 0x000fe20000000800 */
[--C-:B------:R-:W-:Y:S02]  /*b4b0*/  FFMA.FTZ R93, R94, c[0x0][0x23c], -R165.reuse ;  /* 0x00008f005e5d7a23 */ /* 0x100fe400000108a5 */
[--C-:B------:R-:W-:Y:S01]  /*b4c0*/  FFMA.FTZ R94, R96, c[0x0][0x23c], -R176.reuse ;  /* 0x00008f00605e7a23 */ /* 0x100fe200000108b0 */
[C---:B------:R-:W-:Y:S01]  /*b4d0*/  HMMA.16816.F32 R8, R24.reuse, R34, R8 ;  /* 0x000000221808723c */ /* 0x040fe20000001808 */
[----:B------:R-:W-:Y:S03]  /*b4e0*/  LDSM.16.MT88.4 R32, [R228+0xd000] ;  /* 0x00d00000e420783b */ /* 0x000fe60000004200 */
[--C-:B------:R-:W-:Y:S02]  /*b4f0*/  FFMA.FTZ R96, R98, c[0x0][0x23c], -R165.reuse ;  /* 0x00008f0062607a23 */ /* 0x100fe400000108a5 */
[----:B------:R-:W2:Y:S01]  /*b500*/  MUFU.EX2 R56, R56 ;  /* 0x0000003800387308 */ /* 0x000ea20000000800 */
[--C-:B------:R-:W-:Y:S01]  /*b510*/  FFMA.FTZ R98, R101, c[0x0][0x23c], -R176.reuse ;  /* 0x00008f0065627a23 */ /* 0x100fe200000108b0 */
[C---:B-----5:R-:W-:Y:S04]  /*b520*/  HMMA.16816.F32 R12, R24.reuse, R28, R12 ;  /* 0x0000001c180c723c */ /* 0x060fe8000000180c */
[--C-:B------:R-:W-:Y:S02]  /*b530*/  FFMA.FTZ R101, R103, c[0x0][0x23c], -R165.reuse ;  /* 0x00008f0067657a23 */ /* 0x100fe400000108a5 */
[--C-:B------:R-:W-:Y:S02]  /*b540*/  FFMA.FTZ R103, R105, c[0x0][0x23c], -R176.reuse ;  /* 0x00008f0069677a23 */ /* 0x100fe400000108b0 */
[----:B------:R-:W-:Y:S01]  /*b550*/  MUFU.EX2 R57, R57 ;  /* 0x0000003900397308 */ /* 0x000fe20000000800 */
[C---:B------:R-:W-:Y:S01]  /*b560*/  HMMA.16816.F32 R132, R24.reuse, R30, R132 ;  /* 0x0000001e1884723c */ /* 0x040fe20000001884 */
[----:B------:R-:W3:Y:S02]  /*b570*/  LDSM.16.MT88.4 R28, [R229+0xd000] ;  /* 0x00d00000e51c783b */ /* 0x000ee40000004200 */
[--C-:B------:R-:W-:Y:S02]  /*b580*/  FFMA.FTZ R105, R107, c[0x0][0x23c], -R165.reuse ;  /* 0x00008f006b697a23 */ /* 0x100fe400000108a5 */
[--C-:B------:R-:W-:Y:S02]  /*b590*/  FFMA.FTZ R107, R109, c[0x0][0x23c], -R176.reuse ;  /* 0x00008f006d6b7a23 */ /* 0x100fe400000108b0 */
[--C-:B------:R-:W-:Y:S01]  /*b5a0*/  FFMA.FTZ R109, R111, c[0x0][0x23c], -R165.reuse ;  /* 0x00008f006f6d7a23 */ /* 0x100fe200000108a5 */
[C---:B------:R-:W-:Y:S01]  /*b5b0*/  HMMA.16816.F32 R16, R24.reuse, R36, R16 ;  /* 0x000000241810723c */ /* 0x040fe20000001810 */
[----:B------:R-:W4:Y:S03]  /*b5c0*/  MUFU.EX2 R58, R58 ;  /* 0x0000003a003a7308 */ /* 0x000f260000000800 */
[--C-:B------:R-:W-:Y:S02]  /*b5d0*/  FFMA.FTZ R111, R113, c[0x0][0x23c], -R176.reuse ;  /* 0x00008f00716f7a23 */ /* 0x100fe400000108b0 */
[----:B------:R-:W-:Y:S02]  /*b5e0*/  FFMA.FTZ R113, R115, c[0x0][0x23c], -R165 ;  /* 0x00008f0073717a23 */ /* 0x000fe400000108a5 */
[C---:B------:R-:W-:Y:S01]  /*b5f0*/  HMMA.16816.F32 R136, R24.reuse, R38, R136 ;  /* 0x000000261888723c */ /* 0x040fe20000001888 */
[----:B------:R-:W5:Y:S02]  /*b600*/  LDSM.16.MT88.4 R36, [R227+0xd000] ;  /* 0x00d00000e324783b */ /* 0x000f640000004200 */
[----:B------:R-:W-:Y:S01]  /*b610*/  MUFU.EX2 R59, R59 ;  /* 0x0000003b003b7308 */ /* 0x000fe20000000800 */
[----:B------:R-:W-:Y:S02]  /*b620*/  FFMA.FTZ R115, R117, c[0x0][0x23c], -R176 ;  /* 0x00008f0075737a23 */ /* 0x000fe400000108b0 */
[----:B------:R-:W-:Y:S02]  /*b630*/  FADD.FTZ R46, R47, R46 ;  /* 0x0000002e2f2e7221 */ /* 0x000fe40000010000 */
[C---:B------:R-:W-:Y:S04]  /*b640*/  HMMA.16816.F32 R140, R24.reuse, R40, R140 ;  /* 0x00000028188c723c */ /* 0x040fe8000000188c */
[----:B------:R-:W-:Y:S01]  /*b650*/  FFMA.FTZ R47, R125, c[0x0][0x23c], -R176 ;  /* 0x00008f007d2f7a23 */ /* 0x000fe200000108b0 */
[----:B------:R-:W-:Y:S01]  /*b660*/  MUFU.EX2 R60, R60 ;  /* 0x0000003c003c7308 */ /* 0x000fe20000000800 */
[----:B------:R-:W-:Y:S02]  /*b670*/  FADD.FTZ R46, R50, R46 ;  /* 0x0000002e322e7221 */ /* 0x000fe40000010000 */
[----:B------:R-:W-:Y:S01]  /*b680*/  HMMA.16816.F32 R20, R24, R42, R20 ;  /* 0x0000002a1814723c */ /* 0x000fe20000001814 */
[----:B------:R-:W5:Y:S03]  /*b690*/  LDSM.16.MT88.4 R40, [R226+0xd000] ;  /* 0x00d00000e228783b */ /* 0x000f660000004200 */
[----:B------:R-:W-:Y:S02]  /*b6a0*/  FFMA.FTZ R50, R128, c[0x0][0x23c], -R176 ;  /* 0x00008f0080327a23 */ /* 0x000fe400000108b0 */
[----:B------:R-:W-:Y:S01]  /*b6b0*/  FADD.FTZ R51, R51, R46 ;  /* 0x0000002e33337221 */ /* 0x000fe20000010000 */
[----:B------:R-:W5:Y:S01]  /*b6c0*/  MUFU.EX2 R61, R61 ;  /* 0x0000003d003d7308 */ /* 0x000f620000000800 */
[----:B------:R-:W-:Y:S01]  /*b6d0*/  F2FP.PACK_AB R24, R53, R52 ;  /* 0x000000343518723e */ /* 0x000fe200000000ff */
[----:B------:R-:W-:Y:S03]  /*b6e0*/  FFMA.FTZ R46, R124, c[0x0][0x23c], -R176 ;  /* 0x00008f007c2e7a23 */ /* 0x000fe600000108b0 */
[C---:B-1----:R-:W-:Y:S01]  /*b6f0*/  F2FP.PACK_AB R25, R55.reuse, R54 ;  /* 0x000000363719723e */ /* 0x042fe200000000ff */
[----:B------:R-:W-:Y:S01]  /*b700*/  FADD.FTZ R51, R54, R51 ;  /* 0x0000003336337221 */ /* 0x000fe20000010000 */
[----:B--2---:R-:W-:Y:S02]  /*b710*/  F2FP.PACK_AB R26, R56, R148 ;  /* 0x00000094381a723e */ /* 0x004fe400000000ff */
[C---:B----4-:R-:W-:Y:S01]  /*b720*/  F2FP.PACK_AB R27, R58.reuse, R57 ;  /* 0x000000393a1b723e */ /* 0x050fe200000000ff */
[----:B------:R-:W1:Y:S01]  /*b730*/  MUFU.EX2 R63, R63 ;  /* 0x0000003f003f7308 */ /* 0x000e620000000800 */
[----:B------:R-:W-:Y:S04]  /*b740*/  FADD.FTZ R55, R55, R51 ;  /* 0x0000003337377221 */ /* 0x000fe80000010000 */
[----:B------:R-:W-:Y:S01]  /*b750*/  FADD.FTZ R55, R57, R55 ;  /* 0x0000003739377221 */ /* 0x000fe20000010000 */
[C---:B---3--:R-:W-:Y:S03]  /*b760*/  HMMA.16816.F32 R4, R24.reuse, R28, R4 ;  /* 0x0000001c1804723c */ /* 0x048fe60000001804 */
[----:B------:R-:W-:Y:S01]  /*b770*/  FADD.FTZ R58, R58, R55 ;  /* 0x000000373a3a7221 */ /* 0x000fe20000010000 */
[----:B------:R-:W-:Y:S04]  /*b780*/  MUFU.EX2 R62, R62 ;  /* 0x0000003e003e7308 */ /* 0x000fe80000000800 */
[C---:B------:R-:W-:Y:S01]  /*b790*/  HMMA.16816.F32 R8, R24.reuse, R30, R8 ;  /* 0x0000001e1808723c */ /* 0x040fe20000001808 */
[----:B------:R-:W2:Y:S03]  /*b7a0*/  LDSM.16.MT88.4 R28, [R229+0xd800] ;  /* 0x00d80000e51c783b */ /* 0x000ea60000004200 */
[----:B-----5:R-:W-:Y:S02]  /*b7b0*/  FADD.FTZ R58, R61, R58 ;  /* 0x0000003a3d3a7221 */ /* 0x020fe40000010000 */
[----:B------:R-:W3:Y:S02]  /*b7c0*/  MUFU.EX2 R64, R64 ;  /* 0x0000004000407308 */ /* 0x000ee40000000800 */
[C---:B------:R-:W-:Y:S08]  /*b7d0*/  HMMA.16816.F32 R12, R24.reuse, R32, R12 ;  /* 0x00000020180c723c */ /* 0x040ff0000000180c */
[----:B------:R-:W-:Y:S01]  /*b7e0*/  MUFU.EX2 R65, R65 ;  /* 0x0000004100417308 */ /* 0x000fe20000000800 */
[C---:B------:R-:W-:Y:S01]  /*b7f0*/  HMMA.16816.F32 R132, R24.reuse, R34, R132 ;  /* 0x000000221884723c */ /* 0x040fe20000001884 */
[----:B------:R-:W4:Y:S07]  /*b800*/  LDSM.16.MT88.4 R32, [R228+0xd800] ;  /* 0x00d80000e420783b */ /* 0x000f2e0000004200 */
[C---:B------:R-:W-:Y:S01]  /*b810*/  HMMA.16816.F32 R16, R24.reuse, R36, R16 ;  /* 0x000000241810723c */ /* 0x040fe20000001810 */
[----:B------:R-:W5:Y:S07]  /*b820*/  MUFU.EX2 R66, R66 ;  /* 0x0000004200427308 */ /* 0x000f6e0000000800 */
[C---:B------:R-:W-:Y:S01]  /*b830*/  HMMA.16816.F32 R136, R24.reuse, R38, R136 ;  /* 0x000000261888723c */ /* 0x040fe20000001888 */
[----:B------:R-:W4:Y:S02]  /*b840*/  LDSM.16.MT88.4 R36, [R227+0xd800] ;  /* 0x00d80000e324783b */ /* 0x000f240000004200 */
[----:B------:R-:W-:Y:S05]  /*b850*/  MUFU.EX2 R67, R67 ;  /* 0x0000004300437308 */ /* 0x000fea0000000800 */
[C---:B------:R-:W-:Y:S05]  /*b860*/  HMMA.16816.F32 R140, R24.reuse, R40, R140 ;  /* 0x00000028188c723c */ /* 0x040fea000000188c */
[----:B------:R-:W2:Y:S03]  /*b870*/  MUFU.EX2 R68, R68 ;  /* 0x0000004400447308 */ /* 0x000ea60000000800 */
[----:B------:R-:W-:Y:S01]  /*b880*/  HMMA.16816.F32 R20, R24, R42, R20 ;  /* 0x0000002a1814723c */ /* 0x000fe20000001814 */
[----:B------:R-:W4:Y:S06]  /*b890*/  LDSM.16.MT88.4 R40, [R226+0xd800] ;  /* 0x00d80000e228783b */ /* 0x000f2c0000004200 */
[----:B------:R-:W-:Y:S01]  /*b8a0*/  MUFU.EX2 R69, R69 ;  /* 0x0000004500457308 */ /* 0x000fe20000000800 */
[----:B------:R-:W-:Y:S04]  /*b8b0*/  F2FP.PACK_AB R24, R60, R59 ;  /* 0x0000003b3c18723e */ /* 0x000fe800000000ff */
[C---:B-1----:R-:W-:Y:S01]  /*b8c0*/  F2FP.PACK_AB R25, R63.reuse, R61 ;  /* 0x0000003d3f19723e */ /* 0x042fe200000000ff */
[----:B------:R-:W-:Y:S01]  /*b8d0*/  FADD.FTZ R63, R63, R58 ;  /* 0x0000003a3f3f7221 */ /* 0x000fe20000010000 */
[----:B---3--:R-:W-:Y:S02]  /*b8e0*/  F2FP.PACK_AB R26, R64, R62 ;  /* 0x0000003e401a723e */ /* 0x008fe400000000ff */
[C---:B-----5:R-:W-:Y:S01]  /*b8f0*/  F2FP.PACK_AB R27, R66.reuse, R65 ;  /* 0x00000041421b723e */ /* 0x060fe200000000ff */
[----:B------:R-:W1:Y:S01]  /*b900*/  MUFU.EX2 R70, R70 ;  /* 0x0000004600467308 */ /* 0x000e620000000800 */
[----:B------:R-:W-:Y:S04]  /*b910*/  FADD.FTZ R63, R65, R63 ;  /* 0x0000003f413f7221 */ /* 0x000fe80000010000 */
[----:B------:R-:W-:Y:S01]  /*b920*/  FADD.FTZ R63, R66, R63 ;  /* 0x0000003f423f7221 */ /* 0x000fe20000010000 */
[C---:B--2---:R-:W-:Y:S04]  /*b930*/  HMMA.16816.F32 R4, R24.reuse, R28, R4 ;  /* 0x0000001c1804723c */ /* 0x044fe80000001804 */
[----:B------:R-:W-:Y:S04]  /*b940*/  MUFU.EX2 R71, R71 ;  /* 0x0000004700477308 */ /* 0x000fe80000000800 */
[C---:B------:R-:W-:Y:S01]  /*b950*/  HMMA.16816.F32 R8, R24.reuse, R30, R8 ;  /* 0x0000001e1808723c */ /* 0x040fe20000001808 */
[----:B------:R-:W2:Y:S05]  /*b960*/  LDSM.16.MT88.4 R28, [R229+0xe000] ;  /* 0x00e00000e51c783b */ /* 0x000eaa0000004200 */
[----:B------:R-:W3:Y:S02]  /*b970*/  MUFU.EX2 R72, R72 ;  /* 0x0000004800487308 */ /* 0x000ee40000000800 */
[C---:B----4-:R-:W-:Y:S08]  /*b980*/  HMMA.16816.F32 R12, R24.reuse, R32, R12 ;  /* 0x00000020180c723c */ /* 0x050ff0000000180c */
        /* <DEDUP_REMOVED lines=14> */
[----:B-1----:R-:W-:Y:S01]  /*ba70*/  F2FP.PACK_AB R25, R70, R69 ;  /* 0x000000454619723e */ /* 0x002fe200000000ff */
[----:B------:R-:W-:Y:S01]  /*ba80*/  FADD.FTZ R69, R69, R63 ;  /* 0x0000003f45457221 */ /* 0x000fe20000010000 */
[----:B---3--:R-:W-:Y:S02]  /*ba90*/  F2FP.PACK_AB R26, R72, R71 ;  /* 0x00000047481a723e */ /* 0x008fe400000000ff */
[----:B-----5:R-:W-:Y:S01]  /*baa0*/  F2FP.PACK_AB R27, R74, R73 ;  /* 0x000000494a1b723e */ /* 0x020fe200000000ff */
[----:B------:R-:W1:Y:S01]  /*bab0*/  MUFU.EX2 R79, R79 ;  /* 0x0000004f004f7308 */ /* 0x000e620000000800 */
[----:B------:R-:W-:Y:S04]  /*bac0*/  FADD.FTZ R69, R70, R69 ;  /* 0x0000004546457221 */ /* 0x000fe80000010000 */
[----:B------:R-:W-:Y:S01]  /*bad0*/  FADD.FTZ R73, R73, R69 ;  /* 0x0000004549497221 */ /* 0x000fe20000010000 */
[C---:B--2---:R-:W-:Y:S03]  /*bae0*/  HMMA.16816.F32 R4, R24.reuse, R28, R4 ;  /* 0x0000001c1804723c */ /* 0x044fe60000001804 */
[----:B------:R-:W-:Y:S01]  /*baf0*/  FADD.FTZ R73, R74, R73 ;  /* 0x000000494a497221 */ /* 0x000fe20000010000 */
        /* <DEDUP_REMOVED lines=22> */
[C---:B-----5:R-:W-:Y:S01]  /*bc60*/  F2FP.PACK_AB R27, R82.reuse, R81 ;  /* 0x00000051521b723e */ /* 0x060fe200000000ff */
        /* <DEDUP_REMOVED lines=8> */
[----:B------:R-:W-:Y:S02]  /*bcf0*/  MUFU.EX2 R115, R115 ;  /* 0x0000007300737308 */ /* 0x000fe40000000800 */
[C---:B----4-:R-:W-:Y:S08]  /*bd00*/  HMMA.16816.F32 R12, R24.reuse, R32, R12 ;  /* 0x00000020180c723c */ /* 0x050ff0000000180c */
[C---:B------:R-:W-:Y:S01]  /*bd10*/  HMMA.16816.F32 R132, R24.reuse, R34, R132 ;  /* 0x000000221884723c */ /* 0x040fe20000001884 */
[----:B------:R-:W3:Y:S01]  /*bd20*/  MUFU.EX2 R88, R88 ;  /* 0x0000005800587308 */ /* 0x000ee20000000800 */
[----:B------:R-:W4:Y:S06]  /*bd30*/  LDSM.16.MT88.4 R32, [R228+0xf000] ;  /* 0x00f00000e420783b */ /* 0x000f2c0000004200 */
[C---:B------:R-:W-:Y:S03]  /*bd40*/  HMMA.16816.F32 R16, R24.reuse, R36, R16 ;  /* 0x000000241810723c */ /* 0x040fe60000001810 */
[----:B------:R-:W-:Y:S05]  /*bd50*/  MUFU.EX2 R89, R89 ;  /* 0x0000005900597308 */ /* 0x000fea0000000800 */
[C---:B------:R-:W-:Y:S01]  /*bd60*/  HMMA.16816.F32 R136, R24.reuse, R38, R136 ;  /* 0x000000261888723c */ /* 0x040fe20000001888 */
[----:B------:R-:W5:Y:S04]  /*bd70*/  LDSM.16.MT88.4 R36, [R227+0xf000] ;  /* 0x00f00000e324783b */ /* 0x000f680000004200 */
[----:B------:R-:W2:Y:S03]  /*bd80*/  MUFU.EX2 R90, R90 ;  /* 0x0000005a005a7308 */ /* 0x000ea60000000800 */
[C---:B------:R-:W-:Y:S07]  /*bd90*/  HMMA.16816.F32 R140, R24.reuse, R40, R140 ;  /* 0x00000028188c723c */ /* 0x040fee000000188c */
[----:B------:R4:W-:Y:S01]  /*bda0*/  MUFU.EX2 R3, R95 ;  /* 0x0000005f00037308 */ /* 0x0009e20000000800 */
[----:B------:R-:W-:Y:S01]  /*bdb0*/  HMMA.16816.F32 R20, R24, R42, R20 ;  /* 0x0000002a1814723c */ /* 0x000fe20000001814 */
[----:B------:R-:W5:Y:S06]  /*bdc0*/  LDSM.16.MT88.4 R40, [R226+0xf000] ;  /* 0x00f00000e228783b */ /* 0x000f6c0000004200 */
[----:B------:R-:W-:Y:S02]  /*bdd0*/  F2FP.PACK_AB R24, R84, R83 ;  /* 0x000000535418723e */ /* 0x000fe400000000ff */
[----:B-1----:R-:W-:Y:S01]  /*bde0*/  F2FP.PACK_AB R25, R86, R85 ;  /* 0x000000555619723e */ /* 0x002fe200000000ff */
[----:B------:R-:W-:Y:S02]  /*bdf0*/  MUFU.EX2 R92, R92 ;  /* 0x0000005c005c7308 */ /* 0x000fe40000000800 */
[----:B---3--:R-:W-:Y:S01]  /*be00*/  F2FP.PACK_AB R26, R88, R87 ;  /* 0x00000057581a723e */ /* 0x008fe200000000ff */
[----:B------:R-:W-:Y:S01]  /*be10*/  FADD.FTZ R85, R85, R81 ;  /* 0x0000005155557221 */ /* 0x000fe20000010000 */
[----:B--2---:R-:W-:Y:S03]  /*be20*/  F2FP.PACK_AB R27, R90, R89 ;  /* 0x000000595a1b723e */ /* 0x004fe600000000ff */
[----:B------:R-:W-:Y:S03]  /*be30*/  FADD.FTZ R85, R86, R85 ;  /* 0x0000005556557221 */ /* 0x000fe60000010000 */
[----:B------:R-:W1:Y:S01]  /*be40*/  MUFU.EX2 R91, R91 ;  /* 0x0000005b005b7308 */ /* 0x000e620000000800 */
[C---:B------:R-:W-:Y:S03]  /*be50*/  HMMA.16816.F32 R4, R24.reuse, R28, R4 ;  /* 0x0000001c1804723c */ /* 0x040fe60000001804 */
[--C-:B----4-:R-:W-:Y:S02]  /*be60*/  FFMA.FTZ R95, R97, c[0x0][0x23c], -R176.reuse ;  /* 0x00008f00615f7a23 */ /* 0x110fe400000108b0 */
[--C-:B------:R-:W-:Y:S02]  /*be70*/  FFMA.FTZ R97, R99, c[0x0][0x23c], -R165.reuse ;  /* 0x00008f0063617a23 */ /* 0x100fe400000108a5 */
[--C-:B------:R-:W-:Y:S01]  /*be80*/  FFMA.FTZ R99, R100, c[0x0][0x23c], -R176.reuse ;  /* 0x00008f0064637a23 */ /* 0x100fe200000108b0 */
[C---:B------:R-:W-:Y:S01]  /*be90*/  HMMA.16816.F32 R8, R24.reuse, R30, R8 ;  /* 0x0000001e1808723c */ /* 0x040fe20000001808 */
[----:B------:R-:W2:Y:S01]  /*bea0*/  LDSM.16.MT88.4 R28, [R229+0xf800] ;  /* 0x00f80000e51c783b */ /* 0x000ea20000004200 */
[----:B------:R-:W3:Y:S02]  /*beb0*/  MUFU.EX2 R93, R93 ;  /* 0x0000005d005d7308 */ /* 0x000ee40000000800 */
[--C-:B------:R-:W-:Y:S02]  /*bec0*/  FFMA.FTZ R100, R102, c[0x0][0x23c], -R165.reuse ;  /* 0x00008f0066647a23 */ /* 0x100fe400000108a5 */
[--C-:B------:R-:W-:Y:S02]  /*bed0*/  FFMA.FTZ R102, R104, c[0x0][0x23c], -R176.reuse ;  /* 0x00008f0068667a23 */ /* 0x100fe400000108b0 */
[C---:B------:R-:W-:Y:S04]  /*bee0*/  HMMA.16816.F32 R12, R24.reuse, R32, R12 ;  /* 0x00000020180c723c */ /* 0x040fe8000000180c */
[----:B------:R-:W-:Y:S01]  /*bef0*/  MUFU.EX2 R94, R94 ;  /* 0x0000005e005e7308 */ /* 0x000fe20000000800 */
[--C-:B------:R-:W-:Y:S02]  /*bf00*/  FFMA.FTZ R104, R106, c[0x0][0x23c], -R165.reuse ;  /* 0x00008f006a687a23 */ /* 0x100fe400000108a5 */
[--C-:B------:R-:W-:Y:S01]  /*bf10*/  FFMA.FTZ R106, R108, c[0x0][0x23c], -R176.reuse ;  /* 0x00008f006c6a7a23 */ /* 0x100fe200000108b0 */
[C---:B------:R-:W-:Y:S01]  /*bf20*/  HMMA.16816.F32 R132, R24.reuse, R34, R132 ;  /* 0x000000221884723c */ /* 0x040fe20000001884 */
[----:B------:R-:W4:Y:S03]  /*bf30*/  LDSM.16.MT88.4 R32, [R228+0xf800] ;  /* 0x00f80000e420783b */ /* 0x000f260000004200 */
[--C-:B------:R-:W-:Y:S02]  /*bf40*/  FFMA.FTZ R108, R110, c[0x0][0x23c], -R165.reuse ;  /* 0x00008f006e6c7a23 */ /* 0x100fe400000108a5 */
[----:B------:R-:W1:Y:S01]  /*bf50*/  MUFU.EX2 R95, R95 ;  /* 0x0000005f005f7308 */ /* 0x000e620000000800 */
[--C-:B------:R-:W-:Y:S01]  /*bf60*/  FFMA.FTZ R110, R112, c[0x0][0x23c], -R176.reuse ;  /* 0x00008f00706e7a23 */ /* 0x100fe200000108b0 */
[C---:B-----5:R-:W-:Y:S04]  /*bf70*/  HMMA.16816.F32 R16, R24.reuse, R36, R16 ;  /* 0x000000241810723c */ /* 0x060fe80000001810 */
[----:B------:R-:W-:Y:S02]  /*bf80*/  FFMA.FTZ R112, R114, c[0x0][0x23c], -R165 ;  /* 0x00008f0072707a23 */ /* 0x000fe400000108a5 */
[----:B------:R-:W-:Y:S02]  /*bf90*/  FFMA.FTZ R114, R116, c[0x0][0x23c], -R176 ;  /* 0x00008f0074727a23 */ /* 0x000fe400000108b0 */
[C---:B------:R-:W-:Y:S01]  /*bfa0*/  HMMA.16816.F32 R136, R24.reuse, R38, R136 ;  /* 0x000000261888723c */ /* 0x040fe20000001888 */
[----:B------:R-:W-:Y:S01]  /*bfb0*/  MUFU.EX2 R96, R96 ;  /* 0x0000006000607308 */ /* 0x000fe20000000800 */
[----:B------:R-:W5:Y:S02]  /*bfc0*/  LDSM.16.MT88.4 R36, [R227+0xf800] ;  /* 0x00f80000e324783b */ /* 0x000f640000004200 */
[----:B------:R-:W-:Y:S02]  /*bfd0*/  FADD.FTZ R116, R144, R145 ;  /* 0x0000009190747221 */ /* 0x000fe40000010000 */
[----:B------:R-:W-:Y:S02]  /*bfe0*/  FADD.FTZ R89, R89, R85 ;  /* 0x0000005559597221 */ /* 0x000fe40000010000 */
[C---:B------:R-:W-:Y:S03]  /*bff0*/  HMMA.16816.F32 R140, R24.reuse, R40, R140 ;  /* 0x00000028188c723c */ /* 0x040fe6000000188c */
[----:B------:R-:W2:Y:S01]  /*c000*/  MUFU.EX2 R97, R97 ;  /* 0x0000006100617308 */ /* 0x000ea20000000800 */
[----:B------:R-:W-:Y:S02]  /*c010*/  FADD.FTZ R116, R44, R116 ;  /* 0x000000742c747221 */ /* 0x000fe40000010000 */
[----:B------:R-:W-:Y:S02]  /*c020*/  FADD.FTZ R89, R90, R89 ;  /* 0x000000595a597221 */ /* 0x000fe40000010000 */
[----:B------:R-:W-:Y:S01]  /*c030*/  HMMA.16816.F32 R20, R24, R42, R20 ;  /* 0x0000002a1814723c */ /* 0x000fe20000001814 */
[----:B------:R-:W4:Y:S03]  /*c040*/  LDSM.16.MT88.4 R40, [R226+0xf800] ;  /* 0x00f80000e228783b */ /* 0x000f260000004200 */
[----:B------:R-:W-:Y:S01]  /*c050*/  FADD.FTZ R116, R45, R116 ;  /* 0x000000742d747221 */ /* 0x000fe20000010000 */
[----:B------:R-:W-:Y:S01]  /*c060*/  MUFU.EX2 R114, R114 ;  /* 0x0000007200727308 */ /* 0x000fe20000000800 */
[--C-:B------:R-:W-:Y:S01]  /*c070*/  FFMA.FTZ R45, R123, c[0x0][0x23c], -R165.reuse ;  /* 0x00008f007b2d7a23 */ /* 0x100fe200000108a5 */
[----:B-1----:R-:W-:Y:S01]  /*c080*/  F2FP.PACK_AB R24, R91, R92 ;  /* 0x0000005c5b18723e */ /* 0x002fe200000000ff */
[----:B------:R-:W-:Y:S01]  /*c090*/  FADD.FTZ R48, R48, R116 ;  /* 0x0000007430307221 */ /* 0x000fe20000010000 */
[----:B---3--:R-:W-:Y:S03]  /*c0a0*/  F2FP.PACK_AB R25, R3, R93 ;  /* 0x0000005d0319723e */ /* 0x008fe600000000ff */
[----:B------:R-:W-:Y:S01]  /*c0b0*/  F2FP.PACK_AB R26, R95, R94 ;  /* 0x0000005e5f1a723e */ /* 0x000fe200000000ff */
[----:B------:R-:W-:Y:S02]  /*c0c0*/  FADD.FTZ R48, R49, R48 ;  /* 0x0000003031307221 */ /* 0x000fe40000010000 */
[----:B------:R-:W-:Y:S01]  /*c0d0*/  MUFU.EX2 R44, R122 ;  /* 0x0000007a002c7308 */ /* 0x000fe20000000800 */
[--C-:B------:R-:W-:Y:S02]  /*c0e0*/  FFMA.FTZ R49, R127, c[0x0][0x23c], -R165.reuse ;  /* 0x00008f007f317a23 */ /* 0x100fe400000108a5 */
[----:B------:R-:W-:Y:S01]  /*c0f0*/  FADD.FTZ R52, R52, R48 ;  /* 0x0000003034347221 */ /* 0x000fe20000010000 */
[----:B--2---:R-:W-:Y:S01]  /*c100*/  F2FP.PACK_AB R27, R97, R96 ;  /* 0x00000060611b723e */ /* 0x004fe200000000ff */
[----:B------:R-:W-:Y:S02]  /*c110*/  FFMA.FTZ R48, R126, c[0x0][0x23c], -R165 ;  /* 0x00008f007e307a23 */ /* 0x000fe400000108a5 */
[----:B------:R-:W-:Y:S02]  /*c120*/  FADD.FTZ R52, R53, R52 ;  /* 0x0000003435347221 */ /* 0x000fe40000010000 */
[----:B------:R-:W-:Y:S01]  /*c130*/  FADD.FTZ R93, R93, R89 ;  /* 0x000000595d5d7221 */ /* 0x000fe20000010000 */
[----:B------:R-:W-:Y:S01]  /*c140*/  MUFU.EX2 R45, R45 ;  /* 0x0000002d002d7308 */ /* 0x000fe20000000800 */
[C---:B------:R-:W-:Y:S03]  /*c150*/  HMMA.16816.F32 R4, R24.reuse, R28, R4 ;  /* 0x0000001c1804723c */ /* 0x040fe60000001804 */
[----:B------:R-:W-:Y:S02]  /*c160*/  FADD.FTZ R148, R148, R52 ;  /* 0x0000003494947221 */ /* 0x000fe40000010000 */
[----:B------:R-:W-:Y:S01]  /*c170*/  FADD.FTZ R93, R3, R93 ;  /* 0x0000005d035d7221 */ /* 0x000fe20000010000 */
[----:B------:R-:W-:Y:S01]  /*c180*/  IADD3 R3, R250, -0x1, RZ ;  /* 0xfffffffffa037810 */ /* 0x000fe20007ffe0ff */
[----:B------:R-:W-:Y:S01]  /*c190*/  FADD.FTZ R148, R56, R148 ;  /* 0x0000009438947221 */ /* 0x000fe20000010000 */
[C---:B------:R-:W-:Y:S01]  /*c1a0*/  HMMA.16816.F32 R8, R24.reuse, R30, R8 ;  /* 0x0000001e1808723c */ /* 0x040fe20000001808 */
[----:B------:R-:W1:Y:S01]  /*c1b0*/  LDSM.16.MT88.4 R28, [R229+0x10000] ;  /* 0x01000000e51c783b */ /* 0x000e620000004200 */
[----:B------:R-:W-:Y:S02]  /*c1c0*/  MUFU.EX2 R99, R99 ;  /* 0x0000006300637308 */ /* 0x000fe40000000800 */
[----:B------:R-:W-:Y:S01]  /*c1d0*/  FADD.FTZ R148, R59, R148 ;  /* 0x000000943b947221 */ /* 0x000fe20000010000 */
[----:B------:R-:W-:Y:S01]  /*c1e0*/  MOV R250, R3 ;  /* 0x0000000300fa7202 */ /* 0x000fe20000000f00 */
[----:B------:R-:W-:Y:S01]  /*c1f0*/  FADD.FTZ R93, R96, R93 ;  /* 0x0000005d605d7221 */ /* 0x000fe20000010000 */
[----:B------:R-:W-:Y:S01]  /*c200*/  MOV R3, R0 ;  /* 0x0000000000037202 */ /* 0x000fe20000000f00 */
[C---:B----4-:R-:W-:Y:S04]  /*c210*/  HMMA.16816.F32 R12, R24.reuse, R32, R12 ;  /* 0x00000020180c723c */ /* 0x050fe8000000180c */
[----:B------:R-:W-:Y:S01]  /*c220*/  MUFU.EX2 R98, R98 ;  /* 0x0000006200627308 */ /* 0x000fe20000000800 */
[----:B------:R-:W-:Y:S02]  /*c230*/  FADD.FTZ R60, R60, R148 ;  /* 0x000000943c3c7221 */ /* 0x000fe40000010000 */
[----:B------:R-:W-:Y:S01]  /*c240*/  FADD.FTZ R97, R97, R93 ;  /* 0x0000005d61617221 */ /* 0x000fe20000010000 */
[C---:B------:R-:W-:Y:S01]  /*c250*/  HMMA.16816.F32 R132, R24.reuse, R34, R132 ;  /* 0x000000221884723c */ /* 0x040fe20000001884 */
[----:B------:R-:W2:Y:S03]  /*c260*/  LDSM.16.MT88.4 R32, [R228+0x10000] ;  /* 0x01000000e420783b */ /* 0x000ea60000004200 */
[----:B------:R-:W-:Y:S02]  /*c270*/  FADD.FTZ R60, R62, R60 ;  /* 0x0000003c3e3c7221 */ /* 0x000fe40000010000 */
[----:B------:R-:W3:Y:S02]  /*c280*/  MUFU.EX2 R100, R100 ;  /* 0x0000006400647308 */ /* 0x000ee40000000800 */
[C---:B-----5:R-:W-:Y:S04]  /*c290*/  HMMA.16816.F32 R16, R24.reuse, R36, R16 ;  /* 0x000000241810723c */ /* 0x060fe80000001810 */
[----:B------:R-:W-:Y:S04]  /*c2a0*/  FADD.FTZ R64, R64, R60 ;  /* 0x0000003c40407221 */ /* 0x000fe80000010000 */
[C---:B------:R-:W-:Y:S01]  /*c2b0*/  HMMA.16816.F32 R136, R24.reuse, R38, R136 ;  /* 0x000000261888723c */ /* 0x040fe20000001888 */
[----:B------:R-:W4:Y:S01]  /*c2c0*/  MUFU.EX2 R101, R101 ;  /* 0x0000006500657308 */ /* 0x000f220000000800 */
[----:B------:R-:W5:Y:S02]  /*c2d0*/  LDSM.16.MT88.4 R36, [R227+0x10000] ;  /* 0x01000000e324783b */ /* 0x000f640000004200 */
[----:B------:R-:W-:Y:S04]  /*c2e0*/  FADD.FTZ R64, R67, R64 ;  /* 0x0000004043407221 */ /* 0x000fe80000010000 */
[C---:B------:R-:W-:Y:S03]  /*c2f0*/  HMMA.16816.F32 R140, R24.reuse, R40, R140 ;  /* 0x00000028188c723c */ /* 0x040fe6000000188c */
[----:B------:R-:W-:Y:S01]  /*c300*/  MUFU.EX2 R102, R102 ;  /* 0x0000006600667308 */ /* 0x000fe20000000800 */
[----:B------:R-:W-:Y:S02]  /*c310*/  FADD.FTZ R68, R68, R64 ;  /* 0x0000004044447221 */ /* 0x000fe40000010000 */
[----:B---3--:R-:W-:Y:S02]  /*c320*/  FADD.FTZ R97, R100, R97 ;  /* 0x0000006164617221 */ /* 0x008fe40000010000 */
[----:B------:R-:W-:Y:S01]  /*c330*/  HMMA.16816.F32 R20, R24, R42, R20 ;  /* 0x0000002a1814723c */ /* 0x000fe20000001814 */
[----:B------:R-:W3:Y:S03]  /*c340*/  LDSM.16.MT88.4 R40, [R226+0x10000] ;  /* 0x01000000e228783b */ /* 0x000ee60000004200 */
[----:B------:R-:W-:Y:S01]  /*c350*/  FADD.FTZ R68, R71, R68 ;  /* 0x0000004447447221 */ /* 0x000fe20000010000 */
[----:B------:R-:W1:Y:S02]  /*c360*/  MUFU.EX2 R103, R103 ;  /* 0x0000006700677308 */ /* 0x000e640000000800 */
[----:B------:R-:W-:Y:S01]  /*c370*/  F2FP.PACK_AB R24, R98, R99 ;  /* 0x000000636218723e */ /* 0x000fe200000000ff */
[----:B------:R-:W-:Y:S01]  /*c380*/  FADD.FTZ R72, R72, R68 ;  /* 0x0000004448487221 */ /* 0x000fe20000010000 */
[----:B----4-:R-:W-:Y:S03]  /*c390*/  F2FP.PACK_AB R25, R101, R100 ;  /* 0x000000646519723e */ /* 0x010fe600000000ff */
[----:B------:R-:W-:Y:S02]  /*c3a0*/  FADD.FTZ R72, R75, R72 ;  /* 0x000000484b487221 */ /* 0x000fe40000010000 */
[----:B------:R-:W-:Y:S01]  /*c3b0*/  FADD.FTZ R101, R101, R97 ;  /* 0x0000006165657221 */ /* 0x000fe20000010000 */
[----:B------:R-:W4:Y:S01]  /*c3c0*/  MUFU.EX2 R104, R104 ;  /* 0x0000006800687308 */ /* 0x000f220000000800 */
[----:B------:R-:W-:Y:S04]  /*c3d0*/  FADD.FTZ R76, R76, R72 ;  /* 0x000000484c4c7221 */ /* 0x000fe80000010000 */
[----:B------:R-:W-:Y:S04]  /*c3e0*/  FADD.FTZ R76, R78, R76 ;  /* 0x0000004c4e4c7221 */ /* 0x000fe80000010000 */
[----:B------:R-:W-:Y:S01]  /*c3f0*/  FADD.FTZ R76, R80, R76 ;  /* 0x0000004c504c7221 */ /* 0x000fe20000010000 */
[----:B------:R-:W2:Y:S03]  /*c400*/  MUFU.EX2 R105, R105 ;  /* 0x0000006900697308 */ /* 0x000ea60000000800 */
[----:B------:R-:W-:Y:S01]  /*c410*/  FADD.FTZ R83, R83, R76 ;  /* 0x0000004c53537221 */ /* 0x000fe20000010000 */
[----:B-1----:R-:W-:Y:S03]  /*c420*/  F2FP.PACK_AB R26, R103, R102 ;  /* 0x00000066671a723e */ /* 0x002fe600000000ff */
[----:B------:R-:W-:Y:S03]  /*c430*/  FADD.FTZ R83, R84, R83 ;  /* 0x0000005354537221 */ /* 0x000fe60000010000 */
[----:B------:R-:W-:Y:S01]  /*c440*/  MUFU.EX2 R106, R106 ;  /* 0x0000006a006a7308 */ /* 0x000fe20000000800 */
[----:B------:R-:W-:Y:S02]  /*c450*/  FADD.FTZ R87, R87, R83 ;  /* 0x0000005357577221 */ /* 0x000fe40000010000 */
[----:B----4-:R-:W-:Y:S02]  /*c460*/  FADD.FTZ R101, R104, R101 ;  /* 0x0000006568657221 */ /* 0x010fe40000010000 */
[----:B------:R-:W-:Y:S05]  /*c470*/  FADD.FTZ R87, R88, R87 ;  /* 0x0000005758577221 */ /* 0x000fea0000010000 */
[----:B------:R-:W-:Y:S01]  /*c480*/  MUFU.EX2 R107, R107 ;  /* 0x0000006b006b7308 */ /* 0x000fe20000000800 */
[----:B------:R-:W-:Y:S01]  /*c490*/  FADD.FTZ R92, R92, R87 ;  /* 0x000000575c5c7221 */ /* 0x000fe20000010000 */
[----:B--2---:R-:W-:Y:S03]  /*c4a0*/  F2FP.PACK_AB R27, R105, R104 ;  /* 0x00000068691b723e */ /* 0x004fe600000000ff */
[----:B------:R-:W-:Y:S02]  /*c4b0*/  FADD.FTZ R92, R91, R92 ;  /* 0x0000005c5b5c7221 */ /* 0x000fe40000010000 */
[----:B------:R-:W-:Y:S02]  /*c4c0*/  FADD.FTZ R105, R105, R101 ;  /* 0x0000006569697221 */ /* 0x000fe40000010000 */
[----:B------:R-:W-:Y:S01]  /*c4d0*/  FADD.FTZ R94, R94, R92 ;  /* 0x0000005c5e5e7221 */ /* 0x000fe20000010000 */
[----:B------:R-:W1:Y:S01]  /*c4e0*/  MUFU.EX2 R108, R108 ;  /* 0x0000006c006c7308 */ /* 0x000e620000000800 */
[C---:B------:R-:W-:Y:S03]  /*c4f0*/  HMMA.16816.F32 R4, R24.reuse, R28, R4 ;  /* 0x0000001c1804723c */ /* 0x040fe60000001804 */
[----:B------:R-:W-:Y:S04]  /*c500*/  FADD.FTZ R94, R95, R94 ;  /* 0x0000005e5f5e7221 */ /* 0x000fe80000010000 */
[----:B------:R-:W-:Y:S01]  /*c510*/  FADD.FTZ R99, R99, R94 ;  /* 0x0000005e63637221 */ /* 0x000fe20000010000 */
[C---:B------:R-:W-:Y:S01]  /*c520*/  HMMA.16816.F32 R8, R24.reuse, R30, R8 ;  /* 0x0000001e1808723c */ /* 0x040fe20000001808 */
[----:B------:R-:W2:Y:S01]  /*c530*/  LDSM.16.MT88.4 R28, [R229+0x10800] ;  /* 0x01080000e51c783b */ /* 0x000ea20000004200 */
[----:B------:R-:W4:Y:S02]  /*c540*/  MUFU.EX2 R109, R109 ;  /* 0x0000006d006d7308 */ /* 0x000f240000000800 */
[----:B------:R-:W-:Y:S04]  /*c550*/  FADD.FTZ R99, R98, R99 ;  /* 0x0000006362637221 */ /* 0x000fe80000010000 */
[C---:B------:R-:W-:Y:S04]  /*c560*/  HMMA.16816.F32 R12, R24.reuse, R32, R12 ;  /* 0x00000020180c723c */ /* 0x040fe8000000180c */
[----:B------:R-:W-:Y:S01]  /*c570*/  MUFU.EX2 R110, R110 ;  /* 0x0000006e006e7308 */ /* 0x000fe20000000800 */
[----:B------:R-:W-:Y:S02]  /*c580*/  FADD.FTZ R102, R102, R99 ;  /* 0x0000006366667221 */ /* 0x000fe40000010000 */
[----:B-1----:R-:W-:Y:S01]  /*c590*/  FADD.FTZ R105, R108, R105 ;  /* 0x000000696c697221 */ /* 0x002fe20000010000 */
[C---:B------:R-:W-:Y:S01]  /*c5a0*/  HMMA.16816.F32 R132, R24.reuse, R34, R132 ;  /* 0x000000221884723c */ /* 0x040fe20000001884 */
[----:B------:R-:W1:Y:S03]  /*c5b0*/  LDSM.16.MT88.4 R32, [R228+0x10800] ;  /* 0x01080000e420783b */ /* 0x000e660000004200 */
[----:B------:R-:W-:Y:S02]  /*c5c0*/  FADD.FTZ R102, R103, R102 ;  /* 0x0000006667667221 */ /* 0x000fe40000010000 */
[----:B------:R-:W1:Y:S02]  /*c5d0*/  MUFU.EX2 R111, R111 ;  /* 0x0000006f006f7308 */ /* 0x000e640000000800 */
[C---:B-----5:R-:W-:Y:S08]  /*c5e0*/  HMMA.16816.F32 R16, R24.reuse, R36, R16 ;  /* 0x000000241810723c */ /* 0x060ff00000001810 */
[C---:B------:R-:W-:Y:S01]  /*c5f0*/  HMMA.16816.F32 R136, R24.reuse, R38, R136 ;  /* 0x000000261888723c */ /* 0x040fe20000001888 */
[----:B------:R-:W-:Y:S01]  /*c600*/  MUFU.EX2 R112, R112 ;  /* 0x0000007000707308 */ /* 0x000fe20000000800 */
[----:B------:R-:W5:Y:S06]  /*c610*/  LDSM.16.MT88.4 R36, [R227+0x10800] ;  /* 0x01080000e324783b */ /* 0x000f6c0000004200 */
[C---:B---3--:R-:W-:Y:S03]  /*c620*/  HMMA.16816.F32 R140, R24.reuse, R40, R140 ;  /* 0x00000028188c723c */ /* 0x048fe6000000188c */
[----:B------:R-:W3:Y:S04]  /*c630*/  MUFU.EX2 R113, R113 ;  /* 0x0000007100717308 */ /* 0x000ee80000000800 */
[----:B------:R-:W-:Y:S01]  /*c640*/  FFMA.FTZ R41, R119, c[0x0][0x23c], -R165 ;  /* 0x00008f0077297a23 */ /* 0x000fe200000108a5 */
[----:B------:R-:W-:Y:S05]  /*c650*/  HMMA.16816.F32 R20, R24, R42, R20 ;  /* 0x0000002a1814723c */ /* 0x000fea0000001814 */
[----:B------:R-:W5:Y:S02]  /*c660*/  MUFU.EX2 R40, R118 ;  /* 0x0000007600287308 */ /* 0x000f640000000800 */
[----:B------:R-:W-:Y:S01]  /*c670*/  F2FP.PACK_AB R24, R107, R106 ;  /* 0x0000006a6b18723e */ /* 0x000fe200000000ff */
[--C-:B------:R-:W-:Y:S01]  /*c680*/  FFMA.FTZ R42, R120, c[0x0][0x23c], -R176.reuse ;  /* 0x00008f00782a7a23 */ /* 0x100fe200000108b0 */
[----:B----4-:R-:W-:Y:S03]  /*c690*/  F2FP.PACK_AB R25, R109, R108 ;  /* 0x0000006c6d19723e */ /* 0x010fe600000000ff */
[----:B-1----:R-:W-:Y:S01]  /*c6a0*/  F2FP.PACK_AB R26, R111, R110 ;  /* 0x0000006e6f1a723e */ /* 0x002fe200000000ff */
[--C-:B------:R-:W-:Y:S02]  /*c6b0*/  FFMA.FTZ R43, R121, c[0x0][0x23c], -R176.reuse ;  /* 0x00008f00792b7a23 */ /* 0x100fe400000108b0 */
[----:B------:R-:W-:Y:S01]  /*c6c0*/  MUFU.EX2 R41, R41 ;  /* 0x0000002900297308 */ /* 0x000fe20000000800 */
[----:B------:R-:W-:Y:S02]  /*c6d0*/  FFMA.FTZ R176, R129, c[0x0][0x23c], -R176 ;  /* 0x00008f0081b07a23 */ /* 0x000fe400000108b0 */
[----:B------:R-:W-:Y:S01]  /*c6e0*/  FADD.FTZ R106, R106, R102 ;  /* 0x000000666a6a7221 */ /* 0x000fe20000010000 */
[----:B---3--:R-:W-:Y:S01]  /*c6f0*/  F2FP.PACK_AB R27, R113, R112 ;  /* 0x00000070711b723e */ /* 0x008fe200000000ff */
        /* <DEDUP_REMOVED lines=10> */
[----:B------:R-:W-:Y:S02]  /*c7a0*/  MUFU.EX2 R43, R43 ;  /* 0x0000002b002b7308 */ /* 0x000fe40000000800 */
[----:B-----5:R-:W-:Y:S04]  /*c7b0*/  FADD.FTZ R113, R40, R113 ;  /* 0x0000007128717221 */ /* 0x020fe80000010000 */
[C---:B------:R-:W-:Y:S04]  /*c7c0*/  HMMA.16816.F32 R12, R24.reuse, R32, R12 ;  /* 0x00000020180c723c */ /* 0x040fe8000000180c */
[----:B------:R-:W-:Y:S04]  /*c7d0*/  MUFU.EX2 R46, R46 ;  /* 0x0000002e002e7308 */ /* 0x000fe80000000800 */
[C---:B------:R-:W-:Y:S01]  /*c7e0*/  HMMA.16816.F32 R132, R24.reuse, R34, R132 ;  /* 0x000000221884723c */ /* 0x040fe20000001884 */
[----:B------:R-:W2:Y:S05]  /*c7f0*/  LDSM.16.MT88.4 R32, [R229+0x11000] ;  /* 0x01100000e520783b */ /* 0x000eaa0000004200 */
[----:B------:R-:W3:Y:S02]  /*c800*/  MUFU.EX2 R47, R47 ;  /* 0x0000002f002f7308 */ /* 0x000ee40000000800 */
[C---:B------:R-:W-:Y:S08]  /*c810*/  HMMA.16816.F32 R16, R24.reuse, R36, R16 ;  /* 0x000000241810723c */ /* 0x040ff00000001810 */
[C---:B------:R-:W-:Y:S01]  /*c820*/  HMMA.16816.F32 R136, R24.reuse, R38, R136 ;  /* 0x000000261888723c */ /* 0x040fe20000001888 */
[----:B------:R-:W4:Y:S01]  /*c830*/  LDSM.16.MT88.4 R36, [R228+0x11000] ;  /* 0x01100000e424783b */ /* 0x000f220000004200 */
[----:B------:R-:W-:Y:S06]  /*c840*/  MUFU.EX2 R48, R48 ;  /* 0x0000003000307308 */ /* 0x000fec0000000800 */
[C---:B-1----:R-:W-:Y:S04]  /*c850*/  HMMA.16816.F32 R140, R24.reuse, R28, R140 ;  /* 0x0000001c188c723c */ /* 0x042fe8000000188c */
[----:B------:R-:W1:Y:S01]  /*c860*/  MUFU.EX2 R49, R49 ;  /* 0x0000003100317308 */ /* 0x000e620000000800 */
[----:B---3--:R-:W-:Y:S03]  /*c870*/  F2FP.PACK_AB R144, R47, R46 ;  /* 0x0000002e2f90723e */ /* 0x008fe600000000ff */
[----:B------:R-:W-:Y:S01]  /*c880*/  HMMA.16816.F32 R20, R24, R30, R20 ;  /* 0x0000001e1814723c */ /* 0x000fe20000001814 */
[----:B------:R-:W3:Y:S05]  /*c890*/  LDSM.16.MT88.4 R28, [R227+0x11000] ;  /* 0x01100000e31c783b */ /* 0x000eea0000004200 */
[----:B------:R-:W-:Y:S01]  /*c8a0*/  MUFU.EX2 R50, R50 ;  /* 0x0000003200327308 */ /* 0x000fe20000000800 */
[----:B------:R-:W-:Y:S01]  /*c8b0*/  F2FP.PACK_AB R24, R115, R114 ;  /* 0x000000727318723e */ /* 0x000fe200000000ff */
[----:B------:R-:W-:Y:S01]  /*c8c0*/  FADD.FTZ R114, R114, R110 ;  /* 0x0000006e72727221 */ /* 0x000fe20000010000 */
[----:B------:R-:W-:Y:S03]  /*c8d0*/  F2FP.PACK_AB R25, R41, R40 ;  /* 0x000000282919723e */ /* 0x000fe600000000ff */
[----:B------:R-:W-:Y:S01]  /*c8e0*/  F2FP.PACK_AB R26, R43, R42 ;  /* 0x0000002a2b1a723e */ /* 0x000fe200000000ff */
[----:B------:R-:W-:Y:S01]  /*c8f0*/  FADD.FTZ R114, R115, R114 ;  /* 0x0000007273727221 */ /* 0x000fe20000010000 */
[----:B------:R-:W-:Y:S02]  /*c900*/  F2FP.PACK_AB R27, R45, R44 ;  /* 0x0000002c2d1b723e */ /* 0x000fe400000000ff */
[----:B------:R-:W5:Y:S01]  /*c910*/  MUFU.EX2 R176, R176 ;  /* 0x000000b000b07308 */ /* 0x000f620000000800 */
[----:B------:R-:W-:Y:S02]  /*c920*/  FADD.FTZ R41, R41, R113 ;  /* 0x0000007129297221 */ /* 0x000fe40000010000 */
[----:B------:R-:W-:Y:S01]  /*c930*/  FADD.FTZ R42, R42, R114 ;  /* 0x000000722a2a7221 */ /* 0x000fe20000010000 */
[----:B-1----:R-:W-:Y:S01]  /*c940*/  F2FP.PACK_AB R145, R49, R48 ;  /* 0x000000303191723e */ /* 0x002fe200000000ff */
[----:B------:R-:W-:Y:S01]  /*c950*/  FADD.FTZ R41, R44, R41 ;  /* 0x000000292c297221 */ /* 0x000fe20000010000 */
[C---:B--2---:R-:W-:Y:S03]  /*c960*/  HMMA.16816.F32 R4, R24.reuse, R32, R4 ;  /* 0x000000201804723c */ /* 0x044fe60000001804 */
[----:B------:R-:W-:Y:S02]  /*c970*/  FADD.FTZ R42, R43, R42 ;  /* 0x0000002a2b2a7221 */ /* 0x000fe40000010000 */
[----:B------:R-:W-:Y:S02]  /*c980*/  FADD.FTZ R45, R45, R41 ;  /* 0x000000292d2d7221 */ /* 0x000fe40000010000 */
[----:B------:R-:W-:Y:S01]  /*c990*/  FADD.FTZ R46, R46, R42 ;  /* 0x0000002a2e2e7221 */ /* 0x000fe20000010000 */
[C---:B------:R-:W-:Y:S01]  /*c9a0*/  HMMA.16816.F32 R8, R24.reuse, R34, R8 ;  /* 0x000000221808723c */ /* 0x040fe20000001808 */
[----:B------:R-:W1:Y:S03]  /*c9b0*/  LDSM.16.MT88.4 R32, [R226+0x11000] ;  /* 0x01100000e220783b */ /* 0x000e660000004200 */
[----:B------:R-:W-:Y:S02]  /*c9c0*/  FADD.FTZ R45, R48, R45 ;  /* 0x0000002d302d7221 */ /* 0x000fe40000010000 */
[----:B------:R-:W-:Y:S02]  /*c9d0*/  FADD.FTZ R46, R47, R46 ;  /* 0x0000002e2f2e7221 */ /* 0x000fe40000010000 */
[C---:B----4-:R-:W-:Y:S04]  /*c9e0*/  HMMA.16816.F32 R12, R24.reuse, R36, R12 ;  /* 0x00000024180c723c */ /* 0x050fe8000000180c */
[----:B-----5:R-:W-:Y:S01]  /*c9f0*/  F2FP.PACK_AB R146, R176, R50 ;  /* 0x00000032b092723e */ /* 0x020fe200000000ff */
[----:B------:R-:W-:Y:S02]  /*ca00*/  FADD.FTZ R45, R49, R45 ;  /* 0x0000002d312d7221 */ /* 0x000fe40000010000 */
[--C-:B------:R-:W-:Y:S01]  /*ca10*/  FFMA.FTZ R36, R130, c[0x0][0x23c], -R165.reuse ;  /* 0x00008f0082247a23 */ /* 0x100fe200000108a5 */
[C---:B------:R-:W-:Y:S04]  /*ca20*/  HMMA.16816.F32 R132, R24.reuse, R38, R132 ;  /* 0x000000261884723c */ /* 0x040fe80000001884 */
[----:B------:R-:W-:Y:S01]  /*ca30*/  FFMA.FTZ R165, R131, c[0x0][0x23c], -R165 ;  /* 0x00008f0083a57a23 */ /* 0x000fe200000108a5 */
[----:B------:R-:W2:Y:S01]  /*ca40*/  MUFU.EX2 R36, R36 ;  /* 0x0000002400247308 */ /* 0x000ea20000000800 */
[----:B------:R-:W-:Y:S02]  /*ca50*/  FADD.FTZ R46, R50, R46 ;  /* 0x0000002e322e7221 */ /* 0x000fe40000010000 */
[C---:B---3--:R-:W-:Y:S04]  /*ca60*/  HMMA.16816.F32 R16, R24.reuse, R28, R16 ;  /* 0x0000001c1810723c */ /* 0x048fe80000001810 */
[----:B------:R-:W-:Y:S03]  /*ca70*/  FADD.FTZ R252, R176, R46 ;  /* 0x0000002eb0fc7221 */ /* 0x000fe60000010000 */
[----:B------:R-:W3:Y:S01]  /*ca80*/  MUFU.EX2 R165, R165 ;  /* 0x000000a500a57308 */ /* 0x000ee20000000800 */
[C---:B------:R-:W-:Y:S01]  /*ca90*/  HMMA.16816.F32 R136, R24.reuse, R30, R136 ;  /* 0x0000001e1888723c */ /* 0x040fe20000001888 */
[----:B------:R-:W4:Y:S07]  /*caa0*/  LDSM.16.MT88.4 R28, [R228+0x11800] ;  /* 0x01180000e41c783b */ /* 0x000f2e0000004200 */
[C---:B-1----:R-:W-:Y:S04]  /*cab0*/  HMMA.16816.F32 R140, R24.reuse, R32, R140 ;  /* 0x00000020188c723c */ /* 0x042fe8000000188c */
[----:B--2---:R-:W-:Y:S04]  /*cac0*/  FADD.FTZ R45, R36, R45 ;  /* 0x0000002d242d7221 */ /* 0x004fe80000010000 */
[----:B------:R-:W-:Y:S01]  /*cad0*/  HMMA.16816.F32 R20, R24, R34, R20 ;  /* 0x000000221814723c */ /* 0x000fe20000001814 */
[----:B------:R-:W1:Y:S03]  /*cae0*/  LDSM.16.MT88.4 R24, [R227+0x11800] ;  /* 0x01180000e318783b */ /* 0x000e660000004200 */
[C---:B---3--:R-:W-:Y:S01]  /*caf0*/  F2FP.PACK_AB R147, R165.reuse, R36 ;  /* 0x00000024a593723e */ /* 0x048fe200000000ff */
[----:B------:R-:W-:Y:S06]  /*cb00*/  FADD.FTZ R251, R165, R45 ;  /* 0x0000002da5fb7221 */ /* 0x000fec0000010000 */
[C---:B------:R-:W-:Y:S01]  /*cb10*/  HMMA.16816.F32 R160, R144.reuse, R156, R4 ;  /* 0x0000009c90a0723c */ /* 0x040fe20000001804 */
[----:B------:R-:W2:Y:S07]  /*cb20*/  LDSM.16.MT88.4 R4, [R226+0x11800] ;  /* 0x01180000e204783b */ /* 0x000eae0000004200 */
[C---:B------:R-:W-:Y:S08]  /*cb30*/  HMMA.16816.F32 R156, R144.reuse, R158, R8 ;  /* 0x0000009e909c723c */ /* 0x040ff00000001808 */
[C---:B----4-:R-:W-:Y:S08]  /*cb40*/  HMMA.16816.F32 R152, R144.reuse, R28, R12 ;  /* 0x0000001c9098723c */ /* 0x050ff0000000180c */
[C---:B------:R-:W-:Y:S08]  /*cb50*/  HMMA.16816.F32 R132, R144.reuse, R30, R132 ;  /* 0x0000001e9084723c */ /* 0x040ff00000001884 */
[C---:B-1----:R-:W-:Y:S08]  /*cb60*/  HMMA.16816.F32 R148, R144.reuse, R24, R16 ;  /* 0x000000189094723c */ /* 0x042ff00000001810 */
[C---:B------:R-:W-:Y:S08]  /*cb70*/  HMMA.16816.F32 R136, R144.reuse, R26, R136 ;  /* 0x0000001a9088723c */ /* 0x040ff00000001888 */
[C---:B--2---:R-:W-:Y:S08]  /*cb80*/  HMMA.16816.F32 R140, R144.reuse, R4, R140 ;  /* 0x00000004908c723c */ /* 0x044ff0000000188c */
[----:B------:R-:W-:Y:S01]  /*cb90*/  HMMA.16816.F32 R144, R144, R6, R20 ;  /* 0x000000069090723c */ /* 0x000fe20000001814 */
[----:B------:R-:W-:-:S07]  /*cba0*/  @P0 BRA `(.L_x_2201) ;  /* 0xffffb11000000947 */ /* 0x000fce000383ffff */
.L_x_2197:
[----:B------:R-:W1:Y:S01]  /*cbb0*/  SHFL.BFLY PT, R3, R252, 0x2, 0x1f ;  /* 0x0c401f00fc037f89 */ /* 0x000e6200000e0000 */
[----:B------:R-:W-:Y:S01]  /*cbc0*/  MOV R11, 0x3f800000 ;  /* 0x3f800000000b7802 */ /* 0x000fe20000000f00 */
[----:B------:R-:W-:Y:S01]  /*cbd0*/  BSSY B0, `(.L_x_2202) ;  /* 0x000009b000007945 */ /* 0x000fe20003800000 */
[----:B------:R-:W-:Y:S01]  /*cbe0*/  MOV R9, 0x3f800000 ;  /* 0x3f80000000097802 */ /* 0x000fe20000000f00 */
[----:B------:R-:W2:Y:S01]  /*cbf0*/  SHFL.BFLY PT, R4, R251, 0x2, 0x1f ;  /* 0x0c401f00fb047f89 */ /* 0x000ea200000e0000 */
[----:B------:R-:W-:-:S03]  /*cc00*/  LEA R247, R247, R246, 0x4 ;  /* 0x000000f6f7f77211 */ /* 0x000fc600078e20ff */
[----:B------:R-:W-:Y:S06]  /*cc10*/  BAR.SYNC.DEFER_BLOCKING 0x0 ;  /* 0x0000000000007b1d */ /* 0x000fec0000010000 */
[----:B------:R-:W3:Y:S01]  /*cc20*/  S2R R44, SR_CTAID.Z ;  /* 0x00000000002c7919 */ /* 0x000ee20000002700 */
[----:B-1----:R-:W-:-:S03]  /*cc30*/  FADD.FTZ R252, R3, R252 ;  /* 0x000000fc03fc7221 */ /* 0x002fc60000010000 */
[----:B------:R-:W1:Y:S01]  /*cc40*/  S2R R3, SR_TID.X ;  /* 0x0000000000037919 */ /* 0x000e620000002100 */
[----:B--2---:R-:W-:-:S03]  /*cc50*/  FADD.FTZ R251, R4, R251 ;  /* 0x000000fb04fb7221 */ /* 0x004fc60000010000 */
[----:B------:R-:W2:Y:S04]  /*cc60*/  SHFL.BFLY PT, R6, R252, 0x1, 0x1f ;  /* 0x0c201f00fc067f89 */ /* 0x000ea800000e0000 */
[----:B------:R-:W4:Y:S01]  /*cc70*/  SHFL.BFLY PT, R5, R251, 0x1, 0x1f ;  /* 0x0c201f00fb057f89 */ /* 0x000f2200000e0000 */
[----:B-1----:R-:W-:Y:S01]  /*cc80*/  SHF.R.S32.HI R10, RZ, 0x1f, R3 ;  /* 0x0000001fff0a7819 */ /* 0x002fe20000011403 */
[----:B--2---:R-:W-:-:S03]  /*cc90*/  FADD.FTZ R6, R252, R6 ;  /* 0x00000006fc067221 */ /* 0x004fc60000010000 */
[CC--:B------:R-:W-:Y:S02]  /*cca0*/  LEA.HI R13, R10.reuse, R3.reuse, RZ, 0x2 ;  /* 0x000000030a0d7211 */ /* 0x0c0fe400078f10ff */
[----:B------:R-:W-:Y:S01]  /*ccb0*/  LEA.HI R4, R10, R3, RZ, 0x5 ;  /* 0x000000030a047211 */ /* 0x000fe200078f28ff */
[----:B----4-:R-:W-:Y:S01]  /*ccc0*/  FADD.FTZ R5, R251, R5 ;  /* 0x00000005fb057221 */ /* 0x010fe20000010000 */
[----:B------:R-:W-:Y:S02]  /*ccd0*/  FSETP.NE.FTZ.AND P4, PT, R6, RZ, PT ;  /* 0x000000ff0600720b */ /* 0x000fe40003f95000 */
[--C-:B------:R-:W-:Y:S02]  /*cce0*/  SHF.R.S32.HI R12, RZ, 0x2, R13.reuse ;  /* 0x00000002ff0c7819 */ /* 0x100fe4000001140d */
[----:B------:R-:W-:Y:S02]  /*ccf0*/  FSETP.NE.FTZ.AND P3, PT, R5, RZ, PT ;  /* 0x000000ff0500720b */ /* 0x000fe40003f75000 */
[----:B------:R-:W-:-:S02]  /*cd00*/  SHF.R.S32.HI R8, RZ, 0x1f, R13 ;  /* 0x0000001fff087819 */ /* 0x000fc4000001140d */
[----:B------:R-:W-:Y:S02]  /*cd10*/  LEA.HI R10, R10, R3, RZ, 0x4 ;  /* 0x000000030a0a7211 */ /* 0x000fe400078f20ff */
[----:B------:R-:W-:Y:S02]  /*cd20*/  LEA.HI R8, R8, R12, RZ, 0x3 ;  /* 0x0000000c08087211 */ /* 0x000fe400078f18ff */
[----:B------:R-:W-:Y:S01]  /*cd30*/  LOP3.LUT R13, R13, 0x1ffffffc, RZ, 0xc0, !PT ;  /* 0x1ffffffc0d0d7812 */ /* 0x000fe200078ec0ff */
[----:B------:R-:W1:Y:S01]  /*cd40*/  @P4 MUFU.RCP R11, R6 ;  /* 0x00000006000b4308 */ /* 0x000e620000001000 */
[----:B------:R-:W-:Y:S02]  /*cd50*/  LOP3.LUT R8, R8, 0xfffffff8, RZ, 0xc0, !PT ;  /* 0xfffffff808087812 */ /* 0x000fe400078ec0ff */
[----:B------:R-:W-:Y:S02]  /*cd60*/  SHF.R.S32.HI R7, RZ, 0x5, R4 ;  /* 0x00000005ff077819 */ /* 0x000fe40000011404 */
[----:B------:R-:W-:-:S02]  /*cd70*/  IADD3 R8, R12, -R8, RZ ;  /* 0x800000080c087210 */ /* 0x000fc40007ffe0ff */
[----:B------:R-:W-:Y:S01]  /*cd80*/  LOP3.LUT R12, R10, 0xfffffff0, RZ, 0xc0, !PT ;  /* 0xfffffff00a0c7812 */ /* 0x000fe200078ec0ff */
[----:B------:R-:W2:Y:S01]  /*cd90*/  @P3 MUFU.RCP R9, R5 ;  /* 0x0000000500093308 */ /* 0x000ea20000001000 */
[----:B------:R-:W-:Y:S02]  /*cda0*/  IADD3 R13, -R13, R3, RZ ;  /* 0x000000030d0d7210 */ /* 0x000fe40007ffe1ff */
[C---:B------:R-:W-:Y:S02]  /*cdb0*/  SHF.L.U32 R14, R8.reuse, 0x6, RZ ;  /* 0x00000006080e7819 */ /* 0x040fe400000006ff */
[----:B------:R-:W-:Y:S01]  /*cdc0*/  R2P PR, R8, 0x6 ;  /* 0x0000000608007804 */ /* 0x000fe20000000000 */
[----:B------:R-:W-:Y:S01]  /*cdd0*/  IMAD R7, R7, 0x200, R13 ;  /* 0x0000020007077824 */ /* 0x000fe200078e020d */
[----:B------:R-:W-:Y:S01]  /*cde0*/  LOP3.LUT R14, R14, 0x1c0, RZ, 0xc0, !PT ;  /* 0x000001c00e0e7812 */ /* 0x000fe200078ec0ff */
[C---:B-1----:R-:W-:Y:S01]  /*cdf0*/  FMUL.FTZ R160, R11.reuse, R160 ;  /* 0x000000a00ba07220 */ /* 0x042fe20000410000 */
[----:B------:R-:W-:Y:S01]  /*ce00*/  LOP3.LUT R8, R8, 0x1, RZ, 0xc0, !PT ;  /* 0x0000000108087812 */ /* 0x000fe200078ec0ff */
[C---:B------:R-:W-:Y:S01]  /*ce10*/  FMUL.FTZ R161, R11.reuse, R161 ;  /* 0x000000a10ba17220 */ /* 0x040fe20000410000 */
[----:B------:R-:W-:Y:S01]  /*ce20*/  LEA.HI R14, R14, R14, RZ, 0x1d ;  /* 0x0000000e0e0e7211 */ /* 0x000fe200078fe8ff */
[C---:B------:R-:W-:Y:S01]  /*ce30*/  FMUL.FTZ R156, R11.reuse, R156 ;  /* 0x0000009c0b9c7220 */ /* 0x040fe20000410000 */
[----:B------:R-:W-:Y:S01]  /*ce40*/  ISETP.NE.U32.AND P0, PT, R8, 0x1, PT ;  /* 0x000000010800780c */ /* 0x000fe20003f05070 */
[----:B------:R-:W-:Y:S01]  /*ce50*/  FMUL.FTZ R157, R11, R157 ;  /* 0x0000009d0b9d7220 */ /* 0x000fe20000410000 */
[----:B------:R-:W-:Y:S01]  /*ce60*/  LEA R14, R7, R14, 0x1 ;  /* 0x0000000e070e7211 */ /* 0x000fe200078e08ff */
[C---:B------:R-:W-:Y:S01]  /*ce70*/  FMUL.FTZ R152, R11.reuse, R152 ;  /* 0x000000980b987220 */ /* 0x040fe20000410000 */
[----:B------:R-:W-:Y:S01]  /*ce80*/  LOP3.LUT R4, R4, 0xffffffe0, RZ, 0xc0, !PT ;  /* 0xffffffe004047812 */ /* 0x000fe200078ec0ff */
[C---:B------:R-:W-:Y:S01]  /*ce90*/  FMUL.FTZ R153, R11.reuse, R153 ;  /* 0x000000990b997220 */ /* 0x040fe20000410000 */
[----:B------:R-:W1:Y:S01]  /*cea0*/  @P3 MUFU.LG2 R5, R5 ;  /* 0x0000000500053308 */ /* 0x000e620000000c00 */
[C---:B------:R-:W-:Y:S01]  /*ceb0*/  FMUL.FTZ R132, R11.reuse, R132 ;  /* 0x000000840b847220 */ /* 0x040fe20000410000 */
[----:B------:R-:W-:Y:S01]  /*cec0*/  STS.64 [R14.X4], R160 ;  /* 0x000000a00e007388 */ /* 0x000fe20000004a00 */
[C---:B------:R-:W-:Y:S01]  /*ced0*/  FMUL.FTZ R133, R11.reuse, R133 ;  /* 0x000000850b857220 */ /* 0x040fe20000410000 */
[----:B------:R-:W-:Y:S01]  /*cee0*/  IADD3 R4, -R4, R3, RZ ;  /* 0x0000000304047210 */ /* 0x000fe20007ffe1ff */
        /* <DEDUP_REMOVED lines=8> */
[----:B------:R-:W-:Y:S01]  /*cf70*/  SHF.R.S32.HI R11, RZ, 0x4, R10 ;  /* 0x00000004ff0b7819 */ /* 0x000fe2000001140a */
[C---:B--2---:R-:W-:Y:S01]  /*cf80*/  FMUL.FTZ R163, R9.reuse, R163 ;  /* 0x000000a309a37220 */ /* 0x044fe20000410000 */
[----:B------:R-:W-:Y:S01]  /*cf90*/  IADD3 R10, -R12, R3, RZ ;  /* 0x000000030c0a7210 */ /* 0x000fe20007ffe1ff */
[----:B------:R-:W-:Y:S01]  /*cfa0*/  FMUL.FTZ R162, R9, R162 ;  /* 0x000000a209a27220 */ /* 0x000fe20000410000 */
[----:B------:R-:W-:Y:S01]  /*cfb0*/  MOV R3, 0xff800000 ;  /* 0xff80000000037802 */ /* 0x000fe20000000f00 */
[----:B------:R-:W-:Y:S01]  /*cfc0*/  IMAD.SHL.U32 R12, R11, 0x40, RZ ;  /* 0x000000400b0c7824 */ /* 0x000fe200078e00ff */
[----:B------:R-:W-:Y:S01]  /*cfd0*/  LEA.HI R13, R10, R10, RZ, 0x1 ;  /* 0x0000000a0a0d7211 */ /* 0x000fe200078f08ff */
[C---:B------:R-:W-:Y:S01]  /*cfe0*/  FMUL.FTZ R159, R9.reuse, R159 ;  /* 0x0000009f099f7220 */ /* 0x040fe20000410000 */
[----:B------:R2:W-:Y:S01]  /*cff0*/  STS.64 [R14.X4+0x800], R162 ;  /* 0x000800a20e007388 */ /* 0x0005e20000004a00 */
[C---:B------:R-:W-:Y:S01]  /*d000*/  FMUL.FTZ R158, R9.reuse, R158 ;  /* 0x0000009e099e7220 */ /* 0x040fe20000410000 */
[----:B------:R-:W-:Y:S01]  /*d010*/  LOP3.LUT R12, R12, 0x1c0, RZ, 0xc0, !PT ;  /* 0x000001c00c0c7812 */ /* 0x000fe200078ec0ff */
        /* <DEDUP_REMOVED lines=11> */
[----:B------:R-:W-:Y:S01]  /*d0d0*/  FMUL.FTZ R146, R9, R146 ;  /* 0x0000009209927220 */ /* 0x000fe20000410000 */
[C---:B------:R-:W-:Y:S01]  /*d0e0*/  SHF.L.U32 R9, R13.reuse, 0x2, RZ ;  /* 0x000000020d097819 */ /* 0x040fe200000006ff */
[----:B------:R-:W-:Y:S01]  /*d0f0*/  IMAD.MOV.U32 R8, RZ, RZ, -0x20 ;  /* 0xffffffe0ff087424 */ /* 0x000fe200078e00ff */
[----:B------:R-:W-:Y:S01]  /*d100*/  LOP3.LUT R13, R13, 0xffffffe, RZ, 0xc0, !PT ;  /* 0x0ffffffe0d0d7812 */ /* 0x000fe200078ec0ff */
[----:B-1----:R-:W-:Y:S01]  /*d110*/  @P3 FMUL.FTZ R5, R5, 0.69314718246459960938 ;  /* 0x3f31721805053820 */ /* 0x002fe20000410000 */
[----:B------:R-:W-:-:S02]  /*d120*/  LOP3.LUT R9, R12, 0x38, R9, 0xf8, !PT ;  /* 0x000000380c097812 */ /* 0x000fc400078ef809 */
[----:B------:R-:W-:Y:S02]  /*d130*/  SHF.R.U32.HI R12, RZ, 0x3, R12 ;  /* 0x00000003ff0c7819 */ /* 0x000fe4000001160c */
[----:B------:R-:W-:Y:S02]  /*d140*/  IADD3 R7, R10, -R13, RZ ;  /* 0x8000000d0a077210 */ /* 0x000fe40007ffe0ff */
[----:B------:R-:W-:Y:S01]  /*d150*/  LOP3.LUT R9, R9, R12, RZ, 0x3c, !PT ;  /* 0x0000000c09097212 */ /* 0x000fe200078e3cff */
[----:B------:R-:W-:Y:S01]  /*d160*/  IMAD.MOV.U32 R12, RZ, RZ, 0x40 ;  /* 0x00000040ff0c7424 */ /* 0x000fe200078e00ff */
[----:B------:R-:W-:Y:S02]  /*d170*/  SHF.L.U32 R13, R14, 0x2, RZ ;  /* 0x000000020e0d7819 */ /* 0x000fe400000006ff */
[----:B------:R-:W-:Y:S02]  /*d180*/  SEL R8, R8, 0x20, !P0 ;  /* 0x0000002008087807 */ /* 0x000fe40004000000 */
[----:B------:R-:W-:-:S02]  /*d190*/  SEL R12, R12, 0xffffffc0, !P1 ;  /* 0xffffffc00c0c7807 */ /* 0x000fc40004800000 */
[----:B--2---:R-:W-:Y:S02]  /*d1a0*/  IADD3 R14, R13, 0x80, RZ ;  /* 0x000000800d0e7810 */ /* 0x004fe40007ffe0ff */
[----:B------:R-:W-:Y:S01]  /*d1b0*/  LEA R7, R7, R9, 0x2 ;  /* 0x0000000907077211 */ /* 0x000fe200078e10ff */
[C---:B------:R-:W-:Y:S01]  /*d1c0*/  IMAD.IADD R15, R13.reuse, 0x1, R12 ;  /* 0x000000010d0f7824 */ /* 0x040fe200078e020c */
[C---:B------:R-:W-:Y:S02]  /*d1d0*/  @P2 IADD3 R14, R13.reuse, -0x80, RZ ;  /* 0xffffff800d0e2810 */ /* 0x040fe40007ffe0ff */
[----:B------:R-:W-:Y:S02]  /*d1e0*/  IADD3 R9, R13, R8, RZ ;  /* 0x000000080d097210 */ /* 0x000fe40007ffe0ff */
[----:B------:R-:W-:Y:S02]  /*d1f0*/  IADD3 R8, R8, R14, RZ ;  /* 0x0000000e08087210 */ /* 0x000fe40007ffe0ff */
[----:B------:R-:W-:Y:S01]  /*d200*/  IADD3 R16, R9, R12, RZ ;  /* 0x0000000c09107210 */ /* 0x000fe20007ffe0ff */
[----:B------:R-:W-:Y:S01]  /*d210*/  STS.64 [R9], R156 ;  /* 0x0000009c09007388 */ /* 0x000fe20000000a00 */
[----:B------:R-:W-:Y:S01]  /*d220*/  LOP3.LUT P0, RZ, R4, 0x3, RZ, 0xc0, !PT ;  /* 0x0000000304ff7812 */ /* 0x000fe2000780c0ff */
[----:B------:R-:W-:-:S02]  /*d230*/  IMAD.MOV.U32 R4, RZ, RZ, -0x800000 ;  /* 0xff800000ff047424 */ /* 0x000fc400078e00ff */
[----:B------:R1:W-:Y:S01]  /*d240*/  STS.64 [R9+0x800], R158 ;  /* 0x0008009e09007388 */ /* 0x0003e20000000a00 */
[----:B------:R-:W-:-:S03]  /*d250*/  @P3 FFMA.FTZ R4, R0, c[0x0][0x238], R5 ;  /* 0x00008e0000043a23 */ /* 0x000fc60000010005 */
[----:B------:R-:W-:Y:S04]  /*d260*/  STS.64 [R15], R152 ;  /* 0x000000980f007388 */ /* 0x000fe80000000a00 */
[----:B------:R-:W-:Y:S04]  /*d270*/  STS.64 [R15+0x800], R154 ;  /* 0x0008009a0f007388 */ /* 0x000fe80000000a00 */
[----:B------:R-:W-:Y:S04]  /*d280*/  STS.64 [R16], R132 ;  /* 0x0000008410007388 */ /* 0x000fe80000000a00 */
[----:B------:R-:W-:Y:S04]  /*d290*/  STS.64 [R16+0x800], R134 ;  /* 0x0008008610007388 */ /* 0x000fe80000000a00 */
[----:B------:R-:W-:Y:S04]  /*d2a0*/  STS.64 [R14], R148 ;  /* 0x000000940e007388 */ /* 0x000fe80000000a00 */
[----:B------:R-:W-:Y:S01]  /*d2b0*/  STS.64 [R14+0x800], R150 ;  /* 0x000800960e007388 */ /* 0x000fe20000000a00 */
[C---:B-1----:R-:W-:Y:S01]  /*d2c0*/  IADD3 R9, R12.reuse, R14, RZ ;  /* 0x0000000e0c097210 */ /* 0x042fe20007ffe0ff */
[----:B------:R-:W-:-:S02]  /*d2d0*/  IMAD.IADD R12, R12, 0x1, R8 ;  /* 0x000000010c0c7824 */ /* 0x000fc400078e0208 */
[----:B------:R-:W-:Y:S04]  /*d2e0*/  STS.64 [R8], R136 ;  /* 0x0000008808007388 */ /* 0x000fe80000000a00 */
[----:B------:R1:W-:Y:S04]  /*d2f0*/  STS.64 [R8+0x800], R138 ;  /* 0x0008008a08007388 */ /* 0x0003e80000000a00 */
[----:B------:R-:W-:Y:S04]  /*d300*/  STS.64 [R9], R140 ;  /* 0x0000008c09007388 */ /* 0x000fe80000000a00 */
[----:B------:R2:W-:Y:S04]  /*d310*/  STS.64 [R9+0x800], R142 ;  /* 0x0008008e09007388 */ /* 0x0005e80000000a00 */
[----:B------:R-:W-:Y:S04]  /*d320*/  STS.64 [R12], R144 ;  /* 0x000000900c007388 */ /* 0x000fe80000000a00 */
[----:B------:R-:W-:Y:S04]  /*d330*/  STS.64 [R12+0x800], R146 ;  /* 0x000800920c007388 */ /* 0x000fe80000000a00 */
[----:B------:R-:W-:Y:S06]  /*d340*/  BAR.SYNC.DEFER_BLOCKING 0x0 ;  /* 0x0000000000007b1d */ /* 0x000fec0000010000 */
[----:B-1----:R-:W1:Y:S04]  /*d350*/  S2R R8, SR_CTAID.Y ;  /* 0x0000000000087919 */ /* 0x002e680000002600 */
[----:B--2---:R-:W2:Y:S04]  /*d360*/  S2R R9, SR_CTAID.X ;  /* 0x0000000000097919 */ /* 0x004ea80000002500 */
[----:B------:R-:W4:Y:S04]  /*d370*/  LDS.128 R36, [R7.X4] ;  /* 0x0000000007247984 */ /* 0x000f280000004c00 */
[----:B------:R-:W2:Y:S01]  /*d380*/  LDS.128 R32, [R7.X4+0x800] ;  /* 0x0008000007207984 */ /* 0x000ea20000004c00 */
[----:B-1----:R-:W-:-:S03]  /*d390*/  IMAD R8, R8, c[0x0][0x210], R243 ;  /* 0x0000840008087a24 */ /* 0x002fc600078e02f3 */
[----:B------:R-:W1:Y:S04]  /*d3a0*/  LDS.128 R28, [R7.X4+0x1000] ;  /* 0x00100000071c7984 */ /* 0x000e680000004c00 */
[----:B------:R-:W1:Y:S04]  /*d3b0*/  LDS.128 R24, [R7.X4+0x1800] ;  /* 0x0018000007187984 */ /* 0x000e680000004c00 */
[----:B------:R-:W1:Y:S04]  /*d3c0*/  LDS.128 R20, [R7.X4+0x2000] ;  /* 0x0020000007147984 */ /* 0x000e680000004c00 */
[----:B------:R-:W1:Y:S04]  /*d3d0*/  LDS.128 R16, [R7.X4+0x2800] ;  /* 0x0028000007107984 */ /* 0x000e680000004c00 */
[----:B------:R-:W1:Y:S04]  /*d3e0*/  LDS.128 R12, [R7.X4+0x3000] ;  /* 0x00300000070c7984 */ /* 0x000e680000004c00 */
[----:B------:R5:W1:Y:S02]  /*d3f0*/  LDS.128 R40, [R7.X4+0x3800] ;  /* 0x0038000007287984 */ /* 0x000a640000004c00 */
[----:B-----5:R5:W1:Y:S02]  /*d400*/  @P4 MUFU.LG2 R7, R6 ;  /* 0x0000000600074308 */ /* 0x020a640000000c00 */
[----:B-----5:R-:W-:Y:S01]  /*d410*/  IADD3 R6, -R243, RZ, RZ ;  /* 0x000000fff3067210 */ /* 0x020fe20007ffe1ff */
[----:B-1----:R-:W-:-:S04]  /*d420*/  @P4 FMUL.FTZ R7, R7, 0.69314718246459960938 ;  /* 0x3f31721807074820 */ /* 0x002fc80000410000 */
[----:B---3--:R-:W-:Y:S01]  /*d430*/  IMAD R6, R6, c[0x0][0x1c0], R44 ;  /* 0x0000700006067a24 */ /* 0x008fe200078e022c */
[----:B------:R-:W-:Y:S01]  /*d440*/  SHF.L.U32 R44, R10, 0x2, RZ ;  /* 0x000000020a2c7819 */ /* 0x000fe200000006ff */
[----:B------:R-:W-:Y:S02]  /*d450*/  @P4 FFMA.FTZ R3, R2, c[0x0][0x238], R7 ;  /* 0x00008e0002034a23 */ /* 0x000fe40000010007 */
[----:B------:R-:W-:Y:S01]  /*d460*/  IMAD R6, R8, c[0x0][0x1c0], R6 ;  /* 0x0000700008067a24 */ /* 0x000fe200078e0206 */
[----:B--2---:R-:W-:Y:S02]  /*d470*/  SHF.L.U32 R8, R9, 0x6, RZ ;  /* 0x0000000609087819 */ /* 0x004fe400000006ff */
[----:B------:R-:W-:-:S03]  /*d480*/  SHF.R.S32.HI R45, RZ, 0x1f, R44 ;  /* 0x0000001fff2d7819 */ /* 0x000fc6000001142c */
[----:B------:R-:W-:Y:S02]  /*d490*/  IMAD R6, R6, c[0x0][0x214], R8 ;  /* 0x0000850006067a24 */ /* 0x000fe400078e0208 */
[----:B------:R-:W-:Y:S01]  /*d4a0*/  IMAD.WIDE R44, R11, 0x40, R44 ;  /* 0x000000400b2c7825 */ /* 0x000fe200078e022c */
[----:B------:R-:W-:Y:S05]  /*d4b0*/  @P0 BRA `(.L_x_2203) ;  /* 0x000000c000000947 */ /* 0x000fea0003800000 */
[----:B----4-:R-:W-:Y:S01]  /*d4c0*/  IMAD.MOV.U32 R0, RZ, RZ, -0x40 ;  /* 0xffffffc0ff007424 */ /* 0x010fe200078e00ff */
[----:B------:R-:W-:Y:S02]  /*d4d0*/  IADD3 R5, R247, 0x8, RZ ;  /* 0x00000008f7057810 */ /* 0x000fe40007ffe0ff */
[----:B------:R-:W-:Y:S01]  /*d4e0*/  SHF.R.S32.HI R2, RZ, 0x1f, R247 ;  /* 0x0000001fff027819 */ /* 0x000fe200000114f7 */
[----:B------:R-:W-:Y:S01]  /*d4f0*/  IMAD R9, R9, R0, c[0x0][0x214] ;  /* 0x0000850009097624 */ /* 0x000fe200078e0200 */
[----:B------:R-:W-:-:S04]  /*d500*/  IADD3 R0, P0, R6, R247, RZ ;  /* 0x000000f706007210 */ /* 0x000fc80007f1e0ff */
[-C--:B------:R-:W-:Y:S02]  /*d510*/  ISETP.GE.AND P2, PT, R247, R9.reuse, PT ;  /* 0x00000009f700720c */ /* 0x080fe40003f46270 */
[----:B------:R-:W-:Y:S02]  /*d520*/  ISETP.GE.AND P1, PT, R5, R9, PT ;  /* 0x000000090500720c */ /* 0x000fe40003f26270 */
[----:B------:R-:W-:Y:S02]  /*d530*/  LEA.HI.X.SX32 R2, R6, R2, 0x1, P0 ;  /* 0x0000000206027211 */ /* 0x000fe400000f0eff */
[----:B------:R-:W-:-:S04]  /*d540*/  LEA R8, P0, R0, c[0x0][0x208], 0x2 ;  /* 0x0000820000087a11 */ /* 0x000fc800078010ff */
[----:B------:R-:W-:-:S05]  /*d550*/  LEA.HI.X R9, R0, c[0x0][0x20c], R2, 0x2, P0 ;  /* 0x0000830000097a11 */ /* 0x000fca00000f1402 */
[----:B------:R1:W-:Y:S04]  /*d560*/  @!P2 STG.E [R8.64], R3 ;  /* 0x000000030800a986 */ /* 0x0003e8000c10190a */
[----:B------:R1:W-:Y:S02]  /*d570*/  @!P1 STG.E [R8.64+0x20], R4 ;  /* 0x0000200408009986 */ /* 0x0003e4000c10190a */
.L_x_2203:
[----:B----4-:R-:W-:Y:S05]  /*d580*/  BSYNC B0 ;  /* 0x0000000000007941 */ /* 0x010fea0003800000 */
.L_x_2202:
[----:B------:R-:W-:-:S05]  /*d590*/  IMAD R6, R6, c[0x0][0x22c], RZ ;  /* 0x00008b0006067a24 */ /* 0x000fca00078e02ff */
[----:B------:R-:W-:-:S04]  /*d5a0*/  IADD3 R0, P0, R6, R44, RZ ;  /* 0x0000002c06007210 */ /* 0x000fc80007f1e0ff */
[----:B------:R-:W-:Y:S02]  /*d5b0*/  LEA.HI.X.SX32 R6, R6, R45, 0x1, P0 ;  /* 0x0000002d06067211 */ /* 0x000fe400000f0eff */
[----:B------:R-:W-:-:S04]  /*d5c0*/  LEA R2, P0, R0, c[0x0][0x1d8], 0x2 ;  /* 0x0000760000027a11 */ /* 0x000fc800078010ff */
[----:B-1----:R-:W-:-:S05]  /*d5d0*/  LEA.HI.X R3, R0, c[0x0][0x1dc], R6, 0x2, P0 ;  /* 0x0000770000037a11 */ /* 0x002fca00000f1406 */
[----:B------:R-:W-:Y:S04]  /*d5e0*/  STG.E.128 [R2.64], R36 ;  /* 0x0000002402007986 */ /* 0x000fe8000c101d0a */
[----:B------:R-:W-:Y:S04]  /*d5f0*/  STG.E.128 [R2.64+0x800], R32 ;  /* 0x0008002002007986 */ /* 0x000fe8000c101d0a */
[----:B------:R-:W-:Y:S04]  /*d600*/  STG.E.128 [R2.64+0x1000], R28 ;  /* 0x0010001c02007986 */ /* 0x000fe8000c101d0a */
[----:B------:R-:W-:Y:S04]  /*d610*/  STG.E.128 [R2.64+0x1800], R24 ;  /* 0x0018001802007986 */ /* 0x000fe8000c101d0a */
[----:B------:R-:W-:Y:S04]  /*d620*/  STG.E.128 [R2.64+0x2000], R20 ;  /* 0x0020001402007986 */ /* 0x000fe8000c101d0a */
[----:B------:R-:W-:Y:S04]  /*d630*/  STG.E.128 [R2.64+0x2800], R16 ;  /* 0x0028001002007986 */ /* 0x000fe8000c101d0a */
[----:B------:R-:W-:Y:S04]  /*d640*/  STG.E.128 [R2.64+0x3000], R12 ;  /* 0x0030000c02007986 */ /* 0x000fe8000c101d0a */
[----:B------:R-:W-:Y:S01]  /*d650*/  STG.E.128 [R2.64+0x3800], R40 ;  /* 0x0038002802007986 */ /* 0x000fe2000c101d0a */
[----:B------:R-:W-:Y:S05]  /*d660*/  EXIT ;  /* 0x000000000000794d */ /* 0x000fea0003800000 */
.L_x_2204:
        /* <DEDUP_REMOVED lines=9> */
.L_x_7764:


//--------------------- .text._ZN5flash24flash_fwd_splitkv_kernelI23Flash_fwd_kernel_traitsILi64ELi64ELi256ELi4ELb0ELb0EN7cutlass6half_tE19Flash_kernel_traitsILi64ELi64ELi256ELi4ES3_EELb1ELb0ELb0ELb1ELb1ELb1ELb1ELb0EEEvNS_16Flash_fwd_paramsE --------------------------
	.section	.text._ZN5flash24flash_fwd_splitkv_kernelI23Flash_fwd_kernel_traitsILi64ELi64ELi256ELi4ELb0ELb0EN7cutlass6half_tE19Flash_kernel_traitsILi64ELi64ELi256ELi4ES3_EELb1ELb0ELb0ELb1ELb1ELb1ELb1ELb0EEEvNS_16Flash_fwd_paramsE,"ax",@progbits
	.sectioninfo	@"SHI_REGISTERS=255"
	.align	128
        .global         _ZN5flash24flash_fwd_splitkv_kernelI23Flash_fwd_kernel_traitsILi64ELi64ELi256ELi4ELb0ELb0EN7cutlass6half_tE19Flash_kernel_traitsILi64ELi64ELi256ELi4ES3_EELb1ELb0ELb0ELb1ELb1ELb1ELb1ELb0EEEvNS_16Flash_fwd_paramsE
        .type           _ZN5flash24flash_fwd_splitkv_kernelI23Flash_fwd_kernel_traitsILi64ELi64ELi256ELi4ELb0ELb0EN7cutlass6half_tE19Flash_kernel_traitsILi64ELi64ELi256ELi4ES3_EELb1ELb0ELb0ELb1ELb1ELb1ELb1ELb0EEEvNS_16Flash_fwd_paramsE,@function
        .size           _ZN5flash24flash_fwd_splitkv_kernelI23Flash_fwd_kernel_traitsILi64ELi64ELi256ELi4ELb0ELb0EN7cutlass6half_tE19Flash_kernel_traitsILi64ELi64ELi256ELi4ES3_EELb1ELb0ELb0ELb1ELb1ELb1ELb1ELb0EEEvNS_16Flash_fwd_paramsE,(.L_x_7765 - _ZN5flash24flash_fwd_splitkv_kernelI23Flash_fwd_kernel_traitsILi64ELi64ELi256ELi4ELb0ELb0EN7cutlass6half_tE19Flash_kernel_traitsILi64ELi64ELi256ELi4ES3_EELb1ELb0ELb0ELb1ELb1ELb1ELb1ELb0EEEvNS_16Flash_fwd_paramsE)
        .other          _ZN5flash24flash_fwd_splitkv_kernelI23Flash_fwd_kernel_traitsILi64ELi64ELi256ELi4ELb0ELb0EN7cutlass6half_tE19Flash_kernel_traitsILi64ELi64ELi256ELi4ES3_EELb1ELb0ELb0ELb1ELb1ELb1ELb1ELb0EEEvNS_16Flash_fwd_paramsE,@"STO_CUDA_ENTRY STV_DEFAULT"
_ZN5flash24flash_fwd_splitkv_kernelI23Flash_fwd_kernel_traitsILi64ELi64ELi256ELi4ELb0ELb0EN7cutlass6half_tE19Flash_kernel_traitsILi64ELi64ELi256ELi4ES3_EELb1ELb0ELb0ELb1ELb1ELb1ELb1ELb0EEEvNS_16Flash_fwd_paramsE:
.text._ZN5flash24flash_fwd_splitkv_kernelI23Flash_fwd_kernel_traitsILi64ELi64ELi256ELi4ELb0ELb0EN7cutlass6half_tE19Flash_kernel_traitsILi64ELi64ELi256ELi4ES3_EELb1ELb0ELb0ELb1ELb1ELb1ELb1ELb0EEEvNS_16Flash_fwd_paramsE:
[----:B------:R-:W-:Y:S02]  /*0000*/  MOV R1, c[0x0][0x28] ;  /* 0x00000a0000017a02 */ /* 0x000fe40000000f00 */
[----:B------:R-:W1:Y:S01]  /*0010*/  I2F.U32.RP R2, c[0x0][0x1c0] ;  /* 0x0000700000027b06 */ /* 0x000e620000209000 */
[----:B------:R-:W2:Y:S01]  /*0020*/  S2R R20, SR_CTAID.Z ;  /* 0x0000000000147919 */ /* 0x000ea20000002700 */
[----:B------:R-:W-:Y:S01]  /*0030*/  ISETP.NE.U32.AND P0, PT, RZ, c[0x0][0x258], PT ;  /* 0x00009600ff007a0c */ /* 0x000fe20003f05070 */
[----:B------:R-:W-:Y:S01]  /*0040*/  IMAD.MOV.U32 R12, RZ, RZ, RZ ;  /* 0x000000ffff0c7224 */ /* 0x000fe200078e00ff */
[----:B------:R-:W-:Y:S01]  /*0050*/  ISETP.NE.U32.AND P1, PT, RZ, c[0x0][0x250], PT ;  /* 0x00009400ff007a0c */ /* 0x000fe20003f25070 */
[----:B------:R-:W-:Y:S01]  /*0060*/  ULDC.64 UR10, c[0x0][0x118] ;  /* 0x00004600000a7ab9 */ /* 0x000fe20000000a00 */
[----:B------:R-:W-:Y:S02]  /*0070*/  ISETP.NE.U32.AND P2, PT, RZ, c[0x0][0x1c0], PT ;  /* 0x00007000ff007a0c */ /* 0x000fe40003f45070 */
[----:B------:R-:W-:Y:S02]  /*0080*/  ISETP.NE.AND.EX P0, PT, RZ, c[0x0][0x25c], PT, P0 ;  /* 0x00009700ff007a0c */ /* 0x000fe40003f05300 */
[----:B------:R-:W-:-:S02]  /*0090*/  ISETP.NE.AND.EX P1, PT, RZ, c[0x0][0x254], PT, P1 ;  /* 0x00009500ff007a0c */ /* 0x000fc40003f25310 */
[----:B------:R-:W-:Y:S01]  /*00a0*/  IADD3 R1, R1, -0x38, RZ ;  /* 0xffffffc801017810 */ /* 0x000fe20007ffe0ff */
        /* <DEDUP_REMOVED lines=8> */
[----:B------:R-:W-:Y:S02]  /*0130*/  IMAD.MOV R0, RZ, RZ, -R16 ;  /* 0x000000ffff007224 */ /* 0x000fe400078e0a10 */
[----:B------:R-:W-:Y:S02]  /*0140*/  @P0 IMAD.MOV.U32 R2, RZ, RZ, 0x4 ;  /* 0x00000004ff020424 */ /* 0x000fe400078e00ff */
        /* <DEDUP_REMOVED lines=8> */
[C---:B------:R-:W-:Y:S01]  /*01d0*/  @P0 IMAD.WIDE R2, R16.reuse, R2, c[0x0][0x258] ;  /* 0x0000960010020625 */ /* 0x040fe200078e0202 */
[----:B------:R-:W1:Y:S03]  /*01e0*/  S2R R18, SR_CTAID.X ;  /* 0x0000000000127919 */ /* 0x000e660000002500 */
[----:B------:R-:W-:Y:S01]  /*01f0*/  @P1 IMAD.WIDE R4, R16, R0, c[0x0][0x250] ;  /* 0x0000940010041625 */ /* 0x000fe200078e0200 */
[----:B------:R2:W-:Y:S04]  /*0200*/  STL [R1+0x2c], R16 ;  /* 0x00002c1001007387 */ /* 0x0005e80000100800 */
[----:B------:R-:W3:Y:S04]  /*0210*/  @P1 LDG.E R12, [R4.64] ;  /* 0x0000000a040c1981 */ /* 0x000ee8000c1e1900 */
[----:B------:R-:W3:Y:S01]  /*0220*/  @P0 LDG.E R3, [R2.64] ;  /* 0x0000000a02030981 */ /* 0x000ee2000c1e1900 */
[----:B------:R-:W-:Y:S01]  /*0230*/  @!P0 ISETP.NE.U32.AND P2, PT, RZ, c[0x0][0x268], PT ;  /* 0x00009a00ff008a0c */ /* 0x000fe20003f45070 */
[----:B------:R-:W-:-:S03]  /*0240*/  IMAD.MOV R0, RZ, RZ, -R16 ;  /* 0x000000ffff007224 */ /* 0x000fc600078e0a10 */
[----:B------:R-:W-:Y:S01]  /*0250*/  @!P0 ISETP.NE.AND.EX P2, PT, RZ, c[0x0][0x26c], PT, P2 ;  /* 0x00009b00ff008a0c */ /* 0x000fe20003f45320 */
[----:B------:R-:W-:Y:S02]  /*0260*/  IMAD R20, R0, c[0x0][0x1c0], R20 ;  /* 0x0000700000147a24 */ /* 0x000fe400078e0214 */
[----:B-1----:R-:W-:-:S05]  /*0270*/  IMAD.SHL.U32 R169, R18, 0x40, RZ ;  /* 0x0000004012a97824 */ /* 0x002fca00078e00ff */
[----:B------:R-:W-:Y:S02]  /*0280*/  ISETP.GE.AND P1, PT, R169, c[0x0][0x214], PT ;  /* 0x00008500a9007a0c */ /* 0x000fe40003f26270 */
[----:B------:R-:W-:Y:S01]  /*0290*/  @!P0 SEL R2, RZ, c[0x0][0x21c], !P2 ;  /* 0x00008700ff028a07 */ /* 0x000fe20005000000 */
[----:B---3--:R-:W-:-:S03]  /*02a0*/  @P0 IMAD.IADD R128, R3, 0x1, -R12 ;  /* 0x0000000103800824 */ /* 0x008fc600078e0a0c */
[----:B------:R-:W-:-:S07]  /*02b0*/  @!P0 IADD3 R128, R2, c[0x0][0x218], -R12 ;  /* 0x0000860002808a10 */ /* 0x000fce0007ffe80c */
[----:B------:R-:W-:Y:S05]  /*02c0*/  @P1 EXIT ;  /* 0x000000000000194d */ /* 0x000fea0003800000 */
[----:B--2---:R-:W-:Y:S01]  /*02d0*/  IABS R6, c[0x0][0x10] ;  /* 0x0000040000067a13 */ /* 0x004fe20000000000 */
[----:B------:R-:W-:Y:S01]  /*02e0*/  IMAD.MOV.U32 R0, RZ, RZ, c[0x0][0x218] ;  /* 0x00008600ff007624 */ /* 0x000fe200078e00ff */
[----:B------:R-:W1:Y:S02]  /*02f0*/  S2R R168, SR_TID.X ;  /* 0x0000000000a87919 */ /* 0x000e640000002100 */
[----:B------:R-:W2:Y:S02]  /*0300*/  I2F.RP R2, R6 ;  /* 0x0000000600027306 */ /* 0x000ea40000209400 */
[----:B------:R-:W-:-:S06]  /*0310*/  IADD3 R0, R0, 0xff, RZ ;  /* 0x000000ff00007810 */ /* 0x000fcc0007ffe0ff */
[----:B--2---:R-:W2:Y:S02]  /*0320*/  MUFU.RCP R2, R2 ;  /* 0x0000000200027308 */ /* 0x004ea40000001000 */
[----:B--2---:R-:W-:-:S06]  /*0330*/  IADD3 R2, R2, 0xffffffe, RZ ;  /* 0x0ffffffe02027810 */ /* 0x004fcc0007ffe0ff */
[----:B------:R2:W3:Y:S02]  /*0340*/  F2I.FTZ.U32.TRUNC.NTZ R3, R2 ;  /* 0x0000000200037305 */ /* 0x0004e4000021f000 */
[----:B--2---:R-:W-:-:S04]  /*0350*/  SHF.R.S32.HI R2, RZ, 0x1f, R0 ;  /* 0x0000001fff027819 */ /* 0x004fc80000011400 */
[----:B------:R-:W-:Y:S01]  /*0360*/  LEA.HI R0, R2, R0, RZ, 0x8 ;  /* 0x0000000002007211 */ /* 0x000fe200078f40ff */
[----:B---3--:R-:W-:-:S03]  /*0370*/  IMAD.MOV R2, RZ, RZ, -R3 ;  /* 0x000000ffff027224 */ /* 0x008fc600078e0a03 */
[----:B------:R-:W-:-:S04]  /*0380*/  LEA.HI.SX32 R0, R0, c[0x0][0x10], 0x18 ;  /* 0x0000040000007a11 */ /* 0x000fc800078fc2ff */
[----:B------:R-:W-:Y:S01]  /*0390*/  IADD3 R4, R0, -0x1, RZ ;  /* 0xffffffff00047810 */ /* 0x000fe20007ffe0ff */
[----:B------:R-:W-:Y:S02]  /*03a0*/  IMAD R0, R2, R6, RZ ;  /* 0x0000000602007224 */ /* 0x000fe400078e02ff */
[----:B------:R-:W-:Y:S01]  /*03b0*/  IMAD.MOV.U32 R2, RZ, RZ, RZ ;  /* 0x000000ffff027224 */ /* 0x000fe200078e00ff */
[----:B------:R-:W-:-:S03]  /*03c0*/  IABS R5, R4 ;  /* 0x0000000400057213 */ /* 0x000fc60000000000 */
[----:B------:R-:W-:-:S04]  /*03d0*/  IMAD.HI.U32 R0, R3, R0, R2 ;  /* 0x0000000003007227 */ /* 0x000fc800078e0002 */
[----:B------:R-:W-:-:S04]  /*03e0*/  IMAD.MOV.U32 R2, RZ, RZ, R5 ;  /* 0x000000ffff027224 */ /* 0x000fc800078e0005 */
[----:B------:R-:W-:-:S04]  /*03f0*/  IMAD.HI.U32 R0, R0, R2, RZ ;  /* 0x0000000200007227 */ /* 0x000fc800078e00ff */
[----:B------:R-:W-:-:S04]  /*0400*/  IMAD.MOV R3, RZ, RZ, -R0 ;  /* 0x000000ffff037224 */ /* 0x000fc800078e0a00 */
[----:B------:R-:W-:Y:S01]  /*0410*/  IMAD R2, R6, R3, R2 ;  /* 0x0000000306027224 */ /* 0x000fe200078e0202 */
[----:B------:R-:W-:-:S04]  /*0420*/  IADD3 R3, R169, 0x13f, RZ ;  /* 0x0000013fa9037810 */ /* 0x000fc80007ffe0ff */
[----:B------:R-:W-:Y:S02]  /*0430*/  ISETP.GT.U32.AND P1, PT, R6, R2, PT ;  /* 0x000000020600720c */ /* 0x000fe40003f24070 */
[----:B------:R-:W-:-:S04]  /*0440*/  IADD3 R3, R128, -c[0x0][0x214], R3 ;  /* 0x8000850080037a10 */ /* 0x000fc80007ffe003 */
[----:B------:R-:W-:-:S04]  /*0450*/  IADD3 R5, R3, c[0x0][0x2e8], RZ ;  /* 0x0000ba0003057a10 */ /* 0x000fc80007ffe0ff */
[----:B------:R-:W-:-:S03]  /*0460*/  SHF.R.S32.HI R3, RZ, 0x1f, R5 ;  /* 0x0000001fff037819 */ /* 0x000fc60000011405 */
[----:B------:R-:W-:Y:S01]  /*0470*/  @!P1 IMAD.IADD R2, R2, 0x1, -R6 ;  /* 0x0000000102029824 */ /* 0x000fe200078e0a06 */
[----:B------:R-:W-:Y:S02]  /*0480*/  @!P1 IADD3 R0, R0, 0x1, RZ ;  /* 0x0000000100009810 */ /* 0x000fe40007ffe0ff */
[----:B------:R-:W-:Y:S02]  /*0490*/  ISETP.NE.AND P1, PT, RZ, c[0x0][0x10], PT ;  /* 0x00000400ff007a0c */ /* 0x000fe40003f25270 */
[----:B------:R-:W-:Y:S02]  /*04a0*/  ISETP.GE.U32.AND P2, PT, R2, R6, PT ;  /* 0x000000060200720c */ /* 0x000fe40003f46070 */
[----:B------:R-:W2:Y:S01]  /*04b0*/  S2R R6, SR_CTAID.Y ;  /* 0x0000000000067919 */ /* 0x000ea20000002600 */
[----:B------:R-:W-:Y:S02]  /*04c0*/  LOP3.LUT R2, R4, c[0x0][0x10], RZ, 0x3c, !PT ;  /* 0x0000040004027a12 */ /* 0x000fe400078e3cff */
[----:B------:R-:W-:-:S02]  /*04d0*/  LEA.HI R3, R3, R5, RZ, 0x8 ;  /* 0x0000000503037211 */ /* 0x000fc400078f40ff */
[----:B------:R-:W-:Y:S02]  /*04e0*/  ISETP.GE.AND P0, PT, R2, RZ, PT ;  /* 0x000000ff0200720c */ /* 0x000fe40003f06270 */
[----:B------:R-:W-:Y:S02]  /*04f0*/  IADD3 R2, R128, 0xff, RZ ;  /* 0x000000ff80027810 */ /* 0x000fe40007ffe0ff */
[----:B------:R-:W-:Y:S02]  /*0500*/  SHF.R.S32.HI R3, RZ, 0x8, R3 ;  /* 0x00000008ff037819 */ /* 0x000fe40000011403 */
[----:B------:R-:W-:Y:S02]  /*0510*/  @P2 IADD3 R0, R0, 0x1, RZ ;  /* 0x0000000100002810 */ /* 0x000fe40007ffe0ff */
[----:B------:R-:W-:-:S04]  /*0520*/  SHF.R.S32.HI R4, RZ, 0x1f, R2 ;  /* 0x0000001fff047819 */ /* 0x000fc80000011402 */
[----:B------:R-:W-:Y:S01]  /*0530*/  LEA.HI R2, R4, R2, RZ, 0x8 ;  /* 0x0000000204027211 */ /* 0x000fe200078f40ff */
[----:B------:R-:W-:Y:S01]  /*0540*/  @!P0 IMAD.MOV R0, RZ, RZ, -R0 ;  /* 0x000000ffff008224 */ /* 0x000fe200078e0a00 */
[----:B------:R-:W-:Y:S02]  /*0550*/  @!P1 LOP3.LUT R0, RZ, c[0x0][0x10], RZ, 0x33, !PT ;  /* 0x00000400ff009a12 */ /* 0x000fe400078e33ff */
[----:B------:R-:W-:-:S03]  /*0560*/  SHF.R.S32.HI R2, RZ, 0x8, R2 ;  /* 0x00000008ff027819 */ /* 0x000fc60000011402 */
[----:B--2---:R-:W-:-:S04]  /*0570*/  IMAD R252, R0, R6, RZ ;  /* 0x0000000600fc7224 */ /* 0x004fc800078e02ff */
[----:B------:R-:W-:Y:S01]  /*0580*/  IMAD.IADD R0, R0, 0x1, R252 ;  /* 0x0000000100007824 */ /* 0x000fe200078e02fc */
[----:B------:R2:W-:Y:S04]  /*0590*/  STL [R1+0x28], R252 ;  /* 0x000028fc01007387 */ /* 0x0005e80000100800 */
[----:B------:R-:W-:-:S04]  /*05a0*/  IMNMX R0, R2, R0, PT ;  /* 0x0000000002007217 */ /* 0x000fc80003800200 */
[----:B------:R-:W-:-:S04]  /*05b0*/  IMNMX R207, R0, R3, PT ;  /* 0x0000000300cf7217 */ /* 0x000fc80003800200 */
[----:B------:R-:W-:-:S13]  /*05c0*/  ISETP.GE.AND P0, PT, R252, R207, PT ;  /* 0x000000cffc00720c */ /* 0x000fda0003f06270 */
[----:B------:R-:W-:Y:S05]  /*05d0*/  @!P0 BRA `(.L_x_2205) ;  /* 0x0000040000008947 */ /* 0x000fea0003800000 */
[----:B-12---:R-:W-:Y:S01]  /*05e0*/  SHF.R.S32.HI R4, RZ, 0x1f, R168 ;  /* 0x0000001fff047819 */ /* 0x006fe200000114a8 */
[----:B------:R-:W-:Y:S01]  /*05f0*/  IMAD R0, R6, c[0x0][0x210], R16 ;  /* 0x0000840006007a24 */ /* 0x000fe200078e0210 */
[----:B------:R-:W-:Y:S02]  /*0600*/  LOP3.LUT P6, RZ, R168, 0xf, RZ, 0xc0, !PT ;  /* 0x0000000fa8ff7812 */ /* 0x000fe400078cc0ff */
[----:B------:R-:W-:Y:S01]  /*0610*/  LEA.HI R4, R4, R168, RZ, 0x4 ;  /* 0x000000a804047211 */ /* 0x000fe200078f20ff */
[----:B------:R-:W-:Y:S01]  /*0620*/  IMAD R0, R0, c[0x0][0x1c0], R20 ;  /* 0x0000700000007a24 */ /* 0x000fe200078e0214 */
[----:B------:R-:W-:Y:S02]  /*0630*/  IADD3 R10, -R169, c[0x0][0x214], RZ ;  /* 0x00008500a90a7a10 */ /* 0x000fe40007ffe1ff */
[----:B------:R-:W-:Y:S01]  /*0640*/  LOP3.LUT R2, R4, 0x3ffffff0, RZ, 0xc0, !PT ;  /* 0x3ffffff004027812 */ /* 0x000fe200078ec0ff */
[----:B------:R-:W-:Y:S01]  /*0650*/  IMAD R7, R0, c[0x0][0x214], R169 ;  /* 0x0000850000077a24 */ /* 0x000fe200078e02a9 */
[----:B------:R-:W-:-:S03]  /*0660*/  SHF.R.S32.HI R0, RZ, 0x4, R4 ;  /* 0x00000004ff007819 */ /* 0x000fc60000011404 */
[----:B------:R-:W-:Y:S01]  /*0670*/  IMAD.IADD R2, R168, 0x1, -R2 ;  /* 0x00000001a8027824 */ /* 0x000fe200078e0a02 */
[C---:B------:R-:W-:Y:S01]  /*0680*/  IADD3 R6, R0.reuse, 0x8, RZ ;  /* 0x0000000800067810 */ /* 0x040fe20007ffe0ff */
[----:B------:R-:W-:Y:S01]  /*0690*/  IMAD R5, R7, c[0x0][0x22c], RZ ;  /* 0x00008b0007057a24 */ /* 0x000fe200078e02ff */
[----:B------:R-:W-:Y:S01]  /*06a0*/  IADD3 R4, R0, 0x10, RZ ;  /* 0x0000001000047810 */ /* 0x000fe20007ffe0ff */
[----:B------:R-:W-:Y:S01]  /*06b0*/  IMAD.SHL.U32 R2, R2, 0x4, RZ ;  /* 0x0000000402027824 */ /* 0x000fe200078e00ff */
[-C--:B------:R-:W-:Y:S02]  /*06c0*/  ISETP.GE.OR P5, PT, R0, R10.reuse, P6 ;  /* 0x0000000a0000720c */ /* 0x080fe400037a6670 */
[-C--:B------:R-:W-:Y:S02]  /*06d0*/  ISETP.GE.OR P4, PT, R6, R10.reuse, P6 ;  /* 0x0000000a0600720c */ /* 0x080fe40003786670 */
[----:B------:R-:W-:Y:S02]  /*06e0*/  SHF.R.S32.HI R3, RZ, 0x1f, R2 ;  /* 0x0000001fff037819 */ /* 0x000fe40000011402 */
[----:B------:R-:W-:-:S02]  /*06f0*/  ISETP.GE.OR P3, PT, R4, R10, P6 ;  /* 0x0000000a0400720c */ /* 0x000fc40003766670 */
[----:B------:R-:W-:Y:S01]  /*0700*/  SHF.R.S32.HI R6, RZ, 0x1f, R7 ;  /* 0x0000001fff067819 */ /* 0x000fe20000011407 */
[C---:B------:R-:W-:Y:S01]  /*0710*/  IMAD.WIDE R2, R0.reuse, 0x40, R2 ;  /* 0x0000004000027825 */ /* 0x040fe200078e0202 */
[C---:B------:R-:W-:Y:S02]  /*0720*/  IADD3 R9, R0.reuse, 0x18, RZ ;  /* 0x0000001800097810 */ /* 0x040fe40007ffe0ff */
[----:B------:R-:W-:Y:S02]  /*0730*/  IADD3 R8, R0, 0x20, RZ ;  /* 0x0000002000087810 */ /* 0x000fe40007ffe0ff */
[----:B------:R-:W-:Y:S02]  /*0740*/  IADD3 R2, P0, R5, R2, RZ ;  /* 0x0000000205027210 */ /* 0x000fe40007f1e0ff */
[----:B------:R-:W-:Y:S02]  /*0750*/  ISETP.GE.OR P2, PT, R9, R10, P6 ;  /* 0x0000000a0900720c */ /* 0x000fe40003746670 */
[----:B------:R-:W-:-:S02]  /*0760*/  LEA.HI.X.SX32 R5, R5, R3, 0x1, P0 ;  /* 0x0000000305057211 */ /* 0x000fc400000f0eff */
[C---:B------:R-:W-:Y:S02]  /*0770*/  LEA R4, P1, R2.reuse, c[0x0][0x1d8], 0x2 ;  /* 0x0000760002047a11 */ /* 0x040fe400078210ff */
[----:B------:R-:W-:Y:S02]  /*0780*/  IADD3 R3, P0, R7, R0, RZ ;  /* 0x0000000007037210 */ /* 0x000fe40007f1e0ff */
[----:B------:R-:W-:Y:S02]  /*0790*/  LEA.HI.X R5, R2, c[0x0][0x1dc], R5, 0x2, P1 ;  /* 0x0000770002057a11 */ /* 0x000fe400008f1405 */
[C---:B------:R-:W-:Y:S02]  /*07a0*/  LEA.HI.X.SX32 R6, R0.reuse, R6, 0x1, P0 ;  /* 0x0000000600067211 */ /* 0x040fe400000f0eff */
[----:B------:R-:W-:Y:S01]  /*07b0*/  LEA R2, P0, R3, c[0x0][0x208], 0x2 ;  /* 0x0000820003027a11 */ /* 0x000fe200078010ff */
[----:B------:R-:W-:Y:S01]  /*07c0*/  STG.E.128 [R4.64], RZ ;  /* 0x000000ff04007986 */ /* 0x000fe2000c101d0a */
[----:B------:R-:W-:-:S02]  /*07d0*/  IADD3 R7, R0, 0x28, RZ ;  /* 0x0000002800077810 */ /* 0x000fc40007ffe0ff */
[----:B------:R-:W-:Y:S01]  /*07e0*/  LEA.HI.X R3, R3, c[0x0][0x20c], R6, 0x2, P0 ;  /* 0x0000830003037a11 */ /* 0x000fe200000f1406 */
[----:B------:R-:W-:Y:S01]  /*07f0*/  @!P5 IMAD.MOV.U32 R6, RZ, RZ, -0x800000 ;  /* 0xff800000ff06d424 */ /* 0x000fe200078e00ff */
[-C--:B------:R-:W-:Y:S01]  /*0800*/  ISETP.GE.OR P0, PT, R7, R10.reuse, P6 ;  /* 0x0000000a0700720c */ /* 0x080fe20003706670 */
[----:B------:R-:W-:Y:S01]  /*0810*/  STG.E.128 [R4.64+0x800], RZ ;  /* 0x000800ff04007986 */ /* 0x000fe2000c101d0a */
[----:B------:R-:W-:Y:S02]  /*0820*/  IADD3 R7, R0, 0x30, RZ ;  /* 0x0000003000077810 */ /* 0x000fe40007ffe0ff */
[-C--:B------:R-:W-:Y:S01]  /*0830*/  ISETP.GE.OR P1, PT, R8, R10.reuse, P6 ;  /* 0x0000000a0800720c */ /* 0x080fe20003726670 */
[----:B------:R-:W-:Y:S01]  /*0840*/  STG.E.128 [R4.64+0x1000], RZ ;  /* 0x001000ff04007986 */ /* 0x000fe2000c101d0a */
[----:B------:R-:W-:Y:S01]  /*0850*/  IADD3 R0, R0, 0x38, RZ ;  /* 0x0000003800007810 */ /* 0x000fe20007ffe0ff */
[----:B------:R-:W-:Y:S02]  /*0860*/  @!P3 IMAD.MOV.U32 R8, RZ, RZ, -0x800000 ;  /* 0xff800000ff08b424 */ /* 0x000fe400078e00ff */
[----:B------:R-:W-:Y:S04]  /*0870*/  STG.E.128 [R4.64+0x1800], RZ ;  /* 0x001800ff04007986 */ /* 0x000fe8000c101d0a */
[----:B------:R-:W-:Y:S04]  /*0880*/  STG.E.128 [R4.64+0x2000], RZ ;  /* 0x002000ff04007986 */ /* 0x000fe8000c101d0a */
[----:B------:R-:W-:Y:S04]  /*0890*/  STG.E.128 [R4.64+0x2800], RZ ;  /* 0x002800ff04007986 */ /* 0x000fe8000c101d0a */
[----:B------:R-:W-:Y:S04]  /*08a0*/  STG.E.128 [R4.64+0x3000], RZ ;  /* 0x003000ff04007986 */ /* 0x000fe8000c101d0a */
[----:B------:R1:W-:Y:S04]  /*08b0*/  STG.E.128 [R4.64+0x3800], RZ ;  /* 0x003800ff04007986 */ /* 0x0003e8000c101d0a */
[----:B------:R2:W-:Y:S01]  /*08c0*/  @!P5 STG.E [R2.64], R6 ;  /* 0x000000060200d986 */ /* 0x0005e2000c10190a */
[-C--:B------:R-:W-:Y:S01]  /*08d0*/  ISETP.GE.OR P5, PT, R7, R10.reuse, P6 ;  /* 0x0000000a0700720c */ /* 0x080fe200037a6670 */
[----:B------:R-:W-:Y:S01]  /*08e0*/  @!P2 IMAD.MOV.U32 R7, RZ, RZ, -0x800000 ;  /* 0xff800000ff07a424 */ /* 0x000fe200078e00ff */
[----:B------:R-:W-:Y:S01]  /*08f0*/  ISETP.GE.OR P6, PT, R0, R10, P6 ;  /* 0x0000000a0000720c */ /* 0x000fe200037c6670 */
[----:B------:R-:W-:Y:S04]  /*0900*/  @!P3 STG.E [R2.64+0x40], R8 ;  /* 0x000040080200b986 */ /* 0x000fe8000c10190a */
[----:B------:R-:W-:Y:S01]  /*0910*/  @!P2 STG.E [R2.64+0x60], R7 ;  /* 0x000060070200a986 */ /* 0x000fe2000c10190a */
[----:B-1----:R-:W-:-:S02]  /*0920*/  @!P4 IMAD.MOV.U32 R4, RZ, RZ, -0x800000 ;  /* 0xff800000ff04c424 */ /* 0x002fc400078e00ff */
[----:B------:R-:W-:-:S03]  /*0930*/  @!P0 IMAD.MOV.U32 R5, RZ, RZ, -0x800000 ;  /* 0xff800000ff058424 */ /* 0x000fc600078e00ff */
[----:B------:R1:W-:Y:S01]  /*0940*/  @!P4 STG.E [R2.64+0x20], R4 ;  /* 0x000020040200c986 */ /* 0x0003e2000c10190a */
[----:B--2---:R-:W-:-:S03]  /*0950*/  @!P1 IMAD.MOV.U32 R6, RZ, RZ, -0x800000 ;  /* 0xff800000ff069424 */ /* 0x004fc600078e00ff */
[----:B------:R2:W-:Y:S04]  /*0960*/  @!P0 STG.E [R2.64+0xa0], R5 ;  /* 0x0000a00502008986 */ /* 0x0005e8000c10190a */
[----:B------:R2:W-:Y:S01]  /*0970*/  @!P1 STG.E [R2.64+0x80], R6 ;  /* 0x0000800602009986 */ /* 0x0005e2000c10190a */
[----:B-1----:R-:W-:-:S05]  /*0980*/  @!P5 IMAD.MOV.U32 R4, RZ, RZ, -0x800000 ;  /* 0xff800000ff04d424 */ /* 0x002fca00078e00ff */
[----:B------:R2:W-:Y:S01]  /*0990*/  @!P5 STG.E [R2.64+0xc0], R4 ;  /* 0x0000c0040200d986 */ /* 0x0005e2000c10190a */
[----:B------:R-:W-:Y:S05]  /*09a0*/  @P6 EXIT ;  /* 0x000000000000694d */ /* 0x000fea0003800000 */
[----:B------:R-:W-:-:S05]  /*09b0*/  MOV R0, 0xff800000 ;  /* 0xff80000000007802 */ /* 0x000fca0000000f00 */
[----:B------:R-:W-:Y:S01]  /*09c0*/  STG.E [R2.64+0xe0], R0 ;  /* 0x0000e00002007986 */ /* 0x000fe2000c10190a */
[----:B------:R-:W-:Y:S05]  /*09d0*/  EXIT ;  /* 0x000000000000794d */ /* 0x000fea0003800000 */
.L_x_2205:
        /* <DEDUP_REMOVED lines=8> */
[----:B------:R-:W-:Y:S01]  /*0a60*/  PLOP3.LUT P6, PT, PT, PT, PT, 0x80, 0x0 ;  /* 0x000000000000781c */ /* 0x000fe20003fcf070 */
[----:B------:R-:W-:Y:S01]  /*0a70*/  IMAD.MOV.U32 R0, RZ, RZ, RZ ;  /* 0x000000ffff007224 */ /* 0x000fe200078e00ff */
        /* <DEDUP_REMOVED lines=9> */
[----:B------:R-:W-:-:S04]  /*0b10*/  LEA.HI.X R0, R2, c[0x0][0x2c4], R0, 0x2, P0 ;  /* 0x0000b10002007a11 */ /* 0x000fc800000f1400 */
.L_x_2206:
[----:B------:R-:W-:Y:S01]  /*0b20*/  MOV R6, R4 ;  /* 0x0000000400067202 */ /* 0x000fe20000000f00 */
[----:B------:R-:W-:Y:S01]  /*0b30*/  IMAD.MOV.U32 R7, RZ, RZ, R0 ;  /* 0x000000ffff077224 */ /* 0x000fe200078e0000 */
[----:B-1----:R-:W-:-:S04]  /*0b40*/  IABS R2, c[0x0][0x2d0] ;  /* 0x0000b40000027a13 */ /* 0x002fc80000000000 */
        /* <DEDUP_REMOVED lines=29> */
[----:B-1----:R1:W2:Y:S01]  /*0d20*/  LDG.E R6, [R2.64] ;  /* 0x0000000a02067981 */ /* 0x0022a2000c1e1900 */
        /* <DEDUP_REMOVED lines=29> */
[--C-:B------:R-:W-:Y:S01]  /*0f00*/  SHF.R.S32.HI R13, RZ, 0x1f, R0.reuse ;  /* 0x0000001fff0d7819 */ /* 0x100fe20000011400 */
[----:B------:R-:W-:Y:S01]  /*0f10*/  IMAD.MOV.U32 R10, RZ, RZ, R0 ;  /* 0x000000ffff0a7224 */ /* 0x000fe200078e0000 */
[----:B--2---:R-:W-:Y:S01]  /*0f20*/  SHF.R.S32.HI R5, RZ, 0x1f, R6 ;  /* 0x0000001fff057819 */ /* 0x004fe20000011406 */
[----:B------:R-:W-:-:S04]  /*0f30*/  IMAD.WIDE.U32 R8, R6, c[0x0][0x180], RZ ;  /* 0x0000600006087a25 */ /* 0x000fc800078e00ff */
[C---:B------:R-:W-:Y:S02]  /*0f40*/  IMAD R2, R5.reuse, c[0x0][0x180], RZ ;  /* 0x0000600005027a24 */ /* 0x040fe400078e02ff */
[----:B------:R-:W-:Y:S02]  /*0f50*/  IMAD R5, R5, c[0x0][0x188], RZ ;  /* 0x0000620005057a24 */ /* 0x000fe400078e02ff */
[C---:B------:R-:W-:Y:S02]  /*0f60*/  IMAD R2, R6.reuse, c[0x0][0x184], R2 ;  /* 0x0000610006027a24 */ /* 0x040fe400078e0202 */
[C---:B------:R-:W-:Y:S02]  /*0f70*/  IMAD R5, R6.reuse, c[0x0][0x18c], R5 ;  /* 0x0000630006057a24 */ /* 0x040fe400078e0205 */
[----:B------:R-:W-:Y:S01]  /*0f80*/  IMAD.WIDE.U32 R6, R6, c[0x0][0x188], RZ ;  /* 0x0000620006067a25 */ /* 0x000fe200078e00ff */
[----:B------:R-:W-:-:S03]  /*0f90*/  IADD3 R3, R9, R2, RZ ;  /* 0x0000000209037210 */ /* 0x000fc60007ffe0ff */
[----:B------:R-:W-:Y:S01]  /*0fa0*/  IMAD.MOV.U32 R2, RZ, RZ, R8 ;  /* 0x000000ffff027224 */ /* 0x000fe200078e0008 */
[----:B-----5:R-:W-:Y:S01]  /*0fb0*/  IADD3 R11, R7, R5, RZ ;  /* 0x00000005070b7210 */ /* 0x020fe20007ffe0ff */
[----:B------:R-:W-:Y:S02]  /*0fc0*/  IMAD.MOV.U32 R8, RZ, RZ, R6 ;  /* 0x000000ffff087224 */ /* 0x000fe400078e0006 */
[----:B------:R-:W-:-:S05]  /*0fd0*/  IMAD.WIDE.U32 R2, R15, c[0x0][0x198], R2 ;  /* 0x000066000f027a25 */ /* 0x000fca00078e0002 */
[----:B------:R-:W-:Y:S01]  /*0fe0*/  IADD3 R3, R3, R4, RZ ;  /* 0x0000000403037210 */ /* 0x000fe20007ffe0ff */
[----:B------:R-:W-:-:S04]  /*0ff0*/  IMAD R4, R13, c[0x0][0x1b0], RZ ;  /* 0x00006c000d047a24 */ /* 0x000fc800078e02ff */
[----:B------:R-:W-:-:S04]  /*1000*/  IMAD.WIDE.U32 R2, R0, c[0x0][0x1b0], R2 ;  /* 0x00006c0000027a25 */ /* 0x000fc800078e0002 */
[----:B------:R-:W-:Y:S01]  /*1010*/  IMAD R4, R0, c[0x0][0x1b4], R4 ;  /* 0x00006d0000047a24 */ /* 0x000fe200078e0204 */
[----:B------:R-:W-:-:S03]  /*1020*/  MOV R12, R2 ;  /* 0x00000002000c7202 */ /* 0x000fc60000000f00 */
[----:B------:R-:W-:Y:S01]  /*1030*/  IMAD.IADD R9, R3, 0x1, R4 ;  /* 0x0000000103097824 */ /* 0x000fe200078e0204 */
[----:B------:R-:W-:Y:S05]  /*1040*/  BRA `(.L_x_2208) ;  /* 0x0000039000007947 */ /* 0x000fea0003800000 */
.L_x_2207:
[----:B------:R-:W-:Y:S02]  /*1050*/  IABS R5, c[0x0][0x1c8] ;  /* 0x0000720000057a13 */ /* 0x000fe40000000000 */
[----:B------:R-:W-:Y:S02]  /*1060*/  IABS R4, R20 ;  /* 0x0000001400047213 */ /* 0x000fe40000000000 */
[----:B------:R-:W2:Y:S01]  /*1070*/  I2F.RP R2, R5 ;  /* 0x0000000500027306 */ /* 0x000ea20000209400 */
[----:B------:R-:W-:Y:S02]  /*1080*/  LEA R15, R207, 0xffffff00, 0x8 ;  /* 0xffffff00cf0f7811 */ /* 0x000fe400078e40ff */
[----:B-----5:R-:W-:Y:S02]  /*1090*/  SHF.R.S32.HI R10, RZ, 0x1f, R11 ;  /* 0x0000001fff0a7819 */ /* 0x020fe4000001140b */
        /* <DEDUP_REMOVED lines=30> */
[----:B------:R-:W-:Y:S01]  /*1280*/  IADD3 R3, R9, R2, RZ ;  /* 0x0000000209037210 */ /* 0x000fe20007ffe0ff */
[C---:B------:R-:W-:Y:S01]  /*1290*/  IMAD R12, R11.reuse, c[0x0][0x184], R6 ;  /* 0x000061000b0c7a24 */ /* 0x040fe200078e0206 */
[----:B------:R-:W-:Y:S01]  /*12a0*/  MOV R2, R8 ;  /* 0x0000000800027202 */ /* 0x000fe20000000f00 */
[----:B------:R-:W-:Y:S02]  /*12b0*/  IMAD R6, R10, c[0x0][0x188], RZ ;  /* 0x000062000a067a24 */ /* 0x000fe400078e02ff */
[----:B------:R-:W-:Y:S01]  /*12c0*/  @!P1 IMAD.MOV R0, RZ, RZ, -R0 ;  /* 0x000000ffff009224 */ /* 0x000fe200078e0a00 */
[----:B------:R-:W-:Y:S01]  /*12d0*/  @!P0 LOP3.LUT R0, RZ, c[0x0][0x1c8], RZ, 0x33, !PT ;  /* 0x00007200ff008a12 */ /* 0x000fe200078e33ff */
[----:B------:R-:W-:-:S03]  /*12e0*/  IMAD.WIDE.U32 R8, R11, c[0x0][0x180], R2 ;  /* 0x000060000b087a25 */ /* 0x000fc600078e0002 */
[----:B------:R-:W-:Y:S01]  /*12f0*/  SHF.R.S32.HI R13, RZ, 0x1f, R0 ;  /* 0x0000001fff0d7819 */ /* 0x000fe20000011400 */
[----:B------:R-:W-:Y:S01]  /*1300*/  IMAD.IADD R3, R5, 0x1, R7 ;  /* 0x0000000105037824 */ /* 0x000fe200078e0207 */
[----:B------:R-:W-:Y:S01]  /*1310*/  IADD3 R5, R9, R12, RZ ;  /* 0x0000000c09057210 */ /* 0x000fe20007ffe0ff */
[----:B------:R-:W-:Y:S01]  /*1320*/  IMAD.MOV.U32 R2, RZ, RZ, R4 ;  /* 0x000000ffff027224 */ /* 0x000fe200078e0004 */
[----:B------:R-:W-:Y:S01]  /*1330*/  MOV R4, R8 ;  /* 0x0000000800047202 */ /* 0x000fe20000000f00 */
[----:B------:R-:W-:Y:S02]  /*1340*/  IMAD R9, R13, c[0x0][0x1b0], RZ ;  /* 0x00006c000d097a24 */ /* 0x000fe400078e02ff */
[C---:B------:R-:W-:Y:S02]  /*1350*/  IMAD R10, R11.reuse, c[0x0][0x18c], R6 ;  /* 0x000063000b0a7a24 */ /* 0x040fe400078e0206 */
[----:B------:R-:W-:-:S04]  /*1360*/  IMAD.WIDE.U32 R6, R11, c[0x0][0x188], R2 ;  /* 0x000062000b067a25 */ /* 0x000fc800078e0002 */
[----:B------:R-:W-:Y:S01]  /*1370*/  IMAD.WIDE.U32 R2, R0, c[0x0][0x1b0], R4 ;  /* 0x00006c0000027a25 */ /* 0x000fe200078e0004 */
[----:B------:R-:W-:-:S03]  /*1380*/  MOV R8, R6 ;  /* 0x0000000600087202 */ /* 0x000fc60000000f00 */
[----:B------:R-:W-:Y:S02]  /*1390*/  IMAD R4, R0, c[0x0][0x1b4], R9 ;  /* 0x00006d0000047a24 */ /* 0x000fe400078e0209 */
[----:B------:R-:W-:Y:S01]  /*13a0*/  IMAD.IADD R11, R7, 0x1, R10 ;  /* 0x00000001070b7824 */ /* 0x000fe200078e020a */
[----:B------:R-:W-:Y:S01]  /*13b0*/  MOV R10, R0 ;  /* 0x00000000000a7202 */ /* 0x000fe20000000f00 */
[----:B------:R-:W-:Y:S01]  /*13c0*/  IMAD.MOV.U32 R12, RZ, RZ, R2 ;  /* 0x000000ffff0c7224 */ /* 0x000fe200078e0002 */
[----:B------:R-:W-:Y:S02]  /*13d0*/  IADD3 R9, R3, R4, RZ ;  /* 0x0000000403097210 */ /* 0x000fe40007ffe0ff */
.L_x_2208:
[----:B------:R-:W-:Y:S01]  /*13e0*/  SHF.R.S32.HI R24, RZ, 0x1f, R168 ;  /* 0x0000001fff187819 */ /* 0x000fe200000114a8 */
[----:B------:R-:W-:Y:S01]  /*13f0*/  IMAD R14, R13, c[0x0][0x1b8], RZ ;  /* 0x00006e000d0e7a24 */ /* 0x000fe200078e02ff */
[----:B------:R-:W-:Y:S02]  /*1400*/  ULDC.64 UR4, c[0x0][0x198] ;  /* 0x0000660000047ab9 */ /* 0x000fe40000000a00 */
[CC--:B------:R-:W-:Y:S01]  /*1410*/  LEA.HI R23, R24.reuse, R168.reuse, RZ, 0x3 ;  /* 0x000000a818177211 */ /* 0x0c0fe200078f18ff */
[----:B------:R-:W-:Y:S01]  /*1420*/  USHF.L.U32 UR9, UR4, 0x5, URZ ;  /* 0x0000000504097899 */ /* 0x000fe2000800063f */
[CC--:B------:R-:W-:Y:S01]  /*1430*/  LEA.HI R22, R24.reuse, R168.reuse, RZ, 0x4 ;  /* 0x000000a818167211 */ /* 0x0c0fe200078f20ff */
[----:B------:R-:W-:Y:S01]  /*1440*/  UMOV UR8, 0x5 ;  /* 0x0000000500087882 */ /* 0x000fe20000000000 */
[----:B------:R-:W-:Y:S01]  /*1450*/  SHF.R.S32.HI R2, RZ, 0x3, R23 ;  /* 0x00000003ff027819 */ /* 0x000fe20000011417 */
[----:B------:R-:W-:Y:S01]  /*1460*/  USHF.L.U64.HI UR5, UR4, UR8, UR5 ;  /* 0x0000000804057299 */ /* 0x000fe20008010205 */
[----:B------:R-:W-:Y:S01]  /*1470*/  LOP3.LUT R3, R23, 0xfffffff8, RZ, 0xc0, !PT ;  /* 0xfffffff817037812 */ /* 0x000fe200078ec0ff */
[----:B------:R-:W-:Y:S01]  /*1480*/  ULDC.64 UR6, c[0x0][0x190] ;  /* 0x0000640000067ab9 */ /* 0x000fe20000000a00 */
[-C--:B------:R-:W-:Y:S01]  /*1490*/  LEA.HI R7, R24, R168.reuse, RZ, 0x6 ;  /* 0x000000a818077211 */ /* 0x080fe200078f30ff */
[----:B------:R-:W-:Y:S01]  /*14a0*/  IMAD.SHL.U32 R0, R2, 0x40, RZ ;  /* 0x0000004002007824 */ /* 0x000fe200078e00ff */
[----:B------:R-:W-:Y:S01]  /*14b0*/  USHF.L.U32 UR12, UR6, 0x5, URZ ;  /* 0x00000005060c7899 */ /* 0x000fe2000800063f */
[----:B------:R-:W-:Y:S01]  /*14c0*/  IMAD.IADD R44, R168, 0x1, -R3 ;  /* 0x00000001a82c7824 */ /* 0x000fe200078e0a03 */
[--C-:B------:R-:W-:Y:S01]  /*14d0*/  SHF.R.S32.HI R3, RZ, 0x1f, R2.reuse ;  /* 0x0000001fff037819 */ /* 0x100fe20000011402 */
[----:B------:R-:W-:Y:S01]  /*14e0*/  IMAD.SHL.U32 R7, R7, 0x8, RZ ;  /* 0x0000000807077824 */ /* 0x000fe200078e00ff */
[----:B------:R-:W-:Y:S01]  /*14f0*/  LOP3.LUT R0, R0, 0x1c0, RZ, 0xc0, !PT ;  /* 0x000001c000007812 */ /* 0x000fe200078ec0ff */
[----:B------:R-:W-:Y:S01]  /*1500*/  IMAD.SHL.U32 R4, R44, 0x8, RZ ;  /* 0x000000082c047824 */ /* 0x000fe200078e00ff */
[----:B------:R-:W-:Y:S01]  /*1510*/  USHF.L.U64.HI UR7, UR6, UR8, UR7 ;  /* 0x0000000806077299 */ /* 0x000fe20008010207 */
[----:B------:R-:W-:Y:S01]  /*1520*/  IMAD.WIDE R18, R18, 0x40, R2 ;  /* 0x0000004012127825 */ /* 0x000fe200078e0202 */
[----:B------:R-:W-:-:S02]  /*1530*/  LEA.HI R130, R24, R168, RZ, 0x5 ;  /* 0x000000a818827211 */ /* 0x000fc400078f28ff */
[----:B------:R-:W-:Y:S02]  /*1540*/  LOP3.LUT R5, R0, 0x38, R4, 0xf8, !PT ;  /* 0x0000003800057812 */ /* 0x000fe400078ef804 */
[----:B------:R-:W-:Y:S02]  /*1550*/  SHF.R.U32.HI R0, RZ, 0x3, R0 ;  /* 0x00000003ff007819 */ /* 0x000fe40000011600 */
[----:B------:R-:W-:Y:S02]  /*1560*/  IADD3 R12, P1, R4, R12, RZ ;  /* 0x0000000c040c7210 */ /* 0x000fe40007f3e0ff */
[----:B------:R-:W-:Y:S02]  /*1570*/  LOP3.LUT R6, R5, R0, RZ, 0x3c, !PT ;  /* 0x0000000005067212 */ /* 0x000fe400078e3cff */
[----:B------:R-:W-:Y:S02]  /*1580*/  LOP3.LUT R0, R22, 0xfffffff0, RZ, 0xc0, !PT ;  /* 0xfffffff016007812 */ /* 0x000fe400078ec0ff */
[----:B------:R-:W-:-:S02]  /*1590*/  SHF.R.S32.HI R5, RZ, 0x1f, R16 ;  /* 0x0000001fff057819 */ /* 0x000fc40000011410 */
[----:B------:R-:W-:Y:S01]  /*15a0*/  LOP3.LUT R237, R6, 0x7ffffe00, R7, 0xf8, !PT ;  /* 0x7ffffe0006ed7812 */ /* 0x000fe200078ef807 */
[----:B------:R-:W-:Y:S01]  /*15b0*/  IMAD.IADD R0, R168, 0x1, -R0 ;  /* 0x00000001a8007824 */ /* 0x000fe200078e0a00 */
[----:B------:R-:W-:Y:S01]  /*15c0*/  IADD3 R6, P0, R4, R8, RZ ;  /* 0x0000000804067210 */ /* 0x000fe20007f1e0ff */
[----:B------:R-:W-:Y:S01]  /*15d0*/  IMAD R7, R5, c[0x0][0x178], RZ ;  /* 0x00005e0005077a24 */ /* 0x000fe200078e02ff */
[----:B------:R-:W-:Y:S01]  /*15e0*/  SHF.R.S32.HI R5, RZ, 0x1f, R4 ;  /* 0x0000001fff057819 */ /* 0x000fe20000011404 */
[----:B------:R-:W-:Y:S01]  /*15f0*/  IMAD.SHL.U32 R237, R237, 0x2, RZ ;  /* 0x00000002eded7824 */ /* 0x000fe200078e00ff */
[----:B------:R-:W-:Y:S01]  /*1600*/  SHF.R.S32.HI R13, RZ, 0x1f, R0 ;  /* 0x0000001fff0d7819 */ /* 0x000fe20000011400 */
[C---:B------:R-:W-:Y:S01]  /*1610*/  IMAD R8, R16.reuse, c[0x0][0x17c], R7 ;  /* 0x00005f0010087a24 */ /* 0x040fe200078e0207 */
[----:B------:R-:W-:Y:S01]  /*1620*/  SHF.R.S32.HI R129, RZ, 0x5, R130 ;  /* 0x00000005ff817819 */ /* 0x000fe20000011482 */
[----:B------:R-:W-:Y:S01]  /*1630*/  IMAD.X R7, R5, 0x1, R11, P0 ;  /* 0x0000000105077824 */ /* 0x000fe200000e060b */
[----:B------:R-:W-:Y:S01]  /*1640*/  LEA.HI R21, R13, R0, RZ, 0x3 ;  /* 0x000000000d157211 */ /* 0x000fe200078f18ff */
[----:B------:R-:W-:Y:S01]  /*1650*/  IMAD.X R13, R5, 0x1, R9, P1 ;  /* 0x00000001050d7824 */ /* 0x000fe200008e0609 */
[----:B------:R-:W-:Y:S01]  /*1660*/  SHF.R.S32.HI R9, RZ, 0x1f, R20 ;  /* 0x0000001fff097819 */ /* 0x000fe20000011414 */
[----:B------:R-:W-:Y:S01]  /*1670*/  IMAD.WIDE.U32 R4, R16, c[0x0][0x178], R4 ;  /* 0x00005e0010047a25 */ /* 0x000fe200078e0004 */
[----:B------:R-:W-:-:S02]  /*1680*/  LOP3.LUT R11, R21, 0xfffffff8, RZ, 0xc0, !PT ;  /* 0xfffffff8150b7812 */ /* 0x000fc400078ec0ff */
[----:B------:R-:W-:Y:S01]  /*1690*/  IADD3 R15, P0, R2, R15, RZ ;  /* 0x0000000f020f7210 */ /* 0x000fe20007f1e0ff */
[----:B------:R-:W-:Y:S02]  /*16a0*/  IMAD R16, R10, c[0x0][0x1bc], R14 ;  /* 0x00006f000a107a24 */ /* 0x000fe400078e020e */
[----:B------:R-:W-:Y:S02]  /*16b0*/  IMAD.IADD R45, R0, 0x1, -R11 ;  /* 0x00000001002d7824 */ /* 0x000fe400078e0a0b */
[----:B------:R-:W-:Y:S02]  /*16c0*/  IMAD R0, R9, c[0x0][0x1a8], RZ ;  /* 0x00006a0009007a24 */ /* 0x000fe400078e02ff */
[----:B------:R-:W-:Y:S02]  /*16d0*/  IMAD.IADD R5, R5, 0x1, R8 ;  /* 0x0000000105057824 */ /* 0x000fe400078e0208 */
[----:B------:R-:W-:-:S04]  /*16e0*/  IMAD.WIDE.U32 R10, R10, c[0x0][0x1b8], R6 ;  /* 0x00006e000a0a7a25 */ /* 0x000fc800078e0006 */
[C---:B------:R-:W-:Y:S02]  /*16f0*/  IMAD.X R6, R3.reuse, 0x1, R17, P0 ;  /* 0x0000000103067824 */ /* 0x040fe400000e0611 */
[C---:B------:R-:W-:Y:S02]  /*1700*/  IMAD R14, R20.reuse, c[0x0][0x1ac], R0 ;  /* 0x00006b00140e7a24 */ /* 0x040fe400078e0200 */
[----:B------:R-:W-:Y:S02]  /*1710*/  IMAD R0, R3, c[0x0][0x198], RZ ;  /* 0x0000660003007a24 */ /* 0x000fe400078e02ff */
[----:B------:R-:W-:-:S04]  /*1720*/  IMAD.WIDE.U32 R8, R20, c[0x0][0x1a8], R4 ;  /* 0x00006a0014087a25 */ /* 0x000fc800078e0004 */
[----:B------:R-:W-:Y:S02]  /*1730*/  IMAD R17, R6, c[0x0][0x1a0], RZ ;  /* 0x0000680006117a24 */ /* 0x000fe400078e02ff */
[----:B------:R-:W-:Y:S02]  /*1740*/  IMAD.IADD R5, R11, 0x1, R16 ;  /* 0x000000010b057824 */ /* 0x000fe400078e0210 */
[C---:B------:R-:W-:Y:S02]  /*1750*/  IMAD R11, R2.reuse, c[0x0][0x19c], R0 ;  /* 0x00006700020b7a24 */ /* 0x040fe400078e0200 */
[----:B------:R-:W-:-:S04]  /*1760*/  IMAD.WIDE.U32 R6, R2, c[0x0][0x198], R12 ;  /* 0x0000660002067a25 */ /* 0x000fc800078e000c */
[----:B------:R-:W-:Y:S01]  /*1770*/  IMAD.IADD R7, R7, 0x1, R11 ;  /* 0x0000000107077824 */ /* 0x000fe200078e020b */
[C---:B------:R-:W-:Y:S01]  /*1780*/  LEA R25, P0, R6.reuse, c[0x0][0x168], 0x1 ;  /* 0x00005a0006197a11 */ /* 0x040fe200078008ff */
[----:B------:R-:W-:Y:S02]  /*1790*/  IMAD.MOV.U32 R4, RZ, RZ, R10 ;  /* 0x000000ffff047224 */ /* 0x000fe400078e000a */
[----:B------:R-:W-:Y:S01]  /*17a0*/  IMAD.IADD R3, R9, 0x1, R14 ;  /* 0x0000000109037824 */ /* 0x000fe200078e020e */
[----:B------:R-:W-:Y:S01]  /*17b0*/  LEA.HI.X R6, R6, c[0x0][0x16c], R7, 0x1, P0 ;  /* 0x00005b0006067a11 */ /* 0x000fe200000f0c07 */
[----:B------:R-:W-:Y:S01]  /*17c0*/  IMAD.MOV.U32 R250, RZ, RZ, R25 ;  /* 0x000000fffffa7224 */ /* 0x000fe200078e0019 */
[----:B------:R-:W-:Y:S01]  /*17d0*/  STL [R1+0x1c], R25 ;  /* 0x00001c1901007387 */ /* 0x000fe20000100800 */
[----:B------:R-:W-:Y:S02]  /*17e0*/  IMAD.MOV.U32 R2, RZ, RZ, R8 ;  /* 0x000000ffff027224 */ /* 0x000fe400078e0008 */
[----:B------:R-:W-:Y:S01]  /*17f0*/  IMAD R0, R19, c[0x0][0x190], RZ ;  /* 0x0000640013007a24 */ /* 0x000fe200078e02ff */
[----:B------:R-:W-:Y:S01]  /*1800*/  IADD3 R14, P0, R250, UR9, RZ ;  /* 0x00000009fa0e7c10 */ /* 0x000fe2000ff1e0ff */
[C---:B------:R-:W-:Y:S01]  /*1810*/  IMAD R9, R15.reuse, c[0x0][0x1a4], R17 ;  /* 0x000069000f097a24 */ /* 0x040fe200078e0211 */
[----:B------:R1:W-:Y:S01]  /*1820*/  STL [R1+0x18], R6 ;  /* 0x0000180601007387 */ /* 0x0003e20000100800 */
[----:B------:R-:W-:-:S04]  /*1830*/  IMAD.WIDE.U32 R4, R15, c[0x0][0x1a0], R4 ;  /* 0x000068000f047a25 */ /* 0x000fc800078e0004 */
[----:B------:R-:W-:Y:S02]  /*1840*/  IMAD.MOV.U32 R251, RZ, RZ, R6 ;  /* 0x000000fffffb7224 */ /* 0x000fe400078e0006 */
[C---:B------:R-:W-:Y:S02]  /*1850*/  IMAD R0, R18.reuse, c[0x0][0x194], R0 ;  /* 0x0000650012007a24 */ /* 0x040fe400078e0200 */
[----:B------:R-:W-:Y:S01]  /*1860*/  IMAD.WIDE.U32 R2, R18, c[0x0][0x190], R2 ;  /* 0x0000640012027a25 */ /* 0x000fe200078e0002 */
[----:B------:R-:W-:Y:S02]  /*1870*/  LEA R18, P1, R4, c[0x0][0x170], 0x1 ;  /* 0x00005c0004127a11 */ /* 0x000fe400078208ff */
[----:B------:R-:W-:Y:S01]  /*1880*/  IADD3.X R15, R251, UR5, RZ, P0, !PT ;  /* 0x00000005fb0f7c10 */ /* 0x000fe200087fe4ff */
[----:B------:R-:W-:Y:S01]  /*1890*/  IMAD.IADD R5, R5, 0x1, R9 ;  /* 0x0000000105057824 */ /* 0x000fe200078e0209 */
[----:B------:R-:W-:Y:S01]  /*18a0*/  IADD3 R12, P0, R14, UR9, RZ ;  /* 0x000000090e0c7c10 */ /* 0x000fe2000ff1e0ff */
[----:B------:R-:W-:Y:S01]  /*18b0*/  IMAD.IADD R0, R3, 0x1, R0 ;  /* 0x0000000103007824 */ /* 0x000fe200078e0200 */
[----:B------:R-:W-:Y:S02]  /*18c0*/  STL [R1+0x24], R18 ;  /* 0x0000241201007387 */ /* 0x000fe40000100800 */
[----:B------:R-:W-:-:S02]  /*18d0*/  LEA.HI.X R19, R4, c[0x0][0x174], R5, 0x1, P1 ;  /* 0x00005d0004137a11 */ /* 0x000fc400008f0c05 */
[----:B------:R-:W-:Y:S02]  /*18e0*/  IADD3.X R13, R15, UR5, RZ, P0, !PT ;  /* 0x000000050f0d7c10 */ /* 0x000fe400087fe4ff */
[----:B------:R-:W-:Y:S01]  /*18f0*/  IADD3 R10, P0, R12, UR9, RZ ;  /* 0x000000090c0a7c10 */ /* 0x000fe2000ff1e0ff */
[----:B------:R-:W-:Y:S01]  /*1900*/  STL [R1+0x20], R19 ;  /* 0x0000201301007387 */ /* 0x000fe20000100800 */
[C---:B-1----:R-:W-:Y:S02]  /*1910*/  LEA R6, P2, R2.reuse, c[0x0][0x160], 0x1 ;  /* 0x0000580002067a11 */ /* 0x042fe400078408ff */
[----:B------:R-:W-:Y:S02]  /*1920*/  IADD3.X R11, R13, UR5, RZ, P0, !PT ;  /* 0x000000050d0b7c10 */ /* 0x000fe400087fe4ff */
[----:B------:R-:W-:Y:S02]  /*1930*/  LEA.HI.X R7, R2, c[0x0][0x164], R0, 0x1, P2 ;  /* 0x0000590002077a11 */ /* 0x000fe400010f0c00 */
[----:B------:R-:W-:-:S02]  /*1940*/  IADD3 R4, P1, R6, UR12, RZ ;  /* 0x0000000c06047c10 */ /* 0x000fc4000ff3e0ff */
[----:B------:R-:W-:Y:S01]  /*1950*/  IADD3 R8, P0, R10, UR9, RZ ;  /* 0x000000090a087c10 */ /* 0x000fe2000ff1e0ff */
[----:B------:R-:W-:Y:S01]  /*1960*/  @!PT LDS RZ, [RZ] ;  /* 0x00000000fffff984 */ /* 0x000fe20000000800 */
[----:B------:R-:W-:Y:S01]  /*1970*/  @!PT LDS RZ, [RZ] ;  /* 0x00000000fffff984 */ /* 0x000fe20000000800 */
[----:B------:R-:W-:Y:S01]  /*1980*/  @!PT LDS RZ, [RZ] ;  /* 0x00000000fffff984 */ /* 0x000fe20000000800 */
[----:B------:R1:W-:Y:S01]  /*1990*/  LDGSTS.E.BYPASS.LTC128B.128 [R237], [R6.64] ;  /* 0x0000000006ed7fae */ /* 0x0003e2000b901d4a */
[----:B------:R-:W-:Y:S02]  /*19a0*/  IADD3.X R5, R7, UR7, RZ, P1, !PT ;  /* 0x0000000707057c10 */ /* 0x000fe40008ffe4ff */
        /* <DEDUP_REMOVED lines=44> */
[----:B------:R-:W-:Y:S01]  /*1c70*/  IADD3.X R3, R5, UR5, RZ, P0, !PT ;  /* 0x0000000505037c10 */ /* 0x000fe200087fe4ff */
[----:B--2---:R-:W-:Y:S02]  /*1c80*/  IMAD.MOV.U32 R14, RZ, RZ, R18 ;  /* 0x000000ffff0e7224 */ /* 0x004fe400078e0012 */
[----:B------:R-:W-:Y:S02]  /*1c90*/  IMAD.MOV.U32 R15, RZ, RZ, R19 ;  /* 0x000000ffff0f7224 */ /* 0x000fe400078e0013 */
        /* <DEDUP_REMOVED lines=15> */
[----:B------:R-:W-:Y:S01]  /*1d90*/  BAR.SYNC.DEFER_BLOCKING 0x0 ;  /* 0x0000000000007b1d */ /* 0x000fe20000010000 */
[----:B------:R-:W-:Y:S01]  /*1da0*/  IMAD.IADD R3, R4, 0x1, -R2 ;  /* 0x0000000104037824 */ /* 0x000fe200078e0a02 */
        /* <DEDUP_REMOVED lines=26> */
[----:B------:R-:W-:-:S02]  /*1f50*/  LEA R216, R3, 0x2000, 0x1 ;  /* 0x0000200003d87811 */ /* 0x000fc400078e08ff */
[----:B------:R-:W-:Y:S01]  /*1f60*/  LOP3.LUT R195, R0, 0xfffffe00, RZ, 0xc0, !PT ;  /* 0xfffffe0000c37812 */ /* 0x000fe200078ec0ff */
[----:B------:R4:W-:Y:S01]  /*1f70*/  LDGSTS.E.BYPASS.LTC128B.128 [R237+0xb800], [R8.64] ;  /* 0x0b80000008ed7fae */ /* 0x0009e2000b901d4a */
[----:B------:R-:W-:-:S03]  /*1f80*/  IADD3 R217, R216, 0x40, RZ ;  /* 0x00000040d8d97810 */ /* 0x000fc60007ffe0ff */
[----:B------:R5:W-:Y:S01]  /*1f90*/  LDGSTS.E.BYPASS.LTC128B.128 [R237+0xc000], [R12.64] ;  /* 0x0c0000000ced7fae */ /* 0x000be2000b901d4a */
[----:B------:R-:W-:-:S03]  /*1fa0*/  IMAD R0, R129, 0x400, R195 ;  /* 0x0000040081007824 */ /* 0x000fc600078e02c3 */
[----:B------:R5:W-:Y:S01]  /*1fb0*/  LDGSTS.E.BYPASS.LTC128B.128 [R237+0xc800], [R10.64] ;  /* 0x0c8000000aed7fae */ /* 0x000be2000b901d4a */
[----:B------:R-:W-:-:S04]  /*1fc0*/  IMAD.IADD R0, R0, 0x1, R199 ;  /* 0x0000000100007824 */ /* 0x000fc800078e02c7 */
[----:B------:R-:W-:Y:S01]  /*1fd0*/  IMAD.SHL.U32 R218, R0, 0x2, RZ ;  /* 0x0000000200da7824 */ /* 0x000fe200078e00ff */
[----:B-1----:R-:W-:Y:S01]  /*1fe0*/  IADD3 R14, P0, R10, UR12, RZ ;  /* 0x0000000c0a0e7c10 */ /* 0x002fe2000ff1e0ff */
[----:B------:R-:W-:-:S03]  /*1ff0*/  IMAD.MOV.U32 R0, RZ, RZ, 0x20 ;  /* 0x00000020ff007424 */ /* 0x000fc600078e00ff */
        /* <DEDUP_REMOVED lines=23> */
[----:B--2---:R-:W-:-:S04]  /*2170*/  IADD3 R6, P0, R8, UR12, RZ ;  /* 0x0000000c08067c10 */ /* 0x004fc8000ff1e0ff */
[----:B------:R-:W-:Y:S02]  /*2180*/  IADD3.X R7, R9, UR7, RZ, P0, !PT ;  /* 0x0000000709077c10 */ /* 0x000fe400087fe4ff */
[----:B-----5:R-:W-:Y:S01]  /*2190*/  IADD3 R10, P0, R6, UR12, RZ ;  /* 0x0000000c060a7c10 */ /* 0x020fe2000ff1e0ff */
[----:B---3--:R-:W-:Y:S02]  /*21a0*/  IMAD.SHL.U32 R5, R3, 0x2, RZ ;  /* 0x0000000203057824 */ /* 0x008fe400078e00ff */
[----:B------:R2:W-:Y:S01]  /*21b0*/  LDGSTS.E.BYPASS.LTC128B.128 [R237+0x11000], [R6.64] ;  /* 0x1100000006ed7fae */ /* 0x0005e2000b901d4a */
[----:B------:R-:W-:Y:S01]  /*21c0*/  IADD3.X R11, R7, UR7, RZ, P0, !PT ;  /* 0x00000007070b7c10 */ /* 0x000fe200087fe4ff */
[----:B------:R-:W-:Y:S01]  /*21d0*/  IMAD.MOV.U32 R4, RZ, RZ, 0x40 ;  /* 0x00000040ff047424 */ /* 0x000fe200078e00ff */
[----:B------:R-:W-:-:S03]  /*21e0*/  LOP3.LUT P0, RZ, R44, 0x2, RZ, 0xc0, !PT ;  /* 0x000000022cff7812 */ /* 0x000fc6000780c0ff */
[----:B------:R4:W-:Y:S01]  /*21f0*/  LDGSTS.E.BYPASS.LTC128B.128 [R237+0x11800], [R10.64] ;  /* 0x118000000aed7fae */ /* 0x0009e2000b901d4a */
[C---:B------:R-:W-:Y:S02]  /*2200*/  SEL R2, R0.reuse, 0xffffffe0, !P0 ;  /* 0xffffffe000027807 */ /* 0x040fe40004000000 */
[----:B------:R-:W-:Y:S01]  /*2210*/  SEL R0, R0, 0xffffffe0, !P1 ;  /* 0xffffffe000007807 */ /* 0x000fe20004800000 */
[----:B------:R-:W-:Y:S01]  /*2220*/  LDSM.16.M88.4 R20, [R218] ;  /* 0x00000000da14783b */ /* 0x000fe20000000200 */
[----:B------:R-:W-:Y:S01]  /*2230*/  LOP3.LUT P0, RZ, R44, 0x4, RZ, 0xc0, !PT ;  /* 0x000000042cff7812 */ /* 0x000fe2000780c0ff */
[----:B------:R-:W-:Y:S01]  /*2240*/  IMAD.IADD R215, R216, 0x1, R2 ;  /* 0x00000001d8d77824 */ /* 0x000fe200078e0202 */
[----:B------:R-:W-:Y:S01]  /*2250*/  LOP3.LUT P1, RZ, R45, 0x4, RZ, 0xc0, !PT ;  /* 0x000000042dff7812 */ /* 0x000fe2000782c0ff */
[----:B-1----:R-:W-:Y:S01]  /*2260*/  LDSM.16.M88.4 R12, [R5+0x2800] ;  /* 0x00280000050c783b */ /* 0x002fe20000000200 */
[----:B------:R-:W-:Y:S02]  /*2270*/  IMAD.IADD R221, R218, 0x1, R0 ;  /* 0x00000001dadd7824 */ /* 0x000fe400078e0200 */
[----:B------:R-:W-:Y:S01]  /*2280*/  SEL R4, R4, 0xffffffc0, !P1 ;  /* 0xffffffc004047807 */ /* 0x000fe20004800000 */
[----:B------:R-:W-:Y:S04]  /*2290*/  LDSM.16.M88.4 R36, [R215+0x800] ;  /* 0x00080000d724783b */ /* 0x000fe80000000200 */
[----:B------:R-:W-:Y:S01]  /*22a0*/  LDSM.16.M88.4 R16, [R221] ;  /* 0x00000000dd10783b */ /* 0x000fe20000000200 */
[----:B------:R-:W-:Y:S01]  /*22b0*/  IMAD.IADD R219, R218, 0x1, R4 ;  /* 0x00000001dadb7824 */ /* 0x000fe200078e0204 */
[----:B------:R-:W-:-:S02]  /*22c0*/  @P0 IADD3 R217, R216, -0x40, RZ ;  /* 0xffffffc0d8d90810 */ /* 0x000fc40007ffe0ff */
[----:B------:R-:W-:Y:S01]  /*22d0*/  LDSM.16.M88.4 R32, [R215] ;  /* 0x00000000d720783b */ /* 0x000fe20000000200 */
[----:B------:R-:W-:Y:S02]  /*22e0*/  IMAD.IADD R220, R0, 0x1, R219 ;  /* 0x0000000100dc7824 */ /* 0x000fe400078e02db */
[----:B------:R-:W-:Y:S01]  /*22f0*/  IMAD.IADD R214, R2, 0x1, R217 ;  /* 0x0000000102d67824 */ /* 0x000fe200078e02d9 */
[----:B------:R-:W-:Y:S01]  /*2300*/  LDSM.16.M88.4 R40, [R5+0x3000] ;  /* 0x003000000528783b */ /* 0x000fe20000000200 */
[----:B--2---:R-:W-:-:S03]  /*2310*/  IMAD R6, R129, 0x10, R169 ;  /* 0x0000001081067824 */ /* 0x004fc600078e02a9 */
[----:B----4-:R-:W1:Y:S04]  /*2320*/  LDSM.16.M88.4 R8, [R5+0x2000] ;  /* 0x002000000508783b */ /* 0x010e680000000200 */
[----:B------:R-:W2:Y:S04]  /*2330*/  LDSM.16.M88.4 R48, [R5+0x3800] ;  /* 0x003800000530783b */ /* 0x000ea80000000200 */
[----:B------:R-:W3:Y:S04]  /*2340*/  LDSM.16.M88.4 R60, [R5+0x4000] ;  /* 0x00400000053c783b */ /* 0x000ee80000000200 */
[----:B------:R-:W-:Y:S04]  /*2350*/  LDSM.16.M88.4 R68, [R217] ;  /* 0x00000000d944783b */ /* 0x000fe80000000200 */
[----:B------:R-:W-:Y:S04]  /*2360*/  LDSM.16.M88.4 R120, [R5+0x4800] ;  /* 0x004800000578783b */ /* 0x000fe80000000200 */
[----:B------:R-:W-:Y:S04]  /*2370*/  LDSM.16.M88.4 R44, [R215+0x1000] ;  /* 0x00100000d72c783b */ /* 0x000fe80000000200 */
[----:B------:R-:W-:Y:S04]  /*2380*/  LDSM.16.M88.4 R52, [R215+0x2000] ;  /* 0x00200000d734783b */ /* 0x000fe80000000200 */
[----:B------:R-:W-:Y:S04]  /*2390*/  LDSM.16.M88.4 R112, [R214] ;  /* 0x00000000d670783b */ /* 0x000fe80000000200 */
[----:B------:R-:W-:Y:S04]  /*23a0*/  LDSM.16.M88.4 R72, [R217+0x800] ;  /* 0x00080000d948783b */ /* 0x000fe80000000200 */
[----:B------:R-:W-:Y:S01]  /*23b0*/  LDSM.16.M88.4 R124, [R215+0x2800] ;  /* 0x00280000d77c783b */ /* 0x000fe20000000200 */
[C---:B-1----:R-:W-:Y:S03]  /*23c0*/  HMMA.16816.F32 R28, R20.reuse, R8, RZ ;  /* 0x00000008141c723c */ /* 0x042fe600000018ff */
[----:B------:R-:W-:Y:S04]  /*23d0*/  LDSM.16.M88.4 R116, [R217+0x2000] ;  /* 0x00200000d974783b */ /* 0x000fe80000000200 */
[----:B------:R-:W-:Y:S01]  /*23e0*/  LDSM.16.M88.4 R100, [R217+0x1000] ;  /* 0x00100000d964783b */ /* 0x000fe20000000200 */
[C---:B------:R-:W-:Y:S03]  /*23f0*/  HMMA.16816.F32 R24, R20.reuse, R10, RZ ;  /* 0x0000000a1418723c */ /* 0x040fe600000018ff */
[----:B------:R-:W-:Y:S04]  /*2400*/  LDSM.16.M88.4 R108, [R217+0x1800] ;  /* 0x00180000d96c783b */ /* 0x000fe80000000200 */
[----:B------:R-:W0:Y:S01]  /*2410*/  LDGDEPBAR ;  /* 0x00000000000079af */ /* 0x000e220000000000 */
[C---:B------:R-:W-:Y:S08]  /*2420*/  HMMA.16816.F32 R8, R20.reuse, R12, RZ ;  /* 0x0000000c1408723c */ /* 0x040ff000000018ff */
[----:B------:R-:W-:Y:S08]  /*2430*/  HMMA.16816.F32 R12, R20, R14, RZ ;  /* 0x0000000e140c723c */ /* 0x000ff000000018ff */
[C---:B------:R-:W-:Y:S08]  /*2440*/  HMMA.16816.F32 R80, R16.reuse, R32, R28 ;  /* 0x000000201050723c */ /* 0x040ff0000000181c */
[C---:B------:R-:W-:Y:S08]  /*2450*/  HMMA.16816.F32 R104, R16.reuse, R34, R24 ;  /* 0x000000221068723c */ /* 0x040ff00000001818 */
[C---:B------:R-:W-:Y:S01]  /*2460*/  HMMA.16816.F32 R92, R16.reuse, R38, R12 ;  /* 0x00000026105c723c */ /* 0x040fe2000000180c */
[----:B------:R-:W1:Y:S07]  /*2470*/  LDSM.16.M88.4 R12, [R219] ;  /* 0x00000000db0c783b */ /* 0x000e6e0000000200 */
[----:B------:R-:W-:Y:S01]  /*2480*/  HMMA.16816.F32 R96, R16, R36, R8 ;  /* 0x000000241060723c */ /* 0x000fe20000001808 */
[----:B------:R-:W-:Y:S07]  /*2490*/  LDSM.16.M88.4 R8, [R220] ;  /* 0x00000000dc08783b */ /* 0x000fee0000000200 */
[C---:B------:R-:W-:Y:S08]  /*24a0*/  HMMA.16816.F32 R36, R20.reuse, R40, RZ ;  /* 0x000000281424723c */ /* 0x040ff000000018ff */
[C---:B------:R-:W-:Y:S01]  /*24b0*/  HMMA.16816.F32 R32, R20.reuse, R42, RZ ;  /* 0x0000002a1420723c */ /* 0x040fe200000018ff */
[----:B------:R-:W4:Y:S07]  /*24c0*/  LDSM.16.M88.4 R40, [R215+0x1800] ;  /* 0x00180000d728783b */ /* 0x000f2e0000000200 */
[C---:B--2---:R-:W-:Y:S08]  /*24d0*/  HMMA.16816.F32 R28, R20.reuse, R48, RZ ;  /* 0x00000030141c723c */ /* 0x044ff000000018ff */
[C---:B------:R-:W-:Y:S08]  /*24e0*/  HMMA.16816.F32 R24, R20.reuse, R50, RZ ;  /* 0x000000321418723c */ /* 0x040ff000000018ff */
[----:B---3--:R-:W-:Y:S08]  /*24f0*/  HMMA.16816.F32 R48, R20, R60, RZ ;  /* 0x0000003c1430723c */ /* 0x008ff000000018ff */
[----:B-1----:R-:W-:Y:S08]  /*2500*/  HMMA.16816.F32 R80, R12, R68, R80 ;  /* 0x000000440c50723c */ /* 0x002ff00000001850 */
[----:B------:R-:W-:Y:S08]  /*2510*/  HMMA.16816.F32 R56, R20, R120, RZ ;  /* 0x000000781438723c */ /* 0x000ff000000018ff */
[C---:B------:R-:W-:Y:S08]  /*2520*/  HMMA.16816.F32 R88, R16.reuse, R46, R32 ;  /* 0x0000002e1058723c */ /* 0x040ff00000001820 */
[C---:B----4-:R-:W-:Y:S08]  /*2530*/  HMMA.16816.F32 R64, R16.reuse, R40, R28 ;  /* 0x000000281040723c */ /* 0x050ff0000000181c */
[C---:B------:R-:W-:Y:S08]  /*2540*/  HMMA.16816.F32 R32, R16.reuse, R42, R24 ;  /* 0x0000002a1020723c */ /* 0x040ff00000001818 */
[----:B------:R-:W-:Y:S08]  /*2550*/  HMMA.16816.F32 R28, R16, R52, R48 ;  /* 0x00000034101c723c */ /* 0x000ff00000001830 */
[----:B------:R-:W-:Y:S08]  /*2560*/  HMMA.16816.F32 R24, R12, R70, R104 ;  /* 0x000000460c18723c */ /* 0x000ff00000001868 */
[----:B------:R-:W-:Y:S01]  /*2570*/  HMMA.16816.F32 R76, R16, R44, R36 ;  /* 0x0000002c104c723c */ /* 0x000fe20000001824 */
[----:B------:R-:W1:Y:S07]  /*2580*/  LDSM.16.M88.4 R44, [R214+0x800] ;  /* 0x00080000d62c783b */ /* 0x000e6e0000000200 */
[----:B------:R-:W-:Y:S01]  /*2590*/  HMMA.16816.F32 R40, R8, R112, R80 ;  /* 0x000000700828723c */ /* 0x000fe20000001850 */
[----:B------:R-:W-:Y:S07]  /*25a0*/  LDSM.16.M88.4 R80, [R214+0x2000] ;  /* 0x00200000d650783b */ /* 0x000fee0000000200 */
[----:B------:R-:W-:Y:S08]  /*25b0*/  HMMA.16816.F32 R36, R12, R72, R96 ;  /* 0x000000480c24723c */ /* 0x000ff00000001860 */
[----:B------:R-:W-:Y:S08]  /*25c0*/  HMMA.16816.F32 R144, R16, R124, R56 ;  /* 0x0000007c1090723c */ /* 0x000ff00000001838 */
[----:B------:R-:W-:Y:S01]  /*25d0*/  HMMA.16816.F32 R56, R12, R116, R28 ;  /* 0x000000740c38723c */ /* 0x000fe2000000181c */
[----:B------:R-:W-:-:S04]  /*25e0*/  FMUL.FTZ R2, R40, c[0x0][0x2ec] ;  /* 0x0000bb0028027a20 */ /* 0x000fc80000410000 */
[----:B------:R2:W-:Y:S03]  /*25f0*/  MUFU.TANH R248, R2 ;  /* 0x0000000200f87308 */ /* 0x0005e60000002400 */
[----:B------:R-:W-:Y:S08]  /*2600*/  HMMA.16816.F32 R28, R8, R114, R24 ;  /* 0x00000072081c723c */ /* 0x000ff00000001818 */
[----:B------:R-:W-:Y:S01]  /*2610*/  HMMA.16816.F32 R48, R12, R74, R92 ;  /* 0x0000004a0c30723c */ /* 0x000fe2000000185c */
[----:B------:R-:W3:Y:S01]  /*2620*/  LDSM.16.M88.4 R72, [R214+0x1000] ;  /* 0x00100000d648783b */ /* 0x000ee20000000200 */
[----:B--2---:R-:W-:-:S06]  /*2630*/  FMUL.FTZ R2, R41, c[0x0][0x2ec] ;  /* 0x0000bb0029027a20 */ /* 0x004fcc0000410000 */
[----:B-1----:R-:W-:Y:S01]  /*2640*/  HMMA.16816.F32 R24, R8, R44, R36 ;  /* 0x0000002c0818723c */ /* 0x002fe20000001824 */
[----:B------:R1:W-:Y:S01]  /*2650*/  MUFU.TANH R247, R2 ;  /* 0x0000000200f77308 */ /* 0x0003e20000002400 */
[----:B------:R-:W2:Y:S06]  /*2660*/  LDSM.16.M88.4 R36, [R5+0x5800] ;  /* 0x005800000524783b */ /* 0x000eac0000000200 */
[----:B------:R-:W-:Y:S08]  /*2670*/  HMMA.16816.F32 R60, R20, R62, RZ ;  /* 0x0000003e143c723c */ /* 0x000ff000000018ff */
[----:B------:R-:W-:Y:S01]  /*2680*/  HMMA.16816.F32 R68, R12, R100, R76 ;  /* 0x000000640c44723c */ /* 0x000fe2000000184c */
[----:B-1----:R-:W-:-:S04]  /*2690*/  FMUL.FTZ R2, R42, c[0x0][0x2ec] ;  /* 0x0000bb002a027a20 */ /* 0x002fc80000410000 */
[----:B------:R1:W-:Y:S03]  /*26a0*/  MUFU.TANH R245, R2 ;  /* 0x0000000200f57308 */ /* 0x0003e60000002400 */
[----:B------:R-:W-:Y:S01]  /*26b0*/  HMMA.16816.F32 R48, R8, R46, R48 ;  /* 0x0000002e0830723c */ /* 0x000fe20000001830 */
[----:B------:R-:W-:Y:S07]  /*26c0*/  LDSM.16.M88.4 R44, [R5+0x6800] ;  /* 0x00680000052c783b */ /* 0x000fee0000000200 */
[----:B------:R-:W-:Y:S01]  /*26d0*/  HMMA.16816.F32 R76, R12, R102, R88 ;  /* 0x000000660c4c723c */ /* 0x000fe20000001858 */
[----:B-1----:R-:W-:-:S02]  /*26e0*/  FMUL.FTZ R2, R43, c[0x0][0x2ec] ;  /* 0x0000bb002b027a20 */ /* 0x002fc40000410000 */
[----:B------:R-:W-:Y:S05]  /*26f0*/  LDSM.16.M88.4 R40, [R5+0x8000] ;  /* 0x008000000528783b */ /* 0x000fea0000000200 */
[----:B------:R-:W-:Y:S01]  /*2700*/  HMMA.16816.F32 R84, R16, R54, R60 ;  /* 0x000000361054723c */ /* 0x000fe2000000183c */
[----:B------:R1:W4:Y:S01]  /*2710*/  MUFU.TANH R246, R2 ;  /* 0x0000000200f67308 */ /* 0x0003220000002400 */
[----:B------:R-:W5:Y:S06]  /*2720*/  LDSM.16.M88.4 R52, [R214+0x1800] ;  /* 0x00180000d634783b */ /* 0x000f6c0000000200 */
[----:B---3--:R-:W-:Y:S08]  /*2730*/  HMMA.16816.F32 R68, R8, R72, R68 ;  /* 0x000000480844723c */ /* 0x008ff00000001844 */
[C---:B------:R-:W-:Y:S01]  /*2740*/  HMMA.16816.F32 R60, R12.reuse, R110, R32 ;  /* 0x0000006e0c3c723c */ /* 0x040fe20000001820 */
[----:B-1----:R-:W-:Y:S01]  /*2750*/  FMUL.FTZ R2, R28, c[0x0][0x2ec] ;  /* 0x0000bb001c027a20 */ /* 0x002fe20000410000 */
[----:B------:R-:W1:Y:S03]  /*2760*/  LDSM.16.M88.4 R32, [R5+0x5000] ;  /* 0x005000000520783b */ /* 0x000e660000000200 */
[----:B------:R3:W-:Y:S03]  /*2770*/  MUFU.TANH R244, R2 ;  /* 0x0000000200f47308 */ /* 0x0007e60000002400 */
[----:B------:R-:W-:Y:S08]  /*2780*/  HMMA.16816.F32 R64, R12, R108, R64 ;  /* 0x0000006c0c40723c */ /* 0x000ff00000001840 */
[----:B------:R-:W-:Y:S01]  /*2790*/  HMMA.16816.F32 R76, R8, R74, R76 ;  /* 0x0000004a084c723c */ /* 0x000fe2000000184c */
[----:B---3--:R-:W-:-:S07]  /*27a0*/  FMUL.FTZ R2, R29, c[0x0][0x2ec] ;  /* 0x0000bb001d027a20 */ /* 0x008fce0000410000 */
[C---:B--2---:R-:W-:Y:S01]  /*27b0*/  HMMA.16816.F32 R88, R20.reuse, R36, RZ ;  /* 0x000000241458723c */ /* 0x044fe200000018ff */
[----:B------:R2:W-:Y:S07]  /*27c0*/  MUFU.TANH R243, R2 ;  /* 0x0000000200f37308 */ /* 0x0005ee0000002400 */
[----:B------:R-:W-:Y:S01]  /*27d0*/  HMMA.16816.F32 R92, R20, R38, RZ ;  /* 0x00000026145c723c */ /* 0x000fe200000018ff */
[----:B------:R-:W-:Y:S07]  /*27e0*/  LDSM.16.M88.4 R36, [R5+0x8800] ;  /* 0x008800000524783b */ /* 0x000fee0000000200 */
[----:B-----5:R-:W-:Y:S01]  /*27f0*/  HMMA.16816.F32 R64, R8, R52, R64 ;  /* 0x000000340840723c */ /* 0x020fe20000001840 */
[----:B--2---:R-:W-:-:S04]  /*2800*/  FMUL.FTZ R2, R30, c[0x0][0x2ec] ;  /* 0x0000bb001e027a20 */ /* 0x004fc80000410000 */
[----:B------:R2:W-:Y:S03]  /*2810*/  MUFU.TANH R236, R2 ;  /* 0x0000000200ec7308 */ /* 0x0005e60000002400 */
[----:B------:R-:W-:Y:S08]  /*2820*/  HMMA.16816.F32 R116, R12, R118, R84 ;  /* 0x000000760c74723c */ /* 0x000ff00000001854 */
[----:B------:R-:W-:Y:S01]  /*2830*/  HMMA.16816.F32 R60, R8, R54, R60 ;  /* 0x00000036083c723c */ /* 0x000fe2000000183c */
[----:B--2---:R-:W-:-:S02]  /*2840*/  FMUL.FTZ R2, R31, c[0x0][0x2ec] ;  /* 0x0000bb001f027a20 */ /* 0x004fc40000410000 */
[----:B------:R-:W2:Y:S05]  /*2850*/  LDSM.16.M88.4 R28, [R5+0x6000] ;  /* 0x00600000051c783b */ /* 0x000eaa0000000200 */
[----:B------:R-:W-:Y:S01]  /*2860*/  HMMA.16816.F32 R84, R8, R80, R56 ;  /* 0x000000500854723c */ /* 0x000fe20000001838 */
[----:B------:R3:W5:Y:S07]  /*2870*/  MUFU.TANH R240, R2 ;  /* 0x0000000200f07308 */ /* 0x00076e0000002400 */
[C---:B------:R-:W-:Y:S08]  /*2880*/  HMMA.16816.F32 R52, R20.reuse, R122, RZ ;  /* 0x0000007a1434723c */ /* 0x040ff000000018ff */
[----:B-1----:R-:W-:Y:S01]  /*2890*/  HMMA.16816.F32 R56, R20, R32, RZ ;  /* 0x000000201438723c */ /* 0x002fe200000018ff */
[----:B---3--:R-:W-:-:S04]  /*28a0*/  FMUL.FTZ R2, R24, c[0x0][0x2ec] ;  /* 0x0000bb0018027a20 */ /* 0x008fc80000410000 */
[----:B------:R1:W-:Y:S03]  /*28b0*/  MUFU.TANH R235, R2 ;  /* 0x0000000200eb7308 */ /* 0x0003e60000002400 */
[C---:B------:R-:W-:Y:S01]  /*28c0*/  HMMA.16816.F32 R72, R20.reuse, R34, RZ ;  /* 0x000000221448723c */ /* 0x040fe200000018ff */
[----:B------:R-:W3:Y:S07]  /*28d0*/  LDSM.16.M88.4 R32, [R5+0x7800] ;  /* 0x007800000520783b */ /* 0x000eee0000000200 */
[----:B------:R-:W-:Y:S01]  /*28e0*/  HMMA.16816.F32 R140, R20, R40, RZ ;  /* 0x00000028148c723c */ /* 0x000fe200000018ff */
[----:B-1----:R-:W-:-:S07]  /*28f0*/  FMUL.FTZ R2, R25, c[0x0][0x2ec] ;  /* 0x0000bb0019027a20 */ /* 0x002fce0000410000 */
[C---:B--2---:R-:W-:Y:S01]  /*2900*/  HMMA.16816.F32 R96, R20.reuse, R28, RZ ;  /* 0x0000001c1460723c */ /* 0x044fe200000018ff */
[----:B------:R1:W-:Y:S07]  /*2910*/  MUFU.TANH R231, R2 ;  /* 0x0000000200e77308 */ /* 0x0003ee0000002400 */
[C---:B------:R-:W-:Y:S01]  /*2920*/  HMMA.16816.F32 R100, R20.reuse, R30, RZ ;  /* 0x0000001e1464723c */ /* 0x040fe200000018ff */
[----:B------:R-:W2:Y:S07]  /*2930*/  LDSM.16.M88.4 R28, [R5+0x9000] ;  /* 0x00900000051c783b */ /* 0x000eae0000000200 */
[C---:B------:R-:W-:Y:S01]  /*2940*/  HMMA.16816.F32 R148, R20.reuse, R42, RZ ;  /* 0x0000002a1494723c */ /* 0x040fe200000018ff */
[----:B-1----:R-:W-:Y:S01]  /*2950*/  FMUL.FTZ R2, R26, c[0x0][0x2ec] ;  /* 0x0000bb001a027a20 */ /* 0x002fe20000410000 */
[----:B------:R-:W-:Y:S03]  /*2960*/  LDSM.16.M88.4 R40, [R217+0x2800] ;  /* 0x00280000d928783b */ /* 0x000fe60000000200 */
[----:B------:R1:W-:Y:S03]  /*2970*/  MUFU.TANH R125, R2 ;  /* 0x00000002007d7308 */ /* 0x0003e60000002400 */
[C---:B------:R-:W-:Y:S08]  /*2980*/  HMMA.16816.F32 R152, R20.reuse, R36, RZ ;  /* 0x000000241498723c */ /* 0x040ff000000018ff */
[----:B------:R-:W-:Y:S01]  /*2990*/  HMMA.16816.F32 R156, R20, R38, RZ ;  /* 0x00000026149c723c */ /* 0x000fe200000018ff */
[----:B------:R-:W-:Y:S01]  /*29a0*/  LDSM.16.M88.4 R36, [R214+0x2800] ;  /* 0x00280000d624783b */ /* 0x000fe20000000200 */
[----:B-1----:R-:W-:-:S03]  /*29b0*/  FMUL.FTZ R2, R27, c[0x0][0x2ec] ;  /* 0x0000bb001b027a20 */ /* 0x002fc60000410000 */
[----:B------:R-:W1:Y:S03]  /*29c0*/  LDSM.16.M88.4 R24, [R5+0x7000] ;  /* 0x007000000518783b */ /* 0x000e660000000200 */
[C---:B------:R-:W-:Y:S01]  /*29d0*/  HMMA.16816.F32 R104, R20.reuse, R44, RZ ;  /* 0x0000002c1468723c */ /* 0x040fe200000018ff */
[----:B------:R2:W1:Y:S07]  /*29e0*/  MUFU.TANH R234, R2 ;  /* 0x0000000200ea7308 */ /* 0x00046e0000002400 */
[C---:B------:R-:W-:Y:S01]  /*29f0*/  HMMA.16816.F32 R108, R20.reuse, R46, RZ ;  /* 0x0000002e146c723c */ /* 0x040fe200000018ff */
[----:B------:R-:W-:Y:S07]  /*2a00*/  LDSM.16.M88.4 R44, [R215+0x3800] ;  /* 0x00380000d72c783b */ /* 0x000fee0000000200 */
[----:B---3--:R-:W-:Y:S01]  /*2a10*/  HMMA.16816.F32 R132, R20, R32, RZ ;  /* 0x000000201484723c */ /* 0x008fe200000018ff */
[----:B--2---:R-:W-:-:S04]  /*2a20*/  FMUL.FTZ R2, R48, c[0x0][0x2ec] ;  /* 0x0000bb0030027a20 */ /* 0x004fc80000410000 */
[----:B------:R2:W-:Y:S03]  /*2a30*/  MUFU.TANH R226, R2 ;  /* 0x0000000200e27308 */ /* 0x0005e60000002400 */
[C---:B------:R-:W-:Y:S08]  /*2a40*/  HMMA.16816.F32 R136, R20.reuse, R34, RZ ;  /* 0x000000221488723c */ /* 0x040ff000000018ff */
[----:B------:R-:W-:Y:S01]  /*2a50*/  HMMA.16816.F32 R160, R20, R28, RZ ;  /* 0x0000001c14a0723c */ /* 0x000fe200000018ff */
[----:B--2---:R-:W-:-:S07]  /*2a60*/  FMUL.FTZ R2, R49, c[0x0][0x2ec] ;  /* 0x0000bb0031027a20 */ /* 0x004fce0000410000 */
[C---:B-1----:R-:W-:Y:S01]  /*2a70*/  HMMA.16816.F32 R112, R20.reuse, R24, RZ ;  /* 0x000000181470723c */ /* 0x042fe200000018ff */
[----:B------:R1:W-:Y:S07]  /*2a80*/  MUFU.TANH R225, R2 ;  /* 0x0000000200e17308 */ /* 0x0003ee0000002400 */
[C---:B------:R-:W-:Y:S01]  /*2a90*/  HMMA.16816.F32 R120, R20.reuse, R26, RZ ;  /* 0x0000001a1478723c */ /* 0x040fe200000018ff */
[----:B------:R-:W2:Y:S07]  /*2aa0*/  LDSM.16.M88.4 R24, [R5+0x9800] ;  /* 0x009800000518783b */ /* 0x000eae0000000200 */
[----:B------:R-:W-:Y:S01]  /*2ab0*/  HMMA.16816.F32 R164, R20, R30, RZ ;  /* 0x0000001e14a4723c */ /* 0x000fe200000018ff */
[----:B-1----:R-:W-:-:S04]  /*2ac0*/  FMUL.FTZ R2, R50, c[0x0][0x2ec] ;  /* 0x0000bb0032027a20 */ /* 0x002fc80000410000 */
[----:B------:R1:W-:Y:S03]  /*2ad0*/  MUFU.TANH R124, R2 ;  /* 0x00000002007c7308 */ /* 0x0003e60000002400 */
[----:B------:R-:W-:Y:S01]  /*2ae0*/  HMMA.16816.F32 R28, R12, R40, R144 ;  /* 0x000000280c1c723c */ /* 0x000fe20000001890 */
[----:B-1----:R-:W-:Y:S02]  /*2af0*/  FMUL.FTZ R2, R51, c[0x0][0x2ec] ;  /* 0x0000bb0033027a20 */ /* 0x002fe40000410000 */
[----:B------:R-:W1:Y:S02]  /*2b00*/  LDSM.16.M88.4 R48, [R215+0x3000] ;  /* 0x00300000d730783b */ /* 0x000e640000000200 */
[----:B------:R3:W1:Y:S03]  /*2b10*/  MUFU.TANH R239, R2 ;  /* 0x0000000200ef7308 */ /* 0x0006660000002400 */
[----:B--2---:R-:W-:Y:S01]  /*2b20*/  HMMA.16816.F32 R172, R20, R24, RZ ;  /* 0x0000001814ac723c */ /* 0x004fe200000018ff */
[----:B---3--:R-:W-:-:S07]  /*2b30*/  FMUL.FTZ R2, R68, c[0x0][0x2ec] ;  /* 0x0000bb0044027a20 */ /* 0x008fce0000410000 */
[----:B------:R-:W-:Y:S01]  /*2b40*/  HMMA.16816.F32 R188, R20, R26, RZ ;  /* 0x0000001a14bc723c */ /* 0x000fe200000018ff */
[----:B------:R2:W-:Y:S07]  /*2b50*/  MUFU.TANH R230, R2 ;  /* 0x0000000200e67308 */ /* 0x0005ee0000002400 */
[----:B------:R-:W-:Y:S01]  /*2b60*/  HMMA.16816.F32 R20, R16, R126, R52 ;  /* 0x0000007e1014723c */ /* 0x000fe20000001834 */
[----:B------:R-:W3:Y:S07]  /*2b70*/  LDSM.16.M88.4 R52, [R217+0x3000] ;  /* 0x00300000d934783b */ /* 0x000eee0000000200 */
[----:B------:R-:W-:Y:S01]  /*2b80*/  HMMA.16816.F32 R24, R8, R82, R116 ;  /* 0x000000520818723c */ /* 0x000fe20000001874 */
[----:B--2---:R-:W-:-:S04]  /*2b90*/  FMUL.FTZ R2, R69, c[0x0][0x2ec] ;  /* 0x0000bb0045027a20 */ /* 0x004fc80000410000 */
[----:B------:R2:W-:Y:S03]  /*2ba0*/  MUFU.TANH R229, R2 ;  /* 0x0000000200e57308 */ /* 0x0005e60000002400 */
[----:B-1----:R-:W-:Y:S01]  /*2bb0*/  HMMA.16816.F32 R32, R16, R48, R56 ;  /* 0x000000301020723c */ /* 0x002fe20000001838 */
[----:B------:R-:W1:Y:S07]  /*2bc0*/  LDSM.16.M88.4 R56, [R214+0x3000] ;  /* 0x00300000d638783b */ /* 0x000e6e0000000200 */
[----:B------:R-:W-:Y:S01]  /*2bd0*/  HMMA.16816.F32 R20, R12, R42, R20 ;  /* 0x0000002a0c14723c */ /* 0x000fe20000001814 */
[----:B--2---:R-:W-:-:S07]  /*2be0*/  FMUL.FTZ R2, R70, c[0x0][0x2ec] ;  /* 0x0000bb0046027a20 */ /* 0x004fce0000410000 */
[----:B------:R-:W-:Y:S01]  /*2bf0*/  HMMA.16816.F32 R40, R8, R36, R28 ;  /* 0x000000240828723c */ /* 0x000fe2000000181c */
[----:B------:R2:W-:Y:S07]  /*2c00*/  MUFU.TANH R131, R2 ;  /* 0x0000000200837308 */ /* 0x0005ee0000002400 */
[----:B---3--:R-:W-:Y:S01]  /*2c10*/  HMMA.16816.F32 R28, R12, R52, R32 ;  /* 0x000000340c1c723c */ /* 0x008fe20000001820 */
[----:B------:R-:W3:Y:S07]  /*2c20*/  LDSM.16.M88.4 R32, [R217+0x3800] ;  /* 0x00380000d920783b */ /* 0x000eee0000000200 */
[----:B------:R-:W-:Y:S01]  /*2c30*/  HMMA.16816.F32 R20, R8, R38, R20 ;  /* 0x000000260814723c */ /* 0x000fe20000001814 */
[----:B--2---:R-:W-:-:S04]  /*2c40*/  FMUL.FTZ R2, R71, c[0x0][0x2ec] ;  /* 0x0000bb0047027a20 */ /* 0x004fc80000410000 */
[----:B------:R2:W2:Y:S03]  /*2c50*/  MUFU.TANH R242, R2 ;  /* 0x0000000200f27308 */ /* 0x0004a60000002400 */
[----:B------:R-:W-:Y:S08]  /*2c60*/  HMMA.16816.F32 R68, R16, R44, R88 ;  /* 0x0000002c1044723c */ /* 0x000ff00000001858 */
[----:B-1----:R-:W-:Y:S01]  /*2c70*/  HMMA.16816.F32 R36, R8, R56, R28 ;  /* 0x000000380824723c */ /* 0x002fe2000000181c */
[----:B--2---:R-:W-:-:S04]  /*2c80*/  FMUL.FTZ R2, R76, c[0x0][0x2ec] ;  /* 0x0000bb004c027a20 */ /* 0x004fc80000410000 */
[----:B------:R1:W-:Y:S11]  /*2c90*/  MUFU.TANH R238, R2 ;  /* 0x0000000200ee7308 */ /* 0x0003f60000002400 */
[----:B---3--:R-:W-:Y:S01]  /*2ca0*/  HMMA.16816.F32 R28, R12, R32, R68 ;  /* 0x000000200c1c723c */ /* 0x008fe20000001844 */
[----:B-1----:R-:W-:-:S04]  /*2cb0*/  FMUL.FTZ R2, R77, c[0x0][0x2ec] ;  /* 0x0000bb004d027a20 */ /* 0x002fc80000410000 */
[----:B------:R1:W-:Y:S02]  /*2cc0*/  MUFU.TANH R228, R2 ;  /* 0x0000000200e47308 */ /* 0x0003e40000002400 */
[----:B-1----:R-:W-:-:S06]  /*2cd0*/  FMUL.FTZ R2, R78, c[0x0][0x2ec] ;  /* 0x0000bb004e027a20 */ /* 0x002fcc0000410000 */
[----:B------:R1:W-:Y:S02]  /*2ce0*/  MUFU.TANH R222, R2 ;  /* 0x0000000200de7308 */ /* 0x0003e40000002400 */
[----:B-1----:R-:W-:Y:S02]  /*2cf0*/  FMUL.FTZ R2, R79, c[0x0][0x2ec] ;  /* 0x0000bb004f027a20 */ /* 0x002fe40000410000 */
[----:B------:R-:W-:Y:S01]  /*2d00*/  HMMA.16816.F32 R76, R16, R46, R92 ;  /* 0x0000002e104c723c */ /* 0x000fe2000000185c */
[----:B------:R-:W1:Y:S03]  /*2d10*/  LDSM.16.M88.4 R44, [R215+0x5000] ;  /* 0x00500000d72c783b */ /* 0x000e660000000200 */
[----:B------:R2:W3:Y:S02]  /*2d20*/  MUFU.TANH R233, R2 ;  /* 0x0000000200e97308 */ /* 0x0004e40000002400 */
[----:B--2---:R-:W-:-:S06]  /*2d30*/  FMUL.FTZ R2, R64, c[0x0][0x2ec] ;  /* 0x0000bb0040027a20 */ /* 0x004fcc0000410000 */
[----:B------:R2:W-:Y:S11]  /*2d40*/  MUFU.TANH R227, R2 ;  /* 0x0000000200e37308 */ /* 0x0005f60000002400 */
[----:B------:R-:W-:Y:S01]  /*2d50*/  @!UPT UIADD3 URZ, URZ, URZ, URZ ;  /* 0x0000003f3f3ff290 */ /* 0x000fe2000fffe03f */
[----:B------:R-:W-:Y:S01]  /*2d60*/  HMMA.16816.F32 R32, R12, R34, R76 ;  /* 0x000000220c20723c */ /* 0x000fe2000000184c */
[----:B--2---:R-:W-:-:S07]  /*2d70*/  FMUL.FTZ R2, R65, c[0x0][0x2ec] ;  /* 0x0000bb0041027a20 */ /* 0x004fce0000410000 */
[----:B-1----:R-:W-:Y:S01]  /*2d80*/  HMMA.16816.F32 R68, R16, R44, R112 ;  /* 0x0000002c1044723c */ /* 0x002fe20000001870 */
[----:B------:R1:W2:Y:S02]  /*2d90*/  MUFU.TANH R224, R2 ;  /* 0x0000000200e07308 */ /* 0x0002a40000002400 */
[----:B-1----:R-:W-:-:S06]  /*2da0*/  FMUL.FTZ R2, R66, c[0x0][0x2ec] ;  /* 0x0000bb0042027a20 */ /* 0x002fcc0000410000 */
[----:B------:R1:W-:Y:S02]  /*2db0*/  MUFU.TANH R213, R2 ;  /* 0x0000000200d57308 */ /* 0x0003e40000002400 */
[----:B-1----:R-:W-:Y:S02]  /*2dc0*/  FMUL.FTZ R2, R67, c[0x0][0x2ec] ;  /* 0x0000bb0043027a20 */ /* 0x002fe40000410000 */
[----:B------:R-:W-:Y:S01]  /*2dd0*/  HMMA.16816.F32 R64, R16, R50, R72 ;  /* 0x000000321040723c */ /* 0x000fe20000001848 */
[----:B------:R-:W-:Y:S03]  /*2de0*/  LDSM.16.M88.4 R48, [R215+0x4800] ;  /* 0x00480000d730783b */ /* 0x000fe60000000200 */
[----:B------:R1:W1:Y:S02]  /*2df0*/  MUFU.TANH R241, R2 ;  /* 0x0000000200f17308 */ /* 0x0002640000002400 */
[----:B-1----:R-:W-:-:S06]  /*2e00*/  FMUL.FTZ R2, R60, c[0x0][0x2ec] ;  /* 0x0000bb003c027a20 */ /* 0x002fcc0000410000 */
[----:B------:R1:W1:Y:S02]  /*2e10*/  MUFU.TANH R232, R2 ;  /* 0x0000000200e87308 */ /* 0x0002640000002400 */
[----:B-1----:R-:W-:-:S06]  /*2e20*/  FMUL.FTZ R2, R61, c[0x0][0x2ec] ;  /* 0x0000bb003d027a20 */ /* 0x002fcc0000410000 */
[----:B------:R1:W-:Y:S02]  /*2e30*/  MUFU.TANH R223, R2 ;  /* 0x0000000200df7308 */ /* 0x0003e40000002400 */
        /* <DEDUP_REMOVED lines=8> */
[C---:B-1----:R-:W-:Y:S05]  /*2ec0*/  HMMA.16816.F32 R72, R16.reuse, R60, R96 ;  /* 0x0000003c1048723c */ /* 0x042fea0000001860 */
[----:B------:R1:W-:Y:S03]  /*2ed0*/  MUFU.TANH R209, R2 ;  /* 0x0000000200d17308 */ /* 0x0003e60000002400 */
[C---:B------:R-:W-:Y:S08]  /*2ee0*/  HMMA.16816.F32 R80, R16.reuse, R62, R100 ;  /* 0x0000003e1050723c */ /* 0x040ff00000001864 */
[----:B------:R-:W-:Y:S01]  /*2ef0*/  HMMA.16816.F32 R60, R16, R48, R104 ;  /* 0x00000030103c723c */ /* 0x000fe20000001868 */
[----:B-1----:R-:W-:-:S04]  /*2f00*/  FMUL.FTZ R2, R86, c[0x0][0x2ec] ;  /* 0x0000bb0056027a20 */ /* 0x002fc80000410000 */
[----:B------:R1:W2:Y:S02]  /*2f10*/  MUFU.TANH R145, R2 ;  /* 0x0000000200917308 */ /* 0x0002a40000002400 */
[----:B-1----:R-:W-:Y:S02]  /*2f20*/  FMUL.FTZ R2, R87, c[0x0][0x2ec] ;  /* 0x0000bb0057027a20 */ /* 0x002fe40000410000 */
[----:B------:R-:W-:Y:S01]  /*2f30*/  HMMA.16816.F32 R84, R16, R46, R120 ;  /* 0x0000002e1054723c */ /* 0x000fe20000001878 */
[----:B------:R-:W-:Y:S03]  /*2f40*/  LDSM.16.M88.4 R44, [R214+0x4000] ;  /* 0x00400000d62c783b */ /* 0x000fe60000000200 */
[----:B------:R1:W-:Y:S02]  /*2f50*/  MUFU.TANH R208, R2 ;  /* 0x0000000200d07308 */ /* 0x0003e40000002400 */
[----:B-1----:R-:W-:-:S06]  /*2f60*/  FMUL.FTZ R2, R24, c[0x0][0x2ec] ;  /* 0x0000bb0018027a20 */ /* 0x002fcc0000410000 */
[----:B------:R1:W1:Y:S02]  /*2f70*/  MUFU.TANH R144, R2 ;  /* 0x0000000200907308 */ /* 0x0002640000002400 */
[----:B-1----:R-:W-:-:S06]  /*2f80*/  FMUL.FTZ R2, R25, c[0x0][0x2ec] ;  /* 0x0000bb0019027a20 */ /* 0x002fcc0000410000 */
[----:B------:R1:W-:Y:S02]  /*2f90*/  MUFU.TANH R206, R2 ;  /* 0x0000000200ce7308 */ /* 0x0003e40000002400 */
[----:B-1----:R-:W-:-:S06]  /*2fa0*/  FMUL.FTZ R2, R26, c[0x0][0x2ec] ;  /* 0x0000bb001a027a20 */ /* 0x002fcc0000410000 */
[----:B------:R1:W1:Y:S02]  /*2fb0*/  MUFU.TANH R146, R2 ;  /* 0x0000000200927308 */ /* 0x0002640000002400 */
[----:B-1----:R-:W-:Y:S02]  /*2fc0*/  FMUL.FTZ R2, R27, c[0x0][0x2ec] ;  /* 0x0000bb001b027a20 */ /* 0x002fe40000410000 */
[----:B------:R-:W-:Y:S01]  /*2fd0*/  HMMA.16816.F32 R24, R12, R54, R64 ;  /* 0x000000360c18723c */ /* 0x000fe20000001840 */
[----:B------:R-:W1:Y:S03]  /*2fe0*/  LDSM.16.M88.4 R52, [R214+0x3800] ;  /* 0x00380000d634783b */ /* 0x000e660000000200 */
[----:B------:R2:W-:Y:S04]  /*2ff0*/  MUFU.TANH R147, R2 ;  /* 0x0000000200937308 */ /* 0x0005e80000002400 */
[----:B------:R-:W-:Y:S01]  /*3000*/  HMMA.16816.F32 R64, R16, R50, R108 ;  /* 0x000000321040723c */ /* 0x000fe2000000186c */
[----:B------:R-:W3:Y:S01]  /*3010*/  LDSM.16.M88.4 R48, [R215+0x6000] ;  /* 0x00600000d730783b */ /* 0x000ee20000000200 */
[----:B--2---:R-:W-:-:S04]  /*3020*/  FMUL.FTZ R2, R40, c[0x0][0x2ec] ;  /* 0x0000bb0028027a20 */ /* 0x004fc80000410000 */
[----:B------:R2:W-:Y:S02]  /*3030*/  MUFU.TANH R204, R2 ;  /* 0x0000000200cc7308 */ /* 0x0005e40000002400 */
[----:B--2---:R-:W-:Y:S01]  /*3040*/  FMUL.FTZ R2, R41, c[0x0][0x2ec] ;  /* 0x0000bb0029027a20 */ /* 0x004fe20000410000 */
[C---:B-1----:R-:W-:Y:S05]  /*3050*/  HMMA.16816.F32 R28, R8.reuse, R52, R28 ;  /* 0x00000034081c723c */ /* 0x042fea000000181c */
[----:B------:R1:W-:Y:S03]  /*3060*/  MUFU.TANH R205, R2 ;  /* 0x0000000200cd7308 */ /* 0x0003e60000002400 */
[----:B------:R-:W-:Y:S01]  /*3070*/  HMMA.16816.F32 R32, R8, R54, R32 ;  /* 0x000000360820723c */ /* 0x000fe20000001820 */
[----:B------:R-:W-:Y:S07]  /*3080*/  LDSM.16.M88.4 R52, [R215+0x7000] ;  /* 0x00700000d734783b */ /* 0x000fee0000000200 */
[----:B---3--:R-:W-:Y:S01]  /*3090*/  HMMA.16816.F32 R92, R16, R50, R148 ;  /* 0x00000032105c723c */ /* 0x008fe20000001894 */
[----:B-1----:R-:W-:-:S04]  /*30a0*/  FMUL.FTZ R2, R42, c[0x0][0x2ec] ;  /* 0x0000bb002a027a20 */ /* 0x002fc80000410000 */
[----:B------:R1:W2:Y:S02]  /*30b0*/  MUFU.TANH R203, R2 ;  /* 0x0000000200cb7308 */ /* 0x0002a40000002400 */
[----:B-1----:R-:W-:Y:S02]  /*30c0*/  FMUL.FTZ R2, R43, c[0x0][0x2ec] ;  /* 0x0000bb002b027a20 */ /* 0x002fe40000410000 */
[----:B------:R-:W1:Y:S04]  /*30d0*/  LDSM.16.M88.4 R40, [R215+0x5800] ;  /* 0x00580000d728783b */ /* 0x000e680000000200 */
[----:B------:R3:W1:Y:S02]  /*30e0*/  MUFU.TANH R202, R2 ;  /* 0x0000000200ca7308 */ /* 0x0006640000002400 */
[----:B---3--:R-:W-:-:S06]  /*30f0*/  FMUL.FTZ R2, R20, c[0x0][0x2ec] ;  /* 0x0000bb0014027a20 */ /* 0x008fcc0000410000 */
[----:B------:R3:W1:Y:S02]  /*3100*/  MUFU.TANH R200, R2 ;  /* 0x0000000200c87308 */ /* 0x0006640000002400 */
[----:B---3--:R-:W-:Y:S01]  /*3110*/  FMUL.FTZ R2, R21, c[0x0][0x2ec] ;  /* 0x0000bb0015027a20 */ /* 0x008fe20000410000 */
[C---:B-1----:R-:W-:Y:S05]  /*3120*/  HMMA.16816.F32 R76, R16.reuse, R40, R132 ;  /* 0x00000028104c723c */ /* 0x042fea0000001884 */
[----:B------:R1:W-:Y:S03]  /*3130*/  MUFU.TANH R201, R2 ;  /* 0x0000000200c97308 */ /* 0x0003e60000002400 */
[----:B------:R-:W-:Y:S01]  /*3140*/  HMMA.16816.F32 R88, R16, R42, R136 ;  /* 0x0000002a1058723c */ /* 0x000fe20000001888 */
[----:B------:R-:W-:Y:S01]  /*3150*/  LDSM.16.M88.4 R40, [R217+0x4800] ;  /* 0x00480000d928783b */ /* 0x000fe20000000200 */
[----:B-1----:R-:W-:-:S04]  /*3160*/  FMUL.FTZ R2, R22, c[0x0][0x2ec] ;  /* 0x0000bb0016027a20 */ /* 0x002fc80000410000 */
[----:B------:R1:W3:Y:S02]  /*3170*/  MUFU.TANH R198, R2 ;  /* 0x0000000200c67308 */ /* 0x0002e40000002400 */
        /* <DEDUP_REMOVED lines=8> */
[----:B------:R1:W-:Y:S03]  /*3200*/  MUFU.TANH R196, R2 ;  /* 0x0000000200c47308 */ /* 0x0003e60000002400 */
[----:B------:R-:W-:Y:S01]  /*3210*/  HMMA.16816.F32 R72, R16, R48, R140 ;  /* 0x000000301048723c */ /* 0x000fe2000000188c */
[----:B------:R-:W-:Y:S01]  /*3220*/  LDSM.16.M88.4 R48, [R214+0x4800] ;  /* 0x00480000d630783b */ /* 0x000fe20000000200 */
[----:B-1----:R-:W-:-:S04]  /*3230*/  FMUL.FTZ R2, R38, c[0x0][0x2ec] ;  /* 0x0000bb0026027a20 */ /* 0x002fc80000410000 */
[----:B------:R1:W2:Y:S10]  /*3240*/  MUFU.TANH R193, R2 ;  /* 0x0000000200c17308 */ /* 0x0002b40000002400 */
[----:B------:R-:W-:Y:S01]  /*3250*/  HMMA.16816.F32 R24, R8, R44, R24 ;  /* 0x0000002c0818723c */ /* 0x000fe20000001818 */
[----:B-1----:R-:W-:-:S02]  /*3260*/  FMUL.FTZ R2, R39, c[0x0][0x2ec] ;  /* 0x0000bb0027027a20 */ /* 0x002fc40000410000 */
[----:B------:R-:W1:Y:S02]  /*3270*/  LDSM.16.M88.4 R36, [R215+0x6800] ;  /* 0x00680000d724783b */ /* 0x000e640000000200 */
[----:B------:R2:W1:Y:S11]  /*3280*/  MUFU.TANH R192, R2 ;  /* 0x0000000200c07308 */ /* 0x0004760000002400 */
[----:B------:R-:W-:Y:S08]  /*3290*/  @!UPT UIADD3 URZ, URZ, URZ, URZ ;  /* 0x0000003f3f3ff290 */ /* 0x000ff0000fffe03f */
[----:B------:R-:W-:-:S04]  /*32a0*/  FMUL.FTZ R3, R24, c[0x0][0x2ec] ;  /* 0x0000bb0018037a20 */ /* 0x000fc80000410000 */
[----:B------:R3:W-:Y:S01]  /*32b0*/  MUFU.TANH R171, R3 ;  /* 0x0000000300ab7308 */ /* 0x0007e20000002400 */
[----:B--2---:R-:W-:-:S07]  /*32c0*/  FMUL.FTZ R2, R20, c[0x0][0x2ec] ;  /* 0x0000bb0014027a20 */ /* 0x004fce0000410000 */
[----:B------:R2:W1:Y:S01]  /*32d0*/  MUFU.TANH R186, R2 ;  /* 0x0000000200ba7308 */ /* 0x0004620000002400 */
[----:B---3--:R-:W-:-:S07]  /*32e0*/  FMUL.FTZ R3, R25, c[0x0][0x2ec] ;  /* 0x0000bb0019037a20 */ /* 0x008fce0000410000 */
[----:B------:R-:W-:Y:S01]  /*32f0*/  MUFU.TANH R170, R3 ;  /* 0x0000000300aa7308 */ /* 0x000fe20000002400 */
[----:B--2---:R-:W-:Y:S01]  /*3300*/  FMUL.FTZ R2, R21, c[0x0][0x2ec] ;  /* 0x0000bb0015027a20 */ /* 0x004fe20000410000 */
[----:B-1----:R-:W-:Y:S06]  /*3310*/  HMMA.16816.F32 R96, R16, R36, R152 ;  /* 0x000000241060723c */ /* 0x002fec0000001898 */
[----:B------:R1:W-:Y:S02]  /*3320*/  MUFU.TANH R187, R2 ;  /* 0x0000000200bb7308 */ /* 0x0003e40000002400 */
[----:B-1----:R-:W-:-:S06]  /*3330*/  FMUL.FTZ R2, R22, c[0x0][0x2ec] ;  /* 0x0000bb0016027a20 */ /* 0x002fcc0000410000 */
[----:B------:R1:W2:Y:S02]  /*3340*/  MUFU.TANH R184, R2 ;  /* 0x0000000200b87308 */ /* 0x0002a40000002400 */
[----:B-1----:R-:W-:Y:S02]  /*3350*/  FMUL.FTZ R2, R23, c[0x0][0x2ec] ;  /* 0x0000bb0017027a20 */ /* 0x002fe40000410000 */
[----:B------:R-:W-:Y:S01]  /*3360*/  HMMA.16816.F32 R20, R12, R58, R80 ;  /* 0x0000003a0c14723c */ /* 0x000fe20000001850 */
[----:B------:R-:W1:Y:S03]  /*3370*/  LDSM.16.M88.4 R56, [R215+0x7800] ;  /* 0x00780000d738783b */ /* 0x000e660000000200 */
[----:B------:R3:W-:Y:S04]  /*3380*/  MUFU.TANH R185, R2 ;  /* 0x0000000200b97308 */ /* 0x0007e80000002400 */
[----:B------:R-:W-:Y:S01]  /*3390*/  HMMA.16816.F32 R80, R16, R38, R156 ;  /* 0x000000261050723c */ /* 0x000fe2000000189c */
[----:B------:R-:W-:Y:S01]  /*33a0*/  LDSM.16.M88.4 R36, [R214+0x5000] ;  /* 0x00500000d624783b */ /* 0x000fe20000000200 */
[----:B---3--:R-:W-:-:S04]  /*33b0*/  FMUL.FTZ R2, R28, c[0x0][0x2ec] ;  /* 0x0000bb001c027a20 */ /* 0x008fc80000410000 */
[----:B------:R3:W1:Y:S02]  /*33c0*/  MUFU.TANH R183, R2 ;  /* 0x0000000200b77308 */ /* 0x0006640000002400 */
[----:B---3--:R-:W-:-:S06]  /*33d0*/  FMUL.FTZ R2, R29, c[0x0][0x2ec] ;  /* 0x0000bb001d027a20 */ /* 0x008fcc0000410000 */
[----:B------:R3:W-:Y:S02]  /*33e0*/  MUFU.TANH R182, R2 ;  /* 0x0000000200b67308 */ /* 0x0007e40000002400 */
[----:B---3--:R-:W-:-:S06]  /*33f0*/  FMUL.FTZ R2, R30, c[0x0][0x2ec] ;  /* 0x0000bb001e027a20 */ /* 0x008fcc0000410000 */
[----:B------:R3:W1:Y:S02]  /*3400*/  MUFU.TANH R180, R2 ;  /* 0x0000000200b47308 */ /* 0x0006640000002400 */
[----:B---3--:R-:W-:Y:S02]  /*3410*/  FMUL.FTZ R2, R31, c[0x0][0x2ec] ;  /* 0x0000bb001f027a20 */ /* 0x008fe40000410000 */
[----:B------:R-:W-:Y:S04]  /*3420*/  HMMA.16816.F32 R28, R8, R46, R20 ;  /* 0x0000002e081c723c */ /* 0x000fe80000001814 */
[----:B------:R3:W1:Y:S04]  /*3430*/  MUFU.TANH R181, R2 ;  /* 0x0000000200b57308 */ /* 0x0006680000002400 */
[----:B------:R-:W-:Y:S01]  /*3440*/  HMMA.16816.F32 R44, R12, R42, R64 ;  /* 0x0000002a0c2c723c */ /* 0x000fe20000001840 */
[----:B---3--:R-:W-:-:S04]  /*3450*/  FMUL.FTZ R2, R32, c[0x0][0x2ec] ;  /* 0x0000bb0020027a20 */ /* 0x008fc80000410000 */
[----:B------:R3:W-:Y:S11]  /*3460*/  MUFU.TANH R179, R2 ;  /* 0x0000000200b37308 */ /* 0x0007f60000002400 */
[----:B------:R-:W-:-:S02]  /*3470*/  FMUL.FTZ R22, R28, c[0x0][0x2ec] ;  /* 0x0000bb001c167a20 */ /* 0x000fc40000410000 */
[----:B------:R-:W-:Y:S02]  /*3480*/  FMUL.FTZ R31, R31, c[0x0][0x2ec] ;  /* 0x0000bb001f1f7a20 */ /* 0x000fe40000410000 */
[----:B------:R-:W-:Y:S02]  /*3490*/  FMUL.FTZ R24, R29, c[0x0][0x2ec] ;  /* 0x0000bb001d187a20 */ /* 0x000fe40000410000 */
[----:B------:R-:W-:Y:S01]  /*34a0*/  MUFU.TANH R156, R31 ;  /* 0x0000001f009c7308 */ /* 0x000fe20000002400 */
[----:B---3--:R-:W-:-:S07]  /*34b0*/  FMUL.FTZ R2, R33, c[0x0][0x2ec] ;  /* 0x0000bb0021027a20 */ /* 0x008fce0000410000 */
[----:B------:R-:W-:Y:S08]  /*34c0*/  MUFU.TANH R66, R24 ;  /* 0x0000001800427308 */ /* 0x000ff00000002400 */
[----:B------:R3:W1:Y:S02]  /*34d0*/  MUFU.TANH R178, R2 ;  /* 0x0000000200b27308 */ /* 0x0006640000002400 */
[----:B---3--:R-:W-:-:S06]  /*34e0*/  FMUL.FTZ R2, R34, c[0x0][0x2ec] ;  /* 0x0000bb0022027a20 */ /* 0x008fcc0000410000 */
[----:B------:R3:W-:Y:S02]  /*34f0*/  MUFU.TANH R176, R2 ;  /* 0x0000000200b07308 */ /* 0x0007e40000002400 */
[----:B---3--:R-:W-:Y:S02]  /*3500*/  FMUL.FTZ R2, R35, c[0x0][0x2ec] ;  /* 0x0000bb0023027a20 */ /* 0x008fe40000410000 */
[----:B------:R-:W-:Y:S01]  /*3510*/  HMMA.16816.F32 R32, R12, R40, R60 ;  /* 0x000000280c20723c */ /* 0x000fe2000000183c */
[----:B------:R-:W3:Y:S03]  /*3520*/  LDSM.16.M88.4 R40, [R217+0x5000] ;  /* 0x00500000d928783b */ /* 0x000ee60000000200 */
[----:B------:R2:W-:Y:S04]  /*3530*/  MUFU.TANH R177, R2 ;  /* 0x0000000200b17308 */ /* 0x0005e80000002400 */
[----:B-1----:R-:W-:Y:S01]  /*3540*/  HMMA.16816.F32 R60, R16, R56, R172 ;  /* 0x00000038103c723c */ /* 0x002fe200000018ac */
[----:B--2---:R-:W-:-:S05]  /*3550*/  LOP3.LUT R2, R130, 0xffffffe0, RZ, 0xc0, !PT ;  /* 0xffffffe082027812 */ /* 0x004fca00078ec0ff */
[C---:B------:R-:W-:Y:S02]  /*3560*/  IMAD.IADD R2, R168.reuse, 0x1, -R2 ;  /* 0x00000001a8027824 */ /* 0x040fe400078e0a02 */
[----:B------:R-:W-:-:S03]  /*3570*/  IMAD.SHL.U32 R168, R168, 0x2, RZ ;  /* 0x00000002a8a87824 */ /* 0x000fc600078e00ff */
[----:B------:R-:W-:-:S04]  /*3580*/  SHF.R.S32.HI R5, RZ, 0x1f, R2 ;  /* 0x0000001fff057819 */ /* 0x000fc80000011402 */
[----:B------:R-:W-:Y:S01]  /*3590*/  LEA.HI R2, R5, R2, RZ, 0x2 ;  /* 0x0000000205027211 */ /* 0x000fe200078f10ff */
[----:B------:R-:W-:-:S03]  /*35a0*/  FMUL.FTZ R5, R26, c[0x0][0x2ec] ;  /* 0x0000bb001a057a20 */ /* 0x000fc60000410000 */
[----:B------:R-:W-:Y:S01]  /*35b0*/  SHF.R.S32.HI R7, RZ, 0x2, R2 ;  /* 0x00000002ff077819 */ /* 0x000fe20000011402 */
[----:B------:R1:W-:Y:S01]  /*35c0*/  MUFU.TANH R67, R5 ;  /* 0x0000000500437308 */ /* 0x0003e20000002400 */
[----:B------:R-:W-:Y:S02]  /*35d0*/  IADD3 R2, R207, -0x1, RZ ;  /* 0xffffffffcf027810 */ /* 0x000fe40007ffe0ff */
[----:B------:R-:W-:Y:S01]  /*35e0*/  IADD3 R3, R6, 0x1, R7 ;  /* 0x0000000106037810 */ /* 0x000fe20007ffe007 */
[----:B------:R2:W-:Y:S01]  /*35f0*/  STL [R1+0x30], R7 ;  /* 0x0000300701007387 */ /* 0x0005e20000100800 */
[C---:B------:R-:W-:Y:S01]  /*3600*/  ISETP.GT.AND P0, PT, R2.reuse, R252, PT ;  /* 0x000000fc0200720c */ /* 0x040fe20003f04270 */
[----:B------:R-:W-:Y:S01]  /*3610*/  IMAD.SHL.U32 R64, R2, 0x100, RZ ;  /* 0x0000010002407824 */ /* 0x000fe200078e00ff */
[----:B------:R-:W-:Y:S01]  /*3620*/  IADD3 R3, R128, -c[0x0][0x214], R3 ;  /* 0x8000850080037a10 */ /* 0x000fe20007ffe003 */
[----:B------:R-:W-:Y:S02]  /*3630*/  FMUL.FTZ R6, R27, c[0x0][0x2ec] ;  /* 0x0000bb001b067a20 */ /* 0x000fe40000410000 */
[----:B---3--:R-:W-:Y:S01]  /*3640*/  HMMA.16816.F32 R24, R12, R40, R68 ;  /* 0x000000280c18723c */ /* 0x008fe20000001844 */
[----:B------:R-:W-:Y:S01]  /*3650*/  IADD3 R20, R3, c[0x0][0x2e8], RZ ;  /* 0x0000ba0003147a10 */ /* 0x000fe20007ffe0ff */
[----:B------:R3:W2:Y:S01]  /*3660*/  MUFU.TANH R169, R6 ;  /* 0x0000000600a97308 */ /* 0x0006a20000002400 */
[----:B------:R-:W-:-:S02]  /*3670*/  LOP3.LUT R2, R64, 0x6, R168, 0xf8, !PT ;  /* 0x0000000640027812 */ /* 0x000fc400078ef8a8 */
[C---:B------:R-:W-:Y:S02]  /*3680*/  IADD3 R21, R20.reuse, 0x8, RZ ;  /* 0x0000000814157810 */ /* 0x040fe40007ffe0ff */
[----:B-1----:R-:W-:Y:S01]  /*3690*/  SHF.R.S32.HI R5, RZ, 0x1f, R130 ;  /* 0x0000001fff057819 */ /* 0x002fe20000011482 */
[----:B------:R-:W-:Y:S02]  /*36a0*/  HMMA.16816.F32 R68, R16, R52, R160 ;  /* 0x000000341044723c */ /* 0x000fe400000018a0 */
[----:B------:R1:W1:Y:S01]  /*36b0*/  MUFU.TANH R168, R22 ;  /* 0x0000001600a87308 */ /* 0x0002620000002400 */
[----:B------:R-:W-:Y:S02]  /*36c0*/  LEA.HI R3, R5, R129, RZ, 0x2 ;  /* 0x0000008105037211 */ /* 0x000fe400078f10ff */
[----:B------:R-:W-:-:S03]  /*36d0*/  IMNMX R5, R20, R128, PT ;  /* 0x0000008014057217 */ /* 0x000fc60003800200 */
[----:B------:R-:W-:Y:S01]  /*36e0*/  HMMA.16816.F32 R52, R16, R54, R164 ;  /* 0x000000361034723c */ /* 0x000fe200000018a4 */
[----:B---3--:R-:W-:Y:S02]  /*36f0*/  LOP3.LUT R6, R2, 0x1, RZ, 0xfc, !PT ;  /* 0x0000000102067812 */ /* 0x008fe400078efcff */
[----:B--2---:R-:W-:Y:S02]  /*3700*/  LOP3.LUT R7, R3, 0xfffffffc, RZ, 0xc0, !PT ;  /* 0xfffffffc03077812 */ /* 0x004fe400078ec0ff */
[----:B------:R-:W-:Y:S02]  /*3710*/  IMNMX R3, R21, R128, PT ;  /* 0x0000008015037217 */ /* 0x000fe40003800200 */
[C---:B------:R-:W-:Y:S01]  /*3720*/  ISETP.GE.AND P5, PT, R6.reuse, R5, PT ;  /* 0x000000050600720c */ /* 0x040fe20003fa6270 */
[----:B------:R-:W-:Y:S01]  /*3730*/  IMAD.IADD R7, R129, 0x1, -R7 ;  /* 0x0000000181077824 */ /* 0x000fe200078e0a07 */
[----:B-1----:R-:W-:Y:S01]  /*3740*/  HMMA.16816.F32 R20, R8, R48, R32 ;  /* 0x000000300814723c */ /* 0x002fe20000001820 */
[----:B------:R-:W-:-:S02]  /*3750*/  ISETP.GE.AND P2, PT, R6, R3, PT ;  /* 0x000000030600720c */ /* 0x000fc40003f46270 */
[----:B------:R-:W-:Y:S01]  /*3760*/  LOP3.LUT R6, R2, 0x9, RZ, 0xfc, !PT ;  /* 0x0000000902067812 */ /* 0x000fe200078efcff */
[----:B------:R1:W-:Y:S01]  /*3770*/  STL [R1+0x34], R7 ;  /* 0x0000340701007387 */ /* 0x0003e20000100800 */
[----:B----4-:R-:W-:Y:S02]  /*3780*/  FSEL R104, R246, -INF , !P2 ;  /* 0xff800000f6687808 */ /* 0x010fe40005000000 */
[----:B------:R-:W-:Y:S01]  /*3790*/  FSEL R106, R247, -INF , !P5 ;  /* 0xff800000f76a7808 */ /* 0x000fe20006800000 */
[----:B------:R-:W-:Y:S01]  /*37a0*/  HMMA.16816.F32 R32, R12, R42, R84 ;  /* 0x0000002a0c20723c */ /* 0x000fe20000001854 */
[-C--:B------:R-:W-:Y:S01]  /*37b0*/  ISETP.GE.AND P1, PT, R2, R3.reuse, PT ;  /* 0x000000030200720c */ /* 0x080fe20003f26270 */
[----:B------:R-:W-:Y:S01]  /*37c0*/  LDSM.16.M88.4 R40, [R217+0x6000] ;  /* 0x00600000d928783b */ /* 0x000fe20000000200 */
[----:B------:R-:W-:Y:S02]  /*37d0*/  ISETP.GE.AND P5, PT, R6, R3, PT ;  /* 0x000000030600720c */ /* 0x000fe40003fa6270 */
[----:B------:R-:W-:-:S02]  /*37e0*/  FSEL R108, R245, -INF , !P1 ;  /* 0xff800000f56c7808 */ /* 0x000fc40004800000 */
[----:B-----5:R-:W-:Y:S01]  /*37f0*/  FSEL R111, R240, -INF , !P5 ;  /* 0xff800000f06f7808 */ /* 0x020fe20006800000 */
[----:B------:R-:W-:Y:S01]  /*3800*/  HMMA.16816.F32 R16, R16, R58, R188 ;  /* 0x0000003a1010723c */ /* 0x000fe200000018bc */
[----:B------:R-:W-:Y:S02]  /*3810*/  ISETP.GE.AND P1, PT, R6, R5, PT ;  /* 0x000000050600720c */ /* 0x000fe40003f26270 */
[----:B------:R-:W-:Y:S02]  /*3820*/  LOP3.LUT R6, R2, 0x11, RZ, 0xfc, !PT ;  /* 0x0000001102067812 */ /* 0x000fe400078efcff */
[----:B------:R-:W-:Y:S02]  /*3830*/  FSEL R109, R243, -INF , !P1 ;  /* 0xff800000f36d7808 */ /* 0x000fe40004800000 */
[----:B------:R-:W-:Y:S01]  /*3840*/  ISETP.GE.AND P1, PT, R6, R3, PT ;  /* 0x000000030600720c */ /* 0x000fe20003f26270 */
[----:B------:R-:W-:Y:S02]  /*3850*/  FMUL.FTZ R21, R21, c[0x0][0x2ec] ;  /* 0x0000bb0015157a20 */ /* 0x000fe40000410000 */
[----:B------:R-:W-:Y:S01]  /*3860*/  FMUL.FTZ R23, R23, c[0x0][0x2ec] ;  /* 0x0000bb0017177a20 */ /* 0x000fe20000410000 */
[----:B------:R-:W-:Y:S01]  /*3870*/  FSEL R117, R234, -INF , !P1 ;  /* 0xff800000ea757808 */ /* 0x000fe20004800000 */
[----:B------:R-:W-:Y:S01]  /*3880*/  MUFU.TANH R135, R21 ;  /* 0x0000001500877308 */ /* 0x000fe20000002400 */
[----:B-1----:R-:W-:-:S02]  /*3890*/  LOP3.LUT R7, R2, 0x8, RZ, 0xfc, !PT ;  /* 0x0000000802077812 */ /* 0x002fc400078efcff */
[----:B------:R-:W-:Y:S02]  /*38a0*/  IADD3 R234, R217, 0x1800, RZ ;  /* 0x00001800d9ea7810 */ /* 0x000fe40007ffe0ff */
[C---:B------:R-:W-:Y:S02]  /*38b0*/  ISETP.GE.AND P4, PT, R7.reuse, R5, PT ;  /* 0x000000050700720c */ /* 0x040fe40003f86270 */
[----:B------:R-:W-:Y:S01]  /*38c0*/  ISETP.GE.AND P3, PT, R7, R3, PT ;  /* 0x000000030700720c */ /* 0x000fe20003f66270 */
[----:B------:R-:W-:Y:S01]  /*38d0*/  FMUL.FTZ R7, R30, c[0x0][0x2ec] ;  /* 0x0000bb001e077a20 */ /* 0x000fe20000410000 */
[----:B------:R-:W-:Y:S01]  /*38e0*/  FSEL R110, R244, -INF , !P4 ;  /* 0xff800000f46e7808 */ /* 0x000fe20006000000 */
[----:B------:R-:W-:Y:S01]  /*38f0*/  HMMA.16816.F32 R28, R8, R50, R44 ;  /* 0x00000032081c723c */ /* 0x000fe2000000182c */
[----:B------:R-:W1:Y:S01]  /*3900*/  LDSM.16.M88.4 R48, [R217+0x5800] ;  /* 0x00580000d930783b */ /* 0x000e620000000200 */
[----:B------:R2:W3:Y:S01]  /*3910*/  MUFU.TANH R65, R7 ;  /* 0x0000000700417308 */ /* 0x0004e20000002400 */
[----:B------:R-:W-:-:S02]  /*3920*/  FSEL R113, R236, -INF , !P3 ;  /* 0xff800000ec717808 */ /* 0x000fc40005800000 */
[----:B------:R-:W4:Y:S01]  /*3930*/  LDSM.16.M88.4 R44, [R214+0x5800] ;  /* 0x00580000d62c783b */ /* 0x000f220000000200 */
[----:B------:R-:W-:Y:S02]  /*3940*/  ISETP.GE.AND P3, PT, R6, R5, PT ;  /* 0x000000050600720c */ /* 0x000fe40003f66270 */
[----:B------:R-:W-:Y:S02]  /*3950*/  LOP3.LUT R6, R2, 0x19, RZ, 0xfc, !PT ;  /* 0x0000001902067812 */ /* 0x000fe400078efcff */
[----:B------:R-:W-:Y:S01]  /*3960*/  FSEL R114, R231, -INF , !P3 ;  /* 0xff800000e7727808 */ /* 0x000fe20005800000 */
[----:B------:R-:W-:Y:S01]  /*3970*/  MUFU.TANH R134, R23 ;  /* 0x0000001700867308 */ /* 0x000fe20000002400 */
[----:B------:R-:W-:Y:S02]  /*3980*/  ISETP.GE.AND P3, PT, R6, R3, PT ;  /* 0x000000030600720c */ /* 0x000fe40003f66270 */
[----:B------:R-:W-:Y:S02]  /*3990*/  IADD3 R236, R217, 0x800, RZ ;  /* 0x00000800d9ec7810 */ /* 0x000fe40007ffe0ff */
[----:B------:R-:W-:-:S02]  /*39a0*/  FSEL R119, R239, -INF , !P3 ;  /* 0xff800000ef777808 */ /* 0x000fc40005800000 */
[----:B--2---:R-:W-:Y:S02]  /*39b0*/  LOP3.LUT R7, R2, 0x10, RZ, 0xfc, !PT ;  /* 0x0000001002077812 */ /* 0x004fe400078efcff */
[----:B------:R-:W-:Y:S02]  /*39c0*/  IADD3 R231, R217, 0x3000, RZ ;  /* 0x00003000d9e77810 */ /* 0x000fe40007ffe0ff */
[C---:B------:R-:W-:Y:S02]  /*39d0*/  ISETP.GE.AND P2, PT, R7.reuse, R5, PT ;  /* 0x000000050700720c */ /* 0x040fe40003f46270 */
[----:B------:R-:W-:Y:S01]  /*39e0*/  ISETP.GE.AND P4, PT, R7, R3, PT ;  /* 0x000000030700720c */ /* 0x000fe20003f86270 */
[----:B------:R-:W-:Y:S01]  /*39f0*/  FMUL.FTZ R7, R20, c[0x0][0x2ec] ;  /* 0x0000bb0014077a20 */ /* 0x000fe20000410000 */
[----:B------:R-:W-:Y:S01]  /*3a00*/  FSEL R112, R235, -INF , !P2 ;  /* 0xff800000eb707808 */ /* 0x000fe20005000000 */
[----:B------:R-:W-:Y:S01]  /*3a10*/  FMUL.FTZ R28, R28, c[0x0][0x2ec] ;  /* 0x0000bb001c1c7a20 */ /* 0x000fe20000410000 */
[----:B------:R-:W-:Y:S01]  /*3a20*/  FSEL R118, R125, -INF , !P4 ;  /* 0xff8000007d767808 */ /* 0x000fe20006000000 */
[----:B------:R2:W5:Y:S01]  /*3a30*/  MUFU.TANH R154, R7 ;  /* 0x00000007009a7308 */ /* 0x0005620000002400 */
[----:B------:R-:W-:Y:S01]  /*3a40*/  FMUL.FTZ R31, R31, c[0x0][0x2ec] ;  /* 0x0000bb001f1f7a20 */ /* 0x000fe20000410000 */
[----:B------:R-:W-:-:S02]  /*3a50*/  ISETP.GE.AND P4, PT, R6, R5, PT ;  /* 0x000000050600720c */ /* 0x000fc40003f86270 */
[----:B------:R-:W-:Y:S02]  /*3a60*/  LOP3.LUT R6, R2, 0x21, RZ, 0xfc, !PT ;  /* 0x0000002102067812 */ /* 0x000fe400078efcff */
[----:B------:R-:W-:Y:S02]  /*3a70*/  FSEL R116, R225, -INF , !P4 ;  /* 0xff800000e1747808 */ /* 0x000fe40006000000 */
[----:B------:R-:W-:Y:S01]  /*3a80*/  MUFU.TANH R127, R28 ;  /* 0x0000001c007f7308 */ /* 0x000fe20000002400 */
[----:B------:R-:W-:Y:S02]  /*3a90*/  ISETP.GE.AND P4, PT, R6, R3, PT ;  /* 0x000000030600720c */ /* 0x000fe40003f86270 */
[C---:B------:R-:W-:Y:S02]  /*3aa0*/  IADD3 R235, R217.reuse, 0x1000, RZ ;  /* 0x00001000d9eb7810 */ /* 0x040fe40007ffe0ff */
[----:B------:R-:W-:Y:S02]  /*3ab0*/  FSEL R130, R242, -INF , !P4 ;  /* 0xff800000f2827808 */ /* 0x000fe40006000000 */
[----:B------:R-:W-:Y:S01]  /*3ac0*/  IADD3 R225, R217, 0x6000, RZ ;  /* 0x00006000d9e17810 */ /* 0x000fe20007ffe0ff */
[----:B------:R-:W-:Y:S01]  /*3ad0*/  MUFU.TANH R121, R31 ;  /* 0x0000001f00797308 */ /* 0x000fe20000002400 */
[----:B--2---:R-:W-:-:S04]  /*3ae0*/  LOP3.LUT R7, R2, 0x18, RZ, 0xfc, !PT ;  /* 0x0000001802077812 */ /* 0x004fc800078efcff */
[C---:B------:R-:W-:Y:S02]  /*3af0*/  ISETP.GE.AND P5, PT, R7.reuse, R5, PT ;  /* 0x000000050700720c */ /* 0x040fe40003fa6270 */
[----:B------:R-:W-:Y:S01]  /*3b00*/  ISETP.GE.AND P2, PT, R7, R3, PT ;  /* 0x000000030700720c */ /* 0x000fe20003f46270 */
[----:B------:R-:W-:Y:S01]  /*3b10*/  FMUL.FTZ R7, R22, c[0x0][0x2ec] ;  /* 0x0000bb0016077a20 */ /* 0x000fe20000410000 */
[----:B------:R-:W-:Y:S01]  /*3b20*/  FSEL R115, R226, -INF , !P5 ;  /* 0xff800000e2737808 */ /* 0x000fe20006800000 */
[----:B------:R-:W-:Y:S01]  /*3b30*/  HMMA.16816.F32 R20, R8, R36, R24 ;  /* 0x000000240814723c */ /* 0x000fe20000001818 */
[----:B------:R-:W-:Y:S01]  /*3b40*/  FSEL R120, R124, -INF , !P2 ;  /* 0xff8000007c787808 */ /* 0x000fe20005000000 */
[----:B------:R2:W1:Y:S01]  /*3b50*/  MUFU.TANH R132, R7 ;  /* 0x0000000700847308 */ /* 0x0004620000002400 */
[----:B------:R-:W-:Y:S02]  /*3b60*/  ISETP.GE.AND P2, PT, R6, R5, PT ;  /* 0x000000050600720c */ /* 0x000fe40003f46270 */
[----:B------:R-:W-:-:S02]  /*3b70*/  LOP3.LUT R6, R2, 0x29, RZ, 0xfc, !PT ;  /* 0x0000002902067812 */ /* 0x000fc400078efcff */
[----:B------:R-:W-:Y:S01]  /*3b80*/  FMUL.FTZ R24, R29, c[0x0][0x2ec] ;  /* 0x0000bb001d187a20 */ /* 0x000fe20000410000 */
[----:B------:R-:W-:Y:S02]  /*3b90*/  FSEL R125, R229, -INF , !P2 ;  /* 0xff800000e57d7808 */ /* 0x000fe40005000000 */
[----:B------:R-:W-:Y:S01]  /*3ba0*/  ISETP.GE.AND P2, PT, R6, R3, PT ;  /* 0x000000030600720c */ /* 0x000fe20003f46270 */
[----:B------:R1:W-:Y:S01]  /*3bb0*/  MUFU.TANH R123, R24 ;  /* 0x00000018007b7308 */ /* 0x0003e20000002400 */
[----:B------:R-:W-:Y:S02]  /*3bc0*/  IADD3 R229, R217, 0x4000, RZ ;  /* 0x00004000d9e57810 */ /* 0x000fe40007ffe0ff */
[----:B------:R-:W-:Y:S02]  /*3bd0*/  FSEL R128, R233, -INF , !P2 ;  /* 0xff800000e9807808 */ /* 0x000fe40005000000 */
[----:B------:R-:W-:Y:S02]  /*3be0*/  IADD3 R233, R217, 0x2000, RZ ;  /* 0x00002000d9e97810 */ /* 0x000fe40007ffe0ff */
[----:B--2---:R-:W-:-:S02]  /*3bf0*/  LOP3.LUT R7, R2, 0x20, RZ, 0xfc, !PT ;  /* 0x0000002002077812 */ /* 0x004fc400078efcff */
[----:B------:R-:W-:Y:S02]  /*3c00*/  IADD3 R226, R217, 0x5800, RZ ;  /* 0x00005800d9e27810 */ /* 0x000fe40007ffe0ff */
[C---:B------:R-:W-:Y:S02]  /*3c10*/  ISETP.GE.AND P1, PT, R7.reuse, R5, PT ;  /* 0x000000050700720c */ /* 0x040fe40003f26270 */
[----:B------:R-:W-:Y:S01]  /*3c20*/  ISETP.GE.AND P5, PT, R7, R3, PT ;  /* 0x000000030700720c */ /* 0x000fe20003fa6270 */
[----:B------:R-:W-:Y:S01]  /*3c30*/  FMUL.FTZ R20, R20, c[0x0][0x2ec] ;  /* 0x0000bb0014147a20 */ /* 0x000fe20000410000 */
[----:B------:R-:W-:Y:S01]  /*3c40*/  LOP3.LUT R7, R2, 0x28, RZ, 0xfc, !PT ;  /* 0x0000002802077812 */ /* 0x000fe200078efcff */
[----:B-1----:R-:W-:Y:S01]  /*3c50*/  HMMA.16816.F32 R24, R12, R48, R76 ;  /* 0x000000300c18723c */ /* 0x002fe2000000184c */
[----:B------:R-:W-:Y:S01]  /*3c60*/  FSEL R122, R230, -INF , !P1 ;  /* 0xff800000e67a7808 */ /* 0x000fe20004800000 */
[----:B------:R-:W-:Y:S01]  /*3c70*/  MUFU.TANH R103, R20 ;  /* 0x0000001400677308 */ /* 0x000fe20000002400 */
[----:B------:R-:W-:Y:S01]  /*3c80*/  ISETP.GE.AND P3, PT, R7, R5, PT ;  /* 0x000000050700720c */ /* 0x000fe20003f66270 */
[----:B------:R-:W-:Y:S01]  /*3c90*/  FMUL.FTZ R21, R21, c[0x0][0x2ec] ;  /* 0x0000bb0015157a20 */ /* 0x000fe20000410000 */
[----:B------:R-:W-:Y:S01]  /*3ca0*/  ISETP.GE.AND P1, PT, R7, R3, PT ;  /* 0x000000030700720c */ /* 0x000fe20003f26270 */
[----:B------:R-:W-:Y:S01]  /*3cb0*/  FMUL.FTZ R7, R30, c[0x0][0x2ec] ;  /* 0x0000bb001e077a20 */ /* 0x000fe20000410000 */
[----:B------:R-:W-:Y:S01]  /*3cc0*/  FSEL R131, R131, -INF , !P5 ;  /* 0xff80000083837808 */ /* 0x000fe20006800000 */
[----:B------:R-:W-:Y:S01]  /*3cd0*/  HMMA.16816.F32 R28, R8, R38, R32 ;  /* 0x00000026081c723c */ /* 0x000fe20000001820 */
[----:B------:R-:W-:Y:S01]  /*3ce0*/  FSEL R124, R238, -INF , !P3 ;  /* 0xff800000ee7c7808 */ /* 0x000fe20005800000 */
[----:B------:R1:W2:Y:S01]  /*3cf0*/  MUFU.TANH R107, R7 ;  /* 0x00000007006b7308 */ /* 0x0002a20000002400 */
[----:B------:R-:W-:Y:S01]  /*3d00*/  ISETP.GE.AND P5, PT, R6, R5, PT ;  /* 0x000000050600720c */ /* 0x000fe20003fa6270 */
[----:B------:R-:W-:Y:S01]  /*3d10*/  FMUL.FTZ R23, R23, c[0x0][0x2ec] ;  /* 0x0000bb0017177a20 */ /* 0x000fe20000410000 */
[----:B------:R-:W-:Y:S01]  /*3d20*/  LOP3.LUT R6, R2, 0x31, RZ, 0xfc, !PT ;  /* 0x0000003102067812 */ /* 0x000fe200078efcff */
[----:B------:R-:W2:Y:S01]  /*3d30*/  LDSM.16.M88.4 R36, [R214+0x6000] ;  /* 0x00600000d624783b */ /* 0x000ea20000000200 */
[----:B------:R-:W-:-:S02]  /*3d40*/  FSEL R129, R222, -INF , !P1 ;  /* 0xff800000de817808 */ /* 0x000fc40004800000 */
[----:B------:R-:W-:Y:S01]  /*3d50*/  FSEL R126, R228, -INF , !P5 ;  /* 0xff800000e47e7808 */ /* 0x000fe20006800000 */
[----:B------:R-:W2:Y:S01]  /*3d60*/  MUFU.TANH R102, R21 ;  /* 0x0000001500667308 */ /* 0x000ea20000002400 */
[C---:B------:R-:W-:Y:S02]  /*3d70*/  ISETP.GE.AND P1, PT, R6.reuse, R5, PT ;  /* 0x000000050600720c */ /* 0x040fe40003f26270 */
[----:B------:R-:W-:Y:S02]  /*3d80*/  ISETP.GE.AND P5, PT, R6, R3, PT ;  /* 0x000000030600720c */ /* 0x000fe40003fa6270 */
[----:B------:R-:W-:Y:S01]  /*3d90*/  LOP3.LUT R6, R2, 0x39, RZ, 0xfc, !PT ;  /* 0x0000003902067812 */ /* 0x000fe200078efcff */
[----:B----4-:R-:W-:Y:S01]  /*3da0*/  HMMA.16816.F32 R32, R8, R44, R24 ;  /* 0x0000002c0820723c */ /* 0x010fe20000001818 */
[----:B------:R-:W-:Y:S01]  /*3db0*/  FSEL R137, R224, -INF , !P1 ;  /* 0xff800000e0897808 */ /* 0x000fe20004800000 */
[----:B------:R-:W-:Y:S01]  /*3dc0*/  MUFU.TANH R105, R23 ;  /* 0x0000001700697308 */ /* 0x000fe20000002400 */
[----:B-1----:R-:W-:-:S02]  /*3dd0*/  LOP3.LUT R7, R2, 0x30, RZ, 0xfc, !PT ;  /* 0x0000003002077812 */ /* 0x002fc400078efcff */
[----:B------:R-:W-:Y:S02]  /*3de0*/  FSEL R141, R241, -INF , !P5 ;  /* 0xff800000f18d7808 */ /* 0x000fe40006800000 */
[C---:B------:R-:W-:Y:S01]  /*3df0*/  ISETP.GE.AND P4, PT, R7.reuse, R5, PT ;  /* 0x000000050700720c */ /* 0x040fe20003f86270 */
[----:B------:R-:W-:Y:S01]  /*3e00*/  FMUL.FTZ R20, R28, c[0x0][0x2ec] ;  /* 0x0000bb001c147a20 */ /* 0x000fe20000410000 */
[----:B------:R-:W-:Y:S01]  /*3e10*/  ISETP.GE.AND P3, PT, R7, R3, PT ;  /* 0x000000030700720c */ /* 0x000fe20003f66270 */
[----:B------:R-:W-:Y:S01]  /*3e20*/  FMUL.FTZ R24, R30, c[0x0][0x2ec] ;  /* 0x0000bb001e187a20 */ /* 0x000fe20000410000 */
[----:B------:R-:W-:Y:S01]  /*3e30*/  LOP3.LUT R7, R2, 0x38, RZ, 0xfc, !PT ;  /* 0x0000003802077812 */ /* 0x000fe200078efcff */
[----:B------:R1:W-:Y:S01]  /*3e40*/  MUFU.TANH R101, R20 ;  /* 0x0000001400657308 */ /* 0x0003e20000002400 */
[----:B------:R-:W-:Y:S02]  /*3e50*/  FSEL R133, R227, -INF , !P4 ;  /* 0xff800000e3857808 */ /* 0x000fe40006000000 */
[----:B------:R-:W-:-:S02]  /*3e60*/  ISETP.GE.AND P2, PT, R7, R5, PT ;  /* 0x000000050700720c */ /* 0x000fc40003f46270 */
[----:B------:R-:W-:Y:S02]  /*3e70*/  ISETP.GE.AND P4, PT, R7, R3, PT ;  /* 0x000000030700720c */ /* 0x000fe40003f86270 */
[----:B------:R-:W-:Y:S02]  /*3e80*/  LOP3.LUT R7, R2, 0x40, RZ, 0xfc, !PT ;  /* 0x0000004002077812 */ /* 0x000fe400078efcff */
[----:B------:R-:W-:Y:S02]  /*3e90*/  FSEL R142, R213, -INF , !P3 ;  /* 0xff800000d58e7808 */ /* 0x000fe40005800000 */
[----:B------:R-:W-:Y:S01]  /*3ea0*/  FSEL R136, R232, -INF , !P2 ;  /* 0xff800000e8887808 */ /* 0x000fe20005000000 */
[----:B------:R-:W-:Y:S01]  /*3eb0*/  FMUL.FTZ R32, R32, c[0x0][0x2ec] ;  /* 0x0000bb0020207a20 */ /* 0x000fe20000410000 */
[C---:B------:R-:W-:Y:S02]  /*3ec0*/  ISETP.GE.AND P3, PT, R6.reuse, R5, PT ;  /* 0x000000050600720c */ /* 0x040fe40003f66270 */
[----:B------:R-:W-:Y:S01]  /*3ed0*/  ISETP.GE.AND P1, PT, R6, R3, PT ;  /* 0x000000030600720c */ /* 0x000fe20003f26270 */
[----:B------:R-:W-:Y:S01]  /*3ee0*/  FMUL.FTZ R6, R22, c[0x0][0x2ec] ;  /* 0x0000bb0016067a20 */ /* 0x000fe20000410000 */
[C---:B------:R-:W-:Y:S01]  /*3ef0*/  ISETP.GE.AND P5, PT, R7.reuse, R5, PT ;  /* 0x000000050700720c */ /* 0x040fe20003fa6270 */
[----:B-1----:R-:W-:Y:S01]  /*3f00*/  HMMA.16816.F32 R20, R12, R50, R88 ;  /* 0x000000320c14723c */ /* 0x002fe20000001858 */
[----:B------:R-:W-:Y:S01]  /*3f10*/  ISETP.GE.AND P2, PT, R7, R3, PT ;  /* 0x000000030700720c */ /* 0x000fe20003f46270 */
[----:B------:R1:W4:Y:S01]  /*3f20*/  MUFU.TANH R100, R6 ;  /* 0x0000000600647308 */ /* 0x0003220000002400 */
[----:B------:R-:W-:Y:S01]  /*3f30*/  LOP3.LUT R7, R2, 0x48, RZ, 0xfc, !PT ;  /* 0x0000004802077812 */ /* 0x000fe200078efcff */
[----:B------:R-:W-:Y:S01]  /*3f40*/  LDSM.16.M88.4 R48, [R217+0x7000] ;  /* 0x00700000d930783b */ /* 0x000fe20000000200 */
[----:B------:R-:W-:-:S02]  /*3f50*/  FSEL R139, R212, -INF , !P1 ;  /* 0xff800000d48b7808 */ /* 0x000fc40004800000 */
[----:B------:R-:W-:Y:S02]  /*3f60*/  FSEL R143, R210, -INF , !P5 ;  /* 0xff800000d28f7808 */ /* 0x000fe40006800000 */
[C---:B------:R-:W-:Y:S01]  /*3f70*/  ISETP.GE.AND P1, PT, R7.reuse, R5, PT ;  /* 0x000000050700720c */ /* 0x040fe20003f26270 */
[----:B------:R2:W-:Y:S01]  /*3f80*/  MUFU.TANH R90, R24 ;  /* 0x00000018005a7308 */ /* 0x0005e20000002400 */
[----:B------:R-:W-:Y:S01]  /*3f90*/  ISETP.GE.AND P5, PT, R7, R3, PT ;  /* 0x000000030700720c */ /* 0x000fe20003fa6270 */
[----:B------:R-:W-:Y:S01]  /*3fa0*/  FMUL.FTZ R7, R29, c[0x0][0x2ec] ;  /* 0x0000bb001d077a20 */ /* 0x000fe20000410000 */
[----:B------:R-:W-:Y:S02]  /*3fb0*/  FSEL R140, R211, -INF , !P4 ;  /* 0xff800000d38c7808 */ /* 0x000fe40006000000 */
[----:B------:R-:W-:Y:S02]  /*3fc0*/  FSEL R138, R223, -INF , !P3 ;  /* 0xff800000df8a7808 */ /* 0x000fe40005800000 */
[----:B------:R-:W-:Y:S01]  /*3fd0*/  FSEL R150, R145, -INF , !P2 ;  /* 0xff80000091967808 */ /* 0x000fe20005000000 */
[----:B------:R3:W-:Y:S01]  /*3fe0*/  MUFU.TANH R91, R7 ;  /* 0x00000007005b7308 */ /* 0x0007e20000002400 */
[----:B-1----:R-:W-:-:S02]  /*3ff0*/  LOP3.LUT R6, R2, 0x41, RZ, 0xfc, !PT ;  /* 0x0000004102067812 */ /* 0x002fc400078efcff */
[----:B------:R-:W-:Y:S02]  /*4000*/  FSEL R144, R144, -INF , !P1 ;  /* 0xff80000090907808 */ /* 0x000fe40004800000 */
[C---:B------:R-:W-:Y:S02]  /*4010*/  ISETP.GE.AND P4, PT, R6.reuse, R5, PT ;  /* 0x000000050600720c */ /* 0x040fe40003f86270 */
[----:B------:R-:W-:Y:S01]  /*4020*/  ISETP.GE.AND P3, PT, R6, R3, PT ;  /* 0x000000030600720c */ /* 0x000fe20003f66270 */
[----:B--2---:R-:W-:Y:S01]  /*4030*/  HMMA.16816.F32 R24, R8, R46, R20 ;  /* 0x0000002e0818723c */ /* 0x004fe20000001814 */
[----:B------:R-:W-:Y:S01]  /*4040*/  LOP3.LUT R6, R2, 0x49, RZ, 0xfc, !PT ;  /* 0x0000004902067812 */ /* 0x000fe200078efcff */
[----:B------:R-:W-:Y:S01]  /*4050*/  MUFU.TANH R88, R32 ;  /* 0x0000002000587308 */ /* 0x000fe20000002400 */
[----:B------:R-:W-:Y:S01]  /*4060*/  FSEL R145, R209, -INF , !P4 ;  /* 0xff800000d1917808 */ /* 0x000fe20006000000 */
[----:B------:R-:W-:Y:S01]  /*4070*/  LDSM.16.M88.4 R44, [R214+0x7000] ;  /* 0x00700000d62c783b */ /* 0x000fe20000000200 */
[----:B------:R-:W-:-:S02]  /*4080*/  FSEL R149, R208, -INF , !P3 ;  /* 0xff800000d0957808 */ /* 0x000fc40005800000 */
[----:B------:R-:W-:Y:S01]  /*4090*/  ISETP.GE.AND P2, PT, R6, R5, PT ;  /* 0x000000050600720c */ /* 0x000fe20003f46270 */
[----:B------:R-:W-:Y:S01]  /*40a0*/  FMUL.FTZ R20, R33, c[0x0][0x2ec] ;  /* 0x0000bb0021147a20 */ /* 0x000fe20000410000 */
[----:B---3--:R-:W-:Y:S02]  /*40b0*/  LOP3.LUT R7, R2, 0x50, RZ, 0xfc, !PT ;  /* 0x0000005002077812 */ /* 0x008fe400078efcff */
[----:B------:R-:W-:Y:S01]  /*40c0*/  ISETP.GE.AND P4, PT, R6, R3, PT ;  /* 0x000000030600720c */ /* 0x000fe20003f86270 */
[----:B------:R1:W-:Y:S01]  /*40d0*/  MUFU.TANH R87, R20 ;  /* 0x0000001400577308 */ /* 0x0003e20000002400 */
[C---:B------:R-:W-:Y:S02]  /*40e0*/  ISETP.GE.AND P3, PT, R7.reuse, R5, PT ;  /* 0x000000050700720c */ /* 0x040fe40003f66270 */
[----:B------:R-:W-:Y:S01]  /*40f0*/  ISETP.GE.AND P1, PT, R7, R3, PT ;  /* 0x000000030700720c */ /* 0x000fe20003f26270 */
[----:B------:R-:W-:Y:S01]  /*4100*/  FMUL.FTZ R7, R31, c[0x0][0x2ec] ;  /* 0x0000bb001f077a20 */ /* 0x000fe20000410000 */
[----:B------:R-:W-:Y:S01]  /*4110*/  LOP3.LUT R6, R2, 0x51, RZ, 0xfc, !PT ;  /* 0x0000005102067812 */ /* 0x000fe200078efcff */
[----:B------:R-:W-:Y:S01]  /*4120*/  HMMA.16816.F32 R28, R12, R40, R72 ;  /* 0x000000280c1c723c */ /* 0x000fe20000001848 */
[----:B------:R-:W-:Y:S01]  /*4130*/  FSEL R148, R146, -INF , !P5 ;  /* 0xff80000092947808 */ /* 0x000fe20006800000 */
[----:B------:R2:W3:Y:S01]  /*4140*/  MUFU.TANH R89, R7 ;  /* 0x0000000700597308 */ /* 0x0004e20000002400 */
[----:B------:R-:W-:-:S02]  /*4150*/  ISETP.GE.AND P5, PT, R6, R5, PT ;  /* 0x000000050600720c */ /* 0x000fc40003fa6270 */
[----:B------:R-:W-:Y:S01]  /*4160*/  FSEL R157, R203, -INF , !P1 ;  /* 0xff800000cb9d7808 */ /* 0x000fe20004800000 */
[----:B------:R-:W-:Y:S01]  /*4170*/  FMUL.FTZ R25, R25, c[0x0][0x2ec] ;  /* 0x0000bb0019197a20 */ /* 0x000fe20000410000 */
[----:B------:R-:W-:Y:S01]  /*4180*/  FSEL R152, R205, -INF , !P5 ;  /* 0xff800000cd987808 */ /* 0x000fe20006800000 */
[----:B------:R-:W-:Y:S01]  /*4190*/  FMUL.FTZ R27, R27, c[0x0][0x2ec] ;  /* 0x0000bb001b1b7a20 */ /* 0x000fe20000410000 */
[----:B------:R-:W-:Y:S01]  /*41a0*/  FSEL R146, R206, -INF , !P2 ;  /* 0xff800000ce927808 */ /* 0x000fe20005000000 */
[----:B-1----:R-:W-:Y:S01]  /*41b0*/  HMMA.16816.F32 R20, R12, R42, R92 ;  /* 0x0000002a0c14723c */ /* 0x002fe2000000185c */
[----:B------:R-:W-:Y:S01]  /*41c0*/  LDSM.16.M88.4 R40, [R214+0x6800] ;  /* 0x00680000d628783b */ /* 0x000fe20000000200 */
[----:B------:R-:W-:Y:S01]  /*41d0*/  ISETP.GE.AND P2, PT, R6, R3, PT ;  /* 0x000000030600720c */ /* 0x000fe20003f46270 */
[----:B------:R-:W-:Y:S01]  /*41e0*/  MUFU.TANH R79, R25 ;  /* 0x00000019004f7308 */ /* 0x000fe20000002400 */
[----:B------:R-:W-:Y:S02]  /*41f0*/  LOP3.LUT R6, R2, 0x58, RZ, 0xfc, !PT ;  /* 0x0000005802067812 */ /* 0x000fe400078efcff */
[----:B------:R-:W-:-:S02]  /*4200*/  FSEL R147, R147, -INF , !P4 ;  /* 0xff80000093937808 */ /* 0x000fc40006000000 */
[----:B--2---:R-:W-:Y:S02]  /*4210*/  LOP3.LUT R7, R2, 0x59, RZ, 0xfc, !PT ;  /* 0x0000005902077812 */ /* 0x004fe400078efcff */
[----:B------:R-:W-:Y:S01]  /*4220*/  FSEL R151, R204, -INF , !P3 ;  /* 0xff800000cc977808 */ /* 0x000fe20005800000 */
[----:B------:R-:W-:Y:S01]  /*4230*/  MUFU.TANH R77, R27 ;  /* 0x0000001b004d7308 */ /* 0x000fe20000002400 */
[C---:B------:R-:W-:Y:S02]  /*4240*/  ISETP.GE.AND P1, PT, R7.reuse, R5, PT ;  /* 0x000000050700720c */ /* 0x040fe40003f26270 */
[----:B------:R-:W-:Y:S01]  /*4250*/  ISETP.GE.AND P5, PT, R7, R3, PT ;  /* 0x000000030700720c */ /* 0x000fe20003fa6270 */
[----:B------:R-:W-:Y:S01]  /*4260*/  FMUL.FTZ R7, R34, c[0x0][0x2ec] ;  /* 0x0000bb0022077a20 */ /* 0x000fe20000410000 */
[----:B------:R-:W-:Y:S01]  /*4270*/  HMMA.16816.F32 R28, R8, R36, R28 ;  /* 0x00000024081c723c */ /* 0x000fe2000000181c */
[C---:B------:R-:W-:Y:S02]  /*4280*/  ISETP.GE.AND P4, PT, R6.reuse, R5, PT ;  /* 0x000000050600720c */ /* 0x040fe40003f86270 */
[----:B------:R1:W2:Y:S01]  /*4290*/  MUFU.TANH R85, R7 ;  /* 0x0000000700557308 */ /* 0x0002a20000002400 */
[----:B------:R-:W-:-:S02]  /*42a0*/  ISETP.GE.AND P3, PT, R6, R3, PT ;  /* 0x000000030600720c */ /* 0x000fc40003f66270 */
[----:B------:R-:W-:Y:S02]  /*42b0*/  LOP3.LUT R6, R2, 0x60, RZ, 0xfc, !PT ;  /* 0x0000006002067812 */ /* 0x000fe400078efcff */
[----:B------:R-:W-:Y:S01]  /*42c0*/  HMMA.16816.F32 R36, R8, R38, R20 ;  /* 0x000000260824723c */ /* 0x000fe20000001814 */
[----:B------:R-:W-:Y:S02]  /*42d0*/  FSEL R159, R202, -INF , !P2 ;  /* 0xff800000ca9f7808 */ /* 0x000fe40005000000 */
[----:B------:R-:W-:Y:S02]  /*42e0*/  FSEL R153, R200, -INF , !P4 ;  /* 0xff800000c8997808 */ /* 0x000fe40006000000 */
[C---:B------:R-:W-:Y:S02]  /*42f0*/  ISETP.GE.AND P2, PT, R6.reuse, R5, PT ;  /* 0x000000050600720c */ /* 0x040fe40003f46270 */
[----:B------:R-:W-:Y:S02]  /*4300*/  ISETP.GE.AND P4, PT, R6, R3, PT ;  /* 0x000000030600720c */ /* 0x000fe40003f86270 */
[----:B------:R-:W-:Y:S01]  /*4310*/  LOP3.LUT R6, R2, 0x61, RZ, 0xfc, !PT ;  /* 0x0000006102067812 */ /* 0x000fe200078efcff */
[----:B-1----:R-:W-:Y:S01]  /*4320*/  FMUL.FTZ R7, R35, c[0x0][0x2ec] ;  /* 0x0000bb0023077a20 */ /* 0x002fe20000410000 */
[----:B------:R-:W-:Y:S01]  /*4330*/  FSEL R158, R198, -INF , !P3 ;  /* 0xff800000c69e7808 */ /* 0x000fe20005800000 */
[----:B------:R-:W1:Y:S01]  /*4340*/  LDSM.16.M88.4 R32, [R217+0x6800] ;  /* 0x00680000d920783b */ /* 0x000e620000000200 */
[----:B------:R-:W-:Y:S01]  /*4350*/  FSEL R155, R201, -INF , !P1 ;  /* 0xff800000c99b7808 */ /* 0x000fe20004800000 */
[----:B------:R2:W1:Y:S02]  /*4360*/  MUFU.TANH R86, R7 ;  /* 0x0000000700567308 */ /* 0x0004640000002400 */
[----:B------:R-:W-:Y:S01]  /*4370*/  FMUL.FTZ R20, R28, c[0x0][0x2ec] ;  /* 0x0000bb001c147a20 */ /* 0x000fe20000410000 */
[C---:B------:R-:W-:Y:S01]  /*4380*/  ISETP.GE.AND P3, PT, R6.reuse, R5, PT ;  /* 0x000000050600720c */ /* 0x040fe20003f66270 */
[----:B------:R-:W-:Y:S01]  /*4390*/  FMUL.FTZ R31, R31, c[0x0][0x2ec] ;  /* 0x0000bb001f1f7a20 */ /* 0x000fe20000410000 */
[----:B------:R-:W-:-:S02]  /*43a0*/  ISETP.GE.AND P1, PT, R6, R3, PT ;  /* 0x000000030600720c */ /* 0x000fc40003f26270 */
[----:B------:R-:W-:Y:S01]  /*43b0*/  LOP3.LUT R6, R2, 0x68, RZ, 0xfc, !PT ;  /* 0x0000006802067812 */ /* 0x000fe200078efcff */
[----:B------:R-:W-:Y:S01]  /*43c0*/  MUFU.TANH R76, R20 ;  /* 0x00000014004c7308 */ /* 0x000fe20000002400 */
[----:B------:R-:W-:Y:S01]  /*43d0*/  FSEL R92, R197, -INF , !P5 ;  /* 0xff800000c55c7808 */ /* 0x000fe20006800000 */
[----:B------:R-:W-:Y:S01]  /*43e0*/  FMUL.FTZ R28, R36, c[0x0][0x2ec] ;  /* 0x0000bb00241c7a20 */ /* 0x000fe20000410000 */
[----:B------:R-:W-:Y:S02]  /*43f0*/  FSEL R93, R194, -INF , !P2 ;  /* 0xff800000c25d7808 */ /* 0x000fe40005000000 */
[----:B------:R-:W-:Y:S02]  /*4400*/  FSEL R161, R193, -INF , !P4 ;  /* 0xff800000c1a17808 */ /* 0x000fe40006000000 */
[----:B------:R-:W-:Y:S01]  /*4410*/  FSEL R94, R196, -INF , !P3 ;  /* 0xff800000c45e7808 */ /* 0x000fe20005800000 */
[----:B--2---:R-:W-:Y:S01]  /*4420*/  FMUL.FTZ R7, R24, c[0x0][0x2ec] ;  /* 0x0000bb0018077a20 */ /* 0x004fe20000410000 */
[C---:B------:R-:W-:Y:S01]  /*4430*/  ISETP.GE.AND P5, PT, R6.reuse, R5, PT ;  /* 0x000000050600720c */ /* 0x040fe20003fa6270 */
[----:B------:R-:W-:Y:S01]  /*4440*/  FMUL.FTZ R24, R29, c[0x0][0x2ec] ;  /* 0x0000bb001d187a20 */ /* 0x000fe20000410000 */
[----:B------:R-:W-:Y:S01]  /*4450*/  ISETP.GE.AND P2, PT, R6, R3, PT ;  /* 0x000000030600720c */ /* 0x000fe20003f46270 */
[----:B------:R2:W1:Y:S01]  /*4460*/  MUFU.TANH R84, R7 ;  /* 0x0000000700547308 */ /* 0x0004620000002400 */
[----:B------:R-:W-:-:S02]  /*4470*/  LOP3.LUT R6, R2, 0x70, RZ, 0xfc, !PT ;  /* 0x0000007002067812 */ /* 0x000fc400078efcff */
[----:B------:R-:W-:Y:S02]  /*4480*/  FSEL R164, R192, -INF , !P1 ;  /* 0xff800000c0a47808 */ /* 0x000fe40004800000 */
[----:B------:R-:W-:Y:S02]  /*4490*/  FSEL R95, R186, -INF , !P5 ;  /* 0xff800000ba5f7808 */ /* 0x000fe40006800000 */
[C---:B------:R-:W-:Y:S01]  /*44a0*/  ISETP.GE.AND P1, PT, R6.reuse, R5, PT ;  /* 0x000000050600720c */ /* 0x040fe20003f26270 */
[----:B------:R3:W-:Y:S01]  /*44b0*/  MUFU.TANH R75, R24 ;  /* 0x00000018004b7308 */ /* 0x0007e20000002400 */
[----:B------:R-:W-:Y:S02]  /*44c0*/  ISETP.GE.AND P5, PT, R6, R3, PT ;  /* 0x000000030600720c */ /* 0x000fe40003fa6270 */
[----:B------:R-:W-:Y:S02]  /*44d0*/  LOP3.LUT R6, R2, 0x71, RZ, 0xfc, !PT ;  /* 0x0000007102067812 */ /* 0x000fe400078efcff */
[----:B------:R-:W-:-:S02]  /*44e0*/  FSEL R163, R184, -INF , !P2 ;  /* 0xff800000b8a37808 */ /* 0x000fc40005000000 */
[----:B------:R-:W-:Y:S01]  /*44f0*/  FSEL R165, R183, -INF , !P1 ;  /* 0xff800000b7a57808 */ /* 0x000fe20004800000 */
[----:B------:R4:W-:Y:S01]  /*4500*/  MUFU.TANH R73, R28 ;  /* 0x0000001c00497308 */ /* 0x0009e20000002400 */
[----:B--2---:R-:W-:Y:S01]  /*4510*/  LOP3.LUT R7, R2, 0x69, RZ, 0xfc, !PT ;  /* 0x0000006902077812 */ /* 0x004fe200078efcff */
[----:B-1----:R-:W-:Y:S01]  /*4520*/  HMMA.16816.F32 R20, R12, R32, R96 ;  /* 0x000000200c14723c */ /* 0x002fe20000001860 */
[-C--:B------:R-:W-:Y:S02]  /*4530*/  ISETP.GE.AND P2, PT, R6, R5.reuse, PT ;  /* 0x000000050600720c */ /* 0x080fe40003f46270 */
[C---:B------:R-:W-:Y:S02]  /*4540*/  ISETP.GE.AND P4, PT, R7.reuse, R5, PT ;  /* 0x000000050700720c */ /* 0x040fe40003f86270 */
[-C--:B------:R-:W-:Y:S01]  /*4550*/  ISETP.GE.AND P3, PT, R7, R3.reuse, PT ;  /* 0x000000030700720c */ /* 0x080fe20003f66270 */
[----:B---3--:R-:W-:Y:S01]  /*4560*/  FMUL.FTZ R24, R30, c[0x0][0x2ec] ;  /* 0x0000bb001e187a20 */ /* 0x008fe20000410000 */
[----:B------:R-:W-:Y:S01]  /*4570*/  FSEL R160, R187, -INF , !P4 ;  /* 0xff800000bba07808 */ /* 0x000fe20006000000 */
[----:B------:R-:W-:Y:S01]  /*4580*/  FMUL.FTZ R7, R26, c[0x0][0x2ec] ;  /* 0x0000bb001a077a20 */ /* 0x000fe20000410000 */
[----:B------:R-:W-:Y:S01]  /*4590*/  FSEL R162, R185, -INF , !P3 ;  /* 0xff800000b9a27808 */ /* 0x000fe20005800000 */
[----:B------:R1:W-:Y:S01]  /*45a0*/  MUFU.TANH R72, R24 ;  /* 0x0000001800487308 */ /* 0x0003e20000002400 */
[----:B------:R-:W-:-:S02]  /*45b0*/  ISETP.GE.AND P4, PT, R6, R3, PT ;  /* 0x000000030600720c */ /* 0x000fc40003f86270 */
[----:B------:R-:W-:Y:S01]  /*45c0*/  LOP3.LUT R6, R2, 0x79, RZ, 0xfc, !PT ;  /* 0x0000007902067812 */ /* 0x000fe200078efcff */
[----:B----4-:R-:W-:Y:S01]  /*45d0*/  FMUL.FTZ R28, R37, c[0x0][0x2ec] ;  /* 0x0000bb00251c7a20 */ /* 0x010fe20000410000 */
[----:B------:R-:W-:Y:S02]  /*45e0*/  FSEL R167, R180, -INF , !P5 ;  /* 0xff800000b4a77808 */ /* 0x000fe40006800000 */
[----:B------:R-:W-:Y:S01]  /*45f0*/  FSEL R166, R182, -INF , !P2 ;  /* 0xff800000b6a67808 */ /* 0x000fe20005000000 */
[----:B------:R2:W3:Y:S01]  /*4600*/  MUFU.TANH R78, R7 ;  /* 0x00000007004e7308 */ /* 0x0004e20000002400 */
[----:B------:R-:W-:Y:S02]  /*4610*/  FSEL R99, R181, -INF , !P4 ;  /* 0xff800000b5637808 */ /* 0x000fe40006000000 */
[C---:B------:R-:W-:Y:S02]  /*4620*/  ISETP.GE.AND P5, PT, R6.reuse, R5, PT ;  /* 0x000000050600720c */ /* 0x040fe40003fa6270 */
[----:B------:R-:W-:Y:S01]  /*4630*/  ISETP.GE.AND P2, PT, R6, R3, PT ;  /* 0x000000030600720c */ /* 0x000fe20003f46270 */
[----:B------:R-:W-:Y:S01]  /*4640*/  HMMA.16816.F32 R20, R8, R40, R20 ;  /* 0x000000280814723c */ /* 0x000fe20000001814 */
[----:B------:R-:W-:Y:S01]  /*4650*/  LOP3.LUT R6, R2, 0x81, RZ, 0xfc, !PT ;  /* 0x0000008102067812 */ /* 0x000fe200078efcff */
[----:B------:R-:W4:Y:S01]  /*4660*/  MUFU.TANH R74, R31 ;  /* 0x0000001f004a7308 */ /* 0x000f220000002400 */
[----:B------:R-:W-:-:S02]  /*4670*/  FSEL R97, R178, -INF , !P5 ;  /* 0xff800000b2617808 */ /* 0x000fc40006800000 */
[----:B------:R-:W-:Y:S02]  /*4680*/  ISETP.GE.AND P5, PT, R6, R3, PT ;  /* 0x000000030600720c */ /* 0x000fe40003fa6270 */
[----:B------:R-:W-:Y:S01]  /*4690*/  IADD3 R232, R217, 0x2800, RZ ;  /* 0x00002800d9e87810 */ /* 0x000fe20007ffe0ff */
[C---:B-1----:R-:W-:Y:S01]  /*46a0*/  HMMA.16816.F32 R24, R12.reuse, R34, R80 ;  /* 0x000000220c18723c */ /* 0x042fe20000001850 */
[----:B------:R-:W-:Y:S02]  /*46b0*/  FSEL R169, R169, -INF , !P5 ;  /* 0xff800000a9a97808 */ /* 0x000fe40006800000 */
[----:B--2---:R-:W-:Y:S02]  /*46c0*/  LOP3.LUT R7, R2, 0x78, RZ, 0xfc, !PT ;  /* 0x0000007802077812 */ /* 0x004fe400078efcff */
[----:B------:R-:W-:Y:S02]  /*46d0*/  IADD3 R230, R217, 0x3800, RZ ;  /* 0x00003800d9e67810 */ /* 0x000fe40007ffe0ff */
[C---:B------:R-:W-:Y:S01]  /*46e0*/  ISETP.GE.AND P3, PT, R7.reuse, R5, PT ;  /* 0x000000050700720c */ /* 0x040fe20003f66270 */
[----:B------:R-:W-:Y:S01]  /*46f0*/  HMMA.16816.F32 R32, R12, R48, R68 ;  /* 0x000000300c20723c */ /* 0x000fe20000001844 */
[----:B------:R-:W-:-:S02]  /*4700*/  ISETP.GE.AND P1, PT, R7, R3, PT ;  /* 0x000000030700720c */ /* 0x000fc40003f26270 */
[C---:B------:R-:W-:Y:S02]  /*4710*/  LOP3.LUT R7, R2.reuse, 0x80, RZ, 0xfc, !PT ;  /* 0x0000008002077812 */ /* 0x040fe400078efcff */
[----:B------:R-:W-:Y:S02]  /*4720*/  FSEL R96, R179, -INF , !P3 ;  /* 0xff800000b3607808 */ /* 0x000fe40005800000 */
[----:B------:R-:W-:Y:S01]  /*4730*/  ISETP.GE.AND P4, PT, R7, R5, PT ;  /* 0x000000050700720c */ /* 0x000fe20003f86270 */
[----:B------:R-:W-:Y:S01]  /*4740*/  FMUL.FTZ R21, R21, c[0x0][0x2ec] ;  /* 0x0000bb0015157a20 */ /* 0x000fe20000410000 */
[----:B------:R-:W-:Y:S01]  /*4750*/  ISETP.GE.AND P3, PT, R7, R3, PT ;  /* 0x000000030700720c */ /* 0x000fe20003f66270 */
[----:B------:R-:W-:Y:S01]  /*4760*/  FMUL.FTZ R23, R23, c[0x0][0x2ec] ;  /* 0x0000bb0017177a20 */ /* 0x000fe20000410000 */
[----:B------:R-:W-:Y:S01]  /*4770*/  LOP3.LUT R7, R2, 0x88, RZ, 0xfc, !PT ;  /* 0x0000008802077812 */ /* 0x000fe200078efcff */
[----:B------:R-:W-:Y:S01]  /*4780*/  MUFU.TANH R56, R21 ;  /* 0x0000001500387308 */ /* 0x000fe20000002400 */
[----:B------:R-:W-:-:S02]  /*4790*/  FSEL R98, R176, -INF , !P1 ;  /* 0xff800000b0627808 */ /* 0x000fc40004800000 */
[----:B------:R-:W-:Y:S02]  /*47a0*/  FSEL R80, R177, -INF , !P2 ;  /* 0xff800000b1507808 */ /* 0x000fe40005000000 */
[----:B------:R-:W-:Y:S02]  /*47b0*/  FSEL R81, R171, -INF , !P4 ;  /* 0xff800000ab517808 */ /* 0x000fe40006000000 */
[-C--:B------:R-:W-:Y:S01]  /*47c0*/  ISETP.GE.AND P1, PT, R6, R5.reuse, PT ;  /* 0x000000050600720c */ /* 0x080fe20003f26270 */
[----:B------:R-:W-:Y:S01]  /*47d0*/  MUFU.TANH R49, R23 ;  /* 0x0000001700317308 */ /* 0x000fe20000002400 */
[C---:B------:R-:W-:Y:S02]  /*47e0*/  ISETP.GE.AND P2, PT, R7.reuse, R5, PT ;  /* 0x000000050700720c */ /* 0x040fe40003f46270 */
[----:B------:R-:W-:Y:S01]  /*47f0*/  ISETP.GE.AND P4, PT, R7, R3, PT ;  /* 0x000000030700720c */ /* 0x000fe20003f86270 */
[----:B------:R-:W-:Y:S01]  /*4800*/  HMMA.16816.F32 R32, R8, R44, R32 ;  /* 0x0000002c0820723c */ /* 0x000fe20000001820 */
[----:B------:R-:W-:-:S02]  /*4810*/  FSEL R171, R67, -INF , !P3 ;  /* 0xff80000043ab7808 */ /* 0x000fc40005800000 */
[C---:B------:R-:W-:Y:S01]  /*4820*/  LOP3.LUT R6, R2.reuse, 0x89, RZ, 0xfc, !PT ;  /* 0x0000008902067812 */ /* 0x040fe200078efcff */
[----:B------:R1:W-:Y:S01]  /*4830*/  MUFU.TANH R67, R28 ;  /* 0x0000001c00437308 */ /* 0x0003e20000002400 */
[----:B------:R-:W-:Y:S02]  /*4840*/  LOP3.LUT R7, R2, 0x90, RZ, 0xfc, !PT ;  /* 0x0000009002077812 */ /* 0x000fe400078efcff */
[----:B------:R-:W-:Y:S02]  /*4850*/  FSEL R82, R168, -INF , !P2 ;  /* 0xff800000a8527808 */ /* 0x000fe40005000000 */
[-C--:B------:R-:W-:Y:S02]  /*4860*/  ISETP.GE.AND P3, PT, R6, R5.reuse, PT ;  /* 0x000000050600720c */ /* 0x080fe40003f66270 */
[C---:B------:R-:W-:Y:S02]  /*4870*/  ISETP.GE.AND P5, PT, R7.reuse, R5, PT ;  /* 0x000000050700720c */ /* 0x040fe40003fa6270 */
[----:B------:R-:W-:Y:S01]  /*4880*/  ISETP.GE.AND P2, PT, R7, R3, PT ;  /* 0x000000030700720c */ /* 0x000fe20003f46270 */
[----:B------:R-:W-:Y:S01]  /*4890*/  FMUL.FTZ R7, R38, c[0x0][0x2ec] ;  /* 0x0000bb0026077a20 */ /* 0x000fe20000410000 */
[----:B------:R-:W-:-:S02]  /*48a0*/  FSEL R168, R65, -INF , !P4 ;  /* 0xff80000041a87808 */ /* 0x000fc40006000000 */
[----:B------:R-:W-:Y:S02]  /*48b0*/  FSEL R170, R170, -INF , !P1 ;  /* 0xff800000aaaa7808 */ /* 0x000fe40004800000 */
[----:B------:R-:W-:Y:S01]  /*48c0*/  FSEL R83, R66, -INF , !P3 ;  /* 0xff80000042537808 */ /* 0x000fe20005800000 */
[----:B-1----:R-:W-:Y:S01]  /*48d0*/  FMUL.FTZ R28, R39, c[0x0][0x2ec] ;  /* 0x0000bb00271c7a20 */ /* 0x002fe20000410000 */
[----:B------:R-:W-:Y:S01]  /*48e0*/  ISETP.GE.AND P1, PT, R6, R3, PT ;  /* 0x000000030600720c */ /* 0x000fe20003f26270 */
[----:B------:R1:W2:Y:S01]  /*48f0*/  MUFU.TANH R66, R7 ;  /* 0x0000000700427308 */ /* 0x0002a20000002400 */
[----:B------:R-:W-:Y:S01]  /*4900*/  LOP3.LUT R6, R2, 0x91, RZ, 0xfc, !PT ;  /* 0x0000009102067812 */ /* 0x000fe200078efcff */
[----:B------:R-:W2:Y:S01]  /*4910*/  LDSM.16.M88.4 R36, [R217+0x7800] ;  /* 0x00780000d924783b */ /* 0x000ea20000000200 */
[----:B------:R-:W-:Y:S01]  /*4920*/  FSEL R156, R156, -INF , !P1 ;  /* 0xff8000009c9c7808 */ /* 0x000fe20004800000 */
[----:B------:R-:W-:Y:S01]  /*4930*/  FMUL.FTZ R34, R34, c[0x0][0x2ec] ;  /* 0x0000bb0022227a20 */ /* 0x000fe20000410000 */
[----:B-----5:R-:W-:Y:S01]  /*4940*/  FSEL R154, R154, -INF , !P5 ;  /* 0xff8000009a9a7808 */ /* 0x020fe20006800000 */
[----:B------:R-:W-:Y:S01]  /*4950*/  FMUL.FTZ R35, R35, c[0x0][0x2ec] ;  /* 0x0000bb0023237a20 */ /* 0x000fe20000410000 */
[C---:B------:R-:W-:Y:S01]  /*4960*/  ISETP.GE.AND P4, PT, R6.reuse, R5, PT ;  /* 0x000000050600720c */ /* 0x040fe20003f86270 */
[----:B------:R5:W2:Y:S01]  /*4970*/  MUFU.TANH R65, R28 ;  /* 0x0000001c00417308 */ /* 0x000aa20000002400 */
[----:B------:R-:W-:-:S02]  /*4980*/  ISETP.GE.AND P3, PT, R6, R3, PT ;  /* 0x000000030600720c */ /* 0x000fc40003f66270 */
[----:B------:R-:W-:Y:S02]  /*4990*/  LOP3.LUT R6, R2, 0x99, RZ, 0xfc, !PT ;  /* 0x0000009902067812 */ /* 0x000fe400078efcff */
[----:B------:R-:W-:Y:S02]  /*49a0*/  FSEL R174, R132, -INF , !P2 ;  /* 0xff80000084ae7808 */ /* 0x000fe40005000000 */
[----:B------:R-:W-:Y:S01]  /*49b0*/  FSEL R132, R135, -INF , !P4 ;  /* 0xff80000087847808 */ /* 0x000fe20006000000 */
[----:B------:R-:W-:Y:S01]  /*49c0*/  MUFU.TANH R34, R34 ;  /* 0x0000002200227308 */ /* 0x000fe20000002400 */
[----:B-1----:R-:W-:Y:S02]  /*49d0*/  LOP3.LUT R7, R2, 0x98, RZ, 0xfc, !PT ;  /* 0x0000009802077812 */ /* 0x002fe400078efcff */
[-C--:B------:R-:W-:Y:S02]  /*49e0*/  ISETP.GE.AND P2, PT, R6, R5.reuse, PT ;  /* 0x000000050600720c */ /* 0x080fe40003f46270 */
[----:B------:R-:W-:-:S02]  /*49f0*/  ISETP.GE.AND P1, PT, R7, R5, PT ;  /* 0x000000050700720c */ /* 0x000fc40003f26270 */
[-C--:B------:R-:W-:Y:S01]  /*4a00*/  ISETP.GE.AND P5, PT, R7, R3.reuse, PT ;  /* 0x000000030700720c */ /* 0x080fe20003fa6270 */
[----:B-----5:R-:W-:Y:S01]  /*4a10*/  HMMA.16816.F32 R28, R8, R42, R24 ;  /* 0x0000002a081c723c */ /* 0x020fe20000001818 */
[----:B------:R-:W-:Y:S01]  /*4a20*/  FMUL.FTZ R7, R20, c[0x0][0x2ec] ;  /* 0x0000bb0014077a20 */ /* 0x000fe20000410000 */
[----:B------:R-:W-:Y:S01]  /*4a30*/  ISETP.GE.AND P4, PT, R6, R3, PT ;  /* 0x000000030600720c */ /* 0x000fe20003f86270 */
[----:B------:R-:W-:Y:S01]  /*4a40*/  MUFU.TANH R35, R35 ;  /* 0x0000002300237308 */ /* 0x000fe20000002400 */
[----:B------:R-:W-:Y:S02]  /*4a50*/  LOP3.LUT R6, R2, 0xa1, RZ, 0xfc, !PT ;  /* 0x000000a102067812 */ /* 0x000fe400078efcff */
[----:B------:R-:W-:Y:S02]  /*4a60*/  FSEL R172, R107, -INF , !P5 ;  /* 0xff8000006bac7808 */ /* 0x000fe40006800000 */
[----:B------:R-:W-:Y:S01]  /*4a70*/  FSEL R173, R134, -INF , !P3 ;  /* 0xff80000086ad7808 */ /* 0x000fe20005800000 */
[----:B------:R-:W-:Y:S01]  /*4a80*/  HMMA.16816.F32 R24, R12, R50, R52 ;  /* 0x000000320c18723c */ /* 0x000fe20000001834 */
[----:B------:R-:W-:Y:S01]  /*4a90*/  FSEL R127, R127, -INF , !P1 ;  /* 0xff8000007f7f7808 */ /* 0x000fe20004800000 */
[----:B------:R1:W5:Y:S01]  /*4aa0*/  MUFU.TANH R57, R7 ;  /* 0x0000000700397308 */ /* 0x0003620000002400 */
[----:B------:R-:W-:-:S02]  /*4ab0*/  FSEL R107, R123, -INF , !P2 ;  /* 0xff8000007b6b7808 */ /* 0x000fc40005000000 */
[C---:B------:R-:W-:Y:S02]  /*4ac0*/  ISETP.GE.AND P5, PT, R6.reuse, R5, PT ;  /* 0x000000050600720c */ /* 0x040fe40003fa6270 */
[----:B------:R-:W-:Y:S01]  /*4ad0*/  ISETP.GE.AND P2, PT, R6, R3, PT ;  /* 0x000000030600720c */ /* 0x000fe20003f46270 */
[----:B------:R-:W-:Y:S01]  /*4ae0*/  FMUL.FTZ R6, R22, c[0x0][0x2ec] ;  /* 0x0000bb0016067a20 */ /* 0x000fe20000410000 */
[----:B------:R-:W-:Y:S02]  /*4af0*/  FSEL R121, R121, -INF , !P4 ;  /* 0xff80000079797808 */ /* 0x000fe40006000000 */
[----:B------:R-:W-:Y:S01]  /*4b00*/  FSEL R102, R102, -INF , !P5 ;  /* 0xff80000066667808 */ /* 0x000fe20006800000 */
[----:B------:R2:W2:Y:S01]  /*4b10*/  MUFU.TANH R48, R6 ;  /* 0x0000000600307308 */ /* 0x0004a20000002400 */
[C---:B------:R-:W-:Y:S02]  /*4b20*/  IADD3 R228, R217.reuse, 0x4800, RZ ;  /* 0x00004800d9e47810 */ /* 0x040fe40007ffe0ff */
[----:B------:R-:W-:Y:S01]  /*4b30*/  FMUL.FTZ R20, R28, c[0x0][0x2ec] ;  /* 0x0000bb001c147a20 */ /* 0x000fe20000410000 */
[----:B------:R-:W-:-:S02]  /*4b40*/  IADD3 R227, R217, 0x5000, RZ ;  /* 0x00005000d9e37810 */ /* 0x000fc40007ffe0ff */
[C---:B-1----:R-:W-:Y:S02]  /*4b50*/  LOP3.LUT R7, R2.reuse, 0xa0, RZ, 0xfc, !PT ;  /* 0x000000a002077812 */ /* 0x042fe400078efcff */
[----:B------:R1:W-:Y:S01]  /*4b60*/  MUFU.TANH R44, R20 ;  /* 0x00000014002c7308 */ /* 0x0003e20000002400 */
[----:B------:R-:W-:Y:S02]  /*4b70*/  IADD3 R224, R217, 0x6800, RZ ;  /* 0x00006800d9e07810 */ /* 0x000fe40007ffe0ff */
[C---:B------:R-:W-:Y:S01]  /*4b80*/  ISETP.GE.AND P3, PT, R7.reuse, R5, PT ;  /* 0x000000050700720c */ /* 0x040fe20003f66270 */
[----:B------:R-:W-:Y:S01]  /*4b90*/  HMMA.16816.F32 R24, R8, R46, R24 ;  /* 0x0000002e0818723c */ /* 0x000fe20000001818 */
[----:B------:R-:W-:Y:S02]  /*4ba0*/  ISETP.GE.AND P1, PT, R7, R3, PT ;  /* 0x000000030700720c */ /* 0x000fe40003f26270 */
[----:B------:R-:W-:Y:S02]  /*4bb0*/  LOP3.LUT R7, R2, 0xa8, RZ, 0xfc, !PT ;  /* 0x000000a802077812 */ /* 0x000fe400078efcff */
[----:B------:R-:W-:-:S02]  /*4bc0*/  FSEL R103, R103, -INF , !P3 ;  /* 0xff80000067677808 */ /* 0x000fc40005800000 */
[C---:B------:R-:W-:Y:S02]  /*4bd0*/  ISETP.GE.AND P4, PT, R7.reuse, R5, PT ;  /* 0x000000050700720c */ /* 0x040fe40003f86270 */
[----:B------:R-:W-:Y:S02]  /*4be0*/  ISETP.GE.AND P3, PT, R7, R3, PT ;  /* 0x000000030700720c */ /* 0x000fe40003f66270 */
[C---:B--2---:R-:W-:Y:S01]  /*4bf0*/  LOP3.LUT R6, R2.reuse, 0xa9, RZ, 0xfc, !PT ;  /* 0x000000a902067812 */ /* 0x044fe200078efcff */
[----:B-1----:R-:W-:Y:S01]  /*4c00*/  FMUL.FTZ R20, R29, c[0x0][0x2ec] ;  /* 0x0000bb001d147a20 */ /* 0x002fe20000410000 */
[----:B------:R-:W-:Y:S02]  /*4c10*/  LOP3.LUT R7, R2, 0xb0, RZ, 0xfc, !PT ;  /* 0x000000b002077812 */ /* 0x000fe400078efcff */
[----:B------:R-:W-:Y:S01]  /*4c20*/  FSEL R123, R100, -INF , !P1 ;  /* 0xff800000647b7808 */ /* 0x000fe20004800000 */
[----:B------:R1:W-:Y:S01]  /*4c30*/  MUFU.TANH R43, R20 ;  /* 0x00000014002b7308 */ /* 0x0003e20000002400 */
[----:B------:R-:W-:-:S02]  /*4c40*/  FSEL R100, R105, -INF , !P2 ;  /* 0xff80000069647808 */ /* 0x000fc40005000000 */
[----:B------:R-:W-:Y:S02]  /*4c50*/  FSEL R101, R101, -INF , !P4 ;  /* 0xff80000065657808 */ /* 0x000fe40006000000 */
[----:B------:R-:W-:Y:S02]  /*4c60*/  ISETP.GE.AND P5, PT, R6, R3, PT ;  /* 0x000000030600720c */ /* 0x000fe40003fa6270 */
[C---:B------:R-:W-:Y:S01]  /*4c70*/  ISETP.GE.AND P2, PT, R7.reuse, R5, PT ;  /* 0x000000050700720c */ /* 0x040fe20003f46270 */
[----:B------:R-:W-:Y:S01]  /*4c80*/  FMUL.FTZ R24, R24, c[0x0][0x2ec] ;  /* 0x0000bb0018187a20 */ /* 0x000fe20000410000 */
[----:B------:R-:W-:Y:S01]  /*4c90*/  ISETP.GE.AND P4, PT, R7, R3, PT ;  /* 0x000000030700720c */ /* 0x000fe20003f86270 */
[----:B------:R-:W-:Y:S01]  /*4ca0*/  FMUL.FTZ R25, R25, c[0x0][0x2ec] ;  /* 0x0000bb0019197a20 */ /* 0x000fe20000410000 */
[----:B------:R-:W-:Y:S01]  /*4cb0*/  LOP3.LUT R7, R2, 0xb8, RZ, 0xfc, !PT ;  /* 0x000000b802077812 */ /* 0x000fe200078efcff */
[----:B------:R-:W-:Y:S01]  /*4cc0*/  FMUL.FTZ R26, R26, c[0x0][0x2ec] ;  /* 0x0000bb001a1a7a20 */ /* 0x000fe20000410000 */
[----:B------:R-:W-:Y:S01]  /*4cd0*/  FSEL R89, R89, -INF , !P5 ;  /* 0xff80000059597808 */ /* 0x000fe20006800000 */
[----:B------:R-:W-:Y:S01]  /*4ce0*/  MUFU.TANH R24, R24 ;  /* 0x0000001800187308 */ /* 0x000fe20000002400 */
[----:B------:R-:W-:Y:S01]  /*4cf0*/  FSEL R88, R88, -INF , !P2 ;  /* 0xff80000058587808 */ /* 0x000fe20005000000 */
[----:B-1----:R-:W-:Y:S01]  /*4d00*/  FMUL.FTZ R20, R30, c[0x0][0x2ec] ;  /* 0x0000bb001e147a20 */ /* 0x002fe20000410000 */
[----:B------:R-:W-:Y:S01]  /*4d10*/  ISETP.GE.AND P5, PT, R7, R5, PT ;  /* 0x000000050700720c */ /* 0x000fe20003fa6270 */
[----:B------:R-:W-:Y:S01]  /*4d20*/  FMUL.FTZ R27, R27, c[0x0][0x2ec] ;  /* 0x0000bb001b1b7a20 */ /* 0x000fe20000410000 */
[----:B------:R-:W-:Y:S01]  /*4d30*/  ISETP.GE.AND P2, PT, R7, R3, PT ;  /* 0x000000030700720c */ /* 0x000fe20003f46270 */
[----:B------:R-:W-:Y:S01]  /*4d40*/  FMUL.FTZ R7, R31, c[0x0][0x2ec] ;  /* 0x0000bb001f077a20 */ /* 0x000fe20000410000 */
[----:B------:R-:W-:Y:S01]  /*4d50*/  ISETP.GE.AND P1, PT, R6, R5, PT ;  /* 0x000000050600720c */ /* 0x000fe20003f26270 */
[----:B------:R-:W1:Y:S01]  /*4d60*/  LDSM.16.M88.4 R28, [R214+0x7800] ;  /* 0x00780000d61c783b */ /* 0x000e620000000200 */
[----:B------:R2:W1:Y:S01]  /*4d70*/  MUFU.TANH R41, R20 ;  /* 0x0000001400297308 */ /* 0x0004620000002400 */
[----:B------:R-:W-:Y:S01]  /*4d80*/  LOP3.LUT R6, R2, 0xb1, RZ, 0xfc, !PT ;  /* 0x000000b102067812 */ /* 0x000fe200078efcff */
[----:B------:R-:W-:-:S04]  /*4d90*/  DEPBAR.LE SB0, 0x0 ;  /* 0x000080000000791a */ /* 0x000fc80000000000 */
[----:B------:R-:W-:Y:S02]  /*4da0*/  FSEL R90, R90, -INF , !P3 ;  /* 0xff8000005a5a7808 */ /* 0x000fe40005800000 */
[----:B------:R-:W-:Y:S01]  /*4db0*/  FSEL R91, R91, -INF , !P1 ;  /* 0xff8000005b5b7808 */ /* 0x000fe20004800000 */
[----:B------:R3:W1:Y:S01]  /*4dc0*/  MUFU.TANH R42, R7 ;  /* 0x00000007002a7308 */ /* 0x0006620000002400 */
[C---:B------:R-:W-:Y:S02]  /*4dd0*/  ISETP.GE.AND P3, PT, R6.reuse, R5, PT ;  /* 0x000000050600720c */ /* 0x040fe40003f66270 */
[----:B------:R-:W-:Y:S02]  /*4de0*/  ISETP.GE.AND P1, PT, R6, R3, PT ;  /* 0x000000030600720c */ /* 0x000fe40003f26270 */
[----:B------:R-:W-:Y:S01]  /*4df0*/  LOP3.LUT R6, R2, 0xb9, RZ, 0xfc, !PT ;  /* 0x000000b902067812 */ /* 0x000fe200078efcff */
[----:B--2---:R-:W-:Y:S01]  /*4e00*/  FMUL.FTZ R20, R32, c[0x0][0x2ec] ;  /* 0x0000bb0020147a20 */ /* 0x004fe20000410000 */
[----:B------:R-:W-:Y:S01]  /*4e10*/  FSEL R175, R85, -INF , !P4 ;  /* 0xff80000055af7808 */ /* 0x000fe20006000000 */
[----:B------:R-:W-:Y:S01]  /*4e20*/  MUFU.TANH R25, R25 ;  /* 0x0000001900197308 */ /* 0x000fe20000002400 */
[----:B------:R-:W-:-:S02]  /*4e30*/  FSEL R87, R87, -INF , !P3 ;  /* 0xff80000057577808 */ /* 0x000fc40005800000 */
[----:B------:R-:W-:Y:S02]  /*4e40*/  FSEL R105, R86, -INF , !P1 ;  /* 0xff80000056697808 */ /* 0x000fe40004800000 */
[----:B------:R-:W-:Y:S02]  /*4e50*/  FSEL R84, R84, -INF , !P5 ;  /* 0xff80000054547808 */ /* 0x000fe40006800000 */
[----:B---3--:R-:W-:Y:S01]  /*4e60*/  LOP3.LUT R7, R2, 0xc0, RZ, 0xfc, !PT ;  /* 0x000000c002077812 */ /* 0x008fe200078efcff */
[----:B------:R2:W3:Y:S01]  /*4e70*/  MUFU.TANH R40, R20 ;  /* 0x0000001400287308 */ /* 0x0004e20000002400 */
[C---:B------:R-:W-:Y:S02]  /*4e80*/  ISETP.GE.AND P4, PT, R6.reuse, R5, PT ;  /* 0x000000050600720c */ /* 0x040fe40003f86270 */
[----:B------:R-:W-:Y:S02]  /*4e90*/  ISETP.GE.AND P3, PT, R6, R3, PT ;  /* 0x000000030600720c */ /* 0x000fe40003f66270 */
[----:B------:R-:W-:-:S02]  /*4ea0*/  ISETP.GE.AND P1, PT, R7, R5, PT ;  /* 0x000000050700720c */ /* 0x000fc40003f26270 */
[----:B------:R-:W-:Y:S01]  /*4eb0*/  ISETP.GE.AND P5, PT, R7, R3, PT ;  /* 0x000000030700720c */ /* 0x000fe20003fa6270 */
[----:B------:R-:W-:Y:S01]  /*4ec0*/  FMUL.FTZ R7, R33, c[0x0][0x2ec] ;  /* 0x0000bb0021077a20 */ /* 0x000fe20000410000 */
[----:B------:R-:W-:Y:S01]  /*4ed0*/  LOP3.LUT R6, R2, 0xc1, RZ, 0xfc, !PT ;  /* 0x000000c102067812 */ /* 0x000fe200078efcff */
[----:B------:R-:W-:Y:S01]  /*4ee0*/  MUFU.TANH R26, R26 ;  /* 0x0000001a001a7308 */ /* 0x000fe20000002400 */
[----:B------:R-:W-:Y:S02]  /*4ef0*/  FSEL R86, R78, -INF , !P2 ;  /* 0xff8000004e567808 */ /* 0x000fe40005000000 */
[----:B------:R-:W-:Y:S02]  /*4f00*/  FSEL R85, R79, -INF , !P4 ;  /* 0xff8000004f557808 */ /* 0x000fe40006000000 */
[C---:B------:R-:W-:Y:S01]  /*4f10*/  ISETP.GE.AND P2, PT, R6.reuse, R5, PT ;  /* 0x000000050600720c */ /* 0x040fe20003f46270 */
[----:B--2---:R-:W-:Y:S01]  /*4f20*/  HMMA.16816.F32 R20, R12, R36, R60 ;  /* 0x000000240c14723c */ /* 0x004fe2000000183c */
[----:B------:R-:W-:Y:S01]  /*4f30*/  ISETP.GE.AND P4, PT, R6, R3, PT ;  /* 0x000000030600720c */ /* 0x000fe20003f86270 */
[----:B------:R2:W1:Y:S01]  /*4f40*/  MUFU.TANH R32, R7 ;  /* 0x0000000700207308 */ /* 0x0004620000002400 */
[----:B------:R-:W-:-:S02]  /*4f50*/  LOP3.LUT R6, R2, 0xc9, RZ, 0xfc, !PT ;  /* 0x000000c902067812 */ /* 0x000fc400078efcff */
[----:B------:R-:W-:Y:S02]  /*4f60*/  FSEL R176, R76, -INF , !P1 ;  /* 0xff8000004cb07808 */ /* 0x000fe40004800000 */
[----:B------:R-:W-:Y:S01]  /*4f70*/  FSEL R37, R77, -INF , !P3 ;  /* 0xff8000004d257808 */ /* 0x000fe20005800000 */
[----:B------:R-:W-:Y:S01]  /*4f80*/  HMMA.16816.F32 R12, R12, R38, R16 ;  /* 0x000000260c0c723c */ /* 0x000fe20000001810 */
[----:B------:R-:W-:Y:S01]  /*4f90*/  FSEL R181, R72, -INF , !P5 ;  /* 0xff80000048b57808 */ /* 0x000fe20006800000 */
[----:B------:R-:W-:Y:S01]  /*4fa0*/  MUFU.TANH R27, R27 ;  /* 0x0000001b001b7308 */ /* 0x000fe20000002400 */
[----:B------:R-:W-:Y:S01]  /*4fb0*/  FSEL R177, R75, -INF , !P2 ;  /* 0xff8000004bb17808 */ /* 0x000fe20005000000 */
[----:B------:R-:W-:Y:S01]  /*4fc0*/  BAR.SYNC.DEFER_BLOCKING 0x0 ;  /* 0x0000000000007b1d */ /* 0x000fe20000010000 */
[C---:B------:R-:W-:Y:S02]  /*4fd0*/  ISETP.GE.AND P5, PT, R6.reuse, R5, PT ;  /* 0x000000050600720c */ /* 0x040fe40003fa6270 */
[----:B------:R-:W-:-:S02]  /*4fe0*/  ISETP.GE.AND P2, PT, R6, R3, PT ;  /* 0x000000030600720c */ /* 0x000fc40003f46270 */
[C---:B------:R-:W-:Y:S02]  /*4ff0*/  LOP3.LUT R6, R2.reuse, 0xd1, RZ, 0xfc, !PT ;  /* 0x000000d102067812 */ /* 0x040fe400078efcff */
[----:B--2---:R-:W-:Y:S02]  /*5000*/  LOP3.LUT R7, R2, 0xc8, RZ, 0xfc, !PT ;  /* 0x000000c802077812 */ /* 0x004fe400078efcff */
[----:B----4-:R-:W-:Y:S02]  /*5010*/  FSEL R179, R74, -INF , !P4 ;  /* 0xff8000004ab37808 */ /* 0x010fe40006000000 */
[C---:B------:R-:W-:Y:S01]  /*5020*/  ISETP.GE.AND P3, PT, R7.reuse, R5, PT ;  /* 0x000000050700720c */ /* 0x040fe20003f66270 */
[----:B-1----:R-:W-:Y:S01]  /*5030*/  HMMA.16816.F32 R16, R8, R28, R20 ;  /* 0x0000001c0810723c */ /* 0x002fe20000001814 */
[----:B------:R-:W-:Y:S02]  /*5040*/  ISETP.GE.AND P1, PT, R7, R3, PT ;  /* 0x000000030700720c */ /* 0x000fe40003f26270 */
[----:B------:R-:W-:-:S02]  /*5050*/  LOP3.LUT R7, R2, 0xd0, RZ, 0xfc, !PT ;  /* 0x000000d002077812 */ /* 0x000fc400078efcff */
        /* <DEDUP_REMOVED lines=8> */
[C---:B------:R-:W-:Y:S02]  /*50e0*/  LOP3.LUT R7, R2.reuse, 0xd8, RZ, 0xfc, !PT ;  /* 0x000000d802077812 */ /* 0x040fe400078efcff */
[----:B------:R-:W-:Y:S02]  /*50f0*/  LOP3.LUT R6, R2, 0xd9, RZ, 0xfc, !PT ;  /* 0x000000d902067812 */ /* 0x000fe400078efcff */
[----:B------:R-:W-:Y:S01]  /*5100*/  FSEL R178, R65, -INF , !P2 ;  /* 0xff80000041b27808 */ /* 0x000fe20005000000 */
[----:B------:R-:W-:Y:S01]  /*5110*/  FMUL.FTZ R18, R18, c[0x0][0x2ec] ;  /* 0x0000bb0012127a20 */ /* 0x000fe20000410000 */
[----:B-----5:R-:W-:Y:S01]  /*5120*/  FSEL R182, R57, -INF , !P4 ;  /* 0xff80000039b67808 */ /* 0x020fe20006000000 */
[----:B------:R-:W-:Y:S01]  /*5130*/  FMUL.FTZ R17, R17, c[0x0][0x2ec] ;  /* 0x0000bb0011117a20 */ /* 0x000fe20000410000 */
[----:B------:R-:W-:Y:S01]  /*5140*/  FSEL R186, R48, -INF , !P3 ;  /* 0xff80000030ba7808 */ /* 0x000fe20005800000 */
[----:B------:R-:W-:Y:S01]  /*5150*/  FMUL.FTZ R19, R19, c[0x0][0x2ec] ;  /* 0x0000bb0013137a20 */ /* 0x000fe20000410000 */
[----:B------:R-:W-:Y:S01]  /*5160*/  FSEL R183, R56, -INF , !P1 ;  /* 0xff80000038b77808 */ /* 0x000fe20004800000 */
[----:B------:R-:W1:Y:S01]  /*5170*/  MUFU.TANH R18, R18 ;  /* 0x0000001200127308 */ /* 0x000e620000002400 */
[C---:B------:R-:W-:Y:S01]  /*5180*/  ISETP.GE.AND P2, PT, R7.reuse, R5, PT ;  /* 0x000000050700720c */ /* 0x040fe20003f46270 */
[----:B------:R-:W-:Y:S01]  /*5190*/  FMUL.FTZ R16, R16, c[0x0][0x2ec] ;  /* 0x0000bb0010107a20 */ /* 0x000fe20000410000 */
[----:B------:R-:W-:Y:S01]  /*51a0*/  ISETP.GE.AND P4, PT, R7, R3, PT ;  /* 0x000000030700720c */ /* 0x000fe20003f86270 */
[----:B------:R-:W-:Y:S01]  /*51b0*/  FMUL.FTZ R8, R8, c[0x0][0x2ec] ;  /* 0x0000bb0008087a20 */ /* 0x000fe20000410000 */
[C---:B------:R-:W-:Y:S01]  /*51c0*/  ISETP.GE.AND P3, PT, R6.reuse, R5, PT ;  /* 0x000000050600720c */ /* 0x040fe20003f66270 */
[----:B------:R-:W-:Y:S01]  /*51d0*/  FMUL.FTZ R9, R9, c[0x0][0x2ec] ;  /* 0x0000bb0009097a20 */ /* 0x000fe20000410000 */
[----:B------:R-:W-:Y:S01]  /*51e0*/  ISETP.GE.AND P1, PT, R6, R3, PT ;  /* 0x000000030600720c */ /* 0x000fe20003f26270 */
[----:B------:R-:W-:Y:S01]  /*51f0*/  FMUL.FTZ R10, R10, c[0x0][0x2ec] ;  /* 0x0000bb000a0a7a20 */ /* 0x000fe20000410000 */
[C---:B------:R-:W-:Y:S01]  /*5200*/  LOP3.LUT R7, R2.reuse, 0xe0, RZ, 0xfc, !PT ;  /* 0x000000e002077812 */ /* 0x040fe200078efcff */
[----:B------:R-:W-:Y:S01]  /*5210*/  FMUL.FTZ R11, R11, c[0x0][0x2ec] ;  /* 0x0000bb000b0b7a20 */ /* 0x000fe20000410000 */
[----:B------:R-:W-:Y:S01]  /*5220*/  LOP3.LUT R6, R2, 0xe1, RZ, 0xfc, !PT ;  /* 0x000000e102067812 */ /* 0x000fe200078efcff */
[----:B------:R-:W2:Y:S01]  /*5230*/  MUFU.TANH R12, R16 ;  /* 0x00000010000c7308 */ /* 0x000ea20000002400 */
[----:B------:R-:W-:-:S02]  /*5240*/  FSEL R187, R49, -INF , !P5 ;  /* 0xff80000031bb7808 */ /* 0x000fc40006800000 */
[----:B------:R-:W-:Y:S02]  /*5250*/  FSEL R189, R41, -INF , !P4 ;  /* 0xff80000029bd7808 */ /* 0x000fe40006000000 */
[----:B------:R-:W-:Y:S02]  /*5260*/  FSEL R185, R43, -INF , !P3 ;  /* 0xff8000002bb97808 */ /* 0x000fe40005800000 */
[-C--:B------:R-:W-:Y:S01]  /*5270*/  ISETP.GE.AND P5, PT, R7, R5.reuse, PT ;  /* 0x000000050700720c */ /* 0x080fe20003fa6270 */
[----:B------:R-:W4:Y:S01]  /*5280*/  MUFU.TANH R17, R17 ;  /* 0x0000001100117308 */ /* 0x000f220000002400 */
[C---:B------:R-:W-:Y:S02]  /*5290*/  ISETP.GE.AND P4, PT, R6.reuse, R5, PT ;  /* 0x000000050600720c */ /* 0x040fe40003f86270 */
[----:B------:R-:W-:Y:S02]  /*52a0*/  ISETP.GE.AND P3, PT, R6, R3, PT ;  /* 0x000000030600720c */ /* 0x000fe40003f66270 */
[----:B------:R-:W-:-:S02]  /*52b0*/  LOP3.LUT R6, R2, 0xe8, RZ, 0xfc, !PT ;  /* 0x000000e802067812 */ /* 0x000fc400078efcff */
[----:B------:R-:W-:Y:S01]  /*52c0*/  FSEL R184, R44, -INF , !P2 ;  /* 0xff8000002cb87808 */ /* 0x000fe20005000000 */
[----:B------:R-:W5:Y:S01]  /*52d0*/  MUFU.TANH R19, R19 ;  /* 0x0000001300137308 */ /* 0x000f620000002400 */
[----:B------:R-:W-:Y:S02]  /*52e0*/  FSEL R188, R42, -INF , !P1 ;  /* 0xff8000002abc7808 */ /* 0x000fe40004800000 */
[----:B---3--:R-:W-:Y:S02]  /*52f0*/  FSEL R190, R40, -INF , !P5 ;  /* 0xff80000028be7808 */ /* 0x008fe40006800000 */
[----:B------:R-:W-:Y:S02]  /*5300*/  ISETP.GE.AND P2, PT, R7, R3, PT ;  /* 0x000000030700720c */ /* 0x000fe40003f46270 */
[C---:B------:R-:W-:Y:S01]  /*5310*/  ISETP.GE.AND P1, PT, R6.reuse, R5, PT ;  /* 0x000000050600720c */ /* 0x040fe20003f26270 */
[----:B------:R-:W3:Y:S01]  /*5320*/  MUFU.TANH R8, R8 ;  /* 0x0000000800087308 */ /* 0x000ee20000002400 */
[----:B------:R-:W-:-:S02]  /*5330*/  ISETP.GE.AND P5, PT, R6, R3, PT ;  /* 0x000000030600720c */ /* 0x000fc40003fa6270 */
[C---:B------:R-:W-:Y:S02]  /*5340*/  LOP3.LUT R7, R2.reuse, 0xe9, RZ, 0xfc, !PT ;  /* 0x000000e902077812 */ /* 0x040fe400078efcff */
[----:B------:R-:W-:Y:S02]  /*5350*/  LOP3.LUT R6, R2, 0xf0, RZ, 0xfc, !PT ;  /* 0x000000f002067812 */ /* 0x000fe400078efcff */
[----:B------:R-:W-:Y:S01]  /*5360*/  FSEL R194, R34, -INF , !P2 ;  /* 0xff80000022c27808 */ /* 0x000fe20005000000 */
[----:B------:R-:W-:Y:S01]  /*5370*/  MUFU.TANH R9, R9 ;  /* 0x0000000900097308 */ /* 0x000fe20000002400 */
[----:B------:R-:W-:Y:S02]  /*5380*/  FSEL R191, R32, -INF , !P4 ;  /* 0xff80000020bf7808 */ /* 0x000fe40006000000 */
[----:B------:R-:W-:Y:S02]  /*5390*/  FSEL R192, R24, -INF , !P1 ;  /* 0xff80000018c07808 */ /* 0x000fe40004800000 */
[----:B------:R-:W-:-:S02]  /*53a0*/  ISETP.GE.AND P2, PT, R7, R5, PT ;  /* 0x000000050700720c */ /* 0x000fc40003f46270 */
[-C--:B------:R-:W-:Y:S01]  /*53b0*/  ISETP.GE.AND P4, PT, R7, R3.reuse, PT ;  /* 0x000000030700720c */ /* 0x080fe20003f86270 */
[----:B------:R-:W2:Y:S01]  /*53c0*/  MUFU.TANH R10, R10 ;  /* 0x0000000a000a7308 */ /* 0x000ea20000002400 */
[----:B------:R-:W-:Y:S02]  /*53d0*/  ISETP.GE.AND P1, PT, R6, R3, PT ;  /* 0x000000030600720c */ /* 0x000fe40003f26270 */
[----:B------:R-:W-:Y:S02]  /*53e0*/  LOP3.LUT R7, R2, 0xf1, RZ, 0xfc, !PT ;  /* 0x000000f102077812 */ /* 0x000fe400078efcff */
[----:B------:R-:W-:Y:S02]  /*53f0*/  FSEL R196, R35, -INF , !P3 ;  /* 0xff80000023c47808 */ /* 0x000fe40005800000 */
[----:B------:R-:W-:Y:S01]  /*5400*/  ISETP.GE.AND P3, PT, R6, R5, PT ;  /* 0x000000050600720c */ /* 0x000fe20003f66270 */
[----:B------:R-:W2:Y:S01]  /*5410*/  MUFU.TANH R11, R11 ;  /* 0x0000000b000b7308 */ /* 0x000ea20000002400 */
[----:B------:R-:W-:-:S02]  /*5420*/  FSEL R197, R26, -INF , !P5 ;  /* 0xff8000001ac57808 */ /* 0x000fc40006800000 */
[----:B------:R-:W-:Y:S02]  /*5430*/  FSEL R193, R25, -INF , !P2 ;  /* 0xff80000019c17808 */ /* 0x000fe40005000000 */
[----:B-1----:R-:W-:Y:S02]  /*5440*/  FSEL R202, R18, -INF , !P1 ;  /* 0xff80000012ca7808 */ /* 0x002fe40004800000 */
[C---:B------:R-:W-:Y:S02]  /*5450*/  LOP3.LUT R6, R2.reuse, 0xf8, RZ, 0xfc, !PT ;  /* 0x000000f802067812 */ /* 0x040fe400078efcff */
[-C--:B------:R-:W-:Y:S02]  /*5460*/  ISETP.GE.AND P5, PT, R2, R5.reuse, PT ;  /* 0x000000050200720c */ /* 0x080fe40003fa6270 */
[C---:B------:R-:W-:Y:S02]  /*5470*/  ISETP.GE.AND P2, PT, R7.reuse, R5, PT ;  /* 0x000000050700720c */ /* 0x040fe40003f46270 */
[----:B------:R-:W-:-:S02]  /*5480*/  ISETP.GE.AND P1, PT, R7, R3, PT ;  /* 0x000000030700720c */ /* 0x000fc40003f26270 */
[----:B------:R-:W-:Y:S02]  /*5490*/  LOP3.LUT R2, R2, 0xf9, RZ, 0xfc, !PT ;  /* 0x000000f902027812 */ /* 0x000fe400078efcff */
[----:B------:R-:W-:Y:S02]  /*54a0*/  FSEL R198, R27, -INF , !P4 ;  /* 0xff8000001bc67808 */ /* 0x000fe40006000000 */
[----:B--2---:R-:W-:Y:S02]  /*54b0*/  FSEL R200, R12, -INF , !P3 ;  /* 0xff8000000cc87808 */ /* 0x004fe40005800000 */
[----:B----4-:R-:W-:Y:S02]  /*54c0*/  FSEL R201, R17, -INF , !P2 ;  /* 0xff80000011c97808 */ /* 0x010fe40005000000 */
[----:B-----5:R-:W-:Y:S02]  /*54d0*/  FSEL R204, R19, -INF , !P1 ;  /* 0xff80000013cc7808 */ /* 0x020fe40004800000 */
[----:B------:R-:W-:-:S02]  /*54e0*/  ISETP.GE.AND P4, PT, R6, R5, PT ;  /* 0x000000050600720c */ /* 0x000fc40003f86270 */
[----:B------:R-:W-:Y:S02]  /*54f0*/  ISETP.GE.AND P3, PT, R2, R5, PT ;  /* 0x000000050200720c */ /* 0x000fe40003f66270 */
[-C--:B------:R-:W-:Y:S02]  /*5500*/  ISETP.GE.AND P2, PT, R6, R3.reuse, PT ;  /* 0x000000030600720c */ /* 0x080fe40003f46270 */
[----:B------:R-:W-:Y:S02]  /*5510*/  ISETP.GE.AND P1, PT, R2, R3, PT ;  /* 0x000000030200720c */ /* 0x000fe40003f26270 */
[----:B------:R-:W-:Y:S02]  /*5520*/  LOP3.LUT R2, R199, R195, RZ, 0xfc, !PT ;  /* 0x000000c3c7027212 */ /* 0x000fe400078efcff */
[C---:B------:R-:W-:Y:S02]  /*5530*/  IADD3 R223, R217.reuse, 0x7000, RZ ;  /* 0x00007000d9df7810 */ /* 0x040fe40007ffe0ff */
[----:B------:R-:W-:-:S02]  /*5540*/  IADD3 R222, R217, 0x7800, RZ ;  /* 0x00007800d9de7810 */ /* 0x000fc40007ffe0ff */
[----:B---3--:R-:W-:Y:S02]  /*5550*/  FSEL R195, R8, -INF , !P4 ;  /* 0xff80000008c37808 */ /* 0x008fe40006000000 */
[----:B------:R-:W-:Y:S02]  /*5560*/  FSEL R203, R10, -INF , !P2 ;  /* 0xff8000000acb7808 */ /* 0x000fe40005000000 */
[----:B------:R-:W-:Y:S02]  /*5570*/  FSEL R26, R248, -INF , !P5 ;  /* 0xff800000f81a7808 */ /* 0x000fe40006800000 */
[----:B------:R-:W-:Y:S02]  /*5580*/  FSEL R199, R9, -INF , !P3 ;  /* 0xff80000009c77808 */ /* 0x000fe40005800000 */
[----:B------:R-:W-:Y:S01]  /*5590*/  FSEL R205, R11, -INF , !P1 ;  /* 0xff8000000bcd7808 */ /* 0x000fe20004800000 */
[----:B------:R-:W-:Y:S05]  /*55a0*/  @!P0 BRA `(.L_x_2209) ;  /* 0x0000079000008947 */ /* 0x000fea0003800000 */
[----:B------:R-:W-:Y:S05]  /*55b0*/  @P6 BRA `(.L_x_2210) ;  /* 0x000003c000006947 */ /* 0x000fea0003800000 */
[----:B------:R-:W2:Y:S01]  /*55c0*/  LDL.64 R246, [R1+0x8] ;  /* 0x0000080001f67983 */ /* 0x000ea20000100a00 */
[----:B------:R-:W1:Y:S01]  /*55d0*/  I2F.RP R6, R249 ;  /* 0x000000f900067306 */ /* 0x000e620000209400 */
[----:B------:R-:W-:-:S02]  /*55e0*/  IADD3 R8, R64, -0x100, RZ ;  /* 0xffffff0040087810 */ /* 0x000fc40007ffe0ff */
[----:B------:R-:W-:Y:S02]  /*55f0*/  IABS R5, R64 ;  /* 0x0000004000057213 */ /* 0x000fe40000000000 */
[----:B------:R-:W-:Y:S02]  /*5600*/  IABS R9, R8 ;  /* 0x0000000800097213 */ /* 0x000fe40000000000 */
[----:B------:R-:W-:Y:S01]  /*5610*/  LOP3.LUT R8, R8, c[0x0][0x2d0], RZ, 0x3c, !PT ;  /* 0x0000b40008087a12 */ /* 0x000fe200078e3cff */
        /* <DEDUP_REMOVED lines=8> */
[----:B------:R-:W-:Y:S02]  /*56a0*/  IMAD.MOV.U32 R6, RZ, RZ, R9 ;  /* 0x000000ffff067224 */ /* 0x000fe400078e0009 */
[----:B------:R-:W-:-:S04]  /*56b0*/  IMAD.HI.U32 R5, R3, R7, RZ ;  /* 0x0000000703057227 */ /* 0x000fc800078e00ff */
[----:B------:R-:W-:-:S04]  /*56c0*/  IMAD.HI.U32 R3, R3, R6, RZ ;  /* 0x0000000603037227 */ /* 0x000fc800078e00ff */
[----:B------:R-:W-:Y:S01]  /*56d0*/  IMAD.MOV R9, RZ, RZ, -R5 ;  /* 0x000000ffff097224 */ /* 0x000fe200078e0a05 */
[----:B------:R-:W-:-:S03]  /*56e0*/  IADD3 R10, -R3, RZ, RZ ;  /* 0x000000ff030a7210 */ /* 0x000fc60007ffe1ff */
[C---:B------:R-:W-:Y:S02]  /*56f0*/  IMAD R7, R249.reuse, R9, R7 ;  /* 0x00000009f9077224 */ /* 0x040fe400078e0207 */
[----:B------:R-:W-:-:S03]  /*5700*/  IMAD R6, R249, R10, R6 ;  /* 0x0000000af9067224 */ /* 0x000fc600078e0206 */
[C---:B------:R-:W-:Y:S02]  /*5710*/  ISETP.GT.U32.AND P1, PT, R249.reuse, R7, PT ;  /* 0x00000007f900720c */ /* 0x040fe40003f24070 */
[----:B------:R-:W-:-:S11]  /*5720*/  ISETP.GT.U32.AND P2, PT, R249, R6, PT ;  /* 0x00000006f900720c */ /* 0x000fd60003f44070 */
[--C-:B------:R-:W-:Y:S01]  /*5730*/  @!P1 IMAD.IADD R7, R7, 0x1, -R249.reuse ;  /* 0x0000000107079824 */ /* 0x100fe200078e0af9 */
[----:B------:R-:W-:Y:S01]  /*5740*/  @!P1 IADD3 R5, R5, 0x1, RZ ;  /* 0x0000000105059810 */ /* 0x000fe20007ffe0ff */
[----:B------:R-:W-:Y:S01]  /*5750*/  @!P2 IMAD.IADD R6, R6, 0x1, -R249 ;  /* 0x000000010606a824 */ /* 0x000fe200078e0af9 */
[----:B------:R-:W-:Y:S02]  /*5760*/  ISETP.GE.AND P1, PT, R8, RZ, PT ;  /* 0x000000ff0800720c */ /* 0x000fe40003f26270 */
        /* <DEDUP_REMOVED lines=8> */
[----:B------:R-:W-:-:S05]  /*57f0*/  @P4 IADD3 R3, R3, 0x1, RZ ;  /* 0x0000000103034810 */ /* 0x000fca0007ffe0ff */
[----:B------:R-:W-:Y:S01]  /*5800*/  @!P1 IMAD.MOV R3, RZ, RZ, -R3 ;  /* 0x000000ffff039224 */ /* 0x000fe200078e0a03 */
[----:B------:R-:W-:-:S04]  /*5810*/  @!P3 IADD3 R5, -R5, RZ, RZ ;  /* 0x000000ff0505b210 */ /* 0x000fc80007ffe1ff */
[C---:B------:R-:W-:Y:S02]  /*5820*/  SEL R5, R6.reuse, R5, !P2 ;  /* 0x0000000506057207 */ /* 0x040fe40005000000 */
[----:B------:R-:W-:-:S03]  /*5830*/  SEL R3, R6, R3, !P2 ;  /* 0x0000000306037207 */ /* 0x000fc60005000000 */
[----:B--2---:R-:W-:-:S04]  /*5840*/  IMAD.WIDE R6, R5, 0x4, R246 ;  /* 0x0000000405067825 */ /* 0x004fc800078e02f6 */
[----:B------:R-:W-:Y:S02]  /*5850*/  IMAD.WIDE R8, R3, 0x4, R246 ;  /* 0x0000000403087825 */ /* 0x000fe400078e02f6 */
[----:B------:R-:W2:Y:S04]  /*5860*/  LDG.E R6, [R6.64] ;  /* 0x0000000a06067981 */ /* 0x000ea8000c1e1900 */
[----:B------:R-:W2:Y:S01]  /*5870*/  LDG.E R8, [R8.64] ;  /* 0x0000000a08087981 */ /* 0x000ea2000c1e1900 */
[----:B------:R-:W-:Y:S01]  /*5880*/  MOV R10, c[0x0][0x2d0] ;  /* 0x0000b400000a7a02 */ /* 0x000fe20000000f00 */
[----:B------:R-:W-:-:S04]  /*5890*/  IMAD.IADD R3, R5, 0x1, -R3 ;  /* 0x0000000105037824 */ /* 0x000fc800078e0a03 */
[----:B------:R-:W-:-:S05]  /*58a0*/  IMAD R3, R3, R10, -0x100 ;  /* 0xffffff0003037424 */ /* 0x000fca00078e020a */
[----:B------:R-:W-:-:S05]  /*58b0*/  SHF.R.S32.HI R5, RZ, 0x1f, R3 ;  /* 0x0000001fff057819 */ /* 0x000fca0000011403 */
[----:B------:R-:W-:Y:S02]  /*58c0*/  IMAD R5, R5, c[0x0][0x198], RZ ;  /* 0x0000660005057a24 */ /* 0x000fe400078e02ff */
[----:B--2---:R-:W-:Y:S02]  /*58d0*/  IMAD.IADD R8, R8, 0x1, -R6 ;  /* 0x0000000108087824 */ /* 0x004fe400078e0a06 */
[----:B------:R-:W-:-:S03]  /*58e0*/  IMAD.WIDE.U32 R6, R3, c[0x0][0x198], RZ ;  /* 0x0000660003067a25 */ /* 0x000fc600078e00ff */
[----:B------:R-:W-:Y:S01]  /*58f0*/  SHF.R.S32.HI R9, RZ, 0x1f, R8 ;  /* 0x0000001fff097819 */ /* 0x000fe20000011408 */
[----:B------:R-:W-:-:S04]  /*5900*/  IMAD R3, R3, c[0x0][0x19c], R5 ;  /* 0x0000670003037a24 */ /* 0x000fc800078e0205 */
[----:B------:R-:W-:Y:S01]  /*5910*/  IMAD R5, R9, c[0x0][0x180], RZ ;  /* 0x0000600009057a24 */ /* 0x000fe200078e02ff */
[----:B------:R-:W-:-:S03]  /*5920*/  IADD3 R7, R7, R3, RZ ;  /* 0x0000000307077210 */ /* 0x000fc60007ffe0ff */
[C---:B------:R-:W-:Y:S02]  /*5930*/  IMAD R5, R8.reuse, c[0x0][0x184], R5 ;  /* 0x0000610008057a24 */ /* 0x040fe400078e0205 */
[----:B------:R-:W-:-:S04]  /*5940*/  IMAD.WIDE.U32 R6, R8, c[0x0][0x180], R6 ;  /* 0x0000600008067a25 */ /* 0x000fc800078e0006 */
[----:B------:R-:W-:Y:S01]  /*5950*/  IMAD.IADD R5, R7, 0x1, R5 ;  /* 0x0000000107057824 */ /* 0x000fe200078e0205 */
[----:B------:R-:W-:Y:S01]  /*5960*/  MOV R3, R6 ;  /* 0x0000000600037202 */ /* 0x000fe20000000f00 */
[----:B------:R-:W-:Y:S05]  /*5970*/  BRA `(.L_x_2211) ;  /* 0x0000004000007947 */ /* 0x000fea0003800000 */
.L_x_2210:
[----:B------:R-:W-:-:S04]  /*5980*/  ULEA UR4, -UR4, URZ, 0x8 ;  /* 0x0000003f04047291 */ /* 0x000fc8000f8e413f */
[----:B------:R-:W-:Y:S02]  /*5990*/  USHF.R.S32.HI UR6, URZ, 0x1f, UR4 ;  /* 0x0000001f3f067899 */ /* 0x000fe40008011404 */
[----:B------:R-:W-:-:S04]  /*59a0*/  MOV R3, UR4 ;  /* 0x0000000400037c02 */ /* 0x000fc80008000f00 */
[----:B------:R-:W-:Y:S02]  /*59b0*/  MOV R5, UR6 ;  /* 0x0000000600057c02 */ /* 0x000fe40008000f00 */
.L_x_2211:
        /* <DEDUP_REMOVED lines=56> */
.L_x_2209:
[----:B------:R-:W-:Y:S02]  /*5d40*/  FMNMX.FTZ R3, R26, R106, !PT ;  /* 0x0000006a1a037209 */ /* 0x000fe40007810000 */
[----:B------:R-:W-:Y:S02]  /*5d50*/  SHF.L.U32 R134, R2, 0x1, RZ ;  /* 0x0000000102867819 */ /* 0x000fe400000006ff */
[----:B------:R-:W-:Y:S02]  /*5d60*/  FMNMX.FTZ R3, R110, R3, !PT ;  /* 0x000000036e037209 */ /* 0x000fe40007810000 */
[----:B------:R-:W-:-:S02]  /*5d70*/  IADD3 R135, R4, R134, RZ ;  /* 0x0000008604877210 */ /* 0x000fc40007ffe0ff */
[----:B------:R-:W-:Y:S02]  /*5d80*/  FMNMX.FTZ R3, R109, R3, !PT ;  /* 0x000000036d037209 */ /* 0x000fe40007810000 */
        /* <DEDUP_REMOVED lines=142> */
[----:B------:R-:W-:Y:S01]  /*6670*/  FFMA.FTZ R7, R110, c[0x0][0x23c], -R6 ;  /* 0x00008f006e077a23 */ /* 0x000fe20000010806 */
[----:B------:R-:W2:Y:S01]  /*6680*/  LDSM.16.MT88.4 R24, [R134+0xa000] ;  /* 0x00a000008618783b */ /* 0x000ea20000004200 */
[----:B------:R-:W-:-:S05]  /*6690*/  FSETP.NEU.FTZ.AND P1, PT, R3, -INF , PT ;  /* 0xff8000000300780b */ /* 0x000fca0003f3d000 */
[----:B------:R3:W4:Y:S01]  /*66a0*/  MUFU.EX2 R10, R7 ;  /* 0x00000007000a7308 */ /* 0x0007220000000800 */
[----:B-1----:R-:W-:-:S07]  /*66b0*/  FFMA.FTZ R5, R106, c[0x0][0x23c], -R6 ;  /* 0x00008f006a057a23 */ /* 0x002fce0000010806 */
[----:B------:R1:W-:Y:S01]  /*66c0*/  MUFU.EX2 R206, R0 ;  /* 0x0000000000ce7308 */ /* 0x0003e20000000800 */
[----:B---3--:R-:W-:-:S07]  /*66d0*/  FFMA.FTZ R7, R109, c[0x0][0x23c], -R6 ;  /* 0x00008f006d077a23 */ /* 0x008fce0000010806 */
[----:B------:R3:W-:Y:S08]  /*66e0*/  MUFU.EX2 R106, R5 ;  /* 0x00000005006a7308 */ /* 0x0007f00000000800 */
[----:B------:R5:W2:Y:S01]  /*66f0*/  MUFU.EX2 R208, R7 ;  /* 0x0000000700d07308 */ /* 0x000aa20000000800 */
[----:B-1----:R-:W-:Y:S02]  /*6700*/  FFMA.FTZ R0, R116, c[0x0][0x23c], -R6 ;  /* 0x00008f0074007a23 */ /* 0x002fe40000010806 */
[----:B---3--:R-:W-:-:S05]  /*6710*/  FMUL.FTZ R5, R3, c[0x0][0x23c] ;  /* 0x00008f0003057a20 */ /* 0x008fca0000410000 */
[----:B------:R-:W-:-:S05]  /*6720*/  FSEL R5, R5, RZ, P1 ;  /* 0x000000ff05057208 */ /* 0x000fca0000800000 */
[--C-:B------:R-:W-:Y:S02]  /*6730*/  FFMA.FTZ R2, R104, c[0x0][0x23c], -R5.reuse ;  /* 0x00008f0068027a23 */ /* 0x100fe40000010805 */
[--C-:B-----5:R-:W-:Y:S02]  /*6740*/  FFMA.FTZ R7, R108, c[0x0][0x23c], -R5.reuse ;  /* 0x00008f006c077a23 */ /* 0x120fe40000010805 */
[----:B------:R1:W-:Y:S08]  /*6750*/  MUFU.EX2 R110, R2 ;  /* 0x00000002006e7308 */ /* 0x0003f00000000800 */
[----:B------:R-:W3:Y:S01]  /*6760*/  MUFU.EX2 R9, R7 ;  /* 0x0000000700097308 */ /* 0x000ee20000000800 */
[----:B-1----:R-:W-:Y:S01]  /*6770*/  FFMA.FTZ R2, R113, c[0x0][0x23c], -R5 ;  /* 0x00008f0071027a23 */ /* 0x002fe20000010805 */
[----:B----4-:R-:W-:-:S06]  /*6780*/  MOV R113, R10 ;  /* 0x0000000a00717202 */ /* 0x010fcc0000000f00 */
[----:B------:R1:W4:Y:S01]  /*6790*/  MUFU.EX2 R7, R2 ;  /* 0x0000000200077308 */ /* 0x0003220000000800 */
[----:B--2---:R-:W-:Y:S02]  /*67a0*/  F2FP.PACK_AB R10, R208, R113 ;  /* 0x00000071d00a723e */ /* 0x004fe400000000ff */
[----:B---3--:R-:W-:-:S04]  /*67b0*/  MOV R4, R9 ;  /* 0x0000000900047202 */ /* 0x008fc80000000f00 */
[----:B------:R-:W-:Y:S01]  /*67c0*/  F2FP.PACK_AB R9, R110, R4 ;  /* 0x000000046e09723e */ /* 0x000fe200000000ff */
[----:B-1----:R-:W-:-:S04]  /*67d0*/  FFMA.FTZ R2, R111, c[0x0][0x23c], -R5 ;  /* 0x00008f006f027a23 */ /* 0x002fc80000010805 */
[----:B------:R1:W2:Y:S02]  /*67e0*/  MUFU.EX2 R209, R2 ;  /* 0x0000000200d17308 */ /* 0x0002a40000000800 */
[----:B-1----:R-:W-:-:S06]  /*67f0*/  FFMA.FTZ R2, R112, c[0x0][0x23c], -R6 ;  /* 0x00008f0070027a23 */ /* 0x002fcc0000010806 */
[----:B------:R1:W3:Y:S02]  /*6800*/  MUFU.EX2 R40, R2 ;  /* 0x0000000200287308 */ /* 0x0002e40000000800 */
[----:B-1----:R-:W-:Y:S01]  /*6810*/  FFMA.FTZ R2, R114, c[0x0][0x23c], -R6 ;  /* 0x00008f0072027a23 */ /* 0x002fe20000010806 */
[----:B----4-:R-:W-:-:S05]  /*6820*/  MOV R114, R7 ;  /* 0x0000000700727202 */ /* 0x010fca0000000f00 */
[----:B------:R1:W-:Y:S01]  /*6830*/  MUFU.EX2 R7, R0 ;  /* 0x0000000000077308 */ /* 0x0003e20000000800 */
[----:B--2---:R-:W-:-:S07]  /*6840*/  F2FP.PACK_AB R11, R209, R114 ;  /* 0x00000072d10b723e */ /* 0x004fce00000000ff */
[----:B------:R2:W-:Y:S01]  /*6850*/  MUFU.EX2 R210, R2 ;  /* 0x0000000200d27308 */ /* 0x0005e20000000800 */
[----:B-1----:R-:W-:-:S07]  /*6860*/  FFMA.FTZ R0, R118, c[0x0][0x23c], -R5 ;  /* 0x00008f0076007a23 */ /* 0x002fce0000010805 */
[----:B------:R1:W4:Y:S01]  /*6870*/  MUFU.EX2 R52, R0 ;  /* 0x0000000000347308 */ /* 0x0003220000000800 */
[----:B--2---:R-:W-:-:S04]  /*6880*/  MOV R2, R8 ;  /* 0x0000000800027202 */ /* 0x004fc80000000f00 */
[----:B------:R-:W-:-:S07]  /*6890*/  F2FP.PACK_AB R8, R106, R2 ;  /* 0x000000026a08723e */ /* 0x000fce00000000ff */
[----:B------:R-:W-:Y:S01]  /*68a0*/  HMMA.16816.F32 R32, R8, R24, RZ ;  /* 0x000000180820723c */ /* 0x000fe200000018ff */
[----:B-1----:R-:W-:Y:S01]  /*68b0*/  FFMA.FTZ R0, R117, c[0x0][0x23c], -R5 ;  /* 0x00008f0075007a23 */ /* 0x002fe20000010805 */
[----:B---3--:R-:W-:-:S03]  /*68c0*/  MOV R117, R40 ;  /* 0x0000002800757202 */ /* 0x008fc60000000f00 */
[----:B------:R1:W2:Y:S03]  /*68d0*/  MUFU.EX2 R115, R0 ;  /* 0x0000000000737308 */ /* 0x0002a60000000800 */
[C---:B------:R-:W-:Y:S01]  /*68e0*/  HMMA.16816.F32 R48, R8.reuse, R26, RZ ;  /* 0x0000001a0830723c */ /* 0x040fe200000018ff */
[----:B------:R-:W3:Y:S07]  /*68f0*/  LDSM.16.MT88.4 R24, [R134+0xa800] ;  /* 0x00a800008618783b */ /* 0x000eee0000004200 */
[----:B------:R-:W-:Y:S01]  /*6900*/  HMMA.16816.F32 R28, R8, R20, RZ ;  /* 0x00000014081c723c */ /* 0x000fe200000018ff */
[----:B-1----:R-:W-:-:S07]  /*6910*/  FFMA.FTZ R0, R120, c[0x0][0x23c], -R5 ;  /* 0x00008f0078007a23 */ /* 0x002fce0000010805 */
[C---:B------:R-:W-:Y:S01]  /*6920*/  HMMA.16816.F32 R44, R8.reuse, R22, RZ ;  /* 0x00000016082c723c */ /* 0x040fe200000018ff */
[----:B------:R1:W-:Y:S01]  /*6930*/  MUFU.EX2 R116, R0 ;  /* 0x0000000000747308 */ /* 0x0003e20000000800 */
[----:B------:R-:W5:Y:S06]  /*6940*/  LDSM.16.MT88.4 R20, [R213+0xa800] ;  /* 0x00a80000d514783b */ /* 0x000f6c0000004200 */
[C---:B------:R-:W-:Y:S08]  /*6950*/  HMMA.16816.F32 R40, R8.reuse, R16, RZ ;  /* 0x000000100828723c */ /* 0x040ff000000018ff */
[C---:B------:R-:W-:Y:S01]  /*6960*/  HMMA.16816.F32 R60, R8.reuse, R18, RZ ;  /* 0x00000012083c723c */ /* 0x040fe200000018ff */
[----:B-1----:R-:W-:Y:S01]  /*6970*/  FFMA.FTZ R0, R119, c[0x0][0x23c], -R5 ;  /* 0x00008f0077007a23 */ /* 0x002fe20000010805 */
[----:B------:R-:W1:Y:S03]  /*6980*/  LDSM.16.MT88.4 R16, [R135+0xa800] ;  /* 0x00a800008710783b */ /* 0x000e660000004200 */
[----:B------:R2:W2:Y:S03]  /*6990*/  MUFU.EX2 R108, R0 ;  /* 0x00000000006c7308 */ /* 0x0004a60000000800 */
[----:B------:R-:W-:Y:S01]  /*69a0*/  HMMA.16816.F32 R56, R8, R12, RZ ;  /* 0x0000000c0838723c */ /* 0x000fe200000018ff */
[----:B--2---:R-:W-:Y:S01]  /*69b0*/  FFMA.FTZ R0, R122, c[0x0][0x23c], -R6 ;  /* 0x00008f007a007a23 */ /* 0x004fe20000010806 */
[----:B----4-:R-:W-:-:S06]  /*69c0*/  MOV R122, R52 ;  /* 0x00000034007a7202 */ /* 0x010fcc0000000f00 */
[----:B------:R-:W-:Y:S01]  /*69d0*/  HMMA.16816.F32 R52, R8, R14, RZ ;  /* 0x0000000e0834723c */ /* 0x000fe200000018ff */
[----:B------:R2:W-:Y:S01]  /*69e0*/  MUFU.EX2 R109, R0 ;  /* 0x00000000006d7308 */ /* 0x0005e20000000800 */
[----:B------:R-:W4:Y:S05]  /*69f0*/  LDSM.16.MT88.4 R12, [R212+0xa800] ;  /* 0x00a80000d40c783b */ /* 0x000f2a0000004200 */
[----:B------:R-:W-:Y:S02]  /*6a00*/  F2FP.PACK_AB R8, R210, R117 ;  /* 0x00000075d208723e */ /* 0x000fe400000000ff */
[----:B------:R-:W-:Y:S02]  /*6a10*/  F2FP.PACK_AB R9, R115, R122 ;  /* 0x0000007a7309723e */ /* 0x000fe400000000ff */
[----:B------:R-:W-:-:S02]  /*6a20*/  F2FP.PACK_AB R10, R7, R206 ;  /* 0x000000ce070a723e */ /* 0x000fc400000000ff */
[----:B------:R-:W-:Y:S01]  /*6a30*/  F2FP.PACK_AB R11, R108, R116 ;  /* 0x000000746c0b723e */ /* 0x000fe200000000ff */
[----:B--2---:R-:W-:-:S06]  /*6a40*/  FFMA.FTZ R0, R125, c[0x0][0x23c], -R6 ;  /* 0x00008f007d007a23 */ /* 0x004fcc0000010806 */
[C---:B---3--:R-:W-:Y:S01]  /*6a50*/  HMMA.16816.F32 R72, R8.reuse, R26, R48 ;  /* 0x0000001a0848723c */ /* 0x048fe20000001830 */
[----:B------:R2:W3:Y:S07]  /*6a60*/  MUFU.EX2 R111, R0 ;  /* 0x00000000006f7308 */ /* 0x0004ee0000000800 */
[C---:B-----5:R-:W-:Y:S01]  /*6a70*/  HMMA.16816.F32 R48, R8.reuse, R20, R28 ;  /* 0x000000140830723c */ /* 0x060fe2000000181c */
[----:B------:R-:W5:Y:S07]  /*6a80*/  LDSM.16.MT88.4 R28, [R134+0xb000] ;  /* 0x00b00000861c783b */ /* 0x000f6e0000004200 */
[----:B-1----:R-:W-:Y:S01]  /*6a90*/  HMMA.16816.F32 R40, R8, R16, R40 ;  /* 0x000000100828723c */ /* 0x002fe20000001828 */
[----:B--2---:R-:W-:Y:S01]  /*6aa0*/  FFMA.FTZ R0, R124, c[0x0][0x23c], -R6 ;  /* 0x00008f007c007a23 */ /* 0x004fe20000010806 */
[----:B------:R-:W-:-:S03]  /*6ab0*/  MOV R124, R210 ;  /* 0x000000d2007c7202 */ /* 0x000fc60000000f00 */
[----:B------:R1:W-:Y:S03]  /*6ac0*/  MUFU.EX2 R118, R0 ;  /* 0x0000000000767308 */ /* 0x0003e60000000800 */
[C---:B------:R-:W-:Y:S01]  /*6ad0*/  HMMA.16816.F32 R76, R8.reuse, R18, R60 ;  /* 0x00000012084c723c */ /* 0x040fe2000000183c */
[----:B------:R-:W2:Y:S07]  /*6ae0*/  LDSM.16.MT88.4 R16, [R135+0xb000] ;  /* 0x00b000008710783b */ /* 0x000eae0000004200 */
[----:B------:R-:W-:Y:S01]  /*6af0*/  HMMA.16816.F32 R64, R8, R24, R32 ;  /* 0x000000180840723c */ /* 0x000fe20000001820 */
[----:B------:R-:W2:Y:S01]  /*6b00*/  LDSM.16.MT88.4 R24, [R213+0xb000] ;  /* 0x00b00000d518783b */ /* 0x000ea20000004200 */
[----:B-1----:R-:W-:Y:S01]  /*6b10*/  FFMA.FTZ R0, R126, c[0x0][0x23c], -R6 ;  /* 0x00008f007e007a23 */ /* 0x002fe20000010806 */
[----:B------:R-:W-:-:S05]  /*6b20*/  MOV R126, R115 ;  /* 0x00000073007e7202 */ /* 0x000fca0000000f00 */
[----:B------:R-:W-:Y:S01]  /*6b30*/  HMMA.16816.F32 R68, R8, R22, R44 ;  /* 0x000000160844723c */ /* 0x000fe2000000182c */
[----:B------:R1:W1:Y:S01]  /*6b40*/  MUFU.EX2 R119, R0 ;  /* 0x0000000000777308 */ /* 0x0002620000000800 */
[----:B------:R-:W-:-:S06]  /*6b50*/  MOV R115, R208 ;  /* 0x000000d000737202 */ /* 0x000fcc0000000f00 */
[C---:B----4-:R-:W-:Y:S08]  /*6b60*/  HMMA.16816.F32 R32, R8.reuse, R12, R56 ;  /* 0x0000000c0820723c */ /* 0x050ff00000001838 */
[----:B------:R-:W-:Y:S01]  /*6b70*/  HMMA.16816.F32 R20, R8, R14, R52 ;  /* 0x0000000e0814723c */ /* 0x000fe20000001834 */
[----:B-1----:R-:W-:Y:S01]  /*6b80*/  FFMA.FTZ R0, R131, c[0x0][0x23c], -R5 ;  /* 0x00008f0083007a23 */ /* 0x002fe20000010805 */
[----:B------:R-:W-:Y:S01]  /*6b90*/  MOV R131, R206 ;  /* 0x000000ce00837202 */ /* 0x000fe20000000f00 */
[----:B------:R-:W1:Y:S02]  /*6ba0*/  LDSM.16.MT88.4 R12, [R212+0xb000] ;  /* 0x00b00000d40c783b */ /* 0x000e640000004200 */
[----:B------:R4:W-:Y:S02]  /*6bb0*/  MUFU.EX2 R104, R0 ;  /* 0x0000000000687308 */ /* 0x0009e40000000800 */
[----:B---3--:R-:W-:-:S02]  /*6bc0*/  F2FP.PACK_AB R8, R111, R109 ;  /* 0x0000006d6f08723e */ /* 0x008fc400000000ff */
[----:B------:R-:W-:Y:S01]  /*6bd0*/  F2FP.PACK_AB R10, R119, R118 ;  /* 0x00000076770a723e */ /* 0x000fe200000000ff */
[----:B----4-:R-:W-:-:S04]  /*6be0*/  FFMA.FTZ R0, R130, c[0x0][0x23c], -R5 ;  /* 0x00008f0082007a23 */ /* 0x010fc80000010805 */
[----:B------:R3:W4:Y:S02]  /*6bf0*/  MUFU.EX2 R112, R0 ;  /* 0x0000000000707308 */ /* 0x0007240000000800 */
[----:B---3--:R-:W-:Y:S01]  /*6c00*/  FFMA.FTZ R0, R129, c[0x0][0x23c], -R5 ;  /* 0x00008f0081007a23 */ /* 0x008fe20000010805 */
[----:B----4-:R-:W-:-:S05]  /*6c10*/  F2FP.PACK_AB R9, R112, R104 ;  /* 0x000000687009723e */ /* 0x010fca00000000ff */
[----:B------:R3:W-:Y:S02]  /*6c20*/  MUFU.EX2 R120, R0 ;  /* 0x0000000000787308 */ /* 0x0007e40000000800 */
[----:B---3--:R-:W-:-:S06]  /*6c30*/  FFMA.FTZ R0, R128, c[0x0][0x23c], -R5 ;  /* 0x00008f0080007a23 */ /* 0x008fcc0000010805 */
[----:B------:R3:W4:Y:S02]  /*6c40*/  MUFU.EX2 R125, R0 ;  /* 0x00000000007d7308 */ /* 0x0007240000000800 */
[----:B---3--:R-:W-:Y:S01]  /*6c50*/  FFMA.FTZ R0, R133, c[0x0][0x23c], -R6 ;  /* 0x00008f0085007a23 */ /* 0x008fe20000010806 */
[----:B----4-:R-:W-:-:S05]  /*6c60*/  F2FP.PACK_AB R11, R125, R120 ;  /* 0x000000787d0b723e */ /* 0x010fca00000000ff */
[----:B------:R3:W-:Y:S02]  /*6c70*/  MUFU.EX2 R250, R0 ;  /* 0x0000000000fa7308 */ /* 0x0007e40000000800 */
[C---:B-----5:R-:W-:Y:S08]  /*6c80*/  HMMA.16816.F32 R60, R8.reuse, R30, R72 ;  /* 0x0000001e083c723c */ /* 0x060ff00000001848 */
[----:B--2---:R-:W-:Y:S01]  /*6c90*/  HMMA.16816.F32 R72, R8, R18, R76 ;  /* 0x000000120848723c */ /* 0x004fe2000000184c */
[----:B---3--:R-:W-:-:S06]  /*6ca0*/  FFMA.FTZ R0, R137, c[0x0][0x23c], -R6 ;  /* 0x00008f0089007a23 */ /* 0x008fcc0000010806 */
[----:B------:R-:W-:Y:S01]  /*6cb0*/  MOV R76, R116 ;  /* 0x00000074004c7202 */ /* 0x000fe20000000f00 */
[----:B------:R2:W-:Y:S01]  /*6cc0*/  MUFU.EX2 R251, R0 ;  /* 0x0000000000fb7308 */ /* 0x0005e20000000800 */
[----:B------:R-:W-:Y:S01]  /*6cd0*/  MOV R116, R209 ;  /* 0x000000d100747202 */ /* 0x000fe20000000f00 */
[----:B------:R-:W-:Y:S01]  /*6ce0*/  HMMA.16816.F32 R44, R8, R28, R64 ;  /* 0x0000001c082c723c */ /* 0x000fe20000001840 */
[----:B------:R-:W-:Y:S01]  /*6cf0*/  LDSM.16.MT88.4 R28, [R134+0xb800] ;  /* 0x00b80000861c783b */ /* 0x000fe20000004200 */
[----:B------:R-:W-:Y:S02]  /*6d00*/  MOV R79, R108 ;  /* 0x0000006c004f7202 */ /* 0x000fe40000000f00 */
[----:B------:R-:W-:-:S04]  /*6d10*/  MOV R77, R7 ;  /* 0x00000007004d7202 */ /* 0x000fc80000000f00 */
[----:B------:R-:W-:Y:S01]  /*6d20*/  HMMA.16816.F32 R48, R8, R24, R48 ;  /* 0x000000180830723c */ /* 0x000fe20000001830 */
[----:B--2---:R-:W-:-:S07]  /*6d30*/  FFMA.FTZ R0, R136, c[0x0][0x23c], -R6 ;  /* 0x00008f0088007a23 */ /* 0x004fce0000010806 */
[C---:B------:R-:W-:Y:S01]  /*6d40*/  HMMA.16816.F32 R64, R8.reuse, R26, R68 ;  /* 0x0000001a0840723c */ /* 0x040fe20000001844 */
[----:B------:R-:W2:Y:S01]  /*6d50*/  LDSM.16.MT88.4 R24, [R213+0xb800] ;  /* 0x00b80000d518783b */ /* 0x000ea20000004200 */
[----:B------:R3:W4:Y:S06]  /*6d60*/  MUFU.EX2 R211, R0 ;  /* 0x0000000000d37308 */ /* 0x00072c0000000800 */
[C---:B------:R-:W-:Y:S01]  /*6d70*/  HMMA.16816.F32 R40, R8.reuse, R16, R40 ;  /* 0x000000100828723c */ /* 0x040fe20000001828 */
[----:B------:R-:W5:Y:S07]  /*6d80*/  LDSM.16.MT88.4 R16, [R135+0xb800] ;  /* 0x00b800008710783b */ /* 0x000f6e0000004200 */
[----:B-1----:R-:W-:Y:S01]  /*6d90*/  HMMA.16816.F32 R32, R8, R12, R32 ;  /* 0x0000000c0820723c */ /* 0x002fe20000001820 */
[----:B---3--:R-:W-:Y:S01]  /*6da0*/  FFMA.FTZ R0, R138, c[0x0][0x23c], -R6 ;  /* 0x00008f008a007a23 */ /* 0x008fe20000010806 */
[----:B----4-:R-:W-:-:S03]  /*6db0*/  MOV R78, R211 ;  /* 0x000000d3004e7202 */ /* 0x010fc60000000f00 */
[----:B------:R1:W3:Y:S03]  /*6dc0*/  MUFU.EX2 R252, R0 ;  /* 0x0000000000fc7308 */ /* 0x0002e60000000800 */
[----:B------:R-:W-:Y:S01]  /*6dd0*/  HMMA.16816.F32 R20, R8, R14, R20 ;  /* 0x0000000e0814723c */ /* 0x000fe20000001814 */
[----:B------:R-:W4:Y:S06]  /*6de0*/  LDSM.16.MT88.4 R12, [R212+0xb800] ;  /* 0x00b80000d40c783b */ /* 0x000f2c0000004200 */
[----:B------:R-:W-:Y:S01]  /*6df0*/  F2FP.PACK_AB R8, R251, R250 ;  /* 0x000000fafb08723e */ /* 0x000fe200000000ff */
[----:B-1----:R-:W-:Y:S01]  /*6e00*/  FFMA.FTZ R0, R142, c[0x0][0x23c], -R5 ;  /* 0x00008f008e007a23 */ /* 0x002fe20000010805 */
[----:B---3--:R-:W-:-:S03]  /*6e10*/  F2FP.PACK_AB R10, R252, R78 ;  /* 0x0000004efc0a723e */ /* 0x008fc600000000ff */
        /* <DEDUP_REMOVED lines=16> */
[C---:B-----5:R-:W-:Y:S08]  /*6f20*/  HMMA.16816.F32 R52, R8.reuse, R16, R40 ;  /* 0x000000100834723c */ /* 0x060ff00000001828 */
[----:B------:R-:W-:Y:S01]  /*6f30*/  HMMA.16816.F32 R72, R8, R18, R72 ;  /* 0x000000120848723c */ /* 0x000fe20000001848 */
[----:B------:R-:W5:Y:S01]  /*6f40*/  LDSM.16.MT88.4 R16, [R135+0xc000] ;  /* 0x00c000008710783b */ /* 0x000f620000004200 */
[----:B-1----:R-:W-:-:S06]  /*6f50*/  FFMA.FTZ R0, R144, c[0x0][0x23c], -R6 ;  /* 0x00008f0090007a23 */ /* 0x002fcc0000010806 */
[C---:B----4-:R-:W-:Y:S01]  /*6f60*/  HMMA.16816.F32 R32, R8.reuse, R12, R32 ;  /* 0x0000000c0820723c */ /* 0x050fe20000001820 */
[----:B------:R1:W-:Y:S07]  /*6f70*/  MUFU.EX2 R242, R0 ;  /* 0x0000000000f27308 */ /* 0x0003ee0000000800 */
[C---:B------:R-:W-:Y:S01]  /*6f80*/  HMMA.16816.F32 R20, R8.reuse, R14, R20 ;  /* 0x0000000e0814723c */ /* 0x040fe20000001814 */
[----:B------:R-:W4:Y:S07]  /*6f90*/  LDSM.16.MT88.4 R12, [R212+0xc000] ;  /* 0x00c00000d40c783b */ /* 0x000f2e0000004200 */
        /* <DEDUP_REMOVED lines=29> */
[----:B------:R-:W-:Y:S01]  /*7170*/  LDSM.16.MT88.4 R32, [R134+0xe000] ;  /* 0x00e000008620783b */ /* 0x000fe20000004200 */
[----:B------:R1:W-:Y:S06]  /*7180*/  MUFU.EX2 R208, R0 ;  /* 0x0000000000d07308 */ /* 0x0003ec0000000800 */
        /* <DEDUP_REMOVED lines=35> */
[----:B-1----:R-:W-:Y:S01]  /*73c0*/  FFMA.FTZ R0, R160, c[0x0][0x23c], -R6 ;  /* 0x00008f00a0007a23 */ /* 0x002fe20000010806 */
[----:B------:R-:W-:-:S03]  /*73d0*/  MOV R160, R131 ;  /* 0x0000008300a07202 */ /* 0x000fc60000000f00 */
[----:B------:R1:W1:Y:S03]  /*73e0*/  MUFU.EX2 R153, R0 ;  /* 0x0000000000997308 */ /* 0x0002660000000800 */
[----:B------:R-:W-:Y:S01]  /*73f0*/  HMMA.16816.F32 R60, R8, R30, R60 ;  /* 0x0000001e083c723c */ /* 0x000fe2000000183c */
[----:B------:R-:W2:Y:S06]  /*7400*/  LDSM.16.MT88.4 R28, [R134+0xd000] ;  /* 0x00d00000861c783b */ /* 0x000eac0000004200 */
[----:B---3--:R-:W-:Y:S01]  /*7410*/  F2FP.PACK_AB R8, R152, R151 ;  /* 0x000000979808723e */ /* 0x008fe200000000ff */
[----:B-1----:R-:W-:Y:S01]  /*7420*/  FFMA.FTZ R0, R161, c[0x0][0x23c], -R5 ;  /* 0x00008f00a1007a23 */ /* 0x002fe20000010805 */
[----:B------:R-:W-:-:S02]  /*7430*/  MOV R161, R125 ;  /* 0x0000007d00a17202 */ /* 0x000fc40000000f00 */
[----:B------:R-:W-:Y:S01]  /*7440*/  F2FP.PACK_AB R10, R153, R155 ;  /* 0x0000009b990a723e */ /* 0x000fe200000000ff */
[----:B------:R1:W-:Y:S02]  /*7450*/  MUFU.EX2 R149, R0 ;  /* 0x0000000000957308 */ /* 0x0003e40000000800 */
[----:B-1----:R-:W-:Y:S01]  /*7460*/  FFMA.FTZ R0, R164, c[0x0][0x23c], -R5 ;  /* 0x00008f00a4007a23 */ /* 0x002fe20000010805 */
[----:B------:R-:W-:-:S05]  /*7470*/  MOV R164, R119 ;  /* 0x0000007700a47202 */ /* 0x000fca0000000f00 */
[----:B------:R1:W3:Y:S02]  /*7480*/  MUFU.EX2 R147, R0 ;  /* 0x0000000000937308 */ /* 0x0002e40000000800 */
[----:B-1----:R-:W-:Y:S01]  /*7490*/  FFMA.FTZ R0, R163, c[0x0][0x23c], -R5 ;  /* 0x00008f00a3007a23 */ /* 0x002fe20000010805 */
[----:B------:R-:W-:Y:S02]  /*74a0*/  MOV R163, R120 ;  /* 0x0000007800a37202 */ /* 0x000fe40000000f00 */
[----:B---3--:R-:W-:-:S03]  /*74b0*/  F2FP.PACK_AB R9, R147, R149 ;  /* 0x000000959309723e */ /* 0x008fc600000000ff */
        /* <DEDUP_REMOVED lines=32> */
[----:B-1----:R-:W-:-:S06]  /*76c0*/  FFMA.FTZ R0, R99, c[0x0][0x23c], -R5 ;  /* 0x00008f0063007a23 */ /* 0x002fcc0000010805 */
[----:B------:R1:W3:Y:S02]  /*76d0*/  MUFU.EX2 R141, R0 ;  /* 0x00000000008d7308 */ /* 0x0002e40000000800 */
[----:B-1----:R-:W-:Y:S01]  /*76e0*/  FFMA.FTZ R0, R98, c[0x0][0x23c], -R5 ;  /* 0x00008f0062007a23 */ /* 0x002fe20000010805 */
[----:B---3--:R-:W-:-:S05]  /*76f0*/  F2FP.PACK_AB R9, R141, R142 ;  /* 0x0000008e8d09723e */ /* 0x008fca00000000ff */
[----:B------:R1:W-:Y:S02]  /*7700*/  MUFU.EX2 R139, R0 ;  /* 0x00000000008b7308 */ /* 0x0003e40000000800 */
[----:B-1----:R-:W-:Y:S01]  /*7710*/  FFMA.FTZ R0, R80, c[0x0][0x23c], -R5 ;  /* 0x00008f0050007a23 */ /* 0x002fe20000010805 */
[----:B------:R-:W-:-:S05]  /*7720*/  MOV R80, R116 ;  /* 0x0000007400507202 */ /* 0x000fca0000000f00 */
[----:B------:R1:W3:Y:S02]  /*7730*/  MUFU.EX2 R140, R0 ;  /* 0x00000000008c7308 */ /* 0x0002e40000000800 */
[----:B-1----:R-:W-:Y:S01]  /*7740*/  FFMA.FTZ R0, R81, c[0x0][0x23c], -R6 ;  /* 0x00008f0051007a23 */ /* 0x002fe20000010806 */
[----:B------:R-:W-:Y:S02]  /*7750*/  MOV R81, R115 ;  /* 0x0000007300517202 */ /* 0x000fe40000000f00 */
[----:B---3--:R-:W-:-:S03]  /*7760*/  F2FP.PACK_AB R11, R140, R139 ;  /* 0x0000008b8c0b723e */ /* 0x008fc600000000ff */
[----:B------:R1:W-:Y:S04]  /*7770*/  MUFU.EX2 R137, R0 ;  /* 0x0000000000897308 */ /* 0x0003e80000000800 */
[C---:B--2---:R-:W-:Y:S08]  /*7780*/  HMMA.16816.F32 R48, R8.reuse, R24, R48 ;  /* 0x000000180830723c */ /* 0x044ff00000001830 */
[----:B------:R-:W-:Y:S01]  /*7790*/  HMMA.16816.F32 R64, R8, R26, R64 ;  /* 0x0000001a0840723c */ /* 0x000fe20000001840 */
[----:B-1----:R-:W-:Y:S01]  /*77a0*/  FFMA.FTZ R0, R170, c[0x0][0x23c], -R6 ;  /* 0x00008f00aa007a23 */ /* 0x002fe20000010806 */
[----:B------:R-:W-:-:S03]  /*77b0*/  MOV R170, R109 ;  /* 0x0000006d00aa7202 */ /* 0x000fc60000000f00 */
[----:B------:R1:W2:Y:S03]  /*77c0*/  MUFU.EX2 R138, R0 ;  /* 0x00000000008a7308 */ /* 0x0002a60000000800 */
[C---:B-----5:R-:W-:Y:S08]  /*77d0*/  HMMA.16816.F32 R52, R8.reuse, R16, R52 ;  /* 0x000000100834723c */ /* 0x060ff00000001834 */
[----:B------:R-:W-:Y:S01]  /*77e0*/  HMMA.16816.F32 R72, R8, R18, R72 ;  /* 0x000000120848723c */ /* 0x000fe20000001848 */
[----:B------:R-:W3:Y:S01]  /*77f0*/  LDSM.16.MT88.4 R16, [R135+0xe000] ;  /* 0x00e000008710783b */ /* 0x000ee20000004200 */
[----:B-1----:R-:W-:Y:S01]  /*7800*/  FFMA.FTZ R0, R82, c[0x0][0x23c], -R6 ;  /* 0x00008f0052007a23 */ /* 0x002fe20000010806 */
[----:B------:R-:W-:-:S05]  /*7810*/  MOV R82, R114 ;  /* 0x0000007200527202 */ /* 0x000fca0000000f00 */
[C---:B----4-:R-:W-:Y:S01]  /*7820*/  HMMA.16816.F32 R24, R8.reuse, R12, R40 ;  /* 0x0000000c0818723c */ /* 0x050fe20000001828 */
        /* <DEDUP_REMOVED lines=28> */
[----:B------:R1:W-:Y:S01]  /*79f0*/  MUFU.EX2 R125, R0 ;  /* 0x00000000007d7308 */ /* 0x0003e20000000800 */
[----:B------:R-:W-:-:S03]  /*7a00*/  FADD.FTZ R4, R4, R154 ;  /* 0x0000009a04047221 */ /* 0x000fc60000010000 */
[----:B---3--:R-:W-:Y:S01]  /*7a10*/  HMMA.16816.F32 R56, R8, R16, R52 ;  /* 0x000000100838723c */ /* 0x008fe20000001834 */
[----:B------:R-:W-:-:S04]  /*7a20*/  FADD.FTZ R4, R82, R4 ;  /* 0x0000000452047221 */ /* 0x000fc80000010000 */
[----:B------:R-:W-:-:S03]  /*7a30*/  FADD.FTZ R4, R80, R4 ;  /* 0x0000000450047221 */ /* 0x000fc60000010000 */
[C---:B------:R-:W-:Y:S01]  /*7a40*/  HMMA.16816.F32 R72, R8.reuse, R18, R72 ;  /* 0x000000120848723c */ /* 0x040fe20000001848 */
[----:B------:R-:W2:Y:S01]  /*7a50*/  LDSM.16.MT88.4 R16, [R135+0xe800] ;  /* 0x00e800008710783b */ /* 0x000ea20000004200 */
[----:B-1----:R-:W-:Y:S01]  /*7a60*/  FFMA.FTZ R0, R132, c[0x0][0x23c], -R6 ;  /* 0x00008f0084007a23 */ /* 0x002fe20000010806 */
[----:B------:R-:W-:Y:S01]  /*7a70*/  MOV R132, R106 ;  /* 0x0000006a00847202 */ /* 0x000fe20000000f00 */
[----:B------:R-:W-:Y:S02]  /*7a80*/  FADD.FTZ R4, R168, R4 ;  /* 0x00000004a8047221 */ /* 0x000fe40000010000 */
[----:B------:R1:W3:Y:S02]  /*7a90*/  MUFU.EX2 R126, R0 ;  /* 0x00000000007e7308 */ /* 0x0002e40000000800 */
[----:B----4-:R-:W-:Y:S01]  /*7aa0*/  HMMA.16816.F32 R24, R8, R12, R24 ;  /* 0x0000000c0818723c */ /* 0x010fe20000001818 */
[----:B------:R-:W-:-:S04]  /*7ab0*/  FADD.FTZ R2, R2, R132 ;  /* 0x0000008402027221 */ /* 0x000fc80000010000 */
[----:B------:R-:W-:-:S03]  /*7ac0*/  FADD.FTZ R2, R83, R2 ;  /* 0x0000000253027221 */ /* 0x000fc60000010000 */
[----:B------:R-:W-:Y:S01]  /*7ad0*/  HMMA.16816.F32 R20, R8, R14, R20 ;  /* 0x0000000e0814723c */ /* 0x000fe20000001814 */
[----:B------:R-:W4:Y:S01]  /*7ae0*/  LDSM.16.MT88.4 R12, [R212+0xe800] ;  /* 0x00e80000d40c783b */ /* 0x000f220000004200 */
[----:B------:R-:W-:Y:S02]  /*7af0*/  FADD.FTZ R2, R81, R2 ;  /* 0x0000000251027221 */ /* 0x000fe40000010000 */
[----:B-1----:R-:W-:-:S04]  /*7b00*/  FFMA.FTZ R0, R127, c[0x0][0x23c], -R6 ;  /* 0x00008f007f007a23 */ /* 0x002fc80000010806 */
[----:B------:R-:W-:Y:S01]  /*7b10*/  HMMA.16816.F32 R44, R8, R32, R44 ;  /* 0x00000020082c723c */ /* 0x000fe2000000182c */
[----:B------:R-:W-:Y:S01]  /*7b20*/  FADD.FTZ R2, R156, R2 ;  /* 0x000000029c027221 */ /* 0x000fe20000010000 */
[----:B------:R1:W-:Y:S03]  /*7b30*/  MUFU.EX2 R124, R0 ;  /* 0x00000000007c7308 */ /* 0x0003e60000000800 */
[----:B------:R-:W-:-:S03]  /*7b40*/  FADD.FTZ R2, R169, R2 ;  /* 0x00000002a9027221 */ /* 0x000fc60000010000 */
[----:B------:R-:W-:Y:S01]  /*7b50*/  HMMA.16816.F32 R60, R8, R34, R60 ;  /* 0x00000022083c723c */ /* 0x000fe2000000183c */
[----:B------:R-:W-:Y:S01]  /*7b60*/  FADD.FTZ R2, R160, R2 ;  /* 0x00000002a0027221 */ /* 0x000fe20000010000 */
[----:B------:R-:W-:-:S03]  /*7b70*/  MOV R160, R78 ;  /* 0x0000004e00a07202 */ /* 0x000fc60000000f00 */
[----:B------:R-:W-:-:S03]  /*7b80*/  FADD.FTZ R2, R77, R2 ;  /* 0x000000024d027221 */ /* 0x000fc60000010000 */
        /* <DEDUP_REMOVED lines=181> */
[----:B------:R-:W1:Y:S01]  /*86e0*/  LDSM.16.MT88.4 R16, [R213+0x11000] ;  /* 0x01100000d510783b */ /* 0x000e620000004200 */
[----:B------:R-:W-:-:S02]  /*86f0*/  FADD.FTZ R0, R157, R0 ;  /* 0x000000009d007221 */ /* 0x000fc40000010000 */
[----:B------:R-:W-:Y:S02]  /*8700*/  FADD.FTZ R2, R242, R2 ;  /* 0x00000002f2027221 */ /* 0x000fe40000010000 */
[----:B------:R-:W-:Y:S01]  /*8710*/  FADD.FTZ R0, R158, R0 ;  /* 0x000000009e007221 */ /* 0x000fe20000010000 */
[C---:B----4-:R-:W-:Y:S01]  /*8720*/  HMMA.16816.F32 R76, R8.reuse, R12, R76 ;  /* 0x0000000c084c723c */ /* 0x050fe2000000184c */
[----:B------:R-:W-:Y:S01]  /*8730*/  FADD.FTZ R2, R244, R2 ;  /* 0x00000002f4027221 */ /* 0x000fe20000010000 */
[----:B------:R-:W-:Y:S01]  /*8740*/  LDSM.16.MT88.4 R156, [R135+0x11800] ;  /* 0x01180000879c783b */ /* 0x000fe20000004200 */
[----:B------:R-:W-:Y:S02]  /*8750*/  FADD.FTZ R0, R149, R0 ;  /* 0x0000000095007221 */ /* 0x000fe40000010000 */
[----:B------:R-:W-:Y:S02]  /*8760*/  FADD.FTZ R2, R209, R2 ;  /* 0x00000002d1027221 */ /* 0x000fe40000010000 */
[----:B------:R-:W-:Y:S01]  /*8770*/  FADD.FTZ R0, R147, R0 ;  /* 0x0000000093007221 */ /* 0x000fe20000010000 */
[----:B------:R-:W-:Y:S01]  /*8780*/  HMMA.16816.F32 R32, R8, R14, R32 ;  /* 0x0000000e0820723c */ /* 0x000fe20000001820 */
[----:B------:R-:W-:Y:S01]  /*8790*/  FADD.FTZ R2, R211, R2 ;  /* 0x00000002d3027221 */ /* 0x000fe20000010000 */
[----:B------:R-:W2:Y:S01]  /*87a0*/  LDSM.16.MT88.4 R12, [R135+0x11000] ;  /* 0x01100000870c783b */ /* 0x000ea20000004200 */
        /* <DEDUP_REMOVED lines=26> */
[----:B------:R-:W-:Y:S02]  /*8950*/  FFMA.FTZ R4, R191, c[0x0][0x23c], -R6 ;  /* 0x00008f00bf047a23 */ /* 0x000fe40000010806 */
[----:B------:R-:W-:-:S02]  /*8960*/  FADD.FTZ R2, R136, R2 ;  /* 0x0000000288027221 */ /* 0x000fc40000010000 */
[----:B------:R-:W-:Y:S01]  /*8970*/  FADD.FTZ R0, R118, R0 ;  /* 0x0000000076007221 */ /* 0x000fe20000010000 */
        /* <DEDUP_REMOVED lines=48> */
[----:B------:R-:W-:Y:S02]  /*8c80*/  FADD.FTZ R2, R89, R2 ;  /* 0x0000000259027221 */ /* 0x000fe40000010000 */
[----:B----4-:R-:W-:Y:S02]  /*8c90*/  FADD.FTZ R0, R59, R0 ;  /* 0x000000003b007221 */ /* 0x010fe40000010000 */
        /* <DEDUP_REMOVED lines=11> */
[C---:B---3--:R-:W-:Y:S01]  /*8d50*/  F2FP.PACK_AB R11, R57.reuse, R58 ;  /* 0x0000003a390b723e */ /* 0x048fe200000000ff */
        /* <DEDUP_REMOVED lines=50> */
[----:B--2---:R-:W-:Y:S01]  /*9080*/  ULDC UR4, c[0x0][0x1a0] ;  /* 0x0000680000047ab9 */ /* 0x004fe20000000800 */
[----:B------:R-:W-:Y:S01]  /*9090*/  IADD3 R0, R207, -0x2, RZ ;  /* 0xfffffffecf007810 */ /* 0x000fe20007ffe0ff */
[----:B------:R-:W-:Y:S01]  /*90a0*/  ULEA UR4, -UR4, URZ, 0x8 ;  /* 0x0000003f04047291 */ /* 0x000fe2000f8e413f */
[----:B------:R-:W-:-:S02]  /*90b0*/  IMAD.MOV.U32 R133, RZ, RZ, R3 ;  /* 0x000000ffff857224 */ /* 0x000fc400078e0003 */
[----:B------:R-:W-:Y:S01]  /*90c0*/  IMAD.MOV.U32 R132, RZ, RZ, R36 ;  /* 0x000000ffff847224 */ /* 0x000fe200078e0024 */
[----:B------:R-:W-:Y:S01]  /*90d0*/  USHF.R.S32.HI UR6, URZ, 0x1f, UR4 ;  /* 0x0000001f3f067899 */ /* 0x000fe20008011404 */
[----:B------:R1:W-:Y:S01]  /*90e0*/  STL [R1], R0 ;  /* 0x0000000001007387 */ /* 0x0003e20000100800 */
[----:B------:R-:W-:-:S04]  /*90f0*/  MOV R2, UR4 ;  /* 0x0000000400027c02 */ /* 0x000fc80008000f00 */
[----:B-1----:R-:W-:-:S04]  /*9100*/  MOV R0, UR6 ;  /* 0x0000000600007c02 */ /* 0x002fc80008000f00 */
.L_x_2216:
        /* <DEDUP_REMOVED lines=12> */
[----:B------:R-:W2:Y:S01]  /*91d0*/  LDL.64 R10, [R1+0x8] ;  /* 0x00000800010a7983 */ /* 0x000ea20000100a00 */
[----:B------:R-:W-:Y:S03]  /*91e0*/  IABS R9, c[0x0][0x2d0] ;  /* 0x0000b40000097a13 */ /* 0x000fe60000000000 */
[C---:B------:R-:W-:Y:S01]  /*91f0*/  IADD3 R7, R5.reuse, 0x100, RZ ;  /* 0x0000010005077810 */ /* 0x040fe20007ffe0ff */
[----:B------:R-:W3:Y:S01]  /*9200*/  I2F.RP R2, R9 ;  /* 0x0000000900027306 */ /* 0x000ee20000209400 */
[----:B------:R-:W-:Y:S02]  /*9210*/  IABS R6, R5 ;  /* 0x0000000500067213 */ /* 0x000fe40000000000 */
[----:B------:R-:W-:Y:S02]  /*9220*/  IABS R4, R7 ;  /* 0x0000000700047213 */ /* 0x000fe40000000000 */
[----:B------:R-:W-:Y:S02]  /*9230*/  LOP3.LUT R5, R5, c[0x0][0x2d0], RZ, 0x3c, !PT ;  /* 0x0000b40005057a12 */ /* 0x000fe400078e3cff */
[----:B------:R-:W-:Y:S02]  /*9240*/  LOP3.LUT R7, R7, c[0x0][0x2d0], RZ, 0x3c, !PT ;  /* 0x0000b40007077a12 */ /* 0x000fe400078e3cff */
[----:B------:R-:W-:Y:S02]  /*9250*/  ISETP.GE.AND P0, PT, R5, RZ, PT ;  /* 0x000000ff0500720c */ /* 0x000fe40003f06270 */
[----:B------:R-:W-:Y:S01]  /*9260*/  ISETP.GE.AND P2, PT, R7, RZ, PT ;  /* 0x000000ff0700720c */ /* 0x000fe20003f46270 */
[----:B---3--:R-:W3:Y:S02]  /*9270*/  MUFU.RCP R2, R2 ;  /* 0x0000000200027308 */ /* 0x008ee40000001000 */
[----:B---3--:R-:W-:Y:S08]  /*9280*/  IADD3 R2, R2, 0xffffffe, RZ ;  /* 0x0ffffffe02027810 */ /* 0x008ff00007ffe0ff */
[----:B------:R-:W3:Y:S02]  /*9290*/  F2I.FTZ.U32.TRUNC.NTZ R3, R2 ;  /* 0x0000000200037305 */ /* 0x000ee4000021f000 */
[--C-:B---3--:R-:W-:Y:S02]  /*92a0*/  IMAD.MOV R0, RZ, RZ, -R3.reuse ;  /* 0x000000ffff007224 */ /* 0x108fe400078e0a03 */
        /* <DEDUP_REMOVED lines=30> */
[----:B------:R2:W3:Y:S04]  /*9490*/  LDG.E R7, [R4.64] ;  /* 0x0000000a04077981 */ /* 0x0004e8000c1e1900 */
[----:B--2---:R2:W3:Y:S02]  /*94a0*/  LDG.E R5, [R2.64] ;  /* 0x0000000a02057981 */ /* 0x0044e4000c1e1900 */
[----:B--2---:R-:W-:Y:S04]  /*94b0*/  IMAD.MOV.U32 R2, RZ, RZ, c[0x0][0x2d0] ;  /* 0x0000b400ff027624 */ /* 0x004fe800078e00ff */
[----:B------:R-:W-:Y:S05]  /*94c0*/  IMAD R0, R0, R2, -0x100 ;  /* 0xffffff0000007424 */ /* 0x000fea00078e0202 */
[----:B------:R-:W-:Y:S05]  /*94d0*/  SHF.R.S32.HI R2, RZ, 0x1f, R0 ;  /* 0x0000001fff027819 */ /* 0x000fea0000011400 */
[----:B------:R-:W-:Y:S02]  /*94e0*/  IMAD R4, R2, c[0x0][0x1a0], RZ ;  /* 0x0000680002047a24 */ /* 0x000fe400078e02ff */
[C---:B------:R-:W-:Y:S04]  /*94f0*/  IMAD.WIDE.U32 R2, R0.reuse, c[0x0][0x1a0], RZ ;  /* 0x0000680000027a25 */ /* 0x040fe800078e00ff */
[----:B------:R-:W-:Y:S04]  /*9500*/  IMAD R0, R0, c[0x0][0x1a4], R4 ;  /* 0x0000690000007a24 */ /* 0x000fe800078e0204 */
[----:B------:R-:W-:Y:S02]  /*9510*/  IMAD.IADD R3, R3, 0x1, R0 ;  /* 0x0000000103037824 */ /* 0x000fe400078e0200 */
[----:B---3--:R-:W-:Y:S04]  /*9520*/  IMAD.IADD R5, R7, 0x1, -R5 ;  /* 0x0000000107057824 */ /* 0x008fe800078e0a05 */
[C---:B------:R-:W-:Y:S01]  /*9530*/  IMAD.WIDE.U32 R2, R5.reuse, c[0x0][0x188], R2 ;  /* 0x0000620005027a25 */ /* 0x040fe200078e0002 */
[----:B------:R-:W-:Y:S05]  /*9540*/  SHF.R.S32.HI R4, RZ, 0x1f, R5 ;  /* 0x0000001fff047819 */ /* 0x000fea0000011405 */
[----:B------:R-:W-:Y:S04]  /*9550*/  IMAD R0, R4, c[0x0][0x188], RZ ;  /* 0x0000620004007a24 */ /* 0x000fe800078e02ff */
[----:B------:R-:W-:Y:S04]  /*9560*/  IMAD R0, R5, c[0x0][0x18c], R0 ;  /* 0x0000630005007a24 */ /* 0x000fe800078e0200 */
[----:B------:R-:W-:Y:S02]  /*9570*/  IMAD.IADD R0, R3, 0x1, R0 ;  /* 0x0000000103007824 */ /* 0x000fe400078e0200 */
.L_x_2213:
        /* <DEDUP_REMOVED lines=33> */
[----:B--2---:R-:W-:Y:S05]  /*9790*/  IADD3 R10, P0, R16, UR12, RZ ;  /* 0x0000000c100a7c10 */ /* 0x004fea000ff1e0ff */
[----:B------:R2:W-:Y:S04]  /*97a0*/  STL [R1+0x20], R11 ;  /* 0x0000200b01007387 */ /* 0x0005e80000100800 */
[----:B------:R1:W-:Y:S08]  /*97b0*/  LDGSTS.E.BYPASS.LTC128B.128 [R237+0xd800], [R18.64] ;  /* 0x0d80000012ed7fae */ /* 0x0003f0000b901d4a */
[----:B------:R1:W-:Y:S08]  /*97c0*/  LDGSTS.E.BYPASS.LTC128B.128 [R237+0xe000], [R20.64] ;  /* 0x0e00000014ed7fae */ /* 0x0003f0000b901d4a */
[----:B------:R1:W-:Y:S01]  /*97d0*/  LDGSTS.E.BYPASS.LTC128B.128 [R237+0xe800], [R16.64] ;  /* 0x0e80000010ed7fae */ /* 0x0003e2000b901d4a */
[----:B--2---:R-:W-:Y:S02]  /*97e0*/  IADD3.X R11, R17, UR7, RZ, P0, !PT ;  /* 0x00000007110b7c10 */ /* 0x004fe400087fe4ff */
[----:B---3--:R-:W-:Y:S05]  /*97f0*/  IADD3 R8, P0, R10, UR12, RZ ;  /* 0x0000000c0a087c10 */ /* 0x008fea000ff1e0ff */
[----:B------:R2:W-:Y:S01]  /*9800*/  LDGSTS.E.BYPASS.LTC128B.128 [R237+0xf000], [R10.64] ;  /* 0x0f0000000aed7fae */ /* 0x0005e2000b901d4a */
[----:B------:R-:W-:Y:S02]  /*9810*/  IADD3.X R9, R11, UR7, RZ, P0, !PT ;  /* 0x000000070b097c10 */ /* 0x000fe400087fe4ff */
[----:B----4-:R-:W-:Y:S04]  /*9820*/  IADD3 R6, P0, R8, UR12, RZ ;  /* 0x0000000c08067c10 */ /* 0x010fe8000ff1e0ff */
[----:B------:R-:W-:Y:S01]  /*9830*/  IADD3.X R7, R9, UR7, RZ, P0, !PT ;  /* 0x0000000709077c10 */ /* 0x000fe200087fe4ff */
[----:B------:R3:W-:Y:S01]  /*9840*/  LDGSTS.E.BYPASS.LTC128B.128 [R237+0xf800], [R8.64] ;  /* 0x0f80000008ed7fae */ /* 0x0007e2000b901d4a */
[----:B-1----:R-:W-:Y:S04]  /*9850*/  IADD3 R4, P0, R6, UR12, RZ ;  /* 0x0000000c06047c10 */ /* 0x002fe8000ff1e0ff */
[----:B------:R-:W-:Y:S02]  /*9860*/  IADD3.X R5, R7, UR7, RZ, P0, !PT ;  /* 0x0000000707057c10 */ /* 0x000fe400087fe4ff */
[----:B------:R-:W-:Y:S01]  /*9870*/  IADD3 R2, P0, R4, UR12, RZ ;  /* 0x0000000c04027c10 */ /* 0x000fe2000ff1e0ff */
[----:B------:R1:W-:Y:S03]  /*9880*/  LDGSTS.E.BYPASS.LTC128B.128 [R237+0x10000], [R6.64] ;  /* 0x1000000006ed7fae */ /* 0x0003e6000b901d4a */
[----:B------:R-:W-:Y:S05]  /*9890*/  IADD3.X R3, R5, UR7, RZ, P0, !PT ;  /* 0x0000000705037c10 */ /* 0x000fea00087fe4ff */
[----:B------:R1:W-:Y:S01]  /*98a0*/  LDGSTS.E.BYPASS.LTC128B.128 [R237+0x10800], [R4.64] ;  /* 0x1080000004ed7fae */ /* 0x0003e2000b901d4a */
[----:B--2---:R-:W-:Y:S04]  /*98b0*/  IADD3 R10, P0, R2, UR12, RZ ;  /* 0x0000000c020a7c10 */ /* 0x004fe8000ff1e0ff */
[----:B------:R-:W-:Y:S03]  /*98c0*/  IADD3.X R11, R3, UR7, RZ, P0, !PT ;  /* 0x00000007030b7c10 */ /* 0x000fe600087fe4ff */
[----:B------:R2:W-:Y:S08]  /*98d0*/  LDGSTS.E.BYPASS.LTC128B.128 [R237+0x11000], [R2.64] ;  /* 0x1100000002ed7fae */ /* 0x0005f0000b901d4a */
[----:B------:R3:W-:Y:S08]  /*98e0*/  LDGSTS.E.BYPASS.LTC128B.128 [R237+0x11800], [R10.64] ;  /* 0x118000000aed7fae */ /* 0x0007f0000b901d4a */
[----:B------:R-:W-:Y:S08]  /*98f0*/  LDSM.16.M88.4 R128, [R218] ;  /* 0x00000000da80783b */ /* 0x000ff00000000200 */
[----:B------:R-:W0:Y:S01]  /*9900*/  LDGDEPBAR ;  /* 0x00000000000079af */ /* 0x000e220000000000 */
[----:B--2--5:R-:W-:Y:S07]  /*9910*/  MOV R3, R22 ;  /* 0x0000001600037202 */ /* 0x024fee0000000f00 */
[----:B------:R-:W-:Y:S08]  /*9920*/  LDSM.16.M88.4 R16, [R216+0x800] ;  /* 0x00080000d810783b */ /* 0x000ff00000000200 */
[----:B---3--:R-:W1:Y:S08]  /*9930*/  LDSM.16.M88.4 R8, [R216] ;  /* 0x00000000d808783b */ /* 0x008e700000000200 */
[----:B------:R-:W2:Y:S08]  /*9940*/  LDSM.16.M88.4 R24, [R216+0x1000] ;  /* 0x00100000d818783b */ /* 0x000eb00000000200 */
[----:B------:R-:W3:Y:S08]  /*9950*/  LDSM.16.M88.4 R32, [R216+0x1800] ;  /* 0x00180000d820783b */ /* 0x000ef00000000200 */
[----:B------:R-:W4:Y:S08]  /*9960*/  LDSM.16.M88.4 R40, [R216+0x2000] ;  /* 0x00200000d828783b */ /* 0x000f300000000200 */
[----:B------:R-:W2:Y:S08]  /*9970*/  LDSM.16.M88.4 R48, [R216+0x2800] ;  /* 0x00280000d830783b */ /* 0x000eb00000000200 */
        /* <DEDUP_REMOVED lines=17> */
[C---:B----4-:R-:W-:Y:S07]  /*9a90*/  HMMA.16816.F32 R36, R128.reuse, R40, RZ ;  /* 0x000000288024723c */ /* 0x050fee00000018ff */
[----:B------:R-:W4:Y:S01]  /*9aa0*/  LDSM.16.M88.4 R168, [R216+0x7800] ;  /* 0x00780000d8a8783b */ /* 0x000f220000000200 */
[C---:B------:R-:W-:Y:S07]  /*9ab0*/  HMMA.16816.F32 R40, R128.reuse, R42, RZ ;  /* 0x0000002a8028723c */ /* 0x040fee00000018ff */
[----:B------:R-:W-:Y:S01]  /*9ac0*/  LDSM.16.M88.4 R172, [R221] ;  /* 0x00000000ddac783b */ /* 0x000fe20000000200 */
[C---:B------:R-:W-:Y:S07]  /*9ad0*/  HMMA.16816.F32 R44, R128.reuse, R48, RZ ;  /* 0x00000030802c723c */ /* 0x040fee00000018ff */
[----:B------:R-:W2:Y:S01]  /*9ae0*/  LDSM.16.M88.4 R176, [R215] ;  /* 0x00000000d7b0783b */ /* 0x000ea20000000200 */
[C---:B------:R-:W-:Y:S07]  /*9af0*/  HMMA.16816.F32 R48, R128.reuse, R50, RZ ;  /* 0x000000328030723c */ /* 0x040fee00000018ff */
[----:B------:R-:W2:Y:S01]  /*9b00*/  LDSM.16.M88.4 R180, [R215+0x800] ;  /* 0x00080000d7b4783b */ /* 0x000ea20000000200 */
[C---:B------:R-:W-:Y:S07]  /*9b10*/  HMMA.16816.F32 R52, R128.reuse, R56, RZ ;  /* 0x000000388034723c */ /* 0x040fee00000018ff */
[----:B------:R-:W2:Y:S01]  /*9b20*/  LDSM.16.M88.4 R184, [R215+0x1000] ;  /* 0x00100000d7b8783b */ /* 0x000ea20000000200 */
[C---:B------:R-:W-:Y:S07]  /*9b30*/  HMMA.16816.F32 R56, R128.reuse, R58, RZ ;  /* 0x0000003a8038723c */ /* 0x040fee00000018ff */
[----:B------:R-:W2:Y:S01]  /*9b40*/  LDSM.16.M88.4 R188, [R215+0x1800] ;  /* 0x00180000d7bc783b */ /* 0x000ea20000000200 */
[C---:B-1----:R-:W-:Y:S07]  /*9b50*/  HMMA.16816.F32 R60, R128.reuse, R64, RZ ;  /* 0x00000040803c723c */ /* 0x042fee00000018ff */
        /* <DEDUP_REMOVED lines=8> */
[----:B------:R-:W-:Y:S01]  /*9be0*/  LDSM.16.M88.4 R208, [R215+0x6000] ;  /* 0x00600000d7d0783b */ /* 0x000fe20000000200 */
        /* <DEDUP_REMOVED lines=11> */
[C---:B----4-:R-:W-:Y:S08]  /*9ca0*/  HMMA.16816.F32 R124, R128.reuse, R168, RZ ;  /* 0x000000a8807c723c */ /* 0x050ff000000018ff */
        /* <DEDUP_REMOVED lines=19> */
[----:B------:R-:W2:Y:S07]  /*9de0*/  LDSM.16.M88.4 R176, [R215+0x7800] ;  /* 0x00780000d7b0783b */ /* 0x000eae0000000200 */
[C---:B---3--:R-:W-:Y:S08]  /*9df0*/  HMMA.16816.F32 R52, R172.reuse, R180, R52 ;  /* 0x000000b4ac34723c */ /* 0x048ff00000001834 */
[C---:B------:R-:W-:Y:S01]  /*9e00*/  HMMA.16816.F32 R56, R172.reuse, R182, R56 ;  /* 0x000000b6ac38723c */ /* 0x040fe20000001838 */
[----:B------:R-:W-:Y:S07]  /*9e10*/  LDSM.16.M88.4 R180, [R219] ;  /* 0x00000000dbb4783b */ /* 0x000fee0000000200 */
[C---:B----4-:R-:W-:Y:S08]  /*9e20*/  HMMA.16816.F32 R60, R172.reuse, R184, R60 ;  /* 0x000000b8ac3c723c */ /* 0x050ff0000000183c */
[C---:B------:R-:W-:Y:S01]  /*9e30*/  HMMA.16816.F32 R64, R172.reuse, R186, R64 ;  /* 0x000000baac40723c */ /* 0x040fe20000001840 */
[----:B------:R-:W3:Y:S07]  /*9e40*/  LDSM.16.M88.4 R184, [R217] ;  /* 0x00000000d9b8783b */ /* 0x000eee0000000200 */
[C---:B------:R-:W-:Y:S08]  /*9e50*/  HMMA.16816.F32 R68, R172.reuse, R192, R68 ;  /* 0x000000c0ac44723c */ /* 0x040ff00000001844 */
        /* <DEDUP_REMOVED lines=17> */
[C---:B-1----:R-:W-:Y:S08]  /*9f70*/  HMMA.16816.F32 R116, R172.reuse, R168, R116 ;  /* 0x000000a8ac74723c */ /* 0x042ff00000001874 */
[C---:B------:R-:W-:Y:S01]  /*9f80*/  HMMA.16816.F32 R120, R172.reuse, R170, R120 ;  /* 0x000000aaac78723c */ /* 0x040fe20000001878 */
[----:B------:R-:W1:Y:S07]  /*9f90*/  LDSM.16.M88.4 R168, [R230] ;  /* 0x00000000e6a8783b */ /* 0x000e6e0000000200 */
[C---:B--2---:R-:W-:Y:S08]  /*9fa0*/  HMMA.16816.F32 R124, R172.reuse, R176, R124 ;  /* 0x000000b0ac7c723c */ /* 0x044ff0000000187c */
[----:B------:R-:W-:Y:S01]  /*9fb0*/  HMMA.16816.F32 R128, R172, R178, R128 ;  /* 0x000000b2ac80723c */ /* 0x000fe20000001880 */
[----:B------:R-:W2:Y:S07]  /*9fc0*/  LDSM.16.M88.4 R172, [R229] ;  /* 0x00000000e5ac783b */ /* 0x000eae0000000200 */
[C---:B---3--:R-:W-:Y:S01]  /*9fd0*/  HMMA.16816.F32 R4, R180.reuse, R184, R4 ;  /* 0x000000b8b404723c */ /* 0x048fe20000001804 */
[----:B------:R-:W3:Y:S07]  /*9fe0*/  LDSM.16.M88.4 R176, [R228] ;  /* 0x00000000e4b0783b */ /* 0x000eee0000000200 */
[C---:B------:R-:W-:Y:S01]  /*9ff0*/  HMMA.16816.F32 R8, R180.reuse, R186, R8 ;  /* 0x000000bab408723c */ /* 0x040fe20000001808 */
[----:B------:R-:W1:Y:S07]  /*a000*/  LDSM.16.M88.4 R184, [R227] ;  /* 0x00000000e3b8783b */ /* 0x000e6e0000000200 */
[C---:B----4-:R-:W-:Y:S08]  /*a010*/  HMMA.16816.F32 R12, R180.reuse, R188, R12 ;  /* 0x000000bcb40c723c */ /* 0x050ff0000000180c */
[C---:B------:R-:W-:Y:S01]  /*a020*/  HMMA.16816.F32 R16, R180.reuse, R190, R16 ;  /* 0x000000beb410723c */ /* 0x040fe20000001810 */
[----:B------:R-:W4:Y:S07]  /*a030*/  LDSM.16.M88.4 R188, [R226] ;  /* 0x00000000e2bc783b */ /* 0x000f2e0000000200 */
[C---:B------:R-:W-:Y:S08]  /*a040*/  HMMA.16816.F32 R20, R180.reuse, R192, R20 ;  /* 0x000000c0b414723c */ /* 0x040ff00000001814 */
[C---:B------:R-:W-:Y:S01]  /*a050*/  HMMA.16816.F32 R24, R180.reuse, R194, R24 ;  /* 0x000000c2b418723c */ /* 0x040fe20000001818 */
[----:B------:R-:W1:Y:S07]  /*a060*/  LDSM.16.M88.4 R192, [R225] ;  /* 0x00000000e1c0783b */ /* 0x000e6e0000000200 */
        /* <DEDUP_REMOVED lines=31> */
[----:B------:R-:W1:Y:S07]  /*a260*/  LDSM.16.M88.4 R168, [R214+0x800] ;  /* 0x00080000d6a8783b */ /* 0x000e6e0000000200 */
[C---:B------:R-:W-:Y:S08]  /*a270*/  HMMA.16816.F32 R4, R204.reuse, R208, R4 ;  /* 0x000000d0cc04723c */ /* 0x040ff00000001804 */
[C---:B------:R-:W-:Y:S11]  /*a280*/  HMMA.16816.F32 R8, R204.reuse, R210, R8 ;  /* 0x000000d2cc08723c */ /* 0x040ff60000001808 */
[----:B------:R-:W-:Y:S05]  /*a290*/  @!UPT UIADD3 URZ, URZ, URZ, URZ ;  /* 0x0000003f3f3ff290 */ /* 0x000fea000fffe03f */
[----:B------:R-:W-:Y:S02]  /*a2a0*/  FMUL.FTZ R4, R4, c[0x0][0x2ec] ;  /* 0x0000bb0004047a20 */ /* 0x000fe40000410000 */
[----:B------:R-:W-:Y:S02]  /*a2b0*/  FMUL.FTZ R5, R5, c[0x0][0x2ec] ;  /* 0x0000bb0005057a20 */ /* 0x000fe40000410000 */
[----:B------:R-:W2:Y:S01]  /*a2c0*/  MUFU.TANH R181, R4 ;  /* 0x0000000400b57308 */ /* 0x000ea20000002400 */
[----:B------:R-:W-:Y:S02]  /*a2d0*/  FMUL.FTZ R6, R6, c[0x0][0x2ec] ;  /* 0x0000bb0006067a20 */ /* 0x000fe40000410000 */
[----:B------:R-:W-:Y:S02]  /*a2e0*/  FMUL.FTZ R7, R7, c[0x0][0x2ec] ;  /* 0x0000bb0007077a20 */ /* 0x000fe40000410000 */
[----:B------:R-:W-:Y:S01]  /*a2f0*/  FMUL.FTZ R8, R8, c[0x0][0x2ec] ;  /* 0x0000bb0008087a20 */ /* 0x000fe20000410000 */
[C---:B-1----:R-:W-:Y:S03]  /*a300*/  HMMA.16816.F32 R12, R204.reuse, R168, R12 ;  /* 0x000000a8cc0c723c */ /* 0x042fe6000000180c */
[----:B------:R-:W-:Y:S01]  /*a310*/  FMUL.FTZ R9, R9, c[0x0][0x2ec] ;  /* 0x0000bb0009097a20 */ /* 0x000fe20000410000 */
[----:B------:R-:W1:Y:S01]  /*a320*/  MUFU.TANH R188, R5 ;  /* 0x0000000500bc7308 */ /* 0x000e620000002400 */
[----:B------:R-:W-:Y:S02]  /*a330*/  FMUL.FTZ R10, R10, c[0x0][0x2ec] ;  /* 0x0000bb000a0a7a20 */ /* 0x000fe40000410000 */
[----:B------:R-:W-:Y:S01]  /*a340*/  FMUL.FTZ R11, R11, c[0x0][0x2ec] ;  /* 0x0000bb000b0b7a20 */ /* 0x000fe20000410000 */
[C---:B------:R-:W-:Y:S06]  /*a350*/  HMMA.16816.F32 R16, R204.reuse, R170, R16 ;  /* 0x000000aacc10723c */ /* 0x040fec0000001810 */
[----:B------:R-:W3:Y:S10]  /*a360*/  MUFU.TANH R180, R6 ;  /* 0x0000000600b47308 */ /* 0x000ef40000002400 */
[----:B------:R4:W1:Y:S01]  /*a370*/  MUFU.TANH R187, R7 ;  /* 0x0000000700bb7308 */ /* 0x0008620000002400 */
[----:B------:R-:W-:Y:S02]  /*a380*/  FMUL.FTZ R12, R12, c[0x0][0x2ec] ;  /* 0x0000bb000c0c7a20 */ /* 0x000fe40000410000 */
[----:B------:R-:W-:Y:S02]  /*a390*/  FMUL.FTZ R13, R13, c[0x0][0x2ec] ;  /* 0x0000bb000d0d7a20 */ /* 0x000fe40000410000 */
[----:B------:R-:W-:Y:S02]  /*a3a0*/  FMUL.FTZ R14, R14, c[0x0][0x2ec] ;  /* 0x0000bb000e0e7a20 */ /* 0x000fe40000410000 */
[----:B------:R-:W-:Y:S02]  /*a3b0*/  FMUL.FTZ R15, R15, c[0x0][0x2ec] ;  /* 0x0000bb000f0f7a20 */ /* 0x000fe40000410000 */
[----:B------:R-:W-:Y:S01]  /*a3c0*/  FMUL.FTZ R16, R16, c[0x0][0x2ec] ;  /* 0x0000bb0010107a20 */ /* 0x000fe20000410000 */
[----:B------:R-:W1:Y:S01]  /*a3d0*/  MUFU.TANH R186, R8 ;  /* 0x0000000800ba7308 */ /* 0x000e620000002400 */
[----:B------:R-:W-:Y:S02]  /*a3e0*/  FMUL.FTZ R17, R17, c[0x0][0x2ec] ;  /* 0x0000bb0011117a20 */ /* 0x000fe40000410000 */
[----:B------:R-:W-:Y:S02]  /*a3f0*/  FMUL.FTZ R18, R18, c[0x0][0x2ec] ;  /* 0x0000bb0012127a20 */ /* 0x000fe40000410000 */
[----:B------:R-:W-:Y:S05]  /*a400*/  FMUL.FTZ R19, R19, c[0x0][0x2ec] ;  /* 0x0000bb0013137a20 */ /* 0x000fea0000410000 */
        /* <DEDUP_REMOVED lines=21> */
[----:B------:R-:W-:Y:S01]  /*a560*/  FMUL.FTZ R27, R27, c[0x0][0x2ec] ;  /* 0x0000bb001b1b7a20 */ /* 0x000fe20000410000 */
[C---:B-1----:R-:W-:Y:S06]  /*a570*/  HMMA.16816.F32 R28, R204.reuse, R8, R28 ;  /* 0x00000008cc1c723c */ /* 0x042fec000000181c */
[----:B------:R-:W1:Y:S02]  /*a580*/  MUFU.TANH R173, R18 ;  /* 0x0000001200ad7308 */ /* 0x000e640000002400 */
[C---:B------:R-:W-:Y:S01]  /*a590*/  HMMA.16816.F32 R32, R204.reuse, R10, R32 ;  /* 0x0000000acc20723c */ /* 0x040fe20000001820 */
[----:B------:R-:W1:Y:S07]  /*a5a0*/  LDSM.16.M88.4 R8, [R214+0x2800] ;  /* 0x00280000d608783b */ /* 0x000e6e0000000200 */
[----:B------:R-:W1:Y:S01]  /*a5b0*/  MUFU.TANH R172, R19 ;  /* 0x0000001300ac7308 */ /* 0x000e620000002400 */
[C---:B--2---:R-:W-:Y:S07]  /*a5c0*/  HMMA.16816.F32 R36, R204.reuse, R4, R36 ;  /* 0x00000004cc24723c */ /* 0x044fee0000001824 */
[----:B------:R-:W-:Y:S01]  /*a5d0*/  FMUL.FTZ R28, R28, c[0x0][0x2ec] ;  /* 0x0000bb001c1c7a20 */ /* 0x000fe20000410000 */
[C---:B------:R-:W-:Y:S01]  /*a5e0*/  HMMA.16816.F32 R40, R204.reuse, R6, R40 ;  /* 0x00000006cc28723c */ /* 0x040fe20000001828 */
[----:B------:R-:W2:Y:S01]  /*a5f0*/  MUFU.TANH R169, R20 ;  /* 0x0000001400a97308 */ /* 0x000ea20000002400 */
[----:B------:R-:W2:Y:S02]  /*a600*/  LDSM.16.M88.4 R4, [R214+0x3000] ;  /* 0x00300000d604783b */ /* 0x000ea40000000200 */
        /* <DEDUP_REMOVED lines=21> */
[C---:B--2---:R-:W-:Y:S01]  /*a760*/  HMMA.16816.F32 R52, R204.reuse, R4, R52 ;  /* 0x00000004cc34723c */ /* 0x044fe20000001834 */
[----:B---3--:R-:W2:Y:S02]  /*a770*/  LDL R32, [R1+0x28] ;  /* 0x0000280001207983 */ /* 0x008ea40000100800 */
[----:B------:R-:W-:Y:S02]  /*a780*/  FMUL.FTZ R43, R43, c[0x0][0x2ec] ;  /* 0x0000bb002b2b7a20 */ /* 0x000fe40000410000 */
[----:B------:R-:W-:Y:S03]  /*a790*/  FMUL.FTZ R44, R44, c[0x0][0x2ec] ;  /* 0x0000bb002c2c7a20 */ /* 0x000fe60000410000 */
[C---:B------:R-:W-:Y:S01]  /*a7a0*/  HMMA.16816.F32 R56, R204.reuse, R6, R56 ;  /* 0x00000006cc38723c */ /* 0x040fe20000001838 */
[----:B------:R3:W2:Y:S01]  /*a7b0*/  MUFU.TANH R174, R23 ;  /* 0x0000001700ae7308 */ /* 0x0006a20000002400 */
[----:B------:R-:W3:Y:S02]  /*a7c0*/  LDSM.16.M88.4 R4, [R214+0x4000] ;  /* 0x00400000d604783b */ /* 0x000ee40000000200 */
        /* <DEDUP_REMOVED lines=9> */
[----:B------:R-:W2:Y:S01]  /*a860*/  MUFU.TANH R25, R25 ;  /* 0x0000001900197308 */ /* 0x000ea20000002400 */
[----:B------:R-:W-:Y:S01]  /*a870*/  FMUL.FTZ R53, R53, c[0x0][0x2ec] ;  /* 0x0000bb0035357a20 */ /* 0x000fe20000410000 */
[C---:B-1----:R-:W-:Y:S03]  /*a880*/  HMMA.16816.F32 R60, R204.reuse, R8, R60 ;  /* 0x00000008cc3c723c */ /* 0x042fe6000000183c */
[----:B------:R-:W-:Y:S02]  /*a890*/  FMUL.FTZ R54, R54, c[0x0][0x2ec] ;  /* 0x0000bb0036367a20 */ /* 0x000fe40000410000 */
[----:B------:R-:W-:Y:S02]  /*a8a0*/  FMUL.FTZ R55, R55, c[0x0][0x2ec] ;  /* 0x0000bb0037377a20 */ /* 0x000fe40000410000 */
[----:B------:R-:W-:Y:S01]  /*a8b0*/  FMUL.FTZ R56, R56, c[0x0][0x2ec] ;  /* 0x0000bb0038387a20 */ /* 0x000fe20000410000 */
[----:B------:R-:W1:Y:S01]  /*a8c0*/  MUFU.TANH R26, R26 ;  /* 0x0000001a001a7308 */ /* 0x000e620000002400 */
[C---:B------:R-:W-:Y:S01]  /*a8d0*/  HMMA.16816.F32 R64, R204.reuse, R10, R64 ;  /* 0x0000000acc40723c */ /* 0x040fe20000001840 */
[----:B------:R-:W1:Y:S02]  /*a8e0*/  LDSM.16.M88.4 R8, [R214+0x4800] ;  /* 0x00480000d608783b */ /* 0x000e640000000200 */
[----:B------:R-:W-:Y:S02]  /*a8f0*/  FMUL.FTZ R57, R57, c[0x0][0x2ec] ;  /* 0x0000bb0039397a20 */ /* 0x000fe40000410000 */
[----:B------:R-:W-:Y:S02]  /*a900*/  FMUL.FTZ R58, R58, c[0x0][0x2ec] ;  /* 0x0000bb003a3a7a20 */ /* 0x000fe40000410000 */
[----:B------:R-:W-:Y:S02]  /*a910*/  FMUL.FTZ R59, R59, c[0x0][0x2ec] ;  /* 0x0000bb003b3b7a20 */ /* 0x000fe40000410000 */
[----:B------:R-:W1:Y:S01]  /*a920*/  MUFU.TANH R27, R27 ;  /* 0x0000001b001b7308 */ /* 0x000e620000002400 */
[C---:B---3--:R-:W-:Y:S05]  /*a930*/  HMMA.16816.F32 R68, R204.reuse, R4, R68 ;  /* 0x00000004cc44723c */ /* 0x048fea0000001844 */
[----:B------:R-:W-:Y:S02]  /*a940*/  FMUL.FTZ R63, R63, c[0x0][0x2ec] ;  /* 0x0000bb003f3f7a20 */ /* 0x000fe40000410000 */
[----:B------:R-:W-:Y:S01]  /*a950*/  FMUL.FTZ R60, R60, c[0x0][0x2ec] ;  /* 0x0000bb003c3c7a20 */ /* 0x000fe20000410000 */
[C---:B------:R-:W-:Y:S01]  /*a960*/  HMMA.16816.F32 R72, R204.reuse, R6, R72 ;  /* 0x00000006cc48723c */ /* 0x040fe20000001848 */
[----:B------:R3:W2:Y:S01]  /*a970*/  MUFU.TANH R185, R28 ;  /* 0x0000001c00b97308 */ /* 0x0006a20000002400 */
[----:B------:R-:W3:Y:S02]  /*a980*/  LDSM.16.M88.4 R4, [R214+0x5000] ;  /* 0x00500000d604783b */ /* 0x000ee40000000200 */
        /* <DEDUP_REMOVED lines=77> */
[C---:B---3--:R-:W-:Y:S05]  /*ae60*/  HMMA.16816.F32 R116, R204.reuse, R4, R116 ;  /* 0x00000004cc74723c */ /* 0x048fea0000001874 */
        /* <DEDUP_REMOVED lines=33> */
[----:B------:R-:W-:Y:S01]  /*b080*/  FMUL.FTZ R0, R131, c[0x0][0x2ec] ;  /* 0x0000bb0083007a20 */ /* 0x000fe20000410000 */
[----:B------:R-:W-:Y:S08]  /*b090*/  MOV R131, R3 ;  /* 0x0000000300837202 */ /* 0x000ff00000000f00 */
[----:B------:R3:W1:Y:S10]  /*b0a0*/  MUFU.TANH R242, R52 ;  /* 0x0000003400f27308 */ /* 0x0006740000002400 */
[----:B------:R3:W1:Y:S10]  /*b0b0*/  MUFU.TANH R243, R53 ;  /* 0x0000003500f37308 */ /* 0x0006740000002400 */
[----:B------:R3:W1:Y:S01]  /*b0c0*/  MUFU.TANH R244, R54 ;  /* 0x0000003600f47308 */ /* 0x0006620000002400 */
[----:B--2---:R-:W-:Y:S09]  /*b0d0*/  ISETP.GT.AND P0, PT, R131, R32, PT ;  /* 0x000000208300720c */ /* 0x004ff20003f04270 */
[----:B------:R3:W2:Y:S10]  /*b0e0*/  MUFU.TANH R245, R55 ;  /* 0x0000003700f57308 */ /* 0x0006b40000002400 */
        /* <DEDUP_REMOVED lines=75> */
[----:B------:R3:W1:Y:S01]  /*b5a0*/  MUFU.TANH R38, R0 ;  /* 0x0000000000267308 */ /* 0x0006620000002400 */
[----:B------:R-:W-:-:S05]  /*b5b0*/  @!P0 BRA `(.L_x_2214) ;  /* 0x000007a000008947 */ /* 0x000fca0003800000 */
[----:B--2-4-:R-:W-:Y:S02]  /*b5c0*/  ULDC UR6, c[0x0][0x198] ;  /* 0x0000660000067ab9 */ /* 0x014fe40000000800 */
[----:B------:R-:W-:Y:S04]  /*b5d0*/  ULEA UR6, -UR6, URZ, 0x8 ;  /* 0x0000003f06067291 */ /* 0x000fe8000f8e413f */
[----:B------:R-:W-:Y:S02]  /*b5e0*/  USHF.R.S32.HI UR4, URZ, 0x1f, UR6 ;  /* 0x0000001f3f047899 */ /* 0x000fe40008011406 */
[----:B------:R-:W-:Y:S04]  /*b5f0*/  MOV R2, UR6 ;  /* 0x0000000600027c02 */ /* 0x000fe80008000f00 */
[----:B---3--:R-:W-:Y:S01]  /*b600*/  MOV R0, UR4 ;  /* 0x0000000400007c02 */ /* 0x008fe20008000f00 */
[----:B------:R-:W-:-:S05]  /*b610*/  @P6 BRA `(.L_x_2215) ;  /* 0x000003c000006947 */ /* 0x000fca0003800000 */
[----:B------:R-:W-:Y:S01]  /*b620*/  IMAD.SHL.U32 R6, R131, 0x100, RZ ;  /* 0x0000010083067824 */ /* 0x000fe200078e00ff */
[----:B------:R-:W2:Y:S01]  /*b630*/  LDL.64 R12, [R1+0x8] ;  /* 0x00000800010c7983 */ /* 0x000ea20000100a00 */
[----:B------:R-:W-:Y:S03]  /*b640*/  IABS R9, c[0x0][0x2d0] ;  /* 0x0000b40000097a13 */ /* 0x000fe60000000000 */
[C---:B------:R-:W-:Y:S01]  /*b650*/  IADD3 R7, R6.reuse, -0x100, RZ ;  /* 0xffffff0006077810 */ /* 0x040fe20007ffe0ff */
        /* <DEDUP_REMOVED lines=56> */
.L_x_2215:
        /* <DEDUP_REMOVED lines=36> */
[----:B--2---:R-:W-:Y:S03]  /*bc20*/  IADD3 R10, P0, R16, UR9, RZ ;  /* 0x00000009100a7c10 */ /* 0x004fe6000ff1e0ff */
[----:B------:R2:W-:Y:S01]  /*bc30*/  LDGSTS.E.BYPASS.LTC128B.128 [R237+0x6800], [R16.64] ;  /* 0x0680000010ed7fae */ /* 0x0005e2000b901d4a */
[----:B---3--:R-:W-:Y:S02]  /*bc40*/  IADD3.X R11, R17, UR5, RZ, P0, !PT ;  /* 0x00000005110b7c10 */ /* 0x008fe400087fe4ff */
[----:B----4-:R-:W-:Y:S03]  /*bc50*/  IADD3 R8, P0, R10, UR9, RZ ;  /* 0x000000090a087c10 */ /* 0x010fe6000ff1e0ff */
[----:B------:R3:W-:Y:S01]  /*bc60*/  LDGSTS.E.BYPASS.LTC128B.128 [R237+0x7000], [R10.64] ;  /* 0x070000000aed7fae */ /* 0x0007e2000b901d4a */
[----:B------:R-:W-:Y:S02]  /*bc70*/  IADD3.X R9, R11, UR5, RZ, P0, !PT ;  /* 0x000000050b097c10 */ /* 0x000fe400087fe4ff */
[----:B-----5:R-:W-:Y:S03]  /*bc80*/  IADD3 R6, P0, R8, UR9, RZ ;  /* 0x0000000908067c10 */ /* 0x020fe6000ff1e0ff */
[----:B------:R2:W-:Y:S01]  /*bc90*/  LDGSTS.E.BYPASS.LTC128B.128 [R237+0x7800], [R8.64] ;  /* 0x0780000008ed7fae */ /* 0x0005e2000b901d4a */
[----:B------:R-:W-:Y:S02]  /*bca0*/  IADD3.X R7, R9, UR5, RZ, P0, !PT ;  /* 0x0000000509077c10 */ /* 0x000fe400087fe4ff */
[----:B-1----:R-:W-:Y:S03]  /*bcb0*/  IADD3 R4, P0, R6, UR9, RZ ;  /* 0x0000000906047c10 */ /* 0x002fe6000ff1e0ff */
[----:B------:R2:W-:Y:S01]  /*bcc0*/  LDGSTS.E.BYPASS.LTC128B.128 [R237+0x8000], [R6.64] ;  /* 0x0800000006ed7fae */ /* 0x0005e2000b901d4a */
[----:B------:R-:W-:Y:S02]  /*bcd0*/  IADD3.X R5, R7, UR5, RZ, P0, !PT ;  /* 0x0000000507057c10 */ /* 0x000fe400087fe4ff */
[----:B------:R-:W-:Y:S03]  /*bce0*/  IADD3 R2, P0, R4, UR9, RZ ;  /* 0x0000000904027c10 */ /* 0x000fe6000ff1e0ff */
[----:B------:R2:W-:Y:S01]  /*bcf0*/  LDGSTS.E.BYPASS.LTC128B.128 [R237+0x8800], [R4.64] ;  /* 0x0880000004ed7fae */ /* 0x0005e2000b901d4a */
[----:B------:R-:W-:Y:S05]  /*bd00*/  IADD3.X R3, R5, UR5, RZ, P0, !PT ;  /* 0x0000000505037c10 */ /* 0x000fea00087fe4ff */
[----:B------:R2:W-:Y:S01]  /*bd10*/  LDGSTS.E.BYPASS.LTC128B.128 [R237+0x9000], [R2.64] ;  /* 0x0900000002ed7fae */ /* 0x0005e2000b901d4a */
[----:B---3--:R-:W-:Y:S04]  /*bd20*/  IADD3 R10, P0, R2, UR9, RZ ;  /* 0x00000009020a7c10 */ /* 0x008fe8000ff1e0ff */
[----:B------:R-:W-:Y:S05]  /*bd30*/  IADD3.X R11, R3, UR5, RZ, P0, !PT ;  /* 0x00000005030b7c10 */ /* 0x000fea00087fe4ff */
[----:B------:R2:W-:Y:S04]  /*bd40*/  LDGSTS.E.BYPASS.LTC128B.128 [R237+0x9800], [R10.64] ;  /* 0x098000000aed7fae */ /* 0x0005e8000b901d4a */
[----:B------:R-:W0:Y:S02]  /*bd50*/  LDGDEPBAR ;  /* 0x00000000000079af */ /* 0x000e240000000000 */
.L_x_2214:
[----:B--234-:R-:W-:Y:S01]  /*bd60*/  FMNMX.FTZ R0, R181, R132, !PT ;  /* 0x00000084b5007209 */ /* 0x01cfe20007810000 */
[----:B------:R-:W-:Y:S01]  /*bd70*/  LDSM.16.MT88.4 R12, [R134+0xa000] ;  /* 0x00a00000860c783b */ /* 0x000fe20000004200 */
[----:B-1----:R-:W-:Y:S02]  /*bd80*/  MOV R130, R22 ;  /* 0x0000001600827202 */ /* 0x002fe40000000f00 */
        /* <DEDUP_REMOVED lines=144> */
[----:B------:R-:W-:Y:S01]  /*c690*/  FADD.FTZ R2, -R36, R132 ;  /* 0x0000008424027221 */ /* 0x000fe20000010100 */
[----:B------:R-:W-:Y:S02]  /*c6a0*/  MOV R132, R32 ;  /* 0x0000002000847202 */ /* 0x000fe40000000f00 */
[----:B------:R-:W-:Y:S01]  /*c6b0*/  FSEL R39, R39, RZ, P0 ;  /* 0x000000ff27277208 */ /* 0x000fe20000000000 */
[----:B------:R-:W-:Y:S01]  /*c6c0*/  FMUL.FTZ R0, R2, c[0x0][0x23c] ;  /* 0x00008f0002007a20 */ /* 0x000fe20000410000 */
[----:B------:R-:W-:Y:S03]  /*c6d0*/  FSETP.NEU.FTZ.AND P0, PT, R3, -INF , PT ;  /* 0xff8000000300780b */ /* 0x000fe60003f1d000 */
[----:B------:R1:W2:Y:S01]  /*c6e0*/  MUFU.EX2 R2, R0 ;  /* 0x0000000000027308 */ /* 0x0002a20000000800 */
[--C-:B------:R-:W-:Y:S01]  /*c6f0*/  FFMA.FTZ R4, R181, c[0x0][0x23c], -R39.reuse ;  /* 0x00008f00b5047a23 */ /* 0x100fe20000010827 */
[----:B------:R-:W-:Y:S01]  /*c700*/  FSEL R60, R60, RZ, P0 ;  /* 0x000000ff3c3c7208 */ /* 0x000fe20000000000 */
[--C-:B------:R-:W-:Y:S02]  /*c710*/  FFMA.FTZ R7, R186, c[0x0][0x23c], -R39.reuse ;  /* 0x00008f00ba077a23 */ /* 0x100fe40000010827 */
[--C-:B------:R-:W-:Y:S02]  /*c720*/  FFMA.FTZ R6, R179, c[0x0][0x23c], -R39.reuse ;  /* 0x00008f00b3067a23 */ /* 0x100fe40000010827 */
[--C-:B------:R-:W-:Y:S02]  /*c730*/  FFMA.FTZ R32, R190, c[0x0][0x23c], -R60.reuse ;  /* 0x00008f00be207a23 */ /* 0x100fe4000001083c */
[----:B------:R-:W-:Y:S01]  /*c740*/  FFMA.FTZ R61, R193, c[0x0][0x23c], -R39 ;  /* 0x00008f00c13d7a23 */ /* 0x000fe20000010827 */
[----:B------:R3:W-:Y:S01]  /*c750*/  MUFU.EX2 R181, R4 ;  /* 0x0000000400b57308 */ /* 0x0007e20000000800 */
[----:B------:R-:W-:Y:S01]  /*c760*/  MOV R193, R131 ;  /* 0x0000008300c17202 */ /* 0x000fe20000000f00 */
[--C-:B------:R-:W-:Y:S08]  /*c770*/  FFMA.FTZ R37, R37, c[0x0][0x23c], -R60.reuse ;  /* 0x00008f0025257a23 */ /* 0x100ff0000001083c */
[----:B------:R4:W-:Y:S01]  /*c780*/  MUFU.EX2 R16, R6 ;  /* 0x0000000600107308 */ /* 0x0009e20000000800 */
[----:B-1----:R-:W-:Y:S01]  /*c790*/  FADD.FTZ R0, -R3, R133 ;  /* 0x0000008503007221 */ /* 0x002fe20000010100 */
[----:B------:R-:W-:Y:S01]  /*c7a0*/  MOV R133, R33 ;  /* 0x0000002100857202 */ /* 0x000fe20000000f00 */
[----:B--2---:R-:W-:Y:S02]  /*c7b0*/  FMUL.FTZ R33, R2, R165 ;  /* 0x000000a502217220 */ /* 0x004fe40000410000 */
[----:B------:R-:W-:Y:S05]  /*c7c0*/  FMUL.FTZ R0, R0, c[0x0][0x23c] ;  /* 0x00008f0000007a20 */ /* 0x000fea0000410000 */
[----:B------:R1:W-:Y:S01]  /*c7d0*/  MUFU.EX2 R207, R32 ;  /* 0x0000002000cf7308 */ /* 0x0003e20000000800 */
[--C-:B---3--:R-:W-:Y:S09]  /*c7e0*/  FFMA.FTZ R4, R188, c[0x0][0x23c], -R39.reuse ;  /* 0x00008f00bc047a23 */ /* 0x108ff20000010827 */
[----:B------:R2:W3:Y:S01]  /*c7f0*/  MUFU.EX2 R188, R4 ;  /* 0x0000000400bc7308 */ /* 0x0004e20000000800 */
[--C-:B----4-:R-:W-:Y:S09]  /*c800*/  FFMA.FTZ R6, R173, c[0x0][0x23c], -R60.reuse ;  /* 0x00008f00ad067a23 */ /* 0x110ff2000001083c */
[----:B------:R-:W4:Y:S01]  /*c810*/  MUFU.EX2 R0, R0 ;  /* 0x0000000000007308 */ /* 0x000f220000000800 */
[----:B-1----:R-:W-:Y:S09]  /*c820*/  FMUL.FTZ R32, R2, R164 ;  /* 0x000000a402207220 */ /* 0x002ff20000410000 */
[----:B------:R1:W-:Y:S01]  /*c830*/  MUFU.EX2 R10, R6 ;  /* 0x00000006000a7308 */ /* 0x0003e20000000800 */
[--C-:B--2---:R-:W-:Y:S01]  /*c840*/  FFMA.FTZ R4, R180, c[0x0][0x23c], -R60.reuse ;  /* 0x00008f00b4047a23 */ /* 0x104fe2000001083c */
[----:B---3--:R-:W-:Y:S08]  /*c850*/  F2FP.PACK_AB R40, R188, R181 ;  /* 0x000000b5bc28723e */ /* 0x008ff000000000ff */
[----:B------:R2:W-:Y:S01]  /*c860*/  MUFU.EX2 R62, R4 ;  /* 0x00000004003e7308 */ /* 0x0005e20000000800 */
[C---:B----4-:R-:W-:Y:S02]  /*c870*/  FMUL.FTZ R18, R0.reuse, R150 ;  /* 0x0000009600127220 */ /* 0x050fe40000410000 */
[C---:B------:R-:W-:Y:S02]  /*c880*/  FMUL.FTZ R19, R0.reuse, R151 ;  /* 0x0000009700137220 */ /* 0x040fe40000410000 */
[C---:B------:R-:W-:Y:S05]  /*c890*/  FMUL.FTZ R35, R0.reuse, R167 ;  /* 0x000000a700237220 */ /* 0x040fea0000410000 */
[----:B------:R-:W-:Y:S01]  /*c8a0*/  MUFU.EX2 R180, R7 ;  /* 0x0000000700b47308 */ /* 0x000fe20000000800 */
[----:B-1----:R-:W-:Y:S02]  /*c8b0*/  FMUL.FTZ R6, R0, R138 ;  /* 0x0000008a00067220 */ /* 0x002fe40000410000 */
[--C-:B--2---:R-:W-:Y:S07]  /*c8c0*/  FFMA.FTZ R4, R187, c[0x0][0x23c], -R60.reuse ;  /* 0x00008f00bb047a23 */ /* 0x104fee000001083c */
[----:B------:R1:W2:Y:S02]  /*c8d0*/  MUFU.EX2 R187, R4 ;  /* 0x0000000400bb7308 */ /* 0x0002a40000000800 */
[--C-:B-1----:R-:W-:Y:S01]  /*c8e0*/  FFMA.FTZ R4, R184, c[0x0][0x23c], -R39.reuse ;  /* 0x00008f00b8047a23 */ /* 0x102fe20000010827 */
[----:B--2---:R-:W-:Y:S07]  /*c8f0*/  F2FP.PACK_AB R41, R187, R62 ;  /* 0x0000003ebb29723e */ /* 0x004fee00000000ff */
[----:B------:R1:W2:Y:S02]  /*c900*/  MUFU.EX2 R5, R4 ;  /* 0x0000000400057308 */ /* 0x0002a40000000800 */
[--C-:B-1----:R-:W-:Y:S01]  /*c910*/  FFMA.FTZ R4, R183, c[0x0][0x23c], -R60.reuse ;  /* 0x00008f00b7047a23 */ /* 0x102fe2000001083c */
[----:B--2---:R-:W-:Y:S01]  /*c920*/  MOV R179, R5 ;  /* 0x0000000500b37202 */ /* 0x004fe20000000f00 */
[--C-:B------:R-:W-:Y:S06]  /*c930*/  FFMA.FTZ R5, R178, c[0x0][0x23c], -R39.reuse ;  /* 0x00008f00b2057a23 */ /* 0x100fec0000010827 */
[----:B------:R1:W-:Y:S01]  /*c940*/  MUFU.EX2 R183, R4 ;  /* 0x0000000400b77308 */ /* 0x0003e20000000800 */
[----:B------:R-:W-:Y:S09]  /*c950*/  F2FP.PACK_AB R42, R179, R180 ;  /* 0x000000b4b32a723e */ /* 0x000ff200000000ff */
[----:B------:R2:W-:Y:S01]  /*c960*/  MUFU.EX2 R11, R5 ;  /* 0x00000005000b7308 */ /* 0x0005e20000000800 */
[--C-:B-1----:R-:W-:Y:S09]  /*c970*/  FFMA.FTZ R4, R182, c[0x0][0x23c], -R60.reuse ;  /* 0x00008f00b6047a23 */ /* 0x102ff2000001083c */
[----:B------:R1:W3:Y:S01]  /*c980*/  MUFU.EX2 R8, R4 ;  /* 0x0000000400087308 */ /* 0x0002e20000000800 */
[----:B--2---:R-:W-:Y:S02]  /*c990*/  FMUL.FTZ R5, R2, R137 ;  /* 0x0000008902057220 */ /* 0x004fe40000410000 */
[--C-:B-1----:R-:W-:Y:S01]  /*c9a0*/  FFMA.FTZ R4, R177, c[0x0][0x23c], -R60.reuse ;  /* 0x00008f00b1047a23 */ /* 0x102fe2000001083c */
[----:B---3--:R-:W-:Y:S01]  /*c9b0*/  MOV R178, R8 ;  /* 0x0000000800b27202 */ /* 0x008fe20000000f00 */
[--C-:B------:R-:W-:Y:S01]  /*c9c0*/  FFMA.FTZ R8, R169, c[0x0][0x23c], -R39.reuse ;  /* 0x00008f00a9087a23 */ /* 0x100fe20000010827 */
[----:B------:R-:W-:Y:S04]  /*c9d0*/  MOV R177, R34 ;  /* 0x0000002200b17202 */ /* 0x000fe80000000f00 */
[----:B------:R1:W-:Y:S01]  /*c9e0*/  MUFU.EX2 R17, R4 ;  /* 0x0000000400117308 */ /* 0x0003e20000000800 */
[----:B------:R-:W-:Y:S01]  /*c9f0*/  F2FP.PACK_AB R43, R178, R183 ;  /* 0x000000b7b22b723e */ /* 0x000fe200000000ff */
[--C-:B------:R-:W-:Y:S08]  /*ca00*/  FFMA.FTZ R34, R191, c[0x0][0x23c], -R60.reuse ;  /* 0x00008f00bf227a23 */ /* 0x100ff0000001083c */
[----:B------:R2:W-:Y:S10]  /*ca10*/  MUFU.EX2 R121, R8 ;  /* 0x0000000800797308 */ /* 0x0005f40000000800 */
[----:B------:R3:W-:Y:S01]  /*ca20*/  MUFU.EX2 R191, R34 ;  /* 0x0000002200bf7308 */ /* 0x0007e20000000800 */
[--C-:B-1----:R-:W-:Y:S09]  /*ca30*/  FFMA.FTZ R4, R176, c[0x0][0x23c], -R60.reuse ;  /* 0x00008f00b0047a23 */ /* 0x102ff2000001083c */
[----:B------:R1:W4:Y:S01]  /*ca40*/  MUFU.EX2 R9, R4 ;  /* 0x0000000400097308 */ /* 0x0003220000000800 */
[--C-:B--2---:R-:W-:Y:S09]  /*ca50*/  FFMA.FTZ R8, R170, c[0x0][0x23c], -R60.reuse ;  /* 0x00008f00aa087a23 */ /* 0x104ff2000001083c */
[----:B------:R2:W-:Y:S01]  /*ca60*/  MUFU.EX2 R118, R8 ;  /* 0x0000000800767308 */ /* 0x0005e20000000800 */
[----:B---3--:R-:W-:Y:S02]  /*ca70*/  FMUL.FTZ R34, R0, R166 ;  /* 0x000000a600227220 */ /* 0x008fe40000410000 */
[--C-:B-1----:R-:W-:Y:S07]  /*ca80*/  FFMA.FTZ R4, R175, c[0x0][0x23c], -R39.reuse ;  /* 0x00008f00af047a23 */ /* 0x102fee0000010827 */
[----:B------:R1:W3:Y:S01]  /*ca90*/  MUFU.EX2 R7, R4 ;  /* 0x0000000400077308 */ /* 0x0002e20000000800 */
[C---:B--2---:R-:W-:Y:S01]  /*caa0*/  FMUL.FTZ R8, R2.reuse, R140 ;  /* 0x0000008c02087220 */ /* 0x044fe20000410000 */
[----:B----4-:R-:W-:Y:S01]  /*cab0*/  MOV R140, R9 ;  /* 0x00000009008c7202 */ /* 0x010fe20000000f00 */
[----:B------:R-:W-:Y:S01]  /*cac0*/  FMUL.FTZ R9, R2, R141 ;  /* 0x0000008d02097220 */ /* 0x000fe20000410000 */
[----:B------:R-:W-:Y:S01]  /*cad0*/  MOV R141, R11 ;  /* 0x0000000b008d7202 */ /* 0x000fe20000000f00 */
[C---:B------:R-:W-:Y:S02]  /*cae0*/  FMUL.FTZ R11, R0.reuse, R143 ;  /* 0x0000008f000b7220 */ /* 0x040fe40000410000 */
[--C-:B-1----:R-:W-:Y:S01]  /*caf0*/  FFMA.FTZ R4, R171, c[0x0][0x23c], -R39.reuse ;  /* 0x00008f00ab047a23 */ /* 0x102fe20000010827 */
[----:B---3--:R-:W-:Y:S01]  /*cb00*/  MOV R137, R7 ;  /* 0x0000000700897202 */ /* 0x008fe20000000f00 */
[----:B------:R-:W-:Y:S02]  /*cb10*/  FMUL.FTZ R7, R0, R139 ;  /* 0x0000008b00077220 */ /* 0x000fe40000410000 */
[----:B------:R1:W2:Y:S02]  /*cb20*/  MUFU.EX2 R129, R4 ;  /* 0x0000000400817308 */ /* 0x0002a40000000800 */
[--C-:B-1----:R-:W-:Y:S08]  /*cb30*/  FFMA.FTZ R4, R172, c[0x0][0x23c], -R60.reuse ;  /* 0x00008f00ac047a23 */ /* 0x102ff0000001083c */
[----:B------:R1:W3:Y:S02]  /*cb40*/  MUFU.EX2 R122, R4 ;  /* 0x00000004007a7308 */ /* 0x0002e40000000800 */
[--C-:B-1----:R-:W-:Y:S08]  /*cb50*/  FFMA.FTZ R4, R168, c[0x0][0x23c], -R39.reuse ;  /* 0x00008f00a8047a23 */ /* 0x102ff00000010827 */
[----:B------:R1:W-:Y:S02]  /*cb60*/  MUFU.EX2 R127, R4 ;  /* 0x00000004007f7308 */ /* 0x0003e40000000800 */
[----:B-1----:R-:W-:Y:S01]  /*cb70*/  FMUL.FTZ R4, R2, R136 ;  /* 0x0000008802047220 */ /* 0x002fe20000410000 */
[----:B------:R-:W-:Y:S01]  /*cb80*/  MOV R136, R10 ;  /* 0x0000000a00887202 */ /* 0x000fe20000000f00 */
[--C-:B------:R-:W-:Y:S06]  /*cb90*/  FFMA.FTZ R10, R174, c[0x0][0x23c], -R60.reuse ;  /* 0x00008f00ae0a7a23 */ /* 0x100fec000001083c */
[----:B------:R1:W-:Y:S01]  /*cba0*/  MUFU.EX2 R128, R10 ;  /* 0x0000000a00807308 */ /* 0x0003e20000000800 */
[C---:B------:R-:W-:Y:S07]  /*cbb0*/  HMMA.16816.F32 R4, R40.reuse, R12, R4 ;  /* 0x0000000c2804723c */ /* 0x040fee0000001804 */
[--C-:B------:R-:W-:Y:S02]  /*cbc0*/  FFMA.FTZ R12, R24, c[0x0][0x23c], -R39.reuse ;  /* 0x00008f00180c7a23 */ /* 0x100fe40000010827 */
[C---:B------:R-:W-:Y:S02]  /*cbd0*/  FMUL.FTZ R13, R2.reuse, R145 ;  /* 0x00000091020d7220 */ /* 0x040fe40000410000 */
[----:B------:R4:W-:Y:S01]  /*cbe0*/  MUFU.EX2 R138, R12 ;  /* 0x0000000c008a7308 */ /* 0x0009e20000000800 */
[--C-:B------:R-:W-:Y:S01]  /*cbf0*/  FFMA.FTZ R24, R27, c[0x0][0x23c], -R60.reuse ;  /* 0x00008f001b187a23 */ /* 0x100fe2000001083c */
[----:B------:R-:W-:Y:S01]  /*cc00*/  MOV R145, R17 ;  /* 0x0000001100917202 */ /* 0x000fe20000000f00 */
[----:B------:R-:W-:Y:S02]  /*cc10*/  FMUL.FTZ R17, R2, R149 ;  /* 0x0000009502117220 */ /* 0x000fe40000410000 */
[C---:B------:R-:W-:Y:S05]  /*cc20*/  FMUL.FTZ R27, R0.reuse, R159 ;  /* 0x0000009f001b7220 */ /* 0x040fea0000410000 */
[----:B------:R5:W2:Y:S01]  /*cc30*/  MUFU.EX2 R143, R24 ;  /* 0x00000018008f7308 */ /* 0x000aa20000000800 */
[----:B-1----:R-:W-:Y:S07]  /*cc40*/  FMUL.FTZ R10, R0, R142 ;  /* 0x0000008e000a7220 */ /* 0x002fee0000410000 */
[C---:B------:R-:W-:Y:S03]  /*cc50*/  HMMA.16816.F32 R8, R40.reuse, R14, R8 ;  /* 0x0000000e2808723c */ /* 0x040fe60000001808 */
[----:B----4-:R-:W-:Y:S04]  /*cc60*/  FMUL.FTZ R12, R2, R144 ;  /* 0x00000090020c7220 */ /* 0x010fe80000410000 */
[C---:B------:R-:W-:Y:S01]  /*cc70*/  FMUL.FTZ R14, R0.reuse, R146 ;  /* 0x00000092000e7220 */ /* 0x040fe20000410000 */
[----:B------:R-:W-:Y:S01]  /*cc80*/  MOV R146, R16 ;  /* 0x0000001000927202 */ /* 0x000fe20000000f00 */
[----:B------:R-:W-:Y:S03]  /*cc90*/  FMUL.FTZ R15, R0, R147 ;  /* 0x00000093000f7220 */ /* 0x000fe60000410000 */
[--C-:B------:R-:W-:Y:S01]  /*cca0*/  FFMA.FTZ R16, R25, c[0x0][0x23c], -R39.reuse ;  /* 0x00008f0019107a23 */ /* 0x100fe20000010827 */
[----:B------:R-:W-:Y:S01]  /*ccb0*/  MOV R147, R178 ;  /* 0x000000b200937202 */ /* 0x000fe20000000f00 */
[----:B------:R-:W-:Y:S02]  /*ccc0*/  FMUL.FTZ R25, R2, R157 ;  /* 0x0000009d02197220 */ /* 0x000fe40000410000 */
[----:B------:R1:W-:Y:S01]  /*ccd0*/  MUFU.EX2 R142, R16 ;  /* 0x00000010008e7308 */ /* 0x0003e20000000800 */
[C---:B------:R-:W-:Y:S03]  /*cce0*/  HMMA.16816.F32 R12, R40.reuse, R20, R12 ;  /* 0x00000014280c723c */ /* 0x040fe6000000180c */
[--C-:B-----5:R-:W-:Y:S04]  /*ccf0*/  FFMA.FTZ R24, R185, c[0x0][0x23c], -R39.reuse ;  /* 0x00008f00b9187a23 */ /* 0x120fe80000010827 */
[--C-:B------:R-:W-:Y:S02]  /*cd00*/  FFMA.FTZ R20, R26, c[0x0][0x23c], -R60.reuse ;  /* 0x00008f001a147a23 */ /* 0x100fe4000001083c */
[----:B------:R4:W-:Y:S03]  /*cd10*/  MUFU.EX2 R144, R24 ;  /* 0x0000001800907308 */ /* 0x0009e60000000800 */
[----:B------:R-:W-:Y:S02]  /*cd20*/  FMUL.FTZ R21, R2, R153 ;  /* 0x0000009902157220 */ /* 0x000fe40000410000 */
[----:B------:R-:W-:Y:S05]  /*cd30*/  FMUL.FTZ R26, R0, R158 ;  /* 0x0000009e001a7220 */ /* 0x000fea0000410000 */
[----:B------:R5:W-:Y:S01]  /*cd40*/  MUFU.EX2 R139, R20 ;  /* 0x00000014008b7308 */ /* 0x000be20000000800 */
[C---:B-1----:R-:W-:Y:S01]  /*cd50*/  FMUL.FTZ R16, R2.reuse, R148 ;  /* 0x0000009402107220 */ /* 0x042fe20000410000 */
[----:B------:R-:W-:Y:S06]  /*cd60*/  MOV R148, R179 ;  /* 0x000000b300947202 */ /* 0x000fec0000000f00 */
[C---:B------:R-:W-:Y:S03]  /*cd70*/  HMMA.16816.F32 R16, R40.reuse, R22, R16 ;  /* 0x000000162810723c */ /* 0x040fe60000001810 */
[----:B----4-:R-:W-:Y:S04]  /*cd80*/  FMUL.FTZ R24, R2, R156 ;  /* 0x0000009c02187220 */ /* 0x010fe80000410000 */
[C---:B------:R-:W-:Y:S02]  /*cd90*/  FMUL.FTZ R22, R0.reuse, R154 ;  /* 0x0000009a00167220 */ /* 0x040fe40000410000 */
[----:B------:R-:W-:Y:S03]  /*cda0*/  FMUL.FTZ R23, R0, R155 ;  /* 0x0000009b00177220 */ /* 0x000fe60000410000 */
[C---:B-----5:R-:W-:Y:S07]  /*cdb0*/  FMUL.FTZ R20, R2.reuse, R152 ;  /* 0x0000009802147220 */ /* 0x060fee0000410000 */
        /* <DEDUP_REMOVED lines=8> */
[C---:B------:R-:W-:Y:S07]  /*ce40*/  HMMA.16816.F32 R28, R40.reuse, R44, R28 ;  /* 0x0000002c281c723c */ /* 0x040fee000000181c */
[--C-:B------:R-:W-:Y:S01]  /*ce50*/  FFMA.FTZ R44, R192, c[0x0][0x23c], -R39.reuse ;  /* 0x00008f00c02c7a23 */ /* 0x100fe20000010827 */
[----:B------:R-:W-:Y:S01]  /*ce60*/  HMMA.16816.F32 R32, R40, R46, R32 ;  /* 0x0000002e2820723c */ /* 0x000fe20000001820 */
[----:B------:R1:W-:Y:S06]  /*ce70*/  MUFU.EX2 R192, R61 ;  /* 0x0000003d00c07308 */ /* 0x0003ec0000000800 */
[----:B------:R-:W-:Y:S02]  /*ce80*/  F2FP.PACK_AB R40, R141, R146 ;  /* 0x000000928d28723e */ /* 0x000fe400000000ff */
[----:B------:R-:W-:Y:S02]  /*ce90*/  F2FP.PACK_AB R41, R140, R145 ;  /* 0x000000918c29723e */ /* 0x000fe400000000ff */
[----:B------:R5:W4:Y:S01]  /*cea0*/  MUFU.EX2 R190, R44 ;  /* 0x0000002c00be7308 */ /* 0x000b220000000800 */
[----:B--2---:R-:W-:Y:S02]  /*ceb0*/  F2FP.PACK_AB R42, R129, R137 ;  /* 0x00000089812a723e */ /* 0x004fe400000000ff */
[----:B---3--:R-:W-:Y:S07]  /*cec0*/  F2FP.PACK_AB R43, R122, R136 ;  /* 0x000000887a2b723e */ /* 0x008fee00000000ff */
[C---:B------:R-:W-:Y:S03]  /*ced0*/  HMMA.16816.F32 R4, R40.reuse, R48, R4 ;  /* 0x000000302804723c */ /* 0x040fe60000001804 */
[--C-:B-1----:R-:W-:Y:S01]  /*cee0*/  FFMA.FTZ R61, R202, c[0x0][0x23c], -R39.reuse ;  /* 0x00008f00ca3d7a23 */ /* 0x102fe20000010827 */
[----:B------:R-:W-:Y:S03]  /*cef0*/  MOV R202, R143 ;  /* 0x0000008f00ca7202 */ /* 0x000fe60000000f00 */
[--C-:B------:R-:W-:Y:S01]  /*cf00*/  FFMA.FTZ R48, R194, c[0x0][0x23c], -R60.reuse ;  /* 0x00008f00c2307a23 */ /* 0x100fe2000001083c */
[C---:B------:R-:W-:Y:S03]  /*cf10*/  HMMA.16816.F32 R8, R40.reuse, R50, R8 ;  /* 0x000000322808723c */ /* 0x040fe60000001808 */
[----:B------:R1:W-:Y:S01]  /*cf20*/  MUFU.EX2 R185, R48 ;  /* 0x0000003000b97308 */ /* 0x0003e20000000800 */
[----:B------:R-:W-:Y:S01]  /*cf30*/  MOV R194, R132 ;  /* 0x0000008400c27202 */ /* 0x000fe20000000f00 */
[----:B-----5:R-:W2:Y:S03]  /*cf40*/  LDSM.16.MT88.4 R44, [R212+0xa800] ;  /* 0x00a80000d42c783b */ /* 0x020ea60000004200 */
[C---:B------:R-:W-:Y:S03]  /*cf50*/  HMMA.16816.F32 R12, R40.reuse, R52, R12 ;  /* 0x00000034280c723c */ /* 0x040fe6000000180c */
[----:B------:R-:W-:Y:S04]  /*cf60*/  ISETP.GT.AND P0, PT, R193, R194, PT ;  /* 0x000000c2c100720c */ /* 0x000fe80003f04270 */
[--C-:B------:R-:W-:Y:S01]  /*cf70*/  FFMA.FTZ R52, R196, c[0x0][0x23c], -R39.reuse ;  /* 0x00008f00c4347a23 */ /* 0x100fe20000010827 */
[C---:B------:R-:W-:Y:S03]  /*cf80*/  HMMA.16816.F32 R16, R40.reuse, R54, R16 ;  /* 0x000000362810723c */ /* 0x040fe60000001810 */
[----:B------:R3:W-:Y:S05]  /*cf90*/  MUFU.EX2 R186, R52 ;  /* 0x0000003400ba7308 */ /* 0x0007ea0000000800 */
[C---:B------:R-:W-:Y:S04]  /*cfa0*/  HMMA.16816.F32 R20, R40.reuse, R56, R20 ;  /* 0x000000382814723c */ /* 0x040fe80000001814 */
[--C-:B-1----:R-:W-:Y:S01]  /*cfb0*/  FFMA.FTZ R48, R195, c[0x0][0x23c], -R60.reuse ;  /* 0x00008f00c3307a23 */ /* 0x102fe2000001083c */
[----:B------:R-:W-:Y:S02]  /*cfc0*/  MOV R195, R130 ;  /* 0x0000008200c37202 */ /* 0x000fe40000000f00 */
[--C-:B------:R-:W-:Y:S01]  /*cfd0*/  FFMA.FTZ R56, R198, c[0x0][0x23c], -R60.reuse ;  /* 0x00008f00c6387a23 */ /* 0x100fe2000001083c */
[----:B------:R1:W5:Y:S01]  /*cfe0*/  MUFU.EX2 R189, R48 ;  /* 0x0000003000bd7308 */ /* 0x0003620000000800 */
[C---:B------:R-:W-:Y:S03]  /*cff0*/  HMMA.16816.F32 R24, R40.reuse, R58, R24 ;  /* 0x0000003a2818723c */ /* 0x040fe60000001818 */
[----:B----4-:R-:W-:Y:S06]  /*d000*/  MOV R198, R168 ;  /* 0x000000a800c67202 */ /* 0x010fec0000000f00 */
[----:B------:R4:W-:Y:S03]  /*d010*/  MUFU.EX2 R182, R56 ;  /* 0x0000003800b67308 */ /* 0x0009e60000000800 */
[--C-:B---3--:R-:W-:Y:S01]  /*d020*/  FFMA.FTZ R52, R197, c[0x0][0x23c], -R39.reuse ;  /* 0x00008f00c5347a23 */ /* 0x108fe20000010827 */
[C---:B--2---:R-:W-:Y:S03]  /*d030*/  HMMA.16816.F32 R28, R40.reuse, R44, R28 ;  /* 0x0000002c281c723c */ /* 0x044fe6000000181c */
[----:B------:R-:W-:Y:S03]  /*d040*/  MOV R197, R133 ;  /* 0x0000008500c57202 */ /* 0x000fe60000000f00 */
[----:B------:R2:W3:Y:S01]  /*d050*/  MUFU.EX2 R184, R52 ;  /* 0x0000003400b87308 */ /* 0x0004e20000000800 */
[--C-:B------:R-:W-:Y:S01]  /*d060*/  FFMA.FTZ R44, R199, c[0x0][0x23c], -R60.reuse ;  /* 0x00008f00c72c7a23 */ /* 0x100fe2000001083c */
[----:B------:R-:W-:Y:S01]  /*d070*/  HMMA.16816.F32 R32, R40, R46, R32 ;  /* 0x0000002e2820723c */ /* 0x000fe20000001820 */
[----:B-1----:R-:W1:Y:S03]  /*d080*/  LDSM.16.MT88.4 R48, [R134+0xb000] ;  /* 0x00b000008630783b */ /* 0x002e660000004200 */
[----:B------:R-:W-:Y:S02]  /*d090*/  MOV R199, R144 ;  /* 0x0000009000c77202 */ /* 0x000fe40000000f00 */
[----:B------:R-:W-:Y:S02]  /*d0a0*/  MOV R144, R177 ;  /* 0x000000b100907202 */ /* 0x000fe40000000f00 */
[----:B------:R3:W1:Y:S01]  /*d0b0*/  MUFU.EX2 R178, R44 ;  /* 0x0000002c00b27308 */ /* 0x0006620000000800 */
[----:B------:R-:W-:Y:S03]  /*d0c0*/  F2FP.PACK_AB R40, R127, R121 ;  /* 0x000000797f28723e */ /* 0x000fe600000000ff */
[----:B------:R-:W-:Y:S01]  /*d0d0*/  F2FP.PACK_AB R41, R128, R118 ;  /* 0x000000768029723e */ /* 0x000fe200000000ff */
[----:B----4-:R-:W-:Y:S01]  /*d0e0*/  LDSM.16.MT88.4 R56, [R135+0xb000] ;  /* 0x00b000008738783b */ /* 0x010fe20000004200 */
[----:B------:R-:W-:Y:S02]  /*d0f0*/  F2FP.PACK_AB R42, R142, R138 ;  /* 0x0000008a8e2a723e */ /* 0x000fe400000000ff */
[----:B------:R-:W-:Y:S02]  /*d100*/  F2FP.PACK_AB R43, R143, R139 ;  /* 0x0000008b8f2b723e */ /* 0x000fe400000000ff */
[----:B------:R4:W-:Y:S01]  /*d110*/  MUFU.EX2 R177, R61 ;  /* 0x0000003d00b17308 */ /* 0x0009e20000000800 */
[----:B------:R-:W-:Y:S02]  /*d120*/  MOV R196, R144 ;  /* 0x0000009000c47202 */ /* 0x000fe40000000f00 */
[----:B--2---:R-:W2:Y:S08]  /*d130*/  LDSM.16.MT88.4 R52, [R213+0xb000] ;  /* 0x00b00000d534783b */ /* 0x004eb00000004200 */
[----:B---3--:R-:W3:Y:S01]  /*d140*/  LDSM.16.MT88.4 R44, [R212+0xb000] ;  /* 0x00b00000d42c783b */ /* 0x008ee20000004200 */
[C---:B-1----:R-:W-:Y:S03]  /*d150*/  HMMA.16816.F32 R4, R40.reuse, R48, R4 ;  /* 0x000000302804723c */ /* 0x042fe60000001804 */
[--C-:B----4-:R-:W-:Y:S01]  /*d160*/  FFMA.FTZ R61, R238, c[0x0][0x23c], -R60.reuse ;  /* 0x00008f00ee3d7a23 */ /* 0x110fe2000001083c */
[----:B------:R-:W-:Y:S03]  /*d170*/  MOV R238, R121 ;  /* 0x0000007900ee7202 */ /* 0x000fe60000000f00 */
[----:B------:R1:W-:Y:S01]  /*d180*/  MUFU.EX2 R172, R61 ;  /* 0x0000003d00ac7308 */ /* 0x0003e20000000800 */
[--C-:B------:R-:W-:Y:S01]  /*d190*/  FFMA.FTZ R48, R200, c[0x0][0x23c], -R39.reuse ;  /* 0x00008f00c8307a23 */ /* 0x100fe20000010827 */
[C---:B------:R-:W-:Y:S03]  /*d1a0*/  HMMA.16816.F32 R8, R40.reuse, R50, R8 ;  /* 0x000000322808723c */ /* 0x040fe60000001808 */
[----:B------:R-:W-:Y:S05]  /*d1b0*/  MOV R200, R142 ;  /* 0x0000008e00c87202 */ /* 0x000fea0000000f00 */
[----:B------:R4:W3:Y:S01]  /*d1c0*/  MUFU.EX2 R179, R48 ;  /* 0x0000003000b37308 */ /* 0x0008e20000000800 */
[C---:B--2---:R-:W-:Y:S07]  /*d1d0*/  HMMA.16816.F32 R12, R40.reuse, R52, R12 ;  /* 0x00000034280c723c */ /* 0x044fee000000180c */
[--C-:B------:R-:W-:Y:S01]  /*d1e0*/  FFMA.FTZ R52, R208, c[0x0][0x23c], -R60.reuse ;  /* 0x00008f00d0347a23 */ /* 0x100fe2000001083c */
[C---:B------:R-:W-:Y:S03]  /*d1f0*/  HMMA.16816.F32 R16, R40.reuse, R54, R16 ;  /* 0x000000362810723c */ /* 0x040fe60000001810 */
[----:B------:R2:W-:Y:S01]  /*d200*/  MUFU.EX2 R175, R52 ;  /* 0x0000003400af7308 */ /* 0x0005e20000000800 */
[--C-:B-1----:R-:W-:Y:S01]  /*d210*/  FFMA.FTZ R61, R244, c[0x0][0x23c], -R60.reuse ;  /* 0x00008f00f43d7a23 */ /* 0x102fe2000001083c */
[----:B------:R-:W-:Y:S02]  /*d220*/  MOV R244, R145 ;  /* 0x0000009100f47202 */ /* 0x000fe40000000f00 */
[----:B------:R-:W-:Y:S01]  /*d230*/  MOV R208, R138 ;  /* 0x0000008a00d07202 */ /* 0x000fe20000000f00 */
[C---:B------:R-:W-:Y:S05]  /*d240*/  HMMA.16816.F32 R20, R40.reuse, R56, R20 ;  /* 0x000000382814723c */ /* 0x040fea0000001814 */
[----:B------:R1:W-:Y:S01]  /*d250*/  MUFU.EX2 R164, R61 ;  /* 0x0000003d00a47308 */ /* 0x0003e20000000800 */
[--C-:B----4-:R-:W-:Y:S01]  /*d260*/  FFMA.FTZ R48, R201, c[0x0][0x23c], -R60.reuse ;  /* 0x00008f00c9307a23 */ /* 0x110fe2000001083c */
[----:B------:R-:W-:Y:S01]  /*d270*/  MOV R201, R139 ;  /* 0x0000008b00c97202 */ /* 0x000fe20000000f00 */
[C---:B------:R-:W-:Y:S04]  /*d280*/  HMMA.16816.F32 R24, R40.reuse, R58, R24 ;  /* 0x0000003a2818723c */ /* 0x040fe80000001818 */
[--C-:B------:R-:W-:Y:S01]  /*d290*/  FFMA.FTZ R56, R209, c[0x0][0x23c], -R39.reuse ;  /* 0x00008f00d1387a23 */ /* 0x100fe20000010827 */
[----:B------:R-:W-:Y:S02]  /*d2a0*/  MOV R209, R127 ;  /* 0x0000007f00d17202 */ /* 0x000fe40000000f00 */
[----:B------:R4:W4:Y:S01]  /*d2b0*/  MUFU.EX2 R176, R48 ;  /* 0x0000003000b07308 */ /* 0x0009220000000800 */
[C---:B---3--:R-:W-:Y:S04]  /*d2c0*/  HMMA.16816.F32 R28, R40.reuse, R44, R28 ;  /* 0x0000002c281c723c */ /* 0x048fe8000000181c */
[--C-:B--2---:R-:W-:Y:S01]  /*d2d0*/  FFMA.FTZ R52, R203, c[0x0][0x23c], -R39.reuse ;  /* 0x00008f00cb347a23 */ /* 0x104fe20000010827 */
[----:B------:R-:W-:Y:S02]  /*d2e0*/  MOV R203, R128 ;  /* 0x0000008000cb7202 */ /* 0x000fe40000000f00 */
[--C-:B------:R-:W-:Y:S01]  /*d2f0*/  FFMA.FTZ R44, R210, c[0x0][0x23c], -R60.reuse ;  /* 0x00008f00d22c7a23 */ /* 0x100fe2000001083c */
[----:B------:R-:W-:Y:S01]  /*d300*/  HMMA.16816.F32 R32, R40, R46, R32 ;  /* 0x0000002e2820723c */ /* 0x000fe20000001820 */
[----:B------:R2:W-:Y:S03]  /*d310*/  MUFU.EX2 R174, R52 ;  /* 0x0000003400ae7308 */ /* 0x0005e60000000800 */
[----:B------:R-:W-:Y:S01]  /*d320*/  MOV R210, R118 ;  /* 0x0000007600d27202 */ /* 0x000fe20000000f00 */
[--C-:B-1----:R-:W-:Y:S02]  /*d330*/  FFMA.FTZ R61, R251, c[0x0][0x23c], -R39.reuse ;  /* 0x00008f00fb3d7a23 */ /* 0x102fe40000010827 */
[----:B------:R-:W-:Y:S02]  /*d340*/  F2FP.PACK_AB R40, R198, R199 ;  /* 0x000000c7c628723e */ /* 0x000fe400000000ff */
[----:B------:R-:W-:Y:S02]  /*d350*/  F2FP.PACK_AB R41, R191, R207 ;  /* 0x000000cfbf29723e */ /* 0x000fe400000000ff */
[----:B------:R1:W3:Y:S01]  /*d360*/  MUFU.EX2 R173, R56 ;  /* 0x0000003800ad7308 */ /* 0x0002e20000000800 */
[----:B------:R-:W-:Y:S02]  /*d370*/  F2FP.PACK_AB R42, R192, R190 ;  /* 0x000000bec02a723e */ /* 0x000fe400000000ff */
[----:B-----5:R-:W-:Y:S01]  /*d380*/  F2FP.PACK_AB R43, R189, R185 ;  /* 0x000000b9bd2b723e */ /* 0x020fe200000000ff */
[----:B----4-:R-:W4:Y:S06]  /*d390*/  LDSM.16.MT88.4 R48, [R134+0xb800] ;  /* 0x00b800008630783b */ /* 0x010f2c0000004200 */
[----:B------:R5:W3:Y:S02]  /*d3a0*/  MUFU.EX2 R171, R44 ;  /* 0x0000002c00ab7308 */ /* 0x000ae40000000800 */
[----:B--2---:R-:W2:Y:S08]  /*d3b0*/  LDSM.16.MT88.4 R52, [R213+0xb800] ;  /* 0x00b80000d534783b */ /* 0x004eb00000004200 */
[----:B------:R3:W-:Y:S01]  /*d3c0*/  MUFU.EX2 R158, R61 ;  /* 0x0000003d009e7308 */ /* 0x0007e20000000800 */
[----:B-1----:R-:W1:Y:S08]  /*d3d0*/  LDSM.16.MT88.4 R56, [R135+0xb800] ;  /* 0x00b800008738783b */ /* 0x002e700000004200 */
[----:B-----5:R-:W5:Y:S01]  /*d3e0*/  LDSM.16.MT88.4 R44, [R212+0xb800] ;  /* 0x00b80000d42c783b */ /* 0x020f620000004200 */
[C---:B----4-:R-:W-:Y:S03]  /*d3f0*/  HMMA.16816.F32 R4, R40.reuse, R48, R4 ;  /* 0x000000302804723c */ /* 0x050fe60000001804 */
[--C-:B---3--:R-:W-:Y:S04]  /*d400*/  FFMA.FTZ R61, R68, c[0x0][0x23c], -R39.reuse ;  /* 0x00008f00443d7a23 */ /* 0x108fe80000010827 */
[--C-:B------:R-:W-:Y:S01]  /*d410*/  FFMA.FTZ R48, R239, c[0x0][0x23c], -R39.reuse ;  /* 0x00008f00ef307a23 */ /* 0x100fe20000010827 */
[C---:B------:R-:W-:Y:S01]  /*d420*/  HMMA.16816.F32 R8, R40.reuse, R50, R8 ;  /* 0x000000322808723c */ /* 0x040fe20000001808 */
[----:B------:R3:W-:Y:S03]  /*d430*/  MUFU.EX2 R150, R61 ;  /* 0x0000003d00967308 */ /* 0x0007e60000000800 */
[----:B------:R-:W-:Y:S04]  /*d440*/  MOV R239, R122 ;  /* 0x0000007a00ef7202 */ /* 0x000fe80000000f00 */
[C---:B--2---:R-:W-:Y:S03]  /*d450*/  HMMA.16816.F32 R12, R40.reuse, R52, R12 ;  /* 0x00000034280c723c */ /* 0x044fe6000000180c */
[----:B------:R2:W-:Y:S04]  /*d460*/  MUFU.EX2 R170, R48 ;  /* 0x0000003000aa7308 */ /* 0x0005e80000000800 */
[--C-:B------:R-:W-:Y:S01]  /*d470*/  FFMA.FTZ R52, R240, c[0x0][0x23c], -R60.reuse ;  /* 0x00008f00f0347a23 */ /* 0x100fe2000001083c */
[C---:B------:R-:W-:Y:S04]  /*d480*/  HMMA.16816.F32 R16, R40.reuse, R54, R16 ;  /* 0x000000362810723c */ /* 0x040fe80000001810 */
[----:B------:R-:W-:Y:S01]  /*d490*/  MOV R240, R136 ;  /* 0x0000008800f07202 */ /* 0x000fe20000000f00 */
[----:B------:R4:W-:Y:S03]  /*d4a0*/  MUFU.EX2 R168, R52 ;  /* 0x0000003400a87308 */ /* 0x0009e60000000800 */
[C---:B-1----:R-:W-:Y:S04]  /*d4b0*/  HMMA.16816.F32 R20, R40.reuse, R56, R20 ;  /* 0x000000382814723c */ /* 0x042fe80000001814 */
[--C-:B---3--:R-:W-:Y:S03]  /*d4c0*/  FFMA.FTZ R61, R75, c[0x0][0x23c], -R60.reuse ;  /* 0x00008f004b3d7a23 */ /* 0x108fe6000001083c */
[--C-:B------:R-:W-:Y:S01]  /*d4d0*/  FFMA.FTZ R56, R242, c[0x0][0x23c], -R39.reuse ;  /* 0x00008f00f2387a23 */ /* 0x100fe20000010827 */
[C---:B------:R-:W-:Y:S01]  /*d4e0*/  HMMA.16816.F32 R24, R40.reuse, R58, R24 ;  /* 0x0000003a2818723c */ /* 0x040fe20000001818 */
[----:B------:R1:W-:Y:S03]  /*d4f0*/  MUFU.EX2 R144, R61 ;  /* 0x0000003d00907308 */ /* 0x0003e60000000800 */
[--C-:B--2---:R-:W-:Y:S01]  /*d500*/  FFMA.FTZ R48, R211, c[0x0][0x23c], -R39.reuse ;  /* 0x00008f00d3307a23 */ /* 0x104fe20000010827 */
[----:B------:R-:W-:Y:S02]  /*d510*/  MOV R242, R140 ;  /* 0x0000008c00f27202 */ /* 0x000fe40000000f00 */
[----:B------:R-:W-:Y:S01]  /*d520*/  MOV R211, R129 ;  /* 0x0000008100d37202 */ /* 0x000fe20000000f00 */
[C---:B-----5:R-:W-:Y:S03]  /*d530*/  HMMA.16816.F32 R28, R40.reuse, R44, R28 ;  /* 0x0000002c281c723c */ /* 0x060fe6000000181c */
[----:B------:R2:W3:Y:S01]  /*d540*/  MUFU.EX2 R169, R48 ;  /* 0x0000003000a97308 */ /* 0x0004e20000000800 */
[--C-:B----4-:R-:W-:Y:S01]  /*d550*/  FFMA.FTZ R52, R241, c[0x0][0x23c], -R60.reuse ;  /* 0x00008f00f1347a23 */ /* 0x110fe2000001083c */
[----:B------:R-:W-:Y:S02]  /*d560*/  MOV R241, R137 ;  /* 0x0000008900f17202 */ /* 0x000fe40000000f00 */
[--C-:B------:R-:W-:Y:S01]  /*d570*/  FFMA.FTZ R44, R243, c[0x0][0x23c], -R39.reuse ;  /* 0x00008f00f32c7a23 */ /* 0x100fe20000010827 */
[----:B------:R-:W-:Y:S04]  /*d580*/  HMMA.16816.F32 R32, R40, R46, R32 ;  /* 0x0000002e2820723c */ /* 0x000fe80000001820 */
[----:B------:R-:W-:Y:S01]  /*d590*/  MOV R243, R141 ;  /* 0x0000008d00f37202 */ /* 0x000fe20000000f00 */
[----:B------:R4:W5:Y:S02]  /*d5a0*/  MUFU.EX2 R167, R52 ;  /* 0x0000003400a77308 */ /* 0x0009640000000800 */
[----:B------:R-:W-:Y:S02]  /*d5b0*/  F2FP.PACK_AB R40, R184, R186 ;  /* 0x000000bab828723e */ /* 0x000fe400000000ff */
[----:B------:R-:W-:Y:S03]  /*d5c0*/  F2FP.PACK_AB R41, R178, R182 ;  /* 0x000000b6b229723e */ /* 0x000fe600000000ff */
[----:B------:R-:W-:Y:S01]  /*d5d0*/  F2FP.PACK_AB R42, R179, R177 ;  /* 0x000000b1b32a723e */ /* 0x000fe200000000ff */
[--C-:B-1----:R-:W-:Y:S01]  /*d5e0*/  FFMA.FTZ R61, R82, c[0x0][0x23c], -R60.reuse ;  /* 0x00008f00523d7a23 */ /* 0x102fe2000001083c */
[----:B------:R-:W-:Y:S01]  /*d5f0*/  F2FP.PACK_AB R43, R175, R176 ;  /* 0x000000b0af2b723e */ /* 0x000fe200000000ff */
[----:B------:R1:W-:Y:S01]  /*d600*/  MUFU.EX2 R166, R56 ;  /* 0x0000003800a67308 */ /* 0x0003e20000000800 */
[----:B--2---:R-:W2:Y:S09]  /*d610*/  LDSM.16.MT88.4 R48, [R134+0xc000] ;  /* 0x00c000008630783b */ /* 0x004eb20000004200 */
[----:B------:R3:W-:Y:S01]  /*d620*/  MUFU.EX2 R165, R44 ;  /* 0x0000002c00a57308 */ /* 0x0007e20000000800 */
[----:B----4-:R-:W4:Y:S09]  /*d630*/  LDSM.16.MT88.4 R52, [R213+0xc000] ;  /* 0x00c00000d534783b */ /* 0x010f320000004200 */
[----:B------:R-:W-:Y:S01]  /*d640*/  MUFU.EX2 R136, R61 ;  /* 0x0000003d00887308 */ /* 0x000fe20000000800 */
[----:B-1----:R-:W1:Y:S08]  /*d650*/  LDSM.16.MT88.4 R56, [R135+0xc000] ;  /* 0x00c000008738783b */ /* 0x002e700000004200 */
[----:B---3--:R-:W3:Y:S01]  /*d660*/  LDSM.16.MT88.4 R44, [R212+0xc000] ;  /* 0x00c00000d42c783b */ /* 0x008ee20000004200 */
[C---:B--2---:R-:W-:Y:S07]  /*d670*/  HMMA.16816.F32 R4, R40.reuse, R48, R4 ;  /* 0x000000302804723c */ /* 0x044fee0000001804 */
[--C-:B------:R-:W-:Y:S01]  /*d680*/  FFMA.FTZ R48, R245, c[0x0][0x23c], -R60.reuse ;  /* 0x00008f00f5307a23 */ /* 0x100fe2000001083c */
[C---:B------:R-:W-:Y:S03]  /*d690*/  HMMA.16816.F32 R8, R40.reuse, R50, R8 ;  /* 0x000000322808723c */ /* 0x040fe60000001808 */
[----:B------:R2:W-:Y:S01]  /*d6a0*/  MUFU.EX2 R163, R48 ;  /* 0x0000003000a37308 */ /* 0x0005e20000000800 */
[----:B------:R-:W-:Y:S04]  /*d6b0*/  MOV R245, R146 ;  /* 0x0000009200f57202 */ /* 0x000fe80000000f00 */
[C---:B----4-:R-:W-:Y:S07]  /*d6c0*/  HMMA.16816.F32 R12, R40.reuse, R52, R12 ;  /* 0x00000034280c723c */ /* 0x050fee000000180c */
        /* <DEDUP_REMOVED lines=8> */
[C---:B------:R-:W-:Y:S01]  /*d750*/  HMMA.16816.F32 R24, R40.reuse, R58, R24 ;  /* 0x0000003a2818723c */ /* 0x040fe20000001818 */
[----:B------:R1:W-:Y:S07]  /*d760*/  MUFU.EX2 R162, R48 ;  /* 0x0000003000a27308 */ /* 0x0003ee0000000800 */
[C---:B---3--:R-:W-:Y:S03]  /*d770*/  HMMA.16816.F32 R28, R40.reuse, R44, R28 ;  /* 0x0000002c281c723c */ /* 0x048fe6000000181c */
[----:B------:R2:W-:Y:S01]  /*d780*/  MUFU.EX2 R159, R56 ;  /* 0x00000038009f7308 */ /* 0x0005e20000000800 */
[--C-:B----4-:R-:W-:Y:S02]  /*d790*/  FFMA.FTZ R52, R248, c[0x0][0x23c], -R60.reuse ;  /* 0x00008f00f8347a23 */ /* 0x110fe4000001083c */
[----:B------:R-:W3:Y:S01]  /*d7a0*/  LDL.LU R248, [R1+0x14] ;  /* 0x0000140001f87983 */ /* 0x000ee20000300800 */
[--C-:B------:R-:W-:Y:S01]  /*d7b0*/  FFMA.FTZ R44, R250, c[0x0][0x23c], -R39.reuse ;  /* 0x00008f00fa2c7a23 */ /* 0x100fe20000010827 */
[----:B------:R-:W-:Y:S02]  /*d7c0*/  HMMA.16816.F32 R32, R40, R46, R32 ;  /* 0x0000002e2820723c */ /* 0x000fe40000001820 */
[----:B------:R-:W4:Y:S03]  /*d7d0*/  LDL.LU R249, [R1+0x10] ;  /* 0x0000100001f97983 */ /* 0x000f260000300800 */
[----:B------:R2:W2:Y:S02]  /*d7e0*/  MUFU.EX2 R160, R52 ;  /* 0x0000003400a07308 */ /* 0x0004a40000000800 */
[----:B------:R-:W-:Y:S01]  /*d7f0*/  F2FP.PACK_AB R40, R173, R174 ;  /* 0x000000aead28723e */ /* 0x000fe200000000ff */
[----:B-1----:R-:W1:Y:S01]  /*d800*/  LDSM.16.MT88.4 R48, [R134+0xc800] ;  /* 0x00c800008630783b */ /* 0x002e620000004200 */
[----:B------:R-:W-:Y:S03]  /*d810*/  F2FP.PACK_AB R41, R172, R171 ;  /* 0x000000abac29723e */ /* 0x000fe600000000ff */
[----:B------:R-:W-:Y:S03]  /*d820*/  F2FP.PACK_AB R42, R169, R170 ;  /* 0x000000aaa92a723e */ /* 0x000fe600000000ff */
[----:B------:R1:W1:Y:S01]  /*d830*/  MUFU.EX2 R157, R44 ;  /* 0x0000002c009d7308 */ /* 0x0002620000000800 */
[----:B-----5:R-:W-:Y:S01]  /*d840*/  F2FP.PACK_AB R43, R167, R168 ;  /* 0x000000a8a72b723e */ /* 0x020fe200000000ff */
[----:B--2---:R-:W-:Y:S08]  /*d850*/  LDSM.16.MT88.4 R56, [R135+0xc800] ;  /* 0x00c800008738783b */ /* 0x004ff00000004200 */
[----:B------:R-:W2:Y:S08]  /*d860*/  LDSM.16.MT88.4 R52, [R213+0xc800] ;  /* 0x00c80000d534783b */ /* 0x000eb00000004200 */
[----:B-1----:R-:W1:Y:S01]  /*d870*/  LDSM.16.MT88.4 R44, [R212+0xc800] ;  /* 0x00c80000d42c783b */ /* 0x002e620000004200 */
[C---:B------:R-:W-:Y:S07]  /*d880*/  HMMA.16816.F32 R4, R40.reuse, R48, R4 ;  /* 0x000000302804723c */ /* 0x040fee0000001804 */
[--C-:B------:R-:W-:Y:S01]  /*d890*/  FFMA.FTZ R48, R252, c[0x0][0x23c], -R60.reuse ;  /* 0x00008f00fc307a23 */ /* 0x100fe2000001083c */
[C---:B------:R-:W-:Y:S03]  /*d8a0*/  HMMA.16816.F32 R8, R40.reuse, R50, R8 ;  /* 0x000000322808723c */ /* 0x040fe60000001808 */
[----:B------:R5:W-:Y:S05]  /*d8b0*/  MUFU.EX2 R155, R48 ;  /* 0x00000030009b7308 */ /* 0x000bea0000000800 */
[C---:B--2---:R-:W-:Y:S07]  /*d8c0*/  HMMA.16816.F32 R12, R40.reuse, R52, R12 ;  /* 0x00000034280c723c */ /* 0x044fee000000180c */
[--C-:B------:R-:W-:Y:S01]  /*d8d0*/  FFMA.FTZ R52, R64, c[0x0][0x23c], -R39.reuse ;  /* 0x00008f0040347a23 */ /* 0x100fe20000010827 */
[C---:B------:R-:W-:Y:S03]  /*d8e0*/  HMMA.16816.F32 R16, R40.reuse, R54, R16 ;  /* 0x000000362810723c */ /* 0x040fe60000001810 */
[----:B------:R2:W-:Y:S01]  /*d8f0*/  MUFU.EX2 R156, R52 ;  /* 0x00000034009c7308 */ /* 0x0005e20000000800 */
[--C-:B-----5:R-:W-:Y:S04]  /*d900*/  FFMA.FTZ R48, R63, c[0x0][0x23c], -R60.reuse ;  /* 0x00008f003f307a23 */ /* 0x120fe8000001083c */
[C---:B------:R-:W-:Y:S05]  /*d910*/  HMMA.16816.F32 R20, R40.reuse, R56, R20 ;  /* 0x000000382814723c */ /* 0x040fea0000001814 */
[----:B------:R5:W-:Y:S02]  /*d920*/  MUFU.EX2 R154, R48 ;  /* 0x00000030009a7308 */ /* 0x000be40000000800 */
[--C-:B------:R-:W-:Y:S01]  /*d930*/  FFMA.FTZ R56, R66, c[0x0][0x23c], -R60.reuse ;  /* 0x00008f0042387a23 */ /* 0x100fe2000001083c */
[C---:B------:R-:W-:Y:S07]  /*d940*/  HMMA.16816.F32 R24, R40.reuse, R58, R24 ;  /* 0x0000003a2818723c */ /* 0x040fee0000001818 */
[----:B------:R5:W-:Y:S01]  /*d950*/  MUFU.EX2 R152, R56 ;  /* 0x0000003800987308 */ /* 0x000be20000000800 */
[C---:B-1----:R-:W-:Y:S04]  /*d960*/  HMMA.16816.F32 R28, R40.reuse, R44, R28 ;  /* 0x0000002c281c723c */ /* 0x042fe8000000181c */
[--C-:B--2---:R-:W-:Y:S03]  /*d970*/  FFMA.FTZ R52, R65, c[0x0][0x23c], -R39.reuse ;  /* 0x00008f0041347a23 */ /* 0x104fe60000010827 */
[--C-:B------:R-:W-:Y:S01]  /*d980*/  FFMA.FTZ R44, R67, c[0x0][0x23c], -R60.reuse ;  /* 0x00008f00432c7a23 */ /* 0x100fe2000001083c */
[----:B------:R-:W-:Y:S01]  /*d990*/  HMMA.16816.F32 R32, R40, R46, R32 ;  /* 0x0000002e2820723c */ /* 0x000fe20000001820 */
[----:B------:R1:W2:Y:S01]  /*d9a0*/  MUFU.EX2 R153, R52 ;  /* 0x0000003400997308 */ /* 0x0002a20000000800 */
[----:B-----5:R-:W5:Y:S05]  /*d9b0*/  LDSM.16.MT88.4 R48, [R134+0xd000] ;  /* 0x00d000008630783b */ /* 0x020f6a0000004200 */
[----:B------:R-:W-:Y:S02]  /*d9c0*/  F2FP.PACK_AB R43, R159, R160 ;  /* 0x000000a09f2b723e */ /* 0x000fe400000000ff */
[----:B------:R-:W-:Y:S02]  /*d9d0*/  F2FP.PACK_AB R40, R165, R166 ;  /* 0x000000a6a528723e */ /* 0x000fe400000000ff */
[----:B------:R2:W2:Y:S01]  /*d9e0*/  MUFU.EX2 R151, R44 ;  /* 0x0000002c00977308 */ /* 0x0004a20000000800 */
[----:B------:R-:W-:Y:S02]  /*d9f0*/  F2FP.PACK_AB R41, R163, R164 ;  /* 0x000000a4a329723e */ /* 0x000fe400000000ff */
[----:B------:R-:W-:Y:S01]  /*da00*/  F2FP.PACK_AB R42, R161, R162 ;  /* 0x000000a2a12a723e */ /* 0x000fe200000000ff */
[----:B------:R-:W-:Y:S08]  /*da10*/  LDSM.16.MT88.4 R56, [R135+0xd000] ;  /* 0x00d000008738783b */ /* 0x000ff00000004200 */
[----:B-1----:R-:W1:Y:S08]  /*da20*/  LDSM.16.MT88.4 R52, [R213+0xd000] ;  /* 0x00d00000d534783b */ /* 0x002e700000004200 */
[----:B--2---:R-:W2:Y:S01]  /*da30*/  LDSM.16.MT88.4 R44, [R212+0xd000] ;  /* 0x00d00000d42c783b */ /* 0x004ea20000004200 */
[C---:B-----5:R-:W-:Y:S07]  /*da40*/  HMMA.16816.F32 R4, R40.reuse, R48, R4 ;  /* 0x000000302804723c */ /* 0x060fee0000001804 */
[--C-:B------:R-:W-:Y:S01]  /*da50*/  FFMA.FTZ R48, R69, c[0x0][0x23c], -R39.reuse ;  /* 0x00008f0045307a23 */ /* 0x100fe20000010827 */
[C---:B------:R-:W-:Y:S03]  /*da60*/  HMMA.16816.F32 R8, R40.reuse, R50, R8 ;  /* 0x000000322808723c */ /* 0x040fe60000001808 */
[----:B------:R5:W2:Y:S05]  /*da70*/  MUFU.EX2 R149, R48 ;  /* 0x0000003000957308 */ /* 0x000aaa0000000800 */
[C---:B-1----:R-:W-:Y:S07]  /*da80*/  HMMA.16816.F32 R12, R40.reuse, R52, R12 ;  /* 0x00000034280c723c */ /* 0x042fee000000180c */
[--C-:B------:R-:W-:Y:S01]  /*da90*/  FFMA.FTZ R52, R71, c[0x0][0x23c], -R60.reuse ;  /* 0x00008f0047347a23 */ /* 0x100fe2000001083c */
[C---:B------:R-:W-:Y:S03]  /*daa0*/  HMMA.16816.F32 R16, R40.reuse, R54, R16 ;  /* 0x000000362810723c */ /* 0x040fe60000001810 */
[----:B------:R1:W-:Y:S01]  /*dab0*/  MUFU.EX2 R148, R52 ;  /* 0x0000003400947308 */ /* 0x0003e20000000800 */
[--C-:B-----5:R-:W-:Y:S04]  /*dac0*/  FFMA.FTZ R48, R70, c[0x0][0x23c], -R60.reuse ;  /* 0x00008f0046307a23 */ /* 0x120fe8000001083c */
[C---:B------:R-:W-:Y:S05]  /*dad0*/  HMMA.16816.F32 R20, R40.reuse, R56, R20 ;  /* 0x000000382814723c */ /* 0x040fea0000001814 */
[----:B------:R5:W3:Y:S02]  /*dae0*/  MUFU.EX2 R147, R48 ;  /* 0x0000003000937308 */ /* 0x000ae40000000800 */
[--C-:B------:R-:W-:Y:S01]  /*daf0*/  FFMA.FTZ R56, R73, c[0x0][0x23c], -R39.reuse ;  /* 0x00008f0049387a23 */ /* 0x100fe20000010827 */
[C---:B------:R-:W-:Y:S07]  /*db00*/  HMMA.16816.F32 R24, R40.reuse, R58, R24 ;  /* 0x0000003a2818723c */ /* 0x040fee0000001818 */
[----:B------:R5:W-:Y:S01]  /*db10*/  MUFU.EX2 R145, R56 ;  /* 0x0000003800917308 */ /* 0x000be20000000800 */
[C---:B--2---:R-:W-:Y:S04]  /*db20*/  HMMA.16816.F32 R28, R40.reuse, R44, R28 ;  /* 0x0000002c281c723c */ /* 0x044fe8000000181c */
[--C-:B-1----:R-:W-:Y:S03]  /*db30*/  FFMA.FTZ R52, R72, c[0x0][0x23c], -R39.reuse ;  /* 0x00008f0048347a23 */ /* 0x102fe60000010827 */
[--C-:B------:R-:W-:Y:S01]  /*db40*/  FFMA.FTZ R44, R74, c[0x0][0x23c], -R60.reuse ;  /* 0x00008f004a2c7a23 */ /* 0x100fe2000001083c */
[----:B------:R-:W-:Y:S01]  /*db50*/  HMMA.16816.F32 R32, R40, R46, R32 ;  /* 0x0000002e2820723c */ /* 0x000fe20000001820 */
[----:B------:R1:W-:Y:S01]  /*db60*/  MUFU.EX2 R146, R52 ;  /* 0x0000003400927308 */ /* 0x0003e20000000800 */
[----:B-----5:R-:W2:Y:S05]  /*db70*/  LDSM.16.MT88.4 R48, [R134+0xd800] ;  /* 0x00d800008630783b */ /* 0x020eaa0000004200 */
[----:B------:R-:W-:Y:S02]  /*db80*/  F2FP.PACK_AB R40, R158, R157 ;  /* 0x0000009d9e28723e */ /* 0x000fe400000000ff */
[----:B------:R-:W-:Y:S02]  /*db90*/  F2FP.PACK_AB R42, R153, R156 ;  /* 0x0000009c992a723e */ /* 0x000fe400000000ff */
[----:B------:R5:W2:Y:S01]  /*dba0*/  MUFU.EX2 R143, R44 ;  /* 0x0000002c008f7308 */ /* 0x000aa20000000800 */
[----:B------:R-:W-:Y:S02]  /*dbb0*/  F2FP.PACK_AB R43, R151, R152 ;  /* 0x00000098972b723e */ /* 0x000fe400000000ff */
[----:B------:R-:W-:Y:S01]  /*dbc0*/  F2FP.PACK_AB R41, R154, R155 ;  /* 0x0000009b9a29723e */ /* 0x000fe200000000ff */
[----:B------:R-:W-:Y:S08]  /*dbd0*/  LDSM.16.MT88.4 R56, [R135+0xd800] ;  /* 0x00d800008738783b */ /* 0x000ff00000004200 */
[----:B-1----:R-:W1:Y:S08]  /*dbe0*/  LDSM.16.MT88.4 R52, [R213+0xd800] ;  /* 0x00d80000d534783b */ /* 0x002e700000004200 */
[----:B-----5:R-:W5:Y:S01]  /*dbf0*/  LDSM.16.MT88.4 R44, [R212+0xd800] ;  /* 0x00d80000d42c783b */ /* 0x020f620000004200 */
[C---:B--2---:R-:W-:Y:S07]  /*dc00*/  HMMA.16816.F32 R4, R40.reuse, R48, R4 ;  /* 0x000000302804723c */ /* 0x044fee0000001804 */
[--C-:B------:R-:W-:Y:S01]  /*dc10*/  FFMA.FTZ R48, R76, c[0x0][0x23c], -R39.reuse ;  /* 0x00008f004c307a23 */ /* 0x100fe20000010827 */
[C---:B------:R-:W-:Y:S03]  /*dc20*/  HMMA.16816.F32 R8, R40.reuse, R50, R8 ;  /* 0x000000322808723c */ /* 0x040fe60000001808 */
[----:B------:R2:W-:Y:S05]  /*dc30*/  MUFU.EX2 R142, R48 ;  /* 0x00000030008e7308 */ /* 0x0005ea0000000800 */
[C---:B-1----:R-:W-:Y:S07]  /*dc40*/  HMMA.16816.F32 R12, R40.reuse, R52, R12 ;  /* 0x00000034280c723c */ /* 0x042fee000000180c */
[----:B------:R-:W-:Y:S01]  /*dc50*/  FFMA.FTZ R52, R78, c[0x0][0x23c], -R60 ;  /* 0x00008f004e347a23 */ /* 0x000fe2000001083c */
[C---:B------:R-:W-:Y:S03]  /*dc60*/  HMMA.16816.F32 R16, R40.reuse, R54, R16 ;  /* 0x000000362810723c */ /* 0x040fe60000001810 */
[----:B------:R1:W-:Y:S01]  /*dc70*/  MUFU.EX2 R140, R52 ;  /* 0x00000034008c7308 */ /* 0x0003e20000000800 */
[--C-:B--2---:R-:W-:Y:S04]  /*dc80*/  FFMA.FTZ R48, R77, c[0x0][0x23c], -R39.reuse ;  /* 0x00008f004d307a23 */ /* 0x104fe80000010827 */
[C---:B------:R-:W-:Y:S04]  /*dc90*/  HMMA.16816.F32 R20, R40.reuse, R56, R20 ;  /* 0x000000382814723c */ /* 0x040fe80000001814 */
[----:B---3--:R-:W-:Y:S01]  /*dca0*/  FFMA.FTZ R62, R0, R248, R62 ;  /* 0x000000f8003e7223 */ /* 0x008fe2000001003e */
[----:B------:R2:W3:Y:S01]  /*dcb0*/  MUFU.EX2 R141, R48 ;  /* 0x00000030008d7308 */ /* 0x0004e20000000800 */
[--C-:B------:R-:W-:Y:S02]  /*dcc0*/  FFMA.FTZ R0, R96, c[0x0][0x23c], -R39.reuse ;  /* 0x00008f0060007a23 */ /* 0x100fe40000010827 */
[C---:B------:R-:W-:Y:S04]  /*dcd0*/  HMMA.16816.F32 R24, R40.reuse, R58, R24 ;  /* 0x0000003a2818723c */ /* 0x040fe80000001818 */
[----:B------:R-:W-:Y:S02]  /*dce0*/  FFMA.FTZ R56, R80, c[0x0][0x23c], -R39 ;  /* 0x00008f0050387a23 */ /* 0x000fe40000010827 */
[----:B----4-:R-:W-:Y:S02]  /*dcf0*/  FFMA.FTZ R61, R2, R249, R181 ;  /* 0x000000f9023d7223 */ /* 0x010fe400000100b5 */
[C---:B-----5:R-:W-:Y:S01]  /*dd00*/  HMMA.16816.F32 R28, R40.reuse, R44, R28 ;  /* 0x0000002c281c723c */ /* 0x060fe2000000181c */
[----:B------:R4:W-:Y:S03]  /*dd10*/  MUFU.EX2 R138, R56 ;  /* 0x00000038008a7308 */ /* 0x0009e60000000800 */
[--C-:B-1----:R-:W-:Y:S02]  /*dd20*/  FFMA.FTZ R52, R79, c[0x0][0x23c], -R60.reuse ;  /* 0x00008f004f347a23 */ /* 0x102fe4000001083c */
[--C-:B------:R-:W-:Y:S02]  /*dd30*/  FFMA.FTZ R2, R95, c[0x0][0x23c], -R60.reuse ;  /* 0x00008f005f027a23 */ /* 0x100fe4000001083c */
[----:B------:R-:W-:Y:S03]  /*dd40*/  HMMA.16816.F32 R32, R40, R46, R32 ;  /* 0x0000002e2820723c */ /* 0x000fe60000001820 */
[----:B------:R1:W5:Y:S01]  /*dd50*/  MUFU.EX2 R139, R52 ;  /* 0x00000034008b7308 */ /* 0x0003620000000800 */
[--C-:B------:R-:W-:Y:S01]  /*dd60*/  FFMA.FTZ R44, R81, c[0x0][0x23c], -R39.reuse ;  /* 0x00008f00512c7a23 */ /* 0x100fe20000010827 */
[----:B--2---:R-:W2:Y:S02]  /*dd70*/  LDSM.16.MT88.4 R48, [R134+0xe000] ;  /* 0x00e000008630783b */ /* 0x004ea40000004200 */
[----:B------:R-:W-:Y:S02]  /*dd80*/  F2FP.PACK_AB R40, R149, R150 ;  /* 0x000000969528723e */ /* 0x000fe400000000ff */
[----:B------:R-:W-:Y:S03]  /*dd90*/  F2FP.PACK_AB R41, R148, R147 ;  /* 0x000000939429723e */ /* 0x000fe600000000ff */
[----:B------:R-:W-:Y:S01]  /*dda0*/  F2FP.PACK_AB R43, R144, R143 ;  /* 0x0000008f902b723e */ /* 0x000fe200000000ff */
[----:B------:R3:W2:Y:S01]  /*ddb0*/  MUFU.EX2 R137, R44 ;  /* 0x0000002c00897308 */ /* 0x0006a20000000800 */
[----:B------:R-:W-:Y:S01]  /*ddc0*/  F2FP.PACK_AB R42, R145, R146 ;  /* 0x00000092912a723e */ /* 0x000fe200000000ff */
[----:B----4-:R-:W-:Y:S08]  /*ddd0*/  LDSM.16.MT88.4 R56, [R135+0xe000] ;  /* 0x00e000008738783b */ /* 0x010ff00000004200 */
[----:B-1----:R-:W1:Y:S08]  /*dde0*/  LDSM.16.MT88.4 R52, [R213+0xe000] ;  /* 0x00e00000d534783b */ /* 0x002e700000004200 */
[----:B---3--:R-:W3:Y:S01]  /*ddf0*/  LDSM.16.MT88.4 R44, [R212+0xe000] ;  /* 0x00e00000d42c783b */ /* 0x008ee20000004200 */
[C---:B--2---:R-:W-:Y:S07]  /*de00*/  HMMA.16816.F32 R4, R40.reuse, R48, R4 ;  /* 0x000000302804723c */ /* 0x044fee0000001804 */
[--C-:B------:R-:W-:Y:S01]  /*de10*/  FFMA.FTZ R48, R83, c[0x0][0x23c], -R60.reuse ;  /* 0x00008f0053307a23 */ /* 0x100fe2000001083c */
[C---:B------:R-:W-:Y:S03]  /*de20*/  HMMA.16816.F32 R8, R40.reuse, R50, R8 ;  /* 0x000000322808723c */ /* 0x040fe60000001808 */
[----:B------:R2:W4:Y:S05]  /*de30*/  MUFU.EX2 R133, R48 ;  /* 0x0000003000857308 */ /* 0x00052a0000000800 */
[C---:B-1----:R-:W-:Y:S07]  /*de40*/  HMMA.16816.F32 R12, R40.reuse, R52, R12 ;  /* 0x00000034280c723c */ /* 0x042fee000000180c */
[--C-:B------:R-:W-:Y:S01]  /*de50*/  FFMA.FTZ R52, R85, c[0x0][0x23c], -R39.reuse ;  /* 0x00008f0055347a23 */ /* 0x100fe20000010827 */
[C---:B------:R-:W-:Y:S03]  /*de60*/  HMMA.16816.F32 R16, R40.reuse, R54, R16 ;  /* 0x000000362810723c */ /* 0x040fe60000001810 */
[----:B------:R1:W-:Y:S01]  /*de70*/  MUFU.EX2 R131, R52 ;  /* 0x0000003400837308 */ /* 0x0003e20000000800 */
[--C-:B--2---:R-:W-:Y:S04]  /*de80*/  FFMA.FTZ R48, R84, c[0x0][0x23c], -R39.reuse ;  /* 0x00008f0054307a23 */ /* 0x104fe80000010827 */
[C---:B------:R-:W-:Y:S05]  /*de90*/  HMMA.16816.F32 R20, R40.reuse, R56, R20 ;  /* 0x000000382814723c */ /* 0x040fea0000001814 */
[----:B------:R2:W2:Y:S02]  /*dea0*/  MUFU.EX2 R132, R48 ;  /* 0x0000003000847308 */ /* 0x0004a40000000800 */
[--C-:B------:R-:W-:Y:S01]  /*deb0*/  FFMA.FTZ R56, R87, c[0x0][0x23c], -R60.reuse ;  /* 0x00008f0057387a23 */ /* 0x100fe2000001083c */
[C---:B------:R-:W-:Y:S07]  /*dec0*/  HMMA.16816.F32 R24, R40.reuse, R58, R24 ;  /* 0x0000003a2818723c */ /* 0x040fee0000001818 */
[----:B------:R4:W-:Y:S01]  /*ded0*/  MUFU.EX2 R129, R56 ;  /* 0x0000003800817308 */ /* 0x0009e20000000800 */
[C---:B---3--:R-:W-:Y:S04]  /*dee0*/  HMMA.16816.F32 R28, R40.reuse, R44, R28 ;  /* 0x0000002c281c723c */ /* 0x048fe8000000181c */
[--C-:B-1----:R-:W-:Y:S03]  /*def0*/  FFMA.FTZ R52, R86, c[0x0][0x23c], -R60.reuse ;  /* 0x00008f0056347a23 */ /* 0x102fe6000001083c */
[--C-:B------:R-:W-:Y:S01]  /*df00*/  FFMA.FTZ R44, R88, c[0x0][0x23c], -R39.reuse ;  /* 0x00008f00582c7a23 */ /* 0x100fe20000010827 */
[----:B------:R-:W-:Y:S01]  /*df10*/  HMMA.16816.F32 R32, R40, R46, R32 ;  /* 0x0000002e2820723c */ /* 0x000fe20000001820 */
[----:B------:R1:W3:Y:S01]  /*df20*/  MUFU.EX2 R130, R52 ;  /* 0x0000003400827308 */ /* 0x0002e20000000800 */
[----:B--2---:R-:W2:Y:S05]  /*df30*/  LDSM.16.MT88.4 R48, [R134+0xe800] ;  /* 0x00e800008630783b */ /* 0x004eaa0000004200 */
[----:B------:R-:W-:Y:S02]  /*df40*/  F2FP.PACK_AB R40, R141, R142 ;  /* 0x0000008e8d28723e */ /* 0x000fe400000000ff */
[----:B-----5:R-:W-:Y:S02]  /*df50*/  F2FP.PACK_AB R41, R139, R140 ;  /* 0x0000008c8b29723e */ /* 0x020fe400000000ff */
[----:B------:R5:W-:Y:S01]  /*df60*/  MUFU.EX2 R128, R44 ;  /* 0x0000002c00807308 */ /* 0x000be20000000800 */
[----:B------:R-:W-:Y:S02]  /*df70*/  F2FP.PACK_AB R42, R137, R138 ;  /* 0x0000008a892a723e */ /* 0x000fe400000000ff */
[----:B----4-:R-:W-:Y:S01]  /*df80*/  F2FP.PACK_AB R43, R133, R136 ;  /* 0x00000088852b723e */ /* 0x010fe200000000ff */
[----:B------:R-:W-:Y:S08]  /*df90*/  LDSM.16.MT88.4 R56, [R135+0xe800] ;  /* 0x00e800008738783b */ /* 0x000ff00000004200 */
[----:B-1----:R-:W1:Y:S01]  /*dfa0*/  LDSM.16.MT88.4 R52, [R213+0xe800] ;  /* 0x00e80000d534783b */ /* 0x002e620000004200 */
[--C-:B-----5:R-:W-:Y:S02]  /*dfb0*/  FFMA.FTZ R44, R89, c[0x0][0x23c], -R39.reuse ;  /* 0x00008f00592c7a23 */ /* 0x120fe40000010827 */
[----:B------:R4:W-:Y:S01]  /*dfc0*/  MUFU.EX2 R89, R0 ;  /* 0x0000000000597308 */ /* 0x0009e20000000800 */
[C---:B--2---:R-:W-:Y:S09]  /*dfd0*/  HMMA.16816.F32 R4, R40.reuse, R48, R4 ;  /* 0x000000302804723c */ /* 0x044ff20000001804 */
[----:B------:R2:W5:Y:S03]  /*dfe0*/  MUFU.EX2 R127, R44 ;  /* 0x0000002c007f7308 */ /* 0x0005660000000800 */
[--C-:B------:R-:W-:Y:S01]  /*dff0*/  FFMA.FTZ R48, R90, c[0x0][0x23c], -R60.reuse ;  /* 0x00008f005a307a23 */ /* 0x100fe2000001083c */
[C---:B------:R-:W-:Y:S06]  /*e000*/  HMMA.16816.F32 R8, R40.reuse, R50, R8 ;  /* 0x000000322808723c */ /* 0x040fec0000001808 */
[----:B------:R3:W-:Y:S01]  /*e010*/  MUFU.EX2 R122, R48 ;  /* 0x00000030007a7308 */ /* 0x0007e20000000800 */
[--C-:B----4-:R-:W-:Y:S01]  /*e020*/  FFMA.FTZ R0, R97, c[0x0][0x23c], -R39.reuse ;  /* 0x00008f0061007a23 */ /* 0x110fe20000010827 */
[C---:B-1----:R-:W-:Y:S08]  /*e030*/  HMMA.16816.F32 R12, R40.reuse, R52, R12 ;  /* 0x00000034280c723c */ /* 0x042ff0000000180c */
[----:B------:R1:W-:Y:S01]  /*e040*/  MUFU.EX2 R88, R0 ;  /* 0x0000000000587308 */ /* 0x0003e20000000800 */
[----:B--2---:R-:W2:Y:S03]  /*e050*/  LDSM.16.MT88.4 R44, [R212+0xe800] ;  /* 0x00e80000d42c783b */ /* 0x004ea60000004200 */
[--C-:B------:R-:W-:Y:S01]  /*e060*/  FFMA.FTZ R52, R92, c[0x0][0x23c], -R39.reuse ;  /* 0x00008f005c347a23 */ /* 0x100fe20000010827 */
[C---:B------:R-:W-:Y:S05]  /*e070*/  HMMA.16816.F32 R16, R40.reuse, R54, R16 ;  /* 0x000000362810723c */ /* 0x040fea0000001810 */
[----:B------:R4:W-:Y:S03]  /*e080*/  MUFU.EX2 R118, R52 ;  /* 0x0000003400767308 */ /* 0x0009e60000000800 */
[C---:B------:R-:W-:Y:S04]  /*e090*/  HMMA.16816.F32 R20, R40.reuse, R56, R20 ;  /* 0x000000382814723c */ /* 0x040fe80000001814 */
[--C-:B---3--:R-:W-:Y:S03]  /*e0a0*/  FFMA.FTZ R48, R91, c[0x0][0x23c], -R60.reuse ;  /* 0x00008f005b307a23 */ /* 0x108fe6000001083c */
[----:B------:R3:W-:Y:S01]  /*e0b0*/  MUFU.EX2 R90, R2 ;  /* 0x00000002005a7308 */ /* 0x0007e20000000800 */
[--C-:B------:R-:W-:Y:S01]  /*e0c0*/  FFMA.FTZ R56, R94, c[0x0][0x23c], -R60.reuse ;  /* 0x00008f005e387a23 */ /* 0x100fe2000001083c */
[C---:B------:R-:W-:Y:S03]  /*e0d0*/  HMMA.16816.F32 R24, R40.reuse, R58, R24 ;  /* 0x0000003a2818723c */ /* 0x040fe60000001818 */
[--C-:B-1----:R-:W-:Y:S05]  /*e0e0*/  FFMA.FTZ R0, R98, c[0x0][0x23c], -R60.reuse ;  /* 0x00008f0062007a23 */ /* 0x102fea000001083c */
[----:B------:R1:W-:Y:S01]  /*e0f0*/  MUFU.EX2 R87, R0 ;  /* 0x0000000000577308 */ /* 0x0003e20000000800 */
[--C-:B----4-:R-:W-:Y:S09]  /*e100*/  FFMA.FTZ R52, R93, c[0x0][0x23c], -R39.reuse ;  /* 0x00008f005d347a23 */ /* 0x110ff20000010827 */
[----:B------:R4:W4:Y:S01]  /*e110*/  MUFU.EX2 R121, R48 ;  /* 0x0000003000797308 */ /* 0x0009220000000800 */
[C---:B--2---:R-:W-:Y:S03]  /*e120*/  HMMA.16816.F32 R28, R40.reuse, R44, R28 ;  /* 0x0000002c281c723c */ /* 0x044fe6000000181c */
[--C-:B---3--:R-:W-:Y:S06]  /*e130*/  FFMA.FTZ R2, R103, c[0x0][0x23c], -R60.reuse ;  /* 0x00008f0067027a23 */ /* 0x108fec000001083c */
[----:B------:R2:W3:Y:S01]  /*e140*/  MUFU.EX2 R92, R52 ;  /* 0x00000034005c7308 */ /* 0x0004e20000000800 */
[----:B------:R-:W-:Y:S01]  /*e150*/  HMMA.16816.F32 R32, R40, R46, R32 ;  /* 0x0000002e2820723c */ /* 0x000fe20000001820 */
[----:B------:R-:W-:Y:S02]  /*e160*/  LDSM.16.MT88.4 R44, [R212+0xf000] ;  /* 0x00f00000d42c783b */ /* 0x000fe40000004200 */
[--C-:B-1----:R-:W-:Y:S04]  /*e170*/  FFMA.FTZ R0, R99, c[0x0][0x23c], -R60.reuse ;  /* 0x00008f0063007a23 */ /* 0x102fe8000001083c */
[----:B------:R-:W-:Y:S02]  /*e180*/  F2FP.PACK_AB R40, R131, R132 ;  /* 0x000000848328723e */ /* 0x000fe400000000ff */
[----:B------:R1:W-:Y:S03]  /*e190*/  MUFU.EX2 R86, R0 ;  /* 0x0000000000567308 */ /* 0x0003e60000000800 */
[----:B------:R-:W-:Y:S01]  /*e1a0*/  F2FP.PACK_AB R41, R129, R130 ;  /* 0x000000828129723e */ /* 0x000fe200000000ff */
[----:B----4-:R-:W4:Y:S01]  /*e1b0*/  LDSM.16.MT88.4 R48, [R134+0xf000] ;  /* 0x00f000008630783b */ /* 0x010f220000004200 */
[----:B-----5:R-:W-:Y:S02]  /*e1c0*/  F2FP.PACK_AB R42, R127, R128 ;  /* 0x000000807f2a723e */ /* 0x020fe400000000ff */
[----:B------:R-:W-:Y:S03]  /*e1d0*/  F2FP.PACK_AB R43, R121, R122 ;  /* 0x0000007a792b723e */ /* 0x000fe600000000ff */
[----:B------:R5:W3:Y:S02]  /*e1e0*/  MUFU.EX2 R91, R56 ;  /* 0x00000038005b7308 */ /* 0x000ae40000000800 */
[----:B--2---:R-:W2:Y:S08]  /*e1f0*/  LDSM.16.MT88.4 R52, [R213+0xf000] ;  /* 0x00f00000d534783b */ /* 0x004eb00000004200 */
[----:B------:R-:W-:Y:S01]  /*e200*/  MUFU.EX2 R82, R2 ;  /* 0x0000000200527308 */ /* 0x000fe20000000800 */
[--C-:B-1----:R-:W-:Y:S09]  /*e210*/  FFMA.FTZ R0, R100, c[0x0][0x23c], -R39.reuse ;  /* 0x00008f0064007a23 */ /* 0x102ff20000010827 */
[----:B------:R1:W-:Y:S01]  /*e220*/  MUFU.EX2 R84, R0 ;  /* 0x0000000000547308 */ /* 0x0003e20000000800 */
[----:B-----5:R-:W5:Y:S01]  /*e230*/  LDSM.16.MT88.4 R56, [R135+0xf000] ;  /* 0x00f000008738783b */ /* 0x020f620000004200 */
[C---:B----4-:R-:W-:Y:S08]  /*e240*/  HMMA.16816.F32 R4, R40.reuse, R48, R4 ;  /* 0x000000302804723c */ /* 0x050ff00000001804 */
[C---:B------:R-:W-:Y:S01]  /*e250*/  HMMA.16816.F32 R8, R40.reuse, R50, R8 ;  /* 0x000000322808723c */ /* 0x040fe20000001808 */
[----:B------:R-:W4:Y:S03]  /*e260*/  LDSM.16.MT88.4 R48, [R134+0xf800] ;  /* 0x00f800008630783b */ /* 0x000f260000004200 */
[----:B-1----:R-:W-:Y:S04]  /*e270*/  FFMA.FTZ R0, R101, c[0x0][0x23c], -R39 ;  /* 0x00008f0065007a23 */ /* 0x002fe80000010827 */
[C---:B--2---:R-:W-:Y:S01]  /*e280*/  HMMA.16816.F32 R12, R40.reuse, R52, R12 ;  /* 0x00000034280c723c */ /* 0x044fe2000000180c */
[----:B------:R1:W2:Y:S07]  /*e290*/  MUFU.EX2 R85, R0 ;  /* 0x0000000000557308 */ /* 0x0002ae0000000800 */
[C---:B------:R-:W-:Y:S01]  /*e2a0*/  HMMA.16816.F32 R16, R40.reuse, R54, R16 ;  /* 0x000000362810723c */ /* 0x040fe20000001810 */
[----:B------:R-:W2:Y:S07]  /*e2b0*/  LDSM.16.MT88.4 R52, [R213+0xf800] ;  /* 0x00f80000d534783b */ /* 0x000eae0000004200 */
[C---:B-----5:R-:W-:Y:S07]  /*e2c0*/  HMMA.16816.F32 R20, R40.reuse, R56, R20 ;  /* 0x000000382814723c */ /* 0x060fee0000001814 */
[----:B------:R-:W-:Y:S01]  /*e2d0*/  FADD.FTZ R56, R188, R61 ;  /* 0x0000003dbc387221 */ /* 0x000fe20000010000 */
[C---:B------:R-:W-:Y:S04]  /*e2e0*/  HMMA.16816.F32 R24, R40.reuse, R58, R24 ;  /* 0x0000003a2818723c */ /* 0x040fe80000001818 */
[----:B-1----:R-:W-:Y:S04]  /*e2f0*/  FFMA.FTZ R0, R102, c[0x0][0x23c], -R60 ;  /* 0x00008f0066007a23 */ /* 0x002fe8000001083c */
[C---:B------:R-:W-:Y:S01]  /*e300*/  HMMA.16816.F32 R28, R40.reuse, R44, R28 ;  /* 0x0000002c281c723c */ /* 0x040fe2000000181c */
[----:B------:R1:W5:Y:S07]  /*e310*/  MUFU.EX2 R83, R0 ;  /* 0x0000000000537308 */ /* 0x00036e0000000800 */
[----:B------:R-:W-:Y:S01]  /*e320*/  HMMA.16816.F32 R32, R40, R46, R32 ;  /* 0x0000002e2820723c */ /* 0x000fe20000001820 */
[----:B------:R-:W-:Y:S06]  /*e330*/  LDSM.16.MT88.4 R44, [R212+0xf800] ;  /* 0x00f80000d42c783b */ /* 0x000fec0000004200 */
[----:B---3--:R-:W-:Y:S02]  /*e340*/  F2FP.PACK_AB R40, R92, R118 ;  /* 0x000000765c28723e */ /* 0x008fe400000000ff */
[----:B------:R-:W-:Y:S03]  /*e350*/  F2FP.PACK_AB R41, R90, R91 ;  /* 0x0000005b5a29723e */ /* 0x000fe600000000ff */
[----:B------:R-:W-:Y:S02]  /*e360*/  F2FP.PACK_AB R42, R88, R89 ;  /* 0x00000059582a723e */ /* 0x000fe400000000ff */
[----:B------:R-:W-:Y:S01]  /*e370*/  F2FP.PACK_AB R43, R86, R87 ;  /* 0x00000057562b723e */ /* 0x000fe200000000ff */
[----:B-1----:R-:W-:Y:S02]  /*e380*/  FADD.FTZ R0, R187, R62 ;  /* 0x0000003ebb007221 */ /* 0x002fe40000010000 */
[----:B------:R-:W-:Y:S04]  /*e390*/  FADD.FTZ R62, R180, R56 ;  /* 0x00000038b43e7221 */ /* 0x000fe80000010000 */
[C---:B----4-:R-:W-:Y:S01]  /*e3a0*/  HMMA.16816.F32 R4, R40.reuse, R48, R4 ;  /* 0x000000302804723c */ /* 0x050fe20000001804 */
[----:B------:R-:W1:Y:S02]  /*e3b0*/  LDSM.16.MT88.4 R56, [R135+0xf800] ;  /* 0x00f800008738783b */ /* 0x000e640000004200 */
[----:B------:R-:W-:Y:S02]  /*e3c0*/  FADD.FTZ R61, R183, R0 ;  /* 0x00000000b73d7221 */ /* 0x000fe40000010000 */
[--C-:B------:R-:W-:Y:S02]  /*e3d0*/  FFMA.FTZ R0, R104, c[0x0][0x23c], -R39.reuse ;  /* 0x00008f0068007a23 */ /* 0x100fe40000010827 */
[----:B------:R-:W-:Y:S01]  /*e3e0*/  FADD.FTZ R2, R247, R62 ;  /* 0x0000003ef7027221 */ /* 0x000fe20000010000 */
[C---:B------:R-:W-:Y:S01]  /*e3f0*/  HMMA.16816.F32 R8, R40.reuse, R50, R8 ;  /* 0x000000322808723c */ /* 0x040fe20000001808 */
[----:B------:R3:W-:Y:S01]  /*e400*/  MUFU.EX2 R81, R0 ;  /* 0x0000000000517308 */ /* 0x0007e20000000800 */
[----:B------:R-:W4:Y:S06]  /*e410*/  LDSM.16.MT88.4 R48, [R134+0x10000] ;  /* 0x010000008630783b */ /* 0x000f2c0000004200 */
[C---:B--2---:R-:W-:Y:S08]  /*e420*/  HMMA.16816.F32 R12, R40.reuse, R52, R12 ;  /* 0x00000034280c723c */ /* 0x044ff0000000180c */
[C---:B------:R-:W-:Y:S01]  /*e430*/  HMMA.16816.F32 R16, R40.reuse, R54, R16 ;  /* 0x000000362810723c */ /* 0x040fe20000001810 */
[----:B------:R-:W2:Y:S03]  /*e440*/  LDSM.16.MT88.4 R52, [R213+0x10000] ;  /* 0x01000000d534783b */ /* 0x000ea60000004200 */
[--C-:B---3--:R-:W-:Y:S04]  /*e450*/  FFMA.FTZ R0, R105, c[0x0][0x23c], -R39.reuse ;  /* 0x00008f0069007a23 */ /* 0x108fe80000010827 */
[----:B------:R3:W2:Y:S01]  /*e460*/  MUFU.EX2 R80, R0 ;  /* 0x0000000000507308 */ /* 0x0006a20000000800 */
[C---:B-1----:R-:W-:Y:S07]  /*e470*/  HMMA.16816.F32 R20, R40.reuse, R56, R20 ;  /* 0x000000382814723c */ /* 0x042fee0000001814 */
[----:B------:R-:W-:Y:S01]  /*e480*/  FADD.FTZ R57, R245, R2 ;  /* 0x00000002f5397221 */ /* 0x000fe20000010000 */
[C---:B------:R-:W-:Y:S04]  /*e490*/  HMMA.16816.F32 R24, R40.reuse, R58, R24 ;  /* 0x0000003a2818723c */ /* 0x040fe80000001818 */
[--C-:B------:R-:W-:Y:S04]  /*e4a0*/  FFMA.FTZ R2, R111, c[0x0][0x23c], -R60.reuse ;  /* 0x00008f006f027a23 */ /* 0x100fe8000001083c */
[C---:B------:R-:W-:Y:S01]  /*e4b0*/  HMMA.16816.F32 R28, R40.reuse, R44, R28 ;  /* 0x0000002c281c723c */ /* 0x040fe2000000181c */
[----:B------:R1:W-:Y:S03]  /*e4c0*/  MUFU.EX2 R73, R2 ;  /* 0x0000000200497308 */ /* 0x0003e60000000800 */
[--C-:B---3--:R-:W-:Y:S04]  /*e4d0*/  FFMA.FTZ R0, R106, c[0x0][0x23c], -R60.reuse ;  /* 0x00008f006a007a23 */ /* 0x108fe8000001083c */
[----:B------:R-:W-:Y:S01]  /*e4e0*/  HMMA.16816.F32 R32, R40, R46, R32 ;  /* 0x0000002e2820723c */ /* 0x000fe20000001820 */
[----:B------:R-:W3:Y:S02]  /*e4f0*/  LDSM.16.MT88.4 R44, [R135+0x10000] ;  /* 0x01000000872c783b */ /* 0x000ee40000004200 */
[----:B------:R4:W-:Y:S04]  /*e500*/  MUFU.EX2 R79, R0 ;  /* 0x00000000004f7308 */ /* 0x0009e80000000800 */
[----:B------:R-:W-:Y:S02]  /*e510*/  F2FP.PACK_AB R40, R85, R84 ;  /* 0x000000545528723e */ /* 0x000fe400000000ff */
[----:B-----5:R-:W-:Y:S03]  /*e520*/  F2FP.PACK_AB R41, R82, R83 ;  /* 0x000000535229723e */ /* 0x020fe600000000ff */
[----:B--2---:R-:W-:Y:S01]  /*e530*/  F2FP.PACK_AB R42, R80, R81 ;  /* 0x00000051502a723e */ /* 0x004fe200000000ff */
[--C-:B-1----:R-:W-:Y:S04]  /*e540*/  FFMA.FTZ R2, R114, c[0x0][0x23c], -R60.reuse ;  /* 0x00008f0072027a23 */ /* 0x102fe8000001083c */
[----:B------:R-:W-:Y:S01]  /*e550*/  MUFU.EX2 R71, R2 ;  /* 0x0000000200477308 */ /* 0x000fe20000000800 */
[--C-:B----4-:R-:W-:Y:S09]  /*e560*/  FFMA.FTZ R0, R107, c[0x0][0x23c], -R60.reuse ;  /* 0x00008f006b007a23 */ /* 0x110ff2000001083c */
[----:B------:R1:W2:Y:S02]  /*e570*/  MUFU.EX2 R78, R0 ;  /* 0x00000000004e7308 */ /* 0x0002a40000000800 */
[--C-:B-1----:R-:W-:Y:S01]  /*e580*/  FFMA.FTZ R0, R108, c[0x0][0x23c], -R39.reuse ;  /* 0x00008f006c007a23 */ /* 0x102fe20000010827 */
[----:B--2---:R-:W-:Y:S07]  /*e590*/  F2FP.PACK_AB R43, R78, R79 ;  /* 0x0000004f4e2b723e */ /* 0x004fee00000000ff */
[----:B------:R1:W-:Y:S01]  /*e5a0*/  MUFU.EX2 R77, R0 ;  /* 0x00000000004d7308 */ /* 0x0003e20000000800 */
[C---:B------:R-:W-:Y:S08]  /*e5b0*/  HMMA.16816.F32 R4, R40.reuse, R48, R4 ;  /* 0x000000302804723c */ /* 0x040ff00000001804 */
[C---:B------:R-:W-:Y:S01]  /*e5c0*/  HMMA.16816.F32 R8, R40.reuse, R50, R8 ;  /* 0x000000322808723c */ /* 0x040fe20000001808 */
[----:B------:R-:W2:Y:S07]  /*e5d0*/  LDSM.16.MT88.4 R48, [R212+0x10000] ;  /* 0x01000000d430783b */ /* 0x000eae0000004200 */
[C---:B------:R-:W-:Y:S04]  /*e5e0*/  HMMA.16816.F32 R12, R40.reuse, R52, R12 ;  /* 0x00000034280c723c */ /* 0x040fe8000000180c */
[--C-:B-1----:R-:W-:Y:S03]  /*e5f0*/  FFMA.FTZ R0, R109, c[0x0][0x23c], -R39.reuse ;  /* 0x00008f006d007a23 */ /* 0x102fe60000010827 */
[--C-:B------:R-:W-:Y:S01]  /*e600*/  FFMA.FTZ R53, R115, c[0x0][0x23c], -R60.reuse ;  /* 0x00008f0073357a23 */ /* 0x100fe2000001083c */
[----:B------:R1:W4:Y:S01]  /*e610*/  MUFU.EX2 R76, R0 ;  /* 0x00000000004c7308 */ /* 0x0003220000000800 */
[C---:B------:R-:W-:Y:S08]  /*e620*/  HMMA.16816.F32 R16, R40.reuse, R54, R16 ;  /* 0x000000362810723c */ /* 0x040ff00000001810 */
[C---:B---3--:R-:W-:Y:S01]  /*e630*/  HMMA.16816.F32 R20, R40.reuse, R44, R20 ;  /* 0x0000002c2814723c */ /* 0x048fe20000001814 */
[----:B------:R-:W3:Y:S06]  /*e640*/  MUFU.EX2 R70, R53 ;  /* 0x0000003500467308 */ /* 0x000eec0000000800 */
[----:B------:R-:W-:Y:S01]  /*e650*/  FFMA.FTZ R44, R116, c[0x0][0x23c], -R39 ;  /* 0x00008f00742c7a23 */ /* 0x000fe20000010827 */
[C---:B------:R-:W-:Y:S03]  /*e660*/  HMMA.16816.F32 R24, R40.reuse, R46, R24 ;  /* 0x0000002e2818723c */ /* 0x040fe60000001818 */
[----:B------:R-:W-:Y:S01]  /*e670*/  MUFU.EX2 R69, R44 ;  /* 0x0000002c00457308 */ /* 0x000fe20000000800 */
[--C-:B-1----:R-:W-:Y:S04]  /*e680*/  FFMA.FTZ R0, R110, c[0x0][0x23c], -R60.reuse ;  /* 0x00008f006e007a23 */ /* 0x102fe8000001083c */
[C---:B--2---:R-:W-:Y:S05]  /*e690*/  HMMA.16816.F32 R28, R40.reuse, R48, R28 ;  /* 0x00000030281c723c */ /* 0x044fea000000181c */
[----:B------:R1:W2:Y:S02]  /*e6a0*/  MUFU.EX2 R75, R0 ;  /* 0x00000000004b7308 */ /* 0x0002a40000000800 */
[----:B------:R-:W-:Y:S01]  /*e6b0*/  FFMA.FTZ R48, R197, c[0x0][0x23c], -R60 ;  /* 0x00008f00c5307a23 */ /* 0x000fe2000001083c */
[----:B------:R-:W-:Y:S07]  /*e6c0*/  HMMA.16816.F32 R32, R40, R50, R32 ;  /* 0x000000322820723c */ /* 0x000fee0000001820 */
[----:B------:R5:W-:Y:S01]  /*e6d0*/  MUFU.EX2 R67, R48 ;  /* 0x0000003000437308 */ /* 0x000be20000000800 */
[----:B----4-:R-:W-:Y:S04]  /*e6e0*/  F2FP.PACK_AB R40, R76, R77 ;  /* 0x0000004d4c28723e */ /* 0x010fe800000000ff */
[----:B---3--:R-:W-:Y:S01]  /*e6f0*/  F2FP.PACK_AB R43, R70, R71 ;  /* 0x00000047462b723e */ /* 0x008fe200000000ff */
[----:B-1----:R-:W-:Y:S01]  /*e700*/  FADD.FTZ R0, R246, R61 ;  /* 0x0000003df6007221 */ /* 0x002fe20000010000 */
[----:B--2---:R-:W-:Y:S03]  /*e710*/  F2FP.PACK_AB R41, R73, R75 ;  /* 0x0000004b4929723e */ /* 0x004fe600000000ff */
[----:B------:R-:W-:Y:S02]  /*e720*/  FADD.FTZ R56, R244, R0 ;  /* 0x00000000f4387221 */ /* 0x000fe40000010000 */
[--C-:B------:R-:W-:Y:S02]  /*e730*/  FFMA.FTZ R0, R112, c[0x0][0x23c], -R39.reuse ;  /* 0x00008f0070007a23 */ /* 0x100fe40000010827 */
[----:B------:R-:W-:Y:S02]  /*e740*/  FADD.FTZ R56, R242, R56 ;  /* 0x00000038f2387221 */ /* 0x000fe40000010000 */
[----:B------:R1:W-:Y:S01]  /*e750*/  MUFU.EX2 R74, R0 ;  /* 0x00000000004a7308 */ /* 0x0003e20000000800 */
[----:B-----5:R-:W-:Y:S01]  /*e760*/  LDSM.16.MT88.4 R48, [R135+0x10800] ;  /* 0x010800008730783b */ /* 0x020fe20000004200 */
[----:B------:R-:W-:Y:S02]  /*e770*/  FADD.FTZ R2, R240, R56 ;  /* 0x00000038f0027221 */ /* 0x000fe40000010000 */
[----:B-1----:R-:W-:Y:S06]  /*e780*/  FFMA.FTZ R0, R113, c[0x0][0x23c], -R39 ;  /* 0x00008f0071007a23 */ /* 0x002fec0000010827 */
[----:B------:R1:W2:Y:S02]  /*e790*/  MUFU.EX2 R72, R0 ;  /* 0x0000000000487308 */ /* 0x0002a40000000800 */
[----:B-1----:R-:W-:Y:S01]  /*e7a0*/  FADD.FTZ R0, R243, R57 ;  /* 0x00000039f3007221 */ /* 0x002fe20000010000 */
[----:B--2---:R-:W-:Y:S03]  /*e7b0*/  F2FP.PACK_AB R42, R72, R74 ;  /* 0x0000004a482a723e */ /* 0x004fe600000000ff */
[----:B------:R-:W-:Y:S04]  /*e7c0*/  FADD.FTZ R0, R241, R0 ;  /* 0x00000000f1007221 */ /* 0x000fe80000010000 */
[----:B------:R-:W-:Y:S02]  /*e7d0*/  FADD.FTZ R52, R211, R0 ;  /* 0x00000000d3347221 */ /* 0x000fe40000010000 */
[----:B------:R-:W-:Y:S02]  /*e7e0*/  FADD.FTZ R0, R239, R2 ;  /* 0x00000002ef007221 */ /* 0x000fe40000010000 */
[----:B------:R-:W-:Y:S02]  /*e7f0*/  FADD.FTZ R2, R238, R52 ;  /* 0x00000034ee027221 */ /* 0x000fe40000010000 */
[----:B------:R-:W-:Y:S01]  /*e800*/  FADD.FTZ R0, R210, R0 ;  /* 0x00000000d2007221 */ /* 0x000fe20000010000 */
[----:B------:R-:W1:Y:S01]  /*e810*/  LDSM.16.MT88.4 R52, [R134+0x10800] ;  /* 0x010800008634783b */ /* 0x000e620000004200 */
[----:B------:R-:W-:Y:S02]  /*e820*/  FADD.FTZ R2, R209, R2 ;  /* 0x00000002d1027221 */ /* 0x000fe40000010000 */
[----:B------:R-:W-:Y:S02]  /*e830*/  FADD.FTZ R0, R203, R0 ;  /* 0x00000000cb007221 */ /* 0x000fe40000010000 */
[----:B------:R-:W-:Y:S02]  /*e840*/  FADD.FTZ R2, R208, R2 ;  /* 0x00000002d0027221 */ /* 0x000fe40000010000 */
[----:B------:R-:W-:Y:S02]  /*e850*/  FADD.FTZ R0, R201, R0 ;  /* 0x00000000c9007221 */ /* 0x000fe40000010000 */
[----:B------:R-:W-:Y:S02]  /*e860*/  FADD.FTZ R44, R200, R2 ;  /* 0x00000002c82c7221 */ /* 0x000fe40000010000 */
[----:B------:R-:W-:Y:S02]  /*e870*/  FFMA.FTZ R2, R117, c[0x0][0x23c], -R39 ;  /* 0x00008f0075027a23 */ /* 0x000fe40000010827 */
[----:B------:R-:W-:Y:S02]  /*e880*/  FADD.FTZ R56, R199, R44 ;  /* 0x0000002cc7387221 */ /* 0x000fe40000010000 */
[----:B------:R-:W-:Y:S01]  /*e890*/  FADD.FTZ R0, R202, R0 ;  /* 0x00000000ca007221 */ /* 0x000fe20000010000 */
[----:B------:R2:W3:Y:S01]  /*e8a0*/  MUFU.EX2 R68, R2 ;  /* 0x0000000200447308 */ /* 0x0004e20000000800 */
[----:B------:R-:W4:Y:S02]  /*e8b0*/  LDSM.16.MT88.4 R44, [R213+0x10800] ;  /* 0x01080000d52c783b */ /* 0x000f240000004200 */
[----:B------:R-:W-:Y:S04]  /*e8c0*/  FADD.FTZ R0, R207, R0 ;  /* 0x00000000cf007221 */ /* 0x000fe80000010000 */
[----:B------:R-:W-:Y:S02]  /*e8d0*/  FADD.FTZ R0, R191, R0 ;  /* 0x00000000bf007221 */ /* 0x000fe40000010000 */
[----:B--2---:R-:W-:Y:S01]  /*e8e0*/  FADD.FTZ R2, R198, R56 ;  /* 0x00000038c6027221 */ /* 0x004fe20000010000 */
[C---:B-1----:R-:W-:Y:S03]  /*e8f0*/  HMMA.16816.F32 R4, R40.reuse, R52, R4 ;  /* 0x000000342804723c */ /* 0x042fe60000001804 */
[----:B------:R-:W-:Y:S02]  /*e900*/  FADD.FTZ R57, R190, R2 ;  /* 0x00000002be397221 */ /* 0x000fe40000010000 */
[----:B------:R-:W-:Y:S02]  /*e910*/  FFMA.FTZ R2, R119, c[0x0][0x23c], -R60 ;  /* 0x00008f0077027a23 */ /* 0x000fe4000001083c */
[----:B------:R-:W-:Y:S01]  /*e920*/  FADD.FTZ R56, R185, R0 ;  /* 0x00000000b9387221 */ /* 0x000fe20000010000 */
[C---:B------:R-:W-:Y:S01]  /*e930*/  HMMA.16816.F32 R8, R40.reuse, R54, R8 ;  /* 0x000000362808723c */ /* 0x040fe20000001808 */
[----:B------:R1:W2:Y:S03]  /*e940*/  MUFU.EX2 R66, R2 ;  /* 0x0000000200427308 */ /* 0x0002a60000000800 */
[----:B------:R-:W-:Y:S02]  /*e950*/  FADD.FTZ R0, R192, R57 ;  /* 0x00000039c0007221 */ /* 0x000fe40000010000 */
[--C-:B------:R-:W-:Y:S02]  /*e960*/  FFMA.FTZ R52, R120, c[0x0][0x23c], -R39.reuse ;  /* 0x00008f0078347a23 */ /* 0x100fe40000010827 */
[C---:B----4-:R-:W-:Y:S03]  /*e970*/  HMMA.16816.F32 R12, R40.reuse, R44, R12 ;  /* 0x0000002c280c723c */ /* 0x050fe6000000180c */
[----:B------:R4:W-:Y:S04]  /*e980*/  MUFU.EX2 R65, R52 ;  /* 0x0000003400417308 */ /* 0x0009e80000000800 */
[----:B------:R-:W-:Y:S01]  /*e990*/  FFMA.FTZ R44, R195, c[0x0][0x23c], -R60 ;  /* 0x00008f00c32c7a23 */ /* 0x000fe2000001083c */
[C---:B------:R-:W-:Y:S05]  /*e9a0*/  HMMA.16816.F32 R16, R40.reuse, R46, R16 ;  /* 0x0000002e2810723c */ /* 0x040fea0000001810 */
[----:B------:R5:W-:Y:S03]  /*e9b0*/  MUFU.EX2 R63, R44 ;  /* 0x0000002c003f7308 */ /* 0x000be60000000800 */
[C---:B------:R-:W-:Y:S04]  /*e9c0*/  HMMA.16816.F32 R20, R40.reuse, R48, R20 ;  /* 0x000000302814723c */ /* 0x040fe80000001814 */
[----:B-1----:R-:W-:Y:S02]  /*e9d0*/  FADD.FTZ R2, R189, R56 ;  /* 0x00000038bd027221 */ /* 0x002fe40000010000 */
[----:B------:R-:W-:Y:S02]  /*e9e0*/  FADD.FTZ R56, R186, R0 ;  /* 0x00000000ba387221 */ /* 0x000fe40000010000 */
[----:B------:R-:W-:Y:S01]  /*e9f0*/  FADD.FTZ R0, R182, R2 ;  /* 0x00000002b6007221 */ /* 0x000fe20000010000 */
[C---:B------:R-:W-:Y:S01]  /*ea00*/  HMMA.16816.F32 R24, R40.reuse, R50, R24 ;  /* 0x000000322818723c */ /* 0x040fe20000001818 */
[----:B----4-:R-:W1:Y:S02]  /*ea10*/  LDSM.16.MT88.4 R52, [R212+0x10800] ;  /* 0x01080000d434783b */ /* 0x010e640000004200 */
[----:B------:R-:W-:Y:S02]  /*ea20*/  FADD.FTZ R0, R178, R0 ;  /* 0x00000000b2007221 */ /* 0x000fe40000010000 */
[----:B------:R-:W-:Y:S02]  /*ea30*/  FADD.FTZ R2, R184, R56 ;  /* 0x00000038b8027221 */ /* 0x000fe40000010000 */
[----:B------:R-:W-:Y:S02]  /*ea40*/  FADD.FTZ R0, R176, R0 ;  /* 0x00000000b0007221 */ /* 0x000fe40000010000 */
[--C-:B------:R-:W-:Y:S03]  /*ea50*/  FFMA.FTZ R56, R196, c[0x0][0x23c], -R39.reuse ;  /* 0x00008f00c4387a23 */ /* 0x100fe60000010827 */
[----:B------:R-:W-:Y:S01]  /*ea60*/  FADD.FTZ R0, R175, R0 ;  /* 0x00000000af007221 */ /* 0x000fe20000010000 */
[----:B------:R4:W1:Y:S01]  /*ea70*/  MUFU.EX2 R64, R56 ;  /* 0x0000003800407308 */ /* 0x0008620000000800 */
[----:B------:R-:W-:Y:S02]  /*ea80*/  FADD.FTZ R2, R177, R2 ;  /* 0x00000002b1027221 */ /* 0x000fe40000010000 */
[----:B------:R-:W-:Y:S02]  /*ea90*/  FADD.FTZ R0, R171, R0 ;  /* 0x00000000ab007221 */ /* 0x000fe40000010000 */
[----:B------:R-:W-:Y:S02]  /*eaa0*/  FADD.FTZ R2, R179, R2 ;  /* 0x00000002b3027221 */ /* 0x000fe40000010000 */
[----:B-----5:R-:W-:Y:S02]  /*eab0*/  FADD.FTZ R44, R172, R0 ;  /* 0x00000000ac2c7221 */ /* 0x020fe40000010000 */
[----:B------:R-:W-:Y:S02]  /*eac0*/  FFMA.FTZ R0, R123, c[0x0][0x23c], -R60 ;  /* 0x00008f007b007a23 */ /* 0x000fe4000001083c */
[--C-:B------:R-:W-:Y:S02]  /*ead0*/  FFMA.FTZ R48, R124, c[0x0][0x23c], -R39.reuse ;  /* 0x00008f007c307a23 */ /* 0x100fe40000010827 */
[----:B------:R-:W-:Y:S01]  /*eae0*/  FADD.FTZ R2, R174, R2 ;  /* 0x00000002ae027221 */ /* 0x000fe20000010000 */
[----:B------:R5:W2:Y:S03]  /*eaf0*/  MUFU.EX2 R62, R0 ;  /* 0x00000000003e7308 */ /* 0x000aa60000000800 */
[----:B------:R-:W-:Y:S04]  /*eb00*/  FADD.FTZ R2, R173, R2 ;  /* 0x00000002ad027221 */ /* 0x000fe80000010000 */
[----:B----4-:R-:W-:Y:S03]  /*eb10*/  FADD.FTZ R56, R170, R2 ;  /* 0x00000002aa387221 */ /* 0x010fe60000010000 */
[----:B------:R4:W-:Y:S01]  /*eb20*/  MUFU.EX2 R61, R48 ;  /* 0x00000030003d7308 */ /* 0x0009e20000000800 */
[----:B------:R-:W-:Y:S02]  /*eb30*/  FADD.FTZ R2, R168, R44 ;  /* 0x0000002ca8027221 */ /* 0x000fe40000010000 */
[----:B------:R-:W-:Y:S01]  /*eb40*/  FADD.FTZ R56, R169, R56 ;  /* 0x00000038a9387221 */ /* 0x000fe20000010000 */
[----:B------:R-:W4:Y:S01]  /*eb50*/  LDSM.16.MT88.4 R44, [R134+0x11000] ;  /* 0x01100000862c783b */ /* 0x000f220000004200 */
[C---:B-1----:R-:W-:Y:S07]  /*eb60*/  HMMA.16816.F32 R28, R40.reuse, R52, R28 ;  /* 0x00000034281c723c */ /* 0x042fee000000181c */
[----:B------:R-:W-:Y:S01]  /*eb70*/  FFMA.FTZ R52, R126, c[0x0][0x23c], -R60 ;  /* 0x00008f007e347a23 */ /* 0x000fe2000001083c */
[----:B------:R-:W-:Y:S03]  /*eb80*/  HMMA.16816.F32 R32, R40, R54, R32 ;  /* 0x000000362820723c */ /* 0x000fe60000001820 */
[----:B------:R1:W-:Y:S01]  /*eb90*/  MUFU.EX2 R58, R52 ;  /* 0x00000034003a7308 */ /* 0x0003e20000000800 */
[----:B-----5:R-:W-:Y:S02]  /*eba0*/  FADD.FTZ R0, R167, R2 ;  /* 0x00000002a7007221 */ /* 0x020fe40000010000 */
[----:B------:R-:W-:Y:S01]  /*ebb0*/  FADD.FTZ R2, R166, R56 ;  /* 0x00000038a6027221 */ /* 0x000fe20000010000 */
[----:B---3--:R-:W-:Y:S01]  /*ebc0*/  F2FP.PACK_AB R40, R68, R69 ;  /* 0x000000454428723e */ /* 0x008fe200000000ff */
[----:B------:R-:W-:Y:S01]  /*ebd0*/  FADD.FTZ R0, R164, R0 ;  /* 0x00000000a4007221 */ /* 0x000fe20000010000 */
[----:B--2---:R-:W-:Y:S03]  /*ebe0*/  F2FP.PACK_AB R41, R66, R67 ;  /* 0x000000434229723e */ /* 0x004fe600000000ff */
[----:B------:R-:W-:Y:S01]  /*ebf0*/  FADD.FTZ R2, R165, R2 ;  /* 0x00000002a5027221 */ /* 0x000fe20000010000 */
[----:B------:R-:W-:Y:S01]  /*ec00*/  F2FP.PACK_AB R42, R64, R65 ;  /* 0x00000041402a723e */ /* 0x000fe200000000ff */
[----:B------:R-:W-:Y:S01]  /*ec10*/  FADD.FTZ R0, R163, R0 ;  /* 0x00000000a3007221 */ /* 0x000fe20000010000 */
[----:B------:R-:W-:Y:S01]  /*ec20*/  F2FP.PACK_AB R43, R62, R63 ;  /* 0x0000003f3e2b723e */ /* 0x000fe200000000ff */
[----:B----4-:R-:W-:Y:S02]  /*ec30*/  FADD.FTZ R48, R162, R2 ;  /* 0x00000002a2307221 */ /* 0x010fe40000010000 */
[--C-:B------:R-:W-:Y:S02]  /*ec40*/  FFMA.FTZ R2, R125, c[0x0][0x23c], -R39.reuse ;  /* 0x00008f007d027a23 */ /* 0x100fe40000010827 */
[----:B------:R-:W-:Y:S02]  /*ec50*/  FADD.FTZ R0, R160, R0 ;  /* 0x00000000a0007221 */ /* 0x000fe40000010000 */
[----:B------:R-:W-:Y:S01]  /*ec60*/  FADD.FTZ R56, R161, R48 ;  /* 0x00000030a1387221 */ /* 0x000fe20000010000 */
[----:B------:R2:W3:Y:S01]  /*ec70*/  MUFU.EX2 R59, R2 ;  /* 0x00000002003b7308 */ /* 0x0004e20000000800 */
[----:B------:R-:W-:Y:S01]  /*ec80*/  FADD.FTZ R0, R159, R0 ;  /* 0x000000009f007221 */ /* 0x000fe20000010000 */
[----:B------:R-:W4:Y:S03]  /*ec90*/  LDSM.16.MT88.4 R48, [R213+0x11000] ;  /* 0x01100000d530783b */ /* 0x000f260000004200 */
[----:B------:R-:W-:Y:S01]  /*eca0*/  FADD.FTZ R0, R155, R0 ;  /* 0x000000009b007221 */ /* 0x000fe20000010000 */
[C---:B------:R-:W-:Y:S04]  /*ecb0*/  HMMA.16816.F32 R4, R40.reuse, R44, R4 ;  /* 0x0000002c2804723c */ /* 0x040fe80000001804 */
[----:B-1----:R-:W1:Y:S03]  /*ecc0*/  LDSM.16.MT88.4 R52, [R135+0x11000] ;  /* 0x011000008734783b */ /* 0x002e660000004200 */
[--C-:B------:R-:W-:Y:S01]  /*ecd0*/  FFMA.FTZ R44, R205, c[0x0][0x23c], -R39.reuse ;  /* 0x00008f00cd2c7a23 */ /* 0x100fe20000010827 */
[C---:B------:R-:W-:Y:S04]  /*ece0*/  HMMA.16816.F32 R8, R40.reuse, R46, R8 ;  /* 0x0000002e2808723c */ /* 0x040fe80000001808 */
[----:B------:R-:W-:Y:S02]  /*ecf0*/  FFMA.FTZ R39, R206, c[0x0][0x23c], -R39 ;  /* 0x00008f00ce277a23 */ /* 0x000fe40000010827 */
[----:B--2---:R-:W-:Y:S01]  /*ed00*/  FADD.FTZ R2, R157, R56 ;  /* 0x000000389d027221 */ /* 0x004fe20000010000 */
[----:B---3--:R-:W-:Y:S05]  /*ed10*/  F2FP.PACK_AB R164, R59, R61 ;  /* 0x0000003d3ba4723e */ /* 0x008fea00000000ff */
[----:B------:R-:W-:Y:S02]  /*ed20*/  FADD.FTZ R57, R158, R2 ;  /* 0x000000029e397221 */ /* 0x000fe40000010000 */
[----:B------:R-:W-:Y:S02]  /*ed30*/  FFMA.FTZ R2, R204, c[0x0][0x23c], -R60 ;  /* 0x00008f00cc027a23 */ /* 0x000fe4000001083c */
[----:B------:R-:W-:Y:S02]  /*ed40*/  FADD.FTZ R56, R154, R0 ;  /* 0x000000009a387221 */ /* 0x000fe40000010000 */
[----:B------:R-:W-:Y:S02]  /*ed50*/  FADD.FTZ R0, R156, R57 ;  /* 0x000000399c007221 */ /* 0x000fe40000010000 */
[----:B------:R-:W-:Y:S01]  /*ed60*/  FADD.FTZ R56, R152, R56 ;  /* 0x0000003898387221 */ /* 0x000fe20000010000 */
[----:B------:R2:W3:Y:S01]  /*ed70*/  MUFU.EX2 R57, R2 ;  /* 0x0000000200397308 */ /* 0x0004e20000000800 */
[----:B------:R-:W-:Y:S01]  /*ed80*/  FFMA.FTZ R60, R38, c[0x0][0x23c], -R60 ;  /* 0x00008f00263c7a23 */ /* 0x000fe2000001083c */
[----:B------:R-:W-:Y:S01]  /*ed90*/  LDSM.16.MT88.4 R156, [R135+0x11800] ;  /* 0x01180000879c783b */ /* 0x000fe20000004200 */
[C---:B----4-:R-:W-:Y:S07]  /*eda0*/  HMMA.16816.F32 R12, R40.reuse, R48, R12 ;  /* 0x00000030280c723c */ /* 0x050fee000000180c */
        /* <DEDUP_REMOVED lines=12> */
[----:B------:R-:W-:Y:S02]  /*ee70*/  FADD.FTZ R0, R148, R0 ;  /* 0x0000000094007221 */ /* 0x000fe40000010000 */
[----:B------:R-:W-:Y:S01]  /*ee80*/  FADD.FTZ R2, R146, R2 ;  /* 0x0000000292027221 */ /* 0x000fe20000010000 */
[----:B------:R-:W-:Y:S01]  /*ee90*/  LDSM.16.MT88.4 R148, [R213+0x11800] ;  /* 0x01180000d594783b */ /* 0x000fe20000004200 */
[----:B------:R-:W3:Y:S01]  /*eea0*/  MUFU.EX2 R39, R37 ;  /* 0x0000002500277308 */ /* 0x000ee20000000800 */
        /* <DEDUP_REMOVED lines=10> */
[----:B------:R-:W-:Y:S02]  /*ef50*/  FADD.FTZ R0, R136, R0 ;  /* 0x0000000088007221 */ /* 0x000fe40000010000 */
[----:B------:R-:W-:Y:S01]  /*ef60*/  FADD.FTZ R2, R137, R2 ;  /* 0x0000000289027221 */ /* 0x000fe20000010000 */
[----:B------:R-:W2:Y:S01]  /*ef70*/  LDSM.16.MT88.4 R140, [R134+0x11800] ;  /* 0x01180000868c783b */ /* 0x000ea20000004200 */
[----:B------:R-:W-:Y:S01]  /*ef80*/  FADD.FTZ R0, R133, R0 ;  /* 0x0000000085007221 */ /* 0x000fe20000010000 */
[----:B------:R-:W-:Y:S01]  /*ef90*/  MOV R133, R3 ;  /* 0x0000000300857202 */ /* 0x000fe20000000f00 */
[----:B------:R-:W-:Y:S01]  /*efa0*/  FADD.FTZ R2, R132, R2 ;  /* 0x0000000284027221 */ /* 0x000fe20000010000 */
[----:B---3--:R-:W-:Y:S01]  /*efb0*/  F2FP.PACK_AB R167, R60, R39 ;  /* 0x000000273ca7723e */ /* 0x008fe200000000ff */
[----:B------:R-:W-:Y:S01]  /*efc0*/  FADD.FTZ R0, R130, R0 ;  /* 0x0000000082007221 */ /* 0x000fe20000010000 */
[----:B------:R-:W-:Y:S01]  /*efd0*/  MOV R132, R36 ;  /* 0x0000002400847202 */ /* 0x000fe20000000f00 */
        /* <DEDUP_REMOVED lines=62> */
.L_x_2212:
[----:B--2---:R-:W2:Y:S04]  /*f3c0*/  LDL.LU R5, [R1+0x10] ;  /* 0x0000100001057983 */ /* 0x004ea80000300800 */
[----:B-1----:R-:W3:Y:S04]  /*f3d0*/  LDL.LU R4, [R1+0x14] ;  /* 0x0000140001047983 */ /* 0x002ee80000300800 */
[----:B------:R-:W4:Y:S04]  /*f3e0*/  LDL.LU R50, [R1+0x2c] ;  /* 0x00002c0001327983 */ /* 0x000f280000300800 */
[----:B------:R-:W5:Y:S04]  /*f3f0*/  LDL.LU R49, [R1+0x30] ;  /* 0x0000300001317983 */ /* 0x000f680000300800 */
[----:B------:R-:W5:Y:S04]  /*f400*/  LDL.LU R48, [R1+0x34] ;  /* 0x0000340001307983 */ /* 0x000f680000300800 */
[----:B------:R-:W1:Y:S02]  /*f410*/  S2R R46, SR_TID.X ;  /* 0x00000000002e7919 */ /* 0x000e640000002100 */
[----:B-1----:R-:W-:-:S04]  /*f420*/  SHF.R.S32.HI R6, RZ, 0x1f, R46 ;  /* 0x0000001fff067819 */ /* 0x002fc8000001142e */
[----:B------:R-:W-:-:S04]  /*f430*/  LEA.HI R45, R6, R46, RZ, 0x5 ;  /* 0x0000002e062d7211 */ /* 0x000fc800078f28ff */
[----:B------:R-:W-:Y:S01]  /*f440*/  SHF.R.S32.HI R8, RZ, 0x5, R45 ;  /* 0x00000005ff087819 */ /* 0x000fe2000001142d */
[----:B------:R-:W-:Y:S01]  /*f450*/  IMAD.MOV.U32 R9, RZ, RZ, -0x20 ;  /* 0xffffffe0ff097424 */ /* 0x000fe200078e00ff */
[----:B------:R-:W1:Y:S01]  /*f460*/  S2R R47, SR_CTAID.X ;  /* 0x00000000002f7919 */ /* 0x000e620000002500 */
[----:B------:R-:W-:Y:S03]  /*f470*/  BSSY B0, `(.L_x_2217) ;  /* 0x0000097000007945 */ /* 0x000fe60003800000 */
[----:B------:R-:W-:Y:S06]  /*f480*/  BAR.SYNC.DEFER_BLOCKING 0x0 ;  /* 0x0000000000007b1d */ /* 0x000fec0000010000 */
[----:B--2---:R-:W2:Y:S04]  /*f490*/  SHFL.BFLY PT, R0, R5, 0x2, 0x1f ;  /* 0x0c401f0005007f89 */ /* 0x004ea800000e0000 */
[----:B---3--:R-:W3:Y:S01]  /*f4a0*/  SHFL.BFLY PT, R2, R4, 0x2, 0x1f ;  /* 0x0c401f0004027f89 */ /* 0x008ee200000e0000 */
[----:B--2---:R-:W-:-:S02]  /*f4b0*/  FADD.FTZ R0, R0, R5 ;  /* 0x0000000500007221 */ /* 0x004fc40000010000 */
[----:B---3--:R-:W-:-:S03]  /*f4c0*/  FADD.FTZ R2, R2, R4 ;  /* 0x0000000402027221 */ /* 0x008fc60000010000 */
[----:B------:R-:W2:Y:S04]  /*f4d0*/  SHFL.BFLY PT, R5, R0, 0x1, 0x1f ;  /* 0x0c201f0000057f89 */ /* 0x000ea800000e0000 */
[----:B------:R-:W3:Y:S01]  /*f4e0*/  SHFL.BFLY PT, R4, R2, 0x1, 0x1f ;  /* 0x0c201f0002047f89 */ /* 0x000ee200000e0000 */
[----:B--2---:R-:W-:-:S05]  /*f4f0*/  FADD.FTZ R37, R0, R5 ;  /* 0x0000000500257221 */ /* 0x004fca0000010000 */
[----:B------:R-:W-:Y:S01]  /*f500*/  FSETP.NE.FTZ.AND P4, PT, R37, RZ, PT ;  /* 0x000000ff2500720b */ /* 0x000fe20003f95000 */
[----:B---3--:R-:W-:Y:S01]  /*f510*/  FADD.FTZ R39, R2, R4 ;  /* 0x0000000402277221 */ /* 0x008fe20000010000 */
[----:B------:R-:W-:Y:S02]  /*f520*/  LEA.HI R5, R6, R46, RZ, 0x2 ;  /* 0x0000002e06057211 */ /* 0x000fe400078f10ff */
[----:B------:R-:W-:Y:S02]  /*f530*/  MOV R0, 0x3f800000 ;  /* 0x3f80000000007802 */ /* 0x000fe40000000f00 */
[--C-:B------:R-:W-:Y:S02]  /*f540*/  SHF.R.S32.HI R7, RZ, 0x2, R5.reuse ;  /* 0x00000002ff077819 */ /* 0x100fe40000011405 */
[----:B------:R-:W-:Y:S02]  /*f550*/  SHF.R.S32.HI R2, RZ, 0x1f, R5 ;  /* 0x0000001fff027819 */ /* 0x000fe40000011405 */
[----:B------:R-:W-:-:S02]  /*f560*/  FSETP.NE.FTZ.AND P3, PT, R39, RZ, PT ;  /* 0x000000ff2700720b */ /* 0x000fc40003f75000 */
[----:B------:R-:W-:Y:S01]  /*f570*/  LOP3.LUT R4, R5, 0x1ffffffc, RZ, 0xc0, !PT ;  /* 0x1ffffffc05047812 */ /* 0x000fe200078ec0ff */
[----:B------:R-:W2:Y:S01]  /*f580*/  @P4 MUFU.RCP R0, R37 ;  /* 0x0000002500004308 */ /* 0x000ea20000001000 */
[----:B------:R-:W-:Y:S02]  /*f590*/  LEA.HI R2, R2, R7, RZ, 0x3 ;  /* 0x0000000702027211 */ /* 0x000fe400078f18ff */
[----:B------:R-:W-:Y:S02]  /*f5a0*/  IADD3 R5, -R4, R46, RZ ;  /* 0x0000002e04057210 */ /* 0x000fe40007ffe1ff */
[----:B------:R-:W-:Y:S02]  /*f5b0*/  LOP3.LUT R4, R2, 0xfffffff8, RZ, 0xc0, !PT ;  /* 0xfffffff802047812 */ /* 0x000fe400078ec0ff */
[----:B------:R-:W-:Y:S02]  /*f5c0*/  MOV R2, 0x3f800000 ;  /* 0x3f80000000027802 */ /* 0x000fe40000000f00 */
[----:B------:R-:W-:-:S02]  /*f5d0*/  IADD3 R7, R7, -R4, RZ ;  /* 0x8000000407077210 */ /* 0x000fc40007ffe0ff */
[----:B------:R-:W-:Y:S02]  /*f5e0*/  LEA.HI R4, R6, R46, RZ, 0x4 ;  /* 0x0000002e06047211 */ /* 0x000fe400078f20ff */
[----:B------:R-:W3:Y:S01]  /*f5f0*/  @P3 MUFU.RCP R2, R39 ;  /* 0x0000002700023308 */ /* 0x000ee20000001000 */
[C---:B--2---:R-:W-:Y:S02]  /*f600*/  FMUL.FTZ R136, R0.reuse, R136 ;  /* 0x0000008800887220 */ /* 0x044fe40000410000 */
        /* <DEDUP_REMOVED lines=15> */
[----:B------:R-:W-:Y:S02]  /*f700*/  LOP3.LUT R0, R4, 0xfffffff0, RZ, 0xc0, !PT ;  /* 0xfffffff004007812 */ /* 0x000fe400078ec0ff */
[----:B------:R-:W-:-:S02]  /*f710*/  SHF.R.S32.HI R44, RZ, 0x4, R4 ;  /* 0x00000004ff2c7819 */ /* 0x000fc40000011404 */
[----:B------:R-:W-:Y:S01]  /*f720*/  IADD3 R38, -R0, R46, RZ ;  /* 0x0000002e00267210 */ /* 0x000fe20007ffe1ff */
[----:B------:R-:W-:Y:S02]  /*f730*/  IMAD R8, R8, 0x200, R5 ;  /* 0x0000020008087824 */ /* 0x000fe400078e0205 */
[----:B------:R-:W-:Y:S01]  /*f740*/  IMAD.SHL.U32 R0, R44, 0x40, RZ ;  /* 0x000000402c007824 */ /* 0x000fe200078e00ff */
[----:B------:R-:W-:Y:S02]  /*f750*/  LEA.HI R5, R38, R38, RZ, 0x1 ;  /* 0x0000002626057211 */ /* 0x000fe400078f08ff */
[----:B------:R-:W-:Y:S01]  /*f760*/  SHF.L.U32 R4, R7, 0x6, RZ ;  /* 0x0000000607047819 */ /* 0x000fe200000006ff */
[----:B---3--:R-:W-:Y:S01]  /*f770*/  FMUL.FTZ R139, R2, R139 ;  /* 0x0000008b028b7220 */ /* 0x008fe20000410000 */
[----:B------:R-:W-:Y:S01]  /*f780*/  LOP3.LUT R0, R0, 0x1c0, RZ, 0xc0, !PT ;  /* 0x000001c000007812 */ /* 0x000fe200078ec0ff */
        /* <DEDUP_REMOVED lines=15> */
[----:B------:R-:W-:Y:S02]  /*f880*/  SHF.L.U32 R2, R5, 0x2, RZ ;  /* 0x0000000205027819 */ /* 0x000fe400000006ff */
[----:B------:R-:W-:Y:S02]  /*f890*/  LOP3.LUT R4, R4, 0x1c0, RZ, 0xc0, !PT ;  /* 0x000001c004047812 */ /* 0x000fe400078ec0ff */
[----:B------:R-:W-:Y:S02]  /*f8a0*/  LOP3.LUT R6, R0, 0x38, R2, 0xf8, !PT ;  /* 0x0000003800067812 */ /* 0x000fe400078ef802 */
[----:B------:R-:W-:Y:S02]  /*f8b0*/  R2P PR, R7, 0x6 ;  /* 0x0000000607007804 */ /* 0x000fe40000000000 */
[----:B------:R-:W-:Y:S02]  /*f8c0*/  SHF.R.U32.HI R0, RZ, 0x3, R0 ;  /* 0x00000003ff007819 */ /* 0x000fe40000011600 */
[----:B------:R-:W-:-:S02]  /*f8d0*/  LEA.HI R2, R4, R4, RZ, 0x1d ;  /* 0x0000000404027211 */ /* 0x000fc400078fe8ff */
[----:B------:R-:W-:Y:S02]  /*f8e0*/  LOP3.LUT R4, R5, 0xffffffe, RZ, 0xc0, !PT ;  /* 0x0ffffffe05047812 */ /* 0x000fe400078ec0ff */
[----:B------:R-:W-:Y:S02]  /*f8f0*/  LOP3.LUT R7, R7, 0x1, RZ, 0xc0, !PT ;  /* 0x0000000107077812 */ /* 0x000fe400078ec0ff */
[----:B------:R-:W-:Y:S02]  /*f900*/  LOP3.LUT R6, R6, R0, RZ, 0x3c, !PT ;  /* 0x0000000006067212 */ /* 0x000fe400078e3cff */
[----:B------:R-:W-:Y:S02]  /*f910*/  LEA R2, R8, R2, 0x1 ;  /* 0x0000000208027211 */ /* 0x000fe400078e08ff */
[----:B------:R-:W-:Y:S01]  /*f920*/  IADD3 R0, R38, -R4, RZ ;  /* 0x8000000426007210 */ /* 0x000fe20007ffe0ff */
[----:B------:R-:W-:Y:S01]  /*f930*/  IMAD.MOV.U32 R4, RZ, RZ, 0x40 ;  /* 0x00000040ff047424 */ /* 0x000fe200078e00ff */
[----:B------:R-:W-:-:S02]  /*f940*/  ISETP.NE.U32.AND P0, PT, R7, 0x1, PT ;  /* 0x000000010700780c */ /* 0x000fc40003f05070 */
[----:B------:R-:W-:Y:S01]  /*f950*/  SHF.L.U32 R5, R2, 0x2, RZ ;  /* 0x0000000202057819 */ /* 0x000fe200000006ff */
[----:B------:R-:W-:Y:S01]  /*f960*/  STS.64 [R2.X4], R136 ;  /* 0x0000008802007388 */ /* 0x000fe20000004a00 */
[----:B------:R-:W-:Y:S02]  /*f970*/  SEL R9, R9, 0x20, !P0 ;  /* 0x0000002009097807 */ /* 0x000fe40004000000 */
[----:B------:R-:W-:Y:S01]  /*f980*/  SEL R4, R4, 0xffffffc0, !P1 ;  /* 0xffffffc004047807 */ /* 0x000fe20004800000 */
[----:B------:R2:W-:Y:S01]  /*f990*/  STS.64 [R2.X4+0x800], R138 ;  /* 0x0008008a02007388 */ /* 0x0005e20000004a00 */
[----:B------:R-:W-:Y:S02]  /*f9a0*/  LEA R0, R0, R6, 0x2 ;  /* 0x0000000600007211 */ /* 0x000fe400078e10ff */
[C---:B------:R-:W-:Y:S01]  /*f9b0*/  IADD3 R6, R5.reuse, R9, RZ ;  /* 0x0000000905067210 */ /* 0x040fe20007ffe0ff */
[----:B------:R-:W-:-:S03]  /*f9c0*/  IMAD.IADD R8, R5, 0x1, R4 ;  /* 0x0000000105087824 */ /* 0x000fc600078e0204 */
[----:B------:R-:W-:Y:S01]  /*f9d0*/  IADD3 R7, R6, R4, RZ ;  /* 0x0000000406077210 */ /* 0x000fe20007ffe0ff */
[----:B------:R-:W-:Y:S04]  /*f9e0*/  STS.64 [R6], R140 ;  /* 0x0000008c06007388 */ /* 0x000fe80000000a00 */
[----:B------:R3:W-:Y:S04]  /*f9f0*/  STS.64 [R6+0x800], R142 ;  /* 0x0008008e06007388 */ /* 0x0007e80000000a00 */
[----:B------:R-:W-:Y:S01]  /*fa00*/  STS.64 [R8], R144 ;  /* 0x0000009008007388 */ /* 0x000fe20000000a00 */
[----:B--2---:R-:W-:-:S02]  /*fa10*/  IADD3 R2, R5, 0x80, RZ ;  /* 0x0000008005027810 */ /* 0x004fc40007ffe0ff */
[----:B------:R-:W-:-:S04]  /*fa20*/  @P2 IADD3 R2, R5, -0x80, RZ ;  /* 0xffffff8005022810 */ /* 0x000fc80007ffe0ff */
[-C--:B------:R-:W-:Y:S01]  /*fa30*/  IADD3 R5, R9, R2.reuse, RZ ;  /* 0x0000000209057210 */ /* 0x080fe20007ffe0ff */
[----:B------:R-:W-:Y:S01]  /*fa40*/  STS.64 [R8+0x800], R146 ;  /* 0x0008009208007388 */ /* 0x000fe20000000a00 */
[----:B---3--:R-:W-:-:S03]  /*fa50*/  IADD3 R6, R4, R2, RZ ;  /* 0x0000000204067210 */ /* 0x008fc60007ffe0ff */
[----:B------:R-:W-:Y:S01]  /*fa60*/  IMAD.IADD R4, R4, 0x1, R5 ;  /* 0x0000000104047824 */ /* 0x000fe200078e0205 */
[----:B------:R-:W-:Y:S04]  /*fa70*/  STS.64 [R7], R148 ;  /* 0x0000009407007388 */ /* 0x000fe80000000a00 */
[----:B------:R-:W-:Y:S04]  /*fa80*/  STS.64 [R7+0x800], R150 ;  /* 0x0008009607007388 */ /* 0x000fe80000000a00 */
[----:B------:R-:W-:Y:S04]  /*fa90*/  STS.64 [R2], R152 ;  /* 0x0000009802007388 */ /* 0x000fe80000000a00 */
[----:B------:R2:W-:Y:S04]  /*faa0*/  STS.64 [R2+0x800], R154 ;  /* 0x0008009a02007388 */ /* 0x0005e80000000a00 */
[----:B------:R-:W-:Y:S04]  /*fab0*/  STS.64 [R5], R156 ;  /* 0x0000009c05007388 */ /* 0x000fe80000000a00 */
[----:B------:R-:W-:Y:S04]  /*fac0*/  STS.64 [R5+0x800], R158 ;  /* 0x0008009e05007388 */ /* 0x000fe80000000a00 */
[----:B------:R-:W-:Y:S04]  /*fad0*/  STS.64 [R6], R160 ;  /* 0x000000a006007388 */ /* 0x000fe80000000a00 */
[----:B------:R3:W-:Y:S04]  /*fae0*/  STS.64 [R6+0x800], R162 ;  /* 0x000800a206007388 */ /* 0x0007e80000000a00 */
[----:B------:R-:W-:Y:S04]  /*faf0*/  STS.64 [R4], R164 ;  /* 0x000000a404007388 */ /* 0x000fe80000000a00 */
[----:B------:R1:W-:Y:S04]  /*fb00*/  STS.64 [R4+0x800], R166 ;  /* 0x000800a604007388 */ /* 0x0003e80000000a00 */
[----:B------:R-:W-:Y:S06]  /*fb10*/  BAR.SYNC.DEFER_BLOCKING 0x0 ;  /* 0x0000000000007b1d */ /* 0x000fec0000010000 */
[----:B--2---:R-:W2:Y:S04]  /*fb20*/  S2R R2, SR_CTAID.Z ;  /* 0x0000000000027919 */ /* 0x004ea80000002700 */
[----:B---3--:R-:W3:Y:S01]  /*fb30*/  S2R R6, SR_CTAID.Y ;  /* 0x0000000000067919 */ /* 0x008ee20000002600 */
[----:B------:R-:W2:Y:S01]  /*fb40*/  @P4 MUFU.LG2 R5, R37 ;  /* 0x0000002500054308 */ /* 0x000ea20000000c00 */
[----:B-1----:R-:W-:-:S07]  /*fb50*/  LOP3.LUT R4, R45, 0xffffffe0, RZ, 0xc0, !PT ;  /* 0xffffffe02d047812 */ /* 0x002fce00078ec0ff */
[----:B------:R-:W1:Y:S01]  /*fb60*/  @P3 MUFU.LG2 R39, R39 ;  /* 0x0000002700273308 */ /* 0x000e620000000c00 */
[----:B------:R-:W1:Y:S01]  /*fb70*/  LDS.128 R40, [R0.X4] ;  /* 0x0000000000287984 */ /* 0x000e620000004c00 */
[----:B------:R-:W-:-:S03]  /*fb80*/  IADD3 R4, -R4, R46, RZ ;  /* 0x0000002e04047210 */ /* 0x000fc60007ffe1ff */
[----:B------:R-:W1:Y:S01]  /*fb90*/  LDS.128 R32, [R0.X4+0x800] ;  /* 0x0008000000207984 */ /* 0x000e620000004c00 */
[----:B------:R-:W-:-:S03]  /*fba0*/  LOP3.LUT P0, RZ, R4, 0x3, RZ, 0xc0, !PT ;  /* 0x0000000304ff7812 */ /* 0x000fc6000780c0ff */
[----:B------:R-:W1:Y:S04]  /*fbb0*/  LDS.128 R28, [R0.X4+0x1000] ;  /* 0x00100000001c7984 */ /* 0x000e680000004c00 */
[----:B------:R-:W1:Y:S04]  /*fbc0*/  LDS.128 R24, [R0.X4+0x1800] ;  /* 0x0018000000187984 */ /* 0x000e680000004c00 */
[----:B------:R-:W1:Y:S04]  /*fbd0*/  LDS.128 R20, [R0.X4+0x2000] ;  /* 0x0020000000147984 */ /* 0x000e680000004c00 */
[----:B------:R-:W1:Y:S04]  /*fbe0*/  LDS.128 R16, [R0.X4+0x2800] ;  /* 0x0028000000107984 */ /* 0x000e680000004c00 */
[----:B------:R-:W1:Y:S04]  /*fbf0*/  LDS.128 R12, [R0.X4+0x3000] ;  /* 0x00300000000c7984 */ /* 0x000e680000004c00 */
[----:B------:R4:W5:Y:S01]  /*fc00*/  LDS.128 R8, [R0.X4+0x3800] ;  /* 0x0038000000087984 */ /* 0x0009620000004c00 */
[----:B------:R-:W-:Y:S01]  /*fc10*/  SHF.L.U32 R4, R38, 0x2, RZ ;  /* 0x0000000226047819 */ /* 0x000fe200000006ff */
[----:B--2---:R-:W-:Y:S01]  /*fc20*/  @P4 FMUL.FTZ R38, R5, 0.69314718246459960938 ;  /* 0x3f31721805264820 */ /* 0x004fe20000410000 */
[----:B------:R-:W-:-:S02]  /*fc30*/  SHF.L.U32 R45, R47, 0x6, RZ ;  /* 0x000000062f2d7819 */ /* 0x000fc400000006ff */
[----:B------:R-:W-:Y:S01]  /*fc40*/  SHF.R.S32.HI R5, RZ, 0x1f, R4 ;  /* 0x0000001fff057819 */ /* 0x000fe20000011404 */
[----:B------:R-:W-:Y:S01]  /*fc50*/  IMAD.MOV.U32 R37, RZ, RZ, -0x800000 ;  /* 0xff800000ff257424 */ /* 0x000fe200078e00ff */
[----:B------:R-:W-:Y:S01]  /*fc60*/  MOV R7, 0xff800000 ;  /* 0xff80000000077802 */ /* 0x000fe20000000f00 */
[----:B------:R-:W-:Y:S01]  /*fc70*/  @P4 FFMA.FTZ R7, R36, c[0x0][0x238], R38 ;  /* 0x00008e0024074a23 */ /* 0x000fe20000010026 */
[----:B----4-:R-:W-:-:S05]  /*fc80*/  IADD3 R0, -R50, RZ, RZ ;  /* 0x000000ff32007210 */ /* 0x010fca0007ffe1ff */
[----:B------:R-:W-:Y:S02]  /*fc90*/  IMAD R2, R0, c[0x0][0x1c0], R2 ;  /* 0x0000700000027a24 */ /* 0x000fe400078e0202 */
[----:B---3--:R-:W-:-:S04]  /*fca0*/  IMAD R0, R6, c[0x0][0x210], R50 ;  /* 0x0000840006007a24 */ /* 0x008fc800078e0232 */
[----:B------:R-:W-:Y:S02]  /*fcb0*/  IMAD R6, R0, c[0x0][0x1c0], R2 ;  /* 0x0000700000067a24 */ /* 0x000fe400078e0202 */
[----:B-1----:R-:W-:Y:S01]  /*fcc0*/  @P3 FMUL.FTZ R2, R39, 0.69314718246459960938 ;  /* 0x3f31721827023820 */ /* 0x002fe20000410000 */
[----:B-----5:R-:W-:Y:S01]  /*fcd0*/  LEA R0, R48, R49, 0x4 ;  /* 0x0000003130007211 */ /* 0x020fe200078e20ff */
[----:B------:R-:W-:Y:S02]  /*fce0*/  IMAD R6, R6, c[0x0][0x214], R45 ;  /* 0x0000850006067a24 */ /* 0x000fe400078e022d */
[----:B------:R-:W-:Y:S02]  /*fcf0*/  @P3 FFMA.FTZ R37, R3, c[0x0][0x238], R2 ;  /* 0x00008e0003253a23 */ /* 0x000fe40000010002 */
[----:B------:R-:W-:Y:S01]  /*fd00*/  IMAD.WIDE R4, R44, 0x40, R4 ;  /* 0x000000402c047825 */ /* 0x000fe200078e0204 */
[----:B------:R-:W-:Y:S05]  /*fd10*/  @P0 BRA `(.L_x_2218) ;  /* 0x000000c000000947 */ /* 0x000fea0003800000 */
[----:B------:R-:W-:Y:S01]  /*fd20*/  IMAD.MOV.U32 R38, RZ, RZ, -0x40 ;  /* 0xffffffc0ff267424 */ /* 0x000fe200078e00ff */
[----:B------:R-:W-:-:S02]  /*fd30*/  IADD3 R36, R0, 0x8, RZ ;  /* 0x0000000800247810 */ /* 0x000fc40007ffe0ff */
        /* <DEDUP_REMOVED lines=10> */
.L_x_2218:
[----:B------:R-:W-:Y:S05]  /*fde0*/  BSYNC B0 ;  /* 0x0000000000007941 */ /* 0x000fea0003800000 */
.L_x_2217:
[----:B------:R-:W-:-:S05]  /*fdf0*/  IMAD R0, R6, c[0x0][0x22c], RZ ;  /* 0x00008b0006007a24 */ /* 0x000fca00078e02ff */
[----:B-1----:R-:W-:-:S04]  /*fe00*/  IADD3 R3, P0, R0, R4, RZ ;  /* 0x0000000400037210 */ /* 0x002fc80007f1e0ff */
[----:B------:R-:W-:Y:S02]  /*fe10*/  LEA.HI.X.SX32 R0, R0, R5, 0x1, P0 ;  /* 0x0000000500007211 */ /* 0x000fe400000f0eff */
[----:B------:R-:W-:-:S04]  /*fe20*/  LEA R2, P0, R3, c[0x0][0x1d8], 0x2 ;  /* 0x0000760003027a11 */ /* 0x000fc800078010ff */
[----:B------:R-:W-:-:S05]  /*fe30*/  LEA.HI.X R3, R3, c[0x0][0x1dc], R0, 0x2, P0 ;  /* 0x0000770003037a11 */ /* 0x000fca00000f1400 */
        /* <DEDUP_REMOVED lines=9> */
.L_x_2219:
        /* <DEDUP_REMOVED lines=11> */
.L_x_7765:


//--------------------- .text._ZN5flash24flash_fwd_splitkv_kernelI23Flash_fwd_kernel_traitsILi64ELi64ELi256ELi4ELb0ELb0EN7cutlass6half_tE19Flash_kernel_traitsILi64ELi64ELi256ELi4ES3_EELb1ELb0ELb0ELb0ELb1ELb0ELb0ELb0EEEvNS_16Flash_fwd_paramsE --------------------------
	.section	.text._ZN5flash24flash_fwd_splitkv_kernelI23Flash_fwd_kernel_traitsILi64ELi64ELi256ELi4ELb0ELb0EN7cutlass6half_tE19Flash_kernel_traitsILi64ELi64ELi256ELi4ES3_EELb1ELb0ELb0ELb0ELb1ELb0ELb0ELb0EEEvNS_16Flash_fwd_paramsE,"ax",@progbits
	.sectioninfo	@"SHI_REGISTERS=255"
	.align	128
        .global         _ZN5flash24flash_fwd_splitkv_kernelI23Flash_fwd_kernel_traitsILi64ELi64ELi256ELi4ELb0ELb0EN7cutlass6half_tE19Flash_kernel_traitsILi64ELi64ELi256ELi4ES3_EELb1ELb0ELb0ELb0ELb1ELb0ELb0ELb0EEEvNS_16Flash_fwd_paramsE
        .type           _ZN5flash24flash_fwd_splitkv_kernelI23Flash_fwd_kernel_traitsILi64ELi64ELi256ELi4ELb0ELb0EN7cutlass6half_tE19Flash_kernel_traitsILi64ELi64ELi256ELi4ES3_EELb1ELb0ELb0ELb0ELb1ELb0ELb0ELb0EEEvNS_16Flash_fwd_paramsE,@function
        .size           _ZN5flash24flash_fwd_splitkv_kernelI23Flash_fwd_kernel_traitsILi64ELi64ELi256ELi4ELb0ELb0EN7cutlass6half_tE19Flash_kernel_traitsILi64ELi64ELi256ELi4ES3_EELb1ELb0ELb0ELb0ELb1ELb0ELb0ELb0EEEvNS_16Flash_fwd_paramsE,(.L_x_7766 - _ZN5flash24flash_fwd_splitkv_kernelI23Flash_fwd_kernel_traitsILi64ELi64ELi256ELi4ELb0ELb0EN7cutlass6half_tE19Flash_kernel_traitsILi64ELi64ELi256ELi4ES3_EELb1ELb0ELb0ELb0ELb1ELb0ELb0ELb0EEEvNS_16Flash_fwd_paramsE)
        .other          _ZN5flash24flash_fwd_splitkv_kernelI23Flash_fwd_kernel_traitsILi64ELi64ELi256ELi4ELb0ELb0EN7cutlass6half_tE19Flash_kernel_traitsILi64ELi64ELi256ELi4ES3_EELb1ELb0ELb0ELb0ELb1ELb0ELb0ELb0EEEvNS_16Flash_fwd_paramsE,@"STO_CUDA_ENTRY STV_DEFAULT"
_ZN5flash24flash_fwd_splitkv_kernelI23Flash_fwd_kernel_traitsILi64ELi64ELi256ELi4ELb0ELb0EN7cutlass6half_tE19Flash_kernel_traitsILi64ELi64ELi256ELi4ES3_EELb1ELb0ELb0ELb0ELb1ELb0ELb0ELb0EEEvNS_16Flash_fwd_paramsE:
.text._ZN5flash24flash_fwd_splitkv_kernelI23Flash_fwd_kernel_traitsILi64ELi64ELi256ELi4ELb0ELb0EN7cutlass6half_tE19Flash_kernel_traitsILi64ELi64ELi256ELi4ES3_EELb1ELb0ELb0ELb0ELb1ELb0ELb0ELb0EEEvNS_16Flash_fwd_paramsE:
[----:B------:R-:W-:Y:S02]  /*0000*/  MOV R1, c[0x0][0x28] ;  /* 0x00000a0000017a02 */ /* 0x000fe40000000f00 */
[----:B------:R-:W1:Y:S01]  /*0010*/  LDC.U8 R0, c[0x0][0x312] ;  /* 0x0000c480ff007b82 */ /* 0x000e620000000000 */
[----:B------:R-:W2:Y:S01]  /*0020*/  S2R R5, SR_CTAID.Y ;  /* 0x0000000000057919 */ /* 0x000ea20000002600 */
[----:B------:R-:W-:Y:S01]  /*0030*/  ISETP.NE.U32.AND P2, PT, RZ, c[0x0][0x240], PT ;  /* 0x00009000ff007a0c */ /* 0x000fe20003f45070 */
[----:B------:R-:W-:Y:S01]  /*0040*/  IMAD.MOV.U32 R2, RZ, RZ, 0x4 ;  /* 0x00000004ff027424 */ /* 0x000fe200078e00ff */
[----:B------:R-:W-:Y:S01]  /*0050*/  ISETP.EQ.U32.AND P1, PT, RZ, c[0x0][0x248], PT ;  /* 0x00009200ff007a0c */ /* 0x000fe20003f22070 */
[----:B------:R-:W-:Y:S01]  /*0060*/  IMAD.MOV.U32 R244, RZ, RZ, -0x1 ;  /* 0xfffffffffff47424 */ /* 0x000fe200078e00ff */
[----:B------:R-:W-:Y:S01]  /*0070*/  ISETP.NE.AND.EX P2, PT, RZ, c[0x0][0x244], PT, P2 ;  /* 0x00009100ff007a0c */ /* 0x000fe20003f45320 */
[----:B------:R-:W-:Y:S01]  /*0080*/  ULDC.64 UR12, c[0x0][0x118] ;  /* 0x00004600000c7ab9 */ /* 0x000fe20000000a00 */
[----:B------:R-:W-:Y:S01]  /*0090*/  IMAD.MOV.U32 R3, RZ, RZ, -0x1 ;  /* 0xffffffffff037424 */ /* 0x000fe200078e00ff */
[----:B------:R-:W-:Y:S02]  /*00a0*/  ISETP.NE.U32.AND P0, PT, RZ, c[0x0][0x250], PT ;  /* 0x00009400ff007a0c */ /* 0x000fe40003f05070 */
[----:B------:R-:W-:-:S02]  /*00b0*/  IADD3 R1, R1, -0x38, RZ ;  /* 0xffffffc801017810 */ /* 0x000fc40007ffe0ff */
[----:B------:R-:W-:Y:S02]  /*00c0*/  ISETP.NE.AND.EX P0, PT, RZ, c[0x0][0x254], PT, P0 ;  /* 0x00009500ff007a0c */ /* 0x000fe40003f05300 */
[----:B-1----:R-:W-:Y:S01]  /*00d0*/  ISETP.NE.AND P3, PT, R0, RZ, PT ;  /* 0x000000ff0000720c */ /* 0x002fe20003f65270 */
[----:B--2---:R-:W-:-:S03]  /*00e0*/  IMAD.WIDE R6, R5, R2, c[0x0][0x240] ;  /* 0x0000900005067625 */ /* 0x004fc600078e0202 */
[----:B------:R-:W-:Y:S01]  /*00f0*/  ISETP.EQ.OR.EX P1, PT, RZ, c[0x0][0x24c], !P3, P1 ;  /* 0x00009300ff007a0c */ /* 0x000fe20005f22710 */
[----:B------:R-:W-:Y:S01]  /*0100*/  IMAD.WIDE R8, R5, R2, c[0x0][0x248] ;  /* 0x0000920005087625 */ /* 0x000fe200078e0202 */
[----:B------:R1:W2:Y:S04]  /*0110*/  @P2 LDG.E R244, [R6.64] ;  /* 0x0000000c06f42981 */ /* 0x0002a8000c1e1900 */
[----:B------:R1:W2:Y:S01]  /*0120*/  @P2 LDG.E R197, [R6.64+0x4] ;  /* 0x0000040c06c52981 */ /* 0x0002a2000c1e1900 */
[----:B------:R-:W-:-:S06]  /*0130*/  IMAD.MOV.U32 R4, RZ, RZ, RZ ;  /* 0x000000ffff047224 */ /* 0x000fcc00078e00ff */
[----:B------:R3:W5:Y:S04]  /*0140*/  @!P1 LDG.E R3, [R8.64] ;  /* 0x0000000c08039981 */ /* 0x000768000c1e1900 */
[----:B------:R-:W4:Y:S01]  /*0150*/  S2R R34, SR_CTAID.X ;  /* 0x0000000000227919 */ /* 0x000f220000002500 */
[----:B-1----:R-:W-:-:S05]  /*0160*/  @P0 IMAD.WIDE R6, R5, R2, c[0x0][0x250] ;  /* 0x0000940005060625 */ /* 0x002fca00078e0202 */
[----:B------:R1:W5:Y:S01]  /*0170*/  @P0 LDG.E R4, [R6.64] ;  /* 0x0000000c06040981 */ /* 0x000362000c1e1900 */
[----:B------:R-:W-:-:S04]  /*0180*/  ISETP.NE.U32.AND P0, PT, RZ, c[0x0][0x248], PT ;  /* 0x00009200ff007a0c */ /* 0x000fc80003f05070 */
[----:B------:R-:W-:Y:S01]  /*0190*/  ISETP.NE.AND.EX P0, PT, RZ, c[0x0][0x24c], PT, P0 ;  /* 0x00009300ff007a0c */ /* 0x000fe20003f05300 */
[----:B-1----:R-:W1:Y:S01]  /*01a0*/  S2R R6, SR_CTAID.Z ;  /* 0x0000000000067919 */ /* 0x002e620000002700 */
[----:B--2---:R-:W-:Y:S02]  /*01b0*/  @P2 IMAD.IADD R197, R197, 0x1, -R244 ;  /* 0x00000001c5c52824 */ /* 0x004fe400078e0af4 */
[----:B------:R-:W-:-:S09]  /*01c0*/  @!P2 IMAD.MOV.U32 R197, RZ, RZ, c[0x0][0x214] ;  /* 0x00008500ffc5a624 */ /* 0x000fd200078e00ff */
[----:B------:R-:W-:Y:S05]  /*01d0*/  @!P0 BRA `(.L_x_2220) ;  /* 0x0000004000008947 */ /* 0x000fea0003800000 */
[----:B-1-34-:R-:W2:Y:S02]  /*01e0*/  @P3 LDG.E R7, [R8.64+0x4] ;  /* 0x0000040c08073981 */ /* 0x01aea4000c1e1900 */
[----:B--2--5:R-:W-:-:S06]  /*01f0*/  @P3 IADD3 R7, R7, -R3, RZ ;  /* 0x8000000307073210 */ /* 0x024fcc0007ffe0ff */
[----:B------:R1:W5:Y:S01]  /*0200*/  @!P3 LDG.E R7, [R8.64] ;  /* 0x0000000c0807b981 */ /* 0x000362000c1e1900 */
[----:B------:R-:W-:Y:S05]  /*0210*/  BRA `(.L_x_2221) ;  /* 0x0000001000007947 */ /* 0x000fea0003800000 */
.L_x_2220:
[----:B-1-34-:R-:W-:Y:S02]  /*0220*/  MOV R7, c[0x0][0x218] ;  /* 0x0000860000077a02 */ /* 0x01afe40000000f00 */
.L_x_2221:
[----:B------:R-:W-:-:S04]  /*0230*/  ISETP.NE.U32.AND P2, PT, RZ, c[0x0][0x258], PT ;  /* 0x00009600ff007a0c */ /* 0x000fc80003f45070 */
[----:B------:R-:W-:-:S13]  /*0240*/  ISETP.NE.AND.EX P2, PT, RZ, c[0x0][0x25c], PT, P2 ;  /* 0x00009700ff007a0c */ /* 0x000fda0003f45320 */
[----:B-1----:R-:W-:-:S05]  /*0250*/  @P2 IMAD.WIDE R8, R5, R2, c[0x0][0x258] ;  /* 0x0000960005082625 */ /* 0x002fca00078e0202 */
[----:B------:R-:W2:Y:S01]  /*0260*/  @P2 LDG.E R196, [R8.64] ;  /* 0x0000000c08c42981 */ /* 0x000ea2000c1e1900 */
[----:B------:R-:W-:Y:S01]  /*0270*/  IMAD.SHL.U32 R199, R34, 0x40, RZ ;  /* 0x0000004022c77824 */ /* 0x000fe200078e00ff */
[----:B------:R-:W-:-:S04]  /*0280*/  @!P2 ISETP.NE.U32.AND P1, PT, RZ, c[0x0][0x268], PT ;  /* 0x00009a00ff00aa0c */ /* 0x000fc80003f25070 */
[----:B------:R-:W-:Y:S02]  /*0290*/  ISETP.GT.AND P0, PT, R197, R199, PT ;  /* 0x000000c7c500720c */ /* 0x000fe40003f04270 */
[----:B------:R-:W-:-:S04]  /*02a0*/  @!P2 ISETP.NE.AND.EX P1, PT, RZ, c[0x0][0x26c], PT, P1 ;  /* 0x00009b00ff00aa0c */ /* 0x000fc80003f25310 */
[----:B------:R-:W-:Y:S01]  /*02b0*/  @!P2 SEL R0, RZ, c[0x0][0x21c], !P1 ;  /* 0x00008700ff00aa07 */ /* 0x000fe20004800000 */
[----:B--2--5:R-:W-:-:S03]  /*02c0*/  @P2 IMAD.IADD R196, R196, 0x1, -R4 ;  /* 0x00000001c4c42824 */ /* 0x024fc600078e0a04 */
[----:B------:R-:W-:-:S03]  /*02d0*/  @!P2 IADD3 R196, R0, R7, -R4 ;  /* 0x0000000700c4a210 */ /* 0x000fc60007ffe804 */
[----:B------:R-:W-:Y:S05]  /*02e0*/  @!P0 EXIT ;  /* 0x000000000000894d */ /* 0x000fea0003800000 */
[----:B------:R-:W-:Y:S01]  /*02f0*/  ULDC UR5, c[0x0][0x218] ;  /* 0x0000860000057ab9 */ /* 0x000fe20000000800 */
[----:B------:R-:W-:Y:S01]  /*0300*/  IADD3 R7, -R197, 0x13f, R199 ;  /* 0x0000013fc5077810 */ /* 0x000fe20007ffe1c7 */
[----:B------:R-:W-:Y:S01]  /*0310*/  UIADD3 UR5, UR5, 0xff, URZ ;  /* 0x000000ff05057890 */ /* 0x000fe2000fffe03f */
[----:B------:R-:W-:Y:S01]  /*0320*/  IADD3 R9, R196, 0xff, RZ ;  /* 0x000000ffc4097810 */ /* 0x000fe20007ffe0ff */
[----:B------:R-:W1:Y:S01]  /*0330*/  S2R R167, SR_TID.X ;  /* 0x0000000000a77919 */ /* 0x000e620000002100 */
[----:B------:R-:W-:Y:S01]  /*0340*/  IADD3 R7, R7, c[0x0][0x2e8], R196 ;  /* 0x0000ba0007077a10 */ /* 0x000fe20007ffe0c4 */
[----:B------:R-:W-:Y:S01]  /*0350*/  USHF.R.S32.HI UR4, URZ, 0x1f, UR5 ;  /* 0x0000001f3f047899 */ /* 0x000fe20008011405 */
[----:B------:R-:W-:Y:S02]  /*0360*/  SHF.R.S32.HI R8, RZ, 0x1f, R9 ;  /* 0x0000001fff087819 */ /* 0x000fe40000011409 */
[----:B------:R-:W-:Y:S01]  /*0370*/  SHF.R.S32.HI R0, RZ, 0x1f, R7 ;  /* 0x0000001fff007819 */ /* 0x000fe20000011407 */
[----:B------:R-:W-:Y:S01]  /*0380*/  ULEA.HI UR4, UR4, UR5, URZ, 0x8 ;  /* 0x0000000504047291 */ /* 0x000fe2000f8f403f */
[----:B------:R-:W-:-:S02]  /*0390*/  LEA.HI R8, R8, R9, RZ, 0x8 ;  /* 0x0000000908087211 */ /* 0x000fc400078f40ff */
[----:B------:R-:W-:Y:S01]  /*03a0*/  LEA.HI R0, R0, R7, RZ, 0x8 ;  /* 0x0000000700007211 */ /* 0x000fe200078f40ff */
[----:B------:R-:W-:Y:S01]  /*03b0*/  USHF.R.S32.HI UR4, URZ, 0x8, UR4 ;  /* 0x000000083f047899 */ /* 0x000fe20008011404 */
[----:B------:R-:W-:Y:S02]  /*03c0*/  SHF.R.S32.HI R8, RZ, 0x8, R8 ;  /* 0x00000008ff087819 */ /* 0x000fe40000011408 */
[----:B------:R-:W-:-:S03]  /*03d0*/  SHF.R.S32.HI R0, RZ, 0x8, R0 ;  /* 0x00000008ff007819 */ /* 0x000fc60000011400 */
[----:B------:R-:W-:-:S04]  /*03e0*/  IMNMX R8, R8, UR4, PT ;  /* 0x0000000408087c17 */ /* 0x000fc8000b800200 */
[----:B------:R-:W-:-:S04]  /*03f0*/  IMNMX R207, R8, R0, PT ;  /* 0x0000000008cf7217 */ /* 0x000fc80003800200 */
[----:B------:R-:W-:-:S13]  /*0400*/  ISETP.GT.AND P0, PT, R207, RZ, PT ;  /* 0x000000ffcf00720c */ /* 0x000fda0003f04270 */
[----:B------:R-:W-:Y:S05]  /*0410*/  @P0 BRA `(.L_x_2222) ;  /* 0x000006e000000947 */ /* 0x000fea0003800000 */
[----:B-1----:R-:W-:Y:S01]  /*0420*/  SHF.R.S32.HI R2, RZ, 0x1f, R167 ;  /* 0x0000001fff027819 */ /* 0x002fe200000114a7 */
[----:B------:R-:W-:Y:S01]  /*0430*/  BSSY B0, `(.L_x_2223) ;  /* 0x000002a000007945 */ /* 0x000fe20003800000 */
[----:B------:R-:W-:Y:S02]  /*0440*/  ISETP.NE.AND P0, PT, R244, -0x1, PT ;  /* 0xfffffffff400780c */ /* 0x000fe40003f05270 */
[----:B------:R-:W-:Y:S02]  /*0450*/  LEA.HI R2, R2, R167, RZ, 0x3 ;  /* 0x000000a702027211 */ /* 0x000fe400078f18ff */
[----:B------:R-:W-:Y:S02]  /*0460*/  SHF.R.S32.HI R0, RZ, 0x1f, R199 ;  /* 0x0000001fff007819 */ /* 0x000fe400000114c7 */
[----:B------:R-:W-:Y:S02]  /*0470*/  LOP3.LUT R8, R2, 0x1ffffff8, RZ, 0xc0, !PT ;  /* 0x1ffffff802087812 */ /* 0x000fe400078ec0ff */
[----:B------:R-:W-:Y:S01]  /*0480*/  IADD3 R197, -R199, R197, RZ ;  /* 0x000000c5c7c57210 */ /* 0x000fe20007ffe1ff */
[----:B------:R-:W-:Y:S01]  /*0490*/  IMAD R0, R0, c[0x0][0x1e8], RZ ;  /* 0x00007a0000007a24 */ /* 0x000fe200078e02ff */
[----:B------:R-:W-:-:S02]  /*04a0*/  IADD3 R8, -R8, R167, RZ ;  /* 0x000000a708087210 */ /* 0x000fc40007ffe1ff */
[----:B------:R-:W-:Y:S01]  /*04b0*/  SHF.R.S32.HI R2, RZ, 0x3, R2 ;  /* 0x00000003ff027819 */ /* 0x000fe20000011402 */
[----:B------:R-:W-:Y:S01]  /*04c0*/  @P0 IMAD.WIDE.U32 R10, R244, c[0x0][0x1e8], RZ ;  /* 0x00007a00f40a0a25 */ /* 0x000fe200078e00ff */
[----:B------:R-:W-:Y:S02]  /*04d0*/  @!P0 SHF.R.S32.HI R3, RZ, 0x1f, R5 ;  /* 0x0000001fff038819 */ /* 0x000fe40000011405 */
[----:B------:R-:W-:Y:S01]  /*04e0*/  SHF.L.U32 R8, R8, 0x3, RZ ;  /* 0x0000000308087819 */ /* 0x000fe200000006ff */
[----:B------:R-:W-:Y:S02]  /*04f0*/  @P0 IMAD R244, R244, c[0x0][0x1ec], R11 ;  /* 0x00007b00f4f40a24 */ /* 0x000fe400078e020b */
[----:B------:R-:W-:Y:S01]  /*0500*/  @P0 IMAD.MOV.U32 R4, RZ, RZ, R10 ;  /* 0x000000ffff040224 */ /* 0x000fe200078e000a */
[----:B------:R-:W-:Y:S01]  /*0510*/  SHF.R.S32.HI R9, RZ, 0x1f, R8 ;  /* 0x0000001fff097819 */ /* 0x000fe20000011408 */
[----:B------:R-:W-:Y:S02]  /*0520*/  @!P0 IMAD R3, R3, c[0x0][0x1e0], RZ ;  /* 0x0000780003038a24 */ /* 0x000fe400078e02ff */
[----:B------:R-:W-:-:S04]  /*0530*/  @!P0 IMAD.WIDE.U32 R10, R5, c[0x0][0x1e0], RZ ;  /* 0x00007800050a8a25 */ /* 0x000fc800078e00ff */
[----:B------:R-:W-:Y:S01]  /*0540*/  @!P0 IMAD R3, R5, c[0x0][0x1e4], R3 ;  /* 0x0000790005038a24 */ /* 0x000fe200078e0203 */
[----:B------:R-:W-:Y:S01]  /*0550*/  @!P0 MOV R4, R10 ;  /* 0x0000000a00048202 */ /* 0x000fe20000000f00 */
[----:B------:R-:W-:-:S04]  /*0560*/  IMAD.WIDE.U32 R8, R199, c[0x0][0x1e8], R8 ;  /* 0x00007a00c7087a25 */ /* 0x000fc800078e0008 */
[----:B------:R-:W-:Y:S01]  /*0570*/  @!P0 IMAD.IADD R244, R11, 0x1, R3 ;  /* 0x000000010bf48824 */ /* 0x000fe200078e0203 */
[----:B------:R-:W-:Y:S01]  /*0580*/  IADD3 R8, P0, R4, R8, RZ ;  /* 0x0000000804087210 */ /* 0x000fe20007f1e0ff */
[----:B------:R-:W-:Y:S01]  /*0590*/  IMAD R0, R199, c[0x0][0x1ec], R0 ;  /* 0x00007b00c7007a24 */ /* 0x000fe200078e0200 */
[--C-:B------:R-:W-:Y:S01]  /*05a0*/  SHF.R.S32.HI R3, RZ, 0x1f, R6.reuse ;  /* 0x0000001fff037819 */ /* 0x100fe20000011406 */
[----:B------:R-:W-:Y:S01]  /*05b0*/  IMAD R5, R5, c[0x0][0x1c0], R6 ;  /* 0x0000700005057a24 */ /* 0x000fe200078e0206 */
[----:B------:R-:W-:Y:S02]  /*05c0*/  SHF.R.S32.HI R4, RZ, 0x1f, R2 ;  /* 0x0000001fff047819 */ /* 0x000fe40000011402 */
[----:B------:R-:W-:Y:S01]  /*05d0*/  IADD3.X R9, R244, R9, R0, P0, !PT ;  /* 0x00000009f4097210 */ /* 0x000fe200007fe400 */
[----:B------:R-:W-:Y:S01]  /*05e0*/  IMAD R3, R3, c[0x0][0x1f0], RZ ;  /* 0x00007c0003037a24 */ /* 0x000fe200078e02ff */
[----:B------:R-:W-:Y:S01]  /*05f0*/  ISETP.GE.AND P0, PT, R2, R197, PT ;  /* 0x000000c50200720c */ /* 0x000fe20003f06270 */
[----:B------:R-:W-:-:S02]  /*0600*/  IMAD R199, R5, c[0x0][0x214], R199 ;  /* 0x0000850005c77a24 */ /* 0x000fc400078e02c7 */
[C---:B------:R-:W-:Y:S02]  /*0610*/  IMAD R3, R6.reuse, c[0x0][0x1f4], R3 ;  /* 0x00007d0006037a24 */ /* 0x040fe400078e0203 */
[----:B------:R-:W-:-:S04]  /*0620*/  IMAD.WIDE.U32 R6, R6, c[0x0][0x1f0], R8 ;  /* 0x00007c0006067a25 */ /* 0x000fc800078e0008 */
[----:B------:R-:W-:-:S04]  /*0630*/  IMAD.IADD R13, R7, 0x1, R3 ;  /* 0x00000001070d7824 */ /* 0x000fc800078e0203 */
        /* <DEDUP_REMOVED lines=9> */
.L_x_2224:
[----:B------:R-:W-:Y:S05]  /*06d0*/  BSYNC B0 ;  /* 0x0000000000007941 */ /* 0x000fea0003800000 */
.L_x_2223:
[----:B------:R-:W-:Y:S01]  /*06e0*/  IADD3 R8, R2, 0x10, RZ ;  /* 0x0000001002087810 */ /* 0x000fe20007ffe0ff */
[----:B------:R-:W-:Y:S03]  /*06f0*/  BSSY B0, `(.L_x_2225) ;  /* 0x000000e000007945 */ /* 0x000fe60003800000 */
[----:B------:R-:W-:-:S13]  /*0700*/  ISETP.GE.AND P0, PT, R8, R197, PT ;  /* 0x000000c50800720c */ /* 0x000fda0003f06270 */
[----:B------:R-:W-:Y:S05]  /*0710*/  @P0 BRA `(.L_x_2226) ;  /* 0x000000b000000947 */ /* 0x000fea0003800000 */
[----:B------:R-:W-:Y:S01]  /*0720*/  IADD3 R3, P0, R2, 0x10, RZ ;  /* 0x0000001002037810 */ /* 0x000fe20007f1e0ff */
[----:B-1----:R-:W-:Y:S01]  /*0730*/  IMAD.MOV.U32 R10, RZ, RZ, R6 ;  /* 0x000000ffff0a7224 */ /* 0x002fe200078e0006 */
        /* <DEDUP_REMOVED lines=8> */
[----:B------:R1:W-:Y:S02]  /*07c0*/  STG.E.128 [R14.64], RZ ;  /* 0x000000ff0e007986 */ /* 0x0003e4000c101d0c */
.L_x_2226:
[----:B------:R-:W-:Y:S05]  /*07d0*/  BSYNC B0 ;  /* 0x0000000000007941 */ /* 0x000fea0003800000 */
.L_x_2225:
        /* <DEDUP_REMOVED lines=15> */
.L_x_2228:
[----:B------:R-:W-:Y:S05]  /*08d0*/  BSYNC B0 ;  /* 0x0000000000007941 */ /* 0x000fea0003800000 */
.L_x_2227:
[----:B------:R-:W-:Y:S01]  /*08e0*/  IADD3 R9, R2, 0x30, RZ ;  /* 0x0000003002097810 */ /* 0x000fe20007ffe0ff */
[----:B------:R-:W-:Y:S03]  /*08f0*/  BSSY B0, `(.L_x_2229) ;  /* 0x000000d000007945 */ /* 0x000fe60003800000 */
[----:B------:R-:W-:-:S13]  /*0900*/  ISETP.GE.AND P0, PT, R9, R197, PT ;  /* 0x000000c50900720c */ /* 0x000fda0003f06270 */
[----:B------:R-:W-:Y:S05]  /*0910*/  @P0 BRA `(.L_x_2230) ;  /* 0x000000a000000947 */ /* 0x000fea0003800000 */
[----:B------:R-:W-:Y:S02]  /*0920*/  IADD3 R3, P0, R2, 0x30, RZ ;  /* 0x0000003002037810 */ /* 0x000fe40007f1e0ff */
[----:B------:R-:W-:Y:S02]  /*0930*/  MOV R7, R13 ;  /* 0x0000000d00077202 */ /* 0x000fe40000000f00 */
[----:B------:R-:W-:-:S03]  /*0940*/  IADD3.X R0, RZ, R4, RZ, P0, !PT ;  /* 0x00000004ff007210 */ /* 0x000fc600007fe4ff */
[----:B------:R-:W-:-:S04]  /*0950*/  IMAD.WIDE.U32 R6, R3, c[0x0][0x1e8], R6 ;  /* 0x00007a0003067a25 */ /* 0x000fc800078e0006 */
[----:B------:R-:W-:Y:S01]  /*0960*/  IMAD R0, R0, c[0x0][0x1e8], RZ ;  /* 0x00007a0000007a24 */ /* 0x000fe200078e02ff */
[----:B-1----:R-:W-:-:S03]  /*0970*/  LEA R10, P0, R6, c[0x0][0x1d0], 0x1 ;  /* 0x00007400060a7a11 */ /* 0x002fc600078008ff */
[----:B------:R-:W-:-:S05]  /*0980*/  IMAD R0, R3, c[0x0][0x1ec], R0 ;  /* 0x00007b0003007a24 */ /* 0x000fca00078e0200 */
[----:B------:R-:W-:-:S04]  /*0990*/  IADD3 R0, R7, R0, RZ ;  /* 0x0000000007007210 */ /* 0x000fc80007ffe0ff */
[----:B------:R-:W-:-:S05]  /*09a0*/  LEA.HI.X R11, R6, c[0x0][0x1d4], R0, 0x1, P0 ;  /* 0x00007500060b7a11 */ /* 0x000fca00000f0c00 */
[----:B------:R1:W-:Y:S02]  /*09b0*/  STG.E.128 [R10.64], RZ ;  /* 0x000000ff0a007986 */ /* 0x0003e4000c101d0c */
.L_x_2230:
[----:B------:R-:W-:Y:S05]  /*09c0*/  BSYNC B0 ;  /* 0x0000000000007941 */ /* 0x000fea0003800000 */
.L_x_2229:
[----:B------:R-:W-:-:S04]  /*09d0*/  LOP3.LUT P4, RZ, R167, 0x7, RZ, 0xc0, !PT ;  /* 0x00000007a7ff7812 */ /* 0x000fc8000788c0ff */
[-C--:B------:R-:W-:Y:S02]  /*09e0*/  ISETP.GE.OR P3, PT, R2, R197.reuse, P4 ;  /* 0x000000c50200720c */ /* 0x080fe40002766670 */
[-C--:B------:R-:W-:Y:S02]  /*09f0*/  ISETP.GE.OR P2, PT, R8, R197.reuse, P4 ;  /* 0x000000c50800720c */ /* 0x080fe40002746670 */
[-C--:B------:R-:W-:Y:S02]  /*0a00*/  ISETP.GE.OR P1, PT, R5, R197.reuse, P4 ;  /* 0x000000c50500720c */ /* 0x080fe40002726670 */
[----:B------:R-:W-:Y:S02]  /*0a10*/  IADD3 R2, P0, R199, R2, RZ ;  /* 0x00000002c7027210 */ /* 0x000fe40007f1e0ff */
[----:B------:R-:W-:Y:S02]  /*0a20*/  ISETP.GE.OR P4, PT, R9, R197, P4 ;  /* 0x000000c50900720c */ /* 0x000fe40002786670 */
[----:B------:R-:W-:-:S02]  /*0a30*/  LEA.HI.X.SX32 R199, R199, R4, 0x1, P0 ;  /* 0x00000004c7c77211 */ /* 0x000fc400000f0eff */
[----:B------:R-:W-:Y:S01]  /*0a40*/  LEA R4, P0, R2, c[0x0][0x200], 0x2 ;  /* 0x0000800002047a11 */ /* 0x000fe200078010ff */
[----:B------:R-:W-:-:S03]  /*0a50*/  @!P3 IMAD.MOV.U32 R3, RZ, RZ, 0x7f800000 ;  /* 0x7f800000ff03b424 */ /* 0x000fc600078e00ff */
[----:B------:R-:W-:Y:S01]  /*0a60*/  LEA.HI.X R5, R2, c[0x0][0x204], R199, 0x2, P0 ;  /* 0x0000810002057a11 */ /* 0x000fe200000f14c7 */
[----:B------:R-:W-:Y:S02]  /*0a70*/  @!P2 IMAD.MOV.U32 R2, RZ, RZ, 0x7f800000 ;  /* 0x7f800000ff02a424 */ /* 0x000fe400078e00ff */
[----:B------:R-:W-:Y:S02]  /*0a80*/  @!P1 IMAD.MOV.U32 R0, RZ, RZ, 0x7f800000 ;  /* 0x7f800000ff009424 */ /* 0x000fe400078e00ff */
[----:B------:R2:W-:Y:S04]  /*0a90*/  @!P3 STG.E [R4.64], R3 ;  /* 0x000000030400b986 */ /* 0x0005e8000c10190c */
[----:B------:R2:W-:Y:S04]  /*0aa0*/  @!P2 STG.E [R4.64+0x40], R2 ;  /* 0x000040020400a986 */ /* 0x0005e8000c10190c */
[----:B------:R2:W-:Y:S01]  /*0ab0*/  @!P1 STG.E [R4.64+0x80], R0 ;  /* 0x0000800004009986 */ /* 0x0005e2000c10190c */
[----:B------:R-:W-:Y:S05]  /*0ac0*/  @P4 EXIT ;  /* 0x000000000000494d */ /* 0x000fea0003800000 */
[----:B--2---:R-:W-:-:S05]  /*0ad0*/  MOV R0, 0x7f800000 ;  /* 0x7f80000000007802 */ /* 0x004fca0000000f00 */
[----:B------:R-:W-:Y:S01]  /*0ae0*/  STG.E [R4.64+0xc0], R0 ;  /* 0x0000c00004007986 */ /* 0x000fe2000c10190c */
[----:B------:R-:W-:Y:S05]  /*0af0*/  EXIT ;  /* 0x000000000000794d */ /* 0x000fea0003800000 */
.L_x_2222:
[----:B-1----:R-:W-:Y:S01]  /*0b00*/  ISETP.NE.U32.AND P0, PT, RZ, c[0x0][0x2b8], PT ;  /* 0x0000ae00ff007a0c */ /* 0x002fe20003f05070 */
[----:B------:R-:W-:Y:S01]  /*0b10*/  IMAD.MOV.U32 R0, RZ, RZ, R5 ;  /* 0x000000ffff007224 */ /* 0x000fe200078e0005 */
[----:B------:R-:W-:Y:S02]  /*0b20*/  ISETP.NE.U32.AND P2, PT, RZ, c[0x0][0x2c0], PT ;  /* 0x0000b000ff007a0c */ /* 0x000fe40003f45070 */
[----:B------:R-:W-:Y:S02]  /*0b30*/  ISETP.NE.AND.EX P0, PT, RZ, c[0x0][0x2bc], PT, P0 ;  /* 0x0000af00ff007a0c */ /* 0x000fe40003f05300 */
[----:B------:R-:W-:-:S11]  /*0b40*/  ISETP.NE.AND.EX P2, PT, RZ, c[0x0][0x2c4], PT, P2 ;  /* 0x0000b100ff007a0c */ /* 0x000fd60003f45320 */
[----:B------:R-:W-:Y:S02]  /*0b50*/  @P0 IMAD.WIDE R8, R5, R2, c[0x0][0x2b8] ;  /* 0x0000ae0005080625 */ /* 0x000fe400078e0202 */
[----:B------:R-:W-:-:S03]  /*0b60*/  @P2 SHF.R.S32.HI R2, RZ, 0x1f, R5 ;  /* 0x0000001fff022819 */ /* 0x000fc60000011405 */
[----:B------:R1:W5:Y:S01]  /*0b70*/  @P0 LDG.E R0, [R8.64] ;  /* 0x0000000c08000981 */ /* 0x000362000c1e1900 */
[----:B------:R-:W-:Y:S01]  /*0b80*/  CS2R R248, SRZ ;  /* 0x0000000000f87805 */ /* 0x000fe2000001ff00 */
[----:B------:R-:W-:Y:S01]  /*0b90*/  @P2 IMAD R2, R2, c[0x0][0x2c8], RZ ;  /* 0x0000b20002022a24 */ /* 0x000fe200078e02ff */
[----:B------:R-:W-:Y:S02]  /*0ba0*/  PLOP3.LUT P0, PT, PT, PT, PT, 0x8, 0x0 ;  /* 0x000000000000781c */ /* 0x000fe40003f0e170 */
[----:B------:R-:W-:Y:S01]  /*0bb0*/  IABS R192, c[0x0][0x2d0] ;  /* 0x0000b40000c07a13 */ /* 0x000fe20000000000 */
[C---:B------:R-:W-:Y:S02]  /*0bc0*/  @P2 IMAD R2, R5.reuse, c[0x0][0x2cc], R2 ;  /* 0x0000b30005022a24 */ /* 0x040fe400078e0202 */
[----:B-1----:R-:W-:-:S04]  /*0bd0*/  @P2 IMAD.WIDE.U32 R8, R5, c[0x0][0x2c8], RZ ;  /* 0x0000b20005082a25 */ /* 0x002fc800078e00ff */
[----:B------:R-:W-:Y:S01]  /*0be0*/  @P2 IMAD.IADD R2, R9, 0x1, R2 ;  /* 0x0000000109022824 */ /* 0x000fe200078e0202 */
[----:B------:R-:W-:-:S04]  /*0bf0*/  @P2 LEA R248, P1, R8, c[0x0][0x2c0], 0x2 ;  /* 0x0000b00008f82a11 */ /* 0x000fc800078210ff */
[----:B------:R-:W-:-:S04]  /*0c00*/  @P2 SHF.L.U64.HI R2, R8, 0x2, R2 ;  /* 0x0000000208022819 */ /* 0x000fc80000010202 */
[----:B------:R-:W-:Y:S02]  /*0c10*/  @P2 IADD3.X R249, R2, c[0x0][0x2c4], RZ, P1, !PT ;  /* 0x0000b10002f92a10 */ /* 0x000fe40000ffe4ff */
[----:B------:R-:W-:-:S04]  /*0c20*/  @P2 ISETP.NE.U32.AND P1, PT, R248, RZ, PT ;  /* 0x000000fff800220c */ /* 0x000fc80003f25070 */
[----:B------:R-:W-:-:S13]  /*0c30*/  @P2 ISETP.NE.AND.EX P0, PT, R249, RZ, PT, P1 ;  /* 0x000000fff900220c */ /* 0x000fda0003f05310 */
[----:B------:R-:W-:Y:S05]  /*0c40*/  @!P0 BRA `(.L_x_2231) ;  /* 0x000004a000008947 */ /* 0x000fea0003800000 */
[----:B------:R-:W1:Y:S01]  /*0c50*/  I2F.RP R8, R192 ;  /* 0x000000c000087306 */ /* 0x000e620000209400 */
[----:B------:R-:W-:-:S04]  /*0c60*/  LEA R23, R207, 0xffffff00, 0x8 ;  /* 0xffffff00cf177811 */ /* 0x000fc800078e40ff */
[----:B-----5:R-:W-:-:S03]  /*0c70*/  IABS R0, R23 ;  /* 0x0000001700007213 */ /* 0x020fc60000000000 */
        /* <DEDUP_REMOVED lines=22> */
[----:B------:R-:W-:-:S06]  /*0de0*/  IMAD.WIDE R8, R2, 0x4, R248 ;  /* 0x0000000402087825 */ /* 0x000fcc00078e02f8 */
[----:B------:R-:W2:Y:S01]  /*0df0*/  LDG.E R8, [R8.64] ;  /* 0x0000000c08087981 */ /* 0x000ea2000c1e1900 */
[----:B------:R-:W-:Y:S02]  /*0e00*/  IABS R0, c[0x0][0x1c8] ;  /* 0x0000720000007a13 */ /* 0x000fe40000000000 */
[----:B------:R-:W-:Y:S02]  /*0e10*/  IADD3 R2, -R2, RZ, RZ ;  /* 0x000000ff02027210 */ /* 0x000fe40007ffe1ff */
[----:B------:R-:W1:Y:S03]  /*0e20*/  I2F.RP R10, R0 ;  /* 0x00000000000a7306 */ /* 0x000e660000209400 */
[----:B------:R-:W-:-:S05]  /*0e30*/  IMAD R23, R2, c[0x0][0x2d0], R23 ;  /* 0x0000b40002177a24 */ /* 0x000fca00078e0217 */
[----:B------:R-:W-:Y:S01]  /*0e40*/  SHF.R.S32.HI R22, RZ, 0x1f, R23 ;  /* 0x0000001fff167819 */ /* 0x000fe20000011417 */
[----:B-1----:R-:W1:Y:S02]  /*0e50*/  MUFU.RCP R10, R10 ;  /* 0x0000000a000a7308 */ /* 0x002e640000001000 */
[----:B-1----:R-:W-:-:S06]  /*0e60*/  IADD3 R10, R10, 0xffffffe, RZ ;  /* 0x0ffffffe0a0a7810 */ /* 0x002fcc0007ffe0ff */
[----:B------:R-:W1:Y:S02]  /*0e70*/  F2I.FTZ.U32.TRUNC.NTZ R11, R10 ;  /* 0x0000000a000b7305 */ /* 0x000e64000021f000 */
[----:B-1----:R-:W-:Y:S01]  /*0e80*/  IMAD.MOV R3, RZ, RZ, -R11 ;  /* 0x000000ffff037224 */ /* 0x002fe200078e0a0b */
[----:B------:R-:W-:-:S03]  /*0e90*/  MOV R10, RZ ;  /* 0x000000ff000a7202 */ /* 0x000fc60000000f00 */
        /* <DEDUP_REMOVED lines=9> */
[----:B------:R-:W-:-:S04]  /*0f30*/  @!P1 IADD3 R21, R21, 0x1, RZ ;  /* 0x0000000115159810 */ /* 0x000fc80007ffe0ff */
[----:B------:R-:W-:Y:S02]  /*0f40*/  ISETP.GE.U32.AND P2, PT, R3, R0, PT ;  /* 0x000000000300720c */ /* 0x000fe40003f46070 */
[----:B------:R-:W-:-:S04]  /*0f50*/  LOP3.LUT R0, R6, c[0x0][0x1c8], RZ, 0x3c, !PT ;  /* 0x0000720006007a12 */ /* 0x000fc800078e3cff */
[----:B------:R-:W-:Y:S01]  /*0f60*/  ISETP.GE.AND P1, PT, R0, RZ, PT ;  /* 0x000000ff0000720c */ /* 0x000fe20003f26270 */
[----:B------:R-:W-:-:S04]  /*0f70*/  IMAD R0, R22, c[0x0][0x198], RZ ;  /* 0x0000660016007a24 */ /* 0x000fc800078e02ff */
[----:B------:R-:W-:Y:S02]  /*0f80*/  IMAD R0, R23, c[0x0][0x19c], R0 ;  /* 0x0000670017007a24 */ /* 0x000fe400078e0200 */
[----:B------:R-:W-:Y:S02]  /*0f90*/  @P2 IADD3 R21, R21, 0x1, RZ ;  /* 0x0000000115152810 */ /* 0x000fe40007ffe0ff */
[----:B------:R-:W-:-:S04]  /*0fa0*/  ISETP.NE.AND P2, PT, RZ, c[0x0][0x1c8], PT ;  /* 0x00007200ff007a0c */ /* 0x000fc80003f45270 */
[----:B------:R-:W-:-:S09]  /*0fb0*/  @!P1 IMAD.MOV R21, RZ, RZ, -R21 ;  /* 0x000000ffff159224 */ /* 0x000fd200078e0a15 */
[----:B------:R-:W-:-:S04]  /*0fc0*/  @!P2 LOP3.LUT R21, RZ, c[0x0][0x1c8], RZ, 0x33, !PT ;  /* 0x00007200ff15aa12 */ /* 0x000fc800078e33ff */
[----:B------:R-:W-:Y:S02]  /*0fd0*/  SHF.R.S32.HI R20, RZ, 0x1f, R21 ;  /* 0x0000001fff147819 */ /* 0x000fe40000011415 */
        /* <DEDUP_REMOVED lines=8> */
[----:B------:R-:W-:Y:S01]  /*1060*/  IMAD R2, R20, c[0x0][0x1b0], RZ ;  /* 0x00006c0014027a24 */ /* 0x000fe200078e02ff */
[----:B------:R-:W-:Y:S01]  /*1070*/  MOV R28, R8 ;  /* 0x00000008001c7202 */ /* 0x000fe20000000f00 */
[----:B------:R-:W-:-:S04]  /*1080*/  IMAD.WIDE.U32 R12, R23, c[0x0][0x198], R10 ;  /* 0x00006600170c7a25 */ /* 0x000fc800078e000a */
[----:B------:R-:W-:Y:S02]  /*1090*/  IMAD.IADD R13, R13, 0x1, R0 ;  /* 0x000000010d0d7824 */ /* 0x000fe400078e0200 */
[C---:B------:R-:W-:Y:S02]  /*10a0*/  IMAD R2, R21.reuse, c[0x0][0x1b4], R2 ;  /* 0x00006d0015027a24 */ /* 0x040fe400078e0202 */
[----:B------:R-:W-:-:S04]  /*10b0*/  IMAD.WIDE.U32 R12, R21, c[0x0][0x1b0], R12 ;  /* 0x00006c00150c7a25 */ /* 0x000fc800078e000c */
[----:B------:R-:W-:Y:S01]  /*10c0*/  IMAD.IADD R3, R9, 0x1, R3 ;  /* 0x0000000109037824 */ /* 0x000fe200078e0203 */
[----:B------:R-:W-:Y:S01]  /*10d0*/  IADD3 R2, R13, R2, RZ ;  /* 0x000000020d027210 */ /* 0x000fe20007ffe0ff */
[----:B------:R-:W-:Y:S05]  /*10e0*/  BRA `(.L_x_2232) ;  /* 0x0000043000007947 */ /* 0x000fea0003800000 */
.L_x_2231:
[----:B------:R-:W-:-:S13]  /*10f0*/  ISETP.NE.AND P4, PT, R3, -0x1, PT ;  /* 0xffffffff0300780c */ /* 0x000fda0003f85270 */
[----:B------:R-:W-:-:S05]  /*1100*/  @P4 IADD3 R7, R4, R3, RZ ;  /* 0x0000000304074210 */ /* 0x000fca0007ffe0ff */
[----:B------:R-:W-:-:S04]  /*1110*/  @P4 IMAD.WIDE.U32 R8, R7, c[0x0][0x198], RZ ;  /* 0x0000660007084a25 */ /* 0x000fc800078e00ff */
[----:B------:R-:W-:Y:S01]  /*1120*/  @P4 IMAD R7, R7, c[0x0][0x19c], R9 ;  /* 0x0000670007074a24 */ /* 0x000fe200078e0209 */
[----:B------:R-:W-:Y:S05]  /*1130*/  @P4 BRA `(.L_x_2233) ;  /* 0x000000a000004947 */ /* 0x000fea0003800000 */
[----:B------:R-:W-:Y:S01]  /*1140*/  SHF.R.S32.HI R7, RZ, 0x1f, R4 ;  /* 0x0000001fff077819 */ /* 0x000fe20000011404 */
[----:B------:R-:W-:Y:S01]  /*1150*/  IMAD.WIDE.U32 R8, R4, c[0x0][0x198], RZ ;  /* 0x0000660004087a25 */ /* 0x000fe200078e00ff */
[----:B-----5:R-:W-:-:S03]  /*1160*/  SHF.R.S32.HI R2, RZ, 0x1f, R0 ;  /* 0x0000001fff027819 */ /* 0x020fc60000011400 */
[----:B------:R-:W-:Y:S02]  /*1170*/  IMAD R7, R7, c[0x0][0x198], RZ ;  /* 0x0000660007077a24 */ /* 0x000fe400078e02ff */
[----:B------:R-:W-:Y:S02]  /*1180*/  IMAD R2, R2, c[0x0][0x180], RZ ;  /* 0x0000600002027a24 */ /* 0x000fe400078e02ff */
[----:B------:R-:W-:Y:S02]  /*1190*/  IMAD R7, R4, c[0x0][0x19c], R7 ;  /* 0x0000670004077a24 */ /* 0x000fe400078e0207 */
[----:B------:R-:W-:-:S03]  /*11a0*/  IMAD R2, R0, c[0x0][0x184], R2 ;  /* 0x0000610000027a24 */ /* 0x000fc600078e0202 */
[----:B------:R-:W-:-:S05]  /*11b0*/  IADD3 R9, R9, R7, RZ ;  /* 0x0000000709097210 */ /* 0x000fca0007ffe0ff */
[----:B------:R-:W-:-:S05]  /*11c0*/  IMAD.WIDE.U32 R8, R0, c[0x0][0x180], R8 ;  /* 0x0000600000087a25 */ /* 0x000fca00078e0008 */
[----:B------:R-:W-:Y:S02]  /*11d0*/  IADD3 R7, R9, R2, RZ ;  /* 0x0000000209077210 */ /* 0x000fe40007ffe0ff */
.L_x_2233:
[----:B------:R-:W-:Y:S02]  /*11e0*/  IABS R10, c[0x0][0x1c8] ;  /* 0x00007200000a7a13 */ /* 0x000fe40000000000 */
[----:B------:R-:W-:Y:S02]  /*11f0*/  LEA R23, R207, 0xffffff00, 0x8 ;  /* 0xffffff00cf177811 */ /* 0x000fe400078e40ff */
[----:B------:R-:W1:Y:S01]  /*1200*/  I2F.RP R12, R10 ;  /* 0x0000000a000c7306 */ /* 0x000e620000209400 */
[----:B------:R-:W-:Y:S02]  /*1210*/  @P4 IADD3 R3, R4, R3, RZ ;  /* 0x0000000304034210 */ /* 0x000fe40007ffe0ff */
[----:B------:R-:W-:-:S03]  /*1220*/  SHF.R.S32.HI R22, RZ, 0x1f, R23 ;  /* 0x0000001fff167819 */ /* 0x000fc60000011417 */
[----:B------:R-:W-:-:S04]  /*1230*/  @P4 IMAD.WIDE.U32 R28, R3, c[0x0][0x1a0], RZ ;  /* 0x00006800031c4a25 */ /* 0x000fc800078e00ff */
[----:B------:R-:W-:Y:S01]  /*1240*/  @P4 IMAD R3, R3, c[0x0][0x1a4], R29 ;  /* 0x0000690003034a24 */ /* 0x000fe200078e021d */
        /* <DEDUP_REMOVED lines=11> */
[----:B------:R-:W-:Y:S02]  /*1300*/  IMAD R2, R10, R2, R9 ;  /* 0x000000020a027224 */ /* 0x000fe400078e0209 */
[----:B------:R-:W-:-:S03]  /*1310*/  IMAD.MOV.U32 R9, RZ, RZ, R7 ;  /* 0x000000ffff097224 */ /* 0x000fc600078e0007 */
[----:B------:R-:W-:Y:S01]  /*1320*/  ISETP.GT.U32.AND P1, PT, R10, R2, PT ;  /* 0x000000020a00720c */ /* 0x000fe20003f24070 */
[----:B------:R-:W-:-:S12]  /*1330*/  IMAD.WIDE.U32 R8, R23, c[0x0][0x198], R8 ;  /* 0x0000660017087a25 */ /* 0x000fd800078e0008 */
[----:B------:R-:W-:Y:S01]  /*1340*/  @!P1 IMAD.IADD R2, R2, 0x1, -R10 ;  /* 0x0000000102029824 */ /* 0x000fe200078e0a0a */
[----:B------:R-:W-:Y:S02]  /*1350*/  @!P1 IADD3 R21, R21, 0x1, RZ ;  /* 0x0000000115159810 */ /* 0x000fe40007ffe0ff */
[----:B------:R-:W-:Y:S02]  /*1360*/  ISETP.NE.AND P1, PT, RZ, c[0x0][0x1c8], PT ;  /* 0x00007200ff007a0c */ /* 0x000fe40003f25270 */
[----:B------:R-:W-:Y:S02]  /*1370*/  ISETP.GE.U32.AND P3, PT, R2, R10, PT ;  /* 0x0000000a0200720c */ /* 0x000fe40003f66070 */
[----:B------:R-:W-:-:S04]  /*1380*/  LOP3.LUT R2, R6, c[0x0][0x1c8], RZ, 0x3c, !PT ;  /* 0x0000720006027a12 */ /* 0x000fc800078e3cff */
[----:B------:R-:W-:Y:S01]  /*1390*/  ISETP.GE.AND P2, PT, R2, RZ, PT ;  /* 0x000000ff0200720c */ /* 0x000fe20003f46270 */
[----:B------:R-:W-:-:S04]  /*13a0*/  IMAD R2, R22, c[0x0][0x198], RZ ;  /* 0x0000660016027a24 */ /* 0x000fc800078e02ff */
[----:B------:R-:W-:Y:S02]  /*13b0*/  IMAD R2, R23, c[0x0][0x19c], R2 ;  /* 0x0000670017027a24 */ /* 0x000fe400078e0202 */
[----:B------:R-:W-:Y:S02]  /*13c0*/  @P3 IADD3 R21, R21, 0x1, RZ ;  /* 0x0000000115153810 */ /* 0x000fe40007ffe0ff */
[----:B------:R-:W-:-:S04]  /*13d0*/  IMAD.IADD R9, R9, 0x1, R2 ;  /* 0x0000000109097824 */ /* 0x000fc800078e0202 */
[----:B------:R-:W-:Y:S02]  /*13e0*/  @!P2 IADD3 R21, -R21, RZ, RZ ;  /* 0x000000ff1515a210 */ /* 0x000fe40007ffe1ff */
[----:B------:R-:W-:-:S04]  /*13f0*/  @!P1 LOP3.LUT R21, RZ, c[0x0][0x1c8], RZ, 0x33, !PT ;  /* 0x00007200ff159a12 */ /* 0x000fc800078e33ff */
[----:B------:R-:W-:Y:S01]  /*1400*/  SHF.R.S32.HI R20, RZ, 0x1f, R21 ;  /* 0x0000001fff147819 */ /* 0x000fe20000011415 */
[----:B------:R-:W-:-:S04]  /*1410*/  IMAD.WIDE.U32 R8, R21, c[0x0][0x1b0], R8 ;  /* 0x00006c0015087a25 */ /* 0x000fc800078e0008 */
[----:B------:R-:W-:Y:S01]  /*1420*/  IMAD R2, R20, c[0x0][0x1b0], RZ ;  /* 0x00006c0014027a24 */ /* 0x000fe200078e02ff */
[----:B------:R-:W-:-:S03]  /*1430*/  MOV R12, R8 ;  /* 0x00000008000c7202 */ /* 0x000fc60000000f00 */
[----:B------:R-:W-:-:S04]  /*1440*/  IMAD R2, R21, c[0x0][0x1b4], R2 ;  /* 0x00006d0015027a24 */ /* 0x000fc800078e0202 */
[----:B------:R-:W-:Y:S01]  /*1450*/  IMAD.IADD R2, R9, 0x1, R2 ;  /* 0x0000000109027824 */ /* 0x000fe200078e0202 */
        /* <DEDUP_REMOVED lines=11> */
[----:B------:R-:W-:Y:S02]  /*1510*/  MOV R28, R8 ;  /* 0x00000008001c7202 */ /* 0x000fe40000000f00 */
.L_x_2232:
[----:B------:R-:W-:Y:S01]  /*1520*/  ISETP.NE.AND P1, PT, R244, -0x1, PT ;  /* 0xfffffffff400780c */ /* 0x000fe20003f25270 */
[----:B------:R-:W-:Y:S01]  /*1530*/  IMAD.IADD R241, R197, 0x1, -R199 ;  /* 0x00000001c5f17824 */ /* 0x000fe200078e0ac7 */
[----:B------:R-:W-:Y:S01]  /*1540*/  SHF.R.S32.HI R200, RZ, 0x1f, R167 ;  /* 0x0000001fffc87819 */ /* 0x000fe200000114a7 */
[----:B------:R-:W-:Y:S01]  /*1550*/  IMAD.MOV.U32 R193, RZ, RZ, c[0x0][0x198] ;  /* 0x00006600ffc17624 */ /* 0x000fe200078e00ff */
[----:B------:R-:W-:Y:S01]  /*1560*/  IADD3 R245, R207, -0x1, RZ ;  /* 0xffffffffcff57810 */ /* 0x000fe20007ffe0ff */
[----:B------:R-:W-:Y:S01]  /*1570*/  IMAD R20, R20, c[0x0][0x1b8], RZ ;  /* 0x00006e0014147a24 */ /* 0x000fe200078e02ff */
[----:B------:R-:W-:Y:S01]  /*1580*/  LEA.HI R176, R200, R167, RZ, 0x3 ;  /* 0x000000a7c8b07211 */ /* 0x000fe200078f18ff */
[----:B------:R-:W-:Y:S02]  /*1590*/  IMAD.MOV.U32 R166, RZ, RZ, 0x20 ;  /* 0x00000020ffa67424 */ /* 0x000fe400078e00ff */
[----:B------:R-:W-:Y:S01]  /*15a0*/  IMAD R20, R21, c[0x0][0x1bc], R20 ;  /* 0x00006f0015147a24 */ /* 0x000fe200078e0214 */
[----:B------:R-:W-:Y:S01]  /*15b0*/  SHF.R.S32.HI R14, RZ, 0x3, R176 ;  /* 0x00000003ff0e7819 */ /* 0x000fe200000114b0 */
[----:B------:R-:W-:Y:S01]  /*15c0*/  IMAD.SHL.U32 R206, R167, 0x2, RZ ;  /* 0x00000002a7ce7824 */ /* 0x000fe200078e00ff */
[----:B------:R-:W-:Y:S01]  /*15d0*/  LOP3.LUT R176, R176, 0xfffffff8, RZ, 0xc0, !PT ;  /* 0xfffffff8b0b07812 */ /* 0x000fe200078ec0ff */
[----:B------:R-:W-:Y:S01]  /*15e0*/  @P1 IMAD.WIDE.U32 R10, R244, c[0x0][0x190], RZ ;  /* 0x00006400f40a1a25 */ /* 0x000fe200078e00ff */
[----:B-----5:R-:W-:-:S02]  /*15f0*/  @!P1 SHF.R.S32.HI R0, RZ, 0x1f, R5 ;  /* 0x0000001fff009819 */ /* 0x020fc40000011405 */
[C---:B------:R-:W-:Y:S01]  /*1600*/  IADD3 R17, R14.reuse, 0x20, RZ ;  /* 0x000000200e117810 */ /* 0x040fe20007ffe0ff */
[----:B------:R-:W-:Y:S01]  /*1610*/  @!P1 IMAD.WIDE.U32 R8, R5, c[0x0][0x178], RZ ;  /* 0x00005e0005089a25 */ /* 0x000fe200078e00ff */
[----:B------:R-:W-:Y:S02]  /*1620*/  IADD3 R18, R14, 0x10, RZ ;  /* 0x000000100e127810 */ /* 0x000fe40007ffe0ff */
[-C--:B------:R-:W-:Y:S01]  /*1630*/  ISETP.GE.AND P3, PT, R17, R241.reuse, PT ;  /* 0x000000f11100720c */ /* 0x080fe20003f66270 */
[----:B------:R-:W-:Y:S01]  /*1640*/  @!P1 IMAD R0, R0, c[0x0][0x178], RZ ;  /* 0x00005e0000009a24 */ /* 0x000fe200078e02ff */
[----:B------:R-:W-:Y:S01]  /*1650*/  SHF.R.S32.HI R15, RZ, 0x1f, R14 ;  /* 0x0000001fff0f7819 */ /* 0x000fe2000001140e */
[----:B------:R-:W-:Y:S01]  /*1660*/  IMAD.IADD R176, R167, 0x1, -R176 ;  /* 0x00000001a7b07824 */ /* 0x000fe200078e0ab0 */
[C---:B------:R-:W-:Y:S01]  /*1670*/  IADD3 R16, R14.reuse, 0x30, RZ ;  /* 0x000000300e107810 */ /* 0x040fe20007ffe0ff */
[----:B------:R-:W-:Y:S01]  /*1680*/  @!P1 IMAD R0, R5, c[0x0][0x17c], R0 ;  /* 0x00005f0005009a24 */ /* 0x000fe200078e0200 */
[-C--:B------:R-:W-:Y:S01]  /*1690*/  ISETP.GE.AND P2, PT, R14, R241.reuse, PT ;  /* 0x000000f10e00720c */ /* 0x080fe20003f46270 */
[----:B------:R-:W-:Y:S01]  /*16a0*/  @P1 IMAD R4, R244, c[0x0][0x194], R11 ;  /* 0x00006500f4041a24 */ /* 0x000fe200078e020b */
[----:B------:R-:W-:Y:S01]  /*16b0*/  LOP3.LUT R206, R206, 0x6, RZ, 0xc0, !PT ;  /* 0x00000006cece7812 */ /* 0x000fe200078ec0ff */
[----:B------:R-:W-:Y:S01]  /*16c0*/  @!P1 IMAD.IADD R4, R9, 0x1, R0 ;  /* 0x0000000109049824 */ /* 0x000fe200078e0200 */
[----:B------:R-:W-:Y:S01]  /*16d0*/  SHF.R.S32.HI R0, RZ, 0x1f, R6 ;  /* 0x0000001fff007819 */ /* 0x000fe20000011406 */
[----:B------:R-:W-:Y:S01]  /*16e0*/  @!P1 IMAD.MOV.U32 R10, RZ, RZ, R8 ;  /* 0x000000ffff0a9224 */ /* 0x000fe200078e0008 */
[----:B------:R-:W-:Y:S01]  /*16f0*/  ISETP.GE.AND P1, PT, R18, R241, PT ;  /* 0x000000f11200720c */ /* 0x000fe20003f26270 */
[----:B------:R-:W-:Y:S01]  /*1700*/  IMAD.SHL.U32 R7, R14, 0x40, RZ ;  /* 0x000000400e077824 */ /* 0x000fe200078e00ff */
[----:B------:R-:W-:Y:S01]  /*1710*/  LEA.HI R8, R200, R167, RZ, 0x6 ;  /* 0x000000a7c8087211 */ /* 0x000fe200078f30ff */
[----:B------:R-:W-:-:S02]  /*1720*/  IMAD.SHL.U32 R9, R176, 0x8, RZ ;  /* 0x00000008b0097824 */ /* 0x000fc400078e00ff */
[----:B------:R-:W-:Y:S01]  /*1730*/  IMAD.WIDE R34, R34, 0x40, R14 ;  /* 0x0000004022227825 */ /* 0x000fe200078e020e */
[----:B------:R-:W-:Y:S02]  /*1740*/  LOP3.LUT R7, R7, 0x1c0, RZ, 0xc0, !PT ;  /* 0x000001c007077812 */ /* 0x000fe400078ec0ff */
[C---:B------:R-:W-:Y:S01]  /*1750*/  IADD3 R10, P5, R9.reuse, R10, RZ ;  /* 0x0000000a090a7210 */ /* 0x040fe20007fbe0ff */
[----:B------:R-:W-:Y:S01]  /*1760*/  IMAD R0, R0, c[0x0][0x1a8], RZ ;  /* 0x00006a0000007a24 */ /* 0x000fe200078e02ff */
[--C-:B------:R-:W-:Y:S01]  /*1770*/  SHF.R.S32.HI R5, RZ, 0x1f, R9.reuse ;  /* 0x0000001fff057819 */ /* 0x100fe20000011409 */
[----:B------:R-:W-:Y:S01]  /*1780*/  IMAD.SHL.U32 R8, R8, 0x8, RZ ;  /* 0x0000000808087824 */ /* 0x000fe200078e00ff */
[C---:B------:R-:W-:Y:S01]  /*1790*/  IADD3 R28, P4, R9.reuse, R28, RZ ;  /* 0x0000001c091c7210 */ /* 0x040fe20007f9e0ff */
[----:B------:R-:W-:Y:S01]  /*17a0*/  IMAD R0, R6, c[0x0][0x1ac], R0 ;  /* 0x00006b0006007a24 */ /* 0x000fe200078e0200 */
[----:B------:R-:W-:Y:S01]  /*17b0*/  IADD3 R12, P6, R9, R12, RZ ;  /* 0x0000000c090c7210 */ /* 0x000fe20007fde0ff */
[----:B------:R-:W-:Y:S01]  /*17c0*/  IMAD R164, R15, c[0x0][0x198], RZ ;  /* 0x000066000fa47a24 */ /* 0x000fe200078e02ff */
[----:B------:R-:W-:Y:S01]  /*17d0*/  LOP3.LUT R9, R7, 0x38, R9, 0xf8, !PT ;  /* 0x0000003807097812 */ /* 0x000fe200078ef809 */
[C---:B------:R-:W-:Y:S01]  /*17e0*/  IMAD.X R29, R5.reuse, 0x1, R3, P4 ;  /* 0x00000001051d7824 */ /* 0x040fe200020e0603 */
[C---:B------:R-:W-:Y:S01]  /*17f0*/  IADD3.X R11, R5.reuse, R4, RZ, P5, !PT ;  /* 0x00000004050b7210 */ /* 0x040fe20002ffe4ff */
[----:B------:R-:W-:Y:S01]  /*1800*/  IMAD.X R13, R5, 0x1, R2, P6 ;  /* 0x00000001050d7824 */ /* 0x000fe200030e0602 */
[----:B------:R-:W-:Y:S01]  /*1810*/  SHF.R.U32.HI R7, RZ, 0x3, R7 ;  /* 0x00000003ff077819 */ /* 0x000fe20000011607 */
[----:B------:R-:W-:Y:S01]  /*1820*/  @!P2 IMAD R2, R35, c[0x0][0x190], RZ ;  /* 0x000064002302aa24 */ /* 0x000fe200078e02ff */
[----:B------:R-:W-:Y:S01]  /*1830*/  ISETP.GE.AND P5, PT, R16, R241, PT ;  /* 0x000000f11000720c */ /* 0x000fe20003fa6270 */
[----:B------:R-:W-:Y:S01]  /*1840*/  IMAD.WIDE.U32 R10, R6, c[0x0][0x1a8], R10 ;  /* 0x00006a00060a7a25 */ /* 0x000fe200078e000a */
[----:B------:R-:W-:-:S02]  /*1850*/  LOP3.LUT R7, R9, R7, RZ, 0x3c, !PT ;  /* 0x0000000709077212 */ /* 0x000fc400078e3cff */
[C---:B------:R-:W-:Y:S01]  /*1860*/  @!P3 IADD3 R24, P6, R34.reuse, 0x20, RZ ;  /* 0x000000202218b810 */ /* 0x040fe20007fde0ff */
[C---:B------:R-:W-:Y:S01]  /*1870*/  @!P2 IMAD R2, R34.reuse, c[0x0][0x194], R2 ;  /* 0x000065002202aa24 */ /* 0x040fe200078e0202 */
[----:B------:R-:W-:Y:S01]  /*1880*/  @!P1 IADD3 R26, P4, R34, 0x10, RZ ;  /* 0x00000010221a9810 */ /* 0x000fe20007f9e0ff */
[----:B------:R-:W-:Y:S01]  /*1890*/  @!P1 IMAD.MOV.U32 R32, RZ, RZ, R10 ;  /* 0x000000ffff209224 */ /* 0x000fe200078e000a */
[----:B------:R-:W-:Y:S01]  /*18a0*/  LOP3.LUT R246, R7, 0xfffffe00, R8, 0xf8, !PT ;  /* 0xfffffe0007f67812 */ /* 0x000fe200078ef808 */
[----:B------:R-:W-:Y:S01]  /*18b0*/  IMAD.IADD R7, R11, 0x1, R0 ;  /* 0x000000010b077824 */ /* 0x000fe200078e0200 */
[----:B------:R-:W-:Y:S01]  /*18c0*/  @!P2 MOV R6, R10 ;  /* 0x0000000a0006a202 */ /* 0x000fe20000000f00 */
[--C-:B------:R-:W-:Y:S01]  /*18d0*/  @!P3 IMAD.X R5, RZ, RZ, R35.reuse, P6 ;  /* 0x000000ffff05b224 */ /* 0x100fe200030e0623 */
[----:B------:R-:W-:Y:S01]  /*18e0*/  IADD3 R23, P6, R14, R23, RZ ;  /* 0x000000170e177210 */ /* 0x000fe20007fde0ff */
[----:B------:R-:W-:Y:S01]  /*18f0*/  @!P1 IMAD.X R3, RZ, RZ, R35, P4 ;  /* 0x000000ffff039224 */ /* 0x000fe200020e0623 */
[----:B------:R-:W-:Y:S01]  /*1900*/  @!P5 IADD3 R8, P4, R34, 0x30, RZ ;  /* 0x000000302208d810 */ /* 0x000fe20007f9e0ff */
[--C-:B------:R-:W-:Y:S01]  /*1910*/  @!P1 IMAD.MOV.U32 R33, RZ, RZ, R7.reuse ;  /* 0x000000ffff219224 */ /* 0x100fe200078e0007 */
[----:B------:R-:W-:Y:S01]  /*1920*/  SHF.L.U32 R246, R246, 0x1, RZ ;  /* 0x00000001f6f67819 */ /* 0x000fe200000006ff */
[----:B------:R-:W-:-:S02]  /*1930*/  @!P3 IMAD.MOV.U32 R11, RZ, RZ, R7 ;  /* 0x000000ffff0bb224 */ /* 0x000fc400078e0007 */
[--C-:B------:R-:W-:Y:S02]  /*1940*/  @!P5 IMAD.MOV.U32 R31, RZ, RZ, R7.reuse ;  /* 0x000000ffff1fd224 */ /* 0x100fe400078e0007 */
[----:B------:R-:W-:Y:S02]  /*1950*/  @!P3 IMAD R5, R5, c[0x0][0x190], RZ ;  /* 0x000064000505ba24 */ /* 0x000fe400078e02ff */
[----:B------:R-:W-:Y:S02]  /*1960*/  @!P1 IMAD R3, R3, c[0x0][0x190], RZ ;  /* 0x0000640003039a24 */ /* 0x000fe400078e02ff */
[----:B------:R-:W-:-:S04]  /*1970*/  @!P2 IMAD.WIDE.U32 R6, R34, c[0x0][0x190], R6 ;  /* 0x000064002206aa25 */ /* 0x000fc800078e0006 */
[----:B------:R-:W-:Y:S01]  /*1980*/  @!P3 IMAD R5, R24, c[0x0][0x194], R5 ;  /* 0x000065001805ba24 */ /* 0x000fe200078e0205 */
[----:B------:R-:W-:Y:S01]  /*1990*/  @!P2 IADD3 R2, R7, R2, RZ ;  /* 0x000000020702a210 */ /* 0x000fe20007ffe0ff */
[--C-:B------:R-:W-:Y:S02]  /*19a0*/  @!P5 IMAD.MOV.U32 R30, RZ, RZ, R10.reuse ;  /* 0x000000ffff1ed224 */ /* 0x100fe400078e000a */
[----:B------:R-:W-:Y:S02]  /*19b0*/  @!P5 IMAD.X R0, RZ, RZ, R35, P4 ;  /* 0x000000ffff00d224 */ /* 0x000fe400020e0623 */
[----:B------:R-:W-:Y:S02]  /*19c0*/  @!P1 IMAD R3, R26, c[0x0][0x194], R3 ;  /* 0x000065001a039a24 */ /* 0x000fe400078e0203 */
[----:B------:R-:W-:Y:S01]  /*19d0*/  @!P3 IMAD.WIDE.U32 R24, R24, c[0x0][0x190], R10 ;  /* 0x000064001818ba25 */ /* 0x000fe200078e000a */
[----:B------:R-:W-:-:S03]  /*19e0*/  @!P2 LEA R10, P4, R6, c[0x0][0x160], 0x1 ;  /* 0x00005800060aaa11 */ /* 0x000fc600078808ff */
[----:B------:R-:W-:Y:S01]  /*19f0*/  @!P1 IMAD.WIDE.U32 R26, R26, c[0x0][0x190], R32 ;  /* 0x000064001a1a9a25 */ /* 0x000fe200078e0020 */
[----:B------:R-:W-:Y:S02]  /*1a00*/  @!P2 LEA.HI.X R11, R6, c[0x0][0x164], R2, 0x1, P4 ;  /* 0x00005900060baa11 */ /* 0x000fe400020f0c02 */
[----:B------:R-:W-:Y:S01]  /*1a10*/  @!P3 LEA R4, P4, R24, c[0x0][0x160], 0x1 ;  /* 0x000058001804ba11 */ /* 0x000fe200078808ff */
[----:B------:R-:W-:Y:S01]  /*1a20*/  IMAD.X R22, R15, 0x1, R22, P6 ;  /* 0x000000010f167824 */ /* 0x000fe200030e0616 */
[C---:B------:R-:W-:Y:S01]  /*1a30*/  @!P1 LEA R6, P6, R26.reuse, c[0x0][0x160], 0x1 ;  /* 0x000058001a069a11 */ /* 0x040fe200078c08ff */
[----:B------:R-:W-:Y:S01]  /*1a40*/  @!P1 IMAD.IADD R3, R27, 0x1, R3 ;  /* 0x000000011b039824 */ /* 0x000fe200078e0203 */
[----:B------:R-:W-:Y:S01]  /*1a50*/  @!PT LDS RZ, [RZ] ;  /* 0x00000000fffff984 */ /* 0x000fe20000000800 */
[----:B------:R-:W-:Y:S01]  /*1a60*/  @!PT LDS RZ, [RZ] ;  /* 0x00000000fffff984 */ /* 0x000fe20000000800 */
[----:B------:R-:W-:Y:S01]  /*1a70*/  @!PT LDS RZ, [RZ] ;  /* 0x00000000fffff984 */ /* 0x000fe20000000800 */
[----:B------:R1:W-:Y:S01]  /*1a80*/  @!P2 LDGSTS.E.BYPASS.LTC128B.128 [R246], [R10.64] ;  /* 0x000000000af6afae */ /* 0x0003e2000b901d4c */
[----:B------:R-:W-:Y:S02]  /*1a90*/  IMAD.SHL.U32 R2, R245, 0x100, RZ ;  /* 0x00000100f5027824 */ /* 0x000fe400078e00ff */
[----:B------:R-:W-:Y:S01]  /*1aa0*/  @!P3 IMAD.IADD R5, R25, 0x1, R5 ;  /* 0x000000011905b824 */ /* 0x000fe200078e0205 */
[----:B------:R-:W-:Y:S01]  /*1ab0*/  @!P1 LEA.HI.X R7, R26, c[0x0][0x164], R3, 0x1, P6 ;  /* 0x000059001a079a11 */ /* 0x000fe200030f0c03 */
[----:B------:R-:W-:-:S02]  /*1ac0*/  IMAD.IADD R3, R196, 0x1, -R2 ;  /* 0x00000001c4037824 */ /* 0x000fc400078e0a02 */
[----:B------:R-:W-:Y:S01]  /*1ad0*/  @!P5 IMAD R0, R0, c[0x0][0x190], RZ ;  /* 0x000064000000da24 */ /* 0x000fe200078e02ff */
[----:B------:R-:W-:Y:S01]  /*1ae0*/  @!P3 LEA.HI.X R5, R24, c[0x0][0x164], R5, 0x1, P4 ;  /* 0x000059001805ba11 */ /* 0x000fe200020f0c05 */
[----:B------:R-:W-:Y:S01]  /*1af0*/  IMAD.WIDE.U32 R24, R14, c[0x0][0x198], R12 ;  /* 0x000066000e187a25 */ /* 0x000fe200078e000c */
[-C--:B------:R-:W-:Y:S01]  /*1b00*/  ISETP.GE.AND P4, PT, R18, R3.reuse, PT ;  /* 0x000000031200720c */ /* 0x080fe20003f86270 */
[----:B------:R2:W-:Y:S01]  /*1b10*/  @!P1 LDGSTS.E.BYPASS.LTC128B.128 [R246+0x800], [R6.64] ;  /* 0x0080000006f69fae */ /* 0x0005e2000b901d4c */
[-C--:B------:R-:W-:Y:S01]  /*1b20*/  ISETP.GE.AND P2, PT, R17, R3.reuse, PT ;  /* 0x000000031100720c */ /* 0x080fe20003f46270 */
[C---:B------:R-:W-:Y:S02]  /*1b30*/  @!P5 IMAD R0, R8.reuse, c[0x0][0x194], R0 ;  /* 0x000065000800da24 */ /* 0x040fe400078e0200 */
[----:B------:R-:W-:Y:S01]  /*1b40*/  @!P5 IMAD.WIDE.U32 R8, R8, c[0x0][0x190], R30 ;  /* 0x000064000808da25 */ /* 0x000fe200078e001e */
[----:B------:R3:W-:Y:S01]  /*1b50*/  @!P3 LDGSTS.E.BYPASS.LTC128B.128 [R246+0x1000], [R4.64] ;  /* 0x0100000004f6bfae */ /* 0x0007e2000b901d4c */
[----:B------:R-:W-:-:S02]  /*1b60*/  ISETP.GE.AND P3, PT, R14, R3, PT ;  /* 0x000000030e00720c */ /* 0x000fc40003f66270 */
[----:B------:R-:W-:Y:S01]  /*1b70*/  @!P5 IMAD.IADD R0, R9, 0x1, R0 ;  /* 0x000000010900d824 */ /* 0x000fe200078e0200 */
[----:B------:R-:W-:Y:S01]  /*1b80*/  @!P5 LEA R12, P6, R8, c[0x0][0x160], 0x1 ;  /* 0x00005800080cda11 */ /* 0x000fe200078c08ff */
[----:B------:R-:W-:Y:S02]  /*1b90*/  IMAD R164, R14, c[0x0][0x19c], R164 ;  /* 0x000067000ea47a24 */ /* 0x000fe400078e02a4 */
[----:B------:R-:W-:Y:S01]  /*1ba0*/  IMAD.MOV.U32 R165, RZ, RZ, R24 ;  /* 0x000000ffffa57224 */ /* 0x000fe200078e0018 */
[----:B------:R-:W-:Y:S01]  /*1bb0*/  @!P5 LEA.HI.X R13, R8, c[0x0][0x164], R0, 0x1, P6 ;  /* 0x00005900080dda11 */ /* 0x000fe200030f0c00 */
[----:B------:R-:W-:Y:S02]  /*1bc0*/  IMAD.IADD R164, R25, 0x1, R164 ;  /* 0x0000000119a47824 */ /* 0x000fe400078e02a4 */
[----:B------:R-:W-:Y:S01]  /*1bd0*/  IMAD.MOV.U32 R15, RZ, RZ, c[0x0][0x19c] ;  /* 0x00006700ff0f7624 */ /* 0x000fe200078e00ff */
[----:B------:R-:W-:Y:S01]  /*1be0*/  @!P4 LEA R0, P1, R193, R165, 0x4 ;  /* 0x000000a5c100c211 */ /* 0x000fe200078220ff */
[----:B------:R4:W-:Y:S01]  /*1bf0*/  @!P5 LDGSTS.E.BYPASS.LTC128B.128 [R246+0x1800], [R12.64] ;  /* 0x018000000cf6dfae */ /* 0x0009e2000b901d4c */
[----:B------:R-:W-:Y:S01]  /*1c00*/  @!P3 LEA R24, P5, R165, c[0x0][0x168], 0x1 ;  /* 0x00005a00a518ba11 */ /* 0x000fe200078a08ff */
[----:B------:R-:W-:Y:S01]  /*1c10*/  IMAD.WIDE.U32 R28, R21, c[0x0][0x1b8], R28 ;  /* 0x00006e00151c7a25 */ /* 0x000fe200078e001c */
[----:B------:R-:W-:-:S02]  /*1c20*/  @!P4 LEA R8, P6, R0, c[0x0][0x168], 0x1 ;  /* 0x00005a000008ca11 */ /* 0x000fc400078c08ff */
[----:B------:R-:W-:Y:S01]  /*1c30*/  @!P3 LEA.HI.X R25, R165, c[0x0][0x16c], R164, 0x1, P5 ;  /* 0x00005b00a519ba11 */ /* 0x000fe200028f0ca4 */
[----:B------:R-:W-:Y:S02]  /*1c40*/  IMAD.IADD R29, R29, 0x1, R20 ;  /* 0x000000011d1d7824 */ /* 0x000fe400078e0214 */
[----:B------:R-:W-:Y:S02]  /*1c50*/  IMAD R22, R22, c[0x0][0x1a0], RZ ;  /* 0x0000680016167a24 */ /* 0x000fe400078e02ff */
[C---:B--2---:R-:W-:Y:S01]  /*1c60*/  IMAD.WIDE.U32 R6, R193.reuse, 0x20, RZ ;  /* 0x00000020c1067825 */ /* 0x044fe200078e00ff */
[----:B------:R2:W-:Y:S01]  /*1c70*/  @!P3 LDGSTS.E.BYPASS.LTC128B.128 [R246+0x2000], [R24.64] ;  /* 0x0200000018f6bfae */ /* 0x0005e2000b901d4c */
[----:B---3--:R-:W-:Y:S02]  /*1c80*/  @!P4 LEA.HI.X R5, R193, R164, R15, 0x4, P1 ;  /* 0x000000a4c105c211 */ /* 0x008fe400008f240f */
[----:B------:R-:W-:Y:S01]  /*1c90*/  IMAD.SHL.U32 R4, R15, 0x20, RZ ;  /* 0x000000200f047824 */ /* 0x000fe200078e00ff */
[----:B------:R-:W-:Y:S01]  /*1ca0*/  @!P2 IADD3 R6, P1, R165, R6, RZ ;  /* 0x00000006a506a210 */ /* 0x000fe20007f3e0ff */
[C---:B------:R-:W-:Y:S01]  /*1cb0*/  IMAD R22, R23.reuse, c[0x0][0x1a4], R22 ;  /* 0x0000690017167a24 */ /* 0x040fe200078e0216 */
[----:B------:R-:W-:Y:S01]  /*1cc0*/  @!P4 LEA.HI.X R9, R0, c[0x0][0x16c], R5, 0x1, P6 ;  /* 0x00005b000009ca11 */ /* 0x000fe200030f0c05 */
[----:B------:R-:W-:Y:S01]  /*1cd0*/  IMAD.WIDE.U32 R28, R23, c[0x0][0x1a0], R28 ;  /* 0x00006800171c7a25 */ /* 0x000fe200078e001c */
[----:B------:R-:W-:-:S02]  /*1ce0*/  ISETP.GE.AND P6, PT, R16, R3, PT ;  /* 0x000000031000720c */ /* 0x000fc40003fc6270 */
[----:B------:R-:W-:Y:S01]  /*1cf0*/  @!P2 IADD3.X R4, R164, R7, R4, P1, !PT ;  /* 0x00000007a404a210 */ /* 0x000fe20000ffe404 */
[----:B------:R3:W-:Y:S01]  /*1d00*/  @!P4 LDGSTS.E.BYPASS.LTC128B.128 [R246+0x2800], [R8.64] ;  /* 0x0280000008f6cfae */ /* 0x0007e2000b901d4c */
[----:B-1----:R-:W-:Y:S01]  /*1d10*/  @!P2 LEA R10, P1, R6, c[0x0][0x168], 0x1 ;  /* 0x00005a00060aaa11 */ /* 0x002fe200078208ff */
[----:B------:R-:W-:Y:S01]  /*1d20*/  IMAD.IADD R22, R29, 0x1, R22 ;  /* 0x000000011d167824 */ /* 0x000fe200078e0216 */
[C---:B----4-:R-:W-:Y:S02]  /*1d30*/  IADD3 R12, R14.reuse, 0x50, RZ ;  /* 0x000000500e0c7810 */ /* 0x050fe40007ffe0ff */
[----:B------:R-:W-:Y:S02]  /*1d40*/  IADD3 R13, R14, 0x40, RZ ;  /* 0x000000400e0d7810 */ /* 0x000fe40007ffe0ff */
[----:B------:R-:W-:-:S03]  /*1d50*/  @!P2 LEA.HI.X R11, R6, c[0x0][0x16c], R4, 0x1, P1 ;  /* 0x00005b00060baa11 */ /* 0x000fc600008f0c04 */
[----:B------:R-:W-:Y:S01]  /*1d60*/  @!P6 MOV R5, R164 ;  /* 0x000000a40005e202 */ /* 0x000fe20000000f00 */
[----:B------:R-:W-:Y:S01]  /*1d70*/  @!P6 IMAD.MOV.U32 R4, RZ, RZ, R165 ;  /* 0x000000ffff04e224 */ /* 0x000fe200078e00a5 */
[-C--:B------:R-:W-:Y:S01]  /*1d80*/  ISETP.GE.AND P3, PT, R12, R3.reuse, PT ;  /* 0x000000030c00720c */ /* 0x080fe20003f66270 */
[----:B------:R-:W-:Y:S01]  /*1d90*/  @!P6 IMAD R0, R15, 0x30, RZ ;  /* 0x000000300f00e824 */ /* 0x000fe200078e02ff */
[----:B------:R-:W-:Y:S01]  /*1da0*/  ISETP.GE.AND P5, PT, R13, R3, PT ;  /* 0x000000030d00720c */ /* 0x000fe20003fa6270 */
[----:B------:R-:W-:Y:S01]  /*1db0*/  @!P6 IMAD.WIDE.U32 R4, R193, 0x30, R4 ;  /* 0x00000030c104e825 */ /* 0x000fe200078e0004 */
[----:B------:R1:W-:Y:S03]  /*1dc0*/  @!P2 LDGSTS.E.BYPASS.LTC128B.128 [R246+0x3000], [R10.64] ;  /* 0x030000000af6afae */ /* 0x0003e6000b901d4c */
[----:B------:R-:W-:Y:S01]  /*1dd0*/  @!P6 IMAD.IADD R0, R5, 0x1, R0 ;  /* 0x000000010500e824 */ /* 0x000fe200078e0200 */
[----:B--2---:R-:W-:-:S04]  /*1de0*/  @!P6 LEA R24, P1, R4, c[0x0][0x168], 0x1 ;  /* 0x00005a000418ea11 */ /* 0x004fc800078208ff */
[----:B------:R-:W-:Y:S01]  /*1df0*/  @!P6 LEA.HI.X R25, R4, c[0x0][0x16c], R0, 0x1, P1 ;  /* 0x00005b000419ea11 */ /* 0x000fe200008f0c00 */
[----:B------:R-:W-:Y:S02]  /*1e00*/  @!P3 IMAD.MOV.U32 R6, RZ, RZ, R165 ;  /* 0x000000ffff06b224 */ /* 0x000fe400078e00a5 */
[----:B------:R-:W-:Y:S01]  /*1e10*/  @!P3 IMAD.MOV.U32 R7, RZ, RZ, R164 ;  /* 0x000000ffff07b224 */ /* 0x000fe200078e00a4 */
[----:B------:R-:W-:Y:S01]  /*1e20*/  @!P5 LEA R4, P1, R193, R165, 0x6 ;  /* 0x000000a5c104d211 */ /* 0x000fe200078230ff */
[----:B------:R-:W-:Y:S01]  /*1e30*/  @!P3 IMAD R5, R15, 0x50, RZ ;  /* 0x000000500f05b824 */ /* 0x000fe200078e02ff */
[----:B------:R2:W-:Y:S01]  /*1e40*/  @!P6 LDGSTS.E.BYPASS.LTC128B.128 [R246+0x3800], [R24.64] ;  /* 0x0380000018f6efae */ /* 0x0005e2000b901d4c */
[C---:B---3--:R-:W-:Y:S01]  /*1e50*/  @!P3 IMAD.WIDE.U32 R8, R193.reuse, 0x50, R6 ;  /* 0x00000050c108b825 */ /* 0x048fe200078e0006 */
[----:B------:R-:W-:Y:S02]  /*1e60*/  @!P5 LEA.HI.X R0, R193, R164, R15, 0x6, P1 ;  /* 0x000000a4c100d211 */ /* 0x000fe400008f340f */
[----:B------:R-:W-:Y:S01]  /*1e70*/  @!P5 LEA R6, P2, R4, c[0x0][0x168], 0x1 ;  /* 0x00005a000406da11 */ /* 0x000fe200078408ff */
[----:B------:R-:W-:Y:S01]  /*1e80*/  @!P3 IMAD.IADD R5, R9, 0x1, R5 ;  /* 0x000000010905b824 */ /* 0x000fe200078e0205 */
[----:B------:R-:W-:-:S02]  /*1e90*/  @!P3 LEA R26, P1, R8, c[0x0][0x168], 0x1 ;  /* 0x00005a00081aba11 */ /* 0x000fc400078208ff */
[----:B------:R-:W-:Y:S02]  /*1ea0*/  @!P5 LEA.HI.X R7, R4, c[0x0][0x16c], R0, 0x1, P2 ;  /* 0x00005b000407da11 */ /* 0x000fe400010f0c00 */
[----:B------:R-:W-:Y:S02]  /*1eb0*/  @!P3 LEA.HI.X R27, R8, c[0x0][0x16c], R5, 0x1, P1 ;  /* 0x00005b00081bba11 */ /* 0x000fe400008f0c05 */
[C---:B------:R-:W-:Y:S01]  /*1ec0*/  IADD3 R9, R14.reuse, 0x80, RZ ;  /* 0x000000800e097810 */ /* 0x040fe20007ffe0ff */
[----:B------:R3:W-:Y:S01]  /*1ed0*/  @!P5 LDGSTS.E.BYPASS.LTC128B.128 [R246+0x4000], [R6.64] ;  /* 0x0400000006f6dfae */ /* 0x0007e2000b901d4c */
[C---:B-1----:R-:W-:Y:S02]  /*1ee0*/  IADD3 R11, R14.reuse, 0x60, RZ ;  /* 0x000000600e0b7810 */ /* 0x042fe40007ffe0ff */
[----:B------:R-:W-:Y:S01]  /*1ef0*/  IADD3 R10, R14, 0x70, RZ ;  /* 0x000000700e0a7810 */ /* 0x000fe20007ffe0ff */
[----:B------:R1:W-:Y:S01]  /*1f00*/  @!P3 LDGSTS.E.BYPASS.LTC128B.128 [R246+0x4800], [R26.64] ;  /* 0x048000001af6bfae */ /* 0x0003e2000b901d4c */
[----:B------:R-:W-:-:S02]  /*1f10*/  ISETP.GE.AND P4, PT, R11, R3, PT ;  /* 0x000000030b00720c */ /* 0x000fc40003f86270 */
[-C--:B------:R-:W-:Y:S02]  /*1f20*/  ISETP.GE.AND P2, PT, R10, R3.reuse, PT ;  /* 0x000000030a00720c */ /* 0x080fe40003f46270 */
[----:B------:R-:W-:Y:S02]  /*1f30*/  IADD3 R8, R14, 0x90, RZ ;  /* 0x000000900e087810 */ /* 0x000fe40007ffe0ff */
[-C--:B------:R-:W-:Y:S02]  /*1f40*/  ISETP.GE.AND P6, PT, R9, R3.reuse, PT ;  /* 0x000000030900720c */ /* 0x080fe40003fc6270 */
[----:B------:R-:W-:-:S05]  /*1f50*/  ISETP.GE.AND P5, PT, R8, R3, PT ;  /* 0x000000030800720c */ /* 0x000fca0003fa6270 */
[C---:B------:R-:W-:Y:S02]  /*1f60*/  @!P4 IMAD R4, R15.reuse, 0x60, RZ ;  /* 0x000000600f04c824 */ /* 0x040fe400078e02ff */
[----:B------:R-:W-:Y:S01]  /*1f70*/  @!P2 IMAD R0, R15, 0x70, RZ ;  /* 0x000000700f00a824 */ /* 0x000fe200078e02ff */
[----:B---3--:R-:W-:Y:S01]  /*1f80*/  @!P4 MOV R7, R164 ;  /* 0x000000a40007c202 */ /* 0x008fe20000000f00 */
[----:B------:R-:W-:-:S04]  /*1f90*/  @!P4 IMAD.MOV.U32 R6, RZ, RZ, R165 ;  /* 0x000000ffff06c224 */ /* 0x000fc800078e00a5 */
[----:B--2---:R-:W-:-:S04]  /*1fa0*/  @!P4 IMAD.WIDE.U32 R24, R193, 0x60, R6 ;  /* 0x00000060c118c825 */ /* 0x004fc800078e0006 */
[----:B------:R-:W-:Y:S01]  /*1fb0*/  @!P2 IMAD.MOV.U32 R6, RZ, RZ, R165 ;  /* 0x000000ffff06a224 */ /* 0x000fe200078e00a5 */
[----:B------:R-:W-:Y:S01]  /*1fc0*/  @!P4 LEA R30, P1, R24, c[0x0][0x168], 0x1 ;  /* 0x00005a00181eca11 */ /* 0x000fe200078208ff */
[----:B------:R-:W-:Y:S02]  /*1fd0*/  @!P2 IMAD.MOV.U32 R7, RZ, RZ, R164 ;  /* 0x000000ffff07a224 */ /* 0x000fe400078e00a4 */
[----:B------:R-:W-:Y:S01]  /*1fe0*/  @!P4 IMAD.IADD R4, R25, 0x1, R4 ;  /* 0x000000011904c824 */ /* 0x000fe200078e0204 */
[----:B------:R-:W-:Y:S01]  /*1ff0*/  @!P5 MOV R25, R164 ;  /* 0x000000a40019d202 */ /* 0x000fe20000000f00 */
[----:B------:R-:W-:-:S03]  /*2000*/  @!P2 IMAD.WIDE.U32 R6, R193, 0x70, R6 ;  /* 0x00000070c106a825 */ /* 0x000fc600078e0006 */
[----:B------:R-:W-:Y:S01]  /*2010*/  @!P4 LEA.HI.X R31, R24, c[0x0][0x16c], R4, 0x1, P1 ;  /* 0x00005b00181fca11 */ /* 0x000fe200008f0c04 */
[----:B------:R-:W-:Y:S01]  /*2020*/  @!P2 IMAD.IADD R0, R7, 0x1, R0 ;  /* 0x000000010700a824 */ /* 0x000fe200078e0200 */
[----:B-1----:R-:W-:Y:S01]  /*2030*/  @!P2 LEA R26, P3, R6, c[0x0][0x168], 0x1 ;  /* 0x00005a00061aaa11 */ /* 0x002fe200078608ff */
[----:B------:R-:W-:Y:S01]  /*2040*/  @!P5 IMAD.MOV.U32 R24, RZ, RZ, R165 ;  /* 0x000000ffff18d224 */ /* 0x000fe200078e00a5 */
[----:B------:R-:W-:Y:S01]  /*2050*/  IADD3 R7, R14, 0xa0, RZ ;  /* 0x000000a00e077810 */ /* 0x000fe20007ffe0ff */
[----:B------:R1:W-:Y:S01]  /*2060*/  @!P4 LDGSTS.E.BYPASS.LTC128B.128 [R246+0x5000], [R30.64] ;  /* 0x050000001ef6cfae */ /* 0x0003e2000b901d4c */
[C---:B------:R-:W-:Y:S01]  /*2070*/  @!P6 LEA R5, P1, R193.reuse, R165, 0x7 ;  /* 0x000000a5c105e211 */ /* 0x040fe200078238ff */
[----:B------:R-:W-:Y:S01]  /*2080*/  @!P5 IMAD.WIDE.U32 R24, R193, 0x90, R24 ;  /* 0x00000090c118d825 */ /* 0x000fe200078e0018 */
[----:B------:R-:W-:Y:S02]  /*2090*/  @!P2 LEA.HI.X R27, R6, c[0x0][0x16c], R0, 0x1, P3 ;  /* 0x00005b00061baa11 */ /* 0x000fe400018f0c00 */
[----:B------:R-:W-:Y:S01]  /*20a0*/  IADD3 R6, R14, 0xb0, RZ ;  /* 0x000000b00e067810 */ /* 0x000fe20007ffe0ff */
[----:B------:R-:W-:Y:S01]  /*20b0*/  @!P5 IMAD R0, R15, 0x90, RZ ;  /* 0x000000900f00d824 */ /* 0x000fe200078e02ff */
[----:B------:R-:W-:Y:S01]  /*20c0*/  ISETP.GE.AND P3, PT, R7, R3, PT ;  /* 0x000000030700720c */ /* 0x000fe20003f66270 */
[----:B------:R2:W-:Y:S01]  /*20d0*/  @!P2 LDGSTS.E.BYPASS.LTC128B.128 [R246+0x5800], [R26.64] ;  /* 0x058000001af6afae */ /* 0x0005e2000b901d4c */
[----:B------:R-:W-:Y:S01]  /*20e0*/  @!P6 LEA.HI.X R4, R193, R164, R15, 0x7, P1 ;  /* 0x000000a4c104e211 */ /* 0x000fe200008f3c0f */
[----:B------:R-:W-:Y:S01]  /*20f0*/  @!P5 IMAD.IADD R0, R25, 0x1, R0 ;  /* 0x000000011900d824 */ /* 0x000fe200078e0200 */
[----:B------:R-:W-:-:S02]  /*2100*/  @!P6 LEA R34, P1, R5, c[0x0][0x168], 0x1 ;  /* 0x00005a000522ea11 */ /* 0x000fc400078208ff */
[----:B------:R-:W-:Y:S02]  /*2110*/  ISETP.GE.AND P4, PT, R6, R3, PT ;  /* 0x000000030600720c */ /* 0x000fe40003f86270 */
[----:B------:R-:W-:Y:S02]  /*2120*/  @!P6 LEA.HI.X R35, R5, c[0x0][0x16c], R4, 0x1, P1 ;  /* 0x00005b000523ea11 */ /* 0x000fe400008f0c04 */
[----:B------:R-:W-:-:S03]  /*2130*/  IADD3 R5, R14, 0xc0, RZ ;  /* 0x000000c00e057810 */ /* 0x000fc60007ffe0ff */
[----:B------:R-:W-:Y:S01]  /*2140*/  @!P3 IMAD.MOV.U32 R25, RZ, RZ, R164 ;  /* 0x000000ffff19b224 */ /* 0x000fe200078e00a4 */
[----:B------:R-:W-:Y:S01]  /*2150*/  ISETP.GE.AND P2, PT, R5, R3, PT ;  /* 0x000000030500720c */ /* 0x000fe20003f46270 */
[----:B------:R-:W-:Y:S01]  /*2160*/  @!P3 IMAD R4, R15, 0xa0, RZ ;  /* 0x000000a00f04b824 */ /* 0x000fe200078e02ff */
[----:B------:R3:W-:Y:S01]  /*2170*/  @!P6 LDGSTS.E.BYPASS.LTC128B.128 [R246+0x6000], [R34.64] ;  /* 0x0600000022f6efae */ /* 0x0007e2000b901d4c */
[----:B-1----:R-:W-:-:S04]  /*2180*/  @!P5 LEA R30, P1, R24, c[0x0][0x168], 0x1 ;  /* 0x00005a00181eda11 */ /* 0x002fc800078208ff */
[----:B------:R-:W-:Y:S01]  /*2190*/  @!P5 LEA.HI.X R31, R24, c[0x0][0x16c], R0, 0x1, P1 ;  /* 0x00005b00181fda11 */ /* 0x000fe200008f0c00 */
[----:B------:R-:W-:Y:S02]  /*21a0*/  @!P3 IMAD.MOV.U32 R24, RZ, RZ, R165 ;  /* 0x000000ffff18b224 */ /* 0x000fe400078e00a5 */
[----:B------:R-:W-:Y:S02]  /*21b0*/  @!P4 IMAD R0, R15, 0xb0, RZ ;  /* 0x000000b00f00c824 */ /* 0x000fe400078e02ff */
[----:B------:R-:W-:Y:S01]  /*21c0*/  @!P3 IMAD.WIDE.U32 R24, R193, 0xa0, R24 ;  /* 0x000000a0c118b825 */ /* 0x000fe200078e0018 */
[----:B------:R1:W-:Y:S03]  /*21d0*/  @!P5 LDGSTS.E.BYPASS.LTC128B.128 [R246+0x6800], [R30.64] ;  /* 0x068000001ef6dfae */ /* 0x0003e6000b901d4c */
[----:B--2---:R-:W-:Y:S01]  /*21e0*/  @!P4 IMAD.MOV.U32 R26, RZ, RZ, R165 ;  /* 0x000000ffff1ac224 */ /* 0x004fe200078e00a5 */
[----:B------:R-:W-:Y:S01]  /*21f0*/  @!P3 IADD3 R4, R25, R4, RZ ;  /* 0x000000041904b210 */ /* 0x000fe20007ffe0ff */
[----:B------:R-:W-:-:S02]  /*2200*/  @!P4 IMAD.MOV.U32 R27, RZ, RZ, R164 ;  /* 0x000000ffff1bc224 */ /* 0x000fc400078e00a4 */
[----:B------:R-:W-:Y:S02]  /*2210*/  @!P2 IMAD R19, R15, 0xc0, RZ ;  /* 0x000000c00f13a824 */ /* 0x000fe400078e02ff */
[----:B------:R-:W-:Y:S01]  /*2220*/  @!P4 IMAD.WIDE.U32 R32, R193, 0xb0, R26 ;  /* 0x000000b0c120c825 */ /* 0x000fe200078e001a */
[----:B------:R-:W-:-:S03]  /*2230*/  @!P3 LEA R26, P1, R24, c[0x0][0x168], 0x1 ;  /* 0x00005a00181aba11 */ /* 0x000fc600078208ff */
[----:B------:R-:W-:Y:S01]  /*2240*/  @!P4 IMAD.IADD R0, R33, 0x1, R0 ;  /* 0x000000012100c824 */ /* 0x000fe200078e0200 */
[----:B------:R-:W-:Y:S01]  /*2250*/  @!P3 LEA.HI.X R27, R24, c[0x0][0x16c], R4, 0x1, P1 ;  /* 0x00005b00181bba11 */ /* 0x000fe200008f0c04 */
[----:B------:R-:W-:Y:S01]  /*2260*/  @!P2 IMAD.MOV.U32 R33, RZ, RZ, R164 ;  /* 0x000000ffff21a224 */ /* 0x000fe200078e00a4 */
[----:B------:R-:W-:Y:S02]  /*2270*/  @!P4 LEA R24, P1, R32, c[0x0][0x168], 0x1 ;  /* 0x00005a002018ca11 */ /* 0x000fe400078208ff */
[----:B------:R-:W-:Y:S01]  /*2280*/  IADD3 R4, R14, 0xe0, RZ ;  /* 0x000000e00e047810 */ /* 0x000fe20007ffe0ff */
[----:B------:R2:W-:Y:S01]  /*2290*/  @!P3 LDGSTS.E.BYPASS.LTC128B.128 [R246+0x7000], [R26.64] ;  /* 0x070000001af6bfae */ /* 0x0005e2000b901d4c */
[----:B------:R-:W-:Y:S01]  /*22a0*/  @!P4 LEA.HI.X R25, R32, c[0x0][0x16c], R0, 0x1, P1 ;  /* 0x00005b002019ca11 */ /* 0x000fe200008f0c00 */
[----:B------:R-:W-:Y:S01]  /*22b0*/  @!P2 IMAD.MOV.U32 R32, RZ, RZ, R165 ;  /* 0x000000ffff20a224 */ /* 0x000fe200078e00a5 */
[----:B------:R-:W-:Y:S02]  /*22c0*/  IADD3 R0, R14, 0xd0, RZ ;  /* 0x000000d00e007810 */ /* 0x000fe40007ffe0ff */
[-C--:B------:R-:W-:Y:S01]  /*22d0*/  ISETP.GE.AND P3, PT, R18, R3.reuse, PT ;  /* 0x000000031200720c */ /* 0x080fe20003f66270 */
[----:B------:R-:W-:Y:S01]  /*22e0*/  @!P2 IMAD.WIDE.U32 R32, R193, 0xc0, R32 ;  /* 0x000000c0c120a825 */ /* 0x000fe200078e0020 */
[-C--:B------:R-:W-:Y:S01]  /*22f0*/  ISETP.GE.AND P6, PT, R0, R3.reuse, PT ;  /* 0x000000030000720c */ /* 0x080fe20003fc6270 */
[----:B------:R4:W-:Y:S01]  /*2300*/  @!P4 LDGSTS.E.BYPASS.LTC128B.128 [R246+0x7800], [R24.64] ;  /* 0x0780000018f6cfae */ /* 0x0009e2000b901d4c */
[----:B------:R-:W-:Y:S01]  /*2310*/  ISETP.GE.AND P5, PT, R4, R3, PT ;  /* 0x000000030400720c */ /* 0x000fe20003fa6270 */
[----:B------:R-:W-:Y:S01]  /*2320*/  @!P2 IMAD.IADD R19, R33, 0x1, R19 ;  /* 0x000000012113a824 */ /* 0x000fe200078e0213 */
[----:B------:R-:W-:-:S02]  /*2330*/  IADD3 R18, R14, 0xf0, RZ ;  /* 0x000000f00e127810 */ /* 0x000fc40007ffe0ff */
[----:B-1----:R-:W-:Y:S02]  /*2340*/  @!P2 LEA R30, P1, R32, c[0x0][0x168], 0x1 ;  /* 0x00005a00201eaa11 */ /* 0x002fe400078208ff */
[-C--:B------:R-:W-:Y:S02]  /*2350*/  ISETP.GE.AND P4, PT, R18, R3.reuse, PT ;  /* 0x000000031200720c */ /* 0x080fe40003f86270 */
[----:B------:R-:W-:Y:S02]  /*2360*/  @!P2 LEA.HI.X R31, R32, c[0x0][0x16c], R19, 0x1, P1 ;  /* 0x00005b00201faa11 */ /* 0x000fe400008f0c13 */
[----:B------:R-:W-:Y:S01]  /*2370*/  ISETP.GE.AND P1, PT, R17, R3, PT ;  /* 0x000000031100720c */ /* 0x000fe20003f26270 */
[C---:B------:R-:W-:Y:S02]  /*2380*/  @!P6 IMAD R17, R15.reuse, 0xd0, RZ ;  /* 0x000000d00f11e824 */ /* 0x040fe400078e02ff */
[----:B------:R1:W-:Y:S01]  /*2390*/  @!P2 LDGSTS.E.BYPASS.LTC128B.128 [R246+0x8000], [R30.64] ;  /* 0x080000001ef6afae */ /* 0x0003e2000b901d4c */
[----:B------:R-:W-:-:S02]  /*23a0*/  @!P5 IMAD R19, R15, 0xe0, RZ ;  /* 0x000000e00f13d824 */ /* 0x000fc400078e02ff */
[----:B--2---:R-:W-:-:S03]  /*23b0*/  @!P5 IMAD.MOV.U32 R26, RZ, RZ, R165 ;  /* 0x000000ffff1ad224 */ /* 0x004fc600078e00a5 */
[-C--:B------:R-:W-:Y:S01]  /*23c0*/  @!P4 MOV R33, R164.reuse ;  /* 0x000000a40021c202 */ /* 0x080fe20000000f00 */
[----:B------:R-:W-:Y:S02]  /*23d0*/  @!P5 IMAD.MOV.U32 R27, RZ, RZ, R164 ;  /* 0x000000ffff1bd224 */ /* 0x000fe400078e00a4 */
[----:B------:R-:W-:Y:S02]  /*23e0*/  @!P4 IMAD.MOV.U32 R32, RZ, RZ, R165 ;  /* 0x000000ffff20c224 */ /* 0x000fe400078e00a5 */
[----:B------:R-:W-:Y:S01]  /*23f0*/  @!P5 IMAD.WIDE.U32 R26, R193, 0xe0, R26 ;  /* 0x000000e0c11ad825 */ /* 0x000fe200078e001a */
[----:B----4-:R-:W-:-:S03]  /*2400*/  @!P6 MOV R25, R164 ;  /* 0x000000a40019e202 */ /* 0x010fc60000000f00 */
[----:B------:R-:W-:Y:S02]  /*2410*/  @!P6 IMAD.MOV.U32 R24, RZ, RZ, R165 ;  /* 0x000000ffff18e224 */ /* 0x000fe400078e00a5 */
[----:B------:R-:W-:Y:S02]  /*2420*/  @!P5 IMAD.IADD R19, R27, 0x1, R19 ;  /* 0x000000011b13d824 */ /* 0x000fe400078e0213 */
[----:B------:R-:W-:-:S04]  /*2430*/  @!P6 IMAD.WIDE.U32 R24, R193, 0xd0, R24 ;  /* 0x000000d0c118e825 */ /* 0x000fc800078e0018 */
[----:B------:R-:W-:Y:S02]  /*2440*/  @!P6 IMAD.IADD R17, R25, 0x1, R17 ;  /* 0x000000011911e824 */ /* 0x000fe400078e0211 */
[----:B------:R-:W-:Y:S01]  /*2450*/  @!P4 IMAD R15, R15, 0xf0, RZ ;  /* 0x000000f00f0fc824 */ /* 0x000fe200078e02ff */
[----:B-1----:R-:W-:Y:S01]  /*2460*/  @!P6 LEA R30, P2, R24, c[0x0][0x168], 0x1 ;  /* 0x00005a00181eea11 */ /* 0x002fe200078408ff */
[----:B------:R-:W-:-:S03]  /*2470*/  @!P4 IMAD.WIDE.U32 R32, R193, 0xf0, R32 ;  /* 0x000000f0c120c825 */ /* 0x000fc600078e0020 */
[----:B------:R-:W-:Y:S01]  /*2480*/  @!P6 LEA.HI.X R31, R24, c[0x0][0x16c], R17, 0x1, P2 ;  /* 0x00005b00181fea11 */ /* 0x000fe200010f0c11 */
[----:B------:R-:W-:Y:S01]  /*2490*/  @!P4 IMAD.IADD R15, R33, 0x1, R15 ;  /* 0x00000001210fc824 */ /* 0x000fe200078e020f */
[----:B------:R-:W-:-:S03]  /*24a0*/  @!P5 LEA R24, P2, R26, c[0x0][0x168], 0x1 ;  /* 0x00005a001a18da11 */ /* 0x000fc600078408ff */
[----:B------:R1:W-:Y:S01]  /*24b0*/  @!P6 LDGSTS.E.BYPASS.LTC128B.128 [R246+0x8800], [R30.64] ;  /* 0x088000001ef6efae */ /* 0x0003e2000b901d4c */
[----:B------:R-:W-:Y:S02]  /*24c0*/  @!P5 LEA.HI.X R25, R26, c[0x0][0x16c], R19, 0x1, P2 ;  /* 0x00005b001a19da11 */ /* 0x000fe400010f0c13 */
[----:B------:R-:W-:Y:S02]  /*24d0*/  @!P4 LEA R20, P2, R32, c[0x0][0x168], 0x1 ;  /* 0x00005a002014ca11 */ /* 0x000fe400078408ff */
[-C--:B------:R-:W-:Y:S01]  /*24e0*/  ISETP.GE.AND P6, PT, R16, R3.reuse, PT ;  /* 0x000000031000720c */ /* 0x080fe20003fc6270 */
[----:B------:R2:W-:Y:S01]  /*24f0*/  @!P5 LDGSTS.E.BYPASS.LTC128B.128 [R246+0x9000], [R24.64] ;  /* 0x0900000018f6dfae */ /* 0x0005e2000b901d4c */
[----:B------:R-:W-:Y:S01]  /*2500*/  @!P4 LEA.HI.X R21, R32, c[0x0][0x16c], R15, 0x1, P2 ;  /* 0x00005b002015ca11 */ /* 0x000fe200010f0c0f */
[----:B------:R-:W-:Y:S01]  /*2510*/  IMAD R16, R166, c[0x0][0x1a4], RZ ;  /* 0x00006900a6107a24 */ /* 0x000fe200078e02ff */
[----:B------:R-:W-:Y:S02]  /*2520*/  LEA R243, P2, R28, c[0x0][0x170], 0x1 ;  /* 0x00005c001cf37a11 */ /* 0x000fe400078408ff */
[-C--:B------:R-:W-:Y:S01]  /*2530*/  ISETP.GE.AND P5, PT, R13, R3.reuse, PT ;  /* 0x000000030d00720c */ /* 0x080fe20003fa6270 */
[----:B------:R4:W-:Y:S01]  /*2540*/  @!P4 LDGSTS.E.BYPASS.LTC128B.128 [R246+0x9800], [R20.64] ;  /* 0x0980000014f6cfae */ /* 0x0009e2000b901d4c */
[C---:B------:R-:W-:Y:S01]  /*2550*/  ISETP.GE.AND P4, PT, R14.reuse, R3, PT ;  /* 0x000000030e00720c */ /* 0x040fe20003f86270 */
[----:B------:R-:W-:Y:S01]  /*2560*/  IMAD.SHL.U32 R14, R14, 0x8, RZ ;  /* 0x000000080e0e7824 */ /* 0x000fe200078e00ff */
[----:B------:R-:W-:Y:S01]  /*2570*/  LEA.HI.X R242, R28, c[0x0][0x174], R22, 0x1, P2 ;  /* 0x00005d001cf27a11 */ /* 0x000fe200010f0c16 */
[----:B------:R-:W0:Y:S02]  /*2580*/  LDGDEPBAR ;  /* 0x00000000000079af */ /* 0x000e240000000000 */
[----:B------:R-:W-:Y:S01]  /*2590*/  @!P6 IMAD.MOV.U32 R15, RZ, RZ, c[0x0][0x1a0] ;  /* 0x00006800ff0fe624 */ /* 0x000fe200078e00ff */
[----:B------:R-:W-:Y:S01]  /*25a0*/  @!P6 MOV R13, c[0x0][0x1a4] ;  /* 0x00006900000dea02 */ /* 0x000fe20000000f00 */
[----:B------:R-:W-:-:S02]  /*25b0*/  @!P6 IMAD.MOV.U32 R22, RZ, RZ, R243 ;  /* 0x000000ffff16e224 */ /* 0x000fc400078e00f3 */
[----:B------:R-:W-:Y:S02]  /*25c0*/  @!P6 IMAD.MOV.U32 R23, RZ, RZ, R242 ;  /* 0x000000ffff17e224 */ /* 0x000fe400078e00f2 */
[----:B------:R-:W-:Y:S02]  /*25d0*/  @!P6 IMAD R13, R13, 0x60, RZ ;  /* 0x000000600d0de824 */ /* 0x000fe400078e02ff */
[----:B------:R-:W-:Y:S01]  /*25e0*/  @!P6 IMAD.WIDE.U32 R22, R15, 0x60, R22 ;  /* 0x000000600f16e825 */ /* 0x000fe200078e0016 */
[----:B------:R-:W-:-:S03]  /*25f0*/  @!P4 MOV R27, R242 ;  /* 0x000000f2001bc202 */ /* 0x000fc60000000f00 */
[----:B------:R-:W-:Y:S02]  /*2600*/  @!P4 IMAD.MOV.U32 R26, RZ, RZ, R243 ;  /* 0x000000ffff1ac224 */ /* 0x000fe400078e00f3 */
[----:B------:R-:W-:Y:S02]  /*2610*/  @!P1 IMAD.MOV.U32 R15, RZ, RZ, c[0x0][0x1a4] ;  /* 0x00006900ff0f9624 */ /* 0x000fe400078e00ff */
[----:B------:R-:W-:Y:S02]  /*2620*/  @!P6 IMAD.IADD R23, R23, 0x1, R13 ;  /* 0x000000011717e824 */ /* 0x000fe400078e020d */
[----:B----4-:R-:W-:Y:S01]  /*2630*/  IMAD.WIDE.U32 R20, R166, c[0x0][0x1a0], RZ ;  /* 0x00006800a6147a25 */ /* 0x010fe200078e00ff */
[----:B------:R-:W-:-:S04]  /*2640*/  DEPBAR.LE SB0, 0x0 ;  /* 0x000080000000791a */ /* 0x000fc80000000000 */
[----:B------:R-:W-:Y:S01]  /*2650*/  BAR.SYNC.DEFER_BLOCKING 0x0 ;  /* 0x0000000000007b1d */ /* 0x000fe20000010000 */
[----:B------:R-:W-:-:S04]  /*2660*/  @!P3 IADD3 R20, P2, R243, R20, RZ ;  /* 0x00000014f314b210 */ /* 0x000fc80007f5e0ff */
[----:B------:R-:W-:Y:S01]  /*2670*/  @!P3 IADD3.X R21, R242, R21, R16, P2, !PT ;  /* 0x00000015f215b210 */ /* 0x000fe200017fe410 */
[----:B------:R-:W-:-:S05]  /*2680*/  @!P1 IMAD.MOV.U32 R16, RZ, RZ, c[0x0][0x1a0] ;  /* 0x00006800ff109624 */ /* 0x000fca00078e00ff */
[----:B--2---:R-:W-:-:S04]  /*2690*/  @!P1 LEA R24, P2, R16, R243, 0x6 ;  /* 0x000000f310189211 */ /* 0x004fc800078430ff */
[----:B------:R-:W-:Y:S02]  /*26a0*/  @!P1 LEA.HI.X R25, R16, R242, R15, 0x6, P2 ;  /* 0x000000f210199211 */ /* 0x000fe400010f340f */
[-C--:B------:R-:W-:Y:S01]  /*26b0*/  ISETP.GE.AND P2, PT, R10, R3.reuse, PT ;  /* 0x000000030a00720c */ /* 0x080fe20003f46270 */
[----:B------:R-:W-:Y:S01]  /*26c0*/  @!P5 IMAD.MOV.U32 R10, RZ, RZ, c[0x0][0x1a0] ;  /* 0x00006800ff0ad624 */ /* 0x000fe200078e00ff */
[----:B------:R-:W-:Y:S04]  /*26d0*/  @P4 STS.128 [R246+0xa000], RZ ;  /* 0x00a000fff6004388 */ /* 0x000fe80000000c00 */
[----:B------:R-:W-:Y:S01]  /*26e0*/  @!PT LDS RZ, [RZ] ;  /* 0x00000000fffff984 */ /* 0x000fe20000000800 */
[----:B------:R-:W-:Y:S01]  /*26f0*/  @!PT LDS RZ, [RZ] ;  /* 0x00000000fffff984 */ /* 0x000fe20000000800 */
[----:B------:R-:W-:Y:S01]  /*2700*/  @!PT LDS RZ, [RZ] ;  /* 0x00000000fffff984 */ /* 0x000fe20000000800 */
[----:B------:R2:W-:Y:S01]  /*2710*/  @!P4 LDGSTS.E.BYPASS.LTC128B.128 [R246+0xa000], [R26.64] ;  /* 0x0a0000001af6cfae */ /* 0x0005e2000b901d4c */
[----:B------:R-:W-:-:S03]  /*2720*/  ISETP.GE.AND P4, PT, R12, R3, PT ;  /* 0x000000030c00720c */ /* 0x000fc60003f86270 */
[----:B------:R-:W-:Y:S04]  /*2730*/  @P3 STS.128 [R246+0xa800], RZ ;  /* 0x00a800fff6003388 */ /* 0x000fe80000000c00 */
[----:B------:R-:W-:Y:S01]  /*2740*/  @!PT LDS RZ, [RZ] ;  /* 0x00000000fffff984 */ /* 0x000fe20000000800 */
[----:B------:R-:W-:Y:S01]  /*2750*/  @!PT LDS RZ, [RZ] ;  /* 0x00000000fffff984 */ /* 0x000fe20000000800 */
[----:B------:R-:W-:Y:S01]  /*2760*/  @!PT LDS RZ, [RZ] ;  /* 0x00000000fffff984 */ /* 0x000fe20000000800 */
[----:B------:R4:W-:Y:S01]  /*2770*/  @!P3 LDGSTS.E.BYPASS.LTC128B.128 [R246+0xa800], [R20.64] ;  /* 0x0a80000014f6bfae */ /* 0x0009e2000b901d4c */
[----:B------:R-:W-:Y:S01]  /*2780*/  ISETP.GE.AND P3, PT, R11, R3, PT ;  /* 0x000000030b00720c */ /* 0x000fe20003f66270 */
[----:B------:R-:W-:Y:S02]  /*2790*/  @!P5 IMAD.MOV.U32 R11, RZ, RZ, c[0x0][0x1a4] ;  /* 0x00006900ff0bd624 */ /* 0x000fe400078e00ff */
[----:B------:R-:W-:Y:S04]  /*27a0*/  @P1 STS.128 [R246+0xb000], RZ ;  /* 0x00b000fff6001388 */ /* 0x000fe80000000c00 */
[----:B------:R-:W-:Y:S01]  /*27b0*/  @!PT LDS RZ, [RZ] ;  /* 0x00000000fffff984 */ /* 0x000fe20000000800 */
[----:B------:R-:W-:Y:S01]  /*27c0*/  @!PT LDS RZ, [RZ] ;  /* 0x00000000fffff984 */ /* 0x000fe20000000800 */
[----:B------:R-:W-:Y:S01]  /*27d0*/  @!PT LDS RZ, [RZ] ;  /* 0x00000000fffff984 */ /* 0x000fe20000000800 */
[----:B------:R1:W-:Y:S01]  /*27e0*/  @!P1 LDGSTS.E.BYPASS.LTC128B.128 [R246+0xb000], [R24.64] ;  /* 0x0b00000018f69fae */ /* 0x0003e2000b901d4c */
[----:B------:R-:W-:-:S03]  /*27f0*/  @!P5 LEA R12, P1, R10, R243, 0x7 ;  /* 0x000000f30a0cd211 */ /* 0x000fc600078238ff */
[----:B------:R-:W-:Y:S01]  /*2800*/  @P6 STS.128 [R246+0xb800], RZ ;  /* 0x00b800fff6006388 */ /* 0x000fe20000000c00 */
[----:B------:R-:W-:Y:S01]  /*2810*/  @!P5 LEA.HI.X R13, R10, R242, R11, 0x7, P1 ;  /* 0x000000f20a0dd211 */ /* 0x000fe200008f3c0b */
[----:B------:R-:W-:Y:S01]  /*2820*/  @!P3 IMAD.MOV.U32 R16, RZ, RZ, c[0x0][0x1a0] ;  /* 0x00006800ff10b624 */ /* 0x000fe200078e00ff */
[-C--:B------:R-:W-:Y:S01]  /*2830*/  ISETP.GE.AND P1, PT, R8, R3.reuse, PT ;  /* 0x000000030800720c */ /* 0x080fe20003f26270 */
[----:B------:R-:W-:Y:S01]  /*2840*/  @!PT LDS RZ, [RZ] ;  /* 0x00000000fffff984 */ /* 0x000fe20000000800 */
[----:B------:R-:W-:Y:S01]  /*2850*/  @!PT LDS RZ, [RZ] ;  /* 0x00000000fffff984 */ /* 0x000fe20000000800 */
[----:B------:R-:W-:Y:S01]  /*2860*/  @!PT LDS RZ, [RZ] ;  /* 0x00000000fffff984 */ /* 0x000fe20000000800 */
[----:B------:R1:W-:Y:S01]  /*2870*/  @!P6 LDGSTS.E.BYPASS.LTC128B.128 [R246+0xb800], [R22.64] ;  /* 0x0b80000016f6efae */ /* 0x0003e2000b901d4c */
[----:B------:R-:W-:Y:S01]  /*2880*/  ISETP.GE.AND P6, PT, R9, R3, PT ;  /* 0x000000030900720c */ /* 0x000fe20003fc6270 */
[----:B------:R-:W-:Y:S01]  /*2890*/  @!P4 IMAD.MOV.U32 R9, RZ, RZ, R242 ;  /* 0x000000ffff09c224 */ /* 0x000fe200078e00f2 */
[----:B------:R-:W-:Y:S01]  /*28a0*/  @!P4 MOV R8, R243 ;  /* 0x000000f30008c202 */ /* 0x000fe20000000f00 */
[----:B------:R-:W-:Y:S01]  /*28b0*/  @P5 STS.128 [R246+0xc000], RZ ;  /* 0x00c000fff6005388 */ /* 0x000fe20000000c00 */
[----:B------:R-:W-:Y:S01]  /*28c0*/  @!P3 MOV R10, c[0x0][0x1a4] ;  /* 0x00006900000aba02 */ /* 0x000fe20000000f00 */
[----:B------:R-:W-:-:S02]  /*28d0*/  @!P4 IMAD.MOV.U32 R11, RZ, RZ, c[0x0][0x1a4] ;  /* 0x00006900ff0bc624 */ /* 0x000fc400078e00ff */
[----:B------:R-:W-:Y:S01]  /*28e0*/  @!PT LDS RZ, [RZ] ;  /* 0x00000000fffff984 */ /* 0x000fe20000000800 */
[----:B------:R-:W-:Y:S01]  /*28f0*/  @!PT LDS RZ, [RZ] ;  /* 0x00000000fffff984 */ /* 0x000fe20000000800 */
[----:B------:R-:W-:Y:S01]  /*2900*/  @!PT LDS RZ, [RZ] ;  /* 0x00000000fffff984 */ /* 0x000fe20000000800 */
[----:B------:R1:W-:Y:S01]  /*2910*/  @!P5 LDGSTS.E.BYPASS.LTC128B.128 [R246+0xc000], [R12.64] ;  /* 0x0c0000000cf6dfae */ /* 0x0003e2000b901d4c */
[----:B------:R-:W-:Y:S01]  /*2920*/  ISETP.GE.AND P5, PT, R7, R3, PT ;  /* 0x000000030700720c */ /* 0x000fe20003fa6270 */
[----:B------:R-:W-:Y:S01]  /*2930*/  @!P3 IMAD R10, R10, 0xc0, RZ ;  /* 0x000000c00a0ab824 */ /* 0x000fe200078e02ff */
[CC--:B------:R-:W-:Y:S01]  /*2940*/  LEA.HI R7, R200.reuse, R167.reuse, RZ, 0x4 ;  /* 0x000000a7c8077211 */ /* 0x0c0fe200078f20ff */
[----:B----4-:R-:W-:Y:S01]  /*2950*/  @!P4 IMAD.MOV.U32 R20, RZ, RZ, c[0x0][0x1a0] ;  /* 0x00006800ff14c624 */ /* 0x010fe200078e00ff */
[----:B------:R-:W-:Y:S01]  /*2960*/  @P4 STS.128 [R246+0xc800], RZ ;  /* 0x00c800fff6004388 */ /* 0x000fe20000000c00 */
[----:B------:R-:W-:Y:S01]  /*2970*/  @!P4 IMAD R11, R11, 0xa0, RZ ;  /* 0x000000a00b0bc824 */ /* 0x000fe200078e02ff */
[----:B------:R-:W-:Y:S01]  /*2980*/  LEA.HI R200, R200, R167, RZ, 0x5 ;  /* 0x000000a7c8c87211 */ /* 0x000fe200078f28ff */
[----:B------:R-:W-:-:S03]  /*2990*/  @!P4 IMAD.WIDE.U32 R20, R20, 0xa0, R8 ;  /* 0x000000a01414c825 */ /* 0x000fc600078e0008 */
[----:B------:R-:W-:Y:S01]  /*29a0*/  SHF.R.S32.HI R198, RZ, 0x5, R200 ;  /* 0x00000005ffc67819 */ /* 0x000fe200000114c8 */
[----:B------:R-:W-:Y:S02]  /*29b0*/  @!P3 IMAD.MOV.U32 R8, RZ, RZ, R243 ;  /* 0x000000ffff08b224 */ /* 0x000fe400078e00f3 */
[----:B------:R-:W-:Y:S02]  /*29c0*/  @!P3 IMAD.MOV.U32 R9, RZ, RZ, R242 ;  /* 0x000000ffff09b224 */ /* 0x000fe400078e00f2 */
[----:B------:R-:W-:Y:S02]  /*29d0*/  @!P4 IMAD.IADD R21, R21, 0x1, R11 ;  /* 0x000000011515c824 */ /* 0x000fe400078e020b */
[----:B------:R-:W-:-:S03]  /*29e0*/  @!P3 IMAD.WIDE.U32 R16, R16, 0xc0, R8 ;  /* 0x000000c01010b825 */ /* 0x000fc600078e0008 */
[----:B------:R-:W-:Y:S01]  /*29f0*/  @!PT LDS RZ, [RZ] ;  /* 0x00000000fffff984 */ /* 0x000fe20000000800 */
[----:B------:R-:W-:Y:S01]  /*2a00*/  @!PT LDS RZ, [RZ] ;  /* 0x00000000fffff984 */ /* 0x000fe20000000800 */
[----:B------:R-:W-:Y:S01]  /*2a10*/  @!PT LDS RZ, [RZ] ;  /* 0x00000000fffff984 */ /* 0x000fe20000000800 */
[----:B------:R4:W-:Y:S01]  /*2a20*/  @!P4 LDGSTS.E.BYPASS.LTC128B.128 [R246+0xc800], [R20.64] ;  /* 0x0c80000014f6cfae */ /* 0x0009e2000b901d4c */
[----:B------:R-:W-:Y:S01]  /*2a30*/  @!P3 IMAD.IADD R17, R17, 0x1, R10 ;  /* 0x000000011111b824 */ /* 0x000fe200078e020a */
[----:B------:R-:W-:Y:S01]  /*2a40*/  LOP3.LUT R10, R7, 0xfffffff0, RZ, 0xc0, !PT ;  /* 0xfffffff0070a7812 */ /* 0x000fe200078ec0ff */
[----:B------:R-:W-:Y:S01]  /*2a50*/  @!P2 IMAD.MOV.U32 R9, RZ, RZ, c[0x0][0x1a0] ;  /* 0x00006800ff09a624 */ /* 0x000fe200078e00ff */
[-C--:B------:R-:W-:Y:S01]  /*2a60*/  ISETP.GE.AND P4, PT, R6, R3.reuse, PT ;  /* 0x000000030600720c */ /* 0x080fe20003f86270 */
[----:B------:R-:W-:Y:S01]  /*2a70*/  @!P2 IMAD.MOV.U32 R8, RZ, RZ, c[0x0][0x1a4] ;  /* 0x00006900ff08a624 */ /* 0x000fe200078e00ff */
[----:B------:R-:W-:Y:S01]  /*2a80*/  @P3 STS.128 [R246+0xd000], RZ ;  /* 0x00d000fff6003388 */ /* 0x000fe20000000c00 */
[----:B-1----:R-:W-:Y:S02]  /*2a90*/  @!P2 IMAD.MOV.U32 R22, RZ, RZ, R243 ;  /* 0x000000ffff16a224 */ /* 0x002fe400078e00f3 */
[----:B------:R-:W-:Y:S01]  /*2aa0*/  @!P2 IMAD.MOV.U32 R23, RZ, RZ, R242 ;  /* 0x000000ffff17a224 */ /* 0x000fe200078e00f2 */
[----:B------:R-:W-:Y:S01]  /*2ab0*/  @!PT LDS RZ, [RZ] ;  /* 0x00000000fffff984 */ /* 0x000fe20000000800 */
[----:B------:R-:W-:Y:S01]  /*2ac0*/  @!PT LDS RZ, [RZ] ;  /* 0x00000000fffff984 */ /* 0x000fe20000000800 */
[----:B------:R-:W-:Y:S01]  /*2ad0*/  @!PT LDS RZ, [RZ] ;  /* 0x00000000fffff984 */ /* 0x000fe20000000800 */
[----:B------:R1:W-:Y:S01]  /*2ae0*/  @!P3 LDGSTS.E.BYPASS.LTC128B.128 [R246+0xd000], [R16.64] ;  /* 0x0d00000010f6bfae */ /* 0x0003e2000b901d4c */
[----:B------:R-:W-:Y:S01]  /*2af0*/  @!P2 IMAD R8, R8, 0xe0, RZ ;  /* 0x000000e00808a824 */ /* 0x000fe200078e02ff */
[----:B------:R-:W-:Y:S01]  /*2b00*/  ISETP.GE.AND P3, PT, R5, R3, PT ;  /* 0x000000030500720c */ /* 0x000fe20003f66270 */
[----:B------:R-:W-:Y:S01]  /*2b10*/  @!P2 IMAD.WIDE.U32 R22, R9, 0xe0, R22 ;  /* 0x000000e00916a825 */ /* 0x000fe200078e0016 */
[----:B------:R-:W-:Y:S01]  /*2b20*/  SHF.R.S32.HI R9, RZ, 0x4, R7 ;  /* 0x00000004ff097819 */ /* 0x000fe20000011407 */
[----:B------:R-:W-:Y:S02]  /*2b30*/  @P2 STS.128 [R246+0xd800], RZ ;  /* 0x00d800fff6002388 */ /* 0x000fe40000000c00 */
[----:B------:R-:W-:Y:S01]  /*2b40*/  IMAD.IADD R10, R167, 0x1, -R10 ;  /* 0x00000001a70a7824 */ /* 0x000fe200078e0a0a */
[----:B------:R-:W-:Y:S01]  /*2b50*/  @!P2 IADD3 R23, R23, R8, RZ ;  /* 0x000000081717a210 */ /* 0x000fe20007ffe0ff */
[----:B------:R-:W-:Y:S01]  /*2b60*/  @!P6 IMAD.MOV.U32 R8, RZ, RZ, c[0x0][0x1a0] ;  /* 0x00006800ff08e624 */ /* 0x000fe200078e00ff */
[----:B------:R-:W-:Y:S01]  /*2b70*/  LEA.HI R11, R7, R9, RZ, 0x1 ;  /* 0x00000009070b7211 */ /* 0x000fe200078f08ff */
[----:B------:R-:W-:Y:S01]  /*2b80*/  @!P6 IMAD.MOV.U32 R7, RZ, RZ, c[0x0][0x1a4] ;  /* 0x00006900ff07e624 */ /* 0x000fe200078e00ff */
[----:B------:R-:W-:Y:S01]  /*2b90*/  SHF.R.S32.HI R6, RZ, 0x1f, R10 ;  /* 0x0000001fff067819 */ /* 0x000fe2000001140a */
[----:B------:R-:W-:Y:S01]  /*2ba0*/  @!PT LDS RZ, [RZ] ;  /* 0x00000000fffff984 */ /* 0x000fe20000000800 */
[----:B------:R-:W-:Y:S01]  /*2bb0*/  @!PT LDS RZ, [RZ] ;  /* 0x00000000fffff984 */ /* 0x000fe20000000800 */
[----:B------:R-:W-:Y:S01]  /*2bc0*/  @!PT LDS RZ, [RZ] ;  /* 0x00000000fffff984 */ /* 0x000fe20000000800 */
[----:B------:R2:W-:Y:S01]  /*2bd0*/  @!P2 LDGSTS.E.BYPASS.LTC128B.128 [R246+0xd800], [R22.64] ;  /* 0x0d80000016f6afae */ /* 0x0005e2000b901d4c */
[----:B------:R-:W-:-:S02]  /*2be0*/  @!P6 LEA R12, P2, R8, R243, 0x8 ;  /* 0x000000f3080ce211 */ /* 0x000fc400078440ff */
[----:B------:R-:W-:Y:S01]  /*2bf0*/  LEA.HI R6, R6, R10, RZ, 0x3 ;  /* 0x0000000a06067211 */ /* 0x000fe200078f18ff */
[----:B------:R-:W-:Y:S01]  /*2c00*/  @P6 STS.128 [R246+0xe000], RZ ;  /* 0x00e000fff6006388 */ /* 0x000fe20000000c00 */
[----:B------:R-:W-:Y:S01]  /*2c10*/  LOP3.LUT R11, R11, 0xfffffffe, RZ, 0xc0, !PT ;  /* 0xfffffffe0b0b7812 */ /* 0x000fe200078ec0ff */
[----:B----4-:R-:W-:Y:S01]  /*2c20*/  @!P3 IMAD.MOV.U32 R20, RZ, RZ, c[0x0][0x1a0] ;  /* 0x00006800ff14b624 */ /* 0x010fe200078e00ff */
[----:B------:R-:W-:Y:S02]  /*2c30*/  LOP3.LUT R5, R6, 0xfffffff8, RZ, 0xc0, !PT ;  /* 0xfffffff806057812 */ /* 0x000fe400078ec0ff */
[----:B------:R-:W-:Y:S01]  /*2c40*/  @!P6 LEA.HI.X R13, R8, R242, R7, 0x8, P2 ;  /* 0x000000f2080de211 */ /* 0x000fe200010f4407 */
[----:B------:R-:W-:Y:S01]  /*2c50*/  @!P1 IMAD.MOV.U32 R7, RZ, RZ, c[0x0][0x1a0] ;  /* 0x00006800ff079624 */ /* 0x000fe200078e00ff */
[----:B------:R-:W-:Y:S01]  /*2c60*/  ISETP.GE.AND P2, PT, R0, R3, PT ;  /* 0x000000030000720c */ /* 0x000fe20003f46270 */
[----:B------:R-:W-:Y:S01]  /*2c70*/  IMAD.SHL.U32 R8, R176, 0x40, RZ ;  /* 0x00000040b0087824 */ /* 0x000fe200078e00ff */
[----:B------:R-:W-:Y:S01]  /*2c80*/  IADD3 R0, R10, -R5, RZ ;  /* 0x800000050a007210 */ /* 0x000fe20007ffe0ff */
[----:B-1----:R-:W-:Y:S01]  /*2c90*/  @!P1 IMAD.MOV.U32 R16, RZ, RZ, R243 ;  /* 0x000000ffff109224 */ /* 0x002fe200078e00f3 */
[----:B------:R-:W-:Y:S01]  /*2ca0*/  @!PT LDS RZ, [RZ] ;  /* 0x00000000fffff984 */ /* 0x000fe20000000800 */
[----:B------:R-:W-:Y:S01]  /*2cb0*/  @!PT LDS RZ, [RZ] ;  /* 0x00000000fffff984 */ /* 0x000fe20000000800 */
[----:B------:R-:W-:Y:S01]  /*2cc0*/  @!PT LDS RZ, [RZ] ;  /* 0x00000000fffff984 */ /* 0x000fe20000000800 */
[----:B------:R1:W-:Y:S01]  /*2cd0*/  @!P6 LDGSTS.E.BYPASS.LTC128B.128 [R246+0xe000], [R12.64] ;  /* 0x0e0000000cf6efae */ /* 0x0003e2000b901d4c */
[----:B------:R-:W-:Y:S01]  /*2ce0*/  @!P1 IMAD.MOV.U32 R17, RZ, RZ, R242 ;  /* 0x000000ffff119224 */ /* 0x000fe200078e00f2 */
[----:B------:R-:W-:Y:S01]  /*2cf0*/  ISETP.GE.AND P6, PT, R4, R3, PT ;  /* 0x000000030400720c */ /* 0x000fe20003fc6270 */
[----:B------:R-:W-:Y:S01]  /*2d00*/  IMAD.IADD R11, R9, 0x1, -R11 ;  /* 0x00000001090b7824 */ /* 0x000fe200078e0a0b */
[----:B------:R-:W-:Y:S01]  /*2d10*/  LOP3.LUT R8, R8, 0x1c0, RZ, 0xc0, !PT ;  /* 0x000001c008087812 */ /* 0x000fe200078ec0ff */
[----:B------:R-:W-:Y:S01]  /*2d20*/  @!P1 IMAD.WIDE.U32 R16, R7, 0x120, R16 ;  /* 0x0000012007109825 */ /* 0x000fe200078e0010 */
[----:B------:R-:W-:Y:S01]  /*2d30*/  SHF.L.U32 R7, R0, 0x6, RZ ;  /* 0x0000000600077819 */ /* 0x000fe200000006ff */
[----:B------:R-:W-:Y:S01]  /*2d40*/  @P1 STS.128 [R246+0xe800], RZ ;  /* 0x00e800fff6001388 */ /* 0x000fe20000000c00 */
[----:B------:R-:W-:Y:S01]  /*2d50*/  LOP3.LUT R14, R8, 0x8, R14, 0xf8, !PT ;  /* 0x00000008080e7812 */ /* 0x000fe200078ef80e */
[----:B------:R-:W-:Y:S01]  /*2d60*/  IMAD.SHL.U32 R4, R11, 0x8, RZ ;  /* 0x000000080b047824 */ /* 0x000fe200078e00ff */
[----:B------:R-:W-:Y:S01]  /*2d70*/  LOP3.LUT R7, R7, 0x1c0, RZ, 0xc0, !PT ;  /* 0x000001c007077812 */ /* 0x000fe200078ec0ff */
[----:B------:R-:W-:Y:S01]  /*2d80*/  @!P1 IMAD.MOV.U32 R5, RZ, RZ, c[0x0][0x1a4] ;  /* 0x00006900ff059624 */ /* 0x000fe200078e00ff */
[----:B------:R-:W-:Y:S01]  /*2d90*/  SHF.R.U32.HI R8, RZ, 0x3, R8 ;  /* 0x00000003ff087819 */ /* 0x000fe20000011608 */
[----:B------:R-:W-:Y:S01]  /*2da0*/  @!P5 IMAD.MOV.U32 R9, RZ, RZ, c[0x0][0x1a0] ;  /* 0x00006800ff09d624 */ /* 0x000fe200078e00ff */
[----:B------:R-:W-:Y:S01]  /*2db0*/  LOP3.LUT R4, R7, 0x8, R4, 0xf8, !PT ;  /* 0x0000000807047812 */ /* 0x000fe200078ef804 */
[----:B------:R-:W-:Y:S01]  /*2dc0*/  @!P1 IMAD R5, R5, 0x120, RZ ;  /* 0x0000012005059824 */ /* 0x000fe200078e02ff */
[----:B------:R-:W-:Y:S01]  /*2dd0*/  SHF.R.U32.HI R194, RZ, 0x3, R7 ;  /* 0x00000003ffc27819 */ /* 0x000fe20000011607 */
[----:B--2---:R-:W-:Y:S01]  /*2de0*/  @!P4 IMAD.MOV.U32 R22, RZ, RZ, c[0x0][0x1a0] ;  /* 0x00006800ff16c624 */ /* 0x004fe200078e00ff */
[----:B------:R-:W-:Y:S01]  /*2df0*/  LOP3.LUT R8, R14, R8, RZ, 0x3c, !PT ;  /* 0x000000080e087212 */ /* 0x000fe200078e3cff */
[----:B------:R-:W-:Y:S01]  /*2e00*/  @!P1 IMAD.IADD R17, R17, 0x1, R5 ;  /* 0x0000000111119824 */ /* 0x000fe200078e0205 */
[----:B------:R-:W-:Y:S01]  /*2e10*/  LOP3.LUT R194, R4, R194, RZ, 0x3c, !PT ;  /* 0x000000c204c27212 */ /* 0x000fe200078e3cff */
[----:B------:R-:W-:Y:S01]  /*2e20*/  @!P5 IMAD.MOV.U32 R5, RZ, RZ, R242 ;  /* 0x000000ffff05d224 */ /* 0x000fe200078e00f2 */
[----:B------:R-:W-:Y:S01]  /*2e30*/  @!P5 MOV R4, R243 ;  /* 0x000000f30004d202 */ /* 0x000fe20000000f00 */
[----:B------:R-:W-:Y:S01]  /*2e40*/  IMAD R239, R11, 0x200, R8 ;  /* 0x000002000bef7824 */ /* 0x000fe200078e0208 */
[----:B------:R-:W-:Y:S01]  /*2e50*/  @!PT LDS RZ, [RZ] ;  /* 0x00000000fffff984 */ /* 0x000fe20000000800 */
[----:B------:R-:W-:Y:S01]  /*2e60*/  @!PT LDS RZ, [RZ] ;  /* 0x00000000fffff984 */ /* 0x000fe20000000800 */
[----:B------:R-:W-:Y:S01]  /*2e70*/  @!PT LDS RZ, [RZ] ;  /* 0x00000000fffff984 */ /* 0x000fe20000000800 */
[----:B------:R2:W-:Y:S01]  /*2e80*/  @!P1 LDGSTS.E.BYPASS.LTC128B.128 [R246+0xe800], [R16.64] ;  /* 0x0e80000010f69fae */ /* 0x0005e2000b901d4c */
[----:B------:R-:W-:Y:S01]  /*2e90*/  @!P5 IMAD.MOV.U32 R14, RZ, RZ, c[0x0][0x1a4] ;  /* 0x00006900ff0ed624 */ /* 0x000fe200078e00ff */
[----:B------:R-:W-:Y:S01]  /*2ea0*/  ISETP.GE.AND P1, PT, R18, R3, PT ;  /* 0x000000031200720c */ /* 0x000fe20003f26270 */
[----:B------:R-:W-:Y:S01]  /*2eb0*/  @!P5 IMAD.WIDE.U32 R8, R9, 0x140, R4 ;  /* 0x000001400908d825 */ /* 0x000fe200078e0004 */
[----:B------:R-:W-:Y:S01]  /*2ec0*/  @!P2 MOV R18, c[0x0][0x1a0] ;  /* 0x000068000012aa02 */ /* 0x000fe20000000f00 */
[----:B------:R-:W-:Y:S01]  /*2ed0*/  @P5 STS.128 [R246+0xf000], RZ ;  /* 0x00f000fff6005388 */ /* 0x000fe20000000c00 */
[----:B------:R-:W-:Y:S01]  /*2ee0*/  SHF.L.U32 R195, R6, 0x6, RZ ;  /* 0x0000000606c37819 */ /* 0x000fe200000006ff */
[----:B------:R-:W-:-:S02]  /*2ef0*/  @!P4 IMAD.MOV.U32 R4, RZ, RZ, R243 ;  /* 0x000000ffff04c224 */ /* 0x000fc400078e00f3 */
[----:B------:R-:W-:Y:S01]  /*2f00*/  @!P4 IMAD.MOV.U32 R5, RZ, RZ, R242 ;  /* 0x000000ffff05c224 */ /* 0x000fe200078e00f2 */
[----:B------:R-:W-:Y:S01]  /*2f10*/  LOP3.LUT R195, R195, 0xfffffe00, RZ, 0xc0, !PT ;  /* 0xfffffe00c3c37812 */ /* 0x000fe200078ec0ff */
[----:B------:R-:W-:Y:S02]  /*2f20*/  @!P5 IMAD R14, R14, 0x140, RZ ;  /* 0x000001400e0ed824 */ /* 0x000fe400078e02ff */
[----:B------:R-:W-:Y:S02]  /*2f30*/  @!P4 IMAD.WIDE.U32 R22, R22, 0x160, R4 ;  /* 0x000001601616c825 */ /* 0x000fe400078e0004 */
[----:B------:R-:W-:Y:S02]  /*2f40*/  @!P1 MOV R24, R243 ;  /* 0x000000f300189202 */ /* 0x000fe40000000f00 */
[----:B------:R-:W-:Y:S02]  /*2f50*/  @!P3 IMAD.MOV.U32 R4, RZ, RZ, R243 ;  /* 0x000000ffff04b224 */ /* 0x000fe400078e00f3 */
[----:B------:R-:W-:-:S02]  /*2f60*/  @!P3 IMAD.MOV.U32 R5, RZ, RZ, R242 ;  /* 0x000000ffff05b224 */ /* 0x000fc400078e00f2 */
[----:B-1----:R-:W-:Y:S02]  /*2f70*/  @!P4 IMAD.MOV.U32 R12, RZ, RZ, c[0x0][0x1a4] ;  /* 0x00006900ff0cc624 */ /* 0x002fe400078e00ff */
[----:B------:R-:W-:-:S04]  /*2f80*/  @!P3 IMAD.WIDE.U32 R20, R20, 0x180, R4 ;  /* 0x000001801414b825 */ /* 0x000fc800078e0004 */
[----:B------:R-:W-:Y:S02]  /*2f90*/  @!P2 IMAD.MOV.U32 R4, RZ, RZ, R243 ;  /* 0x000000ffff04a224 */ /* 0x000fe400078e00f3 */
[----:B------:R-:W-:Y:S02]  /*2fa0*/  @!P2 IMAD.MOV.U32 R5, RZ, RZ, R242 ;  /* 0x000000ffff05a224 */ /* 0x000fe400078e00f2 */
[----:B------:R-:W-:Y:S02]  /*2fb0*/  @!P3 IMAD.MOV.U32 R10, RZ, RZ, c[0x0][0x1a4] ;  /* 0x00006900ff0ab624 */ /* 0x000fe400078e00ff */
[----:B------:R-:W-:Y:S01]  /*2fc0*/  @!P2 IMAD.WIDE.U32 R18, R18, 0x1a0, R4 ;  /* 0x000001a01212a825 */ /* 0x000fe200078e0004 */
[----:B------:R-:W-:-:S03]  /*2fd0*/  @!P6 MOV R4, R243 ;  /* 0x000000f30004e202 */ /* 0x000fc60000000f00 */
[----:B------:R-:W-:Y:S02]  /*2fe0*/  @!P5 IMAD.IADD R15, R9, 0x1, R14 ;  /* 0x00000001090fd824 */ /* 0x000fe400078e020e */
[----:B------:R-:W-:Y:S02]  /*2ff0*/  @!P5 IMAD.MOV.U32 R14, RZ, RZ, R8 ;  /* 0x000000ffff0ed224 */ /* 0x000fe400078e0008 */
[----:B--2---:R-:W-:Y:S02]  /*3000*/  @!P6 IMAD.MOV.U32 R16, RZ, RZ, c[0x0][0x1a0] ;  /* 0x00006800ff10e624 */ /* 0x004fe400078e00ff */
[----:B------:R-:W-:Y:S01]  /*3010*/  @!P6 IMAD.MOV.U32 R5, RZ, RZ, R242 ;  /* 0x000000ffff05e224 */ /* 0x000fe200078e00f2 */
[----:B------:R-:W-:Y:S01]  /*3020*/  @!PT LDS RZ, [RZ] ;  /* 0x00000000fffff984 */ /* 0x000fe20000000800 */
[----:B------:R-:W-:Y:S01]  /*3030*/  @!PT LDS RZ, [RZ] ;  /* 0x00000000fffff984 */ /* 0x000fe20000000800 */
[----:B------:R-:W-:Y:S01]  /*3040*/  @!PT LDS RZ, [RZ] ;  /* 0x00000000fffff984 */ /* 0x000fe20000000800 */
[----:B------:R1:W-:Y:S01]  /*3050*/  @!P5 LDGSTS.E.BYPASS.LTC128B.128 [R246+0xf000], [R14.64] ;  /* 0x0f0000000ef6dfae */ /* 0x0003e2000b901d4c */
[----:B------:R-:W-:Y:S02]  /*3060*/  @!P4 IMAD R12, R12, 0x160, RZ ;  /* 0x000001600c0cc824 */ /* 0x000fe400078e02ff */
[----:B------:R-:W-:Y:S01]  /*3070*/  @!P2 IMAD.MOV.U32 R8, RZ, RZ, c[0x0][0x1a4] ;  /* 0x00006900ff08a624 */ /* 0x000fe200078e00ff */
[----:B------:R-:W-:Y:S01]  /*3080*/  @P4 STS.128 [R246+0xf800], RZ ;  /* 0x00f800fff6004388 */ /* 0x000fe20000000c00 */
[----:B------:R-:W-:-:S02]  /*3090*/  @!P3 IMAD R10, R10, 0x180, RZ ;  /* 0x000001800a0ab824 */ /* 0x000fc400078e02ff */
[----:B------:R-:W-:Y:S02]  /*30a0*/  @!P6 IMAD.MOV.U32 R7, RZ, RZ, c[0x0][0x1a4] ;  /* 0x00006900ff07e624 */ /* 0x000fe400078e00ff */
[----:B------:R-:W-:Y:S01]  /*30b0*/  @!P6 IMAD.WIDE.U32 R16, R16, 0x1c0, R4 ;  /* 0x000001c01010e825 */ /* 0x000fe200078e0004 */
[----:B------:R-:W-:-:S03]  /*30c0*/  @!P3 IADD3 R11, R21, R10, RZ ;  /* 0x0000000a150bb210 */ /* 0x000fc60007ffe0ff */
[----:B------:R-:W-:Y:S02]  /*30d0*/  @!P4 IMAD.IADD R13, R23, 0x1, R12 ;  /* 0x00000001170dc824 */ /* 0x000fe400078e020c */
[----:B------:R-:W-:Y:S02]  /*30e0*/  @!P2 IMAD R8, R8, 0x1a0, RZ ;  /* 0x000001a00808a824 */ /* 0x000fe400078e02ff */
[----:B------:R-:W-:Y:S02]  /*30f0*/  @!P1 IMAD.MOV.U32 R4, RZ, RZ, c[0x0][0x1a0] ;  /* 0x00006800ff049624 */ /* 0x000fe400078e00ff */
[----:B------:R-:W-:Y:S02]  /*3100*/  @!P1 IMAD.MOV.U32 R25, RZ, RZ, R242 ;  /* 0x000000ffff199224 */ /* 0x000fe400078e00f2 */
[----:B------:R-:W-:Y:S02]  /*3110*/  @!P1 IMAD.MOV.U32 R3, RZ, RZ, c[0x0][0x1a4] ;  /* 0x00006900ff039624 */ /* 0x000fe400078e00ff */
[----:B------:R-:W-:-:S02]  /*3120*/  @!P4 IMAD.MOV.U32 R12, RZ, RZ, R22 ;  /* 0x000000ffff0cc224 */ /* 0x000fc400078e0016 */
[----:B------:R-:W-:Y:S02]  /*3130*/  IMAD R240, R198, 0x400, R195 ;  /* 0x00000400c6f07824 */ /* 0x000fe400078e02c3 */
[----:B------:R-:W-:Y:S01]  /*3140*/  @!P6 IMAD R7, R7, 0x1c0, RZ ;  /* 0x000001c00707e824 */ /* 0x000fe200078e02ff */
[----:B------:R-:W-:Y:S01]  /*3150*/  @!PT LDS RZ, [RZ] ;  /* 0x00000000fffff984 */ /* 0x000fe20000000800 */
[----:B------:R-:W-:Y:S01]  /*3160*/  @!PT LDS RZ, [RZ] ;  /* 0x00000000fffff984 */ /* 0x000fe20000000800 */
[----:B------:R-:W-:Y:S01]  /*3170*/  @!PT LDS RZ, [RZ] ;  /* 0x00000000fffff984 */ /* 0x000fe20000000800 */
[----:B------:R1:W-:Y:S01]  /*3180*/  @!P4 LDGSTS.E.BYPASS.LTC128B.128 [R246+0xf800], [R12.64] ;  /* 0x0f8000000cf6cfae */ /* 0x0003e2000b901d4c */
[----:B------:R-:W-:Y:S02]  /*3190*/  @!P3 IMAD.MOV.U32 R10, RZ, RZ, R20 ;  /* 0x000000ffff0ab224 */ /* 0x000fe400078e0014 */
[----:B------:R-:W-:Y:S01]  /*31a0*/  @!P2 IMAD.IADD R9, R19, 0x1, R8 ;  /* 0x000000011309a824 */ /* 0x000fe200078e0208 */
[----:B------:R-:W-:Y:S01]  /*31b0*/  @P3 STS.128 [R246+0x10000], RZ ;  /* 0x010000fff6003388 */ /* 0x000fe20000000c00 */
[----:B------:R-:W-:-:S03]  /*31c0*/  @!P1 IMAD.WIDE.U32 R4, R4, 0x1e0, R24 ;  /* 0x000001e004049825 */ /* 0x000fc600078e0018 */
[----:B------:R-:W-:Y:S01]  /*31d0*/  @!PT LDS RZ, [RZ] ;  /* 0x00000000fffff984 */ /* 0x000fe20000000800 */
[----:B------:R-:W-:Y:S01]  /*31e0*/  @!PT LDS RZ, [RZ] ;  /* 0x00000000fffff984 */ /* 0x000fe20000000800 */
[----:B------:R-:W-:Y:S01]  /*31f0*/  @!PT LDS RZ, [RZ] ;  /* 0x00000000fffff984 */ /* 0x000fe20000000800 */
[----:B------:R2:W-:Y:S01]  /*3200*/  @!P3 LDGSTS.E.BYPASS.LTC128B.128 [R246+0x10000], [R10.64] ;  /* 0x100000000af6bfae */ /* 0x0005e2000b901d4c */
[----:B------:R-:W-:Y:S02]  /*3210*/  @!P1 IMAD R3, R3, 0x1e0, RZ ;  /* 0x000001e003039824 */ /* 0x000fe400078e02ff */
[----:B------:R-:W-:Y:S01]  /*3220*/  @!P2 IMAD.MOV.U32 R8, RZ, RZ, R18 ;  /* 0x000000ffff08a224 */ /* 0x000fe200078e0012 */
[----:B------:R-:W-:Y:S01]  /*3230*/  @P2 STS.128 [R246+0x10800], RZ ;  /* 0x010800fff6002388 */ /* 0x000fe20000000c00 */
[----:B------:R-:W-:Y:S02]  /*3240*/  IMAD.IADD R240, R194, 0x1, R240 ;  /* 0x00000001c2f07824 */ /* 0x000fe400078e02f0 */
[----:B------:R-:W-:Y:S01]  /*3250*/  @!P6 IMAD.IADD R17, R17, 0x1, R7 ;  /* 0x000000011111e824 */ /* 0x000fe200078e0207 */
[----:B------:R-:W-:Y:S01]  /*3260*/  @!PT LDS RZ, [RZ] ;  /* 0x00000000fffff984 */ /* 0x000fe20000000800 */
[----:B------:R-:W-:Y:S01]  /*3270*/  @!PT LDS RZ, [RZ] ;  /* 0x00000000fffff984 */ /* 0x000fe20000000800 */
[----:B------:R-:W-:Y:S01]  /*3280*/  @!PT LDS RZ, [RZ] ;  /* 0x00000000fffff984 */ /* 0x000fe20000000800 */
[----:B------:R2:W-:Y:S01]  /*3290*/  @!P2 LDGSTS.E.BYPASS.LTC128B.128 [R246+0x10800], [R8.64] ;  /* 0x1080000008f6afae */ /* 0x0005e2000b901d4c */
[----:B------:R-:W-:Y:S01]  /*32a0*/  @!P1 IMAD.IADD R5, R5, 0x1, R3 ;  /* 0x0000000105059824 */ /* 0x000fe200078e0203 */
[----:B------:R-:W-:Y:S01]  /*32b0*/  SHF.L.U32 R240, R240, 0x1, RZ ;  /* 0x00000001f0f07819 */ /* 0x000fe200000006ff */
[----:B------:R-:W-:Y:S01]  /*32c0*/  IMAD.SHL.U32 R239, R239, 0x2, RZ ;  /* 0x00000002efef7824 */ /* 0x000fe200078e00ff */
[----:B------:R-:W-:Y:S01]  /*32d0*/  @P6 STS.128 [R246+0x11000], RZ ;  /* 0x011000fff6006388 */ /* 0x000fe20000000c00 */
[----:B------:R-:W-:-:S03]  /*32e0*/  IMAD R198, R198, 0x10, R199 ;  /* 0x00000010c6c67824 */ /* 0x000fc600078e02c7 */
        /* <DEDUP_REMOVED lines=9> */
[----:B------:R2:W-:Y:S01]  /*3380*/  @!P1 LDGSTS.E.BYPASS.LTC128B.128 [R246+0x11800], [R4.64] ;  /* 0x1180000004f69fae */ /* 0x0005e2000b901d4c */
[----:B------:R-:W-:Y:S01]  /*3390*/  R2P PR, R0, 0x6 ;  /* 0x0000000600007804 */ /* 0x000fe20000000000 */
[----:B------:R-:W-:Y:S01]  /*33a0*/  IMAD.MOV.U32 R0, RZ, RZ, 0x10 ;  /* 0x00000010ff007424 */ /* 0x000fe200078e00ff */
[----:B------:R-:W-:Y:S01]  /*33b0*/  LOP3.LUT P3, RZ, R176, 0x2, RZ, 0xc0, !PT ;  /* 0x00000002b0ff7812 */ /* 0x000fe2000786c0ff */
[----:B------:R-:W-:Y:S03]  /*33c0*/  LDSM.16.M88.4 R76, [R240] ;  /* 0x00000000f04c783b */ /* 0x000fe60000000200 */
[C---:B------:R-:W-:Y:S01]  /*33d0*/  SEL R3, R0.reuse, 0xfffffff0, !P1 ;  /* 0xfffffff000037807 */ /* 0x040fe20004800000 */
[----:B------:R-:W3:Y:S01]  /*33e0*/  LDSM.16.M88.4 R60, [R239+0x2800] ;  /* 0x00280000ef3c783b */ /* 0x000ee20000000200 */
[----:B------:R-:W-:-:S02]  /*33f0*/  SEL R0, R0, 0xfffffff0, !P3 ;  /* 0xfffffff000007807 */ /* 0x000fc40005800000 */
[----:B------:R-:W-:Y:S01]  /*3400*/  LOP3.LUT P1, RZ, R176, 0x4, RZ, 0xc0, !PT ;  /* 0x00000004b0ff7812 */ /* 0x000fe2000782c0ff */
[----:B-1----:R-:W4:Y:S01]  /*3410*/  LDSM.16.M88.4 R12, [R239+0x5800] ;  /* 0x00580000ef0c783b */ /* 0x002f220000000200 */
[----:B------:R-:W-:Y:S02]  /*3420*/  IMAD R238, R3, 0x2, R240 ;  /* 0x0000000203ee7824 */ /* 0x000fe400078e02f0 */
[----:B------:R-:W-:Y:S01]  /*3430*/  IMAD R233, R0, 0x2, R239 ;  /* 0x0000000200e97824 */ /* 0x000fe200078e02ef */
[----:B------:R-:W-:Y:S04]  /*3440*/  LDSM.16.M88.4 R68, [R239+0x2000] ;  /* 0x00200000ef44783b */ /* 0x000fe80000000200 */
[----:B------:R-:W-:Y:S04]  /*3450*/  LDSM.16.M88.4 R140, [R238] ;  /* 0x00000000ee8c783b */ /* 0x000fe80000000200 */
[----:B------:R-:W-:Y:S04]  /*3460*/  LDSM.16.M88.4 R52, [R239+0x3000] ;  /* 0x00300000ef34783b */ /* 0x000fe80000000200 */
[----:B--2---:R-:W1:Y:S04]  /*3470*/  LDSM.16.M88.4 R4, [R233+0x2800] ;  /* 0x00280000e904783b */ /* 0x004e680000000200 */
[----:B------:R-:W2:Y:S04]  /*3480*/  LDSM.16.M88.4 R44, [R239+0x3800] ;  /* 0x00380000ef2c783b */ /* 0x000ea80000000200 */
[----:B------:R-:W1:Y:S04]  /*3490*/  LDSM.16.M88.4 R36, [R239+0x4000] ;  /* 0x00400000ef24783b */ /* 0x000e680000000200 */
[----:B------:R-:W1:Y:S04]  /*34a0*/  LDSM.16.M88.4 R28, [R239+0x4800] ;  /* 0x00480000ef1c783b */ /* 0x000e680000000200 */
[----:B------:R-:W2:Y:S04]  /*34b0*/  LDSM.16.M88.4 R20, [R239+0x5000] ;  /* 0x00500000ef14783b */ /* 0x000ea80000000200 */
[----:B------:R-:W2:Y:S01]  /*34c0*/  LDSM.16.M88.4 R96, [R239+0x6000] ;  /* 0x00600000ef60783b */ /* 0x000ea20000000200 */
[C---:B---3--:R-:W-:Y:S03]  /*34d0*/  HMMA.16816.F32 R64, R76.reuse, R60, RZ ;  /* 0x0000003c4c40723c */ /* 0x048fe600000018ff */
[----:B------:R-:W3:Y:S04]  /*34e0*/  LDSM.16.M88.4 R88, [R239+0x6800] ;  /* 0x00680000ef58783b */ /* 0x000ee80000000200 */
[----:B------:R-:W2:Y:S01]  /*34f0*/  LDSM.16.M88.4 R136, [R239+0x7000] ;  /* 0x00700000ef88783b */ /* 0x000ea20000000200 */
[C---:B------:R-:W-:Y:S03]  /*3500*/  HMMA.16816.F32 R60, R76.reuse, R62, RZ ;  /* 0x0000003e4c3c723c */ /* 0x040fe600000018ff */
[----:B------:R-:W2:Y:S04]  /*3510*/  LDSM.16.M88.4 R128, [R239+0x7800] ;  /* 0x00780000ef80783b */ /* 0x000ea80000000200 */
[----:B------:R-:W2:Y:S01]  /*3520*/  LDSM.16.M88.4 R120, [R239+0x8000] ;  /* 0x00800000ef78783b */ /* 0x000ea20000000200 */
[C---:B----4-:R-:W-:Y:S03]  /*3530*/  HMMA.16816.F32 R16, R76.reuse, R12, RZ ;  /* 0x0000000c4c10723c */ /* 0x050fe600000018ff */
[----:B------:R-:W4:Y:S04]  /*3540*/  LDSM.16.M88.4 R112, [R239+0x8800] ;  /* 0x00880000ef70783b */ /* 0x000f280000000200 */
[----:B------:R-:W2:Y:S01]  /*3550*/  LDSM.16.M88.4 R104, [R239+0x9000] ;  /* 0x00900000ef68783b */ /* 0x000ea20000000200 */
[----:B------:R-:W-:Y:S03]  /*3560*/  HMMA.16816.F32 R12, R76, R14, RZ ;  /* 0x0000000e4c0c723c */ /* 0x000fe600000018ff */
[----:B------:R-:W3:Y:S04]  /*3570*/  LDSM.16.M88.4 R80, [R239+0x9800] ;  /* 0x00980000ef50783b */ /* 0x000ee80000000200 */
[----:B------:R-:W3:Y:S01]  /*3580*/  LDSM.16.M88.4 R144, [R233+0x5800] ;  /* 0x00580000e990783b */ /* 0x000ee20000000200 */
[C---:B-1----:R-:W-:Y:S03]  /*3590*/  HMMA.16816.F32 R64, R140.reuse, R4, R64 ;  /* 0x000000048c40723c */ /* 0x042fe60000001840 */
[----:B------:R-:W-:Y:S04]  /*35a0*/  LDSM.16.M88.4 R160, [R233+0x3800] ;  /* 0x00380000e9a0783b */ /* 0x000fe80000000200 */
[----:B------:R-:W-:Y:S01]  /*35b0*/  LDSM.16.M88.4 R156, [R233+0x4000] ;  /* 0x00400000e99c783b */ /* 0x000fe20000000200 */
[----:B------:R-:W-:Y:S03]  /*35c0*/  HMMA.16816.F32 R60, R140, R6, R60 ;  /* 0x000000068c3c723c */ /* 0x000fe6000000183c */
[----:B------:R-:W1:Y:S04]  /*35d0*/  LDSM.16.M88.4 R4, [R233+0x6800] ;  /* 0x00680000e904783b */ /* 0x000e680000000200 */
[----:B------:R-:W1:Y:S01]  /*35e0*/  LDSM.16.M88.4 R152, [R233+0x4800] ;  /* 0x00480000e998783b */ /* 0x000e620000000200 */
[C---:B------:R-:W-:Y:S03]  /*35f0*/  HMMA.16816.F32 R72, R76.reuse, R68, RZ ;  /* 0x000000444c48723c */ /* 0x040fe600000018ff */
[----:B------:R-:W-:Y:S04]  /*3600*/  LDSM.16.M88.4 R172, [R233+0x2000] ;  /* 0x00200000e9ac783b */ /* 0x000fe80000000200 */
[----:B------:R-:W-:Y:S01]  /*3610*/  LDSM.16.M88.4 R168, [R233+0x3000] ;  /* 0x00300000e9a8783b */ /* 0x000fe20000000200 */
[C---:B------:R-:W-:Y:S03]  /*3620*/  HMMA.16816.F32 R56, R76.reuse, R52, RZ ;  /* 0x000000344c38723c */ /* 0x040fe600000018ff */
[----:B------:R-:W-:Y:S04]  /*3630*/  LDSM.16.M88.4 R148, [R233+0x5000] ;  /* 0x00500000e994783b */ /* 0x000fe80000000200 */
[----:B------:R-:W-:Y:S01]  /*3640*/  LDSM.16.M88.4 R188, [R233+0x7000] ;  /* 0x00700000e9bc783b */ /* 0x000fe20000000200 */
[C---:B--2---:R-:W-:Y:S03]  /*3650*/  HMMA.16816.F32 R48, R76.reuse, R44, RZ ;  /* 0x0000002c4c30723c */ /* 0x044fe600000018ff */
[----:B------:R-:W-:Y:S04]  /*3660*/  LDSM.16.M88.4 R184, [R233+0x7800] ;  /* 0x00780000e9b8783b */ /* 0x000fe80000000200 */
[----:B------:R-:W-:Y:S01]  /*3670*/  LDSM.16.M88.4 R180, [R233+0x9800] ;  /* 0x00980000e9b4783b */ /* 0x000fe20000000200 */
[C---:B------:R-:W-:Y:S03]  /*3680*/  HMMA.16816.F32 R40, R76.reuse, R36, RZ ;  /* 0x000000244c28723c */ /* 0x040fe600000018ff */
[----:B------:R-:W0:Y:S05]  /*3690*/  LDGDEPBAR ;  /* 0x00000000000079af */ /* 0x000e2a0000000000 */
        /* <DEDUP_REMOVED lines=24> */
[----:B------:R-:W2:Y:S07]  /*3820*/  LDSM.16.M88.4 R80, [R233+0x6000] ;  /* 0x00600000e950783b */ /* 0x000eae0000000200 */
[C---:B------:R-:W-:Y:S08]  /*3830*/  HMMA.16816.F32 R16, R140.reuse, R144, R16 ;  /* 0x000000908c10723c */ /* 0x040ff00000001810 */
[C---:B------:R-:W-:Y:S01]  /*3840*/  HMMA.16816.F32 R12, R140.reuse, R146, R12 ;  /* 0x000000928c0c723c */ /* 0x040fe2000000180c */
[----:B------:R-:W3:Y:S07]  /*3850*/  LDSM.16.M88.4 R144, [R233+0x9000] ;  /* 0x00900000e990783b */ /* 0x000eee0000000200 */
[C---:B-1----:R-:W-:Y:S07]  /*3860*/  HMMA.16816.F32 R92, R140.reuse, R4, R92 ;  /* 0x000000048c5c723c */ /* 0x042fee000000185c */
[----:B------:R-:W-:Y:S01]  /*3870*/  SEL R4, R166, 0xffffffe0, !P2 ;  /* 0xffffffe0a6047807 */ /* 0x000fe20005000000 */
[----:B------:R-:W-:Y:S01]  /*3880*/  HMMA.16816.F32 R48, R140, R160, R48 ;  /* 0x000000a08c30723c */ /* 0x000fe20000001830 */
[----:B------:R-:W-:-:S02]  /*3890*/  IADD3 R5, R239, 0x2000, RZ ;  /* 0x00002000ef057810 */ /* 0x000fc40007ffe0ff */
[----:B------:R-:W-:Y:S01]  /*38a0*/  ISETP.GT.AND P2, PT, R207, 0x1, PT ;  /* 0x00000001cf00780c */ /* 0x000fe20003f44270 */
[----:B------:R-:W-:Y:S01]  /*38b0*/  IMAD R237, R4, 0x2, R240 ;  /* 0x0000000204ed7824 */ /* 0x000fe200078e02f0 */
[----:B------:R-:W-:-:S03]  /*38c0*/  @P1 IADD3 R236, R5, -0x40, RZ ;  /* 0xffffffc005ec1810 */ /* 0x000fc60007ffe0ff */
[C---:B------:R-:W-:Y:S01]  /*38d0*/  HMMA.16816.F32 R44, R140.reuse, R162, R44 ;  /* 0x000000a28c2c723c */ /* 0x040fe2000000182c */
[----:B------:R-:W1:Y:S01]  /*38e0*/  LDSM.16.M88.4 R160, [R233+0x8000] ;  /* 0x00800000e9a0783b */ /* 0x000e620000000200 */
[----:B------:R-:W-:Y:S01]  /*38f0*/  IMAD R235, R3, 0x2, R237 ;  /* 0x0000000203eb7824 */ /* 0x000fe200078e02ed */
[----:B------:R-:W-:Y:S02]  /*3900*/  LEA R166, R0, R236, 0x1 ;  /* 0x000000ec00a67211 */ /* 0x000fe400078e08ff */
[----:B------:R-:W-:Y:S01]  /*3910*/  LDSM.16.M88.4 R176, [R236] ;  /* 0x00000000ecb0783b */ /* 0x000fe20000000200 */
[----:B------:R-:W-:Y:S02]  /*3920*/  LOP3.LUT R0, R200, 0xffffffe0, RZ, 0xc0, !PT ;  /* 0xffffffe0c8007812 */ /* 0x000fe400078ec0ff */
[----:B------:R-:W-:Y:S01]  /*3930*/  HMMA.16816.F32 R40, R140, R156, R40 ;  /* 0x0000009c8c28723c */ /* 0x000fe20000001828 */
[----:B------:R-:W-:Y:S02]  /*3940*/  @!P2 LEA R250, P1, R165, c[0x0][0x168], 0x1 ;  /* 0x00005a00a5faaa11 */ /* 0x000fe400078208ff */
[----:B------:R-:W-:Y:S01]  /*3950*/  IMAD.IADD R0, R167, 0x1, -R0 ;  /* 0x00000001a7007824 */ /* 0x000fe200078e0a00 */
[----:B------:R-:W-:-:S02]  /*3960*/  IADD3 R229, R236, 0x800, RZ ;  /* 0x00000800ece57810 */ /* 0x000fc40007ffe0ff */
[----:B------:R-:W-:Y:S02]  /*3970*/  @!P2 LEA.HI.X R247, R165, c[0x0][0x16c], R164, 0x1, P1 ;  /* 0x00005b00a5f7aa11 */ /* 0x000fe400008f0ca4 */
[C---:B------:R-:W-:Y:S01]  /*3980*/  HMMA.16816.F32 R36, R140.reuse, R158, R36 ;  /* 0x0000009e8c24723c */ /* 0x040fe20000001824 */
[----:B------:R-:W-:Y:S01]  /*3990*/  LDSM.16.M88.4 R156, [R237] ;  /* 0x00000000ed9c783b */ /* 0x000fe20000000200 */
[----:B------:R-:W-:Y:S02]  /*39a0*/  SHF.R.S32.HI R5, RZ, 0x1f, R0 ;  /* 0x0000001fff057819 */ /* 0x000fe40000011400 */
[C---:B------:R-:W-:Y:S02]  /*39b0*/  IADD3 R228, R236.reuse, 0x1000, RZ ;  /* 0x00001000ece47810 */ /* 0x040fe40007ffe0ff */
[----:B------:R-:W-:Y:S01]  /*39c0*/  LEA.HI R0, R5, R0, RZ, 0x2 ;  /* 0x0000000005007211 */ /* 0x000fe200078f10ff */
[----:B------:R-:W-:Y:S01]  /*39d0*/  IMAD.IADD R5, R195, 0x1, R194 ;  /* 0x00000001c3057824 */ /* 0x000fe200078e02c2 */
[----:B------:R-:W-:Y:S01]  /*39e0*/  HMMA.16816.F32 R32, R140, R152, R32 ;  /* 0x000000988c20723c */ /* 0x000fe20000001820 */
[----:B------:R-:W-:-:S02]  /*39f0*/  IADD3 R227, R236, 0x1800, RZ ;  /* 0x00001800ece37810 */ /* 0x000fc40007ffe0ff */
[----:B------:R-:W-:Y:S02]  /*3a00*/  SHF.R.S32.HI R0, RZ, 0x2, R0 ;  /* 0x00000002ff007819 */ /* 0x000fe40000011400 */
[----:B------:R-:W-:Y:S02]  /*3a10*/  IADD3 R226, R236, 0x2000, RZ ;  /* 0x00002000ece27810 */ /* 0x000fe40007ffe0ff */
[----:B------:R-:W-:Y:S01]  /*3a20*/  IADD3 R198, R198, 0x1, R0 ;  /* 0x00000001c6c67810 */ /* 0x000fe20007ffe000 */
[----:B------:R-:W-:Y:S01]  /*3a30*/  HMMA.16816.F32 R28, R140, R154, R28 ;  /* 0x0000009a8c1c723c */ /* 0x000fe2000000181c */
[----:B------:R-:W4:Y:S01]  /*3a40*/  LDSM.16.M88.4 R152, [R233+0x8800] ;  /* 0x00880000e998783b */ /* 0x000f220000000200 */
[----:B------:R-:W-:Y:S02]  /*3a50*/  IADD3 R225, R236, 0x2800, RZ ;  /* 0x00002800ece17810 */ /* 0x000fe40007ffe0ff */
[----:B------:R-:W-:Y:S02]  /*3a60*/  IADD3 R198, R196, R198, -R197 ;  /* 0x000000c6c4c67210 */ /* 0x000fe40007ffe8c5 */
[----:B------:R-:W-:-:S02]  /*3a70*/  IADD3 R224, R236, 0x3000, RZ ;  /* 0x00003000ece07810 */ /* 0x000fc40007ffe0ff */
[C---:B--2---:R-:W-:Y:S01]  /*3a80*/  HMMA.16816.F32 R8, R140.reuse, R80, R8 ;  /* 0x000000508c08723c */ /* 0x044fe20000001808 */
[----:B------:R-:W-:Y:S02]  /*3a90*/  IADD3 R205, R198, c[0x0][0x2e8], RZ ;  /* 0x0000ba00c6cd7a10 */ /* 0x000fe40007ffe0ff */
[----:B------:R-:W-:Y:S02]  /*3aa0*/  IADD3 R223, R236, 0x3800, RZ ;  /* 0x00003800ecdf7810 */ /* 0x000fe40007ffe0ff */
[C---:B------:R-:W-:Y:S02]  /*3ab0*/  IADD3 R204, R205.reuse, 0x8, RZ ;  /* 0x00000008cdcc7810 */ /* 0x040fe40007ffe0ff */
[-C--:B------:R-:W-:Y:S01]  /*3ac0*/  IMNMX R205, R205, R196.reuse, PT ;  /* 0x000000c4cdcd7217 */ /* 0x080fe20003800200 */
[----:B------:R-:W-:Y:S01]  /*3ad0*/  HMMA.16816.F32 R96, R140, R82, R96 ;  /* 0x000000528c60723c */ /* 0x000fe20000001860 */
[----:B------:R-:W2:Y:S01]  /*3ae0*/  LDSM.16.M88.4 R80, [R236+0x2000] ;  /* 0x00200000ec50783b */ /* 0x000ea20000000200 */
[----:B------:R-:W-:-:S02]  /*3af0*/  IMNMX R204, R204, R196, PT ;  /* 0x000000c4cccc7217 */ /* 0x000fc40003800200 */
[C---:B------:R-:W-:Y:S02]  /*3b00*/  IADD3 R222, R236.reuse, 0x4000, RZ ;  /* 0x00004000ecde7810 */ /* 0x040fe40007ffe0ff */
[C---:B------:R-:W-:Y:S02]  /*3b10*/  IADD3 R221, R236.reuse, 0x4800, RZ ;  /* 0x00004800ecdd7810 */ /* 0x040fe40007ffe0ff */
[C---:B---3--:R-:W-:Y:S01]  /*3b20*/  HMMA.16816.F32 R108, R140.reuse, R144, R108 ;  /* 0x000000908c6c723c */ /* 0x048fe2000000186c */
[C---:B------:R-:W-:Y:S02]  /*3b30*/  IADD3 R220, R236.reuse, 0x5000, RZ ;  /* 0x00005000ecdc7810 */ /* 0x040fe40007ffe0ff */
[C---:B------:R-:W-:Y:S02]  /*3b40*/  IADD3 R219, R236.reuse, 0x5800, RZ ;  /* 0x00005800ecdb7810 */ /* 0x040fe40007ffe0ff */
[C---:B------:R-:W-:Y:S02]  /*3b50*/  IADD3 R218, R236.reuse, 0x6000, RZ ;  /* 0x00006000ecda7810 */ /* 0x040fe40007ffe0ff */
[C---:B------:R-:W-:Y:S01]  /*3b60*/  IADD3 R217, R236.reuse, 0x6800, RZ ;  /* 0x00006800ecd97810 */ /* 0x040fe20007ffe0ff */
[----:B------:R-:W-:Y:S01]  /*3b70*/  HMMA.16816.F32 R104, R140, R146, R104 ;  /* 0x000000928c68723c */ /* 0x000fe20000001868 */
[----:B------:R-:W3:Y:S01]  /*3b80*/  LDSM.16.M88.4 R144, [R236+0x3800] ;  /* 0x00380000ec90783b */ /* 0x000ee20000000200 */
[----:B------:R-:W-:-:S02]  /*3b90*/  IADD3 R216, R236, 0x7000, RZ ;  /* 0x00007000ecd87810 */ /* 0x000fc40007ffe0ff */
[----:B------:R-:W-:-:S04]  /*3ba0*/  IADD3 R167, R236, 0x7800, RZ ;  /* 0x00007800eca77810 */ /* 0x000fc80007ffe0ff */
[C---:B------:R-:W-:Y:S08]  /*3bb0*/  HMMA.16816.F32 R72, R140.reuse, R172, R72 ;  /* 0x000000ac8c48723c */ /* 0x040ff00000001848 */
[C---:B------:R-:W-:Y:S01]  /*3bc0*/  HMMA.16816.F32 R68, R140.reuse, R174, R68 ;  /* 0x000000ae8c44723c */ /* 0x040fe20000001844 */
[----:B------:R-:W-:Y:S07]  /*3bd0*/  LDSM.16.M88.4 R172, [R236+0x800] ;  /* 0x00080000ecac783b */ /* 0x000fee0000000200 */
[C---:B------:R-:W-:Y:S08]  /*3be0*/  HMMA.16816.F32 R56, R140.reuse, R168, R56 ;  /* 0x000000a88c38723c */ /* 0x040ff00000001838 */
[C---:B------:R-:W-:Y:S01]  /*3bf0*/  HMMA.16816.F32 R52, R140.reuse, R170, R52 ;  /* 0x000000aa8c34723c */ /* 0x040fe20000001834 */
[----:B------:R-:W1:Y:S07]  /*3c00*/  LDSM.16.M88.4 R168, [R236+0x1000] ;  /* 0x00100000eca8783b */ /* 0x000e6e0000000200 */
[C---:B------:R-:W-:Y:S08]  /*3c10*/  HMMA.16816.F32 R24, R140.reuse, R148, R24 ;  /* 0x000000948c18723c */ /* 0x040ff00000001818 */
[C---:B------:R-:W-:Y:S01]  /*3c20*/  HMMA.16816.F32 R20, R140.reuse, R150, R20 ;  /* 0x000000968c14723c */ /* 0x040fe20000001814 */
[----:B------:R-:W1:Y:S07]  /*3c30*/  LDSM.16.M88.4 R148, [R236+0x1800] ;  /* 0x00180000ec94783b */ /* 0x000e6e0000000200 */
[C---:B------:R-:W-:Y:S08]  /*3c40*/  HMMA.16816.F32 R88, R140.reuse, R6, R88 ;  /* 0x000000068c58723c */ /* 0x040ff00000001858 */
[C---:B------:R-:W-:Y:S08]  /*3c50*/  HMMA.16816.F32 R84, R140.reuse, R188, R84 ;  /* 0x000000bc8c54723c */ /* 0x040ff00000001854 */
[C---:B------:R-:W-:Y:S08]  /*3c60*/  HMMA.16816.F32 R136, R140.reuse, R190, R136 ;  /* 0x000000be8c88723c */ /* 0x040ff00000001888 */
[C---:B------:R-:W-:Y:S08]  /*3c70*/  HMMA.16816.F32 R132, R140.reuse, R184, R132 ;  /* 0x000000b88c84723c */ /* 0x040ff00000001884 */
[C---:B------:R-:W-:Y:S08]  /*3c80*/  HMMA.16816.F32 R128, R140.reuse, R186, R128 ;  /* 0x000000ba8c80723c */ /* 0x040ff00000001880 */
[C---:B-1----:R-:W-:Y:S08]  /*3c90*/  HMMA.16816.F32 R124, R140.reuse, R160, R124 ;  /* 0x000000a08c7c723c */ /* 0x042ff0000000187c */
[C---:B------:R-:W-:Y:S01]  /*3ca0*/  HMMA.16816.F32 R120, R140.reuse, R162, R120 ;  /* 0x000000a28c78723c */ /* 0x040fe20000001878 */
[----:B------:R-:W-:Y:S07]  /*3cb0*/  LDSM.16.M88.4 R160, [R236+0x2800] ;  /* 0x00280000eca0783b */ /* 0x000fee0000000200 */
[C---:B----4-:R-:W-:Y:S08]  /*3cc0*/  HMMA.16816.F32 R116, R140.reuse, R152, R116 ;  /* 0x000000988c74723c */ /* 0x050ff00000001874 */
[C---:B------:R-:W-:Y:S01]  /*3cd0*/  HMMA.16816.F32 R112, R140.reuse, R154, R112 ;  /* 0x0000009a8c70723c */ /* 0x040fe20000001870 */
[----:B------:R-:W-:Y:S07]  /*3ce0*/  LDSM.16.M88.4 R152, [R236+0x3000] ;  /* 0x00300000ec98783b */ /* 0x000fee0000000200 */
[C---:B------:R-:W-:Y:S08]  /*3cf0*/  HMMA.16816.F32 R100, R140.reuse, R180, R100 ;  /* 0x000000b48c64723c */ /* 0x040ff00000001864 */
[----:B------:R-:W-:Y:S01]  /*3d00*/  HMMA.16816.F32 R76, R140, R182, R76 ;  /* 0x000000b68c4c723c */ /* 0x000fe2000000184c */
[----:B------:R-:W1:Y:S04]  /*3d10*/  LDSM.16.M88.4 R140, [R236+0x4000] ;  /* 0x00400000ec8c783b */ /* 0x000e680000000200 */
[----:B------:R-:W-:Y:S03]  /*3d20*/  LDSM.16.M88.4 R180, [R166+0x2000] ;  /* 0x00200000a6b4783b */ /* 0x000fe60000000200 */
        /* <DEDUP_REMOVED lines=17> */
[----:B------:R-:W-:Y:S07]  /*3e40*/  LDSM.16.M88.4 R80, [R235] ;  /* 0x00000000eb50783b */ /* 0x000fee0000000200 */
[C---:B---3--:R-:W-:Y:S08]  /*3e50*/  HMMA.16816.F32 R132, R156.reuse, R144, R132 ;  /* 0x000000909c84723c */ /* 0x048ff00000001884 */
[C---:B------:R-:W-:Y:S01]  /*3e60*/  HMMA.16816.F32 R128, R156.reuse, R146, R128 ;  /* 0x000000929c80723c */ /* 0x040fe20000001880 */
[----:B------:R-:W2:Y:S07]  /*3e70*/  LDSM.16.M88.4 R144, [R166+0x1000] ;  /* 0x00100000a690783b */ /* 0x000eae0000000200 */
[C---:B------:R-:W-:Y:S08]  /*3e80*/  HMMA.16816.F32 R64, R156.reuse, R172, R64 ;  /* 0x000000ac9c40723c */ /* 0x040ff00000001840 */
[C---:B------:R-:W-:Y:S01]  /*3e90*/  HMMA.16816.F32 R60, R156.reuse, R174, R60 ;  /* 0x000000ae9c3c723c */ /* 0x040fe2000000183c */
[----:B------:R-:W3:Y:S07]  /*3ea0*/  LDSM.16.M88.4 R172, [R236+0x6800] ;  /* 0x00680000ecac783b */ /* 0x000eee0000000200 */
[C---:B------:R-:W-:Y:S08]  /*3eb0*/  HMMA.16816.F32 R32, R156.reuse, R160, R32 ;  /* 0x000000a09c20723c */ /* 0x040ff00000001820 */
[C---:B------:R-:W-:Y:S01]  /*3ec0*/  HMMA.16816.F32 R28, R156.reuse, R162, R28 ;  /* 0x000000a29c1c723c */ /* 0x040fe2000000181c */
[----:B------:R-:W2:Y:S07]  /*3ed0*/  LDSM.16.M88.4 R160, [R236+0x7800] ;  /* 0x00780000eca0783b */ /* 0x000eae0000000200 */
[C---:B------:R-:W-:Y:S08]  /*3ee0*/  HMMA.16816.F32 R24, R156.reuse, R152, R24 ;  /* 0x000000989c18723c */ /* 0x040ff00000001818 */
[C---:B------:R-:W-:Y:S01]  /*3ef0*/  HMMA.16816.F32 R20, R156.reuse, R154, R20 ;  /* 0x0000009a9c14723c */ /* 0x040fe20000001814 */
[----:B------:R-:W2:Y:S07]  /*3f00*/  LDSM.16.M88.4 R152, [R166] ;  /* 0x00000000a698783b */ /* 0x000eae0000000200 */
[C---:B----4-:R-:W-:Y:S08]  /*3f10*/  HMMA.16816.F32 R92, R156.reuse, R148, R92 ;  /* 0x000000949c5c723c */ /* 0x050ff0000000185c */
[C---:B------:R-:W-:Y:S01]  /*3f20*/  HMMA.16816.F32 R88, R156.reuse, R150, R88 ;  /* 0x000000969c58723c */ /* 0x040fe20000001858 */
[----:B------:R-:W4:Y:S07]  /*3f30*/  LDSM.16.M88.4 R148, [R166+0x800] ;  /* 0x00080000a694783b */ /* 0x000f2e0000000200 */
[C---:B-1----:R-:W-:Y:S08]  /*3f40*/  HMMA.16816.F32 R124, R156.reuse, R140, R124 ;  /* 0x0000008c9c7c723c */ /* 0x042ff0000000187c */
[C---:B------:R-:W-:Y:S01]  /*3f50*/  HMMA.16816.F32 R120, R156.reuse, R142, R120 ;  /* 0x0000008e9c78723c */ /* 0x040fe20000001878 */
[----:B------:R-:W1:Y:S07]  /*3f60*/  LDSM.16.M88.4 R140, [R166+0x1800] ;  /* 0x00180000a68c783b */ /* 0x000e6e0000000200 */
[C---:B------:R-:W-:Y:S08]  /*3f70*/  HMMA.16816.F32 R108, R156.reuse, R168, R108 ;  /* 0x000000a89c6c723c */ /* 0x040ff0000000186c */
[----:B------:R-:W-:Y:S01]  /*3f80*/  HMMA.16816.F32 R104, R156, R170, R104 ;  /* 0x000000aa9c68723c */ /* 0x000fe20000001868 */
[----:B------:R-:W1:Y:S07]  /*3f90*/  LDSM.16.M88.4 R168, [R166+0x3800] ;  /* 0x00380000a6a8783b */ /* 0x000e6e0000000200 */
[C---:B--2---:R-:W-:Y:S08]  /*3fa0*/  HMMA.16816.F32 R56, R80.reuse, R144, R56 ;  /* 0x000000905038723c */ /* 0x044ff00000001838 */
[----:B------:R-:W-:Y:S01]  /*3fb0*/  HMMA.16816.F32 R52, R80, R146, R52 ;  /* 0x000000925034723c */ /* 0x000fe20000001834 */
[----:B------:R-:W2:Y:S07]  /*3fc0*/  LDSM.16.M88.4 R144, [R166+0x6000] ;  /* 0x00600000a690783b */ /* 0x000eae0000000200 */
[C---:B------:R-:W-:Y:S08]  /*3fd0*/  HMMA.16816.F32 R72, R156.reuse, R176, R72 ;  /* 0x000000b09c48723c */ /* 0x040ff00000001848 */
[C---:B------:R-:W-:Y:S01]  /*3fe0*/  HMMA.16816.F32 R68, R156.reuse, R178, R68 ;  /* 0x000000b29c44723c */ /* 0x040fe20000001844 */
[----:B------:R-:W1:Y:S07]  /*3ff0*/  LDSM.16.M88.4 R176, [R166+0x2800] ;  /* 0x00280000a6b0783b */ /* 0x000e6e0000000200 */
[C---:B---3--:R-:W-:Y:S08]  /*4000*/  HMMA.16816.F32 R116, R156.reuse, R172, R116 ;  /* 0x000000ac9c74723c */ /* 0x048ff00000001874 */
[C---:B------:R-:W-:Y:S01]  /*4010*/  HMMA.16816.F32 R112, R156.reuse, R174, R112 ;  /* 0x000000ae9c70723c */ /* 0x040fe20000001870 */
[----:B------:R-:W3:Y:S07]  /*4020*/  LDSM.16.M88.4 R172, [R166+0x3000] ;  /* 0x00300000a6ac783b */ /* 0x000eee0000000200 */
[C---:B------:R-:W-:Y:S08]  /*4030*/  HMMA.16816.F32 R100, R156.reuse, R160, R100 ;  /* 0x000000a09c64723c */ /* 0x040ff00000001864 */
[----:B------:R-:W-:Y:S01]  /*4040*/  HMMA.16816.F32 R76, R156, R162, R76 ;  /* 0x000000a29c4c723c */ /* 0x000fe2000000184c */
[----:B------:R-:W2:Y:S04]  /*4050*/  LDSM.16.M88.4 R160, [R166+0x4000] ;  /* 0x00400000a6a0783b */ /* 0x000ea80000000200 */
[----:B------:R-:W2:Y:S03]  /*4060*/  LDSM.16.M88.4 R156, [R166+0x4800] ;  /* 0x00480000a69c783b */ /* 0x000ea60000000200 */
[C---:B------:R-:W-:Y:S08]  /*4070*/  HMMA.16816.F32 R72, R80.reuse, R152, R72 ;  /* 0x000000985048723c */ /* 0x040ff00000001848 */
[C---:B------:R-:W-:Y:S01]  /*4080*/  HMMA.16816.F32 R68, R80.reuse, R154, R68 ;  /* 0x0000009a5044723c */ /* 0x040fe20000001844 */
[----:B------:R-:W2:Y:S07]  /*4090*/  LDSM.16.M88.4 R152, [R166+0x5000] ;  /* 0x00500000a698783b */ /* 0x000eae0000000200 */
[C---:B----4-:R-:W-:Y:S08]  /*40a0*/  HMMA.16816.F32 R64, R80.reuse, R148, R64 ;  /* 0x000000945040723c */ /* 0x050ff00000001840 */
[C---:B------:R-:W-:Y:S01]  /*40b0*/  HMMA.16816.F32 R60, R80.reuse, R150, R60 ;  /* 0x00000096503c723c */ /* 0x040fe2000000183c */
[----:B------:R-:W4:Y:S07]  /*40c0*/  LDSM.16.M88.4 R148, [R166+0x5800] ;  /* 0x00580000a694783b */ /* 0x000f2e0000000200 */
[C---:B-1----:R-:W-:Y:S08]  /*40d0*/  HMMA.16816.F32 R48, R80.reuse, R140, R48 ;  /* 0x0000008c5030723c */ /* 0x042ff00000001830 */
[C---:B------:R-:W-:Y:S01]  /*40e0*/  HMMA.16816.F32 R44, R80.reuse, R142, R44 ;  /* 0x0000008e502c723c */ /* 0x040fe2000000182c */
[----:B------:R-:W1:Y:S07]  /*40f0*/  LDSM.16.M88.4 R140, [R166+0x6800] ;  /* 0x00680000a68c783b */ /* 0x000e6e0000000200 */
[C---:B------:R-:W-:Y:S08]  /*4100*/  HMMA.16816.F32 R16, R80.reuse, R168, R16 ;  /* 0x000000a85010723c */ /* 0x040ff00000001810 */
[C---:B------:R-:W-:Y:S01]  /*4110*/  HMMA.16816.F32 R12, R80.reuse, R170, R12 ;  /* 0x000000aa500c723c */ /* 0x040fe2000000180c */
[----:B------:R-:W1:Y:S07]  /*4120*/  LDSM.16.M88.4 R168, [R166+0x7000] ;  /* 0x00700000a6a8783b */ /* 0x000e6e0000000200 */
[C---:B--2---:R-:W-:Y:S08]  /*4130*/  HMMA.16816.F32 R124, R80.reuse, R144, R124 ;  /* 0x00000090507c723c */ /* 0x044ff0000000187c */
[----:B------:R-:W-:Y:S01]  /*4140*/  HMMA.16816.F32 R120, R80, R146, R120 ;  /* 0x000000925078723c */ /* 0x000fe20000001878 */
[----:B------:R-:W2:Y:S01]  /*4150*/  LDSM.16.M88.4 R144, [R166+0x7800] ;  /* 0x00780000a690783b */ /* 0x000ea20000000200 */
[----:B------:R-:W-:-:S06]  /*4160*/  DEPBAR.LE SB0, 0x0 ;  /* 0x000080000000791a */ /* 0x000fcc0000000000 */
        /* <DEDUP_REMOVED lines=12> */
[C---:B----4-:R-:W-:Y:S08]  /*4230*/  HMMA.16816.F32 R132, R80.reuse, R148, R132 ;  /* 0x000000945084723c */ /* 0x050ff00000001884 */
[C---:B------:R-:W-:Y:S08]  /*4240*/  HMMA.16816.F32 R128, R80.reuse, R150, R128 ;  /* 0x000000965080723c */ /* 0x040ff00000001880 */
[C---:B-1----:R-:W-:Y:S08]  /*4250*/  HMMA.16816.F32 R116, R80.reuse, R140, R116 ;  /* 0x0000008c5074723c */ /* 0x042ff00000001874 */
[C---:B------:R-:W-:Y:S08]  /*4260*/  HMMA.16816.F32 R112, R80.reuse, R142, R112 ;  /* 0x0000008e5070723c */ /* 0x040ff00000001870 */
[C---:B------:R-:W-:Y:S08]  /*4270*/  HMMA.16816.F32 R108, R80.reuse, R168, R108 ;  /* 0x000000a8506c723c */ /* 0x040ff0000000186c */
[C---:B------:R-:W-:Y:S08]  /*4280*/  HMMA.16816.F32 R104, R80.reuse, R170, R104 ;  /* 0x000000aa5068723c */ /* 0x040ff00000001868 */
[C---:B--2---:R-:W-:Y:S08]  /*4290*/  HMMA.16816.F32 R100, R80.reuse, R144, R100 ;  /* 0x000000905064723c */ /* 0x044ff00000001864 */
[----:B------:R-:W-:Y:S01]  /*42a0*/  HMMA.16816.F32 R76, R80, R146, R76 ;  /* 0x00000092504c723c */ /* 0x000fe2000000184c */
[----:B------:R-:W-:Y:S06]  /*42b0*/  BAR.SYNC.DEFER_BLOCKING 0x0 ;  /* 0x0000000000007b1d */ /* 0x000fec0000010000 */
[----:B------:R-:W-:Y:S01]  /*42c0*/  @!UPT UIADD3 URZ, URZ, URZ, URZ ;  /* 0x0000003f3f3ff290 */ /* 0x000fe2000fffe03f */
[----:B------:R-:W-:Y:S11]  /*42d0*/  @!P2 BRA `(.L_x_2234) ;  /* 0x000007700000a947 */ /* 0x000ff60003800000 */
[----:B------:R-:W-:Y:S05]  /*42e0*/  @!P0 BRA `(.L_x_2235) ;  /* 0x0000039000008947 */ /* 0x000fea0003800000 */
[----:B------:R-:W1:Y:S01]  /*42f0*/  I2F.RP R140, R192 ;  /* 0x000000c0008c7306 */ /* 0x000e620000209400 */
[----:B------:R-:W-:-:S02]  /*4300*/  IABS R80, R2 ;  /* 0x0000000200507213 */ /* 0x000fc40000000000 */
[----:B------:R-:W-:-:S04]  /*4310*/  IADD3 R82, R2, -0x100, RZ ;  /* 0xffffff0002527810 */ /* 0x000fc80007ffe0ff */
        /* <DEDUP_REMOVED lines=37> */
[----:B------:R1:W2:Y:S05]  /*4570*/  LDG.E R6, [R82.64] ;  /* 0x0000000c52067981 */ /* 0x0002aa000c1e1900 */
[----:B------:R-:W2:Y:S01]  /*4580*/  LDG.E R80, [R80.64] ;  /* 0x0000000c50507981 */ /* 0x000ea2000c1e1900 */
[----:B------:R-:W-:Y:S02]  /*4590*/  IMAD.IADD R0, R0, 0x1, -R7 ;  /* 0x0000000100007824 */ /* 0x000fe400078e0a07 */
[----:B------:R-:W-:-:S04]  /*45a0*/  IMAD.MOV.U32 R7, RZ, RZ, c[0x0][0x2d0] ;  /* 0x0000b400ff077624 */ /* 0x000fc800078e00ff */
[----:B------:R-:W-:-:S05]  /*45b0*/  IMAD R7, R0, R7, -0x100 ;  /* 0xffffff0000077424 */ /* 0x000fca00078e0207 */
[----:B------:R-:W-:-:S05]  /*45c0*/  SHF.R.S32.HI R0, RZ, 0x1f, R7 ;  /* 0x0000001fff007819 */ /* 0x000fca0000011407 */
[----:B------:R-:W-:Y:S02]  /*45d0*/  IMAD R0, R0, c[0x0][0x198], RZ ;  /* 0x0000660000007a24 */ /* 0x000fe400078e02ff */
[----:B-1----:R-:W-:-:S04]  /*45e0*/  IMAD.WIDE.U32 R82, R7, c[0x0][0x198], RZ ;  /* 0x0000660007527a25 */ /* 0x002fc800078e00ff */
[----:B------:R-:W-:-:S04]  /*45f0*/  IMAD R0, R7, c[0x0][0x19c], R0 ;  /* 0x0000670007007a24 */ /* 0x000fc800078e0200 */
[----:B------:R-:W-:Y:S01]  /*4600*/  IMAD.IADD R83, R83, 0x1, R0 ;  /* 0x0000000153537824 */ /* 0x000fe200078e0200 */
[----:B--2---:R-:W-:-:S04]  /*4610*/  IADD3 R80, -R6, R80, RZ ;  /* 0x0000005006507210 */ /* 0x004fc80007ffe1ff */
[----:B------:R-:W-:-:S05]  /*4620*/  SHF.R.S32.HI R6, RZ, 0x1f, R80 ;  /* 0x0000001fff067819 */ /* 0x000fca0000011450 */
[----:B------:R-:W-:-:S04]  /*4630*/  IMAD R6, R6, c[0x0][0x180], RZ ;  /* 0x0000600006067a24 */ /* 0x000fc800078e02ff */
[C---:B------:R-:W-:Y:S02]  /*4640*/  IMAD R6, R80.reuse, c[0x0][0x184], R6 ;  /* 0x0000610050067a24 */ /* 0x040fe400078e0206 */
[----:B------:R-:W-:-:S05]  /*4650*/  IMAD.WIDE.U32 R80, R80, c[0x0][0x180], R82 ;  /* 0x0000600050507a25 */ /* 0x000fca00078e0052 */
[----:B------:R-:W-:Y:S01]  /*4660*/  IADD3 R7, R81, R6, RZ ;  /* 0x0000000651077210 */ /* 0x000fe20007ffe0ff */
[----:B------:R-:W-:Y:S05]  /*4670*/  BRA `(.L_x_2236) ;  /* 0x0000002000007947 */ /* 0x000fea0003800000 */
.L_x_2235:
[----:B------:R-:W-:-:S04]  /*4680*/  LEA R80, -R193, RZ, 0x8 ;  /* 0x000000ffc1507211 */ /* 0x000fc800078e41ff */
[----:B------:R-:W-:Y:S02]  /*4690*/  SHF.R.S32.HI R7, RZ, 0x1f, R80 ;  /* 0x0000001fff077819 */ /* 0x000fe40000011450 */
.L_x_2236:
[----:B------:R-:W-:Y:S01]  /*46a0*/  IADD3 R165, P1, R80, R165, RZ ;  /* 0x000000a550a57210 */ /* 0x000fe20007f3e0ff */
[----:B------:R-:W-:Y:S02]  /*46b0*/  IMAD.MOV.U32 R6, RZ, RZ, 0x5 ;  /* 0x00000005ff067424 */ /* 0x000fe400078e00ff */
[----:B------:R-:W-:Y:S01]  /*46c0*/  IMAD.SHL.U32 R0, R193, 0x20, RZ ;  /* 0x00000020c1007824 */ /* 0x000fe200078e00ff */
[----:B------:R-:W-:Y:S01]  /*46d0*/  LEA R250, P2, R165, c[0x0][0x168], 0x1 ;  /* 0x00005a00a5fa7a11 */ /* 0x000fe200078408ff */
[----:B------:R-:W-:Y:S01]  /*46e0*/  IMAD.X R164, R7, 0x1, R164, P1 ;  /* 0x0000000107a47824 */ /* 0x000fe200008e06a4 */
[----:B------:R-:W-:Y:S02]  /*46f0*/  SHF.L.U64.HI R193, R193, R6, c[0x0][0x19c] ;  /* 0x00006700c1c17619 */ /* 0x000fe40000010206 */
[----:B------:R-:W-:Y:S01]  /*4700*/  IADD3 R140, P1, R0, R250, RZ ;  /* 0x000000fa008c7210 */ /* 0x000fe20007f3e0ff */
[----:B------:R-:W-:Y:S01]  /*4710*/  IMAD.MOV.U32 R142, RZ, RZ, R250 ;  /* 0x000000ffff8e7224 */ /* 0x000fe200078e00fa */
[----:B------:R-:W-:-:S02]  /*4720*/  LEA.HI.X R247, R165, c[0x0][0x16c], R164, 0x1, P2 ;  /* 0x00005b00a5f77a11 */ /* 0x000fc400010f0ca4 */
[----:B------:R-:W-:-:S03]  /*4730*/  IADD3 R82, P2, R140, R0, RZ ;  /* 0x000000008c527210 */ /* 0x000fc60007f5e0ff */
[--C-:B------:R-:W-:Y:S01]  /*4740*/  IMAD.X R141, R193, 0x1, R247.reuse, P1 ;  /* 0x00000001c18d7824 */ /* 0x100fe200008e06f7 */
[-C--:B------:R-:W-:Y:S01]  /*4750*/  IADD3 R80, P1, R82, R0.reuse, RZ ;  /* 0x0000000052507210 */ /* 0x080fe20007f3e0ff */
[----:B------:R-:W-:Y:S02]  /*4760*/  IMAD.MOV.U32 R143, RZ, RZ, R247 ;  /* 0x000000ffff8f7224 */ /* 0x000fe400078e00f7 */
[--C-:B------:R-:W-:Y:S01]  /*4770*/  IMAD.X R83, R141, 0x1, R193.reuse, P2 ;  /* 0x000000018d537824 */ /* 0x100fe200010e06c1 */
[----:B------:R-:W-:Y:S02]  /*4780*/  IADD3 R6, P2, R80, R0, RZ ;  /* 0x0000000050067210 */ /* 0x000fe40007f5e0ff */
[----:B------:R-:W-:Y:S01]  /*4790*/  @!PT LDS RZ, [RZ] ;  /* 0x00000000fffff984 */ /* 0x000fe20000000800 */
[----:B------:R-:W-:Y:S01]  /*47a0*/  @!PT LDS RZ, [RZ] ;  /* 0x00000000fffff984 */ /* 0x000fe20000000800 */
[----:B------:R-:W-:Y:S01]  /*47b0*/  @!PT LDS RZ, [RZ] ;  /* 0x00000000fffff984 */ /* 0x000fe20000000800 */
[----:B------:R1:W-:Y:S01]  /*47c0*/  LDGSTS.E.BYPASS.LTC128B.128 [R246+0x2000], [R142.64] ;  /* 0x020000008ef67fae */ /* 0x0003e2000b901d4c */
[----:B------:R-:W-:-:S03]  /*47d0*/  IMAD.X R81, R83, 0x1, R193, P1 ;  /* 0x0000000153517824 */ /* 0x000fc600008e06c1 */
[----:B------:R2:W-:Y:S01]  /*47e0*/  LDGSTS.E.BYPASS.LTC128B.128 [R246+0x2800], [R140.64] ;  /* 0x028000008cf67fae */ /* 0x0005e2000b901d4c */
[----:B------:R-:W-:-:S03]  /*47f0*/  IMAD.X R7, R81, 0x1, R193, P2 ;  /* 0x0000000151077824 */ /* 0x000fc600010e06c1 */
[----:B------:R3:W-:Y:S04]  /*4800*/  LDGSTS.E.BYPASS.LTC128B.128 [R246+0x3000], [R82.64] ;  /* 0x0300000052f67fae */ /* 0x0007e8000b901d4c */
[----:B------:R4:W-:Y:S04]  /*4810*/  LDGSTS.E.BYPASS.LTC128B.128 [R246+0x3800], [R80.64] ;  /* 0x0380000050f67fae */ /* 0x0009e8000b901d4c */
[----:B------:R5:W-:Y:S01]  /*4820*/  LDGSTS.E.BYPASS.LTC128B.128 [R246+0x4000], [R6.64] ;  /* 0x0400000006f67fae */ /* 0x000be2000b901d4c */
[----:B-1----:R-:W-:-:S04]  /*4830*/  IADD3 R142, P1, R6, R0, RZ ;  /* 0x00000000068e7210 */ /* 0x002fc80007f3e0ff */
[----:B--2---:R-:W-:Y:S01]  /*4840*/  IADD3 R140, P2, R142, R0, RZ ;  /* 0x000000008e8c7210 */ /* 0x004fe20007f5e0ff */
[----:B------:R-:W-:-:S03]  /*4850*/  IMAD.X R143, R7, 0x1, R193, P1 ;  /* 0x00000001078f7824 */ /* 0x000fc600008e06c1 */
[-C--:B---3--:R-:W-:Y:S02]  /*4860*/  IADD3 R82, P1, R140, R0.reuse, RZ ;  /* 0x000000008c527210 */ /* 0x088fe40007f3e0ff */
[----:B------:R-:W-:Y:S01]  /*4870*/  IADD3.X R141, R143, R193, RZ, P2, !PT ;  /* 0x000000c18f8d7210 */ /* 0x000fe200017fe4ff */
[----:B------:R1:W-:Y:S01]  /*4880*/  LDGSTS.E.BYPASS.LTC128B.128 [R246+0x4800], [R142.64] ;  /* 0x048000008ef67fae */ /* 0x0003e2000b901d4c */
[----:B----4-:R-:W-:-:S03]  /*4890*/  IADD3 R80, P2, R82, R0, RZ ;  /* 0x0000000052507210 */ /* 0x010fc60007f5e0ff */
[--C-:B------:R-:W-:Y:S01]  /*48a0*/  IMAD.X R83, R141, 0x1, R193.reuse, P1 ;  /* 0x000000018d537824 */ /* 0x100fe200008e06c1 */
[-C--:B-----5:R-:W-:Y:S01]  /*48b0*/  IADD3 R6, P1, R80, R0.reuse, RZ ;  /* 0x0000000050067210 */ /* 0x0a0fe20007f3e0ff */
[----:B------:R2:W-:Y:S02]  /*48c0*/  LDGSTS.E.BYPASS.LTC128B.128 [R246+0x5000], [R140.64] ;  /* 0x050000008cf67fae */ /* 0x0005e4000b901d4c */
[--C-:B------:R-:W-:Y:S02]  /*48d0*/  IMAD.X R81, R83, 0x1, R193.reuse, P2 ;  /* 0x0000000153517824 */ /* 0x100fe400010e06c1 */
[----:B------:R3:W-:Y:S02]  /*48e0*/  LDGSTS.E.BYPASS.LTC128B.128 [R246+0x5800], [R82.64] ;  /* 0x0580000052f67fae */ /* 0x0007e4000b901d4c */
[----:B------:R-:W-:Y:S02]  /*48f0*/  IMAD.X R7, R81, 0x1, R193, P1 ;  /* 0x0000000151077824 */ /* 0x000fe400008e06c1 */
[----:B------:R4:W-:Y:S04]  /*4900*/  LDGSTS.E.BYPASS.LTC128B.128 [R246+0x6000], [R80.64] ;  /* 0x0600000050f67fae */ /* 0x0009e8000b901d4c */
[----:B------:R5:W-:Y:S01]  /*4910*/  LDGSTS.E.BYPASS.LTC128B.128 [R246+0x6800], [R6.64] ;  /* 0x0680000006f67fae */ /* 0x000be2000b901d4c */
[----:B-1----:R-:W-:-:S05]  /*4920*/  IADD3 R142, P2, R6, R0, RZ ;  /* 0x00000000068e7210 */ /* 0x002fca0007f5e0ff */
[----:B------:R-:W-:Y:S01]  /*4930*/  IMAD.X R143, R7, 0x1, R193, P2 ;  /* 0x00000001078f7824 */ /* 0x000fe200010e06c1 */
[----:B--2---:R-:W-:-:S04]  /*4940*/  IADD3 R140, P1, R142, R0, RZ ;  /* 0x000000008e8c7210 */ /* 0x004fc80007f3e0ff */
[-C--:B---3--:R-:W-:Y:S01]  /*4950*/  IADD3 R82, P2, R140, R0.reuse, RZ ;  /* 0x000000008c527210 */ /* 0x088fe20007f5e0ff */
[----:B------:R-:W-:Y:S01]  /*4960*/  IMAD.X R141, R143, 0x1, R193, P1 ;  /* 0x000000018f8d7824 */ /* 0x000fe200008e06c1 */
[----:B------:R1:W-:Y:S02]  /*4970*/  LDGSTS.E.BYPASS.LTC128B.128 [R246+0x7000], [R142.64] ;  /* 0x070000008ef67fae */ /* 0x0003e4000b901d4c */
[-C--:B----4-:R-:W-:Y:S02]  /*4980*/  IADD3 R80, P1, R82, R0.reuse, RZ ;  /* 0x0000000052507210 */ /* 0x090fe40007f3e0ff */
[----:B------:R-:W-:Y:S01]  /*4990*/  IADD3.X R83, R141, R193, RZ, P2, !PT ;  /* 0x000000c18d537210 */ /* 0x000fe200017fe4ff */
[----:B------:R2:W-:Y:S01]  /*49a0*/  LDGSTS.E.BYPASS.LTC128B.128 [R246+0x7800], [R140.64] ;  /* 0x078000008cf67fae */ /* 0x0005e2000b901d4c */
[----:B-----5:R-:W-:-:S03]  /*49b0*/  IADD3 R6, P2, R80, R0, RZ ;  /* 0x0000000050067210 */ /* 0x020fc60007f5e0ff */
[--C-:B------:R-:W-:Y:S01]  /*49c0*/  IMAD.X R81, R83, 0x1, R193.reuse, P1 ;  /* 0x0000000153517824 */ /* 0x100fe200008e06c1 */
[----:B------:R2:W-:Y:S03]  /*49d0*/  LDGSTS.E.BYPASS.LTC128B.128 [R246+0x8000], [R82.64] ;  /* 0x0800000052f67fae */ /* 0x0005e6000b901d4c */
[----:B------:R-:W-:Y:S01]  /*49e0*/  IMAD.X R7, R81, 0x1, R193, P2 ;  /* 0x0000000151077824 */ /* 0x000fe200010e06c1 */
[----:B------:R2:W-:Y:S04]  /*49f0*/  LDGSTS.E.BYPASS.LTC128B.128 [R246+0x8800], [R80.64] ;  /* 0x0880000050f67fae */ /* 0x0005e8000b901d4c */
[----:B------:R2:W-:Y:S01]  /*4a00*/  LDGSTS.E.BYPASS.LTC128B.128 [R246+0x9000], [R6.64] ;  /* 0x0900000006f67fae */ /* 0x0005e2000b901d4c */
[----:B-1----:R-:W-:-:S05]  /*4a10*/  IADD3 R142, P1, R6, R0, RZ ;  /* 0x00000000068e7210 */ /* 0x002fca0007f3e0ff */
[----:B------:R-:W-:-:S05]  /*4a20*/  IMAD.X R143, R7, 0x1, R193, P1 ;  /* 0x00000001078f7824 */ /* 0x000fca00008e06c1 */
[----:B------:R2:W-:Y:S04]  /*4a30*/  LDGSTS.E.BYPASS.LTC128B.128 [R246+0x9800], [R142.64] ;  /* 0x098000008ef67fae */ /* 0x0005e8000b901d4c */
[----:B------:R-:W0:Y:S02]  /*4a40*/  LDGDEPBAR ;  /* 0x00000000000079af */ /* 0x000e240000000000 */
.L_x_2234:
[----:B------:R-:W-:-:S05]  /*4a50*/  IMAD.IADD R0, R2, 0x1, R206 ;  /* 0x0000000102007824 */ /* 0x000fca00078e02ce */
[C---:B--2---:R-:W-:Y:S02]  /*4a60*/  IADD3 R6, R0.reuse, 0x1, RZ ;  /* 0x0000000100067810 */ /* 0x044fe40007ffe0ff */
[C---:B------:R-:W-:Y:S02]  /*4a70*/  IADD3 R2, R0.reuse, 0x8, RZ ;  /* 0x0000000800027810 */ /* 0x040fe40007ffe0ff */
[CC--:B------:R-:W-:Y:S02]  /*4a80*/  ISETP.GE.AND P1, PT, R0.reuse, R204.reuse, PT ;  /* 0x000000cc0000720c */ /* 0x0c0fe40003f26270 */
[----:B------:R-:W-:Y:S02]  /*4a90*/  IADD3 R7, R0, 0x9, RZ ;  /* 0x0000000900077810 */ /* 0x000fe40007ffe0ff */
[C---:B------:R-:W-:Y:S02]  /*4aa0*/  ISETP.GE.AND P4, PT, R6.reuse, R205, PT ;  /* 0x000000cd0600720c */ /* 0x040fe40003f86270 */
[----:B------:R-:W-:-:S02]  /*4ab0*/  ISETP.GE.AND P6, PT, R6, R204, PT ;  /* 0x000000cc0600720c */ /* 0x000fc40003fc6270 */
[CC--:B------:R-:W-:Y:S02]  /*4ac0*/  ISETP.GE.AND P3, PT, R2.reuse, R205.reuse, PT ;  /* 0x000000cd0200720c */ /* 0x0c0fe40003f66270 */
[-C--:B------:R-:W-:Y:S02]  /*4ad0*/  ISETP.GE.AND P2, PT, R2, R204.reuse, PT ;  /* 0x000000cc0200720c */ /* 0x080fe40003f46270 */
[----:B------:R-:W-:Y:S02]  /*4ae0*/  IADD3 R6, R0, 0x10, RZ ;  /* 0x0000001000067810 */ /* 0x000fe40007ffe0ff */
[----:B------:R-:W-:Y:S02]  /*4af0*/  FSEL R2, R74, -INF , !P1 ;  /* 0xff8000004a027808 */ /* 0x000fe40004800000 */
[C---:B------:R-:W-:Y:S02]  /*4b00*/  ISETP.GE.AND P1, PT, R7.reuse, R205, PT ;  /* 0x000000cd0700720c */ /* 0x040fe40003f26270 */
[----:B------:R-:W-:-:S02]  /*4b10*/  ISETP.GE.AND P5, PT, R7, R204, PT ;  /* 0x000000cc0700720c */ /* 0x000fc40003fa6270 */
[----:B------:R-:W-:Y:S02]  /*4b20*/  IADD3 R7, R0, 0x11, RZ ;  /* 0x0000001100077810 */ /* 0x000fe40007ffe0ff */
[----:B------:R-:W-:Y:S02]  /*4b30*/  FSEL R232, R75, -INF , !P6 ;  /* 0xff8000004be87808 */ /* 0x000fe40007000000 */
[----:B------:R-:W-:Y:S02]  /*4b40*/  FSEL R231, R68, -INF , !P3 ;  /* 0xff80000044e77808 */ /* 0x000fe40005800000 */
[C---:B------:R-:W-:Y:S02]  /*4b50*/  ISETP.GE.AND P6, PT, R6.reuse, R205, PT ;  /* 0x000000cd0600720c */ /* 0x040fe40003fc6270 */
[----:B------:R-:W-:Y:S02]  /*4b60*/  ISETP.GE.AND P3, PT, R6, R204, PT ;  /* 0x000000cc0600720c */ /* 0x000fe40003f66270 */
[----:B------:R-:W-:-:S02]  /*4b70*/  IADD3 R6, R0, 0x18, RZ ;  /* 0x0000001800067810 */ /* 0x000fc40007ffe0ff */
[----:B------:R-:W-:Y:S02]  /*4b80*/  FSEL R70, R70, -INF , !P2 ;  /* 0xff80000046467808 */ /* 0x000fe40005000000 */
[----:B------:R-:W-:Y:S02]  /*4b90*/  FSEL R230, R69, -INF , !P1 ;  /* 0xff80000045e67808 */ /* 0x000fe40004800000 */
[C---:B------:R-:W-:Y:S02]  /*4ba0*/  ISETP.GE.AND P2, PT, R7.reuse, R205, PT ;  /* 0x000000cd0700720c */ /* 0x040fe40003f46270 */
[----:B------:R-:W-:Y:S02]  /*4bb0*/  ISETP.GE.AND P1, PT, R7, R204, PT ;  /* 0x000000cc0700720c */ /* 0x000fe40003f26270 */
[----:B------:R-:W-:Y:S02]  /*4bc0*/  FSEL R234, R71, -INF , !P5 ;  /* 0xff80000047ea7808 */ /* 0x000fe40006800000 */
[----:B------:R-:W-:-:S02]  /*4bd0*/  IADD3 R7, R0, 0x19, RZ ;  /* 0x0000001900077810 */ /* 0x000fc40007ffe0ff */
[----:B------:R-:W-:Y:S02]  /*4be0*/  FSEL R252, R64, -INF , !P6 ;  /* 0xff80000040fc7808 */ /* 0x000fe40007000000 */
        /* <DEDUP_REMOVED lines=8> */
[----:B------:R-:W-:Y:S02]  /*4c70*/  IADD3 R65, R0, 0x21, RZ ;  /* 0x0000002100417810 */ /* 0x000fe40007ffe0ff */
[----:B------:R-:W-:Y:S02]  /*4c80*/  ISETP.GE.AND P1, PT, R6, R205, PT ;  /* 0x000000cd0600720c */ /* 0x000fe40003f26270 */
[----:B------:R-:W-:-:S02]  /*4c90*/  IADD3 R64, R0, 0x28, RZ ;  /* 0x0000002800407810 */ /* 0x000fc40007ffe0ff */
[----:B------:R-:W-:Y:S02]  /*4ca0*/  FSEL R215, R60, -INF , !P5 ;  /* 0xff8000003cd77808 */ /* 0x000fe40006800000 */
[----:B------:R-:W-:Y:S02]  /*4cb0*/  ISETP.GE.AND P5, PT, R6, R204, PT ;  /* 0x000000cc0600720c */ /* 0x000fe40003fa6270 */
[----:B------:R-:W-:Y:S02]  /*4cc0*/  FSEL R6, R62, -INF , !P6 ;  /* 0xff8000003e067808 */ /* 0x000fe40007000000 */
[----:B------:R-:W-:Y:S02]  /*4cd0*/  FSEL R214, R61, -INF , !P3 ;  /* 0xff8000003dd67808 */ /* 0x000fe40005800000 */
[----:B------:R-:W-:Y:S02]  /*4ce0*/  FSEL R63, R63, -INF , !P2 ;  /* 0xff8000003f3f7808 */ /* 0x000fe40005000000 */
        /* <DEDUP_REMOVED lines=13> */
[CC--:B------:R-:W-:Y:S02]  /*4dc0*/  ISETP.GE.AND P3, PT, R56.reuse, R205.reuse, PT ;  /* 0x000000cd3800720c */ /* 0x0c0fe40003f66270 */
[----:B------:R-:W-:Y:S02]  /*4dd0*/  ISETP.GE.AND P2, PT, R56, R204, PT ;  /* 0x000000cc3800720c */ /* 0x000fe40003f46270 */
[C---:B------:R-:W-:Y:S02]  /*4de0*/  IADD3 R57, R0.reuse, 0x31, RZ ;  /* 0x0000003100397810 */ /* 0x040fe40007ffe0ff */
[----:B------:R-:W-:Y:S02]  /*4df0*/  IADD3 R56, R0, 0x38, RZ ;  /* 0x0000003800387810 */ /* 0x000fe40007ffe0ff */
[----:B------:R-:W-:Y:S01]  /*4e00*/  FSEL R211, R54, -INF , !P1 ;  /* 0xff80000036d37808 */ /* 0x000fe20004800000 */
[----:B------:R-:W-:Y:S01]  /*4e10*/  IMAD.MOV.U32 R54, RZ, RZ, R63 ;  /* 0x000000ffff367224 */ /* 0x000fe200078e003f */
[----:B------:R-:W-:Y:S01]  /*4e20*/  FSEL R202, R53, -INF , !P5 ;  /* 0xff80000035ca7808 */ /* 0x000fe20006800000 */
[----:B------:R-:W-:Y:S01]  /*4e30*/  IMAD.MOV.U32 R53, RZ, RZ, R66 ;  /* 0x000000ffff357224 */ /* 0x000fe200078e0042 */
[----:B------:R-:W-:Y:S01]  /*4e40*/  FSEL R210, R55, -INF , !P6 ;  /* 0xff80000037d27808 */ /* 0x000fe20007000000 */
[----:B------:R-:W-:Y:S01]  /*4e50*/  IMAD.MOV.U32 R55, RZ, RZ, R70 ;  /* 0x000000ffff377224 */ /* 0x000fe200078e0046 */
        /* <DEDUP_REMOVED lines=20> */
[CC--:B------:R-:W-:Y:S02]  /*4fa0*/  ISETP.GE.AND P3, PT, R49.reuse, R205.reuse, PT ;  /* 0x000000cd3100720c */ /* 0x0c0fe40003f66270 */
[----:B------:R-:W-:Y:S02]  /*4fb0*/  ISETP.GE.AND P2, PT, R49, R204, PT ;  /* 0x000000cc3100720c */ /* 0x000fe40003f46270 */
        /* <DEDUP_REMOVED lines=8> */
[----:B------:R-:W-:-:S02]  /*5040*/  FSEL R147, R36, -INF , !P1 ;  /* 0xff80000024937808 */ /* 0x000fc40004800000 */
[CC--:B------:R-:W-:Y:S02]  /*5050*/  ISETP.GE.AND P6, PT, R44.reuse, R205.reuse, PT ;  /* 0x000000cd2c00720c */ /* 0x0c0fe40003fc6270 */
[-C--:B------:R-:W-:Y:S02]  /*5060*/  ISETP.GE.AND P3, PT, R44, R204.reuse, PT ;  /* 0x000000cc2c00720c */ /* 0x080fe40003f66270 */
[----:B------:R-:W-:Y:S02]  /*5070*/  IADD3 R41, R0, 0x51, RZ ;  /* 0x0000005100297810 */ /* 0x000fe40007ffe0ff */
        /* <DEDUP_REMOVED lines=14> */
[----:B------:R-:W-:-:S02]  /*5160*/  FSEL R151, R34, -INF , !P1 ;  /* 0xff80000022977808 */ /* 0x000fc40004800000 */
[----:B------:R-:W-:Y:S02]  /*5170*/  FSEL R150, R35, -INF , !P6 ;  /* 0xff80000023967808 */ /* 0x000fe40007000000 */
[----:B------:R-:W-:Y:S02]  /*5180*/  IADD3 R33, R0, 0x61, RZ ;  /* 0x0000006100217810 */ /* 0x000fe40007ffe0ff */
[----:B------:R-:W-:Y:S02]  /*5190*/  FSEL R162, R28, -INF , !P3 ;  /* 0xff8000001ca27808 */ /* 0x000fe40005800000 */
[CC--:B------:R-:W-:Y:S02]  /*51a0*/  ISETP.GE.AND P1, PT, R36.reuse, R205.reuse, PT ;  /* 0x000000cd2400720c */ /* 0x0c0fe40003f26270 */
[----:B------:R-:W-:Y:S02]  /*51b0*/  ISETP.GE.AND P5, PT, R36, R204, PT ;  /* 0x000000cc2400720c */ /* 0x000fe40003fa6270 */
[----:B------:R-:W-:-:S02]  /*51c0*/  ISETP.GE.AND P6, PT, R32, R205, PT ;  /* 0x000000cd2000720c */ /* 0x000fc40003fc6270 */
[----:B------:R-:W-:Y:S02]  /*51d0*/  ISETP.GE.AND P3, PT, R32, R204, PT ;  /* 0x000000cc2000720c */ /* 0x000fe40003f66270 */
[----:B------:R-:W-:Y:S02]  /*51e0*/  IADD3 R32, R0, 0x68, RZ ;  /* 0x0000006800207810 */ /* 0x000fe40007ffe0ff */
[----:B------:R-:W-:Y:S02]  /*51f0*/  FSEL R154, R30, -INF , !P2 ;  /* 0xff8000001e9a7808 */ /* 0x000fe40005000000 */
[----:B------:R-:W-:Y:S02]  /*5200*/  ISETP.GE.AND P2, PT, R33, R205, PT ;  /* 0x000000cd2100720c */ /* 0x000fe40003f46270 */
[----:B------:R-:W-:Y:S02]  /*5210*/  FSEL R168, R29, -INF , !P1 ;  /* 0xff8000001da87808 */ /* 0x000fe40004800000 */
[----:B------:R-:W-:-:S02]  /*5220*/  FSEL R156, R31, -INF , !P5 ;  /* 0xff8000001f9c7808 */ /* 0x000fc40006800000 */
[-C--:B------:R-:W-:Y:S02]  /*5230*/  ISETP.GE.AND P1, PT, R33, R204.reuse, PT ;  /* 0x000000cc2100720c */ /* 0x080fe40003f26270 */
[----:B------:R-:W-:Y:S02]  /*5240*/  ISETP.GE.AND P5, PT, R32, R205, PT ;  /* 0x000000cd2000720c */ /* 0x000fe40003fa6270 */
[----:B------:R-:W-:Y:S02]  /*5250*/  FSEL R177, R24, -INF , !P6 ;  /* 0xff80000018b17808 */ /* 0x000fe40007000000 */
[C---:B------:R-:W-:Y:S02]  /*5260*/  IADD3 R28, R0.reuse, 0x69, RZ ;  /* 0x00000069001c7810 */ /* 0x040fe40007ffe0ff */
[----:B------:R-:W-:Y:S02]  /*5270*/  IADD3 R24, R0, 0x70, RZ ;  /* 0x0000007000187810 */ /* 0x000fe40007ffe0ff */
[----:B------:R-:W-:-:S02]  /*5280*/  ISETP.GE.AND P6, PT, R32, R204, PT ;  /* 0x000000cc2000720c */ /* 0x000fc40003fc6270 */
[----:B------:R-:W-:Y:S02]  /*5290*/  FSEL R180, R25, -INF , !P2 ;  /* 0xff80000019b47808 */ /* 0x000fe40005000000 */
[----:B------:R-:W-:Y:S02]  /*52a0*/  IADD3 R25, R0, 0x71, RZ ;  /* 0x0000007100197810 */ /* 0x000fe40007ffe0ff */
[----:B------:R-:W-:Y:S02]  /*52b0*/  FSEL R173, R26, -INF , !P3 ;  /* 0xff8000001aad7808 */ /* 0x000fe40005800000 */
[----:B------:R-:W-:Y:S02]  /*52c0*/  FSEL R172, R27, -INF , !P1 ;  /* 0xff8000001bac7808 */ /* 0x000fe40004800000 */
[----:B------:R-:W-:Y:S02]  /*52d0*/  FSEL R182, R20, -INF , !P5 ;  /* 0xff80000014b67808 */ /* 0x000fe40006800000 */
[----:B------:R-:W-:-:S02]  /*52e0*/  ISETP.GE.AND P3, PT, R28, R205, PT ;  /* 0x000000cd1c00720c */ /* 0x000fc40003f66270 */
[-C--:B------:R-:W-:Y:S02]  /*52f0*/  ISETP.GE.AND P2, PT, R28, R204.reuse, PT ;  /* 0x000000cc1c00720c */ /* 0x080fe40003f46270 */
[CC--:B------:R-:W-:Y:S02]  /*5300*/  ISETP.GE.AND P1, PT, R24.reuse, R205.reuse, PT ;  /* 0x000000cd1800720c */ /* 0x0c0fe40003f26270 */
[----:B------:R-:W-:Y:S02]  /*5310*/  ISETP.GE.AND P5, PT, R24, R204, PT ;  /* 0x000000cc1800720c */ /* 0x000fe40003fa6270 */
[----:B------:R-:W-:Y:S02]  /*5320*/  IADD3 R24, R0, 0x78, RZ ;  /* 0x0000007800187810 */ /* 0x000fe40007ffe0ff */
[----:B------:R-:W-:Y:S02]  /*5330*/  FSEL R174, R22, -INF , !P6 ;  /* 0xff80000016ae7808 */ /* 0x000fe40007000000 */
[----:B------:R-:W-:-:S02]  /*5340*/  ISETP.GE.AND P6, PT, R25, R205, PT ;  /* 0x000000cd1900720c */ /* 0x000fc40003fc6270 */
[----:B------:R-:W-:Y:S02]  /*5350*/  FSEL R184, R21, -INF , !P3 ;  /* 0xff80000015b87808 */ /* 0x000fe40005800000 */
[----:B------:R-:W-:Y:S02]  /*5360*/  FSEL R175, R23, -INF , !P2 ;  /* 0xff80000017af7808 */ /* 0x000fe40005000000 */
[-C--:B------:R-:W-:Y:S02]  /*5370*/  ISETP.GE.AND P3, PT, R25, R204.reuse, PT ;  /* 0x000000cc1900720c */ /* 0x080fe40003f66270 */
[----:B------:R-:W-:Y:S02]  /*5380*/  ISETP.GE.AND P2, PT, R24, R205, PT ;  /* 0x000000cd1800720c */ /* 0x000fe40003f46270 */
[----:B------:R-:W-:Y:S02]  /*5390*/  FSEL R183, R16, -INF , !P1 ;  /* 0xff80000010b77808 */ /* 0x000fe40004800000 */
[----:B------:R-:W-:-:S02]  /*53a0*/  ISETP.GE.AND P1, PT, R24, R204, PT ;  /* 0x000000cc1800720c */ /* 0x000fc40003f26270 */
[C---:B------:R-:W-:Y:S02]  /*53b0*/  IADD3 R16, R0.reuse, 0x80, RZ ;  /* 0x0000008000107810 */ /* 0x040fe40007ffe0ff */
[----:B------:R-:W-:Y:S02]  /*53c0*/  FSEL R179, R17, -INF , !P6 ;  /* 0xff80000011b37808 */ /* 0x000fe40007000000 */
[C---:B------:R-:W-:Y:S02]  /*53d0*/  IADD3 R17, R0.reuse, 0x81, RZ ;  /* 0x0000008100117810 */ /* 0x040fe40007ffe0ff */
[----:B------:R-:W-:Y:S02]  /*53e0*/  IADD3 R20, R0, 0x79, RZ ;  /* 0x0000007900147810 */ /* 0x000fe40007ffe0ff */
[----:B------:R-:W-:Y:S02]  /*53f0*/  FSEL R185, R19, -INF , !P3 ;  /* 0xff80000013b97808 */ /* 0x000fe40005800000 */
[----:B------:R-:W-:-:S02]  /*5400*/  FSEL R181, R12, -INF , !P2 ;  /* 0xff8000000cb57808 */ /* 0x000fc40005000000 */
[CC--:B------:R-:W-:Y:S02]  /*5410*/  ISETP.GE.AND P3, PT, R16.reuse, R205.reuse, PT ;  /* 0x000000cd1000720c */ /* 0x0c0fe40003f66270 */
[----:B------:R-:W-:Y:S02]  /*5420*/  ISETP.GE.AND P2, PT, R16, R204, PT ;  /* 0x000000cc1000720c */ /* 0x000fe40003f46270 */
[----:B------:R-:W-:Y:S02]  /*5430*/  FSEL R188, R14, -INF , !P1 ;  /* 0xff8000000ebc7808 */ /* 0x000fe40004800000 */
[----:B------:R-:W-:Y:S02]  /*5440*/  FSEL R186, R18, -INF , !P5 ;  /* 0xff80000012ba7808 */ /* 0x000fe40006800000 */
[----:B------:R-:W-:Y:S02]  /*5450*/  IADD3 R16, R0, 0x88, RZ ;  /* 0x0000008800107810 */ /* 0x000fe40007ffe0ff */
[----:B------:R-:W-:-:S02]  /*5460*/  ISETP.GE.AND P1, PT, R17, R205, PT ;  /* 0x000000cd1100720c */ /* 0x000fc40003f26270 */
[----:B------:R-:W-:Y:S02]  /*5470*/  IADD3 R12, R0, 0x89, RZ ;  /* 0x00000089000c7810 */ /* 0x000fe40007ffe0ff */
[C---:B------:R-:W-:Y:S02]  /*5480*/  ISETP.GE.AND P5, PT, R20.reuse, R205, PT ;  /* 0x000000cd1400720c */ /* 0x040fe40003fa6270 */
[-C--:B------:R-:W-:Y:S02]  /*5490*/  ISETP.GE.AND P6, PT, R20, R204.reuse, PT ;  /* 0x000000cc1400720c */ /* 0x080fe40003fc6270 */
[----:B------:R-:W-:Y:S02]  /*54a0*/  FSEL R163, R8, -INF , !P3 ;  /* 0xff80000008a37808 */ /* 0x000fe40005800000 */
[----:B------:R-:W-:Y:S02]  /*54b0*/  FSEL R176, R10, -INF , !P2 ;  /* 0xff8000000ab07808 */ /* 0x000fe40005000000 */
[----:B------:R-:W-:-:S02]  /*54c0*/  ISETP.GE.AND P3, PT, R16, R204, PT ;  /* 0x000000cc1000720c */ /* 0x000fc40003f66270 */
[----:B------:R-:W-:Y:S02]  /*54d0*/  ISETP.GE.AND P2, PT, R12, R205, PT ;  /* 0x000000cd0c00720c */ /* 0x000fe40003f46270 */
[----:B------:R-:W-:Y:S02]  /*54e0*/  FSEL R160, R9, -INF , !P1 ;  /* 0xff80000009a07808 */ /* 0x000fe40004800000 */
[----:B------:R-:W-:Y:S02]  /*54f0*/  FSEL R178, R13, -INF , !P5 ;  /* 0xff8000000db27808 */ /* 0x000fe40006800000 */
[----:B------:R-:W-:Y:S02]  /*5500*/  IADD3 R9, R0, 0x91, RZ ;  /* 0x0000009100097810 */ /* 0x000fe40007ffe0ff */
[----:B------:R-:W-:Y:S02]  /*5510*/  ISETP.GE.AND P5, PT, R17, R204, PT ;  /* 0x000000cc1100720c */ /* 0x000fe40003fa6270 */
[----:B------:R-:W-:-:S02]  /*5520*/  FSEL R187, R15, -INF , !P6 ;  /* 0xff8000000fbb7808 */ /* 0x000fc40007000000 */
[----:B------:R-:W-:Y:S02]  /*5530*/  ISETP.GE.AND P6, PT, R16, R205, PT ;  /* 0x000000cd1000720c */ /* 0x000fe40003fc6270 */
[----:B------:R-:W-:Y:S02]  /*5540*/  IADD3 R8, R0, 0x90, RZ ;  /* 0x0000009000087810 */ /* 0x000fe40007ffe0ff */
[----:B------:R-:W-:Y:S02]  /*5550*/  FSEL R170, R98, -INF , !P3 ;  /* 0xff80000062aa7808 */ /* 0x000fe40005800000 */
[----:B------:R-:W-:Y:S02]  /*5560*/  FSEL R157, R97, -INF , !P2 ;  /* 0xff800000619d7808 */ /* 0x000fe40005000000 */
[----:B------:R-:W-:Y:S02]  /*5570*/  FMNMX.FTZ R10, R2, R232, !PT ;  /* 0x000000e8020a7209 */ /* 0x000fe40007810000 */
[----:B------:R-:W-:-:S02]  /*5580*/  ISETP.GE.AND P1, PT, R12, R204, PT ;  /* 0x000000cc0c00720c */ /* 0x000fc40003f26270 */
[CC--:B------:R-:W-:Y:S02]  /*5590*/  ISETP.GE.AND P3, PT, R9.reuse, R205.reuse, PT ;  /* 0x000000cd0900720c */ /* 0x0c0fe40003f66270 */
[----:B------:R-:W-:Y:S02]  /*55a0*/  ISETP.GE.AND P2, PT, R9, R204, PT ;  /* 0x000000cc0900720c */ /* 0x000fe40003f46270 */
[----:B------:R-:W-:Y:S02]  /*55b0*/  FSEL R171, R11, -INF , !P5 ;  /* 0xff8000000bab7808 */ /* 0x000fe40006800000 */
[----:B------:R-:W-:Y:S02]  /*55c0*/  IADD3 R9, R0, 0x98, RZ ;  /* 0x0000009800097810 */ /* 0x000fe40007ffe0ff */
[----:B------:R-:W-:Y:S02]  /*55d0*/  ISETP.GE.AND P5, PT, R8, R205, PT ;  /* 0x000000cd0800720c */ /* 0x000fe40003fa6270 */
[----:B------:R-:W-:-:S02]  /*55e0*/  FSEL R161, R96, -INF , !P6 ;  /* 0xff80000060a17808 */ /* 0x000fc40007000000 */
[----:B------:R-:W-:Y:S02]  /*55f0*/  ISETP.GE.AND P6, PT, R8, R204, PT ;  /* 0x000000cc0800720c */ /* 0x000fe40003fc6270 */
        /* <DEDUP_REMOVED lines=274> */
[----:B------:R-:W-:Y:S02]  /*6720*/  IMAD.SHL.U32 R234, R5, 0x2, RZ ;  /* 0x0000000205ea7824 */ /* 0x000fe400078e00ff */
[----:B------:R-:W-:Y:S01]  /*6730*/  FFMA.FTZ R104, R232, c[0x0][0x23c], -R106 ;  /* 0x00008f00e8687a23 */ /* 0x000fe2000001086a */
[----:B------:R-:W-:Y:S01]  /*6740*/  MUFU.EX2 R105, R105 ;  /* 0x0000006900697308 */ /* 0x000fe20000000800 */
[----:B------:R-:W-:Y:S01]  /*6750*/  IMAD R232, R3, 0x2, R234 ;  /* 0x0000000203e87824 */ /* 0x000fe200078e02ea */
[----:B------:R-:W-:Y:S01]  /*6760*/  LDSM.16.MT88.4 R32, [R234+0xa000] ;  /* 0x00a00000ea20783b */ /* 0x000fe20000004200 */
[----:B-1----:R-:W-:Y:S01]  /*6770*/  FMNMX.FTZ R2, R11, R10, !PT ;  /* 0x0000000a0b027209 */ /* 0x002fe20007810000 */
[----:B------:R-:W-:-:S02]  /*6780*/  FFMA.FTZ R103, R55, c[0x0][0x23c], -R106 ;  /* 0x00008f0037677a23 */ /* 0x000fc4000001086a */
[----:B------:R-:W1:Y:S01]  /*6790*/  LDSM.16.MT88.4 R24, [R232+0xa000] ;  /* 0x00a00000e818783b */ /* 0x000e620000004200 */
[C---:B------:R-:W-:Y:S01]  /*67a0*/  FSETP.NEU.FTZ.AND P1, PT, R2.reuse, -INF , PT ;  /* 0xff8000000200780b */ /* 0x040fe20003f3d000 */
[----:B------:R-:W-:Y:S01]  /*67b0*/  FMUL.FTZ R107, R2, c[0x0][0x23c] ;  /* 0x00008f00026b7a20 */ /* 0x000fe20000410000 */
[----:B------:R-:W2:Y:S01]  /*67c0*/  MUFU.EX2 R104, R104 ;  /* 0x0000006800687308 */ /* 0x000ea20000000800 */
[----:B------:R-:W-:Y:S01]  /*67d0*/  LDSM.16.MT88.4 R44, [R232+0xa800] ;  /* 0x00a80000e82c783b */ /* 0x000fe20000004200 */
[--C-:B------:R-:W-:Y:S02]  /*67e0*/  FFMA.FTZ R113, R53, c[0x0][0x23c], -R106.reuse ;  /* 0x00008f0035717a23 */ /* 0x100fe4000001086a */
[----:B------:R-:W-:Y:S01]  /*67f0*/  FSEL R107, R107, RZ, P1 ;  /* 0x000000ff6b6b7208 */ /* 0x000fe20000800000 */
[--C-:B------:R-:W-:Y:S01]  /*6800*/  FFMA.FTZ R117, R7, c[0x0][0x23c], -R106.reuse ;  /* 0x00008f0007757a23 */ /* 0x100fe2000001086a */
[----:B------:R-:W-:Y:S01]  /*6810*/  ISETP.GE.AND P1, PT, R207, 0x2, PT ;  /* 0x00000002cf00780c */ /* 0x000fe20003f26270 */
[----:B------:R-:W-:Y:S01]  /*6820*/  FFMA.FTZ R116, R6, c[0x0][0x23c], -R106 ;  /* 0x00008f0006747a23 */ /* 0x000fe2000001086a */
[----:B------:R-:W-:Y:S01]  /*6830*/  MUFU.EX2 R103, R103 ;  /* 0x0000006700677308 */ /* 0x000fe20000000800 */
[----:B------:R-:W-:-:S02]  /*6840*/  FFMA.FTZ R110, R231, c[0x0][0x23c], -R107 ;  /* 0x00008f00e76e7a23 */ /* 0x000fc4000001086b */
[----:B------:R-:W-:Y:S02]  /*6850*/  IMAD R231, R4, 0x2, R234 ;  /* 0x0000000204e77824 */ /* 0x000fe400078e02ea */
[--C-:B------:R-:W-:Y:S02]  /*6860*/  FFMA.FTZ R109, R230, c[0x0][0x23c], -R107.reuse ;  /* 0x00008f00e66d7a23 */ /* 0x100fe4000001086b */
[--C-:B------:R-:W-:Y:S01]  /*6870*/  FFMA.FTZ R112, R9, c[0x0][0x23c], -R107.reuse ;  /* 0x00008f0009707a23 */ /* 0x100fe2000001086b */
[----:B------:R-:W3:Y:S01]  /*6880*/  LDSM.16.MT88.4 R16, [R231+0xa000] ;  /* 0x00a00000e710783b */ /* 0x000ee20000004200 */
[----:B------:R-:W-:Y:S01]  /*6890*/  FFMA.FTZ R111, R8, c[0x0][0x23c], -R107 ;  /* 0x00008f00086f7a23 */ /* 0x000fe2000001086b */
[----:B------:R-:W4:Y:S01]  /*68a0*/  MUFU.EX2 R77, R77 ;  /* 0x0000004d004d7308 */ /* 0x000f220000000800 */
[----:B------:R-:W-:Y:S01]  /*68b0*/  IMAD R230, R3, 0x2, R231 ;  /* 0x0000000203e67824 */ /* 0x000fe200078e02e7 */
[----:B--2---:R-:W-:Y:S01]  /*68c0*/  F2FP.PACK_AB R9, R104, R105 ;  /* 0x000000696809723e */ /* 0x004fe200000000ff */
[----:B------:R-:W-:Y:S01]  /*68d0*/  FFMA.FTZ R115, R54, c[0x0][0x23c], -R106 ;  /* 0x00008f0036737a23 */ /* 0x000fe2000001086a */
[----:B------:R-:W-:Y:S01]  /*68e0*/  LDSM.16.MT88.4 R48, [R231+0xa800] ;  /* 0x00a80000e730783b */ /* 0x000fe20000004200 */
[----:B------:R-:W-:-:S02]  /*68f0*/  FFMA.FTZ R121, R252, c[0x0][0x23c], -R107 ;  /* 0x00008f00fc797a23 */ /* 0x000fc4000001086b */
[--C-:B------:R-:W-:Y:S01]  /*6900*/  FFMA.FTZ R120, R251, c[0x0][0x23c], -R107.reuse ;  /* 0x00008f00fb787a23 */ /* 0x100fe2000001086b */
[----:B------:R-:W2:Y:S01]  /*6910*/  LDSM.16.MT88.4 R36, [R230+0xa000] ;  /* 0x00a00000e624783b */ /* 0x000ea20000004200 */
[----:B------:R-:W-:Y:S01]  /*6920*/  MUFU.EX2 R112, R112 ;  /* 0x0000007000707308 */ /* 0x000fe20000000800 */
[--C-:B------:R-:W-:Y:S02]  /*6930*/  FFMA.FTZ R119, R215, c[0x0][0x23c], -R107.reuse ;  /* 0x00008f00d7777a23 */ /* 0x100fe4000001086b */
[----:B------:R-:W-:Y:S01]  /*6940*/  FFMA.FTZ R118, R214, c[0x0][0x23c], -R107 ;  /* 0x00008f00d6767a23 */ /* 0x000fe2000001086b */
[----:B------:R-:W5:Y:S01]  /*6950*/  LDSM.16.MT88.4 R52, [R234+0xa800] ;  /* 0x00a80000ea34783b */ /* 0x000f620000004200 */
[--C-:B------:R-:W-:Y:S01]  /*6960*/  FFMA.FTZ R114, R213, c[0x0][0x23c], -R106.reuse ;  /* 0x00008f00d5727a23 */ /* 0x100fe2000001086a */
[----:B----4-:R-:W-:Y:S02]  /*6970*/  F2FP.PACK_AB R11, R77, R103 ;  /* 0x000000674d0b723e */ /* 0x010fe400000000ff */
[----:B------:R-:W4:Y:S01]  /*6980*/  MUFU.EX2 R111, R111 ;  /* 0x0000006f006f7308 */ /* 0x000f220000000800 */
[----:B------:R-:W2:Y:S01]  /*6990*/  LDSM.16.MT88.4 R40, [R230+0xa800] ;  /* 0x00a80000e628783b */ /* 0x000ea20000004200 */
        /* <DEDUP_REMOVED lines=8> */
[----:B------:R-:W1:Y:S01]  /*6a20*/  MUFU.EX2 R109, R109 ;  /* 0x0000006d006d7308 */ /* 0x000e620000000800 */
[----:B----4-:R-:W-:Y:S01]  /*6a30*/  F2FP.PACK_AB R8, R111, R112 ;  /* 0x000000706f08723e */ /* 0x010fe200000000ff */
        /* <DEDUP_REMOVED lines=8> */
[----:B-1----:R-:W-:Y:S01]  /*6ac0*/  F2FP.PACK_AB R10, R109, R110 ;  /* 0x0000006e6d0a723e */ /* 0x002fe200000000ff */
        /* <DEDUP_REMOVED lines=40> */
[C---:B--2---:R-:W-:Y:S01]  /*6d50*/  HMMA.16816.F32 R12, R8.reuse, R36, RZ ;  /* 0x00000024080c723c */ /* 0x044fe200000018ff */
[--C-:B------:R-:W-:Y:S01]  /*6d60*/  FFMA.FTZ R188, R188, c[0x0][0x23c], -R106.reuse ;  /* 0x00008f00bcbc7a23 */ /* 0x100fe2000001086a */
[----:B------:R-:W-:Y:S01]  /*6d70*/  MUFU.EX2 R114, R114 ;  /* 0x0000007200727308 */ /* 0x000fe20000000800 */
[----:B------:R-:W-:Y:S02]  /*6d80*/  FFMA.FTZ R187, R187, c[0x0][0x23c], -R106 ;  /* 0x00008f00bbbb7a23 */ /* 0x000fe4000001086a */
[--C-:B------:R-:W-:Y:S02]  /*6d90*/  FFMA.FTZ R183, R183, c[0x0][0x23c], -R107.reuse ;  /* 0x00008f00b7b77a23 */ /* 0x100fe4000001086b */
[----:B-1----:R-:W-:Y:S01]  /*6da0*/  F2FP.PACK_AB R37, R117, R113 ;  /* 0x000000717525723e */ /* 0x002fe200000000ff */
[----:B------:R-:W-:Y:S01]  /*6db0*/  HMMA.16816.F32 R8, R8, R38, RZ ;  /* 0x000000260808723c */ /* 0x000fe200000018ff */
[----:B---3--:R-:W-:Y:S01]  /*6dc0*/  F2FP.PACK_AB R36, R120, R121 ;  /* 0x000000797824723e */ /* 0x008fe200000000ff */
[----:B------:R-:W1:Y:S01]  /*6dd0*/  MUFU.EX2 R3, R3 ;  /* 0x0000000300037308 */ /* 0x000e620000000800 */
[----:B------:R-:W-:-:S02]  /*6de0*/  FFMA.FTZ R179, R179, c[0x0][0x23c], -R107 ;  /* 0x00008f00b3b37a23 */ /* 0x000fc4000001086b */
[--C-:B------:R-:W-:Y:S02]  /*6df0*/  FFMA.FTZ R181, R181, c[0x0][0x23c], -R107.reuse ;  /* 0x00008f00b5b57a23 */ /* 0x100fe4000001086b */
[----:B------:R-:W-:Y:S01]  /*6e00*/  F2FP.PACK_AB R39, R115, R116 ;  /* 0x000000747327723e */ /* 0x000fe200000000ff */
[--C-:B------:R-:W-:Y:S01]  /*6e10*/  FFMA.FTZ R178, R178, c[0x0][0x23c], -R107.reuse ;  /* 0x00008f00b2b27a23 */ /* 0x100fe2000001086b */
[----:B----4-:R-:W-:Y:S01]  /*6e20*/  F2FP.PACK_AB R38, R118, R119 ;  /* 0x000000777626723e */ /* 0x010fe200000000ff */
        /* <DEDUP_REMOVED lines=16> */
[----:B-----5:R-:W-:Y:S01]  /*6f30*/  HMMA.16816.F32 R4, R36, R52, R4 ;  /* 0x000000342404723c */ /* 0x020fe20000001804 */
        /* <DEDUP_REMOVED lines=38> */
[----:B----4-:R-:W-:Y:S01]  /*71a0*/  F2FP.PACK_AB R36, R125, R124 ;  /* 0x0000007c7d24723e */ /* 0x010fe200000000ff */
[----:B------:R-:W-:Y:S01]  /*71b0*/  FFMA.FTZ R69, R69, c[0x0][0x23c], -R107 ;  /* 0x00008f0045457a23 */ /* 0x000fe2000001086b */
[----:B------:R-:W-:Y:S01]  /*71c0*/  F2FP.PACK_AB R38, R127, R126 ;  /* 0x0000007e7f26723e */ /* 0x000fe200000000ff */
[----:B------:R-:W-:-:S02]  /*71d0*/  FADD.FTZ R111, R112, R111 ;  /* 0x0000006f706f7221 */ /* 0x000fc40000010000 */
[----:B------:R-:W-:Y:S02]  /*71e0*/  FADD.FTZ R104, R105, R104 ;  /* 0x0000006869687221 */ /* 0x000fe40000010000 */
[----:B------:R-:W-:Y:S01]  /*71f0*/  MUFU.EX2 R132, R132 ;  /* 0x0000008400847308 */ /* 0x000fe20000000800 */
[----:B------:R-:W-:Y:S01]  /*7200*/  FADD.FTZ R111, R110, R111 ;  /* 0x0000006f6e6f7221 */ /* 0x000fe20000010000 */
[C---:B---3--:R-:W-:Y:S01]  /*7210*/  HMMA.16816.F32 R28, R36.reuse, R44, R28 ;  /* 0x0000002c241c723c */ /* 0x048fe2000000181c */
[----:B------:R-:W-:Y:S02]  /*7220*/  FADD.FTZ R104, R103, R104 ;  /* 0x0000006867687221 */ /* 0x000fe40000010000 */
[----:B------:R-:W-:Y:S02]  /*7230*/  FADD.FTZ R109, R109, R111 ;  /* 0x0000006f6d6d7221 */ /* 0x000fe40000010000 */
[----:B------:R-:W-:Y:S01]  /*7240*/  FADD.FTZ R77, R77, R104 ;  /* 0x000000684d4d7221 */ /* 0x000fe20000010000 */
[----:B------:R-:W2:Y:S01]  /*7250*/  MUFU.EX2 R133, R133 ;  /* 0x0000008500857308 */ /* 0x000ea20000000800 */
[----:B------:R-:W-:Y:S01]  /*7260*/  FADD.FTZ R109, R121, R109 ;  /* 0x0000006d796d7221 */ /* 0x000fe20000010000 */
[----:B------:R-:W-:Y:S01]  /*7270*/  HMMA.16816.F32 R24, R36, R46, R24 ;  /* 0x0000002e2418723c */ /* 0x000fe20000001818 */
[----:B------:R-:W3:Y:S01]  /*7280*/  LDSM.16.MT88.4 R44, [R232+0xb800] ;  /* 0x00b80000e82c783b */ /* 0x000ee20000004200 */
[----:B------:R-:W-:-:S02]  /*7290*/  FADD.FTZ R77, R113, R77 ;  /* 0x0000004d714d7221 */ /* 0x000fc40000010000 */
[--C-:B------:R-:W-:Y:S02]  /*72a0*/  FFMA.FTZ R70, R74, c[0x0][0x23c], -R106.reuse ;  /* 0x00008f004a467a23 */ /* 0x100fe4000001086a */
[----:B------:R-:W-:Y:S01]  /*72b0*/  MUFU.EX2 R134, R134 ;  /* 0x0000008600867308 */ /* 0x000fe20000000800 */
[--C-:B------:R-:W-:Y:S01]  /*72c0*/  FFMA.FTZ R74, R80, c[0x0][0x23c], -R106.reuse ;  /* 0x00008f00504a7a23 */ /* 0x100fe2000001086a */
[C---:B-----5:R-:W-:Y:S01]  /*72d0*/  HMMA.16816.F32 R4, R36.reuse, R52, R4 ;  /* 0x000000342404723c */ /* 0x060fe20000001804 */
[----:B------:R-:W-:Y:S02]  /*72e0*/  FADD.FTZ R120, R120, R109 ;  /* 0x0000006d78787221 */ /* 0x000fe40000010000 */
[--C-:B------:R-:W-:Y:S02]  /*72f0*/  FFMA.FTZ R72, R72, c[0x0][0x23c], -R106.reuse ;  /* 0x00008f0048487a23 */ /* 0x100fe4000001086a */
[----:B------:R-:W-:Y:S01]  /*7300*/  FFMA.FTZ R80, R82, c[0x0][0x23c], -R106 ;  /* 0x00008f0052507a23 */ /* 0x000fe2000001086a */
[----:B------:R-:W4:Y:S01]  /*7310*/  MUFU.EX2 R135, R135 ;  /* 0x0000008700877308 */ /* 0x000f220000000800 */
[--C-:B------:R-:W-:Y:S01]  /*7320*/  FFMA.FTZ R71, R71, c[0x0][0x23c], -R107.reuse ;  /* 0x00008f0047477a23 */ /* 0x100fe2000001086b */
[----:B------:R-:W-:Y:S01]  /*7330*/  HMMA.16816.F32 R32, R36, R54, R32 ;  /* 0x000000362420723c */ /* 0x000fe20000001820 */
[----:B------:R-:W5:Y:S01]  /*7340*/  LDSM.16.MT88.4 R52, [R234+0xb800] ;  /* 0x00b80000ea34783b */ /* 0x000f620000004200 */
[----:B------:R-:W-:-:S02]  /*7350*/  FFMA.FTZ R73, R73, c[0x0][0x23c], -R107 ;  /* 0x00008f0049497a23 */ /* 0x000fc4000001086b */
[--C-:B------:R-:W-:Y:S02]  /*7360*/  FFMA.FTZ R75, R75, c[0x0][0x23c], -R107.reuse ;  /* 0x00008f004b4b7a23 */ /* 0x100fe4000001086b */
[----:B------:R-:W-:Y:S01]  /*7370*/  MUFU.EX2 R137, R137 ;  /* 0x0000008900897308 */ /* 0x000fe20000000800 */
[----:B------:R-:W-:Y:S01]  /*7380*/  FFMA.FTZ R81, R81, c[0x0][0x23c], -R107 ;  /* 0x00008f0051517a23 */ /* 0x000fe2000001086b */
[C---:B------:R-:W-:Y:S01]  /*7390*/  HMMA.16816.F32 R20, R36.reuse, R48, R20 ;  /* 0x000000302414723c */ /* 0x040fe20000001814 */
[----:B------:R-:W-:Y:S02]  /*73a0*/  FADD.FTZ R117, R117, R77 ;  /* 0x0000004d75757221 */ /* 0x000fe40000010000 */
[----:B------:R-:W-:Y:S02]  /*73b0*/  FADD.FTZ R120, R119, R120 ;  /* 0x0000007877787221 */ /* 0x000fe40000010000 */
[----:B------:R-:W-:Y:S01]  /*73c0*/  FADD.FTZ R117, R116, R117 ;  /* 0x0000007574757221 */ /* 0x000fe20000010000 */
[----:B------:R-:W1:Y:S01]  /*73d0*/  MUFU.EX2 R136, R136 ;  /* 0x0000008800887308 */ /* 0x000e620000000800 */
        /* <DEDUP_REMOVED lines=21> */
[----:B------:R-:W-:Y:S01]  /*7530*/  FFMA.FTZ R82, R86, c[0x0][0x23c], -R106 ;  /* 0x00008f0056527a23 */ /* 0x000fe2000001086a */
        /* <DEDUP_REMOVED lines=12> */
[--C-:B------:R-:W-:Y:S01]  /*7600*/  FFMA.FTZ R86, R88, c[0x0][0x23c], -R106.reuse ;  /* 0x00008f0058567a23 */ /* 0x100fe2000001086a */
[----:B------:R-:W-:Y:S01]  /*7610*/  HMMA.16816.F32 R24, R36, R46, R24 ;  /* 0x0000002e2418723c */ /* 0x000fe20000001818 */
[----:B------:R-:W2:Y:S01]  /*7620*/  LDSM.16.MT88.4 R44, [R232+0xc000] ;  /* 0x00c00000e82c783b */ /* 0x000ea20000004200 */
[----:B------:R-:W3:Y:S01]  /*7630*/  MUFU.EX2 R148, R148 ;  /* 0x0000009400947308 */ /* 0x000ee20000000800 */
[----:B------:R-:W-:-:S02]  /*7640*/  FFMA.FTZ R84, R84, c[0x0][0x23c], -R106 ;  /* 0x00008f0054547a23 */ /* 0x000fc4000001086a */
[--C-:B------:R-:W-:Y:S02]  /*7650*/  FFMA.FTZ R88, R90, c[0x0][0x23c], -R106.reuse ;  /* 0x00008f005a587a23 */ /* 0x100fe4000001086a */
[--C-:B------:R-:W-:Y:S01]  /*7660*/  FFMA.FTZ R77, R94, c[0x0][0x23c], -R106.reuse ;  /* 0x00008f005e4d7a23 */ /* 0x100fe2000001086a */
[----:B-----5:R-:W-:Y:S01]  /*7670*/  HMMA.16816.F32 R4, R36, R52, R4 ;  /* 0x000000342404723c */ /* 0x020fe20000001804 */
[----:B------:R-:W-:Y:S01]  /*7680*/  FFMA.FTZ R90, R99, c[0x0][0x23c], -R107 ;  /* 0x00008f00635a7a23 */ /* 0x000fe2000001086b */
[----:B------:R-:W-:Y:S01]  /*7690*/  MUFU.EX2 R151, R151 ;  /* 0x0000009700977308 */ /* 0x000fe20000000800 */
[--C-:B------:R-:W-:Y:S02]  /*76a0*/  FFMA.FTZ R92, R92, c[0x0][0x23c], -R106.reuse ;  /* 0x00008f005c5c7a23 */ /* 0x100fe4000001086a */
[----:B------:R-:W-:-:S03]  /*76b0*/  FFMA.FTZ R78, R78, c[0x0][0x23c], -R106 ;  /* 0x00008f004e4e7a23 */ /* 0x000fc6000001086a */
[C---:B------:R-:W-:Y:S01]  /*76c0*/  HMMA.16816.F32 R32, R36.reuse, R54, R32 ;  /* 0x000000362420723c */ /* 0x040fe20000001820 */
[----:B------:R-:W4:Y:S01]  /*76d0*/  LDSM.16.MT88.4 R52, [R234+0xc000] ;  /* 0x00c00000ea34783b */ /* 0x000f220000004200 */
[----:B------:R-:W5:Y:S06]  /*76e0*/  MUFU.EX2 R150, R150 ;  /* 0x0000009600967308 */ /* 0x000f6c0000000800 */
[C---:B------:R-:W-:Y:S02]  /*76f0*/  HMMA.16816.F32 R20, R36.reuse, R48, R20 ;  /* 0x000000302414723c */ /* 0x040fe40000001814 */
        /* <DEDUP_REMOVED lines=9> */
[----:B------:R-:W-:Y:S01]  /*7790*/  F2FP.PACK_AB R37, R136, R137 ;  /* 0x000000898825723e */ /* 0x000fe200000000ff */
[----:B------:R-:W-:Y:S01]  /*77a0*/  FADD.FTZ R137, R137, R128 ;  /* 0x0000008089897221 */ /* 0x000fe20000010000 */
[----:B------:R-:W-:Y:S01]  /*77b0*/  F2FP.PACK_AB R39, R139, R138 ;  /* 0x0000008a8b27723e */ /* 0x000fe200000000ff */
[----:B------:R-:W-:Y:S01]  /*77c0*/  MUFU.EX2 R162, R162 ;  /* 0x000000a200a27308 */ /* 0x000fe20000000800 */
[----:B-1----:R-:W-:Y:S01]  /*77d0*/  F2FP.PACK_AB R36, R146, R145 ;  /* 0x000000919224723e */ /* 0x002fe200000000ff */
[----:B------:R-:W-:Y:S01]  /*77e0*/  FADD.FTZ R145, R145, R134 ;  /* 0x0000008691917221 */ /* 0x000fe20000010000 */
[----:B---3--:R-:W-:Y:S01]  /*77f0*/  F2FP.PACK_AB R38, R148, R147 ;  /* 0x000000939426723e */ /* 0x008fe200000000ff */
[----:B------:R-:W-:Y:S01]  /*7800*/  FADD.FTZ R137, R136, R137 ;  /* 0x0000008988897221 */ /* 0x000fe20000010000 */
[----:B------:R-:W-:Y:S01]  /*7810*/  LDSM.16.MT88.4 R132, [R232+0x11800] ;  /* 0x01180000e884783b */ /* 0x000fe20000004200 */
[----:B------:R-:W-:-:S02]  /*7820*/  FADD.FTZ R145, R146, R145 ;  /* 0x0000009192917221 */ /* 0x000fc40000010000 */
        /* <DEDUP_REMOVED lines=28> */
[----:B------:R-:W-:Y:S01]  /*79f0*/  LDSM.16.MT88.4 R136, [R231+0x11800] ;  /* 0x01180000e788783b */ /* 0x000fe20000004200 */
        /* <DEDUP_REMOVED lines=10> */
[----:B------:R-:W-:Y:S02]  /*7aa0*/  FADD.FTZ R154, R156, R154 ;  /* 0x0000009a9c9a7221 */ /* 0x000fe40000010000 */
        /* <DEDUP_REMOVED lines=34> */
[----:B------:R-:W2:Y:S02]  /*7cd0*/  MUFU.EX2 R169, R169 ;  /* 0x000000a900a97308 */ /* 0x000ea40000000800 */
        /* <DEDUP_REMOVED lines=12> */
[----:B------:R-:W1:Y:S02]  /*7da0*/  MUFU.EX2 R155, R155 ;  /* 0x0000009b009b7308 */ /* 0x000e640000000800 */
[C---:B---3--:R-:W-:Y:S06]  /*7db0*/  HMMA.16816.F32 R12, R36.reuse, R40, R12 ;  /* 0x00000028240c723c */ /* 0x048fec000000180c */
[----:B------:R-:W3:Y:S02]  /*7dc0*/  MUFU.EX2 R153, R153 ;  /* 0x0000009900997308 */ /* 0x000ee40000000800 */
[----:B------:R-:W-:Y:S01]  /*7dd0*/  HMMA.16816.F32 R8, R36, R42, R8 ;  /* 0x0000002a2408723c */ /* 0x000fe20000001808 */
[----:B------:R-:W3:Y:S05]  /*7de0*/  LDSM.16.MT88.4 R40, [R230+0xd800] ;  /* 0x00d80000e628783b */ /* 0x000eea0000004200 */
[----:B------:R-:W-:Y:S01]  /*7df0*/  MUFU.EX2 R152, R152 ;  /* 0x0000009800987308 */ /* 0x000fe20000000800 */
[----:B------:R-:W-:Y:S01]  /*7e00*/  F2FP.PACK_AB R37, R185, R186 ;  /* 0x000000bab925723e */ /* 0x000fe200000000ff */
[----:B------:R-:W-:Y:S01]  /*7e10*/  FADD.FTZ R186, R186, R174 ;  /* 0x000000aebaba7221 */ /* 0x000fe20000010000 */
[----:B----4-:R-:W-:-:S02]  /*7e20*/  F2FP.PACK_AB R39, R187, R188 ;  /* 0x000000bcbb27723e */ /* 0x010fc400000000ff */
[----:B------:R-:W-:Y:S01]  /*7e30*/  F2FP.PACK_AB R36, R179, R183 ;  /* 0x000000b7b324723e */ /* 0x000fe200000000ff */
[----:B------:R-:W-:Y:S01]  /*7e40*/  FADD.FTZ R183, R183, R182 ;  /* 0x000000b6b7b77221 */ /* 0x000fe20000010000 */
[----:B-----5:R-:W-:Y:S01]  /*7e50*/  F2FP.PACK_AB R38, R178, R181 ;  /* 0x000000b5b226723e */ /* 0x020fe200000000ff */
[----:B------:R-:W-:Y:S01]  /*7e60*/  MUFU.EX2 R149, R149 ;  /* 0x0000009500957308 */ /* 0x000fe20000000800 */
[----:B------:R-:W-:Y:S02]  /*7e70*/  FADD.FTZ R186, R185, R186 ;  /* 0x000000bab9ba7221 */ /* 0x000fe40000010000 */
[----:B------:R-:W-:Y:S02]  /*7e80*/  FADD.FTZ R183, R179, R183 ;  /* 0x000000b7b3b77221 */ /* 0x000fe40000010000 */
[----:B------:R-:W-:Y:S01]  /*7e90*/  FADD.FTZ R188, R188, R186 ;  /* 0x000000babcbc7221 */ /* 0x000fe20000010000 */
[----:B--2---:R-:W-:Y:S01]  /*7ea0*/  HMMA.16816.F32 R28, R36, R44, R28 ;  /* 0x0000002c241c723c */ /* 0x004fe2000000181c */
[----:B------:R-:W-:Y:S01]  /*7eb0*/  FADD.FTZ R181, R181, R183 ;  /* 0x000000b7b5b57221 */ /* 0x000fe20000010000 */
[----:B------:R-:W2:Y:S01]  /*7ec0*/  MUFU.EX2 R144, R144 ;  /* 0x0000009000907308 */ /* 0x000ea20000000800 */
[----:B------:R-:W-:-:S02]  /*7ed0*/  FADD.FTZ R187, R187, R188 ;  /* 0x000000bcbbbb7221 */ /* 0x000fc40000010000 */
[----:B------:R-:W-:Y:S02]  /*7ee0*/  FADD.FTZ R181, R178, R181 ;  /* 0x000000b5b2b57221 */ /* 0x000fe40000010000 */
[----:B------:R-:W-:Y:S01]  /*7ef0*/  FADD.FTZ R187, R176, R187 ;  /* 0x000000bbb0bb7221 */ /* 0x000fe20000010000 */
[C---:B------:R-:W-:Y:S01]  /*7f00*/  HMMA.16816.F32 R24, R36.reuse, R46, R24 ;  /* 0x0000002e2418723c */ /* 0x040fe20000001818 */
[----:B------:R-:W4:Y:S01]  /*7f10*/  LDSM.16.MT88.4 R44, [R232+0xe000] ;  /* 0x00e00000e82c783b */ /* 0x000f220000004200 */
        /* <DEDUP_REMOVED lines=10> */
[----:B------:R-:W-:Y:S06]  /*7fc0*/  MUFU.EX2 R66, R66 ;  /* 0x0000004200427308 */ /* 0x000fec0000000800 */
[C---:B---3--:R-:W-:Y:S02]  /*7fd0*/  HMMA.16816.F32 R12, R36.reuse, R40, R12 ;  /* 0x00000028240c723c */ /* 0x048fe4000000180c */
[----:B------:R-:W-:Y:S06]  /*7fe0*/  MUFU.EX2 R63, R63 ;  /* 0x0000003f003f7308 */ /* 0x000fec0000000800 */
[----:B------:R-:W-:Y:S01]  /*7ff0*/  HMMA.16816.F32 R8, R36, R42, R8 ;  /* 0x0000002a2408723c */ /* 0x000fe20000001808 */
[----:B------:R-:W3:Y:S01]  /*8000*/  LDSM.16.MT88.4 R40, [R230+0xe000] ;  /* 0x00e00000e628783b */ /* 0x000ee20000004200 */
[----:B------:R-:W-:Y:S05]  /*8010*/  MUFU.EX2 R60, R60 ;  /* 0x0000003c003c7308 */ /* 0x000fea0000000800 */
[C---:B------:R-:W-:Y:S01]  /*8020*/  F2FP.PACK_AB R37, R171.reuse, R176 ;  /* 0x000000b0ab25723e */ /* 0x040fe200000000ff */
        /* <DEDUP_REMOVED lines=8> */
[----:B------:R-:W1:Y:S01]  /*80b0*/  MUFU.EX2 R57, R57 ;  /* 0x0000003900397308 */ /* 0x000e620000000800 */
[----:B------:R-:W-:Y:S01]  /*80c0*/  FADD.FTZ R169, R169, R171 ;  /* 0x000000aba9a97221 */ /* 0x000fe20000010000 */
[C---:B----4-:R-:W-:Y:S01]  /*80d0*/  HMMA.16816.F32 R28, R36.reuse, R44, R28 ;  /* 0x0000002c241c723c */ /* 0x050fe2000000181c */
[----:B------:R-:W-:Y:S02]  /*80e0*/  FADD.FTZ R161, R161, R163 ;  /* 0x000000a3a1a17221 */ /* 0x000fe40000010000 */
[----:B------:R-:W-:Y:S02]  /*80f0*/  FADD.FTZ R169, R155, R169 ;  /* 0x000000a99ba97221 */ /* 0x000fe40000010000 */
[----:B------:R-:W-:Y:S01]  /*8100*/  FADD.FTZ R161, R157, R161 ;  /* 0x000000a19da17221 */ /* 0x000fe20000010000 */
[----:B------:R-:W-:Y:S01]  /*8110*/  MUFU.EX2 R58, R58 ;  /* 0x0000003a003a7308 */ /* 0x000fe20000000800 */
[----:B------:R-:W-:Y:S01]  /*8120*/  FADD.FTZ R169, R153, R169 ;  /* 0x000000a999a97221 */ /* 0x000fe20000010000 */
[----:B------:R-:W-:Y:S01]  /*8130*/  HMMA.16816.F32 R24, R36, R46, R24 ;  /* 0x0000002e2418723c */ /* 0x000fe20000001818 */
[----:B------:R-:W4:Y:S01]  /*8140*/  LDSM.16.MT88.4 R44, [R232+0xe800] ;  /* 0x00e80000e82c783b */ /* 0x000f220000004200 */
[----:B--2---:R-:W-:-:S03]  /*8150*/  FADD.FTZ R161, R144, R161 ;  /* 0x000000a190a17221 */ /* 0x004fc60000010000 */
[----:B------:R-:W-:Y:S01]  /*8160*/  LDSM.16.MT88.4 R156, [R234+0x11800] ;  /* 0x01180000ea9c783b */ /* 0x000fe20000004200 */
[----:B------:R-:W2:Y:S02]  /*8170*/  MUFU.EX2 R59, R59 ;  /* 0x0000003b003b7308 */ /* 0x000ea40000000800 */
[C---:B-1----:R-:W-:Y:S06]  /*8180*/  HMMA.16816.F32 R4, R36.reuse, R52, R4 ;  /* 0x000000342404723c */ /* 0x042fec0000001804 */
[----:B------:R-:W-:Y:S02]  /*8190*/  MUFU.EX2 R189, R189 ;  /* 0x000000bd00bd7308 */ /* 0x000fe40000000800 */
[C---:B------:R-:W-:Y:S01]  /*81a0*/  HMMA.16816.F32 R32, R36.reuse, R54, R32 ;  /* 0x000000362420723c */ /* 0x040fe20000001820 */
[----:B------:R-:W1:Y:S05]  /*81b0*/  LDSM.16.MT88.4 R52, [R234+0xe800] ;  /* 0x00e80000ea34783b */ /* 0x000e6a0000004200 */
[----:B------:R-:W1:Y:S02]  /*81c0*/  MUFU.EX2 R62, R62 ;  /* 0x0000003e003e7308 */ /* 0x000e640000000800 */
[C---:B------:R-:W-:Y:S06]  /*81d0*/  HMMA.16816.F32 R20, R36.reuse, R48, R20 ;  /* 0x000000302414723c */ /* 0x040fec0000001814 */
[----:B------:R-:W-:Y:S01]  /*81e0*/  MUFU.EX2 R65, R65 ;  /* 0x0000004100417308 */ /* 0x000fe20000000800 */
[----:B------:R-:W-:Y:S01]  /*81f0*/  F2FP.PACK_AB R49, R153, R155 ;  /* 0x0000009b9931723e */ /* 0x000fe200000000ff */
[----:B------:R-:W-:Y:S01]  /*8200*/  HMMA.16816.F32 R16, R36, R50, R16 ;  /* 0x000000322410723c */ /* 0x000fe20000001810 */
[C---:B-----5:R-:W-:Y:S01]  /*8210*/  F2FP.PACK_AB R48, R142.reuse, R144 ;  /* 0x000000908e30723e */ /* 0x060fe200000000ff */
[----:B------:R-:W-:-:S04]  /*8220*/  FADD.FTZ R142, R142, R161 ;  /* 0x000000a18e8e7221 */ /* 0x000fc80000010000 */
[----:B------:R-:W5:Y:S01]  /*8230*/  MUFU.EX2 R68, R68 ;  /* 0x0000004400447308 */ /* 0x000f620000000800 */
[----:B------:R-:W-:Y:S01]  /*8240*/  F2FP.PACK_AB R51, R149, R152 ;  /* 0x000000989533723e */ /* 0x000fe200000000ff */
[C---:B---3--:R-:W-:Y:S01]  /*8250*/  HMMA.16816.F32 R12, R36.reuse, R40, R12 ;  /* 0x00000028240c723c */ /* 0x048fe2000000180c */
[----:B------:R-:W-:Y:S01]  /*8260*/  F2FP.PACK_AB R50, R141, R143 ;  /* 0x0000008f8d32723e */ /* 0x000fe200000000ff */
[----:B------:R-:W-:Y:S02]  /*8270*/  FADD.FTZ R142, R143, R142 ;  /* 0x0000008e8f8e7221 */ /* 0x000fe40000010000 */
[----:B------:R-:W-:Y:S02]  /*8280*/  FADD.FTZ R152, R152, R169 ;  /* 0x000000a998987221 */ /* 0x000fe40000010000 */
[----:B------:R-:W-:Y:S01]  /*8290*/  MUFU.EX2 R61, R61 ;  /* 0x0000003d003d7308 */ /* 0x000fe20000000800 */
[----:B------:R-:W-:Y:S01]  /*82a0*/  FADD.FTZ R141, R141, R142 ;  /* 0x0000008e8d8d7221 */ /* 0x000fe20000010000 */
[----:B------:R-:W-:Y:S01]  /*82b0*/  HMMA.16816.F32 R8, R36, R42, R8 ;  /* 0x0000002a2408723c */ /* 0x000fe20000001808 */
[----:B------:R-:W3:Y:S01]  /*82c0*/  LDSM.16.MT88.4 R40, [R231+0xe800] ;  /* 0x00e80000e728783b */ /* 0x000ee20000004200 */
[----:B------:R-:W-:-:S02]  /*82d0*/  FADD.FTZ R152, R149, R152 ;  /* 0x0000009895987221 */ /* 0x000fc40000010000 */
[----:B------:R-:W-:Y:S01]  /*82e0*/  FADD.FTZ R141, R56, R141 ;  /* 0x0000008d388d7221 */ /* 0x000fe20000010000 */
[----:B------:R-:W2:Y:S01]  /*82f0*/  LDSM.16.MT88.4 R36, [R230+0xe800] ;  /* 0x00e80000e624783b */ /* 0x000ea20000004200 */
[----:B------:R-:W1:Y:S02]  /*8300*/  MUFU.EX2 R64, R64 ;  /* 0x0000004000407308 */ /* 0x000e640000000800 */
[C---:B----4-:R-:W-:Y:S06]  /*8310*/  HMMA.16816.F32 R28, R48.reuse, R44, R28 ;  /* 0x0000002c301c723c */ /* 0x050fec000000181c */
[----:B------:R-:W-:Y:S02]  /*8320*/  MUFU.EX2 R67, R67 ;  /* 0x0000004300437308 */ /* 0x000fe40000000800 */
[C---:B------:R-:W-:Y:S01]  /*8330*/  HMMA.16816.F32 R24, R48.reuse, R46, R24 ;  /* 0x0000002e3018723c */ /* 0x040fe20000001818 */
[----:B------:R-:W4:Y:S05]  /*8340*/  LDSM.16.MT88.4 R44, [R232+0xf000] ;  /* 0x00f00000e82c783b */ /* 0x000f2a0000004200 */
[----:B------:R-:W2:Y:S02]  /*8350*/  MUFU.EX2 R69, R69 ;  /* 0x0000004500457308 */ /* 0x000ea40000000800 */
[C---:B-1----:R-:W-:Y:S06]  /*8360*/  HMMA.16816.F32 R4, R48.reuse, R52, R4 ;  /* 0x000000343004723c */ /* 0x042fec0000001804 */
[----:B------:R-:W-:Y:S02]  /*8370*/  MUFU.EX2 R72, R72 ;  /* 0x0000004800487308 */ /* 0x000fe40000000800 */
[C---:B------:R-:W-:Y:S01]  /*8380*/  HMMA.16816.F32 R32, R48.reuse, R54, R32 ;  /* 0x000000363020723c */ /* 0x040fe20000001820 */
[----:B------:R-:W1:Y:S05]  /*8390*/  LDSM.16.MT88.4 R52, [R234+0xf000] ;  /* 0x00f00000ea34783b */ /* 0x000e6a0000004200 */
[----:B------:R-:W1:Y:S02]  /*83a0*/  MUFU.EX2 R70, R70 ;  /* 0x0000004600467308 */ /* 0x000e640000000800 */
[C---:B---3--:R-:W-:Y:S06]  /*83b0*/  HMMA.16816.F32 R20, R48.reuse, R40, R20 ;  /* 0x000000283014723c */ /* 0x048fec0000001814 */
[----:B------:R-:W-:Y:S01]  /*83c0*/  MUFU.EX2 R74, R74 ;  /* 0x0000004a004a7308 */ /* 0x000fe20000000800 */
[----:B------:R-:W-:Y:S01]  /*83d0*/  F2FP.PACK_AB R41, R66, R140 ;  /* 0x0000008c4229723e */ /* 0x000fe200000000ff */
[----:B------:R-:W-:Y:S01]  /*83e0*/  HMMA.16816.F32 R16, R48, R42, R16 ;  /* 0x0000002a3010723c */ /* 0x000fe20000001810 */
[----:B------:R-:W-:Y:S01]  /*83f0*/  F2FP.PACK_AB R40, R57, R56 ;  /* 0x000000383928723e */ /* 0x000fe200000000ff */
[----:B------:R-:W-:-:S02]  /*8400*/  FADD.FTZ R140, R140, R152 ;  /* 0x000000988c8c7221 */ /* 0x000fc40000010000 */
[----:B------:R-:W-:Y:S02]  /*8410*/  FADD.FTZ R57, R57, R141 ;  /* 0x0000008d39397221 */ /* 0x000fe40000010000 */
[----:B------:R-:W3:Y:S01]  /*8420*/  MUFU.EX2 R80, R80 ;  /* 0x0000005000507308 */ /* 0x000ee20000000800 */
[----:B------:R-:W-:Y:S01]  /*8430*/  FADD.FTZ R140, R66, R140 ;  /* 0x0000008c428c7221 */ /* 0x000fe20000010000 */
[----:B------:R-:W-:Y:S01]  /*8440*/  F2FP.PACK_AB R43, R60, R63 ;  /* 0x0000003f3c2b723e */ /* 0x000fe200000000ff */
[----:B--2---:R-:W-:Y:S01]  /*8450*/  HMMA.16816.F32 R12, R48, R36, R12 ;  /* 0x00000024300c723c */ /* 0x004fe2000000180c */
[----:B------:R-:W-:Y:S01]  /*8460*/  F2FP.PACK_AB R42, R59, R58 ;  /* 0x0000003a3b2a723e */ /* 0x000fe200000000ff */
[----:B------:R-:W-:Y:S02]  /*8470*/  FADD.FTZ R57, R58, R57 ;  /* 0x000000393a397221 */ /* 0x000fe40000010000 */
[----:B------:R-:W-:Y:S01]  /*8480*/  FADD.FTZ R63, R63, R140 ;  /* 0x0000008c3f3f7221 */ /* 0x000fe20000010000 */
[----:B------:R-:W-:Y:S01]  /*8490*/  MUFU.EX2 R71, R71 ;  /* 0x0000004700477308 */ /* 0x000fe20000000800 */
[----:B------:R-:W-:-:S02]  /*84a0*/  FADD.FTZ R57, R59, R57 ;  /* 0x000000393b397221 */ /* 0x000fc40000010000 */
[----:B------:R-:W-:Y:S01]  /*84b0*/  HMMA.16816.F32 R8, R48, R38, R8 ;  /* 0x000000263008723c */ /* 0x000fe20000001808 */
[----:B------:R-:W2:Y:S01]  /*84c0*/  LDSM.16.MT88.4 R36, [R231+0xf000] ;  /* 0x00f00000e724783b */ /* 0x000ea20000004200 */
[----:B------:R-:W-:-:S03]  /*84d0*/  FADD.FTZ R63, R60, R63 ;  /* 0x0000003f3c3f7221 */ /* 0x000fc60000010000 */
[----:B------:R-:W3:Y:S01]  /*84e0*/  LDSM.16.MT88.4 R48, [R230+0xf000] ;  /* 0x00f00000e630783b */ /* 0x000ee20000004200 */
        /* <DEDUP_REMOVED lines=11> */
[C---:B--2---:R-:W-:Y:S06]  /*85a0*/  HMMA.16816.F32 R20, R40.reuse, R36, R20 ;  /* 0x000000242814723c */ /* 0x044fec0000001814 */
[----:B------:R-:W-:Y:S02]  /*85b0*/  MUFU.EX2 R86, R86 ;  /* 0x0000005600567308 */ /* 0x000fe40000000800 */
[C---:B------:R-:W-:Y:S01]  /*85c0*/  HMMA.16816.F32 R16, R40.reuse, R38, R16 ;  /* 0x000000262810723c */ /* 0x040fe20000001810 */
[----:B------:R-:W2:Y:S05]  /*85d0*/  LDSM.16.MT88.4 R36, [R231+0xf800] ;  /* 0x00f80000e724783b */ /* 0x000eaa0000004200 */
[----:B------:R-:W-:Y:S02]  /*85e0*/  MUFU.EX2 R88, R88 ;  /* 0x0000005800587308 */ /* 0x000fe40000000800 */
[C---:B---3--:R-:W-:Y:S06]  /*85f0*/  HMMA.16816.F32 R12, R40.reuse, R48, R12 ;  /* 0x00000030280c723c */ /* 0x048fec000000180c */
[----:B------:R3:W-:Y:S02]  /*8600*/  MUFU.EX2 R3, R92 ;  /* 0x0000005c00037308 */ /* 0x0007e40000000800 */
[----:B------:R-:W-:Y:S01]  /*8610*/  HMMA.16816.F32 R8, R40, R50, R8 ;  /* 0x000000322808723c */ /* 0x000fe20000001808 */
[----:B------:R-:W2:Y:S05]  /*8620*/  LDSM.16.MT88.4 R48, [R230+0xf800] ;  /* 0x00f80000e630783b */ /* 0x000eaa0000004200 */
[----:B------:R-:W-:Y:S01]  /*8630*/  MUFU.EX2 R77, R77 ;  /* 0x0000004d004d7308 */ /* 0x000fe20000000800 */
[----:B------:R-:W-:Y:S01]  /*8640*/  F2FP.PACK_AB R41, R62, R189 ;  /* 0x000000bd3e29723e */ /* 0x000fe200000000ff */
[----:B------:R-:W-:Y:S01]  /*8650*/  FADD.FTZ R189, R189, R63 ;  /* 0x0000003fbdbd7221 */ /* 0x000fe20000010000 */
[----:B-----5:R-:W-:-:S02]  /*8660*/  F2FP.PACK_AB R43, R68, R65 ;  /* 0x00000041442b723e */ /* 0x020fc400000000ff */
[----:B------:R-:W-:Y:S01]  /*8670*/  F2FP.PACK_AB R40, R64, R61 ;  /* 0x0000003d4028723e */ /* 0x000fe200000000ff */
[----:B------:R-:W-:Y:S01]  /*8680*/  FADD.FTZ R61, R61, R57 ;  /* 0x000000393d3d7221 */ /* 0x000fe20000010000 */
[----:B------:R-:W-:Y:S01]  /*8690*/  F2FP.PACK_AB R42, R69, R67 ;  /* 0x00000043452a723e */ /* 0x000fe200000000ff */
[----:B------:R-:W-:Y:S01]  /*86a0*/  MUFU.EX2 R90, R90 ;  /* 0x0000005a005a7308 */ /* 0x000fe20000000800 */
[----:B------:R-:W-:Y:S02]  /*86b0*/  FADD.FTZ R189, R62, R189 ;  /* 0x000000bd3ebd7221 */ /* 0x000fe40000010000 */
[----:B------:R-:W-:Y:S02]  /*86c0*/  FADD.FTZ R61, R64, R61 ;  /* 0x0000003d403d7221 */ /* 0x000fe40000010000 */
[----:B---3--:R-:W-:Y:S01]  /*86d0*/  FFMA.FTZ R92, R97, c[0x0][0x23c], -R106 ;  /* 0x00008f00615c7a23 */ /* 0x008fe2000001086a */
[----:B----4-:R-:W-:Y:S01]  /*86e0*/  HMMA.16816.F32 R28, R40, R44, R28 ;  /* 0x0000002c281c723c */ /* 0x010fe2000000181c */
[----:B------:R-:W-:Y:S01]  /*86f0*/  FADD.FTZ R67, R67, R61 ;  /* 0x0000003d43437221 */ /* 0x000fe20000010000 */
[----:B------:R-:W-:Y:S01]  /*8700*/  MUFU.EX2 R78, R78 ;  /* 0x0000004e004e7308 */ /* 0x000fe20000000800 */
[----:B------:R-:W-:-:S02]  /*8710*/  FADD.FTZ R65, R65, R189 ;  /* 0x000000bd41417221 */ /* 0x000fc40000010000 */
[----:B------:R-:W-:Y:S02]  /*8720*/  FADD.FTZ R67, R69, R67 ;  /* 0x0000004345437221 */ /* 0x000fe40000010000 */
[----:B------:R-:W-:Y:S01]  /*8730*/  FADD.FTZ R65, R68, R65 ;  /* 0x0000004144417221 */ /* 0x000fe20000010000 */
[C---:B------:R-:W-:Y:S01]  /*8740*/  HMMA.16816.F32 R24, R40.reuse, R46, R24 ;  /* 0x0000002e2818723c */ /* 0x040fe20000001818 */
[----:B------:R-:W3:Y:S01]  /*8750*/  LDSM.16.MT88.4 R44, [R234+0x10000] ;  /* 0x01000000ea2c783b */ /* 0x000ee20000004200 */
[----:B------:R-:W-:Y:S06]  /*8760*/  MUFU.EX2 R92, R92 ;  /* 0x0000005c005c7308 */ /* 0x000fec0000000800 */
[C---:B-1----:R-:W-:Y:S08]  /*8770*/  HMMA.16816.F32 R4, R40.reuse, R52, R4 ;  /* 0x000000342804723c */ /* 0x042ff00000001804 */
[C---:B------:R-:W-:Y:S01]  /*8780*/  HMMA.16816.F32 R32, R40.reuse, R54, R32 ;  /* 0x000000362820723c */ /* 0x040fe20000001820 */
[----:B------:R-:W1:Y:S07]  /*8790*/  LDSM.16.MT88.4 R52, [R232+0x10000] ;  /* 0x01000000e834783b */ /* 0x000e6e0000004200 */
[C---:B--2---:R-:W-:Y:S08]  /*87a0*/  HMMA.16816.F32 R20, R40.reuse, R36, R20 ;  /* 0x000000242814723c */ /* 0x044ff00000001814 */
[C---:B------:R-:W-:Y:S01]  /*87b0*/  HMMA.16816.F32 R16, R40.reuse, R38, R16 ;  /* 0x000000262810723c */ /* 0x040fe20000001810 */
[----:B------:R-:W2:Y:S07]  /*87c0*/  LDSM.16.MT88.4 R36, [R231+0x10000] ;  /* 0x01000000e724783b */ /* 0x000eae0000004200 */
[C---:B------:R-:W-:Y:S08]  /*87d0*/  HMMA.16816.F32 R12, R40.reuse, R48, R12 ;  /* 0x00000030280c723c */ /* 0x040ff0000000180c */
[----:B------:R-:W-:Y:S01]  /*87e0*/  HMMA.16816.F32 R8, R40, R50, R8 ;  /* 0x000000322808723c */ /* 0x000fe20000001808 */
[----:B------:R-:W-:Y:S06]  /*87f0*/  LDSM.16.MT88.4 R48, [R234+0x10800] ;  /* 0x01080000ea30783b */ /* 0x000fec0000004200 */
[----:B------:R-:W-:Y:S01]  /*8800*/  F2FP.PACK_AB R41, R70, R72 ;  /* 0x000000484629723e */ /* 0x000fe200000000ff */
[----:B------:R-:W-:Y:S01]  /*8810*/  FADD.FTZ R72, R72, R65 ;  /* 0x0000004148487221 */ /* 0x000fe20000010000 */
[----:B------:R-:W-:-:S02]  /*8820*/  F2FP.PACK_AB R43, R80, R74 ;  /* 0x0000004a502b723e */ /* 0x000fc400000000ff */
[----:B------:R-:W-:Y:S01]  /*8830*/  F2FP.PACK_AB R40, R73, R71 ;  /* 0x000000474928723e */ /* 0x000fe200000000ff */
[----:B------:R-:W-:Y:S01]  /*8840*/  FADD.FTZ R71, R71, R67 ;  /* 0x0000004347477221 */ /* 0x000fe20000010000 */
[----:B------:R-:W-:Y:S01]  /*8850*/  F2FP.PACK_AB R42, R81, R75 ;  /* 0x0000004b512a723e */ /* 0x000fe200000000ff */
[----:B------:R-:W-:Y:S02]  /*8860*/  FADD.FTZ R72, R70, R72 ;  /* 0x0000004846487221 */ /* 0x000fe40000010000 */
[----:B------:R-:W-:Y:S02]  /*8870*/  FADD.FTZ R71, R73, R71 ;  /* 0x0000004749477221 */ /* 0x000fe40000010000 */
[----:B------:R-:W-:Y:S02]  /*8880*/  FADD.FTZ R74, R74, R72 ;  /* 0x000000484a4a7221 */ /* 0x000fe40000010000 */
[----:B---3--:R-:W-:Y:S01]  /*8890*/  HMMA.16816.F32 R4, R40, R44, R4 ;  /* 0x0000002c2804723c */ /* 0x008fe20000001804 */
[----:B------:R-:W-:-:S02]  /*88a0*/  FADD.FTZ R75, R75, R71 ;  /* 0x000000474b4b7221 */ /* 0x000fc40000010000 */
[----:B------:R-:W-:Y:S02]  /*88b0*/  FADD.FTZ R74, R80, R74 ;  /* 0x0000004a504a7221 */ /* 0x000fe40000010000 */
[----:B------:R-:W-:-:S03]  /*88c0*/  FADD.FTZ R75, R81, R75 ;  /* 0x0000004b514b7221 */ /* 0x000fc60000010000 */
[C---:B------:R-:W-:Y:S01]  /*88d0*/  HMMA.16816.F32 R32, R40.reuse, R46, R32 ;  /* 0x0000002e2820723c */ /* 0x040fe20000001820 */
[----:B------:R-:W3:Y:S07]  /*88e0*/  LDSM.16.MT88.4 R44, [R230+0x10000] ;  /* 0x01000000e62c783b */ /* 0x000eee0000004200 */
[C---:B-1----:R-:W-:Y:S07]  /*88f0*/  HMMA.16816.F32 R28, R40.reuse, R52, R28 ;  /* 0x00000034281c723c */ /* 0x042fee000000181c */
[--C-:B------:R-:W-:Y:S01]  /*8900*/  FFMA.FTZ R52, R83, c[0x0][0x23c], -R107.reuse ;  /* 0x00008f0053347a23 */ /* 0x100fe2000001086b */
[----:B------:R-:W-:Y:S01]  /*8910*/  HMMA.16816.F32 R24, R40, R54, R24 ;  /* 0x000000362818723c */ /* 0x000fe20000001818 */
[----:B------:R-:W-:-:S02]  /*8920*/  FFMA.FTZ R53, R85, c[0x0][0x23c], -R107 ;  /* 0x00008f0055357a23 */ /* 0x000fc4000001086b */
[--C-:B------:R-:W-:Y:S02]  /*8930*/  FFMA.FTZ R83, R95, c[0x0][0x23c], -R106.reuse ;  /* 0x00008f005f537a23 */ /* 0x100fe4000001086a */
[----:B------:R-:W-:Y:S01]  /*8940*/  MUFU.EX2 R52, R52 ;  /* 0x0000003400347308 */ /* 0x000fe20000000800 */
[----:B------:R-:W-:Y:S02]  /*8950*/  FFMA.FTZ R85, R96, c[0x0][0x23c], -R106 ;  /* 0x00008f0060557a23 */ /* 0x000fe4000001086a */
[--C-:B------:R-:W-:Y:S01]  /*8960*/  FFMA.FTZ R54, R87, c[0x0][0x23c], -R107.reuse ;  /* 0x00008f0057367a23 */ /* 0x100fe2000001086b */
[----:B--2---:R-:W-:Y:S01]  /*8970*/  HMMA.16816.F32 R20, R40, R36, R20 ;  /* 0x000000242814723c */ /* 0x004fe20000001814 */
[--C-:B------:R-:W-:Y:S02]  /*8980*/  FFMA.FTZ R55, R89, c[0x0][0x23c], -R107.reuse ;  /* 0x00008f0059377a23 */ /* 0x100fe4000001086b */
[--C-:B------:R-:W-:Y:S01]  /*8990*/  FFMA.FTZ R87, R91, c[0x0][0x23c], -R107.reuse ;  /* 0x00008f005b577a23 */ /* 0x100fe2000001086b */
[----:B------:R-:W1:Y:S01]  /*89a0*/  MUFU.EX2 R53, R53 ;  /* 0x0000003500357308 */ /* 0x000e620000000800 */
[----:B------:R-:W-:-:S02]  /*89b0*/  FFMA.FTZ R89, R93, c[0x0][0x23c], -R107 ;  /* 0x00008f005d597a23 */ /* 0x000fc4000001086b */
[----:B------:R-:W-:Y:S01]  /*89c0*/  FFMA.FTZ R91, R102, c[0x0][0x23c], -R107 ;  /* 0x00008f00665b7a23 */ /* 0x000fe2000001086b */
[C---:B------:R-:W-:Y:S01]  /*89d0*/  HMMA.16816.F32 R16, R40.reuse, R38, R16 ;  /* 0x000000262810723c */ /* 0x040fe20000001810 */
[----:B------:R-:W2:Y:S01]  /*89e0*/  LDSM.16.MT88.4 R36, [R232+0x10800] ;  /* 0x01080000e824783b */ /* 0x000ea20000004200 */
[----:B------:R-:W-:Y:S02]  /*89f0*/  FFMA.FTZ R93, R98, c[0x0][0x23c], -R106 ;  /* 0x00008f00625d7a23 */ /* 0x000fe4000001086a */
[----:B------:R-:W-:Y:S04]  /*8a00*/  MUFU.EX2 R54, R54 ;  /* 0x0000003600367308 */ /* 0x000fe80000000800 */
[C---:B---3--:R-:W-:Y:S04]  /*8a10*/  HMMA.16816.F32 R12, R40.reuse, R44, R12 ;  /* 0x0000002c280c723c */ /* 0x048fe8000000180c */
[----:B------:R-:W3:Y:S03]  /*8a20*/  MUFU.EX2 R55, R55 ;  /* 0x0000003700377308 */ /* 0x000ee60000000800 */
[----:B------:R-:W-:Y:S01]  /*8a30*/  F2FP.PACK_AB R45, R82, R84 ;  /* 0x00000054522d723e */ /* 0x000fe200000000ff */
[----:B------:R-:W-:Y:S01]  /*8a40*/  HMMA.16816.F32 R8, R40, R46, R8 ;  /* 0x0000002e2808723c */ /* 0x000fe20000001808 */
[----:B-1----:R-:W-:Y:S01]  /*8a50*/  F2FP.PACK_AB R44, R53, R52 ;  /* 0x00000034352c723e */ /* 0x002fe200000000ff */
[----:B------:R-:W1:Y:S01]  /*8a60*/  LDSM.16.MT88.4 R40, [R231+0x10800] ;  /* 0x01080000e728783b */ /* 0x000e620000004200 */
[----:B------:R-:W-:Y:S01]  /*8a70*/  FADD.FTZ R52, R52, R75 ;  /* 0x0000004b34347221 */ /* 0x000fe20000010000 */
[----:B------:R-:W-:Y:S01]  /*8a80*/  MUFU.EX2 R83, R83 ;  /* 0x0000005300537308 */ /* 0x000fe20000000800 */
[----:B------:R-:W-:-:S02]  /*8a90*/  FADD.FTZ R84, R84, R74 ;  /* 0x0000004a54547221 */ /* 0x000fc40000010000 */
[----:B------:R-:W-:Y:S01]  /*8aa0*/  F2FP.PACK_AB R47, R88, R86 ;  /* 0x00000056582f723e */ /* 0x000fe200000000ff */
[----:B------:R-:W-:Y:S02]  /*8ab0*/  FADD.FTZ R52, R53, R52 ;  /* 0x0000003435347221 */ /* 0x000fe40000010000 */
[----:B------:R-:W-:Y:S01]  /*8ac0*/  FADD.FTZ R84, R82, R84 ;  /* 0x0000005452547221 */ /* 0x000fe20000010000 */
[C---:B---3--:R-:W-:Y:S01]  /*8ad0*/  F2FP.PACK_AB R46, R55.reuse, R54 ;  /* 0x00000036372e723e */ /* 0x048fe200000000ff */
[----:B------:R-:W-:Y:S01]  /*8ae0*/  MUFU.EX2 R85, R85 ;  /* 0x0000005500557308 */ /* 0x000fe20000000800 */
[----:B------:R-:W-:Y:S02]  /*8af0*/  FADD.FTZ R54, R54, R52 ;  /* 0x0000003436367221 */ /* 0x000fe40000010000 */
[----:B------:R-:W-:Y:S02]  /*8b00*/  FADD.FTZ R86, R86, R84 ;  /* 0x0000005456567221 */ /* 0x000fe40000010000 */
[----:B------:R-:W-:Y:S01]  /*8b10*/  FADD.FTZ R54, R55, R54 ;  /* 0x0000003637367221 */ /* 0x000fe20000010000 */
[C---:B------:R-:W-:Y:S01]  /*8b20*/  HMMA.16816.F32 R4, R44.reuse, R48, R4 ;  /* 0x000000302c04723c */ /* 0x040fe20000001804 */
[----:B------:R-:W-:Y:S01]  /*8b30*/  FADD.FTZ R86, R88, R86 ;  /* 0x0000005658567221 */ /* 0x000fe20000010000 */
[----:B------:R-:W-:Y:S06]  /*8b40*/  MUFU.EX2 R87, R87 ;  /* 0x0000005700577308 */ /* 0x000fec0000000800 */
[C---:B------:R-:W-:Y:S01]  /*8b50*/  HMMA.16816.F32 R32, R44.reuse, R50, R32 ;  /* 0x000000322c20723c */ /* 0x040fe20000001820 */
[----:B------:R-:W3:Y:S01]  /*8b60*/  LDSM.16.MT88.4 R48, [R230+0x10800] ;  /* 0x01080000e630783b */ /* 0x000ee20000004200 */
[----:B------:R-:W-:Y:S06]  /*8b70*/  MUFU.EX2 R89, R89 ;  /* 0x0000005900597308 */ /* 0x000fec0000000800 */
[C---:B--2---:R-:W-:Y:S02]  /*8b80*/  HMMA.16816.F32 R28, R44.reuse, R36, R28 ;  /* 0x000000242c1c723c */ /* 0x044fe4000000181c */
[----:B------:R-:W-:Y:S06]  /*8b90*/  MUFU.EX2 R91, R91 ;  /* 0x0000005b005b7308 */ /* 0x000fec0000000800 */
[C---:B------:R-:W-:Y:S01]  /*8ba0*/  HMMA.16816.F32 R24, R44.reuse, R38, R24 ;  /* 0x000000262c18723c */ /* 0x040fe20000001818 */
[----:B------:R-:W2:Y:S01]  /*8bb0*/  LDSM.16.MT88.4 R36, [R234+0x11000] ;  /* 0x01100000ea24783b */ /* 0x000ea20000004200 */
[----:B------:R-:W4:Y:S06]  /*8bc0*/  MUFU.EX2 R93, R93 ;  /* 0x0000005d005d7308 */ /* 0x000f2c0000000800 */
[C---:B-1----:R-:W-:Y:S08]  /*8bd0*/  HMMA.16816.F32 R20, R44.reuse, R40, R20 ;  /* 0x000000282c14723c */ /* 0x042ff00000001814 */
[----:B------:R-:W-:Y:S01]  /*8be0*/  HMMA.16816.F32 R16, R44, R42, R16 ;  /* 0x0000002a2c10723c */ /* 0x000fe20000001810 */
[----:B------:R-:W1:Y:S01]  /*8bf0*/  LDSM.16.MT88.4 R40, [R232+0x11000] ;  /* 0x01100000e828783b */ /* 0x000e620000004200 */
[----:B----4-:R-:W-:-:S06]  /*8c00*/  F2FP.PACK_AB R145, R93, R92 ;  /* 0x0000005c5d91723e */ /* 0x010fcc00000000ff */
[C---:B---3--:R-:W-:Y:S07]  /*8c10*/  HMMA.16816.F32 R12, R44.reuse, R48, R12 ;  /* 0x000000302c0c723c */ /* 0x048fee000000180c */
[----:B------:R-:W-:Y:S01]  /*8c20*/  F2FP.PACK_AB R49, R77, R3 ;  /* 0x000000034d31723e */ /* 0x000fe200000000ff */
[----:B------:R-:W-:Y:S01]  /*8c30*/  HMMA.16816.F32 R8, R44, R50, R8 ;  /* 0x000000322c08723c */ /* 0x000fe20000001808 */
[----:B------:R-:W3:Y:S01]  /*8c40*/  LDSM.16.MT88.4 R44, [R231+0x11000] ;  /* 0x01100000e72c783b */ /* 0x000ee20000004200 */
[----:B------:R-:W-:Y:S01]  /*8c50*/  F2FP.PACK_AB R48, R89, R87 ;  /* 0x000000575930723e */ /* 0x000fe200000000ff */
        /* <DEDUP_REMOVED lines=9> */
[----:B------:R-:W-:-:S02]  /*8cf0*/  FADD.FTZ R90, R91, R90 ;  /* 0x0000005a5b5a7221 */ /* 0x000fc40000010000 */
[----:B------:R-:W-:-:S04]  /*8d00*/  FADD.FTZ R83, R85, R83 ;  /* 0x0000005355537221 */ /* 0x000fc80000010000 */
[----:B------:R-:W-:Y:S01]  /*8d10*/  FADD.FTZ R83, R92, R83 ;  /* 0x000000535c537221 */ /* 0x000fe20000010000 */
[----:B-1----:R-:W-:Y:S03]  /*8d20*/  HMMA.16816.F32 R28, R48, R40, R28 ;  /* 0x00000028301c723c */ /* 0x002fe6000000181c */
[----:B------:R-:W-:-:S04]  /*8d30*/  FADD.FTZ R83, R93, R83 ;  /* 0x000000535d537221 */ /* 0x000fc80000010000 */
[----:B------:R-:W-:Y:S01]  /*8d40*/  FFMA.FTZ R40, R79, c[0x0][0x23c], -R106 ;  /* 0x00008f004f287a23 */ /* 0x000fe2000001086a */
[C---:B------:R-:W-:Y:S01]  /*8d50*/  HMMA.16816.F32 R24, R48.reuse, R42, R24 ;  /* 0x0000002a3018723c */ /* 0x040fe20000001818 */
[----:B------:R-:W-:Y:S02]  /*8d60*/  FFMA.FTZ R41, R100, c[0x0][0x23c], -R107 ;  /* 0x00008f0064297a23 */ /* 0x000fe4000001086b */
[----:B------:R-:W-:Y:S02]  /*8d70*/  FADD.FTZ R83, R78, R83 ;  /* 0x000000534e537221 */ /* 0x000fe40000010000 */
[----:B------:R-:W1:Y:S02]  /*8d80*/  MUFU.EX2 R40, R40 ;  /* 0x0000002800287308 */ /* 0x000e640000000800 */
[--C-:B------:R-:W-:Y:S01]  /*8d90*/  FFMA.FTZ R42, R101, c[0x0][0x23c], -R107.reuse ;  /* 0x00008f00652a7a23 */ /* 0x100fe2000001086b */
[C---:B------:R-:W-:Y:S01]  /*8da0*/  HMMA.16816.F32 R32, R48.reuse, R38, R32 ;  /* 0x000000263020723c */ /* 0x040fe20000001820 */
[--C-:B------:R-:W-:Y:S01]  /*8db0*/  FFMA.FTZ R43, R76, c[0x0][0x23c], -R107.reuse ;  /* 0x00008f004c2b7a23 */ /* 0x100fe2000001086b */
[----:B------:R-:W2:Y:S03]  /*8dc0*/  LDSM.16.MT88.4 R36, [R230+0x11000] ;  /* 0x01100000e624783b */ /* 0x000ea60000004200 */
[----:B------:R-:W4:Y:S03]  /*8dd0*/  MUFU.EX2 R41, R41 ;  /* 0x0000002900297308 */ /* 0x000f260000000800 */
[C---:B---3--:R-:W-:Y:S05]  /*8de0*/  HMMA.16816.F32 R20, R48.reuse, R44, R20 ;  /* 0x0000002c3014723c */ /* 0x048fea0000001814 */
[----:B------:R-:W3:Y:S01]  /*8df0*/  MUFU.EX2 R42, R42 ;  /* 0x0000002a002a7308 */ /* 0x000ee20000000800 */
[----:B-1----:R-:W-:Y:S01]  /*8e00*/  F2FP.PACK_AB R147, R40, R78 ;  /* 0x0000004e2893723e */ /* 0x002fe200000000ff */
[----:B------:R-:W-:Y:S01]  /*8e10*/  FFMA.FTZ R44, R108, c[0x0][0x23c], -R107 ;  /* 0x00008f006c2c7a23 */ /* 0x000fe2000001086b */
[----:B------:R-:W-:Y:S05]  /*8e20*/  HMMA.16816.F32 R16, R48, R46, R16 ;  /* 0x0000002e3010723c */ /* 0x000fea0000001810 */
[----:B------:R-:W1:Y:S01]  /*8e30*/  MUFU.EX2 R43, R43 ;  /* 0x0000002b002b7308 */ /* 0x000e620000000800 */
[----:B----4-:R-:W-:-:S07]  /*8e40*/  FADD.FTZ R90, R41, R90 ;  /* 0x0000005a295a7221 */ /* 0x010fce0000010000 */
[----:B------:R-:W4:Y:S01]  /*8e50*/  MUFU.EX2 R44, R44 ;  /* 0x0000002c002c7308 */ /* 0x000f220000000800 */
[C---:B---3--:R-:W-:Y:S01]  /*8e60*/  F2FP.PACK_AB R144, R42.reuse, R41 ;  /* 0x000000292a90723e */ /* 0x048fe200000000ff */
[----:B------:R-:W-:-:S04]  /*8e70*/  FADD.FTZ R90, R42, R90 ;  /* 0x0000005a2a5a7221 */ /* 0x000fc80000010000 */
[----:B-1----:R-:W-:Y:S01]  /*8e80*/  FADD.FTZ R90, R43, R90 ;  /* 0x0000005a2b5a7221 */ /* 0x002fe20000010000 */
[----:B--2---:R-:W-:Y:S01]  /*8e90*/  HMMA.16816.F32 R12, R48, R36, R12 ;  /* 0x00000024300c723c */ /* 0x004fe2000000180c */
[C---:B----4-:R-:W-:Y:S02]  /*8ea0*/  F2FP.PACK_AB R146, R44.reuse, R43 ;  /* 0x0000002b2c92723e */ /* 0x050fe400000000ff */
[----:B------:R-:W-:-:S05]  /*8eb0*/  FADD.FTZ R3, R44, R90 ;  /* 0x0000005a2c037221 */ /* 0x000fca0000010000 */
[----:B------:R-:W-:Y:S01]  /*8ec0*/  HMMA.16816.F32 R8, R48, R38, R8 ;  /* 0x000000263008723c */ /* 0x000fe20000001808 */
[----:B------:R-:W-:Y:S07]  /*8ed0*/  STL [R1+0x4], R3 ;  /* 0x0000040301007387 */ /* 0x000fee0000100800 */
[C---:B------:R-:W-:Y:S01]  /*8ee0*/  HMMA.16816.F32 R160, R144.reuse, R156, R4 ;  /* 0x0000009c90a0723c */ /* 0x040fe20000001804 */
[----:B------:R-:W1:Y:S07]  /*8ef0*/  LDSM.16.MT88.4 R4, [R230+0x11800] ;  /* 0x01180000e604783b */ /* 0x000e6e0000004200 */
[C---:B------:R-:W-:Y:S08]  /*8f00*/  HMMA.16816.F32 R152, R144.reuse, R132, R28 ;  /* 0x000000849098723c */ /* 0x040ff0000000181c */
[C---:B------:R-:W-:Y:S08]  /*8f10*/  HMMA.16816.F32 R148, R144.reuse, R136, R20 ;  /* 0x000000889094723c */ /* 0x040ff00000001814 */
[C---:B------:R-:W-:Y:S08]  /*8f20*/  HMMA.16816.F32 R156, R144.reuse, R158, R32 ;  /* 0x0000009e909c723c */ /* 0x040ff00000001820 */
[C---:B------:R-:W-:Y:S08]  /*8f30*/  HMMA.16816.F32 R132, R144.reuse, R134, R24 ;  /* 0x000000869084723c */ /* 0x040ff00000001818 */
[C---:B------:R-:W-:Y:S08]  /*8f40*/  HMMA.16816.F32 R136, R144.reuse, R138, R16 ;  /* 0x0000008a9088723c */ /* 0x040ff00000001810 */
[C---:B-1----:R-:W-:Y:S07]  /*8f50*/  HMMA.16816.F32 R140, R144.reuse, R4, R12 ;  /* 0x00000004908c723c */ /* 0x042fee000000180c */
[----:B------:R-:W-:Y:S01]  /*8f60*/  FADD.FTZ R4, R40, R83 ;  /* 0x0000005328047221 */ /* 0x000fe20000010000 */
[----:B------:R-:W-:Y:S04]  /*8f70*/  HMMA.16816.F32 R144, R144, R6, R8 ;  /* 0x000000069090723c */ /* 0x000fe80000001808 */
[----:B------:R1:W-:Y:S01]  /*8f80*/  STL [R1], R4 ;  /* 0x0000000401007387 */ /* 0x0003e20000100800 */
[----:B------:R-:W-:Y:S05]  /*8f90*/  @!P1 BRA `(.L_x_2237) ;  /* 0x000065e000009947 */ /* 0x000fea0003800000 */
[----:B------:R-:W-:-:S04]  /*8fa0*/  DEPBAR.LE SB0, 0x0 ;  /* 0x000080000000791a */ /* 0x000fc80000000000 */
[----:B------:R-:W-:Y:S01]  /*8fb0*/  IADD3 R245, R207, -0x2, RZ ;  /* 0xfffffffecff57810 */ /* 0x000fe20007ffe0ff */
[----:B------:R-:W-:Y:S06]  /*8fc0*/  BAR.SYNC.DEFER_BLOCKING 0x0 ;  /* 0x0000000000007b1d */ /* 0x000fec0000010000 */
[----:B------:R-:W-:Y:S05]  /*8fd0*/  @!P0 BRA `(.L_x_2238) ;  /* 0x000003a000008947 */ /* 0x000fea0003800000 */
[----:B------:R-:W2:Y:S01]  /*8fe0*/  I2F.RP R12, R192 ;  /* 0x000000c0000c7306 */ /* 0x000ea20000209400 */
[----:B------:R-:W-:-:S05]  /*8ff0*/  IMAD.SHL.U32 R3, R245, 0x100, RZ ;  /* 0x00000100f5037824 */ /* 0x000fca00078e00ff */
[C---:B------:R-:W-:Y:S02]  /*9000*/  IADD3 R10, R3.reuse, 0x100, RZ ;  /* 0x00000100030a7810 */ /* 0x040fe40007ffe0ff */
[----:B------:R-:W-:Y:S02]  /*9010*/  IABS R5, R3 ;  /* 0x0000000300057213 */ /* 0x000fe40000000000 */
[----:B------:R-:W-:Y:S02]  /*9020*/  IABS R7, R10 ;  /* 0x0000000a00077213 */ /* 0x000fe40000000000 */
[----:B------:R-:W-:Y:S02]  /*9030*/  LOP3.LUT R10, R10, c[0x0][0x2d0], RZ, 0x3c, !PT ;  /* 0x0000b4000a0a7a12 */ /* 0x000fe400078e3cff */
[----:B------:R-:W-:Y:S01]  /*9040*/  LOP3.LUT R3, R3, c[0x0][0x2d0], RZ, 0x3c, !PT ;  /* 0x0000b40003037a12 */ /* 0x000fe200078e3cff */
[----:B--2---:R-:W2:Y:S01]  /*9050*/  MUFU.RCP R12, R12 ;  /* 0x0000000c000c7308 */ /* 0x004ea20000001000 */
[----:B------:R-:W-:-:S02]  /*9060*/  ISETP.GE.AND P3, PT, R10, RZ, PT ;  /* 0x000000ff0a00720c */ /* 0x000fc40003f66270 */
[----:B------:R-:W-:Y:S02]  /*9070*/  ISETP.GE.AND P1, PT, R3, RZ, PT ;  /* 0x000000ff0300720c */ /* 0x000fe40003f26270 */
[----:B--2---:R-:W-:-:S04]  /*9080*/  IADD3 R12, R12, 0xffffffe, RZ ;  /* 0x0ffffffe0c0c7810 */ /* 0x004fc80007ffe0ff */
[----:B------:R-:W2:Y:S02]  /*9090*/  F2I.FTZ.U32.TRUNC.NTZ R13, R12 ;  /* 0x0000000c000d7305 */ /* 0x000ea4000021f000 */
[----:B--2---:R-:W-:Y:S02]  /*90a0*/  IMAD.MOV R8, RZ, RZ, -R13 ;  /* 0x000000ffff087224 */ /* 0x004fe400078e0a0d */
[----:B------:R-:W-:Y:S02]  /*90b0*/  IMAD.MOV.U32 R12, RZ, RZ, RZ ;  /* 0x000000ffff0c7224 */ /* 0x000fe400078e00ff */
[----:B------:R-:W-:-:S04]  /*90c0*/  IMAD R8, R8, R192, RZ ;  /* 0x000000c008087224 */ /* 0x000fc800078e02ff */
[----:B------:R-:W-:-:S06]  /*90d0*/  IMAD.HI.U32 R8, R13, R8, R12 ;  /* 0x000000080d087227 */ /* 0x000fcc00078e000c */
[----:B------:R-:W-:-:S04]  /*90e0*/  IMAD.HI.U32 R9, R8, R7, RZ ;  /* 0x0000000708097227 */ /* 0x000fc800078e00ff */
[----:B------:R-:W-:Y:S01]  /*90f0*/  IMAD.HI.U32 R8, R8, R5, RZ ;  /* 0x0000000508087227 */ /* 0x000fe200078e00ff */
[----:B------:R-:W-:-:S03]  /*9100*/  IADD3 R6, -R9, RZ, RZ ;  /* 0x000000ff09067210 */ /* 0x000fc60007ffe1ff */
[----:B-1----:R-:W-:Y:S02]  /*9110*/  IMAD.MOV R4, RZ, RZ, -R8 ;  /* 0x000000ffff047224 */ /* 0x002fe400078e0a08 */
        /* <DEDUP_REMOVED lines=10> */
[----:B------:R-:W-:Y:S02]  /*91c0*/  @!P2 IADD3 R8, R8, 0x1, RZ ;  /* 0x000000010808a810 */ /* 0x000fe40007ffe0ff */
[----:B------:R-:W-:-:S07]  /*91d0*/  ISETP.NE.AND P2, PT, RZ, c[0x0][0x2d0], PT ;  /* 0x0000b400ff007a0c */ /* 0x000fce0003f45270 */
        /* <DEDUP_REMOVED lines=26> */
.L_x_2238:
[----:B------:R-:W-:-:S05]  /*9380*/  IMAD.MOV.U32 R6, RZ, RZ, c[0x0][0x1a0] ;  /* 0x00006800ff067624 */ /* 0x000fca00078e00ff */
[----:B------:R-:W-:-:S04]  /*9390*/  LEA R6, -R6, RZ, 0x8 ;  /* 0x000000ff06067211 */ /* 0x000fc800078e41ff */
[----:B-1----:R-:W-:Y:S02]  /*93a0*/  SHF.R.S32.HI R4, RZ, 0x1f, R6 ;  /* 0x0000001fff047819 */ /* 0x002fe40000011406 */
.L_x_2239:
[----:B------:R-:W-:Y:S01]  /*93b0*/  ULDC.64 UR4, c[0x0][0x1a0] ;  /* 0x0000680000047ab9 */ /* 0x000fe20000000a00 */
[C---:B------:R-:W-:Y:S01]  /*93c0*/  LEA R243, P1, R6.reuse, R243, 0x1 ;  /* 0x000000f306f37211 */ /* 0x040fe200078208ff */
[----:B------:R-:W-:Y:S01]  /*93d0*/  USHF.L.U32 UR7, UR4, 0x5, URZ ;  /* 0x0000000504077899 */ /* 0x000fe2000800063f */
[----:B------:R-:W-:Y:S01]  /*93e0*/  IMAD.SHL.U32 R208, R245, 0x100, RZ ;  /* 0x00000100f5d07824 */ /* 0x000fe200078e00ff */
[----:B------:R-:W-:Y:S01]  /*93f0*/  UMOV UR6, 0x5 ;  /* 0x0000000500067882 */ /* 0x000fe20000000000 */
[----:B------:R-:W-:Y:S01]  /*9400*/  LEA.HI.X R242, R6, R242, R4, 0x1, P1 ;  /* 0x000000f206f27211 */ /* 0x000fe200008f0c04 */
[----:B------:R-:W-:Y:S01]  /*9410*/  USHF.L.U64.HI UR5, UR4, UR6, UR5 ;  /* 0x0000000604057299 */ /* 0x000fe20008010205 */
[----:B------:R-:W-:Y:S01]  /*9420*/  IMAD.MOV.U32 R6, RZ, RZ, R243 ;  /* 0x000000ffff067224 */ /* 0x000fe200078e00f3 */
[----:B------:R-:W-:Y:S02]  /*9430*/  IADD3 R4, P1, R243, UR7, RZ ;  /* 0x00000007f3047c10 */ /* 0x000fe4000ff3e0ff */
[----:B------:R-:W-:Y:S01]  /*9440*/  IMAD.MOV.U32 R7, RZ, RZ, R242 ;  /* 0x000000ffff077224 */ /* 0x000fe200078e00f2 */
[----:B------:R-:W-:-:S02]  /*9450*/  LOP3.LUT R3, R208, 0x10, R206, 0xfe, !PT ;  /* 0x00000010d0037812 */ /* 0x000fc400078efece */
[----:B------:R-:W-:Y:S02]  /*9460*/  IADD3.X R5, R242, UR5, RZ, P1, !PT ;  /* 0x00000005f2057c10 */ /* 0x000fe40008ffe4ff */
[----:B------:R-:W-:Y:S01]  /*9470*/  IADD3 R18, P1, R4, UR7, RZ ;  /* 0x0000000704127c10 */ /* 0x000fe2000ff3e0ff */
[----:B------:R-:W-:Y:S01]  /*9480*/  @!PT LDS RZ, [RZ] ;  /* 0x00000000fffff984 */ /* 0x000fe20000000800 */
[----:B------:R-:W-:Y:S01]  /*9490*/  @!PT LDS RZ, [RZ] ;  /* 0x00000000fffff984 */ /* 0x000fe20000000800 */
[----:B------:R-:W-:Y:S01]  /*94a0*/  @!PT LDS RZ, [RZ] ;  /* 0x00000000fffff984 */ /* 0x000fe20000000800 */
[----:B------:R1:W-:Y:S01]  /*94b0*/  LDGSTS.E.BYPASS.LTC128B.128 [R246+0xa000], [R6.64] ;  /* 0x0a00000006f67fae */ /* 0x0003e2000b901d4c */
[----:B------:R-:W-:Y:S02]  /*94c0*/  ISETP.GE.AND P4, PT, R3, R205, PT ;  /* 0x000000cd0300720c */ /* 0x000fe40003f86270 */
[----:B------:R-:W-:Y:S01]  /*94d0*/  IADD3.X R19, R5, UR5, RZ, P1, !PT ;  /* 0x0000000505137c10 */ /* 0x000fe20008ffe4ff */
[----:B------:R2:W-:Y:S01]  /*94e0*/  LDGSTS.E.BYPASS.LTC128B.128 [R246+0xa800], [R4.64] ;  /* 0x0a80000004f67fae */ /* 0x0005e2000b901d4c */
[----:B------:R-:W-:Y:S02]  /*94f0*/  IADD3 R16, P1, R18, UR7, RZ ;  /* 0x0000000712107c10 */ /* 0x000fe4000ff3e0ff */
[----:B------:R-:W-:Y:S01]  /*9500*/  ISETP.GE.AND P5, PT, R3, R204, PT ;  /* 0x000000cc0300720c */ /* 0x000fe20003fa6270 */
[----:B------:R3:W-:Y:S01]  /*9510*/  LDGSTS.E.BYPASS.LTC128B.128 [R246+0xb000], [R18.64] ;  /* 0x0b00000012f67fae */ /* 0x0007e2000b901d4c */
[----:B------:R-:W-:-:S02]  /*9520*/  IADD3.X R17, R19, UR5, RZ, P1, !PT ;  /* 0x0000000513117c10 */ /* 0x000fc40008ffe4ff */
[----:B------:R-:W-:Y:S02]  /*9530*/  IADD3 R14, P1, R16, UR7, RZ ;  /* 0x00000007100e7c10 */ /* 0x000fe4000ff3e0ff */
[----:B------:R-:W-:Y:S01]  /*9540*/  LOP3.LUT R3, R208, 0x20, R206, 0xfe, !PT ;  /* 0x00000020d0037812 */ /* 0x000fe200078efece */
        /* <DEDUP_REMOVED lines=34> */
[----:B------:R-:W-:Y:S02]  /*9770*/  IADD3.X R7, R5, UR5, RZ, P1, !PT ;  /* 0x0000000505077c10 */ /* 0x000fe40008ffe4ff */
[----:B------:R-:W-:-:S03]  /*9780*/  ISETP.GE.AND P1, PT, R207, 0x3, PT ;  /* 0x00000003cf00780c */ /* 0x000fc60003f26270 */
[----:B------:R2:W-:Y:S04]  /*9790*/  LDGSTS.E.BYPASS.LTC128B.128 [R246+0x11800], [R6.64] ;  /* 0x1180000006f67fae */ /* 0x0005e8000b901d4c */
[----:B------:R-:W-:Y:S04]  /*97a0*/  LDSM.16.M88.4 R196, [R240] ;  /* 0x00000000f0c4783b */ /* 0x000fe80000000200 */
[----:B------:R-:W4:Y:S04]  /*97b0*/  LDSM.16.M88.4 R68, [R239+0x2800] ;  /* 0x00280000ef44783b */ /* 0x000f280000000200 */
[----:B------:R-:W1:Y:S04]  /*97c0*/  LDSM.16.M88.4 R52, [R239+0x3800] ;  /* 0x00380000ef34783b */ /* 0x000e680000000200 */
[----:B------:R-:W1:Y:S04]  /*97d0*/  LDSM.16.M88.4 R76, [R239+0x2000] ;  /* 0x00200000ef4c783b */ /* 0x000e680000000200 */
[----:B------:R-:W-:Y:S04]  /*97e0*/  LDSM.16.M88.4 R192, [R238] ;  /* 0x00000000eec0783b */ /* 0x000fe80000000200 */
[----:B------:R-:W1:Y:S04]  /*97f0*/  LDSM.16.M88.4 R24, [R233+0x2800] ;  /* 0x00280000e918783b */ /* 0x000e680000000200 */
[----:B-----5:R-:W5:Y:S04]  /*9800*/  LDSM.16.M88.4 R16, [R233+0x3800] ;  /* 0x00380000e910783b */ /* 0x020f680000000200 */
[----:B------:R-:W5:Y:S04]  /*9810*/  LDSM.16.M88.4 R28, [R239+0x5000] ;  /* 0x00500000ef1c783b */ /* 0x000f680000000200 */
[----:B------:R-:W5:Y:S04]  /*9820*/  LDSM.16.M88.4 R20, [R239+0x5800] ;  /* 0x00580000ef14783b */ /* 0x000f680000000200 */
[----:B---3--:R-:W3:Y:S04]  /*9830*/  LDSM.16.M88.4 R12, [R239+0x6000] ;  /* 0x00600000ef0c783b */ /* 0x008ee80000000200 */
[----:B--2---:R-:W2:Y:S01]  /*9840*/  LDSM.16.M88.4 R4, [R233+0x2000] ;  /* 0x00200000e904783b */ /* 0x004ea20000000200 */
[C---:B----4-:R-:W-:Y:S03]  /*9850*/  HMMA.16816.F32 R72, R196.reuse, R68, RZ ;  /* 0x00000044c448723c */ /* 0x050fe600000018ff */
[----:B------:R-:W4:Y:S04]  /*9860*/  LDSM.16.M88.4 R60, [R239+0x3000] ;  /* 0x00300000ef3c783b */ /* 0x000f280000000200 */
[----:B------:R-:W2:Y:S01]  /*9870*/  LDSM.16.M88.4 R96, [R233+0x5000] ;  /* 0x00500000e960783b */ /* 0x000ea20000000200 */
[C---:B-1----:R-:W-:Y:S03]  /*9880*/  HMMA.16816.F32 R56, R196.reuse, R52, RZ ;  /* 0x00000034c438723c */ /* 0x042fe600000018ff */
        /* <DEDUP_REMOVED lines=8> */
[C---:B------:R-:W-:Y:S03]  /*9910*/  HMMA.16816.F32 R80, R196.reuse, R76, RZ ;  /* 0x0000004cc450723c */ /* 0x040fe600000018ff */
[----:B------:R-:W-:Y:S04]  /*9920*/  LDSM.16.M88.4 R100, [R233+0x4800] ;  /* 0x00480000e964783b */ /* 0x000fe80000000200 */
[----:B------:R-:W-:Y:S01]  /*9930*/  LDSM.16.M88.4 R176, [R233+0x8800] ;  /* 0x00880000e9b0783b */ /* 0x000fe20000000200 */
[----:B------:R-:W-:Y:S03]  /*9940*/  HMMA.16816.F32 R76, R196, R78, RZ ;  /* 0x0000004ec44c723c */ /* 0x000fe600000018ff */
[----:B------:R-:W-:Y:S04]  /*9950*/  LDSM.16.M88.4 R128, [R239+0x7000] ;  /* 0x00700000ef80783b */ /* 0x000fe80000000200 */
[----:B------:R-:W-:Y:S01]  /*9960*/  LDSM.16.M88.4 R84, [R233+0x6800] ;  /* 0x00680000e954783b */ /* 0x000fe20000000200 */
[C---:B------:R-:W-:Y:S03]  /*9970*/  HMMA.16816.F32 R72, R192.reuse, R24, R72 ;  /* 0x00000018c048723c */ /* 0x040fe60000001848 */
[----:B------:R-:W-:Y:S04]  /*9980*/  LDSM.16.M88.4 R188, [R233+0x7000] ;  /* 0x00700000e9bc783b */ /* 0x000fe80000000200 */
[----:B------:R-:W-:Y:S01]  /*9990*/  LDSM.16.M88.4 R112, [R239+0x8000] ;  /* 0x00800000ef70783b */ /* 0x000fe20000000200 */
[C---:B------:R-:W-:Y:S03]  /*99a0*/  HMMA.16816.F32 R68, R192.reuse, R26, R68 ;  /* 0x0000001ac044723c */ /* 0x040fe60000001844 */
[----:B------:R-:W-:Y:S04]  /*99b0*/  LDSM.16.M88.4 R120, [R239+0x7800] ;  /* 0x00780000ef78783b */ /* 0x000fe80000000200 */
[----:B------:R-:W-:Y:S01]  /*99c0*/  LDSM.16.M88.4 R180, [R233+0x8000] ;  /* 0x00800000e9b4783b */ /* 0x000fe20000000200 */
[C---:B-----5:R-:W-:Y:S03]  /*99d0*/  HMMA.16816.F32 R56, R192.reuse, R16, R56 ;  /* 0x00000010c038723c */ /* 0x060fe60000001838 */
[----:B------:R-:W-:Y:S04]  /*99e0*/  LDSM.16.M88.4 R184, [R233+0x7800] ;  /* 0x00780000e9b8783b */ /* 0x000fe80000000200 */
[----:B------:R-:W-:Y:S01]  /*99f0*/  LDSM.16.M88.4 R200, [R239+0x9000] ;  /* 0x00900000efc8783b */ /* 0x000fe20000000200 */
[----:B------:R-:W-:Y:S03]  /*9a00*/  HMMA.16816.F32 R52, R192, R18, R52 ;  /* 0x00000012c034723c */ /* 0x000fe60000001834 */
[----:B------:R-:W-:Y:S04]  /*9a10*/  LDSM.16.M88.4 R172, [R233+0x9000] ;  /* 0x00900000e9ac783b */ /* 0x000fe80000000200 */
[----:B------:R-:W0:Y:S01]  /*9a20*/  LDGDEPBAR ;  /* 0x00000000000079af */ /* 0x000e220000000000 */
[C---:B------:R-:W-:Y:S08]  /*9a30*/  HMMA.16816.F32 R32, R196.reuse, R28, RZ ;  /* 0x0000001cc420723c */ /* 0x040ff000000018ff */
[C---:B------:R-:W-:Y:S08]  /*9a40*/  HMMA.16816.F32 R24, R196.reuse, R20, RZ ;  /* 0x00000014c418723c */ /* 0x040ff000000018ff */
[C---:B---3--:R-:W-:Y:S08]  /*9a50*/  HMMA.16816.F32 R16, R196.reuse, R12, RZ ;  /* 0x0000000cc410723c */ /* 0x048ff000000018ff */
[C---:B------:R-:W-:Y:S08]  /*9a60*/  HMMA.16816.F32 R28, R196.reuse, R30, RZ ;  /* 0x0000001ec41c723c */ /* 0x040ff000000018ff */
[C---:B------:R-:W-:Y:S08]  /*9a70*/  HMMA.16816.F32 R20, R196.reuse, R22, RZ ;  /* 0x00000016c414723c */ /* 0x040ff000000018ff */
[----:B------:R-:W-:Y:S08]  /*9a80*/  HMMA.16816.F32 R12, R196, R14, RZ ;  /* 0x0000000ec40c723c */ /* 0x000ff000000018ff */
[C---:B--2---:R-:W-:Y:S08]  /*9a90*/  HMMA.16816.F32 R80, R192.reuse, R4, R80 ;  /* 0x00000004c050723c */ /* 0x044ff00000001850 */
[----:B------:R-:W-:Y:S01]  /*9aa0*/  HMMA.16816.F32 R76, R192, R6, R76 ;  /* 0x00000006c04c723c */ /* 0x000fe2000000184c */
[----:B------:R-:W2:Y:S07]  /*9ab0*/  LDSM.16.M88.4 R4, [R233+0x3000] ;  /* 0x00300000e904783b */ /* 0x000eae0000000200 */
[C---:B----4-:R-:W-:Y:S08]  /*9ac0*/  HMMA.16816.F32 R64, R196.reuse, R60, RZ ;  /* 0x0000003cc440723c */ /* 0x050ff000000018ff */
[----:B------:R-:W-:Y:S08]  /*9ad0*/  HMMA.16816.F32 R60, R196, R62, RZ ;  /* 0x0000003ec43c723c */ /* 0x000ff000000018ff */
        /* <DEDUP_REMOVED lines=8> */
[----:B------:R-:W3:Y:S07]  /*9b60*/  LDSM.16.M88.4 R88, [R229] ;  /* 0x00000000e558783b */ /* 0x000eee0000000200 */
[C---:B--2---:R-:W-:Y:S08]  /*9b70*/  HMMA.16816.F32 R64, R192.reuse, R4, R64 ;  /* 0x00000004c040723c */ /* 0x044ff00000001840 */
[----:B------:R-:W-:Y:S01]  /*9b80*/  HMMA.16816.F32 R60, R192, R6, R60 ;  /* 0x00000006c03c723c */ /* 0x000fe2000000183c */
[----:B------:R-:W2:Y:S07]  /*9b90*/  LDSM.16.M88.4 R4, [R239+0x6800] ;  /* 0x00680000ef04783b */ /* 0x000eae0000000200 */
[C---:B------:R-:W-:Y:S08]  /*9ba0*/  HMMA.16816.F32 R48, R196.reuse, R44, RZ ;  /* 0x0000002cc430723c */ /* 0x040ff000000018ff */
[C---:B------:R-:W-:Y:S08]  /*9bb0*/  HMMA.16816.F32 R40, R196.reuse, R36, RZ ;  /* 0x00000024c428723c */ /* 0x040ff000000018ff */
[C---:B------:R-:W-:Y:S08]  /*9bc0*/  HMMA.16816.F32 R44, R196.reuse, R46, RZ ;  /* 0x0000002ec42c723c */ /* 0x040ff000000018ff */
[----:B------:R-:W-:Y:S08]  /*9bd0*/  HMMA.16816.F32 R36, R196, R38, RZ ;  /* 0x00000026c424723c */ /* 0x000ff000000018ff */
[C---:B-1----:R-:W-:Y:S08]  /*9be0*/  HMMA.16816.F32 R80, R96.reuse, R92, R80 ;  /* 0x0000005c6050723c */ /* 0x042ff00000001850 */
[C---:B------:R-:W-:Y:S01]  /*9bf0*/  HMMA.16816.F32 R76, R96.reuse, R94, R76 ;  /* 0x0000005e604c723c */ /* 0x040fe2000000184c */
[----:B------:R-:W1:Y:S07]  /*9c00*/  LDSM.16.M88.4 R92, [R226] ;  /* 0x00000000e25c783b */ /* 0x000e6e0000000200 */
[C---:B---3--:R-:W-:Y:S08]  /*9c10*/  HMMA.16816.F32 R72, R96.reuse, R88, R72 ;  /* 0x000000586048723c */ /* 0x048ff00000001848 */
[----:B------:R-:W-:Y:S01]  /*9c20*/  HMMA.16816.F32 R68, R96, R90, R68 ;  /* 0x0000005a6044723c */ /* 0x000fe20000001844 */
[----:B------:R-:W3:Y:S07]  /*9c30*/  LDSM.16.M88.4 R88, [R225] ;  /* 0x00000000e158783b */ /* 0x000eee0000000200 */
[C---:B------:R-:W-:Y:S08]  /*9c40*/  HMMA.16816.F32 R108, R196.reuse, R104, RZ ;  /* 0x00000068c46c723c */ /* 0x040ff000000018ff */
[----:B------:R-:W-:Y:S08]  /*9c50*/  HMMA.16816.F32 R104, R196, R106, RZ ;  /* 0x0000006ac468723c */ /* 0x000ff000000018ff */
[C---:B------:R-:W-:Y:S08]  /*9c60*/  HMMA.16816.F32 R48, R192.reuse, R8, R48 ;  /* 0x00000008c030723c */ /* 0x040ff00000001830 */
[C---:B------:R-:W-:Y:S08]  /*9c70*/  HMMA.16816.F32 R44, R192.reuse, R10, R44 ;  /* 0x0000000ac02c723c */ /* 0x040ff0000000182c */
[C---:B------:R-:W-:Y:S08]  /*9c80*/  HMMA.16816.F32 R40, R192.reuse, R100, R40 ;  /* 0x00000064c028723c */ /* 0x040ff00000001828 */
[----:B------:R-:W-:Y:S08]  /*9c90*/  HMMA.16816.F32 R36, R192, R102, R36 ;  /* 0x00000066c024723c */ /* 0x000ff00000001824 */
[C---:B--2---:R-:W-:Y:S08]  /*9ca0*/  HMMA.16816.F32 R8, R196.reuse, R4, RZ ;  /* 0x00000004c408723c */ /* 0x044ff000000018ff */
[----:B------:R-:W-:Y:S08]  /*9cb0*/  HMMA.16816.F32 R4, R196, R6, RZ ;  /* 0x00000006c404723c */ /* 0x000ff000000018ff */
[C---:B------:R-:W-:Y:S08]  /*9cc0*/  HMMA.16816.F32 R108, R192.reuse, R176, R108 ;  /* 0x000000b0c06c723c */ /* 0x040ff0000000186c */
[----:B------:R-:W-:Y:S01]  /*9cd0*/  HMMA.16816.F32 R104, R192, R178, R104 ;  /* 0x000000b2c068723c */ /* 0x000fe20000001868 */
[----:B------:R-:W2:Y:S07]  /*9ce0*/  LDSM.16.M88.4 R176, [R227] ;  /* 0x00000000e3b0783b */ /* 0x000eae0000000200 */
        /* <DEDUP_REMOVED lines=8> */
[C---:B------:R-:W-:Y:S08]  /*9d70*/  HMMA.16816.F32 R8, R192.reuse, R84, R8 ;  /* 0x00000054c008723c */ /* 0x040ff00000001808 */
[C---:B------:R-:W-:Y:S01]  /*9d80*/  HMMA.16816.F32 R4, R192.reuse, R86, R4 ;  /* 0x00000056c004723c */ /* 0x040fe20000001804 */
[----:B------:R-:W4:Y:S07]  /*9d90*/  LDSM.16.M88.4 R84, [R228] ;  /* 0x00000000e454783b */ /* 0x000f2e0000000200 */
[C---:B------:R-:W-:Y:S08]  /*9da0*/  HMMA.16816.F32 R168, R192.reuse, R188, R168 ;  /* 0x000000bcc0a8723c */ /* 0x040ff000000018a8 */
[----:B------:R-:W-:Y:S08]  /*9db0*/  HMMA.16816.F32 R128, R192, R190, R128 ;  /* 0x000000bec080723c */ /* 0x000ff00000001880 */
[C---:B------:R-:W-:Y:S08]  /*9dc0*/  HMMA.16816.F32 R116, R196.reuse, R112, RZ ;  /* 0x00000070c474723c */ /* 0x040ff000000018ff */
[----:B------:R-:W-:Y:S08]  /*9dd0*/  HMMA.16816.F32 R112, R196, R114, RZ ;  /* 0x00000072c470723c */ /* 0x000ff000000018ff */
[C---:B--2---:R-:W-:Y:S08]  /*9de0*/  HMMA.16816.F32 R56, R96.reuse, R176, R56 ;  /* 0x000000b06038723c */ /* 0x044ff00000001838 */
[----:B------:R-:W-:Y:S01]  /*9df0*/  HMMA.16816.F32 R52, R96, R178, R52 ;  /* 0x000000b26034723c */ /* 0x000fe20000001834 */
[----:B------:R-:W2:Y:S07]  /*9e00*/  LDSM.16.M88.4 R176, [R218] ;  /* 0x00000000dab0783b */ /* 0x000eae0000000200 */
[C---:B------:R-:W-:Y:S08]  /*9e10*/  HMMA.16816.F32 R124, R196.reuse, R120, RZ ;  /* 0x00000078c47c723c */ /* 0x040ff000000018ff */
[----:B------:R-:W-:Y:S08]  /*9e20*/  HMMA.16816.F32 R120, R196, R122, RZ ;  /* 0x0000007ac478723c */ /* 0x000ff000000018ff */
[C---:B-1----:R-:W-:Y:S08]  /*9e30*/  HMMA.16816.F32 R8, R96.reuse, R92, R8 ;  /* 0x0000005c6008723c */ /* 0x042ff00000001808 */
[C---:B------:R-:W-:Y:S01]  /*9e40*/  HMMA.16816.F32 R4, R96.reuse, R94, R4 ;  /* 0x0000005e6004723c */ /* 0x040fe20000001804 */
[----:B------:R-:W-:Y:S07]  /*9e50*/  LDSM.16.M88.4 R92, [R235] ;  /* 0x00000000eb5c783b */ /* 0x000fee0000000200 */
[C---:B---3--:R-:W-:Y:S08]  /*9e60*/  HMMA.16816.F32 R168, R96.reuse, R88, R168 ;  /* 0x0000005860a8723c */ /* 0x048ff000000018a8 */
[C---:B------:R-:W-:Y:S01]  /*9e70*/  HMMA.16816.F32 R128, R96.reuse, R90, R128 ;  /* 0x0000005a6080723c */ /* 0x040fe20000001880 */
[----:B------:R-:W1:Y:S07]  /*9e80*/  LDSM.16.M88.4 R88, [R166+0x800] ;  /* 0x00080000a658783b */ /* 0x000e6e0000000200 */
[C---:B----4-:R-:W-:Y:S08]  /*9e90*/  HMMA.16816.F32 R64, R96.reuse, R84, R64 ;  /* 0x000000546040723c */ /* 0x050ff00000001840 */
[----:B------:R-:W-:Y:S01]  /*9ea0*/  HMMA.16816.F32 R60, R96, R86, R60 ;  /* 0x00000056603c723c */ /* 0x000fe2000000183c */
[----:B------:R-:W3:Y:S07]  /*9eb0*/  LDSM.16.M88.4 R84, [R222] ;  /* 0x00000000de54783b */ /* 0x000eee0000000200 */
[C---:B------:R-:W-:Y:S08]  /*9ec0*/  HMMA.16816.F32 R116, R192.reuse, R180, R116 ;  /* 0x000000b4c074723c */ /* 0x040ff00000001874 */
[C---:B------:R-:W-:Y:S01]  /*9ed0*/  HMMA.16816.F32 R112, R192.reuse, R182, R112 ;  /* 0x000000b6c070723c */ /* 0x040fe20000001870 */
[----:B------:R-:W4:Y:S07]  /*9ee0*/  LDSM.16.M88.4 R180, [R224] ;  /* 0x00000000e0b4783b */ /* 0x000f2e0000000200 */
[C---:B------:R-:W-:Y:S08]  /*9ef0*/  HMMA.16816.F32 R124, R192.reuse, R184, R124 ;  /* 0x000000b8c07c723c */ /* 0x040ff0000000187c */
[----:B------:R-:W-:Y:S01]  /*9f00*/  HMMA.16816.F32 R120, R192, R186, R120 ;  /* 0x000000bac078723c */ /* 0x000fe20000001878 */
[----:B------:R-:W5:Y:S07]  /*9f10*/  LDSM.16.M88.4 R184, [R223] ;  /* 0x00000000dfb8783b */ /* 0x000f6e0000000200 */
[C---:B------:R-:W-:Y:S08]  /*9f20*/  HMMA.16816.F32 R100, R196.reuse, R200, RZ ;  /* 0x000000c8c464723c */ /* 0x040ff000000018ff */
[----:B------:R-:W-:Y:S08]  /*9f30*/  HMMA.16816.F32 R200, R196, R202, RZ ;  /* 0x000000cac4c8723c */ /* 0x000ff000000018ff */
[C---:B--2---:R-:W-:Y:S08]  /*9f40*/  HMMA.16816.F32 R116, R96.reuse, R176, R116 ;  /* 0x000000b06074723c */ /* 0x044ff00000001874 */
[----:B------:R-:W-:Y:S01]  /*9f50*/  HMMA.16816.F32 R112, R96, R178, R112 ;  /* 0x000000b26070723c */ /* 0x000fe20000001870 */
[----:B------:R-:W2:Y:S07]  /*9f60*/  LDSM.16.M88.4 R176, [R166+0x1800] ;  /* 0x00180000a6b0783b */ /* 0x000eae0000000200 */
[C---:B-1----:R-:W-:Y:S08]  /*9f70*/  HMMA.16816.F32 R72, R92.reuse, R88, R72 ;  /* 0x000000585c48723c */ /* 0x042ff00000001848 */
[----:B------:R-:W-:Y:S01]  /*9f80*/  HMMA.16816.F32 R68, R92, R90, R68 ;  /* 0x0000005a5c44723c */ /* 0x000fe20000001844 */
[----:B------:R-:W1:Y:S07]  /*9f90*/  LDSM.16.M88.4 R88, [R166+0x4000] ;  /* 0x00400000a658783b */ /* 0x000e6e0000000200 */
[C---:B---3--:R-:W-:Y:S08]  /*9fa0*/  HMMA.16816.F32 R16, R96.reuse, R84, R16 ;  /* 0x000000546010723c */ /* 0x048ff00000001810 */
[----:B------:R-:W-:Y:S01]  /*9fb0*/  HMMA.16816.F32 R12, R96, R86, R12 ;  /* 0x00000056600c723c */ /* 0x000fe2000000180c */
[----:B------:R-:W3:Y:S01]  /*9fc0*/  LDSM.16.M88.4 R84, [R216] ;  /* 0x00000000d854783b */ /* 0x000ee20000000200 */
[----:B------:R-:W-:-:S02]  /*9fd0*/  FSEL R72, R72, -INF , !P4 ;  /* 0xff80000048487808 */ /* 0x000fc40006000000 */
[----:B------:R-:W-:Y:S02]  /*9fe0*/  ISETP.GE.AND P4, PT, R3, R204, PT ;  /* 0x000000cc0300720c */ /* 0x000fe40003f86270 */
[----:B------:R-:W-:Y:S02]  /*9ff0*/  FSEL R74, R74, -INF , !P5 ;  /* 0xff8000004a4a7808 */ /* 0x000fe40006800000 */
[C---:B----4-:R-:W-:Y:S08]  /*a000*/  HMMA.16816.F32 R32, R96.reuse, R180, R32 ;  /* 0x000000b46020723c */ /* 0x050ff00000001820 */
[----:B------:R-:W-:Y:S01]  /*a010*/  HMMA.16816.F32 R28, R96, R182, R28 ;  /* 0x000000b6601c723c */ /* 0x000fe2000000181c */
[----:B------:R-:W4:Y:S07]  /*a020*/  LDSM.16.M88.4 R180, [R217] ;  /* 0x00000000d9b4783b */ /* 0x000f2e0000000200 */
[C---:B------:R-:W-:Y:S08]  /*a030*/  HMMA.16816.F32 R100, R192.reuse, R172, R100 ;  /* 0x000000acc064723c */ /* 0x040ff00000001864 */
[----:B------:R-:W-:Y:S01]  /*a040*/  HMMA.16816.F32 R200, R192, R174, R200 ;  /* 0x000000aec0c8723c */ /* 0x000fe200000018c8 */
[----:B------:R-:W3:Y:S07]  /*a050*/  LDSM.16.M88.4 R172, [R219] ;  /* 0x00000000dbac783b */ /* 0x000eee0000000200 */
[C---:B-----5:R-:W-:Y:S08]  /*a060*/  HMMA.16816.F32 R24, R96.reuse, R184, R24 ;  /* 0x000000b86018723c */ /* 0x060ff00000001818 */
[----:B------:R-:W-:Y:S01]  /*a070*/  HMMA.16816.F32 R20, R96, R186, R20 ;  /* 0x000000ba6014723c */ /* 0x000fe20000001814 */
[----:B------:R-:W5:Y:S07]  /*a080*/  LDSM.16.M88.4 R184, [R166+0x2800] ;  /* 0x00280000a6b8783b */ /* 0x000f6e0000000200 */
[C---:B--2---:R-:W-:Y:S08]  /*a090*/  HMMA.16816.F32 R56, R92.reuse, R176, R56 ;  /* 0x000000b05c38723c */ /* 0x044ff00000001838 */
[C---:B------:R-:W-:Y:S01]  /*a0a0*/  HMMA.16816.F32 R52, R92.reuse, R178, R52 ;  /* 0x000000b25c34723c */ /* 0x040fe20000001834 */
[----:B------:R-:W2:Y:S07]  /*a0b0*/  LDSM.16.M88.4 R176, [R166+0x5000] ;  /* 0x00500000a6b0783b */ /* 0x000eae0000000200 */
[C---:B-1----:R-:W-:Y:S08]  /*a0c0*/  HMMA.16816.F32 R16, R92.reuse, R88, R16 ;  /* 0x000000585c10723c */ /* 0x042ff00000001810 */
[----:B------:R-:W-:Y:S01]  /*a0d0*/  HMMA.16816.F32 R12, R92, R90, R12 ;  /* 0x0000005a5c0c723c */ /* 0x000fe2000000180c */
[----:B------:R-:W1:Y:S07]  /*a0e0*/  LDSM.16.M88.4 R88, [R166+0x6000] ;  /* 0x00600000a658783b */ /* 0x000e6e0000000200 */
[C---:B---3--:R-:W-:Y:S08]  /*a0f0*/  HMMA.16816.F32 R100, R96.reuse, R84, R100 ;  /* 0x000000546064723c */ /* 0x048ff00000001864 */
[C---:B------:R-:W-:Y:S01]  /*a100*/  HMMA.16816.F32 R200, R96.reuse, R86, R200 ;  /* 0x0000005660c8723c */ /* 0x040fe200000018c8 */
[----:B------:R-:W3:Y:S07]  /*a110*/  LDSM.16.M88.4 R84, [R166+0x3000] ;  /* 0x00300000a654783b */ /* 0x000eee0000000200 */
[C---:B----4-:R-:W-:Y:S08]  /*a120*/  HMMA.16816.F32 R108, R96.reuse, R180, R108 ;  /* 0x000000b4606c723c */ /* 0x050ff0000000186c */
[C---:B------:R-:W-:Y:S01]  /*a130*/  HMMA.16816.F32 R104, R96.reuse, R182, R104 ;  /* 0x000000b66068723c */ /* 0x040fe20000001868 */
[----:B------:R-:W4:Y:S07]  /*a140*/  LDSM.16.M88.4 R180, [R166+0x1000] ;  /* 0x00100000a6b4783b */ /* 0x000f2e0000000200 */
[C---:B------:R-:W-:Y:S08]  /*a150*/  HMMA.16816.F32 R124, R96.reuse, R172, R124 ;  /* 0x000000ac607c723c */ /* 0x040ff0000000187c */
[----:B------:R-:W-:Y:S01]  /*a160*/  HMMA.16816.F32 R120, R96, R174, R120 ;  /* 0x000000ae6078723c */ /* 0x000fe20000001878 */
[----:B------:R-:W3:Y:S07]  /*a170*/  LDSM.16.M88.4 R172, [R166+0x2000] ;  /* 0x00200000a6ac783b */ /* 0x000eee0000000200 */
[C---:B-----5:R-:W-:Y:S08]  /*a180*/  HMMA.16816.F32 R40, R92.reuse, R184, R40 ;  /* 0x000000b85c28723c */ /* 0x060ff00000001828 */
[C---:B------:R-:W-:Y:S01]  /*a190*/  HMMA.16816.F32 R36, R92.reuse, R186, R36 ;  /* 0x000000ba5c24723c */ /* 0x040fe20000001824 */
[----:B------:R-:W5:Y:S07]  /*a1a0*/  LDSM.16.M88.4 R184, [R239+0x9800] ;  /* 0x00980000efb8783b */ /* 0x000f6e0000000200 */
[C---:B--2---:R-:W-:Y:S08]  /*a1b0*/  HMMA.16816.F32 R168, R92.reuse, R176, R168 ;  /* 0x000000b05ca8723c */ /* 0x044ff000000018a8 */
[C---:B------:R-:W-:Y:S01]  /*a1c0*/  HMMA.16816.F32 R128, R92.reuse, R178, R128 ;  /* 0x000000b25c80723c */ /* 0x040fe20000001880 */
[----:B------:R-:W2:Y:S07]  /*a1d0*/  LDSM.16.M88.4 R176, [R166] ;  /* 0x00000000a6b0783b */ /* 0x000eae0000000200 */
[C---:B-1----:R-:W-:Y:S08]  /*a1e0*/  HMMA.16816.F32 R116, R92.reuse, R88, R116 ;  /* 0x000000585c74723c */ /* 0x042ff00000001874 */
        /* <DEDUP_REMOVED lines=10> */
[----:B------:R-:W4:Y:S07]  /*a290*/  LDSM.16.M88.4 R172, [R166+0x3800] ;  /* 0x00380000a6ac783b */ /* 0x000f2e0000000200 */
[----:B-----5:R-:W-:Y:S08]  /*a2a0*/  HMMA.16816.F32 R188, R196, R184, RZ ;  /* 0x000000b8c4bc723c */ /* 0x020ff000000018ff */
[C---:B--2---:R-:W-:Y:S08]  /*a2b0*/  HMMA.16816.F32 R76, R92.reuse, R178, R76 ;  /* 0x000000b25c4c723c */ /* 0x044ff0000000184c */
[C---:B-1----:R-:W-:Y:S08]  /*a2c0*/  HMMA.16816.F32 R108, R92.reuse, R88, R108 ;  /* 0x000000585c6c723c */ /* 0x042ff0000000186c */
[----:B------:R-:W-:Y:S01]  /*a2d0*/  HMMA.16816.F32 R104, R92, R90, R104 ;  /* 0x0000005a5c68723c */ /* 0x000fe20000001868 */
[----:B------:R-:W1:Y:S07]  /*a2e0*/  LDSM.16.M88.4 R88, [R166+0x7000] ;  /* 0x00700000a658783b */ /* 0x000e6e0000000200 */
[----:B---3--:R-:W-:Y:S07]  /*a2f0*/  HMMA.16816.F32 R188, R192, R84, R188 ;  /* 0x00000054c0bc723c */ /* 0x008fee00000018bc */
[----:B------:R-:W-:Y:S01]  /*a300*/  LOP3.LUT R84, R208, 0x8, R206, 0xfe, !PT ;  /* 0x00000008d0547812 */ /* 0x000fe200078efece */
[----:B----4-:R-:W-:Y:S03]  /*a310*/  HMMA.16816.F32 R8, R92, R180, R8 ;  /* 0x000000b45c08723c */ /* 0x010fe60000001808 */
[----:B------:R-:W-:-:S02]  /*a320*/  ISETP.GE.AND P6, PT, R84, R205, PT ;  /* 0x000000cd5400720c */ /* 0x000fc40003fc6270 */
[-C--:B------:R-:W-:Y:S02]  /*a330*/  ISETP.GE.AND P3, PT, R84, R204.reuse, PT ;  /* 0x000000cc5400720c */ /* 0x080fe40003f66270 */
[----:B------:R-:W-:Y:S01]  /*a340*/  LOP3.LUT R84, R208, 0x18, R206, 0xfe, !PT ;  /* 0x00000018d0547812 */ /* 0x000fe200078efece */
[C---:B------:R-:W-:Y:S01]  /*a350*/  HMMA.16816.F32 R4, R92.reuse, R182, R4 ;  /* 0x000000b65c04723c */ /* 0x040fe20000001804 */
[----:B------:R-:W2:Y:S01]  /*a360*/  LDSM.16.M88.4 R180, [R167] ;  /* 0x00000000a7b4783b */ /* 0x000ea20000000200 */
[----:B------:R-:W-:Y:S02]  /*a370*/  FSEL R85, R76, -INF , !P6 ;  /* 0xff8000004c557808 */ /* 0x000fe40007000000 */
[----:B------:R-:W-:Y:S02]  /*a380*/  FSEL R78, R78, -INF , !P3 ;  /* 0xff8000004e4e7808 */ /* 0x000fe40005800000 */
[C---:B------:R-:W-:Y:S01]  /*a390*/  ISETP.GE.AND P2, PT, R84.reuse, R205, PT ;  /* 0x000000cd5400720c */ /* 0x040fe20003f46270 */
[----:B------:R-:W-:Y:S01]  /*a3a0*/  STL [R1+0x30], R85 ;  /* 0x0000305501007387 */ /* 0x000fe20000100800 */
[----:B------:R-:W-:Y:S01]  /*a3b0*/  HMMA.16816.F32 R24, R92, R172, R24 ;  /* 0x000000ac5c18723c */ /* 0x000fe20000001818 */
[----:B------:R-:W-:-:S02]  /*a3c0*/  ISETP.GE.AND P6, PT, R84, R204, PT ;  /* 0x000000cc5400720c */ /* 0x000fc40003fc6270 */
[----:B------:R-:W-:Y:S01]  /*a3d0*/  STL [R1+0x2c], R78 ;  /* 0x00002c4e01007387 */ /* 0x000fe20000100800 */
[-C--:B------:R-:W-:Y:S02]  /*a3e0*/  ISETP.GE.AND P3, PT, R3, R205.reuse, PT ;  /* 0x000000cd0300720c */ /* 0x080fe40003f66270 */
[C-C-:B------:R-:W-:Y:S01]  /*a3f0*/  LOP3.LUT R76, R208.reuse, 0x28, R206.reuse, 0xfe, !PT ;  /* 0x00000028d04c7812 */ /* 0x140fe200078efece */
[----:B------:R3:W-:Y:S01]  /*a400*/  STL [R1+0x28], R72 ;  /* 0x0000284801007387 */ /* 0x0007e20000100800 */
[C---:B------:R-:W-:Y:S01]  /*a410*/  HMMA.16816.F32 R20, R92.reuse, R174, R20 ;  /* 0x000000ae5c14723c */ /* 0x040fe20000001814 */
[----:B------:R-:W-:Y:S02]  /*a420*/  LOP3.LUT R3, R208, 0x30, R206, 0xfe, !PT ;  /* 0x00000030d0037812 */ /* 0x000fe400078efece */
[----:B------:R-:W4:Y:S01]  /*a430*/  LDSM.16.M88.4 R172, [R166+0x5800] ;  /* 0x00580000a6ac783b */ /* 0x000f220000000200 */
[----:B------:R-:W-:Y:S02]  /*a440*/  FSEL R64, R64, -INF , !P3 ;  /* 0xff80000040407808 */ /* 0x000fe40005800000 */
[----:B------:R-:W-:Y:S01]  /*a450*/  ISETP.GE.AND P5, PT, R76, R205, PT ;  /* 0x000000cd4c00720c */ /* 0x000fe20003fa6270 */
[----:B------:R-:W-:Y:S01]  /*a460*/  STL [R1+0x20], R74 ;  /* 0x0000204a01007387 */ /* 0x000fe20000100800 */
[----:B------:R-:W-:Y:S01]  /*a470*/  ISETP.GE.AND P3, PT, R3, R204, PT ;  /* 0x000000cc0300720c */ /* 0x000fe20003f66270 */
[----:B-1----:R-:W-:Y:S03]  /*a480*/  HMMA.16816.F32 R100, R92, R88, R100 ;  /* 0x000000585c64723c */ /* 0x002fe60000001864 */
[----:B------:R-:W-:-:S05]  /*a490*/  FSEL R215, R58, -INF , !P3 ;  /* 0xff8000003ad77808 */ /* 0x000fca0005800000 */
[----:B------:R-:W-:Y:S01]  /*a4a0*/  HMMA.16816.F32 R200, R92, R90, R200 ;  /* 0x0000005a5cc8723c */ /* 0x000fe200000018c8 */
[----:B------:R-:W1:Y:S01]  /*a4b0*/  LDSM.16.M88.4 R88, [R166+0x7800] ;  /* 0x00780000a658783b */ /* 0x000e620000000200 */
[----:B------:R-:W-:-:S04]  /*a4c0*/  DEPBAR.LE SB0, 0x0 ;  /* 0x000080000000791a */ /* 0x000fc80000000000 */
[----:B---3--:R-:W-:Y:S02]  /*a4d0*/  FSEL R72, R68, -INF , !P2 ;  /* 0xff80000044487808 */ /* 0x008fe40005000000 */
[----:B--2---:R-:W-:Y:S01]  /*a4e0*/  HMMA.16816.F32 R188, R96, R180, R188 ;  /* 0x000000b460bc723c */ /* 0x004fe200000018bc */
[----:B------:R-:W-:Y:S02]  /*a4f0*/  FSEL R68, R70, -INF , !P6 ;  /* 0xff80000046447808 */ /* 0x000fe40007000000 */
[----:B------:R-:W-:Y:S01]  /*a500*/  ISETP.GE.AND P6, PT, R3, R205, PT ;  /* 0x000000cd0300720c */ /* 0x000fe20003fc6270 */
[----:B------:R-:W-:Y:S01]  /*a510*/  STL [R1+0x24], R72 ;  /* 0x0000244801007387 */ /* 0x000fe20000100800 */
[----:B------:R-:W-:Y:S02]  /*a520*/  ISETP.GE.AND P2, PT, R76, R204, PT ;  /* 0x000000cc4c00720c */ /* 0x000fe40003f46270 */
[----:B------:R-:W-:Y:S01]  /*a530*/  LOP3.LUT R3, R208, 0x38, R206, 0xfe, !PT ;  /* 0x00000038d0037812 */ /* 0x000fe200078efece */
[----:B------:R2:W-:Y:S01]  /*a540*/  STL [R1+0x1c], R68 ;  /* 0x00001c4401007387 */ /* 0x0005e20000100800 */
[----:B------:R-:W-:Y:S03]  /*a550*/  HMMA.16816.F32 R80, R92, R176, R80 ;  /* 0x000000b05c50723c */ /* 0x000fe60000001850 */
[----:B------:R3:W-:Y:S05]  /*a560*/  STL [R1+0x18], R64 ;  /* 0x0000184001007387 */ /* 0x0007ea0000100800 */
[----:B------:R-:W-:Y:S08]  /*a570*/  HMMA.16816.F32 R184, R196, R186, RZ ;  /* 0x000000bac4b8723c */ /* 0x000ff000000018ff */
[----:B----4-:R-:W-:Y:S01]  /*a580*/  HMMA.16816.F32 R124, R92, R172, R124 ;  /* 0x000000ac5c7c723c */ /* 0x010fe2000000187c */
[----:B--2---:R-:W-:-:S07]  /*a590*/  FSEL R68, R66, -INF , !P4 ;  /* 0xff80000042447808 */ /* 0x004fce0006000000 */
[C---:B------:R-:W-:Y:S01]  /*a5a0*/  HMMA.16816.F32 R120, R92.reuse, R174, R120 ;  /* 0x000000ae5c78723c */ /* 0x040fe20000001878 */
[----:B------:R-:W-:Y:S01]  /*a5b0*/  FSEL R66, R60, -INF , !P5 ;  /* 0xff8000003c427808 */ /* 0x000fe20006800000 */
[----:B------:R-:W-:Y:S01]  /*a5c0*/  BAR.SYNC.DEFER_BLOCKING 0x0 ;  /* 0x0000000000007b1d */ /* 0x000fe20000010000 */
[C---:B------:R-:W-:Y:S02]  /*a5d0*/  ISETP.GE.AND P4, PT, R3.reuse, R205, PT ;  /* 0x000000cd0300720c */ /* 0x040fe40003f86270 */
[----:B------:R-:W-:Y:S02]  /*a5e0*/  ISETP.GE.AND P5, PT, R3, R204, PT ;  /* 0x000000cc0300720c */ /* 0x000fe40003fa6270 */
[----:B------:R-:W-:Y:S01]  /*a5f0*/  FSEL R60, R62, -INF , !P2 ;  /* 0xff8000003e3c7808 */ /* 0x000fe20005000000 */
[----:B------:R-:W-:Y:S01]  /*a600*/  STL [R1+0x10], R68 ;  /* 0x0000104401007387 */ /* 0x000fe20000100800 */
[----:B------:R-:W-:Y:S01]  /*a610*/  FSEL R3, R56, -INF , !P6 ;  /* 0xff80000038037808 */ /* 0x000fe20007000000 */
[----:B-1----:R-:W-:Y:S01]  /*a620*/  HMMA.16816.F32 R188, R92, R88, R188 ;  /* 0x000000585cbc723c */ /* 0x002fe200000018bc */
[C-C-:B---3--:R-:W-:Y:S01]  /*a630*/  LOP3.LUT R64, R208.reuse, 0x40, R206.reuse, 0xfe, !PT ;  /* 0x00000040d0407812 */ /* 0x148fe200078efece */
[----:B------:R-:W-:Y:S01]  /*a640*/  STL [R1+0x14], R66 ;  /* 0x0000144201007387 */ /* 0x000fe20000100800 */
[----:B------:R-:W-:-:S02]  /*a650*/  LOP3.LUT R56, R208, 0x48, R206, 0xfe, !PT ;  /* 0x00000048d0387812 */ /* 0x000fc400078efece */
[-C--:B------:R-:W-:Y:S01]  /*a660*/  ISETP.GE.AND P2, PT, R64, R205.reuse, PT ;  /* 0x000000cd4000720c */ /* 0x080fe20003f46270 */
[----:B------:R-:W-:Y:S01]  /*a670*/  STL [R1+0xc], R60 ;  /* 0x00000c3c01007387 */ /* 0x000fe20000100800 */
[----:B------:R-:W-:Y:S01]  /*a680*/  FSEL R213, R54, -INF , !P5 ;  /* 0xff80000036d57808 */ /* 0x000fe20006800000 */
[----:B------:R-:W-:Y:S01]  /*a690*/  HMMA.16816.F32 R184, R192, R86, R184 ;  /* 0x00000056c0b8723c */ /* 0x000fe200000018b8 */
[----:B------:R-:W-:Y:S01]  /*a6a0*/  ISETP.GE.AND P3, PT, R56, R205, PT ;  /* 0x000000cd3800720c */ /* 0x000fe20003f66270 */
[----:B------:R1:W-:Y:S01]  /*a6b0*/  STL [R1+0x8], R3 ;  /* 0x0000080301007387 */ /* 0x0003e20000100800 */
[----:B------:R-:W-:Y:S02]  /*a6c0*/  FSEL R252, R52, -INF , !P4 ;  /* 0xff80000034fc7808 */ /* 0x000fe40006000000 */
[----:B------:R-:W-:Y:S02]  /*a6d0*/  FSEL R211, R48, -INF , !P2 ;  /* 0xff80000030d37808 */ /* 0x000fe40005000000 */
[----:B------:R-:W-:-:S02]  /*a6e0*/  ISETP.GE.AND P6, PT, R64, R204, PT ;  /* 0x000000cc4000720c */ /* 0x000fc40003fc6270 */
[----:B------:R-:W-:Y:S02]  /*a6f0*/  ISETP.GE.AND P4, PT, R56, R204, PT ;  /* 0x000000cc3800720c */ /* 0x000fe40003f86270 */
[--C-:B------:R-:W-:Y:S02]  /*a700*/  LOP3.LUT R52, R208, 0x58, R206.reuse, 0xfe, !PT ;  /* 0x00000058d0347812 */ /* 0x100fe400078efece */
[----:B------:R-:W-:Y:S02]  /*a710*/  FSEL R210, R44, -INF , !P3 ;  /* 0xff8000002cd27808 */ /* 0x000fe40005800000 */
[----:B------:R-:W-:Y:S02]  /*a720*/  LOP3.LUT R44, R208, 0x68, R206, 0xfe, !PT ;  /* 0x00000068d02c7812 */ /* 0x000fe400078efece */
[----:B------:R-:W-:Y:S02]  /*a730*/  FSEL R209, R50, -INF , !P6 ;  /* 0xff80000032d17808 */ /* 0x000fe40007000000 */
[----:B------:R-:W-:-:S02]  /*a740*/  ISETP.GE.AND P6, PT, R52, R205, PT ;  /* 0x000000cd3400720c */ /* 0x000fc40003fc6270 */
[-C--:B------:R-:W-:Y:S02]  /*a750*/  ISETP.GE.AND P3, PT, R52, R204.reuse, PT ;  /* 0x000000cc3400720c */ /* 0x080fe40003f66270 */
[----:B------:R-:W-:Y:S01]  /*a760*/  FSEL R181, R36, -INF , !P6 ;  /* 0xff80000024b57808 */ /* 0x000fe20007000000 */
[----:B------:R-:W-:Y:S01]  /*a770*/  HMMA.16816.F32 R184, R96, R182, R184 ;  /* 0x000000b660b8723c */ /* 0x000fe200000018b8 */
[----:B------:R-:W-:Y:S02]  /*a780*/  FSEL R178, R38, -INF , !P3 ;  /* 0xff80000026b27808 */ /* 0x000fe40005800000 */
[----:B-1----:R-:W-:Y:S02]  /*a790*/  LOP3.LUT R3, R208, 0x50, R206, 0xfe, !PT ;  /* 0x00000050d0037812 */ /* 0x002fe400078efece */
[----:B------:R-:W-:Y:S02]  /*a7a0*/  ISETP.GE.AND P6, PT, R44, R204, PT ;  /* 0x000000cc2c00720c */ /* 0x000fe40003fc6270 */
[----:B------:R-:W-:-:S02]  /*a7b0*/  ISETP.GE.AND P5, PT, R3, R205, PT ;  /* 0x000000cd0300720c */ /* 0x000fc40003fa6270 */
[-C--:B------:R-:W-:Y:S02]  /*a7c0*/  ISETP.GE.AND P2, PT, R3, R204.reuse, PT ;  /* 0x000000cc0300720c */ /* 0x080fe40003f46270 */
[----:B------:R-:W-:Y:S01]  /*a7d0*/  FSEL R207, R40, -INF , !P5 ;  /* 0xff80000028cf7808 */ /* 0x000fe20006800000 */
[----:B------:R-:W-:Y:S01]  /*a7e0*/  IMAD.SHL.U32 R40, R245, 0x100, RZ ;  /* 0x00000100f5287824 */ /* 0x000fe200078e00ff */
[----:B------:R-:W-:Y:S02]  /*a7f0*/  LOP3.LUT R3, R208, 0x60, R206, 0xfe, !PT ;  /* 0x00000060d0037812 */ /* 0x000fe400078efece */
[----:B------:R-:W-:Y:S02]  /*a800*/  FSEL R208, R46, -INF , !P4 ;  /* 0xff8000002ed07808 */ /* 0x000fe40006000000 */
[C---:B------:R-:W-:Y:S02]  /*a810*/  ISETP.GE.AND P4, PT, R3.reuse, R205, PT ;  /* 0x000000cd0300720c */ /* 0x040fe40003f86270 */
[----:B------:R-:W-:-:S02]  /*a820*/  ISETP.GE.AND P5, PT, R3, R204, PT ;  /* 0x000000cc0300720c */ /* 0x000fc40003fa6270 */
[--C-:B------:R-:W-:Y:S02]  /*a830*/  LOP3.LUT R3, R40, 0x70, R206.reuse, 0xfe, !PT ;  /* 0x0000007028037812 */ /* 0x100fe400078efece */
[----:B------:R-:W-:Y:S01]  /*a840*/  FSEL R174, R32, -INF , !P4 ;  /* 0xff80000020ae7808 */ /* 0x000fe20006000000 */
[----:B------:R-:W-:Y:S01]  /*a850*/  HMMA.16816.F32 R184, R92, R90, R184 ;  /* 0x0000005a5cb8723c */ /* 0x000fe200000018b8 */
[C---:B------:R-:W-:Y:S02]  /*a860*/  ISETP.GE.AND P3, PT, R3.reuse, R205, PT ;  /* 0x000000cd0300720c */ /* 0x040fe40003f66270 */
[----:B------:R-:W-:Y:S02]  /*a870*/  LOP3.LUT R32, R40, 0x80, R206, 0xfe, !PT ;  /* 0x0000008028207812 */ /* 0x000fe400078efece */
[----:B------:R-:W-:Y:S02]  /*a880*/  FSEL R179, R42, -INF , !P2 ;  /* 0xff8000002ab37808 */ /* 0x000fe40005000000 */
[----:B------:R-:W-:-:S02]  /*a890*/  ISETP.GE.AND P4, PT, R3, R204, PT ;  /* 0x000000cc0300720c */ /* 0x000fc40003f86270 */
[----:B------:R-:W-:Y:S02]  /*a8a0*/  FSEL R58, R30, -INF , !P6 ;  /* 0xff8000001e3a7808 */ /* 0x000fe40007000000 */
[----:B------:R-:W-:Y:S02]  /*a8b0*/  FSEL R60, R24, -INF , !P3 ;  /* 0xff800000183c7808 */ /* 0x000fe40005800000 */
[-C--:B------:R-:W-:Y:S02]  /*a8c0*/  ISETP.GE.AND P2, PT, R44, R205.reuse, PT ;  /* 0x000000cd2c00720c */ /* 0x080fe40003f46270 */
[--C-:B------:R-:W-:Y:S02]  /*a8d0*/  LOP3.LUT R36, R40, 0x78, R206.reuse, 0xfe, !PT ;  /* 0x0000007828247812 */ /* 0x100fe400078efece */
[----:B------:R-:W-:Y:S02]  /*a8e0*/  ISETP.GE.AND P6, PT, R32, R205, PT ;  /* 0x000000cd2000720c */ /* 0x000fe40003fc6270 */
[----:B------:R-:W-:-:S02]  /*a8f0*/  LOP3.LUT R24, R40, 0x88, R206, 0xfe, !PT ;  /* 0x0000008828187812 */ /* 0x000fc400078efece */
[----:B------:R-:W-:Y:S02]  /*a900*/  FSEL R3, R34, -INF , !P5 ;  /* 0xff80000022037808 */ /* 0x000fe40006800000 */
[----:B------:R-:W-:Y:S02]  /*a910*/  FSEL R62, R26, -INF , !P4 ;  /* 0xff8000001a3e7808 */ /* 0x000fe40006000000 */
[-C--:B------:R-:W-:Y:S02]  /*a920*/  ISETP.GE.AND P5, PT, R36, R205.reuse, PT ;  /* 0x000000cd2400720c */ /* 0x080fe40003fa6270 */
[----:B------:R-:W-:Y:S02]  /*a930*/  FSEL R56, R28, -INF , !P2 ;  /* 0xff8000001c387808 */ /* 0x000fe40005000000 */
[----:B------:R-:W-:Y:S02]  /*a940*/  ISETP.GE.AND P3, PT, R32, R204, PT ;  /* 0x000000cc2000720c */ /* 0x000fe40003f66270 */
[----:B------:R-:W-:-:S02]  /*a950*/  ISETP.GE.AND P4, PT, R24, R205, PT ;  /* 0x000000cd1800720c */ /* 0x000fc40003f86270 */
[----:B------:R-:W-:Y:S02]  /*a960*/  FSEL R68, R16, -INF , !P6 ;  /* 0xff80000010447808 */ /* 0x000fe40007000000 */
[----:B------:R-:W-:Y:S02]  /*a970*/  ISETP.GE.AND P2, PT, R36, R204, PT ;  /* 0x000000cc2400720c */ /* 0x000fe40003f46270 */
[C-C-:B------:R-:W-:Y:S02]  /*a980*/  LOP3.LUT R28, R40.reuse, 0x90, R206.reuse, 0xfe, !PT ;  /* 0x00000090281c7812 */ /* 0x140fe400078efece */
[----:B------:R-:W-:Y:S02]  /*a990*/  LOP3.LUT R16, R40, 0x98, R206, 0xfe, !PT ;  /* 0x0000009828107812 */ /* 0x000fe400078efece */
[----:B------:R-:W-:Y:S02]  /*a9a0*/  FSEL R64, R20, -INF , !P5 ;  /* 0xff80000014407808 */ /* 0x000fe40006800000 */
[----:B------:R-:W-:-:S02]  /*a9b0*/  FSEL R70, R18, -INF , !P3 ;  /* 0xff80000012467808 */ /* 0x000fc40005800000 */
[----:B------:R-:W-:Y:S02]  /*a9c0*/  FSEL R72, R12, -INF , !P4 ;  /* 0xff8000000c487808 */ /* 0x000fe40006000000 */
[-C--:B------:R-:W-:Y:S02]  /*a9d0*/  ISETP.GE.AND P5, PT, R24, R204.reuse, PT ;  /* 0x000000cc1800720c */ /* 0x080fe40003fa6270 */
[----:B------:R-:W-:Y:S02]  /*a9e0*/  FSEL R66, R22, -INF , !P2 ;  /* 0xff80000016427808 */ /* 0x000fe40005000000 */
[-C--:B------:R-:W-:Y:S02]  /*a9f0*/  ISETP.GE.AND P6, PT, R28, R204.reuse, PT ;  /* 0x000000cc1c00720c */ /* 0x080fe40003fc6270 */
[C---:B------:R-:W-:Y:S02]  /*aa00*/  ISETP.GE.AND P3, PT, R16.reuse, R205, PT ;  /* 0x000000cd1000720c */ /* 0x040fe40003f66270 */
[----:B------:R-:W-:-:S02]  /*aa10*/  ISETP.GE.AND P4, PT, R16, R204, PT ;  /* 0x000000cc1000720c */ /* 0x000fc40003f86270 */
[----:B------:R-:W-:Y:S02]  /*aa20*/  ISETP.GE.AND P2, PT, R28, R205, PT ;  /* 0x000000cd1c00720c */ /* 0x000fe40003f46270 */
[C-C-:B------:R-:W-:Y:S02]  /*aa30*/  LOP3.LUT R20, R40.reuse, 0xa0, R206.reuse, 0xfe, !PT ;  /* 0x000000a028147812 */ /* 0x140fe400078efece */
[C-C-:B------:R-:W-:Y:S02]  /*aa40*/  LOP3.LUT R16, R40.reuse, 0xa8, R206.reuse, 0xfe, !PT ;  /* 0x000000a828107812 */ /* 0x140fe400078efece */
[----:B------:R-:W-:Y:S02]  /*aa50*/  LOP3.LUT R12, R40, 0xb0, R206, 0xfe, !PT ;  /* 0x000000b0280c7812 */ /* 0x000fe400078efece */
[----:B------:R-:W-:Y:S02]  /*aa60*/  FSEL R74, R14, -INF , !P5 ;  /* 0xff8000000e4a7808 */ /* 0x000fe40006800000 */
[----:B------:R-:W-:-:S02]  /*aa70*/  FSEL R78, R10, -INF , !P6 ;  /* 0xff8000000a4e7808 */ /* 0x000fc40007000000 */
[----:B------:R-:W-:Y:S02]  /*aa80*/  FSEL R84, R4, -INF , !P3 ;  /* 0xff80000004547808 */ /* 0x000fe40005800000 */
[----:B------:R-:W-:Y:S02]  /*aa90*/  FSEL R85, R6, -INF , !P4 ;  /* 0xff80000006557808 */ /* 0x000fe40006000000 */
[-C--:B------:R-:W-:Y:S02]  /*aaa0*/  ISETP.GE.AND P5, PT, R20, R205.reuse, PT ;  /* 0x000000cd1400720c */ /* 0x080fe40003fa6270 */
[----:B------:R-:W-:Y:S02]  /*aab0*/  FSEL R76, R8, -INF , !P2 ;  /* 0xff800000084c7808 */ /* 0x000fe40005000000 */
[C---:B------:R-:W-:Y:S02]  /*aac0*/  ISETP.GE.AND P6, PT, R16.reuse, R205, PT ;  /* 0x000000cd1000720c */ /* 0x040fe40003fc6270 */
        /* <DEDUP_REMOVED lines=8> */
[-C--:B------:R-:W-:Y:S02]  /*ab50*/  ISETP.GE.AND P2, PT, R20, R204.reuse, PT ;  /* 0x000000cc1400720c */ /* 0x080fe40003f46270 */
[-C--:B------:R-:W-:Y:S02]  /*ab60*/  ISETP.GE.AND P5, PT, R12, R204.reuse, PT ;  /* 0x000000cc0c00720c */ /* 0x080fe40003fa6270 */
[-C--:B------:R-:W-:Y:S02]  /*ab70*/  ISETP.GE.AND P6, PT, R8, R204.reuse, PT ;  /* 0x000000cc0800720c */ /* 0x080fe40003fc6270 */
[C---:B------:R-:W-:Y:S02]  /*ab80*/  ISETP.GE.AND P3, PT, R4.reuse, R205, PT ;  /* 0x000000cd0400720c */ /* 0x040fe40003f66270 */
[----:B------:R-:W-:-:S02]  /*ab90*/  ISETP.GE.AND P4, PT, R4, R204, PT ;  /* 0x000000cc0400720c */ /* 0x000fc40003f86270 */
[C-C-:B------:R-:W-:Y:S02]  /*aba0*/  LOP3.LUT R6, R40.reuse, 0xc8, R206.reuse, 0xfe, !PT ;  /* 0x000000c828067812 */ /* 0x140fe400078efece */
[----:B------:R-:W-:Y:S02]  /*abb0*/  LOP3.LUT R4, R40, 0xd0, R206, 0xfe, !PT ;  /* 0x000000d028047812 */ /* 0x000fe400078efece */
[----:B------:R-:W-:Y:S02]  /*abc0*/  FSEL R170, R170, -INF , !P2 ;  /* 0xff800000aaaa7808 */ /* 0x000fe40005000000 */
[----:B------:R-:W-:Y:S02]  /*abd0*/  FSEL R126, R126, -INF , !P5 ;  /* 0xff8000007e7e7808 */ /* 0x000fe40006800000 */
[----:B------:R-:W-:Y:S02]  /*abe0*/  FSEL R122, R122, -INF , !P6 ;  /* 0xff8000007a7a7808 */ /* 0x000fe40007000000 */
[----:B------:R-:W-:-:S02]  /*abf0*/  FSEL R116, R116, -INF , !P3 ;  /* 0xff80000074747808 */ /* 0x000fc40005800000 */
[-C--:B------:R-:W-:Y:S02]  /*ac00*/  ISETP.GE.AND P2, PT, R8, R205.reuse, PT ;  /* 0x000000cd0800720c */ /* 0x080fe40003f46270 */
[-C--:B------:R-:W-:Y:S02]  /*ac10*/  ISETP.GE.AND P5, PT, R6, R205.reuse, PT ;  /* 0x000000cd0600720c */ /* 0x080fe40003fa6270 */
[C---:B------:R-:W-:Y:S02]  /*ac20*/  ISETP.GE.AND P6, PT, R4.reuse, R205, PT ;  /* 0x000000cd0400720c */ /* 0x040fe40003fc6270 */
[----:B------:R-:W-:Y:S02]  /*ac30*/  ISETP.GE.AND P3, PT, R4, R204, PT ;  /* 0x000000cc0400720c */ /* 0x000fe40003f66270 */
        /* <DEDUP_REMOVED lines=8> */
[----:B------:R-:W-:Y:S02]  /*acc0*/  LOP3.LUT R4, R40, 0xe8, R206, 0xfe, !PT ;  /* 0x000000e828047812 */ /* 0x000fe400078efece */
[----:B------:R-:W-:Y:S02]  /*acd0*/  FSEL R114, R114, -INF , !P2 ;  /* 0xff80000072727808 */ /* 0x000fe40005000000 */
[----:B------:R-:W-:Y:S02]  /*ace0*/  FSEL R110, R110, -INF , !P3 ;  /* 0xff8000006e6e7808 */ /* 0x000fe40005800000 */
[----:B------:R-:W-:Y:S02]  /*acf0*/  FSEL R104, R104, -INF , !P4 ;  /* 0xff80000068687808 */ /* 0x000fe40006000000 */
[-C--:B------:R-:W-:Y:S02]  /*ad00*/  ISETP.GE.AND P2, PT, R6, R205.reuse, PT ;  /* 0x000000cd0600720c */ /* 0x080fe40003f46270 */
[----:B------:R-:W-:-:S02]  /*ad10*/  ISETP.GE.AND P3, PT, R4, R205, PT ;  /* 0x000000cd0400720c */ /* 0x000fc40003f66270 */
[----:B------:R-:W-:Y:S02]  /*ad20*/  ISETP.GE.AND P4, PT, R4, R204, PT ;  /* 0x000000cc0400720c */ /* 0x000fe40003f86270 */
[C---:B------:R-:W-:Y:S02]  /*ad30*/  LOP3.LUT R4, R40.reuse, 0xf0, R206, 0xfe, !PT ;  /* 0x000000f028047812 */ /* 0x040fe400078efece */
[----:B------:R-:W-:Y:S02]  /*ad40*/  LOP3.LUT R12, R40, R206, RZ, 0xfc, !PT ;  /* 0x000000ce280c7212 */ /* 0x000fe400078efcff */
[----:B------:R-:W-:Y:S02]  /*ad50*/  FSEL R106, R106, -INF , !P5 ;  /* 0xff8000006a6a7808 */ /* 0x000fe40006800000 */
[----:B------:R-:W-:Y:S02]  /*ad60*/  FSEL R100, R100, -INF , !P2 ;  /* 0xff80000064647808 */ /* 0x000fe40005000000 */
[----:B------:R-:W-:-:S02]  /*ad70*/  ISETP.GE.AND P5, PT, R4, R205, PT ;  /* 0x000000cd0400720c */ /* 0x000fc40003fa6270 */
[-C--:B------:R-:W-:Y:S02]  /*ad80*/  ISETP.GE.AND P2, PT, R4, R204.reuse, PT ;  /* 0x000000cc0400720c */ /* 0x080fe40003f46270 */
[----:B------:R-:W-:Y:S02]  /*ad90*/  IADD3 R4, R12, 0x1, RZ ;  /* 0x000000010c047810 */ /* 0x000fe40007ffe0ff */
[----:B------:R-:W-:Y:S02]  /*ada0*/  FSEL R108, R108, -INF , !P6 ;  /* 0xff8000006c6c7808 */ /* 0x000fe40007000000 */
[----:B------:R-:W-:Y:S02]  /*adb0*/  ISETP.GE.AND P6, PT, R6, R204, PT ;  /* 0x000000cc0600720c */ /* 0x000fe40003fc6270 */
[----:B------:R-:W-:Y:S02]  /*adc0*/  IADD3 R6, R12, 0x9, RZ ;  /* 0x000000090c067810 */ /* 0x000fe40007ffe0ff */
[----:B------:R-:W-:-:S02]  /*add0*/  FSEL R118, R202, -INF , !P4 ;  /* 0xff800000ca767808 */ /* 0x000fc40006000000 */
[-C--:B------:R-:W-:Y:S02]  /*ade0*/  ISETP.GE.AND P4, PT, R4, R205.reuse, PT ;  /* 0x000000cd0400720c */ /* 0x080fe40003f86270 */
[----:B------:R-:W-:Y:S02]  /*adf0*/  FSEL R172, R188, -INF , !P5 ;  /* 0xff800000bcac7808 */ /* 0x000fe40006800000 */
[----:B------:R-:W-:Y:S02]  /*ae00*/  FSEL R173, R190, -INF , !P2 ;  /* 0xff800000bead7808 */ /* 0x000fe40005000000 */
[----:B------:R-:W-:Y:S02]  /*ae10*/  ISETP.GE.AND P5, PT, R4, R204, PT ;  /* 0x000000cc0400720c */ /* 0x000fe40003fa6270 */
[----:B------:R-:W-:Y:S02]  /*ae20*/  ISETP.GE.AND P2, PT, R6, R205, PT ;  /* 0x000000cd0600720c */ /* 0x000fe40003f46270 */
[----:B------:R-:W-:-:S02]  /*ae30*/  IADD3 R4, R12, 0x11, RZ ;  /* 0x000000110c047810 */ /* 0x000fc40007ffe0ff */
[----:B------:R-:W-:Y:S02]  /*ae40*/  FSEL R10, R81, -INF , !P4 ;  /* 0xff800000510a7808 */ /* 0x000fe40006000000 */
[----:B------:R-:W-:Y:S02]  /*ae50*/  ISETP.GE.AND P4, PT, R6, R204, PT ;  /* 0x000000cc0600720c */ /* 0x000fe40003f86270 */
[----:B------:R-:W-:Y:S02]  /*ae60*/  IADD3 R14, R12, 0x19, RZ ;  /* 0x000000190c0e7810 */ /* 0x000fe40007ffe0ff */
[----:B------:R-:W-:Y:S02]  /*ae70*/  FSEL R6, R83, -INF , !P5 ;  /* 0xff80000053067808 */ /* 0x000fe40006800000 */
[----:B------:R-:W-:Y:S02]  /*ae80*/  FSEL R8, R77, -INF , !P2 ;  /* 0xff8000004d087808 */ /* 0x000fe40005000000 */
[----:B------:R-:W-:-:S02]  /*ae90*/  ISETP.GE.AND P5, PT, R4, R205, PT ;  /* 0x000000cd0400720c */ /* 0x000fc40003fa6270 */
[----:B------:R-:W-:Y:S02]  /*aea0*/  ISETP.GE.AND P2, PT, R4, R204, PT ;  /* 0x000000cc0400720c */ /* 0x000fe40003f46270 */
[----:B------:R-:W-:Y:S02]  /*aeb0*/  FSEL R4, R79, -INF , !P4 ;  /* 0xff8000004f047808 */ /* 0x000fe40006000000 */
[----:B------:R-:W-:Y:S02]  /*aec0*/  ISETP.GE.AND P4, PT, R14, R205, PT ;  /* 0x000000cd0e00720c */ /* 0x000fe40003f86270 */
[----:B------:R-:W-:Y:S02]  /*aed0*/  IADD3 R16, R12, 0x21, RZ ;  /* 0x000000210c107810 */ /* 0x000fe40007ffe0ff */
[----:B------:R-:W-:Y:S02]  /*aee0*/  FSEL R20, R73, -INF , !P5 ;  /* 0xff80000049147808 */ /* 0x000fe40006800000 */
[----:B------:R-:W-:-:S02]  /*aef0*/  FSEL R36, R75, -INF , !P2 ;  /* 0xff8000004b247808 */ /* 0x000fc40005000000 */
[----:B------:R-:W-:Y:S02]  /*af00*/  FSEL R28, R69, -INF , !P4 ;  /* 0xff800000451c7808 */ /* 0x000fe40006000000 */
        /* <DEDUP_REMOVED lines=8> */
[CC--:B------:R-:W-:Y:S02]  /*af90*/  ISETP.GE.AND P5, PT, R14.reuse, R205.reuse, PT ;  /* 0x000000cd0e00720c */ /* 0x0c0fe40003fa6270 */
[----:B------:R-:W-:Y:S02]  /*afa0*/  ISETP.GE.AND P2, PT, R14, R204, PT ;  /* 0x000000cc0e00720c */ /* 0x000fe40003f46270 */
        /* <DEDUP_REMOVED lines=13> */
[CC--:B------:R-:W-:Y:S02]  /*b080*/  ISETP.GE.AND P5, PT, R16.reuse, R205.reuse, PT ;  /* 0x000000cd1000720c */ /* 0x0c0fe40003fa6270 */
[----:B------:R-:W-:Y:S02]  /*b090*/  ISETP.GE.AND P2, PT, R16, R204, PT ;  /* 0x000000cc1000720c */ /* 0x000fe40003f46270 */
[----:B------:R-:W-:Y:S02]  /*b0a0*/  ISETP.GE.AND P4, PT, R14, R205, PT ;  /* 0x000000cd0e00720c */ /* 0x000fe40003f86270 */
[----:B------:R-:W-:Y:S02]  /*b0b0*/  IADD3 R16, R12, 0x51, RZ ;  /* 0x000000510c107810 */ /* 0x000fe40007ffe0ff */
[----:B------:R-:W-:Y:S02]  /*b0c0*/  LOP3.LUT R206, R40, 0xf8, R206, 0xfe, !PT ;  /* 0x000000f828ce7812 */ /* 0x000fe400078efece */
[----:B------:R-:W-:-:S02]  /*b0d0*/  FSEL R50, R49, -INF , !P5 ;  /* 0xff80000031327808 */ /* 0x000fc40006800000 */
[----:B------:R-:W-:Y:S02]  /*b0e0*/  FSEL R51, R51, -INF , !P2 ;  /* 0xff80000033337808 */ /* 0x000fe40005000000 */
[----:B------:R-:W-:Y:S02]  /*b0f0*/  FSEL R45, R45, -INF , !P4 ;  /* 0xff8000002d2d7808 */ /* 0x000fe40006000000 */
[-C--:B------:R-:W-:Y:S02]  /*b100*/  ISETP.GE.AND P5, PT, R14, R204.reuse, PT ;  /* 0x000000cc0e00720c */ /* 0x080fe40003fa6270 */
[C---:B------:R-:W-:Y:S02]  /*b110*/  ISETP.GE.AND P2, PT, R16.reuse, R205, PT ;  /* 0x000000cd1000720c */ /* 0x040fe40003f46270 */
[----:B------:R-:W-:Y:S02]  /*b120*/  ISETP.GE.AND P4, PT, R16, R204, PT ;  /* 0x000000cc1000720c */ /* 0x000fe40003f86270 */
[----:B------:R-:W-:-:S02]  /*b130*/  IADD3 R14, R12, 0x59, RZ ;  /* 0x000000590c0e7810 */ /* 0x000fc40007ffe0ff */
[----:B------:R-:W-:Y:S02]  /*b140*/  IADD3 R16, R12, 0x61, RZ ;  /* 0x000000610c107810 */ /* 0x000fe40007ffe0ff */
[----:B------:R-:W-:Y:S02]  /*b150*/  FSEL R102, R102, -INF , !P6 ;  /* 0xff80000066667808 */ /* 0x000fe40007000000 */
[----:B------:R-:W-:Y:S02]  /*b160*/  FSEL R112, R200, -INF , !P3 ;  /* 0xff800000c8707808 */ /* 0x000fe40005800000 */
[C---:B------:R-:W-:Y:S02]  /*b170*/  ISETP.GE.AND P6, PT, R206.reuse, R205, PT ;  /* 0x000000cdce00720c */ /* 0x040fe40003fc6270 */
[----:B------:R-:W-:Y:S02]  /*b180*/  ISETP.GE.AND P3, PT, R206, R204, PT ;  /* 0x000000ccce00720c */ /* 0x000fe40003f66270 */
[----:B------:R-:W-:-:S02]  /*b190*/  FSEL R251, R47, -INF , !P5 ;  /* 0xff8000002ffb7808 */ /* 0x000fc40006800000 */
[----:B------:R-:W-:Y:S02]  /*b1a0*/  FSEL R214, R41, -INF , !P2 ;  /* 0xff80000029d67808 */ /* 0x000fe40005000000 */
[----:B------:R-:W-:Y:S02]  /*b1b0*/  FSEL R206, R43, -INF , !P4 ;  /* 0xff8000002bce7808 */ /* 0x000fe40006000000 */
[CC--:B------:R-:W-:Y:S02]  /*b1c0*/  ISETP.GE.AND P5, PT, R14.reuse, R205.reuse, PT ;  /* 0x000000cd0e00720c */ /* 0x0c0fe40003fa6270 */
[----:B------:R-:W-:Y:S02]  /*b1d0*/  ISETP.GE.AND P2, PT, R14, R204, PT ;  /* 0x000000cc0e00720c */ /* 0x000fe40003f46270 */
[----:B------:R-:W-:Y:S02]  /*b1e0*/  ISETP.GE.AND P4, PT, R16, R205, PT ;  /* 0x000000cd1000720c */ /* 0x000fe40003f86270 */
[----:B------:R-:W-:-:S02]  /*b1f0*/  IADD3 R14, R12, 0x69, RZ ;  /* 0x000000690c0e7810 */ /* 0x000fc40007ffe0ff */
[----:B------:R-:W-:Y:S02]  /*b200*/  FSEL R212, R37, -INF , !P5 ;  /* 0xff80000025d47808 */ /* 0x000fe40006800000 */
[----:B------:R-:W-:Y:S02]  /*b210*/  FSEL R202, R39, -INF , !P2 ;  /* 0xff80000027ca7808 */ /* 0x000fe40005000000 */
[----:B------:R-:W-:Y:S02]  /*b220*/  FSEL R200, R33, -INF , !P4 ;  /* 0xff80000021c87808 */ /* 0x000fe40006000000 */
[-C--:B------:R-:W-:Y:S02]  /*b230*/  ISETP.GE.AND P5, PT, R16, R204.reuse, PT ;  /* 0x000000cc1000720c */ /* 0x080fe40003fa6270 */
[C---:B------:R-:W-:Y:S02]  /*b240*/  ISETP.GE.AND P2, PT, R14.reuse, R205, PT ;  /* 0x000000cd0e00720c */ /* 0x040fe40003f46270 */
[----:B------:R-:W-:-:S02]  /*b250*/  ISETP.GE.AND P4, PT, R14, R204, PT ;  /* 0x000000cc0e00720c */ /* 0x000fc40003f86270 */
[C---:B------:R-:W-:Y:S02]  /*b260*/  IADD3 R14, R12.reuse, 0x71, RZ ;  /* 0x000000710c0e7810 */ /* 0x040fe40007ffe0ff */
[----:B------:R-:W-:Y:S02]  /*b270*/  FSEL R190, R35, -INF , !P5 ;  /* 0xff80000023be7808 */ /* 0x000fe40006800000 */
[----:B------:R-:W-:Y:S02]  /*b280*/  IADD3 R16, R12, 0x79, RZ ;  /* 0x000000790c107810 */ /* 0x000fe40007ffe0ff */
[----:B------:R-:W-:Y:S02]  /*b290*/  ISETP.GE.AND P5, PT, R14, R205, PT ;  /* 0x000000cd0e00720c */ /* 0x000fe40003fa6270 */
[----:B------:R-:W-:Y:S02]  /*b2a0*/  FSEL R196, R29, -INF , !P2 ;  /* 0xff8000001dc47808 */ /* 0x000fe40005000000 */
[----:B------:R-:W-:-:S02]  /*b2b0*/  FSEL R188, R31, -INF , !P4 ;  /* 0xff8000001fbc7808 */ /* 0x000fc40006000000 */
[-C--:B------:R-:W-:Y:S02]  /*b2c0*/  ISETP.GE.AND P2, PT, R14, R204.reuse, PT ;  /* 0x000000cc0e00720c */ /* 0x080fe40003f46270 */
[----:B------:R-:W-:Y:S02]  /*b2d0*/  ISETP.GE.AND P4, PT, R16, R205, PT ;  /* 0x000000cd1000720c */ /* 0x000fe40003f86270 */
[----:B------:R-:W-:Y:S02]  /*b2e0*/  FSEL R180, R25, -INF , !P5 ;  /* 0xff80000019b47808 */ /* 0x000fe40006800000 */
[----:B------:R-:W-:Y:S02]  /*b2f0*/  IADD3 R14, R12, 0x81, RZ ;  /* 0x000000810c0e7810 */ /* 0x000fe40007ffe0ff */
        /* <DEDUP_REMOVED lines=8> */
[CC--:B------:R-:W-:Y:S02]  /*b380*/  ISETP.GE.AND P5, PT, R16.reuse, R205.reuse, PT ;  /* 0x000000cd1000720c */ /* 0x0c0fe40003fa6270 */
[----:B------:R-:W-:Y:S02]  /*b390*/  FSEL R57, R17, -INF , !P2 ;  /* 0xff80000011397808 */ /* 0x000fe40005000000 */
[----:B------:R-:W-:Y:S02]  /*b3a0*/  FSEL R59, R19, -INF , !P4 ;  /* 0xff800000133b7808 */ /* 0x000fe40006000000 */
[----:B------:R-:W-:Y:S02]  /*b3b0*/  ISETP.GE.AND P2, PT, R16, R204, PT ;  /* 0x000000cc1000720c */ /* 0x000fe40003f46270 */
[----:B------:R-:W-:Y:S02]  /*b3c0*/  ISETP.GE.AND P4, PT, R14, R205, PT ;  /* 0x000000cd0e00720c */ /* 0x000fe40003f86270 */
[----:B------:R-:W-:-:S02]  /*b3d0*/  FSEL R61, R13, -INF , !P5 ;  /* 0xff8000000d3d7808 */ /* 0x000fc40006800000 */
[----:B------:R-:W-:Y:S02]  /*b3e0*/  IADD3 R13, R12, 0x99, RZ ;  /* 0x000000990c0d7810 */ /* 0x000fe40007ffe0ff */
[----:B------:R-:W-:Y:S02]  /*b3f0*/  FSEL R63, R15, -INF , !P2 ;  /* 0xff8000000f3f7808 */ /* 0x000fe40005000000 */
[----:B------:R-:W-:Y:S02]  /*b400*/  FSEL R65, R9, -INF , !P4 ;  /* 0xff80000009417808 */ /* 0x000fe40006000000 */
        /* <DEDUP_REMOVED lines=51> */
[----:B------:R-:W-:Y:S02]  /*b740*/  IADD3 R7, R12, 0xf1, RZ ;  /* 0x000000f10c077810 */ /* 0x000fe40007ffe0ff */
[CC--:B------:R-:W-:Y:S02]  /*b750*/  ISETP.GE.AND P5, PT, R5.reuse, R205.reuse, PT ;  /* 0x000000cd0500720c */ /* 0x0c0fe40003fa6270 */
[----:B------:R-:W-:Y:S02]  /*b760*/  ISETP.GE.AND P2, PT, R5, R204, PT ;  /* 0x000000cc0500720c */ /* 0x000fe40003f46270 */
[----:B------:R-:W-:Y:S02]  /*b770*/  FSEL R92, R103, -INF , !P4 ;  /* 0xff800000675c7808 */ /* 0x000fe40006000000 */
[----:B------:R-:W-:Y:S02]  /*b780*/  ISETP.GE.AND P4, PT, R7, R205, PT ;  /* 0x000000cd0700720c */ /* 0x000fe40003f86270 */
[----:B------:R-:W-:-:S02]  /*b790*/  FSEL R93, R201, -INF , !P5 ;  /* 0xff800000c95d7808 */ /* 0x000fc40006800000 */
[----:B------:R-:W-:Y:S02]  /*b7a0*/  FSEL R94, R203, -INF , !P2 ;  /* 0xff800000cb5e7808 */ /* 0x000fe40005000000 */
[-C--:B------:R-:W-:Y:S02]  /*b7b0*/  ISETP.GE.AND P5, PT, R7, R204.reuse, PT ;  /* 0x000000cc0700720c */ /* 0x080fe40003fa6270 */
[C---:B------:R-:W-:Y:S02]  /*b7c0*/  ISETP.GE.AND P2, PT, R12.reuse, R205, PT ;  /* 0x000000cd0c00720c */ /* 0x040fe40003f46270 */
[C---:B------:R-:W-:Y:S02]  /*b7d0*/  IADD3 R5, R12.reuse, 0xf9, RZ ;  /* 0x000000f90c057810 */ /* 0x040fe40007ffe0ff */
[----:B------:R-:W-:Y:S02]  /*b7e0*/  FSEL R95, R189, -INF , !P4 ;  /* 0xff800000bd5f7808 */ /* 0x000fe40006000000 */
        /* <DEDUP_REMOVED lines=9> */
[----:B------:R-:W-:Y:S01]  /*b880*/  FSEL R107, R187, -INF , !P2 ;  /* 0xff800000bb6b7808 */ /* 0x000fe20005000000 */
[----:B------:R-:W-:Y:S05]  /*b890*/  @!P1 BRA `(.L_x_2240) ;  /* 0x000007c000009947 */ /* 0x000fea0003800000 */
[----:B------:R-:W-:Y:S01]  /*b8a0*/  ULDC UR6, c[0x0][0x198] ;  /* 0x0000660000067ab9 */ /* 0x000fe20000000800 */
[----:B------:R-:W-:Y:S05]  /*b8b0*/  @!P0 BRA `(.L_x_2241) ;  /* 0x000003a000008947 */ /* 0x000fea0003800000 */
[----:B------:R-:W-:Y:S02]  /*b8c0*/  IABS R9, c[0x0][0x2d0] ;  /* 0x0000b40000097a13 */ /* 0x000fe40000000000 */
[----:B------:R-:W-:Y:S02]  /*b8d0*/  IADD3 R16, R40, -0x100, RZ ;  /* 0xffffff0028107810 */ /* 0x000fe40007ffe0ff */
[----:B------:R-:W1:Y:S01]  /*b8e0*/  I2F.RP R18, R9 ;  /* 0x0000000900127306 */ /* 0x000e620000209400 */
[----:B------:R-:W-:-:S02]  /*b8f0*/  IABS R14, R40 ;  /* 0x00000028000e7213 */ /* 0x000fc40000000000 */
        /* <DEDUP_REMOVED lines=11> */
[----:B------:R-:W-:-:S04]  /*b9b0*/  IMAD.HI.U32 R15, R15, R12, RZ ;  /* 0x0000000c0f0f7227 */ /* 0x000fc800078e00ff */
[----:B------:R-:W-:Y:S01]  /*b9c0*/  IMAD.MOV R13, RZ, RZ, -R17 ;  /* 0x000000ffff0d7224 */ /* 0x000fe200078e0a11 */
[----:B------:R-:W-:-:S03]  /*b9d0*/  IADD3 R11, -R15, RZ, RZ ;  /* 0x000000ff0f0b7210 */ /* 0x000fc60007ffe1ff */
[C---:B------:R-:W-:Y:S02]  /*b9e0*/  IMAD R13, R9.reuse, R13, R14 ;  /* 0x0000000d090d7224 */ /* 0x040fe400078e020e */
[C---:B------:R-:W-:Y:S01]  /*b9f0*/  IMAD R11, R9.reuse, R11, R12 ;  /* 0x0000000b090b7224 */ /* 0x040fe200078e020c */
[----:B------:R-:W-:Y:S02]  /*ba00*/  LOP3.LUT R12, RZ, c[0x0][0x2d0], RZ, 0x33, !PT ;  /* 0x0000b400ff0c7a12 */ /* 0x000fe400078e33ff */
        /* <DEDUP_REMOVED lines=8> */
[----:B------:R-:W-:Y:S02]  /*ba90*/  LOP3.LUT R9, R40, c[0x0][0x2d0], RZ, 0x3c, !PT ;  /* 0x0000b40028097a12 */ /* 0x000fe400078e3cff */
[----:B------:R-:W-:-:S02]  /*baa0*/  ISETP.NE.AND P2, PT, RZ, c[0x0][0x2d0], PT ;  /* 0x0000b400ff007a0c */ /* 0x000fc40003f45270 */
[----:B------:R-:W-:-:S05]  /*bab0*/  ISETP.GE.AND P3, PT, R9, RZ, PT ;  /* 0x000000ff0900720c */ /* 0x000fca0003f66270 */
[----:B------:R-:W-:Y:S02]  /*bac0*/  @P6 IADD3 R17, R17, 0x1, RZ ;  /* 0x0000000111116810 */ /* 0x000fe40007ffe0ff */
[----:B------:R-:W-:Y:S02]  /*bad0*/  @P5 IADD3 R15, R15, 0x1, RZ ;  /* 0x000000010f0f5810 */ /* 0x000fe40007ffe0ff */
[----:B------:R-:W-:-:S03]  /*bae0*/  MOV R9, R17 ;  /* 0x0000001100097202 */ /* 0x000fc60000000f00 */
[----:B------:R-:W-:Y:S02]  /*baf0*/  @!P1 IMAD.MOV R15, RZ, RZ, -R15 ;  /* 0x000000ffff0f9224 */ /* 0x000fe400078e0a0f */
[----:B------:R-:W-:-:S05]  /*bb00*/  @!P3 IMAD.MOV R9, RZ, RZ, -R9 ;  /* 0x000000ffff09b224 */ /* 0x000fca00078e0a09 */
[C---:B------:R-:W-:Y:S02]  /*bb10*/  SEL R9, R12.reuse, R9, !P2 ;  /* 0x000000090c097207 */ /* 0x040fe40005000000 */
[----:B------:R-:W-:-:S03]  /*bb20*/  SEL R12, R12, R15, !P2 ;  /* 0x0000000f0c0c7207 */ /* 0x000fc60005000000 */
[----:B------:R-:W-:-:S04]  /*bb30*/  IMAD.WIDE R16, R9, 0x4, R248 ;  /* 0x0000000409107825 */ /* 0x000fc800078e02f8 */
[----:B------:R-:W-:Y:S01]  /*bb40*/  IMAD.WIDE R14, R12, 0x4, R248 ;  /* 0x000000040c0e7825 */ /* 0x000fe200078e02f8 */
[----:B------:R-:W2:Y:S04]  /*bb50*/  LDG.E R11, [R16.64] ;  /* 0x0000000c100b7981 */ /* 0x000ea8000c1e1900 */
[----:B------:R1:W2:Y:S01]  /*bb60*/  LDG.E R13, [R14.64] ;  /* 0x0000000c0e0d7981 */ /* 0x0002a2000c1e1900 */
[----:B------:R-:W-:Y:S01]  /*bb70*/  IADD3 R9, R9, -R12, RZ ;  /* 0x8000000c09097210 */ /* 0x000fe20007ffe0ff */
[----:B------:R-:W-:-:S04]  /*bb80*/  IMAD.MOV.U32 R12, RZ, RZ, c[0x0][0x2d0] ;  /* 0x0000b400ff0c7624 */ /* 0x000fc800078e00ff */
[----:B------:R-:W-:-:S05]  /*bb90*/  IMAD R12, R9, R12, -0x100 ;  /* 0xffffff00090c7424 */ /* 0x000fca00078e020c */
[----:B------:R-:W-:-:S05]  /*bba0*/  SHF.R.S32.HI R9, RZ, 0x1f, R12 ;  /* 0x0000001fff097819 */ /* 0x000fca000001140c */
[----:B------:R-:W-:-:S04]  /*bbb0*/  IMAD R9, R9, c[0x0][0x198], RZ ;  /* 0x0000660009097a24 */ /* 0x000fc800078e02ff */
[C---:B------:R-:W-:Y:S02]  /*bbc0*/  IMAD R9, R12.reuse, c[0x0][0x19c], R9 ;  /* 0x000067000c097a24 */ /* 0x040fe400078e0209 */
[----:B-1----:R-:W-:-:S05]  /*bbd0*/  IMAD.WIDE.U32 R14, R12, c[0x0][0x198], RZ ;  /* 0x000066000c0e7a25 */ /* 0x002fca00078e00ff */
[----:B------:R-:W-:Y:S01]  /*bbe0*/  IADD3 R15, R15, R9, RZ ;  /* 0x000000090f0f7210 */ /* 0x000fe20007ffe0ff */
[----:B--2---:R-:W-:-:S04]  /*bbf0*/  IMAD.IADD R13, R13, 0x1, -R11 ;  /* 0x000000010d0d7824 */ /* 0x004fc800078e0a0b */
[----:B------:R-:W-:Y:S01]  /*bc00*/  IMAD.WIDE.U32 R14, R13, c[0x0][0x180], R14 ;  /* 0x000060000d0e7a25 */ /* 0x000fe200078e000e */
[----:B------:R-:W-:-:S05]  /*bc10*/  SHF.R.S32.HI R11, RZ, 0x1f, R13 ;  /* 0x0000001fff0b7819 */ /* 0x000fca000001140d */
[----:B------:R-:W-:-:S04]  /*bc20*/  IMAD R11, R11, c[0x0][0x180], RZ ;  /* 0x000060000b0b7a24 */ /* 0x000fc800078e02ff */
[----:B------:R-:W-:-:S04]  /*bc30*/  IMAD R11, R13, c[0x0][0x184], R11 ;  /* 0x000061000d0b7a24 */ /* 0x000fc800078e020b */
[----:B------:R-:W-:Y:S01]  /*bc40*/  IMAD.IADD R11, R15, 0x1, R11 ;  /* 0x000000010f0b7824 */ /* 0x000fe200078e020b */
[----:B------:R-:W-:Y:S05]  /*bc50*/  BRA `(.L_x_2242) ;  /* 0x0000004000007947 */ /* 0x000fea0003800000 */
.L_x_2241:
[----:B------:R-:W-:-:S04]  /*bc60*/  ULEA UR5, -UR6, URZ, 0x8 ;  /* 0x0000003f06057291 */ /* 0x000fc8000f8e413f */
[----:B------:R-:W-:Y:S02]  /*bc70*/  USHF.R.S32.HI UR4, URZ, 0x1f, UR5 ;  /* 0x0000001f3f047899 */ /* 0x000fe40008011405 */
[----:B------:R-:W-:-:S04]  /*bc80*/  MOV R14, UR5 ;  /* 0x00000005000e7c02 */ /* 0x000fc80008000f00 */
[----:B------:R-:W-:Y:S02]  /*bc90*/  MOV R11, UR4 ;  /* 0x00000004000b7c02 */ /* 0x000fe40008000f00 */
.L_x_2242:
[----:B------:R-:W-:Y:S01]  /*bca0*/  IADD3 R14, P1, R165, R14, RZ ;  /* 0x0000000ea50e7210 */ /* 0x000fe20007f3e0ff */
[----:B------:R-:W-:Y:S02]  /*bcb0*/  USHF.L.U32 UR7, UR6, 0x5, URZ ;  /* 0x0000000506077899 */ /* 0x000fe4000800063f */
[----:B------:R-:W-:Y:S02]  /*bcc0*/  ULDC UR4, c[0x0][0x19c] ;  /* 0x0000670000047ab9 */ /* 0x000fe40000000800 */
[----:B------:R-:W-:Y:S01]  /*bcd0*/  IMAD.X R11, R164, 0x1, R11, P1 ;  /* 0x00000001a40b7824 */ /* 0x000fe200008e060b */
[C---:B------:R-:W-:Y:S01]  /*bce0*/  LEA R250, P1, R14.reuse, c[0x0][0x168], 0x1 ;  /* 0x00005a000efa7a11 */ /* 0x040fe200078208ff */
[----:B------:R-:W-:Y:S02]  /*bcf0*/  UMOV UR5, 0x5 ;  /* 0x0000000500057882 */ /* 0x000fe40000000000 */
[----:B------:R-:W-:Y:S01]  /*bd00*/  USHF.L.U64.HI UR4, UR6, UR5, UR4 ;  /* 0x0000000506047299 */ /* 0x000fe20008010204 */
[----:B------:R-:W-:Y:S01]  /*bd10*/  LEA.HI.X R247, R14, c[0x0][0x16c], R11, 0x1, P1 ;  /* 0x00005b000ef77a11 */ /* 0x000fe200008f0c0b */
        /* <DEDUP_REMOVED lines=52> */
.L_x_2240:
[----:B------:R-:W2:Y:S04]  /*c060*/  LDL.LU R9, [R1+0x8] ;  /* 0x0000080001097983 */ /* 0x000ea80000300800 */
[----:B---3--:R-:W3:Y:S04]  /*c070*/  LDL.LU R16, [R1+0x30] ;  /* 0x0000300001107983 */ /* 0x008ee80000300800 */
[----:B------:R-:W4:Y:S04]  /*c080*/  LDL.LU R15, [R1+0x2c] ;  /* 0x00002c00010f7983 */ /* 0x000f280000300800 */
[----:B------:R-:W5:Y:S04]  /*c090*/  LDL.LU R14, [R1+0x28] ;  /* 0x00002800010e7983 */ /* 0x000f680000300800 */
[----:B------:R-:W5:Y:S04]  /*c0a0*/  LDL.LU R24, [R1+0x24] ;  /* 0x0000240001187983 */ /* 0x000f680000300800 */
[----:B------:R-:W5:Y:S04]  /*c0b0*/  LDL.LU R32, [R1+0x20] ;  /* 0x0000200001207983 */ /* 0x000f680000300800 */
[----:B------:R-:W5:Y:S04]  /*c0c0*/  LDL.LU R40, [R1+0x1c] ;  /* 0x00001c0001287983 */ /* 0x000f680000300800 */
[----:B------:R-:W5:Y:S04]  /*c0d0*/  LDL.LU R49, [R1+0x18] ;  /* 0x0000180001317983 */ /* 0x000f680000300800 */
[----:B------:R-:W5:Y:S01]  /*c0e0*/  LDL.LU R53, [R1+0x14] ;  /* 0x0000140001357983 */ /* 0x000f620000300800 */
[----:B------:R-:W-:-:S02]  /*c0f0*/  MOV R195, R34 ;  /* 0x0000002200c37202 */ /* 0x000fc40000000f00 */
[----:B------:R-:W-:Y:S01]  /*c100*/  MOV R187, R38 ;  /* 0x0000002600bb7202 */ /* 0x000fe20000000f00 */
[----:B------:R-:W5:Y:S04]  /*c110*/  LDL.LU R194, [R1+0x10] ;  /* 0x0000100001c27983 */ /* 0x000f680000300800 */
[----:B------:R-:W5:Y:S01]  /*c120*/  LDL.LU R192, [R1+0xc] ;  /* 0x00000c0001c07983 */ /* 0x000f620000300800 */
[----:B------:R-:W-:-:S04]  /*c130*/  FMNMX.FTZ R12, R0, R5, !PT ;  /* 0x00000005000c7209 */ /* 0x000fc80007810000 */
[----:B------:R-:W-:Y:S02]  /*c140*/  FMNMX.FTZ R12, R6, R12, !PT ;  /* 0x0000000c060c7209 */ /* 0x000fe40007810000 */
[----:B------:R-:W-:-:S04]  /*c150*/  FMNMX.FTZ R13, R2, R7, !PT ;  /* 0x00000007020d7209 */ /* 0x000fc80007810000 */
[----:B------:R-:W-:Y:S02]  /*c160*/  FMNMX.FTZ R13, R10, R13, !PT ;  /* 0x0000000d0a0d7209 */ /* 0x000fe40007810000 */
[----:B------:R-:W-:Y:S02]  /*c170*/  MOV R193, R44 ;  /* 0x0000002c00c17202 */ /* 0x000fe40000000f00 */
[----:B------:R-:W-:Y:S02]  /*c180*/  MOV R191, R46 ;  /* 0x0000002e00bf7202 */ /* 0x000fe40000000f00 */
[----:B------:R-:W-:Y:S02]  /*c190*/  MOV R185, R54 ;  /* 0x0000003600b97202 */ /* 0x000fe40000000f00 */
[----:B------:R-:W-:Y:S02]  /*c1a0*/  MOV R184, R55 ;  /* 0x0000003700b87202 */ /* 0x000fe40000000f00 */
[----:B------:R-:W-:-:S02]  /*c1b0*/  MOV R171, R51 ;  /* 0x0000003300ab7202 */ /* 0x000fc40000000f00 */
[----:B------:R-:W-:Y:S02]  /*c1c0*/  MOV R186, R42 ;  /* 0x0000002a00ba7202 */ /* 0x000fe40000000f00 */
[----:B------:R-:W-:Y:S02]  /*c1d0*/  MOV R183, R50 ;  /* 0x0000003200b77202 */ /* 0x000fe40000000f00 */
[----:B------:R-:W-:Y:S02]  /*c1e0*/  MOV R182, R45 ;  /* 0x0000002d00b67202 */ /* 0x000fe40000000f00 */
[----:B--2---:R-:W-:Y:S02]  /*c1f0*/  MOV R189, R9 ;  /* 0x0000000900bd7202 */ /* 0x004fe40000000f00 */
[----:B----4-:R-:W-:-:S04]  /*c200*/  FMNMX.FTZ R12, R15, R12, !PT ;  /* 0x0000000c0f0c7209 */ /* 0x010fc80007810000 */
[----:B------:R-:W-:Y:S02]  /*c210*/  FMNMX.FTZ R12, R4, R12, !PT ;  /* 0x0000000c040c7209 */ /* 0x000fe40007810000 */
[----:B---3--:R-:W-:Y:S02]  /*c220*/  FMNMX.FTZ R13, R16, R13, !PT ;  /* 0x0000000d100d7209 */ /* 0x008fe40007810000 */
[----:B-----5:R-:W-:Y:S02]  /*c230*/  FMNMX.FTZ R12, R32, R12, !PT ;  /* 0x0000000c200c7209 */ /* 0x020fe40007810000 */
        /* <DEDUP_REMOVED lines=129> */
[----:B--2---:R-:W-:-:S04]  /*ca50*/  FMNMX.FTZ R164, R11, R164, !PT ;  /* 0x000000a40ba47209 */ /* 0x004fc80007810000 */
[----:B------:R-:W-:Y:S02]  /*ca60*/  FSEL R119, R119, RZ, P1 ;  /* 0x000000ff77777208 */ /* 0x000fe40000800000 */
[C---:B------:R-:W-:Y:S01]  /*ca70*/  FSETP.NEU.FTZ.AND P2, PT, R164.reuse, -INF , PT ;  /* 0xff800000a400780b */ /* 0x040fe20003f5d000 */
[C---:B------:R-:W-:Y:S02]  /*ca80*/  FMUL.FTZ R129, R164.reuse, c[0x0][0x23c] ;  /* 0x00008f00a4817a20 */ /* 0x040fe40000410000 */
[----:B------:R-:W-:Y:S01]  /*ca90*/  FFMA.FTZ R117, R5, c[0x0][0x23c], -R119 ;  /* 0x00008f0005757a23 */ /* 0x000fe20000010877 */
[----:B------:R-:W-:Y:S02]  /*caa0*/  FSEL R5, R164, RZ, P2 ;  /* 0x000000ffa4057208 */ /* 0x000fe40001000000 */
[----:B------:R-:W-:-:S03]  /*cab0*/  FSEL R129, R129, RZ, P2 ;  /* 0x000000ff81817208 */ /* 0x000fc60001000000 */
[----:B------:R-:W-:Y:S02]  /*cac0*/  FADD.FTZ R5, R2, -R5 ;  /* 0x8000000502057221 */ /* 0x000fe40000010000 */
[----:B------:R-:W-:Y:S01]  /*cad0*/  FFMA.FTZ R2, R4, c[0x0][0x23c], -R119 ;  /* 0x00008f0004027a23 */ /* 0x000fe20000010877 */
[----:B------:R-:W-:Y:S01]  /*cae0*/  FSEL R4, R131, RZ, P1 ;  /* 0x000000ff83047208 */ /* 0x000fe20000800000 */
[----:B------:R-:W-:Y:S02]  /*caf0*/  FFMA.FTZ R123, R16, c[0x0][0x23c], -R129 ;  /* 0x00008f00107b7a23 */ /* 0x000fe40000010881 */
[----:B------:R-:W1:Y:S02]  /*cb00*/  LDSM.16.MT88.4 R16, [R234+0xa000] ;  /* 0x00a00000ea10783b */ /* 0x000e640000004200 */
[----:B------:R-:W-:Y:S02]  /*cb10*/  FADD.FTZ R4, R0, -R4 ;  /* 0x8000000400047221 */ /* 0x000fe40000010000 */
[----:B------:R-:W-:-:S02]  /*cb20*/  FMUL.FTZ R5, R5, c[0x0][0x23c] ;  /* 0x00008f0005057a20 */ /* 0x000fc40000410000 */
[----:B------:R-:W-:Y:S02]  /*cb30*/  FMUL.FTZ R4, R4, c[0x0][0x23c] ;  /* 0x00008f0004047a20 */ /* 0x000fe40000410000 */
[----:B------:R-:W-:Y:S01]  /*cb40*/  FFMA.FTZ R127, R7, c[0x0][0x23c], -R129 ;  /* 0x00008f00077f7a23 */ /* 0x000fe20000010881 */
[----:B------:R-:W-:Y:S01]  /*cb50*/  MUFU.EX2 R169, R5 ;  /* 0x0000000500a97308 */ /* 0x000fe20000000800 */
[----:B------:R-:W-:Y:S02]  /*cb60*/  FFMA.FTZ R115, R6, c[0x0][0x23c], -R119 ;  /* 0x00008f0006737a23 */ /* 0x000fe40000010877 */
[--C-:B------:R-:W-:Y:S02]  /*cb70*/  FFMA.FTZ R125, R10, c[0x0][0x23c], -R129.reuse ;  /* 0x00008f000a7d7a23 */ /* 0x100fe40000010881 */
[----:B------:R-:W-:Y:S02]  /*cb80*/  FFMA.FTZ R121, R8, c[0x0][0x23c], -R129 ;  /* 0x00008f0008797a23 */ /* 0x000fe40000010881 */
[----:B------:R-:W-:Y:S01]  /*cb90*/  FFMA.FTZ R113, R15, c[0x0][0x23c], -R119 ;  /* 0x00008f000f717a23 */ /* 0x000fe20000010877 */
[----:B------:R2:W-:Y:S08]  /*cba0*/  MUFU.EX2 R165, R4 ;  /* 0x0000000400a57308 */ /* 0x0005f00000000800 */
[----:B------:R-:W-:Y:S01]  /*cbb0*/  MUFU.EX2 R127, R127 ;  /* 0x0000007f007f7308 */ /* 0x000fe20000000800 */
[----:B--2---:R-:W2:Y:S07]  /*cbc0*/  LDSM.16.MT88.4 R4, [R232+0xa000] ;  /* 0x00a00000e804783b */ /* 0x004eae0000004200 */
[----:B------:R-:W3:Y:S08]  /*cbd0*/  MUFU.EX2 R125, R125 ;  /* 0x0000007d007d7308 */ /* 0x000ef00000000800 */
[----:B------:R-:W-:Y:S08]  /*cbe0*/  MUFU.EX2 R123, R123 ;  /* 0x0000007b007b7308 */ /* 0x000ff00000000800 */
[----:B------:R-:W-:Y:S08]  /*cbf0*/  MUFU.EX2 R121, R121 ;  /* 0x0000007900797308 */ /* 0x000ff00000000800 */
[----:B------:R-:W-:Y:S08]  /*cc00*/  MUFU.EX2 R117, R117 ;  /* 0x0000007500757308 */ /* 0x000ff00000000800 */
[----:B------:R-:W4:Y:S08]  /*cc10*/  MUFU.EX2 R115, R115 ;  /* 0x0000007300737308 */ /* 0x000f300000000800 */
[----:B------:R-:W-:Y:S08]  /*cc20*/  MUFU.EX2 R113, R113 ;  /* 0x0000007100717308 */ /* 0x000ff00000000800 */
[----:B------:R-:W5:Y:S01]  /*cc30*/  MUFU.EX2 R2, R2 ;  /* 0x0000000200027308 */ /* 0x000f620000000800 */
[----:B------:R-:W-:Y:S01]  /*cc40*/  FFMA.FTZ R0, R14, c[0x0][0x23c], -R129 ;  /* 0x00008f000e007a23 */ /* 0x000fe20000010881 */
[----:B---3--:R-:W-:Y:S01]  /*cc50*/  F2FP.PACK_AB R8, R125, R127 ;  /* 0x0000007f7d08723e */ /* 0x008fe200000000ff */
[----:B------:R-:W-:Y:S01]  /*cc60*/  FMUL.FTZ R12, R160, R169 ;  /* 0x000000a9a00c7220 */ /* 0x000fe20000410000 */
[----:B----4-:R-:W-:Y:S01]  /*cc70*/  F2FP.PACK_AB R9, R115, R117 ;  /* 0x000000757309723e */ /* 0x010fe200000000ff */
[----:B------:R-:W-:Y:S01]  /*cc80*/  FMUL.FTZ R13, R161, R169 ;  /* 0x000000a9a10d7220 */ /* 0x000fe20000410000 */
[----:B------:R-:W-:Y:S01]  /*cc90*/  F2FP.PACK_AB R10, R121, R123 ;  /* 0x0000007b790a723e */ /* 0x000fe200000000ff */
[----:B------:R-:W-:-:S02]  /*cca0*/  FMUL.FTZ R14, R162, R165 ;  /* 0x000000a5a20e7220 */ /* 0x000fc40000410000 */
[----:B------:R-:W-:Y:S02]  /*ccb0*/  FMUL.FTZ R15, R163, R165 ;  /* 0x000000a5a30f7220 */ /* 0x000fe40000410000 */
[-C--:B------:R-:W-:Y:S02]  /*ccc0*/  FMUL.FTZ R156, R156, R169.reuse ;  /* 0x000000a99c9c7220 */ /* 0x080fe40000410000 */
[----:B------:R-:W-:Y:S02]  /*ccd0*/  FMUL.FTZ R157, R157, R169 ;  /* 0x000000a99d9d7220 */ /* 0x000fe40000410000 */
[----:B------:R-:W-:Y:S01]  /*cce0*/  FMUL.FTZ R158, R158, R165 ;  /* 0x000000a59e9e7220 */ /* 0x000fe20000410000 */
[----:B-----5:R-:W-:Y:S01]  /*ccf0*/  F2FP.PACK_AB R11, R2, R113 ;  /* 0x00000071020b723e */ /* 0x020fe200000000ff */
[----:B------:R-:W-:Y:S02]  /*cd00*/  FMUL.FTZ R159, R159, R165 ;  /* 0x000000a59f9f7220 */ /* 0x000fe40000410000 */
[----:B------:R-:W-:-:S04]  /*cd10*/  FFMA.FTZ R24, R24, c[0x0][0x23c], -R129 ;  /* 0x00008f0018187a23 */ /* 0x000fc80000010881 */
[----:B-1----:R-:W-:Y:S01]  /*cd20*/  HMMA.16816.F32 R12, R8, R16, R12 ;  /* 0x00000010080c723c */ /* 0x002fe2000000180c */
[----:B------:R-:W-:Y:S02]  /*cd30*/  FFMA.FTZ R160, R20, c[0x0][0x23c], -R129 ;  /* 0x00008f0014a07a23 */ /* 0x000fe40000010881 */
[----:B------:R-:W1:Y:S01]  /*cd40*/  LDSM.16.MT88.4 R20, [R231+0xa000] ;  /* 0x00a00000e714783b */ /* 0x000e620000004200 */
[----:B------:R-:W-:-:S04]  /*cd50*/  FMUL.FTZ R25, R153, R169 ;  /* 0x000000a999197220 */ /* 0x000fc80000410000 */
[----:B------:R-:W-:Y:S01]  /*cd60*/  HMMA.16816.F32 R16, R8, R18, R156 ;  /* 0x000000120810723c */ /* 0x000fe2000000189c */
[----:B------:R3:W-:Y:S01]  /*cd70*/  MUFU.EX2 R156, R24 ;  /* 0x00000018009c7308 */ /* 0x0007e20000000800 */
[-C--:B------:R-:W-:Y:S02]  /*cd80*/  FMUL.FTZ R26, R154, R165.reuse ;  /* 0x000000a59a1a7220 */ /* 0x080fe40000410000 */
[----:B------:R-:W-:Y:S02]  /*cd90*/  FMUL.FTZ R27, R155, R165 ;  /* 0x000000a59b1b7220 */ /* 0x000fe40000410000 */
[-C--:B------:R-:W-:Y:S02]  /*cda0*/  FMUL.FTZ R132, R132, R169.reuse ;  /* 0x000000a984847220 */ /* 0x080fe40000410000 */
[----:B------:R-:W-:Y:S02]  /*cdb0*/  FMUL.FTZ R133, R133, R169 ;  /* 0x000000a985857220 */ /* 0x000fe40000410000 */
[----:B------:R-:W-:-:S02]  /*cdc0*/  FMUL.FTZ R134, R134, R165 ;  /* 0x000000a586867220 */ /* 0x000fc40000410000 */
[----:B------:R-:W-:Y:S02]  /*cdd0*/  FMUL.FTZ R135, R135, R165 ;  /* 0x000000a587877220 */ /* 0x000fe40000410000 */
[----:B---3--:R-:W-:Y:S02]  /*cde0*/  FMUL.FTZ R24, R152, R169 ;  /* 0x000000a998187220 */ /* 0x008fe40000410000 */
[----:B------:R-:W-:Y:S02]  /*cdf0*/  FFMA.FTZ R152, R28, c[0x0][0x23c], -R129 ;  /* 0x00008f001c987a23 */ /* 0x000fe40000010881 */
[----:B------:R-:W3:Y:S03]  /*ce00*/  LDSM.16.MT88.4 R28, [R230+0xa000] ;  /* 0x00a00000e61c783b */ /* 0x000ee60000004200 */
[C---:B--2---:R-:W-:Y:S08]  /*ce10*/  HMMA.16816.F32 R24, R8.reuse, R4, R24 ;  /* 0x000000040818723c */ /* 0x044ff00000001818 */
[----:B------:R-:W-:Y:S07]  /*ce20*/  HMMA.16816.F32 R4, R8, R6, R132 ;  /* 0x000000060804723c */ /* 0x000fee0000001884 */
[----:B------:R-:W-:-:S02]  /*ce30*/  FFMA.FTZ R133, R36, c[0x0][0x23c], -R119 ;  /* 0x00008f0024857a23 */ /* 0x000fc40000010877 */
[----:B------:R-:W2:Y:S01]  /*ce40*/  LDSM.16.MT88.4 R36, [R234+0xa800] ;  /* 0x00a80000ea24783b */ /* 0x000ea20000004200 */
[--C-:B------:R-:W-:Y:S02]  /*ce50*/  FFMA.FTZ R134, R40, c[0x0][0x23c], -R119.reuse ;  /* 0x00008f0028867a23 */ /* 0x100fe40000010877 */
[--C-:B------:R-:W-:Y:S02]  /*ce60*/  FFMA.FTZ R135, R48, c[0x0][0x23c], -R119.reuse ;  /* 0x00008f0030877a23 */ /* 0x100fe40000010877 */
[----:B------:R-:W-:Y:S01]  /*ce70*/  FFMA.FTZ R32, R32, c[0x0][0x23c], -R119 ;  /* 0x00008f0020207a23 */ /* 0x000fe20000010877 */
[----:B------:R-:W-:Y:S01]  /*ce80*/  MUFU.EX2 R0, R0 ;  /* 0x0000000000007308 */ /* 0x000fe20000000800 */
[----:B------:R-:W-:Y:S01]  /*ce90*/  FMUL.FTZ R33, R149, R169 ;  /* 0x000000a995217220 */ /* 0x000fe20000410000 */
[----:B------:R-:W4:Y:S06]  /*cea0*/  LDSM.16.MT88.4 R40, [R232+0xa800] ;  /* 0x00a80000e828783b */ /* 0x000f2c0000004200 */
[----:B------:R-:W5:Y:S01]  /*ceb0*/  MUFU.EX2 R160, R160 ;  /* 0x000000a000a07308 */ /* 0x000f620000000800 */
[----:B------:R-:W-:-:S07]  /*cec0*/  FMUL.FTZ R34, R150, R165 ;  /* 0x000000a596227220 */ /* 0x000fce0000410000 */
[----:B------:R-:W1:Y:S01]  /*ced0*/  MUFU.EX2 R152, R152 ;  /* 0x0000009800987308 */ /* 0x000e620000000800 */
[----:B------:R-:W-:-:S07]  /*cee0*/  FMUL.FTZ R35, R151, R165 ;  /* 0x000000a597237220 */ /* 0x000fce0000410000 */
[----:B------:R1:W-:Y:S01]  /*cef0*/  MUFU.EX2 R132, R32 ;  /* 0x0000002000847308 */ /* 0x0003e20000000800 */
[----:B------:R-:W-:-:S07]  /*cf00*/  FMUL.FTZ R136, R136, R169 ;  /* 0x000000a988887220 */ /* 0x000fce0000410000 */
[----:B------:R-:W-:Y:S01]  /*cf10*/  MUFU.EX2 R133, R133 ;  /* 0x0000008500857308 */ /* 0x000fe20000000800 */
[----:B------:R-:W-:-:S07]  /*cf20*/  FMUL.FTZ R137, R137, R169 ;  /* 0x000000a989897220 */ /* 0x000fce0000410000 */
[----:B------:R-:W-:Y:S01]  /*cf30*/  MUFU.EX2 R134, R134 ;  /* 0x0000008600867308 */ /* 0x000fe20000000800 */
[----:B-1----:R-:W-:-:S07]  /*cf40*/  FMUL.FTZ R32, R148, R169 ;  /* 0x000000a994207220 */ /* 0x002fce0000410000 */
[----:B------:R-:W1:Y:S01]  /*cf50*/  MUFU.EX2 R135, R135 ;  /* 0x0000008700877308 */ /* 0x000e620000000800 */
[-C--:B------:R-:W-:Y:S02]  /*cf60*/  FMUL.FTZ R138, R138, R165.reuse ;  /* 0x000000a58a8a7220 */ /* 0x080fe40000410000 */
[----:B------:R-:W-:Y:S02]  /*cf70*/  FMUL.FTZ R139, R139, R165 ;  /* 0x000000a58b8b7220 */ /* 0x000fe40000410000 */
[-C--:B------:R-:W-:Y:S02]  /*cf80*/  FMUL.FTZ R44, R140, R169.reuse ;  /* 0x000000a98c2c7220 */ /* 0x080fe40000410000 */
[----:B------:R-:W-:Y:S02]  /*cf90*/  FMUL.FTZ R45, R141, R169 ;  /* 0x000000a98d2d7220 */ /* 0x000fe40000410000 */
[-C--:B------:R-:W-:Y:S02]  /*cfa0*/  FMUL.FTZ R46, R142, R165.reuse ;  /* 0x000000a58e2e7220 */ /* 0x080fe40000410000 */
[----:B------:R-:W-:-:S02]  /*cfb0*/  FMUL.FTZ R47, R143, R165 ;  /* 0x000000a58f2f7220 */ /* 0x000fc40000410000 */
[-C--:B------:R-:W-:Y:S02]  /*cfc0*/  FMUL.FTZ R144, R144, R169.reuse ;  /* 0x000000a990907220 */ /* 0x080fe40000410000 */
[----:B------:R-:W-:Y:S02]  /*cfd0*/  FMUL.FTZ R145, R145, R169 ;  /* 0x000000a991917220 */ /* 0x000fe40000410000 */
[-C--:B------:R-:W-:Y:S02]  /*cfe0*/  FMUL.FTZ R146, R146, R165.reuse ;  /* 0x000000a592927220 */ /* 0x080fe40000410000 */
[----:B------:R-:W-:Y:S01]  /*cff0*/  FMUL.FTZ R147, R147, R165 ;  /* 0x000000a593937220 */ /* 0x000fe20000410000 */
[----:B------:R-:W-:Y:S01]  /*d000*/  HMMA.16816.F32 R32, R8, R20, R32 ;  /* 0x000000140820723c */ /* 0x000fe20000001820 */
[----:B-----5:R-:W-:Y:S02]  /*d010*/  F2FP.PACK_AB R48, R160, R0 ;  /* 0x00000000a030723e */ /* 0x020fe400000000ff */
[----:B------:R-:W-:-:S02]  /*d020*/  F2FP.PACK_AB R50, R152, R156 ;  /* 0x0000009c9832723e */ /* 0x000fc400000000ff */
[----:B-1----:R-:W-:-:S03]  /*d030*/  F2FP.PACK_AB R51, R135, R134 ;  /* 0x000000868733723e */ /* 0x002fc600000000ff */
[C---:B------:R-:W-:Y:S07]  /*d040*/  HMMA.16816.F32 R20, R8.reuse, R22, R136 ;  /* 0x000000160814723c */ /* 0x040fee0000001888 */
[--C-:B------:R-:W-:Y:S01]  /*d050*/  FFMA.FTZ R137, R49, c[0x0][0x23c], -R129.reuse ;  /* 0x00008f0031897a23 */ /* 0x100fe20000010881 */
[----:B---3--:R-:W-:Y:S01]  /*d060*/  HMMA.16816.F32 R44, R8, R28, R44 ;  /* 0x0000001c082c723c */ /* 0x008fe2000000182c */
[--C-:B------:R-:W-:Y:S01]  /*d070*/  FFMA.FTZ R136, R52, c[0x0][0x23c], -R129.reuse ;  /* 0x00008f0034887a23 */ /* 0x100fe20000010881 */
[----:B------:R-:W-:Y:S01]  /*d080*/  F2FP.PACK_AB R49, R133, R132 ;  /* 0x000000848531723e */ /* 0x000fe200000000ff */
[----:B------:R-:W-:-:S02]  /*d090*/  FFMA.FTZ R138, R53, c[0x0][0x23c], -R129 ;  /* 0x00008f00358a7a23 */ /* 0x000fc40000010881 */
[----:B------:R-:W1:Y:S03]  /*d0a0*/  LDSM.16.MT88.4 R52, [R230+0xa800] ;  /* 0x00a80000e634783b */ /* 0x000e660000004200 */
[----:B------:R-:W-:Y:S01]  /*d0b0*/  HMMA.16816.F32 R8, R8, R30, R144 ;  /* 0x0000001e0808723c */ /* 0x000fe20000001890 */
[----:B------:R-:W3:Y:S07]  /*d0c0*/  LDSM.16.MT88.4 R28, [R231+0xa800] ;  /* 0x00a80000e71c783b */ /* 0x000eee0000004200 */
[C---:B--2---:R-:W-:Y:S08]  /*d0d0*/  HMMA.16816.F32 R12, R48.reuse, R36, R12 ;  /* 0x00000024300c723c */ /* 0x044ff0000000180c */
[----:B------:R-:W-:Y:S01]  /*d0e0*/  HMMA.16816.F32 R16, R48, R38, R16 ;  /* 0x000000263010723c */ /* 0x000fe20000001810 */
[----:B------:R-:W2:Y:S01]  /*d0f0*/  LDSM.16.MT88.4 R36, [R234+0xb000] ;  /* 0x00b00000ea24783b */ /* 0x000ea20000004200 */
[----:B------:R-:W-:-:S02]  /*d100*/  FFMA.FTZ R139, R195, c[0x0][0x23c], -R129 ;  /* 0x00008f00c38b7a23 */ /* 0x000fc40000010881 */
[--C-:B------:R-:W-:Y:S02]  /*d110*/  FFMA.FTZ R140, R194, c[0x0][0x23c], -R119.reuse ;  /* 0x00008f00c28c7a23 */ /* 0x100fe40000010877 */
[--C-:B------:R-:W-:Y:S02]  /*d120*/  FFMA.FTZ R141, R193, c[0x0][0x23c], -R119.reuse ;  /* 0x00008f00c18d7a23 */ /* 0x100fe40000010877 */
[--C-:B------:R-:W-:Y:S02]  /*d130*/  FFMA.FTZ R142, R192, c[0x0][0x23c], -R119.reuse ;  /* 0x00008f00c08e7a23 */ /* 0x100fe40000010877 */
[----:B------:R-:W-:Y:S01]  /*d140*/  FFMA.FTZ R143, R191, c[0x0][0x23c], -R119 ;  /* 0x00008f00bf8f7a23 */ /* 0x000fe20000010877 */
[----:B------:R-:W-:Y:S08]  /*d150*/  MUFU.EX2 R137, R137 ;  /* 0x0000008900897308 */ /* 0x000ff00000000800 */
[----:B------:R-:W5:Y:S08]  /*d160*/  MUFU.EX2 R136, R136 ;  /* 0x0000008800887308 */ /* 0x000f700000000800 */
[----:B------:R-:W-:Y:S01]  /*d170*/  MUFU.EX2 R138, R138 ;  /* 0x0000008a008a7308 */ /* 0x000fe20000000800 */
[C---:B----4-:R-:W-:Y:S08]  /*d180*/  HMMA.16816.F32 R24, R48.reuse, R40, R24 ;  /* 0x000000283018723c */ /* 0x050ff00000001818 */
[C---:B------:R-:W-:Y:S01]  /*d190*/  HMMA.16816.F32 R4, R48.reuse, R42, R4 ;  /* 0x0000002a3004723c */ /* 0x040fe20000001804 */
[----:B------:R-:W-:Y:S01]  /*d1a0*/  MUFU.EX2 R139, R139 ;  /* 0x0000008b008b7308 */ /* 0x000fe20000000800 */
[----:B------:R-:W2:Y:S06]  /*d1b0*/  LDSM.16.MT88.4 R40, [R232+0xb000] ;  /* 0x00b00000e828783b */ /* 0x000eac0000004200 */
[----:B-1----:R-:W-:Y:S01]  /*d1c0*/  HMMA.16816.F32 R44, R48, R52, R44 ;  /* 0x00000034302c723c */ /* 0x002fe2000000182c */
[----:B------:R-:W-:Y:S01]  /*d1d0*/  MUFU.EX2 R140, R140 ;  /* 0x0000008c008c7308 */ /* 0x000fe20000000800 */
[--C-:B------:R-:W-:Y:S01]  /*d1e0*/  FFMA.FTZ R145, R189, c[0x0][0x23c], -R129.reuse ;  /* 0x00008f00bd917a23 */ /* 0x100fe20000010881 */
[----:B------:R-:W4:Y:S01]  /*d1f0*/  LDL.LU R191, [R1+0x4] ;  /* 0x0000040001bf7983 */ /* 0x000f220000300800 */
[----:B------:R-:W-:-:S02]  /*d200*/  FFMA.FTZ R144, R187, c[0x0][0x23c], -R129 ;  /* 0x00008f00bb907a23 */ /* 0x000fc40000010881 */
[----:B------:R-:W-:Y:S01]  /*d210*/  FFMA.FTZ R146, R252, c[0x0][0x23c], -R129 ;  /* 0x00008f00fc927a23 */ /* 0x000fe20000010881 */
[----:B------:R-:W4:Y:S02]  /*d220*/  LDL.LU R189, [R1] ;  /* 0x0000000001bd7983 */ /* 0x000f240000300800 */
[----:B------:R-:W1:Y:S08]  /*d230*/  MUFU.EX2 R141, R141 ;  /* 0x0000008d008d7308 */ /* 0x000e700000000800 */
[----:B------:R-:W-:Y:S08]  /*d240*/  MUFU.EX2 R142, R142 ;  /* 0x0000008e008e7308 */ /* 0x000ff00000000800 */
[----:B------:R-:W1:Y:S01]  /*d250*/  MUFU.EX2 R143, R143 ;  /* 0x0000008f008f7308 */ /* 0x000e620000000800 */
[C---:B---3--:R-:W-:Y:S08]  /*d260*/  HMMA.16816.F32 R32, R48.reuse, R28, R32 ;  /* 0x0000001c3020723c */ /* 0x048ff00000001820 */
[C---:B------:R-:W-:Y:S01]  /*d270*/  HMMA.16816.F32 R20, R48.reuse, R30, R20 ;  /* 0x0000001e3014723c */ /* 0x040fe20000001814 */
[----:B------:R-:W3:Y:S07]  /*d280*/  LDSM.16.MT88.4 R28, [R231+0xb000] ;  /* 0x00b00000e71c783b */ /* 0x000eee0000004200 */
[----:B------:R-:W-:Y:S01]  /*d290*/  HMMA.16816.F32 R8, R48, R54, R8 ;  /* 0x000000363008723c */ /* 0x000fe20000001808 */
[----:B------:R-:W3:Y:S06]  /*d2a0*/  LDSM.16.MT88.4 R52, [R230+0xb000] ;  /* 0x00b00000e634783b */ /* 0x000eec0000004200 */
[----:B-----5:R-:W-:-:S02]  /*d2b0*/  F2FP.PACK_AB R48, R136, R137 ;  /* 0x000000898830723e */ /* 0x020fc400000000ff */
[----:B-1----:R-:W-:Y:S02]  /*d2c0*/  F2FP.PACK_AB R49, R141, R140 ;  /* 0x0000008c8d31723e */ /* 0x002fe400000000ff */
[----:B------:R-:W-:Y:S02]  /*d2d0*/  F2FP.PACK_AB R50, R139, R138 ;  /* 0x0000008a8b32723e */ /* 0x000fe400000000ff */
[----:B------:R-:W-:-:S07]  /*d2e0*/  F2FP.PACK_AB R51, R143, R142 ;  /* 0x0000008e8f33723e */ /* 0x000fce00000000ff */
[C---:B--2---:R-:W-:Y:S08]  /*d2f0*/  HMMA.16816.F32 R12, R48.reuse, R36, R12 ;  /* 0x00000024300c723c */ /* 0x044ff0000000180c */
[----:B------:R-:W-:Y:S01]  /*d300*/  HMMA.16816.F32 R16, R48, R38, R16 ;  /* 0x000000263010723c */ /* 0x000fe20000001810 */
[----:B------:R-:W1:Y:S01]  /*d310*/  LDSM.16.MT88.4 R36, [R234+0xb800] ;  /* 0x00b80000ea24783b */ /* 0x000e620000004200 */
[----:B------:R-:W-:-:S02]  /*d320*/  FFMA.FTZ R147, R186, c[0x0][0x23c], -R129 ;  /* 0x00008f00ba937a23 */ /* 0x000fc40000010881 */
[--C-:B------:R-:W-:Y:S02]  /*d330*/  FFMA.FTZ R148, R215, c[0x0][0x23c], -R119.reuse ;  /* 0x00008f00d7947a23 */ /* 0x100fe40000010877 */
[--C-:B------:R-:W-:Y:S02]  /*d340*/  FFMA.FTZ R149, R185, c[0x0][0x23c], -R119.reuse ;  /* 0x00008f00b9957a23 */ /* 0x100fe40000010877 */
[--C-:B------:R-:W-:Y:S02]  /*d350*/  FFMA.FTZ R150, R213, c[0x0][0x23c], -R119.reuse ;  /* 0x00008f00d5967a23 */ /* 0x100fe40000010877 */
[----:B------:R-:W-:Y:S01]  /*d360*/  FFMA.FTZ R151, R184, c[0x0][0x23c], -R119 ;  /* 0x00008f00b8977a23 */ /* 0x000fe20000010877 */
[----:B------:R-:W-:Y:S08]  /*d370*/  MUFU.EX2 R145, R145 ;  /* 0x0000009100917308 */ /* 0x000ff00000000800 */
[----:B------:R-:W2:Y:S08]  /*d380*/  MUFU.EX2 R144, R144 ;  /* 0x0000009000907308 */ /* 0x000eb00000000800 */
[----:B------:R-:W-:Y:S08]  /*d390*/  MUFU.EX2 R146, R146 ;  /* 0x0000009200927308 */ /* 0x000ff00000000800 */
[----:B------:R-:W-:Y:S08]  /*d3a0*/  MUFU.EX2 R147, R147 ;  /* 0x0000009300937308 */ /* 0x000ff00000000800 */
[----:B------:R-:W-:Y:S08]  /*d3b0*/  MUFU.EX2 R148, R148 ;  /* 0x0000009400947308 */ /* 0x000ff00000000800 */
[----:B------:R-:W5:Y:S08]  /*d3c0*/  MUFU.EX2 R149, R149 ;  /* 0x0000009500957308 */ /* 0x000f700000000800 */
[----:B------:R-:W-:Y:S08]  /*d3d0*/  MUFU.EX2 R150, R150 ;  /* 0x0000009600967308 */ /* 0x000ff00000000800 */
[----:B------:R-:W1:Y:S01]  /*d3e0*/  MUFU.EX2 R151, R151 ;  /* 0x0000009700977308 */ /* 0x000e620000000800 */
[C---:B------:R-:W-:Y:S08]  /*d3f0*/  HMMA.16816.F32 R24, R48.reuse, R40, R24 ;  /* 0x000000283018723c */ /* 0x040ff00000001818 */
[C---:B------:R-:W-:Y:S01]  /*d400*/  HMMA.16816.F32 R4, R48.reuse, R42, R4 ;  /* 0x0000002a3004723c */ /* 0x040fe20000001804 */
[----:B------:R-:W1:Y:S07]  /*d410*/  LDSM.16.MT88.4 R40, [R232+0xb800] ;  /* 0x00b80000e828783b */ /* 0x000e6e0000004200 */
[C---:B---3--:R-:W-:Y:S08]  /*d420*/  HMMA.16816.F32 R32, R48.reuse, R28, R32 ;  /* 0x0000001c3020723c */ /* 0x048ff00000001820 */
[C---:B------:R-:W-:Y:S01]  /*d430*/  HMMA.16816.F32 R20, R48.reuse, R30, R20 ;  /* 0x0000001e3014723c */ /* 0x040fe20000001814 */
[----:B------:R-:W3:Y:S07]  /*d440*/  LDSM.16.MT88.4 R28, [R231+0xb800] ;  /* 0x00b80000e71c783b */ /* 0x000eee0000004200 */
[C---:B------:R-:W-:Y:S08]  /*d450*/  HMMA.16816.F32 R44, R48.reuse, R52, R44 ;  /* 0x00000034302c723c */ /* 0x040ff0000000182c */
[----:B------:R-:W-:Y:S01]  /*d460*/  HMMA.16816.F32 R8, R48, R54, R8 ;  /* 0x000000363008723c */ /* 0x000fe20000001808 */
[----:B------:R-:W3:Y:S06]  /*d470*/  LDSM.16.MT88.4 R52, [R230+0xb800] ;  /* 0x00b80000e634783b */ /* 0x000eec0000004200 */
[----:B--2---:R-:W-:-:S02]  /*d480*/  F2FP.PACK_AB R48, R144, R145 ;  /* 0x000000919030723e */ /* 0x004fc400000000ff */
[----:B-----5:R-:W-:Y:S02]  /*d490*/  F2FP.PACK_AB R49, R149, R148 ;  /* 0x000000949531723e */ /* 0x020fe400000000ff */
[----:B------:R-:W-:Y:S02]  /*d4a0*/  F2FP.PACK_AB R50, R147, R146 ;  /* 0x000000929332723e */ /* 0x000fe400000000ff */
[----:B-1----:R-:W-:-:S07]  /*d4b0*/  F2FP.PACK_AB R51, R151, R150 ;  /* 0x000000969733723e */ /* 0x002fce00000000ff */
[C---:B------:R-:W-:Y:S08]  /*d4c0*/  HMMA.16816.F32 R12, R48.reuse, R36, R12 ;  /* 0x00000024300c723c */ /* 0x040ff0000000180c */
[----:B------:R-:W-:Y:S01]  /*d4d0*/  HMMA.16816.F32 R16, R48, R38, R16 ;  /* 0x000000263010723c */ /* 0x000fe20000001810 */
[----:B------:R-:W1:Y:S01]  /*d4e0*/  LDSM.16.MT88.4 R36, [R234+0xc000] ;  /* 0x00c00000ea24783b */ /* 0x000e620000004200 */
[----:B------:R-:W-:-:S02]  /*d4f0*/  FFMA.FTZ R154, R211, c[0x0][0x23c], -R129 ;  /* 0x00008f00d39a7a23 */ /* 0x000fc40000010881 */
[--C-:B------:R-:W-:Y:S02]  /*d500*/  FFMA.FTZ R153, R183, c[0x0][0x23c], -R129.reuse ;  /* 0x00008f00b7997a23 */ /* 0x100fe40000010881 */
[--C-:B------:R-:W-:Y:S02]  /*d510*/  FFMA.FTZ R155, R210, c[0x0][0x23c], -R129.reuse ;  /* 0x00008f00d29b7a23 */ /* 0x100fe40000010881 */
[----:B------:R-:W-:Y:S02]  /*d520*/  FFMA.FTZ R157, R182, c[0x0][0x23c], -R129 ;  /* 0x00008f00b69d7a23 */ /* 0x000fe40000010881 */
[--C-:B------:R-:W-:Y:S02]  /*d530*/  FFMA.FTZ R158, R209, c[0x0][0x23c], -R119.reuse ;  /* 0x00008f00d19e7a23 */ /* 0x100fe40000010877 */
[--C-:B------:R-:W-:Y:S02]  /*d540*/  FFMA.FTZ R159, R171, c[0x0][0x23c], -R119.reuse ;  /* 0x00008f00ab9f7a23 */ /* 0x100fe40000010877 */
[----:B------:R-:W-:-:S02]  /*d550*/  FFMA.FTZ R161, R208, c[0x0][0x23c], -R119 ;  /* 0x00008f00d0a17a23 */ /* 0x000fc40000010877 */
        /* <DEDUP_REMOVED lines=225> */
[----:B------:R-:W-:Y:S01]  /*e370*/  MUFU.EX2 R124, R124 ;  /* 0x0000007c007c7308 */ /* 0x000fe20000000800 */
[----:B----4-:R-:W-:Y:S02]  /*e380*/  FFMA.FTZ R127, R191, R169, R127 ;  /* 0x000000a9bf7f7223 */ /* 0x010fe4000001007f */
[----:B------:R-:W-:Y:S02]  /*e390*/  FFMA.FTZ R117, R189, R165, R117 ;  /* 0x000000a5bd757223 */ /* 0x000fe40000010075 */
[----:B------:R-:W-:-:S03]  /*e3a0*/  FADD.FTZ R127, R125, R127 ;  /* 0x0000007f7d7f7221 */ /* 0x000fc60000010000 */
[----:B------:R-:W2:Y:S01]  /*e3b0*/  MUFU.EX2 R81, R81 ;  /* 0x0000005100517308 */ /* 0x000ea20000000800 */
[----:B------:R-:W-:-:S07]  /*e3c0*/  FADD.FTZ R117, R115, R117 ;  /* 0x0000007573757221 */ /* 0x000fce0000010000 */
[----:B------:R-:W-:Y:S01]  /*e3d0*/  MUFU.EX2 R120, R120 ;  /* 0x0000007800787308 */ /* 0x000fe20000000800 */
[----:B------:R-:W-:-:S07]  /*e3e0*/  FADD.FTZ R123, R123, R127 ;  /* 0x0000007f7b7b7221 */ /* 0x000fce0000010000 */
[----:B------:R-:W-:Y:S08]  /*e3f0*/  MUFU.EX2 R86, R86 ;  /* 0x0000005600567308 */ /* 0x000ff00000000800 */
[----:B------:R-:W-:Y:S08]  /*e400*/  MUFU.EX2 R126, R126 ;  /* 0x0000007e007e7308 */ /* 0x000ff00000000800 */
[----:B------:R-:W4:Y:S08]  /*e410*/  MUFU.EX2 R83, R83 ;  /* 0x0000005300537308 */ /* 0x000f300000000800 */
[----:B------:R-:W-:Y:S08]  /*e420*/  MUFU.EX2 R122, R122 ;  /* 0x0000007a007a7308 */ /* 0x000ff00000000800 */
[----:B------:R-:W5:Y:S01]  /*e430*/  MUFU.EX2 R87, R87 ;  /* 0x0000005700577308 */ /* 0x000f620000000800 */
[----:B------:R-:W-:-:S02]  /*e440*/  FADD.FTZ R113, R113, R117 ;  /* 0x0000007571717221 */ /* 0x000fc40000010000 */
[----:B------:R-:W-:Y:S02]  /*e450*/  FADD.FTZ R123, R121, R123 ;  /* 0x0000007b797b7221 */ /* 0x000fe40000010000 */
[----:B------:R-:W-:Y:S01]  /*e460*/  FADD.FTZ R113, R2, R113 ;  /* 0x0000007102717221 */ /* 0x000fe20000010000 */
[----:B------:R-:W-:Y:S01]  /*e470*/  HMMA.16816.F32 R24, R48, R40, R24 ;  /* 0x000000283018723c */ /* 0x000fe20000001818 */
[----:B------:R-:W-:Y:S02]  /*e480*/  FADD.FTZ R0, R0, R123 ;  /* 0x0000007b00007221 */ /* 0x000fe40000010000 */
[----:B------:R-:W-:-:S05]  /*e490*/  FADD.FTZ R132, R132, R113 ;  /* 0x0000007184847221 */ /* 0x000fca0000010000 */
[----:B------:R-:W-:Y:S01]  /*e4a0*/  HMMA.16816.F32 R4, R48, R42, R4 ;  /* 0x0000002a3004723c */ /* 0x000fe20000001804 */
[----:B------:R-:W1:Y:S01]  /*e4b0*/  LDSM.16.MT88.4 R40, [R232+0xf800] ;  /* 0x00f80000e828783b */ /* 0x000e620000004200 */
[----:B------:R-:W-:-:S06]  /*e4c0*/  FADD.FTZ R160, R160, R0 ;  /* 0x00000000a0a07221 */ /* 0x000fcc0000010000 */
[----:B---3--:R-:W-:Y:S01]  /*e4d0*/  HMMA.16816.F32 R32, R48, R28, R32 ;  /* 0x0000001c3020723c */ /* 0x008fe20000001820 */
[----:B------:R-:W-:-:S07]  /*e4e0*/  FADD.FTZ R132, R133, R132 ;  /* 0x0000008485847221 */ /* 0x000fce0000010000 */
[C---:B------:R-:W-:Y:S01]  /*e4f0*/  HMMA.16816.F32 R20, R48.reuse, R30, R20 ;  /* 0x0000001e3014723c */ /* 0x040fe20000001814 */
[----:B------:R-:W3:Y:S07]  /*e500*/  LDSM.16.MT88.4 R28, [R231+0xf800] ;  /* 0x00f80000e71c783b */ /* 0x000eee0000004200 */
[C---:B------:R-:W-:Y:S08]  /*e510*/  HMMA.16816.F32 R44, R48.reuse, R52, R44 ;  /* 0x00000034302c723c */ /* 0x040ff0000000182c */
[----:B------:R-:W-:Y:S01]  /*e520*/  HMMA.16816.F32 R8, R48, R54, R8 ;  /* 0x000000363008723c */ /* 0x000fe20000001808 */
[----:B------:R-:W3:Y:S06]  /*e530*/  LDSM.16.MT88.4 R52, [R230+0xf800] ;  /* 0x00f80000e634783b */ /* 0x000eec0000004200 */
[----:B--2---:R-:W-:-:S02]  /*e540*/  F2FP.PACK_AB R48, R81, R124 ;  /* 0x0000007c5130723e */ /* 0x004fc400000000ff */
[----:B----4-:R-:W-:Y:S02]  /*e550*/  F2FP.PACK_AB R49, R83, R126 ;  /* 0x0000007e5331723e */ /* 0x010fe400000000ff */
[----:B------:R-:W-:Y:S02]  /*e560*/  F2FP.PACK_AB R50, R86, R120 ;  /* 0x000000785632723e */ /* 0x000fe400000000ff */
[----:B-----5:R-:W-:Y:S01]  /*e570*/  F2FP.PACK_AB R51, R87, R122 ;  /* 0x0000007a5733723e */ /* 0x020fe200000000ff */
[----:B------:R-:W-:Y:S02]  /*e580*/  FADD.FTZ R156, R156, R160 ;  /* 0x000000a09c9c7221 */ /* 0x000fe40000010000 */
[----:B------:R-:W-:-:S04]  /*e590*/  FADD.FTZ R134, R134, R132 ;  /* 0x0000008486867221 */ /* 0x000fc80000010000 */
[----:B-1----:R-:W-:Y:S01]  /*e5a0*/  HMMA.16816.F32 R12, R48, R36, R12 ;  /* 0x00000024300c723c */ /* 0x002fe2000000180c */
[----:B------:R-:W-:Y:S02]  /*e5b0*/  FADD.FTZ R156, R152, R156 ;  /* 0x0000009c989c7221 */ /* 0x000fe40000010000 */
[----:B------:R-:W-:-:S05]  /*e5c0*/  FADD.FTZ R134, R135, R134 ;  /* 0x0000008687867221 */ /* 0x000fca0000010000 */
[----:B------:R-:W-:Y:S01]  /*e5d0*/  HMMA.16816.F32 R16, R48, R38, R16 ;  /* 0x000000263010723c */ /* 0x000fe20000001810 */
[----:B------:R-:W1:Y:S01]  /*e5e0*/  LDSM.16.MT88.4 R36, [R234+0x10000] ;  /* 0x01000000ea24783b */ /* 0x000e620000004200 */
[----:B------:R-:W-:Y:S02]  /*e5f0*/  FADD.FTZ R137, R137, R156 ;  /* 0x0000009c89897221 */ /* 0x000fe40000010000 */
[----:B------:R-:W-:Y:S02]  /*e600*/  FADD.FTZ R140, R140, R134 ;  /* 0x000000868c8c7221 */ /* 0x000fe40000010000 */
[--C-:B------:R-:W-:Y:S01]  /*e610*/  FFMA.FTZ R116, R116, c[0x0][0x23c], -R129.reuse ;  /* 0x00008f0074747a23 */ /* 0x100fe20000010881 */
[----:B------:R-:W-:Y:S01]  /*e620*/  LDSM.16.MT88.4 R132, [R232+0x11800] ;  /* 0x01180000e884783b */ /* 0x000fe20000004200 */
[--C-:B------:R-:W-:Y:S02]  /*e630*/  FFMA.FTZ R96, R96, c[0x0][0x23c], -R129.reuse ;  /* 0x00008f0060607a23 */ /* 0x100fe40000010881 */
[----:B------:R-:W-:-:S02]  /*e640*/  FFMA.FTZ R89, R89, c[0x0][0x23c], -R129 ;  /* 0x00008f0059597a23 */ /* 0x000fc40000010881 */
[----:B------:R-:W-:Y:S02]  /*e650*/  FFMA.FTZ R98, R98, c[0x0][0x23c], -R129 ;  /* 0x00008f0062627a23 */ /* 0x000fe40000010881 */
[--C-:B------:R-:W-:Y:S02]  /*e660*/  FFMA.FTZ R88, R88, c[0x0][0x23c], -R119.reuse ;  /* 0x00008f0058587a23 */ /* 0x100fe40000010877 */
[--C-:B------:R-:W-:Y:S02]  /*e670*/  FFMA.FTZ R97, R97, c[0x0][0x23c], -R119.reuse ;  /* 0x00008f0061617a23 */ /* 0x100fe40000010877 */
[--C-:B------:R-:W-:Y:S02]  /*e680*/  FFMA.FTZ R114, R114, c[0x0][0x23c], -R119.reuse ;  /* 0x00008f0072727a23 */ /* 0x100fe40000010877 */
[----:B------:R-:W-:Y:S02]  /*e690*/  FFMA.FTZ R99, R99, c[0x0][0x23c], -R119 ;  /* 0x00008f0063637a23 */ /* 0x000fe40000010877 */
[----:B------:R-:W-:-:S02]  /*e6a0*/  FADD.FTZ R137, R136, R137 ;  /* 0x0000008988897221 */ /* 0x000fc40000010000 */
[----:B------:R-:W-:Y:S02]  /*e6b0*/  FADD.FTZ R140, R141, R140 ;  /* 0x0000008c8d8c7221 */ /* 0x000fe40000010000 */
[----:B------:R-:W-:Y:S01]  /*e6c0*/  FADD.FTZ R138, R138, R137 ;  /* 0x000000898a8a7221 */ /* 0x000fe20000010000 */
[----:B------:R-:W-:Y:S01]  /*e6d0*/  MUFU.EX2 R116, R116 ;  /* 0x0000007400747308 */ /* 0x000fe20000000800 */
[----:B------:R-:W-:Y:S02]  /*e6e0*/  FADD.FTZ R142, R142, R140 ;  /* 0x0000008c8e8e7221 */ /* 0x000fe40000010000 */
[----:B------:R-:W-:Y:S02]  /*e6f0*/  FADD.FTZ R138, R139, R138 ;  /* 0x0000008a8b8a7221 */ /* 0x000fe40000010000 */
        /* <DEDUP_REMOVED lines=11> */
[----:B------:R-:W-:Y:S01]  /*e7b0*/  FADD.FTZ R149, R149, R142 ;  /* 0x0000008e95957221 */ /* 0x000fe20000010000 */
[----:B------:R-:W-:Y:S01]  /*e7c0*/  HMMA.16816.F32 R24, R48, R40, R24 ;  /* 0x000000283018723c */ /* 0x000fe20000001818 */
[----:B------:R-:W-:Y:S01]  /*e7d0*/  FADD.FTZ R144, R146, R144 ;  /* 0x0000009092907221 */ /* 0x000fe20000010000 */
[----:B------:R-:W-:Y:S01]  /*e7e0*/  LDSM.16.MT88.4 R136, [R231+0x11800] ;  /* 0x01180000e788783b */ /* 0x000fe20000004200 */
[----:B------:R-:W-:Y:S02]  /*e7f0*/  FADD.FTZ R149, R150, R149 ;  /* 0x0000009596957221 */ /* 0x000fe40000010000 */
[----:B------:R-:W-:-:S03]  /*e800*/  FADD.FTZ R147, R147, R144 ;  /* 0x0000009093937221 */ /* 0x000fc60000010000 */
        /* <DEDUP_REMOVED lines=17> */
[----:B------:R-:W-:-:S07]  /*e920*/  FADD.FTZ R159, R159, R151 ;  /* 0x000000979f9f7221 */ /* 0x000fce0000010000 */
[----:B------:R-:W-:Y:S01]  /*e930*/  HMMA.16816.F32 R16, R48, R38, R16 ;  /* 0x000000263010723c */ /* 0x000fe20000001810 */
[----:B------:R-:W1:Y:S01]  /*e940*/  LDSM.16.MT88.4 R36, [R234+0x10800] ;  /* 0x01080000ea24783b */ /* 0x000e620000004200 */
[----:B------:R-:W-:Y:S02]  /*e950*/  FADD.FTZ R153, R155, R153 ;  /* 0x000000999b997221 */ /* 0x000fe40000010000 */
[----:B------:R-:W-:Y:S02]  /*e960*/  FADD.FTZ R159, R161, R159 ;  /* 0x0000009fa19f7221 */ /* 0x000fe40000010000 */
[----:B------:R-:W-:Y:S02]  /*e970*/  FADD.FTZ R157, R157, R153 ;  /* 0x000000999d9d7221 */ /* 0x000fe40000010000 */
[--C-:B------:R-:W-:Y:S02]  /*e980*/  FFMA.FTZ R108, R108, c[0x0][0x23c], -R129.reuse ;  /* 0x00008f006c6c7a23 */ /* 0x100fe40000010881 */
[----:B------:R-:W-:-:S02]  /*e990*/  FFMA.FTZ R109, R109, c[0x0][0x23c], -R129 ;  /* 0x00008f006d6d7a23 */ /* 0x000fc40000010881 */
[--C-:B------:R-:W-:Y:S02]  /*e9a0*/  FFMA.FTZ R104, R104, c[0x0][0x23c], -R129.reuse ;  /* 0x00008f0068687a23 */ /* 0x100fe40000010881 */
[----:B------:R-:W-:Y:S02]  /*e9b0*/  FFMA.FTZ R105, R105, c[0x0][0x23c], -R129 ;  /* 0x00008f0069697a23 */ /* 0x000fe40000010881 */
[--C-:B------:R-:W-:Y:S02]  /*e9c0*/  FFMA.FTZ R110, R110, c[0x0][0x23c], -R119.reuse ;  /* 0x00008f006e6e7a23 */ /* 0x100fe40000010877 */
[----:B------:R-:W-:Y:S02]  /*e9d0*/  FFMA.FTZ R90, R90, c[0x0][0x23c], -R119 ;  /* 0x00008f005a5a7a23 */ /* 0x000fe40000010877 */
[----:B------:R-:W-:Y:S02]  /*e9e0*/  FADD.FTZ R162, R162, R159 ;  /* 0x0000009fa2a27221 */ /* 0x000fe40000010000 */
[----:B------:R-:W-:-:S02]  /*e9f0*/  FFMA.FTZ R111, R111, c[0x0][0x23c], -R119 ;  /* 0x00008f006f6f7a23 */ /* 0x000fc40000010877 */
[----:B------:R-:W-:Y:S02]  /*ea00*/  FFMA.FTZ R106, R106, c[0x0][0x23c], -R119 ;  /* 0x00008f006a6a7a23 */ /* 0x000fe40000010877 */
[----:B------:R-:W-:Y:S02]  /*ea10*/  FADD.FTZ R157, R171, R157 ;  /* 0x0000009dab9d7221 */ /* 0x000fe40000010000 */
[----:B------:R-:W-:Y:S01]  /*ea20*/  FADD.FTZ R162, R179, R162 ;  /* 0x000000a2b3a27221 */ /* 0x000fe20000010000 */
[----:B------:R-:W-:Y:S01]  /*ea30*/  MUFU.EX2 R108, R108 ;  /* 0x0000006c006c7308 */ /* 0x000fe20000000800 */
[----:B------:R-:W-:Y:S02]  /*ea40*/  FADD.FTZ R163, R163, R157 ;  /* 0x0000009da3a37221 */ /* 0x000fe40000010000 */
[----:B------:R-:W-:Y:S01]  /*ea50*/  FADD.FTZ R183, R183, R162 ;  /* 0x000000a2b7b77221 */ /* 0x000fe20000010000 */
[----:B------:R-:W-:Y:S04]  /*ea60*/  HMMA.16816.F32 R24, R48, R40, R24 ;  /* 0x000000283018723c */ /* 0x000fe80000001818 */
[----:B------:R-:W2:Y:S01]  /*ea70*/  MUFU.EX2 R109, R109 ;  /* 0x0000006d006d7308 */ /* 0x000ea20000000800 */
[----:B------:R-:W-:Y:S01]  /*ea80*/  FADD.FTZ R163, R181, R163 ;  /* 0x000000a3b5a37221 */ /* 0x000fe20000010000 */
[----:B------:R-:W-:Y:S06]  /*ea90*/  LDSM.16.MT88.4 R156, [R234+0x11800] ;  /* 0x01180000ea9c783b */ /* 0x000fec0000004200 */
        /* <DEDUP_REMOVED lines=11> */
[----:B------:R-:W-:Y:S01]  /*eb50*/  FADD.FTZ R184, R3, R184 ;  /* 0x000000b803b87221 */ /* 0x000fe20000010000 */
[----:B------:R-:W1:Y:S01]  /*eb60*/  LDSM.16.MT88.4 R40, [R231+0x10800] ;  /* 0x01080000e728783b */ /* 0x000e620000004200 */
[----:B------:R-:W-:Y:S02]  /*eb70*/  FADD.FTZ R185, R185, R182 ;  /* 0x000000b6b9b97221 */ /* 0x000fe40000010000 */
[----:B------:R-:W-:-:S03]  /*eb80*/  FADD.FTZ R187, R187, R184 ;  /* 0x000000b8bbbb7221 */ /* 0x000fc60000010000 */
[----:B---3--:R-:W-:Y:S01]  /*eb90*/  HMMA.16816.F32 R32, R48, R28, R32 ;  /* 0x0000001c3020723c */ /* 0x008fe20000001820 */
[----:B------:R-:W-:-:S07]  /*eba0*/  FADD.FTZ R185, R56, R185 ;  /* 0x000000b938b97221 */ /* 0x000fce0000010000 */
[C---:B------:R-:W-:Y:S01]  /*ebb0*/  HMMA.16816.F32 R20, R48.reuse, R30, R20 ;  /* 0x0000001e3014723c */ /* 0x040fe20000001814 */
[----:B------:R-:W-:Y:S01]  /*ebc0*/  FADD.FTZ R187, R58, R187 ;  /* 0x000000bb3abb7221 */ /* 0x000fe20000010000 */
[----:B------:R-:W-:Y:S06]  /*ebd0*/  LDSM.16.MT88.4 R28, [R232+0x10800] ;  /* 0x01080000e81c783b */ /* 0x000fec0000004200 */
[C---:B------:R-:W-:Y:S08]  /*ebe0*/  HMMA.16816.F32 R44, R48.reuse, R52, R44 ;  /* 0x00000034302c723c */ /* 0x040ff0000000182c */
[----:B------:R-:W-:Y:S07]  /*ebf0*/  HMMA.16816.F32 R8, R48, R54, R8 ;  /* 0x000000363008723c */ /* 0x000fee0000001808 */
        /* <DEDUP_REMOVED lines=32> */
[----:B------:R-:W-:-:S06]  /*ee00*/  FADD.FTZ R76, R84, R76 ;  /* 0x0000004c544c7221 */ /* 0x000fcc0000010000 */
[----:B-1----:R-:W-:Y:S01]  /*ee10*/  HMMA.16816.F32 R44, R48, R36, R44 ;  /* 0x00000024302c723c */ /* 0x002fe2000000182c */
[----:B------:R-:W-:-:S07]  /*ee20*/  FADD.FTZ R85, R85, R63 ;  /* 0x0000003f55557221 */ /* 0x000fce0000010000 */
[----:B------:R-:W-:Y:S01]  /*ee30*/  HMMA.16816.F32 R8, R48, R38, R8 ;  /* 0x000000263008723c */ /* 0x000fe20000001808 */
[----:B------:R-:W1:Y:S01]  /*ee40*/  LDSM.16.MT88.4 R36, [R231+0x11000] ;  /* 0x01100000e724783b */ /* 0x000e620000004200 */
[----:B------:R-:W-:Y:S02]  /*ee50*/  FADD.FTZ R69, R69, R76 ;  /* 0x0000004c45457221 */ /* 0x000fe40000010000 */
[----:B------:R-:W-:-:S04]  /*ee60*/  FADD.FTZ R85, R71, R85 ;  /* 0x0000005547557221 */ /* 0x000fc80000010000 */
[----:B------:R-:W-:Y:S01]  /*ee70*/  HMMA.16816.F32 R24, R48, R28, R24 ;  /* 0x0000001c3018723c */ /* 0x000fe20000001818 */
[--C-:B------:R-:W-:Y:S02]  /*ee80*/  FFMA.FTZ R53, R91, c[0x0][0x23c], -R129.reuse ;  /* 0x00008f005b357a23 */ /* 0x100fe40000010881 */
[----:B------:R-:W-:-:S05]  /*ee90*/  FFMA.FTZ R55, R93, c[0x0][0x23c], -R129 ;  /* 0x00008f005d377a23 */ /* 0x000fca0000010881 */
[----:B------:R-:W-:Y:S01]  /*eea0*/  HMMA.16816.F32 R4, R48, R30, R4 ;  /* 0x0000001e3004723c */ /* 0x000fe20000001804 */
[----:B------:R-:W3:Y:S01]  /*eeb0*/  LDSM.16.MT88.4 R28, [R234+0x11000] ;  /* 0x01100000ea1c783b */ /* 0x000ee20000004200 */
[--C-:B------:R-:W-:Y:S02]  /*eec0*/  FFMA.FTZ R52, R100, c[0x0][0x23c], -R129.reuse ;  /* 0x00008f0064347a23 */ /* 0x100fe40000010881 */
[----:B------:R-:W-:Y:S02]  /*eed0*/  FFMA.FTZ R54, R112, c[0x0][0x23c], -R129 ;  /* 0x00008f0070367a23 */ /* 0x000fe40000010881 */
[--C-:B------:R-:W-:Y:S02]  /*eee0*/  FFMA.FTZ R91, R102, c[0x0][0x23c], -R119.reuse ;  /* 0x00008f00665b7a23 */ /* 0x100fe40000010877 */
[--C-:B------:R-:W-:Y:S02]  /*eef0*/  FFMA.FTZ R92, R92, c[0x0][0x23c], -R119.reuse ;  /* 0x00008f005c5c7a23 */ /* 0x100fe40000010877 */
[----:B------:R-:W-:-:S02]  /*ef00*/  FFMA.FTZ R93, R118, c[0x0][0x23c], -R119 ;  /* 0x00008f00765d7a23 */ /* 0x000fc40000010877 */
[----:B------:R-:W-:Y:S02]  /*ef10*/  FFMA.FTZ R94, R94, c[0x0][0x23c], -R119 ;  /* 0x00008f005e5e7a23 */ /* 0x000fe40000010877 */
[----:B------:R-:W-:Y:S02]  /*ef20*/  FADD.FTZ R69, R168, R69 ;  /* 0x00000045a8457221 */ /* 0x000fe40000010000 */
[----:B------:R-:W-:Y:S01]  /*ef30*/  FADD.FTZ R170, R170, R85 ;  /* 0x00000055aaaa7221 */ /* 0x000fe20000010000 */
[----:B------:R-:W-:Y:S01]  /*ef40*/  MUFU.EX2 R52, R52 ;  /* 0x0000003400347308 */ /* 0x000fe20000000800 */
[----:B------:R-:W-:Y:S02]  /*ef50*/  FADD.FTZ R73, R73, R69 ;  /* 0x0000004549497221 */ /* 0x000fe40000010000 */
[----:B------:R-:W-:Y:S02]  /*ef60*/  FADD.FTZ R170, R75, R170 ;  /* 0x000000aa4baa7221 */ /* 0x000fe40000010000 */
[----:B------:R-:W-:-:S03]  /*ef70*/  FADD.FTZ R73, R128, R73 ;  /* 0x0000004980497221 */ /* 0x000fc60000010000 */
[----:B------:R-:W4:Y:S01]  /*ef80*/  MUFU.EX2 R53, R53 ;  /* 0x0000003500357308 */ /* 0x000f220000000800 */
[----:B------:R-:W-:-:S07]  /*ef90*/  FADD.FTZ R130, R130, R170 ;  /* 0x000000aa82827221 */ /* 0x000fce0000010000 */
[----:B------:R-:W-:Y:S01]  /*efa0*/  MUFU.EX2 R54, R54 ;  /* 0x0000003600367308 */ /* 0x000fe20000000800 */
[----:B------:R-:W-:-:S07]  /*efb0*/  FADD.FTZ R77, R77, R73 ;  /* 0x000000494d4d7221 */ /* 0x000fce0000010000 */
[----:B------:R-:W-:Y:S08]  /*efc0*/  MUFU.EX2 R55, R55 ;  /* 0x0000003700377308 */ /* 0x000ff00000000800 */
[----:B------:R-:W-:Y:S08]  /*efd0*/  MUFU.EX2 R91, R91 ;  /* 0x0000005b005b7308 */ /* 0x000ff00000000800 */
[----:B------:R-:W5:Y:S08]  /*efe0*/  MUFU.EX2 R92, R92 ;  /* 0x0000005c005c7308 */ /* 0x000f700000000800 */
[----:B------:R-:W-:Y:S08]  /*eff0*/  MUFU.EX2 R93, R93 ;  /* 0x0000005d005d7308 */ /* 0x000ff00000000800 */
[----:B------:R-:W1:Y:S01]  /*f000*/  MUFU.EX2 R94, R94 ;  /* 0x0000005e005e7308 */ /* 0x000e620000000800 */
[----:B------:R-:W-:-:S02]  /*f010*/  FADD.FTZ R130, R79, R130 ;  /* 0x000000824f827221 */ /* 0x000fc40000010000 */
[----:B------:R-:W-:Y:S02]  /*f020*/  FADD.FTZ R77, R124, R77 ;  /* 0x0000004d7c4d7221 */ /* 0x000fe40000010000 */
[----:B------:R-:W-:Y:S01]  /*f030*/  FADD.FTZ R130, R126, R130 ;  /* 0x000000827e827221 */ /* 0x000fe20000010000 */
[----:B----4-:R-:W-:Y:S01]  /*f040*/  F2FP.PACK_AB R48, R53, R52 ;  /* 0x000000343530723e */ /* 0x010fe200000000ff */
[----:B------:R-:W-:Y:S01]  /*f050*/  FADD.FTZ R81, R81, R77 ;  /* 0x0000004d51517221 */ /* 0x000fe20000010000 */
[----:B-----5:R-:W-:Y:S01]  /*f060*/  F2FP.PACK_AB R49, R92, R91 ;  /* 0x0000005b5c31723e */ /* 0x020fe200000000ff */
[----:B------:R-:W-:Y:S01]  /*f070*/  FADD.FTZ R83, R83, R130 ;  /* 0x0000008253537221 */ /* 0x000fe20000010000 */
[----:B------:R-:W-:Y:S01]  /*f080*/  F2FP.PACK_AB R50, R55, R54 ;  /* 0x000000363732723e */ /* 0x000fe200000000ff */
[----:B------:R-:W-:Y:S01]  /*f090*/  FADD.FTZ R81, R120, R81 ;  /* 0x0000005178517221 */ /* 0x000fe20000010000 */
[----:B-1----:R-:W-:Y:S01]  /*f0a0*/  F2FP.PACK_AB R51, R94, R93 ;  /* 0x0000005d5e33723e */ /* 0x002fe200000000ff */
[----:B------:R-:W-:-:S02]  /*f0b0*/  FADD.FTZ R83, R122, R83 ;  /* 0x000000537a537221 */ /* 0x000fc40000010000 */
[----:B------:R-:W-:Y:S02]  /*f0c0*/  FADD.FTZ R86, R86, R81 ;  /* 0x0000005156567221 */ /* 0x000fe40000010000 */
[--C-:B------:R-:W-:Y:S02]  /*f0d0*/  FFMA.FTZ R3, R172, c[0x0][0x23c], -R129.reuse ;  /* 0x00008f00ac037a23 */ /* 0x100fe40000010881 */
[C---:B--2---:R-:W-:Y:S01]  /*f0e0*/  HMMA.16816.F32 R24, R48.reuse, R40, R24 ;  /* 0x000000283018723c */ /* 0x044fe20000001818 */
[--C-:B------:R-:W-:Y:S02]  /*f0f0*/  FFMA.FTZ R56, R95, c[0x0][0x23c], -R129.reuse ;  /* 0x00008f005f387a23 */ /* 0x100fe40000010881 */
[----:B------:R-:W-:Y:S02]  /*f100*/  FFMA.FTZ R58, R80, c[0x0][0x23c], -R129 ;  /* 0x00008f00503a7a23 */ /* 0x000fe40000010881 */
[----:B------:R-:W-:Y:S02]  /*f110*/  FADD.FTZ R87, R87, R83 ;  /* 0x0000005357577221 */ /* 0x000fe40000010000 */
[----:B------:R-:W-:Y:S01]  /*f120*/  FFMA.FTZ R40, R103, c[0x0][0x23c], -R129 ;  /* 0x00008f0067287a23 */ /* 0x000fe20000010881 */
[----:B------:R-:W-:Y:S01]  /*f130*/  HMMA.16816.F32 R32, R48, R36, R32 ;  /* 0x000000243020723c */ /* 0x000fe20000001820 */
[----:B------:R-:W-:-:S02]  /*f140*/  FFMA.FTZ R41, R173, c[0x0][0x23c], -R119 ;  /* 0x00008f00ad297a23 */ /* 0x000fc40000010877 */
[----:B------:R-:W-:-:S04]  /*f150*/  FADD.FTZ R86, R116, R86 ;  /* 0x0000005674567221 */ /* 0x000fc80000010000 */
[--C-:B------:R-:W-:Y:S01]  /*f160*/  FFMA.FTZ R36, R101, c[0x0][0x23c], -R119.reuse ;  /* 0x00008f0065247a23 */ /* 0x100fe20000010877 */
[----:B------:R-:W-:Y:S01]  /*f170*/  HMMA.16816.F32 R20, R48, R38, R20 ;  /* 0x000000263014723c */ /* 0x000fe20000001814 */
[----:B------:R-:W-:Y:S02]  /*f180*/  FFMA.FTZ R37, R82, c[0x0][0x23c], -R119 ;  /* 0x00008f0052257a23 */ /* 0x000fe40000010877 */
[----:B------:R-:W-:-:S04]  /*f190*/  FADD.FTZ R87, R88, R87 ;  /* 0x0000005758577221 */ /* 0x000fc80000010000 */
[----:B------:R-:W-:Y:S01]  /*f1a0*/  FFMA.FTZ R38, R107, c[0x0][0x23c], -R119 ;  /* 0x00008f006b267a23 */ /* 0x000fe20000010877 */
[----:B---3--:R-:W-:Y:S01]  /*f1b0*/  HMMA.16816.F32 R12, R48, R28, R12 ;  /* 0x0000001c300c723c */ /* 0x008fe2000000180c */
[----:B------:R-:W-:Y:S01]  /*f1c0*/  MUFU.EX2 R3, R3 ;  /* 0x0000000300037308 */ /* 0x000fe20000000800 */
[----:B------:R-:W-:Y:S02]  /*f1d0*/  FADD.FTZ R96, R96, R86 ;  /* 0x0000005660607221 */ /* 0x000fe40000010000 */
[----:B------:R-:W-:-:S04]  /*f1e0*/  FADD.FTZ R97, R97, R87 ;  /* 0x0000005761617221 */ /* 0x000fc80000010000 */
[----:B------:R-:W-:Y:S01]  /*f1f0*/  HMMA.16816.F32 R16, R48, R30, R16 ;  /* 0x0000001e3010723c */ /* 0x000fe20000001810 */
[----:B------:R-:W1:Y:S01]  /*f200*/  MUFU.EX2 R56, R56 ;  /* 0x0000003800387308 */ /* 0x000e620000000800 */
[----:B------:R-:W2:Y:S01]  /*f210*/  LDSM.16.MT88.4 R28, [R230+0x11000] ;  /* 0x01100000e61c783b */ /* 0x000ea20000004200 */
[----:B------:R-:W-:-:S06]  /*f220*/  FADD.FTZ R96, R89, R96 ;  /* 0x0000006059607221 */ /* 0x000fcc0000010000 */
[----:B------:R-:W-:Y:S01]  /*f230*/  MUFU.EX2 R58, R58 ;  /* 0x0000003a003a7308 */ /* 0x000fe20000000800 */
[----:B------:R-:W-:-:S07]  /*f240*/  FADD.FTZ R97, R114, R97 ;  /* 0x0000006172617221 */ /* 0x000fce0000010000 */
[----:B------:R-:W-:Y:S08]  /*f250*/  MUFU.EX2 R40, R40 ;  /* 0x0000002800287308 */ /* 0x000ff00000000800 */
[----:B------:R-:W-:Y:S08]  /*f260*/  MUFU.EX2 R41, R41 ;  /* 0x0000002900297308 */ /* 0x000ff00000000800 */
[----:B------:R-:W3:Y:S08]  /*f270*/  MUFU.EX2 R36, R36 ;  /* 0x0000002400247308 */ /* 0x000ef00000000800 */
[----:B------:R-:W-:Y:S08]  /*f280*/  MUFU.EX2 R37, R37 ;  /* 0x0000002500257308 */ /* 0x000ff00000000800 */
[----:B------:R-:W4:Y:S01]  /*f290*/  MUFU.EX2 R38, R38 ;  /* 0x0000002600267308 */ /* 0x000f220000000800 */
[----:B------:R-:W-:-:S02]  /*f2a0*/  FADD.FTZ R98, R98, R96 ;  /* 0x0000006062627221 */ /* 0x000fc40000010000 */
[----:B------:R-:W-:Y:S02]  /*f2b0*/  FADD.FTZ R99, R99, R97 ;  /* 0x0000006163637221 */ /* 0x000fe40000010000 */
[----:B------:R-:W-:Y:S02]  /*f2c0*/  FADD.FTZ R98, R108, R98 ;  /* 0x000000626c627221 */ /* 0x000fe40000010000 */
[----:B------:R-:W-:Y:S01]  /*f2d0*/  FADD.FTZ R99, R110, R99 ;  /* 0x000000636e637221 */ /* 0x000fe20000010000 */
[----:B-1----:R-:W-:Y:S01]  /*f2e0*/  F2FP.PACK_AB R144, R56, R3 ;  /* 0x000000033890723e */ /* 0x002fe200000000ff */
[----:B------:R-:W-:Y:S01]  /*f2f0*/  FADD.FTZ R109, R109, R98 ;  /* 0x000000626d6d7221 */ /* 0x000fe20000010000 */
[----:B---3--:R-:W-:Y:S02]  /*f300*/  F2FP.PACK_AB R145, R36, R41 ;  /* 0x000000292491723e */ /* 0x008fe400000000ff */
[----:B------:R-:W-:Y:S01]  /*f310*/  F2FP.PACK_AB R146, R40, R58 ;  /* 0x0000003a2892723e */ /* 0x000fe200000000ff */
[----:B------:R-:W-:Y:S01]  /*f320*/  FADD.FTZ R2, R2, R99 ;  /* 0x0000006302027221 */ /* 0x000fe20000010000 */
[----:B----4-:R-:W-:Y:S01]  /*f330*/  F2FP.PACK_AB R147, R38, R37 ;  /* 0x000000252693723e */ /* 0x010fe200000000ff */
[----:B------:R-:W-:-:S02]  /*f340*/  FADD.FTZ R109, R104, R109 ;  /* 0x0000006d686d7221 */ /* 0x000fc40000010000 */
[----:B------:R-:W-:Y:S02]  /*f350*/  FADD.FTZ R2, R0, R2 ;  /* 0x0000000200027221 */ /* 0x000fe40000010000 */
[----:B------:R-:W-:Y:S02]  /*f360*/  FADD.FTZ R105, R105, R109 ;  /* 0x0000006d69697221 */ /* 0x000fe40000010000 */
[----:B------:R-:W-:Y:S01]  /*f370*/  HMMA.16816.F32 R160, R144, R156, R12 ;  /* 0x0000009c90a0723c */ /* 0x000fe2000000180c */
[----:B------:R-:W1:Y:S01]  /*f380*/  LDSM.16.MT88.4 R12, [R230+0x11800] ;  /* 0x01180000e60c783b */ /* 0x000e620000004200 */
        /* <DEDUP_REMOVED lines=10> */
[----:B--2---:R-:W-:Y:S01]  /*f430*/  HMMA.16816.F32 R44, R48, R28, R44 ;  /* 0x0000001c302c723c */ /* 0x004fe2000000182c */
[----:B------:R-:W-:Y:S02]  /*f440*/  FADD.FTZ R55, R3, R55 ;  /* 0x0000003703377221 */ /* 0x000fe40000010000 */
[----:B------:R-:W-:-:S05]  /*f450*/  FADD.FTZ R94, R41, R94 ;  /* 0x0000005e295e7221 */ /* 0x000fca0000010000 */
[----:B------:R-:W-:Y:S01]  /*f460*/  HMMA.16816.F32 R8, R48, R30, R8 ;  /* 0x0000001e3008723c */ /* 0x000fe20000001808 */
[----:B------:R-:W-:Y:S02]  /*f470*/  FADD.FTZ R55, R56, R55 ;  /* 0x0000003738377221 */ /* 0x000fe40000010000 */
[----:B------:R-:W-:Y:S02]  /*f480*/  FADD.FTZ R94, R36, R94 ;  /* 0x0000005e245e7221 */ /* 0x000fe40000010000 */
[----:B------:R-:W-:Y:S02]  /*f490*/  FADD.FTZ R55, R58, R55 ;  /* 0x000000373a377221 */ /* 0x000fe40000010000 */
[----:B------:R-:W-:Y:S02]  /*f4a0*/  FADD.FTZ R94, R37, R94 ;  /* 0x0000005e255e7221 */ /* 0x000fe40000010000 */
[----:B------:R-:W-:Y:S02]  /*f4b0*/  FADD.FTZ R2, R40, R55 ;  /* 0x0000003728027221 */ /* 0x000fe40000010000 */
[----:B------:R-:W-:Y:S01]  /*f4c0*/  FADD.FTZ R3, R38, R94 ;  /* 0x0000005e26037221 */ /* 0x000fe20000010000 */
[C---:B------:R-:W-:Y:S02]  /*f4d0*/  HMMA.16816.F32 R152, R144.reuse, R132, R24 ;  /* 0x000000849098723c */ /* 0x040fe40000001818 */
[----:B------:R2:W-:Y:S04]  /*f4e0*/  STL [R1+0x4], R2 ;  /* 0x0000040201007387 */ /* 0x0005e80000100800 */
[----:B------:R3:W-:Y:S02]  /*f4f0*/  STL [R1], R3 ;  /* 0x0000000301007387 */ /* 0x0007e40000100800 */
[C---:B------:R-:W-:Y:S08]  /*f500*/  HMMA.16816.F32 R148, R144.reuse, R136, R32 ;  /* 0x000000889094723c */ /* 0x040ff00000001820 */
[C---:B------:R-:W-:Y:S08]  /*f510*/  HMMA.16816.F32 R156, R144.reuse, R158, R16 ;  /* 0x0000009e909c723c */ /* 0x040ff00000001810 */
[C---:B------:R-:W-:Y:S08]  /*f520*/  HMMA.16816.F32 R132, R144.reuse, R134, R4 ;  /* 0x000000869084723c */ /* 0x040ff00000001804 */
[C---:B------:R-:W-:Y:S08]  /*f530*/  HMMA.16816.F32 R136, R144.reuse, R138, R20 ;  /* 0x0000008a9088723c */ /* 0x040ff00000001814 */
[C---:B-1----:R-:W-:Y:S08]  /*f540*/  HMMA.16816.F32 R140, R144.reuse, R12, R44 ;  /* 0x0000000c908c723c */ /* 0x042ff0000000182c */
[----:B------:R-:W-:Y:S01]  /*f550*/  HMMA.16816.F32 R144, R144, R14, R8 ;  /* 0x0000000e9090723c */ /* 0x000fe20000001808 */
[----:B------:R-:W-:-:S02]  /*f560*/  MOV R0, R131 ;  /* 0x0000008300007202 */ /* 0x000fc40000000f00 */
[----:B--2---:R-:W-:-:S05]  /*f570*/  MOV R2, R164 ;  /* 0x000000a400027202 */ /* 0x004fca0000000f00 */
.L_x_2237:
[----:B---3--:R-:W-:-:S13]  /*f580*/  ISETP.GE.AND P1, PT, R245, 0x1, PT ;  /* 0x00000001f500780c */ /* 0x008fda0003f26270 */
[----:B------:R-:W-:Y:S05]  /*f590*/  @!P1 BRA `(.L_x_2243) ;  /* 0x0000504000009947 */ /* 0x000fea0003800000 */
[----:B------:R-:W-:Y:S01]  /*f5a0*/  ULDC UR8, c[0x0][0x1a0] ;  /* 0x0000680000087ab9 */ /* 0x000fe20000000800 */
[----:B------:R-:W-:Y:S01]  /*f5b0*/  IMAD.MOV.U32 R3, RZ, RZ, R0 ;  /* 0x000000ffff037224 */ /* 0x000fe200078e0000 */
[----:B------:R-:W-:Y:S01]  /*f5c0*/  ULEA UR5, -UR8, URZ, 0x8 ;  /* 0x0000003f08057291 */ /* 0x000fe2000f8e413f */
[----:B------:R-:W-:Y:S01]  /*f5d0*/  IMAD.MOV.U32 R164, RZ, RZ, R2 ;  /* 0x000000ffffa47224 */ /* 0x000fe200078e0002 */
[----:B------:R-:W-:Y:S02]  /*f5e0*/  UMOV UR10, 0x5 ;  /* 0x00000005000a7882 */ /* 0x000fe40000000000 */
[----:B------:R-:W-:Y:S02]  /*f5f0*/  USHF.R.S32.HI UR4, URZ, 0x1f, UR5 ;  /* 0x0000001f3f047899 */ /* 0x000fe40008011405 */
[----:B------:R-:W-:Y:S01]  /*f600*/  ULDC UR9, c[0x0][0x1a4] ;  /* 0x0000690000097ab9 */ /* 0x000fe20000000800 */
[----:B------:R-:W-:Y:S01]  /*f610*/  MOV R0, UR5 ;  /* 0x0000000500007c02 */ /* 0x000fe20008000f00 */
[----:B------:R-:W-:-:S02]  /*f620*/  USHF.L.U64.HI UR9, UR8, UR10, UR9 ;  /* 0x0000000a08097299 */ /* 0x000fc40008010209 */
[----:B------:R-:W-:Y:S01]  /*f630*/  MOV R252, UR4 ;  /* 0x0000000400fc7c02 */ /* 0x000fe20008000f00 */
[----:B------:R-:W-:Y:S02]  /*f640*/  USHF.L.U32 UR8, UR8, 0x5, URZ ;  /* 0x0000000508087899 */ /* 0x000fe4000800063f */
[----:B------:R-:W-:Y:S02]  /*f650*/  ULDC UR4, c[0x0][0x19c] ;  /* 0x0000670000047ab9 */ /* 0x000fe40000000800 */
.L_x_2247:
[----:B------:R-:W-:Y:S04]  /*f660*/  DEPBAR.LE SB0, 0x0 ;  /* 0x000080000000791a */ /* 0x000fe80000000000 */
[----:B------:R-:W-:Y:S01]  /*f670*/  BAR.SYNC.DEFER_BLOCKING 0x0 ;  /* 0x0000000000007b1d */ /* 0x000fe20000010000 */
[----:B------:R-:W-:Y:S05]  /*f680*/  MOV R2, R252 ;  /* 0x000000fc00027202 */ /* 0x000fea0000000f00 */
[----:B------:R-:W-:Y:S02]  /*f690*/  ULDC UR6, c[0x0][0x1a0] ;  /* 0x0000680000067ab9 */ /* 0x000fe40000000800 */
[----:B------:R-:W-:Y:S06]  /*f6a0*/  ULEA UR5, -UR6, URZ, 0x8 ;  /* 0x0000003f06057291 */ /* 0x000fec000f8e413f */
[----:B------:R-:W-:Y:S04]  /*f6b0*/  MOV R0, UR5 ;  /* 0x0000000500007c02 */ /* 0x000fe80008000f00 */
[----:B------:R-:W-:Y:S01]  /*f6c0*/  MOV R6, R0 ;  /* 0x0000000000067202 */ /* 0x000fe20000000f00 */
[----:B-1----:R-:W-:-:S05]  /*f6d0*/  @!P0 BRA `(.L_x_2244) ;  /* 0x000003b000008947 */ /* 0x002fca0003800000 */
[----:B------:R-:W-:Y:S01]  /*f6e0*/  IMAD.SHL.U32 R10, R245, 0x100, RZ ;  /* 0x00000100f50a7824 */ /* 0x000fe200078e00ff */
[----:B------:R-:W-:Y:S04]  /*f6f0*/  IABS R0, c[0x0][0x2d0] ;  /* 0x0000b40000007a13 */ /* 0x000fe80000000000 */
[----:B------:R-:W2:Y:S01]  /*f700*/  I2F.RP R8, R0 ;  /* 0x0000000000087306 */ /* 0x000ea20000209400 */
[----:B------:R-:W-:Y:S02]  /*f710*/  IADD3 R2, R10, -0x100, RZ ;  /* 0xffffff000a027810 */ /* 0x000fe40007ffe0ff */
[----:B------:R-:W-:Y:S02]  /*f720*/  IABS R7, R10 ;  /* 0x0000000a00077213 */ /* 0x000fe40000000000 */
[----:B------:R-:W-:Y:S02]  /*f730*/  IABS R5, R2 ;  /* 0x0000000200057213 */ /* 0x000fe40000000000 */
[----:B------:R-:W-:Y:S02]  /*f740*/  LOP3.LUT R2, R2, c[0x0][0x2d0], RZ, 0x3c, !PT ;  /* 0x0000b40002027a12 */ /* 0x000fe400078e3cff */
[----:B------:R-:W-:Y:S02]  /*f750*/  LOP3.LUT R10, R10, c[0x0][0x2d0], RZ, 0x3c, !PT ;  /* 0x0000b4000a0a7a12 */ /* 0x000fe400078e3cff */
[----:B------:R-:W-:Y:S01]  /*f760*/  ISETP.GE.AND P1, PT, R2, RZ, PT ;  /* 0x000000ff0200720c */ /* 0x000fe20003f26270 */
[----:B------:R-:W-:Y:S01]  /*f770*/  IMAD.MOV.U32 R2, RZ, RZ, c[0x0][0x2d0] ;  /* 0x0000b400ff027624 */ /* 0x000fe200078e00ff */
[----:B------:R-:W-:Y:S01]  /*f780*/  ISETP.GE.AND P3, PT, R10, RZ, PT ;  /* 0x000000ff0a00720c */ /* 0x000fe20003f66270 */
[----:B--2---:R-:W2:Y:S02]  /*f790*/  MUFU.RCP R8, R8 ;  /* 0x0000000800087308 */ /* 0x004ea40000001000 */
[----:B--2---:R-:W-:Y:S08]  /*f7a0*/  IADD3 R8, R8, 0xffffffe, RZ ;  /* 0x0ffffffe08087810 */ /* 0x004ff00007ffe0ff */
[----:B------:R-:W2:Y:S02]  /*f7b0*/  F2I.FTZ.U32.TRUNC.NTZ R9, R8 ;  /* 0x0000000800097305 */ /* 0x000ea4000021f000 */
[--C-:B-12---:R-:W-:Y:S02]  /*f7c0*/  IMAD.MOV R4, RZ, RZ, -R9.reuse ;  /* 0x000000ffff047224 */ /* 0x106fe400078e0a09 */
        /* <DEDUP_REMOVED lines=44> */
.L_x_2244:
[C---:B------:R-:W-:Y:S04]  /*fa90*/  LEA R243, P1, R6.reuse, R243, 0x1 ;  /* 0x000000f306f37211 */ /* 0x040fe800078208ff */
[----:B------:R-:W-:Y:S01]  /*faa0*/  LEA.HI.X R242, R6, R242, R2, 0x1, P1 ;  /* 0x000000f206f27211 */ /* 0x000fe200008f0c02 */
[----:B------:R-:W-:Y:S01]  /*fab0*/  IMAD.MOV.U32 R6, RZ, RZ, R243 ;  /* 0x000000ffff067224 */ /* 0x000fe200078e00f3 */
[----:B-1----:R-:W-:Y:S03]  /*fac0*/  IADD3 R4, P1, R243, UR8, RZ ;  /* 0x00000008f3047c10 */ /* 0x002fe6000ff3e0ff */
        /* <DEDUP_REMOVED lines=48> */
[----:B------:R-:W-:Y:S03]  /*fdd0*/  ISETP.GE.AND P1, PT, R245, 0x2, PT ;  /* 0x00000002f500780c */ /* 0x000fe60003f26270 */
[----:B------:R2:W-:Y:S05]  /*fde0*/  LDGSTS.E.BYPASS.LTC128B.128 [R246+0x11800], [R6.64] ;  /* 0x1180000006f67fae */ /* 0x0005ea000b901d4c */
[----:B------:R-:W-:Y:S05]  /*fdf0*/  LDSM.16.M88.4 R128, [R240] ;  /* 0x00000000f080783b */ /* 0x000fea0000000200 */
[----:B-1----:R-:W2:Y:S05]  /*fe00*/  LDSM.16.M88.4 R8, [R239+0x2000] ;  /* 0x00200000ef08783b */ /* 0x002eaa0000000200 */
        /* <DEDUP_REMOVED lines=33> */
[----:B------:R-:W-:Y:S05]  /*10020*/  LDSM.16.M88.4 R196, [R233+0x5800] ;  /* 0x00580000e9c4783b */ /* 0x000fea0000000200 */
[----:B------:R-:W-:Y:S02]  /*10030*/  LDSM.16.M88.4 R200, [R237] ;  /* 0x00000000edc8783b */ /* 0x000fe40000000200 */
[C---:B------:R-:W-:Y:S03]  /*10040*/  HMMA.16816.F32 R48, R128.reuse, R50, RZ ;  /* 0x000000328030723c */ /* 0x040fe600000018ff */
[----:B------:R-:W-:Y:S05]  /*10050*/  LDSM.16.M88.4 R204, [R236] ;  /* 0x00000000eccc783b */ /* 0x000fea0000000200 */
[C---:B------:R-:W-:Y:S01]  /*10060*/  HMMA.16816.F32 R52, R128.reuse, R56, RZ ;  /* 0x000000388034723c */ /* 0x040fe200000018ff */
[----:B------:R-:W-:Y:S05]  /*10070*/  LDSM.16.M88.4 R208, [R166+0x7000] ;  /* 0x00700000a6d0783b */ /* 0x000fea0000000200 */
[----:B------:R-:W-:Y:S02]  /*10080*/  LDSM.16.M88.4 R212, [R166+0x7800] ;  /* 0x00780000a6d4783b */ /* 0x000fe40000000200 */
        /* <DEDUP_REMOVED lines=163> */
[----:B------:R-:W-:-:S05]  /*10ac0*/  @!P0 BRA `(.L_x_2246) ;  /* 0x000003c000008947 */ /* 0x000fca0003800000 */
[----:B------:R-:W-:Y:S01]  /*10ad0*/  IMAD.SHL.U32 R173, R245, 0x100, RZ ;  /* 0x00000100f5ad7824 */ /* 0x000fe200078e00ff */
[----:B------:R-:W-:Y:S04]  /*10ae0*/  IABS R0, c[0x0][0x2d0] ;  /* 0x0000b40000007a13 */ /* 0x000fe80000000000 */
[----:B------:R-:W1:Y:S01]  /*10af0*/  I2F.RP R174, R0 ;  /* 0x0000000000ae7306 */ /* 0x000e620000209400 */
[C---:B------:R-:W-:Y:S02]  /*10b00*/  IADD3 R171, R173.reuse, -0x200, RZ ;  /* 0xfffffe00adab7810 */ /* 0x040fe40007ffe0ff */
        /* <DEDUP_REMOVED lines=19> */
[C---:B------:R-:W-:Y:S02]  /*10c40*/  IMAD R169, R0.reuse, R168, R169 ;  /* 0x000000a800a97224 */ /* 0x040fe400078e02a9 */
[----:B------:R-:W-:Y:S01]  /*10c50*/  IMAD.MOV.U32 R2, RZ, RZ, c[0x0][0x2d0] ;  /* 0x0000b400ff027624 */ /* 0x000fe200078e00ff */
        /* <DEDUP_REMOVED lines=35> */
.L_x_2246:
[C---:B------:R-:W-:Y:S01]  /*10e90*/  LEA R250, P1, R170.reuse, R250, 0x1 ;  /* 0x000000faaafa7211 */ /* 0x040fe200078208ff */
[----:B------:R-:W-:Y:S02]  /*10ea0*/  USHF.L.U32 UR5, UR7, 0x5, URZ ;  /* 0x0000000507057899 */ /* 0x000fe4000800063f */
[----:B------:R-:W-:Y:S01]  /*10eb0*/  USHF.L.U64.HI UR7, UR7, UR10, UR4 ;  /* 0x0000000a07077299 */ /* 0x000fe20008010204 */
[----:B------:R-:W-:Y:S03]  /*10ec0*/  LEA.HI.X R247, R170, R247, R2, 0x1, P1 ;  /* 0x000000f7aaf77211 */ /* 0x000fe600008f0c02 */
[----:B------:R-:W-:Y:S02]  /*10ed0*/  IADD3 R168, P1, R250, UR5, RZ ;  /* 0x00000005faa87c10 */ /* 0x000fe4000ff3e0ff */
[----:B------:R-:W-:Y:S02]  /*10ee0*/  IMAD.MOV.U32 R251, RZ, RZ, R247 ;  /* 0x000000fffffb7224 */ /* 0x000fe400078e00f7 */
[----:B------:R-:W-:Y:S02]  /*10ef0*/  IADD3.X R169, R247, UR7, RZ, P1, !PT ;  /* 0x00000007f7a97c10 */ /* 0x000fe40008ffe4ff */
[----:B------:R-:W-:Y:S01]  /*10f00*/  IADD3 R182, P1, R168, UR5, RZ ;  /* 0x00000005a8b67c10 */ /* 0x000fe2000ff3e0ff */
[----:B------:R-:W-:Y:S01]  /*10f10*/  @!PT LDS RZ, [RZ] ;  /* 0x00000000fffff984 */ /* 0x000fe20000000800 */
[----:B------:R-:W-:Y:S01]  /*10f20*/  @!PT LDS RZ, [RZ] ;  /* 0x00000000fffff984 */ /* 0x000fe20000000800 */
[----:B------:R-:W-:Y:S01]  /*10f30*/  @!PT LDS RZ, [RZ] ;  /* 0x00000000fffff984 */ /* 0x000fe20000000800 */
[----:B------:R1:W-:Y:S03]  /*10f40*/  LDGSTS.E.BYPASS.LTC128B.128 [R246+0x2000], [R250.64] ;  /* 0x02000000faf67fae */ /* 0x0003e6000b901d4c */
        /* <DEDUP_REMOVED lines=34> */
[----:B------:R-:W-:Y:S05]  /*11170*/  IADD3.X R173, R175, UR7, RZ, P1, !PT ;  /* 0x00000007afad7c10 */ /* 0x000fea0008ffe4ff */
[----:B------:R4:W-:Y:S01]  /*11180*/  LDGSTS.E.BYPASS.LTC128B.128 [R246+0x8800], [R172.64] ;  /* 0x08800000acf67fae */ /* 0x0009e2000b901d4c */
[----:B---3--:R-:W-:Y:S04]  /*11190*/  IADD3 R168, P1, R172, UR5, RZ ;  /* 0x00000005aca87c10 */ /* 0x008fe8000ff3e0ff */
[----:B------:R-:W-:Y:S02]  /*111a0*/  IADD3.X R169, R173, UR7, RZ, P1, !PT ;  /* 0x00000007ada97c10 */ /* 0x000fe40008ffe4ff */
[----:B--2---:R-:W-:Y:S03]  /*111b0*/  IADD3 R170, P1, R168, UR5, RZ ;  /* 0x00000005a8aa7c10 */ /* 0x004fe6000ff3e0ff */
[----:B------:R4:W-:Y:S01]  /*111c0*/  LDGSTS.E.BYPASS.LTC128B.128 [R246+0x9000], [R168.64] ;  /* 0x09000000a8f67fae */ /* 0x0009e2000b901d4c */
[----:B------:R-:W-:Y:S05]  /*111d0*/  IADD3.X R171, R169, UR7, RZ, P1, !PT ;  /* 0x00000007a9ab7c10 */ /* 0x000fea0008ffe4ff */
[----:B------:R4:W-:Y:S04]  /*111e0*/  LDGSTS.E.BYPASS.LTC128B.128 [R246+0x9800], [R170.64] ;  /* 0x09800000aaf67fae */ /* 0x0009e8000b901d4c */
[----:B------:R-:W0:Y:S02]  /*111f0*/  LDGDEPBAR ;  /* 0x00000000000079af */ /* 0x000e240000000000 */
.L_x_2245:
[----:B----4-:R-:W-:Y:S01]  /*11200*/  FMNMX.FTZ R168, R4, R164, !PT ;  /* 0x000000a404a87209 */ /* 0x010fe20007810000 */
[----:B------:R-:W-:Y:S01]  /*11210*/  LDSM.16.MT88.4 R172, [R232+0xa000] ;  /* 0x00a00000e8ac783b */ /* 0x000fe20000004200 */
[----:B------:R-:W-:Y:S02]  /*11220*/  FMNMX.FTZ R0, R6, R3, !PT ;  /* 0x0000000306007209 */ /* 0x000fe40007810000 */
[----:B------:R-:W-:Y:S02]  /*11230*/  FMNMX.FTZ R168, R5, R168, !PT ;  /* 0x000000a805a87209 */ /* 0x000fe40007810000 */
[----:B------:R-:W-:Y:S02]  /*11240*/  FMNMX.FTZ R0, R7, R0, !PT ;  /* 0x0000000007007209 */ /* 0x000fe40007810000 */
[----:B------:R-:W-:Y:S01]  /*11250*/  FMNMX.FTZ R168, R8, R168, !PT ;  /* 0x000000a808a87209 */ /* 0x000fe20007810000 */
[----:B------:R-:W2:Y:S01]  /*11260*/  LDL.LU R195, [R1+0x4] ;  /* 0x0000040001c37983 */ /* 0x000ea20000300800 */
        /* <DEDUP_REMOVED lines=123> */
[----:B------:R-:W1:Y:S08]  /*11a20*/  SHFL.BFLY PT, R2, R168, 0x2, 0x1f ;  /* 0x0c401f00a8027f89 */ /* 0x000e7000000e0000 */
[----:B------:R-:W3:Y:S01]  /*11a30*/  SHFL.BFLY PT, R165, R0, 0x2, 0x1f ;  /* 0x0c401f0000a57f89 */ /* 0x000ee200000e0000 */
[----:B-1----:R-:W-:Y:S07]  /*11a40*/  FMNMX.FTZ R168, R168, R2, !PT ;  /* 0x00000002a8a87209 */ /* 0x002fee0007810000 */
[----:B------:R-:W1:Y:S01]  /*11a50*/  SHFL.BFLY PT, R2, R168, 0x1, 0x1f ;  /* 0x0c201f00a8027f89 */ /* 0x000e6200000e0000 */
[----:B---3--:R-:W-:Y:S07]  /*11a60*/  FMNMX.FTZ R165, R0, R165, !PT ;  /* 0x000000a500a57209 */ /* 0x008fee0007810000 */
[----:B------:R-:W3:Y:S01]  /*11a70*/  SHFL.BFLY PT, R0, R165, 0x1, 0x1f ;  /* 0x0c201f00a5007f89 */ /* 0x000ee200000e0000 */
[----:B-1----:R-:W-:Y:S07]  /*11a80*/  FMNMX.FTZ R2, R168, R2, !PT ;  /* 0x00000002a8027209 */ /* 0x002fee0007810000 */
[----:B------:R-:W1:Y:S01]  /*11a90*/  LDSM.16.MT88.4 R168, [R234+0xa000] ;  /* 0x00a00000eaa8783b */ /* 0x000e620000004200 */
[C---:B------:R-:W-:Y:S01]  /*11aa0*/  FSETP.NEU.FTZ.AND P1, PT, R2.reuse, -INF , PT ;  /* 0xff8000000200780b */ /* 0x040fe20003f3d000 */
[C---:B------:R-:W-:Y:S02]  /*11ab0*/  FMUL.FTZ R176, R2.reuse, c[0x0][0x23c] ;  /* 0x00008f0002b07a20 */ /* 0x040fe40000410000 */
[----:B------:R-:W-:Y:S01]  /*11ac0*/  FADD.FTZ R164, -R2, R164 ;  /* 0x000000a402a47221 */ /* 0x000fe20000010100 */
[----:B---3--:R-:W-:Y:S02]  /*11ad0*/  FMNMX.FTZ R0, R165, R0, !PT ;  /* 0x00000000a5007209 */ /* 0x008fe40007810000 */
[----:B------:R-:W-:Y:S01]  /*11ae0*/  FSEL R176, R176, RZ, P1 ;  /* 0x000000ffb0b07208 */ /* 0x000fe20000800000 */
[----:B------:R-:W-:Y:S01]  /*11af0*/  FMUL.FTZ R164, R164, c[0x0][0x23c] ;  /* 0x00008f00a4a47a20 */ /* 0x000fe20000410000 */
[C---:B------:R-:W-:Y:S01]  /*11b00*/  FSETP.NEU.FTZ.AND P1, PT, R0.reuse, -INF , PT ;  /* 0xff8000000000780b */ /* 0x040fe20003f3d000 */
[----:B------:R-:W-:Y:S02]  /*11b10*/  FMUL.FTZ R165, R0, c[0x0][0x23c] ;  /* 0x00008f0000a57a20 */ /* 0x000fe40000410000 */
[--C-:B------:R-:W-:Y:S02]  /*11b20*/  FFMA.FTZ R192, R28, c[0x0][0x23c], -R176.reuse ;  /* 0x00008f001cc07a23 */ /* 0x100fe400000108b0 */
[----:B------:R-:W3:Y:S01]  /*11b30*/  MUFU.EX2 R164, R164 ;  /* 0x000000a400a47308 */ /* 0x000ee20000000800 */
[--C-:B------:R-:W-:Y:S01]  /*11b40*/  FFMA.FTZ R193, R29, c[0x0][0x23c], -R176.reuse ;  /* 0x00008f001dc17a23 */ /* 0x100fe200000108b0 */
[----:B------:R-:W-:Y:S01]  /*11b50*/  FSEL R165, R165, RZ, P1 ;  /* 0x000000ffa5a57208 */ /* 0x000fe20000800000 */
[--C-:B------:R-:W-:Y:S01]  /*11b60*/  FFMA.FTZ R180, R8, c[0x0][0x23c], -R176.reuse ;  /* 0x00008f0008b47a23 */ /* 0x100fe200000108b0 */
[----:B------:R-:W-:Y:S01]  /*11b70*/  ISETP.GT.AND P1, PT, R245, 0x1, PT ;  /* 0x00000001f500780c */ /* 0x000fe20003f24270 */
[--C-:B------:R-:W-:Y:S02]  /*11b80*/  FFMA.FTZ R181, R9, c[0x0][0x23c], -R176.reuse ;  /* 0x00008f0009b57a23 */ /* 0x100fe400000108b0 */
[--C-:B------:R-:W-:Y:S02]  /*11b90*/  FFMA.FTZ R182, R10, c[0x0][0x23c], -R165.reuse ;  /* 0x00008f000ab67a23 */ /* 0x100fe400000108a5 */
[--C-:B------:R-:W-:Y:S01]  /*11ba0*/  FFMA.FTZ R183, R11, c[0x0][0x23c], -R165.reuse ;  /* 0x00008f000bb77a23 */ /* 0x100fe200000108a5 */
[----:B------:R-:W-:Y:S01]  /*11bb0*/  MUFU.EX2 R180, R180 ;  /* 0x000000b400b47308 */ /* 0x000fe20000000800 */
        /* <DEDUP_REMOVED lines=8> */
[C---:B---3--:R-:W-:Y:S02]  /*11c40*/  FMUL.FTZ R8, R164.reuse, R156 ;  /* 0x0000009ca4087220 */ /* 0x048fe40000410000 */
[C---:B------:R-:W-:Y:S02]  /*11c50*/  FMUL.FTZ R9, R164.reuse, R157 ;  /* 0x0000009da4097220 */ /* 0x040fe40000410000 */
[C---:B------:R-:W-:Y:S01]  /*11c60*/  FMUL.FTZ R12, R164.reuse, R152 ;  /* 0x00000098a40c7220 */ /* 0x040fe20000410000 */
[----:B------:R-:W-:Y:S01]  /*11c70*/  MUFU.EX2 R194, R194 ;  /* 0x000000c200c27308 */ /* 0x000fe20000000800 */
[C---:B------:R-:W-:Y:S02]  /*11c80*/  FMUL.FTZ R13, R164.reuse, R153 ;  /* 0x00000099a40d7220 */ /* 0x040fe40000410000 */
[C---:B------:R-:W-:Y:S02]  /*11c90*/  FMUL.FTZ R4, R164.reuse, R160 ;  /* 0x000000a0a4047220 */ /* 0x040fe40000410000 */
[C---:B------:R-:W-:Y:S02]  /*11ca0*/  FMUL.FTZ R5, R164.reuse, R161 ;  /* 0x000000a1a4057220 */ /* 0x040fe40000410000 */
[C---:B------:R-:W-:Y:S02]  /*11cb0*/  FMUL.FTZ R132, R164.reuse, R132 ;  /* 0x00000084a4847220 */ /* 0x040fe40000410000 */
[C---:B------:R-:W-:Y:S01]  /*11cc0*/  FMUL.FTZ R133, R164.reuse, R133 ;  /* 0x00000085a4857220 */ /* 0x040fe20000410000 */
[----:B------:R-:W3:Y:S01]  /*11cd0*/  MUFU.EX2 R184, R184 ;  /* 0x000000b800b87308 */ /* 0x000ee20000000800 */
[C---:B------:R-:W-:Y:S02]  /*11ce0*/  FMUL.FTZ R136, R164.reuse, R136 ;  /* 0x00000088a4887220 */ /* 0x040fe40000410000 */
[C---:B------:R-:W-:Y:S02]  /*11cf0*/  FMUL.FTZ R137, R164.reuse, R137 ;  /* 0x00000089a4897220 */ /* 0x040fe40000410000 */
[C---:B------:R-:W-:Y:S02]  /*11d00*/  FMUL.FTZ R140, R164.reuse, R140 ;  /* 0x0000008ca48c7220 */ /* 0x040fe40000410000 */
[----:B------:R-:W-:Y:S02]  /*11d10*/  FMUL.FTZ R141, R164, R141 ;  /* 0x0000008da48d7220 */ /* 0x000fe40000410000 */
[--C-:B------:R-:W-:Y:S01]  /*11d20*/  FFMA.FTZ R186, R7, c[0x0][0x23c], -R165.reuse ;  /* 0x00008f0007ba7a23 */ /* 0x100fe200000108a5 */
[----:B------:R-:W-:Y:S01]  /*11d30*/  MUFU.EX2 R185, R185 ;  /* 0x000000b900b97308 */ /* 0x000fe20000000800 */
[--C-:B------:R-:W-:Y:S02]  /*11d40*/  FFMA.FTZ R187, R23, c[0x0][0x23c], -R165.reuse ;  /* 0x00008f0017bb7a23 */ /* 0x100fe400000108a5 */
[--C-:B------:R-:W-:Y:S02]  /*11d50*/  FFMA.FTZ R189, R24, c[0x0][0x23c], -R176.reuse ;  /* 0x00008f0018bd7a23 */ /* 0x100fe400000108b0 */
[--C-:B------:R-:W-:Y:S02]  /*11d60*/  FFMA.FTZ R188, R25, c[0x0][0x23c], -R176.reuse ;  /* 0x00008f0019bc7a23 */ /* 0x100fe400000108b0 */
[--C-:B------:R-:W-:Y:S02]  /*11d70*/  FFMA.FTZ R190, R26, c[0x0][0x23c], -R165.reuse ;  /* 0x00008f001abe7a23 */ /* 0x100fe400000108a5 */
[--C-:B------:R-:W-:Y:S01]  /*11d80*/  FFMA.FTZ R191, R27, c[0x0][0x23c], -R165.reuse ;  /* 0x00008f001bbf7a23 */ /* 0x100fe200000108a5 */
[----:B------:R-:W4:Y:S01]  /*11d90*/  MUFU.EX2 R186, R186 ;  /* 0x000000ba00ba7308 */ /* 0x000f220000000800 */
[--C-:B------:R-:W-:Y:S02]  /*11da0*/  FFMA.FTZ R118, R118, c[0x0][0x23c], -R165.reuse ;  /* 0x00008f0076767a23 */ /* 0x100fe400000108a5 */
[----:B------:R-:W-:Y:S01]  /*11db0*/  FFMA.FTZ R122, R122, c[0x0][0x23c], -R165 ;  /* 0x00008f007a7a7a23 */ /* 0x000fe200000108a5 */
[----:B---3--:R-:W-:Y:S01]  /*11dc0*/  F2FP.PACK_AB R160, R184, R194 ;  /* 0x000000c2b8a0723e */ /* 0x008fe200000000ff */
[----:B------:R-:W-:Y:S02]  /*11dd0*/  FADD.FTZ R3, -R0, R3 ;  /* 0x0000000300037221 */ /* 0x000fe40000010100 */
[--C-:B------:R-:W-:Y:S02]  /*11de0*/  FFMA.FTZ R44, R44, c[0x0][0x23c], -R176.reuse ;  /* 0x00008f002c2c7a23 */ /* 0x100fe400000108b0 */
[----:B------:R-:W-:Y:S01]  /*11df0*/  FMUL.FTZ R3, R3, c[0x0][0x23c] ;  /* 0x00008f0003037a20 */ /* 0x000fe20000410000 */
[----:B------:R-:W-:Y:S01]  /*11e00*/  MUFU.EX2 R182, R182 ;  /* 0x000000b600b67308 */ /* 0x000fe20000000800 */
[--C-:B------:R-:W-:Y:S02]  /*11e10*/  FFMA.FTZ R45, R45, c[0x0][0x23c], -R176.reuse ;  /* 0x00008f002d2d7a23 */ /* 0x100fe400000108b0 */
[--C-:B------:R-:W-:Y:S02]  /*11e20*/  FFMA.FTZ R46, R46, c[0x0][0x23c], -R165.reuse ;  /* 0x00008f002e2e7a23 */ /* 0x100fe400000108a5 */
[--C-:B------:R-:W-:Y:S02]  /*11e30*/  FFMA.FTZ R47, R47, c[0x0][0x23c], -R165.reuse ;  /* 0x00008f002f2f7a23 */ /* 0x100fe400000108a5 */
[--C-:B------:R-:W-:Y:S02]  /*11e40*/  FFMA.FTZ R56, R56, c[0x0][0x23c], -R176.reuse ;  /* 0x00008f0038387a23 */ /* 0x100fe400000108b0 */
[--C-:B------:R-:W-:Y:S01]  /*11e50*/  FFMA.FTZ R63, R63, c[0x0][0x23c], -R165.reuse ;  /* 0x00008f003f3f7a23 */ /* 0x100fe200000108a5 */
[----:B------:R-:W3:Y:S01]  /*11e60*/  MUFU.EX2 R3, R3 ;  /* 0x0000000300037308 */ /* 0x000ee20000000800 */
[--C-:B------:R-:W-:Y:S02]  /*11e70*/  FFMA.FTZ R70, R70, c[0x0][0x23c], -R165.reuse ;  /* 0x00008f0046467a23 */ /* 0x100fe400000108a5 */
[--C-:B------:R-:W-:Y:S01]  /*11e80*/  FFMA.FTZ R80, R80, c[0x0][0x23c], -R176.reuse ;  /* 0x00008f0050507a23 */ /* 0x100fe200000108b0 */
[----:B----4-:R-:W-:Y:S01]  /*11e90*/  F2FP.PACK_AB R161, R186, R185 ;  /* 0x000000b9baa1723e */ /* 0x010fe200000000ff */
[--C-:B------:R-:W-:Y:S02]  /*11ea0*/  FFMA.FTZ R92, R92, c[0x0][0x23c], -R176.reuse ;  /* 0x00008f005c5c7a23 */ /* 0x100fe400000108b0 */
[--C-:B------:R-:W-:Y:S02]  /*11eb0*/  FFMA.FTZ R94, R94, c[0x0][0x23c], -R165.reuse ;  /* 0x00008f005e5e7a23 */ /* 0x100fe400000108a5 */
[--C-:B------:R-:W-:Y:S01]  /*11ec0*/  FFMA.FTZ R96, R96, c[0x0][0x23c], -R176.reuse ;  /* 0x00008f0060607a23 */ /* 0x100fe200000108b0 */
[----:B------:R-:W4:Y:S01]  /*11ed0*/  MUFU.EX2 R183, R183 ;  /* 0x000000b700b77308 */ /* 0x000f220000000800 */
[----:B------:R-:W-:Y:S02]  /*11ee0*/  FFMA.FTZ R100, R100, c[0x0][0x23c], -R176 ;  /* 0x00008f0064647a23 */ /* 0x000fe400000108b0 */
[----:B--2---:R-:W-:Y:S04]  /*11ef0*/  FFMA.FTZ R194, R164, R195, R194 ;  /* 0x000000c3a4c27223 */ /* 0x004fe800000100c2 */
[----:B------:R-:W-:Y:S03]  /*11f00*/  FADD.FTZ R194, R184, R194 ;  /* 0x000000c2b8c27221 */ /* 0x000fe60000010000 */
[----:B------:R-:W2:Y:S01]  /*11f10*/  MUFU.EX2 R178, R178 ;  /* 0x000000b200b27308 */ /* 0x000ea20000000800 */
[----:B------:R-:W-:Y:S02]  /*11f20*/  FADD.FTZ R194, R180, R194 ;  /* 0x000000c2b4c27221 */ /* 0x000fe40000010000 */
[C---:B---3--:R-:W-:Y:S02]  /*11f30*/  FMUL.FTZ R10, R3.reuse, R158 ;  /* 0x0000009e030a7220 */ /* 0x048fe40000410000 */
[C---:B------:R-:W-:Y:S02]  /*11f40*/  FMUL.FTZ R11, R3.reuse, R159 ;  /* 0x0000009f030b7220 */ /* 0x040fe40000410000 */
[----:B------:R-:W3:Y:S01]  /*11f50*/  LDSM.16.MT88.4 R156, [R231+0xa000] ;  /* 0x00a00000e79c783b */ /* 0x000ee20000004200 */
[C---:B------:R-:W-:Y:S02]  /*11f60*/  FMUL.FTZ R14, R3.reuse, R154 ;  /* 0x0000009a030e7220 */ /* 0x040fe40000410000 */
[----:B------:R-:W5:Y:S01]  /*11f70*/  MUFU.EX2 R177, R177 ;  /* 0x000000b100b17308 */ /* 0x000f620000000800 */
[----:B------:R-:W-:Y:S01]  /*11f80*/  FMUL.FTZ R6, R3, R162 ;  /* 0x000000a203067220 */ /* 0x000fe20000410000 */
[----:B------:R-:W-:Y:S01]  /*11f90*/  F2FP.PACK_AB R162, R181, R180 ;  /* 0x000000b4b5a2723e */ /* 0x000fe200000000ff */
[----:B------:R-:W-:Y:S01]  /*11fa0*/  FMUL.FTZ R7, R3, R163 ;  /* 0x000000a303077220 */ /* 0x000fe20000410000 */
[----:B----4-:R-:W-:Y:S01]  /*11fb0*/  F2FP.PACK_AB R163, R183, R182 ;  /* 0x000000b6b7a3723e */ /* 0x010fe200000000ff */
[C---:B------:R-:W-:Y:S02]  /*11fc0*/  FMUL.FTZ R134, R3.reuse, R134 ;  /* 0x0000008603867220 */ /* 0x040fe40000410000 */
[C---:B------:R-:W-:Y:S02]  /*11fd0*/  FMUL.FTZ R135, R3.reuse, R135 ;  /* 0x0000008703877220 */ /* 0x040fe40000410000 */
[C---:B------:R-:W-:Y:S01]  /*11fe0*/  FMUL.FTZ R138, R3.reuse, R138 ;  /* 0x0000008a038a7220 */ /* 0x040fe20000410000 */
[----:B------:R-:W-:Y:S01]  /*11ff0*/  MUFU.EX2 R179, R179 ;  /* 0x000000b300b37308 */ /* 0x000fe20000000800 */
[C---:B-1----:R-:W-:Y:S05]  /*12000*/  HMMA.16816.F32 R4, R160.reuse, R168, R4 ;  /* 0x000000a8a004723c */ /* 0x042fea0000001804 */
[C---:B------:R-:W-:Y:S02]  /*12010*/  FMUL.FTZ R139, R3.reuse, R139 ;  /* 0x0000008b038b7220 */ /* 0x040fe40000410000 */
[--C-:B------:R-:W-:Y:S01]  /*12020*/  FFMA.FTZ R169, R16, c[0x0][0x23c], -R176.reuse ;  /* 0x00008f0010a97a23 */ /* 0x100fe200000108b0 */
[C---:B------:R-:W-:Y:S01]  /*12030*/  HMMA.16816.F32 R8, R160.reuse, R170, R8 ;  /* 0x000000aaa008723c */ /* 0x040fe20000001808 */
[----:B------:R1:W4:Y:S03]  /*12040*/  MUFU.EX2 R168, R15 ;  /* 0x0000000f00a87308 */ /* 0x0003260000000800 */
[C---:B------:R-:W-:Y:S02]  /*12050*/  FMUL.FTZ R16, R164.reuse, R148 ;  /* 0x00000094a4107220 */ /* 0x040fe40000410000 */
[----:B------:R-:W-:Y:S02]  /*12060*/  FMUL.FTZ R142, R3, R142 ;  /* 0x0000008e038e7220 */ /* 0x000fe40000410000 */
[----:B------:R-:W-:Y:S03]  /*12070*/  FFMA.FTZ R170, R17, c[0x0][0x23c], -R176 ;  /* 0x00008f0011aa7a23 */ /* 0x000fe600000108b0 */
[----:B------:R-:W-:Y:S01]  /*12080*/  MUFU.EX2 R169, R169 ;  /* 0x000000a900a97308 */ /* 0x000fe20000000800 */
[----:B------:R-:W-:Y:S02]  /*12090*/  FMUL.FTZ R17, R164, R149 ;  /* 0x00000095a4117220 */ /* 0x000fe40000410000 */
[----:B------:R-:W-:Y:S02]  /*120a0*/  FFMA.FTZ R171, R18, c[0x0][0x23c], -R165 ;  /* 0x00008f0012ab7a23 */ /* 0x000fe400000108a5 */
[C---:B------:R-:W-:Y:S02]  /*120b0*/  FMUL.FTZ R18, R3.reuse, R150 ;  /* 0x0000009603127220 */ /* 0x040fe40000410000 */
[C---:B------:R-:W-:Y:S02]  /*120c0*/  FMUL.FTZ R143, R3.reuse, R143 ;  /* 0x0000008f038f7220 */ /* 0x040fe40000410000 */
[----:B------:R-:W-:Y:S01]  /*120d0*/  FMUL.FTZ R23, R3, R147 ;  /* 0x0000009303177220 */ /* 0x000fe20000410000 */
[----:B------:R-:W3:Y:S01]  /*120e0*/  MUFU.EX2 R170, R170 ;  /* 0x000000aa00aa7308 */ /* 0x000ee20000000800 */
[----:B------:R-:W-:Y:S02]  /*120f0*/  FADD.FTZ R181, R181, R194 ;  /* 0x000000c2b5b57221 */ /* 0x000fe40000010000 */
[----:B-1----:R-:W-:Y:S02]  /*12100*/  FMUL.FTZ R15, R3, R155 ;  /* 0x0000009b030f7220 */ /* 0x002fe40000410000 */
[----:B------:R-:W1:Y:S01]  /*12110*/  LDSM.16.MT88.4 R152, [R230+0xa000] ;  /* 0x00a00000e698783b */ /* 0x000e620000004200 */
[----:B--2---:R-:W-:Y:S04]  /*12120*/  FADD.FTZ R181, R178, R181 ;  /* 0x000000b5b2b57221 */ /* 0x004fe80000010000 */
[----:B------:R-:W-:Y:S01]  /*12130*/  MUFU.EX2 R171, R171 ;  /* 0x000000ab00ab7308 */ /* 0x000fe20000000800 */
[C---:B------:R-:W-:Y:S03]  /*12140*/  HMMA.16816.F32 R12, R160.reuse, R172, R12 ;  /* 0x000000aca00c723c */ /* 0x040fe6000000180c */
[----:B-----5:R-:W-:Y:S04]  /*12150*/  FADD.FTZ R181, R177, R181 ;  /* 0x000000b5b1b57221 */ /* 0x020fe80000010000 */
[--C-:B------:R-:W-:Y:S01]  /*12160*/  FFMA.FTZ R172, R19, c[0x0][0x23c], -R165.reuse ;  /* 0x00008f0013ac7a23 */ /* 0x100fe200000108a5 */
[C---:B------:R-:W-:Y:S01]  /*12170*/  HMMA.16816.F32 R132, R160.reuse, R174, R132 ;  /* 0x000000aea084723c */ /* 0x040fe20000001884 */
[----:B------:R-:W-:Y:S03]  /*12180*/  MUFU.EX2 R187, R187 ;  /* 0x000000bb00bb7308 */ /* 0x000fe60000000800 */
[----:B------:R-:W-:Y:S02]  /*12190*/  FMUL.FTZ R19, R3, R151 ;  /* 0x0000009703137220 */ /* 0x000fe40000410000 */
[----:B------:R-:W2:Y:S01]  /*121a0*/  LDSM.16.MT88.4 R148, [R234+0xa800] ;  /* 0x00a80000ea94783b */ /* 0x000ea20000004200 */
[--C-:B------:R-:W-:Y:S02]  /*121b0*/  FFMA.FTZ R173, R20, c[0x0][0x23c], -R176.reuse ;  /* 0x00008f0014ad7a23 */ /* 0x100fe400000108b0 */
[C---:B------:R-:W-:Y:S02]  /*121c0*/  FMUL.FTZ R20, R164.reuse, R144 ;  /* 0x00000090a4147220 */ /* 0x040fe40000410000 */
[----:B------:R-:W5:Y:S01]  /*121d0*/  MUFU.EX2 R172, R172 ;  /* 0x000000ac00ac7308 */ /* 0x000f620000000800 */
[C---:B---3--:R-:W-:Y:S03]  /*121e0*/  HMMA.16816.F32 R16, R160.reuse, R156, R16 ;  /* 0x0000009ca010723c */ /* 0x048fe60000001810 */
[----:B------:R-:W-:Y:S01]  /*121f0*/  F2FP.PACK_AB R144, R177, R178 ;  /* 0x000000b2b190723e */ /* 0x000fe200000000ff */
[--C-:B------:R-:W-:Y:S02]  /*12200*/  FFMA.FTZ R174, R21, c[0x0][0x23c], -R176.reuse ;  /* 0x00008f0015ae7a23 */ /* 0x100fe400000108b0 */
[----:B------:R-:W-:Y:S01]  /*12210*/  FMUL.FTZ R21, R164, R145 ;  /* 0x00000091a4157220 */ /* 0x000fe20000410000 */
[----:B----4-:R-:W-:Y:S01]  /*12220*/  F2FP.PACK_AB R145, R168, R179 ;  /* 0x000000b3a891723e */ /* 0x010fe200000000ff */
[C---:B------:R-:W-:Y:S01]  /*12230*/  HMMA.16816.F32 R136, R160.reuse, R158, R136 ;  /* 0x0000009ea088723c */ /* 0x040fe20000001888 */
[----:B------:R-:W-:Y:S01]  /*12240*/  MUFU.EX2 R173, R173 ;  /* 0x000000ad00ad7308 */ /* 0x000fe20000000800 */
[----:B------:R-:W3:Y:S02]  /*12250*/  LDSM.16.MT88.4 R156, [R232+0xa800] ;  /* 0x00a80000e89c783b */ /* 0x000ee40000004200 */
[----:B------:R-:W-:Y:S01]  /*12260*/  FFMA.FTZ R175, R22, c[0x0][0x23c], -R165 ;  /* 0x00008f0016af7a23 */ /* 0x000fe200000108a5 */
[----:B------:R-:W-:Y:S01]  /*12270*/  MOV R164, R2 ;  /* 0x0000000200a47202 */ /* 0x000fe20000000f00 */
[----:B------:R-:W-:Y:S01]  /*12280*/  FMUL.FTZ R22, R3, R146 ;  /* 0x0000009203167220 */ /* 0x000fe20000410000 */
[----:B------:R-:W-:Y:S01]  /*12290*/  F2FP.PACK_AB R146, R170, R169 ;  /* 0x000000a9aa92723e */ /* 0x000fe200000000ff */
[C---:B-1----:R-:W-:Y:S03]  /*122a0*/  HMMA.16816.F32 R140, R160.reuse, R152, R140 ;  /* 0x00000098a08c723c */ /* 0x042fe6000000188c */
[----:B------:R-:W1:Y:S01]  /*122b0*/  MUFU.EX2 R174, R174 ;  /* 0x000000ae00ae7308 */ /* 0x000e620000000800 */
[----:B------:R-:W-:Y:S01]  /*122c0*/  FADD.FTZ R169, R169, R181 ;  /* 0x000000b5a9a97221 */ /* 0x000fe20000010000 */
[----:B-----5:R-:W-:Y:S03]  /*122d0*/  F2FP.PACK_AB R147, R172, R171 ;  /* 0x000000abac93723e */ /* 0x020fe600000000ff */
[----:B------:R-:W-:Y:S01]  /*122e0*/  HMMA.16816.F32 R20, R160, R154, R20 ;  /* 0x0000009aa014723c */ /* 0x000fe20000001814 */
[----:B------:R-:W4:Y:S03]  /*122f0*/  LDSM.16.MT88.4 R152, [R231+0xa800] ;  /* 0x00a80000e798783b */ /* 0x000f260000004200 */
[----:B------:R-:W-:Y:S01]  /*12300*/  FADD.FTZ R169, R170, R169 ;  /* 0x000000a9aaa97221 */ /* 0x000fe20000010000 */
[----:B------:R-:W5:Y:S04]  /*12310*/  MUFU.EX2 R175, R175 ;  /* 0x000000af00af7308 */ /* 0x000f680000000800 */
[----:B------:R-:W4:Y:S01]  /*12320*/  LDSM.16.MT88.4 R160, [R230+0xa800] ;  /* 0x00a80000e6a0783b */ /* 0x000f220000004200 */
[C---:B--2---:R-:W-:Y:S05]  /*12330*/  HMMA.16816.F32 R4, R144.reuse, R148, R4 ;  /* 0x000000949004723c */ /* 0x044fea0000001804 */
[----:B------:R-:W-:Y:S03]  /*12340*/  MUFU.EX2 R189, R189 ;  /* 0x000000bd00bd7308 */ /* 0x000fe60000000800 */
[C---:B------:R-:W-:Y:S01]  /*12350*/  HMMA.16816.F32 R8, R144.reuse, R150, R8 ;  /* 0x000000969008723c */ /* 0x040fe20000001808 */
[----:B------:R-:W2:Y:S03]  /*12360*/  LDSM.16.MT88.4 R148, [R234+0xb000] ;  /* 0x00b00000ea94783b */ /* 0x000ea60000004200 */
[C---:B-1----:R-:W-:Y:S01]  /*12370*/  F2FP.PACK_AB R24, R174.reuse, R173 ;  /* 0x000000adae18723e */ /* 0x042fe200000000ff */
[----:B------:R-:W-:Y:S02]  /*12380*/  FADD.FTZ R173, R173, R169 ;  /* 0x000000a9adad7221 */ /* 0x000fe40000010000 */
[----:B------:R-:W1:Y:S01]  /*12390*/  MUFU.EX2 R188, R188 ;  /* 0x000000bc00bc7308 */ /* 0x000e620000000800 */
[C---:B---3--:R-:W-:Y:S04]  /*123a0*/  HMMA.16816.F32 R12, R144.reuse, R156, R12 ;  /* 0x0000009c900c723c */ /* 0x048fe8000000180c */
[----:B-----5:R-:W-:Y:S01]  /*123b0*/  F2FP.PACK_AB R25, R187, R175 ;  /* 0x000000afbb19723e */ /* 0x020fe200000000ff */
[----:B------:R-:W-:Y:S03]  /*123c0*/  FADD.FTZ R173, R174, R173 ;  /* 0x000000adaead7221 */ /* 0x000fe60000010000 */
[C---:B------:R-:W-:Y:S01]  /*123d0*/  HMMA.16816.F32 R132, R144.reuse, R158, R132 ;  /* 0x0000009e9084723c */ /* 0x040fe20000001884 */
[----:B------:R-:W-:Y:S01]  /*123e0*/  MUFU.EX2 R190, R190 ;  /* 0x000000be00be7308 */ /* 0x000fe20000000800 */
[----:B------:R-:W3:Y:S06]  /*123f0*/  LDSM.16.MT88.4 R156, [R232+0xb000] ;  /* 0x00b00000e89c783b */ /* 0x000eec0000004200 */
[C---:B----4-:R-:W-:Y:S03]  /*12400*/  HMMA.16816.F32 R16, R144.reuse, R152, R16 ;  /* 0x000000989010723c */ /* 0x050fe60000001810 */
[----:B------:R-:W4:Y:S04]  /*12410*/  MUFU.EX2 R191, R191 ;  /* 0x000000bf00bf7308 */ /* 0x000f280000000800 */
[--C-:B------:R-:W-:Y:S01]  /*12420*/  FFMA.FTZ R153, R30, c[0x0][0x23c], -R165.reuse ;  /* 0x00008f001e997a23 */ /* 0x100fe200000108a5 */
[C---:B------:R-:W-:Y:S04]  /*12430*/  HMMA.16816.F32 R136, R144.reuse, R154, R136 ;  /* 0x0000009a9088723c */ /* 0x040fe80000001888 */
[----:B------:R-:W-:Y:S01]  /*12440*/  FFMA.FTZ R152, R31, c[0x0][0x23c], -R165 ;  /* 0x00008f001f987a23 */ /* 0x000fe200000108a5 */
[----:B------:R-:W5:Y:S01]  /*12450*/  MUFU.EX2 R192, R192 ;  /* 0x000000c000c07308 */ /* 0x000f620000000800 */
[----:B------:R-:W3:Y:S01]  /*12460*/  LDSM.16.MT88.4 R28, [R231+0xb000] ;  /* 0x00b00000e71c783b */ /* 0x000ee20000004200 */
[--C-:B------:R-:W-:Y:S01]  /*12470*/  FFMA.FTZ R154, R32, c[0x0][0x23c], -R176.reuse ;  /* 0x00008f00209a7a23 */ /* 0x100fe200000108b0 */
[C---:B------:R-:W-:Y:S04]  /*12480*/  HMMA.16816.F32 R140, R144.reuse, R160, R140 ;  /* 0x000000a0908c723c */ /* 0x040fe8000000188c */
[--C-:B------:R-:W-:Y:S01]  /*12490*/  FFMA.FTZ R155, R33, c[0x0][0x23c], -R176.reuse ;  /* 0x00008f00219b7a23 */ /* 0x100fe200000108b0 */
[----:B-1----:R-:W-:Y:S01]  /*124a0*/  F2FP.PACK_AB R26, R188, R189 ;  /* 0x000000bdbc1a723e */ /* 0x002fe200000000ff */
[----:B------:R-:W-:Y:S01]  /*124b0*/  FADD.FTZ R189, R189, R173 ;  /* 0x000000adbdbd7221 */ /* 0x000fe20000010000 */
[----:B------:R-:W1:Y:S01]  /*124c0*/  MUFU.EX2 R193, R193 ;  /* 0x000000c100c17308 */ /* 0x000e620000000800 */
[----:B------:R-:W-:Y:S01]  /*124d0*/  HMMA.16816.F32 R20, R144, R162, R20 ;  /* 0x000000a29014723c */ /* 0x000fe20000001814 */
[----:B------:R-:W1:Y:S03]  /*124e0*/  LDSM.16.MT88.4 R144, [R230+0xb000] ;  /* 0x00b00000e690783b */ /* 0x000e660000004200 */
[--C-:B------:R-:W-:Y:S01]  /*124f0*/  FFMA.FTZ R161, R34, c[0x0][0x23c], -R165.reuse ;  /* 0x00008f0022a17a23 */ /* 0x100fe200000108a5 */
[----:B----4-:R-:W-:Y:S01]  /*12500*/  F2FP.PACK_AB R27, R191, R190 ;  /* 0x000000bebf1b723e */ /* 0x010fe200000000ff */
[----:B------:R-:W-:Y:S02]  /*12510*/  FFMA.FTZ R160, R35, c[0x0][0x23c], -R165 ;  /* 0x00008f0023a07a23 */ /* 0x000fe400000108a5 */
[----:B------:R-:W-:Y:S01]  /*12520*/  FADD.FTZ R189, R188, R189 ;  /* 0x000000bdbcbd7221 */ /* 0x000fe20000010000 */
[----:B------:R-:W-:Y:S01]  /*12530*/  MUFU.EX2 R153, R153 ;  /* 0x0000009900997308 */ /* 0x000fe20000000800 */
[----:B------:R-:W4:Y:S02]  /*12540*/  LDSM.16.MT88.4 R32, [R234+0xb800] ;  /* 0x00b80000ea20783b */ /* 0x000f240000004200 */
[C---:B--2---:R-:W-:Y:S05]  /*12550*/  HMMA.16816.F32 R4, R24.reuse, R148, R4 ;  /* 0x000000941804723c */ /* 0x044fea0000001804 */
[----:B-----5:R-:W-:Y:S02]  /*12560*/  FADD.FTZ R189, R192, R189 ;  /* 0x000000bdc0bd7221 */ /* 0x020fe40000010000 */
[----:B------:R-:W2:Y:S01]  /*12570*/  MUFU.EX2 R152, R152 ;  /* 0x0000009800987308 */ /* 0x000ea20000000800 */
[C---:B------:R-:W-:Y:S01]  /*12580*/  HMMA.16816.F32 R8, R24.reuse, R150, R8 ;  /* 0x000000961808723c */ /* 0x040fe20000001808 */
[----:B------:R-:W5:Y:S07]  /*12590*/  LDSM.16.MT88.4 R148, [R232+0xb800] ;  /* 0x00b80000e894783b */ /* 0x000f6e0000004200 */
[C---:B---3--:R-:W-:Y:S01]  /*125a0*/  HMMA.16816.F32 R12, R24.reuse, R156, R12 ;  /* 0x0000009c180c723c */ /* 0x048fe2000000180c */
[----:B------:R-:W-:Y:S06]  /*125b0*/  MUFU.EX2 R154, R154 ;  /* 0x0000009a009a7308 */ /* 0x000fec0000000800 */
[--C-:B------:R-:W-:Y:S01]  /*125c0*/  FFMA.FTZ R156, R36, c[0x0][0x23c], -R176.reuse ;  /* 0x00008f00249c7a23 */ /* 0x100fe200000108b0 */
[C---:B------:R-:W-:Y:S03]  /*125d0*/  HMMA.16816.F32 R132, R24.reuse, R158, R132 ;  /* 0x0000009e1884723c */ /* 0x040fe60000001884 */
[----:B------:R-:W3:Y:S01]  /*125e0*/  MUFU.EX2 R155, R155 ;  /* 0x0000009b009b7308 */ /* 0x000ee20000000800 */
[--C-:B------:R-:W-:Y:S03]  /*125f0*/  FFMA.FTZ R157, R37, c[0x0][0x23c], -R176.reuse ;  /* 0x00008f00259d7a23 */ /* 0x100fe600000108b0 */
[--C-:B------:R-:W-:Y:S01]  /*12600*/  FFMA.FTZ R158, R38, c[0x0][0x23c], -R165.reuse ;  /* 0x00008f00269e7a23 */ /* 0x100fe200000108a5 */
[C---:B------:R-:W-:Y:S04]  /*12610*/  HMMA.16816.F32 R16, R24.reuse, R28, R16 ;  /* 0x0000001c1810723c */ /* 0x040fe80000001810 */
[--C-:B------:R-:W-:Y:S01]  /*12620*/  FFMA.FTZ R159, R39, c[0x0][0x23c], -R165.reuse ;  /* 0x00008f00279f7a23 */ /* 0x100fe200000108a5 */
[----:B------:R-:W-:Y:S01]  /*12630*/  MUFU.EX2 R161, R161 ;  /* 0x000000a100a17308 */ /* 0x000fe20000000800 */
[----:B------:R-:W-:Y:S02]  /*12640*/  LDSM.16.MT88.4 R36, [R230+0xb800] ;  /* 0x00b80000e624783b */ /* 0x000fe40000004200 */
[C---:B------:R-:W-:Y:S06]  /*12650*/  HMMA.16816.F32 R136, R24.reuse, R30, R136 ;  /* 0x0000001e1888723c */ /* 0x040fec0000001888 */
[----:B------:R-:W5:Y:S01]  /*12660*/  LDSM.16.MT88.4 R28, [R231+0xb800] ;  /* 0x00b80000e71c783b */ /* 0x000f620000004200 */
[----:B------:R-:W3:Y:S01]  /*12670*/  MUFU.EX2 R160, R160 ;  /* 0x000000a000a07308 */ /* 0x000ee20000000800 */
[C---:B-1----:R-:W-:Y:S07]  /*12680*/  HMMA.16816.F32 R140, R24.reuse, R144, R140 ;  /* 0x00000090188c723c */ /* 0x042fee000000188c */
[--C-:B------:R-:W-:Y:S01]  /*12690*/  FFMA.FTZ R144, R40, c[0x0][0x23c], -R176.reuse ;  /* 0x00008f0028907a23 */ /* 0x100fe200000108b0 */
[----:B------:R-:W-:Y:S01]  /*126a0*/  HMMA.16816.F32 R20, R24, R146, R20 ;  /* 0x000000921814723c */ /* 0x000fe20000001814 */
[----:B------:R-:W1:Y:S03]  /*126b0*/  MUFU.EX2 R156, R156 ;  /* 0x0000009c009c7308 */ /* 0x000e660000000800 */
[--C-:B------:R-:W-:Y:S03]  /*126c0*/  FFMA.FTZ R145, R41, c[0x0][0x23c], -R176.reuse ;  /* 0x00008f0029917a23 */ /* 0x100fe600000108b0 */
[--C-:B------:R-:W-:Y:S01]  /*126d0*/  FFMA.FTZ R147, R42, c[0x0][0x23c], -R165.reuse ;  /* 0x00008f002a937a23 */ /* 0x100fe200000108a5 */
[----:B------:R-:W-:Y:S01]  /*126e0*/  F2FP.PACK_AB R24, R193, R192 ;  /* 0x000000c0c118723e */ /* 0x000fe200000000ff */
[----:B------:R-:W-:Y:S02]  /*126f0*/  FFMA.FTZ R146, R43, c[0x0][0x23c], -R165 ;  /* 0x00008f002b927a23 */ /* 0x000fe400000108a5 */
[----:B------:R-:W5:Y:S01]  /*12700*/  MUFU.EX2 R157, R157 ;  /* 0x0000009d009d7308 */ /* 0x000f620000000800 */
[----:B------:R-:W-:Y:S01]  /*12710*/  LDSM.16.MT88.4 R40, [R230+0xc000] ;  /* 0x00c00000e628783b */ /* 0x000fe20000004200 */
[----:B--2---:R-:W-:Y:S01]  /*12720*/  F2FP.PACK_AB R25, R152, R153 ;  /* 0x000000999819723e */ /* 0x004fe200000000ff */
[----:B------:R-:W-:Y:S01]  /*12730*/  FADD.FTZ R193, R193, R189 ;  /* 0x000000bdc1c17221 */ /* 0x000fe20000010000 */
[C---:B---3--:R-:W-:Y:S02]  /*12740*/  F2FP.PACK_AB R26, R155.reuse, R154 ;  /* 0x0000009a9b1a723e */ /* 0x048fe400000000ff */
[----:B------:R-:W-:Y:S01]  /*12750*/  F2FP.PACK_AB R27, R160, R161 ;  /* 0x000000a1a01b723e */ /* 0x000fe200000000ff */
[----:B------:R-:W-:Y:S03]  /*12760*/  FADD.FTZ R193, R154, R193 ;  /* 0x000000c19ac17221 */ /* 0x000fe60000010000 */
[----:B------:R-:W-:Y:S01]  /*12770*/  MUFU.EX2 R158, R158 ;  /* 0x0000009e009e7308 */ /* 0x000fe20000000800 */
[----:B------:R-:W-:Y:S02]  /*12780*/  FADD.FTZ R155, R155, R193 ;  /* 0x000000c19b9b7221 */ /* 0x000fe40000010000 */
[C---:B----4-:R-:W-:Y:S03]  /*12790*/  HMMA.16816.F32 R4, R24.reuse, R32, R4 ;  /* 0x000000201804723c */ /* 0x050fe60000001804 */
[----:B-1----:R-:W-:Y:S04]  /*127a0*/  FADD.FTZ R155, R156, R155 ;  /* 0x0000009b9c9b7221 */ /* 0x002fe80000010000 */
[----:B------:R-:W1:Y:S01]  /*127b0*/  MUFU.EX2 R159, R159 ;  /* 0x0000009f009f7308 */ /* 0x000e620000000800 */
[C---:B------:R-:W-:Y:S01]  /*127c0*/  HMMA.16816.F32 R8, R24.reuse, R34, R8 ;  /* 0x000000221808723c */ /* 0x040fe20000001808 */
[----:B------:R-:W2:Y:S03]  /*127d0*/  LDSM.16.MT88.4 R32, [R234+0xc000] ;  /* 0x00c00000ea20783b */ /* 0x000ea60000004200 */
[----:B-----5:R-:W-:Y:S04]  /*127e0*/  FADD.FTZ R155, R157, R155 ;  /* 0x0000009b9d9b7221 */ /* 0x020fe80000010000 */
[C---:B------:R-:W-:Y:S01]  /*127f0*/  HMMA.16816.F32 R12, R24.reuse, R148, R12 ;  /* 0x00000094180c723c */ /* 0x040fe2000000180c */
[----:B------:R-:W-:Y:S01]  /*12800*/  MUFU.EX2 R144, R144 ;  /* 0x0000009000907308 */ /* 0x000fe20000000800 */
[----:B------:R-:W3:Y:S05]  /*12810*/  LDL.LU R149, [R1] ;  /* 0x0000000001957983 */ /* 0x000eea0000300800 */
[--C-:B------:R-:W-:Y:S01]  /*12820*/  FFMA.FTZ R148, R48, c[0x0][0x23c], -R176.reuse ;  /* 0x00008f0030947a23 */ /* 0x100fe200000108b0 */
[C---:B------:R-:W-:Y:S03]  /*12830*/  HMMA.16816.F32 R132, R24.reuse, R150, R132 ;  /* 0x000000961884723c */ /* 0x040fe60000001884 */
[----:B------:R-:W4:Y:S01]  /*12840*/  MUFU.EX2 R145, R145 ;  /* 0x0000009100917308 */ /* 0x000f220000000800 */
[--C-:B------:R-:W-:Y:S02]  /*12850*/  FFMA.FTZ R48, R49, c[0x0][0x23c], -R176.reuse ;  /* 0x00008f0031307a23 */ /* 0x100fe400000108b0 */
[--C-:B------:R-:W-:Y:S02]  /*12860*/  FFMA.FTZ R49, R50, c[0x0][0x23c], -R165.reuse ;  /* 0x00008f0032317a23 */ /* 0x100fe400000108a5 */
[C---:B------:R-:W-:Y:S04]  /*12870*/  HMMA.16816.F32 R16, R24.reuse, R28, R16 ;  /* 0x0000001c1810723c */ /* 0x040fe80000001810 */
[--C-:B------:R-:W-:Y:S01]  /*12880*/  FFMA.FTZ R50, R51, c[0x0][0x23c], -R165.reuse ;  /* 0x00008f0033327a23 */ /* 0x100fe200000108a5 */
[----:B------:R-:W-:Y:S01]  /*12890*/  MUFU.EX2 R147, R147 ;  /* 0x0000009300937308 */ /* 0x000fe20000000800 */
[--C-:B------:R-:W-:Y:S02]  /*128a0*/  FFMA.FTZ R51, R52, c[0x0][0x23c], -R176.reuse ;  /* 0x00008f0034337a23 */ /* 0x100fe400000108b0 */
[C---:B------:R-:W-:Y:S01]  /*128b0*/  HMMA.16816.F32 R136, R24.reuse, R30, R136 ;  /* 0x0000001e1888723c */ /* 0x040fe20000001888 */
[----:B------:R-:W5:Y:S03]  /*128c0*/  LDSM.16.MT88.4 R28, [R232+0xc000] ;  /* 0x00c00000e81c783b */ /* 0x000f660000004200 */
[--C-:B------:R-:W-:Y:S02]  /*128d0*/  FFMA.FTZ R52, R53, c[0x0][0x23c], -R176.reuse ;  /* 0x00008f0035347a23 */ /* 0x100fe400000108b0 */
[--C-:B------:R-:W-:Y:S01]  /*128e0*/  FFMA.FTZ R53, R54, c[0x0][0x23c], -R165.reuse ;  /* 0x00008f0036357a23 */ /* 0x100fe200000108a5 */
[----:B------:R-:W2:Y:S01]  /*128f0*/  MUFU.EX2 R146, R146 ;  /* 0x0000009200927308 */ /* 0x000ea20000000800 */
[C---:B------:R-:W-:Y:S04]  /*12900*/  HMMA.16816.F32 R140, R24.reuse, R36, R140 ;  /* 0x00000024188c723c */ /* 0x040fe8000000188c */
[--C-:B------:R-:W-:Y:S02]  /*12910*/  FFMA.FTZ R54, R55, c[0x0][0x23c], -R165.reuse ;  /* 0x00008f0037367a23 */ /* 0x100fe400000108a5 */
[--C-:B------:R-:W-:Y:S02]  /*12920*/  FFMA.FTZ R55, R57, c[0x0][0x23c], -R176.reuse ;  /* 0x00008f0039377a23 */ /* 0x100fe400000108b0 */
[----:B------:R-:W-:Y:S01]  /*12930*/  HMMA.16816.F32 R20, R24, R38, R20 ;  /* 0x000000261814723c */ /* 0x000fe20000001814 */
[----:B------:R-:W-:Y:S01]  /*12940*/  MUFU.EX2 R44, R44 ;  /* 0x0000002c002c7308 */ /* 0x000fe20000000800 */
[----:B------:R-:W5:Y:S02]  /*12950*/  LDSM.16.MT88.4 R36, [R231+0xc000] ;  /* 0x00c00000e724783b */ /* 0x000f640000004200 */
[--C-:B------:R-:W-:Y:S02]  /*12960*/  FFMA.FTZ R57, R58, c[0x0][0x23c], -R165.reuse ;  /* 0x00008f003a397a23 */ /* 0x100fe400000108a5 */
[----:B------:R-:W-:Y:S01]  /*12970*/  FFMA.FTZ R58, R59, c[0x0][0x23c], -R165 ;  /* 0x00008f003b3a7a23 */ /* 0x000fe200000108a5 */
[----:B------:R-:W-:Y:S01]  /*12980*/  F2FP.PACK_AB R24, R157, R156 ;  /* 0x0000009c9d18723e */ /* 0x000fe200000000ff */
[--C-:B------:R-:W-:Y:S01]  /*12990*/  FFMA.FTZ R59, R60, c[0x0][0x23c], -R176.reuse ;  /* 0x00008f003c3b7a23 */ /* 0x100fe200000108b0 */
[----:B-1----:R-:W-:Y:S02]  /*129a0*/  F2FP.PACK_AB R25, R159, R158 ;  /* 0x0000009e9f19723e */ /* 0x002fe400000000ff */
[----:B------:R-:W1:Y:S01]  /*129b0*/  MUFU.EX2 R45, R45 ;  /* 0x0000002d002d7308 */ /* 0x000e620000000800 */
[----:B----4-:R-:W-:Y:S01]  /*129c0*/  F2FP.PACK_AB R26, R145, R144 ;  /* 0x00000090911a723e */ /* 0x010fe200000000ff */
[----:B------:R-:W-:Y:S01]  /*129d0*/  FADD.FTZ R144, R144, R155 ;  /* 0x0000009b90907221 */ /* 0x000fe20000010000 */
[----:B--2---:R-:W-:Y:S01]  /*129e0*/  F2FP.PACK_AB R27, R146, R147 ;  /* 0x00000093921b723e */ /* 0x004fe200000000ff */
[--C-:B------:R-:W-:Y:S02]  /*129f0*/  FFMA.FTZ R60, R61, c[0x0][0x23c], -R176.reuse ;  /* 0x00008f003d3c7a23 */ /* 0x100fe400000108b0 */
[--C-:B------:R-:W-:Y:S02]  /*12a00*/  FFMA.FTZ R61, R62, c[0x0][0x23c], -R165.reuse ;  /* 0x00008f003e3d7a23 */ /* 0x100fe400000108a5 */
[--C-:B------:R-:W-:Y:S02]  /*12a10*/  FFMA.FTZ R62, R64, c[0x0][0x23c], -R176.reuse ;  /* 0x00008f00403e7a23 */ /* 0x100fe400000108b0 */
[----:B------:R-:W-:Y:S01]  /*12a20*/  MUFU.EX2 R46, R46 ;  /* 0x0000002e002e7308 */ /* 0x000fe20000000800 */
[C---:B------:R-:W-:Y:S03]  /*12a30*/  HMMA.16816.F32 R4, R24.reuse, R32, R4 ;  /* 0x000000201804723c */ /* 0x040fe60000001804 */
[--C-:B------:R-:W-:Y:S02]  /*12a40*/  FFMA.FTZ R64, R65, c[0x0][0x23c], -R176.reuse ;  /* 0x00008f0041407a23 */ /* 0x100fe400000108b0 */
[--C-:B------:R-:W-:Y:S02]  /*12a50*/  FFMA.FTZ R65, R66, c[0x0][0x23c], -R165.reuse ;  /* 0x00008f0042417a23 */ /* 0x100fe400000108a5 */
[--C-:B------:R-:W-:Y:S01]  /*12a60*/  FFMA.FTZ R66, R67, c[0x0][0x23c], -R165.reuse ;  /* 0x00008f0043427a23 */ /* 0x100fe200000108a5 */
[C---:B------:R-:W-:Y:S01]  /*12a70*/  HMMA.16816.F32 R8, R24.reuse, R34, R8 ;  /* 0x000000221808723c */ /* 0x040fe20000001808 */
[----:B------:R-:W2:Y:S01]  /*12a80*/  MUFU.EX2 R47, R47 ;  /* 0x0000002f002f7308 */ /* 0x000ea20000000800 */
[----:B------:R-:W4:Y:S02]  /*12a90*/  LDSM.16.MT88.4 R32, [R234+0xc800] ;  /* 0x00c80000ea20783b */ /* 0x000f240000004200 */
[--C-:B------:R-:W-:Y:S02]  /*12aa0*/  FFMA.FTZ R67, R68, c[0x0][0x23c], -R176.reuse ;  /* 0x00008f0044437a23 */ /* 0x100fe400000108b0 */
[--C-:B------:R-:W-:Y:S02]  /*12ab0*/  FFMA.FTZ R68, R69, c[0x0][0x23c], -R176.reuse ;  /* 0x00008f0045447a23 */ /* 0x100fe400000108b0 */
[C---:B-----5:R-:W-:Y:S03]  /*12ac0*/  HMMA.16816.F32 R12, R24.reuse, R28, R12 ;  /* 0x0000001c180c723c */ /* 0x060fe6000000180c */
[----:B------:R-:W-:Y:S01]  /*12ad0*/  MUFU.EX2 R148, R148 ;  /* 0x0000009400947308 */ /* 0x000fe20000000800 */
[--C-:B------:R-:W-:Y:S02]  /*12ae0*/  FFMA.FTZ R69, R71, c[0x0][0x23c], -R165.reuse ;  /* 0x00008f0047457a23 */ /* 0x100fe400000108a5 */
[--C-:B------:R-:W-:Y:S02]  /*12af0*/  FFMA.FTZ R71, R72, c[0x0][0x23c], -R176.reuse ;  /* 0x00008f0048477a23 */ /* 0x100fe400000108b0 */
[C---:B------:R-:W-:Y:S01]  /*12b00*/  HMMA.16816.F32 R132, R24.reuse, R30, R132 ;  /* 0x0000001e1884723c */ /* 0x040fe20000001884 */
[----:B------:R-:W5:Y:S03]  /*12b10*/  LDSM.16.MT88.4 R28, [R232+0xc800] ;  /* 0x00c80000e81c783b */ /* 0x000f660000004200 */
[--C-:B------:R-:W-:Y:S01]  /*12b20*/  FFMA.FTZ R72, R73, c[0x0][0x23c], -R176.reuse ;  /* 0x00008f0049487a23 */ /* 0x100fe200000108b0 */
[----:B------:R-:W1:Y:S01]  /*12b30*/  MUFU.EX2 R48, R48 ;  /* 0x0000003000307308 */ /* 0x000e620000000800 */
[--C-:B------:R-:W-:Y:S02]  /*12b40*/  FFMA.FTZ R73, R74, c[0x0][0x23c], -R165.reuse ;  /* 0x00008f004a497a23 */ /* 0x100fe400000108a5 */
[C---:B------:R-:W-:Y:S04]  /*12b50*/  HMMA.16816.F32 R16, R24.reuse, R36, R16 ;  /* 0x000000241810723c */ /* 0x040fe80000001810 */
[--C-:B------:R-:W-:Y:S02]  /*12b60*/  FFMA.FTZ R74, R75, c[0x0][0x23c], -R165.reuse ;  /* 0x00008f004b4a7a23 */ /* 0x100fe400000108a5 */
[--C-:B------:R-:W-:Y:S01]  /*12b70*/  FFMA.FTZ R75, R76, c[0x0][0x23c], -R176.reuse ;  /* 0x00008f004c4b7a23 */ /* 0x100fe200000108b0 */
[----:B------:R-:W-:Y:S01]  /*12b80*/  MUFU.EX2 R49, R49 ;  /* 0x0000003100317308 */ /* 0x000fe20000000800 */
[C---:B------:R-:W-:Y:S01]  /*12b90*/  HMMA.16816.F32 R136, R24.reuse, R38, R136 ;  /* 0x000000261888723c */ /* 0x040fe20000001888 */
[----:B------:R-:W5:Y:S03]  /*12ba0*/  LDSM.16.MT88.4 R36, [R231+0xc800] ;  /* 0x00c80000e724783b */ /* 0x000f660000004200 */
[--C-:B------:R-:W-:Y:S02]  /*12bb0*/  FFMA.FTZ R76, R77, c[0x0][0x23c], -R176.reuse ;  /* 0x00008f004d4c7a23 */ /* 0x100fe400000108b0 */
[--C-:B------:R-:W-:Y:S02]  /*12bc0*/  FFMA.FTZ R77, R78, c[0x0][0x23c], -R165.reuse ;  /* 0x00008f004e4d7a23 */ /* 0x100fe400000108a5 */
[C---:B------:R-:W-:Y:S01]  /*12bd0*/  HMMA.16816.F32 R140, R24.reuse, R40, R140 ;  /* 0x00000028188c723c */ /* 0x040fe2000000188c */
[----:B------:R-:W4:Y:S03]  /*12be0*/  MUFU.EX2 R50, R50 ;  /* 0x0000003200327308 */ /* 0x000f260000000800 */
[--C-:B------:R-:W-:Y:S02]  /*12bf0*/  FFMA.FTZ R78, R79, c[0x0][0x23c], -R165.reuse ;  /* 0x00008f004f4e7a23 */ /* 0x100fe400000108a5 */
[--C-:B------:R-:W-:Y:S02]  /*12c00*/  FFMA.FTZ R79, R81, c[0x0][0x23c], -R176.reuse ;  /* 0x00008f00514f7a23 */ /* 0x100fe400000108b0 */
[----:B------:R-:W-:Y:S01]  /*12c10*/  HMMA.16816.F32 R20, R24, R42, R20 ;  /* 0x0000002a1814723c */ /* 0x000fe20000001814 */
[----:B------:R-:W5:Y:S02]  /*12c20*/  LDSM.16.MT88.4 R40, [R230+0xc800] ;  /* 0x00c80000e628783b */ /* 0x000f640000004200 */
[----:B------:R-:W-:Y:S01]  /*12c30*/  MUFU.EX2 R51, R51 ;  /* 0x0000003300337308 */ /* 0x000fe20000000800 */
[--C-:B------:R-:W-:Y:S02]  /*12c40*/  FFMA.FTZ R81, R82, c[0x0][0x23c], -R165.reuse ;  /* 0x00008f0052517a23 */ /* 0x100fe400000108a5 */
[--C-:B------:R-:W-:Y:S01]  /*12c50*/  FFMA.FTZ R82, R83, c[0x0][0x23c], -R165.reuse ;  /* 0x00008f0053527a23 */ /* 0x100fe200000108a5 */
[----:B-1----:R-:W-:Y:S01]  /*12c60*/  F2FP.PACK_AB R24, R45, R44 ;  /* 0x0000002c2d18723e */ /* 0x002fe200000000ff */
[--C-:B------:R-:W-:Y:S01]  /*12c70*/  FFMA.FTZ R83, R84, c[0x0][0x23c], -R176.reuse ;  /* 0x00008f0054537a23 */ /* 0x100fe200000108b0 */
[----:B--2---:R-:W-:Y:S03]  /*12c80*/  F2FP.PACK_AB R25, R47, R46 ;  /* 0x0000002e2f19723e */ /* 0x004fe600000000ff */
[----:B------:R-:W-:Y:S01]  /*12c90*/  F2FP.PACK_AB R26, R48, R148 ;  /* 0x00000094301a723e */ /* 0x000fe200000000ff */
[----:B------:R-:W1:Y:S01]  /*12ca0*/  MUFU.EX2 R52, R52 ;  /* 0x0000003400347308 */ /* 0x000e620000000800 */
[--C-:B------:R-:W-:Y:S02]  /*12cb0*/  FFMA.FTZ R84, R85, c[0x0][0x23c], -R176.reuse ;  /* 0x00008f0055547a23 */ /* 0x100fe400000108b0 */
[--C-:B------:R-:W-:Y:S01]  /*12cc0*/  FFMA.FTZ R85, R86, c[0x0][0x23c], -R165.reuse ;  /* 0x00008f0056557a23 */ /* 0x100fe200000108a5 */
[----:B----4-:R-:W-:Y:S01]  /*12cd0*/  F2FP.PACK_AB R27, R50, R49 ;  /* 0x00000031321b723e */ /* 0x010fe200000000ff */
[--C-:B------:R-:W-:Y:S02]  /*12ce0*/  FFMA.FTZ R86, R87, c[0x0][0x23c], -R165.reuse ;  /* 0x00008f0057567a23 */ /* 0x100fe400000108a5 */
[--C-:B------:R-:W-:Y:S02]  /*12cf0*/  FFMA.FTZ R87, R88, c[0x0][0x23c], -R176.reuse ;  /* 0x00008f0058577a23 */ /* 0x100fe400000108b0 */
[--C-:B------:R-:W-:Y:S01]  /*12d00*/  FFMA.FTZ R88, R89, c[0x0][0x23c], -R176.reuse ;  /* 0x00008f0059587a23 */ /* 0x100fe200000108b0 */
[----:B------:R-:W-:Y:S01]  /*12d10*/  MUFU.EX2 R53, R53 ;  /* 0x0000003500357308 */ /* 0x000fe20000000800 */
[C---:B------:R-:W-:Y:S03]  /*12d20*/  HMMA.16816.F32 R4, R24.reuse, R32, R4 ;  /* 0x000000201804723c */ /* 0x040fe60000001804 */
[--C-:B------:R-:W-:Y:S02]  /*12d30*/  FFMA.FTZ R89, R90, c[0x0][0x23c], -R165.reuse ;  /* 0x00008f005a597a23 */ /* 0x100fe400000108a5 */
[--C-:B------:R-:W-:Y:S02]  /*12d40*/  FFMA.FTZ R90, R91, c[0x0][0x23c], -R165.reuse ;  /* 0x00008f005b5a7a23 */ /* 0x100fe400000108a5 */
[--C-:B------:R-:W-:Y:S01]  /*12d50*/  FFMA.FTZ R91, R93, c[0x0][0x23c], -R176.reuse ;  /* 0x00008f005d5b7a23 */ /* 0x100fe200000108b0 */
[C---:B------:R-:W-:Y:S01]  /*12d60*/  HMMA.16816.F32 R8, R24.reuse, R34, R8 ;  /* 0x000000221808723c */ /* 0x040fe20000001808 */
[----:B------:R-:W2:Y:S01]  /*12d70*/  MUFU.EX2 R54, R54 ;  /* 0x0000003600367308 */ /* 0x000ea20000000800 */
[----:B------:R-:W-:Y:S02]  /*12d80*/  LDSM.16.MT88.4 R32, [R232+0xd000] ;  /* 0x00d00000e820783b */ /* 0x000fe40000004200 */
[--C-:B------:R-:W-:Y:S02]  /*12d90*/  FFMA.FTZ R93, R95, c[0x0][0x23c], -R165.reuse ;  /* 0x00008f005f5d7a23 */ /* 0x100fe400000108a5 */
[--C-:B------:R-:W-:Y:S02]  /*12da0*/  FFMA.FTZ R95, R97, c[0x0][0x23c], -R176.reuse ;  /* 0x00008f00615f7a23 */ /* 0x100fe400000108b0 */
[C---:B-----5:R-:W-:Y:S03]  /*12db0*/  HMMA.16816.F32 R12, R24.reuse, R28, R12 ;  /* 0x0000001c180c723c */ /* 0x060fe6000000180c */
[----:B------:R-:W-:Y:S01]  /*12dc0*/  MUFU.EX2 R56, R56 ;  /* 0x0000003800387308 */ /* 0x000fe20000000800 */
[--C-:B------:R-:W-:Y:S02]  /*12dd0*/  FFMA.FTZ R97, R98, c[0x0][0x23c], -R165.reuse ;  /* 0x00008f0062617a23 */ /* 0x100fe400000108a5 */
[--C-:B------:R-:W-:Y:S02]  /*12de0*/  FFMA.FTZ R98, R99, c[0x0][0x23c], -R165.reuse ;  /* 0x00008f0063627a23 */ /* 0x100fe400000108a5 */
[C---:B------:R-:W-:Y:S01]  /*12df0*/  HMMA.16816.F32 R132, R24.reuse, R30, R132 ;  /* 0x0000001e1884723c */ /* 0x040fe20000001884 */
[----:B------:R-:W4:Y:S03]  /*12e00*/  LDSM.16.MT88.4 R28, [R234+0xd000] ;  /* 0x00d00000ea1c783b */ /* 0x000f260000004200 */
[--C-:B------:R-:W-:Y:S01]  /*12e10*/  FFMA.FTZ R99, R101, c[0x0][0x23c], -R176.reuse ;  /* 0x00008f0065637a23 */ /* 0x100fe200000108b0 */
[----:B------:R-:W5:Y:S01]  /*12e20*/  MUFU.EX2 R55, R55 ;  /* 0x0000003700377308 */ /* 0x000f620000000800 */
[--C-:B------:R-:W-:Y:S02]  /*12e30*/  FFMA.FTZ R101, R102, c[0x0][0x23c], -R165.reuse ;  /* 0x00008f0066657a23 */ /* 0x100fe400000108a5 */
[C---:B------:R-:W-:Y:S04]  /*12e40*/  HMMA.16816.F32 R16, R24.reuse, R36, R16 ;  /* 0x000000241810723c */ /* 0x040fe80000001810 */
[--C-:B------:R-:W-:Y:S02]  /*12e50*/  FFMA.FTZ R102, R103, c[0x0][0x23c], -R165.reuse ;  /* 0x00008f0067667a23 */ /* 0x100fe400000108a5 */
[--C-:B------:R-:W-:Y:S01]  /*12e60*/  FFMA.FTZ R103, R104, c[0x0][0x23c], -R176.reuse ;  /* 0x00008f0068677a23 */ /* 0x100fe200000108b0 */
[----:B------:R-:W-:Y:S01]  /*12e70*/  MUFU.EX2 R57, R57 ;  /* 0x0000003900397308 */ /* 0x000fe20000000800 */
[C---:B------:R-:W-:Y:S01]  /*12e80*/  HMMA.16816.F32 R136, R24.reuse, R38, R136 ;  /* 0x000000261888723c */ /* 0x040fe20000001888 */
[----:B------:R-:W4:Y:S03]  /*12e90*/  LDSM.16.MT88.4 R36, [R231+0xd000] ;  /* 0x00d00000e724783b */ /* 0x000f260000004200 */
[--C-:B------:R-:W-:Y:S02]  /*12ea0*/  FFMA.FTZ R104, R106, c[0x0][0x23c], -R165.reuse ;  /* 0x00008f006a687a23 */ /* 0x100fe400000108a5 */
[--C-:B------:R-:W-:Y:S02]  /*12eb0*/  FFMA.FTZ R106, R108, c[0x0][0x23c], -R176.reuse ;  /* 0x00008f006c6a7a23 */ /* 0x100fe400000108b0 */
[C---:B------:R-:W-:Y:S01]  /*12ec0*/  HMMA.16816.F32 R140, R24.reuse, R40, R140 ;  /* 0x00000028188c723c */ /* 0x040fe2000000188c */
[----:B------:R-:W5:Y:S03]  /*12ed0*/  MUFU.EX2 R58, R58 ;  /* 0x0000003a003a7308 */ /* 0x000f660000000800 */
[--C-:B------:R-:W-:Y:S02]  /*12ee0*/  FFMA.FTZ R108, R110, c[0x0][0x23c], -R165.reuse ;  /* 0x00008f006e6c7a23 */ /* 0x100fe400000108a5 */
[--C-:B------:R-:W-:Y:S02]  /*12ef0*/  FFMA.FTZ R110, R112, c[0x0][0x23c], -R176.reuse ;  /* 0x00008f00706e7a23 */ /* 0x100fe400000108b0 */
[----:B------:R-:W-:Y:S01]  /*12f00*/  HMMA.16816.F32 R20, R24, R42, R20 ;  /* 0x0000002a1814723c */ /* 0x000fe20000001814 */
[----:B------:R-:W4:Y:S02]  /*12f10*/  LDSM.16.MT88.4 R40, [R230+0xd000] ;  /* 0x00d00000e628783b */ /* 0x000f240000004200 */
[----:B------:R-:W4:Y:S01]  /*12f20*/  MUFU.EX2 R59, R59 ;  /* 0x0000003b003b7308 */ /* 0x000f220000000800 */
[--C-:B------:R-:W-:Y:S02]  /*12f30*/  FFMA.FTZ R112, R114, c[0x0][0x23c], -R165.reuse ;  /* 0x00008f0072707a23 */ /* 0x100fe400000108a5 */
[----:B------:R-:W-:Y:S01]  /*12f40*/  FFMA.FTZ R114, R116, c[0x0][0x23c], -R176 ;  /* 0x00008f0074727a23 */ /* 0x000fe200000108b0 */
[----:B-1----:R-:W-:Y:S01]  /*12f50*/  F2FP.PACK_AB R24, R52, R51 ;  /* 0x000000333418723e */ /* 0x002fe200000000ff */
[----:B------:R-:W-:Y:S01]  /*12f60*/  FADD.FTZ R116, R145, R144 ;  /* 0x0000009091747221 */ /* 0x000fe20000010000 */
[----:B--2---:R-:W-:Y:S03]  /*12f70*/  F2FP.PACK_AB R25, R54, R53 ;  /* 0x000000353619723e */ /* 0x004fe600000000ff */
[----:B-----5:R-:W-:Y:S01]  /*12f80*/  F2FP.PACK_AB R26, R55, R56 ;  /* 0x00000038371a723e */ /* 0x020fe200000000ff */
[----:B------:R-:W1:Y:S01]  /*12f90*/  MUFU.EX2 R60, R60 ;  /* 0x0000003c003c7308 */ /* 0x000e620000000800 */
[----:B------:R-:W-:Y:S01]  /*12fa0*/  FADD.FTZ R116, R44, R116 ;  /* 0x000000742c747221 */ /* 0x000fe20000010000 */
[----:B------:R-:W-:Y:S03]  /*12fb0*/  F2FP.PACK_AB R27, R58, R57 ;  /* 0x000000393a1b723e */ /* 0x000fe600000000ff */
[----:B------:R-:W-:Y:S02]  /*12fc0*/  FADD.FTZ R116, R45, R116 ;  /* 0x000000742d747221 */ /* 0x000fe40000010000 */
[--C-:B------:R-:W-:Y:S02]  /*12fd0*/  FFMA.FTZ R45, R123, c[0x0][0x23c], -R165.reuse ;  /* 0x00008f007b2d7a23 */ /* 0x100fe400000108a5 */
[----:B------:R-:W-:Y:S01]  /*12fe0*/  FADD.FTZ R148, R148, R116 ;  /* 0x0000007494947221 */ /* 0x000fe20000010000 */
[----:B------:R-:W-:Y:S01]  /*12ff0*/  MUFU.EX2 R61, R61 ;  /* 0x0000003d003d7308 */ /* 0x000fe20000000800 */
[C---:B----4-:R-:W-:Y:S03]  /*13000*/  HMMA.16816.F32 R4, R24.reuse, R28, R4 ;  /* 0x0000001c1804723c */ /* 0x050fe60000001804 */
[----:B------:R-:W-:Y:S02]  /*13010*/  FADD.FTZ R148, R48, R148 ;  /* 0x0000009430947221 */ /* 0x000fe40000010000 */
[----:B------:R-:W-:Y:S02]  /*13020*/  FFMA.FTZ R48, R126, c[0x0][0x23c], -R165 ;  /* 0x00008f007e307a23 */ /* 0x000fe400000108a5 */
[----:B------:R-:W-:Y:S01]  /*13030*/  FADD.FTZ R51, R51, R148 ;  /* 0x0000009433337221 */ /* 0x000fe20000010000 */
[C---:B------:R-:W-:Y:S01]  /*13040*/  HMMA.16816.F32 R8, R24.reuse, R30, R8 ;  /* 0x0000001e1808723c */ /* 0x040fe20000001808 */
[----:B------:R-:W2:Y:S01]  /*13050*/  MUFU.EX2 R63, R63 ;  /* 0x0000003f003f7308 */ /* 0x000ea20000000800 */
[----:B------:R-:W4:Y:S02]  /*13060*/  LDSM.16.MT88.4 R28, [R234+0xd800] ;  /* 0x00d80000ea1c783b */ /* 0x000f240000004200 */
[----:B------:R-:W-:Y:S04]  /*13070*/  FADD.FTZ R51, R52, R51 ;  /* 0x0000003334337221 */ /* 0x000fe80000010000 */
[C---:B------:R-:W-:Y:S03]  /*13080*/  HMMA.16816.F32 R12, R24.reuse, R32, R12 ;  /* 0x00000020180c723c */ /* 0x040fe6000000180c */
[----:B------:R-:W-:Y:S01]  /*13090*/  MUFU.EX2 R62, R62 ;  /* 0x0000003e003e7308 */ /* 0x000fe20000000800 */
[----:B------:R-:W-:Y:S04]  /*130a0*/  FADD.FTZ R56, R56, R51 ;  /* 0x0000003338387221 */ /* 0x000fe80000010000 */
[C---:B------:R-:W-:Y:S01]  /*130b0*/  HMMA.16816.F32 R132, R24.reuse, R34, R132 ;  /* 0x000000221884723c */ /* 0x040fe20000001884 */
[----:B------:R-:W5:Y:S03]  /*130c0*/  LDSM.16.MT88.4 R32, [R232+0xd800] ;  /* 0x00d80000e820783b */ /* 0x000f660000004200 */
[----:B------:R-:W-:Y:S01]  /*130d0*/  FADD.FTZ R56, R55, R56 ;  /* 0x0000003837387221 */ /* 0x000fe20000010000 */
[----:B------:R-:W1:Y:S03]  /*130e0*/  MUFU.EX2 R64, R64 ;  /* 0x0000004000407308 */ /* 0x000e660000000800 */
[C---:B------:R-:W-:Y:S04]  /*130f0*/  HMMA.16816.F32 R16, R24.reuse, R36, R16 ;  /* 0x000000241810723c */ /* 0x040fe80000001810 */
[----:B------:R-:W-:Y:S03]  /*13100*/  FADD.FTZ R56, R59, R56 ;  /* 0x000000383b387221 */ /* 0x000fe60000010000 */
[----:B------:R-:W-:Y:S01]  /*13110*/  MUFU.EX2 R65, R65 ;  /* 0x0000004100417308 */ /* 0x000fe20000000800 */
[C---:B------:R-:W-:Y:S01]  /*13120*/  HMMA.16816.F32 R136, R24.reuse, R38, R136 ;  /* 0x000000261888723c */ /* 0x040fe20000001888 */
[----:B------:R-:W3:Y:S07]  /*13130*/  LDSM.16.MT88.4 R36, [R231+0xd800] ;  /* 0x00d80000e724783b */ /* 0x000eee0000004200 */
[C---:B------:R-:W-:Y:S01]  /*13140*/  HMMA.16816.F32 R140, R24.reuse, R40, R140 ;  /* 0x00000028188c723c */ /* 0x040fe2000000188c */
[----:B------:R-:W4:Y:S07]  /*13150*/  MUFU.EX2 R66, R66 ;  /* 0x0000004200427308 */ /* 0x000f2e0000000800 */
[----:B------:R-:W-:Y:S01]  /*13160*/  HMMA.16816.F32 R20, R24, R42, R20 ;  /* 0x0000002a1814723c */ /* 0x000fe20000001814 */
[----:B------:R-:W5:Y:S02]  /*13170*/  LDSM.16.MT88.4 R40, [R230+0xd800] ;  /* 0x00d80000e628783b */ /* 0x000f640000004200 */
[----:B------:R-:W3:Y:S04]  /*13180*/  MUFU.EX2 R67, R67 ;  /* 0x0000004300437308 */ /* 0x000ee80000000800 */
[C---:B-1----:R-:W-:Y:S01]  /*13190*/  F2FP.PACK_AB R24, R60.reuse, R59 ;  /* 0x0000003b3c18723e */ /* 0x042fe200000000ff */
[----:B------:R-:W-:Y:S01]  /*131a0*/  FADD.FTZ R60, R60, R56 ;  /* 0x000000383c3c7221 */ /* 0x000fe20000010000 */
[----:B--2---:R-:W-:Y:S03]  /*131b0*/  F2FP.PACK_AB R25, R63, R61 ;  /* 0x0000003d3f19723e */ /* 0x004fe600000000ff */
[----:B------:R-:W-:Y:S01]  /*131c0*/  F2FP.PACK_AB R26, R64, R62 ;  /* 0x0000003e401a723e */ /* 0x000fe200000000ff */
[----:B------:R-:W1:Y:S01]  /*131d0*/  MUFU.EX2 R68, R68 ;  /* 0x0000004400447308 */ /* 0x000e620000000800 */
[----:B------:R-:W-:Y:S01]  /*131e0*/  FADD.FTZ R60, R62, R60 ;  /* 0x0000003c3e3c7221 */ /* 0x000fe20000010000 */
[----:B----4-:R-:W-:Y:S03]  /*131f0*/  F2FP.PACK_AB R27, R66, R65 ;  /* 0x00000041421b723e */ /* 0x010fe600000000ff */
[----:B------:R-:W-:Y:S05]  /*13200*/  FADD.FTZ R64, R64, R60 ;  /* 0x0000003c40407221 */ /* 0x000fea0000010000 */
[----:B------:R-:W-:Y:S01]  /*13210*/  MUFU.EX2 R70, R70 ;  /* 0x0000004600467308 */ /* 0x000fe20000000800 */
[C---:B------:R-:W-:Y:S03]  /*13220*/  HMMA.16816.F32 R4, R24.reuse, R28, R4 ;  /* 0x0000001c1804723c */ /* 0x040fe60000001804 */
[----:B---3--:R-:W-:Y:S02]  /*13230*/  FFMA.FTZ R185, R3, R149, R185 ;  /* 0x0000009503b97223 */ /* 0x008fe400000100b9 */
[--C-:B------:R-:W-:Y:S02]  /*13240*/  FFMA.FTZ R3, R105, c[0x0][0x23c], -R176.reuse ;  /* 0x00008f0069037a23 */ /* 0x100fe400000108b0 */
[--C-:B------:R-:W-:Y:S01]  /*13250*/  FFMA.FTZ R105, R107, c[0x0][0x23c], -R165.reuse ;  /* 0x00008f006b697a23 */ /* 0x100fe200000108a5 */
[C---:B------:R-:W-:Y:S01]  /*13260*/  HMMA.16816.F32 R8, R24.reuse, R30, R8 ;  /* 0x0000001e1808723c */ /* 0x040fe20000001808 */
[----:B------:R-:W2:Y:S01]  /*13270*/  MUFU.EX2 R69, R69 ;  /* 0x0000004500457308 */ /* 0x000ea20000000800 */
[----:B------:R-:W3:Y:S02]  /*13280*/  LDSM.16.MT88.4 R28, [R234+0xe000] ;  /* 0x00e00000ea1c783b */ /* 0x000ee40000004200 */
[--C-:B------:R-:W-:Y:S02]  /*13290*/  FFMA.FTZ R107, R109, c[0x0][0x23c], -R176.reuse ;  /* 0x00008f006d6b7a23 */ /* 0x100fe400000108b0 */
[--C-:B------:R-:W-:Y:S02]  /*132a0*/  FFMA.FTZ R109, R111, c[0x0][0x23c], -R165.reuse ;  /* 0x00008f006f6d7a23 */ /* 0x100fe400000108a5 */
[C---:B-----5:R-:W-:Y:S03]  /*132b0*/  HMMA.16816.F32 R12, R24.reuse, R32, R12 ;  /* 0x00000020180c723c */ /* 0x060fe6000000180c */
[----:B------:R-:W-:Y:S01]  /*132c0*/  MUFU.EX2 R71, R71 ;  /* 0x0000004700477308 */ /* 0x000fe20000000800 */
[--C-:B------:R-:W-:Y:S02]  /*132d0*/  FFMA.FTZ R111, R113, c[0x0][0x23c], -R176.reuse ;  /* 0x00008f00716f7a23 */ /* 0x100fe400000108b0 */
[----:B------:R-:W-:Y:S02]  /*132e0*/  FFMA.FTZ R113, R115, c[0x0][0x23c], -R165 ;  /* 0x00008f0073717a23 */ /* 0x000fe400000108a5 */
[C---:B------:R-:W-:Y:S01]  /*132f0*/  HMMA.16816.F32 R132, R24.reuse, R34, R132 ;  /* 0x000000221884723c */ /* 0x040fe20000001884 */
[----:B------:R-:W4:Y:S03]  /*13300*/  LDSM.16.MT88.4 R32, [R232+0xe000] ;  /* 0x00e00000e820783b */ /* 0x000f260000004200 */
[----:B------:R-:W-:Y:S01]  /*13310*/  FFMA.FTZ R115, R117, c[0x0][0x23c], -R176 ;  /* 0x00008f0075737a23 */ /* 0x000fe200000108b0 */
[----:B------:R-:W5:Y:S01]  /*13320*/  MUFU.EX2 R72, R72 ;  /* 0x0000004800487308 */ /* 0x000f620000000800 */
[----:B------:R-:W-:Y:S02]  /*13330*/  FADD.FTZ R185, R186, R185 ;  /* 0x000000b9bab97221 */ /* 0x000fe40000010000 */
[C---:B------:R-:W-:Y:S04]  /*13340*/  HMMA.16816.F32 R16, R24.reuse, R36, R16 ;  /* 0x000000241810723c */ /* 0x040fe80000001810 */
[----:B------:R-:W-:Y:S02]  /*13350*/  FADD.FTZ R185, R182, R185 ;  /* 0x000000b9b6b97221 */ /* 0x000fe40000010000 */
[----:B------:R-:W-:Y:S01]  /*13360*/  FADD.FTZ R64, R67, R64 ;  /* 0x0000004043407221 */ /* 0x000fe20000010000 */
[----:B------:R-:W-:Y:S01]  /*13370*/  MUFU.EX2 R73, R73 ;  /* 0x0000004900497308 */ /* 0x000fe20000000800 */
[C---:B------:R-:W-:Y:S01]  /*13380*/  HMMA.16816.F32 R136, R24.reuse, R38, R136 ;  /* 0x000000261888723c */ /* 0x040fe20000001888 */
[----:B------:R-:W4:Y:S03]  /*13390*/  LDSM.16.MT88.4 R36, [R231+0xe000] ;  /* 0x00e00000e724783b */ /* 0x000f260000004200 */
[----:B------:R-:W-:Y:S04]  /*133a0*/  FADD.FTZ R183, R183, R185 ;  /* 0x000000b9b7b77221 */ /* 0x000fe80000010000 */
[C---:B------:R-:W-:Y:S01]  /*133b0*/  HMMA.16816.F32 R140, R24.reuse, R40, R140 ;  /* 0x00000028188c723c */ /* 0x040fe2000000188c */
[----:B------:R-:W3:Y:S03]  /*133c0*/  MUFU.EX2 R74, R74 ;  /* 0x0000004a004a7308 */ /* 0x000ee60000000800 */
[----:B------:R-:W-:Y:S04]  /*133d0*/  FADD.FTZ R183, R179, R183 ;  /* 0x000000b7b3b77221 */ /* 0x000fe80000010000 */
[----:B------:R-:W-:Y:S01]  /*133e0*/  HMMA.16816.F32 R20, R24, R42, R20 ;  /* 0x0000002a1814723c */ /* 0x000fe20000001814 */
[----:B------:R-:W4:Y:S02]  /*133f0*/  LDSM.16.MT88.4 R40, [R230+0xe000] ;  /* 0x00e00000e628783b */ /* 0x000f240000004200 */
[----:B------:R-:W4:Y:S01]  /*13400*/  MUFU.EX2 R75, R75 ;  /* 0x0000004b004b7308 */ /* 0x000f220000000800 */
[----:B------:R-:W-:Y:S03]  /*13410*/  FADD.FTZ R183, R168, R183 ;  /* 0x000000b7a8b77221 */ /* 0x000fe60000010000 */
[----:B-1----:R-:W-:Y:S01]  /*13420*/  F2FP.PACK_AB R24, R68, R67 ;  /* 0x000000434418723e */ /* 0x002fe200000000ff */
[----:B------:R-:W-:Y:S01]  /*13430*/  FADD.FTZ R171, R171, R183 ;  /* 0x000000b7abab7221 */ /* 0x000fe20000010000 */
[----:B--2---:R-:W-:Y:S03]  /*13440*/  F2FP.PACK_AB R25, R69, R70 ;  /* 0x000000464519723e */ /* 0x004fe600000000ff */
[----:B-----5:R-:W-:Y:S01]  /*13450*/  F2FP.PACK_AB R26, R72, R71 ;  /* 0x00000047481a723e */ /* 0x020fe200000000ff */
[----:B------:R-:W1:Y:S01]  /*13460*/  MUFU.EX2 R76, R76 ;  /* 0x0000004c004c7308 */ /* 0x000e620000000800 */
[----:B------:R-:W-:Y:S02]  /*13470*/  FADD.FTZ R171, R172, R171 ;  /* 0x000000abacab7221 */ /* 0x000fe40000010000 */
[----:B------:R-:W-:Y:S01]  /*13480*/  FADD.FTZ R68, R68, R64 ;  /* 0x0000004044447221 */ /* 0x000fe20000010000 */
[----:B---3--:R-:W-:Y:S01]  /*13490*/  F2FP.PACK_AB R27, R74, R73 ;  /* 0x000000494a1b723e */ /* 0x008fe200000000ff */
[----:B------:R-:W-:Y:S02]  /*134a0*/  FADD.FTZ R175, R175, R171 ;  /* 0x000000abafaf7221 */ /* 0x000fe40000010000 */
[----:B------:R-:W-:Y:S02]  /*134b0*/  FADD.FTZ R68, R71, R68 ;  /* 0x0000004447447221 */ /* 0x000fe40000010000 */
[----:B------:R-:W-:Y:S01]  /*134c0*/  FADD.FTZ R175, R187, R175 ;  /* 0x000000afbbaf7221 */ /* 0x000fe20000010000 */
[----:B------:R-:W-:Y:S01]  /*134d0*/  MUFU.EX2 R77, R77 ;  /* 0x0000004d004d7308 */ /* 0x000fe20000000800 */
[C---:B------:R-:W-:Y:S03]  /*134e0*/  HMMA.16816.F32 R4, R24.reuse, R28, R4 ;  /* 0x0000001c1804723c */ /* 0x040fe60000001804 */
[----:B------:R-:W-:Y:S02]  /*134f0*/  FADD.FTZ R175, R190, R175 ;  /* 0x000000afbeaf7221 */ /* 0x000fe40000010000 */
[----:B------:R-:W-:Y:S02]  /*13500*/  FADD.FTZ R72, R72, R68 ;  /* 0x0000004448487221 */ /* 0x000fe40000010000 */
[----:B------:R-:W-:Y:S01]  /*13510*/  FADD.FTZ R191, R191, R175 ;  /* 0x000000afbfbf7221 */ /* 0x000fe20000010000 */
[C---:B------:R-:W-:Y:S01]  /*13520*/  HMMA.16816.F32 R8, R24.reuse, R30, R8 ;  /* 0x0000001e1808723c */ /* 0x040fe20000001808 */
[----:B------:R-:W2:Y:S01]  /*13530*/  MUFU.EX2 R78, R78 ;  /* 0x0000004e004e7308 */ /* 0x000ea20000000800 */
[----:B------:R-:W3:Y:S02]  /*13540*/  LDSM.16.MT88.4 R28, [R234+0xe800] ;  /* 0x00e80000ea1c783b */ /* 0x000ee40000004200 */
[----:B------:R-:W-:Y:S02]  /*13550*/  FADD.FTZ R153, R153, R191 ;  /* 0x000000bf99997221 */ /* 0x000fe40000010000 */
[----:B----4-:R-:W-:Y:S02]  /*13560*/  FADD.FTZ R72, R75, R72 ;  /* 0x000000484b487221 */ /* 0x010fe40000010000 */
[C---:B------:R-:W-:Y:S03]  /*13570*/  HMMA.16816.F32 R12, R24.reuse, R32, R12 ;  /* 0x00000020180c723c */ /* 0x040fe6000000180c */
[----:B------:R-:W-:Y:S01]  /*13580*/  MUFU.EX2 R80, R80 ;  /* 0x0000005000507308 */ /* 0x000fe20000000800 */
[----:B------:R-:W-:Y:S04]  /*13590*/  FADD.FTZ R153, R152, R153 ;  /* 0x0000009998997221 */ /* 0x000fe80000010000 */
[C---:B------:R-:W-:Y:S01]  /*135a0*/  HMMA.16816.F32 R132, R24.reuse, R34, R132 ;  /* 0x000000221884723c */ /* 0x040fe20000001884 */
[----:B------:R-:W4:Y:S03]  /*135b0*/  LDSM.16.MT88.4 R32, [R232+0xe800] ;  /* 0x00e80000e820783b */ /* 0x000f260000004200 */
[----:B------:R-:W-:Y:S01]  /*135c0*/  FADD.FTZ R161, R161, R153 ;  /* 0x00000099a1a17221 */ /* 0x000fe20000010000 */
[----:B------:R-:W5:Y:S03]  /*135d0*/  MUFU.EX2 R79, R79 ;  /* 0x0000004f004f7308 */ /* 0x000f660000000800 */
[C---:B------:R-:W-:Y:S04]  /*135e0*/  HMMA.16816.F32 R16, R24.reuse, R36, R16 ;  /* 0x000000241810723c */ /* 0x040fe80000001810 */
[----:B------:R-:W-:Y:S03]  /*135f0*/  FADD.FTZ R161, R160, R161 ;  /* 0x000000a1a0a17221 */ /* 0x000fe60000010000 */
        /* <DEDUP_REMOVED lines=9> */
[----:B------:R-:W-:Y:S01]  /*13690*/  MUFU.EX2 R83, R83 ;  /* 0x0000005300537308 */ /* 0x000fe20000000800 */
[----:B------:R-:W-:Y:S03]  /*136a0*/  FADD.FTZ R147, R147, R158 ;  /* 0x0000009e93937221 */ /* 0x000fe60000010000 */
[----:B-1----:R-:W-:Y:S01]  /*136b0*/  F2FP.PACK_AB R24, R76, R75 ;  /* 0x0000004b4c18723e */ /* 0x002fe200000000ff */
[----:B------:R-:W-:Y:S01]  /*136c0*/  FADD.FTZ R147, R146, R147 ;  /* 0x0000009392937221 */ /* 0x000fe20000010000 */
[----:B--2---:R-:W-:Y:S01]  /*136d0*/  F2FP.PACK_AB R25, R78, R77 ;  /* 0x0000004d4e19723e */ /* 0x004fe200000000ff */
[----:B------:R-:W-:Y:S02]  /*136e0*/  LDSM.16.MT88.4 R156, [R234+0x11800] ;  /* 0x01180000ea9c783b */ /* 0x000fe40000004200 */
[----:B-----5:R-:W-:Y:S01]  /*136f0*/  F2FP.PACK_AB R26, R79, R80 ;  /* 0x000000504f1a723e */ /* 0x020fe200000000ff */
[----:B------:R-:W1:Y:S01]  /*13700*/  MUFU.EX2 R84, R84 ;  /* 0x0000005400547308 */ /* 0x000e620000000800 */
[----:B------:R-:W-:Y:S02]  /*13710*/  FADD.FTZ R46, R46, R147 ;  /* 0x000000932e2e7221 */ /* 0x000fe40000010000 */
[----:B------:R-:W-:Y:S01]  /*13720*/  FADD.FTZ R76, R76, R72 ;  /* 0x000000484c4c7221 */ /* 0x000fe20000010000 */
[----:B---3--:R-:W-:Y:S01]  /*13730*/  F2FP.PACK_AB R27, R82, R81 ;  /* 0x00000051521b723e */ /* 0x008fe200000000ff */
[----:B------:R-:W-:Y:S02]  /*13740*/  FADD.FTZ R46, R47, R46 ;  /* 0x0000002e2f2e7221 */ /* 0x000fe40000010000 */
[----:B------:R-:W-:Y:S02]  /*13750*/  FFMA.FTZ R47, R125, c[0x0][0x23c], -R176 ;  /* 0x00008f007d2f7a23 */ /* 0x000fe400000108b0 */
[----:B------:R-:W-:Y:S01]  /*13760*/  FADD.FTZ R46, R49, R46 ;  /* 0x0000002e312e7221 */ /* 0x000fe20000010000 */
[----:B------:R-:W-:Y:S01]  /*13770*/  MUFU.EX2 R85, R85 ;  /* 0x0000005500557308 */ /* 0x000fe20000000800 */
[C---:B------:R-:W-:Y:S03]  /*13780*/  HMMA.16816.F32 R4, R24.reuse, R28, R4 ;  /* 0x0000001c1804723c */ /* 0x040fe60000001804 */
[----:B------:R-:W-:Y:S02]  /*13790*/  FFMA.FTZ R49, R127, c[0x0][0x23c], -R165 ;  /* 0x00008f007f317a23 */ /* 0x000fe400000108a5 */
[----:B------:R-:W-:Y:S02]  /*137a0*/  FADD.FTZ R50, R50, R46 ;  /* 0x0000002e32327221 */ /* 0x000fe40000010000 */
[----:B------:R-:W-:Y:S01]  /*137b0*/  FFMA.FTZ R46, R124, c[0x0][0x23c], -R176 ;  /* 0x00008f007c2e7a23 */ /* 0x000fe200000108b0 */
[C---:B------:R-:W-:Y:S01]  /*137c0*/  HMMA.16816.F32 R8, R24.reuse, R30, R8 ;  /* 0x0000001e1808723c */ /* 0x040fe20000001808 */
[----:B------:R-:W2:Y:S01]  /*137d0*/  MUFU.EX2 R86, R86 ;  /* 0x0000005600567308 */ /* 0x000ea20000000800 */
[----:B------:R-:W3:Y:S02]  /*137e0*/  LDSM.16.MT88.4 R28, [R234+0xf000] ;  /* 0x00f00000ea1c783b */ /* 0x000ee40000004200 */
[----:B------:R-:W-:Y:S02]  /*137f0*/  FADD.FTZ R50, R53, R50 ;  /* 0x0000003235327221 */ /* 0x000fe40000010000 */
[----:B------:R-:W-:Y:S02]  /*13800*/  FADD.FTZ R76, R80, R76 ;  /* 0x0000004c504c7221 */ /* 0x000fe40000010000 */
[C---:B----4-:R-:W-:Y:S03]  /*13810*/  HMMA.16816.F32 R12, R24.reuse, R32, R12 ;  /* 0x00000020180c723c */ /* 0x050fe6000000180c */
[----:B------:R-:W-:Y:S01]  /*13820*/  MUFU.EX2 R87, R87 ;  /* 0x0000005700577308 */ /* 0x000fe20000000800 */
[----:B------:R-:W-:Y:S02]  /*13830*/  FADD.FTZ R54, R54, R50 ;  /* 0x0000003236367221 */ /* 0x000fe40000010000 */
[----:B------:R-:W-:Y:S02]  /*13840*/  FFMA.FTZ R50, R128, c[0x0][0x23c], -R176 ;  /* 0x00008f0080327a23 */ /* 0x000fe400000108b0 */
[C---:B------:R-:W-:Y:S01]  /*13850*/  HMMA.16816.F32 R132, R24.reuse, R34, R132 ;  /* 0x000000221884723c */ /* 0x040fe20000001884 */
[----:B------:R-:W4:Y:S03]  /*13860*/  LDSM.16.MT88.4 R32, [R232+0xf000] ;  /* 0x00f00000e820783b */ /* 0x000f260000004200 */
[----:B------:R-:W-:Y:S01]  /*13870*/  FADD.FTZ R76, R79, R76 ;  /* 0x0000004c4f4c7221 */ /* 0x000fe20000010000 */
[----:B------:R-:W5:Y:S01]  /*13880*/  MUFU.EX2 R88, R88 ;  /* 0x0000005800587308 */ /* 0x000f620000000800 */
[----:B------:R-:W-:Y:S02]  /*13890*/  FADD.FTZ R54, R57, R54 ;  /* 0x0000003639367221 */ /* 0x000fe40000010000 */
        /* <DEDUP_REMOVED lines=26> */
[----:B------:R-:W-:Y:S04]  /*13a40*/  FADD.FTZ R70, R69, R70 ;  /* 0x0000004645467221 */ /* 0x000fe80000010000 */
[----:B------:R-:W-:Y:S01]  /*13a50*/  FADD.FTZ R73, R73, R70 ;  /* 0x0000004649497221 */ /* 0x000fe20000010000 */
[C---:B------:R-:W-:Y:S01]  /*13a60*/  HMMA.16816.F32 R8, R24.reuse, R30, R8 ;  /* 0x0000001e1808723c */ /* 0x040fe20000001808 */
[----:B------:R-:W-:Y:S01]  /*13a70*/  MUFU.EX2 R94, R94 ;  /* 0x0000005e005e7308 */ /* 0x000fe20000000800 */
[----:B------:R-:W2:Y:S02]  /*13a80*/  LDSM.16.MT88.4 R28, [R234+0xf800] ;  /* 0x00f80000ea1c783b */ /* 0x000ea40000004200 */
[----:B------:R-:W-:Y:S04]  /*13a90*/  FADD.FTZ R73, R74, R73 ;  /* 0x000000494a497221 */ /* 0x000fe80000010000 */
[C---:B----4-:R-:W-:Y:S03]  /*13aa0*/  HMMA.16816.F32 R12, R24.reuse, R32, R12 ;  /* 0x00000020180c723c */ /* 0x050fe6000000180c */
[----:B------:R-:W3:Y:S01]  /*13ab0*/  MUFU.EX2 R93, R93 ;  /* 0x0000005d005d7308 */ /* 0x000ee20000000800 */
[----:B------:R-:W-:Y:S04]  /*13ac0*/  FADD.FTZ R77, R77, R73 ;  /* 0x000000494d4d7221 */ /* 0x000fe80000010000 */
[C---:B------:R-:W-:Y:S01]  /*13ad0*/  HMMA.16816.F32 R132, R24.reuse, R34, R132 ;  /* 0x000000221884723c */ /* 0x040fe20000001884 */
[----:B------:R-:W4:Y:S03]  /*13ae0*/  LDSM.16.MT88.4 R32, [R232+0xf800] ;  /* 0x00f80000e820783b */ /* 0x000f260000004200 */
[----:B------:R-:W-:Y:S01]  /*13af0*/  FADD.FTZ R77, R78, R77 ;  /* 0x0000004d4e4d7221 */ /* 0x000fe20000010000 */
[----:B------:R-:W-:Y:S03]  /*13b00*/  MUFU.EX2 R115, R115 ;  /* 0x0000007300737308 */ /* 0x000fe60000000800 */
[C---:B------:R-:W-:Y:S04]  /*13b10*/  HMMA.16816.F32 R16, R24.reuse, R36, R16 ;  /* 0x000000241810723c */ /* 0x040fe80000001810 */
[----:B------:R-:W-:Y:S03]  /*13b20*/  FADD.FTZ R81, R81, R77 ;  /* 0x0000004d51517221 */ /* 0x000fe60000010000 */
[----:B------:R-:W-:Y:S01]  /*13b30*/  MUFU.EX2 R96, R96 ;  /* 0x0000006000607308 */ /* 0x000fe20000000800 */
[C---:B------:R-:W-:Y:S01]  /*13b40*/  HMMA.16816.F32 R136, R24.reuse, R38, R136 ;  /* 0x000000261888723c */ /* 0x040fe20000001888 */
[----:B------:R-:W5:Y:S03]  /*13b50*/  LDSM.16.MT88.4 R36, [R231+0xf800] ;  /* 0x00f80000e724783b */ /* 0x000f660000004200 */
[----:B------:R-:W-:Y:S04]  /*13b60*/  FADD.FTZ R81, R82, R81 ;  /* 0x0000005152517221 */ /* 0x000fe80000010000 */
[C---:B------:R-:W-:Y:S01]  /*13b70*/  HMMA.16816.F32 R140, R24.reuse, R40, R140 ;  /* 0x00000028188c723c */ /* 0x040fe2000000188c */
[----:B------:R-:W2:Y:S03]  /*13b80*/  MUFU.EX2 R95, R95 ;  /* 0x0000005f005f7308 */ /* 0x000ea60000000800 */
[----:B------:R-:W-:Y:S04]  /*13b90*/  FADD.FTZ R85, R85, R81 ;  /* 0x0000005155557221 */ /* 0x000fe80000010000 */
[----:B------:R-:W-:Y:S01]  /*13ba0*/  HMMA.16816.F32 R20, R24, R42, R20 ;  /* 0x0000002a1814723c */ /* 0x000fe20000001814 */
[----:B------:R-:W4:Y:S02]  /*13bb0*/  LDSM.16.MT88.4 R40, [R230+0xf800] ;  /* 0x00f80000e628783b */ /* 0x000f240000004200 */
[----:B------:R-:W5:Y:S01]  /*13bc0*/  MUFU.EX2 R97, R97 ;  /* 0x0000006100617308 */ /* 0x000f620000000800 */
[----:B------:R-:W-:Y:S03]  /*13bd0*/  FADD.FTZ R85, R86, R85 ;  /* 0x0000005556557221 */ /* 0x000fe60000010000 */
[----:B-1----:R-:W-:Y:S01]  /*13be0*/  F2FP.PACK_AB R24, R91, R92 ;  /* 0x0000005c5b18723e */ /* 0x002fe200000000ff */
[----:B------:R-:W-:Y:S01]  /*13bf0*/  FADD.FTZ R92, R92, R87 ;  /* 0x000000575c5c7221 */ /* 0x000fe20000010000 */
[----:B---3--:R-:W-:Y:S03]  /*13c00*/  F2FP.PACK_AB R25, R93, R94 ;  /* 0x0000005e5d19723e */ /* 0x008fe600000000ff */
[----:B------:R-:W-:Y:S01]  /*13c10*/  FADD.FTZ R92, R91, R92 ;  /* 0x0000005c5b5c7221 */ /* 0x000fe20000010000 */
[----:B------:R-:W1:Y:S01]  /*13c20*/  MUFU.EX2 R98, R98 ;  /* 0x0000006200627308 */ /* 0x000e620000000800 */
[----:B------:R-:W-:Y:S01]  /*13c30*/  FADD.FTZ R89, R89, R85 ;  /* 0x0000005559597221 */ /* 0x000fe20000010000 */
[C---:B--2---:R-:W-:Y:S01]  /*13c40*/  F2FP.PACK_AB R26, R95.reuse, R96 ;  /* 0x000000605f1a723e */ /* 0x044fe200000000ff */
[----:B------:R-:W-:Y:S02]  /*13c50*/  FADD.FTZ R96, R96, R92 ;  /* 0x0000005c60607221 */ /* 0x000fe40000010000 */
[----:B------:R-:W-:Y:S02]  /*13c60*/  FADD.FTZ R89, R90, R89 ;  /* 0x000000595a597221 */ /* 0x000fe40000010000 */
[----:B------:R-:W-:Y:S03]  /*13c70*/  FADD.FTZ R96, R95, R96 ;  /* 0x000000605f607221 */ /* 0x000fe60000010000 */
[----:B------:R-:W-:Y:S01]  /*13c80*/  MUFU.EX2 R100, R100 ;  /* 0x0000006400647308 */ /* 0x000fe20000000800 */
[----:B------:R-:W-:Y:S04]  /*13c90*/  FADD.FTZ R94, R94, R89 ;  /* 0x000000595e5e7221 */ /* 0x000fe80000010000 */
[----:B------:R-:W-:Y:S04]  /*13ca0*/  FADD.FTZ R94, R93, R94 ;  /* 0x0000005e5d5e7221 */ /* 0x000fe80000010000 */
[----:B-----5:R-:W-:Y:S01]  /*13cb0*/  FADD.FTZ R94, R97, R94 ;  /* 0x0000005e615e7221 */ /* 0x020fe20000010000 */
[----:B------:R-:W-:Y:S01]  /*13cc0*/  MUFU.EX2 R99, R99 ;  /* 0x0000006300637308 */ /* 0x000fe20000000800 */
[C---:B-1----:R-:W-:Y:S02]  /*13cd0*/  F2FP.PACK_AB R27, R98.reuse, R97 ;  /* 0x00000061621b723e */ /* 0x042fe400000000ff */
[----:B------:R-:W-:Y:S07]  /*13ce0*/  FADD.FTZ R98, R98, R94 ;  /* 0x0000005e62627221 */ /* 0x000fee0000010000 */
[----:B------:R-:W-:Y:S01]  /*13cf0*/  MUFU.EX2 R44, R122 ;  /* 0x0000007a002c7308 */ /* 0x000fe20000000800 */
[C---:B------:R-:W-:Y:S08]  /*13d00*/  HMMA.16816.F32 R4, R24.reuse, R28, R4 ;  /* 0x0000001c1804723c */ /* 0x040ff00000001804 */
[C---:B------:R-:W-:Y:S01]  /*13d10*/  HMMA.16816.F32 R8, R24.reuse, R30, R8 ;  /* 0x0000001e1808723c */ /* 0x040fe20000001808 */
[----:B------:R-:W1:Y:S01]  /*13d20*/  LDSM.16.MT88.4 R28, [R234+0x10000] ;  /* 0x01000000ea1c783b */ /* 0x000e620000004200 */
[----:B------:R-:W-:Y:S06]  /*13d30*/  MUFU.EX2 R45, R45 ;  /* 0x0000002d002d7308 */ /* 0x000fec0000000800 */
[C---:B----4-:R-:W-:Y:S04]  /*13d40*/  HMMA.16816.F32 R12, R24.reuse, R32, R12 ;  /* 0x00000020180c723c */ /* 0x050fe8000000180c */
[----:B------:R-:W2:Y:S04]  /*13d50*/  MUFU.EX2 R101, R101 ;  /* 0x0000006500657308 */ /* 0x000ea80000000800 */
[C---:B------:R-:W-:Y:S01]  /*13d60*/  HMMA.16816.F32 R132, R24.reuse, R34, R132 ;  /* 0x000000221884723c */ /* 0x040fe20000001884 */
[----:B------:R-:W3:Y:S05]  /*13d70*/  LDSM.16.MT88.4 R32, [R232+0x10000] ;  /* 0x01000000e820783b */ /* 0x000eea0000004200 */
[----:B------:R-:W4:Y:S02]  /*13d80*/  MUFU.EX2 R102, R102 ;  /* 0x0000006600667308 */ /* 0x000f240000000800 */
[C---:B------:R-:W-:Y:S08]  /*13d90*/  HMMA.16816.F32 R16, R24.reuse, R36, R16 ;  /* 0x000000241810723c */ /* 0x040ff00000001810 */
[C---:B------:R-:W-:Y:S01]  /*13da0*/  HMMA.16816.F32 R136, R24.reuse, R38, R136 ;  /* 0x000000261888723c */ /* 0x040fe20000001888 */
[----:B------:R-:W-:Y:S01]  /*13db0*/  MUFU.EX2 R103, R103 ;  /* 0x0000006700677308 */ /* 0x000fe20000000800 */
[----:B------:R-:W5:Y:S02]  /*13dc0*/  LDSM.16.MT88.4 R36, [R231+0x10000] ;  /* 0x01000000e724783b */ /* 0x000f640000004200 */
[----:B--2---:R-:W-:Y:S04]  /*13dd0*/  FADD.FTZ R98, R101, R98 ;  /* 0x0000006265627221 */ /* 0x004fe80000010000 */
[C---:B------:R-:W-:Y:S03]  /*13de0*/  HMMA.16816.F32 R140, R24.reuse, R40, R140 ;  /* 0x00000028188c723c */ /* 0x040fe6000000188c */
[----:B------:R-:W2:Y:S05]  /*13df0*/  MUFU.EX2 R3, R3 ;  /* 0x0000000300037308 */ /* 0x000eaa0000000800 */
[----:B------:R-:W-:Y:S01]  /*13e00*/  HMMA.16816.F32 R20, R24, R42, R20 ;  /* 0x0000002a1814723c */ /* 0x000fe20000001814 */
[----:B------:R-:W1:Y:S04]  /*13e10*/  LDSM.16.MT88.4 R40, [R230+0x10000] ;  /* 0x01000000e628783b */ /* 0x000e680000004200 */
[----:B------:R-:W3:Y:S02]  /*13e20*/  MUFU.EX2 R104, R104 ;  /* 0x0000006800687308 */ /* 0x000ee40000000800 */
[C---:B------:R-:W-:Y:S01]  /*13e30*/  F2FP.PACK_AB R24, R99.reuse, R100 ;  /* 0x000000646318723e */ /* 0x040fe200000000ff */
[----:B------:R-:W-:Y:S01]  /*13e40*/  FADD.FTZ R100, R100, R96 ;  /* 0x0000006064647221 */ /* 0x000fe20000010000 */
[C---:B----4-:R-:W-:Y:S03]  /*13e50*/  F2FP.PACK_AB R25, R102.reuse, R101 ;  /* 0x000000656619723e */ /* 0x050fe600000000ff */
[----:B------:R-:W-:Y:S02]  /*13e60*/  FADD.FTZ R100, R99, R100 ;  /* 0x0000006463647221 */ /* 0x000fe40000010000 */
[----:B------:R-:W-:Y:S01]  /*13e70*/  FADD.FTZ R102, R102, R98 ;  /* 0x0000006266667221 */ /* 0x000fe20000010000 */
[----:B------:R-:W4:Y:S01]  /*13e80*/  MUFU.EX2 R105, R105 ;  /* 0x0000006900697308 */ /* 0x000f220000000800 */
[----:B--2---:R-:W-:Y:S01]  /*13e90*/  F2FP.PACK_AB R26, R3, R103 ;  /* 0x00000067031a723e */ /* 0x004fe200000000ff */
[----:B------:R-:W-:Y:S04]  /*13ea0*/  FADD.FTZ R103, R103, R100 ;  /* 0x0000006467677221 */ /* 0x000fe80000010000 */
[----:B------:R-:W-:Y:S04]  /*13eb0*/  FADD.FTZ R103, R3, R103 ;  /* 0x0000006703677221 */ /* 0x000fe80000010000 */
[----:B------:R-:W-:Y:S01]  /*13ec0*/  MUFU.EX2 R106, R106 ;  /* 0x0000006a006a7308 */ /* 0x000fe20000000800 */
[----:B------:R-:W-:Y:S01]  /*13ed0*/  IADD3 R3, R245, -0x1, RZ ;  /* 0xfffffffff5037810 */ /* 0x000fe20007ffe0ff */
[----:B---3--:R-:W-:Y:S03]  /*13ee0*/  FADD.FTZ R102, R104, R102 ;  /* 0x0000006668667221 */ /* 0x008fe60000010000 */
[----:B------:R-:W-:Y:S02]  /*13ef0*/  MOV R245, R3 ;  /* 0x0000000300f57202 */ /* 0x000fe40000000f00 */
[----:B------:R-:W-:Y:S03]  /*13f00*/  MOV R3, R0 ;  /* 0x0000000000037202 */ /* 0x000fe60000000f00 */
[----:B------:R-:W-:Y:S01]  /*13f10*/  MUFU.EX2 R107, R107 ;  /* 0x0000006b006b7308 */ /* 0x000fe20000000800 */
[C---:B----4-:R-:W-:Y:S01]  /*13f20*/  F2FP.PACK_AB R27, R105.reuse, R104 ;  /* 0x00000068691b723e */ /* 0x050fe200000000ff */
[----:B------:R-:W-:Y:S08]  /*13f30*/  FADD.FTZ R105, R105, R102 ;  /* 0x0000006669697221 */ /* 0x000ff00000010000 */
[----:B------:R-:W2:Y:S01]  /*13f40*/  MUFU.EX2 R108, R108 ;  /* 0x0000006c006c7308 */ /* 0x000ea20000000800 */
[C---:B-1----:R-:W-:Y:S08]  /*13f50*/  HMMA.16816.F32 R4, R24.reuse, R28, R4 ;  /* 0x0000001c1804723c */ /* 0x042ff00000001804 */
[C---:B------:R-:W-:Y:S01]  /*13f60*/  HMMA.16816.F32 R8, R24.reuse, R30, R8 ;  /* 0x0000001e1808723c */ /* 0x040fe20000001808 */
[----:B------:R-:W1:Y:S01]  /*13f70*/  LDSM.16.MT88.4 R28, [R234+0x10800] ;  /* 0x01080000ea1c783b */ /* 0x000e620000004200 */
[----:B------:R-:W3:Y:S06]  /*13f80*/  MUFU.EX2 R109, R109 ;  /* 0x0000006d006d7308 */ /* 0x000eec0000000800 */
[C---:B------:R-:W-:Y:S04]  /*13f90*/  HMMA.16816.F32 R12, R24.reuse, R32, R12 ;  /* 0x00000020180c723c */ /* 0x040fe8000000180c */
[----:B------:R-:W-:Y:S01]  /*13fa0*/  MUFU.EX2 R110, R110 ;  /* 0x0000006e006e7308 */ /* 0x000fe20000000800 */
[----:B--2---:R-:W-:Y:S03]  /*13fb0*/  FADD.FTZ R105, R108, R105 ;  /* 0x000000696c697221 */ /* 0x004fe60000010000 */
[C---:B------:R-:W-:Y:S01]  /*13fc0*/  HMMA.16816.F32 R132, R24.reuse, R34, R132 ;  /* 0x000000221884723c */ /* 0x040fe20000001884 */
[----:B------:R-:W2:Y:S05]  /*13fd0*/  LDSM.16.MT88.4 R32, [R232+0x10800] ;  /* 0x01080000e820783b */ /* 0x000eaa0000004200 */
[----:B------:R-:W4:Y:S02]  /*13fe0*/  MUFU.EX2 R111, R111 ;  /* 0x0000006f006f7308 */ /* 0x000f240000000800 */
[C---:B-----5:R-:W-:Y:S08]  /*13ff0*/  HMMA.16816.F32 R16, R24.reuse, R36, R16 ;  /* 0x000000241810723c */ /* 0x060ff00000001810 */
[C---:B------:R-:W-:Y:S01]  /*14000*/  HMMA.16816.F32 R136, R24.reuse, R38, R136 ;  /* 0x000000261888723c */ /* 0x040fe20000001888 */
[----:B------:R-:W-:Y:S01]  /*14010*/  MUFU.EX2 R112, R112 ;  /* 0x0000007000707308 */ /* 0x000fe20000000800 */
[----:B------:R-:W5:Y:S06]  /*14020*/  LDSM.16.MT88.4 R36, [R231+0x10800] ;  /* 0x01080000e724783b */ /* 0x000f6c0000004200 */
[C---:B------:R-:W-:Y:S03]  /*14030*/  HMMA.16816.F32 R140, R24.reuse, R40, R140 ;  /* 0x00000028188c723c */ /* 0x040fe6000000188c */
[----:B------:R-:W1:Y:S04]  /*14040*/  MUFU.EX2 R113, R113 ;  /* 0x0000007100717308 */ /* 0x000e680000000800 */
[----:B------:R-:W-:Y:S01]  /*14050*/  FFMA.FTZ R41, R119, c[0x0][0x23c], -R165 ;  /* 0x00008f0077297a23 */ /* 0x000fe200000108a5 */
[----:B------:R-:W-:Y:S05]  /*14060*/  HMMA.16816.F32 R20, R24, R42, R20 ;  /* 0x0000002a1814723c */ /* 0x000fea0000001814 */
[----:B------:R-:W2:Y:S02]  /*14070*/  MUFU.EX2 R40, R118 ;  /* 0x0000007600287308 */ /* 0x000ea40000000800 */
[----:B------:R-:W-:Y:S01]  /*14080*/  F2FP.PACK_AB R24, R107, R106 ;  /* 0x0000006a6b18723e */ /* 0x000fe200000000ff */
[--C-:B------:R-:W-:Y:S01]  /*14090*/  FFMA.FTZ R42, R120, c[0x0][0x23c], -R176.reuse ;  /* 0x00008f00782a7a23 */ /* 0x100fe200000108b0 */
[----:B---3--:R-:W-:Y:S03]  /*140a0*/  F2FP.PACK_AB R25, R109, R108 ;  /* 0x0000006c6d19723e */ /* 0x008fe600000000ff */
[----:B----4-:R-:W-:Y:S01]  /*140b0*/  F2FP.PACK_AB R26, R111, R110 ;  /* 0x0000006e6f1a723e */ /* 0x010fe200000000ff */
[--C-:B------:R-:W-:Y:S02]  /*140c0*/  FFMA.FTZ R43, R121, c[0x0][0x23c], -R176.reuse ;  /* 0x00008f00792b7a23 */ /* 0x100fe400000108b0 */
[----:B------:R-:W3:Y:S01]  /*140d0*/  MUFU.EX2 R41, R41 ;  /* 0x0000002900297308 */ /* 0x000ee20000000800 */
[----:B------:R-:W-:Y:S02]  /*140e0*/  FFMA.FTZ R176, R129, c[0x0][0x23c], -R176 ;  /* 0x00008f0081b07a23 */ /* 0x000fe400000108b0 */
[----:B------:R-:W-:Y:S01]  /*140f0*/  FADD.FTZ R109, R109, R105 ;  /* 0x000000696d6d7221 */ /* 0x000fe20000010000 */
[----:B-1----:R-:W-:Y:S01]  /*14100*/  F2FP.PACK_AB R27, R113, R112 ;  /* 0x00000070711b723e */ /* 0x002fe200000000ff */
[----:B------:R-:W-:Y:S02]  /*14110*/  FADD.FTZ R106, R106, R103 ;  /* 0x000000676a6a7221 */ /* 0x000fe40000010000 */
[----:B------:R-:W-:Y:S02]  /*14120*/  FADD.FTZ R109, R112, R109 ;  /* 0x0000006d706d7221 */ /* 0x000fe40000010000 */
[----:B------:R-:W-:Y:S01]  /*14130*/  FADD.FTZ R106, R107, R106 ;  /* 0x0000006a6b6a7221 */ /* 0x000fe20000010000 */
[----:B------:R-:W-:Y:S01]  /*14140*/  MUFU.EX2 R42, R42 ;  /* 0x0000002a002a7308 */ /* 0x000fe20000000800 */
[C---:B------:R-:W-:Y:S03]  /*14150*/  HMMA.16816.F32 R4, R24.reuse, R28, R4 ;  /* 0x0000001c1804723c */ /* 0x040fe60000001804 */
[----:B------:R-:W-:Y:S02]  /*14160*/  FADD.FTZ R113, R113, R109 ;  /* 0x0000006d71717221 */ /* 0x000fe40000010000 */
[----:B------:R-:W-:Y:S02]  /*14170*/  FADD.FTZ R110, R110, R106 ;  /* 0x0000006a6e6e7221 */ /* 0x000fe40000010000 */
[----:B--2---:R-:W-:Y:S01]  /*14180*/  FADD.FTZ R113, R40, R113 ;  /* 0x0000007128717221 */ /* 0x004fe20000010000 */
[C---:B------:R-:W-:Y:S01]  /*14190*/  HMMA.16816.F32 R8, R24.reuse, R30, R8 ;  /* 0x0000001e1808723c */ /* 0x040fe20000001808 */
[----:B------:R-:W1:Y:S01]  /*141a0*/  LDSM.16.MT88.4 R28, [R230+0x10800] ;  /* 0x01080000e61c783b */ /* 0x000e620000004200 */
[----:B------:R-:W2:Y:S02]  /*141b0*/  MUFU.EX2 R43, R43 ;  /* 0x0000002b002b7308 */ /* 0x000ea40000000800 */
[----:B------:R-:W-:Y:S04]  /*141c0*/  FADD.FTZ R110, R111, R110 ;  /* 0x0000006e6f6e7221 */ /* 0x000fe80000010000 */
[C---:B------:R-:W-:Y:S04]  /*141d0*/  HMMA.16816.F32 R12, R24.reuse, R32, R12 ;  /* 0x00000020180c723c */ /* 0x040fe8000000180c */
[----:B------:R-:W-:Y:S04]  /*141e0*/  MUFU.EX2 R176, R176 ;  /* 0x000000b000b07308 */ /* 0x000fe80000000800 */
[C---:B------:R-:W-:Y:S01]  /*141f0*/  HMMA.16816.F32 R132, R24.reuse, R34, R132 ;  /* 0x000000221884723c */ /* 0x040fe20000001884 */
[----:B------:R-:W4:Y:S05]  /*14200*/  LDSM.16.MT88.4 R32, [R234+0x11000] ;  /* 0x01100000ea20783b */ /* 0x000f2a0000004200 */
[----:B------:R-:W-:Y:S02]  /*14210*/  MUFU.EX2 R46, R46 ;  /* 0x0000002e002e7308 */ /* 0x000fe40000000800 */
[C---:B-----5:R-:W-:Y:S08]  /*14220*/  HMMA.16816.F32 R16, R24.reuse, R36, R16 ;  /* 0x000000241810723c */ /* 0x060ff00000001810 */
[C---:B------:R-:W-:Y:S01]  /*14230*/  HMMA.16816.F32 R136, R24.reuse, R38, R136 ;  /* 0x000000261888723c */ /* 0x040fe20000001888 */
[----:B------:R-:W5:Y:S01]  /*14240*/  LDSM.16.MT88.4 R36, [R232+0x11000] ;  /* 0x01100000e824783b */ /* 0x000f620000004200 */
[----:B------:R-:W2:Y:S06]  /*14250*/  MUFU.EX2 R47, R47 ;  /* 0x0000002f002f7308 */ /* 0x000eac0000000800 */
[C---:B-1----:R-:W-:Y:S04]  /*14260*/  HMMA.16816.F32 R140, R24.reuse, R28, R140 ;  /* 0x0000001c188c723c */ /* 0x042fe8000000188c */
[----:B------:R-:W-:Y:S04]  /*14270*/  MUFU.EX2 R48, R48 ;  /* 0x0000003000307308 */ /* 0x000fe80000000800 */
[----:B------:R-:W-:Y:S01]  /*14280*/  HMMA.16816.F32 R20, R24, R30, R20 ;  /* 0x0000001e1814723c */ /* 0x000fe20000001814 */
[----:B------:R-:W1:Y:S05]  /*14290*/  LDSM.16.MT88.4 R28, [R231+0x11000] ;  /* 0x01100000e71c783b */ /* 0x000e6a0000004200 */
[----:B------:R-:W5:Y:S01]  /*142a0*/  MUFU.EX2 R49, R49 ;  /* 0x0000003100317308 */ /* 0x000f620000000800 */
[----:B------:R-:W-:Y:S01]  /*142b0*/  F2FP.PACK_AB R24, R115, R114 ;  /* 0x000000727318723e */ /* 0x000fe200000000ff */
[----:B------:R-:W-:Y:S01]  /*142c0*/  FADD.FTZ R114, R114, R110 ;  /* 0x0000006e72727221 */ /* 0x000fe20000010000 */
[----:B---3--:R-:W-:Y:S03]  /*142d0*/  F2FP.PACK_AB R25, R41, R40 ;  /* 0x000000282919723e */ /* 0x008fe600000000ff */
[----:B--2---:R-:W-:Y:S01]  /*142e0*/  F2FP.PACK_AB R26, R43, R42 ;  /* 0x0000002a2b1a723e */ /* 0x004fe200000000ff */
[----:B------:R-:W-:Y:S01]  /*142f0*/  FADD.FTZ R114, R115, R114 ;  /* 0x0000007273727221 */ /* 0x000fe20000010000 */
[----:B------:R-:W-:Y:S02]  /*14300*/  F2FP.PACK_AB R27, R45, R44 ;  /* 0x0000002c2d1b723e */ /* 0x000fe400000000ff */
[----:B------:R-:W2:Y:S01]  /*14310*/  MUFU.EX2 R50, R50 ;  /* 0x0000003200327308 */ /* 0x000ea20000000800 */
[----:B------:R-:W-:Y:S01]  /*14320*/  F2FP.PACK_AB R144, R47, R46 ;  /* 0x0000002e2f90723e */ /* 0x000fe200000000ff */
[----:B------:R-:W-:Y:S02]  /*14330*/  FADD.FTZ R42, R42, R114 ;  /* 0x000000722a2a7221 */ /* 0x000fe40000010000 */
[----:B------:R-:W-:Y:S01]  /*14340*/  FADD.FTZ R41, R41, R113 ;  /* 0x0000007129297221 */ /* 0x000fe20000010000 */
[C---:B----4-:R-:W-:Y:S03]  /*14350*/  HMMA.16816.F32 R4, R24.reuse, R32, R4 ;  /* 0x000000201804723c */ /* 0x050fe60000001804 */
[----:B------:R-:W-:Y:S02]  /*14360*/  FADD.FTZ R42, R43, R42 ;  /* 0x0000002a2b2a7221 */ /* 0x000fe40000010000 */
[----:B------:R-:W-:Y:S02]  /*14370*/  FADD.FTZ R41, R44, R41 ;  /* 0x000000292c297221 */ /* 0x000fe40000010000 */
[----:B------:R-:W-:Y:S01]  /*14380*/  FADD.FTZ R46, R46, R42 ;  /* 0x0000002a2e2e7221 */ /* 0x000fe20000010000 */
[C---:B------:R-:W-:Y:S01]  /*14390*/  HMMA.16816.F32 R8, R24.reuse, R34, R8 ;  /* 0x000000221808723c */ /* 0x040fe20000001808 */
[----:B------:R-:W3:Y:S03]  /*143a0*/  LDSM.16.MT88.4 R32, [R230+0x11000] ;  /* 0x01100000e620783b */ /* 0x000ee60000004200 */
[----:B-----5:R-:W-:Y:S01]  /*143b0*/  F2FP.PACK_AB R145, R49, R48 ;  /* 0x000000303191723e */ /* 0x020fe200000000ff */
[----:B------:R-:W-:Y:S02]  /*143c0*/  FADD.FTZ R46, R47, R46 ;  /* 0x0000002e2f2e7221 */ /* 0x000fe40000010000 */
[----:B------:R-:W-:Y:S01]  /*143d0*/  FADD.FTZ R45, R45, R41 ;  /* 0x000000292d2d7221 */ /* 0x000fe20000010000 */
[C---:B------:R-:W-:Y:S04]  /*143e0*/  HMMA.16816.F32 R12, R24.reuse, R36, R12 ;  /* 0x00000024180c723c */ /* 0x040fe8000000180c */
[----:B--2---:R-:W-:Y:S01]  /*143f0*/  F2FP.PACK_AB R146, R176, R50 ;  /* 0x00000032b092723e */ /* 0x004fe200000000ff */
[----:B------:R-:W-:Y:S02]  /*14400*/  FADD.FTZ R46, R50, R46 ;  /* 0x0000002e322e7221 */ /* 0x000fe40000010000 */
[--C-:B------:R-:W-:Y:S01]  /*14410*/  FFMA.FTZ R36, R130, c[0x0][0x23c], -R165.reuse ;  /* 0x00008f0082247a23 */ /* 0x100fe200000108a5 */
[C---:B------:R-:W-:Y:S04]  /*14420*/  HMMA.16816.F32 R132, R24.reuse, R38, R132 ;  /* 0x000000261884723c */ /* 0x040fe80000001884 */
[----:B------:R-:W-:Y:S01]  /*14430*/  FFMA.FTZ R165, R131, c[0x0][0x23c], -R165 ;  /* 0x00008f0083a57a23 */ /* 0x000fe200000108a5 */
[----:B------:R-:W2:Y:S01]  /*14440*/  MUFU.EX2 R36, R36 ;  /* 0x0000002400247308 */ /* 0x000ea20000000800 */
[----:B------:R-:W-:Y:S02]  /*14450*/  FADD.FTZ R45, R48, R45 ;  /* 0x0000002d302d7221 */ /* 0x000fe40000010000 */
[C---:B-1----:R-:W-:Y:S04]  /*14460*/  HMMA.16816.F32 R16, R24.reuse, R28, R16 ;  /* 0x0000001c1810723c */ /* 0x042fe80000001810 */
[----:B------:R-:W-:Y:S03]  /*14470*/  FADD.FTZ R45, R49, R45 ;  /* 0x0000002d312d7221 */ /* 0x000fe60000010000 */
[----:B------:R-:W1:Y:S01]  /*14480*/  MUFU.EX2 R165, R165 ;  /* 0x000000a500a57308 */ /* 0x000e620000000800 */
[C---:B------:R-:W-:Y:S01]  /*14490*/  HMMA.16816.F32 R136, R24.reuse, R30, R136 ;  /* 0x0000001e1888723c */ /* 0x040fe20000001888 */
[----:B------:R-:W4:Y:S07]  /*144a0*/  LDSM.16.MT88.4 R28, [R232+0x11800] ;  /* 0x01180000e81c783b */ /* 0x000f2e0000004200 */
[C---:B---3--:R-:W-:Y:S04]  /*144b0*/  HMMA.16816.F32 R140, R24.reuse, R32, R140 ;  /* 0x00000020188c723c */ /* 0x048fe8000000188c */
[----:B--2---:R-:W-:Y:S04]  /*144c0*/  FADD.FTZ R45, R36, R45 ;  /* 0x0000002d242d7221 */ /* 0x004fe80000010000 */
[----:B------:R-:W-:Y:S01]  /*144d0*/  HMMA.16816.F32 R20, R24, R34, R20 ;  /* 0x000000221814723c */ /* 0x000fe20000001814 */
[----:B------:R-:W2:Y:S03]  /*144e0*/  LDSM.16.MT88.4 R24, [R231+0x11800] ;  /* 0x01180000e718783b */ /* 0x000ea60000004200 */
[C---:B-1----:R-:W-:Y:S07]  /*144f0*/  F2FP.PACK_AB R147, R165.reuse, R36 ;  /* 0x00000024a593723e */ /* 0x042fee00000000ff */
[C---:B------:R-:W-:Y:S01]  /*14500*/  HMMA.16816.F32 R160, R144.reuse, R156, R4 ;  /* 0x0000009c90a0723c */ /* 0x040fe20000001804 */
[----:B------:R-:W1:Y:S07]  /*14510*/  LDSM.16.MT88.4 R4, [R230+0x11800] ;  /* 0x01180000e604783b */ /* 0x000e6e0000004200 */
[C---:B------:R-:W-:Y:S08]  /*14520*/  HMMA.16816.F32 R156, R144.reuse, R158, R8 ;  /* 0x0000009e909c723c */ /* 0x040ff00000001808 */
[C---:B----4-:R-:W-:Y:S08]  /*14530*/  HMMA.16816.F32 R152, R144.reuse, R28, R12 ;  /* 0x0000001c9098723c */ /* 0x050ff0000000180c */
[C---:B------:R-:W-:Y:S08]  /*14540*/  HMMA.16816.F32 R132, R144.reuse, R30, R132 ;  /* 0x0000001e9084723c */ /* 0x040ff00000001884 */
[C---:B--2---:R-:W-:Y:S08]  /*14550*/  HMMA.16816.F32 R148, R144.reuse, R24, R16 ;  /* 0x000000189094723c */ /* 0x044ff00000001810 */
[C---:B------:R-:W-:Y:S08]  /*14560*/  HMMA.16816.F32 R136, R144.reuse, R26, R136 ;  /* 0x0000001a9088723c */ /* 0x040ff00000001888 */
[C---:B-1----:R-:W-:Y:S07]  /*14570*/  HMMA.16816.F32 R140, R144.reuse, R4, R140 ;  /* 0x00000004908c723c */ /* 0x042fee000000188c */
[----:B------:R-:W-:Y:S01]  /*14580*/  FADD.FTZ R5, R176, R46 ;  /* 0x0000002eb0057221 */ /* 0x000fe20000010000 */
[----:B------:R-:W-:Y:S04]  /*14590*/  HMMA.16816.F32 R144, R144, R6, R20 ;  /* 0x000000069090723c */ /* 0x000fe80000001814 */
[----:B------:R1:W-:Y:S01]  /*145a0*/  STL [R1+0x4], R5 ;  /* 0x0000040501007387 */ /* 0x0003e20000100800 */
[----:B------:R-:W-:Y:S05]  /*145b0*/  FADD.FTZ R4, R165, R45 ;  /* 0x0000002da5047221 */ /* 0x000fea0000010000 */
[----:B------:R1:W-:Y:S01]  /*145c0*/  STL [R1], R4 ;  /* 0x0000000401007387 */ /* 0x0003e20000100800 */
[----:B------:R-:W-:-:S05]  /*145d0*/  @P1 BRA `(.L_x_2247) ;  /* 0xffffb08000001947 */ /* 0x000fca000383ffff */
.L_x_2243:
[----:B------:R-:W2:Y:S04]  /*145e0*/  LDL.LU R6, [R1+0x4] ;  /* 0x0000040001067983 */ /* 0x000ea80000300800 */
[----:B-1----:R-:W3:Y:S01]  /*145f0*/  LDL.LU R5, [R1] ;  /* 0x0000000001057983 */ /* 0x002ee20000300800 */
[C---:B------:R-:W-:Y:S01]  /*14600*/  ISETP.NE.AND P0, PT, R244.reuse, -0x1, PT ;  /* 0xfffffffff400780c */ /* 0x040fe20003f05270 */
[----:B------:R-:W-:Y:S01]  /*14610*/  IMAD.MOV.U32 R9, RZ, RZ, 0x3f800000 ;  /* 0x3f800000ff097424 */ /* 0x000fe200078e00ff */
[----:B------:R-:W-:Y:S01]  /*14620*/  MOV R10, 0x3f800000 ;  /* 0x3f800000000a7802 */ /* 0x000fe20000000f00 */
[----:B------:R-:W-:Y:S01]  /*14630*/  IMAD.MOV.U32 R17, RZ, RZ, 0x20 ;  /* 0x00000020ff117424 */ /* 0x000fe200078e00ff */
[----:B------:R-:W-:Y:S09]  /*14640*/  BSSY B0, `(.L_x_2248) ;  /* 0x00000a9000007945 */ /* 0x000ff20003800000 */
[----:B------:R-:W-:-:S04]  /*14650*/  @P0 IMAD.WIDE.U32 R12, R244, c[0x0][0x1e8], RZ ;  /* 0x00007a00f40c0a25 */ /* 0x000fc800078e00ff */
[----:B------:R-:W-:Y:S02]  /*14660*/  @P0 IMAD R7, R244, c[0x0][0x1ec], R13 ;  /* 0x00007b00f4070a24 */ /* 0x000fe400078e020d */
[----:B------:R-:W-:Y:S01]  /*14670*/  @P0 IMAD.MOV.U32 R8, RZ, RZ, R12 ;  /* 0x000000ffff080224 */ /* 0x000fe200078e000c */
[----:B--2---:R-:W1:Y:S04]  /*14680*/  SHFL.BFLY PT, R4, R6, 0x2, 0x1f ;  /* 0x0c401f0006047f89 */ /* 0x004e6800000e0000 */
[----:B---3--:R-:W2:Y:S01]  /*14690*/  SHFL.BFLY PT, R3, R5, 0x2, 0x1f ;  /* 0x0c401f0005037f89 */ /* 0x008ea200000e0000 */
[----:B-1----:R-:W-:Y:S02]  /*146a0*/  FADD.FTZ R4, R4, R6 ;  /* 0x0000000604047221 */ /* 0x002fe40000010000 */
[----:B--2---:R-:W-:-:S03]  /*146b0*/  FADD.FTZ R3, R3, R5 ;  /* 0x0000000503037221 */ /* 0x004fc60000010000 */
[----:B------:R-:W1:Y:S04]  /*146c0*/  SHFL.BFLY PT, R6, R4, 0x1, 0x1f ;  /* 0x0c201f0004067f89 */ /* 0x000e6800000e0000 */
[----:B------:R-:W2:Y:S01]  /*146d0*/  SHFL.BFLY PT, R5, R3, 0x1, 0x1f ;  /* 0x0c201f0003057f89 */ /* 0x000ea200000e0000 */
[----:B-1----:R-:W-:-:S03]  /*146e0*/  FADD.FTZ R6, R4, R6 ;  /* 0x0000000604067221 */ /* 0x002fc60000010000 */
[----:B------:R-:W1:Y:S01]  /*146f0*/  S2R R4, SR_TID.X ;  /* 0x0000000000047919 */ /* 0x000e620000002100 */
[----:B--2---:R-:W-:Y:S01]  /*14700*/  FADD.FTZ R5, R3, R5 ;  /* 0x0000000503057221 */ /* 0x004fe20000010000 */
[----:B------:R-:W-:-:S04]  /*14710*/  FSETP.NE.FTZ.AND P5, PT, R6, RZ, PT ;  /* 0x000000ff0600720b */ /* 0x000fc80003fb5000 */
[----:B------:R-:W-:-:S09]  /*14720*/  FSETP.NE.FTZ.AND P4, PT, R5, RZ, PT ;  /* 0x000000ff0500720b */ /* 0x000fd20003f95000 */
[----:B------:R-:W2:Y:S01]  /*14730*/  @P5 MUFU.RCP R9, R6 ;  /* 0x0000000600095308 */ /* 0x000ea20000001000 */
[----:B-1----:R-:W-:-:S07]  /*14740*/  SHF.R.S32.HI R3, RZ, 0x1f, R4 ;  /* 0x0000001fff037819 */ /* 0x002fce0000011404 */
[----:B------:R-:W1:Y:S01]  /*14750*/  @P4 MUFU.RCP R10, R5 ;  /* 0x00000005000a4308 */ /* 0x000e620000001000 */
[CC--:B------:R-:W-:Y:S02]  /*14760*/  LEA.HI R11, R3.reuse, R4.reuse, RZ, 0x2 ;  /* 0x00000004030b7211 */ /* 0x0c0fe400078f10ff */
[----:B------:R-:W-:Y:S02]  /*14770*/  LEA.HI R3, R3, R4, RZ, 0x5 ;  /* 0x0000000403037211 */ /* 0x000fe400078f28ff */
[--C-:B------:R-:W-:Y:S01]  /*14780*/  SHF.R.S32.HI R13, RZ, 0x2, R11.reuse ;  /* 0x00000002ff0d7819 */ /* 0x100fe2000001140b */
[C---:B--2---:R-:W-:Y:S01]  /*14790*/  FMUL.FTZ R160, R9.reuse, R160 ;  /* 0x000000a009a07220 */ /* 0x044fe20000410000 */
[----:B------:R-:W-:Y:S01]  /*147a0*/  SHF.R.S32.HI R12, RZ, 0x1f, R11 ;  /* 0x0000001fff0c7819 */ /* 0x000fe2000001140b */
[----:B------:R-:W-:Y:S01]  /*147b0*/  FMUL.FTZ R161, R9, R161 ;  /* 0x000000a109a17220 */ /* 0x000fe20000410000 */
[----:B------:R-:W-:Y:S01]  /*147c0*/  LOP3.LUT R11, R11, 0x3ffffffc, RZ, 0xc0, !PT ;  /* 0x3ffffffc0b0b7812 */ /* 0x000fe200078ec0ff */
[C---:B------:R-:W-:Y:S01]  /*147d0*/  FMUL.FTZ R156, R9.reuse, R156 ;  /* 0x0000009c099c7220 */ /* 0x040fe20000410000 */
[----:B------:R-:W-:Y:S01]  /*147e0*/  LEA.HI R12, R12, R13, RZ, 0x3 ;  /* 0x0000000d0c0c7211 */ /* 0x000fe200078f18ff */
[C---:B------:R-:W-:Y:S01]  /*147f0*/  FMUL.FTZ R157, R9.reuse, R157 ;  /* 0x0000009d099d7220 */ /* 0x040fe20000410000 */
[----:B------:R-:W-:Y:S01]  /*14800*/  SHF.R.S32.HI R14, RZ, 0x5, R3 ;  /* 0x00000005ff0e7819 */ /* 0x000fe20000011403 */
[C---:B------:R-:W-:Y:S01]  /*14810*/  FMUL.FTZ R152, R9.reuse, R152 ;  /* 0x0000009809987220 */ /* 0x040fe20000410000 */
[----:B------:R-:W-:Y:S01]  /*14820*/  LOP3.LUT R12, R12, 0xfffffff8, RZ, 0xc0, !PT ;  /* 0xfffffff80c0c7812 */ /* 0x000fe200078ec0ff */
[----:B------:R-:W-:Y:S01]  /*14830*/  FMUL.FTZ R153, R9, R153 ;  /* 0x0000009909997220 */ /* 0x000fe20000410000 */
[----:B------:R-:W-:Y:S01]  /*14840*/  IADD3 R11, -R11, R4, RZ ;  /* 0x000000040b0b7210 */ /* 0x000fe20007ffe1ff */
[----:B------:R-:W-:Y:S01]  /*14850*/  FMUL.FTZ R132, R9, R132 ;  /* 0x0000008409847220 */ /* 0x000fe20000410000 */
[----:B------:R-:W-:Y:S01]  /*14860*/  IADD3 R12, R13, -R12, RZ ;  /* 0x8000000c0d0c7210 */ /* 0x000fe20007ffe0ff */
[----:B------:R-:W-:Y:S01]  /*14870*/  FMUL.FTZ R133, R9, R133 ;  /* 0x0000008509857220 */ /* 0x000fe20000410000 */
[----:B------:R-:W-:Y:S01]  /*14880*/  F2FP.PACK_AB R160, R161, R160 ;  /* 0x000000a0a1a0723e */ /* 0x000fe200000000ff */
[----:B------:R-:W-:Y:S01]  /*14890*/  IMAD R11, R14, 0x200, R11 ;  /* 0x000002000e0b7824 */ /* 0x000fe200078e020b */
[----:B------:R-:W-:Y:S01]  /*148a0*/  F2FP.PACK_AB R156, R157, R156 ;  /* 0x0000009c9d9c723e */ /* 0x000fe200000000ff */
[C---:B------:R-:W-:Y:S01]  /*148b0*/  IMAD.SHL.U32 R13, R12.reuse, 0x40, RZ ;  /* 0x000000400c0d7824 */ /* 0x040fe200078e00ff */
[----:B------:R-:W-:Y:S01]  /*148c0*/  F2FP.PACK_AB R152, R153, R152 ;  /* 0x000000989998723e */ /* 0x000fe200000000ff */
[----:B------:R-:W-:Y:S01]  /*148d0*/  FMUL.FTZ R148, R9, R148 ;  /* 0x0000009409947220 */ /* 0x000fe20000410000 */
[----:B------:R-:W-:Y:S01]  /*148e0*/  F2FP.PACK_AB R132, R133, R132 ;  /* 0x000000848584723e */ /* 0x000fe200000000ff */
[----:B------:R-:W-:Y:S01]  /*148f0*/  FMUL.FTZ R149, R9, R149 ;  /* 0x0000009509957220 */ /* 0x000fe20000410000 */
[----:B------:R-:W-:Y:S01]  /*14900*/  LOP3.LUT R13, R13, 0x1c0, RZ, 0xc0, !PT ;  /* 0x000001c00d0d7812 */ /* 0x000fe200078ec0ff */
[----:B------:R-:W-:Y:S01]  /*14910*/  FMUL.FTZ R136, R9, R136 ;  /* 0x0000008809887220 */ /* 0x000fe20000410000 */
[----:B------:R-:W-:Y:S01]  /*14920*/  LOP3.LUT R3, R3, 0xffffffe0, RZ, 0xc0, !PT ;  /* 0xffffffe003037812 */ /* 0x000fe200078ec0ff */
[----:B------:R-:W-:Y:S01]  /*14930*/  FMUL.FTZ R137, R9, R137 ;  /* 0x0000008909897220 */ /* 0x000fe20000410000 */
[----:B------:R-:W-:Y:S01]  /*14940*/  LEA.HI R13, R13, R13, RZ, 0x1d ;  /* 0x0000000d0d0d7211 */ /* 0x000fe200078fe8ff */
[----:B------:R-:W-:Y:S01]  /*14950*/  FMUL.FTZ R140, R9, R140 ;  /* 0x0000008c098c7220 */ /* 0x000fe20000410000 */
[----:B------:R-:W-:Y:S01]  /*14960*/  F2FP.PACK_AB R148, R149, R148 ;  /* 0x000000949594723e */ /* 0x000fe200000000ff */
[----:B------:R-:W-:Y:S01]  /*14970*/  FMUL.FTZ R141, R9, R141 ;  /* 0x0000008d098d7220 */ /* 0x000fe20000410000 */
[----:B------:R-:W-:Y:S01]  /*14980*/  LEA R11, R11, R13, 0x1 ;  /* 0x0000000d0b0b7211 */ /* 0x000fe200078e08ff */
[C---:B------:R-:W-:Y:S01]  /*14990*/  FMUL.FTZ R144, R9.reuse, R144 ;  /* 0x0000009009907220 */ /* 0x040fe20000410000 */
[----:B------:R-:W-:Y:S01]  /*149a0*/  LOP3.LUT R13, R12, 0x1, RZ, 0xc0, !PT ;  /* 0x000000010c0d7812 */ /* 0x000fe200078ec0ff */
[----:B------:R-:W-:Y:S01]  /*149b0*/  FMUL.FTZ R9, R9, R145 ;  /* 0x0000009109097220 */ /* 0x000fe20000410000 */
[----:B------:R-:W-:Y:S01]  /*149c0*/  F2FP.PACK_AB R136, R137, R136 ;  /* 0x000000888988723e */ /* 0x000fe200000000ff */
[----:B------:R-:W-:Y:S01]  /*149d0*/  IMAD.SHL.U32 R11, R11, 0x2, RZ ;  /* 0x000000020b0b7824 */ /* 0x000fe200078e00ff */
[----:B------:R-:W-:Y:S01]  /*149e0*/  ISETP.NE.U32.AND P3, PT, R13, 0x1, PT ;  /* 0x000000010d00780c */ /* 0x000fe20003f65070 */
[C---:B-1----:R-:W-:Y:S01]  /*149f0*/  FMUL.FTZ R163, R10.reuse, R163 ;  /* 0x000000a30aa37220 */ /* 0x042fe20000410000 */
[----:B------:R-:W-:Y:S01]  /*14a00*/  F2FP.PACK_AB R144, R9, R144 ;  /* 0x000000900990723e */ /* 0x000fe200000000ff */
[----:B------:R-:W-:Y:S01]  /*14a10*/  FMUL.FTZ R162, R10, R162 ;  /* 0x000000a20aa27220 */ /* 0x000fe20000410000 */
[----:B------:R-:W-:Y:S01]  /*14a20*/  R2P PR, R12, 0x6 ;  /* 0x000000060c007804 */ /* 0x000fe20000000000 */
[C---:B------:R-:W-:Y:S01]  /*14a30*/  FMUL.FTZ R159, R10.reuse, R159 ;  /* 0x0000009f0a9f7220 */ /* 0x040fe20000410000 */
[----:B------:R-:W-:Y:S01]  /*14a40*/  MOV R9, 0xfffffff0 ;  /* 0xfffffff000097802 */ /* 0x000fe20000000f00 */
[C---:B------:R-:W-:Y:S01]  /*14a50*/  FMUL.FTZ R158, R10.reuse, R158 ;  /* 0x0000009e0a9e7220 */ /* 0x040fe20000410000 */
[----:B------:R-:W-:Y:S01]  /*14a60*/  IADD3 R15, R11, 0x40, RZ ;  /* 0x000000400b0f7810 */ /* 0x000fe20007ffe0ff */
[C---:B------:R-:W-:Y:S01]  /*14a70*/  FMUL.FTZ R155, R10.reuse, R155 ;  /* 0x0000009b0a9b7220 */ /* 0x040fe20000410000 */
[----:B------:R-:W-:Y:S01]  /*14a80*/  SEL R12, R9, 0x10, !P3 ;  /* 0x00000010090c7807 */ /* 0x000fe20005800000 */
[C---:B------:R-:W-:Y:S01]  /*14a90*/  FMUL.FTZ R154, R10.reuse, R154 ;  /* 0x0000009a0a9a7220 */ /* 0x040fe20000410000 */
[----:B------:R-:W-:Y:S01]  /*14aa0*/  SEL R17, R17, 0xffffffe0, !P1 ;  /* 0xffffffe011117807 */ /* 0x000fe20004800000 */
[C---:B------:R-:W-:Y:S01]  /*14ab0*/  FMUL.FTZ R135, R10.reuse, R135 ;  /* 0x000000870a877220 */ /* 0x040fe20000410000 */
[----:B------:R-:W-:Y:S01]  /*14ac0*/  IADD3 R18, R11, R12, RZ ;  /* 0x0000000c0b127210 */ /* 0x000fe20007ffe0ff */
[C---:B------:R-:W-:Y:S01]  /*14ad0*/  FMUL.FTZ R134, R10.reuse, R134 ;  /* 0x000000860a867220 */ /* 0x040fe20000410000 */
[----:B------:R-:W-:Y:S01]  /*14ae0*/  F2FP.PACK_AB R162, R163, R162 ;  /* 0x000000a2a3a2723e */ /* 0x000fe200000000ff */
[C---:B------:R-:W-:Y:S01]  /*14af0*/  FMUL.FTZ R151, R10.reuse, R151 ;  /* 0x000000970a977220 */ /* 0x040fe20000410000 */
[----:B------:R-:W-:Y:S01]  /*14b00*/  @P2 IADD3 R15, R11, -0x40, RZ ;  /* 0xffffffc00b0f2810 */ /* 0x000fe20007ffe0ff */
[C---:B------:R-:W-:Y:S01]  /*14b10*/  FMUL.FTZ R150, R10.reuse, R150 ;  /* 0x000000960a967220 */ /* 0x040fe20000410000 */
[----:B------:R-:W-:Y:S01]  /*14b20*/  F2FP.PACK_AB R158, R159, R158 ;  /* 0x0000009e9f9e723e */ /* 0x000fe200000000ff */
[C---:B------:R-:W-:Y:S01]  /*14b30*/  FMUL.FTZ R139, R10.reuse, R139 ;  /* 0x0000008b0a8b7220 */ /* 0x040fe20000410000 */
[----:B------:R-:W-:Y:S01]  /*14b40*/  F2FP.PACK_AB R154, R155, R154 ;  /* 0x0000009a9b9a723e */ /* 0x000fe200000000ff */
[C---:B------:R-:W-:Y:S01]  /*14b50*/  FMUL.FTZ R138, R10.reuse, R138 ;  /* 0x0000008a0a8a7220 */ /* 0x040fe20000410000 */
[----:B------:R-:W-:Y:S01]  /*14b60*/  F2FP.PACK_AB R134, R135, R134 ;  /* 0x000000868786723e */ /* 0x000fe200000000ff */
[----:B------:R-:W-:Y:S01]  /*14b70*/  FMUL.FTZ R143, R10, R143 ;  /* 0x0000008f0a8f7220 */ /* 0x000fe20000410000 */
[----:B------:R-:W-:Y:S01]  /*14b80*/  IADD3 R19, R18, R17, RZ ;  /* 0x0000001112137210 */ /* 0x000fe20007ffe0ff */
[C---:B------:R-:W-:Y:S01]  /*14b90*/  FMUL.FTZ R142, R10.reuse, R142 ;  /* 0x0000008e0a8e7220 */ /* 0x040fe20000410000 */
[----:B------:R-:W-:Y:S01]  /*14ba0*/  F2FP.PACK_AB R150, R151, R150 ;  /* 0x000000969796723e */ /* 0x000fe200000000ff */
[C---:B------:R-:W-:Y:S01]  /*14bb0*/  FMUL.FTZ R147, R10.reuse, R147 ;  /* 0x000000930a937220 */ /* 0x040fe20000410000 */
[----:B------:R-:W-:Y:S01]  /*14bc0*/  F2FP.PACK_AB R138, R139, R138 ;  /* 0x0000008a8b8a723e */ /* 0x000fe200000000ff */
[----:B------:R-:W-:Y:S01]  /*14bd0*/  FMUL.FTZ R10, R10, R146 ;  /* 0x000000920a0a7220 */ /* 0x000fe20000410000 */
[----:B------:R-:W-:Y:S01]  /*14be0*/  STS [R11], R160 ;  /* 0x000000a00b007388 */ /* 0x000fe20000000800 */
[----:B------:R-:W-:Y:S01]  /*14bf0*/  IMAD.IADD R16, R11, 0x1, R17 ;  /* 0x000000010b107824 */ /* 0x000fe200078e0211 */
[----:B------:R-:W-:Y:S01]  /*14c00*/  F2FP.PACK_AB R140, R141, R140 ;  /* 0x0000008c8d8c723e */ /* 0x000fe200000000ff */
[----:B------:R-:W-:Y:S01]  /*14c10*/  IMAD.IADD R12, R12, 0x1, R15 ;  /* 0x000000010c0c7824 */ /* 0x000fe200078e020f */
[----:B------:R1:W-:Y:S01]  /*14c20*/  STS [R11+0x400], R162 ;  /* 0x000400a20b007388 */ /* 0x0003e20000000800 */
[----:B------:R-:W-:Y:S01]  /*14c30*/  F2FP.PACK_AB R142, R143, R142 ;  /* 0x0000008e8f8e723e */ /* 0x000fe200000000ff */
[----:B------:R-:W2:Y:S01]  /*14c40*/  LDC.U8 R13, c[0x0][0x328] ;  /* 0x0000ca00ff0d7b82 */ /* 0x000ea20000000000 */
[----:B------:R-:W-:Y:S01]  /*14c50*/  F2FP.PACK_AB R147, R147, R10 ;  /* 0x0000000a9393723e */ /* 0x000fe200000000ff */
[----:B------:R-:W-:Y:S01]  /*14c60*/  STS [R18], R156 ;  /* 0x0000009c12007388 */ /* 0x000fe20000000800 */
[----:B------:R-:W3:Y:S01]  /*14c70*/  @P4 MUFU.LG2 R5, R5 ;  /* 0x0000000500054308 */ /* 0x000ee20000000c00 */
[----:B------:R-:W-:-:S02]  /*14c80*/  IMAD.IADD R4, R4, 0x1, -R3 ;  /* 0x0000000104047824 */ /* 0x000fc400078e0a03 */
[----:B------:R-:W-:Y:S04]  /*14c90*/  STS [R18+0x400], R158 ;  /* 0x0004009e12007388 */ /* 0x000fe80000000800 */
[----:B------:R-:W-:Y:S04]  /*14ca0*/  STS [R16], R152 ;  /* 0x0000009810007388 */ /* 0x000fe80000000800 */
[----:B------:R-:W-:Y:S04]  /*14cb0*/  STS [R16+0x400], R154 ;  /* 0x0004009a10007388 */ /* 0x000fe80000000800 */
[----:B------:R-:W-:Y:S01]  /*14cc0*/  STS [R19], R132 ;  /* 0x0000008413007388 */ /* 0x000fe20000000800 */
[----:B---3--:R-:W-:-:S03]  /*14cd0*/  @P4 FMUL.FTZ R5, R5, 0.69314718246459960938 ;  /* 0x3f31721805054820 */ /* 0x008fc60000410000 */
[----:B------:R-:W-:Y:S01]  /*14ce0*/  STS [R19+0x400], R134 ;  /* 0x0004008613007388 */ /* 0x000fe20000000800 */
[C---:B-1----:R-:W-:Y:S01]  /*14cf0*/  IADD3 R11, R17.reuse, R15, RZ ;  /* 0x0000000f110b7210 */ /* 0x042fe20007ffe0ff */
[----:B------:R-:W-:Y:S01]  /*14d00*/  IMAD.IADD R17, R17, 0x1, R12 ;  /* 0x0000000111117824 */ /* 0x000fe200078e020c */
[----:B--2---:R-:W-:Y:S01]  /*14d10*/  ISETP.NE.AND P2, PT, R13, RZ, PT ;  /* 0x000000ff0d00720c */ /* 0x004fe20003f45270 */
[----:B------:R-:W-:Y:S03]  /*14d20*/  STS [R15], R148 ;  /* 0x000000940f007388 */ /* 0x000fe60000000800 */
[----:B------:R-:W-:Y:S01]  /*14d30*/  ISETP.NE.OR P1, PT, R244, -0x1, !P2 ;  /* 0xfffffffff400780c */ /* 0x000fe20005725670 */
[----:B------:R-:W-:Y:S04]  /*14d40*/  STS [R15+0x400], R150 ;  /* 0x000400960f007388 */ /* 0x000fe80000000800 */
[----:B------:R-:W-:Y:S04]  /*14d50*/  STS [R12], R136 ;  /* 0x000000880c007388 */ /* 0x000fe80000000800 */
[----:B------:R-:W-:Y:S04]  /*14d60*/  STS [R12+0x400], R138 ;  /* 0x0004008a0c007388 */ /* 0x000fe80000000800 */
[----:B------:R-:W-:Y:S04]  /*14d70*/  STS [R11], R140 ;  /* 0x0000008c0b007388 */ /* 0x000fe80000000800 */
[----:B------:R1:W-:Y:S04]  /*14d80*/  STS [R11+0x400], R142 ;  /* 0x0004008e0b007388 */ /* 0x0003e80000000800 */
[----:B------:R2:W-:Y:S04]  /*14d90*/  STS [R17], R144 ;  /* 0x0000009011007388 */ /* 0x0005e80000000800 */
[----:B------:R2:W-:Y:S04]  /*14da0*/  STS [R17+0x400], R147 ;  /* 0x0004009311007388 */ /* 0x0005e80000000800 */
[----:B------:R-:W-:Y:S06]  /*14db0*/  BAR.SYNC.DEFER_BLOCKING 0x0 ;  /* 0x0000000000007b1d */ /* 0x000fec0000010000 */
[----:B------:R-:W3:Y:S04]  /*14dc0*/  S2R R10, SR_CTAID.Y ;  /* 0x00000000000a7919 */ /* 0x000ee80000002600 */
[----:B------:R-:W4:Y:S04]  /*14dd0*/  S2R R9, SR_TID.X ;  /* 0x0000000000097919 */ /* 0x000f280000002100 */
[----:B-1----:R-:W1:Y:S04]  /*14de0*/  S2R R11, SR_CTAID.Z ;  /* 0x00000000000b7919 */ /* 0x002e680000002700 */
[----:B------:R2:W2:Y:S04]  /*14df0*/  LDS.128 R24, [R246] ;  /* 0x00000000f6187984 */ /* 0x0004a80000000c00 */
[----:B------:R2:W2:Y:S01]  /*14e00*/  LDS.128 R20, [R246+0x800] ;  /* 0x00080000f6147984 */ /* 0x0004a20000000c00 */
[----:B---3--:R-:W-:Y:S01]  /*14e10*/  @!P0 SHF.R.S32.HI R15, RZ, 0x1f, R10 ;  /* 0x0000001fff0f8819 */ /* 0x008fe2000001140a */
[----:B------:R-:W-:-:S02]  /*14e20*/  @!P0 IMAD.WIDE.U32 R32, R10, c[0x0][0x1e0], RZ ;  /* 0x000078000a208a25 */ /* 0x000fc400078e00ff */
[----:B------:R3:W2:Y:S01]  /*14e30*/  LDS.128 R16, [R246+0x1000] ;  /* 0x00100000f6107984 */ /* 0x0006a20000000c00 */
[----:B----4-:R-:W-:Y:S01]  /*14e40*/  SHF.R.S32.HI R12, RZ, 0x1f, R9 ;  /* 0x0000001fff0c7819 */ /* 0x010fe20000011409 */
[----:B------:R-:W-:Y:S02]  /*14e50*/  @!P0 IMAD R13, R15, c[0x0][0x1e0], RZ ;  /* 0x000078000f0d8a24 */ /* 0x000fe400078e02ff */
[----:B------:R3:W4:Y:S01]  /*14e60*/  LDS.128 R28, [R246+0x1800] ;  /* 0x00180000f61c7984 */ /* 0x0007220000000c00 */
[----:B------:R-:W5:Y:S01]  /*14e70*/  @P5 MUFU.LG2 R15, R6 ;  /* 0x00000006000f5308 */ /* 0x000f620000000c00 */
[----:B------:R-:W-:Y:S01]  /*14e80*/  @!P0 MOV R8, R32 ;  /* 0x0000002000088202 */ /* 0x000fe20000000f00 */
[C---:B------:R-:W-:Y:S02]  /*14e90*/  @!P0 IMAD R13, R10.reuse, c[0x0][0x1e4], R13 ;  /* 0x000079000a0d8a24 */ /* 0x040fe400078e020d */
[C---:B------:R-:W-:Y:S02]  /*14ea0*/  @!P1 IMAD R244, R10.reuse, c[0x0][0x214], RZ ;  /* 0x000085000af49a24 */ /* 0x040fe400078e02ff */
[----:B------:R-:W-:Y:S01]  /*14eb0*/  @!P0 IMAD.IADD R7, R33, 0x1, R13 ;  /* 0x0000000121078824 */ /* 0x000fe200078e020d */
[----:B------:R-:W-:Y:S01]  /*14ec0*/  SHF.R.S32.HI R13, RZ, 0x1f, R14 ;  /* 0x0000001fff0d7819 */ /* 0x000fe2000001140e */
[----:B-1----:R-:W-:Y:S01]  /*14ed0*/  @!P2 IMAD R10, R10, c[0x0][0x1c0], R11 ;  /* 0x000070000a0aaa24 */ /* 0x002fe200078e020b */
[----:B------:R-:W-:Y:S01]  /*14ee0*/  LOP3.LUT P0, RZ, R4, 0x3, RZ, 0xc0, !PT ;  /* 0x0000000304ff7812 */ /* 0x000fe2000780c0ff */
[----:B------:R-:W-:Y:S01]  /*14ef0*/  @P2 IMAD R244, R11, c[0x0][0x234], R244 ;  /* 0x00008d000bf42a24 */ /* 0x000fe200078e02f4 */
[----:B------:R-:W-:Y:S01]  /*14f00*/  LEA.HI R13, R13, R14, RZ, 0x2 ;  /* 0x0000000e0d0d7211 */ /* 0x000fe200078f10ff */
[----:B------:R-:W-:-:S02]  /*14f10*/  IMAD.MOV.U32 R4, RZ, RZ, 0x7f800000 ;  /* 0x7f800000ff047424 */ /* 0x000fc400078e00ff */
[----:B------:R-:W-:Y:S01]  /*14f20*/  @!P2 IMAD R244, R10, c[0x0][0x214], RZ ;  /* 0x000085000af4aa24 */ /* 0x000fe200078e02ff */
[----:B------:R-:W-:Y:S01]  /*14f30*/  LOP3.LUT R13, R13, 0xffffffc, RZ, 0xc0, !PT ;  /* 0x0ffffffc0d0d7812 */ /* 0x000fe200078ec0ff */
[----:B-----5:R-:W-:Y:S01]  /*14f40*/  @P5 FMUL.FTZ R15, R15, 0.69314718246459960938 ;  /* 0x3f3172180f0f5820 */ /* 0x020fe20000410000 */
[----:B------:R-:W-:Y:S02]  /*14f50*/  LEA.HI R6, R12, R9, RZ, 0x5 ;  /* 0x000000090c067211 */ /* 0x000fe400078f28ff */
[----:B------:R-:W-:Y:S01]  /*14f60*/  IADD3 R13, R14, -R13, RZ ;  /* 0x8000000d0e0d7210 */ /* 0x000fe20007ffe0ff */
[----:B------:R-:W-:Y:S01]  /*14f70*/  @P5 FFMA.FTZ R4, R2, c[0x0][0x238], R15 ;  /* 0x00008e0002045a23 */ /* 0x000fe2000001000f */
[----:B------:R-:W-:-:S04]  /*14f80*/  LOP3.LUT R6, R6, 0xffffffe0, RZ, 0xc0, !PT ;  /* 0xffffffe006067812 */ /* 0x000fc800078ec0ff */
[----:B------:R-:W-:-:S04]  /*14f90*/  IADD3 R6, -R6, R9, RZ ;  /* 0x0000000906067210 */ /* 0x000fc80007ffe1ff */
[----:B------:R-:W-:-:S04]  /*14fa0*/  SHF.R.S32.HI R3, RZ, 0x1f, R6 ;  /* 0x0000001fff037819 */ /* 0x000fc80000011406 */
[----:B------:R-:W-:Y:S02]  /*14fb0*/  LEA.HI R3, R3, R6, RZ, 0x2 ;  /* 0x0000000603037211 */ /* 0x000fe400078f10ff */
[----:B------:R-:W-:Y:S01]  /*14fc0*/  MOV R6, 0x7f800000 ;  /* 0x7f80000000067802 */ /* 0x000fe20000000f00 */
[----:B------:R-:W-:Y:S01]  /*14fd0*/  @P4 FFMA.FTZ R6, R0, c[0x0][0x238], R5 ;  /* 0x00008e0000064a23 */ /* 0x000fe20000010005 */
[----:B------:R-:W-:-:S05]  /*14fe0*/  SHF.R.S32.HI R3, RZ, 0x2, R3 ;  /* 0x00000002ff037819 */ /* 0x000fca0000011403 */
[----:B------:R-:W-:Y:S01]  /*14ff0*/  IMAD R3, R13, 0x10, R3 ;  /* 0x000000100d037824 */ /* 0x000fe200078e0203 */
[----:B------:R-:W-:Y:S05]  /*15000*/  @P0 BRA `(.L_x_2249) ;  /* 0x000000c000000947 */ /* 0x000fea0003800000 */
[----:B--234-:R-:W1:Y:S01]  /*15010*/  S2R R0, SR_CTAID.X ;  /* 0x0000000000007919 */ /* 0x01ce620000002500 */
[C---:B------:R-:W-:Y:S02]  /*15020*/  IADD3 R5, R3.reuse, 0x8, RZ ;  /* 0x0000000803057810 */ /* 0x040fe40007ffe0ff */
[-C--:B------:R-:W-:Y:S02]  /*15030*/  ISETP.GE.AND P2, PT, R3, R241.reuse, PT ;  /* 0x000000f10300720c */ /* 0x080fe40003f46270 */
[----:B------:R-:W-:Y:S01]  /*15040*/  ISETP.GE.AND P1, PT, R5, R241, PT ;  /* 0x000000f10500720c */ /* 0x000fe20003f26270 */
[----:B-1----:R-:W-:-:S05]  /*15050*/  IMAD R244, R0, 0x40, R244 ;  /* 0x0000004000f47824 */ /* 0x002fca00078e02f4 */
[----:B------:R-:W-:Y:S02]  /*15060*/  SHF.R.S32.HI R2, RZ, 0x1f, R244 ;  /* 0x0000001fff027819 */ /* 0x000fe400000114f4 */
[----:B------:R-:W-:-:S04]  /*15070*/  IADD3 R0, P0, R3, R244, RZ ;  /* 0x000000f403007210 */ /* 0x000fc80007f1e0ff */
[----:B------:R-:W-:Y:S02]  /*15080*/  LEA.HI.X.SX32 R2, R3, R2, 0x1, P0 ;  /* 0x0000000203027211 */ /* 0x000fe400000f0eff */
[----:B------:R-:W-:-:S04]  /*15090*/  LEA R14, P0, R0, c[0x0][0x200], 0x2 ;  /* 0x00008000000e7a11 */ /* 0x000fc800078010ff */
[----:B------:R-:W-:-:S05]  /*150a0*/  LEA.HI.X R15, R0, c[0x0][0x204], R2, 0x2, P0 ;  /* 0x00008100000f7a11 */ /* 0x000fca00000f1402 */
[----:B------:R1:W-:Y:S04]  /*150b0*/  @!P2 STG.E [R14.64], R4 ;  /* 0x000000040e00a986 */ /* 0x0003e8000c10190c */
[----:B------:R1:W-:Y:S02]  /*150c0*/  @!P1 STG.E [R14.64+0x20], R6 ;  /* 0x000020060e009986 */ /* 0x0003e4000c10190c */
.L_x_2249:
[----:B--234-:R-:W-:Y:S05]  /*150d0*/  BSYNC B0 ;  /* 0x0000000000007941 */ /* 0x01cfea0003800000 */
.L_x_2248:
[----:B------:R-:W2:Y:S01]  /*150e0*/  S2R R0, SR_CTAID.X ;  /* 0x0000000000007919 */ /* 0x000ea20000002500 */
[----:B------:R-:W-:Y:S01]  /*150f0*/  LEA.HI R12, R12, R9, RZ, 0x3 ;  /* 0x000000090c0c7211 */ /* 0x000fe200078f18ff */
[----:B------:R-:W-:Y:S01]  /*15100*/  BSSY B0, `(.L_x_2250) ;  /* 0x000001d000007945 */ /* 0x000fe20003800000 */
[----:B------:R-:W-:Y:S02]  /*15110*/  SHF.R.S32.HI R3, RZ, 0x1f, R11 ;  /* 0x0000001fff037819 */ /* 0x000fe4000001140b */
[----:B------:R-:W-:Y:S02]  /*15120*/  LOP3.LUT R2, R12, 0xfffffff8, RZ, 0xc0, !PT ;  /* 0xfffffff80c027812 */ /* 0x000fe400078ec0ff */
[----:B------:R-:W-:Y:S01]  /*15130*/  SHF.R.S32.HI R12, RZ, 0x3, R12 ;  /* 0x00000003ff0c7819 */ /* 0x000fe2000001140c */
[----:B------:R-:W-:-:S02]  /*15140*/  IMAD R3, R3, c[0x0][0x1f0], RZ ;  /* 0x00007c0003037a24 */ /* 0x000fc400078e02ff */
[----:B------:R-:W-:Y:S02]  /*15150*/  IMAD.IADD R2, R9, 0x1, -R2 ;  /* 0x0000000109027824 */ /* 0x000fe400078e0a02 */
[----:B------:R-:W-:Y:S02]  /*15160*/  IMAD R3, R11, c[0x0][0x1f4], R3 ;  /* 0x00007d000b037a24 */ /* 0x000fe400078e0203 */
[----:B-1----:R-:W-:-:S05]  /*15170*/  IMAD.SHL.U32 R4, R2, 0x8, RZ ;  /* 0x0000000802047824 */ /* 0x002fca00078e00ff */
[----:B------:R-:W-:Y:S01]  /*15180*/  SHF.R.S32.HI R5, RZ, 0x1f, R4 ;  /* 0x0000001fff057819 */ /* 0x000fe20000011404 */
[----:B--2---:R-:W-:-:S04]  /*15190*/  IMAD.SHL.U32 R0, R0, 0x40, RZ ;  /* 0x0000004000007824 */ /* 0x004fc800078e00ff */
[----:B------:R-:W-:Y:S01]  /*151a0*/  IMAD.WIDE.U32 R4, R0, c[0x0][0x1e8], R4 ;  /* 0x00007a0000047a25 */ /* 0x000fe200078e0004 */
[----:B------:R-:W-:-:S04]  /*151b0*/  SHF.R.S32.HI R2, RZ, 0x1f, R0 ;  /* 0x0000001fff027819 */ /* 0x000fc80000011400 */
[----:B------:R-:W-:Y:S01]  /*151c0*/  IADD3 R4, P0, R8, R4, RZ ;  /* 0x0000000408047210 */ /* 0x000fe20007f1e0ff */
[----:B------:R-:W-:-:S04]  /*151d0*/  IMAD R2, R2, c[0x0][0x1e8], RZ ;  /* 0x00007a0002027a24 */ /* 0x000fc800078e02ff */
[----:B------:R-:W-:Y:S01]  /*151e0*/  IMAD R2, R0, c[0x0][0x1ec], R2 ;  /* 0x00007b0000027a24 */ /* 0x000fe200078e0202 */
[----:B------:R-:W-:-:S04]  /*151f0*/  SHF.R.S32.HI R0, RZ, 0x1f, R12 ;  /* 0x0000001fff007819 */ /* 0x000fc8000001140c */
[----:B------:R-:W-:Y:S02]  /*15200*/  IADD3.X R5, R7, R2, R5, P0, !PT ;  /* 0x0000000207057210 */ /* 0x000fe400007fe405 */
[----:B------:R-:W-:-:S03]  /*15210*/  ISETP.GE.AND P0, PT, R12, R241, PT ;  /* 0x000000f10c00720c */ /* 0x000fc60003f06270 */
[----:B------:R-:W-:-:S04]  /*15220*/  IMAD.WIDE.U32 R4, R11, c[0x0][0x1f0], R4 ;  /* 0x00007c000b047a25 */ /* 0x000fc800078e0004 */
[----:B------:R-:W-:-:S06]  /*15230*/  IMAD.IADD R7, R3, 0x1, R5 ;  /* 0x0000000103077824 */ /* 0x000fcc00078e0205 */
        /* <DEDUP_REMOVED lines=8> */
[----:B------:R1:W-:Y:S02]  /*152c0*/  STG.E.128 [R10.64], R24 ;  /* 0x000000180a007986 */ /* 0x0003e4000c101d0c */
.L_x_2251:
[----:B------:R-:W-:Y:S05]  /*152d0*/  BSYNC B0 ;  /* 0x0000000000007941 */ /* 0x000fea0003800000 */
.L_x_2250:
[----:B------:R-:W-:Y:S01]  /*152e0*/  IADD3 R2, R12, 0x10, RZ ;  /* 0x000000100c027810 */ /* 0x000fe20007ffe0ff */
[----:B------:R-:W-:Y:S03]  /*152f0*/  BSSY B0, `(.L_x_2252) ;  /* 0x000000e000007945 */ /* 0x000fe60003800000 */
[----:B------:R-:W-:-:S13]  /*15300*/  ISETP.GE.AND P0, PT, R2, R241, PT ;  /* 0x000000f10200720c */ /* 0x000fda0003f06270 */
        /* <DEDUP_REMOVED lines=11> */
[----:B------:R1:W-:Y:S02]  /*153c0*/  STG.E.128 [R10.64], R20 ;  /* 0x000000140a007986 */ /* 0x0003e4000c101d0c */
.L_x_2253:
[----:B------:R-:W-:Y:S05]  /*153d0*/  BSYNC B0 ;  /* 0x0000000000007941 */ /* 0x000fea0003800000 */
.L_x_2252:
        /* <DEDUP_REMOVED lines=15> */
.L_x_2255:
[----:B------:R-:W-:Y:S05]  /*154d0*/  BSYNC B0 ;  /* 0x0000000000007941 */ /* 0x000fea0003800000 */
.L_x_2254:
[----:B------:R-:W-:-:S04]  /*154e0*/  IADD3 R2, R12, 0x30, RZ ;  /* 0x000000300c027810 */ /* 0x000fc80007ffe0ff */
[----:B------:R-:W-:-:S13]  /*154f0*/  ISETP.GE.AND P0, PT, R2, R241, PT ;  /* 0x000000f10200720c */ /* 0x000fda0003f06270 */
[----:B------:R-:W-:Y:S05]  /*15500*/  @P0 EXIT ;  /* 0x000000000000094d */ /* 0x000fea0003800000 */
[----:B------:R-:W-:Y:S01]  /*15510*/  IADD3 R12, P0, R12, 0x30, RZ ;  /* 0x000000300c0c7810 */ /* 0x000fe20007f1e0ff */
        /* <DEDUP_REMOVED lines=9> */
[----:B------:R-:W-:Y:S01]  /*155b0*/  STG.E.128 [R4.64], R28 ;  /* 0x0000001c04007986 */ /* 0x000fe2000c101d0c */
[----:B------:R-:W-:Y:S05]  /*155c0*/  EXIT ;  /* 0x000000000000794d */ /* 0x000fea0003800000 */
.L_x_2256:
        /* <DEDUP_REMOVED lines=11> */
.L_x_7766:


//--------------------- .text._ZN5flash24flash_fwd_splitkv_kernelI23Flash_fwd_kernel_traitsILi64ELi64ELi256ELi4ELb0ELb0EN7cutlass6half_tE19Flash_kernel_traitsILi64ELi64ELi256ELi4ES3_EELb1ELb0ELb0ELb0ELb1ELb1ELb0ELb0EEEvNS_16Flash_fwd_paramsE --------------------------
	.section	.text._ZN5flash24flash_fwd_splitkv_kernelI23Flash_fwd_kernel_traitsILi64ELi64ELi256ELi4ELb0ELb0EN7cutlass6half_tE19Flash_kernel_traitsILi64ELi64ELi256ELi4ES3_EELb1ELb0ELb0ELb0ELb1ELb1ELb0ELb0EEEvNS_16Flash_fwd_paramsE,"ax",@progbits
	.sectioninfo	@"SHI_REGISTERS=255"
	.align	128
        .global         _ZN5flash24flash_fwd_splitkv_kernelI23Flash_fwd_kernel_traitsILi64ELi64ELi256ELi4ELb0ELb0EN7cutlass6half_tE19Flash_kernel_traitsILi64ELi64ELi256ELi4ES3_EELb1ELb0ELb0ELb0ELb1ELb1ELb0ELb0EEEvNS_16Flash_fwd_paramsE
        .type           _ZN5flash24flash_fwd_splitkv_kernelI23Flash_fwd_kernel_traitsILi64ELi64ELi256ELi4ELb0ELb0EN7cutlass6half_tE19Flash_kernel_traitsILi64ELi64ELi256ELi4ES3_EELb1ELb0ELb0ELb0ELb1ELb1ELb0ELb0EEEvNS_16Flash_fwd_paramsE,@function
        .size           _ZN5flash24flash_fwd_splitkv_kernelI23Flash_fwd_kernel_traitsILi64ELi64ELi256ELi4ELb0ELb0EN7cutlass6half_tE19Flash_kernel_traitsILi64ELi64ELi256ELi4ES3_EELb1ELb0ELb0ELb0ELb1ELb1ELb0ELb0EEEvNS_16Flash_fwd_paramsE,(.L_x_7767 - _ZN5flash24flash_fwd_splitkv_kernelI23Flash_fwd_kernel_traitsILi64ELi64ELi256ELi4ELb0ELb0EN7cutlass6half_tE19Flash_kernel_traitsILi64ELi64ELi256ELi4ES3_EELb1ELb0ELb0ELb0ELb1ELb1ELb0ELb0EEEvNS_16Flash_fwd_paramsE)
        .other          _ZN5flash24flash_fwd_splitkv_kernelI23Flash_fwd_kernel_traitsILi64ELi64ELi256ELi4ELb0ELb0EN7cutlass6half_tE19Flash_kernel_traitsILi64ELi64ELi256ELi4ES3_EELb1ELb0ELb0ELb0ELb1ELb1ELb0ELb0EEEvNS_16Flash_fwd_paramsE,@"STO_CUDA_ENTRY STV_DEFAULT"
_ZN5flash24flash_fwd_splitkv_kernelI23Flash_fwd_kernel_traitsILi64ELi64ELi256ELi4ELb0ELb0EN7cutlass6half_tE19Flash_kernel_traitsILi64ELi64ELi256ELi4ES3_EELb1ELb0ELb0ELb0ELb1ELb1ELb0ELb0EEEvNS_16Flash_fwd_paramsE:
.text._ZN5flash24flash_fwd_splitkv_kernelI23Flash_fwd_kernel_traitsILi64ELi64ELi256ELi4ELb0ELb0EN7cutlass6half_tE19Flash_kernel_traitsILi64ELi64ELi256ELi4ES3_EELb1ELb0ELb0ELb0ELb1ELb1ELb0ELb0EEEvNS_16Flash_fwd_paramsE:
[----:B------:R-:W-:Y:S02]  /*0000*/  MOV R1, c[0x0][0x28] ;  /* 0x00000a0000017a02 */ /* 0x000fe40000000f00 */
[----:B------:R-:W1:Y:S01]  /*0010*/  S2R R11, SR_CTAID.Y ;  /* 0x00000000000b7919 */ /* 0x000e620000002600 */
[----:B------:R-:W2:Y:S01]  /*0020*/  LDC.U8 R0, c[0x0][0x312] ;  /* 0x0000c480ff007b82 */ /* 0x000ea20000000000 */
[----:B------:R-:W-:Y:S01]  /*0030*/  ISETP.NE.U32.AND P2, PT, RZ, c[0x0][0x240], PT ;  /* 0x00009000ff007a0c */ /* 0x000fe20003f45070 */
[----:B------:R-:W-:Y:S01]  /*0040*/  IMAD.MOV.U32 R6, RZ, RZ, 0x4 ;  /* 0x00000004ff067424 */ /* 0x000fe200078e00ff */
[----:B------:R-:W-:Y:S01]  /*0050*/  ULDC.64 UR12, c[0x0][0x118] ;  /* 0x00004600000c7ab9 */ /* 0x000fe20000000a00 */
[----:B------:R-:W-:Y:S01]  /*0060*/  IMAD.MOV.U32 R15, RZ, RZ, -0x1 ;  /* 0xffffffffff0f7424 */ /* 0x000fe200078e00ff */
[----:B------:R-:W-:Y:S02]  /*0070*/  ISETP.NE.AND.EX P2, PT, RZ, c[0x0][0x244], PT, P2 ;  /* 0x00009100ff007a0c */ /* 0x000fe40003f45320 */
[----:B------:R-:W-:Y:S02]  /*0080*/  ISETP.EQ.U32.AND P1, PT, RZ, c[0x0][0x248], PT ;  /* 0x00009200ff007a0c */ /* 0x000fe40003f22070 */
[----:B------:R-:W-:Y:S01]  /*0090*/  ISETP.NE.U32.AND P0, PT, RZ, c[0x0][0x250], PT ;  /* 0x00009400ff007a0c */ /* 0x000fe20003f05070 */
[----:B------:R-:W-:Y:S01]  /*00a0*/  IMAD.MOV.U32 R7, RZ, RZ, -0x1 ;  /* 0xffffffffff077424 */ /* 0x000fe200078e00ff */
[----:B------:R-:W-:-:S02]  /*00b0*/  IADD3 R1, R1, -0x30, RZ ;  /* 0xffffffd001017810 */ /* 0x000fc40007ffe0ff */
[----:B------:R-:W-:Y:S01]  /*00c0*/  ISETP.NE.AND.EX P0, PT, RZ, c[0x0][0x254], PT, P0 ;  /* 0x00009500ff007a0c */ /* 0x000fe20003f05300 */
[----:B-1----:R-:W-:Y:S01]  /*00d0*/  IMAD.WIDE R2, R11, R6, c[0x0][0x240] ;  /* 0x000090000b027625 */ /* 0x002fe200078e0206 */
[----:B--2---:R-:W-:-:S04]  /*00e0*/  ISETP.NE.AND P3, PT, R0, RZ, PT ;  /* 0x000000ff0000720c */ /* 0x004fc80003f65270 */
[----:B------:R1:W2:Y:S01]  /*00f0*/  @P2 LDG.E R15, [R2.64] ;  /* 0x0000000c020f2981 */ /* 0x0002a2000c1e1900 */
[----:B------:R-:W-:Y:S01]  /*0100*/  ISETP.EQ.OR.EX P1, PT, RZ, c[0x0][0x24c], !P3, P1 ;  /* 0x00009300ff007a0c */ /* 0x000fe20005f22710 */
[----:B------:R-:W-:Y:S02]  /*0110*/  IMAD.WIDE R4, R11, R6, c[0x0][0x248] ;  /* 0x000092000b047625 */ /* 0x000fe400078e0206 */
[----:B------:R1:W3:Y:S10]  /*0120*/  @P2 LDG.E R0, [R2.64+0x4] ;  /* 0x0000040c02002981 */ /* 0x0002f4000c1e1900 */
[----:B------:R4:W5:Y:S01]  /*0130*/  @!P1 LDG.E R7, [R4.64] ;  /* 0x0000000c04079981 */ /* 0x000962000c1e1900 */
[----:B------:R-:W-:-:S03]  /*0140*/  IMAD.MOV.U32 R8, RZ, RZ, RZ ;  /* 0x000000ffff087224 */ /* 0x000fc600078e00ff */
[----:B------:R-:W2:Y:S04]  /*0150*/  S2R R16, SR_CTAID.X ;  /* 0x0000000000107919 */ /* 0x000ea80000002500 */
[----:B------:R-:W2:Y:S01]  /*0160*/  S2R R14, SR_CTAID.Z ;  /* 0x00000000000e7919 */ /* 0x000ea20000002700 */
[----:B-1----:R-:W-:-:S05]  /*0170*/  @P0 IMAD.WIDE R2, R11, R6, c[0x0][0x250] ;  /* 0x000094000b020625 */ /* 0x002fca00078e0206 */
[----:B------:R4:W5:Y:S01]  /*0180*/  @P0 LDG.E R8, [R2.64] ;  /* 0x0000000c02080981 */ /* 0x000962000c1e1900 */
[----:B------:R-:W-:-:S04]  /*0190*/  ISETP.NE.U32.AND P0, PT, RZ, c[0x0][0x248], PT ;  /* 0x00009200ff007a0c */ /* 0x000fc80003f05070 */
[----:B------:R-:W-:Y:S01]  /*01a0*/  ISETP.NE.AND.EX P0, PT, RZ, c[0x0][0x24c], PT, P0 ;  /* 0x00009300ff007a0c */ /* 0x000fe20003f05300 */
[----:B--2---:R4:W-:Y:S01]  /*01b0*/  STL [R1+0x24], R15 ;  /* 0x0000240f01007387 */ /* 0x0049e20000100800 */
[----:B---3--:R-:W-:Y:S02]  /*01c0*/  @P2 IMAD.IADD R90, R0, 0x1, -R15 ;  /* 0x00000001005a2824 */ /* 0x008fe400078e0a0f */
[----:B------:R-:W-:-:S09]  /*01d0*/  @!P2 IMAD.MOV.U32 R90, RZ, RZ, c[0x0][0x214] ;  /* 0x00008500ff5aa624 */ /* 0x000fd200078e00ff */
[----:B------:R-:W-:Y:S05]  /*01e0*/  @!P0 BRA `(.L_x_2257) ;  /* 0x0000004000008947 */ /* 0x000fea0003800000 */
[----:B------:R-:W2:Y:S02]  /*01f0*/  @P3 LDG.E R0, [R4.64+0x4] ;  /* 0x0000040c04003981 */ /* 0x000ea4000c1e1900 */
[----:B--2--5:R-:W-:-:S06]  /*0200*/  @P3 IADD3 R0, R0, -R7, RZ ;  /* 0x8000000700003210 */ /* 0x024fcc0007ffe0ff */
[----:B------:R1:W5:Y:S01]  /*0210*/  @!P3 LDG.E R0, [R4.64] ;  /* 0x0000000c0400b981 */ /* 0x000362000c1e1900 */
[----:B------:R-:W-:Y:S05]  /*0220*/  BRA `(.L_x_2258) ;  /* 0x0000001000007947 */ /* 0x000fea0003800000 */
.L_x_2257:
[----:B------:R-:W-:Y:S02]  /*0230*/  MOV R0, c[0x0][0x218] ;  /* 0x0000860000007a02 */ /* 0x000fe40000000f00 */
.L_x_2258:
[----:B------:R-:W-:-:S04]  /*0240*/  ISETP.NE.U32.AND P2, PT, RZ, c[0x0][0x258], PT ;  /* 0x00009600ff007a0c */ /* 0x000fc80003f45070 */
[----:B------:R-:W-:-:S13]  /*0250*/  ISETP.NE.AND.EX P2, PT, RZ, c[0x0][0x25c], PT, P2 ;  /* 0x00009700ff007a0c */ /* 0x000fda0003f45320 */
[----:B----4-:R-:W-:-:S06]  /*0260*/  @P2 IMAD.WIDE R2, R11, R6, c[0x0][0x258] ;  /* 0x000096000b022625 */ /* 0x010fcc00078e0206 */
        /* <DEDUP_REMOVED lines=13> */
[----:B------:R-:W2:Y:S01]  /*0340*/  S2R R200, SR_TID.X ;  /* 0x0000000000c87919 */ /* 0x000ea20000002100 */
[----:B------:R-:W-:Y:S01]  /*0350*/  IADD3 R0, R0, c[0x0][0x2e8], R88 ;  /* 0x0000ba0000007a10 */ /* 0x000fe20007ffe058 */
[----:B------:R-:W-:Y:S01]  /*0360*/  USHF.R.S32.HI UR4, URZ, 0x1f, UR5 ;  /* 0x0000001f3f047899 */ /* 0x000fe20008011405 */
[----:B------:R-:W-:Y:S02]  /*0370*/  SHF.R.S32.HI R3, RZ, 0x1f, R2 ;  /* 0x0000001fff037819 */ /* 0x000fe40000011402 */
[----:B-1----:R-:W-:Y:S01]  /*0380*/  SHF.R.S32.HI R4, RZ, 0x1f, R0 ;  /* 0x0000001fff047819 */ /* 0x002fe20000011400 */
        /* <DEDUP_REMOVED lines=10> */
[----:B--2---:R-:W-:Y:S01]  /*0430*/  SHF.R.S32.HI R0, RZ, 0x1f, R200 ;  /* 0x0000001fff007819 */ /* 0x004fe200000114c8 */
[----:B------:R-:W-:Y:S01]  /*0440*/  BSSY B0, `(.L_x_2260) ;  /* 0x0000029000007945 */ /* 0x000fe20003800000 */
[----:B------:R-:W-:Y:S02]  /*0450*/  ISETP.NE.AND P0, PT, R15, -0x1, PT ;  /* 0xffffffff0f00780c */ /* 0x000fe40003f05270 */
[----:B------:R-:W-:Y:S02]  /*0460*/  LEA.HI R9, R0, R200, RZ, 0x3 ;  /* 0x000000c800097211 */ /* 0x000fe400078f18ff */
[----:B------:R-:W-:Y:S02]  /*0470*/  IADD3 R10, -R201, R90, RZ ;  /* 0x0000005ac90a7210 */ /* 0x000fe40007ffe1ff */
[----:B------:R-:W-:-:S05]  /*0480*/  LOP3.LUT R0, R9, 0x1ffffff8, RZ, 0xc0, !PT ;  /* 0x1ffffff809007812 */ /* 0x000fca00078ec0ff */
[----:B------:R-:W-:Y:S02]  /*0490*/  IMAD.IADD R0, R200, 0x1, -R0 ;  /* 0x00000001c8007824 */ /* 0x000fe400078e0a00 */
[----:B------:R-:W-:Y:S01]  /*04a0*/  @!P0 SHF.R.S32.HI R3, RZ, 0x1f, R11 ;  /* 0x0000001fff038819 */ /* 0x000fe2000001140b */
[----:B------:R-:W-:-:S04]  /*04b0*/  @!P0 IMAD.WIDE.U32 R6, R11, c[0x0][0x1e0], RZ ;  /* 0x000078000b068a25 */ /* 0x000fc800078e00ff */
[----:B------:R-:W-:Y:S01]  /*04c0*/  IMAD.SHL.U32 R2, R0, 0x8, RZ ;  /* 0x0000000800027824 */ /* 0x000fe200078e00ff */
[----:B------:R-:W-:Y:S01]  /*04d0*/  SHF.R.S32.HI R0, RZ, 0x1f, R201 ;  /* 0x0000001fff007819 */ /* 0x000fe200000114c9 */
[----:B------:R-:W-:Y:S02]  /*04e0*/  @!P0 IMAD R8, R3, c[0x0][0x1e0], RZ ;  /* 0x0000780003088a24 */ /* 0x000fe400078e02ff */
[----:B------:R-:W-:Y:S01]  /*04f0*/  @P0 IMAD.WIDE.U32 R4, R15, c[0x0][0x1e8], RZ ;  /* 0x00007a000f040a25 */ /* 0x000fe200078e00ff */
[----:B------:R-:W-:Y:S02]  /*0500*/  SHF.R.S32.HI R3, RZ, 0x1f, R2 ;  /* 0x0000001fff037819 */ /* 0x000fe40000011402 */
[----:B------:R-:W-:Y:S01]  /*0510*/  @!P0 MOV R4, R6 ;  /* 0x0000000600048202 */ /* 0x000fe20000000f00 */
[----:B------:R-:W-:Y:S01]  /*0520*/  @!P0 IMAD R8, R11, c[0x0][0x1e4], R8 ;  /* 0x000079000b088a24 */ /* 0x000fe200078e0208 */
[----:B------:R-:W-:Y:S01]  /*0530*/  SHF.R.S32.HI R6, RZ, 0x1f, R14 ;  /* 0x0000001fff067819 */ /* 0x000fe2000001140e */
[----:B------:R-:W-:-:S02]  /*0540*/  IMAD R0, R0, c[0x0][0x1e8], RZ ;  /* 0x00007a0000007a24 */ /* 0x000fc400078e02ff */
[----:B------:R-:W-:-:S04]  /*0550*/  IMAD.WIDE.U32 R2, R201, c[0x0][0x1e8], R2 ;  /* 0x00007a00c9027a25 */ /* 0x000fc800078e0002 */
[----:B------:R-:W-:Y:S02]  /*0560*/  @P0 IMAD R5, R15, c[0x0][0x1ec], R5 ;  /* 0x00007b000f050a24 */ /* 0x000fe400078e0205 */
[----:B------:R-:W-:Y:S01]  /*0570*/  @!P0 IMAD.IADD R5, R7, 0x1, R8 ;  /* 0x0000000107058824 */ /* 0x000fe200078e0208 */
[----:B------:R-:W-:Y:S01]  /*0580*/  IADD3 R2, P0, R4, R2, RZ ;  /* 0x0000000204027210 */ /* 0x000fe20007f1e0ff */
[----:B------:R-:W-:Y:S02]  /*0590*/  IMAD R0, R201, c[0x0][0x1ec], R0 ;  /* 0x00007b00c9007a24 */ /* 0x000fe400078e0200 */
[----:B------:R-:W-:Y:S02]  /*05a0*/  IMAD R6, R6, c[0x0][0x1f0], RZ ;  /* 0x00007c0006067a24 */ /* 0x000fe400078e02ff */
[----:B------:R-:W-:Y:S01]  /*05b0*/  IMAD R7, R11, c[0x0][0x1c0], R14 ;  /* 0x000070000b077a24 */ /* 0x000fe200078e020e */
[----:B------:R-:W-:Y:S01]  /*05c0*/  IADD3.X R3, R5, R3, R0, P0, !PT ;  /* 0x0000000305037210 */ /* 0x000fe200007fe400 */
[----:B------:R-:W-:Y:S01]  /*05d0*/  IMAD R6, R14, c[0x0][0x1f4], R6 ;  /* 0x00007d000e067a24 */ /* 0x000fe200078e0206 */
[----:B------:R-:W-:Y:S01]  /*05e0*/  SHF.R.S32.HI R0, RZ, 0x3, R9 ;  /* 0x00000003ff007819 */ /* 0x000fe20000011409 */
[----:B------:R-:W-:-:S02]  /*05f0*/  IMAD R11, R7, c[0x0][0x214], R201 ;  /* 0x00008500070b7a24 */ /* 0x000fc400078e02c9 */
[----:B------:R-:W-:Y:S01]  /*0600*/  IMAD.WIDE.U32 R4, R14, c[0x0][0x1f0], R2 ;  /* 0x00007c000e047a25 */ /* 0x000fe200078e0002 */
[----:B------:R-:W-:Y:S02]  /*0610*/  ISETP.GE.AND P0, PT, R0, R10, PT ;  /* 0x0000000a0000720c */ /* 0x000fe40003f06270 */
[----:B------:R-:W-:Y:S02]  /*0620*/  SHF.R.S32.HI R13, RZ, 0x1f, R0 ;  /* 0x0000001fff0d7819 */ /* 0x000fe40000011400 */
[----:B------:R-:W-:-:S09]  /*0630*/  IADD3 R3, R5, R6, RZ ;  /* 0x0000000605037210 */ /* 0x000fd20007ffe0ff */
        /* <DEDUP_REMOVED lines=9> */
.L_x_2261:
[----:B------:R-:W-:Y:S05]  /*06d0*/  BSYNC B0 ;  /* 0x0000000000007941 */ /* 0x000fea0003800000 */
.L_x_2260:
[----:B------:R-:W-:Y:S01]  /*06e0*/  IADD3 R14, R0, 0x10, RZ ;  /* 0x00000010000e7810 */ /* 0x000fe20007ffe0ff */
[----:B------:R-:W-:Y:S03]  /*06f0*/  BSSY B0, `(.L_x_2262) ;  /* 0x000000e000007945 */ /* 0x000fe60003800000 */
[----:B------:R-:W-:-:S13]  /*0700*/  ISETP.GE.AND P0, PT, R14, R10, PT ;  /* 0x0000000a0e00720c */ /* 0x000fda0003f06270 */
        /* <DEDUP_REMOVED lines=12> */
.L_x_2263:
[----:B------:R-:W-:Y:S05]  /*07d0*/  BSYNC B0 ;  /* 0x0000000000007941 */ /* 0x000fea0003800000 */
.L_x_2262:
        /* <DEDUP_REMOVED lines=15> */
.L_x_2265:
[----:B------:R-:W-:Y:S05]  /*08d0*/  BSYNC B0 ;  /* 0x0000000000007941 */ /* 0x000fea0003800000 */
.L_x_2264:
[----:B-1----:R-:W-:Y:S01]  /*08e0*/  IADD3 R9, R0, 0x30, RZ ;  /* 0x0000003000097810 */ /* 0x002fe20007ffe0ff */
[----:B------:R-:W-:Y:S03]  /*08f0*/  BSSY B0, `(.L_x_2266) ;  /* 0x000000d000007945 */ /* 0x000fe60003800000 */
[----:B------:R-:W-:-:S13]  /*0900*/  ISETP.GE.AND P0, PT, R9, R10, PT ;  /* 0x0000000a0900720c */ /* 0x000fda0003f06270 */
[----:B------:R-:W-:Y:S05]  /*0910*/  @P0 BRA `(.L_x_2267) ;  /* 0x000000a000000947 */ /* 0x000fea0003800000 */
[----:B------:R-:W-:-:S04]  /*0920*/  IADD3 R5, P0, R0, 0x30, RZ ;  /* 0x0000003000057810 */ /* 0x000fc80007f1e0ff */
[----:B------:R-:W-:-:S05]  /*0930*/  IADD3.X R2, RZ, R13, RZ, P0, !PT ;  /* 0x0000000dff027210 */ /* 0x000fca00007fe4ff */
[----:B------:R-:W-:Y:S01]  /*0940*/  IMAD R8, R2, c[0x0][0x1e8], RZ ;  /* 0x00007a0002087a24 */ /* 0x000fe200078e02ff */
[----:B------:R-:W-:-:S05]  /*0950*/  MOV R2, R4 ;  /* 0x0000000400027202 */ /* 0x000fca0000000f00 */
[----:B------:R-:W-:-:S04]  /*0960*/  IMAD.WIDE.U32 R6, R5, c[0x0][0x1e8], R2 ;  /* 0x00007a0005067a25 */ /* 0x000fc800078e0002 */
[----:B------:R-:W-:Y:S01]  /*0970*/  IMAD R3, R5, c[0x0][0x1ec], R8 ;  /* 0x00007b0005037a24 */ /* 0x000fe200078e0208 */
[----:B------:R-:W-:-:S04]  /*0980*/  LEA R2, P0, R6, c[0x0][0x1d0], 0x1 ;  /* 0x0000740006027a11 */ /* 0x000fc800078008ff */
[----:B------:R-:W-:-:S04]  /*0990*/  IADD3 R3, R7, R3, RZ ;  /* 0x0000000307037210 */ /* 0x000fc80007ffe0ff */
[----:B------:R-:W-:-:S05]  /*09a0*/  LEA.HI.X R3, R6, c[0x0][0x1d4], R3, 0x1, P0 ;  /* 0x0000750006037a11 */ /* 0x000fca00000f0c03 */
[----:B------:R1:W-:Y:S02]  /*09b0*/  STG.E.128 [R2.64], RZ ;  /* 0x000000ff02007986 */ /* 0x0003e4000c101d0c */
.L_x_2267:
[----:B------:R-:W-:Y:S05]  /*09c0*/  BSYNC B0 ;  /* 0x0000000000007941 */ /* 0x000fea0003800000 */
.L_x_2266:
[----:B------:R-:W-:-:S04]  /*09d0*/  LOP3.LUT P4, RZ, R200, 0x7, RZ, 0xc0, !PT ;  /* 0x00000007c8ff7812 */ /* 0x000fc8000788c0ff */
[-C--:B------:R-:W-:Y:S02]  /*09e0*/  ISETP.GE.OR P3, PT, R0, R10.reuse, P4 ;  /* 0x0000000a0000720c */ /* 0x080fe40002766670 */
[-C--:B------:R-:W-:Y:S02]  /*09f0*/  ISETP.GE.OR P2, PT, R14, R10.reuse, P4 ;  /* 0x0000000a0e00720c */ /* 0x080fe40002746670 */
[----:B------:R-:W-:Y:S02]  /*0a00*/  ISETP.GE.OR P1, PT, R12, R10, P4 ;  /* 0x0000000a0c00720c */ /* 0x000fe40002726670 */
[----:B------:R-:W-:Y:S02]  /*0a10*/  IADD3 R0, P0, R11, R0, RZ ;  /* 0x000000000b007210 */ /* 0x000fe40007f1e0ff */
[----:B------:R-:W-:Y:S02]  /*0a20*/  ISETP.GE.OR P4, PT, R9, R10, P4 ;  /* 0x0000000a0900720c */ /* 0x000fe40002786670 */
[----:B-1----:R-:W-:-:S02]  /*0a30*/  LEA.HI.X.SX32 R3, R11, R13, 0x1, P0 ;  /* 0x0000000d0b037211 */ /* 0x002fc400000f0eff */
[C---:B------:R-:W-:Y:S01]  /*0a40*/  LEA R2, P0, R0.reuse, c[0x0][0x200], 0x2 ;  /* 0x0000800000027a11 */ /* 0x040fe200078010ff */
[----:B------:R-:W-:Y:S02]  /*0a50*/  @!P3 IMAD.MOV.U32 R5, RZ, RZ, 0x7f800000 ;  /* 0x7f800000ff05b424 */ /* 0x000fe400078e00ff */
[----:B------:R-:W-:Y:S01]  /*0a60*/  @!P2 IMAD.MOV.U32 R4, RZ, RZ, 0x7f800000 ;  /* 0x7f800000ff04a424 */ /* 0x000fe200078e00ff */
[----:B------:R-:W-:Y:S01]  /*0a70*/  LEA.HI.X R3, R0, c[0x0][0x204], R3, 0x2, P0 ;  /* 0x0000810000037a11 */ /* 0x000fe200000f1403 */
[----:B------:R-:W-:-:S04]  /*0a80*/  @!P1 IMAD.MOV.U32 R0, RZ, RZ, 0x7f800000 ;  /* 0x7f800000ff009424 */ /* 0x000fc800078e00ff */
[----:B------:R1:W-:Y:S04]  /*0a90*/  @!P3 STG.E [R2.64], R5 ;  /* 0x000000050200b986 */ /* 0x0003e8000c10190c */
[----:B------:R1:W-:Y:S04]  /*0aa0*/  @!P2 STG.E [R2.64+0x40], R4 ;  /* 0x000040040200a986 */ /* 0x0003e8000c10190c */
[----:B------:R1:W-:Y:S01]  /*0ab0*/  @!P1 STG.E [R2.64+0x80], R0 ;  /* 0x0000800002009986 */ /* 0x0003e2000c10190c */
[----:B------:R-:W-:Y:S05]  /*0ac0*/  @P4 EXIT ;  /* 0x000000000000494d */ /* 0x000fea0003800000 */
[----:B-1----:R-:W-:-:S05]  /*0ad0*/  MOV R0, 0x7f800000 ;  /* 0x7f80000000007802 */ /* 0x002fca0000000f00 */
[----:B------:R-:W-:Y:S01]  /*0ae0*/  STG.E [R2.64+0xc0], R0 ;  /* 0x0000c00002007986 */ /* 0x000fe2000c10190c */
[----:B------:R-:W-:Y:S05]  /*0af0*/  EXIT ;  /* 0x000000000000794d */ /* 0x000fea0003800000 */
.L_x_2259:
[----:B--2---:R-:W-:Y:S01]  /*0b00*/  ISETP.NE.U32.AND P2, PT, RZ, c[0x0][0x2c0], PT ;  /* 0x0000b000ff007a0c */ /* 0x004fe20003f45070 */
[----:B------:R-:W-:Y:S01]  /*0b10*/  IMAD.MOV.U32 R9, RZ, RZ, R11 ;  /* 0x000000ffff097224 */ /* 0x000fe200078e000b */
[----:B------:R-:W-:Y:S02]  /*0b20*/  ISETP.NE.U32.AND P0, PT, RZ, c[0x0][0x2b8], PT ;  /* 0x0000ae00ff007a0c */ /* 0x000fe40003f05070 */
[----:B------:R-:W-:Y:S02]  /*0b30*/  ISETP.NE.AND.EX P2, PT, RZ, c[0x0][0x2c4], PT, P2 ;  /* 0x0000b100ff007a0c */ /* 0x000fe40003f45320 */
[----:B------:R-:W-:-:S11]  /*0b40*/  ISETP.NE.AND.EX P0, PT, RZ, c[0x0][0x2bc], PT, P0 ;  /* 0x0000af00ff007a0c */ /* 0x000fd60003f05300 */
[----:B------:R-:W-:Y:S02]  /*0b50*/  @P2 SHF.R.S32.HI R0, RZ, 0x1f, R11 ;  /* 0x0000001fff002819 */ /* 0x000fe4000001140b */
[----:B------:R-:W-:-:S04]  /*0b60*/  @P0 IMAD.WIDE R2, R11, R6, c[0x0][0x2b8] ;  /* 0x0000ae000b020625 */ /* 0x000fc800078e0206 */
[----:B------:R-:W-:Y:S01]  /*0b70*/  @P2 IMAD R0, R0, c[0x0][0x2c8], RZ ;  /* 0x0000b20000002a24 */ /* 0x000fe200078e02ff */
[----:B------:R1:W5:Y:S01]  /*0b80*/  @P0 LDG.E R9, [R2.64] ;  /* 0x0000000c02090981 */ /* 0x000362000c1e1900 */
[----:B------:R-:W-:Y:S01]  /*0b90*/  @P2 IMAD.WIDE.U32 R4, R11, c[0x0][0x2c8], RZ ;  /* 0x0000b2000b042a25 */ /* 0x000fe200078e00ff */
[----:B------:R-:W-:-:S03]  /*0ba0*/  PLOP3.LUT P0, PT, PT, PT, PT, 0x8, 0x0 ;  /* 0x000000000000781c */ /* 0x000fc60003f0e170 */
[----:B-1----:R-:W-:Y:S02]  /*0bb0*/  @P2 IMAD R2, R11, c[0x0][0x2cc], R0 ;  /* 0x0000b3000b022a24 */ /* 0x002fe400078e0200 */
[----:B------:R-:W-:Y:S01]  /*0bc0*/  IMAD.MOV.U32 R0, RZ, RZ, RZ ;  /* 0x000000ffff007224 */ /* 0x000fe200078e00ff */
[----:B------:R-:W-:Y:S01]  /*0bd0*/  @P2 LEA R0, P1, R4, c[0x0][0x2c0], 0x2 ;  /* 0x0000b00004002a11 */ /* 0x000fe200078210ff */
[----:B------:R-:W-:-:S04]  /*0be0*/  @P2 IMAD.IADD R2, R5, 0x1, R2 ;  /* 0x0000000105022824 */ /* 0x000fc800078e0202 */
[----:B------:R-:W-:Y:S01]  /*0bf0*/  IMAD.MOV.U32 R204, RZ, RZ, R0 ;  /* 0x000000ffffcc7224 */ /* 0x000fe200078e0000 */
[----:B------:R-:W-:Y:S01]  /*0c00*/  @P2 SHF.L.U64.HI R3, R4, 0x2, R2 ;  /* 0x0000000204032819 */ /* 0x000fe20000010202 */
[----:B------:R-:W-:-:S03]  /*0c10*/  IMAD.MOV.U32 R2, RZ, RZ, RZ ;  /* 0x000000ffff027224 */ /* 0x000fc600078e00ff */
[----:B------:R-:W-:Y:S02]  /*0c20*/  @P2 IADD3.X R2, R3, c[0x0][0x2c4], RZ, P1, !PT ;  /* 0x0000b10003022a10 */ /* 0x000fe40000ffe4ff */
[----:B------:R-:W-:Y:S02]  /*0c30*/  @P2 ISETP.NE.U32.AND P1, PT, R0, RZ, PT ;  /* 0x000000ff0000220c */ /* 0x000fe40003f25070 */
[----:B------:R-:W-:Y:S01]  /*0c40*/  IABS R3, c[0x0][0x2d0] ;  /* 0x0000b40000037a13 */ /* 0x000fe20000000000 */
[----:B------:R-:W-:Y:S01]  /*0c50*/  IMAD.MOV.U32 R205, RZ, RZ, R2 ;  /* 0x000000ffffcd7224 */ /* 0x000fe200078e0002 */
[----:B------:R-:W-:-:S03]  /*0c60*/  @P2 ISETP.NE.AND.EX P0, PT, R2, RZ, PT, P1 ;  /* 0x000000ff0200220c */ /* 0x000fc60003f05310 */
[----:B------:R-:W-:Y:S01]  /*0c70*/  IMAD.MOV.U32 R206, RZ, RZ, R3 ;  /* 0x000000ffffce7224 */ /* 0x000fe200078e0003 */
[----:B------:R1:W-:Y:S09]  /*0c80*/  STL.64 [R1], R204 ;  /* 0x000000cc01007387 */ /* 0x0003f20000100a00 */
[----:B------:R-:W-:Y:S05]  /*0c90*/  @!P0 BRA `(.L_x_2268) ;  /* 0x000004d000008947 */ /* 0x000fea0003800000 */
        /* <DEDUP_REMOVED lines=27> */
[----:B------:R-:W-:Y:S02]  /*0e50*/  IABS R7, c[0x0][0x1c8] ;  /* 0x0000720000077a13 */ /* 0x000fe40000000000 */
[----:B------:R-:W-:Y:S02]  /*0e60*/  IABS R8, R14 ;  /* 0x0000000e00087213 */ /* 0x000fe40000000000 */
[----:B--2---:R-:W2:Y:S08]  /*0e70*/  I2F.RP R2, R7 ;  /* 0x0000000700027306 */ /* 0x004eb00000209400 */
[----:B--2---:R-:W2:Y:S02]  /*0e80*/  MUFU.RCP R2, R2 ;  /* 0x0000000200027308 */ /* 0x004ea40000001000 */
[----:B--2---:R-:W-:-:S06]  /*0e90*/  IADD3 R2, R2, 0xffffffe, RZ ;  /* 0x0ffffffe02027810 */ /* 0x004fcc0007ffe0ff */
[----:B------:R-:W2:Y:S02]  /*0ea0*/  F2I.FTZ.U32.TRUNC.NTZ R3, R2 ;  /* 0x0000000200037305 */ /* 0x000ea4000021f000 */
[----:B--2---:R-:W-:Y:S01]  /*0eb0*/  IMAD.MOV R0, RZ, RZ, -R3 ;  /* 0x000000ffff007224 */ /* 0x004fe200078e0a03 */
        /* <DEDUP_REMOVED lines=36> */
[----:B------:R-:W-:Y:S01]  /*1100*/  IMAD.WIDE.U32 R2, R0, c[0x0][0x1b0], R2 ;  /* 0x00006c0000027a25 */ /* 0x000fe200078e0002 */
[----:B------:R-:W-:-:S03]  /*1110*/  IADD3 R7, R7, R8, RZ ;  /* 0x0000000807077210 */ /* 0x000fc60007ffe0ff */
[----:B------:R-:W-:Y:S01]  /*1120*/  IMAD R4, R0, c[0x0][0x1b4], R4 ;  /* 0x00006d0000047a24 */ /* 0x000fe200078e0204 */
[----:B------:R-:W-:Y:S01]  /*1130*/  MOV R12, R2 ;  /* 0x00000002000c7202 */ /* 0x000fe20000000f00 */
[----:B------:R-:W-:Y:S02]  /*1140*/  IMAD.MOV.U32 R5, RZ, RZ, R6 ;  /* 0x000000ffff057224 */ /* 0x000fe400078e0006 */
[----:B------:R-:W-:Y:S01]  /*1150*/  IMAD.IADD R13, R3, 0x1, R4 ;  /* 0x00000001030d7824 */ /* 0x000fe200078e0204 */
[----:B------:R-:W-:Y:S05]  /*1160*/  BRA `(.L_x_2269) ;  /* 0x0000048000007947 */ /* 0x000fea0003800000 */
.L_x_2268:
[----:B------:R-:W-:-:S13]  /*1170*/  ISETP.NE.AND P4, PT, R7, -0x1, PT ;  /* 0xffffffff0700780c */ /* 0x000fda0003f85270 */
[----:B------:R-:W-:-:S05]  /*1180*/  @P4 IADD3 R0, R8, R7, RZ ;  /* 0x0000000708004210 */ /* 0x000fca0007ffe0ff */
[----:B------:R-:W-:-:S04]  /*1190*/  @P4 IMAD.WIDE.U32 R2, R0, c[0x0][0x198], RZ ;  /* 0x0000660000024a25 */ /* 0x000fc800078e00ff */
[----:B------:R-:W-:Y:S01]  /*11a0*/  @P4 IMAD R6, R0, c[0x0][0x19c], R3 ;  /* 0x0000670000064a24 */ /* 0x000fe200078e0203 */
[----:B------:R-:W-:Y:S01]  /*11b0*/  @P4 MOV R5, R2 ;  /* 0x0000000200054202 */ /* 0x000fe20000000f00 */
        /* <DEDUP_REMOVED lines=12> */
.L_x_2270:
[----:B------:R-:W-:Y:S02]  /*1280*/  IABS R4, c[0x0][0x1c8] ;  /* 0x0000720000047a13 */ /* 0x000fe40000000000 */
[----:B------:R-:W-:Y:S02]  /*1290*/  IABS R10, R14 ;  /* 0x0000000e000a7213 */ /* 0x000fe40000000000 */
[----:B------:R-:W2:Y:S01]  /*12a0*/  I2F.RP R2, R4 ;  /* 0x0000000400027306 */ /* 0x000ea20000209400 */
[----:B------:R-:W-:Y:S02]  /*12b0*/  LEA R19, R202, 0xffffff00, 0x8 ;  /* 0xffffff00ca137811 */ /* 0x000fe400078e40ff */
[----:B------:R-:W-:Y:S02]  /*12c0*/  @P4 IADD3 R7, R8, R7, RZ ;  /* 0x0000000708074210 */ /* 0x000fe40007ffe0ff */
[----:B------:R-:W-:-:S03]  /*12d0*/  SHF.R.S32.HI R25, RZ, 0x1f, R19 ;  /* 0x0000001fff197819 */ /* 0x000fc60000011413 */
        /* <DEDUP_REMOVED lines=10> */
[----:B------:R-:W-:Y:S02]  /*1380*/  IMAD R2, R4, R2, R3 ;  /* 0x0000000204027224 */ /* 0x000fe400078e0203 */
[----:B------:R-:W-:-:S03]  /*1390*/  IMAD.MOV.U32 R3, RZ, RZ, R6 ;  /* 0x000000ffff037224 */ /* 0x000fc600078e0006 */
[----:B------:R-:W-:-:S13]  /*13a0*/  ISETP.GT.U32.AND P1, PT, R4, R2, PT ;  /* 0x000000020400720c */ /* 0x000fda0003f24070 */
[-C--:B------:R-:W-:Y:S02]  /*13b0*/  @!P1 IADD3 R2, R2, -R4.reuse, RZ ;  /* 0x8000000402029210 */ /* 0x080fe40007ffe0ff */
[----:B------:R-:W-:Y:S02]  /*13c0*/  @!P1 IADD3 R0, R0, 0x1, RZ ;  /* 0x0000000100009810 */ /* 0x000fe40007ffe0ff */
[----:B------:R-:W-:Y:S01]  /*13d0*/  ISETP.GE.U32.AND P3, PT, R2, R4, PT ;  /* 0x000000040200720c */ /* 0x000fe20003f66070 */
[----:B------:R-:W-:Y:S01]  /*13e0*/  IMAD R4, R25, c[0x0][0x198], RZ ;  /* 0x0000660019047a24 */ /* 0x000fe200078e02ff */
[----:B------:R-:W-:Y:S02]  /*13f0*/  LOP3.LUT R2, R14, c[0x0][0x1c8], RZ, 0x3c, !PT ;  /* 0x000072000e027a12 */ /* 0x000fe400078e3cff */
[----:B------:R-:W-:Y:S01]  /*1400*/  ISETP.NE.AND P1, PT, RZ, c[0x0][0x1c8], PT ;  /* 0x00007200ff007a0c */ /* 0x000fe20003f25270 */
[----:B------:R-:W-:Y:S01]  /*1410*/  IMAD R4, R19, c[0x0][0x19c], R4 ;  /* 0x0000670013047a24 */ /* 0x000fe200078e0204 */
[----:B------:R-:W-:-:S02]  /*1420*/  ISETP.GE.AND P2, PT, R2, RZ, PT ;  /* 0x000000ff0200720c */ /* 0x000fc40003f46270 */
[----:B------:R-:W-:-:S05]  /*1430*/  MOV R2, R5 ;  /* 0x0000000500027202 */ /* 0x000fca0000000f00 */
[----:B------:R-:W-:Y:S01]  /*1440*/  @P3 IADD3 R0, R0, 0x1, RZ ;  /* 0x0000000100003810 */ /* 0x000fe20007ffe0ff */
[----:B------:R-:W-:-:S04]  /*1450*/  IMAD.WIDE.U32 R2, R19, c[0x0][0x198], R2 ;  /* 0x0000660013027a25 */ /* 0x000fc800078e0002 */
[----:B------:R-:W-:Y:S02]  /*1460*/  IMAD.IADD R3, R3, 0x1, R4 ;  /* 0x0000000103037824 */ /* 0x000fe400078e0204 */
[----:B------:R-:W-:Y:S01]  /*1470*/  @!P2 IMAD.MOV R0, RZ, RZ, -R0 ;  /* 0x000000ffff00a224 */ /* 0x000fe200078e0a00 */
[----:B------:R-:W-:Y:S01]  /*1480*/  @!P1 LOP3.LUT R0, RZ, c[0x0][0x1c8], RZ, 0x33, !PT ;  /* 0x00007200ff009a12 */ /* 0x000fe200078e33ff */
[----:B------:R-:W-:-:S03]  /*1490*/  @P4 IMAD.WIDE.U32 R4, R7, c[0x0][0x1a0], RZ ;  /* 0x0000680007044a25 */ /* 0x000fc600078e00ff */
[----:B------:R-:W-:Y:S01]  /*14a0*/  SHF.R.S32.HI R28, RZ, 0x1f, R0 ;  /* 0x0000001fff1c7819 */ /* 0x000fe20000011400 */
[----:B------:R-:W-:-:S04]  /*14b0*/  IMAD.WIDE.U32 R2, R0, c[0x0][0x1b0], R2 ;  /* 0x00006c0000027a25 */ /* 0x000fc800078e0002 */
[----:B------:R-:W-:Y:S02]  /*14c0*/  IMAD R6, R28, c[0x0][0x1b0], RZ ;  /* 0x00006c001c067a24 */ /* 0x000fe400078e02ff */
[----:B------:R-:W-:Y:S01]  /*14d0*/  @P4 IMAD R7, R7, c[0x0][0x1a4], R5 ;  /* 0x0000690007074a24 */ /* 0x000fe200078e0205 */
[----:B------:R-:W-:Y:S01]  /*14e0*/  @P4 MOV R5, R4 ;  /* 0x0000000400054202 */ /* 0x000fe20000000f00 */
[----:B------:R-:W-:Y:S02]  /*14f0*/  IMAD R6, R0, c[0x0][0x1b4], R6 ;  /* 0x00006d0000067a24 */ /* 0x000fe400078e0206 */
[----:B------:R-:W-:Y:S02]  /*1500*/  IMAD.MOV.U32 R12, RZ, RZ, R2 ;  /* 0x000000ffff0c7224 */ /* 0x000fe400078e0002 */
[----:B------:R-:W-:Y:S01]  /*1510*/  IMAD.MOV.U32 R31, RZ, RZ, R0 ;  /* 0x000000ffff1f7224 */ /* 0x000fe200078e0000 */
[----:B------:R-:W-:Y:S01]  /*1520*/  IADD3 R13, R3, R6, RZ ;  /* 0x00000006030d7210 */ /* 0x000fe20007ffe0ff */
        /* <DEDUP_REMOVED lines=12> */
.L_x_2269:
[----:B------:R-:W-:Y:S01]  /*15f0*/  ISETP.NE.AND P1, PT, R15, -0x1, PT ;  /* 0xffffffff0f00780c */ /* 0x000fe20003f25270 */
[----:B------:R-:W-:Y:S01]  /*1600*/  IMAD.MOV.U32 R198, RZ, RZ, c[0x0][0x198] ;  /* 0x00006600ffc67624 */ /* 0x000fe200078e00ff */
[----:B------:R-:W-:Y:S02]  /*1610*/  SHF.R.S32.HI R39, RZ, 0x1f, R200 ;  /* 0x0000001fff277819 */ /* 0x000fe400000114c8 */
[----:B------:R-:W-:Y:S02]  /*1620*/  IADD3 R29, R202, -0x1, RZ ;  /* 0xffffffffca1d7810 */ /* 0x000fe40007ffe0ff */
[----:B------:R-:W-:Y:S02]  /*1630*/  LEA.HI R8, R39, R200, RZ, 0x3 ;  /* 0x000000c827087211 */ /* 0x000fe400078f18ff */
[----:B------:R-:W-:Y:S01]  /*1640*/  MOV R38, c[0x0][0x19c] ;  /* 0x0000670000267a02 */ /* 0x000fe20000000f00 */
[----:B------:R-:W-:Y:S01]  /*1650*/  IMAD.SHL.U32 R89, R29, 0x100, RZ ;  /* 0x000001001d597824 */ /* 0x000fe200078e00ff */
[----:B------:R-:W-:-:S02]  /*1660*/  SHF.R.S32.HI R10, RZ, 0x3, R8 ;  /* 0x00000003ff0a7819 */ /* 0x000fc40000011408 */
[----:B------:R-:W-:Y:S01]  /*1670*/  LEA.HI R199, R39, R200, RZ, 0x5 ;  /* 0x000000c827c77211 */ /* 0x000fe200078f28ff */
[C---:B------:R-:W-:Y:S01]  /*1680*/  @P1 IMAD.WIDE.U32 R2, R15.reuse, c[0x0][0x190], RZ ;  /* 0x000064000f021a25 */ /* 0x040fe200078e00ff */
[----:B------:R-:W-:Y:S02]  /*1690*/  @!P1 SHF.R.S32.HI R0, RZ, 0x1f, R11 ;  /* 0x0000001fff009819 */ /* 0x000fe4000001140b */
[----:B------:R-:W-:Y:S01]  /*16a0*/  IADD3 R33, R10, 0x10, RZ ;  /* 0x000000100a217810 */ /* 0x000fe20007ffe0ff */
[----:B------:R-:W-:Y:S01]  /*16b0*/  @P1 IMAD R6, R15, c[0x0][0x194], R3 ;  /* 0x000065000f061a24 */ /* 0x000fe200078e0203 */
[----:B------:R-:W-:Y:S01]  /*16c0*/  @P1 MOV R4, R2 ;  /* 0x0000000200041202 */ /* 0x000fe20000000f00 */
[----:B------:R-:W-:Y:S01]  /*16d0*/  @!P1 IMAD R0, R0, c[0x0][0x178], RZ ;  /* 0x00005e0000009a24 */ /* 0x000fe200078e02ff */
[C---:B------:R-:W-:Y:S01]  /*16e0*/  IADD3 R34, R10.reuse, 0x20, RZ ;  /* 0x000000200a227810 */ /* 0x040fe20007ffe0ff */
[----:B------:R-:W-:Y:S01]  /*16f0*/  @!P1 IMAD.WIDE.U32 R2, R11, c[0x0][0x178], RZ ;  /* 0x00005e000b029a25 */ /* 0x000fe200078e00ff */
[----:B------:R-:W-:-:S02]  /*1700*/  IADD3 R35, R10, 0x30, RZ ;  /* 0x000000300a237810 */ /* 0x000fc40007ffe0ff */
[----:B------:R-:W-:Y:S01]  /*1710*/  IADD3 R30, R10, 0x50, RZ ;  /* 0x000000500a1e7810 */ /* 0x000fe20007ffe0ff */
[----:B------:R-:W-:Y:S01]  /*1720*/  @!P1 IMAD R0, R11, c[0x0][0x17c], R0 ;  /* 0x00005f000b009a24 */ /* 0x000fe200078e0200 */
[----:B------:R-:W-:Y:S01]  /*1730*/  SHF.R.S32.HI R11, RZ, 0x1f, R10 ;  /* 0x0000001fff0b7819 */ /* 0x000fe2000001140a */
[----:B------:R-:W-:Y:S01]  /*1740*/  @!P1 IMAD.MOV.U32 R4, RZ, RZ, R2 ;  /* 0x000000ffff049224 */ /* 0x000fe200078e0002 */
[----:B------:R-:W-:Y:S01]  /*1750*/  SHF.R.S32.HI R2, RZ, 0x1f, R14 ;  /* 0x0000001fff027819 */ /* 0x000fe2000001140e */
[----:B------:R-:W-:Y:S01]  /*1760*/  IMAD.IADD R15, R90, 0x1, -R201 ;  /* 0x000000015a0f7824 */ /* 0x000fe200078e0ac9 */
[----:B------:R-:W-:Y:S01]  /*1770*/  @!P1 IADD3 R6, R3, R0, RZ ;  /* 0x0000000003069210 */ /* 0x000fe20007ffe0ff */
[----:B------:R-:W-:Y:S01]  /*1780*/  IMAD.WIDE R16, R16, 0x40, R10 ;  /* 0x0000004010107825 */ /* 0x000fe200078e020a */
[----:B------:R-:W-:Y:S02]  /*1790*/  LOP3.LUT R0, R8, 0xfffffff8, RZ, 0xc0, !PT ;  /* 0xfffffff808007812 */ /* 0x000fe400078ec0ff */
[-C--:B------:R-:W-:Y:S01]  /*17a0*/  ISETP.GE.AND P1, PT, R33, R15.reuse, PT ;  /* 0x0000000f2100720c */ /* 0x080fe20003f26270 */
[----:B-----5:R-:W-:Y:S01]  /*17b0*/  IMAD R9, R2, c[0x0][0x1a8], RZ ;  /* 0x00006a0002097a24 */ /* 0x020fe200078e02ff */
[----:B------:R-:W-:Y:S01]  /*17c0*/  IADD3 R36, -R0, R200, RZ ;  /* 0x000000c800247210 */ /* 0x000fe20007ffe1ff */
[----:B------:R-:W-:Y:S01]  /*17d0*/  IMAD.SHL.U32 R0, R10, 0x40, RZ ;  /* 0x000000400a007824 */ /* 0x000fe200078e00ff */
[----:B------:R-:W-:Y:S01]  /*17e0*/  ISETP.GE.AND P3, PT, R34, R15, PT ;  /* 0x0000000f2200720c */ /* 0x000fe20003f66270 */
[----:B------:R2:W-:Y:S01]  /*17f0*/  STL [R1+0x28], R15 ;  /* 0x0000280f01007387 */ /* 0x0005e20000100800 */
[----:B------:R-:W-:-:S02]  /*1800*/  SHF.L.U32 R3, R36, 0x3, RZ ;  /* 0x0000000324037819 */ /* 0x000fc400000006ff */
[----:B------:R-:W-:Y:S01]  /*1810*/  LOP3.LUT R0, R0, 0x1c0, RZ, 0xc0, !PT ;  /* 0x000001c000007812 */ /* 0x000fe200078ec0ff */
[----:B------:R3:W-:Y:S01]  /*1820*/  STL [R1+0x8], R29 ;  /* 0x0000081d01007387 */ /* 0x0007e20000100800 */
[C---:B------:R-:W-:Y:S02]  /*1830*/  IADD3 R2, P5, R3.reuse, R4, RZ ;  /* 0x0000000403027210 */ /* 0x040fe40007fbe0ff */
[--C-:B------:R-:W-:Y:S02]  /*1840*/  SHF.R.S32.HI R4, RZ, 0x1f, R3.reuse ;  /* 0x0000001fff047819 */ /* 0x100fe40000011403 */
[C---:B------:R-:W-:Y:S02]  /*1850*/  IADD3 R26, P4, R3.reuse, R5, RZ ;  /* 0x00000005031a7210 */ /* 0x040fe40007f9e0ff */
[----:B------:R-:W-:Y:S02]  /*1860*/  LOP3.LUT R5, R0, 0x38, R3, 0xf8, !PT ;  /* 0x0000003800057812 */ /* 0x000fe400078ef803 */
[----:B------:R-:W-:Y:S01]  /*1870*/  IADD3 R20, P6, R3, R12, RZ ;  /* 0x0000000c03147210 */ /* 0x000fe20007fde0ff */
[C---:B------:R-:W-:Y:S01]  /*1880*/  IMAD.X R3, R4.reuse, 0x1, R6, P5 ;  /* 0x0000000104037824 */ /* 0x040fe200028e0606 */
[----:B------:R-:W-:Y:S01]  /*1890*/  SHF.R.U32.HI R0, RZ, 0x3, R0 ;  /* 0x00000003ff007819 */ /* 0x000fe20000011600 */
[----:B------:R-:W-:Y:S01]  /*18a0*/  IMAD.X R27, R4, 0x1, R7, P4 ;  /* 0x00000001041b7824 */ /* 0x000fe200020e0607 */
[----:B------:R-:W-:Y:S01]  /*18b0*/  LEA.HI R8, R39, R200, RZ, 0x6 ;  /* 0x000000c827087211 */ /* 0x000fe200078f30ff */
[C---:B------:R-:W-:Y:S01]  /*18c0*/  IMAD R6, R14.reuse, c[0x0][0x1ac], R9 ;  /* 0x00006b000e067a24 */ /* 0x040fe200078e0209 */
[-C--:B------:R-:W-:Y:S01]  /*18d0*/  ISETP.GE.AND P5, PT, R35, R15.reuse, PT ;  /* 0x0000000f2300720c */ /* 0x080fe20003fa6270 */
[----:B------:R-:W-:Y:S01]  /*18e0*/  IMAD.WIDE.U32 R2, R14, c[0x0][0x1a8], R2 ;  /* 0x00006a000e027a25 */ /* 0x000fe200078e0002 */
[----:B------:R-:W-:-:S02]  /*18f0*/  ISETP.GE.AND P2, PT, R10, R15, PT ;  /* 0x0000000f0a00720c */ /* 0x000fc40003f46270 */
[----:B------:R-:W-:Y:S01]  /*1900*/  LOP3.LUT R0, R5, R0, RZ, 0x3c, !PT ;  /* 0x0000000005007212 */ /* 0x000fe200078e3cff */
[----:B------:R-:W-:Y:S01]  /*1910*/  IMAD.IADD R3, R3, 0x1, R6 ;  /* 0x0000000103037824 */ /* 0x000fe200078e0206 */
[----:B------:R-:W-:Y:S02]  /*1920*/  SHF.L.U32 R5, R8, 0x3, RZ ;  /* 0x0000000308057819 */ /* 0x000fe400000006ff */
[----:B------:R-:W-:Y:S01]  /*1930*/  IADD3.X R21, R4, R13, RZ, P6, !PT ;  /* 0x0000000d04157210 */ /* 0x000fe200037fe4ff */
[----:B------:R-:W-:Y:S01]  /*1940*/  @!P3 IMAD.MOV.U32 R9, RZ, RZ, R3 ;  /* 0x000000ffff09b224 */ /* 0x000fe200078e0003 */
[----:B------:R-:W-:Y:S01]  /*1950*/  LOP3.LUT R241, R0, 0xfffffe00, R5, 0xf8, !PT ;  /* 0xfffffe0000f17812 */ /* 0x000fe200078ef805 */
[--C-:B------:R-:W-:Y:S01]  /*1960*/  @!P1 IMAD.MOV.U32 R5, RZ, RZ, R3.reuse ;  /* 0x000000ffff059224 */ /* 0x100fe200078e0003 */
[C---:B------:R-:W-:Y:S01]  /*1970*/  @!P1 IADD3 R0, P4, R16.reuse, 0x10, RZ ;  /* 0x0000001010009810 */ /* 0x040fe20007f9e0ff */
[----:B------:R-:W-:Y:S01]  /*1980*/  @!P5 IMAD.MOV.U32 R13, RZ, RZ, R3 ;  /* 0x000000ffff0dd224 */ /* 0x000fe200078e0003 */
[----:B------:R-:W-:Y:S01]  /*1990*/  @!P3 IADD3 R14, P6, R16, 0x20, RZ ;  /* 0x00000020100eb810 */ /* 0x000fe20007fde0ff */
[----:B------:R-:W-:Y:S01]  /*19a0*/  @!P2 IMAD R7, R17, c[0x0][0x190], RZ ;  /* 0x000064001107aa24 */ /* 0x000fe200078e02ff */
[----:B--2---:R-:W-:-:S02]  /*19b0*/  @!P1 IADD3.X R15, RZ, R17, RZ, P4, !PT ;  /* 0x00000011ff0f9210 */ /* 0x004fc400027fe4ff */
[C---:B------:R-:W-:Y:S01]  /*19c0*/  @!P5 IADD3 R18, P4, R16.reuse, 0x30, RZ ;  /* 0x000000301012d810 */ /* 0x040fe20007f9e0ff */
[----:B------:R-:W-:Y:S01]  /*19d0*/  @!P3 IMAD.X R6, RZ, RZ, R17, P6 ;  /* 0x000000ffff06b224 */ /* 0x000fe200030e0611 */
[-C--:B------:R-:W-:Y:S01]  /*19e0*/  @!P3 MOV R8, R2.reuse ;  /* 0x000000020008b202 */ /* 0x080fe20000000f00 */
[----:B------:R-:W-:Y:S01]  /*19f0*/  @!P2 IMAD R24, R16, c[0x0][0x194], R7 ;  /* 0x000065001018aa24 */ /* 0x000fe200078e0207 */
[----:B------:R-:W-:Y:S01]  /*1a00*/  @!P5 IADD3.X R22, RZ, R17, RZ, P4, !PT ;  /* 0x00000011ff16d210 */ /* 0x000fe200027fe4ff */
[----:B------:R-:W-:Y:S01]  /*1a10*/  @!P3 IMAD R17, R6, c[0x0][0x190], RZ ;  /* 0x000064000611ba24 */ /* 0x000fe200078e02ff */
[-C--:B------:R-:W-:Y:S01]  /*1a20*/  @!P1 MOV R4, R2.reuse ;  /* 0x0000000200049202 */ /* 0x080fe20000000f00 */
[----:B------:R-:W-:Y:S01]  /*1a30*/  @!P2 IMAD.WIDE.U32 R6, R16, c[0x0][0x190], R2 ;  /* 0x000064001006aa25 */ /* 0x000fe200078e0002 */
[----:B------:R-:W-:Y:S02]  /*1a40*/  @!P5 MOV R12, R2 ;  /* 0x00000002000cd202 */ /* 0x000fe40000000f00 */
[----:B------:R-:W-:Y:S01]  /*1a50*/  IADD3 R32, P6, R10, R19, RZ ;  /* 0x000000130a207210 */ /* 0x000fe20007fde0ff */
[----:B------:R-:W-:Y:S01]  /*1a60*/  @!P1 IMAD R15, R15, c[0x0][0x190], RZ ;  /* 0x000064000f0f9a24 */ /* 0x000fe200078e02ff */
[----:B------:R-:W-:Y:S01]  /*1a70*/  SHF.L.U32 R241, R241, 0x1, RZ ;  /* 0x00000001f1f17819 */ /* 0x000fe200000006ff */
[C---:B------:R-:W-:Y:S01]  /*1a80*/  @!P3 IMAD R17, R14.reuse, c[0x0][0x194], R17 ;  /* 0x000065000e11ba24 */ /* 0x040fe200078e0211 */
[----:B------:R-:W-:Y:S01]  /*1a90*/  IADD3.X R37, R11, R25, RZ, P6, !PT ;  /* 0x000000190b257210 */ /* 0x000fe200037fe4ff */
[----:B------:R-:W-:Y:S01]  /*1aa0*/  @!P3 IMAD.WIDE.U32 R2, R14, c[0x0][0x190], R8 ;  /* 0x000064000e02ba25 */ /* 0x000fe200078e0008 */
[----:B------:R-:W-:-:S02]  /*1ab0*/  @!P2 LEA R14, P4, R6, c[0x0][0x160], 0x1 ;  /* 0x00005800060eaa11 */ /* 0x000fc400078808ff */
[----:B------:R-:W-:Y:S01]  /*1ac0*/  IADD3 R19, R10, 0x40, RZ ;  /* 0x000000400a137810 */ /* 0x000fe20007ffe0ff */
[----:B------:R-:W-:Y:S01]  /*1ad0*/  @!P2 IMAD.IADD R7, R7, 0x1, R24 ;  /* 0x000000010707a824 */ /* 0x000fe200078e0218 */
[----:B------:R-:W-:Y:S01]  /*1ae0*/  @!P3 IADD3 R3, R3, R17, RZ ;  /* 0x000000110303b210 */ /* 0x000fe20007ffe0ff */
[C---:B------:R-:W-:Y:S01]  /*1af0*/  @!P1 IMAD R23, R0.reuse, c[0x0][0x194], R15 ;  /* 0x0000650000179a24 */ /* 0x040fe200078e020f */
[----:B------:R-:W-:Y:S01]  /*1b00*/  IADD3 R17, -R89, R88, RZ ;  /* 0x0000005859117210 */ /* 0x000fe20007ffe1ff */
[----:B------:R-:W-:Y:S01]  /*1b10*/  @!P1 IMAD.WIDE.U32 R4, R0, c[0x0][0x190], R4 ;  /* 0x0000640000049a25 */ /* 0x000fe200078e0004 */
[----:B------:R-:W-:Y:S02]  /*1b20*/  @!P2 LEA.HI.X R15, R6, c[0x0][0x164], R7, 0x1, P4 ;  /* 0x00005900060faa11 */ /* 0x000fe400020f0c07 */
[----:B------:R-:W-:Y:S01]  /*1b30*/  @!P3 LEA R6, P4, R2, c[0x0][0x160], 0x1 ;  /* 0x000058000206ba11 */ /* 0x000fe200078808ff */
[----:B------:R-:W-:Y:S01]  /*1b40*/  @!P5 IMAD.WIDE.U32 R8, R18, c[0x0][0x190], R12 ;  /* 0x000064001208da25 */ /* 0x000fe200078e000c */
[----:B------:R-:W-:Y:S01]  /*1b50*/  @!P1 LEA R12, P6, R4, c[0x0][0x160], 0x1 ;  /* 0x00005800040c9a11 */ /* 0x000fe200078c08ff */
[----:B------:R-:W-:Y:S01]  /*1b60*/  @!PT LDS RZ, [RZ] ;  /* 0x00000000fffff984 */ /* 0x000fe20000000800 */
[----:B------:R-:W-:Y:S01]  /*1b70*/  @!PT LDS RZ, [RZ] ;  /* 0x00000000fffff984 */ /* 0x000fe20000000800 */
[----:B------:R-:W-:Y:S01]  /*1b80*/  @!PT LDS RZ, [RZ] ;  /* 0x00000000fffff984 */ /* 0x000fe20000000800 */
[----:B------:R2:W-:Y:S01]  /*1b90*/  @!P2 LDGSTS.E.BYPASS.LTC128B.128 [R241], [R14.64] ;  /* 0x000000000ef1afae */ /* 0x0005e2000b901d4c */
[----:B------:R-:W-:Y:S01]  /*1ba0*/  @!P3 LEA.HI.X R7, R2, c[0x0][0x164], R3, 0x1, P4 ;  /* 0x000059000207ba11 */ /* 0x000fe200020f0c03 */
[----:B------:R-:W-:Y:S01]  /*1bb0*/  @!P1 IMAD.IADD R5, R5, 0x1, R23 ;  /* 0x0000000105059824 */ /* 0x000fe200078e0217 */
[-C--:B------:R-:W-:Y:S01]  /*1bc0*/  ISETP.GE.AND P4, PT, R33, R17.reuse, PT ;  /* 0x000000112100720c */ /* 0x080fe20003f86270 */
[----:B------:R-:W-:Y:S01]  /*1bd0*/  @!P5 IMAD R0, R22, c[0x0][0x190], RZ ;  /* 0x000064001600da24 */ /* 0x000fe200078e02ff */
[----:B------:R-:W-:-:S02]  /*1be0*/  ISETP.GE.AND P2, PT, R34, R17, PT ;  /* 0x000000112200720c */ /* 0x000fc40003f46270 */
[----:B------:R-:W-:Y:S01]  /*1bf0*/  @!P1 LEA.HI.X R13, R4, c[0x0][0x164], R5, 0x1, P6 ;  /* 0x00005900040d9a11 */ /* 0x000fe200030f0c05 */
[----:B------:R-:W-:Y:S01]  /*1c00*/  @!P5 IMAD R16, R18, c[0x0][0x194], R0 ;  /* 0x000065001210da24 */ /* 0x000fe200078e0200 */
[----:B------:R-:W-:Y:S01]  /*1c10*/  @!P5 LEA R2, P6, R8, c[0x0][0x160], 0x1 ;  /* 0x000058000802da11 */ /* 0x000fe200078c08ff */
[----:B------:R-:W-:Y:S01]  /*1c20*/  IMAD R0, R11, c[0x0][0x198], RZ ;  /* 0x000066000b007a24 */ /* 0x000fe200078e02ff */
[C---:B------:R-:W-:Y:S01]  /*1c30*/  IADD3 R18, R10.reuse, 0x80, RZ ;  /* 0x000000800a127810 */ /* 0x040fe20007ffe0ff */
[C---:B------:R-:W-:Y:S01]  /*1c40*/  IMAD.WIDE.U32 R4, R10.reuse, c[0x0][0x198], R20 ;  /* 0x000066000a047a25 */ /* 0x040fe200078e0014 */
[----:B------:R4:W-:Y:S01]  /*1c50*/  @!P1 LDGSTS.E.BYPASS.LTC128B.128 [R241+0x800], [R12.64] ;  /* 0x008000000cf19fae */ /* 0x0009e2000b901d4c */
[C---:B------:R-:W-:Y:S02]  /*1c60*/  IADD3 R21, R10.reuse, 0x60, RZ ;  /* 0x000000600a157810 */ /* 0x040fe40007ffe0ff */
[----:B------:R-:W-:Y:S01]  /*1c70*/  IMAD R0, R10, c[0x0][0x19c], R0 ;  /* 0x000067000a007a24 */ /* 0x000fe200078e0200 */
[----:B------:R-:W-:Y:S01]  /*1c80*/  MOV R132, R4 ;  /* 0x0000000400847202 */ /* 0x000fe20000000f00 */
[----:B------:R-:W-:Y:S01]  /*1c90*/  @!P5 IMAD.IADD R3, R9, 0x1, R16 ;  /* 0x000000010903d824 */ /* 0x000fe200078e0210 */
[----:B------:R1:W-:Y:S01]  /*1ca0*/  @!P3 LDGSTS.E.BYPASS.LTC128B.128 [R241+0x1000], [R6.64] ;  /* 0x0100000006f1bfae */ /* 0x0003e2000b901d4c */
[----:B------:R-:W-:Y:S01]  /*1cb0*/  IMAD.IADD R133, R5, 0x1, R0 ;  /* 0x0000000105857824 */ /* 0x000fe200078e0200 */
[----:B------:R-:W-:Y:S01]  /*1cc0*/  @!P4 LEA R0, P1, R198, R132, 0x4 ;  /* 0x00000084c600c211 */ /* 0x000fe200078220ff */
[----:B------:R-:W-:Y:S01]  /*1cd0*/  IMAD.SHL.U32 R11, R38, 0x20, RZ ;  /* 0x00000020260b7824 */ /* 0x000fe200078e00ff */
[----:B------:R-:W-:-:S02]  /*1ce0*/  ISETP.GE.AND P3, PT, R10, R17, PT ;  /* 0x000000110a00720c */ /* 0x000fc40003f66270 */
[----:B------:R-:W-:Y:S02]  /*1cf0*/  @!P5 LEA.HI.X R3, R8, c[0x0][0x164], R3, 0x1, P6 ;  /* 0x000059000803da11 */ /* 0x000fe400030f0c03 */
[----:B------:R-:W-:Y:S02]  /*1d00*/  @!P4 LEA.HI.X R4, R198, R133, R38, 0x4, P1 ;  /* 0x00000085c604c211 */ /* 0x000fe400008f2426 */
[----:B------:R-:W-:Y:S01]  /*1d10*/  @!P4 LEA R8, P6, R0, c[0x0][0x168], 0x1 ;  /* 0x00005a000008ca11 */ /* 0x000fe200078c08ff */
[----:B------:R2:W-:Y:S01]  /*1d20*/  @!P5 LDGSTS.E.BYPASS.LTC128B.128 [R241+0x1800], [R2.64] ;  /* 0x0180000002f1dfae */ /* 0x0005e2000b901d4c */
[----:B------:R-:W-:Y:S02]  /*1d30*/  IADD3 R20, R10, 0x70, RZ ;  /* 0x000000700a147810 */ /* 0x000fe40007ffe0ff */
[----:B------:R-:W-:Y:S02]  /*1d40*/  @!P4 LEA.HI.X R9, R0, c[0x0][0x16c], R4, 0x1, P6 ;  /* 0x00005b000009ca11 */ /* 0x000fe400030f0c04 */
[----:B------:R-:W-:-:S02]  /*1d50*/  ISETP.GE.AND P6, PT, R35, R17, PT ;  /* 0x000000112300720c */ /* 0x000fc40003fc6270 */
[C---:B------:R-:W-:Y:S02]  /*1d60*/  IADD3 R16, R10.reuse, 0x90, RZ ;  /* 0x000000900a107810 */ /* 0x040fe40007ffe0ff */
[C---:B------:R-:W-:Y:S02]  /*1d70*/  IADD3 R24, R10.reuse, 0xa0, RZ ;  /* 0x000000a00a187810 */ /* 0x040fe40007ffe0ff */
[C---:B---3--:R-:W-:Y:S02]  /*1d80*/  IADD3 R29, R10.reuse, 0xb0, RZ ;  /* 0x000000b00a1d7810 */ /* 0x048fe40007ffe0ff */
[C---:B------:R-:W-:Y:S02]  /*1d90*/  IADD3 R23, R10.reuse, 0xc0, RZ ;  /* 0x000000c00a177810 */ /* 0x040fe40007ffe0ff */
[----:B------:R-:W-:Y:S01]  /*1da0*/  IADD3 R25, R10, 0xe0, RZ ;  /* 0x000000e00a197810 */ /* 0x000fe20007ffe0ff */
[----:B-1----:R-:W-:Y:S01]  /*1db0*/  IMAD.WIDE.U32 R6, R198, 0x20, RZ ;  /* 0x00000020c6067825 */ /* 0x002fe200078e00ff */
[----:B------:R-:W-:-:S02]  /*1dc0*/  IADD3 R22, R10, 0xf0, RZ ;  /* 0x000000f00a167810 */ /* 0x000fc40007ffe0ff */
[----:B------:R-:W-:Y:S02]  /*1dd0*/  SHF.R.S32.HI R187, RZ, 0x5, R199 ;  /* 0x00000005ffbb7819 */ /* 0x000fe400000114c7 */
[C---:B------:R-:W-:Y:S02]  /*1de0*/  @!P2 IADD3 R5, P1, R132.reuse, R6, RZ ;  /* 0x000000068405a210 */ /* 0x040fe40007f3e0ff */
[C---:B------:R-:W-:Y:S02]  /*1df0*/  @!P3 LEA R6, P5, R132.reuse, c[0x0][0x168], 0x1 ;  /* 0x00005a008406ba11 */ /* 0x040fe400078a08ff */
[----:B------:R-:W-:Y:S02]  /*1e00*/  @!P2 IADD3.X R0, R133, R7, R11, P1, !PT ;  /* 0x000000078500a210 */ /* 0x000fe40000ffe40b */
[--C-:B------:R-:W-:Y:S01]  /*1e10*/  @!P3 LEA.HI.X R7, R132, c[0x0][0x16c], R133.reuse, 0x1, P5 ;  /* 0x00005b008407ba11 */ /* 0x100fe200028f0c85 */
[----:B--2---:R-:W-:Y:S01]  /*1e20*/  @!P6 IMAD.MOV.U32 R3, RZ, RZ, R133 ;  /* 0x000000ffff03e224 */ /* 0x004fe200078e0085 */
[----:B------:R-:W-:-:S02]  /*1e30*/  @!P2 LEA R4, P1, R5, c[0x0][0x168], 0x1 ;  /* 0x00005a000504aa11 */ /* 0x000fc400078208ff */
[----:B------:R-:W-:Y:S01]  /*1e40*/  @!P6 MOV R2, R132 ;  /* 0x000000840002e202 */ /* 0x000fe20000000f00 */
[----:B------:R1:W-:Y:S01]  /*1e50*/  @!P3 LDGSTS.E.BYPASS.LTC128B.128 [R241+0x2000], [R6.64] ;  /* 0x0200000006f1bfae */ /* 0x0003e2000b901d4c */
[-C--:B------:R-:W-:Y:S02]  /*1e60*/  ISETP.GE.AND P3, PT, R30, R17.reuse, PT ;  /* 0x000000111e00720c */ /* 0x080fe40003f66270 */
[-C--:B------:R-:W-:Y:S01]  /*1e70*/  ISETP.GE.AND P5, PT, R19, R17.reuse, PT ;  /* 0x000000111300720c */ /* 0x080fe20003fa6270 */
[----:B------:R-:W-:Y:S01]  /*1e80*/  @!P6 IMAD.WIDE.U32 R2, R198, 0x30, R2 ;  /* 0x00000030c602e825 */ /* 0x000fe200078e0002 */
[----:B------:R-:W-:Y:S01]  /*1e90*/  @!P2 LEA.HI.X R5, R5, c[0x0][0x16c], R0, 0x1, P1 ;  /* 0x00005b000505aa11 */ /* 0x000fe200008f0c00 */
[----:B------:R2:W-:Y:S01]  /*1ea0*/  @!P4 LDGSTS.E.BYPASS.LTC128B.128 [R241+0x2800], [R8.64] ;  /* 0x0280000008f1cfae */ /* 0x0005e2000b901d4c */
[----:B------:R-:W-:Y:S01]  /*1eb0*/  ISETP.GE.AND P4, PT, R21, R17, PT ;  /* 0x000000111500720c */ /* 0x000fe20003f86270 */
[----:B------:R-:W-:Y:S02]  /*1ec0*/  @!P6 IMAD R0, R38, 0x30, RZ ;  /* 0x000000302600e824 */ /* 0x000fe400078e02ff */
[----:B------:R3:W-:Y:S03]  /*1ed0*/  @!P2 LDGSTS.E.BYPASS.LTC128B.128 [R241+0x3000], [R4.64] ;  /* 0x0300000004f1afae */ /* 0x0007e6000b901d4c */
[----:B------:R-:W-:-:S02]  /*1ee0*/  @!P6 IADD3 R0, R3, R0, RZ ;  /* 0x000000000300e210 */ /* 0x000fc40007ffe0ff */
[----:B------:R-:W-:Y:S02]  /*1ef0*/  @!P3 MOV R3, R133 ;  /* 0x000000850003b202 */ /* 0x000fe40000000f00 */
[----:B-1----:R-:W-:-:S04]  /*1f00*/  @!P6 LEA R6, P1, R2, c[0x0][0x168], 0x1 ;  /* 0x00005a000206ea11 */ /* 0x002fc800078208ff */
[----:B------:R-:W-:Y:S01]  /*1f10*/  @!P6 LEA.HI.X R7, R2, c[0x0][0x16c], R0, 0x1, P1 ;  /* 0x00005b000207ea11 */ /* 0x000fe200008f0c00 */
[----:B------:R-:W-:Y:S01]  /*1f20*/  @!P3 IMAD.MOV.U32 R2, RZ, RZ, R132 ;  /* 0x000000ffff02b224 */ /* 0x000fe200078e0084 */
[----:B------:R-:W-:-:S03]  /*1f30*/  @!P5 LEA R0, P1, R198, R132, 0x6 ;  /* 0x00000084c600d211 */ /* 0x000fc600078230ff */
[C---:B------:R-:W-:Y:S01]  /*1f40*/  @!P3 IMAD.WIDE.U32 R2, R198.reuse, 0x50, R2 ;  /* 0x00000050c602b825 */ /* 0x040fe200078e0002 */
[----:B--2---:R-:W-:Y:S01]  /*1f50*/  @!P5 LEA.HI.X R8, R198, R133, R38, 0x6, P1 ;  /* 0x00000085c608d211 */ /* 0x004fe200008f3426 */
[----:B------:R1:W-:Y:S01]  /*1f60*/  @!P6 LDGSTS.E.BYPASS.LTC128B.128 [R241+0x3800], [R6.64] ;  /* 0x0380000006f1efae */ /* 0x0003e2000b901d4c */
[----:B---3--:R-:W-:Y:S01]  /*1f70*/  @!P5 LEA R4, P2, R0, c[0x0][0x168], 0x1 ;  /* 0x00005a000004da11 */ /* 0x008fe200078408ff */
[----:B------:R-:W-:Y:S01]  /*1f80*/  @!P3 IMAD R5, R38, 0x50, RZ ;  /* 0x000000502605b824 */ /* 0x000fe200078e02ff */
[----:B----4-:R-:W-:Y:S02]  /*1f90*/  @!P3 LEA R12, P1, R2, c[0x0][0x168], 0x1 ;  /* 0x00005a00020cba11 */ /* 0x010fe400078208ff */
[-C--:B------:R-:W-:Y:S01]  /*1fa0*/  ISETP.GE.AND P6, PT, R18, R17.reuse, PT ;  /* 0x000000111200720c */ /* 0x080fe20003fc6270 */
[----:B------:R-:W-:Y:S01]  /*1fb0*/  @!P3 IMAD.IADD R3, R3, 0x1, R5 ;  /* 0x000000010303b824 */ /* 0x000fe200078e0205 */
[----:B------:R-:W-:Y:S02]  /*1fc0*/  @!P5 LEA.HI.X R5, R0, c[0x0][0x16c], R8, 0x1, P2 ;  /* 0x00005b000005da11 */ /* 0x000fe400010f0c08 */
[----:B------:R-:W-:-:S02]  /*1fd0*/  ISETP.GE.AND P2, PT, R20, R17, PT ;  /* 0x000000111400720c */ /* 0x000fc40003f46270 */
[----:B------:R-:W-:Y:S01]  /*1fe0*/  @!P3 LEA.HI.X R13, R2, c[0x0][0x16c], R3, 0x1, P1 ;  /* 0x00005b00020dba11 */ /* 0x000fe200008f0c03 */
[----:B------:R-:W-:Y:S01]  /*1ff0*/  @!P4 IMAD.MOV.U32 R3, RZ, RZ, R133 ;  /* 0x000000ffff03c224 */ /* 0x000fe200078e0085 */
[----:B------:R-:W-:Y:S01]  /*2000*/  @!P4 MOV R2, R132 ;  /* 0x000000840002c202 */ /* 0x000fe20000000f00 */
[----:B------:R2:W-:Y:S01]  /*2010*/  @!P5 LDGSTS.E.BYPASS.LTC128B.128 [R241+0x4000], [R4.64] ;  /* 0x0400000004f1dfae */ /* 0x0005e2000b901d4c */
[----:B------:R-:W-:-:S03]  /*2020*/  ISETP.GE.AND P5, PT, R16, R17, PT ;  /* 0x000000111000720c */ /* 0x000fc60003fa6270 */
[----:B------:R3:W-:Y:S04]  /*2030*/  @!P3 LDGSTS.E.BYPASS.LTC128B.128 [R241+0x4800], [R12.64] ;  /* 0x048000000cf1bfae */ /* 0x0007e8000b901d4c */
[C---:B------:R-:W-:Y:S02]  /*2040*/  @!P2 IMAD R0, R38.reuse, 0x70, RZ ;  /* 0x000000702600a824 */ /* 0x040fe400078e02ff */
[----:B-1----:R-:W-:Y:S02]  /*2050*/  @!P4 IMAD R6, R38, 0x60, RZ ;  /* 0x000000602606c824 */ /* 0x002fe400078e02ff */
[----:B--2---:R-:W-:Y:S01]  /*2060*/  @!P4 IMAD.WIDE.U32 R4, R198, 0x60, R2 ;  /* 0x00000060c604c825 */ /* 0x004fe200078e0002 */
[----:B------:R-:W-:-:S03]  /*2070*/  @!P2 MOV R2, R132 ;  /* 0x000000840002a202 */ /* 0x000fc60000000f00 */
[----:B------:R-:W-:Y:S01]  /*2080*/  @!P2 IMAD.MOV.U32 R3, RZ, RZ, R133 ;  /* 0x000000ffff03a224 */ /* 0x000fe200078e0085 */
[----:B------:R-:W-:Y:S02]  /*2090*/  @!P4 IADD3 R5, R5, R6, RZ ;  /* 0x000000060505c210 */ /* 0x000fe40007ffe0ff */
[----:B------:R-:W-:Y:S01]  /*20a0*/  @!P4 LEA R8, P1, R4, c[0x0][0x168], 0x1 ;  /* 0x00005a000408ca11 */ /* 0x000fe200078208ff */
[----:B------:R-:W-:-:S03]  /*20b0*/  @!P2 IMAD.WIDE.U32 R2, R198, 0x70, R2 ;  /* 0x00000070c602a825 */ /* 0x000fc600078e0002 */
[----:B------:R-:W-:Y:S01]  /*20c0*/  @!P4 LEA.HI.X R9, R4, c[0x0][0x16c], R5, 0x1, P1 ;  /* 0x00005b000409ca11 */ /* 0x000fe200008f0c05 */
[----:B------:R-:W-:Y:S01]  /*20d0*/  @!P2 IMAD.IADD R3, R3, 0x1, R0 ;  /* 0x000000010303a824 */ /* 0x000fe200078e0200 */
[----:B------:R-:W-:Y:S01]  /*20e0*/  @!P2 LEA R6, P3, R2, c[0x0][0x168], 0x1 ;  /* 0x00005a000206aa11 */ /* 0x000fe200078608ff */
[----:B------:R-:W-:Y:S01]  /*20f0*/  @!P5 IMAD R4, R38, 0x90, RZ ;  /* 0x000000902604d824 */ /* 0x000fe200078e02ff */
[-C--:B------:R-:W-:Y:S01]  /*2100*/  @!P6 LEA R0, P1, R198, R132.reuse, 0x7 ;  /* 0x00000084c600e211 */ /* 0x080fe200078238ff */
[----:B------:R1:W-:Y:S01]  /*2110*/  @!P4 LDGSTS.E.BYPASS.LTC128B.128 [R241+0x5000], [R8.64] ;  /* 0x0500000008f1cfae */ /* 0x0003e2000b901d4c */
[----:B------:R-:W-:Y:S01]  /*2120*/  @!P2 LEA.HI.X R7, R2, c[0x0][0x16c], R3, 0x1, P3 ;  /* 0x00005b000207aa11 */ /* 0x000fe200018f0c03 */
[----:B------:R-:W-:Y:S01]  /*2130*/  @!P5 IMAD.MOV.U32 R3, RZ, RZ, R133 ;  /* 0x000000ffff03d224 */ /* 0x000fe200078e0085 */
[----:B------:R-:W-:Y:S02]  /*2140*/  @!P5 MOV R2, R132 ;  /* 0x000000840002d202 */ /* 0x000fe40000000f00 */
[----:B------:R-:W-:Y:S01]  /*2150*/  ISETP.GE.AND P3, PT, R24, R17, PT ;  /* 0x000000111800720c */ /* 0x000fe20003f66270 */
[----:B------:R2:W-:Y:S01]  /*2160*/  @!P2 LDGSTS.E.BYPASS.LTC128B.128 [R241+0x5800], [R6.64] ;  /* 0x0580000006f1afae */ /* 0x0005e2000b901d4c */
[C---:B------:R-:W-:Y:S01]  /*2170*/  @!P6 LEA.HI.X R5, R198.reuse, R133, R38, 0x7, P1 ;  /* 0x00000085c605e211 */ /* 0x040fe200008f3c26 */
[----:B------:R-:W-:Y:S01]  /*2180*/  @!P5 IMAD.WIDE.U32 R2, R198, 0x90, R2 ;  /* 0x00000090c602d825 */ /* 0x000fe200078e0002 */
[----:B------:R-:W-:-:S02]  /*2190*/  @!P6 LEA R14, P1, R0, c[0x0][0x168], 0x1 ;  /* 0x00005a00000eea11 */ /* 0x000fc400078208ff */
[----:B------:R-:W-:Y:S02]  /*21a0*/  ISETP.GE.AND P4, PT, R29, R17, PT ;  /* 0x000000111d00720c */ /* 0x000fe40003f86270 */
[----:B------:R-:W-:Y:S02]  /*21b0*/  @!P6 LEA.HI.X R15, R0, c[0x0][0x16c], R5, 0x1, P1 ;  /* 0x00005b00000fea11 */ /* 0x000fe400008f0c05 */
[----:B------:R-:W-:Y:S02]  /*21c0*/  @!P5 IADD3 R0, R3, R4, RZ ;  /* 0x000000040300d210 */ /* 0x000fe40007ffe0ff */
[C---:B---3--:R-:W-:Y:S01]  /*21d0*/  @!P5 LEA R12, P1, R2.reuse, c[0x0][0x168], 0x1 ;  /* 0x00005a00020cda11 */ /* 0x048fe200078208ff */
[----:B------:R3:W-:Y:S01]  /*21e0*/  @!P6 LDGSTS.E.BYPASS.LTC128B.128 [R241+0x6000], [R14.64] ;  /* 0x060000000ef1efae */ /* 0x0007e2000b901d4c */
[----:B------:R-:W-:Y:S02]  /*21f0*/  @!P3 MOV R3, R133 ;  /* 0x000000850003b202 */ /* 0x000fe40000000f00 */
[----:B------:R-:W-:Y:S01]  /*2200*/  @!P5 LEA.HI.X R13, R2, c[0x0][0x16c], R0, 0x1, P1 ;  /* 0x00005b00020dda11 */ /* 0x000fe200008f0c00 */
[----:B------:R-:W-:Y:S01]  /*2210*/  @!P3 IMAD.MOV.U32 R2, RZ, RZ, R132 ;  /* 0x000000ffff02b224 */ /* 0x000fe200078e0084 */
[----:B------:R-:W-:Y:S01]  /*2220*/  ISETP.GE.AND P2, PT, R23, R17, PT ;  /* 0x000000111700720c */ /* 0x000fe20003f46270 */
[----:B------:R-:W-:-:S02]  /*2230*/  @!P3 IMAD R0, R38, 0xa0, RZ ;  /* 0x000000a02600b824 */ /* 0x000fc400078e02ff */
[----:B------:R-:W-:Y:S01]  /*2240*/  @!P3 IMAD.WIDE.U32 R4, R198, 0xa0, R2 ;  /* 0x000000a0c604b825 */ /* 0x000fe200078e0002 */
[----:B------:R-:W-:Y:S01]  /*2250*/  @!P4 MOV R3, R133 ;  /* 0x000000850003c202 */ /* 0x000fe20000000f00 */
[----:B------:R4:W-:Y:S01]  /*2260*/  @!P5 LDGSTS.E.BYPASS.LTC128B.128 [R241+0x6800], [R12.64] ;  /* 0x068000000cf1dfae */ /* 0x0009e2000b901d4c */
[----:B------:R-:W-:Y:S01]  /*2270*/  ISETP.GE.AND P5, PT, R25, R17, PT ;  /* 0x000000111900720c */ /* 0x000fe20003fa6270 */
[----:B------:R-:W-:Y:S01]  /*2280*/  @!P4 IMAD.MOV.U32 R2, RZ, RZ, R132 ;  /* 0x000000ffff02c224 */ /* 0x000fe200078e0084 */
[----:B-1----:R-:W-:Y:S01]  /*2290*/  @!P3 LEA R8, P1, R4, c[0x0][0x168], 0x1 ;  /* 0x00005a000408ba11 */ /* 0x002fe200078208ff */
[----:B------:R-:W-:Y:S02]  /*22a0*/  @!P3 IMAD.IADD R0, R5, 0x1, R0 ;  /* 0x000000010500b824 */ /* 0x000fe400078e0200 */
[----:B--2---:R-:W-:Y:S02]  /*22b0*/  @!P4 IMAD R6, R38, 0xb0, RZ ;  /* 0x000000b02606c824 */ /* 0x004fe400078e02ff */
[----:B------:R-:W-:Y:S01]  /*22c0*/  @!P4 IMAD.WIDE.U32 R2, R198, 0xb0, R2 ;  /* 0x000000b0c602c825 */ /* 0x000fe200078e0002 */
[----:B------:R-:W-:-:S04]  /*22d0*/  @!P3 LEA.HI.X R9, R4, c[0x0][0x16c], R0, 0x1, P1 ;  /* 0x00005b000409ba11 */ /* 0x000fc800008f0c00 */
[----:B------:R-:W-:Y:S01]  /*22e0*/  @!P4 IADD3 R0, R3, R6, RZ ;  /* 0x000000060300c210 */ /* 0x000fe20007ffe0ff */
[----:B------:R1:W-:Y:S01]  /*22f0*/  @!P3 LDGSTS.E.BYPASS.LTC128B.128 [R241+0x7000], [R8.64] ;  /* 0x0700000008f1bfae */ /* 0x0003e2000b901d4c */
[----:B------:R-:W-:Y:S01]  /*2300*/  @!P4 LEA R6, P1, R2, c[0x0][0x168], 0x1 ;  /* 0x00005a000206ca11 */ /* 0x000fe200078208ff */
[----:B------:R-:W-:Y:S01]  /*2310*/  @!P5 IMAD R11, R38, 0xe0, RZ ;  /* 0x000000e0260bd824 */ /* 0x000fe200078e02ff */
[----:B---3--:R-:W-:Y:S02]  /*2320*/  IADD3 R15, R10, 0xd0, RZ ;  /* 0x000000d00a0f7810 */ /* 0x008fe40007ffe0ff */
[----:B------:R-:W-:Y:S01]  /*2330*/  @!P4 LEA.HI.X R7, R2, c[0x0][0x16c], R0, 0x1, P1 ;  /* 0x00005b000207ca11 */ /* 0x000fe200008f0c00 */
[----:B------:R-:W-:Y:S01]  /*2340*/  @!P2 IMAD.MOV.U32 R2, RZ, RZ, R132 ;  /* 0x000000ffff02a224 */ /* 0x000fe200078e0084 */
[----:B------:R-:W-:Y:S01]  /*2350*/  @!P2 MOV R3, R133 ;  /* 0x000000850003a202 */ /* 0x000fe20000000f00 */
[----:B------:R-:W-:Y:S01]  /*2360*/  @!P2 IMAD R0, R38, 0xc0, RZ ;  /* 0x000000c02600a824 */ /* 0x000fe200078e02ff */
[-C--:B------:R-:W-:Y:S01]  /*2370*/  ISETP.GE.AND P6, PT, R15, R17.reuse, PT ;  /* 0x000000110f00720c */ /* 0x080fe20003fc6270 */
[----:B------:R2:W-:Y:S01]  /*2380*/  @!P4 LDGSTS.E.BYPASS.LTC128B.128 [R241+0x7800], [R6.64] ;  /* 0x0780000006f1cfae */ /* 0x0005e2000b901d4c */
[-C--:B------:R-:W-:Y:S01]  /*2390*/  ISETP.GE.AND P4, PT, R22, R17.reuse, PT ;  /* 0x000000111600720c */ /* 0x080fe20003f86270 */
[----:B------:R-:W-:Y:S01]  /*23a0*/  @!P2 IMAD.WIDE.U32 R2, R198, 0xc0, R2 ;  /* 0x000000c0c602a825 */ /* 0x000fe200078e0002 */
[----:B------:R-:W-:-:S03]  /*23b0*/  ISETP.GE.AND P3, PT, R33, R17, PT ;  /* 0x000000112100720c */ /* 0x000fc60003f66270 */
[----:B------:R-:W-:Y:S01]  /*23c0*/  @!P2 IMAD.IADD R0, R3, 0x1, R0 ;  /* 0x000000010300a824 */ /* 0x000fe200078e0200 */
[----:B------:R-:W-:-:S04]  /*23d0*/  @!P2 LEA R4, P1, R2, c[0x0][0x168], 0x1 ;  /* 0x00005a000204aa11 */ /* 0x000fc800078208ff */
[----:B------:R-:W-:Y:S01]  /*23e0*/  @!P2 LEA.HI.X R5, R2, c[0x0][0x16c], R0, 0x1, P1 ;  /* 0x00005b000205aa11 */ /* 0x000fe200008f0c00 */
[----:B------:R-:W-:Y:S01]  /*23f0*/  @!P6 IMAD.MOV.U32 R3, RZ, RZ, R133 ;  /* 0x000000ffff03e224 */ /* 0x000fe200078e0085 */
[----:B------:R-:W-:Y:S01]  /*2400*/  @!P6 MOV R2, R132 ;  /* 0x000000840002e202 */ /* 0x000fe20000000f00 */
[----:B------:R-:W-:Y:S01]  /*2410*/  @!P6 IMAD R0, R38, 0xd0, RZ ;  /* 0x000000d02600e824 */ /* 0x000fe200078e02ff */
[----:B------:R-:W-:Y:S01]  /*2420*/  ISETP.GE.AND P1, PT, R34, R17, PT ;  /* 0x000000112200720c */ /* 0x000fe20003f26270 */
[----:B------:R3:W-:Y:S01]  /*2430*/  @!P2 LDGSTS.E.BYPASS.LTC128B.128 [R241+0x8000], [R4.64] ;  /* 0x0800000004f1afae */ /* 0x0007e2000b901d4c */
[----:B-1----:R-:W-:-:S04]  /*2440*/  IMAD.WIDE.U32 R8, R31, c[0x0][0x1b8], R26 ;  /* 0x00006e001f087a25 */ /* 0x002fc800078e001a */
[----:B------:R-:W-:-:S04]  /*2450*/  @!P6 IMAD.WIDE.U32 R2, R198, 0xd0, R2 ;  /* 0x000000d0c602e825 */ /* 0x000fc800078e0002 */
[----:B------:R-:W-:Y:S01]  /*2460*/  IMAD.MOV.U32 R26, RZ, RZ, 0x20 ;  /* 0x00000020ff1a7424 */ /* 0x000fe200078e00ff */
[----:B------:R-:W-:Y:S01]  /*2470*/  @!P6 IADD3 R0, R3, R0, RZ ;  /* 0x000000000300e210 */ /* 0x000fe20007ffe0ff */
[----:B--2---:R-:W-:Y:S01]  /*2480*/  IMAD R7, R28, c[0x0][0x1b8], RZ ;  /* 0x00006e001c077a24 */ /* 0x004fe200078e02ff */
[C---:B------:R-:W-:Y:S01]  /*2490*/  @!P6 LEA R6, P2, R2.reuse, c[0x0][0x168], 0x1 ;  /* 0x00005a000206ea11 */ /* 0x040fe200078408ff */
[----:B------:R-:W-:Y:S02]  /*24a0*/  @!P4 IMAD.MOV.U32 R3, RZ, RZ, R133 ;  /* 0x000000ffff03c224 */ /* 0x000fe400078e0085 */
[----:B------:R-:W-:Y:S01]  /*24b0*/  IMAD R14, R31, c[0x0][0x1bc], R7 ;  /* 0x00006f001f0e7a24 */ /* 0x000fe200078e0207 */
[----:B------:R-:W-:Y:S02]  /*24c0*/  @!P6 LEA.HI.X R7, R2, c[0x0][0x16c], R0, 0x1, P2 ;  /* 0x00005b000207ea11 */ /* 0x000fe400010f0c00 */
[----:B------:R-:W-:-:S03]  /*24d0*/  @!P4 MOV R2, R132 ;  /* 0x000000840002c202 */ /* 0x000fc60000000f00 */
[----:B------:R1:W-:Y:S01]  /*24e0*/  @!P6 LDGSTS.E.BYPASS.LTC128B.128 [R241+0x8800], [R6.64] ;  /* 0x0880000006f1efae */ /* 0x0003e2000b901d4c */
[----:B------:R-:W-:Y:S01]  /*24f0*/  ISETP.GE.AND P6, PT, R35, R17, PT ;  /* 0x000000112300720c */ /* 0x000fe20003fc6270 */
[----:B------:R-:W-:Y:S01]  /*2500*/  @!P4 IMAD.WIDE.U32 R2, R198, 0xf0, R2 ;  /* 0x000000f0c602c825 */ /* 0x000fe200078e0002 */
[----:B---3--:R-:W-:-:S03]  /*2510*/  @!P5 MOV R4, R132 ;  /* 0x000000840004d202 */ /* 0x008fc60000000f00 */
[----:B------:R-:W-:-:S04]  /*2520*/  @!P5 IMAD.MOV.U32 R5, RZ, RZ, R133 ;  /* 0x000000ffff05d224 */ /* 0x000fc800078e0085 */
[----:B------:R-:W-:-:S04]  /*2530*/  @!P5 IMAD.WIDE.U32 R4, R198, 0xe0, R4 ;  /* 0x000000e0c604d825 */ /* 0x000fc800078e0004 */
[----:B------:R-:W-:Y:S01]  /*2540*/  @!P5 IMAD.IADD R0, R5, 0x1, R11 ;  /* 0x000000010500d824 */ /* 0x000fe200078e020b */
[----:B----4-:R-:W-:Y:S01]  /*2550*/  @!P5 LEA R12, P2, R4, c[0x0][0x168], 0x1 ;  /* 0x00005a00040cda11 */ /* 0x010fe200078408ff */
[----:B------:R-:W-:Y:S01]  /*2560*/  @!P4 IMAD R11, R38, 0xf0, RZ ;  /* 0x000000f0260bc824 */ /* 0x000fe200078e02ff */
[----:B------:R-:W-:Y:S02]  /*2570*/  IADD3 R5, R9, R14, RZ ;  /* 0x0000000e09057210 */ /* 0x000fe40007ffe0ff */
[----:B------:R-:W-:Y:S01]  /*2580*/  @!P5 LEA.HI.X R13, R4, c[0x0][0x16c], R0, 0x1, P2 ;  /* 0x00005b00040dda11 */ /* 0x000fe200010f0c00 */
[----:B------:R-:W-:Y:S01]  /*2590*/  @!P4 IMAD.IADD R0, R3, 0x1, R11 ;  /* 0x000000010300c824 */ /* 0x000fe200078e020b */
[----:B------:R-:W-:Y:S01]  /*25a0*/  MOV R4, R8 ;  /* 0x0000000800047202 */ /* 0x000fe20000000f00 */
[----:B------:R-:W-:Y:S01]  /*25b0*/  IMAD R3, R37, c[0x0][0x1a0], RZ ;  /* 0x0000680025037a24 */ /* 0x000fe200078e02ff */
[----:B------:R-:W-:Y:S01]  /*25c0*/  @!P1 MOV R11, c[0x0][0x1a4] ;  /* 0x00006900000b9a02 */ /* 0x000fe20000000f00 */
[----:B------:R2:W-:Y:S01]  /*25d0*/  @!P5 LDGSTS.E.BYPASS.LTC128B.128 [R241+0x9000], [R12.64] ;  /* 0x090000000cf1dfae */ /* 0x0005e2000b901d4c */
[----:B------:R-:W-:-:S02]  /*25e0*/  ISETP.GE.AND P5, PT, R19, R17, PT ;  /* 0x000000111300720c */ /* 0x000fc40003fa6270 */
[----:B-1----:R-:W-:-:S04]  /*25f0*/  @!P4 LEA R6, P2, R2, c[0x0][0x168], 0x1 ;  /* 0x00005a000206ca11 */ /* 0x002fc800078408ff */
[----:B------:R-:W-:Y:S01]  /*2600*/  @!P4 LEA.HI.X R7, R2, c[0x0][0x16c], R0, 0x1, P2 ;  /* 0x00005b000207ca11 */ /* 0x000fe200010f0c00 */
[C---:B------:R-:W-:Y:S02]  /*2610*/  IMAD R0, R32.reuse, c[0x0][0x1a4], R3 ;  /* 0x0000690020007a24 */ /* 0x040fe400078e0203 */
[----:B------:R-:W-:Y:S02]  /*2620*/  IMAD.WIDE.U32 R2, R32, c[0x0][0x1a0], R4 ;  /* 0x0000680020027a25 */ /* 0x000fe400078e0004 */
[----:B------:R1:W-:Y:S01]  /*2630*/  @!P4 LDGSTS.E.BYPASS.LTC128B.128 [R241+0x9800], [R6.64] ;  /* 0x0980000006f1cfae */ /* 0x0003e2000b901d4c */
[----:B------:R-:W-:Y:S01]  /*2640*/  ISETP.GE.AND P4, PT, R10, R17, PT ;  /* 0x000000110a00720c */ /* 0x000fe20003f86270 */
[----:B------:R-:W-:Y:S01]  /*2650*/  IMAD.WIDE.U32 R4, R26, c[0x0][0x1a0], RZ ;  /* 0x000068001a047a25 */ /* 0x000fe200078e00ff */
[----:B------:R-:W-:Y:S01]  /*2660*/  IADD3 R0, R3, R0, RZ ;  /* 0x0000000003007210 */ /* 0x000fe20007ffe0ff */
[----:B------:R-:W0:Y:S01]  /*2670*/  LDGDEPBAR ;  /* 0x00000000000079af */ /* 0x000e220000000000 */
[----:B------:R-:W-:Y:S01]  /*2680*/  LEA R40, P2, R2, c[0x0][0x170], 0x1 ;  /* 0x00005c0002287a11 */ /* 0x000fe200078408ff */
[----:B------:R-:W-:-:S03]  /*2690*/  IMAD.SHL.U32 R10, R10, 0x8, RZ ;  /* 0x000000080a0a7824 */ /* 0x000fc600078e00ff */
[----:B------:R-:W-:Y:S01]  /*26a0*/  LEA.HI.X R41, R2, c[0x0][0x174], R0, 0x1, P2 ;  /* 0x00005d0002297a11 */ /* 0x000fe200010f0c00 */
[----:B------:R-:W-:Y:S01]  /*26b0*/  IMAD R2, R26, c[0x0][0x1a4], RZ ;  /* 0x000069001a027a24 */ /* 0x000fe200078e02ff */
[----:B------:R-:W-:Y:S01]  /*26c0*/  STL [R1+0x10], R40 ;  /* 0x0000102801007387 */ /* 0x000fe20000100800 */
[----:B------:R-:W-:Y:S02]  /*26d0*/  @!P6 IMAD.MOV.U32 R0, RZ, RZ, c[0x0][0x1a0] ;  /* 0x00006800ff00e624 */ /* 0x000fe400078e00ff */
[----:B------:R-:W-:Y:S01]  /*26e0*/  @!P4 IMAD.MOV.U32 R8, RZ, RZ, R40 ;  /* 0x000000ffff08c224 */ /* 0x000fe200078e0028 */
[----:B------:R-:W-:Y:S01]  /*26f0*/  @!P4 MOV R9, R41 ;  /* 0x000000290009c202 */ /* 0x000fe20000000f00 */
[----:B------:R-:W-:Y:S01]  /*2700*/  @!P6 IMAD.MOV.U32 R3, RZ, RZ, R41 ;  /* 0x000000ffff03e224 */ /* 0x000fe200078e0029 */
[----:B------:R-:W-:Y:S01]  /*2710*/  STL [R1+0xc], R41 ;  /* 0x00000c2901007387 */ /* 0x000fe20000100800 */
[----:B-1----:R-:W-:Y:S01]  /*2720*/  @!P3 IADD3 R6, P2, R40, R4, RZ ;  /* 0x000000042806b210 */ /* 0x002fe20007f5e0ff */
[----:B------:R-:W-:-:S04]  /*2730*/  DEPBAR.LE SB0, 0x0 ;  /* 0x000080000000791a */ /* 0x000fc80000000000 */
[----:B------:R-:W-:Y:S01]  /*2740*/  BAR.SYNC.DEFER_BLOCKING 0x0 ;  /* 0x0000000000007b1d */ /* 0x000fe20000010000 */
[----:B------:R-:W-:Y:S01]  /*2750*/  @!P3 IADD3.X R7, R41, R5, R2, P2, !PT ;  /* 0x000000052907b210 */ /* 0x000fe200017fe402 */
[----:B------:R-:W-:Y:S01]  /*2760*/  @!P1 IMAD.MOV.U32 R5, RZ, RZ, c[0x0][0x1a0] ;  /* 0x00006800ff059624 */ /* 0x000fe200078e00ff */
[----:B------:R-:W-:Y:S02]  /*2770*/  @!P6 MOV R2, R40 ;  /* 0x000000280002e202 */ /* 0x000fe40000000f00 */
[----:B------:R-:W-:-:S03]  /*2780*/  @!P6 MOV R4, c[0x0][0x1a4] ;  /* 0x000069000004ea02 */ /* 0x000fc60000000f00 */
[----:B------:R-:W-:-:S04]  /*2790*/  @!P6 IMAD.WIDE.U32 R2, R0, 0x60, R2 ;  /* 0x000000600002e825 */ /* 0x000fc800078e0002 */
[----:B------:R-:W-:Y:S01]  /*27a0*/  @!P6 IMAD R0, R4, 0x60, RZ ;  /* 0x000000600400e824 */ /* 0x000fe200078e02ff */
[----:B------:R-:W-:-:S03]  /*27b0*/  @!P1 LEA R4, P2, R5, R40, 0x6 ;  /* 0x0000002805049211 */ /* 0x000fc600078430ff */
[----:B------:R-:W-:Y:S01]  /*27c0*/  @!P6 IMAD.IADD R3, R3, 0x1, R0 ;  /* 0x000000010303e824 */ /* 0x000fe200078e0200 */
[----:B------:R-:W-:Y:S02]  /*27d0*/  @!P1 LEA.HI.X R5, R5, R41, R11, 0x6, P2 ;  /* 0x0000002905059211 */ /* 0x000fe400010f340b */
[----:B------:R-:W-:Y:S02]  /*27e0*/  @!P5 MOV R0, c[0x0][0x1a0] ;  /* 0x000068000000da02 */ /* 0x000fe40000000f00 */
[-C--:B------:R-:W-:Y:S01]  /*27f0*/  ISETP.GE.AND P2, PT, R20, R17.reuse, PT ;  /* 0x000000111400720c */ /* 0x080fe20003f46270 */
[----:B------:R-:W-:Y:S04]  /*2800*/  @P4 STS.128 [R241+0xa000], RZ ;  /* 0x00a000fff1004388 */ /* 0x000fe80000000c00 */
[----:B------:R-:W-:Y:S01]  /*2810*/  @!PT LDS RZ, [RZ] ;  /* 0x00000000fffff984 */ /* 0x000fe20000000800 */
[----:B------:R-:W-:Y:S01]  /*2820*/  @!PT LDS RZ, [RZ] ;  /* 0x00000000fffff984 */ /* 0x000fe20000000800 */
[----:B------:R-:W-:Y:S01]  /*2830*/  @!PT LDS RZ, [RZ] ;  /* 0x00000000fffff984 */ /* 0x000fe20000000800 */
[----:B------:R1:W-:Y:S01]  /*2840*/  @!P4 LDGSTS.E.BYPASS.LTC128B.128 [R241+0xa000], [R8.64] ;  /* 0x0a00000008f1cfae */ /* 0x0003e2000b901d4c */
[----:B------:R-:W-:-:S03]  /*2850*/  ISETP.GE.AND P4, PT, R30, R17, PT ;  /* 0x000000111e00720c */ /* 0x000fc60003f86270 */
[----:B------:R-:W-:Y:S04]  /*2860*/  @P3 STS.128 [R241+0xa800], RZ ;  /* 0x00a800fff1003388 */ /* 0x000fe80000000c00 */
[----:B--2---:R-:W-:Y:S01]  /*2870*/  @!P2 IMAD.MOV.U32 R13, RZ, RZ, c[0x0][0x1a4] ;  /* 0x00006900ff0da624 */ /* 0x004fe200078e00ff */
[----:B------:R-:W-:Y:S01]  /*2880*/  @!PT LDS RZ, [RZ] ;  /* 0x00000000fffff984 */ /* 0x000fe20000000800 */
[----:B------:R-:W-:Y:S01]  /*2890*/  @!PT LDS RZ, [RZ] ;  /* 0x00000000fffff984 */ /* 0x000fe20000000800 */
[----:B------:R-:W-:Y:S01]  /*28a0*/  @!PT LDS RZ, [RZ] ;  /* 0x00000000fffff984 */ /* 0x000fe20000000800 */
[----:B------:R2:W-:Y:S01]  /*28b0*/  @!P3 LDGSTS.E.BYPASS.LTC128B.128 [R241+0xa800], [R6.64] ;  /* 0x0a80000006f1bfae */ /* 0x0005e2000b901d4c */
[----:B------:R-:W-:-:S03]  /*28c0*/  ISETP.GE.AND P3, PT, R21, R17, PT ;  /* 0x000000111500720c */ /* 0x000fc60003f66270 */
[----:B------:R-:W-:Y:S01]  /*28d0*/  @P1 STS.128 [R241+0xb000], RZ ;  /* 0x00b000fff1001388 */ /* 0x000fe20000000c00 */
[----:B------:R-:W-:-:S03]  /*28e0*/  @!P4 MOV R11, c[0x0][0x1a4] ;  /* 0x00006900000bca02 */ /* 0x000fc60000000f00 */
[----:B------:R-:W-:Y:S01]  /*28f0*/  @!PT LDS RZ, [RZ] ;  /* 0x00000000fffff984 */ /* 0x000fe20000000800 */
[----:B------:R-:W-:Y:S01]  /*2900*/  @!PT LDS RZ, [RZ] ;  /* 0x00000000fffff984 */ /* 0x000fe20000000800 */
[----:B------:R-:W-:Y:S01]  /*2910*/  @!PT LDS RZ, [RZ] ;  /* 0x00000000fffff984 */ /* 0x000fe20000000800 */
[----:B------:R3:W-:Y:S02]  /*2920*/  @!P1 LDGSTS.E.BYPASS.LTC128B.128 [R241+0xb000], [R4.64] ;  /* 0x0b00000004f19fae */ /* 0x0007e4000b901d4c */
[----:B------:R-:W-:Y:S02]  /*2930*/  @!P4 IMAD R14, R11, 0xa0, RZ ;  /* 0x000000a00b0ec824 */ /* 0x000fe400078e02ff */
[----:B------:R-:W-:Y:S01]  /*2940*/  @P6 STS.128 [R241+0xb800], RZ ;  /* 0x00b800fff1006388 */ /* 0x000fe20000000c00 */
[----:B------:R-:W-:Y:S01]  /*2950*/  @!P2 IMAD R11, R13, 0xe0, RZ ;  /* 0x000000e00d0ba824 */ /* 0x000fe200078e02ff */
[----:B------:R-:W-:Y:S02]  /*2960*/  @!P3 MOV R12, c[0x0][0x1a4] ;  /* 0x00006900000cba02 */ /* 0x000fe40000000f00 */
[----:B------:R-:W-:Y:S01]  /*2970*/  @!PT LDS RZ, [RZ] ;  /* 0x00000000fffff984 */ /* 0x000fe20000000800 */
[----:B------:R-:W-:Y:S01]  /*2980*/  @!PT LDS RZ, [RZ] ;  /* 0x00000000fffff984 */ /* 0x000fe20000000800 */
[----:B------:R-:W-:Y:S01]  /*2990*/  @!PT LDS RZ, [RZ] ;  /* 0x00000000fffff984 */ /* 0x000fe20000000800 */
[----:B------:R4:W-:Y:S01]  /*29a0*/  @!P6 LDGSTS.E.BYPASS.LTC128B.128 [R241+0xb800], [R2.64] ;  /* 0x0b80000002f1efae */ /* 0x0009e2000b901d4c */
[----:B------:R-:W-:Y:S02]  /*29b0*/  ISETP.GE.AND P6, PT, R18, R17, PT ;  /* 0x000000111200720c */ /* 0x000fe40003fc6270 */
[----:B-1----:R-:W-:Y:S01]  /*29c0*/  @!P5 LEA R8, P1, R0, R40, 0x7 ;  /* 0x000000280008d211 */ /* 0x002fe200078238ff */
[----:B------:R-:W-:Y:S01]  /*29d0*/  @P5 STS.128 [R241+0xc000], RZ ;  /* 0x00c000fff1005388 */ /* 0x000fe20000000c00 */
[----:B--2---:R-:W-:Y:S01]  /*29e0*/  @!P4 MOV R6, c[0x0][0x1a0] ;  /* 0x000068000006ca02 */ /* 0x004fe20000000f00 */
[----:B---3--:R-:W-:-:S05]  /*29f0*/  @!P5 IMAD.MOV.U32 R4, RZ, RZ, c[0x0][0x1a4] ;  /* 0x00006900ff04d624 */ /* 0x008fca00078e00ff */
[----:B------:R-:W-:Y:S01]  /*2a00*/  @!P5 LEA.HI.X R9, R0, R41, R4, 0x7, P1 ;  /* 0x000000290009d211 */ /* 0x000fe200008f3c04 */
[----:B------:R-:W-:Y:S01]  /*2a10*/  @!P3 IMAD.MOV.U32 R4, RZ, RZ, c[0x0][0x1a0] ;  /* 0x00006800ff04b624 */ /* 0x000fe200078e00ff */
[-C--:B------:R-:W-:Y:S01]  /*2a20*/  ISETP.GE.AND P1, PT, R16, R17.reuse, PT ;  /* 0x000000111000720c */ /* 0x080fe20003f26270 */
[----:B----4-:R-:W-:Y:S01]  /*2a30*/  @!P4 IMAD.MOV.U32 R3, RZ, RZ, R41 ;  /* 0x000000ffff03c224 */ /* 0x010fe200078e0029 */
[----:B------:R-:W-:Y:S01]  /*2a40*/  @!P4 MOV R2, R40 ;  /* 0x000000280002c202 */ /* 0x000fe20000000f00 */
[----:B------:R-:W-:Y:S01]  /*2a50*/  @!P2 IMAD.MOV.U32 R0, RZ, RZ, c[0x0][0x1a0] ;  /* 0x00006800ff00a624 */ /* 0x000fe200078e00ff */
[----:B------:R-:W-:Y:S01]  /*2a60*/  @!PT LDS RZ, [RZ] ;  /* 0x00000000fffff984 */ /* 0x000fe20000000800 */
[----:B------:R-:W-:Y:S01]  /*2a70*/  @!PT LDS RZ, [RZ] ;  /* 0x00000000fffff984 */ /* 0x000fe20000000800 */
[----:B------:R-:W-:Y:S01]  /*2a80*/  @!PT LDS RZ, [RZ] ;  /* 0x00000000fffff984 */ /* 0x000fe20000000800 */
[----:B------:R1:W-:Y:S01]  /*2a90*/  @!P5 LDGSTS.E.BYPASS.LTC128B.128 [R241+0xc000], [R8.64] ;  /* 0x0c00000008f1dfae */ /* 0x0003e2000b901d4c */
[----:B------:R-:W-:Y:S02]  /*2aa0*/  ISETP.GE.AND P5, PT, R24, R17, PT ;  /* 0x000000111800720c */ /* 0x000fe40003fa6270 */
[----:B------:R-:W-:Y:S01]  /*2ab0*/  @!P4 IMAD.WIDE.U32 R6, R6, 0xa0, R2 ;  /* 0x000000a00606c825 */ /* 0x000fe200078e0002 */
[----:B------:R-:W-:Y:S01]  /*2ac0*/  @!P3 MOV R3, R41 ;  /* 0x000000290003b202 */ /* 0x000fe20000000f00 */
[----:B------:R-:W-:Y:S02]  /*2ad0*/  @P4 STS.128 [R241+0xc800], RZ ;  /* 0x00c800fff1004388 */ /* 0x000fe40000000c00 */
[----:B------:R-:W-:Y:S01]  /*2ae0*/  @!P3 IMAD.MOV.U32 R2, RZ, RZ, R40 ;  /* 0x000000ffff02b224 */ /* 0x000fe200078e0028 */
[----:B------:R-:W-:-:S03]  /*2af0*/  @!P4 IADD3 R7, R7, R14, RZ ;  /* 0x0000000e0707c210 */ /* 0x000fc60007ffe0ff */
[----:B------:R-:W-:Y:S01]  /*2b00*/  @!P3 IMAD.WIDE.U32 R4, R4, 0xc0, R2 ;  /* 0x000000c00404b825 */ /* 0x000fe200078e0002 */
[----:B------:R-:W-:Y:S01]  /*2b10*/  @!P2 MOV R2, R40 ;  /* 0x000000280002a202 */ /* 0x000fe20000000f00 */
[----:B------:R-:W-:Y:S01]  /*2b20*/  @!PT LDS RZ, [RZ] ;  /* 0x00000000fffff984 */ /* 0x000fe20000000800 */
[----:B------:R-:W-:Y:S01]  /*2b30*/  @!PT LDS RZ, [RZ] ;  /* 0x00000000fffff984 */ /* 0x000fe20000000800 */
[----:B------:R-:W-:Y:S01]  /*2b40*/  @!PT LDS RZ, [RZ] ;  /* 0x00000000fffff984 */ /* 0x000fe20000000800 */
[----:B------:R2:W-:Y:S01]  /*2b50*/  @!P4 LDGSTS.E.BYPASS.LTC128B.128 [R241+0xc800], [R6.64] ;  /* 0x0c80000006f1cfae */ /* 0x0005e2000b901d4c */
[----:B------:R-:W-:Y:S01]  /*2b60*/  ISETP.GE.AND P4, PT, R29, R17, PT ;  /* 0x000000111d00720c */ /* 0x000fe20003f86270 */
[----:B------:R-:W-:Y:S01]  /*2b70*/  @!P2 IMAD.MOV.U32 R3, RZ, RZ, R41 ;  /* 0x000000ffff03a224 */ /* 0x000fe200078e0029 */
[----:B------:R-:W-:Y:S01]  /*2b80*/  @!P5 MOV R14, c[0x0][0x1a4] ;  /* 0x00006900000eda02 */ /* 0x000fe20000000f00 */
[----:B------:R-:W-:Y:S02]  /*2b90*/  @P3 STS.128 [R241+0xd000], RZ ;  /* 0x00d000fff1003388 */ /* 0x000fe40000000c00 */
[----:B------:R-:W-:-:S04]  /*2ba0*/  @!P2 IMAD.WIDE.U32 R2, R0, 0xe0, R2 ;  /* 0x000000e00002a825 */ /* 0x000fc800078e0002 */
[----:B------:R-:W-:Y:S01]  /*2bb0*/  @!P3 IMAD R0, R12, 0xc0, RZ ;  /* 0x000000c00c00b824 */ /* 0x000fe200078e02ff */
[----:B------:R-:W-:Y:S01]  /*2bc0*/  @!P2 IADD3 R3, R3, R11, RZ ;  /* 0x0000000b0303a210 */ /* 0x000fe20007ffe0ff */
[----:B------:R-:W-:Y:S02]  /*2bd0*/  @!P5 IMAD R14, R14, 0x140, RZ ;  /* 0x000001400e0ed824 */ /* 0x000fe400078e02ff */
[----:B------:R-:W-:Y:S01]  /*2be0*/  @!P3 IMAD.IADD R5, R5, 0x1, R0 ;  /* 0x000000010505b824 */ /* 0x000fe200078e0200 */
[----:B------:R-:W-:-:S04]  /*2bf0*/  @!P4 MOV R16, c[0x0][0x1a4] ;  /* 0x000069000010ca02 */ /* 0x000fc80000000f00 */
[----:B------:R-:W-:Y:S01]  /*2c00*/  @!PT LDS RZ, [RZ] ;  /* 0x00000000fffff984 */ /* 0x000fe20000000800 */
[----:B------:R-:W-:Y:S01]  /*2c10*/  @!PT LDS RZ, [RZ] ;  /* 0x00000000fffff984 */ /* 0x000fe20000000800 */
[----:B------:R-:W-:Y:S01]  /*2c20*/  @!PT LDS RZ, [RZ] ;  /* 0x00000000fffff984 */ /* 0x000fe20000000800 */
[----:B------:R3:W-:Y:S01]  /*2c30*/  @!P3 LDGSTS.E.BYPASS.LTC128B.128 [R241+0xd000], [R4.64] ;  /* 0x0d00000004f1bfae */ /* 0x0007e2000b901d4c */
[----:B------:R-:W-:-:S03]  /*2c40*/  ISETP.GE.AND P3, PT, R23, R17, PT ;  /* 0x000000111700720c */ /* 0x000fc60003f66270 */
[----:B------:R-:W-:Y:S01]  /*2c50*/  @P2 STS.128 [R241+0xd800], RZ ;  /* 0x00d800fff1002388 */ /* 0x000fe20000000c00 */
[----:B--2---:R-:W-:-:S03]  /*2c60*/  LEA.HI R6, R39, R200, RZ, 0x4 ;  /* 0x000000c827067211 */ /* 0x004fc600078f20ff */
[----:B------:R-:W-:Y:S01]  /*2c70*/  @!PT LDS RZ, [RZ] ;  /* 0x00000000fffff984 */ /* 0x000fe20000000800 */
[----:B------:R-:W-:Y:S01]  /*2c80*/  @!PT LDS RZ, [RZ] ;  /* 0x00000000fffff984 */ /* 0x000fe20000000800 */
[----:B------:R-:W-:Y:S01]  /*2c90*/  @!PT LDS RZ, [RZ] ;  /* 0x00000000fffff984 */ /* 0x000fe20000000800 */
[----:B------:R2:W-:Y:S01]  /*2ca0*/  @!P2 LDGSTS.E.BYPASS.LTC128B.128 [R241+0xd800], [R2.64] ;  /* 0x0d80000002f1afae */ /* 0x0005e2000b901d4c */
[----:B------:R-:W-:-:S03]  /*2cb0*/  LOP3.LUT R0, R6, 0xfffffff0, RZ, 0xc0, !PT ;  /* 0xfffffff006007812 */ /* 0x000fc600078ec0ff */
[----:B------:R-:W-:Y:S02]  /*2cc0*/  @P6 STS.128 [R241+0xe000], RZ ;  /* 0x00e000fff1006388 */ /* 0x000fe40000000c00 */
[----:B------:R-:W-:Y:S01]  /*2cd0*/  @!P3 MOV R12, c[0x0][0x1a0] ;  /* 0x00006800000cba02 */ /* 0x000fe20000000f00 */
[----:B---3--:R-:W-:Y:S01]  /*2ce0*/  IMAD.IADD R4, R200, 0x1, -R0 ;  /* 0x00000001c8047824 */ /* 0x008fe200078e0a00 */
[----:B------:R-:W-:Y:S02]  /*2cf0*/  SHF.R.S32.HI R5, RZ, 0x4, R6 ;  /* 0x00000004ff057819 */ /* 0x000fe40000011406 */
[----:B------:R-:W-:Y:S02]  /*2d00*/  @!P6 MOV R0, c[0x0][0x1a0] ;  /* 0x000068000000ea02 */ /* 0x000fe40000000f00 */
[----:B------:R-:W-:Y:S02]  /*2d10*/  SHF.R.S32.HI R7, RZ, 0x1f, R4 ;  /* 0x0000001fff077819 */ /* 0x000fe40000011404 */
[----:B--2---:R-:W-:Y:S01]  /*2d20*/  LEA.HI R3, R6, R5, RZ, 0x1 ;  /* 0x0000000506037211 */ /* 0x004fe200078f08ff */
[----:B------:R-:W-:Y:S01]  /*2d30*/  @!P6 IMAD.MOV.U32 R2, RZ, RZ, c[0x0][0x1a4] ;  /* 0x00006900ff02e624 */ /* 0x000fe200078e00ff */
[----:B------:R-:W-:-:S02]  /*2d40*/  @!P6 LEA R6, P2, R0, R40, 0x8 ;  /* 0x000000280006e211 */ /* 0x000fc400078440ff */
[----:B------:R-:W-:Y:S02]  /*2d50*/  LEA.HI R18, R7, R4, RZ, 0x3 ;  /* 0x0000000407127211 */ /* 0x000fe400078f18ff */
[----:B------:R-:W-:Y:S01]  /*2d60*/  @!P6 LEA.HI.X R7, R0, R41, R2, 0x8, P2 ;  /* 0x000000290007e211 */ /* 0x000fe200010f4402 */
[----:B------:R-:W-:Y:S01]  /*2d70*/  @!P1 IMAD.MOV.U32 R2, RZ, RZ, R40 ;  /* 0x000000ffff029224 */ /* 0x000fe200078e0028 */
[----:B------:R-:W-:Y:S02]  /*2d80*/  LOP3.LUT R0, R18, 0xfffffff8, RZ, 0xc0, !PT ;  /* 0xfffffff812007812 */ /* 0x000fe400078ec0ff */
[----:B------:R-:W-:Y:S01]  /*2d90*/  LOP3.LUT R3, R3, 0xfffffffe, RZ, 0xc0, !PT ;  /* 0xfffffffe03037812 */ /* 0x000fe200078ec0ff */
[----:B------:R-:W-:Y:S01]  /*2da0*/  @!PT LDS RZ, [RZ] ;  /* 0x00000000fffff984 */ /* 0x000fe20000000800 */
[----:B------:R-:W-:Y:S01]  /*2db0*/  @!PT LDS RZ, [RZ] ;  /* 0x00000000fffff984 */ /* 0x000fe20000000800 */
[----:B------:R-:W-:Y:S01]  /*2dc0*/  @!PT LDS RZ, [RZ] ;  /* 0x00000000fffff984 */ /* 0x000fe20000000800 */
[----:B------:R2:W-:Y:S01]  /*2dd0*/  @!P6 LDGSTS.E.BYPASS.LTC128B.128 [R241+0xe000], [R6.64] ;  /* 0x0e00000006f1efae */ /* 0x0005e2000b901d4c */
[----:B------:R-:W-:Y:S01]  /*2de0*/  IADD3 R19, R4, -R0, RZ ;  /* 0x8000000004137210 */ /* 0x000fe20007ffe0ff */
[----:B------:R-:W-:Y:S01]  /*2df0*/  IMAD.SHL.U32 R0, R36, 0x40, RZ ;  /* 0x0000004024007824 */ /* 0x000fe200078e00ff */
[----:B-1----:R-:W-:Y:S01]  /*2e00*/  IADD3 R8, R5, -R3, RZ ;  /* 0x8000000305087210 */ /* 0x002fe20007ffe0ff */
[----:B------:R-:W-:Y:S01]  /*2e10*/  @!P1 IMAD.MOV.U32 R5, RZ, RZ, c[0x0][0x1a0] ;  /* 0x00006800ff059624 */ /* 0x000fe200078e00ff */
[----:B------:R-:W-:Y:S01]  /*2e20*/  @!P1 MOV R4, c[0x0][0x1a4] ;  /* 0x0000690000049a02 */ /* 0x000fe20000000f00 */
[----:B------:R-:W-:Y:S01]  /*2e30*/  @P1 STS.128 [R241+0xe800], RZ ;  /* 0x00e800fff1001388 */ /* 0x000fe20000000c00 */
[----:B------:R-:W-:-:S02]  /*2e40*/  @!P1 MOV R3, R41 ;  /* 0x0000002900039202 */ /* 0x000fc40000000f00 */
[----:B------:R-:W-:Y:S01]  /*2e50*/  LOP3.LUT R0, R0, 0x1c0, RZ, 0xc0, !PT ;  /* 0x000001c000007812 */ /* 0x000fe200078ec0ff */
[----:B------:R-:W-:Y:S01]  /*2e60*/  @!P1 IMAD R4, R4, 0x120, RZ ;  /* 0x0000012004049824 */ /* 0x000fe200078e02ff */
[----:B------:R-:W-:Y:S01]  /*2e70*/  ISETP.GE.AND P2, PT, R15, R17, PT ;  /* 0x000000110f00720c */ /* 0x000fe20003f46270 */
[----:B------:R-:W-:Y:S01]  /*2e80*/  @!P1 IMAD.WIDE.U32 R2, R5, 0x120, R2 ;  /* 0x0000012005029825 */ /* 0x000fe200078e0002 */
[----:B------:R-:W-:Y:S02]  /*2e90*/  LOP3.LUT R10, R0, 0x8, R10, 0xf8, !PT ;  /* 0x00000008000a7812 */ /* 0x000fe400078ef80a */
[----:B------:R-:W-:Y:S01]  /*2ea0*/  SHF.R.U32.HI R0, RZ, 0x3, R0 ;  /* 0x00000003ff007819 */ /* 0x000fe20000011600 */
[----:B------:R-:W-:Y:S01]  /*2eb0*/  @!P1 IMAD.IADD R3, R3, 0x1, R4 ;  /* 0x0000000103039824 */ /* 0x000fe200078e0204 */
[----:B------:R-:W-:Y:S02]  /*2ec0*/  SHF.L.U32 R5, R19, 0x6, RZ ;  /* 0x0000000613057819 */ /* 0x000fe400000006ff */
[----:B------:R-:W-:-:S02]  /*2ed0*/  LOP3.LUT R10, R10, R0, RZ, 0x3c, !PT ;  /* 0x000000000a0a7212 */ /* 0x000fc400078e3cff */
[----:B------:R-:W-:Y:S01]  /*2ee0*/  SHF.L.U32 R4, R8, 0x3, RZ ;  /* 0x0000000308047819 */ /* 0x000fe200000006ff */
[----:B------:R-:W-:Y:S01]  /*2ef0*/  @!PT LDS RZ, [RZ] ;  /* 0x00000000fffff984 */ /* 0x000fe20000000800 */
[----:B------:R-:W-:Y:S01]  /*2f00*/  @!PT LDS RZ, [RZ] ;  /* 0x00000000fffff984 */ /* 0x000fe20000000800 */
[----:B------:R-:W-:Y:S01]  /*2f10*/  @!PT LDS RZ, [RZ] ;  /* 0x00000000fffff984 */ /* 0x000fe20000000800 */
[----:B------:R1:W-:Y:S01]  /*2f20*/  @!P1 LDGSTS.E.BYPASS.LTC128B.128 [R241+0xe800], [R2.64] ;  /* 0x0e80000002f19fae */ /* 0x0003e2000b901d4c */
[----:B------:R-:W-:Y:S01]  /*2f30*/  LOP3.LUT R0, R5, 0x1c0, RZ, 0xc0, !PT ;  /* 0x000001c005007812 */ /* 0x000fe200078ec0ff */
[----:B------:R-:W-:Y:S01]  /*2f40*/  @!P4 IMAD.MOV.U32 R5, RZ, RZ, c[0x0][0x1a0] ;  /* 0x00006800ff05c624 */ /* 0x000fe200078e00ff */
[-C--:B------:R-:W-:Y:S01]  /*2f50*/  ISETP.GE.AND P6, PT, R25, R17.reuse, PT ;  /* 0x000000111900720c */ /* 0x080fe20003fc6270 */
[----:B------:R-:W-:Y:S01]  /*2f60*/  @P5 STS.128 [R241+0xf000], RZ ;  /* 0x00f000fff1005388 */ /* 0x000fe20000000c00 */
[----:B------:R-:W-:Y:S01]  /*2f70*/  ISETP.GE.AND P1, PT, R22, R17, PT ;  /* 0x000000111600720c */ /* 0x000fe20003f26270 */
[----:B------:R-:W-:-:S12]  /*2f80*/  @!P3 IMAD.MOV.U32 R17, RZ, RZ, c[0x0][0x1a4] ;  /* 0x00006900ff11b624 */ /* 0x000fd800078e00ff */
[----:B------:R-:W-:Y:S02]  /*2f90*/  @!P1 MOV R15, c[0x0][0x1a0] ;  /* 0x00006800000f9a02 */ /* 0x000fe40000000f00 */
[----:B-1----:R-:W-:Y:S01]  /*2fa0*/  LOP3.LUT R3, R0, 0x8, R4, 0xf8, !PT ;  /* 0x0000000800037812 */ /* 0x002fe200078ef804 */
[----:B------:R-:W-:Y:S01]  /*2fb0*/  @!P5 IMAD.MOV.U32 R4, RZ, RZ, c[0x0][0x1a0] ;  /* 0x00006800ff04d624 */ /* 0x000fe200078e00ff */
[----:B------:R-:W-:Y:S02]  /*2fc0*/  SHF.R.U32.HI R2, RZ, 0x3, R0 ;  /* 0x00000003ff027819 */ /* 0x000fe40000011600 */
[----:B------:R-:W-:Y:S02]  /*2fd0*/  LEA R0, R8, R10, 0x9 ;  /* 0x0000000a08007211 */ /* 0x000fe400078e48ff */
[----:B------:R-:W-:Y:S01]  /*2fe0*/  LOP3.LUT R92, R3, R2, RZ, 0x3c, !PT ;  /* 0x00000002035c7212 */ /* 0x000fe200078e3cff */
[----:B------:R-:W-:Y:S01]  /*2ff0*/  @!P5 IMAD.MOV.U32 R3, RZ, RZ, R41 ;  /* 0x000000ffff03d224 */ /* 0x000fe200078e0029 */
[----:B------:R-:W-:Y:S01]  /*3000*/  @!P5 MOV R2, R40 ;  /* 0x000000280002d202 */ /* 0x000fe20000000f00 */
[----:B------:R-:W-:Y:S01]  /*3010*/  IMAD.SHL.U32 R134, R0, 0x2, RZ ;  /* 0x0000000200867824 */ /* 0x000fe200078e00ff */
[----:B------:R-:W-:-:S02]  /*3020*/  @!P2 MOV R8, c[0x0][0x1a0] ;  /* 0x000068000008aa02 */ /* 0x000fc40000000f00 */
[----:B------:R-:W-:Y:S01]  /*3030*/  @!P6 MOV R10, c[0x0][0x1a0] ;  /* 0x00006800000aea02 */ /* 0x000fe20000000f00 */
[----:B--2---:R-:W-:Y:S01]  /*3040*/  @!P5 IMAD.WIDE.U32 R6, R4, 0x140, R2 ;  /* 0x000001400406d825 */ /* 0x004fe200078e0002 */
[----:B------:R-:W-:Y:S02]  /*3050*/  @!P4 MOV R2, R40 ;  /* 0x000000280002c202 */ /* 0x000fe40000000f00 */
[----:B------:R-:W-:Y:S01]  /*3060*/  IADD3 R221, R134, 0x2040, RZ ;  /* 0x0000204086dd7810 */ /* 0x000fe20007ffe0ff */
[----:B------:R-:W-:Y:S01]  /*3070*/  @!P4 IMAD.MOV.U32 R3, RZ, RZ, R41 ;  /* 0x000000ffff03c224 */ /* 0x000fe200078e0029 */
[----:B------:R-:W-:-:S03]  /*3080*/  @!P5 IADD3 R7, R7, R14, RZ ;  /* 0x0000000e0707d210 */ /* 0x000fc60007ffe0ff */
[----:B------:R-:W-:Y:S01]  /*3090*/  @!P4 IMAD.WIDE.U32 R4, R5, 0x160, R2 ;  /* 0x000001600504c825 */ /* 0x000fe200078e0002 */
[-C--:B------:R-:W-:Y:S01]  /*30a0*/  @!P3 MOV R3, R41.reuse ;  /* 0x000000290003b202 */ /* 0x080fe20000000f00 */
[----:B------:R-:W-:Y:S01]  /*30b0*/  @!PT LDS RZ, [RZ] ;  /* 0x00000000fffff984 */ /* 0x000fe20000000800 */
[----:B------:R-:W-:Y:S01]  /*30c0*/  @!PT LDS RZ, [RZ] ;  /* 0x00000000fffff984 */ /* 0x000fe20000000800 */
[----:B------:R-:W-:Y:S01]  /*30d0*/  @!PT LDS RZ, [RZ] ;  /* 0x00000000fffff984 */ /* 0x000fe20000000800 */
[----:B------:R1:W-:Y:S02]  /*30e0*/  @!P5 LDGSTS.E.BYPASS.LTC128B.128 [R241+0xf000], [R6.64] ;  /* 0x0f00000006f1dfae */ /* 0x0003e4000b901d4c */
[----:B------:R-:W-:Y:S02]  /*30f0*/  @!P3 IMAD.MOV.U32 R2, RZ, RZ, R40 ;  /* 0x000000ffff02b224 */ /* 0x000fe400078e0028 */
[----:B------:R-:W-:Y:S02]  /*3100*/  @P4 STS.128 [R241+0xf800], RZ ;  /* 0x00f800fff1004388 */ /* 0x000fe40000000c00 */
[----:B------:R-:W-:Y:S01]  /*3110*/  @!P3 IMAD.WIDE.U32 R12, R12, 0x180, R2 ;  /* 0x000001800c0cb825 */ /* 0x000fe200078e0002 */
[----:B------:R-:W-:-:S03]  /*3120*/  @!P2 MOV R3, R41 ;  /* 0x000000290003a202 */ /* 0x000fc60000000f00 */
[----:B------:R-:W-:-:S04]  /*3130*/  @!P2 IMAD.MOV.U32 R2, RZ, RZ, R40 ;  /* 0x000000ffff02a224 */ /* 0x000fc800078e0028 */
[----:B------:R-:W-:Y:S01]  /*3140*/  @!P2 IMAD.WIDE.U32 R8, R8, 0x1a0, R2 ;  /* 0x000001a00808a825 */ /* 0x000fe200078e0002 */
[----:B------:R-:W-:-:S03]  /*3150*/  @!P6 MOV R2, R40 ;  /* 0x000000280002e202 */ /* 0x000fc60000000f00 */
[----:B------:R-:W-:-:S04]  /*3160*/  @!P6 IMAD.MOV.U32 R3, RZ, RZ, R41 ;  /* 0x000000ffff03e224 */ /* 0x000fc800078e0029 */
[----:B------:R-:W-:Y:S01]  /*3170*/  @!P6 IMAD.WIDE.U32 R10, R10, 0x1c0, R2 ;  /* 0x000001c00a0ae825 */ /* 0x000fe200078e0002 */
[----:B------:R-:W-:-:S03]  /*3180*/  @!P1 MOV R2, R40 ;  /* 0x0000002800029202 */ /* 0x000fc60000000f00 */
[----:B------:R-:W-:-:S04]  /*3190*/  @!P1 IMAD.MOV.U32 R3, RZ, RZ, R41 ;  /* 0x000000ffff039224 */ /* 0x000fc800078e0029 */
[----:B------:R-:W-:-:S04]  /*31a0*/  @!P1 IMAD.WIDE.U32 R14, R15, 0x1e0, R2 ;  /* 0x000001e00f0e9825 */ /* 0x000fc800078e0002 */
[----:B------:R-:W-:Y:S01]  /*31b0*/  @!P4 IMAD R2, R16, 0x160, RZ ;  /* 0x000001601002c824 */ /* 0x000fe200078e02ff */
[----:B------:R-:W-:Y:S01]  /*31c0*/  @!P2 MOV R16, c[0x0][0x1a4] ;  /* 0x000069000010aa02 */ /* 0x000fe20000000f00 */
[----:B------:R-:W-:Y:S01]  /*31d0*/  @!P3 IMAD R3, R17, 0x180, RZ ;  /* 0x000001801103b824 */ /* 0x000fe200078e02ff */
[----:B------:R-:W-:Y:S01]  /*31e0*/  @!P6 MOV R17, c[0x0][0x1a4] ;  /* 0x000069000011ea02 */ /* 0x000fe20000000f00 */
[----:B------:R-:W-:Y:S02]  /*31f0*/  @!P4 IMAD.IADD R5, R5, 0x1, R2 ;  /* 0x000000010505c824 */ /* 0x000fe400078e0202 */
[----:B------:R-:W-:Y:S01]  /*3200*/  @!P2 IMAD R16, R16, 0x1a0, RZ ;  /* 0x000001a01010a824 */ /* 0x000fe200078e02ff */
[----:B------:R-:W-:Y:S01]  /*3210*/  @!P3 IADD3 R3, R13, R3, RZ ;  /* 0x000000030d03b210 */ /* 0x000fe20007ffe0ff */
[----:B------:R-:W-:Y:S01]  /*3220*/  @!P6 IMAD R17, R17, 0x1c0, RZ ;  /* 0x000001c01111e824 */ /* 0x000fe200078e02ff */
[----:B------:R-:W-:Y:S01]  /*3230*/  @!P1 MOV R13, c[0x0][0x1a4] ;  /* 0x00006900000d9a02 */ /* 0x000fe20000000f00 */
[----:B------:R-:W-:Y:S01]  /*3240*/  @!P3 IMAD.MOV.U32 R2, RZ, RZ, R12 ;  /* 0x000000ffff02b224 */ /* 0x000fe200078e000c */
[----:B------:R-:W-:Y:S01]  /*3250*/  @!P2 IADD3 R9, R9, R16, RZ ;  /* 0x000000100909a210 */ /* 0x000fe20007ffe0ff */
[----:B------:R-:W-:Y:S01]  /*3260*/  IMAD.SHL.U32 R16, R18, 0x40, RZ ;  /* 0x0000004012107824 */ /* 0x000fe200078e00ff */
[----:B------:R-:W-:Y:S01]  /*3270*/  @!PT LDS RZ, [RZ] ;  /* 0x00000000fffff984 */ /* 0x000fe20000000800 */
[----:B------:R-:W-:Y:S01]  /*3280*/  @!PT LDS RZ, [RZ] ;  /* 0x00000000fffff984 */ /* 0x000fe20000000800 */
[----:B------:R-:W-:Y:S01]  /*3290*/  @!PT LDS RZ, [RZ] ;  /* 0x00000000fffff984 */ /* 0x000fe20000000800 */
[----:B------:R2:W-:Y:S01]  /*32a0*/  @!P4 LDGSTS.E.BYPASS.LTC128B.128 [R241+0xf800], [R4.64] ;  /* 0x0f80000004f1cfae */ /* 0x0005e2000b901d4c */
[----:B------:R-:W-:Y:S01]  /*32b0*/  @!P1 IMAD R12, R13, 0x1e0, RZ ;  /* 0x000001e00d0c9824 */ /* 0x000fe200078e02ff */
[----:B------:R-:W-:-:S02]  /*32c0*/  @!P6 IADD3 R13, R11, R17, RZ ;  /* 0x000000110b0de210 */ /* 0x000fc40007ffe0ff */
[----:B------:R-:W-:Y:S01]  /*32d0*/  LOP3.LUT R91, R16, 0xfffffe00, RZ, 0xc0, !PT ;  /* 0xfffffe00105b7812 */ /* 0x000fe200078ec0ff */
[----:B------:R-:W-:Y:S01]  /*32e0*/  @P3 STS.128 [R241+0x10000], RZ ;  /* 0x010000fff1003388 */ /* 0x000fe20000000c00 */
[----:B------:R-:W-:Y:S02]  /*32f0*/  @!P1 IADD3 R11, R15, R12, RZ ;  /* 0x0000000c0f0b9210 */ /* 0x000fe40007ffe0ff */
[----:B-1----:R-:W-:Y:S01]  /*3300*/  LEA R6, R187, R91, 0xa ;  /* 0x0000005bbb067211 */ /* 0x002fe200078e50ff */
[----:B------:R-:W-:Y:S01]  /*3310*/  @!PT LDS RZ, [RZ] ;  /* 0x00000000fffff984 */ /* 0x000fe20000000800 */
[----:B------:R-:W-:Y:S01]  /*3320*/  @!PT LDS RZ, [RZ] ;  /* 0x00000000fffff984 */ /* 0x000fe20000000800 */
[----:B------:R-:W-:Y:S01]  /*3330*/  @!PT LDS RZ, [RZ] ;  /* 0x00000000fffff984 */ /* 0x000fe20000000800 */
[----:B------:R1:W-:Y:S01]  /*3340*/  @!P3 LDGSTS.E.BYPASS.LTC128B.128 [R241+0x10000], [R2.64] ;  /* 0x1000000002f1bfae */ /* 0x0003e2000b901d4c */
[----:B------:R-:W-:Y:S01]  /*3350*/  @!P6 MOV R12, R10 ;  /* 0x0000000a000ce202 */ /* 0x000fe20000000f00 */
[----:B------:R-:W-:Y:S02]  /*3360*/  @!P1 IMAD.MOV.U32 R10, RZ, RZ, R14 ;  /* 0x000000ffff0a9224 */ /* 0x000fe400078e000e */
        /* <DEDUP_REMOVED lines=15> */
[----:B------:R-:W-:-:S02]  /*3460*/  R2P PR, R19, 0x6 ;  /* 0x0000000613007804 */ /* 0x000fc40000000000 */
[----:B-1----:R-:W-:Y:S01]  /*3470*/  IADD3 R2, R92, R6, RZ ;  /* 0x000000065c027210 */ /* 0x002fe20007ffe0ff */
[----:B------:R-:W-:Y:S01]  /*3480*/  LDSM.16.M88.4 R40, [R134+0x2800] ;  /* 0x002800008628783b */ /* 0x000fe20000000200 */
[----:B------:R-:W-:Y:S02]  /*3490*/  LOP3.LUT P3, RZ, R36, 0x2, RZ, 0xc0, !PT ;  /* 0x0000000224ff7812 */ /* 0x000fe4000786c0ff */
[----:B------:R-:W-:Y:S01]  /*34a0*/  SHF.L.U32 R222, R2, 0x1, RZ ;  /* 0x0000000102de7819 */ /* 0x000fe200000006ff */
[----:B------:R-:W-:Y:S01]  /*34b0*/  LDSM.16.M88.4 R72, [R134+0x3000] ;  /* 0x003000008648783b */ /* 0x000fe20000000200 */
[----:B------:R-:W-:Y:S02]  /*34c0*/  MOV R2, 0x10 ;  /* 0x0000001000027802 */ /* 0x000fe40000000f00 */
[----:B--2---:R-:W-:Y:S01]  /*34d0*/  SEL R4, R26, 0xffffffe0, !P2 ;  /* 0xffffffe01a047807 */ /* 0x004fe20005000000 */
[----:B------:R-:W1:Y:S01]  /*34e0*/  LDSM.16.M88.4 R20, [R222] ;  /* 0x00000000de14783b */ /* 0x000e620000000200 */
[----:B------:R-:W-:-:S02]  /*34f0*/  SEL R0, R2, 0xfffffff0, !P1 ;  /* 0xfffffff002007807 */ /* 0x000fc40004800000 */
[----:B------:R-:W-:Y:S01]  /*3500*/  SEL R2, R2, 0xfffffff0, !P3 ;  /* 0xfffffff002027807 */ /* 0x000fe20005800000 */
[----:B------:R-:W-:Y:S01]  /*3510*/  LDSM.16.M88.4 R68, [R134+0x3800] ;  /* 0x003800008644783b */ /* 0x000fe20000000200 */
[----:B------:R-:W-:Y:S01]  /*3520*/  LOP3.LUT P1, RZ, R36, 0x4, RZ, 0xc0, !PT ;  /* 0x0000000424ff7812 */ /* 0x000fe2000782c0ff */
[----:B------:R-:W-:Y:S01]  /*3530*/  IMAD R225, R0, 0x2, R222 ;  /* 0x0000000200e17824 */ /* 0x000fe200078e02de */
[----:B------:R-:W-:Y:S01]  /*3540*/  LEA R220, R2, R134, 0x1 ;  /* 0x0000008602dc7211 */ /* 0x000fe200078e08ff */
[----:B------:R-:W-:Y:S01]  /*3550*/  LDSM.16.M88.4 R84, [R134+0x4000] ;  /* 0x004000008654783b */ /* 0x000fe20000000200 */
[----:B------:R-:W-:Y:S02]  /*3560*/  IADD3 R3, R134, 0x2000, RZ ;  /* 0x0000200086037810 */ /* 0x000fe40007ffe0ff */
[----:B------:R-:W-:Y:S01]  /*3570*/  LEA R223, R4, R222, 0x1 ;  /* 0x000000de04df7211 */ /* 0x000fe200078e08ff */
[----:B------:R-:W-:Y:S01]  /*3580*/  LDSM.16.M88.4 R16, [R225] ;  /* 0x00000000e110783b */ /* 0x000fe20000000200 */
[----:B------:R-:W-:-:S03]  /*3590*/  ISETP.GT.AND P2, PT, R202, 0x1, PT ;  /* 0x00000001ca00780c */ /* 0x000fc60003f44270 */
[----:B---3--:R-:W2:Y:S01]  /*35a0*/  LDSM.16.M88.4 R8, [R134+0x2000] ;  /* 0x002000008608783b */ /* 0x008ea20000000200 */
[----:B------:R-:W-:Y:S01]  /*35b0*/  IMAD R224, R0, 0x2, R223 ;  /* 0x0000000200e07824 */ /* 0x000fe200078e02df */
[----:B------:R-:W-:Y:S02]  /*35c0*/  @P1 IADD3 R221, R3, -0x40, RZ ;  /* 0xffffffc003dd1810 */ /* 0x000fe40007ffe0ff */
[----:B------:R-:W-:Y:S02]  /*35d0*/  LDSM.16.M88.4 R32, [R220+0x2000] ;  /* 0x00200000dc20783b */ /* 0x000fe40000000200 */
[----:B------:R-:W-:Y:S02]  /*35e0*/  LEA R219, R2, R221, 0x1 ;  /* 0x000000dd02db7211 */ /* 0x000fe400078e08ff */
[----:B----4-:R-:W-:Y:S01]  /*35f0*/  LDSM.16.M88.4 R12, [R223] ;  /* 0x00000000df0c783b */ /* 0x010fe20000000200 */
[C---:B------:R-:W-:Y:S02]  /*3600*/  IADD3 R240, R221.reuse, 0x800, RZ ;  /* 0x00000800ddf07810 */ /* 0x040fe40007ffe0ff */
[C---:B------:R-:W-:Y:S01]  /*3610*/  IADD3 R239, R221.reuse, 0x1000, RZ ;  /* 0x00001000ddef7810 */ /* 0x040fe20007ffe0ff */
[----:B------:R-:W-:Y:S01]  /*3620*/  LDSM.16.M88.4 R48, [R221] ;  /* 0x00000000dd30783b */ /* 0x000fe20000000200 */
[----:B------:R-:W-:-:S02]  /*3630*/  IADD3 R238, R221, 0x1800, RZ ;  /* 0x00001800ddee7810 */ /* 0x000fc40007ffe0ff */
[C---:B------:R-:W-:Y:S01]  /*3640*/  IADD3 R237, R221.reuse, 0x2000, RZ ;  /* 0x00002000dded7810 */ /* 0x040fe20007ffe0ff */
[----:B------:R-:W3:Y:S01]  /*3650*/  LDSM.16.M88.4 R52, [R220+0x2800] ;  /* 0x00280000dc34783b */ /* 0x000ee20000000200 */
[C---:B------:R-:W-:Y:S02]  /*3660*/  IADD3 R236, R221.reuse, 0x2800, RZ ;  /* 0x00002800ddec7810 */ /* 0x040fe40007ffe0ff */
[C---:B------:R-:W-:Y:S01]  /*3670*/  IADD3 R235, R221.reuse, 0x3000, RZ ;  /* 0x00003000ddeb7810 */ /* 0x040fe20007ffe0ff */
[----:B------:R-:W-:Y:S01]  /*3680*/  LDSM.16.M88.4 R56, [R219] ;  /* 0x00000000db38783b */ /* 0x000fe20000000200 */
[C---:B------:R-:W-:Y:S02]  /*3690*/  IADD3 R234, R221.reuse, 0x3800, RZ ;  /* 0x00003800ddea7810 */ /* 0x040fe40007ffe0ff */
[C---:B------:R-:W-:Y:S01]  /*36a0*/  IADD3 R233, R221.reuse, 0x4000, RZ ;  /* 0x00004000dde97810 */ /* 0x040fe20007ffe0ff */
[----:B-1----:R-:W-:Y:S01]  /*36b0*/  HMMA.16816.F32 R36, R20, R40, RZ ;  /* 0x000000281424723c */ /* 0x002fe200000018ff */
[----:B------:R-:W-:Y:S01]  /*36c0*/  LDSM.16.M88.4 R64, [R221+0x800] ;  /* 0x00080000dd40783b */ /* 0x000fe20000000200 */
[----:B------:R-:W-:-:S02]  /*36d0*/  IADD3 R232, R221, 0x4800, RZ ;  /* 0x00004800dde87810 */ /* 0x000fc40007ffe0ff */
[C---:B------:R-:W-:Y:S01]  /*36e0*/  IADD3 R231, R221.reuse, 0x5000, RZ ;  /* 0x00005000dde77810 */ /* 0x040fe20007ffe0ff */
[----:B------:R-:W-:Y:S01]  /*36f0*/  LDSM.16.M88.4 R76, [R220+0x3000] ;  /* 0x00300000dc4c783b */ /* 0x000fe20000000200 */
[C---:B------:R-:W-:Y:S02]  /*3700*/  IADD3 R230, R221.reuse, 0x5800, RZ ;  /* 0x00005800dde67810 */ /* 0x040fe40007ffe0ff */
[C---:B------:R-:W-:Y:S01]  /*3710*/  IADD3 R229, R221.reuse, 0x6000, RZ ;  /* 0x00006000dde57810 */ /* 0x040fe20007ffe0ff */
[----:B------:R-:W-:Y:S01]  /*3720*/  LDSM.16.M88.4 R80, [R219+0x800] ;  /* 0x00080000db50783b */ /* 0x000fe20000000200 */
[C---:B------:R-:W-:Y:S02]  /*3730*/  IADD3 R228, R221.reuse, 0x6800, RZ ;  /* 0x00006800dde47810 */ /* 0x040fe40007ffe0ff */
[C---:B------:R-:W-:Y:S01]  /*3740*/  IADD3 R227, R221.reuse, 0x7000, RZ ;  /* 0x00007000dde37810 */ /* 0x040fe20007ffe0ff */
[----:B------:R-:W-:Y:S01]  /*3750*/  LDSM.16.M88.4 R60, [R221+0x1000] ;  /* 0x00100000dd3c783b */ /* 0x000fe20000000200 */
[----:B------:R-:W-:Y:S01]  /*3760*/  IADD3 R226, R221, 0x7800, RZ ;  /* 0x00007800dde27810 */ /* 0x000fe20007ffe0ff */
[C---:B--2---:R-:W-:Y:S02]  /*3770*/  HMMA.16816.F32 R24, R20.reuse, R8, RZ ;  /* 0x000000081418723c */ /* 0x044fe400000018ff */
[----:B------:R-:W0:Y:S06]  /*3780*/  LDGDEPBAR ;  /* 0x00000000000079af */ /* 0x000e2c0000000000 */
[----:B------:R-:W-:Y:S01]  /*3790*/  HMMA.16816.F32 R28, R20, R10, RZ ;  /* 0x0000000a141c723c */ /* 0x000fe200000018ff */
[----:B------:R-:W1:Y:S07]  /*37a0*/  LDSM.16.M88.4 R8, [R224] ;  /* 0x00000000e008783b */ /* 0x000e6e0000000200 */
[C---:B---3--:R-:W-:Y:S08]  /*37b0*/  HMMA.16816.F32 R44, R16.reuse, R52, R36 ;  /* 0x00000034102c723c */ /* 0x048ff00000001824 */
[C---:B------:R-:W-:Y:S08]  /*37c0*/  HMMA.16816.F32 R24, R16.reuse, R32, R24 ;  /* 0x000000201018723c */ /* 0x040ff00000001818 */
[----:B------:R-:W-:Y:S08]  /*37d0*/  HMMA.16816.F32 R32, R16, R34, R28 ;  /* 0x000000221020723c */ /* 0x000ff0000000181c */
[----:B------:R-:W-:Y:S08]  /*37e0*/  HMMA.16816.F32 R28, R20, R42, RZ ;  /* 0x0000002a141c723c */ /* 0x000ff000000018ff */
[C---:B------:R-:W-:Y:S08]  /*37f0*/  HMMA.16816.F32 R24, R12.reuse, R48, R24 ;  /* 0x000000300c18723c */ /* 0x040ff00000001818 */
[----:B------:R-:W-:Y:S08]  /*3800*/  HMMA.16816.F32 R40, R12, R50, R32 ;  /* 0x000000320c28723c */ /* 0x000ff00000001820 */
[----:B------:R-:W-:Y:S08]  /*3810*/  HMMA.16816.F32 R28, R16, R54, R28 ;  /* 0x00000036101c723c */ /* 0x000ff0000000181c */
[----:B------:R-:W-:Y:S08]  /*3820*/  HMMA.16816.F32 R32, R20, R72, RZ ;  /* 0x000000481420723c */ /* 0x000ff000000018ff */
[C---:B-1----:R-:W-:Y:S08]  /*3830*/  HMMA.16816.F32 R52, R8.reuse, R58, R40 ;  /* 0x0000003a0834723c */ /* 0x042ff00000001828 */
[----:B------:R-:W-:Y:S01]  /*3840*/  HMMA.16816.F32 R36, R8, R56, R24 ;  /* 0x000000380824723c */ /* 0x000fe20000001818 */
[----:B------:R-:W1:Y:S07]  /*3850*/  LDSM.16.M88.4 R56, [R220+0x3800] ;  /* 0x00380000dc38783b */ /* 0x000e6e0000000200 */
[----:B------:R-:W-:Y:S01]  /*3860*/  HMMA.16816.F32 R40, R20, R74, RZ ;  /* 0x0000004a1428723c */ /* 0x000fe200000018ff */
[----:B------:R-:W-:Y:S07]  /*3870*/  LDSM.16.M88.4 R72, [R220+0x4000] ;  /* 0x00400000dc48783b */ /* 0x000fee0000000200 */
[----:B------:R-:W-:Y:S01]  /*3880*/  HMMA.16816.F32 R24, R12, R64, R44 ;  /* 0x000000400c18723c */ /* 0x000fe2000000182c */
[----:B------:R-:W-:-:S02]  /*3890*/  FMUL.FTZ R2, R53, c[0x0][0x2ec] ;  /* 0x0000bb0035027a20 */ /* 0x000fc40000410000 */
[----:B------:R-:W-:Y:S02]  /*38a0*/  FMUL.FTZ R52, R52, c[0x0][0x2ec] ;  /* 0x0000bb0034347a20 */ /* 0x000fe40000410000 */
[----:B------:R2:W3:Y:S03]  /*38b0*/  MUFU.TANH R192, R2 ;  /* 0x0000000200c07308 */ /* 0x0004e60000002400 */
[----:B------:R-:W-:Y:S01]  /*38c0*/  HMMA.16816.F32 R44, R12, R66, R28 ;  /* 0x000000420c2c723c */ /* 0x000fe2000000181c */
[----:B------:R-:W-:Y:S01]  /*38d0*/  FMUL.FTZ R36, R36, c[0x0][0x2ec] ;  /* 0x0000bb0024247a20 */ /* 0x000fe20000410000 */
[----:B------:R-:W4:Y:S01]  /*38e0*/  LDSM.16.M88.4 R64, [R219+0x1000] ;  /* 0x00100000db40783b */ /* 0x000f220000000200 */
[----:B------:R-:W-:Y:S02]  /*38f0*/  FMUL.FTZ R37, R37, c[0x0][0x2ec] ;  /* 0x0000bb0025257a20 */ /* 0x000fe40000410000 */
[----:B------:R-:W-:Y:S01]  /*3900*/  FMUL.FTZ R38, R38, c[0x0][0x2ec] ;  /* 0x0000bb0026267a20 */ /* 0x000fe20000410000 */
[----:B------:R-:W1:Y:S01]  /*3910*/  MUFU.TANH R197, R36 ;  /* 0x0000002400c57308 */ /* 0x000e620000002400 */
[----:B------:R-:W-:Y:S01]  /*3920*/  FMUL.FTZ R39, R39, c[0x0][0x2ec] ;  /* 0x0000bb0027277a20 */ /* 0x000fe20000410000 */
[----:B------:R-:W-:Y:S01]  /*3930*/  HMMA.16816.F32 R48, R16, R76, R32 ;  /* 0x0000004c1030723c */ /* 0x000fe20000001820 */
[----:B--2---:R-:W-:-:S05]  /*3940*/  FMUL.FTZ R2, R54, c[0x0][0x2ec] ;  /* 0x0000bb0036027a20 */ /* 0x004fca0000410000 */
[----:B------:R-:W2:Y:S02]  /*3950*/  MUFU.TANH R196, R37 ;  /* 0x0000002500c47308 */ /* 0x000ea40000002400 */
[----:B------:R-:W-:Y:S01]  /*3960*/  HMMA.16816.F32 R32, R16, R78, R40 ;  /* 0x0000004e1020723c */ /* 0x000fe20000001828 */
[----:B------:R-:W1:Y:S05]  /*3970*/  LDSM.16.M88.4 R76, [R221+0x1800] ;  /* 0x00180000dd4c783b */ /* 0x000e6a0000000200 */
[----:B------:R-:W1:Y:S02]  /*3980*/  MUFU.TANH R195, R38 ;  /* 0x0000002600c37308 */ /* 0x000e640000002400 */
[----:B------:R-:W-:Y:S06]  /*3990*/  HMMA.16816.F32 R24, R8, R80, R24 ;  /* 0x000000500818723c */ /* 0x000fec0000001818 */
[----:B------:R2:W1:Y:S02]  /*39a0*/  MUFU.TANH R194, R39 ;  /* 0x0000002700c27308 */ /* 0x0004640000002400 */
[----:B------:R-:W-:Y:S06]  /*39b0*/  HMMA.16816.F32 R40, R20, R70, RZ ;  /* 0x000000461428723c */ /* 0x000fec00000018ff */
[----:B------:R3:W1:Y:S02]  /*39c0*/  MUFU.TANH R191, R2 ;  /* 0x0000000200bf7308 */ /* 0x0006640000002400 */
[----:B------:R-:W-:Y:S06]  /*39d0*/  HMMA.16816.F32 R28, R12, R60, R48 ;  /* 0x0000003c0c1c723c */ /* 0x000fec0000001830 */
[----:B------:R1:W1:Y:S02]  /*39e0*/  MUFU.TANH R193, R52 ;  /* 0x0000003400c17308 */ /* 0x0002640000002400 */
[----:B--2---:R-:W-:Y:S01]  /*39f0*/  HMMA.16816.F32 R36, R20, R68, RZ ;  /* 0x000000441424723c */ /* 0x004fe200000018ff */
[----:B------:R-:W-:Y:S01]  /*3a00*/  FMUL.FTZ R24, R24, c[0x0][0x2ec] ;  /* 0x0000bb0018187a20 */ /* 0x000fe20000410000 */
[----:B------:R-:W-:Y:S01]  /*3a10*/  LDSM.16.M88.4 R68, [R220+0x4800] ;  /* 0x00480000dc44783b */ /* 0x000fe20000000200 */
[----:B------:R-:W-:-:S02]  /*3a20*/  FMUL.FTZ R25, R25, c[0x0][0x2ec] ;  /* 0x0000bb0019197a20 */ /* 0x000fc40000410000 */
[----:B---3--:R-:W-:Y:S01]  /*3a30*/  FMUL.FTZ R2, R55, c[0x0][0x2ec] ;  /* 0x0000bb0037027a20 */ /* 0x008fe20000410000 */
[----:B------:R-:W2:Y:S02]  /*3a40*/  MUFU.TANH R189, R24 ;  /* 0x0000001800bd7308 */ /* 0x000ea40000002400 */
[----:B-1----:R-:W-:Y:S06]  /*3a50*/  HMMA.16816.F32 R52, R8, R82, R44 ;  /* 0x000000520834723c */ /* 0x002fec000000182c */
[----:B------:R1:W3:Y:S01]  /*3a60*/  MUFU.TANH R190, R2 ;  /* 0x0000000200be7308 */ /* 0x0002e20000002400 */
[----:B------:R-:W-:Y:S01]  /*3a70*/  LDSM.16.M88.4 R80, [R134+0x5000] ;  /* 0x005000008650783b */ /* 0x000fe20000000200 */
[----:B------:R-:W-:Y:S03]  /*3a80*/  HMMA.16816.F32 R44, R12, R62, R32 ;  /* 0x0000003e0c2c723c */ /* 0x000fe60000001820 */
[----:B------:R-:W2:Y:S03]  /*3a90*/  LDSM.16.M88.4 R60, [R134+0x4800] ;  /* 0x00480000863c783b */ /* 0x000ea60000000200 */
[----:B------:R-:W2:Y:S02]  /*3aa0*/  MUFU.TANH R188, R25 ;  /* 0x0000001900bc7308 */ /* 0x000ea40000002400 */
[----:B------:R-:W-:Y:S01]  /*3ab0*/  HMMA.16816.F32 R48, R16, R56, R36 ;  /* 0x000000381030723c */ /* 0x000fe20000001824 */
[----:B-1----:R-:W-:-:S05]  /*3ac0*/  FMUL.FTZ R2, R26, c[0x0][0x2ec] ;  /* 0x0000bb001a027a20 */ /* 0x002fca0000410000 */
[----:B------:R1:W1:Y:S02]  /*3ad0*/  MUFU.TANH R186, R2 ;  /* 0x0000000200ba7308 */ /* 0x0002640000002400 */
[----:B------:R-:W-:Y:S01]  /*3ae0*/  HMMA.16816.F32 R32, R16, R58, R40 ;  /* 0x0000003a1020723c */ /* 0x000fe20000001828 */
[----:B------:R-:W2:Y:S01]  /*3af0*/  LDSM.16.M88.4 R56, [R219+0x1800] ;  /* 0x00180000db38783b */ /* 0x000ea20000000200 */
[----:B------:R-:W-:Y:S02]  /*3b00*/  FMUL.FTZ R54, R54, c[0x0][0x2ec] ;  /* 0x0000bb0036367a20 */ /* 0x000fe40000410000 */
[----:B------:R-:W-:Y:S02]  /*3b10*/  FMUL.FTZ R55, R55, c[0x0][0x2ec] ;  /* 0x0000bb0037377a20 */ /* 0x000fe40000410000 */
[----:B------:R-:W2:Y:S02]  /*3b20*/  MUFU.TANH R182, R54 ;  /* 0x0000003600b67308 */ /* 0x000ea40000002400 */
[----:B------:R-:W-:Y:S01]  /*3b30*/  HMMA.16816.F32 R36, R20, R84, RZ ;  /* 0x000000541424723c */ /* 0x000fe200000018ff */
[----:B-1----:R-:W-:-:S05]  /*3b40*/  FMUL.FTZ R2, R27, c[0x0][0x2ec] ;  /* 0x0000bb001b027a20 */ /* 0x002fca0000410000 */
[----:B------:R-:W1:Y:S02]  /*3b50*/  MUFU.TANH R177, R55 ;  /* 0x0000003700b17308 */ /* 0x000e640000002400 */
[----:B------:R-:W-:Y:S01]  /*3b60*/  HMMA.16816.F32 R40, R20, R86, RZ ;  /* 0x000000561428723c */ /* 0x000fe200000018ff */
[----:B------:R-:W-:Y:S05]  /*3b70*/  LDSM.16.M88.4 R84, [R219+0x2000] ;  /* 0x00200000db54783b */ /* 0x000fea0000000200 */
[----:B------:R1:W1:Y:S02]  /*3b80*/  MUFU.TANH R185, R2 ;  /* 0x0000000200b97308 */ /* 0x0002640000002400 */
[----:B----4-:R-:W-:Y:S08]  /*3b90*/  HMMA.16816.F32 R24, R8, R64, R28 ;  /* 0x000000400818723c */ /* 0x010ff0000000181c */
[----:B------:R-:W-:Y:S01]  /*3ba0*/  HMMA.16816.F32 R28, R12, R76, R48 ;  /* 0x0000004c0c1c723c */ /* 0x000fe20000001830 */
[----:B-1----:R-:W-:-:S07]  /*3bb0*/  FMUL.FTZ R2, R52, c[0x0][0x2ec] ;  /* 0x0000bb0034027a20 */ /* 0x002fce0000410000 */
[----:B------:R-:W-:Y:S01]  /*3bc0*/  HMMA.16816.F32 R48, R16, R72, R36 ;  /* 0x000000481030723c */ /* 0x000fe20000001824 */
[----:B------:R1:W4:Y:S07]  /*3bd0*/  MUFU.TANH R184, R2 ;  /* 0x0000000200b87308 */ /* 0x00032e0000002400 */
[----:B--2---:R-:W-:Y:S01]  /*3be0*/  HMMA.16816.F32 R36, R20, R60, RZ ;  /* 0x0000003c1424723c */ /* 0x004fe200000018ff */
[----:B------:R-:W-:Y:S02]  /*3bf0*/  FMUL.FTZ R24, R24, c[0x0][0x2ec] ;  /* 0x0000bb0018187a20 */ /* 0x000fe40000410000 */
[----:B------:R-:W-:-:S02]  /*3c00*/  FMUL.FTZ R25, R25, c[0x0][0x2ec] ;  /* 0x0000bb0019197a20 */ /* 0x000fc40000410000 */
[----:B------:R-:W-:Y:S01]  /*3c10*/  FMUL.FTZ R26, R26, c[0x0][0x2ec] ;  /* 0x0000bb001a1a7a20 */ /* 0x000fe20000410000 */
[----:B------:R-:W2:Y:S01]  /*3c20*/  MUFU.TANH R176, R24 ;  /* 0x0000001800b07308 */ /* 0x000ea20000002400 */
[----:B------:R-:W-:Y:S02]  /*3c30*/  FMUL.FTZ R27, R27, c[0x0][0x2ec] ;  /* 0x0000bb001b1b7a20 */ /* 0x000fe40000410000 */
[----:B-1----:R-:W-:Y:S02]  /*3c40*/  FMUL.FTZ R2, R53, c[0x0][0x2ec] ;  /* 0x0000bb0035027a20 */ /* 0x002fe40000410000 */
[----:B------:R-:W-:Y:S01]  /*3c50*/  HMMA.16816.F32 R52, R8, R66, R44 ;  /* 0x000000420834723c */ /* 0x000fe2000000182c */
[----:B------:R-:W1:Y:S02]  /*3c60*/  LDSM.16.M88.4 R64, [R221+0x2000] ;  /* 0x00200000dd40783b */ /* 0x000e640000000200 */
[----:B------:R2:W1:Y:S05]  /*3c70*/  MUFU.TANH R183, R2 ;  /* 0x0000000200b77308 */ /* 0x00046a0000002400 */
[----:B------:R-:W-:Y:S01]  /*3c80*/  HMMA.16816.F32 R44, R12, R78, R32 ;  /* 0x0000004e0c2c723c */ /* 0x000fe20000001820 */
[----:B------:R-:W1:Y:S02]  /*3c90*/  LDSM.16.M88.4 R76, [R221+0x2800] ;  /* 0x00280000dd4c783b */ /* 0x000e640000000200 */
[----:B------:R-:W1:Y:S05]  /*3ca0*/  MUFU.TANH R175, R25 ;  /* 0x0000001900af7308 */ /* 0x000e6a0000002400 */
[----:B------:R-:W-:Y:S01]  /*3cb0*/  HMMA.16816.F32 R32, R16, R74, R40 ;  /* 0x0000004a1020723c */ /* 0x000fe20000001828 */
[----:B------:R-:W3:Y:S02]  /*3cc0*/  LDSM.16.M88.4 R72, [R220+0x5000] ;  /* 0x00500000dc48783b */ /* 0x000ee40000000200 */
[----:B------:R-:W1:Y:S05]  /*3cd0*/  MUFU.TANH R174, R26 ;  /* 0x0000001a00ae7308 */ /* 0x000e6a0000002400 */
[----:B--2---:R-:W-:Y:S01]  /*3ce0*/  FMUL.FTZ R2, R53, c[0x0][0x2ec] ;  /* 0x0000bb0035027a20 */ /* 0x004fe20000410000 */
[----:B------:R-:W-:Y:S02]  /*3cf0*/  HMMA.16816.F32 R40, R20, R62, RZ ;  /* 0x0000003e1428723c */ /* 0x000fe400000018ff */
[----:B------:R2:W1:Y:S01]  /*3d00*/  MUFU.TANH R173, R27 ;  /* 0x0000001b00ad7308 */ /* 0x0004620000002400 */
[----:B------:R-:W-:Y:S01]  /*3d10*/  FMUL.FTZ R52, R52, c[0x0][0x2ec] ;  /* 0x0000bb0034347a20 */ /* 0x000fe20000410000 */
[----:B------:R-:W3:Y:S06]  /*3d20*/  LDSM.16.M88.4 R60, [R134+0x5800] ;  /* 0x00580000863c783b */ /* 0x000eec0000000200 */
[----:B------:R1:W1:Y:S01]  /*3d30*/  MUFU.TANH R170, R2 ;  /* 0x0000000200aa7308 */ /* 0x0002620000002400 */
[----:B--2---:R-:W-:Y:S07]  /*3d40*/  HMMA.16816.F32 R24, R8, R56, R28 ;  /* 0x000000380818723c */ /* 0x004fee000000181c */
[----:B------:R-:W2:Y:S01]  /*3d50*/  MUFU.TANH R172, R52 ;  /* 0x0000003400ac7308 */ /* 0x000ea20000002400 */
[----:B-1----:R-:W-:Y:S01]  /*3d60*/  FMUL.FTZ R2, R54, c[0x0][0x2ec] ;  /* 0x0000bb0036027a20 */ /* 0x002fe20000410000 */
[----:B------:R-:W-:Y:S06]  /*3d70*/  HMMA.16816.F32 R28, R12, R64, R48 ;  /* 0x000000400c1c723c */ /* 0x000fec0000001830 */
[----:B------:R1:W1:Y:S02]  /*3d80*/  MUFU.TANH R169, R2 ;  /* 0x0000000200a97308 */ /* 0x0002640000002400 */
[----:B------:R-:W-:Y:S07]  /*3d90*/  HMMA.16816.F32 R48, R16, R68, R36 ;  /* 0x000000441030723c */ /* 0x000fee0000001824 */
[----:B------:R-:W-:Y:S01]  /*3da0*/  FMUL.FTZ R24, R24, c[0x0][0x2ec] ;  /* 0x0000bb0018187a20 */ /* 0x000fe20000410000 */
[----:B------:R-:W-:Y:S01]  /*3db0*/  HMMA.16816.F32 R36, R20, R80, RZ ;  /* 0x000000501424723c */ /* 0x000fe200000018ff */
[----:B------:R-:W-:-:S02]  /*3dc0*/  FMUL.FTZ R25, R25, c[0x0][0x2ec] ;  /* 0x0000bb0019197a20 */ /* 0x000fc40000410000 */
[----:B-1----:R-:W-:Y:S01]  /*3dd0*/  FMUL.FTZ R2, R55, c[0x0][0x2ec] ;  /* 0x0000bb0037027a20 */ /* 0x002fe20000410000 */
[----:B------:R-:W1:Y:S04]  /*3de0*/  MUFU.TANH R163, R24 ;  /* 0x0000001800a37308 */ /* 0x000e680000002400 */
[----:B------:R-:W-:Y:S01]  /*3df0*/  HMMA.16816.F32 R52, R8, R58, R44 ;  /* 0x0000003a0834723c */ /* 0x000fe2000000182c */
[----:B------:R-:W1:Y:S03]  /*3e00*/  LDSM.16.M88.4 R56, [R219+0x2800] ;  /* 0x00280000db38783b */ /* 0x000e660000000200 */
[----:B------:R2:W1:Y:S04]  /*3e10*/  MUFU.TANH R164, R2 ;  /* 0x0000000200a47308 */ /* 0x0004680000002400 */
[----:B------:R-:W-:Y:S01]  /*3e20*/  HMMA.16816.F32 R44, R12, R66, R32 ;  /* 0x000000420c2c723c */ /* 0x000fe20000001820 */
[----:B------:R-:W1:Y:S03]  /*3e30*/  LDSM.16.M88.4 R64, [R221+0x3000] ;  /* 0x00300000dd40783b */ /* 0x000e660000000200 */
[----:B------:R-:W1:Y:S04]  /*3e40*/  MUFU.TANH R162, R25 ;  /* 0x0000001900a27308 */ /* 0x000e680000002400 */
[----:B------:R-:W-:Y:S01]  /*3e50*/  HMMA.16816.F32 R32, R16, R70, R40 ;  /* 0x000000461020723c */ /* 0x000fe20000001828 */
[----:B------:R-:W1:Y:S01]  /*3e60*/  LDSM.16.M88.4 R68, [R220+0x5800] ;  /* 0x00580000dc44783b */ /* 0x000e620000000200 */
[----:B--2---:R-:W-:-:S04]  /*3e70*/  FMUL.FTZ R2, R26, c[0x0][0x2ec] ;  /* 0x0000bb001a027a20 */ /* 0x004fc80000410000 */
[----:B------:R2:W1:Y:S02]  /*3e80*/  MUFU.TANH R159, R2 ;  /* 0x00000002009f7308 */ /* 0x0004640000002400 */
[----:B------:R-:W-:Y:S01]  /*3e90*/  HMMA.16816.F32 R40, R20, R82, RZ ;  /* 0x000000521428723c */ /* 0x000fe200000018ff */
[----:B------:R-:W-:Y:S01]  /*3ea0*/  FMUL.FTZ R54, R54, c[0x0][0x2ec] ;  /* 0x0000bb0036367a20 */ /* 0x000fe20000410000 */
[----:B------:R-:W1:Y:S01]  /*3eb0*/  LDSM.16.M88.4 R80, [R134+0x6000] ;  /* 0x006000008650783b */ /* 0x000e620000000200 */
[----:B------:R-:W-:-:S03]  /*3ec0*/  FMUL.FTZ R55, R55, c[0x0][0x2ec] ;  /* 0x0000bb0037377a20 */ /* 0x000fc60000410000 */
[----:B------:R-:W1:Y:S01]  /*3ed0*/  MUFU.TANH R152, R54 ;  /* 0x0000003600987308 */ /* 0x000e620000002400 */
[----:B--2---:R-:W-:-:S07]  /*3ee0*/  FMUL.FTZ R2, R27, c[0x0][0x2ec] ;  /* 0x0000bb001b027a20 */ /* 0x004fce0000410000 */
[----:B------:R-:W2:Y:S01]  /*3ef0*/  MUFU.TANH R151, R55 ;  /* 0x0000003700977308 */ /* 0x000ea20000002400 */
[----:B------:R-:W-:Y:S07]  /*3f00*/  HMMA.16816.F32 R24, R8, R84, R28 ;  /* 0x000000540818723c */ /* 0x000fee000000181c */
[----:B------:R2:W1:Y:S01]  /*3f10*/  MUFU.TANH R158, R2 ;  /* 0x00000002009e7308 */ /* 0x0004620000002400 */
[----:B------:R-:W-:Y:S08]  /*3f20*/  HMMA.16816.F32 R28, R12, R76, R48 ;  /* 0x0000004c0c1c723c */ /* 0x000ff00000001830 */
[----:B---3--:R-:W-:Y:S01]  /*3f30*/  HMMA.16816.F32 R48, R16, R72, R36 ;  /* 0x000000481030723c */ /* 0x008fe20000001824 */
[----:B--2---:R-:W-:-:S07]  /*3f40*/  FMUL.FTZ R2, R52, c[0x0][0x2ec] ;  /* 0x0000bb0034027a20 */ /* 0x004fce0000410000 */
[----:B------:R-:W-:Y:S01]  /*3f50*/  HMMA.16816.F32 R36, R20, R60, RZ ;  /* 0x0000003c1424723c */ /* 0x000fe200000018ff */
[----:B------:R-:W-:Y:S01]  /*3f60*/  FMUL.FTZ R24, R24, c[0x0][0x2ec] ;  /* 0x0000bb0018187a20 */ /* 0x000fe20000410000 */
[----:B------:R2:W3:Y:S01]  /*3f70*/  MUFU.TANH R157, R2 ;  /* 0x00000002009d7308 */ /* 0x0004e20000002400 */
[----:B------:R-:W-:Y:S02]  /*3f80*/  FMUL.FTZ R25, R25, c[0x0][0x2ec] ;  /* 0x0000bb0019197a20 */ /* 0x000fe40000410000 */
[----:B------:R-:W-:Y:S02]  /*3f90*/  FMUL.FTZ R26, R26, c[0x0][0x2ec] ;  /* 0x0000bb001a1a7a20 */ /* 0x000fe40000410000 */
[----:B------:R-:W-:-:S03]  /*3fa0*/  FMUL.FTZ R27, R27, c[0x0][0x2ec] ;  /* 0x0000bb001b1b7a20 */ /* 0x000fc60000410000 */
[----:B------:R-:W1:Y:S01]  /*3fb0*/  MUFU.TANH R96, R24 ;  /* 0x0000001800607308 */ /* 0x000e620000002400 */
[----:B--2---:R-:W-:-:S07]  /*3fc0*/  FMUL.FTZ R2, R53, c[0x0][0x2ec] ;  /* 0x0000bb0035027a20 */ /* 0x004fce0000410000 */
[----:B------:R-:W2:Y:S01]  /*3fd0*/  MUFU.TANH R150, R25 ;  /* 0x0000001900967308 */ /* 0x000ea20000002400 */
[----:B------:R-:W-:Y:S01]  /*3fe0*/  HMMA.16816.F32 R52, R8, R86, R44 ;  /* 0x000000560834723c */ /* 0x000fe2000000182c */
[----:B------:R-:W2:Y:S06]  /*3ff0*/  LDSM.16.M88.4 R84, [R219+0x3000] ;  /* 0x00300000db54783b */ /* 0x000eac0000000200 */
[----:B------:R1:W1:Y:S01]  /*4000*/  MUFU.TANH R156, R2 ;  /* 0x00000002009c7308 */ /* 0x0002620000002400 */
[----:B------:R-:W-:Y:S01]  /*4010*/  HMMA.16816.F32 R44, R12, R78, R32 ;  /* 0x0000004e0c2c723c */ /* 0x000fe20000001820 */
[----:B------:R-:W2:Y:S06]  /*4020*/  LDSM.16.M88.4 R76, [R221+0x3800] ;  /* 0x00380000dd4c783b */ /* 0x000eac0000000200 */
[----:B------:R-:W2:Y:S01]  /*4030*/  MUFU.TANH R98, R26 ;  /* 0x0000001a00627308 */ /* 0x000ea20000002400 */
[----:B------:R-:W-:Y:S01]  /*4040*/  HMMA.16816.F32 R32, R16, R74, R40 ;  /* 0x0000004a1020723c */ /* 0x000fe20000001828 */
[----:B------:R-:W2:Y:S06]  /*4050*/  LDSM.16.M88.4 R72, [R220+0x6000] ;  /* 0x00600000dc48783b */ /* 0x000eac0000000200 */
[----:B------:R3:W2:Y:S01]  /*4060*/  MUFU.TANH R93, R27 ;  /* 0x0000001b005d7308 */ /* 0x0006a20000002400 */
[----:B-1----:R-:W-:Y:S01]  /*4070*/  FMUL.FTZ R2, R53, c[0x0][0x2ec] ;  /* 0x0000bb0035027a20 */ /* 0x002fe20000410000 */
[----:B------:R-:W-:Y:S01]  /*4080*/  HMMA.16816.F32 R40, R20, R62, RZ ;  /* 0x0000003e1428723c */ /* 0x000fe200000018ff */
[----:B------:R-:W-:Y:S01]  /*4090*/  FMUL.FTZ R52, R52, c[0x0][0x2ec] ;  /* 0x0000bb0034347a20 */ /* 0x000fe20000410000 */
[----:B------:R-:W1:Y:S04]  /*40a0*/  LDSM.16.M88.4 R60, [R134+0x6800] ;  /* 0x00680000863c783b */ /* 0x000e680000000200 */
[----:B------:R4:W1:Y:S02]  /*40b0*/  MUFU.TANH R99, R2 ;  /* 0x0000000200637308 */ /* 0x0008640000002400 */
[----:B---3--:R-:W-:Y:S06]  /*40c0*/  HMMA.16816.F32 R24, R8, R56, R28 ;  /* 0x000000380818723c */ /* 0x008fec000000181c */
[----:B------:R-:W3:Y:S01]  /*40d0*/  MUFU.TANH R97, R52 ;  /* 0x0000003400617308 */ /* 0x000ee20000002400 */
[----:B----4-:R-:W-:Y:S01]  /*40e0*/  FMUL.FTZ R2, R54, c[0x0][0x2ec] ;  /* 0x0000bb0036027a20 */ /* 0x010fe20000410000 */
[----:B------:R-:W-:Y:S06]  /*40f0*/  HMMA.16816.F32 R28, R12, R64, R48 ;  /* 0x000000400c1c723c */ /* 0x000fec0000001830 */
[----:B------:R4:W1:Y:S02]  /*4100*/  MUFU.TANH R94, R2 ;  /* 0x00000002005e7308 */ /* 0x0008640000002400 */
[----:B------:R-:W-:Y:S08]  /*4110*/  HMMA.16816.F32 R48, R16, R68, R36 ;  /* 0x000000441030723c */ /* 0x000ff00000001824 */
[----:B------:R-:W-:Y:S01]  /*4120*/  FMUL.FTZ R24, R24, c[0x0][0x2ec] ;  /* 0x0000bb0018187a20 */ /* 0x000fe20000410000 */
[----:B------:R-:W-:Y:S01]  /*4130*/  HMMA.16816.F32 R36, R20, R80, RZ ;  /* 0x000000501424723c */ /* 0x000fe200000018ff */
[----:B------:R-:W-:-:S02]  /*4140*/  FMUL.FTZ R25, R25, c[0x0][0x2ec] ;  /* 0x0000bb0019197a20 */ /* 0x000fc40000410000 */
[----:B----4-:R-:W-:Y:S01]  /*4150*/  FMUL.FTZ R2, R55, c[0x0][0x2ec] ;  /* 0x0000bb0037027a20 */ /* 0x010fe20000410000 */
[----:B------:R-:W4:Y:S04]  /*4160*/  MUFU.TANH R104, R24 ;  /* 0x0000001800687308 */ /* 0x000f280000002400 */
        /* <DEDUP_REMOVED lines=12> */
[----:B------:R-:W3:Y:S01]  /*4230*/  LDSM.16.M88.4 R80, [R134+0x7000] ;  /* 0x007000008650783b */ /* 0x000ee20000000200 */
[----:B------:R-:W-:-:S03]  /*4240*/  FMUL.FTZ R55, R55, c[0x0][0x2ec] ;  /* 0x0000bb0037377a20 */ /* 0x000fc60000410000 */
[----:B------:R-:W1:Y:S01]  /*4250*/  MUFU.TANH R102, R54 ;  /* 0x0000003600667308 */ /* 0x000e620000002400 */
[----:B--2---:R-:W-:-:S07]  /*4260*/  FMUL.FTZ R2, R27, c[0x0][0x2ec] ;  /* 0x0000bb001b027a20 */ /* 0x004fce0000410000 */
[----:B------:R-:W2:Y:S01]  /*4270*/  MUFU.TANH R103, R55 ;  /* 0x0000003700677308 */ /* 0x000ea20000002400 */
[----:B------:R-:W-:Y:S07]  /*4280*/  HMMA.16816.F32 R24, R8, R84, R28 ;  /* 0x000000540818723c */ /* 0x000fee000000181c */
[----:B------:R1:W1:Y:S01]  /*4290*/  MUFU.TANH R101, R2 ;  /* 0x0000000200657308 */ /* 0x0002620000002400 */
[----:B------:R-:W-:Y:S08]  /*42a0*/  HMMA.16816.F32 R28, R12, R76, R48 ;  /* 0x0000004c0c1c723c */ /* 0x000ff00000001830 */
[----:B------:R-:W-:Y:S01]  /*42b0*/  HMMA.16816.F32 R48, R16, R72, R36 ;  /* 0x000000481030723c */ /* 0x000fe20000001824 */
[----:B-1----:R-:W-:-:S07]  /*42c0*/  FMUL.FTZ R2, R52, c[0x0][0x2ec] ;  /* 0x0000bb0034027a20 */ /* 0x002fce0000410000 */
[----:B------:R-:W-:Y:S01]  /*42d0*/  HMMA.16816.F32 R36, R20, R60, RZ ;  /* 0x0000003c1424723c */ /* 0x000fe200000018ff */
[----:B------:R-:W-:Y:S01]  /*42e0*/  FMUL.FTZ R24, R24, c[0x0][0x2ec] ;  /* 0x0000bb0018187a20 */ /* 0x000fe20000410000 */
[----:B------:R1:W1:Y:S01]  /*42f0*/  MUFU.TANH R105, R2 ;  /* 0x0000000200697308 */ /* 0x0002620000002400 */
[----:B------:R-:W-:Y:S02]  /*4300*/  FMUL.FTZ R25, R25, c[0x0][0x2ec] ;  /* 0x0000bb0019197a20 */ /* 0x000fe40000410000 */
[----:B------:R-:W-:Y:S02]  /*4310*/  FMUL.FTZ R26, R26, c[0x0][0x2ec] ;  /* 0x0000bb001a1a7a20 */ /* 0x000fe40000410000 */
[----:B------:R-:W-:-:S03]  /*4320*/  FMUL.FTZ R27, R27, c[0x0][0x2ec] ;  /* 0x0000bb001b1b7a20 */ /* 0x000fc60000410000 */
[----:B------:R-:W2:Y:S01]  /*4330*/  MUFU.TANH R112, R24 ;  /* 0x0000001800707308 */ /* 0x000ea20000002400 */
[----:B-1----:R-:W-:-:S07]  /*4340*/  FMUL.FTZ R2, R53, c[0x0][0x2ec] ;  /* 0x0000bb0035027a20 */ /* 0x002fce0000410000 */
[----:B------:R-:W1:Y:S01]  /*4350*/  MUFU.TANH R114, R25 ;  /* 0x0000001900727308 */ /* 0x000e620000002400 */
[----:B------:R-:W-:Y:S01]  /*4360*/  HMMA.16816.F32 R52, R8, R86, R44 ;  /* 0x000000560834723c */ /* 0x000fe2000000182c */
[----:B------:R-:W1:Y:S06]  /*4370*/  LDSM.16.M88.4 R84, [R219+0x4000] ;  /* 0x00400000db54783b */ /* 0x000e6c0000000200 */
[----:B------:R2:W1:Y:S01]  /*4380*/  MUFU.TANH R107, R2 ;  /* 0x00000002006b7308 */ /* 0x0004620000002400 */
[----:B------:R-:W-:Y:S01]  /*4390*/  HMMA.16816.F32 R44, R12, R78, R32 ;  /* 0x0000004e0c2c723c */ /* 0x000fe20000001820 */
[----:B------:R-:W1:Y:S06]  /*43a0*/  LDSM.16.M88.4 R76, [R221+0x4800] ;  /* 0x00480000dd4c783b */ /* 0x000e6c0000000200 */
[----:B------:R-:W1:Y:S01]  /*43b0*/  MUFU.TANH R108, R26 ;  /* 0x0000001a006c7308 */ /* 0x000e620000002400 */
[----:B------:R-:W-:Y:S01]  /*43c0*/  HMMA.16816.F32 R32, R16, R74, R40 ;  /* 0x0000004a1020723c */ /* 0x000fe20000001828 */
[----:B------:R-:W1:Y:S06]  /*43d0*/  LDSM.16.M88.4 R72, [R220+0x7000] ;  /* 0x00700000dc48783b */ /* 0x000e6c0000000200 */
[----:B------:R3:W1:Y:S01]  /*43e0*/  MUFU.TANH R109, R27 ;  /* 0x0000001b006d7308 */ /* 0x0006620000002400 */
[----:B--2---:R-:W-:Y:S01]  /*43f0*/  FMUL.FTZ R2, R53, c[0x0][0x2ec] ;  /* 0x0000bb0035027a20 */ /* 0x004fe20000410000 */
[----:B------:R-:W-:Y:S01]  /*4400*/  HMMA.16816.F32 R40, R20, R62, RZ ;  /* 0x0000003e1428723c */ /* 0x000fe200000018ff */
[----:B------:R-:W-:Y:S01]  /*4410*/  FMUL.FTZ R52, R52, c[0x0][0x2ec] ;  /* 0x0000bb0034347a20 */ /* 0x000fe20000410000 */
[----:B------:R-:W2:Y:S04]  /*4420*/  LDSM.16.M88.4 R60, [R134+0x7800] ;  /* 0x00780000863c783b */ /* 0x000ea80000000200 */
        /* <DEDUP_REMOVED lines=16> */
[----:B------:R-:W3:Y:S03]  /*4530*/  LDSM.16.M88.4 R64, [R221+0x5000] ;  /* 0x00500000dd40783b */ /* 0x000ee60000000200 */
[----:B------:R-:W1:Y:S04]  /*4540*/  MUFU.TANH R121, R25 ;  /* 0x0000001900797308 */ /* 0x000e680000002400 */
[----:B------:R-:W-:Y:S01]  /*4550*/  HMMA.16816.F32 R32, R16, R70, R40 ;  /* 0x000000461020723c */ /* 0x000fe20000001828 */
[----:B------:R-:W3:Y:S01]  /*4560*/  LDSM.16.M88.4 R68, [R220+0x7800] ;  /* 0x00780000dc44783b */ /* 0x000ee20000000200 */
[----:B--2---:R-:W-:-:S04]  /*4570*/  FMUL.FTZ R2, R26, c[0x0][0x2ec] ;  /* 0x0000bb001a027a20 */ /* 0x004fc80000410000 */
[----:B------:R2:W1:Y:S02]  /*4580*/  MUFU.TANH R116, R2 ;  /* 0x0000000200747308 */ /* 0x0004640000002400 */
[----:B------:R-:W-:Y:S01]  /*4590*/  HMMA.16816.F32 R40, R20, R82, RZ ;  /* 0x000000521428723c */ /* 0x000fe200000018ff */
[----:B------:R-:W-:Y:S01]  /*45a0*/  FMUL.FTZ R54, R54, c[0x0][0x2ec] ;  /* 0x0000bb0036367a20 */ /* 0x000fe20000410000 */
[----:B------:R-:W3:Y:S01]  /*45b0*/  LDSM.16.M88.4 R80, [R134+0x8000] ;  /* 0x008000008650783b */ /* 0x000ee20000000200 */
[----:B------:R-:W-:-:S03]  /*45c0*/  FMUL.FTZ R55, R55, c[0x0][0x2ec] ;  /* 0x0000bb0037377a20 */ /* 0x000fc60000410000 */
[----:B------:R-:W3:Y:S01]  /*45d0*/  MUFU.TANH R118, R54 ;  /* 0x0000003600767308 */ /* 0x000ee20000002400 */
[----:B--2---:R-:W-:-:S07]  /*45e0*/  FMUL.FTZ R2, R27, c[0x0][0x2ec] ;  /* 0x0000bb001b027a20 */ /* 0x004fce0000410000 */
[----:B------:R-:W2:Y:S01]  /*45f0*/  MUFU.TANH R119, R55 ;  /* 0x0000003700777308 */ /* 0x000ea20000002400 */
[----:B-1----:R-:W-:Y:S07]  /*4600*/  HMMA.16816.F32 R24, R8, R84, R28 ;  /* 0x000000540818723c */ /* 0x002fee000000181c */
        /* <DEDUP_REMOVED lines=22> */
[----:B------:R-:W-:Y:S01]  /*4770*/  HMMA.16816.F32 R40, R20, R62, RZ ;  /* 0x0000003e1428723c */ /* 0x000fe200000018ff */
[----:B--2---:R-:W-:Y:S01]  /*4780*/  FMUL.FTZ R2, R53, c[0x0][0x2ec] ;  /* 0x0000bb0035027a20 */ /* 0x004fe20000410000 */
[----:B------:R-:W2:Y:S01]  /*4790*/  LDSM.16.M88.4 R60, [R134+0x8800] ;  /* 0x00880000863c783b */ /* 0x000ea20000000200 */
[----:B------:R-:W-:-:S04]  /*47a0*/  FMUL.FTZ R52, R52, c[0x0][0x2ec] ;  /* 0x0000bb0034347a20 */ /* 0x000fc80000410000 */
[----:B------:R4:W1:Y:S01]  /*47b0*/  MUFU.TANH R165, R2 ;  /* 0x0000000200a57308 */ /* 0x0008620000002400 */
[----:B---3--:R-:W-:Y:S07]  /*47c0*/  HMMA.16816.F32 R24, R8, R56, R28 ;  /* 0x000000380818723c */ /* 0x008fee000000181c */
[----:B------:R-:W3:Y:S01]  /*47d0*/  MUFU.TANH R161, R52 ;  /* 0x0000003400a17308 */ /* 0x000ee20000002400 */
[----:B----4-:R-:W-:Y:S01]  /*47e0*/  FMUL.FTZ R2, R54, c[0x0][0x2ec] ;  /* 0x0000bb0036027a20 */ /* 0x010fe20000410000 */
[----:B------:R-:W-:Y:S06]  /*47f0*/  HMMA.16816.F32 R28, R12, R64, R48 ;  /* 0x000000400c1c723c */ /* 0x000fec0000001830 */
[----:B------:R4:W1:Y:S02]  /*4800*/  MUFU.TANH R153, R2 ;  /* 0x0000000200997308 */ /* 0x0008640000002400 */
[----:B------:R-:W-:Y:S07]  /*4810*/  HMMA.16816.F32 R48, R16, R68, R36 ;  /* 0x000000441030723c */ /* 0x000fee0000001824 */
        /* <DEDUP_REMOVED lines=12> */
[----:B------:R-:W-:Y:S01]  /*48e0*/  LDSM.16.M88.4 R68, [R221+0x6800] ;  /* 0x00680000dd44783b */ /* 0x000fe20000000200 */
[----:B--2---:R-:W-:-:S06]  /*48f0*/  FMUL.FTZ R2, R26, c[0x0][0x2ec] ;  /* 0x0000bb001a027a20 */ /* 0x004fcc0000410000 */
[----:B------:R-:W-:Y:S01]  /*4900*/  HMMA.16816.F32 R40, R20, R82, RZ ;  /* 0x000000521428723c */ /* 0x000fe200000018ff */
[----:B------:R2:W1:Y:S01]  /*4910*/  MUFU.TANH R166, R2 ;  /* 0x0000000200a67308 */ /* 0x0004620000002400 */
[----:B------:R-:W-:Y:S01]  /*4920*/  FMUL.FTZ R54, R54, c[0x0][0x2ec] ;  /* 0x0000bb0036367a20 */ /* 0x000fe20000410000 */
[----:B------:R-:W-:Y:S01]  /*4930*/  LDSM.16.M88.4 R80, [R134+0x9000] ;  /* 0x009000008650783b */ /* 0x000fe20000000200 */
[----:B------:R-:W-:-:S05]  /*4940*/  FMUL.FTZ R55, R55, c[0x0][0x2ec] ;  /* 0x0000bb0037377a20 */ /* 0x000fca0000410000 */
        /* <DEDUP_REMOVED lines=17> */
[----:B------:R-:W-:Y:S07]  /*4a60*/  HMMA.16816.F32 R52, R8, R86, R44 ;  /* 0x000000560834723c */ /* 0x000fee000000182c */
[----:B------:R-:W1:Y:S01]  /*4a70*/  MUFU.TANH R147, R26 ;  /* 0x0000001a00937308 */ /* 0x000e620000002400 */
[----:B------:R-:W-:Y:S01]  /*4a80*/  HMMA.16816.F32 R44, R12, R78, R32 ;  /* 0x0000004e0c2c723c */ /* 0x000fe20000001820 */
[----:B------:R-:W1:Y:S06]  /*4a90*/  LDSM.16.M88.4 R76, [R220+0x8800] ;  /* 0x00880000dc4c783b */ /* 0x000e6c0000000200 */
[----:B------:R2:W1:Y:S01]  /*4aa0*/  MUFU.TANH R146, R27 ;  /* 0x0000001b00927308 */ /* 0x0004620000002400 */
[----:B------:R-:W-:Y:S01]  /*4ab0*/  HMMA.16816.F32 R32, R16, R74, R40 ;  /* 0x0000004a1020723c */ /* 0x000fe20000001828 */
[----:B------:R-:W4:Y:S06]  /*4ac0*/  LDSM.16.M88.4 R72, [R219+0x6000] ;  /* 0x00600000db48783b */ /* 0x000f2c0000000200 */
[----:B------:R-:W1:Y:S01]  /*4ad0*/  MUFU.TANH R180, R2 ;  /* 0x0000000200b47308 */ /* 0x000e620000002400 */
[----:B------:R-:W-:Y:S01]  /*4ae0*/  HMMA.16816.F32 R40, R20, R62, RZ ;  /* 0x0000003e1428723c */ /* 0x000fe200000018ff */
[----:B------:R-:W-:Y:S01]  /*4af0*/  FMUL.FTZ R52, R52, c[0x0][0x2ec] ;  /* 0x0000bb0034347a20 */ /* 0x000fe20000410000 */
[----:B------:R-:W-:Y:S01]  /*4b00*/  LDSM.16.M88.4 R60, [R219+0x6800] ;  /* 0x00680000db3c783b */ /* 0x000fe20000000200 */
[----:B------:R-:W-:-:S02]  /*4b10*/  FMUL.FTZ R53, R53, c[0x0][0x2ec] ;  /* 0x0000bb0035357a20 */ /* 0x000fc40000410000 */
[----:B------:R-:W-:Y:S02]  /*4b20*/  FMUL.FTZ R54, R54, c[0x0][0x2ec] ;  /* 0x0000bb0036367a20 */ /* 0x000fe40000410000 */
[----:B------:R-:W-:Y:S01]  /*4b30*/  FMUL.FTZ R55, R55, c[0x0][0x2ec] ;  /* 0x0000bb0037377a20 */ /* 0x000fe20000410000 */
[----:B--2---:R-:W-:Y:S01]  /*4b40*/  HMMA.16816.F32 R24, R8, R56, R28 ;  /* 0x000000380818723c */ /* 0x004fe2000000181c */
[----:B------:R-:W2:Y:S07]  /*4b50*/  MUFU.TANH R145, R52 ;  /* 0x0000003400917308 */ /* 0x000eae0000002400 */
[----:B---3--:R-:W-:Y:S01]  /*4b60*/  HMMA.16816.F32 R28, R12, R64, R48 ;  /* 0x000000400c1c723c */ /* 0x008fe20000001830 */
[----:B------:R-:W3:Y:S08]  /*4b70*/  MUFU.TANH R144, R53 ;  /* 0x0000003500907308 */ /* 0x000ef00000002400 */
[----:B------:R-:W2:Y:S01]  /*4b80*/  MUFU.TANH R143, R54 ;  /* 0x00000036008f7308 */ /* 0x000ea20000002400 */
[----:B-1----:R-:W-:Y:S06]  /*4b90*/  HMMA.16816.F32 R48, R16, R76, R36 ;  /* 0x0000004c1030723c */ /* 0x002fec0000001824 */
[----:B------:R-:W-:Y:S01]  /*4ba0*/  FMUL.FTZ R24, R24, c[0x0][0x2ec] ;  /* 0x0000bb0018187a20 */ /* 0x000fe20000410000 */
[----:B------:R1:W1:Y:S01]  /*4bb0*/  MUFU.TANH R142, R55 ;  /* 0x00000037008e7308 */ /* 0x0002620000002400 */
[----:B------:R-:W-:Y:S01]  /*4bc0*/  FMUL.FTZ R25, R25, c[0x0][0x2ec] ;  /* 0x0000bb0019197a20 */ /* 0x000fe20000410000 */
[----:B------:R-:W-:Y:S01]  /*4bd0*/  HMMA.16816.F32 R36, R20, R80, RZ ;  /* 0x000000501424723c */ /* 0x000fe200000018ff */
[----:B------:R-:W-:-:S02]  /*4be0*/  FMUL.FTZ R26, R26, c[0x0][0x2ec] ;  /* 0x0000bb001a1a7a20 */ /* 0x000fc40000410000 */
[----:B------:R-:W-:-:S03]  /*4bf0*/  FMUL.FTZ R27, R27, c[0x0][0x2ec] ;  /* 0x0000bb001b1b7a20 */ /* 0x000fc60000410000 */
[----:B------:R-:W2:Y:S02]  /*4c00*/  MUFU.TANH R140, R24 ;  /* 0x00000018008c7308 */ /* 0x000ea40000002400 */
[----:B-1----:R-:W-:Y:S01]  /*4c10*/  HMMA.16816.F32 R52, R8, R58, R44 ;  /* 0x0000003a0834723c */ /* 0x002fe2000000182c */
[----:B------:R-:W1:Y:S05]  /*4c20*/  LDSM.16.M88.4 R56, [R220+0x9000] ;  /* 0x00900000dc38783b */ /* 0x000e6a0000000200 */
[----:B------:R-:W1:Y:S02]  /*4c30*/  MUFU.TANH R141, R25 ;  /* 0x00000019008d7308 */ /* 0x000e640000002400 */
[----:B------:R-:W-:Y:S01]  /*4c40*/  HMMA.16816.F32 R44, R12, R66, R32 ;  /* 0x000000420c2c723c */ /* 0x000fe20000001820 */
[----:B------:R-:W-:Y:S05]  /*4c50*/  LDSM.16.M88.4 R64, [R221+0x7000] ;  /* 0x00700000dd40783b */ /* 0x000fea0000000200 */
[----:B------:R-:W1:Y:S02]  /*4c60*/  MUFU.TANH R139, R26 ;  /* 0x0000001a008b7308 */ /* 0x000e640000002400 */
[----:B------:R-:W-:Y:S01]  /*4c70*/  HMMA.16816.F32 R32, R16, R78, R40 ;  /* 0x0000004e1020723c */ /* 0x000fe20000001828 */
[----:B------:R-:W1:Y:S05]  /*4c80*/  LDSM.16.M88.4 R76, [R134+0x9800] ;  /* 0x00980000864c783b */ /* 0x000e6a0000000200 */
[----:B------:R4:W1:Y:S02]  /*4c90*/  MUFU.TANH R138, R27 ;  /* 0x0000001b008a7308 */ /* 0x0008640000002400 */
[----:B------:R-:W-:Y:S01]  /*4ca0*/  FMUL.FTZ R2, R55, c[0x0][0x2ec] ;  /* 0x0000bb0037027a20 */ /* 0x000fe20000410000 */
[----:B------:R-:W-:Y:S01]  /*4cb0*/  HMMA.16816.F32 R40, R20, R82, RZ ;  /* 0x000000521428723c */ /* 0x000fe200000018ff */
[----:B------:R-:W-:-:S04]  /*4cc0*/  FMUL.FTZ R52, R52, c[0x0][0x2ec] ;  /* 0x0000bb0034347a20 */ /* 0x000fc80000410000 */
[----:B------:R1:W1:Y:S01]  /*4cd0*/  MUFU.TANH R131, R2 ;  /* 0x0000000200837308 */ /* 0x0002620000002400 */
[----:B------:R-:W-:Y:S02]  /*4ce0*/  FMUL.FTZ R53, R53, c[0x0][0x2ec] ;  /* 0x0000bb0035357a20 */ /* 0x000fe40000410000 */
[----:B------:R-:W-:Y:S01]  /*4cf0*/  FMUL.FTZ R54, R54, c[0x0][0x2ec] ;  /* 0x0000bb0036367a20 */ /* 0x000fe20000410000 */
[----:B----4-:R-:W-:Y:S04]  /*4d00*/  HMMA.16816.F32 R24, R8, R72, R28 ;  /* 0x000000480818723c */ /* 0x010fe8000000181c */
[----:B------:R-:W4:Y:S04]  /*4d10*/  MUFU.TANH R137, R52 ;  /* 0x0000003400897308 */ /* 0x000f280000002400 */
[----:B------:R-:W-:Y:S04]  /*4d20*/  HMMA.16816.F32 R28, R12, R68, R48 ;  /* 0x000000440c1c723c */ /* 0x000fe80000001830 */
[----:B------:R-:W2:Y:S04]  /*4d30*/  MUFU.TANH R136, R53 ;  /* 0x0000003500887308 */ /* 0x000ea80000002400 */
[----:B------:R-:W-:Y:S04]  /*4d40*/  HMMA.16816.F32 R48, R8, R74, R44 ;  /* 0x0000004a0830723c */ /* 0x000fe8000000182c */
[----:B------:R2:W2:Y:S04]  /*4d50*/  MUFU.TANH R135, R54 ;  /* 0x0000003600877308 */ /* 0x0004a80000002400 */
[----:B-1----:R-:W-:Y:S01]  /*4d60*/  FMUL.FTZ R2, R24, c[0x0][0x2ec] ;  /* 0x0000bb0018027a20 */ /* 0x002fe20000410000 */
[----:B------:R-:W-:Y:S03]  /*4d70*/  HMMA.16816.F32 R36, R16, R56, R36 ;  /* 0x000000381024723c */ /* 0x000fe60000001824 */
[----:B------:R1:W1:Y:S05]  /*4d80*/  MUFU.TANH R128, R2 ;  /* 0x0000000200807308 */ /* 0x00026a0000002400 */
[----:B------:R-:W-:Y:S01]  /*4d90*/  HMMA.16816.F32 R44, R12, R70, R32 ;  /* 0x000000460c2c723c */ /* 0x000fe20000001820 */
[----:B------:R-:W3:Y:S04]  /*4da0*/  LDSM.16.M88.4 R68, [R220+0x9800] ;  /* 0x00980000dc44783b */ /* 0x000ee80000000200 */
[----:B--2---:R-:W2:Y:S03]  /*4db0*/  LDSM.16.M88.4 R52, [R219+0x7000] ;  /* 0x00700000db34783b */ /* 0x004ea60000000200 */
[----:B------:R-:W-:Y:S01]  /*4dc0*/  HMMA.16816.F32 R32, R20, R76, RZ ;  /* 0x0000004c1420723c */ /* 0x000fe200000018ff */
[----:B-1----:R-:W-:-:S04]  /*4dd0*/  FMUL.FTZ R2, R25, c[0x0][0x2ec] ;  /* 0x0000bb0019027a20 */ /* 0x002fc80000410000 */
[----:B------:R1:W1:Y:S03]  /*4de0*/  MUFU.TANH R130, R2 ;  /* 0x0000000200827308 */ /* 0x0002660000002400 */
[----:B------:R-:W-:Y:S08]  /*4df0*/  HMMA.16816.F32 R36, R12, R64, R36 ;  /* 0x000000400c24723c */ /* 0x000ff00000001824 */
[----:B------:R-:W-:Y:S01]  /*4e00*/  HMMA.16816.F32 R20, R20, R78, RZ ;  /* 0x0000004e1414723c */ /* 0x000fe200000018ff */
[----:B-1----:R-:W-:-:S07]  /*4e10*/  FMUL.FTZ R2, R26, c[0x0][0x2ec] ;  /* 0x0000bb001a027a20 */ /* 0x002fce0000410000 */
[----:B------:R-:W-:Y:S01]  /*4e20*/  HMMA.16816.F32 R44, R8, R62, R44 ;  /* 0x0000003e082c723c */ /* 0x000fe2000000182c */
[----:B------:R1:W1:Y:S07]  /*4e30*/  MUFU.TANH R127, R2 ;  /* 0x00000002007f7308 */ /* 0x00026e0000002400 */
[----:B---3--:R-:W-:Y:S08]  /*4e40*/  HMMA.16816.F32 R32, R16, R68, R32 ;  /* 0x000000441020723c */ /* 0x008ff00000001820 */
[----:B--2---:R-:W-:Y:S01]  /*4e50*/  HMMA.16816.F32 R36, R8, R52, R36 ;  /* 0x000000340824723c */ /* 0x004fe20000001824 */
[----:B-1----:R-:W-:-:S04]  /*4e60*/  FMUL.FTZ R2, R27, c[0x0][0x2ec] ;  /* 0x0000bb001b027a20 */ /* 0x002fc80000410000 */
[----:B------:R1:W2:Y:S03]  /*4e70*/  MUFU.TANH R125, R2 ;  /* 0x00000002007d7308 */ /* 0x0002a60000002400 */
[----:B------:R-:W-:Y:S01]  /*4e80*/  FMUL.FTZ R44, R44, c[0x0][0x2ec] ;  /* 0x0000bb002c2c7a20 */ /* 0x000fe20000410000 */
[----:B------:R-:W-:Y:S01]  /*4e90*/  HMMA.16816.F32 R24, R8, R60, R28 ;  /* 0x0000003c0818723c */ /* 0x000fe2000000181c */
[----:B------:R-:W-:Y:S02]  /*4ea0*/  FMUL.FTZ R45, R45, c[0x0][0x2ec] ;  /* 0x0000bb002d2d7a20 */ /* 0x000fe40000410000 */
[----:B------:R-:W-:Y:S02]  /*4eb0*/  FMUL.FTZ R46, R46, c[0x0][0x2ec] ;  /* 0x0000bb002e2e7a20 */ /* 0x000fe40000410000 */
[----:B------:R-:W-:Y:S01]  /*4ec0*/  FMUL.FTZ R47, R47, c[0x0][0x2ec] ;  /* 0x0000bb002f2f7a20 */ /* 0x000fe20000410000 */
[----:B------:R-:W3:Y:S02]  /*4ed0*/  MUFU.TANH R57, R44 ;  /* 0x0000002c00397308 */ /* 0x000ee40000002400 */
[----:B------:R-:W-:Y:S01]  /*4ee0*/  HMMA.16816.F32 R28, R16, R58, R40 ;  /* 0x0000003a101c723c */ /* 0x000fe20000001828 */
[----:B------:R-:W-:Y:S01]  /*4ef0*/  LDSM.16.M88.4 R40, [R219+0x7800] ;  /* 0x00780000db28783b */ /* 0x000fe20000000200 */
[----:B-1----:R-:W-:-:S04]  /*4f00*/  FMUL.FTZ R2, R48, c[0x0][0x2ec] ;  /* 0x0000bb0030027a20 */ /* 0x002fc80000410000 */
[----:B------:R-:W1:Y:S02]  /*4f10*/  MUFU.TANH R53, R45 ;  /* 0x0000002d00357308 */ /* 0x000e640000002400 */
[----:B------:R-:W-:Y:S01]  /*4f20*/  HMMA.16816.F32 R16, R16, R70, R20 ;  /* 0x000000461010723c */ /* 0x000fe20000001814 */
[----:B------:R-:W-:-:S05]  /*4f30*/  FMUL.FTZ R36, R36, c[0x0][0x2ec] ;  /* 0x0000bb0024247a20 */ /* 0x000fca0000410000 */
[----:B------:R1:W1:Y:S02]  /*4f40*/  MUFU.TANH R124, R2 ;  /* 0x00000002007c7308 */ /* 0x0002640000002400 */
[----:B------:R-:W-:Y:S02]  /*4f50*/  FMUL.FTZ R26, R26, c[0x0][0x2ec] ;  /* 0x0000bb001a1a7a20 */ /* 0x000fe40000410000 */
[----:B------:R-:W-:-:S04]  /*4f60*/  FMUL.FTZ R27, R27, c[0x0][0x2ec] ;  /* 0x0000bb001b1b7a20 */ /* 0x000fc80000410000 */
[----:B------:R-:W2:Y:S02]  /*4f70*/  MUFU.TANH R59, R26 ;  /* 0x0000001a003b7308 */ /* 0x000ea40000002400 */
[----:B------:R-:W-:Y:S01]  /*4f80*/  HMMA.16816.F32 R28, R12, R66, R28 ;  /* 0x000000420c1c723c */ /* 0x000fe2000000181c */
[----:B-1----:R-:W-:-:S05]  /*4f90*/  FMUL.FTZ R2, R49, c[0x0][0x2ec] ;  /* 0x0000bb0031027a20 */ /* 0x002fca0000410000 */
[----:B------:R-:W1:Y:S08]  /*4fa0*/  MUFU.TANH R58, R27 ;  /* 0x0000001b003a7308 */ /* 0x000e700000002400 */
[----:B------:R1:W1:Y:S10]  /*4fb0*/  MUFU.TANH R83, R2 ;  /* 0x0000000200537308 */ /* 0x0002740000002400 */
[----:B------:R-:W-:Y:S01]  /*4fc0*/  HMMA.16816.F32 R28, R8, R54, R28 ;  /* 0x00000036081c723c */ /* 0x000fe2000000181c */
[----:B------:R-:W2:Y:S01]  /*4fd0*/  MUFU.TANH R52, R46 ;  /* 0x0000002e00347308 */ /* 0x000ea20000002400 */
[----:B-1----:R-:W-:-:S07]  /*4fe0*/  FMUL.FTZ R2, R50, c[0x0][0x2ec] ;  /* 0x0000bb0032027a20 */ /* 0x002fce0000410000 */
[----:B------:R1:W1:Y:S11]  /*4ff0*/  MUFU.TANH R75, R2 ;  /* 0x00000002004b7308 */ /* 0x0002760000002400 */
[----:B------:R-:W-:Y:S04]  /*5000*/  @!UPT UIADD3 URZ, URZ, URZ, URZ ;  /* 0x0000003f3f3ff290 */ /* 0x000fe8000fffe03f */
[----:B------:R-:W-:Y:S02]  /*5010*/  FMUL.FTZ R28, R28, c[0x0][0x2ec] ;  /* 0x0000bb001c1c7a20 */ /* 0x000fe40000410000 */
[----:B-1----:R-:W-:Y:S02]  /*5020*/  FMUL.FTZ R2, R51, c[0x0][0x2ec] ;  /* 0x0000bb0033027a20 */ /* 0x002fe40000410000 */
[----:B------:R-:W1:Y:S01]  /*5030*/  MUFU.TANH R46, R28 ;  /* 0x0000001c002e7308 */ /* 0x000e620000002400 */
[----:B------:R-:W1:Y:S01]  /*5040*/  LDSM.16.M88.4 R48, [R221+0x7800] ;  /* 0x00780000dd30783b */ /* 0x000e620000000200 */
[----:B------:R-:W-:-:S06]  /*5050*/  DEPBAR.LE SB0, 0x0 ;  /* 0x000080000000791a */ /* 0x000fcc0000000000 */
[----:B------:R2:W1:Y:S02]  /*5060*/  MUFU.TANH R64, R2 ;  /* 0x0000000200407308 */ /* 0x0004640000002400 */
[----:B--2---:R-:W-:-:S06]  /*5070*/  FMUL.FTZ R2, R24, c[0x0][0x2ec] ;  /* 0x0000bb0018027a20 */ /* 0x004fcc0000410000 */
[----:B------:R2:W1:Y:S02]  /*5080*/  MUFU.TANH R60, R2 ;  /* 0x00000002003c7308 */ /* 0x0004640000002400 */
[----:B--2---:R-:W-:Y:S02]  /*5090*/  FMUL.FTZ R2, R25, c[0x0][0x2ec] ;  /* 0x0000bb0019027a20 */ /* 0x004fe40000410000 */
[C---:B-1----:R-:W-:Y:S04]  /*50a0*/  HMMA.16816.F32 R24, R12.reuse, R48, R32 ;  /* 0x000000300c18723c */ /* 0x042fe80000001820 */
[----:B------:R-:W1:Y:S04]  /*50b0*/  MUFU.TANH R48, R47 ;  /* 0x0000002f00307308 */ /* 0x000e680000002400 */
[----:B------:R-:W-:Y:S04]  /*50c0*/  HMMA.16816.F32 R12, R12, R50, R16 ;  /* 0x000000320c0c723c */ /* 0x000fe80000001810 */
[----:B------:R2:W1:Y:S08]  /*50d0*/  MUFU.TANH R61, R2 ;  /* 0x00000002003d7308 */ /* 0x0004700000002400 */
[----:B------:R-:W1:Y:S04]  /*50e0*/  MUFU.TANH R47, R36 ;  /* 0x00000024002f7308 */ /* 0x000e680000002400 */
[----:B------:R-:W-:Y:S01]  /*50f0*/  HMMA.16816.F32 R24, R8, R40, R24 ;  /* 0x000000280818723c */ /* 0x000fe20000001818 */
[----:B--2---:R-:W-:-:S04]  /*5100*/  FMUL.FTZ R2, R37, c[0x0][0x2ec] ;  /* 0x0000bb0025027a20 */ /* 0x004fc80000410000 */
[----:B------:R2:W1:Y:S03]  /*5110*/  MUFU.TANH R49, R2 ;  /* 0x0000000200317308 */ /* 0x0004660000002400 */
[----:B------:R-:W-:Y:S01]  /*5120*/  HMMA.16816.F32 R12, R8, R42, R12 ;  /* 0x0000002a080c723c */ /* 0x000fe2000000180c */
[----:B--2---:R-:W-:Y:S11]  /*5130*/  FMUL.FTZ R2, R38, c[0x0][0x2ec] ;  /* 0x0000bb0026027a20 */ /* 0x004ff60000410000 */
[----:B------:R-:W-:Y:S04]  /*5140*/  @!UPT UIADD3 URZ, URZ, URZ, URZ ;  /* 0x0000003f3f3ff290 */ /* 0x000fe8000fffe03f */
[----:B------:R-:W-:Y:S01]  /*5150*/  FMUL.FTZ R5, R25, c[0x0][0x2ec] ;  /* 0x0000bb0019057a20 */ /* 0x000fe20000410000 */
[----:B------:R2:W1:Y:S01]  /*5160*/  MUFU.TANH R44, R2 ;  /* 0x00000002002c7308 */ /* 0x0004620000002400 */
[----:B------:R-:W-:-:S06]  /*5170*/  FMUL.FTZ R24, R24, c[0x0][0x2ec] ;  /* 0x0000bb0018187a20 */ /* 0x000fcc0000410000 */
[----:B------:R-:W-:Y:S01]  /*5180*/  FMUL.FTZ R12, R12, c[0x0][0x2ec] ;  /* 0x0000bb000c0c7a20 */ /* 0x000fe20000410000 */
[----:B------:R1:W1:Y:S01]  /*5190*/  MUFU.TANH R28, R5 ;  /* 0x00000005001c7308 */ /* 0x0002620000002400 */
[----:B------:R-:W-:Y:S02]  /*51a0*/  FMUL.FTZ R13, R13, c[0x0][0x2ec] ;  /* 0x0000bb000d0d7a20 */ /* 0x000fe40000410000 */
[----:B------:R-:W-:Y:S02]  /*51b0*/  FMUL.FTZ R14, R14, c[0x0][0x2ec] ;  /* 0x0000bb000e0e7a20 */ /* 0x000fe40000410000 */
[----:B------:R-:W-:Y:S02]  /*51c0*/  FMUL.FTZ R15, R15, c[0x0][0x2ec] ;  /* 0x0000bb000f0f7a20 */ /* 0x000fe40000410000 */
[----:B--2---:R-:W-:Y:S01]  /*51d0*/  FMUL.FTZ R2, R39, c[0x0][0x2ec] ;  /* 0x0000bb0027027a20 */ /* 0x004fe20000410000 */
[----:B------:R-:W2:Y:S01]  /*51e0*/  MUFU.TANH R25, R13 ;  /* 0x0000000d00197308 */ /* 0x000ea20000002400 */
[----:B-1----:R-:W-:-:S07]  /*51f0*/  FMUL.FTZ R5, R26, c[0x0][0x2ec] ;  /* 0x0000bb001a057a20 */ /* 0x002fce0000410000 */
[----:B------:R1:W1:Y:S08]  /*5200*/  MUFU.TANH R45, R2 ;  /* 0x00000002002d7308 */ /* 0x0002700000002400 */
[----:B------:R-:W2:Y:S01]  /*5210*/  MUFU.TANH R26, R12 ;  /* 0x0000000c001a7308 */ /* 0x000ea20000002400 */
[----:B-1----:R-:W-:-:S07]  /*5220*/  FMUL.FTZ R2, R29, c[0x0][0x2ec] ;  /* 0x0000bb001d027a20 */ /* 0x002fce0000410000 */
[----:B------:R-:W1:Y:S08]  /*5230*/  MUFU.TANH R21, R14 ;  /* 0x0000000e00157308 */ /* 0x000e700000002400 */
[----:B------:R1:W1:Y:S08]  /*5240*/  MUFU.TANH R41, R2 ;  /* 0x0000000200297308 */ /* 0x0002700000002400 */
[----:B------:R-:W2:Y:S01]  /*5250*/  MUFU.TANH R22, R15 ;  /* 0x0000000f00167308 */ /* 0x000ea20000002400 */
[----:B-1----:R-:W-:-:S07]  /*5260*/  FMUL.FTZ R2, R30, c[0x0][0x2ec] ;  /* 0x0000bb001e027a20 */ /* 0x002fce0000410000 */
[----:B------:R-:W1:Y:S08]  /*5270*/  MUFU.TANH R29, R24 ;  /* 0x00000018001d7308 */ /* 0x000e700000002400 */
[----:B------:R1:W1:Y:S08]  /*5280*/  MUFU.TANH R40, R2 ;  /* 0x0000000200287308 */ /* 0x0002700000002400 */
[----:B------:R-:W2:Y:S01]  /*5290*/  MUFU.TANH R24, R5 ;  /* 0x0000000500187308 */ /* 0x000ea20000002400 */
[----:B-1----:R-:W-:-:S07]  /*52a0*/  FMUL.FTZ R2, R31, c[0x0][0x2ec] ;  /* 0x0000bb001f027a20 */ /* 0x002fce0000410000 */
[----:B------:R1:W1:Y:S02]  /*52b0*/  MUFU.TANH R30, R2 ;  /* 0x00000002001e7308 */ /* 0x0002640000002400 */
[----:B-1----:R-:W-:-:S04]  /*52c0*/  LOP3.LUT R2, R199, 0xffffffe0, RZ, 0xc0, !PT ;  /* 0xffffffe0c7027812 */ /* 0x002fc800078ec0ff */
[----:B------:R-:W-:Y:S02]  /*52d0*/  IADD3 R2, -R2, R200, RZ ;  /* 0x000000c802027210 */ /* 0x000fe40007ffe1ff */
[----:B------:R-:W-:Y:S02]  /*52e0*/  SHF.L.U32 R200, R200, 0x1, RZ ;  /* 0x00000001c8c87819 */ /* 0x000fe400000006ff */
[----:B------:R-:W-:Y:S02]  /*52f0*/  SHF.R.S32.HI R3, RZ, 0x1f, R2 ;  /* 0x0000001fff037819 */ /* 0x000fe40000011402 */
[----:B------:R-:W-:Y:S02]  /*5300*/  LOP3.LUT R203, R200, 0x6, RZ, 0xc0, !PT ;  /* 0x00000006c8cb7812 */ /* 0x000fe400078ec0ff */
[----:B------:R-:W-:Y:S01]  /*5310*/  LEA.HI R2, R3, R2, RZ, 0x2 ;  /* 0x0000000203027211 */ /* 0x000fe200078f10ff */
[----:B------:R-:W-:-:S03]  /*5320*/  IMAD R3, R187, 0x10, R201 ;  /* 0x00000010bb037824 */ /* 0x000fc600078e02c9 */
[----:B------:R-:W-:-:S04]  /*5330*/  SHF.R.S32.HI R2, RZ, 0x2, R2 ;  /* 0x00000002ff027819 */ /* 0x000fc80000011402 */
[----:B------:R-:W-:Y:S01]  /*5340*/  IADD3 R2, R3, 0x1, R2 ;  /* 0x0000000103027810 */ /* 0x000fe20007ffe002 */
[----:B------:R-:W-:-:S03]  /*5350*/  FMUL.FTZ R3, R27, c[0x0][0x2ec] ;  /* 0x0000bb001b037a20 */ /* 0x000fc60000410000 */
[----:B------:R-:W-:Y:S01]  /*5360*/  IADD3 R2, R88, R2, -R90 ;  /* 0x0000000258027210 */ /* 0x000fe20007ffe85a */
[----:B------:R1:W1:Y:S03]  /*5370*/  MUFU.TANH R23, R3 ;  /* 0x0000000300177308 */ /* 0x0002660000002400 */
[----:B------:R-:W-:-:S04]  /*5380*/  IADD3 R2, R2, c[0x0][0x2e8], RZ ;  /* 0x0000ba0002027a10 */ /* 0x000fc80007ffe0ff */
[C---:B------:R-:W-:Y:S02]  /*5390*/  IADD3 R5, R2.reuse, 0x8, RZ ;  /* 0x0000000802057810 */ /* 0x040fe40007ffe0ff */
[-C--:B------:R-:W-:Y:S02]  /*53a0*/  IMNMX R6, R2, R88.reuse, PT ;  /* 0x0000005802067217 */ /* 0x080fe40003800200 */
[----:B------:R-:W-:Y:S02]  /*53b0*/  IMNMX R5, R5, R88, PT ;  /* 0x0000005805057217 */ /* 0x000fe40003800200 */
[----:B------:R-:W-:Y:S01]  /*53c0*/  IADD3 R2, R91, R92, RZ ;  /* 0x0000005c5b027210 */ /* 0x000fe20007ffe0ff */
[----:B------:R-:W-:Y:S01]  /*53d0*/  BAR.SYNC.DEFER_BLOCKING 0x0 ;  /* 0x0000000000007b1d */ /* 0x000fe20000010000 */
[----:B-1----:R-:W-:-:S05]  /*53e0*/  @!P2 LEA R3, P1, R132, c[0x0][0x168], 0x1 ;  /* 0x00005a008403aa11 */ /* 0x002fca00078208ff */
[----:B------:R1:W-:Y:S02]  /*53f0*/  @!P2 STL [R1+0x18], R3 ;  /* 0x000018030100a387 */ /* 0x0003e40000100800 */
[----:B-1----:R-:W-:-:S05]  /*5400*/  @!P2 LEA.HI.X R3, R132, c[0x0][0x16c], R133, 0x1, P1 ;  /* 0x00005b008403aa11 */ /* 0x002fca00008f0c85 */
[----:B------:R1:W-:Y:S01]  /*5410*/  @!P2 STL [R1+0x14], R3 ;  /* 0x000014030100a387 */ /* 0x0003e20000100800 */
[----:B------:R-:W-:Y:S05]  /*5420*/  @!P2 BRA `(.L_x_2271) ;  /* 0x000007900000a947 */ /* 0x000fea0003800000 */
[----:B--234-:R-:W-:Y:S05]  /*5430*/  @!P0 BRA `(.L_x_2272) ;  /* 0x000003b000008947 */ /* 0x01cfea0003800000 */
[----:B------:R-:W2:Y:S01]  /*5440*/  I2F.RP R8, R206 ;  /* 0x000000ce00087306 */ /* 0x000ea20000209400 */
[----:B------:R-:W-:Y:S02]  /*5450*/  IADD3 R10, R89, -0x100, RZ ;  /* 0xffffff00590a7810 */ /* 0x000fe40007ffe0ff */
[----:B------:R-:W-:Y:S02]  /*5460*/  IABS R7, R89 ;  /* 0x0000005900077213 */ /* 0x000fe40000000000 */
[----:B------:R-:W-:Y:S02]  /*5470*/  IABS R11, R10 ;  /* 0x0000000a000b7213 */ /* 0x000fe40000000000 */
[----:B------:R-:W-:-:S04]  /*5480*/  LOP3.LUT R10, R10, c[0x0][0x2d0], RZ, 0x3c, !PT ;  /* 0x0000b4000a0a7a12 */ /* 0x000fc800078e3cff */
[----:B------:R-:W-:Y:S01]  /*5490*/  ISETP.GE.AND P1, PT, R10, RZ, PT ;  /* 0x000000ff0a00720c */ /* 0x000fe20003f26270 */
[----:B--2---:R-:W2:Y:S02]  /*54a0*/  MUFU.RCP R8, R8 ;  /* 0x0000000800087308 */ /* 0x004ea40000001000 */
[----:B--2---:R-:W-:-:S06]  /*54b0*/  IADD3 R8, R8, 0xffffffe, RZ ;  /* 0x0ffffffe08087810 */ /* 0x004fcc0007ffe0ff */
[----:B------:R-:W2:Y:S02]  /*54c0*/  F2I.FTZ.U32.TRUNC.NTZ R9, R8 ;  /* 0x0000000800097305 */ /* 0x000ea4000021f000 */
[----:B-12---:R-:W-:Y:S02]  /*54d0*/  IMAD.MOV R3, RZ, RZ, -R9 ;  /* 0x000000ffff037224 */ /* 0x006fe400078e0a09 */
        /* <DEDUP_REMOVED lines=21> */
[----:B------:R-:W-:Y:S02]  /*5630*/  ISETP.GE.AND P3, PT, R8, RZ, PT ;  /* 0x000000ff0800720c */ /* 0x000fe40003f66270 */
[----:B------:R-:W-:-:S03]  /*5640*/  LOP3.LUT R8, RZ, c[0x0][0x2d0], RZ, 0x33, !PT ;  /* 0x0000b400ff087a12 */ /* 0x000fc600078e33ff */
[----:B------:R-:W-:Y:S02]  /*5650*/  @P6 IADD3 R7, R7, 0x1, RZ ;  /* 0x0000000107076810 */ /* 0x000fe40007ffe0ff */
[----:B------:R-:W-:-:S05]  /*5660*/  @P5 IADD3 R3, R3, 0x1, RZ ;  /* 0x0000000103035810 */ /* 0x000fca0007ffe0ff */
[----:B------:R-:W-:Y:S01]  /*5670*/  @!P1 IMAD.MOV R3, RZ, RZ, -R3 ;  /* 0x000000ffff039224 */ /* 0x000fe200078e0a03 */
[----:B------:R-:W-:-:S04]  /*5680*/  @!P3 IADD3 R7, -R7, RZ, RZ ;  /* 0x000000ff0707b210 */ /* 0x000fc80007ffe1ff */
[C---:B------:R-:W-:Y:S02]  /*5690*/  SEL R7, R8.reuse, R7, !P2 ;  /* 0x0000000708077207 */ /* 0x040fe40005000000 */
[----:B------:R-:W-:-:S03]  /*56a0*/  SEL R3, R8, R3, !P2 ;  /* 0x0000000308037207 */ /* 0x000fc60005000000 */
[----:B------:R-:W-:-:S04]  /*56b0*/  IMAD.WIDE R8, R7, 0x4, R204 ;  /* 0x0000000407087825 */ /* 0x000fc800078e02cc */
[----:B------:R-:W-:Y:S02]  /*56c0*/  IMAD.WIDE R10, R3, 0x4, R204 ;  /* 0x00000004030a7825 */ /* 0x000fe400078e02cc */
[----:B------:R-:W2:Y:S04]  /*56d0*/  LDG.E R8, [R8.64] ;  /* 0x0000000c08087981 */ /* 0x000ea8000c1e1900 */
[----:B------:R-:W2:Y:S01]  /*56e0*/  LDG.E R10, [R10.64] ;  /* 0x0000000c0a0a7981 */ /* 0x000ea2000c1e1900 */
[----:B------:R-:W-:Y:S01]  /*56f0*/  IMAD.IADD R3, R7, 0x1, -R3 ;  /* 0x0000000107037824 */ /* 0x000fe200078e0a03 */
[----:B------:R-:W-:-:S05]  /*5700*/  MOV R7, c[0x0][0x2d0] ;  /* 0x0000b40000077a02 */ /* 0x000fca0000000f00 */
        /* <DEDUP_REMOVED lines=14> */
.L_x_2272:
[----:B-1----:R-:W-:-:S04]  /*57f0*/  LEA R3, -R198, RZ, 0x8 ;  /* 0x000000ffc6037211 */ /* 0x002fc800078e41ff */
[----:B------:R-:W-:Y:S02]  /*5800*/  SHF.R.S32.HI R7, RZ, 0x1f, R3 ;  /* 0x0000001fff077819 */ /* 0x000fe40000011403 */
.L_x_2273:
[----:B------:R-:W-:Y:S01]  /*5810*/  IADD3 R132, P1, R3, R132, RZ ;  /* 0x0000008403847210 */ /* 0x000fe20007f3e0ff */
[----:B------:R-:W-:Y:S02]  /*5820*/  IMAD.MOV.U32 R3, RZ, RZ, 0x5 ;  /* 0x00000005ff037424 */ /* 0x000fe400078e00ff */
[----:B------:R-:W-:Y:S01]  /*5830*/  IMAD.SHL.U32 R20, R198, 0x20, RZ ;  /* 0x00000020c6147824 */ /* 0x000fe200078e00ff */
[----:B------:R-:W-:Y:S01]  /*5840*/  LEA R12, P2, R132, c[0x0][0x168], 0x1 ;  /* 0x00005a00840c7a11 */ /* 0x000fe200078408ff */
[----:B------:R-:W-:Y:S01]  /*5850*/  IMAD.X R133, R7, 0x1, R133, P1 ;  /* 0x0000000107857824 */ /* 0x000fe200008e0685 */
[----:B------:R-:W-:Y:S02]  /*5860*/  SHF.L.U64.HI R3, R198, R3, c[0x0][0x19c] ;  /* 0x00006700c6037619 */ /* 0x000fe40000010203 */
[----:B------:R-:W-:Y:S01]  /*5870*/  IADD3 R10, P1, R20, R12, RZ ;  /* 0x0000000c140a7210 */ /* 0x000fe20007f3e0ff */
[----:B------:R1:W-:Y:S01]  /*5880*/  STL [R1+0x18], R12 ;  /* 0x0000180c01007387 */ /* 0x0003e20000100800 */
[----:B------:R-:W-:-:S02]  /*5890*/  LEA.HI.X R13, R132, c[0x0][0x16c], R133, 0x1, P2 ;  /* 0x00005b00840d7a11 */ /* 0x000fc400010f0c85 */
[----:B------:R-:W-:-:S03]  /*58a0*/  IADD3 R8, P2, R10, R20, RZ ;  /* 0x000000140a087210 */ /* 0x000fc60007f5e0ff */
[----:B------:R-:W-:Y:S01]  /*58b0*/  IMAD.X R11, R3, 0x1, R13, P1 ;  /* 0x00000001030b7824 */ /* 0x000fe200008e060d */
[-C--:B------:R-:W-:Y:S01]  /*58c0*/  IADD3 R14, P1, R8, R20.reuse, RZ ;  /* 0x00000014080e7210 */ /* 0x080fe20007f3e0ff */
[----:B------:R-:W-:Y:S01]  /*58d0*/  @!PT LDS RZ, [RZ] ;  /* 0x00000000fffff984 */ /* 0x000fe20000000800 */
[----:B------:R-:W-:Y:S01]  /*58e0*/  @!PT LDS RZ, [RZ] ;  /* 0x00000000fffff984 */ /* 0x000fe20000000800 */
[----:B------:R-:W-:Y:S01]  /*58f0*/  @!PT LDS RZ, [RZ] ;  /* 0x00000000fffff984 */ /* 0x000fe20000000800 */
[----:B------:R1:W-:Y:S02]  /*5900*/  LDGSTS.E.BYPASS.LTC128B.128 [R241+0x2000], [R12.64] ;  /* 0x020000000cf17fae */ /* 0x0003e4000b901d4c */
[--C-:B------:R-:W-:Y:S01]  /*5910*/  IMAD.X R9, R11, 0x1, R3.reuse, P2 ;  /* 0x000000010b097824 */ /* 0x100fe200010e0603 */
[-C--:B------:R-:W-:Y:S01]  /*5920*/  IADD3 R16, P2, R14, R20.reuse, RZ ;  /* 0x000000140e107210 */ /* 0x080fe20007f5e0ff */
[----:B------:R2:W-:Y:S02]  /*5930*/  LDGSTS.E.BYPASS.LTC128B.128 [R241+0x2800], [R10.64] ;  /* 0x028000000af17fae */ /* 0x0005e4000b901d4c */
[--C-:B------:R-:W-:Y:S01]  /*5940*/  IMAD.X R15, R9, 0x1, R3.reuse, P1 ;  /* 0x00000001090f7824 */ /* 0x100fe200008e0603 */
[----:B------:R-:W-:Y:S01]  /*5950*/  IADD3 R18, P1, R16, R20, RZ ;  /* 0x0000001410127210 */ /* 0x000fe20007f3e0ff */
[----:B------:R3:W-:Y:S02]  /*5960*/  STL [R1+0x14], R13 ;  /* 0x0000140d01007387 */ /* 0x0007e40000100800 */
[----:B------:R-:W-:-:S02]  /*5970*/  IMAD.X R17, R15, 0x1, R3, P2 ;  /* 0x000000010f117824 */ /* 0x000fc400010e0603 */
[----:B------:R4:W-:Y:S02]  /*5980*/  LDGSTS.E.BYPASS.LTC128B.128 [R241+0x3000], [R8.64] ;  /* 0x0300000008f17fae */ /* 0x0009e4000b901d4c */
[----:B------:R-:W-:Y:S02]  /*5990*/  IMAD.X R19, R17, 0x1, R3, P1 ;  /* 0x0000000111137824 */ /* 0x000fe400008e0603 */
[----:B------:R5:W-:Y:S04]  /*59a0*/  LDGSTS.E.BYPASS.LTC128B.128 [R241+0x3800], [R14.64] ;  /* 0x038000000ef17fae */ /* 0x000be8000b901d4c */
[----:B------:R5:W-:Y:S04]  /*59b0*/  LDGSTS.E.BYPASS.LTC128B.128 [R241+0x4000], [R16.64] ;  /* 0x0400000010f17fae */ /* 0x000be8000b901d4c */
[----:B------:R5:W-:Y:S01]  /*59c0*/  LDGSTS.E.BYPASS.LTC128B.128 [R241+0x4800], [R18.64] ;  /* 0x0480000012f17fae */ /* 0x000be2000b901d4c */
[----:B-1----:R-:W-:-:S04]  /*59d0*/  IADD3 R12, P2, R18, R20, RZ ;  /* 0x00000014120c7210 */ /* 0x002fc80007f5e0ff */
[----:B--2---:R-:W-:Y:S01]  /*59e0*/  IADD3 R10, P1, R12, R20, RZ ;  /* 0x000000140c0a7210 */ /* 0x004fe20007f3e0ff */
[----:B---3--:R-:W-:-:S04]  /*59f0*/  IMAD.X R13, R19, 0x1, R3, P2 ;  /* 0x00000001130d7824 */ /* 0x008fc800010e0603 */
[----:B------:R-:W-:Y:S01]  /*5a00*/  IMAD.X R11, R13, 0x1, R3, P1 ;  /* 0x000000010d0b7824 */ /* 0x000fe200008e0603 */
[----:B------:R1:W-:Y:S01]  /*5a10*/  LDGSTS.E.BYPASS.LTC128B.128 [R241+0x5000], [R12.64] ;  /* 0x050000000cf17fae */ /* 0x0003e2000b901d4c */
[----:B----4-:R-:W-:-:S03]  /*5a20*/  IADD3 R8, P2, R10, R20, RZ ;  /* 0x000000140a087210 */ /* 0x010fc60007f5e0ff */
[----:B------:R2:W-:Y:S02]  /*5a30*/  LDGSTS.E.BYPASS.LTC128B.128 [R241+0x5800], [R10.64] ;  /* 0x058000000af17fae */ /* 0x0005e4000b901d4c */
[----:B------:R-:W-:Y:S01]  /*5a40*/  IMAD.X R9, R11, 0x1, R3, P2 ;  /* 0x000000010b097824 */ /* 0x000fe200010e0603 */
[----:B-----5:R-:W-:-:S04]  /*5a50*/  IADD3 R16, P1, R8, R20, RZ ;  /* 0x0000001408107210 */ /* 0x020fc80007f3e0ff */
[----:B------:R3:W-:Y:S01]  /*5a60*/  LDGSTS.E.BYPASS.LTC128B.128 [R241+0x6000], [R8.64] ;  /* 0x0600000008f17fae */ /* 0x0007e2000b901d4c */
[----:B------:R-:W-:Y:S01]  /*5a70*/  IADD3 R18, P2, R16, R20, RZ ;  /* 0x0000001410127210 */ /* 0x000fe20007f5e0ff */
[----:B------:R-:W-:-:S03]  /*5a80*/  IMAD.X R17, R9, 0x1, R3, P1 ;  /* 0x0000000109117824 */ /* 0x000fc600008e0603 */
[-C--:B------:R-:W-:Y:S01]  /*5a90*/  IADD3 R14, P1, R18, R20.reuse, RZ ;  /* 0x00000014120e7210 */ /* 0x080fe20007f3e0ff */
[--C-:B------:R-:W-:Y:S01]  /*5aa0*/  IMAD.X R19, R17, 0x1, R3.reuse, P2 ;  /* 0x0000000111137824 */ /* 0x100fe200010e0603 */
[----:B------:R4:W-:Y:S03]  /*5ab0*/  LDGSTS.E.BYPASS.LTC128B.128 [R241+0x6800], [R16.64] ;  /* 0x0680000010f17fae */ /* 0x0009e6000b901d4c */
[----:B------:R-:W-:Y:S01]  /*5ac0*/  IMAD.X R15, R19, 0x1, R3, P1 ;  /* 0x00000001130f7824 */ /* 0x000fe200008e0603 */
[----:B------:R4:W-:Y:S01]  /*5ad0*/  LDGSTS.E.BYPASS.LTC128B.128 [R241+0x7000], [R18.64] ;  /* 0x0700000012f17fae */ /* 0x0009e2000b901d4c */
[----:B-1----:R-:W-:-:S03]  /*5ae0*/  IADD3 R12, P2, R14, R20, RZ ;  /* 0x000000140e0c7210 */ /* 0x002fc60007f5e0ff */
[----:B------:R1:W-:Y:S01]  /*5af0*/  LDGSTS.E.BYPASS.LTC128B.128 [R241+0x7800], [R14.64] ;  /* 0x078000000ef17fae */ /* 0x0003e2000b901d4c */
[----:B--2---:R-:W-:Y:S01]  /*5b00*/  IADD3 R10, P1, R12, R20, RZ ;  /* 0x000000140c0a7210 */ /* 0x004fe20007f3e0ff */
[----:B------:R-:W-:-:S04]  /*5b10*/  IMAD.X R13, R15, 0x1, R3, P2 ;  /* 0x000000010f0d7824 */ /* 0x000fc800010e0603 */
[----:B------:R-:W-:Y:S01]  /*5b20*/  IMAD.X R11, R13, 0x1, R3, P1 ;  /* 0x000000010d0b7824 */ /* 0x000fe200008e0603 */
[----:B------:R1:W-:Y:S01]  /*5b30*/  LDGSTS.E.BYPASS.LTC128B.128 [R241+0x8000], [R12.64] ;  /* 0x080000000cf17fae */ /* 0x0003e2000b901d4c */
[----:B---3--:R-:W-:-:S03]  /*5b40*/  IADD3 R8, P2, R10, R20, RZ ;  /* 0x000000140a087210 */ /* 0x008fc60007f5e0ff */
[----:B------:R1:W-:Y:S02]  /*5b50*/  LDGSTS.E.BYPASS.LTC128B.128 [R241+0x8800], [R10.64] ;  /* 0x088000000af17fae */ /* 0x0003e4000b901d4c */
[----:B------:R-:W-:Y:S01]  /*5b60*/  IMAD.X R9, R11, 0x1, R3, P2 ;  /* 0x000000010b097824 */ /* 0x000fe200010e0603 */
[----:B----4-:R-:W-:-:S04]  /*5b70*/  IADD3 R16, P1, R8, R20, RZ ;  /* 0x0000001408107210 */ /* 0x010fc80007f3e0ff */
[----:B------:R1:W-:Y:S01]  /*5b80*/  LDGSTS.E.BYPASS.LTC128B.128 [R241+0x9000], [R8.64] ;  /* 0x0900000008f17fae */ /* 0x0003e2000b901d4c */
[----:B------:R-:W-:-:S05]  /*5b90*/  IMAD.X R17, R9, 0x1, R3, P1 ;  /* 0x0000000109117824 */ /* 0x000fca00008e0603 */
[----:B------:R1:W-:Y:S04]  /*5ba0*/  LDGSTS.E.BYPASS.LTC128B.128 [R241+0x9800], [R16.64] ;  /* 0x0980000010f17fae */ /* 0x0003e8000b901d4c */
[----:B------:R-:W0:Y:S02]  /*5bb0*/  LDGDEPBAR ;  /* 0x00000000000079af */ /* 0x000e240000000000 */
.L_x_2271:
[----:B-1234-:R-:W-:-:S05]  /*5bc0*/  IMAD.IADD R3, R89, 0x1, R203 ;  /* 0x0000000159037824 */ /* 0x01efca00078e02cb */
[C---:B------:R-:W-:Y:S02]  /*5bd0*/  IADD3 R7, R3.reuse, 0x1, RZ ;  /* 0x0000000103077810 */ /* 0x040fe40007ffe0ff */
[-C--:B------:R-:W-:Y:S02]  /*5be0*/  ISETP.GE.AND P5, PT, R3, R5.reuse, PT ;  /* 0x000000050300720c */ /* 0x080fe40003fa6270 */
        /* <DEDUP_REMOVED lines=62> */
[----:B------:R-:W-:Y:S01]  /*5fd0*/  FSEL R73, R164, -INF , !P2 ;  /* 0xff800000a4497808 */ /* 0x000fe20005000000 */
[----:B------:R-:W-:Y:S01]  /*5fe0*/  IMAD.MOV.U32 R164, RZ, RZ, R202 ;  /* 0x000000ffffa47224 */ /* 0x000fe200078e00ca */
        /* <DEDUP_REMOVED lines=254> */
[----:B------:R-:W-:Y:S01]  /*6fd0*/  FSEL R197, R135, -INF , !P3 ;  /* 0xff80000087c57808 */ /* 0x000fe20005800000 */
[----:B------:R-:W-:Y:S01]  /*6fe0*/  IMAD.SHL.U32 R135, R2, 0x2, RZ ;  /* 0x0000000202877824 */ /* 0x000fe200078e00ff */
[C---:B------:R-:W-:Y:S02]  /*6ff0*/  ISETP.GE.AND P5, PT, R8.reuse, R6, PT ;  /* 0x000000060800720c */ /* 0x040fe40003fa6270 */
[----:B------:R-:W-:Y:S01]  /*7000*/  ISETP.GE.AND P3, PT, R8, R5, PT ;  /* 0x000000050800720c */ /* 0x000fe20003f66270 */
[--C-:B------:R-:W-:Y:S01]  /*7010*/  IMAD R216, R4, 0x2, R135.reuse ;  /* 0x0000000204d87824 */ /* 0x100fe200078e0287 */
[----:B------:R-:W-:Y:S01]  /*7020*/  FMNMX.FTZ R36, R179, R36, !PT ;  /* 0x00000024b3247209 */ /* 0x000fe20007810000 */
[----:B------:R-:W-:Y:S01]  /*7030*/  IMAD R218, R0, 0x2, R135 ;  /* 0x0000000200da7824 */ /* 0x000fe200078e0287 */
[----:B------:R-:W-:Y:S01]  /*7040*/  FMNMX.FTZ R7, R186, R7, !PT ;  /* 0x00000007ba077209 */ /* 0x000fe20007810000 */
[----:B------:R-:W-:Y:S01]  /*7050*/  IMAD R217, R0, 0x2, R216 ;  /* 0x0000000200d97824 */ /* 0x000fe200078e02d8 */
[----:B------:R-:W-:-:S02]  /*7060*/  IADD3 R8, R3, 0xc8, RZ ;  /* 0x000000c803087810 */ /* 0x000fc40007ffe0ff */
[----:B------:R-:W-:Y:S02]  /*7070*/  FSEL R249, R136, -INF , !P4 ;  /* 0xff80000088f97808 */ /* 0x000fe40006000000 */
[----:B------:R-:W-:Y:S02]  /*7080*/  FSEL R199, R131, -INF , !P2 ;  /* 0xff80000083c77808 */ /* 0x000fe40005000000 */
[----:B------:R-:W-:Y:S02]  /*7090*/  FMNMX.FTZ R36, R180, R36, !PT ;  /* 0x00000024b4247209 */ /* 0x000fe40007810000 */
[----:B------:R-:W-:Y:S02]  /*70a0*/  FMNMX.FTZ R7, R194, R7, !PT ;  /* 0x00000007c2077209 */ /* 0x000fe40007810000 */
        /* <DEDUP_REMOVED lines=19> */
[----:B------:R-:W-:Y:S01]  /*71e0*/  FSEL R158, R124, -INF , !P4 ;  /* 0xff8000007c9e7808 */ /* 0x000fe20006000000 */
[----:B------:R-:W-:Y:S01]  /*71f0*/  IMAD.MOV.U32 R124, RZ, RZ, R9 ;  /* 0x000000ffff7c7224 */ /* 0x000fe200078e0009 */
        /* <DEDUP_REMOVED lines=24> */
[C---:B------:R-:W-:Y:S01]  /*7380*/  ISETP.GE.AND P4, PT, R8.reuse, R6, PT ;  /* 0x000000060800720c */ /* 0x040fe20003f86270 */
[----:B------:R-:W-:Y:S01]  /*7390*/  IMAD.MOV.U32 R4, RZ, RZ, R139 ;  /* 0x000000ffff047224 */ /* 0x000fe200078e008b */
        /* <DEDUP_REMOVED lines=10> */
[----:B------:R-:W-:Y:S02]  /*7440*/  IADD3 R8, R3, 0xe8, RZ ;  /* 0x000000e803087810 */ /* 0x000fe40007ffe0ff */
[----:B------:R-:W-:Y:S02]  /*7450*/  FSEL R137, R53, -INF , !P5 ;  /* 0xff80000035897808 */ /* 0x000fe40006800000 */
[----:B------:R-:W-:-:S02]  /*7460*/  FSEL R146, R48, -INF , !P3 ;  /* 0xff80000030927808 */ /* 0x000fc40005800000 */
[----:B------:R-:W-:Y:S02]  /*7470*/  FMNMX.FTZ R36, R159, R36, !PT ;  /* 0x000000249f247209 */ /* 0x000fe40007810000 */
[----:B------:R-:W-:Y:S02]  /*7480*/  FMNMX.FTZ R7, R140, R7, !PT ;  /* 0x000000078c077209 */ /* 0x000fe40007810000 */
[C---:B------:R-:W-:Y:S02]  /*7490*/  ISETP.GE.AND P5, PT, R8.reuse, R6, PT ;  /* 0x000000060800720c */ /* 0x040fe40003fa6270 */
[----:B------:R-:W-:Y:S02]  /*74a0*/  ISETP.GE.AND P3, PT, R8, R5, PT ;  /* 0x000000050800720c */ /* 0x000fe40003f66270 */
[----:B------:R-:W-:Y:S02]  /*74b0*/  IADD3 R8, R3, 0xe9, RZ ;  /* 0x000000e903087810 */ /* 0x000fe40007ffe0ff */
[----:B------:R-:W-:-:S02]  /*74c0*/  FSEL R145, R44, -INF , !P2 ;  /* 0xff8000002c917808 */ /* 0x000fc40005000000 */
[----:B------:R-:W-:Y:S02]  /*74d0*/  FMNMX.FTZ R36, R158, R36, !PT ;  /* 0x000000249e247209 */ /* 0x000fe40007810000 */
[----:B------:R-:W-:Y:S02]  /*74e0*/  FMNMX.FTZ R7, R146, R7, !PT ;  /* 0x0000000792077209 */ /* 0x000fe40007810000 */
[----:B------:R-:W-:Y:S02]  /*74f0*/  FSEL R162, R47, -INF , !P4 ;  /* 0xff8000002fa27808 */ /* 0x000fe40006000000 */
[C---:B------:R-:W-:Y:S02]  /*7500*/  ISETP.GE.AND P4, PT, R8.reuse, R6, PT ;  /* 0x000000060800720c */ /* 0x040fe40003f86270 */
[----:B------:R-:W-:Y:S02]  /*7510*/  ISETP.GE.AND P2, PT, R8, R5, PT ;  /* 0x000000050800720c */ /* 0x000fe40003f46270 */
[----:B------:R-:W-:-:S02]  /*7520*/  IADD3 R10, R3, 0xf0, RZ ;  /* 0x000000f0030a7810 */ /* 0x000fc40007ffe0ff */
[C---:B------:R-:W-:Y:S02]  /*7530*/  IADD3 R9, R3.reuse, 0xf1, RZ ;  /* 0x000000f103097810 */ /* 0x040fe40007ffe0ff */
[C---:B------:R-:W-:Y:S02]  /*7540*/  IADD3 R11, R3.reuse, 0xf8, RZ ;  /* 0x000000f8030b7810 */ /* 0x040fe40007ffe0ff */
[----:B------:R-:W-:Y:S02]  /*7550*/  IADD3 R8, R3, 0xf9, RZ ;  /* 0x000000f903087810 */ /* 0x000fe40007ffe0ff */
[----:B------:R-:W-:Y:S02]  /*7560*/  FSEL R152, R45, -INF , !P1 ;  /* 0xff8000002d987808 */ /* 0x000fe40004800000 */
[----:B------:R-:W-:Y:S02]  /*7570*/  FMNMX.FTZ R36, R136, R36, !PT ;  /* 0x0000002488247209 */ /* 0x000fe40007810000 */
[----:B------:R-:W-:-:S02]  /*7580*/  FMNMX.FTZ R3, R145, R7, !PT ;  /* 0x0000000791037209 */ /* 0x000fc40007810000 */
[----:B------:R-:W-:Y:S02]  /*7590*/  FSEL R163, R40, -INF , !P3 ;  /* 0xff80000028a37808 */ /* 0x000fe40005800000 */
[----:B------:R-:W-:Y:S02]  /*75a0*/  FMNMX.FTZ R36, R125, R36, !PT ;  /* 0x000000247d247209 */ /* 0x000fe40007810000 */
[----:B------:R-:W-:Y:S02]  /*75b0*/  FMNMX.FTZ R3, R152, R3, !PT ;  /* 0x0000000398037209 */ /* 0x000fe40007810000 */
[----:B------:R-:W-:Y:S02]  /*75c0*/  ISETP.GE.AND P1, PT, R10, R5, PT ;  /* 0x000000050a00720c */ /* 0x000fe40003f26270 */
        /* <DEDUP_REMOVED lines=8> */
[----:B------:R-:W-:Y:S02]  /*7650*/  FSEL R150, R23, -INF , !P3 ;  /* 0xff80000017967808 */ /* 0x000fe40005800000 */
[----:B------:R-:W-:Y:S02]  /*7660*/  FMNMX.FTZ R36, R137, R36, !PT ;  /* 0x0000002489247209 */ /* 0x000fe40007810000 */
[----:B------:R-:W-:Y:S02]  /*7670*/  FMNMX.FTZ R3, R147, R3, !PT ;  /* 0x0000000393037209 */ /* 0x000fe40007810000 */
[----:B------:R-:W-:Y:S02]  /*7680*/  ISETP.GE.AND P1, PT, R8, R5, PT ;  /* 0x000000050800720c */ /* 0x000fe40003f26270 */
[----:B------:R-:W-:Y:S02]  /*7690*/  FSEL R141, R49, -INF , !P6 ;  /* 0xff800000318d7808 */ /* 0x000fe40007000000 */
[----:B------:R-:W-:-:S02]  /*76a0*/  FSEL R156, R21, -INF , !P2 ;  /* 0xff800000159c7808 */ /* 0x000fc40005000000 */
[----:B------:R-:W-:Y:S02]  /*76b0*/  FMNMX.FTZ R36, R162, R36, !PT ;  /* 0x00000024a2247209 */ /* 0x000fe40007810000 */
[----:B------:R-:W-:Y:S02]  /*76c0*/  FMNMX.FTZ R3, R150, R3, !PT ;  /* 0x0000000396037209 */ /* 0x000fe40007810000 */
[----:B------:R-:W-:Y:S02]  /*76d0*/  FSEL R142, R46, -INF , !P5 ;  /* 0xff8000002e8e7808 */ /* 0x000fe40006800000 */
        /* <DEDUP_REMOVED lines=8> */
[----:B------:R-:W-:Y:S01]  /*7760*/  FSEL R10, R29, -INF , !P1 ;  /* 0xff8000001d0a7808 */ /* 0x000fe20004800000 */
[----:B------:R-:W1:Y:S01]  /*7770*/  SHFL.BFLY PT, R7, R3, 0x2, 0x1f ;  /* 0x0c401f0003077f89 */ /* 0x000e6200000e0000 */
[----:B------:R-:W-:-:S02]  /*7780*/  FMNMX.FTZ R36, R138, R36, !PT ;  /* 0x000000248a247209 */ /* 0x000fc40007810000 */
[----:B------:R-:W-:Y:S01]  /*7790*/  ISETP.GE.AND P1, PT, R11, R6, PT ;  /* 0x000000060b00720c */ /* 0x000fe20003f26270 */
[----:B------:R-:W-:Y:S01]  /*77a0*/  IMAD.MOV.U32 R11, RZ, RZ, R148 ;  /* 0x000000ffff0b7224 */ /* 0x000fe200078e0094 */
[----:B------:R-:W-:Y:S02]  /*77b0*/  FSEL R149, R28, -INF , !P2 ;  /* 0xff8000001c957808 */ /* 0x000fe40005000000 */
[----:B------:R-:W-:Y:S01]  /*77c0*/  FMNMX.FTZ R36, R10, R36, !PT ;  /* 0x000000240a247209 */ /* 0x000fe20007810000 */
[----:B------:R-:W-:Y:S01]  /*77d0*/  LDSM.16.MT88.4 R28, [R135+0xa000] ;  /* 0x00a00000871c783b */ /* 0x000fe20000004200 */
[----:B------:R-:W-:Y:S02]  /*77e0*/  ISETP.GE.AND P2, PT, R8, R6, PT ;  /* 0x000000060800720c */ /* 0x000fe40003f46270 */
[----:B------:R-:W-:Y:S02]  /*77f0*/  FSEL R128, R26, -INF , !P1 ;  /* 0xff8000001a807808 */ /* 0x000fe40004800000 */
[----:B------:R-:W-:-:S02]  /*7800*/  FMNMX.FTZ R36, R149, R36, !PT ;  /* 0x0000002495247209 */ /* 0x000fc40007810000 */
[----:B------:R-:W-:Y:S02]  /*7810*/  FSEL R131, R25, -INF , !P2 ;  /* 0xff80000019837808 */ /* 0x000fe40005000000 */
[----:B------:R-:W-:Y:S01]  /*7820*/  FMNMX.FTZ R36, R128, R36, !PT ;  /* 0x0000002480247209 */ /* 0x000fe20007810000 */
[----:B------:R-:W-:Y:S03]  /*7830*/  LDSM.16.MT88.4 R24, [R218+0xa000] ;  /* 0x00a00000da18783b */ /* 0x000fe60000004200 */
        /* <DEDUP_REMOVED lines=20> */
[----:B------:R-:W-:Y:S01]  /*7980*/  MUFU.EX2 R246, R0 ;  /* 0x0000000000f67308 */ /* 0x000fe20000000800 */
[----:B--2---:R-:W-:Y:S01]  /*7990*/  FFMA.FTZ R8, R15, c[0x0][0x23c], -R7 ;  /* 0x00008f000f087a23 */ /* 0x004fe20000010807 */
[----:B---3--:R-:W-:-:S06]  /*79a0*/  F2FP.PACK_AB R13, R212, R242 ;  /* 0x000000f2d40d723e */ /* 0x008fcc00000000ff */
[----:B------:R1:W-:Y:S02]  /*79b0*/  MUFU.EX2 R243, R8 ;  /* 0x0000000800f37308 */ /* 0x0003e40000000800 */
[----:B-1----:R-:W-:Y:S01]  /*79c0*/  FSEL R8, R9, RZ, P1 ;  /* 0x000000ff09087208 */ /* 0x002fe20000800000 */
[----:B------:R-:W-:-:S04]  /*79d0*/  FFMA.FTZ R9, R16, c[0x0][0x23c], -R7 ;  /* 0x00008f0010097a23 */ /* 0x000fc80000010807 */
[--C-:B------:R-:W-:Y:S01]  /*79e0*/  FFMA.FTZ R0, R35, c[0x0][0x23c], -R8.reuse ;  /* 0x00008f0023007a23 */ /* 0x100fe20000010808 */
[----:B------:R1:W2:Y:S01]  /*79f0*/  MUFU.EX2 R245, R9 ;  /* 0x0000000900f57308 */ /* 0x0002a20000000800 */
[--C-:B------:R-:W-:Y:S02]  /*7a00*/  FFMA.FTZ R2, R17, c[0x0][0x23c], -R8.reuse ;  /* 0x00008f0011027a23 */ /* 0x100fe40000010808 */
[----:B------:R-:W-:-:S05]  /*7a10*/  FFMA.FTZ R4, R4, c[0x0][0x23c], -R8 ;  /* 0x00008f0004047a23 */ /* 0x000fca0000010808 */
[----:B------:R3:W-:Y:S08]  /*7a20*/  MUFU.EX2 R203, R0 ;  /* 0x0000000000cb7308 */ /* 0x0007f00000000800 */
[----:B------:R4:W-:Y:S01]  /*7a30*/  MUFU.EX2 R205, R2 ;  /* 0x0000000200cd7308 */ /* 0x0009e20000000800 */
[--C-:B-1----:R-:W-:Y:S01]  /*7a40*/  FFMA.FTZ R9, R12, c[0x0][0x23c], -R8.reuse ;  /* 0x00008f000c097a23 */ /* 0x102fe20000010808 */
[----:B--2---:R-:W-:Y:S01]  /*7a50*/  F2FP.PACK_AB R15, R245, R243 ;  /* 0x000000f3f50f723e */ /* 0x004fe200000000ff */
[----:B---3--:R-:W-:-:S05]  /*7a60*/  FFMA.FTZ R0, R37, c[0x0][0x23c], -R8 ;  /* 0x00008f0025007a23 */ /* 0x008fca0000010808 */
[----:B------:R-:W1:Y:S01]  /*7a70*/  MUFU.EX2 R208, R9 ;  /* 0x0000000900d07308 */ /* 0x000e620000000800 */
[----:B----4-:R-:W-:-:S07]  /*7a80*/  FFMA.FTZ R2, R18, c[0x0][0x23c], -R8 ;  /* 0x00008f0012027a23 */ /* 0x010fce0000010808 */
[----:B------:R2:W-:Y:S08]  /*7a90*/  MUFU.EX2 R201, R0 ;  /* 0x0000000000c97308 */ /* 0x0005f00000000800 */
[----:B------:R3:W-:Y:S01]  /*7aa0*/  MUFU.EX2 R210, R2 ;  /* 0x0000000200d27308 */ /* 0x0007e20000000800 */
[----:B-1----:R-:W-:Y:S01]  /*7ab0*/  F2FP.PACK_AB R12, R205, R208 ;  /* 0x000000d0cd0c723e */ /* 0x002fe200000000ff */
[----:B--2---:R-:W-:-:S06]  /*7ac0*/  FFMA.FTZ R0, R38, c[0x0][0x23c], -R8 ;  /* 0x00008f0026007a23 */ /* 0x004fcc0000010808 */
[----:B------:R1:W-:Y:S01]  /*7ad0*/  MUFU.EX2 R206, R0 ;  /* 0x0000000000ce7308 */ /* 0x0003e20000000800 */
[--C-:B---3--:R-:W-:Y:S02]  /*7ae0*/  FFMA.FTZ R2, R19, c[0x0][0x23c], -R8.reuse ;  /* 0x00008f0013027a23 */ /* 0x108fe40000010808 */
[----:B------:R-:W2:Y:S05]  /*7af0*/  LDSM.16.MT88.4 R16, [R217+0xa000] ;  /* 0x00a00000d910783b */ /* 0x000eaa0000004200 */
[----:B------:R3:W4:Y:S01]  /*7b00*/  MUFU.EX2 R213, R2 ;  /* 0x0000000200d57308 */ /* 0x0007220000000800 */
[----:B-1----:R-:W-:-:S07]  /*7b10*/  FFMA.FTZ R0, R39, c[0x0][0x23c], -R8 ;  /* 0x00008f0027007a23 */ /* 0x002fce0000010808 */
[----:B------:R1:W-:Y:S01]  /*7b20*/  MUFU.EX2 R209, R0 ;  /* 0x0000000000d17308 */ /* 0x0003e20000000800 */
[--C-:B---3--:R-:W-:Y:S01]  /*7b30*/  FFMA.FTZ R2, R20, c[0x0][0x23c], -R7.reuse ;  /* 0x00008f0014027a23 */ /* 0x108fe20000010807 */
[----:B----4-:R-:W-:Y:S01]  /*7b40*/  F2FP.PACK_AB R14, R213, R210 ;  /* 0x000000d2d50e723e */ /* 0x010fe200000000ff */
[----:B------:R-:W3:Y:S05]  /*7b50*/  LDSM.16.MT88.4 R20, [R216+0xa000] ;  /* 0x00a00000d814783b */ /* 0x000eea0000004200 */
[----:B------:R4:W-:Y:S01]  /*7b60*/  MUFU.EX2 R215, R2 ;  /* 0x0000000200d77308 */ /* 0x0009e20000000800 */
[----:B------:R-:W-:Y:S01]  /*7b70*/  HMMA.16816.F32 R40, R12, R28, RZ ;  /* 0x0000001c0c28723c */ /* 0x000fe200000018ff */
[----:B-1----:R-:W-:-:S06]  /*7b80*/  FFMA.FTZ R0, R56, c[0x0][0x23c], -R7 ;  /* 0x00008f0038007a23 */ /* 0x002fcc0000010807 */
[----:B------:R1:W-:Y:S01]  /*7b90*/  MUFU.EX2 R202, R0 ;  /* 0x0000000000ca7308 */ /* 0x0003e20000000800 */
[----:B------:R-:W-:Y:S01]  /*7ba0*/  HMMA.16816.F32 R52, R12, R30, RZ ;  /* 0x0000001e0c34723c */ /* 0x000fe200000018ff */
[----:B------:R-:W5:Y:S01]  /*7bb0*/  LDSM.16.MT88.4 R28, [R135+0xa800] ;  /* 0x00a80000871c783b */ /* 0x000f620000004200 */
[----:B----4-:R-:W-:-:S05]  /*7bc0*/  FFMA.FTZ R2, R32, c[0x0][0x23c], -R7 ;  /* 0x00008f0020027a23 */ /* 0x010fca0000010807 */
[----:B------:R4:W2:Y:S01]  /*7bd0*/  MUFU.EX2 R214, R2 ;  /* 0x0000000200d67308 */ /* 0x0008a20000000800 */
[----:B------:R-:W-:Y:S01]  /*7be0*/  HMMA.16816.F32 R32, R12, R24, RZ ;  /* 0x000000180c20723c */ /* 0x000fe200000018ff */
[----:B-1----:R-:W-:-:S07]  /*7bf0*/  FFMA.FTZ R0, R68, c[0x0][0x23c], -R7 ;  /* 0x00008f0044007a23 */ /* 0x002fce0000010807 */
[----:B------:R-:W-:Y:S01]  /*7c00*/  HMMA.16816.F32 R48, R12, R26, RZ ;  /* 0x0000001a0c30723c */ /* 0x000fe200000018ff */
[----:B------:R-:W1:Y:S01]  /*7c10*/  LDSM.16.MT88.4 R24, [R218+0xa800] ;  /* 0x00a80000da18783b */ /* 0x000e620000004200 */
[----:B------:R3:W1:Y:S01]  /*7c20*/  MUFU.EX2 R204, R0 ;  /* 0x0000000000cc7308 */ /* 0x0006620000000800 */
[----:B----4-:R-:W-:-:S05]  /*7c30*/  IMAD.MOV.U32 R2, RZ, RZ, R142 ;  /* 0x000000ffff027224 */ /* 0x010fca00078e008e */
[C---:B--2---:R-:W-:Y:S08]  /*7c40*/  HMMA.16816.F32 R60, R12.reuse, R16, RZ ;  /* 0x000000100c3c723c */ /* 0x044ff000000018ff */
[----:B---3--:R-:W-:Y:S01]  /*7c50*/  HMMA.16816.F32 R44, R12, R20, RZ ;  /* 0x000000140c2c723c */ /* 0x008fe200000018ff */
[----:B------:R-:W-:-:S04]  /*7c60*/  FFMA.FTZ R0, R72, c[0x0][0x23c], -R7 ;  /* 0x00008f0048007a23 */ /* 0x000fc80000010807 */
[----:B------:R2:W-:Y:S03]  /*7c70*/  MUFU.EX2 R211, R0 ;  /* 0x0000000000d37308 */ /* 0x0005e60000000800 */
[C---:B------:R-:W-:Y:S01]  /*7c80*/  HMMA.16816.F32 R64, R12.reuse, R22, RZ ;  /* 0x000000160c40723c */ /* 0x040fe200000018ff */
[----:B------:R-:W3:Y:S07]  /*7c90*/  LDSM.16.MT88.4 R20, [R216+0xa800] ;  /* 0x00a80000d814783b */ /* 0x000eee0000004200 */
[----:B------:R-:W-:Y:S01]  /*7ca0*/  HMMA.16816.F32 R56, R12, R18, RZ ;  /* 0x000000120c38723c */ /* 0x000fe200000018ff */
[----:B------:R-:W4:Y:S01]  /*7cb0*/  LDSM.16.MT88.4 R16, [R217+0xa800] ;  /* 0x00a80000d910783b */ /* 0x000f220000004200 */
[----:B--2---:R-:W-:-:S05]  /*7cc0*/  FFMA.FTZ R0, R73, c[0x0][0x23c], -R7 ;  /* 0x00008f0049007a23 */ /* 0x004fca0000010807 */
[----:B------:R-:W-:Y:S02]  /*7cd0*/  F2FP.PACK_AB R13, R214, R215 ;  /* 0x000000d7d60d723e */ /* 0x000fe400000000ff */
[----:B------:R-:W-:Y:S01]  /*7ce0*/  F2FP.PACK_AB R15, R246, R244 ;  /* 0x000000f4f60f723e */ /* 0x000fe200000000ff */
[----:B------:R2:W1:Y:S01]  /*7cf0*/  MUFU.EX2 R207, R0 ;  /* 0x0000000000cf7308 */ /* 0x0004620000000800 */
[----:B------:R-:W-:Y:S02]  /*7d00*/  F2FP.PACK_AB R12, R201, R203 ;  /* 0x000000cbc90c723e */ /* 0x000fe400000000ff */
[----:B------:R-:W-:-:S07]  /*7d10*/  F2FP.PACK_AB R14, R209, R206 ;  /* 0x000000ced10e723e */ /* 0x000fce00000000ff */
[----:B-----5:R-:W-:Y:S01]  /*7d20*/  HMMA.16816.F32 R76, R12, R30, R52 ;  /* 0x0000001e0c4c723c */ /* 0x020fe20000001834 */
[----:B--2---:R-:W-:-:S07]  /*7d30*/  FFMA.FTZ R0, R74, c[0x0][0x23c], -R8 ;  /* 0x00008f004a007a23 */ /* 0x004fce0000010808 */
[C---:B-1----:R-:W-:Y:S01]  /*7d40*/  HMMA.16816.F32 R52, R12.reuse, R24, R32 ;  /* 0x000000180c34723c */ /* 0x042fe20000001820 */
[----:B------:R-:W1:Y:S01]  /*7d50*/  LDSM.16.MT88.4 R32, [R135+0xb000] ;  /* 0x00b000008720783b */ /* 0x000e620000004200 */
[----:B------:R2:W-:Y:S06]  /*7d60*/  MUFU.EX2 R190, R0 ;  /* 0x0000000000be7308 */ /* 0x0005ec0000000800 */
[C---:B------:R-:W-:Y:S01]  /*7d70*/  HMMA.16816.F32 R68, R12.reuse, R28, R40 ;  /* 0x0000001c0c44723c */ /* 0x040fe20000001828 */
[----:B------:R-:W5:Y:S07]  /*7d80*/  LDSM.16.MT88.4 R28, [R218+0xb000] ;  /* 0x00b00000da1c783b */ /* 0x000f6e0000004200 */
[----:B---3--:R-:W-:Y:S01]  /*7d90*/  HMMA.16816.F32 R44, R12, R20, R44 ;  /* 0x000000140c2c723c */ /* 0x008fe2000000182c */
[----:B--2---:R-:W-:-:S04]  /*7da0*/  FFMA.FTZ R0, R81, c[0x0][0x23c], -R8 ;  /* 0x00008f0051007a23 */ /* 0x004fc80000010808 */
[----:B------:R2:W3:Y:S03]  /*7db0*/  MUFU.EX2 R9, R0 ;  /* 0x0000000000097308 */ /* 0x0004e60000000800 */
[C---:B------:R-:W-:Y:S08]  /*7dc0*/  HMMA.16816.F32 R72, R12.reuse, R26, R48 ;  /* 0x0000001a0c48723c */ /* 0x040ff00000001830 */
[----:B----4-:R-:W-:Y:S01]  /*7dd0*/  HMMA.16816.F32 R40, R12, R16, R60 ;  /* 0x000000100c28723c */ /* 0x010fe2000000183c */
[----:B--2---:R-:W-:-:S07]  /*7de0*/  FFMA.FTZ R0, R80, c[0x0][0x23c], -R8 ;  /* 0x00008f0050007a23 */ /* 0x004fce0000010808 */
[----:B------:R-:W-:Y:S01]  /*7df0*/  HMMA.16816.F32 R24, R12, R18, R56 ;  /* 0x000000120c18723c */ /* 0x000fe20000001838 */
[----:B------:R-:W-:Y:S01]  /*7e00*/  LDSM.16.MT88.4 R16, [R217+0xb000] ;  /* 0x00b00000d910783b */ /* 0x000fe20000004200 */
[----:B------:R2:W-:Y:S01]  /*7e10*/  MUFU.EX2 R192, R0 ;  /* 0x0000000000c07308 */ /* 0x0005e20000000800 */
[----:B------:R-:W-:Y:S02]  /*7e20*/  IMAD.MOV.U32 R63, RZ, RZ, R147 ;  /* 0x000000ffff3f7224 */ /* 0x000fe400078e0093 */
[----:B------:R-:W-:Y:S02]  /*7e30*/  IMAD.MOV.U32 R61, RZ, RZ, R145 ;  /* 0x000000ffff3d7224 */ /* 0x000fe400078e0091 */
[----:B------:R-:W-:Y:S02]  /*7e40*/  IMAD.MOV.U32 R62, RZ, RZ, R146 ;  /* 0x000000ffff3e7224 */ /* 0x000fe400078e0092 */
[----:B------:R-:W-:Y:S02]  /*7e50*/  IMAD.MOV.U32 R60, RZ, RZ, R144 ;  /* 0x000000ffff3c7224 */ /* 0x000fe400078e0090 */
[----:B--2---:R-:W-:-:S02]  /*7e60*/  FFMA.FTZ R0, R82, c[0x0][0x23c], -R8 ;  /* 0x00008f0052007a23 */ /* 0x004fc40000010808 */
[----:B------:R-:W-:Y:S01]  /*7e70*/  HMMA.16816.F32 R80, R12, R22, R64 ;  /* 0x000000160c50723c */ /* 0x000fe20000001840 */
[----:B------:R-:W2:Y:S01]  /*7e80*/  LDSM.16.MT88.4 R20, [R216+0xb000] ;  /* 0x00b00000d814783b */ /* 0x000ea20000004200 */
[----:B------:R4:W1:Y:S05]  /*7e90*/  MUFU.EX2 R191, R0 ;  /* 0x0000000000bf7308 */ /* 0x00086a0000000800 */
[----:B------:R-:W-:Y:S02]  /*7ea0*/  F2FP.PACK_AB R13, R204, R202 ;  /* 0x000000cacc0d723e */ /* 0x000fe400000000ff */
[----:B------:R-:W-:Y:S02]  /*7eb0*/  F2FP.PACK_AB R15, R207, R211 ;  /* 0x000000d3cf0f723e */ /* 0x000fe400000000ff */
[----:B---3--:R-:W-:Y:S01]  /*7ec0*/  F2FP.PACK_AB R12, R9, R190 ;  /* 0x000000be090c723e */ /* 0x008fe200000000ff */
[----:B----4-:R-:W-:Y:S01]  /*7ed0*/  FFMA.FTZ R0, R84, c[0x0][0x23c], -R7 ;  /* 0x00008f0054007a23 */ /* 0x010fe20000010807 */
[----:B-1----:R-:W-:Y:S01]  /*7ee0*/  F2FP.PACK_AB R14, R191, R192 ;  /* 0x000000c0bf0e723e */ /* 0x002fe200000000ff */
[----:B------:R-:W-:-:S02]  /*7ef0*/  IMAD.MOV.U32 R84, RZ, RZ, R143 ;  /* 0x000000ffff547224 */ /* 0x000fc400078e008f */
[----:B------:R1:W-:Y:S04]  /*7f00*/  MUFU.EX2 R183, R0 ;  /* 0x0000000000b77308 */ /* 0x0003e80000000800 */
[C---:B------:R-:W-:Y:S08]  /*7f10*/  HMMA.16816.F32 R48, R12.reuse, R32, R68 ;  /* 0x000000200c30723c */ /* 0x040ff00000001844 */
[----:B-----5:R-:W-:Y:S01]  /*7f20*/  HMMA.16816.F32 R68, R12, R30, R72 ;  /* 0x0000001e0c44723c */ /* 0x020fe20000001848 */
[----:B-1----:R-:W-:-:S02]  /*7f30*/  FFMA.FTZ R0, R85, c[0x0][0x23c], -R7 ;  /* 0x00008f0055007a23 */ /* 0x002fc40000010807 */
[----:B------:R-:W-:Y:S02]  /*7f40*/  IMAD.MOV.U32 R85, RZ, RZ, R138 ;  /* 0x000000ffff557224 */ /* 0x000fe400078e008a */
[----:B------:R1:W3:Y:S02]  /*7f50*/  MUFU.EX2 R185, R0 ;  /* 0x0000000000b97308 */ /* 0x0002e40000000800 */
[----:B------:R-:W-:Y:S01]  /*7f60*/  IMAD.MOV.U32 R75, RZ, RZ, R157 ;  /* 0x000000ffff4b7224 */ /* 0x000fe200078e009d */
[----:B------:R-:W-:Y:S01]  /*7f70*/  HMMA.16816.F32 R64, R12, R34, R76 ;  /* 0x000000220c40723c */ /* 0x000fe2000000184c */
[----:B------:R-:W-:Y:S01]  /*7f80*/  IMAD.MOV.U32 R74, RZ, RZ, R159 ;  /* 0x000000ffff4a7224 */ /* 0x000fe200078e009f */
[----:B------:R-:W-:Y:S01]  /*7f90*/  LDSM.16.MT88.4 R32, [R135+0xb800] ;  /* 0x00b800008720783b */ /* 0x000fe20000004200 */
[----:B------:R-:W-:Y:S02]  /*7fa0*/  IMAD.MOV.U32 R72, RZ, RZ, R158 ;  /* 0x000000ffff487224 */ /* 0x000fe400078e009e */
[----:B------:R-:W-:-:S03]  /*7fb0*/  IMAD.MOV.U32 R73, RZ, RZ, R136 ;  /* 0x000000ffff497224 */ /* 0x000fc600078e0088 */
[----:B--2---:R-:W-:Y:S01]  /*7fc0*/  HMMA.16816.F32 R76, R12, R22, R80 ;  /* 0x000000160c4c723c */ /* 0x004fe20000001850 */
[----:B-1----:R-:W-:-:S06]  /*7fd0*/  FFMA.FTZ R0, R86, c[0x0][0x23c], -R7 ;  /* 0x00008f0056007a23 */ /* 0x002fcc0000010807 */
[----:B------:R-:W-:Y:S01]  /*7fe0*/  IMAD.MOV.U32 R83, RZ, RZ, R156 ;  /* 0x000000ffff537224 */ /* 0x000fe200078e009c */
[C---:B------:R-:W-:Y:S01]  /*7ff0*/  HMMA.16816.F32 R52, R12.reuse, R28, R52 ;  /* 0x0000001c0c34723c */ /* 0x040fe20000001834 */
[----:B------:R1:W-:Y:S01]  /*8000*/  MUFU.EX2 R189, R0 ;  /* 0x0000000000bd7308 */ /* 0x0003e20000000800 */
[----:B------:R-:W-:Y:S01]  /*8010*/  IMAD.MOV.U32 R82, RZ, RZ, R152 ;  /* 0x000000ffff527224 */ /* 0x000fe200078e0098 */
[----:B------:R-:W2:Y:S01]  /*8020*/  LDSM.16.MT88.4 R28, [R218+0xb800] ;  /* 0x00b80000da1c783b */ /* 0x000ea20000004200 */
[----:B------:R-:W-:Y:S02]  /*8030*/  IMAD.MOV.U32 R81, RZ, RZ, R151 ;  /* 0x000000ffff517224 */ /* 0x000fe400078e0097 */
[----:B------:R-:W-:Y:S02]  /*8040*/  IMAD.MOV.U32 R80, RZ, RZ, R150 ;  /* 0x000000ffff507224 */ /* 0x000fe400078e0096 */
[----:B------:R-:W-:Y:S01]  /*8050*/  HMMA.16816.F32 R44, R12, R20, R44 ;  /* 0x000000140c2c723c */ /* 0x000fe2000000182c */
[----:B------:R-:W4:Y:S01]  /*8060*/  LDSM.16.MT88.4 R20, [R216+0xb800] ;  /* 0x00b80000d814783b */ /* 0x000f220000004200 */
[----:B------:R-:W-:-:S06]  /*8070*/  IMAD.MOV.U32 R86, RZ, RZ, R141 ;  /* 0x000000ffff567224 */ /* 0x000fcc00078e008d */
[C---:B------:R-:W-:Y:S01]  /*8080*/  HMMA.16816.F32 R40, R12.reuse, R16, R40 ;  /* 0x000000100c28723c */ /* 0x040fe20000001828 */
[----:B-1----:R-:W-:Y:S02]  /*8090*/  FFMA.FTZ R0, R87, c[0x0][0x23c], -R7 ;  /* 0x00008f0057007a23 */ /* 0x002fe40000010807 */
[----:B------:R-:W-:Y:S02]  /*80a0*/  IMAD.MOV.U32 R87, RZ, RZ, R162 ;  /* 0x000000ffff577224 */ /* 0x000fe400078e00a2 */
[----:B------:R1:W5:Y:S03]  /*80b0*/  MUFU.EX2 R188, R0 ;  /* 0x0000000000bc7308 */ /* 0x0003660000000800 */
[----:B------:R-:W-:Y:S01]  /*80c0*/  HMMA.16816.F32 R24, R12, R18, R24 ;  /* 0x000000120c18723c */ /* 0x000fe20000001818 */
[----:B------:R-:W2:Y:S06]  /*80d0*/  LDSM.16.MT88.4 R16, [R217+0xb800] ;  /* 0x00b80000d910783b */ /* 0x000eac0000004200 */
[----:B---3--:R-:W-:Y:S01]  /*80e0*/  F2FP.PACK_AB R13, R185, R183 ;  /* 0x000000b7b90d723e */ /* 0x008fe200000000ff */
[----:B-1----:R-:W-:Y:S01]  /*80f0*/  FFMA.FTZ R0, R88, c[0x0][0x23c], -R8 ;  /* 0x00008f0058007a23 */ /* 0x002fe20000010808 */
[----:B-----5:R-:W-:Y:S01]  /*8100*/  F2FP.PACK_AB R15, R188, R189 ;  /* 0x000000bdbc0f723e */ /* 0x020fe200000000ff */
        /* <DEDUP_REMOVED lines=16> */
[C---:B--2---:R-:W-:Y:S08]  /*8210*/  HMMA.16816.F32 R52, R12.reuse, R28, R52 ;  /* 0x0000001c0c34723c */ /* 0x044ff00000001834 */
[----:B------:R-:W-:Y:S01]  /*8220*/  HMMA.16816.F32 R68, R12, R30, R68 ;  /* 0x0000001e0c44723c */ /* 0x000fe20000001844 */
[----:B------:R-:W2:Y:S01]  /*8230*/  LDSM.16.MT88.4 R28, [R218+0xc000] ;  /* 0x00c00000da1c783b */ /* 0x000ea20000004200 */
[----:B-1----:R-:W-:-:S02]  /*8240*/  FFMA.FTZ R0, R93, c[0x0][0x23c], -R7 ;  /* 0x00008f005d007a23 */ /* 0x002fc40000010807 */
[----:B------:R-:W-:Y:S02]  /*8250*/  IMAD.MOV.U32 R93, RZ, RZ, R128 ;  /* 0x000000ffff5d7224 */ /* 0x000fe400078e0080 */
[----:B------:R1:W3:Y:S02]  /*8260*/  MUFU.EX2 R173, R0 ;  /* 0x0000000000ad7308 */ /* 0x0002e40000000800 */
[C---:B----4-:R-:W-:Y:S08]  /*8270*/  HMMA.16816.F32 R56, R12.reuse, R20, R44 ;  /* 0x000000140c38723c */ /* 0x050ff0000000182c */
[----:B------:R-:W-:Y:S01]  /*8280*/  HMMA.16816.F32 R76, R12, R22, R76 ;  /* 0x000000160c4c723c */ /* 0x000fe2000000184c */
[----:B------:R-:W4:Y:S01]  /*8290*/  LDSM.16.MT88.4 R20, [R216+0xc000] ;  /* 0x00c00000d814783b */ /* 0x000f220000004200 */
[----:B-1----:R-:W-:-:S06]  /*82a0*/  FFMA.FTZ R0, R94, c[0x0][0x23c], -R7 ;  /* 0x00008f005e007a23 */ /* 0x002fcc0000010807 */
[C---:B------:R-:W-:Y:S01]  /*82b0*/  HMMA.16816.F32 R40, R12.reuse, R16, R40 ;  /* 0x000000100c28723c */ /* 0x040fe20000001828 */
[----:B------:R1:W-:Y:S07]  /*82c0*/  MUFU.EX2 R169, R0 ;  /* 0x0000000000a97308 */ /* 0x0003ee0000000800 */
        /* <DEDUP_REMOVED lines=8> */
[----:B---3--:R-:W-:Y:S01]  /*8350*/  F2FP.PACK_AB R13, R173, R170 ;  /* 0x000000aaad0d723e */ /* 0x008fe200000000ff */
[----:B-1----:R-:W-:Y:S01]  /*8360*/  FFMA.FTZ R0, R96, c[0x0][0x23c], -R8 ;  /* 0x00008f0060007a23 */ /* 0x002fe20000010808 */
[----:B------:R-:W-:-:S03]  /*8370*/  F2FP.PACK_AB R15, R172, R169 ;  /* 0x000000a9ac0f723e */ /* 0x000fc600000000ff */
[----:B------:R1:W-:Y:S02]  /*8380*/  MUFU.EX2 R39, R0 ;  /* 0x0000000000277308 */ /* 0x0003e40000000800 */
[----:B-1----:R-:W-:Y:S02]  /*8390*/  FFMA.FTZ R0, R98, c[0x0][0x23c], -R8 ;  /* 0x00008f0062007a23 */ /* 0x002fe40000010808 */
[----:B------:R-:W-:-:S04]  /*83a0*/  IMAD.MOV.U32 R98, RZ, RZ, R10 ;  /* 0x000000ffff627224 */ /* 0x000fc800078e000a */
[----:B------:R1:W3:Y:S01]  /*83b0*/  MUFU.EX2 R164, R0 ;  /* 0x0000000000a47308 */ /* 0x0002e20000000800 */
[----:B------:R-:W-:Y:S02]  /*83c0*/  IMAD.MOV.U32 R10, RZ, RZ, R130 ;  /* 0x000000ffff0a7224 */ /* 0x000fe400078e0082 */
[----:B-1----:R-:W-:Y:S01]  /*83d0*/  FFMA.FTZ R0, R97, c[0x0][0x23c], -R8 ;  /* 0x00008f0061007a23 */ /* 0x002fe20000010808 */
[----:B---3--:R-:W-:-:S04]  /*83e0*/  F2FP.PACK_AB R12, R164, R39 ;  /* 0x00000027a40c723e */ /* 0x008fc800000000ff */
[----:B------:R1:W-:Y:S02]  /*83f0*/  MUFU.EX2 R162, R0 ;  /* 0x0000000000a27308 */ /* 0x0003e40000000800 */
[----:B-1----:R-:W-:-:S06]  /*8400*/  FFMA.FTZ R0, R99, c[0x0][0x23c], -R8 ;  /* 0x00008f0063007a23 */ /* 0x002fcc0000010808 */
        /* <DEDUP_REMOVED lines=110> */
[----:B-----5:R-:W-:Y:S01]  /*8af0*/  HMMA.16816.F32 R28, R12, R16, R44 ;  /* 0x000000100c1c723c */ /* 0x020fe2000000182c */
[----:B------:R-:W-:Y:S01]  /*8b00*/  IMAD.MOV.U32 R153, RZ, RZ, R93 ;  /* 0x000000ffff997224 */ /* 0x000fe200078e005d */
[----:B------:R1:W-:Y:S01]  /*8b10*/  MUFU.EX2 R129, R0 ;  /* 0x0000000000817308 */ /* 0x0003e20000000800 */
[----:B------:R-:W-:-:S05]  /*8b20*/  IMAD.MOV.U32 R93, RZ, RZ, R73 ;  /* 0x000000ffff5d7224 */ /* 0x000fca00078e0049 */
[C---:B------:R-:W-:Y:S01]  /*8b30*/  HMMA.16816.F32 R24, R12.reuse, R18, R24 ;  /* 0x000000120c18723c */ /* 0x040fe20000001818 */
[----:B------:R-:W4:Y:S07]  /*8b40*/  LDSM.16.MT88.4 R16, [R217+0xe000] ;  /* 0x00e00000d910783b */ /* 0x000f2e0000004200 */
[----:B------:R-:W-:Y:S01]  /*8b50*/  HMMA.16816.F32 R48, R12, R32, R48 ;  /* 0x000000200c30723c */ /* 0x000fe20000001830 */
[----:B-1----:R-:W-:Y:S02]  /*8b60*/  FFMA.FTZ R0, R154, c[0x0][0x23c], -R7 ;  /* 0x00008f009a007a23 */ /* 0x002fe40000010807 */
[----:B------:R-:W-:-:S02]  /*8b70*/  IMAD.MOV.U32 R154, RZ, RZ, R89 ;  /* 0x000000ffff9a7224 */ /* 0x000fc400078e0059 */
[----:B------:R-:W-:-:S03]  /*8b80*/  IMAD.MOV.U32 R89, RZ, RZ, R72 ;  /* 0x000000ffff597224 */ /* 0x000fc600078e0048 */
[----:B------:R-:W-:Y:S01]  /*8b90*/  HMMA.16816.F32 R64, R12, R34, R64 ;  /* 0x000000220c40723c */ /* 0x000fe20000001840 */
[----:B------:R-:W-:Y:S01]  /*8ba0*/  IMAD.MOV.U32 R72, RZ, RZ, R127 ;  /* 0x000000ffff487224 */ /* 0x000fe200078e007f */
[----:B------:R-:W1:Y:S01]  /*8bb0*/  LDSM.16.MT88.4 R32, [R218+0xe000] ;  /* 0x00e00000da20783b */ /* 0x000e620000004200 */
[----:B------:R5:W3:Y:S04]  /*8bc0*/  MUFU.EX2 R127, R0 ;  /* 0x00000000007f7308 */ /* 0x000ae80000000800 */
[----:B--2---:R-:W-:Y:S01]  /*8bd0*/  F2FP.PACK_AB R13, R130, R128 ;  /* 0x00000080820d723e */ /* 0x004fe200000000ff */
[----:B-----5:R-:W-:Y:S01]  /*8be0*/  FFMA.FTZ R0, R155, c[0x0][0x23c], -R8 ;  /* 0x00008f009b007a23 */ /* 0x020fe20000010808 */
[----:B---3--:R-:W-:Y:S01]  /*8bf0*/  F2FP.PACK_AB R15, R127, R129 ;  /* 0x000000817f0f723e */ /* 0x008fe200000000ff */
[----:B------:R-:W-:-:S02]  /*8c00*/  IMAD.MOV.U32 R155, RZ, RZ, R92 ;  /* 0x000000ffff9b7224 */ /* 0x000fc400078e005c */
[----:B------:R-:W-:Y:S01]  /*8c10*/  IMAD.MOV.U32 R92, RZ, RZ, R84 ;  /* 0x000000ffff5c7224 */ /* 0x000fe200078e0054 */
[----:B------:R2:W-:Y:S01]  /*8c20*/  MUFU.EX2 R126, R0 ;  /* 0x00000000007e7308 */ /* 0x0005e20000000800 */
        /* <DEDUP_REMOVED lines=8> */
[----:B--2---:R-:W-:Y:S02]  /*8cb0*/  FFMA.FTZ R0, R160, c[0x0][0x23c], -R8 ;  /* 0x00008f00a0007a23 */ /* 0x004fe40000010808 */
[----:B------:R-:W-:Y:S02]  /*8cc0*/  IMAD.MOV.U32 R160, RZ, RZ, R91 ;  /* 0x000000ffffa07224 */ /* 0x000fe400078e005b */
[----:B------:R2:W3:Y:S01]  /*8cd0*/  MUFU.EX2 R125, R0 ;  /* 0x00000000007d7308 */ /* 0x0004e20000000800 */
[----:B------:R-:W-:-:S02]  /*8ce0*/  IMAD.MOV.U32 R96, RZ, RZ, R62 ;  /* 0x000000ffff607224 */ /* 0x000fc400078e003e */
[----:B------:R-:W-:Y:S02]  /*8cf0*/  IMAD.MOV.U32 R91, RZ, RZ, R72 ;  /* 0x000000ffff5b7224 */ /* 0x000fe400078e0048 */
[----:B--2---:R-:W-:Y:S01]  /*8d00*/  FFMA.FTZ R0, R161, c[0x0][0x23c], -R8 ;  /* 0x00008f00a1007a23 */ /* 0x004fe20000010808 */
[----:B---3--:R-:W-:Y:S01]  /*8d10*/  F2FP.PACK_AB R12, R125, R126 ;  /* 0x0000007e7d0c723e */ /* 0x008fe200000000ff */
[----:B------:R-:W-:Y:S02]  /*8d20*/  IMAD.MOV.U32 R161, RZ, RZ, R10 ;  /* 0x000000ffffa17224 */ /* 0x000fe400078e000a */
[----:B------:R-:W-:Y:S02]  /*8d30*/  IMAD.MOV.U32 R10, RZ, RZ, R124 ;  /* 0x000000ffff0a7224 */ /* 0x000fe400078e007c */
[----:B------:R2:W-:Y:S02]  /*8d40*/  MUFU.EX2 R124, R0 ;  /* 0x00000000007c7308 */ /* 0x0005e40000000800 */
[----:B--2---:R-:W-:-:S02]  /*8d50*/  FFMA.FTZ R0, R165, c[0x0][0x23c], -R8 ;  /* 0x00008f00a5007a23 */ /* 0x004fc40000010808 */
[----:B------:R-:W-:-:S04]  /*8d60*/  IMAD.MOV.U32 R165, RZ, RZ, R89 ;  /* 0x000000ffffa57224 */ /* 0x000fc800078e0059 */
[----:B------:R2:W3:Y:S01]  /*8d70*/  MUFU.EX2 R123, R0 ;  /* 0x00000000007b7308 */ /* 0x0004e20000000800 */
[----:B------:R-:W-:Y:S02]  /*8d80*/  IMAD.MOV.U32 R89, RZ, RZ, R61 ;  /* 0x000000ffff597224 */ /* 0x000fe400078e003d */
[----:B--2---:R-:W-:Y:S01]  /*8d90*/  FFMA.FTZ R0, R166, c[0x0][0x23c], -R7 ;  /* 0x00008f00a6007a23 */ /* 0x004fe20000010807 */
[----:B---3--:R-:W-:Y:S01]  /*8da0*/  F2FP.PACK_AB R14, R123, R124 ;  /* 0x0000007c7b0e723e */ /* 0x008fe200000000ff */
[----:B------:R-:W-:-:S03]  /*8db0*/  IMAD.MOV.U32 R166, RZ, RZ, R75 ;  /* 0x000000ffffa67224 */ /* 0x000fc600078e004b */
[----:B------:R2:W-:Y:S03]  /*8dc0*/  MUFU.EX2 R119, R0 ;  /* 0x0000000000777308 */ /* 0x0005e60000000800 */
[C---:B------:R-:W-:Y:S01]  /*8dd0*/  HMMA.16816.F32 R44, R12.reuse, R40, R48 ;  /* 0x000000280c2c723c */ /* 0x040fe20000001830 */
[----:B------:R-:W-:Y:S07]  /*8de0*/  LDSM.16.MT88.4 R48, [R218+0xe800] ;  /* 0x00e80000da30783b */ /* 0x000fee0000004200 */
[----:B------:R-:W-:Y:S01]  /*8df0*/  HMMA.16816.F32 R64, R12, R42, R64 ;  /* 0x0000002a0c40723c */ /* 0x000fe20000001840 */
[----:B------:R-:W3:Y:S01]  /*8e00*/  LDSM.16.MT88.4 R40, [R135+0xe800] ;  /* 0x00e800008728783b */ /* 0x000ee20000004200 */
[----:B--2---:R-:W-:-:S02]  /*8e10*/  FFMA.FTZ R0, R167, c[0x0][0x23c], -R7 ;  /* 0x00008f00a7007a23 */ /* 0x004fc40000010807 */
[----:B------:R-:W-:Y:S02]  /*8e20*/  IMAD.MOV.U32 R167, RZ, RZ, R84 ;  /* 0x000000ffffa77224 */ /* 0x000fe400078e0054 */
[----:B------:R2:W5:Y:S01]  /*8e30*/  MUFU.EX2 R122, R0 ;  /* 0x00000000007a7308 */ /* 0x0005620000000800 */
[----:B------:R-:W-:Y:S01]  /*8e40*/  IMAD.MOV.U32 R84, RZ, RZ, R63 ;  /* 0x000000ffff547224 */ /* 0x000fe200078e003f */
[C---:B------:R-:W-:Y:S08]  /*8e50*/  HMMA.16816.F32 R76, R12.reuse, R22, R76 ;  /* 0x000000160c4c723c */ /* 0x040ff0000000184c */
[----:B------:R-:W-:Y:S01]  /*8e60*/  HMMA.16816.F32 R60, R12, R20, R56 ;  /* 0x000000140c3c723c */ /* 0x000fe20000001838 */
[----:B------:R-:W3:Y:S01]  /*8e70*/  LDSM.16.MT88.4 R20, [R216+0xe800] ;  /* 0x00e80000d814783b */ /* 0x000ee20000004200 */
[----:B--2---:R-:W-:-:S02]  /*8e80*/  FFMA.FTZ R0, R168, c[0x0][0x23c], -R7 ;  /* 0x00008f00a8007a23 */ /* 0x004fc40000010807 */
[----:B------:R-:W-:-:S04]  /*8e90*/  IMAD.MOV.U32 R168, RZ, RZ, R10 ;  /* 0x000000ffffa87224 */ /* 0x000fc800078e000a */
[C---:B----4-:R-:W-:Y:S01]  /*8ea0*/  HMMA.16816.F32 R28, R12.reuse, R16, R28 ;  /* 0x000000100c1c723c */ /* 0x050fe2000000181c */
[----:B------:R2:W-:Y:S07]  /*8eb0*/  MUFU.EX2 R121, R0 ;  /* 0x0000000000797308 */ /* 0x0005ee0000000800 */
[C---:B------:R-:W-:Y:S01]  /*8ec0*/  HMMA.16816.F32 R24, R12.reuse, R18, R24 ;  /* 0x000000120c18723c */ /* 0x040fe20000001818 */
[----:B------:R-:W4:Y:S07]  /*8ed0*/  LDSM.16.MT88.4 R16, [R217+0xe800] ;  /* 0x00e80000d910783b */ /* 0x000f2e0000004200 */
[----:B-1----:R-:W-:Y:S01]  /*8ee0*/  HMMA.16816.F32 R52, R12, R32, R52 ;  /* 0x000000200c34723c */ /* 0x002fe20000001834 */
[----:B--2---:R-:W-:-:S02]  /*8ef0*/  FFMA.FTZ R0, R171, c[0x0][0x23c], -R7 ;  /* 0x00008f00ab007a23 */ /* 0x004fc40000010807 */
[----:B------:R-:W-:Y:S02]  /*8f00*/  IMAD.MOV.U32 R171, RZ, RZ, R167 ;  /* 0x000000ffffab7224 */ /* 0x000fe400078e00a7 */
[----:B------:R1:W2:Y:S01]  /*8f10*/  MUFU.EX2 R120, R0 ;  /* 0x0000000000787308 */ /* 0x0002a20000000800 */
[----:B------:R-:W-:Y:S02]  /*8f20*/  IMAD.MOV.U32 R167, RZ, RZ, R165 ;  /* 0x000000ffffa77224 */ /* 0x000fe400078e00a5 */
[----:B------:R-:W-:Y:S01]  /*8f30*/  IMAD.MOV.U32 R165, RZ, RZ, R98 ;  /* 0x000000ffffa57224 */ /* 0x000fe200078e0062 */
[----:B------:R-:W-:Y:S07]  /*8f40*/  HMMA.16816.F32 R68, R12, R34, R68 ;  /* 0x000000220c44723c */ /* 0x000fee0000001844 */
[----:B-----5:R-:W-:Y:S01]  /*8f50*/  F2FP.PACK_AB R13, R122, R119 ;  /* 0x000000777a0d723e */ /* 0x020fe200000000ff */
[----:B-1----:R-:W-:Y:S01]  /*8f60*/  FFMA.FTZ R0, R178, c[0x0][0x23c], -R8 ;  /* 0x00008f00b2007a23 */ /* 0x002fe20000010808 */
[----:B--2---:R-:W-:Y:S01]  /*8f70*/  F2FP.PACK_AB R15, R120, R121 ;  /* 0x00000079780f723e */ /* 0x004fe200000000ff */
[----:B------:R-:W-:-:S02]  /*8f80*/  IMAD.MOV.U32 R178, RZ, RZ, R86 ;  /* 0x000000ffffb27224 */ /* 0x000fc400078e0056 */
[----:B------:R1:W-:Y:S01]  /*8f90*/  MUFU.EX2 R118, R0 ;  /* 0x0000000000767308 */ /* 0x0003e20000000800 */
[----:B------:R-:W-:Y:S02]  /*8fa0*/  IMAD.MOV.U32 R86, RZ, RZ, R2 ;  /* 0x000000ffff567224 */ /* 0x000fe400078e0002 */
[----:B------:R-:W-:-:S04]  /*8fb0*/  FADD.FTZ R2, R208, R205 ;  /* 0x000000cdd0027221 */ /* 0x000fc80000010000 */
[----:B------:R-:W-:-:S04]  /*8fc0*/  FADD.FTZ R2, R210, R2 ;  /* 0x00000002d2027221 */ /* 0x000fc80000010000 */
[----:B------:R-:W-:-:S04]  /*8fd0*/  FADD.FTZ R2, R213, R2 ;  /* 0x00000002d5027221 */ /* 0x000fc80000010000 */
[----:B------:R-:W-:Y:S02]  /*8fe0*/  FADD.FTZ R2, R203, R2 ;  /* 0x00000002cb027221 */ /* 0x000fe40000010000 */
[----:B-1----:R-:W-:Y:S02]  /*8ff0*/  FFMA.FTZ R0, R181, c[0x0][0x23c], -R8 ;  /* 0x00008f00b5007a23 */ /* 0x002fe40000010808 */
[----:B------:R-:W-:Y:S02]  /*9000*/  IMAD.MOV.U32 R181, RZ, RZ, R88 ;  /* 0x000000ffffb57224 */ /* 0x000fe400078e0058 */
[----:B------:R1:W2:Y:S01]  /*9010*/  MUFU.EX2 R117, R0 ;  /* 0x0000000000757308 */ /* 0x0002a20000000800 */
[----:B------:R-:W-:-:S04]  /*9020*/  FADD.FTZ R2, R201, R2 ;  /* 0x00000002c9027221 */ /* 0x000fc80000010000 */
[----:B------:R-:W-:-:S04]  /*9030*/  FADD.FTZ R2, R206, R2 ;  /* 0x00000002ce027221 */ /* 0x000fc80000010000 */
[----:B------:R-:W-:Y:S02]  /*9040*/  FADD.FTZ R2, R209, R2 ;  /* 0x00000002d1027221 */ /* 0x000fe40000010000 */
        /* <DEDUP_REMOVED lines=8> */
[C---:B---3--:R-:W-:Y:S01]  /*90d0*/  HMMA.16816.F32 R32, R12.reuse, R40, R44 ;  /* 0x000000280c20723c */ /* 0x048fe2000000182c */
[----:B------:R-:W-:Y:S07]  /*90e0*/  LDSM.16.MT88.4 R44, [R135+0xf000] ;  /* 0x00f00000872c783b */ /* 0x000fee0000004200 */
[----:B------:R-:W-:Y:S01]  /*90f0*/  HMMA.16816.F32 R56, R12, R42, R64 ;  /* 0x0000002a0c38723c */ /* 0x000fe20000001840 */
[----:B------:R-:W2:Y:S01]  /*9100*/  LDSM.16.MT88.4 R40, [R218+0xf000] ;  /* 0x00f00000da28783b */ /* 0x000ea20000004200 */
[----:B-1----:R-:W-:-:S04]  /*9110*/  FFMA.FTZ R0, R187, c[0x0][0x23c], -R7 ;  /* 0x00008f00bb007a23 */ /* 0x002fc80000010807 */
[----:B------:R1:W3:Y:S02]  /*9120*/  MUFU.EX2 R114, R0 ;  /* 0x0000000000727308 */ /* 0x0002e40000000800 */
[C---:B------:R-:W-:Y:S08]  /*9130*/  HMMA.16816.F32 R64, R12.reuse, R20, R60 ;  /* 0x000000140c40723c */ /* 0x040ff0000000183c */
[----:B----4-:R-:W-:Y:S01]  /*9140*/  HMMA.16816.F32 R60, R12, R16, R28 ;  /* 0x000000100c3c723c */ /* 0x010fe2000000181c */
[----:B------:R-:W-:Y:S01]  /*9150*/  LDSM.16.MT88.4 R28, [R135+0xf800] ;  /* 0x00f80000871c783b */ /* 0x000fe20000004200 */
[----:B-1----:R-:W-:-:S06]  /*9160*/  FFMA.FTZ R0, R184, c[0x0][0x23c], -R7 ;  /* 0x00008f00b8007a23 */ /* 0x002fcc0000010807 */
[C---:B------:R-:W-:Y:S01]  /*9170*/  HMMA.16816.F32 R24, R12.reuse, R18, R24 ;  /* 0x000000120c18723c */ /* 0x040fe20000001818 */
[----:B------:R-:W1:Y:S01]  /*9180*/  LDSM.16.MT88.4 R16, [R217+0xf000] ;  /* 0x00f00000d910783b */ /* 0x000e620000004200 */
[----:B------:R4:W-:Y:S06]  /*9190*/  MUFU.EX2 R113, R0 ;  /* 0x0000000000717308 */ /* 0x0009ec0000000800 */
[C---:B------:R-:W-:Y:S08]  /*91a0*/  HMMA.16816.F32 R52, R12.reuse, R48, R52 ;  /* 0x000000300c34723c */ /* 0x040ff00000001834 */
[----:B------:R-:W-:Y:S01]  /*91b0*/  HMMA.16816.F32 R68, R12, R50, R68 ;  /* 0x000000320c44723c */ /* 0x000fe20000001844 */
[----:B----4-:R-:W-:-:S04]  /*91c0*/  FFMA.FTZ R0, R186, c[0x0][0x23c], -R7 ;  /* 0x00008f00ba007a23 */ /* 0x010fc80000010807 */
[----:B------:R4:W5:Y:S03]  /*91d0*/  MUFU.EX2 R112, R0 ;  /* 0x0000000000707308 */ /* 0x0009660000000800 */
[----:B------:R-:W-:Y:S01]  /*91e0*/  HMMA.16816.F32 R76, R12, R22, R76 ;  /* 0x000000160c4c723c */ /* 0x000fe2000000184c */
[----:B------:R-:W1:Y:S06]  /*91f0*/  LDSM.16.MT88.4 R20, [R216+0xf000] ;  /* 0x00f00000d814783b */ /* 0x000e6c0000004200 */
[----:B---3--:R-:W-:Y:S01]  /*9200*/  F2FP.PACK_AB R13, R114, R111 ;  /* 0x0000006f720d723e */ /* 0x008fe200000000ff */
[----:B----4-:R-:W-:Y:S01]  /*9210*/  FFMA.FTZ R0, R196, c[0x0][0x23c], -R8 ;  /* 0x00008f00c4007a23 */ /* 0x010fe20000010808 */
[----:B-----5:R-:W-:-:S03]  /*9220*/  F2FP.PACK_AB R15, R112, R113 ;  /* 0x00000071700f723e */ /* 0x020fc600000000ff */
[----:B------:R3:W-:Y:S02]  /*9230*/  MUFU.EX2 R110, R0 ;  /* 0x00000000006e7308 */ /* 0x0007e40000000800 */
[----:B---3--:R-:W-:-:S06]  /*9240*/  FFMA.FTZ R0, R198, c[0x0][0x23c], -R8 ;  /* 0x00008f00c6007a23 */ /* 0x008fcc0000010808 */
        /* <DEDUP_REMOVED lines=9> */
[C---:B--2---:R-:W-:Y:S08]  /*92e0*/  HMMA.16816.F32 R48, R12.reuse, R40, R52 ;  /* 0x000000280c30723c */ /* 0x044ff00000001834 */
[----:B------:R-:W-:Y:S01]  /*92f0*/  HMMA.16816.F32 R52, R12, R42, R68 ;  /* 0x0000002a0c34723c */ /* 0x000fe20000001844 */
[----:B------:R-:W2:Y:S01]  /*9300*/  LDSM.16.MT88.4 R40, [R218+0xf800] ;  /* 0x00f80000da28783b */ /* 0x000ea20000004200 */
[----:B---3--:R-:W-:-:S04]  /*9310*/  FFMA.FTZ R0, R200, c[0x0][0x23c], -R7 ;  /* 0x00008f00c8007a23 */ /* 0x008fc80000010807 */
[----:B------:R3:W4:Y:S02]  /*9320*/  MUFU.EX2 R106, R0 ;  /* 0x00000000006a7308 */ /* 0x0007240000000800 */
[C---:B------:R-:W-:Y:S08]  /*9330*/  HMMA.16816.F32 R32, R12.reuse, R44, R32 ;  /* 0x0000002c0c20723c */ /* 0x040ff00000001820 */
[----:B------:R-:W-:Y:S01]  /*9340*/  HMMA.16816.F32 R44, R12, R46, R56 ;  /* 0x0000002e0c2c723c */ /* 0x000fe20000001838 */
[----:B---3--:R-:W-:-:S07]  /*9350*/  FFMA.FTZ R0, R197, c[0x0][0x23c], -R7 ;  /* 0x00008f00c5007a23 */ /* 0x008fce0000010807 */
[C---:B-1----:R-:W-:Y:S01]  /*9360*/  HMMA.16816.F32 R72, R12.reuse, R16, R60 ;  /* 0x000000100c48723c */ /* 0x042fe2000000183c */
[----:B------:R-:W1:Y:S01]  /*9370*/  LDSM.16.MT88.4 R60, [R216+0xf800] ;  /* 0x00f80000d83c783b */ /* 0x000e620000004200 */
[----:B------:R3:W-:Y:S06]  /*9380*/  MUFU.EX2 R103, R0 ;  /* 0x0000000000677308 */ /* 0x0007ec0000000800 */
[C---:B------:R-:W-:Y:S01]  /*9390*/  HMMA.16816.F32 R56, R12.reuse, R18, R24 ;  /* 0x000000120c38723c */ /* 0x040fe20000001818 */
[----:B------:R-:W5:Y:S07]  /*93a0*/  LDSM.16.MT88.4 R16, [R217+0xf800] ;  /* 0x00f80000d910783b */ /* 0x000f6e0000004200 */
[----:B------:R-:W-:Y:S01]  /*93b0*/  HMMA.16816.F32 R64, R12, R20, R64 ;  /* 0x000000140c40723c */ /* 0x000fe20000001840 */
[----:B---3--:R-:W-:-:S04]  /*93c0*/  FFMA.FTZ R0, R199, c[0x0][0x23c], -R7 ;  /* 0x00008f00c7007a23 */ /* 0x008fc80000010807 */
[----:B------:R3:W2:Y:S03]  /*93d0*/  MUFU.EX2 R105, R0 ;  /* 0x0000000000697308 */ /* 0x0006a60000000800 */
[----:B------:R-:W-:Y:S01]  /*93e0*/  HMMA.16816.F32 R76, R12, R22, R76 ;  /* 0x000000160c4c723c */ /* 0x000fe2000000184c */
[----:B------:R-:W-:Y:S06]  /*93f0*/  LDSM.16.MT88.4 R20, [R135+0x10000] ;  /* 0x010000008714783b */ /* 0x000fec0000004200 */
[----:B----4-:R-:W-:Y:S01]  /*9400*/  F2FP.PACK_AB R13, R106, R104 ;  /* 0x000000686a0d723e */ /* 0x010fe200000000ff */
[----:B---3--:R-:W-:Y:S01]  /*9410*/  FFMA.FTZ R0, R250, c[0x0][0x23c], -R8 ;  /* 0x00008f00fa007a23 */ /* 0x008fe20000010808 */
        /* <DEDUP_REMOVED lines=12> */
[C---:B------:R-:W-:Y:S01]  /*94e0*/  HMMA.16816.F32 R68, R12.reuse, R28, R32 ;  /* 0x0000001c0c44723c */ /* 0x040fe20000001820 */
[----:B------:R-:W3:Y:S07]  /*94f0*/  LDSM.16.MT88.4 R32, [R218+0x10000] ;  /* 0x01000000da20783b */ /* 0x000eee0000004200 */
[----:B------:R-:W-:Y:S01]  /*9500*/  HMMA.16816.F32 R24, R12, R30, R44 ;  /* 0x0000001e0c18723c */ /* 0x000fe2000000182c */
[----:B------:R-:W4:Y:S01]  /*9510*/  LDSM.16.MT88.4 R28, [R216+0x10000] ;  /* 0x01000000d81c783b */ /* 0x000f220000004200 */
[----:B--2---:R-:W-:-:S02]  /*9520*/  FFMA.FTZ R0, R168, c[0x0][0x23c], -R7 ;  /* 0x00008f00a8007a23 */ /* 0x004fc40000010807 */
[----:B------:R-:W-:Y:S02]  /*9530*/  IMAD.MOV.U32 R168, RZ, RZ, R166 ;  /* 0x000000ffffa87224 */ /* 0x000fe400078e00a6 */
[----:B------:R-:W-:Y:S02]  /*9540*/  IMAD.MOV.U32 R166, RZ, RZ, R161 ;  /* 0x000000ffffa67224 */ /* 0x000fe400078e00a1 */
[C---:B------:R-:W-:Y:S01]  /*9550*/  HMMA.16816.F32 R44, R12.reuse, R40, R48 ;  /* 0x000000280c2c723c */ /* 0x040fe20000001830 */
[----:B------:R-:W-:Y:S02]  /*9560*/  IMAD.MOV.U32 R161, RZ, RZ, R160 ;  /* 0x000000ffffa17224 */ /* 0x000fe400078e00a0 */
[----:B------:R-:W-:Y:S02]  /*9570*/  IMAD.MOV.U32 R160, RZ, RZ, R155 ;  /* 0x000000ffffa07224 */ /* 0x000fe400078e009b */
[----:B------:R-:W-:Y:S02]  /*9580*/  IMAD.MOV.U32 R155, RZ, RZ, R153 ;  /* 0x000000ffff9b7224 */ /* 0x000fe400078e0099 */
[----:B------:R-:W-:Y:S01]  /*9590*/  IMAD.MOV.U32 R153, RZ, RZ, R100 ;  /* 0x000000ffff997224 */ /* 0x000fe200078e0064 */
[C---:B------:R-:W-:Y:S01]  /*95a0*/  HMMA.16816.F32 R40, R12.reuse, R42, R52 ;  /* 0x0000002a0c28723c */ /* 0x040fe20000001834 */
[----:B------:R2:W2:Y:S07]  /*95b0*/  MUFU.EX2 R100, R0 ;  /* 0x0000000000647308 */ /* 0x0004ae0000000800 */
[C---:B-1----:R-:W-:Y:S08]  /*95c0*/  HMMA.16816.F32 R48, R12.reuse, R60, R64 ;  /* 0x0000003c0c30723c */ /* 0x042ff00000001840 */
[----:B------:R-:W-:Y:S01]  /*95d0*/  HMMA.16816.F32 R52, R12, R62, R76 ;  /* 0x0000003e0c34723c */ /* 0x000fe2000000184c */
[----:B--2---:R-:W-:-:S04]  /*95e0*/  FFMA.FTZ R0, R251, c[0x0][0x23c], -R7 ;  /* 0x00008f00fb007a23 */ /* 0x004fc80000010807 */
[----:B------:R1:W-:Y:S03]  /*95f0*/  MUFU.EX2 R98, R0 ;  /* 0x0000000000627308 */ /* 0x0003e60000000800 */
[C---:B-----5:R-:W-:Y:S08]  /*9600*/  HMMA.16816.F32 R60, R12.reuse, R16, R72 ;  /* 0x000000100c3c723c */ /* 0x060ff00000001848 */
[----:B------:R-:W-:Y:S01]  /*9610*/  HMMA.16816.F32 R56, R12, R18, R56 ;  /* 0x000000120c38723c */ /* 0x000fe20000001838 */
[----:B------:R-:W2:Y:S01]  /*9620*/  LDSM.16.MT88.4 R16, [R217+0x10000] ;  /* 0x01000000d910783b */ /* 0x000ea20000004200 */
[----:B-1----:R-:W-:-:S02]  /*9630*/  FFMA.FTZ R0, R171, c[0x0][0x23c], -R7 ;  /* 0x00008f00ab007a23 */ /* 0x002fc40000010807 */
[----:B------:R-:W-:-:S03]  /*9640*/  IMAD.MOV.U32 R171, RZ, RZ, R168 ;  /* 0x000000ffffab7224 */ /* 0x000fc600078e00a8 */
[----:B------:R-:W-:Y:S01]  /*9650*/  F2FP.PACK_AB R13, R100, R99 ;  /* 0x00000063640d723e */ /* 0x000fe200000000ff */
[----:B------:R-:W-:Y:S02]  /*9660*/  IMAD.MOV.U32 R168, RZ, RZ, R167 ;  /* 0x000000ffffa87224 */ /* 0x000fe400078e00a7 */
[----:B------:R-:W-:Y:S02]  /*9670*/  IMAD.MOV.U32 R167, RZ, RZ, R166 ;  /* 0x000000ffffa77224 */ /* 0x000fe400078e00a6 */
[----:B------:R-:W-:Y:S02]  /*9680*/  IMAD.MOV.U32 R166, RZ, RZ, R97 ;  /* 0x000000ffffa67224 */ /* 0x000fe400078e0061 */
[----:B------:R1:W5:Y:S02]  /*9690*/  MUFU.EX2 R97, R0 ;  /* 0x0000000000617308 */ /* 0x0003640000000800 */
[----:B------:R-:W-:Y:S02]  /*96a0*/  IMAD.MOV.U32 R180, RZ, RZ, R166 ;  /* 0x000000ffffb47224 */ /* 0x000fe400078e00a6 */
[----:B------:R-:W-:-:S02]  /*96b0*/  IMAD.MOV.U32 R166, RZ, RZ, R165 ;  /* 0x000000ffffa67224 */ /* 0x000fc400078e00a5 */
[----:B-1----:R-:W-:Y:S01]  /*96c0*/  FFMA.FTZ R0, R171, c[0x0][0x23c], -R8 ;  /* 0x00008f00ab007a23 */ /* 0x002fe20000010808 */
[----:B-----5:R-:W-:Y:S01]  /*96d0*/  F2FP.PACK_AB R15, R97, R98 ;  /* 0x00000062610f723e */ /* 0x020fe200000000ff */
[----:B------:R-:W-:Y:S02]  /*96e0*/  IMAD.MOV.U32 R171, RZ, RZ, R168 ;  /* 0x000000ffffab7224 */ /* 0x000fe400078e00a8 */
[----:B------:R-:W-:Y:S02]  /*96f0*/  IMAD.MOV.U32 R168, RZ, RZ, R167 ;  /* 0x000000ffffa87224 */ /* 0x000fe400078e00a7 */
[----:B------:R-:W-:Y:S02]  /*9700*/  IMAD.MOV.U32 R167, RZ, RZ, R96 ;  /* 0x000000ffffa77224 */ /* 0x000fe400078e0060 */
[----:B------:R1:W-:Y:S02]  /*9710*/  MUFU.EX2 R96, R0 ;  /* 0x0000000000607308 */ /* 0x0003e40000000800 */
[----:B-1----:R-:W-:-:S06]  /*9720*/  FFMA.FTZ R0, R95, c[0x0][0x23c], -R8 ;  /* 0x00008f005f007a23 */ /* 0x002fcc0000010808 */
[----:B------:R1:W5:Y:S02]  /*9730*/  MUFU.EX2 R95, R0 ;  /* 0x00000000005f7308 */ /* 0x0003640000000800 */
[----:B-1----:R-:W-:Y:S01]  /*9740*/  FFMA.FTZ R0, R171, c[0x0][0x23c], -R8 ;  /* 0x00008f00ab007a23 */ /* 0x002fe20000010808 */
[----:B-----5:R-:W-:Y:S01]  /*9750*/  F2FP.PACK_AB R12, R95, R96 ;  /* 0x000000605f0c723e */ /* 0x020fe200000000ff */
        /* <DEDUP_REMOVED lines=10> */
[----:B------:R-:W-:Y:S01]  /*9800*/  IMAD.MOV.U32 R182, RZ, RZ, R168 ;  /* 0x000000ffffb67224 */ /* 0x000fe200078e00a8 */
[----:B---3--:R-:W-:Y:S01]  /*9810*/  HMMA.16816.F32 R72, R12, R32, R44 ;  /* 0x000000200c48723c */ /* 0x008fe2000000182c */
[----:B------:R-:W-:-:S04]  /*9820*/  IMAD.MOV.U32 R168, RZ, RZ, R87 ;  /* 0x000000ffffa87224 */ /* 0x000fc800078e0057 */
[----:B------:R3:W-:Y:S03]  /*9830*/  MUFU.EX2 R87, R4 ;  /* 0x0000000400577308 */ /* 0x0007e60000000800 */
[----:B------:R-:W-:Y:S01]  /*9840*/  HMMA.16816.F32 R40, R12, R34, R40 ;  /* 0x000000220c28723c */ /* 0x000fe20000001828 */
[----:B------:R-:W5:Y:S01]  /*9850*/  LDSM.16.MT88.4 R32, [R135+0x10800] ;  /* 0x010800008720783b */ /* 0x000f620000004200 */
[----:B-1----:R-:W-:-:S06]  /*9860*/  FFMA.FTZ R0, R92, c[0x0][0x23c], -R7 ;  /* 0x00008f005c007a23 */ /* 0x002fcc0000010807 */
[----:B------:R-:W-:Y:S01]  /*9870*/  HMMA.16816.F32 R68, R12, R20, R68 ;  /* 0x000000140c44723c */ /* 0x000fe20000001844 */
[----:B------:R1:W1:Y:S01]  /*9880*/  MUFU.EX2 R92, R0 ;  /* 0x00000000005c7308 */ /* 0x0002620000000800 */
[----:B---3--:R-:W-:Y:S02]  /*9890*/  FFMA.FTZ R4, R182, c[0x0][0x23c], -R8 ;  /* 0x00008f00b6047a23 */ /* 0x008fe40000010808 */
[----:B------:R-:W-:-:S04]  /*98a0*/  IMAD.MOV.U32 R182, RZ, RZ, R180 ;  /* 0x000000ffffb67224 */ /* 0x000fc800078e00b4 */
[C---:B------:R-:W-:Y:S01]  /*98b0*/  HMMA.16816.F32 R64, R12.reuse, R22, R24 ;  /* 0x000000160c40723c */ /* 0x040fe20000001818 */
[----:B------:R-:W-:Y:S01]  /*98c0*/  IMAD.MOV.U32 R180, RZ, RZ, R181 ;  /* 0x000000ffffb47224 */ /* 0x000fe200078e00b5 */
[----:B------:R-:W3:Y:S01]  /*98d0*/  LDSM.16.MT88.4 R24, [R218+0x10800] ;  /* 0x01080000da18783b */ /* 0x000ee20000004200 */
[----:B------:R-:W-:Y:S02]  /*98e0*/  IMAD.MOV.U32 R181, RZ, RZ, R178 ;  /* 0x000000ffffb57224 */ /* 0x000fe400078e00b2 */
[----:B------:R-:W-:Y:S01]  /*98f0*/  IMAD.MOV.U32 R178, RZ, RZ, R86 ;  /* 0x000000ffffb27224 */ /* 0x000fe200078e0056 */
[----:B------:R-:W3:Y:S01]  /*9900*/  LDSM.16.MT88.4 R20, [R216+0x10800] ;  /* 0x01080000d814783b */ /* 0x000ee20000004200 */
[----:B------:R5:W-:Y:S01]  /*9910*/  MUFU.EX2 R86, R4 ;  /* 0x0000000400567308 */ /* 0x000be20000000800 */
[----:B----4-:R-:W-:Y:S01]  /*9920*/  HMMA.16816.F32 R76, R12, R30, R52 ;  /* 0x0000001e0c4c723c */ /* 0x010fe20000001834 */
[----:B-1----:R-:W-:Y:S02]  /*9930*/  FFMA.FTZ R0, R161, c[0x0][0x23c], -R7 ;  /* 0x00008f00a1007a23 */ /* 0x002fe40000010807 */
[----:B------:R-:W-:-:S02]  /*9940*/  IMAD.MOV.U32 R161, RZ, RZ, R160 ;  /* 0x000000ffffa17224 */ /* 0x000fc400078e00a0 */
[----:B------:R-:W-:Y:S02]  /*9950*/  IMAD.MOV.U32 R160, RZ, RZ, R153 ;  /* 0x000000ffffa07224 */ /* 0x000fe400078e0099 */
[----:B------:R-:W-:Y:S01]  /*9960*/  IMAD.MOV.U32 R153, RZ, RZ, R80 ;  /* 0x000000ffff997224 */ /* 0x000fe200078e0050 */
[----:B--2---:R-:W-:Y:S01]  /*9970*/  HMMA.16816.F32 R60, R12, R16, R60 ;  /* 0x000000100c3c723c */ /* 0x004fe2000000183c */
[----:B------:R-:W-:Y:S02]  /*9980*/  IMAD.MOV.U32 R80, RZ, RZ, R81 ;  /* 0x000000ffff507224 */ /* 0x000fe400078e0051 */
[----:B------:R-:W-:Y:S02]  /*9990*/  IMAD.MOV.U32 R81, RZ, RZ, R82 ;  /* 0x000000ffff517224 */ /* 0x000fe400078e0052 */
[----:B------:R-:W-:Y:S02]  /*99a0*/  IMAD.MOV.U32 R82, RZ, RZ, R83 ;  /* 0x000000ffff527224 */ /* 0x000fe400078e0053 */
[----:B------:R-:W-:-:S02]  /*99b0*/  IMAD.MOV.U32 R83, RZ, RZ, R90 ;  /* 0x000000ffff537224 */ /* 0x000fc400078e005a */
[----:B------:R1:W-:Y:S01]  /*99c0*/  MUFU.EX2 R90, R0 ;  /* 0x00000000005a7308 */ /* 0x0003e20000000800 */
[----:B------:R-:W-:Y:S02]  /*99d0*/  IMAD.MOV.U32 R187, RZ, RZ, R161 ;  /* 0x000000ffffbb7224 */ /* 0x000fe400078e00a1 */
[----:B------:R-:W-:Y:S02]  /*99e0*/  IMAD.MOV.U32 R179, RZ, RZ, R81 ;  /* 0x000000ffffb37224 */ /* 0x000fe400078e0051 */
[----:B-----5:R-:W-:Y:S02]  /*99f0*/  FFMA.FTZ R4, R187, c[0x0][0x23c], -R8 ;  /* 0x00008f00bb047a23 */ /* 0x020fe40000010808 */
[----:B------:R-:W-:Y:S02]  /*9a00*/  IMAD.MOV.U32 R187, RZ, RZ, R179 ;  /* 0x000000ffffbb7224 */ /* 0x000fe400078e00b3 */
[----:B------:R-:W-:Y:S02]  /*9a10*/  IMAD.MOV.U32 R179, RZ, RZ, R168 ;  /* 0x000000ffffb37224 */ /* 0x000fe400078e00a8 */
[----:B------:R-:W-:-:S02]  /*9a20*/  IMAD.MOV.U32 R168, RZ, RZ, R85 ;  /* 0x000000ffffa87224 */ /* 0x000fc400078e0055 */
[----:B------:R-:W-:Y:S01]  /*9a30*/  MUFU.EX2 R85, R4 ;  /* 0x0000000400557308 */ /* 0x000fe20000000800 */
[----:B------:R-:W-:Y:S02]  /*9a40*/  IMAD.MOV.U32 R161, RZ, RZ, R160 ;  /* 0x000000ffffa17224 */ /* 0x000fe400078e00a0 */
[----:B-1----:R-:W-:Y:S02]  /*9a50*/  FFMA.FTZ R0, R89, c[0x0][0x23c], -R7 ;  /* 0x00008f0059007a23 */ /* 0x002fe40000010807 */
[----:B------:R-:W-:Y:S02]  /*9a60*/  IMAD.MOV.U32 R165, RZ, RZ, R153 ;  /* 0x000000ffffa57224 */ /* 0x000fe400078e0099 */
[----:B------:R-:W-:Y:S01]  /*9a70*/  IMAD.MOV.U32 R160, RZ, RZ, R82 ;  /* 0x000000ffffa07224 */ /* 0x000fe200078e0052 */
[----:B------:R1:W2:Y:S01]  /*9a80*/  MUFU.EX2 R89, R0 ;  /* 0x0000000000597308 */ /* 0x0002a20000000800 */
[----:B------:R-:W-:Y:S02]  /*9a90*/  IMAD.MOV.U32 R153, RZ, RZ, R83 ;  /* 0x000000ffff997224 */ /* 0x000fe400078e0053 */
[----:B-1----:R-:W-:-:S02]  /*9aa0*/  FFMA.FTZ R0, R171, c[0x0][0x23c], -R8 ;  /* 0x00008f00ab007a23 */ /* 0x002fc40000010808 */
[----:B------:R-:W-:-:S03]  /*9ab0*/  IMAD.MOV.U32 R171, RZ, RZ, R167 ;  /* 0x000000ffffab7224 */ /* 0x000fc600078e00a7 */
[----:B------:R1:W4:Y:S01]  /*9ac0*/  MUFU.EX2 R88, R0 ;  /* 0x0000000000587308 */ /* 0x0003220000000800 */
[----:B------:R-:W-:Y:S02]  /*9ad0*/  IMAD.MOV.U32 R167, RZ, RZ, R80 ;  /* 0x000000ffffa77224 */ /* 0x000fe400078e0050 */
[C---:B------:R-:W-:Y:S08]  /*9ae0*/  HMMA.16816.F32 R80, R12.reuse, R28, R48 ;  /* 0x0000001c0c50723c */ /* 0x040ff00000001830 */
[----:B------:R-:W-:Y:S01]  /*9af0*/  HMMA.16816.F32 R28, R12, R18, R56 ;  /* 0x000000120c1c723c */ /* 0x000fe20000001838 */
[----:B------:R-:W5:Y:S01]  /*9b00*/  LDSM.16.MT88.4 R16, [R217+0x10800] ;  /* 0x01080000d910783b */ /* 0x000f620000004200 */
[----:B-1----:R-:W-:-:S05]  /*9b10*/  FADD.FTZ R0, R242, R212 ;  /* 0x000000d4f2007221 */ /* 0x002fca0000010000 */
[----:B------:R-:W-:Y:S01]  /*9b20*/  F2FP.PACK_AB R13, R92, R91 ;  /* 0x0000005b5c0d723e */ /* 0x000fe200000000ff */
[----:B------:R-:W-:Y:S01]  /*9b30*/  IMAD.MOV.U32 R242, RZ, RZ, R153 ;  /* 0x000000fffff27224 */ /* 0x000fe200078e0099 */
[----:B--2---:R-:W-:Y:S01]  /*9b40*/  F2FP.PACK_AB R15, R89, R90 ;  /* 0x0000005a590f723e */ /* 0x004fe200000000ff */
[----:B------:R-:W-:Y:S01]  /*9b50*/  FADD.FTZ R0, R243, R0 ;  /* 0x00000000f3007221 */ /* 0x000fe20000010000 */
[----:B----4-:R-:W-:Y:S02]  /*9b60*/  F2FP.PACK_AB R12, R87, R88 ;  /* 0x00000058570c723e */ /* 0x010fe400000000ff */
[----:B------:R-:W-:Y:S01]  /*9b70*/  F2FP.PACK_AB R14, R85, R86 ;  /* 0x00000056550e723e */ /* 0x000fe200000000ff */
[----:B------:R-:W-:Y:S01]  /*9b80*/  FADD.FTZ R0, R245, R0 ;  /* 0x00000000f5007221 */ /* 0x000fe20000010000 */
[----:B------:R-:W-:-:S03]  /*9b90*/  ISETP.GE.AND P1, PT, R242, 0x2, PT ;  /* 0x00000002f200780c */ /* 0x000fc60003f26270 */
[----:B------:R-:W-:Y:S02]  /*9ba0*/  FADD.FTZ R0, R215, R0 ;  /* 0x00000000d7007221 */ /* 0x000fe40000010000 */
[----:B------:R-:W-:Y:S02]  /*9bb0*/  HMMA.16816.F32 R44, R12, R32, R68 ;  /* 0x000000200c2c723c */ /* 0x000fe40000001844 */
[----:B------:R-:W-:-:S04]  /*9bc0*/  FADD.FTZ R0, R214, R0 ;  /* 0x00000000d6007221 */ /* 0x000fc80000010000 */
[----:B------:R-:W-:Y:S02]  /*9bd0*/  FADD.FTZ R0, R244, R0 ;  /* 0x00000000f4007221 */ /* 0x000fe40000010000 */
[----:B------:R-:W-:Y:S02]  /*9be0*/  HMMA.16816.F32 R32, R12, R34, R64 ;  /* 0x000000220c20723c */ /* 0x000fe40000001840 */
[----:B------:R-:W-:-:S04]  /*9bf0*/  FADD.FTZ R0, R246, R0 ;  /* 0x00000000f6007221 */ /* 0x000fc80000010000 */
[----:B------:R-:W-:Y:S02]  /*9c00*/  FADD.FTZ R4, R202, R0 ;  /* 0x00000000ca047221 */ /* 0x000fe40000010000 */
[----:B------:R-:W-:Y:S01]  /*9c10*/  FADD.FTZ R0, R190, R2 ;  /* 0x00000002be007221 */ /* 0x000fe20000010000 */
[C---:B---3--:R-:W-:Y:S01]  /*9c20*/  HMMA.16816.F32 R52, R12.reuse, R24, R72 ;  /* 0x000000180c34723c */ /* 0x048fe20000001848 */
[----:B------:R-:W-:Y:S02]  /*9c30*/  FFMA.FTZ R2, R182, c[0x0][0x23c], -R7 ;  /* 0x00008f00b6027a23 */ /* 0x000fe40000010807 */
[----:B------:R-:W-:Y:S02]  /*9c40*/  FADD.FTZ R4, R204, R4 ;  /* 0x00000004cc047221 */ /* 0x000fe40000010000 */
[----:B------:R-:W-:Y:S02]  /*9c50*/  FADD.FTZ R9, R9, R0 ;  /* 0x0000000009097221 */ /* 0x000fe40000010000 */
[----:B------:R-:W-:Y:S01]  /*9c60*/  IMAD.MOV.U32 R182, RZ, RZ, R180 ;  /* 0x000000ffffb67224 */ /* 0x000fe200078e00b4 */
[----:B------:R-:W-:Y:S01]  /*9c70*/  HMMA.16816.F32 R48, R12, R26, R40 ;  /* 0x0000001a0c30723c */ /* 0x000fe20000001828 */
[----:B------:R-:W-:Y:S01]  /*9c80*/  IMAD.MOV.U32 R180, RZ, RZ, R84 ;  /* 0x000000ffffb47224 */ /* 0x000fe200078e0054 */
[----:B------:R-:W1:Y:S01]  /*9c90*/  LDSM.16.MT88.4 R24, [R135+0x11000] ;  /* 0x011000008718783b */ /* 0x000e620000004200 */
[----:B------:R2:W3:Y:S01]  /*9ca0*/  MUFU.EX2 R84, R2 ;  /* 0x0000000200547308 */ /* 0x0004e20000000800 */
[----:B------:R-:W-:-:S02]  /*9cb0*/  FADD.FTZ R0, R211, R4 ;  /* 0x00000004d3007221 */ /* 0x000fc40000010000 */
[----:B------:R-:W-:Y:S02]  /*9cc0*/  FFMA.FTZ R4, R187, c[0x0][0x23c], -R7 ;  /* 0x00008f00bb047a23 */ /* 0x000fe40000010807 */
[----:B------:R-:W-:Y:S01]  /*9cd0*/  FADD.FTZ R0, R207, R0 ;  /* 0x00000000cf007221 */ /* 0x000fe20000010000 */
[----:B------:R-:W-:Y:S02]  /*9ce0*/  HMMA.16816.F32 R40, R12, R20, R80 ;  /* 0x000000140c28723c */ /* 0x000fe40000001850 */
[----:B------:R4:W-:Y:S01]  /*9cf0*/  MUFU.EX2 R68, R4 ;  /* 0x0000000400447308 */ /* 0x0009e20000000800 */
[----:B------:R-:W-:-:S04]  /*9d00*/  FADD.FTZ R0, R183, R0 ;  /* 0x00000000b7007221 */ /* 0x000fc80000010000 */
[----:B------:R-:W-:Y:S01]  /*9d10*/  FADD.FTZ R0, R185, R0 ;  /* 0x00000000b9007221 */ /* 0x000fe20000010000 */
[----:B------:R-:W-:Y:S01]  /*9d20*/  HMMA.16816.F32 R56, R12, R22, R76 ;  /* 0x000000160c38723c */ /* 0x000fe2000000184c */
[----:B------:R-:W1:Y:S01]  /*9d30*/  LDSM.16.MT88.4 R20, [R218+0x11000] ;  /* 0x01100000da14783b */ /* 0x000e620000004200 */
[----:B--2---:R-:W-:Y:S02]  /*9d40*/  FADD.FTZ R2, R192, R9 ;  /* 0x00000009c0027221 */ /* 0x004fe40000010000 */
        /* <DEDUP_REMOVED lines=45> */
[----:B------:R-:W-:Y:S01]  /*a020*/  LDSM.16.MT88.4 R140, [R135+0x11800] ;  /* 0x01180000878c783b */ /* 0x000fe20000004200 */
[----:B------:R-:W-:Y:S02]  /*a030*/  FADD.FTZ R2, R126, R2 ;  /* 0x000000027e027221 */ /* 0x000fe40000010000 */
[----:B------:R-:W-:Y:S02]  /*a040*/  FADD.FTZ R0, R119, R0 ;  /* 0x0000000077007221 */ /* 0x000fe40000010000 */
[----:B------:R-:W-:Y:S02]  /*a050*/  FADD.FTZ R2, R125, R2 ;  /* 0x000000027d027221 */ /* 0x000fe40000010000 */
[----:B------:R-:W-:-:S02]  /*a060*/  FADD.FTZ R0, R122, R0 ;  /* 0x000000007a007221 */ /* 0x000fc40000010000 */
[----:B------:R-:W-:Y:S02]  /*a070*/  FADD.FTZ R2, R124, R2 ;  /* 0x000000027c027221 */ /* 0x000fe40000010000 */
[----:B------:R-:W-:Y:S02]  /*a080*/  FADD.FTZ R0, R121, R0 ;  /* 0x0000000079007221 */ /* 0x000fe40000010000 */
[----:B------:R-:W-:Y:S02]  /*a090*/  FADD.FTZ R2, R123, R2 ;  /* 0x000000027b027221 */ /* 0x000fe40000010000 */
[----:B----4-:R-:W-:Y:S02]  /*a0a0*/  FFMA.FTZ R4, R182, c[0x0][0x23c], -R7 ;  /* 0x00008f00b6047a23 */ /* 0x010fe40000010807 */
[----:B------:R-:W-:Y:S02]  /*a0b0*/  FADD.FTZ R2, R118, R2 ;  /* 0x0000000276027221 */ /* 0x000fe40000010000 */
[----:B------:R-:W-:Y:S01]  /*a0c0*/  FADD.FTZ R0, R120, R0 ;  /* 0x0000000078007221 */ /* 0x000fe20000010000 */
        /* <DEDUP_REMOVED lines=9> */
[----:B--2---:R-:W-:Y:S02]  /*a160*/  FFMA.FTZ R4, R180, c[0x0][0x23c], -R7 ;  /* 0x00008f00b4047a23 */ /* 0x004fe40000010807 */
        /* <DEDUP_REMOVED lines=10> */
[----:B--2---:R-:W-:-:S02]  /*a210*/  FFMA.FTZ R4, R179, c[0x0][0x23c], -R8 ;  /* 0x00008f00b3047a23 */ /* 0x004fc40000010808 */
        /* <DEDUP_REMOVED lines=10> */
[----:B--2---:R-:W-:Y:S02]  /*a2c0*/  FFMA.FTZ R4, R181, c[0x0][0x23c], -R8 ;  /* 0x00008f00b5047a23 */ /* 0x004fe40000010808 */
[----:B------:R-:W-:Y:S02]  /*a2d0*/  FADD.FTZ R2, R93, R2 ;  /* 0x000000025d027221 */ /* 0x000fe40000010000 */
[----:B------:R2:W1:Y:S01]  /*a2e0*/  MUFU.EX2 R64, R4 ;  /* 0x0000000400407308 */ /* 0x0004620000000800 */
        /* <DEDUP_REMOVED lines=9> */
[----:B------:R-:W-:Y:S02]  /*a380*/  IMAD.MOV.U32 R178, RZ, RZ, R171 ;  /* 0x000000ffffb27224 */ /* 0x000fe400078e00ab */
[----:B------:R2:W2:Y:S01]  /*a390*/  MUFU.EX2 R38, R4 ;  /* 0x0000000400267308 */ /* 0x0004a20000000800 */
[----:B------:R-:W-:Y:S02]  /*a3a0*/  IMAD.MOV.U32 R171, RZ, RZ, R165 ;  /* 0x000000ffffab7224 */ /* 0x000fe400078e00a5 */
[----:B------:R-:W-:Y:S02]  /*a3b0*/  IMAD.MOV.U32 R165, RZ, RZ, R161 ;  /* 0x000000ffffa57224 */ /* 0x000fe400078e00a1 */
[----:B---3--:R-:W-:-:S02]  /*a3c0*/  FADD.FTZ R0, R84, R0 ;  /* 0x0000000054007221 */ /* 0x008fc40000010000 */
[----:B----4-:R-:W-:Y:S02]  /*a3d0*/  FADD.FTZ R2, R39, R2 ;  /* 0x0000000227027221 */ /* 0x010fe40000010000 */
[----:B------:R-:W-:Y:S02]  /*a3e0*/  FADD.FTZ R0, R68, R0 ;  /* 0x0000000044007221 */ /* 0x000fe40000010000 */
[----:B-1----:R-:W-:Y:S02]  /*a3f0*/  FADD.FTZ R2, R64, R2 ;  /* 0x0000000240027221 */ /* 0x002fe40000010000 */
[----:B------:R-:W-:Y:S02]  /*a400*/  FADD.FTZ R0, R66, R0 ;  /* 0x0000000042007221 */ /* 0x000fe40000010000 */
[----:B--2---:R-:W-:Y:S02]  /*a410*/  FFMA.FTZ R4, R168, c[0x0][0x23c], -R8 ;  /* 0x00008f00a8047a23 */ /* 0x004fe40000010808 */
[----:B------:R-:W-:-:S02]  /*a420*/  IMAD.MOV.U32 R168, RZ, RZ, R160 ;  /* 0x000000ffffa87224 */ /* 0x000fc400078e00a0 */
[----:B-----5:R-:W-:Y:S01]  /*a430*/  HMMA.16816.F32 R160, R12, R16, R60 ;  /* 0x000000100ca0723c */ /* 0x020fe2000000183c */
[----:B------:R1:W2:Y:S01]  /*a440*/  MUFU.EX2 R37, R4 ;  /* 0x0000000400257308 */ /* 0x0002a20000000800 */
[----:B------:R-:W-:Y:S02]  /*a450*/  FADD.FTZ R2, R38, R2 ;  /* 0x0000000226027221 */ /* 0x000fe40000010000 */
[----:B------:R-:W-:-:S04]  /*a460*/  FADD.FTZ R0, R65, R0 ;  /* 0x0000000041007221 */ /* 0x000fc80000010000 */
[----:B------:R-:W-:Y:S01]  /*a470*/  HMMA.16816.F32 R60, R12, R18, R28 ;  /* 0x000000120c3c723c */ /* 0x000fe2000000181c */
[----:B------:R-:W3:Y:S06]  /*a480*/  LDSM.16.MT88.4 R16, [R216+0x11000] ;  /* 0x01100000d810783b */ /* 0x000eec0000004200 */
[----:B------:R-:W-:Y:S01]  /*a490*/  F2FP.PACK_AB R13, R68, R84 ;  /* 0x00000054440d723e */ /* 0x000fe200000000ff */
[----:B-1----:R-:W-:Y:S01]  /*a4a0*/  FFMA.FTZ R4, R178, c[0x0][0x23c], -R7 ;  /* 0x00008f00b2047a23 */ /* 0x002fe20000010807 */
[----:B------:R-:W-:Y:S01]  /*a4b0*/  F2FP.PACK_AB R15, R65, R66 ;  /* 0x00000042410f723e */ /* 0x000fe200000000ff */
[C---:B--2---:R-:W-:Y:S01]  /*a4c0*/  FADD.FTZ R2, R37.reuse, R2 ;  /* 0x0000000225027221 */ /* 0x044fe20000010000 */
[----:B------:R-:W-:Y:S01]  /*a4d0*/  F2FP.PACK_AB R12, R64, R39 ;  /* 0x00000027400c723e */ /* 0x000fe200000000ff */
[----:B------:R1:W2:Y:S01]  /*a4e0*/  MUFU.EX2 R30, R4 ;  /* 0x00000004001e7308 */ /* 0x0002a20000000800 */
[----:B------:R-:W-:-:S07]  /*a4f0*/  F2FP.PACK_AB R14, R37, R38 ;  /* 0x00000026250e723e */ /* 0x000fce00000000ff */
[----:B------:R-:W-:Y:S01]  /*a500*/  HMMA.16816.F32 R136, R12, R24, R44 ;  /* 0x000000180c88723c */ /* 0x000fe2000000182c */
[----:B-1----:R-:W-:-:S07]  /*a510*/  FFMA.FTZ R4, R171, c[0x0][0x23c], -R7 ;  /* 0x00008f00ab047a23 */ /* 0x002fce0000010807 */
[C---:B------:R-:W-:Y:S01]  /*a520*/  HMMA.16816.F32 R44, R12.reuse, R26, R32 ;  /* 0x0000001a0c2c723c */ /* 0x040fe20000001820 */
[----:B------:R-:W1:Y:S01]  /*a530*/  LDSM.16.MT88.4 R24, [R217+0x11000] ;  /* 0x01100000d918783b */ /* 0x000e620000004200 */
[----:B--2---:R-:W-:Y:S01]  /*a540*/  FADD.FTZ R0, R30, R0 ;  /* 0x000000001e007221 */ /* 0x004fe20000010000 */
[----:B------:R2:W4:Y:S05]  /*a550*/  MUFU.EX2 R29, R4 ;  /* 0x00000004001d7308 */ /* 0x00052a0000000800 */
[C---:B------:R-:W-:Y:S08]  /*a560*/  HMMA.16816.F32 R52, R12.reuse, R20, R52 ;  /* 0x000000140c34723c */ /* 0x040ff00000001834 */
[----:B---3--:R-:W-:Y:S01]  /*a570*/  HMMA.16816.F32 R40, R12, R16, R40 ;  /* 0x000000100c28723c */ /* 0x008fe20000001828 */
[----:B--2---:R-:W-:-:S02]  /*a580*/  FFMA.FTZ R4, R168, c[0x0][0x23c], -R7 ;  /* 0x00008f00a8047a23 */ /* 0x004fc40000010807 */
[----:B------:R-:W-:Y:S02]  /*a590*/  FFMA.FTZ R7, R167, c[0x0][0x23c], -R7 ;  /* 0x00008f00a7077a23 */ /* 0x000fe40000010807 */
[----:B------:R2:W3:Y:S01]  /*a5a0*/  MUFU.EX2 R28, R4 ;  /* 0x00000004001c7308 */ /* 0x0004e20000000800 */
[----:B----4-:R-:W-:Y:S02]  /*a5b0*/  FADD.FTZ R0, R29, R0 ;  /* 0x000000001d007221 */ /* 0x010fe40000010000 */
[C---:B------:R-:W-:Y:S05]  /*a5c0*/  HMMA.16816.F32 R48, R12.reuse, R22, R48 ;  /* 0x000000160c30723c */ /* 0x040fea0000001830 */
[----:B------:R-:W4:Y:S03]  /*a5d0*/  MUFU.EX2 R21, R7 ;  /* 0x0000000700157308 */ /* 0x000f260000000800 */
[----:B------:R-:W-:Y:S01]  /*a5e0*/  HMMA.16816.F32 R32, R12, R18, R56 ;  /* 0x000000120c20723c */ /* 0x000fe20000001838 */
[----:B--2---:R-:W-:-:S02]  /*a5f0*/  FFMA.FTZ R4, R166, c[0x0][0x23c], -R8 ;  /* 0x00008f00a6047a23 */ /* 0x004fc40000010808 */
[----:B---3--:R-:W-:-:S05]  /*a600*/  FADD.FTZ R0, R28, R0 ;  /* 0x000000001c007221 */ /* 0x008fca0000010000 */
[----:B-1----:R-:W-:Y:S01]  /*a610*/  HMMA.16816.F32 R160, R12, R24, R160 ;  /* 0x000000180ca0723c */ /* 0x002fe200000018a0 */
[----:B------:R1:W2:Y:S01]  /*a620*/  MUFU.EX2 R20, R4 ;  /* 0x0000000400147308 */ /* 0x0002a20000000800 */
[----:B----4-:R-:W-:-:S06]  /*a630*/  F2FP.PACK_AB R167, R21, R28 ;  /* 0x0000001c15a7723e */ /* 0x010fcc00000000ff */
[----:B------:R-:W-:Y:S01]  /*a640*/  HMMA.16816.F32 R12, R12, R26, R60 ;  /* 0x0000001a0c0c723c */ /* 0x000fe2000000183c */
[----:B-1----:R-:W-:Y:S01]  /*a650*/  FFMA.FTZ R4, R165, c[0x0][0x23c], -R8 ;  /* 0x00008f00a5047a23 */ /* 0x002fe20000010808 */
[----:B------:R-:W-:Y:S01]  /*a660*/  F2FP.PACK_AB R165, R29, R30 ;  /* 0x0000001e1da5723e */ /* 0x000fe200000000ff */
[----:B--2---:R-:W-:Y:S02]  /*a670*/  FADD.FTZ R2, R20, R2 ;  /* 0x0000000214027221 */ /* 0x004fe40000010000 */
[----:B------:R1:W2:Y:S02]  /*a680*/  MUFU.EX2 R16, R4 ;  /* 0x0000000400107308 */ /* 0x0002a40000000800 */
[----:B-1----:R-:W-:Y:S01]  /*a690*/  FFMA.FTZ R4, R155, c[0x0][0x23c], -R8 ;  /* 0x00008f009b047a23 */ /* 0x002fe20000010808 */
[C---:B--2---:R-:W-:Y:S01]  /*a6a0*/  F2FP.PACK_AB R164, R16.reuse, R20 ;  /* 0x0000001410a4723e */ /* 0x044fe200000000ff */
[----:B------:R-:W-:-:S04]  /*a6b0*/  FADD.FTZ R2, R16, R2 ;  /* 0x0000000210027221 */ /* 0x000fc80000010000 */
[----:B------:R1:W2:Y:S02]  /*a6c0*/  MUFU.EX2 R7, R4 ;  /* 0x0000000400077308 */ /* 0x0002a40000000800 */
[----:B-1----:R-:W-:Y:S02]  /*a6d0*/  FFMA.FTZ R4, R154, c[0x0][0x23c], -R8 ;  /* 0x00008f009a047a23 */ /* 0x002fe40000010808 */
[----:B------:R-:W1:Y:S01]  /*a6e0*/  LDSM.16.MT88.4 R8, [R217+0x11800] ;  /* 0x01180000d908783b */ /* 0x000e620000004200 */
[----:B--2---:R-:W-:-:S03]  /*a6f0*/  FADD.FTZ R2, R7, R2 ;  /* 0x0000000207027221 */ /* 0x004fc60000010000 */
[----:B------:R-:W2:Y:S02]  /*a700*/  MUFU.EX2 R4, R4 ;  /* 0x0000000400047308 */ /* 0x000ea40000000800 */
[C---:B--2---:R-:W-:Y:S01]  /*a710*/  F2FP.PACK_AB R166, R4.reuse, R7 ;  /* 0x0000000704a6723e */ /* 0x044fe200000000ff */
[----:B------:R-:W-:Y:S02]  /*a720*/  FADD.FTZ R7, R21, R0 ;  /* 0x0000000015077221 */ /* 0x000fe40000010000 */
[----:B------:R-:W-:-:S04]  /*a730*/  FADD.FTZ R0, R4, R2 ;  /* 0x0000000204007221 */ /* 0x000fc80000010000 */
[C---:B------:R-:W-:Y:S01]  /*a740*/  HMMA.16816.F32 R136, R164.reuse, R140, R136 ;  /* 0x0000008ca488723c */ /* 0x040fe20000001888 */
[----:B------:R2:W-:Y:S04]  /*a750*/  STL [R1+0x1c], R0 ;  /* 0x00001c0001007387 */ /* 0x0005e80000100800 */
[----:B------:R2:W-:Y:S03]  /*a760*/  STL [R1+0x20], R7 ;  /* 0x0000200701007387 */ /* 0x0005e60000100800 */
        /* <DEDUP_REMOVED lines=9> */
[----:B------:R-:W-:-:S04]  /*a800*/  DEPBAR.LE SB0, 0x0 ;  /* 0x000080000000791a */ /* 0x000fc80000000000 */
[----:B------:R1:W-:Y:S04]  /*a810*/  STL [R1+0x8], R243 ;  /* 0x000008f301007387 */ /* 0x0003e80000100800 */
[----:B------:R-:W-:Y:S06]  /*a820*/  BAR.SYNC.DEFER_BLOCKING 0x0 ;  /* 0x0000000000007b1d */ /* 0x000fec0000010000 */
[----:B------:R-:W-:Y:S05]  /*a830*/  @!P0 BRA `(.L_x_2275) ;  /* 0x000003c000008947 */ /* 0x000fea0003800000 */
[----:B------:R-:W2:Y:S01]  /*a840*/  LDL.64 R178, [R1] ;  /* 0x0000000001b27983 */ /* 0x000ea20000100a00 */
[----:B------:R-:W-:Y:S01]  /*a850*/  IABS R168, c[0x0][0x2d0] ;  /* 0x0000b40000a87a13 */ /* 0x000fe20000000000 */
[----:B------:R-:W-:-:S03]  /*a860*/  IMAD.SHL.U32 R10, R243, 0x100, RZ ;  /* 0x00000100f30a7824 */ /* 0x000fc600078e00ff */
[----:B------:R-:W3:Y:S02]  /*a870*/  I2F.RP R8, R168 ;  /* 0x000000a800087306 */ /* 0x000ee40000209400 */
[C---:B------:R-:W-:Y:S02]  /*a880*/  IADD3 R11, R10.reuse, 0x100, RZ ;  /* 0x000001000a0b7810 */ /* 0x040fe40007ffe0ff */
[----:B------:R-:W-:Y:S02]  /*a890*/  IABS R4, R10 ;  /* 0x0000000a00047213 */ /* 0x000fe40000000000 */
[----:B------:R-:W-:Y:S02]  /*a8a0*/  IABS R7, R11 ;  /* 0x0000000b00077213 */ /* 0x000fe40000000000 */
[----:B------:R-:W-:Y:S02]  /*a8b0*/  LOP3.LUT R10, R10, c[0x0][0x2d0], RZ, 0x3c, !PT ;  /* 0x0000b4000a0a7a12 */ /* 0x000fe400078e3cff */
[----:B------:R-:W-:-:S02]  /*a8c0*/  LOP3.LUT R11, R11, c[0x0][0x2d0], RZ, 0x3c, !PT ;  /* 0x0000b4000b0b7a12 */ /* 0x000fc400078e3cff */
[----:B------:R-:W-:Y:S02]  /*a8d0*/  ISETP.GE.AND P1, PT, R10, RZ, PT ;  /* 0x000000ff0a00720c */ /* 0x000fe40003f26270 */
[----:B------:R-:W-:Y:S01]  /*a8e0*/  ISETP.GE.AND P3, PT, R11, RZ, PT ;  /* 0x000000ff0b00720c */ /* 0x000fe20003f66270 */
[----:B---3--:R-:W3:Y:S02]  /*a8f0*/  MUFU.RCP R8, R8 ;  /* 0x0000000800087308 */ /* 0x008ee40000001000 */
[----:B---3--:R-:W-:-:S06]  /*a900*/  IADD3 R8, R8, 0xffffffe, RZ ;  /* 0x0ffffffe08087810 */ /* 0x008fcc0007ffe0ff */
[----:B------:R-:W3:Y:S02]  /*a910*/  F2I.FTZ.U32.TRUNC.NTZ R9, R8 ;  /* 0x0000000800097305 */ /* 0x000ee4000021f000 */
[----:B---3--:R-:W-:Y:S02]  /*a920*/  IMAD.MOV R0, RZ, RZ, -R9 ;  /* 0x000000ffff007224 */ /* 0x008fe400078e0a09 */
        /* <DEDUP_REMOVED lines=17> */
[----:B------:R-:W-:-:S02]  /*aa40*/  ISETP.NE.AND P2, PT, RZ, c[0x0][0x2d0], PT ;  /* 0x0000b400ff007a0c */ /* 0x000fc40003f45270 */
[----:B------:R-:W-:-:S05]  /*aa50*/  LOP3.LUT R4, RZ, c[0x0][0x2d0], RZ, 0x33, !PT ;  /* 0x0000b400ff047a12 */ /* 0x000fca00078e33ff */
[----:B------:R-:W-:Y:S02]  /*aa60*/  @P6 IADD3 R2, R2, 0x1, RZ ;  /* 0x0000000102026810 */ /* 0x000fe40007ffe0ff */
[----:B------:R-:W-:-:S03]  /*aa70*/  @P5 IADD3 R0, R0, 0x1, RZ ;  /* 0x0000000100005810 */ /* 0x000fc60007ffe0ff */
[----:B------:R-:W-:Y:S02]  /*aa80*/  @!P3 IMAD.MOV R2, RZ, RZ, -R2 ;  /* 0x000000ffff02b224 */ /* 0x000fe400078e0a02 */
[----:B------:R-:W-:-:S03]  /*aa90*/  @!P1 IMAD.MOV R0, RZ, RZ, -R0 ;  /* 0x000000ffff009224 */ /* 0x000fc600078e0a00 */
[C---:B------:R-:W-:Y:S02]  /*aaa0*/  SEL R2, R4.reuse, R2, !P2 ;  /* 0x0000000204027207 */ /* 0x040fe40005000000 */
[----:B------:R-:W-:-:S03]  /*aab0*/  SEL R0, R4, R0, !P2 ;  /* 0x0000000004007207 */ /* 0x000fc60005000000 */
[----:B--2---:R-:W-:-:S04]  /*aac0*/  IMAD.WIDE R8, R2, 0x4, R178 ;  /* 0x0000000402087825 */ /* 0x004fc800078e02b2 */
[----:B------:R-:W-:Y:S02]  /*aad0*/  IMAD.WIDE R10, R0, 0x4, R178 ;  /* 0x00000004000a7825 */ /* 0x000fe400078e02b2 */
[----:B------:R-:W2:Y:S04]  /*aae0*/  LDG.E R8, [R8.64] ;  /* 0x0000000c08087981 */ /* 0x000ea8000c1e1900 */
[----:B------:R-:W2:Y:S01]  /*aaf0*/  LDG.E R10, [R10.64] ;  /* 0x0000000c0a0a7981 */ /* 0x000ea2000c1e1900 */
[----:B------:R-:W-:Y:S01]  /*ab00*/  IADD3 R0, R2, -R0, RZ ;  /* 0x8000000002007210 */ /* 0x000fe20007ffe0ff */
[----:B------:R-:W-:-:S04]  /*ab10*/  IMAD.MOV.U32 R2, RZ, RZ, c[0x0][0x2d0] ;  /* 0x0000b400ff027624 */ /* 0x000fc800078e00ff */
        /* <DEDUP_REMOVED lines=14> */
.L_x_2275:
[----:B------:R-:W-:-:S05]  /*ac00*/  IMAD.MOV.U32 R0, RZ, RZ, c[0x0][0x1a0] ;  /* 0x00006800ff007624 */ /* 0x000fca00078e00ff */
[----:B------:R-:W-:-:S04]  /*ac10*/  LEA R0, -R0, RZ, 0x8 ;  /* 0x000000ff00007211 */ /* 0x000fc800078e41ff */
[----:B------:R-:W-:Y:S02]  /*ac20*/  SHF.R.S32.HI R2, RZ, 0x1f, R0 ;  /* 0x0000001fff027819 */ /* 0x000fe40000011400 */
.L_x_2276:
[----:B------:R-:W2:Y:S01]  /*ac30*/  LDL.LU R7, [R1+0xc] ;  /* 0x00000c0001077983 */ /* 0x000ea20000300800 */
[----:B------:R-:W-:-:S03]  /*ac40*/  ULDC.64 UR4, c[0x0][0x1a0] ;  /* 0x0000680000047ab9 */ /* 0x000fc60000000a00 */
[----:B------:R-:W3:Y:S01]  /*ac50*/  LDL.LU R4, [R1+0x10] ;  /* 0x0000100001047983 */ /* 0x000ee20000300800 */
[----:B------:R-:W-:Y:S02]  /*ac60*/  USHF.L.U32 UR7, UR4, 0x5, URZ ;  /* 0x0000000504077899 */ /* 0x000fe4000800063f */
[----:B------:R-:W-:Y:S02]  /*ac70*/  UMOV UR6, 0x5 ;  /* 0x0000000500067882 */ /* 0x000fe40000000000 */
[----:B------:R-:W-:Y:S01]  /*ac80*/  USHF.L.U64.HI UR5, UR4, UR6, UR5 ;  /* 0x0000000604057299 */ /* 0x000fe20008010205 */
[----:B---3--:R-:W-:-:S04]  /*ac90*/  LEA R4, P1, R0, R4, 0x1 ;  /* 0x0000000400047211 */ /* 0x008fc800078208ff */
[----:B--2---:R-:W-:Y:S01]  /*aca0*/  LEA.HI.X R7, R0, R7, R2, 0x1, P1 ;  /* 0x0000000700077211 */ /* 0x004fe200008f0c02 */
[----:B------:R-:W-:Y:S01]  /*acb0*/  IMAD.MOV.U32 R16, RZ, RZ, R4 ;  /* 0x000000ffff107224 */ /* 0x000fe200078e0004 */
[----:B------:R-:W-:Y:S01]  /*acc0*/  IADD3 R14, P1, R4, UR7, RZ ;  /* 0x00000007040e7c10 */ /* 0x000fe2000ff3e0ff */
[----:B------:R-:W-:Y:S02]  /*acd0*/  STL [R1+0x10], R4 ;  /* 0x0000100401007387 */ /* 0x000fe40000100800 */
[----:B------:R-:W-:Y:S01]  /*ace0*/  IMAD.MOV.U32 R17, RZ, RZ, R7 ;  /* 0x000000ffff117224 */ /* 0x000fe200078e0007 */
[----:B------:R-:W-:Y:S01]  /*acf0*/  IADD3.X R15, R7, UR5, RZ, P1, !PT ;  /* 0x00000005070f7c10 */ /* 0x000fe20008ffe4ff */
[----:B------:R-:W-:Y:S01]  /*ad00*/  STL [R1+0xc], R7 ;  /* 0x00000c0701007387 */ /* 0x000fe20000100800 */
        /* <DEDUP_REMOVED lines=47> */
[----:B--2---:R-:W-:Y:S04]  /*b000*/  LDSM.16.M88.4 R20, [R134+0x2800] ;  /* 0x002800008614783b */ /* 0x004fe80000000200 */
[----:B------:R-:W-:Y:S04]  /*b010*/  LDSM.16.M88.4 R24, [R134+0x2000] ;  /* 0x002000008618783b */ /* 0x000fe80000000200 */
[----:B----4-:R-:W-:Y:S04]  /*b020*/  LDSM.16.M88.4 R12, [R134+0x3800] ;  /* 0x00380000860c783b */ /* 0x010fe80000000200 */
[----:B-1----:R-:W1:Y:S04]  /*b030*/  LDSM.16.M88.4 R8, [R222] ;  /* 0x00000000de08783b */ /* 0x002e680000000200 */
[----:B------:R-:W-:Y:S04]  /*b040*/  LDSM.16.M88.4 R60, [R134+0x4000] ;  /* 0x00400000863c783b */ /* 0x000fe80000000200 */
[----:B------:R-:W-:Y:S04]  /*b050*/  LDSM.16.M88.4 R56, [R134+0x4800] ;  /* 0x004800008638783b */ /* 0x000fe80000000200 */
[----:B---3--:R-:W2:Y:S04]  /*b060*/  LDSM.16.M88.4 R16, [R134+0x3000] ;  /* 0x003000008610783b */ /* 0x008ea80000000200 */
[----:B------:R-:W-:Y:S04]  /*b070*/  LDSM.16.M88.4 R52, [R134+0x5000] ;  /* 0x005000008634783b */ /* 0x000fe80000000200 */
[----:B------:R-:W-:Y:S04]  /*b080*/  LDSM.16.M88.4 R48, [R134+0x5800] ;  /* 0x005800008630783b */ /* 0x000fe80000000200 */
[----:B------:R-:W-:Y:S04]  /*b090*/  LDSM.16.M88.4 R44, [R134+0x6000] ;  /* 0x00600000862c783b */ /* 0x000fe80000000200 */
[----:B------:R-:W-:Y:S04]  /*b0a0*/  LDSM.16.M88.4 R68, [R134+0x6800] ;  /* 0x006800008644783b */ /* 0x000fe80000000200 */
[----:B------:R-:W-:Y:S04]  /*b0b0*/  LDSM.16.M88.4 R40, [R134+0x7000] ;  /* 0x007000008628783b */ /* 0x000fe80000000200 */
[----:B------:R-:W-:Y:S01]  /*b0c0*/  LDSM.16.M88.4 R32, [R134+0x7800] ;  /* 0x007800008620783b */ /* 0x000fe20000000200 */
[C---:B-1----:R-:W-:Y:S03]  /*b0d0*/  HMMA.16816.F32 R88, R8.reuse, R20, RZ ;  /* 0x000000140858723c */ /* 0x042fe600000018ff */
[----:B------:R-:W-:Y:S04]  /*b0e0*/  LDSM.16.M88.4 R28, [R134+0x8000] ;  /* 0x00800000861c783b */ /* 0x000fe80000000200 */
[----:B------:R-:W-:Y:S01]  /*b0f0*/  LDSM.16.M88.4 R64, [R220+0x2000] ;  /* 0x00200000dc40783b */ /* 0x000fe20000000200 */
[C---:B------:R-:W-:Y:S03]  /*b100*/  HMMA.16816.F32 R92, R8.reuse, R22, RZ ;  /* 0x00000016085c723c */ /* 0x040fe600000018ff */
[----:B------:R-:W1:Y:S04]  /*b110*/  LDSM.16.M88.4 R20, [R134+0x9000] ;  /* 0x009000008614783b */ /* 0x000e680000000200 */
[----:B------:R-:W0:Y:S01]  /*b120*/  LDGDEPBAR ;  /* 0x00000000000079af */ /* 0x000e220000000000 */
[C---:B------:R-:W-:Y:S08]  /*b130*/  HMMA.16816.F32 R72, R8.reuse, R24, RZ ;  /* 0x000000180848723c */ /* 0x040ff000000018ff */
[C---:B------:R-:W-:Y:S01]  /*b140*/  HMMA.16816.F32 R76, R8.reuse, R26, RZ ;  /* 0x0000001a084c723c */ /* 0x040fe200000018ff */
[----:B------:R-:W3:Y:S07]  /*b150*/  LDSM.16.M88.4 R24, [R134+0x8800] ;  /* 0x008800008618783b */ /* 0x000eee0000000200 */
[C---:B------:R-:W-:Y:S08]  /*b160*/  HMMA.16816.F32 R84, R8.reuse, R12, RZ ;  /* 0x0000000c0854723c */ /* 0x040ff000000018ff */
[C---:B------:R-:W-:Y:S01]  /*b170*/  HMMA.16816.F32 R120, R8.reuse, R14, RZ ;  /* 0x0000000e0878723c */ /* 0x040fe200000018ff */
[----:B------:R-:W4:Y:S07]  /*b180*/  LDSM.16.M88.4 R12, [R134+0x9800] ;  /* 0x00980000860c783b */ /* 0x000f2e0000000200 */
[C---:B--2---:R-:W-:Y:S08]  /*b190*/  HMMA.16816.F32 R96, R8.reuse, R16, RZ ;  /* 0x000000100860723c */ /* 0x044ff000000018ff */
[C---:B------:R-:W-:Y:S01]  /*b1a0*/  HMMA.16816.F32 R104, R8.reuse, R18, RZ ;  /* 0x000000120868723c */ /* 0x040fe200000018ff */
[----:B------:R-:W2:Y:S07]  /*b1b0*/  LDSM.16.M88.4 R16, [R225] ;  /* 0x00000000e110783b */ /* 0x000eae0000000200 */
[C---:B------:R-:W-:Y:S08]  /*b1c0*/  HMMA.16816.F32 R124, R8.reuse, R60, RZ ;  /* 0x0000003c087c723c */ /* 0x040ff000000018ff */
[C---:B------:R-:W-:Y:S08]  /*b1d0*/  HMMA.16816.F32 R116, R8.reuse, R62, RZ ;  /* 0x0000003e0874723c */ /* 0x040ff000000018ff */
[C---:B-1----:R-:W-:Y:S08]  /*b1e0*/  HMMA.16816.F32 R248, R8.reuse, R20, RZ ;  /* 0x0000001408f8723c */ /* 0x042ff000000018ff */
[C---:B------:R-:W-:Y:S08]  /*b1f0*/  HMMA.16816.F32 R60, R8.reuse, R22, RZ ;  /* 0x00000016083c723c */ /* 0x040ff000000018ff */
[C---:B------:R-:W-:Y:S08]  /*b200*/  HMMA.16816.F32 R108, R8.reuse, R56, RZ ;  /* 0x00000038086c723c */ /* 0x040ff000000018ff */
[C---:B------:R-:W-:Y:S01]  /*b210*/  HMMA.16816.F32 R100, R8.reuse, R58, RZ ;  /* 0x0000003a0864723c */ /* 0x040fe200000018ff */
[----:B------:R-:W-:Y:S07]  /*b220*/  LDSM.16.M88.4 R56, [R220+0x3800] ;  /* 0x00380000dc38783b */ /* 0x000fee0000000200 */
[----:B------:R-:W-:Y:S01]  /*b230*/  HMMA.16816.F32 R80, R8, R52, RZ ;  /* 0x000000340850723c */ /* 0x000fe200000018ff */
[----:B------:R-:W-:-:S02]  /*b240*/  IMAD.MOV.U32 R0, RZ, RZ, R61 ;  /* 0x000000ffff007224 */ /* 0x000fc400078e003d */
[----:B------:R-:W-:Y:S02]  /*b250*/  IMAD.MOV.U32 R252, RZ, RZ, R62 ;  /* 0x000000fffffc7224 */ /* 0x000fe400078e003e */
[----:B------:R-:W-:Y:S02]  /*b260*/  IMAD.MOV.U32 R37, RZ, RZ, R60 ;  /* 0x000000ffff257224 */ /* 0x000fe400078e003c */
[----:B------:R-:W-:Y:S01]  /*b270*/  IMAD.MOV.U32 R4, RZ, RZ, R63 ;  /* 0x000000ffff047224 */ /* 0x000fe200078e003f */
[C---:B------:R-:W-:Y:S08]  /*b280*/  HMMA.16816.F32 R112, R8.reuse, R54, RZ ;  /* 0x000000360870723c */ /* 0x040ff000000018ff */
[C---:B------:R-:W-:Y:S08]  /*b290*/  HMMA.16816.F32 R128, R8.reuse, R48, RZ ;  /* 0x000000300880723c */ /* 0x040ff000000018ff */
[C---:B------:R-:W-:Y:S01]  /*b2a0*/  HMMA.16816.F32 R168, R8.reuse, R50, RZ ;  /* 0x0000003208a8723c */ /* 0x040fe200000018ff */
[----:B------:R-:W-:Y:S07]  /*b2b0*/  LDSM.16.M88.4 R48, [R220+0x2800] ;  /* 0x00280000dc30783b */ /* 0x000fee0000000200 */
[C---:B------:R-:W-:Y:S08]  /*b2c0*/  HMMA.16816.F32 R172, R8.reuse, R44, RZ ;  /* 0x0000002c08ac723c */ /* 0x040ff000000018ff */
[C---:B------:R-:W-:Y:S01]  /*b2d0*/  HMMA.16816.F32 R176, R8.reuse, R46, RZ ;  /* 0x0000002e08b0723c */ /* 0x040fe200000018ff */
[----:B------:R-:W1:Y:S07]  /*b2e0*/  LDSM.16.M88.4 R44, [R220+0x3000] ;  /* 0x00300000dc2c783b */ /* 0x000e6e0000000200 */
[C---:B------:R-:W-:Y:S08]  /*b2f0*/  HMMA.16816.F32 R180, R8.reuse, R68, RZ ;  /* 0x0000004408b4723c */ /* 0x040ff000000018ff */
[C---:B------:R-:W-:Y:S08]  /*b300*/  HMMA.16816.F32 R184, R8.reuse, R70, RZ ;  /* 0x0000004608b8723c */ /* 0x040ff000000018ff */
[C---:B------:R-:W-:Y:S08]  /*b310*/  HMMA.16816.F32 R188, R8.reuse, R40, RZ ;  /* 0x0000002808bc723c */ /* 0x040ff000000018ff */
[C---:B------:R-:W-:Y:S01]  /*b320*/  HMMA.16816.F32 R192, R8.reuse, R42, RZ ;  /* 0x0000002a08c0723c */ /* 0x040fe200000018ff */
[----:B------:R-:W5:Y:S07]  /*b330*/  LDSM.16.M88.4 R40, [R220+0x5800] ;  /* 0x00580000dc28783b */ /* 0x000f6e0000000200 */
[C---:B------:R-:W-:Y:S08]  /*b340*/  HMMA.16816.F32 R196, R8.reuse, R32, RZ ;  /* 0x0000002008c4723c */ /* 0x040ff000000018ff */
[C---:B------:R-:W-:Y:S01]  /*b350*/  HMMA.16816.F32 R200, R8.reuse, R34, RZ ;  /* 0x0000002208c8723c */ /* 0x040fe200000018ff */
[----:B------:R-:W-:Y:S07]  /*b360*/  LDSM.16.M88.4 R32, [R221] ;  /* 0x00000000dd20783b */ /* 0x000fee0000000200 */
[C---:B------:R-:W-:Y:S08]  /*b370*/  HMMA.16816.F32 R204, R8.reuse, R28, RZ ;  /* 0x0000001c08cc723c */ /* 0x040ff000000018ff */
[C---:B------:R-:W-:Y:S08]  /*b380*/  HMMA.16816.F32 R208, R8.reuse, R30, RZ ;  /* 0x0000001e08d0723c */ /* 0x040ff000000018ff */
[C---:B---3--:R-:W-:Y:S08]  /*b390*/  HMMA.16816.F32 R212, R8.reuse, R24, RZ ;  /* 0x0000001808d4723c */ /* 0x048ff000000018ff */
[C---:B------:R-:W-:Y:S08]  /*b3a0*/  HMMA.16816.F32 R244, R8.reuse, R26, RZ ;  /* 0x0000001a08f4723c */ /* 0x040ff000000018ff */
[C---:B----4-:R-:W-:Y:S08]  /*b3b0*/  HMMA.16816.F32 R20, R8.reuse, R12, RZ ;  /* 0x0000000c0814723c */ /* 0x050ff000000018ff */
[----:B------:R-:W-:Y:S08]  /*b3c0*/  HMMA.16816.F32 R8, R8, R14, RZ ;  /* 0x0000000e0808723c */ /* 0x000ff000000018ff */
[C---:B--2---:R-:W-:Y:S08]  /*b3d0*/  HMMA.16816.F32 R52, R16.reuse, R66, R76 ;  /* 0x000000421034723c */ /* 0x044ff0000000184c */
[----:B------:R-:W-:Y:S01]  /*b3e0*/  IMAD.MOV.U32 R24, RZ, RZ, R21 ;  /* 0x000000ffff187224 */ /* 0x000fe200078e0015 */
[----:B------:R-:W-:Y:S01]  /*b3f0*/  HMMA.16816.F32 R28, R16, R64, R72 ;  /* 0x00000040101c723c */ /* 0x000fe20000001848 */
[----:B------:R-:W-:-:S02]  /*b400*/  IMAD.MOV.U32 R13, RZ, RZ, R22 ;  /* 0x000000ffff0d7224 */ /* 0x000fc400078e0016 */
[----:B------:R-:W-:Y:S02]  /*b410*/  IMAD.MOV.U32 R12, RZ, RZ, R20 ;  /* 0x000000ffff0c7224 */ /* 0x000fe400078e0014 */
[----:B------:R-:W-:Y:S02]  /*b420*/  IMAD.MOV.U32 R7, RZ, RZ, R23 ;  /* 0x000000ffff077224 */ /* 0x000fe400078e0017 */
[----:B------:R-:W-:Y:S01]  /*b430*/  IMAD.MOV.U32 R14, RZ, RZ, R8 ;  /* 0x000000ffff0e7224 */ /* 0x000fe200078e0008 */
[----:B------:R-:W2:Y:S01]  /*b440*/  LDSM.16.M88.4 R20, [R220+0x4000] ;  /* 0x00400000dc14783b */ /* 0x000ea20000000200 */
[----:B------:R-:W-:Y:S01]  /*b450*/  IMAD.MOV.U32 R2, RZ, RZ, R9 ;  /* 0x000000ffff027224 */ /* 0x000fe200078e0009 */
[----:B-1----:R-:W-:Y:S01]  /*b460*/  HMMA.16816.F32 R68, R16, R44, R96 ;  /* 0x0000002c1044723c */ /* 0x002fe20000001860 */
[----:B------:R-:W-:Y:S02]  /*b470*/  IMAD.MOV.U32 R39, RZ, RZ, R10 ;  /* 0x000000ffff277224 */ /* 0x000fe400078e000a */
[----:B------:R-:W-:-:S02]  /*b480*/  IMAD.MOV.U32 R38, RZ, RZ, R11 ;  /* 0x000000ffff267224 */ /* 0x000fc400078e000b */
[----:B------:R-:W1:Y:S01]  /*b490*/  LDSM.16.M88.4 R8, [R220+0x4800] ;  /* 0x00480000dc08783b */ /* 0x000e620000000200 */
[----:B------:R-:W-:Y:S02]  /*b4a0*/  IMAD.MOV.U32 R77, RZ, RZ, R24 ;  /* 0x000000ffff4d7224 */ /* 0x000fe400078e0018 */
[----:B------:R-:W-:Y:S01]  /*b4b0*/  IMAD.MOV.U32 R76, RZ, RZ, R14 ;  /* 0x000000ffff4c7224 */ /* 0x000fe200078e000e */
[----:B------:R-:W3:Y:S01]  /*b4c0*/  LDSM.16.M88.4 R24, [R220+0x5000] ;  /* 0x00500000dc18783b */ /* 0x000ee20000000200 */
[----:B------:R-:W-:Y:S01]  /*b4d0*/  IMAD.MOV.U32 R78, RZ, RZ, R13 ;  /* 0x000000ffff4e7224 */ /* 0x000fe200078e000d */
[C---:B------:R-:W-:Y:S01]  /*b4e0*/  HMMA.16816.F32 R104, R16.reuse, R46, R104 ;  /* 0x0000002e1068723c */ /* 0x040fe20000001868 */
[----:B------:R-:W-:Y:S01]  /*b4f0*/  IMAD.MOV.U32 R79, RZ, RZ, R12 ;  /* 0x000000ffff4f7224 */ /* 0x000fe200078e000c */
[----:B------:R-:W-:Y:S04]  /*b500*/  LDSM.16.M88.4 R44, [R219] ;  /* 0x00000000db2c783b */ /* 0x000fe80000000200 */
[----:B------:R-:W4:Y:S02]  /*b510*/  LDSM.16.M88.4 R12, [R223] ;  /* 0x00000000df0c783b */ /* 0x000f240000000200 */
[C---:B------:R-:W-:Y:S07]  /*b520*/  HMMA.16816.F32 R60, R16.reuse, R48, R88 ;  /* 0x00000030103c723c */ /* 0x040fee0000001858 */
[----:B------:R-:W-:Y:S01]  /*b530*/  IMAD.MOV.U32 R91, RZ, RZ, R0 ;  /* 0x000000ffff5b7224 */ /* 0x000fe200078e0000 */
[----:B-----5:R-:W-:Y:S01]  /*b540*/  HMMA.16816.F32 R128, R16, R40, R128 ;  /* 0x000000281080723c */ /* 0x020fe20000001880 */
[----:B------:R-:W-:-:S07]  /*b550*/  IMAD.MOV.U32 R90, RZ, RZ, R242 ;  /* 0x000000ffff5a7224 */ /* 0x000fce00078e00f2 */
[C---:B------:R-:W-:Y:S01]  /*b560*/  HMMA.16816.F32 R168, R16.reuse, R42, R168 ;  /* 0x0000002a10a8723c */ /* 0x040fe200000018a8 */
[----:B------:R-:W-:Y:S07]  /*b570*/  LDSM.16.M88.4 R40, [R219+0x800] ;  /* 0x00080000db28783b */ /* 0x000fee0000000200 */
[C---:B--2---:R-:W-:Y:S08]  /*b580*/  HMMA.16816.F32 R124, R16.reuse, R20, R124 ;  /* 0x00000014107c723c */ /* 0x044ff0000000187c */
[C---:B-1----:R-:W-:Y:S08]  /*b590*/  HMMA.16816.F32 R108, R16.reuse, R8, R108 ;  /* 0x00000008106c723c */ /* 0x042ff0000000186c */
[C---:B------:R-:W-:Y:S01]  /*b5a0*/  HMMA.16816.F32 R72, R16.reuse, R10, R100 ;  /* 0x0000000a1048723c */ /* 0x040fe20000001864 */
[----:B------:R-:W1:Y:S06]  /*b5b0*/  LDSM.16.M88.4 R8, [R224] ;  /* 0x00000000e008783b */ /* 0x000e6c0000000200 */
[----:B------:R-:W-:Y:S01]  /*b5c0*/  IMAD.MOV.U32 R100, RZ, RZ, R2 ;  /* 0x000000ffff647224 */ /* 0x000fe200078e0002 */
[C---:B------:R-:W-:Y:S08]  /*b5d0*/  HMMA.16816.F32 R116, R16.reuse, R22, R116 ;  /* 0x000000161074723c */ /* 0x040ff00000001874 */
[C---:B---3--:R-:W-:Y:S08]  /*b5e0*/  HMMA.16816.F32 R80, R16.reuse, R24, R80 ;  /* 0x000000181050723c */ /* 0x048ff00000001850 */
[----:B------:R-:W-:Y:S01]  /*b5f0*/  HMMA.16816.F32 R96, R16, R26, R112 ;  /* 0x0000001a1060723c */ /* 0x000fe20000001870 */
[----:B------:R-:W2:Y:S07]  /*b600*/  LDSM.16.M88.4 R24, [R220+0x6000] ;  /* 0x00600000dc18783b */ /* 0x000eae0000000200 */
[C---:B----4-:R-:W-:Y:S01]  /*b610*/  HMMA.16816.F32 R20, R12.reuse, R32, R28 ;  /* 0x000000200c14723c */ /* 0x050fe2000000181c */
[----:B------:R-:W3:Y:S07]  /*b620*/  LDSM.16.M88.4 R28, [R240] ;  /* 0x00000000f01c783b */ /* 0x000eee0000000200 */
[----:B------:R-:W-:Y:S01]  /*b630*/  HMMA.16816.F32 R32, R12, R34, R52 ;  /* 0x000000220c20723c */ /* 0x000fe20000001834 */
[----:B------:R-:W-:Y:S07]  /*b640*/  LDSM.16.M88.4 R52, [R219+0x1000] ;  /* 0x00100000db34783b */ /* 0x000fee0000000200 */
[----:B------:R-:W-:Y:S01]  /*b650*/  HMMA.16816.F32 R64, R16, R50, R92 ;  /* 0x000000321040723c */ /* 0x000fe2000000185c */
[----:B------:R-:W4:Y:S06]  /*b660*/  LDSM.16.M88.4 R48, [R220+0x6800] ;  /* 0x00680000dc30783b */ /* 0x000f2c0000000200 */
[----:B------:R-:W-:Y:S01]  /*b670*/  IMAD.MOV.U32 R95, RZ, RZ, R252 ;  /* 0x000000ffff5f7224 */ /* 0x000fe200078e00fc */
[----:B-1----:R-:W-:Y:S01]  /*b680*/  HMMA.16816.F32 R20, R8, R44, R20 ;  /* 0x0000002c0814723c */ /* 0x002fe20000001814 */
[----:B------:R-:W-:-:S02]  /*b690*/  IMAD.MOV.U32 R94, RZ, RZ, R91 ;  /* 0x000000ffff5e7224 */ /* 0x000fc400078e005b */
[----:B------:R-:W-:Y:S02]  /*b6a0*/  IMAD.MOV.U32 R91, RZ, RZ, R7 ;  /* 0x000000ffff5b7224 */ /* 0x000fe400078e0007 */
[----:B------:R-:W-:-:S03]  /*b6b0*/  IMAD.MOV.U32 R7, RZ, RZ, R243 ;  /* 0x000000ffff077224 */ /* 0x000fc600078e00f3 */
[----:B------:R-:W-:Y:S01]  /*b6c0*/  HMMA.16816.F32 R32, R8, R46, R32 ;  /* 0x0000002e0820723c */ /* 0x000fe20000001820 */
[----:B------:R-:W1:Y:S01]  /*b6d0*/  LDSM.16.M88.4 R44, [R239] ;  /* 0x00000000ef2c783b */ /* 0x000e620000000200 */
[----:B------:R-:W-:-:S06]  /*b6e0*/  IMAD.SHL.U32 R7, R7, 0x100, RZ ;  /* 0x0000010007077824 */ /* 0x000fcc00078e00ff */
[C---:B--2---:R-:W-:Y:S08]  /*b6f0*/  HMMA.16816.F32 R172, R16.reuse, R24, R172 ;  /* 0x0000001810ac723c */ /* 0x044ff000000018ac */
[----:B------:R-:W-:Y:S01]  /*b700*/  HMMA.16816.F32 R176, R16, R26, R176 ;  /* 0x0000001a10b0723c */ /* 0x000fe200000018b0 */
[----:B------:R-:W-:-:S04]  /*b710*/  FMUL.FTZ R0, R20, c[0x0][0x2ec] ;  /* 0x0000bb0014007a20 */ /* 0x000fc80000410000 */
[----:B------:R2:W-:Y:S03]  /*b720*/  MUFU.TANH R102, R0 ;  /* 0x0000000000667308 */ /* 0x0005e60000002400 */
[----:B---3--:R-:W-:Y:S01]  /*b730*/  HMMA.16816.F32 R24, R12, R28, R60 ;  /* 0x0000001c0c18723c */ /* 0x008fe2000000183c */
[----:B------:R-:W3:Y:S07]  /*b740*/  LDSM.16.M88.4 R60, [R220+0x7000] ;  /* 0x00700000dc3c783b */ /* 0x000eee0000000200 */
[----:B------:R-:W-:Y:S01]  /*b750*/  HMMA.16816.F32 R84, R16, R56, R84 ;  /* 0x000000381054723c */ /* 0x000fe20000001854 */
[----:B--2---:R-:W-:-:S07]  /*b760*/  FMUL.FTZ R0, R21, c[0x0][0x2ec] ;  /* 0x0000bb0015007a20 */ /* 0x004fce0000410000 */
[----:B------:R-:W-:Y:S01]  /*b770*/  HMMA.16816.F32 R28, R12, R30, R64 ;  /* 0x0000001e0c1c723c */ /* 0x000fe20000001840 */
[----:B------:R2:W5:Y:S07]  /*b780*/  MUFU.TANH R57, R0 ;  /* 0x0000000000397308 */ /* 0x00056e0000002400 */
[C---:B----4-:R-:W-:Y:S07]  /*b790*/  HMMA.16816.F32 R64, R16.reuse, R50, R184 ;  /* 0x000000321040723c */ /* 0x050fee00000018b8 */
[----:B------:R-:W-:Y:S01]  /*b7a0*/  IMAD.MOV.U32 R187, RZ, RZ, R90 ;  /* 0x000000ffffbb7224 */ /* 0x000fe200078e005a */
[----:B------:R-:W-:Y:S01]  /*b7b0*/  HMMA.16816.F32 R180, R16, R48, R180 ;  /* 0x0000003010b4723c */ /* 0x000fe200000018b4 */
[----:B--2---:R-:W-:Y:S01]  /*b7c0*/  FMUL.FTZ R0, R22, c[0x0][0x2ec] ;  /* 0x0000bb0016007a20 */ /* 0x004fe20000410000 */
[----:B------:R-:W-:Y:S01]  /*b7d0*/  LDSM.16.M88.4 R48, [R219+0x1800] ;  /* 0x00180000db30783b */ /* 0x000fe20000000200 */
[----:B-----5:R-:W-:-:S02]  /*b7e0*/  IMAD.MOV.U32 R185, RZ, RZ, R57 ;  /* 0x000000ffffb97224 */ /* 0x020fc400078e0039 */
[----:B------:R2:W-:Y:S03]  /*b7f0*/  MUFU.TANH R2, R0 ;  /* 0x0000000000027308 */ /* 0x0005e60000002400 */
[----:B------:R-:W-:Y:S08]  /*b800*/  HMMA.16816.F32 R28, R8, R42, R28 ;  /* 0x0000002a081c723c */ /* 0x000ff0000000181c */
[----:B------:R-:W-:Y:S01]  /*b810*/  HMMA.16816.F32 R120, R16, R58, R120 ;  /* 0x0000003a1078723c */ /* 0x000fe20000001878 */
[----:B--2---:R-:W-:-:S07]  /*b820*/  FMUL.FTZ R0, R23, c[0x0][0x2ec] ;  /* 0x0000bb0017007a20 */ /* 0x004fce0000410000 */
[----:B------:R-:W-:Y:S01]  /*b830*/  HMMA.16816.F32 R20, R8, R40, R24 ;  /* 0x000000280814723c */ /* 0x000fe20000001818 */
[----:B------:R2:W-:Y:S01]  /*b840*/  MUFU.TANH R242, R0 ;  /* 0x0000000000f27308 */ /* 0x0005e20000002400 */
[----:B------:R-:W-:Y:S06]  /*b850*/  LDSM.16.M88.4 R40, [R238] ;  /* 0x00000000ee28783b */ /* 0x000fec0000000200 */
[----:B-1----:R-:W-:Y:S08]  /*b860*/  HMMA.16816.F32 R24, R12, R44, R68 ;  /* 0x0000002c0c18723c */ /* 0x002ff00000001844 */
[----:B---3--:R-:W-:Y:S01]  /*b870*/  HMMA.16816.F32 R68, R16, R60, R188 ;  /* 0x0000003c1044723c */ /* 0x008fe200000018bc */
[----:B--2---:R-:W-:-:S04]  /*b880*/  FMUL.FTZ R0, R32, c[0x0][0x2ec] ;  /* 0x0000bb0020007a20 */ /* 0x004fc80000410000 */
[----:B------:R1:W2:Y:S03]  /*b890*/  MUFU.TANH R56, R0 ;  /* 0x0000000000387308 */ /* 0x0002a60000002400 */
[----:B------:R-:W-:Y:S01]  /*b8a0*/  HMMA.16816.F32 R192, R16, R62, R192 ;  /* 0x0000003e10c0723c */ /* 0x000fe200000018c0 */
[----:B------:R-:W-:Y:S01]  /*b8b0*/  LDSM.16.M88.4 R60, [R220+0x8000] ;  /* 0x00800000dc3c783b */ /* 0x000fe20000000200 */
[----:B-1----:R-:W-:Y:S02]  /*b8c0*/  FMUL.FTZ R0, R33, c[0x0][0x2ec] ;  /* 0x0000bb0021007a20 */ /* 0x002fe40000410000 */
[----:B--2---:R-:W-:Y:S02]  /*b8d0*/  IMAD.MOV.U32 R191, RZ, RZ, R56 ;  /* 0x000000ffffbf7224 */ /* 0x004fe400078e0038 */
[----:B------:R1:W-:Y:S01]  /*b8e0*/  MUFU.TANH R103, R0 ;  /* 0x0000000000677308 */ /* 0x0003e20000002400 */
[----:B------:R-:W2:Y:S01]  /*b8f0*/  LDSM.16.M88.4 R56, [R220+0x7800] ;  /* 0x00780000dc38783b */ /* 0x000ea20000000200 */
[----:B-1----:R-:W-:-:S06]  /*b900*/  FMUL.FTZ R0, R34, c[0x0][0x2ec] ;  /* 0x0000bb0022007a20 */ /* 0x002fcc0000410000 */
[----:B------:R1:W-:Y:S02]  /*b910*/  MUFU.TANH R101, R0 ;  /* 0x0000000000657308 */ /* 0x0003e40000002400 */
[----:B-1----:R-:W-:Y:S02]  /*b920*/  FMUL.FTZ R0, R35, c[0x0][0x2ec] ;  /* 0x0000bb0023007a20 */ /* 0x002fe40000410000 */
[----:B------:R-:W-:Y:S01]  /*b930*/  HMMA.16816.F32 R32, R12, R46, R104 ;  /* 0x0000002e0c20723c */ /* 0x000fe20000001868 */
[----:B------:R-:W1:Y:S03]  /*b940*/  LDSM.16.M88.4 R44, [R237] ;  /* 0x00000000ed2c783b */ /* 0x000e660000000200 */
[----:B------:R3:W4:Y:S04]  /*b950*/  MUFU.TANH R186, R0 ;  /* 0x0000000000ba7308 */ /* 0x0007280000002400 */
[C---:B--2---:R-:W-:Y:S08]  /*b960*/  HMMA.16816.F32 R104, R16.reuse, R58, R200 ;  /* 0x0000003a1068723c */ /* 0x044ff000000018c8 */
[----:B------:R-:W-:Y:S01]  /*b970*/  HMMA.16816.F32 R112, R16, R56, R196 ;  /* 0x000000381070723c */ /* 0x000fe200000018c4 */
[----:B------:R-:W-:Y:S01]  /*b980*/  LDSM.16.M88.4 R56, [R220+0x8800] ;  /* 0x00880000dc38783b */ /* 0x000fe20000000200 */
[----:B---3--:R-:W-:-:S02]  /*b990*/  FMUL.FTZ R0, R20, c[0x0][0x2ec] ;  /* 0x0000bb0014007a20 */ /* 0x008fc40000410000 */
[----:B----4-:R-:W-:Y:S02]  /*b9a0*/  IMAD.MOV.U32 R203, RZ, RZ, R186 ;  /* 0x000000ffffcb7224 */ /* 0x010fe400078e00ba */
[----:B------:R2:W-:Y:S01]  /*b9b0*/  MUFU.TANH R88, R0 ;  /* 0x0000000000587308 */ /* 0x0005e20000002400 */
[----:B------:R-:W-:Y:S02]  /*b9c0*/  IMAD.MOV.U32 R196, RZ, RZ, R76 ;  /* 0x000000ffffc47224 */ /* 0x000fe400078e004c */
[----:B------:R-:W-:Y:S02]  /*b9d0*/  IMAD.MOV.U32 R198, RZ, RZ, R103 ;  /* 0x000000ffffc67224 */ /* 0x000fe400078e0067 */
[----:B--2---:R-:W-:-:S04]  /*b9e0*/  FMUL.FTZ R0, R21, c[0x0][0x2ec] ;  /* 0x0000bb0015007a20 */ /* 0x004fc80000410000 */
[----:B------:R2:W3:Y:S02]  /*b9f0*/  MUFU.TANH R89, R0 ;  /* 0x0000000000597308 */ /* 0x0004e40000002400 */
[----:B--2---:R-:W-:Y:S02]  /*ba00*/  FMUL.FTZ R0, R22, c[0x0][0x2ec] ;  /* 0x0000bb0016007a20 */ /* 0x004fe40000410000 */
[----:B---3--:R-:W-:-:S04]  /*ba10*/  IMAD.MOV.U32 R202, RZ, RZ, R89 ;  /* 0x000000ffffca7224 */ /* 0x008fc800078e0059 */
[----:B------:R2:W-:Y:S02]  /*ba20*/  MUFU.TANH R90, R0 ;  /* 0x00000000005a7308 */ /* 0x0005e40000002400 */
[----:B--2---:R-:W-:Y:S02]  /*ba30*/  FMUL.FTZ R0, R23, c[0x0][0x2ec] ;  /* 0x0000bb0017007a20 */ /* 0x004fe40000410000 */
[----:B------:R-:W-:Y:S04]  /*ba40*/  HMMA.16816.F32 R20, R8, R52, R24 ;  /* 0x000000340814723c */ /* 0x000fe80000001818 */
[----:B------:R2:W-:Y:S04]  /*ba50*/  MUFU.TANH R92, R0 ;  /* 0x00000000005c7308 */ /* 0x0005e80000002400 */
[----:B------:R-:W-:Y:S07]  /*ba60*/  HMMA.16816.F32 R24, R12, R40, R84 ;  /* 0x000000280c18723c */ /* 0x000fee0000001854 */
[----:B------:R-:W-:-:S02]  /*ba70*/  IMAD.MOV.U32 R87, RZ, RZ, R242 ;  /* 0x000000ffff577224 */ /* 0x000fc400078e00f2 */
[----:B------:R-:W-:Y:S02]  /*ba80*/  IMAD.MOV.U32 R84, RZ, RZ, R77 ;  /* 0x000000ffff547224 */ /* 0x000fe400078e004d */
[----:B--2---:R-:W-:Y:S02]  /*ba90*/  FMUL.FTZ R0, R28, c[0x0][0x2ec] ;  /* 0x0000bb001c007a20 */ /* 0x004fe40000410000 */
[----:B------:R-:W-:Y:S02]  /*baa0*/  IMAD.MOV.U32 R85, RZ, RZ, R78 ;  /* 0x000000ffff557224 */ /* 0x000fe400078e004e */
[----:B------:R2:W-:Y:S01]  /*bab0*/  MUFU.TANH R252, R0 ;  /* 0x0000000000fc7308 */ /* 0x0005e20000002400 */
[----:B------:R-:W-:Y:S02]  /*bac0*/  IMAD.MOV.U32 R86, RZ, RZ, R79 ;  /* 0x000000ffff567224 */ /* 0x000fe400078e004f */
[----:B------:R-:W-:Y:S07]  /*bad0*/  HMMA.16816.F32 R76, R16, R60, R204 ;  /* 0x0000003c104c723c */ /* 0x000fee00000018cc */
[----:B------:R-:W-:-:S02]  /*bae0*/  IMAD.MOV.U32 R204, RZ, RZ, R39 ;  /* 0x000000ffffcc7224 */ /* 0x000fc400078e0027 */
[----:B------:R-:W-:Y:S02]  /*baf0*/  IMAD.MOV.U32 R205, RZ, RZ, R38 ;  /* 0x000000ffffcd7224 */ /* 0x000fe400078e0026 */
[----:B------:R-:W-:Y:S02]  /*bb00*/  IMAD.MOV.U32 R207, RZ, RZ, R101 ;  /* 0x000000ffffcf7224 */ /* 0x000fe400078e0065 */
[----:B--2---:R-:W-:Y:S02]  /*bb10*/  FMUL.FTZ R0, R29, c[0x0][0x2ec] ;  /* 0x0000bb001d007a20 */ /* 0x004fe40000410000 */
[----:B------:R-:W-:Y:S02]  /*bb20*/  IMAD.MOV.U32 R206, RZ, RZ, R102 ;  /* 0x000000ffffce7224 */ /* 0x000fe400078e0066 */
[----:B------:R2:W3:Y:S02]  /*bb30*/  MUFU.TANH R93, R0 ;  /* 0x00000000005d7308 */ /* 0x0004e40000002400 */
[----:B--2---:R-:W-:-:S06]  /*bb40*/  FMUL.FTZ R0, R30, c[0x0][0x2ec] ;  /* 0x0000bb001e007a20 */ /* 0x004fcc0000410000 */
[----:B------:R2:W-:Y:S02]  /*bb50*/  MUFU.TANH R243, R0 ;  /* 0x0000000000f37308 */ /* 0x0005e40000002400 */
[----:B--2---:R-:W-:Y:S02]  /*bb60*/  FMUL.FTZ R0, R31, c[0x0][0x2ec] ;  /* 0x0000bb001f007a20 */ /* 0x004fe40000410000 */
[----:B------:R-:W-:Y:S01]  /*bb70*/  HMMA.16816.F32 R28, R8, R54, R32 ;  /* 0x00000036081c723c */ /* 0x000fe20000001820 */
[----:B------:R-:W2:Y:S03]  /*bb80*/  LDSM.16.M88.4 R52, [R219+0x2000] ;  /* 0x00200000db34783b */ /* 0x000ea60000000200 */
[----:B------:R4:W-:Y:S04]  /*bb90*/  MUFU.TANH R184, R0 ;  /* 0x0000000000b87308 */ /* 0x0009e80000002400 */
[----:B------:R-:W-:Y:S01]  /*bba0*/  HMMA.16816.F32 R32, R12, R42, R120 ;  /* 0x0000002a0c20723c */ /* 0x000fe20000001878 */
[----:B------:R-:W5:Y:S06]  /*bbb0*/  LDSM.16.M88.4 R40, [R236] ;  /* 0x00000000ec28783b */ /* 0x000f6c0000000200 */
[----:B------:R-:W-:-:S02]  /*bbc0*/  IMAD.MOV.U32 R122, RZ, RZ, R100 ;  /* 0x000000ffff7a7224 */ /* 0x000fc400078e0064 */
[----:B------:R-:W-:Y:S01]  /*bbd0*/  HMMA.16816.F32 R100, R16, R62, R208 ;  /* 0x0000003e1064723c */ /* 0x000fe200000018d0 */
[----:B----4-:R-:W-:Y:S01]  /*bbe0*/  FMUL.FTZ R0, R20, c[0x0][0x2ec] ;  /* 0x0000bb0014007a20 */ /* 0x010fe20000410000 */
[----:B------:R-:W4:Y:S03]  /*bbf0*/  LDSM.16.M88.4 R60, [R220+0x9000] ;  /* 0x00900000dc3c783b */ /* 0x000f260000000200 */
[----:B------:R1:W-:Y:S02]  /*bc00*/  MUFU.TANH R242, R0 ;  /* 0x0000000000f27308 */ /* 0x0003e40000002400 */
[----:B------:R-:W-:Y:S02]  /*bc10*/  IMAD.MOV.U32 R209, RZ, RZ, R196 ;  /* 0x000000ffffd17224 */ /* 0x000fe400078e00c4 */
[----:B------:R-:W-:Y:S02]  /*bc20*/  IMAD.MOV.U32 R196, RZ, RZ, R84 ;  /* 0x000000ffffc47224 */ /* 0x000fe400078e0054 */
[----:B------:R-:W-:-:S02]  /*bc30*/  IMAD.MOV.U32 R84, RZ, RZ, R85 ;  /* 0x000000ffff547224 */ /* 0x000fc400078e0055 */
[----:B------:R-:W-:Y:S02]  /*bc40*/  IMAD.MOV.U32 R85, RZ, RZ, R86 ;  /* 0x000000ffff557224 */ /* 0x000fe400078e0056 */
[----:B------:R-:W-:Y:S02]  /*bc50*/  IMAD.MOV.U32 R210, RZ, RZ, R122 ;  /* 0x000000ffffd27224 */ /* 0x000fe400078e007a */
[----:B-1----:R-:W-:-:S04]  /*bc60*/  FMUL.FTZ R0, R21, c[0x0][0x2ec] ;  /* 0x0000bb0015007a20 */ /* 0x002fc80000410000 */
[----:B------:R1:W-:Y:S02]  /*bc70*/  MUFU.TANH R189, R0 ;  /* 0x0000000000bd7308 */ /* 0x0003e40000002400 */
[----:B-1----:R-:W-:-:S06]  /*bc80*/  FMUL.FTZ R0, R22, c[0x0][0x2ec] ;  /* 0x0000bb0016007a20 */ /* 0x002fcc0000410000 */
[----:B------:R1:W-:Y:S02]  /*bc90*/  MUFU.TANH R190, R0 ;  /* 0x0000000000be7308 */ /* 0x0003e40000002400 */
[----:B-1----:R-:W-:Y:S02]  /*bca0*/  FMUL.FTZ R0, R23, c[0x0][0x2ec] ;  /* 0x0000bb0017007a20 */ /* 0x002fe40000410000 */
[----:B------:R-:W-:Y:S04]  /*bcb0*/  HMMA.16816.F32 R20, R8, R48, R24 ;  /* 0x000000300814723c */ /* 0x000fe80000001818 */
[----:B------:R1:W-:Y:S04]  /*bcc0*/  MUFU.TANH R123, R0 ;  /* 0x00000000007b7308 */ /* 0x0003e80000002400 */
[----:B------:R-:W-:Y:S07]  /*bcd0*/  HMMA.16816.F32 R24, R12, R44, R124 ;  /* 0x0000002c0c18723c */ /* 0x000fee000000187c */
[----:B------:R-:W-:-:S02]  /*bce0*/  IMAD.MOV.U32 R126, RZ, RZ, R87 ;  /* 0x000000ffff7e7224 */ /* 0x000fc400078e0057 */
[----:B------:R-:W-:Y:S02]  /*bcf0*/  IMAD.MOV.U32 R87, RZ, RZ, R191 ;  /* 0x000000ffff577224 */ /* 0x000fe400078e00bf */
[----:B-1----:R-:W-:Y:S02]  /*bd00*/  FMUL.FTZ R0, R28, c[0x0][0x2ec] ;  /* 0x0000bb001c007a20 */ /* 0x002fe40000410000 */
[----:B------:R-:W-:Y:S02]  /*bd10*/  IMAD.MOV.U32 R191, RZ, RZ, R185 ;  /* 0x000000ffffbf7224 */ /* 0x000fe400078e00b9 */
[----:B------:R1:W-:Y:S01]  /*bd20*/  MUFU.TANH R188, R0 ;  /* 0x0000000000bc7308 */ /* 0x0003e20000002400 */
[----:B------:R-:W-:Y:S02]  /*bd30*/  IMAD.MOV.U32 R86, RZ, RZ, R87 ;  /* 0x000000ffff567224 */ /* 0x000fe400078e0057 */
[----:B---3--:R-:W-:Y:S02]  /*bd40*/  IMAD.MOV.U32 R87, RZ, RZ, R93 ;  /* 0x000000ffff577224 */ /* 0x008fe400078e005d */
[----:B------:R-:W-:-:S02]  /*bd50*/  IMAD.MOV.U32 R93, RZ, RZ, R37 ;  /* 0x000000ffff5d7224 */ /* 0x000fc400078e0025 */
[----:B------:R-:W-:Y:S02]  /*bd60*/  IMAD.MOV.U32 R200, RZ, RZ, R86 ;  /* 0x000000ffffc87224 */ /* 0x000fe400078e0056 */
[----:B------:R-:W-:Y:S02]  /*bd70*/  IMAD.MOV.U32 R121, RZ, RZ, R87 ;  /* 0x000000ffff797224 */ /* 0x000fe400078e0057 */
[----:B-1----:R-:W-:-:S04]  /*bd80*/  FMUL.FTZ R0, R29, c[0x0][0x2ec] ;  /* 0x0000bb001d007a20 */ /* 0x002fc80000410000 */
[----:B------:R1:W3:Y:S02]  /*bd90*/  MUFU.TANH R28, R0 ;  /* 0x00000000001c7308 */ /* 0x0002e40000002400 */
[----:B-1----:R-:W-:Y:S02]  /*bda0*/  FMUL.FTZ R0, R30, c[0x0][0x2ec] ;  /* 0x0000bb001e007a20 */ /* 0x002fe40000410000 */
[----:B---3--:R-:W-:-:S04]  /*bdb0*/  IMAD.MOV.U32 R127, RZ, RZ, R28 ;  /* 0x000000ffff7f7224 */ /* 0x008fc800078e001c */
[----:B------:R1:W-:Y:S02]  /*bdc0*/  MUFU.TANH R186, R0 ;  /* 0x0000000000ba7308 */ /* 0x0003e40000002400 */
[----:B-1----:R-:W-:Y:S02]  /*bdd0*/  FMUL.FTZ R0, R31, c[0x0][0x2ec] ;  /* 0x0000bb001f007a20 */ /* 0x002fe40000410000 */
[----:B------:R-:W-:Y:S01]  /*bde0*/  HMMA.16816.F32 R28, R8, R50, R32 ;  /* 0x00000032081c723c */ /* 0x000fe20000001820 */
[----:B------:R-:W1:Y:S03]  /*bdf0*/  LDSM.16.M88.4 R48, [R235] ;  /* 0x00000000eb30783b */ /* 0x000e660000000200 */
[----:B------:R3:W-:Y:S04]  /*be00*/  MUFU.TANH R199, R0 ;  /* 0x0000000000c77308 */ /* 0x0007e80000002400 */
[----:B------:R-:W-:Y:S01]  /*be10*/  HMMA.16816.F32 R32, R12, R46, R116 ;  /* 0x0000002e0c20723c */ /* 0x000fe20000001874 */
[----:B------:R-:W1:Y:S06]  /*be20*/  LDSM.16.M88.4 R44, [R219+0x2800] ;  /* 0x00280000db2c783b */ /* 0x000e6c0000000200 */
[----:B------:R-:W-:-:S02]  /*be30*/  IMAD.MOV.U32 R116, RZ, RZ, R88 ;  /* 0x000000ffff747224 */ /* 0x000fc400078e0058 */
[----:B---3--:R-:W-:-:S04]  /*be40*/  FMUL.FTZ R0, R20, c[0x0][0x2ec] ;  /* 0x0000bb0014007a20 */ /* 0x008fc80000410000 */
[----:B------:R3:W-:Y:S02]  /*be50*/  MUFU.TANH R185, R0 ;  /* 0x0000000000b97308 */ /* 0x0007e40000002400 */
[----:B---3--:R-:W-:-:S06]  /*be60*/  FMUL.FTZ R0, R21, c[0x0][0x2ec] ;  /* 0x0000bb0015007a20 */ /* 0x008fcc0000410000 */
[----:B------:R3:W-:Y:S02]  /*be70*/  MUFU.TANH R197, R0 ;  /* 0x0000000000c57308 */ /* 0x0007e40000002400 */
[----:B---3--:R-:W-:-:S06]  /*be80*/  FMUL.FTZ R0, R22, c[0x0][0x2ec] ;  /* 0x0000bb0016007a20 */ /* 0x008fcc0000410000 */
[----:B------:R3:W-:Y:S02]  /*be90*/  MUFU.TANH R39, R0 ;  /* 0x0000000000277308 */ /* 0x0007e40000002400 */
[----:B---3--:R-:W-:Y:S02]  /*bea0*/  FMUL.FTZ R0, R23, c[0x0][0x2ec] ;  /* 0x0000bb0017007a20 */ /* 0x008fe40000410000 */
[----:B--2---:R-:W-:Y:S04]  /*beb0*/  HMMA.16816.F32 R20, R8, R52, R24 ;  /* 0x000000340814723c */ /* 0x004fe80000001818 */
[----:B------:R2:W-:Y:S04]  /*bec0*/  MUFU.TANH R201, R0 ;  /* 0x0000000000c97308 */ /* 0x0005e80000002400 */
[----:B-----5:R-:W-:Y:S07]  /*bed0*/  HMMA.16816.F32 R24, R12, R40, R108 ;  /* 0x000000280c18723c */ /* 0x020fee000000186c */
[----:B------:R-:W-:-:S02]  /*bee0*/  IMAD.MOV.U32 R109, RZ, RZ, R189 ;  /* 0x000000ffff6d7224 */ /* 0x000fc400078e00bd */
[----:B------:R-:W-:Y:S02]  /*bef0*/  IMAD.MOV.U32 R110, RZ, RZ, R198 ;  /* 0x000000ffff6e7224 */ /* 0x000fe400078e00c6 */
[----:B--2---:R-:W-:Y:S02]  /*bf00*/  FMUL.FTZ R0, R28, c[0x0][0x2ec] ;  /* 0x0000bb001c007a20 */ /* 0x004fe40000410000 */
[----:B------:R-:W-:Y:S02]  /*bf10*/  IMAD.MOV.U32 R198, RZ, RZ, R90 ;  /* 0x000000ffffc67224 */ /* 0x000fe400078e005a */
[----:B------:R2:W-:Y:S01]  /*bf20*/  MUFU.TANH R38, R0 ;  /* 0x0000000000267308 */ /* 0x0005e20000002400 */
[----:B------:R-:W-:Y:S02]  /*bf30*/  IMAD.MOV.U32 R108, RZ, RZ, R91 ;  /* 0x000000ffff6c7224 */ /* 0x000fe400078e005b */
[----:B------:R-:W-:Y:S01]  /*bf40*/  HMMA.16816.F32 R88, R16, R56, R212 ;  /* 0x000000381058723c */ /* 0x000fe200000018d4 */
[----:B------:R-:W-:-:S06]  /*bf50*/  IMAD.MOV.U32 R111, RZ, RZ, R123 ;  /* 0x000000ffff6f7224 */ /* 0x000fcc00078e007b */
[----:B------:R-:W-:Y:S02]  /*bf60*/  IMAD.MOV.U32 R214, RZ, RZ, R196 ;  /* 0x000000ffffd67224 */ /* 0x000fe400078e00c4 */
[----:B------:R-:W-:Y:S02]  /*bf70*/  IMAD.MOV.U32 R196, RZ, RZ, R92 ;  /* 0x000000ffffc47224 */ /* 0x000fe400078e005c */
[----:B------:R-:W-:Y:S02]  /*bf80*/  IMAD.MOV.U32 R215, RZ, RZ, R84 ;  /* 0x000000ffffd77224 */ /* 0x000fe400078e0054 */
[----:B--2---:R-:W-:Y:S02]  /*bf90*/  FMUL.FTZ R0, R29, c[0x0][0x2ec] ;  /* 0x0000bb001d007a20 */ /* 0x004fe40000410000 */
[----:B------:R-:W-:Y:S02]  /*bfa0*/  IMAD.MOV.U32 R213, RZ, RZ, R85 ;  /* 0x000000ffffd57224 */ /* 0x000fe400078e0055 */
[----:B------:R2:W-:Y:S01]  /*bfb0*/  MUFU.TANH R124, R0 ;  /* 0x00000000007c7308 */ /* 0x0005e20000002400 */
[----:B----4-:R-:W-:Y:S01]  /*bfc0*/  HMMA.16816.F32 R84, R16, R60, R248 ;  /* 0x0000003c1054723c */ /* 0x010fe200000018f8 */
[----:B------:R-:W-:-:S06]  /*bfd0*/  IMAD.MOV.U32 R212, RZ, RZ, R207 ;  /* 0x000000ffffd47224 */ /* 0x000fcc00078e00cf */
[----:B------:R-:W-:Y:S02]  /*bfe0*/  IMAD.MOV.U32 R250, RZ, RZ, R116 ;  /* 0x000000fffffa7224 */ /* 0x000fe400078e0074 */
[----:B------:R-:W-:Y:S02]  /*bff0*/  IMAD.MOV.U32 R116, RZ, RZ, R121 ;  /* 0x000000ffff747224 */ /* 0x000fe400078e0079 */
[----:B------:R-:W-:Y:S02]  /*c000*/  IMAD.MOV.U32 R121, RZ, RZ, R196 ;  /* 0x000000ffff797224 */ /* 0x000fe400078e00c4 */
[----:B------:R-:W-:Y:S02]  /*c010*/  IMAD.MOV.U32 R248, RZ, RZ, R191 ;  /* 0x000000fffff87224 */ /* 0x000fe400078e00bf */
[----:B--2---:R-:W-:-:S04]  /*c020*/  FMUL.FTZ R0, R30, c[0x0][0x2ec] ;  /* 0x0000bb001e007a20 */ /* 0x004fc80000410000 */
[----:B------:R2:W-:Y:S02]  /*c030*/  MUFU.TANH R37, R0 ;  /* 0x0000000000257308 */ /* 0x0005e40000002400 */
[----:B--2---:R-:W-:Y:S02]  /*c040*/  FMUL.FTZ R0, R31, c[0x0][0x2ec] ;  /* 0x0000bb001f007a20 */ /* 0x004fe40000410000 */
[----:B------:R-:W-:Y:S01]  /*c050*/  HMMA.16816.F32 R28, R8, R54, R32 ;  /* 0x00000036081c723c */ /* 0x000fe20000001820 */
[----:B------:R-:W-:Y:S03]  /*c060*/  LDSM.16.M88.4 R52, [R220+0x9800] ;  /* 0x00980000dc34783b */ /* 0x000fe60000000200 */
[----:B------:R2:W3:Y:S04]  /*c070*/  MUFU.TANH R189, R0 ;  /* 0x0000000000bd7308 */ /* 0x0004e80000002400 */
[C---:B------:R-:W-:Y:S07]  /*c080*/  HMMA.16816.F32 R32, R12.reuse, R42, R72 ;  /* 0x0000002a0c20723c */ /* 0x040fee0000001848 */
[----:B------:R-:W-:Y:S01]  /*c090*/  IMAD.MOV.U32 R72, RZ, RZ, R93 ;  /* 0x000000ffff487224 */ /* 0x000fe200078e005d */
[----:B-1----:R-:W-:Y:S01]  /*c0a0*/  HMMA.16816.F32 R40, R12, R50, R96 ;  /* 0x000000320c28723c */ /* 0x002fe20000001860 */
[----:B------:R-:W-:-:S02]  /*c0b0*/  IMAD.MOV.U32 R73, RZ, RZ, R94 ;  /* 0x000000ffff497224 */ /* 0x000fc400078e005e */
[----:B--2---:R-:W-:Y:S02]  /*c0c0*/  FMUL.FTZ R0, R20, c[0x0][0x2ec] ;  /* 0x0000bb0014007a20 */ /* 0x004fe40000410000 */
[----:B------:R-:W-:Y:S02]  /*c0d0*/  IMAD.MOV.U32 R74, RZ, RZ, R95 ;  /* 0x000000ffff4a7224 */ /* 0x000fe400078e005f */
[----:B------:R1:W-:Y:S01]  /*c0e0*/  MUFU.TANH R117, R0 ;  /* 0x0000000000757308 */ /* 0x0003e20000002400 */
[----:B------:R-:W-:Y:S01]  /*c0f0*/  HMMA.16816.F32 R92, R16, R58, R244 ;  /* 0x0000003a105c723c */ /* 0x000fe200000018f4 */
[----:B------:R-:W2:Y:S01]  /*c100*/  LDSM.16.M88.4 R56, [R219+0x3000] ;  /* 0x00300000db38783b */ /* 0x000ea20000000200 */
[----:B------:R-:W-:Y:S02]  /*c110*/  IMAD.MOV.U32 R75, RZ, RZ, R4 ;  /* 0x000000ffff4b7224 */ /* 0x000fe400078e0004 */
[----:B---3--:R-:W-:-:S04]  /*c120*/  IMAD.MOV.U32 R249, RZ, RZ, R189 ;  /* 0x000000fffff97224 */ /* 0x008fc800078e00bd */
[----:B------:R-:W-:Y:S01]  /*c130*/  HMMA.16816.F32 R32, R8, R46, R32 ;  /* 0x0000002e0820723c */ /* 0x000fe20000001820 */
[----:B-1----:R-:W-:-:S07]  /*c140*/  FMUL.FTZ R0, R21, c[0x0][0x2ec] ;  /* 0x0000bb0015007a20 */ /* 0x002fce0000410000 */
[----:B------:R-:W-:Y:S01]  /*c150*/  HMMA.16816.F32 R96, R16, R62, R72 ;  /* 0x0000003e1060723c */ /* 0x000fe20000001848 */
[----:B------:R-:W-:Y:S01]  /*c160*/  LDSM.16.M88.4 R60, [R219+0x3800] ;  /* 0x00380000db3c783b */ /* 0x000fe20000000200 */
[----:B------:R1:W-:Y:S05]  /*c170*/  MUFU.TANH R208, R0 ;  /* 0x0000000000d07308 */ /* 0x0003ea0000002400 */
[----:B------:R-:W-:Y:S02]  /*c180*/  IMAD.MOV.U32 R75, RZ, RZ, R206 ;  /* 0x000000ffff4b7224 */ /* 0x000fe400078e00ce */
[----:B------:R-:W-:Y:S02]  /*c190*/  IMAD.MOV.U32 R206, RZ, RZ, R127 ;  /* 0x000000ffffce7224 */ /* 0x000fe400078e007f */
[----:B------:R-:W-:-:S02]  /*c1a0*/  IMAD.MOV.U32 R247, RZ, RZ, R75 ;  /* 0x000000fffff77224 */ /* 0x000fc400078e004b */
[----:B-1----:R-:W-:-:S04]  /*c1b0*/  FMUL.FTZ R0, R22, c[0x0][0x2ec] ;  /* 0x0000bb0016007a20 */ /* 0x002fc80000410000 */
[----:B------:R1:W-:Y:S02]  /*c1c0*/  MUFU.TANH R119, R0 ;  /* 0x0000000000777308 */ /* 0x0003e40000002400 */
[----:B-1----:R-:W-:Y:S02]  /*c1d0*/  FMUL.FTZ R0, R23, c[0x0][0x2ec] ;  /* 0x0000bb0017007a20 */ /* 0x002fe40000410000 */
[----:B------:R-:W-:Y:S01]  /*c1e0*/  HMMA.16816.F32 R20, R8, R44, R24 ;  /* 0x0000002c0814723c */ /* 0x000fe20000001818 */
[----:B------:R-:W1:Y:S03]  /*c1f0*/  LDSM.16.M88.4 R44, [R234] ;  /* 0x00000000ea2c783b */ /* 0x000e660000000200 */
[----:B------:R3:W4:Y:S04]  /*c200*/  MUFU.TANH R4, R0 ;  /* 0x0000000000047308 */ /* 0x0007280000002400 */
[----:B------:R-:W-:Y:S01]  /*c210*/  HMMA.16816.F32 R24, R12, R48, R80 ;  /* 0x000000300c18723c */ /* 0x000fe20000001850 */
[----:B------:R-:W5:Y:S06]  /*c220*/  LDSM.16.M88.4 R48, [R233] ;  /* 0x00000000e930783b */ /* 0x000f6c0000000200 */
[----:B------:R-:W-:-:S02]  /*c230*/  IMAD.MOV.U32 R83, RZ, RZ, R108 ;  /* 0x000000ffff537224 */ /* 0x000fc400078e006c */
[----:B------:R-:W-:Y:S02]  /*c240*/  IMAD.MOV.U32 R108, RZ, RZ, R209 ;  /* 0x000000ffff6c7224 */ /* 0x000fe400078e00d1 */
[----:B---3--:R-:W-:Y:S02]  /*c250*/  FMUL.FTZ R0, R28, c[0x0][0x2ec] ;  /* 0x0000bb001c007a20 */ /* 0x008fe40000410000 */
[----:B------:R-:W-:Y:S02]  /*c260*/  IMAD.MOV.U32 R82, RZ, RZ, R215 ;  /* 0x000000ffff527224 */ /* 0x000fe400078e00d7 */
[----:B------:R3:W-:Y:S01]  /*c270*/  MUFU.TANH R118, R0 ;  /* 0x0000000000767308 */ /* 0x0007e20000002400 */
[----:B------:R-:W-:Y:S02]  /*c280*/  IMAD.MOV.U32 R215, RZ, RZ, R109 ;  /* 0x000000ffffd77224 */ /* 0x000fe400078e006d */
[----:B------:R-:W-:Y:S02]  /*c290*/  IMAD.MOV.U32 R109, RZ, RZ, R210 ;  /* 0x000000ffff6d7224 */ /* 0x000fe400078e00d2 */
[----:B------:R-:W-:-:S02]  /*c2a0*/  IMAD.MOV.U32 R210, RZ, RZ, R126 ;  /* 0x000000ffffd27224 */ /* 0x000fc400078e007e */
[----:B------:R-:W-:Y:S02]  /*c2b0*/  IMAD.MOV.U32 R80, RZ, RZ, R213 ;  /* 0x000000ffff507224 */ /* 0x000fe400078e00d5 */
[----:B--2---:R-:W-:Y:S01]  /*c2c0*/  HMMA.16816.F32 R24, R8, R56, R24 ;  /* 0x000000380818723c */ /* 0x004fe20000001818 */
[----:B------:R-:W-:Y:S02]  /*c2d0*/  IMAD.MOV.U32 R81, RZ, RZ, R214 ;  /* 0x000000ffff517224 */ /* 0x000fe400078e00d6 */
[----:B------:R-:W-:Y:S02]  /*c2e0*/  IMAD.MOV.U32 R214, RZ, RZ, R110 ;  /* 0x000000ffffd67224 */ /* 0x000fe400078e006e */
[----:B------:R-:W-:Y:S02]  /*c2f0*/  IMAD.MOV.U32 R213, RZ, RZ, R111 ;  /* 0x000000ffffd57224 */ /* 0x000fe400078e006f */
[----:B---3--:R-:W-:Y:S01]  /*c300*/  FMUL.FTZ R0, R29, c[0x0][0x2ec] ;  /* 0x0000bb001d007a20 */ /* 0x008fe20000410000 */
[----:B------:R-:W-:Y:S01]  /*c310*/  HMMA.16816.F32 R80, R16, R52, R80 ;  /* 0x000000341050723c */ /* 0x000fe20000001850 */
[----:B------:R-:W-:-:S02]  /*c320*/  IMAD.MOV.U32 R110, RZ, RZ, R204 ;  /* 0x000000ffff6e7224 */ /* 0x000fc400078e00cc */
[----:B------:R2:W-:Y:S01]  /*c330*/  MUFU.TANH R246, R0 ;  /* 0x0000000000f67308 */ /* 0x0005e20000002400 */
[----:B------:R-:W-:Y:S02]  /*c340*/  IMAD.MOV.U32 R111, RZ, RZ, R205 ;  /* 0x000000ffff6f7224 */ /* 0x000fe400078e00cd */
[----:B------:R-:W-:Y:S02]  /*c350*/  IMAD.MOV.U32 R204, RZ, RZ, R203 ;  /* 0x000000ffffcc7224 */ /* 0x000fe400078e00cb */
[----:B------:R-:W-:Y:S02]  /*c360*/  IMAD.MOV.U32 R251, RZ, RZ, R215 ;  /* 0x000000fffffb7224 */ /* 0x000fe400078e00d7 */
[----:B------:R-:W-:Y:S01]  /*c370*/  IMAD.MOV.U32 R215, RZ, RZ, R200 ;  /* 0x000000ffffd77224 */ /* 0x000fe200078e00c8 */
[----:B------:R-:W-:Y:S01]  /*c380*/  HMMA.16816.F32 R108, R16, R54, R108 ;  /* 0x00000036106c723c */ /* 0x000fe2000000186c */
[----:B------:R-:W3:Y:S01]  /*c390*/  LDSM.16.M88.4 R52, [R219+0x4000] ;  /* 0x00400000db34783b */ /* 0x000ee20000000200 */
[----:B--2---:R-:W-:-:S04]  /*c3a0*/  FMUL.FTZ R0, R30, c[0x0][0x2ec] ;  /* 0x0000bb001e007a20 */ /* 0x004fc80000410000 */
[----:B------:R2:W-:Y:S02]  /*c3b0*/  MUFU.TANH R120, R0 ;  /* 0x0000000000787308 */ /* 0x0005e40000002400 */
[----:B--2---:R-:W-:Y:S02]  /*c3c0*/  FMUL.FTZ R0, R31, c[0x0][0x2ec] ;  /* 0x0000bb001f007a20 */ /* 0x004fe40000410000 */
[----:B-1----:R-:W-:Y:S04]  /*c3d0*/  HMMA.16816.F32 R28, R12, R44, R128 ;  /* 0x0000002c0c1c723c */ /* 0x002fe80000001880 */
[----:B------:R1:W-:Y:S02]  /*c3e0*/  MUFU.TANH R245, R0 ;  /* 0x0000000000f57308 */ /* 0x0003e40000002400 */
[----:B-1----:R-:W-:-:S06]  /*c3f0*/  FMUL.FTZ R0, R20, c[0x0][0x2ec] ;  /* 0x0000bb0014007a20 */ /* 0x002fcc0000410000 */
[----:B------:R1:W2:Y:S02]  /*c400*/  MUFU.TANH R122, R0 ;  /* 0x00000000007a7308 */ /* 0x0002a40000002400 */
[----:B-1----:R-:W-:-:S06]  /*c410*/  FMUL.FTZ R0, R21, c[0x0][0x2ec] ;  /* 0x0000bb0015007a20 */ /* 0x002fcc0000410000 */
[----:B------:R1:W-:Y:S02]  /*c420*/  MUFU.TANH R244, R0 ;  /* 0x0000000000f47308 */ /* 0x0003e40000002400 */
[----:B-1----:R-:W-:-:S06]  /*c430*/  FMUL.FTZ R0, R22, c[0x0][0x2ec] ;  /* 0x0000bb0016007a20 */ /* 0x002fcc0000410000 */
[----:B------:R1:W1:Y:S02]  /*c440*/  MUFU.TANH R125, R0 ;  /* 0x00000000007d7308 */ /* 0x0002640000002400 */
[----:B-1----:R-:W-:Y:S02]  /*c450*/  FMUL.FTZ R0, R23, c[0x0][0x2ec] ;  /* 0x0000bb0017007a20 */ /* 0x002fe40000410000 */
[C---:B------:R-:W-:Y:S01]  /*c460*/  HMMA.16816.F32 R20, R8.reuse, R58, R40 ;  /* 0x0000003a0814723c */ /* 0x040fe20000001828 */
[----:B------:R-:W1:Y:S03]  /*c470*/  LDSM.16.M88.4 R56, [R232] ;  /* 0x00000000e838783b */ /* 0x000e660000000200 */
[----:B------:R2:W-:Y:S04]  /*c480*/  MUFU.TANH R211, R0 ;  /* 0x0000000000d37308 */ /* 0x0005e80000002400 */
[----:B------:R-:W-:Y:S08]  /*c490*/  HMMA.16816.F32 R40, R8, R60, R28 ;  /* 0x0000003c0828723c */ /* 0x000ff0000000181c */
[----:B-----5:R-:W-:Y:S01]  /*c4a0*/  HMMA.16816.F32 R28, R12, R48, R172 ;  /* 0x000000300c1c723c */ /* 0x020fe200000018ac */
[----:B--2---:R-:W-:-:S04]  /*c4b0*/  FMUL.FTZ R0, R32, c[0x0][0x2ec] ;  /* 0x0000bb0020007a20 */ /* 0x004fc80000410000 */
[----:B------:R2:W5:Y:S02]  /*c4c0*/  MUFU.TANH R123, R0 ;  /* 0x00000000007b7308 */ /* 0x0005640000002400 */
[----:B------:R-:W-:Y:S02]  /*c4d0*/  IMAD.MOV.U32 R173, RZ, RZ, R198 ;  /* 0x000000ffffad7224 */ /* 0x000fe400078e00c6 */
[----:B------:R-:W-:Y:S02]  /*c4e0*/  IMAD.MOV.U32 R172, RZ, RZ, R214 ;  /* 0x000000ffffac7224 */ /* 0x000fe400078e00d6 */
[----:B------:R-:W-:Y:S02]  /*c4f0*/  IMAD.MOV.U32 R214, RZ, RZ, R124 ;  /* 0x000000ffffd67224 */ /* 0x000fe400078e007c */
[----:B------:R-:W-:Y:S02]  /*c500*/  IMAD.MOV.U32 R175, RZ, RZ, R213 ;  /* 0x000000ffffaf7224 */ /* 0x000fe400078e00d5 */
[----:B------:R-:W-:-:S02]  /*c510*/  IMAD.MOV.U32 R213, RZ, RZ, R201 ;  /* 0x000000ffffd57224 */ /* 0x000fc400078e00c9 */
[----:B------:R-:W4:Y:S01]  /*c520*/  S2R R201, SR_TID.X ;  /* 0x0000000000c97919 */ /* 0x000f220000002100 */
[----:B--2---:R-:W-:-:S06]  /*c530*/  FMUL.FTZ R0, R33, c[0x0][0x2ec] ;  /* 0x0000bb0021007a20 */ /* 0x004fcc0000410000 */
[----:B---3--:R-:W-:Y:S01]  /*c540*/  HMMA.16816.F32 R28, R8, R52, R28 ;  /* 0x00000034081c723c */ /* 0x008fe2000000181c */
[----:B------:R2:W-:Y:S07]  /*c550*/  MUFU.TANH R209, R0 ;  /* 0x0000000000d17308 */ /* 0x0005ee0000002400 */
[C---:B-1----:R-:W-:Y:S07]  /*c560*/  HMMA.16816.F32 R72, R12.reuse, R56, R180 ;  /* 0x000000380c48723c */ /* 0x042fee00000018b4 */
[----:B------:R-:W-:Y:S01]  /*c570*/  IMAD.MOV.U32 R182, RZ, RZ, R187 ;  /* 0x000000ffffb67224 */ /* 0x000fe200078e00bb */
[----:B------:R-:W-:Y:S01]  /*c580*/  HMMA.16816.F32 R64, R12, R58, R64 ;  /* 0x0000003a0c40723c */ /* 0x000fe20000001840 */
[----:B------:R-:W1:Y:S01]  /*c590*/  LDSM.16.M88.4 R56, [R219+0x4800] ;  /* 0x00480000db38783b */ /* 0x000e620000000200 */
[----:B--2---:R-:W-:-:S02]  /*c5a0*/  FMUL.FTZ R0, R34, c[0x0][0x2ec] ;  /* 0x0000bb0022007a20 */ /* 0x004fc40000410000 */
[----:B------:R-:W-:Y:S01]  /*c5b0*/  IMAD.MOV.U32 R183, RZ, RZ, R215 ;  /* 0x000000ffffb77224 */ /* 0x000fe200078e00d7 */
[----:B------:R-:W-:Y:S01]  /*c5c0*/  ISETP.GE.AND P1, PT, R182, 0x3, PT ;  /* 0x00000003b600780c */ /* 0x000fe20003f26270 */
[----:B------:R2:W-:Y:S01]  /*c5d0*/  MUFU.TANH R126, R0 ;  /* 0x00000000007e7308 */ /* 0x0005e20000002400 */
[----:B------:R-:W-:Y:S02]  /*c5e0*/  IMAD.MOV.U32 R215, RZ, RZ, R116 ;  /* 0x000000ffffd77224 */ /* 0x000fe400078e0074 */
[----:B------:R-:W-:Y:S02]  /*c5f0*/  IMAD.MOV.U32 R180, RZ, RZ, R183 ;  /* 0x000000ffffb47224 */ /* 0x000fe400078e00b7 */
[----:B------:R-:W-:Y:S02]  /*c600*/  IMAD.MOV.U32 R183, RZ, RZ, R250 ;  /* 0x000000ffffb77224 */ /* 0x000fe400078e00fa */
[----:B----4-:R-:W-:Y:S02]  /*c610*/  IMAD.SHL.U32 R201, R201, 0x2, RZ ;  /* 0x00000002c9c97824 */ /* 0x010fe400078e00ff */
[----:B------:R-:W-:-:S03]  /*c620*/  IMAD.MOV.U32 R250, RZ, RZ, R4 ;  /* 0x000000fffffa7224 */ /* 0x000fc600078e0004 */
[----:B------:R-:W-:Y:S01]  /*c630*/  LOP3.LUT R201, R201, 0x6, RZ, 0xc0, !PT ;  /* 0x00000006c9c97812 */ /* 0x000fe200078ec0ff */
[----:B--2---:R-:W-:Y:S02]  /*c640*/  FMUL.FTZ R0, R35, c[0x0][0x2ec] ;  /* 0x0000bb0023007a20 */ /* 0x004fe40000410000 */
[----:B------:R-:W-:Y:S01]  /*c650*/  HMMA.16816.F32 R32, R12, R46, R168 ;  /* 0x0000002e0c20723c */ /* 0x000fe200000018a8 */
[----:B------:R-:W-:Y:S01]  /*c660*/  LDSM.16.M88.4 R44, [R230] ;  /* 0x00000000e62c783b */ /* 0x000fe20000000200 */
[----:B------:R2:W-:Y:S06]  /*c670*/  MUFU.TANH R207, R0 ;  /* 0x0000000000cf7308 */ /* 0x0005ec0000002400 */
[----:B-1----:R-:W-:Y:S01]  /*c680*/  HMMA.16816.F32 R64, R8, R58, R64 ;  /* 0x0000003a0840723c */ /* 0x002fe20000001840 */
[----:B--2---:R-:W-:-:S04]  /*c690*/  FMUL.FTZ R0, R24, c[0x0][0x2ec] ;  /* 0x0000bb0018007a20 */ /* 0x004fc80000410000 */
[----:B------:R1:W-:Y:S11]  /*c6a0*/  MUFU.TANH R127, R0 ;  /* 0x00000000007f7308 */ /* 0x0003f60000002400 */
[----:B------:R-:W-:Y:S01]  /*c6b0*/  HMMA.16816.F32 R16, R8, R62, R32 ;  /* 0x0000003e0810723c */ /* 0x000fe20000001820 */
[----:B------:R-:W2:Y:S01]  /*c6c0*/  LDSM.16.M88.4 R32, [R228] ;  /* 0x00000000e420783b */ /* 0x000ea20000000200 */
[----:B-1----:R-:W-:-:S06]  /*c6d0*/  FMUL.FTZ R0, R25, c[0x0][0x2ec] ;  /* 0x0000bb0019007a20 */ /* 0x002fcc0000410000 */
[----:B------:R-:W-:Y:S01]  /*c6e0*/  FMUL.FTZ R4, R64, c[0x0][0x2ec] ;  /* 0x0000bb0040047a20 */ /* 0x000fe20000410000 */
[----:B------:R1:W-:Y:S02]  /*c6f0*/  MUFU.TANH R205, R0 ;  /* 0x0000000000cd7308 */ /* 0x0003e40000002400 */
[----:B-1----:R-:W-:-:S06]  /*c700*/  FMUL.FTZ R0, R26, c[0x0][0x2ec] ;  /* 0x0000bb001a007a20 */ /* 0x002fcc0000410000 */
[----:B------:R1:W3:Y:S01]  /*c710*/  MUFU.TANH R130, R0 ;  /* 0x0000000000827308 */ /* 0x0002e20000002400 */
[C---:B--2---:R-:W-:Y:S08]  /*c720*/  HMMA.16816.F32 R88, R12.reuse, R32, R88 ;  /* 0x000000200c58723c */ /* 0x044ff00000001858 */
[----:B------:R-:W-:Y:S01]  /*c730*/  HMMA.16816.F32 R92, R12, R34, R92 ;  /* 0x000000220c5c723c */ /* 0x000fe2000000185c */
[----:B------:R-:W-:Y:S01]  /*c740*/  LDSM.16.M88.4 R32, [R219+0x5800] ;  /* 0x00580000db20783b */ /* 0x000fe20000000200 */
[----:B-1----:R-:W-:-:S03]  /*c750*/  FMUL.FTZ R0, R27, c[0x0][0x2ec] ;  /* 0x0000bb001b007a20 */ /* 0x002fc60000410000 */
[----:B------:R-:W1:Y:S01]  /*c760*/  LDSM.16.M88.4 R24, [R231] ;  /* 0x00000000e718783b */ /* 0x000e620000000200 */
[----:B------:R2:W-:Y:S02]  /*c770*/  MUFU.TANH R203, R0 ;  /* 0x0000000000cb7308 */ /* 0x0005e40000002400 */
[----:B--2---:R-:W-:-:S06]  /*c780*/  FMUL.FTZ R0, R20, c[0x0][0x2ec] ;  /* 0x0000bb0014007a20 */ /* 0x004fcc0000410000 */
[----:B------:R2:W4:Y:S02]  /*c790*/  MUFU.TANH R129, R0 ;  /* 0x0000000000817308 */ /* 0x0005240000002400 */
[----:B--2---:R-:W-:Y:S01]  /*c7a0*/  FMUL.FTZ R0, R21, c[0x0][0x2ec] ;  /* 0x0000bb0015007a20 */ /* 0x004fe20000410000 */
[C---:B-1----:R-:W-:Y:S05]  /*c7b0*/  HMMA.16816.F32 R68, R12.reuse, R24, R68 ;  /* 0x000000180c44723c */ /* 0x042fea0000001844 */
[----:B------:R1:W-:Y:S03]  /*c7c0*/  MUFU.TANH R200, R0 ;  /* 0x0000000000c87308 */ /* 0x0003e60000002400 */
[----:B------:R-:W-:Y:S01]  /*c7d0*/  HMMA.16816.F32 R60, R12, R26, R192 ;  /* 0x0000001a0c3c723c */ /* 0x000fe200000018c0 */
[----:B------:R-:W2:Y:S01]  /*c7e0*/  LDSM.16.M88.4 R24, [R227] ;  /* 0x00000000e318783b */ /* 0x000ea20000000200 */
[----:B-1----:R-:W-:-:S04]  /*c7f0*/  FMUL.FTZ R0, R22, c[0x0][0x2ec] ;  /* 0x0000bb0016007a20 */ /* 0x002fc80000410000 */
[----:B------:R1:W-:Y:S02]  /*c800*/  MUFU.TANH R131, R0 ;  /* 0x0000000000837308 */ /* 0x0003e40000002400 */
[----:B-1----:R-:W-:Y:S02]  /*c810*/  FMUL.FTZ R0, R23, c[0x0][0x2ec] ;  /* 0x0000bb0017007a20 */ /* 0x002fe40000410000 */
[C---:B------:R-:W-:Y:S04]  /*c820*/  HMMA.16816.F32 R20, R12.reuse, R50, R176 ;  /* 0x000000320c14723c */ /* 0x040fe800000018b0 */
[----:B------:R1:W-:Y:S03]  /*c830*/  MUFU.TANH R198, R0 ;  /* 0x0000000000c67308 */ /* 0x0003e60000002400 */
        /* <DEDUP_REMOVED lines=8> */
[----:B-1----:R-:W-:Y:S02]  /*c8c0*/  FMUL.FTZ R0, R40, c[0x0][0x2ec] ;  /* 0x0000bb0028007a20 */ /* 0x002fe40000410000 */
[----:B------:R-:W-:-:S02]  /*c8d0*/  IMAD.MOV.U32 R251, RZ, RZ, R247 ;  /* 0x000000fffffb7224 */ /* 0x000fc400078e00f7 */
[----:B------:R1:W-:Y:S01]  /*c8e0*/  MUFU.TANH R169, R0 ;  /* 0x0000000000a97308 */ /* 0x0003e20000002400 */
[----:B------:R-:W-:Y:S01]  /*c8f0*/  HMMA.16816.F32 R20, R8, R54, R20 ;  /* 0x000000360814723c */ /* 0x000fe20000001814 */
[----:B------:R-:W-:Y:S01]  /*c900*/  IMAD.MOV.U32 R247, RZ, RZ, R2 ;  /* 0x000000fffff77224 */ /* 0x000fe200078e0002 */
[----:B------:R-:W-:Y:S01]  /*c910*/  LOP3.LUT R2, R7, 0x8, R201, 0xfe, !PT ;  /* 0x0000000807027812 */ /* 0x000fe200078efec9 */
[----:B------:R-:W-:-:S03]  /*c920*/  IMAD.MOV.U32 R193, RZ, RZ, R178 ;  /* 0x000000ffffc17224 */ /* 0x000fc600078e00b2 */
[C---:B------:R-:W-:Y:S02]  /*c930*/  ISETP.GE.AND P3, PT, R2.reuse, R6, PT ;  /* 0x000000060200720c */ /* 0x040fe40003f66270 */
[----:B------:R-:W-:Y:S01]  /*c940*/  HMMA.16816.F32 R48, R8, R32, R48 ;  /* 0x000000200830723c */ /* 0x000fe20000001830 */
[----:B------:R-:W-:Y:S02]  /*c950*/  ISETP.GE.AND P5, PT, R2, R5, PT ;  /* 0x000000050200720c */ /* 0x000fe40003fa6270 */
[----:B------:R-:W-:Y:S01]  /*c960*/  LOP3.LUT R2, R7, 0x18, R201, 0xfe, !PT ;  /* 0x0000001807027812 */ /* 0x000fe200078efec9 */
[----:B-1----:R-:W-:-:S04]  /*c970*/  FMUL.FTZ R0, R41, c[0x0][0x2ec] ;  /* 0x0000bb0029007a20 */ /* 0x002fc80000410000 */
[C---:B--2---:R-:W-:Y:S01]  /*c980*/  HMMA.16816.F32 R84, R12.reuse, R24, R84 ;  /* 0x000000180c54723c */ /* 0x044fe20000001854 */
[----:B------:R-:W-:Y:S01]  /*c990*/  ISETP.GE.AND P2, PT, R2, R6, PT ;  /* 0x000000060200720c */ /* 0x000fe20003f46270 */
[----:B------:R1:W-:Y:S06]  /*c9a0*/  MUFU.TANH R196, R0 ;  /* 0x0000000000c47308 */ /* 0x0003ec0000002400 */
[----:B------:R-:W-:Y:S02]  /*c9b0*/  HMMA.16816.F32 R24, R12, R26, R96 ;  /* 0x0000001a0c18723c */ /* 0x000fe40000001860 */
[----:B------:R2:W-:Y:S05]  /*c9c0*/  MUFU.TANH R98, R4 ;  /* 0x0000000400627308 */ /* 0x0005ea0000002400 */
[----:B------:R-:W-:Y:S01]  /*c9d0*/  FSEL R97, R252, -INF , !P2 ;  /* 0xff800000fc617808 */ /* 0x000fe20005000000 */
[----:B------:R-:W-:-:S02]  /*c9e0*/  IMAD.MOV.U32 R252, RZ, RZ, R172 ;  /* 0x000000fffffc7224 */ /* 0x000fc400078e00ac */
[----:B------:R-:W-:Y:S02]  /*c9f0*/  FMUL.FTZ R49, R49, c[0x0][0x2ec] ;  /* 0x0000bb0031317a20 */ /* 0x000fe40000410000 */
[----:B-1----:R-:W-:Y:S02]  /*ca00*/  FMUL.FTZ R0, R42, c[0x0][0x2ec] ;  /* 0x0000bb002a007a20 */ /* 0x002fe40000410000 */
[----:B------:R-:W-:Y:S02]  /*ca10*/  FMUL.FTZ R51, R51, c[0x0][0x2ec] ;  /* 0x0000bb0033337a20 */ /* 0x000fe40000410000 */
[----:B------:R1:W1:Y:S01]  /*ca20*/  MUFU.TANH R170, R0 ;  /* 0x0000000000aa7308 */ /* 0x0002620000002400 */
[----:B--2---:R-:W-:Y:S01]  /*ca30*/  FMUL.FTZ R4, R66, c[0x0][0x2ec] ;  /* 0x0000bb0042047a20 */ /* 0x004fe20000410000 */
[----:B------:R-:W-:Y:S02]  /*ca40*/  FSEL R66, R180, -INF , !P3 ;  /* 0xff800000b4427808 */ /* 0x000fe40005800000 */
[----:B------:R-:W-:-:S04]  /*ca50*/  ISETP.GE.AND P3, PT, R2, R5, PT ;  /* 0x000000050200720c */ /* 0x000fc80003f66270 */
[----:B------:R-:W-:Y:S01]  /*ca60*/  MUFU.TANH R96, R4 ;  /* 0x0000000400607308 */ /* 0x000fe20000002400 */
[----:B------:R-:W-:-:S04]  /*ca70*/  LOP3.LUT R2, R7, 0x28, R201, 0xfe, !PT ;  /* 0x0000002807027812 */ /* 0x000fc800078efec9 */
[----:B------:R-:W-:Y:S01]  /*ca80*/  ISETP.GE.AND P2, PT, R2, R5, PT ;  /* 0x000000050200720c */ /* 0x000fe20003f46270 */
[----:B-1----:R-:W-:-:S03]  /*ca90*/  FMUL.FTZ R0, R43, c[0x0][0x2ec] ;  /* 0x0000bb002b007a20 */ /* 0x002fc60000410000 */
[----:B------:R-:W-:Y:S01]  /*caa0*/  FSEL R106, R186, -INF , !P2 ;  /* 0xff800000ba6a7808 */ /* 0x000fe20005000000 */
[----:B------:R-:W1:Y:S01]  /*cab0*/  LDSM.16.M88.4 R40, [R229] ;  /* 0x00000000e528783b */ /* 0x000e620000000200 */
[----:B------:R-:W-:Y:S08]  /*cac0*/  MUFU.TANH R49, R49 ;  /* 0x0000003100317308 */ /* 0x000ff00000002400 */
[----:B------:R2:W-:Y:S08]  /*cad0*/  MUFU.TANH R191, R0 ;  /* 0x0000000000bf7308 */ /* 0x0005f00000002400 */
[----:B------:R-:W-:Y:S01]  /*cae0*/  MUFU.TANH R51, R51 ;  /* 0x0000003300337308 */ /* 0x000fe20000002400 */
[----:B--2---:R-:W-:-:S07]  /*caf0*/  FMUL.FTZ R0, R16, c[0x0][0x2ec] ;  /* 0x0000bb0010007a20 */ /* 0x004fce0000410000 */
[----:B------:R2:W2:Y:S01]  /*cb00*/  MUFU.TANH R168, R0 ;  /* 0x0000000000a87308 */ /* 0x0004a20000002400 */
[----:B-1----:R-:W-:Y:S01]  /*cb10*/  HMMA.16816.F32 R76, R12, R40, R76 ;  /* 0x000000280c4c723c */ /* 0x002fe2000000184c */
[----:B--2---:R-:W-:-:S07]  /*cb20*/  FMUL.FTZ R0, R17, c[0x0][0x2ec] ;  /* 0x0000bb0011007a20 */ /* 0x004fce0000410000 */
[----:B------:R-:W-:Y:S01]  /*cb30*/  HMMA.16816.F32 R52, R12, R42, R100 ;  /* 0x0000002a0c34723c */ /* 0x000fe20000001864 */
[----:B------:R1:W-:Y:S06]  /*cb40*/  MUFU.TANH R189, R0 ;  /* 0x0000000000bd7308 */ /* 0x0003ec0000002400 */
[----:B------:R-:W-:Y:S01]  /*cb50*/  FSEL R100, R243, -INF , !P3 ;  /* 0xff800000f3647808 */ /* 0x000fe20005800000 */
[----:B------:R-:W-:Y:S01]  /*cb60*/  HMMA.16816.F32 R40, R8, R34, R44 ;  /* 0x000000220828723c */ /* 0x000fe2000000182c */
[----:B------:R-:W-:Y:S02]  /*cb70*/  IMAD.MOV.U32 R243, RZ, RZ, R197 ;  /* 0x000000fffff37224 */ /* 0x000fe400078e00c5 */
[----:B-1----:R-:W-:-:S04]  /*cb80*/  FMUL.FTZ R0, R18, c[0x0][0x2ec] ;  /* 0x0000bb0012007a20 */ /* 0x002fc80000410000 */
[----:B------:R1:W2:Y:S11]  /*cb90*/  MUFU.TANH R128, R0 ;  /* 0x0000000000807308 */ /* 0x0002b60000002400 */
[----:B------:R-:W-:Y:S06]  /*cba0*/  @!UPT UIADD3 URZ, URZ, URZ, URZ ;  /* 0x0000003f3f3ff290 */ /* 0x000fec000fffe03f */
[----:B------:R-:W-:Y:S02]  /*cbb0*/  FMUL.FTZ R41, R41, c[0x0][0x2ec] ;  /* 0x0000bb0029297a20 */ /* 0x000fe40000410000 */
[----:B------:R-:W-:Y:S02]  /*cbc0*/  FMUL.FTZ R43, R43, c[0x0][0x2ec] ;  /* 0x0000bb002b2b7a20 */ /* 0x000fe40000410000 */
[----:B-1----:R-:W-:Y:S02]  /*cbd0*/  FMUL.FTZ R0, R19, c[0x0][0x2ec] ;  /* 0x0000bb0013007a20 */ /* 0x002fe40000410000 */
[----:B------:R-:W-:Y:S01]  /*cbe0*/  MUFU.TANH R41, R41 ;  /* 0x0000002900297308 */ /* 0x000fe20000002400 */
[----:B------:R-:W-:Y:S01]  /*cbf0*/  HMMA.16816.F32 R16, R8, R56, R72 ;  /* 0x000000380810723c */ /* 0x000fe20000001848 */
[----:B------:R-:W1:Y:S06]  /*cc00*/  LDSM.16.M88.4 R72, [R226] ;  /* 0x00000000e248783b */ /* 0x000e6c0000000200 */
[----:B------:R2:W-:Y:S08]  /*cc10*/  MUFU.TANH R187, R0 ;  /* 0x0000000000bb7308 */ /* 0x0005f00000002400 */
[----:B------:R-:W-:Y:S01]  /*cc20*/  MUFU.TANH R43, R43 ;  /* 0x0000002b002b7308 */ /* 0x000fe20000002400 */
[----:B--2---:R-:W-:-:S07]  /*cc30*/  FMUL.FTZ R0, R28, c[0x0][0x2ec] ;  /* 0x0000bb001c007a20 */ /* 0x004fce0000410000 */
[----:B------:R2:W2:Y:S01]  /*cc40*/  MUFU.TANH R124, R0 ;  /* 0x00000000007c7308 */ /* 0x0004a20000002400 */
[----:B-1----:R-:W-:Y:S01]  /*cc50*/  HMMA.16816.F32 R80, R12, R72, R80 ;  /* 0x000000480c50723c */ /* 0x002fe20000001850 */
[----:B--2---:R-:W-:-:S06]  /*cc60*/  FMUL.FTZ R0, R29, c[0x0][0x2ec] ;  /* 0x0000bb001d007a20 */ /* 0x004fcc0000410000 */
[----:B------:R1:W-:Y:S01]  /*cc70*/  MUFU.TANH R184, R0 ;  /* 0x0000000000b87308 */ /* 0x0003e20000002400 */
[----:B------:R-:W-:Y:S01]  /*cc80*/  HMMA.16816.F32 R12, R12, R74, R108 ;  /* 0x0000004a0c0c723c */ /* 0x000fe2000000186c */
[----:B-1----:R-:W-:-:S06]  /*cc90*/  FMUL.FTZ R0, R30, c[0x0][0x2ec] ;  /* 0x0000bb001e007a20 */ /* 0x002fcc0000410000 */
[----:B------:R1:W2:Y:S02]  /*cca0*/  MUFU.TANH R121, R0 ;  /* 0x0000000000797308 */ /* 0x0002a40000002400 */
[----:B-1----:R-:W-:Y:S02]  /*ccb0*/  FMUL.FTZ R0, R31, c[0x0][0x2ec] ;  /* 0x0000bb001f007a20 */ /* 0x002fe40000410000 */
[----:B------:R-:W1:Y:S04]  /*ccc0*/  LDSM.16.M88.4 R28, [R219+0x5000] ;  /* 0x00500000db1c783b */ /* 0x000e680000000200 */
[----:B------:R2:W-:Y:S02]  /*ccd0*/  MUFU.TANH R181, R0 ;  /* 0x0000000000b57308 */ /* 0x0005e40000002400 */
[----:B--2---:R-:W-:-:S06]  /*cce0*/  FMUL.FTZ R0, R20, c[0x0][0x2ec] ;  /* 0x0000bb0014007a20 */ /* 0x004fcc0000410000 */
[----:B------:R2:W1:Y:S02]  /*ccf0*/  MUFU.TANH R116, R0 ;  /* 0x0000000000747308 */ /* 0x0004640000002400 */
[----:B--2---:R-:W-:Y:S01]  /*cd00*/  FMUL.FTZ R0, R21, c[0x0][0x2ec] ;  /* 0x0000bb0015007a20 */ /* 0x004fe20000410000 */
[C---:B-1----:R-:W-:Y:S05]  /*cd10*/  HMMA.16816.F32 R68, R8.reuse, R28, R68 ;  /* 0x0000001c0844723c */ /* 0x042fea0000001844 */
[----:B------:R1:W-:Y:S03]  /*cd20*/  MUFU.TANH R179, R0 ;  /* 0x0000000000b37308 */ /* 0x0003e60000002400 */
[----:B------:R-:W-:Y:S01]  /*cd30*/  HMMA.16816.F32 R60, R8, R30, R60 ;  /* 0x0000001e083c723c */ /* 0x000fe2000000183c */
[----:B-1----:R-:W-:-:S04]  /*cd40*/  FMUL.FTZ R0, R22, c[0x0][0x2ec] ;  /* 0x0000bb0016007a20 */ /* 0x002fc80000410000 */
[----:B------:R1:W2:Y:S11]  /*cd50*/  MUFU.TANH R112, R0 ;  /* 0x0000000000707308 */ /* 0x0002b60000002400 */
[----:B------:R-:W-:Y:S01]  /*cd60*/  FMUL.FTZ R4, R68, c[0x0][0x2ec] ;  /* 0x0000bb0044047a20 */ /* 0x000fe20000410000 */
[----:B------:R-:W-:Y:S01]  /*cd70*/  FSEL R68, R182, -INF , !P5 ;  /* 0xff800000b6447808 */ /* 0x000fe20006800000 */
[----:B------:R-:W-:-:S02]  /*cd80*/  FMUL.FTZ R69, R69, c[0x0][0x2ec] ;  /* 0x0000bb0045457a20 */ /* 0x000fc40000410000 */
[----:B------:R-:W-:Y:S01]  /*cd90*/  FMUL.FTZ R71, R71, c[0x0][0x2ec] ;  /* 0x0000bb0047477a20 */ /* 0x000fe20000410000 */
[----:B------:R2:W-:Y:S03]  /*cda0*/  MUFU.TANH R72, R4 ;  /* 0x0000000400487308 */ /* 0x0005e60000002400 */
[----:B------:R-:W-:Y:S02]  /*cdb0*/  FMUL.FTZ R61, R61, c[0x0][0x2ec] ;  /* 0x0000bb003d3d7a20 */ /* 0x000fe40000410000 */
[----:B------:R-:W-:Y:S02]  /*cdc0*/  FMUL.FTZ R63, R63, c[0x0][0x2ec] ;  /* 0x0000bb003f3f7a20 */ /* 0x000fe40000410000 */
[----:B-1----:R-:W-:Y:S01]  /*cdd0*/  FMUL.FTZ R0, R23, c[0x0][0x2ec] ;  /* 0x0000bb0017007a20 */ /* 0x002fe20000410000 */
[----:B------:R-:W-:Y:S01]  /*cde0*/  MUFU.TANH R69, R69 ;  /* 0x0000004500457308 */ /* 0x000fe20000002400 */
[----:B------:R-:W1:Y:S01]  /*cdf0*/  LDSM.16.M88.4 R20, [R219+0x6000] ;  /* 0x00600000db14783b */ /* 0x000e620000000200 */
[----:B--2---:R-:W-:-:S06]  /*ce00*/  FMUL.FTZ R4, R70, c[0x0][0x2ec] ;  /* 0x0000bb0046047a20 */ /* 0x004fcc0000410000 */
[----:B------:R2:W-:Y:S08]  /*ce10*/  MUFU.TANH R177, R0 ;  /* 0x0000000000b17308 */ /* 0x0005f00000002400 */
[----:B------:R3:W-:Y:S01]  /*ce20*/  MUFU.TANH R70, R4 ;  /* 0x0000000400467308 */ /* 0x0007e20000002400 */
[----:B--2---:R-:W-:-:S07]  /*ce30*/  FMUL.FTZ R0, R16, c[0x0][0x2ec] ;  /* 0x0000bb0010007a20 */ /* 0x004fce0000410000 */
[----:B------:R-:W-:Y:S01]  /*ce40*/  MUFU.TANH R71, R71 ;  /* 0x0000004700477308 */ /* 0x000fe20000002400 */
[----:B---3--:R-:W-:-:S07]  /*ce50*/  FMUL.FTZ R4, R62, c[0x0][0x2ec] ;  /* 0x0000bb003e047a20 */ /* 0x008fce0000410000 */
[----:B------:R2:W3:Y:S01]  /*ce60*/  MUFU.TANH R104, R0 ;  /* 0x0000000000687308 */ /* 0x0004e20000002400 */
[C---:B-1----:R-:W-:Y:S07]  /*ce70*/  HMMA.16816.F32 R56, R8.reuse, R20, R76 ;  /* 0x000000140838723c */ /* 0x042fee000000184c */
[----:B------:R1:W-:Y:S01]  /*ce80*/  MUFU.TANH R62, R4 ;  /* 0x00000004003e7308 */ /* 0x0003e20000002400 */
[----:B------:R-:W-:Y:S01]  /*ce90*/  IMAD.MOV.U32 R77, RZ, RZ, R175 ;  /* 0x000000ffff4d7224 */ /* 0x000fe200078e00af */
[----:B------:R-:W-:Y:S01]  /*cea0*/  HMMA.16816.F32 R32, R8, R22, R52 ;  /* 0x000000160820723c */ /* 0x000fe20000001834 */
[----:B--2---:R-:W-:Y:S01]  /*ceb0*/  FMUL.FTZ R0, R17, c[0x0][0x2ec] ;  /* 0x0000bb0011007a20 */ /* 0x004fe20000410000 */
[----:B------:R-:W2:Y:S01]  /*cec0*/  LDSM.16.M88.4 R20, [R219+0x7000] ;  /* 0x00700000db14783b */ /* 0x000ea20000000200 */
[----:B------:R-:W-:-:S03]  /*ced0*/  IMAD.MOV.U32 R79, RZ, RZ, R199 ;  /* 0x000000ffff4f7224 */ /* 0x000fc600078e00c7 */
[----:B------:R-:W-:Y:S01]  /*cee0*/  MUFU.TANH R61, R61 ;  /* 0x0000003d003d7308 */ /* 0x000fe20000002400 */
[----:B------:R-:W-:Y:S02]  /*cef0*/  IMAD.MOV.U32 R76, RZ, RZ, R204 ;  /* 0x000000ffff4c7224 */ /* 0x000fe400078e00cc */
[----:B------:R-:W-:Y:S02]  /*cf00*/  IMAD.MOV.U32 R78, RZ, RZ, R206 ;  /* 0x000000ffff4e7224 */ /* 0x000fe400078e00ce */
[----:B-1----:R-:W-:-:S03]  /*cf10*/  FMUL.FTZ R4, R50, c[0x0][0x2ec] ;  /* 0x0000bb0032047a20 */ /* 0x002fc60000410000 */
[----:B------:R1:W-:Y:S01]  /*cf20*/  MUFU.TANH R174, R0 ;  /* 0x0000000000ae7308 */ /* 0x0003e20000002400 */
[----:B------:R-:W-:Y:S02]  /*cf30*/  FMUL.FTZ R57, R57, c[0x0][0x2ec] ;  /* 0x0000bb0039397a20 */ /* 0x000fe40000410000 */
[----:B------:R-:W-:-:S05]  /*cf40*/  FMUL.FTZ R59, R59, c[0x0][0x2ec] ;  /* 0x0000bb003b3b7a20 */ /* 0x000fca0000410000 */
[----:B------:R3:W-:Y:S02]  /*cf50*/  MUFU.TANH R50, R4 ;  /* 0x0000000400327308 */ /* 0x0007e40000002400 */
[----:B------:R-:W-:Y:S02]  /*cf60*/  FMUL.FTZ R35, R35, c[0x0][0x2ec] ;  /* 0x0000bb0023237a20 */ /* 0x000fe40000410000 */
[----:B------:R-:W-:Y:S02]  /*cf70*/  FMUL.FTZ R33, R33, c[0x0][0x2ec] ;  /* 0x0000bb0021217a20 */ /* 0x000fe40000410000 */
[----:B-1----:R-:W-:Y:S02]  /*cf80*/  FMUL.FTZ R0, R18, c[0x0][0x2ec] ;  /* 0x0000bb0012007a20 */ /* 0x002fe40000410000 */
[----:B------:R-:W-:Y:S01]  /*cf90*/  MUFU.TANH R63, R63 ;  /* 0x0000003f003f7308 */ /* 0x000fe20000002400 */
[----:B---3--:R-:W-:-:S07]  /*cfa0*/  FMUL.FTZ R4, R40, c[0x0][0x2ec] ;  /* 0x0000bb0028047a20 */ /* 0x008fce0000410000 */
[----:B------:R1:W3:Y:S01]  /*cfb0*/  MUFU.TANH R101, R0 ;  /* 0x0000000000657308 */ /* 0x0002e20000002400 */
[C---:B--2---:R-:W-:Y:S07]  /*cfc0*/  HMMA.16816.F32 R44, R8.reuse, R20, R84 ;  /* 0x00000014082c723c */ /* 0x044fee0000001854 */
[----:B------:R-:W-:Y:S01]  /*cfd0*/  MUFU.TANH R57, R57 ;  /* 0x0000003900397308 */ /* 0x000fe20000002400 */
[----:B------:R-:W-:Y:S01]  /*cfe0*/  HMMA.16816.F32 R24, R8, R22, R24 ;  /* 0x000000160818723c */ /* 0x000fe20000001818 */
[----:B-1----:R-:W-:-:S06]  /*cff0*/  FMUL.FTZ R0, R19, c[0x0][0x2ec] ;  /* 0x0000bb0013007a20 */ /* 0x002fcc0000410000 */
[----:B------:R-:W-:Y:S01]  /*d000*/  MUFU.TANH R35, R35 ;  /* 0x0000002300237308 */ /* 0x000fe20000002400 */
[----:B------:R-:W1:Y:S07]  /*d010*/  LDSM.16.M88.4 R16, [R219+0x6800] ;  /* 0x00680000db10783b */ /* 0x000e6e0000000200 */
[----:B------:R2:W-:Y:S01]  /*d020*/  MUFU.TANH R171, R0 ;  /* 0x0000000000ab7308 */ /* 0x0005e20000002400 */
[----:B------:R-:W-:Y:S02]  /*d030*/  FMUL.FTZ R44, R44, c[0x0][0x2ec] ;  /* 0x0000bb002c2c7a20 */ /* 0x000fe40000410000 */
[----:B------:R-:W-:-:S05]  /*d040*/  FMUL.FTZ R46, R46, c[0x0][0x2ec] ;  /* 0x0000bb002e2e7a20 */ /* 0x000fca0000410000 */
[----:B------:R-:W-:Y:S01]  /*d050*/  MUFU.TANH R59, R59 ;  /* 0x0000003b003b7308 */ /* 0x000fe20000002400 */
[----:B------:R-:W-:Y:S02]  /*d060*/  FMUL.FTZ R45, R45, c[0x0][0x2ec] ;  /* 0x0000bb002d2d7a20 */ /* 0x000fe40000410000 */
[----:B------:R-:W-:Y:S02]  /*d070*/  FMUL.FTZ R47, R47, c[0x0][0x2ec] ;  /* 0x0000bb002f2f7a20 */ /* 0x000fe40000410000 */
[----:B------:R-:W-:Y:S02]  /*d080*/  FMUL.FTZ R24, R24, c[0x0][0x2ec] ;  /* 0x0000bb0018187a20 */ /* 0x000fe40000410000 */
[----:B------:R-:W-:Y:S01]  /*d090*/  FMUL.FTZ R26, R26, c[0x0][0x2ec] ;  /* 0x0000bb001a1a7a20 */ /* 0x000fe20000410000 */
[----:B--2---:R-:W-:Y:S01]  /*d0a0*/  LOP3.LUT R0, R7, 0x10, R201, 0xfe, !PT ;  /* 0x0000001007007812 */ /* 0x004fe200078efec9 */
[----:B------:R-:W-:Y:S01]  /*d0b0*/  MUFU.TANH R44, R44 ;  /* 0x0000002c002c7308 */ /* 0x000fe20000002400 */
[----:B------:R-:W-:-:S02]  /*d0c0*/  FMUL.FTZ R25, R25, c[0x0][0x2ec] ;  /* 0x0000bb0019197a20 */ /* 0x000fc40000410000 */
[C---:B------:R-:W-:Y:S01]  /*d0d0*/  ISETP.GE.AND P4, PT, R0.reuse, R5, PT ;  /* 0x000000050000720c */ /* 0x040fe20003f86270 */
[----:B------:R-:W-:Y:S01]  /*d0e0*/  FMUL.FTZ R27, R27, c[0x0][0x2ec] ;  /* 0x0000bb001b1b7a20 */ /* 0x000fe20000410000 */
[-C--:B------:R-:W-:Y:S02]  /*d0f0*/  ISETP.GE.AND P6, PT, R0, R6.reuse, PT ;  /* 0x000000060000720c */ /* 0x080fe40003fc6270 */
[----:B------:R-:W-:Y:S01]  /*d100*/  FSEL R99, R176, -INF , !P4 ;  /* 0xff800000b0637808 */ /* 0x000fe20006000000 */
[----:B------:R-:W-:Y:S01]  /*d110*/  MUFU.TANH R46, R46 ;  /* 0x0000002e002e7308 */ /* 0x000fe20000002400 */
[----:B------:R-:W-:Y:S01]  /*d120*/  ISETP.GE.AND P4, PT, R2, R6, PT ;  /* 0x000000060200720c */ /* 0x000fe20003f86270 */
[----:B------:R-:W-:Y:S01]  /*d130*/  FMUL.FTZ R2, R60, c[0x0][0x2ec] ;  /* 0x0000bb003c027a20 */ /* 0x000fe20000410000 */
[----:B------:R-:W-:Y:S02]  /*d140*/  LOP3.LUT R0, R7, 0x20, R201, 0xfe, !PT ;  /* 0x0000002007007812 */ /* 0x000fe400078efec9 */
[----:B------:R-:W-:-:S02]  /*d150*/  FSEL R73, R183, -INF , !P6 ;  /* 0xff800000b7497808 */ /* 0x000fc40007000000 */
[-C--:B------:R-:W-:Y:S01]  /*d160*/  ISETP.GE.AND P6, PT, R0, R5.reuse, PT ;  /* 0x000000050000720c */ /* 0x080fe20003fc6270 */
[----:B------:R2:W2:Y:S01]  /*d170*/  MUFU.TANH R64, R2 ;  /* 0x0000000200407308 */ /* 0x0004a20000002400 */
[----:B------:R-:W-:Y:S01]  /*d180*/  FSEL R103, R188, -INF , !P4 ;  /* 0xff800000bc677808 */ /* 0x000fe20006000000 */
[C---:B-1----:R-:W-:Y:S01]  /*d190*/  HMMA.16816.F32 R28, R8.reuse, R16, R88 ;  /* 0x00000010081c723c */ /* 0x042fe20000001858 */
[----:B------:R-:W-:Y:S02]  /*d1a0*/  FSEL R105, R190, -INF , !P6 ;  /* 0xff800000be697808 */ /* 0x000fe40007000000 */
[-C--:B------:R-:W-:Y:S02]  /*d1b0*/  ISETP.GE.AND P5, PT, R0, R6.reuse, PT ;  /* 0x000000060000720c */ /* 0x080fe40003fa6270 */
[C---:B------:R-:W-:Y:S01]  /*d1c0*/  LOP3.LUT R0, R7.reuse, 0x30, R201, 0xfe, !PT ;  /* 0x0000003007007812 */ /* 0x040fe200078efec9 */
[----:B------:R-:W-:Y:S01]  /*d1d0*/  MUFU.TANH R24, R24 ;  /* 0x0000001800187308 */ /* 0x000fe20000002400 */
[----:B------:R-:W-:Y:S01]  /*d1e0*/  FSEL R102, R242, -INF , !P5 ;  /* 0xff800000f2667808 */ /* 0x000fe20006800000 */
[C---:B------:R-:W-:Y:S01]  /*d1f0*/  HMMA.16816.F32 R52, R8.reuse, R18, R92 ;  /* 0x000000120834723c */ /* 0x040fe2000000185c */
[----:B------:R-:W1:Y:S01]  /*d200*/  LDSM.16.M88.4 R16, [R219+0x7800] ;  /* 0x00780000db10783b */ /* 0x000e620000000200 */
[CC--:B------:R-:W-:Y:S01]  /*d210*/  ISETP.GE.AND P3, PT, R0.reuse, R6.reuse, PT ;  /* 0x000000060000720c */ /* 0x0c0fe20003f66270 */
[----:B------:R-:W-:Y:S01]  /*d220*/  IMAD.MOV.U32 R242, RZ, RZ, R173 ;  /* 0x000000fffff27224 */ /* 0x000fe200078e00ad */
[-C--:B------:R-:W-:Y:S01]  /*d230*/  ISETP.GE.AND P5, PT, R0, R5.reuse, PT ;  /* 0x000000050000720c */ /* 0x080fe20003fa6270 */
[----:B------:R-:W-:Y:S01]  /*d240*/  IMAD.MOV.U32 R88, RZ, RZ, R252 ;  /* 0x000000ffff587224 */ /* 0x000fe200078e00fc */
[C-C-:B--2---:R-:W-:Y:S01]  /*d250*/  LOP3.LUT R2, R7.reuse, 0x38, R201.reuse, 0xfe, !PT ;  /* 0x0000003807027812 */ /* 0x144fe200078efec9 */
[----:B------:R-:W-:Y:S01]  /*d260*/  MUFU.TANH R26, R26 ;  /* 0x0000001a001a7308 */ /* 0x000fe20000002400 */
[----:B------:R-:W-:Y:S01]  /*d270*/  LOP3.LUT R0, R7, 0x40, R201, 0xfe, !PT ;  /* 0x0000004007007812 */ /* 0x000fe200078efec9 */
[----:B------:R-:W-:Y:S01]  /*d280*/  IMAD.MOV.U32 R95, RZ, RZ, R248 ;  /* 0x000000ffff5f7224 */ /* 0x000fe200078e00f8 */
[CC--:B------:R-:W-:Y:S01]  /*d290*/  ISETP.GE.AND P6, PT, R2.reuse, R6.reuse, PT ;  /* 0x000000060200720c */ /* 0x0c0fe20003fc6270 */
[----:B------:R-:W-:Y:S01]  /*d2a0*/  IMAD.MOV.U32 R248, RZ, RZ, R249 ;  /* 0x000000fffff87224 */ /* 0x000fe200078e00f9 */
[-C--:B------:R-:W-:Y:S01]  /*d2b0*/  ISETP.GE.AND P4, PT, R2, R5.reuse, PT ;  /* 0x000000050200720c */ /* 0x080fe20003f86270 */
[----:B------:R-:W-:Y:S01]  /*d2c0*/  FMUL.FTZ R2, R48, c[0x0][0x2ec] ;  /* 0x0000bb0030027a20 */ /* 0x000fe20000410000 */
[----:B------:R-:W-:Y:S01]  /*d2d0*/  FSEL R107, R185, -INF , !P3 ;  /* 0xff800000b96b7808 */ /* 0x000fe20005800000 */
[----:B------:R2:W-:Y:S01]  /*d2e0*/  MUFU.TANH R48, R4 ;  /* 0x0000000400307308 */ /* 0x0005e20000002400 */
[----:B------:R-:W-:Y:S01]  /*d2f0*/  FSEL R114, R39, -INF , !P5 ;  /* 0xff80000027727808 */ /* 0x000fe20006800000 */
[----:B------:R-:W-:Y:S01]  /*d300*/  IMAD.MOV.U32 R249, RZ, RZ, R208 ;  /* 0x000000fffff97224 */ /* 0x000fe200078e00d0 */
[----:B------:R-:W-:Y:S01]  /*d310*/  FSEL R113, R38, -INF , !P6 ;  /* 0xff80000026717808 */ /* 0x000fe20007000000 */
[----:B------:R-:W-:Y:S01]  /*d320*/  IMAD.MOV.U32 R252, RZ, RZ, R213 ;  /* 0x000000fffffc7224 */ /* 0x000fe200078e00d5 */
[CC--:B------:R-:W-:Y:S01]  /*d330*/  ISETP.GE.AND P2, PT, R0.reuse, R6.reuse, PT ;  /* 0x000000060000720c */ /* 0x0c0fe20003f46270 */
[----:B------:R-:W-:Y:S01]  /*d340*/  IMAD.MOV.U32 R89, RZ, RZ, R76 ;  /* 0x000000ffff597224 */ /* 0x000fe200078e004c */
[-C--:B------:R-:W-:Y:S01]  /*d350*/  ISETP.GE.AND P3, PT, R0, R5.reuse, PT ;  /* 0x000000050000720c */ /* 0x080fe20003f66270 */
[----:B------:R3:W1:Y:S01]  /*d360*/  MUFU.TANH R60, R2 ;  /* 0x00000002003c7308 */ /* 0x0006620000002400 */
[----:B------:R-:W-:Y:S01]  /*d370*/  LOP3.LUT R0, R7, 0x50, R201, 0xfe, !PT ;  /* 0x0000005007007812 */ /* 0x000fe200078efec9 */
[----:B------:R-:W-:Y:S01]  /*d380*/  FMUL.FTZ R54, R54, c[0x0][0x2ec] ;  /* 0x0000bb0036367a20 */ /* 0x000fe20000410000 */
[----:B------:R-:W-:Y:S01]  /*d390*/  FSEL R115, R37, -INF , !P4 ;  /* 0xff80000025737808 */ /* 0x000fe20006000000 */
[----:B------:R-:W-:Y:S01]  /*d3a0*/  IMAD.MOV.U32 R76, RZ, RZ, R242 ;  /* 0x000000ffff4c7224 */ /* 0x000fe200078e00f2 */
[----:B------:R-:W-:Y:S01]  /*d3b0*/  FSEL R117, R117, -INF , !P2 ;  /* 0xff80000075757808 */ /* 0x000fe20005000000 */
[----:B------:R-:W-:Y:S01]  /*d3c0*/  IMAD.MOV.U32 R91, RZ, RZ, R215 ;  /* 0x000000ffff5b7224 */ /* 0x000fe200078e00d7 */
[----:B------:R-:W-:Y:S01]  /*d3d0*/  FSEL R119, R119, -INF , !P3 ;  /* 0xff80000077777808 */ /* 0x000fe20005800000 */
[----:B--2---:R-:W-:Y:S01]  /*d3e0*/  FMUL.FTZ R4, R42, c[0x0][0x2ec] ;  /* 0x0000bb002a047a20 */ /* 0x004fe20000410000 */
[CC--:B------:R-:W-:Y:S01]  /*d3f0*/  ISETP.GE.AND P4, PT, R0.reuse, R6.reuse, PT ;  /* 0x000000060000720c */ /* 0x0c0fe20003f86270 */
[----:B------:R-:W-:Y:S01]  /*d400*/  MUFU.TANH R54, R54 ;  /* 0x0000003600367308 */ /* 0x000fe20000002400 */
[-C--:B------:R-:W-:Y:S01]  /*d410*/  ISETP.GE.AND P2, PT, R0, R5.reuse, PT ;  /* 0x000000050000720c */ /* 0x080fe20003f46270 */
[----:B------:R-:W-:Y:S01]  /*d420*/  IMAD.MOV.U32 R42, RZ, RZ, R202 ;  /* 0x000000ffff2a7224 */ /* 0x000fe200078e00ca */
[--C-:B------:R-:W-:Y:S01]  /*d430*/  LOP3.LUT R0, R7, 0x60, R201.reuse, 0xfe, !PT ;  /* 0x0000006007007812 */ /* 0x100fe200078efec9 */
[----:B------:R-:W-:Y:S01]  /*d440*/  FMUL.FTZ R29, R29, c[0x0][0x2ec] ;  /* 0x0000bb001d1d7a20 */ /* 0x000fe20000410000 */
[----:B------:R-:W-:Y:S01]  /*d450*/  FSEL R122, R122, -INF , !P4 ;  /* 0xff8000007a7a7808 */ /* 0x000fe20006000000 */
[----:B------:R-:W-:Y:S01]  /*d460*/  IMAD.MOV.U32 R90, RZ, RZ, R42 ;  /* 0x000000ffff5a7224 */ /* 0x000fe200078e002a */
[--C-:B---3--:R-:W-:Y:S01]  /*d470*/  LOP3.LUT R2, R7, 0x48, R201.reuse, 0xfe, !PT ;  /* 0x0000004807027812 */ /* 0x108fe200078efec9 */
[----:B------:R2:W3:Y:S01]  /*d480*/  MUFU.TANH R40, R4 ;  /* 0x0000000400287308 */ /* 0x0004e20000002400 */
[----:B------:R-:W-:Y:S01]  /*d490*/  FSEL R125, R125, -INF , !P2 ;  /* 0xff8000007d7d7808 */ /* 0x000fe20005000000 */
[C---:B-1----:R-:W-:Y:S01]  /*d4a0*/  HMMA.16816.F32 R20, R8.reuse, R16, R80 ;  /* 0x000000100814723c */ /* 0x042fe20000001850 */
[CC--:B------:R-:W-:Y:S01]  /*d4b0*/  ISETP.GE.AND P5, PT, R2.reuse, R6.reuse, PT ;  /* 0x000000060200720c */ /* 0x0c0fe20003fa6270 */
[----:B------:R-:W-:Y:S01]  /*d4c0*/  IMAD.MOV.U32 R42, RZ, RZ, R212 ;  /* 0x000000ffff2a7224 */ /* 0x000fe200078e00d4 */
[-C--:B------:R-:W-:Y:S01]  /*d4d0*/  ISETP.GE.AND P6, PT, R2, R5.reuse, PT ;  /* 0x000000050200720c */ /* 0x080fe20003fc6270 */
[----:B------:R-:W-:Y:S01]  /*d4e0*/  FMUL.FTZ R31, R31, c[0x0][0x2ec] ;  /* 0x0000bb001f1f7a20 */ /* 0x000fe20000410000 */
[----:B------:R-:W-:Y:S01]  /*d4f0*/  LOP3.LUT R2, R7, 0x58, R201, 0xfe, !PT ;  /* 0x0000005807027812 */ /* 0x000fe200078efec9 */
[----:B------:R-:W-:Y:S01]  /*d500*/  MUFU.TANH R29, R29 ;  /* 0x0000001d001d7308 */ /* 0x000fe20000002400 */
[----:B------:R-:W-:Y:S01]  /*d510*/  FSEL R118, R118, -INF , !P5 ;  /* 0xff80000076767808 */ /* 0x000fe20006800000 */
[----:B------:R-:W-:Y:S01]  /*d520*/  HMMA.16816.F32 R12, R8, R18, R12 ;  /* 0x00000012080c723c */ /* 0x000fe2000000180c */
[CC--:B------:R-:W-:Y:S01]  /*d530*/  ISETP.GE.AND P3, PT, R2.reuse, R6.reuse, PT ;  /* 0x000000060200720c */ /* 0x0c0fe20003f66270 */
[----:B------:R-:W-:Y:S01]  /*d540*/  FMUL.FTZ R53, R53, c[0x0][0x2ec] ;  /* 0x0000bb0035357a20 */ /* 0x000fe20000410000 */
[-C--:B------:R-:W-:Y:S01]  /*d550*/  ISETP.GE.AND P5, PT, R2, R5.reuse, PT ;  /* 0x000000050200720c */ /* 0x080fe20003fa6270 */
[----:B------:R-:W-:Y:S01]  /*d560*/  FMUL.FTZ R55, R55, c[0x0][0x2ec] ;  /* 0x0000bb0037377a20 */ /* 0x000fe20000410000 */
[----:B-----5:R-:W-:Y:S01]  /*d570*/  FSEL R123, R123, -INF , !P3 ;  /* 0xff8000007b7b7808 */ /* 0x020fe20005800000 */
[----:B--2---:R-:W-:Y:S01]  /*d580*/  FMUL.FTZ R4, R56, c[0x0][0x2ec] ;  /* 0x0000bb0038047a20 */ /* 0x004fe20000410000 */
[----:B------:R-:W-:Y:S01]  /*d590*/  ISETP.GE.AND P4, PT, R0, R5, PT ;  /* 0x000000050000720c */ /* 0x000fe20003f86270 */
[----:B------:R-:W1:Y:S01]  /*d5a0*/  S2R R56, SR_TID.X ;  /* 0x0000000000387919 */ /* 0x000e620000002100 */
[----:B------:R-:W-:Y:S01]  /*d5b0*/  FSEL R120, R120, -INF , !P6 ;  /* 0xff80000078787808 */ /* 0x000fe20007000000 */
[----:B------:R2:W5:Y:S01]  /*d5c0*/  MUFU.TANH R39, R4 ;  /* 0x0000000400277308 */ /* 0x0005620000002400 */
[----:B------:R-:W-:Y:S01]  /*d5d0*/  FSEL R130, R130, -INF , !P4 ;  /* 0xff80000082827808 */ /* 0x000fe20006000000 */
[----:B------:R-:W-:Y:S01]  /*d5e0*/  FMUL.FTZ R9, R67, c[0x0][0x2ec] ;  /* 0x0000bb0043097a20 */ /* 0x000fe20000410000 */
[----:B------:R-:W-:Y:S01]  /*d5f0*/  ISETP.GE.AND P6, PT, R0, R6, PT ;  /* 0x000000060000720c */ /* 0x000fe20003fc6270 */
[----:B------:R-:W-:-:S04]  /*d600*/  DEPBAR.LE SB0, 0x0 ;  /* 0x000080000000791a */ /* 0x000fc80000000000 */
[----:B------:R-:W-:Y:S01]  /*d610*/  FSEL R127, R127, -INF , !P6 ;  /* 0xff8000007f7f7808 */ /* 0x000fe20007000000 */
[----:B------:R-:W-:Y:S01]  /*d620*/  FMUL.FTZ R20, R20, c[0x0][0x2ec] ;  /* 0x0000bb0014147a20 */ /* 0x000fe20000410000 */
[----:B------:R-:W-:Y:S01]  /*d630*/  FSEL R126, R126, -INF , !P5 ;  /* 0xff8000007e7e7808 */ /* 0x000fe20006800000 */
[----:B------:R-:W-:Y:S01]  /*d640*/  FMUL.FTZ R22, R22, c[0x0][0x2ec] ;  /* 0x0000bb0016167a20 */ /* 0x000fe20000410000 */
[----:B------:R-:W-:Y:S01]  /*d650*/  MUFU.TANH R9, R9 ;  /* 0x0000000900097308 */ /* 0x000fe20000002400 */
[----:B------:R-:W-:Y:S02]  /*d660*/  FMUL.FTZ R21, R21, c[0x0][0x2ec] ;  /* 0x0000bb0015157a20 */ /* 0x000fe40000410000 */
[----:B------:R-:W-:Y:S02]  /*d670*/  FMUL.FTZ R12, R12, c[0x0][0x2ec] ;  /* 0x0000bb000c0c7a20 */ /* 0x000fe40000410000 */
[----:B--2---:R-:W-:Y:S02]  /*d680*/  FMUL.FTZ R4, R58, c[0x0][0x2ec] ;  /* 0x0000bb003a047a20 */ /* 0x004fe40000410000 */
[----:B------:R-:W-:Y:S01]  /*d690*/  FMUL.FTZ R8, R14, c[0x0][0x2ec] ;  /* 0x0000bb000e087a20 */ /* 0x000fe20000410000 */
[----:B------:R-:W-:Y:S01]  /*d6a0*/  MUFU.TANH R20, R20 ;  /* 0x0000001400147308 */ /* 0x000fe20000002400 */
[----:B------:R-:W-:-:S02]  /*d6b0*/  IMAD.MOV.U32 R58, RZ, RZ, R210 ;  /* 0x000000ffff3a7224 */ /* 0x000fc400078e00d2 */
[----:B-1----:R-:W-:Y:S02]  /*d6c0*/  IMAD.SHL.U32 R56, R56, 0x2, RZ ;  /* 0x0000000238387824 */ /* 0x002fe400078e00ff */
[----:B------:R-:W-:-:S03]  /*d6d0*/  FMUL.FTZ R23, R23, c[0x0][0x2ec] ;  /* 0x0000bb0017177a20 */ /* 0x000fc60000410000 */
[----:B------:R-:W-:Y:S01]  /*d6e0*/  LOP3.LUT R56, R56, 0x6, RZ, 0xc0, !PT ;  /* 0x0000000638387812 */ /* 0x000fe200078ec0ff */
[----:B------:R1:W2:Y:S03]  /*d6f0*/  MUFU.TANH R38, R4 ;  /* 0x0000000400267308 */ /* 0x0002a60000002400 */
[C-C-:B------:R-:W-:Y:S02]  /*d700*/  LOP3.LUT R2, R7.reuse, 0x68, R56.reuse, 0xfe, !PT ;  /* 0x0000006807027812 */ /* 0x140fe400078efe38 */
[----:B------:R-:W-:Y:S02]  /*d710*/  LOP3.LUT R0, R7, 0x70, R56, 0xfe, !PT ;  /* 0x0000007007007812 */ /* 0x000fe400078efe38 */
[C---:B------:R-:W-:Y:S01]  /*d720*/  ISETP.GE.AND P2, PT, R2.reuse, R6, PT ;  /* 0x000000060200720c */ /* 0x040fe20003f46270 */
[----:B------:R-:W-:Y:S01]  /*d730*/  MUFU.TANH R22, R22 ;  /* 0x0000001600167308 */ /* 0x000fe20000002400 */
[----:B------:R-:W-:-:S02]  /*d740*/  ISETP.GE.AND P3, PT, R2, R5, PT ;  /* 0x000000050200720c */ /* 0x000fc40003f66270 */
[----:B------:R-:W-:Y:S02]  /*d750*/  LOP3.LUT R2, R7, 0x78, R56, 0xfe, !PT ;  /* 0x0000007807027812 */ /* 0x000fe400078efe38 */
[----:B----4-:R-:W-:Y:S02]  /*d760*/  FSEL R129, R129, -INF , !P2 ;  /* 0xff80000081817808 */ /* 0x010fe40005000000 */
[-C--:B------:R-:W-:Y:S01]  /*d770*/  ISETP.GE.AND P4, PT, R2, R6.reuse, PT ;  /* 0x000000060200720c */ /* 0x080fe20003f86270 */
[----:B-1----:R-:W-:Y:S01]  /*d780*/  FMUL.FTZ R4, R32, c[0x0][0x2ec] ;  /* 0x0000bb0020047a20 */ /* 0x002fe20000410000 */
[-C--:B------:R-:W-:Y:S01]  /*d790*/  ISETP.GE.AND P2, PT, R2, R5.reuse, PT ;  /* 0x000000050200720c */ /* 0x080fe20003f46270 */
[----:B------:R-:W-:Y:S01]  /*d7a0*/  FMUL.FTZ R2, R34, c[0x0][0x2ec] ;  /* 0x0000bb0022027a20 */ /* 0x000fe20000410000 */
[C---:B------:R-:W-:Y:S01]  /*d7b0*/  ISETP.GE.AND P6, PT, R0.reuse, R5, PT ;  /* 0x000000050000720c */ /* 0x040fe20003fc6270 */
[----:B------:R1:W4:Y:S01]  /*d7c0*/  MUFU.TANH R37, R4 ;  /* 0x0000000400257308 */ /* 0x0003220000002400 */
[----:B------:R-:W-:-:S02]  /*d7d0*/  ISETP.GE.AND P5, PT, R0, R6, PT ;  /* 0x000000060000720c */ /* 0x000fc40003fa6270 */
[----:B------:R-:W-:Y:S02]  /*d7e0*/  LOP3.LUT R0, R7, 0x80, R56, 0xfe, !PT ;  /* 0x0000008007007812 */ /* 0x000fe400078efe38 */
[----:B------:R-:W-:Y:S02]  /*d7f0*/  FSEL R170, R170, -INF , !P6 ;  /* 0xff800000aaaa7808 */ /* 0x000fe40007000000 */
[----:B------:R-:W-:Y:S01]  /*d800*/  FSEL R168, R168, -INF , !P4 ;  /* 0xff800000a8a87808 */ /* 0x000fe20006000000 */
[----:B------:R2:W2:Y:S01]  /*d810*/  MUFU.TANH R34, R2 ;  /* 0x0000000200227308 */ /* 0x0004a20000002400 */
[----:B------:R-:W-:Y:S02]  /*d820*/  FSEL R131, R131, -INF , !P3 ;  /* 0xff80000083837808 */ /* 0x000fe40005800000 */
[----:B------:R-:W-:Y:S02]  /*d830*/  FSEL R169, R169, -INF , !P5 ;  /* 0xff800000a9a97808 */ /* 0x000fe40006800000 */
[----:B------:R-:W-:-:S02]  /*d840*/  ISETP.GE.AND P3, PT, R0, R6, PT ;  /* 0x000000060000720c */ /* 0x000fc40003f66270 */
[-C--:B------:R-:W-:Y:S01]  /*d850*/  ISETP.GE.AND P5, PT, R0, R5.reuse, PT ;  /* 0x000000050000720c */ /* 0x080fe20003fa6270 */
[----:B-1----:R-:W-:Y:S01]  /*d860*/  FMUL.FTZ R4, R28, c[0x0][0x2ec] ;  /* 0x0000bb001c047a20 */ /* 0x002fe20000410000 */
[C-C-:B------:R-:W-:Y:S01]  /*d870*/  LOP3.LUT R0, R7.reuse, 0x90, R56.reuse, 0xfe, !PT ;  /* 0x0000009007007812 */ /* 0x140fe200078efe38 */
[----:B------:R-:W-:Y:S01]  /*d880*/  MUFU.TANH R12, R12 ;  /* 0x0000000c000c7308 */ /* 0x000fe20000002400 */
[----:B------:R-:W-:Y:S02]  /*d890*/  FSEL R128, R128, -INF , !P2 ;  /* 0xff80000080807808 */ /* 0x000fe40005000000 */
[----:B------:R-:W-:Y:S02]  /*d8a0*/  FSEL R124, R124, -INF , !P3 ;  /* 0xff8000007c7c7808 */ /* 0x000fe40005800000 */
[C---:B------:R-:W-:Y:S02]  /*d8b0*/  ISETP.GE.AND P2, PT, R0.reuse, R6, PT ;  /* 0x000000060000720c */ /* 0x040fe40003f46270 */
[----:B--2---:R-:W-:Y:S01]  /*d8c0*/  LOP3.LUT R2, R7, 0x88, R56, 0xfe, !PT ;  /* 0x0000008807027812 */ /* 0x004fe200078efe38 */
[----:B------:R1:W2:Y:S01]  /*d8d0*/  MUFU.TANH R32, R4 ;  /* 0x0000000400207308 */ /* 0x0002a20000002400 */
[----:B------:R-:W-:-:S02]  /*d8e0*/  ISETP.GE.AND P3, PT, R0, R5, PT ;  /* 0x000000050000720c */ /* 0x000fc40003f66270 */
[C---:B------:R-:W-:Y:S02]  /*d8f0*/  ISETP.GE.AND P6, PT, R2.reuse, R6, PT ;  /* 0x000000060200720c */ /* 0x040fe40003fc6270 */
[----:B------:R-:W-:Y:S01]  /*d900*/  ISETP.GE.AND P4, PT, R2, R5, PT ;  /* 0x000000050200720c */ /* 0x000fe20003f86270 */
[----:B------:R-:W-:Y:S01]  /*d910*/  FMUL.FTZ R2, R30, c[0x0][0x2ec] ;  /* 0x0000bb001e027a20 */ /* 0x000fe20000410000 */
[----:B------:R-:W-:Y:S01]  /*d920*/  LOP3.LUT R0, R7, 0xa0, R56, 0xfe, !PT ;  /* 0x000000a007007812 */ /* 0x000fe200078efe38 */
[----:B------:R-:W-:Y:S01]  /*d930*/  MUFU.TANH R8, R8 ;  /* 0x0000000800087308 */ /* 0x000fe20000002400 */
[----:B------:R-:W-:Y:S02]  /*d940*/  FSEL R121, R121, -INF , !P5 ;  /* 0xff80000079797808 */ /* 0x000fe40006800000 */
[----:B------:R-:W-:Y:S02]  /*d950*/  FSEL R116, R116, -INF , !P6 ;  /* 0xff80000074747808 */ /* 0x000fe40007000000 */
[----:B------:R-:W-:-:S02]  /*d960*/  FSEL R112, R112, -INF , !P4 ;  /* 0xff80000070707808 */ /* 0x000fc40006000000 */
[----:B------:R-:W-:Y:S01]  /*d970*/  FSEL R172, R104, -INF , !P2 ;  /* 0xff80000068ac7808 */ /* 0x000fe20005000000 */
[----:B------:R2:W2:Y:S01]  /*d980*/  MUFU.TANH R28, R2 ;  /* 0x00000002001c7308 */ /* 0x0004a20000002400 */
[----:B------:R-:W-:Y:S01]  /*d990*/  ISETP.GE.AND P4, PT, R0, R6, PT ;  /* 0x000000060000720c */ /* 0x000fe20003f86270 */
[----:B-1----:R-:W-:Y:S01]  /*d9a0*/  FMUL.FTZ R4, R52, c[0x0][0x2ec] ;  /* 0x0000bb0034047a20 */ /* 0x002fe20000410000 */
[----:B------:R-:W-:Y:S02]  /*d9b0*/  ISETP.GE.AND P2, PT, R0, R5, PT ;  /* 0x000000050000720c */ /* 0x000fe40003f46270 */
[----:B------:R-:W-:Y:S02]  /*d9c0*/  LOP3.LUT R0, R7, 0xb0, R56, 0xfe, !PT ;  /* 0x000000b007007812 */ /* 0x000fe400078efe38 */
[----:B------:R-:W-:Y:S01]  /*d9d0*/  FSEL R175, R101, -INF , !P3 ;  /* 0xff80000065af7808 */ /* 0x000fe20005800000 */
[----:B------:R-:W1:Y:S01]  /*d9e0*/  MUFU.TANH R4, R4 ;  /* 0x0000000400047308 */ /* 0x000e620000002400 */
[----:B------:R-:W-:-:S02]  /*d9f0*/  FSEL R178, R72, -INF , !P4 ;  /* 0xff80000048b27808 */ /* 0x000fc40006000000 */
[----:B------:R-:W-:Y:S02]  /*da00*/  ISETP.GE.AND P4, PT, R0, R5, PT ;  /* 0x000000050000720c */ /* 0x000fe40003f86270 */
[----:B------:R-:W-:Y:S02]  /*da10*/  FSEL R182, R70, -INF , !P2 ;  /* 0xff80000046b67808 */ /* 0x000fe40005000000 */
[----:B------:R-:W-:Y:S01]  /*da20*/  FSEL R188, R50, -INF , !P4 ;  /* 0xff80000032bc7808 */ /* 0x000fe20006000000 */
[----:B------:R-:W-:Y:S01]  /*da30*/  MUFU.TANH R33, R33 ;  /* 0x0000002100217308 */ /* 0x000fe20000002400 */
[----:B--2---:R-:W-:-:S04]  /*da40*/  LOP3.LUT R2, R7, 0x98, R56, 0xfe, !PT ;  /* 0x0000009807027812 */ /* 0x004fc800078efe38 */
[CC--:B------:R-:W-:Y:S02]  /*da50*/  ISETP.GE.AND P5, PT, R2.reuse, R6.reuse, PT ;  /* 0x000000060200720c */ /* 0x0c0fe40003fa6270 */
[-C--:B------:R-:W-:Y:S01]  /*da60*/  ISETP.GE.AND P6, PT, R2, R5.reuse, PT ;  /* 0x000000050200720c */ /* 0x080fe20003fc6270 */
[----:B------:R-:W-:Y:S01]  /*da70*/  MUFU.TANH R31, R31 ;  /* 0x0000001f001f7308 */ /* 0x000fe20000002400 */
[----:B------:R-:W-:Y:S02]  /*da80*/  LOP3.LUT R2, R7, 0xa8, R56, 0xfe, !PT ;  /* 0x000000a807027812 */ /* 0x000fe400078efe38 */
[----:B------:R-:W-:Y:S02]  /*da90*/  FSEL R173, R98, -INF , !P5 ;  /* 0xff80000062ad7808 */ /* 0x000fe40006800000 */
[C---:B------:R-:W-:Y:S02]  /*daa0*/  ISETP.GE.AND P3, PT, R2.reuse, R6, PT ;  /* 0x000000060200720c */ /* 0x040fe40003f66270 */
[----:B------:R-:W-:Y:S01]  /*dab0*/  ISETP.GE.AND P5, PT, R2, R5, PT ;  /* 0x000000050200720c */ /* 0x000fe20003fa6270 */
[----:B------:R-:W-:Y:S01]  /*dac0*/  MUFU.TANH R53, R53 ;  /* 0x0000003500357308 */ /* 0x000fe20000002400 */
[----:B------:R-:W-:-:S02]  /*dad0*/  FSEL R176, R96, -INF , !P6 ;  /* 0xff80000060b07808 */ /* 0x000fc40007000000 */
[-C--:B------:R-:W-:Y:S02]  /*dae0*/  ISETP.GE.AND P6, PT, R0, R6.reuse, PT ;  /* 0x000000060000720c */ /* 0x080fe40003fc6270 */
[C-C-:B------:R-:W-:Y:S02]  /*daf0*/  LOP3.LUT R2, R7.reuse, 0xb8, R56.reuse, 0xfe, !PT ;  /* 0x000000b807027812 */ /* 0x140fe400078efe38 */
[----:B------:R-:W-:Y:S01]  /*db00*/  LOP3.LUT R0, R7, 0xc0, R56, 0xfe, !PT ;  /* 0x000000c007007812 */ /* 0x000fe200078efe38 */
[----:B------:R-:W-:Y:S01]  /*db10*/  MUFU.TANH R55, R55 ;  /* 0x0000003700377308 */ /* 0x000fe20000002400 */
[----:B------:R-:W-:Y:S02]  /*db20*/  FSEL R180, R64, -INF , !P3 ;  /* 0xff80000040b47808 */ /* 0x000fe40005800000 */
[C---:B------:R-:W-:Y:S02]  /*db30*/  ISETP.GE.AND P2, PT, R2.reuse, R6, PT ;  /* 0x000000060200720c */ /* 0x040fe40003f46270 */
[----:B------:R-:W-:-:S02]  /*db40*/  ISETP.GE.AND P3, PT, R2, R5, PT ;  /* 0x000000050200720c */ /* 0x000fc40003f66270 */
[----:B------:R-:W-:Y:S01]  /*db50*/  FSEL R183, R62, -INF , !P5 ;  /* 0xff8000003eb77808 */ /* 0x000fe20006800000 */
[----:B------:R-:W-:Y:S01]  /*db60*/  MUFU.TANH R45, R45 ;  /* 0x0000002d002d7308 */ /* 0x000fe20000002400 */
[----:B------:R-:W-:Y:S02]  /*db70*/  FSEL R185, R60, -INF , !P6 ;  /* 0xff8000003cb97808 */ /* 0x000fe40007000000 */
[C---:B------:R-:W-:Y:S02]  /*db80*/  ISETP.GE.AND P5, PT, R0.reuse, R6, PT ;  /* 0x000000060000720c */ /* 0x040fe40003fa6270 */
[----:B------:R-:W-:Y:S02]  /*db90*/  ISETP.GE.AND P6, PT, R0, R5, PT ;  /* 0x000000050000720c */ /* 0x000fe40003fc6270 */
[C-C-:B------:R-:W-:Y:S01]  /*dba0*/  LOP3.LUT R2, R7.reuse, 0xc8, R56.reuse, 0xfe, !PT ;  /* 0x000000c807027812 */ /* 0x140fe200078efe38 */
[----:B------:R-:W-:Y:S01]  /*dbb0*/  MUFU.TANH R47, R47 ;  /* 0x0000002f002f7308 */ /* 0x000fe20000002400 */
[----:B------:R-:W-:-:S02]  /*dbc0*/  LOP3.LUT R0, R7, 0xd0, R56, 0xfe, !PT ;  /* 0x000000d007007812 */ /* 0x000fc400078efe38 */
[----:B------:R-:W-:Y:S02]  /*dbd0*/  FSEL R186, R48, -INF , !P2 ;  /* 0xff80000030ba7808 */ /* 0x000fe40005000000 */
[CC--:B------:R-:W-:Y:S02]  /*dbe0*/  ISETP.GE.AND P4, PT, R2.reuse, R6.reuse, PT ;  /* 0x000000060200720c */ /* 0x0c0fe40003f86270 */
[----:B------:R-:W-:Y:S01]  /*dbf0*/  ISETP.GE.AND P2, PT, R2, R5, PT ;  /* 0x000000050200720c */ /* 0x000fe20003f46270 */
[----:B------:R-:W-:Y:S01]  /*dc00*/  MUFU.TANH R25, R25 ;  /* 0x0000001900197308 */ /* 0x000fe20000002400 */
[----:B---3--:R-:W-:Y:S02]  /*dc10*/  FSEL R190, R40, -INF , !P3 ;  /* 0xff80000028be7808 */ /* 0x008fe40005800000 */
[----:B-----5:R-:W-:Y:S02]  /*dc20*/  FSEL R192, R39, -INF , !P5 ;  /* 0xff80000027c07808 */ /* 0x020fe40006800000 */
[----:B------:R-:W-:-:S02]  /*dc30*/  ISETP.GE.AND P3, PT, R0, R6, PT ;  /* 0x000000060000720c */ /* 0x000fc40003f66270 */
[----:B------:R-:W-:Y:S01]  /*dc40*/  ISETP.GE.AND P5, PT, R0, R5, PT ;  /* 0x000000050000720c */ /* 0x000fe20003fa6270 */
[----:B------:R-:W-:Y:S01]  /*dc50*/  MUFU.TANH R27, R27 ;  /* 0x0000001b001b7308 */ /* 0x000fe20000002400 */
[C-C-:B------:R-:W-:Y:S02]  /*dc60*/  LOP3.LUT R2, R7.reuse, 0xd8, R56.reuse, 0xfe, !PT ;  /* 0x000000d807027812 */ /* 0x140fe400078efe38 */
[----:B------:R-:W-:Y:S02]  /*dc70*/  LOP3.LUT R0, R7, 0xe0, R56, 0xfe, !PT ;  /* 0x000000e007007812 */ /* 0x000fe400078efe38 */
[----:B------:R-:W-:Y:S02]  /*dc80*/  FSEL R195, R38, -INF , !P6 ;  /* 0xff80000026c37808 */ /* 0x000fe40007000000 */
[----:B----4-:R-:W-:Y:S01]  /*dc90*/  FSEL R194, R37, -INF , !P4 ;  /* 0xff80000025c27808 */ /* 0x010fe20006000000 */
[----:B------:R-:W-:Y:S01]  /*dca0*/  MUFU.TANH R21, R21 ;  /* 0x0000001500157308 */ /* 0x000fe20000002400 */
[----:B------:R-:W-:Y:S01]  /*dcb0*/  BAR.SYNC.DEFER_BLOCKING 0x0 ;  /* 0x0000000000007b1d */ /* 0x000fe20000010000 */
[----:B------:R-:W-:-:S02]  /*dcc0*/  ISETP.GE.AND P6, PT, R2, R6, PT ;  /* 0x000000060200720c */ /* 0x000fc40003fc6270 */
[-C--:B------:R-:W-:Y:S02]  /*dcd0*/  ISETP.GE.AND P4, PT, R2, R5.reuse, PT ;  /* 0x000000050200720c */ /* 0x080fe40003f86270 */
[----:B------:R-:W-:Y:S02]  /*dce0*/  FSEL R197, R34, -INF , !P2 ;  /* 0xff80000022c57808 */ /* 0x000fe40005000000 */
[----:B------:R-:W-:Y:S01]  /*dcf0*/  FSEL R199, R32, -INF , !P3 ;  /* 0xff80000020c77808 */ /* 0x000fe20005800000 */
[----:B------:R-:W-:Y:S01]  /*dd00*/  MUFU.TANH R23, R23 ;  /* 0x0000001700177308 */ /* 0x000fe20000002400 */
[C---:B------:R-:W-:Y:S02]  /*dd10*/  ISETP.GE.AND P2, PT, R0.reuse, R6, PT ;  /* 0x000000060000720c */ /* 0x040fe40003f46270 */
[----:B------:R-:W-:Y:S02]  /*dd20*/  ISETP.GE.AND P3, PT, R0, R5, PT ;  /* 0x000000050000720c */ /* 0x000fe40003f66270 */
[----:B------:R-:W-:-:S02]  /*dd30*/  LOP3.LUT R2, R7, 0xe8, R56, 0xfe, !PT ;  /* 0x000000e807027812 */ /* 0x000fc400078efe38 */
[----:B------:R-:W-:Y:S02]  /*dd40*/  LOP3.LUT R0, R7, 0xf0, R56, 0xfe, !PT ;  /* 0x000000f007007812 */ /* 0x000fe400078efe38 */
[----:B------:R-:W-:Y:S02]  /*dd50*/  FSEL R202, R28, -INF , !P5 ;  /* 0xff8000001cca7808 */ /* 0x000fe40006800000 */
[----:B-1----:R-:W-:Y:S01]  /*dd60*/  FSEL R201, R4, -INF , !P6 ;  /* 0xff80000004c97808 */ /* 0x002fe20007000000 */
[----:B------:R-:W-:Y:S01]  /*dd70*/  FMUL.FTZ R4, R65, c[0x0][0x2ec] ;  /* 0x0000bb0041047a20 */ /* 0x000fe20000410000 */
[C---:B------:R-:W-:Y:S02]  /*dd80*/  ISETP.GE.AND P5, PT, R2.reuse, R6, PT ;  /* 0x000000060200720c */ /* 0x040fe40003fa6270 */
[----:B------:R-:W-:Y:S01]  /*dd90*/  ISETP.GE.AND P6, PT, R2, R5, PT ;  /* 0x000000050200720c */ /* 0x000fe20003fc6270 */
[----:B------:R1:W2:Y:S01]  /*dda0*/  MUFU.TANH R10, R4 ;  /* 0x00000004000a7308 */ /* 0x0002a20000002400 */
[----:B------:R-:W-:-:S02]  /*ddb0*/  FSEL R204, R54, -INF , !P4 ;  /* 0xff80000036cc7808 */ /* 0x000fc40006000000 */
[----:B------:R-:W-:Y:S02]  /*ddc0*/  FSEL R206, R44, -INF , !P2 ;  /* 0xff8000002cce7808 */ /* 0x000fe40005000000 */
[C---:B------:R-:W-:Y:S02]  /*ddd0*/  ISETP.GE.AND P4, PT, R0.reuse, R6, PT ;  /* 0x000000060000720c */ /* 0x040fe40003f86270 */
[----:B------:R-:W-:Y:S02]  /*dde0*/  ISETP.GE.AND P2, PT, R0, R5, PT ;  /* 0x000000050000720c */ /* 0x000fe40003f46270 */
[C---:B------:R-:W-:Y:S02]  /*ddf0*/  LOP3.LUT R2, R7.reuse, 0xf8, R56, 0xfe, !PT ;  /* 0x000000f807027812 */ /* 0x040fe400078efe38 */
[----:B------:R-:W-:Y:S01]  /*de00*/  LOP3.LUT R0, R7, R56, RZ, 0xfc, !PT ;  /* 0x0000003807007212 */ /* 0x000fe200078efcff */
[----:B------:R-:W-:Y:S01]  /*de10*/  IMAD.MOV.U32 R56, RZ, RZ, R193 ;  /* 0x000000ffff387224 */ /* 0x000fe200078e00c1 */
[----:B------:R-:W-:Y:S01]  /*de20*/  FSEL R210, R46, -INF , !P3 ;  /* 0xff8000002ed27808 */ /* 0x000fe20005800000 */
[----:B------:R-:W-:Y:S01]  /*de30*/  IMAD.MOV.U32 R193, RZ, RZ, R214 ;  /* 0x000000ffffc17224 */ /* 0x000fe200078e00d6 */
[----:B------:R-:W-:-:S02]  /*de40*/  FSEL R208, R24, -INF , !P5 ;  /* 0xff80000018d07808 */ /* 0x000fc40006800000 */
[CC--:B------:R-:W-:Y:S02]  /*de50*/  ISETP.GE.AND P3, PT, R2.reuse, R6.reuse, PT ;  /* 0x000000060200720c */ /* 0x0c0fe40003f66270 */
[----:B------:R-:W-:Y:S02]  /*de60*/  ISETP.GE.AND P5, PT, R2, R5, PT ;  /* 0x000000050200720c */ /* 0x000fe40003fa6270 */
[----:B------:R-:W-:Y:S02]  /*de70*/  IADD3 R2, R0, 0x1, RZ ;  /* 0x0000000100027810 */ /* 0x000fe40007ffe0ff */
[----:B------:R-:W-:Y:S02]  /*de80*/  FSEL R212, R26, -INF , !P6 ;  /* 0xff8000001ad47808 */ /* 0x000fe40007000000 */
[----:B------:R-:W-:Y:S02]  /*de90*/  FSEL R213, R20, -INF , !P4 ;  /* 0xff80000014d57808 */ /* 0x000fe40006000000 */
[----:B------:R-:W-:-:S02]  /*dea0*/  ISETP.GE.AND P6, PT, R2, R6, PT ;  /* 0x000000060200720c */ /* 0x000fc40003fc6270 */
[----:B------:R-:W-:Y:S02]  /*deb0*/  ISETP.GE.AND P4, PT, R2, R5, PT ;  /* 0x000000050200720c */ /* 0x000fe40003f86270 */
[C---:B-1----:R-:W-:Y:S02]  /*dec0*/  IADD3 R4, R0.reuse, 0x9, RZ ;  /* 0x0000000900047810 */ /* 0x042fe40007ffe0ff */
[----:B------:R-:W-:Y:S02]  /*ded0*/  IADD3 R2, R0, 0x11, RZ ;  /* 0x0000001100027810 */ /* 0x000fe40007ffe0ff */
[----:B------:R-:W-:Y:S02]  /*dee0*/  FSEL R215, R22, -INF , !P2 ;  /* 0xff80000016d77808 */ /* 0x000fe40005000000 */
[----:B------:R-:W-:Y:S02]  /*def0*/  FSEL R214, R12, -INF , !P3 ;  /* 0xff8000000cd67808 */ /* 0x000fe40005800000 */
[----:B------:R-:W-:Y:S01]  /*df00*/  FSEL R242, R8, -INF , !P5 ;  /* 0xff80000008f27808 */ /* 0x000fe20006800000 */
[----:B------:R-:W-:Y:S01]  /*df10*/  FMUL.FTZ R8, R13, c[0x0][0x2ec] ;  /* 0x0000bb000d087a20 */ /* 0x000fe20000410000 */
[----:B------:R-:W-:-:S02]  /*df20*/  FSEL R26, R95, -INF , !P6 ;  /* 0xff8000005f1a7808 */ /* 0x000fc40007000000 */
[CC--:B------:R-:W-:Y:S02]  /*df30*/  ISETP.GE.AND P2, PT, R4.reuse, R6.reuse, PT ;  /* 0x000000060400720c */ /* 0x0c0fe40003f46270 */
[-C--:B------:R-:W-:Y:S01]  /*df40*/  ISETP.GE.AND P3, PT, R4, R5.reuse, PT ;  /* 0x000000050400720c */ /* 0x080fe20003f66270 */
[----:B------:R-:W1:Y:S01]  /*df50*/  MUFU.TANH R8, R8 ;  /* 0x0000000800087308 */ /* 0x000e620000002400 */
[C---:B------:R-:W-:Y:S02]  /*df60*/  ISETP.GE.AND P5, PT, R2.reuse, R6, PT ;  /* 0x000000060200720c */ /* 0x040fe40003fa6270 */
[----:B------:R-:W-:Y:S02]  /*df70*/  ISETP.GE.AND P6, PT, R2, R5, PT ;  /* 0x000000050200720c */ /* 0x000fe40003fc6270 */
[C---:B------:R-:W-:Y:S02]  /*df80*/  IADD3 R4, R0.reuse, 0x19, RZ ;  /* 0x0000001900047810 */ /* 0x040fe40007ffe0ff */
[----:B------:R-:W-:-:S02]  /*df90*/  IADD3 R2, R0, 0x21, RZ ;  /* 0x0000002100027810 */ /* 0x000fc40007ffe0ff */
[----:B------:R-:W-:Y:S02]  /*dfa0*/  FSEL R30, R58, -INF , !P4 ;  /* 0xff8000003a1e7808 */ /* 0x000fe40006000000 */
[----:B------:R-:W-:Y:S02]  /*dfb0*/  FSEL R32, R89, -INF , !P3 ;  /* 0xff80000059207808 */ /* 0x000fe40005800000 */
[----:B------:R-:W-:Y:S02]  /*dfc0*/  FSEL R34, R90, -INF , !P5 ;  /* 0xff8000005a227808 */ /* 0x000fe40006800000 */
[-C--:B------:R-:W-:Y:S02]  /*dfd0*/  ISETP.GE.AND P4, PT, R4, R6.reuse, PT ;  /* 0x000000060400720c */ /* 0x080fe40003f86270 */
[C---:B------:R-:W-:Y:S02]  /*dfe0*/  ISETP.GE.AND P3, PT, R2.reuse, R6, PT ;  /* 0x000000060200720c */ /* 0x040fe40003f66270 */
        /* <DEDUP_REMOVED lines=23> */
[-C--:B------:R-:W-:Y:S02]  /*e160*/  ISETP.GE.AND P4, PT, R4, R6.reuse, PT ;  /* 0x000000060400720c */ /* 0x080fe40003f86270 */
[----:B------:R-:W-:-:S02]  /*e170*/  ISETP.GE.AND P3, PT, R2, R6, PT ;  /* 0x000000060200720c */ /* 0x000fc40003f66270 */
[-C--:B------:R-:W-:Y:S02]  /*e180*/  ISETP.GE.AND P5, PT, R2, R5.reuse, PT ;  /* 0x000000050200720c */ /* 0x080fe40003fa6270 */
[----:B------:R-:W-:Y:S02]  /*e190*/  IADD3 R2, R0, 0x51, RZ ;  /* 0x0000005100027810 */ /* 0x000fe40007ffe0ff */
[----:B------:R-:W-:Y:S02]  /*e1a0*/  FSEL R62, R243, -INF , !P2 ;  /* 0xff800000f33e7808 */ /* 0x000fe40005000000 */
[----:B------:R-:W-:Y:S02]  /*e1b0*/  FSEL R74, R248, -INF , !P6 ;  /* 0xff800000f84a7808 */ /* 0x000fe40007000000 */
[----:B------:R-:W-:Y:S02]  /*e1c0*/  FSEL R75, R249, -INF , !P4 ;  /* 0xff800000f94b7808 */ /* 0x000fe40006000000 */
        /* <DEDUP_REMOVED lines=19> */
[C---:B------:R-:W-:Y:S02]  /*e300*/  ISETP.GE.AND P3, PT, R2.reuse, R6, PT ;  /* 0x000000060200720c */ /* 0x040fe40003f66270 */
        /* <DEDUP_REMOVED lines=36> */
[----:B--2---:R-:W-:Y:S02]  /*e550*/  FSEL R101, R10, -INF , !P3 ;  /* 0xff8000000a657808 */ /* 0x004fe40005800000 */
        /* <DEDUP_REMOVED lines=22> */
[CC--:B------:R-:W-:Y:S02]  /*e6c0*/  ISETP.GE.AND P2, PT, R4.reuse, R6.reuse, PT ;  /* 0x000000060400720c */ /* 0x0c0fe40003f46270 */
[----:B------:R-:W-:Y:S02]  /*e6d0*/  ISETP.GE.AND P3, PT, R4, R5, PT ;  /* 0x000000050400720c */ /* 0x000fe40003f66270 */
[----:B------:R-:W-:Y:S02]  /*e6e0*/  IADD3 R4, R0, 0xe1, RZ ;  /* 0x000000e100047810 */ /* 0x000fe40007ffe0ff */
[----:B------:R-:W-:Y:S02]  /*e6f0*/  FSEL R171, R51, -INF , !P6 ;  /* 0xff80000033ab7808 */ /* 0x000fe40007000000 */
[----:B------:R-:W-:Y:S02]  /*e700*/  ISETP.GE.AND P6, PT, R2, R6, PT ;  /* 0x000000060200720c */ /* 0x000fe40003fc6270 */
[----:B------:R-:W-:-:S02]  /*e710*/  FSEL R184, R35, -INF , !P4 ;  /* 0xff80000023b87808 */ /* 0x000fc40006000000 */
[----:B------:R-:W-:Y:S02]  /*e720*/  FSEL R187, R29, -INF , !P2 ;  /* 0xff8000001dbb7808 */ /* 0x000fe40005000000 */
[----:B------:R-:W-:Y:S02]  /*e730*/  IADD3 R2, R0, 0xd9, RZ ;  /* 0x000000d900027810 */ /* 0x000fe40007ffe0ff */
[C---:B------:R-:W-:Y:S02]  /*e740*/  ISETP.GE.AND P4, PT, R4.reuse, R6, PT ;  /* 0x000000060400720c */ /* 0x040fe40003f86270 */
[----:B------:R-:W-:Y:S01]  /*e750*/  ISETP.GE.AND P2, PT, R4, R5, PT ;  /* 0x000000050400720c */ /* 0x000fe20003f46270 */
[----:B------:R-:W-:Y:S01]  /*e760*/  FMUL.FTZ R4, R15, c[0x0][0x2ec] ;  /* 0x0000bb000f047a20 */ /* 0x000fe20000410000 */
[----:B------:R-:W-:Y:S02]  /*e770*/  FSEL R181, R59, -INF , !P5 ;  /* 0xff8000003bb57808 */ /* 0x000fe40006800000 */
[----:B------:R-:W-:-:S02]  /*e780*/  FSEL R179, R33, -INF , !P6 ;  /* 0xff80000021b37808 */ /* 0x000fc40007000000 */
[CC--:B------:R-:W-:Y:S01]  /*e790*/  ISETP.GE.AND P5, PT, R2.reuse, R6.reuse, PT ;  /* 0x000000060200720c */ /* 0x0c0fe20003fa6270 */
[----:B------:R-:W2:Y:S01]  /*e7a0*/  MUFU.TANH R4, R4 ;  /* 0x0000000400047308 */ /* 0x000ea20000002400 */
[----:B------:R-:W-:Y:S02]  /*e7b0*/  ISETP.GE.AND P6, PT, R2, R5, PT ;  /* 0x000000050200720c */ /* 0x000fe40003fc6270 */
[----:B------:R-:W-:Y:S02]  /*e7c0*/  IADD3 R2, R0, 0xe9, RZ ;  /* 0x000000e900027810 */ /* 0x000fe40007ffe0ff */
[----:B------:R-:W-:Y:S02]  /*e7d0*/  FSEL R191, R31, -INF , !P3 ;  /* 0xff8000001fbf7808 */ /* 0x000fe40005800000 */
[----:B------:R-:W-:Y:S02]  /*e7e0*/  FSEL R189, R53, -INF , !P5 ;  /* 0xff80000035bd7808 */ /* 0x000fe40006800000 */
[----:B------:R-:W-:-:S02]  /*e7f0*/  ISETP.GE.AND P3, PT, R2, R6, PT ;  /* 0x000000060200720c */ /* 0x000fc40003f66270 */
[----:B------:R-:W-:Y:S02]  /*e800*/  ISETP.GE.AND P5, PT, R2, R5, PT ;  /* 0x000000050200720c */ /* 0x000fe40003fa6270 */
[C---:B------:R-:W-:Y:S02]  /*e810*/  IADD3 R2, R0.reuse, 0xf1, RZ ;  /* 0x000000f100027810 */ /* 0x040fe40007ffe0ff */
        /* <DEDUP_REMOVED lines=13> */
[----:B------:R-:W-:Y:S02]  /*e8f0*/  FSEL R209, R23, -INF , !P3 ;  /* 0xff80000017d17808 */ /* 0x000fe40005800000 */
[----:B------:R-:W-:Y:S02]  /*e900*/  FSEL R24, R251, -INF , !P6 ;  /* 0xff800000fb187808 */ /* 0x000fe40007000000 */
[----:B-1----:R-:W-:-:S02]  /*e910*/  FSEL R207, R8, -INF , !P5 ;  /* 0xff80000008cf7808 */ /* 0x002fc40006800000 */
[----:B------:R-:W-:Y:S02]  /*e920*/  FSEL R25, R247, -INF , !P4 ;  /* 0xff800000f7197808 */ /* 0x000fe40006000000 */
[----:B--2---:R-:W-:Y:S01]  /*e930*/  FSEL R211, R4, -INF , !P2 ;  /* 0xff80000004d37808 */ /* 0x004fe20005000000 */
[----:B------:R-:W-:Y:S05]  /*e940*/  @!P1 BRA `(.L_x_2277) ;  /* 0x000007e000009947 */ /* 0x000fea0003800000 */
[----:B------:R-:W-:Y:S01]  /*e950*/  ULDC UR6, c[0x0][0x198] ;  /* 0x0000660000067ab9 */ /* 0x000fe20000000800 */
[----:B------:R-:W-:Y:S05]  /*e960*/  @!P0 BRA `(.L_x_2278) ;  /* 0x000003a000008947 */ /* 0x000fea0003800000 */
[----:B------:R-:W2:Y:S01]  /*e970*/  LDL.64 R250, [R1] ;  /* 0x0000000001fa7983 */ /* 0x000ea20000100a00 */
        /* <DEDUP_REMOVED lines=33> */
[----:B------:R-:W-:Y:S02]  /*eb90*/  @P5 IADD3 R0, R0, 0x1, RZ ;  /* 0x0000000100005810 */ /* 0x000fe40007ffe0ff */
[----:B------:R-:W-:-:S04]  /*eba0*/  @!P3 IADD3 R2, -R2, RZ, RZ ;  /* 0x000000ff0202b210 */ /* 0x000fc80007ffe1ff */
[----:B------:R-:W-:Y:S01]  /*ebb0*/  @!P1 IMAD.MOV R0, RZ, RZ, -R0 ;  /* 0x000000ffff009224 */ /* 0x000fe200078e0a00 */
[----:B------:R-:W-:-:S04]  /*ebc0*/  SEL R2, R4, R2, !P2 ;  /* 0x0000000204027207 */ /* 0x000fc80005000000 */
[----:B------:R-:W-:Y:S01]  /*ebd0*/  SEL R0, R4, R0, !P2 ;  /* 0x0000000004007207 */ /* 0x000fe20005000000 */
        /* <DEDUP_REMOVED lines=13> */
[----:B------:R-:W-:Y:S02]  /*ecb0*/  IMAD R2, R7, c[0x0][0x180], RZ ;  /* 0x0000600007027a24 */ /* 0x000fe400078e02ff */
[----:B------:R-:W-:Y:S02]  /*ecc0*/  IMAD.IADD R5, R5, 0x1, R0 ;  /* 0x0000000105057824 */ /* 0x000fe400078e0200 */
[C---:B------:R-:W-:Y:S02]  /*ecd0*/  IMAD R0, R6.reuse, c[0x0][0x184], R2 ;  /* 0x0000610006007a24 */ /* 0x040fe400078e0202 */
[----:B------:R-:W-:-:S05]  /*ece0*/  IMAD.WIDE.U32 R4, R6, c[0x0][0x180], R4 ;  /* 0x0000600006047a25 */ /* 0x000fca00078e0004 */
[----:B------:R-:W-:Y:S01]  /*ecf0*/  IADD3 R0, R5, R0, RZ ;  /* 0x0000000005007210 */ /* 0x000fe20007ffe0ff */
[----:B------:R-:W-:Y:S05]  /*ed00*/  BRA `(.L_x_2279) ;  /* 0x0000004000007947 */ /* 0x000fea0003800000 */
.L_x_2278:
[----:B------:R-:W-:-:S04]  /*ed10*/  ULEA UR5, -UR6, URZ, 0x8 ;  /* 0x0000003f06057291 */ /* 0x000fc8000f8e413f */
[----:B------:R-:W-:Y:S02]  /*ed20*/  USHF.R.S32.HI UR4, URZ, 0x1f, UR5 ;  /* 0x0000001f3f047899 */ /* 0x000fe40008011405 */
[----:B------:R-:W-:-:S04]  /*ed30*/  MOV R4, UR5 ;  /* 0x0000000500047c02 */ /* 0x000fc80008000f00 */
[----:B------:R-:W-:Y:S02]  /*ed40*/  MOV R0, UR4 ;  /* 0x0000000400007c02 */ /* 0x000fe40008000f00 */
.L_x_2279:
        /* <DEDUP_REMOVED lines=8> */
[----:B------:R-:W-:Y:S01]  /*edd0*/  STL [R1+0x18], R2 ;  /* 0x0000180201007387 */ /* 0x000fe20000100800 */
[----:B------:R-:W-:-:S03]  /*ede0*/  IADD3 R10, P1, R2, UR7, RZ ;  /* 0x00000007020a7c10 */ /* 0x000fc6000ff3e0ff */
[----:B------:R1:W-:Y:S01]  /*edf0*/  STL [R1+0x14], R12 ;  /* 0x0000140c01007387 */ /* 0x0003e20000100800 */
[----:B------:R-:W-:Y:S01]  /*ee00*/  IADD3.X R11, R12, UR4, RZ, P1, !PT ;  /* 0x000000040c0b7c10 */ /* 0x000fe20008ffe4ff */
[----:B------:R-:W-:Y:S01]  /*ee10*/  IMAD.MOV.U32 R13, RZ, RZ, R12 ;  /* 0x000000ffff0d7224 */ /* 0x000fe200078e000c */
[----:B------:R-:W-:-:S04]  /*ee20*/  IADD3 R8, P1, R10, UR7, RZ ;  /* 0x000000070a087c10 */ /* 0x000fc8000ff3e0ff */
[----:B------:R-:W-:Y:S02]  /*ee30*/  IADD3.X R9, R11, UR4, RZ, P1, !PT ;  /* 0x000000040b097c10 */ /* 0x000fe40008ffe4ff */
[----:B------:R-:W-:-:S04]  /*ee40*/  IADD3 R6, P1, R8, UR7, RZ ;  /* 0x0000000708067c10 */ /* 0x000fc8000ff3e0ff */
[----:B------:R-:W-:Y:S02]  /*ee50*/  IADD3.X R7, R9, UR4, RZ, P1, !PT ;  /* 0x0000000409077c10 */ /* 0x000fe40008ffe4ff */
[----:B------:R-:W-:-:S04]  /*ee60*/  IADD3 R4, P1, R6, UR7, RZ ;  /* 0x0000000706047c10 */ /* 0x000fc8000ff3e0ff */
[----:B------:R-:W-:Y:S02]  /*ee70*/  IADD3.X R5, R7, UR4, RZ, P1, !PT ;  /* 0x0000000407057c10 */ /* 0x000fe40008ffe4ff */
[----:B------:R-:W-:-:S04]  /*ee80*/  IADD3 R16, P1, R4, UR7, RZ ;  /* 0x0000000704107c10 */ /* 0x000fc8000ff3e0ff */
[----:B------:R-:W-:Y:S01]  /*ee90*/  IADD3.X R17, R5, UR4, RZ, P1, !PT ;  /* 0x0000000405117c10 */ /* 0x000fe20008ffe4ff */
[----:B-1----:R-:W-:Y:S01]  /*eea0*/  IMAD.MOV.U32 R12, RZ, RZ, R2 ;  /* 0x000000ffff0c7224 */ /* 0x002fe200078e0002 */
[----:B------:R-:W-:-:S04]  /*eeb0*/  IADD3 R14, P1, R16, UR7, RZ ;  /* 0x00000007100e7c10 */ /* 0x000fc8000ff3e0ff */
[----:B------:R-:W-:Y:S01]  /*eec0*/  IADD3.X R15, R17, UR4, RZ, P1, !PT ;  /* 0x00000004110f7c10 */ /* 0x000fe20008ffe4ff */
[----:B------:R-:W-:Y:S01]  /*eed0*/  @!PT LDS RZ, [RZ] ;  /* 0x00000000fffff984 */ /* 0x000fe20000000800 */
[----:B------:R-:W-:Y:S01]  /*eee0*/  @!PT LDS RZ, [RZ] ;  /* 0x00000000fffff984 */ /* 0x000fe20000000800 */
[----:B------:R-:W-:Y:S01]  /*eef0*/  @!PT LDS RZ, [RZ] ;  /* 0x00000000fffff984 */ /* 0x000fe20000000800 */
[----:B------:R1:W-:Y:S01]  /*ef00*/  LDGSTS.E.BYPASS.LTC128B.128 [R241+0x2000], [R12.64] ;  /* 0x020000000cf17fae */ /* 0x0003e2000b901d4c */
[----:B------:R-:W-:-:S03]  /*ef10*/  IADD3 R20, P1, R14, UR7, RZ ;  /* 0x000000070e147c10 */ /* 0x000fc6000ff3e0ff */
        /* <DEDUP_REMOVED lines=8> */
[----:B------:R-:W-:-:S03]  /*efa0*/  IADD3.X R19, R23, UR4, RZ, P1, !PT ;  /* 0x0000000417137c10 */ /* 0x000fc60008ffe4ff */
[----:B------:R5:W-:Y:S04]  /*efb0*/  LDGSTS.E.BYPASS.LTC128B.128 [R241+0x4800], [R16.64] ;  /* 0x0480000010f17fae */ /* 0x000be8000b901d4c */
[----:B------:R5:W-:Y:S01]  /*efc0*/  LDGSTS.E.BYPASS.LTC128B.128 [R241+0x5000], [R14.64] ;  /* 0x050000000ef17fae */ /* 0x000be2000b901d4c */
[----:B-1----:R-:W-:-:S03]  /*efd0*/  IADD3 R12, P1, R18, UR7, RZ ;  /* 0x00000007120c7c10 */ /* 0x002fc6000ff3e0ff */
[----:B------:R1:W-:Y:S01]  /*efe0*/  LDGSTS.E.BYPASS.LTC128B.128 [R241+0x5800], [R20.64] ;  /* 0x0580000014f17fae */ /* 0x0003e2000b901d4c */
[----:B------:R-:W-:-:S03]  /*eff0*/  IADD3.X R13, R19, UR4, RZ, P1, !PT ;  /* 0x00000004130d7c10 */ /* 0x000fc60008ffe4ff */
[----:B------:R1:W-:Y:S01]  /*f000*/  LDGSTS.E.BYPASS.LTC128B.128 [R241+0x6000], [R22.64] ;  /* 0x0600000016f17fae */ /* 0x0003e2000b901d4c */
[----:B--2---:R-:W-:-:S03]  /*f010*/  IADD3 R10, P1, R12, UR7, RZ ;  /* 0x000000070c0a7c10 */ /* 0x004fc6000ff3e0ff */
[----:B------:R1:W-:Y:S01]  /*f020*/  LDGSTS.E.BYPASS.LTC128B.128 [R241+0x6800], [R18.64] ;  /* 0x0680000012f17fae */ /* 0x0003e2000b901d4c */
[----:B------:R-:W-:Y:S02]  /*f030*/  IADD3.X R11, R13, UR4, RZ, P1, !PT ;  /* 0x000000040d0b7c10 */ /* 0x000fe40008ffe4ff */
[----:B---3--:R-:W-:Y:S01]  /*f040*/  IADD3 R8, P1, R10, UR7, RZ ;  /* 0x000000070a087c10 */ /* 0x008fe2000ff3e0ff */
[----:B------:R2:W-:Y:S03]  /*f050*/  LDGSTS.E.BYPASS.LTC128B.128 [R241+0x7000], [R12.64] ;  /* 0x070000000cf17fae */ /* 0x0005e6000b901d4c */
[----:B------:R-:W-:Y:S01]  /*f060*/  IADD3.X R9, R11, UR4, RZ, P1, !PT ;  /* 0x000000040b097c10 */ /* 0x000fe20008ffe4ff */
[----:B------:R1:W-:Y:S01]  /*f070*/  LDGSTS.E.BYPASS.LTC128B.128 [R241+0x7800], [R10.64] ;  /* 0x078000000af17fae */ /* 0x0003e2000b901d4c */
        /* <DEDUP_REMOVED lines=11> */
.L_x_2277:
        /* <DEDUP_REMOVED lines=161> */
[----:B------:R-:W4:Y:S01]  /*fb40*/  MUFU.EX2 R59, R4 ;  /* 0x00000004003b7308 */ /* 0x000f220000000800 */
[-C--:B-1----:R-:W-:Y:S02]  /*fb50*/  FMUL.FTZ R136, R136, R69.reuse ;  /* 0x0000004588887220 */ /* 0x082fe40000410000 */
[----:B------:R-:W-:-:S02]  /*fb60*/  FMUL.FTZ R137, R137, R69 ;  /* 0x0000004589897220 */ /* 0x000fc40000410000 */
[-C--:B------:R-:W-:Y:S02]  /*fb70*/  FMUL.FTZ R140, R140, R69.reuse ;  /* 0x000000458c8c7220 */ /* 0x080fe40000410000 */
[-C--:B------:R-:W-:Y:S02]  /*fb80*/  FMUL.FTZ R141, R141, R69.reuse ;  /* 0x000000458d8d7220 */ /* 0x080fe40000410000 */
[----:B--2---:R-:W-:Y:S02]  /*fb90*/  FMUL.FTZ R0, R81, c[0x0][0x23c] ;  /* 0x00008f0051007a20 */ /* 0x004fe40000410000 */
[-C--:B------:R-:W-:Y:S02]  /*fba0*/  FMUL.FTZ R144, R144, R69.reuse ;  /* 0x0000004590907220 */ /* 0x080fe40000410000 */
[-C--:B------:R-:W-:Y:S01]  /*fbb0*/  FMUL.FTZ R145, R145, R69.reuse ;  /* 0x0000004591917220 */ /* 0x080fe20000410000 */
[----:B------:R-:W-:Y:S01]  /*fbc0*/  FSEL R0, R0, RZ, P1 ;  /* 0x000000ff00007208 */ /* 0x000fe20000800000 */
[----:B------:R-:W-:Y:S01]  /*fbd0*/  FMUL.FTZ R148, R148, R69 ;  /* 0x0000004594947220 */ /* 0x000fe20000410000 */
[----:B----4-:R-:W-:Y:S01]  /*fbe0*/  F2FP.PACK_AB R6, R59, R51 ;  /* 0x000000333b06723e */ /* 0x010fe200000000ff */
[----:B------:R-:W-:-:S02]  /*fbf0*/  FMUL.FTZ R149, R149, R69 ;  /* 0x0000004595957220 */ /* 0x000fc40000410000 */
[----:B------:R-:W-:Y:S02]  /*fc00*/  FFMA.FTZ R4, R25, c[0x0][0x23c], -R0 ;  /* 0x00008f0019047a23 */ /* 0x000fe40000010800 */
[-C--:B------:R-:W-:Y:S02]  /*fc10*/  FMUL.FTZ R152, R152, R69.reuse ;  /* 0x0000004598987220 */ /* 0x080fe40000410000 */
[----:B------:R1:W-:Y:S01]  /*fc20*/  MUFU.EX2 R249, R4 ;  /* 0x0000000400f97308 */ /* 0x0003e20000000800 */
[-C--:B------:R-:W-:Y:S02]  /*fc30*/  FMUL.FTZ R153, R153, R69.reuse ;  /* 0x0000004599997220 */ /* 0x080fe40000410000 */
[-C--:B------:R-:W-:Y:S02]  /*fc40*/  FMUL.FTZ R156, R156, R69.reuse ;  /* 0x000000459c9c7220 */ /* 0x080fe40000410000 */
[-C--:B------:R-:W-:Y:S02]  /*fc50*/  FMUL.FTZ R157, R157, R69.reuse ;  /* 0x000000459d9d7220 */ /* 0x080fe40000410000 */
[----:B------:R-:W-:-:S02]  /*fc60*/  FMUL.FTZ R160, R160, R69 ;  /* 0x00000045a0a07220 */ /* 0x000fc40000410000 */
[-C--:B------:R-:W-:Y:S02]  /*fc70*/  FMUL.FTZ R161, R161, R69.reuse ;  /* 0x00000045a1a17220 */ /* 0x080fe40000410000 */
[-C--:B------:R-:W-:Y:S02]  /*fc80*/  FMUL.FTZ R164, R164, R69.reuse ;  /* 0x00000045a4a47220 */ /* 0x080fe40000410000 */
[----:B------:R-:W-:Y:S02]  /*fc90*/  FMUL.FTZ R165, R165, R69 ;  /* 0x00000045a5a57220 */ /* 0x000fe40000410000 */
[----:B-1----:R-:W-:-:S04]  /*fca0*/  FFMA.FTZ R4, R30, c[0x0][0x23c], -R0 ;  /* 0x00008f001e047a23 */ /* 0x002fc80000010800 */
[----:B------:R1:W2:Y:S02]  /*fcb0*/  MUFU.EX2 R49, R4 ;  /* 0x0000000400317308 */ /* 0x0002a40000000800 */
[----:B-1----:R-:W-:Y:S01]  /*fcc0*/  FFMA.FTZ R4, R68, c[0x0][0x23c], -R0 ;  /* 0x00008f0044047a23 */ /* 0x002fe20000010800 */
[----:B--2---:R-:W-:-:S05]  /*fcd0*/  F2FP.PACK_AB R5, R49, R249 ;  /* 0x000000f93105723e */ /* 0x004fca00000000ff */
[----:B------:R1:W2:Y:S08]  /*fce0*/  MUFU.EX2 R68, R3 ;  /* 0x0000000300447308 */ /* 0x0002b00000000800 */
[----:B------:R4:W-:Y:S01]  /*fcf0*/  MUFU.EX2 R57, R4 ;  /* 0x0000000400397308 */ /* 0x0009e20000000800 */
[----:B-1----:R-:W-:Y:S02]  /*fd00*/  FFMA.FTZ R3, R73, c[0x0][0x23c], -R2 ;  /* 0x00008f0049037a23 */ /* 0x002fe40000010802 */
[----:B--2---:R-:W-:-:S02]  /*fd10*/  FMUL.FTZ R138, R138, R68 ;  /* 0x000000448a8a7220 */ /* 0x004fc40000410000 */
[----:B------:R-:W-:-:S03]  /*fd20*/  FMUL.FTZ R139, R139, R68 ;  /* 0x000000448b8b7220 */ /* 0x000fc60000410000 */
[----:B------:R1:W-:Y:S01]  /*fd30*/  MUFU.EX2 R29, R3 ;  /* 0x00000003001d7308 */ /* 0x0003e20000000800 */
[-C--:B------:R-:W-:Y:S02]  /*fd40*/  FMUL.FTZ R142, R142, R68.reuse ;  /* 0x000000448e8e7220 */ /* 0x080fe40000410000 */
[----:B----4-:R-:W-:Y:S02]  /*fd50*/  FFMA.FTZ R4, R32, c[0x0][0x23c], -R0 ;  /* 0x00008f0020047a23 */ /* 0x010fe40000010800 */
[-C--:B------:R-:W-:Y:S02]  /*fd60*/  FMUL.FTZ R143, R143, R68.reuse ;  /* 0x000000448f8f7220 */ /* 0x080fe40000410000 */
[-C--:B------:R-:W-:Y:S01]  /*fd70*/  FMUL.FTZ R146, R146, R68.reuse ;  /* 0x0000004492927220 */ /* 0x080fe20000410000 */
[----:B------:R2:W4:Y:S01]  /*fd80*/  MUFU.EX2 R64, R4 ;  /* 0x0000000400407308 */ /* 0x0005220000000800 */
[-C--:B------:R-:W-:Y:S02]  /*fd90*/  FMUL.FTZ R147, R147, R68.reuse ;  /* 0x0000004493937220 */ /* 0x080fe40000410000 */
[----:B------:R-:W-:-:S02]  /*fda0*/  FMUL.FTZ R150, R150, R68 ;  /* 0x0000004496967220 */ /* 0x000fc40000410000 */
[-C--:B------:R-:W-:Y:S02]  /*fdb0*/  FMUL.FTZ R151, R151, R68.reuse ;  /* 0x0000004497977220 */ /* 0x080fe40000410000 */
[-C--:B------:R-:W-:Y:S02]  /*fdc0*/  FMUL.FTZ R154, R154, R68.reuse ;  /* 0x000000449a9a7220 */ /* 0x080fe40000410000 */
[----:B-1----:R-:W-:Y:S02]  /*fdd0*/  FFMA.FTZ R3, R34, c[0x0][0x23c], -R2 ;  /* 0x00008f0022037a23 */ /* 0x002fe40000010802 */
[-C--:B------:R-:W-:Y:S02]  /*fde0*/  FMUL.FTZ R155, R155, R68.reuse ;  /* 0x000000449b9b7220 */ /* 0x080fe40000410000 */
[-C--:B------:R-:W-:Y:S02]  /*fdf0*/  FMUL.FTZ R158, R158, R68.reuse ;  /* 0x000000449e9e7220 */ /* 0x080fe40000410000 */
[----:B------:R-:W-:Y:S01]  /*fe00*/  FMUL.FTZ R159, R159, R68 ;  /* 0x000000449f9f7220 */ /* 0x000fe20000410000 */
[----:B--2---:R-:W-:Y:S01]  /*fe10*/  F2FP.PACK_AB R4, R41, R132 ;  /* 0x000000842904723e */ /* 0x004fe200000000ff */
[-C--:B------:R-:W-:Y:S01]  /*fe20*/  FMUL.FTZ R162, R162, R68.reuse ;  /* 0x00000044a2a27220 */ /* 0x080fe20000410000 */
[----:B----4-:R-:W-:Y:S01]  /*fe30*/  F2FP.PACK_AB R7, R64, R57 ;  /* 0x000000394007723e */ /* 0x010fe200000000ff */
[----:B------:R-:W-:-:S02]  /*fe40*/  FMUL.FTZ R163, R163, R68 ;  /* 0x00000044a3a37220 */ /* 0x000fc40000410000 */
[-C--:B------:R-:W-:Y:S02]  /*fe50*/  FMUL.FTZ R166, R166, R68.reuse ;  /* 0x00000044a6a67220 */ /* 0x080fe40000410000 */
[----:B------:R-:W-:Y:S02]  /*fe60*/  FMUL.FTZ R167, R167, R68 ;  /* 0x00000044a7a77220 */ /* 0x000fe40000410000 */
[C---:B------:R-:W-:Y:S01]  /*fe70*/  HMMA.16816.F32 R24, R4.reuse, R8, R136 ;  /* 0x000000080418723c */ /* 0x040fe20000001888 */
[----:B------:R1:W2:Y:S06]  /*fe80*/  MUFU.EX2 R137, R3 ;  /* 0x0000000300897308 */ /* 0x0002ac0000000800 */
[----:B---3--:R-:W-:Y:S01]  /*fe90*/  MOV R138, R13 ;  /* 0x0000000d008a7202 */ /* 0x008fe20000000f00 */
[----:B------:R-:W-:Y:S01]  /*fea0*/  HMMA.16816.F32 R36, R4, R10, R140 ;  /* 0x0000000a0424723c */ /* 0x000fe2000000188c */
[----:B------:R-:W3:Y:S01]  /*feb0*/  LDSM.16.MT88.4 R12, [R216+0xa000] ;  /* 0x00a00000d80c783b */ /* 0x000ee20000004200 */
[----:B------:R-:W-:-:S06]  /*fec0*/  MOV R139, R41 ;  /* 0x00000029008b7202 */ /* 0x000fcc0000000f00 */
[----:B------:R-:W-:Y:S01]  /*fed0*/  HMMA.16816.F32 R32, R4, R20, R144 ;  /* 0x000000140420723c */ /* 0x000fe20000001890 */
[----:B-1----:R-:W-:-:S04]  /*fee0*/  FFMA.FTZ R3, R97, c[0x0][0x23c], -R2 ;  /* 0x00008f0061037a23 */ /* 0x002fc80000010802 */
[----:B------:R1:W-:Y:S03]  /*fef0*/  MUFU.EX2 R97, R3 ;  /* 0x0000000300617308 */ /* 0x0003e60000000800 */
[C---:B------:R-:W-:Y:S01]  /*ff00*/  HMMA.16816.F32 R44, R4.reuse, R22, R148 ;  /* 0x00000016042c723c */ /* 0x040fe20000001894 */
[----:B------:R-:W4:Y:S07]  /*ff10*/  LDSM.16.MT88.4 R20, [R135+0xa800] ;  /* 0x00a800008714783b */ /* 0x000f2e0000004200 */
[----:B------:R-:W-:Y:S01]  /*ff20*/  HMMA.16816.F32 R160, R4, R16, R160 ;  /* 0x0000001004a0723c */ /* 0x000fe200000018a0 */
[----:B-1----:R-:W-:-:S07]  /*ff30*/  FFMA.FTZ R3, R40, c[0x0][0x23c], -R2 ;  /* 0x00008f0028037a23 */ /* 0x002fce0000010802 */
[C---:B------:R-:W-:Y:S01]  /*ff40*/  HMMA.16816.F32 R16, R4.reuse, R18, R164 ;  /* 0x000000120410723c */ /* 0x040fe200000018a4 */
[----:B------:R1:W-:Y:S07]  /*ff50*/  MUFU.EX2 R9, R3 ;  /* 0x0000000300097308 */ /* 0x0003ee0000000800 */
[----:B---3--:R-:W-:Y:S01]  /*ff60*/  HMMA.16816.F32 R52, R4, R12, R152 ;  /* 0x0000000c0434723c */ /* 0x008fe20000001898 */
[----:B-1----:R-:W-:-:S07]  /*ff70*/  FFMA.FTZ R3, R99, c[0x0][0x23c], -R0 ;  /* 0x00008f0063037a23 */ /* 0x002fce0000010800 */
[----:B------:R-:W-:Y:S01]  /*ff80*/  HMMA.16816.F32 R156, R4, R14, R156 ;  /* 0x0000000e049c723c */ /* 0x000fe2000000189c */
[----:B------:R-:W-:Y:S01]  /*ff90*/  LDSM.16.MT88.4 R12, [R216+0xa800] ;  /* 0x00a80000d80c783b */ /* 0x000fe20000004200 */
[----:B------:R1:W-:Y:S02]  /*ffa0*/  MUFU.EX2 R99, R3 ;  /* 0x0000000300637308 */ /* 0x0003e40000000800 */
[----:B-1----:R-:W-:-:S06]  /*ffb0*/  FFMA.FTZ R3, R42, c[0x0][0x23c], -R0 ;  /* 0x00008f002a037a23 */ /* 0x002fcc0000010800 */
[----:B------:R1:W3:Y:S02]  /*ffc0*/  MUFU.EX2 R136, R3 ;  /* 0x0000000300887308 */ /* 0x0002e40000000800 */
[--C-:B-1----:R-:W-:Y:S01]  /*ffd0*/  FFMA.FTZ R3, R100, c[0x0][0x23c], -R0.reuse ;  /* 0x00008f0064037a23 */ /* 0x102fe20000010800 */
[----:B------:R-:W-:Y:S02]  /*ffe0*/  MOV R100, R29 ;  /* 0x0000001d00647202 */ /* 0x000fe40000000f00 */
[----:B------:R-:W1:Y:S03]  /*fff0*/  LDSM.16.MT88.4 R28, [R218+0xa800] ;  /* 0x00a80000da1c783b */ /* 0x000e660000004200 */
[----:B------:R5:W-:Y:S01]  /*10000*/  MUFU.EX2 R141, R3 ;  /* 0x00000003008d7308 */ /* 0x000be20000000800 */
[----:B--2---:R-:W-:Y:S02]  /*10010*/  F2FP.PACK_AB R4, R137, R100 ;  /* 0x000000648904723e */ /* 0x004fe400000000ff */
[----:B---3--:R-:W-:Y:S01]  /*10020*/  F2FP.PACK_AB R5, R136, R99 ;  /* 0x000000638805723e */ /* 0x008fe200000000ff */
[----:B-----5:R-:W-:-:S04]  /*10030*/  FFMA.FTZ R3, R48, c[0x0][0x23c], -R0 ;  /* 0x00008f0030037a23 */ /* 0x020fc80000010800 */
[----:B------:R2:W3:Y:S02]  /*10040*/  MUFU.EX2 R8, R3 ;  /* 0x0000000300087308 */ /* 0x0004e40000000800 */
[----:B--2---:R-:W-:Y:S01]  /*10050*/  FFMA.FTZ R3, R102, c[0x0][0x23c], -R2 ;  /* 0x00008f0066037a23 */ /* 0x004fe20000010802 */
[----:B------:R-:W-:Y:S02]  /*10060*/  MOV R102, R9 ;  /* 0x0000000900667202 */ /* 0x000fe40000000f00 */
[----:B---3--:R-:W-:-:S03]  /*10070*/  F2FP.PACK_AB R7, R8, R141 ;  /* 0x0000008d0807723e */ /* 0x008fc600000000ff */
[----:B------:R2:W-:Y:S01]  /*10080*/  MUFU.EX2 R48, R3 ;  /* 0x0000000300307308 */ /* 0x0005e20000000800 */
[----:B------:R-:W-:-:S07]  /*10090*/  F2FP.PACK_AB R6, R102, R97 ;  /* 0x000000616606723e */ /* 0x000fce00000000ff */
[----:B----4-:R-:W-:Y:S01]  /*100a0*/  HMMA.16816.F32 R24, R4, R20, R24 ;  /* 0x000000140418723c */ /* 0x010fe20000001818 */
[----:B--2---:R-:W-:-:S07]  /*100b0*/  FFMA.FTZ R3, R50, c[0x0][0x23c], -R2 ;  /* 0x00008f0032037a23 */ /* 0x004fce0000010802 */
[C---:B------:R-:W-:Y:S01]  /*100c0*/  HMMA.16816.F32 R36, R4.reuse, R22, R36 ;  /* 0x000000160424723c */ /* 0x040fe20000001824 */
[----:B------:R2:W-:Y:S07]  /*100d0*/  MUFU.EX2 R42, R3 ;  /* 0x00000003002a7308 */ /* 0x0005ee0000000800 */
[C---:B-1----:R-:W-:Y:S08]  /*100e0*/  HMMA.16816.F32 R32, R4.reuse, R28, R32 ;  /* 0x0000001c0420723c */ /* 0x042ff00000001820 */
[----:B------:R-:W-:Y:S01]  /*100f0*/  HMMA.16816.F32 R44, R4, R30, R44 ;  /* 0x0000001e042c723c */ /* 0x000fe2000000182c */
[----:B------:R-:W-:Y:S01]  /*10100*/  LDSM.16.MT88.4 R28, [R218+0xb000] ;  /* 0x00b00000da1c783b */ /* 0x000fe20000004200 */
[----:B--2---:R-:W-:Y:S01]  /*10110*/  FFMA.FTZ R3, R103, c[0x0][0x23c], -R2 ;  /* 0x00008f0067037a23 */ /* 0x004fe20000010802 */
[----:B------:R-:W-:-:S02]  /*10120*/  MOV R103, R8 ;  /* 0x0000000800677202 */ /* 0x000fc40000000f00 */
[----:B------:R-:W1:Y:S01]  /*10130*/  LDSM.16.MT88.4 R8, [R217+0xa800] ;  /* 0x00a80000d908783b */ /* 0x000e620000004200 */
[----:B------:R2:W-:Y:S02]  /*10140*/  MUFU.EX2 R40, R3 ;  /* 0x0000000300287308 */ /* 0x0005e40000000800 */
[----:B------:R-:W-:Y:S01]  /*10150*/  HMMA.16816.F32 R52, R4, R12, R52 ;  /* 0x0000000c0434723c */ /* 0x000fe20000001834 */
[----:B--2---:R-:W-:-:S05]  /*10160*/  FFMA.FTZ R3, R56, c[0x0][0x23c], -R2 ;  /* 0x00008f0038037a23 */ /* 0x004fca0000010802 */
[----:B------:R2:W3:Y:S02]  /*10170*/  MUFU.EX2 R20, R3 ;  /* 0x0000000300147308 */ /* 0x0004e40000000800 */
[--C-:B--2---:R-:W-:Y:S01]  /*10180*/  FFMA.FTZ R3, R105, c[0x0][0x23c], -R0.reuse ;  /* 0x00008f0069037a23 */ /* 0x104fe20000010800 */
[----:B---3--:R-:W-:Y:S02]  /*10190*/  MOV R105, R20 ;  /* 0x0000001400697202 */ /* 0x008fe40000000f00 */
[----:B------:R-:W2:Y:S03]  /*101a0*/  LDSM.16.MT88.4 R20, [R135+0xb000] ;  /* 0x00b000008714783b */ /* 0x000ea60000004200 */
[----:B------:R3:W-:Y:S01]  /*101b0*/  MUFU.EX2 R251, R3 ;  /* 0x0000000300fb7308 */ /* 0x0007e20000000800 */
[C---:B-1----:R-:W-:Y:S08]  /*101c0*/  HMMA.16816.F32 R160, R4.reuse, R8, R160 ;  /* 0x0000000804a0723c */ /* 0x042ff000000018a0 */
[----:B------:R-:W-:Y:S01]  /*101d0*/  HMMA.16816.F32 R16, R4, R10, R16 ;  /* 0x0000000a0410723c */ /* 0x000fe20000001810 */
[----:B------:R-:W-:Y:S01]  /*101e0*/  LDSM.16.MT88.4 R8, [R217+0xb000] ;  /* 0x00b00000d908783b */ /* 0x000fe20000004200 */
[----:B---3--:R-:W-:-:S04]  /*101f0*/  FFMA.FTZ R3, R58, c[0x0][0x23c], -R0 ;  /* 0x00008f003a037a23 */ /* 0x008fc80000010800 */
[----:B------:R1:W3:Y:S02]  /*10200*/  MUFU.EX2 R250, R3 ;  /* 0x0000000300fa7308 */ /* 0x0002e40000000800 */
[----:B-1----:R-:W-:Y:S01]  /*10210*/  FFMA.FTZ R3, R106, c[0x0][0x23c], -R0 ;  /* 0x00008f006a037a23 */ /* 0x002fe20000010800 */
[----:B------:R-:W-:Y:S02]  /*10220*/  MOV R106, R64 ;  /* 0x00000040006a7202 */ /* 0x000fe40000000f00 */
[----:B------:R-:W-:Y:S01]  /*10230*/  HMMA.16816.F32 R64, R4, R14, R156 ;  /* 0x0000000e0440723c */ /* 0x000fe2000000189c */
[----:B------:R-:W1:Y:S02]  /*10240*/  LDSM.16.MT88.4 R12, [R216+0xb000] ;  /* 0x00b00000d80c783b */ /* 0x000e640000004200 */
[----:B------:R4:W-:Y:S04]  /*10250*/  MUFU.EX2 R248, R3 ;  /* 0x0000000300f87308 */ /* 0x0009e80000000800 */
[----:B---3--:R-:W-:-:S02]  /*10260*/  F2FP.PACK_AB R5, R250, R251 ;  /* 0x000000fbfa05723e */ /* 0x008fc400000000ff */
[----:B------:R-:W-:Y:S01]  /*10270*/  F2FP.PACK_AB R6, R105, R40 ;  /* 0x000000286906723e */ /* 0x000fe200000000ff */
[----:B----4-:R-:W-:Y:S01]  /*10280*/  FFMA.FTZ R3, R60, c[0x0][0x23c], -R0 ;  /* 0x00008f003c037a23 */ /* 0x010fe20000010800 */
[----:B------:R-:W-:-:S03]  /*10290*/  MOV R60, R59 ;  /* 0x0000003b003c7202 */ /* 0x000fc60000000f00 */
[----:B------:R3:W4:Y:S02]  /*102a0*/  MUFU.EX2 R252, R3 ;  /* 0x0000000300fc7308 */ /* 0x0007240000000800 */
[----:B---3--:R-:W-:Y:S01]  /*102b0*/  FFMA.FTZ R3, R107, c[0x0][0x23c], -R2 ;  /* 0x00008f006b037a23 */ /* 0x008fe20000010802 */
[----:B------:R-:W-:Y:S02]  /*102c0*/  MOV R107, R48 ;  /* 0x00000030006b7202 */ /* 0x000fe40000000f00 */
[----:B----4-:R-:W-:-:S03]  /*102d0*/  F2FP.PACK_AB R7, R252, R248 ;  /* 0x000000f8fc07723e */ /* 0x010fc600000000ff */
[----:B------:R3:W-:Y:S01]  /*102e0*/  MUFU.EX2 R246, R3 ;  /* 0x0000000300f67308 */ /* 0x0007e20000000800 */
[----:B------:R-:W-:-:S07]  /*102f0*/  F2FP.PACK_AB R4, R42, R107 ;  /* 0x0000006b2a04723e */ /* 0x000fce00000000ff */
[----:B--2---:R-:W-:Y:S01]  /*10300*/  HMMA.16816.F32 R24, R4, R20, R24 ;  /* 0x000000140418723c */ /* 0x004fe20000001818 */
[----:B---3--:R-:W-:-:S07]  /*10310*/  FFMA.FTZ R3, R62, c[0x0][0x23c], -R2 ;  /* 0x00008f003e037a23 */ /* 0x008fce0000010802 */
[C---:B------:R-:W-:Y:S01]  /*10320*/  HMMA.16816.F32 R36, R4.reuse, R22, R36 ;  /* 0x000000160424723c */ /* 0x040fe20000001824 */
[----:B------:R-:W2:Y:S01]  /*10330*/  LDSM.16.MT88.4 R20, [R135+0xb800] ;  /* 0x00b800008714783b */ /* 0x000ea20000004200 */
[----:B------:R-:W-:Y:S01]  /*10340*/  MOV R62, R42 ;  /* 0x0000002a003e7202 */ /* 0x000fe20000000f00 */
[----:B------:R3:W4:Y:S05]  /*10350*/  MUFU.EX2 R247, R3 ;  /* 0x0000000300f77308 */ /* 0x00072a0000000800 */
[C---:B------:R-:W-:Y:S08]  /*10360*/  HMMA.16816.F32 R32, R4.reuse, R28, R32 ;  /* 0x0000001c0420723c */ /* 0x040ff00000001820 */
[----:B------:R-:W-:Y:S01]  /*10370*/  HMMA.16816.F32 R44, R4, R30, R44 ;  /* 0x0000001e042c723c */ /* 0x000fe2000000182c */
[----:B------:R-:W5:Y:S01]  /*10380*/  LDSM.16.MT88.4 R28, [R218+0xb800] ;  /* 0x00b80000da1c783b */ /* 0x000f620000004200 */
[----:B---3--:R-:W-:Y:S01]  /*10390*/  FFMA.FTZ R3, R113, c[0x0][0x23c], -R2 ;  /* 0x00008f0071037a23 */ /* 0x008fe20000010802 */
[----:B------:R-:W-:-:S03]  /*103a0*/  MOV R113, R40 ;  /* 0x0000002800717202 */ /* 0x000fc60000000f00 */
[----:B------:R3:W-:Y:S02]  /*103b0*/  MUFU.EX2 R245, R3 ;  /* 0x0000000300f57308 */ /* 0x0007e40000000800 */
[C---:B-1----:R-:W-:Y:S08]  /*103c0*/  HMMA.16816.F32 R52, R4.reuse, R12, R52 ;  /* 0x0000000c0434723c */ /* 0x042ff00000001834 */
[----:B------:R-:W-:Y:S01]  /*103d0*/  HMMA.16816.F32 R64, R4, R14, R64 ;  /* 0x0000000e0440723c */ /* 0x000fe20000001840 */
[----:B------:R-:W1:Y:S01]  /*103e0*/  LDSM.16.MT88.4 R12, [R216+0xb800] ;  /* 0x00b80000d80c783b */ /* 0x000e620000004200 */
[----:B---3--:R-:W-:-:S06]  /*103f0*/  FFMA.FTZ R3, R70, c[0x0][0x23c], -R2 ;  /* 0x00008f0046037a23 */ /* 0x008fcc0000010802 */
[C---:B------:R-:W-:Y:S01]  /*10400*/  HMMA.16816.F32 R160, R4.reuse, R8, R160 ;  /* 0x0000000804a0723c */ /* 0x040fe200000018a0 */
[----:B------:R-:W-:Y:S01]  /*10410*/  MOV R70, R57 ;  /* 0x0000003900467202 */ /* 0x000fe20000000f00 */
[----:B------:R3:W2:Y:S06]  /*10420*/  MUFU.EX2 R244, R3 ;  /* 0x0000000300f47308 */ /* 0x0006ac0000000800 */
[----:B------:R-:W-:Y:S01]  /*10430*/  HMMA.16816.F32 R16, R4, R10, R16 ;  /* 0x0000000a0410723c */ /* 0x000fe20000001810 */
[----:B------:R-:W1:Y:S06]  /*10440*/  LDSM.16.MT88.4 R8, [R217+0xb800] ;  /* 0x00b80000d908783b */ /* 0x000e6c0000004200 */
[----:B----4-:R-:W-:Y:S01]  /*10450*/  F2FP.PACK_AB R4, R247, R246 ;  /* 0x000000f6f704723e */ /* 0x010fe200000000ff */
[----:B---3--:R-:W-:Y:S01]  /*10460*/  FFMA.FTZ R3, R114, c[0x0][0x23c], -R0 ;  /* 0x00008f0072037a23 */ /* 0x008fe20000010800 */
[----:B--2---:R-:W-:-:S02]  /*10470*/  F2FP.PACK_AB R6, R244, R245 ;  /* 0x000000f5f406723e */ /* 0x004fc400000000ff */
        /* <DEDUP_REMOVED lines=12> */
[----:B---3--:R-:W-:-:S05]  /*10540*/  F2FP.PACK_AB R7, R73, R166 ;  /* 0x000000a64907723e */ /* 0x008fca00000000ff */
[----:B------:R2:W-:Y:S02]  /*10550*/  MUFU.EX2 R164, R3 ;  /* 0x0000000300a47308 */ /* 0x0005e40000000800 */
[C---:B------:R-:W-:Y:S01]  /*10560*/  HMMA.16816.F32 R48, R4.reuse, R20, R24 ;  /* 0x000000140430723c */ /* 0x040fe20000001818 */
[----:B------:R-:W3:Y:S07]  /*10570*/  LDSM.16.MT88.4 R24, [R135+0xc000] ;  /* 0x00c000008718783b */ /* 0x000eee0000004200 */
[----:B-----5:R-:W-:Y:S01]  /*10580*/  HMMA.16816.F32 R40, R4, R28, R32 ;  /* 0x0000001c0428723c */ /* 0x020fe20000001820 */
[----:B--2---:R-:W-:Y:S01]  /*10590*/  FFMA.FTZ R3, R75, c[0x0][0x23c], -R2 ;  /* 0x00008f004b037a23 */ /* 0x004fe20000010802 */
[----:B------:R-:W-:-:S03]  /*105a0*/  MOV R75, R113 ;  /* 0x00000071004b7202 */ /* 0x000fc60000000f00 */
[----:B------:R2:W4:Y:S03]  /*105b0*/  MUFU.EX2 R165, R3 ;  /* 0x0000000300a57308 */ /* 0x0005260000000800 */
[C---:B------:R-:W-:Y:S01]  /*105c0*/  HMMA.16816.F32 R56, R4.reuse, R22, R36 ;  /* 0x000000160438723c */ /* 0x040fe20000001824 */
[----:B------:R-:W-:Y:S07]  /*105d0*/  LDSM.16.MT88.4 R20, [R218+0xc000] ;  /* 0x00c00000da14783b */ /* 0x000fee0000004200 */
[----:B-1----:R-:W-:Y:S01]  /*105e0*/  HMMA.16816.F32 R32, R4, R12, R52 ;  /* 0x0000000c0420723c */ /* 0x002fe20000001834 */
[----:B--2---:R-:W-:-:S07]  /*105f0*/  FFMA.FTZ R3, R118, c[0x0][0x23c], -R2 ;  /* 0x00008f0076037a23 */ /* 0x004fce0000010802 */
[C---:B------:R-:W-:Y:S01]  /*10600*/  HMMA.16816.F32 R64, R4.reuse, R14, R64 ;  /* 0x0000000e0440723c */ /* 0x040fe20000001840 */
[----:B------:R-:W1:Y:S01]  /*10610*/  LDSM.16.MT88.4 R12, [R216+0xc000] ;  /* 0x00c00000d80c783b */ /* 0x000e620000004200 */
[----:B------:R2:W-:Y:S06]  /*10620*/  MUFU.EX2 R159, R3 ;  /* 0x00000003009f7308 */ /* 0x0005ec0000000800 */
[C---:B------:R-:W-:Y:S08]  /*10630*/  HMMA.16816.F32 R36, R4.reuse, R30, R44 ;  /* 0x0000001e0424723c */ /* 0x040ff0000000182c */
[----:B------:R-:W-:Y:S01]  /*10640*/  HMMA.16816.F32 R28, R4, R8, R160 ;  /* 0x00000008041c723c */ /* 0x000fe200000018a0 */
[----:B--2---:R-:W-:Y:S01]  /*10650*/  FFMA.FTZ R3, R76, c[0x0][0x23c], -R2 ;  /* 0x00008f004c037a23 */ /* 0x004fe20000010802 */
[----:B------:R-:W-:-:S03]  /*10660*/  MOV R76, R62 ;  /* 0x0000003e004c7202 */ /* 0x000fc60000000f00 */
[----:B------:R2:W5:Y:S03]  /*10670*/  MUFU.EX2 R158, R3 ;  /* 0x00000003009e7308 */ /* 0x0005660000000800 */
[----:B------:R-:W-:Y:S01]  /*10680*/  HMMA.16816.F32 R16, R4, R10, R16 ;  /* 0x0000000a0410723c */ /* 0x000fe20000001810 */
[----:B------:R-:W1:Y:S01]  /*10690*/  LDSM.16.MT88.4 R8, [R217+0xc000] ;  /* 0x00c00000d908783b */ /* 0x000e620000004200 */
[----:B------:R-:W-:Y:S02]  /*106a0*/  MOV R161, R141 ;  /* 0x0000008d00a17202 */ /* 0x000fe40000000f00 */
[----:B------:R-:W-:Y:S02]  /*106b0*/  MOV R163, R107 ;  /* 0x0000006b00a37202 */ /* 0x000fe40000000f00 */
[----:B------:R-:W-:Y:S02]  /*106c0*/  MOV R162, R102 ;  /* 0x0000006600a27202 */ /* 0x000fe40000000f00 */
[----:B----4-:R-:W-:-:S02]  /*106d0*/  F2FP.PACK_AB R4, R165, R164 ;  /* 0x000000a4a504723e */ /* 0x010fc400000000ff */
[----:B------:R-:W-:Y:S01]  /*106e0*/  MOV R160, R97 ;  /* 0x0000006100a07202 */ /* 0x000fe20000000f00 */
[----:B--2---:R-:W-:Y:S01]  /*106f0*/  FFMA.FTZ R3, R119, c[0x0][0x23c], -R0 ;  /* 0x00008f0077037a23 */ /* 0x004fe20000010800 */
[----:B-----5:R-:W-:-:S03]  /*10700*/  F2FP.PACK_AB R6, R158, R159 ;  /* 0x0000009f9e06723e */ /* 0x020fc600000000ff */
[----:B------:R2:W-:Y:S02]  /*10710*/  MUFU.EX2 R157, R3 ;  /* 0x00000003009d7308 */ /* 0x0005e40000000800 */
[----:B--2---:R-:W-:Y:S01]  /*10720*/  FFMA.FTZ R3, R77, c[0x0][0x23c], -R0 ;  /* 0x00008f004d037a23 */ /* 0x004fe20000010800 */
[----:B------:R-:W-:-:S05]  /*10730*/  MOV R77, R103 ;  /* 0x00000067004d7202 */ /* 0x000fca0000000f00 */
[----:B------:R2:W4:Y:S02]  /*10740*/  MUFU.EX2 R72, R3 ;  /* 0x0000000300487308 */ /* 0x0005240000000800 */
[----:B--2---:R-:W-:Y:S01]  /*10750*/  FFMA.FTZ R3, R120, c[0x0][0x23c], -R0 ;  /* 0x00008f0078037a23 */ /* 0x004fe20000010800 */
[----:B----4-:R-:W-:-:S05]  /*10760*/  F2FP.PACK_AB R5, R72, R157 ;  /* 0x0000009d4805723e */ /* 0x010fca00000000ff */
[----:B------:R2:W-:Y:S02]  /*10770*/  MUFU.EX2 R156, R3 ;  /* 0x00000003009c7308 */ /* 0x0005e40000000800 */
[----:B--2---:R-:W-:Y:S01]  /*10780*/  FFMA.FTZ R3, R78, c[0x0][0x23c], -R0 ;  /* 0x00008f004e037a23 */ /* 0x004fe20000010800 */
[----:B------:R-:W-:-:S05]  /*10790*/  MOV R78, R136 ;  /* 0x00000088004e7202 */ /* 0x000fca0000000f00 */
[----:B------:R2:W4:Y:S02]  /*107a0*/  MUFU.EX2 R155, R3 ;  /* 0x00000003009b7308 */ /* 0x0005240000000800 */
[----:B--2---:R-:W-:Y:S01]  /*107b0*/  FFMA.FTZ R3, R122, c[0x0][0x23c], -R2 ;  /* 0x00008f007a037a23 */ /* 0x004fe20000010802 */
[----:B----4-:R-:W-:-:S05]  /*107c0*/  F2FP.PACK_AB R7, R155, R156 ;  /* 0x0000009c9b07723e */ /* 0x010fca00000000ff */
[----:B------:R2:W-:Y:S02]  /*107d0*/  MUFU.EX2 R153, R3 ;  /* 0x0000000300997308 */ /* 0x0005e40000000800 */
[C---:B---3--:R-:W-:Y:S08]  /*107e0*/  HMMA.16816.F32 R44, R4.reuse, R24, R48 ;  /* 0x00000018042c723c */ /* 0x048ff00000001830 */
        /* <DEDUP_REMOVED lines=9> */
[C---:B------:R-:W-:Y:S01]  /*10880*/  HMMA.16816.F32 R28, R4.reuse, R8, R28 ;  /* 0x00000008041c723c */ /* 0x040fe2000000181c */
        /* <DEDUP_REMOVED lines=28> */
[----:B-1----:R-:W-:Y:S01]  /*10a50*/  FFMA.FTZ R3, R85, c[0x0][0x23c], -R2 ;  /* 0x00008f0055037a23 */ /* 0x002fe20000010802 */
[----:B------:R-:W-:-:S02]  /*10a60*/  MOV R85, R70 ;  /* 0x0000004600557202 */ /* 0x000fc40000000f00 */
[----:B------:R-:W-:Y:S01]  /*10a70*/  MOV R70, R99 ;  /* 0x0000006300467202 */ /* 0x000fe20000000f00 */
[----:B------:R1:W3:Y:S02]  /*10a80*/  MUFU.EX2 R144, R3 ;  /* 0x0000000300907308 */ /* 0x0002e40000000800 */
[C---:B------:R-:W-:Y:S08]  /*10a90*/  HMMA.16816.F32 R44, R4.reuse, R12, R32 ;  /* 0x0000000c042c723c */ /* 0x040ff00000001820 */
        /* <DEDUP_REMOVED lines=15> */
[----:B------:R-:W-:-:S03]  /*10b90*/  F2FP.PACK_AB R6, R146, R143 ;  /* 0x0000008f9206723e */ /* 0x000fc600000000ff */
[----:B------:R1:W-:Y:S02]  /*10ba0*/  MUFU.EX2 R142, R3 ;  /* 0x00000003008e7308 */ /* 0x0003e40000000800 */
[----:B-1----:R-:W-:Y:S01]  /*10bb0*/  FFMA.FTZ R3, R87, c[0x0][0x23c], -R0 ;  /* 0x00008f0057037a23 */ /* 0x002fe20000010800 */
[----:B------:R-:W-:-:S05]  /*10bc0*/  MOV R87, R139 ;  /* 0x0000008b00577202 */ /* 0x000fca0000000f00 */
        /* <DEDUP_REMOVED lines=12> */
[----:B----4-:R-:W-:Y:S01]  /*10c90*/  HMMA.16816.F32 R36, R4, R12, R44 ;  /* 0x0000000c0424723c */ /* 0x010fe2000000182c */
[----:B-1----:R-:W-:Y:S01]  /*10ca0*/  FFMA.FTZ R3, R89, c[0x0][0x23c], -R2 ;  /* 0x00008f0059037a23 */ /* 0x002fe20000010802 */
[----:B------:R-:W-:-:S03]  /*10cb0*/  MOV R89, R133 ;  /* 0x0000008500597202 */ /* 0x000fc60000000f00 */
[----:B------:R1:W2:Y:S03]  /*10cc0*/  MUFU.EX2 R138, R3 ;  /* 0x00000003008a7308 */ /* 0x0002a60000000800 */
[C---:B------:R-:W-:Y:S01]  /*10cd0*/  HMMA.16816.F32 R64, R4.reuse, R14, R64 ;  /* 0x0000000e0440723c */ /* 0x040fe20000001840 */
[----:B------:R-:W3:Y:S07]  /*10ce0*/  LDSM.16.MT88.4 R12, [R216+0xd800] ;  /* 0x00d80000d80c783b */ /* 0x000eee0000004200 */
[----:B-----5:R-:W-:Y:S01]  /*10cf0*/  HMMA.16816.F32 R28, R4, R8, R28 ;  /* 0x00000008041c723c */ /* 0x020fe2000000181c */
[----:B-1----:R-:W-:Y:S01]  /*10d00*/  FFMA.FTZ R3, R168, c[0x0][0x23c], -R2 ;  /* 0x00008f00a8037a23 */ /* 0x002fe20000010802 */
[----:B------:R-:W-:-:S06]  /*10d10*/  MOV R168, R132 ;  /* 0x0000008400a87202 */ /* 0x000fcc0000000f00 */
[C---:B------:R-:W-:Y:S01]  /*10d20*/  HMMA.16816.F32 R16, R4.reuse, R10, R16 ;  /* 0x0000000a0410723c */ /* 0x040fe20000001810 */
[----:B------:R-:W1:Y:S01]  /*10d30*/  LDSM.16.MT88.4 R8, [R217+0xd800] ;  /* 0x00d80000d908783b */ /* 0x000e620000004200 */
[----:B------:R4:W-:Y:S06]  /*10d40*/  MUFU.EX2 R136, R3 ;  /* 0x0000000300887308 */ /* 0x0009ec0000000800 */
[C---:B------:R-:W-:Y:S01]  /*10d50*/  HMMA.16816.F32 R56, R4.reuse, R26, R56 ;  /* 0x0000001a0438723c */ /* 0x040fe20000001838 */
[----:B------:R-:W5:Y:S07]  /*10d60*/  LDSM.16.MT88.4 R24, [R135+0xd800] ;  /* 0x00d800008718783b */ /* 0x000f6e0000004200 */
[----:B------:R-:W-:Y:S01]  /*10d70*/  HMMA.16816.F32 R40, R4, R20, R40 ;  /* 0x000000140428723c */ /* 0x000fe20000001828 */
[----:B----4-:R-:W-:-:S04]  /*10d80*/  FFMA.FTZ R3, R90, c[0x0][0x23c], -R2 ;  /* 0x00008f005a037a23 */ /* 0x010fc80000010802 */
[----:B------:R4:W3:Y:S03]  /*10d90*/  MUFU.EX2 R133, R3 ;  /* 0x0000000300857308 */ /* 0x0008e60000000800 */
[----:B------:R-:W-:Y:S01]  /*10da0*/  HMMA.16816.F32 R52, R4, R22, R52 ;  /* 0x000000160434723c */ /* 0x000fe20000001834 */
[----:B------:R-:W1:Y:S06]  /*10db0*/  LDSM.16.MT88.4 R20, [R218+0xd800] ;  /* 0x00d80000da14783b */ /* 0x000e6c0000004200 */
[----:B--2---:R-:W-:Y:S01]  /*10dc0*/  F2FP.PACK_AB R4, R138, R137 ;  /* 0x000000898a04723e */ /* 0x004fe200000000ff */
[----:B----4-:R-:W-:Y:S01]  /*10dd0*/  FFMA.FTZ R3, R170, c[0x0][0x23c], -R0 ;  /* 0x00008f00aa037a23 */ /* 0x010fe20000010800 */
[----:B---3--:R-:W-:-:S02]  /*10de0*/  F2FP.PACK_AB R6, R133, R136 ;  /* 0x000000888506723e */ /* 0x008fc400000000ff */
[----:B------:R-:W-:Y:S01]  /*10df0*/  MOV R170, R84 ;  /* 0x0000005400aa7202 */ /* 0x000fe20000000f00 */
        /* <DEDUP_REMOVED lines=25> */
[----:B--2---:R-:W-:-:S04]  /*10f90*/  FFMA.FTZ R3, R94, c[0x0][0x23c], -R2 ;  /* 0x00008f005e037a23 */ /* 0x004fc80000010802 */
[----:B------:R2:W1:Y:S03]  /*10fa0*/  MUFU.EX2 R125, R3 ;  /* 0x00000003007d7308 */ /* 0x0004660000000800 */
        /* <DEDUP_REMOVED lines=21> */
[C---:B------:R-:W-:Y:S01]  /*11100*/  HMMA.16816.F32 R44, R4.reuse, R8, R28 ;  /* 0x00000008042c723c */ /* 0x040fe2000000181c */
[----:B------:R-:W-:Y:S07]  /*11110*/  LDSM.16.MT88.4 R28, [R135+0xf000] ;  /* 0x00f00000871c783b */ /* 0x000fee0000004200 */
        /* <DEDUP_REMOVED lines=26> */
[C---:B--2---:R-:W-:Y:S01]  /*112c0*/  HMMA.16816.F32 R48, R4.reuse, R12, R36 ;  /* 0x0000000c0430723c */ /* 0x044fe20000001824 */
[----:B------:R-:W2:Y:S07]  /*112d0*/  LDSM.16.MT88.4 R36, [R218+0xf000] ;  /* 0x00f00000da24783b */ /* 0x000eae0000004200 */
[----:B------:R-:W-:Y:S01]  /*112e0*/  HMMA.16816.F32 R64, R4, R14, R64 ;  /* 0x0000000e0440723c */ /* 0x000fe20000001840 */
[----:B------:R-:W3:Y:S01]  /*112f0*/  LDSM.16.MT88.4 R12, [R216+0xf000] ;  /* 0x00f00000d80c783b */ /* 0x000ee20000004200 */
[----:B-1----:R-:W-:-:S04]  /*11300*/  FFMA.FTZ R3, R109, c[0x0][0x23c], -R2 ;  /* 0x00008f006d037a23 */ /* 0x002fc80000010802 */
[----:B------:R1:W1:Y:S02]  /*11310*/  MUFU.EX2 R109, R3 ;  /* 0x00000003006d7308 */ /* 0x0002640000000800 */
[C---:B----4-:R-:W-:Y:S08]  /*11320*/  HMMA.16816.F32 R44, R4.reuse, R8, R44 ;  /* 0x00000008042c723c */ /* 0x050ff0000000182c */
[----:B------:R-:W-:Y:S01]  /*11330*/  HMMA.16816.F32 R16, R4, R10, R16 ;  /* 0x0000000a0410723c */ /* 0x000fe20000001810 */
[----:B------:R-:W4:Y:S01]  /*11340*/  LDSM.16.MT88.4 R8, [R217+0xf000] ;  /* 0x00f00000d908783b */ /* 0x000f220000004200 */
[----:B-1----:R-:W-:-:S06]  /*11350*/  FFMA.FTZ R3, R180, c[0x0][0x23c], -R2 ;  /* 0x00008f00b4037a23 */ /* 0x002fcc0000010802 */
[C---:B-----5:R-:W-:Y:S01]  /*11360*/  HMMA.16816.F32 R32, R4.reuse, R24, R32 ;  /* 0x000000180420723c */ /* 0x060fe20000001820 */
[----:B------:R1:W-:Y:S07]  /*11370*/  MUFU.EX2 R112, R3 ;  /* 0x0000000300707308 */ /* 0x0003ee0000000800 */
[C---:B------:R-:W-:Y:S08]  /*11380*/  HMMA.16816.F32 R56, R4.reuse, R26, R56 ;  /* 0x0000001a0438723c */ /* 0x040ff00000001838 */
[----:B------:R-:W-:Y:S01]  /*11390*/  HMMA.16816.F32 R40, R4, R20, R40 ;  /* 0x000000140428723c */ /* 0x000fe20000001828 */
[----:B-1----:R-:W-:-:S04]  /*113a0*/  FFMA.FTZ R3, R61, c[0x0][0x23c], -R2 ;  /* 0x00008f003d037a23 */ /* 0x002fc80000010802 */
[----:B------:R1:W5:Y:S03]  /*113b0*/  MUFU.EX2 R107, R3 ;  /* 0x00000003006b7308 */ /* 0x0003660000000800 */
[----:B------:R-:W-:Y:S01]  /*113c0*/  HMMA.16816.F32 R52, R4, R22, R52 ;  /* 0x000000160434723c */ /* 0x000fe20000001834 */
[----:B------:R-:W2:Y:S06]  /*113d0*/  LDSM.16.MT88.4 R20, [R135+0xf800] ;  /* 0x00f800008714783b */ /* 0x000eac0000004200 */
[----:B------:R-:W-:Y:S01]  /*113e0*/  F2FP.PACK_AB R4, R109, R108 ;  /* 0x0000006c6d04723e */ /* 0x000fe200000000ff */
[----:B-1----:R-:W-:Y:S01]  /*113f0*/  FFMA.FTZ R3, R182, c[0x0][0x23c], -R0 ;  /* 0x00008f00b6037a23 */ /* 0x002fe20000010800 */
[----:B-----5:R-:W-:-:S03]  /*11400*/  F2FP.PACK_AB R6, R107, R112 ;  /* 0x000000706b06723e */ /* 0x020fc600000000ff */
[----:B------:R1:W-:Y:S02]  /*11410*/  MUFU.EX2 R105, R3 ;  /* 0x0000000300697308 */ /* 0x0003e40000000800 */
[----:B-1----:R-:W-:-:S06]  /*11420*/  FFMA.FTZ R3, R71, c[0x0][0x23c], -R0 ;  /* 0x00008f0047037a23 */ /* 0x002fcc0000010800 */
[----:B------:R1:W5:Y:S02]  /*11430*/  MUFU.EX2 R106, R3 ;  /* 0x00000003006a7308 */ /* 0x0003640000000800 */
[----:B-1----:R-:W-:Y:S01]  /*11440*/  FFMA.FTZ R3, R183, c[0x0][0x23c], -R0 ;  /* 0x00008f00b7037a23 */ /* 0x002fe20000010800 */
[----:B-----5:R-:W-:-:S05]  /*11450*/  F2FP.PACK_AB R5, R106, R105 ;  /* 0x000000696a05723e */ /* 0x020fca00000000ff */
[----:B------:R1:W-:Y:S02]  /*11460*/  MUFU.EX2 R104, R3 ;  /* 0x0000000300687308 */ /* 0x0003e40000000800 */
[----:B-1----:R-:W-:-:S06]  /*11470*/  FFMA.FTZ R3, R63, c[0x0][0x23c], -R0 ;  /* 0x00008f003f037a23 */ /* 0x002fcc0000010800 */
[----:B------:R1:W5:Y:S02]  /*11480*/  MUFU.EX2 R103, R3 ;  /* 0x0000000300677308 */ /* 0x0003640000000800 */
[----:B-1----:R-:W-:Y:S01]  /*11490*/  FFMA.FTZ R3, R185, c[0x0][0x23c], -R2 ;  /* 0x00008f00b9037a23 */ /* 0x002fe20000010802 */
[----:B-----5:R-:W-:-:S05]  /*114a0*/  F2FP.PACK_AB R7, R103, R104 ;  /* 0x000000686707723e */ /* 0x020fca00000000ff */
[----:B------:R1:W-:Y:S02]  /*114b0*/  MUFU.EX2 R100, R3 ;  /* 0x0000000300647308 */ /* 0x0003e40000000800 */
[C---:B------:R-:W-:Y:S01]  /*114c0*/  HMMA.16816.F32 R24, R4.reuse, R28, R32 ;  /* 0x0000001c0418723c */ /* 0x040fe20000001820 */
[----:B------:R-:W5:Y:S07]  /*114d0*/  LDSM.16.MT88.4 R32, [R218+0xf800] ;  /* 0x00f80000da20783b */ /* 0x000f6e0000004200 */
[----:B------:R-:W-:Y:S01]  /*114e0*/  HMMA.16816.F32 R60, R4, R30, R56 ;  /* 0x0000001e043c723c */ /* 0x000fe20000001838 */
[----:B-1----:R-:W-:-:S06]  /*114f0*/  FFMA.FTZ R3, R110, c[0x0][0x23c], -R2 ;  /* 0x00008f006e037a23 */ /* 0x002fcc0000010802 */
[----:B------:R-:W-:Y:S01]  /*11500*/  FFMA.FTZ R56, R89, R69, R168 ;  /* 0x0000004559387223 */ /* 0x000fe200000100a8 */
[----:B------:R1:W1:Y:S01]  /*11510*/  MUFU.EX2 R102, R3 ;  /* 0x0000000300667308 */ /* 0x0002620000000800 */
[----:B--2---:R-:W-:Y:S01]  /*11520*/  HMMA.16816.F32 R28, R4, R36, R40 ;  /* 0x00000024041c723c */ /* 0x004fe20000001828 */
[----:B------:R-:W-:Y:S01]  /*11530*/  FFMA.FTZ R57, R169, R68, R249 ;  /* 0x00000044a9397223 */ /* 0x000fe200000100f9 */
[----:B------:R-:W-:Y:S02]  /*11540*/  MOV R169, R88 ;  /* 0x0000005800a97202 */ /* 0x000fe40000000f00 */
[----:B------:R-:W-:-:S04]  /*11550*/  MOV R168, R87 ;  /* 0x0000005700a87202 */ /* 0x000fc80000000f00 */
[----:B---3--:R-:W-:Y:S01]  /*11560*/  HMMA.16816.F32 R40, R4, R12, R48 ;  /* 0x0000000c0428723c */ /* 0x008fe20000001830 */
[----:B-1----:R-:W-:-:S07]  /*11570*/  FFMA.FTZ R3, R186, c[0x0][0x23c], -R2 ;  /* 0x00008f00ba037a23 */ /* 0x002fce0000010802 */
[C---:B------:R-:W-:Y:S01]  /*11580*/  HMMA.16816.F32 R64, R4.reuse, R14, R64 ;  /* 0x0000000e0440723c */ /* 0x040fe20000001840 */
[----:B------:R-:W1:Y:S01]  /*11590*/  LDSM.16.MT88.4 R12, [R216+0xf800] ;  /* 0x00f80000d80c783b */ /* 0x000e620000004200 */
[----:B------:R2:W-:Y:S06]  /*115a0*/  MUFU.EX2 R101, R3 ;  /* 0x0000000300657308 */ /* 0x0005ec0000000800 */
[C---:B----4-:R-:W-:Y:S08]  /*115b0*/  HMMA.16816.F32 R48, R4.reuse, R8, R44 ;  /* 0x000000080430723c */ /* 0x050ff0000000182c */
[----:B------:R-:W-:Y:S01]  /*115c0*/  HMMA.16816.F32 R44, R4, R10, R16 ;  /* 0x0000000a042c723c */ /* 0x000fe20000001810 */
[----:B------:R-:W3:Y:S01]  /*115d0*/  LDSM.16.MT88.4 R8, [R217+0xf800] ;  /* 0x00f80000d908783b */ /* 0x000ee20000004200 */
[----:B--2---:R-:W-:-:S03]  /*115e0*/  FFMA.FTZ R3, R111, c[0x0][0x23c], -R2 ;  /* 0x00008f006f037a23 */ /* 0x004fc60000010802 */
[----:B------:R-:W-:Y:S01]  /*115f0*/  LDSM.16.MT88.4 R16, [R218+0x10000] ;  /* 0x01000000da10783b */ /* 0x000fe20000004200 */
[----:B------:R2:W4:Y:S02]  /*11600*/  MUFU.EX2 R99, R3 ;  /* 0x0000000300637308 */ /* 0x0005240000000800 */
[----:B------:R-:W-:Y:S07]  /*11610*/  HMMA.16816.F32 R36, R4, R38, R52 ;  /* 0x000000260424723c */ /* 0x000fee0000001834 */
[----:B------:R-:W-:Y:S01]  /*11620*/  F2FP.PACK_AB R4, R102, R100 ;  /* 0x000000646604723e */ /* 0x000fe200000000ff */
[----:B--2---:R-:W-:Y:S01]  /*11630*/  FFMA.FTZ R3, R188, c[0x0][0x23c], -R0 ;  /* 0x00008f00bc037a23 */ /* 0x004fe20000010800 */
[----:B----4-:R-:W-:-:S03]  /*11640*/  F2FP.PACK_AB R6, R99, R101 ;  /* 0x000000656306723e */ /* 0x010fc600000000ff */
        /* <DEDUP_REMOVED lines=12> */
[----:B-----5:R-:W-:Y:S01]  /*11710*/  HMMA.16816.F32 R28, R4, R32, R28 ;  /* 0x00000020041c723c */ /* 0x020fe2000000181c */
[----:B--2---:R-:W-:-:S04]  /*11720*/  FFMA.FTZ R3, R177, c[0x0][0x23c], -R2 ;  /* 0x00008f00b1037a23 */ /* 0x004fc80000010802 */
[----:B------:R2:W4:Y:S03]  /*11730*/  MUFU.EX2 R94, R3 ;  /* 0x00000003005e7308 */ /* 0x0005260000000800 */
[C---:B------:R-:W-:Y:S01]  /*11740*/  HMMA.16816.F32 R24, R4.reuse, R34, R36 ;  /* 0x000000220418723c */ /* 0x040fe20000001824 */
[----:B------:R-:W-:Y:S07]  /*11750*/  LDSM.16.MT88.4 R36, [R217+0x10000] ;  /* 0x01000000d924783b */ /* 0x000fee0000004200 */
[----:B-1----:R-:W-:Y:S01]  /*11760*/  HMMA.16816.F32 R32, R4, R12, R40 ;  /* 0x0000000c0420723c */ /* 0x002fe20000001828 */
[----:B--2---:R-:W-:-:S07]  /*11770*/  FFMA.FTZ R3, R194, c[0x0][0x23c], -R2 ;  /* 0x00008f00c2037a23 */ /* 0x004fce0000010802 */
[C---:B------:R-:W-:Y:S01]  /*11780*/  HMMA.16816.F32 R40, R4.reuse, R14, R64 ;  /* 0x0000000e0428723c */ /* 0x040fe20000001840 */
[----:B------:R-:W-:Y:S01]  /*11790*/  LDSM.16.MT88.4 R12, [R216+0x10000] ;  /* 0x01000000d80c783b */ /* 0x000fe20000004200 */
[----:B------:R1:W-:Y:S06]  /*117a0*/  MUFU.EX2 R92, R3 ;  /* 0x00000003005c7308 */ /* 0x0003ec0000000800 */
[C---:B---3--:R-:W-:Y:S07]  /*117b0*/  HMMA.16816.F32 R48, R4.reuse, R8, R48 ;  /* 0x000000080430723c */ /* 0x048fee0000001830 */
[----:B------:R-:W-:Y:S01]  /*117c0*/  FADD.FTZ R8, R169, R57 ;  /* 0x00000039a9087221 */ /* 0x000fe20000010000 */
[----:B------:R-:W-:Y:S01]  /*117d0*/  HMMA.16816.F32 R60, R4, R22, R60 ;  /* 0x00000016043c723c */ /* 0x000fe2000000183c */
[----:B------:R-:W2:Y:S01]  /*117e0*/  LDSM.16.MT88.4 R20, [R135+0x10000] ;  /* 0x010000008714783b */ /* 0x000ea20000004200 */
[----:B------:R-:W-:Y:S01]  /*117f0*/  MOV R169, R80 ;  /* 0x0000005000a97202 */ /* 0x000fe20000000f00 */
[----:B-1----:R-:W-:-:S02]  /*11800*/  FFMA.FTZ R3, R179, c[0x0][0x23c], -R2 ;  /* 0x00008f00b3037a23 */ /* 0x002fc40000010802 */
[----:B------:R-:W-:Y:S02]  /*11810*/  FADD.FTZ R9, R85, R8 ;  /* 0x0000000855097221 */ /* 0x000fe40000010000 */
[----:B------:R1:W3:Y:S01]  /*11820*/  MUFU.EX2 R91, R3 ;  /* 0x00000003005b7308 */ /* 0x0002e20000000800 */
[----:B------:R-:W-:Y:S01]  /*11830*/  HMMA.16816.F32 R44, R4, R10, R44 ;  /* 0x0000000a042c723c */ /* 0x000fe2000000182c */
[----:B------:R-:W-:-:S04]  /*11840*/  FADD.FTZ R9, R79, R9 ;  /* 0x000000094f097221 */ /* 0x000fc80000010000 */
[----:B------:R-:W-:Y:S02]  /*11850*/  FADD.FTZ R9, R70, R9 ;  /* 0x0000000946097221 */ /* 0x000fe40000010000 */
[----:B----4-:R-:W-:Y:S02]  /*11860*/  F2FP.PACK_AB R4, R94, R93 ;  /* 0x0000005d5e04723e */ /* 0x010fe400000000ff */
[----:B------:R-:W-:Y:S02]  /*11870*/  FADD.FTZ R9, R78, R9 ;  /* 0x000000094e097221 */ /* 0x000fe40000010000 */
        /* <DEDUP_REMOVED lines=10> */
[----:B-1----:R-:W-:Y:S01]  /*11920*/  FADD.FTZ R3, R168, R56 ;  /* 0x00000038a8037221 */ /* 0x002fe20000010000 */
[----:B------:R-:W-:Y:S02]  /*11930*/  MOV R168, R83 ;  /* 0x0000005300a87202 */ /* 0x000fe40000000f00 */
[----:B---3--:R-:W-:Y:S01]  /*11940*/  F2FP.PACK_AB R7, R87, R88 ;  /* 0x000000585707723e */ /* 0x008fe200000000ff */
[----:B------:R-:W-:Y:S02]  /*11950*/  FADD.FTZ R64, R86, R3 ;  /* 0x0000000356407221 */ /* 0x000fe40000010000 */
[----:B------:R-:W-:Y:S02]  /*11960*/  FFMA.FTZ R3, R199, c[0x0][0x23c], -R2 ;  /* 0x00008f00c7037a23 */ /* 0x000fe40000010802 */
[----:B------:R-:W-:-:S02]  /*11970*/  FADD.FTZ R8, R170, R64 ;  /* 0x00000040aa087221 */ /* 0x000fc40000010000 */
[----:B------:R1:W-:Y:S01]  /*11980*/  MUFU.EX2 R85, R3 ;  /* 0x0000000300557308 */ /* 0x0003e20000000800 */
[C---:B--2---:R-:W-:Y:S08]  /*11990*/  HMMA.16816.F32 R52, R4.reuse, R20, R52 ;  /* 0x000000140434723c */ /* 0x044ff00000001834 */
[----:B------:R-:W-:Y:S01]  /*119a0*/  HMMA.16816.F32 R56, R4, R22, R60 ;  /* 0x000000160438723c */ /* 0x000fe2000000183c */
[----:B------:R-:W2:Y:S01]  /*119b0*/  LDSM.16.MT88.4 R20, [R135+0x10800] ;  /* 0x010800008714783b */ /* 0x000ea20000004200 */
[----:B-1----:R-:W-:-:S06]  /*119c0*/  FFMA.FTZ R3, R187, c[0x0][0x23c], -R2 ;  /* 0x00008f00bb037a23 */ /* 0x002fcc0000010802 */
[C---:B------:R-:W-:Y:S01]  /*119d0*/  HMMA.16816.F32 R28, R4.reuse, R16, R28 ;  /* 0x00000010041c723c */ /* 0x040fe2000000181c */
[----:B------:R1:W3:Y:S07]  /*119e0*/  MUFU.EX2 R86, R3 ;  /* 0x0000000300567308 */ /* 0x0002ee0000000800 */
[C---:B------:R-:W-:Y:S01]  /*119f0*/  HMMA.16816.F32 R24, R4.reuse, R18, R24 ;  /* 0x000000120418723c */ /* 0x040fe20000001818 */
[----:B------:R-:W4:Y:S07]  /*11a00*/  LDSM.16.MT88.4 R16, [R218+0x10800] ;  /* 0x01080000da10783b */ /* 0x000f2e0000004200 */
[----:B------:R-:W-:Y:S01]  /*11a10*/  HMMA.16816.F32 R64, R4, R36, R48 ;  /* 0x000000240440723c */ /* 0x000fe20000001830 */
[----:B-1----:R-:W-:-:S04]  /*11a20*/  FFMA.FTZ R3, R201, c[0x0][0x23c], -R2 ;  /* 0x00008f00c9037a23 */ /* 0x002fc80000010802 */
[----:B------:R1:W-:Y:S03]  /*11a30*/  MUFU.EX2 R84, R3 ;  /* 0x0000000300547308 */ /* 0x0003e60000000800 */
[C---:B------:R-:W-:Y:S08]  /*11a40*/  HMMA.16816.F32 R68, R4.reuse, R12, R32 ;  /* 0x0000000c0444723c */ /* 0x040ff00000001820 */
[----:B------:R-:W-:Y:S01]  /*11a50*/  HMMA.16816.F32 R60, R4, R14, R40 ;  /* 0x0000000e043c723c */ /* 0x000fe20000001828 */
[----:B------:R-:W5:Y:S01]  /*11a60*/  LDSM.16.MT88.4 R12, [R216+0x10800] ;  /* 0x01080000d80c783b */ /* 0x000f620000004200 */
[----:B-1----:R-:W-:-:S06]  /*11a70*/  FFMA.FTZ R3, R189, c[0x0][0x23c], -R2 ;  /* 0x00008f00bd037a23 */ /* 0x002fcc0000010802 */
[----:B------:R-:W-:Y:S01]  /*11a80*/  HMMA.16816.F32 R36, R4, R38, R44 ;  /* 0x000000260424723c */ /* 0x000fe2000000182c */
[----:B------:R1:W1:Y:S06]  /*11a90*/  MUFU.EX2 R83, R3 ;  /* 0x0000000300537308 */ /* 0x00026c0000000800 */
[----:B---3--:R-:W-:Y:S01]  /*11aa0*/  F2FP.PACK_AB R4, R86, R85 ;  /* 0x000000555604723e */ /* 0x008fe200000000ff */
[----:B-1----:R-:W-:Y:S01]  /*11ab0*/  FFMA.FTZ R3, R202, c[0x0][0x23c], -R0 ;  /* 0x00008f00ca037a23 */ /* 0x002fe20000010800 */
[----:B------:R-:W-:-:S03]  /*11ac0*/  F2FP.PACK_AB R6, R83, R84 ;  /* 0x000000545306723e */ /* 0x000fc600000000ff */
[----:B------:R1:W-:Y:S02]  /*11ad0*/  MUFU.EX2 R80, R3 ;  /* 0x0000000300507308 */ /* 0x0003e40000000800 */
[----:B-1----:R-:W-:-:S06]  /*11ae0*/  FFMA.FTZ R3, R191, c[0x0][0x23c], -R0 ;  /* 0x00008f00bf037a23 */ /* 0x002fcc0000010800 */
[----:B------:R1:W3:Y:S02]  /*11af0*/  MUFU.EX2 R79, R3 ;  /* 0x00000003004f7308 */ /* 0x0002e40000000800 */
[----:B-1----:R-:W-:Y:S01]  /*11b00*/  FADD.FTZ R3, R168, R8 ;  /* 0x00000008a8037221 */ /* 0x002fe20000010000 */
[----:B---3--:R-:W-:Y:S01]  /*11b10*/  F2FP.PACK_AB R5, R79, R80 ;  /* 0x000000504f05723e */ /* 0x008fe200000000ff */
        /* <DEDUP_REMOVED lines=22> */
[----:B-1----:R-:W-:Y:S02]  /*11c80*/  FADD.FTZ R3, R252, R10 ;  /* 0x0000000afc037221 */ /* 0x002fe40000010000 */
[----:B------:R-:W-:Y:S02]  /*11c90*/  FADD.FTZ R8, R164, R8 ;  /* 0x00000008a4087221 */ /* 0x000fe40000010000 */
[----:B------:R-:W-:Y:S02]  /*11ca0*/  FADD.FTZ R3, R243, R3 ;  /* 0x00000003f3037221 */ /* 0x000fe40000010000 */
[----:B------:R-:W-:Y:S01]  /*11cb0*/  FADD.FTZ R8, R165, R8 ;  /* 0x00000008a5087221 */ /* 0x000fe20000010000 */
[----:B---3--:R-:W-:Y:S01]  /*11cc0*/  F2FP.PACK_AB R7, R77, R78 ;  /* 0x0000004e4d07723e */ /* 0x008fe200000000ff */
[----:B------:R-:W-:-:S02]  /*11cd0*/  FADD.FTZ R3, R167, R3 ;  /* 0x00000003a7037221 */ /* 0x000fc40000010000 */
[----:B------:R-:W-:Y:S02]  /*11ce0*/  FFMA.FTZ R9, R196, c[0x0][0x23c], -R2 ;  /* 0x00008f00c4097a23 */ /* 0x000fe40000010802 */
[----:B------:R-:W-:Y:S02]  /*11cf0*/  FADD.FTZ R3, R166, R3 ;  /* 0x00000003a6037221 */ /* 0x000fe40000010000 */
[----:B------:R1:W3:Y:S01]  /*11d00*/  MUFU.EX2 R75, R9 ;  /* 0x00000009004b7308 */ /* 0x0002e20000000800 */
[----:B--2---:R-:W-:Y:S01]  /*11d10*/  HMMA.16816.F32 R52, R4, R20, R52 ;  /* 0x000000140434723c */ /* 0x004fe20000001834 */
[----:B------:R-:W-:Y:S02]  /*11d20*/  FADD.FTZ R3, R73, R3 ;  /* 0x0000000349037221 */ /* 0x000fe40000010000 */
[----:B------:R-:W-:Y:S02]  /*11d30*/  FADD.FTZ R8, R159, R8 ;  /* 0x000000089f087221 */ /* 0x000fe40000010000 */
[----:B------:R-:W-:-:S02]  /*11d40*/  FADD.FTZ R3, R157, R3 ;  /* 0x000000039d037221 */ /* 0x000fc40000010000 */
[----:B------:R-:W-:Y:S01]  /*11d50*/  FADD.FTZ R8, R158, R8 ;  /* 0x000000089e087221 */ /* 0x000fe20000010000 */
[C---:B------:R-:W-:Y:S01]  /*11d60*/  HMMA.16816.F32 R32, R4.reuse, R22, R56 ;  /* 0x000000160420723c */ /* 0x040fe20000001838 */
[----:B------:R-:W-:Y:S01]  /*11d70*/  FADD.FTZ R3, R72, R3 ;  /* 0x0000000348037221 */ /* 0x000fe20000010000 */
[----:B------:R-:W2:Y:S01]  /*11d80*/  LDSM.16.MT88.4 R20, [R217+0x10800] ;  /* 0x01080000d914783b */ /* 0x000ea20000004200 */
[----:B------:R-:W-:Y:S02]  /*11d90*/  FADD.FTZ R8, R153, R8 ;  /* 0x0000000899087221 */ /* 0x000fe40000010000 */
[----:B------:R-:W-:Y:S02]  /*11da0*/  FADD.FTZ R3, R156, R3 ;  /* 0x000000039c037221 */ /* 0x000fe40000010000 */
[----:B-1----:R-:W-:Y:S01]  /*11db0*/  FFMA.FTZ R9, R208, c[0x0][0x23c], -R2 ;  /* 0x00008f00d0097a23 */ /* 0x002fe20000010802 */
[----:B----4-:R-:W-:Y:S01]  /*11dc0*/  HMMA.16816.F32 R40, R4, R18, R24 ;  /* 0x000000120428723c */ /* 0x010fe20000001818 */
[----:B------:R-:W-:Y:S01]  /*11dd0*/  FADD.FTZ R3, R155, R3 ;  /* 0x000000039b037221 */ /* 0x000fe20000010000 */
[----:B------:R-:W1:Y:S01]  /*11de0*/  LDSM.16.MT88.4 R24, [R135+0x11000] ;  /* 0x011000008718783b */ /* 0x000e620000004200 */
[----:B------:R4:W-:Y:S01]  /*11df0*/  MUFU.EX2 R74, R9 ;  /* 0x00000009004a7308 */ /* 0x0009e20000000800 */
[----:B------:R-:W-:-:S02]  /*11e00*/  FADD.FTZ R8, R154, R8 ;  /* 0x000000089a087221 */ /* 0x000fc40000010000 */
[----:B------:R-:W-:Y:S01]  /*11e10*/  FADD.FTZ R3, R150, R3 ;  /* 0x0000000396037221 */ /* 0x000fe20000010000 */
[----:B------:R-:W-:Y:S01]  /*11e20*/  LDSM.16.MT88.4 R156, [R216+0x11800] ;  /* 0x01180000d89c783b */ /* 0x000fe20000004200 */
[----:B------:R-:W-:Y:S01]  /*11e30*/  FADD.FTZ R8, R152, R8 ;  /* 0x0000000898087221 */ /* 0x000fe20000010000 */
[C---:B------:R-:W-:Y:S01]  /*11e40*/  HMMA.16816.F32 R44, R4.reuse, R16, R28 ;  /* 0x00000010042c723c */ /* 0x040fe2000000181c */
[----:B------:R-:W-:Y:S01]  /*11e50*/  FADD.FTZ R3, R149, R3 ;  /* 0x0000000395037221 */ /* 0x000fe20000010000 */
[----:B------:R-:W-:Y:S01]  /*11e60*/  LDSM.16.MT88.4 R16, [R216+0x11000] ;  /* 0x01100000d810783b */ /* 0x000fe20000004200 */
[----:B------:R-:W-:Y:S02]  /*11e70*/  FADD.FTZ R8, R151, R8 ;  /* 0x0000000897087221 */ /* 0x000fe40000010000 */
[----:B------:R-:W-:Y:S02]  /*11e80*/  FADD.FTZ R3, R148, R3 ;  /* 0x0000000394037221 */ /* 0x000fe40000010000 */
[----:B------:R-:W-:Y:S01]  /*11e90*/  FADD.FTZ R8, R145, R8 ;  /* 0x0000000891087221 */ /* 0x000fe20000010000 */
[----:B-----5:R-:W-:Y:S01]  /*11ea0*/  HMMA.16816.F32 R28, R4, R12, R68 ;  /* 0x0000000c041c723c */ /* 0x020fe20000001844 */
[----:B------:R-:W-:Y:S01]  /*11eb0*/  FADD.FTZ R3, R147, R3 ;  /* 0x0000000393037221 */ /* 0x000fe20000010000 */
[----:B------:R-:W-:Y:S01]  /*11ec0*/  LDSM.16.MT88.4 R148, [R218+0x11800] ;  /* 0x01180000da94783b */ /* 0x000fe20000004200 */
[----:B----4-:R-:W-:-:S02]  /*11ed0*/  FFMA.FTZ R9, R198, c[0x0][0x23c], -R2 ;  /* 0x00008f00c6097a23 */ /* 0x010fc40000010802 */
[----:B------:R-:W-:Y:S02]  /*11ee0*/  FADD.FTZ R3, R142, R3 ;  /* 0x000000038e037221 */ /* 0x000fe40000010000 */
[----:B------:R4:W5:Y:S01]  /*11ef0*/  MUFU.EX2 R73, R9 ;  /* 0x0000000900497308 */ /* 0x0009620000000800 */
[----:B------:R-:W-:Y:S01]  /*11f00*/  FADD.FTZ R8, R144, R8 ;  /* 0x0000000890087221 */ /* 0x000fe20000010000 */
[C---:B------:R-:W-:Y:S01]  /*11f10*/  HMMA.16816.F32 R48, R4.reuse, R14, R60 ;  /* 0x0000000e0430723c */ /* 0x040fe2000000183c */
[----:B------:R-:W-:Y:S01]  /*11f20*/  FADD.FTZ R3, R140, R3 ;  /* 0x000000038c037221 */ /* 0x000fe20000010000 */
[----:B------:R-:W1:Y:S01]  /*11f30*/  LDSM.16.MT88.4 R12, [R218+0x11000] ;  /* 0x01100000da0c783b */ /* 0x000e620000004200 */
[----:B------:R-:W-:Y:S02]  /*11f40*/  FADD.FTZ R8, R143, R8 ;  /* 0x000000088f087221 */ /* 0x000fe40000010000 */
[----:B------:R-:W-:Y:S02]  /*11f50*/  FADD.FTZ R3, R139, R3 ;  /* 0x000000038b037221 */ /* 0x000fe40000010000 */
[----:B------:R-:W-:Y:S01]  /*11f60*/  FADD.FTZ R8, R146, R8 ;  /* 0x0000000892087221 */ /* 0x000fe20000010000 */
[----:B--2---:R-:W-:Y:S01]  /*11f70*/  HMMA.16816.F32 R64, R4, R20, R64 ;  /* 0x000000140440723c */ /* 0x004fe20000001840 */
[----:B------:R-:W-:-:S02]  /*11f80*/  FADD.FTZ R3, R141, R3 ;  /* 0x000000038d037221 */ /* 0x000fc40000010000 */
[----:B------:R-:W-:Y:S01]  /*11f90*/  FADD.FTZ R8, R137, R8 ;  /* 0x0000000889087221 */ /* 0x000fe20000010000 */
[----:B------:R-:W-:Y:S01]  /*11fa0*/  LDSM.16.MT88.4 R140, [R135+0x11800] ;  /* 0x01180000878c783b */ /* 0x000fe20000004200 */
[----:B------:R-:W-:Y:S02]  /*11fb0*/  FADD.FTZ R3, R132, R3 ;  /* 0x0000000384037221 */ /* 0x000fe40000010000 */
[----:B----4-:R-:W-:Y:S01]  /*11fc0*/  FFMA.FTZ R9, R210, c[0x0][0x23c], -R0 ;  /* 0x00008f00d2097a23 */ /* 0x010fe20000010800 */
[----:B------:R-:W-:Y:S01]  /*11fd0*/  HMMA.16816.F32 R36, R4, R22, R36 ;  /* 0x000000160424723c */ /* 0x000fe20000001824 */
[----:B------:R-:W-:Y:S01]  /*11fe0*/  FADD.FTZ R8, R138, R8 ;  /* 0x000000088a087221 */ /* 0x000fe20000010000 */
[----:B------:R-:W2:Y:S01]  /*11ff0*/  LDSM.16.MT88.4 R20, [R217+0x11000] ;  /* 0x01100000d914783b */ /* 0x000ea20000004200 */
[----:B------:R4:W-:Y:S01]  /*12000*/  MUFU.EX2 R72, R9 ;  /* 0x0000000900487308 */ /* 0x0009e20000000800 */
[----:B------:R-:W-:Y:S02]  /*12010*/  FADD.FTZ R3, R131, R3 ;  /* 0x0000000383037221 */ /* 0x000fe40000010000 */
[----:B------:R-:W-:Y:S01]  /*12020*/  FADD.FTZ R8, R136, R8 ;  /* 0x0000000888087221 */ /* 0x000fe20000010000 */
[----:B---3--:R-:W-:Y:S01]  /*12030*/  F2FP.PACK_AB R4, R75, R76 ;  /* 0x0000004c4b04723e */ /* 0x008fe200000000ff */
[----:B------:R-:W-:Y:S01]  /*12040*/  FADD.FTZ R3, R130, R3 ;  /* 0x0000000382037221 */ /* 0x000fe20000010000 */
[----:B-----5:R-:W-:Y:S01]  /*12050*/  F2FP.PACK_AB R6, R73, R74 ;  /* 0x0000004a4906723e */ /* 0x020fe200000000ff */
[----:B------:R-:W-:-:S02]  /*12060*/  FADD.FTZ R8, R133, R8 ;  /* 0x0000000885087221 */ /* 0x000fc40000010000 */
[----:B------:R-:W-:Y:S02]  /*12070*/  FADD.FTZ R3, R129, R3 ;  /* 0x0000000381037221 */ /* 0x000fe40000010000 */
[----:B------:R-:W-:Y:S02]  /*12080*/  FADD.FTZ R8, R127, R8 ;  /* 0x000000087f087221 */ /* 0x000fe40000010000 */
        /* <DEDUP_REMOVED lines=10> */
[C---:B-1----:R-:W-:Y:S08]  /*12130*/  HMMA.16816.F32 R52, R4.reuse, R24, R52 ;  /* 0x000000180434723c */ /* 0x042ff00000001834 */
[----:B------:R-:W-:Y:S01]  /*12140*/  HMMA.16816.F32 R44, R4, R12, R44 ;  /* 0x0000000c042c723c */ /* 0x000fe2000000182c */
[----:B---3--:R-:W-:-:S04]  /*12150*/  FFMA.FTZ R9, R205, c[0x0][0x23c], -R2 ;  /* 0x00008f00cd097a23 */ /* 0x008fc80000010802 */
[----:B------:R1:W3:Y:S03]  /*12160*/  MUFU.EX2 R25, R9 ;  /* 0x0000000900197308 */ /* 0x0002e60000000800 */
[C---:B------:R-:W-:Y:S08]  /*12170*/  HMMA.16816.F32 R28, R4.reuse, R16, R28 ;  /* 0x00000010041c723c */ /* 0x040ff0000000181c */
[----:B--2---:R-:W-:Y:S01]  /*12180*/  HMMA.16816.F32 R160, R4, R20, R64 ;  /* 0x0000001404a0723c */ /* 0x004fe20000001840 */
[----:B-1----:R-:W-:-:S07]  /*12190*/  FFMA.FTZ R9, R214, c[0x0][0x23c], -R2 ;  /* 0x00008f00d6097a23 */ /* 0x002fce0000010802 */
[C---:B------:R-:W-:Y:S01]  /*121a0*/  HMMA.16816.F32 R32, R4.reuse, R26, R32 ;  /* 0x0000001a0420723c */ /* 0x040fe20000001820 */
[----:B---3--:R-:W-:Y:S01]  /*121b0*/  F2FP.PACK_AB R164, R25, R56 ;  /* 0x0000003819a4723e */ /* 0x008fe200000000ff */
[----:B------:R1:W-:Y:S06]  /*121c0*/  MUFU.EX2 R24, R9 ;  /* 0x0000000900187308 */ /* 0x0003ec0000000800 */
[C---:B------:R-:W-:Y:S08]  /*121d0*/  HMMA.16816.F32 R40, R4.reuse, R14, R40 ;  /* 0x0000000e0428723c */ /* 0x040ff00000001828 */
[----:B------:R-:W-:Y:S01]  /*121e0*/  HMMA.16816.F32 R16, R4, R18, R48 ;  /* 0x000000120410723c */ /* 0x000fe20000001830 */
[----:B-1----:R-:W-:-:S02]  /*121f0*/  FFMA.FTZ R9, R207, c[0x0][0x23c], -R2 ;  /* 0x00008f00cf097a23 */ /* 0x002fc40000010802 */
[----:B------:R-:W-:Y:S02]  /*12200*/  FADD.FTZ R2, R124, R3 ;  /* 0x000000037c027221 */ /* 0x000fe40000010000 */
[----:B------:R-:W-:Y:S01]  /*12210*/  FADD.FTZ R3, R128, R8 ;  /* 0x0000000880037221 */ /* 0x000fe20000010000 */
[----:B------:R-:W1:Y:S01]  /*12220*/  MUFU.EX2 R12, R9 ;  /* 0x00000009000c7308 */ /* 0x000e620000000800 */
[----:B------:R-:W-:Y:S01]  /*12230*/  FADD.FTZ R2, R123, R2 ;  /* 0x000000027b027221 */ /* 0x000fe20000010000 */
[----:B------:R-:W-:Y:S01]  /*12240*/  HMMA.16816.F32 R20, R4, R22, R36 ;  /* 0x000000160414723c */ /* 0x000fe20000001824 */
[----:B------:R-:W-:Y:S01]  /*12250*/  FADD.FTZ R3, R126, R3 ;  /* 0x000000037e037221 */ /* 0x000fe20000010000 */
[----:B------:R-:W2:Y:S01]  /*12260*/  LDSM.16.MT88.4 R4, [R217+0x11800] ;  /* 0x01180000d904783b */ /* 0x000ea20000004200 */
[----:B------:R-:W-:Y:S02]  /*12270*/  FADD.FTZ R2, R122, R2 ;  /* 0x000000027a027221 */ /* 0x000fe40000010000 */
[----:B------:R-:W-:-:S02]  /*12280*/  FADD.FTZ R3, R125, R3 ;  /* 0x000000037d037221 */ /* 0x000fc40000010000 */
[----:B------:R-:W-:Y:S01]  /*12290*/  FADD.FTZ R2, R121, R2 ;  /* 0x0000000279027221 */ /* 0x000fe20000010000 */
[----:B------:R-:W-:Y:S01]  /*122a0*/  MOV R36, R82 ;  /* 0x0000005200247202 */ /* 0x000fe20000000f00 */
[----:B------:R-:W-:Y:S02]  /*122b0*/  FADD.FTZ R3, R118, R3 ;  /* 0x0000000376037221 */ /* 0x000fe40000010000 */
[----:B------:R-:W-:Y:S02]  /*122c0*/  FFMA.FTZ R8, R215, c[0x0][0x23c], -R0 ;  /* 0x00008f00d7087a23 */ /* 0x000fe40000010800 */
[----:B------:R-:W-:Y:S01]  /*122d0*/  FADD.FTZ R2, R116, R2 ;  /* 0x0000000274027221 */ /* 0x000fe20000010000 */
[----:B-1----:R-:W-:Y:S01]  /*122e0*/  F2FP.PACK_AB R166, R12, R24 ;  /* 0x000000180ca6723e */ /* 0x002fe200000000ff */
        /* <DEDUP_REMOVED lines=74> */
.L_x_2274:
[----:B-12---:R-:W2:Y:S02]  /*12790*/  LDL R0, [R1+0x8] ;  /* 0x0000080001007983 */ /* 0x006ea40000100800 */
[----:B--2---:R-:W-:-:S13]  /*127a0*/  ISETP.GE.AND P1, PT, R0, 0x1, PT ;  /* 0x000000010000780c */ /* 0x004fda0003f26270 */
        /* <DEDUP_REMOVED lines=13> */
.L_x_2284:
[----:B------:R-:W-:Y:S01]  /*12880*/  ULDC UR7, c[0x0][0x1a0] ;  /* 0x0000680000077ab9 */ /* 0x000fe20000000800 */
[----:B-1----:R1:W5:Y:S01]  /*12890*/  LDL R242, [R1+0x8] ;  /* 0x0000080001f27983 */ /* 0x0023620000100800 */
        /* <DEDUP_REMOVED lines=8> */
[----:B------:R-:W-:-:S05]  /*12920*/  @!P0 BRA `(.L_x_2281) ;  /* 0x000003c000008947 */ /* 0x000fca0003800000 */
[----:B-----5:R-:W-:Y:S01]  /*12930*/  IMAD.SHL.U32 R6, R242, 0x100, RZ ;  /* 0x00000100f2067824 */ /* 0x020fe200078e00ff */
[----:B------:R-:W2:Y:S01]  /*12940*/  LDL.64 R10, [R1] ;  /* 0x00000000010a7983 */ /* 0x000ea20000100a00 */
        /* <DEDUP_REMOVED lines=58> */
.L_x_2281:
        /* <DEDUP_REMOVED lines=56> */
[----:B------:R-:W0:Y:S08]  /*13070*/  LDGDEPBAR ;  /* 0x00000000000079af */ /* 0x000e300000000000 */
[----:B------:R-:W-:Y:S08]  /*13080*/  LDSM.16.M88.4 R16, [R134+0x2800] ;  /* 0x002800008610783b */ /* 0x000ff00000000200 */
[----:B---3--:R-:W1:Y:S08]  /*13090*/  LDSM.16.M88.4 R8, [R134+0x2000] ;  /* 0x002000008608783b */ /* 0x008e700000000200 */
[----:B------:R-:W3:Y:S08]  /*130a0*/  LDSM.16.M88.4 R24, [R134+0x3000] ;  /* 0x003000008618783b */ /* 0x000ef00000000200 */
[----:B------:R-:W4:Y:S08]  /*130b0*/  LDSM.16.M88.4 R32, [R134+0x3800] ;  /* 0x003800008620783b */ /* 0x000f300000000200 */
[----:B------:R-:W2:Y:S08]  /*130c0*/  LDSM.16.M88.4 R40, [R134+0x4000] ;  /* 0x004000008628783b */ /* 0x000eb00000000200 */
[----:B------:R-:W2:Y:S08]  /*130d0*/  LDSM.16.M88.4 R48, [R134+0x4800] ;  /* 0x004800008630783b */ /* 0x000eb00000000200 */
[----:B------:R-:W2:Y:S01]  /*130e0*/  LDSM.16.M88.4 R56, [R134+0x5000] ;  /* 0x005000008638783b */ /* 0x000ea20000000200 */
        /* <DEDUP_REMOVED lines=15> */
[----:B------:R-:W1:Y:S01]  /*131e0*/  LDSM.16.M88.4 R120, [R134+0x9000] ;  /* 0x009000008678783b */ /* 0x000e620000000200 */
[C---:B--2---:R-:W-:Y:S07]  /*131f0*/  HMMA.16816.F32 R36, R128.reuse, R40, RZ ;  /* 0x000000288024723c */ /* 0x044fee00000018ff */
[----:B------:R-:W2:Y:S01]  /*13200*/  LDSM.16.M88.4 R168, [R134+0x9800] ;  /* 0x0098000086a8783b */ /* 0x000ea20000000200 */
[C---:B------:R-:W-:Y:S07]  /*13210*/  HMMA.16816.F32 R40, R128.reuse, R42, RZ ;  /* 0x0000002a8028723c */ /* 0x040fee00000018ff */
[----:B------:R-:W-:Y:S01]  /*13220*/  LDSM.16.M88.4 R172, [R225] ;  /* 0x00000000e1ac783b */ /* 0x000fe20000000200 */
[C---:B------:R-:W-:Y:S07]  /*13230*/  HMMA.16816.F32 R44, R128.reuse, R48, RZ ;  /* 0x00000030802c723c */ /* 0x040fee00000018ff */
        /* <DEDUP_REMOVED lines=29> */
[C---:B--2---:R-:W-:Y:S08]  /*13410*/  HMMA.16816.F32 R124, R128.reuse, R168, RZ ;  /* 0x000000a8807c723c */ /* 0x044ff000000018ff */
        /* <DEDUP_REMOVED lines=29> */
[C---:B------:R-:W-:Y:S08]  /*135f0*/  HMMA.16816.F32 R76, R172.reuse, R200, R76 ;  /* 0x000000c8ac4c723c */ /* 0x040ff0000000184c */
[C---:B------:R-:W-:Y:S01]  /*13600*/  HMMA.16816.F32 R80, R172.reuse, R202, R80 ;  /* 0x000000caac50723c */ /* 0x040fe20000001850 */
[----:B------:R-:W-:Y:S07]  /*13610*/  LDSM.16.M88.4 R200, [R238] ;  /* 0x00000000eec8783b */ /* 0x000fee0000000200 */
[C---:B----4-:R-:W-:Y:S08]  /*13620*/  HMMA.16816.F32 R84, R172.reuse, R184, R84 ;  /* 0x000000b8ac54723c */ /* 0x050ff00000001854 */
[C---:B------:R-:W-:Y:S01]  /*13630*/  HMMA.16816.F32 R88, R172.reuse, R186, R88 ;  /* 0x000000baac58723c */ /* 0x040fe20000001858 */
[----:B------:R-:W4:Y:S07]  /*13640*/  LDSM.16.M88.4 R184, [R223] ;  /* 0x00000000dfb8783b */ /* 0x000f2e0000000200 */
        /* <DEDUP_REMOVED lines=10> */
[C---:B------:R-:W-:Y:S01]  /*136f0*/  HMMA.16816.F32 R120, R172.reuse, R178, R120 ;  /* 0x000000b2ac78723c */ /* 0x040fe20000001878 */
[----:B------:R-:W-:Y:S07]  /*13700*/  LDSM.16.M88.4 R176, [R232] ;  /* 0x00000000e8b0783b */ /* 0x000fee0000000200 */
[C---:B---3--:R-:W-:Y:S08]  /*13710*/  HMMA.16816.F32 R124, R172.reuse, R180, R124 ;  /* 0x000000b4ac7c723c */ /* 0x048ff0000000187c */
[----:B------:R-:W-:Y:S01]  /*13720*/  HMMA.16816.F32 R128, R172, R182, R128 ;  /* 0x000000b6ac80723c */ /* 0x000fe20000001880 */
[----:B------:R-:W2:Y:S07]  /*13730*/  LDSM.16.M88.4 R172, [R233] ;  /* 0x00000000e9ac783b */ /* 0x000eae0000000200 */
[C---:B----4-:R-:W-:Y:S01]  /*13740*/  HMMA.16816.F32 R4, R184.reuse, R192, R4 ;  /* 0x000000c0b804723c */ /* 0x050fe20000001804 */
        /* <DEDUP_REMOVED lines=88> */
[----:B------:R1:W1:Y:S02]  /*13cd0*/  MUFU.TANH R189, R25 ;  /* 0x0000001900bd7308 */ /* 0x0002640000002400 */
[C---:B------:R-:W-:Y:S01]  /*13ce0*/  HMMA.16816.F32 R32, R208.reuse, R10, R32 ;  /* 0x0000000ad020723c */ /* 0x040fe20000001820 */
[----:B------:R-:W3:Y:S07]  /*13cf0*/  LDSM.16.M88.4 R8, [R219+0x2800] ;  /* 0x00280000db08783b */ /* 0x000eee0000000200 */
[----:B------:R-:W3:Y:S01]  /*13d00*/  MUFU.TANH R182, R18 ;  /* 0x0000001200b67308 */ /* 0x000ee20000002400 */
[C---:B--2---:R-:W-:Y:S07]  /*13d10*/  HMMA.16816.F32 R36, R208.reuse, R4, R36 ;  /* 0x00000004d024723c */ /* 0x044fee0000001824 */
[----:B------:R-:W-:Y:S01]  /*13d20*/  FMUL.FTZ R28, R28, c[0x0][0x2ec] ;  /* 0x0000bb001c1c7a20 */ /* 0x000fe20000410000 */
[C---:B------:R-:W-:Y:S01]  /*13d30*/  HMMA.16816.F32 R40, R208.reuse, R6, R40 ;  /* 0x00000006d028723c */ /* 0x040fe20000001828 */
[----:B------:R-:W2:Y:S01]  /*13d40*/  MUFU.TANH R183, R19 ;  /* 0x0000001300b77308 */ /* 0x000ea20000002400 */
[----:B------:R-:W2:Y:S02]  /*13d50*/  LDSM.16.M88.4 R4, [R219+0x3000] ;  /* 0x00300000db04783b */ /* 0x000ea40000000200 */
[----:B------:R-:W-:Y:S01]  /*13d60*/  FMUL.FTZ R29, R29, c[0x0][0x2ec] ;  /* 0x0000bb001d1d7a20 */ /* 0x000fe20000410000 */
[----:B-1---5:R-:W-:Y:S01]  /*13d70*/  MOV R25, R242 ;  /* 0x000000f200197202 */ /* 0x022fe20000000f00 */
[----:B------:R-:W-:Y:S02]  /*13d80*/  FMUL.FTZ R30, R30, c[0x0][0x2ec] ;  /* 0x0000bb001e1e7a20 */ /* 0x000fe40000410000 */
[----:B------:R-:W-:Y:S01]  /*13d90*/  FMUL.FTZ R31, R31, c[0x0][0x2ec] ;  /* 0x0000bb001f1f7a20 */ /* 0x000fe20000410000 */
[----:B------:R-:W-:Y:S02]  /*13da0*/  ISETP.GE.AND P1, PT, R25, 0x2, PT ;  /* 0x000000021900780c */ /* 0x000fe40003f26270 */
[----:B------:R-:W1:Y:S01]  /*13db0*/  MUFU.TANH R184, R20 ;  /* 0x0000001400b87308 */ /* 0x000e620000002400 */
[----:B------:R-:W-:Y:S02]  /*13dc0*/  FMUL.FTZ R32, R32, c[0x0][0x2ec] ;  /* 0x0000bb0020207a20 */ /* 0x000fe40000410000 */
[----:B------:R-:W-:Y:S02]  /*13dd0*/  FMUL.FTZ R33, R33, c[0x0][0x2ec] ;  /* 0x0000bb0021217a20 */ /* 0x000fe40000410000 */
[----:B------:R-:W-:Y:S02]  /*13de0*/  FMUL.FTZ R37, R37, c[0x0][0x2ec] ;  /* 0x0000bb0025257a20 */ /* 0x000fe40000410000 */
[----:B------:R-:W-:Y:S02]  /*13df0*/  FMUL.FTZ R38, R38, c[0x0][0x2ec] ;  /* 0x0000bb0026267a20 */ /* 0x000fe40000410000 */
[----:B------:R-:W-:Y:S01]  /*13e00*/  FMUL.FTZ R34, R34, c[0x0][0x2ec] ;  /* 0x0000bb0022227a20 */ /* 0x000fe20000410000 */
[----:B------:R1:W1:Y:S01]  /*13e10*/  MUFU.TANH R201, R37 ;  /* 0x0000002500c97308 */ /* 0x0002620000002400 */
[----:B------:R-:W-:Y:S01]  /*13e20*/  FMUL.FTZ R35, R35, c[0x0][0x2ec] ;  /* 0x0000bb0023237a20 */ /* 0x000fe20000410000 */
[C---:B---3--:R-:W-:Y:S03]  /*13e30*/  HMMA.16816.F32 R44, R208.reuse, R8, R44 ;  /* 0x00000008d02c723c */ /* 0x048fe6000000182c */
        /* <DEDUP_REMOVED lines=9> */
[C---:B--2---:R-:W-:Y:S03]  /*13ed0*/  HMMA.16816.F32 R52, R208.reuse, R4, R52 ;  /* 0x00000004d034723c */ /* 0x044fe60000001834 */
        /* <DEDUP_REMOVED lines=222> */
[----:B------:R1:W1:Y:S10]  /*14cc0*/  MUFU.TANH R210, R129 ;  /* 0x0000008100d27308 */ /* 0x0002740000002400 */
        /* <DEDUP_REMOVED lines=8> */
[----:B------:R-:W-:-:S05]  /*14d50*/  @!P0 BRA `(.L_x_2283) ;  /* 0x000003d000008947 */ /* 0x000fca0003800000 */
[----:B------:R-:W-:Y:S01]  /*14d60*/  IMAD.SHL.U32 R0, R25, 0x100, RZ ;  /* 0x0000010019007824 */ /* 0x000fe200078e00ff */
[----:B------:R-:W2:Y:S01]  /*14d70*/  LDL.64 R12, [R1] ;  /* 0x00000000010c7983 */ /* 0x000ea20000100a00 */
[----:B------:R-:W-:Y:S03]  /*14d80*/  IABS R9, c[0x0][0x2d0] ;  /* 0x0000b40000097a13 */ /* 0x000fe60000000000 */
[C---:B------:R-:W-:Y:S01]  /*14d90*/  IADD3 R7, R0.reuse, -0x200, RZ ;  /* 0xfffffe0000077810 */ /* 0x040fe20007ffe0ff */
        /* <DEDUP_REMOVED lines=11> */
[--C-:B-1----:R-:W-:Y:S04]  /*14e50*/  IMAD.MOV R2, RZ, RZ, -R3.reuse ;  /* 0x000000ffff027224 */ /* 0x102fe800078e0a03 */
[----:B------:R-:W-:Y:S02]  /*14e60*/  IMAD R0, R2, R9, RZ ;  /* 0x0000000902007224 */ /* 0x000fe400078e02ff */
[----:B------:R-:W-:Y:S04]  /*14e70*/  IMAD.MOV.U32 R2, RZ, RZ, RZ ;  /* 0x000000ffff027224 */ /* 0x000fe800078e00ff */
        /* <DEDUP_REMOVED lines=43> */
.L_x_2283:
[----:B------:R-:W2:Y:S01]  /*15130*/  LDL.LU R11, [R1+0x14] ;  /* 0x00001400010b7983 */ /* 0x000ea20000300800 */
[----:B------:R-:W-:Y:S02]  /*15140*/  USHF.L.U32 UR5, UR7, 0x5, URZ ;  /* 0x0000000507057899 */ /* 0x000fe4000800063f */
[----:B------:R-:W-:Y:S01]  /*15150*/  USHF.L.U64.HI UR7, UR7, UR10, UR4 ;  /* 0x0000000a07077299 */ /* 0x000fe20008010204 */
        /* <DEDUP_REMOVED lines=55> */
.L_x_2282:
[----:B-1234-:R-:W-:Y:S01]  /*154d0*/  FMNMX.FTZ R0, R173, R132, !PT ;  /* 0x00000084ad007209 */ /* 0x01efe20007810000 */
[----:B------:R-:W-:Y:S03]  /*154e0*/  LDSM.16.MT88.4 R12, [R135+0xa000] ;  /* 0x00a00000870c783b */ /* 0x000fe60000004200 */
        /* <DEDUP_REMOVED lines=152> */
[----:B------:R-:W-:Y:S01]  /*15e70*/  LDSM.16.MT88.4 R28, [R216+0xa000] ;  /* 0x00a00000d81c783b */ /* 0x000fe20000004200 */
[----:B------:R-:W-:Y:S01]  /*15e80*/  FSEL R60, R60, RZ, P1 ;  /* 0x000000ff3c3c7208 */ /* 0x000fe20000800000 */
[----:B------:R-:W-:Y:S02]  /*15e90*/  FFMA.FTZ R32, R185, c[0x0][0x23c], -R39 ;  /* 0x00008f00b9207a23 */ /* 0x000fe40000010827 */
[----:B------:R3:W-:Y:S02]  /*15ea0*/  MUFU.EX2 R61, R4 ;  /* 0x00000004003d7308 */ /* 0x0007e40000000800 */
[--C-:B------:R-:W-:Y:S01]  /*15eb0*/  FFMA.FTZ R8, R176, c[0x0][0x23c], -R60.reuse ;  /* 0x00008f00b0087a23 */ /* 0x100fe2000001083c */
[----:B------:R-:W-:Y:S01]  /*15ec0*/  MOV R176, R23 ;  /* 0x0000001700b07202 */ /* 0x000fe20000000f00 */
[--C-:B------:R-:W-:Y:S02]  /*15ed0*/  FFMA.FTZ R10, R170, c[0x0][0x23c], -R60.reuse ;  /* 0x00008f00aa0a7a23 */ /* 0x100fe4000001083c */
[--C-:B------:R-:W-:Y:S02]  /*15ee0*/  FFMA.FTZ R34, R186, c[0x0][0x23c], -R60.reuse ;  /* 0x00008f00ba227a23 */ /* 0x100fe4000001083c */
[--C-:B------:R-:W-:Y:S02]  /*15ef0*/  FFMA.FTZ R37, R37, c[0x0][0x23c], -R60.reuse ;  /* 0x00008f0025257a23 */ /* 0x100fe4000001083c */
[----:B------:R-:W4:Y:S01]  /*15f00*/  MUFU.EX2 R5, R5 ;  /* 0x0000000500057308 */ /* 0x000f220000000800 */
[----:B-1----:R-:W-:Y:S02]  /*15f10*/  FADD.FTZ R0, -R3, R133 ;  /* 0x0000008503007221 */ /* 0x002fe40000010100 */
[----:B--2---:R-:W-:Y:S02]  /*15f20*/  FMUL.FTZ R33, R2, R165 ;  /* 0x000000a502217220 */ /* 0x004fe40000410000 */
[----:B------:R-:W-:Y:S05]  /*15f30*/  FMUL.FTZ R0, R0, c[0x0][0x23c] ;  /* 0x00008f0000007a20 */ /* 0x000fea0000410000 */
[----:B------:R1:W-:Y:S01]  /*15f40*/  MUFU.EX2 R124, R8 ;  /* 0x00000008007c7308 */ /* 0x0003e20000000800 */
[C---:B------:R-:W-:Y:S02]  /*15f50*/  FMUL.FTZ R9, R2.reuse, R141 ;  /* 0x0000008d02097220 */ /* 0x040fe40000410000 */
[----:B------:R-:W-:Y:S02]  /*15f60*/  FMUL.FTZ R17, R2, R149 ;  /* 0x0000009502117220 */ /* 0x000fe40000410000 */
[--C-:B---3--:R-:W-:Y:S01]  /*15f70*/  FFMA.FTZ R4, R172, c[0x0][0x23c], -R60.reuse ;  /* 0x00008f00ac047a23 */ /* 0x108fe2000001083c */
[----:B------:R-:W-:Y:S04]  /*15f80*/  MOV R172, R27 ;  /* 0x0000001b00ac7202 */ /* 0x000fe80000000f00 */
[----:B------:R2:W-:Y:S01]  /*15f90*/  MUFU.EX2 R211, R4 ;  /* 0x0000000400d37308 */ /* 0x0005e20000000800 */
[----:B------:R-:W-:Y:S09]  /*15fa0*/  MOV R149, R172 ;  /* 0x000000ac00957202 */ /* 0x000ff20000000f00 */
[----:B------:R-:W3:Y:S01]  /*15fb0*/  MUFU.EX2 R0, R0 ;  /* 0x0000000000007308 */ /* 0x000ee20000000800 */
[--C-:B-1----:R-:W-:Y:S01]  /*15fc0*/  FFMA.FTZ R8, R169, c[0x0][0x23c], -R39.reuse ;  /* 0x00008f00a9087a23 */ /* 0x102fe20000010827 */
[----:B------:R-:W-:Y:S01]  /*15fd0*/  MOV R169, R24 ;  /* 0x0000001800a97202 */ /* 0x000fe20000000f00 */
[--C-:B------:R-:W-:Y:S07]  /*15fe0*/  FFMA.FTZ R24, R182, c[0x0][0x23c], -R60.reuse ;  /* 0x00008f00b6187a23 */ /* 0x100fee000001083c */
        /* <DEDUP_REMOVED lines=10> */
[----:B------:R-:W-:Y:S02]  /*16090*/  FMUL.FTZ R35, R0, R167 ;  /* 0x000000a700237220 */ /* 0x000fe40000410000 */
[----:B-1----:R-:W-:Y:S02]  /*160a0*/  FMUL.FTZ R8, R2, R140 ;  /* 0x0000008c02087220 */ /* 0x002fe40000410000 */
[C---:B------:R-:W-:Y:S01]  /*160b0*/  FMUL.FTZ R18, R0.reuse, R150 ;  /* 0x0000009600127220 */ /* 0x040fe20000410000 */
[----:B------:R-:W-:Y:S01]  /*160c0*/  MOV R150, R179 ;  /* 0x000000b300967202 */ /* 0x000fe20000000f00 */
[----:B------:R-:W-:Y:S01]  /*160d0*/  FMUL.FTZ R19, R0, R151 ;  /* 0x0000009700137220 */ /* 0x000fe20000410000 */
[----:B------:R1:W-:Y:S01]  /*160e0*/  MUFU.EX2 R138, R24 ;  /* 0x00000018008a7308 */ /* 0x0003e20000000800 */
[----:B------:R-:W-:Y:S01]  /*160f0*/  MOV R151, R173 ;  /* 0x000000ad00977202 */ /* 0x000fe20000000f00 */
[--C-:B--2---:R-:W-:Y:S01]  /*16100*/  FFMA.FTZ R4, R177, c[0x0][0x23c], -R39.reuse ;  /* 0x00008f00b1047a23 */ /* 0x104fe20000010827 */
[----:B----4-:R-:W-:Y:S01]  /*16110*/  MOV R177, R5 ;  /* 0x0000000500b17202 */ /* 0x010fe20000000f00 */
[----:B------:R-:W-:Y:S03]  /*16120*/  FMUL.FTZ R5, R2, R137 ;  /* 0x0000008902057220 */ /* 0x000fe60000410000 */
[----:B------:R-:W-:Y:S03]  /*16130*/  F2FP.PACK_AB R41, R177, R211 ;  /* 0x000000d3b129723e */ /* 0x000fe600000000ff */
[----:B------:R2:W-:Y:S01]  /*16140*/  MUFU.EX2 R119, R4 ;  /* 0x0000000400777308 */ /* 0x0005e20000000800 */
[C---:B---3--:R-:W-:Y:S09]  /*16150*/  FMUL.FTZ R10, R0.reuse, R142 ;  /* 0x0000008e000a7220 */ /* 0x048ff20000410000 */
[----:B------:R3:W-:Y:S01]  /*16160*/  MUFU.EX2 R137, R16 ;  /* 0x0000001000897308 */ /* 0x0007e20000000800 */
[--C-:B-1----:R-:W-:Y:S09]  /*16170*/  FFMA.FTZ R24, R183, c[0x0][0x23c], -R60.reuse ;  /* 0x00008f00b7187a23 */ /* 0x102ff2000001083c */
[----:B------:R1:W-:Y:S01]  /*16180*/  MUFU.EX2 R143, R24 ;  /* 0x00000018008f7308 */ /* 0x0003e20000000800 */
[--C-:B--2---:R-:W-:Y:S01]  /*16190*/  FFMA.FTZ R4, R175, c[0x0][0x23c], -R39.reuse ;  /* 0x00008f00af047a23 */ /* 0x104fe20000010827 */
[----:B------:R-:W-:Y:S01]  /*161a0*/  MOV R175, R26 ;  /* 0x0000001a00af7202 */ /* 0x000fe20000000f00 */
[----:B------:R-:W-:Y:S07]  /*161b0*/  FMUL.FTZ R26, R0, R158 ;  /* 0x0000009e001a7220 */ /* 0x000fee0000410000 */
[----:B------:R2:W4:Y:S01]  /*161c0*/  MUFU.EX2 R123, R4 ;  /* 0x00000004007b7308 */ /* 0x0005220000000800 */
[C---:B---3--:R-:W-:Y:S01]  /*161d0*/  FMUL.FTZ R16, R2.reuse, R148 ;  /* 0x0000009402107220 */ /* 0x048fe20000410000 */
[----:B------:R-:W-:Y:S08]  /*161e0*/  MOV R148, R178 ;  /* 0x000000b200947202 */ /* 0x000ff00000000f00 */
[----:B------:R3:W-:Y:S01]  /*161f0*/  MUFU.EX2 R133, R32 ;  /* 0x0000002000857308 */ /* 0x0007e20000000800 */
[----:B-1----:R-:W-:Y:S02]  /*16200*/  FMUL.FTZ R24, R2, R156 ;  /* 0x0000009c02187220 */ /* 0x002fe40000410000 */
[--C-:B--2---:R-:W-:Y:S01]  /*16210*/  FFMA.FTZ R4, R174, c[0x0][0x23c], -R60.reuse ;  /* 0x00008f00ae047a23 */ /* 0x104fe2000001083c */
[----:B----4-:R-:W-:Y:S02]  /*16220*/  F2FP.PACK_AB R42, R123, R119 ;  /* 0x000000777b2a723e */ /* 0x010fe400000000ff */
[----:B------:R-:W-:Y:S04]  /*16230*/  MOV R174, R25 ;  /* 0x0000001900ae7202 */ /* 0x000fe80000000f00 */
[----:B------:R1:W2:Y:S01]  /*16240*/  MUFU.EX2 R118, R4 ;  /* 0x0000000400767308 */ /* 0x0002a20000000800 */
[C---:B------:R-:W-:Y:S02]  /*16250*/  FMUL.FTZ R25, R2.reuse, R157 ;  /* 0x0000009d02197220 */ /* 0x040fe40000410000 */
[----:B---3--:R-:W-:Y:S02]  /*16260*/  FMUL.FTZ R32, R2, R164 ;  /* 0x000000a402207220 */ /* 0x008fe40000410000 */
[--C-:B-1----:R-:W-:Y:S01]  /*16270*/  FFMA.FTZ R4, R168, c[0x0][0x23c], -R39.reuse ;  /* 0x00008f00a8047a23 */ /* 0x102fe20000010827 */
[----:B------:R-:W-:Y:S02]  /*16280*/  MOV R168, R22 ;  /* 0x0000001600a87202 */ /* 0x000fe40000000f00 */
[----:B------:R-:W1:Y:S02]  /*16290*/  LDSM.16.MT88.4 R20, [R218+0xa000] ;  /* 0x00a00000da14783b */ /* 0x000e640000004200 */
[----:B------:R3:W4:Y:S01]  /*162a0*/  MUFU.EX2 R126, R4 ;  /* 0x00000004007e7308 */ /* 0x0007220000000800 */
[----:B--2---:R-:W-:Y:S02]  /*162b0*/  F2FP.PACK_AB R43, R124, R118 ;  /* 0x000000767c2b723e */ /* 0x004fe400000000ff */
[----:B------:R-:W-:Y:S01]  /*162c0*/  MOV R142, R168 ;  /* 0x000000a8008e7202 */ /* 0x000fe20000000f00 */
[C---:B---3--:R-:W-:Y:S06]  /*162d0*/  FMUL.FTZ R4, R2.reuse, R136 ;  /* 0x0000008802047220 */ /* 0x048fec0000410000 */
[----:B------:R2:W-:Y:S01]  /*162e0*/  MUFU.EX2 R136, R34 ;  /* 0x0000002200887308 */ /* 0x0005e20000000800 */
[C---:B------:R-:W-:Y:S07]  /*162f0*/  HMMA.16816.F32 R4, R40.reuse, R12, R4 ;  /* 0x0000000c2804723c */ /* 0x040fee0000001804 */
[--C-:B------:R-:W-:Y:S01]  /*16300*/  FFMA.FTZ R12, R171, c[0x0][0x23c], -R60.reuse ;  /* 0x00008f00ab0c7a23 */ /* 0x100fe2000001083c */
[C---:B------:R-:W-:Y:S03]  /*16310*/  HMMA.16816.F32 R8, R40.reuse, R14, R8 ;  /* 0x0000000e2808723c */ /* 0x040fe60000001808 */
[----:B------:R3:W5:Y:S01]  /*16320*/  MUFU.EX2 R132, R12 ;  /* 0x0000000c00847308 */ /* 0x0007620000000800 */
[----:B------:R-:W-:Y:S01]  /*16330*/  FMUL.FTZ R13, R2, R145 ;  /* 0x00000091020d7220 */ /* 0x000fe20000410000 */
[----:B------:R-:W-:Y:S02]  /*16340*/  MOV R145, R174 ;  /* 0x000000ae00917202 */ /* 0x000fe40000000f00 */
[C---:B------:R-:W-:Y:S01]  /*16350*/  FMUL.FTZ R14, R0.reuse, R146 ;  /* 0x00000092000e7220 */ /* 0x040fe20000410000 */
[----:B------:R-:W-:Y:S01]  /*16360*/  MOV R146, R175 ;  /* 0x000000af00927202 */ /* 0x000fe20000000f00 */
[C---:B------:R-:W-:Y:S03]  /*16370*/  FMUL.FTZ R15, R0.reuse, R147 ;  /* 0x00000093000f7220 */ /* 0x040fe60000410000 */
[----:B--2---:R-:W-:Y:S01]  /*16380*/  FMUL.FTZ R34, R0, R166 ;  /* 0x000000a600227220 */ /* 0x004fe20000410000 */
[----:B------:R-:W-:Y:S01]  /*16390*/  MOV R147, R177 ;  /* 0x000000b100937202 */ /* 0x000fe20000000f00 */
[----:B---3--:R-:W-:Y:S01]  /*163a0*/  FMUL.FTZ R12, R2, R144 ;  /* 0x00000090020c7220 */ /* 0x008fe20000410000 */
[----:B------:R-:W-:Y:S06]  /*163b0*/  MOV R144, R176 ;  /* 0x000000b000907202 */ /* 0x000fec0000000f00 */
[C---:B-1----:R-:W-:Y:S07]  /*163c0*/  HMMA.16816.F32 R12, R40.reuse, R20, R12 ;  /* 0x00000014280c723c */ /* 0x042fee000000180c */
[--C-:B------:R-:W-:Y:S01]  /*163d0*/  FFMA.FTZ R20, R180, c[0x0][0x23c], -R39.reuse ;  /* 0x00008f00b4147a23 */ /* 0x100fe20000010827 */
[C---:B------:R-:W-:Y:S03]  /*163e0*/  HMMA.16816.F32 R16, R40.reuse, R22, R16 ;  /* 0x000000162810723c */ /* 0x040fe60000001810 */
[----:B------:R1:W2:Y:S01]  /*163f0*/  MUFU.EX2 R140, R20 ;  /* 0x00000014008c7308 */ /* 0x0002a20000000800 */
[----:B------:R-:W-:Y:S03]  /*16400*/  FMUL.FTZ R21, R2, R153 ;  /* 0x0000009902157220 */ /* 0x000fe60000410000 */
[C---:B------:R-:W-:Y:S02]  /*16410*/  FMUL.FTZ R22, R0.reuse, R154 ;  /* 0x0000009a00167220 */ /* 0x040fe40000410000 */
[----:B------:R-:W-:Y:S03]  /*16420*/  FMUL.FTZ R23, R0, R155 ;  /* 0x0000009b00177220 */ /* 0x000fe60000410000 */
[----:B-1----:R-:W-:Y:S07]  /*16430*/  FMUL.FTZ R20, R2, R152 ;  /* 0x0000009802147220 */ /* 0x002fee0000410000 */
[C---:B------:R-:W-:Y:S07]  /*16440*/  HMMA.16816.F32 R20, R40.reuse, R28, R20 ;  /* 0x0000001c2814723c */ /* 0x040fee0000001814 */
[--C-:B------:R-:W-:Y:S01]  /*16450*/  FFMA.FTZ R28, R184, c[0x0][0x23c], -R39.reuse ;  /* 0x00008f00b81c7a23 */ /* 0x100fe20000010827 */
[C---:B------:R-:W-:Y:S03]  /*16460*/  HMMA.16816.F32 R24, R40.reuse, R30, R24 ;  /* 0x0000001e2818723c */ /* 0x040fe60000001818 */
[----:B------:R1:W3:Y:S01]  /*16470*/  MUFU.EX2 R141, R28 ;  /* 0x0000001c008d7308 */ /* 0x0002e20000000800 */
[----:B------:R-:W-:Y:S03]  /*16480*/  FMUL.FTZ R29, R2, R161 ;  /* 0x000000a1021d7220 */ /* 0x000fe60000410000 */
[C---:B------:R-:W-:Y:S02]  /*16490*/  FMUL.FTZ R30, R0.reuse, R162 ;  /* 0x000000a2001e7220 */ /* 0x040fe40000410000 */
[----:B------:R-:W-:Y:S03]  /*164a0*/  FMUL.FTZ R31, R0, R163 ;  /* 0x000000a3001f7220 */ /* 0x000fe60000410000 */
[----:B-1----:R-:W-:Y:S07]  /*164b0*/  FMUL.FTZ R28, R2, R160 ;  /* 0x000000a0021c7220 */ /* 0x002fee0000410000 */
[C---:B------:R-:W-:Y:S07]  /*164c0*/  HMMA.16816.F32 R28, R40.reuse, R44, R28 ;  /* 0x0000002c281c723c */ /* 0x040fee000000181c */
[--C-:B------:R-:W-:Y:S01]  /*164d0*/  FFMA.FTZ R44, R187, c[0x0][0x23c], -R60.reuse ;  /* 0x00008f00bb2c7a23 */ /* 0x100fe2000001083c */
[----:B------:R-:W-:Y:S03]  /*164e0*/  HMMA.16816.F32 R32, R40, R46, R32 ;  /* 0x0000002e2820723c */ /* 0x000fe60000001820 */
[----:B------:R1:W1:Y:S04]  /*164f0*/  MUFU.EX2 R130, R44 ;  /* 0x0000002c00827308 */ /* 0x0002680000000800 */
[----:B----4-:R-:W-:Y:S02]  /*16500*/  F2FP.PACK_AB R40, R131, R126 ;  /* 0x0000007e8328723e */ /* 0x010fe400000000ff */
[----:B-----5:R-:W-:Y:S03]  /*16510*/  F2FP.PACK_AB R41, R132, R129 ;  /* 0x000000818429723e */ /* 0x020fe600000000ff */
        /* <DEDUP_REMOVED lines=8> */
[----:B------:R2:W-:Y:S04]  /*165a0*/  MUFU.EX2 R139, R48 ;  /* 0x00000030008b7308 */ /* 0x0005e80000000800 */
        /* <DEDUP_REMOVED lines=11> */
[----:B------:R2:W-:Y:S01]  /*16660*/  MUFU.EX2 R190, R48 ;  /* 0x0000003000be7308 */ /* 0x0005e20000000800 */
        /* <DEDUP_REMOVED lines=10> */
[----:B------:R-:W-:Y:S01]  /*16710*/  ISETP.GT.AND P1, PT, R191, 0x1, PT ;  /* 0x00000001bf00780c */ /* 0x000fe20003f24270 */
[----:B----4-:R-:W-:Y:S03]  /*16720*/  LDSM.16.MT88.4 R52, [R218+0xb000] ;  /* 0x00b00000da34783b */ /* 0x010fe60000004200 */
[----:B---3--:R-:W-:Y:S02]  /*16730*/  F2FP.PACK_AB R40, R133, R141 ;  /* 0x0000008d8528723e */ /* 0x008fe400000000ff */
[----:B------:R3:W4:Y:S03]  /*16740*/  MUFU.EX2 R185, R44 ;  /* 0x0000002c00b97308 */ /* 0x0007260000000800 */
[----:B------:R-:W-:Y:S01]  /*16750*/  F2FP.PACK_AB R41, R130, R136 ;  /* 0x000000888229723e */ /* 0x000fe200000000ff */
[----:B-1----:R-:W1:Y:S01]  /*16760*/  LDSM.16.MT88.4 R48, [R135+0xb000] ;  /* 0x00b000008730783b */ /* 0x002e620000004200 */
[----:B--2---:R-:W-:Y:S01]  /*16770*/  F2FP.PACK_AB R43, R189, R190 ;  /* 0x000000bebd2b723e */ /* 0x004fe200000000ff */
[--C-:B---3--:R-:W-:Y:S01]  /*16780*/  FFMA.FTZ R44, R196, c[0x0][0x23c], -R39.reuse ;  /* 0x00008f00c42c7a23 */ /* 0x108fe20000010827 */
[----:B------:R-:W-:Y:S02]  /*16790*/  MOV R196, R139 ;  /* 0x0000008b00c47202 */ /* 0x000fe40000000f00 */
[----:B------:R-:W-:Y:S01]  /*167a0*/  MOV R139, R169 ;  /* 0x000000a9008b7202 */ /* 0x000fe20000000f00 */
[----:B------:R2:W-:Y:S01]  /*167b0*/  MUFU.EX2 R183, R44 ;  /* 0x0000002c00b77308 */ /* 0x0005e20000000800 */
[----:B------:R-:W-:Y:S02]  /*167c0*/  F2FP.PACK_AB R42, R196, R125 ;  /* 0x0000007dc42a723e */ /* 0x000fe400000000ff */
[----:B------:R-:W-:Y:S01]  /*167d0*/  MOV R195, R139 ;  /* 0x0000008b00c37202 */ /* 0x000fe20000000f00 */
[----:B--2---:R-:W2:Y:S04]  /*167e0*/  LDSM.16.MT88.4 R44, [R217+0xb000] ;  /* 0x00b00000d92c783b */ /* 0x004ea80000004200 */
        /* <DEDUP_REMOVED lines=114> */
[----:B------:R2:W-:Y:S01]  /*16f10*/  MUFU.EX2 R161, R44 ;  /* 0x0000002c00a17308 */ /* 0x0005e20000000800 */
[C---:B-1----:R-:W-:Y:S07]  /*16f20*/  HMMA.16816.F32 R4, R40.reuse, R48, R4 ;  /* 0x000000302804723c */ /* 0x042fee0000001804 */
[--C-:B------:R-:W-:Y:S01]  /*16f30*/  FFMA.FTZ R48, R251, c[0x0][0x23c], -R39.reuse ;  /* 0x00008f00fb307a23 */ /* 0x100fe20000010827 */
[----:B--2---:R-:W1:Y:S01]  /*16f40*/  LDSM.16.MT88.4 R44, [R216+0xc800] ;  /* 0x00c80000d82c783b */ /* 0x004e620000004200 */
[C---:B------:R-:W-:Y:S02]  /*16f50*/  HMMA.16816.F32 R8, R40.reuse, R50, R8 ;  /* 0x000000322808723c */ /* 0x040fe40000001808 */
[----:B------:R2:W4:Y:S06]  /*16f60*/  MUFU.EX2 R159, R48 ;  /* 0x00000030009f7308 */ /* 0x00052c0000000800 */
[C---:B------:R-:W-:Y:S07]  /*16f70*/  HMMA.16816.F32 R12, R40.reuse, R52, R12 ;  /* 0x00000034280c723c */ /* 0x040fee000000180c */
[--C-:B------:R-:W-:Y:S01]  /*16f80*/  FFMA.FTZ R52, R150, c[0x0][0x23c], -R39.reuse ;  /* 0x00008f0096347a23 */ /* 0x100fe20000010827 */
[C---:B------:R-:W-:Y:S03]  /*16f90*/  HMMA.16816.F32 R16, R40.reuse, R54, R16 ;  /* 0x000000362810723c */ /* 0x040fe60000001810 */
[----:B------:R5:W-:Y:S01]  /*16fa0*/  MUFU.EX2 R156, R52 ;  /* 0x00000034009c7308 */ /* 0x000be20000000800 */
[--C-:B--2---:R-:W-:Y:S09]  /*16fb0*/  FFMA.FTZ R48, R252, c[0x0][0x23c], -R60.reuse ;  /* 0x00008f00fc307a23 */ /* 0x104ff2000001083c */
[----:B------:R2:W-:Y:S01]  /*16fc0*/  MUFU.EX2 R158, R48 ;  /* 0x00000030009e7308 */ /* 0x0005e20000000800 */
[C---:B-1----:R-:W-:Y:S03]  /*16fd0*/  HMMA.16816.F32 R20, R40.reuse, R44, R20 ;  /* 0x0000002c2814723c */ /* 0x042fe60000001814 */
[--C-:B-----5:R-:W-:Y:S02]  /*16fe0*/  FFMA.FTZ R52, R62, c[0x0][0x23c], -R60.reuse ;  /* 0x00008f003e347a23 */ /* 0x120fe4000001083c */
[----:B------:R-:W5:Y:S02]  /*16ff0*/  LDL.LU R62, [R1+0x20] ;  /* 0x00002000013e7983 */ /* 0x000f640000300800 */
        /* <DEDUP_REMOVED lines=10> */
[----:B----4-:R-:W-:Y:S02]  /*170a0*/  F2FP.PACK_AB R42, R159, R160 ;  /* 0x000000a09f2a723e */ /* 0x010fe400000000ff */
[----:B------:R-:W-:Y:S02]  /*170b0*/  F2FP.PACK_AB R40, R163, R164 ;  /* 0x000000a4a328723e */ /* 0x000fe400000000ff */
[----:B------:R1:W4:Y:S01]  /*170c0*/  MUFU.EX2 R151, R56 ;  /* 0x0000003800977308 */ /* 0x0003220000000800 */
[----:B------:R-:W-:Y:S01]  /*170d0*/  F2FP.PACK_AB R41, R161, R162 ;  /* 0x000000a2a129723e */ /* 0x000fe200000000ff */
        /* <DEDUP_REMOVED lines=22> */
[--C-:B------:R-:W-:Y:S01]  /*17240*/  FFMA.FTZ R56, R71, c[0x0][0x23c], -R60.reuse ;  /* 0x00008f0047387a23 */ /* 0x100fe2000001083c */
[----:B------:R-:W-:Y:S03]  /*17250*/  HMMA.16816.F32 R32, R40, R58, R32 ;  /* 0x0000003a2820723c */ /* 0x000fe60000001820 */
[----:B------:R4:W4:Y:S01]  /*17260*/  MUFU.EX2 R148, R44 ;  /* 0x0000002c00947308 */ /* 0x0009220000000800 */
        /* <DEDUP_REMOVED lines=10> */
[----:B----4-:R-:W4:Y:S01]  /*17310*/  LDSM.16.MT88.4 R44, [R218+0xd800] ;  /* 0x00d80000da2c783b */ /* 0x010f220000004200 */
[--C-:B---3--:R-:W-:Y:S08]  /*17320*/  FFMA.FTZ R56, R72, c[0x0][0x23c], -R39.reuse ;  /* 0x00008f0048387a23 */ /* 0x108ff00000010827 */
[----:B------:R3:W-:Y:S01]  /*17330*/  MUFU.EX2 R144, R56 ;  /* 0x0000003800907308 */ /* 0x0007e20000000800 */
[C---:B--2---:R-:W-:Y:S01]  /*17340*/  HMMA.16816.F32 R4, R40.reuse, R48, R4 ;  /* 0x000000302804723c */ /* 0x044fe20000001804 */
[----:B-1----:R-:W1:Y:S06]  /*17350*/  LDSM.16.MT88.4 R52, [R216+0xd800] ;  /* 0x00d80000d834783b */ /* 0x002e6c0000004200 */
[--C-:B------:R-:W-:Y:S01]  /*17360*/  FFMA.FTZ R48, R73, c[0x0][0x23c], -R39.reuse ;  /* 0x00008f0049307a23 */ /* 0x100fe20000010827 */
[C---:B------:R-:W-:Y:S03]  /*17370*/  HMMA.16816.F32 R8, R40.reuse, R50, R8 ;  /* 0x000000322808723c */ /* 0x040fe60000001808 */
[----:B------:R2:W1:Y:S01]  /*17380*/  MUFU.EX2 R143, R48 ;  /* 0x00000030008f7308 */ /* 0x0004620000000800 */
[----:B---3--:R-:W3:Y:S04]  /*17390*/  LDSM.16.MT88.4 R56, [R217+0xd800] ;  /* 0x00d80000d938783b */ /* 0x008ee80000004200 */
[C---:B----4-:R-:W-:Y:S07]  /*173a0*/  HMMA.16816.F32 R12, R40.reuse, R44, R12 ;  /* 0x0000002c280c723c */ /* 0x050fee000000180c */
        /* <DEDUP_REMOVED lines=9> */
[----:B----4-:R-:W4:Y:S04]  /*17440*/  LDSM.16.MT88.4 R44, [R135+0xe000] ;  /* 0x00e00000872c783b */ /* 0x010f280000004200 */
        /* <DEDUP_REMOVED lines=13> */
[C---:B----4-:R-:W-:Y:S08]  /*17520*/  HMMA.16816.F32 R4, R40.reuse, R44, R4 ;  /* 0x0000002c2804723c */ /* 0x050ff00000001804 */
[----:B------:R2:W4:Y:S01]  /*17530*/  MUFU.EX2 R139, R48 ;  /* 0x00000030008b7308 */ /* 0x0005220000000800 */
[----:B------:R-:W-:Y:S01]  /*17540*/  FFMA.FTZ R44, R81, c[0x0][0x23c], -R39 ;  /* 0x00008f00512c7a23 */ /* 0x000fe20000010827 */
[----:B---3--:R-:W-:Y:S01]  /*17550*/  LDSM.16.MT88.4 R56, [R217+0xe000] ;  /* 0x00e00000d938783b */ /* 0x008fe20000004200 */
[C---:B------:R-:W-:Y:S07]  /*17560*/  HMMA.16816.F32 R8, R40.reuse, R46, R8 ;  /* 0x0000002e2808723c */ /* 0x040fee0000001808 */
[----:B------:R3:W3:Y:S01]  /*17570*/  MUFU.EX2 R133, R44 ;  /* 0x0000002c00857308 */ /* 0x0006e20000000800 */
[----:B-----5:R-:W-:Y:S04]  /*17580*/  FFMA.FTZ R0, R0, R62, R211 ;  /* 0x0000003e00007223 */ /* 0x020fe800000100d3 */
        /* <DEDUP_REMOVED lines=24> */
[--C-:B-----5:R-:W-:Y:S03]  /*17710*/  FFMA.FTZ R48, R85, c[0x0][0x23c], -R39.reuse ;  /* 0x00008f0055307a23 */ /* 0x120fe60000010827 */
[--C-:B------:R-:W-:Y:S01]  /*17720*/  FFMA.FTZ R56, R87, c[0x0][0x23c], -R60.reuse ;  /* 0x00008f0057387a23 */ /* 0x100fe2000001083c */
[----:B------:R-:W-:Y:S03]  /*17730*/  HMMA.16816.F32 R32, R40, R58, R32 ;  /* 0x0000003a2820723c */ /* 0x000fe60000001820 */
[----:B------:R5:W5:Y:S01]  /*17740*/  MUFU.EX2 R129, R48 ;  /* 0x0000003000817308 */ /* 0x000b620000000800 */
[--C-:B-1----:R-:W-:Y:S03]  /*17750*/  FFMA.FTZ R0, R107, c[0x0][0x23c], -R60.reuse ;  /* 0x00008f006b007a23 */ /* 0x102fe6000001083c */
[----:B----4-:R-:W-:Y:S02]  /*17760*/  F2FP.PACK_AB R40, R139, R140 ;  /* 0x0000008c8b28723e */ /* 0x010fe400000000ff */
[----:B------:R-:W-:Y:S03]  /*17770*/  F2FP.PACK_AB R41, R137, R138 ;  /* 0x0000008a8929723e */ /* 0x000fe600000000ff */
[----:B------:R-:W-:Y:S01]  /*17780*/  F2FP.PACK_AB R42, R133, R136 ;  /* 0x00000088852a723e */ /* 0x000fe200000000ff */
[----:B------:R1:W4:Y:S01]  /*17790*/  MUFU.EX2 R123, R56 ;  /* 0x00000038007b7308 */ /* 0x0003220000000800 */
[----:B---3--:R-:W-:Y:S01]  /*177a0*/  F2FP.PACK_AB R43, R131, R132 ;  /* 0x00000084832b723e */ /* 0x008fe200000000ff */
[----:B------:R-:W-:Y:S08]  /*177b0*/  LDSM.16.MT88.4 R52, [R216+0xe800] ;  /* 0x00e80000d834783b */ /* 0x000ff00000004200 */
[----:B------:R3:W-:Y:S01]  /*177c0*/  MUFU.EX2 R78, R0 ;  /* 0x00000000004e7308 */ /* 0x0007e20000000800 */
[C---:B--2---:R-:W-:Y:S01]  /*177d0*/  HMMA.16816.F32 R4, R40.reuse, R44, R4 ;  /* 0x0000002c2804723c */ /* 0x044fe20000001804 */
[----:B-----5:R-:W2:Y:S06]  /*177e0*/  LDSM.16.MT88.4 R48, [R218+0xe800] ;  /* 0x00e80000da30783b */ /* 0x020eac0000004200 */
[--C-:B------:R-:W-:Y:S01]  /*177f0*/  FFMA.FTZ R44, R89, c[0x0][0x23c], -R39.reuse ;  /* 0x00008f00592c7a23 */ /* 0x100fe20000010827 */
[C---:B------:R-:W-:Y:S01]  /*17800*/  HMMA.16816.F32 R8, R40.reuse, R46, R8 ;  /* 0x0000002e2808723c */ /* 0x040fe20000001808 */
[----:B------:R5:W-:Y:S03]  /*17810*/  MUFU.EX2 R89, R2 ;  /* 0x0000000200597308 */ /* 0x000be60000000800 */
[--C-:B-1----:R-:W-:Y:S07]  /*17820*/  FFMA.FTZ R56, R88, c[0x0][0x23c], -R39.reuse ;  /* 0x00008f0058387a23 */ /* 0x102fee0000010827 */
[----:B------:R1:W-:Y:S01]  /*17830*/  MUFU.EX2 R124, R44 ;  /* 0x0000002c007c7308 */ /* 0x0003e20000000800 */
[--C-:B---3--:R-:W-:Y:S09]  /*17840*/  FFMA.FTZ R0, R108, c[0x0][0x23c], -R39.reuse ;  /* 0x00008f006c007a23 */ /* 0x108ff20000010827 */
[----:B------:R3:W3:Y:S01]  /*17850*/  MUFU.EX2 R125, R56 ;  /* 0x00000038007d7308 */ /* 0x0006e20000000800 */
[--C-:B-----5:R-:W-:Y:S09]  /*17860*/  FFMA.FTZ R2, R97, c[0x0][0x23c], -R39.reuse ;  /* 0x00008f0061027a23 */ /* 0x120ff20000010827 */
        /* <DEDUP_REMOVED lines=9> */
[--C-:B-----5:R-:W-:Y:S04]  /*17900*/  FFMA.FTZ R2, R98, c[0x0][0x23c], -R60.reuse ;  /* 0x00008f0062027a23 */ /* 0x120fe8000001083c */
        /* <DEDUP_REMOVED lines=8> */
[--C-:B-----5:R-:W-:Y:S04]  /*17990*/  FFMA.FTZ R2, R99, c[0x0][0x23c], -R60.reuse ;  /* 0x00008f0063027a23 */ /* 0x120fe8000001083c */
[--C-:B------:R-:W-:Y:S01]  /*179a0*/  FFMA.FTZ R56, R95, c[0x0][0x23c], -R60.reuse ;  /* 0x00008f005f387a23 */ /* 0x100fe2000001083c */
[----:B------:R-:W-:Y:S01]  /*179b0*/  HMMA.16816.F32 R32, R40, R58, R32 ;  /* 0x0000003a2820723c */ /* 0x000fe20000001820 */
[----:B------:R2:W-:Y:S03]  /*179c0*/  MUFU.EX2 R86, R2 ;  /* 0x0000000200567308 */ /* 0x0005e60000000800 */
[--C-:B----4-:R-:W-:Y:S03]  /*179d0*/  FFMA.FTZ R52, R94, c[0x0][0x23c], -R60.reuse ;  /* 0x00008f005e347a23 */ /* 0x110fe6000001083c */
        /* <DEDUP_REMOVED lines=176> */
[----:B------:R-:W-:Y:S01]  /*184e0*/  FADD.FTZ R56, R151, R0 ;  /* 0x0000000097387221 */ /* 0x000fe20000010000 */
[----:B------:R-:W-:Y:S01]  /*184f0*/  LDSM.16.MT88.4 R156, [R216+0x11800] ;  /* 0x01180000d89c783b */ /* 0x000fe20000004200 */
[----:B------:R-:W-:Y:S03]  /*18500*/  FADD.FTZ R57, R155, R2 ;  /* 0x000000029b397221 */ /* 0x000fe60000010000 */
[----:B------:R-:W-:Y:S02]  /*18510*/  FFMA.FTZ R2, R127, c[0x0][0x23c], -R60 ;  /* 0x00008f007f027a23 */ /* 0x000fe4000001083c */
        /* <DEDUP_REMOVED lines=13> */
[----:B------:R-:W1:Y:S01]  /*185f0*/  MUFU.EX2 R56, R52 ;  /* 0x0000003400387308 */ /* 0x000e620000000800 */
[----:B------:R-:W-:Y:S01]  /*18600*/  LDSM.16.MT88.4 R148, [R218+0x11800] ;  /* 0x01180000da94783b */ /* 0x000fe20000004200 */
[C---:B------:R-:W-:Y:S03]  /*18610*/  HMMA.16816.F32 R24, R40.reuse, R50, R24 ;  /* 0x000000322818723c */ /* 0x040fe60000001818 */
[----:B------:R-:W-:Y:S02]  /*18620*/  FADD.FTZ R0, R146, R0 ;  /* 0x0000000092007221 */ /* 0x000fe40000010000 */
[----:B------:R-:W-:Y:S02]  /*18630*/  FADD.FTZ R2, R147, R2 ;  /* 0x0000000293027221 */ /* 0x000fe40000010000 */
[----:B------:R-:W-:Y:S01]  /*18640*/  FADD.FTZ R0, R145, R0 ;  /* 0x0000000091007221 */ /* 0x000fe20000010000 */
[----:B------:R-:W2:Y:S01]  /*18650*/  MUFU.EX2 R39, R37 ;  /* 0x0000002500277308 */ /* 0x000ea20000000800 */
[----:B------:R-:W-:Y:S03]  /*18660*/  FADD.FTZ R2, R144, R2 ;  /* 0x0000000290027221 */ /* 0x000fe60000010000 */
[----:B------:R-:W-:Y:S02]  /*18670*/  FADD.FTZ R0, R142, R0 ;  /* 0x000000008e007221 */ /* 0x000fe40000010000 */
[----:B------:R-:W-:Y:S02]  /*18680*/  FADD.FTZ R2, R143, R2 ;  /* 0x000000028f027221 */ /* 0x000fe40000010000 */
[----:B------:R-:W-:Y:S02]  /*18690*/  FADD.FTZ R0, R141, R0 ;  /* 0x000000008d007221 */ /* 0x000fe40000010000 */
[----:B------:R-:W-:Y:S02]  /*186a0*/  FADD.FTZ R2, R140, R2 ;  /* 0x000000028c027221 */ /* 0x000fe40000010000 */
[----:B------:R-:W-:Y:S01]  /*186b0*/  FADD.FTZ R0, R138, R0 ;  /* 0x000000008a007221 */ /* 0x000fe20000010000 */
[----:B------:R-:W-:Y:S01]  /*186c0*/  LDSM.16.MT88.4 R140, [R135+0x11800] ;  /* 0x01180000878c783b */ /* 0x000fe20000004200 */
[----:B------:R-:W-:Y:S01]  /*186d0*/  FADD.FTZ R2, R139, R2 ;  /* 0x000000028b027221 */ /* 0x000fe20000010000 */
[----:B-1----:R-:W-:Y:S01]  /*186e0*/  F2FP.PACK_AB R166, R44, R56 ;  /* 0x000000382ca6723e */ /* 0x002fe200000000ff */
[----:B------:R-:W-:Y:S02]  /*186f0*/  FADD.FTZ R0, R137, R0 ;  /* 0x0000000089007221 */ /* 0x000fe40000010000 */
[----:B------:R-:W-:Y:S02]  /*18700*/  FADD.FTZ R2, R136, R2 ;  /* 0x0000000288027221 */ /* 0x000fe40000010000 */
[----:B------:R-:W-:Y:S01]  /*18710*/  FADD.FTZ R0, R132, R0 ;  /* 0x0000000084007221 */ /* 0x000fe20000010000 */
[----:B------:R-:W1:Y:S01]  /*18720*/  LDSM.16.MT88.4 R52, [R217+0x11000] ;  /* 0x01100000d934783b */ /* 0x000e620000004200 */
[----:B------:R-:W-:Y:S01]  /*18730*/  FADD.FTZ R2, R133, R2 ;  /* 0x0000000285027221 */ /* 0x000fe20000010000 */
[----:B------:R-:W-:Y:S01]  /*18740*/  MOV R133, R3 ;  /* 0x0000000300857202 */ /* 0x000fe20000000f00 */
[----:B------:R-:W-:Y:S01]  /*18750*/  FADD.FTZ R0, R131, R0 ;  /* 0x0000000083007221 */ /* 0x000fe20000010000 */
[----:B--2---:R-:W-:Y:S01]  /*18760*/  F2FP.PACK_AB R167, R60, R39 ;  /* 0x000000273ca7723e */ /* 0x004fe200000000ff */
        /* <DEDUP_REMOVED lines=59> */
[----:B------:R-:W-:Y:S01]  /*18b20*/  FADD.FTZ R2, R39, R0 ;  /* 0x0000000027027221 */ /* 0x000fe20000010000 */
[----:B------:R-:W-:Y:S03]  /*18b30*/  IADD3 R0, R191, -0x1, RZ ;  /* 0xffffffffbf007810 */ /* 0x000fe60007ffe0ff */
[----:B------:R-:W-:Y:S02]  /*18b40*/  FADD.FTZ R2, R60, R2 ;  /* 0x000000023c027221 */ /* 0x000fe40000010000 */
[----:B------:R1:W-:Y:S04]  /*18b50*/  STL [R1+0x8], R0 ;  /* 0x0000080001007387 */ /* 0x0003e80000100800 */
[----:B------:R1:W-:Y:S01]  /*18b60*/  STL [R1+0x20], R2 ;  /* 0x0000200201007387 */ /* 0x0003e20000100800 */
[----:B------:R-:W-:-:S05]  /*18b70*/  @P1 BRA `(.L_x_2284) ;  /* 0xffff9d0000001947 */ /* 0x000fca000383ffff */
.L_x_2280:
[----:B------:R-:W2:Y:S04]  /*18b80*/  LDL.LU R5, [R1+0x1c] ;  /* 0x00001c0001057983 */ /* 0x000ea80000300800 */
[----:B-1----:R-:W3:Y:S04]  /*18b90*/  LDL.LU R4, [R1+0x20] ;  /* 0x0000200001047983 */ /* 0x002ee80000300800 */
[----:B------:R-:W4:Y:S04]  /*18ba0*/  LDL.LU R40, [R1+0x24] ;  /* 0x0000240001287983 */ /* 0x000f280000300800 */
[----:B------:R-:W1:Y:S01]  /*18bb0*/  S2R R37, SR_TID.X ;  /* 0x0000000000257919 */ /* 0x000e620000002100 */
[----:B------:R-:W-:Y:S01]  /*18bc0*/  IMAD.MOV.U32 R8, RZ, RZ, 0x20 ;  /* 0x00000020ff087424 */ /* 0x000fe200078e00ff */
[----:B------:R-:W2:Y:S02]  /*18bd0*/  LDC.U8 R24, c[0x0][0x328] ;  /* 0x0000ca00ff187b82 */ /* 0x000ea40000000000 */
[----:B------:R-:W2:Y:S04]  /*18be0*/  S2R R38, SR_CTAID.Y ;  /* 0x0000000000267919 */ /* 0x000ea80000002600 */
[----:B------:R-:W2:Y:S04]  /*18bf0*/  S2R R35, SR_TID.X ;  /* 0x0000000000237919 */ /* 0x000ea80000002100 */
[----:B------:R2:W5:Y:S01]  /*18c00*/  LDL R39, [R1+0x28] ;  /* 0x0000280001277983 */ /* 0x0005620000100800 */
[----:B-1----:R-:W-:Y:S01]  /*18c10*/  SHF.R.S32.HI R32, RZ, 0x1f, R37 ;  /* 0x0000001fff207819 */ /* 0x002fe20000011425 */
[----:B------:R-:W-:Y:S02]  /*18c20*/  BSSY B0, `(.L_x_2285) ;  /* 0x00000a8000007945 */ /* 0x000fe40003800000 */
[----:B--2---:R-:W1:Y:S04]  /*18c30*/  SHFL.BFLY PT, R0, R5, 0x2, 0x1f ;  /* 0x0c401f0005007f89 */ /* 0x004e6800000e0000 */
[----:B---3--:R-:W2:Y:S01]  /*18c40*/  SHFL.BFLY PT, R2, R4, 0x2, 0x1f ;  /* 0x0c401f0004027f89 */ /* 0x008ea200000e0000 */
[----:B-1----:R-:W-:-:S02]  /*18c50*/  FADD.FTZ R0, R0, R5 ;  /* 0x0000000500007221 */ /* 0x002fc40000010000 */
[----:B--2---:R-:W-:-:S03]  /*18c60*/  FADD.FTZ R2, R2, R4 ;  /* 0x0000000402027221 */ /* 0x004fc60000010000 */
[----:B------:R-:W1:Y:S04]  /*18c70*/  SHFL.BFLY PT, R5, R0, 0x1, 0x1f ;  /* 0x0c201f0000057f89 */ /* 0x000e6800000e0000 */
[----:B------:R-:W2:Y:S01]  /*18c80*/  SHFL.BFLY PT, R4, R2, 0x1, 0x1f ;  /* 0x0c201f0002047f89 */ /* 0x000ea200000e0000 */
[----:B----4-:R-:W-:Y:S01]  /*18c90*/  ISETP.NE.AND P0, PT, R40, -0x1, PT ;  /* 0xffffffff2800780c */ /* 0x010fe20003f05270 */
[----:B-1----:R-:W-:-:S05]  /*18ca0*/  FADD.FTZ R22, R0, R5 ;  /* 0x0000000500167221 */ /* 0x002fca0000010000 */
[----:B------:R-:W-:Y:S01]  /*18cb0*/  FSETP.NE.FTZ.AND P5, PT, R22, RZ, PT ;  /* 0x000000ff1600720b */ /* 0x000fe20003fb5000 */
[----:B------:R-:W-:Y:S02]  /*18cc0*/  IMAD.MOV.U32 R0, RZ, RZ, 0x3f800000 ;  /* 0x3f800000ff007424 */ /* 0x000fe400078e00ff */
[----:B--2---:R-:W-:-:S10]  /*18cd0*/  FADD.FTZ R23, R2, R4 ;  /* 0x0000000402177221 */ /* 0x004fd40000010000 */
[----:B------:R-:W1:Y:S01]  /*18ce0*/  @P5 MUFU.RCP R0, R22 ;  /* 0x0000001600005308 */ /* 0x000e620000001000 */
[----:B------:R-:W-:Y:S01]  /*18cf0*/  FSETP.NE.FTZ.AND P4, PT, R23, RZ, PT ;  /* 0x000000ff1700720b */ /* 0x000fe20003f95000 */
[----:B------:R-:W-:Y:S01]  /*18d00*/  @P0 IMAD.WIDE.U32 R4, R40, c[0x0][0x1e8], RZ ;  /* 0x00007a0028040a25 */ /* 0x000fe200078e00ff */
[----:B------:R-:W-:-:S03]  /*18d10*/  MOV R2, 0x3f800000 ;  /* 0x3f80000000027802 */ /* 0x000fc60000000f00 */
[----:B------:R-:W-:Y:S02]  /*18d20*/  @P0 IMAD R34, R40, c[0x0][0x1ec], R5 ;  /* 0x00007b0028220a24 */ /* 0x000fe400078e0205 */
[----:B------:R-:W-:Y:S02]  /*18d30*/  @P0 IMAD.MOV.U32 R33, RZ, RZ, R4 ;  /* 0x000000ffff210224 */ /* 0x000fe400078e0004 */
[C---:B-1----:R-:W-:Y:S02]  /*18d40*/  FMUL.FTZ R136, R0.reuse, R136 ;  /* 0x0000008800887220 */ /* 0x042fe40000410000 */
        /* <DEDUP_REMOVED lines=15> */
[----:B------:R-:W-:Y:S01]  /*18e40*/  LEA.HI R0, R32, R37, RZ, 0x2 ;  /* 0x0000002520007211 */ /* 0x000fe200078f10ff */
[----:B------:R-:W1:Y:S03]  /*18e50*/  @P4 MUFU.RCP R2, R23 ;  /* 0x0000001700024308 */ /* 0x000e660000001000 */
[----:B------:R-:W-:-:S02]  /*18e60*/  SHF.R.S32.HI R7, RZ, 0x2, R0 ;  /* 0x00000002ff077819 */ /* 0x000fc40000011400 */
[----:B------:R-:W-:-:S04]  /*18e70*/  SHF.R.S32.HI R4, RZ, 0x1f, R0 ;  /* 0x0000001fff047819 */ /* 0x000fc80000011400 */
[----:B------:R-:W-:-:S04]  /*18e80*/  LEA.HI R4, R4, R7, RZ, 0x3 ;  /* 0x0000000704047211 */ /* 0x000fc800078f18ff */
[----:B------:R-:W-:-:S04]  /*18e90*/  LOP3.LUT R4, R4, 0xfffffff8, RZ, 0xc0, !PT ;  /* 0xfffffff804047812 */ /* 0x000fc800078ec0ff */
[----:B------:R-:W-:Y:S01]  /*18ea0*/  IADD3 R4, R7, -R4, RZ ;  /* 0x8000000407047210 */ /* 0x000fe20007ffe0ff */
[----:B-1----:R-:W-:Y:S01]  /*18eb0*/  FMUL.FTZ R139, R2, R139 ;  /* 0x0000008b028b7220 */ /* 0x002fe20000410000 */
        /* <DEDUP_REMOVED lines=16> */
[----:B------:R-:W-:Y:S02]  /*18fc0*/  FMUL.FTZ R9, R2, R166 ;  /* 0x000000a602097220 */ /* 0x000fe40000410000 */
[----:B------:R-:W-:Y:S01]  /*18fd0*/  IMAD.SHL.U32 R2, R4, 0x40, RZ ;  /* 0x0000004004027824 */ /* 0x000fe200078e00ff */
[----:B------:R-:W-:Y:S02]  /*18fe0*/  SHF.R.S32.HI R21, RZ, 0x5, R32 ;  /* 0x00000005ff157819 */ /* 0x000fe40000011420 */
[----:B------:R-:W-:-:S02]  /*18ff0*/  IADD3 R0, -R0, R37, RZ ;  /* 0x0000002500007210 */ /* 0x000fc40007ffe1ff */
[----:B------:R-:W-:-:S03]  /*19000*/  LOP3.LUT R2, R2, 0x1c0, RZ, 0xc0, !PT ;  /* 0x000001c002027812 */ /* 0x000fc600078ec0ff */
[----:B------:R-:W-:Y:S01]  /*19010*/  IMAD R0, R21, 0x200, R0 ;  /* 0x0000020015007824 */ /* 0x000fe200078e0200 */
[----:B------:R-:W-:-:S04]  /*19020*/  LEA.HI R2, R2, R2, RZ, 0x1d ;  /* 0x0000000202027211 */ /* 0x000fc800078fe8ff */
[----:B------:R-:W-:Y:S02]  /*19030*/  LEA R0, R0, R2, 0x1 ;  /* 0x0000000200007211 */ /* 0x000fe400078e08ff */
[----:B------:R-:W-:-:S04]  /*19040*/  LOP3.LUT R2, R4, 0x1, RZ, 0xc0, !PT ;  /* 0x0000000104027812 */ /* 0x000fc800078ec0ff */
[----:B------:R-:W-:-:S04]  /*19050*/  ISETP.NE.U32.AND P3, PT, R2, 0x1, PT ;  /* 0x000000010200780c */ /* 0x000fc80003f65070 */
[----:B------:R-:W-:Y:S02]  /*19060*/  R2P PR, R4, 0x6 ;  /* 0x0000000604007804 */ /* 0x000fe40000000000 */
[----:B------:R-:W-:Y:S01]  /*19070*/  MOV R7, 0xfffffff0 ;  /* 0xfffffff000077802 */ /* 0x000fe20000000f00 */
[----:B------:R-:W-:Y:S01]  /*19080*/  IMAD.SHL.U32 R0, R0, 0x2, RZ ;  /* 0x0000000200007824 */ /* 0x000fe200078e00ff */
[----:B------:R-:W-:Y:S02]  /*19090*/  F2FP.PACK_AB R6, R139, R6 ;  /* 0x000000068b06723e */ /* 0x000fe400000000ff */
[----:B------:R-:W-:Y:S02]  /*190a0*/  SEL R7, R7, 0x10, !P3 ;  /* 0x0000001007077807 */ /* 0x000fe40005800000 */
[----:B------:R-:W-:Y:S02]  /*190b0*/  F2FP.PACK_AB R5, R5, R136 ;  /* 0x000000880505723e */ /* 0x000fe400000000ff */
[----:B------:R-:W-:-:S02]  /*190c0*/  SEL R8, R8, 0xffffffe0, !P1 ;  /* 0xffffffe008087807 */ /* 0x000fc40004800000 */
[----:B------:R-:W-:Y:S01]  /*190d0*/  IADD3 R4, R0, R7, RZ ;  /* 0x0000000700047210 */ /* 0x000fe20007ffe0ff */
[----:B------:R1:W-:Y:S01]  /*190e0*/  STS [R0+0x400], R6 ;  /* 0x0004000600007388 */ /* 0x0003e20000000800 */
[----:B------:R-:W-:Y:S02]  /*190f0*/  F2FP.PACK_AB R20, R20, R140 ;  /* 0x0000008c1414723e */ /* 0x000fe400000000ff */
[----:B------:R-:W-:Y:S02]  /*19100*/  F2FP.PACK_AB R142, R143, R142 ;  /* 0x0000008e8f8e723e */ /* 0x000fe400000000ff */
[C---:B------:R-:W-:Y:S01]  /*19110*/  IADD3 R2, R0.reuse, 0x40, RZ ;  /* 0x0000004000027810 */ /* 0x040fe20007ffe0ff */
[----:B------:R2:W-:Y:S01]  /*19120*/  STS [R0], R5 ;  /* 0x0000000500007388 */ /* 0x0005e20000000800 */
[----:B------:R-:W-:Y:S02]  /*19130*/  @P2 IADD3 R2, R0, -0x40, RZ ;  /* 0xffffffc000022810 */ /* 0x000fe40007ffe0ff */
[----:B------:R-:W-:-:S02]  /*19140*/  F2FP.PACK_AB R19, R19, R144 ;  /* 0x000000901313723e */ /* 0x000fc400000000ff */
[----:B------:R-:W-:Y:S02]  /*19150*/  F2FP.PACK_AB R146, R147, R146 ;  /* 0x000000929392723e */ /* 0x000fe400000000ff */
[----:B------:R-:W-:Y:S02]  /*19160*/  F2FP.PACK_AB R18, R18, R148 ;  /* 0x000000941212723e */ /* 0x000fe400000000ff */
[----:B------:R-:W-:Y:S01]  /*19170*/  F2FP.PACK_AB R17, R151, R17 ;  /* 0x000000119711723e */ /* 0x000fe200000000ff */
[----:B------:R-:W-:Y:S01]  /*19180*/  STS [R4], R20 ;  /* 0x0000001404007388 */ /* 0x000fe20000000800 */
[----:B------:R-:W-:-:S03]  /*19190*/  F2FP.PACK_AB R15, R15, R152 ;  /* 0x000000980f0f723e */ /* 0x000fc600000000ff */
[----:B------:R3:W-:Y:S01]  /*191a0*/  STS [R4+0x400], R142 ;  /* 0x0004008e04007388 */ /* 0x0007e20000000800 */
[----:B-1----:R-:W-:Y:S01]  /*191b0*/  IMAD.IADD R6, R0, 0x1, R8 ;  /* 0x0000000100067824 */ /* 0x002fe200078e0208 */
[----:B------:R-:W-:Y:S02]  /*191c0*/  F2FP.PACK_AB R16, R155, R16 ;  /* 0x000000109b10723e */ /* 0x000fe400000000ff */
[----:B--2---:R-:W-:Y:S02]  /*191d0*/  IADD3 R5, R4, R8, RZ ;  /* 0x0000000804057210 */ /* 0x004fe40007ffe0ff */
[----:B------:R-:W-:Y:S01]  /*191e0*/  STS [R6], R19 ;  /* 0x0000001306007388 */ /* 0x000fe20000000800 */
[----:B------:R-:W-:Y:S02]  /*191f0*/  F2FP.PACK_AB R14, R14, R156 ;  /* 0x0000009c0e0e723e */ /* 0x000fe400000000ff */
[----:B------:R-:W-:Y:S01]  /*19200*/  F2FP.PACK_AB R13, R159, R13 ;  /* 0x0000000d9f0d723e */ /* 0x000fe200000000ff */
[----:B------:R-:W-:Y:S01]  /*19210*/  STS [R6+0x400], R146 ;  /* 0x0004009206007388 */ /* 0x000fe20000000800 */
[----:B------:R-:W-:-:S02]  /*19220*/  F2FP.PACK_AB R12, R12, R160 ;  /* 0x000000a00c0c723e */ /* 0x000fc400000000ff */
[----:B------:R-:W-:Y:S01]  /*19230*/  F2FP.PACK_AB R11, R163, R11 ;  /* 0x0000000ba30b723e */ /* 0x000fe200000000ff */
[----:B------:R-:W-:Y:S01]  /*19240*/  STS [R5], R18 ;  /* 0x0000001205007388 */ /* 0x000fe20000000800 */
[----:B------:R-:W-:Y:S01]  /*19250*/  F2FP.PACK_AB R10, R10, R164 ;  /* 0x000000a40a0a723e */ /* 0x000fe200000000ff */
[----:B---3--:R-:W-:Y:S02]  /*19260*/  IMAD.IADD R4, R7, 0x1, R2 ;  /* 0x0000000107047824 */ /* 0x008fe400078e0202 */
[----:B------:R1:W-:Y:S01]  /*19270*/  STS [R5+0x400], R17 ;  /* 0x0004001105007388 */ /* 0x0003e20000000800 */
[----:B------:R-:W-:Y:S01]  /*19280*/  F2FP.PACK_AB R9, R167, R9 ;  /* 0x00000009a709723e */ /* 0x000fe200000000ff */
[C---:B------:R-:W-:Y:S02]  /*19290*/  IMAD.IADD R0, R8.reuse, 0x1, R4 ;  /* 0x0000000108007824 */ /* 0x040fe400078e0204 */
[----:B------:R-:W-:Y:S04]  /*192a0*/  STS [R2], R15 ;  /* 0x0000000f02007388 */ /* 0x000fe80000000800 */
[----:B------:R2:W-:Y:S04]  /*192b0*/  STS [R2+0x400], R16 ;  /* 0x0004001002007388 */ /* 0x0005e80000000800 */
[----:B------:R-:W-:Y:S04]  /*192c0*/  STS [R4], R14 ;  /* 0x0000000e04007388 */ /* 0x000fe80000000800 */
[----:B------:R-:W-:Y:S01]  /*192d0*/  STS [R4+0x400], R13 ;  /* 0x0004000d04007388 */ /* 0x000fe20000000800 */
[----:B-1----:R-:W-:-:S05]  /*192e0*/  IADD3 R5, R8, R2, RZ ;  /* 0x0000000208057210 */ /* 0x002fca0007ffe0ff */
[----:B------:R-:W-:Y:S04]  /*192f0*/  STS [R5], R12 ;  /* 0x0000000c05007388 */ /* 0x000fe80000000800 */
[----:B------:R1:W-:Y:S04]  /*19300*/  STS [R5+0x400], R11 ;  /* 0x0004000b05007388 */ /* 0x0003e80000000800 */
[----:B------:R-:W-:Y:S04]  /*19310*/  STS [R0], R10 ;  /* 0x0000000a00007388 */ /* 0x000fe80000000800 */
[----:B------:R3:W-:Y:S04]  /*19320*/  STS [R0+0x400], R9 ;  /* 0x0004000900007388 */ /* 0x0007e80000000800 */
[----:B------:R-:W-:Y:S01]  /*19330*/  BAR.SYNC.DEFER_BLOCKING 0x0 ;  /* 0x0000000000007b1d */ /* 0x000fe20000010000 */
[----:B------:R-:W-:-:S02]  /*19340*/  ISETP.NE.AND P2, PT, R24, RZ, PT ;  /* 0x000000ff1800720c */ /* 0x000fc40003f45270 */
[----:B--2---:R-:W-:Y:S02]  /*19350*/  @!P0 SHF.R.S32.HI R2, RZ, 0x1f, R38 ;  /* 0x0000001fff028819 */ /* 0x004fe40000011426 */
[----:B------:R-:W-:Y:S01]  /*19360*/  ISETP.NE.OR P1, PT, R40, -0x1, !P2 ;  /* 0xffffffff2800780c */ /* 0x000fe20005725670 */
[----:B------:R-:W2:Y:S01]  /*19370*/  S2R R8, SR_CTAID.Z ;  /* 0x0000000000087919 */ /* 0x000ea20000002700 */
[----:B-1----:R-:W-:Y:S01]  /*19380*/  SHF.R.S32.HI R11, RZ, 0x1f, R35 ;  /* 0x0000001fff0b7819 */ /* 0x002fe20000011423 */
[----:B------:R-:W-:-:S04]  /*19390*/  @!P0 IMAD.WIDE.U32 R4, R38, c[0x0][0x1e0], RZ ;  /* 0x0000780026048a25 */ /* 0x000fc800078e00ff */
[----:B---3--:R-:W-:Y:S01]  /*193a0*/  @!P0 IMAD R0, R2, c[0x0][0x1e0], RZ ;  /* 0x0000780002008a24 */ /* 0x008fe200078e02ff */
[----:B------:R1:W3:Y:S04]  /*193b0*/  LDS.128 R12, [R241] ;  /* 0x00000000f10c7984 */ /* 0x0002e80000000c00 */
[----:B------:R1:W4:Y:S04]  /*193c0*/  LDS.128 R16, [R241+0x800] ;  /* 0x00080000f1107984 */ /* 0x0003280000000c00 */
[----:B------:R1:W1:Y:S04]  /*193d0*/  LDS.128 R24, [R241+0x1000] ;  /* 0x00100000f1187984 */ /* 0x0002680000000c00 */
[----:B------:R1:W1:Y:S01]  /*193e0*/  LDS.128 R28, [R241+0x1800] ;  /* 0x00180000f11c7984 */ /* 0x0002620000000c00 */
[C---:B------:R-:W-:Y:S01]  /*193f0*/  @!P0 IMAD R0, R38.reuse, c[0x0][0x1e4], R0 ;  /* 0x0000790026008a24 */ /* 0x040fe200078e0200 */
[----:B------:R-:W-:Y:S01]  /*19400*/  LEA.HI R2, R11, R35, RZ, 0x5 ;  /* 0x000000230b027211 */ /* 0x000fe200078f28ff */
[----:B------:R-:W-:-:S02]  /*19410*/  @!P1 IMAD R40, R38, c[0x0][0x214], RZ ;  /* 0x0000850026289a24 */ /* 0x000fc400078e02ff */
[----:B------:R-:W-:Y:S01]  /*19420*/  @!P0 IMAD.IADD R34, R5, 0x1, R0 ;  /* 0x0000000105228824 */ /* 0x000fe200078e0200 */
[----:B------:R-:W-:Y:S02]  /*19430*/  LOP3.LUT R0, R2, 0xffffffe0, RZ, 0xc0, !PT ;  /* 0xffffffe002007812 */ /* 0x000fe400078ec0ff */
[----:B------:R-:W-:Y:S01]  /*19440*/  LOP3.LUT R2, R32, 0xffffffe0, RZ, 0xc0, !PT ;  /* 0xffffffe020027812 */ /* 0x000fe200078ec0ff */
[----:B------:R-:W2:Y:S01]  /*19450*/  @P5 MUFU.LG2 R7, R22 ;  /* 0x0000001600075308 */ /* 0x000ea20000000c00 */
[----:B------:R1:W-:Y:S01]  /*19460*/  @!P1 STL [R1+0x24], R40 ;  /* 0x0000242801009387 */ /* 0x0003e20000100800 */
[----:B------:R-:W-:Y:S02]  /*19470*/  @!P0 MOV R33, R4 ;  /* 0x0000000400218202 */ /* 0x000fe40000000f00 */
[----:B------:R-:W-:Y:S01]  /*19480*/  IMAD.IADD R2, R37, 0x1, -R2 ;  /* 0x0000000125027824 */ /* 0x000fe200078e0a02 */
[----:B------:R-:W-:-:S03]  /*19490*/  SHF.R.S32.HI R4, RZ, 0x1f, R21 ;  /* 0x0000001fff047819 */ /* 0x000fc60000011415 */
[----:B------:R-:W3:Y:S01]  /*194a0*/  @P4 MUFU.LG2 R6, R23 ;  /* 0x0000001700064308 */ /* 0x000ee20000000c00 */
[----:B------:R-:W-:Y:S02]  /*194b0*/  IADD3 R0, -R0, R35, RZ ;  /* 0x0000002300007210 */ /* 0x000fe40007ffe1ff */
[----:B------:R-:W-:Y:S02]  /*194c0*/  LOP3.LUT P0, RZ, R2, 0x3, RZ, 0xc0, !PT ;  /* 0x0000000302ff7812 */ /* 0x000fe4000780c0ff */
[----:B------:R-:W-:Y:S02]  /*194d0*/  LEA.HI R4, R4, R21, RZ, 0x2 ;  /* 0x0000001504047211 */ /* 0x000fe400078f10ff */
[----:B------:R-:W-:Y:S02]  /*194e0*/  SHF.R.S32.HI R5, RZ, 0x1f, R0 ;  /* 0x0000001fff057819 */ /* 0x000fe40000011400 */
[----:B------:R-:W-:Y:S02]  /*194f0*/  LOP3.LUT R4, R4, 0xffffffc, RZ, 0xc0, !PT ;  /* 0x0ffffffc04047812 */ /* 0x000fe400078ec0ff */
[----:B------:R-:W-:Y:S01]  /*19500*/  LEA.HI R0, R5, R0, RZ, 0x2 ;  /* 0x0000000005007211 */ /* 0x000fe200078f10ff */
[----:B--2---:R-:W-:Y:S01]  /*19510*/  @P5 FMUL.FTZ R7, R7, 0.69314718246459960938 ;  /* 0x3f31721807075820 */ /* 0x004fe20000410000 */
[----:B------:R-:W-:Y:S01]  /*19520*/  IADD3 R5, R21, -R4, RZ ;  /* 0x8000000415057210 */ /* 0x000fe20007ffe0ff */
[----:B------:R-:W-:Y:S01]  /*19530*/  @!P2 IMAD R4, R38, c[0x0][0x1c0], R8 ;  /* 0x000070002604aa24 */ /* 0x000fe200078e0208 */
[----:B------:R-:W-:Y:S01]  /*19540*/  SHF.R.S32.HI R0, RZ, 0x2, R0 ;  /* 0x00000002ff007819 */ /* 0x000fe20000011400 */
[----:B---3--:R-:W-:Y:S01]  /*19550*/  @P4 FMUL.FTZ R6, R6, 0.69314718246459960938 ;  /* 0x3f31721806064820 */ /* 0x008fe20000410000 */
[----:B------:R-:W-:Y:S01]  /*19560*/  MOV R10, 0x7f800000 ;  /* 0x7f800000000a7802 */ /* 0x000fe20000000f00 */
[----:B------:R-:W-:-:S02]  /*19570*/  @P2 IMAD R2, R8, c[0x0][0x234], R40 ;  /* 0x00008d0008022a24 */ /* 0x000fc400078e0228 */
[----:B------:R-:W-:Y:S02]  /*19580*/  IMAD.MOV.U32 R9, RZ, RZ, 0x7f800000 ;  /* 0x7f800000ff097424 */ /* 0x000fe400078e00ff */
[----:B------:R-:W-:Y:S02]  /*19590*/  @P5 FFMA.FTZ R9, R36, c[0x0][0x238], R7 ;  /* 0x00008e0024095a23 */ /* 0x000fe40000010007 */
[----:B------:R-:W-:Y:S02]  /*195a0*/  @P4 FFMA.FTZ R10, R3, c[0x0][0x238], R6 ;  /* 0x00008e00030a4a23 */ /* 0x000fe40000010006 */
[----:B------:R-:W-:Y:S02]  /*195b0*/  IMAD R0, R5, 0x10, R0 ;  /* 0x0000001005007824 */ /* 0x000fe400078e0200 */
[----:B------:R-:W-:Y:S01]  /*195c0*/  @!P2 IMAD R2, R4, c[0x0][0x214], RZ ;  /* 0x000085000402aa24 */ /* 0x000fe200078e02ff */
[----:B------:R-:W-:Y:S05]  /*195d0*/  @P0 BRA `(.L_x_2286) ;  /* 0x000000c000000947 */ /* 0x000fea0003800000 */
[----:B-1--4-:R-:W1:Y:S01]  /*195e0*/  S2R R3, SR_CTAID.X ;  /* 0x0000000000037919 */ /* 0x012e620000002500 */
[----:B------:R-:W-:-:S02]  /*195f0*/  IADD3 R4, R0, 0x8, RZ ;  /* 0x0000000800047810 */ /* 0x000fc40007ffe0ff */
[-C--:B-----5:R-:W-:Y:S02]  /*19600*/  ISETP.GE.AND P2, PT, R0, R39.reuse, PT ;  /* 0x000000270000720c */ /* 0x0a0fe40003f46270 */
        /* <DEDUP_REMOVED lines=9> */
.L_x_2286:
[----:B-1--4-:R-:W-:Y:S05]  /*196a0*/  BSYNC B0 ;  /* 0x0000000000007941 */ /* 0x012fea0003800000 */
.L_x_2285:
[----:B------:R-:W1:Y:S01]  /*196b0*/  S2R R4, SR_CTAID.X ;  /* 0x0000000000047919 */ /* 0x000e620000002500 */
[----:B------:R-:W-:Y:S01]  /*196c0*/  LEA.HI R5, R11, R35, RZ, 0x3 ;  /* 0x000000230b057211 */ /* 0x000fe200078f18ff */
[----:B------:R-:W-:Y:S01]  /*196d0*/  BSSY B0, `(.L_x_2287) ;  /* 0x000001d000007945 */ /* 0x000fe20003800000 */
[----:B------:R-:W-:Y:S02]  /*196e0*/  SHF.R.S32.HI R6, RZ, 0x1f, R8 ;  /* 0x0000001fff067819 */ /* 0x000fe40000011408 */
[----:B------:R-:W-:-:S03]  /*196f0*/  LOP3.LUT R2, R5, 0xfffffff8, RZ, 0xc0, !PT ;  /* 0xfffffff805027812 */ /* 0x000fc600078ec0ff */
[----:B------:R-:W-:Y:S02]  /*19700*/  IMAD R6, R6, c[0x0][0x1f0], RZ ;  /* 0x00007c0006067a24 */ /* 0x000fe400078e02ff */
[----:B------:R-:W-:Y:S02]  /*19710*/  IMAD.IADD R2, R35, 0x1, -R2 ;  /* 0x0000000123027824 */ /* 0x000fe400078e0a02 */
[----:B------:R-:W-:Y:S02]  /*19720*/  IMAD R6, R8, c[0x0][0x1f4], R6 ;  /* 0x00007d0008067a24 */ /* 0x000fe400078e0206 */
[----:B------:R-:W-:-:S05]  /*19730*/  IMAD.SHL.U32 R2, R2, 0x8, RZ ;  /* 0x0000000802027824 */ /* 0x000fca00078e00ff */
[----:B------:R-:W-:Y:S01]  /*19740*/  SHF.R.S32.HI R3, RZ, 0x1f, R2 ;  /* 0x0000001fff037819 */ /* 0x000fe20000011402 */
[----:B-1----:R-:W-:-:S04]  /*19750*/  IMAD.SHL.U32 R4, R4, 0x40, RZ ;  /* 0x0000004004047824 */ /* 0x002fc800078e00ff */
[----:B------:R-:W-:Y:S01]  /*19760*/  IMAD.WIDE.U32 R2, R4, c[0x0][0x1e8], R2 ;  /* 0x00007a0004027a25 */ /* 0x000fe200078e0002 */
[----:B------:R-:W-:-:S04]  /*19770*/  SHF.R.S32.HI R0, RZ, 0x1f, R4 ;  /* 0x0000001fff007819 */ /* 0x000fc80000011404 */
[----:B------:R-:W-:Y:S01]  /*19780*/  IADD3 R2, P0, R33, R2, RZ ;  /* 0x0000000221027210 */ /* 0x000fe20007f1e0ff */
[----:B------:R-:W-:-:S04]  /*19790*/  IMAD R0, R0, c[0x0][0x1e8], RZ ;  /* 0x00007a0000007a24 */ /* 0x000fc800078e02ff */
[----:B------:R-:W-:Y:S01]  /*197a0*/  IMAD R4, R4, c[0x0][0x1ec], R0 ;  /* 0x00007b0004047a24 */ /* 0x000fe200078e0200 */
[----:B------:R-:W-:-:S04]  /*197b0*/  SHF.R.S32.HI R0, RZ, 0x3, R5 ;  /* 0x00000003ff007819 */ /* 0x000fc80000011405 */
[----:B------:R-:W-:Y:S02]  /*197c0*/  IADD3.X R3, R34, R4, R3, P0, !PT ;  /* 0x0000000422037210 */ /* 0x000fe400007fe403 */
[----:B-----5:R-:W-:Y:S02]  /*197d0*/  ISETP.GE.AND P0, PT, R0, R39, PT ;  /* 0x000000270000720c */ /* 0x020fe40003f06270 */
[----:B------:R-:W-:Y:S01]  /*197e0*/  SHF.R.S32.HI R10, RZ, 0x1f, R0 ;  /* 0x0000001fff0a7819 */ /* 0x000fe20000011400 */
[----:B------:R-:W-:-:S04]  /*197f0*/  IMAD.WIDE.U32 R8, R8, c[0x0][0x1f0], R2 ;  /* 0x00007c0008087a25 */ /* 0x000fc800078e0002 */
[----:B------:R-:W-:-:S06]  /*19800*/  IMAD.IADD R7, R6, 0x1, R9 ;  /* 0x0000000106077824 */ /* 0x000fcc00078e0209 */
        /* <DEDUP_REMOVED lines=8> */
[----:B------:R1:W-:Y:S04]  /*19890*/  STG.E.128 [R4.64], R12 ;  /* 0x0000000c04007986 */ /* 0x0003e8000c101d0c */
.L_x_2288:
[----:B------:R-:W-:Y:S05]  /*198a0*/  BSYNC B0 ;  /* 0x0000000000007941 */ /* 0x000fea0003800000 */
.L_x_2287:
        /* <DEDUP_REMOVED lines=14> */
[----:B------:R1:W-:Y:S02]  /*19990*/  STG.E.128 [R4.64], R16 ;  /* 0x0000001004007986 */ /* 0x0003e4000c101d0c */
.L_x_2290:
[----:B------:R-:W-:Y:S05]  /*199a0*/  BSYNC B0 ;  /* 0x0000000000007941 */ /* 0x000fea0003800000 */
.L_x_2289:
        /* <DEDUP_REMOVED lines=15> */
.L_x_2292:
[----:B------:R-:W-:Y:S05]  /*19aa0*/  BSYNC B0 ;  /* 0x0000000000007941 */ /* 0x000fea0003800000 */
.L_x_2291:
[----:B------:R-:W-:-:S04]  /*19ab0*/  IADD3 R2, R0, 0x30, RZ ;  /* 0x0000003000027810 */ /* 0x000fc80007ffe0ff */
[----:B------:R-:W-:-:S13]  /*19ac0*/  ISETP.GE.AND P0, PT, R2, R39, PT ;  /* 0x000000270200720c */ /* 0x000fda0003f06270 */
[----:B------:R-:W-:Y:S05]  /*19ad0*/  @P0 EXIT ;  /* 0x000000000000094d */ /* 0x000fea0003800000 */
[----:B------:R-:W-:Y:S01]  /*19ae0*/  IADD3 R6, P0, R0, 0x30, RZ ;  /* 0x0000003000067810 */ /* 0x000fe20007f1e0ff */
[----:B------:R-:W-:Y:S01]  /*19af0*/  IMAD.MOV.U32 R2, RZ, RZ, R8 ;  /* 0x000000ffff027224 */ /* 0x000fe200078e0008 */
[----:B------:R-:W-:-:S03]  /*19b00*/  MOV R3, R7 ;  /* 0x0000000700037202 */ /* 0x000fc60000000f00 */
[----:B------:R-:W-:Y:S02]  /*19b10*/  IMAD.X R0, RZ, RZ, R10, P0 ;  /* 0x000000ffff007224 */ /* 0x000fe400000e060a */
[----:B-1----:R-:W-:-:S04]  /*19b20*/  IMAD.WIDE.U32 R4, R6, c[0x0][0x1e8], R2 ;  /* 0x00007a0006047a25 */ /* 0x002fc800078e0002 */
[----:B------:R-:W-:Y:S01]  /*19b30*/  IMAD R0, R0, c[0x0][0x1e8], RZ ;  /* 0x00007a0000007a24 */ /* 0x000fe200078e02ff */
[----:B------:R-:W-:-:S03]  /*19b40*/  LEA R2, P0, R4, c[0x0][0x1d0], 0x1 ;  /* 0x0000740004027a11 */ /* 0x000fc600078008ff */
[----:B------:R-:W-:-:S05]  /*19b50*/  IMAD R0, R6, c[0x0][0x1ec], R0 ;  /* 0x00007b0006007a24 */ /* 0x000fca00078e0200 */
[----:B------:R-:W-:-:S04]  /*19b60*/  IADD3 R0, R0, R5, RZ ;  /* 0x0000000500007210 */ /* 0x000fc80007ffe0ff */
[----:B------:R-:W-:-:S05]  /*19b70*/  LEA.HI.X R3, R4, c[0x0][0x1d4], R0, 0x1, P0 ;  /* 0x0000750004037a11 */ /* 0x000fca00000f0c00 */
[----:B------:R-:W-:Y:S01]  /*19b80*/  STG.E.128 [R2.64], R28 ;  /* 0x0000001c02007986 */ /* 0x000fe2000c101d0c */
[----:B------:R-:W-:Y:S05]  /*19b90*/  EXIT ;  /* 0x000000000000794d */ /* 0x000fea0003800000 */
.L_x_2293:
        /* <DEDUP_REMOVED lines=14> */
.L_x_7767:


//--------------------- .text._ZN5flash24flash_fwd_splitkv_kernelI23Flash_fwd_kernel_traitsILi64ELi64ELi256ELi4ELb0ELb0EN7cutlass6half_tE19Flash_kernel_traitsILi64ELi64ELi256ELi4ES3_EELb1ELb0ELb1ELb0ELb0ELb0ELb0ELb0EEEvNS_16Flash_fwd_paramsE --------------------------
	.section	.text._ZN5flash24flash_fwd_splitkv_kernelI23Flash_fwd_kernel_traitsILi64ELi64ELi256ELi4ELb0ELb0EN7cutlass6half_tE19Flash_kernel_traitsILi64ELi64ELi256ELi4ES3_EELb1ELb0ELb1ELb0ELb0ELb0ELb0ELb0EEEvNS_16Flash_fwd_paramsE,"ax",@progbits
	.sectioninfo	@"SHI_REGISTERS=255"
	.align	128
        .global         _ZN5flash24flash_fwd_splitkv_kernelI23Flash_fwd_kernel_traitsILi64ELi64ELi256ELi4ELb0ELb0EN7cutlass6half_tE19Flash_kernel_traitsILi64ELi64ELi256ELi4ES3_EELb1ELb0ELb1ELb0ELb0ELb0ELb0ELb0EEEvNS_16Flash_fwd_paramsE
        .type           _ZN5flash24flash_fwd_splitkv_kernelI23Flash_fwd_kernel_traitsILi64ELi64ELi256ELi4ELb0ELb0EN7cutlass6half_tE19Flash_kernel_traitsILi64ELi64ELi256ELi4ES3_EELb1ELb0ELb1ELb0ELb0ELb0ELb0ELb0EEEvNS_16Flash_fwd_paramsE,@function
        .size           _ZN5flash24flash_fwd_splitkv_kernelI23Flash_fwd_kernel_traitsILi64ELi64ELi256ELi4ELb0ELb0EN7cutlass6half_tE19Flash_kernel_traitsILi64ELi64ELi256ELi4ES3_EELb1ELb0ELb1ELb0ELb0ELb0ELb0ELb0EEEvNS_16Flash_fwd_paramsE,(.L_x_7768 - _ZN5flash24flash_fwd_splitkv_kernelI23Flash_fwd_kernel_traitsILi64ELi64ELi256ELi4ELb0ELb0EN7cutlass6half_tE19Flash_kernel_traitsILi64ELi64ELi256ELi4ES3_EELb1ELb0ELb1ELb0ELb0ELb0ELb0ELb0EEEvNS_16Flash_fwd_paramsE)
        .other          _ZN5flash24flash_fwd_splitkv_kernelI23Flash_fwd_kernel_traitsILi64ELi64ELi256ELi4ELb0ELb0EN7cutlass6half_tE19Flash_kernel_traitsILi64ELi64ELi256ELi4ES3_EELb1ELb0ELb1ELb0ELb0ELb0ELb0ELb0EEEvNS_16Flash_fwd_paramsE,@"STO_CUDA_ENTRY STV_DEFAULT"
_ZN5flash24flash_fwd_splitkv_kernelI23Flash_fwd_kernel_traitsILi64ELi64ELi256ELi4ELb0ELb0EN7cutlass6half_tE19Flash_kernel_traitsILi64ELi64ELi256ELi4ES3_EELb1ELb0ELb1ELb0ELb0ELb0ELb0ELb0EEEvNS_16Flash_fwd_paramsE:
.text._ZN5flash24flash_fwd_splitkv_kernelI23Flash_fwd_kernel_traitsILi64ELi64ELi256ELi4ELb0ELb0EN7cutlass6half_tE19Flash_kernel_traitsILi64ELi64ELi256ELi4ES3_EELb1ELb0ELb1ELb0ELb0ELb0ELb0ELb0EEEvNS_16Flash_fwd_paramsE:
        /* <DEDUP_REMOVED lines=27> */
[----:B------:R-:W-:Y:S01]  /*01b0*/  PLOP3.LUT P1, PT, PT, PT, UP1, 0x80, 0x0 ;  /* 0x000000000000781c */ /* 0x000fe20003f2f018 */
[----:B------:R-:W-:Y:S01]  /*01c0*/  UIMAD.WIDE UR6, UR9, UR23, UR6 ;  /* 0x00000017090672a5 */ /* 0x000fe2000f8e0206 */
[----:B-1----:R-:W-:Y:S02]  /*01d0*/  IMAD.U32 R2, RZ, RZ, UR4 ;  /* 0x00000004ff027e24 */ /* 0x002fe4000f8e00ff */
[----:B------:R-:W-:-:S05]  /*01e0*/  IMAD.U32 R3, RZ, RZ, UR5 ;  /* 0x00000005ff037e24 */ /* 0x000fca000f8e00ff */
[----:B------:R1:W4:Y:S01]  /*01f0*/  @P0 LDG.E R2, [R2.64] ;  /* 0x0000001402020981 */ /* 0x000322000c1e1900 */
[----:B------:R-:W-:Y:S02]  /*0200*/  IMAD.U32 R6, RZ, RZ, UR6 ;  /* 0x00000006ff067e24 */ /* 0x000fe4000f8e00ff */
[----:B------:R-:W-:-:S05]  /*0210*/  IMAD.U32 R7, RZ, RZ, UR7 ;  /* 0x00000007ff077e24 */ /* 0x000fca000f8e00ff */
[----:B-1----:R-:W5:Y:S01]  /*0220*/  @!P1 LDG.E R3, [R6.64] ;  /* 0x0000001406039981 */ /* 0x002f62000c1e1900 */
        /* <DEDUP_REMOVED lines=21> */
.L_x_2294:
[----:B------:R-:W-:Y:S02]  /*0380*/  ULDC UR6, c[0x0][0x218] ;  /* 0x0000860000067ab9 */ /* 0x000fe40000000800 */
.L_x_2295:
        /* <DEDUP_REMOVED lines=49> */
[----:B------:R-:W-:Y:S01]  /*06a0*/  BSSY B0, `(.L_x_2297) ;  /* 0x000002e000007945 */ /* 0x000fe20003800000 */
[----:B------:R-:W-:Y:S01]  /*06b0*/  ULDC.64 UR4, c[0x0][0x1e8] ;  /* 0x00007a0000047ab9 */ /* 0x000fe20000000a00 */
[----:B------:R-:W-:Y:S01]  /*06c0*/  LOP3.LUT R0, R4, 0xfffffff8, RZ, 0xc0, !PT ;  /* 0xfffffff804007812 */ /* 0x000fe200078ec0ff */
[----:B------:R-:W-:Y:S01]  /*06d0*/  UIMAD UR4, UR12, UR4, URZ ;  /* 0x000000040c0472a4 */ /* 0x000fe2000f8e023f */
[----:B------:R-:W-:Y:S01]  /*06e0*/  SHF.R.S32.HI R4, RZ, 0x3, R4 ;  /* 0x00000003ff047819 */ /* 0x000fe20000011404 */
[----:B------:R-:W-:-:S02]  /*06f0*/  UIADD3 UR13, -UR8, UR13, URZ ;  /* 0x0000000d080d7290 */ /* 0x000fc4000fffe13f */
[----:B------:R-:W-:Y:S01]  /*0700*/  @UP0 UIMAD.WIDE.U32 UR10, UR14, UR6, URZ ;  /* 0x000000060e0a02a5 */ /* 0x000fe2000f8e003f */
[----:B------:R-:W-:Y:S01]  /*0710*/  IMAD.IADD R6, R6, 0x1, -R0 ;  /* 0x0000000106067824 */ /* 0x000fe200078e0a00 */
[----:B------:R-:W-:Y:S01]  /*0720*/  UIMAD UR6, UR8, UR5, UR4 ;  /* 0x00000005080672a4 */ /* 0x000fe2000f8e0204 */
[----:B------:R-:W-:Y:S01]  /*0730*/  IMAD.U32 R0, RZ, RZ, UR8 ;  /* 0x00000008ff007e24 */ /* 0x000fe2000f8e00ff */
[----:B------:R-:W-:Y:S01]  /*0740*/  @UP0 UIMAD UR7, UR14, UR7, UR11 ;  /* 0x000000070e0702a4 */ /* 0x000fe2000f8e020b */
[----:B------:R-:W-:Y:S01]  /*0750*/  IMAD.SHL.U32 R10, R6, 0x8, RZ ;  /* 0x00000008060a7824 */ /* 0x000fe200078e00ff */
[----:B------:R-:W-:Y:S02]  /*0760*/  @!UP0 USHF.R.S32.HI UR11, URZ, 0x1f, UR9 ;  /* 0x0000001f3f0b8899 */ /* 0x000fe40008011409 */
[----:B------:R-:W-:Y:S02]  /*0770*/  ULDC.64 UR4, c[0x0][0x1e0] ;  /* 0x0000780000047ab9 */ /* 0x000fe40000000a00 */
[----:B------:R-:W-:Y:S01]  /*0780*/  @!UP0 UIMAD UR11, UR11, UR4, URZ ;  /* 0x000000040b0b82a4 */ /* 0x000fe2000f8e023f */
[----:B------:R-:W-:Y:S01]  /*0790*/  SHF.R.S32.HI R11, RZ, 0x1f, R10 ;  /* 0x0000001fff0b7819 */ /* 0x000fe2000001140a */
[----:B------:R-:W-:Y:S01]  /*07a0*/  @!UP0 UIMAD.WIDE.U32 UR14, UR9, UR4, URZ ;  /* 0x00000004090e82a5 */ /* 0x000fe2000f8e003f */
[----:B------:R-:W-:Y:S01]  /*07b0*/  ISETP.GE.AND P1, PT, R10, c[0x0][0x220], PT ;  /* 0x000088000a007a0c */ /* 0x000fe20003f26270 */
[----:B------:R-:W-:-:S02]  /*07c0*/  @!UP0 UIMAD UR11, UR9, UR5, UR11 ;  /* 0x00000005090b82a4 */ /* 0x000fc4000f8e020b */
[----:B------:R-:W-:Y:S01]  /*07d0*/  IMAD.WIDE.U32 R2, R0, c[0x0][0x1e8], R10 ;  /* 0x00007a0000027a25 */ /* 0x000fe200078e000a */
[----:B------:R-:W-:Y:S02]  /*07e0*/  USHF.R.S32.HI UR12, URZ, 0x1f, UR26 ;  /* 0x0000001f3f0c7899 */ /* 0x000fe4000801141a */
[----:B------:R-:W-:Y:S01]  /*07f0*/  @!UP0 UMOV UR10, UR14 ;  /* 0x0000000e000a8c82 */ /* 0x000fe20008000000 */
[----:B------:R-:W-:Y:S01]  /*0800*/  IMAD.U32 R0, RZ, RZ, UR6 ;  /* 0x00000006ff007e24 */ /* 0x000fe2000f8e00ff */
        /* <DEDUP_REMOVED lines=23> */
.L_x_2298:
[----:B------:R-:W-:Y:S05]  /*0980*/  BSYNC B0 ;  /* 0x0000000000007941 */ /* 0x000fea0003800000 */
.L_x_2297:
        /* <DEDUP_REMOVED lines=16> */
.L_x_2300:
[----:B------:R-:W-:Y:S05]  /*0a90*/  BSYNC B0 ;  /* 0x0000000000007941 */ /* 0x000fea0003800000 */
.L_x_2299:
        /* <DEDUP_REMOVED lines=16> */
.L_x_2302:
[----:B------:R-:W-:Y:S05]  /*0ba0*/  BSYNC B0 ;  /* 0x0000000000007941 */ /* 0x000fea0003800000 */
.L_x_2301:
        /* <DEDUP_REMOVED lines=15> */
.L_x_2304:
[----:B------:R-:W-:Y:S05]  /*0ca0*/  BSYNC B0 ;  /* 0x0000000000007941 */ /* 0x000fea0003800000 */
.L_x_2303:
[C---:B------:R-:W-:Y:S01]  /*0cb0*/  ISETP.NE.AND P4, PT, R6.reuse, RZ, PT ;  /* 0x000000ff0600720c */ /* 0x040fe20003f85270 */
[----:B------:R-:W-:Y:S01]  /*0cc0*/  IMAD.U32 R2, RZ, RZ, UR4 ;  /* 0x00000004ff027e24 */ /* 0x000fe2000f8e00ff */
        /* <DEDUP_REMOVED lines=18> */
.L_x_2296:
        /* <DEDUP_REMOVED lines=14> */
[----:B------:R-:W-:-:S02]  /*0ed0*/  UMOV UR16, URZ ;  /* 0x0000003f00107c82 */ /* 0x000fc40008000000 */
[----:B------:R-:W-:Y:S01]  /*0ee0*/  UMOV UR17, URZ ;  /* 0x0000003f00117c82 */ /* 0x000fe20008000000 */
[----:B------:R1:W3:Y:S01]  /*0ef0*/  R2UR UR22, R0 ;  /* 0x00000000001673c2 */ /* 0x0002e200000e0000 */
[----:B------:R-:W-:-:S05]  /*0f00*/  UPLOP3.LUT UP5, UPT, UPT, UPT, UPT, 0x40, 0x0 ;  /* 0x000000000000789c */ /* 0x000fca0003fae870 */
[----:B------:R-:W-:Y:S02]  /*0f10*/  @UP1 USHF.R.S32.HI UR10, URZ, 0x1f, UR9 ;  /* 0x0000001f3f0a1899 */ /* 0x000fe40008011409 */
[----:B------:R-:W-:Y:S02]  /*0f20*/  @UP1 UIMAD.WIDE.U32 UR28, UR9, UR4, URZ ;  /* 0x00000004091c12a5 */ /* 0x000fe4000f8e003f */
[----:B------:R-:W-:Y:S02]  /*0f30*/  @UP1 UIMAD UR10, UR10, UR4, URZ ;  /* 0x000000040a0a12a4 */ /* 0x000fe4000f8e023f */
[----:B------:R-:W-:Y:S02]  /*0f40*/  @UP1 ULEA UR16, UP0, UR28, UR6, 0x2 ;  /* 0x000000061c101291 */ /* 0x000fe4000f80103f */
[----:B------:R-:W-:-:S03]  /*0f50*/  @UP1 UIMAD UR4, UR9, UR5, UR10 ;  /* 0x00000005090412a4 */ /* 0x000fc6000f8e020a */
[----:B------:R-:W-:Y:S02]  /*0f60*/  UMOV UR10, UR9 ;  /* 0x00000009000a7c82 */ /* 0x000fe40008000000 */
[----:B------:R-:W-:-:S04]  /*0f70*/  @UP1 UIADD3 UR4, UR29, UR4, URZ ;  /* 0x000000041d041290 */ /* 0x000fc8000fffe03f */
[----:B------:R-:W-:-:S04]  /*0f80*/  @UP1 USHF.L.U64.HI UR4, UR28, 0x2, UR4 ;  /* 0x000000021c041899 */ /* 0x000fc80008010204 */
        /* <DEDUP_REMOVED lines=21> */
[----:B------:R-:W-:-:S04]  /*10e0*/  ULDC UR7, c[0x0][0x2d0] ;  /* 0x0000b40000077ab9 */ /* 0x000fc80000000800 */
        /* <DEDUP_REMOVED lines=21> */
[----:B------:R-:W4:Y:S01]  /*1240*/  I2F.RP R8, R4 ;  /* 0x0000000400087306 */ /* 0x000f220000209400 */
[----:B------:R-:W-:-:S02]  /*1250*/  ULOP3.LUT UR18, UR26, UR18, URZ, 0x3c, !UPT ;  /* 0x000000121a127292 */ /* 0x000fc4000f8e3c3f */
[----:B------:R-:W-:Y:S02]  /*1260*/  ULDC.64 UR4, c[0x0][0x180] ;  /* 0x0000600000047ab9 */ /* 0x000fe40000000a00 */
[----:B------:R-:W-:Y:S02]  /*1270*/  UIMAD UR7, UR15, UR7, UR6 ;  /* 0x000000070f0772a4 */ /* 0x000fe4000f8e0206 */
[----:B------:R-:W-:Y:S02]  /*1280*/  ISETP.LE.AND P0, PT, RZ, UR18, PT ;  /* 0x00000012ff007c0c */ /* 0x000fe4000bf03270 */
[----:B------:R-:W-:Y:S01]  /*1290*/  USHF.R.S32.HI UR6, URZ, 0x1f, UR7 ;  /* 0x0000001f3f067899 */ /* 0x000fe20008011407 */
[----:B----4-:R-:W4:Y:S01]  /*12a0*/  MUFU.RCP R8, R8 ;  /* 0x0000000800087308 */ /* 0x010f220000001000 */
[----:B-1----:R-:W-:Y:S02]  /*12b0*/  IABS R0, R0 ;  /* 0x0000000000007213 */ /* 0x002fe40000000000 */
[----:B----4-:R-:W-:-:S05]  /*12c0*/  IADD3 R8, R8, 0xffffffe, RZ ;  /* 0x0ffffffe08087810 */ /* 0x010fca0007ffe0ff */
        /* <DEDUP_REMOVED lines=41> */
[----:B------:R-:W-:Y:S02]  /*1560*/  UIADD3 UR12, UR29, UR5, URZ ;  /* 0x000000051d0c7290 */ /* 0x000fe4000fffe03f */
[----:B------:R-:W-:Y:S01]  /*1570*/  UMOV UR18, UR28 ;  /* 0x0000001c00127c82 */ /* 0x000fe20008000000 */
[----:B------:R-:W-:Y:S05]  /*1580*/  BRA `(.L_x_2306) ;  /* 0x0000055000007947 */ /* 0x000fea0003800000 */
.L_x_2305:
        /* <DEDUP_REMOVED lines=14> */
[----:B------:R-:W-:Y:S02]  /*1670*/  UIADD3 UR29, UR29, UR6, URZ ;  /* 0x000000061d1d7290 */ /* 0x000fe4000fffe03f */
[----:B------:R-:W-:Y:S02]  /*1680*/  ULDC.64 UR4, c[0x0][0x180] ;  /* 0x0000600000047ab9 */ /* 0x000fe40000000a00 */
[----:B------:R-:W-:Y:S02]  /*1690*/  UIMAD UR7, UR7, UR4, URZ ;  /* 0x00000004070772a4 */ /* 0x000fe4000f8e023f */
[----:B------:R-:W-:Y:S02]  /*16a0*/  UIMAD.WIDE.U32 UR28, UR10, UR4, UR28 ;  /* 0x000000040a1c72a5 */ /* 0x000fe4000f8e001c */
[----:B------:R-:W-:-:S04]  /*16b0*/  UIMAD UR5, UR10, UR5, UR7 ;  /* 0x000000050a0572a4 */ /* 0x000fc8000f8e0207 */
[----:B------:R-:W-:Y:S02]  /*16c0*/  UIADD3 UR25, UR29, UR5, URZ ;  /* 0x000000051d197290 */ /* 0x000fe4000fffe03f */
[----:B------:R-:W-:Y:S02]  /*16d0*/  UMOV UR18, UR28 ;  /* 0x0000001c00127c82 */ /* 0x000fe40008000000 */
.L_x_2307:
[----:B------:R-:W-:Y:S01]  /*16e0*/  IABS R3, c[0x0][0x1c8] ;  /* 0x0000720000037a13 */ /* 0x000fe20000000000 */
[----:B------:R-:W1:Y:S01]  /*16f0*/  S2R R0, SR_CTAID.Z ;  /* 0x0000000000007919 */ /* 0x000e620000002700 */
[----:B------:R-:W-:Y:S02]  /*1700*/  ULDC UR4, c[0x0][0x1c8] ;  /* 0x0000720000047ab9 */ /* 0x000fe40000000800 */
[----:B------:R-:W2:Y:S01]  /*1710*/  I2F.RP R4, R3 ;  /* 0x0000000300047306 */ /* 0x000ea20000209400 */
[----:B------:R-:W-:Y:S02]  /*1720*/  ULOP3.LUT UR4, UR26, UR4, URZ, 0x3c, !UPT ;  /* 0x000000041a047292 */ /* 0x000fe4000f8e3c3f */
[----:B------:R-:W-:Y:S02]  /*1730*/  ULEA UR7, UR19, 0xffffff00, 0x8 ;  /* 0xffffff0013077891 */ /* 0x000fe4000f8e403f */
[----:B------:R-:W-:-:S02]  /*1740*/  UMOV UR28, UR18 ;  /* 0x00000012001c7c82 */ /* 0x000fc40008000000 */
[----:B------:R-:W-:Y:S01]  /*1750*/  ISETP.LE.AND P2, PT, RZ, UR4, PT ;  /* 0x00000004ff007c0c */ /* 0x000fe2000bf43270 */
[----:B------:R-:W-:Y:S02]  /*1760*/  USHF.R.S32.HI UR6, URZ, 0x1f, UR7 ;  /* 0x0000001f3f067899 */ /* 0x000fe40008011407 */
[----:B------:R-:W-:Y:S02]  /*1770*/  ULDC.64 UR4, c[0x0][0x198] ;  /* 0x0000660000047ab9 */ /* 0x000fe40000000a00 */
[----:B------:R-:W-:Y:S02]  /*1780*/  UIMAD UR15, UR6, UR4, URZ ;  /* 0x00000004060f72a4 */ /* 0x000fe4000f8e023f */
[----:B------:R-:W-:Y:S01]  /*1790*/  UMOV UR29, UR25 ;  /* 0x00000019001d7c82 */ /* 0x000fe20008000000 */
[----:B--2---:R-:W2:Y:S01]  /*17a0*/  MUFU.RCP R4, R4 ;  /* 0x0000000400047308 */ /* 0x004ea20000001000 */
[----:B------:R-:W-:Y:S02]  /*17b0*/  UIMAD.WIDE.U32 UR28, UR7, UR4, UR28 ;  /* 0x00000004071c72a5 */ /* 0x000fe4000f8e001c */
[----:B------:R-:W-:Y:S01]  /*17c0*/  UIMAD UR4, UR7, UR5, UR15 ;  /* 0x00000005070472a4 */ /* 0x000fe2000f8e020f */
[----:B-1----:R-:W-:Y:S01]  /*17d0*/  IABS R0, R0 ;  /* 0x0000000000007213 */ /* 0x002fe20000000000 */
[----:B------:R-:W-:-:S02]  /*17e0*/  @UP0 UIADD3 UR12, UR11, UR12, URZ ;  /* 0x0000000c0b0c0290 */ /* 0x000fc4000fffe03f */
[----:B------:R-:W-:Y:S01]  /*17f0*/  UIADD3 UR4, UR29, UR4, URZ ;  /* 0x000000041d047290 */ /* 0x000fe2000fffe03f */
[----:B--2---:R-:W-:-:S04]  /*1800*/  IADD3 R4, R4, 0xffffffe, RZ ;  /* 0x0ffffffe04047810 */ /* 0x004fc80007ffe0ff */
[----:B------:R-:W1:Y:S02]  /*1810*/  F2I.FTZ.U32.TRUNC.NTZ R5, R4 ;  /* 0x0000000400057305 */ /* 0x000e64000021f000 */
[----:B-1----:R-:W-:Y:S02]  /*1820*/  IMAD.MOV R2, RZ, RZ, -R5 ;  /* 0x000000ffff027224 */ /* 0x002fe400078e0a05 */
[----:B------:R-:W-:Y:S02]  /*1830*/  IMAD.MOV.U32 R4, RZ, RZ, RZ ;  /* 0x000000ffff047224 */ /* 0x000fe400078e00ff */
[----:B------:R-:W-:-:S04]  /*1840*/  IMAD R2, R2, R3, RZ ;  /* 0x0000000302027224 */ /* 0x000fc800078e02ff */
[----:B------:R-:W-:Y:S01]  /*1850*/  IMAD.HI.U32 R4, R5, R2, R4 ;  /* 0x0000000205047227 */ /* 0x000fe200078e0004 */
[----:B------:R-:W-:-:S03]  /*1860*/  MOV R2, R0 ;  /* 0x0000000000027202 */ /* 0x000fc60000000f00 */
[----:B------:R-:W-:Y:S01]  /*1870*/  IMAD.U32 R5, RZ, RZ, UR4 ;  /* 0x00000004ff057e24 */ /* 0x000fe2000f8e00ff */
[----:B------:R-:W-:Y:S01]  /*1880*/  ULDC.64 UR4, c[0x0][0x1a0] ;  /* 0x0000680000047ab9 */ /* 0x000fe20000000a00 */
[----:B------:R-:W-:-:S04]  /*1890*/  IMAD.HI.U32 R8, R4, R2, RZ ;  /* 0x0000000204087227 */ /* 0x000fc800078e00ff */
[----:B------:R-:W-:-:S04]  /*18a0*/  IMAD.MOV R0, RZ, RZ, -R8 ;  /* 0x000000ffff007224 */ /* 0x000fc800078e0a08 */
[----:B------:R-:W-:Y:S02]  /*18b0*/  IMAD R0, R3, R0, R2 ;  /* 0x0000000003007224 */ /* 0x000fe400078e0202 */
[----:B------:R-:W-:-:S03]  /*18c0*/  IMAD.U32 R2, RZ, RZ, UR28 ;  /* 0x0000001cff027e24 */ /* 0x000fc6000f8e00ff */
[----:B------:R-:W-:Y:S02]  /*18d0*/  ISETP.GT.U32.AND P1, PT, R3, R0, PT ;  /* 0x000000000300720c */ /* 0x000fe40003f24070 */
[----:B------:R-:W-:-:S11]  /*18e0*/  MOV R4, R2 ;  /* 0x0000000200047202 */ /* 0x000fd60000000f00 */
[----:B------:R-:W-:Y:S01]  /*18f0*/  @!P1 IMAD.IADD R0, R0, 0x1, -R3 ;  /* 0x0000000100009824 */ /* 0x000fe200078e0a03 */
[----:B------:R-:W-:Y:S02]  /*1900*/  @!P1 IADD3 R8, R8, 0x1, RZ ;  /* 0x0000000108089810 */ /* 0x000fe40007ffe0ff */
[----:B------:R-:W-:Y:S02]  /*1910*/  ISETP.NE.AND P1, PT, RZ, c[0x0][0x1c8], PT ;  /* 0x00007200ff007a0c */ /* 0x000fe40003f25270 */
[----:B------:R-:W-:Y:S02]  /*1920*/  ISETP.GE.U32.AND P3, PT, R0, R3, PT ;  /* 0x000000030000720c */ /* 0x000fe40003f66070 */
[----:B------:R-:W-:Y:S01]  /*1930*/  MOV R3, UR29 ;  /* 0x0000001d00037c02 */ /* 0x000fe20008000f00 */
[----:B------:R-:W-:-:S04]  /*1940*/  @UP0 UIMAD.WIDE.U32 UR28, UR12, UR4, URZ ;  /* 0x000000040c1c02a5 */ /* 0x000fc8000f8e003f */
[----:B------:R-:W-:-:S03]  /*1950*/  @UP0 UIMAD UR12, UR12, UR5, UR29 ;  /* 0x000000050c0c02a4 */ /* 0x000fc6000f8e021d */
[----:B------:R-:W-:-:S03]  /*1960*/  @UP0 UMOV UR18, UR28 ;  /* 0x0000001c00120c82 */ /* 0x000fc60008000000 */
[----:B------:R-:W-:-:S04]  /*1970*/  @P3 IADD3 R8, R8, 0x1, RZ ;  /* 0x0000000108083810 */ /* 0x000fc80007ffe0ff */
[----:B------:R-:W-:Y:S02]  /*1980*/  @!P2 IADD3 R8, -R8, RZ, RZ ;  /* 0x000000ff0808a210 */ /* 0x000fe40007ffe1ff */
        /* <DEDUP_REMOVED lines=21> */
.L_x_2306:
[----:B------:R-:W-:Y:S01]  /*1ae0*/  SHF.R.S32.HI R27, RZ, 0x1f, R6 ;  /* 0x0000001fff1b7819 */ /* 0x000fe20000011406 */
[----:B------:R-:W-:Y:S01]  /*1af0*/  UISETP.NE.AND UP0, UPT, UR14, -0x1, UPT ;  /* 0xffffffff0e00788c */ /* 0x000fe2000bf05270 */
[----:B------:R-:W1:Y:S01]  /*1b00*/  S2R R10, SR_CTAID.Z ;  /* 0x00000000000a7919 */ /* 0x000e620000002700 */
[----:B------:R-:W-:Y:S01]  /*1b10*/  ULDC.64 UR4, c[0x0][0x190] ;  /* 0x0000640000047ab9 */ /* 0x000fe20000000a00 */
[----:B------:R-:W-:Y:S01]  /*1b20*/  LEA.HI R165, R27, R6, RZ, 0x3 ;  /* 0x000000061ba57211 */ /* 0x000fe200078f18ff */
[----:B------:R-:W-:Y:S01]  /*1b30*/  IMAD R0, R0, c[0x0][0x1b8], RZ ;  /* 0x00006e0000007a24 */ /* 0x000fe200078e02ff */
[----:B------:R-:W2:Y:S01]  /*1b40*/  S2R R14, SR_CTAID.X ;  /* 0x00000000000e7919 */ /* 0x000ea20000002500 */
[----:B------:R-:W-:Y:S01]  /*1b50*/  USHF.R.S32.HI UR25, URZ, 0x1f, UR26 ;  /* 0x0000001f3f197899 */ /* 0x000fe2000801141a */
[----:B------:R-:W-:Y:S01]  /*1b60*/  SHF.R.S32.HI R30, RZ, 0x3, R165 ;  /* 0x00000003ff1e7819 */ /* 0x000fe200000114a5 */
[----:B------:R-:W-:Y:S01]  /*1b70*/  IMAD R0, R8, c[0x0][0x1bc], R0 ;  /* 0x00006f0008007a24 */ /* 0x000fe200078e0200 */
[----:B------:R-:W-:Y:S01]  /*1b80*/  LOP3.LUT R165, R165, 0xfffffff8, RZ, 0xc0, !PT ;  /* 0xfffffff8a5a57812 */ /* 0x000fe200078ec0ff */
[----:B------:R-:W-:Y:S01]  /*1b90*/  BSSY B0, `(.L_x_2308) ;  /* 0x0000043000007945 */ /* 0x000fe20003800000 */
[----:B------:R-:W-:Y:S01]  /*1ba0*/  @UP0 UIMAD.WIDE.U32 UR28, UR14, UR4, URZ ;  /* 0x000000040e1c02a5 */ /* 0x000fe2000f8e003f */
[----:B------:R-:W-:Y:S01]  /*1bb0*/  IMAD.SHL.U32 R241, R30, 0x40, RZ ;  /* 0x000000401ef17824 */ /* 0x000fe200078e00ff */
[----:B------:R-:W-:Y:S01]  /*1bc0*/  @!UP0 USHF.R.S32.HI UR10, URZ, 0x1f, UR9 ;  /* 0x0000001f3f0a8899 */ /* 0x000fe20008011409 */
[----:B------:R-:W-:Y:S01]  /*1bd0*/  IMAD.IADD R165, R6, 0x1, -R165 ;  /* 0x0000000106a57824 */ /* 0x000fe200078e0aa5 */
[----:B------:R-:W-:Y:S01]  /*1be0*/  @UP0 UIMAD UR11, UR14, UR5, UR29 ;  /* 0x000000050e0b02a4 */ /* 0x000fe2000f8e021d */
[----:B------:R-:W-:-:S02]  /*1bf0*/  SHF.R.S32.HI R31, RZ, 0x1f, R30 ;  /* 0x0000001fff1f7819 */ /* 0x000fc4000001141e */
[----:B------:R-:W-:Y:S01]  /*1c00*/  IMAD.SHL.U32 R242, R165, 0x8, RZ ;  /* 0x00000008a5f27824 */ /* 0x000fe200078e00ff */
[----:B------:R-:W-:Y:S01]  /*1c10*/  ULDC.64 UR4, c[0x0][0x178] ;  /* 0x00005e0000047ab9 */ /* 0x000fe20000000a00 */
[----:B------:R-:W-:Y:S01]  /*1c20*/  LOP3.LUT R241, R241, 0x1c0, RZ, 0xc0, !PT ;  /* 0x000001c0f1f17812 */ /* 0x000fe200078ec0ff */
[----:B------:R-:W-:Y:S01]  /*1c30*/  @!UP0 UIMAD UR10, UR10, UR4, URZ ;  /* 0x000000040a0a82a4 */ /* 0x000fe2000f8e023f */
[----:B------:R-:W-:Y:S01]  /*1c40*/  IADD3 R208, P1, R30, UR7, RZ ;  /* 0x000000071ed07c10 */ /* 0x000fe2000ff3e0ff */
[----:B------:R-:W-:Y:S01]  /*1c50*/  @!UP0 UIMAD.WIDE.U32 UR30, UR9, UR4, URZ ;  /* 0x00000004091e82a5 */ /* 0x000fe2000f8e003f */
[--C-:B------:R-:W-:Y:S01]  /*1c60*/  SHF.R.S32.HI R4, RZ, 0x1f, R242.reuse ;  /* 0x0000001fff047819 */ /* 0x100fe200000114f2 */
[----:B------:R-:W-:Y:S01]  /*1c70*/  @!UP0 UIMAD UR5, UR9, UR5, UR10 ;  /* 0x00000005090582a4 */ /* 0x000fe2000f8e020a */
[----:B------:R-:W-:Y:S01]  /*1c80*/  IADD3 R12, P0, R242, UR18, RZ ;  /* 0x00000012f20c7c10 */ /* 0x000fe2000ff1e0ff */
[----:B------:R-:W-:Y:S01]  /*1c90*/  IMAD R164, R31, c[0x0][0x198], RZ ;  /* 0x000066001fa47a24 */ /* 0x000fe200078e02ff */
[----:B------:R-:W-:Y:S01]  /*1ca0*/  LOP3.LUT R5, R241, 0x38, R242, 0xf8, !PT ;  /* 0x00000038f1057812 */ /* 0x000fe200078ef8f2 */
[----:B------:R-:W-:Y:S01]  /*1cb0*/  @!UP0 UIADD3 UR11, UR31, UR5, URZ ;  /* 0x000000051f0b8290 */ /* 0x000fe2000fffe03f */
[----:B------:R-:W-:Y:S01]  /*1cc0*/  IADD3.X R13, R4, UR12, RZ, P0, !PT ;  /* 0x0000000c040d7c10 */ /* 0x000fe200087fe4ff */
[----:B------:R-:W-:Y:S01]  /*1cd0*/  @!UP0 UMOV UR28, UR30 ;  /* 0x0000001e001c8c82 */ /* 0x000fe20008000000 */
[----:B------:R-:W-:Y:S01]  /*1ce0*/  SHF.R.U32.HI R241, RZ, 0x3, R241 ;  /* 0x00000003fff17819 */ /* 0x000fe200000116f1 */
[----:B------:R-:W-:Y:S01]  /*1cf0*/  UIADD3 UR5, -UR8, UR13, URZ ;  /* 0x0000000d08057290 */ /* 0x000fe2000fffe13f */
[----:B------:R-:W-:Y:S01]  /*1d00*/  IADD3.X R210, R31, UR6, RZ, P1, !PT ;  /* 0x000000061fd27c10 */ /* 0x000fe20008ffe4ff */
[----:B------:R-:W-:Y:S01]  /*1d10*/  IMAD.WIDE.U32 R8, R8, c[0x0][0x1b8], R12 ;  /* 0x00006e0008087a25 */ /* 0x000fe200078e000c */
[----:B------:R-:W-:Y:S01]  /*1d20*/  IADD3 R12, P0, R242, UR28, RZ ;  /* 0x0000001cf20c7c10 */ /* 0x000fe2000ff1e0ff */
[----:B------:R-:W-:Y:S01]  /*1d30*/  ULDC.64 UR6, c[0x0][0x1a8] ;  /* 0x00006a0000067ab9 */ /* 0x000fe20000000a00 */
[----:B------:R-:W-:Y:S01]  /*1d40*/  LOP3.LUT R241, R5, R241, RZ, 0x3c, !PT ;  /* 0x000000f105f17212 */ /* 0x000fe200078e3cff */
[----:B------:R-:W-:Y:S01]  /*1d50*/  UIMAD UR6, UR25, UR6, URZ ;  /* 0x00000006190672a4 */ /* 0x000fe2000f8e023f */
[----:B------:R-:W-:Y:S01]  /*1d60*/  IADD3.X R13, R4, UR11, RZ, P0, !PT ;  /* 0x0000000b040d7c10 */ /* 0x000fe200087fe4ff */
[----:B------:R-:W-:Y:S01]  /*1d70*/  IMAD R210, R210, c[0x0][0x1a0], RZ ;  /* 0x00006800d2d27a24 */ /* 0x000fe200078e02ff */
[----:B------:R-:W-:Y:S01]  /*1d80*/  LEA.HI R5, R27, R6, RZ, 0x6 ;  /* 0x000000061b057211 */ /* 0x000fe200078f30ff */
[----:B------:R-:W-:Y:S01]  /*1d90*/  UIMAD UR6, UR26, UR7, UR6 ;  /* 0x000000071a0672a4 */ /* 0x000fe2000f8e0206 */
[----:B------:R-:W-:Y:S01]  /*1da0*/  ISETP.GE.AND P0, PT, R30, UR5, PT ;  /* 0x000000051e007c0c */ /* 0x000fe2000bf06270 */
[----:B------:R-:W-:Y:S01]  /*1db0*/  IMAD.IADD R9, R9, 0x1, R0 ;  /* 0x0000000109097824 */ /* 0x000fe200078e0200 */
[----:B------:R-:W-:Y:S01]  /*1dc0*/  IADD3 R2, P2, R242, R2, RZ ;  /* 0x00000002f2027210 */ /* 0x000fe20007f5e0ff */
[----:B------:R-:W-:Y:S01]  /*1dd0*/  IMAD.SHL.U32 R5, R5, 0x8, RZ ;  /* 0x0000000805057824 */ /* 0x000fe200078e00ff */
[----:B------:R-:W-:Y:S01]  /*1de0*/  LEA.HI R0, R27, R6, RZ, 0x5 ;  /* 0x000000061b007211 */ /* 0x000fe200078f28ff */
[----:B-1----:R-:W-:-:S03]  /*1df0*/  IMAD.WIDE.U32 R10, R10, c[0x0][0x1a8], R12 ;  /* 0x00006a000a0a7a25 */ /* 0x002fc600078e000c */
[----:B------:R-:W-:Y:S01]  /*1e00*/  LOP3.LUT R241, R241, 0xfffffe00, R5, 0xf8, !PT ;  /* 0xfffffe00f1f17812 */ /* 0x000fe200078ef805 */
[----:B------:R-:W-:Y:S01]  /*1e10*/  IMAD.X R3, R4, 0x1, R3, P2 ;  /* 0x0000000104037824 */ /* 0x000fe200010e0603 */
[----:B------:R-:W-:Y:S01]  /*1e20*/  IADD3 R13, R11, UR6, RZ ;  /* 0x000000060b0d7c10 */ /* 0x000fe2000fffe0ff */
[----:B------:R-:W-:Y:S01]  /*1e30*/  IMAD R210, R208, c[0x0][0x1a4], R210 ;  /* 0x00006900d0d27a24 */ /* 0x000fe200078e02d2 */
[----:B------:R-:W-:Y:S01]  /*1e40*/  SHF.R.S32.HI R7, RZ, 0x5, R0 ;  /* 0x00000005ff077819 */ /* 0x000fe20000011400 */
        /* <DEDUP_REMOVED lines=23> */
.L_x_2309:
[----:B------:R-:W-:Y:S05]  /*1fc0*/  BSYNC B0 ;  /* 0x0000000000007941 */ /* 0x000fea0003800000 */
.L_x_2308:
[----:B--2---:R-:W-:Y:S01]  /*1fd0*/  IADD3 R9, R30, 0x10, RZ ;  /* 0x000000101e097810 */ /* 0x004fe20007ffe0ff */
        /* <DEDUP_REMOVED lines=20> */
.L_x_2311:
[----:B------:R-:W-:Y:S05]  /*2120*/  BSYNC B0 ;  /* 0x0000000000007941 */ /* 0x000fea0003800000 */
.L_x_2310:
        /* <DEDUP_REMOVED lines=13> */
[----:B---3--:R-:W-:-:S03]  /*2200*/  LEA R16, P0, R4, c[0x0][0x160], 0x1 ;  /* 0x0000580004107a11 */ /* 0x008fc600078008ff */
[----:B------:R-:W-:-:S05]  /*2210*/  IMAD R2, R3, c[0x0][0x194], R2 ;  /* 0x0000650003027a24 */ /* 0x000fca00078e0202 */
[----:B------:R-:W-:-:S04]  /*2220*/  IADD3 R2, R5, R2, RZ ;  /* 0x0000000205027210 */ /* 0x000fc80007ffe0ff */
[----:B------:R-:W-:-:S05]  /*2230*/  LEA.HI.X R17, R4, c[0x0][0x164], R2, 0x1, P0 ;  /* 0x0000590004117a11 */ /* 0x000fca00000f0c02 */
[----:B------:R-:W-:Y:S01]  /*2240*/  @!PT LDS RZ, [RZ] ;  /* 0x00000000fffff984 */ /* 0x000fe20000000800 */
[----:B------:R-:W-:Y:S01]  /*2250*/  @!PT LDS RZ, [RZ] ;  /* 0x00000000fffff984 */ /* 0x000fe20000000800 */
[----:B------:R-:W-:Y:S01]  /*2260*/  @!PT LDS RZ, [RZ] ;  /* 0x00000000fffff984 */ /* 0x000fe20000000800 */
[----:B------:R3:W-:Y:S02]  /*2270*/  LDGSTS.E.BYPASS.LTC128B.128 [R241+0x1000], [R16.64] ;  /* 0x0100000010f17fae */ /* 0x0007e4000b901d54 */
.L_x_2313:
[----:B------:R-:W-:Y:S05]  /*2280*/  BSYNC B0 ;  /* 0x0000000000007941 */ /* 0x000fea0003800000 */
.L_x_2312:
        /* <DEDUP_REMOVED lines=20> */
.L_x_2315:
[----:B------:R-:W-:Y:S05]  /*23d0*/  BSYNC B0 ;  /* 0x0000000000007941 */ /* 0x000fea0003800000 */
.L_x_2314:
[----:B------:R-:W-:Y:S01]  /*23e0*/  LEA.HI R27, R27, R6, RZ, 0x4 ;  /* 0x000000061b1b7211 */ /* 0x000fe200078f20ff */
[----:B------:R-:W-:Y:S01]  /*23f0*/  UIADD3 UR12, UR19, -0x1, URZ ;  /* 0xffffffff130c7890 */ /* 0x000fe2000fffe03f */
[----:B------:R-:W-:Y:S01]  /*2400*/  LOP3.LUT R22, R0, 0xffffffe0, RZ, 0xc0, !PT ;  /* 0xffffffe000167812 */ /* 0x000fe200078ec0ff */
[----:B------:R-:W-:Y:S01]  /*2410*/  IMAD.MOV.U32 R3, RZ, RZ, 0x20 ;  /* 0x00000020ff037424 */ /* 0x000fe200078e00ff */
[----:B------:R-:W-:Y:S01]  /*2420*/  LOP3.LUT R2, R27, 0xfffffff0, RZ, 0xc0, !PT ;  /* 0xfffffff01b027812 */ /* 0x000fe200078ec0ff */
[----:B------:R-:W-:Y:S01]  /*2430*/  USHF.L.U32 UR28, UR12, 0x8, URZ ;  /* 0x000000080c1c7899 */ /* 0x000fe2000800063f */
[----:B------:R-:W-:Y:S01]  /*2440*/  IMAD.MOV.U32 R0, RZ, RZ, 0x10 ;  /* 0x00000010ff007424 */ /* 0x000fe200078e00ff */
[----:B------:R-:W-:Y:S01]  /*2450*/  BSSY B0, `(.L_x_2316) ;  /* 0x0000018000007945 */ /* 0x000fe20003800000 */
[C---:B------:R-:W-:Y:S01]  /*2460*/  IMAD.IADD R22, R6.reuse, 0x1, -R22 ;  /* 0x0000000106167824 */ /* 0x040fe200078e0a16 */
[----:B------:R-:W-:Y:S01]  /*2470*/  UIADD3 UR27, -UR28, UR24, URZ ;  /* 0x000000181c1b7290 */ /* 0x000fe2000fffe13f */
[----:B------:R-:W-:-:S05]  /*2480*/  IMAD.IADD R2, R6, 0x1, -R2 ;  /* 0x0000000106027824 */ /* 0x000fca00078e0a02 */
[----:B------:R-:W-:Y:S02]  /*2490*/  SHF.R.S32.HI R4, RZ, 0x1f, R2 ;  /* 0x0000001fff047819 */ /* 0x000fe40000011402 */
[----:B------:R-:W-:Y:S02]  /*24a0*/  ISETP.GE.AND P0, PT, R30, UR27, PT ;  /* 0x0000001b1e007c0c */ /* 0x000fe4000bf06270 */
[----:B------:R-:W-:-:S04]  /*24b0*/  LEA.HI R4, R4, R2, RZ, 0x3 ;  /* 0x0000000204047211 */ /* 0x000fc800078f18ff */
        /* <DEDUP_REMOVED lines=17> */
.L_x_2317:
[----:B------:R-:W-:Y:S05]  /*25d0*/  BSYNC B0 ;  /* 0x0000000000007941 */ /* 0x000fea0003800000 */
.L_x_2316:
        /* <DEDUP_REMOVED lines=17> */
.L_x_2319:
[----:B------:R-:W-:Y:S05]  /*26f0*/  BSYNC B0 ;  /* 0x0000000000007941 */ /* 0x000fea0003800000 */
.L_x_2318:
[----:B------:R-:W-:Y:S01]  /*2700*/  ISETP.GE.AND P0, PT, R8, UR27, PT ;  /* 0x0000001b08007c0c */ /* 0x000fe2000bf06270 */
[----:B------:R-:W-:-:S12]  /*2710*/  BSSY B0, `(.L_x_2320) ;  /* 0x0000010000007945 */ /* 0x000fd80003800000 */
[----:B------:R-:W-:Y:S05]  /*2720*/  @P0 BRA `(.L_x_2321) ;  /* 0x000000e000000947 */ /* 0x000fea0003800000 */
[----:B------:R-:W-:-:S13]  /*2730*/  ISETP.GE.AND P0, PT, R242, c[0x0][0x220], PT ;  /* 0x00008800f2007a0c */ /* 0x000fda0003f06270 */
[----:B------:R1:W-:Y:S01]  /*2740*/  @P0 STS.128 [R241+0x3000], RZ ;  /* 0x003000fff1000388 */ /* 0x0003e20000000c00 */
[----:B------:R-:W-:Y:S05]  /*2750*/  @P0 BRA `(.L_x_2321) ;  /* 0x000000b000000947 */ /* 0x000fea0003800000 */
[----:B-1----:R-:W-:Y:S02]  /*2760*/  IMAD.U32 R10, RZ, RZ, UR10 ;  /* 0x0000000aff0a7e24 */ /* 0x002fe4000f8e00ff */
[----:B------:R-:W-:Y:S02]  /*2770*/  IMAD.MOV.U32 R11, RZ, RZ, c[0x0][0x19c] ;  /* 0x00006700ff0b7624 */ /* 0x000fe400078e00ff */
        /* <DEDUP_REMOVED lines=9> */
.L_x_2321:
[----:B------:R-:W-:Y:S05]  /*2810*/  BSYNC B0 ;  /* 0x0000000000007941 */ /* 0x000fea0003800000 */
.L_x_2320:
        /* <DEDUP_REMOVED lines=19> */
.L_x_2323:
[----:B------:R-:W-:Y:S05]  /*2950*/  BSYNC B0 ;  /* 0x0000000000007941 */ /* 0x000fea0003800000 */
.L_x_2322:
[----:B------:R-:W-:Y:S01]  /*2960*/  IADD3 R21, R30, 0x40, RZ ;  /* 0x000000401e157810 */ /* 0x000fe20007ffe0ff */
[----:B------:R-:W-:Y:S03]  /*2970*/  BSSY B0, `(.L_x_2324) ;  /* 0x0000011000007945 */ /* 0x000fe60003800000 */
[----:B------:R-:W-:-:S13]  /*2980*/  ISETP.GE.AND P0, PT, R21, UR27, PT ;  /* 0x0000001b15007c0c */ /* 0x000fda000bf06270 */
        /* <DEDUP_REMOVED lines=15> */
.L_x_2325:
[----:B------:R-:W-:Y:S05]  /*2a80*/  BSYNC B0 ;  /* 0x0000000000007941 */ /* 0x000fea0003800000 */
.L_x_2324:
        /* <DEDUP_REMOVED lines=20> */
.L_x_2327:
[----:B------:R-:W-:Y:S05]  /*2bd0*/  BSYNC B0 ;  /* 0x0000000000007941 */ /* 0x000fea0003800000 */
.L_x_2326:
        /* <DEDUP_REMOVED lines=20> */
.L_x_2329:
[----:B------:R-:W-:Y:S05]  /*2d20*/  BSYNC B0 ;  /* 0x0000000000007941 */ /* 0x000fea0003800000 */
.L_x_2328:
        /* <DEDUP_REMOVED lines=20> */
.L_x_2331:
[----:B------:R-:W-:Y:S05]  /*2e70*/  BSYNC B0 ;  /* 0x0000000000007941 */ /* 0x000fea0003800000 */
.L_x_2330:
[----:B---3--:R-:W-:Y:S01]  /*2e80*/  IADD3 R17, R30, 0x80, RZ ;  /* 0x000000801e117810 */ /* 0x008fe20007ffe0ff */
        /* <DEDUP_REMOVED lines=17> */
.L_x_2333:
[----:B------:R-:W-:Y:S05]  /*2fa0*/  BSYNC B0 ;  /* 0x0000000000007941 */ /* 0x000fea0003800000 */
.L_x_2332:
        /* <DEDUP_REMOVED lines=20> */
.L_x_2335:
[----:B------:R-:W-:Y:S05]  /*30f0*/  BSYNC B0 ;  /* 0x0000000000007941 */ /* 0x000fea0003800000 */
.L_x_2334:
        /* <DEDUP_REMOVED lines=20> */
.L_x_2337:
[----:B------:R-:W-:Y:S05]  /*3240*/  BSYNC B0 ;  /* 0x0000000000007941 */ /* 0x000fea0003800000 */
.L_x_2336:
        /* <DEDUP_REMOVED lines=20> */
.L_x_2339:
[----:B------:R-:W-:Y:S05]  /*3390*/  BSYNC B0 ;  /* 0x0000000000007941 */ /* 0x000fea0003800000 */
.L_x_2338:
        /* <DEDUP_REMOVED lines=20> */
.L_x_2341:
[----:B------:R-:W-:Y:S05]  /*34e0*/  BSYNC B0 ;  /* 0x0000000000007941 */ /* 0x000fea0003800000 */
.L_x_2340:
        /* <DEDUP_REMOVED lines=20> */
.L_x_2343:
[----:B------:R-:W-:Y:S05]  /*3630*/  BSYNC B0 ;  /* 0x0000000000007941 */ /* 0x000fea0003800000 */
.L_x_2342:
        /* <DEDUP_REMOVED lines=20> */
.L_x_2345:
[----:B------:R-:W-:Y:S05]  /*3780*/  BSYNC B0 ;  /* 0x0000000000007941 */ /* 0x000fea0003800000 */
.L_x_2344:
        /* <DEDUP_REMOVED lines=20> */
.L_x_2347:
[----:B------:R-:W-:Y:S05]  /*38d0*/  BSYNC B0 ;  /* 0x0000000000007941 */ /* 0x000fea0003800000 */
.L_x_2346:
[----:B------:R-:W-:Y:S01]  /*38e0*/  USHF.R.S32.HI UR4, URZ, 0x1f, UR9 ;  /* 0x0000001f3f047899 */ /* 0x000fe20008011409 */
[----:B------:R-:W0:Y:S01]  /*38f0*/  LDGDEPBAR ;  /* 0x00000000000079af */ /* 0x000e220000000000 */
[----:B------:R-:W-:Y:S02]  /*3900*/  ULDC.64 UR6, c[0x0][0x320] ;  /* 0x0000c80000067ab9 */ /* 0x000fe40000000a00 */
[----:B------:R-:W-:Y:S02]  /*3910*/  UIMAD UR4, UR4, UR6, URZ ;  /* 0x00000006040472a4 */ /* 0x000fe4000f8e023f */
[----:B------:R-:W-:Y:S02]  /*3920*/  UMOV UR30, UR26 ;  /* 0x0000001a001e7c82 */ /* 0x000fe40008000000 */
[----:B------:R-:W-:Y:S02]  /*3930*/  UMOV UR31, UR25 ;  /* 0x00000019001f7c82 */ /* 0x000fe40008000000 */
[----:B------:R-:W-:-:S02]  /*3940*/  UIMAD.WIDE.U32 UR30, UR9, UR6, UR30 ;  /* 0x00000006091e72a5 */ /* 0x000fc4000f8e001e */
[----:B------:R-:W-:-:S03]  /*3950*/  UIMAD UR4, UR9, UR7, UR4 ;  /* 0x00000007090472a4 */ /* 0x000fc6000f8e0204 */
[----:B------:R-:W-:Y:S02]  /*3960*/  ULDC.64 UR6, c[0x0][0x318] ;  /* 0x0000c60000067ab9 */ /* 0x000fe40000000a00 */
[----:B------:R-:W-:Y:S02]  /*3970*/  ULEA UR6, UP0, UR30, UR6, 0x2 ;  /* 0x000000061e067291 */ /* 0x000fe4000f80103f */
[----:B------:R-:W-:-:S04]  /*3980*/  UIADD3 UR4, UR31, UR4, URZ ;  /* 0x000000041f047290 */ /* 0x000fc8000fffe03f */
[----:B------:R-:W-:Y:S01]  /*3990*/  ULEA.HI.X UR4, UR30, UR7, UR4, 0x2, UP0 ;  /* 0x000000071e047291 */ /* 0x000fe200080f1404 */
[----:B-1----:R-:W-:Y:S01]  /*39a0*/  IMAD.U32 R24, RZ, RZ, UR6 ;  /* 0x00000006ff187e24 */ /* 0x002fe2000f8e00ff */
[----:B------:R-:W-:-:S04]  /*39b0*/  DEPBAR.LE SB0, 0x0 ;  /* 0x000080000000791a */ /* 0x000fc80000000000 */
[----:B------:R-:W-:-:S06]  /*39c0*/  IMAD.U32 R25, RZ, RZ, UR4 ;  /* 0x00000004ff197e24 */ /* 0x000fcc000f8e00ff */
[----:B------:R1:W5:Y:S01]  /*39d0*/  LDG.E R25, [R24.64] ;  /* 0x0000001418197981 */ /* 0x000362000c1e1900 */
[----:B------:R-:W5:Y:S01]  /*39e0*/  MUFU.RCP R2, c[0x0][0x238] ;  /* 0x00008e0000027b08 */ /* 0x000f620000001000 */
[----:B------:R-:W-:Y:S01]  /*39f0*/  SHF.R.S32.HI R28, RZ, 0x4, R27 ;  /* 0x00000004ff1c7819 */ /* 0x000fe2000001141b */
[----:B------:R-:W-:Y:S01]  /*3a00*/  IMAD.SHL.U32 R29, R29, 0x40, RZ ;  /* 0x000000401d1d7824 */ /* 0x000fe200078e00ff */
[----:B------:R-:W-:Y:S01]  /*3a10*/  ISETP.GE.AND P1, PT, R30, UR27, PT ;  /* 0x0000001b1e007c0c */ /* 0x000fe2000bf26270 */
[----:B------:R-:W-:Y:S01]  /*3a20*/  BAR.SYNC.DEFER_BLOCKING 0x0 ;  /* 0x0000000000007b1d */ /* 0x000fe20000010000 */
[----:B------:R-:W-:Y:S01]  /*3a30*/  LEA.HI R27, R27, R28, RZ, 0x1 ;  /* 0x0000001c1b1b7211 */ /* 0x000fe200078f08ff */
[----:B------:R-:W-:Y:S01]  /*3a40*/  IMAD.SHL.U32 R26, R165, 0x40, RZ ;  /* 0x00000040a51a7824 */ /* 0x000fe200078e00ff */
[----:B------:R-:W-:Y:S01]  /*3a50*/  SHF.R.S32.HI R23, RZ, 0x1f, R22 ;  /* 0x0000001fff177819 */ /* 0x000fe20000011416 */
[----:B------:R-:W-:Y:S01]  /*3a60*/  IMAD R239, R7, 0x400, R4 ;  /* 0x0000040007ef7824 */ /* 0x000fe200078e0204 */
[----:B------:R-:W-:Y:S01]  /*3a70*/  LOP3.LUT R27, R27, 0xfffffffe, RZ, 0xc0, !PT ;  /* 0xfffffffe1b1b7812 */ /* 0x000fe200078ec0ff */
[----:B------:R-:W-:Y:S01]  /*3a80*/  IMAD.SHL.U32 R244, R6, 0x2, RZ ;  /* 0x0000000206f47824 */ /* 0x000fe200078e00ff */
[----:B------:R-:W-:Y:S01]  /*3a90*/  LEA.HI R23, R23, R22, RZ, 0x2 ;  /* 0x0000001617177211 */ /* 0x000fe200078f10ff */
[----:B------:R-:W-:Y:S01]  /*3aa0*/  IMAD.SHL.U32 R22, R30, 0x8, RZ ;  /* 0x000000081e167824 */ /* 0x000fe200078e00ff */
[----:B------:R-:W-:Y:S01]  /*3ab0*/  LOP3.LUT R29, R29, 0x1c0, RZ, 0xc0, !PT ;  /* 0x000001c01d1d7812 */ /* 0x000fe200078ec0ff */
[----:B------:R-:W-:Y:S01]  /*3ac0*/  IMAD.IADD R27, R28, 0x1, -R27 ;  /* 0x000000011c1b7824 */ /* 0x000fe200078e0a1b */
[----:B------:R-:W-:Y:S01]  /*3ad0*/  LOP3.LUT R26, R26, 0x1c0, RZ, 0xc0, !PT ;  /* 0x000001c01a1a7812 */ /* 0x000fe200078ec0ff */
[----:B------:R-:W-:Y:S01]  /*3ae0*/  BSSY B0, `(.L_x_2348) ;  /* 0x0000026000007945 */ /* 0x000fe20003800000 */
[----:B------:R-:W-:-:S02]  /*3af0*/  LOP3.LUT P2, RZ, R165, 0x2, RZ, 0xc0, !PT ;  /* 0x00000002a5ff7812 */ /* 0x000fc4000784c0ff */
[----:B------:R-:W-:Y:S02]  /*3b00*/  LOP3.LUT R22, R26, 0x8, R22, 0xf8, !PT ;  /* 0x000000081a167812 */ /* 0x000fe400078ef816 */
[----:B------:R-:W-:Y:S02]  /*3b10*/  SHF.R.U32.HI R26, RZ, 0x3, R26 ;  /* 0x00000003ff1a7819 */ /* 0x000fe4000001161a */
[----:B------:R-:W-:Y:S02]  /*3b20*/  SEL R0, R0, 0xfffffff0, !P2 ;  /* 0xfffffff000007807 */ /* 0x000fe40005000000 */
[----:B-1----:R-:W-:Y:S02]  /*3b30*/  LEA R24, R7, UR8, 0x4 ;  /* 0x0000000807187c11 */ /* 0x002fe4000f8e20ff */
[----:B------:R-:W-:Y:S01]  /*3b40*/  LEA R7, P0, R208, c[0x0][0x170], 0x1 ;  /* 0x00005c00d0077a11 */ /* 0x000fe200078008ff */
[----:B------:R1:W-:Y:S01]  /*3b50*/  @P1 STS.128 [R241+0xa000], RZ ;  /* 0x00a000fff1001388 */ /* 0x0003e20000000c00 */
[----:B------:R-:W-:Y:S01]  /*3b60*/  LEA.HI.SX32 R23, R23, R24, 0x1e ;  /* 0x0000001817177211 */ /* 0x000fe200078ff2ff */
[----:B------:R-:W-:Y:S01]  /*3b70*/  IMAD.U32 R24, RZ, RZ, UR13 ;  /* 0x0000000dff187e24 */ /* 0x000fe2000f8e00ff */
[----:B------:R-:W-:Y:S01]  /*3b80*/  LOP3.LUT R22, R22, R26, RZ, 0x3c, !PT ;  /* 0x0000001a16167212 */ /* 0x000fe200078e3cff */
[----:B------:R-:W-:Y:S01]  /*3b90*/  IMAD.MOV.U32 R177, RZ, RZ, R7 ;  /* 0x000000ffffb17224 */ /* 0x000fe200078e0007 */
[----:B------:R-:W-:-:S02]  /*3ba0*/  LEA.HI.X R6, R208, c[0x0][0x174], R211, 0x1, P0 ;  /* 0x00005d00d0067a11 */ /* 0x000fc400000f0cd3 */
[----:B------:R-:W-:Y:S01]  /*3bb0*/  IADD3 R23, -R24, 0x1, R23 ;  /* 0x0000000118177810 */ /* 0x000fe20007ffe117 */
[----:B------:R-:W-:Y:S01]  /*3bc0*/  IMAD R238, R27, 0x200, R22 ;  /* 0x000002001bee7824 */ /* 0x000fe200078e0216 */
[----:B------:R-:W-:Y:S01]  /*3bd0*/  SHF.R.U32.HI R24, RZ, 0x3, R29 ;  /* 0x00000003ff187819 */ /* 0x000fe2000001161d */
[----:B------:R-:W-:Y:S01]  /*3be0*/  IMAD.MOV.U32 R176, RZ, RZ, R6 ;  /* 0x000000ffffb07224 */ /* 0x000fe200078e0006 */
[----:B------:R-:W-:Y:S01]  /*3bf0*/  LOP3.LUT R244, R244, 0x6, RZ, 0xc0, !PT ;  /* 0x00000006f4f47812 */ /* 0x000fe200078ec0ff */
[----:B-----5:R-:W-:Y:S02]  /*3c00*/  FMUL.FTZ R2, R25, R2 ;  /* 0x0000000219027220 */ /* 0x020fe40000410000 */
[----:B------:R-:W-:Y:S02]  /*3c10*/  IMAD.SHL.U32 R25, R27, 0x8, RZ ;  /* 0x000000081b197824 */ /* 0x000fe400078e00ff */
[----:B------:R5:W2:Y:S03]  /*3c20*/  R2UR UR4, R2 ;  /* 0x00000000020473c2 */ /* 0x000aa600000e0000 */
[----:B------:R-:W-:-:S04]  /*3c30*/  LOP3.LUT R25, R29, 0x8, R25, 0xf8, !PT ;  /* 0x000000081d197812 */ /* 0x000fc800078ef819 */
[----:B------:R-:W-:-:S05]  /*3c40*/  LOP3.LUT R24, R25, R24, RZ, 0x3c, !PT ;  /* 0x0000001819187212 */ /* 0x000fca00078e3cff */
[----:B------:R-:W-:Y:S02]  /*3c50*/  IMAD.IADD R239, R24, 0x1, R239 ;  /* 0x0000000118ef7824 */ /* 0x000fe400078e02ef */
[----:B------:R-:W-:Y:S02]  /*3c60*/  IMAD.IADD R4, R4, 0x1, R24 ;  /* 0x0000000104047824 */ /* 0x000fe400078e0218 */
[----:B------:R-:W-:Y:S02]  /*3c70*/  IMAD.SHL.U32 R239, R239, 0x2, RZ ;  /* 0x00000002efef7824 */ /* 0x000fe400078e00ff */
[----:B-----5:R-:W-:-:S05]  /*3c80*/  IMAD.U32 R2, RZ, RZ, UR24 ;  /* 0x00000018ff027e24 */ /* 0x020fca000f8e00ff */
[----:B------:R-:W-:Y:S01]  /*3c90*/  IADD3 R2, R23, c[0x0][0x2e8], R2 ;  /* 0x0000ba0017027a10 */ /* 0x000fe20007ffe002 */
[----:B------:R-:W-:Y:S05]  /*3ca0*/  @P1 BRA `(.L_x_2349) ;  /* 0x0000009000001947 */ /* 0x000fea0003800000 */
[----:B-12---:R-:W-:-:S13]  /*3cb0*/  ISETP.GE.AND P0, PT, R242, c[0x0][0x220], PT ;  /* 0x00008800f2007a0c */ /* 0x006fda0003f06270 */
        /* <DEDUP_REMOVED lines=8> */
.L_x_2349:
[----:B-12---:R-:W-:Y:S05]  /*3d40*/  BSYNC B0 ;  /* 0x0000000000007941 */ /* 0x006fea0003800000 */
.L_x_2348:
        /* <DEDUP_REMOVED lines=10> */
[----:B------:R-:W-:Y:S01]  /*3df0*/  IMAD.U32 R23, RZ, RZ, UR25 ;  /* 0x00000019ff177e24 */ /* 0x000fe2000f8e00ff */
        /* <DEDUP_REMOVED lines=8> */
.L_x_2351:
[----:B------:R-:W-:Y:S05]  /*3e80*/  BSYNC B0 ;  /* 0x0000000000007941 */ /* 0x000fea0003800000 */
.L_x_2350:
        /* <DEDUP_REMOVED lines=16> */
.L_x_2353:
[----:B------:R-:W-:Y:S05]  /*3f90*/  BSYNC B0 ;  /* 0x0000000000007941 */ /* 0x000fea0003800000 */
.L_x_2352:
        /* <DEDUP_REMOVED lines=18> */
.L_x_2355:
[----:B------:R-:W-:Y:S05]  /*40c0*/  BSYNC B0 ;  /* 0x0000000000007941 */ /* 0x000fea0003800000 */
.L_x_2354:
        /* <DEDUP_REMOVED lines=16> */
.L_x_2357:
[----:B------:R-:W-:Y:S05]  /*41d0*/  BSYNC B0 ;  /* 0x0000000000007941 */ /* 0x000fea0003800000 */
.L_x_2356:
        /* <DEDUP_REMOVED lines=18> */
.L_x_2359:
[----:B------:R-:W-:Y:S05]  /*4300*/  BSYNC B0 ;  /* 0x0000000000007941 */ /* 0x000fea0003800000 */
.L_x_2358:
        /* <DEDUP_REMOVED lines=18> */
.L_x_2361:
[----:B------:R-:W-:Y:S05]  /*4430*/  BSYNC B0 ;  /* 0x0000000000007941 */ /* 0x000fea0003800000 */
.L_x_2360:
        /* <DEDUP_REMOVED lines=18> */
.L_x_2363:
[----:B------:R-:W-:Y:S05]  /*4560*/  BSYNC B0 ;  /* 0x0000000000007941 */ /* 0x000fea0003800000 */
.L_x_2362:
        /* <DEDUP_REMOVED lines=16> */
.L_x_2365:
[----:B------:R-:W-:Y:S05]  /*4670*/  BSYNC B0 ;  /* 0x0000000000007941 */ /* 0x000fea0003800000 */
.L_x_2364:
        /* <DEDUP_REMOVED lines=18> */
.L_x_2367:
[----:B------:R-:W-:Y:S05]  /*47a0*/  BSYNC B0 ;  /* 0x0000000000007941 */ /* 0x000fea0003800000 */
.L_x_2366:
        /* <DEDUP_REMOVED lines=18> */
.L_x_2369:
[----:B------:R-:W-:Y:S05]  /*48d0*/  BSYNC B0 ;  /* 0x0000000000007941 */ /* 0x000fea0003800000 */
.L_x_2368:
        /* <DEDUP_REMOVED lines=18> */
.L_x_2371:
[----:B------:R-:W-:Y:S05]  /*4a00*/  BSYNC B0 ;  /* 0x0000000000007941 */ /* 0x000fea0003800000 */
.L_x_2370:
        /* <DEDUP_REMOVED lines=18> */
.L_x_2373:
[----:B------:R-:W-:Y:S05]  /*4b30*/  BSYNC B0 ;  /* 0x0000000000007941 */ /* 0x000fea0003800000 */
.L_x_2372:
        /* <DEDUP_REMOVED lines=18> */
.L_x_2375:
[----:B------:R-:W-:Y:S05]  /*4c60*/  BSYNC B0 ;  /* 0x0000000000007941 */ /* 0x000fea0003800000 */
.L_x_2374:
        /* <DEDUP_REMOVED lines=18> */
.L_x_2377:
[----:B------:R-:W-:Y:S05]  /*4d90*/  BSYNC B0 ;  /* 0x0000000000007941 */ /* 0x000fea0003800000 */
.L_x_2376:
        /* <DEDUP_REMOVED lines=18> */
.L_x_2379:
[----:B------:R-:W-:Y:S05]  /*4ec0*/  BSYNC B0 ;  /* 0x0000000000007941 */ /* 0x000fea0003800000 */
.L_x_2378:
        /* <DEDUP_REMOVED lines=8> */
[----:B------:R-:W-:Y:S01]  /*4f50*/  IADD3 R166, R244, UR28, RZ ;  /* 0x0000001cf4a67c10 */ /* 0x000fe2000fffe0ff */
[----:B------:R-:W1:Y:S01]  /*4f60*/  LDSM.16.M88.4 R168, [R238+0x4800] ;  /* 0x00480000eea8783b */ /* 0x000e620000000200 */
[----:B------:R-:W-:Y:S01]  /*4f70*/  IADD3 R179, R2, 0x8, RZ ;  /* 0x0000000802b37810 */ /* 0x000fe20007ffe0ff */
[----:B------:R-:W-:Y:S01]  /*4f80*/  IMAD R235, R240, 0x2, R237 ;  /* 0x00000002f0eb7824 */ /* 0x000fe200078e02ed */
[----:B------:R-:W-:Y:S01]  /*4f90*/  IMNMX R212, R2, UR24, PT ;  /* 0x0000001802d47c17 */ /* 0x000fe2000b800200 */
[----:B------:R-:W2:Y:S01]  /*4fa0*/  LDSM.16.M88.4 R44, [R238+0x2000] ;  /* 0x00200000ee2c783b */ /* 0x000ea20000000200 */
[----:B------:R-:W-:Y:S01]  /*4fb0*/  IADD3 R2, R166, 0x8, RZ ;  /* 0x00000008a6027810 */ /* 0x000fe20007ffe0ff */
[----:B------:R-:W-:Y:S01]  /*4fc0*/  UISETP.GE.AND UP0, UPT, UR19, 0x2, UPT ;  /* 0x000000021300788c */ /* 0x000fe2000bf06270 */
[----:B------:R-:W-:Y:S01]  /*4fd0*/  IMNMX R179, R179, UR24, PT ;  /* 0x00000018b3b37c17 */ /* 0x000fe2000b800200 */
[----:B------:R-:W3:Y:S01]  /*4fe0*/  LDSM.16.M88.4 R36, [R238+0x2800] ;  /* 0x00280000ee24783b */ /* 0x000ee20000000200 */
[----:B------:R-:W-:-:S02]  /*4ff0*/  ISETP.GE.AND P3, PT, R2, R212, PT ;  /* 0x000000d40200720c */ /* 0x000fc40003f66270 */
[-C--:B------:R-:W-:Y:S01]  /*5000*/  ISETP.GE.AND P6, PT, R2, R179.reuse, PT ;  /* 0x000000b30200720c */ /* 0x080fe20003fc6270 */
[----:B------:R-:W4:Y:S01]  /*5010*/  LDSM.16.M88.4 R28, [R238+0x3000] ;  /* 0x00300000ee1c783b */ /* 0x000f220000000200 */
[----:B------:R-:W-:-:S03]  /*5020*/  ISETP.GE.AND P4, PT, R166, R179, PT ;  /* 0x000000b3a600720c */ /* 0x000fc60003f86270 */
[----:B------:R-:W2:Y:S04]  /*5030*/  LDSM.16.M88.4 R12, [R238+0x4000] ;  /* 0x00400000ee0c783b */ /* 0x000ea80000000200 */
[----:B------:R-:W2:Y:S04]  /*5040*/  LDSM.16.M88.4 R124, [R238+0x5000] ;  /* 0x00500000ee7c783b */ /* 0x000ea80000000200 */
[----:B------:R-:W2:Y:S04]  /*5050*/  LDSM.16.M88.4 R116, [R238+0x5800] ;  /* 0x00580000ee74783b */ /* 0x000ea80000000200 */
[----:B------:R-:W2:Y:S04]  /*5060*/  LDSM.16.M88.4 R108, [R238+0x6000] ;  /* 0x00600000ee6c783b */ /* 0x000ea80000000200 */
[----:B------:R-:W3:Y:S04]  /*5070*/  LDSM.16.M88.4 R100, [R238+0x6800] ;  /* 0x00680000ee64783b */ /* 0x000ee80000000200 */
[----:B------:R-:W3:Y:S01]  /*5080*/  LDSM.16.M88.4 R92, [R238+0x7000] ;  /* 0x00700000ee5c783b */ /* 0x000ee20000000200 */
[C---:B-1---5:R-:W-:Y:S03]  /*5090*/  HMMA.16816.F32 R24, R52.reuse, R20, RZ ;  /* 0x000000143418723c */ /* 0x062fe600000018ff */
[----:B------:R-:W1:Y:S04]  /*50a0*/  LDSM.16.M88.4 R84, [R238+0x7800] ;  /* 0x00780000ee54783b */ /* 0x000e680000000200 */
[----:B------:R-:W5:Y:S01]  /*50b0*/  LDSM.16.M88.4 R76, [R238+0x8000] ;  /* 0x00800000ee4c783b */ /* 0x000f620000000200 */
        /* <DEDUP_REMOVED lines=9> */
[C---:B--2---:R-:W-:Y:S03]  /*5150*/  HMMA.16816.F32 R48, R52.reuse, R44, RZ ;  /* 0x0000002c3430723c */ /* 0x044fe600000018ff */
[----:B------:R-:W2:Y:S04]  /*5160*/  LDSM.16.M88.4 R140, [R233+0x6000] ;  /* 0x00600000e98c783b */ /* 0x000ea80000000200 */
[----:B------:R-:W-:Y:S01]  /*5170*/  LDSM.16.M88.4 R156, [R233+0x3000] ;  /* 0x00300000e99c783b */ /* 0x000fe20000000200 */
[C---:B---3--:R-:W-:Y:S03]  /*5180*/  HMMA.16816.F32 R40, R52.reuse, R36, RZ ;  /* 0x000000243428723c */ /* 0x048fe600000018ff */
[----:B------:R-:W-:Y:S04]  /*5190*/  LDSM.16.M88.4 R144, [R233+0x5000] ;  /* 0x00500000e990783b */ /* 0x000fe80000000200 */
[----:B------:R-:W-:Y:S01]  /*51a0*/  LDSM.16.M88.4 R172, [R233+0x2800] ;  /* 0x00280000e9ac783b */ /* 0x000fe20000000200 */
[C---:B----4-:R-:W-:Y:S03]  /*51b0*/  HMMA.16816.F32 R32, R52.reuse, R28, RZ ;  /* 0x0000001c3420723c */ /* 0x050fe600000018ff */
[----:B------:R-:W-:Y:S04]  /*51c0*/  LDSM.16.M88.4 R180, [R233+0x2000] ;  /* 0x00200000e9b4783b */ /* 0x000fe80000000200 */
[----:B------:R-:W-:Y:S01]  /*51d0*/  LDSM.16.M88.4 R152, [R233+0x4000] ;  /* 0x00400000e998783b */ /* 0x000fe20000000200 */
[C---:B------:R-:W-:Y:S03]  /*51e0*/  HMMA.16816.F32 R16, R52.reuse, R12, RZ ;  /* 0x0000000c3410723c */ /* 0x040fe600000018ff */
[----:B------:R-:W-:Y:S04]  /*51f0*/  LDSM.16.M88.4 R184, [R233+0x8000] ;  /* 0x00800000e9b8783b */ /* 0x000fe80000000200 */
[----:B------:R-:W-:Y:S01]  /*5200*/  LDSM.16.M88.4 R192, [R235] ;  /* 0x00000000ebc0783b */ /* 0x000fe20000000200 */
[C---:B------:R-:W-:Y:S03]  /*5210*/  HMMA.16816.F32 R160, R52.reuse, R124, RZ ;  /* 0x0000007c34a0723c */ /* 0x040fe600000018ff */
[----:B------:R-:W0:Y:S05]  /*5220*/  LDGDEPBAR ;  /* 0x00000000000079af */ /* 0x000e2a0000000000 */
[C---:B------:R-:W-:Y:S08]  /*5230*/  HMMA.16816.F32 R120, R52.reuse, R116, RZ ;  /* 0x000000743478723c */ /* 0x040ff000000018ff */
[C---:B------:R-:W-:Y:S08]  /*5240*/  HMMA.16816.F32 R112, R52.reuse, R108, RZ ;  /* 0x0000006c3470723c */ /* 0x040ff000000018ff */
[C---:B------:R-:W-:Y:S08]  /*5250*/  HMMA.16816.F32 R104, R52.reuse, R100, RZ ;  /* 0x000000643468723c */ /* 0x040ff000000018ff */
[C---:B------:R-:W-:Y:S08]  /*5260*/  HMMA.16816.F32 R96, R52.reuse, R92, RZ ;  /* 0x0000005c3460723c */ /* 0x040ff000000018ff */
[C---:B-1----:R-:W-:Y:S08]  /*5270*/  HMMA.16816.F32 R88, R52.reuse, R84, RZ ;  /* 0x000000543458723c */ /* 0x042ff000000018ff */
        /* <DEDUP_REMOVED lines=21> */
[----:B------:R-:W3:Y:S07]  /*53d0*/  LDSM.16.M88.4 R136, [R233+0x6800] ;  /* 0x00680000e988783b */ /* 0x000eee0000000200 */
[C---:B------:R-:W-:Y:S08]  /*53e0*/  HMMA.16816.F32 R8, R148.reuse, R132, R8 ;  /* 0x000000849408723c */ /* 0x040ff00000001808 */
[C---:B------:R-:W-:Y:S01]  /*53f0*/  HMMA.16816.F32 R168, R148.reuse, R134, R168 ;  /* 0x0000008694a8723c */ /* 0x040fe200000018a8 */
[----:B------:R-:W4:Y:S07]  /*5400*/  LDSM.16.M88.4 R132, [R233+0x7000] ;  /* 0x00700000e984783b */ /* 0x000f2e0000000200 */
[C---:B--2---:R-:W-:Y:S07]  /*5410*/  HMMA.16816.F32 R112, R148.reuse, R140, R112 ;  /* 0x0000008c9470723c */ /* 0x044fee0000001870 */
[----:B------:R-:W-:Y:S01]  /*5420*/  IADD3 R140, R238, 0x2000, RZ ;  /* 0x00002000ee8c7810 */ /* 0x000fe20007ffe0ff */
[----:B-1----:R-:W-:Y:S03]  /*5430*/  HMMA.16816.F32 R120, R148, R128, R120 ;  /* 0x000000809478723c */ /* 0x002fe60000001878 */
[----:B------:R-:W-:-:S04]  /*5440*/  @P0 IADD3 R236, R140, -0x40, RZ ;  /* 0xffffffc08cec0810 */ /* 0x000fc80007ffe0ff */
[----:B------:R-:W-:Y:S01]  /*5450*/  IADD3 R229, R236, 0x4000, RZ ;  /* 0x00004000ece57810 */ /* 0x000fe20007ffe0ff */
[C---:B------:R-:W-:Y:S01]  /*5460*/  HMMA.16816.F32 R116, R148.reuse, R130, R116 ;  /* 0x000000829474723c */ /* 0x040fe20000001874 */
[----:B------:R-:W1:Y:S01]  /*5470*/  LDSM.16.M88.4 R128, [R233+0x7800] ;  /* 0x00780000e980783b */ /* 0x000e620000000200 */
[----:B------:R-:W-:Y:S01]  /*5480*/  IMAD R165, R0, 0x2, R236 ;  /* 0x0000000200a57824 */ /* 0x000fe200078e02ec */
[C---:B------:R-:W-:Y:S01]  /*5490*/  IADD3 R228, R236.reuse, 0x4800, RZ ;  /* 0x00004800ece47810 */ /* 0x040fe20007ffe0ff */
[----:B------:R-:W2:Y:S01]  /*54a0*/  I2F R0, R166 ;  /* 0x000000a600007306 */ /* 0x000ea20000201400 */
[----:B------:R-:W-:Y:S01]  /*54b0*/  LDSM.16.M88.4 R204, [R236+0x3000] ;  /* 0x00300000eccc783b */ /* 0x000fe20000000200 */
[C---:B------:R-:W-:Y:S02]  /*54c0*/  IADD3 R227, R236.reuse, 0x5000, RZ ;  /* 0x00005000ece37810 */ /* 0x040fe40007ffe0ff */
[----:B------:R-:W-:Y:S01]  /*54d0*/  HMMA.16816.F32 R32, R148, R156, R32 ;  /* 0x0000009c9420723c */ /* 0x000fe20000001820 */
[----:B------:R-:W-:Y:S01]  /*54e0*/  LDSM.16.M88.4 R188, [R165] ;  /* 0x00000000a5bc783b */ /* 0x000fe20000000200 */
[----:B------:R-:W-:-:S02]  /*54f0*/  IADD3 R226, R236, 0x5800, RZ ;  /* 0x00005800ece27810 */ /* 0x000fc40007ffe0ff */
[C---:B------:R-:W-:Y:S01]  /*5500*/  IADD3 R225, R236.reuse, 0x6000, RZ ;  /* 0x00006000ece17810 */ /* 0x040fe20007ffe0ff */
[----:B------:R-:W-:Y:S01]  /*5510*/  LDSM.16.M88.4 R200, [R236+0x7000] ;  /* 0x00700000ecc8783b */ /* 0x000fe20000000200 */
[C---:B------:R-:W-:Y:S02]  /*5520*/  IADD3 R224, R236.reuse, 0x6800, RZ ;  /* 0x00006800ece07810 */ /* 0x040fe40007ffe0ff */
[----:B------:R-:W-:Y:S01]  /*5530*/  HMMA.16816.F32 R28, R148, R158, R28 ;  /* 0x0000009e941c723c */ /* 0x000fe2000000181c */
[----:B------:R-:W-:Y:S01]  /*5540*/  LDSM.16.M88.4 R156, [R237] ;  /* 0x00000000ed9c783b */ /* 0x000fe20000000200 */
[----:B------:R-:W-:-:S03]  /*5550*/  IADD3 R167, R236, 0x7000, RZ ;  /* 0x00007000eca77810 */ /* 0x000fc60007ffe0ff */
[----:B------:R-:W-:Y:S03]  /*5560*/  LDSM.16.M88.4 R196, [R236+0x7800] ;  /* 0x00780000ecc4783b */ /* 0x000fe60000000200 */
[C---:B---3--:R-:W-:Y:S08]  /*5570*/  HMMA.16816.F32 R104, R148.reuse, R136, R104 ;  /* 0x000000889468723c */ /* 0x048ff00000001868 */
[C---:B------:R-:W-:Y:S01]  /*5580*/  HMMA.16816.F32 R100, R148.reuse, R138, R100 ;  /* 0x0000008a9464723c */ /* 0x040fe20000001864 */
[----:B------:R-:W3:Y:S07]  /*5590*/  LDSM.16.M88.4 R136, [R236+0x1000] ;  /* 0x00100000ec88783b */ /* 0x000eee0000000200 */
[C---:B----4-:R-:W-:Y:S08]  /*55a0*/  HMMA.16816.F32 R96, R148.reuse, R132, R96 ;  /* 0x000000849460723c */ /* 0x050ff00000001860 */
[C---:B------:R-:W-:Y:S01]  /*55b0*/  HMMA.16816.F32 R92, R148.reuse, R134, R92 ;  /* 0x00000086945c723c */ /* 0x040fe2000000185c */
[----:B------:R-:W4:Y:S07]  /*55c0*/  LDSM.16.M88.4 R132, [R236+0x1800] ;  /* 0x00180000ec84783b */ /* 0x000f2e0000000200 */
[C---:B------:R-:W-:Y:S08]  /*55d0*/  HMMA.16816.F32 R160, R148.reuse, R144, R160 ;  /* 0x0000009094a0723c */ /* 0x040ff000000018a0 */
[C---:B------:R-:W-:Y:S01]  /*55e0*/  HMMA.16816.F32 R124, R148.reuse, R146, R124 ;  /* 0x00000092947c723c */ /* 0x040fe2000000187c */
[----:B------:R-:W5:Y:S07]  /*55f0*/  LDSM.16.M88.4 R144, [R236] ;  /* 0x00000000ec90783b */ /* 0x000f6e0000000200 */
[C---:B------:R-:W-:Y:S08]  /*5600*/  HMMA.16816.F32 R40, R148.reuse, R172, R40 ;  /* 0x000000ac9428723c */ /* 0x040ff00000001828 */
        /* <DEDUP_REMOVED lines=8> */
[----:B------:R-:W-:Y:S01]  /*5690*/  HMMA.16816.F32 R108, R148, R142, R108 ;  /* 0x0000008e946c723c */ /* 0x000fe2000000186c */
[----:B------:R-:W1:Y:S07]  /*56a0*/  LDSM.16.M88.4 R140, [R236+0x800] ;  /* 0x00080000ec8c783b */ /* 0x000e6e0000000200 */
[C---:B---3--:R-:W-:Y:S08]  /*56b0*/  HMMA.16816.F32 R32, R156.reuse, R136, R32 ;  /* 0x000000889c20723c */ /* 0x048ff00000001820 */
[----:B------:R-:W-:Y:S01]  /*56c0*/  HMMA.16816.F32 R28, R156, R138, R28 ;  /* 0x0000008a9c1c723c */ /* 0x000fe2000000181c */
[----:B------:R-:W3:Y:S07]  /*56d0*/  LDSM.16.M88.4 R136, [R236+0x5800] ;  /* 0x00580000ec88783b */ /* 0x000eee0000000200 */
[C---:B------:R-:W-:Y:S08]  /*56e0*/  HMMA.16816.F32 R16, R148.reuse, R152, R16 ;  /* 0x000000989410723c */ /* 0x040ff00000001810 */
[----:B------:R-:W-:Y:S01]  /*56f0*/  HMMA.16816.F32 R12, R148, R154, R12 ;  /* 0x0000009a940c723c */ /* 0x000fe2000000180c */
[----:B------:R-:W-:Y:S07]  /*5700*/  LDSM.16.M88.4 R152, [R233+0x9800] ;  /* 0x00980000e998783b */ /* 0x000fee0000000200 */
[C---:B----4-:R-:W-:Y:S08]  /*5710*/  HMMA.16816.F32 R24, R156.reuse, R132, R24 ;  /* 0x000000849c18723c */ /* 0x050ff00000001818 */
[C---:B------:R-:W-:Y:S01]  /*5720*/  HMMA.16816.F32 R20, R156.reuse, R134, R20 ;  /* 0x000000869c14723c */ /* 0x040fe20000001814 */
[----:B------:R-:W4:Y:S07]  /*5730*/  LDSM.16.M88.4 R132, [R236+0x6000] ;  /* 0x00600000ec84783b */ /* 0x000f2e0000000200 */
[C---:B-----5:R-:W-:Y:S08]  /*5740*/  HMMA.16816.F32 R48, R156.reuse, R144, R48 ;  /* 0x000000909c30723c */ /* 0x060ff00000001830 */
[----:B------:R-:W-:Y:S01]  /*5750*/  HMMA.16816.F32 R44, R156, R146, R44 ;  /* 0x000000929c2c723c */ /* 0x000fe2000000182c */
[----:B------:R-:W-:Y:S07]  /*5760*/  LDSM.16.M88.4 R144, [R236+0x4800] ;  /* 0x00480000ec90783b */ /* 0x000fee0000000200 */
[C---:B------:R-:W-:Y:S08]  /*5770*/  HMMA.16816.F32 R80, R148.reuse, R184, R80 ;  /* 0x000000b89450723c */ /* 0x040ff00000001850 */
[C---:B------:R-:W-:Y:S01]  /*5780*/  HMMA.16816.F32 R76, R148.reuse, R186, R76 ;  /* 0x000000ba944c723c */ /* 0x040fe2000000184c */
[----:B------:R-:W5:Y:S07]  /*5790*/  LDSM.16.M88.4 R184, [R165+0x800] ;  /* 0x00080000a5b8783b */ /* 0x000f6e0000000200 */
[C---:B--2---:R-:W-:Y:S08]  /*57a0*/  HMMA.16816.F32 R64, R148.reuse, R172, R64 ;  /* 0x000000ac9440723c */ /* 0x044ff00000001840 */
[----:B------:R-:W-:Y:S01]  /*57b0*/  HMMA.16816.F32 R60, R148, R174, R60 ;  /* 0x000000ae943c723c */ /* 0x000fe2000000183c */
[----:B------:R-:W2:Y:S07]  /*57c0*/  LDSM.16.M88.4 R172, [R236+0x2800] ;  /* 0x00280000ecac783b */ /* 0x000eae0000000200 */
[C---:B-1----:R-:W-:Y:S08]  /*57d0*/  HMMA.16816.F32 R16, R156.reuse, R128, R16 ;  /* 0x000000809c10723c */ /* 0x042ff00000001810 */
[C---:B------:R-:W-:Y:S01]  /*57e0*/  HMMA.16816.F32 R12, R156.reuse, R130, R12 ;  /* 0x000000829c0c723c */ /* 0x040fe2000000180c */
[----:B------:R-:W1:Y:S07]  /*57f0*/  LDSM.16.M88.4 R128, [R236+0x6800] ;  /* 0x00680000ec80783b */ /* 0x000e6e0000000200 */
[----:B------:R-:W-:Y:S08]  /*5800*/  HMMA.16816.F32 R40, R156, R140, R40 ;  /* 0x0000008c9c28723c */ /* 0x000ff00000001828 */
[----:B------:R-:W-:Y:S08]  /*5810*/  HMMA.16816.F32 R48, R192, R188, R48 ;  /* 0x000000bcc030723c */ /* 0x000ff00000001830 */
[C---:B------:R-:W-:Y:S08]  /*5820*/  HMMA.16816.F32 R72, R148.reuse, R180, R72 ;  /* 0x000000b49448723c */ /* 0x040ff00000001848 */
[----:B------:R-:W-:Y:S01]  /*5830*/  HMMA.16816.F32 R68, R148, R182, R68 ;  /* 0x000000b69444723c */ /* 0x000fe20000001844 */
[----:B------:R-:W1:Y:S07]  /*5840*/  LDSM.16.M88.4 R180, [R165+0x1000] ;  /* 0x00100000a5b4783b */ /* 0x000e6e0000000200 */
[----:B------:R-:W-:Y:S01]  /*5850*/  HMMA.16816.F32 R44, R192, R190, R44 ;  /* 0x000000bec02c723c */ /* 0x000fe2000000182c */
[----:B------:R-:W-:Y:S01]  /*5860*/  FFMA.FTZ R216, R0, UR4, R50 ;  /* 0x0000000400d87c23 */ /* 0x000fe20008010032 */
[----:B------:R-:W-:Y:S01]  /*5870*/  IADD3 R50, R166, 0x11, RZ ;  /* 0x00000011a6327810 */ /* 0x000fe20007ffe0ff */
[----:B------:R-:W-:-:S03]  /*5880*/  FFMA.FTZ R0, R0, UR4, R48 ;  /* 0x0000000400007c23 */ /* 0x000fc60008010030 */
[----:B------:R-:W-:Y:S02]  /*5890*/  FSEL R216, R216, -INF , !P4 ;  /* 0xff800000d8d87808 */ /* 0x000fe40006000000 */
[C---:B---3--:R-:W-:Y:S01]  /*58a0*/  HMMA.16816.F32 R88, R156.reuse, R136, R88 ;  /* 0x000000889c58723c */ /* 0x048fe20000001858 */
[----:B------:R3:W2:Y:S06]  /*58b0*/  I2F R137, R2 ;  /* 0x0000000200897306 */ /* 0x0006ac0000201400 */
[----:B------:R-:W-:Y:S01]  /*58c0*/  IADD3 R136, R166, 0x1, RZ ;  /* 0x00000001a6887810 */ /* 0x000fe20007ffe0ff */
[----:B------:R-:W-:Y:S01]  /*58d0*/  HMMA.16816.F32 R36, R156, R142, R36 ;  /* 0x0000008e9c24723c */ /* 0x000fe20000001824 */
[----:B------:R-:W-:Y:S02]  /*58e0*/  LDSM.16.M88.4 R140, [R236+0x5000] ;  /* 0x00500000ec8c783b */ /* 0x000fe40000000200 */
[----:B------:R-:W-:-:S02]  /*58f0*/  ISETP.GE.AND P1, PT, R136, R212, PT ;  /* 0x000000d48800720c */ /* 0x000fc40003f26270 */
[----:B------:R-:W-:-:S03]  /*5900*/  ISETP.GE.AND P0, PT, R136, R179, PT ;  /* 0x000000b38800720c */ /* 0x000fc60003f06270 */
[C---:B------:R-:W-:Y:S01]  /*5910*/  HMMA.16816.F32 R84, R156.reuse, R138, R84 ;  /* 0x0000008a9c54723c */ /* 0x040fe20000001854 */
[----:B------:R1:W1:Y:S01]  /*5920*/  I2F R138, R136 ;  /* 0x00000088008a7306 */ /* 0x0002620000201400 */
[----:B---3--:R-:W-:Y:S01]  /*5930*/  IADD3 R2, R166, 0x10, RZ ;  /* 0x00000010a6027810 */ /* 0x008fe20007ffe0ff */
[C---:B--2---:R-:W-:Y:S02]  /*5940*/  FFMA.FTZ R44, R137.reuse, UR4, R44 ;  /* 0x00000004892c7c23 */ /* 0x044fe4000801002c */
[----:B------:R-:W-:Y:S01]  /*5950*/  FFMA.FTZ R46, R137, UR4, R46 ;  /* 0x00000004892e7c23 */ /* 0x000fe2000801002e */
[----:B------:R-:W-:Y:S02]  /*5960*/  ISETP.GE.AND P4, PT, R2, R212, PT ;  /* 0x000000d40200720c */ /* 0x000fe40003f86270 */
[----:B----4-:R-:W-:Y:S01]  /*5970*/  HMMA.16816.F32 R80, R156, R132, R80 ;  /* 0x000000849c50723c */ /* 0x010fe20000001850 */
[----:B------:R-:W-:Y:S02]  /*5980*/  FSEL R218, R44, -INF , !P3 ;  /* 0xff8000002cda7808 */ /* 0x000fe40005800000 */
[----:B------:R-:W-:-:S02]  /*5990*/  ISETP.GE.AND P3, PT, R50, R179, PT ;  /* 0x000000b33200720c */ /* 0x000fc40003f66270 */
[----:B------:R-:W-:Y:S02]  /*59a0*/  FSEL R217, R46, -INF , !P6 ;  /* 0xff8000002ed97808 */ /* 0x000fe40007000000 */
[C---:B------:R-:W-:Y:S01]  /*59b0*/  IADD3 R46, R166.reuse, 0x19, RZ ;  /* 0x00000019a62e7810 */ /* 0x040fe20007ffe0ff */
[----:B------:R-:W-:Y:S01]  /*59c0*/  HMMA.16816.F32 R76, R156, R134, R76 ;  /* 0x000000869c4c723c */ /* 0x000fe2000000184c */
[----:B------:R-:W2:Y:S01]  /*59d0*/  LDSM.16.M88.4 R132, [R165+0x2000] ;  /* 0x00200000a584783b */ /* 0x000ea20000000200 */
[----:B-1----:R-:W-:Y:S01]  /*59e0*/  IADD3 R136, R166, 0x9, RZ ;  /* 0x00000009a6887810 */ /* 0x002fe20007ffe0ff */
[C---:B------:R-:W-:Y:S02]  /*59f0*/  FFMA.FTZ R219, R138.reuse, UR4, R49 ;  /* 0x000000048adb7c23 */ /* 0x040fe40008010031 */
[----:B------:R-:W-:Y:S01]  /*5a00*/  FFMA.FTZ R51, R138, UR4, R51 ;  /* 0x000000048a337c23 */ /* 0x000fe20008010033 */
[C---:B------:R-:W-:Y:S01]  /*5a10*/  ISETP.GE.AND P5, PT, R136.reuse, R212, PT ;  /* 0x000000d48800720c */ /* 0x040fe20003fa6270 */
[----:B------:R-:W-:Y:S01]  /*5a20*/  I2F R49, R2 ;  /* 0x0000000200317306 */ /* 0x000fe20000201400 */
[----:B-----5:R-:W-:Y:S01]  /*5a30*/  HMMA.16816.F32 R40, R192, R184, R40 ;  /* 0x000000b8c028723c */ /* 0x020fe20000001828 */
[----:B------:R-:W-:-:S02]  /*5a40*/  ISETP.GE.AND P2, PT, R136, R179, PT ;  /* 0x000000b38800720c */ /* 0x000fc40003f46270 */
[----:B------:R-:W-:Y:S02]  /*5a50*/  FSEL R219, R219, -INF , !P1 ;  /* 0xff800000dbdb7808 */ /* 0x000fe40004800000 */
[----:B------:R-:W-:Y:S02]  /*5a60*/  ISETP.GE.AND P1, PT, R2, R179, PT ;  /* 0x000000b30200720c */ /* 0x000fe40003f26270 */
[----:B------:R-:W1:Y:S01]  /*5a70*/  I2F R136, R136 ;  /* 0x0000008800887306 */ /* 0x000e620000201400 */
[----:B------:R-:W-:Y:S01]  /*5a80*/  HMMA.16816.F32 R8, R156, R172, R8 ;  /* 0x000000ac9c08723c */ /* 0x000fe20000001808 */
[----:B------:R-:W-:Y:S02]  /*5a90*/  FSEL R214, R51, -INF , !P0 ;  /* 0xff80000033d67808 */ /* 0x000fe40004000000 */
[----:B------:R-:W-:Y:S02]  /*5aa0*/  ISETP.GE.AND P0, PT, R50, R212, PT ;  /* 0x000000d43200720c */ /* 0x000fe40003f06270 */
[----:B------:R-:W-:-:S02]  /*5ab0*/  IADD3 R138, R166, 0x38, RZ ;  /* 0x00000038a68a7810 */ /* 0x000fc40007ffe0ff */
[----:B------:R3:W4:Y:S01]  /*5ac0*/  I2F R2, R50 ;  /* 0x0000003200027306 */ /* 0x0007220000201400 */
[----:B------:R-:W-:Y:S01]  /*5ad0*/  HMMA.16816.F32 R168, R156, R174, R168 ;  /* 0x000000ae9ca8723c */ /* 0x000fe200000018a8 */
[----:B------:R-:W5:Y:S01]  /*5ae0*/  LDSM.16.M88.4 R172, [R165+0x1800] ;  /* 0x00180000a5ac783b */ /* 0x000f620000000200 */
[----:B-1----:R-:W-:-:S06]  /*5af0*/  FFMA.FTZ R45, R136, UR4, R45 ;  /* 0x00000004882d7c23 */ /* 0x002fcc000801002d */
[----:B------:R-:W-:Y:S01]  /*5b00*/  HMMA.16816.F32 R36, R192, R186, R36 ;  /* 0x000000bac024723c */ /* 0x000fe20000001824 */
[----:B------:R-:W-:Y:S01]  /*5b10*/  FFMA.FTZ R136, R136, UR4, R47 ;  /* 0x0000000488887c23 */ /* 0x000fe2000801002f */
[C---:B------:R-:W-:Y:S01]  /*5b20*/  IADD3 R47, R166.reuse, 0x20, RZ ;  /* 0x00000020a62f7810 */ /* 0x040fe20007ffe0ff */
[----:B------:R-:W-:Y:S01]  /*5b30*/  FFMA.FTZ R40, R49, UR4, R40 ;  /* 0x0000000431287c23 */ /* 0x000fe20008010028 */
[----:B------:R-:W-:Y:S02]  /*5b40*/  FSEL R220, R45, -INF , !P5 ;  /* 0xff8000002ddc7808 */ /* 0x000fe40006800000 */
[----:B------:R-:W1:Y:S01]  /*5b50*/  I2F R45, R46 ;  /* 0x0000002e002d7306 */ /* 0x000e620000201400 */
[----:B---3--:R-:W-:Y:S01]  /*5b60*/  IADD3 R50, R166, 0x18, RZ ;  /* 0x00000018a6327810 */ /* 0x008fe20007ffe0ff */
[----:B------:R-:W-:Y:S01]  /*5b70*/  HMMA.16816.F32 R72, R156, R128, R72 ;  /* 0x000000809c48723c */ /* 0x000fe20000001848 */
[----:B----4-:R-:W-:Y:S02]  /*5b80*/  FFMA.FTZ R43, R2, UR4, R43 ;  /* 0x00000004022b7c23 */ /* 0x010fe4000801002b */
[----:B------:R-:W-:-:S02]  /*5b90*/  ISETP.GE.AND P6, PT, R50, R212, PT ;  /* 0x000000d43200720c */ /* 0x000fc40003fc6270 */
[----:B------:R-:W-:Y:S01]  /*5ba0*/  ISETP.GE.AND P5, PT, R50, R179, PT ;  /* 0x000000b33200720c */ /* 0x000fe20003fa6270 */
[----:B------:R3:W4:Y:S02]  /*5bb0*/  I2F R44, R50 ;  /* 0x00000032002c7306 */ /* 0x0007240000201400 */
[----:B------:R-:W-:Y:S01]  /*5bc0*/  HMMA.16816.F32 R68, R156, R130, R68 ;  /* 0x000000829c44723c */ /* 0x000fe20000001844 */
[----:B------:R-:W5:Y:S07]  /*5bd0*/  LDSM.16.M88.4 R128, [R165+0x2800] ;  /* 0x00280000a580783b */ /* 0x000f6e0000000200 */
[----:B------:R-:W-:Y:S01]  /*5be0*/  HMMA.16816.F32 R32, R192, R180, R32 ;  /* 0x000000b4c020723c */ /* 0x000fe20000001820 */
[----:B-1----:R-:W-:-:S02]  /*5bf0*/  FFMA.FTZ R37, R45, UR4, R37 ;  /* 0x000000042d257c23 */ /* 0x002fc40008010025 */
[----:B------:R-:W-:Y:S02]  /*5c00*/  FFMA.FTZ R39, R45, UR4, R39 ;  /* 0x000000042d277c23 */ /* 0x000fe40008010027 */
[----:B---3--:R-:W-:Y:S01]  /*5c10*/  FFMA.FTZ R50, R49, UR4, R42 ;  /* 0x0000000431327c23 */ /* 0x008fe2000801002a */
[----:B------:R-:W-:Y:S01]  /*5c20*/  FSEL R42, R136, -INF , !P2 ;  /* 0xff800000882a7808 */ /* 0x000fe20005000000 */
[----:B------:R-:W-:Y:S01]  /*5c30*/  FFMA.FTZ R49, R2, UR4, R41 ;  /* 0x0000000402317c23 */ /* 0x000fe20008010029 */
[----:B------:R-:W-:Y:S01]  /*5c40*/  FSEL R41, R40, -INF , !P4 ;  /* 0xff80000028297808 */ /* 0x000fe20006000000 */
[----:B--2---:R-:W-:Y:S01]  /*5c50*/  HMMA.16816.F32 R16, R192, R132, R16 ;  /* 0x00000084c010723c */ /* 0x004fe20000001810 */
[----:B------:R-:W-:Y:S01]  /*5c60*/  ISETP.GE.AND P2, PT, R46, R212, PT ;  /* 0x000000d42e00720c */ /* 0x000fe20003f46270 */
[----:B----4-:R-:W-:Y:S01]  /*5c70*/  FFMA.FTZ R215, R44, UR4, R36 ;  /* 0x000000042cd77c23 */ /* 0x010fe20008010024 */
[----:B------:R-:W-:Y:S02]  /*5c80*/  ISETP.GE.AND P4, PT, R46, R179, PT ;  /* 0x000000b32e00720c */ /* 0x000fe40003f86270 */
[----:B------:R1:W2:Y:S01]  /*5c90*/  I2F R46, R47 ;  /* 0x0000002f002e7306 */ /* 0x0002a20000201400 */
[----:B------:R-:W-:-:S02]  /*5ca0*/  FSEL R50, R50, -INF , !P1 ;  /* 0xff80000032327808 */ /* 0x000fc40004800000 */
[C---:B------:R-:W-:Y:S01]  /*5cb0*/  HMMA.16816.F32 R12, R192.reuse, R134, R12 ;  /* 0x00000086c00c723c */ /* 0x040fe2000000180c */
[----:B------:R-:W3:Y:S01]  /*5cc0*/  LDSM.16.M88.4 R132, [R165+0x3000] ;  /* 0x00300000a584783b */ /* 0x000ee20000000200 */
[----:B------:R-:W-:Y:S02]  /*5cd0*/  FSEL R40, R49, -INF , !P0 ;  /* 0xff80000031287808 */ /* 0x000fe40004000000 */
[CC--:B------:R-:W-:Y:S02]  /*5ce0*/  ISETP.GE.AND P1, PT, R47.reuse, R212.reuse, PT ;  /* 0x000000d42f00720c */ /* 0x0c0fe40003f26270 */
[-C--:B------:R-:W-:Y:S02]  /*5cf0*/  ISETP.GE.AND P0, PT, R47, R179.reuse, PT ;  /* 0x000000b32f00720c */ /* 0x080fe40003f06270 */
[----:B------:R-:W-:Y:S01]  /*5d00*/  HMMA.16816.F32 R28, R192, R182, R28 ;  /* 0x000000b6c01c723c */ /* 0x000fe2000000181c */
[----:B------:R-:W-:Y:S02]  /*5d10*/  IADD3 R2, R166, 0x21, RZ ;  /* 0x00000021a6027810 */ /* 0x000fe40007ffe0ff */
[----:B------:R-:W-:Y:S01]  /*5d20*/  FSEL R49, R43, -INF , !P3 ;  /* 0xff8000002b317808 */ /* 0x000fe20005800000 */
[----:B-1----:R-:W-:Y:S01]  /*5d30*/  FFMA.FTZ R47, R44, UR4, R38 ;  /* 0x000000042c2f7c23 */ /* 0x002fe20008010026 */
[----:B------:R-:W-:Y:S01]  /*5d40*/  IADD3 R38, R166, 0x28, RZ ;  /* 0x00000028a6267810 */ /* 0x000fe20007ffe0ff */
[----:B------:R-:W1:Y:S01]  /*5d50*/  I2F R36, R2 ;  /* 0x0000000200247306 */ /* 0x000e620000201400 */
[----:B------:R-:W-:Y:S01]  /*5d60*/  FSEL R215, R215, -INF , !P6 ;  /* 0xff800000d7d77808 */ /* 0x000fe20007000000 */
[----:B--2---:R-:W-:Y:S01]  /*5d70*/  FFMA.FTZ R32, R46, UR4, R32 ;  /* 0x000000042e207c23 */ /* 0x004fe20008010020 */
[C---:B------:R-:W-:Y:S01]  /*5d80*/  ISETP.GE.AND P3, PT, R2.reuse, R212, PT ;  /* 0x000000d40200720c */ /* 0x040fe20003f66270 */
[----:B------:R-:W-:Y:S01]  /*5d90*/  HMMA.16816.F32 R160, R156, R204, R160 ;  /* 0x000000cc9ca0723c */ /* 0x000fe200000018a0 */
[----:B------:R-:W-:Y:S01]  /*5da0*/  ISETP.GE.AND P6, PT, R2, R179, PT ;  /* 0x000000b30200720c */ /* 0x000fe20003fc6270 */
[----:B------:R-:W-:Y:S01]  /*5db0*/  FFMA.FTZ R34, R46, UR4, R34 ;  /* 0x000000042e227c23 */ /* 0x000fe20008010022 */
[----:B------:R-:W-:Y:S01]  /*5dc0*/  FSEL R51, R37, -INF , !P2 ;  /* 0xff80000025337808 */ /* 0x000fe20005000000 */
[----:B------:R-:W2:Y:S01]  /*5dd0*/  I2F R2, R38 ;  /* 0x0000002600027306 */ /* 0x000ea20000201400 */
[----:B------:R-:W-:-:S02]  /*5de0*/  IADD3 R37, R166, 0x29, RZ ;  /* 0x00000029a6257810 */ /* 0x000fc40007ffe0ff */
[----:B------:R-:W-:Y:S01]  /*5df0*/  FSEL R46, R32, -INF , !P1 ;  /* 0xff800000202e7808 */ /* 0x000fe20004800000 */
[C---:B-----5:R-:W-:Y:S01]  /*5e00*/  HMMA.16816.F32 R24, R192.reuse, R172, R24 ;  /* 0x000000acc018723c */ /* 0x060fe20000001818 */
[----:B------:R-:W-:Y:S02]  /*5e10*/  IADD3 R32, R166, 0x30, RZ ;  /* 0x00000030a6207810 */ /* 0x000fe40007ffe0ff */
[----:B------:R-:W-:Y:S01]  /*5e20*/  FSEL R47, R47, -INF , !P5 ;  /* 0xff8000002f2f7808 */ /* 0x000fe20006800000 */
[----:B-1----:R-:W-:Y:S01]  /*5e30*/  FFMA.FTZ R33, R36, UR4, R33 ;  /* 0x0000000424217c23 */ /* 0x002fe20008010021 */
[C---:B------:R-:W-:Y:S02]  /*5e40*/  ISETP.GE.AND P5, PT, R38.reuse, R212, PT ;  /* 0x000000d42600720c */ /* 0x040fe40003fa6270 */
[----:B------:R-:W-:Y:S01]  /*5e50*/  FSEL R213, R39, -INF , !P4 ;  /* 0xff80000027d57808 */ /* 0x000fe20006000000 */
[----:B------:R-:W-:Y:S01]  /*5e60*/  HMMA.16816.F32 R8, R192, R128, R8 ;  /* 0x00000080c008723c */ /* 0x000fe20000001808 */
[----:B------:R-:W-:-:S02]  /*5e70*/  ISETP.GE.AND P2, PT, R38, R179, PT ;  /* 0x000000b32600720c */ /* 0x000fc40003f46270 */
[C---:B------:R-:W-:Y:S01]  /*5e80*/  ISETP.GE.AND P4, PT, R37.reuse, R212, PT ;  /* 0x000000d42500720c */ /* 0x040fe20003f86270 */
[----:B--2---:R-:W-:Y:S01]  /*5e90*/  FFMA.FTZ R28, R2, UR4, R28 ;  /* 0x00000004021c7c23 */ /* 0x004fe2000801001c */
[----:B------:R-:W-:Y:S02]  /*5ea0*/  ISETP.GE.AND P1, PT, R37, R179, PT ;  /* 0x000000b32500720c */ /* 0x000fe40003f26270 */
[----:B------:R-:W-:Y:S01]  /*5eb0*/  FFMA.FTZ R128, R36, UR4, R35 ;  /* 0x0000000424807c23 */ /* 0x000fe20008010023 */
[----:B------:R-:W-:Y:S01]  /*5ec0*/  HMMA.16816.F32 R124, R156, R206, R124 ;  /* 0x000000ce9c7c723c */ /* 0x000fe2000000187c */
[----:B------:R-:W1:Y:S01]  /*5ed0*/  I2F R36, R37 ;  /* 0x0000002500247306 */ /* 0x000e620000201400 */
[----:B------:R-:W-:Y:S01]  /*5ee0*/  FFMA.FTZ R129, R2, UR4, R30 ;  /* 0x0000000402817c23 */ /* 0x000fe2000801001e */
[----:B------:R-:W-:Y:S02]  /*5ef0*/  IADD3 R2, R166, 0x31, RZ ;  /* 0x00000031a6027810 */ /* 0x000fe40007ffe0ff */
[----:B------:R-:W-:-:S02]  /*5f00*/  FSEL R44, R28, -INF , !P5 ;  /* 0xff8000001c2c7808 */ /* 0x000fc40006800000 */
[----:B------:R-:W-:Y:S01]  /*5f10*/  FSEL R128, R128, -INF , !P6 ;  /* 0xff80000080807808 */ /* 0x000fe20007000000 */
[C---:B------:R-:W-:Y:S01]  /*5f20*/  HMMA.16816.F32 R20, R192.reuse, R174, R20 ;  /* 0x000000aec014723c */ /* 0x040fe20000001814 */
[----:B------:R-:W2:Y:S01]  /*5f30*/  I2F R30, R32 ;  /* 0x00000020001e7306 */ /* 0x000ea20000201400 */
[----:B------:R-:W-:Y:S02]  /*5f40*/  FSEL R206, R34, -INF , !P0 ;  /* 0xff80000022ce7808 */ /* 0x000fe40004000000 */
[CC--:B------:R-:W-:Y:S02]  /*5f50*/  ISETP.GE.AND P6, PT, R2.reuse, R212.reuse, PT ;  /* 0x000000d40200720c */ /* 0x0c0fe40003fc6270 */
[----:B------:R-:W-:Y:S02]  /*5f60*/  ISETP.GE.AND P5, PT, R2, R179, PT ;  /* 0x000000b30200720c */ /* 0x000fe40003fa6270 */
[----:B---3--:R-:W-:Y:S01]  /*5f70*/  HMMA.16816.F32 R160, R192, R132, R160 ;  /* 0x00000084c0a0723c */ /* 0x008fe200000018a0 */
[----:B------:R3:W4:Y:S01]  /*5f80*/  I2F R28, R2 ;  /* 0x00000002001c7306 */ /* 0x0007220000201400 */
[----:B-1----:R-:W-:Y:S01]  /*5f90*/  FFMA.FTZ R29, R36, UR4, R29 ;  /* 0x00000004241d7c23 */ /* 0x002fe2000801001d */
[----:B------:R-:W-:Y:S01]  /*5fa0*/  ISETP.GE.AND P0, PT, R32, R212, PT ;  /* 0x000000d42000720c */ /* 0x000fe20003f06270 */
[----:B------:R-:W-:Y:S01]  /*5fb0*/  FFMA.FTZ R31, R36, UR4, R31 ;  /* 0x00000004241f7c23 */ /* 0x000fe2000801001f */
[----:B------:R-:W-:-:S02]  /*5fc0*/  FSEL R129, R129, -INF , !P2 ;  /* 0xff80000081817808 */ /* 0x000fc40005000000 */
[----:B------:R-:W-:Y:S01]  /*5fd0*/  FSEL R207, R29, -INF , !P4 ;  /* 0xff8000001dcf7808 */ /* 0x000fe20006000000 */
[C---:B------:R-:W-:Y:S01]  /*5fe0*/  HMMA.16816.F32 R56, R148.reuse, R152, R56 ;  /* 0x000000989438723c */ /* 0x040fe20000001838 */
[----:B--2---:R-:W-:Y:S01]  /*5ff0*/  FFMA.FTZ R133, R30, UR4, R24 ;  /* 0x000000041e857c23 */ /* 0x004fe20008010018 */
[----:B------:R-:W-:Y:S01]  /*6000*/  ISETP.GE.AND P2, PT, R138, R212, PT ;  /* 0x000000d48a00720c */ /* 0x000fe20003f46270 */
[----:B------:R-:W-:Y:S01]  /*6010*/  FFMA.FTZ R26, R30, UR4, R26 ;  /* 0x000000041e1a7c23 */ /* 0x000fe2000801001a */
[-C--:B------:R-:W-:Y:S02]  /*6020*/  ISETP.GE.AND P4, PT, R138, R179.reuse, PT ;  /* 0x000000b38a00720c */ /* 0x080fe40003f86270 */
[----:B------:R-:W-:Y:S01]  /*6030*/  FSEL R133, R133, -INF , !P0 ;  /* 0xff80000085857808 */ /* 0x000fe20004000000 */
[----:B------:R-:W1:Y:S01]  /*6040*/  I2F R138, R138 ;  /* 0x0000008a008a7306 */ /* 0x000e620000201400 */
[----:B------:R-:W-:Y:S01]  /*6050*/  HMMA.16816.F32 R52, R148, R154, R52 ;  /* 0x0000009a9434723c */ /* 0x000fe20000001834 */
[----:B------:R-:W2:Y:S01]  /*6060*/  LDSM.16.M88.4 R148, [R236+0x4000] ;  /* 0x00400000ec94783b */ /* 0x000ea20000000200 */
[----:B---3--:R-:W-:Y:S01]  /*6070*/  IADD3 R2, R166, 0x39, RZ ;  /* 0x00000039a6027810 */ /* 0x008fe20007ffe0ff */
[----:B----4-:R-:W-:Y:S01]  /*6080*/  FFMA.FTZ R25, R28, UR4, R25 ;  /* 0x000000041c197c23 */ /* 0x010fe20008010019 */
[----:B------:R-:W-:Y:S01]  /*6090*/  IADD3 R24, R166, 0x40, RZ ;  /* 0x00000040a6187810 */ /* 0x000fe20007ffe0ff */
[----:B------:R-:W3:Y:S01]  /*60a0*/  LDSM.16.M88.4 R152, [R236+0x3800] ;  /* 0x00380000ec98783b */ /* 0x000ee20000000200 */
[----:B------:R-:W-:Y:S01]  /*60b0*/  ISETP.GE.AND P0, PT, R2, R179, PT ;  /* 0x000000b30200720c */ /* 0x000fe20003f06270 */
[----:B------:R-:W-:Y:S01]  /*60c0*/  FFMA.FTZ R137, R28, UR4, R27 ;  /* 0x000000041c897c23 */ /* 0x000fe2000801001b */
[----:B------:R-:W-:Y:S01]  /*60d0*/  HMMA.16816.F32 R168, R192, R130, R168 ;  /* 0x00000082c0a8723c */ /* 0x000fe200000018a8 */
[----:B------:R-:W4:Y:S01]  /*60e0*/  I2F R28, R24 ;  /* 0x00000018001c7306 */ /* 0x000f220000201400 */
[----:B------:R-:W-:-:S02]  /*60f0*/  IADD3 R29, R166, 0x41, RZ ;  /* 0x00000041a61d7810 */ /* 0x000fc40007ffe0ff */
[----:B------:R-:W-:Y:S02]  /*6100*/  FSEL R45, R33, -INF , !P3 ;  /* 0xff800000212d7808 */ /* 0x000fe40005800000 */
[----:B------:R-:W-:Y:S02]  /*6110*/  ISETP.GE.AND P3, PT, R32, R179, PT ;  /* 0x000000b32000720c */ /* 0x000fe40003f66270 */
[----:B------:R-:W-:Y:S01]  /*6120*/  FSEL R131, R31, -INF , !P1 ;  /* 0xff8000001f837808 */ /* 0x000fe20004800000 */
[----:B------:R-:W-:Y:S01]  /*6130*/  HMMA.16816.F32 R124, R192, R134, R124 ;  /* 0x00000086c07c723c */ /* 0x000fe2000000187c */
[-C--:B------:R-:W-:Y:S01]  /*6140*/  ISETP.GE.AND P1, PT, R2, R212.reuse, PT ;  /* 0x000000d40200720c */ /* 0x080fe20003f26270 */
[----:B------:R-:W5:Y:S01]  /*6150*/  LDSM.16.M88.4 R32, [R165+0x3800] ;  /* 0x00380000a520783b */ /* 0x000f620000000200 */
[----:B------:R-:W2:Y:S01]  /*6160*/  I2F R2, R2 ;  /* 0x0000000200027306 */ /* 0x000ea20000201400 */
[----:B------:R-:W-:Y:S02]  /*6170*/  FSEL R136, R26, -INF , !P3 ;  /* 0xff8000001a887808 */ /* 0x000fe40005800000 */
[----:B------:R-:W-:Y:S01]  /*6180*/  ISETP.GE.AND P3, PT, R24, R212, PT ;  /* 0x000000d41800720c */ /* 0x000fe20003f66270 */
[----:B-1----:R-:W-:Y:S01]  /*6190*/  FFMA.FTZ R134, R138, UR4, R20 ;  /* 0x000000048a867c23 */ /* 0x002fe20008010014 */
[----:B------:R-:W-:Y:S01]  /*61a0*/  IADD3 R20, R166, 0x48, RZ ;  /* 0x00000048a6147810 */ /* 0x000fe20007ffe0ff */
[----:B------:R-:W-:Y:S01]  /*61b0*/  FFMA.FTZ R138, R138, UR4, R22 ;  /* 0x000000048a8a7c23 */ /* 0x000fe20008010016 */
[----:B------:R-:W-:Y:S01]  /*61c0*/  HMMA.16816.F32 R92, R156, R142, R92 ;  /* 0x0000008e9c5c723c */ /* 0x000fe2000000185c */
[----:B------:R-:W1:Y:S01]  /*61d0*/  I2F R22, R29 ;  /* 0x0000001d00167306 */ /* 0x000e620000201400 */
[----:B------:R-:W-:Y:S01]  /*61e0*/  FSEL R137, R137, -INF , !P5 ;  /* 0xff80000089897808 */ /* 0x000fe20006800000 */
[----:B----4-:R-:W-:Y:S01]  /*61f0*/  FFMA.FTZ R18, R28, UR4, R18 ;  /* 0x000000041c127c23 */ /* 0x010fe20008010012 */
[----:B------:R-:W-:-:S02]  /*6200*/  FSEL R138, R138, -INF , !P4 ;  /* 0xff8000008a8a7808 */ /* 0x000fc40006000000 */
[-C--:B------:R-:W-:Y:S01]  /*6210*/  ISETP.GE.AND P4, PT, R20, R212.reuse, PT ;  /* 0x000000d41400720c */ /* 0x080fe20003f86270 */
[----:B------:R-:W-:Y:S01]  /*6220*/  FFMA.FTZ R142, R28, UR4, R16 ;  /* 0x000000041c8e7c23 */ /* 0x000fe20008010010 */
[----:B------:R-:W-:Y:S01]  /*6230*/  IADD3 R16, R166, 0x50, RZ ;  /* 0x00000050a6107810 */ /* 0x000fe20007ffe0ff */
[C---:B--2---:R-:W-:Y:S01]  /*6240*/  FFMA.FTZ R21, R2.reuse, UR4, R21 ;  /* 0x0000000402157c23 */ /* 0x044fe20008010015 */
[C---:B------:R-:W-:Y:S01]  /*6250*/  HMMA.16816.F32 R104, R156.reuse, R144, R104 ;  /* 0x000000909c68723c */ /* 0x040fe20000001868 */
[----:B------:R-:W-:Y:S01]  /*6260*/  FFMA.FTZ R23, R2, UR4, R23 ;  /* 0x0000000402177c23 */ /* 0x000fe20008010017 */
[----:B------:R-:W-:Y:S02]  /*6270*/  IADD3 R2, R166, 0x49, RZ ;  /* 0x00000049a6027810 */ /* 0x000fe40007ffe0ff */
[----:B------:R-:W-:Y:S02]  /*6280*/  FSEL R135, R21, -INF , !P1 ;  /* 0xff80000015877808 */ /* 0x000fe40004800000 */
[----:B------:R-:W-:Y:S01]  /*6290*/  ISETP.GE.AND P1, PT, R20, R179, PT ;  /* 0x000000b31400720c */ /* 0x000fe20003f26270 */
[----:B------:R-:W2:Y:S01]  /*62a0*/  I2F R21, R2 ;  /* 0x0000000200157306 */ /* 0x000ea20000201400 */
[----:B------:R-:W-:Y:S01]  /*62b0*/  FSEL R139, R23, -INF , !P0 ;  /* 0xff800000178b7808 */ /* 0x000fe20004000000 */
[----:B------:R-:W-:Y:S01]  /*62c0*/  HMMA.16816.F32 R112, R156, R148, R112 ;  /* 0x000000949c70723c */ /* 0x000fe20000001870 */
[----:B------:R-:W-:Y:S01]  /*62d0*/  FSEL R142, R142, -INF , !P3 ;  /* 0xff8000008e8e7808 */ /* 0x000fe20005800000 */
[----:B-1----:R-:W-:Y:S01]  /*62e0*/  FFMA.FTZ R17, R22, UR4, R17 ;  /* 0x0000000416117c23 */ /* 0x002fe20008010011 */
[----:B------:R-:W-:-:S02]  /*62f0*/  ISETP.GE.AND P0, PT, R2, R212, PT ;  /* 0x000000d40200720c */ /* 0x000fc40003f06270 */
[-C--:B------:R-:W-:Y:S01]  /*6300*/  ISETP.GE.AND P3, PT, R2, R179.reuse, PT ;  /* 0x000000b30200720c */ /* 0x080fe20003f66270 */
[----:B------:R-:W1:Y:S01]  /*6310*/  I2F R20, R20 ;  /* 0x0000001400147306 */ /* 0x000e620000201400 */
[----:B------:R-:W-:Y:S01]  /*6320*/  FFMA.FTZ R148, R22, UR4, R19 ;  /* 0x0000000416947c23 */ /* 0x000fe20008010013 */
[----:B------:R-:W-:Y:S01]  /*6330*/  IADD3 R22, R166, 0x51, RZ ;  /* 0x00000051a6167810 */ /* 0x000fe20007ffe0ff */
[C---:B---3--:R-:W-:Y:S01]  /*6340*/  HMMA.16816.F32 R120, R156.reuse, R152, R120 ;  /* 0x000000989c78723c */ /* 0x048fe20000001878 */
[----:B------:R-:W-:Y:S02]  /*6350*/  FSEL R134, R134, -INF , !P2 ;  /* 0xff80000086867808 */ /* 0x000fe40005000000 */
[----:B------:R-:W-:Y:S02]  /*6360*/  ISETP.GE.AND P5, PT, R29, R212, PT ;  /* 0x000000d41d00720c */ /* 0x000fe40003fa6270 */
[----:B------:R-:W3:Y:S01]  /*6370*/  I2F R2, R16 ;  /* 0x0000001000027306 */ /* 0x000ee20000201400 */
[----:B--2---:R-:W-:Y:S01]  /*6380*/  FFMA.FTZ R144, R21, UR4, R13 ;  /* 0x0000000415907c23 */ /* 0x004fe2000801000d */
[----:B------:R-:W-:Y:S01]  /*6390*/  ISETP.GE.AND P2, PT, R29, R179, PT ;  /* 0x000000b31d00720c */ /* 0x000fe20003f46270 */
[----:B------:R-:W-:Y:S01]  /*63a0*/  HMMA.16816.F32 R60, R156, R202, R60 ;  /* 0x000000ca9c3c723c */ /* 0x000fe2000000183c */
[----:B------:R-:W-:Y:S01]  /*63b0*/  FFMA.FTZ R15, R21, UR4, R15 ;  /* 0x00000004150f7c23 */ /* 0x000fe2000801000f */
[----:B------:R-:W-:-:S02]  /*63c0*/  FSEL R132, R25, -INF , !P6 ;  /* 0xff80000019847808 */ /* 0x000fc40007000000 */
[----:B------:R-:W-:Y:S01]  /*63d0*/  FSEL R148, R148, -INF , !P2 ;  /* 0xff80000094947808 */ /* 0x000fe20005000000 */
[----:B-1----:R-:W-:Y:S01]  /*63e0*/  FFMA.FTZ R143, R20, UR4, R12 ;  /* 0x00000004148f7c23 */ /* 0x002fe2000801000c */
[----:B------:R-:W-:Y:S01]  /*63f0*/  FSEL R144, R144, -INF , !P0 ;  /* 0xff80000090907808 */ /* 0x000fe20004000000 */
[----:B------:R-:W1:Y:S01]  /*6400*/  I2F R12, R22 ;  /* 0x00000016000c7306 */ /* 0x000e620000201400 */
[----:B------:R-:W-:Y:S01]  /*6410*/  FFMA.FTZ R149, R20, UR4, R14 ;  /* 0x0000000414957c23 */ /* 0x000fe2000801000e */
[C---:B------:R-:W-:Y:S01]  /*6420*/  IADD3 R20, R166.reuse, 0x58, RZ ;  /* 0x00000058a6147810 */ /* 0x040fe20007ffe0ff */
[C---:B------:R-:W-:Y:S01]  /*6430*/  HMMA.16816.F32 R108, R156.reuse, R150, R108 ;  /* 0x000000969c6c723c */ /* 0x040fe2000000186c */
[----:B------:R-:W-:Y:S01]  /*6440*/  IADD3 R14, R166, 0x59, RZ ;  /* 0x00000059a60e7810 */ /* 0x000fe20007ffe0ff */
[----:B---3--:R-:W-:Y:S01]  /*6450*/  FFMA.FTZ R153, R2, UR4, R8 ;  /* 0x0000000402997c23 */ /* 0x008fe20008010008 */
[----:B------:R-:W-:Y:S02]  /*6460*/  ISETP.GE.AND P6, PT, R24, R179, PT ;  /* 0x000000b31800720c */ /* 0x000fe40003fc6270 */
[----:B------:R-:W2:Y:S01]  /*6470*/  I2F R13, R20 ;  /* 0x00000014000d7306 */ /* 0x000ea20000201400 */
[----:B------:R-:W-:Y:S01]  /*6480*/  FFMA.FTZ R203, R2, UR4, R10 ;  /* 0x0000000402cb7c23 */ /* 0x000fe2000801000a */
[----:B------:R-:W-:Y:S01]  /*6490*/  IADD3 R2, R166, 0x60, RZ ;  /* 0x00000060a6027810 */ /* 0x000fe20007ffe0ff */
[----:B------:R-:W-:Y:S01]  /*64a0*/  HMMA.16816.F32 R96, R156, R140, R96 ;  /* 0x0000008c9c60723c */ /* 0x000fe20000001860 */
[----:B------:R-:W-:Y:S01]  /*64b0*/  FSEL R150, R15, -INF , !P3 ;  /* 0xff8000000f967808 */ /* 0x000fe20005800000 */
[----:B------:R-:W3:Y:S01]  /*64c0*/  LDSM.16.M88.4 R24, [R165+0x4000] ;  /* 0x00400000a518783b */ /* 0x000ee20000000200 */
[----:B------:R-:W-:-:S02]  /*64d0*/  ISETP.GE.AND P2, PT, R22, R212, PT ;  /* 0x000000d41600720c */ /* 0x000fc40003f46270 */
[----:B------:R-:W4:Y:S01]  /*64e0*/  I2F R8, R14 ;  /* 0x0000000e00087306 */ /* 0x000f220000201400 */
[----:B-1----:R-:W-:Y:S01]  /*64f0*/  FFMA.FTZ R152, R12, UR4, R9 ;  /* 0x000000040c987c23 */ /* 0x002fe20008010009 */
[----:B------:R-:W-:Y:S01]  /*6500*/  FSEL R141, R17, -INF , !P5 ;  /* 0xff800000118d7808 */ /* 0x000fe20006800000 */
[----:B------:R-:W-:Y:S01]  /*6510*/  HMMA.16816.F32 R116, R156, R154, R116 ;  /* 0x0000009a9c74723c */ /* 0x000fe20000001874 */
[-C--:B------:R-:W-:Y:S01]  /*6520*/  ISETP.GE.AND P5, PT, R16, R179.reuse, PT ;  /* 0x000000b31000720c */ /* 0x080fe20003fa6270 */
[----:B------:R-:W-:Y:S01]  /*6530*/  FFMA.FTZ R11, R12, UR4, R11 ;  /* 0x000000040c0b7c23 */ /* 0x000fe2000801000b */
[----:B------:R-:W-:Y:S02]  /*6540*/  ISETP.GE.AND P0, PT, R20, R179, PT ;  /* 0x000000b31400720c */ /* 0x000fe40003f06270 */
[----:B------:R-:W1:Y:S01]  /*6550*/  I2F R9, R2 ;  /* 0x0000000200097306 */ /* 0x000e620000201400 */
[C---:B--2---:R-:W-:Y:S01]  /*6560*/  FFMA.FTZ R204, R13.reuse, UR4, R170 ;  /* 0x000000040dcc7c23 */ /* 0x044fe200080100aa */
[----:B------:R-:W-:Y:S01]  /*6570*/  ISETP.GE.AND P3, PT, R14, R212, PT ;  /* 0x000000d40e00720c */ /* 0x000fe20003f66270 */
[----:B------:R-:W-:Y:S01]  /*6580*/  FFMA.FTZ R155, R13, UR4, R168 ;  /* 0x000000040d9b7c23 */ /* 0x000fe200080100a8 */
[C---:B------:R-:W-:Y:S01]  /*6590*/  IADD3 R15, R166.reuse, 0x68, RZ ;  /* 0x00000068a60f7810 */ /* 0x040fe20007ffe0ff */
[----:B-----5:R-:W-:Y:S01]  /*65a0*/  HMMA.16816.F32 R120, R192, R32, R120 ;  /* 0x00000020c078723c */ /* 0x020fe20000001878 */
[----:B------:R-:W-:Y:S01]  /*65b0*/  IADD3 R10, R166, 0x61, RZ ;  /* 0x00000061a60a7810 */ /* 0x000fe20007ffe0ff */
[----:B----4-:R-:W-:Y:S01]  /*65c0*/  FFMA.FTZ R169, R8, UR4, R169 ;  /* 0x0000000408a97c23 */ /* 0x010fe200080100a9 */
[----:B------:R-:W-:Y:S01]  /*65d0*/  FSEL R145, R18, -INF , !P6 ;  /* 0xff80000012917808 */ /* 0x000fe20007000000 */
[----:B------:R-:W-:Y:S01]  /*65e0*/  FFMA.FTZ R170, R8, UR4, R171 ;  /* 0x0000000408aa7c23 */ /* 0x000fe200080100ab */
[----:B------:R-:W-:-:S02]  /*65f0*/  FSEL R203, R203, -INF , !P5 ;  /* 0xff800000cbcb7808 */ /* 0x000fc40006800000 */
[----:B------:R-:W-:Y:S01]  /*6600*/  FSEL R152, R152, -INF , !P2 ;  /* 0xff80000098987808 */ /* 0x000fe20005000000 */
[----:B------:R-:W-:Y:S01]  /*6610*/  HMMA.16816.F32 R100, R156, R146, R100 ;  /* 0x000000929c64723c */ /* 0x000fe20000001864 */
[----:B------:R-:W-:Y:S01]  /*6620*/  FSEL R204, R204, -INF , !P0 ;  /* 0xff800000cccc7808 */ /* 0x000fe20004000000 */
[----:B-1----:R-:W-:Y:S01]  /*6630*/  FFMA.FTZ R160, R9, UR4, R160 ;  /* 0x0000000409a07c23 */ /* 0x002fe200080100a0 */
[----:B------:R-:W-:Y:S01]  /*6640*/  FSEL R205, R169, -INF , !P3 ;  /* 0xff800000a9cd7808 */ /* 0x000fe20005800000 */
[----:B------:R-:W-:Y:S01]  /*6650*/  FFMA.FTZ R162, R9, UR4, R162 ;  /* 0x0000000409a27c23 */ /* 0x000fe200080100a2 */
[-C--:B------:R-:W-:Y:S02]  /*6660*/  ISETP.GE.AND P6, PT, R16, R212.reuse, PT ;  /* 0x000000d41000720c */ /* 0x080fe40003fc6270 */
[CC--:B------:R-:W-:Y:S01]  /*6670*/  ISETP.GE.AND P5, PT, R2.reuse, R212.reuse, PT ;  /* 0x000000d40200720c */ /* 0x0c0fe20003fa6270 */
[----:B------:R-:W1:Y:S01]  /*6680*/  LDSM.16.M88.4 R16, [R165+0x4800] ;  /* 0x00480000a510783b */ /* 0x000e620000000200 */
[-C--:B------:R-:W-:Y:S01]  /*6690*/  ISETP.GE.AND P2, PT, R2, R179.reuse, PT ;  /* 0x000000b30200720c */ /* 0x080fe20003f46270 */
[----:B------:R-:W-:Y:S01]  /*66a0*/  HMMA.16816.F32 R116, R192, R34, R116 ;  /* 0x00000022c074723c */ /* 0x000fe20000001874 */
[C---:B------:R-:W-:Y:S01]  /*66b0*/  ISETP.GE.AND P0, PT, R15.reuse, R212, PT ;  /* 0x000000d40f00720c */ /* 0x040fe20003f06270 */
[----:B------:R-:W2:Y:S01]  /*66c0*/  I2F R2, R10 ;  /* 0x0000000a00027306 */ /* 0x000ea20000201400 */
[----:B------:R-:W-:-:S02]  /*66d0*/  ISETP.GE.AND P3, PT, R15, R179, PT ;  /* 0x000000b30f00720c */ /* 0x000fc40003f66270 */
[----:B------:R-:W-:Y:S02]  /*66e0*/  FSEL R153, R153, -INF , !P6 ;  /* 0xff80000099997808 */ /* 0x000fe40007000000 */
[-C--:B------:R-:W-:Y:S01]  /*66f0*/  ISETP.GE.AND P6, PT, R14, R179.reuse, PT ;  /* 0x000000b30e00720c */ /* 0x080fe20003fc6270 */
[----:B---3--:R-:W-:Y:S01]  /*6700*/  HMMA.16816.F32 R112, R192, R24, R112 ;  /* 0x00000018c070723c */ /* 0x008fe20000001870 */
[----:B------:R-:W-:Y:S01]  /*6710*/  IADD3 R14, R166, 0x69, RZ ;  /* 0x00000069a60e7810 */ /* 0x000fe20007ffe0ff */
[----:B------:R-:W3:Y:S01]  /*6720*/  I2F R15, R15 ;  /* 0x0000000f000f7306 */ /* 0x000ee20000201400 */
[----:B------:R-:W-:Y:S02]  /*6730*/  FSEL R170, R170, -INF , !P6 ;  /* 0xff800000aaaa7808 */ /* 0x000fe40007000000 */
[----:B------:R-:W-:Y:S02]  /*6740*/  FSEL R173, R160, -INF , !P5 ;  /* 0xff800000a0ad7808 */ /* 0x000fe40006800000 */
[CC--:B------:R-:W-:Y:S01]  /*6750*/  ISETP.GE.AND P6, PT, R14.reuse, R212.reuse, PT ;  /* 0x000000d40e00720c */ /* 0x0c0fe20003fc6270 */
[C---:B------:R-:W-:Y:S01]  /*6760*/  HMMA.16816.F32 R64, R156.reuse, R200, R64 ;  /* 0x000000c89c40723c */ /* 0x040fe20000001840 */
[-C--:B------:R-:W-:Y:S01]  /*6770*/  ISETP.GE.AND P5, PT, R14, R179.reuse, PT ;  /* 0x000000b30e00720c */ /* 0x080fe20003fa6270 */
[C---:B--2---:R-:W-:Y:S01]  /*6780*/  FFMA.FTZ R161, R2.reuse, UR4, R161 ;  /* 0x0000000402a17c23 */ /* 0x044fe200080100a1 */
[----:B------:R-:W-:Y:S01]  /*6790*/  FSEL R143, R143, -INF , !P4 ;  /* 0xff8000008f8f7808 */ /* 0x000fe20006000000 */
[----:B------:R-:W2:Y:S01]  /*67a0*/  I2F R14, R14 ;  /* 0x0000000e000e7306 */ /* 0x000ea20000201400 */
[----:B------:R-:W-:Y:S01]  /*67b0*/  FSEL R149, R149, -INF , !P1 ;  /* 0xff80000095957808 */ /* 0x000fe20004800000 */
[----:B------:R-:W-:Y:S01]  /*67c0*/  FFMA.FTZ R163, R2, UR4, R163 ;  /* 0x0000000402a37c23 */ /* 0x000fe200080100a3 */
[----:B------:R-:W-:Y:S01]  /*67d0*/  ISETP.GE.AND P4, PT, R22, R179, PT ;  /* 0x000000b31600720c */ /* 0x000fe20003f86270 */
[----:B------:R-:W-:Y:S01]  /*67e0*/  HMMA.16816.F32 R56, R156, R196, R56 ;  /* 0x000000c49c38723c */ /* 0x000fe20000001838 */
[----:B------:R-:W-:Y:S01]  /*67f0*/  ISETP.GE.AND P1, PT, R20, R212, PT ;  /* 0x000000d41400720c */ /* 0x000fe20003f26270 */
[----:B---3--:R-:W-:Y:S01]  /*6800*/  FFMA.FTZ R124, R15, UR4, R124 ;  /* 0x000000040f7c7c23 */ /* 0x008fe2000801007c */
[----:B------:R-:W-:Y:S01]  /*6810*/  FSEL R202, R11, -INF , !P4 ;  /* 0xff8000000bca7808 */ /* 0x000fe20006000000 */
[----:B------:R-:W-:Y:S01]  /*6820*/  FFMA.FTZ R126, R15, UR4, R126 ;  /* 0x000000040f7e7c23 */ /* 0x000fe2000801007e */
[----:B------:R-:W-:-:S02]  /*6830*/  FSEL R155, R155, -INF , !P1 ;  /* 0xff8000009b9b7808 */ /* 0x000fc40004800000 */
[C---:B------:R-:W-:Y:S01]  /*6840*/  ISETP.GE.AND P4, PT, R10.reuse, R212, PT ;  /* 0x000000d40a00720c */ /* 0x040fe20003f86270 */
[C---:B------:R-:W-:Y:S01]  /*6850*/  HMMA.16816.F32 R108, R192.reuse, R26, R108 ;  /* 0x0000001ac06c723c */ /* 0x040fe2000000186c */
[----:B------:R-:W-:Y:S02]  /*6860*/  ISETP.GE.AND P1, PT, R10, R179, PT ;  /* 0x000000b30a00720c */ /* 0x000fe40003f26270 */
[----:B------:R-:W-:Y:S01]  /*6870*/  IADD3 R13, R166, 0x70, RZ ;  /* 0x00000070a60d7810 */ /* 0x000fe20007ffe0ff */
[----:B--2---:R-:W-:Y:S01]  /*6880*/  FFMA.FTZ R125, R14, UR4, R125 ;  /* 0x000000040e7d7c23 */ /* 0x004fe2000801007d */
[----:B------:R-:W-:Y:S01]  /*6890*/  IADD3 R12, R166, 0x71, RZ ;  /* 0x00000071a60c7810 */ /* 0x000fe20007ffe0ff */
[----:B------:R-:W2:Y:S01]  /*68a0*/  LDSM.16.M88.4 R8, [R165+0x5000] ;  /* 0x00500000a508783b */ /* 0x000ea20000000200 */
[----:B------:R-:W-:Y:S01]  /*68b0*/  FSEL R183, R162, -INF , !P2 ;  /* 0xff800000a2b77808 */ /* 0x000fe20005000000 */
[----:B------:R-:W-:Y:S01]  /*68c0*/  FFMA.FTZ R127, R14, UR4, R127 ;  /* 0x000000040e7f7c23 */ /* 0x000fe2000801007f */
[----:B------:R-:W-:Y:S01]  /*68d0*/  FSEL R172, R161, -INF , !P4 ;  /* 0xff800000a1ac7808 */ /* 0x000fe20006000000 */
[----:B-1----:R-:W-:Y:S01]  /*68e0*/  HMMA.16816.F32 R104, R192, R16, R104 ;  /* 0x00000010c068723c */ /* 0x002fe20000001868 */
[----:B------:R-:W-:-:S02]  /*68f0*/  FSEL R185, R163, -INF , !P1 ;  /* 0xff800000a3b97808 */ /* 0x000fc40004800000 */
[----:B------:R-:W-:Y:S02]  /*6900*/  FSEL R175, R124, -INF , !P0 ;  /* 0xff8000007caf7808 */ /* 0x000fe40004000000 */
[CC--:B------:R-:W-:Y:S02]  /*6910*/  ISETP.GE.AND P2, PT, R13.reuse, R212.reuse, PT ;  /* 0x000000d40d00720c */ /* 0x0c0fe40003f46270 */
[-C--:B------:R-:W-:Y:S01]  /*6920*/  ISETP.GE.AND P4, PT, R13, R179.reuse, PT ;  /* 0x000000b30d00720c */ /* 0x080fe20003f86270 */
[----:B------:R-:W-:Y:S01]  /*6930*/  HMMA.16816.F32 R100, R192, R18, R100 ;  /* 0x00000012c064723c */ /* 0x000fe20000001864 */
[C---:B------:R-:W-:Y:S01]  /*6940*/  ISETP.GE.AND P1, PT, R12.reuse, R212, PT ;  /* 0x000000d40c00720c */ /* 0x040fe20003f26270 */
[----:B------:R-:W1:Y:S01]  /*6950*/  I2F R13, R13 ;  /* 0x0000000d000d7306 */ /* 0x000e620000201400 */
[----:B------:R-:W-:Y:S02]  /*6960*/  ISETP.GE.AND P0, PT, R12, R179, PT ;  /* 0x000000b30c00720c */ /* 0x000fe40003f06270 */
[----:B------:R-:W-:-:S02]  /*6970*/  IADD3 R2, R166, 0x78, RZ ;  /* 0x00000078a6027810 */ /* 0x000fc40007ffe0ff */
[----:B------:R-:W-:Y:S01]  /*6980*/  FSEL R186, R126, -INF , !P3 ;  /* 0xff8000007eba7808 */ /* 0x000fe20005800000 */
[----:B------:R-:W-:Y:S01]  /*6990*/  HMMA.16816.F32 R52, R156, R198, R52 ;  /* 0x000000c69c34723c */ /* 0x000fe20000001834 */
[----:B------:R-:W-:Y:S01]  /*69a0*/  FSEL R180, R125, -INF , !P6 ;  /* 0xff8000007db47808 */ /* 0x000fe20007000000 */
[----:B------:R-:W3:Y:S01]  /*69b0*/  I2F R12, R12 ;  /* 0x0000000c000c7306 */ /* 0x000ee20000201400 */
[CC--:B------:R-:W-:Y:S02]  /*69c0*/  ISETP.GE.AND P3, PT, R2.reuse, R212.reuse, PT ;  /* 0x000000d40200720c */ /* 0x0c0fe40003f66270 */
[----:B------:R-:W-:Y:S02]  /*69d0*/  ISETP.GE.AND P6, PT, R2, R179, PT ;  /* 0x000000b30200720c */ /* 0x000fe40003fc6270 */
[C---:B------:R-:W-:Y:S02]  /*69e0*/  IADD3 R17, R166.reuse, 0x79, RZ ;  /* 0x00000079a6117810 */ /* 0x040fe40007ffe0ff */
[----:B------:R-:W-:Y:S01]  /*69f0*/  IADD3 R18, R166, 0x80, RZ ;  /* 0x00000080a6127810 */ /* 0x000fe20007ffe0ff */
[----:B------:R-:W4:Y:S01]  /*6a00*/  I2F R2, R2 ;  /* 0x0000000200027306 */ /* 0x000f220000201400 */
[----:B-1----:R-:W-:Y:S01]  /*6a10*/  FFMA.FTZ R120, R13, UR4, R120 ;  /* 0x000000040d787c23 */ /* 0x002fe20008010078 */
[----:B------:R-:W-:Y:S01]  /*6a20*/  FSEL R188, R127, -INF , !P5 ;  /* 0xff8000007fbc7808 */ /* 0x000fe20006800000 */
[----:B------:R-:W-:Y:S01]  /*6a30*/  FFMA.FTZ R122, R13, UR4, R122 ;  /* 0x000000040d7a7c23 */ /* 0x000fe2000801007a */
[----:B------:R-:W-:-:S02]  /*6a40*/  ISETP.GE.AND P5, PT, R17, R212, PT ;  /* 0x000000d41100720c */ /* 0x000fc40003fa6270 */
[----:B------:R-:W-:Y:S01]  /*6a50*/  FSEL R201, R120, -INF , !P2 ;  /* 0xff80000078c97808 */ /* 0x000fe20005000000 */
[C---:B---3--:R-:W-:Y:S01]  /*6a60*/  FFMA.FTZ R121, R12.reuse, UR4, R121 ;  /* 0x000000040c797c23 */ /* 0x048fe20008010079 */
[----:B------:R-:W-:Y:S01]  /*6a70*/  ISETP.GE.AND P2, PT, R17, R179, PT ;  /* 0x000000b31100720c */ /* 0x000fe20003f46270 */
[----:B------:R-:W-:Y:S01]  /*6a80*/  FFMA.FTZ R123, R12, UR4, R123 ;  /* 0x000000040c7b7c23 */ /* 0x000fe2000801007b */
[----:B------:R-:W1:Y:S01]  /*6a90*/  I2F R17, R17 ;  /* 0x0000001100117306 */ /* 0x000e620000201400 */
[----:B------:R-:W3:Y:S01]  /*6aa0*/  LDSM.16.M88.4 R12, [R165+0x5800] ;  /* 0x00580000a50c783b */ /* 0x000ee20000000200 */
[----:B------:R-:W-:Y:S01]  /*6ab0*/  IADD3 R20, R166, 0x81, RZ ;  /* 0x00000081a6147810 */ /* 0x000fe20007ffe0ff */
[----:B--2---:R-:W-:Y:S01]  /*6ac0*/  HMMA.16816.F32 R96, R192, R8, R96 ;  /* 0x00000008c060723c */ /* 0x004fe20000001860 */
[----:B------:R-:W-:Y:S01]  /*6ad0*/  FSEL R190, R123, -INF , !P0 ;  /* 0xff8000007bbe7808 */ /* 0x000fe20004000000 */
[----:B----4-:R-:W-:Y:S01]  /*6ae0*/  FFMA.FTZ R116, R2, UR4, R116 ;  /* 0x0000000402747c23 */ /* 0x010fe20008010074 */
[----:B------:R-:W-:Y:S01]  /*6af0*/  ISETP.GE.AND P0, PT, R20, R212, PT ;  /* 0x000000d41400720c */ /* 0x000fe20003f06270 */
[----:B------:R-:W-:Y:S01]  /*6b00*/  FFMA.FTZ R118, R2, UR4, R118 ;  /* 0x0000000402767c23 */ /* 0x000fe20008010076 */
[----:B------:R-:W2:Y:S01]  /*6b10*/  I2F R16, R18 ;  /* 0x0000001200107306 */ /* 0x000ea20000201400 */
[----:B------:R-:W-:-:S02]  /*6b20*/  FSEL R191, R122, -INF , !P4 ;  /* 0xff8000007abf7808 */ /* 0x000fc40006000000 */
[----:B------:R-:W-:Y:S01]  /*6b30*/  FSEL R197, R116, -INF , !P3 ;  /* 0xff80000074c57808 */ /* 0x000fe20005800000 */
[----:B------:R-:W-:Y:S01]  /*6b40*/  HMMA.16816.F32 R92, R192, R10, R92 ;  /* 0x0000000ac05c723c */ /* 0x000fe2000000185c */
[-C--:B------:R-:W-:Y:S02]  /*6b50*/  ISETP.GE.AND P3, PT, R20, R179.reuse, PT ;  /* 0x000000b31400720c */ /* 0x080fe40003f66270 */
[----:B------:R-:W-:Y:S01]  /*6b60*/  FSEL R200, R121, -INF , !P1 ;  /* 0xff80000079c87808 */ /* 0x000fe20004800000 */
[----:B------:R-:W4:Y:S01]  /*6b70*/  I2F R20, R20 ;  /* 0x0000001400147306 */ /* 0x000f220000201400 */
[C---:B------:R-:W-:Y:S01]  /*6b80*/  ISETP.GE.AND P4, PT, R18.reuse, R212, PT ;  /* 0x000000d41200720c */ /* 0x040fe20003f86270 */
[C---:B-1----:R-:W-:Y:S01]  /*6b90*/  FFMA.FTZ R117, R17.reuse, UR4, R117 ;  /* 0x0000000411757c23 */ /* 0x042fe20008010075 */
[----:B------:R-:W-:Y:S01]  /*6ba0*/  ISETP.GE.AND P1, PT, R18, R179, PT ;  /* 0x000000b31200720c */ /* 0x000fe20003f26270 */
[----:B------:R-:W-:Y:S01]  /*6bb0*/  FFMA.FTZ R119, R17, UR4, R119 ;  /* 0x0000000411777c23 */ /* 0x000fe20008010077 */
[----:B------:R-:W-:-:S02]  /*6bc0*/  IADD3 R2, R166, 0x88, RZ ;  /* 0x00000088a6027810 */ /* 0x000fc40007ffe0ff */
[----:B------:R-:W-:Y:S01]  /*6bd0*/  IADD3 R8, R166, 0x89, RZ ;  /* 0x00000089a6087810 */ /* 0x000fe20007ffe0ff */
[----:B--2---:R-:W-:Y:S01]  /*6be0*/  FFMA.FTZ R112, R16, UR4, R112 ;  /* 0x0000000410707c23 */ /* 0x004fe20008010070 */
[----:B------:R-:W-:Y:S01]  /*6bf0*/  FSEL R189, R118, -INF , !P6 ;  /* 0xff80000076bd7808 */ /* 0x000fe20007000000 */
[----:B------:R-:W-:Y:S01]  /*6c00*/  FFMA.FTZ R114, R16, UR4, R114 ;  /* 0x0000000410727c23 */ /* 0x000fe20008010072 */
[----:B------:R-:W-:Y:S01]  /*6c10*/  FSEL R196, R117, -INF , !P5 ;  /* 0xff80000075c47808 */ /* 0x000fe20006800000 */
[----:B------:R-:W1:Y:S01]  /*6c20*/  LDSM.16.M88.4 R16, [R165+0x6000] ;  /* 0x00600000a510783b */ /* 0x000e620000000200 */
[C---:B------:R-:W-:Y:S01]  /*6c30*/  ISETP.GE.AND P6, PT, R2.reuse, R212, PT ;  /* 0x000000d40200720c */ /* 0x040fe20003fc6270 */
[----:B------:R-:W2:Y:S01]  /*6c40*/  I2F R21, R2 ;  /* 0x0000000200157306 */ /* 0x000ea20000201400 */
[----:B------:R-:W-:Y:S01]  /*6c50*/  ISETP.GE.AND P5, PT, R2, R179, PT ;  /* 0x000000b30200720c */ /* 0x000fe20003fa6270 */
[C---:B----4-:R-:W-:Y:S01]  /*6c60*/  FFMA.FTZ R113, R20.reuse, UR4, R113 ;  /* 0x0000000414717c23 */ /* 0x050fe20008010071 */
[----:B------:R-:W-:Y:S01]  /*6c70*/  FSEL R187, R119, -INF , !P2 ;  /* 0xff80000077bb7808 */ /* 0x000fe20005000000 */
[----:B------:R-:W-:Y:S01]  /*6c80*/  FFMA.FTZ R115, R20, UR4, R115 ;  /* 0x0000000414737c23 */ /* 0x000fe20008010073 */
[----:B------:R-:W-:-:S02]  /*6c90*/  FSEL R184, R112, -INF , !P4 ;  /* 0xff80000070b87808 */ /* 0x000fc40006000000 */
[C---:B------:R-:W-:Y:S01]  /*6ca0*/  ISETP.GE.AND P2, PT, R8.reuse, R212, PT ;  /* 0x000000d40800720c */ /* 0x040fe20003f46270 */
[----:B------:R4:W5:Y:S01]  /*6cb0*/  I2F R2, R8 ;  /* 0x0000000800027306 */ /* 0x0009620000201400 */
[----:B------:R-:W-:Y:S02]  /*6cc0*/  ISETP.GE.AND P4, PT, R8, R179, PT ;  /* 0x000000b30800720c */ /* 0x000fe40003f86270 */
[----:B------:R-:W-:Y:S02]  /*6cd0*/  FSEL R171, R114, -INF , !P1 ;  /* 0xff80000072ab7808 */ /* 0x000fe40004800000 */
[----:B------:R-:W-:Y:S02]  /*6ce0*/  FSEL R182, R113, -INF , !P0 ;  /* 0xff80000071b67808 */ /* 0x000fe40004000000 */
[----:B------:R-:W-:Y:S01]  /*6cf0*/  FSEL R169, R115, -INF , !P3 ;  /* 0xff80000073a97808 */ /* 0x000fe20005800000 */
[C---:B--2---:R-:W-:Y:S01]  /*6d00*/  FFMA.FTZ R108, R21.reuse, UR4, R108 ;  /* 0x00000004156c7c23 */ /* 0x044fe2000801006c */
[C---:B------:R-:W-:Y:S01]  /*6d10*/  IADD3 R20, R166.reuse, 0xa0, RZ ;  /* 0x000000a0a6147810 */ /* 0x040fe20007ffe0ff */
[----:B------:R-:W-:Y:S01]  /*6d20*/  FFMA.FTZ R110, R21, UR4, R110 ;  /* 0x00000004156e7c23 */ /* 0x000fe2000801006e */
[----:B------:R-:W-:-:S02]  /*6d30*/  IADD3 R21, R166, 0x99, RZ ;  /* 0x00000099a6157810 */ /* 0x000fc40007ffe0ff */
[----:B------:R-:W2:Y:S01]  /*6d40*/  I2F R26, R20 ;  /* 0x00000014001a7306 */ /* 0x000ea20000201400 */
[----:B------:R-:W-:Y:S02]  /*6d50*/  FSEL R181, R108, -INF , !P6 ;  /* 0xff8000006cb57808 */ /* 0x000fe40007000000 */
[----:B----4-:R-:W-:Y:S01]  /*6d60*/  IADD3 R8, R166, 0x90, RZ ;  /* 0x00000090a6087810 */ /* 0x010fe20007ffe0ff */
[----:B-----5:R-:W-:Y:S01]  /*6d70*/  FFMA.FTZ R109, R2, UR4, R109 ;  /* 0x00000004026d7c23 */ /* 0x020fe2000801006d */
[----:B------:R-:W-:Y:S01]  /*6d80*/  FSEL R168, R110, -INF , !P5 ;  /* 0xff8000006ea87808 */ /* 0x000fe20006800000 */
[----:B------:R-:W-:Y:S01]  /*6d90*/  FFMA.FTZ R111, R2, UR4, R111 ;  /* 0x00000004026f7c23 */ /* 0x000fe2000801006f */
[C---:B------:R-:W-:Y:S01]  /*6da0*/  ISETP.GE.AND P1, PT, R8.reuse, R212, PT ;  /* 0x000000d40800720c */ /* 0x040fe20003f26270 */
[----:B------:R3:W4:Y:S01]  /*6db0*/  I2F R22, R8 ;  /* 0x0000000800167306 */ /* 0x0007220000201400 */
[----:B------:R-:W-:Y:S02]  /*6dc0*/  ISETP.GE.AND P0, PT, R8, R179, PT ;  /* 0x000000b30800720c */ /* 0x000fe40003f06270 */
[----:B------:R-:W-:-:S02]  /*6dd0*/  FSEL R163, R111, -INF , !P4 ;  /* 0xff8000006fa37808 */ /* 0x000fc40006000000 */
[----:B------:R-:W-:Y:S02]  /*6de0*/  ISETP.GE.AND P4, PT, R21, R212, PT ;  /* 0x000000d41500720c */ /* 0x000fe40003f86270 */
[----:B------:R-:W-:Y:S01]  /*6df0*/  FSEL R174, R109, -INF , !P2 ;  /* 0xff8000006dae7808 */ /* 0x000fe20005000000 */
[----:B------:R-:W5:Y:S01]  /*6e00*/  I2F R2, R21 ;  /* 0x0000001500027306 */ /* 0x000f620000201400 */
[----:B--2---:R-:W-:Y:S01]  /*6e10*/  FFMA.FTZ R96, R26, UR4, R96 ;  /* 0x000000041a607c23 */ /* 0x004fe20008010060 */
[C---:B------:R-:W-:Y:S02]  /*6e20*/  IADD3 R28, R166.reuse, 0xb0, RZ ;  /* 0x000000b0a61c7810 */ /* 0x040fe40007ffe0ff */
[C---:B------:R-:W-:Y:S02]  /*6e30*/  IADD3 R30, R166.reuse, 0xb8, RZ ;  /* 0x000000b8a61e7810 */ /* 0x040fe40007ffe0ff */
[----:B------:R-:W-:Y:S01]  /*6e40*/  IADD3 R29, R166, 0xb9, RZ ;  /* 0x000000b9a61d7810 */ /* 0x000fe20007ffe0ff */
[----:B---3--:R-:W-:Y:S01]  /*6e50*/  HMMA.16816.F32 R8, R192, R12, R88 ;  /* 0x0000000cc008723c */ /* 0x008fe20000001858 */
[----:B----4-:R-:W-:-:S02]  /*6e60*/  FFMA.FTZ R104, R22, UR4, R104 ;  /* 0x0000000416687c23 */ /* 0x010fc40008010068 */
[----:B------:R-:W-:-:S03]  /*6e70*/  FFMA.FTZ R106, R22, UR4, R106 ;  /* 0x00000004166a7c23 */ /* 0x000fc6000801006a */
[----:B------:R-:W-:Y:S02]  /*6e80*/  FSEL R162, R104, -INF , !P1 ;  /* 0xff80000068a27808 */ /* 0x000fe40004800000 */
[----:B------:R-:W-:Y:S01]  /*6e90*/  IADD3 R13, R166, 0x91, RZ ;  /* 0x00000091a60d7810 */ /* 0x000fe20007ffe0ff */
[----:B-----5:R-:W-:Y:S01]  /*6ea0*/  FFMA.FTZ R101, R2, UR4, R101 ;  /* 0x0000000402657c23 */ /* 0x020fe20008010065 */
[----:B------:R-:W-:Y:S01]  /*6eb0*/  IADD3 R12, R166, 0x98, RZ ;  /* 0x00000098a60c7810 */ /* 0x000fe20007ffe0ff */
[----:B------:R-:W-:Y:S01]  /*6ec0*/  FFMA.FTZ R103, R2, UR4, R103 ;  /* 0x0000000402677c23 */ /* 0x000fe20008010067 */
[----:B------:R-:W2:Y:S01]  /*6ed0*/  I2F R24, R13 ;  /* 0x0000000d00187306 */ /* 0x000ea20000201400 */
[----:B------:R-:W-:Y:S02]  /*6ee0*/  ISETP.GE.AND P3, PT, R13, R212, PT ;  /* 0x000000d40d00720c */ /* 0x000fe40003f66270 */
[----:B------:R-:W-:Y:S02]  /*6ef0*/  FSEL R151, R106, -INF , !P0 ;  /* 0xff8000006a977808 */ /* 0x000fe40004000000 */
[----:B------:R-:W-:-:S02]  /*6f00*/  ISETP.GE.AND P1, PT, R21, R179, PT ;  /* 0x000000b31500720c */ /* 0x000fc40003f26270 */
[-C--:B------:R-:W-:Y:S01]  /*6f10*/  ISETP.GE.AND P0, PT, R20, R212.reuse, PT ;  /* 0x000000d41400720c */ /* 0x080fe20003f06270 */
[----:B------:R-:W3:Y:S01]  /*6f20*/  I2F R25, R12 ;  /* 0x0000000c00197306 */ /* 0x000ee20000201400 */
[-C--:B------:R-:W-:Y:S02]  /*6f30*/  ISETP.GE.AND P6, PT, R13, R179.reuse, PT ;  /* 0x000000b30d00720c */ /* 0x080fe40003fc6270 */
[C---:B------:R-:W-:Y:S02]  /*6f40*/  ISETP.GE.AND P5, PT, R12.reuse, R212, PT ;  /* 0x000000d40c00720c */ /* 0x040fe40003fa6270 */
[----:B------:R-:W-:Y:S02]  /*6f50*/  ISETP.GE.AND P2, PT, R12, R179, PT ;  /* 0x000000b30c00720c */ /* 0x000fe40003f46270 */
[----:B------:R-:W-:Y:S01]  /*6f60*/  FSEL R154, R101, -INF , !P4 ;  /* 0xff800000659a7808 */ /* 0x000fe20006000000 */
[C---:B--2---:R-:W-:Y:S01]  /*6f70*/  FFMA.FTZ R105, R24.reuse, UR4, R105 ;  /* 0x0000000418697c23 */ /* 0x044fe20008010069 */
[----:B------:R-:W-:Y:S01]  /*6f80*/  FSEL R140, R103, -INF , !P1 ;  /* 0xff800000678c7808 */ /* 0x000fe20004800000 */
[----:B------:R-:W-:Y:S01]  /*6f90*/  FFMA.FTZ R107, R24, UR4, R107 ;  /* 0x00000004186b7c23 */ /* 0x000fe2000801006b */
[----:B------:R-:W-:-:S02]  /*6fa0*/  FSEL R130, R96, -INF , !P0 ;  /* 0xff80000060827808 */ /* 0x000fc40004000000 */
[----:B------:R-:W-:Y:S02]  /*6fb0*/  FSEL R161, R105, -INF , !P3 ;  /* 0xff80000069a17808 */ /* 0x000fe40005800000 */
[----:B------:R-:W-:Y:S01]  /*6fc0*/  ISETP.GE.AND P3, PT, R20, R179, PT ;  /* 0x000000b31400720c */ /* 0x000fe20003f66270 */
[C---:B---3--:R-:W-:Y:S01]  /*6fd0*/  FFMA.FTZ R100, R25.reuse, UR4, R100 ;  /* 0x0000000419647c23 */ /* 0x048fe20008010064 */
[C---:B-1----:R-:W-:Y:S01]  /*6fe0*/  HMMA.16816.F32 R20, R192.reuse, R16, R80 ;  /* 0x00000010c014723c */ /* 0x042fe20000001850 */
[----:B------:R-:W-:Y:S01]  /*6ff0*/  FFMA.FTZ R102, R25, UR4, R102 ;  /* 0x0000000419667c23 */ /* 0x000fe20008010066 */
[----:B------:R-:W-:Y:S02]  /*7000*/  FSEL R147, R107, -INF , !P6 ;  /* 0xff8000006b937808 */ /* 0x000fe40007000000 */
[----:B------:R-:W-:Y:S02]  /*7010*/  FSEL R160, R100, -INF , !P5 ;  /* 0xff80000064a07808 */ /* 0x000fe40006800000 */
[----:B------:R-:W-:Y:S01]  /*7020*/  FSEL R146, R102, -INF , !P2 ;  /* 0xff80000066927808 */ /* 0x000fe20005000000 */
[----:B------:R-:W-:Y:S01]  /*7030*/  FFMA.FTZ R81, R26, UR4, R98 ;  /* 0x000000041a517c23 */ /* 0x000fe20008010062 */
[C---:B------:R-:W-:Y:S01]  /*7040*/  IADD3 R17, R166.reuse, 0xa1, RZ ;  /* 0x000000a1a6117810 */ /* 0x040fe20007ffe0ff */
[----:B------:R-:W-:Y:S01]  /*7050*/  HMMA.16816.F32 R12, R192, R14, R84 ;  /* 0x0000000ec00c723c */ /* 0x000fe20000001854 */
[----:B------:R-:W-:-:S02]  /*7060*/  IADD3 R16, R166, 0xa8, RZ ;  /* 0x000000a8a6107810 */ /* 0x000fc40007ffe0ff */
[----:B------:R-:W1:Y:S01]  /*7070*/  I2F R25, R17 ;  /* 0x0000001100197306 */ /* 0x000e620000201400 */
[CC--:B------:R-:W-:Y:S02]  /*7080*/  ISETP.GE.AND P6, PT, R17.reuse, R212.reuse, PT ;  /* 0x000000d41100720c */ /* 0x0c0fe40003fc6270 */
[-C--:B------:R-:W-:Y:S02]  /*7090*/  ISETP.GE.AND P5, PT, R17, R179.reuse, PT ;  /* 0x000000b31100720c */ /* 0x080fe40003fa6270 */
[CC--:B------:R-:W-:Y:S02]  /*70a0*/  ISETP.GE.AND P2, PT, R16.reuse, R212.reuse, PT ;  /* 0x000000d41000720c */ /* 0x0c0fe40003f46270 */
[----:B------:R-:W-:Y:S01]  /*70b0*/  ISETP.GE.AND P4, PT, R16, R179, PT ;  /* 0x000000b31000720c */ /* 0x000fe20003f86270 */
[----:B------:R2:W3:Y:S01]  /*70c0*/  I2F R24, R16 ;  /* 0x0000001000187306 */ /* 0x0004e20000201400 */
[----:B------:R-:W-:Y:S02]  /*70d0*/  FSEL R81, R81, -INF , !P3 ;  /* 0xff80000051517808 */ /* 0x000fe40005800000 */
[----:B------:R-:W-:-:S02]  /*70e0*/  ISETP.GE.AND P3, PT, R28, R212, PT ;  /* 0x000000d41c00720c */ /* 0x000fc40003f66270 */
[----:B------:R-:W-:Y:S01]  /*70f0*/  IADD3 R2, R166, 0xb1, RZ ;  /* 0x000000b1a6027810 */ /* 0x000fe20007ffe0ff */
[C---:B-1----:R-:W-:Y:S02]  /*7100*/  FFMA.FTZ R89, R25.reuse, UR4, R97 ;  /* 0x0000000419597c23 */ /* 0x042fe40008010061 */
[----:B------:R-:W-:-:S03]  /*7110*/  FFMA.FTZ R80, R25, UR4, R99 ;  /* 0x0000000419507c23 */ /* 0x000fc60008010063 */
[----:B------:R-:W-:Y:S02]  /*7120*/  FSEL R89, R89, -INF , !P6 ;  /* 0xff80000059597808 */ /* 0x000fe40007000000 */
[----:B------:R-:W-:Y:S01]  /*7130*/  ISETP.GE.AND P6, PT, R28, R179, PT ;  /* 0x000000b31c00720c */ /* 0x000fe20003fc6270 */
[----:B--2---:R-:W-:Y:S01]  /*7140*/  HMMA.16816.F32 R16, R192, R18, R76 ;  /* 0x00000012c010723c */ /* 0x004fe2000000184c */
[----:B------:R-:W1:Y:S01]  /*7150*/  I2F R28, R28 ;  /* 0x0000001c001c7306 */ /* 0x000e620000201400 */
[----:B---3--:R-:W-:Y:S01]  /*7160*/  FFMA.FTZ R86, R24, UR4, R92 ;  /* 0x0000000418567c23 */ /* 0x008fe2000801005c */
[----:B------:R-:W-:Y:S02]  /*7170*/  FSEL R80, R80, -INF , !P5 ;  /* 0xff80000050507808 */ /* 0x000fe40006800000 */
[-C--:B------:R-:W-:Y:S02]  /*7180*/  ISETP.GE.AND P5, PT, R2, R212.reuse, PT ;  /* 0x000000d40200720c */ /* 0x080fe40003fa6270 */
[----:B------:R-:W-:Y:S01]  /*7190*/  IADD3 R78, R166, 0xa9, RZ ;  /* 0x000000a9a64e7810 */ /* 0x000fe20007ffe0ff */
[----:B------:R-:W-:Y:S01]  /*71a0*/  FFMA.FTZ R79, R24, UR4, R94 ;  /* 0x00000004184f7c23 */ /* 0x000fe2000801005e */
[----:B------:R-:W-:Y:S01]  /*71b0*/  FSEL R86, R86, -INF , !P2 ;  /* 0xff80000056567808 */ /* 0x000fe20005000000 */
[----:B------:R-:W2:Y:S01]  /*71c0*/  LDSM.16.M88.4 R24, [R165+0x6800] ;  /* 0x00680000a518783b */ /* 0x000ea20000000200 */
[----:B------:R-:W-:-:S02]  /*71d0*/  ISETP.GE.AND P1, PT, R78, R212, PT ;  /* 0x000000d44e00720c */ /* 0x000fc40003f26270 */
[-C--:B------:R-:W-:Y:S02]  /*71e0*/  ISETP.GE.AND P0, PT, R78, R179.reuse, PT ;  /* 0x000000b34e00720c */ /* 0x080fe40003f06270 */
[----:B------:R-:W3:Y:S01]  /*71f0*/  I2F R78, R78 ;  /* 0x0000004e004e7306 */ /* 0x000ee20000201400 */
[-C--:B------:R-:W-:Y:S01]  /*7200*/  ISETP.GE.AND P2, PT, R2, R179.reuse, PT ;  /* 0x000000b30200720c */ /* 0x080fe20003f46270 */
[C---:B-1----:R-:W-:Y:S01]  /*7210*/  FFMA.FTZ R8, R28.reuse, UR4, R8 ;  /* 0x000000041c087c23 */ /* 0x042fe20008010008 */
[----:B------:R-:W-:Y:S01]  /*7220*/  FSEL R79, R79, -INF , !P4 ;  /* 0xff8000004f4f7808 */ /* 0x000fe20006000000 */
[----:B------:R-:W-:Y:S01]  /*7230*/  FFMA.FTZ R10, R28, UR4, R10 ;  /* 0x000000041c0a7c23 */ /* 0x000fe2000801000a */
[----:B------:R-:W-:Y:S02]  /*7240*/  ISETP.GE.AND P4, PT, R30, R212, PT ;  /* 0x000000d41e00720c */ /* 0x000fe40003f86270 */
[----:B------:R-:W-:Y:S01]  /*7250*/  FSEL R84, R8, -INF , !P3 ;  /* 0xff80000008547808 */ /* 0x000fe20005800000 */
[----:B------:R-:W1:Y:S01]  /*7260*/  I2F R2, R2 ;  /* 0x0000000200027306 */ /* 0x000e620000201400 */
[----:B------:R-:W-:-:S02]  /*7270*/  ISETP.GE.AND P3, PT, R29, R179, PT ;  /* 0x000000b31d00720c */ /* 0x000fc40003f66270 */
[----:B------:R-:W-:Y:S02]  /*7280*/  IADD3 R28, R166, 0xc0, RZ ;  /* 0x000000c0a61c7810 */ /* 0x000fe40007ffe0ff */
[----:B------:R-:W-:Y:S02]  /*7290*/  FSEL R77, R10, -INF , !P6 ;  /* 0xff8000000a4d7808 */ /* 0x000fe40007000000 */
[----:B------:R-:W-:Y:S01]  /*72a0*/  ISETP.GE.AND P6, PT, R28, R212, PT ;  /* 0x000000d41c00720c */ /* 0x000fe20003fc6270 */
[C---:B---3--:R-:W-:Y:S02]  /*72b0*/  FFMA.FTZ R85, R78.reuse, UR4, R93 ;  /* 0x000000044e557c23 */ /* 0x048fe4000801005d */
[----:B------:R-:W-:-:S03]  /*72c0*/  FFMA.FTZ R78, R78, UR4, R95 ;  /* 0x000000044e4e7c23 */ /* 0x000fc6000801005f */
[----:B------:R-:W-:Y:S02]  /*72d0*/  FSEL R85, R85, -INF , !P1 ;  /* 0xff80000055557808 */ /* 0x000fe40004800000 */
[-C--:B------:R-:W-:Y:S01]  /*72e0*/  ISETP.GE.AND P1, PT, R30, R179.reuse, PT ;  /* 0x000000b31e00720c */ /* 0x080fe20003f26270 */
[----:B-1----:R-:W-:Y:S01]  /*72f0*/  FFMA.FTZ R9, R2, UR4, R9 ;  /* 0x0000000402097c23 */ /* 0x002fe20008010009 */
[----:B------:R-:W1:Y:S01]  /*7300*/  I2F R30, R30 ;  /* 0x0000001e001e7306 */ /* 0x000e620000201400 */
[----:B------:R-:W-:Y:S01]  /*7310*/  FSEL R78, R78, -INF , !P0 ;  /* 0xff8000004e4e7808 */ /* 0x000fe20004000000 */
[----:B------:R-:W-:Y:S01]  /*7320*/  FFMA.FTZ R11, R2, UR4, R11 ;  /* 0x00000004020b7c23 */ /* 0x000fe2000801000b */
[----:B------:R-:W-:Y:S02]  /*7330*/  ISETP.GE.AND P0, PT, R29, R212, PT ;  /* 0x000000d41d00720c */ /* 0x000fe40003f06270 */
[----:B------:R-:W-:Y:S02]  /*7340*/  FSEL R83, R9, -INF , !P5 ;  /* 0xff80000009537808 */ /* 0x000fe40006800000 */
[----:B------:R-:W-:Y:S01]  /*7350*/  ISETP.GE.AND P5, PT, R28, R179, PT ;  /* 0x000000b31c00720c */ /* 0x000fe20003fa6270 */
[----:B------:R-:W3:Y:S01]  /*7360*/  I2F R29, R29 ;  /* 0x0000001d001d7306 */ /* 0x000ee20000201400 */
[----:B------:R-:W-:-:S02]  /*7370*/  IADD3 R2, R166, 0xc1, RZ ;  /* 0x000000c1a6027810 */ /* 0x000fc40007ffe0ff */
[----:B------:R-:W-:Y:S02]  /*7380*/  FSEL R76, R11, -INF , !P2 ;  /* 0xff8000000b4c7808 */ /* 0x000fe40005000000 */
[----:B------:R-:W-:Y:S01]  /*7390*/  ISETP.GE.AND P2, PT, R2, R212, PT ;  /* 0x000000d40200720c */ /* 0x000fe20003f46270 */
[----:B--2---:R-:W-:Y:S02]  /*73a0*/  HMMA.16816.F32 R8, R192, R24, R72 ;  /* 0x00000018c008723c */ /* 0x004fe40000001848 */
[----:B------:R-:W2:Y:S01]  /*73b0*/  I2F R28, R28 ;  /* 0x0000001c001c7306 */ /* 0x000ea20000201400 */
[----:B-1----:R-:W-:Y:S01]  /*73c0*/  FFMA.FTZ R82, R30, UR4, R12 ;  /* 0x000000041e527c23 */ /* 0x002fe2000801000c */
[----:B------:R-:W-:Y:S01]  /*73d0*/  IADD3 R12, R166, 0xc8, RZ ;  /* 0x000000c8a60c7810 */ /* 0x000fe20007ffe0ff */
[----:B------:R-:W-:Y:S02]  /*73e0*/  FFMA.FTZ R14, R30, UR4, R14 ;  /* 0x000000041e0e7c23 */ /* 0x000fe4000801000e */
[----:B------:R-:W-:-:S02]  /*73f0*/  IADD3 R24, R166, 0xc9, RZ ;  /* 0x000000c9a6187810 */ /* 0x000fc40007ffe0ff */
[----:B------:R-:W-:Y:S01]  /*7400*/  FSEL R82, R82, -INF , !P4 ;  /* 0xff80000052527808 */ /* 0x000fe20006000000 */
[C---:B---3--:R-:W-:Y:S01]  /*7410*/  FFMA.FTZ R13, R29.reuse, UR4, R13 ;  /* 0x000000041d0d7c23 */ /* 0x048fe2000801000d */
[-C--:B------:R-:W-:Y:S01]  /*7420*/  ISETP.GE.AND P4, PT, R2, R179.reuse, PT ;  /* 0x000000b30200720c */ /* 0x080fe20003f86270 */
[----:B------:R-:W-:Y:S01]  /*7430*/  FFMA.FTZ R72, R29, UR4, R15 ;  /* 0x000000041d487c23 */ /* 0x000fe2000801000f */
[----:B------:R-:W1:Y:S01]  /*7440*/  I2F R2, R2 ;  /* 0x0000000200027306 */ /* 0x000e620000201400 */
[----:B------:R-:W-:Y:S02]  /*7450*/  FSEL R73, R14, -INF , !P1 ;  /* 0xff8000000e497808 */ /* 0x000fe40004800000 */
[----:B------:R-:W-:Y:S02]  /*7460*/  FSEL R75, R13, -INF , !P0 ;  /* 0xff8000000d4b7808 */ /* 0x000fe40004000000 */
[----:B------:R-:W-:Y:S01]  /*7470*/  ISETP.GE.AND P1, PT, R12, R212, PT ;  /* 0x000000d40c00720c */ /* 0x000fe20003f26270 */
[----:B--2---:R-:W-:Y:S01]  /*7480*/  FFMA.FTZ R74, R28, UR4, R20 ;  /* 0x000000041c4a7c23 */ /* 0x004fe20008010014 */
[----:B------:R-:W-:Y:S01]  /*7490*/  ISETP.GE.AND P0, PT, R12, R179, PT ;  /* 0x000000b30c00720c */ /* 0x000fe20003f06270 */
[----:B------:R2:W3:Y:S01]  /*74a0*/  I2F R29, R12 ;  /* 0x0000000c001d7306 */ /* 0x0004e20000201400 */
[----:B------:R-:W-:Y:S01]  /*74b0*/  FFMA.FTZ R22, R28, UR4, R22 ;  /* 0x000000041c167c23 */ /* 0x000fe20008010016 */
[----:B------:R-:W-:-:S02]  /*74c0*/  IADD3 R28, R166, 0xd0, RZ ;  /* 0x000000d0a61c7810 */ /* 0x000fc40007ffe0ff */
[----:B------:R-:W-:Y:S02]  /*74d0*/  FSEL R72, R72, -INF , !P3 ;  /* 0xff80000048487808 */ /* 0x000fe40005800000 */
[----:B------:R-:W-:Y:S02]  /*74e0*/  FSEL R74, R74, -INF , !P6 ;  /* 0xff8000004a4a7808 */ /* 0x000fe40007000000 */
[----:B------:R4:W5:Y:S01]  /*74f0*/  I2F R20, R24 ;  /* 0x0000001800147306 */ /* 0x0009620000201400 */
[----:B-1----:R-:W-:Y:S01]  /*7500*/  FFMA.FTZ R21, R2, UR4, R21 ;  /* 0x0000000402157c23 */ /* 0x002fe20008010015 */
[----:B------:R-:W-:Y:S01]  /*7510*/  ISETP.GE.AND P3, PT, R24, R212, PT ;  /* 0x000000d41800720c */ /* 0x000fe20003f66270 */
[----:B------:R-:W-:Y:S01]  /*7520*/  FFMA.FTZ R23, R2, UR4, R23 ;  /* 0x0000000402177c23 */ /* 0x000fe20008010017 */
[-C--:B------:R-:W-:Y:S02]  /*7530*/  ISETP.GE.AND P6, PT, R24, R179.reuse, PT ;  /* 0x000000b31800720c */ /* 0x080fe40003fc6270 */
[----:B------:R-:W-:Y:S01]  /*7540*/  FSEL R88, R21, -INF , !P2 ;  /* 0xff80000015587808 */ /* 0x000fe20005000000 */
[----:B--2---:R-:W1:Y:S01]  /*7550*/  LDSM.16.M88.4 R12, [R165+0x7000] ;  /* 0x00700000a50c783b */ /* 0x004e620000000200 */
[----:B------:R-:W-:Y:S01]  /*7560*/  ISETP.GE.AND P2, PT, R28, R179, PT ;  /* 0x000000b31c00720c */ /* 0x000fe20003f46270 */
[C---:B---3--:R-:W-:Y:S01]  /*7570*/  FFMA.FTZ R87, R29.reuse, UR4, R16 ;  /* 0x000000041d577c23 */ /* 0x048fe20008010010 */
[C---:B------:R-:W-:Y:S01]  /*7580*/  IADD3 R2, R166.reuse, 0xd1, RZ ;  /* 0x000000d1a6027810 */ /* 0x040fe20007ffe0ff */
[----:B------:R-:W-:Y:S01]  /*7590*/  FFMA.FTZ R18, R29, UR4, R18 ;  /* 0x000000041d127c23 */ /* 0x000fe20008010012 */
[----:B------:R-:W-:-:S02]  /*75a0*/  IADD3 R16, R166, 0xd8, RZ ;  /* 0x000000d8a6107810 */ /* 0x000fc40007ffe0ff */
[----:B------:R-:W-:Y:S01]  /*75b0*/  FSEL R87, R87, -INF , !P1 ;  /* 0xff80000057577808 */ /* 0x000fe20004800000 */
[----:B----4-:R-:W-:Y:S01]  /*75c0*/  HMMA.16816.F32 R24, R192, R26, R68 ;  /* 0x0000001ac018723c */ /* 0x010fe20000001844 */
[----:B-----5:R-:W-:Y:S01]  /*75d0*/  FFMA.FTZ R17, R20, UR4, R17 ;  /* 0x0000000414117c23 */ /* 0x020fe20008010011 */
[----:B------:R-:W-:Y:S01]  /*75e0*/  I2F R29, R2 ;  /* 0x00000002001d7306 */ /* 0x000fe20000201400 */
[----:B------:R-:W-:Y:S01]  /*75f0*/  ISETP.GE.AND P1, PT, R2, R179, PT ;  /* 0x000000b30200720c */ /* 0x000fe20003f26270 */
[----:B------:R-:W-:Y:S01]  /*7600*/  FFMA.FTZ R90, R20, UR4, R19 ;  /* 0x00000004145a7c23 */ /* 0x000fe20008010013 */
[----:B------:R-:W-:Y:S02]  /*7610*/  IADD3 R20, R166, 0xd9, RZ ;  /* 0x000000d9a6147810 */ /* 0x000fe40007ffe0ff */
[----:B------:R-:W-:Y:S02]  /*7620*/  FSEL R70, R22, -INF , !P5 ;  /* 0xff80000016467808 */ /* 0x000fe40006800000 */
[----:B------:R-:W-:-:S02]  /*7630*/  ISETP.GE.AND P5, PT, R28, R212, PT ;  /* 0x000000d41c00720c */ /* 0x000fc40003fa6270 */
[----:B------:R-:W2:Y:S01]  /*7640*/  I2F R28, R28 ;  /* 0x0000001c001c7306 */ /* 0x000ea20000201400 */
[----:B------:R-:W-:Y:S02]  /*7650*/  FSEL R69, R23, -INF , !P4 ;  /* 0xff80000017457808 */ /* 0x000fe40006000000 */
[-C--:B------:R-:W-:Y:S02]  /*7660*/  ISETP.GE.AND P4, PT, R2, R212.reuse, PT ;  /* 0x000000d40200720c */ /* 0x080fe40003f86270 */
[----:B------:R-:W-:Y:S02]  /*7670*/  FSEL R68, R18, -INF , !P0 ;  /* 0xff80000012447808 */ /* 0x000fe40004000000 */
[----:B------:R-:W-:Y:S01]  /*7680*/  FSEL R71, R17, -INF , !P3 ;  /* 0xff80000011477808 */ /* 0x000fe20005800000 */
[----:B------:R3:W4:Y:S01]  /*7690*/  I2F R2, R16 ;  /* 0x0000001000027306 */ /* 0x0007220000201400 */
[C---:B------:R-:W-:Y:S02]  /*76a0*/  ISETP.GE.AND P0, PT, R16.reuse, R212, PT ;  /* 0x000000d41000720c */ /* 0x040fe40003f06270 */
[----:B------:R-:W-:-:S02]  /*76b0*/  ISETP.GE.AND P3, PT, R16, R179, PT ;  /* 0x000000b31000720c */ /* 0x000fc40003f66270 */
[----:B------:R-:W-:Y:S02]  /*76c0*/  FSEL R90, R90, -INF , !P6 ;  /* 0xff8000005a5a7808 */ /* 0x000fe40007000000 */
[----:B------:R-:W-:Y:S01]  /*76d0*/  ISETP.GE.AND P6, PT, R20, R212, PT ;  /* 0x000000d41400720c */ /* 0x000fe20003fc6270 */
[----:B--2---:R-:W-:Y:S02]  /*76e0*/  FFMA.FTZ R91, R28, UR4, R8 ;  /* 0x000000041c5b7c23 */ /* 0x004fe40008010008 */
[----:B------:R1:W2:Y:S03]  /*76f0*/  I2F R8, R20 ;  /* 0x0000001400087306 */ /* 0x0002a60000201400 */
[----:B------:R-:W-:Y:S02]  /*7700*/  FSEL R91, R91, -INF , !P5 ;  /* 0xff8000005b5b7808 */ /* 0x000fe40006800000 */
[----:B------:R-:W-:Y:S01]  /*7710*/  ISETP.GE.AND P5, PT, R20, R179, PT ;  /* 0x000000b31400720c */ /* 0x000fe20003fa6270 */
[----:B---3--:R-:W3:Y:S01]  /*7720*/  LDSM.16.M88.4 R16, [R165+0x7800] ;  /* 0x00780000a510783b */ /* 0x008ee20000000200 */
[----:B----4-:R-:W-:Y:S01]  /*7730*/  FFMA.FTZ R24, R2, UR4, R24 ;  /* 0x0000000402187c23 */ /* 0x010fe20008010018 */
[----:B------:R-:W-:-:S04]  /*7740*/  DEPBAR.LE SB0, 0x0 ;  /* 0x000080000000791a */ /* 0x000fc80000000000 */
[----:B------:R-:W-:Y:S01]  /*7750*/  FFMA.FTZ R26, R2, UR4, R26 ;  /* 0x00000004021a7c23 */ /* 0x000fe2000801001a */
[----:B-1----:R-:W-:Y:S01]  /*7760*/  HMMA.16816.F32 R20, R192, R12, R64 ;  /* 0x0000000cc014723c */ /* 0x002fe20000001840 */
[C---:B--2---:R-:W-:Y:S02]  /*7770*/  FFMA.FTZ R27, R8.reuse, UR4, R27 ;  /* 0x00000004081b7c23 */ /* 0x044fe4000801001b */
[----:B------:R-:W-:-:S04]  /*7780*/  FFMA.FTZ R25, R8, UR4, R25 ;  /* 0x0000000408197c23 */ /* 0x000fc80008010019 */
[----:B------:R-:W-:Y:S01]  /*7790*/  FFMA.FTZ R65, R28, UR4, R10 ;  /* 0x000000041c417c23 */ /* 0x000fe2000801000a */
[C---:B------:R-:W-:Y:S01]  /*77a0*/  IADD3 R10, R166.reuse, 0xe0, RZ ;  /* 0x000000e0a60a7810 */ /* 0x040fe20007ffe0ff */
[C---:B------:R-:W-:Y:S01]  /*77b0*/  FFMA.FTZ R67, R29.reuse, UR4, R9 ;  /* 0x000000041d437c23 */ /* 0x040fe20008010009 */
[----:B------:R-:W-:Y:S01]  /*77c0*/  HMMA.16816.F32 R12, R192, R14, R60 ;  /* 0x0000000ec00c723c */ /* 0x000fe2000000183c */
[----:B------:R-:W-:Y:S01]  /*77d0*/  FFMA.FTZ R64, R29, UR4, R11 ;  /* 0x000000041d407c23 */ /* 0x000fe2000801000b */
[----:B------:R-:W-:Y:S01]  /*77e0*/  IADD3 R11, R166, 0xe1, RZ ;  /* 0x000000e1a60b7810 */ /* 0x000fe20007ffe0ff */
[----:B------:R-:W1:Y:S01]  /*77f0*/  I2F R9, R10 ;  /* 0x0000000a00097306 */ /* 0x000e620000201400 */
[----:B------:R-:W-:Y:S02]  /*7800*/  FSEL R65, R65, -INF , !P2 ;  /* 0xff80000041417808 */ /* 0x000fe40005000000 */
[----:B------:R-:W-:Y:S02]  /*7810*/  FSEL R67, R67, -INF , !P4 ;  /* 0xff80000043437808 */ /* 0x000fe40006000000 */
[----:B------:R-:W-:-:S02]  /*7820*/  ISETP.GE.AND P2, PT, R10, R212, PT ;  /* 0x000000d40a00720c */ /* 0x000fc40003f46270 */
[-C--:B------:R-:W-:Y:S02]  /*7830*/  ISETP.GE.AND P4, PT, R10, R179.reuse, PT ;  /* 0x000000b30a00720c */ /* 0x080fe40003f86270 */
[----:B------:R-:W2:Y:S01]  /*7840*/  I2F R10, R11 ;  /* 0x0000000b000a7306 */ /* 0x000ea20000201400 */
[----:B------:R-:W-:Y:S02]  /*7850*/  FSEL R66, R24, -INF , !P0 ;  /* 0xff80000018427808 */ /* 0x000fe40004000000 */
[----:B------:R-:W-:Y:S02]  /*7860*/  IADD3 R24, R166, 0xe8, RZ ;  /* 0x000000e8a6187810 */ /* 0x000fe40007ffe0ff */
[----:B------:R-:W-:Y:S01]  /*7870*/  FSEL R64, R64, -INF , !P1 ;  /* 0xff80000040407808 */ /* 0x000fe20004800000 */
[----:B-1----:R-:W-:Y:S02]  /*7880*/  FFMA.FTZ R20, R9, UR4, R20 ;  /* 0x0000000409147c23 */ /* 0x002fe40008010014 */
[----:B------:R-:W1:Y:S01]  /*7890*/  I2F R2, R24 ;  /* 0x0000001800027306 */ /* 0x000e620000201400 */
[C---:B------:R-:W-:Y:S01]  /*78a0*/  ISETP.GE.AND P1, PT, R11.reuse, R212, PT ;  /* 0x000000d40b00720c */ /* 0x040fe20003f26270 */
[----:B---3--:R-:W-:Y:S01]  /*78b0*/  HMMA.16816.F32 R56, R192, R16, R56 ;  /* 0x00000010c038723c */ /* 0x008fe20000001838 */
[----:B------:R-:W-:Y:S01]  /*78c0*/  ISETP.GE.AND P0, PT, R11, R179, PT ;  /* 0x000000b30b00720c */ /* 0x000fe20003f06270 */
[----:B------:R-:W-:Y:S01]  /*78d0*/  FFMA.FTZ R22, R9, UR4, R22 ;  /* 0x0000000409167c23 */ /* 0x000fe20008010016 */
[----:B------:R-:W-:-:S02]  /*78e0*/  FSEL R60, R27, -INF , !P5 ;  /* 0xff8000001b3c7808 */ /* 0x000fc40006800000 */
[----:B------:R-:W-:Y:S01]  /*78f0*/  FSEL R62, R20, -INF , !P2 ;  /* 0xff800000143e7808 */ /* 0x000fe20005000000 */
[----:B--2---:R-:W-:Y:S01]  /*7900*/  FFMA.FTZ R21, R10, UR4, R21 ;  /* 0x000000040a157c23 */ /* 0x004fe20008010015 */
[----:B------:R-:W-:Y:S01]  /*7910*/  IADD3 R11, R166, 0xe9, RZ ;  /* 0x000000e9a60b7810 */ /* 0x000fe20007ffe0ff */
[----:B------:R-:W-:Y:S01]  /*7920*/  FFMA.FTZ R23, R10, UR4, R23 ;  /* 0x000000040a177c23 */ /* 0x000fe20008010017 */
[----:B------:R-:W-:Y:S01]  /*7930*/  IADD3 R9, R166, 0xf0, RZ ;  /* 0x000000f0a6097810 */ /* 0x000fe20007ffe0ff */
[----:B------:R-:W-:Y:S01]  /*7940*/  HMMA.16816.F32 R52, R192, R18, R52 ;  /* 0x00000012c034723c */ /* 0x000fe20000001834 */
[C---:B------:R-:W-:Y:S01]  /*7950*/  ISETP.GE.AND P5, PT, R11.reuse, R212, PT ;  /* 0x000000d40b00720c */ /* 0x040fe20003fa6270 */
[----:B------:R-:W2:Y:S01]  /*7960*/  I2F R8, R11 ;  /* 0x0000000b00087306 */ /* 0x000ea20000201400 */
[----:B------:R-:W-:Y:S01]  /*7970*/  ISETP.GE.AND P2, PT, R11, R179, PT ;  /* 0x000000b30b00720c */ /* 0x000fe20003f46270 */
[----:B-1----:R-:W-:Y:S01]  /*7980*/  FFMA.FTZ R12, R2, UR4, R12 ;  /* 0x00000004020c7c23 */ /* 0x002fe2000801000c */
[----:B------:R-:W-:Y:S01]  /*7990*/  FSEL R93, R22, -INF , !P4 ;  /* 0xff800000165d7808 */ /* 0x000fe20006000000 */
[----:B------:R-:W-:Y:S01]  /*79a0*/  FFMA.FTZ R14, R2, UR4, R14 ;  /* 0x00000004020e7c23 */ /* 0x000fe2000801000e */
[----:B------:R-:W-:-:S02]  /*79b0*/  FSEL R95, R21, -INF , !P1 ;  /* 0xff800000155f7808 */ /* 0x000fc40004800000 */
[CC--:B------:R-:W-:Y:S01]  /*79c0*/  ISETP.GE.AND P4, PT, R9.reuse, R212.reuse, PT ;  /* 0x000000d40900720c */ /* 0x0c0fe20003f86270 */
[----:B------:R-:W1:Y:S01]  /*79d0*/  I2F R10, R9 ;  /* 0x00000009000a7306 */ /* 0x000e620000201400 */
[-C--:B------:R-:W-:Y:S02]  /*79e0*/  ISETP.GE.AND P1, PT, R9, R179.reuse, PT ;  /* 0x000000b30900720c */ /* 0x080fe40003f26270 */
[----:B------:R-:W-:Y:S02]  /*79f0*/  FSEL R61, R26, -INF , !P3 ;  /* 0xff8000001a3d7808 */ /* 0x000fe40005800000 */
[----:B------:R-:W-:Y:S02]  /*7a00*/  ISETP.GE.AND P3, PT, R24, R212, PT ;  /* 0x000000d41800720c */ /* 0x000fe40003f66270 */
[----:B------:R-:W-:Y:S01]  /*7a10*/  FSEL R63, R25, -INF , !P6 ;  /* 0xff800000193f7808 */ /* 0x000fe20007000000 */
[----:B--2---:R-:W-:Y:S01]  /*7a20*/  FFMA.FTZ R13, R8, UR4, R13 ;  /* 0x00000004080d7c23 */ /* 0x004fe2000801000d */
[----:B------:R-:W-:Y:S01]  /*7a30*/  IADD3 R11, R166, 0xf1, RZ ;  /* 0x000000f1a60b7810 */ /* 0x000fe20007ffe0ff */
[----:B------:R-:W-:Y:S01]  /*7a40*/  FFMA.FTZ R15, R8, UR4, R15 ;  /* 0x00000004080f7c23 */ /* 0x000fe2000801000f */
[----:B------:R-:W-:-:S02]  /*7a50*/  ISETP.GE.AND P6, PT, R24, R179, PT ;  /* 0x000000b31800720c */ /* 0x000fc40003fc6270 */
[----:B------:R-:W2:Y:S01]  /*7a60*/  I2F R9, R11 ;  /* 0x0000000b00097306 */ /* 0x000ea20000201400 */
[----:B------:R-:W-:Y:S02]  /*7a70*/  FSEL R92, R23, -INF , !P0 ;  /* 0xff800000175c7808 */ /* 0x000fe40004000000 */
[----:B------:R-:W-:Y:S01]  /*7a80*/  FSEL R94, R12, -INF , !P3 ;  /* 0xff8000000c5e7808 */ /* 0x000fe20005800000 */
[C---:B-1----:R-:W-:Y:S01]  /*7a90*/  FFMA.FTZ R56, R10.reuse, UR4, R56 ;  /* 0x000000040a387c23 */ /* 0x042fe20008010038 */
[CC--:B------:R-:W-:Y:S01]  /*7aa0*/  ISETP.GE.AND P0, PT, R11.reuse, R212.reuse, PT ;  /* 0x000000d40b00720c */ /* 0x0c0fe20003f06270 */
[----:B------:R-:W-:Y:S01]  /*7ab0*/  FFMA.FTZ R58, R10, UR4, R58 ;  /* 0x000000040a3a7c23 */ /* 0x000fe2000801003a */
[----:B------:R-:W-:Y:S02]  /*7ac0*/  ISETP.GE.AND P3, PT, R11, R179, PT ;  /* 0x000000b30b00720c */ /* 0x000fe40003f66270 */
[----:B------:R-:W-:Y:S02]  /*7ad0*/  FSEL R98, R14, -INF , !P6 ;  /* 0xff8000000e627808 */ /* 0x000fe40007000000 */
[----:B------:R-:W-:-:S02]  /*7ae0*/  ISETP.GE.AND P6, PT, R166, R212, PT ;  /* 0x000000d4a600720c */ /* 0x000fc40003fc6270 */
[----:B------:R-:W-:Y:S02]  /*7af0*/  FSEL R100, R13, -INF , !P5 ;  /* 0xff8000000d647808 */ /* 0x000fe40006800000 */
[----:B------:R-:W-:Y:S01]  /*7b00*/  FSEL R97, R15, -INF , !P2 ;  /* 0xff8000000f617808 */ /* 0x000fe20005000000 */
[C---:B--2---:R-:W-:Y:S01]  /*7b10*/  FFMA.FTZ R57, R9.reuse, UR4, R57 ;  /* 0x0000000409397c23 */ /* 0x044fe20008010039 */
[C---:B------:R-:W-:Y:S01]  /*7b20*/  IADD3 R11, R166.reuse, 0xf8, RZ ;  /* 0x000000f8a60b7810 */ /* 0x040fe20007ffe0ff */
[----:B------:R-:W-:Y:S01]  /*7b30*/  FFMA.FTZ R59, R9, UR4, R59 ;  /* 0x00000004093b7c23 */ /* 0x000fe2000801003b */
[----:B------:R-:W-:Y:S02]  /*7b40*/  IADD3 R166, R166, 0xf9, RZ ;  /* 0x000000f9a6a67810 */ /* 0x000fe40007ffe0ff */
[----:B------:R-:W1:Y:S01]  /*7b50*/  I2F R2, R11 ;  /* 0x0000000b00027306 */ /* 0x000e620000201400 */
[----:B------:R-:W-:Y:S02]  /*7b60*/  FSEL R106, R57, -INF , !P0 ;  /* 0xff800000396a7808 */ /* 0x000fe40004000000 */
[----:B------:R-:W-:-:S02]  /*7b70*/  PLOP3.LUT P0, PT, PT, PT, UP0, 0x80, 0x0 ;  /* 0x000000000000781c */ /* 0x000fc40003f0f008 */
[----:B------:R-:W-:Y:S02]  /*7b80*/  FSEL R99, R56, -INF , !P4 ;  /* 0xff80000038637808 */ /* 0x000fe40006000000 */
[----:B------:R-:W-:Y:S01]  /*7b90*/  FSEL R96, R58, -INF , !P1 ;  /* 0xff8000003a607808 */ /* 0x000fe20004800000 */
[----:B------:R-:W2:Y:S01]  /*7ba0*/  I2F R8, R166 ;  /* 0x000000a600087306 */ /* 0x000ea20000201400 */
[CC--:B------:R-:W-:Y:S02]  /*7bb0*/  ISETP.GE.AND P5, PT, R11.reuse, R212.reuse, PT ;  /* 0x000000d40b00720c */ /* 0x0c0fe40003fa6270 */
[-C--:B------:R-:W-:Y:S02]  /*7bc0*/  ISETP.GE.AND P2, PT, R11, R179.reuse, PT ;  /* 0x000000b30b00720c */ /* 0x080fe40003f46270 */
[C---:B------:R-:W-:Y:S01]  /*7bd0*/  ISETP.GE.AND P4, PT, R166.reuse, R212, PT ;  /* 0x000000d4a600720c */ /* 0x040fe20003f86270 */
[----:B------:R-:W-:Y:S01]  /*7be0*/  BAR.SYNC.DEFER_BLOCKING 0x0 ;  /* 0x0000000000007b1d */ /* 0x000fe20000010000 */
[----:B------:R-:W-:Y:S01]  /*7bf0*/  ISETP.GE.AND P1, PT, R166, R179, PT ;  /* 0x000000b3a600720c */ /* 0x000fe20003f26270 */
[C---:B-1----:R-:W-:Y:S01]  /*7c00*/  FFMA.FTZ R52, R2.reuse, UR4, R52 ;  /* 0x0000000402347c23 */ /* 0x042fe20008010034 */
[----:B------:R-:W-:Y:S01]  /*7c10*/  FSEL R103, R59, -INF , !P3 ;  /* 0xff8000003b677808 */ /* 0x000fe20005800000 */
[----:B------:R-:W-:Y:S01]  /*7c20*/  FFMA.FTZ R54, R2, UR4, R54 ;  /* 0x0000000402367c23 */ /* 0x000fe20008010036 */
[----:B------:R-:W-:-:S02]  /*7c30*/  FSEL R0, R0, -INF , !P6 ;  /* 0xff80000000007808 */ /* 0x000fc40007000000 */
[----:B------:R-:W-:Y:S02]  /*7c40*/  FSEL R105, R52, -INF , !P5 ;  /* 0xff80000034697808 */ /* 0x000fe40006800000 */
[----:B------:R-:W-:Y:S01]  /*7c50*/  FSEL R102, R54, -INF , !P2 ;  /* 0xff80000036667808 */ /* 0x000fe20005000000 */
[----:B--2---:R-:W-:Y:S01]  /*7c60*/  FFMA.FTZ R53, R8, UR4, R53 ;  /* 0x0000000408357c23 */ /* 0x004fe20008010035 */
[----:B------:R-:W-:Y:S01]  /*7c70*/  IADD3 R166, R236, 0x7800, RZ ;  /* 0x00007800eca67810 */ /* 0x000fe20007ffe0ff */
[----:B------:R-:W-:-:S03]  /*7c80*/  FFMA.FTZ R55, R8, UR4, R55 ;  /* 0x0000000408377c23 */ /* 0x000fc60008010037 */
[----:B------:R-:W-:Y:S02]  /*7c90*/  FSEL R104, R53, -INF , !P4 ;  /* 0xff80000035687808 */ /* 0x000fe40006000000 */
[----:B------:R-:W-:Y:S01]  /*7ca0*/  FSEL R101, R55, -INF , !P1 ;  /* 0xff80000037657808 */ /* 0x000fe20004800000 */
        /* <DEDUP_REMOVED lines=23> */
[----:B-1----:R-:W-:-:S04]  /*7e20*/  UIMAD.WIDE.U32 UR26, UR27, UR7, URZ ;  /* 0x000000071b1a72a5 */ /* 0x002fc8000f8e003f */
[----:B------:R-:W-:-:S04]  /*7e30*/  UIADD3 UR6, -UR27, URZ, URZ ;  /* 0x0000003f1b067290 */ /* 0x000fc8000fffe13f */
[----:B------:R-:W-:Y:S02]  /*7e40*/  UIMAD UR7, UR22, UR6, UR7 ;  /* 0x00000006160772a4 */ /* 0x000fe4000f8e0207 */
[----:B------:R-:W-:Y:S02]  /*7e50*/  @!UP2 UIADD3 UR9, UR9, -UR22, URZ ;  /* 0x800000160909a290 */ /* 0x000fe4000fffe03f */
[----:B------:R-:W-:Y:S02]  /*7e60*/  UISETP.GT.U32.AND UP0, UPT, UR22, UR7, UPT ;  /* 0x000000071600728c */ /* 0x000fe4000bf04070 */
[----:B------:R-:W-:Y:S02]  /*7e70*/  ULDC UR6, c[0x0][0x2d0] ;  /* 0x0000b40000067ab9 */ /* 0x000fe40000000800 */
[----:B------:R-:W-:Y:S02]  /*7e80*/  UISETP.GE.U32.AND UP4, UPT, UR9, UR22, UPT ;  /* 0x000000160900728c */ /* 0x000fe4000bf86070 */
[----:B------:R-:W-:-:S02]  /*7e90*/  ULOP3.LUT UR28, UR28, UR6, URZ, 0x3c, !UPT ;  /* 0x000000061c1c7292 */ /* 0x000fc4000f8e3c3f */
[----:B------:R-:W-:Y:S02]  /*7ea0*/  ULOP3.LUT UR24, UR24, UR6, URZ, 0x3c, !UPT ;  /* 0x0000000618187292 */ /* 0x000fe4000f8e3c3f */
[----:B------:R-:W-:Y:S02]  /*7eb0*/  UISETP.GE.AND UP1, UPT, UR28, URZ, UPT ;  /* 0x0000003f1c00728c */ /* 0x000fe4000bf26270 */
[----:B------:R-:W-:Y:S02]  /*7ec0*/  @!UP0 UIADD3 UR7, UR7, -UR22, URZ ;  /* 0x8000001607078290 */ /* 0x000fe4000fffe03f */
[----:B------:R-:W-:Y:S02]  /*7ed0*/  @!UP0 UIADD3 UR27, UR27, 0x1, URZ ;  /* 0x000000011b1b8890 */ /* 0x000fe4000fffe03f */
[----:B------:R-:W-:Y:S02]  /*7ee0*/  UISETP.GE.U32.AND UP3, UPT, UR7, UR22, UPT ;  /* 0x000000160700728c */ /* 0x000fe4000bf66070 */
[----:B------:R-:W-:-:S02]  /*7ef0*/  UISETP.GE.AND UP0, UPT, UR24, URZ, UPT ;  /* 0x0000003f1800728c */ /* 0x000fc4000bf06270 */
[----:B------:R-:W-:Y:S02]  /*7f00*/  @!UP2 UIADD3 UR29, UR29, 0x1, URZ ;  /* 0x000000011d1da890 */ /* 0x000fe4000fffe03f */
[----:B------:R-:W-:Y:S02]  /*7f10*/  UISETP.NE.AND UP2, UPT, URZ, UR6, UPT ;  /* 0x000000063f00728c */ /* 0x000fe4000bf45270 */
[----:B------:R-:W-:Y:S02]  /*7f20*/  @UP4 UIADD3 UR29, UR29, 0x1, URZ ;  /* 0x000000011d1d4890 */ /* 0x000fe4000fffe03f */
[----:B------:R-:W-:Y:S02]  /*7f30*/  ULOP3.LUT UR7, URZ, UR6, URZ, 0x33, !UPT ;  /* 0x000000063f077292 */ /* 0x000fe4000f8e333f */
[----:B------:R-:W-:Y:S02]  /*7f40*/  @UP3 UIADD3 UR27, UR27, 0x1, URZ ;  /* 0x000000011b1b3890 */ /* 0x000fe4000fffe03f */
[----:B------:R-:W-:-:S02]  /*7f50*/  @!UP1 UIADD3 UR29, -UR29, URZ, URZ ;  /* 0x0000003f1d1d9290 */ /* 0x000fc4000fffe13f */
        /* <DEDUP_REMOVED lines=18> */
[----:B-1----:R-:W-:-:S03]  /*8080*/  MOV R9, UR27 ;  /* 0x0000001b00097c02 */ /* 0x002fc60008000f00 */
[----:B------:R-:W-:-:S06]  /*8090*/  UIADD3 UR7, UR27, UR7, URZ ;  /* 0x000000071b077290 */ /* 0x000fcc000fffe03f */
        /* <DEDUP_REMOVED lines=10> */
.L_x_2381:
[----:B------:R-:W-:-:S04]  /*8140*/  ULEA UR6, -UR10, URZ, 0x8 ;  /* 0x0000003f0a067291 */ /* 0x000fc8000f8e413f */
[----:B------:R-:W-:Y:S02]  /*8150*/  USHF.R.S32.HI UR7, URZ, 0x1f, UR6 ;  /* 0x0000001f3f077899 */ /* 0x000fe40008011406 */
[----:B------:R-:W-:-:S04]  /*8160*/  MOV R17, UR6 ;  /* 0x0000000600117c02 */ /* 0x000fc80008000f00 */
[----:B------:R-:W-:Y:S02]  /*8170*/  MOV R16, UR7 ;  /* 0x0000000700107c02 */ /* 0x000fe40008000f00 */
.L_x_2382:
        /* <DEDUP_REMOVED lines=9> */
[----:B------:R-:W-:Y:S01]  /*8210*/  @!P1 LEA R15, P2, R15, R178, 0x5 ;  /* 0x000000b20f0f9211 */ /* 0x000fe200078428ff */
[----:B------:R-:W-:Y:S01]  /*8220*/  @!P1 IMAD.MOV.U32 R8, RZ, RZ, R178 ;  /* 0x000000ffff089224 */ /* 0x000fe200078e00b2 */
[----:B------:R1:W-:Y:S01]  /*8230*/  @P1 STS.128 [R241+0x2000], RZ ;  /* 0x002000fff1001388 */ /* 0x0003e20000000c00 */
[----:B------:R-:W-:Y:S01]  /*8240*/  @!P1 IMAD.MOV.U32 R9, RZ, RZ, R164 ;  /* 0x000000ffff099224 */ /* 0x000fe200078e00a4 */
[----:B------:R-:W-:Y:S01]  /*8250*/  @!P1 LEA.HI.X R14, R14, R164, R2, 0x5, P2 ;  /* 0x000000a40e0e9211 */ /* 0x000fe200010f2c02 */
        /* <DEDUP_REMOVED lines=11> */
[----:B------:R-:W-:Y:S01]  /*8310*/  @!P1 IMAD.MOV.U32 R18, RZ, RZ, R178 ;  /* 0x000000ffff129224 */ /* 0x000fe200078e00b2 */
        /* <DEDUP_REMOVED lines=186> */
.L_x_2384:
[----:B------:R-:W-:Y:S05]  /*8ec0*/  BSYNC B0 ;  /* 0x0000000000007941 */ /* 0x000fea0003800000 */
.L_x_2383:
[----:B------:R-:W0:Y:S01]  /*8ed0*/  LDGDEPBAR ;  /* 0x00000000000079af */ /* 0x000e220000000000 */
[----:B------:R-:W-:-:S04]  /*8ee0*/  IADD3 R178, P1, R17, R178, RZ ;  /* 0x000000b211b27210 */ /* 0x000fc80007f3e0ff */
[----:B------:R-:W-:Y:S02]  /*8ef0*/  IADD3.X R164, R16, R164, RZ, P1, !PT ;  /* 0x000000a410a47210 */ /* 0x000fe40000ffe4ff */
.L_x_2380:
        /* <DEDUP_REMOVED lines=126> */
[----:B------:R-:W-:Y:S01]  /*96e0*/  SHF.L.U32 R234, R4, 0x1, RZ ;  /* 0x0000000104ea7819 */ /* 0x000fe200000006ff */
[----:B-1----:R-:W1:Y:S03]  /*96f0*/  SHFL.BFLY PT, R10, R2, 0x2, 0x1f ;  /* 0x0c401f00020a7f89 */ /* 0x002e6600000e0000 */
[-C--:B------:R-:W-:Y:S01]  /*9700*/  LEA R232, R240, R234.reuse, 0x1 ;  /* 0x000000eaf0e87211 */ /* 0x080fe200078e08ff */
[----:B------:R-:W2:Y:S01]  /*9710*/  SHFL.BFLY PT, R9, R8, 0x2, 0x1f ;  /* 0x0c401f0008097f89 */ /* 0x000ea200000e0000 */
[----:B------:R-:W-:-:S03]  /*9720*/  LEA R231, R3, R234, 0x1 ;  /* 0x000000ea03e77211 */ /* 0x000fc600078e08ff */
[----:B------:R-:W-:Y:S01]  /*9730*/  LDSM.16.MT88.4 R28, [R232+0xa000] ;  /* 0x00a00000e81c783b */ /* 0x000fe20000004200 */
[----:B------:R-:W-:-:S03]  /*9740*/  LEA R230, R240, R231, 0x1 ;  /* 0x000000e7f0e67211 */ /* 0x000fc600078e08ff */
[----:B------:R-:W-:Y:S04]  /*9750*/  LDSM.16.MT88.4 R36, [R234+0xa000] ;  /* 0x00a00000ea24783b */ /* 0x000fe80000004200 */
[----:B------:R-:W-:Y:S04]  /*9760*/  LDSM.16.MT88.4 R20, [R231+0xa000] ;  /* 0x00a00000e714783b */ /* 0x000fe80000004200 */
[----:B------:R-:W-:Y:S01]  /*9770*/  LDSM.16.MT88.4 R56, [R234+0xa800] ;  /* 0x00a80000ea38783b */ /* 0x000fe20000004200 */
[----:B-1----:R-:W-:-:S03]  /*9780*/  FMNMX.FTZ R10, R2, R10, !PT ;  /* 0x0000000a020a7209 */ /* 0x002fc60007810000 */
[----:B------:R-:W-:Y:S01]  /*9790*/  LDSM.16.MT88.4 R52, [R231+0xa800] ;  /* 0x00a80000e734783b */ /* 0x000fe20000004200 */
[----:B--2---:R-:W-:-:S03]  /*97a0*/  FMNMX.FTZ R9, R8, R9, !PT ;  /* 0x0000000908097209 */ /* 0x004fc60007810000 */
[----:B------:R-:W1:Y:S04]  /*97b0*/  SHFL.BFLY PT, R2, R10, 0x1, 0x1f ;  /* 0x0c201f000a027f89 */ /* 0x000e6800000e0000 */
[----:B------:R-:W2:Y:S01]  /*97c0*/  SHFL.BFLY PT, R8, R9, 0x1, 0x1f ;  /* 0x0c201f0009087f89 */ /* 0x000ea200000e0000 */
[----:B-1----:R-:W-:-:S04]  /*97d0*/  FMNMX.FTZ R2, R10, R2, !PT ;  /* 0x000000020a027209 */ /* 0x002fc80007810000 */
[C---:B------:R-:W-:Y:S01]  /*97e0*/  FSETP.NEU.FTZ.AND P1, PT, R2.reuse, -INF , PT ;  /* 0xff8000000200780b */ /* 0x040fe20003f3d000 */
[----:B------:R-:W-:-:S05]  /*97f0*/  FMUL.FTZ R112, R2, c[0x0][0x23c] ;  /* 0x00008f0002707a20 */ /* 0x000fca0000410000 */
[----:B------:R-:W-:-:S05]  /*9800*/  FSEL R112, R112, RZ, P1 ;  /* 0x000000ff70707208 */ /* 0x000fca0000800000 */
[--C-:B------:R-:W-:Y:S01]  /*9810*/  FFMA.FTZ R111, R0, c[0x0][0x23c], -R112.reuse ;  /* 0x00008f00006f7a23 */ /* 0x100fe20000010870 */
[----:B--2---:R-:W-:Y:S01]  /*9820*/  FMNMX.FTZ R0, R9, R8, !PT ;  /* 0x0000000809007209 */ /* 0x004fe20007810000 */
[--C-:B------:R-:W-:Y:S02]  /*9830*/  FFMA.FTZ R110, R219, c[0x0][0x23c], -R112.reuse ;  /* 0x00008f00db6e7a23 */ /* 0x100fe40000010870 */
[--C-:B------:R-:W-:Y:S01]  /*9840*/  FFMA.FTZ R109, R218, c[0x0][0x23c], -R112.reuse ;  /* 0x00008f00da6d7a23 */ /* 0x100fe20000010870 */
[C---:B------:R-:W-:Y:S01]  /*9850*/  FSETP.NEU.FTZ.AND P1, PT, R0.reuse, -INF , PT ;  /* 0xff8000000000780b */ /* 0x040fe20003f3d000 */
[----:B------:R-:W-:Y:S01]  /*9860*/  FMUL.FTZ R107, R0, c[0x0][0x23c] ;  /* 0x00008f00006b7a20 */ /* 0x000fe20000410000 */
[----:B------:R-:W-:Y:S01]  /*9870*/  MUFU.EX2 R111, R111 ;  /* 0x0000006f006f7308 */ /* 0x000fe20000000800 */
[--C-:B------:R-:W-:Y:S02]  /*9880*/  FFMA.FTZ R108, R220, c[0x0][0x23c], -R112.reuse ;  /* 0x00008f00dc6c7a23 */ /* 0x100fe40000010870 */
[--C-:B------:R-:W-:Y:S01]  /*9890*/  FFMA.FTZ R124, R41, c[0x0][0x23c], -R112.reuse ;  /* 0x00008f00297c7a23 */ /* 0x100fe20000010870 */
[----:B------:R-:W-:Y:S01]  /*98a0*/  FSEL R107, R107, RZ, P1 ;  /* 0x000000ff6b6b7208 */ /* 0x000fe20000800000 */
[----:B------:R-:W-:-:S02]  /*98b0*/  FFMA.FTZ R123, R40, c[0x0][0x23c], -R112 ;  /* 0x00008f00287b7a23 */ /* 0x000fc40000010870 */
[----:B------:R-:W-:Y:S01]  /*98c0*/  FFMA.FTZ R121, R51, c[0x0][0x23c], -R112 ;  /* 0x00008f0033797a23 */ /* 0x000fe20000010870 */
[----:B------:R-:W1:Y:S01]  /*98d0*/  MUFU.EX2 R110, R110 ;  /* 0x0000006e006e7308 */ /* 0x000e620000000800 */
[--C-:B------:R-:W-:Y:S02]  /*98e0*/  FFMA.FTZ R115, R216, c[0x0][0x23c], -R107.reuse ;  /* 0x00008f00d8737a23 */ /* 0x100fe4000001086b */
[--C-:B------:R-:W-:Y:S02]  /*98f0*/  FFMA.FTZ R114, R214, c[0x0][0x23c], -R107.reuse ;  /* 0x00008f00d6727a23 */ /* 0x100fe4000001086b */
[--C-:B------:R-:W-:Y:S02]  /*9900*/  FFMA.FTZ R113, R217, c[0x0][0x23c], -R107.reuse ;  /* 0x00008f00d9717a23 */ /* 0x100fe4000001086b */
[--C-:B------:R-:W-:Y:S01]  /*9910*/  FFMA.FTZ R4, R42, c[0x0][0x23c], -R107.reuse ;  /* 0x00008f002a047a23 */ /* 0x100fe2000001086b */
[----:B------:R-:W-:Y:S01]  /*9920*/  MUFU.EX2 R109, R109 ;  /* 0x0000006d006d7308 */ /* 0x000fe20000000800 */
[----:B------:R-:W2:Y:S01]  /*9930*/  LDSM.16.MT88.4 R40, [R230+0xa000] ;  /* 0x00a00000e628783b */ /* 0x000ea20000004200 */
[----:B------:R-:W-:-:S02]  /*9940*/  FFMA.FTZ R118, R50, c[0x0][0x23c], -R107 ;  /* 0x00008f0032767a23 */ /* 0x000fc4000001086b */
[--C-:B------:R-:W-:Y:S02]  /*9950*/  FFMA.FTZ R117, R49, c[0x0][0x23c], -R107.reuse ;  /* 0x00008f0031757a23 */ /* 0x100fe4000001086b */
[----:B------:R-:W3:Y:S01]  /*9960*/  LDSM.16.MT88.4 R48, [R232+0xa800] ;  /* 0x00a80000e830783b */ /* 0x000ee20000004200 */
[--C-:B------:R-:W-:Y:S01]  /*9970*/  FFMA.FTZ R122, R215, c[0x0][0x23c], -R112.reuse ;  /* 0x00008f00d77a7a23 */ /* 0x100fe20000010870 */
[----:B------:R-:W4:Y:S01]  /*9980*/  MUFU.EX2 R108, R108 ;  /* 0x0000006c006c7308 */ /* 0x000f220000000800 */
[----:B-1----:R-:W-:Y:S01]  /*9990*/  F2FP.PACK_AB R12, R110, R111 ;  /* 0x0000006f6e0c723e */ /* 0x002fe200000000ff */
[--C-:B------:R-:W-:Y:S02]  /*99a0*/  FFMA.FTZ R116, R47, c[0x0][0x23c], -R107.reuse ;  /* 0x00008f002f747a23 */ /* 0x100fe4000001086b */
[----:B------:R-:W-:Y:S01]  /*99b0*/  FFMA.FTZ R3, R213, c[0x0][0x23c], -R107 ;  /* 0x00008f00d5037a23 */ /* 0x000fe2000001086b */
[----:B------:R-:W-:Y:S01]  /*99c0*/  LEA R213, P1, R178, c[0x0][0x168], 0x1 ;  /* 0x00005a00b2d57a11 */ /* 0x000fe200078208ff */
[----:B------:R-:W-:-:S02]  /*99d0*/  FFMA.FTZ R120, R46, c[0x0][0x23c], -R112 ;  /* 0x00008f002e787a23 */ /* 0x000fc40000010870 */
[----:B------:R-:W-:Y:S01]  /*99e0*/  MUFU.EX2 R115, R115 ;  /* 0x0000007300737308 */ /* 0x000fe20000000800 */
[--C-:B------:R-:W-:Y:S01]  /*99f0*/  FFMA.FTZ R119, R45, c[0x0][0x23c], -R112.reuse ;  /* 0x00008f002d777a23 */ /* 0x100fe20000010870 */
[----:B------:R-:W-:Y:S01]  /*9a00*/  MOV R250, R213 ;  /* 0x000000d500fa7202 */ /* 0x000fe20000000f00 */
[--C-:B------:R-:W-:Y:S02]  /*9a10*/  FFMA.FTZ R125, R44, c[0x0][0x23c], -R112.reuse ;  /* 0x00008f002c7d7a23 */ /* 0x100fe40000010870 */
[----:B------:R-:W1:Y:S01]  /*9a20*/  LDSM.16.MT88.4 R44, [R230+0xa800] ;  /* 0x00a80000e62c783b */ /* 0x000e620000004200 */
[----:B------:R-:W-:Y:S02]  /*9a30*/  FFMA.FTZ R126, R207, c[0x0][0x23c], -R112 ;  /* 0x00008f00cf7e7a23 */ /* 0x000fe40000010870 */
[----:B------:R-:W5:Y:S01]  /*9a40*/  MUFU.EX2 R114, R114 ;  /* 0x0000007200727308 */ /* 0x000f620000000800 */
        /* <DEDUP_REMOVED lines=9> */
[----:B------:R-:W4:Y:S01]  /*9ae0*/  MUFU.EX2 R4, R4 ;  /* 0x0000000400047308 */ /* 0x000f220000000800 */
[----:B-----5:R-:W-:Y:S01]  /*9af0*/  F2FP.PACK_AB R13, R114, R115 ;  /* 0x00000073720d723e */ /* 0x020fe200000000ff */
[----:B------:R-:W-:-:S02]  /*9b00*/  FFMA.FTZ R135, R135, c[0x0][0x23c], -R112 ;  /* 0x00008f0087877a23 */ /* 0x000fc40000010870 */
[--C-:B------:R-:W-:Y:S02]  /*9b10*/  FFMA.FTZ R136, R136, c[0x0][0x23c], -R107.reuse ;  /* 0x00008f0088887a23 */ /* 0x100fe4000001086b */
[--C-:B------:R-:W-:Y:S02]  /*9b20*/  FFMA.FTZ R137, R137, c[0x0][0x23c], -R107.reuse ;  /* 0x00008f0089897a23 */ /* 0x100fe4000001086b */
[----:B------:R-:W-:Y:S01]  /*9b30*/  MUFU.EX2 R124, R124 ;  /* 0x0000007c007c7308 */ /* 0x000fe20000000800 */
[--C-:B------:R-:W-:Y:S02]  /*9b40*/  FFMA.FTZ R138, R138, c[0x0][0x23c], -R107.reuse ;  /* 0x00008f008a8a7a23 */ /* 0x100fe4000001086b */
[----:B------:R-:W-:Y:S02]  /*9b50*/  FFMA.FTZ R139, R139, c[0x0][0x23c], -R107 ;  /* 0x00008f008b8b7a23 */ /* 0x000fe4000001086b */
[--C-:B------:R-:W-:Y:S02]  /*9b60*/  FFMA.FTZ R142, R142, c[0x0][0x23c], -R112.reuse ;  /* 0x00008f008e8e7a23 */ /* 0x100fe40000010870 */
[--C-:B------:R-:W-:Y:S01]  /*9b70*/  FFMA.FTZ R141, R141, c[0x0][0x23c], -R112.reuse ;  /* 0x00008f008d8d7a23 */ /* 0x100fe20000010870 */
[----:B----4-:R-:W-:Y:S01]  /*9b80*/  F2FP.PACK_AB R15, R4, R113 ;  /* 0x00000071040f723e */ /* 0x010fe200000000ff */
[----:B------:R-:W4:Y:S01]  /*9b90*/  MUFU.EX2 R123, R123 ;  /* 0x0000007b007b7308 */ /* 0x000f220000000800 */
[----:B------:R-:W-:-:S02]  /*9ba0*/  FFMA.FTZ R143, R143, c[0x0][0x23c], -R112 ;  /* 0x00008f008f8f7a23 */ /* 0x000fc40000010870 */
[--C-:B------:R-:W-:Y:S02]  /*9bb0*/  FFMA.FTZ R144, R144, c[0x0][0x23c], -R112.reuse ;  /* 0x00008f0090907a23 */ /* 0x100fe40000010870 */
[--C-:B------:R-:W-:Y:S01]  /*9bc0*/  FFMA.FTZ R145, R145, c[0x0][0x23c], -R107.reuse ;  /* 0x00008f0091917a23 */ /* 0x100fe2000001086b */
[C---:B------:R-:W-:Y:S01]  /*9bd0*/  HMMA.16816.F32 R32, R12.reuse, R28, RZ ;  /* 0x0000001c0c20723c */ /* 0x040fe200000018ff */
[--C-:B------:R-:W-:Y:S01]  /*9be0*/  FFMA.FTZ R148, R148, c[0x0][0x23c], -R107.reuse ;  /* 0x00008f0094947a23 */ /* 0x100fe2000001086b */
[----:B------:R-:W-:Y:S01]  /*9bf0*/  MUFU.EX2 R122, R122 ;  /* 0x0000007a007a7308 */ /* 0x000fe20000000800 */
[--C-:B------:R-:W-:Y:S02]  /*9c00*/  FFMA.FTZ R149, R149, c[0x0][0x23c], -R107.reuse ;  /* 0x00008f0095957a23 */ /* 0x100fe4000001086b */
[----:B------:R-:W-:Y:S02]  /*9c10*/  FFMA.FTZ R150, R150, c[0x0][0x23c], -R107 ;  /* 0x00008f0096967a23 */ /* 0x000fe4000001086b */
        /* <DEDUP_REMOVED lines=15> */
[----:B------:R-:W5:Y:S01]  /*9d10*/  MUFU.EX2 R117, R117 ;  /* 0x0000007500757308 */ /* 0x000f620000000800 */
        /* <DEDUP_REMOVED lines=11> */
[----:B------:R-:W1:Y:S01]  /*9dd0*/  MUFU.EX2 R3, R3 ;  /* 0x0000000300037308 */ /* 0x000e620000000800 */
[----:B------:R-:W-:-:S02]  /*9de0*/  FFMA.FTZ R194, R197, c[0x0][0x23c], -R112 ;  /* 0x00008f00c5c27a23 */ /* 0x000fc40000010870 */
[--C-:B------:R-:W-:Y:S02]  /*9df0*/  FFMA.FTZ R195, R196, c[0x0][0x23c], -R112.reuse ;  /* 0x00008f00c4c37a23 */ /* 0x100fe40000010870 */
[--C-:B------:R-:W-:Y:S01]  /*9e00*/  FFMA.FTZ R191, R191, c[0x0][0x23c], -R107.reuse ;  /* 0x00008f00bfbf7a23 */ /* 0x100fe2000001086b */
[C---:B--2---:R-:W-:Y:S01]  /*9e10*/  HMMA.16816.F32 R16, R12.reuse, R40, RZ ;  /* 0x000000280c10723c */ /* 0x044fe200000018ff */
[--C-:B------:R-:W-:Y:S01]  /*9e20*/  FFMA.FTZ R190, R190, c[0x0][0x23c], -R107.reuse ;  /* 0x00008f00bebe7a23 */ /* 0x100fe2000001086b */
[----:B------:R-:W-:Y:S01]  /*9e30*/  MUFU.EX2 R120, R120 ;  /* 0x0000007800787308 */ /* 0x000fe20000000800 */
[--C-:B------:R-:W-:Y:S02]  /*9e40*/  FFMA.FTZ R189, R189, c[0x0][0x23c], -R107.reuse ;  /* 0x00008f00bdbd7a23 */ /* 0x100fe4000001086b */
[----:B------:R-:W-:Y:S02]  /*9e50*/  FFMA.FTZ R187, R187, c[0x0][0x23c], -R107 ;  /* 0x00008f00bbbb7a23 */ /* 0x000fe4000001086b */
[----:B----4-:R-:W-:Y:S01]  /*9e60*/  F2FP.PACK_AB R40, R123, R124 ;  /* 0x0000007c7b28723e */ /* 0x010fe200000000ff */
[----:B------:R-:W-:Y:S01]  /*9e70*/  HMMA.16816.F32 R12, R12, R42, RZ ;  /* 0x0000002a0c0c723c */ /* 0x000fe200000018ff */
[----:B-----5:R-:W-:Y:S01]  /*9e80*/  F2FP.PACK_AB R41, R117, R118 ;  /* 0x000000767529723e */ /* 0x020fe200000000ff */
[----:B------:R-:W2:Y:S01]  /*9e90*/  MUFU.EX2 R119, R119 ;  /* 0x0000007700777308 */ /* 0x000ea20000000800 */
[----:B------:R-:W-:-:S02]  /*9ea0*/  FFMA.FTZ R184, R184, c[0x0][0x23c], -R112 ;  /* 0x00008f00b8b87a23 */ /* 0x000fc40000010870 */
[--C-:B------:R-:W-:Y:S02]  /*9eb0*/  FFMA.FTZ R182, R182, c[0x0][0x23c], -R112.reuse ;  /* 0x00008f00b6b67a23 */ /* 0x100fe40000010870 */
[----:B------:R-:W-:Y:S01]  /*9ec0*/  F2FP.PACK_AB R42, R121, R122 ;  /* 0x0000007a792a723e */ /* 0x000fe200000000ff */
[--C-:B------:R-:W-:Y:S01]  /*9ed0*/  FFMA.FTZ R181, R181, c[0x0][0x23c], -R112.reuse ;  /* 0x00008f00b5b57a23 */ /* 0x100fe20000010870 */
[----:B-1----:R-:W-:Y:S01]  /*9ee0*/  F2FP.PACK_AB R43, R3, R116 ;  /* 0x00000074032b723e */ /* 0x002fe200000000ff */
[----:B------:R-:W-:Y:S01]  /*9ef0*/  MUFU.EX2 R125, R125 ;  /* 0x0000007d007d7308 */ /* 0x000fe20000000800 */
[----:B------:R-:W-:Y:S02]  /*9f00*/  FFMA.FTZ R174, R174, c[0x0][0x23c], -R112 ;  /* 0x00008f00aeae7a23 */ /* 0x000fe40000010870 */
[--C-:B------:R-:W-:Y:S02]  /*9f10*/  FFMA.FTZ R171, R171, c[0x0][0x23c], -R107.reuse ;  /* 0x00008f00abab7a23 */ /* 0x100fe4000001086b */
[--C-:B------:R-:W-:Y:S01]  /*9f20*/  FFMA.FTZ R169, R169, c[0x0][0x23c], -R107.reuse ;  /* 0x00008f00a9a97a23 */ /* 0x100fe2000001086b */
[----:B---3--:R-:W-:Y:S01]  /*9f30*/  HMMA.16816.F32 R32, R40, R48, R32 ;  /* 0x000000302820723c */ /* 0x008fe20000001820 */
[--C-:B------:R-:W-:Y:S01]  /*9f40*/  FFMA.FTZ R168, R168, c[0x0][0x23c], -R107.reuse ;  /* 0x00008f00a8a87a23 */ /* 0x100fe2000001086b */
[----:B------:R-:W-:Y:S01]  /*9f50*/  MUFU.EX2 R126, R126 ;  /* 0x0000007e007e7308 */ /* 0x000fe20000000800 */
[----:B------:R-:W-:-:S02]  /*9f60*/  FFMA.FTZ R163, R163, c[0x0][0x23c], -R107 ;  /* 0x00008f00a3a37a23 */ /* 0x000fc4000001086b */
[--C-:B------:R-:W-:Y:S02]  /*9f70*/  FFMA.FTZ R162, R162, c[0x0][0x23c], -R112.reuse ;  /* 0x00008f00a2a27a23 */ /* 0x100fe40000010870 */
[--C-:B------:R-:W-:Y:S01]  /*9f80*/  FFMA.FTZ R161, R161, c[0x0][0x23c], -R112.reuse ;  /* 0x00008f00a1a17a23 */ /* 0x100fe20000010870 */
[C---:B------:R-:W-:Y:S01]  /*9f90*/  HMMA.16816.F32 R28, R40.reuse, R50, R28 ;  /* 0x00000032281c723c */ /* 0x040fe2000000181c */
[----:B------:R-:W1:Y:S01]  /*9fa0*/  LDSM.16.MT88.4 R48, [R232+0xb000] ;  /* 0x00b00000e830783b */ /* 0x000e620000004200 */
[----:B------:R-:W-:Y:S01]  /*9fb0*/  MUFU.EX2 R127, R127 ;  /* 0x0000007f007f7308 */ /* 0x000fe20000000800 */
[--C-:B------:R-:W-:Y:S02]  /*9fc0*/  FFMA.FTZ R160, R160, c[0x0][0x23c], -R112.reuse ;  /* 0x00008f00a0a07a23 */ /* 0x100fe40000010870 */
[----:B------:R-:W-:Y:S02]  /*9fd0*/  FFMA.FTZ R154, R154, c[0x0][0x23c], -R112 ;  /* 0x00008f009a9a7a23 */ /* 0x000fe40000010870 */
[--C-:B------:R-:W-:Y:S01]  /*9fe0*/  FFMA.FTZ R151, R151, c[0x0][0x23c], -R107.reuse ;  /* 0x00008f0097977a23 */ /* 0x100fe2000001086b */
[----:B------:R-:W-:Y:S01]  /*9ff0*/  HMMA.16816.F32 R8, R40, R56, R8 ;  /* 0x000000382808723c */ /* 0x000fe20000001808 */
[--C-:B------:R-:W-:Y:S01]  /*a000*/  FFMA.FTZ R147, R147, c[0x0][0x23c], -R107.reuse ;  /* 0x00008f0093937a23 */ /* 0x100fe2000001086b */
[----:B------:R-:W3:Y:S01]  /*a010*/  MUFU.EX2 R128, R128 ;  /* 0x0000008000807308 */ /* 0x000ee20000000800 */
        /* <DEDUP_REMOVED lines=20> */
[--C-:B------:R-:W-:Y:S01]  /*a160*/  FFMA.FTZ R82, R82, c[0x0][0x23c], -R112.reuse ;  /* 0x00008f0052527a23 */ /* 0x100fe20000010870 */
[----:B------:R-:W-:Y:S01]  /*a170*/  HMMA.16816.F32 R16, R40, R44, R16 ;  /* 0x0000002c2810723c */ /* 0x000fe20000001810 */
[----:B------:R-:W-:Y:S01]  /*a180*/  FFMA.FTZ R75, R75, c[0x0][0x23c], -R112 ;  /* 0x00008f004b4b7a23 */ /* 0x000fe20000010870 */
[----:B------:R-:W-:Y:S01]  /*a190*/  MUFU.EX2 R132, R132 ;  /* 0x0000008400847308 */ /* 0x000fe20000000800 */
[----:B------:R-:W-:-:S02]  /*a1a0*/  FFMA.FTZ R77, R77, c[0x0][0x23c], -R107 ;  /* 0x00008f004d4d7a23 */ /* 0x000fc4000001086b */
[--C-:B------:R-:W-:Y:S02]  /*a1b0*/  FFMA.FTZ R76, R76, c[0x0][0x23c], -R107.reuse ;  /* 0x00008f004c4c7a23 */ /* 0x100fe4000001086b */
[--C-:B------:R-:W-:Y:S01]  /*a1c0*/  FFMA.FTZ R73, R73, c[0x0][0x23c], -R107.reuse ;  /* 0x00008f0049497a23 */ /* 0x100fe2000001086b */
[----:B------:R-:W-:Y:S01]  /*a1d0*/  HMMA.16816.F32 R12, R40, R46, R12 ;  /* 0x0000002e280c723c */ /* 0x000fe2000000180c */
[----:B------:R-:W4:Y:S01]  /*a1e0*/  LDSM.16.MT88.4 R44, [R230+0xb000] ;  /* 0x00b00000e62c783b */ /* 0x000f220000004200 */
[----:B------:R-:W-:Y:S01]  /*a1f0*/  MUFU.EX2 R134, R134 ;  /* 0x0000008600867308 */ /* 0x000fe20000000800 */
[----:B------:R-:W-:Y:S02]  /*a200*/  FFMA.FTZ R72, R72, c[0x0][0x23c], -R107 ;  /* 0x00008f0048487a23 */ /* 0x000fe4000001086b */
[----:B------:R-:W-:Y:S02]  /*a210*/  FADD.FTZ R110, R111, R110 ;  /* 0x0000006e6f6e7221 */ /* 0x000fe40000010000 */
[----:B--2---:R-:W-:Y:S01]  /*a220*/  F2FP.PACK_AB R40, R119, R120 ;  /* 0x000000787728723e */ /* 0x004fe200000000ff */
[----:B------:R-:W-:Y:S01]  /*a230*/  FADD.FTZ R114, R115, R114 ;  /* 0x0000007273727221 */ /* 0x000fe20000010000 */
[----:B---3--:R-:W-:Y:S01]  /*a240*/  F2FP.PACK_AB R41, R128, R127 ;  /* 0x0000007f8029723e */ /* 0x008fe200000000ff */
[----:B------:R-:W-:Y:S01]  /*a250*/  MUFU.EX2 R135, R135 ;  /* 0x0000008700877308 */ /* 0x000fe20000000800 */
[----:B------:R-:W-:Y:S01]  /*a260*/  F2FP.PACK_AB R42, R126, R125 ;  /* 0x0000007d7e2a723e */ /* 0x000fe200000000ff */
[----:B------:R-:W-:Y:S01]  /*a270*/  FADD.FTZ R109, R109, R110 ;  /* 0x0000006e6d6d7221 */ /* 0x000fe20000010000 */
[----:B-----5:R-:W-:Y:S01]  /*a280*/  F2FP.PACK_AB R43, R131, R129 ;  /* 0x00000081832b723e */ /* 0x020fe200000000ff */
[----:B------:R-:W-:-:S02]  /*a290*/  FADD.FTZ R113, R113, R114 ;  /* 0x0000007271717221 */ /* 0x000fc40000010000 */
[----:B------:R-:W-:Y:S02]  /*a2a0*/  FADD.FTZ R109, R108, R109 ;  /* 0x0000006d6c6d7221 */ /* 0x000fe40000010000 */
[----:B------:R-:W2:Y:S01]  /*a2b0*/  MUFU.EX2 R136, R136 ;  /* 0x0000008800887308 */ /* 0x000ea20000000800 */
[----:B------:R-:W-:Y:S01]  /*a2c0*/  FADD.FTZ R113, R4, R113 ;  /* 0x0000007104717221 */ /* 0x000fe20000010000 */
[C---:B-1----:R-:W-:Y:S01]  /*a2d0*/  HMMA.16816.F32 R32, R40.reuse, R48, R32 ;  /* 0x000000302820723c */ /* 0x042fe20000001820 */
        /* <DEDUP_REMOVED lines=10> */
[--C-:B------:R-:W-:Y:S01]  /*a380*/  FFMA.FTZ R74, R74, c[0x0][0x23c], -R112.reuse ;  /* 0x00008f004a4a7a23 */ /* 0x100fe20000010870 */
[C---:B----4-:R-:W-:Y:S01]  /*a390*/  HMMA.16816.F32 R8, R40.reuse, R56, R8 ;  /* 0x000000382808723c */ /* 0x050fe20000001808 */
[--C-:B------:R-:W-:Y:S02]  /*a3a0*/  FFMA.FTZ R88, R88, c[0x0][0x23c], -R112.reuse ;  /* 0x00008f0058587a23 */ /* 0x100fe40000010870 */
        /* <DEDUP_REMOVED lines=29> */
[----:B------:R-:W5:Y:S01]  /*a580*/  LDSM.16.MT88.4 R44, [R230+0xb800] ;  /* 0x00b80000e62c783b */ /* 0x000f620000004200 */
[----:B--2---:R-:W-:-:S02]  /*a590*/  FADD.FTZ R129, R136, R129 ;  /* 0x0000008188817221 */ /* 0x004fc40000010000 */
[----:B------:R-:W-:Y:S02]  /*a5a0*/  FFMA.FTZ R67, R67, c[0x0][0x23c], -R112 ;  /* 0x00008f0043437a23 */ /* 0x000fe40000010870 */
[----:B------:R-:W2:Y:S01]  /*a5b0*/  MUFU.EX2 R145, R145 ;  /* 0x0000009100917308 */ /* 0x000ea20000000800 */
[C---:B------:R-:W-:Y:S01]  /*a5c0*/  F2FP.PACK_AB R40, R132.reuse, R133 ;  /* 0x000000858428723e */ /* 0x040fe200000000ff */
[----:B------:R-:W-:Y:S01]  /*a5d0*/  FADD.FTZ R133, R133, R125 ;  /* 0x0000007d85857221 */ /* 0x000fe20000010000 */
[C---:B-1----:R-:W-:Y:S01]  /*a5e0*/  F2FP.PACK_AB R41, R137.reuse, R136 ;  /* 0x000000888929723e */ /* 0x042fe200000000ff */
[----:B------:R-:W-:Y:S01]  /*a5f0*/  FADD.FTZ R137, R137, R129 ;  /* 0x0000008189897221 */ /* 0x000fe20000010000 */
[----:B------:R-:W-:Y:S01]  /*a600*/  F2FP.PACK_AB R42, R135, R134 ;  /* 0x00000086872a723e */ /* 0x000fe200000000ff */
        /* <DEDUP_REMOVED lines=9> */
[----:B--2---:R-:W-:Y:S02]  /*a6a0*/  FADD.FTZ R139, R145, R139 ;  /* 0x0000008b918b7221 */ /* 0x004fe40000010000 */
        /* <DEDUP_REMOVED lines=10> */
[----:B------:R-:W4:Y:S01]  /*a750*/  MUFU.EX2 R153, R153 ;  /* 0x0000009900997308 */ /* 0x000f220000000800 */
[----:B------:R-:W-:-:S05]  /*a760*/  FFMA.FTZ R251, R101, c[0x0][0x23c], -R107 ;  /* 0x00008f0065fb7a23 */ /* 0x000fca000001086b */
[C---:B------:R-:W-:Y:S01]  /*a770*/  HMMA.16816.F32 R36, R40.reuse, R58, R36 ;  /* 0x0000003a2824723c */ /* 0x040fe20000001824 */
[----:B------:R-:W5:Y:S01]  /*a780*/  LDSM.16.MT88.4 R56, [R234+0xc000] ;  /* 0x00c00000ea38783b */ /* 0x000f620000004200 */
[----:B------:R-:W-:Y:S06]  /*a790*/  MUFU.EX2 R152, R152 ;  /* 0x0000009800987308 */ /* 0x000fec0000000800 */
[C---:B------:R-:W-:Y:S02]  /*a7a0*/  HMMA.16816.F32 R24, R40.reuse, R52, R24 ;  /* 0x000000342818723c */ /* 0x040fe40000001818 */
[----:B------:R-:W-:Y:S06]  /*a7b0*/  MUFU.EX2 R155, R155 ;  /* 0x0000009b009b7308 */ /* 0x000fec0000000800 */
[C---:B------:R-:W-:Y:S01]  /*a7c0*/  HMMA.16816.F32 R20, R40.reuse, R54, R20 ;  /* 0x000000362814723c */ /* 0x040fe20000001814 */
[----:B------:R-:W5:Y:S01]  /*a7d0*/  LDSM.16.MT88.4 R52, [R231+0xc000] ;  /* 0x00c00000e734783b */ /* 0x000f620000004200 */
[----:B------:R-:W-:Y:S06]  /*a7e0*/  MUFU.EX2 R156, R156 ;  /* 0x0000009c009c7308 */ /* 0x000fec0000000800 */
[C---:B------:R-:W-:Y:S02]  /*a7f0*/  HMMA.16816.F32 R16, R40.reuse, R44, R16 ;  /* 0x0000002c2810723c */ /* 0x040fe40000001810 */
[----:B------:R-:W2:Y:S06]  /*a800*/  MUFU.EX2 R157, R157 ;  /* 0x0000009d009d7308 */ /* 0x000eac0000000800 */
[----:B------:R-:W-:Y:S01]  /*a810*/  HMMA.16816.F32 R12, R40, R46, R12 ;  /* 0x0000002e280c723c */ /* 0x000fe2000000180c */
[----:B------:R-:W5:Y:S01]  /*a820*/  LDSM.16.MT88.4 R44, [R230+0xc000] ;  /* 0x00c00000e62c783b */ /* 0x000f620000004200 */
[----:B------:R-:W2:Y:S05]  /*a830*/  MUFU.EX2 R158, R158 ;  /* 0x0000009e009e7308 */ /* 0x000eaa0000000800 */
[C---:B------:R-:W-:Y:S01]  /*a840*/  F2FP.PACK_AB R40, R141.reuse, R142 ;  /* 0x0000008e8d28723e */ /* 0x040fe200000000ff */
        /* <DEDUP_REMOVED lines=12> */
[----:B----4-:R-:W-:Y:S02]  /*a910*/  FADD.FTZ R144, R153, R144 ;  /* 0x0000009099907221 */ /* 0x010fe40000010000 */
[----:B------:R-:W-:Y:S01]  /*a920*/  FADD.FTZ R150, R157, R150 ;  /* 0x000000969d967221 */ /* 0x000fe20000010000 */
[----:B------:R-:W2:Y:S02]  /*a930*/  MUFU.EX2 R173, R173 ;  /* 0x000000ad00ad7308 */ /* 0x000ea40000000800 */
[C---:B------:R-:W-:Y:S01]  /*a940*/  HMMA.16816.F32 R28, R40.reuse, R50, R28 ;  /* 0x00000032281c723c */ /* 0x040fe2000000181c */
[----:B------:R-:W3:Y:S05]  /*a950*/  LDSM.16.MT88.4 R48, [R232+0xc800] ;  /* 0x00c80000e830783b */ /* 0x000eea0000004200 */
[----:B------:R-:W-:Y:S02]  /*a960*/  MUFU.EX2 R172, R172 ;  /* 0x000000ac00ac7308 */ /* 0x000fe40000000800 */
[C---:B-----5:R-:W-:Y:S06]  /*a970*/  HMMA.16816.F32 R8, R40.reuse, R56, R8 ;  /* 0x000000382808723c */ /* 0x060fec0000001808 */
        /* <DEDUP_REMOVED lines=13> */
[----:B------:R-:W4:Y:S01]  /*aa50*/  MUFU.EX2 R188, R188 ;  /* 0x000000bc00bc7308 */ /* 0x000f220000000800 */
[C---:B------:R-:W-:Y:S01]  /*aa60*/  F2FP.PACK_AB R40, R152.reuse, R153 ;  /* 0x000000999828723e */ /* 0x040fe200000000ff */
[----:B------:R-:W-:Y:S01]  /*aa70*/  FADD.FTZ R152, R152, R144 ;  /* 0x0000009098987221 */ /* 0x000fe20000010000 */
[C---:B------:R-:W-:Y:S01]  /*aa80*/  F2FP.PACK_AB R41, R158.reuse, R157 ;  /* 0x0000009d9e29723e */ /* 0x040fe200000000ff */
[----:B------:R-:W-:Y:S01]  /*aa90*/  FADD.FTZ R158, R158, R150 ;  /* 0x000000969e9e7221 */ /* 0x000fe20000010000 */
[----:B------:R-:W-:Y:S01]  /*aaa0*/  F2FP.PACK_AB R42, R156, R155 ;  /* 0x0000009b9c2a723e */ /* 0x000fe200000000ff */
[----:B------:R-:W-:Y:S01]  /*aab0*/  FADD.FTZ R152, R155, R152 ;  /* 0x000000989b987221 */ /* 0x000fe20000010000 */
[----:B-1----:R-:W-:Y:S01]  /*aac0*/  F2FP.PACK_AB R43, R170, R159 ;  /* 0x0000009faa2b723e */ /* 0x002fe200000000ff */
[----:B------:R-:W1:Y:S01]  /*aad0*/  MUFU.EX2 R193, R193 ;  /* 0x000000c100c17308 */ /* 0x000e620000000800 */
[----:B------:R-:W-:-:S02]  /*aae0*/  FADD.FTZ R158, R159, R158 ;  /* 0x0000009e9f9e7221 */ /* 0x000fc40000010000 */
[----:B------:R-:W-:Y:S02]  /*aaf0*/  FADD.FTZ R156, R156, R152 ;  /* 0x000000989c9c7221 */ /* 0x000fe40000010000 */
[----:B------:R-:W-:Y:S01]  /*ab00*/  FADD.FTZ R170, R170, R158 ;  /* 0x0000009eaaaa7221 */ /* 0x000fe20000010000 */
[----:B---3--:R-:W-:Y:S01]  /*ab10*/  HMMA.16816.F32 R32, R40, R48, R32 ;  /* 0x000000302820723c */ /* 0x008fe20000001820 */
[----:B--2---:R-:W-:Y:S01]  /*ab20*/  FADD.FTZ R156, R173, R156 ;  /* 0x0000009cad9c7221 */ /* 0x004fe20000010000 */
[----:B------:R-:W-:Y:S01]  /*ab30*/  MUFU.EX2 R192, R192 ;  /* 0x000000c000c07308 */ /* 0x000fe20000000800 */
[----:B-----5:R-:W-:-:S05]  /*ab40*/  FADD.FTZ R170, R183, R170 ;  /* 0x000000aab7aa7221 */ /* 0x020fca0000010000 */
[C---:B------:R-:W-:Y:S01]  /*ab50*/  HMMA.16816.F32 R28, R40.reuse, R50, R28 ;  /* 0x00000032281c723c */ /* 0x040fe2000000181c */
[----:B------:R-:W2:Y:S01]  /*ab60*/  LDSM.16.MT88.4 R48, [R232+0xd000] ;  /* 0x00d00000e830783b */ /* 0x000ea20000004200 */
        /* <DEDUP_REMOVED lines=18> */
[C---:B------:R-:W-:Y:S01]  /*ac90*/  F2FP.PACK_AB R41, R185.reuse, R183 ;  /* 0x000000b7b929723e */ /* 0x040fe200000000ff */
[----:B------:R-:W-:Y:S01]  /*aca0*/  MUFU.EX2 R182, R182 ;  /* 0x000000b600b67308 */ /* 0x000fe20000000800 */
        /* <DEDUP_REMOVED lines=10> */
[----:B-1----:R-:W-:Y:S02]  /*ad50*/  FADD.FTZ R180, R193, R180 ;  /* 0x000000b4c1b47221 */ /* 0x002fe40000010000 */
        /* <DEDUP_REMOVED lines=13> */
[----:B------:R-:W3:Y:S05]  /*ae30*/  LDSM.16.MT88.4 R52, [R231+0xd800] ;  /* 0x00d80000e734783b */ /* 0x000eea0000004200 */
        /* <DEDUP_REMOVED lines=8> */
[C---:B------:R-:W-:Y:S01]  /*aec0*/  F2FP.PACK_AB R41, R190.reuse, R191 ;  /* 0x000000bfbe29723e */ /* 0x040fe200000000ff */
[----:B------:R-:W-:Y:S01]  /*aed0*/  FADD.FTZ R190, R190, R188 ;  /* 0x000000bcbebe7221 */ /* 0x000fe20000010000 */
[----:B------:R-:W-:Y:S01]  /*aee0*/  F2FP.PACK_AB R42, R195, R194 ;  /* 0x000000c2c32a723e */ /* 0x000fe200000000ff */
[----:B------:R-:W-:Y:S01]  /*aef0*/  FADD.FTZ R192, R194, R192 ;  /* 0x000000c0c2c07221 */ /* 0x000fe20000010000 */
[----:B------:R-:W-:Y:S01]  /*af00*/  F2FP.PACK_AB R43, R187, R189 ;  /* 0x000000bdbb2b723e */ /* 0x000fe200000000ff */
[----:B------:R-:W-:Y:S01]  /*af10*/  MUFU.EX2 R154, R154 ;  /* 0x0000009a009a7308 */ /* 0x000fe20000000800 */
[----:B------:R-:W-:-:S02]  /*af20*/  FADD.FTZ R190, R189, R190 ;  /* 0x000000bebdbe7221 */ /* 0x000fc40000010000 */
[----:B------:R-:W-:Y:S02]  /*af30*/  FADD.FTZ R195, R195, R192 ;  /* 0x000000c0c3c37221 */ /* 0x000fe40000010000 */
[----:B------:R-:W-:Y:S01]  /*af40*/  FADD.FTZ R187, R187, R190 ;  /* 0x000000bebbbb7221 */ /* 0x000fe20000010000 */
[----:B-1----:R-:W-:Y:S02]  /*af50*/  HMMA.16816.F32 R32, R40, R48, R32 ;  /* 0x000000302820723c */ /* 0x002fe40000001820 */
[----:B------:R-:W1:Y:S01]  /*af60*/  MUFU.EX2 R151, R151 ;  /* 0x0000009700977308 */ /* 0x000e620000000800 */
[----:B--2---:R-:W-:-:S05]  /*af70*/  FADD.FTZ R187, R171, R187 ;  /* 0x000000bbabbb7221 */ /* 0x004fca0000010000 */
        /* <DEDUP_REMOVED lines=8> */
[C---:B---3--:R-:W-:Y:S02]  /*b000*/  HMMA.16816.F32 R24, R40.reuse, R52, R24 ;  /* 0x000000342818723c */ /* 0x048fe40000001818 */
[----:B------:R-:W3:Y:S06]  /*b010*/  MUFU.EX2 R130, R130 ;  /* 0x0000008200827308 */ /* 0x000eec0000000800 */
[C---:B------:R-:W-:Y:S01]  /*b020*/  HMMA.16816.F32 R20, R40.reuse, R54, R20 ;  /* 0x000000362814723c */ /* 0x040fe20000001814 */
[----:B------:R-:W1:Y:S01]  /*b030*/  LDSM.16.MT88.4 R52, [R231+0xe000] ;  /* 0x00e00000e734783b */ /* 0x000e620000004200 */
[----:B------:R-:W1:Y:S06]  /*b040*/  MUFU.EX2 R89, R89 ;  /* 0x0000005900597308 */ /* 0x000e6c0000000800 */
[C---:B-----5:R-:W-:Y:S02]  /*b050*/  HMMA.16816.F32 R16, R40.reuse, R44, R16 ;  /* 0x0000002c2810723c */ /* 0x060fe40000001810 */
[----:B------:R-:W-:Y:S06]  /*b060*/  MUFU.EX2 R86, R86 ;  /* 0x0000005600567308 */ /* 0x000fec0000000800 */
[----:B------:R-:W-:Y:S01]  /*b070*/  HMMA.16816.F32 R12, R40, R46, R12 ;  /* 0x0000002e280c723c */ /* 0x000fe2000000180c */
[----:B------:R-:W5:Y:S01]  /*b080*/  LDSM.16.MT88.4 R44, [R230+0xe000] ;  /* 0x00e00000e62c783b */ /* 0x000f620000004200 */
[----:B------:R-:W-:Y:S05]  /*b090*/  MUFU.EX2 R85, R85 ;  /* 0x0000005500557308 */ /* 0x000fea0000000800 */
[----:B------:R-:W-:Y:S01]  /*b0a0*/  F2FP.PACK_AB R40, R182, R184 ;  /* 0x000000b8b628723e */ /* 0x000fe200000000ff */
[----:B------:R-:W-:Y:S01]  /*b0b0*/  FADD.FTZ R184, R184, R195 ;  /* 0x000000c3b8b87221 */ /* 0x000fe20000010000 */
[----:B------:R-:W-:Y:S01]  /*b0c0*/  F2FP.PACK_AB R41, R169, R171 ;  /* 0x000000aba929723e */ /* 0x000fe200000000ff */
        /* <DEDUP_REMOVED lines=11> */
[----:B------:R-:W-:Y:S01]  /*b180*/  MUFU.EX2 R79, R79 ;  /* 0x0000004f004f7308 */ /* 0x000fe20000000800 */
[----:B-1----:R-:W-:Y:S01]  /*b190*/  FADD.FTZ R163, R151, R163 ;  /* 0x000000a397a37221 */ /* 0x002fe20000010000 */
[----:B------:R-:W-:Y:S01]  /*b1a0*/  HMMA.16816.F32 R28, R40, R50, R28 ;  /* 0x00000032281c723c */ /* 0x000fe2000000181c */
[----:B------:R-:W1:Y:S02]  /*b1b0*/  LDSM.16.MT88.4 R48, [R232+0xe800] ;  /* 0x00e80000e830783b */ /* 0x000e640000004200 */
[----:B------:R-:W-:-:S03]  /*b1c0*/  FADD.FTZ R163, R147, R163 ;  /* 0x000000a393a37221 */ /* 0x000fc60000010000 */
[----:B------:R-:W2:Y:S02]  /*b1d0*/  MUFU.EX2 R78, R78 ;  /* 0x0000004e004e7308 */ /* 0x000ea40000000800 */
[C---:B----4-:R-:W-:Y:S06]  /*b1e0*/  HMMA.16816.F32 R8, R40.reuse, R56, R8 ;  /* 0x000000382808723c */ /* 0x050fec0000001808 */
[----:B------:R-:W4:Y:S02]  /*b1f0*/  MUFU.EX2 R84, R84 ;  /* 0x0000005400547308 */ /* 0x000f240000000800 */
[C---:B------:R-:W-:Y:S01]  /*b200*/  HMMA.16816.F32 R36, R40.reuse, R58, R36 ;  /* 0x0000003a2824723c */ /* 0x040fe20000001824 */
[----:B------:R-:W2:Y:S05]  /*b210*/  LDSM.16.MT88.4 R56, [R234+0xe800] ;  /* 0x00e80000ea38783b */ /* 0x000eaa0000004200 */
[----:B------:R-:W-:Y:S02]  /*b220*/  MUFU.EX2 R83, R83 ;  /* 0x0000005300537308 */ /* 0x000fe40000000800 */
[C---:B------:R-:W-:Y:S06]  /*b230*/  HMMA.16816.F32 R24, R40.reuse, R52, R24 ;  /* 0x000000342818723c */ /* 0x040fec0000001818 */
[----:B------:R-:W-:Y:S01]  /*b240*/  MUFU.EX2 R82, R82 ;  /* 0x0000005200527308 */ /* 0x000fe20000000800 */
[----:B------:R-:W-:Y:S01]  /*b250*/  F2FP.PACK_AB R52, R161, R162 ;  /* 0x000000a2a134723e */ /* 0x000fe200000000ff */
[C---:B------:R-:W-:Y:S01]  /*b260*/  HMMA.16816.F32 R20, R40.reuse, R54, R20 ;  /* 0x000000362814723c */ /* 0x040fe20000001814 */
[----:B------:R-:W-:Y:S01]  /*b270*/  F2FP.PACK_AB R53, R147, R151 ;  /* 0x000000979335723e */ /* 0x000fe200000000ff */
[----:B------:R-:W-:Y:S01]  /*b280*/  FADD.FTZ R162, R162, R181 ;  /* 0x000000b5a2a27221 */ /* 0x000fe20000010000 */
[----:B------:R-:W-:Y:S03]  /*b290*/  LDSM.16.MT88.4 R148, [R231+0x11800] ;  /* 0x01180000e794783b */ /* 0x000fe60000004200 */
[----:B------:R-:W-:Y:S01]  /*b2a0*/  MUFU.EX2 R75, R75 ;  /* 0x0000004b004b7308 */ /* 0x000fe20000000800 */
[----:B------:R-:W-:Y:S01]  /*b2b0*/  F2FP.PACK_AB R54, R154, R160 ;  /* 0x000000a09a36723e */ /* 0x000fe200000000ff */
[----:B-----5:R-:W-:Y:S01]  /*b2c0*/  HMMA.16816.F32 R16, R40, R44, R16 ;  /* 0x0000002c2810723c */ /* 0x020fe20000001810 */
[----:B------:R-:W-:Y:S01]  /*b2d0*/  F2FP.PACK_AB R55, R140, R146 ;  /* 0x000000928c37723e */ /* 0x000fe200000000ff */
[----:B------:R-:W-:-:S02]  /*b2e0*/  FADD.FTZ R162, R161, R162 ;  /* 0x000000a2a1a27221 */ /* 0x000fc40000010000 */
[----:B------:R-:W-:Y:S02]  /*b2f0*/  FADD.FTZ R146, R146, R163 ;  /* 0x000000a392927221 */ /* 0x000fe40000010000 */
[----:B------:R-:W5:Y:S01]  /*b300*/  MUFU.EX2 R77, R77 ;  /* 0x0000004d004d7308 */ /* 0x000f620000000800 */
[----:B------:R-:W-:Y:S01]  /*b310*/  FADD.FTZ R162, R160, R162 ;  /* 0x000000a2a0a27221 */ /* 0x000fe20000010000 */
[----:B------:R-:W-:Y:S01]  /*b320*/  HMMA.16816.F32 R12, R40, R46, R12 ;  /* 0x0000002e280c723c */ /* 0x000fe2000000180c */
[----:B------:R-:W4:Y:S01]  /*b330*/  LDSM.16.MT88.4 R44, [R231+0xe800] ;  /* 0x00e80000e72c783b */ /* 0x000f220000004200 */
[----:B------:R-:W-:Y:S02]  /*b340*/  FADD.FTZ R146, R140, R146 ;  /* 0x000000928c927221 */ /* 0x000fe40000010000 */
[----:B------:R-:W-:Y:S01]  /*b350*/  FADD.FTZ R154, R154, R162 ;  /* 0x000000a29a9a7221 */ /* 0x000fe20000010000 */
[----:B------:R-:W5:Y:S01]  /*b360*/  LDSM.16.MT88.4 R40, [R230+0xe800] ;  /* 0x00e80000e628783b */ /* 0x000f620000004200 */
[----:B------:R-:W2:Y:S02]  /*b370*/  MUFU.EX2 R76, R76 ;  /* 0x0000004c004c7308 */ /* 0x000ea40000000800 */
[----:B-1----:R-:W-:Y:S01]  /*b380*/  HMMA.16816.F32 R32, R52, R48, R32 ;  /* 0x000000303420723c */ /* 0x002fe20000001820 */
[----:B---3--:R-:W-:-:S05]  /*b390*/  FADD.FTZ R154, R130, R154 ;  /* 0x0000009a829a7221 */ /* 0x008fca0000010000 */
[----:B------:R-:W-:Y:S02]  /*b3a0*/  MUFU.EX2 R73, R73 ;  /* 0x0000004900497308 */ /* 0x000fe40000000800 */
[C---:B------:R-:W-:Y:S01]  /*b3b0*/  HMMA.16816.F32 R28, R52.reuse, R50, R28 ;  /* 0x00000032341c723c */ /* 0x040fe2000000181c */
[----:B------:R-:W1:Y:S05]  /*b3c0*/  LDSM.16.MT88.4 R48, [R232+0xf000] ;  /* 0x00f00000e830783b */ /* 0x000e6a0000004200 */
[----:B------:R-:W3:Y:S02]  /*b3d0*/  MUFU.EX2 R72, R72 ;  /* 0x0000004800487308 */ /* 0x000ee40000000800 */
[C---:B--2---:R-:W-:Y:S06]  /*b3e0*/  HMMA.16816.F32 R8, R52.reuse, R56, R8 ;  /* 0x000000383408723c */ /* 0x044fec0000001808 */
[----:B------:R-:W2:Y:S02]  /*b3f0*/  MUFU.EX2 R74, R74 ;  /* 0x0000004a004a7308 */ /* 0x000ea40000000800 */
[C---:B------:R-:W-:Y:S01]  /*b400*/  HMMA.16816.F32 R36, R52.reuse, R58, R36 ;  /* 0x0000003a3424723c */ /* 0x040fe20000001824 */
[----:B------:R-:W1:Y:S05]  /*b410*/  LDSM.16.MT88.4 R56, [R234+0xf000] ;  /* 0x00f00000ea38783b */ /* 0x000e6a0000004200 */
[----:B------:R-:W-:Y:S02]  /*b420*/  MUFU.EX2 R88, R88 ;  /* 0x0000005800587308 */ /* 0x000fe40000000800 */
[C---:B----4-:R-:W-:Y:S06]  /*b430*/  HMMA.16816.F32 R24, R52.reuse, R44, R24 ;  /* 0x0000002c3418723c */ /* 0x050fec0000001818 */
[----:B------:R-:W-:Y:S01]  /*b440*/  MUFU.EX2 R87, R87 ;  /* 0x0000005700577308 */ /* 0x000fe20000000800 */
[----:B------:R-:W-:Y:S01]  /*b450*/  F2FP.PACK_AB R44, R89, R130 ;  /* 0x00000082592c723e */ /* 0x000fe200000000ff */
[----:B------:R-:W-:Y:S01]  /*b460*/  HMMA.16816.F32 R20, R52, R46, R20 ;  /* 0x0000002e3414723c */ /* 0x000fe20000001814 */
[----:B------:R-:W-:Y:S01]  /*b470*/  F2FP.PACK_AB R45, R80, R81 ;  /* 0x00000051502d723e */ /* 0x000fe200000000ff */
[----:B------:R-:W-:-:S02]  /*b480*/  FADD.FTZ R81, R81, R146 ;  /* 0x0000009251517221 */ /* 0x000fc40000010000 */
[----:B------:R-:W-:Y:S02]  /*b490*/  FADD.FTZ R89, R89, R154 ;  /* 0x0000009a59597221 */ /* 0x000fe40000010000 */
[----:B------:R-:W-:Y:S01]  /*b4a0*/  MUFU.EX2 R71, R71 ;  /* 0x0000004700477308 */ /* 0x000fe20000000800 */
[----:B------:R-:W-:Y:S01]  /*b4b0*/  FADD.FTZ R81, R80, R81 ;  /* 0x0000005150517221 */ /* 0x000fe20000010000 */
[----:B------:R-:W-:Y:S01]  /*b4c0*/  F2FP.PACK_AB R46, R85, R86 ;  /* 0x00000056552e723e */ /* 0x000fe200000000ff */
[----:B-----5:R-:W-:Y:S01]  /*b4d0*/  HMMA.16816.F32 R16, R52, R40, R16 ;  /* 0x000000283410723c */ /* 0x020fe20000001810 */
[----:B------:R-:W-:Y:S01]  /*b4e0*/  F2FP.PACK_AB R47, R78, R79 ;  /* 0x0000004f4e2f723e */ /* 0x000fe200000000ff */
[----:B------:R-:W-:Y:S01]  /*b4f0*/  FADD.FTZ R89, R86, R89 ;  /* 0x0000005956597221 */ /* 0x000fe20000010000 */
[----:B------:R-:W-:Y:S01]  /*b500*/  LDSM.16.MT88.4 R152, [R232+0x11800] ;  /* 0x01180000e898783b */ /* 0x000fe20000004200 */
[----:B------:R-:W-:Y:S01]  /*b510*/  FADD.FTZ R79, R79, R81 ;  /* 0x000000514f4f7221 */ /* 0x000fe20000010000 */
[----:B------:R-:W4:Y:S01]  /*b520*/  MUFU.EX2 R70, R70 ;  /* 0x0000004600467308 */ /* 0x000f220000000800 */
[----:B------:R-:W-:-:S02]  /*b530*/  FADD.FTZ R85, R85, R89 ;  /* 0x0000005955557221 */ /* 0x000fc40000010000 */
[----:B------:R-:W-:Y:S01]  /*b540*/  HMMA.16816.F32 R12, R52, R42, R12 ;  /* 0x0000002a340c723c */ /* 0x000fe2000000180c */
[----:B------:R-:W5:Y:S01]  /*b550*/  LDSM.16.MT88.4 R40, [R231+0xf000] ;  /* 0x00f00000e728783b */ /* 0x000f620000004200 */
[----:B------:R-:W-:Y:S02]  /*b560*/  FADD.FTZ R79, R78, R79 ;  /* 0x0000004f4e4f7221 */ /* 0x000fe40000010000 */
[----:B------:R-:W-:Y:S01]  /*b570*/  FADD.FTZ R85, R84, R85 ;  /* 0x0000005554557221 */ /* 0x000fe20000010000 */
[----:B------:R-:W2:Y:S01]  /*b580*/  LDSM.16.MT88.4 R52, [R230+0xf000] ;  /* 0x00f00000e634783b */ /* 0x000ea20000004200 */
[----:B------:R-:W2:Y:S01]  /*b590*/  MUFU.EX2 R69, R69 ;  /* 0x0000004500457308 */ /* 0x000ea20000000800 */
[----:B------:R-:W-:Y:S01]  /*b5a0*/  FADD.FTZ R79, R77, R79 ;  /* 0x0000004f4d4f7221 */ /* 0x000fe20000010000 */
[C---:B-1----:R-:W-:Y:S06]  /*b5b0*/  HMMA.16816.F32 R32, R44.reuse, R48, R32 ;  /* 0x000000302c20723c */ /* 0x042fec0000001820 */
[----:B------:R-:W-:Y:S02]  /*b5c0*/  MUFU.EX2 R68, R68 ;  /* 0x0000004400447308 */ /* 0x000fe40000000800 */
[C---:B------:R-:W-:Y:S01]  /*b5d0*/  HMMA.16816.F32 R28, R44.reuse, R50, R28 ;  /* 0x000000322c1c723c */ /* 0x040fe2000000181c */
[----:B------:R-:W1:Y:S05]  /*b5e0*/  LDSM.16.MT88.4 R48, [R232+0xf800] ;  /* 0x00f80000e830783b */ /* 0x000e6a0000004200 */
[----:B------:R-:W1:Y:S02]  /*b5f0*/  MUFU.EX2 R90, R90 ;  /* 0x0000005a005a7308 */ /* 0x000e640000000800 */
[C---:B------:R-:W-:Y:S06]  /*b600*/  HMMA.16816.F32 R8, R44.reuse, R56, R8 ;  /* 0x000000382c08723c */ /* 0x040fec0000001808 */
[----:B------:R-:W1:Y:S02]  /*b610*/  MUFU.EX2 R91, R91 ;  /* 0x0000005b005b7308 */ /* 0x000e640000000800 */
[C---:B------:R-:W-:Y:S01]  /*b620*/  HMMA.16816.F32 R36, R44.reuse, R58, R36 ;  /* 0x0000003a2c24723c */ /* 0x040fe20000001824 */
[----:B------:R-:W1:Y:S05]  /*b630*/  LDSM.16.MT88.4 R56, [R234+0xf800] ;  /* 0x00f80000ea38783b */ /* 0x000e6a0000004200 */
[----:B------:R-:W-:Y:S02]  /*b640*/  MUFU.EX2 R67, R67 ;  /* 0x0000004300437308 */ /* 0x000fe40000000800 */
[C---:B-----5:R-:W-:Y:S06]  /*b650*/  HMMA.16816.F32 R24, R44.reuse, R40, R24 ;  /* 0x000000282c18723c */ /* 0x060fec0000001818 */
[----:B------:R-:W-:Y:S02]  /*b660*/  MUFU.EX2 R66, R66 ;  /* 0x0000004200427308 */ /* 0x000fe40000000800 */
[C---:B------:R-:W-:Y:S01]  /*b670*/  HMMA.16816.F32 R20, R44.reuse, R42, R20 ;  /* 0x0000002a2c14723c */ /* 0x040fe20000001814 */
[----:B------:R-:W5:Y:S05]  /*b680*/  LDSM.16.MT88.4 R40, [R231+0xf800] ;  /* 0x00f80000e728783b */ /* 0x000f6a0000004200 */
[----:B------:R-:W-:Y:S02]  /*b690*/  MUFU.EX2 R63, R63 ;  /* 0x0000003f003f7308 */ /* 0x000fe40000000800 */
[C---:B--2---:R-:W-:Y:S06]  /*b6a0*/  HMMA.16816.F32 R16, R44.reuse, R52, R16 ;  /* 0x000000342c10723c */ /* 0x044fec0000001810 */
[----:B------:R2:W-:Y:S02]  /*b6b0*/  MUFU.EX2 R4, R64 ;  /* 0x0000004000047308 */ /* 0x0005e40000000800 */
[----:B------:R-:W-:Y:S01]  /*b6c0*/  HMMA.16816.F32 R12, R44, R54, R12 ;  /* 0x000000362c0c723c */ /* 0x000fe2000000180c */
[----:B------:R-:W5:Y:S05]  /*b6d0*/  LDSM.16.MT88.4 R52, [R230+0xf800] ;  /* 0x00f80000e634783b */ /* 0x000f6a0000004200 */
[----:B------:R4:W-:Y:S01]  /*b6e0*/  MUFU.EX2 R3, R60 ;  /* 0x0000003c00037308 */ /* 0x0009e20000000800 */
[C---:B------:R-:W-:Y:S01]  /*b6f0*/  F2FP.PACK_AB R44, R83.reuse, R84 ;  /* 0x00000054532c723e */ /* 0x040fe200000000ff */
[----:B------:R-:W-:Y:S01]  /*b700*/  FADD.FTZ R83, R83, R85 ;  /* 0x0000005553537221 */ /* 0x000fe20000010000 */
[C---:B------:R-:W-:Y:S01]  /*b710*/  F2FP.PACK_AB R45, R76.reuse, R77 ;  /* 0x0000004d4c2d723e */ /* 0x040fe200000000ff */
[----:B------:R-:W-:Y:S01]  /*b720*/  FADD.FTZ R76, R76, R79 ;  /* 0x0000004f4c4c7221 */ /* 0x000fe20000010000 */
[----:B------:R-:W-:Y:S01]  /*b730*/  F2FP.PACK_AB R46, R75, R82 ;  /* 0x000000524b2e723e */ /* 0x000fe200000000ff */
[----:B------:R-:W-:Y:S01]  /*b740*/  FADD.FTZ R83, R82, R83 ;  /* 0x0000005352537221 */ /* 0x000fe20000010000 */
[----:B---3--:R-:W-:Y:S01]  /*b750*/  F2FP.PACK_AB R47, R72, R73 ;  /* 0x00000049482f723e */ /* 0x008fe200000000ff */
[--C-:B--2---:R-:W-:Y:S01]  /*b760*/  FFMA.FTZ R64, R92, c[0x0][0x23c], -R107.reuse ;  /* 0x00008f005c407a23 */ /* 0x104fe2000001086b */
[----:B------:R-:W-:Y:S01]  /*b770*/  MUFU.EX2 R252, R252 ;  /* 0x000000fc00fc7308 */ /* 0x000fe20000000800 */
[----:B------:R-:W-:-:S02]  /*b780*/  FFMA.FTZ R92, R97, c[0x0][0x23c], -R107 ;  /* 0x00008f00615c7a23 */ /* 0x000fc4000001086b */
[----:B------:R-:W-:Y:S02]  /*b790*/  FADD.FTZ R76, R73, R76 ;  /* 0x0000004c494c7221 */ /* 0x000fe40000010000 */
[C---:B-1----:R-:W-:Y:S01]  /*b7a0*/  HMMA.16816.F32 R32, R44.reuse, R48, R32 ;  /* 0x000000302c20723c */ /* 0x042fe20000001820 */
[--C-:B----4-:R-:W-:Y:S02]  /*b7b0*/  FFMA.FTZ R60, R94, c[0x0][0x23c], -R112.reuse ;  /* 0x00008f005e3c7a23 */ /* 0x110fe40000010870 */
[----:B------:R-:W-:Y:S01]  /*b7c0*/  MUFU.EX2 R64, R64 ;  /* 0x0000004000407308 */ /* 0x000fe20000000800 */
[----:B------:R-:W-:Y:S02]  /*b7d0*/  FFMA.FTZ R94, R106, c[0x0][0x23c], -R112 ;  /* 0x00008f006a5e7a23 */ /* 0x000fe40000010870 */
[----:B------:R-:W-:Y:S02]  /*b7e0*/  FADD.FTZ R75, R75, R83 ;  /* 0x000000534b4b7221 */ /* 0x000fe40000010000 */
[----:B------:R-:W-:Y:S01]  /*b7f0*/  HMMA.16816.F32 R28, R44, R50, R28 ;  /* 0x000000322c1c723c */ /* 0x000fe2000000181c */
[----:B------:R-:W1:Y:S01]  /*b800*/  LDSM.16.MT88.4 R48, [R234+0x10000] ;  /* 0x01000000ea30783b */ /* 0x000e620000004200 */
[----:B------:R-:W-:Y:S01]  /*b810*/  FADD.FTZ R72, R72, R76 ;  /* 0x0000004c48487221 */ /* 0x000fe20000010000 */
[----:B------:R-:W-:Y:S01]  /*b820*/  MUFU.EX2 R60, R60 ;  /* 0x0000003c003c7308 */ /* 0x000fe20000000800 */
[----:B------:R-:W-:-:S02]  /*b830*/  FADD.FTZ R75, R74, R75 ;  /* 0x0000004b4a4b7221 */ /* 0x000fc40000010000 */
[----:B------:R-:W-:Y:S02]  /*b840*/  FADD.FTZ R72, R70, R72 ;  /* 0x0000004846487221 */ /* 0x000fe40000010000 */
[C---:B------:R-:W-:Y:S03]  /*b850*/  HMMA.16816.F32 R8, R44.reuse, R56, R8 ;  /* 0x000000382c08723c */ /* 0x040fe60000001808 */
[----:B------:R-:W-:Y:S05]  /*b860*/  MUFU.EX2 R92, R92 ;  /* 0x0000005c005c7308 */ /* 0x000fea0000000800 */
[C---:B------:R-:W-:Y:S01]  /*b870*/  HMMA.16816.F32 R36, R44.reuse, R58, R36 ;  /* 0x0000003a2c24723c */ /* 0x040fe20000001824 */
[----:B------:R-:W2:Y:S02]  /*b880*/  LDSM.16.MT88.4 R56, [R232+0x10000] ;  /* 0x01000000e838783b */ /* 0x000ea40000004200 */
[----:B------:R-:W-:Y:S05]  /*b890*/  MUFU.EX2 R94, R94 ;  /* 0x0000005e005e7308 */ /* 0x000fea0000000800 */
[C---:B-----5:R-:W-:Y:S03]  /*b8a0*/  HMMA.16816.F32 R24, R44.reuse, R40, R24 ;  /* 0x000000282c18723c */ /* 0x060fe60000001818 */
[----:B------:R-:W-:Y:S05]  /*b8b0*/  MUFU.EX2 R251, R251 ;  /* 0x000000fb00fb7308 */ /* 0x000fea0000000800 */
[C---:B------:R-:W-:Y:S01]  /*b8c0*/  HMMA.16816.F32 R20, R44.reuse, R42, R20 ;  /* 0x0000002a2c14723c */ /* 0x040fe20000001814 */
[----:B------:R-:W3:Y:S07]  /*b8d0*/  LDSM.16.MT88.4 R40, [R231+0x10000] ;  /* 0x01000000e728783b */ /* 0x000eee0000004200 */
[C---:B------:R-:W-:Y:S08]  /*b8e0*/  HMMA.16816.F32 R16, R44.reuse, R52, R16 ;  /* 0x000000342c10723c */ /* 0x040ff00000001810 */
[----:B------:R-:W-:Y:S01]  /*b8f0*/  HMMA.16816.F32 R12, R44, R54, R12 ;  /* 0x000000362c0c723c */ /* 0x000fe2000000180c */
[----:B------:R-:W-:Y:S06]  /*b900*/  LDSM.16.MT88.4 R52, [R234+0x10800] ;  /* 0x01080000ea34783b */ /* 0x000fec0000004200 */
[C---:B------:R-:W-:Y:S01]  /*b910*/  F2FP.PACK_AB R44, R88.reuse, R74 ;  /* 0x0000004a582c723e */ /* 0x040fe200000000ff */
        /* <DEDUP_REMOVED lines=9> */
[----:B-1----:R-:W-:Y:S01]  /*b9b0*/  HMMA.16816.F32 R8, R44, R48, R8 ;  /* 0x000000302c08723c */ /* 0x002fe20000001808 */
[----:B------:R-:W-:-:S07]  /*b9c0*/  FADD.FTZ R71, R91, R71 ;  /* 0x000000475b477221 */ /* 0x000fce0000010000 */
[C---:B------:R-:W-:Y:S01]  /*b9d0*/  HMMA.16816.F32 R36, R44.reuse, R50, R36 ;  /* 0x000000322c24723c */ /* 0x040fe20000001824 */
[----:B------:R-:W1:Y:S07]  /*b9e0*/  LDSM.16.MT88.4 R48, [R230+0x10000] ;  /* 0x01000000e630783b */ /* 0x000e6e0000004200 */
[C---:B--2---:R-:W-:Y:S07]  /*b9f0*/  HMMA.16816.F32 R32, R44.reuse, R56, R32 ;  /* 0x000000382c20723c */ /* 0x044fee0000001820 */
[--C-:B------:R-:W-:Y:S01]  /*ba00*/  FFMA.FTZ R56, R65, c[0x0][0x23c], -R107.reuse ;  /* 0x00008f0041387a23 */ /* 0x100fe2000001086b */
[----:B------:R-:W-:Y:S01]  /*ba10*/  HMMA.16816.F32 R28, R44, R58, R28 ;  /* 0x0000003a2c1c723c */ /* 0x000fe2000000181c */
[----:B------:R-:W-:-:S02]  /*ba20*/  FFMA.FTZ R57, R61, c[0x0][0x23c], -R107 ;  /* 0x00008f003d397a23 */ /* 0x000fc4000001086b */
[--C-:B------:R-:W-:Y:S02]  /*ba30*/  FFMA.FTZ R61, R100, c[0x0][0x23c], -R112.reuse ;  /* 0x00008f00643d7a23 */ /* 0x100fe40000010870 */
[----:B------:R-:W2:Y:S01]  /*ba40*/  MUFU.EX2 R56, R56 ;  /* 0x0000003800387308 */ /* 0x000ea20000000800 */
[--C-:B------:R-:W-:Y:S02]  /*ba50*/  FFMA.FTZ R65, R98, c[0x0][0x23c], -R107.reuse ;  /* 0x00008f0062417a23 */ /* 0x100fe4000001086b */
[----:B---3--:R-:W-:Y:S01]  /*ba60*/  HMMA.16816.F32 R24, R44, R40, R24 ;  /* 0x000000282c18723c */ /* 0x008fe20000001818 */
[--C-:B------:R-:W-:Y:S02]  /*ba70*/  FFMA.FTZ R58, R62, c[0x0][0x23c], -R112.reuse ;  /* 0x00008f003e3a7a23 */ /* 0x100fe40000010870 */
[----:B------:R-:W-:Y:S02]  /*ba80*/  FFMA.FTZ R59, R95, c[0x0][0x23c], -R112 ;  /* 0x00008f005f3b7a23 */ /* 0x000fe40000010870 */
[----:B------:R-:W3:Y:S01]  /*ba90*/  MUFU.EX2 R57, R57 ;  /* 0x0000003900397308 */ /* 0x000ee20000000800 */
[----:B------:R-:W-:-:S02]  /*baa0*/  FFMA.FTZ R62, R93, c[0x0][0x23c], -R107 ;  /* 0x00008f005d3e7a23 */ /* 0x000fc4000001086b */
[C---:B------:R-:W-:Y:S01]  /*bab0*/  HMMA.16816.F32 R20, R44.reuse, R42, R20 ;  /* 0x0000002a2c14723c */ /* 0x040fe20000001814 */
[----:B------:R-:W4:Y:S01]  /*bac0*/  LDSM.16.MT88.4 R40, [R232+0x10800] ;  /* 0x01080000e828783b */ /* 0x000f220000004200 */
[--C-:B------:R-:W-:Y:S02]  /*bad0*/  FFMA.FTZ R93, R99, c[0x0][0x23c], -R112.reuse ;  /* 0x00008f00635d7a23 */ /* 0x100fe40000010870 */
[----:B------:R-:W-:Y:S01]  /*bae0*/  FFMA.FTZ R95, R105, c[0x0][0x23c], -R112 ;  /* 0x00008f00695f7a23 */ /* 0x000fe20000010870 */
[----:B------:R-:W5:Y:S01]  /*baf0*/  MUFU.EX2 R58, R58 ;  /* 0x0000003a003a7308 */ /* 0x000f620000000800 */
[----:B--2---:R-:W-:Y:S02]  /*bb00*/  FADD.FTZ R90, R56, R90 ;  /* 0x0000005a385a7221 */ /* 0x004fe40000010000 */
[C---:B-1----:R-:W-:Y:S05]  /*bb10*/  HMMA.16816.F32 R16, R44.reuse, R48, R16 ;  /* 0x000000302c10723c */ /* 0x042fea0000001810 */
[----:B------:R-:W-:Y:S02]  /*bb20*/  MUFU.EX2 R59, R59 ;  /* 0x0000003b003b7308 */ /* 0x000fe40000000800 */
[C---:B------:R-:W-:Y:S01]  /*bb30*/  F2FP.PACK_AB R48, R67.reuse, R91 ;  /* 0x0000005b4330723e */ /* 0x040fe200000000ff */
[----:B------:R-:W-:Y:S01]  /*bb40*/  HMMA.16816.F32 R12, R44, R50, R12 ;  /* 0x000000322c0c723c */ /* 0x000fe2000000180c */
[----:B------:R-:W1:Y:S01]  /*bb50*/  LDSM.16.MT88.4 R44, [R231+0x10800] ;  /* 0x01080000e72c783b */ /* 0x000e620000004200 */
[----:B------:R-:W-:Y:S01]  /*bb60*/  F2FP.PACK_AB R49, R4, R56 ;  /* 0x000000380431723e */ /* 0x000fe200000000ff */
[----:B------:R-:W-:-:S02]  /*bb70*/  FADD.FTZ R67, R67, R71 ;  /* 0x0000004743437221 */ /* 0x000fc40000010000 */
[----:B------:R-:W-:Y:S01]  /*bb80*/  MUFU.EX2 R61, R61 ;  /* 0x0000003d003d7308 */ /* 0x000fe20000000800 */
[----:B------:R-:W-:Y:S01]  /*bb90*/  FADD.FTZ R4, R4, R90 ;  /* 0x0000005a04047221 */ /* 0x000fe20000010000 */
[----:B------:R-:W-:Y:S01]  /*bba0*/  F2FP.PACK_AB R50, R63, R66 ;  /* 0x000000423f32723e */ /* 0x000fe200000000ff */
[----:B------:R-:W-:Y:S01]  /*bbb0*/  FADD.FTZ R67, R66, R67 ;  /* 0x0000004342437221 */ /* 0x000fe20000010000 */
[----:B---3--:R-:W-:Y:S01]  /*bbc0*/  F2FP.PACK_AB R51, R3, R57 ;  /* 0x000000390333723e */ /* 0x008fe200000000ff */
[----:B------:R-:W-:-:S03]  /*bbd0*/  FADD.FTZ R4, R57, R4 ;  /* 0x0000000439047221 */ /* 0x000fc60000010000 */
[----:B------:R-:W2:Y:S01]  /*bbe0*/  MUFU.EX2 R62, R62 ;  /* 0x0000003e003e7308 */ /* 0x000ea20000000800 */
[----:B------:R-:W-:Y:S02]  /*bbf0*/  FADD.FTZ R63, R63, R67 ;  /* 0x000000433f3f7221 */ /* 0x000fe40000010000 */
[----:B------:R-:W-:Y:S01]  /*bc00*/  FADD.FTZ R3, R3, R4 ;  /* 0x0000000403037221 */ /* 0x000fe20000010000 */
[----:B------:R-:W-:Y:S01]  /*bc10*/  HMMA.16816.F32 R8, R48, R52, R8 ;  /* 0x000000343008723c */ /* 0x000fe20000001808 */
[----:B-----5:R-:W-:-:S03]  /*bc20*/  FADD.FTZ R63, R58, R63 ;  /* 0x0000003f3a3f7221 */ /* 0x020fc60000010000 */
[----:B------:R-:W-:Y:S04]  /*bc30*/  MUFU.EX2 R65, R65 ;  /* 0x0000004100417308 */ /* 0x000fe80000000800 */
[----:B------:R-:W-:Y:S01]  /*bc40*/  HMMA.16816.F32 R36, R48, R54, R36 ;  /* 0x000000363024723c */ /* 0x000fe20000001824 */
[----:B------:R-:W3:Y:S03]  /*bc50*/  LDSM.16.MT88.4 R52, [R230+0x10800] ;  /* 0x01080000e634783b */ /* 0x000ee60000004200 */
[----:B------:R-:W5:Y:S01]  /*bc60*/  MUFU.EX2 R93, R93 ;  /* 0x0000005d005d7308 */ /* 0x000f620000000800 */
[----:B--2---:R-:W-:-:S03]  /*bc70*/  FADD.FTZ R3, R62, R3 ;  /* 0x000000033e037221 */ /* 0x004fc60000010000 */
[C---:B----4-:R-:W-:Y:S04]  /*bc80*/  HMMA.16816.F32 R32, R48.reuse, R40, R32 ;  /* 0x000000283020723c */ /* 0x050fe80000001820 */
[----:B------:R-:W2:Y:S04]  /*bc90*/  MUFU.EX2 R95, R95 ;  /* 0x0000005f005f7308 */ /* 0x000ea80000000800 */
[----:B------:R-:W-:Y:S01]  /*bca0*/  HMMA.16816.F32 R28, R48, R42, R28 ;  /* 0x0000002a301c723c */ /* 0x000fe2000000181c */
[----:B------:R-:W4:Y:S01]  /*bcb0*/  LDSM.16.MT88.4 R40, [R234+0x11000] ;  /* 0x01100000ea28783b */ /* 0x000f220000004200 */
[----:B-----5:R-:W-:-:S06]  /*bcc0*/  F2FP.PACK_AB R144, R94, R93 ;  /* 0x0000005d5e90723e */ /* 0x020fcc00000000ff */
[----:B-1----:R-:W-:Y:S01]  /*bcd0*/  HMMA.16816.F32 R24, R48, R44, R24 ;  /* 0x0000002c3018723c */ /* 0x002fe20000001818 */
[----:B--2---:R-:W-:-:S07]  /*bce0*/  F2FP.PACK_AB R146, R252, R95 ;  /* 0x0000005ffc92723e */ /* 0x004fce00000000ff */
[C---:B------:R-:W-:Y:S01]  /*bcf0*/  HMMA.16816.F32 R20, R48.reuse, R46, R20 ;  /* 0x0000002e3014723c */ /* 0x040fe20000001814 */
[----:B------:R-:W1:Y:S07]  /*bd00*/  LDSM.16.MT88.4 R44, [R232+0x11000] ;  /* 0x01100000e82c783b */ /* 0x000e6e0000004200 */
[C---:B---3--:R-:W-:Y:S07]  /*bd10*/  HMMA.16816.F32 R16, R48.reuse, R52, R16 ;  /* 0x000000343010723c */ /* 0x048fee0000001810 */
[C---:B------:R-:W-:Y:S01]  /*bd20*/  F2FP.PACK_AB R52, R59.reuse, R58 ;  /* 0x0000003a3b34723e */ /* 0x040fe200000000ff */
[----:B------:R-:W-:Y:S01]  /*bd30*/  HMMA.16816.F32 R12, R48, R54, R12 ;  /* 0x00000036300c723c */ /* 0x000fe2000000180c */
[----:B------:R-:W-:Y:S01]  /*bd40*/  F2FP.PACK_AB R53, R64, R62 ;  /* 0x0000003e4035723e */ /* 0x000fe200000000ff */
[----:B------:R-:W2:Y:S01]  /*bd50*/  LDSM.16.MT88.4 R48, [R231+0x11000] ;  /* 0x01100000e730783b */ /* 0x000ea20000004200 */
[----:B------:R-:W-:-:S02]  /*bd60*/  FADD.FTZ R59, R59, R63 ;  /* 0x0000003f3b3b7221 */ /* 0x000fc40000010000 */
[----:B------:R-:W-:Y:S01]  /*bd70*/  FADD.FTZ R64, R64, R3 ;  /* 0x0000000340407221 */ /* 0x000fe20000010000 */
[----:B------:R-:W-:Y:S01]  /*bd80*/  LEA.HI.X R3, R178, c[0x0][0x16c], R164, 0x1, P1 ;  /* 0x00005b00b2037a11 */ /* 0x000fe200008f0ca4 */
[----:B------:R-:W-:Y:S01]  /*bd90*/  FADD.FTZ R59, R60, R59 ;  /* 0x0000003b3c3b7221 */ /* 0x000fe20000010000 */
[----:B------:R-:W-:Y:S01]  /*bda0*/  F2FP.PACK_AB R54, R61, R60 ;  /* 0x0000003c3d36723e */ /* 0x000fe200000000ff */
[----:B------:R-:W-:Y:S01]  /*bdb0*/  FADD.FTZ R64, R65, R64 ;  /* 0x0000004041407221 */ /* 0x000fe20000010000 */
[C---:B------:R-:W-:Y:S01]  /*bdc0*/  F2FP.PACK_AB R55, R92.reuse, R65 ;  /* 0x000000415c37723e */ /* 0x040fe200000000ff */
[----:B------:R-:W-:Y:S01]  /*bdd0*/  FADD.FTZ R61, R61, R59 ;  /* 0x0000003b3d3d7221 */ /* 0x000fe20000010000 */
[----:B------:R-:W-:Y:S01]  /*bde0*/  MOV R249, R3 ;  /* 0x0000000300f97202 */ /* 0x000fe20000000f00 */
[----:B------:R-:W-:Y:S02]  /*bdf0*/  FADD.FTZ R92, R92, R64 ;  /* 0x000000405c5c7221 */ /* 0x000fe40000010000 */
[----:B------:R-:W-:-:S02]  /*be00*/  FADD.FTZ R61, R93, R61 ;  /* 0x0000003d5d3d7221 */ /* 0x000fc40000010000 */
[----:B----4-:R-:W-:Y:S02]  /*be10*/  HMMA.16816.F32 R8, R52, R40, R8 ;  /* 0x000000283408723c */ /* 0x010fe40000001808 */
[----:B------:R-:W-:-:S04]  /*be20*/  FADD.FTZ R61, R94, R61 ;  /* 0x0000003d5e3d7221 */ /* 0x000fc80000010000 */
[----:B------:R-:W-:Y:S02]  /*be30*/  FADD.FTZ R61, R95, R61 ;  /* 0x0000003d5f3d7221 */ /* 0x000fe40000010000 */
[----:B-1----:R-:W-:Y:S02]  /*be40*/  HMMA.16816.F32 R32, R52, R44, R32 ;  /* 0x0000002c3420723c */ /* 0x002fe40000001820 */
[----:B------:R-:W-:-:S05]  /*be50*/  FADD.FTZ R252, R252, R61 ;  /* 0x0000003dfcfc7221 */ /* 0x000fca0000010000 */
[--C-:B------:R-:W-:Y:S01]  /*be60*/  FFMA.FTZ R44, R96, c[0x0][0x23c], -R107.reuse ;  /* 0x00008f00602c7a23 */ /* 0x100fe2000001086b */
[----:B------:R-:W-:Y:S01]  /*be70*/  HMMA.16816.F32 R28, R52, R46, R28 ;  /* 0x0000002e341c723c */ /* 0x000fe2000000181c */
[----:B------:R-:W-:-:S04]  /*be80*/  FFMA.FTZ R45, R103, c[0x0][0x23c], -R107 ;  /* 0x00008f00672d7a23 */ /* 0x000fc8000001086b */
[----:B------:R-:W1:Y:S02]  /*be90*/  MUFU.EX2 R44, R44 ;  /* 0x0000002c002c7308 */ /* 0x000e640000000800 */
[----:B------:R-:W-:Y:S01]  /*bea0*/  FFMA.FTZ R46, R102, c[0x0][0x23c], -R107 ;  /* 0x00008f00662e7a23 */ /* 0x000fe2000001086b */
[C---:B------:R-:W-:Y:S01]  /*beb0*/  HMMA.16816.F32 R36, R52.reuse, R42, R36 ;  /* 0x0000002a3424723c */ /* 0x040fe20000001824 */
[----:B------:R-:W3:Y:S04]  /*bec0*/  LDSM.16.MT88.4 R40, [R230+0x11000] ;  /* 0x01100000e628783b */ /* 0x000ee80000004200 */
[----:B------:R-:W4:Y:S03]  /*bed0*/  MUFU.EX2 R45, R45 ;  /* 0x0000002d002d7308 */ /* 0x000f260000000800 */
[----:B--2---:R-:W-:Y:S05]  /*bee0*/  HMMA.16816.F32 R24, R52, R48, R24 ;  /* 0x000000303418723c */ /* 0x004fea0000001818 */
[----:B------:R-:W2:Y:S01]  /*bef0*/  MUFU.EX2 R46, R46 ;  /* 0x0000002e002e7308 */ /* 0x000ea20000000800 */
[----:B-1----:R-:W-:-:S02]  /*bf00*/  FADD.FTZ R92, R44, R92 ;  /* 0x0000005c2c5c7221 */ /* 0x002fc40000010000 */
[----:B------:R-:W-:Y:S01]  /*bf10*/  HMMA.16816.F32 R20, R52, R50, R20 ;  /* 0x000000323414723c */ /* 0x000fe20000001814 */
[C---:B----4-:R-:W-:Y:S01]  /*bf20*/  F2FP.PACK_AB R145, R45.reuse, R44 ;  /* 0x0000002c2d91723e */ /* 0x050fe200000000ff */
[----:B------:R-:W-:Y:S01]  /*bf30*/  FADD.FTZ R92, R45, R92 ;  /* 0x0000005c2d5c7221 */ /* 0x000fe20000010000 */
[----:B--2---:R-:W-:-:S03]  /*bf40*/  F2FP.PACK_AB R147, R251, R46 ;  /* 0x0000002efb93723e */ /* 0x004fc600000000ff */
        /* <DEDUP_REMOVED lines=40> */
[----:B-1----:R-:W-:-:S04]  /*c1d0*/  UIMAD.WIDE.U32 UR26, UR27, UR9, URZ ;  /* 0x000000091b1a72a5 */ /* 0x002fc8000f8e003f */
[----:B------:R-:W-:-:S05]  /*c1e0*/  UIADD3 UR7, -UR27, URZ, URZ ;  /* 0x0000003f1b077290 */ /* 0x000fca000fffe13f */
[----:B------:R-:W-:Y:S02]  /*c1f0*/  @!UP2 UIADD3 UR10, UR10, -UR22, URZ ;  /* 0x800000160a0aa290 */ /* 0x000fe4000fffe03f */
[----:B------:R-:W-:Y:S02]  /*c200*/  UIMAD UR9, UR22, UR7, UR9 ;  /* 0x00000007160972a4 */ /* 0x000fe4000f8e0209 */
[----:B------:R-:W-:Y:S02]  /*c210*/  UISETP.GE.U32.AND UP4, UPT, UR10, UR22, UPT ;  /* 0x000000160a00728c */ /* 0x000fe4000bf86070 */
[----:B------:R-:W-:Y:S02]  /*c220*/  UISETP.GT.U32.AND UP1, UPT, UR22, UR9, UPT ;  /* 0x000000091600728c */ /* 0x000fe4000bf24070 */
[----:B------:R-:W-:Y:S02]  /*c230*/  ULDC UR7, c[0x0][0x2d0] ;  /* 0x0000b40000077ab9 */ /* 0x000fe40000000800 */
[----:B------:R-:W-:-:S02]  /*c240*/  ULOP3.LUT UR24, UR24, UR7, URZ, 0x3c, !UPT ;  /* 0x0000000718187292 */ /* 0x000fc4000f8e3c3f */
[----:B------:R-:W-:Y:S02]  /*c250*/  ULOP3.LUT UR6, UR6, UR7, URZ, 0x3c, !UPT ;  /* 0x0000000706067292 */ /* 0x000fe4000f8e3c3f */
[----:B------:R-:W-:Y:S02]  /*c260*/  @!UP2 UIADD3 UR29, UR29, 0x1, URZ ;  /* 0x000000011d1da890 */ /* 0x000fe4000fffe03f */
[----:B------:R-:W-:Y:S02]  /*c270*/  UISETP.GE.AND UP0, UPT, UR6, URZ, UPT ;  /* 0x0000003f0600728c */ /* 0x000fe4000bf06270 */
[----:B------:R-:W-:Y:S02]  /*c280*/  @!UP1 UIADD3 UR9, UR9, -UR22, URZ ;  /* 0x8000001609099290 */ /* 0x000fe4000fffe03f */
[----:B------:R-:W-:Y:S02]  /*c290*/  @!UP1 UIADD3 UR27, UR27, 0x1, URZ ;  /* 0x000000011b1b9890 */ /* 0x000fe4000fffe03f */
[----:B------:R-:W-:-:S02]  /*c2a0*/  UISETP.GE.U32.AND UP3, UPT, UR9, UR22, UPT ;  /* 0x000000160900728c */ /* 0x000fc4000bf66070 */
        /* <DEDUP_REMOVED lines=35> */
.L_x_2386:
[----:B------:R-:W-:-:S04]  /*c4e0*/  ULEA UR6, -UR8, URZ, 0x8 ;  /* 0x0000003f08067291 */ /* 0x000fc8000f8e413f */
[----:B------:R-:W-:Y:S02]  /*c4f0*/  USHF.R.S32.HI UR7, URZ, 0x1f, UR6 ;  /* 0x0000001f3f077899 */ /* 0x000fe40008011406 */
[----:B------:R-:W-:-:S04]  /*c500*/  MOV R8, UR6 ;  /* 0x0000000600087c02 */ /* 0x000fc80008000f00 */
[----:B------:R-:W-:Y:S02]  /*c510*/  MOV R4, UR7 ;  /* 0x0000000700047c02 */ /* 0x000fe40008000f00 */
.L_x_2387:
        /* <DEDUP_REMOVED lines=8> */
[----:B------:R-:W-:Y:S01]  /*c5a0*/  UISETP.GE.AND UP0, UPT, UR19, 0x3, UPT ;  /* 0x000000031300788c */ /* 0x000fe2000bf06270 */
[----:B------:R-:W-:Y:S02]  /*c5b0*/  IMAD.U32 R46, RZ, RZ, UR8 ;  /* 0x00000008ff2e7e24 */ /* 0x000fe4000f8e00ff */
[----:B------:R-:W-:-:S02]  /*c5c0*/  IMAD.U32 R44, RZ, RZ, UR8 ;  /* 0x00000008ff2c7e24 */ /* 0x000fc4000f8e00ff */
[----:B------:R-:W-:Y:S01]  /*c5d0*/  @!P1 IMAD.MOV.U32 R11, RZ, RZ, c[0x0][0x1a4] ;  /* 0x00006900ff0b9624 */ /* 0x000fe200078e00ff */
[-C--:B------:R-:W-:Y:S01]  /*c5e0*/  @!P1 LEA R10, P0, R10, R208.reuse, 0x5 ;  /* 0x000000d00a0a9211 */ /* 0x080fe200078028ff */
[----:B------:R-:W-:Y:S01]  /*c5f0*/  @!P1 IMAD.MOV.U32 R14, RZ, RZ, R208 ;  /* 0x000000ffff0e9224 */ /* 0x000fe200078e00d0 */
[----:B------:R-:W-:Y:S01]  /*c600*/  @P1 STS.128 [R241+0xa000], RZ ;  /* 0x00a000fff1001388 */ /* 0x000fe20000000c00 */
[----:B------:R-:W-:Y:S01]  /*c610*/  @!P1 IMAD.MOV.U32 R15, RZ, RZ, R211 ;  /* 0x000000ffff0f9224 */ /* 0x000fe200078e00d3 */
[----:B------:R-:W-:Y:S01]  /*c620*/  @!P1 LEA.HI.X R9, R9, R211, R11, 0x5, P0 ;  /* 0x000000d309099211 */ /* 0x000fe200000f2c0b */
[----:B------:R-:W-:Y:S01]  /*c630*/  IMAD.U32 R11, RZ, RZ, UR8 ;  /* 0x00000008ff0b7e24 */ /* 0x000fe2000f8e00ff */
[----:B------:R-:W-:Y:S01]  /*c640*/  @!P1 LEA R12, P0, R12, R208, 0x6 ;  /* 0x000000d00c0c9211 */ /* 0x000fe200078030ff */
[----:B------:R-:W-:Y:S02]  /*c650*/  @!P1 IMAD.MOV.U32 R13, RZ, RZ, c[0x0][0x1a4] ;  /* 0x00006900ff0d9624 */ /* 0x000fe400078e00ff */
[----:B------:R-:W-:-:S03]  /*c660*/  @!P1 IMAD.WIDE.U32 R26, R26, 0x50, R14 ;  /* 0x000000501a1a9825 */ /* 0x000fc600078e000e */
[-C--:B------:R-:W-:Y:S01]  /*c670*/  @!P1 LEA.HI.X R11, R11, R211.reuse, R13, 0x6, P0 ;  /* 0x000000d30b0b9211 */ /* 0x080fe200000f340d */
[----:B------:R-:W-:Y:S02]  /*c680*/  IMAD.U32 R14, RZ, RZ, UR8 ;  /* 0x00000008ff0e7e24 */ /* 0x000fe4000f8e00ff */
[----:B------:R-:W-:Y:S02]  /*c690*/  IMAD.U32 R13, RZ, RZ, UR8 ;  /* 0x00000008ff0d7e24 */ /* 0x000fe4000f8e00ff */
[----:B------:R-:W-:Y:S01]  /*c6a0*/  @!P1 IMAD.MOV.U32 R15, RZ, RZ, c[0x0][0x1a4] ;  /* 0x00006900ff0f9624 */ /* 0x000fe200078e00ff */
[----:B------:R-:W-:Y:S01]  /*c6b0*/  @!P1 LEA R14, P0, R14, R208, 0x7 ;  /* 0x000000d00e0e9211 */ /* 0x000fe200078038ff */
[--C-:B------:R-:W-:Y:S02]  /*c6c0*/  @!P1 IMAD.MOV.U32 R16, RZ, RZ, R208.reuse ;  /* 0x000000ffff109224 */ /* 0x100fe400078e00d0 */
[----:B------:R-:W-:Y:S01]  /*c6d0*/  @!P1 IMAD.MOV.U32 R17, RZ, RZ, R211 ;  /* 0x000000ffff119224 */ /* 0x000fe200078e00d3 */
[----:B------:R-:W-:Y:S01]  /*c6e0*/  @!P1 LEA.HI.X R13, R13, R211, R15, 0x7, P0 ;  /* 0x000000d30d0d9211 */ /* 0x000fe200000f3c0f */
[----:B------:R-:W-:Y:S01]  /*c6f0*/  IMAD.U32 R34, RZ, RZ, UR8 ;  /* 0x00000008ff227e24 */ /* 0x000fe2000f8e00ff */
[----:B------:R-:W-:Y:S01]  /*c700*/  @!P1 IADD3 R7, P2, P0, R8, UR25, R208 ;  /* 0x0000001908079c10 */ /* 0x000fe2000f85e0d0 */
[----:B------:R-:W-:-:S02]  /*c710*/  IMAD.U32 R42, RZ, RZ, UR8 ;  /* 0x00000008ff2a7e24 */ /* 0x000fc4000f8e00ff */
[----:B------:R-:W-:Y:S02]  /*c720*/  IMAD.U32 R40, RZ, RZ, UR8 ;  /* 0x00000008ff287e24 */ /* 0x000fe4000f8e00ff */
[----:B------:R-:W-:Y:S02]  /*c730*/  IMAD.U32 R20, RZ, RZ, UR8 ;  /* 0x00000008ff147e24 */ /* 0x000fe4000f8e00ff */
[----:B------:R-:W-:Y:S02]  /*c740*/  IMAD.U32 R28, RZ, RZ, UR8 ;  /* 0x00000008ff1c7e24 */ /* 0x000fe4000f8e00ff */
[----:B------:R-:W-:Y:S02]  /*c750*/  @!P1 IMAD.MOV.U32 R210, RZ, RZ, R208 ;  /* 0x000000ffffd29224 */ /* 0x000fe400078e00d0 */
[----:B------:R-:W-:-:S04]  /*c760*/  @!P1 IMAD.WIDE.U32 R46, R46, 0x60, R16 ;  /* 0x000000602e2e9825 */ /* 0x000fc800078e0010 */
[----:B------:R-:W-:-:S04]  /*c770*/  @!P1 IMAD.WIDE.U32 R44, R44, 0x70, R16 ;  /* 0x000000702c2c9825 */ /* 0x000fc800078e0010 */
[----:B------:R-:W-:-:S04]  /*c780*/  @!P1 IMAD.WIDE.U32 R34, R34, 0x90, R16 ;  /* 0x0000009022229825 */ /* 0x000fc800078e0010 */
[----:B------:R-:W-:-:S04]  /*c790*/  @!P1 IMAD.WIDE.U32 R42, R42, 0xa0, R16 ;  /* 0x000000a02a2a9825 */ /* 0x000fc800078e0010 */
[----:B------:R-:W-:-:S04]  /*c7a0*/  @!P1 IMAD.WIDE.U32 R40, R40, 0xb0, R16 ;  /* 0x000000b028289825 */ /* 0x000fc800078e0010 */
[----:B------:R-:W-:-:S04]  /*c7b0*/  @!P1 IMAD.WIDE.U32 R20, R20, 0xc0, R16 ;  /* 0x000000c014149825 */ /* 0x000fc800078e0010 */
[----:B------:R-:W-:Y:S01]  /*c7c0*/  @!P1 IMAD.WIDE.U32 R28, R28, 0x30, R210 ;  /* 0x000000301c1c9825 */ /* 0x000fe200078e00d2 */
[--C-:B------:R-:W-:Y:S02]  /*c7d0*/  @!P1 IADD3.X R210, R4, UR23, R211.reuse, P2, P0 ;  /* 0x0000001704d29c10 */ /* 0x100fe400097e04d3 */
[C---:B------:R-:W-:Y:S01]  /*c7e0*/  @!P1 LEA R38, P2, R7.reuse, c[0x0][0x170], 0x1 ;  /* 0x00005c0007269a11 */ /* 0x040fe200078408ff */
[----:B------:R-:W-:Y:S02]  /*c7f0*/  IMAD.U32 R18, RZ, RZ, UR8 ;  /* 0x00000008ff127e24 */ /* 0x000fe4000f8e00ff */
[----:B------:R-:W-:Y:S01]  /*c800*/  IMAD.U32 R16, RZ, RZ, UR8 ;  /* 0x00000008ff107e24 */ /* 0x000fe2000f8e00ff */
[----:B------:R-:W-:Y:S01]  /*c810*/  @!P1 LEA.HI.X R39, R7, c[0x0][0x174], R210, 0x1, P2 ;  /* 0x00005d0007279a11 */ /* 0x000fe200010f0cd2 */
[----:B------:R-:W-:Y:S02]  /*c820*/  @!P1 IMAD.MOV.U32 R22, RZ, RZ, R208 ;  /* 0x000000ffff169224 */ /* 0x000fe400078e00d0 */
[----:B------:R-:W-:-:S02]  /*c830*/  @!P1 IMAD.MOV.U32 R23, RZ, RZ, R211 ;  /* 0x000000ffff179224 */ /* 0x000fc400078e00d3 */
[----:B------:R-:W-:Y:S02]  /*c840*/  @!P1 IMAD R15, R15, 0x30, RZ ;  /* 0x000000300f0f9824 */ /* 0x000fe400078e02ff */
[----:B------:R-:W-:-:S04]  /*c850*/  @!P1 IMAD.WIDE.U32 R18, R18, 0xd0, R22 ;  /* 0x000000d012129825 */ /* 0x000fc800078e0016 */
[----:B------:R-:W-:Y:S01]  /*c860*/  @!P1 IMAD.WIDE.U32 R16, R16, 0xe0, R22 ;  /* 0x000000e010109825 */ /* 0x000fe200078e0016 */
[----:B------:R-:W-:-:S03]  /*c870*/  @!P1 IADD3 R23, P0, R8, R28, RZ ;  /* 0x0000001c08179210 */ /* 0x000fc60007f1e0ff */
[----:B------:R-:W-:Y:S01]  /*c880*/  @!P1 IMAD.MOV.U32 R24, RZ, RZ, c[0x0][0x1a4] ;  /* 0x00006900ff189624 */ /* 0x000fe200078e00ff */
[----:B------:R-:W-:Y:S01]  /*c890*/  @!P1 IADD3.X R22, R4, R29, R15, P0, !PT ;  /* 0x0000001d04169210 */ /* 0x000fe200007fe40f */
[----:B------:R-:W-:Y:S01]  /*c8a0*/  @!P1 IMAD.MOV.U32 R30, RZ, RZ, R177 ;  /* 0x000000ffff1e9224 */ /* 0x000fe200078e00b1 */
[C---:B------:R-:W-:Y:S01]  /*c8b0*/  @!P1 IADD3 R25, P0, R8.reuse, R26, RZ ;  /* 0x0000001a08199210 */ /* 0x040fe20007f1e0ff */
[----:B------:R-:W-:Y:S01]  /*c8c0*/  @!P1 IMAD.MOV.U32 R31, RZ, RZ, R176 ;  /* 0x000000ffff1f9224 */ /* 0x000fe200078e00b0 */
[----:B------:R-:W-:Y:S01]  /*c8d0*/  @!P1 IADD3 R29, P2, R8, R44, RZ ;  /* 0x0000002c081d9210 */ /* 0x000fe20007f5e0ff */
[----:B------:R-:W-:Y:S02]  /*c8e0*/  @!P1 IMAD.MOV.U32 R28, RZ, RZ, c[0x0][0x1a4] ;  /* 0x00006900ff1c9624 */ /* 0x000fe400078e00ff */
[----:B------:R-:W-:Y:S01]  /*c8f0*/  @!P1 IMAD R24, R24, 0x50, RZ ;  /* 0x0000005018189824 */ /* 0x000fe200078e02ff */
[----:B------:R-:W-:Y:S01]  /*c900*/  @!PT LDS RZ, [RZ] ;  /* 0x00000000fffff984 */ /* 0x000fe20000000800 */
[----:B------:R-:W-:Y:S01]  /*c910*/  @!PT LDS RZ, [RZ] ;  /* 0x00000000fffff984 */ /* 0x000fe20000000800 */
[----:B------:R-:W-:Y:S01]  /*c920*/  @!PT LDS RZ, [RZ] ;  /* 0x00000000fffff984 */ /* 0x000fe20000000800 */
[----:B------:R1:W-:Y:S01]  /*c930*/  @!P1 LDGSTS.E.BYPASS.LTC128B.128 [R241+0xa000], [R30.64] ;  /* 0x0a0000001ef19fae */ /* 0x0003e2000b901d54 */
[----:B------:R-:W-:-:S02]  /*c940*/  @!P1 IMAD R28, R28, 0x70, RZ ;  /* 0x000000701c1c9824 */ /* 0x000fc400078e02ff */
        /* <DEDUP_REMOVED lines=17> */
[----:B------:R-:W-:Y:S01]  /*ca60*/  @P1 STS.128 [R241+0xa800], RZ ;  /* 0x00a800fff1001388 */ /* 0x000fe20000000c00 */
[----:B------:R-:W-:Y:S01]  /*ca70*/  @!P1 IMAD R6, R6, 0xe0, RZ ;  /* 0x000000e006069824 */ /* 0x000fe200078e02ff */
[C---:B------:R-:W-:Y:S01]  /*ca80*/  @!P1 IADD3.X R7, R4.reuse, R7, R21, P3, !PT ;  /* 0x0000000704079210 */ /* 0x040fe20001ffe415 */
[----:B------:R-:W-:Y:S01]  /*ca90*/  IMAD.U32 R36, RZ, RZ, UR8 ;  /* 0x00000008ff247e24 */ /* 0x000fe2000f8e00ff */
[----:B------:R-:W-:Y:S01]  /*caa0*/  @!P1 IADD3.X R19, R4, R19, R15, P2, !PT ;  /* 0x0000001304139210 */ /* 0x000fe200017fe40f */
[----:B------:R-:W-:Y:S01]  /*cab0*/  @!P1 IMAD.MOV.U32 R209, RZ, RZ, R211 ;  /* 0x000000ffffd19224 */ /* 0x000fe200078e00d3 */
[C---:B------:R-:W-:Y:S01]  /*cac0*/  @!P1 IADD3 R10, P3, R8.reuse, R10, RZ ;  /* 0x0000000a080a9210 */ /* 0x040fe20007f7e0ff */
[----:B-1----:R-:W-:Y:S01]  /*cad0*/  @!P1 IMAD.MOV.U32 R30, RZ, RZ, c[0x0][0x1a4] ;  /* 0x00006900ff1e9624 */ /* 0x002fe200078e00ff */
[C---:B------:R-:W-:Y:S01]  /*cae0*/  @!P1 IADD3 R31, P0, R8.reuse, R34, RZ ;  /* 0x00000022081f9210 */ /* 0x040fe20007f1e0ff */
[----:B------:R-:W-:Y:S01]  /*caf0*/  @!P1 IMAD.MOV.U32 R34, RZ, RZ, c[0x0][0x1a4] ;  /* 0x00006900ff229624 */ /* 0x000fe200078e00ff */
[----:B------:R-:W-:Y:S01]  /*cb00*/  @!P1 IADD3 R12, P2, R8, R12, RZ ;  /* 0x0000000c080c9210 */ /* 0x000fe20007f5e0ff */
[----:B------:R-:W-:Y:S01]  /*cb10*/  @!P1 IMAD R30, R30, 0x90, RZ ;  /* 0x000000901e1e9824 */ /* 0x000fe200078e02ff */
[----:B------:R-:W-:Y:S01]  /*cb20*/  @!P1 LEA R42, P4, R10, c[0x0][0x170], 0x1 ;  /* 0x00005c000a2a9a11 */ /* 0x000fe200078808ff */
[----:B------:R-:W-:Y:S01]  /*cb30*/  @!P1 IMAD R34, R34, 0xb0, RZ ;  /* 0x000000b022229824 */ /* 0x000fe200078e02ff */
[----:B------:R-:W-:Y:S01]  /*cb40*/  @!PT LDS RZ, [RZ] ;  /* 0x00000000fffff984 */ /* 0x000fe20000000800 */
[----:B------:R-:W-:Y:S01]  /*cb50*/  @!PT LDS RZ, [RZ] ;  /* 0x00000000fffff984 */ /* 0x000fe20000000800 */
[----:B------:R-:W-:Y:S01]  /*cb60*/  @!PT LDS RZ, [RZ] ;  /* 0x00000000fffff984 */ /* 0x000fe20000000800 */
[----:B------:R1:W-:Y:S01]  /*cb70*/  @!P1 LDGSTS.E.BYPASS.LTC128B.128 [R241+0xa800], [R38.64] ;  /* 0x0a80000026f19fae */ /* 0x0003e2000b901d54 */
[----:B------:R-:W-:Y:S01]  /*cb80*/  @!P1 IMAD.WIDE.U32 R36, R36, 0xf0, R208 ;  /* 0x000000f024249825 */ /* 0x000fe200078e00d0 */
[----:B------:R-:W-:-:S02]  /*cb90*/  @!P1 IADD3.X R30, R4, R35, R30, P0, !PT ;  /* 0x00000023041e9210 */ /* 0x000fc400007fe41e */
[----:B------:R-:W-:Y:S01]  /*cba0*/  @!P1 IADD3 R35, P0, R8, R40, RZ ;  /* 0x0000002808239210 */ /* 0x000fe20007f1e0ff */
[----:B------:R-:W-:Y:S01]  /*cbb0*/  @!P1 IMAD.MOV.U32 R15, RZ, RZ, c[0x0][0x1a4] ;  /* 0x00006900ff0f9624 */ /* 0x000fe200078e00ff */
[----:B------:R-:W-:Y:S01]  /*cbc0*/  @P1 STS.128 [R241+0xb000], RZ ;  /* 0x00b000fff1001388 */ /* 0x000fe20000000c00 */
[C---:B------:R-:W-:Y:S01]  /*cbd0*/  @!P1 IMAD.X R9, R4.reuse, 0x1, R9, P3 ;  /* 0x0000000104099824 */ /* 0x040fe200018e0609 */
[C---:B------:R-:W-:Y:S01]  /*cbe0*/  @!P1 IADD3.X R34, R4.reuse, R41, R34, P0, !PT ;  /* 0x0000002904229210 */ /* 0x040fe200007fe422 */
[----:B------:R-:W-:Y:S01]  /*cbf0*/  @!P1 IMAD.X R11, R4, 0x1, R11, P2 ;  /* 0x00000001040b9824 */ /* 0x000fe200010e060b */
[----:B------:R-:W-:Y:S01]  /*cc00*/  @!P1 IADD3 R16, P0, R8, R16, RZ ;  /* 0x0000001008109210 */ /* 0x000fe20007f1e0ff */
[----:B------:R-:W-:Y:S01]  /*cc10*/  @!P1 IMAD R15, R15, 0xf0, RZ ;  /* 0x000000f00f0f9824 */ /* 0x000fe200078e02ff */
[----:B------:R-:W-:Y:S01]  /*cc20*/  @!P1 LEA R40, P3, R12, c[0x0][0x170], 0x1 ;  /* 0x00005c000c289a11 */ /* 0x000fe200078608ff */
[----:B------:R-:W-:Y:S01]  /*cc30*/  IMAD.MOV.U32 R249, RZ, RZ, R3 ;  /* 0x000000fffff97224 */ /* 0x000fe200078e0003 */
[----:B------:R-:W-:Y:S01]  /*cc40*/  @!P1 IADD3.X R6, R4, R6, R17, P0, !PT ;  /* 0x0000000604069210 */ /* 0x000fe200007fe411 */
[----:B------:R-:W-:Y:S01]  /*cc50*/  IMAD.MOV.U32 R250, RZ, RZ, R213 ;  /* 0x000000fffffa7224 */ /* 0x000fe200078e00d5 */
[----:B------:R-:W-:-:S02]  /*cc60*/  @!P1 IADD3 R14, P0, R8, R14, RZ ;  /* 0x0000000e080e9210 */ /* 0x000fc40007f1e0ff */
[----:B------:R-:W-:Y:S02]  /*cc70*/  @!P1 LEA.HI.X R41, R12, c[0x0][0x174], R11, 0x1, P3 ;  /* 0x00005d000c299a11 */ /* 0x000fe400018f0c0b */
[----:B------:R-:W-:Y:S01]  /*cc80*/  @!P1 LEA R44, P3, R23, c[0x0][0x170], 0x1 ;  /* 0x00005c00172c9a11 */ /* 0x000fe200078608ff */
[----:B------:R-:W-:Y:S01]  /*cc90*/  @!P1 IMAD.X R13, R4, 0x1, R13, P0 ;  /* 0x00000001040d9824 */ /* 0x000fe200000e060d */
[----:B------:R-:W-:Y:S02]  /*cca0*/  @!P1 IADD3 R8, P0, R8, R36, RZ ;  /* 0x0000002408089210 */ /* 0x000fe40007f1e0ff */
[----:B------:R-:W-:Y:S02]  /*ccb0*/  @!P1 LEA R36, P2, R14, c[0x0][0x170], 0x1 ;  /* 0x00005c000e249a11 */ /* 0x000fe400078408ff */
[----:B------:R-:W-:Y:S02]  /*ccc0*/  @!P1 IADD3.X R15, R4, R37, R15, P0, !PT ;  /* 0x00000025040f9210 */ /* 0x000fe400007fe40f */
[----:B------:R-:W-:-:S02]  /*ccd0*/  @!P1 LEA.HI.X R43, R10, c[0x0][0x174], R9, 0x1, P4 ;  /* 0x00005d000a2b9a11 */ /* 0x000fc400020f0c09 */
        /* <DEDUP_REMOVED lines=10> */
[----:B-1----:R-:W-:Y:S01]  /*cd80*/  @!P1 LEA R38, P4, R29, c[0x0][0x170], 0x1 ;  /* 0x00005c001d269a11 */ /* 0x002fe200078808ff */
[----:B------:R-:W-:Y:S01]  /*cd90*/  @!PT LDS RZ, [RZ] ;  /* 0x00000000fffff984 */ /* 0x000fe20000000800 */
[----:B------:R-:W-:Y:S01]  /*cda0*/  @!PT LDS RZ, [RZ] ;  /* 0x00000000fffff984 */ /* 0x000fe20000000800 */
[----:B------:R-:W-:Y:S01]  /*cdb0*/  @!PT LDS RZ, [RZ] ;  /* 0x00000000fffff984 */ /* 0x000fe20000000800 */
[----:B------:R1:W-:Y:S01]  /*cdc0*/  @!P1 LDGSTS.E.BYPASS.LTC128B.128 [R241+0xb800], [R44.64] ;  /* 0x0b8000002cf19fae */ /* 0x0003e2000b901d54 */
[----:B------:R-:W-:-:S02]  /*cdd0*/  @!P1 LEA.HI.X R11, R27, c[0x0][0x174], R26, 0x1, P0 ;  /* 0x00005d001b0b9a11 */ /* 0x000fc400000f0c1a */
        /* <DEDUP_REMOVED lines=76> */
[----:B------:R-:W1:Y:S04]  /*d2a0*/  LDSM.16.M88.4 R64, [R238+0x5800] ;  /* 0x00580000ee40783b */ /* 0x000e680000000200 */
[----:B------:R-:W2:Y:S04]  /*d2b0*/  LDSM.16.M88.4 R120, [R238+0x2000] ;  /* 0x00200000ee78783b */ /* 0x000ea80000000200 */
[----:B------:R-:W-:Y:S04]  /*d2c0*/  LDSM.16.M88.4 R200, [R5] ;  /* 0x0000000005c8783b */ /* 0x000fe80000000200 */
[----:B------:R-:W2:Y:S04]  /*d2d0*/  LDSM.16.M88.4 R128, [R233+0x5800] ;  /* 0x00580000e980783b */ /* 0x000ea80000000200 */
[----:B------:R-:W2:Y:S04]  /*d2e0*/  LDSM.16.M88.4 R196, [R233+0x2000] ;  /* 0x00200000e9c4783b */ /* 0x000ea80000000200 */
[----:B------:R-:W3:Y:S04]  /*d2f0*/  LDSM.16.M88.4 R72, [R238+0x5000] ;  /* 0x00500000ee48783b */ /* 0x000ee80000000200 */
[----:B------:R-:W3:Y:S04]  /*d300*/  LDSM.16.M88.4 R80, [R238+0x4800] ;  /* 0x00480000ee50783b */ /* 0x000ee80000000200 */
[----:B------:R-:W3:Y:S04]  /*d310*/  LDSM.16.M88.4 R16, [R238+0x8800] ;  /* 0x00880000ee10783b */ /* 0x000ee80000000200 */
[----:B------:R-:W3:Y:S04]  /*d320*/  LDSM.16.M88.4 R56, [R238+0x6000] ;  /* 0x00600000ee38783b */ /* 0x000ee80000000200 */
[----:B------:R-:W3:Y:S01]  /*d330*/  LDSM.16.M88.4 R168, [R233+0x5000] ;  /* 0x00500000e9a8783b */ /* 0x000ee20000000200 */
[C---:B-1----:R-:W-:Y:S03]  /*d340*/  HMMA.16816.F32 R68, R204.reuse, R64, RZ ;  /* 0x00000040cc44723c */ /* 0x042fe600000018ff */
[----:B------:R-:W1:Y:S04]  /*d350*/  LDSM.16.M88.4 R88, [R238+0x4000] ;  /* 0x00400000ee58783b */ /* 0x000e680000000200 */
[----:B------:R-:W1:Y:S01]  /*d360*/  LDSM.16.M88.4 R172, [R233+0x4800] ;  /* 0x00480000e9ac783b */ /* 0x000e620000000200 */
[C---:B------:R-:W-:Y:S03]  /*d370*/  HMMA.16816.F32 R64, R204.reuse, R66, RZ ;  /* 0x00000042cc40723c */ /* 0x040fe600000018ff */
[----:B------:R-:W1:Y:S04]  /*d380*/  LDSM.16.M88.4 R112, [R238+0x2800] ;  /* 0x00280000ee70783b */ /* 0x000e680000000200 */
[----:B------:R-:W-:Y:S01]  /*d390*/  LDSM.16.M88.4 R32, [R238+0x7800] ;  /* 0x00780000ee20783b */ /* 0x000fe20000000200 */
[C---:B--2---:R-:W-:Y:S03]  /*d3a0*/  HMMA.16816.F32 R124, R204.reuse, R120, RZ ;  /* 0x00000078cc7c723c */ /* 0x044fe600000018ff */
        /* <DEDUP_REMOVED lines=9> */
[----:B------:R-:W2:Y:S04]  /*d440*/  LDSM.16.M88.4 R128, [R233+0x8800] ;  /* 0x00880000e980783b */ /* 0x000ea80000000200 */
[----:B------:R-:W-:Y:S01]  /*d450*/  LDSM.16.M88.4 R188, [R233+0x3000] ;  /* 0x00300000e9bc783b */ /* 0x000fe20000000200 */
[C---:B------:R-:W-:Y:S03]  /*d460*/  HMMA.16816.F32 R124, R200.reuse, R196, R124 ;  /* 0x000000c4c87c723c */ /* 0x040fe6000000187c */
[----:B------:R-:W-:Y:S04]  /*d470*/  LDSM.16.M88.4 R184, [R233+0x3800] ;  /* 0x00380000e9b8783b */ /* 0x000fe80000000200 */
[----:B------:R-:W-:Y:S01]  /*d480*/  LDSM.16.M88.4 R48, [R238+0x6800] ;  /* 0x00680000ee30783b */ /* 0x000fe20000000200 */
[----:B------:R-:W-:Y:S03]  /*d490*/  HMMA.16816.F32 R120, R200, R198, R120 ;  /* 0x000000c6c878723c */ /* 0x000fe60000001878 */
[----:B------:R-:W1:Y:S04]  /*d4a0*/  LDSM.16.M88.4 R196, [R233+0x6000] ;  /* 0x00600000e9c4783b */ /* 0x000e680000000200 */
[----:B----4-:R-:W-:Y:S01]  /*d4b0*/  LDSM.16.M88.4 R8, [R238+0x9000] ;  /* 0x00900000ee08783b */ /* 0x010fe20000000200 */
[C---:B---3--:R-:W-:Y:S03]  /*d4c0*/  HMMA.16816.F32 R76, R204.reuse, R72, RZ ;  /* 0x00000048cc4c723c */ /* 0x048fe600000018ff */
[----:B------:R-:W-:Y:S04]  /*d4d0*/  LDSM.16.M88.4 R208, [R238+0x9800] ;  /* 0x00980000eed0783b */ /* 0x000fe80000000200 */
        /* <DEDUP_REMOVED lines=10> */
[----:B------:R-:W3:Y:S07]  /*d580*/  LDSM.16.M88.4 R168, [R233+0x7800] ;  /* 0x00780000e9a8783b */ /* 0x000eee0000000200 */
[C---:B-1----:R-:W-:Y:S08]  /*d590*/  HMMA.16816.F32 R92, R204.reuse, R88, RZ ;  /* 0x00000058cc5c723c */ /* 0x042ff000000018ff */
[----:B------:R-:W-:Y:S08]  /*d5a0*/  HMMA.16816.F32 R88, R204, R90, RZ ;  /* 0x0000005acc58723c */ /* 0x000ff000000018ff */
[C---:B------:R-:W-:Y:S08]  /*d5b0*/  HMMA.16816.F32 R84, R200.reuse, R172, R84 ;  /* 0x000000acc854723c */ /* 0x040ff00000001854 */
[----:B------:R-:W-:Y:S01]  /*d5c0*/  HMMA.16816.F32 R80, R200, R174, R80 ;  /* 0x000000aec850723c */ /* 0x000fe20000001850 */
[----:B------:R-:W1:Y:S07]  /*d5d0*/  LDSM.16.M88.4 R172, [R233+0x7000] ;  /* 0x00700000e9ac783b */ /* 0x000e6e0000000200 */
[C---:B------:R-:W-:Y:S08]  /*d5e0*/  HMMA.16816.F32 R116, R204.reuse, R112, RZ ;  /* 0x00000070cc74723c */ /* 0x040ff000000018ff */
[----:B------:R-:W-:Y:S08]  /*d5f0*/  HMMA.16816.F32 R112, R204, R114, RZ ;  /* 0x00000072cc70723c */ /* 0x000ff000000018ff */
[C---:B--2---:R-:W-:Y:S07]  /*d600*/  HMMA.16816.F32 R20, R200.reuse, R128, R20 ;  /* 0x00000080c814723c */ /* 0x044fee0000001814 */
[C---:B------:R-:W-:Y:S01]  /*d610*/  IADD3 R128, R236.reuse, 0x800, RZ ;  /* 0x00000800ec807810 */ /* 0x040fe20007ffe0ff */
[C---:B------:R-:W-:Y:S08]  /*d620*/  HMMA.16816.F32 R60, R200.reuse, R196, R60 ;  /* 0x000000c4c83c723c */ /* 0x040ff0000000183c */
[C---:B------:R-:W-:Y:S01]  /*d630*/  HMMA.16816.F32 R56, R200.reuse, R198, R56 ;  /* 0x000000c6c838723c */ /* 0x040fe20000001838 */
[----:B------:R-:W-:Y:S07]  /*d640*/  LDSM.16.M88.4 R196, [R237] ;  /* 0x00000000edc4783b */ /* 0x000fee0000000200 */
[----:B------:R-:W-:Y:S01]  /*d650*/  HMMA.16816.F32 R16, R200, R130, R16 ;  /* 0x00000082c810723c */ /* 0x000fe20000001810 */
[----:B------:R-:W2:Y:S07]  /*d660*/  LDSM.16.M88.4 R128, [R128] ;  /* 0x000000008080783b */ /* 0x000eae0000000200 */
[C---:B-----5:R-:W-:Y:S08]  /*d670*/  HMMA.16816.F32 R36, R204.reuse, R32, RZ ;  /* 0x00000020cc24723c */ /* 0x060ff000000018ff */
        /* <DEDUP_REMOVED lines=9> */
[----:B------:R-:W-:Y:S08]  /*d710*/  HMMA.16816.F32 R40, R204, R42, RZ ;  /* 0x0000002acc28723c */ /* 0x000ff000000018ff */
[C---:B------:R-:W-:Y:S08]  /*d720*/  HMMA.16816.F32 R116, R200.reuse, R192, R116 ;  /* 0x000000c0c874723c */ /* 0x040ff00000001874 */
[C---:B------:R-:W-:Y:S01]  /*d730*/  HMMA.16816.F32 R112, R200.reuse, R194, R112 ;  /* 0x000000c2c870723c */ /* 0x040fe20000001870 */
[----:B------:R-:W5:Y:S07]  /*d740*/  LDSM.16.M88.4 R192, [R233+0x6800] ;  /* 0x00680000e9c0783b */ /* 0x000f6e0000000200 */
[----:B---3--:R-:W-:Y:S07]  /*d750*/  HMMA.16816.F32 R36, R200, R168, R36 ;  /* 0x000000a8c824723c */ /* 0x008fee0000001824 */
[C---:B------:R-:W-:Y:S01]  /*d760*/  IADD3 R168, R236.reuse, 0x1000, RZ ;  /* 0x00001000eca87810 */ /* 0x040fe20007ffe0ff */
[----:B------:R-:W-:Y:S08]  /*d770*/  HMMA.16816.F32 R28, R204, R24, RZ ;  /* 0x00000018cc1c723c */ /* 0x000ff000000018ff */
[C---:B------:R-:W-:Y:S08]  /*d780*/  HMMA.16816.F32 R108, R200.reuse, R188, R108 ;  /* 0x000000bcc86c723c */ /* 0x040ff0000000186c */
[C---:B------:R-:W-:Y:S01]  /*d790*/  HMMA.16816.F32 R104, R200.reuse, R190, R104 ;  /* 0x000000bec868723c */ /* 0x040fe20000001868 */
[----:B------:R-:W3:Y:S07]  /*d7a0*/  LDSM.16.M88.4 R188, [R233+0x9800] ;  /* 0x00980000e9bc783b */ /* 0x000eee0000000200 */
[C---:B------:R-:W-:Y:S08]  /*d7b0*/  HMMA.16816.F32 R100, R200.reuse, R184, R100 ;  /* 0x000000b8c864723c */ /* 0x040ff00000001864 */
[C---:B------:R-:W-:Y:S01]  /*d7c0*/  HMMA.16816.F32 R96, R200.reuse, R186, R96 ;  /* 0x000000bac860723c */ /* 0x040fe20000001860 */
[----:B------:R-:W2:Y:S07]  /*d7d0*/  LDSM.16.M88.4 R184, [R233+0x9000] ;  /* 0x00900000e9b8783b */ /* 0x000eae0000000200 */
[C---:B-1----:R-:W-:Y:S07]  /*d7e0*/  HMMA.16816.F32 R44, R200.reuse, R172, R44 ;  /* 0x000000acc82c723c */ /* 0x042fee000000182c */
[----:B------:R-:W-:Y:S01]  /*d7f0*/  IADD3 R172, R236, 0x1800, RZ ;  /* 0x00001800ecac7810 */ /* 0x000fe20007ffe0ff */
[----:B------:R-:W-:Y:S01]  /*d800*/  HMMA.16816.F32 R32, R200, R170, R32 ;  /* 0x000000aac820723c */ /* 0x000fe20000001820 */
[----:B------:R-:W1:Y:S07]  /*d810*/  LDSM.16.M88.4 R168, [R168] ;  /* 0x00000000a8a8783b */ /* 0x000e6e0000000200 */
[C---:B------:R-:W-:Y:S08]  /*d820*/  HMMA.16816.F32 R52, R204.reuse, R48, RZ ;  /* 0x00000030cc34723c */ /* 0x040ff000000018ff */
[C---:B------:R-:W-:Y:S08]  /*d830*/  HMMA.16816.F32 R48, R204.reuse, R50, RZ ;  /* 0x00000032cc30723c */ /* 0x040ff000000018ff */
[----:B------:R-:W-:Y:S08]  /*d840*/  HMMA.16816.F32 R24, R204, R26, RZ ;  /* 0x0000001acc18723c */ /* 0x000ff000000018ff */
[----:B------:R-:W-:Y:S01]  /*d850*/  HMMA.16816.F32 R40, R200, R174, R40 ;  /* 0x000000aec828723c */ /* 0x000fe20000001828 */
[----:B------:R-:W1:Y:S07]  /*d860*/  LDSM.16.M88.4 R172, [R172] ;  /* 0x00000000acac783b */ /* 0x000e6e0000000200 */
[C---:B--2---:R-:W-:Y:S08]  /*d870*/  HMMA.16816.F32 R116, R196.reuse, R128, R116 ;  /* 0x00000080c474723c */ /* 0x044ff00000001874 */
[----:B------:R-:W-:Y:S01]  /*d880*/  HMMA.16816.F32 R112, R196, R130, R112 ;  /* 0x00000082c470723c */ /* 0x000fe20000001870 */
[----:B------:R-:W2:Y:S07]  /*d890*/  LDSM.16.M88.4 R128, [R228] ;  /* 0x00000000e480783b */ /* 0x000eae0000000200 */
[C---:B------:R-:W-:Y:S08]  /*d8a0*/  HMMA.16816.F32 R12, R204.reuse, R8, RZ ;  /* 0x00000008cc0c723c */ /* 0x040ff000000018ff */
[C---:B------:R-:W-:Y:S08]  /*d8b0*/  HMMA.16816.F32 R8, R204.reuse, R10, RZ ;  /* 0x0000000acc08723c */ /* 0x040ff000000018ff */
[C---:B------:R-:W-:Y:S07]  /*d8c0*/  HMMA.16816.F32 R4, R204.reuse, R208, RZ ;  /* 0x000000d0cc04723c */ /* 0x040fee00000018ff */
[----:B------:R-:W-:Y:S01]  /*d8d0*/  LOP3.LUT R208, R244, UR6, RZ, 0xfc, !PT ;  /* 0x00000006f4d07c12 */ /* 0x000fe2000f8efcff */
[----:B------:R-:W-:Y:S03]  /*d8e0*/  HMMA.16816.F32 R204, R204, R210, RZ ;  /* 0x000000d2cccc723c */ /* 0x000fe600000018ff */
[----:B------:R-:W-:Y:S05]  /*d8f0*/  I2F R210, R208 ;  /* 0x000000d000d27306 */ /* 0x000fea0000201400 */
[C---:B----4-:R-:W-:Y:S07]  /*d900*/  HMMA.16816.F32 R28, R200.reuse, R180, R28 ;  /* 0x000000b4c81c723c */ /* 0x050fee000000181c */
[C---:B------:R-:W-:Y:S01]  /*d910*/  IADD3 R180, R236.reuse, 0x3800, RZ ;  /* 0x00003800ecb47810 */ /* 0x040fe20007ffe0ff */
[C---:B-----5:R-:W-:Y:S08]  /*d920*/  HMMA.16816.F32 R52, R200.reuse, R192, R52 ;  /* 0x000000c0c834723c */ /* 0x060ff00000001834 */
[C---:B------:R-:W-:Y:S01]  /*d930*/  HMMA.16816.F32 R48, R200.reuse, R194, R48 ;  /* 0x000000c2c830723c */ /* 0x040fe20000001830 */
[----:B------:R-:W-:Y:S07]  /*d940*/  LDSM.16.M88.4 R192, [R236] ;  /* 0x00000000ecc0783b */ /* 0x000fee0000000200 */
[C---:B------:R-:W-:Y:S01]  /*d950*/  HMMA.16816.F32 R24, R200.reuse, R182, R24 ;  /* 0x000000b6c818723c */ /* 0x040fe20000001818 */
[----:B------:R-:W4:Y:S07]  /*d960*/  LDSM.16.M88.4 R180, [R180] ;  /* 0x00000000b4b4783b */ /* 0x000f2e0000000200 */
[C---:B---3--:R-:W-:Y:S07]  /*d970*/  HMMA.16816.F32 R4, R200.reuse, R188, R4 ;  /* 0x000000bcc804723c */ /* 0x048fee0000001804 */
[C---:B------:R-:W-:Y:S01]  /*d980*/  IADD3 R188, R236.reuse, 0x2800, RZ ;  /* 0x00002800ecbc7810 */ /* 0x040fe20007ffe0ff */
[C---:B------:R-:W-:Y:S07]  /*d990*/  HMMA.16816.F32 R12, R200.reuse, R184, R12 ;  /* 0x000000b8c80c723c */ /* 0x040fee000000180c */
[----:B------:R-:W-:Y:S01]  /*d9a0*/  IADD3 R184, R236, 0x3000, RZ ;  /* 0x00003000ecb87810 */ /* 0x000fe20007ffe0ff */
[C---:B------:R-:W-:Y:S05]  /*d9b0*/  HMMA.16816.F32 R8, R200.reuse, R186, R8 ;  /* 0x000000bac808723c */ /* 0x040fea0000001808 */
[----:B------:R-:W-:Y:S03]  /*d9c0*/  LDSM.16.M88.4 R184, [R184] ;  /* 0x00000000b8b8783b */ /* 0x000fe60000000200 */
[----:B------:R-:W-:Y:S01]  /*d9d0*/  HMMA.16816.F32 R204, R200, R190, R204 ;  /* 0x000000bec8cc723c */ /* 0x000fe200000018cc */
[----:B------:R-:W3:Y:S04]  /*d9e0*/  LDSM.16.M88.4 R200, [R229] ;  /* 0x00000000e5c8783b */ /* 0x000ee80000000200 */
[----:B------:R-:W-:Y:S03]  /*d9f0*/  LDSM.16.M88.4 R188, [R188] ;  /* 0x00000000bcbc783b */ /* 0x000fe60000000200 */
[C---:B-1----:R-:W-:Y:S08]  /*da00*/  HMMA.16816.F32 R108, R196.reuse, R168, R108 ;  /* 0x000000a8c46c723c */ /* 0x042ff0000000186c */
[C---:B------:R-:W-:Y:S01]  /*da10*/  HMMA.16816.F32 R104, R196.reuse, R170, R104 ;  /* 0x000000aac468723c */ /* 0x040fe20000001868 */
[----:B------:R-:W1:Y:S07]  /*da20*/  LDSM.16.M88.4 R168, [R227] ;  /* 0x00000000e3a8783b */ /* 0x000e6e0000000200 */
[C---:B------:R-:W-:Y:S08]  /*da30*/  HMMA.16816.F32 R100, R196.reuse, R172, R100 ;  /* 0x000000acc464723c */ /* 0x040ff00000001864 */
[C---:B------:R-:W-:Y:S01]  /*da40*/  HMMA.16816.F32 R96, R196.reuse, R174, R96 ;  /* 0x000000aec460723c */ /* 0x040fe20000001860 */
[----:B------:R-:W5:Y:S07]  /*da50*/  LDSM.16.M88.4 R172, [R225] ;  /* 0x00000000e1ac783b */ /* 0x000f6e0000000200 */
[C---:B--2---:R-:W-:Y:S08]  /*da60*/  HMMA.16816.F32 R52, R196.reuse, R128, R52 ;  /* 0x00000080c434723c */ /* 0x044ff00000001834 */
[C---:B------:R-:W-:Y:S01]  /*da70*/  HMMA.16816.F32 R48, R196.reuse, R130, R48 ;  /* 0x00000082c430723c */ /* 0x040fe20000001830 */
[----:B------:R-:W2:Y:S07]  /*da80*/  LDSM.16.M88.4 R128, [R166] ;  /* 0x00000000a680783b */ /* 0x000eae0000000200 */
[C---:B----4-:R-:W-:Y:S08]  /*da90*/  HMMA.16816.F32 R68, R196.reuse, R180, R68 ;  /* 0x000000b4c444723c */ /* 0x050ff00000001844 */
[C---:B------:R-:W-:Y:S01]  /*daa0*/  HMMA.16816.F32 R64, R196.reuse, R182, R64 ;  /* 0x000000b6c440723c */ /* 0x040fe20000001840 */
[----:B------:R-:W4:Y:S07]  /*dab0*/  LDSM.16.M88.4 R180, [R226] ;  /* 0x00000000e2b4783b */ /* 0x000f2e0000000200 */
[C---:B---3--:R-:W-:Y:S08]  /*dac0*/  HMMA.16816.F32 R60, R196.reuse, R200, R60 ;  /* 0x000000c8c43c723c */ /* 0x048ff0000000183c */
[C---:B------:R-:W-:Y:S01]  /*dad0*/  HMMA.16816.F32 R56, R196.reuse, R202, R56 ;  /* 0x000000cac438723c */ /* 0x040fe20000001838 */
[----:B------:R-:W-:Y:S07]  /*dae0*/  LDSM.16.M88.4 R200, [R235] ;  /* 0x00000000ebc8783b */ /* 0x000fee0000000200 */
[C---:B-1----:R-:W-:Y:S08]  /*daf0*/  HMMA.16816.F32 R44, R196.reuse, R168, R44 ;  /* 0x000000a8c42c723c */ /* 0x042ff0000000182c */
[C---:B------:R-:W-:Y:S01]  /*db00*/  HMMA.16816.F32 R40, R196.reuse, R170, R40 ;  /* 0x000000aac428723c */ /* 0x040fe20000001828 */
[----:B------:R-:W1:Y:S07]  /*db10*/  LDSM.16.M88.4 R168, [R165+0x800] ;  /* 0x00080000a5a8783b */ /* 0x000e6e0000000200 */
[C---:B------:R-:W-:Y:S08]  /*db20*/  HMMA.16816.F32 R84, R196.reuse, R188, R84 ;  /* 0x000000bcc454723c */ /* 0x040ff00000001854 */
[C---:B------:R-:W-:Y:S01]  /*db30*/  HMMA.16816.F32 R80, R196.reuse, R190, R80 ;  /* 0x000000bec450723c */ /* 0x040fe20000001850 */
[----:B------:R-:W3:Y:S07]  /*db40*/  LDSM.16.M88.4 R188, [R167] ;  /* 0x00000000a7bc783b */ /* 0x000eee0000000200 */
[C---:B-----5:R-:W-:Y:S08]  /*db50*/  HMMA.16816.F32 R28, R196.reuse, R172, R28 ;  /* 0x000000acc41c723c */ /* 0x060ff0000000181c */
[C---:B------:R-:W-:Y:S01]  /*db60*/  HMMA.16816.F32 R24, R196.reuse, R174, R24 ;  /* 0x000000aec418723c */ /* 0x040fe20000001818 */
[----:B------:R-:W5:Y:S07]  /*db70*/  LDSM.16.M88.4 R172, [R165+0x3800] ;  /* 0x00380000a5ac783b */ /* 0x000f6e0000000200 */
[C---:B------:R-:W-:Y:S08]  /*db80*/  HMMA.16816.F32 R76, R196.reuse, R184, R76 ;  /* 0x000000b8c44c723c */ /* 0x040ff0000000184c */
[C---:B------:R-:W-:Y:S01]  /*db90*/  HMMA.16816.F32 R72, R196.reuse, R186, R72 ;  /* 0x000000bac448723c */ /* 0x040fe20000001848 */
[----:B------:R-:W3:Y:S07]  /*dba0*/  LDSM.16.M88.4 R184, [R224] ;  /* 0x00000000e0b8783b */ /* 0x000eee0000000200 */
[C---:B--2---:R-:W-:Y:S08]  /*dbb0*/  HMMA.16816.F32 R4, R196.reuse, R128, R4 ;  /* 0x00000080c404723c */ /* 0x044ff00000001804 */
[C---:B------:R-:W-:Y:S01]  /*dbc0*/  HMMA.16816.F32 R204, R196.reuse, R130, R204 ;  /* 0x00000082c4cc723c */ /* 0x040fe200000018cc */
[----:B------:R-:W2:Y:S07]  /*dbd0*/  LDSM.16.M88.4 R128, [R165+0x4000] ;  /* 0x00400000a580783b */ /* 0x000eae0000000200 */
[C---:B----4-:R-:W-:Y:S08]  /*dbe0*/  HMMA.16816.F32 R36, R196.reuse, R180, R36 ;  /* 0x000000b4c424723c */ /* 0x050ff00000001824 */
[----:B------:R-:W-:Y:S01]  /*dbf0*/  HMMA.16816.F32 R32, R196, R182, R32 ;  /* 0x000000b6c420723c */ /* 0x000fe20000001820 */
[----:B------:R-:W4:Y:S07]  /*dc00*/  LDSM.16.M88.4 R180, [R165+0x4800] ;  /* 0x00480000a5b4783b */ /* 0x000f2e0000000200 */
[C---:B-1----:R-:W-:Y:S08]  /*dc10*/  HMMA.16816.F32 R116, R200.reuse, R168, R116 ;  /* 0x000000a8c874723c */ /* 0x042ff00000001874 */
[----:B------:R-:W-:Y:S01]  /*dc20*/  HMMA.16816.F32 R112, R200, R170, R112 ;  /* 0x000000aac870723c */ /* 0x000fe20000001870 */
[----:B------:R-:W1:Y:S07]  /*dc30*/  LDSM.16.M88.4 R168, [R165+0x5000] ;  /* 0x00500000a5a8783b */ /* 0x000e6e0000000200 */
[----:B---3--:R-:W-:Y:S07]  /*dc40*/  HMMA.16816.F32 R12, R196, R188, R12 ;  /* 0x000000bcc40c723c */ /* 0x008fee000000180c */
[----:B------:R-:W-:Y:S01]  /*dc50*/  LOP3.LUT R188, R244, UR6, RZ, 0xfc, !PT ;  /* 0x00000006f4bc7c12 */ /* 0x000fe2000f8efcff */
[----:B-----5:R-:W-:Y:S03]  /*dc60*/  HMMA.16816.F32 R68, R200, R172, R68 ;  /* 0x000000acc844723c */ /* 0x020fe60000001844 */
[----:B------:R-:W-:-:S04]  /*dc70*/  IADD3 R189, R188, 0x79, RZ ;  /* 0x00000079bcbd7810 */ /* 0x000fc80007ffe0ff */
[----:B------:R3:W5:Y:S01]  /*dc80*/  I2F R172, R189 ;  /* 0x000000bd00ac7306 */ /* 0x0007620000201400 */
[----:B------:R-:W-:Y:S01]  /*dc90*/  HMMA.16816.F32 R64, R200, R174, R64 ;  /* 0x000000aec840723c */ /* 0x000fe20000001840 */
[C---:B------:R-:W-:Y:S02]  /*dca0*/  IADD3 R173, R188.reuse, 0x91, RZ ;  /* 0x00000091bcad7810 */ /* 0x040fe40007ffe0ff */
[C---:B------:R-:W-:Y:S02]  /*dcb0*/  ISETP.GE.AND P5, PT, R189.reuse, R212, PT ;  /* 0x000000d4bd00720c */ /* 0x040fe40003fa6270 */
[----:B------:R-:W-:Y:S02]  /*dcc0*/  ISETP.GE.AND P4, PT, R189, R179, PT ;  /* 0x000000b3bd00720c */ /* 0x000fe40003f86270 */
[C---:B------:R-:W-:Y:S01]  /*dcd0*/  IADD3 R175, R188.reuse, 0x81, RZ ;  /* 0x00000081bcaf7810 */ /* 0x040fe20007ffe0ff */
[----:B------:R-:W-:Y:S01]  /*dce0*/  HMMA.16816.F32 R16, R196, R186, R16 ;  /* 0x000000bac410723c */ /* 0x000fe20000001810 */
[----:B------:R-:W-:-:S02]  /*dcf0*/  IADD3 R174, R188, 0x89, RZ ;  /* 0x00000089bcae7810 */ /* 0x000fc40007ffe0ff */
[CC--:B------:R-:W-:Y:S02]  /*dd00*/  ISETP.GE.AND P3, PT, R175.reuse, R212.reuse, PT ;  /* 0x000000d4af00720c */ /* 0x0c0fe40003f66270 */
[-C--:B------:R-:W-:Y:S02]  /*dd10*/  ISETP.GE.AND P6, PT, R175, R179.reuse, PT ;  /* 0x000000b3af00720c */ /* 0x080fe40003fc6270 */
[C---:B------:R-:W-:Y:S01]  /*dd20*/  IADD3 R187, R188.reuse, 0x71, RZ ;  /* 0x00000071bcbb7810 */ /* 0x040fe20007ffe0ff */
[----:B--2---:R-:W-:Y:S01]  /*dd30*/  HMMA.16816.F32 R60, R200, R128, R60 ;  /* 0x00000080c83c723c */ /* 0x004fe2000000183c */
[----:B---3--:R-:W-:Y:S02]  /*dd40*/  IADD3 R189, R188, 0xa1, RZ ;  /* 0x000000a1bcbd7810 */ /* 0x008fe40007ffe0ff */
[----:B------:R-:W2:Y:S01]  /*dd50*/  I2F R186, R187 ;  /* 0x000000bb00ba7306 */ /* 0x000ea20000201400 */
[C---:B------:R-:W-:Y:S02]  /*dd60*/  ISETP.GE.AND P0, PT, R187.reuse, R212, PT ;  /* 0x000000d4bb00720c */ /* 0x040fe40003f06270 */
[----:B------:R-:W-:-:S02]  /*dd70*/  ISETP.GE.AND P2, PT, R187, R179, PT ;  /* 0x000000b3bb00720c */ /* 0x000fc40003f46270 */
[----:B------:R-:W-:Y:S01]  /*dd80*/  HMMA.16816.F32 R56, R200, R130, R56 ;  /* 0x00000082c838723c */ /* 0x000fe20000001838 */
[----:B------:R-:W3:Y:S01]  /*dd90*/  LDSM.16.M88.4 R128, [R165+0x5800] ;  /* 0x00580000a580783b */ /* 0x000ee20000000200 */
[----:B-----5:R-:W-:Y:S01]  /*dda0*/  FFMA.FTZ R67, R172, UR4, R67 ;  /* 0x00000004ac437c23 */ /* 0x020fe20008010043 */
[----:B------:R-:W-:Y:S04]  /*ddb0*/  I2F R187, R173 ;  /* 0x000000ad00bb7306 */ /* 0x000fe80000201400 */
[----:B------:R-:W-:Y:S01]  /*ddc0*/  FSEL R67, R67, -INF , !P4 ;  /* 0xff80000043437808 */ /* 0x000fe20006000000 */
[----:B------:R-:W-:Y:S01]  /*ddd0*/  HMMA.16816.F32 R124, R196, R192, R124 ;  /* 0x000000c0c47c723c */ /* 0x000fe2000000187c */
[----:B------:R-:W-:Y:S01]  /*dde0*/  ISETP.GE.AND P4, PT, R173, R179, PT ;  /* 0x000000b3ad00720c */ /* 0x000fe20003f86270 */
[----:B--2---:R-:W-:-:S05]  /*ddf0*/  FFMA.FTZ R69, R186, UR4, R69 ;  /* 0x00000004ba457c23 */ /* 0x004fca0008010045 */
[----:B------:R-:W-:Y:S01]  /*de00*/  IADD3 R192, R236, 0x2000, RZ ;  /* 0x00002000ecc07810 */ /* 0x000fe20007ffe0ff */
[C---:B------:R-:W-:Y:S01]  /*de10*/  HMMA.16816.F32 R120, R196.reuse, R194, R120 ;  /* 0x000000c2c478723c */ /* 0x040fe20000001878 */
[----:B------:R-:W-:Y:S02]  /*de20*/  FSEL R69, R69, -INF , !P0 ;  /* 0xff80000045457808 */ /* 0x000fe40004000000 */
[----:B------:R-:W-:Y:S02]  /*de30*/  ISETP.GE.AND P0, PT, R174, R212, PT ;  /* 0x000000d4ae00720c */ /* 0x000fe40003f06270 */
[----:B------:R-:W2:Y:S03]  /*de40*/  LDSM.16.M88.4 R192, [R192] ;  /* 0x00000000c0c0783b */ /* 0x000ea60000000200 */
[----:B------:R-:W-:Y:S01]  /*de50*/  HMMA.16816.F32 R20, R196, R184, R20 ;  /* 0x000000b8c414723c */ /* 0x000fe20000001814 */
[----:B------:R5:W1:Y:S07]  /*de60*/  I2F R184, R175 ;  /* 0x000000af00b87306 */ /* 0x000a6e0000201400 */
[----:B----4-:R-:W-:Y:S01]  /*de70*/  HMMA.16816.F32 R48, R200, R182, R48 ;  /* 0x000000b6c830723c */ /* 0x010fe20000001830 */
[----:B------:R-:W4:Y:S06]  /*de80*/  I2F R185, R174 ;  /* 0x000000ae00b97306 */ /* 0x000f2c0000201400 */
[----:B------:R-:W-:Y:S01]  /*de90*/  IADD3 R182, R188, 0xb1, RZ ;  /* 0x000000b1bcb67810 */ /* 0x000fe20007ffe0ff */
[----:B------:R-:W-:Y:S01]  /*dea0*/  HMMA.16816.F32 R8, R196, R190, R8 ;  /* 0x000000bec408723c */ /* 0x000fe20000001808 */
[----:B-----5:R-:W-:-:S02]  /*deb0*/  FFMA.FTZ R175, R186, UR4, R71 ;  /* 0x00000004baaf7c23 */ /* 0x020fc40008010047 */
[----:B------:R-:W-:Y:S02]  /*dec0*/  FFMA.FTZ R71, R172, UR4, R65 ;  /* 0x00000004ac477c23 */ /* 0x000fe40008010041 */
[----:B-1----:R-:W-:Y:S01]  /*ded0*/  FFMA.FTZ R61, R184, UR4, R61 ;  /* 0x00000004b83d7c23 */ /* 0x002fe2000801003d */
[----:B------:R-:W-:Y:S02]  /*dee0*/  FSEL R65, R175, -INF , !P2 ;  /* 0xff800000af417808 */ /* 0x000fe40005000000 */
[----:B------:R-:W-:Y:S01]  /*def0*/  IADD3 R190, R188, 0x99, RZ ;  /* 0x00000099bcbe7810 */ /* 0x000fe20007ffe0ff */
[----:B------:R-:W-:Y:S01]  /*df00*/  HMMA.16816.F32 R44, R200, R168, R44 ;  /* 0x000000a8c82c723c */ /* 0x000fe2000000182c */
[----:B------:R-:W-:Y:S01]  /*df10*/  FSEL R71, R71, -INF , !P5 ;  /* 0xff80000047477808 */ /* 0x000fe20006800000 */
[----:B----4-:R-:W-:Y:S01]  /*df20*/  FFMA.FTZ R59, R185, UR4, R59 ;  /* 0x00000004b93b7c23 */ /* 0x010fe2000801003b */
[----:B------:R-:W1:Y:S01]  /*df30*/  I2F R186, R190 ;  /* 0x000000be00ba7306 */ /* 0x000e620000201400 */
[----:B------:R-:W-:-:S02]  /*df40*/  ISETP.GE.AND P2, PT, R174, R179, PT ;  /* 0x000000b3ae00720c */ /* 0x000fc40003f46270 */
[-C--:B------:R-:W-:Y:S01]  /*df50*/  ISETP.GE.AND P5, PT, R173, R212.reuse, PT ;  /* 0x000000d4ad00720c */ /* 0x080fe20003fa6270 */
[----:B------:R-:W-:Y:S01]  /*df60*/  FFMA.FTZ R168, R184, UR4, R63 ;  /* 0x00000004b8a87c23 */ /* 0x000fe2000801003f */
[----:B------:R-:W4:Y:S01]  /*df70*/  LDSM.16.M88.4 R172, [R165+0x6000] ;  /* 0x00600000a5ac783b */ /* 0x000f220000000200 */
[----:B------:R-:W-:Y:S01]  /*df80*/  FFMA.FTZ R63, R185, UR4, R57 ;  /* 0x00000004b93f7c23 */ /* 0x000fe20008010039 */
[----:B------:R-:W-:Y:S01]  /*df90*/  HMMA.16816.F32 R40, R200, R170, R40 ;  /* 0x000000aac828723c */ /* 0x000fe20000001828 */
[----:B------:R-:W-:Y:S01]  /*dfa0*/  FSEL R61, R61, -INF , !P3 ;  /* 0xff8000003d3d7808 */ /* 0x000fe20005800000 */
[----:B------:R-:W-:Y:S01]  /*dfb0*/  I2F R185, R182 ;  /* 0x000000b600b97306 */ /* 0x000fe20000201400 */
[----:B------:R-:W-:Y:S02]  /*dfc0*/  FSEL R57, R168, -INF , !P6 ;  /* 0xff800000a8397808 */ /* 0x000fe40007000000 */
[----:B------:R-:W5:Y:S01]  /*dfd0*/  LDSM.16.M88.4 R168, [R165+0x6800] ;  /* 0x00680000a5a8783b */ /* 0x000f620000000200 */
[----:B------:R-:W-:-:S02]  /*dfe0*/  ISETP.GE.AND P3, PT, R190, R212, PT ;  /* 0x000000d4be00720c */ /* 0x000fc40003f66270 */
[C---:B---3--:R-:W-:Y:S01]  /*dff0*/  HMMA.16816.F32 R36, R200.reuse, R128, R36 ;  /* 0x00000080c824723c */ /* 0x048fe20000001824 */
[----:B-1----:R-:W-:Y:S01]  /*e000*/  FFMA.FTZ R49, R186, UR4, R49 ;  /* 0x00000004ba317c23 */ /* 0x002fe20008010031 */
[----:B------:R-:W-:Y:S02]  /*e010*/  ISETP.GE.AND P6, PT, R190, R179, PT ;  /* 0x000000b3be00720c */ /* 0x000fe40003fc6270 */
[----:B------:R-:W-:Y:S02]  /*e020*/  FSEL R63, R63, -INF , !P0 ;  /* 0xff8000003f3f7808 */ /* 0x000fe40004000000 */
[----:B------:R-:W-:Y:S01]  /*e030*/  FSEL R59, R59, -INF , !P2 ;  /* 0xff8000003b3b7808 */ /* 0x000fe20005000000 */
[----:B------:R-:W-:Y:S01]  /*e040*/  FFMA.FTZ R128, R186, UR4, R51 ;  /* 0x00000004ba807c23 */ /* 0x000fe20008010033 */
[----:B------:R-:W-:Y:S01]  /*e050*/  HMMA.16816.F32 R52, R200, R180, R52 ;  /* 0x000000b4c834723c */ /* 0x000fe20000001834 */
[----:B------:R-:W-:Y:S01]  /*e060*/  FSEL R51, R49, -INF , !P3 ;  /* 0xff80000031337808 */ /* 0x000fe20005800000 */
[----:B------:R-:W1:Y:S01]  /*e070*/  I2F R181, R189 ;  /* 0x000000bd00b57306 */ /* 0x000e620000201400 */
[----:B------:R-:W-:-:S02]  /*e080*/  ISETP.GE.AND P0, PT, R189, R212, PT ;  /* 0x000000d4bd00720c */ /* 0x000fc40003f06270 */
[----:B------:R-:W-:Y:S02]  /*e090*/  FSEL R49, R128, -INF , !P6 ;  /* 0xff80000080317808 */ /* 0x000fe40007000000 */
[C---:B------:R-:W-:Y:S01]  /*e0a0*/  IADD3 R180, R188.reuse, 0xa9, RZ ;  /* 0x000000a9bcb47810 */ /* 0x040fe20007ffe0ff */
[----:B------:R-:W-:Y:S01]  /*e0b0*/  HMMA.16816.F32 R32, R200, R130, R32 ;  /* 0x00000082c820723c */ /* 0x000fe20000001820 */
[----:B------:R-:W3:Y:S01]  /*e0c0*/  LDSM.16.M88.4 R128, [R165+0x7000] ;  /* 0x00700000a580783b */ /* 0x000ee20000000200 */
[-C--:B------:R-:W-:Y:S01]  /*e0d0*/  ISETP.GE.AND P2, PT, R189, R179.reuse, PT ;  /* 0x000000b3bd00720c */ /* 0x080fe20003f46270 */
[----:B------:R-:W4:Y:S01]  /*e0e0*/  I2F R184, R180 ;  /* 0x000000b400b87306 */ /* 0x000f220000201400 */
[C---:B------:R-:W-:Y:S02]  /*e0f0*/  IADD3 R190, R188.reuse, 0xb9, RZ ;  /* 0x000000b9bcbe7810 */ /* 0x040fe40007ffe0ff */
[----:B------:R-:W-:Y:S02]  /*e100*/  IADD3 R186, R188, 0xc9, RZ ;  /* 0x000000c9bcba7810 */ /* 0x000fe40007ffe0ff */
[----:B--2---:R-:W-:Y:S01]  /*e110*/  HMMA.16816.F32 R92, R196, R192, R92 ;  /* 0x000000c0c45c723c */ /* 0x004fe2000000185c */
[C---:B------:R-:W-:Y:S01]  /*e120*/  ISETP.GE.AND P3, PT, R182.reuse, R212, PT ;  /* 0x000000d4b600720c */ /* 0x040fe20003f66270 */
[C---:B-1----:R-:W-:Y:S01]  /*e130*/  FFMA.FTZ R45, R181.reuse, UR4, R45 ;  /* 0x00000004b52d7c23 */ /* 0x042fe2000801002d */
[----:B------:R-:W1:Y:S01]  /*e140*/  I2F R183, R190 ;  /* 0x000000be00b77306 */ /* 0x000e620000201400 */
[----:B------:R-:W-:Y:S01]  /*e150*/  ISETP.GE.AND P6, PT, R182, R179, PT ;  /* 0x000000b3b600720c */ /* 0x000fe20003fc6270 */
[----:B------:R-:W-:-:S02]  /*e160*/  FFMA.FTZ R181, R181, UR4, R47 ;  /* 0x00000004b5b57c23 */ /* 0x000fc4000801002f */
[----:B------:R-:W-:Y:S01]  /*e170*/  FFMA.FTZ R37, R185, UR4, R37 ;  /* 0x00000004b9257c23 */ /* 0x000fe20008010025 */
[----:B------:R-:W-:Y:S01]  /*e180*/  HMMA.16816.F32 R88, R196, R194, R88 ;  /* 0x000000c2c458723c */ /* 0x000fe20000001858 */
[----:B------:R-:W2:Y:S01]  /*e190*/  LDSM.16.M88.4 R192, [R165] ;  /* 0x00000000a5c0783b */ /* 0x000ea20000000200 */
[C---:B------:R-:W-:Y:S01]  /*e1a0*/  FFMA.FTZ R53, R187.reuse, UR4, R53 ;  /* 0x00000004bb357c23 */ /* 0x040fe20008010035 */
[----:B------:R-:W-:Y:S01]  /*e1b0*/  I2F R182, R186 ;  /* 0x000000ba00b67306 */ /* 0x000fe20000201400 */
[----:B------:R-:W-:Y:S01]  /*e1c0*/  FFMA.FTZ R189, R187, UR4, R55 ;  /* 0x00000004bbbd7c23 */ /* 0x000fe20008010037 */
[----:B------:R-:W-:Y:S01]  /*e1d0*/  IADD3 R187, R188, 0xc1, RZ ;  /* 0x000000c1bcbb7810 */ /* 0x000fe20007ffe0ff */
[C---:B----4-:R-:W-:Y:S01]  /*e1e0*/  FFMA.FTZ R47, R184.reuse, UR4, R41 ;  /* 0x00000004b82f7c23 */ /* 0x050fe20008010029 */
[----:B------:R-:W-:Y:S01]  /*e1f0*/  FSEL R55, R53, -INF , !P5 ;  /* 0xff80000035377808 */ /* 0x000fe20006800000 */
[C---:B------:R-:W-:Y:S01]  /*e200*/  HMMA.16816.F32 R28, R200.reuse, R172, R28 ;  /* 0x000000acc81c723c */ /* 0x040fe2000000181c */
[----:B------:R-:W-:Y:S01]  /*e210*/  FSEL R53, R189, -INF , !P4 ;  /* 0xff800000bd357808 */ /* 0x000fe20006000000 */
[----:B------:R-:W-:Y:S01]  /*e220*/  FFMA.FTZ R184, R184, UR4, R43 ;  /* 0x00000004b8b87c23 */ /* 0x000fe2000801002b */
[C---:B------:R-:W-:Y:S01]  /*e230*/  ISETP.GE.AND P5, PT, R180.reuse, R212, PT ;  /* 0x000000d4b400720c */ /* 0x040fe20003fa6270 */
[----:B------:R-:W-:Y:S01]  /*e240*/  FFMA.FTZ R39, R185, UR4, R39 ;  /* 0x00000004b9277c23 */ /* 0x000fe20008010027 */
[----:B------:R-:W-:Y:S01]  /*e250*/  ISETP.GE.AND P4, PT, R180, R179, PT ;  /* 0x000000b3b400720c */ /* 0x000fe20003f86270 */
[----:B-1----:R-:W-:Y:S01]  /*e260*/  FFMA.FTZ R35, R183, UR4, R35 ;  /* 0x00000004b7237c23 */ /* 0x002fe20008010023 */
[----:B------:R-:W1:Y:S01]  /*e270*/  I2F R180, R187 ;  /* 0x000000bb00b47306 */ /* 0x000e620000201400 */
[----:B------:R-:W-:Y:S01]  /*e280*/  HMMA.16816.F32 R24, R200, R174, R24 ;  /* 0x000000aec818723c */ /* 0x000fe20000001818 */
[----:B------:R-:W4:Y:S01]  /*e290*/  LDSM.16.M88.4 R172, [R165+0x7800] ;  /* 0x00780000a5ac783b */ /* 0x000f220000000200 */
[----:B------:R-:W-:-:S02]  /*e2a0*/  IADD3 R189, R188, 0xd1, RZ ;  /* 0x000000d1bcbd7810 */ /* 0x000fc40007ffe0ff */
[----:B------:R-:W-:Y:S02]  /*e2b0*/  FSEL R43, R47, -INF , !P5 ;  /* 0xff8000002f2b7808 */ /* 0x000fe40006800000 */
[----:B------:R-:W-:Y:S01]  /*e2c0*/  FSEL R45, R45, -INF , !P0 ;  /* 0xff8000002d2d7808 */ /* 0x000fe20004000000 */
[----:B------:R-:W2:Y:S01]  /*e2d0*/  I2F R191, R189 ;  /* 0x000000bd00bf7306 */ /* 0x000ea20000201400 */
[C---:B-----5:R-:W-:Y:S01]  /*e2e0*/  HMMA.16816.F32 R20, R200.reuse, R168, R20 ;  /* 0x000000a8c814723c */ /* 0x060fe20000001814 */
[----:B------:R-:W-:Y:S02]  /*e2f0*/  FSEL R41, R181, -INF , !P2 ;  /* 0xff800000b5297808 */ /* 0x000fe40005000000 */
[----:B------:R-:W-:Y:S02]  /*e300*/  FSEL R47, R184, -INF , !P4 ;  /* 0xff800000b82f7808 */ /* 0x000fe40006000000 */
[CC--:B------:R-:W-:Y:S02]  /*e310*/  ISETP.GE.AND P0, PT, R190.reuse, R212.reuse, PT ;  /* 0x000000d4be00720c */ /* 0x0c0fe40003f06270 */
[-C--:B------:R-:W-:Y:S01]  /*e320*/  ISETP.GE.AND P2, PT, R190, R179.reuse, PT ;  /* 0x000000b3be00720c */ /* 0x080fe20003f46270 */
[C---:B------:R-:W-:Y:S01]  /*e330*/  HMMA.16816.F32 R16, R200.reuse, R170, R16 ;  /* 0x000000aac810723c */ /* 0x040fe20000001810 */
[----:B------:R-:W5:Y:S01]  /*e340*/  LDSM.16.M88.4 R168, [R165+0x1000] ;  /* 0x00100000a5a8783b */ /* 0x000f620000000200 */
[CC--:B------:R-:W-:Y:S01]  /*e350*/  ISETP.GE.AND P5, PT, R187.reuse, R212.reuse, PT ;  /* 0x000000d4bb00720c */ /* 0x0c0fe20003fa6270 */
[C---:B-1----:R-:W-:Y:S01]  /*e360*/  FFMA.FTZ R190, R180.reuse, UR4, R29 ;  /* 0x00000004b4be7c23 */ /* 0x042fe2000801001d */
[-C--:B------:R-:W-:Y:S01]  /*e370*/  ISETP.GE.AND P4, PT, R187, R179.reuse, PT ;  /* 0x000000b3bb00720c */ /* 0x080fe20003f86270 */
[----:B------:R-:W-:Y:S01]  /*e380*/  FFMA.FTZ R187, R183, UR4, R33 ;  /* 0x00000004b7bb7c23 */ /* 0x000fe20008010021 */
[----:B------:R-:W-:Y:S01]  /*e390*/  FSEL R185, R37, -INF , !P3 ;  /* 0xff80000025b97808 */ /* 0x000fe20005800000 */
[----:B------:R-:W-:Y:S01]  /*e3a0*/  FFMA.FTZ R180, R180, UR4, R31 ;  /* 0x00000004b4b47c23 */ /* 0x000fe2000801001f */
[----:B---3--:R-:W-:Y:S01]  /*e3b0*/  HMMA.16816.F32 R12, R200, R128, R12 ;  /* 0x00000080c80c723c */ /* 0x008fe2000000180c */
[----:B------:R-:W-:Y:S01]  /*e3c0*/  FFMA.FTZ R25, R182, UR4, R25 ;  /* 0x00000004b6197c23 */ /* 0x000fe20008010019 */
[----:B------:R-:W-:Y:S01]  /*e3d0*/  ISETP.GE.AND P3, PT, R186, R212, PT ;  /* 0x000000d4ba00720c */ /* 0x000fe20003f66270 */
[----:B------:R1:W-:Y:S01]  /*e3e0*/  I2F R199, R188 ;  /* 0x000000bc00c77306 */ /* 0x0003e20000201400 */
[----:B------:R-:W-:Y:S01]  /*e3f0*/  FSEL R184, R39, -INF , !P6 ;  /* 0xff80000027b87808 */ /* 0x000fe20007000000 */
[----:B------:R-:W-:Y:S01]  /*e400*/  FFMA.FTZ R182, R182, UR4, R27 ;  /* 0x00000004b6b67c23 */ /* 0x000fe2000801001b */
[----:B------:R-:W-:-:S02]  /*e410*/  ISETP.GE.AND P6, PT, R186, R179, PT ;  /* 0x000000b3ba00720c */ /* 0x000fc40003fc6270 */
[C---:B------:R-:W-:Y:S01]  /*e420*/  HMMA.16816.F32 R8, R200.reuse, R130, R8 ;  /* 0x00000082c808723c */ /* 0x040fe20000001808 */
[----:B------:R-:W3:Y:S01]  /*e430*/  LDSM.16.M88.4 R128, [R165+0x1800] ;  /* 0x00180000a580783b */ /* 0x000ee20000000200 */
[----:B------:R-:W-:Y:S01]  /*e440*/  FSEL R187, R187, -INF , !P0 ;  /* 0xff800000bbbb7808 */ /* 0x000fe20004000000 */
[----:B--2---:R-:W-:Y:S01]  /*e450*/  FFMA.FTZ R23, R191, UR4, R23 ;  /* 0x00000004bf177c23 */ /* 0x004fe20008010017 */
[----:B------:R-:W-:Y:S02]  /*e460*/  FSEL R186, R35, -INF , !P2 ;  /* 0xff80000023ba7808 */ /* 0x000fe40005000000 */
[----:B------:R-:W-:Y:S02]  /*e470*/  FSEL R190, R190, -INF , !P5 ;  /* 0xff800000bebe7808 */ /* 0x000fe40006800000 */
[----:B------:R-:W-:Y:S01]  /*e480*/  HMMA.16816.F32 R124, R200, R192, R124 ;  /* 0x000000c0c87c723c */ /* 0x000fe2000000187c */
[----:B------:R-:W-:Y:S02]  /*e490*/  IADD3 R39, R188, 0xe9, RZ ;  /* 0x000000e9bc277810 */ /* 0x000fe40007ffe0ff */
[----:B------:R-:W-:-:S02]  /*e4a0*/  ISETP.GE.AND P0, PT, R189, R212, PT ;  /* 0x000000d4bd00720c */ /* 0x000fc40003f06270 */
[-C--:B------:R-:W-:Y:S01]  /*e4b0*/  ISETP.GE.AND P2, PT, R189, R179.reuse, PT ;  /* 0x000000b3bd00720c */ /* 0x080fe20003f46270 */
[----:B------:R-:W2:Y:S01]  /*e4c0*/  I2F R33, R39 ;  /* 0x0000002700217306 */ /* 0x000ea20000201400 */
[C---:B------:R-:W-:Y:S01]  /*e4d0*/  IADD3 R192, R188.reuse, 0xd9, RZ ;  /* 0x000000d9bcc07810 */ /* 0x040fe20007ffe0ff */
[C---:B----4-:R-:W-:Y:S01]  /*e4e0*/  HMMA.16816.F32 R4, R200.reuse, R172, R4 ;  /* 0x000000acc804723c */ /* 0x050fe20000001804 */
[C---:B------:R-:W-:Y:S02]  /*e4f0*/  IADD3 R193, R188.reuse, 0xe1, RZ ;  /* 0x000000e1bcc17810 */ /* 0x040fe40007ffe0ff */
[C---:B------:R-:W-:Y:S02]  /*e500*/  IADD3 R35, R188.reuse, 0xf1, RZ ;  /* 0x000000f1bc237810 */ /* 0x040fe40007ffe0ff */
[C---:B------:R-:W-:Y:S01]  /*e510*/  ISETP.GE.AND P5, PT, R188.reuse, R179, PT ;  /* 0x000000b3bc00720c */ /* 0x040fe20003fa6270 */
[----:B------:R4:W4:Y:S01]  /*e520*/  I2F R181, R192 ;  /* 0x000000c000b57306 */ /* 0x0009220000201400 */
[----:B------:R-:W-:Y:S01]  /*e530*/  IADD3 R31, R188, 0xf9, RZ ;  /* 0x000000f9bc1f7810 */ /* 0x000fe20007ffe0ff */
[----:B------:R-:W-:Y:S01]  /*e540*/  HMMA.16816.F32 R204, R200, R174, R204 ;  /* 0x000000aec8cc723c */ /* 0x000fe200000018cc */
[----:B-1----:R-:W-:-:S02]  /*e550*/  FSEL R188, R180, -INF , !P4 ;  /* 0xff800000b4bc7808 */ /* 0x002fc40006000000 */
[----:B------:R-:W-:Y:S02]  /*e560*/  FSEL R189, R25, -INF , !P3 ;  /* 0xff80000019bd7808 */ /* 0x000fe40005800000 */
[CC--:B------:R-:W-:Y:S01]  /*e570*/  ISETP.GE.AND P4, PT, R192.reuse, R212.reuse, PT ;  /* 0x000000d4c000720c */ /* 0x0c0fe20003f86270 */
[----:B------:R1:W1:Y:S01]  /*e580*/  I2F R37, R193 ;  /* 0x000000c100257306 */ /* 0x0002620000201400 */
[-C--:B------:R-:W-:Y:S01]  /*e590*/  ISETP.GE.AND P3, PT, R192, R179.reuse, PT ;  /* 0x000000b3c000720c */ /* 0x080fe20003f66270 */
[C---:B-----5:R-:W-:Y:S01]  /*e5a0*/  HMMA.16816.F32 R108, R200.reuse, R168, R108 ;  /* 0x000000a8c86c723c */ /* 0x060fe2000000186c */
[----:B------:R-:W-:Y:S01]  /*e5b0*/  IADD3 R27, R208, 0x1, RZ ;  /* 0x00000001d01b7810 */ /* 0x000fe20007ffe0ff */
[----:B--2---:R-:W-:Y:S01]  /*e5c0*/  FFMA.FTZ R9, R33, UR4, R9 ;  /* 0x0000000421097c23 */ /* 0x004fe20008010009 */
[----:B------:R-:W-:Y:S01]  /*e5d0*/  FSEL R172, R23, -INF , !P2 ;  /* 0xff80000017ac7808 */ /* 0x000fe20005000000 */
[----:B------:R-:W-:Y:S01]  /*e5e0*/  FFMA.FTZ R11, R33, UR4, R11 ;  /* 0x00000004210b7c23 */ /* 0x000fe2000801000b */
[-C--:B------:R-:W-:Y:S01]  /*e5f0*/  ISETP.GE.AND P2, PT, R39, R212.reuse, PT ;  /* 0x000000d42700720c */ /* 0x080fe20003f46270 */
[----:B----4-:R-:W-:Y:S01]  /*e600*/  FFMA.FTZ R192, R191, UR4, R21 ;  /* 0x00000004bfc07c23 */ /* 0x010fe20008010015 */
[----:B------:R-:W-:Y:S01]  /*e610*/  FSEL R191, R182, -INF , !P6 ;  /* 0xff800000b6bf7808 */ /* 0x000fe20007000000 */
[----:B------:R-:W-:Y:S01]  /*e620*/  FFMA.FTZ R17, R181, UR4, R17 ;  /* 0x00000004b5117c23 */ /* 0x000fe20008010011 */
[C---:B------:R-:W-:Y:S01]  /*e630*/  ISETP.GE.AND P6, PT, R193.reuse, R212, PT ;  /* 0x000000d4c100720c */ /* 0x040fe20003fc6270 */
[----:B------:R-:W2:Y:S01]  /*e640*/  I2F R29, R35 ;  /* 0x00000023001d7306 */ /* 0x000ea20000201400 */
[----:B------:R-:W-:Y:S01]  /*e650*/  FSEL R192, R192, -INF , !P0 ;  /* 0xff800000c0c07808 */ /* 0x000fe20004000000 */
[C---:B------:R-:W-:Y:S01]  /*e660*/  HMMA.16816.F32 R104, R200.reuse, R170, R104 ;  /* 0x000000aac868723c */ /* 0x040fe20000001868 */
[----:B------:R-:W-:Y:S01]  /*e670*/  ISETP.GE.AND P0, PT, R193, R179, PT ;  /* 0x000000b3c100720c */ /* 0x000fe20003f06270 */
[----:B-1----:R-:W-:Y:S01]  /*e680*/  FFMA.FTZ R193, R181, UR4, R19 ;  /* 0x00000004b5c17c23 */ /* 0x002fe20008010013 */
[----:B------:R-:W1:Y:S01]  /*e690*/  LDSM.16.M88.4 R168, [R165+0x2800] ;  /* 0x00280000a5a8783b */ /* 0x000e620000000200 */
[C---:B------:R-:W-:Y:S01]  /*e6a0*/  FFMA.FTZ R13, R37.reuse, UR4, R13 ;  /* 0x00000004250d7c23 */ /* 0x040fe2000801000d */
[----:B------:R-:W-:Y:S01]  /*e6b0*/  IADD3 R19, R208, 0x11, RZ ;  /* 0x00000011d0137810 */ /* 0x000fe20007ffe0ff */
[----:B------:R-:W4:Y:S01]  /*e6c0*/  I2F R25, R31 ;  /* 0x0000001f00197306 */ /* 0x000f220000201400 */
[----:B------:R-:W5:Y:S01]  /*e6d0*/  LDSM.16.M88.4 R180, [R165+0x2000] ;  /* 0x00200000a5b4783b */ /* 0x000f620000000200 */
[----:B------:R-:W-:Y:S01]  /*e6e0*/  FFMA.FTZ R15, R37, UR4, R15 ;  /* 0x00000004250f7c23 */ /* 0x000fe2000801000f */
[----:B---3--:R-:W-:Y:S01]  /*e6f0*/  HMMA.16816.F32 R100, R200, R128, R100 ;  /* 0x00000080c864723c */ /* 0x008fe20000001864 */
[----:B------:R-:W-:-:S02]  /*e700*/  FSEL R173, R17, -INF , !P4 ;  /* 0xff80000011ad7808 */ /* 0x000fc40006000000 */
[----:B------:R-:W-:Y:S02]  /*e710*/  FSEL R196, R13, -INF , !P6 ;  /* 0xff8000000dc47808 */ /* 0x000fe40007000000 */
[----:B------:R-:W-:Y:S01]  /*e720*/  FSEL R174, R15, -INF , !P0 ;  /* 0xff8000000fae7808 */ /* 0x000fe20004000000 */
[----:B------:R-:W-:Y:S01]  /*e730*/  I2F R21, R27 ;  /* 0x0000001b00157306 */ /* 0x000fe20000201400 */
[----:B------:R-:W-:Y:S01]  /*e740*/  FSEL R193, R193, -INF , !P3 ;  /* 0xff800000c1c17808 */ /* 0x000fe20005800000 */
[C---:B------:R-:W-:Y:S01]  /*e750*/  HMMA.16816.F32 R96, R200.reuse, R130, R96 ;  /* 0x00000082c860723c */ /* 0x040fe20000001860 */
[----:B------:R-:W3:Y:S01]  /*e760*/  LDSM.16.M88.4 R128, [R165+0x3000] ;  /* 0x00300000a580783b */ /* 0x000ee20000000200 */
[----:B--2---:R-:W-:Y:S01]  /*e770*/  FFMA.FTZ R5, R29, UR4, R5 ;  /* 0x000000041d057c23 */ /* 0x004fe20008010005 */
[-C--:B------:R-:W-:Y:S01]  /*e780*/  ISETP.GE.AND P4, PT, R39, R179.reuse, PT ;  /* 0x000000b32700720c */ /* 0x080fe20003f86270 */
[----:B------:R-:W-:Y:S01]  /*e790*/  FFMA.FTZ R7, R29, UR4, R7 ;  /* 0x000000041d077c23 */ /* 0x000fe20008010007 */
[-C--:B------:R-:W-:Y:S01]  /*e7a0*/  ISETP.GE.AND P3, PT, R35, R212.reuse, PT ;  /* 0x000000d42300720c */ /* 0x080fe20003f66270 */
[----:B------:R-:W2:Y:S01]  /*e7b0*/  I2F R17, R27 ;  /* 0x0000001b00117306 */ /* 0x000ea20000201400 */
[----:B------:R-:W-:Y:S01]  /*e7c0*/  FSEL R175, R9, -INF , !P2 ;  /* 0xff80000009af7808 */ /* 0x000fe20005000000 */
[----:B----4-:R-:W-:Y:S01]  /*e7d0*/  FFMA.FTZ R205, R25, UR4, R205 ;  /* 0x0000000419cd7c23 */ /* 0x010fe200080100cd */
[C---:B------:R-:W-:Y:S01]  /*e7e0*/  IADD3 R9, R208.reuse, 0x19, RZ ;  /* 0x00000019d0097810 */ /* 0x040fe20007ffe0ff */
[----:B------:R-:W-:Y:S01]  /*e7f0*/  HMMA.16816.F32 R120, R200, R194, R120 ;  /* 0x000000c2c878723c */ /* 0x000fe20000001878 */
[C---:B------:R-:W-:Y:S01]  /*e800*/  ISETP.GE.AND P0, PT, R31.reuse, R212, PT ;  /* 0x000000d41f00720c */ /* 0x040fe20003f06270 */
[----:B------:R-:W-:Y:S01]  /*e810*/  IMAD.U32 R39, RZ, RZ, UR6 ;  /* 0x00000006ff277e24 */ /* 0x000fe2000f8e00ff */
[----:B------:R-:W-:Y:S01]  /*e820*/  ISETP.GE.AND P2, PT, R31, R179, PT ;  /* 0x000000b31f00720c */ /* 0x000fe20003f46270 */
[----:B------:R-:W4:Y:S01]  /*e830*/  I2F R13, R19 ;  /* 0x00000013000d7306 */ /* 0x000f220000201400 */
[----:B------:R-:W-:Y:S01]  /*e840*/  IADD3 R31, R208, 0x21, RZ ;  /* 0x00000021d01f7810 */ /* 0x000fe20007ffe0ff */
[----:B------:R-:W-:-:S04]  /*e850*/  DEPBAR.LE SB0, 0x0 ;  /* 0x000080000000791a */ /* 0x000fc80000000000 */
[----:B------:R-:W-:Y:S02]  /*e860*/  FSEL R197, R11, -INF , !P4 ;  /* 0xff8000000bc57808 */ /* 0x000fe40006000000 */
[----:B------:R-:W3:Y:S01]  /*e870*/  I2F R15, R19 ;  /* 0x00000013000f7306 */ /* 0x000ee20000201400 */
[----:B------:R-:W-:Y:S01]  /*e880*/  FSEL R198, R5, -INF , !P3 ;  /* 0xff80000005c67808 */ /* 0x000fe20005800000 */
[----:B------:R-:W-:Y:S01]  /*e890*/  FFMA.FTZ R5, R199, UR4, R126 ;  /* 0x00000004c7057c23 */ /* 0x000fe2000801007e */
[-C--:B------:R-:W-:Y:S01]  /*e8a0*/  ISETP.GE.AND P6, PT, R35, R179.reuse, PT ;  /* 0x000000b32300720c */ /* 0x080fe20003fc6270 */
[----:B------:R-:W-:Y:S01]  /*e8b0*/  FFMA.FTZ R199, R25, UR4, R207 ;  /* 0x0000000419c77c23 */ /* 0x000fe200080100cf */
[----:B------:R-:W-:Y:S01]  /*e8c0*/  FSEL R205, R205, -INF , !P0 ;  /* 0xff800000cdcd7808 */ /* 0x000fe20004000000 */
[C---:B-1----:R-:W-:Y:S01]  /*e8d0*/  HMMA.16816.F32 R84, R200.reuse, R168, R84 ;  /* 0x000000a8c854723c */ /* 0x042fe20000001854 */
[----:B------:R-:W-:Y:S01]  /*e8e0*/  FSEL R126, R7, -INF , !P6 ;  /* 0xff800000077e7808 */ /* 0x000fe20007000000 */
[----:B------:R1:W1:Y:S01]  /*e8f0*/  I2F R11, R9 ;  /* 0x00000009000b7306 */ /* 0x0002620000201400 */
[----:B------:R-:W-:Y:S01]  /*e900*/  FSEL R199, R199, -INF , !P2 ;  /* 0xff800000c7c77808 */ /* 0x000fe20005000000 */
[----:B--2---:R-:W-:Y:S01]  /*e910*/  FFMA.FTZ R7, R17, UR4, R127 ;  /* 0x0000000411077c23 */ /* 0x004fe2000801007f */
[-C--:B------:R-:W-:Y:S01]  /*e920*/  ISETP.GE.AND P0, PT, R9, R212.reuse, PT ;  /* 0x000000d40900720c */ /* 0x080fe20003f06270 */
[----:B----4-:R-:W-:Y:S01]  /*e930*/  FFMA.FTZ R13, R13, UR4, R117 ;  /* 0x000000040d0d7c23 */ /* 0x010fe20008010075 */
[----:B------:R-:W-:Y:S01]  /*e940*/  ISETP.GE.AND P2, PT, R9, R179, PT ;  /* 0x000000b30900720c */ /* 0x000fe20003f46270 */
[----:B-----5:R-:W-:Y:S01]  /*e950*/  HMMA.16816.F32 R92, R200, R180, R92 ;  /* 0x000000b4c85c723c */ /* 0x020fe2000000185c */
[----:B------:R-:W-:Y:S01]  /*e960*/  FSEL R5, R5, -INF , !P5 ;  /* 0xff80000005057808 */ /* 0x000fe20006800000 */
[----:B------:R-:W2:Y:S01]  /*e970*/  I2F R23, R31 ;  /* 0x0000001f00177306 */ /* 0x000ea20000201400 */
[----:B------:R-:W-:Y:S01]  /*e980*/  IADD3 R33, R208, 0x31, RZ ;  /* 0x00000031d0217810 */ /* 0x000fe20007ffe0ff */
[----:B---3--:R-:W-:Y:S01]  /*e990*/  FFMA.FTZ R15, R15, UR4, R119 ;  /* 0x000000040f0f7c23 */ /* 0x008fe20008010077 */
[----:B------:R-:W-:-:S02]  /*e9a0*/  ISETP.GE.AND P4, PT, R27, R212, PT ;  /* 0x000000d41b00720c */ /* 0x000fc40003f86270 */
[-C--:B------:R-:W-:Y:S01]  /*e9b0*/  ISETP.GE.AND P3, PT, R27, R179.reuse, PT ;  /* 0x000000b31b00720c */ /* 0x080fe20003f66270 */
[C---:B------:R-:W-:Y:S01]  /*e9c0*/  HMMA.16816.F32 R88, R200.reuse, R182, R88 ;  /* 0x000000b6c858723c */ /* 0x040fe20000001858 */
[-C--:B------:R-:W-:Y:S01]  /*e9d0*/  ISETP.GE.AND P6, PT, R19, R212.reuse, PT ;  /* 0x000000d41300720c */ /* 0x080fe20003fc6270 */
[----:B-1----:R-:W-:Y:S01]  /*e9e0*/  FFMA.FTZ R9, R21, UR4, R125 ;  /* 0x0000000415097c23 */ /* 0x002fe2000801007d */
[-C--:B------:R-:W-:Y:S01]  /*e9f0*/  ISETP.GE.AND P5, PT, R19, R179.reuse, PT ;  /* 0x000000b31300720c */ /* 0x080fe20003fa6270 */
[----:B------:R-:W1:Y:S01]  /*ea00*/  I2F R25, R33 ;  /* 0x0000002100197306 */ /* 0x000e620000201400 */
[----:B------:R-:W-:Y:S01]  /*ea10*/  IADD3 R27, R208, 0x29, RZ ;  /* 0x00000029d01b7810 */ /* 0x000fe20007ffe0ff */
[----:B------:R-:W-:Y:S01]  /*ea20*/  FFMA.FTZ R29, R11, UR4, R113 ;  /* 0x000000040b1d7c23 */ /* 0x000fe20008010071 */
[----:B------:R-:W-:Y:S01]  /*ea30*/  FSEL R9, R9, -INF , !P4 ;  /* 0xff80000009097808 */ /* 0x000fe20006000000 */
[----:B------:R-:W-:Y:S01]  /*ea40*/  FFMA.FTZ R115, R11, UR4, R115 ;  /* 0x000000040b737c23 */ /* 0x000fe20008010073 */
[----:B------:R-:W-:Y:S01]  /*ea50*/  FSEL R7, R7, -INF , !P3 ;  /* 0xff80000007077808 */ /* 0x000fe20005800000 */
[----:B--2---:R-:W-:Y:S01]  /*ea60*/  FFMA.FTZ R109, R23, UR4, R109 ;  /* 0x00000004176d7c23 */ /* 0x004fe2000801006d */
[----:B------:R-:W-:Y:S01]  /*ea70*/  FSEL R21, R13, -INF , !P6 ;  /* 0xff8000000d157808 */ /* 0x000fe20007000000 */
[----:B------:R2:W3:Y:S01]  /*ea80*/  I2F R19, R27 ;  /* 0x0000001b00137306 */ /* 0x0004e20000201400 */
[----:B------:R-:W-:Y:S01]  /*ea90*/  FSEL R37, R15, -INF , !P5 ;  /* 0xff8000000f257808 */ /* 0x000fe20006800000 */
[----:B------:R-:W-:Y:S01]  /*eaa0*/  FFMA.FTZ R111, R23, UR4, R111 ;  /* 0x00000004176f7c23 */ /* 0x000fe2000801006f */
[C---:B------:R-:W-:Y:S01]  /*eab0*/  ISETP.GE.AND P4, PT, R31.reuse, R212, PT ;  /* 0x000000d41f00720c */ /* 0x040fe20003f86270 */
[----:B------:R-:W-:Y:S01]  /*eac0*/  HMMA.16816.F32 R80, R200, R170, R80 ;  /* 0x000000aac850723c */ /* 0x000fe20000001850 */
[----:B------:R-:W-:-:S02]  /*ead0*/  ISETP.GE.AND P3, PT, R31, R179, PT ;  /* 0x000000b31f00720c */ /* 0x000fc40003f66270 */
[-C--:B------:R-:W-:Y:S01]  /*eae0*/  ISETP.GE.AND P6, PT, R27, R212.reuse, PT ;  /* 0x000000d41b00720c */ /* 0x080fe20003fc6270 */
[----:B-1----:R-:W-:Y:S01]  /*eaf0*/  FFMA.FTZ R101, R25, UR4, R101 ;  /* 0x0000000419657c23 */ /* 0x002fe20008010065 */
[-C--:B------:R-:W-:Y:S01]  /*eb00*/  ISETP.GE.AND P5, PT, R27, R179.reuse, PT ;  /* 0x000000b31b00720c */ /* 0x080fe20003fa6270 */
[----:B------:R-:W-:Y:S01]  /*eb10*/  FFMA.FTZ R103, R25, UR4, R103 ;  /* 0x0000000419677c23 */ /* 0x000fe20008010067 */
[C---:B------:R-:W-:Y:S01]  /*eb20*/  IADD3 R31, R208.reuse, 0x41, RZ ;  /* 0x00000041d01f7810 */ /* 0x040fe20007ffe0ff */
[C---:B------:R-:W-:Y:S01]  /*eb30*/  HMMA.16816.F32 R76, R200.reuse, R128, R76 ;  /* 0x00000080c84c723c */ /* 0x040fe2000000184c */
[C---:B------:R-:W-:Y:S02]  /*eb40*/  IADD3 R35, R208.reuse, 0x39, RZ ;  /* 0x00000039d0237810 */ /* 0x040fe40007ffe0ff */
[----:B------:R-:W1:Y:S01]  /*eb50*/  I2F R13, R31 ;  /* 0x0000001f000d7306 */ /* 0x000e620000201400 */
[----:B--2---:R-:W-:Y:S01]  /*eb60*/  IADD3 R27, R208, 0x49, RZ ;  /* 0x00000049d01b7810 */ /* 0x004fe20007ffe0ff */
[----:B---3--:R-:W-:Y:S01]  /*eb70*/  FFMA.FTZ R107, R19, UR4, R107 ;  /* 0x00000004136b7c23 */ /* 0x008fe2000801006b */
[----:B------:R-:W-:Y:S01]  /*eb80*/  FSEL R29, R29, -INF , !P0 ;  /* 0xff8000001d1d7808 */ /* 0x000fe20004000000 */
[----:B------:R-:W-:Y:S01]  /*eb90*/  FFMA.FTZ R105, R19, UR4, R105 ;  /* 0x0000000413697c23 */ /* 0x000fe20008010069 */
[----:B------:R-:W-:Y:S01]  /*eba0*/  FSEL R15, R115, -INF , !P2 ;  /* 0xff800000730f7808 */ /* 0x000fe20005000000 */
[----:B------:R-:W-:Y:S01]  /*ebb0*/  HMMA.16816.F32 R72, R200, R130, R72 ;  /* 0x00000082c848723c */ /* 0x000fe20000001848 */
[C---:B------:R-:W-:Y:S01]  /*ebc0*/  ISETP.GE.AND P0, PT, R33.reuse, R212, PT ;  /* 0x000000d42100720c */ /* 0x040fe20003f06270 */
[----:B------:R-:W2:Y:S01]  /*ebd0*/  I2F R11, R27 ;  /* 0x0000001b000b7306 */ /* 0x000ea20000201400 */
[----:B------:R-:W-:Y:S01]  /*ebe0*/  ISETP.GE.AND P2, PT, R33, R179, PT ;  /* 0x000000b32100720c */ /* 0x000fe20003f46270 */
[----:B------:R3:W-:Y:S01]  /*ebf0*/  STL [R1+0x4], R15 ;  /* 0x0000040f01007387 */ /* 0x0007e20000100800 */
[----:B------:R-:W-:-:S02]  /*ec00*/  FSEL R125, R109, -INF , !P4 ;  /* 0xff8000006d7d7808 */ /* 0x000fc40006000000 */
[----:B------:R-:W-:Y:S02]  /*ec10*/  FSEL R33, R111, -INF , !P3 ;  /* 0xff8000006f217808 */ /* 0x000fe40005800000 */
[CC--:B------:R-:W-:Y:S01]  /*ec20*/  ISETP.GE.AND P4, PT, R35.reuse, R212.reuse, PT ;  /* 0x000000d42300720c */ /* 0x0c0fe20003f86270 */
[----:B------:R-:W4:Y:S01]  /*ec30*/  I2F R17, R35 ;  /* 0x0000002300117306 */ /* 0x000f220000201400 */
[-C--:B------:R-:W-:Y:S01]  /*ec40*/  ISETP.GE.AND P3, PT, R35, R179.reuse, PT ;  /* 0x000000b32300720c */ /* 0x080fe20003f66270 */
[----:B------:R5:W-:Y:S01]  /*ec50*/  STL [R1], R33 ;  /* 0x0000002101007387 */ /* 0x000be20000100800 */
[----:B------:R-:W-:Y:S01]  /*ec60*/  IADD3 R23, R208, 0x51, RZ ;  /* 0x00000051d0177810 */ /* 0x000fe20007ffe0ff */
[----:B-1----:R-:W-:Y:S01]  /*ec70*/  FFMA.FTZ R95, R13, UR4, R95 ;  /* 0x000000040d5f7c23 */ /* 0x002fe2000801005f */
[----:B------:R-:W-:Y:S01]  /*ec80*/  FSEL R115, R107, -INF , !P5 ;  /* 0xff8000006b737808 */ /* 0x000fe20006800000 */
[----:B------:R-:W-:Y:S01]  /*ec90*/  FFMA.FTZ R93, R13, UR4, R93 ;  /* 0x000000040d5d7c23 */ /* 0x000fe2000801005d */
[----:B------:R-:W-:Y:S01]  /*eca0*/  FSEL R246, R101, -INF , !P0 ;  /* 0xff80000065f67808 */ /* 0x000fe20004000000 */
[----:B--2---:R-:W-:Y:S01]  /*ecb0*/  FFMA.FTZ R89, R11, UR4, R89 ;  /* 0x000000040b597c23 */ /* 0x004fe20008010059 */
[----:B------:R-:W-:Y:S01]  /*ecc0*/  ISETP.GE.AND P5, PT, R31, R179, PT ;  /* 0x000000b31f00720c */ /* 0x000fe20003fa6270 */
[----:B------:R-:W-:Y:S01]  /*ecd0*/  FFMA.FTZ R91, R11, UR4, R91 ;  /* 0x000000040b5b7c23 */ /* 0x000fe2000801005b */
[----:B------:R-:W-:-:S02]  /*ece0*/  ISETP.GE.AND P0, PT, R27, R212, PT ;  /* 0x000000d41b00720c */ /* 0x000fc40003f06270 */
[----:B------:R-:W-:Y:S02]  /*ecf0*/  FSEL R221, R103, -INF , !P2 ;  /* 0xff80000067dd7808 */ /* 0x000fe40005000000 */
[----:B------:R-:W-:Y:S01]  /*ed00*/  ISETP.GE.AND P2, PT, R27, R179, PT ;  /* 0x000000b31b00720c */ /* 0x000fe20003f46270 */
[C---:B----4-:R-:W-:Y:S01]  /*ed10*/  FFMA.FTZ R97, R17.reuse, UR4, R97 ;  /* 0x0000000411617c23 */ /* 0x050fe20008010061 */
[C---:B------:R-:W-:Y:S01]  /*ed20*/  IADD3 R35, R208.reuse, 0x59, RZ ;  /* 0x00000059d0237810 */ /* 0x040fe20007ffe0ff */
[----:B------:R-:W-:Y:S01]  /*ed30*/  FFMA.FTZ R99, R17, UR4, R99 ;  /* 0x0000000411637c23 */ /* 0x000fe20008010063 */
[----:B---3--:R-:W1:Y:S01]  /*ed40*/  I2F R15, R23 ;  /* 0x00000017000f7306 */ /* 0x008e620000201400 */
[----:B------:R-:W-:Y:S02]  /*ed50*/  IADD3 R27, R208, 0x69, RZ ;  /* 0x00000069d01b7810 */ /* 0x000fe40007ffe0ff */
[----:B------:R-:W-:Y:S02]  /*ed60*/  FSEL R127, R105, -INF , !P6 ;  /* 0xff800000697f7808 */ /* 0x000fe40007000000 */
[----:B------:R-:W-:-:S02]  /*ed70*/  FSEL R214, R95, -INF , !P5 ;  /* 0xff8000005fd67808 */ /* 0x000fc40006800000 */
[----:B------:R-:W-:Y:S01]  /*ed80*/  FSEL R216, R89, -INF , !P0 ;  /* 0xff80000059d87808 */ /* 0x000fe20004000000 */
[----:B------:R2:W3:Y:S01]  /*ed90*/  I2F R25, R35 ;  /* 0x0000002300197306 */ /* 0x0004e20000201400 */
[C---:B-----5:R-:W-:Y:S02]  /*eda0*/  IADD3 R33, R208.reuse, 0x61, RZ ;  /* 0x00000061d0217810 */ /* 0x060fe40007ffe0ff */
[-C--:B------:R-:W-:Y:S02]  /*edb0*/  ISETP.GE.AND P6, PT, R31, R212.reuse, PT ;  /* 0x000000d41f00720c */ /* 0x080fe40003fc6270 */
[CC--:B------:R-:W-:Y:S02]  /*edc0*/  ISETP.GE.AND P5, PT, R35.reuse, R212.reuse, PT ;  /* 0x000000d42300720c */ /* 0x0c0fe40003fa6270 */
[-C--:B------:R-:W-:Y:S01]  /*edd0*/  ISETP.GE.AND P0, PT, R35, R179.reuse, PT ;  /* 0x000000b32300720c */ /* 0x080fe20003f06270 */
[----:B------:R-:W4:Y:S01]  /*ede0*/  I2F R19, R33 ;  /* 0x0000002100137306 */ /* 0x000f220000201400 */
[C---:B------:R-:W-:Y:S01]  /*edf0*/  IADD3 R31, R208.reuse, 0x9, RZ ;  /* 0x00000009d01f7810 */ /* 0x040fe20007ffe0ff */
[----:B-1----:R-:W-:Y:S01]  /*ee00*/  FFMA.FTZ R87, R15, UR4, R87 ;  /* 0x000000040f577c23 */ /* 0x002fe20008010057 */
[----:B------:R-:W-:Y:S01]  /*ee10*/  FSEL R218, R93, -INF , !P6 ;  /* 0xff8000005dda7808 */ /* 0x000fe20007000000 */
[----:B------:R-:W-:Y:S01]  /*ee20*/  FFMA.FTZ R85, R15, UR4, R85 ;  /* 0x000000040f557c23 */ /* 0x000fe20008010055 */
[----:B------:R-:W-:Y:S01]  /*ee30*/  ISETP.GE.AND P6, PT, R23, R179, PT ;  /* 0x000000b31700720c */ /* 0x000fe20003fc6270 */
[----:B------:R-:W-:Y:S01]  /*ee40*/  IMAD.U32 R15, RZ, RZ, UR6 ;  /* 0x00000006ff0f7e24 */ /* 0x000fe2000f8e00ff */
[----:B------:R-:W-:Y:S01]  /*ee50*/  FSEL R245, R97, -INF , !P4 ;  /* 0xff80000061f57808 */ /* 0x000fe20006000000 */
[----:B------:R-:W1:Y:S01]  /*ee60*/  I2F R17, R27 ;  /* 0x0000001b00117306 */ /* 0x000e620000201400 */
[----:B--2---:R-:W-:Y:S01]  /*ee70*/  IMAD.U32 R35, RZ, RZ, UR6 ;  /* 0x00000006ff237e24 */ /* 0x004fe2000f8e00ff */
[----:B------:R-:W-:Y:S01]  /*ee80*/  ISETP.GE.AND P4, PT, R208, R212, PT ;  /* 0x000000d4d000720c */ /* 0x000fe20003f86270 */
[----:B---3--:R-:W-:Y:S01]  /*ee90*/  FFMA.FTZ R81, R25, UR4, R81 ;  /* 0x0000000419517c23 */ /* 0x008fe20008010051 */
[----:B------:R-:W-:Y:S01]  /*eea0*/  FSEL R220, R99, -INF , !P3 ;  /* 0xff80000063dc7808 */ /* 0x000fe20005800000 */
[----:B------:R-:W-:Y:S01]  /*eeb0*/  FFMA.FTZ R83, R25, UR4, R83 ;  /* 0x0000000419537c23 */ /* 0x000fe20008010053 */
[----:B------:R-:W-:-:S02]  /*eec0*/  LOP3.LUT R35, R35, 0x18, R244, 0xfe, !PT ;  /* 0x0000001823237812 */ /* 0x000fc400078efef4 */
[----:B------:R-:W2:Y:S01]  /*eed0*/  I2F R13, R31 ;  /* 0x0000001f000d7306 */ /* 0x000ea20000201400 */
[-C--:B------:R-:W-:Y:S01]  /*eee0*/  ISETP.GE.AND P3, PT, R23, R212.reuse, PT ;  /* 0x000000d41700720c */ /* 0x080fe20003f66270 */
[----:B----4-:R-:W-:Y:S01]  /*eef0*/  FFMA.FTZ R77, R19, UR4, R77 ;  /* 0x00000004134d7c23 */ /* 0x010fe2000801004d */
[----:B------:R-:W-:Y:S01]  /*ef00*/  FSEL R207, R87, -INF , !P6 ;  /* 0xff80000057cf7808 */ /* 0x000fe20007000000 */
[----:B------:R-:W-:Y:S01]  /*ef10*/  FFMA.FTZ R79, R19, UR4, R79 ;  /* 0x00000004134f7c23 */ /* 0x000fe2000801004f */
[----:B------:R-:W-:Y:S02]  /*ef20*/  FSEL R208, R81, -INF , !P5 ;  /* 0xff80000051d07808 */ /* 0x000fe40006800000 */
[CC--:B------:R-:W-:Y:S01]  /*ef30*/  ISETP.GE.AND P6, PT, R27.reuse, R212.reuse, PT ;  /* 0x000000d41b00720c */ /* 0x0c0fe20003fc6270 */
[----:B------:R-:W3:Y:S01]  /*ef40*/  I2F R11, R31 ;  /* 0x0000001f000b7306 */ /* 0x000ee20000201400 */
[-C--:B------:R-:W-:Y:S01]  /*ef50*/  ISETP.GE.AND P5, PT, R27, R179.reuse, PT ;  /* 0x000000b31b00720c */ /* 0x080fe20003fa6270 */
[----:B-1----:R-:W-:Y:S01]  /*ef60*/  FFMA.FTZ R75, R17, UR4, R75 ;  /* 0x00000004114b7c23 */ /* 0x002fe2000801004b */
[----:B------:R-:W-:Y:S01]  /*ef70*/  LOP3.LUT R27, R15, 0x20, R244, 0xfe, !PT ;  /* 0x000000200f1b7812 */ /* 0x000fe200078efef4 */
[----:B------:R-:W-:Y:S01]  /*ef80*/  FFMA.FTZ R73, R17, UR4, R73 ;  /* 0x0000000411497c23 */ /* 0x000fe20008010049 */
[----:B------:R-:W-:Y:S01]  /*ef90*/  FSEL R211, R91, -INF , !P2 ;  /* 0xff8000005bd37808 */ /* 0x000fe20005000000 */
[----:B------:R-:W-:Y:S01]  /*efa0*/  FFMA.FTZ R15, R210, UR4, R124 ;  /* 0x00000004d20f7c23 */ /* 0x000fe2000801007c */
[----:B------:R-:W-:Y:S01]  /*efb0*/  ISETP.GE.AND P2, PT, R33, R212, PT ;  /* 0x000000d42100720c */ /* 0x000fe20003f46270 */
[----:B------:R-:W1:Y:S01]  /*efc0*/  I2F R23, R35 ;  /* 0x0000002300177306 */ /* 0x000e620000201400 */
[----:B------:R-:W-:Y:S01]  /*efd0*/  FSEL R209, R85, -INF , !P3 ;  /* 0xff80000055d17808 */ /* 0x000fe20005800000 */
[----:B--2---:R-:W-:Y:S01]  /*efe0*/  FFMA.FTZ R13, R13, UR4, R121 ;  /* 0x000000040d0d7c23 */ /* 0x004fe20008010079 */
[----:B------:R-:W-:Y:S01]  /*eff0*/  ISETP.GE.AND P3, PT, R33, R179, PT ;  /* 0x000000b32100720c */ /* 0x000fe20003f66270 */
[----:B------:R-:W-:Y:S01]  /*f000*/  IMAD.U32 R33, RZ, RZ, UR6 ;  /* 0x00000006ff217e24 */ /* 0x000fe2000f8e00ff */
[----:B------:R-:W-:-:S02]  /*f010*/  LOP3.LUT R39, R39, 0x28, R244, 0xfe, !PT ;  /* 0x0000002827277812 */ /* 0x000fc400078efef4 */
[----:B------:R-:W-:Y:S01]  /*f020*/  FSEL R200, R83, -INF , !P0 ;  /* 0xff80000053c87808 */ /* 0x000fe20004000000 */
[----:B------:R-:W2:Y:S01]  /*f030*/  I2F R25, R35 ;  /* 0x0000002300197306 */ /* 0x000ea20000201400 */
[----:B------:R-:W-:Y:S01]  /*f040*/  FSEL R183, R77, -INF , !P2 ;  /* 0xff8000004db77808 */ /* 0x000fe20005000000 */
[----:B---3--:R-:W-:Y:S01]  /*f050*/  FFMA.FTZ R11, R11, UR4, R123 ;  /* 0x000000040b0b7c23 */ /* 0x008fe2000801007b */
[C---:B------:R-:W-:Y:S02]  /*f060*/  ISETP.GE.AND P0, PT, R31.reuse, R212, PT ;  /* 0x000000d41f00720c */ /* 0x040fe40003f06270 */
[----:B------:R-:W-:Y:S02]  /*f070*/  ISETP.GE.AND P2, PT, R31, R179, PT ;  /* 0x000000b31f00720c */ /* 0x000fe40003f46270 */
[----:B------:R-:W-:Y:S01]  /*f080*/  LOP3.LUT R33, R33, 0x30, R244, 0xfe, !PT ;  /* 0x0000003021217812 */ /* 0x000fe200078efef4 */
[----:B------:R-:W3:Y:S01]  /*f090*/  I2F R19, R27 ;  /* 0x0000001b00137306 */ /* 0x000ee20000201400 */
[----:B------:R-:W-:Y:S01]  /*f0a0*/  FSEL R170, R75, -INF , !P5 ;  /* 0xff8000004baa7808 */ /* 0x000fe20006800000 */
[----:B------:R-:W-:Y:S01]  /*f0b0*/  IMAD.U32 R75, RZ, RZ, UR6 ;  /* 0x00000006ff4b7e24 */ /* 0x000fe2000f8e00ff */
[----:B------:R-:W-:Y:S01]  /*f0c0*/  FSEL R182, R73, -INF , !P6 ;  /* 0xff80000049b67808 */ /* 0x000fe20007000000 */
[----:B-1----:R-:W-:Y:S01]  /*f0d0*/  FFMA.FTZ R23, R23, UR4, R112 ;  /* 0x0000000417177c23 */ /* 0x002fe20008010070 */
[----:B------:R-:W-:-:S02]  /*f0e0*/  FSEL R180, R79, -INF , !P3 ;  /* 0xff8000004fb47808 */ /* 0x000fc40005800000 */
[----:B------:R-:W-:Y:S01]  /*f0f0*/  FSEL R15, R15, -INF , !P4 ;  /* 0xff8000000f0f7808 */ /* 0x000fe20006000000 */
[----:B------:R1:W4:Y:S01]  /*f100*/  I2F R31, R39 ;  /* 0x00000027001f7306 */ /* 0x0003220000201400 */
[----:B------:R-:W-:Y:S01]  /*f110*/  FSEL R13, R13, -INF , !P0 ;  /* 0xff8000000d0d7808 */ /* 0x000fe20004000000 */
[----:B--2---:R-:W-:Y:S01]  /*f120*/  FFMA.FTZ R73, R25, UR4, R114 ;  /* 0x0000000419497c23 */ /* 0x004fe20008010072 */
[----:B------:R-:W-:Y:S02]  /*f130*/  FSEL R11, R11, -INF , !P2 ;  /* 0xff8000000b0b7808 */ /* 0x000fe40005000000 */
[CC--:B------:R-:W-:Y:S02]  /*f140*/  ISETP.GE.AND P3, PT, R35.reuse, R212.reuse, PT ;  /* 0x000000d42300720c */ /* 0x0c0fe40003f66270 */
[-C--:B------:R-:W-:Y:S01]  /*f150*/  ISETP.GE.AND P4, PT, R35, R179.reuse, PT ;  /* 0x000000b32300720c */ /* 0x080fe20003f86270 */
[----:B------:R-:W2:Y:S01]  /*f160*/  I2F R17, R33 ;  /* 0x0000002100117306 */ /* 0x000ea20000201400 */
[CC--:B------:R-:W-:Y:S01]  /*f170*/  ISETP.GE.AND P0, PT, R39.reuse, R212.reuse, PT ;  /* 0x000000d42700720c */ /* 0x0c0fe20003f06270 */
[----:B------:R-:W-:Y:S01]  /*f180*/  IMAD.U32 R35, RZ, RZ, UR6 ;  /* 0x00000006ff237e24 */ /* 0x000fe2000f8e00ff */
[-C--:B------:R-:W-:Y:S01]  /*f190*/  ISETP.GE.AND P2, PT, R39, R179.reuse, PT ;  /* 0x000000b32700720c */ /* 0x080fe20003f46270 */
[----:B---3--:R-:W-:Y:S01]  /*f1a0*/  FFMA.FTZ R81, R19, UR4, R108 ;  /* 0x0000000413517c23 */ /* 0x008fe2000801006c */
[----:B------:R-:W-:Y:S01]  /*f1b0*/  LOP3.LUT R75, R75, 0x38, R244, 0xfe, !PT ;  /* 0x000000384b4b7812 */ /* 0x000fe200078efef4 */
[----:B------:R-:W-:Y:S01]  /*f1c0*/  FFMA.FTZ R110, R19, UR4, R110 ;  /* 0x00000004136e7c23 */ /* 0x000fe2000801006e */
[CC--:B------:R-:W-:Y:S01]  /*f1d0*/  ISETP.GE.AND P6, PT, R27.reuse, R212.reuse, PT ;  /* 0x000000d41b00720c */ /* 0x0c0fe20003fc6270 */
[----:B-1----:R-:W-:Y:S01]  /*f1e0*/  IMAD.U32 R39, RZ, RZ, UR6 ;  /* 0x00000006ff277e24 */ /* 0x002fe2000f8e00ff */
[-C--:B------:R-:W-:Y:S01]  /*f1f0*/  ISETP.GE.AND P5, PT, R27, R179.reuse, PT ;  /* 0x000000b31b00720c */ /* 0x080fe20003fa6270 */
[----:B----4-:R-:W-:Y:S01]  /*f200*/  FFMA.FTZ R85, R31, UR4, R104 ;  /* 0x000000041f557c23 */ /* 0x010fe20008010068 */
[----:B------:R-:W-:Y:S01]  /*f210*/  FSEL R25, R23, -INF , !P3 ;  /* 0xff80000017197808 */ /* 0x000fe20005800000 */
[----:B------:R-:W1:Y:S01]  /*f220*/  I2F R27, R75 ;  /* 0x0000004b001b7306 */ /* 0x000e620000201400 */
[----:B------:R-:W-:Y:S01]  /*f230*/  FSEL R73, R73, -INF , !P4 ;  /* 0xff80000049497808 */ /* 0x000fe20006000000 */
[----:B------:R-:W-:Y:S01]  /*f240*/  FFMA.FTZ R106, R31, UR4, R106 ;  /* 0x000000041f6a7c23 */ /* 0x000fe2000801006a */
[----:B------:R-:W-:Y:S01]  /*f250*/  ISETP.GE.AND P3, PT, R33, R212, PT ;  /* 0x000000d42100720c */ /* 0x000fe20003f66270 */
[----:B--2---:R-:W-:Y:S01]  /*f260*/  FFMA.FTZ R100, R17, UR4, R100 ;  /* 0x0000000411647c23 */ /* 0x004fe20008010064 */
[----:B------:R-:W-:Y:S01]  /*f270*/  ISETP.GE.AND P4, PT, R33, R179, PT ;  /* 0x000000b32100720c */ /* 0x000fe20003f86270 */
[----:B------:R-:W-:Y:S01]  /*f280*/  FFMA.FTZ R102, R17, UR4, R102 ;  /* 0x0000000411667c23 */ /* 0x000fe20008010066 */
[----:B------:R-:W-:-:S02]  /*f290*/  LOP3.LUT R33, R39, 0x48, R244, 0xfe, !PT ;  /* 0x0000004827217812 */ /* 0x000fc400078efef4 */
[----:B------:R-:W-:Y:S02]  /*f2a0*/  LOP3.LUT R35, R35, 0x40, R244, 0xfe, !PT ;  /* 0x0000004023237812 */ /* 0x000fe400078efef4 */
[----:B------:R-:W-:Y:S01]  /*f2b0*/  FSEL R81, R81, -INF , !P6 ;  /* 0xff80000051517808 */ /* 0x000fe20007000000 */
[----:B------:R-:W2:Y:S01]  /*f2c0*/  I2F R19, R33 ;  /* 0x0000002100137306 */ /* 0x000ea20000201400 */
[----:B------:R-:W-:Y:S02]  /*f2d0*/  FSEL R128, R110, -INF , !P5 ;  /* 0xff8000006e807808 */ /* 0x000fe40006800000 */
[----:B------:R-:W-:Y:S01]  /*f2e0*/  ISETP.GE.AND P6, PT, R75, R212, PT ;  /* 0x000000d44b00720c */ /* 0x000fe20003fc6270 */
[----:B-1----:R-:W-:Y:S01]  /*f2f0*/  FFMA.FTZ R96, R27, UR4, R96 ;  /* 0x000000041b607c23 */ /* 0x002fe20008010060 */
[----:B------:R-:W-:Y:S01]  /*f300*/  ISETP.GE.AND P5, PT, R75, R179, PT ;  /* 0x000000b34b00720c */ /* 0x000fe20003fa6270 */
[----:B------:R-:W-:Y:S01]  /*f310*/  IMAD.U32 R75, RZ, RZ, UR6 ;  /* 0x00000006ff4b7e24 */ /* 0x000fe2000f8e00ff */
[----:B------:R-:W-:Y:S01]  /*f320*/  LOP3.LUT R39, R39, 0x50, R244, 0xfe, !PT ;  /* 0x0000005027277812 */ /* 0x000fe200078efef4 */
[----:B------:R-:W1:Y:S01]  /*f330*/  I2F R23, R35 ;  /* 0x0000002300177306 */ /* 0x000e620000201400 */
[----:B------:R-:W-:Y:S01]  /*f340*/  FSEL R85, R85, -INF , !P0 ;  /* 0xff80000055557808 */ /* 0x000fe20004000000 */
[----:B------:R-:W-:Y:S01]  /*f350*/  FFMA.FTZ R98, R27, UR4, R98 ;  /* 0x000000041b627c23 */ /* 0x000fe20008010062 */
[----:B------:R-:W-:-:S02]  /*f360*/  FSEL R130, R106, -INF , !P2 ;  /* 0xff8000006a827808 */ /* 0x000fc40005000000 */
[CC--:B------:R-:W-:Y:S02]  /*f370*/  ISETP.GE.AND P0, PT, R35.reuse, R212.reuse, PT ;  /* 0x000000d42300720c */ /* 0x0c0fe40003f06270 */
[-C--:B------:R-:W-:Y:S01]  /*f380*/  ISETP.GE.AND P2, PT, R35, R179.reuse, PT ;  /* 0x000000b32300720c */ /* 0x080fe20003f46270 */
[----:B------:R-:W3:Y:S01]  /*f390*/  I2F R31, R39 ;  /* 0x00000027001f7306 */ /* 0x000ee20000201400 */
[----:B------:R-:W-:Y:S01]  /*f3a0*/  FSEL R113, R100, -INF , !P3 ;  /* 0xff80000064717808 */ /* 0x000fe20005800000 */
[C---:B--2---:R-:W-:Y:S01]  /*f3b0*/  FFMA.FTZ R88, R19.reuse, UR4, R88 ;  /* 0x0000000413587c23 */ /* 0x044fe20008010058 */
[----:B------:R-:W-:Y:S01]  /*f3c0*/  FSEL R117, R102, -INF , !P4 ;  /* 0xff80000066757808 */ /* 0x000fe20006000000 */
[----:B------:R-:W-:Y:S01]  /*f3d0*/  FFMA.FTZ R90, R19, UR4, R90 ;  /* 0x00000004135a7c23 */ /* 0x000fe2000801005a */
[C---:B------:R-:W-:Y:S02]  /*f3e0*/  ISETP.GE.AND P3, PT, R33.reuse, R212, PT ;  /* 0x000000d42100720c */ /* 0x040fe40003f66270 */
[----:B------:R-:W-:Y:S01]  /*f3f0*/  ISETP.GE.AND P4, PT, R33, R179, PT ;  /* 0x000000b32100720c */ /* 0x000fe20003f86270 */
[----:B-1----:R-:W-:Y:S01]  /*f400*/  FFMA.FTZ R92, R23, UR4, R92 ;  /* 0x00000004175c7c23 */ /* 0x002fe2000801005c */
[----:B------:R-:W-:Y:S01]  /*f410*/  LOP3.LUT R35, R75, 0x58, R244, 0xfe, !PT ;  /* 0x000000584b237812 */ /* 0x000fe200078efef4 */
[----:B------:R-:W-:Y:S01]  /*f420*/  FFMA.FTZ R94, R23, UR4, R94 ;  /* 0x00000004175e7c23 */ /* 0x000fe2000801005e */
[----:B------:R-:W-:-:S02]  /*f430*/  LOP3.LUT R33, R75, 0x60, R244, 0xfe, !PT ;  /* 0x000000604b217812 */ /* 0x000fc400078efef4 */
[----:B------:R-:W1:Y:S01]  /*f440*/  I2F R17, R35 ;  /* 0x0000002300117306 */ /* 0x000e620000201400 */
[----:B------:R-:W-:Y:S02]  /*f450*/  FSEL R119, R96, -INF , !P6 ;  /* 0xff80000060777808 */ /* 0x000fe40007000000 */
[----:B------:R-:W-:Y:S01]  /*f460*/  FSEL R248, R98, -INF , !P5 ;  /* 0xff80000062f87808 */ /* 0x000fe20006800000 */
[----:B---3--:R-:W-:Y:S01]  /*f470*/  FFMA.FTZ R84, R31, UR4, R84 ;  /* 0x000000041f547c23 */ /* 0x008fe20008010054 */
[----:B------:R-:W-:Y:S01]  /*f480*/  ISETP.GE.AND P6, PT, R39, R212, PT ;  /* 0x000000d42700720c */ /* 0x000fe20003fc6270 */
[----:B------:R-:W-:Y:S01]  /*f490*/  FFMA.FTZ R86, R31, UR4, R86 ;  /* 0x000000041f567c23 */ /* 0x000fe20008010056 */
[----:B------:R-:W-:Y:S01]  /*f4a0*/  ISETP.GE.AND P5, PT, R39, R179, PT ;  /* 0x000000b32700720c */ /* 0x000fe20003fa6270 */
[----:B------:R-:W2:Y:S01]  /*f4b0*/  I2F R27, R33 ;  /* 0x00000021001b7306 */ /* 0x000ea20000201400 */
[----:B------:R-:W-:Y:S02]  /*f4c0*/  LOP3.LUT R39, R75, 0x68, R244, 0xfe, !PT ;  /* 0x000000684b277812 */ /* 0x000fe400078efef4 */
[----:B------:R-:W-:-:S02]  /*f4d0*/  FSEL R223, R88, -INF , !P3 ;  /* 0xff80000058df7808 */ /* 0x000fc40005800000 */
[----:B------:R-:W-:Y:S02]  /*f4e0*/  FSEL R219, R90, -INF , !P4 ;  /* 0xff8000005adb7808 */ /* 0x000fe40006000000 */
[----:B------:R-:W-:Y:S01]  /*f4f0*/  FSEL R247, R92, -INF , !P0 ;  /* 0xff8000005cf77808 */ /* 0x000fe20004000000 */
[----:B------:R-:W3:Y:S01]  /*f500*/  I2F R23, R39 ;  /* 0x0000002700177306 */ /* 0x000ee20000201400 */
[----:B------:R-:W-:Y:S01]  /*f510*/  FSEL R222, R94, -INF , !P2 ;  /* 0xff8000005ede7808 */ /* 0x000fe20005000000 */
[----:B-1----:R-:W-:Y:S01]  /*f520*/  FFMA.FTZ R80, R17, UR4, R80 ;  /* 0x0000000411507c23 */ /* 0x002fe20008010050 */
[-C--:B------:R-:W-:Y:S01]  /*f530*/  ISETP.GE.AND P3, PT, R33, R212.reuse, PT ;  /* 0x000000d42100720c */ /* 0x080fe20003f66270 */
[----:B------:R-:W-:Y:S01]  /*f540*/  FFMA.FTZ R82, R17, UR4, R82 ;  /* 0x0000000411527c23 */ /* 0x000fe20008010052 */
[-C--:B------:R-:W-:Y:S02]  /*f550*/  ISETP.GE.AND P4, PT, R33, R179.reuse, PT ;  /* 0x000000b32100720c */ /* 0x080fe40003f86270 */
[----:B------:R-:W-:Y:S01]  /*f560*/  ISETP.GE.AND P0, PT, R35, R212, PT ;  /* 0x000000d42300720c */ /* 0x000fe20003f06270 */
[----:B--2---:R-:W-:Y:S01]  /*f570*/  FFMA.FTZ R76, R27, UR4, R76 ;  /* 0x000000041b4c7c23 */ /* 0x004fe2000801004c */
[----:B------:R-:W-:Y:S01]  /*f580*/  ISETP.GE.AND P2, PT, R35, R179, PT ;  /* 0x000000b32300720c */ /* 0x000fe20003f46270 */
[----:B------:R-:W-:Y:S01]  /*f590*/  FFMA.FTZ R78, R27, UR4, R78 ;  /* 0x000000041b4e7c23 */ /* 0x000fe2000801004e */
[----:B------:R-:W-:-:S02]  /*f5a0*/  LOP3.LUT R33, R75, 0x78, R244, 0xfe, !PT ;  /* 0x000000784b217812 */ /* 0x000fc400078efef4 */
[----:B------:R-:W-:Y:S02]  /*f5b0*/  LOP3.LUT R35, R75, 0x70, R244, 0xfe, !PT ;  /* 0x000000704b237812 */ /* 0x000fe400078efef4 */
[----:B------:R-:W-:Y:S01]  /*f5c0*/  FSEL R217, R84, -INF , !P6 ;  /* 0xff80000054d97808 */ /* 0x000fe20007000000 */
[----:B------:R-:W1:Y:S01]  /*f5d0*/  I2F R31, R33 ;  /* 0x00000021001f7306 */ /* 0x000e620000201400 */
[----:B------:R-:W-:Y:S01]  /*f5e0*/  FSEL R210, R86, -INF , !P5 ;  /* 0xff80000056d27808 */ /* 0x000fe20006800000 */
[----:B---3--:R-:W-:Y:S01]  /*f5f0*/  FFMA.FTZ R72, R23, UR4, R72 ;  /* 0x0000000417487c23 */ /* 0x008fe20008010048 */
[----:B------:R-:W-:Y:S01]  /*f600*/  ISETP.GE.AND P6, PT, R39, R212, PT ;  /* 0x000000d42700720c */ /* 0x000fe20003fc6270 */
[----:B------:R-:W-:Y:S01]  /*f610*/  FFMA.FTZ R194, R23, UR4, R74 ;  /* 0x0000000417c27c23 */ /* 0x000fe2000801004a */
[----:B------:R-:W-:Y:S01]  /*f620*/  ISETP.GE.AND P5, PT, R39, R179, PT ;  /* 0x000000b32700720c */ /* 0x000fe20003fa6270 */
[----:B------:R-:W-:Y:S01]  /*f630*/  IMAD.U32 R74, RZ, RZ, UR6 ;  /* 0x00000006ff4a7e24 */ /* 0x000fe2000f8e00ff */
[----:B------:R-:W-:Y:S01]  /*f640*/  LOP3.LUT R39, R75, 0x80, R244, 0xfe, !PT ;  /* 0x000000804b277812 */ /* 0x000fe200078efef4 */
[----:B------:R-:W2:Y:S01]  /*f650*/  I2F R19, R35 ;  /* 0x0000002300137306 */ /* 0x000ea20000201400 */
[----:B------:R-:W-:-:S02]  /*f660*/  FSEL R215, R80, -INF , !P0 ;  /* 0xff80000050d77808 */ /* 0x000fc40004000000 */
[----:B------:R-:W-:Y:S02]  /*f670*/  FSEL R203, R82, -INF , !P2 ;  /* 0xff80000052cb7808 */ /* 0x000fe40005000000 */
[CC--:B------:R-:W-:Y:S02]  /*f680*/  ISETP.GE.AND P0, PT, R35.reuse, R212.reuse, PT ;  /* 0x000000d42300720c */ /* 0x0c0fe40003f06270 */
[-C--:B------:R-:W-:Y:S01]  /*f690*/  ISETP.GE.AND P2, PT, R35, R179.reuse, PT ;  /* 0x000000b32300720c */ /* 0x080fe20003f46270 */
[----:B------:R-:W3:Y:S01]  /*f6a0*/  I2F R17, R39 ;  /* 0x0000002700117306 */ /* 0x000ee20000201400 */
[----:B------:R-:W-:Y:S01]  /*f6b0*/  FSEL R202, R76, -INF , !P3 ;  /* 0xff8000004cca7808 */ /* 0x000fe20005800000 */
[C---:B-1----:R-:W-:Y:S01]  /*f6c0*/  FFMA.FTZ R64, R31.reuse, UR4, R64 ;  /* 0x000000041f407c23 */ /* 0x042fe20008010040 */
[----:B------:R-:W-:Y:S01]  /*f6d0*/  FSEL R195, R78, -INF , !P4 ;  /* 0xff8000004ec37808 */ /* 0x000fe20006000000 */
[----:B------:R-:W-:Y:S01]  /*f6e0*/  FFMA.FTZ R168, R31, UR4, R66 ;  /* 0x000000041fa87c23 */ /* 0x000fe20008010042 */
[C---:B------:R-:W-:Y:S01]  /*f6f0*/  ISETP.GE.AND P3, PT, R33.reuse, R212, PT ;  /* 0x000000d42100720c */ /* 0x040fe20003f66270 */
[----:B------:R-:W-:Y:S01]  /*f700*/  IMAD.U32 R66, RZ, RZ, UR6 ;  /* 0x00000006ff427e24 */ /* 0x000fe2000f8e00ff */
[----:B------:R-:W-:Y:S01]  /*f710*/  ISETP.GE.AND P4, PT, R33, R179, PT ;  /* 0x000000b32100720c */ /* 0x000fe20003f86270 */
[----:B--2---:R-:W-:Y:S01]  /*f720*/  FFMA.FTZ R68, R19, UR4, R68 ;  /* 0x0000000413447c23 */ /* 0x004fe20008010044 */
[----:B------:R-:W-:Y:S01]  /*f730*/  LOP3.LUT R35, R75, 0x88, R244, 0xfe, !PT ;  /* 0x000000884b237812 */ /* 0x000fe200078efef4 */
[----:B------:R-:W-:Y:S01]  /*f740*/  FFMA.FTZ R169, R19, UR4, R70 ;  /* 0x0000000413a97c23 */ /* 0x000fe20008010046 */
[----:B------:R-:W-:Y:S01]  /*f750*/  LOP3.LUT R33, R75, 0x90, R244, 0xfe, !PT ;  /* 0x000000904b217812 */ /* 0x000fe200078efef4 */
[----:B------:R-:W-:Y:S01]  /*f760*/  IMAD.U32 R70, RZ, RZ, UR6 ;  /* 0x00000006ff467e24 */ /* 0x000fe2000f8e00ff */
[----:B------:R1:W2:Y:S01]  /*f770*/  I2F R27, R35 ;  /* 0x00000023001b7306 */ /* 0x0002a20000201400 */
[----:B------:R-:W-:-:S02]  /*f780*/  FSEL R201, R72, -INF , !P6 ;  /* 0xff80000048c97808 */ /* 0x000fc40007000000 */
[----:B------:R-:W-:Y:S01]  /*f790*/  FSEL R194, R194, -INF , !P5 ;  /* 0xff800000c2c27808 */ /* 0x000fe20006800000 */
[----:B---3--:R-:W-:Y:S01]  /*f7a0*/  FFMA.FTZ R60, R17, UR4, R60 ;  /* 0x00000004113c7c23 */ /* 0x008fe2000801003c */
[----:B------:R-:W-:Y:S01]  /*f7b0*/  BAR.SYNC.DEFER_BLOCKING 0x0 ;  /* 0x0000000000007b1d */ /* 0x000fe20000010000 */
[C---:B------:R-:W-:Y:S02]  /*f7c0*/  ISETP.GE.AND P6, PT, R39.reuse, R212, PT ;  /* 0x000000d42700720c */ /* 0x040fe40003fc6270 */
[----:B------:R-:W-:Y:S02]  /*f7d0*/  ISETP.GE.AND P5, PT, R39, R179, PT ;  /* 0x000000b32700720c */ /* 0x000fe40003fa6270 */
[----:B------:R-:W-:Y:S01]  /*f7e0*/  LOP3.LUT R39, R74, 0x98, R244, 0xfe, !PT ;  /* 0x000000984a277812 */ /* 0x000fe200078efef4 */
[----:B------:R3:W4:Y:S01]  /*f7f0*/  I2F R23, R33 ;  /* 0x0000002100177306 */ /* 0x0007220000201400 */
[----:B------:R-:W-:Y:S01]  /*f800*/  FSEL R171, R64, -INF , !P3 ;  /* 0xff80000040ab7808 */ /* 0x000fe20005800000 */
[----:B------:R-:W-:Y:S01]  /*f810*/  FFMA.FTZ R64, R17, UR4, R62 ;  /* 0x0000000411407c23 */ /* 0x000fe2000801003e */
[----:B------:R-:W-:Y:S01]  /*f820*/  FSEL R181, R68, -INF , !P0 ;  /* 0xff80000044b57808 */ /* 0x000fe20004000000 */
[----:B------:R-:W-:Y:S01]  /*f830*/  IMAD.U32 R62, RZ, RZ, UR6 ;  /* 0x00000006ff3e7e24 */ /* 0x000fe2000f8e00ff */
[----:B------:R-:W-:-:S02]  /*f840*/  FSEL R169, R169, -INF , !P2 ;  /* 0xff800000a9a97808 */ /* 0x000fc40005000000 */
[CC--:B------:R-:W-:Y:S01]  /*f850*/  ISETP.GE.AND P0, PT, R35.reuse, R212.reuse, PT ;  /* 0x000000d42300720c */ /* 0x0c0fe20003f06270 */
[----:B------:R-:W5:Y:S01]  /*f860*/  I2F R19, R39 ;  /* 0x0000002700137306 */ /* 0x000f620000201400 */
[----:B------:R-:W-:Y:S02]  /*f870*/  ISETP.GE.AND P2, PT, R35, R179, PT ;  /* 0x000000b32300720c */ /* 0x000fe40003f46270 */
[----:B-1----:R-:W-:Y:S02]  /*f880*/  LOP3.LUT R35, R70, 0xa0, R244, 0xfe, !PT ;  /* 0x000000a046237812 */ /* 0x002fe400078efef4 */
[----:B------:R-:W-:Y:S01]  /*f890*/  FSEL R121, R60, -INF , !P6 ;  /* 0xff8000003c797808 */ /* 0x000fe20007000000 */
[C---:B--2---:R-:W-:Y:S01]  /*f8a0*/  FFMA.FTZ R60, R27.reuse, UR4, R56 ;  /* 0x000000041b3c7c23 */ /* 0x044fe20008010038 */
[----:B------:R-:W-:Y:S01]  /*f8b0*/  FSEL R56, R64, -INF , !P5 ;  /* 0xff80000040387808 */ /* 0x000fe20006800000 */
[----:B------:R1:W2:Y:S01]  /*f8c0*/  I2F R31, R35 ;  /* 0x00000023001f7306 */ /* 0x0002a20000201400 */
[----:B------:R-:W-:Y:S01]  /*f8d0*/  FSEL R168, R168, -INF , !P4 ;  /* 0xff800000a8a87808 */ /* 0x000fe20006000000 */
[----:B------:R-:W-:Y:S01]  /*f8e0*/  FFMA.FTZ R64, R27, UR4, R58 ;  /* 0x000000041b407c23 */ /* 0x000fe2000801003a */
[----:B------:R-:W-:-:S02]  /*f8f0*/  ISETP.GE.AND P3, PT, R33, R212, PT ;  /* 0x000000d42100720c */ /* 0x000fc40003f66270 */
[-C--:B------:R-:W-:Y:S02]  /*f900*/  ISETP.GE.AND P4, PT, R33, R179.reuse, PT ;  /* 0x000000b32100720c */ /* 0x080fe40003f86270 */
[----:B---3--:R-:W-:Y:S02]  /*f910*/  LOP3.LUT R33, R66, 0xa8, R244, 0xfe, !PT ;  /* 0x000000a842217812 */ /* 0x008fe400078efef4 */
[----:B------:R-:W-:Y:S01]  /*f920*/  FSEL R58, R60, -INF , !P0 ;  /* 0xff8000003c3a7808 */ /* 0x000fe20004000000 */
[C---:B----4-:R-:W-:Y:S01]  /*f930*/  FFMA.FTZ R60, R23.reuse, UR4, R52 ;  /* 0x00000004173c7c23 */ /* 0x050fe20008010034 */
[----:B------:R-:W-:Y:S01]  /*f940*/  FSEL R52, R64, -INF , !P2 ;  /* 0xff80000040347808 */ /* 0x000fe20005000000 */
[----:B------:R-:W3:Y:S01]  /*f950*/  I2F R17, R33 ;  /* 0x0000002100117306 */ /* 0x000ee20000201400 */
[----:B------:R-:W-:Y:S01]  /*f960*/  FFMA.FTZ R64, R23, UR4, R54 ;  /* 0x0000000417407c23 */ /* 0x000fe20008010036 */
[C---:B------:R-:W-:Y:S02]  /*f970*/  ISETP.GE.AND P6, PT, R39.reuse, R212, PT ;  /* 0x000000d42700720c */ /* 0x040fe40003fc6270 */
[----:B------:R-:W-:-:S02]  /*f980*/  ISETP.GE.AND P5, PT, R39, R179, PT ;  /* 0x000000b32700720c */ /* 0x000fc40003fa6270 */
[----:B------:R-:W-:Y:S01]  /*f990*/  FSEL R54, R60, -INF , !P3 ;  /* 0xff8000003c367808 */ /* 0x000fe20005800000 */
[C---:B-----5:R-:W-:Y:S01]  /*f9a0*/  FFMA.FTZ R60, R19.reuse, UR4, R48 ;  /* 0x00000004133c7c23 */ /* 0x060fe20008010030 */
[----:B------:R-:W-:Y:S02]  /*f9b0*/  LOP3.LUT R39, R62, 0xb0, R244, 0xfe, !PT ;  /* 0x000000b03e277812 */ /* 0x000fe400078efef4 */
[----:B------:R-:W-:Y:S01]  /*f9c0*/  FSEL R48, R64, -INF , !P4 ;  /* 0xff80000040307808 */ /* 0x000fe20006000000 */
[----:B------:R-:W-:Y:S01]  /*f9d0*/  FFMA.FTZ R64, R19, UR4, R50 ;  /* 0x0000000413407c23 */ /* 0x000fe20008010032 */
[C---:B------:R-:W-:Y:S01]  /*f9e0*/  ISETP.GE.AND P0, PT, R35.reuse, R212, PT ;  /* 0x000000d42300720c */ /* 0x040fe20003f06270 */
[----:B------:R-:W4:Y:S01]  /*f9f0*/  I2F R27, R39 ;  /* 0x00000027001b7306 */ /* 0x000f220000201400 */
[----:B------:R-:W-:Y:S02]  /*fa00*/  ISETP.GE.AND P2, PT, R35, R179, PT ;  /* 0x000000b32300720c */ /* 0x000fe40003f46270 */
[----:B-1----:R-:W-:-:S02]  /*fa10*/  LOP3.LUT R35, R62, 0xb8, R244, 0xfe, !PT ;  /* 0x000000b83e237812 */ /* 0x002fc400078efef4 */
[----:B------:R-:W-:Y:S01]  /*fa20*/  FSEL R50, R60, -INF , !P6 ;  /* 0xff8000003c327808 */ /* 0x000fe20007000000 */
[C---:B--2---:R-:W-:Y:S01]  /*fa30*/  FFMA.FTZ R60, R31.reuse, UR4, R44 ;  /* 0x000000041f3c7c23 */ /* 0x044fe2000801002c */
[----:B------:R-:W-:Y:S01]  /*fa40*/  FSEL R44, R64, -INF , !P5 ;  /* 0xff800000402c7808 */ /* 0x000fe20006800000 */
[----:B------:R-:W-:Y:S01]  /*fa50*/  FFMA.FTZ R64, R31, UR4, R46 ;  /* 0x000000041f407c23 */ /* 0x000fe2000801002e */
[----:B------:R-:W1:Y:S01]  /*fa60*/  I2F R23, R35 ;  /* 0x0000002300177306 */ /* 0x000e620000201400 */
[----:B------:R-:W-:Y:S02]  /*fa70*/  ISETP.GE.AND P3, PT, R33, R212, PT ;  /* 0x000000d42100720c */ /* 0x000fe40003f66270 */
[----:B------:R-:W-:Y:S01]  /*fa80*/  FSEL R46, R60, -INF , !P0 ;  /* 0xff8000003c2e7808 */ /* 0x000fe20004000000 */
[C---:B---3--:R-:W-:Y:S01]  /*fa90*/  FFMA.FTZ R60, R17.reuse, UR4, R40 ;  /* 0x00000004113c7c23 */ /* 0x048fe20008010028 */
[----:B------:R-:W-:Y:S01]  /*faa0*/  FSEL R40, R64, -INF , !P2 ;  /* 0xff80000040287808 */ /* 0x000fe20005000000 */
[----:B------:R-:W-:Y:S01]  /*fab0*/  FFMA.FTZ R64, R17, UR4, R42 ;  /* 0x0000000411407c23 */ /* 0x000fe2000801002a */
[----:B------:R-:W-:Y:S01]  /*fac0*/  ISETP.GE.AND P4, PT, R33, R179, PT ;  /* 0x000000b32100720c */ /* 0x000fe20003f86270 */
[----:B----4-:R-:W-:Y:S01]  /*fad0*/  FFMA.FTZ R36, R27, UR4, R36 ;  /* 0x000000041b247c23 */ /* 0x010fe20008010024 */
[----:B------:R-:W-:-:S02]  /*fae0*/  LOP3.LUT R33, R62, 0xc0, R244, 0xfe, !PT ;  /* 0x000000c03e217812 */ /* 0x000fc400078efef4 */
[CC--:B------:R-:W-:Y:S02]  /*faf0*/  ISETP.GE.AND P6, PT, R39.reuse, R212.reuse, PT ;  /* 0x000000d42700720c */ /* 0x0c0fe40003fc6270 */
[-C--:B------:R-:W-:Y:S01]  /*fb00*/  ISETP.GE.AND P5, PT, R39, R179.reuse, PT ;  /* 0x000000b32700720c */ /* 0x080fe20003fa6270 */
[----:B------:R2:W3:Y:S01]  /*fb10*/  I2F R19, R33 ;  /* 0x0000002100137306 */ /* 0x0004e20000201400 */
[----:B------:R-:W-:Y:S01]  /*fb20*/  LOP3.LUT R39, R62, 0xc8, R244, 0xfe, !PT ;  /* 0x000000c83e277812 */ /* 0x000fe200078efef4 */
[C---:B-1----:R-:W-:Y:S01]  /*fb30*/  FFMA.FTZ R66, R23.reuse, UR4, R32 ;  /* 0x0000000417427c23 */ /* 0x042fe20008010020 */
[----:B------:R-:W-:Y:S01]  /*fb40*/  FSEL R42, R60, -INF , !P3 ;  /* 0xff8000003c2a7808 */ /* 0x000fe20005800000 */
[----:B------:R-:W-:Y:S01]  /*fb50*/  FFMA.FTZ R68, R23, UR4, R34 ;  /* 0x0000000417447c23 */ /* 0x000fe20008010022 */
[----:B------:R-:W-:Y:S01]  /*fb60*/  FSEL R60, R64, -INF , !P4 ;  /* 0xff800000403c7808 */ /* 0x000fe20006000000 */
[----:B------:R-:W-:Y:S01]  /*fb70*/  FFMA.FTZ R64, R27, UR4, R38 ;  /* 0x000000041b407c23 */ /* 0x000fe20008010026 */
[CC--:B------:R-:W-:Y:S01]  /*fb80*/  ISETP.GE.AND P0, PT, R35.reuse, R212.reuse, PT ;  /* 0x000000d42300720c */ /* 0x0c0fe20003f06270 */
[----:B------:R-:W1:Y:S01]  /*fb90*/  I2F R31, R39 ;  /* 0x00000027001f7306 */ /* 0x000e620000201400 */
[----:B------:R-:W-:Y:S01]  /*fba0*/  ISETP.GE.AND P2, PT, R35, R179, PT ;  /* 0x000000b32300720c */ /* 0x000fe20003f46270 */
[----:B------:R-:W-:Y:S01]  /*fbb0*/  IMAD.U32 R38, RZ, RZ, UR6 ;  /* 0x00000006ff267e24 */ /* 0x000fe2000f8e00ff */
[----:B------:R-:W-:Y:S01]  /*fbc0*/  LOP3.LUT R35, R62, 0xd0, R244, 0xfe, !PT ;  /* 0x000000d03e237812 */ /* 0x000fe200078efef4 */
[----:B------:R-:W-:Y:S01]  /*fbd0*/  IMAD.U32 R34, RZ, RZ, UR6 ;  /* 0x00000006ff227e24 */ /* 0x000fe2000f8e00ff */
[----:B------:R-:W-:-:S02]  /*fbe0*/  ISETP.GE.AND P3, PT, R33, R212, PT ;  /* 0x000000d42100720c */ /* 0x000fc40003f66270 */
[-C--:B------:R-:W-:Y:S01]  /*fbf0*/  ISETP.GE.AND P4, PT, R33, R179.reuse, PT ;  /* 0x000000b32100720c */ /* 0x080fe20003f86270 */
[----:B------:R-:W4:Y:S01]  /*fc00*/  I2F R17, R35 ;  /* 0x0000002300117306 */ /* 0x000f220000201400 */
[----:B--2---:R-:W-:Y:S01]  /*fc10*/  LOP3.LUT R33, R62, 0xd8, R244, 0xfe, !PT ;  /* 0x000000d83e217812 */ /* 0x004fe200078efef4 */
[C---:B---3--:R-:W-:Y:S01]  /*fc20*/  FFMA.FTZ R28, R19.reuse, UR4, R28 ;  /* 0x00000004131c7c23 */ /* 0x048fe2000801001c */
[----:B------:R-:W-:Y:S01]  /*fc30*/  LOP3.LUT R32, R38, 0xe0, R244, 0xfe, !PT ;  /* 0x000000e026207812 */ /* 0x000fe200078efef4 */
[----:B------:R-:W-:Y:S01]  /*fc40*/  FFMA.FTZ R88, R19, UR4, R30 ;  /* 0x0000000413587c23 */ /* 0x000fe2000801001e */
[----:B------:R-:W-:Y:S01]  /*fc50*/  LOP3.LUT R30, R34, 0xe8, R244, 0xfe, !PT ;  /* 0x000000e8221e7812 */ /* 0x000fe200078efef4 */
[----:B------:R-:W-:Y:S01]  /*fc60*/  IMAD.U32 R19, RZ, RZ, UR6 ;  /* 0x00000006ff137e24 */ /* 0x000fe2000f8e00ff */
[----:B------:R-:W-:Y:S01]  /*fc70*/  FSEL R70, R28, -INF , !P3 ;  /* 0xff8000001c467808 */ /* 0x000fe20005800000 */
[----:B------:R-:W2:Y:S01]  /*fc80*/  I2F R27, R33 ;  /* 0x00000021001b7306 */ /* 0x000ea20000201400 */
[----:B-1----:R-:W-:Y:S01]  /*fc90*/  FFMA.FTZ R90, R31, UR4, R26 ;  /* 0x000000041f5a7c23 */ /* 0x002fe2000801001a */
[----:B------:R-:W-:Y:S01]  /*fca0*/  FSEL R64, R64, -INF , !P5 ;  /* 0xff80000040407808 */ /* 0x000fe20006800000 */
[----:B------:R-:W-:Y:S01]  /*fcb0*/  IMAD.U32 R26, RZ, RZ, UR6 ;  /* 0x00000006ff1a7e24 */ /* 0x000fe2000f8e00ff */
[----:B------:R-:W-:Y:S01]  /*fcc0*/  ISETP.GE.AND P5, PT, R39, R179, PT ;  /* 0x000000b32700720c */ /* 0x000fe20003fa6270 */
[----:B------:R-:W-:Y:S01]  /*fcd0*/  FFMA.FTZ R89, R31, UR4, R24 ;  /* 0x000000041f597c23 */ /* 0x000fe20008010018 */
[----:B------:R-:W-:-:S02]  /*fce0*/  FSEL R66, R66, -INF , !P0 ;  /* 0xff80000042427808 */ /* 0x000fc40004000000 */
[----:B------:R-:W1:Y:S01]  /*fcf0*/  I2F R23, R32 ;  /* 0x0000002000177306 */ /* 0x000e620000201400 */
[C---:B----4-:R-:W-:Y:S01]  /*fd00*/  FFMA.FTZ R91, R17.reuse, UR4, R20 ;  /* 0x00000004115b7c23 */ /* 0x050fe20008010014 */
[----:B------:R-:W-:Y:S01]  /*fd10*/  LOP3.LUT R20, R26, 0xf8, R244, 0xfe, !PT ;  /* 0x000000f81a147812 */ /* 0x000fe200078efef4 */
[----:B------:R-:W-:Y:S01]  /*fd20*/  FFMA.FTZ R92, R17, UR4, R22 ;  /* 0x00000004115c7c23 */ /* 0x000fe20008010016 */
[----:B------:R-:W-:Y:S01]  /*fd30*/  FSEL R90, R90, -INF , !P5 ;  /* 0xff8000005a5a7808 */ /* 0x000fe20006800000 */
[----:B------:R-:W-:Y:S01]  /*fd40*/  IMAD.U32 R22, RZ, RZ, UR6 ;  /* 0x00000006ff167e24 */ /* 0x000fe2000f8e00ff */
[----:B------:R-:W-:Y:S02]  /*fd50*/  ISETP.GE.AND P5, PT, R32, R179, PT ;  /* 0x000000b32000720c */ /* 0x000fe40003fa6270 */
[----:B------:R-:W3:Y:S01]  /*fd60*/  I2F R28, R30 ;  /* 0x0000001e001c7306 */ /* 0x000ee20000201400 */
[----:B--2---:R-:W-:Y:S01]  /*fd70*/  FFMA.FTZ R93, R27, UR4, R18 ;  /* 0x000000041b5d7c23 */ /* 0x004fe20008010012 */
[----:B------:R-:W-:Y:S01]  /*fd80*/  LOP3.LUT R24, R19, 0xf0, R244, 0xfe, !PT ;  /* 0x000000f013187812 */ /* 0x000fe200078efef4 */
[----:B------:R-:W-:Y:S01]  /*fd90*/  IMAD.U32 R18, RZ, RZ, UR6 ;  /* 0x00000006ff127e24 */ /* 0x000fe2000f8e00ff */
[-C--:B------:R-:W-:Y:S01]  /*fda0*/  ISETP.GE.AND P0, PT, R35, R212.reuse, PT ;  /* 0x000000d42300720c */ /* 0x080fe20003f06270 */
[----:B------:R-:W-:Y:S01]  /*fdb0*/  FFMA.FTZ R16, R27, UR4, R16 ;  /* 0x000000041b107c23 */ /* 0x000fe20008010010 */
[----:B------:R-:W-:-:S02]  /*fdc0*/  ISETP.GE.AND P3, PT, R33, R212, PT ;  /* 0x000000d42100720c */ /* 0x000fc40003f66270 */
[----:B------:R-:W2:Y:S01]  /*fdd0*/  I2F R17, R20 ;  /* 0x0000001400117306 */ /* 0x000ea20000201400 */
[C---:B-1----:R-:W-:Y:S01]  /*fde0*/  FFMA.FTZ R95, R23.reuse, UR4, R14 ;  /* 0x00000004175f7c23 */ /* 0x042fe2000801000e */
[----:B------:R-:W-:Y:S01]  /*fdf0*/  LOP3.LUT R18, R18, 0x10, R244, 0xfe, !PT ;  /* 0x0000001012127812 */ /* 0x000fe200078efef4 */
[----:B------:R-:W-:Y:S01]  /*fe00*/  FFMA.FTZ R96, R23, UR4, R12 ;  /* 0x0000000417607c23 */ /* 0x000fe2000801000c */
[----:B------:R-:W-:Y:S01]  /*fe10*/  FSEL R91, R91, -INF , !P0 ;  /* 0xff8000005b5b7808 */ /* 0x000fe20004000000 */
[----:B------:R-:W-:Y:S01]  /*fe20*/  IMAD.U32 R14, RZ, RZ, UR6 ;  /* 0x00000006ff0e7e24 */ /* 0x000fe2000f8e00ff */
[----:B------:R-:W-:Y:S02]  /*fe30*/  FSEL R95, R95, -INF , !P5 ;  /* 0xff8000005f5f7808 */ /* 0x000fe40006800000 */
[----:B------:R1:W-:Y:S01]  /*fe40*/  I2F R12, R18 ;  /* 0x00000012000c7306 */ /* 0x0003e20000201400 */
[-C--:B------:R-:W-:Y:S01]  /*fe50*/  ISETP.GE.AND P5, PT, R18, R212.reuse, PT ;  /* 0x000000d41200720c */ /* 0x080fe20003fa6270 */
[----:B---3--:R-:W-:Y:S01]  /*fe60*/  FFMA.FTZ R97, R28, UR4, R8 ;  /* 0x000000041c617c23 */ /* 0x008fe20008010008 */
[----:B------:R-:W-:Y:S01]  /*fe70*/  ISETP.GE.AND P0, PT, R30, R212, PT ;  /* 0x000000d41e00720c */ /* 0x000fe20003f06270 */
[----:B------:R-:W-:Y:S01]  /*fe80*/  FFMA.FTZ R98, R28, UR4, R10 ;  /* 0x000000041c627c23 */ /* 0x000fe2000801000a */
[----:B------:R-:W-:-:S02]  /*fe90*/  LOP3.LUT R22, R22, 0x8, R244, 0xfe, !PT ;  /* 0x0000000816167812 */ /* 0x000fc400078efef4 */
[----:B------:R-:W-:Y:S01]  /*fea0*/  LOP3.LUT R14, R14, 0x10, R244, 0xfe, !PT ;  /* 0x000000100e0e7812 */ /* 0x000fe200078efef4 */
[----:B------:R-:W3:Y:S01]  /*feb0*/  I2F R19, R24 ;  /* 0x0000001800137306 */ /* 0x000ee20000201400 */
[----:B------:R-:W-:Y:S01]  /*fec0*/  FSEL R94, R16, -INF , !P3 ;  /* 0xff800000105e7808 */ /* 0x000fe20005800000 */
[----:B--2---:R-:W-:Y:S01]  /*fed0*/  FFMA.FTZ R101, R17, UR4, R204 ;  /* 0x0000000411657c23 */ /* 0x004fe200080100cc */
[----:B------:R-:W-:Y:S01]  /*fee0*/  FSEL R97, R97, -INF , !P0 ;  /* 0xff80000061617808 */ /* 0x000fe20004000000 */
[----:B------:R-:W-:Y:S01]  /*fef0*/  FFMA.FTZ R206, R17, UR4, R206 ;  /* 0x0000000411ce7c23 */ /* 0x000fe200080100ce */
[----:B------:R-:W-:Y:S02]  /*ff00*/  ISETP.GE.AND P0, PT, R20, R212, PT ;  /* 0x000000d41400720c */ /* 0x000fe40003f06270 */
[----:B------:R-:W-:Y:S01]  /*ff10*/  FSEL R88, R88, -INF , !P4 ;  /* 0xff80000058587808 */ /* 0x000fe20006000000 */
[----:B-1----:R-:W-:Y:S01]  /*ff20*/  IMAD.U32 R18, RZ, RZ, UR6 ;  /* 0x00000006ff127e24 */ /* 0x002fe2000f8e00ff */
[----:B------:R-:W1:Y:S01]  /*ff30*/  I2F R16, R22 ;  /* 0x0000001600107306 */ /* 0x000e620000201400 */
[----:B------:R-:W-:-:S02]  /*ff40*/  FSEL R101, R101, -INF , !P0 ;  /* 0xff80000065657808 */ /* 0x000fc40004000000 */
[----:B------:R-:W-:Y:S02]  /*ff50*/  FSEL R62, R36, -INF , !P6 ;  /* 0xff800000243e7808 */ /* 0x000fe40007000000 */
[----:B------:R-:W-:Y:S02]  /*ff60*/  LOP3.LUT R10, R18, 0x8, R244, 0xfe, !PT ;  /* 0x00000008120a7812 */ /* 0x000fe400078efef4 */
[----:B------:R-:W-:Y:S01]  /*ff70*/  FSEL R68, R68, -INF , !P2 ;  /* 0xff80000044447808 */ /* 0x000fe20005000000 */
[----:B------:R-:W2:Y:S01]  /*ff80*/  I2F R8, R14 ;  /* 0x0000000e00087306 */ /* 0x000ea20000201400 */
[----:B------:R-:W-:Y:S01]  /*ff90*/  ISETP.GE.AND P4, PT, R33, R179, PT ;  /* 0x000000b32100720c */ /* 0x000fe20003f86270 */
[C---:B---3--:R-:W-:Y:S01]  /*ffa0*/  FFMA.FTZ R4, R19.reuse, UR4, R4 ;  /* 0x0000000413047c23 */ /* 0x048fe20008010004 */
[----:B------:R-:W-:Y:S01]  /*ffb0*/  PLOP3.LUT P0, PT, PT, PT, UP0, 0x80, 0x0 ;  /* 0x000000000000781c */ /* 0x000fe20003f0f008 */
[----:B------:R-:W-:Y:S01]  /*ffc0*/  FFMA.FTZ R6, R19, UR4, R6 ;  /* 0x0000000413067c23 */ /* 0x000fe20008010006 */
[----:B------:R-:W-:-:S02]  /*ffd0*/  ISETP.GE.AND P6, PT, R39, R212, PT ;  /* 0x000000d42700720c */ /* 0x000fc40003fc6270 */
[-C--:B------:R-:W-:Y:S01]  /*ffe0*/  ISETP.GE.AND P2, PT, R35, R179.reuse, PT ;  /* 0x000000b32300720c */ /* 0x080fe20003f46270 */
[----:B------:R-:W3:Y:S01]  /*fff0*/  I2F R18, R10 ;  /* 0x0000000a00127306 */ /* 0x000ee20000201400 */
[----:B------:R-:W-:Y:S01]  /*10000*/  FSEL R93, R93, -INF , !P4 ;  /* 0xff8000005d5d7808 */ /* 0x000fe20006000000 */
[----:B-1----:R-:W-:Y:S01]  /*10010*/  FFMA.FTZ R16, R16, UR4, R120 ;  /* 0x0000000410107c23 */ /* 0x002fe20008010078 */
[----:B------:R-:W-:Y:S02]  /*10020*/  FSEL R89, R89, -INF , !P6 ;  /* 0xff80000059597808 */ /* 0x000fe40007000000 */
[----:B------:R-:W-:Y:S02]  /*10030*/  FSEL R92, R92, -INF , !P2 ;  /* 0xff8000005c5c7808 */ /* 0x000fe40005000000 */
[C---:B------:R-:W-:Y:S02]  /*10040*/  ISETP.GE.AND P3, PT, R24.reuse, R212, PT ;  /* 0x000000d41800720c */ /* 0x040fe40003f66270 */
[----:B------:R-:W-:-:S02]  /*10050*/  ISETP.GE.AND P4, PT, R24, R179, PT ;  /* 0x000000b31800720c */ /* 0x000fc40003f86270 */
[----:B------:R-:W-:Y:S01]  /*10060*/  ISETP.GE.AND P6, PT, R32, R212, PT ;  /* 0x000000d42000720c */ /* 0x000fe20003fc6270 */
[----:B--2---:R-:W-:Y:S01]  /*10070*/  FFMA.FTZ R32, R8, UR4, R118 ;  /* 0x0000000408207c23 */ /* 0x004fe20008010076 */
[----:B------:R-:W-:Y:S02]  /*10080*/  ISETP.GE.AND P2, PT, R30, R179, PT ;  /* 0x000000b31e00720c */ /* 0x000fe40003f46270 */
[----:B------:R-:W-:Y:S01]  /*10090*/  FSEL R99, R4, -INF , !P3 ;  /* 0xff80000004637808 */ /* 0x000fe20005800000 */
[----:B------:R-:W-:Y:S01]  /*100a0*/  FFMA.FTZ R4, R12, UR4, R116 ;  /* 0x000000040c047c23 */ /* 0x000fe20008010074 */
[----:B------:R-:W-:Y:S01]  /*100b0*/  FSEL R100, R6, -INF , !P4 ;  /* 0xff80000006647808 */ /* 0x000fe20006000000 */
[----:B---3--:R-:W-:Y:S01]  /*100c0*/  FFMA.FTZ R6, R18, UR4, R122 ;  /* 0x0000000412067c23 */ /* 0x008fe2000801007a */
[----:B------:R-:W-:Y:S02]  /*100d0*/  FSEL R96, R96, -INF , !P6 ;  /* 0xff80000060607808 */ /* 0x000fe40007000000 */
[----:B------:R-:W-:-:S02]  /*100e0*/  FSEL R98, R98, -INF , !P2 ;  /* 0xff80000062627808 */ /* 0x000fc40005000000 */
[----:B------:R-:W-:Y:S02]  /*100f0*/  ISETP.GE.AND P6, PT, R22, R212, PT ;  /* 0x000000d41600720c */ /* 0x000fe40003fc6270 */
[-C--:B------:R-:W-:Y:S02]  /*10100*/  ISETP.GE.AND P2, PT, R20, R179.reuse, PT ;  /* 0x000000b31400720c */ /* 0x080fe40003f46270 */
[-C--:B------:R-:W-:Y:S02]  /*10110*/  ISETP.GE.AND P3, PT, R14, R179.reuse, PT ;  /* 0x000000b30e00720c */ /* 0x080fe40003f66270 */
[----:B------:R-:W-:Y:S02]  /*10120*/  ISETP.GE.AND P4, PT, R10, R179, PT ;  /* 0x000000b30a00720c */ /* 0x000fe40003f86270 */
[----:B------:R-:W-:Y:S02]  /*10130*/  FSEL R3, R206, -INF , !P2 ;  /* 0xff800000ce037808 */ /* 0x000fe40005000000 */
[----:B------:R-:W-:-:S02]  /*10140*/  FSEL R8, R16, -INF , !P6 ;  /* 0xff80000010087808 */ /* 0x000fc40007000000 */
        /* <DEDUP_REMOVED lines=79> */
.L_x_2389:
[----:B------:R-:W-:-:S04]  /*10640*/  LEA R12, -R14, RZ, 0x8 ;  /* 0x000000ff0e0c7211 */ /* 0x000fc800078e41ff */
[----:B------:R-:W-:Y:S02]  /*10650*/  SHF.R.S32.HI R10, RZ, 0x1f, R12 ;  /* 0x0000001fff0a7819 */ /* 0x000fe4000001140c */
.L_x_2390:
[--C-:B------:R-:W-:Y:S01]  /*10660*/  @!P1 IADD3 R17, P2, P0, R12, UR18, R178.reuse ;  /* 0x000000120c119c10 */ /* 0x100fe2000f85e0b2 */
[----:B------:R-:W-:Y:S01]  /*10670*/  @!P1 IMAD.MOV.U32 R30, RZ, RZ, R178 ;  /* 0x000000ffff1e9224 */ /* 0x000fe200078e00b2 */
[----:B------:R1:W-:Y:S01]  /*10680*/  @P1 STS.128 [R241+0x2000], RZ ;  /* 0x002000fff1001388 */ /* 0x0003e20000000c00 */
[--C-:B------:R-:W-:Y:S01]  /*10690*/  @!P1 IMAD.MOV.U32 R31, RZ, RZ, R164.reuse ;  /* 0x000000ffff1f9224 */ /* 0x100fe200078e00a4 */
[----:B------:R-:W-:Y:S01]  /*106a0*/  @!P1 IADD3.X R16, R10, UR15, R164, P2, P0 ;  /* 0x0000000f0a109c10 */ /* 0x000fe200097e04a4 */
[----:B------:R-:W-:Y:S01]  /*106b0*/  @!P1 IMAD.MOV.U32 R26, RZ, RZ, R178 ;  /* 0x000000ffff1a9224 */ /* 0x000fe200078e00b2 */
[C---:B------:R-:W-:Y:S01]  /*106c0*/  @!P1 LEA R102, P3, R17.reuse, c[0x0][0x168], 0x1 ;  /* 0x00005a0011669a11 */ /* 0x040fe200078608ff */
[----:B------:R-:W-:Y:S01]  /*106d0*/  @!P1 IMAD.MOV.U32 R27, RZ, RZ, R164 ;  /* 0x000000ffff1b9224 */ /* 0x000fe200078e00a4 */
[----:B------:R-:W-:Y:S01]  /*106e0*/  BSSY B0, `(.L_x_2391) ;  /* 0x00000c9000007945 */ /* 0x000fe20003800000 */
[----:B------:R-:W-:Y:S01]  /*106f0*/  @!P1 IMAD.MOV.U32 R18, RZ, RZ, c[0x0][0x19c] ;  /* 0x00006700ff129624 */ /* 0x000fe200078e00ff */
[----:B------:R-:W-:Y:S01]  /*10700*/  @!P1 LEA.HI.X R103, R17, c[0x0][0x16c], R16, 0x1, P3 ;  /* 0x00005b0011679a11 */ /* 0x000fe200018f0c10 */
[----:B------:R-:W-:-:S04]  /*10710*/  @!P1 IMAD.WIDE.U32 R30, R14, 0x30, R30 ;  /* 0x000000300e1e9825 */ /* 0x000fc800078e001e */
[----:B------:R-:W-:Y:S01]  /*10720*/  @!P1 IMAD.MOV.U32 R23, RZ, RZ, c[0x0][0x19c] ;  /* 0x00006700ff179624 */ /* 0x000fe200078e00ff */
[----:B------:R-:W-:Y:S01]  /*10730*/  @!P1 IADD3 R19, P2, R12, R30, RZ ;  /* 0x0000001e0c139210 */ /* 0x000fe20007f5e0ff */
[----:B------:R-:W-:-:S04]  /*10740*/  @!P1 IMAD.WIDE.U32 R26, R14, 0x50, R26 ;  /* 0x000000500e1a9825 */ /* 0x000fc800078e001a */
[----:B------:R-:W-:Y:S01]  /*10750*/  @!P1 IMAD.MOV.U32 R38, RZ, RZ, R178 ;  /* 0x000000ffff269224 */ /* 0x000fe200078e00b2 */
[----:B------:R-:W-:Y:S01]  /*10760*/  @!P1 IADD3 R24, P0, R12, R26, RZ ;  /* 0x0000001a0c189210 */ /* 0x000fe20007f1e0ff */
[----:B------:R-:W-:Y:S02]  /*10770*/  @!P1 IMAD.MOV.U32 R39, RZ, RZ, R164 ;  /* 0x000000ffff279224 */ /* 0x000fe400078e00a4 */
        /* <DEDUP_REMOVED lines=9> */
[----:B------:R-:W-:-:S04]  /*10810*/  @!P1 IMAD.WIDE.U32 R16, R14, 0xa0, R16 ;  /* 0x000000a00e109825 */ /* 0x000fc800078e0010 */
[----:B------:R-:W-:Y:S01]  /*10820*/  @!P1 IMAD.MOV.U32 R34, RZ, RZ, c[0x0][0x19c] ;  /* 0x00006700ff229624 */ /* 0x000fe200078e00ff */
[----:B------:R-:W-:Y:S01]  /*10830*/  @!P1 IADD3 R38, P0, R12, R16, RZ ;  /* 0x000000100c269210 */ /* 0x000fe20007f1e0ff */
[----:B------:R-:W-:Y:S02]  /*10840*/  @!P1 IMAD R36, R36, 0xa0, RZ ;  /* 0x000000a024249824 */ /* 0x000fe400078e02ff */
[----:B------:R-:W-:Y:S02]  /*10850*/  @!P1 IMAD.MOV.U32 R74, RZ, RZ, R178 ;  /* 0x000000ffff4a9224 */ /* 0x000fe400078e00b2 */
[----:B------:R-:W-:Y:S01]  /*10860*/  @!P1 IMAD.MOV.U32 R75, RZ, RZ, R164 ;  /* 0x000000ffff4b9224 */ /* 0x000fe200078e00a4 */
[----:B------:R-:W-:Y:S01]  /*10870*/  @!P1 IADD3.X R36, R10, R36, R17, P0, !PT ;  /* 0x000000240a249210 */ /* 0x000fe200007fe411 */
[----:B------:R-:W-:Y:S02]  /*10880*/  @!P1 IMAD.MOV.U32 R30, RZ, RZ, R178 ;  /* 0x000000ffff1e9224 */ /* 0x000fe400078e00b2 */
[----:B------:R-:W-:-:S02]  /*10890*/  @!P1 IMAD.MOV.U32 R31, RZ, RZ, R164 ;  /* 0x000000ffff1f9224 */ /* 0x000fc400078e00a4 */
[----:B------:R-:W-:Y:S02]  /*108a0*/  @!P1 IMAD.MOV.U32 R82, RZ, RZ, R178 ;  /* 0x000000ffff529224 */ /* 0x000fe400078e00b2 */
[----:B------:R-:W-:Y:S02]  /*108b0*/  @!P1 IMAD.MOV.U32 R83, RZ, RZ, R164 ;  /* 0x000000ffff539224 */ /* 0x000fe400078e00a4 */
[----:B------:R-:W-:Y:S02]  /*108c0*/  @!P1 IMAD R34, R34, 0x90, RZ ;  /* 0x0000009022229824 */ /* 0x000fe400078e02ff */
[----:B------:R-:W-:Y:S02]  /*108d0*/  @!P1 IMAD.MOV.U32 R26, RZ, RZ, c[0x0][0x19c] ;  /* 0x00006700ff1a9624 */ /* 0x000fe400078e00ff */
[----:B------:R-:W-:Y:S01]  /*108e0*/  @!P1 IMAD.WIDE.U32 R74, R14, 0x60, R74 ;  /* 0x000000600e4a9825 */ /* 0x000fe200078e004a */
[----:B------:R-:W-:-:S03]  /*108f0*/  @!P1 IADD3.X R34, R10, R34, R39, P2, !PT ;  /* 0x000000220a229210 */ /* 0x000fc600017fe427 */
        /* <DEDUP_REMOVED lines=8> */
[----:B------:R-:W-:Y:S02]  /*10980*/  @!P1 IMAD.MOV.U32 R76, RZ, RZ, c[0x0][0x19c] ;  /* 0x00006700ff4c9624 */ /* 0x000fe400078e00ff */
[----:B------:R-:W-:-:S04]  /*10990*/  @!P1 IMAD.WIDE.U32 R82, R14, 0xd0, R82 ;  /* 0x000000d00e529825 */ /* 0x000fc800078e0052 */
[----:B------:R-:W-:Y:S01]  /*109a0*/  @!P1 IMAD R26, R26, 0x60, RZ ;  /* 0x000000601a1a9824 */ /* 0x000fe200078e02ff */
[----:B------:R-:W-:Y:S01]  /*109b0*/  @!P1 IADD3 R77, P2, R12, R82, RZ ;  /* 0x000000520c4d9210 */ /* 0x000fe20007f5e0ff */
[----:B------:R-:W-:Y:S02]  /*109c0*/  @!P1 IMAD R28, R28, 0x70, RZ ;  /* 0x000000701c1c9824 */ /* 0x000fe400078e02ff */
[----:B------:R-:W-:Y:S01]  /*109d0*/  @!P1 IMAD.MOV.U32 R39, RZ, RZ, c[0x0][0x19c] ;  /* 0x00006700ff279624 */ /* 0x000fe200078e00ff */
[C---:B------:R-:W-:Y:S01]  /*109e0*/  @!P1 IADD3.X R26, R10.reuse, R26, R75, P4, !PT ;  /* 0x0000001a0a1a9210 */ /* 0x040fe200027fe44b */
[----:B------:R-:W-:Y:S01]  /*109f0*/  @!P1 IMAD.MOV.U32 R78, RZ, RZ, c[0x0][0x19c] ;  /* 0x00006700ff4e9624 */ /* 0x000fe200078e00ff */
[----:B------:R-:W-:Y:S01]  /*10a00*/  @!P1 IADD3.X R28, R10, R28, R31, P3, !PT ;  /* 0x0000001c0a1c9210 */ /* 0x000fe20001ffe41f */
[----:B------:R-:W-:Y:S02]  /*10a10*/  @!P1 IMAD.MOV.U32 R86, RZ, RZ, R178 ;  /* 0x000000ffff569224 */ /* 0x000fe400078e00b2 */
[----:B------:R-:W-:-:S02]  /*10a20*/  @!P1 IMAD.MOV.U32 R87, RZ, RZ, R164 ;  /* 0x000000ffff579224 */ /* 0x000fc400078e00a4 */
[----:B------:R-:W-:-:S04]  /*10a30*/  @!P1 IMAD.WIDE.U32 R104, R14, 0xb0, R104 ;  /* 0x000000b00e689825 */ /* 0x000fc800078e0068 */
[----:B------:R-:W-:Y:S01]  /*10a40*/  @!P1 IMAD.WIDE.U32 R16, R14, 0xe0, R16 ;  /* 0x000000e00e109825 */ /* 0x000fe200078e0010 */
[----:B------:R-:W-:-:S03]  /*10a50*/  @!P1 IADD3 R72, P4, R12, R104, RZ ;  /* 0x000000680c489210 */ /* 0x000fc60007f9e0ff */
[----:B------:R-:W-:Y:S01]  /*10a60*/  @!P1 IMAD R76, R76, 0xd0, RZ ;  /* 0x000000d04c4c9824 */ /* 0x000fe200078e02ff */
[----:B------:R-:W-:Y:S01]  /*10a70*/  @!P1 IADD3 R79, P0, R12, R16, RZ ;  /* 0x000000100c4f9210 */ /* 0x000fe20007f1e0ff */
[----:B------:R-:W-:Y:S02]  /*10a80*/  @!P1 IMAD.MOV.U32 R74, RZ, RZ, c[0x0][0x19c] ;  /* 0x00006700ff4a9624 */ /* 0x000fe400078e00ff */
[----:B------:R-:W-:Y:S01]  /*10a90*/  @!P1 IMAD R39, R39, 0xb0, RZ ;  /* 0x000000b027279824 */ /* 0x000fe200078e02ff */
[----:B------:R-:W-:Y:S01]  /*10aa0*/  @!P1 IADD3.X R76, R10, R76, R83, P2, !PT ;  /* 0x0000004c0a4c9210 */ /* 0x000fe200017fe453 */
[C---:B------:R-:W-:Y:S01]  /*10ab0*/  @!P1 IMAD.WIDE.U32 R86, R14.reuse, 0xc0, R86 ;  /* 0x000000c00e569825 */ /* 0x040fe200078e0056 */
[----:B------:R-:W-:Y:S02]  /*10ac0*/  @!P1 LEA R33, P2, R14, R178, 0x7 ;  /* 0x000000b20e219211 */ /* 0x000fe400078438ff */
[----:B------:R-:W-:Y:S01]  /*10ad0*/  @!P1 IADD3.X R39, R10, R39, R105, P4, !PT ;  /* 0x000000270a279210 */ /* 0x000fe200027fe469 */
[----:B------:R-:W-:Y:S01]  /*10ae0*/  @!P1 IMAD R78, R78, 0xe0, RZ ;  /* 0x000000e04e4e9824 */ /* 0x000fe200078e02ff */
[----:B------:R-:W-:Y:S01]  /*10af0*/  @!P1 IADD3 R75, P3, R12, R86, RZ ;  /* 0x000000560c4b9210 */ /* 0x000fe20007f7e0ff */
[----:B------:R-:W-:-:S02]  /*10b00*/  @!P1 IMAD.MOV.U32 R31, RZ, RZ, c[0x0][0x19c] ;  /* 0x00006700ff1f9624 */ /* 0x000fc400078e00ff */
[----:B------:R-:W-:Y:S01]  /*10b10*/  @!P1 IMAD R74, R74, 0xc0, RZ ;  /* 0x000000c04a4a9824 */ /* 0x000fe200078e02ff */
[----:B------:R-:W-:Y:S01]  /*10b20*/  @!P1 IADD3.X R78, R10, R78, R17, P0, !PT ;  /* 0x0000004e0a4e9210 */ /* 0x000fe200007fe411 */
[----:B------:R-:W-:Y:S01]  /*10b30*/  @!P1 IMAD.MOV.U32 R16, RZ, RZ, c[0x0][0x19c] ;  /* 0x00006700ff109624 */ /* 0x000fe200078e00ff */
[C---:B------:R-:W-:Y:S01]  /*10b40*/  @!P1 LEA R17, P4, R14.reuse, R178, 0x5 ;  /* 0x000000b20e119211 */ /* 0x040fe200078828ff */
[----:B------:R-:W-:Y:S01]  /*10b50*/  @!P1 IMAD.MOV.U32 R20, RZ, RZ, c[0x0][0x19c] ;  /* 0x00006700ff149624 */ /* 0x000fe200078e00ff */
[----:B------:R-:W-:Y:S02]  /*10b60*/  @!P1 LEA.HI.X R31, R14, R164, R31, 0x7, P2 ;  /* 0x000000a40e1f9211 */ /* 0x000fe400010f3c1f */
[----:B------:R-:W-:Y:S02]  /*10b70*/  LEA R250, P0, R178, c[0x0][0x168], 0x1 ;  /* 0x00005a00b2fa7a11 */ /* 0x000fe400078008ff */
[----:B------:R-:W-:Y:S02]  /*10b80*/  @!P1 IADD3 R33, P2, R12, R33, RZ ;  /* 0x000000210c219210 */ /* 0x000fe40007f5e0ff */
[----:B------:R-:W-:-:S02]  /*10b90*/  @!P1 IADD3.X R74, R10, R74, R87, P3, !PT ;  /* 0x0000004a0a4a9210 */ /* 0x000fc40001ffe457 */
[----:B------:R-:W-:Y:S01]  /*10ba0*/  @!P1 LEA R22, P3, R14, R178, 0x6 ;  /* 0x000000b20e169211 */ /* 0x000fe200078630ff */
[----:B------:R-:W-:Y:S01]  /*10bb0*/  @!P1 IMAD.X R31, R10, 0x1, R31, P2 ;  /* 0x000000010a1f9824 */ /* 0x000fe200010e061f */
[----:B------:R-:W-:Y:S02]  /*10bc0*/  @!P1 LEA.HI.X R16, R14, R164, R16, 0x5, P4 ;  /* 0x000000a40e109211 */ /* 0x000fe400020f2c10 */
[----:B------:R-:W-:Y:S02]  /*10bd0*/  @!P1 IADD3 R17, P4, R12, R17, RZ ;  /* 0x000000110c119210 */ /* 0x000fe40007f9e0ff */
[----:B------:R-:W-:Y:S02]  /*10be0*/  LEA.HI.X R249, R178, c[0x0][0x16c], R164, 0x1, P0 ;  /* 0x00005b00b2f97a11 */ /* 0x000fe400000f0ca4 */
[----:B------:R-:W-:Y:S01]  /*10bf0*/  @!P1 LEA R104, P0, R12, R250, 0x1 ;  /* 0x000000fa0c689211 */ /* 0x000fe200078008ff */
[----:B------:R-:W-:Y:S01]  /*10c00*/  @!P1 IMAD.X R16, R10, 0x1, R16, P4 ;  /* 0x000000010a109824 */ /* 0x000fe200020e0610 */
[----:B------:R-:W-:-:S02]  /*10c10*/  @!P1 LEA.HI.X R20, R14, R164, R20, 0x6, P3 ;  /* 0x000000a40e149211 */ /* 0x000fc400018f3414 */
[----:B------:R-:W-:Y:S02]  /*10c20*/  @!P1 LEA R106, P2, R33, c[0x0][0x168], 0x1 ;  /* 0x00005a00216a9a11 */ /* 0x000fe400078408ff */
[C---:B------:R-:W-:Y:S02]  /*10c30*/  @!P1 IADD3 R22, P3, R12.reuse, R22, RZ ;  /* 0x000000160c169210 */ /* 0x040fe40007f7e0ff */
[----:B------:R-:W-:Y:S02]  /*10c40*/  @!P1 LEA R86, P4, R17, c[0x0][0x168], 0x1 ;  /* 0x00005a0011569a11 */ /* 0x000fe400078808ff */
        /* <DEDUP_REMOVED lines=26> */
[C---:B------:R-:W-:Y:S02]  /*10df0*/  @!P1 LEA R18, P0, R38.reuse, c[0x0][0x168], 0x1 ;  /* 0x00005a0026129a11 */ /* 0x040fe400078008ff */
[C---:B------:R-:W-:Y:S01]  /*10e00*/  @!P1 LEA R22, P2, R35.reuse, c[0x0][0x168], 0x1 ;  /* 0x00005a0023169a11 */ /* 0x040fe200078408ff */
[----:B------:R1:W-:Y:S01]  /*10e10*/  @P1 STS.128 [R241+0x3800], RZ ;  /* 0x003800fff1001388 */ /* 0x0003e20000000c00 */
[----:B------:R-:W-:Y:S02]  /*10e20*/  @!P1 LEA.HI.X R19, R38, c[0x0][0x16c], R36, 0x1, P0 ;  /* 0x00005b0026139a11 */ /* 0x000fe400000f0c24 */
[----:B------:R-:W-:Y:S01]  /*10e30*/  @!P1 LEA.HI.X R23, R35, c[0x0][0x16c], R34, 0x1, P2 ;  /* 0x00005b0023179a11 */ /* 0x000fe200010f0c22 */
[----:B------:R-:W-:Y:S01]  /*10e40*/  @!PT LDS RZ, [RZ] ;  /* 0x00000000fffff984 */ /* 0x000fe20000000800 */
[----:B------:R-:W-:Y:S01]  /*10e50*/  @!PT LDS RZ, [RZ] ;  /* 0x00000000fffff984 */ /* 0x000fe20000000800 */
[----:B------:R-:W-:Y:S01]  /*10e60*/  @!PT LDS RZ, [RZ] ;  /* 0x00000000fffff984 */ /* 0x000fe20000000800 */
[----:B------:R1:W-:Y:S01]  /*10e70*/  @!P1 LDGSTS.E.BYPASS.LTC128B.128 [R241+0x3800], [R108.64] ;  /* 0x038000006cf19fae */ /* 0x0003e2000b901d54 */
[----:B------:R-:W-:-:S02]  /*10e80*/  @!P1 LEA R38, P4, R72, c[0x0][0x168], 0x1 ;  /* 0x00005a0048269a11 */ /* 0x000fc400078808ff */
        /* <DEDUP_REMOVED lines=66> */
[----:B------:R-:W-:Y:S01]  /*112b0*/  IMAD.MOV.U32 R179, RZ, RZ, R164 ;  /* 0x000000ffffb37224 */ /* 0x000fe200078e00a4 */
[----:B------:R-:W-:-:S02]  /*112c0*/  ULDC UR6, c[0x0][0x19c] ;  /* 0x0000670000067ab9 */ /* 0x000fc40000000800 */
[----:B------:R-:W-:Y:S01]  /*112d0*/  UIMAD UR6, UR6, 0xf0, URZ ;  /* 0x000000f0060678a4 */ /* 0x000fe2000f8e023f */
        /* <DEDUP_REMOVED lines=9> */
.L_x_2392:
[----:B------:R-:W-:Y:S05]  /*11370*/  BSYNC B0 ;  /* 0x0000000000007941 */ /* 0x000fea0003800000 */
.L_x_2391:
[----:B------:R-:W0:Y:S01]  /*11380*/  LDGDEPBAR ;  /* 0x00000000000079af */ /* 0x000e220000000000 */
[----:B------:R-:W-:-:S04]  /*11390*/  LEA R250, P0, R12, R250, 0x1 ;  /* 0x000000fa0cfa7211 */ /* 0x000fc800078008ff */
[----:B------:R-:W-:Y:S02]  /*113a0*/  LEA.HI.X R249, R12, R249, R10, 0x1, P0 ;  /* 0x000000f90cf97211 */ /* 0x000fe400000f0c0a */
.L_x_2388:
[----:B------:R-:W2:Y:S04]  /*113b0*/  LDL.LU R80, [R1+0x4] ;  /* 0x0000040001507983 */ /* 0x000ea80000300800 */
[----:B------:R-:W3:Y:S01]  /*113c0*/  LDL.LU R129, [R1] ;  /* 0x0000000001817983 */ /* 0x000ee20000300800 */
[----:B------:R-:W-:Y:S02]  /*113d0*/  FMNMX.FTZ R14, R0, R5, !PT ;  /* 0x00000005000e7209 */ /* 0x000fe40007810000 */
[----:B-1----:R-:W-:Y:S02]  /*113e0*/  FMNMX.FTZ R16, R2, R15, !PT ;  /* 0x0000000f02107209 */ /* 0x002fe40007810000 */
        /* <DEDUP_REMOVED lines=12> */
[----:B------:R-:W-:Y:S02]  /*114b0*/  MOV R131, R115 ;  /* 0x0000007300837202 */ /* 0x000fe40000000f00 */
[----:B------:R-:W-:-:S02]  /*114c0*/  FMNMX.FTZ R16, R29, R16, !PT ;  /* 0x000000101d107209 */ /* 0x000fc40007810000 */
[----:B------:R-:W-:Y:S02]  /*114d0*/  MOV R164, R117 ;  /* 0x0000007500a47202 */ /* 0x000fe40000000f00 */
[----:B------:R-:W-:Y:S02]  /*114e0*/  FMNMX.FTZ R16, R81, R16, !PT ;  /* 0x0000001051107209 */ /* 0x000fe40007810000 */
[----:B------:R-:W-:Y:S02]  /*114f0*/  MOV R179, R113 ;  /* 0x0000007100b37202 */ /* 0x000fe40000000f00 */
[----:B------:R-:W-:Y:S02]  /*11500*/  FMNMX.FTZ R16, R125, R16, !PT ;  /* 0x000000107d107209 */ /* 0x000fe40007810000 */
[----:B------:R-:W-:Y:S02]  /*11510*/  MOV R178, R119 ;  /* 0x0000007700b27202 */ /* 0x000fe40000000f00 */
[----:B------:R-:W-:-:S04]  /*11520*/  FMNMX.FTZ R16, R85, R16, !PT ;  /* 0x0000001055107209 */ /* 0x000fc80007810000 */
        /* <DEDUP_REMOVED lines=52> */
[----:B------:R-:W-:-:S05]  /*11870*/  FMNMX.FTZ R16, R205, R16, !PT ;  /* 0x00000010cd107209 */ /* 0x000fca0007810000 */
[----:B------:R-:W1:Y:S02]  /*11880*/  SHFL.BFLY PT, R12, R16, 0x2, 0x1f ;  /* 0x0c401f00100c7f89 */ /* 0x000e6400000e0000 */
[----:B-1----:R-:W-:Y:S02]  /*11890*/  FMNMX.FTZ R12, R16, R12, !PT ;  /* 0x0000000c100c7209 */ /* 0x002fe40007810000 */
[----:B------:R-:W-:Y:S04]  /*118a0*/  LDSM.16.MT88.4 R16, [R234+0xa000] ;  /* 0x00a00000ea10783b */ /* 0x000fe80000004200 */
[----:B------:R-:W1:Y:S01]  /*118b0*/  SHFL.BFLY PT, R112, R12, 0x1, 0x1f ;  /* 0x0c201f000c707f89 */ /* 0x000e6200000e0000 */
[----:B--2---:R-:W-:-:S04]  /*118c0*/  FMNMX.FTZ R14, R80, R14, !PT ;  /* 0x0000000e500e7209 */ /* 0x004fc80007810000 */
[----:B------:R-:W-:-:S04]  /*118d0*/  FMNMX.FTZ R14, R128, R14, !PT ;  /* 0x0000000e800e7209 */ /* 0x000fc80007810000 */
[----:B---3--:R-:W-:-:S04]  /*118e0*/  FMNMX.FTZ R14, R129, R14, !PT ;  /* 0x0000000e810e7209 */ /* 0x008fc80007810000 */
[----:B------:R-:W-:-:S04]  /*118f0*/  FMNMX.FTZ R14, R130, R14, !PT ;  /* 0x0000000e820e7209 */ /* 0x000fc80007810000 */
[----:B------:R-:W-:Y:S02]  /*11900*/  FMNMX.FTZ R14, R131, R14, !PT ;  /* 0x0000000e830e7209 */ /* 0x000fe40007810000 */
[----:B-1----:R-:W-:Y:S02]  /*11910*/  FMNMX.FTZ R112, R12, R112, !PT ;  /* 0x000000700c707209 */ /* 0x002fe40007810000 */
[----:B------:R-:W-:Y:S02]  /*11920*/  FMNMX.FTZ R14, R164, R14, !PT ;  /* 0x0000000ea40e7209 */ /* 0x000fe40007810000 */
[C---:B------:R-:W-:Y:S01]  /*11930*/  FSETP.NEU.FTZ.AND P1, PT, R112.reuse, -INF , PT ;  /* 0xff8000007000780b */ /* 0x040fe20003f3d000 */
[----:B------:R-:W-:Y:S01]  /*11940*/  FMUL.FTZ R110, R112, c[0x0][0x23c] ;  /* 0x00008f00706e7a20 */ /* 0x000fe20000410000 */
[----:B------:R-:W-:-:S04]  /*11950*/  FMNMX.FTZ R14, R221, R14, !PT ;  /* 0x0000000edd0e7209 */ /* 0x000fc80007810000 */
[----:B------:R-:W-:Y:S02]  /*11960*/  FMNMX.FTZ R14, R248, R14, !PT ;  /* 0x0000000ef80e7209 */ /* 0x000fe40007810000 */
[----:B------:R-:W-:Y:S02]  /*11970*/  FSEL R110, R110, RZ, P1 ;  /* 0x000000ff6e6e7208 */ /* 0x000fe40000800000 */
[----:B------:R-:W-:-:S03]  /*11980*/  FMNMX.FTZ R14, R220, R14, !PT ;  /* 0x0000000edc0e7209 */ /* 0x000fc60007810000 */
[--C-:B------:R-:W-:Y:S01]  /*11990*/  FFMA.FTZ R115, R21, c[0x0][0x23c], -R110.reuse ;  /* 0x00008f0015737a23 */ /* 0x100fe2000001086e */
[----:B------:R-:W-:Y:S01]  /*119a0*/  FMNMX.FTZ R14, R222, R14, !PT ;  /* 0x0000000ede0e7209 */ /* 0x000fe20007810000 */
[----:B------:R-:W-:Y:S01]  /*119b0*/  LDSM.16.MT88.4 R20, [R231+0xa000] ;  /* 0x00a00000e714783b */ /* 0x000fe20000004200 */
[--C-:B------:R-:W-:Y:S02]  /*119c0*/  FFMA.FTZ R117, R29, c[0x0][0x23c], -R110.reuse ;  /* 0x00008f001d757a23 */ /* 0x100fe4000001086e */
[----:B------:R-:W-:Y:S01]  /*119d0*/  FMNMX.FTZ R14, R214, R14, !PT ;  /* 0x0000000ed60e7209 */ /* 0x000fe20007810000 */
[----:B------:R-:W-:Y:S01]  /*119e0*/  LDSM.16.MT88.4 R28, [R230+0xa000] ;  /* 0x00a00000e61c783b */ /* 0x000fe20000004200 */
[--C-:B------:R-:W-:Y:S01]  /*119f0*/  FFMA.FTZ R109, R15, c[0x0][0x23c], -R110.reuse ;  /* 0x00008f000f6d7a23 */ /* 0x100fe2000001086e */
[----:B------:R-:W-:Y:S01]  /*11a00*/  MUFU.EX2 R115, R115 ;  /* 0x0000007300737308 */ /* 0x000fe20000000800 */
[----:B------:R-:W-:Y:S01]  /*11a10*/  FMNMX.FTZ R14, R219, R14, !PT ;  /* 0x0000000edb0e7209 */ /* 0x000fe20007810000 */
[----:B------:R-:W-:-:S02]  /*11a20*/  FFMA.FTZ R108, R9, c[0x0][0x23c], -R110 ;  /* 0x00008f00096c7a23 */ /* 0x000fc4000001086e */
[--C-:B------:R-:W-:Y:S01]  /*11a30*/  FFMA.FTZ R107, R8, c[0x0][0x23c], -R110.reuse ;  /* 0x00008f00086b7a23 */ /* 0x100fe2000001086e */
[----:B------:R-:W-:Y:S01]  /*11a40*/  FMNMX.FTZ R14, R211, R14, !PT ;  /* 0x0000000ed30e7209 */ /* 0x000fe20007810000 */
[--C-:B------:R-:W-:Y:S02]  /*11a50*/  FFMA.FTZ R106, R13, c[0x0][0x23c], -R110.reuse ;  /* 0x00008f000d6a7a23 */ /* 0x100fe4000001086e */
[----:B------:R-:W-:Y:S01]  /*11a60*/  MUFU.EX2 R109, R109 ;  /* 0x0000006d006d7308 */ /* 0x000fe20000000800 */
[----:B------:R-:W-:Y:S01]  /*11a70*/  FMNMX.FTZ R14, R210, R14, !PT ;  /* 0x0000000ed20e7209 */ /* 0x000fe20007810000 */
[--C-:B------:R-:W-:Y:S02]  /*11a80*/  FFMA.FTZ R116, R25, c[0x0][0x23c], -R110.reuse ;  /* 0x00008f0019747a23 */ /* 0x100fe4000001086e */
[--C-:B------:R-:W-:Y:S01]  /*11a90*/  FFMA.FTZ R123, R125, c[0x0][0x23c], -R110.reuse ;  /* 0x00008f007d7b7a23 */ /* 0x100fe2000001086e */
[----:B------:R-:W-:Y:S01]  /*11aa0*/  FMNMX.FTZ R14, R207, R14, !PT ;  /* 0x0000000ecf0e7209 */ /* 0x000fe20007810000 */
[----:B------:R-:W-:-:S02]  /*11ab0*/  FFMA.FTZ R124, R81, c[0x0][0x23c], -R110 ;  /* 0x00008f00517c7a23 */ /* 0x000fc4000001086e */
[----:B------:R-:W1:Y:S01]  /*11ac0*/  MUFU.EX2 R108, R108 ;  /* 0x0000006c006c7308 */ /* 0x000e620000000800 */
[----:B------:R-:W-:Y:S01]  /*11ad0*/  FMNMX.FTZ R14, R203, R14, !PT ;  /* 0x0000000ecb0e7209 */ /* 0x000fe20007810000 */
[--C-:B------:R-:W-:Y:S02]  /*11ae0*/  FFMA.FTZ R125, R85, c[0x0][0x23c], -R110.reuse ;  /* 0x00008f00557d7a23 */ /* 0x100fe4000001086e */
[----:B------:R-:W-:Y:S01]  /*11af0*/  LDSM.16.MT88.4 R84, [R230+0xa800] ;  /* 0x00a80000e654783b */ /* 0x000fe20000004200 */
[----:B------:R-:W-:Y:S01]  /*11b00*/  FMNMX.FTZ R14, R200, R14, !PT ;  /* 0x0000000ec80e7209 */ /* 0x000fe20007810000 */
[--C-:B------:R-:W-:Y:S02]  /*11b10*/  FFMA.FTZ R127, R127, c[0x0][0x23c], -R110.reuse ;  /* 0x00008f007f7f7a23 */ /* 0x100fe4000001086e */
        /* <DEDUP_REMOVED lines=8> */
[--C-:B------:R-:W-:Y:S01]  /*11ba0*/  FFMA.FTZ R61, R61, c[0x0][0x23c], -R110.reuse ;  /* 0x00008f003d3d7a23 */ /* 0x100fe2000001086e */
[----:B-1----:R-:W-:Y:S01]  /*11bb0*/  F2FP.PACK_AB R8, R108, R109 ;  /* 0x0000006d6c08723e */ /* 0x002fe200000000ff */
[--C-:B------:R-:W-:Y:S01]  /*11bc0*/  FFMA.FTZ R63, R63, c[0x0][0x23c], -R110.reuse ;  /* 0x00008f003f3f7a23 */ /* 0x100fe2000001086e */
[----:B------:R-:W-:Y:S01]  /*11bd0*/  FMNMX.FTZ R14, R170, R14, !PT ;  /* 0x0000000eaa0e7209 */ /* 0x000fe20007810000 */
[----:B------:R-:W-:-:S02]  /*11be0*/  FFMA.FTZ R89, R89, c[0x0][0x23c], -R110 ;  /* 0x00008f0059597a23 */ /* 0x000fc4000001086e */
[----:B------:R-:W-:Y:S01]  /*11bf0*/  MUFU.EX2 R116, R116 ;  /* 0x0000007400747308 */ /* 0x000fe20000000800 */
[----:B------:R-:W-:Y:S01]  /*11c00*/  FMNMX.FTZ R14, R169, R14, !PT ;  /* 0x0000000ea90e7209 */ /* 0x000fe20007810000 */
[--C-:B------:R-:W-:Y:S02]  /*11c10*/  FFMA.FTZ R99, R99, c[0x0][0x23c], -R110.reuse ;  /* 0x00008f0063637a23 */ /* 0x100fe4000001086e */
[--C-:B------:R-:W-:Y:S01]  /*11c20*/  FFMA.FTZ R198, R198, c[0x0][0x23c], -R110.reuse ;  /* 0x00008f00c6c67a23 */ /* 0x100fe2000001086e */
[----:B------:R-:W-:Y:S01]  /*11c30*/  FMNMX.FTZ R14, R65, R14, !PT ;  /* 0x0000000e410e7209 */ /* 0x000fe20007810000 */
[----:B------:R-:W-:Y:S02]  /*11c40*/  FFMA.FTZ R101, R101, c[0x0][0x23c], -R110 ;  /* 0x00008f0065657a23 */ /* 0x000fe4000001086e */
[----:B------:R-:W1:Y:S01]  /*11c50*/  MUFU.EX2 R117, R117 ;  /* 0x0000007500757308 */ /* 0x000e620000000800 */
[----:B------:R-:W-:-:S04]  /*11c60*/  FMNMX.FTZ R14, R168, R14, !PT ;  /* 0x0000000ea80e7209 */ /* 0x000fc80007810000 */
[----:B------:R-:W-:-:S03]  /*11c70*/  FMNMX.FTZ R14, R67, R14, !PT ;  /* 0x0000000e430e7209 */ /* 0x000fc60007810000 */
[----:B------:R-:W-:Y:S01]  /*11c80*/  MUFU.EX2 R124, R124 ;  /* 0x0000007c007c7308 */ /* 0x000fe20000000800 */
[----:B------:R-:W-:-:S04]  /*11c90*/  FMNMX.FTZ R14, R56, R14, !PT ;  /* 0x0000000e380e7209 */ /* 0x000fc80007810000 */
[----:B------:R-:W-:Y:S02]  /*11ca0*/  FMNMX.FTZ R14, R57, R14, !PT ;  /* 0x0000000e390e7209 */ /* 0x000fe40007810000 */
[----:B-1----:R-:W-:Y:S01]  /*11cb0*/  F2FP.PACK_AB R82, R117, R116 ;  /* 0x000000747552723e */ /* 0x002fe200000000ff */
[----:B------:R-:W-:Y:S01]  /*11cc0*/  MUFU.EX2 R123, R123 ;  /* 0x0000007b007b7308 */ /* 0x000fe20000000800 */
[----:B------:R-:W-:-:S04]  /*11cd0*/  FMNMX.FTZ R14, R52, R14, !PT ;  /* 0x0000000e340e7209 */ /* 0x000fc80007810000 */
[----:B------:R-:W-:-:S03]  /*11ce0*/  FMNMX.FTZ R14, R59, R14, !PT ;  /* 0x0000000e3b0e7209 */ /* 0x000fc60007810000 */
        /* <DEDUP_REMOVED lines=38> */
[----:B-1----:R-:W-:-:S05]  /*11f50*/  FMNMX.FTZ R10, R14, R10, !PT ;  /* 0x0000000a0e0a7209 */ /* 0x002fca0007810000 */
[----:B------:R-:W1:Y:S02]  /*11f60*/  SHFL.BFLY PT, R111, R10, 0x1, 0x1f ;  /* 0x0c201f000a6f7f89 */ /* 0x000e6400000e0000 */
[----:B-1----:R-:W-:Y:S02]  /*11f70*/  FMNMX.FTZ R111, R10, R111, !PT ;  /* 0x0000006f0a6f7209 */ /* 0x002fe40007810000 */
[----:B------:R-:W-:Y:S02]  /*11f80*/  F2FP.PACK_AB R10, R106, R107 ;  /* 0x0000006b6a0a723e */ /* 0x000fe400000000ff */
[C---:B------:R-:W-:Y:S01]  /*11f90*/  FSETP.NEU.FTZ.AND P0, PT, R111.reuse, -INF , PT ;  /* 0xff8000006f00780b */ /* 0x040fe20003f1d000 */
[----:B------:R-:W-:-:S05]  /*11fa0*/  FMUL.FTZ R105, R111, c[0x0][0x23c] ;  /* 0x00008f006f697a20 */ /* 0x000fca0000410000 */
[----:B------:R-:W-:-:S05]  /*11fb0*/  FSEL R105, R105, RZ, P0 ;  /* 0x000000ff69697208 */ /* 0x000fca0000000000 */
[--C-:B------:R-:W-:Y:S01]  /*11fc0*/  FFMA.FTZ R104, R5, c[0x0][0x23c], -R105.reuse ;  /* 0x00008f0005687a23 */ /* 0x100fe20000010869 */
[----:B------:R-:W-:Y:S01]  /*11fd0*/  FSEL R5, R112, RZ, P1 ;  /* 0x000000ff70057208 */ /* 0x000fe20000800000 */
[--C-:B------:R-:W-:Y:S01]  /*11fe0*/  FFMA.FTZ R102, R6, c[0x0][0x23c], -R105.reuse ;  /* 0x00008f0006667a23 */ /* 0x100fe20000010869 */
[----:B------:R-:W-:Y:S01]  /*11ff0*/  FSEL R6, R111, RZ, P0 ;  /* 0x000000ff6f067208 */ /* 0x000fe20000000000 */
[----:B------:R-:W-:Y:S02]  /*12000*/  FFMA.FTZ R103, R7, c[0x0][0x23c], -R105 ;  /* 0x00008f0007677a23 */ /* 0x000fe40000010869 */
[----:B------:R-:W-:Y:S01]  /*12010*/  FADD.FTZ R5, R2, -R5 ;  /* 0x8000000502057221 */ /* 0x000fe20000010000 */
[----:B------:R-:W-:Y:S01]  /*12020*/  MUFU.EX2 R104, R104 ;  /* 0x0000006800687308 */ /* 0x000fe20000000800 */
[----:B------:R-:W-:Y:S02]  /*12030*/  FADD.FTZ R6, R0, -R6 ;  /* 0x8000000600067221 */ /* 0x000fe40000010000 */
[----:B------:R-:W-:-:S02]  /*12040*/  FMUL.FTZ R5, R5, c[0x0][0x23c] ;  /* 0x00008f0005057a20 */ /* 0x000fc40000410000 */
[----:B------:R-:W-:Y:S02]  /*12050*/  FMUL.FTZ R6, R6, c[0x0][0x23c] ;  /* 0x00008f0006067a20 */ /* 0x000fe40000410000 */
[----:B------:R-:W-:Y:S01]  /*12060*/  FFMA.FTZ R0, R4, c[0x0][0x23c], -R110 ;  /* 0x00008f0004007a23 */ /* 0x000fe2000001086e */
[----:B------:R-:W1:Y:S01]  /*12070*/  MUFU.EX2 R114, R5 ;  /* 0x0000000500727308 */ /* 0x000e620000000800 */
[--C-:B------:R-:W-:Y:S02]  /*12080*/  FFMA.FTZ R2, R11, c[0x0][0x23c], -R105.reuse ;  /* 0x00008f000b027a23 */ /* 0x100fe40000010869 */
[--C-:B------:R-:W-:Y:S02]  /*12090*/  FFMA.FTZ R119, R37, c[0x0][0x23c], -R105.reuse ;  /* 0x00008f0025777a23 */ /* 0x100fe40000010869 */
[----:B------:R-:W-:Y:S01]  /*120a0*/  LDSM.16.MT88.4 R36, [R234+0xa800] ;  /* 0x00a80000ea24783b */ /* 0x000fe20000004200 */
[--C-:B------:R-:W-:Y:S02]  /*120b0*/  FFMA.FTZ R118, R32, c[0x0][0x23c], -R105.reuse ;  /* 0x00008f0020767a23 */ /* 0x100fe40000010869 */
[----:B------:R2:W3:Y:S01]  /*120c0*/  MUFU.EX2 R113, R6 ;  /* 0x0000000600717308 */ /* 0x0004e20000000800 */
[----:B------:R-:W-:-:S02]  /*120d0*/  FFMA.FTZ R120, R73, c[0x0][0x23c], -R105 ;  /* 0x00008f0049787a23 */ /* 0x000fc40000010869 */
[----:B------:R-:W-:Y:S01]  /*120e0*/  LDSM.16.MT88.4 R72, [R232+0xa800] ;  /* 0x00a80000e848783b */ /* 0x000fe20000004200 */
[--C-:B------:R-:W-:Y:S02]  /*120f0*/  FFMA.FTZ R122, R80, c[0x0][0x23c], -R105.reuse ;  /* 0x00008f00507a7a23 */ /* 0x100fe40000010869 */
[----:B------:R-:W-:Y:S02]  /*12100*/  FFMA.FTZ R128, R128, c[0x0][0x23c], -R105 ;  /* 0x00008f0080807a23 */ /* 0x000fe40000010869 */
[----:B------:R-:W4:Y:S01]  /*12110*/  MUFU.EX2 R103, R103 ;  /* 0x0000006700677308 */ /* 0x000f220000000800 */
[-C--:B-1----:R-:W-:Y:S02]  /*12120*/  FMUL.FTZ R12, R160, R114.reuse ;  /* 0x00000072a00c7220 */ /* 0x082fe40000410000 */
[-C--:B------:R-:W-:Y:S02]  /*12130*/  FMUL.FTZ R13, R161, R114.reuse ;  /* 0x00000072a10d7220 */ /* 0x080fe40000410000 */
[----:B------:R-:W-:-:S02]  /*12140*/  FMUL.FTZ R24, R132, R114 ;  /* 0x0000007284187220 */ /* 0x000fc40000410000 */
[----:B------:R-:W-:Y:S01]  /*12150*/  FMUL.FTZ R25, R133, R114 ;  /* 0x0000007285197220 */ /* 0x000fe20000410000 */
[----:B--2---:R-:W1:Y:S01]  /*12160*/  LDSM.16.MT88.4 R4, [R232+0xa000] ;  /* 0x00a00000e804783b */ /* 0x004e620000004200 */
[----:B------:R-:W-:Y:S01]  /*12170*/  MUFU.EX2 R102, R102 ;  /* 0x0000006600667308 */ /* 0x000fe20000000800 */
[-C--:B---3--:R-:W-:Y:S02]  /*12180*/  FMUL.FTZ R14, R162, R113.reuse ;  /* 0x00000071a20e7220 */ /* 0x088fe40000410000 */
[-C--:B------:R-:W-:Y:S02]  /*12190*/  FMUL.FTZ R15, R163, R113.reuse ;  /* 0x00000071a30f7220 */ /* 0x080fe40000410000 */
[-C--:B------:R-:W-:Y:S01]  /*121a0*/  FMUL.FTZ R26, R134, R113.reuse ;  /* 0x00000071861a7220 */ /* 0x080fe20000410000 */
[----:B----4-:R-:W-:Y:S02]  /*121b0*/  F2FP.PACK_AB R9, R103, R104 ;  /* 0x000000686709723e */ /* 0x010fe400000000ff */
[----:B------:R-:W2:Y:S01]  /*121c0*/  MUFU.EX2 R2, R2 ;  /* 0x0000000200027308 */ /* 0x000ea20000000800 */
[----:B------:R-:W-:-:S02]  /*121d0*/  FMUL.FTZ R27, R135, R113 ;  /* 0x00000071871b7220 */ /* 0x000fc40000410000 */
[-C--:B------:R-:W-:Y:S02]  /*121e0*/  FMUL.FTZ R32, R136, R114.reuse ;  /* 0x0000007288207220 */ /* 0x080fe40000410000 */
[-C--:B------:R-:W-:Y:S02]  /*121f0*/  FMUL.FTZ R33, R137, R114.reuse ;  /* 0x0000007289217220 */ /* 0x080fe40000410000 */
[-C--:B------:R-:W-:Y:S01]  /*12200*/  FMUL.FTZ R34, R138, R113.reuse ;  /* 0x000000718a227220 */ /* 0x080fe20000410000 */
[----:B------:R-:W3:Y:S01]  /*12210*/  MUFU.EX2 R0, R0 ;  /* 0x0000000000007308 */ /* 0x000ee20000000800 */
[----:B------:R-:W-:Y:S02]  /*12220*/  FMUL.FTZ R35, R139, R113 ;  /* 0x000000718b237220 */ /* 0x000fe40000410000 */
[-C--:B------:R-:W-:Y:S02]  /*12230*/  FMUL.FTZ R156, R156, R114.reuse ;  /* 0x000000729c9c7220 */ /* 0x080fe40000410000 */
[----:B------:R-:W-:-:S02]  /*12240*/  FMUL.FTZ R157, R157, R114 ;  /* 0x000000729d9d7220 */ /* 0x000fc40000410000 */
[-C--:B------:R-:W-:Y:S01]  /*12250*/  FMUL.FTZ R158, R158, R113.reuse ;  /* 0x000000719e9e7220 */ /* 0x080fe20000410000 */
[----:B--2---:R-:W-:Y:S01]  /*12260*/  F2FP.PACK_AB R11, R2, R102 ;  /* 0x00000066020b723e */ /* 0x004fe200000000ff */
[-C--:B------:R-:W-:Y:S01]  /*12270*/  FMUL.FTZ R159, R159, R113.reuse ;  /* 0x000000719f9f7220 */ /* 0x080fe20000410000 */
[----:B------:R-:W-:Y:S01]  /*12280*/  MUFU.EX2 R118, R118 ;  /* 0x0000007600767308 */ /* 0x000fe20000000800 */
[-C--:B------:R-:W-:Y:S02]  /*12290*/  FMUL.FTZ R152, R152, R114.reuse ;  /* 0x0000007298987220 */ /* 0x080fe40000410000 */
[-C--:B------:R-:W-:Y:S02]  /*122a0*/  FMUL.FTZ R153, R153, R114.reuse ;  /* 0x0000007299997220 */ /* 0x080fe40000410000 */
[-C--:B------:R-:W-:Y:S01]  /*122b0*/  FMUL.FTZ R154, R154, R113.reuse ;  /* 0x000000719a9a7220 */ /* 0x080fe20000410000 */
[----:B------:R-:W-:Y:S01]  /*122c0*/  HMMA.16816.F32 R12, R8, R16, R12 ;  /* 0x00000010080c723c */ /* 0x000fe2000000180c */
[----:B------:R-:W-:Y:S01]  /*122d0*/  FMUL.FTZ R155, R155, R113 ;  /* 0x000000719b9b7220 */ /* 0x000fe20000410000 */
[----:B------:R-:W2:Y:S01]  /*122e0*/  MUFU.EX2 R119, R119 ;  /* 0x0000007700777308 */ /* 0x000ea20000000800 */
[----:B------:R-:W-:Y:S01]  /*122f0*/  FMUL.FTZ R148, R148, R114 ;  /* 0x0000007294947220 */ /* 0x000fe20000410000 */
[----:B---3--:R-:W-:Y:S01]  /*12300*/  F2FP.PACK_AB R80, R115, R0 ;  /* 0x000000007350723e */ /* 0x008fe200000000ff */
[----:B------:R-:W-:-:S02]  /*12310*/  FMUL.FTZ R149, R149, R114 ;  /* 0x0000007295957220 */ /* 0x000fc40000410000 */
[-C--:B------:R-:W-:Y:S01]  /*12320*/  FMUL.FTZ R150, R150, R113.reuse ;  /* 0x0000007196967220 */ /* 0x080fe20000410000 */
[C---:B-1----:R-:W-:Y:S01]  /*12330*/  HMMA.16816.F32 R24, R8.reuse, R4, R24 ;  /* 0x000000040818723c */ /* 0x042fe20000001818 */
[-C--:B------:R-:W-:Y:S01]  /*12340*/  FMUL.FTZ R151, R151, R113.reuse ;  /* 0x0000007197977220 */ /* 0x080fe20000410000 */
[----:B------:R-:W-:Y:S01]  /*12350*/  MUFU.EX2 R120, R120 ;  /* 0x0000007800787308 */ /* 0x000fe20000000800 */
[-C--:B------:R-:W-:Y:S02]  /*12360*/  FMUL.FTZ R76, R140, R114.reuse ;  /* 0x000000728c4c7220 */ /* 0x080fe40000410000 */
[-C--:B------:R-:W-:Y:S02]  /*12370*/  FMUL.FTZ R77, R141, R114.reuse ;  /* 0x000000728d4d7220 */ /* 0x080fe40000410000 */
[-C--:B------:R-:W-:Y:S01]  /*12380*/  FMUL.FTZ R78, R142, R113.reuse ;  /* 0x000000718e4e7220 */ /* 0x080fe20000410000 */
[----:B------:R-:W-:Y:S01]  /*12390*/  HMMA.16816.F32 R32, R8, R20, R32 ;  /* 0x000000140820723c */ /* 0x000fe20000001820 */
[----:B------:R-:W-:Y:S01]  /*123a0*/  FMUL.FTZ R79, R143, R113 ;  /* 0x000000718f4f7220 */ /* 0x000fe20000410000 */
[----:B------:R-:W1:Y:S01]  /*123b0*/  MUFU.EX2 R122, R122 ;  /* 0x0000007a007a7308 */ /* 0x000e620000000800 */
[----:B------:R-:W-:Y:S01]  /*123c0*/  FMUL.FTZ R144, R144, R114 ;  /* 0x0000007290907220 */ /* 0x000fe20000410000 */
[----:B--2---:R-:W-:Y:S01]  /*123d0*/  F2FP.PACK_AB R81, R119, R118 ;  /* 0x000000767751723e */ /* 0x004fe200000000ff */
[----:B------:R-:W-:-:S02]  /*123e0*/  FMUL.FTZ R145, R145, R114 ;  /* 0x0000007291917220 */ /* 0x000fc40000410000 */
[-C--:B------:R-:W-:Y:S01]  /*123f0*/  FMUL.FTZ R146, R146, R113.reuse ;  /* 0x0000007192927220 */ /* 0x080fe20000410000 */
[C---:B------:R-:W-:Y:S01]  /*12400*/  HMMA.16816.F32 R16, R8.reuse, R18, R156 ;  /* 0x000000120810723c */ /* 0x040fe2000000189c */
[----:B------:R-:W-:Y:S01]  /*12410*/  FMUL.FTZ R147, R147, R113 ;  /* 0x0000007193937220 */ /* 0x000fe20000410000 */
[----:B------:R-:W-:Y:S01]  /*12420*/  MUFU.EX2 R128, R128 ;  /* 0x0000008000807308 */ /* 0x000fe20000000800 */
[--C-:B------:R-:W-:Y:S02]  /*12430*/  FFMA.FTZ R129, R129, c[0x0][0x23c], -R105.reuse ;  /* 0x00008f0081817a23 */ /* 0x100fe40000010869 */
[--C-:B------:R-:W-:Y:S02]  /*12440*/  FFMA.FTZ R130, R130, c[0x0][0x23c], -R105.reuse ;  /* 0x00008f0082827a23 */ /* 0x100fe40000010869 */
[----:B------:R-:W-:Y:S01]  /*12450*/  FFMA.FTZ R131, R131, c[0x0][0x23c], -R105 ;  /* 0x00008f0083837a23 */ /* 0x000fe20000010869 */
[----:B------:R-:W-:Y:S01]  /*12460*/  HMMA.16816.F32 R4, R8, R6, R152 ;  /* 0x000000060804723c */ /* 0x000fe20000001898 */
[--C-:B------:R-:W-:Y:S01]  /*12470*/  FFMA.FTZ R133, R179, c[0x0][0x23c], -R110.reuse ;  /* 0x00008f00b3857a23 */ /* 0x100fe2000001086e */
[----:B-1----:R-:W-:Y:S01]  /*12480*/  F2FP.PACK_AB R83, R122, R120 ;  /* 0x000000787a53723e */ /* 0x002fe200000000ff */
[----:B------:R-:W1:Y:S01]  /*12490*/  MUFU.EX2 R129, R129 ;  /* 0x0000008100817308 */ /* 0x000e620000000800 */
[----:B------:R-:W-:-:S02]  /*124a0*/  FFMA.FTZ R132, R246, c[0x0][0x23c], -R110 ;  /* 0x00008f00f6847a23 */ /* 0x000fc4000001086e */
[--C-:B------:R-:W-:Y:S02]  /*124b0*/  FFMA.FTZ R134, R178, c[0x0][0x23c], -R110.reuse ;  /* 0x00008f00b2867a23 */ /* 0x100fe4000001086e */
[C---:B------:R-:W-:Y:S01]  /*124c0*/  HMMA.16816.F32 R20, R8.reuse, R22, R148 ;  /* 0x000000160814723c */ /* 0x040fe20000001894 */
[----:B------:R-:W-:Y:S02]  /*124d0*/  FFMA.FTZ R135, R245, c[0x0][0x23c], -R110 ;  /* 0x00008f00f5877a23 */ /* 0x000fe4000001086e */
[----:B------:R-:W-:Y:S01]  /*124e0*/  MUFU.EX2 R130, R130 ;  /* 0x0000008200827308 */ /* 0x000fe20000000800 */
[--C-:B------:R-:W-:Y:S02]  /*124f0*/  FFMA.FTZ R136, R164, c[0x0][0x23c], -R105.reuse ;  /* 0x00008f00a4887a23 */ /* 0x100fe40000010869 */
[--C-:B------:R-:W-:Y:S02]  /*12500*/  FFMA.FTZ R137, R221, c[0x0][0x23c], -R105.reuse ;  /* 0x00008f00dd897a23 */ /* 0x100fe40000010869 */
[----:B------:R-:W-:Y:S01]  /*12510*/  HMMA.16816.F32 R76, R8, R28, R76 ;  /* 0x0000001c084c723c */ /* 0x000fe2000000184c */
[----:B------:R-:W-:-:S02]  /*12520*/  FFMA.FTZ R138, R248, c[0x0][0x23c], -R105 ;  /* 0x00008f00f88a7a23 */ /* 0x000fc40000010869 */
[----:B------:R-:W2:Y:S01]  /*12530*/  MUFU.EX2 R131, R131 ;  /* 0x0000008300837308 */ /* 0x000ea20000000800 */
[----:B------:R-:W-:Y:S02]  /*12540*/  FFMA.FTZ R139, R220, c[0x0][0x23c], -R105 ;  /* 0x00008f00dc8b7a23 */ /* 0x000fe40000010869 */
[--C-:B------:R-:W-:Y:S02]  /*12550*/  FFMA.FTZ R141, R247, c[0x0][0x23c], -R110.reuse ;  /* 0x00008f00f78d7a23 */ /* 0x100fe4000001086e */
[----:B------:R-:W-:Y:S01]  /*12560*/  HMMA.16816.F32 R8, R8, R30, R144 ;  /* 0x0000001e0808723c */ /* 0x000fe20000001890 */
[----:B------:R-:W3:Y:S01]  /*12570*/  LDSM.16.MT88.4 R28, [R231+0xa800] ;  /* 0x00a80000e71c783b */ /* 0x000ee20000004200 */
[--C-:B------:R-:W-:Y:S01]  /*12580*/  FFMA.FTZ R140, R218, c[0x0][0x23c], -R110.reuse ;  /* 0x00008f00da8c7a23 */ /* 0x100fe2000001086e */
[----:B------:R-:W-:Y:S01]  /*12590*/  MUFU.EX2 R133, R133 ;  /* 0x0000008500857308 */ /* 0x000fe20000000800 */
[--C-:B------:R-:W-:Y:S02]  /*125a0*/  FFMA.FTZ R142, R223, c[0x0][0x23c], -R110.reuse ;  /* 0x00008f00df8e7a23 */ /* 0x100fe4000001086e */
[----:B------:R-:W-:-:S02]  /*125b0*/  FFMA.FTZ R143, R216, c[0x0][0x23c], -R110 ;  /* 0x00008f00d88f7a23 */ /* 0x000fc4000001086e */
[C---:B------:R-:W-:Y:S01]  /*125c0*/  HMMA.16816.F32 R12, R80.reuse, R36, R12 ;  /* 0x00000024500c723c */ /* 0x040fe2000000180c */
[--C-:B------:R-:W-:Y:S02]  /*125d0*/  FFMA.FTZ R144, R222, c[0x0][0x23c], -R105.reuse ;  /* 0x00008f00de907a23 */ /* 0x100fe40000010869 */
[----:B------:R-:W4:Y:S01]  /*125e0*/  MUFU.EX2 R132, R132 ;  /* 0x0000008400847308 */ /* 0x000f220000000800 */
[--C-:B------:R-:W-:Y:S02]  /*125f0*/  FFMA.FTZ R145, R214, c[0x0][0x23c], -R105.reuse ;  /* 0x00008f00d6917a23 */ /* 0x100fe40000010869 */
[--C-:B------:R-:W-:Y:S02]  /*12600*/  FFMA.FTZ R146, R219, c[0x0][0x23c], -R105.reuse ;  /* 0x00008f00db927a23 */ /* 0x100fe40000010869 */
[----:B------:R-:W-:Y:S01]  /*12610*/  HMMA.16816.F32 R16, R80, R38, R16 ;  /* 0x000000265010723c */ /* 0x000fe20000001810 */
[----:B------:R-:W5:Y:S01]  /*12620*/  LDSM.16.MT88.4 R36, [R234+0xb000] ;  /* 0x00b00000ea24783b */ /* 0x000f620000004200 */
[----:B------:R-:W-:Y:S01]  /*12630*/  FFMA.FTZ R147, R211, c[0x0][0x23c], -R105 ;  /* 0x00008f00d3937a23 */ /* 0x000fe20000010869 */
[----:B------:R-:W-:Y:S01]  /*12640*/  MUFU.EX2 R134, R134 ;  /* 0x0000008600867308 */ /* 0x000fe20000000800 */
[----:B------:R-:W-:-:S02]  /*12650*/  FFMA.FTZ R149, R217, c[0x0][0x23c], -R110 ;  /* 0x00008f00d9957a23 */ /* 0x000fc4000001086e */
[--C-:B------:R-:W-:Y:S02]  /*12660*/  FFMA.FTZ R148, R209, c[0x0][0x23c], -R110.reuse ;  /* 0x00008f00d1947a23 */ /* 0x100fe4000001086e */
[C---:B------:R-:W-:Y:S01]  /*12670*/  HMMA.16816.F32 R24, R80.reuse, R72, R24 ;  /* 0x000000485018723c */ /* 0x040fe20000001818 */
[--C-:B------:R-:W-:Y:S02]  /*12680*/  FFMA.FTZ R150, R215, c[0x0][0x23c], -R110.reuse ;  /* 0x00008f00d7967a23 */ /* 0x100fe4000001086e */
[----:B------:R-:W-:Y:S01]  /*12690*/  MUFU.EX2 R135, R135 ;  /* 0x0000008700877308 */ /* 0x000fe20000000800 */
[----:B------:R-:W-:Y:S02]  /*126a0*/  FFMA.FTZ R151, R208, c[0x0][0x23c], -R110 ;  /* 0x00008f00d0977a23 */ /* 0x000fe4000001086e */
[--C-:B------:R-:W-:Y:S02]  /*126b0*/  FFMA.FTZ R152, R210, c[0x0][0x23c], -R105.reuse ;  /* 0x00008f00d2987a23 */ /* 0x100fe40000010869 */
[----:B------:R-:W-:Y:S01]  /*126c0*/  HMMA.16816.F32 R4, R80, R74, R4 ;  /* 0x0000004a5004723c */ /* 0x000fe20000001804 */
[----:B------:R-:W1:Y:S01]  /*126d0*/  LDSM.16.MT88.4 R72, [R232+0xb000] ;  /* 0x00b00000e848783b */ /* 0x000e620000004200 */
[--C-:B------:R-:W-:Y:S01]  /*126e0*/  FFMA.FTZ R153, R207, c[0x0][0x23c], -R105.reuse ;  /* 0x00008f00cf997a23 */ /* 0x100fe20000010869 */
[----:B------:R-:W-:Y:S01]  /*126f0*/  MUFU.EX2 R136, R136 ;  /* 0x0000008800887308 */ /* 0x000fe20000000800 */
[----:B------:R-:W-:-:S02]  /*12700*/  FFMA.FTZ R154, R203, c[0x0][0x23c], -R105 ;  /* 0x00008f00cb9a7a23 */ /* 0x000fc40000010869 */
[----:B------:R-:W-:Y:S02]  /*12710*/  FFMA.FTZ R155, R200, c[0x0][0x23c], -R105 ;  /* 0x00008f00c89b7a23 */ /* 0x000fe40000010869 */
[C---:B------:R-:W-:Y:S01]  /*12720*/  HMMA.16816.F32 R76, R80.reuse, R84, R76 ;  /* 0x00000054504c723c */ /* 0x040fe2000000184c */
[--C-:B------:R-:W-:Y:S02]  /*12730*/  FFMA.FTZ R157, R202, c[0x0][0x23c], -R110.reuse ;  /* 0x00008f00ca9d7a23 */ /* 0x100fe4000001086e */
[----:B------:R-:W1:Y:S01]  /*12740*/  MUFU.EX2 R137, R137 ;  /* 0x0000008900897308 */ /* 0x000e620000000800 */
[--C-:B------:R-:W-:Y:S02]  /*12750*/  FFMA.FTZ R156, R183, c[0x0][0x23c], -R110.reuse ;  /* 0x00008f00b79c7a23 */ /* 0x100fe4000001086e */
[--C-:B------:R-:W-:Y:S02]  /*12760*/  FFMA.FTZ R158, R201, c[0x0][0x23c], -R110.reuse ;  /* 0x00008f00c99e7a23 */ /* 0x100fe4000001086e */
[----:B---3--:R-:W-:Y:S01]  /*12770*/  HMMA.16816.F32 R32, R80, R28, R32 ;  /* 0x0000001c5020723c */ /* 0x008fe20000001820 */
[----:B------:R-:W-:-:S02]  /*12780*/  FFMA.FTZ R159, R182, c[0x0][0x23c], -R110 ;  /* 0x00008f00b69f7a23 */ /* 0x000fc4000001086e */
[----:B------:R-:W-:Y:S01]  /*12790*/  MUFU.EX2 R138, R138 ;  /* 0x0000008a008a7308 */ /* 0x000fe20000000800 */
[--C-:B------:R-:W-:Y:S02]  /*127a0*/  FFMA.FTZ R160, R195, c[0x0][0x23c], -R105.reuse ;  /* 0x00008f00c3a07a23 */ /* 0x100fe40000010869 */
[--C-:B------:R-:W-:Y:S02]  /*127b0*/  FFMA.FTZ R161, R180, c[0x0][0x23c], -R105.reuse ;  /* 0x00008f00b4a17a23 */ /* 0x100fe40000010869 */
[----:B------:R-:W-:Y:S01]  /*127c0*/  HMMA.16816.F32 R20, R80, R30, R20 ;  /* 0x0000001e5014723c */ /* 0x000fe20000001814 */
[----:B------:R-:W3:Y:S01]  /*127d0*/  LDSM.16.MT88.4 R28, [R231+0xb000] ;  /* 0x00b00000e71c783b */ /* 0x000ee20000004200 */
[--C-:B------:R-:W-:Y:S01]  /*127e0*/  FFMA.FTZ R162, R194, c[0x0][0x23c], -R105.reuse ;  /* 0x00008f00c2a27a23 */ /* 0x100fe20000010869 */
[----:B------:R-:W2:Y:S01]  /*127f0*/  MUFU.EX2 R139, R139 ;  /* 0x0000008b008b7308 */ /* 0x000ea20000000800 */
[----:B------:R-:W-:Y:S02]  /*12800*/  FFMA.FTZ R163, R170, c[0x0][0x23c], -R105 ;  /* 0x00008f00aaa37a23 */ /* 0x000fe40000010869 */
[----:B------:R-:W-:-:S02]  /*12810*/  FFMA.FTZ R164, R181, c[0x0][0x23c], -R110 ;  /* 0x00008f00b5a47a23 */ /* 0x000fc4000001086e */
[----:B------:R-:W-:Y:S01]  /*12820*/  HMMA.16816.F32 R8, R80, R86, R8 ;  /* 0x000000565008723c */ /* 0x000fe20000001808 */
[----:B------:R-:W3:Y:S01]  /*12830*/  LDSM.16.MT88.4 R84, [R230+0xb000] ;  /* 0x00b00000e654783b */ /* 0x000ee20000004200 */
[--C-:B------:R-:W-:Y:S01]  /*12840*/  FFMA.FTZ R170, R171, c[0x0][0x23c], -R110.reuse ;  /* 0x00008f00abaa7a23 */ /* 0x100fe2000001086e */
[----:B------:R-:W3:Y:S01]  /*12850*/  MUFU.EX2 R141, R141 ;  /* 0x0000008d008d7308 */ /* 0x000ee20000000800 */
[--C-:B------:R-:W-:Y:S02]  /*12860*/  FFMA.FTZ R169, R169, c[0x0][0x23c], -R105.reuse ;  /* 0x00008f00a9a97a23 */ /* 0x100fe40000010869 */
[--C-:B------:R-:W-:Y:S01]  /*12870*/  FFMA.FTZ R65, R65, c[0x0][0x23c], -R105.reuse ;  /* 0x00008f0041417a23 */ /* 0x100fe20000010869 */
[----:B------:R-:W-:Y:S01]  /*12880*/  F2FP.PACK_AB R80, R123, R124 ;  /* 0x0000007c7b50723e */ /* 0x000fe200000000ff */
[--C-:B------:R-:W-:Y:S01]  /*12890*/  FFMA.FTZ R168, R168, c[0x0][0x23c], -R105.reuse ;  /* 0x00008f00a8a87a23 */ /* 0x100fe20000010869 */
[----:B-1----:R-:W-:Y:S01]  /*128a0*/  F2FP.PACK_AB R81, R129, R128 ;  /* 0x000000808151723e */ /* 0x002fe200000000ff */
[----:B------:R-:W-:Y:S01]  /*128b0*/  FFMA.FTZ R67, R67, c[0x0][0x23c], -R105 ;  /* 0x00008f0043437a23 */ /* 0x000fe20000010869 */
[----:B------:R-:W-:Y:S01]  /*128c0*/  F2FP.PACK_AB R82, R127, R125 ;  /* 0x0000007d7f52723e */ /* 0x000fe200000000ff */
[----:B------:R-:W-:Y:S01]  /*128d0*/  MUFU.EX2 R140, R140 ;  /* 0x0000008c008c7308 */ /* 0x000fe20000000800 */
[----:B--2---:R-:W-:Y:S01]  /*128e0*/  F2FP.PACK_AB R83, R131, R130 ;  /* 0x000000828353723e */ /* 0x004fe200000000ff */
[----:B------:R-:W-:-:S02]  /*128f0*/  FFMA.FTZ R171, R58, c[0x0][0x23c], -R110 ;  /* 0x00008f003aab7a23 */ /* 0x000fc4000001086e */
[--C-:B------:R-:W-:Y:S01]  /*12900*/  FFMA.FTZ R178, R56, c[0x0][0x23c], -R105.reuse ;  /* 0x00008f0038b27a23 */ /* 0x100fe20000010869 */
[----:B------:R-:W-:Y:S01]  /*12910*/  F2FP.PACK_AB R56, R61, R121 ;  /* 0x000000793d38723e */ /* 0x000fe200000000ff */
[--C-:B------:R-:W-:Y:S02]  /*12920*/  FFMA.FTZ R179, R57, c[0x0][0x23c], -R105.reuse ;  /* 0x00008f0039b37a23 */ /* 0x100fe40000010869 */
[----:B-----5:R-:W-:Y:S01]  /*12930*/  HMMA.16816.F32 R12, R80, R36, R12 ;  /* 0x00000024500c723c */ /* 0x020fe2000000180c */
[----:B------:R-:W-:Y:S01]  /*12940*/  MUFU.EX2 R142, R142 ;  /* 0x0000008e008e7308 */ /* 0x000fe20000000800 */
[--C-:B------:R-:W-:Y:S02]  /*12950*/  FFMA.FTZ R180, R52, c[0x0][0x23c], -R105.reuse ;  /* 0x00008f0034b47a23 */ /* 0x100fe40000010869 */
[----:B------:R-:W-:Y:S02]  /*12960*/  FFMA.FTZ R181, R59, c[0x0][0x23c], -R105 ;  /* 0x00008f003bb57a23 */ /* 0x000fe40000010869 */
[----:B------:R-:W-:-:S02]  /*12970*/  FFMA.FTZ R182, R189, c[0x0][0x23c], -R110 ;  /* 0x00008f00bdb67a23 */ /* 0x000fc4000001086e */
[C---:B------:R-:W-:Y:S01]  /*12980*/  HMMA.16816.F32 R16, R80.reuse, R38, R16 ;  /* 0x000000265010723c */ /* 0x040fe20000001810 */
[----:B------:R-:W1:Y:S01]  /*12990*/  LDSM.16.MT88.4 R36, [R234+0xb800] ;  /* 0x00b80000ea24783b */ /* 0x000e620000004200 */
[----:B------:R-:W-:Y:S01]  /*129a0*/  MUFU.EX2 R143, R143 ;  /* 0x0000008f008f7308 */ /* 0x000fe20000000800 */
[--C-:B------:R-:W-:Y:S02]  /*129b0*/  FFMA.FTZ R88, R88, c[0x0][0x23c], -R105.reuse ;  /* 0x00008f0058587a23 */ /* 0x100fe40000010869 */
[--C-:B------:R-:W-:Y:S02]  /*129c0*/  FFMA.FTZ R183, R188, c[0x0][0x23c], -R105.reuse ;  /* 0x00008f00bcb77a23 */ /* 0x100fe40000010869 */
[----:B------:R-:W-:Y:S01]  /*129d0*/  FFMA.FTZ R90, R90, c[0x0][0x23c], -R105 ;  /* 0x00008f005a5a7a23 */ /* 0x000fe20000010869 */
[----:B------:R-:W-:Y:S01]  /*129e0*/  HMMA.16816.F32 R24, R80, R72, R24 ;  /* 0x000000485018723c */ /* 0x000fe20000001818 */
[----:B------:R-:W-:Y:S01]  /*129f0*/  FFMA.FTZ R109, R252, R114, R109 ;  /* 0x00000072fc6d7223 */ /* 0x000fe2000001006d */
[----:B------:R-:W2:Y:S01]  /*12a00*/  MUFU.EX2 R144, R144 ;  /* 0x0000009000907308 */ /* 0x000ea20000000800 */
[----:B------:R-:W-:-:S02]  /*12a10*/  FFMA.FTZ R104, R251, R113, R104 ;  /* 0x00000071fb687223 */ /* 0x000fc40000010068 */
[----:B------:R-:W-:Y:S02]  /*12a20*/  FADD.FTZ R109, R108, R109 ;  /* 0x0000006d6c6d7221 */ /* 0x000fe40000010000 */
[----:B------:R-:W-:Y:S01]  /*12a30*/  FADD.FTZ R104, R103, R104 ;  /* 0x0000006867687221 */ /* 0x000fe20000010000 */
[C---:B------:R-:W-:Y:S01]  /*12a40*/  HMMA.16816.F32 R4, R80.reuse, R74, R4 ;  /* 0x0000004a5004723c */ /* 0x040fe20000001804 */
[----:B------:R-:W5:Y:S01]  /*12a50*/  LDSM.16.MT88.4 R72, [R232+0xb800] ;  /* 0x00b80000e848783b */ /* 0x000f620000004200 */
[----:B------:R-:W1:Y:S01]  /*12a60*/  MUFU.EX2 R145, R145 ;  /* 0x0000009100917308 */ /* 0x000e620000000800 */
[----:B------:R-:W-:Y:S02]  /*12a70*/  FADD.FTZ R107, R107, R109 ;  /* 0x0000006d6b6b7221 */ /* 0x000fe40000010000 */
[----:B------:R-:W-:Y:S02]  /*12a80*/  FADD.FTZ R102, R102, R104 ;  /* 0x0000006866667221 */ /* 0x000fe40000010000 */
[----:B------:R-:W-:Y:S01]  /*12a90*/  FADD.FTZ R107, R106, R107 ;  /* 0x0000006b6a6b7221 */ /* 0x000fe20000010000 */
[----:B---3--:R-:W-:Y:S01]  /*12aa0*/  HMMA.16816.F32 R32, R80, R28, R32 ;  /* 0x0000001c5020723c */ /* 0x008fe20000001820 */
[----:B------:R-:W-:Y:S01]  /*12ab0*/  FADD.FTZ R102, R2, R102 ;  /* 0x0000006602667221 */ /* 0x000fe20000010000 */
[----:B------:R-:W-:Y:S01]  /*12ac0*/  MUFU.EX2 R146, R146 ;  /* 0x0000009200927308 */ /* 0x000fe20000000800 */
[----:B------:R-:W-:-:S02]  /*12ad0*/  FADD.FTZ R0, R0, R107 ;  /* 0x0000006b00007221 */ /* 0x000fc40000010000 */
[----:B------:R-:W-:Y:S02]  /*12ae0*/  FADD.FTZ R118, R118, R102 ;  /* 0x0000006676767221 */ /* 0x000fe40000010000 */
[----:B------:R-:W-:Y:S01]  /*12af0*/  FADD.FTZ R115, R115, R0 ;  /* 0x0000000073737221 */ /* 0x000fe20000010000 */
[C---:B------:R-:W-:Y:S01]  /*12b00*/  HMMA.16816.F32 R20, R80.reuse, R30, R20 ;  /* 0x0000001e5014723c */ /* 0x040fe20000001814 */
[----:B------:R-:W3:Y:S01]  /*12b10*/  LDSM.16.MT88.4 R28, [R231+0xb800] ;  /* 0x00b80000e71c783b */ /* 0x000ee20000004200 */
[----:B------:R-:W1:Y:S01]  /*12b20*/  MUFU.EX2 R147, R147 ;  /* 0x0000009300937308 */ /* 0x000e620000000800 */
[----:B------:R-:W-:Y:S02]  /*12b30*/  FADD.FTZ R118, R119, R118 ;  /* 0x0000007677767221 */ /* 0x000fe40000010000 */
[----:B------:R-:W-:Y:S02]  /*12b40*/  FADD.FTZ R116, R116, R115 ;  /* 0x0000007374747221 */ /* 0x000fe40000010000 */
[----:B------:R-:W-:Y:S01]  /*12b50*/  FADD.FTZ R120, R120, R118 ;  /* 0x0000007678787221 */ /* 0x000fe20000010000 */
[----:B------:R-:W-:Y:S01]  /*12b60*/  HMMA.16816.F32 R76, R80, R84, R76 ;  /* 0x00000054504c723c */ /* 0x000fe2000000184c */
[----:B------:R-:W-:Y:S01]  /*12b70*/  FADD.FTZ R116, R117, R116 ;  /* 0x0000007475747221 */ /* 0x000fe20000010000 */
[----:B------:R-:W1:Y:S01]  /*12b80*/  MUFU.EX2 R149, R149 ;  /* 0x0000009500957308 */ /* 0x000e620000000800 */
[----:B------:R-:W-:-:S02]  /*12b90*/  FADD.FTZ R120, R122, R120 ;  /* 0x000000787a787221 */ /* 0x000fc40000010000 */
[----:B------:R-:W-:Y:S02]  /*12ba0*/  FADD.FTZ R124, R124, R116 ;  /* 0x000000747c7c7221 */ /* 0x000fe40000010000 */
[----:B------:R-:W-:Y:S01]  /*12bb0*/  FADD.FTZ R128, R128, R120 ;  /* 0x0000007880807221 */ /* 0x000fe20000010000 */
[----:B------:R-:W-:Y:S01]  /*12bc0*/  HMMA.16816.F32 R8, R80, R86, R8 ;  /* 0x000000565008723c */ /* 0x000fe20000001808 */
[----:B------:R-:W2:Y:S01]  /*12bd0*/  LDSM.16.MT88.4 R84, [R230+0xb800] ;  /* 0x00b80000e654783b */ /* 0x000ea20000004200 */
[----:B------:R-:W-:Y:S01]  /*12be0*/  MUFU.EX2 R148, R148 ;  /* 0x0000009400947308 */ /* 0x000fe20000000800 */
[--C-:B------:R-:W-:Y:S02]  /*12bf0*/  FFMA.FTZ R172, R172, c[0x0][0x23c], -R105.reuse ;  /* 0x00008f00acac7a23 */ /* 0x100fe40000010869 */
[----:B------:R-:W-:Y:S02]  /*12c00*/  FFMA.FTZ R93, R93, c[0x0][0x23c], -R105 ;  /* 0x00008f005d5d7a23 */ /* 0x000fe40000010869 */
[----:B----4-:R-:W-:Y:S01]  /*12c10*/  F2FP.PACK_AB R80, R132, R133 ;  /* 0x000000858450723e */ /* 0x010fe200000000ff */
        /* <DEDUP_REMOVED lines=17> */
[----:B------:R-:W4:Y:S01]  /*12d30*/  LDSM.16.MT88.4 R36, [R234+0xc000] ;  /* 0x00c00000ea24783b */ /* 0x000f220000004200 */
[----:B------:R-:W-:-:S02]  /*12d40*/  FADD.FTZ R137, R137, R130 ;  /* 0x0000008289897221 */ /* 0x000fc40000010000 */
[----:B------:R-:W-:Y:S02]  /*12d50*/  FADD.FTZ R132, R134, R132 ;  /* 0x0000008486847221 */ /* 0x000fe40000010000 */
[----:B------:R-:W1:Y:S01]  /*12d60*/  MUFU.EX2 R153, R153 ;  /* 0x0000009900997308 */ /* 0x000e620000000800 */
[----:B------:R-:W-:Y:S01]  /*12d70*/  FADD.FTZ R137, R138, R137 ;  /* 0x000000898a897221 */ /* 0x000fe20000010000 */
[C---:B-----5:R-:W-:Y:S01]  /*12d80*/  HMMA.16816.F32 R24, R80.reuse, R72, R24 ;  /* 0x000000485018723c */ /* 0x060fe20000001818 */
[----:B------:R-:W-:Y:S02]  /*12d90*/  FADD.FTZ R135, R135, R132 ;  /* 0x0000008487877221 */ /* 0x000fe40000010000 */
[----:B------:R-:W-:Y:S02]  /*12da0*/  FADD.FTZ R139, R139, R137 ;  /* 0x000000898b8b7221 */ /* 0x000fe40000010000 */
[----:B------:R-:W-:Y:S01]  /*12db0*/  FADD.FTZ R135, R141, R135 ;  /* 0x000000878d877221 */ /* 0x000fe20000010000 */
[----:B------:R-:W-:Y:S01]  /*12dc0*/  MUFU.EX2 R154, R154 ;  /* 0x0000009a009a7308 */ /* 0x000fe20000000800 */
[----:B--2---:R-:W-:Y:S01]  /*12dd0*/  FADD.FTZ R139, R144, R139 ;  /* 0x0000008b908b7221 */ /* 0x004fe20000010000 */
[----:B------:R-:W-:Y:S01]  /*12de0*/  HMMA.16816.F32 R4, R80, R74, R4 ;  /* 0x0000004a5004723c */ /* 0x000fe20000001804 */
[----:B------:R-:W2:Y:S01]  /*12df0*/  LDSM.16.MT88.4 R72, [R232+0xc000] ;  /* 0x00c00000e848783b */ /* 0x000ea20000004200 */
[----:B------:R-:W-:-:S02]  /*12e00*/  FFMA.FTZ R95, R95, c[0x0][0x23c], -R105 ;  /* 0x00008f005f5f7a23 */ /* 0x000fc40000010869 */
[--C-:B------:R-:W-:Y:S02]  /*12e10*/  FFMA.FTZ R102, R174, c[0x0][0x23c], -R105.reuse ;  /* 0x00008f00ae667a23 */ /* 0x100fe40000010869 */
[----:B------:R-:W5:Y:S01]  /*12e20*/  MUFU.EX2 R155, R155 ;  /* 0x0000009b009b7308 */ /* 0x000f620000000800 */
[--C-:B------:R-:W-:Y:S01]  /*12e30*/  FFMA.FTZ R98, R98, c[0x0][0x23c], -R105.reuse ;  /* 0x00008f0062627a23 */ /* 0x100fe20000010869 */
[C---:B---3--:R-:W-:Y:S01]  /*12e40*/  HMMA.16816.F32 R32, R80.reuse, R28, R32 ;  /* 0x0000001c5020723c */ /* 0x048fe20000001820 */
[--C-:B------:R-:W-:Y:S02]  /*12e50*/  FFMA.FTZ R103, R197, c[0x0][0x23c], -R105.reuse ;  /* 0x00008f00c5677a23 */ /* 0x100fe40000010869 */
[----:B------:R-:W-:Y:S02]  /*12e60*/  FFMA.FTZ R252, R205, c[0x0][0x23c], -R110 ;  /* 0x00008f00cdfc7a23 */ /* 0x000fe4000001086e */
[--C-:B------:R-:W-:Y:S01]  /*12e70*/  FFMA.FTZ R3, R3, c[0x0][0x23c], -R105.reuse ;  /* 0x00008f0003037a23 */ /* 0x100fe20000010869 */
[----:B------:R-:W3:Y:S01]  /*12e80*/  MUFU.EX2 R157, R157 ;  /* 0x0000009d009d7308 */ /* 0x000ee20000000800 */
[----:B------:R-:W-:Y:S01]  /*12e90*/  FFMA.FTZ R251, R199, c[0x0][0x23c], -R105 ;  /* 0x00008f00c7fb7a23 */ /* 0x000fe20000010869 */
[C---:B------:R-:W-:Y:S01]  /*12ea0*/  HMMA.16816.F32 R20, R80.reuse, R30, R20 ;  /* 0x0000001e5014723c */ /* 0x040fe20000001814 */
[----:B------:R-:W2:Y:S05]  /*12eb0*/  LDSM.16.MT88.4 R28, [R231+0xc000] ;  /* 0x00c00000e71c783b */ /* 0x000eaa0000004200 */
[----:B------:R-:W-:Y:S02]  /*12ec0*/  MUFU.EX2 R156, R156 ;  /* 0x0000009c009c7308 */ /* 0x000fe40000000800 */
[C---:B------:R-:W-:Y:S06]  /*12ed0*/  HMMA.16816.F32 R76, R80.reuse, R84, R76 ;  /* 0x00000054504c723c */ /* 0x040fec000000184c */
[----:B------:R-:W-:Y:S02]  /*12ee0*/  MUFU.EX2 R158, R158 ;  /* 0x0000009e009e7308 */ /* 0x000fe40000000800 */
[----:B------:R-:W-:Y:S01]  /*12ef0*/  HMMA.16816.F32 R8, R80, R86, R8 ;  /* 0x000000565008723c */ /* 0x000fe20000001808 */
[----:B------:R-:W3:Y:S05]  /*12f00*/  LDSM.16.MT88.4 R84, [R230+0xc000] ;  /* 0x00c00000e654783b */ /* 0x000eea0000004200 */
        /* <DEDUP_REMOVED lines=8> */
[----:B------:R-:W2:Y:S01]  /*12f90*/  MUFU.EX2 R160, R160 ;  /* 0x000000a000a07308 */ /* 0x000ea20000000800 */
[----:B------:R-:W-:-:S02]  /*12fa0*/  FADD.FTZ R145, R146, R145 ;  /* 0x0000009192917221 */ /* 0x000fc40000010000 */
[----:B------:R-:W-:Y:S02]  /*12fb0*/  FADD.FTZ R143, R143, R140 ;  /* 0x0000008c8f8f7221 */ /* 0x000fe40000010000 */
[----:B------:R-:W-:Y:S01]  /*12fc0*/  FADD.FTZ R147, R147, R145 ;  /* 0x0000009193937221 */ /* 0x000fe20000010000 */
[----:B----4-:R-:W-:Y:S01]  /*12fd0*/  HMMA.16816.F32 R12, R80, R36, R12 ;  /* 0x00000024500c723c */ /* 0x010fe2000000180c */
[----:B------:R-:W-:Y:S01]  /*12fe0*/  FADD.FTZ R143, R149, R143 ;  /* 0x0000008f958f7221 */ /* 0x000fe20000010000 */
[----:B------:R-:W-:Y:S01]  /*12ff0*/  MUFU.EX2 R161, R161 ;  /* 0x000000a100a17308 */ /* 0x000fe20000000800 */
[----:B-1----:R-:W-:-:S05]  /*13000*/  FADD.FTZ R147, R152, R147 ;  /* 0x0000009398937221 */ /* 0x002fca0000010000 */
[C---:B------:R-:W-:Y:S01]  /*13010*/  HMMA.16816.F32 R16, R80.reuse, R38, R16 ;  /* 0x000000265010723c */ /* 0x040fe20000001810 */
[----:B------:R-:W1:Y:S01]  /*13020*/  LDSM.16.MT88.4 R36, [R234+0xc800] ;  /* 0x00c80000ea24783b */ /* 0x000e620000004200 */
[----:B------:R-:W-:Y:S06]  /*13030*/  MUFU.EX2 R162, R162 ;  /* 0x000000a200a27308 */ /* 0x000fec0000000800 */
[C---:B--2---:R-:W-:Y:S02]  /*13040*/  HMMA.16816.F32 R24, R80.reuse, R72, R24 ;  /* 0x000000485018723c */ /* 0x044fe40000001818 */
[----:B------:R-:W-:Y:S06]  /*13050*/  MUFU.EX2 R163, R163 ;  /* 0x000000a300a37308 */ /* 0x000fec0000000800 */
[C---:B------:R-:W-:Y:S01]  /*13060*/  HMMA.16816.F32 R4, R80.reuse, R74, R4 ;  /* 0x0000004a5004723c */ /* 0x040fe20000001804 */
[----:B------:R-:W2:Y:S01]  /*13070*/  LDSM.16.MT88.4 R72, [R232+0xc800] ;  /* 0x00c80000e848783b */ /* 0x000ea20000004200 */
[----:B------:R-:W-:Y:S06]  /*13080*/  MUFU.EX2 R164, R164 ;  /* 0x000000a400a47308 */ /* 0x000fec0000000800 */
[C---:B------:R-:W-:Y:S02]  /*13090*/  HMMA.16816.F32 R32, R80.reuse, R28, R32 ;  /* 0x0000001c5020723c */ /* 0x040fe40000001820 */
[----:B------:R-:W-:Y:S06]  /*130a0*/  MUFU.EX2 R170, R170 ;  /* 0x000000aa00aa7308 */ /* 0x000fec0000000800 */
[C---:B------:R-:W-:Y:S01]  /*130b0*/  HMMA.16816.F32 R20, R80.reuse, R30, R20 ;  /* 0x0000001e5014723c */ /* 0x040fe20000001814 */
[----:B------:R-:W4:Y:S01]  /*130c0*/  LDSM.16.MT88.4 R28, [R231+0xc800] ;  /* 0x00c80000e71c783b */ /* 0x000f220000004200 */
        /* <DEDUP_REMOVED lines=9> */
[----:B------:R-:W-:Y:S01]  /*13160*/  MUFU.EX2 R67, R67 ;  /* 0x0000004300437308 */ /* 0x000fe20000000800 */
[----:B------:R-:W-:Y:S01]  /*13170*/  F2FP.PACK_AB R82, R151, R150 ;  /* 0x000000969752723e */ /* 0x000fe200000000ff */
[----:B------:R-:W-:Y:S01]  /*13180*/  FADD.FTZ R153, R153, R147 ;  /* 0x0000009399997221 */ /* 0x000fe20000010000 */
[----:B-----5:R-:W-:Y:S01]  /*13190*/  F2FP.PACK_AB R83, R155, R154 ;  /* 0x0000009a9b53723e */ /* 0x020fe200000000ff */
[----:B------:R-:W-:-:S02]  /*131a0*/  FADD.FTZ R148, R150, R148 ;  /* 0x0000009496947221 */ /* 0x000fc40000010000 */
[----:B------:R-:W-:Y:S02]  /*131b0*/  FADD.FTZ R153, R154, R153 ;  /* 0x000000999a997221 */ /* 0x000fe40000010000 */
[----:B------:R-:W5:Y:S01]  /*131c0*/  MUFU.EX2 R171, R171 ;  /* 0x000000ab00ab7308 */ /* 0x000f620000000800 */
[----:B------:R-:W-:Y:S01]  /*131d0*/  FADD.FTZ R151, R151, R148 ;  /* 0x0000009497977221 */ /* 0x000fe20000010000 */
[C---:B-1----:R-:W-:Y:S01]  /*131e0*/  HMMA.16816.F32 R12, R80.reuse, R36, R12 ;  /* 0x00000024500c723c */ /* 0x042fe2000000180c */
[----:B------:R-:W-:Y:S02]  /*131f0*/  FADD.FTZ R155, R155, R153 ;  /* 0x000000999b9b7221 */ /* 0x000fe40000010000 */
[----:B------:R-:W-:Y:S02]  /*13200*/  FADD.FTZ R151, R157, R151 ;  /* 0x000000979d977221 */ /* 0x000fe40000010000 */
[----:B------:R-:W-:Y:S01]  /*13210*/  FADD.FTZ R155, R160, R155 ;  /* 0x0000009ba09b7221 */ /* 0x000fe20000010000 */
[----:B------:R-:W-:Y:S02]  /*13220*/  MUFU.EX2 R178, R178 ;  /* 0x000000b200b27308 */ /* 0x000fe40000000800 */
[C---:B------:R-:W-:Y:S01]  /*13230*/  HMMA.16816.F32 R16, R80.reuse, R38, R16 ;  /* 0x000000265010723c */ /* 0x040fe20000001810 */
[----:B------:R-:W1:Y:S05]  /*13240*/  LDSM.16.MT88.4 R36, [R234+0xd000] ;  /* 0x00d00000ea24783b */ /* 0x000e6a0000004200 */
[----:B------:R-:W3:Y:S01]  /*13250*/  MUFU.EX2 R179, R179 ;  /* 0x000000b300b37308 */ /* 0x000ee20000000800 */
[----:B-----5:R-:W-:Y:S01]  /*13260*/  F2FP.PACK_AB R58, R63, R171 ;  /* 0x000000ab3f3a723e */ /* 0x020fe200000000ff */
[C---:B--2---:R-:W-:Y:S06]  /*13270*/  HMMA.16816.F32 R24, R80.reuse, R72, R24 ;  /* 0x000000485018723c */ /* 0x044fec0000001818 */
[----:B------:R-:W-:Y:S02]  /*13280*/  MUFU.EX2 R180, R180 ;  /* 0x000000b400b47308 */ /* 0x000fe40000000800 */
[C---:B------:R-:W-:Y:S01]  /*13290*/  HMMA.16816.F32 R4, R80.reuse, R74, R4 ;  /* 0x0000004a5004723c */ /* 0x040fe20000001804 */
[----:B------:R-:W2:Y:S05]  /*132a0*/  LDSM.16.MT88.4 R72, [R232+0xd000] ;  /* 0x00d00000e848783b */ /* 0x000eaa0000004200 */
[----:B------:R-:W5:Y:S01]  /*132b0*/  MUFU.EX2 R181, R181 ;  /* 0x000000b500b57308 */ /* 0x000f620000000800 */
[----:B---3--:R-:W-:Y:S01]  /*132c0*/  F2FP.PACK_AB R57, R179, R178 ;  /* 0x000000b2b339723e */ /* 0x008fe200000000ff */
[C---:B----4-:R-:W-:Y:S06]  /*132d0*/  HMMA.16816.F32 R32, R80.reuse, R28, R32 ;  /* 0x0000001c5020723c */ /* 0x050fec0000001820 */
[----:B------:R-:W-:Y:S02]  /*132e0*/  MUFU.EX2 R182, R182 ;  /* 0x000000b600b67308 */ /* 0x000fe40000000800 */
[----:B------:R-:W-:Y:S01]  /*132f0*/  HMMA.16816.F32 R20, R80, R30, R20 ;  /* 0x0000001e5014723c */ /* 0x000fe20000001814 */
[----:B------:R-:W3:Y:S01]  /*13300*/  LDSM.16.MT88.4 R28, [R231+0xd000] ;  /* 0x00d00000e71c783b */ /* 0x000ee20000004200 */
[----:B-----5:R-:W-:-:S04]  /*13310*/  F2FP.PACK_AB R59, R181, R180 ;  /* 0x000000b4b53b723e */ /* 0x020fc800000000ff */
[----:B------:R-:W-:Y:S02]  /*13320*/  MUFU.EX2 R88, R88 ;  /* 0x0000005800587308 */ /* 0x000fe40000000800 */
[C---:B------:R-:W-:Y:S06]  /*13330*/  HMMA.16816.F32 R76, R80.reuse, R84, R76 ;  /* 0x00000054504c723c */ /* 0x040fec000000184c */
[----:B------:R-:W-:Y:S02]  /*13340*/  MUFU.EX2 R183, R183 ;  /* 0x000000b700b77308 */ /* 0x000fe40000000800 */
[----:B------:R-:W-:Y:S01]  /*13350*/  HMMA.16816.F32 R8, R80, R86, R8 ;  /* 0x000000565008723c */ /* 0x000fe20000001808 */
[----:B------:R-:W4:Y:S06]  /*13360*/  LDSM.16.MT88.4 R84, [R230+0xd000] ;  /* 0x00d00000e654783b */ /* 0x000f2c0000004200 */
[C---:B------:R-:W-:Y:S01]  /*13370*/  F2FP.PACK_AB R80, R156.reuse, R157 ;  /* 0x0000009d9c50723e */ /* 0x040fe200000000ff */
[----:B------:R-:W-:Y:S01]  /*13380*/  MUFU.EX2 R90, R90 ;  /* 0x0000005a005a7308 */ /* 0x000fe20000000800 */
[----:B------:R-:W-:Y:S01]  /*13390*/  F2FP.PACK_AB R81, R161, R160 ;  /* 0x000000a0a151723e */ /* 0x000fe200000000ff */
[----:B------:R-:W-:Y:S01]  /*133a0*/  FADD.FTZ R156, R156, R151 ;  /* 0x000000979c9c7221 */ /* 0x000fe20000010000 */
[----:B------:R-:W-:Y:S01]  /*133b0*/  F2FP.PACK_AB R82, R159, R158 ;  /* 0x0000009e9f52723e */ /* 0x000fe200000000ff */
[----:B------:R-:W-:Y:S01]  /*133c0*/  FADD.FTZ R161, R161, R155 ;  /* 0x0000009ba1a17221 */ /* 0x000fe20000010000 */
[----:B------:R-:W-:Y:S01]  /*133d0*/  F2FP.PACK_AB R83, R163, R162 ;  /* 0x000000a2a353723e */ /* 0x000fe200000000ff */
[----:B------:R-:W-:Y:S01]  /*133e0*/  FADD.FTZ R156, R158, R156 ;  /* 0x0000009c9e9c7221 */ /* 0x000fe20000010000 */
[----:B------:R-:W-:Y:S01]  /*133f0*/  LDSM.16.MT88.4 R152, [R232+0x11800] ;  /* 0x01180000e898783b */ /* 0x000fe20000004200 */
[----:B------:R-:W-:Y:S01]  /*13400*/  MUFU.EX2 R2, R172 ;  /* 0x000000ac00027308 */ /* 0x000fe20000000800 */
[----:B------:R-:W-:-:S02]  /*13410*/  FADD.FTZ R161, R162, R161 ;  /* 0x000000a1a2a17221 */ /* 0x000fc40000010000 */
[----:B------:R-:W-:Y:S01]  /*13420*/  FADD.FTZ R159, R159, R156 ;  /* 0x0000009c9f9f7221 */ /* 0x000fe20000010000 */
[C---:B-1----:R-:W-:Y:S01]  /*13430*/  HMMA.16816.F32 R12, R80.reuse, R36, R12 ;  /* 0x00000024500c723c */ /* 0x042fe2000000180c */
[----:B------:R-:W-:Y:S01]  /*13440*/  FADD.FTZ R163, R163, R161 ;  /* 0x000000a1a3a37221 */ /* 0x000fe20000010000 */
[----:B------:R-:W-:Y:S01]  /*13450*/  LDSM.16.MT88.4 R148, [R231+0x11800] ;  /* 0x01180000e794783b */ /* 0x000fe20000004200 */
[----:B------:R-:W-:Y:S01]  /*13460*/  FADD.FTZ R159, R164, R159 ;  /* 0x0000009fa49f7221 */ /* 0x000fe20000010000 */
[----:B------:R1:W-:Y:S04]  /*13470*/  MUFU.EX2 R0, R93 ;  /* 0x0000005d00007308 */ /* 0x0003e80000000800 */
[C---:B------:R-:W-:Y:S01]  /*13480*/  HMMA.16816.F32 R16, R80.reuse, R38, R16 ;  /* 0x000000265010723c */ /* 0x040fe20000001810 */
[----:B------:R-:W5:Y:S03]  /*13490*/  LDSM.16.MT88.4 R36, [R234+0xd800] ;  /* 0x00d80000ea24783b */ /* 0x000f660000004200 */
[----:B------:R-:W-:Y:S04]  /*134a0*/  MUFU.EX2 R95, R95 ;  /* 0x0000005f005f7308 */ /* 0x000fe80000000800 */
[----:B--2---:R-:W-:Y:S01]  /*134b0*/  HMMA.16816.F32 R24, R80, R72, R24 ;  /* 0x000000485018723c */ /* 0x004fe20000001818 */
[----:B-1----:R-:W-:-:S03]  /*134c0*/  FFMA.FTZ R93, R96, c[0x0][0x23c], -R110 ;  /* 0x00008f00605d7a23 */ /* 0x002fc6000001086e */
[----:B------:R-:W-:Y:S01]  /*134d0*/  MUFU.EX2 R102, R102 ;  /* 0x0000006600667308 */ /* 0x000fe20000000800 */
[----:B------:R-:W-:-:S03]  /*134e0*/  FFMA.FTZ R96, R97, c[0x0][0x23c], -R110 ;  /* 0x00008f0061607a23 */ /* 0x000fc6000001086e */
[C---:B------:R-:W-:Y:S01]  /*134f0*/  HMMA.16816.F32 R4, R80.reuse, R74, R4 ;  /* 0x0000004a5004723c */ /* 0x040fe20000001804 */
[----:B------:R-:W1:Y:S01]  /*13500*/  LDSM.16.MT88.4 R72, [R232+0xd800] ;  /* 0x00d80000e848783b */ /* 0x000e620000004200 */
[----:B------:R-:W-:Y:S02]  /*13510*/  FFMA.FTZ R97, R175, c[0x0][0x23c], -R110 ;  /* 0x00008f00af617a23 */ /* 0x000fe4000001086e */
[----:B------:R-:W-:Y:S04]  /*13520*/  MUFU.EX2 R93, R93 ;  /* 0x0000005d005d7308 */ /* 0x000fe80000000800 */
[C---:B---3--:R-:W-:Y:S04]  /*13530*/  HMMA.16816.F32 R32, R80.reuse, R28, R32 ;  /* 0x0000001c5020723c */ /* 0x048fe80000001820 */
[----:B------:R-:W-:Y:S04]  /*13540*/  MUFU.EX2 R96, R96 ;  /* 0x0000006000607308 */ /* 0x000fe80000000800 */
[C---:B------:R-:W-:Y:S01]  /*13550*/  HMMA.16816.F32 R20, R80.reuse, R30, R20 ;  /* 0x0000001e5014723c */ /* 0x040fe20000001814 */
[----:B------:R-:W2:Y:S03]  /*13560*/  LDSM.16.MT88.4 R28, [R231+0xd800] ;  /* 0x00d80000e71c783b */ /* 0x000ea60000004200 */
[----:B------:R-:W-:Y:S04]  /*13570*/  MUFU.EX2 R97, R97 ;  /* 0x0000006100617308 */ /* 0x000fe80000000800 */
[C---:B----4-:R-:W-:Y:S04]  /*13580*/  HMMA.16816.F32 R76, R80.reuse, R84, R76 ;  /* 0x00000054504c723c */ /* 0x050fe8000000184c */
[----:B------:R-:W-:Y:S04]  /*13590*/  MUFU.EX2 R98, R98 ;  /* 0x0000006200627308 */ /* 0x000fe80000000800 */
[----:B------:R-:W-:Y:S01]  /*135a0*/  HMMA.16816.F32 R8, R80, R86, R8 ;  /* 0x000000565008723c */ /* 0x000fe20000001808 */
[----:B------:R-:W3:Y:S03]  /*135b0*/  LDSM.16.MT88.4 R84, [R230+0xd800] ;  /* 0x00d80000e654783b */ /* 0x000ee60000004200 */
[----:B------:R-:W-:Y:S03]  /*135c0*/  MUFU.EX2 R103, R103 ;  /* 0x0000006700677308 */ /* 0x000fe60000000800 */
[C---:B------:R-:W-:Y:S01]  /*135d0*/  F2FP.PACK_AB R80, R69.reuse, R164 ;  /* 0x000000a44550723e */ /* 0x040fe200000000ff */
[----:B------:R-:W-:Y:S01]  /*135e0*/  FADD.FTZ R69, R69, R159 ;  /* 0x0000009f45457221 */ /* 0x000fe20000010000 */
[----:B------:R-:W-:Y:S01]  /*135f0*/  F2FP.PACK_AB R81, R65, R169 ;  /* 0x000000a94151723e */ /* 0x000fe200000000ff */
[----:B------:R-:W-:Y:S01]  /*13600*/  LDSM.16.MT88.4 R156, [R234+0x11800] ;  /* 0x01180000ea9c783b */ /* 0x000fe20000004200 */
[----:B------:R-:W-:Y:S01]  /*13610*/  F2FP.PACK_AB R82, R71, R170 ;  /* 0x000000aa4752723e */ /* 0x000fe200000000ff */
[----:B------:R-:W-:Y:S01]  /*13620*/  FADD.FTZ R69, R170, R69 ;  /* 0x00000045aa457221 */ /* 0x000fe20000010000 */
[----:B------:R-:W-:Y:S01]  /*13630*/  F2FP.PACK_AB R83, R67, R168 ;  /* 0x000000a84353723e */ /* 0x000fe200000000ff */
[----:B------:R-:W-:Y:S02]  /*13640*/  MUFU.EX2 R252, R252 ;  /* 0x000000fc00fc7308 */ /* 0x000fe40000000800 */
[----:B------:R-:W-:-:S04]  /*13650*/  FADD.FTZ R71, R71, R69 ;  /* 0x0000004547477221 */ /* 0x000fc80000010000 */
[----:B-----5:R-:W-:Y:S01]  /*13660*/  HMMA.16816.F32 R12, R80, R36, R12 ;  /* 0x00000024500c723c */ /* 0x020fe2000000180c */
[----:B------:R-:W-:Y:S01]  /*13670*/  FADD.FTZ R121, R121, R71 ;  /* 0x0000004779797221 */ /* 0x000fe20000010000 */
[----:B------:R-:W-:Y:S03]  /*13680*/  MUFU.EX2 R3, R3 ;  /* 0x0000000300037308 */ /* 0x000fe60000000800 */
[----:B------:R-:W-:-:S03]  /*13690*/  FADD.FTZ R121, R61, R121 ;  /* 0x000000793d797221 */ /* 0x000fc60000010000 */
[C---:B------:R-:W-:Y:S01]  /*136a0*/  HMMA.16816.F32 R16, R80.reuse, R38, R16 ;  /* 0x000000265010723c */ /* 0x040fe20000001810 */
[----:B------:R-:W4:Y:S01]  /*136b0*/  LDSM.16.MT88.4 R36, [R234+0xe000] ;  /* 0x00e00000ea24783b */ /* 0x000f220000004200 */
[----:B------:R-:W-:Y:S01]  /*136c0*/  FADD.FTZ R171, R171, R121 ;  /* 0x00000079abab7221 */ /* 0x000fe20000010000 */
[----:B------:R-:W5:Y:S03]  /*136d0*/  MUFU.EX2 R251, R251 ;  /* 0x000000fb00fb7308 */ /* 0x000f660000000800 */
[----:B------:R-:W-:Y:S02]  /*136e0*/  FADD.FTZ R171, R63, R171 ;  /* 0x000000ab3fab7221 */ /* 0x000fe40000010000 */
[C---:B-1----:R-:W-:Y:S08]  /*136f0*/  HMMA.16816.F32 R24, R80.reuse, R72, R24 ;  /* 0x000000485018723c */ /* 0x042ff00000001818 */
[----:B------:R-:W-:Y:S01]  /*13700*/  HMMA.16816.F32 R4, R80, R74, R4 ;  /* 0x0000004a5004723c */ /* 0x000fe20000001804 */
[----:B------:R-:W1:Y:S01]  /*13710*/  LDSM.16.MT88.4 R72, [R232+0xe000] ;  /* 0x00e00000e848783b */ /* 0x000e620000004200 */
[----:B-----5:R-:W-:-:S06]  /*13720*/  F2FP.PACK_AB R147, R251, R3 ;  /* 0x00000003fb93723e */ /* 0x020fcc00000000ff */
[C---:B--2---:R-:W-:Y:S08]  /*13730*/  HMMA.16816.F32 R32, R80.reuse, R28, R32 ;  /* 0x0000001c5020723c */ /* 0x044ff00000001820 */
[C---:B------:R-:W-:Y:S01]  /*13740*/  HMMA.16816.F32 R20, R80.reuse, R30, R20 ;  /* 0x0000001e5014723c */ /* 0x040fe20000001814 */
[----:B------:R-:W2:Y:S07]  /*13750*/  LDSM.16.MT88.4 R28, [R231+0xe000] ;  /* 0x00e00000e71c783b */ /* 0x000eae0000004200 */
[C---:B---3--:R-:W-:Y:S07]  /*13760*/  HMMA.16816.F32 R76, R80.reuse, R84, R76 ;  /* 0x00000054504c723c */ /* 0x048fee000000184c */
[--C-:B------:R-:W-:Y:S01]  /*13770*/  FFMA.FTZ R84, R54, c[0x0][0x23c], -R110.reuse ;  /* 0x00008f0036547a23 */ /* 0x100fe2000001086e */
[----:B------:R-:W-:Y:S01]  /*13780*/  HMMA.16816.F32 R8, R80, R86, R8 ;  /* 0x000000565008723c */ /* 0x000fe20000001808 */
[----:B------:R-:W3:Y:S01]  /*13790*/  LDSM.16.MT88.4 R80, [R230+0xe000] ;  /* 0x00e00000e650783b */ /* 0x000ee20000004200 */
[----:B------:R-:W-:-:S03]  /*137a0*/  FFMA.FTZ R85, R55, c[0x0][0x23c], -R110 ;  /* 0x00008f0037557a23 */ /* 0x000fc6000001086e */
[----:B------:R-:W-:Y:S02]  /*137b0*/  MUFU.EX2 R84, R84 ;  /* 0x0000005400547308 */ /* 0x000fe40000000800 */
[--C-:B------:R-:W-:Y:S01]  /*137c0*/  FFMA.FTZ R86, R50, c[0x0][0x23c], -R110.reuse ;  /* 0x00008f0032567a23 */ /* 0x100fe2000001086e */
[----:B----4-:R-:W-:Y:S01]  /*137d0*/  HMMA.16816.F32 R12, R56, R36, R12 ;  /* 0x00000024380c723c */ /* 0x010fe2000000180c */
[----:B------:R-:W-:-:S04]  /*137e0*/  FFMA.FTZ R87, R51, c[0x0][0x23c], -R110 ;  /* 0x00008f0033577a23 */ /* 0x000fc8000001086e */
[----:B------:R-:W4:Y:S03]  /*137f0*/  MUFU.EX2 R85, R85 ;  /* 0x0000005500557308 */ /* 0x000f260000000800 */
[C---:B------:R-:W-:Y:S01]  /*13800*/  HMMA.16816.F32 R16, R56.reuse, R38, R16 ;  /* 0x000000263810723c */ /* 0x040fe20000001810 */
[----:B------:R-:W5:Y:S04]  /*13810*/  LDSM.16.MT88.4 R36, [R234+0xe800] ;  /* 0x00e80000ea24783b */ /* 0x000f680000004200 */
[----:B------:R-:W-:Y:S03]  /*13820*/  MUFU.EX2 R86, R86 ;  /* 0x0000005600567308 */ /* 0x000fe60000000800 */
[C---:B-1----:R-:W-:Y:S05]  /*13830*/  HMMA.16816.F32 R24, R56.reuse, R72, R24 ;  /* 0x000000483818723c */ /* 0x042fea0000001818 */
[----:B------:R-:W1:Y:S02]  /*13840*/  MUFU.EX2 R87, R87 ;  /* 0x0000005700577308 */ /* 0x000e640000000800 */
[--C-:B------:R-:W-:Y:S01]  /*13850*/  FFMA.FTZ R73, R53, c[0x0][0x23c], -R105.reuse ;  /* 0x00008f0035497a23 */ /* 0x100fe20000010869 */
[C---:B------:R-:W-:Y:S01]  /*13860*/  HMMA.16816.F32 R4, R56.reuse, R74, R4 ;  /* 0x0000004a3804723c */ /* 0x040fe20000001804 */
[----:B------:R-:W5:Y:S01]  /*13870*/  LDSM.16.MT88.4 R52, [R232+0xe800] ;  /* 0x00e80000e834783b */ /* 0x000f620000004200 */
[----:B------:R-:W-:Y:S01]  /*13880*/  FFMA.FTZ R72, R48, c[0x0][0x23c], -R105 ;  /* 0x00008f0030487a23 */ /* 0x000fe20000010869 */
[----:B----4-:R-:W-:Y:S01]  /*13890*/  F2FP.PACK_AB R48, R85, R84 ;  /* 0x000000545530723e */ /* 0x010fe200000000ff */
[----:B------:R-:W-:Y:S01]  /*138a0*/  FADD.FTZ R84, R84, R171 ;  /* 0x000000ab54547221 */ /* 0x000fe20000010000 */
[----:B------:R-:W-:Y:S02]  /*138b0*/  MUFU.EX2 R73, R73 ;  /* 0x0000004900497308 */ /* 0x000fe40000000800 */
[--C-:B------:R-:W-:Y:S01]  /*138c0*/  FFMA.FTZ R74, R44, c[0x0][0x23c], -R105.reuse ;  /* 0x00008f002c4a7a23 */ /* 0x100fe20000010869 */
[----:B--2---:R-:W-:Y:S01]  /*138d0*/  HMMA.16816.F32 R32, R56, R28, R32 ;  /* 0x0000001c3820723c */ /* 0x004fe20000001820 */
[----:B------:R-:W-:-:S02]  /*138e0*/  FFMA.FTZ R75, R49, c[0x0][0x23c], -R105 ;  /* 0x00008f00314b7a23 */ /* 0x000fc40000010869 */
[----:B------:R-:W-:Y:S02]  /*138f0*/  FADD.FTZ R84, R85, R84 ;  /* 0x0000005455547221 */ /* 0x000fe40000010000 */
[----:B------:R-:W2:Y:S01]  /*13900*/  MUFU.EX2 R72, R72 ;  /* 0x0000004800487308 */ /* 0x000ea20000000800 */
[C---:B-1----:R-:W-:Y:S01]  /*13910*/  F2FP.PACK_AB R50, R87.reuse, R86 ;  /* 0x000000565732723e */ /* 0x042fe200000000ff */
[----:B------:R-:W-:Y:S01]  /*13920*/  FADD.FTZ R84, R86, R84 ;  /* 0x0000005456547221 */ /* 0x000fe20000010000 */
[C---:B------:R-:W-:Y:S01]  /*13930*/  HMMA.16816.F32 R20, R56.reuse, R30, R20 ;  /* 0x0000001e3814723c */ /* 0x040fe20000001814 */
[----:B------:R-:W1:Y:S02]  /*13940*/  LDSM.16.MT88.4 R28, [R231+0xe800] ;  /* 0x00e80000e71c783b */ /* 0x000e640000004200 */
[----:B------:R-:W-:Y:S02]  /*13950*/  FADD.FTZ R87, R87, R84 ;  /* 0x0000005457577221 */ /* 0x000fe40000010000 */
[----:B------:R-:W-:Y:S03]  /*13960*/  MUFU.EX2 R74, R74 ;  /* 0x0000004a004a7308 */ /* 0x000fe60000000800 */
[C---:B---3--:R-:W-:Y:S05]  /*13970*/  HMMA.16816.F32 R76, R56.reuse, R80, R76 ;  /* 0x00000050384c723c */ /* 0x048fea000000184c */
[----:B------:R-:W3:Y:S01]  /*13980*/  MUFU.EX2 R75, R75 ;  /* 0x0000004b004b7308 */ /* 0x000ee20000000800 */
[----:B--2---:R-:W-:Y:S01]  /*13990*/  F2FP.PACK_AB R49, R73, R72 ;  /* 0x000000484931723e */ /* 0x004fe200000000ff */
[--C-:B------:R-:W-:Y:S01]  /*139a0*/  FFMA.FTZ R80, R46, c[0x0][0x23c], -R110.reuse ;  /* 0x00008f002e507a23 */ /* 0x100fe2000001086e */
[----:B------:R-:W-:Y:S01]  /*139b0*/  HMMA.16816.F32 R8, R56, R82, R8 ;  /* 0x000000523808723c */ /* 0x000fe20000001808 */
[----:B------:R-:W2:Y:S01]  /*139c0*/  LDSM.16.MT88.4 R56, [R230+0xe800] ;  /* 0x00e80000e638783b */ /* 0x000ea20000004200 */
[----:B------:R-:W-:-:S03]  /*139d0*/  FFMA.FTZ R81, R45, c[0x0][0x23c], -R110 ;  /* 0x00008f002d517a23 */ /* 0x000fc6000001086e */
[----:B------:R-:W4:Y:S02]  /*139e0*/  MUFU.EX2 R80, R80 ;  /* 0x0000005000507308 */ /* 0x000f240000000800 */
[--C-:B------:R-:W-:Y:S02]  /*139f0*/  FFMA.FTZ R82, R42, c[0x0][0x23c], -R110.reuse ;  /* 0x00008f002a527a23 */ /* 0x100fe4000001086e */
[----:B------:R-:W-:Y:S01]  /*13a00*/  FFMA.FTZ R83, R43, c[0x0][0x23c], -R110 ;  /* 0x00008f002b537a23 */ /* 0x000fe2000001086e */
[----:B---3--:R-:W-:-:S03]  /*13a10*/  F2FP.PACK_AB R51, R75, R74 ;  /* 0x0000004a4b33723e */ /* 0x008fc600000000ff */
[----:B------:R-:W3:Y:S04]  /*13a20*/  MUFU.EX2 R81, R81 ;  /* 0x0000005100517308 */ /* 0x000ee80000000800 */
[----:B-----5:R-:W-:Y:S01]  /*13a30*/  HMMA.16816.F32 R12, R48, R36, R12 ;  /* 0x00000024300c723c */ /* 0x020fe2000000180c */
[----:B----4-:R-:W-:-:S03]  /*13a40*/  FADD.FTZ R87, R80, R87 ;  /* 0x0000005750577221 */ /* 0x010fc60000010000 */
[----:B------:R-:W4:Y:S04]  /*13a50*/  MUFU.EX2 R82, R82 ;  /* 0x0000005200527308 */ /* 0x000f280000000800 */
[----:B------:R-:W-:Y:S01]  /*13a60*/  HMMA.16816.F32 R16, R48, R38, R16 ;  /* 0x000000263010723c */ /* 0x000fe20000001810 */
[----:B------:R-:W5:Y:S03]  /*13a70*/  LDSM.16.MT88.4 R36, [R234+0xf000] ;  /* 0x00f00000ea24783b */ /* 0x000f660000004200 */
[----:B------:R-:W1:Y:S01]  /*13a80*/  MUFU.EX2 R83, R83 ;  /* 0x0000005300537308 */ /* 0x000e620000000800 */
[C---:B---3--:R-:W-:Y:S01]  /*13a90*/  F2FP.PACK_AB R44, R81.reuse, R80 ;  /* 0x00000050512c723e */ /* 0x048fe200000000ff */
[----:B------:R-:W-:-:S02]  /*13aa0*/  FADD.FTZ R81, R81, R87 ;  /* 0x0000005751517221 */ /* 0x000fc40000010000 */
[----:B------:R-:W-:Y:S02]  /*13ab0*/  HMMA.16816.F32 R24, R48, R52, R24 ;  /* 0x000000343018723c */ /* 0x000fe40000001818 */
[----:B----4-:R-:W-:-:S05]  /*13ac0*/  FADD.FTZ R81, R82, R81 ;  /* 0x0000005152517221 */ /* 0x010fca0000010000 */
[--C-:B------:R-:W-:Y:S01]  /*13ad0*/  FFMA.FTZ R52, R40, c[0x0][0x23c], -R105.reuse ;  /* 0x00008f0028347a23 */ /* 0x100fe20000010869 */
[C---:B------:R-:W-:Y:S01]  /*13ae0*/  HMMA.16816.F32 R4, R48.reuse, R54, R4 ;  /* 0x000000363004723c */ /* 0x040fe20000001804 */
[----:B------:R-:W-:Y:S01]  /*13af0*/  FFMA.FTZ R53, R41, c[0x0][0x23c], -R105 ;  /* 0x00008f0029357a23 */ /* 0x000fe20000010869 */
[C---:B-1----:R-:W-:Y:S01]  /*13b00*/  F2FP.PACK_AB R46, R83.reuse, R82 ;  /* 0x00000052532e723e */ /* 0x042fe200000000ff */
[----:B------:R-:W1:Y:S01]  /*13b10*/  LDSM.16.MT88.4 R40, [R232+0xf000] ;  /* 0x00f00000e828783b */ /* 0x000e620000004200 */
[----:B------:R-:W-:Y:S01]  /*13b20*/  FADD.FTZ R83, R83, R81 ;  /* 0x0000005153537221 */ /* 0x000fe20000010000 */
[----:B------:R-:W-:Y:S02]  /*13b30*/  MUFU.EX2 R52, R52 ;  /* 0x0000003400347308 */ /* 0x000fe40000000800 */
[--C-:B------:R-:W-:Y:S01]  /*13b40*/  FFMA.FTZ R54, R60, c[0x0][0x23c], -R105.reuse ;  /* 0x00008f003c367a23 */ /* 0x100fe20000010869 */
[----:B------:R-:W-:Y:S01]  /*13b50*/  HMMA.16816.F32 R32, R48, R28, R32 ;  /* 0x0000001c3020723c */ /* 0x000fe20000001820 */
[----:B------:R-:W-:-:S02]  /*13b60*/  FFMA.FTZ R55, R47, c[0x0][0x23c], -R105 ;  /* 0x00008f002f377a23 */ /* 0x000fc40000010869 */
[--C-:B------:R-:W-:Y:S02]  /*13b70*/  FFMA.FTZ R60, R64, c[0x0][0x23c], -R105.reuse ;  /* 0x00008f00403c7a23 */ /* 0x100fe40000010869 */
[----:B------:R-:W3:Y:S01]  /*13b80*/  MUFU.EX2 R53, R53 ;  /* 0x0000003500357308 */ /* 0x000ee20000000800 */
[----:B------:R-:W-:Y:S02]  /*13b90*/  FFMA.FTZ R64, R68, c[0x0][0x23c], -R105 ;  /* 0x00008f0044407a23 */ /* 0x000fe40000010869 */
[C---:B------:R-:W-:Y:S01]  /*13ba0*/  HMMA.16816.F32 R20, R48.reuse, R30, R20 ;  /* 0x0000001e3014723c */ /* 0x040fe20000001814 */
[----:B------:R-:W4:Y:S01]  /*13bb0*/  LDSM.16.MT88.4 R28, [R231+0xf000] ;  /* 0x00f00000e71c783b */ /* 0x000f220000004200 */
[--C-:B------:R-:W-:Y:S02]  /*13bc0*/  FFMA.FTZ R68, R70, c[0x0][0x23c], -R110.reuse ;  /* 0x00008f0046447a23 */ /* 0x100fe4000001086e */
[--C-:B------:R-:W-:Y:S01]  /*13bd0*/  FFMA.FTZ R70, R190, c[0x0][0x23c], -R110.reuse ;  /* 0x00008f00be467a23 */ /* 0x100fe2000001086e */
[----:B------:R-:W-:Y:S03]  /*13be0*/  MUFU.EX2 R54, R54 ;  /* 0x0000003600367308 */ /* 0x000fe60000000800 */
[C---:B--2---:R-:W-:Y:S05]  /*13bf0*/  HMMA.16816.F32 R76, R48.reuse, R56, R76 ;  /* 0x00000038304c723c */ /* 0x044fea000000184c */
[----:B------:R-:W2:Y:S01]  /*13c00*/  MUFU.EX2 R55, R55 ;  /* 0x0000003700377308 */ /* 0x000ea20000000800 */
[----:B---3--:R-:W-:Y:S01]  /*13c10*/  F2FP.PACK_AB R45, R53, R52 ;  /* 0x00000034352d723e */ /* 0x008fe200000000ff */
[--C-:B------:R-:W-:Y:S01]  /*13c20*/  FFMA.FTZ R56, R62, c[0x0][0x23c], -R110.reuse ;  /* 0x00008f003e387a23 */ /* 0x100fe2000001086e */
[----:B------:R-:W-:Y:S01]  /*13c30*/  HMMA.16816.F32 R8, R48, R58, R8 ;  /* 0x0000003a3008723c */ /* 0x000fe20000001808 */
[----:B------:R-:W3:Y:S01]  /*13c40*/  LDSM.16.MT88.4 R48, [R230+0xf000] ;  /* 0x00f00000e630783b */ /* 0x000ee20000004200 */
[----:B------:R-:W-:-:S02]  /*13c50*/  FFMA.FTZ R57, R185, c[0x0][0x23c], -R110 ;  /* 0x00008f00b9397a23 */ /* 0x000fc4000001086e */
[--C-:B------:R-:W-:Y:S01]  /*13c60*/  FFMA.FTZ R62, R184, c[0x0][0x23c], -R105.reuse ;  /* 0x00008f00b83e7a23 */ /* 0x100fe20000010869 */
[----:B------:R-:W1:Y:S01]  /*13c70*/  MUFU.EX2 R56, R56 ;  /* 0x0000003800387308 */ /* 0x000e620000000800 */
[--C-:B------:R-:W-:Y:S02]  /*13c80*/  FFMA.FTZ R184, R191, c[0x0][0x23c], -R105.reuse ;  /* 0x00008f00bfb87a23 */ /* 0x100fe40000010869 */
[--C-:B------:R-:W-:Y:S02]  /*13c90*/  FFMA.FTZ R58, R66, c[0x0][0x23c], -R110.reuse ;  /* 0x00008f00423a7a23 */ /* 0x100fe4000001086e */
[----:B------:R-:W-:Y:S02]  /*13ca0*/  FFMA.FTZ R59, R187, c[0x0][0x23c], -R110 ;  /* 0x00008f00bb3b7a23 */ /* 0x000fe4000001086e */
[----:B------:R-:W-:Y:S01]  /*13cb0*/  FFMA.FTZ R66, R186, c[0x0][0x23c], -R105 ;  /* 0x00008f00ba427a23 */ /* 0x000fe20000010869 */
[----:B--2---:R-:W-:Y:S01]  /*13cc0*/  F2FP.PACK_AB R47, R55, R54 ;  /* 0x00000036372f723e */ /* 0x004fe200000000ff */
[----:B------:R-:W2:Y:S06]  /*13cd0*/  MUFU.EX2 R57, R57 ;  /* 0x0000003900397308 */ /* 0x000eac0000000800 */
[C---:B-----5:R-:W-:Y:S01]  /*13ce0*/  HMMA.16816.F32 R12, R44.reuse, R36, R12 ;  /* 0x000000242c0c723c */ /* 0x060fe2000000180c */
[----:B-1----:R-:W-:Y:S01]  /*13cf0*/  FADD.FTZ R83, R56, R83 ;  /* 0x0000005338537221 */ /* 0x002fe20000010000 */
[----:B------:R-:W-:Y:S06]  /*13d00*/  MUFU.EX2 R58, R58 ;  /* 0x0000003a003a7308 */ /* 0x000fec0000000800 */
[C---:B------:R-:W-:Y:S01]  /*13d10*/  HMMA.16816.F32 R16, R44.reuse, R38, R16 ;  /* 0x000000262c10723c */ /* 0x040fe20000001810 */
[----:B------:R-:W1:Y:S01]  /*13d20*/  LDSM.16.MT88.4 R36, [R234+0xf800] ;  /* 0x00f80000ea24783b */ /* 0x000e620000004200 */
[----:B------:R-:W-:Y:S06]  /*13d30*/  MUFU.EX2 R59, R59 ;  /* 0x0000003b003b7308 */ /* 0x000fec0000000800 */
[C---:B------:R-:W-:Y:S02]  /*13d40*/  HMMA.16816.F32 R24, R44.reuse, R40, R24 ;  /* 0x000000282c18723c */ /* 0x040fe40000001818 */
[----:B------:R-:W-:Y:S06]  /*13d50*/  MUFU.EX2 R60, R60 ;  /* 0x0000003c003c7308 */ /* 0x000fec0000000800 */
[C---:B------:R-:W-:Y:S01]  /*13d60*/  HMMA.16816.F32 R4, R44.reuse, R42, R4 ;  /* 0x0000002a2c04723c */ /* 0x040fe20000001804 */
[----:B------:R-:W5:Y:S01]  /*13d70*/  LDSM.16.MT88.4 R40, [R232+0xf800] ;  /* 0x00f80000e828783b */ /* 0x000f620000004200 */
        /* <DEDUP_REMOVED lines=8> */
[----:B------:R-:W-:Y:S01]  /*13e00*/  HMMA.16816.F32 R8, R44, R50, R8 ;  /* 0x000000322c08723c */ /* 0x000fe20000001808 */
[----:B------:R-:W4:Y:S01]  /*13e10*/  LDSM.16.MT88.4 R48, [R230+0xf800] ;  /* 0x00f80000e630783b */ /* 0x000f220000004200 */
[----:B------:R-:W3:Y:S05]  /*13e20*/  MUFU.EX2 R70, R70 ;  /* 0x0000004600467308 */ /* 0x000eea0000000800 */
[C---:B--2---:R-:W-:Y:S01]  /*13e30*/  F2FP.PACK_AB R44, R57.reuse, R56 ;  /* 0x00000038392c723e */ /* 0x044fe200000000ff */
[----:B------:R-:W-:Y:S01]  /*13e40*/  FADD.FTZ R57, R57, R83 ;  /* 0x0000005339397221 */ /* 0x000fe20000010000 */
[----:B-1----:R-:W-:Y:S01]  /*13e50*/  F2FP.PACK_AB R45, R62, R60 ;  /* 0x0000003c3e2d723e */ /* 0x002fe200000000ff */
[----:B------:R-:W1:Y:S01]  /*13e60*/  MUFU.EX2 R184, R184 ;  /* 0x000000b800b87308 */ /* 0x000e620000000800 */
[----:B------:R-:W-:Y:S01]  /*13e70*/  F2FP.PACK_AB R46, R59, R58 ;  /* 0x0000003a3b2e723e */ /* 0x000fe200000000ff */
[----:B------:R-:W-:Y:S01]  /*13e80*/  FADD.FTZ R57, R58, R57 ;  /* 0x000000393a397221 */ /* 0x000fe20000010000 */
[----:B------:R-:W-:-:S03]  /*13e90*/  F2FP.PACK_AB R47, R66, R64 ;  /* 0x00000040422f723e */ /* 0x000fc600000000ff */
[----:B------:R-:W-:-:S04]  /*13ea0*/  FADD.FTZ R59, R59, R57 ;  /* 0x000000393b3b7221 */ /* 0x000fc80000010000 */
[----:B------:R-:W-:Y:S01]  /*13eb0*/  HMMA.16816.F32 R12, R44, R36, R12 ;  /* 0x000000242c0c723c */ /* 0x000fe2000000180c */
[----:B---3--:R-:W-:-:S07]  /*13ec0*/  FADD.FTZ R59, R68, R59 ;  /* 0x0000003b443b7221 */ /* 0x008fce0000010000 */
[C---:B------:R-:W-:Y:S01]  /*13ed0*/  HMMA.16816.F32 R16, R44.reuse, R38, R16 ;  /* 0x000000262c10723c */ /* 0x040fe20000001810 */
[----:B------:R-:W2:Y:S07]  /*13ee0*/  LDSM.16.MT88.4 R36, [R234+0x10000] ;  /* 0x01000000ea24783b */ /* 0x000eae0000004200 */
[C---:B-----5:R-:W-:Y:S08]  /*13ef0*/  HMMA.16816.F32 R24, R44.reuse, R40, R24 ;  /* 0x000000282c18723c */ /* 0x060ff00000001818 */
[C---:B------:R-:W-:Y:S01]  /*13f00*/  HMMA.16816.F32 R4, R44.reuse, R42, R4 ;  /* 0x0000002a2c04723c */ /* 0x040fe20000001804 */
[----:B------:R-:W3:Y:S07]  /*13f10*/  LDSM.16.MT88.4 R40, [R232+0x10000] ;  /* 0x01000000e828783b */ /* 0x000eee0000004200 */
[C---:B----4-:R-:W-:Y:S08]  /*13f20*/  HMMA.16816.F32 R32, R44.reuse, R28, R32 ;  /* 0x0000001c2c20723c */ /* 0x050ff00000001820 */
[C---:B------:R-:W-:Y:S01]  /*13f30*/  HMMA.16816.F32 R20, R44.reuse, R30, R20 ;  /* 0x0000001e2c14723c */ /* 0x040fe20000001814 */
[----:B------:R-:W4:Y:S07]  /*13f40*/  LDSM.16.MT88.4 R28, [R231+0x10000] ;  /* 0x01000000e71c783b */ /* 0x000f2e0000004200 */
[C---:B------:R-:W-:Y:S07]  /*13f50*/  HMMA.16816.F32 R76, R44.reuse, R48, R76 ;  /* 0x000000302c4c723c */ /* 0x040fee000000184c */
[----:B------:R-:W-:Y:S01]  /*13f60*/  FFMA.FTZ R48, R91, c[0x0][0x23c], -R110 ;  /* 0x00008f005b307a23 */ /* 0x000fe2000001086e */
[----:B------:R-:W-:Y:S01]  /*13f70*/  HMMA.16816.F32 R8, R44, R50, R8 ;  /* 0x000000322c08723c */ /* 0x000fe20000001808 */
[----:B------:R-:W-:-:S02]  /*13f80*/  FFMA.FTZ R91, R92, c[0x0][0x23c], -R105 ;  /* 0x00008f005c5b7a23 */ /* 0x000fc40000010869 */
[--C-:B------:R-:W-:Y:S02]  /*13f90*/  FFMA.FTZ R49, R192, c[0x0][0x23c], -R110.reuse ;  /* 0x00008f00c0317a23 */ /* 0x100fe4000001086e */
[----:B------:R-:W-:Y:S01]  /*13fa0*/  FFMA.FTZ R92, R193, c[0x0][0x23c], -R105 ;  /* 0x00008f00c15c7a23 */ /* 0x000fe20000010869 */
[----:B------:R-:W5:Y:S01]  /*13fb0*/  MUFU.EX2 R48, R48 ;  /* 0x0000003000307308 */ /* 0x000f620000000800 */
[----:B------:R-:W-:Y:S01]  /*13fc0*/  F2FP.PACK_AB R44, R70, R68 ;  /* 0x00000044462c723e */ /* 0x000fe200000000ff */
[--C-:B------:R-:W-:Y:S01]  /*13fd0*/  FFMA.FTZ R50, R94, c[0x0][0x23c], -R110.reuse ;  /* 0x00008f005e327a23 */ /* 0x100fe2000001086e */
[----:B------:R-:W-:Y:S01]  /*13fe0*/  F2FP.PACK_AB R45, R183, R88 ;  /* 0x00000058b72d723e */ /* 0x000fe200000000ff */
[--C-:B------:R-:W-:Y:S01]  /*13ff0*/  FFMA.FTZ R51, R173, c[0x0][0x23c], -R110.reuse ;  /* 0x00008f00ad337a23 */ /* 0x100fe2000001086e */
[----:B------:R-:W-:Y:S01]  /*14000*/  F2FP.PACK_AB R46, R182, R89 ;  /* 0x00000059b62e723e */ /* 0x000fe200000000ff */
[----:B------:R-:W-:Y:S01]  /*14010*/  FFMA.FTZ R94, R196, c[0x0][0x23c], -R110 ;  /* 0x00008f00c45e7a23 */ /* 0x000fe2000001086e */
[----:B-1----:R-:W-:Y:S01]  /*14020*/  F2FP.PACK_AB R47, R184, R90 ;  /* 0x0000005ab82f723e */ /* 0x002fe200000000ff */
[----:B------:R-:W1:Y:S01]  /*14030*/  MUFU.EX2 R49, R49 ;  /* 0x0000003100317308 */ /* 0x000e620000000800 */
[----:B------:R-:W-:-:S04]  /*14040*/  FADD.FTZ R70, R70, R59 ;  /* 0x0000003b46467221 */ /* 0x000fc80000010000 */
[----:B------:R-:W-:Y:S01]  /*14050*/  FADD.FTZ R70, R89, R70 ;  /* 0x0000004659467221 */ /* 0x000fe20000010000 */
[----:B--2---:R-:W-:Y:S02]  /*14060*/  HMMA.16816.F32 R12, R44, R36, R12 ;  /* 0x000000242c0c723c */ /* 0x004fe4000000180c */
[----:B------:R-:W-:Y:S01]  /*14070*/  MUFU.EX2 R50, R50 ;  /* 0x0000003200327308 */ /* 0x000fe20000000800 */
[----:B------:R-:W-:-:S04]  /*14080*/  FADD.FTZ R182, R182, R70 ;  /* 0x00000046b6b67221 */ /* 0x000fc80000010000 */
[----:B-----5:R-:W-:Y:S01]  /*14090*/  FADD.FTZ R182, R48, R182 ;  /* 0x000000b630b67221 */ /* 0x020fe20000010000 */
[C---:B------:R-:W-:Y:S01]  /*140a0*/  HMMA.16816.F32 R16, R44.reuse, R38, R16 ;  /* 0x000000262c10723c */ /* 0x040fe20000001810 */
[----:B------:R-:W2:Y:S01]  /*140b0*/  LDSM.16.MT88.4 R36, [R230+0x10000] ;  /* 0x01000000e624783b */ /* 0x000ea20000004200 */
[----:B------:R-:W-:Y:S06]  /*140c0*/  MUFU.EX2 R51, R51 ;  /* 0x0000003300337308 */ /* 0x000fec0000000800 */
[C---:B---3--:R-:W-:Y:S02]  /*140d0*/  HMMA.16816.F32 R24, R44.reuse, R40, R24 ;  /* 0x000000282c18723c */ /* 0x048fe40000001818 */
[----:B------:R-:W3:Y:S06]  /*140e0*/  MUFU.EX2 R91, R91 ;  /* 0x0000005b005b7308 */ /* 0x000eec0000000800 */
[C---:B------:R-:W-:Y:S01]  /*140f0*/  HMMA.16816.F32 R4, R44.reuse, R42, R4 ;  /* 0x0000002a2c04723c */ /* 0x040fe20000001804 */
[----:B------:R-:W5:Y:S01]  /*14100*/  LDSM.16.MT88.4 R40, [R234+0x10800] ;  /* 0x01080000ea28783b */ /* 0x000f620000004200 */
[----:B------:R-:W1:Y:S06]  /*14110*/  MUFU.EX2 R92, R92 ;  /* 0x0000005c005c7308 */ /* 0x000e6c0000000800 */
[C---:B----4-:R-:W-:Y:S02]  /*14120*/  HMMA.16816.F32 R32, R44.reuse, R28, R32 ;  /* 0x0000001c2c20723c */ /* 0x050fe40000001820 */
[----:B------:R-:W4:Y:S06]  /*14130*/  MUFU.EX2 R94, R94 ;  /* 0x0000005e005e7308 */ /* 0x000f2c0000000800 */
[C---:B------:R-:W-:Y:S01]  /*14140*/  HMMA.16816.F32 R20, R44.reuse, R30, R20 ;  /* 0x0000001e2c14723c */ /* 0x040fe20000001814 */
[----:B------:R-:W4:Y:S07]  /*14150*/  LDSM.16.MT88.4 R28, [R232+0x10800] ;  /* 0x01080000e81c783b */ /* 0x000f2e0000004200 */
[C---:B--2---:R-:W-:Y:S08]  /*14160*/  HMMA.16816.F32 R76, R44.reuse, R36, R76 ;  /* 0x000000242c4c723c */ /* 0x044ff0000000184c */
[----:B------:R-:W-:Y:S01]  /*14170*/  HMMA.16816.F32 R8, R44, R38, R8 ;  /* 0x000000262c08723c */ /* 0x000fe20000001808 */
[----:B------:R-:W2:Y:S06]  /*14180*/  LDSM.16.MT88.4 R36, [R231+0x10800] ;  /* 0x01080000e724783b */ /* 0x000eac0000004200 */
[C---:B-1----:R-:W-:Y:S01]  /*14190*/  F2FP.PACK_AB R44, R49.reuse, R48 ;  /* 0x00000030312c723e */ /* 0x042fe200000000ff */
[----:B------:R-:W-:Y:S01]  /*141a0*/  FADD.FTZ R49, R49, R182 ;  /* 0x000000b631317221 */ /* 0x000fe20000010000 */
[----:B---3--:R-:W-:-:S02]  /*141b0*/  F2FP.PACK_AB R45, R2, R91 ;  /* 0x0000005b022d723e */ /* 0x008fc400000000ff */
[----:B------:R-:W-:Y:S01]  /*141c0*/  F2FP.PACK_AB R46, R51, R50 ;  /* 0x00000032332e723e */ /* 0x000fe200000000ff */
[----:B------:R-:W-:Y:S01]  /*141d0*/  FADD.FTZ R49, R50, R49 ;  /* 0x0000003132317221 */ /* 0x000fe20000010000 */
[----:B------:R-:W-:-:S03]  /*141e0*/  F2FP.PACK_AB R47, R92, R0 ;  /* 0x000000005c2f723e */ /* 0x000fc600000000ff */
[----:B------:R-:W-:-:S04]  /*141f0*/  FADD.FTZ R51, R51, R49 ;  /* 0x0000003133337221 */ /* 0x000fc80000010000 */
[----:B-----5:R-:W-:Y:S01]  /*14200*/  HMMA.16816.F32 R12, R44, R40, R12 ;  /* 0x000000282c0c723c */ /* 0x020fe2000000180c */
[----:B------:R-:W-:-:S07]  /*14210*/  FADD.FTZ R51, R93, R51 ;  /* 0x000000335d337221 */ /* 0x000fce0000010000 */
[C---:B------:R-:W-:Y:S01]  /*14220*/  HMMA.16816.F32 R16, R44.reuse, R42, R16 ;  /* 0x0000002a2c10723c */ /* 0x040fe20000001810 */
[----:B------:R-:W1:Y:S07]  /*14230*/  LDSM.16.MT88.4 R40, [R230+0x10800] ;  /* 0x01080000e628783b */ /* 0x000e6e0000004200 */
[C---:B----4-:R-:W-:Y:S08]  /*14240*/  HMMA.16816.F32 R24, R44.reuse, R28, R24 ;  /* 0x0000001c2c18723c */ /* 0x050ff00000001818 */
[C---:B------:R-:W-:Y:S01]  /*14250*/  HMMA.16816.F32 R4, R44.reuse, R30, R4 ;  /* 0x0000001e2c04723c */ /* 0x040fe20000001804 */
[----:B------:R-:W3:Y:S07]  /*14260*/  LDSM.16.MT88.4 R28, [R234+0x11000] ;  /* 0x01100000ea1c783b */ /* 0x000eee0000004200 */
[C---:B--2---:R-:W-:Y:S08]  /*14270*/  HMMA.16816.F32 R32, R44.reuse, R36, R32 ;  /* 0x000000242c20723c */ /* 0x044ff00000001820 */
        /* <DEDUP_REMOVED lines=8> */
[----:B------:R-:W-:Y:S01]  /*14300*/  F2FP.PACK_AB R46, R97, R96 ;  /* 0x00000060612e723e */ /* 0x000fe200000000ff */
[----:B------:R-:W-:Y:S01]  /*14310*/  FADD.FTZ R94, R96, R94 ;  /* 0x0000005e605e7221 */ /* 0x000fe20000010000 */
[----:B------:R-:W-:-:S03]  /*14320*/  F2FP.PACK_AB R47, R103, R98 ;  /* 0x00000062672f723e */ /* 0x000fc600000000ff */
[----:B------:R-:W-:-:S04]  /*14330*/  FADD.FTZ R97, R97, R94 ;  /* 0x0000005e61617221 */ /* 0x000fc80000010000 */
[----:B---3--:R-:W-:Y:S01]  /*14340*/  HMMA.16816.F32 R12, R44, R28, R12 ;  /* 0x0000001c2c0c723c */ /* 0x008fe2000000180c */
[----:B------:R-:W-:-:S06]  /*14350*/  FADD.FTZ R97, R99, R97 ;  /* 0x0000006163617221 */ /* 0x000fcc0000010000 */
[----:B------:R-:W-:Y:S01]  /*14360*/  FADD.FTZ R28, R169, R163 ;  /* 0x000000a3a91c7221 */ /* 0x000fe20000010000 */
[C---:B--2---:R-:W-:Y:S03]  /*14370*/  HMMA.16816.F32 R24, R44.reuse, R36, R24 ;  /* 0x000000242c18723c */ /* 0x044fe60000001818 */
[----:B------:R-:W-:Y:S02]  /*14380*/  FADD.FTZ R28, R65, R28 ;  /* 0x0000001c411c7221 */ /* 0x000fe40000010000 */
[----:B------:R-:W2:Y:S02]  /*14390*/  MUFU.EX2 R65, R198 ;  /* 0x000000c600417308 */ /* 0x000ea40000000800 */
[----:B------:R-:W-:Y:S01]  /*143a0*/  FADD.FTZ R28, R168, R28 ;  /* 0x0000001ca81c7221 */ /* 0x000fe20000010000 */
[----:B------:R-:W-:Y:S01]  /*143b0*/  HMMA.16816.F32 R16, R44, R30, R16 ;  /* 0x0000001e2c10723c */ /* 0x000fe20000001810 */
[----:B------:R-:W-:-:S02]  /*143c0*/  FFMA.FTZ R36, R100, c[0x0][0x23c], -R105 ;  /* 0x00008f0064247a23 */ /* 0x000fc40000010869 */
[----:B------:R-:W-:Y:S02]  /*143d0*/  FADD.FTZ R69, R67, R28 ;  /* 0x0000001c43457221 */ /* 0x000fe40000010000 */
[----:B------:R-:W-:Y:S01]  /*143e0*/  FFMA.FTZ R37, R126, c[0x0][0x23c], -R105 ;  /* 0x00008f007e257a23 */ /* 0x000fe20000010869 */
[----:B------:R-:W3:Y:S01]  /*143f0*/  MUFU.EX2 R67, R101 ;  /* 0x0000006500437308 */ /* 0x000ee20000000800 */
[----:B------:R-:W-:Y:S01]  /*14400*/  FADD.FTZ R69, R178, R69 ;  /* 0x00000045b2457221 */ /* 0x000fe20000010000 */
[----:B------:R-:W4:Y:S01]  /*14410*/  LDSM.16.MT88.4 R28, [R230+0x11000] ;  /* 0x01100000e61c783b */ /* 0x000f220000004200 */
[----:B-1----:R-:W-:Y:S02]  /*14420*/  HMMA.16816.F32 R32, R44, R40, R32 ;  /* 0x000000282c20723c */ /* 0x002fe40000001820 */
[----:B------:R-:W-:Y:S01]  /*14430*/  FADD.FTZ R179, R179, R69 ;  /* 0x00000045b3b37221 */ /* 0x000fe20000010000 */
[----:B--2---:R-:W-:Y:S02]  /*14440*/  F2FP.PACK_AB R144, R65, R99 ;  /* 0x000000634190723e */ /* 0x004fe400000000ff */
[----:B------:R-:W-:Y:S01]  /*14450*/  MUFU.EX2 R36, R36 ;  /* 0x0000002400247308 */ /* 0x000fe20000000800 */
[----:B------:R-:W-:-:S02]  /*14460*/  FADD.FTZ R179, R180, R179 ;  /* 0x000000b3b4b37221 */ /* 0x000fc40000010000 */
[C---:B------:R-:W-:Y:S01]  /*14470*/  HMMA.16816.F32 R4, R44.reuse, R38, R4 ;  /* 0x000000262c04723c */ /* 0x040fe20000001804 */
[----:B------:R-:W-:Y:S02]  /*14480*/  FADD.FTZ R97, R65, R97 ;  /* 0x0000006141617221 */ /* 0x000fe40000010000 */
[----:B------:R-:W-:Y:S02]  /*14490*/  FADD.FTZ R181, R181, R179 ;  /* 0x000000b3b5b57221 */ /* 0x000fe40000010000 */
[----:B------:R-:W1:Y:S01]  /*144a0*/  MUFU.EX2 R37, R37 ;  /* 0x0000002500257308 */ /* 0x000e620000000800 */
[----:B---3--:R-:W-:Y:S01]  /*144b0*/  F2FP.PACK_AB R146, R252, R67 ;  /* 0x00000043fc92723e */ /* 0x008fe200000000ff */
[----:B------:R-:W-:Y:S01]  /*144c0*/  FADD.FTZ R181, R72, R181 ;  /* 0x000000b548b57221 */ /* 0x000fe20000010000 */
[----:B------:R-:W-:Y:S01]  /*144d0*/  HMMA.16816.F32 R20, R44, R42, R20 ;  /* 0x0000002a2c14723c */ /* 0x000fe20000001814 */
[----:B------:R-:W-:Y:S02]  /*144e0*/  FADD.FTZ R97, R67, R97 ;  /* 0x0000006143617221 */ /* 0x000fe40000010000 */
[----:B------:R-:W-:-:S02]  /*144f0*/  FADD.FTZ R181, R73, R181 ;  /* 0x000000b549b57221 */ /* 0x000fc40000010000 */
[----:B------:R-:W-:Y:S02]  /*14500*/  FADD.FTZ R252, R252, R97 ;  /* 0x00000061fcfc7221 */ /* 0x000fe40000010000 */
[----:B------:R-:W-:-:S04]  /*14510*/  FADD.FTZ R74, R74, R181 ;  /* 0x000000b54a4a7221 */ /* 0x000fc80000010000 */
[----:B------:R-:W-:Y:S01]  /*14520*/  FADD.FTZ R74, R75, R74 ;  /* 0x0000004a4b4a7221 */ /* 0x000fe20000010000 */
[----:B-1----:R-:W-:-:S03]  /*14530*/  F2FP.PACK_AB R145, R37, R36 ;  /* 0x000000242591723e */ /* 0x002fc600000000ff */
[----:B------:R-:W-:-:S04]  /*14540*/  FADD.FTZ R52, R52, R74 ;  /* 0x0000004a34347221 */ /* 0x000fc80000010000 */
[----:B------:R-:W-:Y:S01]  /*14550*/  FADD.FTZ R52, R53, R52 ;  /* 0x0000003435347221 */ /* 0x000fe20000010000 */
[----:B------:R-:W-:Y:S01]  /*14560*/  HMMA.16816.F32 R160, R144, R156, R12 ;  /* 0x0000009c90a0723c */ /* 0x000fe2000000180c */
[----:B------:R-:W1:Y:S02]  /*14570*/  LDSM.16.MT88.4 R12, [R230+0x11800] ;  /* 0x01180000e60c783b */ /* 0x000e640000004200 */
[----:B------:R-:W-:-:S04]  /*14580*/  FADD.FTZ R54, R54, R52 ;  /* 0x0000003436367221 */ /* 0x000fc80000010000 */
[----:B------:R-:W-:Y:S01]  /*14590*/  FADD.FTZ R54, R55, R54 ;  /* 0x0000003637367221 */ /* 0x000fe20000010000 */
[----:B----4-:R-:W-:Y:S03]  /*145a0*/  HMMA.16816.F32 R76, R44, R28, R76 ;  /* 0x0000001c2c4c723c */ /* 0x010fe6000000184c */
        /* <DEDUP_REMOVED lines=15> */
[----:B------:R-:W-:Y:S01]  /*146a0*/  FADD.FTZ R2, R0, R2 ;  /* 0x0000000200027221 */ /* 0x000fe20000010000 */
[----:B------:R-:W-:-:S03]  /*146b0*/  MOV R0, R111 ;  /* 0x0000006f00007202 */ /* 0x000fc60000000f00 */
[----:B------:R-:W-:Y:S01]  /*146c0*/  FADD.FTZ R92, R92, R2 ;  /* 0x000000025c5c7221 */ /* 0x000fe20000010000 */
[----:B------:R-:W-:Y:S01]  /*146d0*/  HMMA.16816.F32 R148, R144, R150, R20 ;  /* 0x000000969094723c */ /* 0x000fe20000001814 */
[----:B------:R-:W-:Y:S02]  /*146e0*/  MOV R2, R112 ;  /* 0x0000007000027202 */ /* 0x000fe40000000f00 */
[----:B------:R-:W-:-:S04]  /*146f0*/  FADD.FTZ R92, R95, R92 ;  /* 0x0000005c5f5c7221 */ /* 0x000fc80000010000 */
[----:B------:R-:W-:Y:S01]  /*14700*/  FADD.FTZ R102, R102, R92 ;  /* 0x0000005c66667221 */ /* 0x000fe20000010000 */
[----:B-1----:R-:W-:Y:S03]  /*14710*/  HMMA.16816.F32 R140, R144, R12, R76 ;  /* 0x0000000c908c723c */ /* 0x002fe6000000184c */
[----:B------:R-:W-:-:S04]  /*14720*/  FADD.FTZ R102, R98, R102 ;  /* 0x0000006662667221 */ /* 0x000fc80000010000 */
[----:B------:R-:W-:Y:S01]  /*14730*/  FADD.FTZ R103, R103, R102 ;  /* 0x0000006667677221 */ /* 0x000fe20000010000 */
[----:B------:R-:W-:Y:S03]  /*14740*/  HMMA.16816.F32 R144, R144, R14, R8 ;  /* 0x0000000e9090723c */ /* 0x000fe60000001808 */
[----:B------:R-:W-:-:S04]  /*14750*/  FADD.FTZ R103, R36, R103 ;  /* 0x0000006724677221 */ /* 0x000fc80000010000 */
[----:B------:R-:W-:-:S04]  /*14760*/  FADD.FTZ R103, R37, R103 ;  /* 0x0000006725677221 */ /* 0x000fc80000010000 */
[----:B------:R-:W-:-:S04]  /*14770*/  FADD.FTZ R103, R3, R103 ;  /* 0x0000006703677221 */ /* 0x000fc80000010000 */
[----:B------:R-:W-:Y:S02]  /*14780*/  FADD.FTZ R251, R251, R103 ;  /* 0x00000067fbfb7221 */ /* 0x000fe40000010000 */
.L_x_2385:
[----:B------:R-:W-:-:S06]  /*14790*/  UISETP.GE.AND UP0, UPT, UR12, 0x1, UPT ;  /* 0x000000010c00788c */ /* 0x000fcc000bf06270 */
[----:B------:R-:W-:-:S13]  /*147a0*/  PLOP3.LUT P0, PT, PT, PT, UP0, 0x80, 0x0 ;  /* 0x000000000000781c */ /* 0x000fda0003f0f008 */
[----:B------:R-:W-:Y:S05]  /*147b0*/  @!P0 BRA `(.L_x_2393) ;  /* 0x000073d000008947 */ /* 0x000fea0003800000 */
[----:B------:R-:W-:Y:S01]  /*147c0*/  IMAD.MOV.U32 R248, RZ, RZ, c[0x0][0x1a0] ;  /* 0x00006800fff87624 */ /* 0x000fe200078e00ff */
[----:B------:R-:W-:Y:S01]  /*147d0*/  MOV R3, R0 ;  /* 0x0000000000037202 */ /* 0x000fe20000000f00 */
[----:B------:R-:W-:Y:S01]  /*147e0*/  IMAD.MOV.U32 R164, RZ, RZ, R2 ;  /* 0x000000ffffa47224 */ /* 0x000fe200078e0002 */
[----:B------:R-:W-:Y:S01]  /*147f0*/  ULDC.64 UR8, c[0x0][0x198] ;  /* 0x0000660000087ab9 */ /* 0x000fe20000000a00 */
[----:B------:R-:W-:Y:S01]  /*14800*/  IMAD.MOV.U32 R245, RZ, RZ, c[0x0][0x1a4] ;  /* 0x00006900fff57624 */ /* 0x000fe200078e00ff */
[----:B------:R-:W-:Y:S01]  /*14810*/  LEA R247, -R248, RZ, 0x8 ;  /* 0x000000fff8f77211 */ /* 0x000fe200078e41ff */
[----:B------:R-:W-:Y:S02]  /*14820*/  ULDC.64 UR10, c[0x0][0x1a0] ;  /* 0x00006800000a7ab9 */ /* 0x000fe40000000a00 */
[----:B------:R-:W-:Y:S01]  /*14830*/  ULDC.64 UR6, c[0x0][0x1a0] ;  /* 0x0000680000067ab9 */ /* 0x000fe20000000a00 */
[----:B------:R-:W-:Y:S02]  /*14840*/  SHF.R.S32.HI R246, RZ, 0x1f, R247 ;  /* 0x0000001ffff67819 */ /* 0x000fe400000114f7 */
.L_x_2397:
        /* <DEDUP_REMOVED lines=30> */
[----:B------:R-:W-:Y:S04]  /*14a30*/  UIMAD UR28, UR19, UR27, UR28 ;  /* 0x0000001b131c72a4 */ /* 0x000fe8000f8e021c */
[----:B------:R-:W-:Y:S02]  /*14a40*/  UISETP.GT.U32.AND UP2, UPT, UR19, UR28, UPT ;  /* 0x0000001c1300728c */ /* 0x000fe4000bf44070 */
[----:B-1----:R-:W-:Y:S07]  /*14a50*/  UIMAD.WIDE.U32 UR32, UR33, UR26, URZ ;  /* 0x0000001a212072a5 */ /* 0x002fee000f8e003f */
[----:B------:R-:W-:Y:S02]  /*14a60*/  UMOV UR29, UR33 ;  /* 0x00000021001d7c82 */ /* 0x000fe40008000000 */
[----:B------:R-:W-:Y:S02]  /*14a70*/  UIADD3 UR24, -UR29, URZ, URZ ;  /* 0x0000003f1d187290 */ /* 0x000fe4000fffe13f */
[----:B------:R-:W-:Y:S02]  /*14a80*/  @!UP2 UIADD3 UR28, UR28, -UR19, URZ ;  /* 0x800000131c1ca290 */ /* 0x000fe4000fffe03f */
[----:B------:R-:W-:Y:S02]  /*14a90*/  UIMAD UR26, UR19, UR24, UR26 ;  /* 0x00000018131a72a4 */ /* 0x000fe4000f8e021a */
[----:B------:R-:W-:Y:S02]  /*14aa0*/  UISETP.GE.U32.AND UP4, UPT, UR28, UR19, UPT ;  /* 0x000000131c00728c */ /* 0x000fe4000bf86070 */
[----:B------:R-:W-:Y:S02]  /*14ab0*/  UISETP.GT.U32.AND UP0, UPT, UR19, UR26, UPT ;  /* 0x0000001a1300728c */ /* 0x000fe4000bf04070 */
[----:B------:R-:W-:Y:S02]  /*14ac0*/  ULDC UR24, c[0x0][0x2d0] ;  /* 0x0000b40000187ab9 */ /* 0x000fe40000000800 */
[----:B------:R-:W-:Y:S02]  /*14ad0*/  ULOP3.LUT UR30, UR30, UR24, URZ, 0x3c, !UPT ;  /* 0x000000181e1e7292 */ /* 0x000fe4000f8e3c3f */
[----:B------:R-:W-:Y:S02]  /*14ae0*/  ULOP3.LUT UR22, UR22, UR24, URZ, 0x3c, !UPT ;  /* 0x0000001816167292 */ /* 0x000fe4000f8e3c3f */
[----:B------:R-:W-:Y:S02]  /*14af0*/  UISETP.GE.AND UP1, UPT, UR30, URZ, UPT ;  /* 0x0000003f1e00728c */ /* 0x000fe4000bf26270 */
[----:B------:R-:W-:Y:S02]  /*14b00*/  @!UP2 UIADD3 UR31, UR31, 0x1, URZ ;  /* 0x000000011f1fa890 */ /* 0x000fe4000fffe03f */
[----:B------:R-:W-:Y:S02]  /*14b10*/  @!UP0 UIADD3 UR26, UR26, -UR19, URZ ;  /* 0x800000131a1a8290 */ /* 0x000fe4000fffe03f */
[----:B------:R-:W-:Y:S02]  /*14b20*/  @!UP0 UIADD3 UR29, UR29, 0x1, URZ ;  /* 0x000000011d1d8890 */ /* 0x000fe4000fffe03f */
[----:B------:R-:W-:Y:S02]  /*14b30*/  UISETP.GE.U32.AND UP3, UPT, UR26, UR19, UPT ;  /* 0x000000131a00728c */ /* 0x000fe4000bf66070 */
[----:B------:R-:W-:Y:S02]  /*14b40*/  UISETP.GE.AND UP0, UPT, UR22, URZ, UPT ;  /* 0x0000003f1600728c */ /* 0x000fe4000bf06270 */
[----:B------:R-:W-:Y:S02]  /*14b50*/  @UP4 UIADD3 UR31, UR31, 0x1, URZ ;  /* 0x000000011f1f4890 */ /* 0x000fe4000fffe03f */
[----:B------:R-:W-:Y:S02]  /*14b60*/  UISETP.NE.AND UP2, UPT, URZ, UR24, UPT ;  /* 0x000000183f00728c */ /* 0x000fe4000bf45270 */
[----:B------:R-:W-:Y:S02]  /*14b70*/  ULOP3.LUT UR19, URZ, UR24, URZ, 0x33, !UPT ;  /* 0x000000183f137292 */ /* 0x000fe4000f8e333f */
[----:B------:R-:W-:Y:S02]  /*14b80*/  @!UP1 UIADD3 UR31, -UR31, URZ, URZ ;  /* 0x0000003f1f1f9290 */ /* 0x000fe4000fffe13f */
[----:B------:R-:W-:Y:S02]  /*14b90*/  @UP3 UIADD3 UR29, UR29, 0x1, URZ ;  /* 0x000000011d1d3890 */ /* 0x000fe4000fffe03f */
[----:B------:R-:W-:Y:S02]  /*14ba0*/  USEL UR31, UR19, UR31, !UP2 ;  /* 0x0000001f131f7287 */ /* 0x000fe4000d000000 */
[----:B------:R-:W-:Y:S04]  /*14bb0*/  @!UP0 UIADD3 UR29, -UR29, URZ, URZ ;  /* 0x0000003f1d1d8290 */ /* 0x000fe8000fffe13f */
[----:B------:R-:W-:Y:S01]  /*14bc0*/  USEL UR19, UR19, UR29, !UP2 ;  /* 0x0000001d13137287 */ /* 0x000fe2000d000000 */
[----:B------:R-:W-:Y:S01]  /*14bd0*/  MOV R2, UR31 ;  /* 0x0000001f00027c02 */ /* 0x000fe20008000f00 */
[----:B------:R-:W-:Y:S03]  /*14be0*/  IMAD.U32 R0, RZ, RZ, UR31 ;  /* 0x0000001fff007e24 */ /* 0x000fe6000f8e00ff */
[----:B------:R-:W-:Y:S01]  /*14bf0*/  LEA R6, P0, R2, UR16, 0x2 ;  /* 0x0000001002067c11 */ /* 0x000fe2000f8010ff */
[----:B------:R-:W-:Y:S01]  /*14c00*/  IMAD.U32 R5, RZ, RZ, UR19 ;  /* 0x00000013ff057e24 */ /* 0x000fe2000f8e00ff */
[----:B------:R-:W-:Y:S01]  /*14c10*/  MOV R4, UR19 ;  /* 0x0000001300047c02 */ /* 0x000fe20008000f00 */
[----:B------:R-:W-:Y:S01]  /*14c20*/  UIADD3 UR19, UR31, -UR19, URZ ;  /* 0x800000131f137290 */ /* 0x000fe2000fffe03f */
[----:B------:R-:W1:Y:S01]  /*14c30*/  R2UR UR26, R6 ;  /* 0x00000000061a73c2 */ /* 0x000e6200000e0000 */
[----:B------:R-:W-:Y:S02]  /*14c40*/  LEA.HI.X.SX32 R7, R0, UR17, 0x2, P0 ;  /* 0x0000001100077c11 */ /* 0x000fe400080f16ff */
[----:B------:R-:W-:Y:S01]  /*14c50*/  LEA R8, P1, R5, UR16, 0x2 ;  /* 0x0000001005087c11 */ /* 0x000fe2000f8210ff */
[----:B------:R-:W-:Y:S03]  /*14c60*/  UIMAD UR24, UR19, UR24, -0x100 ;  /* 0xffffff00131874a4 */ /* 0x000fe6000f8e0218 */
[----:B------:R-:W-:Y:S01]  /*14c70*/  LEA.HI.X.SX32 R9, R4, UR17, 0x2, P1 ;  /* 0x0000001104097c11 */ /* 0x000fe200088f16ff */
[----:B------:R-:W2:Y:S01]  /*14c80*/  R2UR UR27, R7 ;  /* 0x00000000071b73c2 */ /* 0x000ea200000e0000 */
[----:B------:R-:W-:Y:S02]  /*14c90*/  USHF.R.S32.HI UR22, URZ, 0x1f, UR24 ;  /* 0x0000001f3f167899 */ /* 0x000fe40008011418 */
[----:B------:R-:W-:Y:S04]  /*14ca0*/  UIMAD UR19, UR11, UR24, URZ ;  /* 0x000000180b1372a4 */ /* 0x000fe8000f8e023f */
[----:B------:R-:W-:Y:S01]  /*14cb0*/  UIMAD UR19, UR22, UR10, UR19 ;  /* 0x0000000a161372a4 */ /* 0x000fe2000f8e0213 */
[----:B------:R-:W3:Y:S02]  /*14cc0*/  R2UR UR28, R8 ;  /* 0x00000000081c73c2 */ /* 0x000ee400000e0000 */
[----:B------:R-:W-:Y:S01]  /*14cd0*/  UMOV UR22, UR10 ;  /* 0x0000000a00167c82 */ /* 0x000fe20008000000 */
[----:B-1----:R-:W-:Y:S05]  /*14ce0*/  IMAD.U32 R6, RZ, RZ, UR26 ;  /* 0x0000001aff067e24 */ /* 0x002fea000f8e00ff */
[----:B------:R-:W1:Y:S01]  /*14cf0*/  R2UR UR29, R9 ;  /* 0x00000000091d73c2 */ /* 0x000e6200000e0000 */
[----:B--2---:R-:W-:Y:S01]  /*14d00*/  IMAD.U32 R7, RZ, RZ, UR27 ;  /* 0x0000001bff077e24 */ /* 0x004fe2000f8e00ff */
[----:B------:R-:W-:Y:S04]  /*14d10*/  UIMAD.WIDE.U32 UR26, UR10, UR24, URZ ;  /* 0x000000180a1a72a5 */ /* 0x000fe8000f8e003f */
[----:B------:R-:W2:Y:S01]  /*14d20*/  LDG.E R0, [R6.64] ;  /* 0x0000001406007981 */ /* 0x000ea2000c1e1900 */
[----:B------:R-:W-:Y:S01]  /*14d30*/  UIADD3 UR19, UR27, UR19, URZ ;  /* 0x000000131b137290 */ /* 0x000fe2000fffe03f */
[----:B---3--:R-:W-:Y:S01]  /*14d40*/  MOV R4, UR28 ;  /* 0x0000001c00047c02 */ /* 0x008fe20008000f00 */
[----:B-1----:R-:W-:Y:S05]  /*14d50*/  IMAD.U32 R5, RZ, RZ, UR29 ;  /* 0x0000001dff057e24 */ /* 0x002fea000f8e00ff */
[----:B------:R1:W2:Y:S02]  /*14d60*/  LDG.E R2, [R4.64] ;  /* 0x0000001404027981 */ /* 0x0002a4000c1e1900 */
[----:B-1----:R-:W-:Y:S01]  /*14d70*/  IMAD.U32 R5, RZ, RZ, UR27 ;  /* 0x0000001bff057e24 */ /* 0x002fe2000f8e00ff */
[----:B------:R-:W-:Y:S02]  /*14d80*/  MOV R4, UR26 ;  /* 0x0000001a00047c02 */ /* 0x000fe40008000f00 */
[----:B------:R-:W-:Y:S01]  /*14d90*/  MOV R5, UR19 ;  /* 0x0000001300057c02 */ /* 0x000fe20008000f00 */
[----:B------:R-:W-:Y:S01]  /*14da0*/  UMOV UR19, UR11 ;  /* 0x0000000b00137c82 */ /* 0x000fe20008000000 */
[----:B--2---:R-:W-:Y:S04]  /*14db0*/  IMAD.IADD R2, R2, 0x1, -R0 ;  /* 0x0000000102027824 */ /* 0x004fe800078e0a00 */
[----:B------:R-:W-:Y:S01]  /*14dc0*/  IMAD.WIDE.U32 R4, R2, c[0x0][0x188], R4 ;  /* 0x0000620002047a25 */ /* 0x000fe200078e0004 */
[----:B------:R-:W-:Y:S05]  /*14dd0*/  SHF.R.S32.HI R0, RZ, 0x1f, R2 ;  /* 0x0000001fff007819 */ /* 0x000fea0000011402 */
[----:B------:R-:W-:Y:S04]  /*14de0*/  IMAD R0, R0, c[0x0][0x188], RZ ;  /* 0x0000620000007a24 */ /* 0x000fe800078e02ff */
[----:B------:R-:W-:Y:S02]  /*14df0*/  IMAD R0, R2, c[0x0][0x18c], R0 ;  /* 0x0000630002007a24 */ /* 0x000fe400078e0200 */
[----:B------:R-:W-:Y:S03]  /*14e00*/  IMAD.MOV.U32 R2, RZ, RZ, R4 ;  /* 0x000000ffff027224 */ /* 0x000fe600078e0004 */
[----:B------:R-:W-:Y:S02]  /*14e10*/  IADD3 R0, R5, R0, RZ ;  /* 0x0000000005007210 */ /* 0x000fe40007ffe0ff */
.L_x_2394:
[----:B------:R-:W-:Y:S01]  /*14e20*/  ISETP.GE.AND P0, PT, R242, c[0x0][0x220], PT ;  /* 0x00008800f2007a0c */ /* 0x000fe20003f06270 */
[----:B------:R-:W-:Y:S01]  /*14e30*/  UISETP.GE.AND UP0, UPT, UR12, 0x2, UPT ;  /* 0x000000020c00788c */ /* 0x000fe2000bf06270 */
[----:B------:R-:W-:Y:S02]  /*14e40*/  LEA R220, P2, R2, R177, 0x1 ;  /* 0x000000b102dc7211 */ /* 0x000fe400078408ff */
        /* <DEDUP_REMOVED lines=401> */
[----:B------:R-:W-:Y:S04]  /*16760*/  UIADD3 UR28, UR28, -0x200, URZ ;  /* 0xfffffe001c1c7890 */ /* 0x000fe8000fffe03f */
        /* <DEDUP_REMOVED lines=25> */
[----:B------:R-:W-:Y:S02]  /*16900*/  ULDC UR11, c[0x0][0x2d0] ;  /* 0x0000b400000b7ab9 */ /* 0x000fe40000000800 */
[----:B------:R-:W-:Y:S02]  /*16910*/  UISETP.GT.U32.AND UP0, UPT, UR10, UR24, UPT ;  /* 0x000000180a00728c */ /* 0x000fe4000bf04070 */
[----:B------:R-:W-:Y:S02]  /*16920*/  ULOP3.LUT UR30, UR30, UR11, URZ, 0x3c, !UPT ;  /* 0x0000000b1e1e7292 */ /* 0x000fe4000f8e3c3f */
[----:B------:R-:W-:Y:S02]  /*16930*/  @!UP2 UIADD3 UR31, UR31, 0x1, URZ ;  /* 0x000000011f1fa890 */ /* 0x000fe4000fffe03f */
[----:B------:R-:W-:Y:S02]  /*16940*/  UISETP.GE.AND UP1, UPT, UR30, URZ, UPT ;  /* 0x0000003f1e00728c */ /* 0x000fe4000bf26270 */
[----:B------:R-:W-:Y:S02]  /*16950*/  @UP4 UIADD3 UR31, UR31, 0x1, URZ ;  /* 0x000000011f1f4890 */ /* 0x000fe4000fffe03f */
[----:B------:R-:W-:Y:S02]  /*16960*/  UISETP.NE.AND UP2, UPT, URZ, UR11, UPT ;  /* 0x0000000b3f00728c */ /* 0x000fe4000bf45270 */
[----:B------:R-:W-:Y:S02]  /*16970*/  @!UP0 UIADD3 UR24, UR24, -UR10, URZ ;  /* 0x8000000a18188290 */ /* 0x000fe4000fffe03f */
[----:B------:R-:W-:Y:S02]  /*16980*/  ULOP3.LUT UR28, UR28, UR11, URZ, 0x3c, !UPT ;  /* 0x0000000b1c1c7292 */ /* 0x000fe4000f8e3c3f */
[----:B------:R-:W-:Y:S02]  /*16990*/  UISETP.GE.U32.AND UP3, UPT, UR24, UR10, UPT ;  /* 0x0000000a1800728c */ /* 0x000fe4000bf66070 */
[----:B------:R-:W-:Y:S02]  /*169a0*/  ULOP3.LUT UR10, URZ, UR11, URZ, 0x33, !UPT ;  /* 0x0000000b3f0a7292 */ /* 0x000fe4000f8e333f */
[----:B------:R-:W-:Y:S02]  /*169b0*/  @!UP1 UIADD3 UR31, -UR31, URZ, URZ ;  /* 0x0000003f1f1f9290 */ /* 0x000fe4000fffe13f */
[----:B------:R-:W-:Y:S02]  /*169c0*/  @!UP0 UIADD3 UR29, UR29, 0x1, URZ ;  /* 0x000000011d1d8890 */ /* 0x000fe4000fffe03f */
[----:B------:R-:W-:Y:S02]  /*169d0*/  USEL UR31, UR10, UR31, !UP2 ;  /* 0x0000001f0a1f7287 */ /* 0x000fe4000d000000 */
[----:B------:R-:W-:Y:S02]  /*169e0*/  UISETP.GE.AND UP0, UPT, UR28, URZ, UPT ;  /* 0x0000003f1c00728c */ /* 0x000fe4000bf06270 */
[----:B------:R-:W-:Y:S02]  /*169f0*/  @UP3 UIADD3 UR29, UR29, 0x1, URZ ;  /* 0x000000011d1d3890 */ /* 0x000fe4000fffe03f */
[----:B------:R-:W-:Y:S01]  /*16a00*/  MOV R169, UR31 ;  /* 0x0000001f00a97c02 */ /* 0x000fe20008000f00 */
[----:B------:R-:W-:Y:S03]  /*16a10*/  IMAD.U32 R168, RZ, RZ, UR31 ;  /* 0x0000001fffa87e24 */ /* 0x000fe6000f8e00ff */
[----:B------:R-:W-:Y:S03]  /*16a20*/  LEA R172, P1, R169, UR16, 0x2 ;  /* 0x00000010a9ac7c11 */ /* 0x000fe6000f8210ff */
[----:B------:R-:W-:Y:S01]  /*16a30*/  @!UP0 UIADD3 UR29, -UR29, URZ, URZ ;  /* 0x0000003f1d1d8290 */ /* 0x000fe2000fffe13f */
[----:B------:R-:W1:Y:S01]  /*16a40*/  R2UR UR26, R172 ;  /* 0x00000000ac1a73c2 */ /* 0x000e6200000e0000 */
[----:B------:R-:W-:Y:S02]  /*16a50*/  LEA.HI.X.SX32 R173, R168, UR17, 0x2, P1 ;  /* 0x00000011a8ad7c11 */ /* 0x000fe400088f16ff */
[----:B------:R-:W-:Y:S05]  /*16a60*/  USEL UR10, UR10, UR29, !UP2 ;  /* 0x0000001d0a0a7287 */ /* 0x000fea000d000000 */
[----:B------:R-:W2:Y:S01]  /*16a70*/  R2UR UR27, R173 ;  /* 0x00000000ad1b73c2 */ /* 0x000ea200000e0000 */
[----:B------:R-:W-:Y:S01]  /*16a80*/  IMAD.U32 R171, RZ, RZ, UR10 ;  /* 0x0000000affab7e24 */ /* 0x000fe2000f8e00ff */
[----:B------:R-:W-:Y:S04]  /*16a90*/  MOV R170, UR10 ;  /* 0x0000000a00aa7c02 */ /* 0x000fe80008000f00 */
[----:B------:R-:W-:Y:S04]  /*16aa0*/  LEA R174, P2, R171, UR16, 0x2 ;  /* 0x00000010abae7c11 */ /* 0x000fe8000f8410ff */
[----:B------:R-:W-:Y:S01]  /*16ab0*/  LEA.HI.X.SX32 R175, R170, UR17, 0x2, P2 ;  /* 0x00000011aaaf7c11 */ /* 0x000fe200090f16ff */
[----:B------:R-:W3:Y:S01]  /*16ac0*/  R2UR UR28, R174 ;  /* 0x00000000ae1c73c2 */ /* 0x000ee200000e0000 */
[----:B-1----:R-:W-:Y:S01]  /*16ad0*/  IMAD.U32 R168, RZ, RZ, UR26 ;  /* 0x0000001affa87e24 */ /* 0x002fe2000f8e00ff */
[----:B------:R-:W-:Y:S06]  /*16ae0*/  UIADD3 UR26, UR31, -UR10, URZ ;  /* 0x8000000a1f1a7290 */ /* 0x000fec000fffe03f */
[----:B------:R-:W1:Y:S01]  /*16af0*/  R2UR UR29, R175 ;  /* 0x00000000af1d73c2 */ /* 0x000e6200000e0000 */
[----:B------:R-:W-:Y:S01]  /*16b00*/  UIMAD UR26, UR26, UR11, -0x100 ;  /* 0xffffff001a1a74a4 */ /* 0x000fe2000f8e020b */
[----:B--2---:R-:W-:Y:S03]  /*16b10*/  IMAD.U32 R169, RZ, RZ, UR27 ;  /* 0x0000001bffa97e24 */ /* 0x004fe6000f8e00ff */
[----:B------:R-:W-:Y:S02]  /*16b20*/  USHF.R.S32.HI UR11, URZ, 0x1f, UR26 ;  /* 0x0000001f3f0b7899 */ /* 0x000fe4000801141a */
[----:B------:R-:W-:Y:S01]  /*16b30*/  UIMAD UR10, UR9, UR26, URZ ;  /* 0x0000001a090a72a4 */ /* 0x000fe2000f8e023f */
[----:B------:R2:W4:Y:S01]  /*16b40*/  LDG.E R168, [R168.64] ;  /* 0x00000014a8a87981 */ /* 0x000522000c1e1900 */
[----:B------:R-:W-:Y:S02]  /*16b50*/  UIMAD.WIDE.U32 UR26, UR8, UR26, URZ ;  /* 0x0000001a081a72a5 */ /* 0x000fe4000f8e003f */
[----:B------:R-:W-:Y:S01]  /*16b60*/  UIMAD UR10, UR11, UR8, UR10 ;  /* 0x000000080b0a72a4 */ /* 0x000fe2000f8e020a */
[----:B---3--:R-:W-:Y:S03]  /*16b70*/  MOV R170, UR28 ;  /* 0x0000001c00aa7c02 */ /* 0x008fe60008000f00 */
[----:B------:R-:W-:Y:S02]  /*16b80*/  UIADD3 UR10, UR27, UR10, URZ ;  /* 0x0000000a1b0a7290 */ /* 0x000fe4000fffe03f */
[----:B------:R-:W-:Y:S01]  /*16b90*/  UMOV UR11, UR9 ;  /* 0x00000009000b7c82 */ /* 0x000fe20008000000 */
[----:B-1----:R-:W-:Y:S05]  /*16ba0*/  IMAD.U32 R171, RZ, RZ, UR29 ;  /* 0x0000001dffab7e24 */ /* 0x002fea000f8e00ff */
[----:B--2---:R1:W4:Y:S02]  /*16bb0*/  LDG.E R169, [R170.64] ;  /* 0x00000014aaa97981 */ /* 0x004324000c1e1900 */
[----:B-1----:R-:W-:Y:S01]  /*16bc0*/  IMAD.U32 R171, RZ, RZ, UR27 ;  /* 0x0000001bffab7e24 */ /* 0x002fe2000f8e00ff */
[----:B------:R-:W-:Y:S02]  /*16bd0*/  MOV R170, UR26 ;  /* 0x0000001a00aa7c02 */ /* 0x000fe40008000f00 */
[----:B------:R-:W-:Y:S01]  /*16be0*/  MOV R171, UR10 ;  /* 0x0000000a00ab7c02 */ /* 0x000fe20008000f00 */
[----:B------:R-:W-:Y:S01]  /*16bf0*/  UMOV UR10, UR8 ;  /* 0x00000008000a7c82 */ /* 0x000fe20008000000 */
[----:B----4-:R-:W-:Y:S04]  /*16c00*/  IMAD.IADD R169, R169, 0x1, -R168 ;  /* 0x00000001a9a97824 */ /* 0x010fe800078e0aa8 */
[C---:B------:R-:W-:Y:S01]  /*16c10*/  IMAD.WIDE.U32 R170, R169.reuse, c[0x0][0x180], R170 ;  /* 0x00006000a9aa7a25 */ /* 0x040fe200078e00aa */
[----:B------:R-:W-:Y:S05]  /*16c20*/  SHF.R.S32.HI R168, RZ, 0x1f, R169 ;  /* 0x0000001fffa87819 */ /* 0x000fea00000114a9 */
[----:B------:R-:W-:Y:S04]  /*16c30*/  IMAD R168, R168, c[0x0][0x180], RZ ;  /* 0x00006000a8a87a24 */ /* 0x000fe800078e02ff */
[----:B------:R-:W-:Y:S02]  /*16c40*/  IMAD R168, R169, c[0x0][0x184], R168 ;  /* 0x00006100a9a87a24 */ /* 0x000fe400078e02a8 */
[----:B------:R-:W-:Y:S03]  /*16c50*/  IMAD.MOV.U32 R169, RZ, RZ, R170 ;  /* 0x000000ffffa97224 */ /* 0x000fe600078e00aa */
[----:B------:R-:W-:Y:S02]  /*16c60*/  IADD3 R168, R171, R168, RZ ;  /* 0x000000a8aba87210 */ /* 0x000fe40007ffe0ff */
.L_x_2396:
[----:B------:R1:W-:Y:S01]  /*16c70*/  @P0 STS.128 [R241+0x2000], RZ ;  /* 0x002000fff1000388 */ /* 0x0003e20000000c00 */
[C---:B------:R-:W-:Y:S01]  /*16c80*/  LEA R198, P5, R169.reuse, R250, 0x1 ;  /* 0x000000faa9c67211 */ /* 0x040fe200078a08ff */
[--C-:B------:R-:W-:Y:S01]  /*16c90*/  @!P0 IMAD.MOV.U32 R206, RZ, RZ, R169.reuse ;  /* 0x000000ffffce8224 */ /* 0x100fe200078e00a9 */
[C---:B------:R-:W-:Y:S01]  /*16ca0*/  @!P0 LEA R172, P3, R2.reuse, R169, 0x5 ;  /* 0x000000a902ac8211 */ /* 0x040fe200078628ff */
[--C-:B------:R-:W-:Y:S01]  /*16cb0*/  @!P0 IMAD.MOV.U32 R196, RZ, RZ, R169.reuse ;  /* 0x000000ffffc48224 */ /* 0x100fe200078e00a9 */
[C---:B------:R-:W-:Y:S01]  /*16cc0*/  LEA.HI.X R199, R169.reuse, R249, R168, 0x1, P5 ;  /* 0x000000f9a9c77211 */ /* 0x040fe200028f0ca8 */
[--C-:B------:R-:W-:Y:S01]  /*16cd0*/  @!P0 IMAD.MOV.U32 R194, RZ, RZ, R169.reuse ;  /* 0x000000ffffc28224 */ /* 0x100fe200078e00a9 */
[----:B------:R-:W-:Y:S01]  /*16ce0*/  @!P0 IADD3 R170, P4, R169, UR18, RZ ;  /* 0x00000012a9aa8c10 */ /* 0x000fe2000ff9e0ff */
[--C-:B------:R-:W-:Y:S01]  /*16cf0*/  @!P0 IMAD.MOV.U32 R192, RZ, RZ, R169.reuse ;  /* 0x000000ffffc08224 */ /* 0x100fe200078e00a9 */
[CC--:B------:R-:W-:Y:S01]  /*16d00*/  @!P0 LEA R174, P2, R2.reuse, R169.reuse, 0x6 ;  /* 0x000000a902ae8211 */ /* 0x0c0fe200078430ff */
[----:B------:R-:W-:Y:S01]  /*16d10*/  @!PT LDS RZ, [RZ] ;  /* 0x00000000fffff984 */ /* 0x000fe20000000800 */
[----:B------:R-:W-:Y:S01]  /*16d20*/  @!PT LDS RZ, [RZ] ;  /* 0x00000000fffff984 */ /* 0x000fe20000000800 */
[----:B------:R-:W-:Y:S01]  /*16d30*/  @!PT LDS RZ, [RZ] ;  /* 0x00000000fffff984 */ /* 0x000fe20000000800 */
[----:B------:R1:W-:Y:S01]  /*16d40*/  @!P0 LDGSTS.E.BYPASS.LTC128B.128 [R241+0x2000], [R198.64] ;  /* 0x02000000c6f18fae */ /* 0x0003e2000b901d54 */
[CC--:B------:R-:W-:Y:S01]  /*16d50*/  @!P0 LEA R175, P1, R2.reuse, R169.reuse, 0x7 ;  /* 0x000000a902af8211 */ /* 0x0c0fe200078238ff */
[--C-:B------:R-:W-:Y:S01]  /*16d60*/  @!P0 IMAD.MOV.U32 R190, RZ, RZ, R169.reuse ;  /* 0x000000ffffbe8224 */ /* 0x100fe200078e00a9 */
[----:B------:R-:W-:Y:S01]  /*16d70*/  @!P0 LEA.HI.X R171, R2, R168, R0, 0x5, P3 ;  /* 0x000000a802ab8211 */ /* 0x000fe200018f2c00 */
[----:B------:R1:W-:Y:S01]  /*16d80*/  @P0 STS.128 [R241+0x2800], RZ ;  /* 0x002800fff1000388 */ /* 0x0003e20000000c00 */
[----:B------:R-:W-:Y:S01]  /*16d90*/  @!P0 LEA R204, P3, R170, R250, 0x1 ;  /* 0x000000faaacc8211 */ /* 0x000fe200078608ff */
[--C-:B------:R-:W-:Y:S01]  /*16da0*/  @!P0 IMAD.MOV.U32 R188, RZ, RZ, R169.reuse ;  /* 0x000000ffffbc8224 */ /* 0x100fe200078e00a9 */
[----:B------:R-:W-:Y:S01]  /*16db0*/  @!P0 MOV R180, R169 ;  /* 0x000000a900b48202 */ /* 0x000fe20000000f00 */
[--C-:B------:R-:W-:Y:S01]  /*16dc0*/  @!P0 IMAD.MOV.U32 R186, RZ, RZ, R169.reuse ;  /* 0x000000ffffba8224 */ /* 0x100fe200078e00a9 */
[-C--:B------:R-:W-:Y:S01]  /*16dd0*/  @!P0 MOV R197, R168.reuse ;  /* 0x000000a800c58202 */ /* 0x080fe20000000f00 */
[--C-:B------:R-:W-:Y:S01]  /*16de0*/  @!P0 IMAD.MOV.U32 R184, RZ, RZ, R169.reuse ;  /* 0x000000ffffb88224 */ /* 0x100fe200078e00a9 */
[-C--:B------:R-:W-:Y:S01]  /*16df0*/  @!P0 MOV R193, R168.reuse ;  /* 0x000000a800c18202 */ /* 0x080fe20000000f00 */
[--C-:B------:R-:W-:Y:S01]  /*16e00*/  @!P0 IMAD.MOV.U32 R182, RZ, RZ, R169.reuse ;  /* 0x000000ffffb68224 */ /* 0x100fe200078e00a9 */
[-C--:B------:R-:W-:Y:S01]  /*16e10*/  @!P0 MOV R189, R168.reuse ;  /* 0x000000a800bd8202 */ /* 0x080fe20000000f00 */
[----:B------:R-:W-:Y:S01]  /*16e20*/  @!P0 IMAD.MOV.U32 R178, RZ, RZ, R169 ;  /* 0x000000ffffb28224 */ /* 0x000fe200078e00a9 */
[----:B------:R-:W-:Y:S01]  /*16e30*/  @!P0 IADD3.X R169, R168, UR15, RZ, P4, !PT ;  /* 0x0000000fa8a98c10 */ /* 0x000fe2000a7fe4ff */
[--C-:B------:R-:W-:Y:S01]  /*16e40*/  @!P0 IMAD.MOV.U32 R207, RZ, RZ, R168.reuse ;  /* 0x000000ffffcf8224 */ /* 0x100fe200078e00a8 */
[-C--:B------:R-:W-:Y:S01]  /*16e50*/  @!P0 MOV R185, R168.reuse ;  /* 0x000000a800b98202 */ /* 0x080fe20000000f00 */
[--C-:B------:R-:W-:Y:S01]  /*16e60*/  @!P0 IMAD.MOV.U32 R195, RZ, RZ, R168.reuse ;  /* 0x000000ffffc38224 */ /* 0x100fe200078e00a8 */
[-C--:B------:R-:W-:Y:S01]  /*16e70*/  @!P0 LEA.HI.X R205, R170, R249.reuse, R169, 0x1, P3 ;  /* 0x000000f9aacd8211 */ /* 0x080fe200018f0ca9 */
[--C-:B------:R-:W-:Y:S01]  /*16e80*/  @!P0 IMAD.MOV.U32 R191, RZ, RZ, R168.reuse ;  /* 0x000000ffffbf8224 */ /* 0x100fe200078e00a8 */
[-C--:B------:R-:W-:Y:S01]  /*16e90*/  @!P0 MOV R179, R168.reuse ;  /* 0x000000a800b38202 */ /* 0x080fe20000000f00 */
[----:B------:R-:W-:Y:S01]  /*16ea0*/  @!P0 IMAD.MOV.U32 R187, RZ, RZ, R168 ;  /* 0x000000ffffbb8224 */ /* 0x000fe200078e00a8 */
[----:B------:R-:W-:Y:S01]  /*16eb0*/  @!P0 LEA.HI.X R173, R2, R168, R0, 0x6, P2 ;  /* 0x000000a802ad8211 */ /* 0x000fe200010f3400 */
[----:B------:R-:W-:Y:S01]  /*16ec0*/  @!PT LDS RZ, [RZ] ;  /* 0x00000000fffff984 */ /* 0x000fe20000000800 */
[----:B------:R-:W-:Y:S01]  /*16ed0*/  @!PT LDS RZ, [RZ] ;  /* 0x00000000fffff984 */ /* 0x000fe20000000800 */
[----:B------:R-:W-:Y:S01]  /*16ee0*/  @!PT LDS RZ, [RZ] ;  /* 0x00000000fffff984 */ /* 0x000fe20000000800 */
[----:B------:R1:W-:Y:S01]  /*16ef0*/  @!P0 LDGSTS.E.BYPASS.LTC128B.128 [R241+0x2800], [R204.64] ;  /* 0x02800000ccf18fae */ /* 0x0003e2000b901d54 */
[--C-:B------:R-:W-:Y:S01]  /*16f00*/  @!P0 IMAD.MOV.U32 R183, RZ, RZ, R168.reuse ;  /* 0x000000ffffb78224 */ /* 0x100fe200078e00a8 */
[-C--:B------:R-:W-:Y:S01]  /*16f10*/  @!P0 LEA R202, P2, R172, R250.reuse, 0x1 ;  /* 0x000000faacca8211 */ /* 0x080fe200078408ff */
[----:B------:R-:W-:Y:S01]  /*16f20*/  @!P0 IMAD.MOV.U32 R181, RZ, RZ, R168 ;  /* 0x000000ffffb58224 */ /* 0x000fe200078e00a8 */
[----:B------:R1:W-:Y:S01]  /*16f30*/  @P0 STS.128 [R241+0x3000], RZ ;  /* 0x003000fff1000388 */ /* 0x0003e20000000c00 */
[----:B------:R-:W-:Y:S01]  /*16f40*/  @!P0 IMAD.WIDE.U32 R206, R2, 0x30, R206 ;  /* 0x0000003002ce8825 */ /* 0x000fe200078e00ce */
[-C--:B------:R-:W-:Y:S01]  /*16f50*/  @!P0 LEA.HI.X R203, R172, R249.reuse, R171, 0x1, P2 ;  /* 0x000000f9accb8211 */ /* 0x080fe200010f0cab */
[----:B------:R-:W-:Y:S02]  /*16f60*/  UMOV UR8, UR10 ;  /* 0x0000000a00087c82 */ /* 0x000fe40008000000 */
[C---:B------:R-:W-:Y:S01]  /*16f70*/  @!P0 IMAD.WIDE.U32 R196, R2.reuse, 0x50, R196 ;  /* 0x0000005002c48825 */ /* 0x040fe200078e00c4 */
[----:B------:R-:W-:Y:S01]  /*16f80*/  UMOV UR9, UR11 ;  /* 0x0000000b00097c82 */ /* 0x000fe20008000000 */
[----:B------:R-:W-:Y:S01]  /*16f90*/  @!PT LDS RZ, [RZ] ;  /* 0x00000000fffff984 */ /* 0x000fe20000000800 */
[----:B------:R-:W-:Y:S01]  /*16fa0*/  @!PT LDS RZ, [RZ] ;  /* 0x00000000fffff984 */ /* 0x000fe20000000800 */
[----:B------:R-:W-:Y:S01]  /*16fb0*/  @!PT LDS RZ, [RZ] ;  /* 0x00000000fffff984 */ /* 0x000fe20000000800 */
[----:B------:R1:W-:Y:S02]  /*16fc0*/  @!P0 LDGSTS.E.BYPASS.LTC128B.128 [R241+0x3000], [R202.64] ;  /* 0x03000000caf18fae */ /* 0x0003e4000b901d54 */
[C---:B------:R-:W-:Y:S02]  /*16fd0*/  @!P0 IMAD.WIDE.U32 R194, R2.reuse, 0x60, R194 ;  /* 0x0000006002c28825 */ /* 0x040fe400078e00c2 */
[----:B------:R1:W-:Y:S02]  /*16fe0*/  @P0 STS.128 [R241+0x3800], RZ ;  /* 0x003800fff1000388 */ /* 0x0003e40000000c00 */
[C---:B------:R-:W-:Y:S04]  /*16ff0*/  @!P0 IMAD.WIDE.U32 R192, R2.reuse, 0x70, R192 ;  /* 0x0000007002c08825 */ /* 0x040fe800078e00c0 */
[----:B------:R-:W-:Y:S01]  /*17000*/  @!P0 IMAD.WIDE.U32 R190, R2, 0x90, R190 ;  /* 0x0000009002be8825 */ /* 0x000fe200078e00be */
[----:B------:R-:W-:Y:S03]  /*17010*/  @!P0 LEA R210, P3, R192, R250, 0x1 ;  /* 0x000000fac0d28211 */ /* 0x000fe600078608ff */
[C---:B------:R-:W-:Y:S04]  /*17020*/  @!P0 IMAD.WIDE.U32 R188, R2.reuse, 0xa0, R188 ;  /* 0x000000a002bc8825 */ /* 0x040fe800078e00bc */
[C---:B------:R-:W-:Y:S04]  /*17030*/  @!P0 IMAD.WIDE.U32 R186, R2.reuse, 0xb0, R186 ;  /* 0x000000b002ba8825 */ /* 0x040fe800078e00ba */
[C---:B------:R-:W-:Y:S04]  /*17040*/  @!P0 IMAD.WIDE.U32 R184, R2.reuse, 0xc0, R184 ;  /* 0x000000c002b88825 */ /* 0x040fe800078e00b8 */
[C---:B------:R-:W-:Y:S04]  /*17050*/  @!P0 IMAD.WIDE.U32 R182, R2.reuse, 0xd0, R182 ;  /* 0x000000d002b68825 */ /* 0x040fe800078e00b6 */
[C---:B------:R-:W-:Y:S04]  /*17060*/  @!P0 IMAD.WIDE.U32 R180, R2.reuse, 0xe0, R180 ;  /* 0x000000e002b48825 */ /* 0x040fe800078e00b4 */
[C---:B------:R-:W-:Y:S01]  /*17070*/  @!P0 IMAD.WIDE.U32 R178, R2.reuse, 0xf0, R178 ;  /* 0x000000f002b28825 */ /* 0x040fe200078e00b2 */
[----:B------:R-:W-:Y:S02]  /*17080*/  @!P0 LEA.HI.X R2, R2, R168, R0, 0x7, P1 ;  /* 0x000000a802028211 */ /* 0x000fe400008f3c00 */
[-C--:B------:R-:W-:Y:S01]  /*17090*/  @!P0 LEA R200, P1, R174, R250.reuse, 0x1 ;  /* 0x000000faaec88211 */ /* 0x080fe200078208ff */
[C---:B------:R-:W-:Y:S02]  /*170a0*/  @!P0 IMAD R168, R0.reuse, 0x30, RZ ;  /* 0x0000003000a88824 */ /* 0x040fe400078e02ff */
[----:B------:R-:W-:Y:S01]  /*170b0*/  @!P0 IMAD R169, R0, 0x50, RZ ;  /* 0x0000005000a98824 */ /* 0x000fe200078e02ff */
[-C--:B------:R-:W-:Y:S01]  /*170c0*/  @!P0 LEA.HI.X R201, R174, R249.reuse, R173, 0x1, P1 ;  /* 0x000000f9aec98211 */ /* 0x080fe200008f0cad */
[----:B------:R-:W-:Y:S01]  /*170d0*/  @!P0 IMAD.IADD R170, R168, 0x1, R207 ;  /* 0x00000001a8aa8824 */ /* 0x000fe200078e02cf */
[-C--:B------:R-:W-:Y:S01]  /*170e0*/  @!P0 LEA R172, P1, R175, R250.reuse, 0x1 ;  /* 0x000000faafac8211 */ /* 0x080fe200078208ff */
[----:B------:R-:W-:Y:S01]  /*170f0*/  @!P0 IMAD.IADD R169, R169, 0x1, R197 ;  /* 0x00000001a9a98824 */ /* 0x000fe200078e02c5 */
[-C--:B------:R-:W-:Y:S01]  /*17100*/  @!P0 LEA R174, P2, R206, R250.reuse, 0x1 ;  /* 0x000000faceae8211 */ /* 0x080fe200078408ff */
[C---:B------:R-:W-:Y:S01]  /*17110*/  @!P0 IMAD R168, R0.reuse, 0x60, RZ ;  /* 0x0000006000a88824 */ /* 0x040fe200078e02ff */
[-C--:B------:R-:W-:Y:S01]  /*17120*/  @!P0 LEA.HI.X R173, R175, R249.reuse, R2, 0x1, P1 ;  /* 0x000000f9afad8211 */ /* 0x080fe200008f0c02 */
[----:B------:R-:W-:Y:S01]  /*17130*/  @!P0 IMAD R2, R0, 0x70, RZ ;  /* 0x0000007000028824 */ /* 0x000fe200078e02ff */
[-C--:B------:R-:W-:Y:S01]  /*17140*/  @!P0 LEA.HI.X R175, R206, R249.reuse, R170, 0x1, P2 ;  /* 0x000000f9ceaf8211 */ /* 0x080fe200010f0caa */
[----:B------:R-:W-:Y:S01]  /*17150*/  @!P0 IMAD R170, R0, 0x90, RZ ;  /* 0x0000009000aa8824 */ /* 0x000fe200078e02ff */
[-C--:B------:R-:W-:Y:S01]  /*17160*/  @!P0 LEA R208, P2, R196, R250.reuse, 0x1 ;  /* 0x000000fac4d08211 */ /* 0x080fe200078408ff */
[----:B------:R-:W-:Y:S01]  /*17170*/  @!P0 IMAD.IADD R2, R2, 0x1, R193 ;  /* 0x0000000102028824 */ /* 0x000fe200078e02c1 */
[-C--:B------:R-:W-:Y:S01]  /*17180*/  @!P0 LEA R206, P1, R194, R250.reuse, 0x1 ;  /* 0x000000fac2ce8211 */ /* 0x080fe200078208ff */
[----:B------:R-:W-:Y:S01]  /*17190*/  @!PT LDS RZ, [RZ] ;  /* 0x00000000fffff984 */ /* 0x000fe20000000800 */
[----:B------:R-:W-:Y:S01]  /*171a0*/  @!PT LDS RZ, [RZ] ;  /* 0x00000000fffff984 */ /* 0x000fe20000000800 */
[----:B------:R-:W-:Y:S01]  /*171b0*/  @!PT LDS RZ, [RZ] ;  /* 0x00000000fffff984 */ /* 0x000fe20000000800 */
[----:B------:R1:W-:Y:S01]  /*171c0*/  @!P0 LDGSTS.E.BYPASS.LTC128B.128 [R241+0x3800], [R174.64] ;  /* 0x03800000aef18fae */ /* 0x0003e2000b901d54 */
[-C--:B------:R-:W-:Y:S01]  /*171d0*/  @!P0 LEA.HI.X R209, R196, R249.reuse, R169, 0x1, P2 ;  /* 0x000000f9c4d18211 */ /* 0x080fe200010f0ca9 */
[----:B------:R-:W-:Y:S01]  /*171e0*/  @!P0 IMAD.IADD R170, R170, 0x1, R191 ;  /* 0x00000001aaaa8824 */ /* 0x000fe200078e02bf */
        /* <DEDUP_REMOVED lines=15> */
[CC--:B------:R-:W-:Y:S01]  /*172e0*/  @!P0 LEA R190, P4, R184.reuse, R250.reuse, 0x1 ;  /* 0x000000fab8be8211 */ /* 0x0c0fe200078808ff */
[----:B------:R-:W-:Y:S01]  /*172f0*/  @!PT LDS RZ, [RZ] ;  /* 0x00000000fffff984 */ /* 0x000fe20000000800 */
[----:B------:R-:W-:Y:S01]  /*17300*/  @!PT LDS RZ, [RZ] ;  /* 0x00000000fffff984 */ /* 0x000fe20000000800 */
[----:B------:R-:W-:Y:S01]  /*17310*/  @!PT LDS RZ, [RZ] ;  /* 0x00000000fffff984 */ /* 0x000fe20000000800 */
[----:B------:R1:W-:Y:S03]  /*17320*/  @!P0 LDGSTS.E.BYPASS.LTC128B.128 [R241+0x4800], [R208.64] ;  /* 0x04800000d0f18fae */ /* 0x0003e6000b901d54 */
[----:B------:R-:W-:Y:S01]  /*17330*/  @!P0 LEA.HI.X R191, R184, R249, R2, 0x1, P4 ;  /* 0x000000f9b8bf8211 */ /* 0x000fe200020f0c02 */
[----:B------:R1:W-:Y:S01]  /*17340*/  @P0 STS.128 [R241+0x5000], RZ ;  /* 0x005000fff1000388 */ /* 0x0003e20000000c00 */
[----:B------:R-:W-:Y:S01]  /*17350*/  @!P0 IADD3 R169, R168, R189, RZ ;  /* 0x000000bda8a98210 */ /* 0x000fe20007ffe0ff */
[----:B------:R-:W-:Y:S02]  /*17360*/  @!P0 IMAD R168, R0, 0xb0, RZ ;  /* 0x000000b000a88824 */ /* 0x000fe400078e02ff */
        /* <DEDUP_REMOVED lines=15> */
[----:B------:R-:W-:Y:S01]  /*17460*/  @!P0 IMAD R168, R0, 0xe0, RZ ;  /* 0x000000e000a88824 */ /* 0x000fe200078e02ff */
[-C--:B------:R-:W-:Y:S01]  /*17470*/  @!P0 LEA R170, P2, R180, R250.reuse, 0x1 ;  /* 0x000000fab4aa8211 */ /* 0x080fe200078408ff */
[----:B------:R1:W-:Y:S01]  /*17480*/  @P0 STS.128 [R241+0x6000], RZ ;  /* 0x006000fff1000388 */ /* 0x0003e20000000c00 */
[----:B------:R-:W-:Y:S01]  /*17490*/  @!P0 LEA R192, P1, R178, R250, 0x1 ;  /* 0x000000fab2c08211 */ /* 0x000fe200078208ff */
[----:B------:R-:W-:Y:S01]  /*174a0*/  @!P0 IMAD.IADD R168, R168, 0x1, R181 ;  /* 0x00000001a8a88824 */ /* 0x000fe200078e02b5 */
[----:B------:R-:W-:Y:S01]  /*174b0*/  @!P0 IADD3 R169, R169, R183, RZ ;  /* 0x000000b7a9a98210 */ /* 0x000fe20007ffe0ff */
[----:B------:R-:W-:Y:S01]  /*174c0*/  @!PT LDS RZ, [RZ] ;  /* 0x00000000fffff984 */ /* 0x000fe20000000800 */
[----:B------:R-:W-:Y:S01]  /*174d0*/  @!PT LDS RZ, [RZ] ;  /* 0x00000000fffff984 */ /* 0x000fe20000000800 */
[----:B------:R-:W-:Y:S01]  /*174e0*/  @!PT LDS RZ, [RZ] ;  /* 0x00000000fffff984 */ /* 0x000fe20000000800 */
[----:B------:R1:W-:Y:S01]  /*174f0*/  @!P0 LDGSTS.E.BYPASS.LTC128B.128 [R241+0x6000], [R172.64] ;  /* 0x06000000acf18fae */ /* 0x0003e2000b901d54 */
[----:B------:R-:W-:Y:S01]  /*17500*/  @!P0 IMAD R0, R0, 0xf0, RZ ;  /* 0x000000f000008824 */ /* 0x000fe200078e02ff */
[----:B------:R-:W-:Y:S02]  /*17510*/  MOV R250, R198 ;  /* 0x000000c600fa7202 */ /* 0x000fe40000000f00 */
        /* <DEDUP_REMOVED lines=41> */
.L_x_2395:
[----:B------:R-:W-:Y:S02]  /*177b0*/  UIADD3 UR24, UR12, -0x1, URZ ;  /* 0xffffffff0c187890 */ /* 0x000fe4000fffe03f */
[----:B------:R-:W-:Y:S02]  /*177c0*/  UISETP.GT.AND UP0, UPT, UR12, 0x1, UPT ;  /* 0x000000010c00788c */ /* 0x000fe4000bf04270 */
[----:B------:R-:W-:Y:S02]  /*177d0*/  UMOV UR10, UR22 ;  /* 0x00000016000a7c82 */ /* 0x000fe40008000000 */
[----:B------:R-:W-:Y:S01]  /*177e0*/  MOV R0, UR24 ;  /* 0x0000001800007c02 */ /* 0x000fe20008000f00 */
[----:B------:R-:W-:Y:S02]  /*177f0*/  UMOV UR11, UR19 ;  /* 0x00000013000b7c82 */ /* 0x000fe40008000000 */
[----:B------:R-:W-:Y:S01]  /*17800*/  UMOV UR12, UR24 ;  /* 0x00000018000c7c82 */ /* 0x000fe20008000000 */
[----:B------:R-:W-:Y:S04]  /*17810*/  LEA R0, R0, R244, 0x8 ;  /* 0x000000f400007211 */ /* 0x000fe800078e40ff */
[----:B-1----:R-:W-:Y:S01]  /*17820*/  I2F R209, R0 ;  /* 0x0000000000d17306 */ /* 0x002fe20000201400 */
[C---:B------:R-:W-:Y:S02]  /*17830*/  IADD3 R194, R0.reuse, 0x49, RZ ;  /* 0x0000004900c27810 */ /* 0x040fe40007ffe0ff */
[C---:B------:R-:W-:Y:S02]  /*17840*/  IADD3 R189, R0.reuse, 0x50, RZ ;  /* 0x0000005000bd7810 */ /* 0x040fe40007ffe0ff */
[C---:B------:R-:W-:Y:S02]  /*17850*/  IADD3 R208, R0.reuse, 0x1, RZ ;  /* 0x0000000100d07810 */ /* 0x040fe40007ffe0ff */
[C---:B------:R-:W-:Y:S02]  /*17860*/  IADD3 R195, R0.reuse, 0x48, RZ ;  /* 0x0000004800c37810 */ /* 0x040fe40007ffe0ff */
[C---:B------:R-:W-:Y:S01]  /*17870*/  IADD3 R207, R0.reuse, 0x8, RZ ;  /* 0x0000000800cf7810 */ /* 0x040fe20007ffe0ff */
[----:B------:R-:W-:Y:S01]  /*17880*/  I2F R194, R194 ;  /* 0x000000c200c27306 */ /* 0x000fe20000201400 */
        /* <DEDUP_REMOVED lines=40> */
[----:B------:R-:W-:Y:S01]  /*17b10*/  IADD3 R168, R0, 0xa0, RZ ;  /* 0x000000a000a87810 */ /* 0x000fe20007ffe0ff */
[----:B------:R-:W-:Y:S10]  /*17b20*/  I2F R191, R191 ;  /* 0x000000bf00bf7306 */ /* 0x000ff40000201400 */
        /* <DEDUP_REMOVED lines=31> */
[----:B------:R-:W1:Y:S02]  /*17d20*/  I2F R168, R168 ;  /* 0x000000a800a87306 */ /* 0x000e640000201400 */
[----:B-1----:R-:W-:Y:S02]  /*17d30*/  FFMA.FTZ R84, R168, UR4, R84 ;  /* 0x00000004a8547c23 */ /* 0x002fe40008010054 */
[----:B------:R-:W-:Y:S02]  /*17d40*/  FFMA.FTZ R6, R209, UR4, R6 ;  /* 0x00000004d1067c23 */ /* 0x000fe40008010006 */
[C---:B------:R-:W-:Y:S02]  /*17d50*/  FFMA.FTZ R43, R194.reuse, UR4, R43 ;  /* 0x00000004c22b7c23 */ /* 0x040fe4000801002b */
[----:B------:R-:W-:Y:S01]  /*17d60*/  FFMA.FTZ R41, R194, UR4, R41 ;  /* 0x00000004c2297c23 */ /* 0x000fe20008010029 */
[----:B------:R-:W-:Y:S01]  /*17d70*/  IADD3 R194, R0, 0xb1, RZ ;  /* 0x000000b100c27810 */ /* 0x000fe20007ffe0ff */
[C---:B------:R-:W-:Y:S02]  /*17d80*/  FFMA.FTZ R44, R189.reuse, UR4, R44 ;  /* 0x00000004bd2c7c23 */ /* 0x040fe4000801002c */
[----:B------:R-:W-:Y:S02]  /*17d90*/  FFMA.FTZ R46, R189, UR4, R46 ;  /* 0x00000004bd2e7c23 */ /* 0x000fe4000801002e */
[----:B------:R1:W-:Y:S01]  /*17da0*/  I2F R189, R194 ;  /* 0x000000c200bd7306 */ /* 0x0003e20000201400 */
[----:B------:R-:W-:Y:S02]  /*17db0*/  FFMA.FTZ R7, R208, UR4, R7 ;  /* 0x00000004d0077c23 */ /* 0x000fe40008010007 */
[C---:B------:R-:W-:Y:S02]  /*17dc0*/  FFMA.FTZ R42, R195.reuse, UR4, R42 ;  /* 0x00000004c32a7c23 */ /* 0x040fe4000801002a */
[----:B------:R-:W-:Y:S01]  /*17dd0*/  FFMA.FTZ R40, R195, UR4, R40 ;  /* 0x00000004c3287c23 */ /* 0x000fe20008010028 */
[----:B------:R-:W-:Y:S01]  /*17de0*/  FMNMX.FTZ R195, R6, R3, !PT ;  /* 0x0000000306c37209 */ /* 0x000fe20007810000 */
[----:B------:R-:W-:Y:S02]  /*17df0*/  FFMA.FTZ R10, R207, UR4, R10 ;  /* 0x00000004cf0a7c23 */ /* 0x000fe4000801000a */
[----:B------:R-:W-:Y:S01]  /*17e00*/  FFMA.FTZ R11, R206, UR4, R11 ;  /* 0x00000004ce0b7c23 */ /* 0x000fe2000801000b */
[----:B------:R-:W-:Y:S01]  /*17e10*/  FMNMX.FTZ R195, R7, R195, !PT ;  /* 0x000000c307c37209 */ /* 0x000fe20007810000 */
[C---:B------:R-:W-:Y:S02]  /*17e20*/  FFMA.FTZ R47, R193.reuse, UR4, R47 ;  /* 0x00000004c12f7c23 */ /* 0x040fe4000801002f */
[----:B------:R-:W-:Y:S01]  /*17e30*/  FFMA.FTZ R45, R193, UR4, R45 ;  /* 0x00000004c12d7c23 */ /* 0x000fe2000801002d */
[----:B------:R-:W-:Y:S01]  /*17e40*/  FMNMX.FTZ R195, R10, R195, !PT ;  /* 0x000000c30ac37209 */ /* 0x000fe20007810000 */
[C---:B------:R-:W-:Y:S02]  /*17e50*/  FFMA.FTZ R50, R191.reuse, UR4, R50 ;  /* 0x00000004bf327c23 */ /* 0x040fe40008010032 */
[----:B------:R-:W-:Y:S01]  /*17e60*/  FFMA.FTZ R48, R191, UR4, R48 ;  /* 0x00000004bf307c23 */ /* 0x000fe20008010030 */
[----:B------:R-:W-:Y:S01]  /*17e70*/  FMNMX.FTZ R193, R11, R195, !PT ;  /* 0x000000c30bc17209 */ /* 0x000fe20007810000 */
[----:B------:R-:W-:Y:S01]  /*17e80*/  FFMA.FTZ R4, R209, UR4, R4 ;  /* 0x00000004d1047c23 */ /* 0x000fe20008010004 */
[----:B------:R-:W-:Y:S01]  /*17e90*/  IADD3 R195, R0, 0xb8, RZ ;  /* 0x000000b800c37810 */ /* 0x000fe20007ffe0ff */
[C---:B------:R-:W-:Y:S02]  /*17ea0*/  FFMA.FTZ R24, R201.reuse, UR4, R24 ;  /* 0x00000004c9187c23 */ /* 0x040fe40008010018 */
[----:B------:R-:W-:Y:S01]  /*17eb0*/  FFMA.FTZ R26, R201, UR4, R26 ;  /* 0x00000004c91a7c23 */ /* 0x000fe2000801001a */
[----:B------:R2:W-:Y:S01]  /*17ec0*/  I2F R191, R195 ;  /* 0x000000c300bf7306 */ /* 0x0005e20000201400 */
[----:B------:R-:W-:Y:S01]  /*17ed0*/  FFMA.FTZ R5, R208, UR4, R5 ;  /* 0x00000004d0057c23 */ /* 0x000fe20008010005 */
[----:B-1----:R-:W-:Y:S01]  /*17ee0*/  FMNMX.FTZ R194, R4, R164, !PT ;  /* 0x000000a404c27209 */ /* 0x002fe20007810000 */
[----:B------:R-:W-:Y:S02]  /*17ef0*/  FFMA.FTZ R8, R207, UR4, R8 ;  /* 0x00000004cf087c23 */ /* 0x000fe40008010008 */
[----:B------:R-:W-:Y:S01]  /*17f00*/  FFMA.FTZ R9, R206, UR4, R9 ;  /* 0x00000004ce097c23 */ /* 0x000fe20008010009 */
[----:B------:R-:W-:Y:S01]  /*17f10*/  FMNMX.FTZ R194, R5, R194, !PT ;  /* 0x000000c205c27209 */ /* 0x000fe20007810000 */
[C---:B------:R-:W-:Y:S01]  /*17f20*/  FFMA.FTZ R12, R205.reuse, UR4, R12 ;  /* 0x00000004cd0c7c23 */ /* 0x040fe2000801000c */
[----:B------:R-:W-:Y:S01]  /*17f30*/  IADD3 R206, R0, 0xa1, RZ ;  /* 0x000000a100ce7810 */ /* 0x000fe20007ffe0ff */
        /* <DEDUP_REMOVED lines=8> */
[----:B------:R-:W-:Y:S01]  /*17fc0*/  I2F R172, R206 ;  /* 0x000000ce00ac7306 */ /* 0x000fe20000201400 */
[C---:B------:R-:W-:Y:S02]  /*17fd0*/  FFMA.FTZ R18, R204.reuse, UR4, R18 ;  /* 0x00000004cc127c23 */ /* 0x040fe40008010012 */
[----:B------:R-:W-:Y:S01]  /*17fe0*/  FMNMX.FTZ R193, R15, R193, !PT ;  /* 0x000000c10fc17209 */ /* 0x000fe20007810000 */
[----:B------:R-:W-:Y:S01]  /*17ff0*/  FFMA.FTZ R16, R204, UR4, R16 ;  /* 0x00000004cc107c23 */ /* 0x000fe20008010010 */
[----:B--2---:R-:W-:Y:S01]  /*18000*/  FMNMX.FTZ R195, R12, R194, !PT ;  /* 0x000000c20cc37209 */ /* 0x004fe20007810000 */
[----:B------:R-:W-:Y:S01]  /*18010*/  FFMA.FTZ R51, R192, UR4, R51 ;  /* 0x00000004c0337c23 */ /* 0x000fe20008010033 */
[----:B------:R-:W-:Y:S01]  /*18020*/  IADD3 R194, R0, 0xb9, RZ ;  /* 0x000000b900c27810 */ /* 0x000fe20007ffe0ff */
[C---:B------:R-:W-:Y:S02]  /*18030*/  FFMA.FTZ R27, R200.reuse, UR4, R27 ;  /* 0x00000004c81b7c23 */ /* 0x040fe4000801001b */
[----:B------:R-:W-:Y:S01]  /*18040*/  FFMA.FTZ R25, R200, UR4, R25 ;  /* 0x00000004c8197c23 */ /* 0x000fe20008010019 */
[----:B------:R1:W-:Y:S01]  /*18050*/  I2F R190, R194 ;  /* 0x000000c200be7306 */ /* 0x0003e20000201400 */
[----:B------:R-:W-:Y:S01]  /*18060*/  FFMA.FTZ R49, R192, UR4, R49 ;  /* 0x00000004c0317c23 */ /* 0x000fe20008010031 */
[----:B------:R-:W-:Y:S01]  /*18070*/  FMNMX.FTZ R192, R18, R193, !PT ;  /* 0x000000c112c07209 */ /* 0x000fe20007810000 */
[----:B------:R-:W-:Y:S01]  /*18080*/  FFMA.FTZ R17, R203, UR4, R17 ;  /* 0x00000004cb117c23 */ /* 0x000fe20008010011 */
[----:B------:R-:W-:Y:S01]  /*18090*/  FMNMX.FTZ R193, R13, R195, !PT ;  /* 0x000000c30dc17209 */ /* 0x000fe20007810000 */
[C---:B------:R-:W-:Y:S01]  /*180a0*/  FFMA.FTZ R58, R187.reuse, UR4, R58 ;  /* 0x00000004bb3a7c23 */ /* 0x040fe2000801003a */
[----:B------:R-:W-:Y:S01]  /*180b0*/  IADD3 R200, R0, 0xa9, RZ ;  /* 0x000000a900c87810 */ /* 0x000fe20007ffe0ff */
[----:B------:R-:W-:Y:S01]  /*180c0*/  FFMA.FTZ R56, R187, UR4, R56 ;  /* 0x00000004bb387c23 */ /* 0x000fe20008010038 */
[----:B------:R-:W-:Y:S01]  /*180d0*/  FMNMX.FTZ R193, R16, R193, !PT ;  /* 0x000000c110c17209 */ /* 0x000fe20007810000 */
[----:B------:R-:W-:Y:S01]  /*180e0*/  FFMA.FTZ R19, R203, UR4, R19 ;  /* 0x00000004cb137c23 */ /* 0x000fe20008010013 */
[----:B------:R-:W-:Y:S01]  /*180f0*/  IADD3 R203, R0, 0xa8, RZ ;  /* 0x000000a800cb7810 */ /* 0x000fe20007ffe0ff */
[C---:B------:R-:W-:Y:S02]  /*18100*/  FFMA.FTZ R22, R202.reuse, UR4, R22 ;  /* 0x00000004ca167c23 */ /* 0x040fe40008010016 */
[----:B------:R-:W-:Y:S01]  /*18110*/  FFMA.FTZ R20, R202, UR4, R20 ;  /* 0x00000004ca147c23 */ /* 0x000fe20008010014 */
[----:B------:R-:W-:Y:S01]  /*18120*/  FMNMX.FTZ R192, R19, R192, !PT ;  /* 0x000000c013c07209 */ /* 0x000fe20007810000 */
[C---:B------:R-:W-:Y:S02]  /*18130*/  FFMA.FTZ R23, R178.reuse, UR4, R23 ;  /* 0x00000004b2177c23 */ /* 0x040fe40008010017 */
[----:B------:R-:W-:Y:S01]  /*18140*/  FFMA.FTZ R21, R178, UR4, R21 ;  /* 0x00000004b2157c23 */ /* 0x000fe20008010015 */
[----:B------:R-:W-:Y:S01]  /*18150*/  FMNMX.FTZ R192, R22, R192, !PT ;  /* 0x000000c016c07209 */ /* 0x000fe20007810000 */
[----:B------:R-:W-:Y:S01]  /*18160*/  I2F R178, R203 ;  /* 0x000000cb00b27306 */ /* 0x000fe20000201400 */
[C---:B------:R-:W-:Y:S02]  /*18170*/  FFMA.FTZ R55, R188.reuse, UR4, R55 ;  /* 0x00000004bc377c23 */ /* 0x040fe40008010037 */
[----:B------:R-:W-:Y:S01]  /*18180*/  FFMA.FTZ R53, R188, UR4, R53 ;  /* 0x00000004bc357c23 */ /* 0x000fe20008010035 */
[----:B------:R-:W-:Y:S01]  /*18190*/  FMNMX.FTZ R188, R23, R192, !PT ;  /* 0x000000c017bc7209 */ /* 0x000fe20007810000 */
[C---:B------:R-:W-:Y:S01]  /*181a0*/  FFMA.FTZ R62, R184.reuse, UR4, R62 ;  /* 0x00000004b83e7c23 */ /* 0x040fe2000801003e */
[----:B-1----:R-:W-:Y:S01]  /*181b0*/  FMNMX.FTZ R194, R17, R193, !PT ;  /* 0x000000c111c27209 */ /* 0x002fe20007810000 */
[----:B------:R-:W-:Y:S01]  /*181c0*/  FFMA.FTZ R60, R184, UR4, R60 ;  /* 0x00000004b83c7c23 */ /* 0x000fe2000801003c */
[----:B------:R-:W-:Y:S01]  /*181d0*/  IADD3 R193, R0, 0xc0, RZ ;  /* 0x000000c000c17810 */ /* 0x000fe20007ffe0ff */
[C---:B------:R-:W-:Y:S01]  /*181e0*/  FFMA.FTZ R30, R199.reuse, UR4, R30 ;  /* 0x00000004c71e7c23 */ /* 0x040fe2000801001e */
[----:B------:R-:W-:Y:S01]  /*181f0*/  FMNMX.FTZ R188, R26, R188, !PT ;  /* 0x000000bc1abc7209 */ /* 0x000fe20007810000 */
[----:B------:R-:W-:Y:S01]  /*18200*/  FFMA.FTZ R28, R199, UR4, R28 ;  /* 0x00000004c71c7c23 */ /* 0x000fe2000801001c */
[----:B------:R1:W-:Y:S01]  /*18210*/  I2F R187, R193 ;  /* 0x000000c100bb7306 */ /* 0x0003e20000201400 */
[----:B------:R-:W-:Y:S01]  /*18220*/  FMNMX.FTZ R192, R20, R194, !PT ;  /* 0x000000c214c07209 */ /* 0x000fe20007810000 */
[----:B------:R-:W-:Y:S01]  /*18230*/  FFMA.FTZ R59, R185, UR4, R59 ;  /* 0x00000004b93b7c23 */ /* 0x000fe2000801003b */
[----:B------:R-:W-:Y:S01]  /*18240*/  FMNMX.FTZ R188, R27, R188, !PT ;  /* 0x000000bc1bbc7209 */ /* 0x000fe20007810000 */
[----:B------:R-:W-:Y:S01]  /*18250*/  FFMA.FTZ R57, R185, UR4, R57 ;  /* 0x00000004b9397c23 */ /* 0x000fe20008010039 */
[----:B------:R-:W-:Y:S01]  /*18260*/  FMNMX.FTZ R192, R21, R192, !PT ;  /* 0x000000c015c07209 */ /* 0x000fe20007810000 */
[----:B------:R-:W-:Y:S01]  /*18270*/  FFMA.FTZ R29, R182, UR4, R29 ;  /* 0x00000004b61d7c23 */ /* 0x000fe2000801001d */
[----:B------:R-:W-:Y:S01]  /*18280*/  FMNMX.FTZ R185, R30, R188, !PT ;  /* 0x000000bc1eb97209 */ /* 0x000fe20007810000 */
[C---:B------:R-:W-:Y:S02]  /*18290*/  FFMA.FTZ R66, R181.reuse, UR4, R66 ;  /* 0x00000004b5427c23 */ /* 0x040fe40008010042 */
[----:B------:R-:W-:Y:S02]  /*182a0*/  FFMA.FTZ R64, R181, UR4, R64 ;  /* 0x00000004b5407c23 */ /* 0x000fe40008010040 */
[----:B------:R-:W-:Y:S02]  /*182b0*/  FFMA.FTZ R31, R182, UR4, R31 ;  /* 0x00000004b61f7c23 */ /* 0x000fe4000801001f */
[----:B------:R-:W2:Y:S01]  /*182c0*/  I2F R182, R200 ;  /* 0x000000c800b67306 */ /* 0x000ea20000201400 */
[C---:B------:R-:W-:Y:S02]  /*182d0*/  FFMA.FTZ R34, R198.reuse, UR4, R34 ;  /* 0x00000004c6227c23 */ /* 0x040fe40008010022 */
[----:B------:R-:W-:Y:S01]  /*182e0*/  FMNMX.FTZ R185, R31, R185, !PT ;  /* 0x000000b91fb97209 */ /* 0x000fe20007810000 */
[C---:B------:R-:W-:Y:S02]  /*182f0*/  FFMA.FTZ R35, R197.reuse, UR4, R35 ;  /* 0x00000004c5237c23 */ /* 0x040fe40008010023 */
[----:B------:R-:W-:Y:S01]  /*18300*/  FFMA.FTZ R32, R198, UR4, R32 ;  /* 0x00000004c6207c23 */ /* 0x000fe20008010020 */
[----:B------:R-:W-:Y:S01]  /*18310*/  FMNMX.FTZ R185, R34, R185, !PT ;  /* 0x000000b922b97209 */ /* 0x000fe20007810000 */
[----:B------:R-:W-:Y:S01]  /*18320*/  FFMA.FTZ R33, R197, UR4, R33 ;  /* 0x00000004c5217c23 */ /* 0x000fe20008010021 */
[----:B------:R-:W-:Y:S01]  /*18330*/  IADD3 R197, R0, 0xb0, RZ ;  /* 0x000000b000c57810 */ /* 0x000fe20007ffe0ff */
        /* <DEDUP_REMOVED lines=9> */
[C---:B------:R-:W-:Y:S01]  /*183d0*/  FFMA.FTZ R70, R179.reuse, UR4, R70 ;  /* 0x00000004b3467c23 */ /* 0x040fe20008010046 */
[----:B------:R-:W-:Y:S01]  /*183e0*/  FMNMX.FTZ R188, R28, R188, !PT ;  /* 0x000000bc1cbc7209 */ /* 0x000fe20007810000 */
[----:B------:R-:W-:Y:S01]  /*183f0*/  FFMA.FTZ R68, R179, UR4, R68 ;  /* 0x00000004b3447c23 */ /* 0x000fe20008010044 */
[----:B------:R-:W-:Y:S01]  /*18400*/  FMNMX.FTZ R183, R38, R183, !PT ;  /* 0x000000b726b77209 */ /* 0x000fe20007810000 */
[C---:B------:R-:W-:Y:S02]  /*18410*/  FFMA.FTZ R39, R186.reuse, UR4, R39 ;  /* 0x00000004ba277c23 */ /* 0x040fe40008010027 */
[----:B------:R-:W-:Y:S02]  /*18420*/  FFMA.FTZ R37, R186, UR4, R37 ;  /* 0x00000004ba257c23 */ /* 0x000fe40008010025 */
[----:B------:R-:W3:Y:S01]  /*18430*/  I2F R186, R197 ;  /* 0x000000c500ba7306 */ /* 0x000ee20000201400 */
[----:B------:R-:W-:Y:S01]  /*18440*/  FMNMX.FTZ R183, R39, R183, !PT ;  /* 0x000000b727b77209 */ /* 0x000fe20007810000 */
[C---:B------:R-:W-:Y:S02]  /*18450*/  FFMA.FTZ R67, R180.reuse, UR4, R67 ;  /* 0x00000004b4437c23 */ /* 0x040fe40008010043 */
        /* <DEDUP_REMOVED lines=8> */
[C---:B------:R-:W-:Y:S01]  /*184e0*/  FFMA.FTZ R81, R2.reuse, UR4, R81 ;  /* 0x0000000402517c23 */ /* 0x040fe20008010051 */
[----:B-1----:R-:W-:Y:S01]  /*184f0*/  FMNMX.FTZ R192, R29, R188, !PT ;  /* 0x000000bc1dc07209 */ /* 0x002fe20007810000 */
[----:B------:R-:W-:Y:S01]  /*18500*/  FFMA.FTZ R83, R2, UR4, R83 ;  /* 0x0000000402537c23 */ /* 0x000fe20008010053 */
[----:B------:R-:W-:Y:S01]  /*18510*/  IADD3 R188, R0, 0xc8, RZ ;  /* 0x000000c800bc7810 */ /* 0x000fe20007ffe0ff */
[----:B------:R-:W-:Y:S01]  /*18520*/  FFMA.FTZ R86, R168, UR4, R86 ;  /* 0x00000004a8567c23 */ /* 0x000fe20008010056 */
[----:B------:R-:W-:Y:S01]  /*18530*/  FMNMX.FTZ R185, R32, R192, !PT ;  /* 0x000000c020b97209 */ /* 0x000fe20007810000 */
[----:B--2---:R-:W-:Y:S01]  /*18540*/  FFMA.FTZ R89, R182, UR4, R89 ;  /* 0x00000004b6597c23 */ /* 0x004fe20008010059 */
[----:B------:R-:W1:Y:S01]  /*18550*/  I2F R181, R188 ;  /* 0x000000bc00b57306 */ /* 0x000e620000201400 */
[----:B------:R-:W-:Y:S01]  /*18560*/  FMNMX.FTZ R175, R47, R180, !PT ;  /* 0x000000b42faf7209 */ /* 0x000fe20007810000 */
[----:B------:R-:W-:Y:S01]  /*18570*/  FFMA.FTZ R78, R171, UR4, R78 ;  /* 0x00000004ab4e7c23 */ /* 0x000fe2000801004e */
[----:B------:R-:W-:Y:S01]  /*18580*/  FMNMX.FTZ R185, R33, R185, !PT ;  /* 0x000000b921b97209 */ /* 0x000fe20007810000 */
[----:B------:R-:W-:Y:S01]  /*18590*/  FFMA.FTZ R76, R171, UR4, R76 ;  /* 0x00000004ab4c7c23 */ /* 0x000fe2000801004c */
[----:B------:R-:W-:Y:S01]  /*185a0*/  IADD3 R2, R0, 0xd9, RZ ;  /* 0x000000d900027810 */ /* 0x000fe20007ffe0ff */
[----:B---3--:R-:W-:Y:S01]  /*185b0*/  FFMA.FTZ R92, R186, UR4, R92 ;  /* 0x00000004ba5c7c23 */ /* 0x008fe2000801005c */
[----:B------:R-:W-:Y:S01]  /*185c0*/  IADD3 R168, R0, 0xe0, RZ ;  /* 0x000000e000a87810 */ /* 0x000fe20007ffe0ff */
[----:B------:R-:W-:Y:S01]  /*185d0*/  FFMA.FTZ R91, R182, UR4, R91 ;  /* 0x00000004b65b7c23 */ /* 0x000fe2000801005b */
[----:B------:R-:W-:Y:S01]  /*185e0*/  FMNMX.FTZ R175, R50, R175, !PT ;  /* 0x000000af32af7209 */ /* 0x000fe20007810000 */
[----:B------:R-:W-:Y:S01]  /*185f0*/  FFMA.FTZ R94, R186, UR4, R94 ;  /* 0x00000004ba5e7c23 */ /* 0x000fe2000801005e */
[----:B------:R-:W2:Y:S01]  /*18600*/  I2F R2, R2 ;  /* 0x0000000200027306 */ /* 0x000ea20000201400 */
[----:B------:R-:W-:Y:S01]  /*18610*/  FFMA.FTZ R95, R189, UR4, R95 ;  /* 0x00000004bd5f7c23 */ /* 0x000fe2000801005f */
[----:B------:R-:W-:Y:S01]  /*18620*/  FMNMX.FTZ R175, R51, R175, !PT ;  /* 0x000000af33af7209 */ /* 0x000fe20007810000 */
[----:B------:R-:W-:Y:S02]  /*18630*/  FFMA.FTZ R75, R173, UR4, R75 ;  /* 0x00000004ad4b7c23 */ /* 0x000fe4000801004b */
[----:B------:R-:W-:Y:S02]  /*18640*/  FFMA.FTZ R82, R169, UR4, R82 ;  /* 0x00000004a9527c23 */ /* 0x000fe40008010052 */
[----:B------:R-:W-:Y:S02]  /*18650*/  FFMA.FTZ R87, R172, UR4, R87 ;  /* 0x00000004ac577c23 */ /* 0x000fe40008010057 */
[----:B------:R-:W-:Y:S01]  /*18660*/  FFMA.FTZ R90, R178, UR4, R90 ;  /* 0x00000004b25a7c23 */ /* 0x000fe2000801005a */
[----:B------:R-:W-:Y:S01]  /*18670*/  I2F R168, R168 ;  /* 0x000000a800a87306 */ /* 0x000fe20000201400 */
[----:B------:R-:W-:Y:S01]  /*18680*/  FFMA.FTZ R73, R173, UR4, R73 ;  /* 0x00000004ad497c23 */ /* 0x000fe20008010049 */
[----:B------:R-:W-:Y:S01]  /*18690*/  FMNMX.FTZ R173, R54, R175, !PT ;  /* 0x000000af36ad7209 */ /* 0x000fe20007810000 */
[C---:B-1----:R-:W-:Y:S01]  /*186a0*/  FFMA.FTZ R106, R181.reuse, UR4, R106 ;  /* 0x00000004b56a7c23 */ /* 0x042fe2000801006a */
[----:B------:R-:W-:Y:S01]  /*186b0*/  FMNMX.FTZ R188, R36, R185, !PT ;  /* 0x000000b924bc7209 */ /* 0x000fe20007810000 */
[----:B------:R-:W-:Y:S01]  /*186c0*/  FFMA.FTZ R104, R181, UR4, R104 ;  /* 0x00000004b5687c23 */ /* 0x000fe20008010068 */
[----:B------:R-:W-:Y:S01]  /*186d0*/  IADD3 R185, R0, 0xc9, RZ ;  /* 0x000000c900b97810 */ /* 0x000fe20007ffe0ff */
[----:B------:R-:W-:Y:S01]  /*186e0*/  FFMA.FTZ R93, R189, UR4, R93 ;  /* 0x00000004bd5d7c23 */ /* 0x000fe2000801005d */
[----:B------:R-:W-:Y:S01]  /*186f0*/  FMNMX.FTZ R183, R37, R188, !PT ;  /* 0x000000bc25b77209 */ /* 0x000fe20007810000 */
[----:B------:R-:W-:Y:S01]  /*18700*/  FFMA.FTZ R96, R191, UR4, R96 ;  /* 0x00000004bf607c23 */ /* 0x000fe20008010060 */
[----:B------:R-:W1:Y:S01]  /*18710*/  I2F R179, R185 ;  /* 0x000000b900b37306 */ /* 0x000e620000201400 */
[----:B------:R-:W-:Y:S01]  /*18720*/  FMNMX.FTZ R173, R55, R173, !PT ;  /* 0x000000ad37ad7209 */ /* 0x000fe20007810000 */
[----:B------:R-:W-:Y:S01]  /*18730*/  FFMA.FTZ R79, R170, UR4, R79 ;  /* 0x00000004aa4f7c23 */ /* 0x000fe2000801004f */
[----:B------:R-:W-:Y:S01]  /*18740*/  FMNMX.FTZ R183, R40, R183, !PT ;  /* 0x000000b728b77209 */ /* 0x000fe20007810000 */
[----:B------:R-:W-:Y:S01]  /*18750*/  FFMA.FTZ R77, R170, UR4, R77 ;  /* 0x00000004aa4d7c23 */ /* 0x000fe2000801004d */
[----:B------:R-:W-:Y:S01]  /*18760*/  FMNMX.FTZ R173, R58, R173, !PT ;  /* 0x000000ad3aad7209 */ /* 0x000fe20007810000 */
[C---:B--2---:R-:W-:Y:S02]  /*18770*/  FFMA.FTZ R113, R2.reuse, UR4, R113 ;  /* 0x0000000402717c23 */ /* 0x044fe40008010071 */
[----:B------:R-:W-:Y:S01]  /*18780*/  FFMA.FTZ R115, R2, UR4, R115 ;  /* 0x0000000402737c23 */ /* 0x000fe20008010073 */
[----:B------:R-:W-:Y:S01]  /*18790*/  FMNMX.FTZ R170, R59, R173, !PT ;  /* 0x000000ad3baa7209 */ /* 0x000fe20007810000 */
[----:B------:R-:W-:Y:S01]  /*187a0*/  FFMA.FTZ R98, R191, UR4, R98 ;  /* 0x00000004bf627c23 */ /* 0x000fe20008010062 */
[----:B------:R-:W-:Y:S01]  /*187b0*/  IADD3 R2, R0, 0xf9, RZ ;  /* 0x000000f900027810 */ /* 0x000fe20007ffe0ff */
[----:B------:R-:W-:Y:S01]  /*187c0*/  FFMA.FTZ R99, R190, UR4, R99 ;  /* 0x00000004be637c23 */ /* 0x000fe20008010063 */
[----:B------:R-:W-:Y:S01]  /*187d0*/  FMNMX.FTZ R170, R62, R170, !PT ;  /* 0x000000aa3eaa7209 */ /* 0x000fe20007810000 */
[----:B------:R-:W-:Y:S02]  /*187e0*/  FFMA.FTZ R97, R190, UR4, R97 ;  /* 0x00000004be617c23 */ /* 0x000fe40008010061 */
[C---:B------:R-:W-:Y:S01]  /*187f0*/  FFMA.FTZ R102, R187.reuse, UR4, R102 ;  /* 0x00000004bb667c23 */ /* 0x040fe20008010066 */
[----:B------:R-:W2:Y:S01]  /*18800*/  I2F R2, R2 ;  /* 0x0000000200027306 */ /* 0x000ea20000201400 */
[----:B------:R-:W-:Y:S01]  /*18810*/  FFMA.FTZ R100, R187, UR4, R100 ;  /* 0x00000004bb647c23 */ /* 0x000fe20008010064 */
[----:B------:R-:W-:Y:S01]  /*18820*/  FMNMX.FTZ R170, R63, R170, !PT ;  /* 0x000000aa3faa7209 */ /* 0x000fe20007810000 */
[C---:B------:R-:W-:Y:S02]  /*18830*/  FFMA.FTZ R103, R184.reuse, UR4, R103 ;  /* 0x00000004b8677c23 */ /* 0x040fe40008010067 */
[----:B------:R-:W-:Y:S01]  /*18840*/  FFMA.FTZ R101, R184, UR4, R101 ;  /* 0x00000004b8657c23 */ /* 0x000fe20008010065 */
[----:B------:R-:W-:Y:S01]  /*18850*/  FMNMX.FTZ R170, R66, R170, !PT ;  /* 0x000000aa42aa7209 */ /* 0x000fe20007810000 */
[----:B-1----:R-:W-:Y:S01]  /*18860*/  FFMA.FTZ R107, R179, UR4, R107 ;  /* 0x00000004b36b7c23 */ /* 0x002fe2000801006b */
[----:B------:R-:W-:Y:S01]  /*18870*/  FMNMX.FTZ R185, R41, R183, !PT ;  /* 0x000000b729b97209 */ /* 0x000fe20007810000 */
[----:B------:R-:W-:Y:S01]  /*18880*/  FFMA.FTZ R105, R179, UR4, R105 ;  /* 0x00000004b3697c23 */ /* 0x000fe20008010069 */
[----:B------:R-:W-:Y:S01]  /*18890*/  IADD3 R183, R0, 0xd0, RZ ;  /* 0x000000d000b77810 */ /* 0x000fe20007ffe0ff */
[----:B------:R-:W-:Y:S01]  /*188a0*/  FFMA.FTZ R118, R168, UR4, R118 ;  /* 0x00000004a8767c23 */ /* 0x000fe20008010076 */
[----:B------:R-:W-:Y:S01]  /*188b0*/  FMNMX.FTZ R180, R44, R185, !PT ;  /* 0x000000b92cb47209 */ /* 0x000fe20007810000 */
[----:B------:R-:W-:Y:S01]  /*188c0*/  FFMA.FTZ R116, R168, UR4, R116 ;  /* 0x00000004a8747c23 */ /* 0x000fe20008010074 */
[----:B------:R1:W3:Y:S01]  /*188d0*/  I2F R174, R183 ;  /* 0x000000b700ae7306 */ /* 0x0002e20000201400 */
[----:B------:R-:W-:Y:S01]  /*188e0*/  FFMA.FTZ R80, R169, UR4, R80 ;  /* 0x00000004a9507c23 */ /* 0x000fe20008010050 */
[----:B------:R-:W-:Y:S01]  /*188f0*/  FMNMX.FTZ R180, R45, R180, !PT ;  /* 0x000000b42db47209 */ /* 0x000fe20007810000 */
[----:B------:R-:W-:Y:S01]  /*18900*/  FFMA.FTZ R85, R172, UR4, R85 ;  /* 0x00000004ac557c23 */ /* 0x000fe20008010055 */
[----:B------:R-:W-:Y:S01]  /*18910*/  FMNMX.FTZ R170, R67, R170, !PT ;  /* 0x000000aa43aa7209 */ /* 0x000fe20007810000 */
[----:B------:R-:W-:Y:S03]  /*18920*/  FFMA.FTZ R88, R178, UR4, R88 ;  /* 0x00000004b2587c23 */ /* 0x000fe60008010058 */
[----:B------:R-:W-:Y:S01]  /*18930*/  FMNMX.FTZ R170, R70, R170, !PT ;  /* 0x000000aa46aa7209 */ /* 0x000fe20007810000 */
[C---:B--2---:R-:W-:Y:S02]  /*18940*/  FFMA.FTZ R129, R2.reuse, UR4, R129 ;  /* 0x0000000402817c23 */ /* 0x044fe40008010081 */
[----:B------:R-:W-:Y:S01]  /*18950*/  FFMA.FTZ R131, R2, UR4, R131 ;  /* 0x0000000402837c23 */ /* 0x000fe20008010083 */
[----:B------:R-:W-:Y:S04]  /*18960*/  FMNMX.FTZ R170, R71, R170, !PT ;  /* 0x000000aa47aa7209 */ /* 0x000fe80007810000 */
[----:B------:R-:W-:Y:S04]  /*18970*/  FMNMX.FTZ R170, R74, R170, !PT ;  /* 0x000000aa4aaa7209 */ /* 0x000fe80007810000 */
[----:B------:R-:W-:Y:S02]  /*18980*/  FMNMX.FTZ R170, R75, R170, !PT ;  /* 0x000000aa4baa7209 */ /* 0x000fe40007810000 */
[----:B-1----:R-:W-:Y:S01]  /*18990*/  FMNMX.FTZ R183, R48, R180, !PT ;  /* 0x000000b430b77209 */ /* 0x002fe20007810000 */
[----:B---3--:R-:W-:Y:S01]  /*189a0*/  FFMA.FTZ R110, R174, UR4, R110 ;  /* 0x00000004ae6e7c23 */ /* 0x008fe2000801006e */
[----:B------:R-:W-:Y:S01]  /*189b0*/  IADD3 R180, R0, 0xd1, RZ ;  /* 0x000000d100b47810 */ /* 0x000fe20007ffe0ff */
[----:B------:R-:W-:Y:S01]  /*189c0*/  FFMA.FTZ R108, R174, UR4, R108 ;  /* 0x00000004ae6c7c23 */ /* 0x000fe2000801006c */
[----:B------:R-:W-:Y:S02]  /*189d0*/  FMNMX.FTZ R175, R49, R183, !PT ;  /* 0x000000b731af7209 */ /* 0x000fe40007810000 */
[----:B------:R1:W2:Y:S02]  /*189e0*/  I2F R171, R180 ;  /* 0x000000b400ab7306 */ /* 0x0002a40000201400 */
[----:B------:R-:W-:Y:S04]  /*189f0*/  FMNMX.FTZ R175, R52, R175, !PT ;  /* 0x000000af34af7209 */ /* 0x000fe80007810000 */
[----:B-1----:R-:W-:Y:S01]  /*18a00*/  FMNMX.FTZ R180, R53, R175, !PT ;  /* 0x000000af35b47209 */ /* 0x002fe20007810000 */
[C---:B--2---:R-:W-:Y:S01]  /*18a10*/  FFMA.FTZ R111, R171.reuse, UR4, R111 ;  /* 0x00000004ab6f7c23 */ /* 0x044fe2000801006f */
[----:B------:R-:W-:Y:S01]  /*18a20*/  IADD3 R175, R0, 0xd8, RZ ;  /* 0x000000d800af7810 */ /* 0x000fe20007ffe0ff */
[----:B------:R-:W-:Y:S01]  /*18a30*/  FFMA.FTZ R109, R171, UR4, R109 ;  /* 0x00000004ab6d7c23 */ /* 0x000fe2000801006d */
[----:B------:R-:W-:Y:S02]  /*18a40*/  FMNMX.FTZ R173, R56, R180, !PT ;  /* 0x000000b438ad7209 */ /* 0x000fe40007810000 */
[----:B------:R-:W1:Y:S02]  /*18a50*/  I2F R169, R175 ;  /* 0x000000af00a97306 */ /* 0x000e640000201400 */
[----:B------:R-:W-:Y:S04]  /*18a60*/  FMNMX.FTZ R173, R57, R173, !PT ;  /* 0x000000ad39ad7209 */ /* 0x000fe80007810000 */
[----:B------:R-:W-:Y:S04]  /*18a70*/  FMNMX.FTZ R173, R60, R173, !PT ;  /* 0x000000ad3cad7209 */ /* 0x000fe80007810000 */
[----:B------:R-:W-:Y:S04]  /*18a80*/  FMNMX.FTZ R173, R61, R173, !PT ;  /* 0x000000ad3dad7209 */ /* 0x000fe80007810000 */
[----:B------:R-:W-:Y:S04]  /*18a90*/  FMNMX.FTZ R173, R64, R173, !PT ;  /* 0x000000ad40ad7209 */ /* 0x000fe80007810000 */
[----:B------:R-:W-:Y:S04]  /*18aa0*/  FMNMX.FTZ R172, R65, R173, !PT ;  /* 0x000000ad41ac7209 */ /* 0x000fe80007810000 */
[----:B------:R-:W-:Y:S01]  /*18ab0*/  FMNMX.FTZ R172, R68, R172, !PT ;  /* 0x000000ac44ac7209 */ /* 0x000fe20007810000 */
[----:B-1----:R-:W-:Y:S03]  /*18ac0*/  FFMA.FTZ R114, R169, UR4, R114 ;  /* 0x00000004a9727c23 */ /* 0x002fe60008010072 */
[----:B------:R-:W-:Y:S01]  /*18ad0*/  FMNMX.FTZ R172, R69, R172, !PT ;  /* 0x000000ac45ac7209 */ /* 0x000fe20007810000 */
[----:B------:R-:W-:Y:S03]  /*18ae0*/  FFMA.FTZ R112, R169, UR4, R112 ;  /* 0x00000004a9707c23 */ /* 0x000fe60008010070 */
[----:B------:R-:W-:Y:S02]  /*18af0*/  FMNMX.FTZ R173, R72, R172, !PT ;  /* 0x000000ac48ad7209 */ /* 0x000fe40007810000 */
[----:B------:R-:W-:Y:S02]  /*18b00*/  FMNMX.FTZ R172, R78, R170, !PT ;  /* 0x000000aa4eac7209 */ /* 0x000fe40007810000 */
[----:B------:R-:W-:Y:S02]  /*18b10*/  FMNMX.FTZ R173, R73, R173, !PT ;  /* 0x000000ad49ad7209 */ /* 0x000fe40007810000 */
[----:B------:R-:W-:Y:S02]  /*18b20*/  IADD3 R170, R0, 0xe1, RZ ;  /* 0x000000e100aa7810 */ /* 0x000fe40007ffe0ff */
[----:B------:R-:W-:Y:S02]  /*18b30*/  FMNMX.FTZ R173, R76, R173, !PT ;  /* 0x000000ad4cad7209 */ /* 0x000fe40007810000 */
[----:B------:R-:W-:Y:S02]  /*18b40*/  FMNMX.FTZ R172, R79, R172, !PT ;  /* 0x000000ac4fac7209 */ /* 0x000fe40007810000 */
[----:B------:R-:W1:Y:S01]  /*18b50*/  I2F R170, R170 ;  /* 0x000000aa00aa7306 */ /* 0x000e620000201400 */
[----:B------:R-:W-:Y:S02]  /*18b60*/  FMNMX.FTZ R175, R77, R173, !PT ;  /* 0x000000ad4daf7209 */ /* 0x000fe40007810000 */
[----:B------:R-:W-:Y:S02]  /*18b70*/  FMNMX.FTZ R172, R82, R172, !PT ;  /* 0x000000ac52ac7209 */ /* 0x000fe40007810000 */
[----:B------:R-:W-:Y:S02]  /*18b80*/  FMNMX.FTZ R175, R80, R175, !PT ;  /* 0x000000af50af7209 */ /* 0x000fe40007810000 */
[----:B------:R-:W-:Y:S02]  /*18b90*/  FMNMX.FTZ R173, R83, R172, !PT ;  /* 0x000000ac53ad7209 */ /* 0x000fe40007810000 */
[----:B------:R-:W-:Y:S02]  /*18ba0*/  FMNMX.FTZ R175, R81, R175, !PT ;  /* 0x000000af51af7209 */ /* 0x000fe40007810000 */
[----:B------:R-:W-:Y:S02]  /*18bb0*/  IADD3 R172, R0, 0xe8, RZ ;  /* 0x000000e800ac7810 */ /* 0x000fe40007ffe0ff */
[----:B------:R-:W-:Y:S02]  /*18bc0*/  FMNMX.FTZ R178, R84, R175, !PT ;  /* 0x000000af54b27209 */ /* 0x000fe40007810000 */
[----:B------:R-:W-:Y:S02]  /*18bd0*/  FMNMX.FTZ R173, R86, R173, !PT ;  /* 0x000000ad56ad7209 */ /* 0x000fe40007810000 */
[----:B------:R-:W2:Y:S01]  /*18be0*/  I2F R172, R172 ;  /* 0x000000ac00ac7306 */ /* 0x000ea20000201400 */
[----:B------:R-:W-:Y:S02]  /*18bf0*/  FMNMX.FTZ R178, R85, R178, !PT ;  /* 0x000000b255b27209 */ /* 0x000fe40007810000 */
[----:B------:R-:W-:Y:S02]  /*18c00*/  FMNMX.FTZ R173, R87, R173, !PT ;  /* 0x000000ad57ad7209 */ /* 0x000fe40007810000 */
[----:B------:R-:W-:Y:S01]  /*18c10*/  FMNMX.FTZ R178, R88, R178, !PT ;  /* 0x000000b258b27209 */ /* 0x000fe20007810000 */
[----:B-1----:R-:W-:Y:S01]  /*18c20*/  FFMA.FTZ R119, R170, UR4, R119 ;  /* 0x00000004aa777c23 */ /* 0x002fe20008010077 */
[----:B------:R-:W-:Y:S01]  /*18c30*/  FMNMX.FTZ R175, R90, R173, !PT ;  /* 0x000000ad5aaf7209 */ /* 0x000fe20007810000 */
[----:B------:R-:W-:Y:S01]  /*18c40*/  FFMA.FTZ R117, R170, UR4, R117 ;  /* 0x00000004aa757c23 */ /* 0x000fe20008010075 */
[----:B------:R-:W-:Y:S02]  /*18c50*/  IADD3 R173, R0, 0xe9, RZ ;  /* 0x000000e900ad7810 */ /* 0x000fe40007ffe0ff */
[----:B------:R-:W-:Y:S02]  /*18c60*/  FMNMX.FTZ R180, R89, R178, !PT ;  /* 0x000000b259b47209 */ /* 0x000fe40007810000 */
[----:B------:R-:W-:Y:S02]  /*18c70*/  FMNMX.FTZ R175, R91, R175, !PT ;  /* 0x000000af5baf7209 */ /* 0x000fe40007810000 */
[----:B------:R-:W1:Y:S01]  /*18c80*/  I2F R173, R173 ;  /* 0x000000ad00ad7306 */ /* 0x000e620000201400 */
[----:B------:R-:W-:Y:S02]  /*18c90*/  FMNMX.FTZ R180, R92, R180, !PT ;  /* 0x000000b45cb47209 */ /* 0x000fe40007810000 */
[----:B------:R-:W-:Y:S02]  /*18ca0*/  FMNMX.FTZ R175, R94, R175, !PT ;  /* 0x000000af5eaf7209 */ /* 0x000fe40007810000 */
[----:B------:R-:W-:Y:S02]  /*18cb0*/  FMNMX.FTZ R180, R93, R180, !PT ;  /* 0x000000b45db47209 */ /* 0x000fe40007810000 */
[----:B------:R-:W-:Y:S01]  /*18cc0*/  FMNMX.FTZ R178, R95, R175, !PT ;  /* 0x000000af5fb27209 */ /* 0x000fe20007810000 */
[----:B--2---:R-:W-:Y:S01]  /*18cd0*/  FFMA.FTZ R122, R172, UR4, R122 ;  /* 0x00000004ac7a7c23 */ /* 0x004fe2000801007a */
[----:B------:R-:W-:Y:S01]  /*18ce0*/  IADD3 R175, R0, 0xf0, RZ ;  /* 0x000000f000af7810 */ /* 0x000fe20007ffe0ff */
[----:B------:R-:W-:Y:S01]  /*18cf0*/  FFMA.FTZ R120, R172, UR4, R120 ;  /* 0x00000004ac787c23 */ /* 0x000fe20008010078 */
[----:B------:R-:W-:Y:S02]  /*18d00*/  FMNMX.FTZ R179, R96, R180, !PT ;  /* 0x000000b460b37209 */ /* 0x000fe40007810000 */
[----:B------:R-:W-:Y:S02]  /*18d10*/  IADD3 R180, R0, 0xf1, RZ ;  /* 0x000000f100b47810 */ /* 0x000fe40007ffe0ff */
[----:B------:R-:W2:Y:S01]  /*18d20*/  I2F R175, R175 ;  /* 0x000000af00af7306 */ /* 0x000ea20000201400 */
[----:B------:R-:W-:Y:S02]  /*18d30*/  FMNMX.FTZ R179, R97, R179, !PT ;  /* 0x000000b361b37209 */ /* 0x000fe40007810000 */
[----:B------:R-:W-:Y:S02]  /*18d40*/  FMNMX.FTZ R178, R98, R178, !PT ;  /* 0x000000b262b27209 */ /* 0x000fe40007810000 */
[----:B------:R-:W-:Y:S02]  /*18d50*/  FMNMX.FTZ R179, R100, R179, !PT ;  /* 0x000000b364b37209 */ /* 0x000fe40007810000 */
[----:B------:R-:W-:Y:S01]  /*18d60*/  FMNMX.FTZ R178, R99, R178, !PT ;  /* 0x000000b263b27209 */ /* 0x000fe20007810000 */
[C---:B-1----:R-:W-:Y:S02]  /*18d70*/  FFMA.FTZ R123, R173.reuse, UR4, R123 ;  /* 0x00000004ad7b7c23 */ /* 0x042fe4000801007b */
[----:B------:R-:W1:Y:S01]  /*18d80*/  I2F R174, R180 ;  /* 0x000000b400ae7306 */ /* 0x000e620000201400 */
[----:B------:R-:W-:Y:S01]  /*18d90*/  FFMA.FTZ R121, R173, UR4, R121 ;  /* 0x00000004ad797c23 */ /* 0x000fe20008010079 */
[----:B------:R-:W-:Y:S04]  /*18da0*/  FMNMX.FTZ R178, R102, R178, !PT ;  /* 0x000000b266b27209 */ /* 0x000fe80007810000 */
[----:B------:R-:W-:Y:S04]  /*18db0*/  FMNMX.FTZ R178, R103, R178, !PT ;  /* 0x000000b267b27209 */ /* 0x000fe80007810000 */
[----:B------:R-:W-:Y:S01]  /*18dc0*/  FMNMX.FTZ R178, R106, R178, !PT ;  /* 0x000000b26ab27209 */ /* 0x000fe20007810000 */
[----:B--2---:R-:W-:Y:S03]  /*18dd0*/  FFMA.FTZ R126, R175, UR4, R126 ;  /* 0x00000004af7e7c23 */ /* 0x004fe6000801007e */
[----:B------:R-:W-:Y:S01]  /*18de0*/  FMNMX.FTZ R171, R107, R178, !PT ;  /* 0x000000b26bab7209 */ /* 0x000fe20007810000 */
[----:B------:R-:W-:Y:S03]  /*18df0*/  FFMA.FTZ R124, R175, UR4, R124 ;  /* 0x00000004af7c7c23 */ /* 0x000fe6000801007c */
[----:B------:R-:W-:Y:S04]  /*18e00*/  FMNMX.FTZ R171, R110, R171, !PT ;  /* 0x000000ab6eab7209 */ /* 0x000fe80007810000 */
[----:B------:R-:W-:Y:S01]  /*18e10*/  FMNMX.FTZ R171, R111, R171, !PT ;  /* 0x000000ab6fab7209 */ /* 0x000fe20007810000 */
[C---:B-1----:R-:W-:Y:S01]  /*18e20*/  FFMA.FTZ R127, R174.reuse, UR4, R127 ;  /* 0x00000004ae7f7c23 */ /* 0x042fe2000801007f */
[----:B------:R-:W-:Y:S01]  /*18e30*/  FMNMX.FTZ R180, R101, R179, !PT ;  /* 0x000000b365b47209 */ /* 0x000fe20007810000 */
[----:B------:R-:W-:Y:S01]  /*18e40*/  FFMA.FTZ R125, R174, UR4, R125 ;  /* 0x00000004ae7d7c23 */ /* 0x000fe2000801007d */
[----:B------:R-:W-:Y:S01]  /*18e50*/  IADD3 R179, R0, 0xf8, RZ ;  /* 0x000000f800b37810 */ /* 0x000fe20007ffe0ff */
[----:B------:R-:W-:Y:S01]  /*18e60*/  LDSM.16.MT88.4 R172, [R232+0xa000] ;  /* 0x00a00000e8ac783b */ /* 0x000fe20000004200 */
[----:B------:R-:W-:Y:S02]  /*18e70*/  FMNMX.FTZ R178, R104, R180, !PT ;  /* 0x000000b468b27209 */ /* 0x000fe40007810000 */
[----:B------:R-:W1:Y:S01]  /*18e80*/  I2F R169, R179 ;  /* 0x000000b300a97306 */ /* 0x000e620000201400 */
        /* <DEDUP_REMOVED lines=11> */
[----:B------:R-:W-:Y:S01]  /*18f40*/  FMNMX.FTZ R178, R116, R178, !PT ;  /* 0x000000b274b27209 */ /* 0x000fe20007810000 */
[C---:B-1----:R-:W-:Y:S01]  /*18f50*/  FFMA.FTZ R130, R169.reuse, UR4, R130 ;  /* 0x00000004a9827c23 */ /* 0x042fe20008010082 */
[----:B------:R-:W-:Y:S01]  /*18f60*/  FMNMX.FTZ R0, R126, R171, !PT ;  /* 0x000000ab7e007209 */ /* 0x000fe20007810000 */
[----:B------:R-:W-:Y:S01]  /*18f70*/  FFMA.FTZ R128, R169, UR4, R128 ;  /* 0x00000004a9807c23 */ /* 0x000fe20008010080 */
[----:B------:R-:W-:Y:S02]  /*18f80*/  FMNMX.FTZ R178, R117, R178, !PT ;  /* 0x000000b275b27209 */ /* 0x000fe40007810000 */
[----:B------:R-:W-:Y:S02]  /*18f90*/  FMNMX.FTZ R0, R127, R0, !PT ;  /* 0x000000007f007209 */ /* 0x000fe40007810000 */
[----:B------:R-:W-:Y:S02]  /*18fa0*/  FMNMX.FTZ R178, R120, R178, !PT ;  /* 0x000000b278b27209 */ /* 0x000fe40007810000 */
[----:B------:R-:W-:Y:S02]  /*18fb0*/  FMNMX.FTZ R0, R130, R0, !PT ;  /* 0x0000000082007209 */ /* 0x000fe40007810000 */
[----:B------:R-:W-:Y:S02]  /*18fc0*/  FMNMX.FTZ R178, R121, R178, !PT ;  /* 0x000000b279b27209 */ /* 0x000fe40007810000 */
[----:B------:R-:W-:Y:S02]  /*18fd0*/  FMNMX.FTZ R0, R131, R0, !PT ;  /* 0x0000000083007209 */ /* 0x000fe40007810000 */
[----:B------:R-:W-:Y:S03]  /*18fe0*/  FMNMX.FTZ R178, R124, R178, !PT ;  /* 0x000000b27cb27209 */ /* 0x000fe60007810000 */
[----:B------:R-:W1:Y:S01]  /*18ff0*/  SHFL.BFLY PT, R2, R0, 0x2, 0x1f ;  /* 0x0c401f0000027f89 */ /* 0x000e6200000e0000 */
[----:B------:R-:W-:Y:S04]  /*19000*/  FMNMX.FTZ R178, R125, R178, !PT ;  /* 0x000000b27db27209 */ /* 0x000fe80007810000 */
[----:B------:R-:W-:Y:S04]  /*19010*/  FMNMX.FTZ R168, R128, R178, !PT ;  /* 0x000000b280a87209 */ /* 0x000fe80007810000 */
[----:B------:R-:W-:Y:S05]  /*19020*/  FMNMX.FTZ R168, R129, R168, !PT ;  /* 0x000000a881a87209 */ /* 0x000fea0007810000 */
[----:B------:R-:W2:Y:S01]  /*19030*/  SHFL.BFLY PT, R169, R168, 0x2, 0x1f ;  /* 0x0c401f00a8a97f89 */ /* 0x000ea200000e0000 */
[----:B-1----:R-:W-:Y:S07]  /*19040*/  FMNMX.FTZ R2, R0, R2, !PT ;  /* 0x0000000200027209 */ /* 0x002fee0007810000 */
[----:B------:R-:W1:Y:S01]  /*19050*/  SHFL.BFLY PT, R0, R2, 0x1, 0x1f ;  /* 0x0c201f0002007f89 */ /* 0x000e6200000e0000 */
[----:B--2---:R-:W-:Y:S07]  /*19060*/  FMNMX.FTZ R169, R168, R169, !PT ;  /* 0x000000a9a8a97209 */ /* 0x004fee0007810000 */
[----:B------:R-:W2:Y:S01]  /*19070*/  SHFL.BFLY PT, R168, R169, 0x1, 0x1f ;  /* 0x0c201f00a9a87f89 */ /* 0x000ea200000e0000 */
[----:B-1----:R-:W-:Y:S04]  /*19080*/  FMNMX.FTZ R0, R2, R0, !PT ;  /* 0x0000000002007209 */ /* 0x002fe80007810000 */
[C---:B------:R-:W-:Y:S01]  /*19090*/  FSETP.NEU.FTZ.AND P0, PT, R0.reuse, -INF , PT ;  /* 0xff8000000000780b */ /* 0x040fe20003f1d000 */
[C---:B------:R-:W-:Y:S02]  /*190a0*/  FMUL.FTZ R179, R0.reuse, c[0x0][0x23c] ;  /* 0x00008f0000b37a20 */ /* 0x040fe40000410000 */
[----:B------:R-:W-:Y:S03]  /*190b0*/  FADD.FTZ R3, -R0, R3 ;  /* 0x0000000300037221 */ /* 0x000fe60000010100 */
[----:B------:R-:W-:Y:S01]  /*190c0*/  FSEL R179, R179, RZ, P0 ;  /* 0x000000ffb3b37208 */ /* 0x000fe20000000000 */
[----:B------:R-:W-:Y:S01]  /*190d0*/  FMUL.FTZ R3, R3, c[0x0][0x23c] ;  /* 0x00008f0003037a20 */ /* 0x000fe20000410000 */
[----:B--2---:R-:W-:Y:S03]  /*190e0*/  FMNMX.FTZ R2, R169, R168, !PT ;  /* 0x000000a8a9027209 */ /* 0x004fe60007810000 */
[--C-:B------:R-:W-:Y:S01]  /*190f0*/  FFMA.FTZ R194, R26, c[0x0][0x23c], -R179.reuse ;  /* 0x00008f001ac27a23 */ /* 0x100fe200000108b3 */
[----:B------:R-:W1:Y:S01]  /*19100*/  LDSM.16.MT88.4 R168, [R234+0xa000] ;  /* 0x00a00000eaa8783b */ /* 0x000e620000004200 */
[----:B------:R-:W2:Y:S01]  /*19110*/  MUFU.EX2 R3, R3 ;  /* 0x0000000300037308 */ /* 0x000ea20000000800 */
[--C-:B------:R-:W-:Y:S01]  /*19120*/  FFMA.FTZ R195, R27, c[0x0][0x23c], -R179.reuse ;  /* 0x00008f001bc37a23 */ /* 0x100fe200000108b3 */
[----:B------:R-:W-:Y:S01]  /*19130*/  FSETP.NEU.FTZ.AND P0, PT, R2, -INF , PT ;  /* 0xff8000000200780b */ /* 0x000fe20003f1d000 */
[--C-:B------:R-:W-:Y:S02]  /*19140*/  FFMA.FTZ R197, R30, c[0x0][0x23c], -R179.reuse ;  /* 0x00008f001ec57a23 */ /* 0x100fe400000108b3 */
[--C-:B------:R-:W-:Y:S02]  /*19150*/  FFMA.FTZ R198, R31, c[0x0][0x23c], -R179.reuse ;  /* 0x00008f001fc67a23 */ /* 0x100fe400000108b3 */
[--C-:B------:R-:W-:Y:S02]  /*19160*/  FFMA.FTZ R185, R10, c[0x0][0x23c], -R179.reuse ;  /* 0x00008f000ab97a23 */ /* 0x100fe400000108b3 */
[--C-:B------:R-:W-:Y:S01]  /*19170*/  FFMA.FTZ R182, R11, c[0x0][0x23c], -R179.reuse ;  /* 0x00008f000bb67a23 */ /* 0x100fe200000108b3 */
[----:B------:R-:W-:Y:S01]  /*19180*/  MUFU.EX2 R194, R194 ;  /* 0x000000c200c27308 */ /* 0x000fe20000000800 */
[--C-:B------:R-:W-:Y:S02]  /*19190*/  FFMA.FTZ R181, R14, c[0x0][0x23c], -R179.reuse ;  /* 0x00008f000eb57a23 */ /* 0x100fe400000108b3 */
[--C-:B------:R-:W-:Y:S02]  /*191a0*/  FFMA.FTZ R180, R15, c[0x0][0x23c], -R179.reuse ;  /* 0x00008f000fb47a23 */ /* 0x100fe400000108b3 */
[----:B------:R-:W-:Y:S02]  /*191b0*/  FMUL.FTZ R178, R2, c[0x0][0x23c] ;  /* 0x00008f0002b27a20 */ /* 0x000fe40000410000 */
[--C-:B------:R-:W-:Y:S02]  /*191c0*/  FFMA.FTZ R190, R6, c[0x0][0x23c], -R179.reuse ;  /* 0x00008f0006be7a23 */ /* 0x100fe400000108b3 */
[--C-:B------:R-:W-:Y:S01]  /*191d0*/  FFMA.FTZ R189, R7, c[0x0][0x23c], -R179.reuse ;  /* 0x00008f0007bd7a23 */ /* 0x100fe200000108b3 */
[----:B------:R-:W-:Y:S01]  /*191e0*/  MUFU.EX2 R185, R185 ;  /* 0x000000b900b97308 */ /* 0x000fe20000000800 */
[----:B------:R-:W-:Y:S01]  /*191f0*/  FSEL R178, R178, RZ, P0 ;  /* 0x000000ffb2b27208 */ /* 0x000fe20000000000 */
[--C-:B------:R-:W-:Y:S01]  /*19200*/  FFMA.FTZ R184, R18, c[0x0][0x23c], -R179.reuse ;  /* 0x00008f0012b87a23 */ /* 0x100fe200000108b3 */
[----:B------:R-:W-:Y:S01]  /*19210*/  PLOP3.LUT P0, PT, PT, PT, UP0, 0x80, 0x0 ;  /* 0x000000000000781c */ /* 0x000fe20003f0f008 */
[C---:B--2---:R-:W-:Y:S02]  /*19220*/  FMUL.FTZ R10, R3.reuse, R158 ;  /* 0x0000009e030a7220 */ /* 0x044fe40000410000 */
[C---:B------:R-:W-:Y:S02]  /*19230*/  FMUL.FTZ R11, R3.reuse, R159 ;  /* 0x0000009f030b7220 */ /* 0x040fe40000410000 */
[C---:B------:R-:W-:Y:S02]  /*19240*/  FMUL.FTZ R14, R3.reuse, R154 ;  /* 0x0000009a030e7220 */ /* 0x040fe40000410000 */
[----:B------:R-:W-:Y:S01]  /*19250*/  MUFU.EX2 R190, R190 ;  /* 0x000000be00be7308 */ /* 0x000fe20000000800 */
[----:B------:R-:W-:Y:S02]  /*19260*/  FMUL.FTZ R15, R3, R155 ;  /* 0x0000009b030f7220 */ /* 0x000fe40000410000 */
[--C-:B------:R-:W-:Y:S02]  /*19270*/  FFMA.FTZ R32, R32, c[0x0][0x23c], -R178.reuse ;  /* 0x00008f0020207a23 */ /* 0x100fe400000108b2 */
[--C-:B------:R-:W-:Y:S02]  /*19280*/  FFMA.FTZ R186, R8, c[0x0][0x23c], -R178.reuse ;  /* 0x00008f0008ba7a23 */ /* 0x100fe400000108b2 */
[--C-:B------:R-:W-:Y:S02]  /*19290*/  FFMA.FTZ R183, R9, c[0x0][0x23c], -R178.reuse ;  /* 0x00008f0009b77a23 */ /* 0x100fe400000108b2 */
[C---:B------:R-:W-:Y:S01]  /*192a0*/  FMUL.FTZ R6, R3.reuse, R162 ;  /* 0x000000a203067220 */ /* 0x040fe20000410000 */
[----:B------:R-:W-:Y:S01]  /*192b0*/  MUFU.EX2 R189, R189 ;  /* 0x000000bd00bd7308 */ /* 0x000fe20000000800 */
[C---:B------:R-:W-:Y:S02]  /*192c0*/  FMUL.FTZ R7, R3.reuse, R163 ;  /* 0x000000a303077220 */ /* 0x040fe40000410000 */
[C---:B------:R-:W-:Y:S02]  /*192d0*/  FMUL.FTZ R134, R3.reuse, R134 ;  /* 0x0000008603867220 */ /* 0x040fe40000410000 */
[C---:B------:R-:W-:Y:S02]  /*192e0*/  FMUL.FTZ R135, R3.reuse, R135 ;  /* 0x0000008703877220 */ /* 0x040fe40000410000 */
[--C-:B------:R-:W-:Y:S02]  /*192f0*/  FFMA.FTZ R192, R12, c[0x0][0x23c], -R178.reuse ;  /* 0x00008f000cc07a23 */ /* 0x100fe400000108b2 */
        /* <DEDUP_REMOVED lines=8> */
[----:B------:R-:W-:Y:S02]  /*19380*/  FMUL.FTZ R147, R3, R147 ;  /* 0x0000009303937220 */ /* 0x000fe40000410000 */
[--C-:B------:R-:W-:Y:S02]  /*19390*/  FFMA.FTZ R191, R4, c[0x0][0x23c], -R178.reuse ;  /* 0x00008f0004bf7a23 */ /* 0x100fe400000108b2 */
[--C-:B------:R-:W-:Y:S02]  /*193a0*/  FFMA.FTZ R187, R5, c[0x0][0x23c], -R178.reuse ;  /* 0x00008f0005bb7a23 */ /* 0x100fe400000108b2 */
[--C-:B------:R-:W-:Y:S02]  /*193b0*/  FFMA.FTZ R188, R19, c[0x0][0x23c], -R179.reuse ;  /* 0x00008f0013bc7a23 */ /* 0x100fe400000108b3 */
[----:B------:R-:W-:Y:S01]  /*193c0*/  FMUL.FTZ R19, R3, R151 ;  /* 0x0000009703137220 */ /* 0x000fe20000410000 */
[----:B------:R-:W-:Y:S01]  /*193d0*/  MUFU.EX2 R191, R191 ;  /* 0x000000bf00bf7308 */ /* 0x000fe20000000800 */
[--C-:B------:R-:W-:Y:S02]  /*193e0*/  FFMA.FTZ R193, R23, c[0x0][0x23c], -R179.reuse ;  /* 0x00008f0017c17a23 */ /* 0x100fe400000108b3 */
[--C-:B------:R-:W-:Y:S01]  /*193f0*/  FFMA.FTZ R196, R20, c[0x0][0x23c], -R178.reuse ;  /* 0x00008f0014c47a23 */ /* 0x100fe200000108b2 */
[----:B--2---:R-:W-:Y:S01]  /*19400*/  F2FP.PACK_AB R163, R182, R185 ;  /* 0x000000b9b6a3723e */ /* 0x004fe200000000ff */
[----:B------:R-:W-:Y:S02]  /*19410*/  FFMA.FTZ R44, R44, c[0x0][0x23c], -R178 ;  /* 0x00008f002c2c7a23 */ /* 0x000fe400000108b2 */
[----:B------:R-:W-:Y:S02]  /*19420*/  FADD.FTZ R164, -R2, R164 ;  /* 0x000000a402a47221 */ /* 0x000fe40000010100 */
[--C-:B------:R-:W-:Y:S01]  /*19430*/  FFMA.FTZ R45, R45, c[0x0][0x23c], -R178.reuse ;  /* 0x00008f002d2d7a23 */ /* 0x100fe200000108b2 */
[----:B------:R-:W-:Y:S01]  /*19440*/  MUFU.EX2 R187, R187 ;  /* 0x000000bb00bb7308 */ /* 0x000fe20000000800 */
[----:B------:R-:W-:Y:S02]  /*19450*/  FMUL.FTZ R164, R164, c[0x0][0x23c] ;  /* 0x00008f00a4a47a20 */ /* 0x000fe40000410000 */
[--C-:B------:R-:W-:Y:S02]  /*19460*/  FFMA.FTZ R48, R48, c[0x0][0x23c], -R178.reuse ;  /* 0x00008f0030307a23 */ /* 0x100fe400000108b2 */
[--C-:B------:R-:W-:Y:S02]  /*19470*/  FFMA.FTZ R49, R49, c[0x0][0x23c], -R178.reuse ;  /* 0x00008f0031317a23 */ /* 0x100fe400000108b2 */
        /* <DEDUP_REMOVED lines=19> */
[----:B------:R-:W2:Y:S01]  /*195b0*/  LDSM.16.MT88.4 R156, [R231+0xa000] ;  /* 0x00a00000e79c783b */ /* 0x000ea20000004200 */
[----:B------:R-:W-:Y:S01]  /*195c0*/  MUFU.EX2 R180, R180 ;  /* 0x000000b400b47308 */ /* 0x000fe20000000800 */
[C---:B------:R-:W-:Y:S02]  /*195d0*/  FMUL.FTZ R12, R164.reuse, R152 ;  /* 0x00000098a40c7220 */ /* 0x040fe40000410000 */
[C---:B------:R-:W-:Y:S01]  /*195e0*/  FMUL.FTZ R4, R164.reuse, R160 ;  /* 0x000000a0a4047220 */ /* 0x040fe20000410000 */
[----:B------:R-:W-:Y:S01]  /*195f0*/  F2FP.PACK_AB R160, R187, R191 ;  /* 0x000000bfbba0723e */ /* 0x000fe200000000ff */
[C---:B------:R-:W-:Y:S01]  /*19600*/  FMUL.FTZ R5, R164.reuse, R161 ;  /* 0x000000a1a4057220 */ /* 0x040fe20000410000 */
[----:B------:R-:W-:Y:S01]  /*19610*/  F2FP.PACK_AB R161, R189, R190 ;  /* 0x000000bebda1723e */ /* 0x000fe200000000ff */
[C---:B------:R-:W-:Y:S01]  /*19620*/  FMUL.FTZ R132, R164.reuse, R132 ;  /* 0x00000084a4847220 */ /* 0x040fe20000410000 */
[----:B---3--:R-:W-:Y:S01]  /*19630*/  F2FP.PACK_AB R162, R183, R186 ;  /* 0x000000bab7a2723e */ /* 0x008fe200000000ff */
[C---:B------:R-:W-:Y:S01]  /*19640*/  FMUL.FTZ R133, R164.reuse, R133 ;  /* 0x00000085a4857220 */ /* 0x040fe20000410000 */
[----:B------:R-:W-:Y:S01]  /*19650*/  MUFU.EX2 R184, R184 ;  /* 0x000000b800b87308 */ /* 0x000fe20000000800 */
[C---:B------:R-:W-:Y:S02]  /*19660*/  FMUL.FTZ R136, R164.reuse, R136 ;  /* 0x00000088a4887220 */ /* 0x040fe40000410000 */
[C---:B------:R-:W-:Y:S02]  /*19670*/  FMUL.FTZ R137, R164.reuse, R137 ;  /* 0x00000089a4897220 */ /* 0x040fe40000410000 */
[C---:B-1----:R-:W-:Y:S05]  /*19680*/  HMMA.16816.F32 R4, R160.reuse, R168, R4 ;  /* 0x000000a8a004723c */ /* 0x042fea0000001804 */
[----:B------:R-:W1:Y:S01]  /*19690*/  MUFU.EX2 R188, R188 ;  /* 0x000000bc00bc7308 */ /* 0x000e620000000800 */
[C---:B------:R-:W-:Y:S02]  /*196a0*/  FMUL.FTZ R140, R164.reuse, R140 ;  /* 0x0000008ca48c7220 */ /* 0x040fe40000410000 */
[C---:B------:R-:W-:Y:S01]  /*196b0*/  HMMA.16816.F32 R8, R160.reuse, R170, R8 ;  /* 0x000000aaa008723c */ /* 0x040fe20000001808 */
[----:B------:R-:W-:Y:S03]  /*196c0*/  LDSM.16.MT88.4 R168, [R234+0xa800] ;  /* 0x00a80000eaa8783b */ /* 0x000fe60000004200 */
[C---:B------:R-:W-:Y:S02]  /*196d0*/  FMUL.FTZ R141, R164.reuse, R141 ;  /* 0x0000008da48d7220 */ /* 0x040fe40000410000 */
[C---:B------:R-:W-:Y:S01]  /*196e0*/  FMUL.FTZ R144, R164.reuse, R144 ;  /* 0x00000090a4907220 */ /* 0x040fe20000410000 */
[----:B------:R-:W-:Y:S01]  /*196f0*/  MUFU.EX2 R192, R192 ;  /* 0x000000c000c07308 */ /* 0x000fe20000000800 */
[C---:B------:R-:W-:Y:S04]  /*19700*/  HMMA.16816.F32 R132, R160.reuse, R172, R132 ;  /* 0x000000aca084723c */ /* 0x040fe80000001884 */
[----:B------:R-:W-:Y:S02]  /*19710*/  FMUL.FTZ R145, R164, R145 ;  /* 0x00000091a4917220 */ /* 0x000fe40000410000 */
[--C-:B------:R-:W-:Y:S02]  /*19720*/  FFMA.FTZ R84, R84, c[0x0][0x23c], -R178.reuse ;  /* 0x00008f0054547a23 */ /* 0x100fe400000108b2 */
[--C-:B------:R-:W-:Y:S01]  /*19730*/  FFMA.FTZ R172, R13, c[0x0][0x23c], -R178.reuse ;  /* 0x00008f000dac7a23 */ /* 0x100fe200000108b2 */
[----:B------:R-:W-:Y:S03]  /*19740*/  MUFU.EX2 R193, R193 ;  /* 0x000000c100c17308 */ /* 0x000fe60000000800 */
[----:B------:R-:W-:Y:S01]  /*19750*/  FMUL.FTZ R13, R164, R153 ;  /* 0x00000099a40d7220 */ /* 0x000fe20000410000 */
[----:B-1----:R-:W-:Y:S01]  /*19760*/  F2FP.PACK_AB R151, R188, R184 ;  /* 0x000000b8bc97723e */ /* 0x002fe200000000ff */
[----:B------:R-:W1:Y:S01]  /*19770*/  LDSM.16.MT88.4 R152, [R230+0xa000] ;  /* 0x00a00000e698783b */ /* 0x000e620000004200 */
[--C-:B------:R-:W-:Y:S02]  /*19780*/  FFMA.FTZ R173, R16, c[0x0][0x23c], -R178.reuse ;  /* 0x00008f0010ad7a23 */ /* 0x100fe400000108b2 */
[----:B------:R-:W-:Y:S02]  /*19790*/  FMUL.FTZ R16, R164, R148 ;  /* 0x00000094a4107220 */ /* 0x000fe40000410000 */
[----:B------:R-:W3:Y:S01]  /*197a0*/  MUFU.EX2 R172, R172 ;  /* 0x000000ac00ac7308 */ /* 0x000ee20000000800 */
[C---:B------:R-:W-:Y:S03]  /*197b0*/  HMMA.16816.F32 R12, R160.reuse, R174, R12 ;  /* 0x000000aea00c723c */ /* 0x040fe6000000180c */
[--C-:B------:R-:W-:Y:S02]  /*197c0*/  FFMA.FTZ R85, R85, c[0x0][0x23c], -R178.reuse ;  /* 0x00008f0055557a23 */ /* 0x100fe400000108b2 */
[--C-:B------:R-:W-:Y:S02]  /*197d0*/  FFMA.FTZ R88, R88, c[0x0][0x23c], -R178.reuse ;  /* 0x00008f0058587a23 */ /* 0x100fe400000108b2 */
[--C-:B------:R-:W-:Y:S01]  /*197e0*/  FFMA.FTZ R174, R17, c[0x0][0x23c], -R178.reuse ;  /* 0x00008f0011ae7a23 */ /* 0x100fe200000108b2 */
[C---:B--2---:R-:W-:Y:S01]  /*197f0*/  HMMA.16816.F32 R136, R160.reuse, R156, R136 ;  /* 0x0000009ca088723c */ /* 0x044fe20000001888 */
[----:B------:R-:W-:Y:S03]  /*19800*/  MUFU.EX2 R173, R173 ;  /* 0x000000ad00ad7308 */ /* 0x000fe60000000800 */
[----:B------:R-:W-:Y:S01]  /*19810*/  FMUL.FTZ R17, R164, R149 ;  /* 0x00000095a4117220 */ /* 0x000fe20000410000 */
[----:B------:R-:W-:Y:S01]  /*19820*/  F2FP.PACK_AB R149, R180, R181 ;  /* 0x000000b5b495723e */ /* 0x000fe200000000ff */
[--C-:B------:R-:W-:Y:S02]  /*19830*/  FFMA.FTZ R175, R22, c[0x0][0x23c], -R179.reuse ;  /* 0x00008f0016af7a23 */ /* 0x100fe400000108b3 */
[--C-:B------:R-:W-:Y:S03]  /*19840*/  FFMA.FTZ R89, R89, c[0x0][0x23c], -R178.reuse ;  /* 0x00008f0059597a23 */ /* 0x100fe600000108b2 */
[----:B------:R-:W2:Y:S01]  /*19850*/  MUFU.EX2 R174, R174 ;  /* 0x000000ae00ae7308 */ /* 0x000ea20000000800 */
[C---:B------:R-:W-:Y:S01]  /*19860*/  HMMA.16816.F32 R16, R160.reuse, R158, R16 ;  /* 0x0000009ea010723c */ /* 0x040fe20000001810 */
[----:B------:R-:W4:Y:S02]  /*19870*/  LDSM.16.MT88.4 R156, [R232+0xa800] ;  /* 0x00a80000e89c783b */ /* 0x000f240000004200 */
[----:B---3--:R-:W-:Y:S01]  /*19880*/  F2FP.PACK_AB R148, R172, R192 ;  /* 0x000000c0ac94723e */ /* 0x008fe200000000ff */
[--C-:B------:R-:W-:Y:S02]  /*19890*/  FFMA.FTZ R116, R116, c[0x0][0x23c], -R178.reuse ;  /* 0x00008f0074747a23 */ /* 0x100fe400000108b2 */
[--C-:B------:R-:W-:Y:S02]  /*198a0*/  FFMA.FTZ R117, R117, c[0x0][0x23c], -R178.reuse ;  /* 0x00008f0075757a23 */ /* 0x100fe400000108b2 */
[----:B------:R-:W-:Y:S01]  /*198b0*/  FFMA.FTZ R125, R125, c[0x0][0x23c], -R178 ;  /* 0x00008f007d7d7a23 */ /* 0x000fe200000108b2 */
[----:B------:R-:W-:Y:S03]  /*198c0*/  MUFU.EX2 R175, R175 ;  /* 0x000000af00af7308 */ /* 0x000fe60000000800 */
[----:B------:R-:W-:Y:S01]  /*198d0*/  FFMA.FTZ R190, R3, R251, R190 ;  /* 0x000000fb03be7223 */ /* 0x000fe200000100be */
[C---:B-1----:R-:W-:Y:S03]  /*198e0*/  HMMA.16816.F32 R140, R160.reuse, R152, R140 ;  /* 0x00000098a08c723c */ /* 0x042fe6000000188c */
[----:B------:R-:W-:Y:S03]  /*198f0*/  FFMA.FTZ R3, R115, c[0x0][0x23c], -R179 ;  /* 0x00008f0073037a23 */ /* 0x000fe600000108b3 */
[----:B------:R-:W1:Y:S01]  /*19900*/  MUFU.EX2 R195, R195 ;  /* 0x000000c300c37308 */ /* 0x000e620000000800 */
[----:B------:R-:W-:Y:S01]  /*19910*/  FFMA.FTZ R191, R164, R252, R191 ;  /* 0x000000fca4bf7223 */ /* 0x000fe200000100bf */
[----:B------:R-:W-:Y:S01]  /*19920*/  MOV R164, R2 ;  /* 0x0000000200a47202 */ /* 0x000fe20000000f00 */
[----:B------:R-:W-:Y:S01]  /*19930*/  HMMA.16816.F32 R144, R160, R154, R144 ;  /* 0x0000009aa090723c */ /* 0x000fe20000001890 */
[----:B------:R-:W3:Y:S02]  /*19940*/  LDSM.16.MT88.4 R152, [R231+0xa800] ;  /* 0x00a80000e798783b */ /* 0x000ee40000004200 */
[----:B--2---:R-:W-:Y:S01]  /*19950*/  F2FP.PACK_AB R150, R174, R173 ;  /* 0x000000adae96723e */ /* 0x004fe200000000ff */
[----:B------:R-:W-:Y:S03]  /*19960*/  FADD.FTZ R191, R187, R191 ;  /* 0x000000bfbbbf7221 */ /* 0x000fe60000010000 */
[----:B------:R-:W-:Y:S01]  /*19970*/  MUFU.EX2 R196, R196 ;  /* 0x000000c400c47308 */ /* 0x000fe20000000800 */
[----:B------:R-:W-:Y:S01]  /*19980*/  FADD.FTZ R190, R189, R190 ;  /* 0x000000bebdbe7221 */ /* 0x000fe20000010000 */
[----:B------:R-:W2:Y:S01]  /*19990*/  LDSM.16.MT88.4 R160, [R230+0xa800] ;  /* 0x00a80000e6a0783b */ /* 0x000ea20000004200 */
[C---:B------:R-:W-:Y:S05]  /*199a0*/  HMMA.16816.F32 R4, R148.reuse, R168, R4 ;  /* 0x000000a89404723c */ /* 0x040fea0000001804 */
[----:B------:R-:W-:Y:S02]  /*199b0*/  FADD.FTZ R186, R186, R191 ;  /* 0x000000bfbaba7221 */ /* 0x000fe40000010000 */
[----:B------:R-:W-:Y:S01]  /*199c0*/  MUFU.EX2 R197, R197 ;  /* 0x000000c500c57308 */ /* 0x000fe20000000800 */
[--C-:B------:R-:W-:Y:S01]  /*199d0*/  FFMA.FTZ R168, R24, c[0x0][0x23c], -R178.reuse ;  /* 0x00008f0018a87a23 */ /* 0x100fe200000108b2 */
[C---:B------:R-:W-:Y:S03]  /*199e0*/  HMMA.16816.F32 R8, R148.reuse, R170, R8 ;  /* 0x000000aa9408723c */ /* 0x040fe60000001808 */
[----:B-1----:R-:W-:Y:S01]  /*199f0*/  F2FP.PACK_AB R23, R195, R194 ;  /* 0x000000c2c317723e */ /* 0x002fe200000000ff */
[--C-:B------:R-:W-:Y:S01]  /*19a00*/  FFMA.FTZ R169, R21, c[0x0][0x23c], -R178.reuse ;  /* 0x00008f0015a97a23 */ /* 0x100fe200000108b2 */
[----:B------:R-:W-:Y:S02]  /*19a10*/  F2FP.PACK_AB R21, R193, R175 ;  /* 0x000000afc115723e */ /* 0x000fe400000000ff */
[----:B------:R-:W-:Y:S01]  /*19a20*/  FFMA.FTZ R170, R25, c[0x0][0x23c], -R178 ;  /* 0x00008f0019aa7a23 */ /* 0x000fe200000108b2 */
[----:B------:R-:W-:Y:S01]  /*19a30*/  MUFU.EX2 R168, R168 ;  /* 0x000000a800a87308 */ /* 0x000fe20000000800 */
[----:B------:R-:W1:Y:S01]  /*19a40*/  LDSM.16.MT88.4 R24, [R234+0xb000] ;  /* 0x00b00000ea18783b */ /* 0x000e620000004200 */
[C---:B----4-:R-:W-:Y:S03]  /*19a50*/  HMMA.16816.F32 R132, R148.reuse, R156, R132 ;  /* 0x0000009c9484723c */ /* 0x050fe60000001884 */
[----:B------:R-:W-:Y:S02]  /*19a60*/  FFMA.FTZ R171, R34, c[0x0][0x23c], -R179 ;  /* 0x00008f0022ab7a23 */ /* 0x000fe400000108b3 */
[----:B------:R-:W-:Y:S02]  /*19a70*/  FADD.FTZ R186, R183, R186 ;  /* 0x000000bab7ba7221 */ /* 0x000fe40000010000 */
[----:B------:R-:W-:Y:S01]  /*19a80*/  FADD.FTZ R190, R185, R190 ;  /* 0x000000beb9be7221 */ /* 0x000fe20000010000 */
[----:B------:R-:W4:Y:S01]  /*19a90*/  MUFU.EX2 R169, R169 ;  /* 0x000000a900a97308 */ /* 0x000f220000000800 */
[C---:B------:R-:W-:Y:S01]  /*19aa0*/  HMMA.16816.F32 R12, R148.reuse, R158, R12 ;  /* 0x0000009e940c723c */ /* 0x040fe2000000180c */
[----:B------:R-:W5:Y:S02]  /*19ab0*/  LDSM.16.MT88.4 R156, [R232+0xb000] ;  /* 0x00b00000e89c783b */ /* 0x000f640000004200 */
[----:B------:R-:W-:Y:S02]  /*19ac0*/  FADD.FTZ R192, R192, R186 ;  /* 0x000000bac0c07221 */ /* 0x000fe40000010000 */
[----:B------:R-:W-:Y:S02]  /*19ad0*/  FADD.FTZ R190, R182, R190 ;  /* 0x000000beb6be7221 */ /* 0x000fe40000010000 */
[----:B------:R-:W-:Y:S01]  /*19ae0*/  FADD.FTZ R192, R172, R192 ;  /* 0x000000c0acc07221 */ /* 0x000fe20000010000 */
[C---:B---3--:R-:W-:Y:S01]  /*19af0*/  HMMA.16816.F32 R136, R148.reuse, R152, R136 ;  /* 0x000000989488723c */ /* 0x048fe20000001888 */
[----:B------:R-:W3:Y:S03]  /*19b00*/  MUFU.EX2 R170, R170 ;  /* 0x000000aa00aa7308 */ /* 0x000ee60000000800 */
[----:B------:R-:W-:Y:S02]  /*19b10*/  FADD.FTZ R173, R173, R192 ;  /* 0x000000c0adad7221 */ /* 0x000fe40000010000 */
[----:B------:R-:W-:Y:S02]  /*19b20*/  FADD.FTZ R181, R181, R190 ;  /* 0x000000beb5b57221 */ /* 0x000fe40000010000 */
[C---:B------:R-:W-:Y:S01]  /*19b30*/  HMMA.16816.F32 R16, R148.reuse, R154, R16 ;  /* 0x0000009a9410723c */ /* 0x040fe20000001810 */
[----:B------:R-:W5:Y:S02]  /*19b40*/  LDSM.16.MT88.4 R152, [R231+0xb000] ;  /* 0x00b00000e798783b */ /* 0x000f640000004200 */
[----:B------:R-:W-:Y:S01]  /*19b50*/  MUFU.EX2 R198, R198 ;  /* 0x000000c600c67308 */ /* 0x000fe20000000800 */
[----:B------:R-:W-:Y:S02]  /*19b60*/  FADD.FTZ R173, R174, R173 ;  /* 0x000000adaead7221 */ /* 0x000fe40000010000 */
[----:B------:R-:W-:Y:S01]  /*19b70*/  FADD.FTZ R181, R180, R181 ;  /* 0x000000b5b4b57221 */ /* 0x000fe20000010000 */
[----:B----4-:R-:W-:Y:S01]  /*19b80*/  F2FP.PACK_AB R20, R169, R196 ;  /* 0x000000c4a914723e */ /* 0x010fe200000000ff */
[C---:B--2---:R-:W-:Y:S04]  /*19b90*/  HMMA.16816.F32 R140, R148.reuse, R160, R140 ;  /* 0x000000a0948c723c */ /* 0x044fe8000000188c */
[----:B------:R-:W-:Y:S01]  /*19ba0*/  FADD.FTZ R196, R196, R173 ;  /* 0x000000adc4c47221 */ /* 0x000fe20000010000 */
[----:B------:R-:W-:Y:S01]  /*19bb0*/  MUFU.EX2 R171, R171 ;  /* 0x000000ab00ab7308 */ /* 0x000fe20000000800 */
[----:B------:R-:W-:Y:S02]  /*19bc0*/  FADD.FTZ R184, R184, R181 ;  /* 0x000000b5b8b87221 */ /* 0x000fe40000010000 */
[----:B------:R-:W-:Y:S01]  /*19bd0*/  HMMA.16816.F32 R144, R148, R162, R144 ;  /* 0x000000a29490723c */ /* 0x000fe20000001890 */
[----:B------:R-:W2:Y:S03]  /*19be0*/  LDSM.16.MT88.4 R148, [R230+0xb000] ;  /* 0x00b00000e694783b */ /* 0x000ea60000004200 */
[----:B------:R-:W-:Y:S01]  /*19bf0*/  FFMA.FTZ R160, R35, c[0x0][0x23c], -R179 ;  /* 0x00008f0023a07a23 */ /* 0x000fe200000108b3 */
[----:B---3--:R-:W-:Y:S01]  /*19c00*/  F2FP.PACK_AB R22, R170, R168 ;  /* 0x000000a8aa16723e */ /* 0x008fe200000000ff */
[--C-:B------:R-:W-:Y:S01]  /*19c10*/  FFMA.FTZ R161, R28, c[0x0][0x23c], -R178.reuse ;  /* 0x00008f001ca17a23 */ /* 0x100fe200000108b2 */
[----:B------:R-:W-:Y:S01]  /*19c20*/  MUFU.EX2 R44, R44 ;  /* 0x0000002c002c7308 */ /* 0x000fe20000000800 */
[----:B------:R-:W-:Y:S02]  /*19c30*/  FFMA.FTZ R162, R29, c[0x0][0x23c], -R178 ;  /* 0x00008f001da27a23 */ /* 0x000fe400000108b2 */
[----:B------:R-:W-:Y:S02]  /*19c40*/  LDSM.16.MT88.4 R28, [R232+0xb800] ;  /* 0x00b80000e81c783b */ /* 0x000fe40000004200 */
[C---:B-1----:R-:W-:Y:S05]  /*19c50*/  HMMA.16816.F32 R4, R20.reuse, R24, R4 ;  /* 0x000000181404723c */ /* 0x042fea0000001804 */
[----:B------:R-:W-:Y:S01]  /*19c60*/  MUFU.EX2 R160, R160 ;  /* 0x000000a000a07308 */ /* 0x000fe20000000800 */
[----:B------:R-:W-:Y:S02]  /*19c70*/  FADD.FTZ R196, R169, R196 ;  /* 0x000000c4a9c47221 */ /* 0x000fe40000010000 */
[C---:B------:R-:W-:Y:S01]  /*19c80*/  HMMA.16816.F32 R8, R20.reuse, R26, R8 ;  /* 0x0000001a1408723c */ /* 0x040fe20000001808 */
[----:B------:R-:W1:Y:S03]  /*19c90*/  LDSM.16.MT88.4 R24, [R234+0xb800] ;  /* 0x00b80000ea18783b */ /* 0x000e660000004200 */
[----:B------:R-:W-:Y:S02]  /*19ca0*/  FADD.FTZ R196, R168, R196 ;  /* 0x000000c4a8c47221 */ /* 0x000fe40000010000 */
[----:B------:R-:W-:Y:S01]  /*19cb0*/  FADD.FTZ R184, R188, R184 ;  /* 0x000000b8bcb87221 */ /* 0x000fe20000010000 */
[----:B------:R-:W3:Y:S01]  /*19cc0*/  MUFU.EX2 R161, R161 ;  /* 0x000000a100a17308 */ /* 0x000ee20000000800 */
[C---:B-----5:R-:W-:Y:S04]  /*19cd0*/  HMMA.16816.F32 R132, R20.reuse, R156, R132 ;  /* 0x0000009c1484723c */ /* 0x060fe80000001884 */
[----:B------:R-:W-:Y:S02]  /*19ce0*/  FADD.FTZ R170, R170, R196 ;  /* 0x000000c4aaaa7221 */ /* 0x000fe40000010000 */
[----:B------:R-:W-:Y:S02]  /*19cf0*/  FADD.FTZ R175, R175, R184 ;  /* 0x000000b8afaf7221 */ /* 0x000fe40000010000 */
[C---:B------:R-:W-:Y:S01]  /*19d00*/  HMMA.16816.F32 R12, R20.reuse, R158, R12 ;  /* 0x0000009e140c723c */ /* 0x040fe2000000180c */
[----:B------:R4:W-:Y:S03]  /*19d10*/  MUFU.EX2 R156, R32 ;  /* 0x00000020009c7308 */ /* 0x0009e60000000800 */
[--C-:B------:R-:W-:Y:S02]  /*19d20*/  FFMA.FTZ R157, R33, c[0x0][0x23c], -R178.reuse ;  /* 0x00008f00219d7a23 */ /* 0x100fe400000108b2 */
[----:B------:R-:W-:Y:S02]  /*19d30*/  FADD.FTZ R175, R193, R175 ;  /* 0x000000afc1af7221 */ /* 0x000fe40000010000 */
[C---:B------:R-:W-:Y:S03]  /*19d40*/  HMMA.16816.F32 R136, R20.reuse, R152, R136 ;  /* 0x000000981488723c */ /* 0x040fe60000001888 */
[----:B------:R-:W-:Y:S01]  /*19d50*/  MUFU.EX2 R162, R162 ;  /* 0x000000a200a27308 */ /* 0x000fe20000000800 */
[--C-:B------:R-:W-:Y:S02]  /*19d60*/  FFMA.FTZ R158, R40, c[0x0][0x23c], -R178.reuse ;  /* 0x00008f00289e7a23 */ /* 0x100fe400000108b2 */
[----:B------:R-:W-:Y:S02]  /*19d70*/  FFMA.FTZ R40, R41, c[0x0][0x23c], -R178 ;  /* 0x00008f0029287a23 */ /* 0x000fe400000108b2 */
[--C-:B------:R-:W-:Y:S01]  /*19d80*/  FFMA.FTZ R152, R38, c[0x0][0x23c], -R179.reuse ;  /* 0x00008f0026987a23 */ /* 0x100fe200000108b3 */
[C---:B------:R-:W-:Y:S03]  /*19d90*/  HMMA.16816.F32 R16, R20.reuse, R154, R16 ;  /* 0x0000009a1410723c */ /* 0x040fe60000001810 */
[--C-:B------:R-:W-:Y:S01]  /*19da0*/  FFMA.FTZ R153, R39, c[0x0][0x23c], -R179.reuse ;  /* 0x00008f0027997a23 */ /* 0x100fe200000108b3 */
[----:B------:R-:W5:Y:S01]  /*19db0*/  MUFU.EX2 R157, R157 ;  /* 0x0000009d009d7308 */ /* 0x000f620000000800 */
[----:B---3--:R-:W-:Y:S02]  /*19dc0*/  FADD.FTZ R170, R161, R170 ;  /* 0x000000aaa1aa7221 */ /* 0x008fe40000010000 */
[--C-:B------:R-:W-:Y:S01]  /*19dd0*/  FFMA.FTZ R155, R37, c[0x0][0x23c], -R178.reuse ;  /* 0x00008f00259b7a23 */ /* 0x100fe200000108b2 */
[----:B----4-:R-:W3:Y:S01]  /*19de0*/  LDSM.16.MT88.4 R32, [R231+0xb800] ;  /* 0x00b80000e720783b */ /* 0x010ee20000004200 */
[C---:B--2---:R-:W-:Y:S03]  /*19df0*/  HMMA.16816.F32 R140, R20.reuse, R148, R140 ;  /* 0x00000094148c723c */ /* 0x044fe6000000188c */
[--C-:B------:R-:W-:Y:S02]  /*19e00*/  FFMA.FTZ R154, R42, c[0x0][0x23c], -R179.reuse ;  /* 0x00008f002a9a7a23 */ /* 0x100fe400000108b3 */
[----:B------:R-:W-:Y:S01]  /*19e10*/  MUFU.EX2 R152, R152 ;  /* 0x0000009800987308 */ /* 0x000fe20000000800 */
[--C-:B------:R-:W-:Y:S02]  /*19e20*/  FFMA.FTZ R42, R43, c[0x0][0x23c], -R179.reuse ;  /* 0x00008f002b2a7a23 */ /* 0x100fe400000108b3 */
[----:B------:R-:W-:Y:S01]  /*19e30*/  HMMA.16816.F32 R144, R20, R150, R144 ;  /* 0x000000961490723c */ /* 0x000fe20000001890 */
[----:B------:R-:W2:Y:S03]  /*19e40*/  LDSM.16.MT88.4 R148, [R230+0xb800] ;  /* 0x00b80000e694783b */ /* 0x000ea60000004200 */
[----:B------:R-:W-:Y:S02]  /*19e50*/  FFMA.FTZ R43, R36, c[0x0][0x23c], -R178 ;  /* 0x00008f00242b7a23 */ /* 0x000fe400000108b2 */
[--C-:B------:R-:W-:Y:S01]  /*19e60*/  FFMA.FTZ R41, R46, c[0x0][0x23c], -R179.reuse ;  /* 0x00008f002e297a23 */ /* 0x100fe200000108b3 */
[----:B------:R-:W-:Y:S01]  /*19e70*/  MUFU.EX2 R153, R153 ;  /* 0x0000009900997308 */ /* 0x000fe20000000800 */
[----:B------:R-:W-:Y:S01]  /*19e80*/  F2FP.PACK_AB R21, R198, R197 ;  /* 0x000000c5c615723e */ /* 0x000fe200000000ff */
[----:B------:R-:W-:Y:S03]  /*19e90*/  LDSM.16.MT88.4 R36, [R230+0xc000] ;  /* 0x00c00000e624783b */ /* 0x000fe60000004200 */
[----:B-----5:R-:W-:Y:S01]  /*19ea0*/  F2FP.PACK_AB R22, R157, R156 ;  /* 0x0000009c9d16723e */ /* 0x020fe200000000ff */
[--C-:B------:R-:W-:Y:S01]  /*19eb0*/  FFMA.FTZ R46, R47, c[0x0][0x23c], -R179.reuse ;  /* 0x00008f002f2e7a23 */ /* 0x100fe200000108b3 */
[----:B------:R-:W-:Y:S01]  /*19ec0*/  F2FP.PACK_AB R23, R160, R171 ;  /* 0x000000aba017723e */ /* 0x000fe200000000ff */
[--C-:B------:R-:W-:Y:S01]  /*19ed0*/  FFMA.FTZ R47, R50, c[0x0][0x23c], -R179.reuse ;  /* 0x00008f00322f7a23 */ /* 0x100fe200000108b3 */
[C---:B------:R-:W-:Y:S01]  /*19ee0*/  F2FP.PACK_AB R20, R162.reuse, R161 ;  /* 0x000000a1a214723e */ /* 0x040fe200000000ff */
[----:B------:R-:W-:Y:S01]  /*19ef0*/  MUFU.EX2 R154, R154 ;  /* 0x0000009a009a7308 */ /* 0x000fe20000000800 */
[----:B------:R-:W-:Y:S02]  /*19f00*/  FADD.FTZ R162, R162, R170 ;  /* 0x000000aaa2a27221 */ /* 0x000fe40000010000 */
[--C-:B------:R-:W-:Y:S02]  /*19f10*/  FFMA.FTZ R50, R51, c[0x0][0x23c], -R179.reuse ;  /* 0x00008f0033327a23 */ /* 0x100fe400000108b3 */
[----:B------:R-:W-:Y:S01]  /*19f20*/  FADD.FTZ R162, R156, R162 ;  /* 0x000000a29ca27221 */ /* 0x000fe20000010000 */
[C---:B-1----:R-:W-:Y:S03]  /*19f30*/  HMMA.16816.F32 R4, R20.reuse, R24, R4 ;  /* 0x000000181404723c */ /* 0x042fe60000001804 */
[----:B------:R-:W-:Y:S01]  /*19f40*/  FADD.FTZ R157, R157, R162 ;  /* 0x000000a29d9d7221 */ /* 0x000fe20000010000 */
[----:B------:R-:W-:Y:S01]  /*19f50*/  MUFU.EX2 R42, R42 ;  /* 0x0000002a002a7308 */ /* 0x000fe20000000800 */
[--C-:B------:R-:W-:Y:S02]  /*19f60*/  FFMA.FTZ R51, R54, c[0x0][0x23c], -R179.reuse ;  /* 0x00008f0036337a23 */ /* 0x100fe400000108b3 */
[--C-:B------:R-:W-:Y:S01]  /*19f70*/  FFMA.FTZ R54, R55, c[0x0][0x23c], -R179.reuse ;  /* 0x00008f0037367a23 */ /* 0x100fe200000108b3 */
[C---:B------:R-:W-:Y:S01]  /*19f80*/  HMMA.16816.F32 R8, R20.reuse, R26, R8 ;  /* 0x0000001a1408723c */ /* 0x040fe20000001808 */
[----:B------:R-:W1:Y:S03]  /*19f90*/  LDSM.16.MT88.4 R24, [R234+0xc000] ;  /* 0x00c00000ea18783b */ /* 0x000e660000004200 */
[--C-:B------:R-:W-:Y:S02]  /*19fa0*/  FFMA.FTZ R55, R59, c[0x0][0x23c], -R179.reuse ;  /* 0x00008f003b377a23 */ /* 0x100fe400000108b3 */
[----:B------:R-:W4:Y:S01]  /*19fb0*/  MUFU.EX2 R43, R43 ;  /* 0x0000002b002b7308 */ /* 0x000f220000000800 */
[--C-:B------:R-:W-:Y:S01]  /*19fc0*/  FFMA.FTZ R59, R62, c[0x0][0x23c], -R179.reuse ;  /* 0x00008f003e3b7a23 */ /* 0x100fe200000108b3 */
[C---:B------:R-:W-:Y:S04]  /*19fd0*/  HMMA.16816.F32 R132, R20.reuse, R28, R132 ;  /* 0x0000001c1484723c */ /* 0x040fe80000001884 */
[--C-:B------:R-:W-:Y:S02]  /*19fe0*/  FFMA.FTZ R62, R63, c[0x0][0x23c], -R179.reuse ;  /* 0x00008f003f3e7a23 */ /* 0x100fe400000108b3 */
[--C-:B------:R-:W-:Y:S02]  /*19ff0*/  FFMA.FTZ R63, R67, c[0x0][0x23c], -R179.reuse ;  /* 0x00008f00433f7a23 */ /* 0x100fe400000108b3 */
[----:B------:R-:W5:Y:S01]  /*1a000*/  MUFU.EX2 R155, R155 ;  /* 0x0000009b009b7308 */ /* 0x000f620000000800 */
[C---:B------:R-:W-:Y:S01]  /*1a010*/  HMMA.16816.F32 R12, R20.reuse, R30, R12 ;  /* 0x0000001e140c723c */ /* 0x040fe2000000180c */
[----:B------:R-:W1:Y:S02]  /*1a020*/  LDSM.16.MT88.4 R28, [R232+0xc000] ;  /* 0x00c00000e81c783b */ /* 0x000e640000004200 */
[--C-:B------:R-:W-:Y:S02]  /*1a030*/  FFMA.FTZ R67, R61, c[0x0][0x23c], -R178.reuse ;  /* 0x00008f003d437a23 */ /* 0x100fe400000108b2 */
[--C-:B------:R-:W-:Y:S02]  /*1a040*/  FFMA.FTZ R61, R64, c[0x0][0x23c], -R178.reuse ;  /* 0x00008f00403d7a23 */ /* 0x100fe400000108b2 */
[--C-:B------:R-:W-:Y:S01]  /*1a050*/  FFMA.FTZ R64, R65, c[0x0][0x23c], -R178.reuse ;  /* 0x00008f0041407a23 */ /* 0x100fe200000108b2 */
[C---:B---3--:R-:W-:Y:S01]  /*1a060*/  HMMA.16816.F32 R136, R20.reuse, R32, R136 ;  /* 0x000000201488723c */ /* 0x048fe20000001888 */
[----:B------:R-:W-:Y:S03]  /*1a070*/  MUFU.EX2 R158, R158 ;  /* 0x0000009e009e7308 */ /* 0x000fe60000000800 */
[----:B------:R-:W-:Y:S02]  /*1a080*/  FFMA.FTZ R65, R70, c[0x0][0x23c], -R179 ;  /* 0x00008f0046417a23 */ /* 0x000fe400000108b3 */
[----:B----4-:R-:W-:Y:S02]  /*1a090*/  FADD.FTZ R157, R43, R157 ;  /* 0x0000009d2b9d7221 */ /* 0x010fe40000010000 */
[C---:B------:R-:W-:Y:S01]  /*1a0a0*/  HMMA.16816.F32 R16, R20.reuse, R34, R16 ;  /* 0x000000221410723c */ /* 0x040fe20000001810 */
[----:B------:R-:W3:Y:S02]  /*1a0b0*/  LDSM.16.MT88.4 R32, [R231+0xc000] ;  /* 0x00c00000e720783b */ /* 0x000ee40000004200 */
[----:B------:R-:W4:Y:S01]  /*1a0c0*/  MUFU.EX2 R40, R40 ;  /* 0x0000002800287308 */ /* 0x000f220000000800 */
[--C-:B------:R-:W-:Y:S02]  /*1a0d0*/  FFMA.FTZ R70, R74, c[0x0][0x23c], -R179.reuse ;  /* 0x00008f004a467a23 */ /* 0x100fe400000108b3 */
[----:B------:R-:W-:Y:S02]  /*1a0e0*/  FFMA.FTZ R74, R75, c[0x0][0x23c], -R179 ;  /* 0x00008f004b4a7a23 */ /* 0x000fe400000108b3 */
[C---:B--2---:R-:W-:Y:S04]  /*1a0f0*/  HMMA.16816.F32 R140, R20.reuse, R148, R140 ;  /* 0x00000094148c723c */ /* 0x044fe8000000188c */
[----:B-----5:R-:W-:Y:S01]  /*1a100*/  FADD.FTZ R157, R155, R157 ;  /* 0x0000009d9b9d7221 */ /* 0x020fe20000010000 */
[----:B------:R-:W-:Y:S01]  /*1a110*/  MUFU.EX2 R41, R41 ;  /* 0x0000002900297308 */ /* 0x000fe20000000800 */
[--C-:B------:R-:W-:Y:S02]  /*1a120*/  FFMA.FTZ R75, R78, c[0x0][0x23c], -R179.reuse ;  /* 0x00008f004e4b7a23 */ /* 0x100fe400000108b3 */
[----:B------:R-:W-:Y:S04]  /*1a130*/  HMMA.16816.F32 R144, R20, R150, R144 ;  /* 0x000000961490723c */ /* 0x000fe80000001890 */
[--C-:B------:R-:W-:Y:S02]  /*1a140*/  FFMA.FTZ R148, R95, c[0x0][0x23c], -R179.reuse ;  /* 0x00008f005f947a23 */ /* 0x100fe400000108b3 */
[--C-:B------:R-:W-:Y:S01]  /*1a150*/  FFMA.FTZ R78, R79, c[0x0][0x23c], -R179.reuse ;  /* 0x00008f004f4e7a23 */ /* 0x100fe200000108b3 */
[----:B------:R-:W2:Y:S01]  /*1a160*/  MUFU.EX2 R46, R46 ;  /* 0x0000002e002e7308 */ /* 0x000ea20000000800 */
[----:B------:R-:W-:Y:S01]  /*1a170*/  F2FP.PACK_AB R21, R153, R152 ;  /* 0x000000989915723e */ /* 0x000fe200000000ff */
[----:B------:R-:W-:Y:S03]  /*1a180*/  FFMA.FTZ R79, R83, c[0x0][0x23c], -R179 ;  /* 0x00008f00534f7a23 */ /* 0x000fe600000108b3 */
[----:B------:R-:W-:Y:S01]  /*1a190*/  F2FP.PACK_AB R23, R42, R154 ;  /* 0x0000009a2a17723e */ /* 0x000fe200000000ff */
[--C-:B------:R-:W-:Y:S01]  /*1a1a0*/  FFMA.FTZ R83, R77, c[0x0][0x23c], -R178.reuse ;  /* 0x00008f004d537a23 */ /* 0x100fe200000108b2 */
[----:B------:R-:W-:Y:S01]  /*1a1b0*/  F2FP.PACK_AB R20, R155, R43 ;  /* 0x0000002b9b14723e */ /* 0x000fe200000000ff */
[--C-:B------:R-:W-:Y:S01]  /*1a1c0*/  FFMA.FTZ R77, R80, c[0x0][0x23c], -R178.reuse ;  /* 0x00008f00504d7a23 */ /* 0x100fe200000108b2 */
[----:B----4-:R-:W-:Y:S01]  /*1a1d0*/  F2FP.PACK_AB R22, R40, R158 ;  /* 0x0000009e2816723e */ /* 0x010fe200000000ff */
[----:B------:R-:W-:Y:S01]  /*1a1e0*/  MUFU.EX2 R47, R47 ;  /* 0x0000002f002f7308 */ /* 0x000fe20000000800 */
[----:B------:R-:W-:Y:S02]  /*1a1f0*/  FADD.FTZ R158, R158, R157 ;  /* 0x0000009d9e9e7221 */ /* 0x000fe40000010000 */
[----:B------:R-:W-:Y:S02]  /*1a200*/  FFMA.FTZ R80, R81, c[0x0][0x23c], -R178 ;  /* 0x00008f0051507a23 */ /* 0x000fe400000108b2 */
[----:B------:R-:W-:Y:S01]  /*1a210*/  FADD.FTZ R158, R40, R158 ;  /* 0x0000009e289e7221 */ /* 0x000fe20000010000 */
[C---:B-1----:R-:W-:Y:S03]  /*1a220*/  HMMA.16816.F32 R4, R20.reuse, R24, R4 ;  /* 0x000000181404723c */ /* 0x042fe60000001804 */
[--C-:B------:R-:W-:Y:S01]  /*1a230*/  FFMA.FTZ R81, R86, c[0x0][0x23c], -R179.reuse ;  /* 0x00008f0056517a23 */ /* 0x100fe200000108b3 */
[----:B------:R-:W1:Y:S01]  /*1a240*/  MUFU.EX2 R50, R50 ;  /* 0x0000003200327308 */ /* 0x000e620000000800 */
[--C-:B------:R-:W-:Y:S02]  /*1a250*/  FFMA.FTZ R86, R87, c[0x0][0x23c], -R179.reuse ;  /* 0x00008f0057567a23 */ /* 0x100fe400000108b3 */
[--C-:B------:R-:W-:Y:S01]  /*1a260*/  FFMA.FTZ R87, R90, c[0x0][0x23c], -R179.reuse ;  /* 0x00008f005a577a23 */ /* 0x100fe200000108b3 */
[C---:B------:R-:W-:Y:S01]  /*1a270*/  HMMA.16816.F32 R8, R20.reuse, R26, R8 ;  /* 0x0000001a1408723c */ /* 0x040fe20000001808 */
[----:B------:R-:W4:Y:S03]  /*1a280*/  LDSM.16.MT88.4 R24, [R234+0xc800] ;  /* 0x00c80000ea18783b */ /* 0x000f260000004200 */
[--C-:B------:R-:W-:Y:S02]  /*1a290*/  FFMA.FTZ R90, R91, c[0x0][0x23c], -R179.reuse ;  /* 0x00008f005b5a7a23 */ /* 0x100fe400000108b3 */
[----:B------:R-:W5:Y:S01]  /*1a2a0*/  MUFU.EX2 R45, R45 ;  /* 0x0000002d002d7308 */ /* 0x000f620000000800 */
[--C-:B------:R-:W-:Y:S01]  /*1a2b0*/  FFMA.FTZ R91, R94, c[0x0][0x23c], -R179.reuse ;  /* 0x00008f005e5b7a23 */ /* 0x100fe200000108b3 */
[C---:B------:R-:W-:Y:S04]  /*1a2c0*/  HMMA.16816.F32 R132, R20.reuse, R28, R132 ;  /* 0x0000001c1484723c */ /* 0x040fe80000001884 */
[--C-:B------:R-:W-:Y:S02]  /*1a2d0*/  FFMA.FTZ R95, R98, c[0x0][0x23c], -R179.reuse ;  /* 0x00008f00625f7a23 */ /* 0x100fe400000108b3 */
[--C-:B------:R-:W-:Y:S02]  /*1a2e0*/  FFMA.FTZ R94, R99, c[0x0][0x23c], -R179.reuse ;  /* 0x00008f00635e7a23 */ /* 0x100fe400000108b3 */
[----:B------:R-:W-:Y:S01]  /*1a2f0*/  MUFU.EX2 R48, R48 ;  /* 0x0000003000307308 */ /* 0x000fe20000000800 */
[C---:B------:R-:W-:Y:S01]  /*1a300*/  HMMA.16816.F32 R12, R20.reuse, R30, R12 ;  /* 0x0000001e140c723c */ /* 0x040fe2000000180c */
[----:B------:R-:W1:Y:S02]  /*1a310*/  LDSM.16.MT88.4 R28, [R232+0xc800] ;  /* 0x00c80000e81c783b */ /* 0x000e640000004200 */
[--C-:B------:R-:W-:Y:S02]  /*1a320*/  FFMA.FTZ R98, R92, c[0x0][0x23c], -R178.reuse ;  /* 0x00008f005c627a23 */ /* 0x100fe400000108b2 */
[--C-:B------:R-:W-:Y:S02]  /*1a330*/  FFMA.FTZ R92, R93, c[0x0][0x23c], -R178.reuse ;  /* 0x00008f005d5c7a23 */ /* 0x100fe400000108b2 */
[--C-:B------:R-:W-:Y:S01]  /*1a340*/  FFMA.FTZ R93, R96, c[0x0][0x23c], -R178.reuse ;  /* 0x00008f00605d7a23 */ /* 0x100fe200000108b2 */
[C---:B---3--:R-:W-:Y:S01]  /*1a350*/  HMMA.16816.F32 R136, R20.reuse, R32, R136 ;  /* 0x000000201488723c */ /* 0x048fe20000001888 */
[----:B------:R-:W3:Y:S03]  /*1a360*/  MUFU.EX2 R49, R49 ;  /* 0x0000003100317308 */ /* 0x000ee60000000800 */
[--C-:B------:R-:W-:Y:S02]  /*1a370*/  FFMA.FTZ R96, R97, c[0x0][0x23c], -R178.reuse ;  /* 0x00008f0061607a23 */ /* 0x100fe400000108b2 */
[--C-:B------:R-:W-:Y:S02]  /*1a380*/  FFMA.FTZ R99, R102, c[0x0][0x23c], -R179.reuse ;  /* 0x00008f0066637a23 */ /* 0x100fe400000108b3 */
[C---:B------:R-:W-:Y:S01]  /*1a390*/  HMMA.16816.F32 R16, R20.reuse, R34, R16 ;  /* 0x000000221410723c */ /* 0x040fe20000001810 */
[----:B------:R-:W4:Y:S02]  /*1a3a0*/  LDSM.16.MT88.4 R32, [R231+0xc800] ;  /* 0x00c80000e720783b */ /* 0x000f240000004200 */
[----:B------:R-:W-:Y:S01]  /*1a3b0*/  MUFU.EX2 R51, R51 ;  /* 0x0000003300337308 */ /* 0x000fe20000000800 */
[--C-:B------:R-:W-:Y:S02]  /*1a3c0*/  FFMA.FTZ R97, R103, c[0x0][0x23c], -R179.reuse ;  /* 0x00008f0067617a23 */ /* 0x100fe400000108b3 */
[--C-:B------:R-:W-:Y:S02]  /*1a3d0*/  FFMA.FTZ R102, R106, c[0x0][0x23c], -R179.reuse ;  /* 0x00008f006a667a23 */ /* 0x100fe400000108b3 */
[C---:B------:R-:W-:Y:S04]  /*1a3e0*/  HMMA.16816.F32 R140, R20.reuse, R36, R140 ;  /* 0x00000024148c723c */ /* 0x040fe8000000188c */
[--C-:B------:R-:W-:Y:S01]  /*1a3f0*/  FFMA.FTZ R103, R107, c[0x0][0x23c], -R179.reuse ;  /* 0x00008f006b677a23 */ /* 0x100fe200000108b3 */
[----:B------:R-:W4:Y:S01]  /*1a400*/  MUFU.EX2 R54, R54 ;  /* 0x0000003600367308 */ /* 0x000f220000000800 */
[--C-:B------:R-:W-:Y:S02]  /*1a410*/  FFMA.FTZ R106, R100, c[0x0][0x23c], -R178.reuse ;  /* 0x00008f00646a7a23 */ /* 0x100fe400000108b2 */
[----:B------:R-:W-:Y:S01]  /*1a420*/  HMMA.16816.F32 R144, R20, R38, R144 ;  /* 0x000000261490723c */ /* 0x000fe20000001890 */
[----:B------:R-:W4:Y:S03]  /*1a430*/  LDSM.16.MT88.4 R36, [R230+0xc800] ;  /* 0x00c80000e624783b */ /* 0x000f260000004200 */
[--C-:B------:R-:W-:Y:S02]  /*1a440*/  FFMA.FTZ R100, R101, c[0x0][0x23c], -R178.reuse ;  /* 0x00008f0065647a23 */ /* 0x100fe400000108b2 */
[--C-:B------:R-:W-:Y:S01]  /*1a450*/  FFMA.FTZ R101, R104, c[0x0][0x23c], -R178.reuse ;  /* 0x00008f0068657a23 */ /* 0x100fe200000108b2 */
[----:B------:R-:W-:Y:S01]  /*1a460*/  MUFU.EX2 R58, R58 ;  /* 0x0000003a003a7308 */ /* 0x000fe20000000800 */
[----:B--2---:R-:W-:Y:S01]  /*1a470*/  F2FP.PACK_AB R21, R46, R41 ;  /* 0x000000292e15723e */ /* 0x004fe200000000ff */
[----:B------:R-:W-:Y:S03]  /*1a480*/  FFMA.FTZ R104, R105, c[0x0][0x23c], -R178 ;  /* 0x00008f0069687a23 */ /* 0x000fe600000108b2 */
[----:B-1----:R-:W-:Y:S01]  /*1a490*/  F2FP.PACK_AB R23, R50, R47 ;  /* 0x0000002f3217723e */ /* 0x002fe200000000ff */
[--C-:B------:R-:W-:Y:S01]  /*1a4a0*/  FFMA.FTZ R105, R110, c[0x0][0x23c], -R179.reuse ;  /* 0x00008f006e697a23 */ /* 0x100fe200000108b3 */
[----:B-----5:R-:W-:Y:S01]  /*1a4b0*/  F2FP.PACK_AB R20, R45, R44 ;  /* 0x0000002c2d14723e */ /* 0x020fe200000000ff */
[----:B------:R-:W-:Y:S01]  /*1a4c0*/  FADD.FTZ R44, R44, R158 ;  /* 0x0000009e2c2c7221 */ /* 0x000fe20000010000 */
[----:B---3--:R-:W-:Y:S01]  /*1a4d0*/  F2FP.PACK_AB R22, R49, R48 ;  /* 0x000000303116723e */ /* 0x008fe200000000ff */
[----:B------:R-:W1:Y:S01]  /*1a4e0*/  MUFU.EX2 R55, R55 ;  /* 0x0000003700377308 */ /* 0x000e620000000800 */
[----:B------:R-:W-:Y:S01]  /*1a4f0*/  LDSM.16.MT88.4 R156, [R234+0x11800] ;  /* 0x01180000ea9c783b */ /* 0x000fe20000004200 */
[--C-:B------:R-:W-:Y:S02]  /*1a500*/  FFMA.FTZ R107, R111, c[0x0][0x23c], -R179.reuse ;  /* 0x00008f006f6b7a23 */ /* 0x100fe400000108b3 */
[--C-:B------:R-:W-:Y:S02]  /*1a510*/  FFMA.FTZ R110, R114, c[0x0][0x23c], -R179.reuse ;  /* 0x00008f00726e7a23 */ /* 0x100fe400000108b3 */
[C---:B----4-:R-:W-:Y:S03]  /*1a520*/  HMMA.16816.F32 R4, R20.reuse, R24, R4 ;  /* 0x000000181404723c */ /* 0x050fe60000001804 */
[--C-:B------:R-:W-:Y:S01]  /*1a530*/  FFMA.FTZ R111, R122, c[0x0][0x23c], -R179.reuse ;  /* 0x00008f007a6f7a23 */ /* 0x100fe200000108b3 */
[----:B------:R-:W-:Y:S01]  /*1a540*/  MUFU.EX2 R52, R52 ;  /* 0x0000003400347308 */ /* 0x000fe20000000800 */
[----:B------:R-:W-:Y:S02]  /*1a550*/  FFMA.FTZ R40, R120, c[0x0][0x23c], -R178 ;  /* 0x00008f0078287a23 */ /* 0x000fe400000108b2 */
[----:B------:R-:W-:Y:S01]  /*1a560*/  FADD.FTZ R44, R45, R44 ;  /* 0x0000002c2d2c7221 */ /* 0x000fe20000010000 */
[C---:B------:R-:W-:Y:S01]  /*1a570*/  HMMA.16816.F32 R8, R20.reuse, R26, R8 ;  /* 0x0000001a1408723c */ /* 0x040fe20000001808 */
[----:B------:R-:W2:Y:S03]  /*1a580*/  LDSM.16.MT88.4 R24, [R234+0xd000] ;  /* 0x00d00000ea18783b */ /* 0x000ea60000004200 */
[--C-:B------:R-:W-:Y:S02]  /*1a590*/  FFMA.FTZ R45, R127, c[0x0][0x23c], -R179.reuse ;  /* 0x00008f007f2d7a23 */ /* 0x100fe400000108b3 */
[----:B------:R-:W3:Y:S01]  /*1a5a0*/  MUFU.EX2 R53, R53 ;  /* 0x0000003500357308 */ /* 0x000ee20000000800 */
[----:B------:R-:W-:Y:S01]  /*1a5b0*/  FADD.FTZ R48, R48, R44 ;  /* 0x0000002c30307221 */ /* 0x000fe20000010000 */
[C---:B------:R-:W-:Y:S04]  /*1a5c0*/  HMMA.16816.F32 R132, R20.reuse, R28, R132 ;  /* 0x0000001c1484723c */ /* 0x040fe80000001884 */
[----:B------:R-:W-:Y:S02]  /*1a5d0*/  FFMA.FTZ R44, R126, c[0x0][0x23c], -R179 ;  /* 0x00008f007e2c7a23 */ /* 0x000fe400000108b3 */
[----:B------:R-:W-:Y:S02]  /*1a5e0*/  FADD.FTZ R194, R194, R175 ;  /* 0x000000afc2c27221 */ /* 0x000fe40000010000 */
[----:B------:R-:W-:Y:S01]  /*1a5f0*/  MUFU.EX2 R56, R56 ;  /* 0x0000003800387308 */ /* 0x000fe20000000800 */
[C---:B------:R-:W-:Y:S01]  /*1a600*/  HMMA.16816.F32 R12, R20.reuse, R30, R12 ;  /* 0x0000001e140c723c */ /* 0x040fe2000000180c */
[----:B------:R-:W4:Y:S02]  /*1a610*/  LDSM.16.MT88.4 R28, [R232+0xd000] ;  /* 0x00d00000e81c783b */ /* 0x000f240000004200 */
[----:B------:R-:W-:Y:S02]  /*1a620*/  FADD.FTZ R194, R195, R194 ;  /* 0x000000c2c3c27221 */ /* 0x000fe40000010000 */
[----:B------:R-:W-:Y:S02]  /*1a630*/  FADD.FTZ R48, R49, R48 ;  /* 0x0000003031307221 */ /* 0x000fe40000010000 */
[----:B------:R-:W-:Y:S01]  /*1a640*/  FADD.FTZ R197, R197, R194 ;  /* 0x000000c2c5c57221 */ /* 0x000fe20000010000 */
[C---:B------:R-:W-:Y:S01]  /*1a650*/  HMMA.16816.F32 R136, R20.reuse, R32, R136 ;  /* 0x000000201488723c */ /* 0x040fe20000001888 */
[----:B------:R-:W5:Y:S03]  /*1a660*/  MUFU.EX2 R57, R57 ;  /* 0x0000003900397308 */ /* 0x000f660000000800 */
[----:B------:R-:W-:Y:S04]  /*1a670*/  FADD.FTZ R198, R198, R197 ;  /* 0x000000c5c6c67221 */ /* 0x000fe80000010000 */
[C---:B------:R-:W-:Y:S01]  /*1a680*/  HMMA.16816.F32 R16, R20.reuse, R34, R16 ;  /* 0x000000221410723c */ /* 0x040fe20000001810 */
[----:B------:R-:W4:Y:S02]  /*1a690*/  LDSM.16.MT88.4 R32, [R231+0xd000] ;  /* 0x00d00000e720783b */ /* 0x000f240000004200 */
[----:B------:R-:W-:Y:S01]  /*1a6a0*/  MUFU.EX2 R59, R59 ;  /* 0x0000003b003b7308 */ /* 0x000fe20000000800 */
[----:B------:R-:W-:Y:S04]  /*1a6b0*/  FADD.FTZ R198, R171, R198 ;  /* 0x000000c6abc67221 */ /* 0x000fe80000010000 */
[C---:B------:R-:W-:Y:S04]  /*1a6c0*/  HMMA.16816.F32 R140, R20.reuse, R36, R140 ;  /* 0x00000024148c723c */ /* 0x040fe8000000188c */
[----:B------:R-:W-:Y:S01]  /*1a6d0*/  FADD.FTZ R160, R160, R198 ;  /* 0x000000c6a0a07221 */ /* 0x000fe20000010000 */
[----:B------:R-:W-:Y:S03]  /*1a6e0*/  MUFU.EX2 R62, R62 ;  /* 0x0000003e003e7308 */ /* 0x000fe60000000800 */
[----:B------:R-:W-:Y:S01]  /*1a6f0*/  HMMA.16816.F32 R144, R20, R38, R144 ;  /* 0x000000261490723c */ /* 0x000fe20000001890 */
[----:B------:R-:W4:Y:S03]  /*1a700*/  LDSM.16.MT88.4 R36, [R230+0xd000] ;  /* 0x00d00000e624783b */ /* 0x000f260000004200 */
[----:B------:R-:W-:Y:S03]  /*1a710*/  FADD.FTZ R160, R152, R160 ;  /* 0x000000a098a07221 */ /* 0x000fe60000010000 */
[----:B------:R-:W-:Y:S01]  /*1a720*/  MUFU.EX2 R66, R66 ;  /* 0x0000004200427308 */ /* 0x000fe20000000800 */
[----:B------:R-:W-:Y:S01]  /*1a730*/  F2FP.PACK_AB R21, R54, R51 ;  /* 0x000000333615723e */ /* 0x000fe200000000ff */
[----:B------:R-:W-:Y:S03]  /*1a740*/  FADD.FTZ R153, R153, R160 ;  /* 0x000000a099997221 */ /* 0x000fe60000010000 */
[----:B-1----:R-:W-:Y:S02]  /*1a750*/  F2FP.PACK_AB R23, R55, R58 ;  /* 0x0000003a3717723e */ /* 0x002fe400000000ff */
[----:B---3--:R-:W-:Y:S01]  /*1a760*/  F2FP.PACK_AB R20, R53, R52 ;  /* 0x000000343514723e */ /* 0x008fe200000000ff */
[----:B------:R-:W-:Y:S01]  /*1a770*/  FADD.FTZ R52, R52, R48 ;  /* 0x0000003034347221 */ /* 0x000fe20000010000 */
[----:B-----5:R-:W-:Y:S01]  /*1a780*/  F2FP.PACK_AB R22, R57, R56 ;  /* 0x000000383916723e */ /* 0x020fe200000000ff */
[----:B------:R-:W-:Y:S02]  /*1a790*/  MUFU.EX2 R63, R63 ;  /* 0x0000003f003f7308 */ /* 0x000fe40000000800 */
[----:B------:R-:W-:Y:S04]  /*1a7a0*/  FADD.FTZ R52, R53, R52 ;  /* 0x0000003435347221 */ /* 0x000fe80000010000 */
[C---:B--2---:R-:W-:Y:S03]  /*1a7b0*/  HMMA.16816.F32 R4, R20.reuse, R24, R4 ;  /* 0x000000181404723c */ /* 0x044fe60000001804 */
[----:B------:R-:W-:Y:S01]  /*1a7c0*/  FADD.FTZ R56, R56, R52 ;  /* 0x0000003438387221 */ /* 0x000fe20000010000 */
[----:B------:R-:W1:Y:S03]  /*1a7d0*/  MUFU.EX2 R60, R60 ;  /* 0x0000003c003c7308 */ /* 0x000e660000000800 */
[----:B------:R-:W-:Y:S01]  /*1a7e0*/  FADD.FTZ R56, R57, R56 ;  /* 0x0000003839387221 */ /* 0x000fe20000010000 */
[C---:B------:R-:W-:Y:S01]  /*1a7f0*/  HMMA.16816.F32 R8, R20.reuse, R26, R8 ;  /* 0x0000001a1408723c */ /* 0x040fe20000001808 */
[----:B------:R-:W2:Y:S05]  /*1a800*/  LDSM.16.MT88.4 R24, [R234+0xd800] ;  /* 0x00d80000ea18783b */ /* 0x000eaa0000004200 */
[----:B------:R-:W3:Y:S02]  /*1a810*/  MUFU.EX2 R67, R67 ;  /* 0x0000004300437308 */ /* 0x000ee40000000800 */
[C---:B----4-:R-:W-:Y:S08]  /*1a820*/  HMMA.16816.F32 R132, R20.reuse, R28, R132 ;  /* 0x0000001c1484723c */ /* 0x050ff00000001884 */
[----:B------:R-:W-:Y:S01]  /*1a830*/  MUFU.EX2 R61, R61 ;  /* 0x0000003d003d7308 */ /* 0x000fe20000000800 */
[C---:B------:R-:W-:Y:S01]  /*1a840*/  HMMA.16816.F32 R12, R20.reuse, R30, R12 ;  /* 0x0000001e140c723c */ /* 0x040fe2000000180c */
[----:B------:R-:W4:Y:S02]  /*1a850*/  LDSM.16.MT88.4 R28, [R232+0xd800] ;  /* 0x00d80000e81c783b */ /* 0x000f240000004200 */
[----:B-1----:R-:W-:Y:S05]  /*1a860*/  FADD.FTZ R56, R60, R56 ;  /* 0x000000383c387221 */ /* 0x002fea0000010000 */
[C---:B------:R-:W-:Y:S01]  /*1a870*/  HMMA.16816.F32 R136, R20.reuse, R32, R136 ;  /* 0x000000201488723c */ /* 0x040fe20000001888 */
[----:B------:R-:W1:Y:S07]  /*1a880*/  MUFU.EX2 R64, R64 ;  /* 0x0000004000407308 */ /* 0x000e6e0000000800 */
[C---:B------:R-:W-:Y:S01]  /*1a890*/  HMMA.16816.F32 R16, R20.reuse, R34, R16 ;  /* 0x000000221410723c */ /* 0x040fe20000001810 */
[----:B------:R-:W5:Y:S02]  /*1a8a0*/  LDSM.16.MT88.4 R32, [R231+0xd800] ;  /* 0x00d80000e720783b */ /* 0x000f640000004200 */
[----:B------:R-:W-:Y:S05]  /*1a8b0*/  MUFU.EX2 R65, R65 ;  /* 0x0000004100417308 */ /* 0x000fea0000000800 */
[C---:B------:R-:W-:Y:S05]  /*1a8c0*/  HMMA.16816.F32 R140, R20.reuse, R36, R140 ;  /* 0x00000024148c723c */ /* 0x040fea000000188c */
[----:B------:R-:W-:Y:S03]  /*1a8d0*/  MUFU.EX2 R71, R71 ;  /* 0x0000004700477308 */ /* 0x000fe60000000800 */
[----:B------:R-:W-:Y:S01]  /*1a8e0*/  HMMA.16816.F32 R144, R20, R38, R144 ;  /* 0x000000261490723c */ /* 0x000fe20000001890 */
[----:B------:R-:W5:Y:S06]  /*1a8f0*/  LDSM.16.MT88.4 R36, [R230+0xd800] ;  /* 0x00d80000e624783b */ /* 0x000f6c0000004200 */
[----:B------:R-:W-:Y:S01]  /*1a900*/  MUFU.EX2 R70, R70 ;  /* 0x0000004600467308 */ /* 0x000fe20000000800 */
[----:B------:R-:W-:Y:S04]  /*1a910*/  F2FP.PACK_AB R21, R62, R59 ;  /* 0x0000003b3e15723e */ /* 0x000fe800000000ff */
[----:B------:R-:W-:Y:S02]  /*1a920*/  F2FP.PACK_AB R23, R63, R66 ;  /* 0x000000423f17723e */ /* 0x000fe400000000ff */
[C---:B---3--:R-:W-:Y:S01]  /*1a930*/  F2FP.PACK_AB R20, R67.reuse, R60 ;  /* 0x0000003c4314723e */ /* 0x048fe200000000ff */
[----:B------:R-:W-:Y:S01]  /*1a940*/  FADD.FTZ R67, R67, R56 ;  /* 0x0000003843437221 */ /* 0x000fe20000010000 */
[C---:B-1----:R-:W-:Y:S01]  /*1a950*/  F2FP.PACK_AB R22, R64.reuse, R61 ;  /* 0x0000003d4016723e */ /* 0x042fe200000000ff */
[----:B------:R-:W-:Y:S02]  /*1a960*/  MUFU.EX2 R74, R74 ;  /* 0x0000004a004a7308 */ /* 0x000fe40000000800 */
[----:B------:R-:W-:Y:S04]  /*1a970*/  FADD.FTZ R67, R61, R67 ;  /* 0x000000433d437221 */ /* 0x000fe80000010000 */
[C---:B--2---:R-:W-:Y:S03]  /*1a980*/  HMMA.16816.F32 R4, R20.reuse, R24, R4 ;  /* 0x000000181404723c */ /* 0x044fe60000001804 */
[----:B------:R-:W-:Y:S01]  /*1a990*/  FADD.FTZ R64, R64, R67 ;  /* 0x0000004340407221 */ /* 0x000fe20000010000 */
[----:B------:R-:W1:Y:S04]  /*1a9a0*/  MUFU.EX2 R68, R68 ;  /* 0x0000004400447308 */ /* 0x000e680000000800 */
        /* <DEDUP_REMOVED lines=8> */
[C---:B-----5:R-:W-:Y:S01]  /*1aa30*/  HMMA.16816.F32 R136, R20.reuse, R32, R136 ;  /* 0x000000201488723c */ /* 0x060fe20000001888 */
        /* <DEDUP_REMOVED lines=33> */
[----:B------:R-:W2:Y:S03]  /*1ac50*/  MUFU.EX2 R86, R86 ;  /* 0x0000005600567308 */ /* 0x000ea60000000800 */
        /* <DEDUP_REMOVED lines=8> */
[----:B------:R-:W1:Y:S02]  /*1ace0*/  MUFU.EX2 R90, R90 ;  /* 0x0000005a005a7308 */ /* 0x000e640000000800 */
[----:B------:R-:W-:Y:S04]  /*1acf0*/  FADD.FTZ R83, R77, R83 ;  /* 0x000000534d537221 */ /* 0x000fe80000010000 */
        /* <DEDUP_REMOVED lines=10> */
[C---:B-----5:R-:W-:Y:S03]  /*1ada0*/  HMMA.16816.F32 R136, R20.reuse, R32, R136 ;  /* 0x000000201488723c */ /* 0x060fe60000001888 */
[----:B------:R-:W-:Y:S05]  /*1adb0*/  MUFU.EX2 R88, R88 ;  /* 0x0000005800587308 */ /* 0x000fea0000000800 */
[C---:B------:R-:W-:Y:S01]  /*1adc0*/  HMMA.16816.F32 R16, R20.reuse, R34, R16 ;  /* 0x000000221410723c */ /* 0x040fe20000001810 */
[----:B------:R-:W5:Y:S04]  /*1add0*/  LDSM.16.MT88.4 R32, [R231+0xf000] ;  /* 0x00f00000e720783b */ /* 0x000f680000004200 */
[----:B------:R-:W2:Y:S03]  /*1ade0*/  MUFU.EX2 R89, R89 ;  /* 0x0000005900597308 */ /* 0x000ea60000000800 */
[C---:B------:R-:W-:Y:S07]  /*1adf0*/  HMMA.16816.F32 R140, R20.reuse, R36, R140 ;  /* 0x00000024148c723c */ /* 0x040fee000000188c */
[----:B------:R-:W4:Y:S01]  /*1ae00*/  MUFU.EX2 R91, R91 ;  /* 0x0000005b005b7308 */ /* 0x000f220000000800 */
        /* <DEDUP_REMOVED lines=11> */
[----:B------:R-:W-:Y:S04]  /*1aec0*/  FADD.FTZ R88, R88, R84 ;  /* 0x0000005458587221 */ /* 0x000fe80000010000 */
[----:B------:R-:W-:Y:S01]  /*1aed0*/  FADD.FTZ R88, R89, R88 ;  /* 0x0000005859587221 */ /* 0x000fe20000010000 */
[C---:B------:R-:W-:Y:S01]  /*1aee0*/  HMMA.16816.F32 R8, R20.reuse, R26, R8 ;  /* 0x0000001a1408723c */ /* 0x040fe20000001808 */
[----:B------:R-:W2:Y:S01]  /*1aef0*/  LDSM.16.MT88.4 R24, [R234+0xf800] ;  /* 0x00f80000ea18783b */ /* 0x000ea20000004200 */
[----:B------:R-:W-:Y:S06]  /*1af00*/  MUFU.EX2 R98, R98 ;  /* 0x0000006200627308 */ /* 0x000fec0000000800 */
[C---:B----4-:R-:W-:Y:S04]  /*1af10*/  HMMA.16816.F32 R132, R20.reuse, R28, R132 ;  /* 0x0000001c1484723c */ /* 0x050fe80000001884 */
[----:B------:R-:W3:Y:S04]  /*1af20*/  MUFU.EX2 R92, R92 ;  /* 0x0000005c005c7308 */ /* 0x000ee80000000800 */
[C---:B------:R-:W-:Y:S01]  /*1af30*/  HMMA.16816.F32 R12, R20.reuse, R30, R12 ;  /* 0x0000001e140c723c */ /* 0x040fe2000000180c */
[----:B------:R-:W4:Y:S05]  /*1af40*/  LDSM.16.MT88.4 R28, [R232+0xf800] ;  /* 0x00f80000e81c783b */ /* 0x000f2a0000004200 */
[----:B------:R-:W-:Y:S02]  /*1af50*/  MUFU.EX2 R93, R93 ;  /* 0x0000005d005d7308 */ /* 0x000fe40000000800 */
[C---:B-----5:R-:W-:Y:S08]  /*1af60*/  HMMA.16816.F32 R136, R20.reuse, R32, R136 ;  /* 0x000000201488723c */ /* 0x060ff00000001888 */
[C---:B------:R-:W-:Y:S01]  /*1af70*/  HMMA.16816.F32 R16, R20.reuse, R34, R16 ;  /* 0x000000221410723c */ /* 0x040fe20000001810 */
[----:B------:R-:W5:Y:S01]  /*1af80*/  MUFU.EX2 R96, R96 ;  /* 0x0000006000607308 */ /* 0x000f620000000800 */
[----:B------:R-:W4:Y:S06]  /*1af90*/  LDSM.16.MT88.4 R32, [R231+0xf800] ;  /* 0x00f80000e720783b */ /* 0x000f2c0000004200 */
[C---:B------:R-:W-:Y:S03]  /*1afa0*/  HMMA.16816.F32 R140, R20.reuse, R36, R140 ;  /* 0x00000024148c723c */ /* 0x040fe6000000188c */
[----:B------:R-:W-:Y:S05]  /*1afb0*/  MUFU.EX2 R99, R99 ;  /* 0x0000006300637308 */ /* 0x000fea0000000800 */
[----:B------:R-:W-:Y:S01]  /*1afc0*/  HMMA.16816.F32 R144, R20, R38, R144 ;  /* 0x000000261490723c */ /* 0x000fe20000001890 */
[----:B------:R-:W4:Y:S04]  /*1afd0*/  LDSM.16.MT88.4 R36, [R230+0xf800] ;  /* 0x00f80000e624783b */ /* 0x000f280000004200 */
[----:B------:R-:W4:Y:S02]  /*1afe0*/  MUFU.EX2 R97, R97 ;  /* 0x0000006100617308 */ /* 0x000f240000000800 */
[----:B------:R-:W-:Y:S02]  /*1aff0*/  F2FP.PACK_AB R21, R148, R91 ;  /* 0x0000005b9415723e */ /* 0x000fe400000000ff */
[----:B-1----:R-:W-:Y:S03]  /*1b000*/  F2FP.PACK_AB R23, R94, R95 ;  /* 0x0000005f5e17723e */ /* 0x002fe600000000ff */
        /* <DEDUP_REMOVED lines=11> */
[----:B------:R-:W-:Y:S02]  /*1b0c0*/  MUFU.EX2 R106, R106 ;  /* 0x0000006a006a7308 */ /* 0x000fe40000000800 */
[C---:B----4-:R-:W-:Y:S08]  /*1b0d0*/  HMMA.16816.F32 R132, R20.reuse, R28, R132 ;  /* 0x0000001c1484723c */ /* 0x050ff00000001884 */
[C---:B------:R-:W-:Y:S01]  /*1b0e0*/  HMMA.16816.F32 R12, R20.reuse, R30, R12 ;  /* 0x0000001e140c723c */ /* 0x040fe2000000180c */
[----:B------:R-:W3:Y:S01]  /*1b0f0*/  LDSM.16.MT88.4 R28, [R232+0x10000] ;  /* 0x01000000e81c783b */ /* 0x000ee20000004200 */
[----:B------:R-:W4:Y:S06]  /*1b100*/  MUFU.EX2 R100, R100 ;  /* 0x0000006400647308 */ /* 0x000f2c0000000800 */
[C---:B------:R-:W-:Y:S04]  /*1b110*/  HMMA.16816.F32 R136, R20.reuse, R32, R136 ;  /* 0x000000201488723c */ /* 0x040fe80000001888 */
[----:B------:R-:W-:Y:S04]  /*1b120*/  MUFU.EX2 R101, R101 ;  /* 0x0000006500657308 */ /* 0x000fe80000000800 */
[C---:B------:R-:W-:Y:S01]  /*1b130*/  HMMA.16816.F32 R16, R20.reuse, R34, R16 ;  /* 0x000000221410723c */ /* 0x040fe20000001810 */
[----:B------:R-:W5:Y:S05]  /*1b140*/  LDSM.16.MT88.4 R32, [R231+0x10000] ;  /* 0x01000000e720783b */ /* 0x000f6a0000004200 */
[----:B------:R-:W2:Y:S02]  /*1b150*/  MUFU.EX2 R104, R104 ;  /* 0x0000006800687308 */ /* 0x000ea40000000800 */
[C---:B------:R-:W-:Y:S07]  /*1b160*/  HMMA.16816.F32 R140, R20.reuse, R36, R140 ;  /* 0x00000024148c723c */ /* 0x040fee000000188c */
[--C-:B------:R-:W-:Y:S01]  /*1b170*/  FFMA.FTZ R36, R108, c[0x0][0x23c], -R178.reuse ;  /* 0x00008f006c247a23 */ /* 0x100fe200000108b2 */
[----:B------:R-:W-:Y:S01]  /*1b180*/  HMMA.16816.F32 R144, R20, R38, R144 ;  /* 0x000000261490723c */ /* 0x000fe20000001890 */
[----:B------:R-:W-:Y:S03]  /*1b190*/  MUFU.EX2 R105, R105 ;  /* 0x0000006900697308 */ /* 0x000fe60000000800 */
        /* <DEDUP_REMOVED lines=9> */
[----:B------:R-:W-:Y:S01]  /*1b230*/  LDSM.16.MT88.4 R152, [R232+0x11800] ;  /* 0x01180000e898783b */ /* 0x000fe20000004200 */
[--C-:B------:R-:W-:Y:S02]  /*1b240*/  FFMA.FTZ R38, R112, c[0x0][0x23c], -R178.reuse ;  /* 0x00008f0070267a23 */ /* 0x100fe400000108b2 */
[----:B------:R-:W-:Y:S02]  /*1b250*/  FADD.FTZ R113, R42, R113 ;  /* 0x000000712a717221 */ /* 0x000fe40000010000 */
[--C-:B------:R-:W-:Y:S01]  /*1b260*/  FFMA.FTZ R109, R119, c[0x0][0x23c], -R179.reuse ;  /* 0x00008f00776d7a23 */ /* 0x100fe200000108b3 */
[C---:B------:R-:W-:Y:S01]  /*1b270*/  HMMA.16816.F32 R4, R20.reuse, R24, R4 ;  /* 0x000000181404723c */ /* 0x040fe20000001804 */
[----:B------:R-:W-:Y:S02]  /*1b280*/  MUFU.EX2 R110, R110 ;  /* 0x0000006e006e7308 */ /* 0x000fe40000000800 */
[----:B------:R-:W-:Y:S02]  /*1b290*/  FFMA.FTZ R112, R123, c[0x0][0x23c], -R179 ;  /* 0x00008f007b707a23 */ /* 0x000fe400000108b3 */
[----:B------:R-:W-:Y:S02]  /*1b2a0*/  FADD.FTZ R113, R41, R113 ;  /* 0x0000007129717221 */ /* 0x000fe40000010000 */
[----:B------:R-:W-:Y:S01]  /*1b2b0*/  FFMA.FTZ R41, R121, c[0x0][0x23c], -R178 ;  /* 0x00008f0079297a23 */ /* 0x000fe200000108b2 */
[C---:B------:R-:W-:Y:S01]  /*1b2c0*/  HMMA.16816.F32 R8, R20.reuse, R26, R8 ;  /* 0x0000001a1408723c */ /* 0x040fe20000001808 */
[----:B------:R-:W2:Y:S02]  /*1b2d0*/  LDSM.16.MT88.4 R24, [R230+0x10000] ;  /* 0x01000000e618783b */ /* 0x000ea40000004200 */
[----:B------:R-:W4:Y:S01]  /*1b2e0*/  MUFU.EX2 R3, R3 ;  /* 0x0000000300037308 */ /* 0x000f220000000800 */
[----:B------:R-:W-:Y:S02]  /*1b2f0*/  FADD.FTZ R46, R46, R113 ;  /* 0x000000712e2e7221 */ /* 0x000fe40000010000 */
[----:B------:R-:W-:Y:S02]  /*1b300*/  FADD.FTZ R106, R106, R93 ;  /* 0x0000005d6a6a7221 */ /* 0x000fe40000010000 */
[C---:B---3--:R-:W-:Y:S04]  /*1b310*/  HMMA.16816.F32 R132, R20.reuse, R28, R132 ;  /* 0x0000001c1484723c */ /* 0x048fe80000001884 */
[----:B------:R-:W-:Y:S01]  /*1b320*/  FADD.FTZ R46, R47, R46 ;  /* 0x0000002e2f2e7221 */ /* 0x000fe20000010000 */
[----:B------:R-:W-:Y:S01]  /*1b330*/  MUFU.EX2 R36, R36 ;  /* 0x0000002400247308 */ /* 0x000fe20000000800 */
[----:B------:R-:W-:Y:S02]  /*1b340*/  FFMA.FTZ R47, R124, c[0x0][0x23c], -R178 ;  /* 0x00008f007c2f7a23 */ /* 0x000fe400000108b2 */
[C---:B------:R-:W-:Y:S01]  /*1b350*/  HMMA.16816.F32 R12, R20.reuse, R30, R12 ;  /* 0x0000001e140c723c */ /* 0x040fe2000000180c */
[----:B------:R-:W3:Y:S03]  /*1b360*/  LDSM.16.MT88.4 R28, [R234+0x10800] ;  /* 0x01080000ea1c783b */ /* 0x000ee60000004200 */
[----:B------:R-:W-:Y:S02]  /*1b370*/  FADD.FTZ R46, R50, R46 ;  /* 0x0000002e322e7221 */ /* 0x000fe40000010000 */
[----:B------:R-:W-:Y:S01]  /*1b380*/  FADD.FTZ R106, R100, R106 ;  /* 0x0000006a646a7221 */ /* 0x000fe20000010000 */
[----:B------:R-:W1:Y:S01]  /*1b390*/  MUFU.EX2 R37, R37 ;  /* 0x0000002500257308 */ /* 0x000e620000000800 */
[C---:B-----5:R-:W-:Y:S04]  /*1b3a0*/  HMMA.16816.F32 R136, R20.reuse, R32, R136 ;  /* 0x000000201488723c */ /* 0x060fe80000001888 */
[----:B------:R-:W-:Y:S02]  /*1b3b0*/  FADD.FTZ R51, R51, R46 ;  /* 0x0000002e33337221 */ /* 0x000fe40000010000 */
[--C-:B------:R-:W-:Y:S02]  /*1b3c0*/  FFMA.FTZ R46, R130, c[0x0][0x23c], -R179.reuse ;  /* 0x00008f00822e7a23 */ /* 0x100fe400000108b3 */
[C---:B------:R-:W-:Y:S01]  /*1b3d0*/  HMMA.16816.F32 R16, R20.reuse, R34, R16 ;  /* 0x000000221410723c */ /* 0x040fe20000001810 */
[----:B------:R-:W-:Y:S01]  /*1b3e0*/  MUFU.EX2 R38, R38 ;  /* 0x0000002600267308 */ /* 0x000fe20000000800 */
[----:B------:R-:W5:Y:S02]  /*1b3f0*/  LDSM.16.MT88.4 R32, [R232+0x10800] ;  /* 0x01080000e820783b */ /* 0x000f640000004200 */
[----:B------:R-:W-:Y:S02]  /*1b400*/  FFMA.FTZ R179, R131, c[0x0][0x23c], -R179 ;  /* 0x00008f0083b37a23 */ /* 0x000fe400000108b3 */
[----:B------:R-:W-:Y:S02]  /*1b410*/  FADD.FTZ R51, R54, R51 ;  /* 0x0000003336337221 */ /* 0x000fe40000010000 */
[----:B------:R-:W-:Y:S01]  /*1b420*/  FADD.FTZ R101, R101, R106 ;  /* 0x0000006a65657221 */ /* 0x000fe20000010000 */
[C---:B--2---:R-:W-:Y:S02]  /*1b430*/  HMMA.16816.F32 R140, R20.reuse, R24, R140 ;  /* 0x00000018148c723c */ /* 0x044fe4000000188c */
[----:B------:R-:W2:Y:S01]  /*1b440*/  MUFU.EX2 R39, R39 ;  /* 0x0000002700277308 */ /* 0x000ea20000000800 */
[----:B------:R-:W-:Y:S02]  /*1b450*/  FADD.FTZ R58, R58, R51 ;  /* 0x000000333a3a7221 */ /* 0x000fe40000010000 */
[----:B------:R-:W-:Y:S02]  /*1b460*/  FADD.FTZ R101, R104, R101 ;  /* 0x0000006568657221 */ /* 0x000fe40000010000 */
[----:B------:R-:W-:Y:S01]  /*1b470*/  FADD.FTZ R58, R55, R58 ;  /* 0x0000003a373a7221 */ /* 0x000fe20000010000 */
[----:B------:R-:W-:Y:S01]  /*1b480*/  HMMA.16816.F32 R144, R20, R26, R144 ;  /* 0x0000001a1490723c */ /* 0x000fe20000001890 */
[----:B------:R-:W5:Y:S03]  /*1b490*/  LDSM.16.MT88.4 R24, [R231+0x10800] ;  /* 0x01080000e718783b */ /* 0x000f660000004200 */
[----:B------:R-:W-:Y:S01]  /*1b4a0*/  MUFU.EX2 R108, R108 ;  /* 0x0000006c006c7308 */ /* 0x000fe20000000800 */
[----:B------:R-:W-:Y:S02]  /*1b4b0*/  FADD.FTZ R59, R59, R58 ;  /* 0x0000003a3b3b7221 */ /* 0x000fe40000010000 */
[----:B-1----:R-:W-:Y:S02]  /*1b4c0*/  F2FP.PACK_AB R21, R107, R105 ;  /* 0x000000696b15723e */ /* 0x002fe400000000ff */
[----:B----4-:R-:W-:Y:S03]  /*1b4d0*/  F2FP.PACK_AB R23, R3, R110 ;  /* 0x0000006e0317723e */ /* 0x010fe600000000ff */
[----:B------:R-:W-:Y:S01]  /*1b4e0*/  F2FP.PACK_AB R20, R37, R36 ;  /* 0x000000242514723e */ /* 0x000fe200000000ff */
[----:B------:R-:W-:Y:S01]  /*1b4f0*/  FADD.FTZ R59, R62, R59 ;  /* 0x0000003b3e3b7221 */ /* 0x000fe20000010000 */
[----:B------:R-:W1:Y:S01]  /*1b500*/  MUFU.EX2 R109, R109 ;  /* 0x0000006d006d7308 */ /* 0x000e620000000800 */
[----:B------:R-:W-:Y:S02]  /*1b510*/  FADD.FTZ R36, R36, R101 ;  /* 0x0000006524247221 */ /* 0x000fe40000010000 */
[----:B------:R-:W-:Y:S01]  /*1b520*/  FADD.FTZ R66, R66, R59 ;  /* 0x0000003b42427221 */ /* 0x000fe20000010000 */
[----:B--2---:R-:W-:Y:S01]  /*1b530*/  F2FP.PACK_AB R22, R39, R38 ;  /* 0x000000262716723e */ /* 0x004fe200000000ff */
[----:B------:R-:W-:Y:S02]  /*1b540*/  FADD.FTZ R36, R37, R36 ;  /* 0x0000002425247221 */ /* 0x000fe40000010000 */
[----:B------:R-:W-:Y:S02]  /*1b550*/  FADD.FTZ R66, R63, R66 ;  /* 0x000000423f427221 */ /* 0x000fe40000010000 */
[----:B------:R-:W-:Y:S01]  /*1b560*/  FADD.FTZ R38, R38, R36 ;  /* 0x0000002426267221 */ /* 0x000fe20000010000 */
[----:B------:R-:W-:Y:S01]  /*1b570*/  MUFU.EX2 R111, R111 ;  /* 0x0000006f006f7308 */ /* 0x000fe20000000800 */
[C---:B---3--:R-:W-:Y:S03]  /*1b580*/  HMMA.16816.F32 R4, R20.reuse, R28, R4 ;  /* 0x0000001c1404723c */ /* 0x048fe60000001804 */
[----:B------:R-:W-:Y:S02]  /*1b590*/  FADD.FTZ R66, R65, R66 ;  /* 0x0000004241427221 */ /* 0x000fe40000010000 */
[----:B------:R-:W-:Y:S02]  /*1b5a0*/  FADD.FTZ R38, R39, R38 ;  /* 0x0000002627267221 */ /* 0x000fe40000010000 */
[----:B------:R-:W-:Y:S01]  /*1b5b0*/  FADD.FTZ R71, R71, R66 ;  /* 0x0000004247477221 */ /* 0x000fe20000010000 */
[C---:B------:R-:W-:Y:S01]  /*1b5c0*/  HMMA.16816.F32 R8, R20.reuse, R30, R8 ;  /* 0x0000001e1408723c */ /* 0x040fe20000001808 */
[----:B------:R-:W2:Y:S01]  /*1b5d0*/  LDSM.16.MT88.4 R28, [R230+0x10800] ;  /* 0x01080000e61c783b */ /* 0x000ea20000004200 */
[----:B------:R-:W3:Y:S02]  /*1b5e0*/  MUFU.EX2 R112, R112 ;  /* 0x0000007000707308 */ /* 0x000ee40000000800 */
[----:B------:R-:W-:Y:S04]  /*1b5f0*/  FADD.FTZ R71, R70, R71 ;  /* 0x0000004746477221 */ /* 0x000fe80000010000 */
[C---:B-----5:R-:W-:Y:S04]  /*1b600*/  HMMA.16816.F32 R132, R20.reuse, R32, R132 ;  /* 0x000000201484723c */ /* 0x060fe80000001884 */
[----:B------:R-:W-:Y:S01]  /*1b610*/  MUFU.EX2 R43, R116 ;  /* 0x00000074002b7308 */ /* 0x000fe20000000800 */
[----:B------:R-:W-:Y:S03]  /*1b620*/  FADD.FTZ R74, R74, R71 ;  /* 0x000000474a4a7221 */ /* 0x000fe60000010000 */
[C---:B------:R-:W-:Y:S01]  /*1b630*/  HMMA.16816.F32 R12, R20.reuse, R34, R12 ;  /* 0x00000022140c723c */ /* 0x040fe2000000180c */
[----:B------:R-:W4:Y:S03]  /*1b640*/  LDSM.16.MT88.4 R32, [R234+0x11000] ;  /* 0x01100000ea20783b */ /* 0x000f260000004200 */
[----:B------:R-:W-:Y:S02]  /*1b650*/  FADD.FTZ R74, R75, R74 ;  /* 0x0000004a4b4a7221 */ /* 0x000fe40000010000 */
[----:B------:R-:W5:Y:S02]  /*1b660*/  MUFU.EX2 R42, R117 ;  /* 0x00000075002a7308 */ /* 0x000f640000000800 */
[C---:B------:R-:W-:Y:S04]  /*1b670*/  HMMA.16816.F32 R136, R20.reuse, R24, R136 ;  /* 0x000000181488723c */ /* 0x040fe80000001888 */
[----:B------:R-:W-:Y:S04]  /*1b680*/  FADD.FTZ R78, R78, R74 ;  /* 0x0000004a4e4e7221 */ /* 0x000fe80000010000 */
[C---:B------:R-:W-:Y:S01]  /*1b690*/  HMMA.16816.F32 R16, R20.reuse, R26, R16 ;  /* 0x0000001a1410723c */ /* 0x040fe20000001810 */
[----:B------:R-:W-:Y:S01]  /*1b6a0*/  MUFU.EX2 R40, R40 ;  /* 0x0000002800287308 */ /* 0x000fe20000000800 */
[----:B------:R-:W4:Y:S02]  /*1b6b0*/  LDSM.16.MT88.4 R24, [R232+0x11000] ;  /* 0x01100000e818783b */ /* 0x000f240000004200 */
[----:B------:R-:W-:Y:S04]  /*1b6c0*/  FADD.FTZ R78, R82, R78 ;  /* 0x0000004e524e7221 */ /* 0x000fe80000010000 */
[----:B------:R-:W-:Y:S01]  /*1b6d0*/  FADD.FTZ R79, R79, R78 ;  /* 0x0000004e4f4f7221 */ /* 0x000fe20000010000 */
[C---:B--2---:R-:W-:Y:S02]  /*1b6e0*/  HMMA.16816.F32 R140, R20.reuse, R28, R140 ;  /* 0x0000001c148c723c */ /* 0x044fe4000000188c */
[----:B------:R-:W2:Y:S01]  /*1b6f0*/  MUFU.EX2 R41, R41 ;  /* 0x0000002900297308 */ /* 0x000ea20000000800 */
[----:B------:R-:W-:Y:S04]  /*1b700*/  FADD.FTZ R79, R81, R79 ;  /* 0x0000004f514f7221 */ /* 0x000fe80000010000 */
[----:B------:R-:W-:Y:S01]  /*1b710*/  FADD.FTZ R86, R86, R79 ;  /* 0x0000004f56567221 */ /* 0x000fe20000010000 */
[----:B------:R-:W-:Y:S01]  /*1b720*/  HMMA.16816.F32 R144, R20, R30, R144 ;  /* 0x0000001e1490723c */ /* 0x000fe20000001890 */
[----:B------:R-:W4:Y:S03]  /*1b730*/  LDSM.16.MT88.4 R28, [R231+0x11000] ;  /* 0x01100000e71c783b */ /* 0x000f260000004200 */
[----:B------:R-:W-:Y:S01]  /*1b740*/  MUFU.EX2 R44, R44 ;  /* 0x0000002c002c7308 */ /* 0x000fe20000000800 */
[----:B------:R-:W-:Y:S02]  /*1b750*/  FADD.FTZ R86, R87, R86 ;  /* 0x0000005657567221 */ /* 0x000fe40000010000 */
[----:B-1----:R-:W-:Y:S02]  /*1b760*/  F2FP.PACK_AB R21, R109, R108 ;  /* 0x0000006c6d15723e */ /* 0x002fe400000000ff */
[----:B---3--:R-:W-:Y:S03]  /*1b770*/  F2FP.PACK_AB R23, R112, R111 ;  /* 0x0000006f7017723e */ /* 0x008fe600000000ff */
[----:B-----5:R-:W-:Y:S01]  /*1b780*/  F2FP.PACK_AB R20, R42, R43 ;  /* 0x0000002b2a14723e */ /* 0x020fe200000000ff */
[----:B------:R-:W-:Y:S01]  /*1b790*/  FADD.FTZ R90, R90, R86 ;  /* 0x000000565a5a7221 */ /* 0x000fe20000010000 */
[----:B------:R-:W1:Y:S01]  /*1b7a0*/  MUFU.EX2 R45, R45 ;  /* 0x0000002d002d7308 */ /* 0x000e620000000800 */
[----:B------:R-:W-:Y:S01]  /*1b7b0*/  FADD.FTZ R43, R43, R38 ;  /* 0x000000262b2b7221 */ /* 0x000fe20000010000 */
[C---:B--2---:R-:W-:Y:S03]  /*1b7c0*/  F2FP.PACK_AB R22, R41.reuse, R40 ;  /* 0x000000282916723e */ /* 0x044fe600000000ff */
[----:B------:R-:W-:Y:S04]  /*1b7d0*/  FADD.FTZ R43, R42, R43 ;  /* 0x0000002b2a2b7221 */ /* 0x000fe80000010000 */
[----:B------:R-:W-:Y:S01]  /*1b7e0*/  FADD.FTZ R40, R40, R43 ;  /* 0x0000002b28287221 */ /* 0x000fe20000010000 */
[----:B------:R-:W-:Y:S01]  /*1b7f0*/  MUFU.EX2 R46, R46 ;  /* 0x0000002e002e7308 */ /* 0x000fe20000000800 */
[C---:B----4-:R-:W-:Y:S03]  /*1b800*/  HMMA.16816.F32 R4, R20.reuse, R32, R4 ;  /* 0x000000201404723c */ /* 0x050fe60000001804 */
[----:B------:R-:W-:Y:S05]  /*1b810*/  FADD.FTZ R40, R41, R40 ;  /* 0x0000002829287221 */ /* 0x000fea0000010000 */
[C---:B------:R-:W-:Y:S01]  /*1b820*/  HMMA.16816.F32 R8, R20.reuse, R34, R8 ;  /* 0x000000221408723c */ /* 0x040fe20000001808 */
[----:B------:R-:W2:Y:S01]  /*1b830*/  LDSM.16.MT88.4 R32, [R230+0x11000] ;  /* 0x01100000e620783b */ /* 0x000ea20000004200 */
[----:B------:R-:W3:Y:S06]  /*1b840*/  MUFU.EX2 R179, R179 ;  /* 0x000000b300b37308 */ /* 0x000eec0000000800 */
[C---:B------:R-:W-:Y:S04]  /*1b850*/  HMMA.16816.F32 R132, R20.reuse, R24, R132 ;  /* 0x000000181484723c */ /* 0x040fe80000001884 */
[----:B------:R-:W-:Y:S03]  /*1b860*/  MUFU.EX2 R47, R47 ;  /* 0x0000002f002f7308 */ /* 0x000fe60000000800 */
[--C-:B------:R-:W-:Y:S01]  /*1b870*/  FFMA.FTZ R25, R128, c[0x0][0x23c], -R178.reuse ;  /* 0x00008f0080197a23 */ /* 0x100fe200000108b2 */
[C---:B------:R-:W-:Y:S04]  /*1b880*/  HMMA.16816.F32 R12, R20.reuse, R26, R12 ;  /* 0x0000001a140c723c */ /* 0x040fe8000000180c */
[----:B------:R-:W-:Y:S02]  /*1b890*/  FFMA.FTZ R178, R129, c[0x0][0x23c], -R178 ;  /* 0x00008f0081b27a23 */ /* 0x000fe400000108b2 */
[----:B------:R-:W4:Y:S01]  /*1b8a0*/  MUFU.EX2 R24, R125 ;  /* 0x0000007d00187308 */ /* 0x000f220000000800 */
[----:B------:R-:W-:Y:S01]  /*1b8b0*/  FADD.FTZ R26, R91, R90 ;  /* 0x0000005a5b1a7221 */ /* 0x000fe20000010000 */
[C---:B------:R-:W-:Y:S04]  /*1b8c0*/  HMMA.16816.F32 R136, R20.reuse, R28, R136 ;  /* 0x0000001c1488723c */ /* 0x040fe80000001888 */
[----:B------:R-:W-:Y:S02]  /*1b8d0*/  FADD.FTZ R26, R148, R26 ;  /* 0x0000001a941a7221 */ /* 0x000fe40000010000 */
[----:B------:R-:W5:Y:S02]  /*1b8e0*/  LDSM.16.MT88.4 R148, [R231+0x11800] ;  /* 0x01180000e794783b */ /* 0x000f640000004200 */
[C---:B------:R-:W-:Y:S01]  /*1b8f0*/  HMMA.16816.F32 R16, R20.reuse, R30, R16 ;  /* 0x0000001e1410723c */ /* 0x040fe20000001810 */
[----:B------:R-:W-:Y:S03]  /*1b900*/  MUFU.EX2 R25, R25 ;  /* 0x0000001900197308 */ /* 0x000fe60000000800 */
[----:B------:R-:W-:Y:S04]  /*1b910*/  FADD.FTZ R26, R95, R26 ;  /* 0x0000001a5f1a7221 */ /* 0x000fe80000010000 */
[----:B------:R-:W-:Y:S01]  /*1b920*/  FADD.FTZ R26, R94, R26 ;  /* 0x0000001a5e1a7221 */ /* 0x000fe20000010000 */
[C---:B--2---:R-:W-:Y:S02]  /*1b930*/  HMMA.16816.F32 R140, R20.reuse, R32, R140 ;  /* 0x00000020148c723c */ /* 0x044fe4000000188c */
[----:B------:R-:W2:Y:S01]  /*1b940*/  MUFU.EX2 R178, R178 ;  /* 0x000000b200b27308 */ /* 0x000ea20000000800 */
[----:B------:R-:W-:Y:S04]  /*1b950*/  FADD.FTZ R99, R99, R26 ;  /* 0x0000001a63637221 */ /* 0x000fe80000010000 */
[----:B------:R-:W-:Y:S01]  /*1b960*/  FADD.FTZ R99, R97, R99 ;  /* 0x0000006361637221 */ /* 0x000fe20000010000 */
[----:B------:R-:W-:Y:S04]  /*1b970*/  HMMA.16816.F32 R144, R20, R34, R144 ;  /* 0x000000221490723c */ /* 0x000fe80000001890 */
[----:B------:R-:W-:Y:S03]  /*1b980*/  FADD.FTZ R102, R102, R99 ;  /* 0x0000006366667221 */ /* 0x000fe60000010000 */
[----:B-1----:R-:W-:Y:S01]  /*1b990*/  F2FP.PACK_AB R21, R45, R44 ;  /* 0x0000002c2d15723e */ /* 0x002fe200000000ff */
[----:B------:R-:W-:Y:S01]  /*1b9a0*/  FADD.FTZ R102, R103, R102 ;  /* 0x0000006667667221 */ /* 0x000fe20000010000 */
[----:B---3--:R-:W-:Y:S03]  /*1b9b0*/  F2FP.PACK_AB R23, R179, R46 ;  /* 0x0000002eb317723e */ /* 0x008fe600000000ff */
[----:B----4-:R-:W-:Y:S01]  /*1b9c0*/  F2FP.PACK_AB R20, R24, R47 ;  /* 0x0000002f1814723e */ /* 0x010fe200000000ff */
[----:B------:R-:W-:Y:S02]  /*1b9d0*/  FADD.FTZ R105, R105, R102 ;  /* 0x0000006669697221 */ /* 0x000fe40000010000 */
[----:B------:R-:W-:Y:S02]  /*1b9e0*/  FADD.FTZ R47, R47, R40 ;  /* 0x000000282f2f7221 */ /* 0x000fe40000010000 */
[----:B------:R-:W-:Y:S01]  /*1b9f0*/  FADD.FTZ R105, R107, R105 ;  /* 0x000000696b697221 */ /* 0x000fe20000010000 */
[----:B--2---:R-:W-:Y:S01]  /*1ba00*/  F2FP.PACK_AB R22, R178, R25 ;  /* 0x00000019b216723e */ /* 0x004fe200000000ff */
[----:B------:R-:W-:Y:S02]  /*1ba10*/  FADD.FTZ R47, R24, R47 ;  /* 0x0000002f182f7221 */ /* 0x000fe40000010000 */
[----:B------:R-:W-:Y:S02]  /*1ba20*/  FADD.FTZ R110, R110, R105 ;  /* 0x000000696e6e7221 */ /* 0x000fe40000010000 */
[----:B------:R-:W-:Y:S02]  /*1ba30*/  FADD.FTZ R47, R25, R47 ;  /* 0x0000002f192f7221 */ /* 0x000fe40000010000 */
[C---:B------:R-:W-:Y:S01]  /*1ba40*/  HMMA.16816.F32 R160, R20.reuse, R156, R4 ;  /* 0x0000009c14a0723c */ /* 0x040fe20000001804 */
[----:B------:R-:W1:Y:S02]  /*1ba50*/  LDSM.16.MT88.4 R4, [R230+0x11800] ;  /* 0x01180000e604783b */ /* 0x000e640000004200 */
[----:B------:R-:W-:Y:S01]  /*1ba60*/  FADD.FTZ R110, R3, R110 ;  /* 0x0000006e036e7221 */ /* 0x000fe20000010000 */
[----:B------:R-:W-:Y:S01]  /*1ba70*/  MOV R3, R0 ;  /* 0x0000000000037202 */ /* 0x000fe20000000f00 */
[----:B------:R-:W-:Y:S02]  /*1ba80*/  FADD.FTZ R252, R178, R47 ;  /* 0x0000002fb2fc7221 */ /* 0x000fe40000010000 */
[----:B------:R-:W-:Y:S01]  /*1ba90*/  FADD.FTZ R108, R108, R110 ;  /* 0x0000006e6c6c7221 */ /* 0x000fe20000010000 */
[C---:B------:R-:W-:Y:S04]  /*1baa0*/  HMMA.16816.F32 R156, R20.reuse, R158, R8 ;  /* 0x0000009e149c723c */ /* 0x040fe80000001808 */
[----:B------:R-:W-:Y:S04]  /*1bab0*/  FADD.FTZ R108, R109, R108 ;  /* 0x0000006c6d6c7221 */ /* 0x000fe80000010000 */
[C---:B------:R-:W-:Y:S04]  /*1bac0*/  HMMA.16816.F32 R132, R20.reuse, R152, R132 ;  /* 0x000000981484723c */ /* 0x040fe80000001884 */
[----:B------:R-:W-:Y:S04]  /*1bad0*/  FADD.FTZ R111, R111, R108 ;  /* 0x0000006c6f6f7221 */ /* 0x000fe80000010000 */
[C---:B------:R-:W-:Y:S04]  /*1bae0*/  HMMA.16816.F32 R152, R20.reuse, R154, R12 ;  /* 0x0000009a1498723c */ /* 0x040fe8000000180c */
[----:B------:R-:W-:Y:S04]  /*1baf0*/  FADD.FTZ R111, R112, R111 ;  /* 0x0000006f706f7221 */ /* 0x000fe80000010000 */
[C---:B-----5:R-:W-:Y:S04]  /*1bb00*/  HMMA.16816.F32 R136, R20.reuse, R148, R136 ;  /* 0x000000941488723c */ /* 0x060fe80000001888 */
[----:B------:R-:W-:Y:S04]  /*1bb10*/  FADD.FTZ R44, R44, R111 ;  /* 0x0000006f2c2c7221 */ /* 0x000fe80000010000 */
[C---:B------:R-:W-:Y:S04]  /*1bb20*/  HMMA.16816.F32 R148, R20.reuse, R150, R16 ;  /* 0x000000961494723c */ /* 0x040fe80000001810 */
[----:B------:R-:W-:Y:S04]  /*1bb30*/  FADD.FTZ R44, R45, R44 ;  /* 0x0000002c2d2c7221 */ /* 0x000fe80000010000 */
[C---:B-1----:R-:W-:Y:S04]  /*1bb40*/  HMMA.16816.F32 R140, R20.reuse, R4, R140 ;  /* 0x00000004148c723c */ /* 0x042fe8000000188c */
[----:B------:R-:W-:Y:S04]  /*1bb50*/  FADD.FTZ R44, R46, R44 ;  /* 0x0000002c2e2c7221 */ /* 0x000fe80000010000 */
[----:B------:R-:W-:Y:S04]  /*1bb60*/  HMMA.16816.F32 R144, R20, R6, R144 ;  /* 0x000000061490723c */ /* 0x000fe80000001890 */
[----:B------:R-:W-:Y:S04]  /*1bb70*/  FADD.FTZ R251, R179, R44 ;  /* 0x0000002cb3fb7221 */ /* 0x000fe80000010000 */
[----:B------:R-:W-:-:S05]  /*1bb80*/  @P0 BRA `(.L_x_2397) ;  /* 0xffff8cc000000947 */ /* 0x000fca000383ffff */
.L_x_2393:
[----:B------:R-:W1:Y:S01]  /*1bb90*/  SHFL.BFLY PT, R4, R252, 0x2, 0x1f ;  /* 0x0c401f00fc047f89 */ /* 0x000e6200000e0000 */
[----:B------:R-:W-:Y:S01]  /*1bba0*/  MOV R7, 0x3f800000 ;  /* 0x3f80000000077802 */ /* 0x000fe20000000f00 */
[----:B------:R-:W-:Y:S01]  /*1bbb0*/  IMAD.MOV.U32 R8, RZ, RZ, 0x3f800000 ;  /* 0x3f800000ff087424 */ /* 0x000fe200078e00ff */
[----:B------:R-:W-:Y:S01]  /*1bbc0*/  ULDC.U8 UR4, c[0x0][0x328] ;  /* 0x0000ca0000047ab9 */ /* 0x000fe20000000000 */
[----:B------:R-:W2:Y:S01]  /*1bbd0*/  SHFL.BFLY PT, R3, R251, 0x2, 0x1f ;  /* 0x0c401f00fb037f89 */ /* 0x000ea200000e0000 */
[----:B-1----:R-:W-:-:S03]  /*1bbe0*/  FADD.FTZ R252, R4, R252 ;  /* 0x000000fc04fc7221 */ /* 0x002fc60000010000 */
[----:B------:R-:W1:Y:S01]  /*1bbf0*/  S2R R4, SR_TID.X ;  /* 0x0000000000047919 */ /* 0x000e620000002100 */
[----:B--2---:R-:W-:-:S03]  /*1bc00*/  FADD.FTZ R251, R3, R251 ;  /* 0x000000fb03fb7221 */ /* 0x004fc60000010000 */
[----:B------:R-:W2:Y:S04]  /*1bc10*/  SHFL.BFLY PT, R6, R252, 0x1, 0x1f ;  /* 0x0c201f00fc067f89 */ /* 0x000ea800000e0000 */
[----:B------:R-:W3:Y:S01]  /*1bc20*/  SHFL.BFLY PT, R5, R251, 0x1, 0x1f ;  /* 0x0c201f00fb057f89 */ /* 0x000ee200000e0000 */
[----:B-1----:R-:W-:-:S04]  /*1bc30*/  SHF.R.S32.HI R3, RZ, 0x1f, R4 ;  /* 0x0000001fff037819 */ /* 0x002fc80000011404 */
[----:B------:R-:W-:Y:S01]  /*1bc40*/  LEA.HI R9, R3, R4, RZ, 0x2 ;  /* 0x0000000403097211 */ /* 0x000fe200078f10ff */
[----:B--2---:R-:W-:-:S03]  /*1bc50*/  FADD.FTZ R6, R252, R6 ;  /* 0x00000006fc067221 */ /* 0x004fc60000010000 */
[----:B------:R-:W-:Y:S01]  /*1bc60*/  SHF.R.S32.HI R11, RZ, 0x2, R9 ;  /* 0x00000002ff0b7819 */ /* 0x000fe20000011409 */
[----:B---3--:R-:W-:Y:S01]  /*1bc70*/  FADD.FTZ R5, R251, R5 ;  /* 0x00000005fb057221 */ /* 0x008fe20000010000 */
[----:B------:R-:W-:Y:S02]  /*1bc80*/  SHF.R.S32.HI R10, RZ, 0x1f, R9 ;  /* 0x0000001fff0a7819 */ /* 0x000fe40000011409 */
[----:B------:R-:W-:Y:S02]  /*1bc90*/  FSETP.NE.FTZ.AND P4, PT, R6, RZ, PT ;  /* 0x000000ff0600720b */ /* 0x000fe40003f95000 */
[----:B------:R-:W-:Y:S02]  /*1bca0*/  LEA.HI R10, R10, R11, RZ, 0x3 ;  /* 0x0000000b0a0a7211 */ /* 0x000fe400078f18ff */
[----:B------:R-:W-:Y:S02]  /*1bcb0*/  FSETP.NE.FTZ.AND P3, PT, R5, RZ, PT ;  /* 0x000000ff0500720b */ /* 0x000fe40003f75000 */
[----:B------:R-:W-:-:S02]  /*1bcc0*/  LOP3.LUT R10, R10, 0xfffffff8, RZ, 0xc0, !PT ;  /* 0xfffffff80a0a7812 */ /* 0x000fc400078ec0ff */
[----:B------:R-:W-:Y:S02]  /*1bcd0*/  LOP3.LUT R9, R9, 0x3ffffffc, RZ, 0xc0, !PT ;  /* 0x3ffffffc09097812 */ /* 0x000fe400078ec0ff */
[----:B------:R-:W-:Y:S02]  /*1bce0*/  IADD3 R10, R11, -R10, RZ ;  /* 0x8000000a0b0a7210 */ /* 0x000fe40007ffe0ff */
[-C--:B------:R-:W-:Y:S01]  /*1bcf0*/  LEA.HI R11, R3, R4.reuse, RZ, 0x5 ;  /* 0x00000004030b7211 */ /* 0x080fe200078f28ff */
[----:B------:R-:W1:Y:S01]  /*1bd00*/  @P4 MUFU.RCP R7, R6 ;  /* 0x0000000600074308 */ /* 0x000e620000001000 */
[C---:B------:R-:W-:Y:S01]  /*1bd10*/  LOP3.LUT R14, R10.reuse, 0x1, RZ, 0xc0, !PT ;  /* 0x000000010a0e7812 */ /* 0x040fe200078ec0ff */
[----:B------:R-:W-:Y:S01]  /*1bd20*/  IMAD.SHL.U32 R12, R10, 0x40, RZ ;  /* 0x000000400a0c7824 */ /* 0x000fe200078e00ff */
[----:B------:R-:W-:Y:S02]  /*1bd30*/  SHF.R.S32.HI R13, RZ, 0x5, R11 ;  /* 0x00000005ff0d7819 */ /* 0x000fe4000001140b */
[----:B------:R-:W-:-:S02]  /*1bd40*/  IADD3 R9, -R9, R4, RZ ;  /* 0x0000000409097210 */ /* 0x000fc40007ffe1ff */
[----:B------:R-:W-:Y:S01]  /*1bd50*/  LOP3.LUT R12, R12, 0x1c0, RZ, 0xc0, !PT ;  /* 0x000001c00c0c7812 */ /* 0x000fe200078ec0ff */
[----:B------:R-:W2:Y:S01]  /*1bd60*/  @P3 MUFU.RCP R8, R5 ;  /* 0x0000000500083308 */ /* 0x000ea20000001000 */
[----:B------:R-:W-:Y:S01]  /*1bd70*/  ISETP.NE.U32.AND P0, PT, R14, 0x1, PT ;  /* 0x000000010e00780c */ /* 0x000fe20003f05070 */
[----:B------:R-:W-:Y:S01]  /*1bd80*/  IMAD R9, R13, 0x200, R9 ;  /* 0x000002000d097824 */ /* 0x000fe200078e0209 */
[----:B------:R-:W-:Y:S02]  /*1bd90*/  LEA.HI R12, R12, R12, RZ, 0x1d ;  /* 0x0000000c0c0c7211 */ /* 0x000fe400078fe8ff */
[----:B------:R-:W-:Y:S02]  /*1bda0*/  R2P PR, R10, 0x6 ;  /* 0x000000060a007804 */ /* 0x000fe40000000000 */
[----:B------:R-:W-:Y:S01]  /*1bdb0*/  MOV R14, 0xfffffff0 ;  /* 0xfffffff0000e7802 */ /* 0x000fe20000000f00 */
[----:B------:R-:W-:Y:S01]  /*1bdc0*/  IMAD.U32 R9, R9, 0x2, R12 ;  /* 0x0000000209097824 */ /* 0x000fe200078e000c */
[----:B------:R-:W-:Y:S01]  /*1bdd0*/  MOV R10, 0x20 ;  /* 0x00000020000a7802 */ /* 0x000fe20000000f00 */
[----:B-1----:R-:W-:Y:S01]  /*1bde0*/  FMUL.FTZ R160, R7, R160 ;  /* 0x000000a007a07220 */ /* 0x002fe20000410000 */
[----:B------:R-:W-:Y:S01]  /*1bdf0*/  SEL R14, R14, 0x10, !P0 ;  /* 0x000000100e0e7807 */ /* 0x000fe20004000000 */
[----:B------:R-:W-:Y:S01]  /*1be00*/  IMAD.SHL.U32 R9, R9, 0x2, RZ ;  /* 0x0000000209097824 */ /* 0x000fe200078e00ff */
[----:B------:R-:W-:Y:S01]  /*1be10*/  SEL R10, R10, 0xffffffe0, !P1 ;  /* 0xffffffe00a0a7807 */ /* 0x000fe20004800000 */
[----:B------:R-:W-:Y:S01]  /*1be20*/  FMUL.FTZ R161, R7, R161 ;  /* 0x000000a107a17220 */ /* 0x000fe20000410000 */
[----:B------:R-:W-:Y:S01]  /*1be30*/  ISETP.NE.AND P0, PT, RZ, UR4, PT ;  /* 0x00000004ff007c0c */ /* 0x000fe2000bf05270 */
[C---:B--2---:R-:W-:Y:S01]  /*1be40*/  FMUL.FTZ R163, R8.reuse, R163 ;  /* 0x000000a308a37220 */ /* 0x044fe20000410000 */
[C---:B------:R-:W-:Y:S01]  /*1be50*/  IADD3 R15, R9.reuse, 0x40, RZ ;  /* 0x00000040090f7810 */ /* 0x040fe20007ffe0ff */
[C---:B------:R-:W-:Y:S01]  /*1be60*/  FMUL.FTZ R162, R8.reuse, R162 ;  /* 0x000000a208a27220 */ /* 0x040fe20000410000 */
[----:B------:R-:W-:Y:S01]  /*1be70*/  IADD3 R12, R9, R14, RZ ;  /* 0x0000000e090c7210 */ /* 0x000fe20007ffe0ff */
[----:B------:R-:W-:Y:S01]  /*1be80*/  FMUL.FTZ R156, R7, R156 ;  /* 0x0000009c079c7220 */ /* 0x000fe20000410000 */
[----:B------:R-:W-:Y:S01]  /*1be90*/  @P2 IADD3 R15, R9, -0x40, RZ ;  /* 0xffffffc0090f2810 */ /* 0x000fe20007ffe0ff */
[----:B------:R-:W-:Y:S01]  /*1bea0*/  FMUL.FTZ R157, R7, R157 ;  /* 0x0000009d079d7220 */ /* 0x000fe20000410000 */
[----:B------:R-:W-:Y:S01]  /*1beb0*/  F2FP.PACK_AB R160, R161, R160 ;  /* 0x000000a0a1a0723e */ /* 0x000fe200000000ff */
[C---:B------:R-:W-:Y:S01]  /*1bec0*/  FMUL.FTZ R159, R8.reuse, R159 ;  /* 0x0000009f089f7220 */ /* 0x040fe20000410000 */
[----:B------:R-:W-:Y:S01]  /*1bed0*/  F2FP.PACK_AB R162, R163, R162 ;  /* 0x000000a2a3a2723e */ /* 0x000fe200000000ff */
[C---:B------:R-:W-:Y:S01]  /*1bee0*/  FMUL.FTZ R158, R8.reuse, R158 ;  /* 0x0000009e089e7220 */ /* 0x040fe20000410000 */
[----:B------:R-:W-:Y:S01]  /*1bef0*/  F2FP.PACK_AB R156, R157, R156 ;  /* 0x0000009c9d9c723e */ /* 0x000fe200000000ff */
[----:B------:R-:W-:Y:S01]  /*1bf00*/  FMUL.FTZ R132, R7, R132 ;  /* 0x0000008407847220 */ /* 0x000fe20000410000 */
[----:B------:R-:W-:Y:S01]  /*1bf10*/  IADD3 R16, R9, R10, RZ ;  /* 0x0000000a09107210 */ /* 0x000fe20007ffe0ff */
[----:B------:R-:W-:Y:S01]  /*1bf20*/  FMUL.FTZ R133, R7, R133 ;  /* 0x0000008507857220 */ /* 0x000fe20000410000 */
[----:B------:R-:W-:Y:S01]  /*1bf30*/  F2FP.PACK_AB R158, R159, R158 ;  /* 0x0000009e9f9e723e */ /* 0x000fe200000000ff */
[----:B------:R-:W-:Y:S01]  /*1bf40*/  FMUL.FTZ R135, R8, R135 ;  /* 0x0000008708877220 */ /* 0x000fe20000410000 */
[----:B------:R-:W-:Y:S01]  /*1bf50*/  IADD3 R14, R14, R15, RZ ;  /* 0x0000000f0e0e7210 */ /* 0x000fe20007ffe0ff */
[C---:B------:R-:W-:Y:S01]  /*1bf60*/  FMUL.FTZ R134, R8.reuse, R134 ;  /* 0x0000008608867220 */ /* 0x040fe20000410000 */
[----:B------:R-:W-:Y:S01]  /*1bf70*/  F2FP.PACK_AB R132, R133, R132 ;  /* 0x000000848584723e */ /* 0x000fe200000000ff */
[C---:B------:R-:W-:Y:S01]  /*1bf80*/  FMUL.FTZ R152, R7.reuse, R152 ;  /* 0x0000009807987220 */ /* 0x040fe20000410000 */
[----:B------:R-:W-:Y:S01]  /*1bf90*/  STS [R9], R160 ;  /* 0x000000a009007388 */ /* 0x000fe20000000800 */
[----:B------:R-:W-:Y:S01]  /*1bfa0*/  FMUL.FTZ R153, R7, R153 ;  /* 0x0000009907997220 */ /* 0x000fe20000410000 */
[----:B------:R-:W-:Y:S01]  /*1bfb0*/  F2FP.PACK_AB R134, R135, R134 ;  /* 0x000000868786723e */ /* 0x000fe200000000ff */
[C---:B------:R-:W-:Y:S01]  /*1bfc0*/  FMUL.FTZ R155, R8.reuse, R155 ;  /* 0x0000009b089b7220 */ /* 0x040fe20000410000 */
[----:B------:R1:W-:Y:S01]  /*1bfd0*/  STS [R9+0x400], R162 ;  /* 0x000400a209007388 */ /* 0x0003e20000000800 */
        /* <DEDUP_REMOVED lines=15> */
[----:B------:R-:W-:Y:S01]  /*1c0d0*/  STS [R16+0x400], R134 ;  /* 0x0004008610007388 */ /* 0x000fe20000000800 */
[----:B------:R-:W-:Y:S01]  /*1c0e0*/  FMUL.FTZ R150, R8, R150 ;  /* 0x0000009608967220 */ /* 0x000fe20000410000 */
[----:B------:R-:W-:Y:S01]  /*1c0f0*/  F2FP.PACK_AB R148, R149, R148 ;  /* 0x000000949594723e */ /* 0x000fe200000000ff */
[----:B------:R-:W-:-:S02]  /*1c100*/  FMUL.FTZ R140, R7, R140 ;  /* 0x0000008c078c7220 */ /* 0x000fc40000410000 */
[----:B------:R-:W-:Y:S01]  /*1c110*/  FMUL.FTZ R141, R7, R141 ;  /* 0x0000008d078d7220 */ /* 0x000fe20000410000 */
[----:B------:R-:W-:Y:S01]  /*1c120*/  F2FP.PACK_AB R150, R151, R150 ;  /* 0x000000969796723e */ /* 0x000fe200000000ff */
[----:B------:R-:W-:Y:S02]  /*1c130*/  FMUL.FTZ R144, R7, R144 ;  /* 0x0000009007907220 */ /* 0x000fe40000410000 */
[C---:B------:R-:W-:Y:S01]  /*1c140*/  FMUL.FTZ R143, R8.reuse, R143 ;  /* 0x0000008f088f7220 */ /* 0x040fe20000410000 */
[----:B-1----:R1:W3:Y:S01]  /*1c150*/  @P4 MUFU.LG2 R9, R6 ;  /* 0x0000000600094308 */ /* 0x0022e20000000c00 */
[C---:B------:R-:W-:Y:S01]  /*1c160*/  FMUL.FTZ R142, R8.reuse, R142 ;  /* 0x0000008e088e7220 */ /* 0x040fe20000410000 */
[----:B------:R-:W-:Y:S01]  /*1c170*/  F2FP.PACK_AB R140, R141, R140 ;  /* 0x0000008c8d8c723e */ /* 0x000fe200000000ff */
[C---:B------:R-:W-:Y:S02]  /*1c180*/  FMUL.FTZ R147, R8.reuse, R147 ;  /* 0x0000009308937220 */ /* 0x040fe40000410000 */
[----:B------:R-:W-:Y:S01]  /*1c190*/  FMUL.FTZ R7, R7, R145 ;  /* 0x0000009107077220 */ /* 0x000fe20000410000 */
[----:B------:R-:W-:Y:S01]  /*1c1a0*/  F2FP.PACK_AB R142, R143, R142 ;  /* 0x0000008e8f8e723e */ /* 0x000fe200000000ff */
[----:B------:R-:W-:-:S02]  /*1c1b0*/  FMUL.FTZ R8, R8, R146 ;  /* 0x0000009208087220 */ /* 0x000fc40000410000 */
[----:B------:R-:W-:Y:S01]  /*1c1c0*/  IMAD.IADD R17, R12, 0x1, R10 ;  /* 0x000000010c117824 */ /* 0x000fe200078e020a */
[----:B------:R-:W-:Y:S01]  /*1c1d0*/  F2FP.PACK_AB R7, R7, R144 ;  /* 0x000000900707723e */ /* 0x000fe200000000ff */
[----:B--2---:R-:W2:Y:S01]  /*1c1e0*/  @P3 MUFU.LG2 R12, R5 ;  /* 0x00000005000c3308 */ /* 0x004ea20000000c00 */
[----:B------:R-:W-:Y:S02]  /*1c1f0*/  F2FP.PACK_AB R8, R147, R8 ;  /* 0x000000089308723e */ /* 0x000fe400000000ff */
[----:B------:R-:W-:Y:S01]  /*1c200*/  STS [R17], R152 ;  /* 0x0000009811007388 */ /* 0x000fe20000000800 */
[C---:B-1----:R-:W-:Y:S01]  /*1c210*/  IADD3 R6, R10.reuse, R15, RZ ;  /* 0x0000000f0a067210 */ /* 0x042fe20007ffe0ff */
[----:B------:R-:W-:Y:S02]  /*1c220*/  IMAD.IADD R10, R10, 0x1, R14 ;  /* 0x000000010a0a7824 */ /* 0x000fe400078e020e */
[----:B------:R-:W-:Y:S01]  /*1c230*/  STS [R17+0x400], R154 ;  /* 0x0004009a11007388 */ /* 0x000fe20000000800 */
[----:B---3--:R-:W-:-:S03]  /*1c240*/  @P4 FMUL.FTZ R9, R9, 0.69314718246459960938 ;  /* 0x3f31721809094820 */ /* 0x008fc60000410000 */
[----:B------:R-:W-:Y:S04]  /*1c250*/  STS [R15], R136 ;  /* 0x000000880f007388 */ /* 0x000fe80000000800 */
[----:B------:R-:W-:Y:S01]  /*1c260*/  STS [R15+0x400], R138 ;  /* 0x0004008a0f007388 */ /* 0x000fe20000000800 */
[----:B--2---:R-:W-:Y:S01]  /*1c270*/  @P3 FMUL.FTZ R12, R12, 0.69314718246459960938 ;  /* 0x3f3172180c0c3820 */ /* 0x004fe20000410000 */
[----:B------:R-:W-:Y:S01]  /*1c280*/  MOV R5, 0x7f800000 ;  /* 0x7f80000000057802 */ /* 0x000fe20000000f00 */
[----:B------:R-:W-:Y:S01]  /*1c290*/  @P4 FFMA.FTZ R5, R2, c[0x0][0x238], R9 ;  /* 0x00008e0002054a23 */ /* 0x000fe20000010009 */
[----:B------:R-:W-:Y:S04]  /*1c2a0*/  STS [R14], R148 ;  /* 0x000000940e007388 */ /* 0x000fe80000000800 */
[----:B------:R-:W-:Y:S04]  /*1c2b0*/  STS [R14+0x400], R150 ;  /* 0x000400960e007388 */ /* 0x000fe80000000800 */
[----:B------:R-:W-:Y:S04]  /*1c2c0*/  STS [R6], R140 ;  /* 0x0000008c06007388 */ /* 0x000fe80000000800 */
[----:B------:R1:W-:Y:S04]  /*1c2d0*/  STS [R6+0x400], R142 ;  /* 0x0004008e06007388 */ /* 0x0003e80000000800 */
[----:B------:R2:W-:Y:S04]  /*1c2e0*/  STS [R10], R7 ;  /* 0x000000070a007388 */ /* 0x0005e80000000800 */
[----:B------:R2:W-:Y:S01]  /*1c2f0*/  STS [R10+0x400], R8 ;  /* 0x000400080a007388 */ /* 0x0005e20000000800 */
[----:B-1----:R-:W-:Y:S01]  /*1c300*/  MOV R6, 0x7f800000 ;  /* 0x7f80000000067802 */ /* 0x002fe20000000f00 */
[----:B------:R-:W-:Y:S01]  /*1c310*/  @P3 FFMA.FTZ R6, R0, c[0x0][0x238], R12 ;  /* 0x00008e0000063a23 */ /* 0x000fe2000001000c */
[----:B------:R-:W-:Y:S05]  /*1c320*/  @!P0 BRA `(.L_x_2398) ;  /* 0x0000009000008947 */ /* 0x000fea0003800000 */
[----:B------:R-:W1:Y:S01]  /*1c330*/  S2UR UR4, SR_CTAID.Y ;  /* 0x00000000000479c3 */ /* 0x000e620000002600 */
[----:B------:R-:W-:-:S02]  /*1c340*/  ULDC UR6, c[0x0][0x214] ;  /* 0x0000850000067ab9 */ /* 0x000fc40000000800 */
[----:B------:R-:W-:Y:S02]  /*1c350*/  UISETP.NE.AND UP0, UPT, UR14, -0x1, UPT ;  /* 0xffffffff0e00788c */ /* 0x000fe4000bf05270 */
[----:B------:R-:W-:-:S03]  /*1c360*/  ULDC UR9, c[0x0][0x234] ;  /* 0x00008d0000097ab9 */ /* 0x000fc60000000800 */
[----:B------:R-:W3:Y:S01]  /*1c370*/  S2UR UR8, SR_CTAID.Z ;  /* 0x00000000000879c3 */ /* 0x000ee20000002700 */
[----:B-1----:R-:W-:-:S04]  /*1c380*/  UIMAD UR6, UR4, UR6, URZ ;  /* 0x00000006040672a4 */ /* 0x002fc8000f8e023f */
[----:B------:R-:W-:-:S04]  /*1c390*/  USEL UR6, UR6, UR14, !UP0 ;  /* 0x0000000e06067287 */ /* 0x000fc8000c000000 */
[----:B---3--:R-:W-:Y:S01]  /*1c3a0*/  UIMAD UR9, UR8, UR9, UR6 ;  /* 0x00000009080972a4 */ /* 0x008fe2000f8e0206 */
[----:B------:R-:W-:Y:S05]  /*1c3b0*/  BRA `(.L_x_2399) ;  /* 0x0000006000007947 */ /* 0x000fea0003800000 */
.L_x_2398:
[----:B------:R-:W1:Y:S01]  /*1c3c0*/  S2UR UR8, SR_CTAID.Z ;  /* 0x00000000000879c3 */ /* 0x000e620000002700 */
[----:B------:R-:W-:Y:S02]  /*1c3d0*/  ULDC UR6, c[0x0][0x1c0] ;  /* 0x0000700000067ab9 */ /* 0x000fe40000000800 */
[----:B------:R-:W-:-:S05]  /*1c3e0*/  ULDC UR9, c[0x0][0x214] ;  /* 0x0000850000097ab9 */ /* 0x000fca0000000800 */
[----:B------:R-:W1:Y:S02]  /*1c3f0*/  S2UR UR4, SR_CTAID.Y ;  /* 0x00000000000479c3 */ /* 0x000e640000002600 */
[----:B-1----:R-:W-:-:S04]  /*1c400*/  UIMAD UR6, UR4, UR6, UR8 ;  /* 0x00000006040672a4 */ /* 0x002fc8000f8e0208 */
[----:B------:R-:W-:Y:S02]  /*1c410*/  UIMAD UR9, UR6, UR9, URZ ;  /* 0x00000009060972a4 */ /* 0x000fe4000f8e023f */
.L_x_2399:
[----:B------:R-:W-:Y:S01]  /*1c420*/  BAR.SYNC.DEFER_BLOCKING 0x0 ;  /* 0x0000000000007b1d */ /* 0x000fe20000010000 */
[----:B------:R-:W-:Y:S01]  /*1c430*/  LOP3.LUT R2, R11, 0xffffffe0, RZ, 0xc0, !PT ;  /* 0xffffffe00b027812 */ /* 0x000fe200078ec0ff */
[----:B------:R-:W-:Y:S01]  /*1c440*/  USHF.R.S32.HI UR11, URZ, 0x1f, UR4 ;  /* 0x0000001f3f0b7899 */ /* 0x000fe20008011404 */
[----:B--2---:R-:W-:Y:S01]  /*1c450*/  SHF.R.S32.HI R7, RZ, 0x1f, R13 ;  /* 0x0000001fff077819 */ /* 0x004fe2000001140d */
[----:B------:R-:W-:Y:S02]  /*1c460*/  UISETP.NE.AND UP0, UPT, UR14, -0x1, UPT ;  /* 0xffffffff0e00788c */ /* 0x000fe4000bf05270 */
[----:B------:R-:W-:Y:S01]  /*1c470*/  ULDC.64 UR6, c[0x0][0x1e8] ;  /* 0x00007a0000067ab9 */ /* 0x000fe20000000a00 */
[----:B------:R-:W-:Y:S01]  /*1c480*/  IMAD.IADD R2, R4, 0x1, -R2 ;  /* 0x0000000104027824 */ /* 0x000fe200078e0a02 */
[----:B------:R-:W-:Y:S01]  /*1c490*/  UIMAD.WIDE.U32 UR16, UR14, UR6, URZ ;  /* 0x000000060e1072a5 */ /* 0x000fe2000f8e003f */
[----:B------:R-:W-:Y:S01]  /*1c4a0*/  LEA.HI R7, R7, R13, RZ, 0x2 ;  /* 0x0000000d07077211 */ /* 0x000fe200078f10ff */
[----:B------:R-:W-:Y:S02]  /*1c4b0*/  BSSY B0, `(.L_x_2400) ;  /* 0x0000020000007945 */ /* 0x000fe40003800000 */
[----:B------:R-:W-:Y:S01]  /*1c4c0*/  LOP3.LUT P0, RZ, R2, 0x3, RZ, 0xc0, !PT ;  /* 0x0000000302ff7812 */ /* 0x000fe2000780c0ff */
[----:B------:R-:W-:Y:S01]  /*1c4d0*/  UIMAD UR10, UR14, UR7, UR17 ;  /* 0x000000070e0a72a4 */ /* 0x000fe2000f8e0211 */
[----:B------:R-:W-:-:S02]  /*1c4e0*/  SHF.R.S32.HI R0, RZ, 0x1f, R2 ;  /* 0x0000001fff007819 */ /* 0x000fc40000011402 */
[----:B------:R-:W-:Y:S01]  /*1c4f0*/  ULDC.64 UR6, c[0x0][0x1e0] ;  /* 0x0000780000067ab9 */ /* 0x000fe20000000a00 */
[----:B------:R-:W-:Y:S01]  /*1c500*/  LOP3.LUT R7, R7, 0xffffffc, RZ, 0xc0, !PT ;  /* 0x0ffffffc07077812 */ /* 0x000fe200078ec0ff */
[----:B------:R-:W-:Y:S01]  /*1c510*/  UIMAD UR11, UR11, UR6, URZ ;  /* 0x000000060b0b72a4 */ /* 0x000fe2000f8e023f */
[----:B------:R-:W-:Y:S01]  /*1c520*/  LEA.HI R0, R0, R2, RZ, 0x2 ;  /* 0x0000000200007211 */ /* 0x000fe200078f10ff */
[----:B------:R-:W-:Y:S02]  /*1c530*/  UIMAD.WIDE.U32 UR14, UR4, UR6, URZ ;  /* 0x00000006040e72a5 */ /* 0x000fe4000f8e003f */
[----:B------:R-:W-:Y:S01]  /*1c540*/  UIMAD UR7, UR4, UR7, UR11 ;  /* 0x00000007040772a4 */ /* 0x000fe2000f8e020b */
[----:B------:R-:W-:Y:S01]  /*1c550*/  SHF.R.S32.HI R0, RZ, 0x2, R0 ;  /* 0x00000002ff007819 */ /* 0x000fe20000011400 */
[----:B------:R1:W2:Y:S01]  /*1c560*/  LDS.128 R24, [R241] ;  /* 0x00000000f1187984 */ /* 0x0002a20000000c00 */
[----:B------:R-:W-:Y:S01]  /*1c570*/  IMAD.IADD R7, R13, 0x1, -R7 ;  /* 0x000000010d077824 */ /* 0x000fe200078e0a07 */
[----:B------:R-:W-:-:S02]  /*1c580*/  USEL UR16, UR14, UR16, !UP0 ;  /* 0x000000100e107287 */ /* 0x000fc4000c000000 */
[----:B------:R1:W3:Y:S01]  /*1c590*/  LDS.128 R20, [R241+0x800] ;  /* 0x00080000f1147984 */ /* 0x0002e20000000c00 */
[----:B------:R-:W-:Y:S01]  /*1c5a0*/  @!UP0 UIADD3 UR10, UR15, UR7, URZ ;  /* 0x000000070f0a8290 */ /* 0x000fe2000fffe03f */
[----:B------:R-:W-:Y:S02]  /*1c5b0*/  IMAD R7, R7, 0x10, R0 ;  /* 0x0000001007077824 */ /* 0x000fe400078e0200 */
[----:B------:R1:W4:Y:S04]  /*1c5c0*/  LDS.128 R16, [R241+0x1000] ;  /* 0x00100000f1107984 */ /* 0x0003280000000c00 */
[----:B------:R1:W1:Y:S01]  /*1c5d0*/  LDS.128 R28, [R241+0x1800] ;  /* 0x00180000f11c7984 */ /* 0x0002620000000c00 */
[----:B------:R-:W-:Y:S05]  /*1c5e0*/  @P0 BRA `(.L_x_2401) ;  /* 0x000000c000000947 */ /* 0x000fea0003800000 */
[----:B------:R-:W5:Y:S01]  /*1c5f0*/  S2UR UR6, SR_CTAID.X ;  /* 0x00000000000679c3 */ /* 0x000f620000002500 */
[----:B------:R-:W-:-:S02]  /*1c600*/  IADD3 R2, R7, 0x8, RZ ;  /* 0x0000000807027810 */ /* 0x000fc40007ffe0ff */
        /* <DEDUP_REMOVED lines=10> */
.L_x_2401:
[----:B------:R-:W-:Y:S05]  /*1c6b0*/  BSYNC B0 ;  /* 0x0000000000007941 */ /* 0x000fea0003800000 */
.L_x_2400:
[----:B----4-:R-:W4:Y:S01]  /*1c6c0*/  S2R R5, SR_CTAID.X ;  /* 0x0000000000057919 */ /* 0x010f220000002500 */
[----:B------:R-:W-:Y:S01]  /*1c6d0*/  SHF.R.S32.HI R243, RZ, 0x1f, R242 ;  /* 0x0000001ffff37819 */ /* 0x000fe200000114f2 */
[----:B------:R-:W-:Y:S01]  /*1c6e0*/  USHF.R.S32.HI UR4, URZ, 0x1f, UR8 ;  /* 0x0000001f3f047899 */ /* 0x000fe20008011408 */
[----:B------:R-:W-:Y:S01]  /*1c6f0*/  LEA.HI R3, R3, R4, RZ, 0x3 ;  /* 0x0000000403037211 */ /* 0x000fe200078f18ff */
[----:B------:R-:W5:Y:S01]  /*1c700*/  S2R R0, SR_TID.X ;  /* 0x0000000000007919 */ /* 0x000f620000002100 */
[----:B------:R-:W-:Y:S01]  /*1c710*/  ISETP.GE.AND P1, PT, R242, c[0x0][0x220], PT ;  /* 0x00008800f2007a0c */ /* 0x000fe20003f26270 */
[----:B------:R-:W-:Y:S01]  /*1c720*/  ULDC.64 UR6, c[0x0][0x1f0] ;  /* 0x00007c0000067ab9 */ /* 0x000fe20000000a00 */
[----:B------:R-:W-:Y:S01]  /*1c730*/  SHF.R.S32.HI R3, RZ, 0x3, R3 ;  /* 0x00000003ff037819 */ /* 0x000fe20000011403 */
[----:B------:R-:W-:Y:S01]  /*1c740*/  UIMAD UR4, UR4, UR6, URZ ;  /* 0x00000006040472a4 */ /* 0x000fe2000f8e023f */
[----:B------:R-:W-:Y:S03]  /*1c750*/  BSSY B0, `(.L_x_2402) ;  /* 0x000001b000007945 */ /* 0x000fe60003800000 */
[----:B------:R-:W-:Y:S01]  /*1c760*/  UIMAD UR4, UR8, UR7, UR4 ;  /* 0x00000007080472a4 */ /* 0x000fe2000f8e0204 */
[----:B----4-:R-:W-:-:S04]  /*1c770*/  IMAD.SHL.U32 R5, R5, 0x40, RZ ;  /* 0x0000004005057824 */ /* 0x010fc800078e00ff */
[----:B------:R-:W-:Y:S01]  /*1c780*/  IMAD.WIDE.U32 R6, R5, c[0x0][0x1e8], R242 ;  /* 0x00007a0005067a25 */ /* 0x000fe200078e00f2 */
[----:B------:R-:W-:Y:S02]  /*1c790*/  SHF.R.S32.HI R2, RZ, 0x1f, R5 ;  /* 0x0000001fff027819 */ /* 0x000fe40000011405 */
[----:B-----5:R-:W-:Y:S02]  /*1c7a0*/  SHF.R.S32.HI R4, RZ, 0x1f, R0 ;  /* 0x0000001fff047819 */ /* 0x020fe40000011400 */
[----:B------:R-:W-:Y:S01]  /*1c7b0*/  IADD3 R6, P0, R6, UR16, RZ ;  /* 0x0000001006067c10 */ /* 0x000fe2000ff1e0ff */
[----:B------:R-:W-:Y:S01]  /*1c7c0*/  IMAD R2, R2, c[0x0][0x1e8], RZ ;  /* 0x00007a0002027a24 */ /* 0x000fe200078e02ff */
[----:B------:R-:W-:-:S03]  /*1c7d0*/  LEA.HI R4, R4, R0, RZ, 0x3 ;  /* 0x0000000004047211 */ /* 0x000fc600078f18ff */
[C---:B------:R-:W-:Y:S01]  /*1c7e0*/  IMAD R2, R5.reuse, c[0x0][0x1ec], R2 ;  /* 0x00007b0005027a24 */ /* 0x040fe200078e0202 */
[----:B------:R-:W-:Y:S02]  /*1c7f0*/  IADD3 R5, -R5, UR13, RZ ;  /* 0x0000000d05057c10 */ /* 0x000fe4000fffe1ff */
[----:B------:R-:W-:Y:S02]  /*1c800*/  SHF.R.S32.HI R0, RZ, 0x3, R4 ;  /* 0x00000003ff007819 */ /* 0x000fe40000011404 */
[----:B------:R-:W-:Y:S01]  /*1c810*/  IADD3.X R7, R7, UR10, R2, P0, !PT ;  /* 0x0000000a07077c10 */ /* 0x000fe200087fe402 */
[----:B------:R-:W-:Y:S01]  /*1c820*/  IMAD.U32 R2, RZ, RZ, UR8 ;  /* 0x00000008ff027e24 */ /* 0x000fe2000f8e00ff */
[----:B------:R-:W-:Y:S02]  /*1c830*/  ISETP.GE.OR P0, PT, R3, R5, P1 ;  /* 0x000000050300720c */ /* 0x000fe40000f06670 */
[----:B------:R-:W-:Y:S01]  /*1c840*/  SHF.R.S32.HI R0, RZ, 0x1f, R0 ;  /* 0x0000001fff007819 */ /* 0x000fe20000011400 */
[----:B------:R-:W-:-:S05]  /*1c850*/  IMAD.WIDE.U32 R6, R2, c[0x0][0x1f0], R6 ;  /* 0x00007c0002067a25 */ /* 0x000fca00078e0006 */
[----:B------:R-:W-:-:S05]  /*1c860*/  IADD3 R9, R7, UR4, RZ ;  /* 0x0000000407097c10 */ /* 0x000fca000fffe0ff */
        /* <DEDUP_REMOVED lines=9> */
.L_x_2403:
[----:B------:R-:W-:Y:S05]  /*1c900*/  BSYNC B0 ;  /* 0x0000000000007941 */ /* 0x000fea0003800000 */
.L_x_2402:
        /* <DEDUP_REMOVED lines=14> */
[----:B---3--:R2:W-:Y:S02]  /*1c9f0*/  STG.E.128 [R4.64], R20 ;  /* 0x0000001404007986 */ /* 0x0085e4000c101d14 */
.L_x_2405:
[----:B------:R-:W-:Y:S05]  /*1ca00*/  BSYNC B0 ;  /* 0x0000000000007941 */ /* 0x000fea0003800000 */
.L_x_2404:
        /* <DEDUP_REMOVED lines=15> */
.L_x_2407:
[----:B------:R-:W-:Y:S05]  /*1cb00*/  BSYNC B0 ;  /* 0x0000000000007941 */ /* 0x000fea0003800000 */
.L_x_2406:
        /* <DEDUP_REMOVED lines=15> */
.L_x_2408:
        /* <DEDUP_REMOVED lines=16> */
.L_x_7768:


//--------------------- .text._ZN5flash24flash_fwd_splitkv_kernelI23Flash_fwd_kernel_traitsILi64ELi64ELi256ELi4ELb0ELb0EN7cutlass6half_tE19Flash_kernel_traitsILi64ELi64ELi256ELi4ES3_EELb1ELb0ELb1ELb0ELb0ELb1ELb0ELb0EEEvNS_16Flash_fwd_paramsE --------------------------
	.section	.text._ZN5flash24flash_fwd_splitkv_kernelI23Flash_fwd_kernel_traitsILi64ELi64ELi256ELi4ELb0ELb0EN7cutlass6half_tE19Flash_kernel_traitsILi64ELi64ELi256ELi4ES3_EELb1ELb0ELb1ELb0ELb0ELb1ELb0ELb0EEEvNS_16Flash_fwd_paramsE,"ax",@progbits
	.sectioninfo	@"SHI_REGISTERS=255"
	.align	128
        .global         _ZN5flash24flash_fwd_splitkv_kernelI23Flash_fwd_kernel_traitsILi64ELi64ELi256ELi4ELb0ELb0EN7cutlass6half_tE19Flash_kernel_traitsILi64ELi64ELi256ELi4ES3_EELb1ELb0ELb1ELb0ELb0ELb1ELb0ELb0EEEvNS_16Flash_fwd_paramsE
        .type           _ZN5flash24flash_fwd_splitkv_kernelI23Flash_fwd_kernel_traitsILi64ELi64ELi256ELi4ELb0ELb0EN7cutlass6half_tE19Flash_kernel_traitsILi64ELi64ELi256ELi4ES3_EELb1ELb0ELb1ELb0ELb0ELb1ELb0ELb0EEEvNS_16Flash_fwd_paramsE,@function
        .size           _ZN5flash24flash_fwd_splitkv_kernelI23Flash_fwd_kernel_traitsILi64ELi64ELi256ELi4ELb0ELb0EN7cutlass6half_tE19Flash_kernel_traitsILi64ELi64ELi256ELi4ES3_EELb1ELb0ELb1ELb0ELb0ELb1ELb0ELb0EEEvNS_16Flash_fwd_paramsE,(.L_x_7769 - _ZN5flash24flash_fwd_splitkv_kernelI23Flash_fwd_kernel_traitsILi64ELi64ELi256ELi4ELb0ELb0EN7cutlass6half_tE19Flash_kernel_traitsILi64ELi64ELi256ELi4ES3_EELb1ELb0ELb1ELb0ELb0ELb1ELb0ELb0EEEvNS_16Flash_fwd_paramsE)
        .other          _ZN5flash24flash_fwd_splitkv_kernelI23Flash_fwd_kernel_traitsILi64ELi64ELi256ELi4ELb0ELb0EN7cutlass6half_tE19Flash_kernel_traitsILi64ELi64ELi256ELi4ES3_EELb1ELb0ELb1ELb0ELb0ELb1ELb0ELb0EEEvNS_16Flash_fwd_paramsE,@"STO_CUDA_ENTRY STV_DEFAULT"
_ZN5flash24flash_fwd_splitkv_kernelI23Flash_fwd_kernel_traitsILi64ELi64ELi256ELi4ELb0ELb0EN7cutlass6half_tE19Flash_kernel_traitsILi64ELi64ELi256ELi4ES3_EELb1ELb0ELb1ELb0ELb0ELb1ELb0ELb0EEEvNS_16Flash_fwd_paramsE:
.text._ZN5flash24flash_fwd_splitkv_kernelI23Flash_fwd_kernel_traitsILi64ELi64ELi256ELi4ELb0ELb0EN7cutlass6half_tE19Flash_kernel_traitsILi64ELi64ELi256ELi4ES3_EELb1ELb0ELb1ELb0ELb0ELb1ELb0ELb0EEEvNS_16Flash_fwd_paramsE:
        /* <DEDUP_REMOVED lines=56> */
.L_x_2409:
[----:B------:R-:W-:Y:S02]  /*0380*/  ULDC UR6, c[0x0][0x218] ;  /* 0x0000860000067ab9 */ /* 0x000fe40000000800 */
.L_x_2410:
        /* <DEDUP_REMOVED lines=95> */
.L_x_2413:
[----:B------:R-:W-:Y:S05]  /*0980*/  BSYNC B0 ;  /* 0x0000000000007941 */ /* 0x000fea0003800000 */
.L_x_2412:
        /* <DEDUP_REMOVED lines=16> */
.L_x_2415:
[----:B------:R-:W-:Y:S05]  /*0a90*/  BSYNC B0 ;  /* 0x0000000000007941 */ /* 0x000fea0003800000 */
.L_x_2414:
        /* <DEDUP_REMOVED lines=16> */
.L_x_2417:
[----:B------:R-:W-:Y:S05]  /*0ba0*/  BSYNC B0 ;  /* 0x0000000000007941 */ /* 0x000fea0003800000 */
.L_x_2416:
        /* <DEDUP_REMOVED lines=15> */
.L_x_2419:
[----:B------:R-:W-:Y:S05]  /*0ca0*/  BSYNC B0 ;  /* 0x0000000000007941 */ /* 0x000fea0003800000 */
.L_x_2418:
        /* <DEDUP_REMOVED lines=20> */
.L_x_2411:
        /* <DEDUP_REMOVED lines=34> */
[----:B------:R-:W-:-:S04]  /*1010*/  UMOV UR10, URZ ;  /* 0x0000003f000a7c82 */ /* 0x000fc80008000000 */
        /* <DEDUP_REMOVED lines=11> */
[----:B--2---:R-:W-:-:S03]  /*10d0*/  UIMAD.WIDE.U32 UR10, UR7, UR5, URZ ;  /* 0x00000005070a72a5 */ /* 0x004fc6000f8e003f */
        /* <DEDUP_REMOVED lines=15> */
[----:B------:R-:W-:Y:S02]  /*11d0*/  IMAD.U32 R8, RZ, RZ, UR4 ;  /* 0x00000004ff087e24 */ /* 0x000fe4000f8e00ff */
[----:B------:R-:W-:Y:S01]  /*11e0*/  IMAD.U32 R9, RZ, RZ, UR5 ;  /* 0x00000005ff097e24 */ /* 0x000fe2000f8e00ff */
        /* <DEDUP_REMOVED lines=15> */
[----:B-1----:R-:W-:Y:S01]  /*12e0*/  IADD3 R3, RZ, -R7, RZ ;  /* 0x80000007ff037210 */ /* 0x002fe20007ffe0ff */
[----:B------:R-:W-:-:S04]  /*12f0*/  IMAD.MOV.U32 R6, RZ, RZ, RZ ;  /* 0x000000ffff067224 */ /* 0x000fc800078e00ff */
[----:B------:R-:W-:-:S04]  /*1300*/  IMAD R3, R3, R4, RZ ;  /* 0x0000000403037224 */ /* 0x000fc800078e02ff */
[----:B------:R-:W-:-:S06]  /*1310*/  IMAD.HI.U32 R3, R7, R3, R6 ;  /* 0x0000000307037227 */ /* 0x000fcc00078e0006 */
        /* <DEDUP_REMOVED lines=33> */
[----:B------:R-:W-:Y:S02]  /*1530*/  UIADD3 UR12, UR29, UR5, URZ ;  /* 0x000000051d0c7290 */ /* 0x000fe4000fffe03f */
[----:B------:R-:W-:Y:S01]  /*1540*/  IADD3 R4, R9, R4, RZ ;  /* 0x0000000409047210 */ /* 0x000fe20007ffe0ff */
[----:B------:R-:W-:Y:S01]  /*1550*/  UMOV UR18, UR28 ;  /* 0x0000001c00127c82 */ /* 0x000fe20008000000 */
[----:B------:R-:W-:Y:S05]  /*1560*/  BRA `(.L_x_2421) ;  /* 0x0000054000007947 */ /* 0x000fea0003800000 */
.L_x_2420:
        /* <DEDUP_REMOVED lines=21> */
.L_x_2422:
        /* <DEDUP_REMOVED lines=17> */
[----:B------:R-:W-:-:S06]  /*17d0*/  UIADD3 UR4, UR29, UR4, URZ ;  /* 0x000000041d047290 */ /* 0x000fcc000fffe03f */
[----:B------:R-:W-:Y:S01]  /*17e0*/  MOV R9, UR4 ;  /* 0x0000000400097c02 */ /* 0x000fe20008000f00 */
[----:B------:R-:W-:Y:S01]  /*17f0*/  ULDC.64 UR4, c[0x0][0x1a0] ;  /* 0x0000680000047ab9 */ /* 0x000fe20000000a00 */
[----:B--2---:R-:W-:-:S04]  /*1800*/  IADD3 R4, R4, 0xffffffe, RZ ;  /* 0x0ffffffe04047810 */ /* 0x004fc80007ffe0ff */
        /* <DEDUP_REMOVED lines=8> */
[----:B------:R-:W-:Y:S01]  /*1890*/  IMAD R0, R3, R0, R2 ;  /* 0x0000000003007224 */ /* 0x000fe200078e0202 */
[----:B------:R-:W-:-:S04]  /*18a0*/  MOV R2, UR28 ;  /* 0x0000001c00027c02 */ /* 0x000fc80008000f00 */
[----:B------:R-:W-:Y:S01]  /*18b0*/  ISETP.GT.U32.AND P1, PT, R3, R0, PT ;  /* 0x000000000300720c */ /* 0x000fe20003f24070 */
[----:B------:R-:W-:-:S12]  /*18c0*/  IMAD.MOV.U32 R8, RZ, RZ, R2 ;  /* 0x000000ffff087224 */ /* 0x000fd800078e0002 */
[-C--:B------:R-:W-:Y:S02]  /*18d0*/  @!P1 IADD3 R0, R0, -R3.reuse, RZ ;  /* 0x8000000300009210 */ /* 0x080fe40007ffe0ff */
[----:B------:R-:W-:Y:S02]  /*18e0*/  @!P1 IADD3 R10, R10, 0x1, RZ ;  /* 0x000000010a0a9810 */ /* 0x000fe40007ffe0ff */
[----:B------:R-:W-:Y:S01]  /*18f0*/  ISETP.GE.U32.AND P3, PT, R0, R3, PT ;  /* 0x000000030000720c */ /* 0x000fe20003f66070 */
[----:B------:R-:W-:Y:S01]  /*1900*/  IMAD.U32 R3, RZ, RZ, UR29 ;  /* 0x0000001dff037e24 */ /* 0x000fe2000f8e00ff */
[----:B------:R-:W-:Y:S01]  /*1910*/  ISETP.NE.AND P1, PT, RZ, c[0x0][0x1c8], PT ;  /* 0x00007200ff007a0c */ /* 0x000fe20003f25270 */
[----:B------:R-:W-:-:S04]  /*1920*/  @UP0 UIMAD.WIDE.U32 UR28, UR12, UR4, URZ ;  /* 0x000000040c1c02a5 */ /* 0x000fc8000f8e003f */
[----:B------:R-:W-:-:S03]  /*1930*/  @UP0 UIMAD UR12, UR12, UR5, UR29 ;  /* 0x000000050c0c02a4 */ /* 0x000fc6000f8e021d */
[----:B------:R-:W-:-:S03]  /*1940*/  @UP0 UMOV UR18, UR28 ;  /* 0x0000001c00120c82 */ /* 0x000fc60008000000 */
[----:B------:R-:W-:-:S05]  /*1950*/  @P3 IADD3 R10, R10, 0x1, RZ ;  /* 0x000000010a0a3810 */ /* 0x000fca0007ffe0ff */
[----:B------:R-:W-:Y:S01]  /*1960*/  @!P2 IMAD.MOV R10, RZ, RZ, -R10 ;  /* 0x000000ffff0aa224 */ /* 0x000fe200078e0a0a */
[----:B------:R-:W-:-:S04]  /*1970*/  @!P1 LOP3.LUT R10, RZ, c[0x0][0x1c8], RZ, 0x33, !PT ;  /* 0x00007200ff0a9a12 */ /* 0x000fc800078e33ff */
[----:B------:R-:W-:Y:S01]  /*1980*/  SHF.R.S32.HI R7, RZ, 0x1f, R10 ;  /* 0x0000001fff077819 */ /* 0x000fe2000001140a */
[----:B------:R-:W-:-:S04]  /*1990*/  IMAD.WIDE.U32 R8, R10, c[0x0][0x1b0], R8 ;  /* 0x00006c000a087a25 */ /* 0x000fc800078e0008 */
[----:B------:R-:W-:-:S04]  /*19a0*/  IMAD R3, R7, c[0x0][0x1b0], RZ ;  /* 0x00006c0007037a24 */ /* 0x000fc800078e02ff */
        /* <DEDUP_REMOVED lines=16> */
.L_x_2421:
        /* <DEDUP_REMOVED lines=9> */
[----:B------:R-:W-:Y:S01]  /*1b40*/  BSSY B0, `(.L_x_2423) ;  /* 0x0000045000007945 */ /* 0x000fe20003800000 */
[----:B------:R-:W-:-:S02]  /*1b50*/  LOP3.LUT R0, R0, 0xfffffff8, RZ, 0xc0, !PT ;  /* 0xfffffff800007812 */ /* 0x000fc400078ec0ff */
[----:B------:R-:W-:Y:S01]  /*1b60*/  @UP0 UIMAD.WIDE.U32 UR28, UR14, UR4, URZ ;  /* 0x000000040e1c02a5 */ /* 0x000fe2000f8e003f */
[----:B------:R-:W-:Y:S01]  /*1b70*/  IMAD.SHL.U32 R11, R34, 0x40, RZ ;  /* 0x00000040220b7824 */ /* 0x000fe200078e00ff */
[----:B------:R-:W-:Y:S01]  /*1b80*/  @!UP0 USHF.R.S32.HI UR10, URZ, 0x1f, UR9 ;  /* 0x0000001f3f0a8899 */ /* 0x000fe20008011409 */
[----:B------:R-:W-:Y:S01]  /*1b90*/  IMAD.IADD R5, R23, 0x1, -R0 ;  /* 0x0000000117057824 */ /* 0x000fe200078e0a00 */
[----:B------:R-:W-:Y:S01]  /*1ba0*/  @UP0 UIMAD UR11, UR14, UR5, UR29 ;  /* 0x000000050e0b02a4 */ /* 0x000fe2000f8e021d */
[----:B------:R-:W-:Y:S01]  /*1bb0*/  IMAD R0, R10, c[0x0][0x1bc], R7 ;  /* 0x00006f000a007a24 */ /* 0x000fe200078e0207 */
[----:B------:R-:W-:Y:S01]  /*1bc0*/  LOP3.LUT R11, R11, 0x1c0, RZ, 0xc0, !PT ;  /* 0x000001c00b0b7812 */ /* 0x000fe200078ec0ff */
[----:B------:R-:W-:Y:S01]  /*1bd0*/  IMAD.SHL.U32 R244, R5, 0x8, RZ ;  /* 0x0000000805f47824 */ /* 0x000fe200078e00ff */
[----:B------:R-:W-:Y:S01]  /*1be0*/  ULDC.64 UR4, c[0x0][0x178] ;  /* 0x00005e0000047ab9 */ /* 0x000fe20000000a00 */
[----:B------:R-:W-:Y:S01]  /*1bf0*/  SHF.R.S32.HI R35, RZ, 0x1f, R34 ;  /* 0x0000001fff237819 */ /* 0x000fe20000011422 */
[----:B------:R-:W-:Y:S01]  /*1c00*/  @!UP0 UIMAD UR10, UR10, UR4, URZ ;  /* 0x000000040a0a82a4 */ /* 0x000fe2000f8e023f */
[----:B------:R-:W-:Y:S01]  /*1c10*/  SHF.R.U32.HI R242, RZ, 0x3, R11 ;  /* 0x00000003fff27819 */ /* 0x000fe2000001160b */
        /* <DEDUP_REMOVED lines=9> */
[----:B------:R-:W-:Y:S01]  /*1cb0*/  IADD3 R6, P1, R34, UR7, RZ ;  /* 0x0000000722067c10 */ /* 0x000fe2000ff3e0ff */
[----:B------:R-:W-:Y:S01]  /*1cc0*/  UIADD3 UR5, -UR8, UR13, URZ ;  /* 0x0000000d08057290 */ /* 0x000fe2000fffe13f */
[----:B------:R-:W-:Y:S01]  /*1cd0*/  LEA.HI R7, R2, R23, RZ, 0x6 ;  /* 0x0000001702077211 */ /* 0x000fe200078f30ff */
[----:B------:R-:W-:Y:S01]  /*1ce0*/  IMAD.WIDE.U32 R10, R10, c[0x0][0x1b8], R14 ;  /* 0x00006e000a0a7a25 */ /* 0x000fe200078e000e */
[----:B------:R-:W-:-:S02]  /*1cf0*/  IADD3 R14, P0, R244, UR28, RZ ;  /* 0x0000001cf40e7c10 */ /* 0x000fc4000ff1e0ff */
[----:B------:R-:W-:Y:S01]  /*1d00*/  IADD3.X R169, R35, UR6, RZ, P1, !PT ;  /* 0x0000000623a97c10 */ /* 0x000fe20008ffe4ff */
[----:B------:R-:W-:Y:S01]  /*1d10*/  ULDC.64 UR6, c[0x0][0x1a8] ;  /* 0x00006a0000067ab9 */ /* 0x000fe20000000a00 */
[----:B------:R-:W-:Y:S01]  /*1d20*/  IADD3.X R15, R3, UR11, RZ, P0, !PT ;  /* 0x0000000b030f7c10 */ /* 0x000fe200087fe4ff */
[----:B------:R-:W-:Y:S01]  /*1d30*/  UIMAD UR6, UR25, UR6, URZ ;  /* 0x00000006190672a4 */ /* 0x000fe2000f8e023f */
[----:B------:R-:W-:Y:S01]  /*1d40*/  ISETP.GE.AND P0, PT, R34, UR5, PT ;  /* 0x0000000522007c0c */ /* 0x000fe2000bf06270 */
[----:B------:R-:W-:Y:S01]  /*1d50*/  IMAD.SHL.U32 R7, R7, 0x8, RZ ;  /* 0x0000000807077824 */ /* 0x000fe200078e00ff */
[----:B------:R-:W-:Y:S01]  /*1d60*/  IADD3 R8, P2, R244, R8, RZ ;  /* 0x00000008f4087210 */ /* 0x000fe20007f5e0ff */
[----:B------:R-:W-:Y:S01]  /*1d70*/  IMAD R169, R169, c[0x0][0x1a0], RZ ;  /* 0x00006800a9a97a24 */ /* 0x000fe200078e02ff */
[----:B------:R-:W-:Y:S01]  /*1d80*/  LOP3.LUT R242, R9, R242, RZ, 0x3c, !PT ;  /* 0x000000f209f27212 */ /* 0x000fe200078e3cff */
[----:B------:R-:W-:Y:S01]  /*1d90*/  UIMAD UR6, UR26, UR7, UR6 ;  /* 0x000000071a0672a4 */ /* 0x000fe2000f8e0206 */
[----:B------:R-:W-:Y:S01]  /*1da0*/  IMAD.IADD R11, R11, 0x1, R0 ;  /* 0x000000010b0b7824 */ /* 0x000fe200078e0200 */
[----:B------:R-:W-:Y:S01]  /*1db0*/  LEA.HI R0, R2, R23, RZ, 0x5 ;  /* 0x0000001702007211 */ /* 0x000fe200078f28ff */
[----:B------:R-:W-:Y:S01]  /*1dc0*/  IMAD.X R9, R3, 0x1, R4, P2 ;  /* 0x0000000103097824 */ /* 0x000fe200010e0604 */
[----:B------:R-:W-:Y:S01]  /*1dd0*/  LOP3.LUT R242, R242, 0xfffffe00, R7, 0xf8, !PT ;  /* 0xfffffe00f2f27812 */ /* 0x000fe200078ef807 */
        /* <DEDUP_REMOVED lines=27> */
.L_x_2424:
[----:B------:R-:W-:Y:S05]  /*1f90*/  BSYNC B0 ;  /* 0x0000000000007941 */ /* 0x000fea0003800000 */
.L_x_2423:
        /* <DEDUP_REMOVED lines=21> */
.L_x_2426:
[----:B------:R-:W-:Y:S05]  /*20f0*/  BSYNC B0 ;  /* 0x0000000000007941 */ /* 0x000fea0003800000 */
.L_x_2425:
        /* <DEDUP_REMOVED lines=8> */
[----:B---3--:R-:W-:Y:S01]  /*2180*/  IMAD.MOV.U32 R18, RZ, RZ, R12 ;  /* 0x000000ffff127224 */ /* 0x008fe200078e000c */
        /* <DEDUP_REMOVED lines=12> */
.L_x_2428:
[----:B------:R-:W-:Y:S05]  /*2250*/  BSYNC B0 ;  /* 0x0000000000007941 */ /* 0x000fea0003800000 */
.L_x_2427:
        /* <DEDUP_REMOVED lines=20> */
.L_x_2430:
[----:B------:R-:W-:Y:S05]  /*23a0*/  BSYNC B0 ;  /* 0x0000000000007941 */ /* 0x000fea0003800000 */
.L_x_2429:
[----:B------:R-:W-:Y:S01]  /*23b0*/  LEA.HI R27, R2, R23, RZ, 0x4 ;  /* 0x00000017021b7211 */ /* 0x000fe200078f20ff */
[----:B------:R-:W-:Y:S01]  /*23c0*/  UIADD3 UR12, UR19, -0x1, URZ ;  /* 0xffffffff130c7890 */ /* 0x000fe2000fffe03f */
[----:B------:R-:W-:Y:S02]  /*23d0*/  BSSY B0, `(.L_x_2431) ;  /* 0x000001d000007945 */ /* 0x000fe40003800000 */
[----:B------:R-:W-:Y:S01]  /*23e0*/  LOP3.LUT R2, R27, 0xfffffff0, RZ, 0xc0, !PT ;  /* 0xfffffff01b027812 */ /* 0x000fe200078ec0ff */
[----:B------:R-:W-:-:S04]  /*23f0*/  USHF.L.U32 UR28, UR12, 0x8, URZ ;  /* 0x000000080c1c7899 */ /* 0x000fc8000800063f */
[C---:B------:R-:W-:Y:S01]  /*2400*/  IMAD.IADD R3, R23.reuse, 0x1, -R2 ;  /* 0x0000000117037824 */ /* 0x040fe200078e0a02 */
[----:B------:R-:W-:Y:S01]  /*2410*/  UIADD3 UR27, -UR28, UR24, URZ ;  /* 0x000000181c1b7290 */ /* 0x000fe2000fffe13f */
[----:B------:R-:W-:Y:S01]  /*2420*/  LOP3.LUT R2, R0, 0xffffffe0, RZ, 0xc0, !PT ;  /* 0xffffffe000027812 */ /* 0x000fe200078ec0ff */
[----:B------:R-:W-:Y:S02]  /*2430*/  IMAD.MOV.U32 R0, RZ, RZ, 0x10 ;  /* 0x00000010ff007424 */ /* 0x000fe400078e00ff */
[----:B------:R-:W-:Y:S02]  /*2440*/  SHF.R.S32.HI R4, RZ, 0x1f, R3 ;  /* 0x0000001fff047819 */ /* 0x000fe40000011403 */
[----:B------:R-:W-:Y:S01]  /*2450*/  ISETP.GE.AND P0, PT, R34, UR27, PT ;  /* 0x0000001b22007c0c */ /* 0x000fe2000bf06270 */
[----:B------:R-:W-:Y:S01]  /*2460*/  IMAD.IADD R31, R23, 0x1, -R2 ;  /* 0x00000001171f7824 */ /* 0x000fe200078e0a02 */
[----:B------:R-:W-:-:S04]  /*2470*/  LEA.HI R4, R4, R3, RZ, 0x3 ;  /* 0x0000000304047211 */ /* 0x000fc800078f18ff */
[C---:B------:R-:W-:Y:S01]  /*2480*/  LOP3.LUT R32, R4.reuse, 0xfffffff8, RZ, 0xc0, !PT ;  /* 0xfffffff804207812 */ /* 0x040fe200078ec0ff */
[----:B------:R-:W-:-:S04]  /*2490*/  IMAD.SHL.U32 R4, R4, 0x40, RZ ;  /* 0x0000004004047824 */ /* 0x000fc800078e00ff */
[----:B------:R-:W-:Y:S01]  /*24a0*/  IMAD.IADD R32, R3, 0x1, -R32 ;  /* 0x0000000103207824 */ /* 0x000fe200078e0a20 */
[----:B------:R-:W-:Y:S01]  /*24b0*/  LOP3.LUT R4, R4, 0xfffffe00, RZ, 0xc0, !PT ;  /* 0xfffffe0004047812 */ /* 0x000fe200078ec0ff */
[----:B------:R-:W-:-:S03]  /*24c0*/  IMAD.MOV.U32 R3, RZ, RZ, 0x20 ;  /* 0x00000020ff037424 */ /* 0x000fc600078e00ff */
        /* <DEDUP_REMOVED lines=13> */
.L_x_2432:
[----:B------:R-:W-:Y:S05]  /*25a0*/  BSYNC B0 ;  /* 0x0000000000007941 */ /* 0x000fea0003800000 */
.L_x_2431:
        /* <DEDUP_REMOVED lines=17> */
.L_x_2434:
[----:B------:R-:W-:Y:S05]  /*26c0*/  BSYNC B0 ;  /* 0x0000000000007941 */ /* 0x000fea0003800000 */
.L_x_2433:
        /* <DEDUP_REMOVED lines=17> */
.L_x_2436:
[----:B------:R-:W-:Y:S05]  /*27e0*/  BSYNC B0 ;  /* 0x0000000000007941 */ /* 0x000fea0003800000 */
.L_x_2435:
        /* <DEDUP_REMOVED lines=17> */
.L_x_2438:
[----:B------:R-:W-:Y:S05]  /*2900*/  BSYNC B0 ;  /* 0x0000000000007941 */ /* 0x000fea0003800000 */
.L_x_2437:
        /* <DEDUP_REMOVED lines=18> */
.L_x_2440:
[----:B------:R-:W-:Y:S05]  /*2a30*/  BSYNC B0 ;  /* 0x0000000000007941 */ /* 0x000fea0003800000 */
.L_x_2439:
[----:B---3--:R-:W-:Y:S01]  /*2a40*/  IADD3 R21, R34, 0x50, RZ ;  /* 0x0000005022157810 */ /* 0x008fe20007ffe0ff */
        /* <DEDUP_REMOVED lines=17> */
.L_x_2442:
[----:B------:R-:W-:Y:S05]  /*2b60*/  BSYNC B0 ;  /* 0x0000000000007941 */ /* 0x000fea0003800000 */
.L_x_2441:
        /* <DEDUP_REMOVED lines=18> */
.L_x_2444:
[----:B------:R-:W-:Y:S05]  /*2c90*/  BSYNC B0 ;  /* 0x0000000000007941 */ /* 0x000fea0003800000 */
.L_x_2443:
        /* <DEDUP_REMOVED lines=18> */
.L_x_2446:
[----:B------:R-:W-:Y:S05]  /*2dc0*/  BSYNC B0 ;  /* 0x0000000000007941 */ /* 0x000fea0003800000 */
.L_x_2445:
        /* <DEDUP_REMOVED lines=18> */
.L_x_2448:
[----:B------:R-:W-:Y:S05]  /*2ef0*/  BSYNC B0 ;  /* 0x0000000000007941 */ /* 0x000fea0003800000 */
.L_x_2447:
        /* <DEDUP_REMOVED lines=18> */
.L_x_2450:
[----:B------:R-:W-:Y:S05]  /*3020*/  BSYNC B0 ;  /* 0x0000000000007941 */ /* 0x000fea0003800000 */
.L_x_2449:
        /* <DEDUP_REMOVED lines=18> */
.L_x_2452:
[----:B------:R-:W-:Y:S05]  /*3150*/  BSYNC B0 ;  /* 0x0000000000007941 */ /* 0x000fea0003800000 */
.L_x_2451:
        /* <DEDUP_REMOVED lines=18> */
.L_x_2454:
[----:B------:R-:W-:Y:S05]  /*3280*/  BSYNC B0 ;  /* 0x0000000000007941 */ /* 0x000fea0003800000 */
.L_x_2453:
        /* <DEDUP_REMOVED lines=18> */
.L_x_2456:
[----:B------:R-:W-:Y:S05]  /*33b0*/  BSYNC B0 ;  /* 0x0000000000007941 */ /* 0x000fea0003800000 */
.L_x_2455:
        /* <DEDUP_REMOVED lines=18> */
.L_x_2458:
[----:B------:R-:W-:Y:S05]  /*34e0*/  BSYNC B0 ;  /* 0x0000000000007941 */ /* 0x000fea0003800000 */
.L_x_2457:
        /* <DEDUP_REMOVED lines=18> */
.L_x_2460:
[----:B------:R-:W-:Y:S05]  /*3610*/  BSYNC B0 ;  /* 0x0000000000007941 */ /* 0x000fea0003800000 */
.L_x_2459:
        /* <DEDUP_REMOVED lines=18> */
.L_x_2462:
[----:B------:R-:W-:Y:S05]  /*3740*/  BSYNC B0 ;  /* 0x0000000000007941 */ /* 0x000fea0003800000 */
.L_x_2461:
        /* <DEDUP_REMOVED lines=12> */
[----:B------:R-:W-:Y:S01]  /*3810*/  IMAD.U32 R36, RZ, RZ, UR6 ;  /* 0x00000006ff247e24 */ /* 0x000fe2000f8e00ff */
[----:B------:R-:W-:-:S04]  /*3820*/  DEPBAR.LE SB0, 0x0 ;  /* 0x000080000000791a */ /* 0x000fc80000000000 */
[----:B------:R-:W-:-:S05]  /*3830*/  IMAD.U32 R37, RZ, RZ, UR4 ;  /* 0x00000004ff257e24 */ /* 0x000fca000f8e00ff */
[----:B-1----:R-:W5:Y:S01]  /*3840*/  LDG.E R29, [R36.64] ;  /* 0x00000014241d7981 */ /* 0x002f62000c1e1900 */
[----:B------:R-:W5:Y:S01]  /*3850*/  MUFU.RCP R2, c[0x0][0x238] ;  /* 0x00008e0000027b08 */ /* 0x000f620000001000 */
[----:B------:R-:W-:Y:S01]  /*3860*/  SHF.R.S32.HI R30, RZ, 0x4, R27 ;  /* 0x00000004ff1e7819 */ /* 0x000fe2000001141b */
[----:B------:R-:W-:Y:S01]  /*3870*/  IMAD.SHL.U32 R32, R32, 0x40, RZ ;  /* 0x0000004020207824 */ /* 0x000fe200078e00ff */
[----:B------:R-:W-:Y:S01]  /*3880*/  SHF.R.S32.HI R26, RZ, 0x1f, R31 ;  /* 0x0000001fff1a7819 */ /* 0x000fe2000001141f */
[C---:B------:R-:W-:Y:S01]  /*3890*/  IMAD.SHL.U32 R24, R34.reuse, 0x8, RZ ;  /* 0x0000000822187824 */ /* 0x040fe200078e00ff */
[----:B------:R-:W-:Y:S01]  /*38a0*/  ISETP.GE.AND P1, PT, R34, UR27, PT ;  /* 0x0000001b22007c0c */ /* 0x000fe2000bf26270 */
[----:B------:R-:W-:Y:S01]  /*38b0*/  BAR.SYNC.DEFER_BLOCKING 0x0 ;  /* 0x0000000000007b1d */ /* 0x000fe20000010000 */
[----:B------:R-:W-:Y:S01]  /*38c0*/  LEA.HI R28, R27, R30, RZ, 0x1 ;  /* 0x0000001e1b1c7211 */ /* 0x000fe200078f08ff */
[----:B------:R-:W-:Y:S01]  /*38d0*/  IMAD R240, R25, 0x400, R4 ;  /* 0x0000040019f07824 */ /* 0x000fe200078e0204 */
[----:B------:R-:W-:Y:S01]  /*38e0*/  LEA.HI R26, R26, R31, RZ, 0x2 ;  /* 0x0000001f1a1a7211 */ /* 0x000fe200078f10ff */
[----:B------:R-:W-:Y:S01]  /*38f0*/  IMAD.SHL.U32 R31, R5, 0x40, RZ ;  /* 0x00000040051f7824 */ /* 0x000fe200078e00ff */
[----:B------:R-:W-:Y:S01]  /*3900*/  LEA R27, R25, UR8, 0x4 ;  /* 0x00000008191b7c11 */ /* 0x000fe2000f8e20ff */
[----:B------:R-:W-:Y:S01]  /*3910*/  IMAD.SHL.U32 R243, R23, 0x2, RZ ;  /* 0x0000000217f37824 */ /* 0x000fe200078e00ff */
[----:B------:R-:W-:Y:S01]  /*3920*/  LOP3.LUT R33, R28, 0xfffffffe, RZ, 0xc0, !PT ;  /* 0xfffffffe1c217812 */ /* 0x000fe200078ec0ff */
[----:B------:R-:W-:Y:S01]  /*3930*/  BSSY B0, `(.L_x_2463) ;  /* 0x0000026000007945 */ /* 0x000fe20003800000 */
[----:B------:R-:W-:Y:S01]  /*3940*/  LEA.HI.SX32 R26, R26, R27, 0x1e ;  /* 0x0000001b1a1a7211 */ /* 0x000fe200078ff2ff */
[----:B------:R-:W-:Y:S01]  /*3950*/  IMAD.U32 R27, RZ, RZ, UR13 ;  /* 0x0000000dff1b7e24 */ /* 0x000fe2000f8e00ff */
[----:B------:R-:W-:Y:S01]  /*3960*/  LOP3.LUT R32, R32, 0x1c0, RZ, 0xc0, !PT ;  /* 0x000001c020207812 */ /* 0x000fe200078ec0ff */
[----:B------:R-:W-:Y:S01]  /*3970*/  IMAD.IADD R33, R30, 0x1, -R33 ;  /* 0x000000011e217824 */ /* 0x000fe200078e0a21 */
[----:B------:R-:W-:-:S02]  /*3980*/  LOP3.LUT R31, R31, 0x1c0, RZ, 0xc0, !PT ;  /* 0x000001c01f1f7812 */ /* 0x000fc400078ec0ff */
[----:B------:R-:W-:Y:S02]  /*3990*/  LOP3.LUT P2, RZ, R5, 0x2, RZ, 0xc0, !PT ;  /* 0x0000000205ff7812 */ /* 0x000fe4000784c0ff */
[----:B------:R-:W-:Y:S02]  /*39a0*/  LOP3.LUT R24, R31, 0x8, R24, 0xf8, !PT ;  /* 0x000000081f187812 */ /* 0x000fe400078ef818 */
[----:B------:R-:W-:Y:S02]  /*39b0*/  SHF.R.U32.HI R31, RZ, 0x3, R31 ;  /* 0x00000003ff1f7819 */ /* 0x000fe4000001161f */
[----:B------:R-:W-:Y:S02]  /*39c0*/  LEA R60, P0, R6, c[0x0][0x170], 0x1 ;  /* 0x00005c00063c7a11 */ /* 0x000fe400078008ff */
[----:B------:R-:W-:Y:S01]  /*39d0*/  LOP3.LUT R24, R24, R31, RZ, 0x3c, !PT ;  /* 0x0000001f18187212 */ /* 0x000fe200078e3cff */
[----:B------:R1:W-:Y:S01]  /*39e0*/  @P1 STS.128 [R242+0xa000], RZ ;  /* 0x00a000fff2001388 */ /* 0x0003e20000000c00 */
[----:B------:R-:W-:Y:S01]  /*39f0*/  IMAD.U32 R31, RZ, RZ, UR24 ;  /* 0x00000018ff1f7e24 */ /* 0x000fe2000f8e00ff */
[----:B------:R-:W-:-:S02]  /*3a00*/  LEA.HI.X R61, R6, c[0x0][0x174], R169, 0x1, P0 ;  /* 0x00005d00063d7a11 */ /* 0x000fc400000f0ca9 */
[----:B------:R-:W-:Y:S01]  /*3a10*/  IMAD R239, R33, 0x200, R24 ;  /* 0x0000020021ef7824 */ /* 0x000fe200078e0218 */
[----:B------:R-:W-:Y:S02]  /*3a20*/  SEL R0, R0, 0xfffffff0, !P2 ;  /* 0xfffffff000007807 */ /* 0x000fe40005000000 */
[----:B------:R-:W-:Y:S01]  /*3a30*/  LOP3.LUT R243, R243, 0x6, RZ, 0xc0, !PT ;  /* 0x00000006f3f37812 */ /* 0x000fe200078ec0ff */
[----:B-----5:R-:W-:Y:S01]  /*3a40*/  FMUL.FTZ R29, R29, R2 ;  /* 0x000000021d1d7220 */ /* 0x020fe20000410000 */
[----:B------:R-:W-:Y:S01]  /*3a50*/  IADD3 R2, -R27, 0x1, R26 ;  /* 0x000000011b027810 */ /* 0x000fe20007ffe11a */
[----:B------:R-:W-:Y:S01]  /*3a60*/  IMAD.SHL.U32 R27, R33, 0x8, RZ ;  /* 0x00000008211b7824 */ /* 0x000fe200078e00ff */
[----:B------:R-:W-:Y:S01]  /*3a70*/  SHF.R.U32.HI R26, RZ, 0x3, R32 ;  /* 0x00000003ff1a7819 */ /* 0x000fe20000011620 */
[----:B------:R1:W2:Y:S01]  /*3a80*/  R2UR UR4, R29 ;  /* 0x000000001d0473c2 */ /* 0x0002a200000e0000 */
[----:B------:R-:W-:Y:S02]  /*3a90*/  IADD3 R2, R2, c[0x0][0x2e8], R31 ;  /* 0x0000ba0002027a10 */ /* 0x000fe40007ffe01f */
[----:B------:R-:W-:-:S04]  /*3aa0*/  LOP3.LUT R27, R32, 0x8, R27, 0xf8, !PT ;  /* 0x00000008201b7812 */ /* 0x000fc800078ef81b */
[----:B------:R-:W-:-:S05]  /*3ab0*/  LOP3.LUT R27, R27, R26, RZ, 0x3c, !PT ;  /* 0x0000001a1b1b7212 */ /* 0x000fca00078e3cff */
[----:B------:R-:W-:Y:S02]  /*3ac0*/  IMAD.IADD R240, R27, 0x1, R240 ;  /* 0x000000011bf07824 */ /* 0x000fe400078e02f0 */
[----:B------:R-:W-:Y:S02]  /*3ad0*/  IMAD.IADD R4, R4, 0x1, R27 ;  /* 0x0000000104047824 */ /* 0x000fe400078e021b */
        /* <DEDUP_REMOVED lines=11> */
.L_x_2464:
[----:B------:R-:W-:Y:S05]  /*3b90*/  BSYNC B0 ;  /* 0x0000000000007941 */ /* 0x000fea0003800000 */
.L_x_2463:
        /* <DEDUP_REMOVED lines=19> */
.L_x_2466:
[----:B------:R-:W-:Y:S05]  /*3cd0*/  BSYNC B0 ;  /* 0x0000000000007941 */ /* 0x000fea0003800000 */
.L_x_2465:
        /* <DEDUP_REMOVED lines=16> */
.L_x_2468:
[----:B------:R-:W-:Y:S05]  /*3de0*/  BSYNC B0 ;  /* 0x0000000000007941 */ /* 0x000fea0003800000 */
.L_x_2467:
        /* <DEDUP_REMOVED lines=18> */
.L_x_2470:
[----:B------:R-:W-:Y:S05]  /*3f10*/  BSYNC B0 ;  /* 0x0000000000007941 */ /* 0x000fea0003800000 */
.L_x_2469:
        /* <DEDUP_REMOVED lines=16> */
.L_x_2472:
[----:B------:R-:W-:Y:S05]  /*4020*/  BSYNC B0 ;  /* 0x0000000000007941 */ /* 0x000fea0003800000 */
.L_x_2471:
        /* <DEDUP_REMOVED lines=18> */
.L_x_2474:
[----:B------:R-:W-:Y:S05]  /*4150*/  BSYNC B0 ;  /* 0x0000000000007941 */ /* 0x000fea0003800000 */
.L_x_2473:
        /* <DEDUP_REMOVED lines=18> */
.L_x_2476:
[----:B------:R-:W-:Y:S05]  /*4280*/  BSYNC B0 ;  /* 0x0000000000007941 */ /* 0x000fea0003800000 */
.L_x_2475:
        /* <DEDUP_REMOVED lines=18> */
.L_x_2478:
[----:B------:R-:W-:Y:S05]  /*43b0*/  BSYNC B0 ;  /* 0x0000000000007941 */ /* 0x000fea0003800000 */
.L_x_2477:
        /* <DEDUP_REMOVED lines=16> */
.L_x_2480:
[----:B------:R-:W-:Y:S05]  /*44c0*/  BSYNC B0 ;  /* 0x0000000000007941 */ /* 0x000fea0003800000 */
.L_x_2479:
        /* <DEDUP_REMOVED lines=18> */
.L_x_2482:
[----:B------:R-:W-:Y:S05]  /*45f0*/  BSYNC B0 ;  /* 0x0000000000007941 */ /* 0x000fea0003800000 */
.L_x_2481:
        /* <DEDUP_REMOVED lines=18> */
.L_x_2484:
[----:B------:R-:W-:Y:S05]  /*4720*/  BSYNC B0 ;  /* 0x0000000000007941 */ /* 0x000fea0003800000 */
.L_x_2483:
        /* <DEDUP_REMOVED lines=18> */
.L_x_2486:
[----:B------:R-:W-:Y:S05]  /*4850*/  BSYNC B0 ;  /* 0x0000000000007941 */ /* 0x000fea0003800000 */
.L_x_2485:
        /* <DEDUP_REMOVED lines=18> */
.L_x_2488:
[----:B------:R-:W-:Y:S05]  /*4980*/  BSYNC B0 ;  /* 0x0000000000007941 */ /* 0x000fea0003800000 */
.L_x_2487:
        /* <DEDUP_REMOVED lines=18> */
.L_x_2490:
[----:B------:R-:W-:Y:S05]  /*4ab0*/  BSYNC B0 ;  /* 0x0000000000007941 */ /* 0x000fea0003800000 */
.L_x_2489:
        /* <DEDUP_REMOVED lines=18> */
.L_x_2492:
[----:B------:R-:W-:Y:S05]  /*4be0*/  BSYNC B0 ;  /* 0x0000000000007941 */ /* 0x000fea0003800000 */
.L_x_2491:
        /* <DEDUP_REMOVED lines=18> */
.L_x_2494:
[----:B------:R-:W-:Y:S05]  /*4d10*/  BSYNC B0 ;  /* 0x0000000000007941 */ /* 0x000fea0003800000 */
.L_x_2493:
[----:B------:R-:W-:Y:S01]  /*4d20*/  IMAD.SHL.U32 R239, R239, 0x2, RZ ;  /* 0x00000002efef7824 */ /* 0x000fe200078e00ff */
[----:B-1----:R-:W-:Y:S01]  /*4d30*/  LDSM.16.M88.4 R20, [R240] ;  /* 0x00000000f014783b */ /* 0x002fe20000000200 */
[--C-:B------:R-:W-:Y:S01]  /*4d40*/  IMAD R180, R241, 0x2, R240.reuse ;  /* 0x00000002f1b47824 */ /* 0x100fe200078e02f0 */
[----:B------:R-:W-:Y:S01]  /*4d50*/  LOP3.LUT P0, RZ, R5, 0x4, RZ, 0xc0, !PT ;  /* 0x0000000405ff7812 */ /* 0x000fe2000780c0ff */
[----:B------:R-:W-:Y:S01]  /*4d60*/  IMAD R234, R0, 0x2, R239 ;  /* 0x0000000200ea7824 */ /* 0x000fe200078e02ef */
[----:B------:R-:W1:Y:S01]  /*4d70*/  LDSM.16.M88.4 R84, [R239+0x2000] ;  /* 0x00200000ef54783b */ /* 0x000e620000000200 */
[----:B------:R-:W-:Y:S01]  /*4d80*/  IADD3 R5, R239, 0x2000, RZ ;  /* 0x00002000ef057810 */ /* 0x000fe20007ffe0ff */
[----:B------:R-:W-:Y:S01]  /*4d90*/  IMAD R238, R3, 0x2, R240 ;  /* 0x0000000203ee7824 */ /* 0x000fe200078e02f0 */
[----:B------:R-:W-:Y:S01]  /*4da0*/  IADD3 R237, R239, 0x2040, RZ ;  /* 0x00002040efed7810 */ /* 0x000fe20007ffe0ff */
[----:B------:R-:W-:Y:S01]  /*4db0*/  LDSM.16.M88.4 R12, [R180] ;  /* 0x00000000b40c783b */ /* 0x000fe20000000200 */
[----:B------:R-:W-:Y:S01]  /*4dc0*/  IADD3 R172, R243, UR28, RZ ;  /* 0x0000001cf3ac7c10 */ /* 0x000fe2000fffe0ff */
[----:B------:R-:W-:Y:S01]  /*4dd0*/  IMAD R236, R241, 0x2, R238 ;  /* 0x00000002f1ec7824 */ /* 0x000fe200078e02ee */
[----:B------:R-:W-:Y:S01]  /*4de0*/  IMNMX R167, R2, UR24, PT ;  /* 0x0000001802a77c17 */ /* 0x000fe2000b800200 */
[----:B------:R-:W-:Y:S01]  /*4df0*/  LDSM.16.M88.4 R8, [R234+0x2000] ;  /* 0x00200000ea08783b */ /* 0x000fe20000000200 */
[C---:B------:R-:W-:Y:S01]  /*4e00*/  IADD3 R160, R172.reuse, 0x9, RZ ;  /* 0x00000009aca07810 */ /* 0x040fe20007ffe0ff */
[----:B------:R-:W-:Y:S01]  /*4e10*/  I2F R170, R172 ;  /* 0x000000ac00aa7306 */ /* 0x000fe20000201400 */
[----:B------:R-:W-:Y:S01]  /*4e20*/  @P0 IADD3 R237, R5, -0x40, RZ ;  /* 0xffffffc005ed0810 */ /* 0x000fe20007ffe0ff */
[----:B------:R-:W5:Y:S01]  /*4e30*/  LDSM.16.M88.4 R36, [R239+0x3000] ;  /* 0x00300000ef24783b */ /* 0x000f620000000200 */
[C---:B------:R-:W-:Y:S01]  /*4e40*/  IADD3 R162, R172.reuse, 0x8, RZ ;  /* 0x00000008aca27810 */ /* 0x040fe20007ffe0ff */
[----:B------:R-:W-:Y:S01]  /*4e50*/  UISETP.GE.AND UP0, UPT, UR19, 0x2, UPT ;  /* 0x000000021300788c */ /* 0x000fe2000bf06270 */
[----:B------:R-:W-:Y:S01]  /*4e60*/  IADD3 R166, R172, 0x1, RZ ;  /* 0x00000001aca67810 */ /* 0x000fe20007ffe0ff */
[----:B------:R-:W3:Y:S01]  /*4e70*/  LDSM.16.M88.4 R68, [R239+0x2800] ;  /* 0x00280000ef44783b */ /* 0x000ee20000000200 */
[----:B------:R-:W-:Y:S01]  /*4e80*/  IMAD R164, R0, 0x2, R237 ;  /* 0x0000000200a47824 */ /* 0x000fe200078e02ed */
[----:B------:R-:W-:Y:S01]  /*4e90*/  I2F R159, R160 ;  /* 0x000000a0009f7306 */ /* 0x000fe20000201400 */
[C---:B------:R-:W-:Y:S01]  /*4ea0*/  IADD3 R156, R172.reuse, 0x11, RZ ;  /* 0x00000011ac9c7810 */ /* 0x040fe20007ffe0ff */
[----:B------:R-:W4:Y:S01]  /*4eb0*/  LDSM.16.M88.4 R32, [R239+0x3800] ;  /* 0x00380000ef20783b */ /* 0x000f220000000200 */
[----:B------:R-:W-:-:S02]  /*4ec0*/  IADD3 R154, R172, 0x18, RZ ;  /* 0x00000018ac9a7810 */ /* 0x000fc40007ffe0ff */
[----:B------:R-:W-:Y:S01]  /*4ed0*/  IADD3 R148, R172, 0x21, RZ ;  /* 0x00000021ac947810 */ /* 0x000fe20007ffe0ff */
[----:B------:R-:W-:Y:S01]  /*4ee0*/  LDSM.16.M88.4 R24, [R234+0x2800] ;  /* 0x00280000ea18783b */ /* 0x000fe20000000200 */
[-C--:B------:R-:W-:Y:S01]  /*4ef0*/  ISETP.GE.AND P3, PT, R160, R167.reuse, PT ;  /* 0x000000a7a000720c */ /* 0x080fe20003f66270 */
[----:B------:R-:W-:Y:S01]  /*4f00*/  I2F R161, R162 ;  /* 0x000000a200a17306 */ /* 0x000fe20000201400 */
[----:B------:R-:W-:Y:S01]  /*4f10*/  IADD3 R165, R2, 0x8, RZ ;  /* 0x0000000802a57810 */ /* 0x000fe20007ffe0ff */
[----:B------:R-:W-:Y:S01]  /*4f20*/  LDSM.16.M88.4 R16, [R234+0x3800] ;  /* 0x00380000ea10783b */ /* 0x000fe20000000200 */
[C---:B------:R-:W-:Y:S02]  /*4f30*/  IADD3 R142, R172.reuse, 0x30, RZ ;  /* 0x00000030ac8e7810 */ /* 0x040fe40007ffe0ff */
[C---:B------:R-:W-:Y:S01]  /*4f40*/  IADD3 R140, R172.reuse, 0x31, RZ ;  /* 0x00000031ac8c7810 */ /* 0x040fe20007ffe0ff */
[----:B------:R-:W-:Y:S01]  /*4f50*/  LDSM.16.M88.4 R44, [R239+0x4800] ;  /* 0x00480000ef2c783b */ /* 0x000fe20000000200 */
[----:B------:R-:W-:Y:S01]  /*4f60*/  IMNMX R165, R165, UR24, PT ;  /* 0x00000018a5a57c17 */ /* 0x000fe2000b800200 */
[----:B------:R-:W-:Y:S01]  /*4f70*/  I2F R163, R166 ;  /* 0x000000a600a37306 */ /* 0x000fe20000201400 */
[----:B------:R-:W-:Y:S01]  /*4f80*/  IADD3 R146, R172, 0x28, RZ ;  /* 0x00000028ac927810 */ /* 0x000fe20007ffe0ff */
[----:B------:R-:W-:Y:S01]  /*4f90*/  LDSM.16.M88.4 R124, [R239+0x4000] ;  /* 0x00400000ef7c783b */ /* 0x000fe20000000200 */
[----:B------:R-:W-:-:S02]  /*4fa0*/  ISETP.GE.AND P1, PT, R162, R167, PT ;  /* 0x000000a7a200720c */ /* 0x000fc40003f26270 */
[C---:B------:R-:W-:Y:S01]  /*4fb0*/  IADD3 R152, R172.reuse, 0x19, RZ ;  /* 0x00000019ac987810 */ /* 0x040fe20007ffe0ff */
[C---:B-1----:R-:W-:Y:S01]  /*4fc0*/  HMMA.16816.F32 R76, R20.reuse, R84, RZ ;  /* 0x00000054144c723c */ /* 0x042fe200000018ff */
[----:B------:R-:W-:Y:S01]  /*4fd0*/  LDSM.16.M88.4 R52, [R237] ;  /* 0x00000000ed34783b */ /* 0x000fe20000000200 */
[----:B------:R-:W-:Y:S01]  /*4fe0*/  I2F R155, R156 ;  /* 0x0000009c009b7306 */ /* 0x000fe20000201400 */
[----:B------:R-:W-:Y:S02]  /*4ff0*/  IADD3 R150, R172, 0x20, RZ ;  /* 0x00000020ac967810 */ /* 0x000fe40007ffe0ff */
[----:B------:R-:W-:Y:S01]  /*5000*/  LDSM.16.M88.4 R64, [R234+0x4800] ;  /* 0x00480000ea40783b */ /* 0x000fe20000000200 */
[----:B------:R-:W-:Y:S02]  /*5010*/  ISETP.GE.AND P0, PT, R162, R165, PT ;  /* 0x000000a5a200720c */ /* 0x000fe40003f06270 */
[----:B------:R-:W-:Y:S01]  /*5020*/  HMMA.16816.F32 R84, R20, R86, RZ ;  /* 0x000000561454723c */ /* 0x000fe200000018ff */
[----:B------:R-:W-:Y:S01]  /*5030*/  LDSM.16.M88.4 R56, [R234+0x4000] ;  /* 0x00400000ea38783b */ /* 0x000fe20000000200 */
[----:B------:R-:W-:Y:S01]  /*5040*/  I2F R153, R154 ;  /* 0x0000009a00997306 */ /* 0x000fe20000201400 */
[----:B------:R-:W-:-:S02]  /*5050*/  IADD3 R158, R172, 0x10, RZ ;  /* 0x00000010ac9e7810 */ /* 0x000fc40007ffe0ff */
[----:B------:R-:W-:Y:S01]  /*5060*/  LDSM.16.M88.4 R92, [R164] ;  /* 0x00000000a45c783b */ /* 0x000fe20000000200 */
[C---:B------:R-:W-:Y:S02]  /*5070*/  IADD3 R184, R172.reuse, 0x40, RZ ;  /* 0x00000040acb87810 */ /* 0x040fe40007ffe0ff */
[----:B-----5:R-:W-:Y:S01]  /*5080*/  HMMA.16816.F32 R48, R20, R36, RZ ;  /* 0x000000241430723c */ /* 0x020fe200000018ff */
[----:B------:R-:W-:Y:S01]  /*5090*/  LDSM.16.M88.4 R116, [R239+0x5000] ;  /* 0x00500000ef74783b */ /* 0x000fe20000000200 */
[----:B------:R-:W-:Y:S01]  /*50a0*/  I2F R147, R148 ;  /* 0x0000009400937306 */ /* 0x000fe20000201400 */
[----:B------:R-:W-:Y:S02]  /*50b0*/  IADD3 R182, R172, 0x41, RZ ;  /* 0x00000041acb67810 */ /* 0x000fe40007ffe0ff */
[----:B------:R-:W-:Y:S01]  /*50c0*/  LDSM.16.M88.4 R72, [R237+0x1000] ;  /* 0x00100000ed48783b */ /* 0x000fe20000000200 */
[----:B------:R-:W-:Y:S02]  /*50d0*/  ISETP.GE.AND P4, PT, R166, R165, PT ;  /* 0x000000a5a600720c */ /* 0x000fe40003f86270 */
[----:B------:R-:W-:Y:S01]  /*50e0*/  HMMA.16816.F32 R76, R12, R8, R76 ;  /* 0x000000080c4c723c */ /* 0x000fe2000000184c */
[----:B------:R-:W-:Y:S01]  /*50f0*/  LDSM.16.M88.4 R136, [R234+0x5000] ;  /* 0x00500000ea88783b */ /* 0x000fe20000000200 */
[----:B------:R-:W-:Y:S01]  /*5100*/  I2F R141, R142 ;  /* 0x0000008e008d7306 */ /* 0x000fe20000201400 */
[----:B------:R-:W-:-:S02]  /*5110*/  IADD3 R174, R172, 0x50, RZ ;  /* 0x00000050acae7810 */ /* 0x000fc40007ffe0ff */
[----:B------:R-:W-:Y:S01]  /*5120*/  LDSM.16.M88.4 R88, [R164+0x800] ;  /* 0x00080000a458783b */ /* 0x000fe20000000200 */
[----:B------:R-:W-:Y:S02]  /*5130*/  IADD3 R144, R172, 0x29, RZ ;  /* 0x00000029ac907810 */ /* 0x000fe40007ffe0ff */
[----:B------:R-:W-:Y:S01]  /*5140*/  HMMA.16816.F32 R84, R12, R10, R84 ;  /* 0x0000000a0c54723c */ /* 0x000fe20000001854 */
[----:B------:R-:W1:Y:S01]  /*5150*/  LDSM.16.M88.4 R8, [R234+0x3000] ;  /* 0x00300000ea08783b */ /* 0x000e620000000200 */
[----:B------:R-:W-:Y:S01]  /*5160*/  I2F R5, R140 ;  /* 0x0000008c00057306 */ /* 0x000fe20000201400 */
[----:B------:R-:W-:Y:S02]  /*5170*/  ISETP.GE.AND P6, PT, R166, R167, PT ;  /* 0x000000a7a600720c */ /* 0x000fe40003fc6270 */
[----:B------:R-:W-:Y:S01]  /*5180*/  LDSM.16.M88.4 R132, [R164+0x2800] ;  /* 0x00280000a484783b */ /* 0x000fe20000000200 */
[----:B------:R-:W-:Y:S02]  /*5190*/  IADD3 R192, R172, 0x58, RZ ;  /* 0x00000058acc07810 */ /* 0x000fe40007ffe0ff */
[----:B------:R-:W-:Y:S01]  /*51a0*/  HMMA.16816.F32 R36, R20, R38, RZ ;  /* 0x000000261424723c */ /* 0x000fe200000018ff */
[----:B------:R-:W-:Y:S01]  /*51b0*/  LDSM.16.M88.4 R108, [R239+0x5800] ;  /* 0x00580000ef6c783b */ /* 0x000fe20000000200 */
[----:B------:R-:W-:Y:S01]  /*51c0*/  I2F R145, R146 ;  /* 0x0000009200917306 */ /* 0x000fe20000201400 */
[----:B------:R-:W-:-:S02]  /*51d0*/  ISETP.GE.AND P5, PT, R160, R165, PT ;  /* 0x000000a5a000720c */ /* 0x000fc40003fa6270 */
[----:B------:R-:W-:Y:S01]  /*51e0*/  LDSM.16.M88.4 R100, [R239+0x6000] ;  /* 0x00600000ef64783b */ /* 0x000fe20000000200 */
[C---:B------:R-:W-:Y:S02]  /*51f0*/  IADD3 R194, R172.reuse, 0x59, RZ ;  /* 0x00000059acc27810 */ /* 0x040fe40007ffe0ff */
[C---:B---3--:R-:W-:Y:S01]  /*5200*/  HMMA.16816.F32 R80, R20.reuse, R68, RZ ;  /* 0x000000441450723c */ /* 0x048fe200000018ff */
[----:B------:R-:W-:Y:S01]  /*5210*/  LDSM.16.M88.4 R128, [R239+0x9800] ;  /* 0x00980000ef80783b */ /* 0x000fe20000000200 */
[----:B------:R-:W-:Y:S01]  /*5220*/  I2F R151, R152 ;  /* 0x0000009800977306 */ /* 0x000fe20000201400 */
[C---:B------:R-:W-:Y:S02]  /*5230*/  IADD3 R196, R172.reuse, 0x60, RZ ;  /* 0x00000060acc47810 */ /* 0x040fe40007ffe0ff */
[----:B------:R-:W-:Y:S01]  /*5240*/  LDSM.16.M88.4 R120, [R234+0x5800] ;  /* 0x00580000ea78783b */ /* 0x000fe20000000200 */
[C---:B------:R-:W-:Y:S02]  /*5250*/  IADD3 R188, R172.reuse, 0x38, RZ ;  /* 0x00000038acbc7810 */ /* 0x040fe40007ffe0ff */
[----:B----4-:R-:W-:Y:S01]  /*5260*/  HMMA.16816.F32 R28, R20, R32, RZ ;  /* 0x00000020141c723c */ /* 0x010fe200000018ff */
[C---:B------:R-:W-:Y:S01]  /*5270*/  IADD3 R186, R172.reuse, 0x39, RZ ;  /* 0x00000039acba7810 */ /* 0x040fe20007ffe0ff */
[----:B------:R-:W-:Y:S01]  /*5280*/  I2F R149, R150 ;  /* 0x0000009600957306 */ /* 0x000fe20000201400 */
[C---:B------:R-:W-:Y:S01]  /*5290*/  ISETP.GE.AND P2, PT, R172.reuse, R165, PT ;  /* 0x000000a5ac00720c */ /* 0x040fe20003f46270 */
[----:B------:R-:W0:Y:S01]  /*52a0*/  LDGDEPBAR ;  /* 0x00000000000079af */ /* 0x000e220000000000 */
[----:B------:R-:W-:-:S02]  /*52b0*/  IADD3 R178, R172, 0x48, RZ ;  /* 0x00000048acb27810 */ /* 0x000fc40007ffe0ff */
[C---:B------:R-:W-:Y:S01]  /*52c0*/  IADD3 R176, R172.reuse, 0x49, RZ ;  /* 0x00000049acb07810 */ /* 0x040fe20007ffe0ff */
[C---:B------:R-:W-:Y:S01]  /*52d0*/  HMMA.16816.F32 R68, R20.reuse, R70, RZ ;  /* 0x000000461444723c */ /* 0x040fe200000018ff */
[C---:B------:R-:W-:Y:S01]  /*52e0*/  IADD3 R225, R172.reuse, 0x61, RZ ;  /* 0x00000061ace17810 */ /* 0x040fe20007ffe0ff */
[----:B------:R-:W-:Y:S01]  /*52f0*/  I2F R157, R158 ;  /* 0x0000009e009d7306 */ /* 0x000fe20000201400 */
[C---:B------:R-:W-:Y:S02]  /*5300*/  IADD3 R247, R172.reuse, 0x68, RZ ;  /* 0x00000068acf77810 */ /* 0x040fe40007ffe0ff */
[C---:B------:R-:W-:Y:S02]  /*5310*/  IADD3 R190, R172.reuse, 0x51, RZ ;  /* 0x00000051acbe7810 */ /* 0x040fe40007ffe0ff */
[C---:B------:R-:W-:Y:S01]  /*5320*/  IADD3 R251, R172.reuse, 0x69, RZ ;  /* 0x00000069acfb7810 */ /* 0x040fe20007ffe0ff */
[----:B------:R-:W-:Y:S01]  /*5330*/  HMMA.16816.F32 R32, R20, R34, RZ ;  /* 0x000000221420723c */ /* 0x000fe200000018ff */
[----:B------:R-:W-:Y:S01]  /*5340*/  IADD3 R2, R172, 0x80, RZ ;  /* 0x00000080ac027810 */ /* 0x000fe20007ffe0ff */
[----:B------:R-:W-:Y:S06]  /*5350*/  I2F R177, R184 ;  /* 0x000000b800b17306 */ /* 0x000fec0000201400 */
[C---:B-1----:R-:W-:Y:S02]  /*5360*/  HMMA.16816.F32 R48, R12.reuse, R8, R48 ;  /* 0x000000080c30723c */ /* 0x042fe40000001830 */
[----:B------:R-:W-:Y:S06]  /*5370*/  I2F R175, R182 ;  /* 0x000000b600af7306 */ /* 0x000fec0000201400 */
[C---:B------:R-:W-:Y:S01]  /*5380*/  HMMA.16816.F32 R36, R12.reuse, R10, R36 ;  /* 0x0000000a0c24723c */ /* 0x040fe20000001824 */
[----:B------:R-:W1:Y:S01]  /*5390*/  LDSM.16.M88.4 R8, [R238] ;  /* 0x00000000ee08783b */ /* 0x000e620000000200 */
[----:B------:R-:W-:Y:S06]  /*53a0*/  I2F R0, R174 ;  /* 0x000000ae00007306 */ /* 0x000fec0000201400 */
[C---:B------:R-:W-:Y:S02]  /*53b0*/  HMMA.16816.F32 R80, R12.reuse, R24, R80 ;  /* 0x000000180c50723c */ /* 0x040fe40000001850 */
[----:B------:R-:W-:Y:S06]  /*53c0*/  I2F R143, R144 ;  /* 0x00000090008f7306 */ /* 0x000fec0000201400 */
[C---:B------:R-:W-:Y:S02]  /*53d0*/  HMMA.16816.F32 R68, R12.reuse, R26, R68 ;  /* 0x0000001a0c44723c */ /* 0x040fe40000001844 */
[----:B------:R-:W-:Y:S06]  /*53e0*/  I2F R185, R192 ;  /* 0x000000c000b97306 */ /* 0x000fec0000201400 */
[C---:B------:R-:W-:Y:S02]  /*53f0*/  HMMA.16816.F32 R28, R12.reuse, R16, R28 ;  /* 0x000000100c1c723c */ /* 0x040fe4000000181c */
[----:B------:R-:W-:Y:S06]  /*5400*/  I2F R187, R194 ;  /* 0x000000c200bb7306 */ /* 0x000fec0000201400 */
[----:B------:R-:W-:Y:S01]  /*5410*/  HMMA.16816.F32 R32, R12, R18, R32 ;  /* 0x000000120c20723c */ /* 0x000fe20000001820 */
[----:B------:R-:W3:Y:S01]  /*5420*/  LDSM.16.M88.4 R16, [R236] ;  /* 0x00000000ec10783b */ /* 0x000ee20000000200 */
[----:B------:R-:W-:Y:S06]  /*5430*/  I2F R189, R196 ;  /* 0x000000c400bd7306 */ /* 0x000fec0000201400 */
[C---:B------:R-:W-:Y:S02]  /*5440*/  HMMA.16816.F32 R40, R20.reuse, R44, RZ ;  /* 0x0000002c1428723c */ /* 0x040fe400000018ff */
[----:B------:R-:W-:Y:S06]  /*5450*/  I2F R181, R188 ;  /* 0x000000bc00b57306 */ /* 0x000fec0000201400 */
[C---:B------:R-:W-:Y:S02]  /*5460*/  HMMA.16816.F32 R24, R20.reuse, R124, RZ ;  /* 0x0000007c1418723c */ /* 0x040fe400000018ff */
[----:B------:R-:W-:Y:S06]  /*5470*/  I2F R179, R186 ;  /* 0x000000ba00b37306 */ /* 0x000fec0000201400 */
[C---:B------:R-:W-:Y:S02]  /*5480*/  HMMA.16816.F32 R44, R20.reuse, R46, RZ ;  /* 0x0000002e142c723c */ /* 0x040fe400000018ff */
[----:B------:R-:W-:Y:S06]  /*5490*/  I2F R173, R178 ;  /* 0x000000b200ad7306 */ /* 0x000fec0000201400 */
[----:B------:R-:W-:Y:S02]  /*54a0*/  HMMA.16816.F32 R124, R20, R126, RZ ;  /* 0x0000007e147c723c */ /* 0x000fe400000018ff */
[----:B------:R-:W-:Y:S06]  /*54b0*/  I2F R171, R176 ;  /* 0x000000b000ab7306 */ /* 0x000fec0000201400 */
[----:B-1----:R-:W-:Y:S02]  /*54c0*/  HMMA.16816.F32 R76, R8, R52, R76 ;  /* 0x00000034084c723c */ /* 0x002fe4000000184c */
[----:B------:R-:W-:Y:S06]  /*54d0*/  I2F R221, R225 ;  /* 0x000000e100dd7306 */ /* 0x000fec0000201400 */
[C---:B------:R-:W-:Y:S02]  /*54e0*/  HMMA.16816.F32 R40, R12.reuse, R64, R40 ;  /* 0x000000400c28723c */ /* 0x040fe40000001828 */
[----:B------:R-:W-:Y:S06]  /*54f0*/  I2F R249, R247 ;  /* 0x000000f700f97306 */ /* 0x000fec0000201400 */
[C---:B------:R-:W-:Y:S01]  /*5500*/  HMMA.16816.F32 R44, R12.reuse, R66, R44 ;  /* 0x000000420c2c723c */ /* 0x040fe2000000182c */
[----:B------:R-:W1:Y:S01]  /*5510*/  LDSM.16.M88.4 R64, [R237+0x1800] ;  /* 0x00180000ed40783b */ /* 0x000e620000000200 */
[----:B------:R-:W-:Y:S06]  /*5520*/  I2F R183, R190 ;  /* 0x000000be00b77306 */ /* 0x000fec0000201400 */
[C---:B------:R-:W-:Y:S08]  /*5530*/  HMMA.16816.F32 R24, R12.reuse, R56, R24 ;  /* 0x000000380c18723c */ /* 0x040ff00000001818 */
[----:B------:R-:W-:Y:S01]  /*5540*/  HMMA.16816.F32 R124, R12, R58, R124 ;  /* 0x0000003a0c7c723c */ /* 0x000fe2000000187c */
[----:B------:R-:W4:Y:S07]  /*5550*/  LDSM.16.M88.4 R56, [R237+0x800] ;  /* 0x00080000ed38783b */ /* 0x000f2e0000000200 */
[----:B---3--:R-:W-:Y:S08]  /*5560*/  HMMA.16816.F32 R76, R16, R92, R76 ;  /* 0x0000005c104c723c */ /* 0x008ff0000000184c */
[----:B------:R-:W-:Y:S08]  /*5570*/  HMMA.16816.F32 R84, R8, R54, R84 ;  /* 0x000000360854723c */ /* 0x000ff00000001854 */
[----:B------:R-:W-:Y:S08]  /*5580*/  HMMA.16816.F32 R52, R20, R116, RZ ;  /* 0x000000741434723c */ /* 0x000ff000000018ff */
[----:B------:R-:W-:Y:S01]  /*5590*/  FMUL.FTZ R76, R76, c[0x0][0x2ec] ;  /* 0x0000bb004c4c7a20 */ /* 0x000fe20000410000 */
[----:B------:R-:W-:Y:S01]  /*55a0*/  HMMA.16816.F32 R48, R8, R72, R48 ;  /* 0x000000480830723c */ /* 0x000fe20000001830 */
[----:B------:R-:W-:-:S02]  /*55b0*/  FMUL.FTZ R198, R79, c[0x0][0x2ec] ;  /* 0x0000bb004fc67a20 */ /* 0x000fc40000410000 */
[----:B------:R3:W-:Y:S05]  /*55c0*/  MUFU.TANH R191, R76 ;  /* 0x0000004c00bf7308 */ /* 0x0007ea0000002400 */
[C---:B------:R-:W-:Y:S01]  /*55d0*/  HMMA.16816.F32 R36, R8.reuse, R74, R36 ;  /* 0x0000004a0824723c */ /* 0x040fe20000001824 */
[----:B------:R-:W5:Y:S02]  /*55e0*/  LDSM.16.M88.4 R72, [R164+0x1000] ;  /* 0x00100000a448783b */ /* 0x000f640000000200 */
[----:B------:R-:W-:Y:S05]  /*55f0*/  MUFU.TANH R198, R198 ;  /* 0x000000c600c67308 */ /* 0x000fea0000002400 */
[C---:B-1----:R-:W-:Y:S08]  /*5600*/  HMMA.16816.F32 R28, R8.reuse, R64, R28 ;  /* 0x00000040081c723c */ /* 0x042ff0000000181c */
[C---:B------:R-:W-:Y:S01]  /*5610*/  HMMA.16816.F32 R32, R8.reuse, R66, R32 ;  /* 0x000000420820723c */ /* 0x040fe20000001820 */
[----:B------:R-:W1:Y:S07]  /*5620*/  LDSM.16.M88.4 R64, [R164+0x1800] ;  /* 0x00180000a440783b */ /* 0x000e6e0000000200 */
[C---:B----4-:R-:W-:Y:S08]  /*5630*/  HMMA.16816.F32 R80, R8.reuse, R56, R80 ;  /* 0x000000380850723c */ /* 0x050ff00000001850 */
[----:B------:R-:W-:Y:S01]  /*5640*/  HMMA.16816.F32 R68, R8, R58, R68 ;  /* 0x0000003a0844723c */ /* 0x000fe20000001844 */
[----:B------:R-:W4:Y:S07]  /*5650*/  LDSM.16.M88.4 R56, [R237+0x2000] ;  /* 0x00200000ed38783b */ /* 0x000f2e0000000200 */
[----:B------:R-:W-:Y:S07]  /*5660*/  HMMA.16816.F32 R52, R12, R136, R52 ;  /* 0x000000880c34723c */ /* 0x000fee0000001834 */
[----:B------:R-:W-:Y:S01]  /*5670*/  FMUL.FTZ R136, R77, c[0x0][0x2ec] ;  /* 0x0000bb004d887a20 */ /* 0x000fe20000410000 */
[C---:B------:R-:W-:Y:S01]  /*5680*/  HMMA.16816.F32 R84, R16.reuse, R94, R84 ;  /* 0x0000005e1054723c */ /* 0x040fe20000001854 */
[----:B------:R-:W-:Y:S01]  /*5690*/  FMUL.FTZ R137, R78, c[0x0][0x2ec] ;  /* 0x0000bb004e897a20 */ /* 0x000fe20000410000 */
[----:B------:R-:W-:Y:S03]  /*56a0*/  LDSM.16.M88.4 R92, [R239+0x6800] ;  /* 0x00680000ef5c783b */ /* 0x000fe60000000200 */
[----:B------:R-:W-:Y:S01]  /*56b0*/  MUFU.TANH R136, R136 ;  /* 0x0000008800887308 */ /* 0x000fe20000002400 */
[----:B---3--:R-:W3:Y:S02]  /*56c0*/  LDSM.16.M88.4 R76, [R237+0x2800] ;  /* 0x00280000ed4c783b */ /* 0x008ee40000000200 */
[C---:B------:R-:W-:Y:S05]  /*56d0*/  HMMA.16816.F32 R68, R16.reuse, R90, R68 ;  /* 0x0000005a1044723c */ /* 0x040fea0000001844 */
[----:B------:R-:W-:Y:S03]  /*56e0*/  MUFU.TANH R137, R137 ;  /* 0x0000008900897308 */ /* 0x000fe60000002400 */
[C---:B-----5:R-:W-:Y:S08]  /*56f0*/  HMMA.16816.F32 R36, R16.reuse, R74, R36 ;  /* 0x0000004a1024723c */ /* 0x060ff00000001824 */
[----:B-1----:R-:W-:Y:S01]  /*5700*/  HMMA.16816.F32 R28, R16, R64, R28 ;  /* 0x00000040101c723c */ /* 0x002fe2000000181c */
[----:B------:R-:W-:-:S02]  /*5710*/  FMUL.FTZ R84, R84, c[0x0][0x2ec] ;  /* 0x0000bb0054547a20 */ /* 0x000fc40000410000 */
[----:B------:R-:W-:Y:S02]  /*5720*/  FMUL.FTZ R85, R85, c[0x0][0x2ec] ;  /* 0x0000bb0055557a20 */ /* 0x000fe40000410000 */
[----:B------:R-:W-:Y:S01]  /*5730*/  FMUL.FTZ R86, R86, c[0x0][0x2ec] ;  /* 0x0000bb0056567a20 */ /* 0x000fe20000410000 */
[----:B------:R-:W1:Y:S01]  /*5740*/  MUFU.TANH R200, R84 ;  /* 0x0000005400c87308 */ /* 0x000e620000002400 */
[----:B------:R-:W-:Y:S01]  /*5750*/  FMUL.FTZ R87, R87, c[0x0][0x2ec] ;  /* 0x0000bb0057577a20 */ /* 0x000fe20000410000 */
[C---:B----4-:R-:W-:Y:S01]  /*5760*/  HMMA.16816.F32 R24, R8.reuse, R56, R24 ;  /* 0x000000380818723c */ /* 0x050fe20000001818 */
[----:B------:R-:W-:Y:S02]  /*5770*/  FMUL.FTZ R68, R68, c[0x0][0x2ec] ;  /* 0x0000bb0044447a20 */ /* 0x000fe40000410000 */
[----:B------:R-:W-:Y:S02]  /*5780*/  FMUL.FTZ R69, R69, c[0x0][0x2ec] ;  /* 0x0000bb0045457a20 */ /* 0x000fe40000410000 */
[----:B------:R-:W-:Y:S01]  /*5790*/  FMUL.FTZ R70, R70, c[0x0][0x2ec] ;  /* 0x0000bb0046467a20 */ /* 0x000fe20000410000 */
[----:B------:R-:W-:Y:S01]  /*57a0*/  MUFU.TANH R202, R85 ;  /* 0x0000005500ca7308 */ /* 0x000fe20000002400 */
[----:B------:R-:W-:Y:S01]  /*57b0*/  FMUL.FTZ R71, R71, c[0x0][0x2ec] ;  /* 0x0000bb0047477a20 */ /* 0x000fe20000410000 */
[----:B------:R-:W-:Y:S01]  /*57c0*/  HMMA.16816.F32 R124, R8, R58, R124 ;  /* 0x0000003a087c723c */ /* 0x000fe2000000187c */
[----:B------:R-:W4:Y:S01]  /*57d0*/  LDSM.16.M88.4 R56, [R164+0x2000] ;  /* 0x00200000a438783b */ /* 0x000f220000000200 */
[----:B------:R-:W-:-:S02]  /*57e0*/  FMUL.FTZ R36, R36, c[0x0][0x2ec] ;  /* 0x0000bb0024247a20 */ /* 0x000fc40000410000 */
[----:B------:R-:W-:Y:S02]  /*57f0*/  FMUL.FTZ R37, R37, c[0x0][0x2ec] ;  /* 0x0000bb0025257a20 */ /* 0x000fe40000410000 */
[----:B------:R-:W-:Y:S01]  /*5800*/  FMUL.FTZ R38, R38, c[0x0][0x2ec] ;  /* 0x0000bb0026267a20 */ /* 0x000fe20000410000 */
[----:B------:R-:W5:Y:S01]  /*5810*/  MUFU.TANH R204, R86 ;  /* 0x0000005600cc7308 */ /* 0x000f620000002400 */
[C---:B---3--:R-:W-:Y:S01]  /*5820*/  HMMA.16816.F32 R40, R8.reuse, R76, R40 ;  /* 0x0000004c0828723c */ /* 0x048fe20000001828 */
[----:B------:R-:W-:Y:S02]  /*5830*/  FMUL.FTZ R28, R28, c[0x0][0x2ec] ;  /* 0x0000bb001c1c7a20 */ /* 0x000fe40000410000 */
[----:B------:R-:W-:Y:S02]  /*5840*/  FMUL.FTZ R248, R39, c[0x0][0x2ec] ;  /* 0x0000bb0027f87a20 */ /* 0x000fe40000410000 */
[----:B------:R-:W-:Y:S02]  /*5850*/  FMUL.FTZ R252, R29, c[0x0][0x2ec] ;  /* 0x0000bb001dfc7a20 */ /* 0x000fe40000410000 */
[----:B------:R3:W-:Y:S01]  /*5860*/  MUFU.TANH R206, R87 ;  /* 0x0000005700ce7308 */ /* 0x0007e20000002400 */
[----:B------:R-:W-:Y:S01]  /*5870*/  HMMA.16816.F32 R44, R8, R78, R44 ;  /* 0x0000004e082c723c */ /* 0x000fe2000000182c */
[----:B------:R-:W-:Y:S01]  /*5880*/  FMUL.FTZ R193, R31, c[0x0][0x2ec] ;  /* 0x0000bb001fc17a20 */ /* 0x000fe20000410000 */
[----:B------:R-:W-:Y:S01]  /*5890*/  LDSM.16.M88.4 R76, [R239+0x7800] ;  /* 0x00780000ef4c783b */ /* 0x000fe20000000200 */
[----:B-12---:R-:W-:-:S04]  /*58a0*/  FFMA.FTZ R200, R161, UR4, R200 ;  /* 0x00000004a1c87c23 */ /* 0x006fc800080100c8 */
[----:B------:R-:W-:Y:S01]  /*58b0*/  MUFU.TANH R216, R68 ;  /* 0x0000004400d87308 */ /* 0x000fe20000002400 */
[----:B------:R-:W-:Y:S01]  /*58c0*/  HMMA.16816.F32 R116, R20, R118, RZ ;  /* 0x000000761474723c */ /* 0x000fe200000018ff */
[----:B-----5:R-:W-:Y:S01]  /*58d0*/  FFMA.FTZ R204, R161, UR4, R204 ;  /* 0x00000004a1cc7c23 */ /* 0x020fe200080100cc */
[----:B------:R-:W-:Y:S02]  /*58e0*/  FSEL R235, R200, -INF , !P1 ;  /* 0xff800000c8eb7808 */ /* 0x000fe40004800000 */
[----:B------:R-:W-:-:S03]  /*58f0*/  ISETP.GE.AND P1, PT, R156, R165, PT ;  /* 0x000000a59c00720c */ /* 0x000fc60003f26270 */
[----:B------:R-:W-:Y:S01]  /*5900*/  MUFU.TANH R218, R69 ;  /* 0x0000004500da7308 */ /* 0x000fe20000002400 */
[C---:B------:R-:W-:Y:S01]  /*5910*/  HMMA.16816.F32 R40, R16.reuse, R132, R40 ;  /* 0x000000841028723c */ /* 0x040fe20000001828 */
[----:B---3--:R-:W1:Y:S06]  /*5920*/  LDSM.16.M88.4 R84, [R239+0x7000] ;  /* 0x00700000ef54783b */ /* 0x008e6c0000000200 */
[----:B------:R-:W-:Y:S01]  /*5930*/  MUFU.TANH R220, R70 ;  /* 0x0000004600dc7308 */ /* 0x000fe20000002400 */
[----:B------:R-:W-:Y:S01]  /*5940*/  FMUL.FTZ R133, R30, c[0x0][0x2ec] ;  /* 0x0000bb001e857a20 */ /* 0x000fe20000410000 */
[C---:B------:R-:W-:Y:S06]  /*5950*/  HMMA.16816.F32 R48, R16.reuse, R72, R48 ;  /* 0x000000481030723c */ /* 0x040fec0000001830 */
[----:B------:R2:W-:Y:S02]  /*5960*/  MUFU.TANH R222, R71 ;  /* 0x0000004700de7308 */ /* 0x0005e40000002400 */
[C---:B------:R-:W-:Y:S06]  /*5970*/  HMMA.16816.F32 R80, R16.reuse, R88, R80 ;  /* 0x000000581050723c */ /* 0x040fec0000001850 */
[----:B------:R-:W-:Y:S01]  /*5980*/  MUFU.TANH R230, R36 ;  /* 0x0000002400e67308 */ /* 0x000fe20000002400 */
[----:B------:R-:W-:Y:S01]  /*5990*/  FMUL.FTZ R40, R40, c[0x0][0x2ec] ;  /* 0x0000bb0028287a20 */ /* 0x000fe20000410000 */
[C---:B------:R-:W-:Y:S06]  /*59a0*/  HMMA.16816.F32 R32, R16.reuse, R66, R32 ;  /* 0x000000421020723c */ /* 0x040fec0000001820 */
[----:B------:R-:W-:Y:S01]  /*59b0*/  MUFU.TANH R232, R37 ;  /* 0x0000002500e87308 */ /* 0x000fe20000002400 */
[----:B--2---:R-:W2:Y:S01]  /*59c0*/  LDSM.16.M88.4 R68, [R239+0x8000] ;  /* 0x00800000ef44783b */ /* 0x004ea20000000200 */
[----:B----4-:R-:W-:Y:S01]  /*59d0*/  HMMA.16816.F32 R24, R16, R56, R24 ;  /* 0x000000381018723c */ /* 0x010fe20000001818 */
[----:B------:R-:W-:-:S02]  /*59e0*/  FMUL.FTZ R48, R48, c[0x0][0x2ec] ;  /* 0x0000bb0030307a20 */ /* 0x000fc40000410000 */
[----:B------:R-:W-:Y:S02]  /*59f0*/  FMUL.FTZ R49, R49, c[0x0][0x2ec] ;  /* 0x0000bb0031317a20 */ /* 0x000fe40000410000 */
[----:B------:R-:W-:Y:S01]  /*5a00*/  FMUL.FTZ R50, R50, c[0x0][0x2ec] ;  /* 0x0000bb0032327a20 */ /* 0x000fe20000410000 */
[----:B------:R3:W-:Y:S01]  /*5a10*/  MUFU.TANH R246, R38 ;  /* 0x0000002600f67308 */ /* 0x0007e20000002400 */
[----:B------:R-:W-:Y:S01]  /*5a20*/  FMUL.FTZ R51, R51, c[0x0][0x2ec] ;  /* 0x0000bb0033337a20 */ /* 0x000fe20000410000 */
[----:B------:R-:W-:Y:S01]  /*5a30*/  HMMA.16816.F32 R124, R16, R58, R124 ;  /* 0x0000003a107c723c */ /* 0x000fe2000000187c */
[----:B------:R-:W-:Y:S01]  /*5a40*/  LDSM.16.M88.4 R56, [R237+0x3000] ;  /* 0x00300000ed38783b */ /* 0x000fe20000000200 */
[----:B------:R-:W-:Y:S02]  /*5a50*/  FMUL.FTZ R80, R80, c[0x0][0x2ec] ;  /* 0x0000bb0050507a20 */ /* 0x000fe40000410000 */
[----:B------:R-:W-:Y:S02]  /*5a60*/  FMUL.FTZ R81, R81, c[0x0][0x2ec] ;  /* 0x0000bb0051517a20 */ /* 0x000fe40000410000 */
[----:B------:R4:W5:Y:S01]  /*5a70*/  MUFU.TANH R250, R28 ;  /* 0x0000001c00fa7308 */ /* 0x0009620000002400 */
[----:B------:R-:W-:Y:S01]  /*5a80*/  FMUL.FTZ R82, R82, c[0x0][0x2ec] ;  /* 0x0000bb0052527a20 */ /* 0x000fe20000410000 */
[----:B------:R-:W-:Y:S01]  /*5a90*/  HMMA.16816.F32 R116, R12, R138, R116 ;  /* 0x0000008a0c74723c */ /* 0x000fe20000001874 */
[----:B------:R-:W-:-:S02]  /*5aa0*/  FMUL.FTZ R83, R83, c[0x0][0x2ec] ;  /* 0x0000bb0053537a20 */ /* 0x000fc40000410000 */
[----:B------:R-:W-:Y:S02]  /*5ab0*/  FMUL.FTZ R32, R32, c[0x0][0x2ec] ;  /* 0x0000bb0020207a20 */ /* 0x000fe40000410000 */
[----:B------:R-:W-:Y:S01]  /*5ac0*/  FMUL.FTZ R33, R33, c[0x0][0x2ec] ;  /* 0x0000bb0021217a20 */ /* 0x000fe20000410000 */
[----:B---3--:R-:W3:Y:S01]  /*5ad0*/  LDSM.16.M88.4 R36, [R239+0x8800] ;  /* 0x00880000ef24783b */ /* 0x008ee20000000200 */
[----:B------:R-:W-:Y:S01]  /*5ae0*/  FMUL.FTZ R34, R34, c[0x0][0x2ec] ;  /* 0x0000bb0022227a20 */ /* 0x000fe20000410000 */
[C---:B------:R-:W-:Y:S01]  /*5af0*/  HMMA.16816.F32 R112, R20.reuse, R108, RZ ;  /* 0x0000006c1470723c */ /* 0x040fe200000018ff */
[----:B------:R-:W-:Y:S01]  /*5b00*/  FMUL.FTZ R35, R35, c[0x0][0x2ec] ;  /* 0x0000bb0023237a20 */ /* 0x000fe20000410000 */
[----:B------:R-:W-:Y:S01]  /*5b10*/  MUFU.TANH R224, R48 ;  /* 0x0000003000e07308 */ /* 0x000fe20000002400 */
[----:B------:R-:W-:Y:S02]  /*5b20*/  FMUL.FTZ R24, R24, c[0x0][0x2ec] ;  /* 0x0000bb0018187a20 */ /* 0x000fe40000410000 */
[----:B------:R-:W-:Y:S01]  /*5b30*/  FMUL.FTZ R25, R25, c[0x0][0x2ec] ;  /* 0x0000bb0019197a20 */ /* 0x000fe20000410000 */
[----:B----4-:R-:W4:Y:S01]  /*5b40*/  LDSM.16.M88.4 R28, [R239+0x9000] ;  /* 0x00900000ef1c783b */ /* 0x010f220000000200 */
[----:B------:R-:W-:Y:S01]  /*5b50*/  FMUL.FTZ R207, R26, c[0x0][0x2ec] ;  /* 0x0000bb001acf7a20 */ /* 0x000fe20000410000 */
[----:B------:R-:W-:Y:S01]  /*5b60*/  HMMA.16816.F32 R108, R20, R110, RZ ;  /* 0x0000006e146c723c */ /* 0x000fe200000018ff */
[----:B------:R-:W-:Y:S01]  /*5b70*/  FMUL.FTZ R209, R27, c[0x0][0x2ec] ;  /* 0x0000bb001bd17a20 */ /* 0x000fe20000410000 */
[----:B------:R-:W-:Y:S01]  /*5b80*/  MUFU.TANH R226, R49 ;  /* 0x0000003100e27308 */ /* 0x000fe20000002400 */
[----:B------:R-:W-:-:S02]  /*5b90*/  FMUL.FTZ R211, R124, c[0x0][0x2ec] ;  /* 0x0000bb007cd37a20 */ /* 0x000fc40000410000 */
[----:B------:R-:W-:Y:S02]  /*5ba0*/  FMUL.FTZ R213, R125, c[0x0][0x2ec] ;  /* 0x0000bb007dd57a20 */ /* 0x000fe40000410000 */
[----:B------:R-:W-:Y:S01]  /*5bb0*/  FMUL.FTZ R215, R126, c[0x0][0x2ec] ;  /* 0x0000bb007ed77a20 */ /* 0x000fe20000410000 */
[C---:B------:R-:W-:Y:S01]  /*5bc0*/  HMMA.16816.F32 R104, R20.reuse, R100, RZ ;  /* 0x000000641468723c */ /* 0x040fe200000018ff */
[----:B------:R-:W-:Y:S01]  /*5bd0*/  FMUL.FTZ R217, R127, c[0x0][0x2ec] ;  /* 0x0000bb007fd97a20 */ /* 0x000fe20000410000 */
[----:B------:R-:W-:Y:S01]  /*5be0*/  MUFU.TANH R228, R50 ;  /* 0x0000003200e47308 */ /* 0x000fe20000002400 */
[----:B------:R-:W-:Y:S01]  /*5bf0*/  LDSM.16.M88.4 R124, [R234+0x6000] ;  /* 0x00600000ea7c783b */ /* 0x000fe20000000200 */
[----:B-----5:R-:W-:Y:S02]  /*5c00*/  FFMA.FTZ R162, R141, UR4, R250 ;  /* 0x000000048da27c23 */ /* 0x020fe400080100fa */
[----:B------:R-:W-:Y:S01]  /*5c10*/  FFMA.FTZ R200, R151, UR4, R222 ;  /* 0x0000000497c87c23 */ /* 0x000fe200080100de */
[----:B------:R-:W-:Y:S01]  /*5c20*/  IADD3 R222, R172, 0xb9, RZ ;  /* 0x000000b9acde7810 */ /* 0x000fe20007ffe0ff */
[C---:B------:R-:W-:Y:S02]  /*5c30*/  HMMA.16816.F32 R96, R20.reuse, R92, RZ ;  /* 0x0000005c1460723c */ /* 0x040fe400000018ff */
[----:B------:R5:W-:Y:S06]  /*5c40*/  MUFU.TANH R132, R51 ;  /* 0x0000003300847308 */ /* 0x000bec0000002400 */
[C---:B-1----:R-:W-:Y:S02]  /*5c50*/  HMMA.16816.F32 R88, R20.reuse, R84, RZ ;  /* 0x000000541458723c */ /* 0x042fe400000018ff */
[----:B------:R-:W1:Y:S06]  /*5c60*/  MUFU.TANH R208, R80 ;  /* 0x0000005000d07308 */ /* 0x000e6c0000002400 */
[C---:B--2---:R-:W-:Y:S01]  /*5c70*/  HMMA.16816.F32 R72, R20.reuse, R68, RZ ;  /* 0x000000441448723c */ /* 0x044fe200000018ff */
[----:B-----5:R-:W2:Y:S01]  /*5c80*/  LDSM.16.M88.4 R48, [R164+0x3000] ;  /* 0x00300000a430783b */ /* 0x020ea20000000200 */
[----:B------:R-:W-:Y:S06]  /*5c90*/  MUFU.TANH R210, R81 ;  /* 0x0000005100d27308 */ /* 0x000fec0000002400 */
[C---:B---3--:R-:W-:Y:S01]  /*5ca0*/  HMMA.16816.F32 R64, R20.reuse, R36, RZ ;  /* 0x000000241440723c */ /* 0x048fe200000018ff */
[----:B-1----:R-:W-:Y:S01]  /*5cb0*/  FFMA.FTZ R208, R157, UR4, R208 ;  /* 0x000000049dd07c23 */ /* 0x002fe200080100d0 */
[----:B------:R-:W-:Y:S06]  /*5cc0*/  MUFU.TANH R212, R82 ;  /* 0x0000005200d47308 */ /* 0x000fec0000002400 */
[C---:B------:R-:W-:Y:S02]  /*5cd0*/  HMMA.16816.F32 R100, R20.reuse, R102, RZ ;  /* 0x000000661464723c */ /* 0x040fe400000018ff */
[----:B------:R1:W-:Y:S06]  /*5ce0*/  MUFU.TANH R214, R83 ;  /* 0x0000005300d67308 */ /* 0x0003ec0000002400 */
[C---:B------:R-:W-:Y:S02]  /*5cf0*/  HMMA.16816.F32 R92, R20.reuse, R94, RZ ;  /* 0x0000005e145c723c */ /* 0x040fe400000018ff */
[----:B------:R-:W-:Y:S06]  /*5d00*/  MUFU.TANH R195, R32 ;  /* 0x0000002000c37308 */ /* 0x000fec0000002400 */
[C---:B------:R-:W-:Y:S02]  /*5d10*/  HMMA.16816.F32 R84, R20.reuse, R86, RZ ;  /* 0x000000561454723c */ /* 0x040fe400000018ff */
[----:B------:R-:W-:Y:S06]  /*5d20*/  MUFU.TANH R197, R33 ;  /* 0x0000002100c57308 */ /* 0x000fec0000002400 */
[C---:B-1----:R-:W-:Y:S02]  /*5d30*/  HMMA.16816.F32 R80, R20.reuse, R76, RZ ;  /* 0x0000004c1450723c */ /* 0x042fe400000018ff */
[----:B------:R-:W-:Y:S06]  /*5d40*/  MUFU.TANH R199, R34 ;  /* 0x0000002200c77308 */ /* 0x000fec0000002400 */
[C---:B------:R-:W-:Y:S02]  /*5d50*/  HMMA.16816.F32 R76, R20.reuse, R78, RZ ;  /* 0x0000004e144c723c */ /* 0x040fe400000018ff */
[----:B------:R4:W-:Y:S06]  /*5d60*/  MUFU.TANH R201, R35 ;  /* 0x0000002300c97308 */ /* 0x0009ec0000002400 */
[C---:B------:R-:W-:Y:S02]  /*5d70*/  HMMA.16816.F32 R68, R20.reuse, R70, RZ ;  /* 0x000000461444723c */ /* 0x040fe400000018ff */
[----:B------:R-:W-:Y:S06]  /*5d80*/  MUFU.TANH R203, R24 ;  /* 0x0000001800cb7308 */ /* 0x000fec0000002400 */
[C---:B------:R-:W-:Y:S02]  /*5d90*/  HMMA.16816.F32 R36, R20.reuse, R38, RZ ;  /* 0x000000261424723c */ /* 0x040fe400000018ff */
[----:B------:R1:W-:Y:S06]  /*5da0*/  MUFU.TANH R205, R25 ;  /* 0x0000001900cd7308 */ /* 0x0003ec0000002400 */
[C---:B----4-:R-:W-:Y:S02]  /*5db0*/  HMMA.16816.F32 R32, R20.reuse, R28, RZ ;  /* 0x0000001c1420723c */ /* 0x050fe400000018ff */
[----:B------:R-:W3:Y:S06]  /*5dc0*/  MUFU.TANH R133, R133 ;  /* 0x0000008500857308 */ /* 0x000eec0000002400 */
[C---:B------:R-:W-:Y:S02]  /*5dd0*/  HMMA.16816.F32 R28, R20.reuse, R30, RZ ;  /* 0x0000001e141c723c */ /* 0x040fe400000018ff */
[----:B------:R-:W4:Y:S06]  /*5de0*/  MUFU.TANH R252, R252 ;  /* 0x000000fc00fc7308 */ /* 0x000f2c0000002400 */
[----:B-1----:R-:W-:Y:S02]  /*5df0*/  HMMA.16816.F32 R24, R20, R128, RZ ;  /* 0x000000801418723c */ /* 0x002fe400000018ff */
[----:B------:R-:W-:Y:S01]  /*5e00*/  MUFU.TANH R193, R193 ;  /* 0x000000c100c17308 */ /* 0x000fe20000002400 */
[----:B---3--:R-:W-:-:S02]  /*5e10*/  FFMA.FTZ R133, R141, UR4, R133 ;  /* 0x000000048d857c23 */ /* 0x008fc40008010085 */
[----:B------:R-:W-:-:S03]  /*5e20*/  FFMA.FTZ R141, R179, UR4, R201 ;  /* 0x00000004b38d7c23 */ /* 0x000fc600080100c9 */
[----:B------:R-:W-:Y:S01]  /*5e30*/  HMMA.16816.F32 R20, R20, R130, RZ ;  /* 0x000000821414723c */ /* 0x000fe200000018ff */
[----:B------:R-:W1:Y:S01]  /*5e40*/  LDSM.16.M88.4 R128, [R237+0x3800] ;  /* 0x00380000ed80783b */ /* 0x000e620000000200 */
[----:B------:R-:W-:Y:S01]  /*5e50*/  MUFU.TANH R207, R207 ;  /* 0x000000cf00cf7308 */ /* 0x000fe20000002400 */
[----:B----4-:R-:W-:-:S05]  /*5e60*/  FFMA.FTZ R252, R5, UR4, R252 ;  /* 0x0000000405fc7c23 */ /* 0x010fca00080100fc */
[C---:B------:R-:W-:Y:S02]  /*5e70*/  HMMA.16816.F32 R52, R8.reuse, R56, R52 ;  /* 0x000000380834723c */ /* 0x040fe40000001834 */
[----:B------:R-:W-:Y:S06]  /*5e80*/  MUFU.TANH R248, R248 ;  /* 0x000000f800f87308 */ /* 0x000fec0000002400 */
[----:B------:R-:W-:Y:S01]  /*5e90*/  HMMA.16816.F32 R116, R8, R58, R116 ;  /* 0x0000003a0874723c */ /* 0x000fe20000001874 */
[----:B------:R-:W-:Y:S01]  /*5ea0*/  LDSM.16.M88.4 R56, [R164+0x3800] ;  /* 0x00380000a438783b */ /* 0x000fe20000000200 */
[----:B------:R-:W-:Y:S06]  /*5eb0*/  MUFU.TANH R209, R209 ;  /* 0x000000d100d17308 */ /* 0x000fec0000002400 */
[----:B------:R-:W-:Y:S02]  /*5ec0*/  HMMA.16816.F32 R44, R16, R134, R44 ;  /* 0x00000086102c723c */ /* 0x000fe4000000182c */
[----:B------:R3:W4:Y:S05]  /*5ed0*/  MUFU.TANH R135, R40 ;  /* 0x0000002800877308 */ /* 0x00072a0000002400 */
[----:B------:R-:W-:Y:S01]  /*5ee0*/  FMUL.FTZ R134, R41, c[0x0][0x2ec] ;  /* 0x0000bb0029867a20 */ /* 0x000fe20000410000 */
[C---:B------:R-:W-:Y:S02]  /*5ef0*/  HMMA.16816.F32 R112, R12.reuse, R120, R112 ;  /* 0x000000780c70723c */ /* 0x040fe40000001870 */
[----:B------:R-:W-:Y:S05]  /*5f00*/  MUFU.TANH R211, R211 ;  /* 0x000000d300d37308 */ /* 0x000fea0000002400 */
[----:B------:R-:W-:Y:S01]  /*5f10*/  FMUL.FTZ R121, R42, c[0x0][0x2ec] ;  /* 0x0000bb002a797a20 */ /* 0x000fe20000410000 */
[----:B------:R-:W-:Y:S01]  /*5f20*/  HMMA.16816.F32 R108, R12, R122, R108 ;  /* 0x0000007a0c6c723c */ /* 0x000fe2000000186c */
[----:B------:R-:W-:-:S02]  /*5f30*/  FMUL.FTZ R120, R43, c[0x0][0x2ec] ;  /* 0x0000bb002b787a20 */ /* 0x000fc40000410000 */
[----:B---3--:R-:W3:Y:S01]  /*5f40*/  LDSM.16.M88.4 R40, [R234+0x6800] ;  /* 0x00680000ea28783b */ /* 0x008ee20000000200 */
[----:B------:R-:W-:Y:S01]  /*5f50*/  MUFU.TANH R213, R213 ;  /* 0x000000d500d57308 */ /* 0x000fe20000002400 */
[----:B----4-:R-:W-:-:S03]  /*5f60*/  FFMA.FTZ R135, R0, UR4, R135 ;  /* 0x0000000400877c23 */ /* 0x010fc60008010087 */
[C---:B--2---:R-:W-:Y:S01]  /*5f70*/  HMMA.16816.F32 R52, R16.reuse, R48, R52 ;  /* 0x000000301034723c */ /* 0x044fe20000001834 */
[----:B------:R-:W-:Y:S02]  /*5f80*/  FMUL.FTZ R44, R44, c[0x0][0x2ec] ;  /* 0x0000bb002c2c7a20 */ /* 0x000fe40000410000 */
[----:B------:R-:W-:Y:S01]  /*5f90*/  FMUL.FTZ R123, R45, c[0x0][0x2ec] ;  /* 0x0000bb002d7b7a20 */ /* 0x000fe20000410000 */
[----:B------:R-:W2:Y:S04]  /*5fa0*/  MUFU.TANH R121, R121 ;  /* 0x0000007900797308 */ /* 0x000ea80000002400 */
[----:B------:R-:W-:Y:S01]  /*5fb0*/  HMMA.16816.F32 R116, R16, R50, R116 ;  /* 0x000000321074723c */ /* 0x000fe20000001874 */
[----:B------:R-:W4:Y:S03]  /*5fc0*/  LDSM.16.M88.4 R48, [R237+0x4000] ;  /* 0x00400000ed30783b */ /* 0x000f260000000200 */
[----:B------:R-:W5:Y:S04]  /*5fd0*/  MUFU.TANH R122, R44 ;  /* 0x0000002c007a7308 */ /* 0x000f680000002400 */
[----:B-1----:R-:W-:Y:S04]  /*5fe0*/  HMMA.16816.F32 R112, R8, R128, R112 ;  /* 0x000000800870723c */ /* 0x002fe80000001870 */
[----:B------:R-:W-:Y:S01]  /*5ff0*/  MUFU.TANH R215, R215 ;  /* 0x000000d700d77308 */ /* 0x000fe20000002400 */
[----:B--2---:R-:W-:-:S02]  /*6000*/  FFMA.FTZ R121, R0, UR4, R121 ;  /* 0x0000000400797c23 */ /* 0x004fc40008010079 */
[----:B------:R-:W-:Y:S01]  /*6010*/  IADD3 R128, R172, 0xa1, RZ ;  /* 0x000000a1ac807810 */ /* 0x000fe20007ffe0ff */
[----:B------:R-:W-:Y:S01]  /*6020*/  HMMA.16816.F32 R108, R8, R130, R108 ;  /* 0x00000082086c723c */ /* 0x000fe2000000186c */
[----:B------:R-:W-:Y:S02]  /*6030*/  FMUL.FTZ R52, R52, c[0x0][0x2ec] ;  /* 0x0000bb0034347a20 */ /* 0x000fe40000410000 */
[----:B------:R-:W-:Y:S01]  /*6040*/  FMUL.FTZ R53, R53, c[0x0][0x2ec] ;  /* 0x0000bb0035357a20 */ /* 0x000fe20000410000 */
[----:B------:R-:W1:Y:S01]  /*6050*/  MUFU.TANH R217, R217 ;  /* 0x000000d900d97308 */ /* 0x000e620000002400 */
[----:B------:R-:W-:Y:S02]  /*6060*/  FMUL.FTZ R54, R54, c[0x0][0x2ec] ;  /* 0x0000bb0036367a20 */ /* 0x000fe40000410000 */
[----:B------:R-:W-:Y:S01]  /*6070*/  FMUL.FTZ R131, R55, c[0x0][0x2ec] ;  /* 0x0000bb0037837a20 */ /* 0x000fe20000410000 */
[----:B------:R-:W-:Y:S01]  /*6080*/  HMMA.16816.F32 R104, R12, R124, R104 ;  /* 0x0000007c0c68723c */ /* 0x000fe20000001868 */
[----:B------:R-:W-:-:S02]  /*6090*/  FMUL.FTZ R119, R119, c[0x0][0x2ec] ;  /* 0x0000bb0077777a20 */ /* 0x000fc40000410000 */
[----:B------:R-:W-:Y:S01]  /*60a0*/  FMUL.FTZ R117, R117, c[0x0][0x2ec] ;  /* 0x0000bb0075757a20 */ /* 0x000fe20000410000 */
[----:B------:R-:W-:Y:S01]  /*60b0*/  MUFU.TANH R219, R52 ;  /* 0x0000003400db7308 */ /* 0x000fe20000002400 */
[----:B------:R-:W-:Y:S02]  /*60c0*/  FMUL.FTZ R116, R116, c[0x0][0x2ec] ;  /* 0x0000bb0074747a20 */ /* 0x000fe40000410000 */
[----:B------:R-:W-:Y:S01]  /*60d0*/  FMUL.FTZ R124, R46, c[0x0][0x2ec] ;  /* 0x0000bb002e7c7a20 */ /* 0x000fe20000410000 */
[----:B------:R-:W-:Y:S01]  /*60e0*/  HMMA.16816.F32 R100, R12, R126, R100 ;  /* 0x0000007e0c64723c */ /* 0x000fe20000001864 */
[----:B------:R-:W-:Y:S02]  /*60f0*/  FMUL.FTZ R118, R118, c[0x0][0x2ec] ;  /* 0x0000bb0076767a20 */ /* 0x000fe40000410000 */
[----:B------:R-:W-:Y:S01]  /*6100*/  FFMA.FTZ R130, R149, UR4, R224 ;  /* 0x0000000495827c23 */ /* 0x000fe200080100e0 */
[----:B------:R-:W-:Y:S01]  /*6110*/  MUFU.TANH R223, R53 ;  /* 0x0000003500df7308 */ /* 0x000fe20000002400 */
[----:B-----5:R-:W-:-:S02]  /*6120*/  FFMA.FTZ R122, R185, UR4, R122 ;  /* 0x00000004b97a7c23 */ /* 0x020fc4000801007a */
[----:B------:R-:W-:Y:S01]  /*6130*/  FMUL.FTZ R126, R47, c[0x0][0x2ec] ;  /* 0x0000bb002f7e7a20 */ /* 0x000fe20000410000 */
[----:B---3--:R-:W-:Y:S01]  /*6140*/  HMMA.16816.F32 R96, R12, R40, R96 ;  /* 0x000000280c60723c */ /* 0x008fe20000001860 */
[----:B------:R-:W2:Y:S01]  /*6150*/  LDSM.16.M88.4 R44, [R234+0x7000] ;  /* 0x00700000ea2c783b */ /* 0x000ea20000000200 */
[----:B------:R-:W-:Y:S01]  /*6160*/  FFMA.FTZ R127, R149, UR4, R228 ;  /* 0x00000004957f7c23 */ /* 0x000fe200080100e4 */
[----:B------:R-:W-:Y:S01]  /*6170*/  IADD3 R228, R172, 0xb1, RZ ;  /* 0x000000b1ace47810 */ /* 0x000fe20007ffe0ff */
[----:B------:R3:W5:Y:S01]  /*6180*/  MUFU.TANH R227, R54 ;  /* 0x0000003600e37308 */ /* 0x0007620000002400 */
[----:B-1----:R-:W-:-:S03]  /*6190*/  FFMA.FTZ R149, R171, UR4, R217 ;  /* 0x00000004ab957c23 */ /* 0x002fc600080100d9 */
[----:B------:R-:W-:Y:S01]  /*61a0*/  HMMA.16816.F32 R92, R12, R42, R92 ;  /* 0x0000002a0c5c723c */ /* 0x000fe2000000185c */
[----:B------:R-:W1:Y:S03]  /*61b0*/  LDSM.16.M88.4 R40, [R164+0x4000] ;  /* 0x00400000a428783b */ /* 0x000e660000000200 */
[----:B------:R4:W-:Y:S04]  /*61c0*/  MUFU.TANH R233, R119 ;  /* 0x0000007700e97308 */ /* 0x0009e80000002400 */
[----:B------:R-:W-:Y:S01]  /*61d0*/  HMMA.16816.F32 R112, R16, R56, R112 ;  /* 0x000000381070723c */ /* 0x000fe20000001870 */
[----:B---3--:R-:W3:Y:S03]  /*61e0*/  LDSM.16.M88.4 R52, [R234+0x7800] ;  /* 0x00780000ea34783b */ /* 0x008ee60000000200 */
[----:B------:R-:W2:Y:S01]  /*61f0*/  MUFU.TANH R124, R124 ;  /* 0x0000007c007c7308 */ /* 0x000ea20000002400 */
[----:B-----5:R-:W-:-:S03]  /*6200*/  FFMA.FTZ R227, R189, UR4, R227 ;  /* 0x00000004bde37c23 */ /* 0x020fc600080100e3 */
[----:B------:R-:W-:Y:S01]  /*6210*/  HMMA.16816.F32 R108, R16, R58, R108 ;  /* 0x0000003a106c723c */ /* 0x000fe2000000186c */
[----:B------:R-:W5:Y:S01]  /*6220*/  LDSM.16.M88.4 R56, [R237+0x4800] ;  /* 0x00480000ed38783b */ /* 0x000f620000000200 */
[----:B----4-:R-:W-:Y:S02]  /*6230*/  FFMA.FTZ R119, R147, UR4, R226 ;  /* 0x0000000493777c23 */ /* 0x010fe400080100e2 */
[----:B------:R-:W4:Y:S01]  /*6240*/  MUFU.TANH R126, R126 ;  /* 0x0000007e007e7308 */ /* 0x000f220000002400 */
[----:B------:R-:W-:-:S03]  /*6250*/  IADD3 R226, R172, 0xb0, RZ ;  /* 0x000000b0ace27810 */ /* 0x000fc60007ffe0ff */
[----:B------:R-:W-:Y:S04]  /*6260*/  HMMA.16816.F32 R104, R8, R48, R104 ;  /* 0x000000300868723c */ /* 0x000fe80000001868 */
[----:B------:R1:W-:Y:S01]  /*6270*/  MUFU.TANH R229, R117 ;  /* 0x0000007500e57308 */ /* 0x0003e20000002400 */
[----:B--2---:R-:W-:-:S03]  /*6280*/  FFMA.FTZ R124, R185, UR4, R124 ;  /* 0x00000004b97c7c23 */ /* 0x004fc6000801007c */
[----:B------:R-:W-:Y:S01]  /*6290*/  HMMA.16816.F32 R100, R8, R50, R100 ;  /* 0x000000320864723c */ /* 0x000fe20000001864 */
[----:B------:R-:W-:Y:S01]  /*62a0*/  LDSM.16.M88.4 R48, [R164+0x4800] ;  /* 0x00480000a430783b */ /* 0x000fe20000000200 */
[----:B------:R-:W-:Y:S02]  /*62b0*/  FMUL.FTZ R113, R113, c[0x0][0x2ec] ;  /* 0x0000bb0071717a20 */ /* 0x000fe40000410000 */
[----:B------:R-:W-:Y:S01]  /*62c0*/  FMUL.FTZ R115, R115, c[0x0][0x2ec] ;  /* 0x0000bb0073737a20 */ /* 0x000fe20000410000 */
[----:B------:R-:W-:Y:S01]  /*62d0*/  MUFU.TANH R116, R116 ;  /* 0x0000007400747308 */ /* 0x000fe20000002400 */
[----:B----4-:R-:W-:Y:S02]  /*62e0*/  FFMA.FTZ R126, R187, UR4, R126 ;  /* 0x00000004bb7e7c23 */ /* 0x010fe4000801007e */
[----:B------:R-:W-:Y:S01]  /*62f0*/  HMMA.16816.F32 R88, R12, R44, R88 ;  /* 0x0000002c0c58723c */ /* 0x000fe20000001858 */
[----:B------:R-:W-:Y:S02]  /*6300*/  FMUL.FTZ R110, R110, c[0x0][0x2ec] ;  /* 0x0000bb006e6e7a20 */ /* 0x000fe40000410000 */
[----:B------:R-:W-:-:S02]  /*6310*/  FMUL.FTZ R111, R111, c[0x0][0x2ec] ;  /* 0x0000bb006f6f7a20 */ /* 0x000fc40000410000 */
[----:B------:R2:W-:Y:S01]  /*6320*/  MUFU.TANH R129, R113 ;  /* 0x0000007100817308 */ /* 0x0005e20000002400 */
[----:B-1----:R-:W-:Y:S02]  /*6330*/  FFMA.FTZ R117, R157, UR4, R212 ;  /* 0x000000049d757c23 */ /* 0x002fe400080100d4 */
[----:B------:R-:W-:Y:S01]  /*6340*/  HMMA.16816.F32 R84, R12, R46, R84 ;  /* 0x0000002e0c54723c */ /* 0x000fe20000001854 */
[----:B------:R-:W1:Y:S01]  /*6350*/  LDSM.16.M88.4 R44, [R234+0x8000] ;  /* 0x00800000ea2c783b */ /* 0x000e620000000200 */
[----:B------:R-:W-:Y:S02]  /*6360*/  FFMA.FTZ R185, R189, UR4, R219 ;  /* 0x00000004bdb97c23 */ /* 0x000fe400080100db */
[----:B------:R-:W-:Y:S01]  /*6370*/  FMUL.FTZ R112, R112, c[0x0][0x2ec] ;  /* 0x0000bb0070707a20 */ /* 0x000fe20000410000 */
[----:B------:R-:W4:Y:S01]  /*6380*/  MUFU.TANH R125, R115 ;  /* 0x00000073007d7308 */ /* 0x000f220000002400 */
[----:B------:R-:W-:Y:S02]  /*6390*/  FMUL.FTZ R114, R114, c[0x0][0x2ec] ;  /* 0x0000bb0072727a20 */ /* 0x000fe40000410000 */
[----:B------:R-:W-:Y:S01]  /*63a0*/  HMMA.16816.F32 R104, R16, R40, R104 ;  /* 0x000000281068723c */ /* 0x000fe20000001868 */
[----:B--2---:R-:W-:-:S04]  /*63b0*/  FFMA.FTZ R113, R163, UR4, R198 ;  /* 0x00000004a3717c23 */ /* 0x004fc800080100c6 */
[----:B------:R-:W-:Y:S02]  /*63c0*/  MUFU.TANH R118, R118 ;  /* 0x0000007600767308 */ /* 0x000fe40000002400 */
[----:B------:R-:W-:Y:S01]  /*63d0*/  FMUL.FTZ R40, R108, c[0x0][0x2ec] ;  /* 0x0000bb006c287a20 */ /* 0x000fe20000410000 */
[C---:B---3--:R-:W-:Y:S01]  /*63e0*/  HMMA.16816.F32 R80, R12.reuse, R52, R80 ;  /* 0x000000340c50723c */ /* 0x048fe20000001850 */
[----:B------:R-:W-:Y:S01]  /*63f0*/  FMUL.FTZ R108, R109, c[0x0][0x2ec] ;  /* 0x0000bb006d6c7a20 */ /* 0x000fe20000410000 */
[----:B------:R-:W-:Y:S01]  /*6400*/  FSEL R113, R113, -INF , !P4 ;  /* 0xff80000071717808 */ /* 0x000fe20006000000 */
[----:B------:R-:W-:Y:S01]  /*6410*/  FFMA.FTZ R109, R163, UR4, R136 ;  /* 0x00000004a36d7c23 */ /* 0x000fe20008010088 */
[----:B------:R-:W-:Y:S01]  /*6420*/  ISETP.GE.AND P4, PT, R156, R167, PT ;  /* 0x000000a79c00720c */ /* 0x000fe20003f86270 */
[----:B----4-:R-:W-:Y:S01]  /*6430*/  IMAD.MOV.U32 R166, RZ, RZ, R125 ;  /* 0x000000ffffa67224 */ /* 0x010fe200078e007d */
[----:B------:R-:W2:Y:S01]  /*6440*/  MUFU.TANH R139, R40 ;  /* 0x00000028008b7308 */ /* 0x000ea20000002400 */
[----:B------:R-:W-:Y:S01]  /*6450*/  FFMA.FTZ R125, R145, UR4, R230 ;  /* 0x00000004917d7c23 */ /* 0x000fe200080100e6 */
[----:B------:R-:W-:Y:S01]  /*6460*/  HMMA.16816.F32 R76, R12, R54, R76 ;  /* 0x000000360c4c723c */ /* 0x000fe2000000184c */
[----:B------:R-:W3:Y:S01]  /*6470*/  LDSM.16.M88.4 R52, [R237+0x5000] ;  /* 0x00500000ed34783b */ /* 0x000ee20000000200 */
[----:B------:R-:W-:Y:S01]  /*6480*/  FFMA.FTZ R115, R170, UR4, R137 ;  /* 0x00000004aa737c23 */ /* 0x000fe20008010089 */
[----:B------:R-:W-:Y:S01]  /*6490*/  FSEL R109, R109, -INF , !P6 ;  /* 0xff8000006d6d7808 */ /* 0x000fe20007000000 */
[----:B------:R-:W-:Y:S01]  /*64a0*/  FFMA.FTZ R198, R145, UR4, R246 ;  /* 0x0000000491c67c23 */ /* 0x000fe200080100f6 */
[C---:B------:R-:W-:Y:S01]  /*64b0*/  ISETP.GE.AND P6, PT, R158.reuse, R165, PT ;  /* 0x000000a59e00720c */ /* 0x040fe20003fc6270 */
[----:B------:R-:W-:Y:S01]  /*64c0*/  MUFU.TANH R108, R108 ;  /* 0x0000006c006c7308 */ /* 0x000fe20000002400 */
[----:B------:R-:W-:Y:S01]  /*64d0*/  FSEL R115, R115, -INF , !P2 ;  /* 0xff80000073737808 */ /* 0x000fe20005000000 */
[----:B-----5:R-:W-:Y:S01]  /*64e0*/  HMMA.16816.F32 R96, R8, R56, R96 ;  /* 0x000000380860723c */ /* 0x020fe20000001860 */
[----:B------:R-:W-:Y:S01]  /*64f0*/  ISETP.GE.AND P2, PT, R158, R167, PT ;  /* 0x000000a79e00720c */ /* 0x000fe20003f46270 */
[----:B------:R-:W-:Y:S01]  /*6500*/  FFMA.FTZ R136, R179, UR4, R197 ;  /* 0x00000004b3887c23 */ /* 0x000fe200080100c5 */
[----:B------:R-:W-:Y:S01]  /*6510*/  FSEL R117, R117, -INF , !P6 ;  /* 0xff80000075757808 */ /* 0x000fe20007000000 */
[----:B------:R-:W-:Y:S01]  /*6520*/  FFMA.FTZ R145, R171, UR4, R213 ;  /* 0x00000004ab917c23 */ /* 0x000fe200080100d5 */
[----:B------:R-:W-:Y:S01]  /*6530*/  FSEL R231, R208, -INF , !P2 ;  /* 0xff800000d0e77808 */ /* 0x000fe20005000000 */
[----:B--2---:R-:W-:Y:S01]  /*6540*/  IMAD.MOV.U32 R160, RZ, RZ, R139 ;  /* 0x000000ffffa07224 */ /* 0x004fe200078e008b */
[----:B------:R-:W-:Y:S01]  /*6550*/  IADD3 R57, R172, 0x89, RZ ;  /* 0x00000089ac397810 */ /* 0x000fe20007ffe0ff */
[----:B------:R-:W-:Y:S01]  /*6560*/  HMMA.16816.F32 R100, R16, R42, R100 ;  /* 0x0000002a1064723c */ /* 0x000fe20000001864 */
[----:B------:R-:W2:Y:S01]  /*6570*/  LDSM.16.M88.4 R40, [R237+0x5800] ;  /* 0x00580000ed28783b */ /* 0x000ea20000000200 */
[----:B------:R-:W-:Y:S01]  /*6580*/  FMUL.FTZ R56, R104, c[0x0][0x2ec] ;  /* 0x0000bb0068387a20 */ /* 0x000fe20000410000 */
[----:B------:R4:W-:Y:S01]  /*6590*/  I2F R163, R57 ;  /* 0x0000003900a37306 */ /* 0x0009e20000201400 */
[----:B------:R-:W-:Y:S01]  /*65a0*/  FMUL.FTZ R104, R105, c[0x0][0x2ec] ;  /* 0x0000bb0069687a20 */ /* 0x000fe20000410000 */
[----:B------:R-:W-:Y:S01]  /*65b0*/  ISETP.GE.AND P2, PT, R152, R165, PT ;  /* 0x000000a59800720c */ /* 0x000fe20003f46270 */
[----:B------:R-:W-:Y:S01]  /*65c0*/  FMUL.FTZ R105, R106, c[0x0][0x2ec] ;  /* 0x0000bb006a697a20 */ /* 0x000fe20000410000 */
[-C--:B------:R-:W-:Y:S01]  /*65d0*/  ISETP.GE.AND P6, PT, R150, R167.reuse, PT ;  /* 0x000000a79600720c */ /* 0x080fe20003fc6270 */
[----:B------:R-:W-:Y:S01]  /*65e0*/  HMMA.16816.F32 R92, R8, R58, R92 ;  /* 0x0000003a085c723c */ /* 0x000fe2000000185c */
[----:B------:R-:W-:Y:S01]  /*65f0*/  FMUL.FTZ R106, R107, c[0x0][0x2ec] ;  /* 0x0000bb006b6a7a20 */ /* 0x000fe20000410000 */
[----:B------:R-:W-:Y:S01]  /*6600*/  FSEL R200, R200, -INF , !P2 ;  /* 0xff800000c8c87808 */ /* 0x000fe20005000000 */
[----:B------:R5:W2:Y:S01]  /*6610*/  MUFU.TANH R138, R56 ;  /* 0x00000038008a7308 */ /* 0x000aa20000002400 */
[----:B------:R-:W-:Y:S01]  /*6620*/  FFMA.FTZ R139, R5, UR4, R193 ;  /* 0x00000004058b7c23 */ /* 0x000fe200080100c1 */
[----:B------:R-:W-:Y:S01]  /*6630*/  FSEL R130, R130, -INF , !P6 ;  /* 0xff80000082827808 */ /* 0x000fe20007000000 */
[----:B------:R-:W-:Y:S01]  /*6640*/  IMAD.MOV.U32 R5, RZ, RZ, R160 ;  /* 0x000000ffff057224 */ /* 0x000fe200078e00a0 */
[----:B------:R-:W-:Y:S01]  /*6650*/  IADD3 R58, R172, 0x91, RZ ;  /* 0x00000091ac3a7810 */ /* 0x000fe20007ffe0ff */
[----:B-1----:R-:W-:Y:S01]  /*6660*/  HMMA.16816.F32 R72, R12, R44, R72 ;  /* 0x0000002c0c48723c */ /* 0x002fe20000001848 */
[----:B------:R-:W-:Y:S01]  /*6670*/  FFMA.FTZ R59, R153, UR4, R220 ;  /* 0x00000004993b7c23 */ /* 0x000fe200080100dc */
[C---:B------:R-:W-:Y:S01]  /*6680*/  ISETP.GE.AND P2, PT, R144.reuse, R167, PT ;  /* 0x000000a79000720c */ /* 0x040fe20003f46270 */
[----:B----4-:R-:W-:Y:S01]  /*6690*/  FFMA.FTZ R57, R155, UR4, R214 ;  /* 0x000000049b397c23 */ /* 0x010fe200080100d6 */
[----:B------:R-:W-:Y:S01]  /*66a0*/  MUFU.TANH R110, R110 ;  /* 0x0000006e006e7308 */ /* 0x000fe20000002400 */
[----:B------:R-:W-:Y:S01]  /*66b0*/  ISETP.GE.AND P6, PT, R144, R165, PT ;  /* 0x000000a59000720c */ /* 0x000fe20003fc6270 */
[----:B------:R-:W-:Y:S01]  /*66c0*/  FFMA.FTZ R160, R181, UR4, R195 ;  /* 0x00000004b5a07c23 */ /* 0x000fe200080100c3 */
[----:B------:R-:W-:Y:S01]  /*66d0*/  IADD3 R230, R172, 0xa8, RZ ;  /* 0x000000a8ace67810 */ /* 0x000fe20007ffe0ff */
[----:B------:R-:W-:Y:S01]  /*66e0*/  HMMA.16816.F32 R96, R16, R48, R96 ;  /* 0x000000301060723c */ /* 0x000fe20000001860 */
[----:B------:R-:W-:Y:S01]  /*66f0*/  FMUL.FTZ R107, R100, c[0x0][0x2ec] ;  /* 0x0000bb00646b7a20 */ /* 0x000fe20000410000 */
[----:B------:R-:W-:Y:S01]  /*6700*/  FSEL R57, R57, -INF , !P1 ;  /* 0xff80000039397808 */ /* 0x000fe20004800000 */
[----:B-----5:R-:W-:Y:S01]  /*6710*/  FFMA.FTZ R56, R159, UR4, R202 ;  /* 0x000000049f387c23 */ /* 0x020fe200080100ca */
[-C--:B------:R-:W-:Y:S01]  /*6720*/  ISETP.GE.AND P1, PT, R148, R167.reuse, PT ;  /* 0x000000a79400720c */ /* 0x080fe20003f26270 */
[----:B------:R-:W-:Y:S01]  /*6730*/  FMUL.FTZ R100, R101, c[0x0][0x2ec] ;  /* 0x0000bb0065647a20 */ /* 0x000fe20000410000 */
[----:B------:R-:W1:Y:S01]  /*6740*/  MUFU.TANH R134, R134 ;  /* 0x0000008600867308 */ /* 0x000e620000002400 */
[----:B------:R-:W-:Y:S01]  /*6750*/  FMUL.FTZ R101, R103, c[0x0][0x2ec] ;  /* 0x0000bb0067657a20 */ /* 0x000fe20000410000 */
[----:B------:R-:W-:Y:S01]  /*6760*/  HMMA.16816.F32 R68, R12, R46, R68 ;  /* 0x0000002e0c44723c */ /* 0x000fe20000001844 */
[----:B------:R-:W4:Y:S01]  /*6770*/  LDSM.16.M88.4 R44, [R237+0x6000] ;  /* 0x00600000ed2c783b */ /* 0x000f220000000200 */
[----:B------:R-:W-:Y:S01]  /*6780*/  FSEL R56, R56, -INF , !P3 ;  /* 0xff80000038387808 */ /* 0x000fe20005800000 */
[----:B------:R-:W-:Y:S01]  /*6790*/  FFMA.FTZ R202, R159, UR4, R206 ;  /* 0x000000049fca7c23 */ /* 0x000fe200080100ce */
[----:B------:R-:W-:Y:S01]  /*67a0*/  FSEL R206, R204, -INF , !P0 ;  /* 0xff800000ccce7808 */ /* 0x000fe20004000000 */
[----:B------:R-:W-:Y:S01]  /*67b0*/  FFMA.FTZ R204, R155, UR4, R210 ;  /* 0x000000049bcc7c23 */ /* 0x000fe200080100d2 */
[C---:B------:R-:W-:Y:S01]  /*67c0*/  ISETP.GE.AND P0, PT, R154.reuse, R167, PT ;  /* 0x000000a79a00720c */ /* 0x040fe20003f06270 */
[----:B------:R5:W-:Y:S01]  /*67d0*/  STL [R1], R56 ;  /* 0x0000003801007387 */ /* 0x000be20000100800 */
[----:B------:R-:W-:Y:S01]  /*67e0*/  HMMA.16816.F32 R92, R16, R50, R92 ;  /* 0x00000032105c723c */ /* 0x000fe2000000185c */
[-C--:B------:R-:W-:Y:S01]  /*67f0*/  ISETP.GE.AND P3, PT, R154, R165.reuse, PT ;  /* 0x000000a59a00720c */ /* 0x080fe20003f66270 */
[----:B------:R1:W-:Y:S01]  /*6800*/  I2F R159, R58 ;  /* 0x0000003a009f7306 */ /* 0x0003e20000201400 */
[----:B------:R-:W4:Y:S01]  /*6810*/  LDSM.16.M88.4 R48, [R164+0x5000] ;  /* 0x00500000a430783b */ /* 0x000f220000000200 */
[----:B------:R-:W-:Y:S01]  /*6820*/  FSEL R119, R119, -INF , !P1 ;  /* 0xff80000077777808 */ /* 0x000fe20004800000 */
[----:B--2---:R-:W-:Y:S01]  /*6830*/  IMAD.MOV.U32 R250, RZ, RZ, R138 ;  /* 0x000000fffffa7224 */ /* 0x004fe200078e008a */
[----:B------:R-:W-:Y:S01]  /*6840*/  ISETP.GE.AND P1, PT, R142, R165, PT ;  /* 0x000000a58e00720c */ /* 0x000fe20003f26270 */
[----:B------:R-:W-:Y:S01]  /*6850*/  FFMA.FTZ R144, R173, UR4, R211 ;  /* 0x00000004ad907c23 */ /* 0x000fe200080100d3 */
[C---:B---3--:R-:W-:Y:S01]  /*6860*/  HMMA.16816.F32 R88, R8.reuse, R52, R88 ;  /* 0x000000340858723c */ /* 0x048fe20000001858 */
[----:B------:R-:W-:Y:S01]  /*6870*/  FMUL.FTZ R103, R98, c[0x0][0x2ec] ;  /* 0x0000bb0062677a20 */ /* 0x000fe20000410000 */
[----:B------:R-:W-:Y:S01]  /*6880*/  FSEL R59, R59, -INF , !P3 ;  /* 0xff8000003b3b7808 */ /* 0x000fe20005800000 */
[----:B------:R-:W2:Y:S01]  /*6890*/  MUFU.TANH R120, R120 ;  /* 0x0000007800787308 */ /* 0x000ea20000002400 */
[-C--:B------:R-:W-:Y:S01]  /*68a0*/  ISETP.GE.AND P3, PT, R146, R167.reuse, PT ;  /* 0x000000a79200720c */ /* 0x080fe20003f66270 */
[----:B------:R-:W-:Y:S01]  /*68b0*/  FFMA.FTZ R158, R221, UR4, R223 ;  /* 0x00000004dd9e7c23 */ /* 0x000fe200080100df */
[----:B------:R-:W-:Y:S01]  /*68c0*/  FSEL R138, R133, -INF , !P1 ;  /* 0xff800000858a7808 */ /* 0x000fe20004800000 */
[----:B------:R-:W-:Y:S01]  /*68d0*/  FFMA.FTZ R223, R249, UR4, R118 ;  /* 0x00000004f9df7c23 */ /* 0x000fe20008010076 */
[C---:B------:R-:W-:Y:S01]  /*68e0*/  HMMA.16816.F32 R84, R8.reuse, R54, R84 ;  /* 0x000000360854723c */ /* 0x040fe20000001854 */
[----:B------:R-:W-:Y:S01]  /*68f0*/  LDSM.16.M88.4 R52, [R164+0x5800] ;  /* 0x00580000a434783b */ /* 0x000fe20000000200 */
[----:B-1----:R-:W-:Y:S01]  /*6900*/  IADD3 R58, R172, 0x98, RZ ;  /* 0x00000098ac3a7810 */ /* 0x002fe20007ffe0ff */
[----:B------:R-:W1:Y:S01]  /*6910*/  MUFU.TANH R123, R123 ;  /* 0x0000007b007b7308 */ /* 0x000e620000002400 */
[----:B------:R-:W-:Y:S01]  /*6920*/  FSEL R202, R202, -INF , !P5 ;  /* 0xff800000caca7808 */ /* 0x000fe20006800000 */
[----:B------:R-:W-:Y:S01]  /*6930*/  FFMA.FTZ R134, R183, UR4, R134 ;  /* 0x00000004b7867c23 */ /* 0x000fe20008010086 */
[----:B------:R-:W-:Y:S01]  /*6940*/  FSEL R204, R204, -INF , !P4 ;  /* 0xff800000cccc7808 */ /* 0x000fe20006000000 */
[----:B------:R-:W-:Y:S01]  /*6950*/  FMUL.FTZ R102, R102, c[0x0][0x2ec] ;  /* 0x0000bb0066667a20 */ /* 0x000fe20000410000 */
[C---:B------:R-:W-:Y:S01]  /*6960*/  HMMA.16816.F32 R80, R8.reuse, R40, R80 ;  /* 0x000000280850723c */ /* 0x040fe20000001850 */
[----:B-----5:R-:W-:Y:S01]  /*6970*/  IADD3 R56, R172, 0x90, RZ ;  /* 0x00000090ac387810 */ /* 0x020fe20007ffe0ff */
[----:B------:R-:W-:Y:S01]  /*6980*/  FMUL.FTZ R98, R92, c[0x0][0x2ec] ;  /* 0x0000bb005c627a20 */ /* 0x000fe20000410000 */
[----:B------:R3:W-:Y:S01]  /*6990*/  I2F R155, R58 ;  /* 0x0000003a009b7306 */ /* 0x0007e20000201400 */
[----:B------:R-:W-:Y:S01]  /*69a0*/  FMUL.FTZ R92, R93, c[0x0][0x2ec] ;  /* 0x0000bb005d5c7a20 */ /* 0x000fe20000410000 */
[----:B------:R-:W-:Y:S01]  /*69b0*/  ISETP.GE.AND P5, PT, R152, R167, PT ;  /* 0x000000a79800720c */ /* 0x000fe20003fa6270 */
[----:B------:R-:W-:Y:S01]  /*69c0*/  FMUL.FTZ R93, R95, c[0x0][0x2ec] ;  /* 0x0000bb005f5d7a20 */ /* 0x000fe20000410000 */
[-C--:B------:R-:W-:Y:S01]  /*69d0*/  ISETP.GE.AND P4, PT, R150, R165.reuse, PT ;  /* 0x000000a59600720c */ /* 0x080fe20003f86270 */
[C---:B------:R-:W-:Y:S01]  /*69e0*/  HMMA.16816.F32 R76, R8.reuse, R42, R76 ;  /* 0x0000002a084c723c */ /* 0x040fe2000000184c */
[----:B------:R-:W5:Y:S01]  /*69f0*/  LDSM.16.M88.4 R40, [R234+0x8800] ;  /* 0x00880000ea28783b */ /* 0x000f620000000200 */
[----:B------:R-:W-:Y:S01]  /*6a00*/  IMAD.MOV.U32 R95, RZ, RZ, R129 ;  /* 0x000000ffff5f7224 */ /* 0x000fe200078e0081 */
[----:B------:R1:W-:Y:S01]  /*6a10*/  I2F R161, R56 ;  /* 0x0000003800a17306 */ /* 0x0003e20000201400 */
[----:B------:R-:W-:Y:S01]  /*6a20*/  FFMA.FTZ R129, R147, UR4, R132 ;  /* 0x0000000493817c23 */ /* 0x000fe20008010084 */
[----:B------:R-:W-:Y:S01]  /*6a30*/  FSEL R125, R125, -INF , !P3 ;  /* 0xff8000007d7d7808 */ /* 0x000fe20005800000 */
[----:B------:R-:W-:Y:S01]  /*6a40*/  FFMA.FTZ R132, R143, UR4, R248 ;  /* 0x000000048f847c23 */ /* 0x000fe200080100f8 */
[----:B------:R-:W-:Y:S01]  /*6a50*/  ISETP.GE.AND P3, PT, R140, R165, PT ;  /* 0x000000a58c00720c */ /* 0x000fe20003f66270 */
[C---:B----4-:R-:W-:Y:S01]  /*6a60*/  HMMA.16816.F32 R72, R8.reuse, R44, R72 ;  /* 0x0000002c0848723c */ /* 0x050fe20000001848 */
[----:B------:R-:W-:Y:S01]  /*6a70*/  FSEL R127, R127, -INF , !P4 ;  /* 0xff8000007f7f7808 */ /* 0x000fe20006000000 */
[----:B------:R-:W-:Y:S01]  /*6a80*/  FFMA.FTZ R147, R175, UR4, R209 ;  /* 0x00000004af937c23 */ /* 0x000fe200080100d1 */
[-C--:B------:R-:W-:Y:S01]  /*6a90*/  ISETP.GE.AND P4, PT, R142, R167.reuse, PT ;  /* 0x000000a78e00720c */ /* 0x080fe20003f86270 */
[----:B---3--:R-:W-:Y:S01]  /*6aa0*/  FFMA.FTZ R58, R151, UR4, R218 ;  /* 0x00000004973a7c23 */ /* 0x008fe200080100da */
[----:B------:R-:W-:Y:S01]  /*6ab0*/  FSEL R139, R139, -INF , !P3 ;  /* 0xff8000008b8b7808 */ /* 0x000fe20005800000 */
[----:B------:R-:W-:Y:S01]  /*6ac0*/  FFMA.FTZ R142, R175, UR4, R205 ;  /* 0x00000004af8e7c23 */ /* 0x000fe200080100cd */
[----:B------:R-:W-:Y:S01]  /*6ad0*/  ISETP.GE.AND P3, PT, R182, R167, PT ;  /* 0x000000a7b600720c */ /* 0x000fe20003f66270 */
[----:B------:R-:W-:Y:S01]  /*6ae0*/  HMMA.16816.F32 R68, R8, R46, R68 ;  /* 0x0000002e0844723c */ /* 0x000fe20000001844 */
[----:B------:R-:W3:Y:S01]  /*6af0*/  LDSM.16.M88.4 R44, [R237+0x6800] ;  /* 0x00680000ed2c783b */ /* 0x000ee20000000200 */
[----:B------:R-:W-:Y:S01]  /*6b00*/  FSEL R58, R58, -INF , !P5 ;  /* 0xff8000003a3a7808 */ /* 0x000fe20006800000 */
[----:B-1----:R-:W-:Y:S01]  /*6b10*/  FFMA.FTZ R56, R153, UR4, R216 ;  /* 0x0000000499387c23 */ /* 0x002fe200080100d8 */
[-C--:B------:R-:W-:Y:S01]  /*6b20*/  ISETP.GE.AND P5, PT, R146, R165.reuse, PT ;  /* 0x000000a59200720c */ /* 0x080fe20003fa6270 */
[----:B------:R-:W-:Y:S01]  /*6b30*/  FFMA.FTZ R146, R177, UR4, R207 ;  /* 0x00000004b1927c23 */ /* 0x000fe200080100cf */
[----:B------:R-:W-:Y:S01]  /*6b40*/  FSEL R142, R142, -INF , !P3 ;  /* 0xff8000008e8e7808 */ /* 0x000fe20005800000 */
[----:B------:R1:W-:Y:S01]  /*6b50*/  I2F R216, R128 ;  /* 0x0000008000d87306 */ /* 0x0003e20000201400 */
[C---:B------:R-:W-:Y:S01]  /*6b60*/  HMMA.16816.F32 R88, R16.reuse, R48, R88 ;  /* 0x000000301058723c */ /* 0x040fe20000001858 */
[----:B------:R-:W-:Y:S01]  /*6b70*/  FSEL R56, R56, -INF , !P0 ;  /* 0xff80000038387808 */ /* 0x000fe20004000000 */
[----:B--2---:R-:W-:Y:S01]  /*6b80*/  FFMA.FTZ R120, R183, UR4, R120 ;  /* 0x00000004b7787c23 */ /* 0x004fe20008010078 */
[-C--:B------:R-:W-:Y:S01]  /*6b90*/  ISETP.GE.AND P0, PT, R148, R165.reuse, PT ;  /* 0x000000a59400720c */ /* 0x080fe20003f06270 */
[----:B------:R-:W-:Y:S01]  /*6ba0*/  FFMA.FTZ R148, R173, UR4, R215 ;  /* 0x00000004ad947c23 */ /* 0x000fe200080100d7 */
[----:B------:R-:W-:Y:S01]  /*6bb0*/  ISETP.GE.AND P3, PT, R174, R165, PT ;  /* 0x000000a5ae00720c */ /* 0x000fe20003f66270 */
[----:B------:R-:W-:Y:S01]  /*6bc0*/  FFMA.FTZ R123, R187, UR4, R123 ;  /* 0x00000004bb7b7c23 */ /* 0x000fe2000801007b */
[----:B------:R-:W-:Y:S01]  /*6bd0*/  FSEL R129, R129, -INF , !P0 ;  /* 0xff80000081817808 */ /* 0x000fe20004000000 */
[----:B------:R-:W-:Y:S01]  /*6be0*/  HMMA.16816.F32 R84, R16, R50, R84 ;  /* 0x000000321054723c */ /* 0x000fe20000001854 */
[----:B------:R-:W2:Y:S01]  /*6bf0*/  LDSM.16.M88.4 R48, [R164+0x6000] ;  /* 0x00600000a430783b */ /* 0x000ea20000000200 */
[----:B------:R-:W-:Y:S01]  /*6c00*/  ISETP.GE.AND P0, PT, R140, R167, PT ;  /* 0x000000a78c00720c */ /* 0x000fe20003f06270 */
[----:B------:R-:W-:Y:S01]  /*6c10*/  MUFU.TANH R111, R111 ;  /* 0x0000006f006f7308 */ /* 0x000fe20000002400 */
[----:B------:R-:W-:Y:S01]  /*6c20*/  FSEL R154, R121, -INF , !P3 ;  /* 0xff800000799a7808 */ /* 0x000fe20005800000 */
[----:B------:R-:W-:Y:S01]  /*6c30*/  FFMA.FTZ R140, R181, UR4, R199 ;  /* 0x00000004b58c7c23 */ /* 0x000fe200080100c7 */
[----:B------:R-:W-:Y:S01]  /*6c40*/  FSEL R133, R252, -INF , !P0 ;  /* 0xff800000fc857808 */ /* 0x000fe20004000000 */
[----:B-1----:R-:W-:Y:S01]  /*6c50*/  FFMA.FTZ R128, R143, UR4, R232 ;  /* 0x000000048f807c23 */ /* 0x002fe200080100e8 */
[----:B------:R-:W-:Y:S01]  /*6c60*/  IADD3 R252, R172, 0x69, RZ ;  /* 0x00000069acfc7810 */ /* 0x000fe20007ffe0ff */
[----:B-----5:R-:W-:Y:S01]  /*6c70*/  HMMA.16816.F32 R64, R12, R40, R64 ;  /* 0x000000280c40723c */ /* 0x020fe20000001840 */
[----:B------:R-:W-:Y:S01]  /*6c80*/  ISETP.GE.AND P0, PT, R184, R165, PT ;  /* 0x000000a5b800720c */ /* 0x000fe20003f06270 */
[----:B------:R-:W1:Y:S01]  /*6c90*/  MUFU.TANH R131, R131 ;  /* 0x0000008300837308 */ /* 0x000e620000002400 */
[-C--:B------:R-:W-:Y:S01]  /*6ca0*/  ISETP.GE.AND P3, PT, R196, R167.reuse, PT ;  /* 0x000000a7c400720c */ /* 0x080fe20003f66270 */
[----:B------:R-:W-:Y:S01]  /*6cb0*/  FFMA.FTZ R143, R177, UR4, R203 ;  /* 0x00000004b18f7c23 */ /* 0x000fe200080100cb */
[----:B------:R-:W-:Y:S01]  /*6cc0*/  FSEL R146, R146, -INF , !P0 ;  /* 0xff80000092927808 */ /* 0x000fe20004000000 */
[----:B------:R-:W-:Y:S01]  /*6cd0*/  IMAD.MOV.U32 R193, RZ, RZ, R166 ;  /* 0x000000ffffc17224 */ /* 0x000fe200078e00a6 */
[----:B------:R-:W-:Y:S01]  /*6ce0*/  IADD3 R40, R172, 0x79, RZ ;  /* 0x00000079ac287810 */ /* 0x000fe20007ffe0ff */
[C---:B------:R-:W-:Y:S01]  /*6cf0*/  HMMA.16816.F32 R76, R16.reuse, R54, R76 ;  /* 0x00000036104c723c */ /* 0x040fe2000000184c */
[----:B------:R-:W-:Y:S01]  /*6d00*/  ISETP.GE.AND P0, PT, R174, R167, PT ;  /* 0x000000a7ae00720c */ /* 0x000fe20003f06270 */
[----:B------:R-:W4:Y:S01]  /*6d10*/  I2F R252, R252 ;  /* 0x000000fc00fc7306 */ /* 0x000f220000201400 */
[----:B------:R-:W-:Y:S01]  /*6d20*/  FSEL R198, R198, -INF , !P5 ;  /* 0xff800000c6c67808 */ /* 0x000fe20006800000 */
[----:B------:R-:W-:Y:S01]  /*6d30*/  IMAD.MOV.U32 R220, RZ, RZ, R95 ;  /* 0x000000ffffdc7224 */ /* 0x000fe200078e005f */
[----:B------:R-:W-:Y:S01]  /*6d40*/  FSEL R153, R135, -INF , !P0 ;  /* 0xff80000087997808 */ /* 0x000fe20004000000 */
[----:B------:R-:W-:Y:S01]  /*6d50*/  FMUL.FTZ R96, R96, c[0x0][0x2ec] ;  /* 0x0000bb0060607a20 */ /* 0x000fe20000410000 */
[----:B------:R-:W-:Y:S01]  /*6d60*/  IADD3 R55, R172, 0x78, RZ ;  /* 0x00000078ac377810 */ /* 0x000fe20007ffe0ff */
[----:B------:R-:W-:Y:S01]  /*6d70*/  HMMA.16816.F32 R80, R16, R52, R80 ;  /* 0x000000341050723c */ /* 0x000fe20000001850 */
[----:B------:R-:W-:Y:S01]  /*6d80*/  ISETP.GE.AND P0, PT, R194, R165, PT ;  /* 0x000000a5c200720c */ /* 0x000fe20003f06270 */
[----:B-1----:R-:W-:Y:S01]  /*6d90*/  FFMA.FTZ R131, R221, UR4, R131 ;  /* 0x00000004dd837c23 */ /* 0x002fe20008010083 */
[----:B------:R-:W-:Y:S01]  /*6da0*/  FSEL R128, R128, -INF , !P2 ;  /* 0xff80000080807808 */ /* 0x000fe20005000000 */
[----:B------:R-:W-:Y:S01]  /*6db0*/  MUFU.TANH R107, R107 ;  /* 0x0000006b006b7308 */ /* 0x000fe20000002400 */
[----:B------:R-:W-:Y:S01]  /*6dc0*/  FSEL R132, R132, -INF , !P6 ;  /* 0xff80000084847808 */ /* 0x000fe20007000000 */
[----:B------:R-:W-:Y:S01]  /*6dd0*/  FMUL.FTZ R97, R97, c[0x0][0x2ec] ;  /* 0x0000bb0061617a20 */ /* 0x000fe20000410000 */
[----:B------:R-:W-:Y:S01]  /*6de0*/  FSEL R162, R162, -INF , !P4 ;  /* 0xff800000a2a27808 */ /* 0x000fe20006000000 */
[----:B---3--:R-:W-:Y:S01]  /*6df0*/  HMMA.16816.F32 R64, R8, R44, R64 ;  /* 0x0000002c0840723c */ /* 0x008fe20000001840 */
[----:B------:R-:W-:Y:S01]  /*6e00*/  IADD3 R54, R172, 0x71, RZ ;  /* 0x00000071ac367810 */ /* 0x000fe20007ffe0ff */
[----:B----4-:R-:W-:Y:S01]  /*6e10*/  FFMA.FTZ R229, R252, UR4, R229 ;  /* 0x00000004fce57c23 */ /* 0x010fe200080100e5 */
[C---:B------:R-:W-:Y:S01]  /*6e20*/  ISETP.GE.AND P5, PT, R188.reuse, R167, PT ;  /* 0x000000a7bc00720c */ /* 0x040fe20003fa6270 */
[----:B------:R-:W1:Y:S01]  /*6e30*/  I2F R45, R55 ;  /* 0x00000037002d7306 */ /* 0x000e620000201400 */
[----:B------:R-:W-:Y:S01]  /*6e40*/  ISETP.GE.AND P2, PT, R188, R165, PT ;  /* 0x000000a5bc00720c */ /* 0x000fe20003f46270 */
[----:B------:R-:W-:Y:S01]  /*6e50*/  FFMA.FTZ R203, R252, UR4, R233 ;  /* 0x00000004fccb7c23 */ /* 0x000fe200080100e9 */
[C---:B------:R-:W-:Y:S01]  /*6e60*/  ISETP.GE.AND P6, PT, R186.reuse, R167, PT ;  /* 0x000000a7ba00720c */ /* 0x040fe20003fc6270 */
[C---:B--2---:R-:W-:Y:S01]  /*6e70*/  HMMA.16816.F32 R72, R16.reuse, R48, R72 ;  /* 0x000000301048723c */ /* 0x044fe20000001848 */
[----:B------:R-:W-:Y:S01]  /*6e80*/  ISETP.GE.AND P4, PT, R186, R165, PT ;  /* 0x000000a5ba00720c */ /* 0x000fe20003f86270 */
[----:B------:R-:W-:Y:S01]  /*6e90*/  FMUL.FTZ R99, R99, c[0x0][0x2ec] ;  /* 0x0000bb0063637a20 */ /* 0x000fe20000410000 */
[-C--:B------:R-:W-:Y:S01]  /*6ea0*/  ISETP.GE.AND P1, PT, R184, R167.reuse, PT ;  /* 0x000000a7b800720c */ /* 0x080fe20003f26270 */
[----:B------:R-:W2:Y:S01]  /*6eb0*/  I2F R48, R40 ;  /* 0x0000002800307306 */ /* 0x000ea20000201400 */
[----:B------:R-:W-:Y:S01]  /*6ec0*/  FSEL R179, R126, -INF , !P0 ;  /* 0xff8000007eb37808 */ /* 0x000fe20004000000 */
[----:B------:R-:W-:Y:S01]  /*6ed0*/  FMUL.FTZ R89, R89, c[0x0][0x2ec] ;  /* 0x0000bb0059597a20 */ /* 0x000fe20000410000 */
[----:B------:R-:W-:Y:S01]  /*6ee0*/  FSEL R185, R185, -INF , !P3 ;  /* 0xff800000b9b97808 */ /* 0x000fe20005800000 */
[----:B------:R-:W-:Y:S01]  /*6ef0*/  HMMA.16816.F32 R68, R16, R50, R68 ;  /* 0x000000321044723c */ /* 0x000fe20000001844 */
[C---:B------:R-:W-:Y:S01]  /*6f00*/  ISETP.GE.AND P0, PT, R251.reuse, R167, PT ;  /* 0x000000a7fb00720c */ /* 0x040fe20003f06270 */
[----:B------:R-:W-:Y:S01]  /*6f10*/  FMUL.FTZ R88, R88, c[0x0][0x2ec] ;  /* 0x0000bb0058587a20 */ /* 0x000fe20000410000 */
[-C--:B------:R-:W-:Y:S01]  /*6f20*/  ISETP.GE.AND P3, PT, R251, R165.reuse, PT ;  /* 0x000000a5fb00720c */ /* 0x080fe20003f66270 */
[----:B------:R-:W3:Y:S01]  /*6f30*/  I2F R52, R54 ;  /* 0x0000003600347306 */ /* 0x000ee20000201400 */
[----:B------:R-:W-:Y:S01]  /*6f40*/  FSEL R160, R160, -INF , !P5 ;  /* 0xff800000a0a07808 */ /* 0x000fe20006800000 */
[----:B------:R-:W-:Y:S01]  /*6f50*/  FFMA.FTZ R251, R249, UR4, R116 ;  /* 0x00000004f9fb7c23 */ /* 0x000fe20008010074 */
[----:B------:R-:W-:Y:S01]  /*6f60*/  FSEL R140, R140, -INF , !P2 ;  /* 0xff8000008c8c7808 */ /* 0x000fe20005000000 */
[C---:B-1----:R-:W-:Y:S01]  /*6f70*/  FFMA.FTZ R110, R45.reuse, UR4, R110 ;  /* 0x000000042d6e7c23 */ /* 0x042fe2000801006e */
[----:B------:R-:W-:Y:S01]  /*6f80*/  FSEL R136, R136, -INF , !P6 ;  /* 0xff80000088887808 */ /* 0x000fe20007000000 */
[----:B------:R-:W-:Y:S01]  /*6f90*/  FFMA.FTZ R219, R45, UR4, R5 ;  /* 0x000000042ddb7c23 */ /* 0x000fe20008010005 */
[----:B------:R-:W-:Y:S01]  /*6fa0*/  FSEL R141, R141, -INF , !P4 ;  /* 0xff8000008d8d7808 */ /* 0x000fe20006000000 */
[C---:B--2---:R-:W-:Y:S01]  /*6fb0*/  FFMA.FTZ R108, R48.reuse, UR4, R108 ;  /* 0x00000004306c7c23 */ /* 0x044fe2000801006c */
[----:B------:R-:W-:Y:S01]  /*6fc0*/  FSEL R143, R143, -INF , !P1 ;  /* 0xff8000008f8f7808 */ /* 0x000fe20004800000 */
[----:B------:R-:W-:Y:S01]  /*6fd0*/  FFMA.FTZ R111, R48, UR4, R111 ;  /* 0x00000004306f7c23 */ /* 0x000fe2000801006f */
[----:B------:R-:W-:Y:S01]  /*6fe0*/  IADD3 R252, R172, 0x79, RZ ;  /* 0x00000079acfc7810 */ /* 0x000fe20007ffe0ff */
[----:B------:R-:W-:Y:S01]  /*6ff0*/  MUFU.TANH R102, R102 ;  /* 0x0000006600667308 */ /* 0x000fe20000002400 */
[----:B------:R-:W-:Y:S01]  /*7000*/  ISETP.GE.AND P5, PT, R182, R165, PT ;  /* 0x000000a5b600720c */ /* 0x000fe20003fa6270 */
[----:B------:R-:W-:Y:S01]  /*7010*/  FMUL.FTZ R76, R76, c[0x0][0x2ec] ;  /* 0x0000bb004c4c7a20 */ /* 0x000fe20000410000 */
[----:B------:R-:W-:Y:S01]  /*7020*/  ISETP.GE.AND P2, PT, R178, R167, PT ;  /* 0x000000a7b200720c */ /* 0x000fe20003f46270 */
[----:B---3--:R-:W-:Y:S01]  /*7030*/  FFMA.FTZ R221, R52, UR4, R220 ;  /* 0x0000000434dd7c23 */ /* 0x008fe200080100dc */
[----:B------:R-:W-:Y:S01]  /*7040*/  ISETP.GE.AND P6, PT, R178, R165, PT ;  /* 0x000000a5b200720c */ /* 0x000fe20003fc6270 */
[----:B------:R-:W-:Y:S01]  /*7050*/  FFMA.FTZ R207, R52, UR4, R193 ;  /* 0x0000000434cf7c23 */ /* 0x000fe200080100c1 */
[C---:B------:R-:W-:Y:S01]  /*7060*/  ISETP.GE.AND P4, PT, R176.reuse, R167, PT ;  /* 0x000000a7b000720c */ /* 0x040fe20003f86270 */
[----:B------:R-:W-:Y:S01]  /*7070*/  MUFU.TANH R112, R112 ;  /* 0x0000007000707308 */ /* 0x000fe20000002400 */
[-C--:B------:R-:W-:Y:S01]  /*7080*/  ISETP.GE.AND P1, PT, R176, R165.reuse, PT ;  /* 0x000000a5b000720c */ /* 0x080fe20003f26270 */
[----:B------:R-:W-:Y:S01]  /*7090*/  FMUL.FTZ R94, R94, c[0x0][0x2ec] ;  /* 0x0000bb005e5e7a20 */ /* 0x000fe20000410000 */
[----:B------:R-:W-:Y:S01]  /*70a0*/  FSEL R249, R229, -INF , !P0 ;  /* 0xff800000e5f97808 */ /* 0x000fe20004000000 */
[----:B------:R-:W-:Y:S01]  /*70b0*/  FMUL.FTZ R85, R85, c[0x0][0x2ec] ;  /* 0x0000bb0055557a20 */ /* 0x000fe20000410000 */
[----:B------:R-:W-:Y:S01]  /*70c0*/  FSEL R203, R203, -INF , !P3 ;  /* 0xff800000cbcb7808 */ /* 0x000fe20005800000 */
[----:B------:R-:W-:Y:S01]  /*70d0*/  FMUL.FTZ R80, R80, c[0x0][0x2ec] ;  /* 0x0000bb0050507a20 */ /* 0x000fe20000410000 */
[----:B------:R-:W-:Y:S01]  /*70e0*/  ISETP.GE.AND P0, PT, R55, R165, PT ;  /* 0x000000a53700720c */ /* 0x000fe20003f06270 */
[----:B------:R-:W-:Y:S01]  /*70f0*/  MUFU.TANH R114, R114 ;  /* 0x0000007200727308 */ /* 0x000fe20000002400 */
[-C--:B------:R-:W-:Y:S01]  /*7100*/  ISETP.GE.AND P3, PT, R252, R167.reuse, PT ;  /* 0x000000a7fc00720c */ /* 0x080fe20003f66270 */
[----:B------:R-:W-:Y:S01]  /*7110*/  FMUL.FTZ R84, R84, c[0x0][0x2ec] ;  /* 0x0000bb0054547a20 */ /* 0x000fe20000410000 */
[----:B------:R-:W-:Y:S01]  /*7120*/  IADD3 R49, R172, 0x88, RZ ;  /* 0x00000088ac317810 */ /* 0x000fe20007ffe0ff */
[----:B------:R-:W-:Y:S01]  /*7130*/  FMUL.FTZ R224, R81, c[0x0][0x2ec] ;  /* 0x0000bb0051e07a20 */ /* 0x000fe20000410000 */
[----:B------:R-:W-:Y:S01]  /*7140*/  FSEL R147, R147, -INF , !P5 ;  /* 0xff80000093937808 */ /* 0x000fe20006800000 */
[----:B------:R-:W-:Y:S01]  /*7150*/  FMUL.FTZ R73, R73, c[0x0][0x2ec] ;  /* 0x0000bb0049497a20 */ /* 0x000fe20000410000 */
[----:B------:R-:W-:Y:S01]  /*7160*/  FSEL R144, R144, -INF , !P2 ;  /* 0xff80000090907808 */ /* 0x000fe20005000000 */
[----:B------:R-:W1:Y:S01]  /*7170*/  I2F R44, R49 ;  /* 0x00000031002c7306 */ /* 0x000e620000201400 */
[----:B------:R-:W-:Y:S01]  /*7180*/  FSEL R148, R148, -INF , !P6 ;  /* 0xff80000094947808 */ /* 0x000fe20007000000 */
[----:B------:R-:W-:Y:S01]  /*7190*/  FMUL.FTZ R68, R68, c[0x0][0x2ec] ;  /* 0x0000bb0044447a20 */ /* 0x000fe20000410000 */
[----:B------:R-:W-:Y:S01]  /*71a0*/  FSEL R145, R145, -INF , !P4 ;  /* 0xff80000091917808 */ /* 0x000fe20006000000 */
[----:B------:R-:W-:Y:S01]  /*71b0*/  FMUL.FTZ R86, R86, c[0x0][0x2ec] ;  /* 0x0000bb0056567a20 */ /* 0x000fe20000410000 */
[----:B------:R-:W-:Y:S01]  /*71c0*/  FSEL R149, R149, -INF , !P1 ;  /* 0xff80000095957808 */ /* 0x000fe20004800000 */
[----:B------:R-:W-:Y:S01]  /*71d0*/  FMUL.FTZ R69, R69, c[0x0][0x2ec] ;  /* 0x0000bb0045457a20 */ /* 0x000fe20000410000 */
[C---:B------:R-:W-:Y:S01]  /*71e0*/  ISETP.GE.AND P5, PT, R190.reuse, R167, PT ;  /* 0x000000a7be00720c */ /* 0x040fe20003fa6270 */
[----:B------:R-:W-:Y:S01]  /*71f0*/  MUFU.TANH R105, R105 ;  /* 0x0000006900697308 */ /* 0x000fe20000002400 */
[----:B------:R-:W-:Y:S01]  /*7200*/  ISETP.GE.AND P2, PT, R190, R165, PT ;  /* 0x000000a5be00720c */ /* 0x000fe20003f46270 */
[----:B------:R-:W-:Y:S01]  /*7210*/  FMUL.FTZ R87, R87, c[0x0][0x2ec] ;  /* 0x0000bb0057577a20 */ /* 0x000fe20000410000 */
[----:B------:R-:W-:Y:S01]  /*7220*/  ISETP.GE.AND P6, PT, R192, R167, PT ;  /* 0x000000a7c000720c */ /* 0x000fe20003fc6270 */
[----:B------:R-:W-:Y:S01]  /*7230*/  FMUL.FTZ R248, R82, c[0x0][0x2ec] ;  /* 0x0000bb0052f87a20 */ /* 0x000fe20000410000 */
[----:B------:R-:W-:Y:S01]  /*7240*/  ISETP.GE.AND P4, PT, R192, R165, PT ;  /* 0x000000a5c000720c */ /* 0x000fe20003f86270 */
[----:B------:R-:W-:Y:S01]  /*7250*/  FMUL.FTZ R246, R83, c[0x0][0x2ec] ;  /* 0x0000bb0053f67a20 */ /* 0x000fe20000410000 */
[-C--:B------:R-:W-:Y:S01]  /*7260*/  ISETP.GE.AND P1, PT, R194, R167.reuse, PT ;  /* 0x000000a7c200720c */ /* 0x080fe20003f26270 */
[----:B------:R-:W2:Y:S01]  /*7270*/  I2F R40, R2 ;  /* 0x0000000200287306 */ /* 0x000ea20000201400 */
[----:B------:R-:W-:Y:S01]  /*7280*/  FSEL R217, R110, -INF , !P0 ;  /* 0xff8000006ed97808 */ /* 0x000fe20004000000 */
[----:B-1----:R-:W-:Y:S01]  /*7290*/  FFMA.FTZ R199, R44, UR4, R107 ;  /* 0x000000042cc77c23 */ /* 0x002fe2000801006b */
[----:B------:R-:W-:Y:S01]  /*72a0*/  FSEL R213, R108, -INF , !P3 ;  /* 0xff8000006cd57808 */ /* 0x000fe20005800000 */
[----:B------:R-:W-:Y:S01]  /*72b0*/  FFMA.FTZ R102, R44, UR4, R102 ;  /* 0x000000042c667c23 */ /* 0x000fe20008010066 */
[C---:B------:R-:W-:Y:S01]  /*72c0*/  ISETP.GE.AND P0, PT, R49.reuse, R167, PT ;  /* 0x000000a73100720c */ /* 0x040fe20003f06270 */
[----:B------:R-:W-:Y:S01]  /*72d0*/  FMUL.FTZ R72, R72, c[0x0][0x2ec] ;  /* 0x0000bb0048487a20 */ /* 0x000fe20000410000 */
[-C--:B------:R-:W-:Y:S01]  /*72e0*/  ISETP.GE.AND P3, PT, R49, R165.reuse, PT ;  /* 0x000000a53100720c */ /* 0x080fe20003f66270 */
[----:B------:R-:W-:Y:S01]  /*72f0*/  MUFU.TANH R104, R104 ;  /* 0x0000006800687308 */ /* 0x000fe20000002400 */
[----:B------:R-:W-:Y:S01]  /*7300*/  FSEL R150, R134, -INF , !P5 ;  /* 0xff80000086967808 */ /* 0x000fe20006800000 */
[----:B------:R-:W-:Y:S01]  /*7310*/  HMMA.16816.F32 R48, R12, R42, R36 ;  /* 0x0000002a0c30723c */ /* 0x000fe20000001824 */
[----:B------:R-:W-:Y:S01]  /*7320*/  FSEL R173, R120, -INF , !P2 ;  /* 0xff80000078ad7808 */ /* 0x000fe20005000000 */
[----:B------:R-:W1:Y:S01]  /*7330*/  LDSM.16.M88.4 R36, [R234+0x9000] ;  /* 0x00900000ea24783b */ /* 0x000e620000000200 */
[----:B------:R-:W-:Y:S01]  /*7340*/  FSEL R152, R122, -INF , !P6 ;  /* 0xff8000007a987808 */ /* 0x000fe20007000000 */
[----:B------:R-:W-:Y:S01]  /*7350*/  FMUL.FTZ R71, R71, c[0x0][0x2ec] ;  /* 0x0000bb0047477a20 */ /* 0x000fe20000410000 */
[----:B------:R-:W-:Y:S01]  /*7360*/  FSEL R156, R124, -INF , !P4 ;  /* 0xff8000007c9c7808 */ /* 0x000fe20006000000 */
[----:B--2---:R-:W-:Y:S01]  /*7370*/  FFMA.FTZ R205, R40, UR4, R250 ;  /* 0x0000000428cd7c23 */ /* 0x004fe200080100fa */
[----:B------:R-:W-:Y:S01]  /*7380*/  FSEL R157, R123, -INF , !P1 ;  /* 0xff8000007b9d7808 */ /* 0x000fe20004800000 */
[----:B------:R-:W-:Y:S01]  /*7390*/  MUFU.TANH R106, R106 ;  /* 0x0000006a006a7308 */ /* 0x000fe20000002400 */
[----:B------:R-:W-:Y:S01]  /*73a0*/  IADD3 R53, R172, 0x70, RZ ;  /* 0x00000070ac357810 */ /* 0x000fe20007ffe0ff */
[----:B------:R-:W-:Y:S01]  /*73b0*/  FMUL.FTZ R2, R90, c[0x0][0x2ec] ;  /* 0x0000bb005a027a20 */ /* 0x000fe20000410000 */
[----:B------:R-:W-:Y:S01]  /*73c0*/  ISETP.GE.AND P5, PT, R196, R165, PT ;  /* 0x000000a5c400720c */ /* 0x000fe20003fa6270 */
[----:B------:R-:W-:Y:S01]  /*73d0*/  FMUL.FTZ R90, R91, c[0x0][0x2ec] ;  /* 0x0000bb005b5a7a20 */ /* 0x000fe20000410000 */
[----:B------:R-:W-:Y:S01]  /*73e0*/  ISETP.GE.AND P2, PT, R225, R167, PT ;  /* 0x000000a7e100720c */ /* 0x000fe20003f46270 */
[----:B------:R-:W-:Y:S01]  /*73f0*/  FMUL.FTZ R75, R75, c[0x0][0x2ec] ;  /* 0x0000bb004b4b7a20 */ /* 0x000fe20000410000 */
[----:B------:R-:W-:Y:S01]  /*7400*/  ISETP.GE.AND P6, PT, R225, R165, PT ;  /* 0x000000a5e100720c */ /* 0x000fe20003fc6270 */
[----:B------:R-:W2:Y:S01]  /*7410*/  I2F R41, R53 ;  /* 0x0000003500297306 */ /* 0x000ea20000201400 */
[C---:B------:R-:W-:Y:S01]  /*7420*/  ISETP.GE.AND P4, PT, R247.reuse, R167, PT ;  /* 0x000000a7f700720c */ /* 0x040fe20003f86270 */
[----:B------:R-:W-:Y:S01]  /*7430*/  FMUL.FTZ R70, R70, c[0x0][0x2ec] ;  /* 0x0000bb0046467a20 */ /* 0x000fe20000410000 */
[----:B------:R-:W-:Y:S01]  /*7440*/  ISETP.GE.AND P1, PT, R247, R165, PT ;  /* 0x000000a5f700720c */ /* 0x000fe20003f26270 */
[----:B------:R-:W-:Y:S01]  /*7450*/  FMUL.FTZ R74, R74, c[0x0][0x2ec] ;  /* 0x0000bb004a4a7a20 */ /* 0x000fe20000410000 */
[----:B------:R-:W-:-:S02]  /*7460*/  FSEL R247, R227, -INF , !P5 ;  /* 0xff800000e3f77808 */ /* 0x000fc40006800000 */
[----:B------:R-:W-:Y:S01]  /*7470*/  FSEL R158, R158, -INF , !P2 ;  /* 0xff8000009e9e7808 */ /* 0x000fe20005000000 */
[----:B------:R-:W-:Y:S01]  /*7480*/  HMMA.16816.F32 R44, R8, R46, R48 ;  /* 0x0000002e082c723c */ /* 0x000fe20000001830 */
[----:B------:R-:W-:Y:S01]  /*7490*/  FSEL R195, R131, -INF , !P6 ;  /* 0xff80000083c37808 */ /* 0x000fe20007000000 */
[----:B------:R-:W-:Y:S01]  /*74a0*/  LDSM.16.M88.4 R48, [R164+0x7000] ;  /* 0x00700000a430783b */ /* 0x000fe20000000200 */
[----:B------:R-:W-:Y:S01]  /*74b0*/  FSEL R251, R251, -INF , !P4 ;  /* 0xff800000fbfb7808 */ /* 0x000fe20006000000 */
[----:B------:R-:W3:Y:S01]  /*74c0*/  MUFU.TANH R100, R100 ;  /* 0x0000006400647308 */ /* 0x000ee20000002400 */
[----:B------:R-:W-:Y:S02]  /*74d0*/  FSEL R223, R223, -INF , !P1 ;  /* 0xff800000dfdf7808 */ /* 0x000fe40004800000 */
[----:B------:R-:W-:Y:S01]  /*74e0*/  ISETP.GE.AND P5, PT, R53, R167, PT ;  /* 0x000000a73500720c */ /* 0x000fe20003fa6270 */
[----:B--2---:R-:W-:Y:S01]  /*74f0*/  FFMA.FTZ R211, R41, UR4, R112 ;  /* 0x0000000429d37c23 */ /* 0x004fe20008010070 */
[----:B------:R-:W-:Y:S01]  /*7500*/  ISETP.GE.AND P2, PT, R53, R165, PT ;  /* 0x000000a53500720c */ /* 0x000fe20003f46270 */
[----:B------:R-:W-:Y:S01]  /*7510*/  FFMA.FTZ R114, R41, UR4, R114 ;  /* 0x0000000429727c23 */ /* 0x000fe20008010072 */
[C---:B------:R-:W-:Y:S01]  /*7520*/  ISETP.GE.AND P6, PT, R54.reuse, R167, PT ;  /* 0x000000a73600720c */ /* 0x040fe20003fc6270 */
[----:B------:R-:W2:Y:S01]  /*7530*/  MUFU.TANH R101, R101 ;  /* 0x0000006500657308 */ /* 0x000ea20000002400 */
[----:B------:R-:W-:-:S02]  /*7540*/  ISETP.GE.AND P4, PT, R54, R165, PT ;  /* 0x000000a53600720c */ /* 0x000fc40003f86270 */
[-C--:B------:R-:W-:Y:S02]  /*7550*/  ISETP.GE.AND P1, PT, R55, R167.reuse, PT ;  /* 0x000000a73700720c */ /* 0x080fe40003f26270 */
[----:B------:R-:W4:Y:S01]  /*7560*/  LDSM.16.M88.4 R52, [R164+0x6800] ;  /* 0x00680000a434783b */ /* 0x000f220000000200 */
[----:B------:R-:W-:Y:S01]  /*7570*/  IADD3 R193, R172, 0x81, RZ ;  /* 0x00000081acc17810 */ /* 0x000fe20007ffe0ff */
[C---:B-1----:R-:W-:Y:S01]  /*7580*/  HMMA.16816.F32 R32, R12.reuse, R36, R32 ;  /* 0x000000240c20723c */ /* 0x042fe20000001820 */
[----:B------:R-:W-:Y:S01]  /*7590*/  FSEL R207, R207, -INF , !P4 ;  /* 0xff800000cfcf7808 */ /* 0x000fe20006000000 */
[----:B------:R-:W1:Y:S01]  /*75a0*/  MUFU.TANH R96, R96 ;  /* 0x0000006000607308 */ /* 0x000e620000002400 */
[----:B------:R-:W-:Y:S01]  /*75b0*/  FSEL R219, R219, -INF , !P1 ;  /* 0xff800000dbdb7808 */ /* 0x000fe20004800000 */
[----:B---3--:R-:W-:Y:S01]  /*75c0*/  FFMA.FTZ R100, R163, UR4, R100 ;  /* 0x00000004a3647c23 */ /* 0x008fe20008010064 */
[C---:B------:R-:W-:Y:S02]  /*75d0*/  ISETP.GE.AND P4, PT, R193.reuse, R167, PT ;  /* 0x000000a7c100720c */ /* 0x040fe40003f86270 */
[----:B------:R-:W-:Y:S01]  /*75e0*/  ISETP.GE.AND P1, PT, R193, R165, PT ;  /* 0x000000a5c100720c */ /* 0x000fe20003f26270 */
[----:B------:R-:W-:Y:S01]  /*75f0*/  FFMA.FTZ R193, R40, UR4, R105 ;  /* 0x0000000428c17c23 */ /* 0x000fe20008010069 */
[----:B------:R-:W-:Y:S01]  /*7600*/  HMMA.16816.F32 R28, R12, R38, R28 ;  /* 0x000000260c1c723c */ /* 0x000fe2000000181c */
[----:B------:R-:W3:Y:S01]  /*7610*/  LDSM.16.M88.4 R40, [R237+0x7000] ;  /* 0x00700000ed28783b */ /* 0x000ee20000000200 */
[----:B------:R-:W-:Y:S01]  /*7620*/  IADD3 R220, R172, 0x80, RZ ;  /* 0x00000080acdc7810 */ /* 0x000fe20007ffe0ff */
[----:B------:R-:W5:Y:S01]  /*7630*/  MUFU.TANH R103, R103 ;  /* 0x0000006700677308 */ /* 0x000f620000002400 */
[----:B------:R-:W-:Y:S01]  /*7640*/  FSEL R211, R211, -INF , !P5 ;  /* 0xff800000d3d37808 */ /* 0x000fe20006800000 */
[----:B--2---:R-:W-:Y:S01]  /*7650*/  FFMA.FTZ R183, R163, UR4, R101 ;  /* 0x00000004a3b77c23 */ /* 0x004fe20008010065 */
[----:B------:R-:W-:-:S02]  /*7660*/  FSEL R215, R114, -INF , !P2 ;  /* 0xff80000072d77808 */ /* 0x000fc40005000000 */
[----:B------:R-:W-:Y:S01]  /*7670*/  ISETP.GE.AND P5, PT, R252, R165, PT ;  /* 0x000000a5fc00720c */ /* 0x000fe20003fa6270 */
[----:B-1----:R-:W-:Y:S01]  /*7680*/  FFMA.FTZ R96, R161, UR4, R96 ;  /* 0x00000004a1607c23 */ /* 0x002fe20008010060 */
[-C--:B------:R-:W-:Y:S01]  /*7690*/  ISETP.GE.AND P2, PT, R220, R167.reuse, PT ;  /* 0x000000a7dc00720c */ /* 0x080fe20003f46270 */
[----:B------:R-:W1:Y:S01]  /*76a0*/  MUFU.TANH R97, R97 ;  /* 0x0000006100617308 */ /* 0x000e620000002400 */
[----:B------:R-:W-:Y:S02]  /*76b0*/  IADD3 R250, R172, 0x89, RZ ;  /* 0x00000089acfa7810 */ /* 0x000fe40007ffe0ff */
[----:B------:R-:W-:Y:S02]  /*76c0*/  FSEL R209, R111, -INF , !P5 ;  /* 0xff8000006fd17808 */ /* 0x000fe40006800000 */
[----:B------:R-:W-:Y:S02]  /*76d0*/  FSEL R205, R205, -INF , !P2 ;  /* 0xff800000cdcd7808 */ /* 0x000fe40005000000 */
[C---:B------:R-:W-:Y:S01]  /*76e0*/  ISETP.GE.AND P5, PT, R250.reuse, R167, PT ;  /* 0x000000a7fa00720c */ /* 0x040fe20003fa6270 */
[----:B------:R-:W2:Y:S01]  /*76f0*/  MUFU.TANH R99, R99 ;  /* 0x0000006300637308 */ /* 0x000ea20000002400 */
[----:B------:R-:W-:Y:S01]  /*7700*/  ISETP.GE.AND P2, PT, R250, R165, PT ;  /* 0x000000a5fa00720c */ /* 0x000fe20003f46270 */
[----:B-----5:R-:W-:Y:S01]  /*7710*/  FFMA.FTZ R103, R161, UR4, R103 ;  /* 0x00000004a1677c23 */ /* 0x020fe20008010067 */
[----:B------:R-:W-:-:S02]  /*7720*/  IADD3 R250, R172, 0x81, RZ ;  /* 0x00000081acfa7810 */ /* 0x000fc40007ffe0ff */
[----:B------:R-:W-:Y:S02]  /*7730*/  FSEL R199, R199, -INF , !P0 ;  /* 0xff800000c7c77808 */ /* 0x000fe40004000000 */
[----:B------:R-:W-:Y:S01]  /*7740*/  FSEL R189, R102, -INF , !P3 ;  /* 0xff80000066bd7808 */ /* 0x000fe20005800000 */
[----:B------:R-:W5:Y:S01]  /*7750*/  MUFU.TANH R98, R98 ;  /* 0x0000006200627308 */ /* 0x000f620000002400 */
[----:B------:R-:W-:Y:S01]  /*7760*/  IADD3 R91, R172, 0x99, RZ ;  /* 0x00000099ac5b7810 */ /* 0x000fe20007ffe0ff */
[C---:B----4-:R-:W-:Y:S01]  /*7770*/  HMMA.16816.F32 R64, R16.reuse, R52, R64 ;  /* 0x000000341040723c */ /* 0x050fe20000001840 */
[----:B------:R-:W-:Y:S01]  /*7780*/  FSEL R197, R100, -INF , !P5 ;  /* 0xff80000064c57808 */ /* 0x000fe20006800000 */
[----:B-1----:R-:W-:Y:S01]  /*7790*/  FFMA.FTZ R97, R159, UR4, R97 ;  /* 0x000000049f617c23 */ /* 0x002fe20008010061 */
[----:B------:R-:W-:Y:S02]  /*77a0*/  FSEL R183, R183, -INF , !P2 ;  /* 0xff800000b7b77808 */ /* 0x000fe40005000000 */
[C---:B------:R-:W-:Y:S01]  /*77b0*/  IADD3 R232, R172.reuse, 0xa9, RZ ;  /* 0x000000a9ace87810 */ /* 0x040fe20007ffe0ff */
[----:B------:R-:W1:Y:S01]  /*77c0*/  I2F R250, R250 ;  /* 0x000000fa00fa7306 */ /* 0x000e620000201400 */
[----:B--2---:R-:W-:Y:S01]  /*77d0*/  FFMA.FTZ R99, R159, UR4, R99 ;  /* 0x000000049f637c23 */ /* 0x004fe20008010063 */
[----:B------:R-:W-:Y:S01]  /*77e0*/  HMMA.16816.F32 R52, R16, R54, R44 ;  /* 0x000000361034723c */ /* 0x000fe2000000182c */
[----:B------:R-:W2:Y:S01]  /*77f0*/  LDSM.16.M88.4 R44, [R234+0x9800] ;  /* 0x00980000ea2c783b */ /* 0x000ea20000000200 */
[----:B------:R-:W-:-:S02]  /*7800*/  IADD3 R218, R172, 0xb8, RZ ;  /* 0x000000b8acda7810 */ /* 0x000fc40007ffe0ff */
[C---:B------:R-:W-:Y:S02]  /*7810*/  IADD3 R174, R172.reuse, 0xc8, RZ ;  /* 0x000000c8acae7810 */ /* 0x040fe40007ffe0ff */
[----:B------:R4:W-:Y:S01]  /*7820*/  I2F R137, R91 ;  /* 0x0000005b00897306 */ /* 0x0009e20000201400 */
[----:B-----5:R-:W-:Y:S01]  /*7830*/  FFMA.FTZ R98, R155, UR4, R98 ;  /* 0x000000049b627c23 */ /* 0x020fe20008010062 */
[C---:B---3--:R-:W-:Y:S01]  /*7840*/  HMMA.16816.F32 R36, R8.reuse, R40, R32 ;  /* 0x000000280824723c */ /* 0x048fe20000001820 */
[C---:B------:R-:W-:Y:S02]  /*7850*/  IADD3 R184, R172.reuse, 0xc1, RZ ;  /* 0x000000c1acb87810 */ /* 0x040fe40007ffe0ff */
[C---:B------:R-:W-:Y:S02]  /*7860*/  IADD3 R178, R172.reuse, 0xd1, RZ ;  /* 0x000000d1acb27810 */ /* 0x040fe40007ffe0ff */
[----:B------:R-:W-:Y:S01]  /*7870*/  IADD3 R214, R172, 0xc9, RZ ;  /* 0x000000c9acd67810 */ /* 0x000fe20007ffe0ff */
[C---:B-1----:R-:W-:Y:S01]  /*7880*/  FFMA.FTZ R201, R250.reuse, UR4, R104 ;  /* 0x00000004fac97c23 */ /* 0x042fe20008010068 */
[----:B------:R-:W-:Y:S01]  /*7890*/  MUFU.TANH R2, R2 ;  /* 0x0000000200027308 */ /* 0x000fe20000002400 */
[----:B------:R-:W-:Y:S01]  /*78a0*/  HMMA.16816.F32 R32, R8, R42, R28 ;  /* 0x0000002a0820723c */ /* 0x000fe2000000181c */
[----:B------:R-:W1:Y:S01]  /*78b0*/  LDSM.16.M88.4 R28, [R237+0x7800] ;  /* 0x00780000ed1c783b */ /* 0x000e620000000200 */
[----:B------:R-:W-:Y:S01]  /*78c0*/  FFMA.FTZ R187, R250, UR4, R106 ;  /* 0x00000004fabb7c23 */ /* 0x000fe2000801006a */
[----:B------:R-:W-:Y:S01]  /*78d0*/  IADD3 R250, R172, 0x90, RZ ;  /* 0x00000090acfa7810 */ /* 0x000fe20007ffe0ff */
[----:B------:R-:W-:Y:S01]  /*78e0*/  FMUL.FTZ R65, R65, c[0x0][0x2ec] ;  /* 0x0000bb0041417a20 */ /* 0x000fe20000410000 */
[----:B------:R-:W-:Y:S01]  /*78f0*/  FSEL R201, R201, -INF , !P4 ;  /* 0xff800000c9c97808 */ /* 0x000fe20006000000 */
[----:B------:R-:W-:Y:S01]  /*7900*/  FMUL.FTZ R64, R64, c[0x0][0x2ec] ;  /* 0x0000bb0040407a20 */ /* 0x000fe20000410000 */
[----:B------:R-:W-:Y:S01]  /*7910*/  FSEL R187, R187, -INF , !P1 ;  /* 0xff800000bbbb7808 */ /* 0x000fe20004800000 */
[----:B------:R-:W3:Y:S01]  /*7920*/  MUFU.TANH R89, R89 ;  /* 0x0000005900597308 */ /* 0x000ee20000002400 */
[C---:B------:R-:W-:Y:S01]  /*7930*/  ISETP.GE.AND P4, PT, R250.reuse, R167, PT ;  /* 0x000000a7fa00720c */ /* 0x040fe20003f86270 */
[----:B------:R-:W-:Y:S01]  /*7940*/  FMUL.FTZ R67, R67, c[0x0][0x2ec] ;  /* 0x0000bb0043437a20 */ /* 0x000fe20000410000 */
[----:B------:R-:W-:Y:S01]  /*7950*/  ISETP.GE.AND P1, PT, R250, R165, PT ;  /* 0x000000a5fa00720c */ /* 0x000fe20003f26270 */
[----:B------:R-:W-:Y:S01]  /*7960*/  FMUL.FTZ R66, R66, c[0x0][0x2ec] ;  /* 0x0000bb0042427a20 */ /* 0x000fe20000410000 */
[----:B------:R-:W-:Y:S01]  /*7970*/  IADD3 R250, R243, UR28, RZ ;  /* 0x0000001cf3fa7c10 */ /* 0x000fe2000fffe0ff */
[----:B------:R-:W-:Y:S01]  /*7980*/  FMUL.FTZ R52, R52, c[0x0][0x2ec] ;  /* 0x0000bb0034347a20 */ /* 0x000fe20000410000 */
[----:B----4-:R-:W-:Y:S01]  /*7990*/  IADD3 R91, R172, 0xa0, RZ ;  /* 0x000000a0ac5b7810 */ /* 0x010fe20007ffe0ff */
[----:B------:R-:W-:Y:S01]  /*79a0*/  HMMA.16816.F32 R36, R16, R48, R36 ;  /* 0x000000301024723c */ /* 0x000fe20000001824 */
[----:B------:R-:W-:Y:S01]  /*79b0*/  IADD3 R250, R250, 0x91, RZ ;  /* 0x00000091fafa7810 */ /* 0x000fe20007ffe0ff */
[----:B------:R-:W4:Y:S01]  /*79c0*/  MUFU.TANH R93, R93 ;  /* 0x0000005d005d7308 */ /* 0x000f220000002400 */
[----:B------:R-:W-:-:S02]  /*79d0*/  FSEL R181, R96, -INF , !P4 ;  /* 0xff80000060b57808 */ /* 0x000fc40006000000 */
[C---:B------:R-:W-:Y:S02]  /*79e0*/  ISETP.GE.AND P0, PT, R250.reuse, R167, PT ;  /* 0x000000a7fa00720c */ /* 0x040fe40003f06270 */
[----:B------:R-:W-:Y:S01]  /*79f0*/  ISETP.GE.AND P3, PT, R250, R165, PT ;  /* 0x000000a5fa00720c */ /* 0x000fe20003f66270 */
[----:B------:R-:W-:Y:S01]  /*7a00*/  HMMA.16816.F32 R32, R16, R50, R32 ;  /* 0x000000321020723c */ /* 0x000fe20000001820 */
[----:B------:R-:W-:Y:S01]  /*7a10*/  IADD3 R250, R243, UR28, RZ ;  /* 0x0000001cf3fa7c10 */ /* 0x000fe2000fffe0ff */
[----:B------:R-:W5:Y:S01]  /*7a20*/  I2F R151, R91 ;  /* 0x0000005b00977306 */ /* 0x000f620000201400 */
[----:B------:R-:W-:Y:S01]  /*7a30*/  FSEL R163, R103, -INF , !P1 ;  /* 0xff80000067a37808 */ /* 0x000fe20004800000 */
[----:B---3--:R-:W-:Y:S01]  /*7a40*/  FFMA.FTZ R89, R216, UR4, R89 ;  /* 0x00000004d8597c23 */ /* 0x008fe20008010059 */
[----:B------:R-:W-:Y:S01]  /*7a50*/  IADD3 R250, R250, 0x98, RZ ;  /* 0x00000098fafa7810 */ /* 0x000fe20007ffe0ff */
[----:B------:R-:W-:Y:S01]  /*7a60*/  FMUL.FTZ R49, R53, c[0x0][0x2ec] ;  /* 0x0000bb0035317a20 */ /* 0x000fe20000410000 */
[----:B------:R-:W-:Y:S01]  /*7a70*/  FSEL R177, R97, -INF , !P0 ;  /* 0xff80000061b17808 */ /* 0x000fe20004000000 */
[C---:B--2---:R-:W-:Y:S01]  /*7a80*/  HMMA.16816.F32 R40, R12.reuse, R44, R24 ;  /* 0x0000002c0c28723c */ /* 0x044fe20000001818 */
[----:B------:R-:W2:Y:S01]  /*7a90*/  LDSM.16.M88.4 R24, [R164+0x7800] ;  /* 0x00780000a418783b */ /* 0x000ea20000000200 */
[C---:B------:R-:W-:Y:S01]  /*7aa0*/  ISETP.GE.AND P5, PT, R250.reuse, R167, PT ;  /* 0x000000a7fa00720c */ /* 0x040fe20003fa6270 */
[----:B------:R-:W3:Y:S01]  /*7ab0*/  MUFU.TANH R88, R88 ;  /* 0x0000005800587308 */ /* 0x000ee20000002400 */
[----:B------:R-:W-:Y:S01]  /*7ac0*/  ISETP.GE.AND P2, PT, R250, R165, PT ;  /* 0x000000a5fa00720c */ /* 0x000fe20003f46270 */
[----:B----4-:R-:W-:Y:S01]  /*7ad0*/  FFMA.FTZ R93, R137, UR4, R93 ;  /* 0x00000004895d7c23 */ /* 0x010fe2000801005d */
[----:B------:R-:W-:Y:S01]  /*7ae0*/  IADD3 R250, R243, UR28, RZ ;  /* 0x0000001cf3fa7c10 */ /* 0x000fe2000fffe0ff */
[----:B------:R-:W-:Y:S01]  /*7af0*/  FMUL.FTZ R45, R54, c[0x0][0x2ec] ;  /* 0x0000bb00362d7a20 */ /* 0x000fe20000410000 */
[----:B------:R-:W-:Y:S01]  /*7b00*/  HMMA.16816.F32 R20, R12, R46, R20 ;  /* 0x0000002e0c14723c */ /* 0x000fe20000001814 */
[----:B------:R-:W-:Y:S01]  /*7b10*/  FSEL R161, R99, -INF , !P3 ;  /* 0xff80000063a17808 */ /* 0x000fe20005800000 */
[----:B-----5:R-:W-:Y:S01]  /*7b20*/  FFMA.FTZ R2, R151, UR4, R2 ;  /* 0x0000000497027c23 */ /* 0x020fe20008010002 */
[----:B------:R-:W-:Y:S01]  /*7b30*/  IADD3 R250, R250, 0x99, RZ ;  /* 0x00000099fafa7810 */ /* 0x000fe20007ffe0ff */
[----:B------:R4:W-:Y:S01]  /*7b40*/  MUFU.TANH R135, R76 ;  /* 0x0000004c00877308 */ /* 0x0009e20000002400 */
[----:B------:R-:W-:Y:S01]  /*7b50*/  FSEL R175, R98, -INF , !P5 ;  /* 0xff80000062af7808 */ /* 0x000fe20006800000 */
[----:B------:R-:W-:Y:S01]  /*7b60*/  FMUL.FTZ R53, R55, c[0x0][0x2ec] ;  /* 0x0000bb0037357a20 */ /* 0x000fe20000410000 */
[----:B------:R-:W-:Y:S01]  /*7b70*/  ISETP.GE.AND P4, PT, R250, R167, PT ;  /* 0x000000a7fa00720c */ /* 0x000fe20003f86270 */
[----:B------:R-:W-:Y:S01]  /*7b80*/  FMUL.FTZ R15, R32, c[0x0][0x2ec] ;  /* 0x0000bb00200f7a20 */ /* 0x000fe20000410000 */
[----:B------:R-:W-:Y:S01]  /*7b90*/  ISETP.GE.AND P1, PT, R250, R165, PT ;  /* 0x000000a5fa00720c */ /* 0x000fe20003f26270 */
[----:B------:R-:W-:Y:S01]  /*7ba0*/  FMUL.FTZ R33, R33, c[0x0][0x2ec] ;  /* 0x0000bb0021217a20 */ /* 0x000fe20000410000 */
[----:B------:R-:W-:Y:S01]  /*7bb0*/  IADD3 R250, R243, UR28, RZ ;  /* 0x0000001cf3fa7c10 */ /* 0x000fe2000fffe0ff */
[----:B------:R-:W5:Y:S01]  /*7bc0*/  MUFU.TANH R92, R92 ;  /* 0x0000005c005c7308 */ /* 0x000f620000002400 */
[----:B------:R-:W-:Y:S01]  /*7bd0*/  IADD3 R176, R172, 0xd0, RZ ;  /* 0x000000d0acb07810 */ /* 0x000fe20007ffe0ff */
[----:B---3--:R-:W-:Y:S01]  /*7be0*/  FFMA.FTZ R88, R151, UR4, R88 ;  /* 0x0000000497587c23 */ /* 0x008fe20008010058 */
[----:B------:R-:W-:Y:S01]  /*7bf0*/  IADD3 R250, R250, 0xa0, RZ ;  /* 0x000000a0fafa7810 */ /* 0x000fe20007ffe0ff */
[C---:B-1----:R-:W-:Y:S01]  /*7c00*/  HMMA.16816.F32 R40, R8.reuse, R28, R40 ;  /* 0x0000001c0828723c */ /* 0x042fe20000001828 */
[----:B------:R-:W-:Y:S01]  /*7c10*/  IADD3 R124, R172, 0xe0, RZ ;  /* 0x000000e0ac7c7810 */ /* 0x000fe20007ffe0ff */
[----:B------:R-:W-:Y:S01]  /*7c20*/  FMUL.FTZ R13, R39, c[0x0][0x2ec] ;  /* 0x0000bb00270d7a20 */ /* 0x000fe20000410000 */
[----:B------:R-:W-:Y:S01]  /*7c30*/  ISETP.GE.AND P0, PT, R250, R167, PT ;  /* 0x000000a7fa00720c */ /* 0x000fe20003f06270 */
[----:B----4-:R-:W-:Y:S01]  /*7c40*/  FMUL.FTZ R76, R77, c[0x0][0x2ec] ;  /* 0x0000bb004d4c7a20 */ /* 0x010fe20000410000 */
[----:B------:R-:W-:Y:S01]  /*7c50*/  I2F R186, R226 ;  /* 0x000000e200ba7306 */ /* 0x000fe20000201400 */
[----:B------:R-:W-:Y:S01]  /*7c60*/  FMUL.FTZ R77, R78, c[0x0][0x2ec] ;  /* 0x0000bb004e4d7a20 */ /* 0x000fe20000410000 */
[----:B------:R-:W-:Y:S01]  /*7c70*/  ISETP.GE.AND P3, PT, R250, R165, PT ;  /* 0x000000a5fa00720c */ /* 0x000fe20003f66270 */
[----:B------:R-:W-:Y:S01]  /*7c80*/  HMMA.16816.F32 R20, R8, R30, R20 ;  /* 0x0000001e0814723c */ /* 0x000fe20000001814 */
[----:B------:R-:W-:Y:S01]  /*7c90*/  FMUL.FTZ R78, R79, c[0x0][0x2ec] ;  /* 0x0000bb004f4e7a20 */ /* 0x000fe20000410000 */
[----:B------:R-:W-:Y:S01]  /*7ca0*/  IADD3 R250, R243, UR28, RZ ;  /* 0x0000001cf3fa7c10 */ /* 0x000fe2000fffe0ff */
[----:B------:R-:W-:Y:S01]  /*7cb0*/  FMUL.FTZ R37, R37, c[0x0][0x2ec] ;  /* 0x0000bb0025257a20 */ /* 0x000fe20000410000 */
[----:B------:R-:W-:Y:S01]  /*7cc0*/  IADD3 R182, R172, 0xc0, RZ ;  /* 0x000000c0acb67810 */ /* 0x000fe20007ffe0ff */
[----:B------:R-:W-:Y:S01]  /*7cd0*/  MUFU.TANH R212, R80 ;  /* 0x0000005000d47308 */ /* 0x000fe20000002400 */
[----:B------:R-:W-:Y:S01]  /*7ce0*/  IADD3 R250, R250, 0xa1, RZ ;  /* 0x000000a1fafa7810 */ /* 0x000fe20007ffe0ff */
[----:B-----5:R-:W-:Y:S01]  /*7cf0*/  FFMA.FTZ R92, R137, UR4, R92 ;  /* 0x00000004895c7c23 */ /* 0x020fe2000801005c */
[----:B------:R-:W-:Y:S01]  /*7d00*/  IADD3 R196, R172, 0xd9, RZ ;  /* 0x000000d9acc47810 */ /* 0x000fe20007ffe0ff */
[----:B------:R-:W-:Y:S01]  /*7d10*/  FMUL.FTZ R11, R34, c[0x0][0x2ec] ;  /* 0x0000bb00220b7a20 */ /* 0x000fe20000410000 */
[----:B------:R-:W-:Y:S01]  /*7d20*/  ISETP.GE.AND P5, PT, R250, R167, PT ;  /* 0x000000a7fa00720c */ /* 0x000fe20003fa6270 */
[----:B------:R-:W-:Y:S01]  /*7d30*/  FMUL.FTZ R38, R38, c[0x0][0x2ec] ;  /* 0x0000bb0026267a20 */ /* 0x000fe20000410000 */
[----:B------:R-:W-:Y:S01]  /*7d40*/  FSEL R151, R88, -INF , !P0 ;  /* 0xff80000058977808 */ /* 0x000fe20004000000 */
[----:B------:R-:W1:Y:S01]  /*7d50*/  MUFU.TANH R94, R94 ;  /* 0x0000005e005e7308 */ /* 0x000e620000002400 */
[----:B------:R-:W-:Y:S01]  /*7d60*/  FSEL R137, R89, -INF , !P5 ;  /* 0xff80000059897808 */ /* 0x000fe20006800000 */
[----:B------:R-:W-:-:S04]  /*7d70*/  DEPBAR.LE SB0, 0x0 ;  /* 0x000080000000791a */ /* 0x000fc80000000000 */
[C---:B--2---:R-:W-:Y:S01]  /*7d80*/  HMMA.16816.F32 R40, R16.reuse, R24, R40 ;  /* 0x000000181028723c */ /* 0x044fe20000001828 */
[-C--:B------:R-:W-:Y:S01]  /*7d90*/  ISETP.GE.AND P5, PT, R226, R167.reuse, PT ;  /* 0x000000a7e200720c */ /* 0x080fe20003fa6270 */
[----:B------:R-:W-:Y:S01]  /*7da0*/  MUFU.TANH R85, R85 ;  /* 0x0000005500557308 */ /* 0x000fe20000002400 */
[----:B------:R-:W-:Y:S02]  /*7db0*/  ISETP.GE.AND P0, PT, R232, R167, PT ;  /* 0x000000a7e800720c */ /* 0x000fe40003f06270 */
[C---:B------:R-:W-:Y:S02]  /*7dc0*/  IADD3 R126, R172.reuse, 0xe8, RZ ;  /* 0x000000e8ac7e7810 */ /* 0x040fe40007ffe0ff */
[----:B------:R-:W-:Y:S01]  /*7dd0*/  IADD3 R194, R172, 0xe9, RZ ;  /* 0x000000e9acc27810 */ /* 0x000fe20007ffe0ff */
[----:B------:R-:W-:Y:S01]  /*7de0*/  HMMA.16816.F32 R16, R16, R26, R20 ;  /* 0x0000001a1010723c */ /* 0x000fe20000001814 */
[----:B------:R-:W-:Y:S01]  /*7df0*/  FSEL R221, R221, -INF , !P6 ;  /* 0xff800000dddd7808 */ /* 0x000fe20007000000 */
[----:B------:R-:W2:Y:S01]  /*7e00*/  I2F R188, R232 ;  /* 0x000000e800bc7306 */ /* 0x000ea20000201400 */
[----:B-1----:R-:W-:Y:S01]  /*7e10*/  FFMA.FTZ R94, R155, UR4, R94 ;  /* 0x000000049b5e7c23 */ /* 0x002fe2000801005e */
[----:B------:R-:W-:Y:S01]  /*7e20*/  FSEL R155, R93, -INF , !P1 ;  /* 0xff8000005d9b7808 */ /* 0x000fe20004800000 */
[----:B------:R-:W-:Y:S01]  /*7e30*/  FMUL.FTZ R25, R35, c[0x0][0x2ec] ;  /* 0x0000bb0023197a20 */ /* 0x000fe20000410000 */
[----:B------:R-:W-:-:S02]  /*7e40*/  FSEL R171, R92, -INF , !P4 ;  /* 0xff8000005cab7808 */ /* 0x000fc40006000000 */
[----:B------:R-:W-:Y:S02]  /*7e50*/  ISETP.GE.AND P6, PT, R220, R165, PT ;  /* 0x000000a5dc00720c */ /* 0x000fe40003fc6270 */
[----:B------:R-:W-:Y:S01]  /*7e60*/  I2F R81, R222 ;  /* 0x000000de00517306 */ /* 0x000fe20000201400 */
[----:B------:R-:W-:Y:S02]  /*7e70*/  ISETP.GE.AND P4, PT, R230, R167, PT ;  /* 0x000000a7e600720c */ /* 0x000fe40003f86270 */
[C---:B------:R-:W-:Y:S02]  /*7e80*/  IADD3 R134, R172.reuse, 0xd8, RZ ;  /* 0x000000d8ac867810 */ /* 0x040fe40007ffe0ff */
[----:B------:R-:W-:Y:S01]  /*7e90*/  IADD3 R220, R172, 0xf1, RZ ;  /* 0x000000f1acdc7810 */ /* 0x000fe20007ffe0ff */
[----:B------:R-:W-:Y:S01]  /*7ea0*/  FMUL.FTZ R21, R41, c[0x0][0x2ec] ;  /* 0x0000bb0029157a20 */ /* 0x000fe20000410000 */
[----:B------:R-:W-:Y:S01]  /*7eb0*/  FSEL R159, R94, -INF , !P2 ;  /* 0xff8000005e9f7808 */ /* 0x000fe20005000000 */
[----:B------:R-:W1:Y:S01]  /*7ec0*/  MUFU.TANH R76, R76 ;  /* 0x0000004c004c7308 */ /* 0x000e620000002400 */
[----:B--2---:R-:W-:Y:S01]  /*7ed0*/  FFMA.FTZ R79, R188, UR4, R85 ;  /* 0x00000004bc4f7c23 */ /* 0x004fe20008010055 */
[-C--:B------:R-:W-:Y:S01]  /*7ee0*/  ISETP.GE.AND P1, PT, R230, R165.reuse, PT ;  /* 0x000000a5e600720c */ /* 0x080fe20003f26270 */
[----:B------:R-:W-:Y:S01]  /*7ef0*/  FMUL.FTZ R40, R40, c[0x0][0x2ec] ;  /* 0x0000bb0028287a20 */ /* 0x000fe20000410000 */
[----:B------:R-:W-:Y:S01]  /*7f00*/  ISETP.GE.AND P2, PT, R250, R165, PT ;  /* 0x000000a5fa00720c */ /* 0x000fe20003f46270 */
[----:B------:R-:W-:Y:S01]  /*7f10*/  FMUL.FTZ R23, R43, c[0x0][0x2ec] ;  /* 0x0000bb002b177a20 */ /* 0x000fe20000410000 */
[----:B------:R-:W-:Y:S01]  /*7f20*/  FSEL R79, R79, -INF , !P0 ;  /* 0xff8000004f4f7808 */ /* 0x000fe20004000000 */
[----:B------:R-:W-:Y:S01]  /*7f30*/  FMUL.FTZ R8, R18, c[0x0][0x2ec] ;  /* 0x0000bb0012087a20 */ /* 0x000fe20000410000 */
[----:B------:R-:W-:Y:S01]  /*7f40*/  I2F R166, R218 ;  /* 0x000000da00a67306 */ /* 0x000fe20000201400 */
[----:B------:R-:W-:Y:S01]  /*7f50*/  ISETP.GE.AND P0, PT, R218, R167, PT ;  /* 0x000000a7da00720c */ /* 0x000fe20003f06270 */
[----:B------:R-:W-:Y:S01]  /*7f60*/  FMUL.FTZ R19, R19, c[0x0][0x2ec] ;  /* 0x0000bb0013137a20 */ /* 0x000fe20000410000 */
[----:B------:R-:W-:-:S02]  /*7f70*/  IADD3 R192, R172, 0xe1, RZ ;  /* 0x000000e1acc07810 */ /* 0x000fc40007ffe0ff */
[C---:B------:R-:W-:Y:S02]  /*7f80*/  IADD3 R190, R172.reuse, 0xf0, RZ ;  /* 0x000000f0acbe7810 */ /* 0x040fe40007ffe0ff */
[C---:B------:R-:W-:Y:S01]  /*7f90*/  IADD3 R108, R172.reuse, 0xf8, RZ ;  /* 0x000000f8ac6c7810 */ /* 0x040fe20007ffe0ff */
[----:B------:R-:W-:Y:S01]  /*7fa0*/  MUFU.TANH R78, R78 ;  /* 0x0000004e004e7308 */ /* 0x000fe20000002400 */
[----:B-1----:R-:W-:Y:S01]  /*7fb0*/  FFMA.FTZ R76, R81, UR4, R76 ;  /* 0x00000004514c7c23 */ /* 0x002fe2000801004c */
[C---:B------:R-:W-:Y:S02]  /*7fc0*/  IADD3 R104, R172.reuse, 0xf9, RZ ;  /* 0x000000f9ac687810 */ /* 0x040fe40007ffe0ff */
[----:B------:R-:W-:Y:S02]  /*7fd0*/  FSEL R193, R193, -INF , !P6 ;  /* 0xff800000c1c17808 */ /* 0x000fe40007000000 */
[----:B------:R-:W-:Y:S02]  /*7fe0*/  ISETP.GE.AND P6, PT, R172, R167, PT ;  /* 0x000000a7ac00720c */ /* 0x000fe40003fc6270 */
[----:B------:R-:W-:Y:S01]  /*7ff0*/  MUFU.TANH R84, R84 ;  /* 0x0000005400547308 */ /* 0x000fe20000002400 */
[----:B------:R-:W-:-:S07]  /*8000*/  IADD3 R229, R237, 0x4800, RZ ;  /* 0x00004800ede57810 */ /* 0x000fce0007ffe0ff */
[----:B------:R-:W1:Y:S08]  /*8010*/  I2F R210, R230 ;  /* 0x000000e600d27306 */ /* 0x000e700000201400 */
[----:B------:R-:W-:Y:S08]  /*8020*/  I2F R80, R174 ;  /* 0x000000ae00507306 */ /* 0x000ff00000201400 */
[----:B------:R-:W2:Y:S01]  /*8030*/  MUFU.TANH R107, R68 ;  /* 0x00000044006b7308 */ /* 0x000ea20000002400 */
[----:B-1----:R-:W-:Y:S01]  /*8040*/  FFMA.FTZ R84, R210, UR4, R84 ;  /* 0x00000004d2547c23 */ /* 0x002fe20008010054 */
[----:B------:R-:W-:-:S04]  /*8050*/  IADD3 R230, R237, 0x4000, RZ ;  /* 0x00004000ede67810 */ /* 0x000fc80007ffe0ff */
[----:B------:R-:W-:Y:S02]  /*8060*/  FSEL R131, R84, -INF , !P4 ;  /* 0xff80000054837808 */ /* 0x000fe40006000000 */
[----:B------:R-:W1:Y:S01]  /*8070*/  MUFU.TANH R91, R86 ;  /* 0x00000056005b7308 */ /* 0x000e620000002400 */
[----:B------:R-:W-:-:S07]  /*8080*/  ISETP.GE.AND P4, PT, R228, R167, PT ;  /* 0x000000a7e400720c */ /* 0x000fce0003f86270 */
[----:B------:R-:W-:Y:S01]  /*8090*/  I2F R82, R184 ;  /* 0x000000b800527306 */ /* 0x000fe20000201400 */
[----:B--2---:R-:W-:-:S07]  /*80a0*/  FFMA.FTZ R85, R80, UR4, R107 ;  /* 0x0000000450557c23 */ /* 0x004fce000801006b */
[----:B------:R-:W2:Y:S01]  /*80b0*/  MUFU.TANH R73, R73 ;  /* 0x0000004900497308 */ /* 0x000ea20000002400 */
[----:B-1----:R-:W-:-:S05]  /*80c0*/  FFMA.FTZ R5, R210, UR4, R91 ;  /* 0x00000004d2057c23 */ /* 0x002fca000801005b */
[----:B------:R-:W-:Y:S02]  /*80d0*/  FSEL R5, R5, -INF , !P1 ;  /* 0xff80000005057808 */ /* 0x000fe40004800000 */
[----:B------:R1:W-:Y:S01]  /*80e0*/  MUFU.TANH R102, R69 ;  /* 0x0000004500667308 */ /* 0x0003e20000002400 */
[----:B------:R-:W-:-:S07]  /*80f0*/  ISETP.GE.AND P1, PT, R228, R165, PT ;  /* 0x000000a5e400720c */ /* 0x000fce0003f26270 */
[----:B------:R-:W-:Y:S01]  /*8100*/  MUFU.TANH R90, R90 ;  /* 0x0000005a005a7308 */ /* 0x000fe20000002400 */
[----:B--2---:R-:W-:Y:S01]  /*8110*/  FFMA.FTZ R73, R82, UR4, R73 ;  /* 0x0000000452497c23 */ /* 0x004fe20008010049 */
[----:B-1----:R-:W-:Y:S01]  /*8120*/  FSEL R69, R2, -INF , !P3 ;  /* 0xff80000002457808 */ /* 0x002fe20005800000 */
[----:B------:R-:W-:-:S05]  /*8130*/  FMUL.FTZ R2, R36, c[0x0][0x2ec] ;  /* 0x0000bb0024027a20 */ /* 0x000fca0000410000 */
[----:B------:R-:W-:Y:S01]  /*8140*/  I2F R0, R178 ;  /* 0x000000b200007306 */ /* 0x000fe20000201400 */
[----:B------:R-:W-:-:S07]  /*8150*/  ISETP.GE.AND P3, PT, R232, R165, PT ;  /* 0x000000a5e800720c */ /* 0x000fce0003f66270 */
[----:B------:R1:W-:Y:S08]  /*8160*/  MUFU.TANH R225, R72 ;  /* 0x0000004800e17308 */ /* 0x0003f00000002400 */
[----:B------:R-:W2:Y:S08]  /*8170*/  MUFU.TANH R97, R65 ;  /* 0x0000004100617308 */ /* 0x000eb00000002400 */
[----:B------:R-:W3:Y:S01]  /*8180*/  MUFU.TANH R208, R87 ;  /* 0x0000005700d07308 */ /* 0x000ee20000002400 */
[----:B-1----:R-:W-:-:S05]  /*8190*/  FFMA.FTZ R72, R186, UR4, R212 ;  /* 0x00000004ba487c23 */ /* 0x002fca00080100d4 */
[----:B------:R-:W-:Y:S02]  /*81a0*/  FSEL R72, R72, -INF , !P5 ;  /* 0xff80000048487808 */ /* 0x000fe40006800000 */
[----:B------:R-:W1:Y:S01]  /*81b0*/  I2F R83, R214 ;  /* 0x000000d600537306 */ /* 0x000e620000201400 */
[----:B------:R-:W-:Y:S01]  /*81c0*/  ISETP.GE.AND P5, PT, R222, R167, PT ;  /* 0x000000a7de00720c */ /* 0x000fe20003fa6270 */
[----:B--2---:R-:W-:-:S06]  /*81d0*/  FFMA.FTZ R97, R0, UR4, R97 ;  /* 0x0000000400617c23 */ /* 0x004fcc0008010061 */
[----:B------:R-:W-:Y:S01]  /*81e0*/  MUFU.TANH R96, R71 ;  /* 0x0000004700607308 */ /* 0x000fe20000002400 */
[----:B---3--:R-:W-:-:S05]  /*81f0*/  FFMA.FTZ R68, R188, UR4, R208 ;  /* 0x00000004bc447c23 */ /* 0x008fca00080100d0 */
[----:B------:R-:W-:Y:S02]  /*8200*/  FSEL R68, R68, -INF , !P3 ;  /* 0xff80000044447808 */ /* 0x000fe40005800000 */
[----:B------:R2:W-:Y:S01]  /*8210*/  I2F R95, R228 ;  /* 0x000000e4005f7306 */ /* 0x0005e20000201400 */
[----:B-1----:R-:W-:Y:S01]  /*8220*/  FFMA.FTZ R84, R83, UR4, R102 ;  /* 0x0000000453547c23 */ /* 0x002fe20008010066 */
[----:B------:R-:W-:-:S06]  /*8230*/  ISETP.GE.AND P3, PT, R218, R165, PT ;  /* 0x000000a5da00720c */ /* 0x000fcc0003f66270 */
[----:B------:R-:W-:Y:S08]  /*8240*/  MUFU.TANH R246, R246 ;  /* 0x000000f600f67308 */ /* 0x000ff00000002400 */
[----:B------:R-:W-:Y:S01]  /*8250*/  I2F R87, R176 ;  /* 0x000000b000577306 */ /* 0x000fe20000201400 */
[----:B--2---:R-:W-:-:S07]  /*8260*/  IADD3 R228, R237, 0x5000, RZ ;  /* 0x00005000ede47810 */ /* 0x004fce0007ffe0ff */
[----:B------:R1:W-:Y:S08]  /*8270*/  MUFU.TANH R100, R64 ;  /* 0x0000004000647308 */ /* 0x0003f00000002400 */
[----:B------:R-:W2:Y:S08]  /*8280*/  MUFU.TANH R224, R224 ;  /* 0x000000e000e07308 */ /* 0x000eb00000002400 */
[----:B------:R-:W-:Y:S01]  /*8290*/  MUFU.TANH R248, R248 ;  /* 0x000000f800f87308 */ /* 0x000fe20000002400 */
[----:B-1----:R-:W-:-:S05]  /*82a0*/  FFMA.FTZ R64, R216, UR4, R90 ;  /* 0x00000004d8407c23 */ /* 0x002fca000801005a */
[----:B------:R-:W-:Y:S02]  /*82b0*/  FSEL R64, R64, -INF , !P2 ;  /* 0xff80000040407808 */ /* 0x000fe40005000000 */
[----:B------:R1:W3:Y:S01]  /*82c0*/  MUFU.TANH R111, R75 ;  /* 0x0000004b006f7308 */ /* 0x0002e20000002400 */
[----:B--2---:R-:W-:Y:S01]  /*82d0*/  FFMA.FTZ R71, R95, UR4, R224 ;  /* 0x000000045f477c23 */ /* 0x004fe200080100e0 */
[----:B------:R-:W-:Y:S02]  /*82e0*/  ISETP.GE.AND P2, PT, R226, R165, PT ;  /* 0x000000a5e200720c */ /* 0x000fe40003f46270 */
[----:B------:R-:W-:Y:S02]  /*82f0*/  IADD3 R226, R237, 0x6000, RZ ;  /* 0x00006000ede27810 */ /* 0x000fe40007ffe0ff */
[----:B------:R-:W-:Y:S02]  /*8300*/  FSEL R71, R71, -INF , !P4 ;  /* 0xff80000047477808 */ /* 0x000fe40006000000 */
[----:B------:R2:W4:Y:S01]  /*8310*/  MUFU.TANH R101, R70 ;  /* 0x0000004600657308 */ /* 0x0005220000002400 */
[----:B------:R-:W-:-:S02]  /*8320*/  ISETP.GE.AND P4, PT, R182, R167, PT ;  /* 0x000000a7b600720c */ /* 0x000fc40003f86270 */
[----:B------:R-:W-:-:S05]  /*8330*/  IADD3 R224, R237, 0x7000, RZ ;  /* 0x00007000ede07810 */ /* 0x000fca0007ffe0ff */
[----:B------:R5:W5:Y:S01]  /*8340*/  MUFU.TANH R93, R67 ;  /* 0x00000043005d7308 */ /* 0x000b620000002400 */
[----:B-1----:R-:W-:Y:S01]  /*8350*/  FFMA.FTZ R75, R81, UR4, R78 ;  /* 0x00000004514b7c23 */ /* 0x002fe2000801004e */
[----:B------:R-:W-:Y:S01]  /*8360*/  FSEL R78, R76, -INF , !P5 ;  /* 0xff8000004c4e7808 */ /* 0x000fe20006800000 */
[----:B------:R-:W-:Y:S01]  /*8370*/  FFMA.FTZ R81, R83, UR4, R96 ;  /* 0x0000000453517c23 */ /* 0x000fe20008010060 */
[-C--:B------:R-:W-:Y:S01]  /*8380*/  ISETP.GE.AND P5, PT, R174, R167.reuse, PT ;  /* 0x000000a7ae00720c */ /* 0x080fe20003fa6270 */
[----:B------:R-:W-:Y:S02]  /*8390*/  FFMA.FTZ R83, R87, UR4, R100 ;  /* 0x0000000457537c23 */ /* 0x000fe40008010064 */
[----:B---3--:R-:W-:Y:S01]  /*83a0*/  FFMA.FTZ R111, R82, UR4, R111 ;  /* 0x00000004526f7c23 */ /* 0x008fe2000801006f */
[----:B------:R-:W-:Y:S01]  /*83b0*/  I2F R121, R124 ;  /* 0x0000007c00797306 */ /* 0x000fe20000201400 */
[----:B--2---:R-:W-:Y:S01]  /*83c0*/  FFMA.FTZ R70, R166, UR4, R135 ;  /* 0x00000004a6467c23 */ /* 0x004fe20008010087 */
[----:B------:R-:W-:Y:S01]  /*83d0*/  FSEL R85, R85, -INF , !P5 ;  /* 0xff80000055557808 */ /* 0x000fe20006800000 */
[----:B----4-:R-:W-:Y:S01]  /*83e0*/  FFMA.FTZ R82, R80, UR4, R101 ;  /* 0x0000000450527c23 */ /* 0x010fe20008010065 */
[----:B------:R-:W-:-:S02]  /*83f0*/  ISETP.GE.AND P5, PT, R178, R167, PT ;  /* 0x000000a7b200720c */ /* 0x000fc40003fa6270 */
[----:B------:R-:W-:Y:S02]  /*8400*/  FSEL R70, R70, -INF , !P0 ;  /* 0xff80000046467808 */ /* 0x000fe40004000000 */
[----:B------:R-:W1:Y:S01]  /*8410*/  MUFU.TANH R2, R2 ;  /* 0x0000000200027308 */ /* 0x000e620000002400 */
[-C--:B------:R-:W-:Y:S01]  /*8420*/  ISETP.GE.AND P0, PT, R184, R167.reuse, PT ;  /* 0x000000a7b800720c */ /* 0x080fe20003f06270 */
[----:B-----5:R-:W-:Y:S01]  /*8430*/  FFMA.FTZ R67, R186, UR4, R248 ;  /* 0x00000004ba437c23 */ /* 0x020fe200080100f8 */
[----:B------:R-:W-:Y:S01]  /*8440*/  FSEL R101, R97, -INF , !P5 ;  /* 0xff80000061657808 */ /* 0x000fe20006800000 */
[----:B------:R-:W-:Y:S01]  /*8450*/  FFMA.FTZ R93, R0, UR4, R93 ;  /* 0x00000004005d7c23 */ /* 0x000fe2000801005d */
[----:B------:R-:W-:Y:S01]  /*8460*/  FSEL R76, R73, -INF , !P0 ;  /* 0xff800000494c7808 */ /* 0x000fe20004000000 */
[----:B------:R-:W-:Y:S01]  /*8470*/  FMUL.FTZ R0, R42, c[0x0][0x2ec] ;  /* 0x0000bb002a007a20 */ /* 0x000fe20000410000 */
[-C--:B------:R-:W-:Y:S01]  /*8480*/  ISETP.GE.AND P0, PT, R176, R167.reuse, PT ;  /* 0x000000a7b000720c */ /* 0x080fe20003f06270 */
[----:B------:R-:W-:Y:S01]  /*8490*/  I2F R86, R182 ;  /* 0x000000b600567306 */ /* 0x000fe20000201400 */
[----:B------:R-:W-:-:S02]  /*84a0*/  ISETP.GE.AND P5, PT, R124, R167, PT ;  /* 0x000000a77c00720c */ /* 0x000fc40003fa6270 */
[----:B------:R-:W-:Y:S02]  /*84b0*/  FSEL R83, R83, -INF , !P0 ;  /* 0xff80000053537808 */ /* 0x000fe40004000000 */
[----:B------:R-:W-:Y:S02]  /*84c0*/  FSEL R67, R67, -INF , !P2 ;  /* 0xff80000043437808 */ /* 0x000fe40005000000 */
[----:B------:R-:W-:Y:S01]  /*84d0*/  ISETP.GE.AND P0, PT, R196, R167, PT ;  /* 0x000000a7c400720c */ /* 0x000fe20003f06270 */
[----:B------:R-:W-:Y:S01]  /*84e0*/  I2F R122, R196 ;  /* 0x000000c4007a7306 */ /* 0x000fe20000201400 */
[----:B-1----:R-:W-:Y:S01]  /*84f0*/  FFMA.FTZ R2, R121, UR4, R2 ;  /* 0x0000000479027c23 */ /* 0x002fe20008010002 */
[----:B------:R-:W-:-:S04]  /*8500*/  ISETP.GE.AND P2, PT, R222, R165, PT ;  /* 0x000000a5de00720c */ /* 0x000fc80003f46270 */
[----:B------:R-:W-:Y:S01]  /*8510*/  FSEL R98, R2, -INF , !P5 ;  /* 0xff80000002627808 */ /* 0x000fe20006800000 */
[----:B------:R-:W-:Y:S01]  /*8520*/  FMUL.FTZ R2, R16, c[0x0][0x2ec] ;  /* 0x0000bb0010027a20 */ /* 0x000fe20000410000 */
[----:B------:R-:W1:Y:S01]  /*8530*/  MUFU.TANH R77, R77 ;  /* 0x0000004d004d7308 */ /* 0x000e620000002400 */
[----:B------:R-:W-:Y:S02]  /*8540*/  ISETP.GE.AND P5, PT, R194, R167, PT ;  /* 0x000000a7c200720c */ /* 0x000fe40003fa6270 */
[----:B------:R-:W-:Y:S02]  /*8550*/  FSEL R75, R75, -INF , !P2 ;  /* 0xff8000004b4b7808 */ /* 0x000fe40005000000 */
[----:B------:R-:W-:-:S03]  /*8560*/  ISETP.GE.AND P2, PT, R174, R165, PT ;  /* 0x000000a5ae00720c */ /* 0x000fc60003f46270 */
[----:B------:R-:W2:Y:S01]  /*8570*/  MUFU.TANH R227, R74 ;  /* 0x0000004a00e37308 */ /* 0x000ea20000002400 */
[----:B------:R-:W-:Y:S02]  /*8580*/  FSEL R82, R82, -INF , !P2 ;  /* 0xff80000052527808 */ /* 0x000fe40005000000 */
[----:B------:R-:W-:-:S04]  /*8590*/  ISETP.GE.AND P2, PT, R178, R165, PT ;  /* 0x000000a5b200720c */ /* 0x000fc80003f46270 */
[----:B------:R-:W-:Y:S01]  /*85a0*/  FSEL R93, R93, -INF , !P2 ;  /* 0xff8000005d5d7808 */ /* 0x000fe20005000000 */
[----:B------:R-:W3:Y:S01]  /*85b0*/  MUFU.TANH R49, R49 ;  /* 0x0000003100317308 */ /* 0x000ee20000002400 */
[----:B-1----:R-:W-:Y:S01]  /*85c0*/  FFMA.FTZ R65, R166, UR4, R77 ;  /* 0x00000004a6417c23 */ /* 0x002fe2000801004d */
[----:B------:R-:W-:Y:S01]  /*85d0*/  ISETP.GE.AND P2, PT, R124, R165, PT ;  /* 0x000000a57c00720c */ /* 0x000fe20003f46270 */
[C---:B------:R-:W-:Y:S01]  /*85e0*/  FFMA.FTZ R77, R86.reuse, UR4, R225 ;  /* 0x00000004564d7c23 */ /* 0x040fe200080100e1 */
[----:B------:R-:W-:Y:S02]  /*85f0*/  IADD3 R225, R237, 0x6800, RZ ;  /* 0x00006800ede17810 */ /* 0x000fe40007ffe0ff */
[----:B------:R-:W-:Y:S02]  /*8600*/  FSEL R65, R65, -INF , !P3 ;  /* 0xff80000041417808 */ /* 0x000fe40005800000 */
[----:B------:R-:W-:Y:S01]  /*8610*/  I2F R118, R126 ;  /* 0x0000007e00767306 */ /* 0x000fe20000201400 */
[----:B--2---:R-:W-:Y:S01]  /*8620*/  FFMA.FTZ R74, R86, UR4, R227 ;  /* 0x00000004564a7c23 */ /* 0x004fe200080100e3 */
[----:B------:R-:W-:-:S02]  /*8630*/  FSEL R77, R77, -INF , !P4 ;  /* 0xff8000004d4d7808 */ /* 0x000fc40006000000 */
[----:B------:R-:W-:Y:S02]  /*8640*/  ISETP.GE.AND P3, PT, R184, R165, PT ;  /* 0x000000a5b800720c */ /* 0x000fe40003f66270 */
[----:B------:R-:W-:Y:S02]  /*8650*/  ISETP.GE.AND P4, PT, R214, R167, PT ;  /* 0x000000a7d600720c */ /* 0x000fe40003f86270 */
[----:B------:R-:W1:Y:S01]  /*8660*/  MUFU.TANH R11, R11 ;  /* 0x0000000b000b7308 */ /* 0x000e620000002400 */
[----:B---3--:R-:W-:Y:S01]  /*8670*/  FFMA.FTZ R49, R122, UR4, R49 ;  /* 0x000000047a317c23 */ /* 0x008fe20008010031 */
[----:B------:R-:W-:Y:S02]  /*8680*/  FSEL R73, R111, -INF , !P3 ;  /* 0xff8000006f497808 */ /* 0x000fe40005800000 */
[----:B------:R-:W-:Y:S02]  /*8690*/  FSEL R84, R84, -INF , !P4 ;  /* 0xff80000054547808 */ /* 0x000fe40006000000 */
[----:B------:R-:W-:-:S02]  /*86a0*/  FSEL R99, R49, -INF , !P0 ;  /* 0xff80000031637808 */ /* 0x000fc40004000000 */
[----:B------:R-:W-:Y:S01]  /*86b0*/  I2F R112, R194 ;  /* 0x000000c200707306 */ /* 0x000fe20000201400 */
[----:B------:R-:W-:Y:S02]  /*86c0*/  ISETP.GE.AND P0, PT, R126, R167, PT ;  /* 0x000000a77e00720c */ /* 0x000fe40003f06270 */
[----:B------:R-:W-:Y:S02]  /*86d0*/  ISETP.GE.AND P3, PT, R176, R165, PT ;  /* 0x000000a5b000720c */ /* 0x000fe40003f66270 */
[----:B------:R-:W-:Y:S02]  /*86e0*/  ISETP.GE.AND P4, PT, R134, R167, PT ;  /* 0x000000a78600720c */ /* 0x000fe40003f86270 */
[C---:B------:R-:W-:Y:S01]  /*86f0*/  IADD3 R227, R237.reuse, 0x5800, RZ ;  /* 0x00005800ede37810 */ /* 0x040fe20007ffe0ff */
[----:B------:R-:W2:Y:S01]  /*8700*/  MUFU.TANH R9, R33 ;  /* 0x0000002100097308 */ /* 0x000ea20000002400 */
[----:B-1----:R-:W-:Y:S01]  /*8710*/  FFMA.FTZ R88, R118, UR4, R11 ;  /* 0x0000000476587c23 */ /* 0x002fe2000801000b */
[----:B------:R-:W-:Y:S01]  /*8720*/  IADD3 R166, R237, 0x7800, RZ ;  /* 0x00007800eda67810 */ /* 0x000fe20007ffe0ff */
[----:B------:R-:W-:-:S05]  /*8730*/  FMUL.FTZ R11, R17, c[0x0][0x2ec] ;  /* 0x0000bb00110b7a20 */ /* 0x000fca0000410000 */
[----:B------:R-:W1:Y:S08]  /*8740*/  MUFU.TANH R15, R15 ;  /* 0x0000000f000f7308 */ /* 0x000e700000002400 */
[----:B------:R-:W-:Y:S01]  /*8750*/  I2F R120, R134 ;  /* 0x0000008600787306 */ /* 0x000fe20000201400 */
[----:B--2---:R-:W-:-:S07]  /*8760*/  FFMA.FTZ R9, R112, UR4, R9 ;  /* 0x0000000470097c23 */ /* 0x004fce0008010009 */
[----:B------:R-:W-:Y:S01]  /*8770*/  I2F R114, R220 ;  /* 0x000000dc00727306 */ /* 0x000fe20000201400 */
[----:B-1----:R-:W-:-:S05]  /*8780*/  FFMA.FTZ R15, R118, UR4, R15 ;  /* 0x00000004760f7c23 */ /* 0x002fca000801000f */
[----:B------:R-:W-:Y:S02]  /*8790*/  FSEL R96, R15, -INF , !P0 ;  /* 0xff8000000f607808 */ /* 0x000fe40004000000 */
[----:B------:R1:W2:Y:S01]  /*87a0*/  MUFU.TANH R92, R66 ;  /* 0x00000042005c7308 */ /* 0x0002a20000002400 */
[----:B------:R-:W-:-:S07]  /*87b0*/  ISETP.GE.AND P0, PT, R220, R167, PT ;  /* 0x000000a7dc00720c */ /* 0x000fce0003f06270 */
[----:B------:R-:W3:Y:S08]  /*87c0*/  MUFU.TANH R45, R45 ;  /* 0x0000002d002d7308 */ /* 0x000ef00000002400 */
[----:B------:R-:W4:Y:S01]  /*87d0*/  MUFU.TANH R21, R21 ;  /* 0x0000001500157308 */ /* 0x000f220000002400 */
[----:B-1----:R-:W-:Y:S01]  /*87e0*/  FFMA.FTZ R66, R95, UR4, R246 ;  /* 0x000000045f427c23 */ /* 0x002fe200080100f6 */
[----:B------:R-:W-:Y:S01]  /*87f0*/  FSEL R95, R9, -INF , !P5 ;  /* 0xff800000095f7808 */ /* 0x000fe20006800000 */
[----:B--2---:R-:W-:Y:S01]  /*8800*/  FFMA.FTZ R80, R87, UR4, R92 ;  /* 0x0000000457507c23 */ /* 0x004fe2000801005c */
[----:B------:R-:W-:-:S02]  /*8810*/  ISETP.GE.AND P5, PT, R108, R167, PT ;  /* 0x000000a76c00720c */ /* 0x000fc40003fa6270 */
[----:B------:R-:W-:Y:S02]  /*8820*/  FSEL R66, R66, -INF , !P1 ;  /* 0xff80000042427808 */ /* 0x000fe40004800000 */
[----:B------:R-:W1:Y:S01]  /*8830*/  MUFU.TANH R89, R52 ;  /* 0x0000003400597308 */ /* 0x000e620000002400 */
[-C--:B------:R-:W-:Y:S01]  /*8840*/  ISETP.GE.AND P1, PT, R182, R165.reuse, PT ;  /* 0x000000a5b600720c */ /* 0x080fe20003f26270 */
[----:B---3--:R-:W-:Y:S01]  /*8850*/  FFMA.FTZ R45, R120, UR4, R45 ;  /* 0x00000004782d7c23 */ /* 0x008fe2000801002d */
[----:B------:R-:W-:Y:S02]  /*8860*/  FSEL R80, R80, -INF , !P3 ;  /* 0xff80000050507808 */ /* 0x000fe40005800000 */
[----:B------:R-:W-:Y:S02]  /*8870*/  FSEL R74, R74, -INF , !P1 ;  /* 0xff8000004a4a7808 */ /* 0x000fe40004800000 */
[-C--:B------:R-:W-:Y:S01]  /*8880*/  ISETP.GE.AND P1, PT, R214, R165.reuse, PT ;  /* 0x000000a5d600720c */ /* 0x080fe20003f26270 */
[----:B------:R-:W-:Y:S01]  /*8890*/  I2F R116, R192 ;  /* 0x000000c000747306 */ /* 0x000fe20000201400 */
[----:B----4-:R-:W-:Y:S01]  /*88a0*/  FFMA.FTZ R21, R114, UR4, R21 ;  /* 0x0000000472157c23 */ /* 0x010fe20008010015 */
[----:B------:R-:W-:-:S02]  /*88b0*/  ISETP.GE.AND P3, PT, R196, R165, PT ;  /* 0x000000a5c400720c */ /* 0x000fc40003f66270 */
[----:B------:R-:W-:Y:S02]  /*88c0*/  FSEL R81, R81, -INF , !P1 ;  /* 0xff80000051517808 */ /* 0x000fe40004800000 */
[----:B------:R-:W-:Y:S02]  /*88d0*/  ISETP.GE.AND P1, PT, R134, R165, PT ;  /* 0x000000a58600720c */ /* 0x000fe40003f26270 */
[----:B------:R-:W2:Y:S01]  /*88e0*/  MUFU.TANH R13, R13 ;  /* 0x0000000d000d7308 */ /* 0x000ea20000002400 */
[----:B-1----:R-:W-:Y:S01]  /*88f0*/  FFMA.FTZ R89, R120, UR4, R89 ;  /* 0x0000000478597c23 */ /* 0x002fe20008010059 */
[----:B------:R-:W-:Y:S02]  /*8900*/  FSEL R92, R45, -INF , !P1 ;  /* 0xff8000002d5c7808 */ /* 0x000fe40004800000 */
[----:B------:R-:W-:Y:S02]  /*8910*/  FSEL R107, R21, -INF , !P0 ;  /* 0xff800000156b7808 */ /* 0x000fe40004000000 */
[----:B------:R-:W-:-:S02]  /*8920*/  FSEL R100, R89, -INF , !P4 ;  /* 0xff80000059647808 */ /* 0x000fc40006000000 */
[----:B------:R-:W1:Y:S01]  /*8930*/  MUFU.TANH R53, R53 ;  /* 0x0000003500357308 */ /* 0x000e620000002400 */
[C---:B------:R-:W-:Y:S02]  /*8940*/  ISETP.GE.AND P1, PT, R192.reuse, R165, PT ;  /* 0x000000a5c000720c */ /* 0x040fe40003f26270 */
[----:B------:R-:W-:Y:S02]  /*8950*/  PLOP3.LUT P0, PT, PT, PT, UP0, 0x80, 0x0 ;  /* 0x000000000000781c */ /* 0x000fe40003f0f008 */
[----:B------:R-:W-:-:S03]  /*8960*/  ISETP.GE.AND P4, PT, R192, R167, PT ;  /* 0x000000a7c000720c */ /* 0x000fc60003f86270 */
[----:B------:R-:W3:Y:S01]  /*8970*/  MUFU.TANH R29, R37 ;  /* 0x00000025001d7308 */ /* 0x000ee20000002400 */
[----:B--2---:R-:W-:-:S05]  /*8980*/  FFMA.FTZ R13, R116, UR4, R13 ;  /* 0x00000004740d7c23 */ /* 0x004fca000801000d */
[----:B------:R-:W-:Y:S02]  /*8990*/  FSEL R89, R13, -INF , !P1 ;  /* 0xff8000000d597808 */ /* 0x000fe40004800000 */
[----:B------:R-:W2:Y:S01]  /*89a0*/  MUFU.TANH R12, R38 ;  /* 0x00000026000c7308 */ /* 0x000ea20000002400 */
[----:B-1----:R-:W-:Y:S01]  /*89b0*/  FFMA.FTZ R53, R122, UR4, R53 ;  /* 0x000000047a357c23 */ /* 0x002fe20008010035 */
[----:B------:R-:W-:-:S04]  /*89c0*/  ISETP.GE.AND P1, PT, R190, R165, PT ;  /* 0x000000a5be00720c */ /* 0x000fc80003f26270 */
[----:B------:R-:W-:Y:S02]  /*89d0*/  FSEL R91, R53, -INF , !P3 ;  /* 0xff800000355b7808 */ /* 0x000fe40005800000 */
[----:B------:R-:W-:Y:S01]  /*89e0*/  I2F R123, R190 ;  /* 0x000000be007b7306 */ /* 0x000fe20000201400 */
[----:B---3--:R-:W-:Y:S01]  /*89f0*/  FFMA.FTZ R29, R116, UR4, R29 ;  /* 0x00000004741d7c23 */ /* 0x008fe2000801001d */
[----:B------:R-:W-:-:S04]  /*8a00*/  ISETP.GE.AND P3, PT, R126, R165, PT ;  /* 0x000000a57e00720c */ /* 0x000fc80003f66270 */
[----:B------:R-:W-:Y:S02]  /*8a10*/  FSEL R97, R29, -INF , !P4 ;  /* 0xff8000001d617808 */ /* 0x000fe40006000000 */
[----:B------:R-:W1:Y:S01]  /*8a20*/  MUFU.TANH R0, R0 ;  /* 0x0000000000007308 */ /* 0x000e620000002400 */
[----:B--2---:R-:W-:Y:S01]  /*8a30*/  FFMA.FTZ R12, R121, UR4, R12 ;  /* 0x00000004790c7c23 */ /* 0x004fe2000801000c */
[----:B------:R-:W-:Y:S02]  /*8a40*/  ISETP.GE.AND P4, PT, R190, R167, PT ;  /* 0x000000a7be00720c */ /* 0x000fe40003f86270 */
[----:B------:R-:W-:Y:S02]  /*8a50*/  FSEL R88, R88, -INF , !P3 ;  /* 0xff80000058587808 */ /* 0x000fe40005800000 */
[----:B------:R-:W-:Y:S02]  /*8a60*/  FSEL R90, R12, -INF , !P2 ;  /* 0xff8000000c5a7808 */ /* 0x000fe40005000000 */
[----:B------:R-:W2:Y:S01]  /*8a70*/  MUFU.TANH R25, R25 ;  /* 0x0000001900197308 */ /* 0x000ea20000002400 */
[----:B------:R-:W-:-:S02]  /*8a80*/  ISETP.GE.AND P2, PT, R194, R165, PT ;  /* 0x000000a5c200720c */ /* 0x000fc40003f46270 */
[----:B------:R-:W-:-:S05]  /*8a90*/  ISETP.GE.AND P3, PT, R220, R165, PT ;  /* 0x000000a5dc00720c */ /* 0x000fca0003f66270 */
[----:B------:R-:W3:Y:S01]  /*8aa0*/  MUFU.TANH R40, R40 ;  /* 0x0000002800287308 */ /* 0x000ee20000002400 */
[----:B-1----:R-:W-:-:S05]  /*8ab0*/  FFMA.FTZ R0, R123, UR4, R0 ;  /* 0x000000047b007c23 */ /* 0x002fca0008010000 */
[----:B------:R-:W-:Y:S01]  /*8ac0*/  FSEL R86, R0, -INF , !P1 ;  /* 0xff80000000567808 */ /* 0x000fe20004800000 */
[----:B------:R-:W-:Y:S01]  /*8ad0*/  FFMA.FTZ R0, R170, UR4, R191 ;  /* 0x00000004aa007c23 */ /* 0x000fe200080100bf */
[----:B------:R-:W-:Y:S01]  /*8ae0*/  I2F R105, R108 ;  /* 0x0000006c00697306 */ /* 0x000fe20000201400 */
[----:B--2---:R-:W-:Y:S01]  /*8af0*/  FFMA.FTZ R25, R112, UR4, R25 ;  /* 0x0000000470197c23 */ /* 0x004fe20008010019 */
[-C--:B------:R-:W-:Y:S02]  /*8b00*/  ISETP.GE.AND P1, PT, R104, R165.reuse, PT ;  /* 0x000000a56800720c */ /* 0x080fe40003f26270 */
[----:B------:R-:W-:Y:S02]  /*8b10*/  FSEL R0, R0, -INF , !P6 ;  /* 0xff80000000007808 */ /* 0x000fe40007000000 */
[----:B------:R-:W-:Y:S02]  /*8b20*/  FSEL R87, R25, -INF , !P2 ;  /* 0xff80000019577808 */ /* 0x000fe40005000000 */
[----:B------:R-:W-:Y:S01]  /*8b30*/  I2F R106, R104 ;  /* 0x00000068006a7306 */ /* 0x000fe20000201400 */
[----:B---3--:R-:W-:Y:S01]  /*8b40*/  FFMA.FTZ R40, R123, UR4, R40 ;  /* 0x000000047b287c23 */ /* 0x008fe20008010028 */
[----:B------:R-:W-:Y:S01]  /*8b50*/  BAR.SYNC.DEFER_BLOCKING 0x0 ;  /* 0x0000000000007b1d */ /* 0x000fe20000010000 */
[----:B------:R-:W-:-:S03]  /*8b60*/  ISETP.GE.AND P2, PT, R108, R165, PT ;  /* 0x000000a56c00720c */ /* 0x000fc60003f46270 */
[----:B------:R-:W-:Y:S02]  /*8b70*/  FSEL R94, R40, -INF , !P4 ;  /* 0xff800000285e7808 */ /* 0x000fe40006000000 */
[----:B------:R-:W1:Y:S01]  /*8b80*/  MUFU.TANH R23, R23 ;  /* 0x0000001700177308 */ /* 0x000e620000002400 */
[----:B------:R-:W-:-:S07]  /*8b90*/  ISETP.GE.AND P4, PT, R104, R167, PT ;  /* 0x000000a76800720c */ /* 0x000fce0003f86270 */
[----:B------:R-:W2:Y:S08]  /*8ba0*/  MUFU.TANH R2, R2 ;  /* 0x0000000200027308 */ /* 0x000eb00000002400 */
[----:B------:R-:W3:Y:S01]  /*8bb0*/  MUFU.TANH R11, R11 ;  /* 0x0000000b000b7308 */ /* 0x000ee20000002400 */
[----:B-1----:R-:W-:-:S05]  /*8bc0*/  FFMA.FTZ R23, R114, UR4, R23 ;  /* 0x0000000472177c23 */ /* 0x002fca0008010017 */
[----:B------:R-:W-:Y:S02]  /*8bd0*/  FSEL R104, R23, -INF , !P3 ;  /* 0xff80000017687808 */ /* 0x000fe40005800000 */
[----:B------:R-:W1:Y:S01]  /*8be0*/  MUFU.TANH R8, R8 ;  /* 0x0000000800087308 */ /* 0x000e620000002400 */
[----:B--2---:R-:W-:-:S07]  /*8bf0*/  FFMA.FTZ R2, R105, UR4, R2 ;  /* 0x0000000469027c23 */ /* 0x004fce0008010002 */
[----:B------:R-:W2:Y:S01]  /*8c00*/  MUFU.TANH R9, R19 ;  /* 0x0000001300097308 */ /* 0x000ea20000002400 */
[----:B---3--:R-:W-:Y:S02]  /*8c10*/  FFMA.FTZ R11, R106, UR4, R11 ;  /* 0x000000046a0b7c23 */ /* 0x008fe4000801000b */
[----:B-1----:R-:W-:-:S03]  /*8c20*/  FFMA.FTZ R8, R105, UR4, R8 ;  /* 0x0000000469087c23 */ /* 0x002fc60008010008 */
[----:B------:R-:W-:Y:S02]  /*8c30*/  FSEL R105, R11, -INF , !P4 ;  /* 0xff8000000b697808 */ /* 0x000fe40006000000 */
[----:B------:R-:W-:Y:S01]  /*8c40*/  FSEL R103, R8, -INF , !P2 ;  /* 0xff80000008677808 */ /* 0x000fe20005000000 */
[----:B--2---:R-:W-:Y:S01]  /*8c50*/  FFMA.FTZ R102, R106, UR4, R9 ;  /* 0x000000046a667c23 */ /* 0x004fe20008010009 */
[----:B------:R-:W-:-:S04]  /*8c60*/  FSEL R106, R2, -INF , !P5 ;  /* 0xff800000026a7808 */ /* 0x000fc80006800000 */
        /* <DEDUP_REMOVED lines=20> */
[----:B---3--:R-:W-:-:S04]  /*8db0*/  UIMAD.WIDE.U32 UR26, UR27, UR7, URZ ;  /* 0x000000071b1a72a5 */ /* 0x008fc8000f8e003f */
[----:B------:R-:W-:Y:S02]  /*8dc0*/  UIADD3 UR6, -UR27, URZ, URZ ;  /* 0x0000003f1b067290 */ /* 0x000fe4000fffe13f */
[----:B------:R-:W-:Y:S02]  /*8dd0*/  UMOV UR29, UR31 ;  /* 0x0000001f001d7c82 */ /* 0x000fe40008000000 */
[----:B------:R-:W-:Y:S02]  /*8de0*/  UIADD3 UR9, -UR29, URZ, URZ ;  /* 0x0000003f1d097290 */ /* 0x000fe4000fffe13f */
[----:B------:R-:W-:Y:S02]  /*8df0*/  UIMAD UR7, UR22, UR6, UR7 ;  /* 0x00000006160772a4 */ /* 0x000fe4000f8e0207 */
[----:B------:R-:W-:Y:S02]  /*8e00*/  UIMAD UR9, UR22, UR9, UR11 ;  /* 0x00000009160972a4 */ /* 0x000fe4000f8e020b */
[----:B------:R-:W-:-:S02]  /*8e10*/  UISETP.GT.U32.AND UP0, UPT, UR22, UR7, UPT ;  /* 0x000000071600728c */ /* 0x000fc4000bf04070 */
[----:B------:R-:W-:Y:S02]  /*8e20*/  UISETP.GT.U32.AND UP2, UPT, UR22, UR9, UPT ;  /* 0x000000091600728c */ /* 0x000fe4000bf44070 */
[----:B------:R-:W-:Y:S02]  /*8e30*/  ULDC UR6, c[0x0][0x2d0] ;  /* 0x0000b40000067ab9 */ /* 0x000fe40000000800 */
[----:B------:R-:W-:Y:S02]  /*8e40*/  ULOP3.LUT UR28, UR28, UR6, URZ, 0x3c, !UPT ;  /* 0x000000061c1c7292 */ /* 0x000fe4000f8e3c3f */
[----:B------:R-:W-:Y:S02]  /*8e50*/  ULOP3.LUT UR24, UR24, UR6, URZ, 0x3c, !UPT ;  /* 0x0000000618187292 */ /* 0x000fe4000f8e3c3f */
[----:B------:R-:W-:Y:S02]  /*8e60*/  UISETP.GE.AND UP1, UPT, UR28, URZ, UPT ;  /* 0x0000003f1c00728c */ /* 0x000fe4000bf26270 */
[----:B------:R-:W-:-:S02]  /*8e70*/  @!UP0 UIADD3 UR7, UR7, -UR22, URZ ;  /* 0x8000001607078290 */ /* 0x000fc4000fffe03f */
[----:B------:R-:W-:Y:S02]  /*8e80*/  @!UP2 UIADD3 UR9, UR9, -UR22, URZ ;  /* 0x800000160909a290 */ /* 0x000fe4000fffe03f */
[----:B------:R-:W-:Y:S02]  /*8e90*/  UISETP.GE.U32.AND UP3, UPT, UR7, UR22, UPT ;  /* 0x000000160700728c */ /* 0x000fe4000bf66070 */
[----:B------:R-:W-:Y:S02]  /*8ea0*/  UISETP.GE.U32.AND UP4, UPT, UR9, UR22, UPT ;  /* 0x000000160900728c */ /* 0x000fe4000bf86070 */
[----:B------:R-:W-:Y:S02]  /*8eb0*/  @!UP0 UIADD3 UR27, UR27, 0x1, URZ ;  /* 0x000000011b1b8890 */ /* 0x000fe4000fffe03f */
[----:B------:R-:W-:Y:S02]  /*8ec0*/  UISETP.GE.AND UP0, UPT, UR24, URZ, UPT ;  /* 0x0000003f1800728c */ /* 0x000fe4000bf06270 */
[----:B------:R-:W-:-:S02]  /*8ed0*/  @!UP2 UIADD3 UR29, UR29, 0x1, URZ ;  /* 0x000000011d1da890 */ /* 0x000fc4000fffe03f */
[----:B------:R-:W-:Y:S02]  /*8ee0*/  UISETP.NE.AND UP2, UPT, URZ, UR6, UPT ;  /* 0x000000063f00728c */ /* 0x000fe4000bf45270 */
[----:B------:R-:W-:Y:S02]  /*8ef0*/  @UP3 UIADD3 UR27, UR27, 0x1, URZ ;  /* 0x000000011b1b3890 */ /* 0x000fe4000fffe03f */
[----:B------:R-:W-:Y:S02]  /*8f00*/  @UP4 UIADD3 UR29, UR29, 0x1, URZ ;  /* 0x000000011d1d4890 */ /* 0x000fe4000fffe03f */
[----:B------:R-:W-:Y:S02]  /*8f10*/  ULOP3.LUT UR7, URZ, UR6, URZ, 0x33, !UPT ;  /* 0x000000063f077292 */ /* 0x000fe4000f8e333f */
        /* <DEDUP_REMOVED lines=21> */
[----:B--2---:R-:W-:Y:S02]  /*9070*/  IADD3 R2, -R9, R2, RZ ;  /* 0x0000000209027210 */ /* 0x004fe40007ffe1ff */
[----:B------:R-:W-:-:S03]  /*9080*/  MOV R9, UR27 ;  /* 0x0000001b00097c02 */ /* 0x000fc60008000f00 */
[----:B------:R-:W-:Y:S01]  /*9090*/  IMAD.U32 R9, RZ, RZ, UR7 ;  /* 0x00000007ff097e24 */ /* 0x000fe2000f8e00ff */
[----:B------:R-:W-:-:S03]  /*90a0*/  SHF.R.S32.HI R17, RZ, 0x1f, R2 ;  /* 0x0000001fff117819 */ /* 0x000fc60000011402 */
[----:B------:R-:W-:-:S04]  /*90b0*/  IMAD.WIDE.U32 R8, R2, c[0x0][0x180], R8 ;  /* 0x0000600002087a25 */ /* 0x000fc800078e0008 */
[----:B------:R-:W-:Y:S02]  /*90c0*/  IMAD R17, R17, c[0x0][0x180], RZ ;  /* 0x0000600011117a24 */ /* 0x000fe400078e02ff */
[----:B------:R-:W-:Y:S02]  /*90d0*/  IMAD.MOV.U32 R16, RZ, RZ, R8 ;  /* 0x000000ffff107224 */ /* 0x000fe400078e0008 */
[----:B------:R-:W-:-:S05]  /*90e0*/  IMAD R17, R2, c[0x0][0x184], R17 ;  /* 0x0000610002117a24 */ /* 0x000fca00078e0211 */
[----:B------:R-:W-:Y:S01]  /*90f0*/  IADD3 R17, R9, R17, RZ ;  /* 0x0000001109117210 */ /* 0x000fe20007ffe0ff */
[----:B------:R-:W-:Y:S05]  /*9100*/  BRA `(.L_x_2497) ;  /* 0x0000004000007947 */ /* 0x000fea0003800000 */
.L_x_2496:
[----:B------:R-:W-:-:S04]  /*9110*/  ULEA UR6, -UR10, URZ, 0x8 ;  /* 0x0000003f0a067291 */ /* 0x000fc8000f8e413f */
[----:B------:R-:W-:Y:S02]  /*9120*/  USHF.R.S32.HI UR7, URZ, 0x1f, UR6 ;  /* 0x0000001f3f077899 */ /* 0x000fe40008011406 */
[----:B------:R-:W-:-:S04]  /*9130*/  MOV R16, UR6 ;  /* 0x0000000600107c02 */ /* 0x000fc80008000f00 */
[----:B------:R-:W-:Y:S02]  /*9140*/  MOV R17, UR7 ;  /* 0x0000000700117c02 */ /* 0x000fe40008000f00 */
.L_x_2497:
        /* <DEDUP_REMOVED lines=11> */
[-C--:B------:R-:W-:Y:S01]  /*9200*/  @!P1 IADD3 R19, P4, R16, R62.reuse, RZ ;  /* 0x0000003e10139210 */ /* 0x080fe20007f9e0ff */
[----:B------:R-:W-:Y:S01]  /*9210*/  @!P1 IMAD.MOV.U32 R18, RZ, RZ, c[0x0][0x19c] ;  /* 0x00006700ff129624 */ /* 0x000fe200078e00ff */
[-C--:B------:R-:W-:Y:S01]  /*9220*/  @!P1 LEA.HI.X R14, R14, R63.reuse, R2, 0x5, P2 ;  /* 0x0000003f0e0e9211 */ /* 0x080fe200010f2c02 */
[----:B------:R-:W-:Y:S01]  /*9230*/  @!P1 IMAD.WIDE.U32 R22, R22, 0x30, R62 ;  /* 0x0000003016169825 */ /* 0x000fe200078e003e */
[-C--:B------:R-:W-:Y:S01]  /*9240*/  @!P1 LEA R13, P2, R13, R62.reuse, 0x6 ;  /* 0x0000003e0d0d9211 */ /* 0x080fe200078430ff */
[----:B------:R1:W-:Y:S02]  /*9250*/  @P1 STS.128 [R242+0x2000], RZ ;  /* 0x002000fff2001388 */ /* 0x0003e40000000c00 */
[----:B------:R-:W-:Y:S01]  /*9260*/  IMAD.U32 R28, RZ, RZ, UR10 ;  /* 0x0000000aff1c7e24 */ /* 0x000fe2000f8e00ff */
[----:B------:R-:W-:Y:S01]  /*9270*/  @!P1 LEA.HI.X R12, R12, R63, R2, 0x6, P2 ;  /* 0x0000003f0c0c9211 */ /* 0x000fe200010f3402 */
[----:B------:R-:W-:Y:S01]  /*9280*/  IMAD.U32 R8, RZ, RZ, UR10 ;  /* 0x0000000aff087e24 */ /* 0x000fe2000f8e00ff */
[----:B------:R-:W-:Y:S01]  /*9290*/  @!P1 LEA R11, P2, R11, R62, 0x7 ;  /* 0x0000003e0b0b9211 */ /* 0x000fe200078438ff */
[----:B------:R-:W-:-:S02]  /*92a0*/  @!P1 IMAD R18, R18, 0x30, RZ ;  /* 0x0000003012129824 */ /* 0x000fc400078e02ff */
[----:B------:R-:W-:Y:S01]  /*92b0*/  @!P1 IMAD.WIDE.U32 R28, R28, 0x60, R62 ;  /* 0x000000601c1c9825 */ /* 0x000fe200078e003e */
[----:B------:R-:W-:Y:S02]  /*92c0*/  @!P1 LEA.HI.X R10, R10, R63, R2, 0x7, P2 ;  /* 0x0000003f0a0a9211 */ /* 0x000fe400010f3c02 */
[--C-:B------:R-:W-:Y:S01]  /*92d0*/  @!P1 IADD3 R21, P3, P2, R16, UR18, R62.reuse ;  /* 0x0000001210159c10 */ /* 0x100fe2000fa7e03e */
[--C-:B------:R-:W-:Y:S01]  /*92e0*/  @!P1 IMAD.X R2, R17, 0x1, R63.reuse, P4 ;  /* 0x0000000111029824 */ /* 0x100fe200020e063f */
[----:B------:R-:W-:Y:S01]  /*92f0*/  @!P1 LEA R40, P4, R19, c[0x0][0x168], 0x1 ;  /* 0x00005a0013289a11 */ /* 0x000fe200078808ff */
[----:B------:R-:W-:Y:S01]  /*9300*/  @!P1 IMAD.WIDE.U32 R8, R8, 0x70, R62 ;  /* 0x0000007008089825 */ /* 0x000fe200078e003e */
[--C-:B------:R-:W-:Y:S02]  /*9310*/  @!P1 IADD3.X R20, R17, UR15, R63.reuse, P3, P2 ;  /* 0x0000000f11149c10 */ /* 0x100fe40009fe443f */
[----:B------:R-:W-:Y:S01]  /*9320*/  @!P1 LEA R38, P2, R21, c[0x0][0x168], 0x1 ;  /* 0x00005a0015269a11 */ /* 0x000fe200078408ff */
[----:B------:R-:W-:Y:S01]  /*9330*/  @!P1 IMAD.MOV.U32 R24, RZ, RZ, c[0x0][0x19c] ;  /* 0x00006700ff189624 */ /* 0x000fe200078e00ff */
[----:B------:R-:W-:Y:S01]  /*9340*/  @!P1 LEA.HI.X R41, R19, c[0x0][0x16c], R2, 0x1, P4 ;  /* 0x00005b0013299a11 */ /* 0x000fe200020f0c02 */
[----:B------:R-:W-:Y:S01]  /*9350*/  IMAD.U32 R46, RZ, RZ, UR10 ;  /* 0x0000000aff2e7e24 */ /* 0x000fe2000f8e00ff */
[----:B------:R-:W-:Y:S01]  /*9360*/  @!P1 LEA.HI.X R39, R21, c[0x0][0x16c], R20, 0x1, P2 ;  /* 0x00005b0015279a11 */ /* 0x000fe200010f0c14 */
[----:B------:R-:W-:Y:S01]  /*9370*/  IMAD.U32 R44, RZ, RZ, UR10 ;  /* 0x0000000aff2c7e24 */ /* 0x000fe2000f8e00ff */
[----:B------:R-:W-:Y:S01]  /*9380*/  @!P1 IADD3 R19, P2, R16, R22, RZ ;  /* 0x0000001610139210 */ /* 0x000fe20007f5e0ff */
[----:B------:R-:W-:Y:S01]  /*9390*/  @!P1 IMAD.MOV.U32 R22, RZ, RZ, c[0x0][0x19c] ;  /* 0x00006700ff169624 */ /* 0x000fe200078e00ff */
[----:B------:R-:W-:Y:S01]  /*93a0*/  @!PT LDS RZ, [RZ] ;  /* 0x00000000fffff984 */ /* 0x000fe20000000800 */
[----:B------:R-:W-:Y:S01]  /*93b0*/  @!PT LDS RZ, [RZ] ;  /* 0x00000000fffff984 */ /* 0x000fe20000000800 */
[----:B------:R-:W-:Y:S01]  /*93c0*/  @!PT LDS RZ, [RZ] ;  /* 0x00000000fffff984 */ /* 0x000fe20000000800 */
[----:B------:R1:W-:Y:S01]  /*93d0*/  @!P1 LDGSTS.E.BYPASS.LTC128B.128 [R242+0x2000], [R40.64] ;  /* 0x0200000028f29fae */ /* 0x0003e2000b901d54 */
[----:B------:R-:W-:Y:S01]  /*93e0*/  IMAD.U32 R30, RZ, RZ, UR10 ;  /* 0x0000000aff1e7e24 */ /* 0x000fe2000f8e00ff */
[C---:B------:R-:W-:Y:S01]  /*93f0*/  @!P1 IADD3.X R18, R17.reuse, R23, R18, P2, !PT ;  /* 0x0000001711129210 */ /* 0x040fe200017fe412 */
[----:B------:R-:W-:Y:S01]  /*9400*/  @!P1 IMAD R22, R22, 0x60, RZ ;  /* 0x0000006016169824 */ /* 0x000fe200078e02ff */
[----:B------:R-:W-:Y:S01]  /*9410*/  @!P1 IADD3 R23, P3, R16, R28, RZ ;  /* 0x0000001c10179210 */ /* 0x000fe20007f7e0ff */
[----:B------:R-:W-:Y:S01]  /*9420*/  @!P1 IMAD R24, R24, 0x70, RZ ;  /* 0x0000007018189824 */ /* 0x000fe200078e02ff */
[----:B------:R-:W-:Y:S01]  /*9430*/  @!P1 IADD3 R25, P2, R16, R8, RZ ;  /* 0x0000000810199210 */ /* 0x000fe20007f5e0ff */
[----:B------:R-:W-:Y:S01]  /*9440*/  @!P1 IMAD.WIDE.U32 R46, R46, 0x50, R62 ;  /* 0x000000502e2e9825 */ /* 0x000fe200078e003e */
[C---:B------:R-:W-:Y:S01]  /*9450*/  @!P1 IADD3.X R22, R17.reuse, R29, R22, P3, !PT ;  /* 0x0000001d11169210 */ /* 0x040fe20001ffe416 */
[----:B------:R1:W-:Y:S01]  /*9460*/  @P1 STS.128 [R242+0x2800], RZ ;  /* 0x002800fff2001388 */ /* 0x0003e20000000c00 */
[----:B------:R-:W-:Y:S01]  /*9470*/  @!P1 IADD3.X R24, R17, R9, R24, P2, !PT ;  /* 0x0000000911189210 */ /* 0x000fe200017fe418 */
[--C-:B------:R-:W-:Y:S01]  /*9480*/  @!P1 IMAD.WIDE.U32 R44, R44, 0x90, R62.reuse ;  /* 0x000000902c2c9825 */ /* 0x100fe200078e003e */
[----:B------:R-:W-:Y:S01]  /*9490*/  @!P1 IADD3 R21, P4, R16, R46, RZ ;  /* 0x0000002e10159210 */ /* 0x000fe20007f9e0ff */
[----:B------:R-:W-:Y:S01]  /*94a0*/  @!PT LDS RZ, [RZ] ;  /* 0x00000000fffff984 */ /* 0x000fe20000000800 */
[----:B------:R-:W-:Y:S01]  /*94b0*/  @!PT LDS RZ, [RZ] ;  /* 0x00000000fffff984 */ /* 0x000fe20000000800 */
[----:B------:R-:W-:Y:S01]  /*94c0*/  @!PT LDS RZ, [RZ] ;  /* 0x00000000fffff984 */ /* 0x000fe20000000800 */
[----:B------:R1:W-:Y:S02]  /*94d0*/  @!P1 LDGSTS.E.BYPASS.LTC128B.128 [R242+0x2800], [R38.64] ;  /* 0x0280000026f29fae */ /* 0x0003e4000b901d54 */
[----:B------:R-:W-:Y:S01]  /*94e0*/  @!P1 IMAD.WIDE.U32 R30, R30, 0xa0, R62 ;  /* 0x000000a01e1e9825 */ /* 0x000fe200078e003e */
[C---:B------:R-:W-:Y:S01]  /*94f0*/  @!P1 IADD3 R27, P3, R16.reuse, R44, RZ ;  /* 0x0000002c101b9210 */ /* 0x040fe20007f7e0ff */
[----:B------:R1:W-:Y:S02]  /*9500*/  @P1 STS.128 [R242+0x3000], RZ ;  /* 0x003000fff2001388 */ /* 0x0003e40000000c00 */
[----:B------:R-:W-:Y:S01]  /*9510*/  @!P1 IMAD.MOV.U32 R20, RZ, RZ, c[0x0][0x19c] ;  /* 0x00006700ff149624 */ /* 0x000fe200078e00ff */
[----:B------:R-:W-:Y:S01]  /*9520*/  @!P1 IADD3 R29, P2, R16, R30, RZ ;  /* 0x0000001e101d9210 */ /* 0x000fe20007f5e0ff */
[----:B------:R-:W-:-:S02]  /*9530*/  @!P1 IMAD.MOV.U32 R26, RZ, RZ, c[0x0][0x19c] ;  /* 0x00006700ff1a9624 */ /* 0x000fc400078e00ff */
[----:B------:R-:W-:Y:S02]  /*9540*/  @!P1 IMAD.MOV.U32 R28, RZ, RZ, c[0x0][0x19c] ;  /* 0x00006700ff1c9624 */ /* 0x000fe400078e00ff */
[----:B------:R-:W-:Y:S02]  /*9550*/  IMAD.U32 R42, RZ, RZ, UR10 ;  /* 0x0000000aff2a7e24 */ /* 0x000fe4000f8e00ff */
[----:B------:R-:W-:Y:S02]  /*9560*/  IMAD.U32 R36, RZ, RZ, UR10 ;  /* 0x0000000aff247e24 */ /* 0x000fe4000f8e00ff */
[----:B------:R-:W-:Y:S02]  /*9570*/  IMAD.U32 R32, RZ, RZ, UR10 ;  /* 0x0000000aff207e24 */ /* 0x000fe4000f8e00ff */
[----:B------:R-:W-:Y:S02]  /*9580*/  @!P1 IMAD R20, R20, 0x50, RZ ;  /* 0x0000005014149824 */ /* 0x000fe400078e02ff */
[----:B------:R-:W-:-:S02]  /*9590*/  @!P1 IMAD R26, R26, 0x90, RZ ;  /* 0x000000901a1a9824 */ /* 0x000fc400078e02ff */
[----:B------:R-:W-:Y:S01]  /*95a0*/  @!P1 IMAD R28, R28, 0xa0, RZ ;  /* 0x000000a01c1c9824 */ /* 0x000fe200078e02ff */
[C---:B------:R-:W-:Y:S01]  /*95b0*/  @!P1 IADD3.X R20, R17.reuse, R47, R20, P4, !PT ;  /* 0x0000002f11149210 */ /* 0x040fe200027fe414 */
[----:B------:R-:W-:Y:S01]  /*95c0*/  @!P1 IMAD.WIDE.U32 R42, R42, 0xb0, R62 ;  /* 0x000000b02a2a9825 */ /* 0x000fe200078e003e */
[C---:B------:R-:W-:Y:S02]  /*95d0*/  @!P1 IADD3.X R26, R17.reuse, R45, R26, P3, !PT ;  /* 0x0000002d111a9210 */ /* 0x040fe40001ffe41a */
        /* <DEDUP_REMOVED lines=27> */
[----:B------:R-:W-:Y:S02]  /*9790*/  @!P1 IADD3 R2, P2, R16, R34, RZ ;  /* 0x0000002210029210 */ /* 0x000fe40007f5e0ff */
[----:B------:R-:W-:-:S02]  /*97a0*/  @!P1 LEA R46, P5, R15, c[0x0][0x168], 0x1 ;  /* 0x00005a000f2e9a11 */ /* 0x000fc400078a08ff */
[----:B------:R-:W-:Y:S02]  /*97b0*/  @!P1 LEA.HI.X R45, R13, c[0x0][0x16c], R12, 0x1, P4 ;  /* 0x00005b000d2d9a11 */ /* 0x000fe400020f0c0c */
[----:B------:R-:W-:Y:S02]  /*97c0*/  @!P1 LEA.HI.X R43, R11, c[0x0][0x16c], R10, 0x1, P3 ;  /* 0x00005b000b2b9a11 */ /* 0x000fe400018f0c0a */
[----:B------:R-:W-:Y:S02]  /*97d0*/  @!P1 LEA R12, P3, R19, c[0x0][0x168], 0x1 ;  /* 0x00005a00130c9a11 */ /* 0x000fe400078608ff */
[----:B------:R-:W-:Y:S02]  /*97e0*/  @!P1 IADD3.X R35, R17, R35, R8, P2, !PT ;  /* 0x0000002311239210 */ /* 0x000fe400017fe408 */
[----:B------:R-:W-:Y:S02]  /*97f0*/  @!P1 LEA.HI.X R47, R15, c[0x0][0x16c], R14, 0x1, P5 ;  /* 0x00005b000f2f9a11 */ /* 0x000fe400028f0c0e */
        /* <DEDUP_REMOVED lines=88> */
[----:B-1----:R-:W-:-:S05]  /*9d80*/  IMAD.WIDE.U32 R10, R2, 0xf0, R62 ;  /* 0x000000f0020a7825 */ /* 0x002fca00078e003e */
        /* <DEDUP_REMOVED lines=8> */
.L_x_2499:
[----:B------:R-:W-:Y:S05]  /*9e10*/  BSYNC B0 ;  /* 0x0000000000007941 */ /* 0x000fea0003800000 */
.L_x_2498:
[----:B------:R-:W0:Y:S01]  /*9e20*/  LDGDEPBAR ;  /* 0x00000000000079af */ /* 0x000e220000000000 */
[----:B------:R-:W-:-:S04]  /*9e30*/  IADD3 R62, P1, R16, R62, RZ ;  /* 0x0000003e103e7210 */ /* 0x000fc80007f3e0ff */
[----:B------:R-:W-:Y:S02]  /*9e40*/  IADD3.X R63, R17, R63, RZ, P1, !PT ;  /* 0x0000003f113f7210 */ /* 0x000fe40000ffe4ff */
.L_x_2495:
[----:B-1----:R-:W2:Y:S01]  /*9e50*/  LDL.LU R13, [R1] ;  /* 0x00000000010d7983 */ /* 0x002ea20000300800 */
[----:B------:R-:W-:Y:S02]  /*9e60*/  FMNMX.FTZ R2, R0, R109, !PT ;  /* 0x0000006d00027209 */ /* 0x000fe40007810000 */
[----:B------:R-:W-:Y:S02]  /*9e70*/  FMNMX.FTZ R11, R115, R113, !PT ;  /* 0x00000071730b7209 */ /* 0x000fe40007810000 */
[----:B------:R-:W-:Y:S02]  /*9e80*/  FMNMX.FTZ R2, R235, R2, !PT ;  /* 0x00000002eb027209 */ /* 0x000fe40007810000 */
[----:B------:R-:W-:Y:S02]  /*9e90*/  FMNMX.FTZ R11, R206, R11, !PT ;  /* 0x0000000bce0b7209 */ /* 0x000fe40007810000 */
[----:B--2---:R-:W-:-:S04]  /*9ea0*/  FMNMX.FTZ R2, R13, R2, !PT ;  /* 0x000000020d027209 */ /* 0x004fc80007810000 */
        /* <DEDUP_REMOVED lines=135> */
[----:B------:R-:W-:Y:S01]  /*a720*/  SHF.L.U32 R235, R4, 0x1, RZ ;  /* 0x0000000104eb7819 */ /* 0x000fe200000006ff */
[--C-:B------:R-:W-:Y:S01]  /*a730*/  FFMA.FTZ R109, R13, c[0x0][0x23c], -R114.reuse ;  /* 0x00008f000d6d7a23 */ /* 0x100fe20000010872 */
[C---:B------:R-:W-:Y:S01]  /*a740*/  FSETP.NEU.FTZ.AND P1, PT, R0.reuse, -INF , PT ;  /* 0xff8000000000780b */ /* 0x040fe20003f3d000 */
[----:B------:R-:W-:Y:S01]  /*a750*/  FMUL.FTZ R108, R0, c[0x0][0x23c] ;  /* 0x00008f00006c7a20 */ /* 0x000fe20000410000 */
[-C--:B------:R-:W-:Y:S01]  /*a760*/  LEA R232, R3, R235.reuse, 0x1 ;  /* 0x000000eb03e87211 */ /* 0x080fe200078e08ff */
[----:B------:R-:W1:Y:S01]  /*a770*/  LDSM.16.MT88.4 R12, [R235+0xa000] ;  /* 0x00a00000eb0c783b */ /* 0x000e620000004200 */
[----:B------:R-:W-:Y:S01]  /*a780*/  LEA R233, R241, R235, 0x1 ;  /* 0x000000ebf1e97211 */ /* 0x000fe200078e08ff */
[--C-:B------:R-:W-:Y:S01]  /*a790*/  FFMA.FTZ R126, R231, c[0x0][0x23c], -R114.reuse ;  /* 0x00008f00e77e7a23 */ /* 0x100fe20000010872 */
[----:B------:R-:W-:Y:S01]  /*a7a0*/  FSEL R108, R108, RZ, P1 ;  /* 0x000000ff6c6c7208 */ /* 0x000fe20000800000 */
[----:B------:R-:W-:Y:S01]  /*a7b0*/  LDSM.16.MT88.4 R32, [R232+0xa000] ;  /* 0x00a00000e820783b */ /* 0x000fe20000004200 */
[----:B------:R-:W-:Y:S01]  /*a7c0*/  LEA R231, R241, R232, 0x1 ;  /* 0x000000e8f1e77211 */ /* 0x000fe200078e08ff */
[----:B------:R-:W-:Y:S01]  /*a7d0*/  MUFU.EX2 R112, R112 ;  /* 0x0000007000707308 */ /* 0x000fe20000000800 */
[----:B------:R-:W-:Y:S01]  /*a7e0*/  FFMA.FTZ R123, R204, c[0x0][0x23c], -R114 ;  /* 0x00008f00cc7b7a23 */ /* 0x000fe20000010872 */
[----:B------:R-:W2:Y:S01]  /*a7f0*/  LDSM.16.MT88.4 R40, [R233+0xa000] ;  /* 0x00a00000e928783b */ /* 0x000ea20000004200 */
[--C-:B------:R-:W-:Y:S01]  /*a800*/  FFMA.FTZ R116, R115, c[0x0][0x23c], -R108.reuse ;  /* 0x00008f0073747a23 */ /* 0x100fe2000001086c */
[----:B------:R-:W-:Y:S01]  /*a810*/  LEA R248, P1, R62, c[0x0][0x168], 0x1 ;  /* 0x00005a003ef87a11 */ /* 0x000fe200078208ff */
[--C-:B------:R-:W-:Y:S01]  /*a820*/  FFMA.FTZ R115, R113, c[0x0][0x23c], -R108.reuse ;  /* 0x00008f0071737a23 */ /* 0x100fe2000001086c */
[----:B------:R-:W3:Y:S01]  /*a830*/  LDSM.16.MT88.4 R44, [R231+0xa000] ;  /* 0x00a00000e72c783b */ /* 0x000ee20000004200 */
[--C-:B------:R-:W-:Y:S01]  /*a840*/  FFMA.FTZ R113, R206, c[0x0][0x23c], -R108.reuse ;  /* 0x00008f00ce717a23 */ /* 0x100fe2000001086c */
[----:B------:R-:W4:Y:S01]  /*a850*/  MUFU.EX2 R111, R111 ;  /* 0x0000006f006f7308 */ /* 0x000f220000000800 */
[--C-:B------:R-:W-:Y:S01]  /*a860*/  FFMA.FTZ R4, R202, c[0x0][0x23c], -R108.reuse ;  /* 0x00008f00ca047a23 */ /* 0x100fe2000001086c */
[----:B------:R-:W5:Y:S01]  /*a870*/  LDSM.16.MT88.4 R20, [R235+0xa800] ;  /* 0x00a80000eb14783b */ /* 0x000f620000004200 */
[----:B------:R-:W-:-:S02]  /*a880*/  FFMA.FTZ R120, R117, c[0x0][0x23c], -R108 ;  /* 0x00008f0075787a23 */ /* 0x000fc4000001086c */
[--C-:B------:R-:W-:Y:S01]  /*a890*/  FFMA.FTZ R124, R56, c[0x0][0x23c], -R114.reuse ;  /* 0x00008f00387c7a23 */ /* 0x100fe20000010872 */
[----:B------:R-:W-:Y:S01]  /*a8a0*/  LDSM.16.MT88.4 R52, [R232+0xa800] ;  /* 0x00a80000e834783b */ /* 0x000fe20000004200 */
[----:B------:R-:W-:Y:S01]  /*a8b0*/  FFMA.FTZ R121, R58, c[0x0][0x23c], -R114 ;  /* 0x00008f003a797a23 */ /* 0x000fe20000010872 */
[----:B------:R-:W-:Y:S01]  /*a8c0*/  MUFU.EX2 R110, R110 ;  /* 0x0000006e006e7308 */ /* 0x000fe20000000800 */
[--C-:B------:R-:W-:Y:S01]  /*a8d0*/  FFMA.FTZ R117, R57, c[0x0][0x23c], -R108.reuse ;  /* 0x00008f0039757a23 */ /* 0x100fe2000001086c */
[----:B------:R-:W-:Y:S01]  /*a8e0*/  LDSM.16.MT88.4 R48, [R231+0xa800] ;  /* 0x00a80000e730783b */ /* 0x000fe20000004200 */
[--C-:B------:R-:W-:Y:S02]  /*a8f0*/  FFMA.FTZ R118, R59, c[0x0][0x23c], -R108.reuse ;  /* 0x00008f003b767a23 */ /* 0x100fe4000001086c */
[----:B------:R-:W-:Y:S01]  /*a900*/  FFMA.FTZ R3, R200, c[0x0][0x23c], -R108 ;  /* 0x00008f00c8037a23 */ /* 0x000fe2000001086c */
[----:B------:R-:W1:Y:S01]  /*a910*/  LDSM.16.MT88.4 R56, [R233+0xa800] ;  /* 0x00a80000e938783b */ /* 0x000e620000004200 */
[----:B------:R-:W-:Y:S01]  /*a920*/  FFMA.FTZ R122, R130, c[0x0][0x23c], -R114 ;  /* 0x00008f00827a7a23 */ /* 0x000fe20000010872 */
[----:B------:R-:W2:Y:S01]  /*a930*/  MUFU.EX2 R109, R109 ;  /* 0x0000006d006d7308 */ /* 0x000ea20000000800 */
        /* <DEDUP_REMOVED lines=19> */
[----:B------:R-:W2:Y:S01]  /*aa70*/  MUFU.EX2 R4, R4 ;  /* 0x0000000400047308 */ /* 0x000ea20000000800 */
[----:B----4-:R-:W-:Y:S01]  /*aa80*/  F2FP.PACK_AB R25, R115, R116 ;  /* 0x000000747319723e */ /* 0x010fe200000000ff */
        /* <DEDUP_REMOVED lines=8> */
[----:B--2---:R-:W-:Y:S01]  /*ab10*/  F2FP.PACK_AB R27, R4, R113 ;  /* 0x00000071041b723e */ /* 0x004fe200000000ff */
[----:B------:R-:W2:Y:S01]  /*ab20*/  MUFU.EX2 R123, R123 ;  /* 0x0000007b007b7308 */ /* 0x000ea20000000800 */
[----:B------:R-:W-:-:S02]  /*ab30*/  FFMA.FTZ R148, R148, c[0x0][0x23c], -R108 ;  /* 0x00008f0094947a23 */ /* 0x000fc4000001086c */
[----:B------:R-:W-:Y:S02]  /*ab40*/  FFMA.FTZ R149, R149, c[0x0][0x23c], -R108 ;  /* 0x00008f0095957a23 */ /* 0x000fe4000001086c */
[--C-:B------:R-:W-:Y:S01]  /*ab50*/  FFMA.FTZ R153, R153, c[0x0][0x23c], -R114.reuse ;  /* 0x00008f0099997a23 */ /* 0x100fe20000010872 */
[C---:B-1----:R-:W-:Y:S01]  /*ab60*/  HMMA.16816.F32 R16, R24.reuse, R12, RZ ;  /* 0x0000000c1810723c */ /* 0x042fe200000018ff */
        /* <DEDUP_REMOVED lines=9> */
[----:B------:R-:W-:Y:S02]  /*ac00*/  FFMA.FTZ R179, R179, c[0x0][0x23c], -R108 ;  /* 0x00008f00b3b37a23 */ /* 0x000fe4000001086c */
[--C-:B------:R-:W-:Y:S01]  /*ac10*/  FFMA.FTZ R185, R185, c[0x0][0x23c], -R114.reuse ;  /* 0x00008f00b9b97a23 */ /* 0x100fe20000010872 */
[C---:B------:R-:W-:Y:S01]  /*ac20*/  HMMA.16816.F32 R8, R24.reuse, R40, RZ ;  /* 0x000000281808723c */ /* 0x040fe200000018ff */
[--C-:B------:R-:W-:Y:S01]  /*ac30*/  FFMA.FTZ R158, R158, c[0x0][0x23c], -R114.reuse ;  /* 0x00008f009e9e7a23 */ /* 0x100fe20000010872 */
[----:B------:R-:W-:Y:S01]  /*ac40*/  MUFU.EX2 R120, R120 ;  /* 0x0000007800787308 */ /* 0x000fe20000000800 */
[--C-:B------:R-:W-:Y:S02]  /*ac50*/  FFMA.FTZ R160, R251, c[0x0][0x23c], -R114.reuse ;  /* 0x00008f00fba07a23 */ /* 0x100fe40000010872 */
[----:B------:R-:W-:Y:S01]  /*ac60*/  FFMA.FTZ R191, R249, c[0x0][0x23c], -R114 ;  /* 0x00008f00f9bf7a23 */ /* 0x000fe20000010872 */
[----:B------:R-:W-:Y:S01]  /*ac70*/  LEA.HI.X R249, R62, c[0x0][0x16c], R63, 0x1, P1 ;  /* 0x00005b003ef97a11 */ /* 0x000fe200008f0c3f */
[--C-:B------:R-:W-:Y:S01]  /*ac80*/  FFMA.FTZ R162, R247, c[0x0][0x23c], -R108.reuse ;  /* 0x00008f00f7a27a23 */ /* 0x100fe2000001086c */
[----:B------:R-:W-:Y:S01]  /*ac90*/  HMMA.16816.F32 R36, R24, R32, RZ ;  /* 0x000000201824723c */ /* 0x000fe200000018ff */
[--C-:B------:R-:W-:Y:S01]  /*aca0*/  FFMA.FTZ R195, R195, c[0x0][0x23c], -R108.reuse ;  /* 0x00008f00c3c37a23 */ /* 0x100fe2000001086c */
[----:B------:R-:W1:Y:S01]  /*acb0*/  MUFU.EX2 R117, R117 ;  /* 0x0000007500757308 */ /* 0x000e620000000800 */
[----:B------:R-:W-:-:S02]  /*acc0*/  FFMA.FTZ R170, R223, c[0x0][0x23c], -R108 ;  /* 0x00008f00dfaa7a23 */ /* 0x000fc4000001086c */
[----:B------:R-:W-:Y:S02]  /*acd0*/  FFMA.FTZ R203, R203, c[0x0][0x23c], -R108 ;  /* 0x00008f00cbcb7a23 */ /* 0x000fe4000001086c */
        /* <DEDUP_REMOVED lines=9> */
[----:B------:R-:W4:Y:S01]  /*ad70*/  MUFU.EX2 R3, R3 ;  /* 0x0000000300037308 */ /* 0x000f220000000800 */
[----:B------:R-:W-:-:S02]  /*ad80*/  FFMA.FTZ R178, R217, c[0x0][0x23c], -R108 ;  /* 0x00008f00d9b27a23 */ /* 0x000fc4000001086c */
[----:B------:R-:W-:Y:S02]  /*ad90*/  FFMA.FTZ R209, R209, c[0x0][0x23c], -R108 ;  /* 0x00008f00d1d17a23 */ /* 0x000fe4000001086c */
[--C-:B------:R-:W-:Y:S01]  /*ada0*/  FFMA.FTZ R182, R205, c[0x0][0x23c], -R114.reuse ;  /* 0x00008f00cdb67a23 */ /* 0x100fe20000010872 */
[C---:B---3--:R-:W-:Y:S01]  /*adb0*/  HMMA.16816.F32 R28, R24.reuse, R44, RZ ;  /* 0x0000002c181c723c */ /* 0x048fe200000018ff */
[--C-:B------:R-:W-:Y:S01]  /*adc0*/  FFMA.FTZ R201, R201, c[0x0][0x23c], -R114.reuse ;  /* 0x00008f00c9c97a23 */ /* 0x100fe20000010872 */
[----:B------:R-:W-:Y:S01]  /*add0*/  MUFU.EX2 R122, R122 ;  /* 0x0000007a007a7308 */ /* 0x000fe20000000800 */
[--C-:B------:R-:W-:Y:S02]  /*ade0*/  FFMA.FTZ R184, R199, c[0x0][0x23c], -R114.reuse ;  /* 0x00008f00c7b87a23 */ /* 0x100fe40000010872 */
[----:B------:R-:W-:Y:S02]  /*adf0*/  FFMA.FTZ R197, R197, c[0x0][0x23c], -R114 ;  /* 0x00008f00c5c57a23 */ /* 0x000fe40000010872 */
        /* <DEDUP_REMOVED lines=13> */
[----:B-----5:R-:W-:Y:S01]  /*aed0*/  HMMA.16816.F32 R16, R44, R20, R16 ;  /* 0x000000142c10723c */ /* 0x020fe20000001810 */
        /* <DEDUP_REMOVED lines=15> */
[----:B------:R-:W-:Y:S02]  /*afd0*/  FFMA.FTZ R200, R79, c[0x0][0x23c], -R114 ;  /* 0x00008f004fc87a23 */ /* 0x000fe40000010872 */
        /* <DEDUP_REMOVED lines=12> */
[----:B------:R-:W-:Y:S01]  /*b0a0*/  FFMA.FTZ R70, R70, c[0x0][0x23c], -R114 ;  /* 0x00008f0046467a23 */ /* 0x000fe20000010872 */
        /* <DEDUP_REMOVED lines=12> */
[----:B------:R-:W-:Y:S01]  /*b170*/  HMMA.16816.F32 R24, R44, R50, R24 ;  /* 0x000000322c18723c */ /* 0x000fe20000001818 */
[----:B------:R-:W4:Y:S01]  /*b180*/  LDSM.16.MT88.4 R48, [R231+0xb000] ;  /* 0x00b00000e730783b */ /* 0x000f220000004200 */
[----:B------:R-:W-:Y:S01]  /*b190*/  MUFU.EX2 R135, R135 ;  /* 0x0000008700877308 */ /* 0x000fe20000000800 */
[----:B------:R-:W-:Y:S02]  /*b1a0*/  FFMA.FTZ R84, R84, c[0x0][0x23c], -R114 ;  /* 0x00008f0054547a23 */ /* 0x000fe40000010872 */
[--C-:B------:R-:W-:Y:S02]  /*b1b0*/  FFMA.FTZ R74, R74, c[0x0][0x23c], -R108.reuse ;  /* 0x00008f004a4a7a23 */ /* 0x100fe4000001086c */
[----:B-1----:R-:W-:Y:S01]  /*b1c0*/  F2FP.PACK_AB R44, R119, R122 ;  /* 0x0000007a772c723e */ /* 0x002fe200000000ff */
[--C-:B------:R-:W-:Y:S01]  /*b1d0*/  FFMA.FTZ R73, R73, c[0x0][0x23c], -R108.reuse ;  /* 0x00008f0049497a23 */ /* 0x100fe2000001086c */
[----:B---3--:R-:W-:Y:S01]  /*b1e0*/  F2FP.PACK_AB R45, R130, R127 ;  /* 0x0000007f822d723e */ /* 0x008fe200000000ff */
[----:B------:R-:W-:Y:S01]  /*b1f0*/  MUFU.EX2 R136, R136 ;  /* 0x0000008800887308 */ /* 0x000fe20000000800 */
[----:B------:R-:W-:Y:S01]  /*b200*/  F2FP.PACK_AB R46, R128, R125 ;  /* 0x0000007d802e723e */ /* 0x000fe200000000ff */
[--C-:B------:R-:W-:Y:S01]  /*b210*/  FFMA.FTZ R82, R82, c[0x0][0x23c], -R108.reuse ;  /* 0x00008f0052527a23 */ /* 0x100fe2000001086c */
[----:B-----5:R-:W-:Y:S01]  /*b220*/  F2FP.PACK_AB R47, R132, R129 ;  /* 0x00000081842f723e */ /* 0x020fe200000000ff */
[----:B------:R-:W-:-:S02]  /*b230*/  FFMA.FTZ R81, R81, c[0x0][0x23c], -R108 ;  /* 0x00008f0051517a23 */ /* 0x000fc4000001086c */
[----:B------:R-:W-:Y:S02]  /*b240*/  FADD.FTZ R111, R112, R111 ;  /* 0x0000006f706f7221 */ /* 0x000fe40000010000 */
[----:B------:R-:W-:Y:S01]  /*b250*/  MUFU.EX2 R138, R138 ;  /* 0x0000008a008a7308 */ /* 0x000fe20000000800 */
[----:B------:R-:W-:Y:S01]  /*b260*/  FADD.FTZ R116, R116, R115 ;  /* 0x0000007374747221 */ /* 0x000fe20000010000 */
[C---:B--2---:R-:W-:Y:S01]  /*b270*/  HMMA.16816.F32 R16, R44.reuse, R20, R16 ;  /* 0x000000142c10723c */ /* 0x044fe20000001810 */
[----:B------:R-:W-:Y:S02]  /*b280*/  FADD.FTZ R110, R110, R111 ;  /* 0x0000006f6e6e7221 */ /* 0x000fe40000010000 */
[----:B------:R-:W-:Y:S02]  /*b290*/  FADD.FTZ R113, R113, R116 ;  /* 0x0000007471717221 */ /* 0x000fe40000010000 */
[----:B------:R-:W-:Y:S01]  /*b2a0*/  FADD.FTZ R109, R109, R110 ;  /* 0x0000006e6d6d7221 */ /* 0x000fe20000010000 */
[----:B------:R-:W1:Y:S01]  /*b2b0*/  MUFU.EX2 R139, R139 ;  /* 0x0000008b008b7308 */ /* 0x000e620000000800 */
[----:B------:R-:W-:Y:S01]  /*b2c0*/  FADD.FTZ R113, R4, R113 ;  /* 0x0000007104717221 */ /* 0x000fe20000010000 */
[----:B------:R-:W-:Y:S01]  /*b2d0*/  HMMA.16816.F32 R12, R44, R22, R12 ;  /* 0x000000162c0c723c */ /* 0x000fe2000000180c */
[----:B------:R-:W2:Y:S01]  /*b2e0*/  LDSM.16.MT88.4 R20, [R235+0xb800] ;  /* 0x00b80000eb14783b */ /* 0x000ea20000004200 */
[----:B------:R-:W-:-:S02]  /*b2f0*/  FADD.FTZ R126, R126, R109 ;  /* 0x0000006d7e7e7221 */ /* 0x000fc40000010000 */
[----:B------:R-:W-:Y:S02]  /*b300*/  FADD.FTZ R120, R120, R113 ;  /* 0x0000007178787221 */ /* 0x000fe40000010000 */
[----:B------:R-:W-:Y:S01]  /*b310*/  MUFU.EX2 R140, R140 ;  /* 0x0000008c008c7308 */ /* 0x000fe20000000800 */
[----:B------:R-:W-:Y:S01]  /*b320*/  FADD.FTZ R123, R123, R126 ;  /* 0x0000007e7b7b7221 */ /* 0x000fe20000010000 */
[C---:B----4-:R-:W-:Y:S01]  /*b330*/  HMMA.16816.F32 R8, R44.reuse, R56, R8 ;  /* 0x000000382c08723c */ /* 0x050fe20000001808 */
[----:B------:R-:W-:Y:S02]  /*b340*/  FADD.FTZ R117, R117, R120 ;  /* 0x0000007875757221 */ /* 0x000fe40000010000 */
[----:B------:R-:W-:Y:S02]  /*b350*/  FADD.FTZ R124, R124, R123 ;  /* 0x0000007b7c7c7221 */ /* 0x000fe40000010000 */
[----:B------:R-:W-:Y:S01]  /*b360*/  FADD.FTZ R118, R118, R117 ;  /* 0x0000007576767221 */ /* 0x000fe20000010000 */
[----:B------:R-:W3:Y:S01]  /*b370*/  MUFU.EX2 R141, R141 ;  /* 0x0000008d008d7308 */ /* 0x000ee20000000800 */
[--C-:B------:R-:W-:Y:S01]  /*b380*/  FFMA.FTZ R85, R100, c[0x0][0x23c], -R114.reuse ;  /* 0x00008f0064557a23 */ /* 0x100fe20000010872 */
[----:B------:R-:W-:Y:S01]  /*b390*/  HMMA.16816.F32 R40, R44, R58, R40 ;  /* 0x0000003a2c28723c */ /* 0x000fe20000001828 */
[----:B------:R-:W4:Y:S01]  /*b3a0*/  LDSM.16.MT88.4 R56, [R233+0xb800] ;  /* 0x00b80000e938783b */ /* 0x000f220000004200 */
[----:B------:R-:W-:-:S02]  /*b3b0*/  FFMA.FTZ R83, R83, c[0x0][0x23c], -R114 ;  /* 0x00008f0053537a23 */ /* 0x000fc40000010872 */
[--C-:B------:R-:W-:Y:S02]  /*b3c0*/  FFMA.FTZ R202, R101, c[0x0][0x23c], -R114.reuse ;  /* 0x00008f0065ca7a23 */ /* 0x100fe40000010872 */
[----:B------:R-:W-:Y:S01]  /*b3d0*/  MUFU.EX2 R143, R143 ;  /* 0x0000008f008f7308 */ /* 0x000fe20000000800 */
[----:B------:R-:W-:Y:S01]  /*b3e0*/  FFMA.FTZ R100, R99, c[0x0][0x23c], -R114 ;  /* 0x00008f0063647a23 */ /* 0x000fe20000010872 */
[C---:B------:R-:W-:Y:S01]  /*b3f0*/  HMMA.16816.F32 R36, R44.reuse, R52, R36 ;  /* 0x000000342c24723c */ /* 0x040fe20000001824 */
[----:B------:R-:W-:Y:S02]  /*b400*/  FFMA.FTZ R4, R92, c[0x0][0x23c], -R108 ;  /* 0x00008f005c047a23 */ /* 0x000fe4000001086c */
[----:B------:R-:W-:Y:S02]  /*b410*/  FADD.FTZ R121, R121, R124 ;  /* 0x0000007c79797221 */ /* 0x000fe40000010000 */
[----:B------:R-:W-:Y:S01]  /*b420*/  FADD.FTZ R118, R3, R118 ;  /* 0x0000007603767221 */ /* 0x000fe20000010000 */
[----:B------:R-:W5:Y:S01]  /*b430*/  MUFU.EX2 R142, R142 ;  /* 0x0000008e008e7308 */ /* 0x000f620000000800 */
[----:B------:R-:W-:Y:S01]  /*b440*/  FFMA.FTZ R91, R91, c[0x0][0x23c], -R108 ;  /* 0x00008f005b5b7a23 */ /* 0x000fe2000001086c */
        /* <DEDUP_REMOVED lines=15> */
[----:B------:R-:W-:Y:S02]  /*b540*/  FFMA.FTZ R90, R90, c[0x0][0x23c], -R108 ;  /* 0x00008f005a5a7a23 */ /* 0x000fe4000001086c */
[----:B------:R-:W-:Y:S01]  /*b550*/  MUFU.EX2 R146, R146 ;  /* 0x0000009200927308 */ /* 0x000fe20000000800 */
[----:B------:R-:W-:Y:S01]  /*b560*/  F2FP.PACK_AB R44, R133, R134 ;  /* 0x00000086852c723e */ /* 0x000fe200000000ff */
        /* <DEDUP_REMOVED lines=11> */
[----:B------:R-:W-:Y:S01]  /*b620*/  FADD.FTZ R136, R136, R135 ;  /* 0x0000008788887221 */ /* 0x000fe20000010000 */
[----:B------:R-:W-:Y:S01]  /*b630*/  MUFU.EX2 R148, R148 ;  /* 0x0000009400947308 */ /* 0x000fe20000000800 */
[----:B------:R-:W-:Y:S02]  /*b640*/  FADD.FTZ R141, R141, R140 ;  /* 0x0000008c8d8d7221 */ /* 0x000fe40000010000 */
[--C-:B------:R-:W-:Y:S02]  /*b650*/  FFMA.FTZ R89, R89, c[0x0][0x23c], -R108.reuse ;  /* 0x00008f0059597a23 */ /* 0x100fe4000001086c */
[--C-:B------:R-:W-:Y:S01]  /*b660*/  FFMA.FTZ R88, R88, c[0x0][0x23c], -R108.reuse ;  /* 0x00008f0058587a23 */ /* 0x100fe2000001086c */
[----:B------:R-:W-:Y:S01]  /*b670*/  HMMA.16816.F32 R12, R44, R22, R12 ;  /* 0x000000162c0c723c */ /* 0x000fe2000000180c */
[----:B------:R-:W2:Y:S01]  /*b680*/  LDSM.16.MT88.4 R20, [R235+0xc000] ;  /* 0x00c00000eb14783b */ /* 0x000ea20000004200 */
[----:B------:R-:W3:Y:S01]  /*b690*/  MUFU.EX2 R149, R149 ;  /* 0x0000009500957308 */ /* 0x000ee20000000800 */
[----:B------:R-:W-:-:S02]  /*b6a0*/  FFMA.FTZ R87, R87, c[0x0][0x23c], -R108 ;  /* 0x00008f0057577a23 */ /* 0x000fc4000001086c */
[----:B------:R-:W-:Y:S02]  /*b6b0*/  FFMA.FTZ R251, R105, c[0x0][0x23c], -R114 ;  /* 0x00008f0069fb7a23 */ /* 0x000fe40000010872 */
[----:B------:R-:W-:Y:S01]  /*b6c0*/  FFMA.FTZ R86, R86, c[0x0][0x23c], -R108 ;  /* 0x00008f0056567a23 */ /* 0x000fe2000001086c */
        /* <DEDUP_REMOVED lines=15> */
[----:B------:R-:W-:-:S02]  /*b7c0*/  F2FP.PACK_AB R44, R142, R143 ;  /* 0x0000008f8e2c723e */ /* 0x000fc400000000ff */
[----:B-1----:R-:W-:Y:S01]  /*b7d0*/  F2FP.PACK_AB R45, R147, R146 ;  /* 0x00000092932d723e */ /* 0x002fe200000000ff */
[----:B------:R-:W-:Y:S01]  /*b7e0*/  MUFU.EX2 R156, R156 ;  /* 0x0000009c009c7308 */ /* 0x000fe20000000800 */
[----:B------:R-:W-:Y:S01]  /*b7f0*/  F2FP.PACK_AB R46, R145, R144 ;  /* 0x00000090912e723e */ /* 0x000fe200000000ff */
        /* <DEDUP_REMOVED lines=27> */
[----:B------:R-:W-:Y:S01]  /*b9b0*/  F2FP.PACK_AB R45, R173, R154 ;  /* 0x0000009aad2d723e */ /* 0x000fe200000000ff */
[----:B------:R-:W-:Y:S01]  /*b9c0*/  FADD.FTZ R154, R154, R149 ;  /* 0x000000959a9a7221 */ /* 0x000fe20000010000 */
[----:B------:R-:W-:Y:S02]  /*b9d0*/  F2FP.PACK_AB R46, R157, R152 ;  /* 0x000000989d2e723e */ /* 0x000fe400000000ff */
[----:B-1----:R-:W-:Y:S01]  /*b9e0*/  F2FP.PACK_AB R47, R179, R156 ;  /* 0x0000009cb32f723e */ /* 0x002fe200000000ff */
[----:B------:R-:W-:Y:S01]  /*b9f0*/  MUFU.EX2 R211, R211 ;  /* 0x000000d300d37308 */ /* 0x000fe20000000800 */
[----:B------:R-:W-:-:S04]  /*ba00*/  FADD.FTZ R173, R173, R154 ;  /* 0x0000009aadad7221 */ /* 0x000fc80000010000 */
[----:B------:R-:W-:Y:S01]  /*ba10*/  FADD.FTZ R156, R156, R173 ;  /* 0x000000ad9c9c7221 */ /* 0x000fe20000010000 */
[----:B--2---:R-:W-:Y:S02]  /*ba20*/  HMMA.16816.F32 R16, R44, R20, R16 ;  /* 0x000000142c10723c */ /* 0x004fe40000001810 */
        /* <DEDUP_REMOVED lines=47> */
[----:B------:R-:W-:Y:S01]  /*bd20*/  HMMA.16816.F32 R24, R44, R50, R24 ;  /* 0x000000322c18723c */ /* 0x000fe20000001818 */
[----:B------:R-:W1:Y:S05]  /*bd30*/  LDSM.16.MT88.4 R48, [R231+0xd800] ;  /* 0x00d80000e730783b */ /* 0x000e6a0000004200 */
[----:B------:R-:W-:Y:S01]  /*bd40*/  MUFU.EX2 R175, R175 ;  /* 0x000000af00af7308 */ /* 0x000fe20000000800 */
[----:B------:R-:W-:-:S02]  /*bd50*/  F2FP.PACK_AB R44, R172, R211 ;  /* 0x000000d3ac2c723e */ /* 0x000fc400000000ff */
[----:B---3--:R-:W-:Y:S01]  /*bd60*/  F2FP.PACK_AB R45, R207, R176 ;  /* 0x000000b0cf2d723e */ /* 0x008fe200000000ff */
[----:B------:R-:W-:Y:S01]  /*bd70*/  FADD.FTZ R176, R176, R203 ;  /* 0x000000cbb0b07221 */ /* 0x000fe20000010000 */
[----:B------:R-:W-:Y:S02]  /*bd80*/  F2FP.PACK_AB R46, R213, R174 ;  /* 0x000000aed52e723e */ /* 0x000fe400000000ff */
[----:B-----5:R-:W-:Y:S01]  /*bd90*/  F2FP.PACK_AB R47, R209, R178 ;  /* 0x000000b2d12f723e */ /* 0x020fe200000000ff */
[----:B------:R-:W-:Y:S01]  /*bda0*/  MUFU.EX2 R192, R192 ;  /* 0x000000c000c07308 */ /* 0x000fe20000000800 */
[----:B------:R-:W-:-:S04]  /*bdb0*/  FADD.FTZ R207, R207, R176 ;  /* 0x000000b0cfcf7221 */ /* 0x000fc80000010000 */
[----:B------:R-:W-:Y:S01]  /*bdc0*/  FADD.FTZ R178, R178, R207 ;  /* 0x000000cfb2b27221 */ /* 0x000fe20000010000 */
[----:B--2---:R-:W-:Y:S02]  /*bdd0*/  HMMA.16816.F32 R16, R44, R20, R16 ;  /* 0x000000142c10723c */ /* 0x004fe40000001810 */
[----:B------:R-:W-:Y:S01]  /*bde0*/  MUFU.EX2 R163, R163 ;  /* 0x000000a300a37308 */ /* 0x000fe20000000800 */
[----:B------:R-:W-:-:S05]  /*bdf0*/  FADD.FTZ R209, R209, R178 ;  /* 0x000000b2d1d17221 */ /* 0x000fca0000010000 */
[C---:B------:R-:W-:Y:S01]  /*be00*/  HMMA.16816.F32 R12, R44.reuse, R22, R12 ;  /* 0x000000162c0c723c */ /* 0x040fe2000000180c */
[----:B------:R-:W2:Y:S01]  /*be10*/  LDSM.16.MT88.4 R20, [R235+0xe000] ;  /* 0x00e00000eb14783b */ /* 0x000ea20000004200 */
[----:B------:R-:W3:Y:S06]  /*be20*/  MUFU.EX2 R194, R194 ;  /* 0x000000c200c27308 */ /* 0x000eec0000000800 */
[C---:B------:R-:W-:Y:S02]  /*be30*/  HMMA.16816.F32 R8, R44.reuse, R56, R8 ;  /* 0x000000382c08723c */ /* 0x040fe40000001808 */
[----:B------:R-:W-:Y:S06]  /*be40*/  MUFU.EX2 R159, R159 ;  /* 0x0000009f009f7308 */ /* 0x000fec0000000800 */
[C---:B------:R-:W-:Y:S01]  /*be50*/  HMMA.16816.F32 R40, R44.reuse, R58, R40 ;  /* 0x0000003a2c28723c */ /* 0x040fe20000001828 */
[----:B------:R-:W5:Y:S01]  /*be60*/  LDSM.16.MT88.4 R56, [R233+0xe000] ;  /* 0x00e00000e938783b */ /* 0x000f620000004200 */
[----:B------:R-:W2:Y:S06]  /*be70*/  MUFU.EX2 R196, R196 ;  /* 0x000000c400c47308 */ /* 0x000eac0000000800 */
[C---:B-1----:R-:W-:Y:S02]  /*be80*/  HMMA.16816.F32 R36, R44.reuse, R52, R36 ;  /* 0x000000342c24723c */ /* 0x042fe40000001824 */
[----:B------:R-:W-:Y:S06]  /*be90*/  MUFU.EX2 R151, R151 ;  /* 0x0000009700977308 */ /* 0x000fec0000000800 */
[C---:B------:R-:W-:Y:S01]  /*bea0*/  HMMA.16816.F32 R32, R44.reuse, R54, R32 ;  /* 0x000000362c20723c */ /* 0x040fe20000001820 */
[----:B------:R-:W1:Y:S01]  /*beb0*/  LDSM.16.MT88.4 R52, [R232+0xe000] ;  /* 0x00e00000e834783b */ /* 0x000e620000004200 */
[----:B------:R-:W1:Y:S06]  /*bec0*/  MUFU.EX2 R198, R198 ;  /* 0x000000c600c67308 */ /* 0x000e6c0000000800 */
[C---:B------:R-:W-:Y:S02]  /*bed0*/  HMMA.16816.F32 R28, R44.reuse, R48, R28 ;  /* 0x000000302c1c723c */ /* 0x040fe4000000181c */
[----:B------:R-:W-:Y:S06]  /*bee0*/  MUFU.EX2 R131, R131 ;  /* 0x0000008300837308 */ /* 0x000fec0000000800 */
[----:B------:R-:W-:Y:S01]  /*bef0*/  HMMA.16816.F32 R24, R44, R50, R24 ;  /* 0x000000322c18723c */ /* 0x000fe20000001818 */
[----:B------:R-:W1:Y:S01]  /*bf00*/  LDSM.16.MT88.4 R48, [R231+0xe000] ;  /* 0x00e00000e730783b */ /* 0x000e620000004200 */
[----:B------:R-:W-:Y:S05]  /*bf10*/  MUFU.EX2 R200, R200 ;  /* 0x000000c800c87308 */ /* 0x000fea0000000800 */
[----:B------:R-:W-:-:S02]  /*bf20*/  F2FP.PACK_AB R44, R201, R182 ;  /* 0x000000b6c92c723e */ /* 0x000fc400000000ff */
[----:B----4-:R-:W-:Y:S01]  /*bf30*/  F2FP.PACK_AB R45, R187, R186 ;  /* 0x000000babb2d723e */ /* 0x010fe200000000ff */
[----:B------:R-:W-:Y:S01]  /*bf40*/  MUFU.EX2 R69, R69 ;  /* 0x0000004500457308 */ /* 0x000fe20000000800 */
[----:B------:R-:W-:Y:S01]  /*bf50*/  F2FP.PACK_AB R46, R197, R184 ;  /* 0x000000b8c52e723e */ /* 0x000fe200000000ff */
[----:B------:R-:W-:Y:S01]  /*bf60*/  FADD.FTZ R186, R186, R209 ;  /* 0x000000d1baba7221 */ /* 0x000fe20000010000 */
[----:B------:R-:W-:-:S03]  /*bf70*/  F2FP.PACK_AB R47, R183, R188 ;  /* 0x000000bcb72f723e */ /* 0x000fc600000000ff */
[----:B------:R-:W-:Y:S02]  /*bf80*/  FADD.FTZ R187, R187, R186 ;  /* 0x000000babbbb7221 */ /* 0x000fe40000010000 */
[----:B------:R-:W4:Y:S02]  /*bf90*/  MUFU.EX2 R64, R64 ;  /* 0x0000004000407308 */ /* 0x000f240000000800 */
[C---:B--2---:R-:W-:Y:S06]  /*bfa0*/  HMMA.16816.F32 R16, R44.reuse, R20, R16 ;  /* 0x000000142c10723c */ /* 0x044fec0000001810 */
[----:B------:R-:W-:Y:S02]  /*bfb0*/  MUFU.EX2 R5, R5 ;  /* 0x0000000500057308 */ /* 0x000fe40000000800 */
[C---:B------:R-:W-:Y:S01]  /*bfc0*/  HMMA.16816.F32 R12, R44.reuse, R22, R12 ;  /* 0x000000162c0c723c */ /* 0x040fe2000000180c */
[----:B------:R-:W2:Y:S05]  /*bfd0*/  LDSM.16.MT88.4 R20, [R235+0xe800] ;  /* 0x00e80000eb14783b */ /* 0x000eaa0000004200 */
[----:B------:R-:W1:Y:S02]  /*bfe0*/  MUFU.EX2 R68, R68 ;  /* 0x0000004400447308 */ /* 0x000e640000000800 */
[C---:B-----5:R-:W-:Y:S06]  /*bff0*/  HMMA.16816.F32 R8, R44.reuse, R56, R8 ;  /* 0x000000382c08723c */ /* 0x060fec0000001808 */
[----:B------:R-:W-:Y:S02]  /*c000*/  MUFU.EX2 R72, R72 ;  /* 0x0000004800487308 */ /* 0x000fe40000000800 */
[C---:B------:R-:W-:Y:S01]  /*c010*/  HMMA.16816.F32 R40, R44.reuse, R58, R40 ;  /* 0x0000003a2c28723c */ /* 0x040fe20000001828 */
[----:B------:R-:W5:Y:S05]  /*c020*/  LDSM.16.MT88.4 R56, [R233+0xe800] ;  /* 0x00e80000e938783b */ /* 0x000f6a0000004200 */
[----:B------:R-:W2:Y:S02]  /*c030*/  MUFU.EX2 R71, R71 ;  /* 0x0000004700477308 */ /* 0x000ea40000000800 */
[C---:B-1----:R-:W-:Y:S06]  /*c040*/  HMMA.16816.F32 R36, R44.reuse, R52, R36 ;  /* 0x000000342c24723c */ /* 0x042fec0000001824 */
[----:B------:R-:W-:Y:S01]  /*c050*/  MUFU.EX2 R70, R70 ;  /* 0x0000004600467308 */ /* 0x000fe20000000800 */
[----:B------:R-:W-:Y:S01]  /*c060*/  F2FP.PACK_AB R52, R190, R181 ;  /* 0x000000b5be34723e */ /* 0x000fe200000000ff */
[----:B------:R-:W-:Y:S01]  /*c070*/  HMMA.16816.F32 R32, R44, R54, R32 ;  /* 0x000000362c20723c */ /* 0x000fe20000001820 */
[----:B---3--:R-:W-:-:S05]  /*c080*/  F2FP.PACK_AB R53, R194, R163 ;  /* 0x000000a3c235723e */ /* 0x008fca00000000ff */
[----:B------:R-:W-:Y:S01]  /*c090*/  MUFU.EX2 R79, R79 ;  /* 0x0000004f004f7308 */ /* 0x000fe20000000800 */
[----:B------:R-:W-:Y:S01]  /*c0a0*/  F2FP.PACK_AB R54, R192, R175 ;  /* 0x000000afc036723e */ /* 0x000fe200000000ff */
[----:B------:R-:W-:Y:S01]  /*c0b0*/  HMMA.16816.F32 R28, R44, R48, R28 ;  /* 0x000000302c1c723c */ /* 0x000fe2000000181c */
[----:B------:R-:W-:-:S05]  /*c0c0*/  F2FP.PACK_AB R55, R196, R159 ;  /* 0x0000009fc437723e */ /* 0x000fca00000000ff */
[----:B------:R-:W-:Y:S02]  /*c0d0*/  MUFU.EX2 R67, R67 ;  /* 0x0000004300437308 */ /* 0x000fe40000000800 */
[----:B------:R-:W-:Y:S01]  /*c0e0*/  HMMA.16816.F32 R24, R44, R50, R24 ;  /* 0x000000322c18723c */ /* 0x000fe20000001818 */
[----:B------:R-:W1:Y:S04]  /*c0f0*/  LDSM.16.MT88.4 R44, [R231+0xe800] ;  /* 0x00e80000e72c783b */ /* 0x000e680000004200 */
[----:B------:R-:W3:Y:S01]  /*c100*/  LDSM.16.MT88.4 R48, [R232+0xe800] ;  /* 0x00e80000e830783b */ /* 0x000ee20000004200 */
[----:B------:R-:W1:Y:S02]  /*c110*/  MUFU.EX2 R66, R66 ;  /* 0x0000004200427308 */ /* 0x000e640000000800 */
        /* <DEDUP_REMOVED lines=8> */
[----:B------:R-:W-:Y:S05]  /*c1a0*/  LDSM.16.MT88.4 R56, [R233+0xf000] ;  /* 0x00f00000e938783b */ /* 0x000fea0000004200 */
[----:B------:R-:W5:Y:S02]  /*c1b0*/  MUFU.EX2 R76, R76 ;  /* 0x0000004c004c7308 */ /* 0x000f640000000800 */
[C---:B-1----:R-:W-:Y:S06]  /*c1c0*/  HMMA.16816.F32 R28, R52.reuse, R44, R28 ;  /* 0x0000002c341c723c */ /* 0x042fec000000181c */
[----:B------:R-:W-:Y:S02]  /*c1d0*/  MUFU.EX2 R77, R77 ;  /* 0x0000004d004d7308 */ /* 0x000fe40000000800 */
[C---:B------:R-:W-:Y:S01]  /*c1e0*/  HMMA.16816.F32 R24, R52.reuse, R46, R24 ;  /* 0x0000002e3418723c */ /* 0x040fe20000001818 */
[----:B------:R-:W1:Y:S05]  /*c1f0*/  LDSM.16.MT88.4 R44, [R232+0xf000] ;  /* 0x00f00000e82c783b */ /* 0x000e6a0000004200 */
[----:B------:R-:W-:Y:S02]  /*c200*/  MUFU.EX2 R84, R84 ;  /* 0x0000005400547308 */ /* 0x000fe40000000800 */
[C---:B---3--:R-:W-:Y:S06]  /*c210*/  HMMA.16816.F32 R36, R52.reuse, R48, R36 ;  /* 0x000000303424723c */ /* 0x048fec0000001824 */
[----:B------:R-:W-:Y:S01]  /*c220*/  MUFU.EX2 R74, R74 ;  /* 0x0000004a004a7308 */ /* 0x000fe20000000800 */
[----:B------:R-:W-:Y:S01]  /*c230*/  F2FP.PACK_AB R48, R198, R151 ;  /* 0x00000097c630723e */ /* 0x000fe200000000ff */
[----:B------:R-:W-:Y:S01]  /*c240*/  HMMA.16816.F32 R32, R52, R50, R32 ;  /* 0x000000323420723c */ /* 0x000fe20000001820 */
[----:B----4-:R-:W-:Y:S01]  /*c250*/  F2FP.PACK_AB R49, R64, R69 ;  /* 0x000000454031723e */ /* 0x010fe200000000ff */
[----:B------:R-:W3:Y:S04]  /*c260*/  LDSM.16.MT88.4 R52, [R231+0xf000] ;  /* 0x00f00000e734783b */ /* 0x000ee80000004200 */
[----:B------:R-:W4:Y:S01]  /*c270*/  MUFU.EX2 R73, R73 ;  /* 0x0000004900497308 */ /* 0x000f220000000800 */
[----:B------:R-:W-:-:S02]  /*c280*/  F2FP.PACK_AB R50, R200, R131 ;  /* 0x00000083c832723e */ /* 0x000fc400000000ff */
[----:B------:R-:W-:-:S05]  /*c290*/  F2FP.PACK_AB R51, R68, R5 ;  /* 0x000000054433723e */ /* 0x000fca00000000ff */
[----:B------:R-:W-:Y:S02]  /*c2a0*/  MUFU.EX2 R82, R82 ;  /* 0x0000005200527308 */ /* 0x000fe40000000800 */
[C---:B--2---:R-:W-:Y:S06]  /*c2b0*/  HMMA.16816.F32 R16, R48.reuse, R20, R16 ;  /* 0x000000143010723c */ /* 0x044fec0000001810 */
        /* <DEDUP_REMOVED lines=15> */
[----:B------:R3:W1:Y:S02]  /*c3b0*/  MUFU.EX2 R3, R91 ;  /* 0x0000005b00037308 */ /* 0x0006640000000800 */
[----:B------:R-:W-:Y:S01]  /*c3c0*/  HMMA.16816.F32 R24, R48, R54, R24 ;  /* 0x000000363018723c */ /* 0x000fe20000001818 */
[----:B------:R-:W4:Y:S05]  /*c3d0*/  LDSM.16.MT88.4 R52, [R231+0xf800] ;  /* 0x00f80000e734783b */ /* 0x000f2a0000004200 */
[----:B------:R-:W-:Y:S01]  /*c3e0*/  MUFU.EX2 R90, R90 ;  /* 0x0000005a005a7308 */ /* 0x000fe20000000800 */
[----:B------:R-:W-:-:S02]  /*c3f0*/  F2FP.PACK_AB R48, R71, R72 ;  /* 0x000000484730723e */ /* 0x000fc400000000ff */
[----:B------:R-:W-:Y:S02]  /*c400*/  F2FP.PACK_AB R49, R66, R67 ;  /* 0x000000434231723e */ /* 0x000fe400000000ff */
[----:B------:R-:W-:Y:S02]  /*c410*/  F2FP.PACK_AB R50, R79, R70 ;  /* 0x000000464f32723e */ /* 0x000fe400000000ff */
[----:B------:R-:W-:Y:S01]  /*c420*/  F2FP.PACK_AB R51, R78, R65 ;  /* 0x000000414e33723e */ /* 0x000fe200000000ff */
[----:B---3--:R-:W-:Y:S01]  /*c430*/  FFMA.FTZ R91, R95, c[0x0][0x23c], -R114 ;  /* 0x00008f005f5b7a23 */ /* 0x008fe20000010872 */
[----:B------:R-:W-:Y:S05]  /*c440*/  MUFU.EX2 R89, R89 ;  /* 0x0000005900597308 */ /* 0x000fea0000000800 */
[C---:B--2---:R-:W-:Y:S03]  /*c450*/  HMMA.16816.F32 R16, R48.reuse, R20, R16 ;  /* 0x000000143010723c */ /* 0x044fe60000001810 */
[----:B------:R-:W-:Y:S05]  /*c460*/  MUFU.EX2 R91, R91 ;  /* 0x0000005b005b7308 */ /* 0x000fea0000000800 */
[C---:B------:R-:W-:Y:S01]  /*c470*/  HMMA.16816.F32 R12, R48.reuse, R22, R12 ;  /* 0x00000016300c723c */ /* 0x040fe2000000180c */
[----:B------:R-:W2:Y:S02]  /*c480*/  LDSM.16.MT88.4 R20, [R235+0x10000] ;  /* 0x01000000eb14783b */ /* 0x000ea40000004200 */
[----:B------:R-:W-:Y:S05]  /*c490*/  MUFU.EX2 R88, R88 ;  /* 0x0000005800587308 */ /* 0x000fea0000000800 */
[C---:B-1----:R-:W-:Y:S03]  /*c4a0*/  HMMA.16816.F32 R36, R48.reuse, R44, R36 ;  /* 0x0000002c3024723c */ /* 0x042fe60000001824 */
[----:B------:R-:W-:Y:S05]  /*c4b0*/  MUFU.EX2 R87, R87 ;  /* 0x0000005700577308 */ /* 0x000fea0000000800 */
[C---:B------:R-:W-:Y:S01]  /*c4c0*/  HMMA.16816.F32 R32, R48.reuse, R46, R32 ;  /* 0x0000002e3020723c */ /* 0x040fe20000001820 */
[----:B------:R-:W1:Y:S02]  /*c4d0*/  LDSM.16.MT88.4 R44, [R232+0x10000] ;  /* 0x01000000e82c783b */ /* 0x000e640000004200 */
[----:B------:R-:W-:Y:S05]  /*c4e0*/  MUFU.EX2 R251, R251 ;  /* 0x000000fb00fb7308 */ /* 0x000fea0000000800 */
[C---:B------:R-:W-:Y:S03]  /*c4f0*/  HMMA.16816.F32 R8, R48.reuse, R56, R8 ;  /* 0x000000383008723c */ /* 0x040fe60000001808 */
[----:B------:R-:W-:Y:S05]  /*c500*/  MUFU.EX2 R86, R86 ;  /* 0x0000005600567308 */ /* 0x000fea0000000800 */
[C---:B------:R-:W-:Y:S01]  /*c510*/  HMMA.16816.F32 R40, R48.reuse, R58, R40 ;  /* 0x0000003a3028723c */ /* 0x040fe20000001828 */
[----:B------:R-:W3:Y:S07]  /*c520*/  LDSM.16.MT88.4 R56, [R233+0x10000] ;  /* 0x01000000e938783b */ /* 0x000eee0000004200 */
[C---:B----4-:R-:W-:Y:S08]  /*c530*/  HMMA.16816.F32 R28, R48.reuse, R52, R28 ;  /* 0x00000034301c723c */ /* 0x050ff0000000181c */
[----:B------:R-:W-:Y:S01]  /*c540*/  HMMA.16816.F32 R24, R48, R54, R24 ;  /* 0x000000363018723c */ /* 0x000fe20000001818 */
[----:B------:R-:W-:Y:S06]  /*c550*/  LDSM.16.MT88.4 R52, [R235+0x10800] ;  /* 0x01080000eb34783b */ /* 0x000fec0000004200 */
[----:B-----5:R-:W-:-:S02]  /*c560*/  F2FP.PACK_AB R48, R76, R75 ;  /* 0x0000004b4c30723e */ /* 0x020fc400000000ff */
[----:B------:R-:W-:Y:S02]  /*c570*/  F2FP.PACK_AB R49, R73, R74 ;  /* 0x0000004a4931723e */ /* 0x000fe400000000ff */
[----:B------:R-:W-:Y:S02]  /*c580*/  F2FP.PACK_AB R50, R84, R77 ;  /* 0x0000004d5432723e */ /* 0x000fe400000000ff */
[----:B------:R-:W-:-:S07]  /*c590*/  F2FP.PACK_AB R51, R81, R82 ;  /* 0x000000525133723e */ /* 0x000fce00000000ff */
[C---:B--2---:R-:W-:Y:S08]  /*c5a0*/  HMMA.16816.F32 R16, R48.reuse, R20, R16 ;  /* 0x000000143010723c */ /* 0x044ff00000001810 */
[C---:B------:R-:W-:Y:S01]  /*c5b0*/  HMMA.16816.F32 R12, R48.reuse, R22, R12 ;  /* 0x00000016300c723c */ /* 0x040fe2000000180c */
[----:B------:R-:W2:Y:S07]  /*c5c0*/  LDSM.16.MT88.4 R20, [R231+0x10000] ;  /* 0x01000000e714783b */ /* 0x000eae0000004200 */
[C---:B-1----:R-:W-:Y:S08]  /*c5d0*/  HMMA.16816.F32 R36, R48.reuse, R44, R36 ;  /* 0x0000002c3024723c */ /* 0x042ff00000001824 */
[C---:B------:R-:W-:Y:S01]  /*c5e0*/  HMMA.16816.F32 R32, R48.reuse, R46, R32 ;  /* 0x0000002e3020723c */ /* 0x040fe20000001820 */
[----:B------:R-:W1:Y:S07]  /*c5f0*/  LDSM.16.MT88.4 R44, [R233+0x10800] ;  /* 0x01080000e92c783b */ /* 0x000e6e0000004200 */
[C---:B---3--:R-:W-:Y:S07]  /*c600*/  HMMA.16816.F32 R8, R48.reuse, R56, R8 ;  /* 0x000000383008723c */ /* 0x048fee0000001808 */
[--C-:B------:R-:W-:Y:S01]  /*c610*/  FFMA.FTZ R56, R80, c[0x0][0x23c], -R108.reuse ;  /* 0x00008f0050387a23 */ /* 0x100fe2000001086c */
[----:B------:R-:W-:Y:S01]  /*c620*/  HMMA.16816.F32 R40, R48, R58, R40 ;  /* 0x0000003a3028723c */ /* 0x000fe20000001828 */
[----:B------:R-:W-:-:S02]  /*c630*/  FFMA.FTZ R57, R93, c[0x0][0x23c], -R108 ;  /* 0x00008f005d397a23 */ /* 0x000fc4000001086c */
[--C-:B------:R-:W-:Y:S02]  /*c640*/  FFMA.FTZ R80, R96, c[0x0][0x23c], -R114.reuse ;  /* 0x00008f0060507a23 */ /* 0x100fe40000010872 */
[----:B------:R-:W-:Y:S01]  /*c650*/  MUFU.EX2 R56, R56 ;  /* 0x0000003800387308 */ /* 0x000fe20000000800 */
[--C-:B------:R-:W-:Y:S02]  /*c660*/  FFMA.FTZ R93, R107, c[0x0][0x23c], -R114.reuse ;  /* 0x00008f006b5d7a23 */ /* 0x100fe40000010872 */
[--C-:B------:R-:W-:Y:S01]  /*c670*/  FFMA.FTZ R58, R98, c[0x0][0x23c], -R114.reuse ;  /* 0x00008f00623a7a23 */ /* 0x100fe20000010872 */
[----:B--2---:R-:W-:Y:S01]  /*c680*/  HMMA.16816.F32 R28, R48, R20, R28 ;  /* 0x00000014301c723c */ /* 0x004fe2000000181c */
[----:B------:R-:W-:-:S03]  /*c690*/  FFMA.FTZ R59, R97, c[0x0][0x23c], -R114 ;  /* 0x00008f00613b7a23 */ /* 0x000fc60000010872 */
[----:B------:R-:W2:Y:S04]  /*c6a0*/  MUFU.EX2 R57, R57 ;  /* 0x0000003900397308 */ /* 0x000ea80000000800 */
[----:B------:R-:W-:Y:S01]  /*c6b0*/  HMMA.16816.F32 R24, R48, R22, R24 ;  /* 0x000000163018723c */ /* 0x000fe20000001818 */
[----:B------:R-:W3:Y:S03]  /*c6c0*/  LDSM.16.MT88.4 R20, [R232+0x10800] ;  /* 0x01080000e814783b */ /* 0x000ee60000004200 */
[----:B------:R-:W-:Y:S03]  /*c6d0*/  MUFU.EX2 R58, R58 ;  /* 0x0000003a003a7308 */ /* 0x000fe60000000800 */
[----:B------:R-:W-:-:S02]  /*c6e0*/  F2FP.PACK_AB R48, R202, R83 ;  /* 0x00000053ca30723e */ /* 0x000fc400000000ff */
[----:B------:R-:W-:Y:S02]  /*c6f0*/  F2FP.PACK_AB R50, R100, R85 ;  /* 0x000000556432723e */ /* 0x000fe400000000ff */
[----:B------:R-:W-:Y:S01]  /*c700*/  F2FP.PACK_AB R51, R3, R4 ;  /* 0x000000040333723e */ /* 0x000fe200000000ff */
[----:B------:R-:W4:Y:S01]  /*c710*/  MUFU.EX2 R59, R59 ;  /* 0x0000003b003b7308 */ /* 0x000f220000000800 */
[----:B--2---:R-:W-:-:S07]  /*c720*/  F2FP.PACK_AB R49, R57, R56 ;  /* 0x000000383931723e */ /* 0x004fce00000000ff */
[C---:B------:R-:W-:Y:S01]  /*c730*/  HMMA.16816.F32 R16, R48.reuse, R52, R16 ;  /* 0x000000343010723c */ /* 0x040fe20000001810 */
[----:B------:R-:W2:Y:S07]  /*c740*/  MUFU.EX2 R80, R80 ;  /* 0x0000005000507308 */ /* 0x000eae0000000800 */
[C---:B------:R-:W-:Y:S01]  /*c750*/  HMMA.16816.F32 R12, R48.reuse, R54, R12 ;  /* 0x00000036300c723c */ /* 0x040fe2000000180c */
[----:B------:R-:W5:Y:S01]  /*c760*/  LDSM.16.MT88.4 R52, [R231+0x10800] ;  /* 0x01080000e734783b */ /* 0x000f620000004200 */
[----:B------:R-:W-:Y:S06]  /*c770*/  MUFU.EX2 R93, R93 ;  /* 0x0000005d005d7308 */ /* 0x000fec0000000800 */
[C---:B-1----:R-:W-:Y:S07]  /*c780*/  HMMA.16816.F32 R8, R48.reuse, R44, R8 ;  /* 0x0000002c3008723c */ /* 0x042fee0000001808 */
[----:B------:R-:W-:Y:S01]  /*c790*/  FADD.FTZ R45, R143, R136 ;  /* 0x000000888f2d7221 */ /* 0x000fe20000010000 */
[----:B------:R-:W-:Y:S03]  /*c7a0*/  HMMA.16816.F32 R40, R48, R46, R40 ;  /* 0x0000002e3028723c */ /* 0x000fe60000001828 */
[----:B------:R-:W-:-:S02]  /*c7b0*/  FADD.FTZ R45, R142, R45 ;  /* 0x0000002d8e2d7221 */ /* 0x000fc40000010000 */
[----:B------:R-:W-:Y:S02]  /*c7c0*/  LDSM.16.MT88.4 R140, [R232+0x11800] ;  /* 0x01180000e88c783b */ /* 0x000fe40000004200 */
[----:B------:R-:W-:Y:S01]  /*c7d0*/  FADD.FTZ R92, R144, R45 ;  /* 0x0000002d905c7221 */ /* 0x000fe20000010000 */
[----:B---3--:R-:W-:Y:S01]  /*c7e0*/  HMMA.16816.F32 R36, R48, R20, R36 ;  /* 0x000000143024723c */ /* 0x008fe20000001824 */
[----:B------:R-:W1:Y:S02]  /*c7f0*/  LDSM.16.MT88.4 R44, [R235+0x11000] ;  /* 0x01100000eb2c783b */ /* 0x000e640000004200 */
[----:B------:R-:W-:-:S04]  /*c800*/  FADD.FTZ R92, R145, R92 ;  /* 0x0000005c915c7221 */ /* 0x000fc80000010000 */
[----:B------:R-:W-:Y:S01]  /*c810*/  FADD.FTZ R21, R153, R92 ;  /* 0x0000005c99157221 */ /* 0x000fe20000010000 */
[----:B------:R-:W-:Y:S03]  /*c820*/  HMMA.16816.F32 R32, R48, R22, R32 ;  /* 0x000000163020723c */ /* 0x000fe60000001820 */
[----:B------:R-:W-:-:S04]  /*c830*/  FADD.FTZ R21, R150, R21 ;  /* 0x0000001596157221 */ /* 0x000fc80000010000 */
[----:B------:R-:W-:Y:S02]  /*c840*/  FADD.FTZ R92, R152, R21 ;  /* 0x00000015985c7221 */ /* 0x000fe40000010000 */
[----:B------:R-:W3:Y:S01]  /*c850*/  LDSM.16.MT88.4 R20, [R233+0x11000] ;  /* 0x01100000e914783b */ /* 0x000ee20000004200 */
[----:B-----5:R-:W-:Y:S01]  /*c860*/  HMMA.16816.F32 R28, R48, R52, R28 ;  /* 0x00000034301c723c */ /* 0x020fe2000000181c */
[----:B------:R-:W-:-:S06]  /*c870*/  FADD.FTZ R92, R157, R92 ;  /* 0x0000005c9d5c7221 */ /* 0x000fcc0000010000 */
[----:B------:R-:W-:Y:S01]  /*c880*/  FADD.FTZ R53, R185, R92 ;  /* 0x0000005cb9357221 */ /* 0x000fe20000010000 */
[----:B------:R-:W-:Y:S01]  /*c890*/  HMMA.16816.F32 R24, R48, R54, R24 ;  /* 0x000000363018723c */ /* 0x000fe20000001818 */
[----:B----4-:R-:W-:Y:S01]  /*c8a0*/  F2FP.PACK_AB R52, R59, R58 ;  /* 0x0000003a3b34723e */ /* 0x010fe200000000ff */
[----:B------:R-:W-:Y:S01]  /*c8b0*/  FFMA.FTZ R92, R94, c[0x0][0x23c], -R114 ;  /* 0x00008f005e5c7a23 */ /* 0x000fe20000010872 */
[----:B------:R-:W4:Y:S01]  /*c8c0*/  LDSM.16.MT88.4 R48, [R232+0x11000] ;  /* 0x01100000e830783b */ /* 0x000f220000004200 */
[----:B------:R-:W-:-:S03]  /*c8d0*/  FADD.FTZ R53, R158, R53 ;  /* 0x000000359e357221 */ /* 0x000fc60000010000 */
[----:B--2---:R-:W-:Y:S01]  /*c8e0*/  F2FP.PACK_AB R54, R91, R80 ;  /* 0x000000505b36723e */ /* 0x004fe200000000ff */
[----:B------:R-:W-:Y:S01]  /*c8f0*/  FADD.FTZ R160, R160, R53 ;  /* 0x00000035a0a07221 */ /* 0x000fe20000010000 */
[----:B------:R-:W-:Y:S01]  /*c900*/  F2FP.PACK_AB R53, R89, R90 ;  /* 0x0000005a5935723e */ /* 0x000fe200000000ff */
[----:B------:R-:W2:Y:S01]  /*c910*/  MUFU.EX2 R92, R92 ;  /* 0x0000005c005c7308 */ /* 0x000ea20000000800 */
[----:B------:R-:W-:Y:S01]  /*c920*/  F2FP.PACK_AB R55, R87, R88 ;  /* 0x000000585737723e */ /* 0x000fe200000000ff */
[----:B------:R-:W-:-:S06]  /*c930*/  FADD.FTZ R94, R191, R160 ;  /* 0x000000a0bf5e7221 */ /* 0x000fcc0000010000 */
[C---:B-1----:R-:W-:Y:S07]  /*c940*/  HMMA.16816.F32 R16, R52.reuse, R44, R16 ;  /* 0x0000002c3410723c */ /* 0x042fee0000001810 */
[----:B------:R-:W-:Y:S01]  /*c950*/  FADD.FTZ R45, R211, R94 ;  /* 0x0000005ed32d7221 */ /* 0x000fe20000010000 */
[----:B------:R-:W-:Y:S01]  /*c960*/  HMMA.16816.F32 R12, R52, R46, R12 ;  /* 0x0000002e340c723c */ /* 0x000fe2000000180c */
[----:B------:R-:W-:Y:S01]  /*c970*/  FFMA.FTZ R94, R106, c[0x0][0x23c], -R114 ;  /* 0x00008f006a5e7a23 */ /* 0x000fe20000010872 */
[----:B--2---:R-:W-:Y:S01]  /*c980*/  F2FP.PACK_AB R132, R93, R92 ;  /* 0x0000005c5d84723e */ /* 0x004fe200000000ff */
[----:B------:R-:W-:-:S04]  /*c990*/  FADD.FTZ R45, R172, R45 ;  /* 0x0000002dac2d7221 */ /* 0x000fc80000010000 */
[----:B------:R-:W-:Y:S01]  /*c9a0*/  FADD.FTZ R174, R174, R45 ;  /* 0x0000002daeae7221 */ /* 0x000fe20000010000 */
[----:B---3--:R-:W-:Y:S01]  /*c9b0*/  HMMA.16816.F32 R8, R52, R20, R8 ;  /* 0x000000143408723c */ /* 0x008fe20000001808 */
[----:B------:R-:W1:Y:S01]  /*c9c0*/  LDSM.16.MT88.4 R44, [R231+0x11000] ;  /* 0x01100000e72c783b */ /* 0x000e620000004200 */
[----:B------:R-:W2:Y:S01]  /*c9d0*/  MUFU.EX2 R94, R94 ;  /* 0x0000005e005e7308 */ /* 0x000ea20000000800 */
[----:B------:R-:W-:-:S04]  /*c9e0*/  FADD.FTZ R213, R213, R174 ;  /* 0x000000aed5d57221 */ /* 0x000fc80000010000 */
[----:B------:R-:W-:Y:S01]  /*c9f0*/  FADD.FTZ R182, R182, R213 ;  /* 0x000000d5b6b67221 */ /* 0x000fe20000010000 */
[C---:B------:R-:W-:Y:S01]  /*ca00*/  HMMA.16816.F32 R40, R52.reuse, R22, R40 ;  /* 0x000000163428723c */ /* 0x040fe20000001828 */
[----:B------:R-:W-:Y:S02]  /*ca10*/  FADD.FTZ R20, R188, R187 ;  /* 0x000000bbbc147221 */ /* 0x000fe40000010000 */
[----:B------:R-:W-:Y:S02]  /*ca20*/  FADD.FTZ R201, R201, R182 ;  /* 0x000000b6c9c97221 */ /* 0x000fe40000010000 */
[----:B------:R-:W-:Y:S02]  /*ca30*/  FADD.FTZ R20, R183, R20 ;  /* 0x00000014b7147221 */ /* 0x000fe40000010000 */
[----:B------:R-:W-:Y:S01]  /*ca40*/  FADD.FTZ R184, R184, R201 ;  /* 0x000000c9b8b87221 */ /* 0x000fe20000010000 */
[----:B----4-:R-:W-:Y:S01]  /*ca50*/  HMMA.16816.F32 R36, R52, R48, R36 ;  /* 0x000000303424723c */ /* 0x010fe20000001824 */
[----:B------:R-:W-:Y:S01]  /*ca60*/  FADD.FTZ R163, R163, R20 ;  /* 0x00000014a3a37221 */ /* 0x000fe20000010000 */
[----:B--2---:R-:W-:Y:S01]  /*ca70*/  F2FP.PACK_AB R134, R251, R94 ;  /* 0x0000005efb86723e */ /* 0x004fe200000000ff */
[----:B------:R-:W-:Y:S01]  /*ca80*/  FADD.FTZ R184, R197, R184 ;  /* 0x000000b8c5b87221 */ /* 0x000fe20000010000 */
[----:B------:R-:W2:Y:S01]  /*ca90*/  LDSM.16.MT88.4 R20, [R235+0x11800] ;  /* 0x01180000eb14783b */ /* 0x000ea20000004200 */
[----:B------:R-:W-:-:S02]  /*caa0*/  FADD.FTZ R194, R194, R163 ;  /* 0x000000a3c2c27221 */ /* 0x000fc40000010000 */
[----:B------:R-:W-:Y:S01]  /*cab0*/  FADD.FTZ R181, R181, R184 ;  /* 0x000000b8b5b57221 */ /* 0x000fe20000010000 */
[----:B------:R-:W-:Y:S01]  /*cac0*/  HMMA.16816.F32 R32, R52, R50, R32 ;  /* 0x000000323420723c */ /* 0x000fe20000001820 */
[----:B------:R-:W-:Y:S02]  /*cad0*/  FADD.FTZ R159, R159, R194 ;  /* 0x000000c29f9f7221 */ /* 0x000fe40000010000 */
[----:B------:R-:W-:Y:S02]  /*cae0*/  FADD.FTZ R190, R190, R181 ;  /* 0x000000b5bebe7221 */ /* 0x000fe40000010000 */
[----:B------:R-:W-:Y:S02]  /*caf0*/  FFMA.FTZ R49, R104, c[0x0][0x23c], -R108 ;  /* 0x00008f0068317a23 */ /* 0x000fe4000001086c */
[----:B------:R-:W-:Y:S02]  /*cb00*/  FADD.FTZ R175, R175, R190 ;  /* 0x000000beafaf7221 */ /* 0x000fe40000010000 */
[----:B------:R-:W-:-:S02]  /*cb10*/  FFMA.FTZ R48, R103, c[0x0][0x23c], -R108 ;  /* 0x00008f0067307a23 */ /* 0x000fc4000001086c */
[----:B------:R-:W-:Y:S01]  /*cb20*/  FFMA.FTZ R51, R102, c[0x0][0x23c], -R108 ;  /* 0x00008f0066337a23 */ /* 0x000fe2000001086c */
[----:B------:R-:W3:Y:S01]  /*cb30*/  MUFU.EX2 R49, R49 ;  /* 0x0000003100317308 */ /* 0x000ee20000000800 */
[----:B------:R-:W-:Y:S02]  /*cb40*/  FADD.FTZ R192, R192, R175 ;  /* 0x000000afc0c07221 */ /* 0x000fe40000010000 */
[----:B------:R-:W-:Y:S02]  /*cb50*/  FADD.FTZ R196, R196, R159 ;  /* 0x0000009fc4c47221 */ /* 0x000fe40000010000 */
[----:B------:R-:W-:Y:S01]  /*cb60*/  FADD.FTZ R151, R151, R192 ;  /* 0x000000c097977221 */ /* 0x000fe20000010000 */
[----:B-1----:R-:W-:Y:S01]  /*cb70*/  HMMA.16816.F32 R28, R52, R44, R28 ;  /* 0x0000002c341c723c */ /* 0x002fe2000000181c */
[----:B------:R-:W-:Y:S01]  /*cb80*/  FADD.FTZ R69, R69, R196 ;  /* 0x000000c445457221 */ /* 0x000fe20000010000 */
[----:B------:R-:W-:Y:S01]  /*cb90*/  MUFU.EX2 R48, R48 ;  /* 0x0000003000307308 */ /* 0x000fe20000000800 */
[----:B------:R-:W-:-:S02]  /*cba0*/  FADD.FTZ R198, R198, R151 ;  /* 0x00000097c6c67221 */ /* 0x000fc40000010000 */
[----:B------:R-:W-:Y:S01]  /*cbb0*/  FADD.FTZ R64, R64, R69 ;  /* 0x0000004540407221 */ /* 0x000fe20000010000 */
[----:B------:R-:W1:Y:S01]  /*cbc0*/  LDSM.16.MT88.4 R148, [R233+0x11800] ;  /* 0x01180000e994783b */ /* 0x000e620000004200 */
[----:B------:R-:W-:Y:S01]  /*cbd0*/  FADD.FTZ R45, R131, R198 ;  /* 0x000000c6832d7221 */ /* 0x000fe20000010000 */
[----:B------:R-:W-:Y:S01]  /*cbe0*/  HMMA.16816.F32 R24, R52, R46, R24 ;  /* 0x0000002e3418723c */ /* 0x000fe20000001818 */
[----:B------:R-:W-:Y:S01]  /*cbf0*/  FADD.FTZ R5, R5, R64 ;  /* 0x0000004005057221 */ /* 0x000fe20000010000 */
[----:B------:R-:W4:Y:S01]  /*cc00*/  MUFU.EX2 R51, R51 ;  /* 0x0000003300337308 */ /* 0x000f220000000800 */
[----:B------:R-:W-:Y:S01]  /*cc10*/  FADD.FTZ R45, R200, R45 ;  /* 0x0000002dc82d7221 */ /* 0x000fe20000010000 */
[----:B---3--:R-:W-:Y:S01]  /*cc20*/  F2FP.PACK_AB R133, R49, R86 ;  /* 0x000000563185723e */ /* 0x008fe200000000ff */
[----:B------:R-:W-:Y:S02]  /*cc30*/  FADD.FTZ R68, R68, R5 ;  /* 0x0000000544447221 */ /* 0x000fe40000010000 */
[----:B------:R-:W-:-:S02]  /*cc40*/  FADD.FTZ R72, R72, R45 ;  /* 0x0000002d48487221 */ /* 0x000fc40000010000 */
[----:B------:R-:W-:Y:S02]  /*cc50*/  FADD.FTZ R67, R67, R68 ;  /* 0x0000004443437221 */ /* 0x000fe40000010000 */
[----:B------:R-:W-:Y:S02]  /*cc60*/  FADD.FTZ R71, R71, R72 ;  /* 0x0000004847477221 */ /* 0x000fe40000010000 */
[----:B------:R-:W-:-:S04]  /*cc70*/  FADD.FTZ R66, R66, R67 ;  /* 0x0000004342427221 */ /* 0x000fc80000010000 */
[----:B------:R-:W-:Y:S01]  /*cc80*/  FADD.FTZ R5, R65, R66 ;  /* 0x0000004241057221 */ /* 0x000fe20000010000 */
[----:B----4-:R-:W-:-:S03]  /*cc90*/  F2FP.PACK_AB R135, R51, R48 ;  /* 0x000000303387723e */ /* 0x010fc600000000ff */
[----:B------:R-:W-:-:S04]  /*cca0*/  FADD.FTZ R5, R78, R5 ;  /* 0x000000054e057221 */ /* 0x000fc80000010000 */
[----:B--2---:R-:W-:Y:S01]  /*ccb0*/  HMMA.16816.F32 R160, R132, R20, R16 ;  /* 0x0000001484a0723c */ /* 0x004fe20000001810 */
[----:B------:R-:W-:-:S04]  /*ccc0*/  FADD.FTZ R74, R74, R5 ;  /* 0x000000054a4a7221 */ /* 0x000fc80000010000 */
[----:B------:R-:W-:Y:S02]  /*ccd0*/  FADD.FTZ R73, R73, R74 ;  /* 0x0000004a49497221 */ /* 0x000fe40000010000 */
[----:B------:R-:W-:Y:S01]  /*cce0*/  FADD.FTZ R16, R70, R71 ;  /* 0x0000004746107221 */ /* 0x000fe20000010000 */
[C---:B------:R-:W-:Y:S01]  /*ccf0*/  HMMA.16816.F32 R156, R132.reuse, R22, R12 ;  /* 0x00000016849c723c */ /* 0x040fe2000000180c */
[----:B------:R-:W-:Y:S01]  /*cd00*/  FADD.FTZ R82, R82, R73 ;  /* 0x0000004952527221 */ /* 0x000fe20000010000 */
[----:B------:R-:W2:Y:S01]  /*cd10*/  LDSM.16.MT88.4 R12, [R231+0x11800] ;  /* 0x01180000e70c783b */ /* 0x000ea20000004200 */
        /* <DEDUP_REMOVED lines=22> */
[----:B------:R-:W-:Y:S02]  /*ce80*/  FADD.FTZ R58, R58, R5 ;  /* 0x000000053a3a7221 */ /* 0x000fe40000010000 */
[----:B------:R-:W-:Y:S01]  /*ce90*/  FADD.FTZ R86, R86, R87 ;  /* 0x0000005756567221 */ /* 0x000fe20000010000 */
[----:B--2---:R-:W-:Y:S01]  /*cea0*/  HMMA.16816.F32 R136, R132, R12, R28 ;  /* 0x0000000c8488723c */ /* 0x004fe2000000181c */
[----:B------:R-:W-:Y:S02]  /*ceb0*/  FADD.FTZ R59, R59, R58 ;  /* 0x0000003a3b3b7221 */ /* 0x000fe40000010000 */
[----:B------:R-:W-:-:S02]  /*cec0*/  FADD.FTZ R49, R49, R86 ;  /* 0x0000005631317221 */ /* 0x000fc40000010000 */
[----:B------:R-:W-:Y:S02]  /*ced0*/  FADD.FTZ R80, R80, R59 ;  /* 0x0000003b50507221 */ /* 0x000fe40000010000 */
[----:B------:R-:W-:Y:S01]  /*cee0*/  FADD.FTZ R48, R48, R49 ;  /* 0x0000003130307221 */ /* 0x000fe20000010000 */
[----:B------:R-:W-:Y:S01]  /*cef0*/  HMMA.16816.F32 R132, R132, R14, R24 ;  /* 0x0000000e8484723c */ /* 0x000fe20000001818 */
[----:B------:R-:W-:Y:S02]  /*cf00*/  FADD.FTZ R91, R91, R80 ;  /* 0x000000505b5b7221 */ /* 0x000fe40000010000 */
[----:B------:R-:W-:Y:S02]  /*cf10*/  FADD.FTZ R250, R51, R48 ;  /* 0x0000003033fa7221 */ /* 0x000fe40000010000 */
[----:B------:R-:W-:-:S04]  /*cf20*/  FADD.FTZ R92, R92, R91 ;  /* 0x0000005b5c5c7221 */ /* 0x000fc80000010000 */
[----:B------:R-:W-:-:S04]  /*cf30*/  FADD.FTZ R93, R93, R92 ;  /* 0x0000005c5d5d7221 */ /* 0x000fc80000010000 */
[----:B------:R-:W-:-:S04]  /*cf40*/  FADD.FTZ R94, R94, R93 ;  /* 0x0000005d5e5e7221 */ /* 0x000fc80000010000 */
[----:B------:R-:W-:Y:S01]  /*cf50*/  FADD.FTZ R251, R251, R94 ;  /* 0x0000005efbfb7221 */ /* 0x000fe20000010000 */
[----:B------:R-:W-:Y:S05]  /*cf60*/  @!P0 BRA `(.L_x_2500) ;  /* 0x0000985000008947 */ /* 0x000fea0003800000 */
        /* <DEDUP_REMOVED lines=9> */
[----:B------:R-:W-:-:S04]  /*d000*/  MOV R3, UR6 ;  /* 0x0000000600037c02 */ /* 0x000fc80008000f00 */
        /* <DEDUP_REMOVED lines=65> */
.L_x_2501:
[----:B------:R-:W-:-:S04]  /*d420*/  ULEA UR6, -UR8, URZ, 0x8 ;  /* 0x0000003f08067291 */ /* 0x000fc8000f8e413f */
[----:B------:R-:W-:Y:S02]  /*d430*/  USHF.R.S32.HI UR7, URZ, 0x1f, UR6 ;  /* 0x0000001f3f077899 */ /* 0x000fe40008011406 */
[----:B------:R-:W-:-:S04]  /*d440*/  MOV R4, UR6 ;  /* 0x0000000600047c02 */ /* 0x000fc80008000f00 */
[----:B------:R-:W-:Y:S02]  /*d450*/  MOV R3, UR7 ;  /* 0x0000000700037c02 */ /* 0x000fe40008000f00 */
.L_x_2502:
        /* <DEDUP_REMOVED lines=114> */
[----:B------:R-:W-:Y:S02]  /*db80*/  @!P1 LEA R6, P2, R9, c[0x0][0x170], 0x1 ;  /* 0x00005c0009069a11 */ /* 0x000fe400078408ff */
        /* <DEDUP_REMOVED lines=96> */
[----:B------:R-:W5:Y:S04]  /*e190*/  LDSM.16.M88.4 R72, [R239+0x2800] ;  /* 0x00280000ef48783b */ /* 0x000f680000000200 */
[----:B------:R-:W5:Y:S04]  /*e1a0*/  LDSM.16.M88.4 R64, [R239+0x3000] ;  /* 0x00300000ef40783b */ /* 0x000f680000000200 */
[----:B------:R-:W5:Y:S04]  /*e1b0*/  LDSM.16.M88.4 R52, [R239+0x3800] ;  /* 0x00380000ef34783b */ /* 0x000f680000000200 */
[----:B-1----:R-:W1:Y:S04]  /*e1c0*/  LDSM.16.M88.4 R44, [R239+0x4000] ;  /* 0x00400000ef2c783b */ /* 0x002e680000000200 */
[----:B--2---:R-:W2:Y:S04]  /*e1d0*/  LDSM.16.M88.4 R36, [R239+0x4800] ;  /* 0x00480000ef24783b */ /* 0x004ea80000000200 */
[----:B------:R-:W1:Y:S04]  /*e1e0*/  LDSM.16.M88.4 R28, [R239+0x5000] ;  /* 0x00500000ef1c783b */ /* 0x000e680000000200 */
[----:B------:R-:W1:Y:S04]  /*e1f0*/  LDSM.16.M88.4 R20, [R239+0x5800] ;  /* 0x00580000ef14783b */ /* 0x000e680000000200 */
[----:B----4-:R-:W4:Y:S04]  /*e200*/  LDSM.16.M88.4 R12, [R239+0x6000] ;  /* 0x00600000ef0c783b */ /* 0x010f280000000200 */
[----:B------:R-:W2:Y:S04]  /*e210*/  LDSM.16.M88.4 R4, [R239+0x6800] ;  /* 0x00680000ef04783b */ /* 0x000ea80000000200 */
[----:B------:R-:W2:Y:S01]  /*e220*/  LDSM.16.M88.4 R172, [R239+0x7000] ;  /* 0x00700000efac783b */ /* 0x000ea20000000200 */
[C---:B---3--:R-:W-:Y:S03]  /*e230*/  HMMA.16816.F32 R84, R96.reuse, R80, RZ ;  /* 0x000000506054723c */ /* 0x048fe600000018ff */
[----:B------:R-:W3:Y:S04]  /*e240*/  LDSM.16.M88.4 R128, [R239+0x7800] ;  /* 0x00780000ef80783b */ /* 0x000ee80000000200 */
[----:B------:R-:W3:Y:S01]  /*e250*/  LDSM.16.M88.4 R120, [R239+0x8000] ;  /* 0x00800000ef78783b */ /* 0x000ee20000000200 */
[C---:B-----5:R-:W-:Y:S03]  /*e260*/  HMMA.16816.F32 R76, R96.reuse, R72, RZ ;  /* 0x00000048604c723c */ /* 0x060fe600000018ff */
[----:B------:R-:W5:Y:S04]  /*e270*/  LDSM.16.M88.4 R112, [R239+0x8800] ;  /* 0x00880000ef70783b */ /* 0x000f680000000200 */
[----:B------:R-:W3:Y:S01]  /*e280*/  LDSM.16.M88.4 R104, [R239+0x9000] ;  /* 0x00900000ef68783b */ /* 0x000ee20000000200 */
[C---:B------:R-:W-:Y:S03]  /*e290*/  HMMA.16816.F32 R68, R96.reuse, R64, RZ ;  /* 0x000000406044723c */ /* 0x040fe600000018ff */
[----:B------:R-:W3:Y:S04]  /*e2a0*/  LDSM.16.M88.4 R184, [R239+0x9800] ;  /* 0x00980000efb8783b */ /* 0x000ee80000000200 */
[----:B------:R-:W-:Y:S01]  /*e2b0*/  LDSM.16.M88.4 R180, [R180] ;  /* 0x00000000b4b4783b */ /* 0x000fe20000000200 */
[C---:B------:R-:W-:Y:S03]  /*e2c0*/  HMMA.16816.F32 R56, R96.reuse, R52, RZ ;  /* 0x000000346038723c */ /* 0x040fe600000018ff */
[----:B------:R-:W3:Y:S04]  /*e2d0*/  LDSM.16.M88.4 R92, [R234+0x2000] ;  /* 0x00200000ea5c783b */ /* 0x000ee80000000200 */
[----:B------:R-:W3:Y:S01]  /*e2e0*/  LDSM.16.M88.4 R188, [R234+0x2800] ;  /* 0x00280000eabc783b */ /* 0x000ee20000000200 */
[C---:B-1----:R-:W-:Y:S03]  /*e2f0*/  HMMA.16816.F32 R48, R96.reuse, R44, RZ ;  /* 0x0000002c6030723c */ /* 0x042fe600000018ff */
[----:B------:R-:W1:Y:S04]  /*e300*/  LDSM.16.M88.4 R88, [R234+0x3000] ;  /* 0x00300000ea58783b */ /* 0x000e680000000200 */
[----:B------:R-:W-:Y:S01]  /*e310*/  LDSM.16.M88.4 R192, [R234+0x3800] ;  /* 0x00380000eac0783b */ /* 0x000fe20000000200 */
[C---:B--2---:R-:W-:Y:S03]  /*e320*/  HMMA.16816.F32 R40, R96.reuse, R36, RZ ;  /* 0x000000246028723c */ /* 0x044fe600000018ff */
[----:B------:R-:W-:Y:S04]  /*e330*/  LDSM.16.M88.4 R200, [R234+0x6000] ;  /* 0x00600000eac8783b */ /* 0x000fe80000000200 */
[----:B------:R-:W-:Y:S01]  /*e340*/  LDSM.16.M88.4 R196, [R234+0x6800] ;  /* 0x00680000eac4783b */ /* 0x000fe20000000200 */
[C---:B------:R-:W-:Y:S03]  /*e350*/  HMMA.16816.F32 R32, R96.reuse, R28, RZ ;  /* 0x0000001c6020723c */ /* 0x040fe600000018ff */
[----:B------:R-:W-:Y:S04]  /*e360*/  LDSM.16.M88.4 R204, [R238] ;  /* 0x00000000eecc783b */ /* 0x000fe80000000200 */
[----:B------:R-:W-:Y:S01]  /*e370*/  LDSM.16.M88.4 R208, [R229] ;  /* 0x00000000e5d0783b */ /* 0x000fe20000000200 */
[C---:B------:R-:W-:Y:S03]  /*e380*/  HMMA.16816.F32 R24, R96.reuse, R20, RZ ;  /* 0x000000146018723c */ /* 0x040fe600000018ff */
[----:B------:R-:W0:Y:S05]  /*e390*/  LDGDEPBAR ;  /* 0x00000000000079af */ /* 0x000e2a0000000000 */
[C---:B----4-:R-:W-:Y:S08]  /*e3a0*/  HMMA.16816.F32 R16, R96.reuse, R12, RZ ;  /* 0x0000000c6010723c */ /* 0x050ff000000018ff */
[C---:B------:R-:W-:Y:S08]  /*e3b0*/  HMMA.16816.F32 R8, R96.reuse, R4, RZ ;  /* 0x000000046008723c */ /* 0x040ff000000018ff */
        /* <DEDUP_REMOVED lines=52> */
[----:B------:R-:W3:Y:S07]  /*e700*/  LDSM.16.M88.4 R92, [R237] ;  /* 0x00000000ed5c783b */ /* 0x000eee0000000200 */
[C---:B----4-:R-:W-:Y:S07]  /*e710*/  HMMA.16816.F32 R108, R180.reuse, R188, R108 ;  /* 0x000000bcb46c723c */ /* 0x050fee000000186c */
[C---:B------:R-:W-:Y:S01]  /*e720*/  IADD3 R188, R237.reuse, 0x2000, RZ ;  /* 0x00002000edbc7810 */ /* 0x040fe20007ffe0ff */
[C---:B------:R-:W-:Y:S08]  /*e730*/  HMMA.16816.F32 R16, R180.reuse, R200, R16 ;  /* 0x000000c8b410723c */ /* 0x040ff00000001810 */
[C---:B------:R-:W-:Y:S01]  /*e740*/  HMMA.16816.F32 R12, R180.reuse, R202, R12 ;  /* 0x000000cab40c723c */ /* 0x040fe2000000180c */
[----:B------:R-:W-:Y:S07]  /*e750*/  LDSM.16.M88.4 R200, [R228] ;  /* 0x00000000e4c8783b */ /* 0x000fee0000000200 */
[C---:B------:R-:W-:Y:S07]  /*e760*/  HMMA.16816.F32 R8, R180.reuse, R196, R8 ;  /* 0x000000c4b408723c */ /* 0x040fee0000001808 */
[C---:B------:R-:W-:Y:S01]  /*e770*/  IADD3 R196, R237.reuse, 0x1000, RZ ;  /* 0x00001000edc47810 */ /* 0x040fe20007ffe0ff */
[C---:B------:R-:W-:Y:S05]  /*e780*/  HMMA.16816.F32 R4, R180.reuse, R198, R4 ;  /* 0x000000c6b404723c */ /* 0x040fea0000001804 */
[----:B------:R-:W-:Y:S03]  /*e790*/  LDSM.16.M88.4 R196, [R196] ;  /* 0x00000000c4c4783b */ /* 0x000fe60000000200 */
[C---:B-----5:R-:W-:Y:S07]  /*e7a0*/  HMMA.16816.F32 R124, R180.reuse, R192, R124 ;  /* 0x000000c0b47c723c */ /* 0x060fee000000187c */
[C---:B------:R-:W-:Y:S01]  /*e7b0*/  IADD3 R192, R237.reuse, 0x1800, RZ ;  /* 0x00001800edc07810 */ /* 0x040fe20007ffe0ff */
[C---:B------:R-:W-:Y:S05]  /*e7c0*/  HMMA.16816.F32 R120, R180.reuse, R194, R120 ;  /* 0x000000c2b478723c */ /* 0x040fea0000001878 */
[----:B------:R-:W-:Y:S03]  /*e7d0*/  LDSM.16.M88.4 R192, [R192] ;  /* 0x00000000c0c0783b */ /* 0x000fe60000000200 */
[C---:B-1----:R-:W-:Y:S07]  /*e7e0*/  HMMA.16816.F32 R116, R180.reuse, R88, R116 ;  /* 0x00000058b474723c */ /* 0x042fee0000001874 */
[C---:B------:R-:W-:Y:S01]  /*e7f0*/  IADD3 R88, R237.reuse, 0x800, RZ ;  /* 0x00000800ed587810 */ /* 0x040fe20007ffe0ff */
[C---:B------:R-:W-:Y:S05]  /*e800*/  HMMA.16816.F32 R112, R180.reuse, R90, R112 ;  /* 0x0000005ab470723c */ /* 0x040fea0000001870 */
[----:B------:R-:W1:Y:S03]  /*e810*/  LDSM.16.M88.4 R88, [R88] ;  /* 0x000000005858783b */ /* 0x000e660000000200 */
[C---:B------:R-:W-:Y:S01]  /*e820*/  HMMA.16816.F32 R104, R180.reuse, R190, R104 ;  /* 0x000000beb468723c */ /* 0x040fe20000001868 */
[----:B------:R-:W4:Y:S07]  /*e830*/  LDSM.16.M88.4 R188, [R188] ;  /* 0x00000000bcbc783b */ /* 0x000f2e0000000200 */
[C---:B--2---:R-:W-:Y:S07]  /*e840*/  HMMA.16816.F32 R100, R180.reuse, R184, R100 ;  /* 0x000000b8b464723c */ /* 0x044fee0000001864 */
[C---:B------:R-:W-:Y:S01]  /*e850*/  IADD3 R184, R237.reuse, 0x2800, RZ ;  /* 0x00002800edb87810 */ /* 0x040fe20007ffe0ff */
[----:B------:R-:W-:Y:S05]  /*e860*/  HMMA.16816.F32 R96, R180, R186, R96 ;  /* 0x000000bab460723c */ /* 0x000fea0000001860 */
[----:B------:R-:W2:Y:S02]  /*e870*/  LDSM.16.M88.4 R184, [R184] ;  /* 0x00000000b8b8783b */ /* 0x000ea40000000200 */
[C---:B------:R-:W-:Y:S01]  /*e880*/  IADD3 R180, R237.reuse, 0x3000, RZ ;  /* 0x00003000edb47810 */ /* 0x040fe20007ffe0ff */
[C---:B---3--:R-:W-:Y:S05]  /*e890*/  HMMA.16816.F32 R84, R204.reuse, R92, R84 ;  /* 0x0000005ccc54723c */ /* 0x048fea0000001854 */
[----:B------:R-:W3:Y:S02]  /*e8a0*/  LDSM.16.M88.4 R180, [R180] ;  /* 0x00000000b4b4783b */ /* 0x000ee40000000200 */
[----:B------:R-:W-:Y:S01]  /*e8b0*/  IADD3 R92, R237, 0x3800, RZ ;  /* 0x00003800ed5c7810 */ /* 0x000fe20007ffe0ff */
[C---:B------:R-:W-:Y:S05]  /*e8c0*/  HMMA.16816.F32 R80, R204.reuse, R94, R80 ;  /* 0x0000005ecc50723c */ /* 0x040fea0000001850 */
[----:B------:R-:W5:Y:S03]  /*e8d0*/  LDSM.16.M88.4 R92, [R92] ;  /* 0x000000005c5c783b */ /* 0x000f660000000200 */
[C---:B-1----:R-:W-:Y:S08]  /*e8e0*/  HMMA.16816.F32 R76, R204.reuse, R88, R76 ;  /* 0x00000058cc4c723c */ /* 0x042ff0000000184c */
[C---:B----4-:R-:W-:Y:S08]  /*e8f0*/  HMMA.16816.F32 R48, R204.reuse, R188, R48 ;  /* 0x000000bccc30723c */ /* 0x050ff00000001830 */
[C---:B------:R-:W-:Y:S01]  /*e900*/  HMMA.16816.F32 R44, R204.reuse, R190, R44 ;  /* 0x000000becc2c723c */ /* 0x040fe2000000182c */
[----:B------:R-:W1:Y:S07]  /*e910*/  LDSM.16.M88.4 R188, [R225] ;  /* 0x00000000e1bc783b */ /* 0x000e6e0000000200 */
[C---:B------:R-:W-:Y:S01]  /*e920*/  HMMA.16816.F32 R72, R204.reuse, R90, R72 ;  /* 0x0000005acc48723c */ /* 0x040fe20000001848 */
[----:B------:R-:W4:Y:S07]  /*e930*/  LDSM.16.M88.4 R88, [R230] ;  /* 0x00000000e658783b */ /* 0x000f2e0000000200 */
[C---:B--2---:R-:W-:Y:S08]  /*e940*/  HMMA.16816.F32 R40, R204.reuse, R184, R40 ;  /* 0x000000b8cc28723c */ /* 0x044ff00000001828 */
[C---:B------:R-:W-:Y:S01]  /*e950*/  HMMA.16816.F32 R36, R204.reuse, R186, R36 ;  /* 0x000000bacc24723c */ /* 0x040fe20000001824 */
[----:B------:R-:W2:Y:S07]  /*e960*/  LDSM.16.M88.4 R184, [R224] ;  /* 0x00000000e0b8783b */ /* 0x000eae0000000200 */
[C---:B---3--:R-:W-:Y:S08]  /*e970*/  HMMA.16816.F32 R32, R204.reuse, R180, R32 ;  /* 0x000000b4cc20723c */ /* 0x048ff00000001820 */
[C---:B------:R-:W-:Y:S01]  /*e980*/  HMMA.16816.F32 R28, R204.reuse, R182, R28 ;  /* 0x000000b6cc1c723c */ /* 0x040fe2000000181c */
[----:B------:R-:W3:Y:S07]  /*e990*/  LDSM.16.M88.4 R180, [R166] ;  /* 0x00000000a6b4783b */ /* 0x000eee0000000200 */
[C---:B------:R-:W-:Y:S08]  /*e9a0*/  HMMA.16816.F32 R56, R204.reuse, R192, R56 ;  /* 0x000000c0cc38723c */ /* 0x040ff00000001838 */
[C---:B------:R-:W-:Y:S01]  /*e9b0*/  HMMA.16816.F32 R52, R204.reuse, R194, R52 ;  /* 0x000000c2cc34723c */ /* 0x040fe20000001834 */
[----:B------:R-:W2:Y:S07]  /*e9c0*/  LDSM.16.M88.4 R192, [R226] ;  /* 0x00000000e2c0783b */ /* 0x000eae0000000200 */
[C---:B-----5:R-:W-:Y:S08]  /*e9d0*/  HMMA.16816.F32 R24, R204.reuse, R92, R24 ;  /* 0x0000005ccc18723c */ /* 0x060ff00000001818 */
[C---:B------:R-:W-:Y:S01]  /*e9e0*/  HMMA.16816.F32 R20, R204.reuse, R94, R20 ;  /* 0x0000005ecc14723c */ /* 0x040fe20000001814 */
[----:B------:R-:W-:Y:S07]  /*e9f0*/  LDSM.16.M88.4 R92, [R236] ;  /* 0x00000000ec5c783b */ /* 0x000fee0000000200 */
[C---:B-1----:R-:W-:Y:S08]  /*ea00*/  HMMA.16816.F32 R116, R204.reuse, R188, R116 ;  /* 0x000000bccc74723c */ /* 0x042ff00000001874 */
[C---:B------:R-:W-:Y:S01]  /*ea10*/  HMMA.16816.F32 R112, R204.reuse, R190, R112 ;  /* 0x000000becc70723c */ /* 0x040fe20000001870 */
[----:B------:R-:W1:Y:S07]  /*ea20*/  LDSM.16.M88.4 R188, [R164+0x1000] ;  /* 0x00100000a4bc783b */ /* 0x000e6e0000000200 */
[C---:B----4-:R-:W-:Y:S08]  /*ea30*/  HMMA.16816.F32 R16, R204.reuse, R88, R16 ;  /* 0x00000058cc10723c */ /* 0x050ff00000001810 */
[C---:B------:R-:W-:Y:S01]  /*ea40*/  HMMA.16816.F32 R12, R204.reuse, R90, R12 ;  /* 0x0000005acc0c723c */ /* 0x040fe2000000180c */
[----:B------:R-:W4:Y:S07]  /*ea50*/  LDSM.16.M88.4 R88, [R164] ;  /* 0x00000000a458783b */ /* 0x000f2e0000000200 */
        /* <DEDUP_REMOVED lines=9> */
[C---:B------:R-:W-:Y:S08]  /*eaf0*/  HMMA.16816.F32 R124, R204.reuse, R192, R124 ;  /* 0x000000c0cc7c723c */ /* 0x040ff0000000187c */
[----:B------:R-:W-:Y:S01]  /*eb00*/  HMMA.16816.F32 R120, R204, R194, R120 ;  /* 0x000000c2cc78723c */ /* 0x000fe20000001878 */
[----:B------:R-:W3:Y:S07]  /*eb10*/  LDSM.16.M88.4 R192, [R164+0x800] ;  /* 0x00080000a4c0783b */ /* 0x000eee0000000200 */
[C---:B-1----:R-:W-:Y:S08]  /*eb20*/  HMMA.16816.F32 R68, R92.reuse, R188, R68 ;  /* 0x000000bc5c44723c */ /* 0x042ff00000001844 */
[C---:B------:R-:W-:Y:S01]  /*eb30*/  HMMA.16816.F32 R64, R92.reuse, R190, R64 ;  /* 0x000000be5c40723c */ /* 0x040fe20000001840 */
[----:B------:R-:W1:Y:S07]  /*eb40*/  LDSM.16.M88.4 R188, [R164+0x4800] ;  /* 0x00480000a4bc783b */ /* 0x000e6e0000000200 */
[C---:B----4-:R-:W-:Y:S08]  /*eb50*/  HMMA.16816.F32 R84, R92.reuse, R88, R84 ;  /* 0x000000585c54723c */ /* 0x050ff00000001854 */
[----:B------:R-:W-:Y:S01]  /*eb60*/  HMMA.16816.F32 R80, R92, R90, R80 ;  /* 0x0000005a5c50723c */ /* 0x000fe20000001850 */
[----:B------:R-:W4:Y:S01]  /*eb70*/  LDSM.16.M88.4 R88, [R164+0x4000] ;  /* 0x00400000a458783b */ /* 0x000f220000000200 */
[----:B------:R-:W-:-:S02]  /*eb80*/  FMUL.FTZ R68, R68, c[0x0][0x2ec] ;  /* 0x0000bb0044447a20 */ /* 0x000fc40000410000 */
[----:B------:R-:W-:Y:S02]  /*eb90*/  FMUL.FTZ R71, R71, c[0x0][0x2ec] ;  /* 0x0000bb0047477a20 */ /* 0x000fe40000410000 */
[----:B------:R-:W-:Y:S02]  /*eba0*/  FMUL.FTZ R69, R69, c[0x0][0x2ec] ;  /* 0x0000bb0045457a20 */ /* 0x000fe40000410000 */
[C---:B--2---:R-:W-:Y:S01]  /*ebb0*/  HMMA.16816.F32 R56, R92.reuse, R184, R56 ;  /* 0x000000b85c38723c */ /* 0x044fe20000001838 */
[----:B------:R-:W-:Y:S02]  /*ebc0*/  FMUL.FTZ R67, R67, c[0x0][0x2ec] ;  /* 0x0000bb0043437a20 */ /* 0x000fe40000410000 */
[----:B------:R-:W-:Y:S02]  /*ebd0*/  FMUL.FTZ R66, R66, c[0x0][0x2ec] ;  /* 0x0000bb0042427a20 */ /* 0x000fe40000410000 */
[----:B------:R-:W-:Y:S02]  /*ebe0*/  FMUL.FTZ R65, R65, c[0x0][0x2ec] ;  /* 0x0000bb0041417a20 */ /* 0x000fe40000410000 */
[----:B------:R-:W-:Y:S01]  /*ebf0*/  FMUL.FTZ R64, R64, c[0x0][0x2ec] ;  /* 0x0000bb0040407a20 */ /* 0x000fe20000410000 */
[----:B------:R-:W-:Y:S01]  /*ec00*/  HMMA.16816.F32 R52, R92, R186, R52 ;  /* 0x000000ba5c34723c */ /* 0x000fe20000001834 */
[----:B------:R-:W2:Y:S01]  /*ec10*/  LDSM.16.M88.4 R184, [R164+0x5000] ;  /* 0x00500000a4b8783b */ /* 0x000ea20000000200 */
[----:B------:R-:W-:-:S02]  /*ec20*/  FMUL.FTZ R84, R84, c[0x0][0x2ec] ;  /* 0x0000bb0054547a20 */ /* 0x000fc40000410000 */
[----:B------:R-:W-:Y:S02]  /*ec30*/  FMUL.FTZ R87, R87, c[0x0][0x2ec] ;  /* 0x0000bb0057577a20 */ /* 0x000fe40000410000 */
[----:B------:R-:W-:Y:S02]  /*ec40*/  FMUL.FTZ R70, R70, c[0x0][0x2ec] ;  /* 0x0000bb0046467a20 */ /* 0x000fe40000410000 */
[----:B---3--:R-:W-:Y:S01]  /*ec50*/  HMMA.16816.F32 R24, R92, R180, R24 ;  /* 0x000000b45c18723c */ /* 0x008fe20000001818 */
[----:B------:R-:W-:Y:S02]  /*ec60*/  FMUL.FTZ R81, R81, c[0x0][0x2ec] ;  /* 0x0000bb0051517a20 */ /* 0x000fe40000410000 */
[----:B------:R-:W-:Y:S02]  /*ec70*/  FMUL.FTZ R80, R80, c[0x0][0x2ec] ;  /* 0x0000bb0050507a20 */ /* 0x000fe40000410000 */
[----:B------:R-:W-:Y:S01]  /*ec80*/  MUFU.TANH R219, R81 ;  /* 0x0000005100db7308 */ /* 0x000fe20000002400 */
[----:B------:R-:W-:-:S02]  /*ec90*/  FMUL.FTZ R83, R83, c[0x0][0x2ec] ;  /* 0x0000bb0053537a20 */ /* 0x000fc40000410000 */
[----:B------:R-:W-:Y:S01]  /*eca0*/  HMMA.16816.F32 R20, R92, R182, R20 ;  /* 0x000000b65c14723c */ /* 0x000fe20000001814 */
[----:B------:R-:W3:Y:S01]  /*ecb0*/  LDSM.16.M88.4 R180, [R164+0x5800] ;  /* 0x00580000a4b4783b */ /* 0x000ee20000000200 */
[----:B------:R-:W-:Y:S02]  /*ecc0*/  FMUL.FTZ R58, R58, c[0x0][0x2ec] ;  /* 0x0000bb003a3a7a20 */ /* 0x000fe40000410000 */
[----:B------:R-:W-:Y:S01]  /*ecd0*/  FMUL.FTZ R56, R56, c[0x0][0x2ec] ;  /* 0x0000bb0038387a20 */ /* 0x000fe20000410000 */
[----:B------:R-:W-:Y:S01]  /*ece0*/  MUFU.TANH R215, R80 ;  /* 0x0000005000d77308 */ /* 0x000fe20000002400 */
[----:B------:R-:W-:Y:S02]  /*ecf0*/  FMUL.FTZ R82, R82, c[0x0][0x2ec] ;  /* 0x0000bb0052527a20 */ /* 0x000fe40000410000 */
[----:B------:R-:W-:Y:S01]  /*ed00*/  HMMA.16816.F32 R8, R204, R208, R8 ;  /* 0x000000d0cc08723c */ /* 0x000fe20000001808 */
[----:B------:R-:W-:Y:S02]  /*ed10*/  FMUL.FTZ R53, R53, c[0x0][0x2ec] ;  /* 0x0000bb0035357a20 */ /* 0x000fe40000410000 */
[----:B------:R-:W-:-:S02]  /*ed20*/  FMUL.FTZ R85, R85, c[0x0][0x2ec] ;  /* 0x0000bb0055557a20 */ /* 0x000fc40000410000 */
[----:B------:R-:W-:Y:S01]  /*ed30*/  MUFU.TANH R209, R87 ;  /* 0x0000005700d17308 */ /* 0x000fe20000002400 */
[----:B------:R-:W-:Y:S02]  /*ed40*/  FMUL.FTZ R57, R57, c[0x0][0x2ec] ;  /* 0x0000bb0039397a20 */ /* 0x000fe40000410000 */
[C---:B------:R-:W-:Y:S01]  /*ed50*/  HMMA.16816.F32 R4, R204.reuse, R210, R4 ;  /* 0x000000d2cc04723c */ /* 0x040fe20000001804 */
[----:B------:R-:W-:Y:S02]  /*ed60*/  FMUL.FTZ R86, R86, c[0x0][0x2ec] ;  /* 0x0000bb0056567a20 */ /* 0x000fe40000410000 */
[----:B------:R-:W-:Y:S02]  /*ed70*/  FMUL.FTZ R59, R59, c[0x0][0x2ec] ;  /* 0x0000bb003b3b7a20 */ /* 0x000fe40000410000 */
[----:B------:R-:W-:Y:S01]  /*ed80*/  MUFU.TANH R247, R83 ;  /* 0x0000005300f77308 */ /* 0x000fe20000002400 */
[----:B------:R-:W-:Y:S02]  /*ed90*/  FMUL.FTZ R55, R55, c[0x0][0x2ec] ;  /* 0x0000bb0037377a20 */ /* 0x000fe40000410000 */
[----:B-----5:R-:W-:Y:S01]  /*eda0*/  HMMA.16816.F32 R168, R204, R196, R168 ;  /* 0x000000c4cca8723c */ /* 0x020fe200000018a8 */
[----:B------:R-:W-:-:S02]  /*edb0*/  FMUL.FTZ R23, R23, c[0x0][0x2ec] ;  /* 0x0000bb0017177a20 */ /* 0x000fc40000410000 */
[----:B------:R-:W-:Y:S02]  /*edc0*/  FMUL.FTZ R52, R52, c[0x0][0x2ec] ;  /* 0x0000bb0034347a20 */ /* 0x000fe40000410000 */
[----:B------:R5:W-:Y:S01]  /*edd0*/  MUFU.TANH R83, R65 ;  /* 0x0000004100537308 */ /* 0x000be20000002400 */
[----:B------:R-:W-:Y:S02]  /*ede0*/  FMUL.FTZ R24, R24, c[0x0][0x2ec] ;  /* 0x0000bb0018187a20 */ /* 0x000fe40000410000 */
[----:B------:R-:W-:Y:S01]  /*edf0*/  HMMA.16816.F32 R128, R204, R198, R128 ;  /* 0x000000c6cc80723c */ /* 0x000fe20000001880 */
[----:B------:R-:W2:Y:S01]  /*ee00*/  LDSM.16.M88.4 R196, [R164+0x2000] ;  /* 0x00200000a4c4783b */ /* 0x000ea20000000200 */
[----:B------:R-:W-:-:S03]  /*ee10*/  FMUL.FTZ R20, R20, c[0x0][0x2ec] ;  /* 0x0000bb0014147a20 */ /* 0x000fc60000410000 */
[----:B------:R-:W-:Y:S03]  /*ee20*/  MUFU.TANH R217, R82 ;  /* 0x0000005200d97308 */ /* 0x000fe60000002400 */
[C---:B------:R-:W-:Y:S05]  /*ee30*/  HMMA.16816.F32 R176, R204.reuse, R200, R176 ;  /* 0x000000c8ccb0723c */ /* 0x040fea00000018b0 */
[----:B------:R-:W-:Y:S03]  /*ee40*/  MUFU.TANH R221, R86 ;  /* 0x0000005600dd7308 */ /* 0x000fe60000002400 */
[----:B------:R-:W-:Y:S01]  /*ee50*/  HMMA.16816.F32 R172, R204, R202, R172 ;  /* 0x000000caccac723c */ /* 0x000fe200000018ac */
[----:B------:R-:W2:Y:S04]  /*ee60*/  LDSM.16.M88.4 R200, [R164+0x2800] ;  /* 0x00280000a4c8783b */ /* 0x000ea80000000200 */
[----:B------:R-:W-:Y:S02]  /*ee70*/  MUFU.TANH R205, R85 ;  /* 0x0000005500cd7308 */ /* 0x000fe40000002400 */
[----:B------:R-:W-:Y:S01]  /*ee80*/  LOP3.LUT R206, R243, UR6, RZ, 0xfc, !PT ;  /* 0x00000006f3ce7c12 */ /* 0x000fe2000f8efcff */
[C---:B------:R-:W-:Y:S05]  /*ee90*/  HMMA.16816.F32 R76, R92.reuse, R192, R76 ;  /* 0x000000c05c4c723c */ /* 0x040fea000000184c */
[----:B------:R-:W-:Y:S03]  /*eea0*/  MUFU.TANH R85, R57 ;  /* 0x0000003900557308 */ /* 0x000fe60000002400 */
[C---:B------:R-:W-:Y:S01]  /*eeb0*/  HMMA.16816.F32 R72, R92.reuse, R194, R72 ;  /* 0x000000c25c48723c */ /* 0x040fe20000001848 */
[----:B------:R-:W3:Y:S04]  /*eec0*/  LDSM.16.M88.4 R192, [R164+0x3000] ;  /* 0x00300000a4c0783b */ /* 0x000ee80000000200 */
[----:B------:R-:W-:Y:S03]  /*eed0*/  MUFU.TANH R86, R59 ;  /* 0x0000003b00567308 */ /* 0x000fe60000002400 */
[C---:B-1----:R-:W-:Y:S05]  /*eee0*/  HMMA.16816.F32 R8, R92.reuse, R188, R8 ;  /* 0x000000bc5c08723c */ /* 0x042fea0000001808 */
[----:B------:R-:W-:Y:S03]  /*eef0*/  MUFU.TANH R55, R55 ;  /* 0x0000003700377308 */ /* 0x000fe60000002400 */
[----:B------:R-:W-:Y:S01]  /*ef00*/  HMMA.16816.F32 R4, R92, R190, R4 ;  /* 0x000000be5c04723c */ /* 0x000fe20000001804 */
[----:B------:R-:W1:Y:S01]  /*ef10*/  LDSM.16.M88.4 R188, [R164+0x6800] ;  /* 0x00680000a4bc783b */ /* 0x000e620000000200 */
[----:B------:R-:W-:-:S02]  /*ef20*/  FMUL.FTZ R77, R77, c[0x0][0x2ec] ;  /* 0x0000bb004d4d7a20 */ /* 0x000fc40000410000 */
[----:B------:R-:W-:Y:S01]  /*ef30*/  FMUL.FTZ R79, R79, c[0x0][0x2ec] ;  /* 0x0000bb004f4f7a20 */ /* 0x000fe20000410000 */
[----:B------:R-:W-:Y:S01]  /*ef40*/  MUFU.TANH R52, R52 ;  /* 0x0000003400347308 */ /* 0x000fe20000002400 */
[----:B------:R-:W-:Y:S02]  /*ef50*/  FMUL.FTZ R76, R76, c[0x0][0x2ec] ;  /* 0x0000bb004c4c7a20 */ /* 0x000fe40000410000 */
[----:B----4-:R-:W-:Y:S01]  /*ef60*/  HMMA.16816.F32 R16, R92, R88, R16 ;  /* 0x000000585c10723c */ /* 0x010fe20000001810 */
[----:B------:R-:W-:Y:S02]  /*ef70*/  FMUL.FTZ R75, R75, c[0x0][0x2ec] ;  /* 0x0000bb004b4b7a20 */ /* 0x000fe40000410000 */
[----:B------:R-:W-:Y:S02]  /*ef80*/  FMUL.FTZ R73, R73, c[0x0][0x2ec] ;  /* 0x0000bb0049497a20 */ /* 0x000fe40000410000 */
[----:B------:R-:W-:Y:S01]  /*ef90*/  MUFU.TANH R87, R75 ;  /* 0x0000004b00577308 */ /* 0x000fe20000002400 */
[----:B------:R-:W-:-:S02]  /*efa0*/  FMUL.FTZ R74, R74, c[0x0][0x2ec] ;  /* 0x0000bb004a4a7a20 */ /* 0x000fc40000410000 */
[C---:B------:R-:W-:Y:S01]  /*efb0*/  HMMA.16816.F32 R12, R92.reuse, R90, R12 ;  /* 0x0000005a5c0c723c */ /* 0x040fe2000000180c */
[----:B------:R-:W4:Y:S01]  /*efc0*/  LDSM.16.M88.4 R88, [R164+0x6000] ;  /* 0x00600000a458783b */ /* 0x000f220000000200 */
[----:B------:R-:W-:Y:S02]  /*efd0*/  FMUL.FTZ R11, R11, c[0x0][0x2ec] ;  /* 0x0000bb000b0b7a20 */ /* 0x000fe40000410000 */
[----:B------:R-:W-:Y:S01]  /*efe0*/  FMUL.FTZ R72, R72, c[0x0][0x2ec] ;  /* 0x0000bb0048487a20 */ /* 0x000fe20000410000 */
[----:B------:R-:W1:Y:S01]  /*eff0*/  MUFU.TANH R82, R73 ;  /* 0x0000004900527308 */ /* 0x000e620000002400 */
[----:B------:R-:W-:Y:S02]  /*f000*/  FMUL.FTZ R8, R8, c[0x0][0x2ec] ;  /* 0x0000bb0008087a20 */ /* 0x000fe40000410000 */
[----:B--2---:R-:W-:Y:S01]  /*f010*/  HMMA.16816.F32 R176, R92, R184, R176 ;  /* 0x000000b85cb0723c */ /* 0x004fe200000018b0 */
[----:B------:R-:W-:-:S04]  /*f020*/  FMUL.FTZ R4, R4, c[0x0][0x2ec] ;  /* 0x0000bb0004047a20 */ /* 0x000fc80000410000 */
[----:B------:R2:W-:Y:S03]  /*f030*/  MUFU.TANH R218, R76 ;  /* 0x0000004c00da7308 */ /* 0x0005e60000002400 */
[----:B------:R-:W-:Y:S01]  /*f040*/  HMMA.16816.F32 R172, R92, R186, R172 ;  /* 0x000000ba5cac723c */ /* 0x000fe200000018ac */
[----:B------:R-:W4:Y:S01]  /*f050*/  LDSM.16.M88.4 R184, [R164+0x7000] ;  /* 0x00700000a4b8783b */ /* 0x000f220000000200 */
[----:B------:R-:W-:-:S03]  /*f060*/  FMUL.FTZ R16, R16, c[0x0][0x2ec] ;  /* 0x0000bb0010107a20 */ /* 0x000fc60000410000 */
[----:B------:R-:W-:Y:S03]  /*f070*/  MUFU.TANH R24, R24 ;  /* 0x0000001800187308 */ /* 0x000fe60000002400 */
[C---:B---3--:R-:W-:Y:S01]  /*f080*/  HMMA.16816.F32 R168, R92.reuse, R180, R168 ;  /* 0x000000b45ca8723c */ /* 0x048fe200000018a8 */
[----:B------:R-:W-:Y:S02]  /*f090*/  FMUL.FTZ R15, R15, c[0x0][0x2ec] ;  /* 0x0000bb000f0f7a20 */ /* 0x000fe40000410000 */
[----:B------:R-:W-:Y:S02]  /*f0a0*/  FMUL.FTZ R12, R12, c[0x0][0x2ec] ;  /* 0x0000bb000c0c7a20 */ /* 0x000fe40000410000 */
[----:B------:R-:W-:Y:S03]  /*f0b0*/  MUFU.TANH R20, R20 ;  /* 0x0000001400147308 */ /* 0x000fe60000002400 */
[----:B------:R-:W-:Y:S01]  /*f0c0*/  HMMA.16816.F32 R128, R92, R182, R128 ;  /* 0x000000b65c80723c */ /* 0x000fe20000001880 */
[----:B------:R-:W3:Y:S01]  /*f0d0*/  LDSM.16.M88.4 R180, [R164+0x7800] ;  /* 0x00780000a4b4783b */ /* 0x000ee20000000200 */
[----:B-----5:R-:W-:Y:S01]  /*f0e0*/  FMUL.FTZ R65, R177, c[0x0][0x2ec] ;  /* 0x0000bb00b1417a20 */ /* 0x020fe20000410000 */
[----:B------:R-:W-:-:S04]  /*f0f0*/  DEPBAR.LE SB0, 0x0 ;  /* 0x000080000000791a */ /* 0x000fc80000000000 */
[----:B------:R-:W-:Y:S01]  /*f100*/  MUFU.TANH R16, R16 ;  /* 0x0000001000107308 */ /* 0x000fe20000002400 */
[C---:B------:R-:W-:Y:S07]  /*f110*/  HMMA.16816.F32 R48, R92.reuse, R196, R48 ;  /* 0x000000c45c30723c */ /* 0x040fee0000001830 */
[----:B------:R-:W-:Y:S01]  /*f120*/  MUFU.TANH R65, R65 ;  /* 0x0000004100417308 */ /* 0x000fe20000002400 */
[----:B------:R-:W-:Y:S01]  /*f130*/  HMMA.16816.F32 R44, R92, R198, R44 ;  /* 0x000000c65c2c723c */ /* 0x000fe2000000182c */
[----:B--2---:R-:W-:-:S02]  /*f140*/  FMUL.FTZ R76, R171, c[0x0][0x2ec] ;  /* 0x0000bb00ab4c7a20 */ /* 0x004fc40000410000 */
[----:B-1----:R-:W-:Y:S02]  /*f150*/  IMAD.MOV.U32 R171, RZ, RZ, R82 ;  /* 0x000000ffffab7224 */ /* 0x002fe400078e0052 */
[----:B------:R-:W-:Y:S02]  /*f160*/  FMUL.FTZ R170, R170, c[0x0][0x2ec] ;  /* 0x0000bb00aaaa7a20 */ /* 0x000fe40000410000 */
[----:B------:R-:W-:Y:S01]  /*f170*/  LOP3.LUT R198, R243, UR6, RZ, 0xfc, !PT ;  /* 0x00000006f3c67c12 */ /* 0x000fe2000f8efcff */
[C---:B------:R-:W-:Y:S01]  /*f180*/  HMMA.16816.F32 R40, R92.reuse, R200, R40 ;  /* 0x000000c85c28723c */ /* 0x040fe20000001828 */
[----:B------:R-:W-:Y:S01]  /*f190*/  FMUL.FTZ R73, R129, c[0x0][0x2ec] ;  /* 0x0000bb0081497a20 */ /* 0x000fe20000410000 */
[----:B------:R-:W-:Y:S01]  /*f1a0*/  MUFU.TANH R76, R76 ;  /* 0x0000004c004c7308 */ /* 0x000fe20000002400 */
[----:B------:R-:W-:Y:S01]  /*f1b0*/  IADD3 R204, R198, 0x81, RZ ;  /* 0x00000081c6cc7810 */ /* 0x000fe20007ffe0ff */
[----:B------:R-:W-:Y:S01]  /*f1c0*/  FMUL.FTZ R128, R128, c[0x0][0x2ec] ;  /* 0x0000bb0080807a20 */ /* 0x000fe20000410000 */
[----:B------:R-:W-:Y:S01]  /*f1d0*/  IADD3 R208, R198, 0x89, RZ ;  /* 0x00000089c6d07810 */ /* 0x000fe20007ffe0ff */
[----:B------:R-:W-:Y:S01]  /*f1e0*/  FMUL.FTZ R130, R130, c[0x0][0x2ec] ;  /* 0x0000bb0082827a20 */ /* 0x000fe20000410000 */
[C---:B------:R-:W-:Y:S01]  /*f1f0*/  IADD3 R210, R198.reuse, 0x91, RZ ;  /* 0x00000091c6d27810 */ /* 0x040fe20007ffe0ff */
[C---:B------:R-:W-:Y:S01]  /*f200*/  HMMA.16816.F32 R36, R92.reuse, R202, R36 ;  /* 0x000000ca5c24723c */ /* 0x040fe20000001824 */
[C---:B------:R-:W-:Y:S01]  /*f210*/  IADD3 R212, R198.reuse, 0x99, RZ ;  /* 0x00000099c6d47810 */ /* 0x040fe20007ffe0ff */
[----:B------:R-:W-:Y:S01]  /*f220*/  I2F R197, R204 ;  /* 0x000000cc00c57306 */ /* 0x000fe20000201400 */
[C---:B------:R-:W-:Y:S01]  /*f230*/  IADD3 R214, R198.reuse, 0xa1, RZ ;  /* 0x000000a1c6d67810 */ /* 0x040fe20007ffe0ff */
[----:B------:R-:W-:Y:S01]  /*f240*/  FMUL.FTZ R49, R49, c[0x0][0x2ec] ;  /* 0x0000bb0031317a20 */ /* 0x000fe20000410000 */
[----:B------:R-:W-:Y:S01]  /*f250*/  IADD3 R216, R198, 0xb1, RZ ;  /* 0x000000b1c6d87810 */ /* 0x000fe20007ffe0ff */
[----:B------:R-:W-:Y:S01]  /*f260*/  FMUL.FTZ R50, R50, c[0x0][0x2ec] ;  /* 0x0000bb0032327a20 */ /* 0x000fe20000410000 */
[C---:B------:R-:W-:Y:S01]  /*f270*/  IADD3 R202, R198.reuse, 0x79, RZ ;  /* 0x00000079c6ca7810 */ /* 0x040fe20007ffe0ff */
[C---:B------:R-:W-:Y:S01]  /*f280*/  HMMA.16816.F32 R32, R92.reuse, R192, R32 ;  /* 0x000000c05c20723c */ /* 0x040fe20000001820 */
[C---:B------:R-:W-:Y:S01]  /*f290*/  IADD3 R220, R198.reuse, 0xc1, RZ ;  /* 0x000000c1c6dc7810 */ /* 0x040fe20007ffe0ff */
[----:B------:R-:W1:Y:S01]  /*f2a0*/  MUFU.TANH R193, R77 ;  /* 0x0000004d00c17308 */ /* 0x000e620000002400 */
[----:B------:R-:W-:Y:S01]  /*f2b0*/  IADD3 R222, R198, 0xd1, RZ ;  /* 0x000000d1c6de7810 */ /* 0x000fe20007ffe0ff */
[----:B------:R-:W-:Y:S01]  /*f2c0*/  FMUL.FTZ R47, R47, c[0x0][0x2ec] ;  /* 0x0000bb002f2f7a20 */ /* 0x000fe20000410000 */
[----:B------:R-:W-:Y:S01]  /*f2d0*/  ISETP.GE.AND P6, PT, R202, R167, PT ;  /* 0x000000a7ca00720c */ /* 0x000fe20003fc6270 */
[----:B------:R-:W-:Y:S01]  /*f2e0*/  FMUL.FTZ R46, R46, c[0x0][0x2ec] ;  /* 0x0000bb002e2e7a20 */ /* 0x000fe20000410000 */
[----:B------:R-:W-:Y:S01]  /*f2f0*/  ISETP.GE.AND P5, PT, R202, R165, PT ;  /* 0x000000a5ca00720c */ /* 0x000fe20003fa6270 */
[C---:B------:R-:W-:Y:S01]  /*f300*/  HMMA.16816.F32 R116, R92.reuse, R188, R116 ;  /* 0x000000bc5c74723c */ /* 0x040fe20000001874 */
[-C--:B------:R-:W-:Y:S01]  /*f310*/  ISETP.GE.AND P0, PT, R204, R167.reuse, PT ;  /* 0x000000a7cc00720c */ /* 0x080fe20003f06270 */
[----:B------:R1:W-:Y:S01]  /*f320*/  MUFU.TANH R189, R79 ;  /* 0x0000004f00bd7308 */ /* 0x0003e20000002400 */
[----:B------:R-:W-:Y:S01]  /*f330*/  ISETP.GE.AND P3, PT, R208, R167, PT ;  /* 0x000000a7d000720c */ /* 0x000fe20003f66270 */
[----:B------:R-:W-:Y:S01]  /*f340*/  FMUL.FTZ R42, R42, c[0x0][0x2ec] ;  /* 0x0000bb002a2a7a20 */ /* 0x000fe20000410000 */
[-C--:B------:R-:W-:Y:S01]  /*f350*/  ISETP.GE.AND P2, PT, R204, R165.reuse, PT ;  /* 0x000000a5cc00720c */ /* 0x080fe20003f46270 */
[----:B------:R-:W-:Y:S01]  /*f360*/  FMUL.FTZ R44, R44, c[0x0][0x2ec] ;  /* 0x0000bb002c2c7a20 */ /* 0x000fe20000410000 */
[----:B------:R-:W-:Y:S01]  /*f370*/  ISETP.GE.AND P4, PT, R208, R165, PT ;  /* 0x000000a5d000720c */ /* 0x000fe20003f86270 */
[----:B----4-:R-:W-:Y:S01]  /*f380*/  HMMA.16816.F32 R124, R92, R88, R124 ;  /* 0x000000585c7c723c */ /* 0x010fe2000000187c */
[----:B------:R-:W-:Y:S01]  /*f390*/  FMUL.FTZ R37, R37, c[0x0][0x2ec] ;  /* 0x0000bb0025257a20 */ /* 0x000fe20000410000 */
[----:B------:R2:W-:Y:S01]  /*f3a0*/  MUFU.TANH R192, R58 ;  /* 0x0000003a00c07308 */ /* 0x0005e20000002400 */
[----:B------:R-:W-:Y:S01]  /*f3b0*/  IADD3 R246, R198, 0xd9, RZ ;  /* 0x000000d9c6f67810 */ /* 0x000fe20007ffe0ff */
[----:B------:R-:W-:Y:S01]  /*f3c0*/  FMUL.FTZ R38, R38, c[0x0][0x2ec] ;  /* 0x0000bb0026267a20 */ /* 0x000fe20000410000 */
[----:B------:R-:W-:-:S02]  /*f3d0*/  IADD3 R252, R198, 0xe1, RZ ;  /* 0x000000e1c6fc7810 */ /* 0x000fc40007ffe0ff */
[C---:B------:R-:W-:Y:S01]  /*f3e0*/  IADD3 R223, R198.reuse, 0xf1, RZ ;  /* 0x000000f1c6df7810 */ /* 0x040fe20007ffe0ff */
[C---:B------:R-:W-:Y:S01]  /*f3f0*/  HMMA.16816.F32 R120, R92.reuse, R90, R120 ;  /* 0x0000005a5c78723c */ /* 0x040fe20000001878 */
[----:B------:R-:W-:Y:S01]  /*f400*/  IADD3 R211, R198, 0xf9, RZ ;  /* 0x000000f9c6d37810 */ /* 0x000fe20007ffe0ff */
[----:B-1----:R-:W-:Y:S01]  /*f410*/  IMAD.MOV.U32 R79, RZ, RZ, R193 ;  /* 0x000000ffff4f7224 */ /* 0x002fe200078e00c1 */
[----:B------:R-:W-:Y:S01]  /*f420*/  MUFU.TANH R77, R67 ;  /* 0x00000043004d7308 */ /* 0x000fe20000002400 */
[----:B------:R-:W-:Y:S01]  /*f430*/  FMUL.FTZ R193, R54, c[0x0][0x2ec] ;  /* 0x0000bb0036c17a20 */ /* 0x000fe20000410000 */
[----:B------:R-:W-:Y:S01]  /*f440*/  IADD3 R204, R206, 0x29, RZ ;  /* 0x00000029cecc7810 */ /* 0x000fe20007ffe0ff */
[----:B------:R-:W-:Y:S01]  /*f450*/  FMUL.FTZ R54, R48, c[0x0][0x2ec] ;  /* 0x0000bb0030367a20 */ /* 0x000fe20000410000 */
[----:B------:R-:W-:Y:S01]  /*f460*/  IADD3 R90, R198, 0xa9, RZ ;  /* 0x000000a9c65a7810 */ /* 0x000fe20007ffe0ff */
[----:B------:R-:W-:Y:S01]  /*f470*/  FMUL.FTZ R48, R51, c[0x0][0x2ec] ;  /* 0x0000bb0033307a20 */ /* 0x000fe20000410000 */
[----:B------:R-:W-:Y:S01]  /*f480*/  HMMA.16816.F32 R112, R92, R190, R112 ;  /* 0x000000be5c70723c */ /* 0x000fe20000001870 */
[----:B------:R-:W-:Y:S01]  /*f490*/  FMUL.FTZ R51, R45, c[0x0][0x2ec] ;  /* 0x0000bb002d337a20 */ /* 0x000fe20000410000 */
[----:B------:R1:W-:Y:S01]  /*f4a0*/  I2F R3, R202 ;  /* 0x000000ca00037306 */ /* 0x0003e20000201400 */
[----:B------:R-:W-:-:S02]  /*f4b0*/  FMUL.FTZ R45, R40, c[0x0][0x2ec] ;  /* 0x0000bb00282d7a20 */ /* 0x000fc40000410000 */
[----:B------:R-:W-:Y:S02]  /*f4c0*/  FMUL.FTZ R40, R41, c[0x0][0x2ec] ;  /* 0x0000bb0029287a20 */ /* 0x000fe40000410000 */
[----:B------:R-:W-:Y:S01]  /*f4d0*/  FMUL.FTZ R41, R36, c[0x0][0x2ec] ;  /* 0x0000bb0024297a20 */ /* 0x000fe20000410000 */
[C---:B------:R-:W-:Y:S01]  /*f4e0*/  HMMA.16816.F32 R108, R92.reuse, R184, R108 ;  /* 0x000000b85c6c723c */ /* 0x040fe2000000186c */
[----:B------:R-:W-:Y:S01]  /*f4f0*/  FMUL.FTZ R36, R39, c[0x0][0x2ec] ;  /* 0x0000bb0027247a20 */ /* 0x000fe20000410000 */
[----:B------:R4:W-:Y:S01]  /*f500*/  MUFU.TANH R80, R48 ;  /* 0x0000003000507308 */ /* 0x0009e20000002400 */
[----:B------:R-:W-:Y:S01]  /*f510*/  FMUL.FTZ R39, R25, c[0x0][0x2ec] ;  /* 0x0000bb0019277a20 */ /* 0x000fe20000410000 */
[----:B------:R-:W-:Y:S01]  /*f520*/  IADD3 R190, R198, 0xb9, RZ ;  /* 0x000000b9c6be7810 */ /* 0x000fe20007ffe0ff */
[----:B------:R-:W-:Y:S02]  /*f530*/  FMUL.FTZ R25, R26, c[0x0][0x2ec] ;  /* 0x0000bb001a197a20 */ /* 0x000fe40000410000 */
[----:B--2---:R-:W-:Y:S01]  /*f540*/  FMUL.FTZ R58, R13, c[0x0][0x2ec] ;  /* 0x0000bb000d3a7a20 */ /* 0x004fe20000410000 */
[----:B------:R-:W-:Y:S01]  /*f550*/  HMMA.16816.F32 R104, R92, R186, R104 ;  /* 0x000000ba5c68723c */ /* 0x000fe20000001868 */
[----:B------:R-:W-:Y:S01]  /*f560*/  FMUL.FTZ R26, R27, c[0x0][0x2ec] ;  /* 0x0000bb001b1a7a20 */ /* 0x000fe20000410000 */
[----:B------:R2:W5:Y:S01]  /*f570*/  MUFU.TANH R81, R36 ;  /* 0x0000002400517308 */ /* 0x0005620000002400 */
[----:B------:R-:W-:Y:S01]  /*f580*/  FMUL.FTZ R27, R9, c[0x0][0x2ec] ;  /* 0x0000bb00091b7a20 */ /* 0x000fe20000410000 */
[----:B-1----:R-:W-:Y:S01]  /*f590*/  IADD3 R202, R206, 0x31, RZ ;  /* 0x00000031ceca7810 */ /* 0x002fe20007ffe0ff */
[----:B------:R-:W-:-:S02]  /*f5a0*/  FMUL.FTZ R67, R179, c[0x0][0x2ec] ;  /* 0x0000bb00b3437a20 */ /* 0x000fc40000410000 */
[----:B------:R-:W-:Y:S01]  /*f5b0*/  IMAD.MOV.U32 R129, RZ, RZ, R79 ;  /* 0x000000ffff817224 */ /* 0x000fe200078e004f */
[C---:B---3--:R-:W-:Y:S01]  /*f5c0*/  HMMA.16816.F32 R100, R92.reuse, R180, R100 ;  /* 0x000000b45c64723c */ /* 0x048fe20000001864 */
[----:B------:R-:W-:Y:S01]  /*f5d0*/  FMUL.FTZ R79, R131, c[0x0][0x2ec] ;  /* 0x0000bb00834f7a20 */ /* 0x000fe20000410000 */
[----:B------:R1:W-:Y:S01]  /*f5e0*/  I2F R199, R208 ;  /* 0x000000d000c77306 */ /* 0x0003e20000201400 */
[----:B----4-:R-:W-:Y:S01]  /*f5f0*/  FMUL.FTZ R48, R43, c[0x0][0x2ec] ;  /* 0x0000bb002b307a20 */ /* 0x010fe20000410000 */
[----:B------:R-:W-:Y:S01]  /*f600*/  IADD3 R186, R198, 0xc9, RZ ;  /* 0x000000c9c6ba7810 */ /* 0x000fe20007ffe0ff */
[----:B------:R-:W-:Y:S02]  /*f610*/  FMUL.FTZ R82, R113, c[0x0][0x2ec] ;  /* 0x0000bb0071527a20 */ /* 0x000fe40000410000 */
[----:B------:R-:W-:Y:S01]  /*f620*/  FMUL.FTZ R9, R10, c[0x0][0x2ec] ;  /* 0x0000bb000a097a20 */ /* 0x000fe20000410000 */
[----:B------:R-:W-:Y:S01]  /*f630*/  HMMA.16816.F32 R28, R92, R194, R28 ;  /* 0x000000c25c1c723c */ /* 0x000fe2000000181c */
[----:B------:R-:W-:Y:S01]  /*f640*/  FMUL.FTZ R111, R111, c[0x0][0x2ec] ;  /* 0x0000bb006f6f7a20 */ /* 0x000fe20000410000 */
[----:B------:R-:W3:Y:S01]  /*f650*/  MUFU.TANH R75, R48 ;  /* 0x00000030004b7308 */ /* 0x000ee20000002400 */
[----:B--2---:R-:W-:-:S02]  /*f660*/  FMUL.FTZ R36, R21, c[0x0][0x2ec] ;  /* 0x0000bb0015247a20 */ /* 0x004fc40000410000 */
[----:B------:R-:W-:Y:S02]  /*f670*/  FMUL.FTZ R21, R22, c[0x0][0x2ec] ;  /* 0x0000bb0016157a20 */ /* 0x000fe40000410000 */
[----:B------:R-:W-:Y:S01]  /*f680*/  FMUL.FTZ R22, R17, c[0x0][0x2ec] ;  /* 0x0000bb0011167a20 */ /* 0x000fe20000410000 */
[----:B------:R-:W-:Y:S01]  /*f690*/  HMMA.16816.F32 R96, R92, R182, R96 ;  /* 0x000000b65c60723c */ /* 0x000fe20000001860 */
[----:B------:R-:W-:Y:S01]  /*f6a0*/  FMUL.FTZ R17, R18, c[0x0][0x2ec] ;  /* 0x0000bb0012117a20 */ /* 0x000fe20000410000 */
[----:B------:R-:W-:Y:S01]  /*f6b0*/  MUFU.TANH R95, R68 ;  /* 0x00000044005f7308 */ /* 0x000fe20000002400 */
[----:B------:R-:W-:Y:S01]  /*f6c0*/  FMUL.FTZ R18, R19, c[0x0][0x2ec] ;  /* 0x0000bb0013127a20 */ /* 0x000fe20000410000 */
[----:B------:R-:W-:Y:S01]  /*f6d0*/  IADD3 R194, R198, 0xe9, RZ ;  /* 0x000000e9c6c27810 */ /* 0x000fe20007ffe0ff */
[----:B-----5:R-:W-:Y:S01]  /*f6e0*/  IMAD.MOV.U32 R177, RZ, RZ, R81 ;  /* 0x000000ffffb17224 */ /* 0x020fe200078e0051 */
[----:B-1----:R-:W-:Y:S01]  /*f6f0*/  IADD3 R208, R206, 0x21, RZ ;  /* 0x00000021ced07810 */ /* 0x002fe20007ffe0ff */
[----:B------:R-:W-:-:S02]  /*f700*/  FMUL.FTZ R81, R127, c[0x0][0x2ec] ;  /* 0x0000bb007f517a20 */ /* 0x000fc40000410000 */
[----:B------:R-:W-:Y:S01]  /*f710*/  FMUL.FTZ R19, R117, c[0x0][0x2ec] ;  /* 0x0000bb0075137a20 */ /* 0x000fe20000410000 */
[----:B------:R-:W-:Y:S01]  /*f720*/  MUFU.TANH R68, R71 ;  /* 0x0000004700447308 */ /* 0x000fe20000002400 */
[----:B---3--:R-:W-:Y:S02]  /*f730*/  IMAD.MOV.U32 R179, RZ, RZ, R75 ;  /* 0x000000ffffb37224 */ /* 0x008fe400078e004b */
[----:B------:R-:W-:Y:S02]  /*f740*/  FMUL.FTZ R75, R125, c[0x0][0x2ec] ;  /* 0x0000bb007d4b7a20 */ /* 0x000fe40000410000 */
[----:B------:R-:W-:Y:S02]  /*f750*/  FMUL.FTZ R105, R105, c[0x0][0x2ec] ;  /* 0x0000bb0069697a20 */ /* 0x000fe40000410000 */
[----:B------:R-:W-:Y:S01]  /*f760*/  FMUL.FTZ R103, R103, c[0x0][0x2ec] ;  /* 0x0000bb0067677a20 */ /* 0x000fe20000410000 */
[----:B------:R-:W-:Y:S01]  /*f770*/  MUFU.TANH R93, R84 ;  /* 0x00000054005d7308 */ /* 0x000fe20000002400 */
[----:B------:R-:W-:Y:S01]  /*f780*/  IMAD.MOV.U32 R117, RZ, RZ, R86 ;  /* 0x000000ffff757224 */ /* 0x000fe200078e0056 */
[----:B------:R-:W-:Y:S01]  /*f790*/  IADD3 R86, R206, 0x9, RZ ;  /* 0x00000009ce567810 */ /* 0x000fe20007ffe0ff */
[----:B------:R-:W-:-:S02]  /*f7a0*/  FMUL.FTZ R13, R14, c[0x0][0x2ec] ;  /* 0x0000bb000e0d7a20 */ /* 0x000fc40000410000 */
[----:B------:R-:W-:Y:S02]  /*f7b0*/  FMUL.FTZ R29, R29, c[0x0][0x2ec] ;  /* 0x0000bb001d1d7a20 */ /* 0x000fe40000410000 */
[----:B------:R-:W-:Y:S01]  /*f7c0*/  FMUL.FTZ R99, R99, c[0x0][0x2ec] ;  /* 0x0000bb0063637a20 */ /* 0x000fe20000410000 */
[----:B------:R1:W2:Y:S01]  /*f7d0*/  MUFU.TANH R84, R69 ;  /* 0x0000004500547308 */ /* 0x0002a20000002400 */
[----:B------:R-:W-:Y:S02]  /*f7e0*/  FMUL.FTZ R31, R31, c[0x0][0x2ec] ;  /* 0x0000bb001f1f7a20 */ /* 0x000fe40000410000 */
[----:B------:R-:W-:Y:S02]  /*f7f0*/  FMUL.FTZ R34, R34, c[0x0][0x2ec] ;  /* 0x0000bb0022227a20 */ /* 0x000fe40000410000 */
[----:B------:R-:W-:Y:S02]  /*f800*/  FMUL.FTZ R116, R116, c[0x0][0x2ec] ;  /* 0x0000bb0074747a20 */ /* 0x000fe40000410000 */
[----:B------:R-:W-:Y:S01]  /*f810*/  FMUL.FTZ R120, R120, c[0x0][0x2ec] ;  /* 0x0000bb0078787a20 */ /* 0x000fe20000410000 */
[----:B------:R3:W-:Y:S01]  /*f820*/  MUFU.TANH R183, R56 ;  /* 0x0000003800b77308 */ /* 0x0007e20000002400 */
[----:B-1----:R-:W-:-:S07]  /*f830*/  IMAD.MOV.U32 R69, RZ, RZ, R189 ;  /* 0x000000ffff457224 */ /* 0x002fce00078e00bd */
[----:B------:R-:W-:Y:S01]  /*f840*/  MUFU.TANH R36, R36 ;  /* 0x0000002400247308 */ /* 0x000fe20000002400 */
[----:B--2---:R-:W-:Y:S02]  /*f850*/  IMAD.MOV.U32 R113, RZ, RZ, R84 ;  /* 0x000000ffff717224 */ /* 0x004fe400078e0054 */
[----:B------:R-:W-:Y:S02]  /*f860*/  IMAD.MOV.U32 R127, RZ, RZ, R69 ;  /* 0x000000ffff7f7224 */ /* 0x000fe400078e0045 */
[----:B------:R-:W-:Y:S02]  /*f870*/  FMUL.FTZ R84, R109, c[0x0][0x2ec] ;  /* 0x0000bb006d547a20 */ /* 0x000fe40000410000 */
[----:B---3--:R-:W-:Y:S01]  /*f880*/  IMAD.MOV.U32 R56, RZ, RZ, R68 ;  /* 0x000000ffff387224 */ /* 0x008fe200078e0044 */
[----:B------:R1:W-:Y:S01]  /*f890*/  MUFU.TANH R189, R66 ;  /* 0x0000004200bd7308 */ /* 0x0003e20000002400 */
[----:B------:R-:W-:Y:S02]  /*f8a0*/  FMUL.FTZ R68, R7, c[0x0][0x2ec] ;  /* 0x0000bb0007447a20 */ /* 0x000fe40000410000 */
[----:B------:R-:W-:-:S02]  /*f8b0*/  IMAD.MOV.U32 R131, RZ, RZ, R56 ;  /* 0x000000ffff837224 */ /* 0x000fc400078e0038 */
[----:B------:R-:W-:-:S03]  /*f8c0*/  FMUL.FTZ R7, R178, c[0x0][0x2ec] ;  /* 0x0000bb00b2077a20 */ /* 0x000fc60000410000 */
[----:B------:R-:W2:Y:S01]  /*f8d0*/  MUFU.TANH R48, R23 ;  /* 0x0000001700307308 */ /* 0x000ea20000002400 */
[----:B-1----:R-:W-:-:S07]  /*f8e0*/  FMUL.FTZ R66, R5, c[0x0][0x2ec] ;  /* 0x0000bb0005427a20 */ /* 0x002fce0000410000 */
[----:B------:R-:W1:Y:S01]  /*f8f0*/  MUFU.TANH R22, R22 ;  /* 0x0000001600167308 */ /* 0x000e620000002400 */
[----:B------:R-:W-:Y:S02]  /*f900*/  FMUL.FTZ R5, R6, c[0x0][0x2ec] ;  /* 0x0000bb0006057a20 */ /* 0x000fe40000410000 */
[----:B------:R-:W-:Y:S02]  /*f910*/  FMUL.FTZ R6, R176, c[0x0][0x2ec] ;  /* 0x0000bb00b0067a20 */ /* 0x000fe40000410000 */
[----:B--2---:R-:W-:-:S03]  /*f920*/  FFMA.FTZ R48, R3, UR4, R48 ;  /* 0x0000000403307c23 */ /* 0x004fc60008010030 */
[----:B------:R-:W2:Y:S02]  /*f930*/  MUFU.TANH R58, R58 ;  /* 0x0000003a003a7308 */ /* 0x000ea40000002400 */
[----:B------:R-:W-:Y:S02]  /*f940*/  FSEL R176, R48, -INF , !P5 ;  /* 0xff80000030b07808 */ /* 0x000fe40006800000 */
[----:B------:R-:W-:-:S04]  /*f950*/  ISETP.GE.AND P5, PT, R210, R165, PT ;  /* 0x000000a5d200720c */ /* 0x000fc80003fa6270 */
[----:B------:R-:W-:Y:S01]  /*f960*/  MUFU.TANH R181, R64 ;  /* 0x0000004000b57308 */ /* 0x000fe20000002400 */
[----:B-1----:R-:W-:-:S05]  /*f970*/  FFMA.FTZ R56, R197, UR4, R22 ;  /* 0x00000004c5387c23 */ /* 0x002fca0008010016 */
[----:B------:R-:W-:Y:S02]  /*f980*/  FSEL R56, R56, -INF , !P0 ;  /* 0xff80000038387808 */ /* 0x000fe40004000000 */
[----:B------:R-:W1:Y:S01]  /*f990*/  MUFU.TANH R18, R18 ;  /* 0x0000001200127308 */ /* 0x000e620000002400 */
[----:B--2---:R-:W-:Y:S01]  /*f9a0*/  FFMA.FTZ R57, R199, UR4, R58 ;  /* 0x00000004c7397c23 */ /* 0x004fe2000801003a */
[----:B------:R-:W-:-:S06]  /*f9b0*/  ISETP.GE.AND P0, PT, R212, R167, PT ;  /* 0x000000a7d400720c */ /* 0x000fcc0003f06270 */
[----:B------:R-:W-:Y:S08]  /*f9c0*/  I2F R201, R210 ;  /* 0x000000d200c97306 */ /* 0x000ff00000201400 */
[----:B------:R2:W-:Y:S08]  /*f9d0*/  MUFU.TANH R182, R70 ;  /* 0x0000004600b67308 */ /* 0x0005f00000002400 */
[----:B------:R-:W-:Y:S08]  /*f9e0*/  MUFU.TANH R43, R37 ;  /* 0x00000025002b7308 */ /* 0x000ff00000002400 */
[----:B------:R-:W3:Y:S01]  /*f9f0*/  MUFU.TANH R64, R15 ;  /* 0x0000000f00407308 */ /* 0x000ee20000002400 */
[----:B--2---:R-:W-:-:S02]  /*fa00*/  FMUL.FTZ R70, R173, c[0x0][0x2ec] ;  /* 0x0000bb00ad467a20 */ /* 0x004fc40000410000 */
[----:B------:R-:W-:Y:S02]  /*fa10*/  FFMA.FTZ R173, R3, UR4, R36 ;  /* 0x0000000403ad7c23 */ /* 0x000fe40008010024 */
[----:B-1----:R-:W-:Y:S01]  /*fa20*/  FFMA.FTZ R3, R197, UR4, R18 ;  /* 0x00000004c5037c23 */ /* 0x002fe20008010012 */
[----:B------:R-:W-:Y:S02]  /*fa30*/  IADD3 R18, R206, 0x11, RZ ;  /* 0x00000011ce127810 */ /* 0x000fe40007ffe0ff */
[----:B------:R-:W1:Y:S01]  /*fa40*/  MUFU.TANH R27, R27 ;  /* 0x0000001b001b7308 */ /* 0x000e620000002400 */
[----:B------:R-:W-:Y:S02]  /*fa50*/  FSEL R173, R173, -INF , !P6 ;  /* 0xff800000adad7808 */ /* 0x000fe40007000000 */
[----:B------:R-:W-:Y:S02]  /*fa60*/  ISETP.GE.AND P6, PT, R210, R167, PT ;  /* 0x000000a7d200720c */ /* 0x000fe40003fc6270 */
[----:B------:R-:W-:-:S02]  /*fa70*/  FSEL R3, R3, -INF , !P2 ;  /* 0xff80000003037808 */ /* 0x000fc40005000000 */
[----:B------:R-:W-:Y:S01]  /*fa80*/  ISETP.GE.AND P2, PT, R212, R165, PT ;  /* 0x000000a5d400720c */ /* 0x000fe20003f46270 */
[----:B------:R-:W-:Y:S01]  /*fa90*/  I2F R203, R212 ;  /* 0x000000d400cb7306 */ /* 0x000fe20000201400 */
[----:B---3--:R-:W-:Y:S01]  /*faa0*/  FFMA.FTZ R58, R199, UR4, R64 ;  /* 0x00000004c73a7c23 */ /* 0x008fe20008010040 */
[----:B------:R-:W-:Y:S01]  /*fab0*/  FSEL R64, R57, -INF , !P3 ;  /* 0xff80000039407808 */ /* 0x000fe20005800000 */
[----:B------:R-:W-:Y:S01]  /*fac0*/  FMUL.FTZ R15, R115, c[0x0][0x2ec] ;  /* 0x0000bb00730f7a20 */ /* 0x000fe20000410000 */
[----:B------:R-:W-:Y:S01]  /*fad0*/  ISETP.GE.AND P3, PT, R214, R167, PT ;  /* 0x000000a7d600720c */ /* 0x000fe20003f66270 */
[----:B------:R-:W-:Y:S01]  /*fae0*/  IMAD.MOV.U32 R199, RZ, RZ, R117 ;  /* 0x000000ffffc77224 */ /* 0x000fe200078e0075 */
[----:B------:R-:W-:Y:S02]  /*faf0*/  FSEL R58, R58, -INF , !P4 ;  /* 0xff8000003a3a7808 */ /* 0x000fe40006000000 */
[----:B------:R2:W-:Y:S01]  /*fb00*/  MUFU.TANH R94, R74 ;  /* 0x0000004a005e7308 */ /* 0x0005e20000002400 */
[----:B-1----:R-:W-:Y:S01]  /*fb10*/  FFMA.FTZ R27, R201, UR4, R27 ;  /* 0x00000004c91b7c23 */ /* 0x002fe2000801001b */
[----:B------:R-:W-:-:S02]  /*fb20*/  ISETP.GE.AND P4, PT, R214, R165, PT ;  /* 0x000000a5d600720c */ /* 0x000fc40003f86270 */
[----:B------:R-:W-:Y:S02]  /*fb30*/  IADD3 R210, R206, 0x19, RZ ;  /* 0x00000019ced27810 */ /* 0x000fe40007ffe0ff */
[----:B------:R-:W-:Y:S02]  /*fb40*/  FSEL R59, R27, -INF , !P6 ;  /* 0xff8000001b3b7808 */ /* 0x000fe40007000000 */
[----:B------:R1:W3:Y:S01]  /*fb50*/  MUFU.TANH R37, R11 ;  /* 0x0000000b00257308 */ /* 0x0002e20000002400 */
[----:B------:R-:W-:Y:S02]  /*fb60*/  ISETP.GE.AND P6, PT, R90, R167, PT ;  /* 0x000000a75a00720c */ /* 0x000fe40003fc6270 */
[----:B------:R-:W-:-:S05]  /*fb70*/  IADD3 R117, R206, 0x71, RZ ;  /* 0x00000071ce757810 */ /* 0x000fca0007ffe0ff */
[----:B------:R-:W4:Y:S01]  /*fb80*/  MUFU.TANH R66, R66 ;  /* 0x0000004200427308 */ /* 0x000f220000002400 */
[----:B--2---:R-:W-:Y:S02]  /*fb90*/  FMUL.FTZ R74, R175, c[0x0][0x2ec] ;  /* 0x0000bb00af4a7a20 */ /* 0x004fe40000410000 */
[----:B------:R-:W-:Y:S02]  /*fba0*/  IMAD.MOV.U32 R175, RZ, RZ, R80 ;  /* 0x000000ffffaf7224 */ /* 0x000fe400078e0050 */
[----:B------:R-:W-:Y:S02]  /*fbb0*/  FMUL.FTZ R80, R121, c[0x0][0x2ec] ;  /* 0x0000bb0079507a20 */ /* 0x000fe40000410000 */
[----:B------:R-:W-:Y:S01]  /*fbc0*/  IMAD.MOV.U32 R121, RZ, RZ, R77 ;  /* 0x000000ffff797224 */ /* 0x000fe200078e004d */
[----:B------:R2:W-:Y:S01]  /*fbd0*/  MUFU.TANH R92, R72 ;  /* 0x00000048005c7308 */ /* 0x0005e20000002400 */
[----:B------:R-:W-:Y:S01]  /*fbe0*/  FMUL.FTZ R77, R119, c[0x0][0x2ec] ;  /* 0x0000bb00774d7a20 */ /* 0x000fe20000410000 */
[----:B-1----:R-:W-:Y:S01]  /*fbf0*/  IADD3 R11, R206, 0x1, RZ ;  /* 0x00000001ce0b7810 */ /* 0x002fe20007ffe0ff */
[----:B---3--:R-:W-:-:S02]  /*fc00*/  FFMA.FTZ R201, R201, UR4, R37 ;  /* 0x00000004c9c97c23 */ /* 0x008fc40008010025 */
[----:B------:R-:W-:-:S03]  /*fc10*/  IMAD.MOV.U32 R119, RZ, RZ, R85 ;  /* 0x000000ffff777224 */ /* 0x000fc600078e0055 */
[----:B------:R1:W3:Y:S01]  /*fc20*/  MUFU.TANH R71, R53 ;  /* 0x0000003500477308 */ /* 0x0002e20000002400 */
[----:B----4-:R-:W-:Y:S01]  /*fc30*/  FFMA.FTZ R69, R203, UR4, R66 ;  /* 0x00000004cb457c23 */ /* 0x010fe20008010042 */
[----:B------:R-:W-:Y:S01]  /*fc40*/  FSEL R57, R201, -INF , !P5 ;  /* 0xff800000c9397808 */ /* 0x000fe20006800000 */
[----:B------:R-:W-:Y:S01]  /*fc50*/  IMAD.MOV.U32 R201, RZ, RZ, R131 ;  /* 0x000000ffffc97224 */ /* 0x000fe200078e0083 */
[----:B------:R-:W-:-:S04]  /*fc60*/  ISETP.GE.AND P5, PT, R90, R165, PT ;  /* 0x000000a55a00720c */ /* 0x000fc80003fa6270 */
[----:B------:R-:W4:Y:S01]  /*fc70*/  I2F R88, R214 ;  /* 0x000000d600587306 */ /* 0x000f220000201400 */
[----:B--2---:R-:W-:Y:S02]  /*fc80*/  FMUL.FTZ R72, R169, c[0x0][0x2ec] ;  /* 0x0000bb00a9487a20 */ /* 0x004fe40000410000 */
[----:B------:R-:W-:-:S05]  /*fc90*/  IMAD.MOV.U32 R169, RZ, RZ, R83 ;  /* 0x000000ffffa97224 */ /* 0x000fca00078e0053 */
[----:B------:R-:W2:Y:S01]  /*fca0*/  MUFU.TANH R68, R68 ;  /* 0x0000004400447308 */ /* 0x000ea20000002400 */
[----:B-1----:R-:W-:Y:S02]  /*fcb0*/  FMUL.FTZ R53, R123, c[0x0][0x2ec] ;  /* 0x0000bb007b357a20 */ /* 0x002fe40000410000 */
[----:B---3--:R-:W-:Y:S02]  /*fcc0*/  IMAD.MOV.U32 R125, RZ, RZ, R71 ;  /* 0x000000ffff7d7224 */ /* 0x008fe400078e0047 */
[----:B------:R-:W-:Y:S02]  /*fcd0*/  IMAD.MOV.U32 R123, RZ, RZ, R87 ;  /* 0x000000ffff7b7224 */ /* 0x000fe400078e0057 */
[----:B------:R-:W-:Y:S01]  /*fce0*/  FMUL.FTZ R87, R101, c[0x0][0x2ec] ;  /* 0x0000bb0065577a20 */ /* 0x000fe20000410000 */
[----:B------:R-:W1:Y:S01]  /*fcf0*/  MUFU.TANH R67, R67 ;  /* 0x0000004300437308 */ /* 0x000e620000002400 */
[----:B----4-:R-:W-:Y:S01]  /*fd00*/  FFMA.FTZ R71, R88, UR4, R65 ;  /* 0x0000000458477c23 */ /* 0x010fe20008010041 */
[----:B------:R-:W-:Y:S01]  /*fd10*/  IADD3 R214, R206, 0x39, RZ ;  /* 0x00000039ced67810 */ /* 0x000fe20007ffe0ff */
[----:B------:R-:W-:-:S05]  /*fd20*/  IMAD.MOV.U32 R197, RZ, RZ, R125 ;  /* 0x000000ffffc57224 */ /* 0x000fca00078e007d */
[----:B------:R3:W-:Y:S01]  /*fd30*/  I2F R89, R90 ;  /* 0x0000005a00597306 */ /* 0x0007e20000201400 */
[----:B--2---:R-:W-:Y:S01]  /*fd40*/  FFMA.FTZ R66, R203, UR4, R68 ;  /* 0x00000004cb427c23 */ /* 0x004fe20008010044 */
[----:B------:R-:W-:Y:S01]  /*fd50*/  FSEL R68, R69, -INF , !P0 ;  /* 0xff80000045447808 */ /* 0x000fe20004000000 */
[----:B------:R-:W-:Y:S01]  /*fd60*/  IMAD.MOV.U32 R203, RZ, RZ, R119 ;  /* 0x000000ffffcb7224 */ /* 0x000fe200078e0077 */
[----:B------:R-:W-:Y:S02]  /*fd70*/  ISETP.GE.AND P0, PT, R216, R167, PT ;  /* 0x000000a7d800720c */ /* 0x000fe40003f06270 */
[----:B------:R-:W-:Y:S02]  /*fd80*/  FSEL R66, R66, -INF , !P2 ;  /* 0xff80000042427808 */ /* 0x000fe40005000000 */
[----:B------:R-:W2:Y:S01]  /*fd90*/  MUFU.TANH R70, R70 ;  /* 0x0000004600467308 */ /* 0x000ea20000002400 */
[----:B-1----:R-:W-:Y:S01]  /*fda0*/  FFMA.FTZ R65, R88, UR4, R67 ;  /* 0x0000000458417c23 */ /* 0x002fe20008010043 */
[----:B------:R-:W-:-:S02]  /*fdb0*/  FSEL R67, R71, -INF , !P3 ;  /* 0xff80000047437808 */ /* 0x000fc40005800000 */
[----:B------:R-:W-:Y:S02]  /*fdc0*/  ISETP.GE.AND P2, PT, R216, R165, PT ;  /* 0x000000a5d800720c */ /* 0x000fe40003f46270 */
[----:B------:R-:W-:Y:S02]  /*fdd0*/  FSEL R65, R65, -INF , !P4 ;  /* 0xff80000041417808 */ /* 0x000fe40006000000 */
[----:B------:R-:W1:Y:S01]  /*fde0*/  MUFU.TANH R74, R74 ;  /* 0x0000004a004a7308 */ /* 0x000e620000002400 */
[----:B---3--:R-:W-:Y:S01]  /*fdf0*/  FMUL.FTZ R90, R107, c[0x0][0x2ec] ;  /* 0x0000bb006b5a7a20 */ /* 0x008fe20000410000 */
[C---:B------:R-:W-:Y:S02]  /*fe00*/  ISETP.GE.AND P3, PT, R190.reuse, R167, PT ;  /* 0x000000a7be00720c */ /* 0x040fe40003f66270 */
[----:B------:R-:W-:-:S04]  /*fe10*/  ISETP.GE.AND P4, PT, R190, R165, PT ;  /* 0x000000a5be00720c */ /* 0x000fc80003f86270 */
[----:B------:R-:W3:Y:S01]  /*fe20*/  I2F R91, R216 ;  /* 0x000000d8005b7306 */ /* 0x000ee20000201400 */
[----:B--2---:R-:W-:-:S07]  /*fe30*/  FFMA.FTZ R69, R89, UR4, R70 ;  /* 0x0000000459457c23 */ /* 0x004fce0008010046 */
[----:B------:R-:W2:Y:S01]  /*fe40*/  MUFU.TANH R72, R72 ;  /* 0x0000004800487308 */ /* 0x000ea20000002400 */
[----:B-1----:R-:W-:-:S05]  /*fe50*/  FFMA.FTZ R70, R89, UR4, R74 ;  /* 0x0000000459467c23 */ /* 0x002fca000801004a */
[----:B------:R-:W-:Y:S02]  /*fe60*/  FSEL R70, R70, -INF , !P5 ;  /* 0xff80000046467808 */ /* 0x000fe40006800000 */
[----:B------:R-:W-:Y:S01]  /*fe70*/  I2F R188, R190 ;  /* 0x000000be00bc7306 */ /* 0x000fe20000201400 */
[----:B---3--:R-:W-:Y:S01]  /*fe80*/  FFMA.FTZ R76, R91, UR4, R76 ;  /* 0x000000045b4c7c23 */ /* 0x008fe2000801004c */
[----:B------:R-:W-:Y:S02]  /*fe90*/  ISETP.GE.AND P5, PT, R220, R165, PT ;  /* 0x000000a5dc00720c */ /* 0x000fe40003fa6270 */
[----:B------:R-:W-:-:S04]  /*fea0*/  IADD3 R216, R206, 0x49, RZ ;  /* 0x00000049ced87810 */ /* 0x000fc80007ffe0ff */
[----:B------:R-:W1:Y:S01]  /*feb0*/  MUFU.TANH R73, R73 ;  /* 0x0000004900497308 */ /* 0x000e620000002400 */
[----:B--2---:R-:W-:Y:S01]  /*fec0*/  FFMA.FTZ R71, R91, UR4, R72 ;  /* 0x000000045b477c23 */ /* 0x004fe20008010048 */
[----:B------:R-:W-:Y:S02]  /*fed0*/  FSEL R72, R69, -INF , !P6 ;  /* 0xff80000045487808 */ /* 0x000fe40007000000 */
[----:B------:R-:W-:Y:S02]  /*fee0*/  FSEL R69, R76, -INF , !P2 ;  /* 0xff8000004c457808 */ /* 0x000fe40005000000 */
[----:B------:R-:W-:Y:S02]  /*fef0*/  FSEL R71, R71, -INF , !P0 ;  /* 0xff80000047477808 */ /* 0x000fe40004000000 */
[----:B------:R-:W2:Y:S01]  /*ff00*/  MUFU.TANH R79, R79 ;  /* 0x0000004f004f7308 */ /* 0x000ea20000002400 */
[-C--:B------:R-:W-:Y:S02]  /*ff10*/  ISETP.GE.AND P0, PT, R186, R167.reuse, PT ;  /* 0x000000a7ba00720c */ /* 0x080fe40003f06270 */
[----:B------:R-:W-:-:S02]  /*ff20*/  ISETP.GE.AND P6, PT, R220, R167, PT ;  /* 0x000000a7dc00720c */ /* 0x000fc40003fc6270 */
[----:B------:R-:W-:-:S03]  /*ff30*/  ISETP.GE.AND P2, PT, R186, R165, PT ;  /* 0x000000a5ba00720c */ /* 0x000fc60003f46270 */
[----:B------:R3:W-:Y:S01]  /*ff40*/  I2F R184, R220 ;  /* 0x000000dc00b87306 */ /* 0x0007e20000201400 */
[----:B-1----:R-:W-:-:S05]  /*ff50*/  FFMA.FTZ R73, R188, UR4, R73 ;  /* 0x00000004bc497c23 */ /* 0x002fca0008010049 */
[----:B------:R-:W-:Y:S02]  /*ff60*/  FSEL R76, R73, -INF , !P3 ;  /* 0xff800000494c7808 */ /* 0x000fe40005800000 */
[----:B------:R-:W1:Y:S01]  /*ff70*/  MUFU.TANH R81, R81 ;  /* 0x0000005100517308 */ /* 0x000e620000002400 */
[----:B--2---:R-:W-:Y:S01]  /*ff80*/  FFMA.FTZ R74, R188, UR4, R79 ;  /* 0x00000004bc4a7c23 */ /* 0x004fe2000801004f */
[----:B------:R-:W-:Y:S02]  /*ff90*/  ISETP.GE.AND P3, PT, R222, R167, PT ;  /* 0x000000a7de00720c */ /* 0x000fe40003f66270 */
[----:B------:R-:W-:Y:S02]  /*ffa0*/  IADD3 R188, R206, 0x51, RZ ;  /* 0x00000051cebc7810 */ /* 0x000fe40007ffe0ff */
[----:B------:R-:W-:Y:S02]  /*ffb0*/  FSEL R74, R74, -INF , !P4 ;  /* 0xff8000004a4a7808 */ /* 0x000fe40006000000 */
[----:B------:R2:W-:Y:S01]  /*ffc0*/  I2F R185, R186 ;  /* 0x000000ba00b97306 */ /* 0x0005e20000201400 */
[----:B------:R-:W-:-:S02]  /*ffd0*/  ISETP.GE.AND P4, PT, R222, R165, PT ;  /* 0x000000a5de00720c */ /* 0x000fc40003f86270 */
[----:B---3--:R-:W-:-:S05]  /*ffe0*/  IADD3 R220, R206, 0x61, RZ ;  /* 0x00000061cedc7810 */ /* 0x008fca0007ffe0ff */
[----:B------:R-:W3:Y:S01]  /*fff0*/  MUFU.TANH R80, R80 ;  /* 0x0000005000507308 */ /* 0x000ee20000002400 */
[----:B-1----:R-:W-:-:S05]  /*10000*/  FFMA.FTZ R81, R184, UR4, R81 ;  /* 0x00000004b8517c23 */ /* 0x002fca0008010051 */
[----:B------:R-:W-:Y:S02]  /*10010*/  FSEL R73, R81, -INF , !P5 ;  /* 0xff80000051497808 */ /* 0x000fe40006800000 */
[----:B------:R1:W-:Y:S01]  /*10020*/  I2F R180, R222 ;  /* 0x000000de00b47306 */ /* 0x0003e20000201400 */
[----:B------:R-:W-:Y:S02]  /*10030*/  ISETP.GE.AND P5, PT, R246, R165, PT ;  /* 0x000000a5f600720c */ /* 0x000fe40003fa6270 */
[----:B--2---:R-:W-:-:S05]  /*10040*/  IADD3 R186, R206, 0x41, RZ ;  /* 0x00000041ceba7810 */ /* 0x004fca0007ffe0ff */
[----:B------:R-:W2:Y:S01]  /*10050*/  MUFU.TANH R19, R19 ;  /* 0x0000001300137308 */ /* 0x000ea20000002400 */
[----:B---3--:R-:W-:-:S05]  /*10060*/  FFMA.FTZ R80, R185, UR4, R80 ;  /* 0x00000004b9507c23 */ /* 0x008fca0008010050 */
[----:B------:R-:W-:Y:S02]  /*10070*/  FSEL R81, R80, -INF , !P0 ;  /* 0xff80000050517808 */ /* 0x000fe40004000000 */
[----:B------:R-:W3:Y:S01]  /*10080*/  MUFU.TANH R77, R77 ;  /* 0x0000004d004d7308 */ /* 0x000ee20000002400 */
[----:B------:R-:W-:Y:S02]  /*10090*/  ISETP.GE.AND P0, PT, R252, R167, PT ;  /* 0x000000a7fc00720c */ /* 0x000fe40003f06270 */
[----:B-1----:R-:W-:-:S05]  /*100a0*/  IADD3 R222, R206, 0x59, RZ ;  /* 0x00000059cede7810 */ /* 0x002fca0007ffe0ff */
[----:B------:R-:W1:Y:S01]  /*100b0*/  MUFU.TANH R75, R75 ;  /* 0x0000004b004b7308 */ /* 0x000e620000002400 */
[----:B--2---:R-:W-:-:S05]  /*100c0*/  FFMA.FTZ R83, R180, UR4, R19 ;  /* 0x00000004b4537c23 */ /* 0x004fca0008010013 */
[----:B------:R-:W-:Y:S02]  /*100d0*/  FSEL R80, R83, -INF , !P3 ;  /* 0xff80000053507808 */ /* 0x000fe40005800000 */
[----:B------:R-:W2:Y:S01]  /*100e0*/  MUFU.TANH R53, R53 ;  /* 0x0000003500357308 */ /* 0x000ea20000002400 */
[----:B---3--:R-:W-:Y:S01]  /*100f0*/  FFMA.FTZ R77, R180, UR4, R77 ;  /* 0x00000004b44d7c23 */ /* 0x008fe2000801004d */
[----:B------:R-:W-:-:S04]  /*10100*/  ISETP.GE.AND P3, PT, R194, R167, PT ;  /* 0x000000a7c200720c */ /* 0x000fc80003f66270 */
[----:B------:R-:W-:Y:S02]  /*10110*/  FSEL R77, R77, -INF , !P4 ;  /* 0xff8000004d4d7808 */ /* 0x000fe40006000000 */
[----:B------:R3:W-:Y:S01]  /*10120*/  I2F R187, R246 ;  /* 0x000000f600bb7306 */ /* 0x0007e20000201400 */
[----:B-1----:R-:W-:Y:S01]  /*10130*/  FFMA.FTZ R75, R184, UR4, R75 ;  /* 0x00000004b84b7c23 */ /* 0x002fe2000801004b */
[----:B------:R-:W-:-:S04]  /*10140*/  ISETP.GE.AND P4, PT, R194, R165, PT ;  /* 0x000000a5c200720c */ /* 0x000fc80003f86270 */
[----:B------:R-:W-:Y:S02]  /*10150*/  FSEL R75, R75, -INF , !P6 ;  /* 0xff8000004b4b7808 */ /* 0x000fe40007000000 */
[----:B------:R-:W1:Y:S01]  /*10160*/  MUFU.TANH R82, R82 ;  /* 0x0000005200527308 */ /* 0x000e620000002400 */
[----:B--2---:R-:W-:Y:S01]  /*10170*/  FFMA.FTZ R53, R185, UR4, R53 ;  /* 0x00000004b9357c23 */ /* 0x004fe20008010035 */
[----:B------:R-:W-:Y:S01]  /*10180*/  ISETP.GE.AND P6, PT, R246, R167, PT ;  /* 0x000000a7f600720c */ /* 0x000fe20003fc6270 */
[----:B------:R-:W-:-:S03]  /*10190*/  IMAD.MOV.U32 R185, RZ, RZ, R121 ;  /* 0x000000ffffb97224 */ /* 0x000fc600078e0079 */
[----:B------:R-:W-:Y:S01]  /*101a0*/  FSEL R79, R53, -INF , !P2 ;  /* 0xff800000354f7808 */ /* 0x000fe20005000000 */
[----:B------:R-:W-:Y:S01]  /*101b0*/  IMAD.MOV.U32 R53, RZ, RZ, R127 ;  /* 0x000000ffff357224 */ /* 0x000fe200078e007f */
[----:B------:R2:W-:Y:S01]  /*101c0*/  I2F R191, R252 ;  /* 0x000000fc00bf7306 */ /* 0x0005e20000201400 */
[----:B------:R-:W-:Y:S02]  /*101d0*/  ISETP.GE.AND P2, PT, R252, R165, PT ;  /* 0x000000a5fc00720c */ /* 0x000fe40003f46270 */
[----:B---3--:R-:W-:-:S05]  /*101e0*/  IADD3 R246, R206, 0x69, RZ ;  /* 0x00000069cef67810 */ /* 0x008fca0007ffe0ff */
[----:B------:R-:W3:Y:S01]  /*101f0*/  MUFU.TANH R212, R111 ;  /* 0x0000006f00d47308 */ /* 0x000ee20000002400 */
[----:B-1----:R-:W-:-:S05]  /*10200*/  FFMA.FTZ R82, R187, UR4, R82 ;  /* 0x00000004bb527c23 */ /* 0x002fca0008010052 */
[----:B------:R-:W-:Y:S02]  /*10210*/  FSEL R85, R82, -INF , !P6 ;  /* 0xff80000052557808 */ /* 0x000fe40007000000 */
[----:B------:R1:W-:Y:S01]  /*10220*/  I2F R213, R194 ;  /* 0x000000c200d57306 */ /* 0x0003e20000201400 */
[----:B------:R-:W-:Y:S01]  /*10230*/  ISETP.GE.AND P6, PT, R223, R167, PT ;  /* 0x000000a7df00720c */ /* 0x000fe20003fc6270 */
[----:B--2---:R-:W-:-:S05]  /*10240*/  IMAD.U32 R252, RZ, RZ, UR6 ;  /* 0x00000006fffc7e24 */ /* 0x004fca000f8e00ff */
[----:B------:R-:W-:Y:S01]  /*10250*/  LOP3.LUT R252, R252, 0x18, R243, 0xfe, !PT ;  /* 0x00000018fcfc7812 */ /* 0x000fe200078efef3 */
[----:B------:R-:W2:Y:S01]  /*10260*/  MUFU.TANH R88, R105 ;  /* 0x0000006900587308 */ /* 0x000ea20000002400 */
[----:B---3--:R-:W-:-:S05]  /*10270*/  FFMA.FTZ R212, R191, UR4, R212 ;  /* 0x00000004bfd47c23 */ /* 0x008fca00080100d4 */
[----:B------:R-:W-:Y:S02]  /*10280*/  FSEL R82, R212, -INF , !P2 ;  /* 0xff800000d4527808 */ /* 0x000fe40005000000 */
[----:B------:R-:W3:Y:S01]  /*10290*/  MUFU.TANH R90, R90 ;  /* 0x0000005a005a7308 */ /* 0x000ee20000002400 */
[----:B-1----:R-:W-:Y:S01]  /*102a0*/  FMUL.FTZ R194, R97, c[0x0][0x2ec] ;  /* 0x0000bb0061c27a20 */ /* 0x002fe20000410000 */
[----:B------:R-:W-:-:S06]  /*102b0*/  ISETP.GE.AND P2, PT, R211, R165, PT ;  /* 0x000000a5d300720c */ /* 0x000fcc0003f46270 */
[----:B------:R-:W-:Y:S01]  /*102c0*/  I2F R207, R223 ;  /* 0x000000df00cf7306 */ /* 0x000fe20000201400 */
[----:B--2---:R-:W-:-:S05]  /*102d0*/  FFMA.FTZ R91, R213, UR4, R88 ;  /* 0x00000004d55b7c23 */ /* 0x004fca0008010058 */
[----:B------:R-:W-:Y:S02]  /*102e0*/  FSEL R91, R91, -INF , !P3 ;  /* 0xff8000005b5b7808 */ /* 0x000fe40005800000 */
[----:B------:R-:W1:Y:S01]  /*102f0*/  MUFU.TANH R15, R15 ;  /* 0x0000000f000f7308 */ /* 0x000e620000002400 */
[----:B---3--:R-:W-:Y:S01]  /*10300*/  FFMA.FTZ R88, R213, UR4, R90 ;  /* 0x00000004d5587c23 */ /* 0x008fe2000801005a */
[----:B------:R-:W-:-:S04]  /*10310*/  ISETP.GE.AND P3, PT, R11, R167, PT ;  /* 0x000000a70b00720c */ /* 0x000fc80003f66270 */
[----:B------:R-:W-:Y:S02]  /*10320*/  FSEL R88, R88, -INF , !P4 ;  /* 0xff80000058587808 */ /* 0x000fe40006000000 */
[----:B------:R-:W2:Y:S01]  /*10330*/  MUFU.TANH R87, R87 ;  /* 0x0000005700577308 */ /* 0x000ea20000002400 */
[----:B------:R-:W-:-:S07]  /*10340*/  ISETP.GE.AND P4, PT, R11, R165, PT ;  /* 0x000000a50b00720c */ /* 0x000fce0003f86270 */
[----:B------:R-:W-:Y:S01]  /*10350*/  I2F R196, R198 ;  /* 0x000000c600c47306 */ /* 0x000fe20000201400 */
[----:B-1----:R-:W-:Y:S02]  /*10360*/  FFMA.FTZ R15, R187, UR4, R15 ;  /* 0x00000004bb0f7c23 */ /* 0x002fe4000801000f */
[----:B------:R-:W-:-:S03]  /*10370*/  IMAD.MOV.U32 R187, RZ, RZ, R129 ;  /* 0x000000ffffbb7224 */ /* 0x000fc600078e0081 */
[----:B------:R-:W-:Y:S02]  /*10380*/  FSEL R83, R15, -INF , !P5 ;  /* 0xff8000000f537808 */ /* 0x000fe40006800000 */
[----:B------:R-:W1:Y:S01]  /*10390*/  MUFU.TANH R19, R103 ;  /* 0x0000006700137308 */ /* 0x000e620000002400 */
[----:B--2---:R-:W-:Y:S01]  /*103a0*/  FFMA.FTZ R87, R207, UR4, R87 ;  /* 0x00000004cf577c23 */ /* 0x004fe20008010057 */
[----:B------:R-:W-:Y:S01]  /*103b0*/  ISETP.GE.AND P5, PT, R223, R165, PT ;  /* 0x000000a5df00720c */ /* 0x000fe20003fa6270 */
[----:B------:R-:W-:-:S03]  /*103c0*/  IMAD.MOV.U32 R223, RZ, RZ, R113 ;  /* 0x000000ffffdf7224 */ /* 0x000fc600078e0071 */
[----:B------:R-:W-:Y:S02]  /*103d0*/  FSEL R90, R87, -INF , !P6 ;  /* 0xff800000575a7808 */ /* 0x000fe40007000000 */
[----:B------:R-:W2:Y:S01]  /*103e0*/  MUFU.TANH R84, R84 ;  /* 0x0000005400547308 */ /* 0x000ea20000002400 */
[----:B------:R-:W-:-:S07]  /*103f0*/  ISETP.GE.AND P6, PT, R198, R165, PT ;  /* 0x000000a5c600720c */ /* 0x000fce0003fc6270 */
[----:B------:R-:W3:Y:S01]  /*10400*/  I2F R10, R11 ;  /* 0x0000000b000a7306 */ /* 0x000ee20000201400 */
[----:B-1----:R-:W-:-:S05]  /*10410*/  FFMA.FTZ R19, R207, UR4, R19 ;  /* 0x00000004cf137c23 */ /* 0x002fca0008010013 */
[----:B------:R-:W-:Y:S02]  /*10420*/  FSEL R87, R19, -INF , !P5 ;  /* 0xff80000013577808 */ /* 0x000fe40006800000 */
[----:B------:R1:W-:Y:S01]  /*10430*/  I2F R195, R211 ;  /* 0x000000d300c37306 */ /* 0x0003e20000201400 */
[----:B--2---:R-:W-:Y:S01]  /*10440*/  FFMA.FTZ R84, R191, UR4, R84 ;  /* 0x00000004bf547c23 */ /* 0x004fe20008010054 */
[----:B------:R-:W-:Y:S01]  /*10450*/  ISETP.GE.AND P5, PT, R86, R167, PT ;  /* 0x000000a75600720c */ /* 0x000fe20003fa6270 */
[----:B------:R-:W-:-:S03]  /*10460*/  IMAD.MOV.U32 R191, RZ, RZ, R169 ;  /* 0x000000ffffbf7224 */ /* 0x000fc600078e00a9 */
[----:B------:R-:W-:Y:S02]  /*10470*/  FSEL R84, R84, -INF , !P0 ;  /* 0xff80000054547808 */ /* 0x000fe40004000000 */
[----:B------:R-:W2:Y:S01]  /*10480*/  MUFU.TANH R194, R194 ;  /* 0x000000c200c27308 */ /* 0x000ea20000002400 */
[----:B---3--:R-:W-:Y:S01]  /*10490*/  FFMA.FTZ R10, R10, UR4, R205 ;  /* 0x000000040a0a7c23 */ /* 0x008fe200080100cd */
[----:B------:R-:W-:-:S04]  /*104a0*/  ISETP.GE.AND P0, PT, R211, R167, PT ;  /* 0x000000a7d300720c */ /* 0x000fc80003f06270 */
[----:B------:R-:W-:Y:S01]  /*104b0*/  FSEL R19, R10, -INF , !P3 ;  /* 0xff8000000a137808 */ /* 0x000fe20005800000 */
[----:B------:R-:W-:Y:S01]  /*104c0*/  IMAD.U32 R10, RZ, RZ, UR6 ;  /* 0x00000006ff0a7e24 */ /* 0x000fe2000f8e00ff */
[----:B------:R-:W3:Y:S01]  /*104d0*/  MUFU.TANH R212, R99 ;  /* 0x0000006300d47308 */ /* 0x000ee20000002400 */
[----:B-1----:R-:W-:Y:S01]  /*104e0*/  IMAD.MOV.U32 R211, RZ, RZ, R123 ;  /* 0x000000ffffd37224 */ /* 0x002fe200078e007b */
[----:B------:R-:W-:Y:S02]  /*104f0*/  ISETP.GE.AND P3, PT, R210, R167, PT ;  /* 0x000000a7d200720c */ /* 0x000fe40003f66270 */
[C-C-:B------:R-:W-:Y:S02]  /*10500*/  LOP3.LUT R131, R10.reuse, 0x38, R243.reuse, 0xfe, !PT ;  /* 0x000000380a837812 */ /* 0x140fe400078efef3 */
[----:B------:R-:W-:Y:S02]  /*10510*/  LOP3.LUT R129, R10, 0x40, R243, 0xfe, !PT ;  /* 0x000000400a817812 */ /* 0x000fe400078efef3 */
[----:B------:R-:W1:Y:S01]  /*10520*/  I2F R36, R86 ;  /* 0x0000005600247306 */ /* 0x000e620000201400 */
[----:B--2---:R-:W-:-:S05]  /*10530*/  FFMA.FTZ R89, R195, UR4, R194 ;  /* 0x00000004c3597c23 */ /* 0x004fca00080100c2 */
[----:B------:R-:W-:Y:S02]  /*10540*/  FSEL R89, R89, -INF , !P0 ;  /* 0xff80000059597808 */ /* 0x000fe40004000000 */
[----:B------:R-:W2:Y:S01]  /*10550*/  I2F R48, R86 ;  /* 0x0000005600307306 */ /* 0x000ea20000201400 */
[----:B---3--:R-:W-:Y:S01]  /*10560*/  FFMA.FTZ R212, R195, UR4, R212 ;  /* 0x00000004c3d47c23 */ /* 0x008fe200080100d4 */
[----:B------:R-:W-:-:S06]  /*10570*/  ISETP.GE.AND P0, PT, R18, R167, PT ;  /* 0x000000a71200720c */ /* 0x000fcc0003f06270 */
[----:B------:R-:W3:Y:S01]  /*10580*/  I2F R22, R18 ;  /* 0x0000001200167306 */ /* 0x000ee20000201400 */
[----:B-1----:R-:W-:-:S05]  /*10590*/  FFMA.FTZ R15, R36, UR4, R219 ;  /* 0x00000004240f7c23 */ /* 0x002fca00080100db */
[----:B------:R-:W-:Y:S02]  /*105a0*/  FSEL R15, R15, -INF , !P5 ;  /* 0xff8000000f0f7808 */ /* 0x000fe40006800000 */
[----:B------:R1:W4:Y:S01]  /*105b0*/  I2F R14, R11 ;  /* 0x0000000b000e7306 */ /* 0x0003220000201400 */
[----:B--2---:R-:W-:Y:S01]  /*105c0*/  FFMA.FTZ R48, R48, UR4, R247 ;  /* 0x0000000430307c23 */ /* 0x004fe200080100f7 */
[----:B------:R-:W-:-:S06]  /*105d0*/  ISETP.GE.AND P5, PT, R208, R167, PT ;  /* 0x000000a7d000720c */ /* 0x000fcc0003fa6270 */
[----:B------:R-:W2:Y:S01]  /*105e0*/  I2F R23, R18 ;  /* 0x0000001200177306 */ /* 0x000ea20000201400 */
[----:B---3--:R-:W-:Y:S02]  /*105f0*/  FFMA.FTZ R36, R22, UR4, R187 ;  /* 0x0000000416247c23 */ /* 0x008fe400080100bb */
[----:B------:R-:W-:Y:S02]  /*10600*/  FMUL.FTZ R22, R174, c[0x0][0x2ec] ;  /* 0x0000bb00ae167a20 */ /* 0x000fe40000410000 */
[----:B------:R-:W-:Y:S02]  /*10610*/  FMUL.FTZ R174, R33, c[0x0][0x2ec] ;  /* 0x0000bb0021ae7a20 */ /* 0x000fe40000410000 */
[----:B-1----:R-:W-:Y:S01]  /*10620*/  FFMA.FTZ R11, R196, UR4, R221 ;  /* 0x00000004c40b7c23 */ /* 0x002fe200080100dd */
[----:B------:R-:W1:Y:S01]  /*10630*/  I2F R37, R210 ;  /* 0x000000d200257306 */ /* 0x000e620000201400 */
[----:B----4-:R-:W-:Y:S02]  /*10640*/  FFMA.FTZ R14, R14, UR4, R209 ;  /* 0x000000040e0e7c23 */ /* 0x010fe400080100d1 */
[----:B------:R-:W-:Y:S01]  /*10650*/  IMAD.U32 R196, RZ, RZ, UR6 ;  /* 0x00000006ffc47e24 */ /* 0x000fe2000f8e00ff */
[----:B------:R-:W-:-:S02]  /*10660*/  FSEL R11, R11, -INF , !P6 ;  /* 0xff8000000b0b7808 */ /* 0x000fc40007000000 */
[-C--:B------:R-:W-:Y:S01]  /*10670*/  ISETP.GE.AND P6, PT, R86, R165.reuse, PT ;  /* 0x000000a55600720c */ /* 0x080fe20003fc6270 */
[----:B------:R-:W-:Y:S01]  /*10680*/  IMAD.U32 R86, RZ, RZ, UR6 ;  /* 0x00000006ff567e24 */ /* 0x000fe2000f8e00ff */
[----:B------:R-:W3:Y:S01]  /*10690*/  I2F R109, R204 ;  /* 0x000000cc006d7306 */ /* 0x000ee20000201400 */
[----:B--2---:R-:W-:Y:S01]  /*106a0*/  FFMA.FTZ R53, R23, UR4, R53 ;  /* 0x0000000417357c23 */ /* 0x004fe20008010035 */
[----:B------:R-:W-:Y:S01]  /*106b0*/  FSEL R10, R48, -INF , !P6 ;  /* 0xff800000300a7808 */ /* 0x000fe20007000000 */
[----:B------:R-:W-:Y:S01]  /*106c0*/  IMAD.U32 R48, RZ, RZ, UR6 ;  /* 0x00000006ff307e24 */ /* 0x000fe2000f8e00ff */
[----:B------:R-:W-:Y:S02]  /*106d0*/  LOP3.LUT R115, R86, 0x28, R243, 0xfe, !PT ;  /* 0x0000002856737812 */ /* 0x000fe400078efef3 */
[----:B------:R-:W-:Y:S02]  /*106e0*/  FSEL R86, R212, -INF , !P2 ;  /* 0xff800000d4567808 */ /* 0x000fe40005000000 */
[----:B------:R-:W2:Y:S01]  /*106f0*/  I2F R190, R214 ;  /* 0x000000d600be7306 */ /* 0x000ea20000201400 */
[-C--:B------:R-:W-:Y:S01]  /*10700*/  ISETP.GE.AND P2, PT, R18, R165.reuse, PT ;  /* 0x000000a51200720c */ /* 0x080fe20003f46270 */
[----:B-1----:R-:W-:Y:S01]  /*10710*/  FFMA.FTZ R171, R37, UR4, R171 ;  /* 0x0000000425ab7c23 */ /* 0x002fe200080100ab */
[----:B------:R-:W-:Y:S01]  /*10720*/  FSEL R23, R36, -INF , !P0 ;  /* 0xff80000024177808 */ /* 0x000fe20004000000 */
[----:B------:R-:W-:Y:S01]  /*10730*/  FMUL.FTZ R18, R172, c[0x0][0x2ec] ;  /* 0x0000bb00ac127a20 */ /* 0x000fe20000410000 */
[----:B------:R-:W-:Y:S01]  /*10740*/  FSEL R14, R14, -INF , !P4 ;  /* 0xff8000000e0e7808 */ /* 0x000fe20006000000 */
[----:B------:R-:W-:Y:S01]  /*10750*/  IMAD.U32 R172, RZ, RZ, UR6 ;  /* 0x00000006ffac7e24 */ /* 0x000fe2000f8e00ff */
[----:B------:R-:W-:Y:S01]  /*10760*/  FSEL R36, R53, -INF , !P2 ;  /* 0xff80000035247808 */ /* 0x000fe20005000000 */
[----:B------:R-:W-:Y:S01]  /*10770*/  MUFU.TANH R40, R40 ;  /* 0x0000002800287308 */ /* 0x000fe20000002400 */
[----:B------:R-:W-:Y:S01]  /*10780*/  ISETP.GE.AND P4, PT, R210, R165, PT ;  /* 0x000000a5d200720c */ /* 0x000fe20003f86270 */
[----:B------:R-:W-:Y:S01]  /*10790*/  FFMA.FTZ R53, R37, UR4, R211 ;  /* 0x0000000425357c23 */ /* 0x000fe200080100d3 */
[C---:B------:R-:W-:Y:S01]  /*107a0*/  ISETP.GE.AND P0, PT, R204.reuse, R167, PT ;  /* 0x000000a7cc00720c */ /* 0x040fe20003f06270 */
[C---:B---3--:R-:W-:Y:S01]  /*107b0*/  FFMA.FTZ R213, R109.reuse, UR4, R191 ;  /* 0x000000046dd57c23 */ /* 0x048fe200080100bf */
[----:B------:R-:W-:Y:S01]  /*107c0*/  ISETP.GE.AND P2, PT, R204, R165, PT ;  /* 0x000000a5cc00720c */ /* 0x000fe20003f46270 */
[----:B------:R-:W-:Y:S01]  /*107d0*/  FFMA.FTZ R210, R109, UR4, R185 ;  /* 0x000000046dd27c23 */ /* 0x000fe200080100b9 */
[C-C-:B------:R-:W-:Y:S01]  /*107e0*/  LOP3.LUT R187, R48.reuse, 0x48, R243.reuse, 0xfe, !PT ;  /* 0x0000004830bb7812 */ /* 0x140fe200078efef3 */
[----:B------:R-:W1:Y:S01]  /*107f0*/  I2F R101, R188 ;  /* 0x000000bc00657306 */ /* 0x000e620000201400 */
[----:B------:R-:W-:Y:S01]  /*10800*/  LOP3.LUT R195, R48, 0x50, R243, 0xfe, !PT ;  /* 0x0000005030c37812 */ /* 0x000fe200078efef3 */
[C---:B--2---:R-:W-:Y:S01]  /*10810*/  FFMA.FTZ R205, R190.reuse, UR4, R197 ;  /* 0x00000004becd7c23 */ /* 0x044fe200080100c5 */
[----:B------:R-:W-:Y:S01]  /*10820*/  FSEL R48, R53, -INF , !P4 ;  /* 0xff80000035307808 */ /* 0x000fe20006000000 */
[----:B------:R-:W-:Y:S01]  /*10830*/  FFMA.FTZ R55, R190, UR4, R55 ;  /* 0x00000004be377c23 */ /* 0x000fe20008010037 */
[----:B------:R-:W-:-:S02]  /*10840*/  FSEL R213, R213, -INF , !P0 ;  /* 0xff800000d5d57808 */ /* 0x000fc40004000000 */
[----:B------:R-:W-:Y:S01]  /*10850*/  FSEL R210, R210, -INF , !P2 ;  /* 0xff800000d2d27808 */ /* 0x000fe20005000000 */
[----:B------:R-:W2:Y:S01]  /*10860*/  I2F R27, R208 ;  /* 0x000000d0001b7306 */ /* 0x000ea20000201400 */
[C---:B------:R-:W-:Y:S02]  /*10870*/  ISETP.GE.AND P0, PT, R186.reuse, R167, PT ;  /* 0x000000a7ba00720c */ /* 0x040fe40003f06270 */
[-C--:B------:R-:W-:Y:S02]  /*10880*/  ISETP.GE.AND P2, PT, R186, R165.reuse, PT ;  /* 0x000000a5ba00720c */ /* 0x080fe40003f46270 */
[----:B------:R-:W-:Y:S02]  /*10890*/  ISETP.GE.AND P6, PT, R208, R165, PT ;  /* 0x000000a5d000720c */ /* 0x000fe40003fc6270 */
[----:B------:R-:W-:Y:S01]  /*108a0*/  FSEL R37, R171, -INF , !P3 ;  /* 0xff800000ab257808 */ /* 0x000fe20005800000 */
[----:B------:R-:W3:Y:S01]  /*108b0*/  I2F R105, R202 ;  /* 0x000000ca00697306 */ /* 0x000ee20000201400 */
[C---:B-1----:R-:W-:Y:S01]  /*108c0*/  FFMA.FTZ R191, R101.reuse, UR4, R40 ;  /* 0x0000000465bf7c23 */ /* 0x042fe20008010028 */
[C---:B------:R-:W-:Y:S01]  /*108d0*/  ISETP.GE.AND P3, PT, R202.reuse, R167, PT ;  /* 0x000000a7ca00720c */ /* 0x040fe20003f66270 */
[----:B------:R-:W-:Y:S01]  /*108e0*/  FFMA.FTZ R101, R101, UR4, R179 ;  /* 0x0000000465657c23 */ /* 0x000fe200080100b3 */
[----:B------:R-:W-:-:S02]  /*108f0*/  ISETP.GE.AND P4, PT, R202, R165, PT ;  /* 0x000000a5ca00720c */ /* 0x000fc40003f86270 */
[----:B------:R-:W-:Y:S02]  /*10900*/  LOP3.LUT R121, R196, 0x20, R243, 0xfe, !PT ;  /* 0x00000020c4797812 */ /* 0x000fe400078efef3 */
[----:B------:R-:W-:Y:S01]  /*10910*/  MUFU.TANH R51, R51 ;  /* 0x0000003300337308 */ /* 0x000fe20000002400 */
[C---:B--2---:R-:W-:Y:S01]  /*10920*/  FFMA.FTZ R53, R27.reuse, UR4, R223 ;  /* 0x000000041b357c23 */ /* 0x044fe200080100df */
[C---:B------:R-:W-:Y:S01]  /*10930*/  LOP3.LUT R127, R172.reuse, 0x30, R243, 0xfe, !PT ;  /* 0x00000030ac7f7812 */ /* 0x040fe200078efef3 */
[----:B------:R-:W-:Y:S01]  /*10940*/  FFMA.FTZ R212, R27, UR4, R201 ;  /* 0x000000041bd47c23 */ /* 0x000fe200080100c9 */
[----:B------:R-:W-:Y:S02]  /*10950*/  LOP3.LUT R27, R172, 0x80, R243, 0xfe, !PT ;  /* 0x00000080ac1b7812 */ /* 0x000fe400078efef3 */
[----:B------:R-:W-:Y:S02]  /*10960*/  FSEL R53, R53, -INF , !P5 ;  /* 0xff80000035357808 */ /* 0x000fe40006800000 */
[----:B------:R-:W-:Y:S01]  /*10970*/  MUFU.TANH R47, R47 ;  /* 0x0000002f002f7308 */ /* 0x000fe20000002400 */
[----:B------:R-:W-:Y:S01]  /*10980*/  ISETP.GE.AND P5, PT, R214, R167, PT ;  /* 0x000000a7d600720c */ /* 0x000fe20003fa6270 */
[C---:B---3--:R-:W-:Y:S01]  /*10990*/  FFMA.FTZ R207, R105.reuse, UR4, R203 ;  /* 0x0000000469cf7c23 */ /* 0x048fe200080100cb */
[----:B------:R-:W-:Y:S01]  /*109a0*/  FSEL R212, R212, -INF , !P6 ;  /* 0xff800000d4d47808 */ /* 0x000fe20007000000 */
[----:B------:R-:W-:Y:S01]  /*109b0*/  FFMA.FTZ R204, R105, UR4, R199 ;  /* 0x0000000469cc7c23 */ /* 0x000fe200080100c7 */
[----:B------:R-:W-:-:S02]  /*109c0*/  ISETP.GE.AND P6, PT, R214, R165, PT ;  /* 0x000000a5d600720c */ /* 0x000fc40003fc6270 */
[----:B------:R-:W-:Y:S01]  /*109d0*/  FSEL R205, R205, -INF , !P5 ;  /* 0xff800000cdcd7808 */ /* 0x000fe20006800000 */
[----:B------:R-:W1:Y:S01]  /*109e0*/  I2F R184, R216 ;  /* 0x000000d800b87306 */ /* 0x000e620000201400 */
[C---:B------:R-:W-:Y:S02]  /*109f0*/  ISETP.GE.AND P5, PT, R188.reuse, R167, PT ;  /* 0x000000a7bc00720c */ /* 0x040fe40003fa6270 */
[----:B------:R-:W-:Y:S02]  /*10a00*/  FSEL R202, R55, -INF , !P6 ;  /* 0xff80000037ca7808 */ /* 0x000fe40007000000 */
[----:B------:R-:W-:Y:S02]  /*10a10*/  ISETP.GE.AND P6, PT, R188, R165, PT ;  /* 0x000000a5bc00720c */ /* 0x000fe40003fc6270 */
[----:B------:R-:W-:Y:S01]  /*10a20*/  FSEL R207, R207, -INF , !P3 ;  /* 0xff800000cfcf7808 */ /* 0x000fe20005800000 */
[----:B------:R-:W-:Y:S01]  /*10a30*/  I2F R97, R246 ;  /* 0x000000f600617306 */ /* 0x000fe20000201400 */
[----:B------:R-:W-:-:S02]  /*10a40*/  ISETP.GE.AND P3, PT, R216, R167, PT ;  /* 0x000000a7d800720c */ /* 0x000fc40003f66270 */
[C-C-:B------:R-:W-:Y:S02]  /*10a50*/  LOP3.LUT R201, R172.reuse, 0x58, R243.reuse, 0xfe, !PT ;  /* 0x00000058acc97812 */ /* 0x140fe400078efef3 */
[C-C-:B------:R-:W-:Y:S02]  /*10a60*/  LOP3.LUT R219, R172.reuse, 0x60, R243.reuse, 0xfe, !PT ;  /* 0x00000060acdb7812 */ /* 0x140fe400078efef3 */
[----:B------:R-:W-:Y:S01]  /*10a70*/  LOP3.LUT R221, R172, 0x68, R243, 0xfe, !PT ;  /* 0x00000068acdd7812 */ /* 0x000fe200078efef3 */
[----:B------:R-:W2:Y:S01]  /*10a80*/  MUFU.TANH R190, R29 ;  /* 0x0000001d00be7308 */ /* 0x000ea20000002400 */
[----:B-1----:R-:W-:Y:S01]  /*10a90*/  FFMA.FTZ R51, R184, UR4, R51 ;  /* 0x00000004b8337c23 */ /* 0x002fe20008010033 */
[----:B------:R-:W-:Y:S01]  /*10aa0*/  LOP3.LUT R223, R172, 0x70, R243, 0xfe, !PT ;  /* 0x00000070acdf7812 */ /* 0x000fe200078efef3 */
[----:B------:R-:W-:Y:S01]  /*10ab0*/  FFMA.FTZ R196, R184, UR4, R47 ;  /* 0x00000004b8c47c23 */ /* 0x000fe2000801002f */
[----:B------:R-:W-:Y:S02]  /*10ac0*/  LOP3.LUT R247, R172, 0x78, R243, 0xfe, !PT ;  /* 0x00000078acf77812 */ /* 0x000fe400078efef3 */
[----:B------:R-:W-:-:S02]  /*10ad0*/  FSEL R191, R191, -INF , !P5 ;  /* 0xff800000bfbf7808 */ /* 0x000fc40006800000 */
[----:B------:R-:W-:Y:S01]  /*10ae0*/  MUFU.TANH R49, R49 ;  /* 0x0000003100317308 */ /* 0x000fe20000002400 */
[----:B------:R-:W-:Y:S02]  /*10af0*/  ISETP.GE.AND P5, PT, R246, R167, PT ;  /* 0x000000a7f600720c */ /* 0x000fe40003fa6270 */
[----:B------:R-:W-:Y:S02]  /*10b00*/  FSEL R197, R51, -INF , !P3 ;  /* 0xff80000033c57808 */ /* 0x000fe40005800000 */
[----:B------:R-:W-:Y:S02]  /*10b10*/  FSEL R204, R204, -INF , !P4 ;  /* 0xff800000cccc7808 */ /* 0x000fe40006000000 */
[----:B------:R-:W-:Y:S01]  /*10b20*/  ISETP.GE.AND P4, PT, R216, R165, PT ;  /* 0x000000a5d800720c */ /* 0x000fe20003f86270 */
[----:B------:R1:W3:Y:S01]  /*10b30*/  I2F R178, R186 ;  /* 0x000000ba00b27306 */ /* 0x0002e20000201400 */
[----:B--2---:R-:W-:Y:S01]  /*10b40*/  FFMA.FTZ R185, R97, UR4, R190 ;  /* 0x0000000461b97c23 */ /* 0x004fe200080100be */
[----:B------:R-:W-:-:S02]  /*10b50*/  ISETP.GE.AND P3, PT, R220, R167, PT ;  /* 0x000000a7dc00720c */ /* 0x000fc40003f66270 */
[----:B------:R-:W-:Y:S02]  /*10b60*/  FSEL R196, R196, -INF , !P4 ;  /* 0xff800000c4c47808 */ /* 0x000fe40006000000 */
[----:B------:R-:W-:Y:S02]  /*10b70*/  FSEL R185, R185, -INF , !P5 ;  /* 0xff800000b9b97808 */ /* 0x000fe40006800000 */
[----:B------:R-:W2:Y:S01]  /*10b80*/  MUFU.TANH R40, R31 ;  /* 0x0000001f00287308 */ /* 0x000ea20000002400 */
[----:B------:R-:W-:Y:S02]  /*10b90*/  ISETP.GE.AND P5, PT, R206, R167, PT ;  /* 0x000000a7ce00720c */ /* 0x000fe40003fa6270 */
[----:B------:R-:W-:Y:S01]  /*10ba0*/  ISETP.GE.AND P4, PT, R220, R165, PT ;  /* 0x000000a5dc00720c */ /* 0x000fe20003f86270 */
[----:B-1----:R-:W-:-:S04]  /*10bb0*/  FMUL.FTZ R186, R35, c[0x0][0x2ec] ;  /* 0x0000bb0023ba7a20 */ /* 0x002fc80000410000 */
[----:B------:R-:W1:Y:S01]  /*10bc0*/  I2F R200, R206 ;  /* 0x000000ce00c87306 */ /* 0x000e620000201400 */
[C---:B---3--:R-:W-:Y:S02]  /*10bd0*/  FFMA.FTZ R49, R178.reuse, UR4, R49 ;  /* 0x00000004b2317c23 */ /* 0x048fe40008010031 */
[----:B------:R-:W-:-:S03]  /*10be0*/  FFMA.FTZ R198, R178, UR4, R175 ;  /* 0x00000004b2c67c23 */ /* 0x000fc600080100af */
[----:B------:R-:W-:Y:S01]  /*10bf0*/  FSEL R199, R49, -INF , !P0 ;  /* 0xff80000031c77808 */ /* 0x000fe20004000000 */
[----:B--2---:R-:W-:Y:S01]  /*10c00*/  FFMA.FTZ R40, R97, UR4, R40 ;  /* 0x0000000461287c23 */ /* 0x004fe20008010028 */
[----:B------:R-:W-:Y:S01]  /*10c10*/  I2F R103, R220 ;  /* 0x000000dc00677306 */ /* 0x000fe20000201400 */
[----:B------:R-:W-:Y:S01]  /*10c20*/  FSEL R198, R198, -INF , !P2 ;  /* 0xff800000c6c67808 */ /* 0x000fe20005000000 */
[----:B------:R-:W-:Y:S01]  /*10c30*/  FMUL.FTZ R31, R168, c[0x0][0x2ec] ;  /* 0x0000bb00a81f7a20 */ /* 0x000fe20000410000 */
[C---:B------:R-:W-:Y:S01]  /*10c40*/  ISETP.GE.AND P0, PT, R222.reuse, R167, PT ;  /* 0x000000a7de00720c */ /* 0x040fe20003f06270 */
[----:B------:R-:W-:Y:S01]  /*10c50*/  IMAD.U32 R168, RZ, RZ, UR6 ;  /* 0x00000006ffa87e24 */ /* 0x000fe2000f8e00ff */
[----:B------:R-:W-:-:S03]  /*10c60*/  ISETP.GE.AND P2, PT, R222, R165, PT ;  /* 0x000000a5de00720c */ /* 0x000fc60003f46270 */
[----:B------:R-:W-:Y:S01]  /*10c70*/  I2F R99, R252 ;  /* 0x000000fc00637306 */ /* 0x000fe20000201400 */
[----:B-1----:R-:W-:-:S05]  /*10c80*/  FFMA.FTZ R29, R200, UR4, R93 ;  /* 0x00000004c81d7c23 */ /* 0x002fca000801005d */
[----:B------:R-:W-:Y:S02]  /*10c90*/  FSEL R29, R29, -INF , !P5 ;  /* 0xff8000001d1d7808 */ /* 0x000fe40006800000 */
[----:B------:R-:W1:Y:S01]  /*10ca0*/  MUFU.TANH R174, R174 ;  /* 0x000000ae00ae7308 */ /* 0x000e620000002400 */
[----:B------:R-:W-:-:S07]  /*10cb0*/  ISETP.GE.AND P5, PT, R121, R165, PT ;  /* 0x000000a57900720c */ /* 0x000fce0003fa6270 */
[----:B------:R-:W2:Y:S08]  /*10cc0*/  I2F R180, R222 ;  /* 0x000000de00b47306 */ /* 0x000eb00000201400 */
[----:B------:R-:W3:Y:S01]  /*10cd0*/  MUFU.TANH R186, R186 ;  /* 0x000000ba00ba7308 */ /* 0x000ee20000002400 */
[----:B-1----:R-:W-:-:S07]  /*10ce0*/  FFMA.FTZ R174, R103, UR4, R174 ;  /* 0x0000000467ae7c23 */ /* 0x002fce00080100ae */
[----:B------:R-:W-:Y:S01]  /*10cf0*/  MUFU.TANH R39, R39 ;  /* 0x0000002700277308 */ /* 0x000fe20000002400 */
[C---:B--2---:R-:W-:Y:S02]  /*10d00*/  FFMA.FTZ R43, R180.reuse, UR4, R43 ;  /* 0x00000004b42b7c23 */ /* 0x044fe4000801002b */
[----:B------:R-:W-:Y:S01]  /*10d10*/  FFMA.FTZ R178, R180, UR4, R177 ;  /* 0x00000004b4b27c23 */ /* 0x000fe200080100b1 */
[----:B------:R-:W-:Y:S01]  /*10d20*/  FSEL R177, R174, -INF , !P3 ;  /* 0xff800000aeb17808 */ /* 0x000fe20005800000 */
[----:B------:R-:W-:Y:S01]  /*10d30*/  IMAD.U32 R180, RZ, RZ, UR6 ;  /* 0x00000006ffb47e24 */ /* 0x000fe2000f8e00ff */
[----:B------:R-:W-:Y:S02]  /*10d40*/  FSEL R175, R43, -INF , !P0 ;  /* 0xff8000002baf7808 */ /* 0x000fe40004000000 */
[----:B------:R-:W-:Y:S01]  /*10d50*/  MUFU.TANH R26, R26 ;  /* 0x0000001a001a7308 */ /* 0x000fe20000002400 */
[----:B---3--:R-:W-:Y:S01]  /*10d60*/  FFMA.FTZ R186, R103, UR4, R186 ;  /* 0x0000000467ba7c23 */ /* 0x008fe200080100ba */
[----:B------:R-:W-:-:S02]  /*10d70*/  FSEL R178, R178, -INF , !P2 ;  /* 0xff800000b2b27808 */ /* 0x000fc40005000000 */
[C---:B------:R-:W-:Y:S02]  /*10d80*/  ISETP.GE.AND P0, PT, R117.reuse, R167, PT ;  /* 0x000000a77500720c */ /* 0x040fe40003f06270 */
[----:B------:R-:W-:Y:S02]  /*10d90*/  ISETP.GE.AND P2, PT, R117, R165, PT ;  /* 0x000000a57500720c */ /* 0x000fe40003f46270 */
[----:B------:R-:W1:Y:S01]  /*10da0*/  I2F R107, R117 ;  /* 0x00000075006b7306 */ /* 0x000e620000201400 */
[----:B------:R-:W-:Y:S02]  /*10db0*/  FSEL R188, R186, -INF , !P4 ;  /* 0xff800000babc7808 */ /* 0x000fe40006000000 */
[C---:B------:R-:W-:Y:S02]  /*10dc0*/  ISETP.GE.AND P3, PT, R252.reuse, R167, PT ;  /* 0x000000a7fc00720c */ /* 0x040fe40003f66270 */
[----:B------:R-:W-:Y:S02]  /*10dd0*/  ISETP.GE.AND P4, PT, R252, R165, PT ;  /* 0x000000a5fc00720c */ /* 0x000fe40003f86270 */
[--C-:B------:R-:W-:Y:S01]  /*10de0*/  LOP3.LUT R103, R168, 0xa8, R243.reuse, 0xfe, !PT ;  /* 0x000000a8a8677812 */ /* 0x100fe200078efef3 */
[----:B------:R2:W-:Y:S01]  /*10df0*/  I2F R113, R252 ;  /* 0x000000fc00717306 */ /* 0x0005e20000201400 */
[----:B------:R-:W-:-:S07]  /*10e00*/  LOP3.LUT R180, R180, 0x80, R243, 0xfe, !PT ;  /* 0x00000080b4b47812 */ /* 0x000fce00078efef3 */
[----:B------:R3:W-:Y:S01]  /*10e10*/  I2F R47, R27 ;  /* 0x0000001b002f7306 */ /* 0x0007e20000201400 */
[C---:B-1----:R-:W-:Y:S01]  /*10e20*/  FFMA.FTZ R179, R107.reuse, UR4, R39 ;  /* 0x000000046bb37c23 */ /* 0x042fe20008010027 */
[----:B------:R-:W-:Y:S01]  /*10e30*/  LOP3.LUT R117, R168, 0x98, R243, 0xfe, !PT ;  /* 0x00000098a8757812 */ /* 0x000fe200078efef3 */
[----:B------:R-:W-:Y:S02]  /*10e40*/  FFMA.FTZ R174, R107, UR4, R26 ;  /* 0x000000046bae7c23 */ /* 0x000fe4000801001a */
[----:B------:R-:W-:Y:S01]  /*10e50*/  IMAD.U32 R26, RZ, RZ, UR6 ;  /* 0x00000006ff1a7e24 */ /* 0x000fe2000f8e00ff */
[----:B------:R-:W-:Y:S02]  /*10e60*/  FSEL R179, R179, -INF , !P0 ;  /* 0xff800000b3b37808 */ /* 0x000fe40004000000 */
[----:B------:R-:W1:Y:S01]  /*10e70*/  I2F R194, R115 ;  /* 0x0000007300c27306 */ /* 0x000e620000201400 */
[----:B------:R-:W-:Y:S01]  /*10e80*/  FSEL R174, R174, -INF , !P2 ;  /* 0xff800000aeae7808 */ /* 0x000fe20005000000 */
[----:B--2---:R-:W-:Y:S01]  /*10e90*/  IMAD.U32 R252, RZ, RZ, UR6 ;  /* 0x00000006fffc7e24 */ /* 0x004fe2000f8e00ff */
[----:B------:R-:W-:-:S02]  /*10ea0*/  ISETP.GE.AND P0, PT, R115, R167, PT ;  /* 0x000000a77300720c */ /* 0x000fc40003f06270 */
[-C--:B------:R-:W-:Y:S02]  /*10eb0*/  ISETP.GE.AND P2, PT, R115, R165.reuse, PT ;  /* 0x000000a57300720c */ /* 0x080fe40003f46270 */
[--C-:B------:R-:W-:Y:S01]  /*10ec0*/  LOP3.LUT R252, R252, 0xa0, R243.reuse, 0xfe, !PT ;  /* 0x000000a0fcfc7812 */ /* 0x100fe200078efef3 */
[----:B------:R2:W4:Y:S01]  /*10ed0*/  I2F R111, R121 ;  /* 0x00000079006f7306 */ /* 0x0005220000201400 */
[--C-:B---3--:R-:W-:Y:S02]  /*10ee0*/  LOP3.LUT R27, R172, 0x88, R243.reuse, 0xfe, !PT ;  /* 0x00000088ac1b7812 */ /* 0x108fe400078efef3 */
[----:B------:R-:W-:Y:S02]  /*10ef0*/  FSEL R172, R101, -INF , !P6 ;  /* 0xff80000065ac7808 */ /* 0x000fe40007000000 */
[----:B------:R-:W-:Y:S01]  /*10f00*/  ISETP.GE.AND P6, PT, R246, R165, PT ;  /* 0x000000a5f600720c */ /* 0x000fe20003fc6270 */
[----:B------:R-:W-:Y:S01]  /*10f10*/  IMAD.U32 R246, RZ, RZ, UR6 ;  /* 0x00000006fff67e24 */ /* 0x000fe2000f8e00ff */
[----:B------:R-:W-:Y:S01]  /*10f20*/  LOP3.LUT R107, R26, 0xb8, R243, 0xfe, !PT ;  /* 0x000000b81a6b7812 */ /* 0x000fe200078efef3 */
[----:B------:R3:W-:Y:S01]  /*10f30*/  I2F R51, R27 ;  /* 0x0000001b00337306 */ /* 0x0007e20000201400 */
[----:B------:R-:W-:Y:S01]  /*10f40*/  FSEL R190, R40, -INF , !P6 ;  /* 0xff80000028be7808 */ /* 0x000fe20007000000 */
[----:B------:R-:W-:Y:S01]  /*10f50*/  IMAD.U32 R40, RZ, RZ, UR6 ;  /* 0x00000006ff287e24 */ /* 0x000fe2000f8e00ff */
[----:B------:R-:W-:Y:S01]  /*10f60*/  ISETP.GE.AND P6, PT, R121, R167, PT ;  /* 0x000000a77900720c */ /* 0x000fe20003fc6270 */
[----:B-1----:R-:W-:Y:S01]  /*10f70*/  FFMA.FTZ R189, R194, UR4, R189 ;  /* 0x00000004c2bd7c23 */ /* 0x002fe200080100bd */
[----:B------:R-:W-:-:S03]  /*10f80*/  LOP3.LUT R246, R246, 0x90, R243, 0xfe, !PT ;  /* 0x00000090f6f67812 */ /* 0x000fc600078efef3 */
[----:B------:R-:W-:Y:S01]  /*10f90*/  MUFU.TANH R46, R46 ;  /* 0x0000002e002e7308 */ /* 0x000fe20000002400 */
[----:B--2---:R-:W-:Y:S01]  /*10fa0*/  LOP3.LUT R121, R40, 0xb0, R243, 0xfe, !PT ;  /* 0x000000b028797812 */ /* 0x004fe200078efef3 */
[----:B------:R-:W-:Y:S01]  /*10fb0*/  FFMA.FTZ R40, R113, UR4, R94 ;  /* 0x0000000471287c23 */ /* 0x000fe2000801005e */
[----:B------:R-:W-:Y:S01]  /*10fc0*/  FSEL R214, R189, -INF , !P2 ;  /* 0xff800000bdd67808 */ /* 0x000fe20005000000 */
[----:B----4-:R-:W-:Y:S01]  /*10fd0*/  FFMA.FTZ R49, R111, UR4, R95 ;  /* 0x000000046f317c23 */ /* 0x010fe2000801005f */
[-C--:B------:R-:W-:Y:S01]  /*10fe0*/  ISETP.GE.AND P2, PT, R129, R165.reuse, PT ;  /* 0x000000a58100720c */ /* 0x080fe20003f46270 */
[----:B------:R-:W-:Y:S01]  /*10ff0*/  FFMA.FTZ R182, R111, UR4, R182 ;  /* 0x000000046fb67c23 */ /* 0x000fe200080100b6 */
[----:B------:R-:W-:Y:S01]  /*11000*/  FSEL R40, R40, -INF , !P4 ;  /* 0xff80000028287808 */ /* 0x000fe20006000000 */
[----:B---3--:R-:W-:Y:S01]  /*11010*/  FFMA.FTZ R27, R99, UR4, R92 ;  /* 0x00000004631b7c23 */ /* 0x008fe2000801005c */
[----:B------:R-:W-:Y:S01]  /*11020*/  I2F R169, R187 ;  /* 0x000000bb00a97306 */ /* 0x000fe20000201400 */
[----:B------:R-:W-:Y:S01]  /*11030*/  IMAD.U32 R92, RZ, RZ, UR6 ;  /* 0x00000006ff5c7e24 */ /* 0x000fe2000f8e00ff */
[----:B------:R-:W-:-:S02]  /*11040*/  ISETP.GE.AND P4, PT, R127, R165, PT ;  /* 0x000000a57f00720c */ /* 0x000fc40003f86270 */
[----:B------:R-:W-:Y:S02]  /*11050*/  FSEL R27, R27, -INF , !P3 ;  /* 0xff8000001b1b7808 */ /* 0x000fe40005800000 */
[C-C-:B------:R-:W-:Y:S02]  /*11060*/  LOP3.LUT R55, R92.reuse, 0xc0, R243.reuse, 0xfe, !PT ;  /* 0x000000c05c377812 */ /* 0x140fe400078efef3 */
[----:B------:R-:W-:Y:S01]  /*11070*/  MUFU.TANH R113, R128 ;  /* 0x0000008000717308 */ /* 0x000fe20000002400 */
[----:B------:R-:W-:Y:S02]  /*11080*/  LOP3.LUT R93, R92, 0xd0, R243, 0xfe, !PT ;  /* 0x000000d05c5d7812 */ /* 0x000fe400078efef3 */
[-C--:B------:R-:W-:Y:S02]  /*11090*/  ISETP.GE.AND P3, PT, R127, R167.reuse, PT ;  /* 0x000000a77f00720c */ /* 0x080fe40003f66270 */
[----:B------:R-:W-:Y:S02]  /*110a0*/  FSEL R49, R49, -INF , !P6 ;  /* 0xff80000031317808 */ /* 0x000fe40007000000 */
[----:B------:R-:W-:Y:S01]  /*110b0*/  FSEL R216, R182, -INF , !P5 ;  /* 0xff800000b6d87808 */ /* 0x000fe20006800000 */
[----:B------:R1:W-:Y:S01]  /*110c0*/  I2F R128, R55 ;  /* 0x0000003700807306 */ /* 0x0003e20000201400 */
[----:B------:R-:W-:-:S02]  /*110d0*/  ISETP.GE.AND P6, PT, R131, R167, PT ;  /* 0x000000a78300720c */ /* 0x000fc40003fc6270 */
[----:B------:R-:W-:-:S05]  /*110e0*/  ISETP.GE.AND P5, PT, R131, R165, PT ;  /* 0x000000a58300720c */ /* 0x000fca0003fa6270 */
[----:B------:R-:W-:Y:S01]  /*110f0*/  MUFU.TANH R193, R193 ;  /* 0x000000c100c17308 */ /* 0x000fe20000002400 */
[----:B-1----:R-:W-:-:S07]  /*11100*/  FFMA.FTZ R55, R194, UR4, R181 ;  /* 0x00000004c2377c23 */ /* 0x002fce00080100b5 */
[----:B------:R1:W2:Y:S01]  /*11110*/  I2F R125, R131 ;  /* 0x00000083007d7306 */ /* 0x0002a20000201400 */
[----:B------:R-:W-:Y:S02]  /*11120*/  FSEL R55, R55, -INF , !P0 ;  /* 0xff80000037377808 */ /* 0x000fe40004000000 */
[----:B------:R-:W-:-:S05]  /*11130*/  ISETP.GE.AND P0, PT, R129, R167, PT ;  /* 0x000000a78100720c */ /* 0x000fca0003f06270 */
[----:B------:R-:W3:Y:S08]  /*11140*/  I2F R119, R127 ;  /* 0x0000007f00777306 */ /* 0x000ef00000201400 */
[----:B------:R4:W-:Y:S01]  /*11150*/  MUFU.TANH R127, R130 ;  /* 0x00000082007f7308 */ /* 0x0009e20000002400 */
[----:B-1----:R-:W-:Y:S01]  /*11160*/  LOP3.LUT R131, R92, 0xc8, R243, 0xfe, !PT ;  /* 0x000000c85c837812 */ /* 0x002fe200078efef3 */
[----:B------:R-:W-:-:S02]  /*11170*/  FMUL.FTZ R92, R32, c[0x0][0x2ec] ;  /* 0x0000bb00205c7a20 */ /* 0x000fc40000410000 */
[C---:B--2---:R-:W-:Y:S02]  /*11180*/  FFMA.FTZ R209, R125.reuse, UR4, R52 ;  /* 0x000000047dd17c23 */ /* 0x044fe40008010034 */
[----:B------:R-:W-:Y:S02]  /*11190*/  FFMA.FTZ R193, R125, UR4, R193 ;  /* 0x000000047dc17c23 */ /* 0x000fe400080100c1 */
[----:B------:R-:W-:Y:S01]  /*111a0*/  I2F R123, R129 ;  /* 0x00000081007b7306 */ /* 0x000fe20000201400 */
[----:B------:R-:W-:Y:S01]  /*111b0*/  FSEL R209, R209, -INF , !P6 ;  /* 0xff800000d1d17808 */ /* 0x000fe20007000000 */
[----:B---3--:R-:W-:Y:S01]  /*111c0*/  FFMA.FTZ R183, R119, UR4, R183 ;  /* 0x0000000477b77c23 */ /* 0x008fe200080100b7 */
[----:B------:R-:W-:Y:S01]  /*111d0*/  FSEL R206, R193, -INF , !P5 ;  /* 0xff800000c1ce7808 */ /* 0x000fe20006800000 */
[----:B------:R-:W-:Y:S01]  /*111e0*/  FFMA.FTZ R192, R119, UR4, R192 ;  /* 0x0000000477c07c23 */ /* 0x000fe200080100c0 */
[C---:B------:R-:W-:Y:S01]  /*111f0*/  ISETP.GE.AND P6, PT, R195.reuse, R167, PT ;  /* 0x000000a7c300720c */ /* 0x040fe20003fc6270 */
[----:B------:R-:W-:Y:S01]  /*11200*/  IMAD.U32 R32, RZ, RZ, UR6 ;  /* 0x00000006ff207e24 */ /* 0x000fe2000f8e00ff */
[----:B------:R-:W-:Y:S01]  /*11210*/  ISETP.GE.AND P5, PT, R195, R165, PT ;  /* 0x000000a5c300720c */ /* 0x000fe20003fa6270 */
[----:B----4-:R-:W-:Y:S01]  /*11220*/  FMUL.FTZ R130, R30, c[0x0][0x2ec] ;  /* 0x0000bb001e827a20 */ /* 0x010fe20000410000 */
[----:B------:R-:W-:Y:S01]  /*11230*/  MUFU.TANH R45, R45 ;  /* 0x0000002d002d7308 */ /* 0x000fe20000002400 */
[----:B------:R-:W-:Y:S01]  /*11240*/  FSEL R211, R183, -INF , !P3 ;  /* 0xff800000b7d37808 */ /* 0x000fe20005800000 */
[----:B------:R-:W-:Y:S01]  /*11250*/  IMAD.U32 R125, RZ, RZ, UR6 ;  /* 0x00000006ff7d7e24 */ /* 0x000fe2000f8e00ff */
[----:B------:R-:W-:Y:S01]  /*11260*/  FSEL R208, R192, -INF , !P4 ;  /* 0xff800000c0d07808 */ /* 0x000fe20006000000 */
[----:B------:R-:W-:Y:S01]  /*11270*/  IMAD.U32 R30, RZ, RZ, UR6 ;  /* 0x00000006ff1e7e24 */ /* 0x000fe2000f8e00ff */
[C---:B------:R-:W-:Y:S01]  /*11280*/  ISETP.GE.AND P3, PT, R187.reuse, R167, PT ;  /* 0x000000a7bb00720c */ /* 0x040fe20003f66270 */
[----:B------:R-:W-:Y:S01]  /*11290*/  IMAD.U32 R52, RZ, RZ, UR6 ;  /* 0x00000006ff347e24 */ /* 0x000fe2000f8e00ff */
[----:B------:R-:W-:Y:S01]  /*112a0*/  ISETP.GE.AND P4, PT, R187, R165, PT ;  /* 0x000000a5bb00720c */ /* 0x000fe20003f86270 */
[----:B------:R-:W-:Y:S01]  /*112b0*/  MUFU.TANH R42, R42 ;  /* 0x0000002a002a7308 */ /* 0x000fe20000002400 */
[----:B------:R-:W-:-:S02]  /*112c0*/  LOP3.LUT R119, R32, 0xd8, R243, 0xfe, !PT ;  /* 0x000000d820777812 */ /* 0x000fc400078efef3 */
[--C-:B------:R-:W-:Y:S02]  /*112d0*/  LOP3.LUT R125, R125, 0xc0, R243.reuse, 0xfe, !PT ;  /* 0x000000c07d7d7812 */ /* 0x100fe400078efef3 */
[--C-:B------:R-:W-:Y:S02]  /*112e0*/  LOP3.LUT R30, R30, 0xf8, R243.reuse, 0xfe, !PT ;  /* 0x000000f81e1e7812 */ /* 0x100fe400078efef3 */
[----:B------:R-:W-:Y:S01]  /*112f0*/  LOP3.LUT R52, R52, 0xe0, R243, 0xfe, !PT ;  /* 0x000000e034347812 */ /* 0x000fe200078efef3 */
[----:B------:R-:W1:Y:S08]  /*11300*/  I2F R171, R195 ;  /* 0x000000c300ab7306 */ /* 0x000e700000201400 */
[----:B------:R2:W-:Y:S08]  /*11310*/  I2F R129, R93 ;  /* 0x0000005d00817306 */ /* 0x0005f00000201400 */
[----:B------:R3:W-:Y:S01]  /*11320*/  MUFU.TANH R39, R170 ;  /* 0x000000aa00277308 */ /* 0x0007e20000002400 */
[----:B-1----:R-:W-:-:S02]  /*11330*/  FFMA.FTZ R45, R171, UR4, R45 ;  /* 0x00000004ab2d7c23 */ /* 0x002fc4000801002d */
[----:B------:R-:W-:Y:S02]  /*11340*/  FFMA.FTZ R186, R171, UR4, R42 ;  /* 0x00000004abba7c23 */ /* 0x000fe4000801002a */
[----:B------:R-:W-:Y:S01]  /*11350*/  FFMA.FTZ R171, R47, UR4, R16 ;  /* 0x000000042fab7c23 */ /* 0x000fe20008010010 */
[----:B------:R-:W-:Y:S01]  /*11360*/  FSEL R195, R45, -INF , !P6 ;  /* 0xff8000002dc37808 */ /* 0x000fe20007000000 */
[----:B------:R-:W-:Y:S01]  /*11370*/  FMUL.FTZ R45, R126, c[0x0][0x2ec] ;  /* 0x0000bb007e2d7a20 */ /* 0x000fe20000410000 */
[----:B------:R-:W1:Y:S01]  /*11380*/  MUFU.TANH R54, R54 ;  /* 0x0000003600367308 */ /* 0x000e620000002400 */
[----:B--2---:R-:W-:Y:S01]  /*11390*/  FMUL.FTZ R93, R28, c[0x0][0x2ec] ;  /* 0x0000bb001c5d7a20 */ /* 0x004fe20000410000 */
[----:B------:R-:W-:Y:S01]  /*113a0*/  FSEL R186, R186, -INF , !P5 ;  /* 0xff800000baba7808 */ /* 0x000fe20006800000 */
[----:B------:R-:W-:Y:S01]  /*113b0*/  IMAD.U32 R28, RZ, RZ, UR6 ;  /* 0x00000006ff1c7e24 */ /* 0x000fe2000f8e00ff */
[C---:B------:R-:W-:Y:S02]  /*113c0*/  ISETP.GE.AND P6, PT, R221.reuse, R167, PT ;  /* 0x000000a7dd00720c */ /* 0x040fe40003fc6270 */
[----:B------:R-:W-:Y:S01]  /*113d0*/  ISETP.GE.AND P5, PT, R221, R165, PT ;  /* 0x000000a5dd00720c */ /* 0x000fe20003fa6270 */
[----:B---3--:R-:W-:Y:S01]  /*113e0*/  FFMA.FTZ R170, R169, UR4, R46 ;  /* 0x00000004a9aa7c23 */ /* 0x008fe2000801002e */
[----:B------:R-:W2:Y:S01]  /*113f0*/  MUFU.TANH R50, R50 ;  /* 0x0000003200327308 */ /* 0x000ea20000002400 */
[----:B------:R-:W-:-:S03]  /*11400*/  LOP3.LUT R42, R28, 0xf0, R243, 0xfe, !PT ;  /* 0x000000f01c2a7812 */ /* 0x000fc600078efef3 */
[----:B------:R-:W-:Y:S02]  /*11410*/  FSEL R170, R170, -INF , !P4 ;  /* 0xff800000aaaa7808 */ /* 0x000fe40006000000 */
[----:B------:R-:W-:Y:S01]  /*11420*/  ISETP.GE.AND P4, PT, R219, R165, PT ;  /* 0x000000a5db00720c */ /* 0x000fe20003f86270 */
[----:B-1----:R-:W-:Y:S01]  /*11430*/  FFMA.FTZ R203, R123, UR4, R54 ;  /* 0x000000047bcb7c23 */ /* 0x002fe20008010036 */
[----:B------:R-:W-:Y:S04]  /*11440*/  I2F R35, R221 ;  /* 0x000000dd00237306 */ /* 0x000fe80000201400 */
[----:B------:R-:W-:Y:S02]  /*11450*/  FSEL R203, R203, -INF , !P0 ;  /* 0xff800000cbcb7808 */ /* 0x000fe40004000000 */
[----:B------:R-:W-:-:S02]  /*11460*/  ISETP.GE.AND P0, PT, R201, R167, PT ;  /* 0x000000a7c900720c */ /* 0x000fc40003f06270 */
[----:B------:R-:W1:Y:S01]  /*11470*/  MUFU.TANH R46, R93 ;  /* 0x0000005d002e7308 */ /* 0x000e620000002400 */
[----:B--2---:R-:W-:-:S05]  /*11480*/  FFMA.FTZ R200, R123, UR4, R50 ;  /* 0x000000047bc87c23 */ /* 0x004fca0008010032 */
[----:B------:R-:W-:Y:S02]  /*11490*/  FSEL R200, R200, -INF , !P2 ;  /* 0xff800000c8c87808 */ /* 0x000fe40005000000 */
[----:B------:R-:W2:Y:S01]  /*114a0*/  MUFU.TANH R130, R130 ;  /* 0x0000008200827308 */ /* 0x000ea20000002400 */
[----:B------:R-:W-:-:S07]  /*114b0*/  ISETP.GE.AND P2, PT, R201, R165, PT ;  /* 0x000000a5c900720c */ /* 0x000fce0003f46270 */
[----:B------:R-:W3:Y:S01]  /*114c0*/  MUFU.TANH R44, R44 ;  /* 0x0000002c002c7308 */ /* 0x000ee20000002400 */
[----:B-1----:R-:W-:Y:S02]  /*114d0*/  FFMA.FTZ R181, R35, UR4, R46 ;  /* 0x0000000423b57c23 */ /* 0x002fe4000801002e */
[----:B------:R-:W-:-:S03]  /*114e0*/  IMAD.U32 R46, RZ, RZ, UR6 ;  /* 0x00000006ff2e7e24 */ /* 0x000fc6000f8e00ff */
[----:B------:R-:W-:Y:S02]  /*114f0*/  FSEL R181, R181, -INF , !P6 ;  /* 0xff800000b5b57808 */ /* 0x000fe40007000000 */
[----:B------:R-:W-:Y:S01]  /*11500*/  MUFU.TANH R41, R41 ;  /* 0x0000002900297308 */ /* 0x000fe20000002400 */
[----:B--2---:R-:W-:Y:S01]  /*11510*/  FFMA.FTZ R130, R35, UR4, R130 ;  /* 0x0000000423827c23 */ /* 0x004fe20008010082 */
[----:B------:R-:W-:Y:S02]  /*11520*/  ISETP.GE.AND P6, PT, R180, R167, PT ;  /* 0x000000a7b400720c */ /* 0x000fe40003fc6270 */
[----:B------:R-:W-:Y:S02]  /*11530*/  LOP3.LUT R46, R46, 0x10, R243, 0xfe, !PT ;  /* 0x000000102e2e7812 */ /* 0x000fe400078efef3 */
[----:B------:R-:W-:Y:S02]  /*11540*/  FSEL R192, R130, -INF , !P5 ;  /* 0xff80000082c07808 */ /* 0x000fe40006800000 */
[----:B------:R-:W1:Y:S01]  /*11550*/  I2F R33, R201 ;  /* 0x000000c900217306 */ /* 0x000e620000201400 */
[----:B---3--:R-:W-:Y:S01]  /*11560*/  FFMA.FTZ R44, R169, UR4, R44 ;  /* 0x00000004a92c7c23 */ /* 0x008fe2000801002c */
[----:B------:R-:W-:Y:S01]  /*11570*/  ISETP.GE.AND P5, PT, R180, R165, PT ;  /* 0x000000a5b400720c */ /* 0x000fe20003fa6270 */
[----:B------:R-:W-:Y:S01]  /*11580*/  IMAD.U32 R180, RZ, RZ, UR6 ;  /* 0x00000006ffb47e24 */ /* 0x000fe2000f8e00ff */
[----:B------:R-:W-:-:S02]  /*11590*/  FSEL R171, R171, -INF , !P6 ;  /* 0xff800000abab7808 */ /* 0x000fc40007000000 */
[----:B------:R-:W-:Y:S02]  /*115a0*/  ISETP.GE.AND P6, PT, R117, R167, PT ;  /* 0x000000a77500720c */ /* 0x000fe40003fc6270 */
[----:B------:R-:W2:Y:S01]  /*115b0*/  MUFU.TANH R38, R38 ;  /* 0x0000002600267308 */ /* 0x000ea20000002400 */
[----:B------:R-:W-:-:S07]  /*115c0*/  LOP3.LUT R180, R180, 0x88, R243, 0xfe, !PT ;  /* 0x00000088b4b47812 */ /* 0x000fce00078efef3 */
[----:B------:R-:W-:Y:S01]  /*115d0*/  I2F R109, R219 ;  /* 0x000000db006d7306 */ /* 0x000fe20000201400 */
[----:B-1----:R-:W-:Y:S01]  /*115e0*/  FFMA.FTZ R41, R33, UR4, R41 ;  /* 0x0000000421297c23 */ /* 0x002fe20008010029 */
[----:B------:R-:W-:Y:S01]  /*115f0*/  FSEL R201, R44, -INF , !P3 ;  /* 0xff8000002cc97808 */ /* 0x000fe20005800000 */
[----:B------:R-:W-:Y:S01]  /*11600*/  IMAD.U32 R44, RZ, RZ, UR6 ;  /* 0x00000006ff2c7e24 */ /* 0x000fe2000f8e00ff */
[-C--:B------:R-:W-:Y:S02]  /*11610*/  ISETP.GE.AND P3, PT, R219, R167.reuse, PT ;  /* 0x000000a7db00720c */ /* 0x080fe40003f66270 */
[----:B------:R-:W-:Y:S01]  /*11620*/  FSEL R193, R41, -INF , !P0 ;  /* 0xff80000029c17808 */ /* 0x000fe20004000000 */
[----:B------:R-:W-:Y:S01]  /*11630*/  FMUL.FTZ R41, R124, c[0x0][0x2ec] ;  /* 0x0000bb007c297a20 */ /* 0x000fe20000410000 */
[----:B------:R-:W1:Y:S01]  /*11640*/  MUFU.TANH R92, R92 ;  /* 0x0000005c005c7308 */ /* 0x000e620000002400 */
[----:B--2---:R-:W-:Y:S01]  /*11650*/  FFMA.FTZ R38, R33, UR4, R38 ;  /* 0x0000000421267c23 */ /* 0x004fe20008010026 */
[----:B------:R-:W-:Y:S01]  /*11660*/  ISETP.GE.AND P0, PT, R223, R167, PT ;  /* 0x000000a7df00720c */ /* 0x000fe20003f06270 */
[----:B------:R-:W-:Y:S01]  /*11670*/  IMAD.U32 R124, RZ, RZ, UR6 ;  /* 0x00000006ff7c7e24 */ /* 0x000fe2000f8e00ff */
[----:B------:R-:W-:-:S02]  /*11680*/  LOP3.LUT R44, R44, 0x8, R243, 0xfe, !PT ;  /* 0x000000082c2c7812 */ /* 0x000fc400078efef3 */
[----:B------:R-:W-:Y:S02]  /*11690*/  FSEL R184, R38, -INF , !P2 ;  /* 0xff80000026b87808 */ /* 0x000fe40005000000 */
[----:B------:R-:W2:Y:S01]  /*116a0*/  MUFU.TANH R94, R34 ;  /* 0x00000022005e7308 */ /* 0x000ea20000002400 */
[----:B------:R-:W-:Y:S02]  /*116b0*/  ISETP.GE.AND P2, PT, R223, R165, PT ;  /* 0x000000a5df00720c */ /* 0x000fe40003f46270 */
[----:B------:R-:W-:-:S05]  /*116c0*/  LOP3.LUT R124, R124, 0x10, R243, 0xfe, !PT ;  /* 0x000000107c7c7812 */ /* 0x000fca00078efef3 */
[----:B------:R-:W-:Y:S01]  /*116d0*/  MUFU.TANH R25, R25 ;  /* 0x0000001900197308 */ /* 0x000fe20000002400 */
[----:B-1----:R-:W-:-:S05]  /*116e0*/  FFMA.FTZ R92, R109, UR4, R92 ;  /* 0x000000046d5c7c23 */ /* 0x002fca000801005c */
[----:B------:R-:W-:Y:S02]  /*116f0*/  FSEL R187, R92, -INF , !P3 ;  /* 0xff8000005cbb7808 */ /* 0x000fe40005800000 */
[----:B------:R-:W1:Y:S01]  /*11700*/  I2F R105, R223 ;  /* 0x000000df00697306 */ /* 0x000e620000201400 */
[----:B--2---:R-:W-:Y:S01]  /*11710*/  FFMA.FTZ R94, R109, UR4, R94 ;  /* 0x000000046d5e7c23 */ /* 0x004fe2000801005e */
[----:B------:R-:W-:Y:S01]  /*11720*/  ISETP.GE.AND P3, PT, R247, R167, PT ;  /* 0x000000a7f700720c */ /* 0x000fe20003f66270 */
[----:B------:R-:W-:-:S03]  /*11730*/  IMAD.U32 R34, RZ, RZ, UR6 ;  /* 0x00000006ff227e24 */ /* 0x000fc6000f8e00ff */
[----:B------:R-:W-:Y:S02]  /*11740*/  FSEL R194, R94, -INF , !P4 ;  /* 0xff8000005ec27808 */ /* 0x000fe40006000000 */
[----:B------:R-:W-:Y:S01]  /*11750*/  MUFU.TANH R21, R21 ;  /* 0x0000001500157308 */ /* 0x000fe20000002400 */
[----:B------:R-:W-:Y:S02]  /*11760*/  ISETP.GE.AND P4, PT, R247, R165, PT ;  /* 0x000000a5f700720c */ /* 0x000fe40003f86270 */
[----:B------:R-:W-:-:S05]  /*11770*/  LOP3.LUT R50, R34, 0xe8, R243, 0xfe, !PT ;  /* 0x000000e822327812 */ /* 0x000fca00078efef3 */
[----:B------:R-:W2:Y:S01]  /*11780*/  I2F R222, R247 ;  /* 0x000000f700de7306 */ /* 0x000ea20000201400 */
[C---:B-1----:R-:W-:Y:S02]  /*11790*/  FFMA.FTZ R189, R105.reuse, UR4, R24 ;  /* 0x0000000469bd7c23 */ /* 0x042fe40008010018 */
[----:B------:R-:W-:Y:S02]  /*117a0*/  FFMA.FTZ R182, R105, UR4, R25 ;  /* 0x0000000469b67c23 */ /* 0x000fe40008010019 */
[----:B------:R-:W-:Y:S01]  /*117b0*/  IMAD.U32 R24, RZ, RZ, UR6 ;  /* 0x00000006ff187e24 */ /* 0x000fe2000f8e00ff */
[----:B------:R-:W-:Y:S02]  /*117c0*/  FSEL R189, R189, -INF , !P0 ;  /* 0xff800000bdbd7808 */ /* 0x000fe40004000000 */
[----:B------:R-:W1:Y:S01]  /*117d0*/  MUFU.TANH R17, R17 ;  /* 0x0000001100117308 */ /* 0x000e620000002400 */
[----:B------:R-:W-:Y:S02]  /*117e0*/  FSEL R182, R182, -INF , !P2 ;  /* 0xff800000b6b67808 */ /* 0x000fe40005000000 */
[----:B------:R-:W-:-:S02]  /*117f0*/  ISETP.GE.AND P0, PT, R180, R167, PT ;  /* 0x000000a7b400720c */ /* 0x000fc40003f06270 */
[----:B------:R-:W-:Y:S02]  /*11800*/  ISETP.GE.AND P2, PT, R180, R165, PT ;  /* 0x000000a5b400720c */ /* 0x000fe40003f46270 */
[----:B------:R-:W-:Y:S01]  /*11810*/  LOP3.LUT R24, R24, 0x8, R243, 0xfe, !PT ;  /* 0x0000000818187812 */ /* 0x000fe200078efef3 */
[----:B------:R-:W-:Y:S01]  /*11820*/  MUFU.TANH R5, R5 ;  /* 0x0000000500057308 */ /* 0x000fe20000002400 */
[C---:B--2---:R-:W-:Y:S02]  /*11830*/  FFMA.FTZ R20, R222.reuse, UR4, R20 ;  /* 0x00000004de147c23 */ /* 0x044fe40008010014 */
[----:B------:R-:W-:-:S03]  /*11840*/  FFMA.FTZ R21, R222, UR4, R21 ;  /* 0x00000004de157c23 */ /* 0x000fc60008010015 */
[----:B------:R-:W-:Y:S01]  /*11850*/  FSEL R183, R20, -INF , !P3 ;  /* 0xff80000014b77808 */ /* 0x000fe20005800000 */
[----:B------:R-:W-:Y:S01]  /*11860*/  FMUL.FTZ R20, R122, c[0x0][0x2ec] ;  /* 0x0000bb007a147a20 */ /* 0x000fe20000410000 */
[----:B------:R-:W2:Y:S01]  /*11870*/  I2F R101, R117 ;  /* 0x0000007500657306 */ /* 0x000ea20000201400 */
[----:B-1----:R-:W-:Y:S01]  /*11880*/  FFMA.FTZ R17, R47, UR4, R17 ;  /* 0x000000042f117c23 */ /* 0x002fe20008010011 */
[----:B------:R-:W-:Y:S01]  /*11890*/  FSEL R180, R21, -INF , !P4 ;  /* 0xff80000015b47808 */ /* 0x000fe20006000000 */
[----:B------:R-:W-:Y:S01]  /*118a0*/  FMUL.FTZ R21, R106, c[0x0][0x2ec] ;  /* 0x0000bb006a157a20 */ /* 0x000fe20000410000 */
[C---:B------:R-:W-:Y:S02]  /*118b0*/  ISETP.GE.AND P3, PT, R246.reuse, R167, PT ;  /* 0x000000a7f600720c */ /* 0x040fe40003f66270 */
[-C--:B------:R-:W-:Y:S02]  /*118c0*/  ISETP.GE.AND P4, PT, R246, R165.reuse, PT ;  /* 0x000000a5f600720c */ /* 0x080fe40003f86270 */
[----:B------:R-:W-:Y:S01]  /*118d0*/  MUFU.TANH R8, R8 ;  /* 0x0000000800087308 */ /* 0x000fe20000002400 */
[----:B------:R-:W-:Y:S01]  /*118e0*/  FSEL R168, R17, -INF , !P5 ;  /* 0xff80000011a87808 */ /* 0x000fe20006800000 */
[----:B------:R-:W-:Y:S01]  /*118f0*/  FMUL.FTZ R17, R104, c[0x0][0x2ec] ;  /* 0x0000bb0068117a20 */ /* 0x000fe20000410000 */
[----:B------:R-:W-:-:S05]  /*11900*/  ISETP.GE.AND P5, PT, R117, R165, PT ;  /* 0x000000a57500720c */ /* 0x000fca0003fa6270 */
[----:B------:R-:W-:Y:S01]  /*11910*/  MUFU.TANH R9, R9 ;  /* 0x0000000900097308 */ /* 0x000fe20000002400 */
[----:B--2---:R-:W-:Y:S02]  /*11920*/  FFMA.FTZ R94, R101, UR4, R5 ;  /* 0x00000004655e7c23 */ /* 0x004fe40008010005 */
[----:B------:R-:W-:-:S03]  /*11930*/  FMUL.FTZ R5, R112, c[0x0][0x2ec] ;  /* 0x0000bb0070057a20 */ /* 0x000fc60000410000 */
[----:B------:R-:W-:Y:S02]  /*11940*/  FSEL R94, R94, -INF , !P5 ;  /* 0xff8000005e5e7808 */ /* 0x000fe40006800000 */
[----:B------:R-:W1:Y:S01]  /*11950*/  I2F R220, R246 ;  /* 0x000000f600dc7306 */ /* 0x000e620000201400 */
[----:B------:R-:W-:-:S07]  /*11960*/  ISETP.GE.AND P5, PT, R121, R165, PT ;  /* 0x000000a57900720c */ /* 0x000fce0003fa6270 */
[----:B------:R-:W2:Y:S08]  /*11970*/  MUFU.TANH R4, R4 ;  /* 0x0000000400047308 */ /* 0x000eb00000002400 */
[----:B------:R-:W3:Y:S01]  /*11980*/  MUFU.TANH R12, R12 ;  /* 0x0000000c000c7308 */ /* 0x000ee20000002400 */
[C---:B-1----:R-:W-:Y:S02]  /*11990*/  FFMA.FTZ R93, R220.reuse, UR4, R8 ;  /* 0x00000004dc5d7c23 */ /* 0x042fe40008010008 */
[----:B------:R-:W-:-:S03]  /*119a0*/  FFMA.FTZ R9, R220, UR4, R9 ;  /* 0x00000004dc097c23 */ /* 0x000fc60008010009 */
[----:B------:R-:W-:Y:S02]  /*119b0*/  FSEL R93, R93, -INF , !P3 ;  /* 0xff8000005d5d7808 */ /* 0x000fe40005800000 */
[----:B------:R-:W-:Y:S01]  /*119c0*/  MUFU.TANH R18, R18 ;  /* 0x0000001200127308 */ /* 0x000fe20000002400 */
[----:B--2---:R-:W-:Y:S01]  /*119d0*/  FFMA.FTZ R4, R101, UR4, R4 ;  /* 0x0000000465047c23 */ /* 0x004fe20008010004 */
[----:B------:R-:W-:Y:S01]  /*119e0*/  FSEL R92, R9, -INF , !P4 ;  /* 0xff800000095c7808 */ /* 0x000fe20006000000 */
[----:B------:R-:W-:Y:S01]  /*119f0*/  FMUL.FTZ R9, R108, c[0x0][0x2ec] ;  /* 0x0000bb006c097a20 */ /* 0x000fe20000410000 */
[C---:B------:R-:W-:Y:S02]  /*11a00*/  ISETP.GE.AND P3, PT, R103.reuse, R167, PT ;  /* 0x000000a76700720c */ /* 0x040fe40003f66270 */
[----:B------:R-:W-:Y:S02]  /*11a10*/  ISETP.GE.AND P4, PT, R103, R165, PT ;  /* 0x000000a56700720c */ /* 0x000fe40003f86270 */
[----:B------:R-:W-:Y:S01]  /*11a20*/  MUFU.TANH R22, R22 ;  /* 0x0000001600167308 */ /* 0x000fe20000002400 */
[----:B---3--:R-:W-:Y:S01]  /*11a30*/  FFMA.FTZ R12, R51, UR4, R12 ;  /* 0x00000004330c7c23 */ /* 0x008fe2000801000c */
[----:B------:R-:W-:Y:S01]  /*11a40*/  FSEL R95, R4, -INF , !P6 ;  /* 0xff800000045f7808 */ /* 0x000fe20007000000 */
[----:B------:R-:W-:Y:S01]  /*11a50*/  FMUL.FTZ R4, R96, c[0x0][0x2ec] ;  /* 0x0000bb0060047a20 */ /* 0x000fe20000410000 */
[----:B------:R-:W-:-:S02]  /*11a60*/  ISETP.GE.AND P6, PT, R121, R167, PT ;  /* 0x000000a77900720c */ /* 0x000fc40003fc6270 */
[----:B------:R-:W-:Y:S01]  /*11a70*/  FSEL R169, R12, -INF , !P0 ;  /* 0xff8000000ca97808 */ /* 0x000fe20004000000 */
[----:B------:R-:W-:Y:S01]  /*11a80*/  FMUL.FTZ R12, R118, c[0x0][0x2ec] ;  /* 0x0000bb00760c7a20 */ /* 0x000fe20000410000 */
[----:B------:R-:W1:Y:S01]  /*11a90*/  I2F R43, R103 ;  /* 0x00000067002b7306 */ /* 0x000e620000201400 */
[----:B------:R-:W-:-:S07]  /*11aa0*/  ISETP.GE.AND P0, PT, R252, R167, PT ;  /* 0x000000a7fc00720c */ /* 0x000fce0003f06270 */
[----:B------:R-:W2:Y:S08]  /*11ab0*/  MUFU.TANH R13, R13 ;  /* 0x0000000d000d7308 */ /* 0x000eb00000002400 */
[----:B------:R-:W-:Y:S01]  /*11ac0*/  MUFU.TANH R6, R6 ;  /* 0x0000000600067308 */ /* 0x000fe20000002400 */
[C---:B-1----:R-:W-:Y:S02]  /*11ad0*/  FFMA.FTZ R18, R43.reuse, UR4, R18 ;  /* 0x000000042b127c23 */ /* 0x042fe40008010012 */
[----:B------:R-:W-:-:S03]  /*11ae0*/  FFMA.FTZ R22, R43, UR4, R22 ;  /* 0x000000042b167c23 */ /* 0x000fc60008010016 */
[----:B------:R-:W-:Y:S02]  /*11af0*/  FSEL R103, R18, -INF , !P3 ;  /* 0xff80000012677808 */ /* 0x000fe40005800000 */
[----:B------:R-:W1:Y:S01]  /*11b00*/  I2F R97, R252 ;  /* 0x000000fc00617306 */ /* 0x000e620000201400 */
[----:B--2---:R-:W-:Y:S01]  /*11b10*/  FFMA.FTZ R13, R51, UR4, R13 ;  /* 0x00000004330d7c23 */ /* 0x004fe2000801000d */
[----:B------:R-:W-:Y:S02]  /*11b20*/  FSEL R101, R22, -INF , !P4 ;  /* 0xff80000016657808 */ /* 0x000fe40006000000 */
[----:B------:R-:W-:Y:S02]  /*11b30*/  ISETP.GE.AND P3, PT, R125, R167, PT ;  /* 0x000000a77d00720c */ /* 0x000fe40003f66270 */
[----:B------:R-:W-:Y:S01]  /*11b40*/  FSEL R130, R13, -INF , !P2 ;  /* 0xff8000000d827808 */ /* 0x000fe20005000000 */
[----:B------:R-:W-:Y:S01]  /*11b50*/  FMUL.FTZ R13, R110, c[0x0][0x2ec] ;  /* 0x0000bb006e0d7a20 */ /* 0x000fe20000410000 */
[----:B------:R-:W2:Y:S01]  /*11b60*/  MUFU.TANH R7, R7 ;  /* 0x0000000700077308 */ /* 0x000ea20000002400 */
[-C--:B------:R-:W-:Y:S01]  /*11b70*/  ISETP.GE.AND P4, PT, R125, R165.reuse, PT ;  /* 0x000000a57d00720c */ /* 0x080fe20003f86270 */
[----:B------:R-:W-:Y:S01]  /*11b80*/  IMAD.U32 R125, RZ, RZ, UR6 ;  /* 0x00000006ff7d7e24 */ /* 0x000fe2000f8e00ff */
[----:B------:R-:W-:-:S04]  /*11b90*/  ISETP.GE.AND P2, PT, R252, R165, PT ;  /* 0x000000a5fc00720c */ /* 0x000fc80003f46270 */
[----:B------:R-:W-:Y:S01]  /*11ba0*/  LOP3.LUT R125, R125, 0xd0, R243, 0xfe, !PT ;  /* 0x000000d07d7d7812 */ /* 0x000fe200078efef3 */
[----:B------:R-:W-:Y:S01]  /*11bb0*/  MUFU.TANH R31, R31 ;  /* 0x0000001f001f7308 */ /* 0x000fe20000002400 */
[----:B-1----:R-:W-:-:S05]  /*11bc0*/  FFMA.FTZ R6, R97, UR4, R6 ;  /* 0x0000000461067c23 */ /* 0x002fca0008010006 */
[----:B------:R-:W-:Y:S01]  /*11bd0*/  FSEL R99, R6, -INF , !P0 ;  /* 0xff80000006637808 */ /* 0x000fe20004000000 */
[----:B------:R-:W-:Y:S01]  /*11be0*/  FMUL.FTZ R6, R98, c[0x0][0x2ec] ;  /* 0x0000bb0062067a20 */ /* 0x000fe20000410000 */
[----:B------:R-:W1:Y:S01]  /*11bf0*/  I2F R115, R121 ;  /* 0x0000007900737306 */ /* 0x000e620000201400 */
[----:B--2---:R-:W-:Y:S01]  /*11c00*/  FFMA.FTZ R97, R97, UR4, R7 ;  /* 0x0000000461617c23 */ /* 0x004fe20008010007 */
[----:B------:R-:W-:Y:S01]  /*11c10*/  ISETP.GE.AND P0, PT, R107, R167, PT ;  /* 0x000000a76b00720c */ /* 0x000fe20003f06270 */
[----:B------:R-:W-:-:S03]  /*11c20*/  FMUL.FTZ R7, R114, c[0x0][0x2ec] ;  /* 0x0000bb0072077a20 */ /* 0x000fc60000410000 */
[----:B------:R-:W-:Y:S02]  /*11c30*/  FSEL R97, R97, -INF , !P2 ;  /* 0xff80000061617808 */ /* 0x000fe40005000000 */
[----:B------:R-:W2:Y:S01]  /*11c40*/  I2F R26, R107 ;  /* 0x0000006b001a7306 */ /* 0x000ea20000201400 */
[----:B------:R-:W-:-:S07]  /*11c50*/  ISETP.GE.AND P2, PT, R107, R165, PT ;  /* 0x000000a56b00720c */ /* 0x000fce0003f46270 */
[----:B------:R-:W3:Y:S01]  /*11c60*/  MUFU.TANH R41, R41 ;  /* 0x0000002900297308 */ /* 0x000ee20000002400 */
[C---:B-1----:R-:W-:Y:S02]  /*11c70*/  FFMA.FTZ R31, R115.reuse, UR4, R31 ;  /* 0x00000004731f7c23 */ /* 0x042fe4000801001f */
[----:B------:R-:W-:-:S05]  /*11c80*/  FFMA.FTZ R39, R115, UR4, R39 ;  /* 0x0000000473277c23 */ /* 0x000fca0008010027 */
[----:B------:R-:W-:Y:S01]  /*11c90*/  I2F R32, R119 ;  /* 0x0000007700207306 */ /* 0x000fe20000201400 */
[----:B--2---:R-:W-:Y:S01]  /*11ca0*/  FFMA.FTZ R108, R26, UR4, R113 ;  /* 0x000000041a6c7c23 */ /* 0x004fe20008010071 */
[----:B------:R-:W-:Y:S01]  /*11cb0*/  FSEL R107, R31, -INF , !P6 ;  /* 0xff8000001f6b7808 */ /* 0x000fe20007000000 */
[----:B------:R-:W-:Y:S01]  /*11cc0*/  FMUL.FTZ R31, R102, c[0x0][0x2ec] ;  /* 0x0000bb00661f7a20 */ /* 0x000fe20000410000 */
[----:B------:R-:W-:Y:S01]  /*11cd0*/  FSEL R105, R39, -INF , !P5 ;  /* 0xff80000027697808 */ /* 0x000fe20006800000 */
[----:B------:R-:W-:Y:S01]  /*11ce0*/  FMUL.FTZ R39, R100, c[0x0][0x2ec] ;  /* 0x0000bb0064277a20 */ /* 0x000fe20000410000 */
[----:B------:R-:W-:Y:S01]  /*11cf0*/  FSEL R108, R108, -INF , !P0 ;  /* 0xff8000006c6c7808 */ /* 0x000fe20004000000 */
[----:B------:R-:W-:Y:S01]  /*11d00*/  FFMA.FTZ R127, R26, UR4, R127 ;  /* 0x000000041a7f7c23 */ /* 0x000fe2000801007f */
[----:B------:R-:W1:Y:S01]  /*11d10*/  MUFU.TANH R8, R116 ;  /* 0x0000007400087308 */ /* 0x000e620000002400 */
[----:B---3--:R-:W-:Y:S01]  /*11d20*/  FFMA.FTZ R41, R128, UR4, R41 ;  /* 0x0000000480297c23 */ /* 0x008fe20008010029 */
[----:B------:R-:W-:-:S02]  /*11d30*/  ISETP.GE.AND P0, PT, R125, R167, PT ;  /* 0x000000a77d00720c */ /* 0x000fc40003f06270 */
[----:B------:R-:W-:Y:S02]  /*11d40*/  FSEL R104, R127, -INF , !P2 ;  /* 0xff8000007f687808 */ /* 0x000fe40005000000 */
[----:B------:R-:W-:Y:S02]  /*11d50*/  FSEL R109, R41, -INF , !P3 ;  /* 0xff800000296d7808 */ /* 0x000fe40005800000 */
[----:B------:R-:W2:Y:S01]  /*11d60*/  MUFU.TANH R5, R5 ;  /* 0x0000000500057308 */ /* 0x000ea20000002400 */
[-C--:B------:R-:W-:Y:S02]  /*11d70*/  ISETP.GE.AND P3, PT, R119, R167.reuse, PT ;  /* 0x000000a77700720c */ /* 0x080fe40003f66270 */
[C---:B------:R-:W-:Y:S02]  /*11d80*/  ISETP.GE.AND P6, PT, R131.reuse, R167, PT ;  /* 0x000000a78300720c */ /* 0x040fe40003fc6270 */
[-C--:B------:R-:W-:Y:S02]  /*11d90*/  ISETP.GE.AND P5, PT, R131, R165.reuse, PT ;  /* 0x000000a58300720c */ /* 0x080fe40003fa6270 */
[----:B------:R-:W-:Y:S01]  /*11da0*/  ISETP.GE.AND P2, PT, R125, R165, PT ;  /* 0x000000a57d00720c */ /* 0x000fe20003f46270 */
[----:B------:R-:W-:Y:S01]  /*11db0*/  I2F R111, R131 ;  /* 0x00000083006f7306 */ /* 0x000fe20000201400 */
[----:B-1----:R-:W-:-:S07]  /*11dc0*/  FFMA.FTZ R8, R129, UR4, R8 ;  /* 0x0000000481087c23 */ /* 0x002fce0008010008 */
[----:B------:R-:W1:Y:S01]  /*11dd0*/  MUFU.TANH R16, R120 ;  /* 0x0000007800107308 */ /* 0x000e620000002400 */
[----:B--2---:R-:W-:-:S05]  /*11de0*/  FFMA.FTZ R5, R32, UR4, R5 ;  /* 0x0000000420057c23 */ /* 0x004fca0008010005 */
[----:B------:R-:W-:Y:S01]  /*11df0*/  FSEL R113, R5, -INF , !P3 ;  /* 0xff80000005717808 */ /* 0x000fe20005800000 */
[----:B------:R-:W-:Y:S01]  /*11e00*/  FMUL.FTZ R5, R78, c[0x0][0x2ec] ;  /* 0x0000bb004e057a20 */ /* 0x000fe20000410000 */
[----:B------:R-:W2:Y:S01]  /*11e10*/  MUFU.TANH R20, R20 ;  /* 0x0000001400147308 */ /* 0x000ea20000002400 */
[----:B------:R-:W-:-:S07]  /*11e20*/  ISETP.GE.AND P3, PT, R42, R167, PT ;  /* 0x000000a72a00720c */ /* 0x000fce0003f66270 */
[----:B------:R-:W-:Y:S01]  /*11e30*/  I2F R34, R50 ;  /* 0x0000003200227306 */ /* 0x000fe20000201400 */
[----:B-1----:R-:W-:-:S05]  /*11e40*/  FFMA.FTZ R16, R111, UR4, R16 ;  /* 0x000000046f107c23 */ /* 0x002fca0008010010 */
[----:B------:R-:W-:Y:S02]  /*11e50*/  FSEL R110, R16, -INF , !P6 ;  /* 0xff800000106e7808 */ /* 0x000fe40007000000 */
[----:B------:R-:W1:Y:S01]  /*11e60*/  MUFU.TANH R17, R17 ;  /* 0x0000001100117308 */ /* 0x000e620000002400 */
[----:B--2---:R-:W-:Y:S01]  /*11e70*/  FFMA.FTZ R20, R111, UR4, R20 ;  /* 0x000000046f147c23 */ /* 0x004fe20008010014 */
[----:B------:R-:W-:Y:S02]  /*11e80*/  FSEL R111, R8, -INF , !P0 ;  /* 0xff800000086f7808 */ /* 0x000fe40004000000 */
[-C--:B------:R-:W-:Y:S02]  /*11e90*/  ISETP.GE.AND P0, PT, R50, R167.reuse, PT ;  /* 0x000000a73200720c */ /* 0x080fe40003f06270 */
[----:B------:R-:W-:Y:S02]  /*11ea0*/  FSEL R100, R20, -INF , !P5 ;  /* 0xff80000014647808 */ /* 0x000fe40006800000 */
[----:B------:R-:W-:Y:S01]  /*11eb0*/  I2F R33, R30 ;  /* 0x0000001e00217306 */ /* 0x000fe20000201400 */
[----:B------:R-:W-:-:S02]  /*11ec0*/  ISETP.GE.AND P6, PT, R52, R167, PT ;  /* 0x000000a73400720c */ /* 0x000fc40003fc6270 */
[----:B------:R-:W-:-:S05]  /*11ed0*/  ISETP.GE.AND P5, PT, R52, R165, PT ;  /* 0x000000a53400720c */ /* 0x000fca0003fa6270 */
[----:B------:R-:W2:Y:S01]  /*11ee0*/  MUFU.TANH R4, R4 ;  /* 0x0000000400047308 */ /* 0x000ea20000002400 */
[----:B-1----:R-:W-:-:S05]  /*11ef0*/  FFMA.FTZ R17, R34, UR4, R17 ;  /* 0x0000000422117c23 */ /* 0x002fca0008010011 */
[----:B------:R-:W-:Y:S02]  /*11f00*/  FSEL R78, R17, -INF , !P0 ;  /* 0xff800000114e7808 */ /* 0x000fe40004000000 */
[----:B------:R-:W1:Y:S01]  /*11f10*/  MUFU.TANH R45, R45 ;  /* 0x0000002d002d7308 */ /* 0x000e620000002400 */
[----:B------:R-:W-:-:S07]  /*11f20*/  ISETP.GE.AND P0, PT, R30, R167, PT ;  /* 0x000000a71e00720c */ /* 0x000fce0003f06270 */
[----:B------:R-:W3:Y:S01]  /*11f30*/  MUFU.TANH R12, R12 ;  /* 0x0000000c000c7308 */ /* 0x000ee20000002400 */
[----:B--2---:R-:W-:-:S05]  /*11f40*/  FFMA.FTZ R4, R33, UR4, R4 ;  /* 0x0000000421047c23 */ /* 0x004fca0008010004 */
[----:B------:R-:W-:Y:S02]  /*11f50*/  FSEL R117, R4, -INF , !P0 ;  /* 0xff80000004757808 */ /* 0x000fe40004000000 */
[----:B------:R-:W2:Y:S01]  /*11f60*/  MUFU.TANH R7, R7 ;  /* 0x0000000700077308 */ /* 0x000ea20000002400 */
[----:B-1----:R-:W-:Y:S01]  /*11f70*/  FFMA.FTZ R45, R128, UR4, R45 ;  /* 0x00000004802d7c23 */ /* 0x002fe2000801002d */
[----:B------:R-:W-:-:S04]  /*11f80*/  PLOP3.LUT P0, PT, PT, PT, UP0, 0x80, 0x0 ;  /* 0x000000000000781c */ /* 0x000fc80003f0f008 */
[----:B------:R-:W-:Y:S02]  /*11f90*/  FSEL R106, R45, -INF , !P4 ;  /* 0xff8000002d6a7808 */ /* 0x000fe40006000000 */
[----:B------:R-:W-:Y:S01]  /*11fa0*/  I2F R54, R52 ;  /* 0x0000003400367306 */ /* 0x000fe20000201400 */
[----:B---3--:R-:W-:Y:S01]  /*11fb0*/  FFMA.FTZ R12, R129, UR4, R12 ;  /* 0x00000004810c7c23 */ /* 0x008fe2000801000c */
[----:B------:R-:W-:-:S04]  /*11fc0*/  ISETP.GE.AND P4, PT, R119, R165, PT ;  /* 0x000000a57700720c */ /* 0x000fc80003f86270 */
[----:B------:R-:W-:Y:S02]  /*11fd0*/  FSEL R102, R12, -INF , !P2 ;  /* 0xff8000000c667808 */ /* 0x000fe40005000000 */
[----:B------:R-:W-:Y:S01]  /*11fe0*/  I2F R28, R42 ;  /* 0x0000002a001c7306 */ /* 0x000fe20000201400 */
[----:B--2---:R-:W-:Y:S01]  /*11ff0*/  FFMA.FTZ R7, R32, UR4, R7 ;  /* 0x0000000420077c23 */ /* 0x004fe20008010007 */
[----:B------:R-:W-:-:S04]  /*12000*/  ISETP.GE.AND P2, PT, R50, R165, PT ;  /* 0x000000a53200720c */ /* 0x000fc80003f46270 */
        /* <DEDUP_REMOVED lines=8> */
[----:B--2---:R-:W-:Y:S01]  /*12090*/  FFMA.FTZ R13, R54, UR4, R13 ;  /* 0x00000004360d7c23 */ /* 0x004fe2000801000d */
[----:B------:R-:W-:-:S04]  /*120a0*/  ISETP.GE.AND P6, PT, R44, R167, PT ;  /* 0x000000a72c00720c */ /* 0x000fc80003fc6270 */
[----:B------:R-:W-:Y:S02]  /*120b0*/  FSEL R98, R13, -INF , !P5 ;  /* 0xff8000000d627808 */ /* 0x000fe40006800000 */
[----:B------:R-:W2:Y:S01]  /*120c0*/  MUFU.TANH R31, R31 ;  /* 0x0000001f001f7308 */ /* 0x000ea20000002400 */
[----:B---3--:R-:W-:Y:S01]  /*120d0*/  FFMA.FTZ R21, R34, UR4, R21 ;  /* 0x0000000422157c23 */ /* 0x008fe20008010015 */
[----:B------:R-:W-:-:S04]  /*120e0*/  ISETP.GE.AND P5, PT, R124, R167, PT ;  /* 0x000000a77c00720c */ /* 0x000fc80003fa6270 */
[----:B------:R-:W-:Y:S02]  /*120f0*/  FSEL R115, R21, -INF , !P2 ;  /* 0xff80000015737808 */ /* 0x000fe40005000000 */
[----:B------:R-:W3:Y:S01]  /*12100*/  I2F R38, R44 ;  /* 0x0000002c00267306 */ /* 0x000ee20000201400 */
[----:B-1----:R-:W-:Y:S01]  /*12110*/  FFMA.FTZ R39, R28, UR4, R39 ;  /* 0x000000041c277c23 */ /* 0x002fe20008010027 */
[----:B------:R-:W-:-:S04]  /*12120*/  ISETP.GE.AND P2, PT, R30, R165, PT ;  /* 0x000000a51e00720c */ /* 0x000fc80003f46270 */
[----:B------:R-:W-:Y:S02]  /*12130*/  FSEL R116, R39, -INF , !P3 ;  /* 0xff80000027747808 */ /* 0x000fe40005800000 */
[----:B------:R-:W-:Y:S01]  /*12140*/  I2F R35, R124 ;  /* 0x0000007c00237306 */ /* 0x000fe20000201400 */
[----:B--2---:R-:W-:Y:S01]  /*12150*/  FFMA.FTZ R31, R28, UR4, R31 ;  /* 0x000000041c1f7c23 */ /* 0x004fe2000801001f */
[----:B------:R-:W-:Y:S01]  /*12160*/  BAR.SYNC.DEFER_BLOCKING 0x0 ;  /* 0x0000000000007b1d */ /* 0x000fe20000010000 */
[----:B------:R-:W-:-:S03]  /*12170*/  ISETP.GE.AND P3, PT, R46, R165, PT ;  /* 0x000000a52e00720c */ /* 0x000fc60003f66270 */
[----:B------:R-:W-:Y:S02]  /*12180*/  FSEL R114, R31, -INF , !P4 ;  /* 0xff8000001f727808 */ /* 0x000fe40006000000 */
[----:B------:R-:W-:Y:S01]  /*12190*/  I2F R25, R46 ;  /* 0x0000002e00197306 */ /* 0x000fe20000201400 */
[----:B---3--:R-:W-:Y:S01]  /*121a0*/  FFMA.FTZ R7, R38, UR4, R215 ;  /* 0x0000000426077c23 */ /* 0x008fe200080100d7 */
[----:B------:R-:W-:-:S04]  /*121b0*/  ISETP.GE.AND P4, PT, R24, R165, PT ;  /* 0x000000a51800720c */ /* 0x000fc80003f86270 */
[----:B------:R-:W-:Y:S02]  /*121c0*/  FSEL R7, R7, -INF , !P6 ;  /* 0xff80000007077808 */ /* 0x000fe40007000000 */
[----:B------:R-:W1:Y:S08]  /*121d0*/  I2F R126, R24 ;  /* 0x00000018007e7306 */ /* 0x000e700000201400 */
[----:B------:R-:W2:Y:S08]  /*121e0*/  MUFU.TANH R6, R6 ;  /* 0x0000000600067308 */ /* 0x000eb00000002400 */
[----:B------:R3:W4:Y:S01]  /*121f0*/  MUFU.TANH R8, R5 ;  /* 0x0000000500087308 */ /* 0x0007220000002400 */
[----:B-1----:R-:W-:-:S05]  /*12200*/  FFMA.FTZ R126, R126, UR4, R217 ;  /* 0x000000047e7e7c23 */ /* 0x002fca00080100d9 */
[----:B------:R-:W-:Y:S01]  /*12210*/  FSEL R4, R126, -INF , !P4 ;  /* 0xff8000007e047808 */ /* 0x000fe20006000000 */
[----:B--2---:R-:W-:-:S05]  /*12220*/  FFMA.FTZ R6, R33, UR4, R6 ;  /* 0x0000000421067c23 */ /* 0x004fca0008010006 */
[----:B------:R-:W-:Y:S01]  /*12230*/  FSEL R118, R6, -INF , !P2 ;  /* 0xff80000006767808 */ /* 0x000fe20005000000 */
[----:B---3--:R-:W-:Y:S02]  /*12240*/  FFMA.FTZ R5, R35, UR4, R218 ;  /* 0x0000000423057c23 */ /* 0x008fe400080100da */
[----:B----4-:R-:W-:-:S03]  /*12250*/  FFMA.FTZ R8, R25, UR4, R8 ;  /* 0x0000000419087c23 */ /* 0x010fc60008010008 */
        /* <DEDUP_REMOVED lines=12> */
[----:B------:R-:W-:-:S04]  /*12320*/  MOV R6, UR22 ;  /* 0x0000001600067c02 */ /* 0x000fc80008000f00 */
[----:B------:R-:W-:-:S03]  /*12330*/  IABS R6, R6 ;  /* 0x0000000600067213 */ /* 0x000fc60000000000 */
        /* <DEDUP_REMOVED lines=64> */
.L_x_2504:
[----:B------:R-:W-:-:S04]  /*12740*/  LEA R8, -R12, RZ, 0x8 ;  /* 0x000000ff0c087211 */ /* 0x000fc800078e41ff */
[----:B------:R-:W-:Y:S02]  /*12750*/  SHF.R.S32.HI R6, RZ, 0x1f, R8 ;  /* 0x0000001fff067819 */ /* 0x000fe40000011408 */
.L_x_2505:
[--C-:B------:R-:W-:Y:S01]  /*12760*/  @!P1 IMAD.MOV.U32 R20, RZ, RZ, R62.reuse ;  /* 0x000000ffff149224 */ /* 0x100fe200078e003e */
[----:B------:R-:W-:Y:S01]  /*12770*/  @!P1 IADD3 R16, P2, P0, R8, UR18, R62 ;  /* 0x0000001208109c10 */ /* 0x000fe2000f85e03e */
[--C-:B------:R-:W-:Y:S01]  /*12780*/  @!P1 IMAD.MOV.U32 R21, RZ, RZ, R63.reuse ;  /* 0x000000ffff159224 */ /* 0x100fe200078e003f */
[----:B------:R1:W-:Y:S01]  /*12790*/  @P1 STS.128 [R242+0x2000], RZ ;  /* 0x002000fff2001388 */ /* 0x0003e20000000c00 */
[----:B------:R-:W-:Y:S01]  /*127a0*/  @!P1 IMAD.MOV.U32 R17, RZ, RZ, c[0x0][0x19c] ;  /* 0x00006700ff119624 */ /* 0x000fe200078e00ff */
[----:B------:R-:W-:Y:S01]  /*127b0*/  @!P1 IADD3.X R13, R6, UR15, R63, P2, P0 ;  /* 0x0000000f060d9c10 */ /* 0x000fe200097e043f */
[----:B------:R-:W-:Y:S01]  /*127c0*/  @!P1 IMAD.WIDE.U32 R30, R12, 0x30, R20 ;  /* 0x000000300c1e9825 */ /* 0x000fe200078e0014 */
[----:B------:R-:W-:Y:S01]  /*127d0*/  @!P1 LEA R124, P3, R16, c[0x0][0x168], 0x1 ;  /* 0x00005a00107c9a11 */ /* 0x000fe200078608ff */
[----:B------:R-:W-:Y:S02]  /*127e0*/  BSSY B0, `(.L_x_2506) ;  /* 0x00000c2000007945 */ /* 0x000fe40003800000 */
[----:B------:R-:W-:Y:S01]  /*127f0*/  @!P1 IMAD.MOV.U32 R9, RZ, RZ, c[0x0][0x19c] ;  /* 0x00006700ff099624 */ /* 0x000fe200078e00ff */
[----:B------:R-:W-:Y:S01]  /*12800*/  @!P1 IADD3 R18, P2, R8, R30, RZ ;  /* 0x0000001e08129210 */ /* 0x000fe20007f5e0ff */
[----:B------:R-:W-:Y:S01]  /*12810*/  @!P1 IMAD.WIDE.U32 R20, R12, 0x50, R62 ;  /* 0x000000500c149825 */ /* 0x000fe200078e003e */
[----:B------:R-:W-:-:S03]  /*12820*/  @!P1 LEA.HI.X R125, R16, c[0x0][0x16c], R13, 0x1, P3 ;  /* 0x00005b00107d9a11 */ /* 0x000fc600018f0c0d */
[----:B------:R-:W-:Y:S01]  /*12830*/  @!P1 IMAD R17, R17, 0x30, RZ ;  /* 0x0000003011119824 */ /* 0x000fe200078e02ff */
[----:B------:R-:W-:Y:S01]  /*12840*/  @!P1 IADD3 R25, P0, R8, R20, RZ ;  /* 0x0000001408199210 */ /* 0x000fe20007f1e0ff */
[----:B------:R-:W-:Y:S02]  /*12850*/  @!P1 IMAD R9, R9, 0x50, RZ ;  /* 0x0000005009099824 */ /* 0x000fe400078e02ff */
[--C-:B------:R-:W-:Y:S01]  /*12860*/  @!P1 IMAD.MOV.U32 R42, RZ, RZ, R62.reuse ;  /* 0x000000ffff2a9224 */ /* 0x100fe200078e003e */
[C---:B------:R-:W-:Y:S01]  /*12870*/  @!P1 IADD3.X R17, R6.reuse, R17, R31, P2, !PT ;  /* 0x0000001106119210 */ /* 0x040fe200017fe41f */
[----:B------:R-:W-:Y:S01]  /*12880*/  @!P1 IMAD.MOV.U32 R43, RZ, RZ, R63 ;  /* 0x000000ffff2b9224 */ /* 0x000fe200078e003f */
[----:B------:R-:W-:Y:S01]  /*12890*/  @!P1 IADD3.X R22, R6, R9, R21, P0, !PT ;  /* 0x0000000906169210 */ /* 0x000fe200007fe415 */
[----:B------:R-:W-:Y:S02]  /*128a0*/  @!P1 IMAD.MOV.U32 R38, RZ, RZ, R62 ;  /* 0x000000ffff269224 */ /* 0x000fe400078e003e */
[----:B------:R-:W-:-:S02]  /*128b0*/  @!P1 IMAD.MOV.U32 R39, RZ, RZ, R63 ;  /* 0x000000ffff279224 */ /* 0x000fc400078e003f */
[----:B------:R-:W-:Y:S02]  /*128c0*/  @!P1 IMAD.MOV.U32 R30, RZ, RZ, R62 ;  /* 0x000000ffff1e9224 */ /* 0x000fe400078e003e */
[----:B------:R-:W-:Y:S02]  /*128d0*/  @!P1 IMAD.MOV.U32 R31, RZ, RZ, R63 ;  /* 0x000000ffff1f9224 */ /* 0x000fe400078e003f */
[----:B------:R-:W-:Y:S02]  /*128e0*/  @!P1 IMAD.MOV.U32 R21, RZ, RZ, c[0x0][0x19c] ;  /* 0x00006700ff159624 */ /* 0x000fe400078e00ff */
[----:B------:R-:W-:-:S04]  /*128f0*/  @!P1 IMAD.WIDE.U32 R50, R12, 0x60, R42 ;  /* 0x000000600c329825 */ /* 0x000fc800078e002a */
[----:B------:R-:W-:-:S04]  /*12900*/  @!P1 IMAD.WIDE.U32 R46, R12, 0x70, R38 ;  /* 0x000000700c2e9825 */ /* 0x000fc800078e0026 */
[----:B------:R-:W-:Y:S01]  /*12910*/  @!P1 IMAD.MOV.U32 R13, RZ, RZ, c[0x0][0x19c] ;  /* 0x00006700ff0d9624 */ /* 0x000fe200078e00ff */
[----:B------:R-:W-:Y:S01]  /*12920*/  @!P1 IADD3 R33, P3, R8, R46, RZ ;  /* 0x0000002e08219210 */ /* 0x000fe20007f7e0ff */
[----:B------:R-:W-:Y:S02]  /*12930*/  @!P1 IMAD.MOV.U32 R9, RZ, RZ, c[0x0][0x19c] ;  /* 0x00006700ff099624 */ /* 0x000fe400078e00ff */
[----:B------:R-:W-:Y:S01]  /*12940*/  @!P1 IMAD.WIDE.U32 R44, R12, 0x90, R30 ;  /* 0x000000900c2c9825 */ /* 0x000fe200078e001e */
[----:B------:R-:W-:-:S03]  /*12950*/  @!P1 IADD3 R31, P4, R8, R50, RZ ;  /* 0x00000032081f9210 */ /* 0x000fc60007f9e0ff */
[----:B------:R-:W-:Y:S01]  /*12960*/  @!P1 IMAD.WIDE.U32 R42, R12, 0xa0, R62 ;  /* 0x000000a00c2a9825 */ /* 0x000fe200078e003e */
[----:B------:R-:W-:-:S03]  /*12970*/  @!P1 IADD3 R39, P2, R8, R44, RZ ;  /* 0x0000002c08279210 */ /* 0x000fc60007f5e0ff */
[----:B------:R-:W-:Y:S01]  /*12980*/  @!P1 IMAD.MOV.U32 R35, RZ, RZ, c[0x0][0x19c] ;  /* 0x00006700ff239624 */ /* 0x000fe200078e00ff */
[----:B------:R-:W-:Y:S01]  /*12990*/  @!P1 IADD3 R41, P0, R8, R42, RZ ;  /* 0x0000002a08299210 */ /* 0x000fe20007f1e0ff */
[----:B------:R-:W-:Y:S02]  /*129a0*/  @!P1 IMAD R21, R21, 0x70, RZ ;  /* 0x0000007015159824 */ /* 0x000fe400078e02ff */
        /* <DEDUP_REMOVED lines=15> */
[----:B------:R-:W-:Y:S02]  /*12aa0*/  @!P1 IMAD.MOV.U32 R21, RZ, RZ, c[0x0][0x19c] ;  /* 0x00006700ff159624 */ /* 0x000fe400078e00ff */
[----:B------:R-:W-:Y:S02]  /*12ab0*/  @!P1 IMAD.MOV.U32 R13, RZ, RZ, c[0x0][0x19c] ;  /* 0x00006700ff0d9624 */ /* 0x000fe400078e00ff */
[----:B------:R-:W-:Y:S02]  /*12ac0*/  @!P1 IMAD.MOV.U32 R9, RZ, RZ, c[0x0][0x19c] ;  /* 0x00006700ff099624 */ /* 0x000fe400078e00ff */
[----:B------:R-:W-:-:S04]  /*12ad0*/  @!P1 IMAD.WIDE.U32 R126, R12, 0xc0, R44 ;  /* 0x000000c00c7e9825 */ /* 0x000fc800078e002c */
[----:B------:R-:W-:Y:S01]  /*12ae0*/  @!P1 IMAD.WIDE.U32 R122, R12, 0xd0, R42 ;  /* 0x000000d00c7a9825 */ /* 0x000fe200078e002a */
[C---:B------:R-:W-:Y:S02]  /*12af0*/  @!P1 IADD3 R43, P4, R8.reuse, R128, RZ ;  /* 0x00000080082b9210 */ /* 0x040fe40007f9e0ff */
[----:B------:R-:W-:Y:S01]  /*12b00*/  @!P1 IADD3 R45, P3, R8, R126, RZ ;  /* 0x0000007e082d9210 */ /* 0x000fe20007f7e0ff */
        /* <DEDUP_REMOVED lines=17> */
[CC--:B------:R-:W-:Y:S02]  /*12c20*/  @!P1 LEA.HI.X R119, R12.reuse, R63.reuse, R119, 0x6, P3 ;  /* 0x0000003f0c779211 */ /* 0x0c0fe400018f3477 */
[----:B------:R-:W-:Y:S02]  /*12c30*/  @!P1 LEA.HI.X R35, R12, R63, R35, 0x7, P2 ;  /* 0x0000003f0c239211 */ /* 0x000fe400010f3c23 */
[----:B------:R-:W-:Y:S02]  /*12c40*/  LEA R9, P0, R62, c[0x0][0x168], 0x1 ;  /* 0x00005a003e097a11 */ /* 0x000fe400078008ff */
[----:B------:R-:W-:-:S02]  /*12c50*/  @!P1 IADD3 R21, P3, R8, R21, RZ ;  /* 0x0000001508159210 */ /* 0x000fc40007f7e0ff */
[----:B------:R-:W-:Y:S02]  /*12c60*/  @!P1 IADD3 R28, P2, R8, R121, RZ ;  /* 0x00000079081c9210 */ /* 0x000fe40007f5e0ff */
[----:B------:R-:W-:Y:S01]  /*12c70*/  @!P1 LEA.HI.X R13, R12, R63, R13, 0x5, P4 ;  /* 0x0000003f0c0d9211 */ /* 0x000fe200020f2c0d */
[----:B------:R-:W-:Y:S01]  /*12c80*/  @!P1 IMAD.X R20, R6, 0x1, R119, P3 ;  /* 0x0000000106149824 */ /* 0x000fe200018e0677 */
[----:B------:R-:W-:Y:S01]  /*12c90*/  @!P1 IADD3 R16, P4, R8, R123, RZ ;  /* 0x0000007b08109210 */ /* 0x000fe20007f9e0ff */
        /* <DEDUP_REMOVED lines=42> */
[----:B--2---:R-:W-:Y:S01]  /*12f40*/  @!P1 LEA R126, P4, R43, c[0x0][0x168], 0x1 ;  /* 0x00005a002b7e9a11 */ /* 0x004fe200078808ff */
        /* <DEDUP_REMOVED lines=75> */
.L_x_2507:
[----:B------:R-:W-:Y:S05]  /*13400*/  BSYNC B0 ;  /* 0x0000000000007941 */ /* 0x000fea0003800000 */
.L_x_2506:
[----:B------:R-:W0:Y:S01]  /*13410*/  LDGDEPBAR ;  /* 0x00000000000079af */ /* 0x000e220000000000 */
[----:B------:R-:W-:-:S04]  /*13420*/  LEA R248, P0, R8, R9, 0x1 ;  /* 0x0000000908f87211 */ /* 0x000fc800078008ff */
[----:B------:R-:W-:Y:S02]  /*13430*/  LEA.HI.X R249, R8, R249, R6, 0x1, P0 ;  /* 0x000000f908f97211 */ /* 0x000fe400000f0c06 */
.L_x_2503:
        /* <DEDUP_REMOVED lines=124> */
[----:B------:R-:W2:Y:S01]  /*13c00*/  SHFL.BFLY PT, R8, R13, 0x2, 0x1f ;  /* 0x0c401f000d087f89 */ /* 0x000ea200000e0000 */
[----:B------:R-:W-:-:S04]  /*13c10*/  FMNMX.FTZ R6, R114, R9, !PT ;  /* 0x0000000972067209 */ /* 0x000fc80007810000 */
[----:B------:R-:W-:-:S04]  /*13c20*/  FMNMX.FTZ R9, R87, R6, !PT ;  /* 0x0000000657097209 */ /* 0x000fc80007810000 */
[----:B------:R-:W-:-:S04]  /*13c30*/  FMNMX.FTZ R9, R118, R9, !PT ;  /* 0x0000000976097209 */ /* 0x000fc80007810000 */
[----:B------:R-:W-:-:S05]  /*13c40*/  FMNMX.FTZ R9, R86, R9, !PT ;  /* 0x0000000956097209 */ /* 0x000fca0007810000 */
[----:B------:R-:W3:Y:S01]  /*13c50*/  SHFL.BFLY PT, R6, R9, 0x2, 0x1f ;  /* 0x0c401f0009067f89 */ /* 0x000ee200000e0000 */
[----:B--2---:R-:W-:-:S05]  /*13c60*/  FMNMX.FTZ R8, R13, R8, !PT ;  /* 0x000000080d087209 */ /* 0x004fca0007810000 */
[----:B-1----:R-:W1:Y:S01]  /*13c70*/  SHFL.BFLY PT, R127, R8, 0x1, 0x1f ;  /* 0x0c201f00087f7f89 */ /* 0x002e6200000e0000 */
[----:B---3--:R-:W-:-:S05]  /*13c80*/  FMNMX.FTZ R6, R9, R6, !PT ;  /* 0x0000000609067209 */ /* 0x008fca0007810000 */
[----:B------:R-:W2:Y:S01]  /*13c90*/  SHFL.BFLY PT, R125, R6, 0x1, 0x1f ;  /* 0x0c201f00067d7f89 */ /* 0x000ea200000e0000 */
[----:B-1----:R-:W-:-:S04]  /*13ca0*/  FMNMX.FTZ R127, R8, R127, !PT ;  /* 0x0000007f087f7209 */ /* 0x002fc80007810000 */
[C---:B------:R-:W-:Y:S01]  /*13cb0*/  FSETP.NEU.FTZ.AND P1, PT, R127.reuse, -INF , PT ;  /* 0xff8000007f00780b */ /* 0x040fe20003f3d000 */
[----:B------:R-:W-:-:S05]  /*13cc0*/  FMUL.FTZ R126, R127, c[0x0][0x23c] ;  /* 0x00008f007f7e7a20 */ /* 0x000fca0000410000 */
[----:B------:R-:W-:-:S05]  /*13cd0*/  FSEL R126, R126, RZ, P1 ;  /* 0x000000ff7e7e7208 */ /* 0x000fca0000800000 */
[--C-:B------:R-:W-:Y:S01]  /*13ce0*/  FFMA.FTZ R123, R7, c[0x0][0x23c], -R126.reuse ;  /* 0x00008f00077b7a23 */ /* 0x100fe2000001087e */
[----:B------:R-:W-:Y:S01]  /*13cf0*/  FSEL R7, R127, RZ, P1 ;  /* 0x000000ff7f077208 */ /* 0x000fe20000800000 */
[--C-:B------:R-:W-:Y:S01]  /*13d00*/  FFMA.FTZ R122, R19, c[0x0][0x23c], -R126.reuse ;  /* 0x00008f00137a7a23 */ /* 0x100fe2000001087e */
[----:B--2---:R-:W-:Y:S01]  /*13d10*/  FMNMX.FTZ R125, R6, R125, !PT ;  /* 0x0000007d067d7209 */ /* 0x004fe20007810000 */
[----:B------:R-:W1:Y:S01]  /*13d20*/  LDSM.16.MT88.4 R16, [R235+0xa000] ;  /* 0x00a00000eb10783b */ /* 0x000e620000004200 */
[--C-:B------:R-:W-:Y:S01]  /*13d30*/  FFMA.FTZ R124, R29, c[0x0][0x23c], -R126.reuse ;  /* 0x00008f001d7c7a23 */ /* 0x100fe2000001087e */
[----:B------:R-:W-:Y:S01]  /*13d40*/  MUFU.EX2 R123, R123 ;  /* 0x0000007b007b7308 */ /* 0x000fe20000000800 */
[C---:B------:R-:W-:Y:S01]  /*13d50*/  FSETP.NEU.FTZ.AND P0, PT, R125.reuse, -INF , PT ;  /* 0xff8000007d00780b */ /* 0x040fe20003f1d000 */
[C---:B------:R-:W-:Y:S02]  /*13d60*/  FMUL.FTZ R121, R125.reuse, c[0x0][0x23c] ;  /* 0x00008f007d797a20 */ /* 0x040fe40000410000 */
[----:B------:R-:W-:Y:S01]  /*13d70*/  FADD.FTZ R2, R2, -R7 ;  /* 0x8000000702027221 */ /* 0x000fe20000010000 */
[----:B------:R-:W-:Y:S01]  /*13d80*/  FSEL R7, R125, RZ, P0 ;  /* 0x000000ff7d077208 */ /* 0x000fe20000000000 */
[----:B------:R-:W-:Y:S01]  /*13d90*/  FFMA.FTZ R120, R15, c[0x0][0x23c], -R126 ;  /* 0x00008f000f787a23 */ /* 0x000fe2000001087e */
[----:B------:R-:W-:Y:S01]  /*13da0*/  FSEL R121, R121, RZ, P0 ;  /* 0x000000ff79797208 */ /* 0x000fe20000000000 */
[----:B------:R-:W-:Y:S01]  /*13db0*/  FMUL.FTZ R128, R2, c[0x0][0x23c] ;  /* 0x00008f0002807a20 */ /* 0x000fe20000410000 */
[----:B------:R-:W-:Y:S01]  /*13dc0*/  MUFU.EX2 R124, R124 ;  /* 0x0000007c007c7308 */ /* 0x000fe20000000800 */
[----:B------:R-:W-:-:S02]  /*13dd0*/  FADD.FTZ R7, R0, -R7 ;  /* 0x8000000700077221 */ /* 0x000fc40000010000 */
[--C-:B------:R-:W-:Y:S02]  /*13de0*/  FFMA.FTZ R119, R11, c[0x0][0x23c], -R121.reuse ;  /* 0x00008f000b777a23 */ /* 0x100fe40000010879 */
[--C-:B------:R-:W-:Y:S02]  /*13df0*/  FFMA.FTZ R63, R14, c[0x0][0x23c], -R121.reuse ;  /* 0x00008f000e3f7a23 */ /* 0x100fe40000010879 */
[--C-:B------:R-:W-:Y:S01]  /*13e00*/  FFMA.FTZ R62, R4, c[0x0][0x23c], -R121.reuse ;  /* 0x00008f00043e7a23 */ /* 0x100fe20000010879 */
[----:B------:R-:W2:Y:S01]  /*13e10*/  MUFU.EX2 R122, R122 ;  /* 0x0000007a007a7308 */ /* 0x000ea20000000800 */
[----:B------:R-:W-:Y:S02]  /*13e20*/  FFMA.FTZ R129, R10, c[0x0][0x23c], -R121 ;  /* 0x00008f000a817a23 */ /* 0x000fe40000010879 */
[----:B------:R-:W-:Y:S02]  /*13e30*/  FMUL.FTZ R2, R7, c[0x0][0x23c] ;  /* 0x00008f0007027a20 */ /* 0x000fe40000410000 */
[----:B------:R-:W-:-:S02]  /*13e40*/  FFMA.FTZ R0, R5, c[0x0][0x23c], -R126 ;  /* 0x00008f0005007a23 */ /* 0x000fc4000001087e */
[----:B------:R-:W3:Y:S01]  /*13e50*/  LDSM.16.MT88.4 R4, [R233+0xa000] ;  /* 0x00a00000e904783b */ /* 0x000ee20000004200 */
[----:B------:R-:W4:Y:S01]  /*13e60*/  MUFU.EX2 R120, R120 ;  /* 0x0000007800787308 */ /* 0x000f220000000800 */
[--C-:B------:R-:W-:Y:S02]  /*13e70*/  FFMA.FTZ R131, R23, c[0x0][0x23c], -R126.reuse ;  /* 0x00008f0017837a23 */ /* 0x100fe4000001087e */
[----:B------:R-:W5:Y:S01]  /*13e80*/  LDSM.16.MT88.4 R20, [R232+0xa000] ;  /* 0x00a00000e814783b */ /* 0x000f620000004200 */
[--C-:B------:R-:W-:Y:S02]  /*13e90*/  FFMA.FTZ R28, R27, c[0x0][0x23c], -R126.reuse ;  /* 0x00008f001b1c7a23 */ /* 0x100fe4000001087e */
[----:B------:R-:W-:Y:S02]  /*13ea0*/  FFMA.FTZ R50, R40, c[0x0][0x23c], -R121 ;  /* 0x00008f0028327a23 */ /* 0x000fe40000010879 */
[----:B------:R-:W-:Y:S01]  /*13eb0*/  MUFU.EX2 R119, R119 ;  /* 0x0000007700777308 */ /* 0x000fe20000000800 */
[----:B--2---:R-:W-:Y:S01]  /*13ec0*/  F2FP.PACK_AB R8, R122, R124 ;  /* 0x0000007c7a08723e */ /* 0x004fe200000000ff */
[----:B------:R-:W-:Y:S01]  /*13ed0*/  LDSM.16.MT88.4 R40, [R233+0xa800] ;  /* 0x00a80000e928783b */ /* 0x000fe20000004200 */
[----:B------:R-:W-:-:S02]  /*13ee0*/  FFMA.FTZ R165, R193, c[0x0][0x23c], -R126 ;  /* 0x00008f00c1a57a23 */ /* 0x000fc4000001087e */
[--C-:B------:R-:W-:Y:S02]  /*13ef0*/  FFMA.FTZ R167, R186, c[0x0][0x23c], -R121.reuse ;  /* 0x00008f00baa77a23 */ /* 0x100fe40000010879 */
[--C-:B------:R-:W-:Y:S01]  /*13f00*/  FFMA.FTZ R172, R172, c[0x0][0x23c], -R121.reuse ;  /* 0x00008f00acac7a23 */ /* 0x100fe20000010879 */
[----:B------:R-:W2:Y:S01]  /*13f10*/  MUFU.EX2 R63, R63 ;  /* 0x0000003f003f7308 */ /* 0x000ea20000000800 */
[----:B----4-:R-:W-:Y:S01]  /*13f20*/  F2FP.PACK_AB R10, R120, R123 ;  /* 0x0000007b780a723e */ /* 0x010fe200000000ff */
[----:B------:R-:W-:Y:S02]  /*13f30*/  FFMA.FTZ R178, R178, c[0x0][0x23c], -R121 ;  /* 0x00008f00b2b27a23 */ /* 0x000fe40000010879 */
[--C-:B------:R-:W-:Y:S02]  /*13f40*/  FFMA.FTZ R186, R185, c[0x0][0x23c], -R126.reuse ;  /* 0x00008f00b9ba7a23 */ /* 0x100fe4000001087e */
[--C-:B------:R-:W-:Y:S02]  /*13f50*/  FFMA.FTZ R177, R177, c[0x0][0x23c], -R126.reuse ;  /* 0x00008f00b1b17a23 */ /* 0x100fe4000001087e */
[----:B------:R-:W-:Y:S01]  /*13f60*/  MUFU.EX2 R62, R62 ;  /* 0x0000003e003e7308 */ /* 0x000fe20000000800 */
[----:B------:R-:W-:-:S02]  /*13f70*/  FFMA.FTZ R181, R181, c[0x0][0x23c], -R126 ;  /* 0x00008f00b5b57a23 */ /* 0x000fc4000001087e */
[--C-:B------:R-:W-:Y:S02]  /*13f80*/  FFMA.FTZ R185, R194, c[0x0][0x23c], -R121.reuse ;  /* 0x00008f00c2b97a23 */ /* 0x100fe40000010879 */
[--C-:B------:R-:W-:Y:S02]  /*13f90*/  FFMA.FTZ R188, R188, c[0x0][0x23c], -R121.reuse ;  /* 0x00008f00bcbc7a23 */ /* 0x100fe40000010879 */
[--C-:B------:R-:W-:Y:S01]  /*13fa0*/  FFMA.FTZ R190, R190, c[0x0][0x23c], -R121.reuse ;  /* 0x00008f00bebe7a23 */ /* 0x100fe20000010879 */
[----:B------:R-:W4:Y:S01]  /*13fb0*/  MUFU.EX2 R129, R129 ;  /* 0x0000008100817308 */ /* 0x000f220000000800 */
[----:B--2---:R-:W-:Y:S01]  /*13fc0*/  F2FP.PACK_AB R9, R63, R119 ;  /* 0x000000773f09723e */ /* 0x004fe200000000ff */
[--C-:B------:R-:W-:Y:S02]  /*13fd0*/  FFMA.FTZ R194, R173, c[0x0][0x23c], -R126.reuse ;  /* 0x00008f00adc27a23 */ /* 0x100fe4000001087e */
[----:B------:R-:W-:Y:S02]  /*13fe0*/  FFMA.FTZ R189, R189, c[0x0][0x23c], -R126 ;  /* 0x00008f00bdbd7a23 */ /* 0x000fe4000001087e */
[----:B------:R-:W-:-:S02]  /*13ff0*/  FFMA.FTZ R173, R182, c[0x0][0x23c], -R121 ;  /* 0x00008f00b6ad7a23 */ /* 0x000fc40000010879 */
[----:B------:R-:W2:Y:S01]  /*14000*/  MUFU.EX2 R128, R128 ;  /* 0x0000008000807308 */ /* 0x000ea20000000800 */
[--C-:B------:R-:W-:Y:S02]  /*14010*/  FFMA.FTZ R174, R174, c[0x0][0x23c], -R121.reuse ;  /* 0x00008f00aeae7a23 */ /* 0x100fe40000010879 */
[----:B------:R-:W-:Y:S02]  /*14020*/  FFMA.FTZ R180, R180, c[0x0][0x23c], -R121 ;  /* 0x00008f00b4b47a23 */ /* 0x000fe40000010879 */
[--C-:B------:R-:W-:Y:S02]  /*14030*/  FFMA.FTZ R171, R171, c[0x0][0x23c], -R126.reuse ;  /* 0x00008f00abab7a23 */ /* 0x100fe4000001087e */
[--C-:B------:R-:W-:Y:S01]  /*14040*/  FFMA.FTZ R56, R56, c[0x0][0x23c], -R126.reuse ;  /* 0x00008f0038387a23 */ /* 0x100fe2000001087e */
[----:B------:R-:W1:Y:S01]  /*14050*/  MUFU.EX2 R2, R2 ;  /* 0x0000000200027308 */ /* 0x000e620000000800 */
[----:B----4-:R-:W-:Y:S01]  /*14060*/  F2FP.PACK_AB R11, R129, R62 ;  /* 0x0000003e810b723e */ /* 0x010fe200000000ff */
[----:B------:R-:W-:-:S02]  /*14070*/  FFMA.FTZ R169, R169, c[0x0][0x23c], -R126 ;  /* 0x00008f00a9a97a23 */ /* 0x000fc4000001087e */
[----:B------:R-:W-:Y:S02]  /*14080*/  FFMA.FTZ R64, R64, c[0x0][0x23c], -R126 ;  /* 0x00008f0040407a23 */ /* 0x000fe4000001087e */
[----:B------:R-:W-:Y:S02]  /*14090*/  FFMA.FTZ R168, R168, c[0x0][0x23c], -R121 ;  /* 0x00008f00a8a87a23 */ /* 0x000fe40000010879 */
[-C--:B--2---:R-:W-:Y:S01]  /*140a0*/  FMUL.FTZ R12, R160, R128.reuse ;  /* 0x00000080a00c7220 */ /* 0x084fe20000410000 */
[----:B------:R-:W-:Y:S01]  /*140b0*/  MUFU.EX2 R0, R0 ;  /* 0x0000000000007308 */ /* 0x000fe20000000800 */
[-C--:B------:R-:W-:Y:S02]  /*140c0*/  FMUL.FTZ R13, R161, R128.reuse ;  /* 0x00000080a10d7220 */ /* 0x080fe40000410000 */
[-C--:B------:R-:W-:Y:S02]  /*140d0*/  FMUL.FTZ R156, R156, R128.reuse ;  /* 0x000000809c9c7220 */ /* 0x080fe40000410000 */
[----:B------:R-:W-:-:S02]  /*140e0*/  FMUL.FTZ R157, R157, R128 ;  /* 0x000000809d9d7220 */ /* 0x000fc40000410000 */
[-C--:B-1----:R-:W-:Y:S01]  /*140f0*/  FMUL.FTZ R14, R162, R2.reuse ;  /* 0x00000002a20e7220 */ /* 0x082fe20000410000 */
[----:B------:R-:W1:Y:S01]  /*14100*/  MUFU.EX2 R131, R131 ;  /* 0x0000008300837308 */ /* 0x000e620000000800 */
        /* <DEDUP_REMOVED lines=15> */
[----:B------:R-:W-:Y:S01]  /*14200*/  FFMA.FTZ R153, R37, c[0x0][0x23c], -R126 ;  /* 0x00008f0025997a23 */ /* 0x000fe2000001087e */
[----:B---3--:R-:W-:Y:S01]  /*14210*/  HMMA.16816.F32 R24, R8, R4, R24 ;  /* 0x000000040818723c */ /* 0x008fe20000001818 */
[----:B------:R-:W-:Y:S01]  /*14220*/  FFMA.FTZ R37, R32, c[0x0][0x23c], -R121 ;  /* 0x00008f0020257a23 */ /* 0x000fe20000010879 */
[----:B------:R-:W-:Y:S01]  /*14230*/  MUFU.EX2 R167, R167 ;  /* 0x000000a700a77308 */ /* 0x000fe20000000800 */
[----:B------:R-:W-:-:S02]  /*14240*/  FMUL.FTZ R33, R145, R128 ;  /* 0x0000008091217220 */ /* 0x000fc40000410000 */
[----:B------:R-:W-:Y:S02]  /*14250*/  FFMA.FTZ R145, R36, c[0x0][0x23c], -R121 ;  /* 0x00008f0024917a23 */ /* 0x000fe40000010879 */
[----:B------:R-:W-:Y:S01]  /*14260*/  FMUL.FTZ R32, R144, R128 ;  /* 0x0000008090207220 */ /* 0x000fe20000410000 */
[----:B------:R-:W-:Y:S01]  /*14270*/  HMMA.16816.F32 R4, R8, R6, R148 ;  /* 0x000000060804723c */ /* 0x000fe20000001894 */
[-C--:B------:R-:W-:Y:S01]  /*14280*/  FMUL.FTZ R34, R146, R2.reuse ;  /* 0x0000000292227220 */ /* 0x080fe20000410000 */
[----:B--2---:R-:W2:Y:S01]  /*14290*/  LDSM.16.MT88.4 R28, [R231+0xa000] ;  /* 0x00a00000e71c783b */ /* 0x004ea20000004200 */
[----:B------:R3:W-:Y:S01]  /*142a0*/  MUFU.EX2 R148, R37 ;  /* 0x0000002500947308 */ /* 0x0007e20000000800 */
[----:B------:R-:W-:Y:S02]  /*142b0*/  FMUL.FTZ R35, R147, R2 ;  /* 0x0000000293237220 */ /* 0x000fe40000410000 */
[-C--:B------:R-:W-:Y:S02]  /*142c0*/  FMUL.FTZ R140, R140, R128.reuse ;  /* 0x000000808c8c7220 */ /* 0x080fe40000410000 */
[----:B------:R-:W-:-:S02]  /*142d0*/  FMUL.FTZ R141, R141, R128 ;  /* 0x000000808d8d7220 */ /* 0x000fc40000410000 */
[-C--:B------:R-:W-:Y:S01]  /*142e0*/  FMUL.FTZ R142, R142, R2.reuse ;  /* 0x000000028e8e7220 */ /* 0x080fe20000410000 */
[C---:B-----5:R-:W-:Y:S01]  /*142f0*/  HMMA.16816.F32 R32, R8.reuse, R20, R32 ;  /* 0x000000140820723c */ /* 0x060fe20000001820 */
[----:B------:R-:W-:Y:S01]  /*14300*/  FMUL.FTZ R143, R143, R2 ;  /* 0x000000028f8f7220 */ /* 0x000fe20000410000 */
[----:B------:R-:W-:Y:S01]  /*14310*/  MUFU.EX2 R153, R153 ;  /* 0x0000009900997308 */ /* 0x000fe20000000800 */
[----:B------:R-:W-:Y:S02]  /*14320*/  FMUL.FTZ R45, R137, R128 ;  /* 0x00000080892d7220 */ /* 0x000fe40000410000 */
[----:B------:R-:W-:Y:S01]  /*14330*/  FFMA.FTZ R137, R48, c[0x0][0x23c], -R121 ;  /* 0x00008f0030897a23 */ /* 0x000fe20000010879 */
[----:B-1----:R-:W-:Y:S01]  /*14340*/  F2FP.PACK_AB R48, R131, R0 ;  /* 0x000000008330723e */ /* 0x002fe200000000ff */
[----:B------:R-:W-:Y:S01]  /*14350*/  FMUL.FTZ R44, R136, R128 ;  /* 0x00000080882c7220 */ /* 0x000fe20000410000 */
[----:B---3--:R-:W1:Y:S01]  /*14360*/  LDSM.16.MT88.4 R36, [R235+0xa800] ;  /* 0x00a80000eb24783b */ /* 0x008e620000004200 */
[-C--:B------:R-:W-:Y:S01]  /*14370*/  FMUL.FTZ R46, R138, R2.reuse ;  /* 0x000000028a2e7220 */ /* 0x080fe20000410000 */
[----:B------:R-:W-:Y:S01]  /*14380*/  HMMA.16816.F32 R20, R8, R22, R140 ;  /* 0x000000160814723c */ /* 0x000fe2000000188c */
[----:B------:R-:W-:Y:S01]  /*14390*/  FMUL.FTZ R47, R139, R2 ;  /* 0x000000028b2f7220 */ /* 0x000fe20000410000 */
[----:B------:R-:W3:Y:S01]  /*143a0*/  MUFU.EX2 R145, R145 ;  /* 0x0000009100917308 */ /* 0x000ee20000000800 */
[----:B------:R-:W-:-:S02]  /*143b0*/  FMUL.FTZ R132, R132, R128 ;  /* 0x0000008084847220 */ /* 0x000fc40000410000 */
[----:B------:R-:W-:Y:S02]  /*143c0*/  FMUL.FTZ R133, R133, R128 ;  /* 0x0000008085857220 */ /* 0x000fe40000410000 */
[-C--:B------:R-:W-:Y:S02]  /*143d0*/  FMUL.FTZ R134, R134, R2.reuse ;  /* 0x0000000286867220 */ /* 0x080fe40000410000 */
[----:B------:R-:W-:Y:S01]  /*143e0*/  FMUL.FTZ R135, R135, R2 ;  /* 0x0000000287877220 */ /* 0x000fe20000410000 */
[----:B------:R4:W-:Y:S01]  /*143f0*/  MUFU.EX2 R140, R50 ;  /* 0x00000032008c7308 */ /* 0x0009e20000000800 */
[----:B------:R-:W-:Y:S02]  /*14400*/  FFMA.FTZ R136, R49, c[0x0][0x23c], -R126 ;  /* 0x00008f0031887a23 */ /* 0x000fe4000001087e */
[--C-:B------:R-:W-:Y:S02]  /*14410*/  FFMA.FTZ R139, R212, c[0x0][0x23c], -R121.reuse ;  /* 0x00008f00d48b7a23 */ /* 0x100fe40000010879 */
[----:B------:R-:W-:-:S02]  /*14420*/  FFMA.FTZ R138, R214, c[0x0][0x23c], -R121 ;  /* 0x00008f00d68a7a23 */ /* 0x000fc40000010879 */
[----:B------:R-:W-:Y:S01]  /*14430*/  FFMA.FTZ R141, R210, c[0x0][0x23c], -R121 ;  /* 0x00008f00d28d7a23 */ /* 0x000fe20000010879 */
[----:B------:R-:W5:Y:S01]  /*14440*/  MUFU.EX2 R137, R137 ;  /* 0x0000008900897308 */ /* 0x000f620000000800 */
[----:B---3--:R-:W-:Y:S01]  /*14450*/  F2FP.PACK_AB R49, R145, R148 ;  /* 0x000000949131723e */ /* 0x008fe200000000ff */
[--C-:B------:R-:W-:Y:S01]  /*14460*/  FFMA.FTZ R143, R211, c[0x0][0x23c], -R126.reuse ;  /* 0x00008f00d38f7a23 */ /* 0x100fe2000001087e */
[----:B--2---:R-:W-:Y:S01]  /*14470*/  HMMA.16816.F32 R44, R8, R28, R44 ;  /* 0x0000001c082c723c */ /* 0x004fe2000000182c */
[--C-:B------:R-:W-:Y:S02]  /*14480*/  FFMA.FTZ R142, R207, c[0x0][0x23c], -R126.reuse ;  /* 0x00008f00cf8e7a23 */ /* 0x100fe4000001087e */
[--C-:B------:R-:W-:Y:S01]  /*14490*/  FFMA.FTZ R144, R209, c[0x0][0x23c], -R126.reuse ;  /* 0x00008f00d1907a23 */ /* 0x100fe2000001087e */
[----:B----4-:R-:W-:Y:S01]  /*144a0*/  F2FP.PACK_AB R50, R153, R156 ;  /* 0x0000009c9932723e */ /* 0x010fe200000000ff */
[----:B------:R-:W-:Y:S01]  /*144b0*/  MUFU.EX2 R139, R139 ;  /* 0x0000008b008b7308 */ /* 0x000fe20000000800 */
[----:B------:R-:W-:-:S02]  /*144c0*/  FFMA.FTZ R147, R205, c[0x0][0x23c], -R126 ;  /* 0x00008f00cd937a23 */ /* 0x000fc4000001087e */
[----:B------:R-:W-:Y:S01]  /*144d0*/  HMMA.16816.F32 R8, R8, R30, R132 ;  /* 0x0000001e0808723c */ /* 0x000fe20000001884 */
[----:B------:R-:W2:Y:S01]  /*144e0*/  LDSM.16.MT88.4 R28, [R232+0xa800] ;  /* 0x00a80000e81c783b */ /* 0x000ea20000004200 */
[--C-:B------:R-:W-:Y:S02]  /*144f0*/  FFMA.FTZ R146, R208, c[0x0][0x23c], -R121.reuse ;  /* 0x00008f00d0927a23 */ /* 0x100fe40000010879 */
[--C-:B------:R-:W-:Y:S01]  /*14500*/  FFMA.FTZ R149, R204, c[0x0][0x23c], -R121.reuse ;  /* 0x00008f00cc957a23 */ /* 0x100fe20000010879 */
[----:B-----5:R-:W-:Y:S01]  /*14510*/  F2FP.PACK_AB R51, R137, R140 ;  /* 0x0000008c8933723e */ /* 0x020fe200000000ff */
[----:B------:R3:W-:Y:S01]  /*14520*/  MUFU.EX2 R133, R136 ;  /* 0x0000008800857308 */ /* 0x0007e20000000800 */
[--C-:B------:R-:W-:Y:S02]  /*14530*/  FFMA.FTZ R132, R53, c[0x0][0x23c], -R126.reuse ;  /* 0x00008f0035847a23 */ /* 0x100fe4000001087e */
[--C-:B------:R-:W-:Y:S02]  /*14540*/  FFMA.FTZ R134, R55, c[0x0][0x23c], -R126.reuse ;  /* 0x00008f0037867a23 */ /* 0x100fe4000001087e */
[----:B------:R-:W4:Y:S01]  /*14550*/  LDSM.16.MT88.4 R52, [R231+0xa800] ;  /* 0x00a80000e734783b */ /* 0x000f220000004200 */
[----:B-1----:R-:W-:Y:S01]  /*14560*/  HMMA.16816.F32 R12, R48, R36, R12 ;  /* 0x00000024300c723c */ /* 0x002fe2000000180c */
[----:B------:R-:W-:Y:S01]  /*14570*/  FFMA.FTZ R135, R213, c[0x0][0x23c], -R126 ;  /* 0x00008f00d5877a23 */ /* 0x000fe2000001087e */
[----:B------:R-:W1:Y:S01]  /*14580*/  MUFU.EX2 R132, R132 ;  /* 0x0000008400847308 */ /* 0x000e620000000800 */
[----:B------:R-:W-:-:S02]  /*14590*/  FFMA.FTZ R150, R206, c[0x0][0x23c], -R121 ;  /* 0x00008f00ce967a23 */ /* 0x000fc40000010879 */
[--C-:B------:R-:W-:Y:S02]  /*145a0*/  FFMA.FTZ R151, R202, c[0x0][0x23c], -R121.reuse ;  /* 0x00008f00ca977a23 */ /* 0x100fe40000010879 */
[--C-:B------:R-:W-:Y:S01]  /*145b0*/  FFMA.FTZ R155, R203, c[0x0][0x23c], -R126.reuse ;  /* 0x00008f00cb9b7a23 */ /* 0x100fe2000001087e */
[C---:B------:R-:W-:Y:S01]  /*145c0*/  HMMA.16816.F32 R16, R48.reuse, R38, R16 ;  /* 0x000000263010723c */ /* 0x040fe20000001810 */
[----:B------:R-:W5:Y:S01]  /*145d0*/  LDSM.16.MT88.4 R36, [R235+0xb000] ;  /* 0x00b00000eb24783b */ /* 0x000f620000004200 */
[----:B---3--:R-:W-:Y:S01]  /*145e0*/  FFMA.FTZ R136, R216, c[0x0][0x23c], -R121 ;  /* 0x00008f00d8887a23 */ /* 0x008fe20000010879 */
[----:B------:R-:W-:Y:S01]  /*145f0*/  MUFU.EX2 R134, R134 ;  /* 0x0000008600867308 */ /* 0x000fe20000000800 */
[--C-:B------:R-:W-:Y:S02]  /*14600*/  FFMA.FTZ R152, R199, c[0x0][0x23c], -R126.reuse ;  /* 0x00008f00c7987a23 */ /* 0x100fe4000001087e */
[--C-:B------:R-:W-:Y:S02]  /*14610*/  FFMA.FTZ R154, R201, c[0x0][0x23c], -R126.reuse ;  /* 0x00008f00c99a7a23 */ /* 0x100fe4000001087e */
[----:B------:R-:W-:Y:S01]  /*14620*/  HMMA.16816.F32 R24, R48, R40, R24 ;  /* 0x000000283018723c */ /* 0x000fe20000001818 */
[----:B------:R-:W-:-:S02]  /*14630*/  FFMA.FTZ R157, R197, c[0x0][0x23c], -R126 ;  /* 0x00008f00c59d7a23 */ /* 0x000fc4000001087e */
[----:B------:R-:W-:Y:S01]  /*14640*/  MUFU.EX2 R135, R135 ;  /* 0x0000008700877308 */ /* 0x000fe20000000800 */
[--C-:B------:R-:W-:Y:S02]  /*14650*/  FFMA.FTZ R158, R200, c[0x0][0x23c], -R121.reuse ;  /* 0x00008f00c89e7a23 */ /* 0x100fe40000010879 */
[--C-:B------:R-:W-:Y:S02]  /*14660*/  FFMA.FTZ R159, R198, c[0x0][0x23c], -R121.reuse ;  /* 0x00008f00c69f7a23 */ /* 0x100fe40000010879 */
[----:B------:R-:W-:Y:S01]  /*14670*/  HMMA.16816.F32 R4, R48, R42, R4 ;  /* 0x0000002a3004723c */ /* 0x000fe20000001804 */
[----:B------:R-:W3:Y:S01]  /*14680*/  LDSM.16.MT88.4 R40, [R233+0xb000] ;  /* 0x00b00000e928783b */ /* 0x000ee20000004200 */
[--C-:B------:R-:W-:Y:S01]  /*14690*/  FFMA.FTZ R160, R170, c[0x0][0x23c], -R121.reuse ;  /* 0x00008f00aaa07a23 */ /* 0x100fe20000010879 */
[----:B------:R-:W1:Y:S01]  /*146a0*/  MUFU.EX2 R136, R136 ;  /* 0x0000008800887308 */ /* 0x000e620000000800 */
[----:B------:R-:W-:Y:S02]  /*146b0*/  FFMA.FTZ R161, R196, c[0x0][0x23c], -R121 ;  /* 0x00008f00c4a17a23 */ /* 0x000fe40000010879 */
[----:B------:R-:W-:-:S02]  /*146c0*/  FFMA.FTZ R170, R175, c[0x0][0x23c], -R126 ;  /* 0x00008f00afaa7a23 */ /* 0x000fc4000001087e */
[C---:B--2---:R-:W-:Y:S01]  /*146d0*/  HMMA.16816.F32 R32, R48.reuse, R28, R32 ;  /* 0x0000001c3020723c */ /* 0x044fe20000001820 */
[--C-:B------:R-:W-:Y:S02]  /*146e0*/  FFMA.FTZ R163, R195, c[0x0][0x23c], -R126.reuse ;  /* 0x00008f00c3a37a23 */ /* 0x100fe4000001087e */
[----:B------:R-:W-:Y:S01]  /*146f0*/  MUFU.EX2 R138, R138 ;  /* 0x0000008a008a7308 */ /* 0x000fe20000000800 */
[--C-:B------:R-:W-:Y:S02]  /*14700*/  FFMA.FTZ R162, R191, c[0x0][0x23c], -R126.reuse ;  /* 0x00008f00bfa27a23 */ /* 0x100fe4000001087e */
[--C-:B------:R-:W-:Y:S02]  /*14710*/  FFMA.FTZ R175, R184, c[0x0][0x23c], -R121.reuse ;  /* 0x00008f00b8af7a23 */ /* 0x100fe40000010879 */
[----:B------:R-:W-:Y:S01]  /*14720*/  HMMA.16816.F32 R20, R48, R30, R20 ;  /* 0x0000001e3014723c */ /* 0x000fe20000001814 */
[----:B------:R-:W2:Y:S01]  /*14730*/  LDSM.16.MT88.4 R28, [R232+0xb000] ;  /* 0x00b00000e81c783b */ /* 0x000ea20000004200 */
[----:B------:R-:W-:Y:S01]  /*14740*/  FFMA.FTZ R184, R187, c[0x0][0x23c], -R126 ;  /* 0x00008f00bbb87a23 */ /* 0x000fe2000001087e */
[----:B------:R-:W1:Y:S01]  /*14750*/  MUFU.EX2 R141, R141 ;  /* 0x0000008d008d7308 */ /* 0x000e620000000800 */
[----:B------:R-:W-:-:S02]  /*14760*/  FFMA.FTZ R187, R192, c[0x0][0x23c], -R121 ;  /* 0x00008f00c0bb7a23 */ /* 0x000fc40000010879 */
[--C-:B------:R-:W-:Y:S02]  /*14770*/  FFMA.FTZ R192, R179, c[0x0][0x23c], -R126.reuse ;  /* 0x00008f00b3c07a23 */ /* 0x100fe4000001087e */
[C---:B----4-:R-:W-:Y:S01]  /*14780*/  HMMA.16816.F32 R44, R48.reuse, R52, R44 ;  /* 0x00000034302c723c */ /* 0x050fe2000000182c */
[----:B------:R-:W-:Y:S02]  /*14790*/  FFMA.FTZ R179, R183, c[0x0][0x23c], -R126 ;  /* 0x00008f00b7b37a23 */ /* 0x000fe4000001087e */
[----:B------:R-:W-:Y:S01]  /*147a0*/  MUFU.EX2 R143, R143 ;  /* 0x0000008f008f7308 */ /* 0x000fe20000000800 */
[--C-:B------:R-:W-:Y:S02]  /*147b0*/  FFMA.FTZ R183, R176, c[0x0][0x23c], -R121.reuse ;  /* 0x00008f00b0b77a23 */ /* 0x100fe40000010879 */
[--C-:B------:R-:W-:Y:S02]  /*147c0*/  FFMA.FTZ R3, R3, c[0x0][0x23c], -R121.reuse ;  /* 0x00008f0003037a23 */ /* 0x100fe40000010879 */
[----:B------:R-:W-:Y:S01]  /*147d0*/  HMMA.16816.F32 R8, R48, R54, R8 ;  /* 0x000000363008723c */ /* 0x000fe20000001808 */
[----:B------:R-:W4:Y:S01]  /*147e0*/  LDSM.16.MT88.4 R52, [R231+0xb000] ;  /* 0x00b00000e734783b */ /* 0x000f220000004200 */
[--C-:B------:R-:W-:Y:S01]  /*147f0*/  FFMA.FTZ R130, R130, c[0x0][0x23c], -R121.reuse ;  /* 0x00008f0082827a23 */ /* 0x100fe20000010879 */
[----:B------:R-:W2:Y:S01]  /*14800*/  MUFU.EX2 R142, R142 ;  /* 0x0000008e008e7308 */ /* 0x000ea20000000800 */
[----:B------:R-:W-:-:S02]  /*14810*/  FFMA.FTZ R191, R58, c[0x0][0x23c], -R121 ;  /* 0x00008f003abf7a23 */ /* 0x000fc40000010879 */
[--C-:B------:R-:W-:Y:S01]  /*14820*/  FFMA.FTZ R58, R93, c[0x0][0x23c], -R126.reuse ;  /* 0x00008f005d3a7a23 */ /* 0x100fe2000001087e */
[----:B-1----:R-:W-:Y:S01]  /*14830*/  F2FP.PACK_AB R48, R132, R133 ;  /* 0x000000858430723e */ /* 0x002fe200000000ff */
[--C-:B------:R-:W-:Y:S01]  /*14840*/  FFMA.FTZ R93, R95, c[0x0][0x23c], -R126.reuse ;  /* 0x00008f005f5d7a23 */ /* 0x100fe2000001087e */
[----:B------:R-:W-:Y:S01]  /*14850*/  F2FP.PACK_AB R49, R139, R136 ;  /* 0x000000888b31723e */ /* 0x000fe200000000ff */
[--C-:B------:R-:W-:Y:S01]  /*14860*/  FFMA.FTZ R59, R59, c[0x0][0x23c], -R126.reuse ;  /* 0x00008f003b3b7a23 */ /* 0x100fe2000001087e */
[----:B------:R-:W-:Y:S01]  /*14870*/  F2FP.PACK_AB R50, R135, R134 ;  /* 0x000000868732723e */ /* 0x000fe200000000ff */
[----:B------:R-:W-:Y:S01]  /*14880*/  MUFU.EX2 R144, R144 ;  /* 0x0000009000907308 */ /* 0x000fe20000000800 */
[----:B------:R-:W-:Y:S01]  /*14890*/  F2FP.PACK_AB R51, R141, R138 ;  /* 0x0000008a8d33723e */ /* 0x000fe200000000ff */
[----:B------:R-:W-:Y:S02]  /*148a0*/  FFMA.FTZ R68, R68, c[0x0][0x23c], -R126 ;  /* 0x00008f0044447a23 */ /* 0x000fe4000001087e */
[----:B------:R-:W-:-:S02]  /*148b0*/  FFMA.FTZ R92, R92, c[0x0][0x23c], -R121 ;  /* 0x00008f005c5c7a23 */ /* 0x000fc40000010879 */
[--C-:B------:R-:W-:Y:S02]  /*148c0*/  FFMA.FTZ R57, R57, c[0x0][0x23c], -R121.reuse ;  /* 0x00008f0039397a23 */ /* 0x100fe40000010879 */
[C---:B-----5:R-:W-:Y:S01]  /*148d0*/  HMMA.16816.F32 R12, R48.reuse, R36, R12 ;  /* 0x00000024300c723c */ /* 0x060fe2000000180c */
[----:B------:R-:W-:Y:S01]  /*148e0*/  MUFU.EX2 R147, R147 ;  /* 0x0000009300937308 */ /* 0x000fe20000000800 */
[--C-:B------:R-:W-:Y:S02]  /*148f0*/  FFMA.FTZ R94, R94, c[0x0][0x23c], -R121.reuse ;  /* 0x00008f005e5e7a23 */ /* 0x100fe40000010879 */
[--C-:B------:R-:W-:Y:S02]  /*14900*/  FFMA.FTZ R95, R66, c[0x0][0x23c], -R121.reuse ;  /* 0x00008f00425f7a23 */ /* 0x100fe40000010879 */
[----:B------:R-:W-:Y:S02]  /*14910*/  FFMA.FTZ R66, R99, c[0x0][0x23c], -R126 ;  /* 0x00008f0063427a23 */ /* 0x000fe4000001087e */
[----:B------:R-:W-:Y:S01]  /*14920*/  HMMA.16816.F32 R16, R48, R38, R16 ;  /* 0x000000263010723c */ /* 0x000fe20000001810 */
[----:B------:R-:W1:Y:S01]  /*14930*/  LDSM.16.MT88.4 R36, [R235+0xb800] ;  /* 0x00b80000eb24783b */ /* 0x000e620000004200 */
[----:B------:R-:W-:Y:S01]  /*14940*/  MUFU.EX2 R146, R146 ;  /* 0x0000009200927308 */ /* 0x000fe20000000800 */
[----:B------:R-:W-:-:S02]  /*14950*/  FFMA.FTZ R176, R65, c[0x0][0x23c], -R121 ;  /* 0x00008f0041b07a23 */ /* 0x000fc40000010879 */
[--C-:B------:R-:W-:Y:S02]  /*14960*/  FFMA.FTZ R67, R67, c[0x0][0x23c], -R126.reuse ;  /* 0x00008f0043437a23 */ /* 0x100fe4000001087e */
[--C-:B------:R-:W-:Y:S01]  /*14970*/  FFMA.FTZ R99, R103, c[0x0][0x23c], -R126.reuse ;  /* 0x00008f0067637a23 */ /* 0x100fe2000001087e */
[C---:B---3--:R-:W-:Y:S01]  /*14980*/  HMMA.16816.F32 R24, R48.reuse, R40, R24 ;  /* 0x000000283018723c */ /* 0x048fe20000001818 */
[--C-:B------:R-:W-:Y:S01]  /*14990*/  FFMA.FTZ R72, R72, c[0x0][0x23c], -R126.reuse ;  /* 0x00008f0048487a23 */ /* 0x100fe2000001087e */
[----:B------:R-:W3:Y:S01]  /*149a0*/  MUFU.EX2 R149, R149 ;  /* 0x0000009500957308 */ /* 0x000ee20000000800 */
[--C-:B------:R-:W-:Y:S02]  /*149b0*/  FFMA.FTZ R97, R97, c[0x0][0x23c], -R121.reuse ;  /* 0x00008f0061617a23 */ /* 0x100fe40000010879 */
[--C-:B------:R-:W-:Y:S02]  /*149c0*/  FFMA.FTZ R65, R101, c[0x0][0x23c], -R121.reuse ;  /* 0x00008f0065417a23 */ /* 0x100fe40000010879 */
[----:B------:R-:W-:Y:S01]  /*149d0*/  FFMA.FTZ R70, R70, c[0x0][0x23c], -R121 ;  /* 0x00008f0046467a23 */ /* 0x000fe20000010879 */
[----:B------:R-:W-:Y:S01]  /*149e0*/  HMMA.16816.F32 R4, R48, R42, R4 ;  /* 0x0000002a3004723c */ /* 0x000fe20000001804 */
[----:B------:R-:W5:Y:S01]  /*149f0*/  LDSM.16.MT88.4 R40, [R233+0xb800] ;  /* 0x00b80000e928783b */ /* 0x000f620000004200 */
[----:B------:R-:W-:Y:S01]  /*14a00*/  MUFU.EX2 R150, R150 ;  /* 0x0000009600967308 */ /* 0x000fe20000000800 */
[----:B------:R-:W-:-:S02]  /*14a10*/  FFMA.FTZ R182, R71, c[0x0][0x23c], -R126 ;  /* 0x00008f0047b67a23 */ /* 0x000fc4000001087e */
[--C-:B------:R-:W-:Y:S02]  /*14a20*/  FFMA.FTZ R71, R108, c[0x0][0x23c], -R126.reuse ;  /* 0x00008f006c477a23 */ /* 0x100fe4000001087e */
[--C-:B------:R-:W-:Y:S01]  /*14a30*/  FFMA.FTZ R108, R69, c[0x0][0x23c], -R121.reuse ;  /* 0x00008f00456c7a23 */ /* 0x100fe20000010879 */
[C---:B--2---:R-:W-:Y:S01]  /*14a40*/  HMMA.16816.F32 R32, R48.reuse, R28, R32 ;  /* 0x0000001c3020723c */ /* 0x044fe20000001820 */
[--C-:B------:R-:W-:Y:S01]  /*14a50*/  FFMA.FTZ R101, R107, c[0x0][0x23c], -R126.reuse ;  /* 0x00008f006b657a23 */ /* 0x100fe2000001087e */
[----:B------:R-:W2:Y:S01]  /*14a60*/  MUFU.EX2 R151, R151 ;  /* 0x0000009700977308 */ /* 0x000ea20000000800 */
[----:B------:R-:W-:Y:S02]  /*14a70*/  FFMA.FTZ R76, R76, c[0x0][0x23c], -R126 ;  /* 0x00008f004c4c7a23 */ /* 0x000fe4000001087e */
[--C-:B------:R-:W-:Y:S02]  /*14a80*/  FFMA.FTZ R103, R105, c[0x0][0x23c], -R121.reuse ;  /* 0x00008f0069677a23 */ /* 0x100fe40000010879 */
[--C-:B------:R-:W-:Y:S01]  /*14a90*/  FFMA.FTZ R69, R104, c[0x0][0x23c], -R121.reuse ;  /* 0x00008f0068457a23 */ /* 0x100fe20000010879 */
[----:B------:R-:W-:Y:S01]  /*14aa0*/  HMMA.16816.F32 R20, R48, R30, R20 ;  /* 0x0000001e3014723c */ /* 0x000fe20000001814 */
[----:B------:R-:W5:Y:S01]  /*14ab0*/  LDSM.16.MT88.4 R28, [R232+0xb800] ;  /* 0x00b80000e81c783b */ /* 0x000f620000004200 */
[----:B------:R-:W-:Y:S01]  /*14ac0*/  MUFU.EX2 R155, R155 ;  /* 0x0000009b009b7308 */ /* 0x000fe20000000800 */
[----:B------:R-:W-:-:S02]  /*14ad0*/  FFMA.FTZ R74, R74, c[0x0][0x23c], -R121 ;  /* 0x00008f004a4a7a23 */ /* 0x000fc40000010879 */
[--C-:B------:R-:W-:Y:S02]  /*14ae0*/  FFMA.FTZ R105, R110, c[0x0][0x23c], -R126.reuse ;  /* 0x00008f006e697a23 */ /* 0x100fe4000001087e */
[--C-:B------:R-:W-:Y:S01]  /*14af0*/  FFMA.FTZ R110, R81, c[0x0][0x23c], -R126.reuse ;  /* 0x00008f00516e7a23 */ /* 0x100fe2000001087e */
[C---:B----4-:R-:W-:Y:S01]  /*14b00*/  HMMA.16816.F32 R44, R48.reuse, R52, R44 ;  /* 0x00000034302c723c */ /* 0x050fe2000000182c */
[--C-:B------:R-:W-:Y:S01]  /*14b10*/  FFMA.FTZ R81, R106, c[0x0][0x23c], -R121.reuse ;  /* 0x00008f006a517a23 */ /* 0x100fe20000010879 */
[----:B------:R-:W4:Y:S01]  /*14b20*/  MUFU.EX2 R152, R152 ;  /* 0x0000009800987308 */ /* 0x000f220000000800 */
[--C-:B------:R-:W-:Y:S02]  /*14b30*/  FFMA.FTZ R106, R73, c[0x0][0x23c], -R121.reuse ;  /* 0x00008f00496a7a23 */ /* 0x100fe40000010879 */
[----:B------:R-:W-:Y:S02]  /*14b40*/  FFMA.FTZ R73, R100, c[0x0][0x23c], -R121 ;  /* 0x00008f0064497a23 */ /* 0x000fe40000010879 */
[--C-:B------:R-:W-:Y:S01]  /*14b50*/  FFMA.FTZ R104, R109, c[0x0][0x23c], -R126.reuse ;  /* 0x00008f006d687a23 */ /* 0x100fe2000001087e */
[----:B------:R-:W-:Y:S01]  /*14b60*/  HMMA.16816.F32 R8, R48, R54, R8 ;  /* 0x000000363008723c */ /* 0x000fe20000001808 */
[----:B------:R-:W4:Y:S01]  /*14b70*/  LDSM.16.MT88.4 R52, [R231+0xb800] ;  /* 0x00b80000e734783b */ /* 0x000f220000004200 */
[----:B------:R-:W-:Y:S01]  /*14b80*/  MUFU.EX2 R154, R154 ;  /* 0x0000009a009a7308 */ /* 0x000fe20000000800 */
[----:B------:R-:W-:-:S02]  /*14b90*/  FFMA.FTZ R75, R75, c[0x0][0x23c], -R126 ;  /* 0x00008f004b4b7a23 */ /* 0x000fc4000001087e */
[----:B------:R-:W-:Y:S02]  /*14ba0*/  FFMA.FTZ R100, R79, c[0x0][0x23c], -R121 ;  /* 0x00008f004f647a23 */ /* 0x000fe40000010879 */
[----:B------:R-:W-:Y:S01]  /*14bb0*/  F2FP.PACK_AB R48, R142, R143 ;  /* 0x0000008f8e30723e */ /* 0x000fe200000000ff */
[----:B------:R-:W-:Y:S01]  /*14bc0*/  FFMA.FTZ R251, R251, R128, R124 ;  /* 0x00000080fbfb7223 */ /* 0x000fe2000001007c */
[----:B---3--:R-:W-:Y:S01]  /*14bd0*/  F2FP.PACK_AB R49, R149, R146 ;  /* 0x000000929531723e */ /* 0x008fe200000000ff */
[----:B------:R-:W-:Y:S01]  /*14be0*/  MUFU.EX2 R157, R157 ;  /* 0x0000009d009d7308 */ /* 0x000fe20000000800 */
[----:B------:R-:W-:Y:S01]  /*14bf0*/  F2FP.PACK_AB R50, R147, R144 ;  /* 0x000000909332723e */ /* 0x000fe200000000ff */
[----:B------:R-:W-:Y:S01]  /*14c00*/  FFMA.FTZ R2, R250, R2, R119 ;  /* 0x00000002fa027223 */ /* 0x000fe20000010077 */
[----:B--2---:R-:W-:Y:S01]  /*14c10*/  F2FP.PACK_AB R51, R151, R150 ;  /* 0x000000969733723e */ /* 0x004fe200000000ff */
[----:B------:R-:W-:Y:S02]  /*14c20*/  FADD.FTZ R122, R122, R251 ;  /* 0x000000fb7a7a7221 */ /* 0x000fe40000010000 */
[----:B------:R-:W-:-:S02]  /*14c30*/  FADD.FTZ R63, R63, R2 ;  /* 0x000000023f3f7221 */ /* 0x000fc40000010000 */
        /* <DEDUP_REMOVED lines=9> */
[----:B------:R-:W2:Y:S01]  /*14cd0*/  LDSM.16.MT88.4 R36, [R235+0xc000] ;  /* 0x00c00000eb24783b */ /* 0x000ea20000004200 */
[----:B------:R-:W-:-:S02]  /*14ce0*/  FFMA.FTZ R63, R77, c[0x0][0x23c], -R121 ;  /* 0x00008f004d3f7a23 */ /* 0x000fc40000010879 */
[----:B------:R-:W-:Y:S02]  /*14cf0*/  FFMA.FTZ R77, R83, c[0x0][0x23c], -R121 ;  /* 0x00008f00534d7a23 */ /* 0x000fe40000010879 */
[----:B------:R-:W-:Y:S01]  /*14d00*/  MUFU.EX2 R160, R160 ;  /* 0x000000a000a07308 */ /* 0x000fe20000000800 */
[----:B------:R-:W-:Y:S01]  /*14d10*/  FADD.FTZ R148, R148, R129 ;  /* 0x0000008194947221 */ /* 0x000fe20000010000 */
[C---:B-----5:R-:W-:Y:S01]  /*14d20*/  HMMA.16816.F32 R24, R48.reuse, R40, R24 ;  /* 0x000000283018723c */ /* 0x060fe20000001818 */
[--C-:B------:R-:W-:Y:S02]  /*14d30*/  FFMA.FTZ R102, R102, c[0x0][0x23c], -R121.reuse ;  /* 0x00008f0066667a23 */ /* 0x100fe40000010879 */
[----:B------:R-:W-:Y:S02]  /*14d40*/  FFMA.FTZ R96, R96, c[0x0][0x23c], -R121 ;  /* 0x00008f0060607a23 */ /* 0x000fe40000010879 */
        /* <DEDUP_REMOVED lines=21> */
[C---:B----4-:R-:W-:Y:S01]  /*14ea0*/  HMMA.16816.F32 R44, R48.reuse, R52, R44 ;  /* 0x00000034302c723c */ /* 0x050fe2000000182c */
[----:B------:R-:W-:Y:S02]  /*14eb0*/  FADD.FTZ R134, R135, R134 ;  /* 0x0000008687867221 */ /* 0x000fe40000010000 */
[----:B------:R-:W-:Y:S02]  /*14ec0*/  FADD.FTZ R141, R141, R138 ;  /* 0x0000008a8d8d7221 */ /* 0x000fe40000010000 */
[--C-:B------:R-:W-:Y:S01]  /*14ed0*/  FFMA.FTZ R79, R84, c[0x0][0x23c], -R126.reuse ;  /* 0x00008f00544f7a23 */ /* 0x100fe2000001087e */
[----:B------:R-:W4:Y:S01]  /*14ee0*/  MUFU.EX2 R172, R172 ;  /* 0x000000ac00ac7308 */ /* 0x000f220000000800 */
[----:B------:R-:W-:Y:S01]  /*14ef0*/  FADD.FTZ R146, R146, R141 ;  /* 0x0000008d92927221 */ /* 0x000fe20000010000 */
[----:B------:R-:W-:Y:S01]  /*14f00*/  HMMA.16816.F32 R8, R48, R54, R8 ;  /* 0x000000363008723c */ /* 0x000fe20000001808 */
[----:B------:R-:W4:Y:S01]  /*14f10*/  LDSM.16.MT88.4 R52, [R231+0xc000] ;  /* 0x00c00000e734783b */ /* 0x000f220000004200 */
[----:B------:R-:W-:-:S02]  /*14f20*/  FFMA.FTZ R83, R91, c[0x0][0x23c], -R126 ;  /* 0x00008f005b537a23 */ /* 0x000fc4000001087e */
[----:B------:R-:W-:Y:S02]  /*14f30*/  FADD.FTZ R149, R149, R146 ;  /* 0x0000009295957221 */ /* 0x000fe40000010000 */
[----:B------:R-:W-:Y:S01]  /*14f40*/  MUFU.EX2 R175, R175 ;  /* 0x000000af00af7308 */ /* 0x000fe20000000800 */
[----:B------:R-:W-:Y:S01]  /*14f50*/  F2FP.PACK_AB R48, R152, R155 ;  /* 0x0000009b9830723e */ /* 0x000fe200000000ff */
[----:B------:R-:W-:Y:S01]  /*14f60*/  FADD.FTZ R150, R150, R149 ;  /* 0x0000009596967221 */ /* 0x000fe20000010000 */
[----:B-1----:R-:W-:Y:S01]  /*14f70*/  F2FP.PACK_AB R49, R159, R158 ;  /* 0x0000009e9f31723e */ /* 0x002fe200000000ff */
[----:B------:R-:W-:Y:S01]  /*14f80*/  FFMA.FTZ R62, R112, c[0x0][0x23c], -R126 ;  /* 0x00008f00703e7a23 */ /* 0x000fe2000001087e */
[----:B------:R-:W-:Y:S01]  /*14f90*/  F2FP.PACK_AB R50, R157, R154 ;  /* 0x0000009a9d32723e */ /* 0x000fe200000000ff */
[----:B------:R-:W-:Y:S01]  /*14fa0*/  FADD.FTZ R151, R151, R150 ;  /* 0x0000009697977221 */ /* 0x000fe20000010000 */
[----:B---3--:R-:W-:Y:S01]  /*14fb0*/  F2FP.PACK_AB R51, R161, R160 ;  /* 0x000000a0a133723e */ /* 0x008fe200000000ff */
[----:B------:R-:W1:Y:S01]  /*14fc0*/  MUFU.EX2 R178, R178 ;  /* 0x000000b200b27308 */ /* 0x000e620000000800 */
[----:B------:R-:W-:-:S02]  /*14fd0*/  FFMA.FTZ R78, R78, c[0x0][0x23c], -R126 ;  /* 0x00008f004e4e7a23 */ /* 0x000fc4000001087e */
[----:B------:R-:W-:Y:S02]  /*14fe0*/  FADD.FTZ R158, R158, R151 ;  /* 0x000000979e9e7221 */ /* 0x000fe40000010000 */
[----:B------:R-:W-:Y:S01]  /*14ff0*/  FFMA.FTZ R91, R88, c[0x0][0x23c], -R121 ;  /* 0x00008f00585b7a23 */ /* 0x000fe20000010879 */
[C---:B--2---:R-:W-:Y:S01]  /*15000*/  HMMA.16816.F32 R12, R48.reuse, R36, R12 ;  /* 0x00000024300c723c */ /* 0x044fe2000000180c */
[----:B------:R-:W-:Y:S01]  /*15010*/  FADD.FTZ R159, R159, R158 ;  /* 0x0000009e9f9f7221 */ /* 0x000fe20000010000 */
[----:B------:R-:W-:Y:S01]  /*15020*/  MUFU.EX2 R184, R184 ;  /* 0x000000b800b87308 */ /* 0x000fe20000000800 */
[--C-:B------:R-:W-:Y:S01]  /*15030*/  FFMA.FTZ R88, R117, c[0x0][0x23c], -R126.reuse ;  /* 0x00008f0075587a23 */ /* 0x100fe2000001087e */
[----:B------:R-:W-:Y:S01]  /*15040*/  LDSM.16.MT88.4 R148, [R233+0x11800] ;  /* 0x01180000e994783b */ /* 0x000fe20000004200 */
[----:B------:R-:W-:Y:S02]  /*15050*/  FADD.FTZ R84, R160, R159 ;  /* 0x0000009fa0547221 */ /* 0x000fe40000010000 */
[----:B------:R-:W-:Y:S01]  /*15060*/  FFMA.FTZ R251, R89, c[0x0][0x23c], -R126 ;  /* 0x00008f0059fb7a23 */ /* 0x000fe2000001087e */
[----:B------:R-:W-:Y:S01]  /*15070*/  HMMA.16816.F32 R16, R48, R38, R16 ;  /* 0x000000263010723c */ /* 0x000fe20000001810 */
[----:B------:R-:W2:Y:S01]  /*15080*/  LDSM.16.MT88.4 R36, [R235+0xc800] ;  /* 0x00c80000eb24783b */ /* 0x000ea20000004200 */
[----:B------:R-:W3:Y:S01]  /*15090*/  MUFU.EX2 R177, R177 ;  /* 0x000000b100b17308 */ /* 0x000ee20000000800 */
[----:B------:R-:W-:-:S02]  /*150a0*/  FADD.FTZ R84, R161, R84 ;  /* 0x00000054a1547221 */ /* 0x000fc40000010000 */
[--C-:B------:R-:W-:Y:S02]  /*150b0*/  FFMA.FTZ R250, R86, c[0x0][0x23c], -R121.reuse ;  /* 0x00008f0056fa7a23 */ /* 0x100fe40000010879 */
[----:B------:R-:W-:Y:S01]  /*150c0*/  FFMA.FTZ R114, R114, c[0x0][0x23c], -R121 ;  /* 0x00008f0072727a23 */ /* 0x000fe20000010879 */
[C---:B-----5:R-:W-:Y:S02]  /*150d0*/  HMMA.16816.F32 R24, R48.reuse, R40, R24 ;  /* 0x000000283018723c */ /* 0x060fe40000001818 */
[----:B------:R-:W-:Y:S06]  /*150e0*/  MUFU.EX2 R181, R181 ;  /* 0x000000b500b57308 */ /* 0x000fec0000000800 */
[C---:B------:R-:W-:Y:S01]  /*150f0*/  HMMA.16816.F32 R4, R48.reuse, R42, R4 ;  /* 0x0000002a3004723c */ /* 0x040fe20000001804 */
[----:B------:R-:W5:Y:S01]  /*15100*/  LDSM.16.MT88.4 R40, [R233+0xc800] ;  /* 0x00c80000e928783b */ /* 0x000f620000004200 */
[----:B------:R-:W-:Y:S06]  /*15110*/  MUFU.EX2 R186, R186 ;  /* 0x000000ba00ba7308 */ /* 0x000fec0000000800 */
[C---:B------:R-:W-:Y:S02]  /*15120*/  HMMA.16816.F32 R32, R48.reuse, R28, R32 ;  /* 0x0000001c3020723c */ /* 0x040fe40000001820 */
[----:B------:R-:W-:Y:S06]  /*15130*/  MUFU.EX2 R185, R185 ;  /* 0x000000b900b97308 */ /* 0x000fec0000000800 */
[C---:B------:R-:W-:Y:S01]  /*15140*/  HMMA.16816.F32 R20, R48.reuse, R30, R20 ;  /* 0x0000001e3014723c */ /* 0x040fe20000001814 */
[----:B------:R-:W3:Y:S01]  /*15150*/  LDSM.16.MT88.4 R28, [R232+0xc800] ;  /* 0x00c80000e81c783b */ /* 0x000ee20000004200 */
[----:B------:R-:W1:Y:S06]  /*15160*/  MUFU.EX2 R188, R188 ;  /* 0x000000bc00bc7308 */ /* 0x000e6c0000000800 */
[C---:B----4-:R-:W-:Y:S02]  /*15170*/  HMMA.16816.F32 R44, R48.reuse, R52, R44 ;  /* 0x00000034302c723c */ /* 0x050fe4000000182c */
[----:B------:R-:W-:Y:S06]  /*15180*/  MUFU.EX2 R187, R187 ;  /* 0x000000bb00bb7308 */ /* 0x000fec0000000800 */
[----:B------:R-:W-:Y:S01]  /*15190*/  HMMA.16816.F32 R8, R48, R54, R8 ;  /* 0x000000363008723c */ /* 0x000fe20000001808 */
[----:B------:R-:W4:Y:S01]  /*151a0*/  LDSM.16.MT88.4 R52, [R231+0xc800] ;  /* 0x00c80000e734783b */ /* 0x000f220000004200 */
[----:B------:R-:W2:Y:S05]  /*151b0*/  MUFU.EX2 R190, R190 ;  /* 0x000000be00be7308 */ /* 0x000eaa0000000800 */
[----:B------:R-:W-:-:S02]  /*151c0*/  F2FP.PACK_AB R48, R162, R163 ;  /* 0x000000a3a230723e */ /* 0x000fc400000000ff */
[----:B------:R-:W-:Y:S01]  /*151d0*/  F2FP.PACK_AB R49, R172, R167 ;  /* 0x000000a7ac31723e */ /* 0x000fe200000000ff */
[----:B------:R-:W-:Y:S01]  /*151e0*/  MUFU.EX2 R189, R189 ;  /* 0x000000bd00bd7308 */ /* 0x000fe20000000800 */
[----:B------:R-:W-:Y:S01]  /*151f0*/  F2FP.PACK_AB R50, R170, R165 ;  /* 0x000000a5aa32723e */ /* 0x000fe200000000ff */
[----:B------:R-:W-:Y:S01]  /*15200*/  FADD.FTZ R167, R167, R84 ;  /* 0x00000054a7a77221 */ /* 0x000fe20000010000 */
[----:B-1----:R-:W-:Y:S01]  /*15210*/  F2FP.PACK_AB R51, R178, R175 ;  /* 0x000000afb233723e */ /* 0x002fe200000000ff */
[----:B------:R-:W-:Y:S02]  /*15220*/  FFMA.FTZ R84, R116, c[0x0][0x23c], -R126 ;  /* 0x00008f0074547a23 */ /* 0x000fe4000001087e */
        /* <DEDUP_REMOVED lines=8> */
[----:B------:R-:W-:Y:S02]  /*152b0*/  MUFU.EX2 R194, R194 ;  /* 0x000000c200c27308 */ /* 0x000fe40000000800 */
[C---:B-----5:R-:W-:Y:S06]  /*152c0*/  HMMA.16816.F32 R24, R48.reuse, R40, R24 ;  /* 0x000000283018723c */ /* 0x060fec0000001818 */
[----:B------:R-:W-:Y:S02]  /*152d0*/  MUFU.EX2 R173, R173 ;  /* 0x000000ad00ad7308 */ /* 0x000fe40000000800 */
[C---:B------:R-:W-:Y:S01]  /*152e0*/  HMMA.16816.F32 R4, R48.reuse, R42, R4 ;  /* 0x0000002a3004723c */ /* 0x040fe20000001804 */
[----:B------:R-:W5:Y:S05]  /*152f0*/  LDSM.16.MT88.4 R40, [R233+0xd000] ;  /* 0x00d00000e928783b */ /* 0x000f6a0000004200 */
[----:B------:R-:W1:Y:S02]  /*15300*/  MUFU.EX2 R174, R174 ;  /* 0x000000ae00ae7308 */ /* 0x000e640000000800 */
[C---:B---3--:R-:W-:Y:S06]  /*15310*/  HMMA.16816.F32 R32, R48.reuse, R28, R32 ;  /* 0x0000001c3020723c */ /* 0x048fec0000001820 */
[----:B------:R-:W-:Y:S02]  /*15320*/  MUFU.EX2 R180, R180 ;  /* 0x000000b400b47308 */ /* 0x000fe40000000800 */
[C---:B------:R-:W-:Y:S01]  /*15330*/  HMMA.16816.F32 R20, R48.reuse, R30, R20 ;  /* 0x0000001e3014723c */ /* 0x040fe20000001814 */
[----:B------:R-:W3:Y:S05]  /*15340*/  LDSM.16.MT88.4 R28, [R232+0xd000] ;  /* 0x00d00000e81c783b */ /* 0x000eea0000004200 */
[----:B------:R-:W1:Y:S02]  /*15350*/  MUFU.EX2 R183, R183 ;  /* 0x000000b700b77308 */ /* 0x000e640000000800 */
[C---:B----4-:R-:W-:Y:S06]  /*15360*/  HMMA.16816.F32 R44, R48.reuse, R52, R44 ;  /* 0x00000034302c723c */ /* 0x050fec000000182c */
[----:B------:R-:W-:Y:S02]  /*15370*/  MUFU.EX2 R171, R171 ;  /* 0x000000ab00ab7308 */ /* 0x000fe40000000800 */
[----:B------:R-:W-:Y:S01]  /*15380*/  HMMA.16816.F32 R8, R48, R54, R8 ;  /* 0x000000363008723c */ /* 0x000fe20000001808 */
[----:B------:R-:W4:Y:S05]  /*15390*/  LDSM.16.MT88.4 R52, [R231+0xd000] ;  /* 0x00d00000e734783b */ /* 0x000f2a0000004200 */
[----:B------:R-:W1:Y:S01]  /*153a0*/  MUFU.EX2 R56, R56 ;  /* 0x0000003800387308 */ /* 0x000e620000000800 */
[----:B------:R-:W-:-:S02]  /*153b0*/  F2FP.PACK_AB R48, R177, R184 ;  /* 0x000000b8b130723e */ /* 0x000fc400000000ff */
[----:B------:R-:W-:Y:S01]  /*153c0*/  F2FP.PACK_AB R49, R188, R185 ;  /* 0x000000b9bc31723e */ /* 0x000fe200000000ff */
[----:B------:R-:W-:Y:S01]  /*153d0*/  FADD.FTZ R185, R185, R178 ;  /* 0x000000b2b9b97221 */ /* 0x000fe20000010000 */
[----:B------:R-:W-:Y:S02]  /*153e0*/  F2FP.PACK_AB R50, R186, R181 ;  /* 0x000000b5ba32723e */ /* 0x000fe400000000ff */
[----:B------:R-:W-:Y:S01]  /*153f0*/  F2FP.PACK_AB R51, R190, R187 ;  /* 0x000000bbbe33723e */ /* 0x000fe200000000ff */
        /* <DEDUP_REMOVED lines=8> */
[----:B------:R-:W-:Y:S06]  /*15480*/  MUFU.EX2 R168, R168 ;  /* 0x000000a800a87308 */ /* 0x000fec0000000800 */
[C---:B-----5:R-:W-:Y:S02]  /*15490*/  HMMA.16816.F32 R24, R48.reuse, R40, R24 ;  /* 0x000000283018723c */ /* 0x060fe40000001818 */
[----:B------:R-:W5:Y:S06]  /*154a0*/  MUFU.EX2 R3, R3 ;  /* 0x0000000300037308 */ /* 0x000f6c0000000800 */
[C---:B------:R-:W-:Y:S01]  /*154b0*/  HMMA.16816.F32 R4, R48.reuse, R42, R4 ;  /* 0x0000002a3004723c */ /* 0x040fe20000001804 */
[----:B------:R-:W2:Y:S01]  /*154c0*/  LDSM.16.MT88.4 R40, [R233+0xd800] ;  /* 0x00d80000e928783b */ /* 0x000ea20000004200 */
[----:B------:R-:W-:Y:S06]  /*154d0*/  MUFU.EX2 R130, R130 ;  /* 0x0000008200827308 */ /* 0x000fec0000000800 */
[C---:B---3--:R-:W-:Y:S02]  /*154e0*/  HMMA.16816.F32 R32, R48.reuse, R28, R32 ;  /* 0x0000001c3020723c */ /* 0x048fe40000001820 */
[----:B------:R-:W3:Y:S06]  /*154f0*/  MUFU.EX2 R191, R191 ;  /* 0x000000bf00bf7308 */ /* 0x000eec0000000800 */
[C---:B------:R-:W-:Y:S01]  /*15500*/  HMMA.16816.F32 R20, R48.reuse, R30, R20 ;  /* 0x0000001e3014723c */ /* 0x040fe20000001814 */
[----:B------:R-:W3:Y:S01]  /*15510*/  LDSM.16.MT88.4 R28, [R232+0xd800] ;  /* 0x00d80000e81c783b */ /* 0x000ee20000004200 */
[----:B------:R-:W-:Y:S06]  /*15520*/  MUFU.EX2 R58, R58 ;  /* 0x0000003a003a7308 */ /* 0x000fec0000000800 */
[C---:B----4-:R-:W-:Y:S02]  /*15530*/  HMMA.16816.F32 R44, R48.reuse, R52, R44 ;  /* 0x00000034302c723c */ /* 0x050fe4000000182c */
[----:B------:R-:W4:Y:S06]  /*15540*/  MUFU.EX2 R59, R59 ;  /* 0x0000003b003b7308 */ /* 0x000f2c0000000800 */
[----:B------:R-:W-:Y:S01]  /*15550*/  HMMA.16816.F32 R8, R48, R54, R8 ;  /* 0x000000363008723c */ /* 0x000fe20000001808 */
[----:B------:R-:W3:Y:S01]  /*15560*/  LDSM.16.MT88.4 R52, [R231+0xd800] ;  /* 0x00d80000e734783b */ /* 0x000ee20000004200 */
[----:B------:R-:W-:Y:S05]  /*15570*/  MUFU.EX2 R93, R93 ;  /* 0x0000005d005d7308 */ /* 0x000fea0000000800 */
[----:B-1----:R-:W-:-:S02]  /*15580*/  F2FP.PACK_AB R48, R192, R189 ;  /* 0x000000bdc030723e */ /* 0x002fc400000000ff */
[----:B------:R-:W-:Y:S01]  /*15590*/  F2FP.PACK_AB R49, R174, R173 ;  /* 0x000000adae31723e */ /* 0x000fe200000000ff */
[----:B------:R-:W-:Y:S01]  /*155a0*/  MUFU.EX2 R68, R68 ;  /* 0x0000004400447308 */ /* 0x000fe20000000800 */
[----:B------:R-:W-:Y:S02]  /*155b0*/  F2FP.PACK_AB R50, R194, R179 ;  /* 0x000000b3c232723e */ /* 0x000fe400000000ff */
[----:B------:R-:W-:-:S05]  /*155c0*/  F2FP.PACK_AB R51, R183, R180 ;  /* 0x000000b4b733723e */ /* 0x000fca00000000ff */
[----:B------:R-:W-:Y:S02]  /*155d0*/  MUFU.EX2 R92, R92 ;  /* 0x0000005c005c7308 */ /* 0x000fe40000000800 */
[C---:B--2---:R-:W-:Y:S06]  /*155e0*/  HMMA.16816.F32 R12, R48.reuse, R36, R12 ;  /* 0x00000024300c723c */ /* 0x044fec000000180c */
[----:B------:R-:W1:Y:S02]  /*155f0*/  MUFU.EX2 R57, R57 ;  /* 0x0000003900397308 */ /* 0x000e640000000800 */
[C---:B------:R-:W-:Y:S01]  /*15600*/  HMMA.16816.F32 R16, R48.reuse, R38, R16 ;  /* 0x000000263010723c */ /* 0x040fe20000001810 */
[----:B------:R-:W2:Y:S05]  /*15610*/  LDSM.16.MT88.4 R36, [R235+0xe000] ;  /* 0x00e00000eb24783b */ /* 0x000eaa0000004200 */
        /* <DEDUP_REMOVED lines=8> */
[C---:B------:R-:W-:Y:S01]  /*156a0*/  HMMA.16816.F32 R20, R48.reuse, R30, R20 ;  /* 0x0000001e3014723c */ /* 0x040fe20000001814 */
[----:B------:R-:W1:Y:S05]  /*156b0*/  LDSM.16.MT88.4 R28, [R232+0xe000] ;  /* 0x00e00000e81c783b */ /* 0x000e6a0000004200 */
[----:B------:R-:W-:Y:S02]  /*156c0*/  MUFU.EX2 R99, R99 ;  /* 0x0000006300637308 */ /* 0x000fe40000000800 */
[C---:B------:R-:W-:Y:S06]  /*156d0*/  HMMA.16816.F32 R44, R48.reuse, R52, R44 ;  /* 0x00000034302c723c */ /* 0x040fec000000182c */
[----:B------:R-:W-:Y:S02]  /*156e0*/  MUFU.EX2 R72, R72 ;  /* 0x0000004800487308 */ /* 0x000fe40000000800 */
[----:B------:R-:W-:Y:S01]  /*156f0*/  HMMA.16816.F32 R8, R48, R54, R8 ;  /* 0x000000363008723c */ /* 0x000fe20000001808 */
[----:B------:R-:W3:Y:S05]  /*15700*/  LDSM.16.MT88.4 R52, [R231+0xe000] ;  /* 0x00e00000e734783b */ /* 0x000eea0000004200 */
[----:B------:R-:W-:Y:S01]  /*15710*/  MUFU.EX2 R97, R97 ;  /* 0x0000006100617308 */ /* 0x000fe20000000800 */
[----:B------:R-:W-:-:S02]  /*15720*/  F2FP.PACK_AB R48, R56, R171 ;  /* 0x000000ab3830723e */ /* 0x000fc400000000ff */
[----:B-----5:R-:W-:Y:S02]  /*15730*/  F2FP.PACK_AB R49, R3, R168 ;  /* 0x000000a80331723e */ /* 0x020fe400000000ff */
[----:B------:R-:W-:Y:S02]  /*15740*/  F2FP.PACK_AB R50, R64, R169 ;  /* 0x000000a94032723e */ /* 0x000fe400000000ff */
[----:B------:R-:W-:Y:S01]  /*15750*/  F2FP.PACK_AB R51, R191, R130 ;  /* 0x00000082bf33723e */ /* 0x000fe200000000ff */
[----:B------:R-:W5:Y:S06]  /*15760*/  MUFU.EX2 R176, R176 ;  /* 0x000000b000b07308 */ /* 0x000f6c0000000800 */
[C---:B--2---:R-:W-:Y:S02]  /*15770*/  HMMA.16816.F32 R12, R48.reuse, R36, R12 ;  /* 0x00000024300c723c */ /* 0x044fe4000000180c */
        /* <DEDUP_REMOVED lines=18> */
[----:B------:R-:W1:Y:S05]  /*158a0*/  MUFU.EX2 R108, R108 ;  /* 0x0000006c006c7308 */ /* 0x000e6a0000000800 */
[----:B----4-:R-:W-:-:S02]  /*158b0*/  F2FP.PACK_AB R48, R59, R58 ;  /* 0x0000003a3b30723e */ /* 0x010fc400000000ff */
[----:B------:R-:W-:Y:S01]  /*158c0*/  F2FP.PACK_AB R49, R57, R92 ;  /* 0x0000005c3931723e */ /* 0x000fe200000000ff */
[----:B------:R-:W-:Y:S01]  /*158d0*/  MUFU.EX2 R69, R69 ;  /* 0x0000004500457308 */ /* 0x000fe20000000800 */
[----:B------:R-:W-:Y:S02]  /*158e0*/  F2FP.PACK_AB R50, R68, R93 ;  /* 0x0000005d4432723e */ /* 0x000fe400000000ff */
[----:B------:R-:W-:-:S05]  /*158f0*/  F2FP.PACK_AB R51, R95, R94 ;  /* 0x0000005e5f33723e */ /* 0x000fca00000000ff */
[----:B------:R-:W4:Y:S02]  /*15900*/  MUFU.EX2 R74, R74 ;  /* 0x0000004a004a7308 */ /* 0x000f240000000800 */
[C---:B--2---:R-:W-:Y:S06]  /*15910*/  HMMA.16816.F32 R12, R48.reuse, R36, R12 ;  /* 0x00000024300c723c */ /* 0x044fec000000180c */
[----:B------:R-:W-:Y:S02]  /*15920*/  MUFU.EX2 R104, R104 ;  /* 0x0000006800687308 */ /* 0x000fe40000000800 */
[C---:B------:R-:W-:Y:S01]  /*15930*/  HMMA.16816.F32 R16, R48.reuse, R38, R16 ;  /* 0x000000263010723c */ /* 0x040fe20000001810 */
[----:B------:R-:W2:Y:S05]  /*15940*/  LDSM.16.MT88.4 R36, [R235+0xf000] ;  /* 0x00f00000eb24783b */ /* 0x000eaa0000004200 */
[----:B------:R-:W2:Y:S02]  /*15950*/  MUFU.EX2 R75, R75 ;  /* 0x0000004b004b7308 */ /* 0x000ea40000000800 */
        /* <DEDUP_REMOVED lines=9> */
[----:B------:R-:W1:Y:S02]  /*159f0*/  MUFU.EX2 R106, R106 ;  /* 0x0000006a006a7308 */ /* 0x000e640000000800 */
[C---:B---3--:R-:W-:Y:S06]  /*15a00*/  HMMA.16816.F32 R44, R48.reuse, R52, R44 ;  /* 0x00000034302c723c */ /* 0x048fec000000182c */
[----:B------:R-:W-:Y:S02]  /*15a10*/  MUFU.EX2 R73, R73 ;  /* 0x0000004900497308 */ /* 0x000fe40000000800 */
[----:B------:R-:W-:Y:S01]  /*15a20*/  HMMA.16816.F32 R8, R48, R54, R8 ;  /* 0x000000363008723c */ /* 0x000fe20000001808 */
[----:B------:R-:W3:Y:S05]  /*15a30*/  LDSM.16.MT88.4 R52, [R231+0xf000] ;  /* 0x00f00000e734783b */ /* 0x000eea0000004200 */
[----:B------:R-:W1:Y:S01]  /*15a40*/  MUFU.EX2 R100, R100 ;  /* 0x0000006400647308 */ /* 0x000e620000000800 */
[----:B------:R-:W-:-:S02]  /*15a50*/  F2FP.PACK_AB R48, R67, R66 ;  /* 0x000000424330723e */ /* 0x000fc400000000ff */
[----:B-----5:R-:W-:Y:S02]  /*15a60*/  F2FP.PACK_AB R49, R176, R97 ;  /* 0x00000061b031723e */ /* 0x020fe400000000ff */
[----:B------:R-:W-:Y:S02]  /*15a70*/  F2FP.PACK_AB R50, R72, R99 ;  /* 0x000000634832723e */ /* 0x000fe400000000ff */
[----:B------:R-:W-:Y:S01]  /*15a80*/  F2FP.PACK_AB R51, R70, R65 ;  /* 0x000000414633723e */ /* 0x000fe200000000ff */
        /* <DEDUP_REMOVED lines=15> */
[----:B------:R-:W-:Y:S06]  /*15b80*/  MUFU.EX2 R78, R78 ;  /* 0x0000004e004e7308 */ /* 0x000fec0000000800 */
[C---:B---3--:R-:W-:Y:S02]  /*15b90*/  HMMA.16816.F32 R44, R48.reuse, R52, R44 ;  /* 0x00000034302c723c */ /* 0x048fe4000000182c */
[----:B------:R-:W-:Y:S06]  /*15ba0*/  MUFU.EX2 R83, R83 ;  /* 0x0000005300537308 */ /* 0x000fec0000000800 */
[----:B------:R-:W-:Y:S01]  /*15bb0*/  HMMA.16816.F32 R8, R48, R54, R8 ;  /* 0x000000363008723c */ /* 0x000fe20000001808 */
[----:B------:R-:W3:Y:S01]  /*15bc0*/  LDSM.16.MT88.4 R52, [R231+0xf800] ;  /* 0x00f80000e734783b */ /* 0x000ee20000004200 */
[----:B------:R-:W-:Y:S05]  /*15bd0*/  MUFU.EX2 R91, R91 ;  /* 0x0000005b005b7308 */ /* 0x000fea0000000800 */
[----:B------:R-:W-:-:S02]  /*15be0*/  F2FP.PACK_AB R48, R182, R101 ;  /* 0x00000065b630723e */ /* 0x000fc400000000ff */
[----:B------:R-:W-:Y:S01]  /*15bf0*/  F2FP.PACK_AB R49, R108, R103 ;  /* 0x000000676c31723e */ /* 0x000fe200000000ff */
[----:B------:R-:W-:Y:S01]  /*15c00*/  MUFU.EX2 R84, R84 ;  /* 0x0000005400547308 */ /* 0x000fe20000000800 */
[----:B------:R-:W-:Y:S02]  /*15c10*/  F2FP.PACK_AB R50, R76, R71 ;  /* 0x000000474c32723e */ /* 0x000fe400000000ff */
[----:B----4-:R-:W-:-:S05]  /*15c20*/  F2FP.PACK_AB R51, R74, R69 ;  /* 0x000000454a33723e */ /* 0x010fca00000000ff */
[----:B------:R-:W-:Y:S02]  /*15c30*/  MUFU.EX2 R88, R88 ;  /* 0x0000005800587308 */ /* 0x000fe40000000800 */
[C---:B--2---:R-:W-:Y:S06]  /*15c40*/  HMMA.16816.F32 R12, R48.reuse, R36, R12 ;  /* 0x00000024300c723c */ /* 0x044fec000000180c */
[----:B------:R-:W-:Y:S02]  /*15c50*/  MUFU.EX2 R251, R251 ;  /* 0x000000fb00fb7308 */ /* 0x000fe40000000800 */
[C---:B------:R-:W-:Y:S01]  /*15c60*/  HMMA.16816.F32 R16, R48.reuse, R38, R16 ;  /* 0x000000263010723c */ /* 0x040fe20000001810 */
[----:B------:R-:W2:Y:S05]  /*15c70*/  LDSM.16.MT88.4 R36, [R235+0x10000] ;  /* 0x01000000eb24783b */ /* 0x000eaa0000004200 */
[----:B------:R-:W-:Y:S02]  /*15c80*/  MUFU.EX2 R250, R250 ;  /* 0x000000fa00fa7308 */ /* 0x000fe40000000800 */
[C---:B-1----:R-:W-:Y:S08]  /*15c90*/  HMMA.16816.F32 R24, R48.reuse, R40, R24 ;  /* 0x000000283018723c */ /* 0x042ff00000001818 */
[C---:B------:R-:W-:Y:S01]  /*15ca0*/  HMMA.16816.F32 R4, R48.reuse, R42, R4 ;  /* 0x0000002a3004723c */ /* 0x040fe20000001804 */
[----:B------:R-:W1:Y:S07]  /*15cb0*/  LDSM.16.MT88.4 R40, [R233+0x10000] ;  /* 0x01000000e928783b */ /* 0x000e6e0000004200 */
[C---:B-----5:R-:W-:Y:S08]  /*15cc0*/  HMMA.16816.F32 R32, R48.reuse, R28, R32 ;  /* 0x0000001c3020723c */ /* 0x060ff00000001820 */
        /* <DEDUP_REMOVED lines=12> */
[----:B------:R-:W-:Y:S01]  /*15d90*/  FFMA.FTZ R85, R82, c[0x0][0x23c], -R121 ;  /* 0x00008f0052557a23 */ /* 0x000fe20000010879 */
[----:B------:R-:W-:Y:S01]  /*15da0*/  F2FP.PACK_AB R51, R100, R73 ;  /* 0x000000496433723e */ /* 0x000fe200000000ff */
[----:B------:R-:W3:Y:S06]  /*15db0*/  MUFU.EX2 R53, R53 ;  /* 0x0000003500357308 */ /* 0x000eec0000000800 */
        /* <DEDUP_REMOVED lines=8> */
[----:B------:R-:W1:Y:S07]  /*15e40*/  LDSM.16.MT88.4 R40, [R235+0x10800] ;  /* 0x01080000eb28783b */ /* 0x000e6e0000004200 */
[C---:B----4-:R-:W-:Y:S08]  /*15e50*/  HMMA.16816.F32 R32, R48.reuse, R28, R32 ;  /* 0x0000001c3020723c */ /* 0x050ff00000001820 */
[C---:B------:R-:W-:Y:S01]  /*15e60*/  HMMA.16816.F32 R20, R48.reuse, R30, R20 ;  /* 0x0000001e3014723c */ /* 0x040fe20000001814 */
[----:B------:R-:W4:Y:S07]  /*15e70*/  LDSM.16.MT88.4 R28, [R233+0x10800] ;  /* 0x01080000e91c783b */ /* 0x000f2e0000004200 */
[C---:B--2---:R-:W-:Y:S08]  /*15e80*/  HMMA.16816.F32 R44, R48.reuse, R36, R44 ;  /* 0x00000024302c723c */ /* 0x044ff0000000182c */
[----:B------:R-:W-:Y:S01]  /*15e90*/  HMMA.16816.F32 R8, R48, R38, R8 ;  /* 0x000000263008723c */ /* 0x000fe20000001808 */
[----:B------:R-:W2:Y:S06]  /*15ea0*/  LDSM.16.MT88.4 R36, [R232+0x10800] ;  /* 0x01080000e824783b */ /* 0x000eac0000004200 */
[----:B---3--:R-:W-:-:S02]  /*15eb0*/  F2FP.PACK_AB R48, R53, R52 ;  /* 0x000000343530723e */ /* 0x008fc400000000ff */
[----:B------:R-:W-:Y:S02]  /*15ec0*/  F2FP.PACK_AB R49, R63, R2 ;  /* 0x000000023f31723e */ /* 0x000fe400000000ff */
[----:B-----5:R-:W-:Y:S02]  /*15ed0*/  F2FP.PACK_AB R50, R55, R54 ;  /* 0x000000363732723e */ /* 0x020fe400000000ff */
[----:B------:R-:W-:-:S07]  /*15ee0*/  F2FP.PACK_AB R51, R77, R0 ;  /* 0x000000004d33723e */ /* 0x000fce00000000ff */
[C---:B-1----:R-:W-:Y:S07]  /*15ef0*/  HMMA.16816.F32 R12, R48.reuse, R40, R12 ;  /* 0x00000028300c723c */ /* 0x042fee000000180c */
[----:B------:R-:W-:Y:S01]  /*15f00*/  FADD.FTZ R41, R143, R134 ;  /* 0x000000868f297221 */ /* 0x000fe20000010000 */
[----:B------:R-:W-:Y:S01]  /*15f10*/  HMMA.16816.F32 R16, R48, R42, R16 ;  /* 0x0000002a3010723c */ /* 0x000fe20000001810 */
[----:B------:R-:W-:Y:S02]  /*15f20*/  F2FP.PACK_AB R134, R251, R88 ;  /* 0x00000058fb86723e */ /* 0x000fe400000000ff */
[----:B------:R-:W-:-:S02]  /*15f30*/  FADD.FTZ R41, R142, R41 ;  /* 0x000000298e297221 */ /* 0x000fc40000010000 */
[----:B------:R-:W-:Y:S02]  /*15f40*/  LDSM.16.MT88.4 R140, [R232+0x11800] ;  /* 0x01180000e88c783b */ /* 0x000fe40000004200 */
[----:B------:R-:W-:Y:S01]  /*15f50*/  FADD.FTZ R80, R144, R41 ;  /* 0x0000002990507221 */ /* 0x000fe20000010000 */
[----:B----4-:R-:W-:Y:S01]  /*15f60*/  HMMA.16816.F32 R24, R48, R28, R24 ;  /* 0x0000001c3018723c */ /* 0x010fe20000001818 */
[----:B------:R-:W1:Y:S02]  /*15f70*/  LDSM.16.MT88.4 R40, [R231+0x10800] ;  /* 0x01080000e728783b */ /* 0x000e640000004200 */
[----:B------:R-:W-:-:S04]  /*15f80*/  FADD.FTZ R80, R147, R80 ;  /* 0x0000005093507221 */ /* 0x000fc80000010000 */
[----:B------:R-:W-:Y:S01]  /*15f90*/  FADD.FTZ R29, R155, R80 ;  /* 0x000000509b1d7221 */ /* 0x000fe20000010000 */
[----:B------:R-:W-:Y:S01]  /*15fa0*/  HMMA.16816.F32 R4, R48, R30, R4 ;  /* 0x0000001e3004723c */ /* 0x000fe20000001804 */
[----:B------:R-:W-:Y:S02]  /*15fb0*/  FFMA.FTZ R80, R98, c[0x0][0x23c], -R121 ;  /* 0x00008f0062507a23 */ /* 0x000fe40000010879 */
[----:B------:R-:W-:-:S04]  /*15fc0*/  FADD.FTZ R29, R152, R29 ;  /* 0x0000001d981d7221 */ /* 0x000fc80000010000 */
[----:B------:R-:W-:Y:S01]  /*15fd0*/  FADD.FTZ R154, R154, R29 ;  /* 0x0000001d9a9a7221 */ /* 0x000fe20000010000 */
[----:B------:R-:W3:Y:S01]  /*15fe0*/  MUFU.EX2 R80, R80 ;  /* 0x0000005000507308 */ /* 0x000ee20000000800 */
[----:B------:R-:W4:Y:S01]  /*15ff0*/  LDSM.16.MT88.4 R28, [R235+0x11000] ;  /* 0x01100000eb1c783b */ /* 0x000f220000004200 */
[C---:B--2---:R-:W-:Y:S01]  /*16000*/  HMMA.16816.F32 R32, R48.reuse, R36, R32 ;  /* 0x000000243020723c */ /* 0x044fe20000001820 */
[----:B------:R-:W-:Y:S02]  /*16010*/  FADD.FTZ R82, R157, R154 ;  /* 0x0000009a9d527221 */ /* 0x000fe40000010000 */
[----:B------:R-:W-:Y:S02]  /*16020*/  LDSM.16.MT88.4 R156, [R235+0x11800] ;  /* 0x01180000eb9c783b */ /* 0x000fe40000004200 */
[----:B------:R-:W-:Y:S02]  /*16030*/  FADD.FTZ R163, R163, R82 ;  /* 0x00000052a3a37221 */ /* 0x000fe40000010000 */
[----:B------:R-:W-:Y:S01]  /*16040*/  FFMA.FTZ R82, R115, c[0x0][0x23c], -R121 ;  /* 0x00008f0073527a23 */ /* 0x000fe20000010879 */
[----:B------:R-:W-:Y:S01]  /*16050*/  HMMA.16816.F32 R20, R48, R38, R20 ;  /* 0x000000263014723c */ /* 0x000fe20000001814 */
[----:B------:R-:W-:Y:S01]  /*16060*/  FADD.FTZ R162, R162, R163 ;  /* 0x000000a3a2a27221 */ /* 0x000fe20000010000 */
[----:B------:R-:W2:Y:S03]  /*16070*/  LDSM.16.MT88.4 R36, [R233+0x11000] ;  /* 0x01100000e924783b */ /* 0x000ea60000004200 */
[----:B------:R-:W5:Y:S01]  /*16080*/  MUFU.EX2 R82, R82 ;  /* 0x0000005200527308 */ /* 0x000f620000000800 */
[----:B------:R-:W-:-:S04]  /*16090*/  FADD.FTZ R107, R165, R162 ;  /* 0x000000a2a56b7221 */ /* 0x000fc80000010000 */
[----:B------:R-:W-:Y:S01]  /*160a0*/  FADD.FTZ R107, R170, R107 ;  /* 0x0000006baa6b7221 */ /* 0x000fe20000010000 */
[C---:B-1----:R-:W-:Y:S07]  /*160b0*/  HMMA.16816.F32 R44, R48.reuse, R40, R44 ;  /* 0x00000028302c723c */ /* 0x042fee000000182c */
[----:B------:R-:W-:Y:S01]  /*160c0*/  FADD.FTZ R40, R184, R107 ;  /* 0x0000006bb8287221 */ /* 0x000fe20000010000 */
[----:B------:R-:W-:Y:S01]  /*160d0*/  HMMA.16816.F32 R8, R48, R42, R8 ;  /* 0x0000002a3008723c */ /* 0x000fe20000001808 */
[----:B------:R-:W-:-:S02]  /*160e0*/  FFMA.FTZ R107, R90, c[0x0][0x23c], -R126 ;  /* 0x00008f005a6b7a23 */ /* 0x000fc4000001087e */
[----:B------:R-:W-:-:S04]  /*160f0*/  FADD.FTZ R40, R177, R40 ;  /* 0x00000028b1287221 */ /* 0x000fc80000010000 */
[----:B------:R-:W-:Y:S01]  /*16100*/  FADD.FTZ R181, R181, R40 ;  /* 0x00000028b5b57221 */ /* 0x000fe20000010000 */
[----:B------:R-:W-:Y:S01]  /*16110*/  F2FP.PACK_AB R48, R79, R62 ;  /* 0x0000003e4f30723e */ /* 0x000fe200000000ff */
[----:B------:R-:W1:Y:S01]  /*16120*/  MUFU.EX2 R107, R107 ;  /* 0x0000006b006b7308 */ /* 0x000e620000000800 */
[----:B---3--:R-:W-:Y:S01]  /*16130*/  F2FP.PACK_AB R49, R85, R80 ;  /* 0x000000505531723e */ /* 0x008fe200000000ff */
[----:B------:R-:W-:Y:S01]  /*16140*/  FADD.FTZ R186, R186, R181 ;  /* 0x000000b5baba7221 */ /* 0x000fe20000010000 */
[----:B------:R-:W-:Y:S01]  /*16150*/  F2FP.PACK_AB R50, R83, R78 ;  /* 0x0000004e5332723e */ /* 0x000fe200000000ff */
[----:B------:R-:W3:Y:S01]  /*16160*/  LDSM.16.MT88.4 R40, [R232+0x11000] ;  /* 0x01100000e828783b */ /* 0x000ee20000004200 */
[----:B-----5:R-:W-:Y:S01]  /*16170*/  F2FP.PACK_AB R51, R91, R82 ;  /* 0x000000525b33723e */ /* 0x020fe200000000ff */
[----:B------:R-:W-:-:S04]  /*16180*/  FADD.FTZ R189, R189, R186 ;  /* 0x000000babdbd7221 */ /* 0x000fc80000010000 */
[----:B------:R-:W-:Y:S02]  /*16190*/  FADD.FTZ R192, R192, R189 ;  /* 0x000000bdc0c07221 */ /* 0x000fe40000010000 */
[----:B----4-:R-:W-:Y:S02]  /*161a0*/  HMMA.16816.F32 R12, R48, R28, R12 ;  /* 0x0000001c300c723c */ /* 0x010fe4000000180c */
[----:B------:R-:W-:Y:S01]  /*161b0*/  FADD.FTZ R179, R179, R192 ;  /* 0x000000c0b3b37221 */ /* 0x000fe20000010000 */
[----:B-1----:R-:W-:-:S03]  /*161c0*/  F2FP.PACK_AB R132, R107, R84 ;  /* 0x000000546b84723e */ /* 0x002fc600000000ff */
        /* <DEDUP_REMOVED lines=8> */
[----:B------:R-:W-:Y:S01]  /*16250*/  FADD.FTZ R169, R169, R56 ;  /* 0x00000038a9a97221 */ /* 0x000fe20000010000 */
[----:B------:R-:W1:Y:S01]  /*16260*/  LDSM.16.MT88.4 R28, [R231+0x11000] ;  /* 0x01100000e71c783b */ /* 0x000e620000004200 */
        /* <DEDUP_REMOVED lines=14> */
[----:B------:R-:W-:Y:S01]  /*16350*/  HMMA.16816.F32 R20, R48, R42, R20 ;  /* 0x0000002a3014723c */ /* 0x000fe20000001814 */
[----:B------:R-:W-:Y:S02]  /*16360*/  FADD.FTZ R38, R66, R39 ;  /* 0x0000002742267221 */ /* 0x000fe40000010000 */
[----:B------:R-:W-:Y:S02]  /*16370*/  FADD.FTZ R57, R57, R92 ;  /* 0x0000005c39397221 */ /* 0x000fe40000010000 */
[----:B------:R-:W-:Y:S02]  /*16380*/  FFMA.FTZ R36, R87, c[0x0][0x23c], -R121 ;  /* 0x00008f0057247a23 */ /* 0x000fe40000010879 */
[----:B------:R-:W-:-:S02]  /*16390*/  FADD.FTZ R94, R94, R57 ;  /* 0x000000395e5e7221 */ /* 0x000fc40000010000 */
[----:B------:R-:W-:Y:S02]  /*163a0*/  FFMA.FTZ R37, R118, c[0x0][0x23c], -R121 ;  /* 0x00008f0076257a23 */ /* 0x000fe40000010879 */
[----:B------:R-:W-:Y:S01]  /*163b0*/  FADD.FTZ R94, R95, R94 ;  /* 0x0000005e5f5e7221 */ /* 0x000fe20000010000 */
[----:B------:R-:W2:Y:S01]  /*163c0*/  MUFU.EX2 R36, R36 ;  /* 0x0000002400247308 */ /* 0x000ea20000000800 */
[----:B------:R-:W-:Y:S02]  /*163d0*/  FADD.FTZ R38, R67, R38 ;  /* 0x0000002643267221 */ /* 0x000fe40000010000 */
[----:B------:R-:W-:Y:S02]  /*163e0*/  FADD.FTZ R97, R97, R94 ;  /* 0x0000005e61617221 */ /* 0x000fe40000010000 */
[----:B------:R-:W-:Y:S01]  /*163f0*/  FADD.FTZ R99, R99, R38 ;  /* 0x0000002663637221 */ /* 0x000fe20000010000 */
[----:B-1----:R-:W-:Y:S01]  /*16400*/  HMMA.16816.F32 R44, R48, R28, R44 ;  /* 0x0000001c302c723c */ /* 0x002fe2000000182c */
[----:B------:R-:W-:Y:S01]  /*16410*/  FADD.FTZ R176, R176, R97 ;  /* 0x00000061b0b07221 */ /* 0x000fe20000010000 */
[----:B------:R-:W1:Y:S01]  /*16420*/  MUFU.EX2 R37, R37 ;  /* 0x0000002500257308 */ /* 0x000e620000000800 */
[----:B------:R-:W-:-:S02]  /*16430*/  FADD.FTZ R72, R72, R99 ;  /* 0x0000006348487221 */ /* 0x000fc40000010000 */
[----:B------:R-:W-:Y:S02]  /*16440*/  FADD.FTZ R65, R65, R176 ;  /* 0x000000b041417221 */ /* 0x000fe40000010000 */
[----:B------:R-:W-:Y:S01]  /*16450*/  FADD.FTZ R101, R101, R72 ;  /* 0x0000004865657221 */ /* 0x000fe20000010000 */
[----:B------:R-:W-:Y:S01]  /*16460*/  HMMA.16816.F32 R8, R48, R30, R8 ;  /* 0x0000001e3008723c */ /* 0x000fe20000001808 */
[----:B------:R-:W-:Y:S01]  /*16470*/  FADD.FTZ R70, R70, R65 ;  /* 0x0000004146467221 */ /* 0x000fe20000010000 */
[----:B--2---:R-:W-:Y:S01]  /*16480*/  F2FP.PACK_AB R133, R36, R3 ;  /* 0x000000032485723e */ /* 0x004fe200000000ff */
[----:B------:R-:W-:Y:S02]  /*16490*/  FADD.FTZ R182, R182, R101 ;  /* 0x00000065b6b67221 */ /* 0x000fe40000010000 */
[----:B------:R-:W-:Y:S02]  /*164a0*/  FADD.FTZ R103, R103, R70 ;  /* 0x0000004667677221 */ /* 0x000fe40000010000 */
[----:B------:R-:W-:-:S02]  /*164b0*/  FADD.FTZ R29, R71, R182 ;  /* 0x000000b6471d7221 */ /* 0x000fc40000010000 */
[----:B------:R-:W-:Y:S01]  /*164c0*/  FADD.FTZ R108, R108, R103 ;  /* 0x000000676c6c7221 */ /* 0x000fe20000010000 */
[----:B-1----:R-:W-:Y:S01]  /*164d0*/  F2FP.PACK_AB R135, R250, R37 ;  /* 0x00000025fa87723e */ /* 0x002fe200000000ff */
[----:B------:R-:W-:Y:S02]  /*164e0*/  FADD.FTZ R29, R76, R29 ;  /* 0x0000001d4c1d7221 */ /* 0x000fe40000010000 */
[----:B------:R-:W-:-:S04]  /*164f0*/  FADD.FTZ R69, R69, R108 ;  /* 0x0000006c45457221 */ /* 0x000fc80000010000 */
[----:B------:R-:W-:Y:S01]  /*16500*/  FADD.FTZ R74, R74, R69 ;  /* 0x000000454a4a7221 */ /* 0x000fe20000010000 */
[----:B------:R-:W-:Y:S01]  /*16510*/  HMMA.16816.F32 R160, R132, R156, R12 ;  /* 0x0000009c84a0723c */ /* 0x000fe2000000180c */
[----:B------:R-:W1:Y:S02]  /*16520*/  LDSM.16.MT88.4 R12, [R231+0x11800] ;  /* 0x01180000e70c783b */ /* 0x000e640000004200 */
[----:B------:R-:W-:-:S04]  /*16530*/  FADD.FTZ R81, R81, R74 ;  /* 0x0000004a51517221 */ /* 0x000fc80000010000 */
[----:B------:R-:W-:Y:S01]  /*16540*/  FADD.FTZ R106, R106, R81 ;  /* 0x000000516a6a7221 */ /* 0x000fe20000010000 */
[C---:B------:R-:W-:Y:S07]  /*16550*/  HMMA.16816.F32 R156, R132.reuse, R158, R16 ;  /* 0x0000009e849c723c */ /* 0x040fee0000001810 */
[----:B------:R-:W-:Y:S01]  /*16560*/  FADD.FTZ R16, R104, R29 ;  /* 0x0000001d68107221 */ /* 0x000fe20000010000 */
[----:B------:R-:W-:Y:S01]  /*16570*/  HMMA.16816.F32 R152, R132, R148, R24 ;  /* 0x000000948498723c */ /* 0x000fe20000001818 */
[----:B------:R-:W-:-:S02]  /*16580*/  FADD.FTZ R19, R73, R106 ;  /* 0x0000006a49137221 */ /* 0x000fc40000010000 */
[----:B------:R-:W-:Y:S02]  /*16590*/  FADD.FTZ R16, R75, R16 ;  /* 0x000000104b107221 */ /* 0x000fe40000010000 */
[----:B------:R-:W-:Y:S02]  /*165a0*/  FADD.FTZ R19, R100, R19 ;  /* 0x0000001364137221 */ /* 0x000fe40000010000 */
[----:B------:R-:W-:Y:S01]  /*165b0*/  FADD.FTZ R17, R105, R16 ;  /* 0x0000001069117221 */ /* 0x000fe20000010000 */
[C---:B------:R-:W-:Y:S01]  /*165c0*/  HMMA.16816.F32 R144, R132.reuse, R140, R32 ;  /* 0x0000008c8490723c */ /* 0x040fe20000001820 */
[----:B------:R-:W-:Y:S02]  /*165d0*/  FADD.FTZ R2, R2, R19 ;  /* 0x0000001302027221 */ /* 0x000fe40000010000 */
[----:B------:R-:W-:Y:S02]  /*165e0*/  FADD.FTZ R17, R110, R17 ;  /* 0x000000116e117221 */ /* 0x000fe40000010000 */
[----:B------:R-:W-:Y:S01]  /*165f0*/  FADD.FTZ R63, R63, R2 ;  /* 0x000000023f3f7221 */ /* 0x000fe20000010000 */
[----:B------:R-:W-:Y:S01]  /*16600*/  MOV R2, R127 ;  /* 0x0000007f00027202 */ /* 0x000fe20000000f00 */
        /* <DEDUP_REMOVED lines=11> */
[C---:B-1----:R-:W-:Y:S01]  /*166c0*/  HMMA.16816.F32 R136, R132.reuse, R12, R44 ;  /* 0x0000000c8488723c */ /* 0x042fe2000000182c */
        /* <DEDUP_REMOVED lines=9> */
[----:B------:R-:W-:Y:S02]  /*16760*/  FADD.FTZ R84, R84, R83 ;  /* 0x0000005354547221 */ /* 0x000fe40000010000 */
[----:B------:R-:W-:Y:S02]  /*16770*/  FADD.FTZ R37, R37, R36 ;  /* 0x0000002425257221 */ /* 0x000fe40000010000 */
[----:B------:R-:W-:Y:S02]  /*16780*/  FADD.FTZ R107, R107, R84 ;  /* 0x000000546b6b7221 */ /* 0x000fe40000010000 */
[----:B------:R-:W-:Y:S02]  /*16790*/  FADD.FTZ R250, R250, R37 ;  /* 0x00000025fafa7221 */ /* 0x000fe40000010000 */
[----:B------:R-:W-:-:S04]  /*167a0*/  FADD.FTZ R88, R88, R107 ;  /* 0x0000006b58587221 */ /* 0x000fc80000010000 */
[----:B------:R-:W-:Y:S02]  /*167b0*/  FADD.FTZ R251, R251, R88 ;  /* 0x00000058fbfb7221 */ /* 0x000fe40000010000 */
.L_x_2500:
[----:B------:R-:W-:-:S06]  /*167c0*/  UISETP.GE.AND UP0, UPT, UR12, 0x1, UPT ;  /* 0x000000010c00788c */ /* 0x000fcc000bf06270 */
[----:B------:R-:W-:-:S13]  /*167d0*/  PLOP3.LUT P0, PT, PT, PT, UP0, 0x80, 0x0 ;  /* 0x000000000000781c */ /* 0x000fda0003f0f008 */
[----:B------:R-:W-:Y:S05]  /*167e0*/  @!P0 BRA `(.L_x_2508) ;  /* 0x000083b000008947 */ /* 0x000fea0003800000 */
[----:B------:R-:W-:Y:S01]  /*167f0*/  IMAD.MOV.U32 R167, RZ, RZ, R0 ;  /* 0x000000ffffa77224 */ /* 0x000fe200078e0000 */
[----:B------:R-:W-:Y:S01]  /*16800*/  MOV R247, c[0x0][0x1a0] ;  /* 0x0000680000f77a02 */ /* 0x000fe20000000f00 */
[----:B------:R-:W-:Y:S01]  /*16810*/  IMAD.MOV.U32 R165, RZ, RZ, R2 ;  /* 0x000000ffffa57224 */ /* 0x000fe200078e0002 */
[----:B------:R-:W-:Y:S01]  /*16820*/  MOV R246, c[0x0][0x1a4] ;  /* 0x0000690000f67a02 */ /* 0x000fe20000000f00 */
[----:B------:R-:W-:Y:S02]  /*16830*/  ULDC.64 UR8, c[0x0][0x198] ;  /* 0x0000660000087ab9 */ /* 0x000fe40000000a00 */
[----:B------:R-:W-:Y:S02]  /*16840*/  ULDC.64 UR10, c[0x0][0x1a0] ;  /* 0x00006800000a7ab9 */ /* 0x000fe40000000a00 */
[----:B------:R-:W-:Y:S02]  /*16850*/  ULDC.64 UR6, c[0x0][0x1a0] ;  /* 0x0000680000067ab9 */ /* 0x000fe40000000a00 */
.L_x_2512:
[----:B------:R-:W-:Y:S04]  /*16860*/  DEPBAR.LE SB0, 0x0 ;  /* 0x000080000000791a */ /* 0x000fe80000000000 */
[----:B------:R-:W-:Y:S01]  /*16870*/  BAR.SYNC.DEFER_BLOCKING 0x0 ;  /* 0x0000000000007b1d */ /* 0x000fe20000010000 */
[----:B------:R-:W-:Y:S01]  /*16880*/  PLOP3.LUT P0, PT, PT, PT, UP5, 0x80, 0x0 ;  /* 0x000000000000781c */ /* 0x000fe20003f0f058 */
[----:B------:R-:W-:Y:S04]  /*16890*/  IMAD.U32 R2, R247, -0x100, RZ ;  /* 0xffffff00f7027824 */ /* 0x000fe800078e00ff */
[----:B------:R-:W-:Y:S01]  /*168a0*/  UMOV UR22, UR6 ;  /* 0x0000000600167c82 */ /* 0x000fe20008000000 */
[----:B------:R-:W-:Y:S01]  /*168b0*/  SHF.R.S32.HI R3, RZ, 0x1f, R2 ;  /* 0x0000001fff037819 */ /* 0x000fe20000011402 */
        /* <DEDUP_REMOVED lines=71> */
[----:B------:R-:W2:Y:S01]  /*16d30*/  LDG.E R3, [R12.64] ;  /* 0x000000140c037981 */ /* 0x000ea2000c1e1900 */
[----:B------:R-:W-:Y:S01]  /*16d40*/  UIADD3 UR19, UR27, UR19, URZ ;  /* 0x000000131b137290 */ /* 0x000fe2000fffe03f */
[----:B------:R-:W-:Y:S01]  /*16d50*/  IMAD.U32 R2, RZ, RZ, UR26 ;  /* 0x0000001aff027e24 */ /* 0x000fe2000f8e00ff */
[----:B---3--:R-:W-:Y:S01]  /*16d60*/  MOV R10, UR28 ;  /* 0x0000001c000a7c02 */ /* 0x008fe20008000f00 */
[----:B-1----:R-:W-:Y:S05]  /*16d70*/  IMAD.U32 R11, RZ, RZ, UR29 ;  /* 0x0000001dff0b7e24 */ /* 0x002fea000f8e00ff */
[----:B------:R-:W2:Y:S02]  /*16d80*/  LDG.E R0, [R10.64] ;  /* 0x000000140a007981 */ /* 0x000ea4000c1e1900 */
        /* <DEDUP_REMOVED lines=9> */
.L_x_2509:
[----:B------:R-:W-:Y:S01]  /*16e20*/  ISETP.GE.AND P0, PT, R244, c[0x0][0x220], PT ;  /* 0x00008800f4007a0c */ /* 0x000fe20003f06270 */
[----:B------:R-:W-:Y:S01]  /*16e30*/  UISETP.GE.AND UP0, UPT, UR12, 0x2, UPT ;  /* 0x000000020c00788c */ /* 0x000fe2000bf06270 */
[C---:B------:R-:W-:Y:S02]  /*16e40*/  LEA R4, P2, R2.reuse, R60, 0x1 ;  /* 0x0000003c02047211 */ /* 0x040fe400078408ff */
[C---:B------:R-:W-:Y:S02]  /*16e50*/  IADD3 R208, R237.reuse, 0x800, RZ ;  /* 0x00000800edd07810 */ /* 0x040fe40007ffe0ff */
[CCC-:B------:R-:W-:Y:S02]  /*16e60*/  LEA.HI.X R5, R2.reuse, R61.reuse, R3.reuse, 0x1, P2 ;  /* 0x0000003d02057211 */ /* 0x1c0fe400010f0c03 */
[C---:B------:R-:W-:Y:S02]  /*16e70*/  IADD3 R212, R237.reuse, 0x1000, RZ ;  /* 0x00001000edd47810 */ /* 0x040fe40007ffe0ff */
[----:B------:R-:W-:Y:S03]  /*16e80*/  IADD3 R216, R237, 0x1800, RZ ;  /* 0x00001800edd87810 */ /* 0x000fe60007ffe0ff */
[----:B------:R-:W-:Y:S01]  /*16e90*/  @P0 STS.128 [R242+0xa000], RZ ;  /* 0x00a000fff2000388 */ /* 0x000fe20000000c00 */
[----:B------:R-:W-:Y:S01]  /*16ea0*/  @!P0 IADD3 R31, P1, R2, UR25, RZ ;  /* 0x00000019021f8c10 */ /* 0x000fe2000ff3e0ff */
[C-C-:B------:R-:W-:Y:S01]  /*16eb0*/  @!P0 IMAD.WIDE.U32 R34, R247.reuse, 0x30, R2.reuse ;  /* 0x00000030f7228825 */ /* 0x140fe200078e0002 */
[----:B------:R-:W-:Y:S02]  /*16ec0*/  @!P0 LEA R29, P3, R247, R2, 0x5 ;  /* 0x00000002f71d8211 */ /* 0x000fe400078628ff */
[----:B------:R-:W-:Y:S01]  /*16ed0*/  @!P0 IADD3.X R0, R3, UR23, RZ, P1, !PT ;  /* 0x0000001703008c10 */ /* 0x000fe20008ffe4ff */
[----:B------:R-:W-:Y:S01]  /*16ee0*/  @!P0 IMAD R28, R246, 0x30, RZ ;  /* 0x00000030f61c8824 */ /* 0x000fe200078e02ff */
[-C--:B------:R-:W-:Y:S01]  /*16ef0*/  @!P0 LEA R52, P1, R31, R60.reuse, 0x1 ;  /* 0x0000003c1f348211 */ /* 0x080fe200078208ff */
[----:B------:R-:W-:Y:S01]  /*16f00*/  @!PT LDS RZ, [RZ] ;  /* 0x00000000fffff984 */ /* 0x000fe20000000800 */
[----:B------:R-:W-:Y:S01]  /*16f10*/  @!PT LDS RZ, [RZ] ;  /* 0x00000000fffff984 */ /* 0x000fe20000000800 */
[----:B------:R-:W-:Y:S01]  /*16f20*/  @!PT LDS RZ, [RZ] ;  /* 0x00000000fffff984 */ /* 0x000fe20000000800 */
[----:B------:R1:W-:Y:S01]  /*16f30*/  @!P0 LDGSTS.E.BYPASS.LTC128B.128 [R242+0xa000], [R4.64] ;  /* 0x0a00000004f28fae */ /* 0x0003e2000b901d54 */
[-C--:B------:R-:W-:Y:S01]  /*16f40*/  @!P0 LEA R50, P4, R29, R60.reuse, 0x1 ;  /* 0x0000003c1d328211 */ /* 0x080fe200078808ff */
[----:B------:R-:W-:Y:S01]  /*16f50*/  @!P0 IMAD.WIDE.U32 R36, R247, 0x50, R2 ;  /* 0x00000050f7248825 */ /* 0x000fe200078e0002 */
[----:B------:R-:W-:Y:S02]  /*16f60*/  @!P0 LEA.HI.X R53, R31, R61, R0, 0x1, P1 ;  /* 0x0000003d1f358211 */ /* 0x000fe400008f0c00 */
[C---:B------:R-:W-:Y:S01]  /*16f70*/  @!P0 LEA.HI.X R0, R247.reuse, R3, R246, 0x5, P3 ;  /* 0x00000003f7008211 */ /* 0x040fe200018f2cf6 */
[----:B------:R-:W-:Y:S01]  /*16f80*/  @!P0 IMAD.WIDE.U32 R58, R247, 0x70, R2 ;  /* 0x00000070f73a8825 */ /* 0x000fe200078e0002 */
[----:B------:R-:W-:Y:S01]  /*16f90*/  @!P0 LEA R48, P3, R34, R60, 0x1 ;  /* 0x0000003c22308211 */ /* 0x000fe200078608ff */
[----:B------:R-:W-:Y:S01]  /*16fa0*/  @P0 STS.128 [R242+0xa800], RZ ;  /* 0x00a800fff2000388 */ /* 0x000fe20000000c00 */
[----:B------:R-:W-:Y:S01]  /*16fb0*/  @!P0 LEA.HI.X R51, R29, R61, R0, 0x1, P4 ;  /* 0x0000003d1d338211 */ /* 0x000fe200020f0c00 */
[----:B------:R-:W-:Y:S01]  /*16fc0*/  @!P0 IMAD R0, R246, 0x60, RZ ;  /* 0x00000060f6008824 */ /* 0x000fe200078e02ff */
[----:B------:R-:W-:Y:S01]  /*16fd0*/  @!P0 IADD3 R28, R28, R35, RZ ;  /* 0x000000231c1c8210 */ /* 0x000fe20007ffe0ff */
[----:B------:R-:W-:Y:S01]  /*16fe0*/  @!P0 IMAD R29, R246, 0xd0, RZ ;  /* 0x000000d0f61d8824 */ /* 0x000fe200078e02ff */
[C---:B------:R-:W-:Y:S02]  /*16ff0*/  @!P0 LEA R31, P2, R247.reuse, R2, 0x6 ;  /* 0x00000002f71f8211 */ /* 0x040fe400078430ff */
[----:B------:R-:W-:Y:S01]  /*17000*/  @!P0 LEA.HI.X R49, R34, R61, R28, 0x1, P3 ;  /* 0x0000003d22318211 */ /* 0x000fe200018f0c1c */
[----:B------:R-:W-:Y:S01]  /*17010*/  @!PT LDS RZ, [RZ] ;  /* 0x00000000fffff984 */ /* 0x000fe20000000800 */
[----:B------:R-:W-:Y:S01]  /*17020*/  @!PT LDS RZ, [RZ] ;  /* 0x00000000fffff984 */ /* 0x000fe20000000800 */
[----:B------:R-:W-:Y:S01]  /*17030*/  @!PT LDS RZ, [RZ] ;  /* 0x00000000fffff984 */ /* 0x000fe20000000800 */
[----:B------:R2:W-:Y:S01]  /*17040*/  @!P0 LDGSTS.E.BYPASS.LTC128B.128 [R242+0xa800], [R52.64] ;  /* 0x0a80000034f28fae */ /* 0x0005e2000b901d54 */
[----:B------:R-:W-:Y:S01]  /*17050*/  @!P0 LEA.HI.X R30, R247, R3, R246, 0x6, P2 ;  /* 0x00000003f71e8211 */ /* 0x000fe200010f34f6 */
[C---:B------:R-:W-:Y:S01]  /*17060*/  @!P0 IMAD R34, R246.reuse, 0x50, RZ ;  /* 0x00000050f6228824 */ /* 0x040fe200078e02ff */
[----:B------:R-:W-:Y:S01]  /*17070*/  @!P0 LEA R46, P2, R31, R60, 0x1 ;  /* 0x0000003c1f2e8211 */ /* 0x000fe200078408ff */
[C---:B------:R-:W-:Y:S01]  /*17080*/  @!P0 IMAD R28, R246.reuse, 0x70, RZ ;  /* 0x00000070f61c8824 */ /* 0x040fe200078e02ff */
[----:B------:R-:W-:Y:S02]  /*17090*/  @!P0 LEA R33, P1, R247, R2, 0x7 ;  /* 0x00000002f7218211 */ /* 0x000fe400078238ff */
[----:B------:R-:W-:Y:S01]  /*170a0*/  @!P0 LEA.HI.X R47, R31, R61, R30, 0x1, P2 ;  /* 0x0000003d1f2f8211 */ /* 0x000fe200010f0c1e */
[----:B------:R-:W-:Y:S01]  /*170b0*/  @P0 STS.128 [R242+0xb000], RZ ;  /* 0x00b000fff2000388 */ /* 0x000fe20000000c00 */
[----:B------:R-:W-:Y:S01]  /*170c0*/  @!P0 LEA.HI.X R32, R247, R3, R246, 0x7, P1 ;  /* 0x00000003f7208211 */ /* 0x000fe200008f3cf6 */
[C---:B------:R-:W-:Y:S01]  /*170d0*/  @!P0 IMAD R30, R246.reuse, 0x90, RZ ;  /* 0x00000090f61e8824 */ /* 0x040fe200078e02ff */
[CC--:B------:R-:W-:Y:S01]  /*170e0*/  @!P0 LEA R38, P1, R33.reuse, R60.reuse, 0x1 ;  /* 0x0000003c21268211 */ /* 0x0c0fe200078208ff */
[----:B------:R-:W-:Y:S01]  /*170f0*/  @!P0 IMAD R31, R246, 0xb0, RZ ;  /* 0x000000b0f61f8824 */ /* 0x000fe200078e02ff */
[----:B------:R-:W-:Y:S02]  /*17100*/  @!P0 IADD3 R34, R34, R37, RZ ;  /* 0x0000002522228210 */ /* 0x000fe40007ffe0ff */
[-C--:B------:R-:W-:Y:S01]  /*17110*/  @!P0 LEA.HI.X R39, R33, R61.reuse, R32, 0x1, P1 ;  /* 0x0000003d21278211 */ /* 0x080fe200008f0c20 */
[----:B------:R-:W-:Y:S01]  /*17120*/  @!PT LDS RZ, [RZ] ;  /* 0x00000000fffff984 */ /* 0x000fe20000000800 */
[----:B------:R-:W-:Y:S01]  /*17130*/  @!PT LDS RZ, [RZ] ;  /* 0x00000000fffff984 */ /* 0x000fe20000000800 */
[----:B------:R-:W-:Y:S01]  /*17140*/  @!PT LDS RZ, [RZ] ;  /* 0x00000000fffff984 */ /* 0x000fe20000000800 */
[----:B------:R3:W-:Y:S01]  /*17150*/  @!P0 LDGSTS.E.BYPASS.LTC128B.128 [R242+0xb000], [R50.64] ;  /* 0x0b00000032f28fae */ /* 0x0007e2000b901d54 */
[----:B------:R-:W-:Y:S01]  /*17160*/  @!P0 LEA R44, P1, R36, R60, 0x1 ;  /* 0x0000003c242c8211 */ /* 0x000fe200078208ff */
[----:B------:R-:W-:Y:S01]  /*17170*/  @!P0 IMAD R32, R246, 0xa0, RZ ;  /* 0x000000a0f6208824 */ /* 0x000fe200078e02ff */
[----:B------:R-:W-:Y:S02]  /*17180*/  @!P0 MOV R62, R2 ;  /* 0x00000002003e8202 */ /* 0x000fe40000000f00 */
[----:B------:R-:W-:Y:S02]  /*17190*/  @!P0 LEA.HI.X R45, R36, R61, R34, 0x1, P1 ;  /* 0x0000003d242d8211 */ /* 0x000fe400008f0c22 */
[----:B------:R-:W-:Y:S01]  /*171a0*/  @!P0 MOV R63, R3 ;  /* 0x00000003003f8202 */ /* 0x000fe20000000f00 */
[----:B------:R-:W-:Y:S01]  /*171b0*/  @P0 STS.128 [R242+0xb800], RZ ;  /* 0x00b800fff2000388 */ /* 0x000fe20000000c00 */
[----:B------:R-:W-:Y:S02]  /*171c0*/  @!P0 LEA R40, P3, R58, R60, 0x1 ;  /* 0x0000003c3a288211 */ /* 0x000fe400078608ff */
[----:B------:R-:W-:Y:S01]  /*171d0*/  @!P0 IADD3 R28, R28, R59, RZ ;  /* 0x0000003b1c1c8210 */ /* 0x000fe20007ffe0ff */
[C---:B------:R-:W-:Y:S01]  /*171e0*/  @!P0 IMAD.WIDE.U32 R62, R247.reuse, 0x60, R62 ;  /* 0x00000060f73e8825 */ /* 0x040fe200078e003e */
[----:B------:R-:W-:Y:S02]  /*171f0*/  @!P0 MOV R56, R2 ;  /* 0x0000000200388202 */ /* 0x000fe40000000f00 */
[----:B------:R-:W-:Y:S01]  /*17200*/  @!P0 LEA.HI.X R41, R58, R61, R28, 0x1, P3 ;  /* 0x0000003d3a298211 */ /* 0x000fe200018f0c1c */
[----:B------:R-:W-:Y:S01]  /*17210*/  @!PT LDS RZ, [RZ] ;  /* 0x00000000fffff984 */ /* 0x000fe20000000800 */
[----:B------:R-:W-:Y:S01]  /*17220*/  @!PT LDS RZ, [RZ] ;  /* 0x00000000fffff984 */ /* 0x000fe20000000800 */
[----:B------:R-:W-:Y:S01]  /*17230*/  @!PT LDS RZ, [RZ] ;  /* 0x00000000fffff984 */ /* 0x000fe20000000800 */
[----:B------:R3:W-:Y:S01]  /*17240*/  @!P0 LDGSTS.E.BYPASS.LTC128B.128 [R242+0xb800], [R48.64] ;  /* 0x0b80000030f28fae */ /* 0x0007e2000b901d54 */
[----:B------:R-:W-:Y:S01]  /*17250*/  @!P0 LEA R42, P4, R62, R60, 0x1 ;  /* 0x0000003c3e2a8211 */ /* 0x000fe200078808ff */
[----:B------:R-:W-:Y:S01]  /*17260*/  @!P0 IMAD R28, R246, 0xe0, RZ ;  /* 0x000000e0f61c8824 */ /* 0x000fe200078e02ff */
[----:B------:R-:W-:Y:S02]  /*17270*/  @!P0 IADD3 R0, R0, R63, RZ ;  /* 0x0000003f00008210 */ /* 0x000fe40007ffe0ff */
[----:B------:R-:W-:Y:S02]  /*17280*/  @!P0 MOV R57, R3 ;  /* 0x0000000300398202 */ /* 0x000fe40000000f00 */
[----:B------:R-:W-:Y:S01]  /*17290*/  @!P0 LEA.HI.X R43, R62, R61, R0, 0x1, P4 ;  /* 0x0000003d3e2b8211 */ /* 0x000fe200020f0c00 */
[----:B------:R-:W-:Y:S01]  /*172a0*/  @P0 STS.128 [R242+0xc000], RZ ;  /* 0x00c000fff2000388 */ /* 0x000fe20000000c00 */
[----:B------:R-:W-:Y:S01]  /*172b0*/  @!P0 MOV R54, R2 ;  /* 0x0000000200368202 */ /* 0x000fe20000000f00 */
[C---:B------:R-:W-:Y:S01]  /*172c0*/  @!P0 IMAD.WIDE.U32 R56, R247.reuse, 0x90, R56 ;  /* 0x00000090f7388825 */ /* 0x040fe200078e0038 */
[-C--:B------:R-:W-:Y:S02]  /*172d0*/  @!P0 MOV R55, R3.reuse ;  /* 0x0000000300378202 */ /* 0x080fe40000000f00 */
[----:B------:R-:W-:Y:S01]  /*172e0*/  @!P0 MOV R33, R3 ;  /* 0x0000000300218202 */ /* 0x000fe20000000f00 */
[----:B------:R-:W-:Y:S01]  /*172f0*/  @!P0 IMAD R0, R246, 0xf0, RZ ;  /* 0x000000f0f6008824 */ /* 0x000fe200078e02ff */
[----:B------:R-:W-:Y:S01]  /*17300*/  @!P0 LEA R36, P2, R56, R60, 0x1 ;  /* 0x0000003c38248211 */ /* 0x000fe200078408ff */
[----:B------:R-:W-:Y:S01]  /*17310*/  @!PT LDS RZ, [RZ] ;  /* 0x00000000fffff984 */ /* 0x000fe20000000800 */
[----:B------:R-:W-:Y:S01]  /*17320*/  @!PT LDS RZ, [RZ] ;  /* 0x00000000fffff984 */ /* 0x000fe20000000800 */
[----:B------:R-:W-:Y:S01]  /*17330*/  @!PT LDS RZ, [RZ] ;  /* 0x00000000fffff984 */ /* 0x000fe20000000800 */
[----:B------:R4:W-:Y:S01]  /*17340*/  @!P0 LDGSTS.E.BYPASS.LTC128B.128 [R242+0xc000], [R46.64] ;  /* 0x0c0000002ef28fae */ /* 0x0009e2000b901d54 */
[----:B------:R-:W-:Y:S01]  /*17350*/  @!P0 IADD3 R30, R30, R57, RZ ;  /* 0x000000391e1e8210 */ /* 0x000fe20007ffe0ff */
[C---:B------:R-:W-:Y:S01]  /*17360*/  @!P0 IMAD.WIDE.U32 R54, R247.reuse, 0xa0, R54 ;  /* 0x000000a0f7368825 */ /* 0x040fe200078e0036 */
[----:B------:R-:W-:Y:S02]  /*17370*/  @!P0 MOV R58, R2 ;  /* 0x00000002003a8202 */ /* 0x000fe40000000f00 */
[----:B------:R-:W-:Y:S01]  /*17380*/  @!P0 LEA.HI.X R37, R56, R61, R30, 0x1, P2 ;  /* 0x0000003d38258211 */ /* 0x000fe200010f0c1e */
[----:B------:R-:W-:Y:S01]  /*17390*/  @!P0 IMAD R30, R246, 0xc0, RZ ;  /* 0x000000c0f61e8824 */ /* 0x000fe200078e02ff */
[----:B------:R-:W-:Y:S01]  /*173a0*/  @!P0 LEA R34, P1, R54, R60, 0x1 ;  /* 0x0000003c36228211 */ /* 0x000fe200078208ff */
[----:B------:R-:W-:Y:S01]  /*173b0*/  @P0 STS.128 [R242+0xc800], RZ ;  /* 0x00c800fff2000388 */ /* 0x000fe20000000c00 */
[----:B------:R-:W-:Y:S02]  /*173c0*/  @!P0 IADD3 R32, R32, R55, RZ ;  /* 0x0000003720208210 */ /* 0x000fe40007ffe0ff */
[----:B------:R-:W-:Y:S02]  /*173d0*/  @!P0 MOV R59, R3 ;  /* 0x00000003003b8202 */ /* 0x000fe40000000f00 */
[----:B------:R-:W-:Y:S02]  /*173e0*/  @!P0 LEA.HI.X R35, R54, R61, R32, 0x1, P1 ;  /* 0x0000003d36238211 */ /* 0x000fe400008f0c20 */
[-C--:B------:R-:W-:Y:S01]  /*173f0*/  @!P0 MOV R32, R2.reuse ;  /* 0x0000000200208202 */ /* 0x080fe20000000f00 */
[----:B------:R-:W-:Y:S01]  /*17400*/  @!PT LDS RZ, [RZ] ;  /* 0x00000000fffff984 */ /* 0x000fe20000000800 */
[----:B------:R-:W-:Y:S01]  /*17410*/  @!PT LDS RZ, [RZ] ;  /* 0x00000000fffff984 */ /* 0x000fe20000000800 */
[----:B------:R-:W-:Y:S01]  /*17420*/  @!PT LDS RZ, [RZ] ;  /* 0x00000000fffff984 */ /* 0x000fe20000000800 */
[----:B------:R4:W-:Y:S01]  /*17430*/  @!P0 LDGSTS.E.BYPASS.LTC128B.128 [R242+0xc800], [R44.64] ;  /* 0x0c8000002cf28fae */ /* 0x0009e2000b901d54 */
[-C--:B------:R-:W-:Y:S01]  /*17440*/  @!P0 MOV R56, R2.reuse ;  /* 0x0000000200388202 */ /* 0x080fe20000000f00 */
[C---:B------:R-:W-:Y:S01]  /*17450*/  @!P0 IMAD.WIDE.U32 R58, R247.reuse, 0xd0, R58 ;  /* 0x000000d0f73a8825 */ /* 0x040fe200078e003a */
[-C--:B------:R-:W-:Y:S02]  /*17460*/  @!P0 MOV R57, R3.reuse ;  /* 0x0000000300398202 */ /* 0x080fe40000000f00 */
[----:B------:R-:W-:Y:S01]  /*17470*/  @!P0 MOV R54, R2 ;  /* 0x0000000200368202 */ /* 0x000fe20000000f00 */
[C---:B------:R-:W-:Y:S01]  /*17480*/  @!P0 IMAD.WIDE.U32 R32, R247.reuse, 0xc0, R32 ;  /* 0x000000c0f7208825 */ /* 0x040fe200078e0020 */
[----:B------:R-:W-:Y:S01]  /*17490*/  @!P0 MOV R55, R3 ;  /* 0x0000000300378202 */ /* 0x000fe20000000f00 */
[----:B------:R-:W-:Y:S01]  /*174a0*/  @P0 STS.128 [R242+0xd000], RZ ;  /* 0x00d000fff2000388 */ /* 0x000fe20000000c00 */
[-C--:B------:R-:W-:Y:S01]  /*174b0*/  @!P0 LEA R66, P3, R58, R60.reuse, 0x1 ;  /* 0x0000003c3a428211 */ /* 0x080fe200078608ff */
[C---:B------:R-:W-:Y:S01]  /*174c0*/  @!P0 IMAD.WIDE.U32 R2, R247.reuse, 0xb0, R2 ;  /* 0x000000b0f7028825 */ /* 0x040fe200078e0002 */
[-C--:B------:R-:W-:Y:S02]  /*174d0*/  @!P0 LEA R68, P4, R32, R60.reuse, 0x1 ;  /* 0x0000003c20448211 */ /* 0x080fe400078808ff */
[----:B------:R-:W-:Y:S01]  /*174e0*/  @!P0 IADD3 R30, R30, R33, RZ ;  /* 0x000000211e1e8210 */ /* 0x000fe20007ffe0ff */
[----:B------:R-:W-:Y:S01]  /*174f0*/  @!P0 IMAD.WIDE.U32 R56, R247, 0xe0, R56 ;  /* 0x000000e0f7388825 */ /* 0x000fe200078e0038 */
[-C--:B------:R-:W-:Y:S01]  /*17500*/  @!P0 LEA R62, P1, R2, R60.reuse, 0x1 ;  /* 0x0000003c023e8211 */ /* 0x080fe200078208ff */
[----:B------:R-:W-:Y:S01]  /*17510*/  @!PT LDS RZ, [RZ] ;  /* 0x00000000fffff984 */ /* 0x000fe20000000800 */
[----:B------:R-:W-:Y:S01]  /*17520*/  @!PT LDS RZ, [RZ] ;  /* 0x00000000fffff984 */ /* 0x000fe20000000800 */
[----:B------:R-:W-:Y:S01]  /*17530*/  @!PT LDS RZ, [RZ] ;  /* 0x00000000fffff984 */ /* 0x000fe20000000800 */
[----:B------:R5:W-:Y:S01]  /*17540*/  @!P0 LDGSTS.E.BYPASS.LTC128B.128 [R242+0xd000], [R42.64] ;  /* 0x0d0000002af28fae */ /* 0x000be2000b901d54 */
[----:B------:R-:W-:Y:S01]  /*17550*/  @!P0 IADD3 R31, R31, R3, RZ ;  /* 0x000000031f1f8210 */ /* 0x000fe20007ffe0ff */
[----:B------:R-:W-:Y:S01]  /*17560*/  @!P0 IMAD.WIDE.U32 R54, R247, 0xf0, R54 ;  /* 0x000000f0f7368825 */ /* 0x000fe200078e0036 */
[-C--:B------:R-:W-:Y:S02]  /*17570*/  @!P0 LEA.HI.X R69, R32, R61.reuse, R30, 0x1, P4 ;  /* 0x0000003d20458211 */ /* 0x080fe400020f0c1e */
[----:B------:R-:W-:Y:S02]  /*17580*/  @!P0 LEA.HI.X R63, R2, R61, R31, 0x1, P1 ;  /* 0x0000003d023f8211 */ /* 0x000fe400008f0c1f */
[----:B------:R-:W-:Y:S01]  /*17590*/  @!P0 IADD3 R2, R29, R59, RZ ;  /* 0x0000003b1d028210 */ /* 0x000fe20007ffe0ff */
[----:B------:R-:W-:Y:S01]  /*175a0*/  @P0 STS.128 [R242+0xd800], RZ ;  /* 0x00d800fff2000388 */ /* 0x000fe20000000c00 */
[-C--:B------:R-:W-:Y:S02]  /*175b0*/  @!P0 LEA R64, P2, R56, R60.reuse, 0x1 ;  /* 0x0000003c38408211 */ /* 0x080fe400078408ff */
[----:B------:R-:W-:Y:S02]  /*175c0*/  @!P0 LEA.HI.X R67, R58, R61, R2, 0x1, P3 ;  /* 0x0000003d3a438211 */ /* 0x000fe400018f0c02 */
[----:B------:R-:W-:Y:S02]  /*175d0*/  @!P0 IADD3 R28, R28, R57, RZ ;  /* 0x000000391c1c8210 */ /* 0x000fe40007ffe0ff */
[----:B------:R-:W-:Y:S01]  /*175e0*/  @!P0 LEA R60, P1, R54, R60, 0x1 ;  /* 0x0000003c363c8211 */ /* 0x000fe200078208ff */
[----:B------:R-:W-:Y:S01]  /*175f0*/  @!PT LDS RZ, [RZ] ;  /* 0x00000000fffff984 */ /* 0x000fe20000000800 */
[----:B------:R-:W-:Y:S01]  /*17600*/  @!PT LDS RZ, [RZ] ;  /* 0x00000000fffff984 */ /* 0x000fe20000000800 */
[----:B------:R-:W-:Y:S01]  /*17610*/  @!PT LDS RZ, [RZ] ;  /* 0x00000000fffff984 */ /* 0x000fe20000000800 */
[----:B------:R5:W-:Y:S01]  /*17620*/  @!P0 LDGSTS.E.BYPASS.LTC128B.128 [R242+0xd800], [R40.64] ;  /* 0x0d80000028f28fae */ /* 0x000be2000b901d54 */
[----:B------:R-:W-:Y:S02]  /*17630*/  @!P0 LEA.HI.X R65, R56, R61, R28, 0x1, P2 ;  /* 0x0000003d38418211 */ /* 0x000fe400010f0c1c */
[----:B------:R-:W-:Y:S02]  /*17640*/  @!P0 IADD3 R0, R0, R55, RZ ;  /* 0x0000003700008210 */ /* 0x000fe40007ffe0ff */
[----:B------:R-:W-:Y:S02]  /*17650*/  MOV R2, R4 ;  /* 0x0000000400027202 */ /* 0x000fe40000000f00 */
[----:B------:R-:W-:Y:S01]  /*17660*/  @!P0 LEA.HI.X R61, R54, R61, R0, 0x1, P1 ;  /* 0x0000003d363d8211 */ /* 0x000fe200008f0c00 */
[----:B------:R-:W-:Y:S01]  /*17670*/  @P0 STS.128 [R242+0xe000], RZ ;  /* 0x00e000fff2000388 */ /* 0x000fe20000000c00 */
[----:B------:R-:W-:Y:S02]  /*17680*/  MOV R3, R5 ;  /* 0x0000000500037202 */ /* 0x000fe40000000f00 */
        /* <DEDUP_REMOVED lines=41> */
[----:B------:R-:W1:Y:S08]  /*17920*/  LDSM.16.M88.4 R172, [R239+0x2000] ;  /* 0x00200000efac783b */ /* 0x000e700000000200 */
        /* <DEDUP_REMOVED lines=8> */
[----:B------:R-:W0:Y:S08]  /*179b0*/  LDGDEPBAR ;  /* 0x00000000000079af */ /* 0x000e300000000000 */
[----:B------:R-:W-:Y:S08]  /*179c0*/  LDSM.16.M88.4 R96, [R239+0x7800] ;  /* 0x00780000ef60783b */ /* 0x000ff00000000200 */
[----:B------:R-:W-:Y:S08]  /*179d0*/  LDSM.16.M88.4 R104, [R239+0x8000] ;  /* 0x00800000ef68783b */ /* 0x000ff00000000200 */
[----:B------:R-:W-:Y:S08]  /*179e0*/  LDSM.16.M88.4 R112, [R239+0x8800] ;  /* 0x00880000ef70783b */ /* 0x000ff00000000200 */
        /* <DEDUP_REMOVED lines=9> */
[C---:B------:R-:W-:Y:S01]  /*17a80*/  HMMA.16816.F32 R8, R168.reuse, R174, RZ ;  /* 0x000000aea808723c */ /* 0x040fe200000018ff */
[----:B------:R-:W4:Y:S07]  /*17a90*/  LDSM.16.M88.4 R172, [R239+0x4800] ;  /* 0x00480000efac783b */ /* 0x000f2e0000000200 */
[C---:B------:R-:W-:Y:S08]  /*17aa0*/  HMMA.16816.F32 R12, R168.reuse, R176, RZ ;  /* 0x000000b0a80c723c */ /* 0x040ff000000018ff */
[C---:B------:R-:W-:Y:S01]  /*17ab0*/  HMMA.16816.F32 R16, R168.reuse, R178, RZ ;  /* 0x000000b2a810723c */ /* 0x040fe200000018ff */
[----:B------:R-:W1:Y:S07]  /*17ac0*/  LDSM.16.M88.4 R176, [R239+0x6000] ;  /* 0x00600000efb0783b */ /* 0x000e6e0000000200 */
[C---:B------:R-:W-:Y:S08]  /*17ad0*/  HMMA.16816.F32 R20, R168.reuse, R180, RZ ;  /* 0x000000b4a814723c */ /* 0x040ff000000018ff */
[C---:B------:R-:W-:Y:S01]  /*17ae0*/  HMMA.16816.F32 R24, R168.reuse, R182, RZ ;  /* 0x000000b6a818723c */ /* 0x040fe200000018ff */
[----:B------:R-:W-:Y:S07]  /*17af0*/  LDSM.16.M88.4 R180, [R234+0x2800] ;  /* 0x00280000eab4783b */ /* 0x000fee0000000200 */
[C---:B------:R-:W-:Y:S08]  /*17b00*/  HMMA.16816.F32 R28, R168.reuse, R184, RZ ;  /* 0x000000b8a81c723c */ /* 0x040ff000000018ff */
[C---:B------:R-:W-:Y:S01]  /*17b10*/  HMMA.16816.F32 R32, R168.reuse, R186, RZ ;  /* 0x000000baa820723c */ /* 0x040fe200000018ff */
[----:B------:R-:W-:Y:S07]  /*17b20*/  LDSM.16.M88.4 R184, [R234+0x3000] ;  /* 0x00300000eab8783b */ /* 0x000fee0000000200 */
[C---:B------:R-:W-:Y:S08]  /*17b30*/  HMMA.16816.F32 R36, R168.reuse, R188, RZ ;  /* 0x000000bca824723c */ /* 0x040ff000000018ff */
[C---:B-----5:R-:W-:Y:S01]  /*17b40*/  HMMA.16816.F32 R40, R168.reuse, R190, RZ ;  /* 0x000000bea828723c */ /* 0x060fe200000018ff */
[----:B------:R-:W-:Y:S07]  /*17b50*/  LDSM.16.M88.4 R188, [R234+0x3800] ;  /* 0x00380000eabc783b */ /* 0x000fee0000000200 */
[C---:B----4-:R-:W-:Y:S07]  /*17b60*/  HMMA.16816.F32 R44, R168.reuse, R172, RZ ;  /* 0x000000aca82c723c */ /* 0x050fee00000018ff */
[----:B------:R-:W-:Y:S01]  /*17b70*/  LEA R172, R241, R240, 0x1 ;  /* 0x000000f0f1ac7211 */ /* 0x000fe200078e08ff */
[C---:B---3--:R-:W-:Y:S05]  /*17b80*/  HMMA.16816.F32 R48, R168.reuse, R174, RZ ;  /* 0x000000aea830723c */ /* 0x048fea00000018ff */
[----:B------:R-:W-:Y:S03]  /*17b90*/  LDSM.16.M88.4 R172, [R172] ;  /* 0x00000000acac783b */ /* 0x000fe60000000200 */
[C---:B--2---:R-:W-:Y:S08]  /*17ba0*/  HMMA.16816.F32 R52, R168.reuse, R192, RZ ;  /* 0x000000c0a834723c */ /* 0x044ff000000018ff */
[C---:B------:R-:W-:Y:S01]  /*17bb0*/  HMMA.16816.F32 R56, R168.reuse, R194, RZ ;  /* 0x000000c2a838723c */ /* 0x040fe200000018ff */
[----:B------:R-:W-:Y:S07]  /*17bc0*/  LDSM.16.M88.4 R192, [R234+0x4000] ;  /* 0x00400000eac0783b */ /* 0x000fee0000000200 */
[C---:B------:R-:W-:Y:S08]  /*17bd0*/  HMMA.16816.F32 R60, R168.reuse, R196, RZ ;  /* 0x000000c4a83c723c */ /* 0x040ff000000018ff */
[C---:B------:R-:W-:Y:S01]  /*17be0*/  HMMA.16816.F32 R64, R168.reuse, R198, RZ ;  /* 0x000000c6a840723c */ /* 0x040fe200000018ff */
[----:B------:R-:W-:Y:S07]  /*17bf0*/  LDSM.16.M88.4 R196, [R234+0x4800] ;  /* 0x00480000eac4783b */ /* 0x000fee0000000200 */
[C---:B-1----:R-:W-:Y:S08]  /*17c00*/  HMMA.16816.F32 R68, R168.reuse, R176, RZ ;  /* 0x000000b0a844723c */ /* 0x042ff000000018ff */
[C---:B------:R-:W-:Y:S01]  /*17c10*/  HMMA.16816.F32 R72, R168.reuse, R178, RZ ;  /* 0x000000b2a848723c */ /* 0x040fe200000018ff */
[----:B------:R-:W1:Y:S07]  /*17c20*/  LDSM.16.M88.4 R176, [R234+0x2000] ;  /* 0x00200000eab0783b */ /* 0x000e6e0000000200 */
        /* <DEDUP_REMOVED lines=15> */
[C---:B-1----:R-:W-:Y:S08]  /*17d20*/  HMMA.16816.F32 R4, R172.reuse, R176, R4 ;  /* 0x000000b0ac04723c */ /* 0x042ff00000001804 */
[C---:B------:R-:W-:Y:S01]  /*17d30*/  HMMA.16816.F32 R8, R172.reuse, R178, R8 ;  /* 0x000000b2ac08723c */ /* 0x040fe20000001808 */
[----:B------:R-:W1:Y:S07]  /*17d40*/  LDSM.16.M88.4 R176, [R234+0x6800] ;  /* 0x00680000eab0783b */ /* 0x000e6e0000000200 */
        /* <DEDUP_REMOVED lines=23> */
[----:B------:R-:W2:Y:S07]  /*17ec0*/  LDSM.16.M88.4 R168, [R234+0x8800] ;  /* 0x00880000eaa8783b */ /* 0x000eae0000000200 */
[C---:B-1----:R-:W-:Y:S07]  /*17ed0*/  HMMA.16816.F32 R76, R172.reuse, R176, R76 ;  /* 0x000000b0ac4c723c */ /* 0x042fee000000184c */
[C---:B------:R-:W-:Y:S01]  /*17ee0*/  IADD3 R176, R237.reuse, 0x2000, RZ ;  /* 0x00002000edb07810 */ /* 0x040fe20007ffe0ff */
[C---:B------:R-:W-:Y:S05]  /*17ef0*/  HMMA.16816.F32 R80, R172.reuse, R178, R80 ;  /* 0x000000b2ac50723c */ /* 0x040fea0000001850 */
[----:B------:R-:W1:Y:S03]  /*17f00*/  LDSM.16.M88.4 R176, [R176] ;  /* 0x00000000b0b0783b */ /* 0x000e660000000200 */
[C---:B---3--:R-:W-:Y:S07]  /*17f10*/  HMMA.16816.F32 R84, R172.reuse, R180, R84 ;  /* 0x000000b4ac54723c */ /* 0x048fee0000001854 */
[C---:B------:R-:W-:Y:S01]  /*17f20*/  IADD3 R180, R237.reuse, 0x3800, RZ ;  /* 0x00003800edb47810 */ /* 0x040fe20007ffe0ff */
[C---:B------:R-:W-:Y:S05]  /*17f30*/  HMMA.16816.F32 R88, R172.reuse, R182, R88 ;  /* 0x000000b6ac58723c */ /* 0x040fea0000001858 */
[----:B------:R-:W-:Y:S03]  /*17f40*/  LDSM.16.M88.4 R180, [R180] ;  /* 0x00000000b4b4783b */ /* 0x000fe60000000200 */
[C---:B----4-:R-:W-:Y:S08]  /*17f50*/  HMMA.16816.F32 R92, R172.reuse, R184, R92 ;  /* 0x000000b8ac5c723c */ /* 0x050ff0000000185c */
[C---:B------:R-:W-:Y:S01]  /*17f60*/  HMMA.16816.F32 R96, R172.reuse, R186, R96 ;  /* 0x000000baac60723c */ /* 0x040fe20000001860 */
[----:B------:R-:W-:Y:S07]  /*17f70*/  LDSM.16.M88.4 R184, [R230] ;  /* 0x00000000e6b8783b */ /* 0x000fee0000000200 */
[C---:B-----5:R-:W-:Y:S08]  /*17f80*/  HMMA.16816.F32 R100, R172.reuse, R188, R100 ;  /* 0x000000bcac64723c */ /* 0x060ff00000001864 */
[C---:B------:R-:W-:Y:S01]  /*17f90*/  HMMA.16816.F32 R104, R172.reuse, R190, R104 ;  /* 0x000000beac68723c */ /* 0x040fe20000001868 */
[----:B------:R-:W-:Y:S07]  /*17fa0*/  LDSM.16.M88.4 R188, [R229] ;  /* 0x00000000e5bc783b */ /* 0x000fee0000000200 */
[C---:B--2---:R-:W-:Y:S07]  /*17fb0*/  HMMA.16816.F32 R108, R172.reuse, R168, R108 ;  /* 0x000000a8ac6c723c */ /* 0x044fee000000186c */
[C---:B------:R-:W-:Y:S01]  /*17fc0*/  IADD3 R168, R237.reuse, 0x2800, RZ ;  /* 0x00002800eda87810 */ /* 0x040fe20007ffe0ff */
[C---:B------:R-:W-:Y:S05]  /*17fd0*/  HMMA.16816.F32 R112, R172.reuse, R170, R112 ;  /* 0x000000aaac70723c */ /* 0x040fea0000001870 */
[----:B------:R-:W2:Y:S03]  /*17fe0*/  LDSM.16.M88.4 R168, [R168] ;  /* 0x00000000a8a8783b */ /* 0x000ea60000000200 */
[C---:B------:R-:W-:Y:S08]  /*17ff0*/  HMMA.16816.F32 R116, R172.reuse, R192, R116 ;  /* 0x000000c0ac74723c */ /* 0x040ff00000001874 */
[C---:B------:R-:W-:Y:S01]  /*18000*/  HMMA.16816.F32 R120, R172.reuse, R194, R120 ;  /* 0x000000c2ac78723c */ /* 0x040fe20000001878 */
[----:B------:R-:W-:Y:S07]  /*18010*/  LDSM.16.M88.4 R192, [R228] ;  /* 0x00000000e4c0783b */ /* 0x000fee0000000200 */
[C---:B------:R-:W-:Y:S08]  /*18020*/  HMMA.16816.F32 R124, R172.reuse, R196, R124 ;  /* 0x000000c4ac7c723c */ /* 0x040ff0000000187c */
[----:B------:R-:W-:Y:S01]  /*18030*/  HMMA.16816.F32 R128, R172, R198, R128 ;  /* 0x000000c6ac80723c */ /* 0x000fe20000001880 */
[----:B------:R-:W-:Y:S06]  /*18040*/  LDSM.16.M88.4 R196, [R227] ;  /* 0x00000000e3c4783b */ /* 0x000fec0000000200 */
[----:B------:R-:W-:Y:S01]  /*18050*/  IADD3 R172, R237, 0x3000, RZ ;  /* 0x00003000edac7810 */ /* 0x000fe20007ffe0ff */
[C---:B------:R-:W-:Y:S05]  /*18060*/  HMMA.16816.F32 R4, R200.reuse, R204, R4 ;  /* 0x000000ccc804723c */ /* 0x040fea0000001804 */
        /* <DEDUP_REMOVED lines=8> */
[----:B------:R-:W3:Y:S07]  /*180f0*/  LDSM.16.M88.4 R212, [R224] ;  /* 0x00000000e0d4783b */ /* 0x000eee0000000200 */
        /* <DEDUP_REMOVED lines=12> */
[C---:B------:R-:W-:Y:S07]  /*181c0*/  HMMA.16816.F32 R60, R200.reuse, R180, R60 ;  /* 0x000000b4c83c723c */ /* 0x040fee000000183c */
[----:B------:R-:W-:Y:S01]  /*181d0*/  MOV R181, R3 ;  /* 0x0000000300b57202 */ /* 0x000fe20000000f00 */
[C---:B------:R-:W-:Y:S04]  /*181e0*/  HMMA.16816.F32 R64, R200.reuse, R182, R64 ;  /* 0x000000b6c840723c */ /* 0x040fe80000001840 */
[----:B------:R-:W-:Y:S04]  /*181f0*/  MOV R180, R2 ;  /* 0x0000000200b47202 */ /* 0x000fe80000000f00 */
        /* <DEDUP_REMOVED lines=12> */
[C---:B------:R-:W-:Y:S08]  /*182c0*/  HMMA.16816.F32 R116, R200.reuse, R212, R116 ;  /* 0x000000d4c874723c */ /* 0x040ff00000001874 */
[C---:B------:R-:W-:Y:S08]  /*182d0*/  HMMA.16816.F32 R120, R200.reuse, R214, R120 ;  /* 0x000000d6c878723c */ /* 0x040ff00000001878 */
[C---:B-1----:R-:W-:Y:S08]  /*182e0*/  HMMA.16816.F32 R124, R200.reuse, R176, R124 ;  /* 0x000000b0c87c723c */ /* 0x042ff0000000187c */
[----:B------:R-:W-:Y:S08]  /*182f0*/  HMMA.16816.F32 R128, R200, R178, R128 ;  /* 0x000000b2c880723c */ /* 0x000ff00000001880 */
[C---:B------:R-:W-:Y:S08]  /*18300*/  HMMA.16816.F32 R4, R216.reuse, R220, R4 ;  /* 0x000000dcd804723c */ /* 0x040ff00000001804 */
[C---:B------:R-:W-:Y:S08]  /*18310*/  HMMA.16816.F32 R8, R216.reuse, R222, R8 ;  /* 0x000000ded808723c */ /* 0x040ff00000001808 */
[C---:B--2---:R-:W-:Y:S08]  /*18320*/  HMMA.16816.F32 R12, R216.reuse, R168, R12 ;  /* 0x000000a8d80c723c */ /* 0x044ff0000000180c */
[C---:B------:R-:W-:Y:S01]  /*18330*/  HMMA.16816.F32 R16, R216.reuse, R170, R16 ;  /* 0x000000aad810723c */ /* 0x040fe20000001810 */
[----:B------:R-:W1:Y:S03]  /*18340*/  LDSM.16.M88.4 R168, [R164+0x1800] ;  /* 0x00180000a4a8783b */ /* 0x000e660000000200 */
[----:B------:R-:W-:Y:S02]  /*18350*/  FMUL.FTZ R202, R7, c[0x0][0x2ec] ;  /* 0x0000bb0007ca7a20 */ /* 0x000fe40000410000 */
[----:B------:R-:W-:Y:S02]  /*18360*/  FMUL.FTZ R3, R6, c[0x0][0x2ec] ;  /* 0x0000bb0006037a20 */ /* 0x000fe40000410000 */
[----:B------:R2:W-:Y:S01]  /*18370*/  MUFU.TANH R6, R202 ;  /* 0x000000ca00067308 */ /* 0x0005e20000002400 */
[C---:B---3--:R-:W-:Y:S03]  /*18380*/  HMMA.16816.F32 R20, R216.reuse, R172, R20 ;  /* 0x000000acd814723c */ /* 0x048fe60000001814 */
[----:B------:R-:W-:Y:S02]  /*18390*/  FMUL.FTZ R201, R8, c[0x0][0x2ec] ;  /* 0x0000bb0008c97a20 */ /* 0x000fe40000410000 */
[----:B------:R-:W-:Y:S02]  /*183a0*/  FMUL.FTZ R203, R9, c[0x0][0x2ec] ;  /* 0x0000bb0009cb7a20 */ /* 0x000fe40000410000 */
[----:B------:R-:W-:Y:S01]  /*183b0*/  FMUL.FTZ R204, R13, c[0x0][0x2ec] ;  /* 0x0000bb000dcc7a20 */ /* 0x000fe20000410000 */
[C---:B------:R-:W-:Y:S01]  /*183c0*/  HMMA.16816.F32 R24, R216.reuse, R174, R24 ;  /* 0x000000aed818723c */ /* 0x040fe20000001818 */
[----:B------:R3:W-:Y:S01]  /*183d0*/  MUFU.TANH R7, R201 ;  /* 0x000000c900077308 */ /* 0x0007e20000002400 */
[----:B------:R-:W4:Y:S02]  /*183e0*/  LDSM.16.M88.4 R172, [R164+0x2000] ;  /* 0x00200000a4ac783b */ /* 0x000f240000000200 */
[----:B------:R-:W-:Y:S02]  /*183f0*/  FMUL.FTZ R200, R10, c[0x0][0x2ec] ;  /* 0x0000bb000ac87a20 */ /* 0x000fe40000410000 */
[----:B------:R-:W-:Y:S02]  /*18400*/  FMUL.FTZ R2, R5, c[0x0][0x2ec] ;  /* 0x0000bb0005027a20 */ /* 0x000fe40000410000 */
[----:B------:R-:W-:Y:S03]  /*18410*/  FMUL.FTZ R205, R12, c[0x0][0x2ec] ;  /* 0x0000bb000ccd7a20 */ /* 0x000fe60000410000 */
[----:B------:R5:W-:Y:S01]  /*18420*/  MUFU.TANH R5, R3 ;  /* 0x0000000300057308 */ /* 0x000be20000002400 */
[----:B------:R-:W-:Y:S02]  /*18430*/  FMUL.FTZ R0, R4, c[0x0][0x2ec] ;  /* 0x0000bb0004007a20 */ /* 0x000fe40000410000 */
[----:B------:R-:W-:Y:S02]  /*18440*/  FMUL.FTZ R206, R17, c[0x0][0x2ec] ;  /* 0x0000bb0011ce7a20 */ /* 0x000fe40000410000 */
[----:B--2---:R-:W-:Y:S05]  /*18450*/  FMUL.FTZ R202, R15, c[0x0][0x2ec] ;  /* 0x0000bb000fca7a20 */ /* 0x004fea0000410000 */
[----:B------:R2:W-:Y:S01]  /*18460*/  MUFU.TANH R15, R202 ;  /* 0x000000ca000f7308 */ /* 0x0005e20000002400 */
[C---:B-1----:R-:W-:Y:S03]  /*18470*/  HMMA.16816.F32 R28, R216.reuse, R168, R28 ;  /* 0x000000a8d81c723c */ /* 0x042fe6000000181c */
[----:B---3--:R-:W-:Y:S06]  /*18480*/  FMUL.FTZ R201, R16, c[0x0][0x2ec] ;  /* 0x0000bb0010c97a20 */ /* 0x008fec0000410000 */
[----:B------:R1:W-:Y:S01]  /*18490*/  MUFU.TANH R10, R200 ;  /* 0x000000c8000a7308 */ /* 0x0003e20000002400 */
[C---:B------:R-:W-:Y:S03]  /*184a0*/  HMMA.16816.F32 R32, R216.reuse, R170, R32 ;  /* 0x000000aad820723c */ /* 0x040fe60000001820 */
[----:B-----5:R-:W-:Y:S06]  /*184b0*/  FMUL.FTZ R3, R11, c[0x0][0x2ec] ;  /* 0x0000bb000b037a20 */ /* 0x020fec0000410000 */
[----:B------:R3:W-:Y:S01]  /*184c0*/  MUFU.TANH R11, R3 ;  /* 0x00000003000b7308 */ /* 0x0007e20000002400 */
[C---:B----4-:R-:W-:Y:S03]  /*184d0*/  HMMA.16816.F32 R36, R216.reuse, R172, R36 ;  /* 0x000000acd824723c */ /* 0x050fe60000001824 */
[----:B--2---:R-:W-:Y:S05]  /*184e0*/  FMUL.FTZ R202, R23, c[0x0][0x2ec] ;  /* 0x0000bb0017ca7a20 */ /* 0x004fea0000410000 */
[C---:B------:R-:W-:Y:S01]  /*184f0*/  HMMA.16816.F32 R40, R216.reuse, R174, R40 ;  /* 0x000000aed828723c */ /* 0x040fe20000001828 */
[----:B------:R2:W-:Y:S03]  /*18500*/  MUFU.TANH R23, R202 ;  /* 0x000000ca00177308 */ /* 0x0005e60000002400 */
[----:B-1----:R-:W-:Y:S02]  /*18510*/  FMUL.FTZ R200, R18, c[0x0][0x2ec] ;  /* 0x0000bb0012c87a20 */ /* 0x002fe40000410000 */
[----:B------:R-:W-:Y:S02]  /*18520*/  FMUL.FTZ R33, R33, c[0x0][0x2ec] ;  /* 0x0000bb0021217a20 */ /* 0x000fe40000410000 */
[----:B------:R-:W-:Y:S03]  /*18530*/  FMUL.FTZ R34, R34, c[0x0][0x2ec] ;  /* 0x0000bb0022227a20 */ /* 0x000fe60000410000 */
[----:B------:R1:W-:Y:S01]  /*18540*/  MUFU.TANH R8, R201 ;  /* 0x000000c900087308 */ /* 0x0003e20000002400 */
[----:B------:R-:W-:Y:S02]  /*18550*/  FMUL.FTZ R35, R35, c[0x0][0x2ec] ;  /* 0x0000bb0023237a20 */ /* 0x000fe40000410000 */
[----:B---3--:R-:W-:Y:S02]  /*18560*/  FMUL.FTZ R3, R19, c[0x0][0x2ec] ;  /* 0x0000bb0013037a20 */ /* 0x008fe40000410000 */
[----:B------:R-:W-:Y:S02]  /*18570*/  FMUL.FTZ R39, R39, c[0x0][0x2ec] ;  /* 0x0000bb0027277a20 */ /* 0x000fe40000410000 */
[----:B------:R-:W-:Y:S03]  /*18580*/  FMUL.FTZ R222, R36, c[0x0][0x2ec] ;  /* 0x0000bb0024de7a20 */ /* 0x000fe60000410000 */
[----:B------:R3:W-:Y:S01]  /*18590*/  MUFU.TANH R19, R3 ;  /* 0x0000000300137308 */ /* 0x0007e20000002400 */
[----:B------:R-:W-:Y:S02]  /*185a0*/  FMUL.FTZ R220, R37, c[0x0][0x2ec] ;  /* 0x0000bb0025dc7a20 */ /* 0x000fe40000410000 */
[----:B------:R-:W-:Y:S02]  /*185b0*/  FMUL.FTZ R38, R38, c[0x0][0x2ec] ;  /* 0x0000bb0026267a20 */ /* 0x000fe40000410000 */
[----:B--2---:R-:W-:Y:S02]  /*185c0*/  FMUL.FTZ R202, R30, c[0x0][0x2ec] ;  /* 0x0000bb001eca7a20 */ /* 0x004fe40000410000 */
[----:B------:R-:W-:Y:S02]  /*185d0*/  FMUL.FTZ R37, R40, c[0x0][0x2ec] ;  /* 0x0000bb0028257a20 */ /* 0x000fe40000410000 */
[----:B------:R-:W-:Y:S01]  /*185e0*/  FMUL.FTZ R40, R41, c[0x0][0x2ec] ;  /* 0x0000bb0029287a20 */ /* 0x000fe20000410000 */
[----:B------:R2:W-:Y:S01]  /*185f0*/  MUFU.TANH R13, R204 ;  /* 0x000000cc000d7308 */ /* 0x0005e20000002400 */
[----:B------:R-:W-:Y:S02]  /*18600*/  FMUL.FTZ R221, R42, c[0x0][0x2ec] ;  /* 0x0000bb002add7a20 */ /* 0x000fe40000410000 */
[----:B------:R-:W-:Y:S02]  /*18610*/  FMUL.FTZ R41, R43, c[0x0][0x2ec] ;  /* 0x0000bb002b297a20 */ /* 0x000fe40000410000 */
[----:B-1----:R-:W-:Y:S05]  /*18620*/  FMUL.FTZ R201, R24, c[0x0][0x2ec] ;  /* 0x0000bb0018c97a20 */ /* 0x002fea0000410000 */
[----:B------:R1:W-:Y:S01]  /*18630*/  MUFU.TANH R18, R200 ;  /* 0x000000c800127308 */ /* 0x0003e20000002400 */
[----:B---3--:R-:W-:Y:S09]  /*18640*/  FMUL.FTZ R3, R27, c[0x0][0x2ec] ;  /* 0x0000bb001b037a20 */ /* 0x008ff20000410000 */
[----:B------:R-:W-:Y:S01]  /*18650*/  MUFU.TANH R27, R3 ;  /* 0x00000003001b7308 */ /* 0x000fe20000002400 */
[----:B--2---:R-:W-:Y:S09]  /*18660*/  FMUL.FTZ R204, R21, c[0x0][0x2ec] ;  /* 0x0000bb0015cc7a20 */ /* 0x004ff20000410000 */
[----:B------:R-:W2:Y:S01]  /*18670*/  MUFU.TANH R3, R202 ;  /* 0x000000ca00037308 */ /* 0x000ea20000002400 */
[----:B-1----:R-:W-:Y:S09]  /*18680*/  FMUL.FTZ R200, R26, c[0x0][0x2ec] ;  /* 0x0000bb001ac87a20 */ /* 0x002ff20000410000 */
[----:B------:R1:W-:Y:S10]  /*18690*/  MUFU.TANH R9, R203 ;  /* 0x000000cb00097308 */ /* 0x0003f40000002400 */
[----:B------:R3:W-:Y:S01]  /*186a0*/  MUFU.TANH R16, R201 ;  /* 0x000000c900107308 */ /* 0x0007e20000002400 */
[----:B--2---:R2:W-:Y:S09]  /*186b0*/  STL [R1+0xc], R3 ;  /* 0x00000c0301007387 */ /* 0x0045f20000100800 */
[----:B------:R4:W-:Y:S01]  /*186c0*/  MUFU.TANH R21, R204 ;  /* 0x000000cc00157308 */ /* 0x0009e20000002400 */
[----:B-1----:R-:W-:Y:S09]  /*186d0*/  FMUL.FTZ R203, R14, c[0x0][0x2ec] ;  /* 0x0000bb000ecb7a20 */ /* 0x002ff20000410000 */
[----:B------:R1:W-:Y:S01]  /*186e0*/  MUFU.TANH R26, R200 ;  /* 0x000000c8001a7308 */ /* 0x0003e20000002400 */
[----:B---3--:R-:W-:Y:S09]  /*186f0*/  FMUL.FTZ R201, R31, c[0x0][0x2ec] ;  /* 0x0000bb001fc97a20 */ /* 0x008ff20000410000 */
[----:B------:R3:W-:Y:S01]  /*18700*/  MUFU.TANH R14, R203 ;  /* 0x000000cb000e7308 */ /* 0x0007e20000002400 */
[----:B----4-:R-:W-:Y:S09]  /*18710*/  FMUL.FTZ R204, R28, c[0x0][0x2ec] ;  /* 0x0000bb001ccc7a20 */ /* 0x010ff20000410000 */
[----:B------:R-:W4:Y:S01]  /*18720*/  MUFU.TANH R28, R201 ;  /* 0x000000c9001c7308 */ /* 0x000f220000002400 */
[----:B-1----:R-:W-:Y:S09]  /*18730*/  FMUL.FTZ R200, R32, c[0x0][0x2ec] ;  /* 0x0000bb0020c87a20 */ /* 0x002ff20000410000 */
[----:B--2---:R-:W1:Y:S01]  /*18740*/  MUFU.TANH R3, R200 ;  /* 0x000000c800037308 */ /* 0x004e620000002400 */
[----:B---3--:R-:W-:Y:S09]  /*18750*/  FMUL.FTZ R203, R22, c[0x0][0x2ec] ;  /* 0x0000bb0016cb7a20 */ /* 0x008ff20000410000 */
[----:B------:R2:W-:Y:S01]  /*18760*/  MUFU.TANH R22, R203 ;  /* 0x000000cb00167308 */ /* 0x0005e20000002400 */
[----:B----4-:R-:W-:Y:S09]  /*18770*/  STL [R1+0x8], R28 ;  /* 0x0000081c01007387 */ /* 0x010ff20000100800 */
[----:B------:R-:W-:Y:S01]  /*18780*/  MUFU.TANH R252, R33 ;  /* 0x0000002100fc7308 */ /* 0x000fe20000002400 */
[----:B-1----:R1:W-:Y:S09]  /*18790*/  STL [R1+0x4], R3 ;  /* 0x0000040301007387 */ /* 0x0023f20000100800 */
[----:B------:R-:W3:Y:S01]  /*187a0*/  MUFU.TANH R32, R34 ;  /* 0x0000002200207308 */ /* 0x000ee20000002400 */
[----:B--2---:R-:W-:Y:S02]  /*187b0*/  FMUL.FTZ R203, R29, c[0x0][0x2ec] ;  /* 0x0000bb001dcb7a20 */ /* 0x004fe40000410000 */
[----:B------:R-:W2:Y:S07]  /*187c0*/  LDSM.16.M88.4 R28, [R164+0x2800] ;  /* 0x00280000a41c783b */ /* 0x000eae0000000200 */
[----:B------:R4:W-:Y:S10]  /*187d0*/  MUFU.TANH R4, R205 ;  /* 0x000000cd00047308 */ /* 0x0009f40000002400 */
[----:B-1----:R1:W5:Y:S01]  /*187e0*/  MUFU.TANH R3, R35 ;  /* 0x0000002300037308 */ /* 0x0023620000002400 */
[----:B---3--:R-:W-:Y:S09]  /*187f0*/  STL [R1+0x14], R32 ;  /* 0x0000142001007387 */ /* 0x008ff20000100800 */
[----:B------:R3:W3:Y:S01]  /*18800*/  MUFU.TANH R17, R206 ;  /* 0x000000ce00117308 */ /* 0x0006e20000002400 */
[----:B----4-:R-:W-:Y:S09]  /*18810*/  FMUL.FTZ R205, R20, c[0x0][0x2ec] ;  /* 0x0000bb0014cd7a20 */ /* 0x010ff20000410000 */
[----:B------:R-:W4:Y:S01]  /*18820*/  MUFU.TANH R12, R205 ;  /* 0x000000cd000c7308 */ /* 0x000f220000002400 */
[----:B-1----:R-:W1:Y:S01]  /*18830*/  LDSM.16.M88.4 R32, [R164+0x3000] ;  /* 0x00300000a420783b */ /* 0x002e620000000200 */
[C---:B--2---:R-:W-:Y:S08]  /*18840*/  HMMA.16816.F32 R44, R216.reuse, R28, R44 ;  /* 0x0000001cd82c723c */ /* 0x044ff0000000182c */
[----:B------:R-:W2:Y:S01]  /*18850*/  MUFU.TANH R24, R204 ;  /* 0x000000cc00187308 */ /* 0x000ea20000002400 */
[----:B-----5:R-:W-:Y:S01]  /*18860*/  STL [R1+0x10], R3 ;  /* 0x0000100301007387 */ /* 0x020fe20000100800 */
[C---:B------:R-:W-:Y:S03]  /*18870*/  HMMA.16816.F32 R48, R216.reuse, R30, R48 ;  /* 0x0000001ed830723c */ /* 0x040fe60000001830 */
[----:B------:R-:W5:Y:S01]  /*18880*/  LDSM.16.M88.4 R28, [R164+0x3800] ;  /* 0x00380000a41c783b */ /* 0x000f620000000200 */
[----:B---3--:R-:W-:Y:S04]  /*18890*/  FMUL.FTZ R206, R25, c[0x0][0x2ec] ;  /* 0x0000bb0019ce7a20 */ /* 0x008fe80000410000 */
[----:B------:R-:W3:Y:S10]  /*188a0*/  MUFU.TANH R20, R203 ;  /* 0x000000cb00147308 */ /* 0x000ef40000002400 */
[----:B------:R2:W2:Y:S01]  /*188b0*/  MUFU.TANH R25, R206 ;  /* 0x000000ce00197308 */ /* 0x0004a20000002400 */
        /* <DEDUP_REMOVED lines=8> */
[C---:B-1----:R-:W-:Y:S03]  /*18940*/  HMMA.16816.F32 R52, R216.reuse, R32, R52 ;  /* 0x00000020d834723c */ /* 0x042fe60000001834 */
[----:B------:R-:W-:Y:S03]  /*18950*/  FMUL.FTZ R49, R49, c[0x0][0x2ec] ;  /* 0x0000bb0031317a20 */ /* 0x000fe60000410000 */
[----:B------:R-:W1:Y:S02]  /*18960*/  MUFU.TANH R212, R45 ;  /* 0x0000002d00d47308 */ /* 0x000e640000002400 */
[C---:B------:R-:W-:Y:S01]  /*18970*/  HMMA.16816.F32 R56, R216.reuse, R34, R56 ;  /* 0x00000022d838723c */ /* 0x040fe20000001838 */
[----:B------:R-:W1:Y:S07]  /*18980*/  LDSM.16.M88.4 R32, [R164+0x4000] ;  /* 0x00400000a420783b */ /* 0x000e6e0000000200 */
[----:B------:R-:W1:Y:S01]  /*18990*/  MUFU.TANH R215, R47 ;  /* 0x0000002f00d77308 */ /* 0x000e620000002400 */
[C---:B-----5:R-:W-:Y:S07]  /*189a0*/  HMMA.16816.F32 R60, R216.reuse, R28, R60 ;  /* 0x0000001cd83c723c */ /* 0x060fee000000183c */
[----:B------:R-:W-:Y:S01]  /*189b0*/  FMUL.FTZ R53, R53, c[0x0][0x2ec] ;  /* 0x0000bb0035357a20 */ /* 0x000fe20000410000 */
[C---:B------:R-:W-:Y:S01]  /*189c0*/  HMMA.16816.F32 R64, R216.reuse, R30, R64 ;  /* 0x0000001ed840723c */ /* 0x040fe20000001840 */
[----:B------:R-:W2:Y:S03]  /*189d0*/  MUFU.TANH R213, R50 ;  /* 0x0000003200d57308 */ /* 0x000ea60000002400 */
        /* <DEDUP_REMOVED lines=15> */
[C---:B------:R-:W-:Y:S03]  /*18ad0*/  HMMA.16816.F32 R72, R216.reuse, R34, R72 ;  /* 0x00000022d848723c */ /* 0x040fe60000001848 */
[----:B------:R-:W-:Y:S02]  /*18ae0*/  FMUL.FTZ R67, R67, c[0x0][0x2ec] ;  /* 0x0000bb0043437a20 */ /* 0x000fe40000410000 */
[----:B--2---:R-:W-:Y:S02]  /*18af0*/  FMUL.FTZ R206, R52, c[0x0][0x2ec] ;  /* 0x0000bb0034ce7a20 */ /* 0x004fe40000410000 */
[----:B------:R-:W-:Y:S02]  /*18b00*/  FMUL.FTZ R202, R56, c[0x0][0x2ec] ;  /* 0x0000bb0038ca7a20 */ /* 0x000fe40000410000 */
[----:B------:R2:W2:Y:S03]  /*18b10*/  MUFU.TANH R200, R57 ;  /* 0x0000003900c87308 */ /* 0x0004a60000002400 */
[----:B------:R-:W-:Y:S01]  /*18b20*/  MOV R56, R180 ;  /* 0x000000b400387202 */ /* 0x000fe20000000f00 */
[----:B-----5:R-:W5:Y:S01]  /*18b30*/  LDSM.16.M88.4 R28, [R164+0x4800] ;  /* 0x00480000a41c783b */ /* 0x020f620000000200 */
[----:B------:R-:W-:Y:S02]  /*18b40*/  FMUL.FTZ R65, R65, c[0x0][0x2ec] ;  /* 0x0000bb0041417a20 */ /* 0x000fe40000410000 */
[----:B------:R-:W-:Y:S01]  /*18b50*/  FMUL.FTZ R32, R68, c[0x0][0x2ec] ;  /* 0x0000bb0044207a20 */ /* 0x000fe20000410000 */
[----:B------:R-:W-:Y:S01]  /*18b60*/  MOV R60, R56 ;  /* 0x00000038003c7202 */ /* 0x000fe20000000f00 */
[----:B------:R-:W-:Y:S01]  /*18b70*/  FMUL.FTZ R69, R69, c[0x0][0x2ec] ;  /* 0x0000bb0045457a20 */ /* 0x000fe20000410000 */
[----:B------:R-:W3:Y:S01]  /*18b80*/  MUFU.TANH R204, R53 ;  /* 0x0000003500cc7308 */ /* 0x000ee20000002400 */
[----:B------:R-:W-:Y:S02]  /*18b90*/  FMUL.FTZ R70, R70, c[0x0][0x2ec] ;  /* 0x0000bb0046467a20 */ /* 0x000fe40000410000 */
[----:B------:R-:W-:Y:S02]  /*18ba0*/  FMUL.FTZ R71, R71, c[0x0][0x2ec] ;  /* 0x0000bb0047477a20 */ /* 0x000fe40000410000 */
[----:B-1----:R-:W-:Y:S02]  /*18bb0*/  FMUL.FTZ R3, R72, c[0x0][0x2ec] ;  /* 0x0000bb0048037a20 */ /* 0x002fe40000410000 */
[----:B------:R-:W-:Y:S02]  /*18bc0*/  FMUL.FTZ R73, R73, c[0x0][0x2ec] ;  /* 0x0000bb0049497a20 */ /* 0x000fe40000410000 */
[----:B------:R-:W-:Y:S01]  /*18bd0*/  FMUL.FTZ R74, R74, c[0x0][0x2ec] ;  /* 0x0000bb004a4a7a20 */ /* 0x000fe20000410000 */
[----:B------:R1:W1:Y:S01]  /*18be0*/  MUFU.TANH R190, R32 ;  /* 0x0000002000be7308 */ /* 0x0002620000002400 */
[----:B------:R-:W-:Y:S01]  /*18bf0*/  FMUL.FTZ R75, R75, c[0x0][0x2ec] ;  /* 0x0000bb004b4b7a20 */ /* 0x000fe20000410000 */
[----:B--2---:R-:W-:Y:S08]  /*18c00*/  MOV R57, R181 ;  /* 0x000000b500397202 */ /* 0x004ff00000000f00 */
[----:B------:R2:W2:Y:S10]  /*18c10*/  MUFU.TANH R186, R3 ;  /* 0x0000000300ba7308 */ /* 0x0004b40000002400 */
[----:B------:R-:W2:Y:S01]  /*18c20*/  MUFU.TANH R209, R54 ;  /* 0x0000003600d17308 */ /* 0x000ea20000002400 */
[----:B-1----:R-:W1:Y:S01]  /*18c30*/  LDSM.16.M88.4 R32, [R164+0x5000] ;  /* 0x00500000a420783b */ /* 0x002e620000000200 */
[C---:B-----5:R-:W-:Y:S08]  /*18c40*/  HMMA.16816.F32 R76, R216.reuse, R28, R76 ;  /* 0x0000001cd84c723c */ /* 0x060ff0000000184c */
[----:B------:R-:W1:Y:S01]  /*18c50*/  MUFU.TANH R207, R55 ;  /* 0x0000003700cf7308 */ /* 0x000e620000002400 */
[C---:B------:R-:W-:Y:S09]  /*18c60*/  HMMA.16816.F32 R80, R216.reuse, R30, R80 ;  /* 0x0000001ed850723c */ /* 0x040ff20000001850 */
[----:B------:R-:W1:Y:S06]  /*18c70*/  MUFU.TANH R205, R58 ;  /* 0x0000003a00cd7308 */ /* 0x000e6c0000002400 */
[----:B------:R-:W-:Y:S04]  /*18c80*/  FMUL.FTZ R28, R76, c[0x0][0x2ec] ;  /* 0x0000bb004c1c7a20 */ /* 0x000fe80000410000 */
[----:B------:R-:W3:Y:S01]  /*18c90*/  MUFU.TANH R203, R59 ;  /* 0x0000003b00cb7308 */ /* 0x000ee20000002400 */
[----:B------:R-:W-:Y:S02]  /*18ca0*/  FMUL.FTZ R78, R78, c[0x0][0x2ec] ;  /* 0x0000bb004e4e7a20 */ /* 0x000fe40000410000 */
[----:B------:R-:W-:Y:S02]  /*18cb0*/  FMUL.FTZ R77, R77, c[0x0][0x2ec] ;  /* 0x0000bb004d4d7a20 */ /* 0x000fe40000410000 */
[----:B------:R-:W-:Y:S02]  /*18cc0*/  FMUL.FTZ R79, R79, c[0x0][0x2ec] ;  /* 0x0000bb004f4f7a20 */ /* 0x000fe40000410000 */
[----:B--2---:R-:W-:Y:S02]  /*18cd0*/  FMUL.FTZ R3, R80, c[0x0][0x2ec] ;  /* 0x0000bb0050037a20 */ /* 0x004fe40000410000 */
[----:B------:R-:W-:Y:S01]  /*18ce0*/  FMUL.FTZ R82, R82, c[0x0][0x2ec] ;  /* 0x0000bb0052527a20 */ /* 0x000fe20000410000 */
[----:B------:R2:W2:Y:S01]  /*18cf0*/  MUFU.TANH R182, R28 ;  /* 0x0000001c00b67308 */ /* 0x0004a20000002400 */
[----:B------:R-:W-:Y:S02]  /*18d00*/  FMUL.FTZ R83, R83, c[0x0][0x2ec] ;  /* 0x0000bb0053537a20 */ /* 0x000fe40000410000 */
[----:B------:R-:W-:Y:S01]  /*18d10*/  FMUL.FTZ R81, R81, c[0x0][0x2ec] ;  /* 0x0000bb0051517a20 */ /* 0x000fe20000410000 */
[C---:B-1----:R-:W-:Y:S06]  /*18d20*/  HMMA.16816.F32 R84, R216.reuse, R32, R84 ;  /* 0x00000020d854723c */ /* 0x042fec0000001854 */
[----:B------:R1:W1:Y:S02]  /*18d30*/  MUFU.TANH R178, R3 ;  /* 0x0000000300b27308 */ /* 0x0002640000002400 */
[C---:B------:R-:W-:Y:S08]  /*18d40*/  HMMA.16816.F32 R88, R216.reuse, R34, R88 ;  /* 0x00000022d858723c */ /* 0x040ff00000001858 */
[----:B------:R-:W3:Y:S01]  /*18d50*/  MUFU.TANH R201, R62 ;  /* 0x0000003e00c97308 */ /* 0x000ee20000002400 */
[----:B--2---:R-:W2:Y:S07]  /*18d60*/  LDSM.16.M88.4 R28, [R164+0x5800] ;  /* 0x00580000a41c783b */ /* 0x004eae0000000200 */
[----:B------:R-:W-:Y:S02]  /*18d70*/  FMUL.FTZ R32, R84, c[0x0][0x2ec] ;  /* 0x0000bb0054207a20 */ /* 0x000fe40000410000 */
[----:B------:R-:W2:Y:S01]  /*18d80*/  MUFU.TANH R199, R63 ;  /* 0x0000003f00c77308 */ /* 0x000ea20000002400 */
[----:B------:R-:W-:Y:S02]  /*18d90*/  FMUL.FTZ R85, R85, c[0x0][0x2ec] ;  /* 0x0000bb0055557a20 */ /* 0x000fe40000410000 */
[----:B------:R-:W-:Y:S02]  /*18da0*/  FMUL.FTZ R86, R86, c[0x0][0x2ec] ;  /* 0x0000bb0056567a20 */ /* 0x000fe40000410000 */
[----:B------:R-:W-:Y:S02]  /*18db0*/  FMUL.FTZ R87, R87, c[0x0][0x2ec] ;  /* 0x0000bb0057577a20 */ /* 0x000fe40000410000 */
[----:B-1----:R-:W-:Y:S02]  /*18dc0*/  FMUL.FTZ R3, R88, c[0x0][0x2ec] ;  /* 0x0000bb0058037a20 */ /* 0x002fe40000410000 */
[----:B------:R-:W-:Y:S01]  /*18dd0*/  FMUL.FTZ R89, R89, c[0x0][0x2ec] ;  /* 0x0000bb0059597a20 */ /* 0x000fe20000410000 */
[----:B------:R1:W1:Y:S01]  /*18de0*/  MUFU.TANH R174, R32 ;  /* 0x0000002000ae7308 */ /* 0x0002620000002400 */
[----:B------:R-:W-:Y:S02]  /*18df0*/  FMUL.FTZ R91, R91, c[0x0][0x2ec] ;  /* 0x0000bb005b5b7a20 */ /* 0x000fe40000410000 */
[----:B------:R-:W-:Y:S07]  /*18e00*/  FMUL.FTZ R90, R90, c[0x0][0x2ec] ;  /* 0x0000bb005a5a7a20 */ /* 0x000fee0000410000 */
[----:B------:R-:W3:Y:S10]  /*18e10*/  MUFU.TANH R197, R66 ;  /* 0x0000004200c57308 */ /* 0x000ef40000002400 */
[----:B------:R-:W3:Y:S01]  /*18e20*/  MUFU.TANH R195, R67 ;  /* 0x0000004300c37308 */ /* 0x000ee20000002400 */
[----:B-1----:R-:W1:Y:S01]  /*18e30*/  LDSM.16.M88.4 R32, [R164+0x6000] ;  /* 0x00600000a420783b */ /* 0x002e620000000200 */
[C---:B--2---:R-:W-:Y:S08]  /*18e40*/  HMMA.16816.F32 R92, R216.reuse, R28, R92 ;  /* 0x0000001cd85c723c */ /* 0x044ff0000000185c */
[----:B------:R-:W2:Y:S01]  /*18e50*/  MUFU.TANH R188, R69 ;  /* 0x0000004500bc7308 */ /* 0x000ea20000002400 */
[C---:B------:R-:W-:Y:S01]  /*18e60*/  HMMA.16816.F32 R96, R216.reuse, R30, R96 ;  /* 0x0000001ed860723c */ /* 0x040fe20000001860 */
[----:B------:R-:W5:Y:S08]  /*18e70*/  LDSM.16.M88.4 R28, [R164+0x6800] ;  /* 0x00680000a41c783b */ /* 0x000f700000000200 */
        /* <DEDUP_REMOVED lines=11> */
[C---:B-1----:R-:W-:Y:S06]  /*18f30*/  HMMA.16816.F32 R100, R216.reuse, R32, R100 ;  /* 0x00000020d864723c */ /* 0x042fec0000001864 */
[----:B------:R-:W1:Y:S02]  /*18f40*/  MUFU.TANH R189, R74 ;  /* 0x0000004a00bd7308 */ /* 0x000e640000002400 */
[C---:B------:R-:W-:Y:S01]  /*18f50*/  HMMA.16816.F32 R104, R216.reuse, R34, R104 ;  /* 0x00000022d868723c */ /* 0x040fe20000001868 */
[----:B------:R-:W1:Y:S07]  /*18f60*/  LDSM.16.M88.4 R32, [R164+0x7000] ;  /* 0x00700000a420783b */ /* 0x000e6e0000000200 */
[----:B------:R-:W1:Y:S01]  /*18f70*/  MUFU.TANH R187, R75 ;  /* 0x0000004b00bb7308 */ /* 0x000e620000002400 */
[C---:B-----5:R-:W-:Y:S07]  /*18f80*/  HMMA.16816.F32 R108, R216.reuse, R28, R108 ;  /* 0x0000001cd86c723c */ /* 0x060fee000000186c */
[----:B------:R-:W-:Y:S01]  /*18f90*/  FMUL.FTZ R54, R100, c[0x0][0x2ec] ;  /* 0x0000bb0064367a20 */ /* 0x000fe20000410000 */
[C---:B------:R-:W-:Y:S01]  /*18fa0*/  HMMA.16816.F32 R112, R216.reuse, R30, R112 ;  /* 0x0000001ed870723c */ /* 0x040fe20000001870 */
[----:B------:R-:W2:Y:S01]  /*18fb0*/  MUFU.TANH R185, R78 ;  /* 0x0000004e00b97308 */ /* 0x000ea20000002400 */
[----:B------:R-:W5:Y:S01]  /*18fc0*/  LDSM.16.M88.4 R28, [R164+0x7800] ;  /* 0x00780000a41c783b */ /* 0x000f620000000200 */
[----:B------:R-:W-:Y:S04]  /*18fd0*/  DEPBAR.LE SB0, 0x0 ;  /* 0x000080000000791a */ /* 0x000fe80000000000 */
[----:B------:R-:W-:Y:S02]  /*18fe0*/  FMUL.FTZ R53, R101, c[0x0][0x2ec] ;  /* 0x0000bb0065357a20 */ /* 0x000fe40000410000 */
[----:B------:R-:W-:Y:S02]  /*18ff0*/  FMUL.FTZ R58, R102, c[0x0][0x2ec] ;  /* 0x0000bb00663a7a20 */ /* 0x000fe40000410000 */
[----:B------:R2:W2:Y:S01]  /*19000*/  MUFU.TANH R181, R82 ;  /* 0x0000005200b57308 */ /* 0x0004a20000002400 */
[----:B------:R-:W-:Y:S01]  /*19010*/  BAR.SYNC.DEFER_BLOCKING 0x0 ;  /* 0x0000000000007b1d */ /* 0x000fe20000010000 */
[----:B------:R-:W-:Y:S02]  /*19020*/  FMUL.FTZ R55, R103, c[0x0][0x2ec] ;  /* 0x0000bb0067377a20 */ /* 0x000fe40000410000 */
[----:B------:R-:W-:Y:S02]  /*19030*/  FMUL.FTZ R102, R104, c[0x0][0x2ec] ;  /* 0x0000bb0068667a20 */ /* 0x000fe40000410000 */
[----:B------:R-:W-:Y:S02]  /*19040*/  FMUL.FTZ R100, R105, c[0x0][0x2ec] ;  /* 0x0000bb0069647a20 */ /* 0x000fe40000410000 */
[----:B------:R-:W-:Y:S02]  /*19050*/  FMUL.FTZ R59, R106, c[0x0][0x2ec] ;  /* 0x0000bb006a3b7a20 */ /* 0x000fe40000410000 */
[----:B------:R3:W3:Y:S01]  /*19060*/  MUFU.TANH R179, R83 ;  /* 0x0000005300b37308 */ /* 0x0006e20000002400 */
[----:B------:R-:W-:Y:S01]  /*19070*/  FMUL.FTZ R105, R107, c[0x0][0x2ec] ;  /* 0x0000bb006b697a20 */ /* 0x000fe20000410000 */
[C---:B-1----:R-:W-:Y:S05]  /*19080*/  HMMA.16816.F32 R116, R216.reuse, R32, R116 ;  /* 0x00000020d874723c */ /* 0x042fea0000001874 */
[----:B------:R-:W-:Y:S03]  /*19090*/  FMUL.FTZ R84, R108, c[0x0][0x2ec] ;  /* 0x0000bb006c547a20 */ /* 0x000fe60000410000 */
[----:B------:R-:W1:Y:S01]  /*190a0*/  MUFU.TANH R170, R3 ;  /* 0x0000000300aa7308 */ /* 0x000e620000002400 */
[C---:B------:R-:W-:Y:S03]  /*190b0*/  HMMA.16816.F32 R120, R216.reuse, R34, R120 ;  /* 0x00000022d878723c */ /* 0x040fe60000001878 */
[----:B--2---:R-:W-:Y:S02]  /*190c0*/  FMUL.FTZ R82, R109, c[0x0][0x2ec] ;  /* 0x0000bb006d527a20 */ /* 0x004fe40000410000 */
[----:B------:R-:W-:Y:S02]  /*190d0*/  FMUL.FTZ R95, R110, c[0x0][0x2ec] ;  /* 0x0000bb006e5f7a20 */ /* 0x000fe40000410000 */
[----:B------:R-:W-:Y:S02]  /*190e0*/  FMUL.FTZ R80, R112, c[0x0][0x2ec] ;  /* 0x0000bb0070507a20 */ /* 0x000fe40000410000 */
[----:B------:R2:W1:Y:S01]  /*190f0*/  MUFU.TANH R168, R89 ;  /* 0x0000005900a87308 */ /* 0x0004620000002400 */
[C---:B-----5:R-:W-:Y:S03]  /*19100*/  HMMA.16816.F32 R124, R216.reuse, R28, R124 ;  /* 0x0000001cd87c723c */ /* 0x060fe6000000187c */
[----:B------:R-:W-:Y:S02]  /*19110*/  FMUL.FTZ R78, R113, c[0x0][0x2ec] ;  /* 0x0000bb00714e7a20 */ /* 0x000fe40000410000 */
[----:B---3--:R-:W-:Y:S02]  /*19120*/  FMUL.FTZ R83, R115, c[0x0][0x2ec] ;  /* 0x0000bb0073537a20 */ /* 0x008fe40000410000 */
[----:B------:R-:W-:Y:S01]  /*19130*/  FMUL.FTZ R76, R116, c[0x0][0x2ec] ;  /* 0x0000bb00744c7a20 */ /* 0x000fe20000410000 */
[----:B------:R-:W-:Y:S01]  /*19140*/  HMMA.16816.F32 R128, R216, R30, R128 ;  /* 0x0000001ed880723c */ /* 0x000fe20000001880 */
[----:B------:R3:W1:Y:S03]  /*19150*/  MUFU.TANH R171, R91 ;  /* 0x0000005b00ab7308 */ /* 0x0006660000002400 */
[----:B------:R-:W-:Y:S02]  /*19160*/  FMUL.FTZ R74, R117, c[0x0][0x2ec] ;  /* 0x0000bb00754a7a20 */ /* 0x000fe40000410000 */
[----:B------:R-:W-:Y:S02]  /*19170*/  FMUL.FTZ R75, R118, c[0x0][0x2ec] ;  /* 0x0000bb00764b7a20 */ /* 0x000fe40000410000 */
[----:B------:R-:W-:Y:S03]  /*19180*/  FMUL.FTZ R73, R119, c[0x0][0x2ec] ;  /* 0x0000bb0077497a20 */ /* 0x000fe60000410000 */
[----:B------:R5:W1:Y:S01]  /*19190*/  MUFU.TANH R192, R61 ;  /* 0x0000003d00c07308 */ /* 0x000a620000002400 */
[----:B------:R-:W-:Y:S02]  /*191a0*/  FMUL.FTZ R72, R120, c[0x0][0x2ec] ;  /* 0x0000bb0078487a20 */ /* 0x000fe40000410000 */
[----:B------:R-:W-:Y:S02]  /*191b0*/  FMUL.FTZ R70, R121, c[0x0][0x2ec] ;  /* 0x0000bb0079467a20 */ /* 0x000fe40000410000 */
[----:B--2---:R-:W-:Y:S02]  /*191c0*/  FMUL.FTZ R89, R114, c[0x0][0x2ec] ;  /* 0x0000bb0072597a20 */ /* 0x004fe40000410000 */
[----:B------:R-:W-:Y:S02]  /*191d0*/  FMUL.FTZ R71, R122, c[0x0][0x2ec] ;  /* 0x0000bb007a477a20 */ /* 0x000fe40000410000 */
[----:B------:R-:W-:Y:S01]  /*191e0*/  FMUL.FTZ R69, R123, c[0x0][0x2ec] ;  /* 0x0000bb007b457a20 */ /* 0x000fe20000410000 */
[----:B------:R-:W2:Y:S01]  /*191f0*/  MUFU.TANH R0, R0 ;  /* 0x0000000000007308 */ /* 0x000ea20000002400 */
[----:B------:R-:W-:Y:S02]  /*19200*/  FMUL.FTZ R66, R124, c[0x0][0x2ec] ;  /* 0x0000bb007c427a20 */ /* 0x000fe40000410000 */
[----:B------:R-:W-:Y:S02]  /*19210*/  FMUL.FTZ R64, R125, c[0x0][0x2ec] ;  /* 0x0000bb007d407a20 */ /* 0x000fe40000410000 */
[----:B---3--:R-:W-:Y:S02]  /*19220*/  FMUL.FTZ R91, R111, c[0x0][0x2ec] ;  /* 0x0000bb006f5b7a20 */ /* 0x008fe40000410000 */
[----:B------:R-:W-:Y:S02]  /*19230*/  FMUL.FTZ R67, R126, c[0x0][0x2ec] ;  /* 0x0000bb007e437a20 */ /* 0x000fe40000410000 */
[----:B------:R-:W-:Y:S01]  /*19240*/  FMUL.FTZ R39, R127, c[0x0][0x2ec] ;  /* 0x0000bb007f277a20 */ /* 0x000fe20000410000 */
[----:B------:R-:W3:Y:S01]  /*19250*/  MUFU.TANH R2, R2 ;  /* 0x0000000200027308 */ /* 0x000ee20000002400 */
[----:B------:R-:W-:Y:S02]  /*19260*/  FMUL.FTZ R63, R128, c[0x0][0x2ec] ;  /* 0x0000bb00803f7a20 */ /* 0x000fe40000410000 */
[----:B------:R-:W-:Y:S01]  /*19270*/  FMUL.FTZ R62, R129, c[0x0][0x2ec] ;  /* 0x0000bb00813e7a20 */ /* 0x000fe20000410000 */
[----:B-----5:R-:W-:Y:S01]  /*19280*/  MOV R61, R57 ;  /* 0x00000039003d7202 */ /* 0x020fe20000000f00 */
[----:B------:R-:W-:Y:S02]  /*19290*/  FMUL.FTZ R36, R130, c[0x0][0x2ec] ;  /* 0x0000bb0082247a20 */ /* 0x000fe40000410000 */
[----:B------:R-:W-:Y:S03]  /*192a0*/  FMUL.FTZ R3, R131, c[0x0][0x2ec] ;  /* 0x0000bb0083037a20 */ /* 0x000fe60000410000 */
        /* <DEDUP_REMOVED lines=60> */
[----:B------:R-:W1:Y:S01]  /*19670*/  MUFU.TANH R3, R3 ;  /* 0x0000000300037308 */ /* 0x000e620000002400 */
[----:B------:R-:W-:-:S05]  /*19680*/  @!P1 BRA `(.L_x_2510) ;  /* 0x000010e000009947 */ /* 0x000fca0003800000 */
[----:B--234-:R-:W-:Y:S01]  /*19690*/  ULDC.64 UR10, c[0x0][0x198] ;  /* 0x00006600000a7ab9 */ /* 0x01cfe20000000a00 */
        /* <DEDUP_REMOVED lines=10> */
[----:B------:R2:W3:Y:S01]  /*19740*/  R2UR UR10, R30 ;  /* 0x000000001e0a73c2 */ /* 0x0004e200000e0000 */
[----:B------:R-:W-:Y:S04]  /*19750*/  UIADD3 UR28, UR28, -0x200, URZ ;  /* 0xfffffe001c1c7890 */ /* 0x000fe8000fffe03f */
[----:B------:R-:W-:Y:S02]  /*19760*/  IMAD.U32 R33, RZ, RZ, UR30 ;  /* 0x0000001eff217e24 */ /* 0x000fe4000f8e00ff */
[----:B------:R-:W-:Y:S05]  /*19770*/  IMAD.U32 R32, RZ, RZ, UR28 ;  /* 0x0000001cff207e24 */ /* 0x000fea000f8e00ff */
[----:B--2---:R-:W-:Y:S01]  /*19780*/  IABS R30, R32 ;  /* 0x00000020001e7213 */ /* 0x004fe20000000000 */
[----:B---3--:R-:W2:Y:S03]  /*19790*/  I2F.RP R44, UR10 ;  /* 0x0000000a002c7d06 */ /* 0x008ea60008209400 */
[----:B------:R-:W3:Y:S07]  /*197a0*/  R2UR UR24, R30 ;  /* 0x000000001e1873c2 */ /* 0x000eee00000e0000 */
[----:B--2---:R-:W2:Y:S02]  /*197b0*/  MUFU.RCP R31, R44 ;  /* 0x0000002c001f7308 */ /* 0x004ea40000001000 */
[----:B--2---:R-:W-:Y:S02]  /*197c0*/  IADD3 R35, R31, 0xffffffe, RZ ;  /* 0x0ffffffe1f237810 */ /* 0x004fe40007ffe0ff */
[----:B------:R-:W-:Y:S06]  /*197d0*/  IABS R31, R33 ;  /* 0x00000021001f7213 */ /* 0x000fec0000000000 */
[----:B------:R-:W2:Y:S01]  /*197e0*/  F2I.FTZ.U32.TRUNC.NTZ R34, R35 ;  /* 0x0000002300227305 */ /* 0x000ea2000021f000 */
[----:B------:R-:W4:Y:S08]  /*197f0*/  R2UR UR27, R31 ;  /* 0x000000001f1b73c2 */ /* 0x000f3000000e0000 */
[----:B--2---:R-:W2:Y:S02]  /*19800*/  R2UR UR33, R34 ;  /* 0x00000000222173c2 */ /* 0x004ea400000e0000 */
[----:B--2---:R-:W-:Y:S04]  /*19810*/  UIADD3 UR11, URZ, -UR33, URZ ;  /* 0x800000213f0b7290 */ /* 0x004fe8000fffe03f */
[----:B------:R-:W-:Y:S04]  /*19820*/  UIMAD UR11, UR11, UR10, URZ ;  /* 0x0000000a0b0b72a4 */ /* 0x000fe8000f8e023f */
[----:B------:R-:W-:Y:S04]  /*19830*/  UIMAD.WIDE.U32 UR32, UR33, UR11, UR32 ;  /* 0x0000000b212072a5 */ /* 0x000fe8000f8e0020 */
[----:B----4-:R-:W-:Y:S02]  /*19840*/  UIMAD.WIDE.U32 UR34, UR33, UR27, URZ ;  /* 0x0000001b212272a5 */ /* 0x010fe4000f8e003f */
[----:B---3--:R-:W-:Y:S05]  /*19850*/  UIMAD.WIDE.U32 UR32, UR33, UR24, URZ ;  /* 0x00000018212072a5 */ /* 0x008fea000f8e003f */
        /* <DEDUP_REMOVED lines=37> */
[----:B------:R-:W4:Y:S08]  /*19ab0*/  R2UR UR28, R56 ;  /* 0x00000000381c73c2 */ /* 0x000f3000000e0000 */
[----:B------:R-:W5:Y:S01]  /*19ac0*/  R2UR UR29, R57 ;  /* 0x00000000391d73c2 */ /* 0x000f6200000e0000 */
[----:B--2---:R-:W-:Y:S01]  /*19ad0*/  IMAD.U32 R92, RZ, RZ, UR26 ;  /* 0x0000001aff5c7e24 */ /* 0x004fe2000f8e00ff */
[----:B------:R-:W-:Y:S04]  /*19ae0*/  UIADD3 UR26, UR31, -UR10, URZ ;  /* 0x8000000a1f1a7290 */ /* 0x000fe8000fffe03f */
[----:B------:R-:W-:Y:S01]  /*19af0*/  UIMAD UR26, UR26, UR11, -0x100 ;  /* 0xffffff001a1a74a4 */ /* 0x000fe2000f8e020b */
[----:B---3--:R-:W-:Y:S03]  /*19b00*/  IMAD.U32 R93, RZ, RZ, UR27 ;  /* 0x0000001bff5d7e24 */ /* 0x008fe6000f8e00ff */
[----:B------:R-:W-:Y:S02]  /*19b10*/  USHF.R.S32.HI UR11, URZ, 0x1f, UR26 ;  /* 0x0000001f3f0b7899 */ /* 0x000fe4000801141a */
[----:B------:R-:W-:Y:S01]  /*19b20*/  UIMAD UR10, UR9, UR26, URZ ;  /* 0x0000001a090a72a4 */ /* 0x000fe2000f8e023f */
[----:B------:R-:W2:Y:S01]  /*19b30*/  LDG.E R31, [R92.64] ;  /* 0x000000145c1f7981 */ /* 0x000ea2000c1e1900 */
[----:B------:R-:W-:Y:S01]  /*19b40*/  UIMAD.WIDE.U32 UR26, UR8, UR26, URZ ;  /* 0x0000001a081a72a5 */ /* 0x000fe2000f8e003f */
[----:B-1--4-:R-:W-:Y:S01]  /*19b50*/  MOV R86, UR28 ;  /* 0x0000001c00567c02 */ /* 0x012fe20008000f00 */
[----:B------:R-:W-:Y:S04]  /*19b60*/  UIMAD UR10, UR11, UR8, UR10 ;  /* 0x000000080b0a72a4 */ /* 0x000fe8000f8e020a */
[----:B------:R-:W-:Y:S01]  /*19b70*/  IMAD.U32 R30, RZ, RZ, UR26 ;  /* 0x0000001aff1e7e24 */ /* 0x000fe2000f8e00ff */
[----:B------:R-:W-:Y:S02]  /*19b80*/  UIADD3 UR10, UR27, UR10, URZ ;  /* 0x0000000a1b0a7290 */ /* 0x000fe4000fffe03f */
[----:B------:R-:W-:Y:S01]  /*19b90*/  UMOV UR11, UR9 ;  /* 0x00000009000b7c82 */ /* 0x000fe20008000000 */
[----:B-----5:R-:W-:Y:S05]  /*19ba0*/  IMAD.U32 R87, RZ, RZ, UR29 ;  /* 0x0000001dff577e24 */ /* 0x020fea000f8e00ff */
        /* <DEDUP_REMOVED lines=10> */
.L_x_2511:
        /* <DEDUP_REMOVED lines=32> */
[--C-:B-1----:R-:W-:Y:S01]  /*19e50*/  @!P0 IMAD.MOV.U32 R86, RZ, RZ, R30.reuse ;  /* 0x000000ffff568224 */ /* 0x102fe200078e001e */
        /* <DEDUP_REMOVED lines=47> */
[-C--:B------:R-:W-:Y:S01]  /*1a150*/  @!P0 LEA R114, P2, R108, R248.reuse, 0x1 ;  /* 0x000000f86c728211 */ /* 0x080fe200078408ff */
[----:B------:R-:W-:Y:S01]  /*1a160*/  @!P0 IMAD.IADD R29, R29, 0x1, R111 ;  /* 0x000000011d1d8824 */ /* 0x000fe200078e026f */
[----:B------:R-:W-:Y:S01]  /*1a170*/  @!P0 IADD3 R30, R30, R113, RZ ;  /* 0x000000711e1e8210 */ /* 0x000fe20007ffe0ff */
[----:B------:R-:W-:Y:S01]  /*1a180*/  @!PT LDS RZ, [RZ] ;  /* 0x00000000fffff984 */ /* 0x000fe20000000800 */
[----:B------:R-:W-:Y:S01]  /*1a190*/  @!PT LDS RZ, [RZ] ;  /* 0x00000000fffff984 */ /* 0x000fe20000000800 */
[----:B------:R-:W-:Y:S01]  /*1a1a0*/  @!PT LDS RZ, [RZ] ;  /* 0x00000000fffff984 */ /* 0x000fe20000000800 */
[----:B------:R2:W-:Y:S01]  /*1a1b0*/  @!P0 LDGSTS.E.BYPASS.LTC128B.128 [R242+0x3800], [R126.64] ;  /* 0x038000007ef28fae */ /* 0x0005e2000b901d54 */
[C---:B------:R-:W-:Y:S01]  /*1a1c0*/  @!P0 IMAD R35, R28.reuse, 0x90, RZ ;  /* 0x000000901c238824 */ /* 0x040fe200078e02ff */
[----:B------:R-:W-:Y:S01]  /*1a1d0*/  @!P0 IADD3 R33, R33, R107, RZ ;  /* 0x0000006b21218210 */ /* 0x000fe20007ffe0ff */
[----:B------:R-:W-:Y:S01]  /*1a1e0*/  @!P0 IMAD R31, R28, 0xb0, RZ ;  /* 0x000000b01c1f8824 */ /* 0x000fe200078e02ff */
[----:B------:R2:W-:Y:S01]  /*1a1f0*/  @P0 STS.128 [R242+0x4000], RZ ;  /* 0x004000fff2000388 */ /* 0x0005e20000000c00 */
[-C--:B------:R-:W-:Y:S01]  /*1a200*/  @!P0 LEA.HI.X R129, R112, R249.reuse, R30, 0x1, P1 ;  /* 0x000000f970818211 */ /* 0x080fe200008f0c1e */
[----:B------:R-:W-:Y:S01]  /*1a210*/  @!P0 IMAD.IADD R35, R35, 0x1, R109 ;  /* 0x0000000123238824 */ /* 0x000fe200078e026d */
[-C--:B------:R-:W-:Y:S01]  /*1a220*/  @!P0 LEA.HI.X R217, R110, R249.reuse, R29, 0x1, P3 ;  /* 0x000000f96ed98211 */ /* 0x080fe200018f0c1d */
[----:B------:R-:W-:Y:S01]  /*1a230*/  @!PT LDS RZ, [RZ] ;  /* 0x00000000fffff984 */ /* 0x000fe20000000800 */
[----:B------:R-:W-:Y:S01]  /*1a240*/  @!PT LDS RZ, [RZ] ;  /* 0x00000000fffff984 */ /* 0x000fe20000000800 */
[----:B------:R-:W-:Y:S01]  /*1a250*/  @!PT LDS RZ, [RZ] ;  /* 0x00000000fffff984 */ /* 0x000fe20000000800 */
[----:B------:R2:W-:Y:S01]  /*1a260*/  @!P0 LDGSTS.E.BYPASS.LTC128B.128 [R242+0x4000], [R118.64] ;  /* 0x0400000076f28fae */ /* 0x0005e2000b901d54 */
[-C--:B------:R-:W-:Y:S01]  /*1a270*/  @!P0 LEA R112, P1, R106, R248.reuse, 0x1 ;  /* 0x000000f86a708211 */ /* 0x080fe200078208ff */
[----:B------:R-:W-:Y:S01]  /*1a280*/  @!P0 IMAD.IADD R30, R31, 0x1, R99 ;  /* 0x000000011f1e8824 */ /* 0x000fe200078e0263 */
[-C--:B------:R-:W-:Y:S01]  /*1a290*/  @!P0 LEA.HI.X R115, R108, R249.reuse, R35, 0x1, P2 ;  /* 0x000000f96c738211 */ /* 0x080fe200010f0c23 */
[----:B------:R2:W-:Y:S01]  /*1a2a0*/  @P0 STS.128 [R242+0x4800], RZ ;  /* 0x004800fff2000388 */ /* 0x0005e20000000c00 */
[-C--:B------:R-:W-:Y:S01]  /*1a2b0*/  @!P0 LEA.HI.X R113, R106, R249.reuse, R33, 0x1, P1 ;  /* 0x000000f96a718211 */ /* 0x080fe200008f0c21 */
[----:B------:R-:W-:Y:S01]  /*1a2c0*/  @!P0 IMAD R29, R28, 0xc0, RZ ;  /* 0x000000c01c1d8824 */ /* 0x000fe200078e02ff */
[-C--:B------:R-:W-:Y:S01]  /*1a2d0*/  @!P0 LEA R106, P1, R98, R248.reuse, 0x1 ;  /* 0x000000f8626a8211 */ /* 0x080fe200078208ff */
        /* <DEDUP_REMOVED lines=15> */
[----:B------:R-:W-:Y:S01]  /*1a3d0*/  @!P0 LEA.HI.X R99, R96, R249, R29, 0x1, P4 ;  /* 0x000000f960638211 */ /* 0x000fe200020f0c1d */
[C---:B------:R-:W-:Y:S01]  /*1a3e0*/  @!P0 IMAD R31, R28.reuse, 0xe0, RZ ;  /* 0x000000e01c1f8824 */ /* 0x040fe200078e02ff */
[----:B------:R-:W-:Y:S01]  /*1a3f0*/  @!P0 IADD3 R33, R33, R93, RZ ;  /* 0x0000005d21218210 */ /* 0x000fe20007ffe0ff */
[----:B------:R2:W-:Y:S01]  /*1a400*/  @P0 STS.128 [R242+0x5800], RZ ;  /* 0x005800fff2000388 */ /* 0x0005e20000000c00 */
[----:B------:R-:W-:Y:S01]  /*1a410*/  @!P0 IMAD R35, R28, 0xf0, RZ ;  /* 0x000000f01c238824 */ /* 0x000fe200078e02ff */
[----:B------:R-:W-:Y:S01]  /*1a420*/  @!P0 LEA R28, P2, R86, R248, 0x1 ;  /* 0x000000f8561c8211 */ /* 0x000fe200078408ff */
[----:B------:R-:W-:Y:S01]  /*1a430*/  @!P0 IMAD.IADD R31, R31, 0x1, R87 ;  /* 0x000000011f1f8824 */ /* 0x000fe200078e0257 */
[----:B------:R-:W-:Y:S01]  /*1a440*/  @!PT LDS RZ, [RZ] ;  /* 0x00000000fffff984 */ /* 0x000fe20000000800 */
[----:B------:R-:W-:Y:S01]  /*1a450*/  @!PT LDS RZ, [RZ] ;  /* 0x00000000fffff984 */ /* 0x000fe20000000800 */
[----:B------:R-:W-:Y:S01]  /*1a460*/  @!PT LDS RZ, [RZ] ;  /* 0x00000000fffff984 */ /* 0x000fe20000000800 */
[----:B------:R2:W-:Y:S01]  /*1a470*/  @!P0 LDGSTS.E.BYPASS.LTC128B.128 [R242+0x5800], [R216.64] ;  /* 0x05800000d8f28fae */ /* 0x0005e2000b901d54 */
[-C--:B------:R-:W-:Y:S01]  /*1a480*/  @!P0 LEA.HI.X R33, R92, R249.reuse, R33, 0x1, P3 ;  /* 0x000000f95c218211 */ /* 0x080fe200018f0c21 */
[----:B------:R-:W-:Y:S01]  /*1a490*/  @!P0 IMAD.IADD R35, R35, 0x1, R57 ;  /* 0x0000000123238824 */ /* 0x000fe200078e0239 */
[----:B------:R-:W-:Y:S01]  /*1a4a0*/  MOV R248, R116 ;  /* 0x0000007400f87202 */ /* 0x000fe20000000f00 */
[----:B------:R2:W-:Y:S01]  /*1a4b0*/  @P0 STS.128 [R242+0x6000], RZ ;  /* 0x006000fff2000388 */ /* 0x0005e20000000c00 */
[-C--:B------:R-:W-:Y:S02]  /*1a4c0*/  @!P0 LEA.HI.X R29, R86, R249.reuse, R31, 0x1, P2 ;  /* 0x000000f9561d8211 */ /* 0x080fe400010f0c1f */
[----:B------:R-:W-:Y:S01]  /*1a4d0*/  @!P0 LEA.HI.X R31, R56, R249, R35, 0x1, P1 ;  /* 0x000000f9381f8211 */ /* 0x000fe200008f0c23 */
[----:B------:R-:W-:Y:S01]  /*1a4e0*/  @!PT LDS RZ, [RZ] ;  /* 0x00000000fffff984 */ /* 0x000fe20000000800 */
[----:B------:R-:W-:Y:S01]  /*1a4f0*/  @!PT LDS RZ, [RZ] ;  /* 0x00000000fffff984 */ /* 0x000fe20000000800 */
[----:B------:R-:W-:Y:S01]  /*1a500*/  @!PT LDS RZ, [RZ] ;  /* 0x00000000fffff984 */ /* 0x000fe20000000800 */
[----:B------:R2:W-:Y:S01]  /*1a510*/  @!P0 LDGSTS.E.BYPASS.LTC128B.128 [R242+0x6000], [R124.64] ;  /* 0x060000007cf28fae */ /* 0x0005e2000b901d54 */
[----:B------:R-:W-:Y:S03]  /*1a520*/  IMAD.MOV.U32 R249, RZ, RZ, R117 ;  /* 0x000000fffff97224 */ /* 0x000fe600078e0075 */
        /* <DEDUP_REMOVED lines=36> */
.L_x_2510:
[----:B--234-:R-:W2:Y:S01]  /*1a770*/  LDL.LU R112, [R1+0x10] ;  /* 0x0000100001707983 */ /* 0x01cea20000300800 */
[----:B------:R-:W-:Y:S02]  /*1a780*/  UIADD3 UR24, UR12, -0x1, URZ ;  /* 0xffffffff0c187890 */ /* 0x000fe4000fffe03f */
[----:B------:R-:W-:Y:S01]  /*1a790*/  UISETP.GT.AND UP0, UPT, UR12, 0x1, UPT ;  /* 0x000000010c00788c */ /* 0x000fe2000bf04270 */
[----:B------:R-:W3:Y:S01]  /*1a7a0*/  LDL.LU R114, [R1+0x4] ;  /* 0x0000040001727983 */ /* 0x000ee20000300800 */
[----:B------:R-:W-:Y:S02]  /*1a7b0*/  UMOV UR10, UR22 ;  /* 0x00000016000a7c82 */ /* 0x000fe40008000000 */
[----:B------:R-:W-:Y:S01]  /*1a7c0*/  MOV R28, UR24 ;  /* 0x00000018001c7c02 */ /* 0x000fe20008000f00 */
[----:B------:R-:W4:Y:S01]  /*1a7d0*/  LDL.LU R120, [R1+0x14] ;  /* 0x0000140001787983 */ /* 0x000f220000300800 */
[----:B------:R-:W-:Y:S02]  /*1a7e0*/  UMOV UR11, UR19 ;  /* 0x00000013000b7c82 */ /* 0x000fe40008000000 */
[----:B------:R-:W-:Y:S01]  /*1a7f0*/  LEA R68, R28, R243, 0x8 ;  /* 0x000000f31c447211 */ /* 0x000fe200078e40ff */
[----:B------:R-:W5:Y:S01]  /*1a800*/  LDL.LU R121, [R1+0x8] ;  /* 0x0000080001797983 */ /* 0x000f620000300800 */
[----:B------:R-:W-:Y:S02]  /*1a810*/  UMOV UR12, UR24 ;  /* 0x00000018000c7c82 */ /* 0x000fe40008000000 */
[----:B------:R-:W-:Y:S01]  /*1a820*/  I2F R28, R68 ;  /* 0x00000044001c7306 */ /* 0x000fe20000201400 */
[----:B------:R-:W2:Y:S01]  /*1a830*/  LDL.LU R119, [R1+0xc] ;  /* 0x00000c0001777983 */ /* 0x000ea20000300800 */
[C---:B-1----:R-:W-:Y:S02]  /*1a840*/  IADD3 R49, R68.reuse, 0xa0, RZ ;  /* 0x000000a044317810 */ /* 0x042fe40007ffe0ff */
[C---:B------:R-:W-:Y:S02]  /*1a850*/  IADD3 R31, R68.reuse, 0x1, RZ ;  /* 0x00000001441f7810 */ /* 0x040fe40007ffe0ff */
[C---:B------:R-:W-:Y:S02]  /*1a860*/  IADD3 R29, R68.reuse, 0x10, RZ ;  /* 0x00000010441d7810 */ /* 0x040fe40007ffe0ff */
[C---:B------:R-:W-:Y:S02]  /*1a870*/  IADD3 R44, R68.reuse, 0x11, RZ ;  /* 0x00000011442c7810 */ /* 0x040fe40007ffe0ff */
        /* <DEDUP_REMOVED lines=45> */
[----:B------:R-:W-:Y:S05]  /*1ab50*/  IADD3 R79, R68, 0x99, RZ ;  /* 0x00000099444f7810 */ /* 0x000fea0007ffe0ff */
        /* <DEDUP_REMOVED lines=34> */
[----:B------:R-:W-:Y:S01]  /*1ad80*/  FFMA.FTZ R65, R28, UR4, R5 ;  /* 0x000000041c417c23 */ /* 0x000fe20008010005 */
[----:B------:R-:W-:Y:S01]  /*1ad90*/  IADD3 R5, R68, 0xa9, RZ ;  /* 0x000000a944057810 */ /* 0x000fe20007ffe0ff */
[----:B------:R-:W-:Y:S02]  /*1ada0*/  FFMA.FTZ R77, R31, UR4, R6 ;  /* 0x000000041f4d7c23 */ /* 0x000fe40008010006 */
[----:B------:R-:W-:Y:S01]  /*1adb0*/  FFMA.FTZ R28, R28, UR4, R0 ;  /* 0x000000041c1c7c23 */ /* 0x000fe20008010000 */
[----:B------:R-:W-:Y:S01]  /*1adc0*/  FMNMX.FTZ R6, R65, R167, !PT ;  /* 0x000000a741067209 */ /* 0x000fe20007810000 */
[----:B------:R1:W-:Y:S01]  /*1add0*/  I2F R0, R49 ;  /* 0x0000003100007306 */ /* 0x0003e20000201400 */
[C---:B------:R-:W-:Y:S02]  /*1ade0*/  FFMA.FTZ R10, R86.reuse, UR4, R10 ;  /* 0x00000004560a7c23 */ /* 0x040fe4000801000a */
[----:B------:R-:W-:Y:S01]  /*1adf0*/  FFMA.FTZ R86, R86, UR4, R7 ;  /* 0x0000000456567c23 */ /* 0x000fe20008010007 */
[----:B------:R-:W-:Y:S01]  /*1ae00*/  FMNMX.FTZ R7, R77, R6, !PT ;  /* 0x000000064d077209 */ /* 0x000fe20007810000 */
[----:B------:R-:W-:Y:S02]  /*1ae10*/  FFMA.FTZ R11, R34, UR4, R11 ;  /* 0x00000004220b7c23 */ /* 0x000fe4000801000b */
[----:B------:R-:W-:Y:S01]  /*1ae20*/  FFMA.FTZ R30, R31, UR4, R2 ;  /* 0x000000041f1e7c23 */ /* 0x000fe20008010002 */
[----:B------:R-:W-:Y:S01]  /*1ae30*/  FMNMX.FTZ R6, R10, R7, !PT ;  /* 0x000000070a067209 */ /* 0x000fe20007810000 */
[C---:B------:R-:W-:Y:S01]  /*1ae40*/  FFMA.FTZ R31, R29.reuse, UR4, R14 ;  /* 0x000000041d1f7c23 */ /* 0x040fe2000801000e */
[----:B------:R-:W-:Y:S01]  /*1ae50*/  I2F R5, R5 ;  /* 0x0000000500057306 */ /* 0x000fe20000201400 */
[----:B------:R-:W-:Y:S01]  /*1ae60*/  FFMA.FTZ R46, R29, UR4, R4 ;  /* 0x000000041d2e7c23 */ /* 0x000fe20008010004 */
[----:B------:R-:W-:Y:S01]  /*1ae70*/  FMNMX.FTZ R6, R11, R6, !PT ;  /* 0x000000060b067209 */ /* 0x000fe20007810000 */
[----:B------:R-:W-:Y:S01]  /*1ae80*/  FFMA.FTZ R29, R44, UR4, R15 ;  /* 0x000000042c1d7c23 */ /* 0x000fe2000801000f */
[----:B------:R-:W-:Y:S01]  /*1ae90*/  IADD3 R14, R68, 0xc9, RZ ;  /* 0x000000c9440e7810 */ /* 0x000fe20007ffe0ff */
[----:B------:R-:W-:Y:S01]  /*1aea0*/  FFMA.FTZ R44, R44, UR4, R13 ;  /* 0x000000042c2c7c23 */ /* 0x000fe2000801000d */
[----:B------:R-:W-:Y:S01]  /*1aeb0*/  FMNMX.FTZ R13, R28, R165, !PT ;  /* 0x000000a51c0d7209 */ /* 0x000fe20007810000 */
[----:B------:R-:W-:Y:S01]  /*1aec0*/  FFMA.FTZ R18, R35, UR4, R18 ;  /* 0x0000000423127c23 */ /* 0x000fe20008010012 */
[----:B------:R-:W-:Y:S01]  /*1aed0*/  FMNMX.FTZ R6, R31, R6, !PT ;  /* 0x000000061f067209 */ /* 0x000fe20007810000 */
[----:B------:R-:W-:Y:S01]  /*1aee0*/  FFMA.FTZ R9, R34, UR4, R9 ;  /* 0x0000000422097c23 */ /* 0x000fe20008010009 */
[----:B------:R-:W-:Y:S01]  /*1aef0*/  FMNMX.FTZ R13, R30, R13, !PT ;  /* 0x0000000d1e0d7209 */ /* 0x000fe20007810000 */
[----:B------:R-:W-:Y:S01]  /*1af00*/  FFMA.FTZ R34, R35, UR4, R8 ;  /* 0x0000000423227c23 */ /* 0x000fe20008010008 */
[----:B------:R-:W-:Y:S01]  /*1af10*/  IADD3 R2, R68, 0xa1, RZ ;  /* 0x000000a144027810 */ /* 0x000fe20007ffe0ff */
[----:B------:R-:W-:Y:S01]  /*1af20*/  FFMA.FTZ R35, R116, UR4, R23 ;  /* 0x0000000474237c23 */ /* 0x000fe20008010017 */
[----:B------:R-:W-:Y:S01]  /*1af30*/  FMNMX.FTZ R8, R86, R13, !PT ;  /* 0x0000000d56087209 */ /* 0x000fe20007810000 */
[----:B-1----:R-:W-:Y:S01]  /*1af40*/  FFMA.FTZ R49, R33, UR4, R22 ;  /* 0x0000000421317c23 */ /* 0x002fe20008010016 */
[----:B------:R-:W-:Y:S01]  /*1af50*/  FMNMX.FTZ R13, R29, R6, !PT ;  /* 0x000000061d0d7209 */ /* 0x000fe20007810000 */
[----:B------:R-:W-:Y:S01]  /*1af60*/  FFMA.FTZ R56, R33, UR4, R12 ;  /* 0x0000000421387c23 */ /* 0x000fe2000801000c */
[----:B------:R-:W-:Y:S01]  /*1af70*/  I2F R2, R2 ;  /* 0x0000000200027306 */ /* 0x000fe20000201400 */
[----:B------:R-:W-:Y:S01]  /*1af80*/  FFMA.FTZ R19, R32, UR4, R19 ;  /* 0x0000000420137c23 */ /* 0x000fe20008010013 */
[----:B------:R-:W-:Y:S01]  /*1af90*/  FMNMX.FTZ R7, R9, R8, !PT ;  /* 0x0000000809077209 */ /* 0x000fe20007810000 */
[----:B------:R-:W-:Y:S01]  /*1afa0*/  FFMA.FTZ R57, R118, UR4, R27 ;  /* 0x0000000476397c23 */ /* 0x000fe2000801001b */
[----:B------:R-:W-:Y:S01]  /*1afb0*/  FMNMX.FTZ R6, R18, R13, !PT ;  /* 0x0000000d12067209 */ /* 0x000fe20007810000 */
[----:B------:R-:W-:Y:S01]  /*1afc0*/  FFMA.FTZ R116, R116, UR4, R21 ;  /* 0x0000000474747c23 */ /* 0x000fe20008010015 */
[----:B------:R-:W-:Y:S01]  /*1afd0*/  FMNMX.FTZ R7, R46, R7, !PT ;  /* 0x000000072e077209 */ /* 0x000fe20007810000 */
[----:B-----5:R-:W-:Y:S01]  /*1afe0*/  FFMA.FTZ R124, R117, UR4, R121 ;  /* 0x00000004757c7c23 */ /* 0x020fe20008010079 */
[----:B------:R-:W-:Y:S01]  /*1aff0*/  FMNMX.FTZ R6, R19, R6, !PT ;  /* 0x0000000613067209 */ /* 0x000fe20007810000 */
[----:B--2---:R-:W-:Y:S01]  /*1b000*/  FFMA.FTZ R128, R115, UR4, R112 ;  /* 0x0000000473807c23 */ /* 0x004fe20008010070 */
[----:B------:R-:W-:Y:S01]  /*1b010*/  FMNMX.FTZ R7, R44, R7, !PT ;  /* 0x000000072c077209 */ /* 0x000fe20007810000 */
        /* <DEDUP_REMOVED lines=8> */
[----:B------:R-:W-:Y:S02]  /*1b0a0*/  FFMA.FTZ R215, R108, UR4, R215 ;  /* 0x000000046cd77c23 */ /* 0x000fe400080100d7 */
[----:B------:R-:W-:Y:S02]  /*1b0b0*/  FFMA.FTZ R213, R107, UR4, R213 ;  /* 0x000000046bd57c23 */ /* 0x000fe400080100d5 */
[----:B------:R-:W-:Y:S01]  /*1b0c0*/  FFMA.FTZ R214, R109, UR4, R214 ;  /* 0x000000046dd67c23 */ /* 0x000fe200080100d6 */
[----:B------:R-:W-:Y:S01]  /*1b0d0*/  I2F R4, R4 ;  /* 0x0000000400047306 */ /* 0x000fe20000201400 */
[----:B------:R-:W-:Y:S02]  /*1b0e0*/  FFMA.FTZ R32, R32, UR4, R17 ;  /* 0x0000000420207c23 */ /* 0x000fe40008010011 */
[----:B------:R-:W-:Y:S02]  /*1b0f0*/  FFMA.FTZ R33, R113, UR4, R26 ;  /* 0x0000000471217c23 */ /* 0x000fe4000801001a */
[----:B------:R-:W-:Y:S01]  /*1b100*/  FFMA.FTZ R212, R108, UR4, R212 ;  /* 0x000000046cd47c23 */ /* 0x000fe200080100d4 */
        /* <DEDUP_REMOVED lines=11> */
[----:B------:R-:W-:Y:S02]  /*1b1c0*/  FFMA.FTZ R197, R96, UR4, R197 ;  /* 0x0000000460c57c23 */ /* 0x000fe400080100c5 */
[----:B------:R-:W-:Y:S01]  /*1b1d0*/  FFMA.FTZ R198, R98, UR4, R198 ;  /* 0x0000000462c67c23 */ /* 0x000fe200080100c6 */
[----:B------:R-:W1:Y:S01]  /*1b1e0*/  I2F R7, R7 ;  /* 0x0000000700077306 */ /* 0x000e620000201400 */
[----:B------:R-:W-:Y:S02]  /*1b1f0*/  FFMA.FTZ R119, R127, UR4, R119 ;  /* 0x000000047f777c23 */ /* 0x000fe40008010077 */
[----:B------:R-:W-:Y:S02]  /*1b200*/  FFMA.FTZ R113, R113, UR4, R16 ;  /* 0x0000000471717c23 */ /* 0x000fe40008010010 */
[----:B------:R-:W-:Y:S01]  /*1b210*/  FFMA.FTZ R130, R117, UR4, R20 ;  /* 0x0000000475827c23 */ /* 0x000fe20008010014 */
[----:B------:R-:W-:Y:S01]  /*1b220*/  FMNMX.FTZ R13, R119, R6, !PT ;  /* 0x00000006770d7209 */ /* 0x000fe20007810000 */
[----:B------:R-:W-:Y:S01]  /*1b230*/  FFMA.FTZ R118, R118, UR4, R25 ;  /* 0x0000000476767c23 */ /* 0x000fe20008010019 */
[----:B------:R-:W-:Y:S01]  /*1b240*/  FMNMX.FTZ R15, R113, R8, !PT ;  /* 0x00000008710f7209 */ /* 0x000fe20007810000 */
[----:B----4-:R-:W-:Y:S01]  /*1b250*/  FFMA.FTZ R117, R131, UR4, R120 ;  /* 0x0000000483757c23 */ /* 0x010fe20008010078 */
[----:B------:R-:W-:Y:S01]  /*1b260*/  FMNMX.FTZ R6, R124, R13, !PT ;  /* 0x0000000d7c067209 */ /* 0x000fe20007810000 */
[----:B------:R-:W-:Y:S01]  /*1b270*/  FFMA.FTZ R192, R97, UR4, R192 ;  /* 0x0000000461c07c23 */ /* 0x000fe200080100c0 */
[----:B------:R-:W-:Y:S01]  /*1b280*/  IADD3 R20, R68, 0xd9, RZ ;  /* 0x000000d944147810 */ /* 0x000fe20007ffe0ff */
[----:B------:R-:W-:Y:S01]  /*1b290*/  FFMA.FTZ R196, R96, UR4, R196 ;  /* 0x0000000460c47c23 */ /* 0x000fe200080100c4 */
[----:B------:R-:W-:Y:S01]  /*1b2a0*/  IADD3 R120, R68, 0xb8, RZ ;  /* 0x000000b844787810 */ /* 0x000fe20007ffe0ff */
[C---:B------:R-:W-:Y:S01]  /*1b2b0*/  FFMA.FTZ R185, R87.reuse, UR4, R185 ;  /* 0x0000000457b97c23 */ /* 0x040fe200080100b9 */
[----:B------:R-:W-:Y:S01]  /*1b2c0*/  FMNMX.FTZ R8, R118, R15, !PT ;  /* 0x0000000f76087209 */ /* 0x000fe20007810000 */
[----:B------:R-:W-:Y:S01]  /*1b2d0*/  FFMA.FTZ R182, R87, UR4, R182 ;  /* 0x0000000457b67c23 */ /* 0x000fe200080100b6 */
[----:B------:R-:W-:Y:S01]  /*1b2e0*/  FMNMX.FTZ R15, R117, R6, !PT ;  /* 0x00000006750f7209 */ /* 0x000fe20007810000 */
[----:B------:R-:W-:Y:S01]  /*1b2f0*/  FFMA.FTZ R169, R126, UR4, R169 ;  /* 0x000000047ea97c23 */ /* 0x000fe200080100a9 */
[----:B------:R-:W2:Y:S01]  /*1b300*/  I2F R120, R120 ;  /* 0x0000007800787306 */ /* 0x000ea20000201400 */
[----:B------:R-:W-:Y:S01]  /*1b310*/  FFMA.FTZ R127, R127, UR4, R24 ;  /* 0x000000047f7f7c23 */ /* 0x000fe20008010018 */
[----:B------:R-:W-:Y:S01]  /*1b320*/  IADD3 R6, R68, 0xc8, RZ ;  /* 0x000000c844067810 */ /* 0x000fe20007ffe0ff */
[----:B------:R-:W-:Y:S02]  /*1b330*/  FFMA.FTZ R126, R126, UR4, R47 ;  /* 0x000000047e7e7c23 */ /* 0x000fe4000801002f */
[----:B-1----:R-:W-:Y:S01]  /*1b340*/  FFMA.FTZ R111, R7, UR4, R58 ;  /* 0x00000004076f7c23 */ /* 0x002fe2000801003a */
[----:B------:R-:W-:Y:S01]  /*1b350*/  FMNMX.FTZ R13, R127, R8, !PT ;  /* 0x000000087f0d7209 */ /* 0x000fe20007810000 */
[----:B------:R-:W-:Y:S01]  /*1b360*/  FFMA.FTZ R108, R7, UR4, R54 ;  /* 0x00000004076c7c23 */ /* 0x000fe20008010036 */
[----:B------:R-:W-:Y:S01]  /*1b370*/  FMNMX.FTZ R8, R128, R15, !PT ;  /* 0x0000000f80087209 */ /* 0x000fe20007810000 */
[----:B------:R-:W-:Y:S01]  /*1b380*/  FFMA.FTZ R219, R216, UR4, R41 ;  /* 0x00000004d8db7c23 */ /* 0x000fe20008010029 */
[----:B------:R-:W1:Y:S01]  /*1b390*/  I2F R6, R6 ;  /* 0x0000000600067306 */ /* 0x000e620000201400 */
[----:B------:R-:W-:Y:S01]  /*1b3a0*/  FFMA.FTZ R223, R110, UR4, R223 ;  /* 0x000000046edf7c23 */ /* 0x000fe200080100df */
[----:B------:R-:W-:Y:S01]  /*1b3b0*/  FMNMX.FTZ R8, R129, R8, !PT ;  /* 0x0000000881087209 */ /* 0x000fe20007810000 */
[----:B---3--:R-:W-:Y:S01]  /*1b3c0*/  FFMA.FTZ R131, R131, UR4, R114 ;  /* 0x0000000483837c23 */ /* 0x008fe20008010072 */
        /* <DEDUP_REMOVED lines=10> */
[----:B------:R-:W-:Y:S01]  /*1b470*/  IADD3 R15, R68, 0xd0, RZ ;  /* 0x000000d0440f7810 */ /* 0x000fe20007ffe0ff */
[C---:B--2---:R-:W-:Y:S01]  /*1b480*/  FFMA.FTZ R123, R120.reuse, UR4, R52 ;  /* 0x00000004787b7c23 */ /* 0x044fe20008010034 */
        /* <DEDUP_REMOVED lines=8> */
[C---:B-1----:R-:W-:Y:S01]  /*1b510*/  FFMA.FTZ R107, R6.reuse, UR4, R59 ;  /* 0x00000004066b7c23 */ /* 0x042fe2000801003b */
[----:B------:R-:W-:Y:S01]  /*1b520*/  FMNMX.FTZ R12, R215, R12, !PT ;  /* 0x0000000cd70c7209 */ /* 0x000fe20007810000 */
[----:B------:R-:W-:Y:S01]  /*1b530*/  FFMA.FTZ R102, R6, UR4, R102 ;  /* 0x0000000406667c23 */ /* 0x000fe20008010066 */
[----:B------:R-:W-:Y:S01]  /*1b540*/  FMNMX.FTZ R13, R220, R13, !PT ;  /* 0x0000000ddc0d7209 */ /* 0x000fe20007810000 */
[----:B------:R-:W1:Y:S01]  /*1b550*/  I2F R114, R114 ;  /* 0x0000007200727306 */ /* 0x000e620000201400 */
[----:B------:R-:W-:Y:S01]  /*1b560*/  FFMA.FTZ R218, R218, UR4, R37 ;  /* 0x00000004dada7c23 */ /* 0x000fe20008010025 */
[----:B------:R-:W-:Y:S01]  /*1b570*/  FMNMX.FTZ R16, R213, R12, !PT ;  /* 0x0000000cd5107209 */ /* 0x000fe20007810000 */
[----:B------:R-:W-:Y:S02]  /*1b580*/  FFMA.FTZ R189, R90, UR4, R189 ;  /* 0x000000045abd7c23 */ /* 0x000fe400080100bd */
[----:B------:R-:W-:Y:S01]  /*1b590*/  FFMA.FTZ R190, R93, UR4, R190 ;  /* 0x000000045dbe7c23 */ /* 0x000fe200080100be */
[----:B------:R-:W-:Y:S01]  /*1b5a0*/  FMNMX.FTZ R13, R218, R13, !PT ;  /* 0x0000000dda0d7209 */ /* 0x000fe20007810000 */
[----:B------:R-:W-:Y:S02]  /*1b5b0*/  FFMA.FTZ R186, R90, UR4, R186 ;  /* 0x000000045aba7c23 */ /* 0x000fe400080100ba */
[----:B------:R-:W-:Y:S01]  /*1b5c0*/  FFMA.FTZ R177, R0, UR4, R177 ;  /* 0x0000000400b17c23 */ /* 0x000fe200080100b1 */
[----:B------:R-:W3:Y:S01]  /*1b5d0*/  I2F R12, R15 ;  /* 0x0000000f000c7306 */ /* 0x000ee20000201400 */
[----:B------:R-:W-:Y:S01]  /*1b5e0*/  FMNMX.FTZ R13, R216, R13, !PT ;  /* 0x0000000dd80d7209 */ /* 0x000fe20007810000 */
[----:B------:R-:W-:Y:S02]  /*1b5f0*/  FFMA.FTZ R211, R106, UR4, R211 ;  /* 0x000000046ad37c23 */ /* 0x000fe400080100d3 */
[----:B------:R-:W-:Y:S01]  /*1b600*/  FFMA.FTZ R209, R104, UR4, R209 ;  /* 0x0000000468d17c23 */ /* 0x000fe200080100d1 */
[----:B------:R-:W-:Y:S01]  /*1b610*/  FMNMX.FTZ R13, R214, R13, !PT ;  /* 0x0000000dd60d7209 */ /* 0x000fe20007810000 */
[----:B------:R-:W-:Y:S01]  /*1b620*/  FFMA.FTZ R174, R0, UR4, R174 ;  /* 0x0000000400ae7c23 */ /* 0x000fe200080100ae */
[----:B------:R-:W-:Y:S01]  /*1b630*/  FMNMX.FTZ R16, R211, R16, !PT ;  /* 0x00000010d3107209 */ /* 0x000fe20007810000 */
[----:B------:R-:W-:Y:S01]  /*1b640*/  FFMA.FTZ R122, R122, UR4, R43 ;  /* 0x000000047a7a7c23 */ /* 0x000fe2000801002b */
[----:B------:R-:W-:Y:S01]  /*1b650*/  FMNMX.FTZ R13, R212, R13, !PT ;  /* 0x0000000dd40d7209 */ /* 0x000fe20007810000 */
[----:B------:R4:W-:Y:S01]  /*1b660*/  I2F R0, R20 ;  /* 0x0000001400007306 */ /* 0x0009e20000201400 */
[----:B--2---:R-:W-:Y:S01]  /*1b670*/  FMNMX.FTZ R14, R209, R16, !PT ;  /* 0x00000010d10e7209 */ /* 0x004fe20007810000 */
[----:B------:R-:W-:Y:S01]  /*1b680*/  FFMA.FTZ R208, R106, UR4, R208 ;  /* 0x000000046ad07c23 */ /* 0x000fe200080100d0 */
        /* <DEDUP_REMOVED lines=9> */
[----:B------:R-:W-:Y:S01]  /*1b720*/  FFMA.FTZ R200, R99, UR4, R200 ;  /* 0x0000000463c87c23 */ /* 0x000fe200080100c8 */
[----:B------:R-:W-:Y:S01]  /*1b730*/  FMNMX.FTZ R14, R203, R14, !PT ;  /* 0x0000000ecb0e7209 */ /* 0x000fe20007810000 */
[----:B---3--:R-:W-:Y:S01]  /*1b740*/  FFMA.FTZ R95, R12, UR4, R95 ;  /* 0x000000040c5f7c23 */ /* 0x008fe2000801005f */
[----:B------:R-:W-:Y:S01]  /*1b750*/  FMNMX.FTZ R15, R204, R17, !PT ;  /* 0x00000011cc0f7209 */ /* 0x000fe20007810000 */
[----:B------:R-:W-:Y:S01]  /*1b760*/  FFMA.FTZ R84, R12, UR4, R84 ;  /* 0x000000040c547c23 */ /* 0x000fe20008010054 */
[----:B------:R-:W-:Y:S01]  /*1b770*/  FMNMX.FTZ R16, R201, R14, !PT ;  /* 0x0000000ec9107209 */ /* 0x000fe20007810000 */
[----:B------:R-:W-:Y:S01]  /*1b780*/  FFMA.FTZ R191, R92, UR4, R191 ;  /* 0x000000045cbf7c23 */ /* 0x000fe200080100bf */
[----:B------:R-:W-:Y:S01]  /*1b790*/  IADD3 R17, R68, 0xd8, RZ ;  /* 0x000000d844117810 */ /* 0x000fe20007ffe0ff */
[----:B------:R-:W-:Y:S01]  /*1b7a0*/  FFMA.FTZ R194, R94, UR4, R194 ;  /* 0x000000045ec27c23 */ /* 0x000fe200080100c2 */
[----:B------:R-:W-:Y:S01]  /*1b7b0*/  IADD3 R12, R68, 0xf8, RZ ;  /* 0x000000f8440c7810 */ /* 0x000fe20007ffe0ff */
[----:B------:R-:W-:Y:S01]  /*1b7c0*/  FFMA.FTZ R187, R88, UR4, R187 ;  /* 0x0000000458bb7c23 */ /* 0x000fe200080100bb */
[----:B------:R-:W1:Y:S01]  /*1b7d0*/  I2F R14, R17 ;  /* 0x00000011000e7306 */ /* 0x000e620000201400 */
[----:B------:R-:W-:Y:S01]  /*1b7e0*/  FMNMX.FTZ R15, R202, R15, !PT ;  /* 0x0000000fca0f7209 */ /* 0x000fe20007810000 */
[----:B------:R-:W-:Y:S01]  /*1b7f0*/  FFMA.FTZ R188, R92, UR4, R188 ;  /* 0x000000045cbc7c23 */ /* 0x000fe200080100bc */
[----:B------:R-:W-:Y:S01]  /*1b800*/  FMNMX.FTZ R16, R199, R16, !PT ;  /* 0x00000010c7107209 */ /* 0x000fe20007810000 */
[----:B------:R-:W-:Y:S01]  /*1b810*/  FFMA.FTZ R183, R85, UR4, R183 ;  /* 0x0000000455b77c23 */ /* 0x000fe200080100b7 */
[----:B----4-:R-:W-:Y:S01]  /*1b820*/  IADD3 R20, R68, 0xf0, RZ ;  /* 0x000000f044147810 */ /* 0x010fe20007ffe0ff */
[----:B------:R-:W-:Y:S01]  /*1b830*/  FFMA.FTZ R184, R88, UR4, R184 ;  /* 0x0000000458b87c23 */ /* 0x000fe200080100b8 */
[C---:B------:R-:W-:Y:S01]  /*1b840*/  IADD3 R104, R68.reuse, 0xc1, RZ ;  /* 0x000000c144687810 */ /* 0x040fe20007ffe0ff */
[C---:B------:R-:W-:Y:S01]  /*1b850*/  FFMA.FTZ R171, R5.reuse, UR4, R171 ;  /* 0x0000000405ab7c23 */ /* 0x040fe200080100ab */
[----:B------:R-:W-:Y:S01]  /*1b860*/  IADD3 R13, R68, 0xd1, RZ ;  /* 0x000000d1440d7810 */ /* 0x000fe20007ffe0ff */
[----:B------:R2:W3:Y:S01]  /*1b870*/  I2F R6, R20 ;  /* 0x0000001400067306 */ /* 0x0004e20000201400 */
        /* <DEDUP_REMOVED lines=9> */
[----:B------:R-:W4:Y:S01]  /*1b910*/  I2F R104, R104 ;  /* 0x0000006800687306 */ /* 0x000f220000201400 */
        /* <DEDUP_REMOVED lines=9> */
[----:B------:R-:W1:Y:S01]  /*1b9b0*/  I2F R13, R13 ;  /* 0x0000000d000d7306 */ /* 0x000e620000201400 */
[----:B------:R-:W-:Y:S01]  /*1b9c0*/  FMNMX.FTZ R15, R190, R15, !PT ;  /* 0x0000000fbe0f7209 */ /* 0x000fe20007810000 */
[----:B------:R-:W-:Y:S01]  /*1b9d0*/  FFMA.FTZ R173, R4, UR4, R173 ;  /* 0x0000000404ad7c23 */ /* 0x000fe200080100ad */
[----:B------:R-:W-:Y:S01]  /*1b9e0*/  FMNMX.FTZ R16, R187, R16, !PT ;  /* 0x00000010bb107209 */ /* 0x000fe20007810000 */
[----:B--2---:R-:W-:Y:S01]  /*1b9f0*/  LDSM.16.MT88.4 R20, [R233+0xa000] ;  /* 0x00a00000e914783b */ /* 0x004fe20000004200 */
[----:B------:R-:W-:Y:S01]  /*1ba00*/  FMNMX.FTZ R15, R188, R15, !PT ;  /* 0x0000000fbc0f7209 */ /* 0x000fe20007810000 */
[C---:B---3--:R-:W-:Y:S01]  /*1ba10*/  FFMA.FTZ R67, R6.reuse, UR4, R67 ;  /* 0x0000000406437c23 */ /* 0x048fe20008010043 */
[----:B------:R-:W-:Y:S01]  /*1ba20*/  FMNMX.FTZ R16, R185, R16, !PT ;  /* 0x00000010b9107209 */ /* 0x000fe20007810000 */
[----:B------:R-:W-:Y:S01]  /*1ba30*/  FFMA.FTZ R66, R6, UR4, R66 ;  /* 0x0000000406427c23 */ /* 0x000fe20008010042 */
[----:B------:R-:W-:Y:S01]  /*1ba40*/  FMNMX.FTZ R5, R186, R15, !PT ;  /* 0x0000000fba057209 */ /* 0x000fe20007810000 */
[----:B------:R-:W2:Y:S01]  /*1ba50*/  I2F R12, R12 ;  /* 0x0000000c000c7306 */ /* 0x000ea20000201400 */
[----:B------:R-:W-:Y:S01]  /*1ba60*/  FMNMX.FTZ R16, R183, R16, !PT ;  /* 0x00000010b7107209 */ /* 0x000fe20007810000 */
[----:B------:R-:W-:Y:S01]  /*1ba70*/  FFMA.FTZ R105, R8, UR4, R105 ;  /* 0x0000000408697c23 */ /* 0x000fe20008010069 */
[----:B------:R-:W-:Y:S01]  /*1ba80*/  FMNMX.FTZ R5, R184, R5, !PT ;  /* 0x00000005b8057209 */ /* 0x000fe20007810000 */
[C---:B----4-:R-:W-:Y:S01]  /*1ba90*/  FFMA.FTZ R109, R104.reuse, UR4, R55 ;  /* 0x00000004686d7c23 */ /* 0x050fe20008010037 */
[----:B------:R-:W-:Y:S01]  /*1baa0*/  FMNMX.FTZ R16, R181, R16, !PT ;  /* 0x00000010b5107209 */ /* 0x000fe20007810000 */
[----:B------:R-:W-:Y:S01]  /*1bab0*/  FFMA.FTZ R104, R104, UR4, R53 ;  /* 0x0000000468687c23 */ /* 0x000fe20008010035 */
[----:B------:R-:W-:Y:S01]  /*1bac0*/  FMNMX.FTZ R5, R182, R5, !PT ;  /* 0x00000005b6057209 */ /* 0x000fe20007810000 */
[----:B------:R-:W-:Y:S01]  /*1bad0*/  LDSM.16.MT88.4 R52, [R233+0xa800] ;  /* 0x00a80000e934783b */ /* 0x000fe20000004200 */
[----:B------:R-:W-:Y:S01]  /*1bae0*/  FMNMX.FTZ R16, R179, R16, !PT ;  /* 0x00000010b3107209 */ /* 0x000fe20007810000 */
[----:B------:R-:W-:Y:S01]  /*1baf0*/  FFMA.FTZ R100, R8, UR4, R100 ;  /* 0x0000000408647c23 */ /* 0x000fe20008010064 */
[----:B------:R-:W-:Y:S01]  /*1bb00*/  IADD3 R17, R68, 0xe9, RZ ;  /* 0x000000e944117810 */ /* 0x000fe20007ffe0ff */
[----:B------:R-:W-:Y:S01]  /*1bb10*/  FFMA.FTZ R83, R0, UR4, R83 ;  /* 0x0000000400537c23 */ /* 0x000fe20008010053 */
[----:B------:R-:W-:Y:S01]  /*1bb20*/  IADD3 R8, R68, 0xf1, RZ ;  /* 0x000000f144087810 */ /* 0x000fe20007ffe0ff */
[----:B-1----:R-:W-:Y:S01]  /*1bb30*/  FFMA.FTZ R91, R13, UR4, R91 ;  /* 0x000000040d5b7c23 */ /* 0x002fe2000801005b */
[----:B------:R-:W1:Y:S01]  /*1bb40*/  I2F R7, R17 ;  /* 0x0000001100077306 */ /* 0x000e620000201400 */
        /* <DEDUP_REMOVED lines=8> */
[----:B--2---:R-:W-:Y:S01]  /*1bbd0*/  FFMA.FTZ R36, R12, UR4, R36 ;  /* 0x000000040c247c23 */ /* 0x004fe20008010024 */
[----:B------:R-:W2:Y:S01]  /*1bbe0*/  I2F R8, R8 ;  /* 0x0000000800087306 */ /* 0x000ea20000201400 */
[----:B------:R-:W-:Y:S01]  /*1bbf0*/  FMNMX.FTZ R15, R176, R15, !PT ;  /* 0x0000000fb00f7209 */ /* 0x000fe20007810000 */
[----:B------:R-:W-:Y:S01]  /*1bc00*/  FFMA.FTZ R170, R4, UR4, R170 ;  /* 0x0000000404aa7c23 */ /* 0x000fe200080100aa */
[----:B------:R-:W-:Y:S01]  /*1bc10*/  FMNMX.FTZ R16, R173, R16, !PT ;  /* 0x00000010ad107209 */ /* 0x000fe20007810000 */
[----:B------:R-:W-:Y:S01]  /*1bc20*/  FFMA.FTZ R63, R12, UR4, R63 ;  /* 0x000000040c3f7c23 */ /* 0x000fe2000801003f */
[----:B------:R-:W-:Y:S02]  /*1bc30*/  FMNMX.FTZ R15, R174, R15, !PT ;  /* 0x0000000fae0f7209 */ /* 0x000fe40007810000 */
[----:B------:R-:W-:Y:S02]  /*1bc40*/  FMNMX.FTZ R16, R171, R16, !PT ;  /* 0x00000010ab107209 */ /* 0x000fe40007810000 */
[----:B------:R-:W-:Y:S02]  /*1bc50*/  FMNMX.FTZ R15, R172, R15, !PT ;  /* 0x0000000fac0f7209 */ /* 0x000fe40007810000 */
[----:B------:R-:W-:Y:S02]  /*1bc60*/  FMNMX.FTZ R16, R169, R16, !PT ;  /* 0x00000010a9107209 */ /* 0x000fe40007810000 */
[C---:B------:R-:W-:Y:S01]  /*1bc70*/  IADD3 R2, R68.reuse, 0xe0, RZ ;  /* 0x000000e044027810 */ /* 0x040fe20007ffe0ff */
[----:B-1----:R-:W-:Y:S01]  /*1bc80*/  FFMA.FTZ R69, R7, UR4, R69 ;  /* 0x0000000407457c23 */ /* 0x002fe20008010045 */
[----:B------:R-:W-:Y:S01]  /*1bc90*/  FMNMX.FTZ R16, R125, R16, !PT ;  /* 0x000000107d107209 */ /* 0x000fe20007810000 */
[----:B------:R-:W-:Y:S01]  /*1bca0*/  FFMA.FTZ R70, R7, UR4, R70 ;  /* 0x0000000407467c23 */ /* 0x000fe20008010046 */
[----:B------:R-:W-:Y:S02]  /*1bcb0*/  IADD3 R4, R68, 0xe1, RZ ;  /* 0x000000e144047810 */ /* 0x000fe40007ffe0ff */
[----:B------:R-:W1:Y:S01]  /*1bcc0*/  I2F R2, R2 ;  /* 0x0000000200027306 */ /* 0x000e620000201400 */
[----:B------:R-:W-:Y:S02]  /*1bcd0*/  FMNMX.FTZ R15, R170, R15, !PT ;  /* 0x0000000faa0f7209 */ /* 0x000fe40007810000 */
[----:B------:R-:W-:Y:S02]  /*1bce0*/  FMNMX.FTZ R16, R123, R16, !PT ;  /* 0x000000107b107209 */ /* 0x000fe40007810000 */
[----:B------:R-:W-:Y:S01]  /*1bcf0*/  FMNMX.FTZ R15, R168, R15, !PT ;  /* 0x0000000fa80f7209 */ /* 0x000fe20007810000 */
[C---:B--2---:R-:W-:Y:S01]  /*1bd00*/  FFMA.FTZ R39, R8.reuse, UR4, R39 ;  /* 0x0000000408277c23 */ /* 0x044fe20008010027 */
[----:B------:R-:W-:Y:S01]  /*1bd10*/  FMNMX.FTZ R16, R121, R16, !PT ;  /* 0x0000001079107209 */ /* 0x000fe20007810000 */
[----:B------:R-:W-:Y:S01]  /*1bd20*/  FFMA.FTZ R64, R8, UR4, R64 ;  /* 0x0000000408407c23 */ /* 0x000fe20008010040 */
[----:B------:R-:W-:Y:S01]  /*1bd30*/  FMNMX.FTZ R15, R126, R15, !PT ;  /* 0x0000000f7e0f7209 */ /* 0x000fe20007810000 */
[----:B------:R-:W2:Y:S01]  /*1bd40*/  I2F R4, R4 ;  /* 0x0000000400047306 */ /* 0x000ea20000201400 */
[----:B------:R-:W-:Y:S02]  /*1bd50*/  FMNMX.FTZ R16, R111, R16, !PT ;  /* 0x000000106f107209 */ /* 0x000fe40007810000 */
[----:B------:R-:W-:Y:S02]  /*1bd60*/  FMNMX.FTZ R15, R122, R15, !PT ;  /* 0x0000000f7a0f7209 */ /* 0x000fe40007810000 */
[----:B------:R-:W-:Y:S02]  /*1bd70*/  FMNMX.FTZ R16, R109, R16, !PT ;  /* 0x000000106d107209 */ /* 0x000fe40007810000 */
[----:B------:R-:W-:Y:S02]  /*1bd80*/  FMNMX.FTZ R15, R120, R15, !PT ;  /* 0x0000000f780f7209 */ /* 0x000fe40007810000 */
[----:B------:R-:W-:Y:S02]  /*1bd90*/  IADD3 R5, R68, 0xe8, RZ ;  /* 0x000000e844057810 */ /* 0x000fe40007ffe0ff */
[----:B------:R-:W-:Y:S02]  /*1bda0*/  FMNMX.FTZ R15, R114, R15, !PT ;  /* 0x0000000f720f7209 */ /* 0x000fe40007810000 */
[----:B------:R-:W-:Y:S01]  /*1bdb0*/  FMNMX.FTZ R16, R107, R16, !PT ;  /* 0x000000106b107209 */ /* 0x000fe20007810000 */
[----:B-1----:R-:W-:Y:S01]  /*1bdc0*/  FFMA.FTZ R75, R2, UR4, R75 ;  /* 0x00000004024b7c23 */ /* 0x002fe2000801004b */
[----:B------:R-:W1:Y:S01]  /*1bdd0*/  I2F R5, R5 ;  /* 0x0000000500057306 */ /* 0x000e620000201400 */
[----:B------:R-:W-:Y:S01]  /*1bde0*/  FMNMX.FTZ R15, R108, R15, !PT ;  /* 0x0000000f6c0f7209 */ /* 0x000fe20007810000 */
[----:B------:R-:W-:Y:S01]  /*1bdf0*/  FFMA.FTZ R76, R2, UR4, R76 ;  /* 0x00000004024c7c23 */ /* 0x000fe2000801004c */
[----:B------:R-:W-:Y:S02]  /*1be00*/  FMNMX.FTZ R16, R105, R16, !PT ;  /* 0x0000001069107209 */ /* 0x000fe40007810000 */
[----:B------:R-:W-:Y:S02]  /*1be10*/  FMNMX.FTZ R13, R104, R15, !PT ;  /* 0x0000000f680d7209 */ /* 0x000fe40007810000 */
[----:B------:R-:W-:Y:S01]  /*1be20*/  FMNMX.FTZ R16, R95, R16, !PT ;  /* 0x000000105f107209 */ /* 0x000fe20007810000 */
[----:B--2---:R-:W-:Y:S01]  /*1be30*/  FFMA.FTZ R73, R4, UR4, R73 ;  /* 0x0000000404497c23 */ /* 0x004fe20008010049 */
[----:B------:R-:W-:Y:S01]  /*1be40*/  IADD3 R0, R68, 0xf9, RZ ;  /* 0x000000f944007810 */ /* 0x000fe20007ffe0ff */
[----:B------:R-:W-:Y:S01]  /*1be50*/  FFMA.FTZ R74, R4, UR4, R74 ;  /* 0x00000004044a7c23 */ /* 0x000fe2000801004a */
[----:B------:R-:W-:Y:S02]  /*1be60*/  FMNMX.FTZ R13, R102, R13, !PT ;  /* 0x0000000d660d7209 */ /* 0x000fe40007810000 */
[----:B------:R-:W-:Y:S02]  /*1be70*/  FMNMX.FTZ R16, R91, R16, !PT ;  /* 0x000000105b107209 */ /* 0x000fe40007810000 */
[----:B------:R-:W2:Y:S01]  /*1be80*/  I2F R0, R0 ;  /* 0x0000000000007306 */ /* 0x000ea20000201400 */
        /* <DEDUP_REMOVED lines=13> */
[----:B------:R-:W-:Y:S01]  /*1bf60*/  FMNMX.FTZ R16, R69, R16, !PT ;  /* 0x0000001045107209 */ /* 0x000fe20007810000 */
[----:B--2---:R-:W-:Y:S01]  /*1bf70*/  FFMA.FTZ R3, R0, UR4, R3 ;  /* 0x0000000400037c23 */ /* 0x004fe20008010003 */
        /* <DEDUP_REMOVED lines=21> */
[----:B------:R-:W-:Y:S01]  /*1c0d0*/  FADD.FTZ R4, -R0, R167 ;  /* 0x000000a700047221 */ /* 0x000fe20000010100 */
[----:B--2---:R-:W-:Y:S03]  /*1c0e0*/  FMNMX.FTZ R2, R13, R2, !PT ;  /* 0x000000020d027209 */ /* 0x004fe60007810000 */
[----:B------:R-:W-:Y:S01]  /*1c0f0*/  FMUL.FTZ R37, R4, c[0x0][0x23c] ;  /* 0x00008f0004257a20 */ /* 0x000fe20000410000 */
[----:B------:R-:W1:Y:S01]  /*1c100*/  LDSM.16.MT88.4 R12, [R235+0xa000] ;  /* 0x00a00000eb0c783b */ /* 0x000e620000004200 */
[----:B------:R-:W-:Y:S02]  /*1c110*/  FSEL R68, R68, RZ, P0 ;  /* 0x000000ff44447208 */ /* 0x000fe40000000000 */
[C---:B------:R-:W-:Y:S01]  /*1c120*/  FSETP.NEU.FTZ.AND P0, PT, R2.reuse, -INF , PT ;  /* 0xff8000000200780b */ /* 0x040fe20003f1d000 */
[C---:B------:R-:W-:Y:S01]  /*1c130*/  FADD.FTZ R4, -R2.reuse, R165 ;  /* 0x000000a502047221 */ /* 0x040fe20000010100 */
[----:B------:R-:W2:Y:S01]  /*1c140*/  MUFU.EX2 R37, R37 ;  /* 0x0000002500257308 */ /* 0x000ea20000000800 */
[--C-:B------:R-:W-:Y:S02]  /*1c150*/  FFMA.FTZ R101, R49, c[0x0][0x23c], -R68.reuse ;  /* 0x00008f0031657a23 */ /* 0x100fe40000010844 */
[----:B------:R-:W-:Y:S01]  /*1c160*/  LDSM.16.MT88.4 R48, [R235+0xa800] ;  /* 0x00a80000eb30783b */ /* 0x000fe20000004200 */
[--C-:B------:R-:W-:Y:S02]  /*1c170*/  FFMA.FTZ R112, R57, c[0x0][0x23c], -R68.reuse ;  /* 0x00008f0039707a23 */ /* 0x100fe40000010844 */
[--C-:B------:R-:W-:Y:S02]  /*1c180*/  FFMA.FTZ R93, R77, c[0x0][0x23c], -R68.reuse ;  /* 0x00008f004d5d7a23 */ /* 0x100fe40000010844 */
[--C-:B------:R-:W-:Y:S02]  /*1c190*/  FFMA.FTZ R77, R29, c[0x0][0x23c], -R68.reuse ;  /* 0x00008f001d4d7a23 */ /* 0x100fe40000010844 */
[----:B------:R-:W-:Y:S01]  /*1c1a0*/  MUFU.EX2 R101, R101 ;  /* 0x0000006500657308 */ /* 0x000fe20000000800 */
[--C-:B------:R-:W-:Y:S02]  /*1c1b0*/  FFMA.FTZ R94, R65, c[0x0][0x23c], -R68.reuse ;  /* 0x00008f00415e7a23 */ /* 0x100fe40000010844 */
[----:B------:R-:W-:Y:S02]  /*1c1c0*/  FMUL.FTZ R65, R2, c[0x0][0x23c] ;  /* 0x00008f0002417a20 */ /* 0x000fe40000410000 */
[--C-:B------:R-:W-:Y:S02]  /*1c1d0*/  FFMA.FTZ R88, R10, c[0x0][0x23c], -R68.reuse ;  /* 0x00008f000a587a23 */ /* 0x100fe40000010844 */
[--C-:B------:R-:W-:Y:S01]  /*1c1e0*/  FFMA.FTZ R79, R11, c[0x0][0x23c], -R68.reuse ;  /* 0x00008f000b4f7a23 */ /* 0x100fe20000010844 */
[----:B------:R-:W-:Y:S01]  /*1c1f0*/  FSEL R65, R65, RZ, P0 ;  /* 0x000000ff41417208 */ /* 0x000fe20000000000 */
[--C-:B------:R-:W-:Y:S01]  /*1c200*/  FFMA.FTZ R85, R18, c[0x0][0x23c], -R68.reuse ;  /* 0x00008f0012557a23 */ /* 0x100fe20000010844 */
[----:B------:R-:W-:Y:S01]  /*1c210*/  MUFU.EX2 R94, R94 ;  /* 0x0000005e005e7308 */ /* 0x000fe20000000800 */
[--C-:B------:R-:W-:Y:S01]  /*1c220*/  FFMA.FTZ R92, R19, c[0x0][0x23c], -R68.reuse ;  /* 0x00008f00135c7a23 */ /* 0x100fe20000010844 */
[----:B------:R-:W-:Y:S01]  /*1c230*/  PLOP3.LUT P0, PT, PT, PT, UP0, 0x80, 0x0 ;  /* 0x000000000000781c */ /* 0x000fe20003f0f008 */
[--C-:B------:R-:W-:Y:S02]  /*1c240*/  FFMA.FTZ R96, R28, c[0x0][0x23c], -R65.reuse ;  /* 0x00008f001c607a23 */ /* 0x100fe40000010841 */
[--C-:B------:R-:W-:Y:S02]  /*1c250*/  FFMA.FTZ R87, R30, c[0x0][0x23c], -R65.reuse ;  /* 0x00008f001e577a23 */ /* 0x100fe40000010841 */
[--C-:B------:R-:W-:Y:S02]  /*1c260*/  FFMA.FTZ R97, R46, c[0x0][0x23c], -R65.reuse ;  /* 0x00008f002e617a23 */ /* 0x100fe40000010841 */
[--C-:B------:R-:W-:Y:S01]  /*1c270*/  FFMA.FTZ R98, R44, c[0x0][0x23c], -R65.reuse ;  /* 0x00008f002c627a23 */ /* 0x100fe20000010841 */
[----:B------:R-:W3:Y:S01]  /*1c280*/  MUFU.EX2 R93, R93 ;  /* 0x0000005d005d7308 */ /* 0x000ee20000000800 */
[----:B------:R-:W-:Y:S01]  /*1c290*/  LDSM.16.MT88.4 R44, [R231+0xa000] ;  /* 0x00a00000e72c783b */ /* 0x000fe20000004200 */
[--C-:B------:R-:W-:Y:S02]  /*1c2a0*/  FFMA.FTZ R115, R56, c[0x0][0x23c], -R65.reuse ;  /* 0x00008f0038737a23 */ /* 0x100fe40000010841 */
[--C-:B------:R-:W-:Y:S02]  /*1c2b0*/  FFMA.FTZ R90, R86, c[0x0][0x23c], -R65.reuse ;  /* 0x00008f00565a7a23 */ /* 0x100fe40000010841 */
[--C-:B------:R-:W-:Y:S02]  /*1c2c0*/  FFMA.FTZ R86, R31, c[0x0][0x23c], -R68.reuse ;  /* 0x00008f001f567a23 */ /* 0x100fe40000010844 */
[C---:B--2---:R-:W-:Y:S01]  /*1c2d0*/  FMUL.FTZ R6, R37.reuse, R162 ;  /* 0x000000a225067220 */ /* 0x044fe20000410000 */
[----:B------:R-:W2:Y:S01]  /*1c2e0*/  LDSM.16.MT88.4 R28, [R232+0xa000] ;  /* 0x00a00000e81c783b */ /* 0x000ea20000004200 */
[----:B------:R-:W-:Y:S01]  /*1c2f0*/  MUFU.EX2 R88, R88 ;  /* 0x0000005800587308 */ /* 0x000fe20000000800 */
[C---:B------:R-:W-:Y:S02]  /*1c300*/  FMUL.FTZ R7, R37.reuse, R163 ;  /* 0x000000a325077220 */ /* 0x040fe40000410000 */
[----:B------:R-:W-:Y:S02]  /*1c310*/  FMUL.FTZ R10, R37, R158 ;  /* 0x0000009e250a7220 */ /* 0x000fe40000410000 */
[--C-:B------:R-:W-:Y:S02]  /*1c320*/  FFMA.FTZ R158, R199, c[0x0][0x23c], -R68.reuse ;  /* 0x00008f00c79e7a23 */ /* 0x100fe40000010844 */
[----:B------:R-:W-:Y:S01]  /*1c330*/  LDSM.16.MT88.4 R56, [R231+0xa800] ;  /* 0x00a80000e738783b */ /* 0x000fe20000004200 */
[C---:B------:R-:W-:Y:S02]  /*1c340*/  FMUL.FTZ R11, R37.reuse, R159 ;  /* 0x0000009f250b7220 */ /* 0x040fe40000410000 */
[----:B------:R-:W4:Y:S01]  /*1c350*/  MUFU.EX2 R79, R79 ;  /* 0x0000004f004f7308 */ /* 0x000f220000000800 */
[----:B------:R-:W-:Y:S02]  /*1c360*/  FMUL.FTZ R18, R37, R150 ;  /* 0x0000009625127220 */ /* 0x000fe40000410000 */
[--C-:B------:R-:W-:Y:S01]  /*1c370*/  FFMA.FTZ R150, R207, c[0x0][0x23c], -R68.reuse ;  /* 0x00008f00cf967a23 */ /* 0x100fe20000010844 */
[----:B---3--:R-:W-:Y:S01]  /*1c380*/  F2FP.PACK_AB R41, R93, R94 ;  /* 0x0000005e5d29723e */ /* 0x008fe200000000ff */
[C---:B------:R-:W-:Y:S02]  /*1c390*/  FMUL.FTZ R19, R37.reuse, R151 ;  /* 0x0000009725137220 */ /* 0x040fe40000410000 */
[C---:B------:R-:W-:Y:S02]  /*1c3a0*/  FMUL.FTZ R26, R37.reuse, R142 ;  /* 0x0000008e251a7220 */ /* 0x040fe40000410000 */
[C---:B------:R-:W-:Y:S01]  /*1c3b0*/  FMUL.FTZ R27, R37.reuse, R143 ;  /* 0x0000008f251b7220 */ /* 0x040fe20000410000 */
[----:B------:R-:W-:Y:S01]  /*1c3c0*/  MUFU.EX2 R96, R96 ;  /* 0x0000006000607308 */ /* 0x000fe20000000800 */
[--C-:B------:R-:W-:Y:S02]  /*1c3d0*/  FFMA.FTZ R99, R34, c[0x0][0x23c], -R65.reuse ;  /* 0x00008f0022637a23 */ /* 0x100fe40000010841 */
[----:B------:R-:W-:Y:S02]  /*1c3e0*/  FMUL.FTZ R34, R37, R134 ;  /* 0x0000008625227220 */ /* 0x000fe40000410000 */
[--C-:B------:R-:W-:Y:S02]  /*1c3f0*/  FFMA.FTZ R106, R32, c[0x0][0x23c], -R65.reuse ;  /* 0x00008f00206a7a23 */ /* 0x100fe40000010841 */
[--C-:B------:R-:W-:Y:S02]  /*1c400*/  FFMA.FTZ R110, R35, c[0x0][0x23c], -R68.reuse ;  /* 0x00008f00236e7a23 */ /* 0x100fe40000010844 */
[----:B------:R-:W-:Y:S01]  /*1c410*/  FMUL.FTZ R35, R37, R135 ;  /* 0x0000008725237220 */ /* 0x000fe20000410000 */
[----:B------:R-:W3:Y:S01]  /*1c420*/  MUFU.EX2 R87, R87 ;  /* 0x0000005700577308 */ /* 0x000ee20000000800 */
[--C-:B------:R-:W-:Y:S02]  /*1c430*/  FFMA.FTZ R103, R33, c[0x0][0x23c], -R68.reuse ;  /* 0x00008f0021677a23 */ /* 0x100fe40000010844 */
[--C-:B------:R-:W-:Y:S01]  /*1c440*/  FFMA.FTZ R119, R119, c[0x0][0x23c], -R68.reuse ;  /* 0x00008f0077777a23 */ /* 0x100fe20000010844 */
[----:B----4-:R-:W-:Y:S01]  /*1c450*/  F2FP.PACK_AB R43, R79, R88 ;  /* 0x000000584f2b723e */ /* 0x010fe200000000ff */
        /* <DEDUP_REMOVED lines=11> */
[--C-:B------:R-:W-:Y:S01]  /*1c510*/  FFMA.FTZ R163, R193, c[0x0][0x23c], -R68.reuse ;  /* 0x00008f00c1a37a23 */ /* 0x100fe20000010844 */
[----:B---3--:R-:W-:Y:S01]  /*1c520*/  F2FP.PACK_AB R40, R87, R96 ;  /* 0x000000605728723e */ /* 0x008fe200000000ff */
        /* <DEDUP_REMOVED lines=10> */
[----:B------:R-:W-:Y:S02]  /*1c5d0*/  FMUL.FTZ R38, R4, c[0x0][0x23c] ;  /* 0x00008f0004267a20 */ /* 0x000fe40000410000 */
        /* <DEDUP_REMOVED lines=10> */
[----:B------:R-:W4:Y:S01]  /*1c680*/  MUFU.EX2 R81, R81 ;  /* 0x0000005100517308 */ /* 0x000f220000000800 */
[--C-:B------:R-:W-:Y:S02]  /*1c690*/  FFMA.FTZ R67, R67, c[0x0][0x23c], -R68.reuse ;  /* 0x00008f0043437a23 */ /* 0x100fe40000010844 */
[--C-:B------:R-:W-:Y:S02]  /*1c6a0*/  FFMA.FTZ R116, R116, c[0x0][0x23c], -R65.reuse ;  /* 0x00008f0074747a23 */ /* 0x100fe40000010841 */
[--C-:B------:R-:W-:Y:S02]  /*1c6b0*/  FFMA.FTZ R113, R113, c[0x0][0x23c], -R65.reuse ;  /* 0x00008f0071717a23 */ /* 0x100fe40000010841 */
[--C-:B------:R-:W-:Y:S02]  /*1c6c0*/  FFMA.FTZ R118, R118, c[0x0][0x23c], -R65.reuse ;  /* 0x00008f0076767a23 */ /* 0x100fe40000010841 */
[--C-:B------:R-:W-:Y:S01]  /*1c6d0*/  FFMA.FTZ R127, R127, c[0x0][0x23c], -R65.reuse ;  /* 0x00008f007f7f7a23 */ /* 0x100fe20000010841 */
[----:B------:R-:W5:Y:S01]  /*1c6e0*/  MUFU.EX2 R92, R92 ;  /* 0x0000005c005c7308 */ /* 0x000f620000000800 */
[--C-:B------:R-:W-:Y:S02]  /*1c6f0*/  FFMA.FTZ R130, R130, c[0x0][0x23c], -R65.reuse ;  /* 0x00008f0082827a23 */ /* 0x100fe40000010841 */
[--C-:B------:R-:W-:Y:S02]  /*1c700*/  FFMA.FTZ R131, R131, c[0x0][0x23c], -R65.reuse ;  /* 0x00008f0083837a23 */ /* 0x100fe40000010841 */
[C---:B---3--:R-:W-:Y:S02]  /*1c710*/  FMUL.FTZ R4, R38.reuse, R160 ;  /* 0x000000a026047220 */ /* 0x048fe40000410000 */
[C---:B------:R-:W-:Y:S02]  /*1c720*/  FMUL.FTZ R5, R38.reuse, R161 ;  /* 0x000000a126057220 */ /* 0x040fe40000410000 */
[C---:B------:R-:W-:Y:S01]  /*1c730*/  FMUL.FTZ R32, R38.reuse, R132 ;  /* 0x0000008426207220 */ /* 0x040fe20000410000 */
[----:B------:R-:W-:Y:S01]  /*1c740*/  MUFU.EX2 R97, R97 ;  /* 0x0000006100617308 */ /* 0x000fe20000000800 */
[C---:B------:R-:W-:Y:S02]  /*1c750*/  FMUL.FTZ R8, R38.reuse, R156 ;  /* 0x0000009c26087220 */ /* 0x040fe40000410000 */
[C---:B------:R-:W-:Y:S01]  /*1c760*/  FMUL.FTZ R9, R38.reuse, R157 ;  /* 0x0000009d26097220 */ /* 0x040fe20000410000 */
[----:B----4-:R-:W-:Y:S01]  /*1c770*/  F2FP.PACK_AB R42, R81, R90 ;  /* 0x0000005a512a723e */ /* 0x010fe200000000ff */
[C---:B------:R-:W-:Y:S02]  /*1c780*/  FMUL.FTZ R33, R38.reuse, R133 ;  /* 0x0000008526217220 */ /* 0x040fe40000410000 */
[--C-:B------:R-:W-:Y:S02]  /*1c790*/  FFMA.FTZ R157, R195, c[0x0][0x23c], -R68.reuse ;  /* 0x00008f00c39d7a23 */ /* 0x100fe40000010844 */
[C---:B------:R-:W-:Y:S01]  /*1c7a0*/  FMUL.FTZ R16, R38.reuse, R148 ;  /* 0x0000009426107220 */ /* 0x040fe20000410000 */
[----:B------:R-:W3:Y:S01]  /*1c7b0*/  MUFU.EX2 R98, R98 ;  /* 0x0000006200627308 */ /* 0x000ee20000000800 */
[C---:B-1----:R-:W-:Y:S05]  /*1c7c0*/  HMMA.16816.F32 R4, R40.reuse, R12, R4 ;  /* 0x0000000c2804723c */ /* 0x042fea0000001804 */
[C---:B------:R-:W-:Y:S02]  /*1c7d0*/  FMUL.FTZ R17, R38.reuse, R149 ;  /* 0x0000009526117220 */ /* 0x040fe40000410000 */
[--C-:B------:R-:W-:Y:S01]  /*1c7e0*/  FFMA.FTZ R149, R203, c[0x0][0x23c], -R68.reuse ;  /* 0x00008f00cb957a23 */ /* 0x100fe20000010844 */
[C---:B------:R-:W-:Y:S01]  /*1c7f0*/  HMMA.16816.F32 R8, R40.reuse, R14, R8 ;  /* 0x0000000e2808723c */ /* 0x040fe20000001808 */
[----:B------:R-:W-:Y:S03]  /*1c800*/  MUFU.EX2 R99, R99 ;  /* 0x0000006300637308 */ /* 0x000fe60000000800 */
[C---:B------:R-:W-:Y:S02]  /*1c810*/  FMUL.FTZ R12, R38.reuse, R152 ;  /* 0x00000098260c7220 */ /* 0x040fe40000410000 */
[C---:B------:R-:W-:Y:S02]  /*1c820*/  FMUL.FTZ R13, R38.reuse, R153 ;  /* 0x00000099260d7220 */ /* 0x040fe40000410000 */
[C---:B------:R-:W-:Y:S03]  /*1c830*/  FMUL.FTZ R14, R37.reuse, R154 ;  /* 0x0000009a250e7220 */ /* 0x040fe60000410000 */
[----:B------:R-:W1:Y:S01]  /*1c840*/  MUFU.EX2 R106, R106 ;  /* 0x0000006a006a7308 */ /* 0x000e620000000800 */
[----:B------:R-:W-:Y:S02]  /*1c850*/  FMUL.FTZ R15, R37, R155 ;  /* 0x0000009b250f7220 */ /* 0x000fe40000410000 */
[C---:B------:R-:W-:Y:S02]  /*1c860*/  FMUL.FTZ R24, R38.reuse, R140 ;  /* 0x0000008c26187220 */ /* 0x040fe40000410000 */
[C---:B------:R-:W-:Y:S02]  /*1c870*/  FMUL.FTZ R25, R38.reuse, R141 ;  /* 0x0000008d26197220 */ /* 0x040fe40000410000 */
[--C-:B------:R-:W-:Y:S01]  /*1c880*/  FFMA.FTZ R132, R223, c[0x0][0x23c], -R68.reuse ;  /* 0x00008f00df847a23 */ /* 0x100fe20000010844 */
[C---:B------:R-:W-:Y:S02]  /*1c890*/  HMMA.16816.F32 R12, R40.reuse, R20, R12 ;  /* 0x00000014280c723c */ /* 0x040fe4000000180c */
[----:B------:R-:W4:Y:S01]  /*1c8a0*/  MUFU.EX2 R110, R110 ;  /* 0x0000006e006e7308 */ /* 0x000f220000000800 */
[--C-:B------:R-:W-:Y:S02]  /*1c8b0*/  FFMA.FTZ R133, R219, c[0x0][0x23c], -R68.reuse ;  /* 0x00008f00db857a23 */ /* 0x100fe40000010844 */
[--C-:B------:R-:W-:Y:S02]  /*1c8c0*/  FFMA.FTZ R141, R213, c[0x0][0x23c], -R68.reuse ;  /* 0x00008f00d58d7a23 */ /* 0x100fe40000010844 */
[C---:B------:R-:W-:Y:S01]  /*1c8d0*/  FMUL.FTZ R20, R38.reuse, R144 ;  /* 0x0000009026147220 */ /* 0x040fe20000410000 */
[C---:B------:R-:W-:Y:S04]  /*1c8e0*/  HMMA.16816.F32 R16, R40.reuse, R22, R16 ;  /* 0x000000162810723c */ /* 0x040fe80000001810 */
[----:B------:R-:W-:Y:S01]  /*1c8f0*/  MUFU.EX2 R103, R103 ;  /* 0x0000006700677308 */ /* 0x000fe20000000800 */
[----:B------:R-:W-:Y:S02]  /*1c900*/  FMUL.FTZ R21, R38, R145 ;  /* 0x0000009126157220 */ /* 0x000fe40000410000 */
[C---:B------:R-:W-:Y:S02]  /*1c910*/  FMUL.FTZ R22, R37.reuse, R146 ;  /* 0x0000009225167220 */ /* 0x040fe40000410000 */
[----:B------:R-:W-:Y:S03]  /*1c920*/  FMUL.FTZ R23, R37, R147 ;  /* 0x0000009325177220 */ /* 0x000fe60000410000 */
[--C-:B------:R-:W-:Y:S02]  /*1c930*/  FFMA.FTZ R144, R211, c[0x0][0x23c], -R68.reuse ;  /* 0x00008f00d3907a23 */ /* 0x100fe40000010844 */
[----:B------:R-:W1:Y:S01]  /*1c940*/  MUFU.EX2 R112, R112 ;  /* 0x0000007000707308 */ /* 0x000e620000000800 */
[--C-:B------:R-:W-:Y:S01]  /*1c950*/  FFMA.FTZ R146, R212, c[0x0][0x23c], -R65.reuse ;  /* 0x00008f00d4927a23 */ /* 0x100fe20000010841 */
[C---:B--2---:R-:W-:Y:S03]  /*1c960*/  HMMA.16816.F32 R20, R40.reuse, R28, R20 ;  /* 0x0000001c2814723c */ /* 0x044fe60000001814 */
[--C-:B------:R-:W-:Y:S02]  /*1c970*/  FFMA.FTZ R148, R208, c[0x0][0x23c], -R65.reuse ;  /* 0x00008f00d0947a23 */ /* 0x100fe40000010841 */
[--C-:B------:R-:W-:Y:S02]  /*1c980*/  FFMA.FTZ R147, R209, c[0x0][0x23c], -R68.reuse ;  /* 0x00008f00d1937a23 */ /* 0x100fe40000010844 */
[C---:B------:R-:W-:Y:S01]  /*1c990*/  FMUL.FTZ R28, R38.reuse, R136 ;  /* 0x00000088261c7220 */ /* 0x040fe20000410000 */
[----:B------:R-:W-:Y:S01]  /*1c9a0*/  MUFU.EX2 R115, R115 ;  /* 0x0000007300737308 */ /* 0x000fe20000000800 */
[C---:B------:R-:W-:Y:S03]  /*1c9b0*/  HMMA.16816.F32 R24, R40.reuse, R30, R24 ;  /* 0x0000001e2818723c */ /* 0x040fe60000001818 */
[----:B------:R-:W-:Y:S02]  /*1c9c0*/  FMUL.FTZ R29, R38, R137 ;  /* 0x00000089261d7220 */ /* 0x000fe40000410000 */
[--C-:B------:R-:W-:Y:S02]  /*1c9d0*/  FFMA.FTZ R136, R221, c[0x0][0x23c], -R68.reuse ;  /* 0x00008f00dd887a23 */ /* 0x100fe40000010844 */
[C---:B------:R-:W-:Y:S02]  /*1c9e0*/  FMUL.FTZ R30, R37.reuse, R138 ;  /* 0x0000008a251e7220 */ /* 0x040fe40000410000 */
[----:B------:R-:W2:Y:S03]  /*1c9f0*/  MUFU.EX2 R116, R116 ;  /* 0x0000007400747308 */ /* 0x000ea60000000800 */
[----:B------:R-:W-:Y:S02]  /*1ca00*/  FMUL.FTZ R31, R37, R139 ;  /* 0x0000008b251f7220 */ /* 0x000fe40000410000 */
        /* <DEDUP_REMOVED lines=8> */
[----:B------:R-:W-:Y:S01]  /*1ca90*/  HMMA.16816.F32 R32, R40, R46, R32 ;  /* 0x0000002e2820723c */ /* 0x000fe20000001820 */
[----:B------:R-:W2:Y:S01]  /*1caa0*/  MUFU.EX2 R118, R118 ;  /* 0x0000007600767308 */ /* 0x000ea20000000800 */
[----:B------:R-:W2:Y:S02]  /*1cab0*/  LDSM.16.MT88.4 R44, [R232+0xa800] ;  /* 0x00a80000e82c783b */ /* 0x000ea40000004200 */
[--C-:B------:R-:W-:Y:S02]  /*1cac0*/  FFMA.FTZ R160, R197, c[0x0][0x23c], -R68.reuse ;  /* 0x00008f00c5a07a23 */ /* 0x100fe40000010844 */
[--C-:B------:R-:W-:Y:S01]  /*1cad0*/  FFMA.FTZ R161, R198, c[0x0][0x23c], -R65.reuse ;  /* 0x00008f00c6a17a23 */ /* 0x100fe20000010841 */
[----:B------:R-:W-:Y:S01]  /*1cae0*/  F2FP.PACK_AB R41, R77, R86 ;  /* 0x000000564d29723e */ /* 0x000fe200000000ff */
[--C-:B------:R-:W-:Y:S01]  /*1caf0*/  FFMA.FTZ R134, R252, c[0x0][0x23c], -R65.reuse ;  /* 0x00008f00fc867a23 */ /* 0x100fe20000010841 */
[----:B-----5:R-:W-:Y:S02]  /*1cb00*/  F2FP.PACK_AB R43, R92, R85 ;  /* 0x000000555c2b723e */ /* 0x020fe400000000ff */
[----:B------:R-:W-:Y:S01]  /*1cb10*/  MUFU.EX2 R119, R119 ;  /* 0x0000007700777308 */ /* 0x000fe20000000800 */
[----:B---3--:R-:W-:Y:S01]  /*1cb20*/  F2FP.PACK_AB R40, R98, R97 ;  /* 0x000000616228723e */ /* 0x008fe200000000ff */
[--C-:B------:R-:W-:Y:S01]  /*1cb30*/  FFMA.FTZ R135, R222, c[0x0][0x23c], -R65.reuse ;  /* 0x00008f00de877a23 */ /* 0x100fe20000010841 */
[----:B-1----:R-:W-:Y:S01]  /*1cb40*/  F2FP.PACK_AB R42, R106, R99 ;  /* 0x000000636a2a723e */ /* 0x002fe200000000ff */
[--C-:B------:R-:W-:Y:S02]  /*1cb50*/  FFMA.FTZ R138, R220, c[0x0][0x23c], -R65.reuse ;  /* 0x00008f00dc8a7a23 */ /* 0x100fe40000010841 */
[--C-:B------:R-:W-:Y:S02]  /*1cb60*/  FFMA.FTZ R140, R218, c[0x0][0x23c], -R65.reuse ;  /* 0x00008f00da8c7a23 */ /* 0x100fe40000010841 */
[--C-:B------:R-:W-:Y:S02]  /*1cb70*/  FFMA.FTZ R145, R210, c[0x0][0x23c], -R65.reuse ;  /* 0x00008f00d2917a23 */ /* 0x100fe40000010841 */
[----:B------:R-:W1:Y:S01]  /*1cb80*/  MUFU.EX2 R124, R124 ;  /* 0x0000007c007c7308 */ /* 0x000e620000000800 */
[C---:B------:R-:W-:Y:S03]  /*1cb90*/  HMMA.16816.F32 R4, R40.reuse, R48, R4 ;  /* 0x000000302804723c */ /* 0x040fe60000001804 */
[--C-:B------:R-:W-:Y:S02]  /*1cba0*/  FFMA.FTZ R153, R202, c[0x0][0x23c], -R65.reuse ;  /* 0x00008f00ca997a23 */ /* 0x100fe40000010841 */
[--C-:B------:R-:W-:Y:S02]  /*1cbb0*/  FFMA.FTZ R192, R192, c[0x0][0x23c], -R65.reuse ;  /* 0x00008f00c0c07a23 */ /* 0x100fe40000010841 */
[--C-:B------:R-:W-:Y:S01]  /*1cbc0*/  FFMA.FTZ R167, R190, c[0x0][0x23c], -R65.reuse ;  /* 0x00008f00bea77a23 */ /* 0x100fe20000010841 */
[C---:B------:R-:W-:Y:S01]  /*1cbd0*/  HMMA.16816.F32 R8, R40.reuse, R50, R8 ;  /* 0x000000322808723c */ /* 0x040fe20000001808 */
[----:B------:R-:W-:Y:S01]  /*1cbe0*/  MUFU.EX2 R117, R117 ;  /* 0x0000007500757308 */ /* 0x000fe20000000800 */
[----:B------:R-:W3:Y:S02]  /*1cbf0*/  LDSM.16.MT88.4 R48, [R235+0xb000] ;  /* 0x00b00000eb30783b */ /* 0x000ee40000004200 */
[--C-:B------:R-:W-:Y:S02]  /*1cc00*/  FFMA.FTZ R190, R181, c[0x0][0x23c], -R68.reuse ;  /* 0x00008f00b5be7a23 */ /* 0x100fe40000010844 */
[--C-:B------:R-:W-:Y:S02]  /*1cc10*/  FFMA.FTZ R188, R188, c[0x0][0x23c], -R65.reuse ;  /* 0x00008f00bcbc7a23 */ /* 0x100fe40000010841 */
[C---:B------:R-:W-:Y:S03]  /*1cc20*/  HMMA.16816.F32 R12, R40.reuse, R52, R12 ;  /* 0x00000034280c723c */ /* 0x040fe6000000180c */
[----:B------:R-:W5:Y:S01]  /*1cc30*/  MUFU.EX2 R128, R128 ;  /* 0x0000008000807308 */ /* 0x000f620000000800 */
[--C-:B------:R-:W-:Y:S02]  /*1cc40*/  FFMA.FTZ R186, R186, c[0x0][0x23c], -R65.reuse ;  /* 0x00008f00baba7a23 */ /* 0x100fe40000010841 */
[--C-:B------:R-:W-:Y:S02]  /*1cc50*/  FFMA.FTZ R187, R184, c[0x0][0x23c], -R65.reuse ;  /* 0x00008f00b8bb7a23 */ /* 0x100fe40000010841 */
[C---:B------:R-:W-:Y:S01]  /*1cc60*/  HMMA.16816.F32 R16, R40.reuse, R54, R16 ;  /* 0x000000362810723c */ /* 0x040fe20000001810 */
[----:B------:R-:W1:Y:S03]  /*1cc70*/  LDSM.16.MT88.4 R52, [R233+0xb000] ;  /* 0x00b00000e934783b */ /* 0x000e660000004200 */
[--C-:B------:R-:W-:Y:S01]  /*1cc80*/  FFMA.FTZ R184, R185, c[0x0][0x23c], -R68.reuse ;  /* 0x00008f00b9b87a23 */ /* 0x100fe20000010844 */
[----:B------:R-:W-:Y:S01]  /*1cc90*/  MUFU.EX2 R127, R127 ;  /* 0x0000007f007f7308 */ /* 0x000fe20000000800 */
[--C-:B------:R-:W-:Y:S02]  /*1cca0*/  FFMA.FTZ R181, R182, c[0x0][0x23c], -R65.reuse ;  /* 0x00008f00b6b57a23 */ /* 0x100fe40000010841 */
[C---:B--2---:R-:W-:Y:S04]  /*1ccb0*/  HMMA.16816.F32 R20, R40.reuse, R44, R20 ;  /* 0x0000002c2814723c */ /* 0x044fe80000001814 */
[--C-:B------:R-:W-:Y:S02]  /*1ccc0*/  FFMA.FTZ R182, R171, c[0x0][0x23c], -R68.reuse ;  /* 0x00008f00abb67a23 */ /* 0x100fe40000010844 */
[--C-:B------:R-:W-:Y:S01]  /*1ccd0*/  FFMA.FTZ R180, R180, c[0x0][0x23c], -R65.reuse ;  /* 0x00008f00b4b47a23 */ /* 0x100fe20000010841 */
[----:B------:R-:W2:Y:S01]  /*1cce0*/  MUFU.EX2 R130, R130 ;  /* 0x0000008200827308 */ /* 0x000ea20000000800 */
[C---:B------:R-:W-:Y:S01]  /*1ccf0*/  HMMA.16816.F32 R24, R40.reuse, R46, R24 ;  /* 0x0000002e2818723c */ /* 0x040fe20000001818 */
[----:B------:R-:W1:Y:S03]  /*1cd00*/  LDSM.16.MT88.4 R44, [R232+0xb000] ;  /* 0x00b00000e82c783b */ /* 0x000e660000004200 */
[--C-:B------:R-:W-:Y:S02]  /*1cd10*/  FFMA.FTZ R178, R178, c[0x0][0x23c], -R65.reuse ;  /* 0x00008f00b2b27a23 */ /* 0x100fe40000010841 */
[--C-:B------:R-:W-:Y:S02]  /*1cd20*/  FFMA.FTZ R185, R176, c[0x0][0x23c], -R65.reuse ;  /* 0x00008f00b0b97a23 */ /* 0x100fe40000010841 */
[C---:B------:R-:W-:Y:S01]  /*1cd30*/  HMMA.16816.F32 R28, R40.reuse, R56, R28 ;  /* 0x00000038281c723c */ /* 0x040fe2000000181c */
[----:B------:R-:W-:Y:S03]  /*1cd40*/  MUFU.EX2 R131, R131 ;  /* 0x0000008300837308 */ /* 0x000fe60000000800 */
[--C-:B------:R-:W-:Y:S02]  /*1cd50*/  FFMA.FTZ R176, R177, c[0x0][0x23c], -R68.reuse ;  /* 0x00008f00b1b07a23 */ /* 0x100fe40000010844 */
[--C-:B------:R-:W-:Y:S02]  /*1cd60*/  FFMA.FTZ R171, R174, c[0x0][0x23c], -R65.reuse ;  /* 0x00008f00aeab7a23 */ /* 0x100fe40000010841 */
[----:B------:R-:W-:Y:S01]  /*1cd70*/  HMMA.16816.F32 R32, R40, R58, R32 ;  /* 0x0000003a2820723c */ /* 0x000fe20000001820 */
[----:B------:R-:W2:Y:S02]  /*1cd80*/  LDSM.16.MT88.4 R56, [R231+0xb000] ;  /* 0x00b00000e738783b */ /* 0x000ea40000004200 */
[----:B------:R-:W1:Y:S01]  /*1cd90*/  MUFU.EX2 R134, R134 ;  /* 0x0000008600867308 */ /* 0x000e620000000800 */
[--C-:B------:R-:W-:Y:S02]  /*1cda0*/  FFMA.FTZ R174, R123, c[0x0][0x23c], -R68.reuse ;  /* 0x00008f007bae7a23 */ /* 0x100fe40000010844 */
[--C-:B------:R-:W-:Y:S01]  /*1cdb0*/  FFMA.FTZ R172, R172, c[0x0][0x23c], -R65.reuse ;  /* 0x00008f00acac7a23 */ /* 0x100fe20000010841 */
[----:B----4-:R-:W-:Y:S01]  /*1cdc0*/  F2FP.PACK_AB R41, R110, R101 ;  /* 0x000000656e29723e */ /* 0x010fe200000000ff */
[--C-:B------:R-:W-:Y:S01]  /*1cdd0*/  FFMA.FTZ R170, R170, c[0x0][0x23c], -R65.reuse ;  /* 0x00008f00aaaa7a23 */ /* 0x100fe20000010841 */
[----:B------:R-:W-:Y:S03]  /*1cde0*/  F2FP.PACK_AB R43, R112, R103 ;  /* 0x00000067702b723e */ /* 0x000fe600000000ff */
[----:B------:R-:W-:Y:S01]  /*1cdf0*/  F2FP.PACK_AB R40, R116, R115 ;  /* 0x000000737428723e */ /* 0x000fe200000000ff */
[----:B------:R-:W-:Y:S01]  /*1ce00*/  MUFU.EX2 R129, R129 ;  /* 0x0000008100817308 */ /* 0x000fe20000000800 */
[----:B------:R-:W-:Y:S01]  /*1ce10*/  F2FP.PACK_AB R42, R118, R113 ;  /* 0x00000071762a723e */ /* 0x000fe200000000ff */
[--C-:B------:R-:W-:Y:S02]  /*1ce20*/  FFMA.FTZ R177, R168, c[0x0][0x23c], -R65.reuse ;  /* 0x00008f00a8b17a23 */ /* 0x100fe40000010841 */
[--C-:B------:R-:W-:Y:S02]  /*1ce30*/  FFMA.FTZ R168, R169, c[0x0][0x23c], -R68.reuse ;  /* 0x00008f00a9a87a23 */ /* 0x100fe40000010844 */
[--C-:B------:R-:W-:Y:S02]  /*1ce40*/  FFMA.FTZ R123, R126, c[0x0][0x23c], -R65.reuse ;  /* 0x00008f007e7b7a23 */ /* 0x100fe40000010841 */
[C---:B---3--:R-:W-:Y:S02]  /*1ce50*/  HMMA.16816.F32 R4, R40.reuse, R48, R4 ;  /* 0x000000302804723c */ /* 0x048fe40000001804 */
[----:B------:R-:W3:Y:S01]  /*1ce60*/  MUFU.EX2 R132, R132 ;  /* 0x0000008400847308 */ /* 0x000ee20000000800 */
[--C-:B------:R-:W-:Y:S02]  /*1ce70*/  FFMA.FTZ R126, R105, c[0x0][0x23c], -R68.reuse ;  /* 0x00008f00697e7a23 */ /* 0x100fe40000010844 */
[--C-:B------:R-:W-:Y:S02]  /*1ce80*/  FFMA.FTZ R122, R122, c[0x0][0x23c], -R65.reuse ;  /* 0x00008f007a7a7a23 */ /* 0x100fe40000010841 */
[--C-:B------:R-:W-:Y:S01]  /*1ce90*/  FFMA.FTZ R120, R120, c[0x0][0x23c], -R65.reuse ;  /* 0x00008f0078787a23 */ /* 0x100fe20000010841 */
[C---:B------:R-:W-:Y:S01]  /*1cea0*/  HMMA.16816.F32 R8, R40.reuse, R50, R8 ;  /* 0x000000322808723c */ /* 0x040fe20000001808 */
[----:B------:R-:W4:Y:S03]  /*1ceb0*/  LDSM.16.MT88.4 R48, [R235+0xb800] ;  /* 0x00b80000eb30783b */ /* 0x000f260000004200 */
[----:B------:R-:W-:Y:S01]  /*1cec0*/  MUFU.EX2 R136, R136 ;  /* 0x0000008800887308 */ /* 0x000fe20000000800 */
[--C-:B------:R-:W-:Y:S02]  /*1ced0*/  FFMA.FTZ R169, R114, c[0x0][0x23c], -R65.reuse ;  /* 0x00008f0072a97a23 */ /* 0x100fe40000010841 */
[--C-:B------:R-:W-:Y:S01]  /*1cee0*/  FFMA.FTZ R114, R111, c[0x0][0x23c], -R68.reuse ;  /* 0x00008f006f727a23 */ /* 0x100fe20000010844 */
[C---:B-1----:R-:W-:Y:S04]  /*1cef0*/  HMMA.16816.F32 R12, R40.reuse, R52, R12 ;  /* 0x00000034280c723c */ /* 0x042fe8000000180c */
[--C-:B------:R-:W-:Y:S02]  /*1cf00*/  FFMA.FTZ R105, R108, c[0x0][0x23c], -R65.reuse ;  /* 0x00008f006c697a23 */ /* 0x100fe40000010841 */
[----:B------:R-:W1:Y:S01]  /*1cf10*/  MUFU.EX2 R133, R133 ;  /* 0x0000008500857308 */ /* 0x000e620000000800 */
[--C-:B------:R-:W-:Y:S01]  /*1cf20*/  FFMA.FTZ R104, R104, c[0x0][0x23c], -R65.reuse ;  /* 0x00008f0068687a23 */ /* 0x100fe20000010841 */
[C---:B------:R-:W-:Y:S01]  /*1cf30*/  HMMA.16816.F32 R16, R40.reuse, R54, R16 ;  /* 0x000000362810723c */ /* 0x040fe20000001810 */
[----:B------:R-:W1:Y:S03]  /*1cf40*/  LDSM.16.MT88.4 R52, [R233+0xb800] ;  /* 0x00b80000e934783b */ /* 0x000e660000004200 */
[--C-:B------:R-:W-:Y:S02]  /*1cf50*/  FFMA.FTZ R102, R102, c[0x0][0x23c], -R65.reuse ;  /* 0x00008f0066667a23 */ /* 0x100fe40000010841 */
[--C-:B------:R-:W-:Y:S02]  /*1cf60*/  FFMA.FTZ R111, R100, c[0x0][0x23c], -R65.reuse ;  /* 0x00008f00646f7a23 */ /* 0x100fe40000010841 */
[----:B------:R-:W-:Y:S01]  /*1cf70*/  MUFU.EX2 R135, R135 ;  /* 0x0000008700877308 */ /* 0x000fe20000000800 */
[C---:B------:R-:W-:Y:S03]  /*1cf80*/  HMMA.16816.F32 R20, R40.reuse, R44, R20 ;  /* 0x0000002c2814723c */ /* 0x040fe60000001814 */
[----:B------:R-:W-:Y:S02]  /*1cf90*/  FFMA.FTZ R100, R91, c[0x0][0x23c], -R68 ;  /* 0x00008f005b647a23 */ /* 0x000fe40000010844 */
[----:B------:R-:W-:Y:S02]  /*1cfa0*/  FFMA.FTZ R96, R38, R251, R96 ;  /* 0x000000fb26607223 */ /* 0x000fe40000010060 */
[--C-:B------:R-:W-:Y:S01]  /*1cfb0*/  FFMA.FTZ R74, R74, c[0x0][0x23c], -R65.reuse ;  /* 0x00008f004a4a7a23 */ /* 0x100fe20000010841 */
[C---:B------:R-:W-:Y:S01]  /*1cfc0*/  HMMA.16816.F32 R24, R40.reuse, R46, R24 ;  /* 0x0000002e2818723c */ /* 0x040fe20000001818 */
[----:B------:R-:W1:Y:S01]  /*1cfd0*/  MUFU.EX2 R138, R138 ;  /* 0x0000008a008a7308 */ /* 0x000e620000000800 */
[----:B------:R-:W1:Y:S02]  /*1cfe0*/  LDSM.16.MT88.4 R44, [R232+0xb800] ;  /* 0x00b80000e82c783b */ /* 0x000e640000004200 */
[--C-:B------:R-:W-:Y:S02]  /*1cff0*/  FFMA.FTZ R72, R72, c[0x0][0x23c], -R65.reuse ;  /* 0x00008f0048487a23 */ /* 0x100fe40000010841 */
[----:B------:R-:W-:Y:S02]  /*1d000*/  FFMA.FTZ R64, R64, c[0x0][0x23c], -R65 ;  /* 0x00008f0040407a23 */ /* 0x000fe40000010841 */
[C---:B--2---:R-:W-:Y:S03]  /*1d010*/  HMMA.16816.F32 R28, R40.reuse, R56, R28 ;  /* 0x00000038281c723c */ /* 0x044fe6000000181c */
[----:B------:R-:W-:Y:S01]  /*1d020*/  MUFU.EX2 R140, R140 ;  /* 0x0000008c008c7308 */ /* 0x000fe20000000800 */
[----:B------:R-:W-:Y:S02]  /*1d030*/  FFMA.FTZ R94, R37, R250, R94 ;  /* 0x000000fa255e7223 */ /* 0x000fe4000001005e */
[----:B------:R-:W-:Y:S02]  /*1d040*/  FADD.FTZ R87, R87, R96 ;  /* 0x0000006057577221 */ /* 0x000fe40000010000 */
[----:B------:R-:W-:Y:S01]  /*1d050*/  HMMA.16816.F32 R32, R40, R58, R32 ;  /* 0x0000003a2820723c */ /* 0x000fe20000001820 */
[----:B------:R-:W2:Y:S03]  /*1d060*/  LDSM.16.MT88.4 R56, [R231+0xb800] ;  /* 0x00b80000e738783b */ /* 0x000ea60000004200 */
[----:B------:R-:W-:Y:S01]  /*1d070*/  FADD.FTZ R90, R90, R87 ;  /* 0x000000575a5a7221 */ /* 0x000fe20000010000 */
[----:B------:R-:W1:Y:S01]  /*1d080*/  MUFU.EX2 R137, R137 ;  /* 0x0000008900897308 */ /* 0x000e620000000800 */
[----:B------:R-:W-:Y:S01]  /*1d090*/  FADD.FTZ R93, R93, R94 ;  /* 0x0000005e5d5d7221 */ /* 0x000fe20000010000 */
[----:B------:R-:W-:Y:S01]  /*1d0a0*/  F2FP.PACK_AB R41, R124, R119 ;  /* 0x000000777c29723e */ /* 0x000fe200000000ff */
[----:B------:R-:W-:Y:S01]  /*1d0b0*/  FADD.FTZ R90, R81, R90 ;  /* 0x0000005a515a7221 */ /* 0x000fe20000010000 */
[----:B-----5:R-:W-:Y:S03]  /*1d0c0*/  F2FP.PACK_AB R43, R128, R117 ;  /* 0x00000075802b723e */ /* 0x020fe600000000ff */
[----:B------:R-:W-:Y:S01]  /*1d0d0*/  F2FP.PACK_AB R40, R130, R127 ;  /* 0x0000007f8228723e */ /* 0x000fe200000000ff */
[----:B------:R-:W-:Y:S01]  /*1d0e0*/  FADD.FTZ R97, R97, R90 ;  /* 0x0000005a61617221 */ /* 0x000fe20000010000 */
[----:B------:R-:W-:Y:S01]  /*1d0f0*/  F2FP.PACK_AB R42, R134, R131 ;  /* 0x00000083862a723e */ /* 0x000fe200000000ff */
[----:B------:R-:W-:Y:S01]  /*1d100*/  MUFU.EX2 R139, R139 ;  /* 0x0000008b008b7308 */ /* 0x000fe20000000800 */
[----:B------:R-:W-:Y:S02]  /*1d110*/  FADD.FTZ R88, R88, R93 ;  /* 0x0000005d58587221 */ /* 0x000fe40000010000 */
[----:B------:R-:W-:Y:S02]  /*1d120*/  FADD.FTZ R98, R98, R97 ;  /* 0x0000006162627221 */ /* 0x000fe40000010000 */
[----:B------:R-:W-:Y:S01]  /*1d130*/  FADD.FTZ R79, R79, R88 ;  /* 0x000000584f4f7221 */ /* 0x000fe20000010000 */
[C---:B----4-:R-:W-:Y:S03]  /*1d140*/  HMMA.16816.F32 R4, R40.reuse, R48, R4 ;  /* 0x000000302804723c */ /* 0x050fe60000001804 */
[----:B------:R-:W-:Y:S01]  /*1d150*/  FADD.FTZ R99, R99, R98 ;  /* 0x0000006263637221 */ /* 0x000fe20000010000 */
[----:B------:R-:W4:Y:S01]  /*1d160*/  MUFU.EX2 R142, R142 ;  /* 0x0000008e008e7308 */ /* 0x000f220000000800 */
[----:B------:R-:W-:Y:S02]  /*1d170*/  FADD.FTZ R86, R86, R79 ;  /* 0x0000004f56567221 */ /* 0x000fe40000010000 */
[----:B------:R-:W-:Y:S01]  /*1d180*/  FADD.FTZ R106, R106, R99 ;  /* 0x000000636a6a7221 */ /* 0x000fe20000010000 */
[C---:B------:R-:W-:Y:S01]  /*1d190*/  HMMA.16816.F32 R8, R40.reuse, R50, R8 ;  /* 0x000000322808723c */ /* 0x040fe20000001808 */
[----:B------:R-:W5:Y:S03]  /*1d1a0*/  LDSM.16.MT88.4 R48, [R235+0xc000] ;  /* 0x00c00000eb30783b */ /* 0x000f660000004200 */
[----:B------:R-:W-:Y:S02]  /*1d1b0*/  FADD.FTZ R115, R115, R106 ;  /* 0x0000006a73737221 */ /* 0x000fe40000010000 */
[----:B------:R-:W-:Y:S01]  /*1d1c0*/  MUFU.EX2 R141, R141 ;  /* 0x0000008d008d7308 */ /* 0x000fe20000000800 */
[----:B------:R-:W-:Y:S01]  /*1d1d0*/  FADD.FTZ R86, R77, R86 ;  /* 0x000000564d567221 */ /* 0x000fe20000010000 */
[C---:B-1----:R-:W-:Y:S04]  /*1d1e0*/  HMMA.16816.F32 R12, R40.reuse, R52, R12 ;  /* 0x00000034280c723c */ /* 0x042fe8000000180c */
[----:B------:R-:W-:Y:S02]  /*1d1f0*/  FADD.FTZ R116, R116, R115 ;  /* 0x0000007374747221 */ /* 0x000fe40000010000 */
[----:B------:R-:W-:Y:S02]  /*1d200*/  FADD.FTZ R85, R85, R86 ;  /* 0x0000005655557221 */ /* 0x000fe40000010000 */
[----:B------:R-:W1:Y:S01]  /*1d210*/  MUFU.EX2 R144, R144 ;  /* 0x0000009000907308 */ /* 0x000e620000000800 */
[C---:B------:R-:W-:Y:S01]  /*1d220*/  HMMA.16816.F32 R16, R40.reuse, R54, R16 ;  /* 0x000000362810723c */ /* 0x040fe20000001810 */
[----:B------:R-:W1:Y:S02]  /*1d230*/  LDSM.16.MT88.4 R52, [R233+0xc000] ;  /* 0x00c00000e934783b */ /* 0x000e640000004200 */
[----:B------:R-:W-:Y:S02]  /*1d240*/  FADD.FTZ R113, R113, R116 ;  /* 0x0000007471717221 */ /* 0x000fe40000010000 */
[----:B------:R-:W-:Y:S02]  /*1d250*/  FADD.FTZ R92, R92, R85 ;  /* 0x000000555c5c7221 */ /* 0x000fe40000010000 */
[----:B------:R-:W-:Y:S01]  /*1d260*/  FADD.FTZ R118, R118, R113 ;  /* 0x0000007176767221 */ /* 0x000fe20000010000 */
[C---:B------:R-:W-:Y:S01]  /*1d270*/  HMMA.16816.F32 R20, R40.reuse, R44, R20 ;  /* 0x0000002c2814723c */ /* 0x040fe20000001814 */
[----:B------:R-:W-:Y:S03]  /*1d280*/  MUFU.EX2 R143, R143 ;  /* 0x0000008f008f7308 */ /* 0x000fe60000000800 */
[----:B------:R-:W-:Y:S02]  /*1d290*/  FADD.FTZ R127, R127, R118 ;  /* 0x000000767f7f7221 */ /* 0x000fe40000010000 */
[----:B------:R-:W-:Y:S02]  /*1d2a0*/  FADD.FTZ R101, R101, R92 ;  /* 0x0000005c65657221 */ /* 0x000fe40000010000 */
[C---:B------:R-:W-:Y:S01]  /*1d2b0*/  HMMA.16816.F32 R24, R40.reuse, R46, R24 ;  /* 0x0000002e2818723c */ /* 0x040fe20000001818 */
[----:B------:R-:W1:Y:S02]  /*1d2c0*/  LDSM.16.MT88.4 R44, [R232+0xc000] ;  /* 0x00c00000e82c783b */ /* 0x000e640000004200 */
[----:B------:R-:W1:Y:S01]  /*1d2d0*/  MUFU.EX2 R146, R146 ;  /* 0x0000009200927308 */ /* 0x000e620000000800 */
[----:B------:R-:W-:Y:S02]  /*1d2e0*/  FADD.FTZ R130, R130, R127 ;  /* 0x0000007f82827221 */ /* 0x000fe40000010000 */
[----:B------:R-:W-:Y:S02]  /*1d2f0*/  FADD.FTZ R110, R110, R101 ;  /* 0x000000656e6e7221 */ /* 0x000fe40000010000 */
[C---:B--2---:R-:W-:Y:S04]  /*1d300*/  HMMA.16816.F32 R28, R40.reuse, R56, R28 ;  /* 0x00000038281c723c */ /* 0x044fe8000000181c */
[----:B------:R-:W-:Y:S01]  /*1d310*/  FADD.FTZ R131, R131, R130 ;  /* 0x0000008283837221 */ /* 0x000fe20000010000 */
[----:B------:R-:W-:Y:S01]  /*1d320*/  MUFU.EX2 R145, R145 ;  /* 0x0000009100917308 */ /* 0x000fe20000000800 */
[----:B------:R-:W-:Y:S02]  /*1d330*/  FADD.FTZ R103, R103, R110 ;  /* 0x0000006e67677221 */ /* 0x000fe40000010000 */
[----:B------:R-:W-:Y:S01]  /*1d340*/  HMMA.16816.F32 R32, R40, R58, R32 ;  /* 0x0000003a2820723c */ /* 0x000fe20000001820 */
[----:B------:R-:W2:Y:S03]  /*1d350*/  LDSM.16.MT88.4 R56, [R231+0xc000] ;  /* 0x00c00000e738783b */ /* 0x000ea60000004200 */
[----:B------:R-:W-:Y:S02]  /*1d360*/  FADD.FTZ R134, R134, R131 ;  /* 0x0000008386867221 */ /* 0x000fe40000010000 */
[----:B------:R-:W-:Y:S01]  /*1d370*/  FADD.FTZ R112, R112, R103 ;  /* 0x0000006770707221 */ /* 0x000fe20000010000 */
[----:B------:R-:W1:Y:S01]  /*1d380*/  MUFU.EX2 R148, R148 ;  /* 0x0000009400947308 */ /* 0x000e620000000800 */
[----:B---3--:R-:W-:Y:S04]  /*1d390*/  F2FP.PACK_AB R41, R132, R129 ;  /* 0x000000818429723e */ /* 0x008fe800000000ff */
[----:B------:R-:W-:Y:S01]  /*1d3a0*/  F2FP.PACK_AB R43, R133, R136 ;  /* 0x00000088852b723e */ /* 0x000fe200000000ff */
[----:B------:R-:W-:Y:S01]  /*1d3b0*/  FADD.FTZ R119, R119, R112 ;  /* 0x0000007077777221 */ /* 0x000fe20000010000 */
[----:B------:R-:W-:Y:S01]  /*1d3c0*/  F2FP.PACK_AB R40, R138, R135 ;  /* 0x000000878a28723e */ /* 0x000fe200000000ff */
[----:B------:R-:W-:Y:S01]  /*1d3d0*/  FADD.FTZ R135, R135, R134 ;  /* 0x0000008687877221 */ /* 0x000fe20000010000 */
[----:B------:R-:W-:Y:S01]  /*1d3e0*/  F2FP.PACK_AB R42, R137, R140 ;  /* 0x0000008c892a723e */ /* 0x000fe200000000ff */
[----:B------:R-:W-:Y:S01]  /*1d3f0*/  MUFU.EX2 R147, R147 ;  /* 0x0000009300937308 */ /* 0x000fe20000000800 */
[----:B------:R-:W-:Y:S02]  /*1d400*/  FADD.FTZ R124, R124, R119 ;  /* 0x000000777c7c7221 */ /* 0x000fe40000010000 */
[----:B------:R-:W-:Y:S02]  /*1d410*/  FADD.FTZ R135, R138, R135 ;  /* 0x000000878a877221 */ /* 0x000fe40000010000 */
[----:B------:R-:W-:Y:S01]  /*1d420*/  FADD.FTZ R117, R117, R124 ;  /* 0x0000007c75757221 */ /* 0x000fe20000010000 */
[C---:B-----5:R-:W-:Y:S03]  /*1d430*/  HMMA.16816.F32 R4, R40.reuse, R48, R4 ;  /* 0x000000302804723c */ /* 0x060fe60000001804 */
[----:B------:R-:W-:Y:S01]  /*1d440*/  FADD.FTZ R140, R140, R135 ;  /* 0x000000878c8c7221 */ /* 0x000fe20000010000 */
[----:B------:R-:W3:Y:S01]  /*1d450*/  MUFU.EX2 R150, R150 ;  /* 0x0000009600967308 */ /* 0x000ee20000000800 */
[----:B------:R-:W-:Y:S02]  /*1d460*/  FADD.FTZ R128, R128, R117 ;  /* 0x0000007580807221 */ /* 0x000fe40000010000 */
[----:B------:R-:W-:Y:S01]  /*1d470*/  FADD.FTZ R140, R137, R140 ;  /* 0x0000008c898c7221 */ /* 0x000fe20000010000 */
[C---:B------:R-:W-:Y:S01]  /*1d480*/  HMMA.16816.F32 R8, R40.reuse, R50, R8 ;  /* 0x000000322808723c */ /* 0x040fe20000001808 */
[----:B------:R-:W5:Y:S03]  /*1d490*/  LDSM.16.MT88.4 R48, [R235+0xc800] ;  /* 0x00c80000eb30783b */ /* 0x000f660000004200 */
[----:B------:R-:W-:Y:S02]  /*1d4a0*/  FADD.FTZ R37, R129, R128 ;  /* 0x0000008081257221 */ /* 0x000fe40000010000 */
[----:B------:R-:W-:Y:S02]  /*1d4b0*/  MUFU.EX2 R152, R152 ;  /* 0x0000009800987308 */ /* 0x000fe40000000800 */
[C---:B-1----:R-:W-:Y:S04]  /*1d4c0*/  HMMA.16816.F32 R12, R40.reuse, R52, R12 ;  /* 0x00000034280c723c */ /* 0x042fe8000000180c */
[----:B------:R-:W-:Y:S04]  /*1d4d0*/  FADD.FTZ R37, R132, R37 ;  /* 0x0000002584257221 */ /* 0x000fe80000010000 */
[----:B------:R-:W1:Y:S01]  /*1d4e0*/  MUFU.EX2 R149, R149 ;  /* 0x0000009500957308 */ /* 0x000e620000000800 */
[C---:B------:R-:W-:Y:S01]  /*1d4f0*/  HMMA.16816.F32 R16, R40.reuse, R54, R16 ;  /* 0x000000362810723c */ /* 0x040fe20000001810 */
[----:B------:R-:W-:Y:S02]  /*1d500*/  LDSM.16.MT88.4 R52, [R232+0xc800] ;  /* 0x00c80000e834783b */ /* 0x000fe40000004200 */
[----:B------:R-:W-:Y:S04]  /*1d510*/  FADD.FTZ R38, R136, R37 ;  /* 0x0000002588267221 */ /* 0x000fe80000010000 */
[----:B------:R-:W-:Y:S01]  /*1d520*/  FADD.FTZ R38, R133, R38 ;  /* 0x0000002685267221 */ /* 0x000fe20000010000 */
[C---:B------:R-:W-:Y:S01]  /*1d530*/  HMMA.16816.F32 R20, R40.reuse, R44, R20 ;  /* 0x0000002c2814723c */ /* 0x040fe20000001814 */
[----:B------:R-:W-:Y:S07]  /*1d540*/  MUFU.EX2 R151, R151 ;  /* 0x0000009700977308 */ /* 0x000fee0000000800 */
[C---:B------:R-:W-:Y:S01]  /*1d550*/  HMMA.16816.F32 R24, R40.reuse, R46, R24 ;  /* 0x0000002e2818723c */ /* 0x040fe20000001818 */
[----:B------:R-:W1:Y:S02]  /*1d560*/  LDSM.16.MT88.4 R44, [R233+0xc800] ;  /* 0x00c80000e92c783b */ /* 0x000e640000004200 */
[----:B------:R-:W1:Y:S05]  /*1d570*/  MUFU.EX2 R154, R154 ;  /* 0x0000009a009a7308 */ /* 0x000e6a0000000800 */
[C---:B--2---:R-:W-:Y:S05]  /*1d580*/  HMMA.16816.F32 R28, R40.reuse, R56, R28 ;  /* 0x00000038281c723c */ /* 0x044fea000000181c */
[----:B------:R-:W-:Y:S03]  /*1d590*/  MUFU.EX2 R153, R153 ;  /* 0x0000009900997308 */ /* 0x000fe60000000800 */
[----:B------:R-:W-:Y:S01]  /*1d5a0*/  HMMA.16816.F32 R32, R40, R58, R32 ;  /* 0x0000003a2820723c */ /* 0x000fe20000001820 */
[----:B------:R-:W2:Y:S06]  /*1d5b0*/  LDSM.16.MT88.4 R56, [R231+0xc800] ;  /* 0x00c80000e738783b */ /* 0x000eac0000004200 */
[----:B------:R-:W1:Y:S01]  /*1d5c0*/  MUFU.EX2 R156, R156 ;  /* 0x0000009c009c7308 */ /* 0x000e620000000800 */
[----:B----4-:R-:W-:Y:S01]  /*1d5d0*/  F2FP.PACK_AB R41, R142, R139 ;  /* 0x0000008b8e29723e */ /* 0x010fe200000000ff */
[----:B------:R-:W-:Y:S03]  /*1d5e0*/  FADD.FTZ R139, R139, R38 ;  /* 0x000000268b8b7221 */ /* 0x000fe60000010000 */
        /* <DEDUP_REMOVED lines=9> */
[C---:B-----5:R-:W-:Y:S01]  /*1d680*/  HMMA.16816.F32 R4, R40.reuse, R48, R4 ;  /* 0x000000302804723c */ /* 0x060fe20000001804 */
[----:B------:R-:W-:Y:S02]  /*1d690*/  LDSM.16.MT88.4 R140, [R232+0x11800] ;  /* 0x01180000e88c783b */ /* 0x000fe40000004200 */
[----:B------:R-:W-:Y:S01]  /*1d6a0*/  FADD.FTZ R145, R145, R146 ;  /* 0x0000009291917221 */ /* 0x000fe20000010000 */
[----:B------:R-:W4:Y:S03]  /*1d6b0*/  MUFU.EX2 R158, R158 ;  /* 0x0000009e009e7308 */ /* 0x000f260000000800 */
[----:B------:R-:W-:Y:S01]  /*1d6c0*/  FADD.FTZ R148, R148, R145 ;  /* 0x0000009194947221 */ /* 0x000fe20000010000 */
[C---:B------:R-:W-:Y:S01]  /*1d6d0*/  HMMA.16816.F32 R8, R40.reuse, R50, R8 ;  /* 0x000000322808723c */ /* 0x040fe20000001808 */
[----:B------:R-:W-:Y:S05]  /*1d6e0*/  LDSM.16.MT88.4 R48, [R233+0xd000] ;  /* 0x00d00000e930783b */ /* 0x000fea0000004200 */
[----:B------:R-:W-:Y:S02]  /*1d6f0*/  MUFU.EX2 R160, R160 ;  /* 0x000000a000a07308 */ /* 0x000fe40000000800 */
[C---:B-1----:R-:W-:Y:S08]  /*1d700*/  HMMA.16816.F32 R12, R40.reuse, R44, R12 ;  /* 0x0000002c280c723c */ /* 0x042ff0000000180c */
[----:B------:R-:W1:Y:S01]  /*1d710*/  MUFU.EX2 R157, R157 ;  /* 0x0000009d009d7308 */ /* 0x000e620000000800 */
[C---:B------:R-:W-:Y:S01]  /*1d720*/  HMMA.16816.F32 R16, R40.reuse, R46, R16 ;  /* 0x0000002e2810723c */ /* 0x040fe20000001810 */
[----:B------:R-:W5:Y:S07]  /*1d730*/  LDSM.16.MT88.4 R44, [R235+0xd000] ;  /* 0x00d00000eb2c783b */ /* 0x000f6e0000004200 */
        /* <DEDUP_REMOVED lines=10> */
[C---:B---3--:R-:W-:Y:S01]  /*1d7e0*/  F2FP.PACK_AB R41, R150.reuse, R147 ;  /* 0x000000939629723e */ /* 0x048fe200000000ff */
        /* <DEDUP_REMOVED lines=13> */
[----:B------:R-:W-:Y:S03]  /*1d8c0*/  MUFU.EX2 R95, R95 ;  /* 0x0000005f005f7308 */ /* 0x000fe60000000800 */
[----:B------:R-:W-:Y:S01]  /*1d8d0*/  FADD.FTZ R156, R156, R153 ;  /* 0x000000999c9c7221 */ /* 0x000fe20000010000 */
[C---:B------:R-:W-:Y:S01]  /*1d8e0*/  HMMA.16816.F32 R8, R40.reuse, R46, R8 ;  /* 0x0000002e2808723c */ /* 0x040fe20000001808 */
[----:B------:R-:W3:Y:S05]  /*1d8f0*/  LDSM.16.MT88.4 R44, [R235+0xd800] ;  /* 0x00d80000eb2c783b */ /* 0x000eea0000004200 */
[----:B------:R-:W-:Y:S02]  /*1d900*/  MUFU.EX2 R100, R100 ;  /* 0x0000006400647308 */ /* 0x000fe40000000800 */
[C---:B------:R-:W-:Y:S08]  /*1d910*/  HMMA.16816.F32 R12, R40.reuse, R48, R12 ;  /* 0x00000030280c723c */ /* 0x040ff0000000180c */
[C---:B------:R-:W-:Y:S01]  /*1d920*/  HMMA.16816.F32 R16, R40.reuse, R50, R16 ;  /* 0x000000322810723c */ /* 0x040fe20000001810 */
[----:B------:R-:W5:Y:S01]  /*1d930*/  MUFU.EX2 R194, R194 ;  /* 0x000000c200c27308 */ /* 0x000f620000000800 */
[----:B------:R-:W3:Y:S06]  /*1d940*/  LDSM.16.MT88.4 R48, [R233+0xd800] ;  /* 0x00d80000e930783b */ /* 0x000eec0000004200 */
[C---:B-1----:R-:W-:Y:S03]  /*1d950*/  HMMA.16816.F32 R20, R40.reuse, R52, R20 ;  /* 0x000000342814723c */ /* 0x042fe60000001814 */
[----:B------:R-:W-:Y:S05]  /*1d960*/  MUFU.EX2 R165, R165 ;  /* 0x000000a500a57308 */ /* 0x000fea0000000800 */
[C---:B------:R-:W-:Y:S01]  /*1d970*/  HMMA.16816.F32 R24, R40.reuse, R54, R24 ;  /* 0x000000362818723c */ /* 0x040fe20000001818 */
[----:B------:R-:W1:Y:S04]  /*1d980*/  LDSM.16.MT88.4 R52, [R232+0xd800] ;  /* 0x00d80000e834783b */ /* 0x000e680000004200 */
[----:B------:R-:W-:Y:S03]  /*1d990*/  MUFU.EX2 R89, R89 ;  /* 0x0000005900597308 */ /* 0x000fe60000000800 */
[C---:B--2---:R-:W-:Y:S07]  /*1d9a0*/  HMMA.16816.F32 R28, R40.reuse, R56, R28 ;  /* 0x00000038281c723c */ /* 0x044fee000000181c */
[----:B------:R-:W-:Y:S01]  /*1d9b0*/  MUFU.EX2 R78, R78 ;  /* 0x0000004e004e7308 */ /* 0x000fe20000000800 */
[----:B------:R-:W-:Y:S01]  /*1d9c0*/  HMMA.16816.F32 R32, R40, R58, R32 ;  /* 0x0000003a2820723c */ /* 0x000fe20000001820 */
[----:B------:R-:W2:Y:S06]  /*1d9d0*/  LDSM.16.MT88.4 R56, [R231+0xd800] ;  /* 0x00d80000e738783b */ /* 0x000eac0000004200 */
[----:B----4-:R-:W-:Y:S01]  /*1d9e0*/  F2FP.PACK_AB R41, R158, R155 ;  /* 0x0000009b9e29723e */ /* 0x010fe200000000ff */
[----:B------:R-:W-:Y:S01]  /*1d9f0*/  FADD.FTZ R155, R155, R152 ;  /* 0x000000989b9b7221 */ /* 0x000fe20000010000 */
[----:B------:R-:W-:Y:S01]  /*1da00*/  F2FP.PACK_AB R43, R157, R160 ;  /* 0x000000a09d2b723e */ /* 0x000fe200000000ff */
[----:B------:R-:W4:Y:S02]  /*1da10*/  MUFU.EX2 R196, R196 ;  /* 0x000000c400c47308 */ /* 0x000f240000000800 */
[----:B------:R-:W-:Y:S01]  /*1da20*/  F2FP.PACK_AB R40, R192, R161 ;  /* 0x000000a1c028723e */ /* 0x000fe200000000ff */
[----:B------:R-:W-:Y:S01]  /*1da30*/  FADD.FTZ R161, R161, R156 ;  /* 0x0000009ca1a17221 */ /* 0x000fe20000010000 */
[----:B------:R-:W-:Y:S01]  /*1da40*/  F2FP.PACK_AB R42, R162, R159 ;  /* 0x0000009fa22a723e */ /* 0x000fe200000000ff */
        /* <DEDUP_REMOVED lines=9> */
[----:B------:R-:W3:Y:S01]  /*1dae0*/  LDSM.16.MT88.4 R44, [R235+0xe000] ;  /* 0x00e00000eb2c783b */ /* 0x000ee20000004200 */
[----:B------:R-:W2:Y:S06]  /*1daf0*/  MUFU.EX2 R188, R188 ;  /* 0x000000bc00bc7308 */ /* 0x000eac0000000800 */
[C---:B------:R-:W-:Y:S01]  /*1db00*/  HMMA.16816.F32 R12, R40.reuse, R48, R12 ;  /* 0x00000030280c723c */ /* 0x040fe2000000180c */
[----:B------:R-:W-:Y:S03]  /*1db10*/  LDSM.16.MT88.4 R156, [R235+0x11800] ;  /* 0x01180000eb9c783b */ /* 0x000fe60000004200 */
[----:B------:R-:W-:Y:S04]  /*1db20*/  MUFU.EX2 R186, R186 ;  /* 0x000000ba00ba7308 */ /* 0x000fe80000000800 */
[C---:B------:R-:W-:Y:S01]  /*1db30*/  HMMA.16816.F32 R16, R40.reuse, R50, R16 ;  /* 0x000000322810723c */ /* 0x040fe20000001810 */
[----:B------:R-:W3:Y:S05]  /*1db40*/  LDSM.16.MT88.4 R48, [R233+0xe000] ;  /* 0x00e00000e930783b */ /* 0x000eea0000004200 */
[----:B------:R-:W3:Y:S02]  /*1db50*/  MUFU.EX2 R187, R187 ;  /* 0x000000bb00bb7308 */ /* 0x000ee40000000800 */
[C---:B-1----:R-:W-:Y:S08]  /*1db60*/  HMMA.16816.F32 R20, R40.reuse, R52, R20 ;  /* 0x000000342814723c */ /* 0x042ff00000001814 */
[C---:B------:R-:W-:Y:S01]  /*1db70*/  HMMA.16816.F32 R24, R40.reuse, R54, R24 ;  /* 0x000000362818723c */ /* 0x040fe20000001818 */
[----:B------:R-:W1:Y:S01]  /*1db80*/  LDSM.16.MT88.4 R52, [R232+0xe000] ;  /* 0x00e00000e834783b */ /* 0x000e620000004200 */
[----:B------:R-:W-:Y:S06]  /*1db90*/  MUFU.EX2 R184, R184 ;  /* 0x000000b800b87308 */ /* 0x000fec0000000800 */
[C---:B--2---:R-:W-:Y:S04]  /*1dba0*/  HMMA.16816.F32 R28, R40.reuse, R56, R28 ;  /* 0x00000038281c723c */ /* 0x044fe8000000181c */
[----:B------:R-:W2:Y:S04]  /*1dbb0*/  MUFU.EX2 R183, R183 ;  /* 0x000000b700b77308 */ /* 0x000ea80000000800 */
[----:B------:R-:W-:Y:S01]  /*1dbc0*/  HMMA.16816.F32 R32, R40, R58, R32 ;  /* 0x0000003a2820723c */ /* 0x000fe20000001820 */
[----:B------:R-:W1:Y:S05]  /*1dbd0*/  LDSM.16.MT88.4 R56, [R231+0xe000] ;  /* 0x00e00000e738783b */ /* 0x000e6a0000004200 */
[----:B------:R-:W-:Y:S01]  /*1dbe0*/  MUFU.EX2 R190, R190 ;  /* 0x000000be00be7308 */ /* 0x000fe20000000800 */
[----:B-----5:R-:W-:Y:S01]  /*1dbf0*/  F2FP.PACK_AB R41, R194, R163 ;  /* 0x000000a3c229723e */ /* 0x020fe200000000ff */
[----:B------:R-:W-:Y:S01]  /*1dc00*/  FADD.FTZ R163, R163, R160 ;  /* 0x000000a0a3a37221 */ /* 0x000fe20000010000 */
[----:B----4-:R-:W-:Y:S03]  /*1dc10*/  F2FP.PACK_AB R43, R196, R165 ;  /* 0x000000a5c42b723e */ /* 0x010fe600000000ff */
[----:B------:R-:W-:Y:S01]  /*1dc20*/  F2FP.PACK_AB R40, R188, R167 ;  /* 0x000000a7bc28723e */ /* 0x000fe200000000ff */
[----:B------:R-:W-:Y:S01]  /*1dc30*/  FADD.FTZ R194, R194, R163 ;  /* 0x000000a3c2c27221 */ /* 0x000fe20000010000 */
[----:B---3--:R-:W-:Y:S02]  /*1dc40*/  F2FP.PACK_AB R42, R187, R186 ;  /* 0x000000babb2a723e */ /* 0x008fe400000000ff */
[----:B------:R-:W3:Y:S01]  /*1dc50*/  MUFU.EX2 R179, R179 ;  /* 0x000000b300b37308 */ /* 0x000ee20000000800 */
[----:B------:R-:W-:Y:S04]  /*1dc60*/  FADD.FTZ R165, R165, R194 ;  /* 0x000000c2a5a57221 */ /* 0x000fe80000010000 */
[C---:B------:R-:W-:Y:S05]  /*1dc70*/  HMMA.16816.F32 R4, R40.reuse, R44, R4 ;  /* 0x0000002c2804723c */ /* 0x040fea0000001804 */
[----:B------:R-:W-:Y:S03]  /*1dc80*/  MUFU.EX2 R181, R181 ;  /* 0x000000b500b57308 */ /* 0x000fe60000000800 */
[C---:B------:R-:W-:Y:S01]  /*1dc90*/  HMMA.16816.F32 R8, R40.reuse, R46, R8 ;  /* 0x0000002e2808723c */ /* 0x040fe20000001808 */
[----:B------:R-:W4:Y:S06]  /*1dca0*/  LDSM.16.MT88.4 R44, [R235+0xe800] ;  /* 0x00e80000eb2c783b */ /* 0x000f2c0000004200 */
[----:B------:R-:W5:Y:S01]  /*1dcb0*/  MUFU.EX2 R180, R180 ;  /* 0x000000b400b47308 */ /* 0x000f620000000800 */
[C---:B------:R-:W-:Y:S08]  /*1dcc0*/  HMMA.16816.F32 R12, R40.reuse, R48, R12 ;  /* 0x00000030280c723c */ /* 0x040ff0000000180c */
[C---:B------:R-:W-:Y:S01]  /*1dcd0*/  HMMA.16816.F32 R16, R40.reuse, R50, R16 ;  /* 0x000000322810723c */ /* 0x040fe20000001810 */
[----:B------:R-:W3:Y:S01]  /*1dce0*/  LDSM.16.MT88.4 R48, [R233+0xe800] ;  /* 0x00e80000e930783b */ /* 0x000ee20000004200 */
[----:B------:R-:W-:Y:S06]  /*1dcf0*/  MUFU.EX2 R178, R178 ;  /* 0x000000b200b27308 */ /* 0x000fec0000000800 */
[C---:B-1----:R-:W-:Y:S04]  /*1dd00*/  HMMA.16816.F32 R20, R40.reuse, R52, R20 ;  /* 0x000000342814723c */ /* 0x042fe80000001814 */
[----:B------:R-:W1:Y:S04]  /*1dd10*/  MUFU.EX2 R185, R185 ;  /* 0x000000b900b97308 */ /* 0x000e680000000800 */
[C---:B------:R-:W-:Y:S01]  /*1dd20*/  HMMA.16816.F32 R24, R40.reuse, R54, R24 ;  /* 0x000000362818723c */ /* 0x040fe20000001818 */
[----:B------:R-:W4:Y:S05]  /*1dd30*/  LDSM.16.MT88.4 R52, [R232+0xe800] ;  /* 0x00e80000e834783b */ /* 0x000f2a0000004200 */
[----:B------:R-:W-:Y:S02]  /*1dd40*/  MUFU.EX2 R176, R176 ;  /* 0x000000b000b07308 */ /* 0x000fe40000000800 */
[C---:B------:R-:W-:Y:S08]  /*1dd50*/  HMMA.16816.F32 R28, R40.reuse, R56, R28 ;  /* 0x00000038281c723c */ /* 0x040ff0000000181c */
[----:B------:R-:W-:Y:S01]  /*1dd60*/  HMMA.16816.F32 R32, R40, R58, R32 ;  /* 0x0000003a2820723c */ /* 0x000fe20000001820 */
[----:B------:R-:W4:Y:S01]  /*1dd70*/  LDSM.16.MT88.4 R56, [R231+0xe800] ;  /* 0x00e80000e738783b */ /* 0x000f220000004200 */
[----:B------:R-:W4:Y:S05]  /*1dd80*/  MUFU.EX2 R175, R175 ;  /* 0x000000af00af7308 */ /* 0x000f2a0000000800 */
[----:B--2---:R-:W-:Y:S02]  /*1dd90*/  F2FP.PACK_AB R41, R183, R184 ;  /* 0x000000b8b729723e */ /* 0x004fe400000000ff */
[----:B---3--:R-:W-:Y:S03]  /*1dda0*/  F2FP.PACK_AB R43, R179, R190 ;  /* 0x000000beb32b723e */ /* 0x008fe600000000ff */
[----:B-----5:R-:W-:Y:S01]  /*1ddb0*/  F2FP.PACK_AB R40, R180, R181 ;  /* 0x000000b5b428723e */ /* 0x020fe200000000ff */
[----:B------:R-:W-:Y:S01]  /*1ddc0*/  MUFU.EX2 R173, R173 ;  /* 0x000000ad00ad7308 */ /* 0x000fe20000000800 */
[----:B-1----:R-:W-:Y:S07]  /*1ddd0*/  F2FP.PACK_AB R42, R185, R178 ;  /* 0x000000b2b92a723e */ /* 0x002fee00000000ff */
[C---:B----4-:R-:W-:Y:S02]  /*1dde0*/  HMMA.16816.F32 R4, R40.reuse, R44, R4 ;  /* 0x0000002c2804723c */ /* 0x050fe40000001804 */
[----:B------:R-:W1:Y:S06]  /*1ddf0*/  MUFU.EX2 R182, R182 ;  /* 0x000000b600b67308 */ /* 0x000e6c0000000800 */
[C---:B------:R-:W-:Y:S01]  /*1de00*/  HMMA.16816.F32 R8, R40.reuse, R46, R8 ;  /* 0x0000002e2808723c */ /* 0x040fe20000001808 */
[----:B------:R-:W2:Y:S03]  /*1de10*/  LDSM.16.MT88.4 R44, [R235+0xf000] ;  /* 0x00f00000eb2c783b */ /* 0x000ea60000004200 */
[----:B------:R-:W-:Y:S04]  /*1de20*/  MUFU.EX2 R171, R171 ;  /* 0x000000ab00ab7308 */ /* 0x000fe80000000800 */
[C---:B------:R-:W-:Y:S06]  /*1de30*/  HMMA.16816.F32 R12, R40.reuse, R48, R12 ;  /* 0x00000030280c723c */ /* 0x040fec000000180c */
[----:B------:R-:W3:Y:S02]  /*1de40*/  MUFU.EX2 R172, R172 ;  /* 0x000000ac00ac7308 */ /* 0x000ee40000000800 */
[C---:B------:R-:W-:Y:S01]  /*1de50*/  HMMA.16816.F32 R16, R40.reuse, R50, R16 ;  /* 0x000000322810723c */ /* 0x040fe20000001810 */
[----:B------:R-:W4:Y:S07]  /*1de60*/  LDSM.16.MT88.4 R48, [R233+0xf000] ;  /* 0x00f00000e930783b */ /* 0x000f2e0000004200 */
[C---:B------:R-:W-:Y:S01]  /*1de70*/  HMMA.16816.F32 R20, R40.reuse, R52, R20 ;  /* 0x000000342814723c */ /* 0x040fe20000001814 */
[----:B------:R-:W-:Y:S07]  /*1de80*/  MUFU.EX2 R170, R170 ;  /* 0x000000aa00aa7308 */ /* 0x000fee0000000800 */
[C---:B------:R-:W-:Y:S01]  /*1de90*/  HMMA.16816.F32 R24, R40.reuse, R54, R24 ;  /* 0x000000362818723c */ /* 0x040fe20000001818 */
[----:B------:R-:W5:Y:S02]  /*1dea0*/  LDSM.16.MT88.4 R52, [R232+0xf000] ;  /* 0x00f00000e834783b */ /* 0x000f640000004200 */
[----:B------:R-:W2:Y:S05]  /*1deb0*/  MUFU.EX2 R177, R177 ;  /* 0x000000b100b17308 */ /* 0x000eaa0000000800 */
[C---:B------:R-:W-:Y:S05]  /*1dec0*/  HMMA.16816.F32 R28, R40.reuse, R56, R28 ;  /* 0x00000038281c723c */ /* 0x040fea000000181c */
[----:B------:R-:W-:Y:S03]  /*1ded0*/  MUFU.EX2 R168, R168 ;  /* 0x000000a800a87308 */ /* 0x000fe60000000800 */
[----:B------:R-:W-:Y:S01]  /*1dee0*/  HMMA.16816.F32 R32, R40, R58, R32 ;  /* 0x0000003a2820723c */ /* 0x000fe20000001820 */
[----:B------:R-:W5:Y:S06]  /*1def0*/  LDSM.16.MT88.4 R56, [R231+0xf000] ;  /* 0x00f00000e738783b */ /* 0x000f6c0000004200 */
[----:B------:R-:W-:Y:S01]  /*1df00*/  F2FP.PACK_AB R41, R175, R176 ;  /* 0x000000b0af29723e */ /* 0x000fe200000000ff */
[----:B------:R-:W4:Y:S01]  /*1df10*/  MUFU.EX2 R125, R125 ;  /* 0x0000007d007d7308 */ /* 0x000f220000000800 */
[----:B-1----:R-:W-:Y:S03]  /*1df20*/  F2FP.PACK_AB R43, R182, R173 ;  /* 0x000000adb62b723e */ /* 0x002fe600000000ff */
[----:B---3--:R-:W-:Y:S02]  /*1df30*/  F2FP.PACK_AB R40, R172, R171 ;  /* 0x000000abac28723e */ /* 0x008fe400000000ff */
[----:B--2---:R-:W-:Y:S04]  /*1df40*/  F2FP.PACK_AB R42, R177, R170 ;  /* 0x000000aab12a723e */ /* 0x004fe800000000ff */
[----:B------:R-:W-:Y:S03]  /*1df50*/  MUFU.EX2 R174, R174 ;  /* 0x000000ae00ae7308 */ /* 0x000fe60000000800 */
[C---:B------:R-:W-:Y:S07]  /*1df60*/  HMMA.16816.F32 R4, R40.reuse, R44, R4 ;  /* 0x0000002c2804723c */ /* 0x040fee0000001804 */
[----:B------:R-:W1:Y:S01]  /*1df70*/  MUFU.EX2 R121, R121 ;  /* 0x0000007900797308 */ /* 0x000e620000000800 */
[C---:B------:R-:W-:Y:S01]  /*1df80*/  HMMA.16816.F32 R8, R40.reuse, R46, R8 ;  /* 0x0000002e2808723c */ /* 0x040fe20000001808 */
[----:B------:R-:W2:Y:S07]  /*1df90*/  LDSM.16.MT88.4 R44, [R235+0xf800] ;  /* 0x00f80000eb2c783b */ /* 0x000eae0000004200 */
[C---:B----4-:R-:W-:Y:S01]  /*1dfa0*/  HMMA.16816.F32 R12, R40.reuse, R48, R12 ;  /* 0x00000030280c723c */ /* 0x050fe2000000180c */
[----:B------:R-:W-:Y:S07]  /*1dfb0*/  MUFU.EX2 R123, R123 ;  /* 0x0000007b007b7308 */ /* 0x000fee0000000800 */
[C---:B------:R-:W-:Y:S01]  /*1dfc0*/  HMMA.16816.F32 R16, R40.reuse, R50, R16 ;  /* 0x000000322810723c */ /* 0x040fe20000001810 */
[----:B------:R-:W3:Y:S02]  /*1dfd0*/  LDSM.16.MT88.4 R48, [R233+0xf800] ;  /* 0x00f80000e930783b */ /* 0x000ee40000004200 */
[----:B------:R-:W4:Y:S05]  /*1dfe0*/  MUFU.EX2 R122, R122 ;  /* 0x0000007a007a7308 */ /* 0x000f2a0000000800 */
[C---:B-----5:R-:W-:Y:S05]  /*1dff0*/  HMMA.16816.F32 R20, R40.reuse, R52, R20 ;  /* 0x000000342814723c */ /* 0x060fea0000001814 */
[----:B------:R-:W-:Y:S03]  /*1e000*/  MUFU.EX2 R120, R120 ;  /* 0x0000007800787308 */ /* 0x000fe60000000800 */
[C---:B------:R-:W-:Y:S01]  /*1e010*/  HMMA.16816.F32 R24, R40.reuse, R54, R24 ;  /* 0x000000362818723c */ /* 0x040fe20000001818 */
[----:B------:R-:W5:Y:S06]  /*1e020*/  LDSM.16.MT88.4 R52, [R232+0xf800] ;  /* 0x00f80000e834783b */ /* 0x000f6c0000004200 */
[----:B------:R-:W2:Y:S01]  /*1e030*/  MUFU.EX2 R169, R169 ;  /* 0x000000a900a97308 */ /* 0x000ea20000000800 */
[C---:B------:R-:W-:Y:S08]  /*1e040*/  HMMA.16816.F32 R28, R40.reuse, R56, R28 ;  /* 0x00000038281c723c */ /* 0x040ff0000000181c */
[----:B------:R-:W-:Y:S01]  /*1e050*/  HMMA.16816.F32 R32, R40, R58, R32 ;  /* 0x0000003a2820723c */ /* 0x000fe20000001820 */
[----:B------:R-:W5:Y:S01]  /*1e060*/  LDSM.16.MT88.4 R56, [R231+0xf800] ;  /* 0x00f80000e738783b */ /* 0x000f620000004200 */
[----:B------:R-:W-:Y:S05]  /*1e070*/  MUFU.EX2 R114, R114 ;  /* 0x0000007200727308 */ /* 0x000fea0000000800 */
[----:B------:R-:W-:Y:S02]  /*1e080*/  F2FP.PACK_AB R41, R125, R168 ;  /* 0x000000a87d29723e */ /* 0x000fe400000000ff */
[----:B-1----:R-:W-:Y:S03]  /*1e090*/  F2FP.PACK_AB R43, R121, R174 ;  /* 0x000000ae792b723e */ /* 0x002fe600000000ff */
[----:B----4-:R-:W-:Y:S01]  /*1e0a0*/  F2FP.PACK_AB R40, R122, R123 ;  /* 0x0000007b7a28723e */ /* 0x010fe200000000ff */
[----:B------:R-:W1:Y:S01]  /*1e0b0*/  MUFU.EX2 R109, R109 ;  /* 0x0000006d006d7308 */ /* 0x000e620000000800 */
[----:B--2---:R-:W-:Y:S07]  /*1e0c0*/  F2FP.PACK_AB R42, R169, R120 ;  /* 0x00000078a92a723e */ /* 0x004fee00000000ff */
[C---:B------:R-:W-:Y:S02]  /*1e0d0*/  HMMA.16816.F32 R4, R40.reuse, R44, R4 ;  /* 0x0000002c2804723c */ /* 0x040fe40000001804 */
[----:B------:R-:W-:Y:S06]  /*1e0e0*/  MUFU.EX2 R107, R107 ;  /* 0x0000006b006b7308 */ /* 0x000fec0000000800 */
[C---:B------:R-:W-:Y:S01]  /*1e0f0*/  HMMA.16816.F32 R8, R40.reuse, R46, R8 ;  /* 0x0000002e2808723c */ /* 0x040fe20000001808 */
[----:B------:R-:W2:Y:S03]  /*1e100*/  LDSM.16.MT88.4 R44, [R235+0x10000] ;  /* 0x01000000eb2c783b */ /* 0x000ea60000004200 */
[----:B------:R-:W4:Y:S04]  /*1e110*/  MUFU.EX2 R126, R126 ;  /* 0x0000007e007e7308 */ /* 0x000f280000000800 */
[C---:B---3--:R-:W-:Y:S06]  /*1e120*/  HMMA.16816.F32 R12, R40.reuse, R48, R12 ;  /* 0x00000030280c723c */ /* 0x048fec000000180c */
[----:B------:R-:W-:Y:S02]  /*1e130*/  MUFU.EX2 R105, R105 ;  /* 0x0000006900697308 */ /* 0x000fe40000000800 */
[C---:B------:R-:W-:Y:S01]  /*1e140*/  HMMA.16816.F32 R16, R40.reuse, R50, R16 ;  /* 0x000000322810723c */ /* 0x040fe20000001810 */
[----:B------:R-:W3:Y:S07]  /*1e150*/  LDSM.16.MT88.4 R48, [R233+0x10000] ;  /* 0x01000000e930783b */ /* 0x000eee0000004200 */
[----:B------:R-:W1:Y:S01]  /*1e160*/  MUFU.EX2 R104, R104 ;  /* 0x0000006800687308 */ /* 0x000e620000000800 */
[C---:B-----5:R-:W-:Y:S08]  /*1e170*/  HMMA.16816.F32 R20, R40.reuse, R52, R20 ;  /* 0x000000342814723c */ /* 0x060ff00000001814 */
[C---:B------:R-:W-:Y:S01]  /*1e180*/  HMMA.16816.F32 R24, R40.reuse, R54, R24 ;  /* 0x000000362818723c */ /* 0x040fe20000001818 */
[----:B------:R-:W-:Y:S01]  /*1e190*/  MUFU.EX2 R102, R102 ;  /* 0x0000006600667308 */ /* 0x000fe20000000800 */
[----:B------:R-:W5:Y:S06]  /*1e1a0*/  LDSM.16.MT88.4 R52, [R232+0x10000] ;  /* 0x01000000e834783b */ /* 0x000f6c0000004200 */
[C---:B------:R-:W-:Y:S03]  /*1e1b0*/  HMMA.16816.F32 R28, R40.reuse, R56, R28 ;  /* 0x00000038281c723c */ /* 0x040fe6000000181c */
[----:B------:R-:W2:Y:S04]  /*1e1c0*/  MUFU.EX2 R111, R111 ;  /* 0x0000006f006f7308 */ /* 0x000ea80000000800 */
[--C-:B------:R-:W-:Y:S01]  /*1e1d0*/  FFMA.FTZ R56, R83, c[0x0][0x23c], -R68.reuse ;  /* 0x00008f0053387a23 */ /* 0x100fe20000010844 */
[----:B------:R-:W-:Y:S04]  /*1e1e0*/  HMMA.16816.F32 R32, R40, R58, R32 ;  /* 0x0000003a2820723c */ /* 0x000fe80000001820 */
[--C-:B------:R-:W-:Y:S01]  /*1e1f0*/  FFMA.FTZ R57, R84, c[0x0][0x23c], -R65.reuse ;  /* 0x00008f0054397a23 */ /* 0x100fe20000010841 */
[----:B------:R-:W-:Y:S02]  /*1e200*/  MUFU.EX2 R56, R56 ;  /* 0x0000003800387308 */ /* 0x000fe40000000800 */
[----:B-1----:R-:W-:Y:S01]  /*1e210*/  F2FP.PACK_AB R41, R109, R114 ;  /* 0x000000726d29723e */ /* 0x002fe200000000ff */
[--C-:B------:R-:W-:Y:S01]  /*1e220*/  FFMA.FTZ R58, R82, c[0x0][0x23c], -R65.reuse ;  /* 0x00008f00523a7a23 */ /* 0x100fe20000010841 */
[----:B----4-:R-:W-:Y:S03]  /*1e230*/  F2FP.PACK_AB R43, R126, R107 ;  /* 0x0000006b7e2b723e */ /* 0x010fe600000000ff */
[----:B------:R-:W-:Y:S01]  /*1e240*/  F2FP.PACK_AB R40, R104, R105 ;  /* 0x000000696828723e */ /* 0x000fe200000000ff */
[--C-:B------:R-:W-:Y:S02]  /*1e250*/  FFMA.FTZ R59, R80, c[0x0][0x23c], -R65.reuse ;  /* 0x00008f00503b7a23 */ /* 0x100fe40000010841 */
[----:B------:R-:W-:Y:S01]  /*1e260*/  MUFU.EX2 R57, R57 ;  /* 0x0000003900397308 */ /* 0x000fe20000000800 */
[--C-:B------:R-:W-:Y:S02]  /*1e270*/  FFMA.FTZ R80, R73, c[0x0][0x23c], -R68.reuse ;  /* 0x00008f0049507a23 */ /* 0x100fe40000010844 */
[--C-:B------:R-:W-:Y:S01]  /*1e280*/  FFMA.FTZ R82, R69, c[0x0][0x23c], -R68.reuse ;  /* 0x00008f0045527a23 */ /* 0x100fe20000010844 */
[----:B--2---:R-:W-:Y:S01]  /*1e290*/  F2FP.PACK_AB R42, R111, R102 ;  /* 0x000000666f2a723e */ /* 0x004fe200000000ff */
[--C-:B------:R-:W-:Y:S02]  /*1e2a0*/  FFMA.FTZ R69, R76, c[0x0][0x23c], -R65.reuse ;  /* 0x00008f004c457a23 */ /* 0x100fe40000010841 */
[--C-:B------:R-:W-:Y:S02]  /*1e2b0*/  FFMA.FTZ R73, R70, c[0x0][0x23c], -R65.reuse ;  /* 0x00008f0046497a23 */ /* 0x100fe40000010841 */
[--C-:B------:R-:W-:Y:S01]  /*1e2c0*/  FFMA.FTZ R70, R39, c[0x0][0x23c], -R68.reuse ;  /* 0x00008f0027467a23 */ /* 0x100fe20000010844 */
[----:B------:R-:W-:Y:S01]  /*1e2d0*/  MUFU.EX2 R58, R58 ;  /* 0x0000003a003a7308 */ /* 0x000fe20000000800 */
[C---:B------:R-:W-:Y:S08]  /*1e2e0*/  HMMA.16816.F32 R4, R40.reuse, R44, R4 ;  /* 0x0000002c2804723c */ /* 0x040ff00000001804 */
[C---:B------:R-:W-:Y:S01]  /*1e2f0*/  HMMA.16816.F32 R8, R40.reuse, R46, R8 ;  /* 0x0000002e2808723c */ /* 0x040fe20000001808 */
[----:B------:R-:W1:Y:S01]  /*1e300*/  LDSM.16.MT88.4 R44, [R231+0x10000] ;  /* 0x01000000e72c783b */ /* 0x000e620000004200 */
[----:B------:R-:W-:Y:S06]  /*1e310*/  MUFU.EX2 R59, R59 ;  /* 0x0000003b003b7308 */ /* 0x000fec0000000800 */
[C---:B---3--:R-:W-:Y:S04]  /*1e320*/  HMMA.16816.F32 R12, R40.reuse, R48, R12 ;  /* 0x00000030280c723c */ /* 0x048fe8000000180c */
[----:B------:R-:W-:Y:S04]  /*1e330*/  MUFU.EX2 R75, R75 ;  /* 0x0000004b004b7308 */ /* 0x000fe80000000800 */
[C---:B------:R-:W-:Y:S01]  /*1e340*/  HMMA.16816.F32 R16, R40.reuse, R50, R16 ;  /* 0x000000322810723c */ /* 0x040fe20000001810 */
[----:B------:R-:W2:Y:S05]  /*1e350*/  LDSM.16.MT88.4 R48, [R235+0x10800] ;  /* 0x01080000eb30783b */ /* 0x000eaa0000004200 */
[----:B------:R-:W3:Y:S02]  /*1e360*/  MUFU.EX2 R80, R80 ;  /* 0x0000005000507308 */ /* 0x000ee40000000800 */
[C---:B-----5:R-:W-:Y:S08]  /*1e370*/  HMMA.16816.F32 R20, R40.reuse, R52, R20 ;  /* 0x000000342814723c */ /* 0x060ff00000001814 */
        /* <DEDUP_REMOVED lines=9> */
[----:B------:R-:W-:Y:S02]  /*1e410*/  F2FP.PACK_AB R41, R100, R95 ;  /* 0x0000005f6429723e */ /* 0x000fe400000000ff */
[----:B------:R-:W-:Y:S03]  /*1e420*/  F2FP.PACK_AB R43, R56, R89 ;  /* 0x00000059382b723e */ /* 0x000fe600000000ff */
[----:B------:R-:W-:Y:S02]  /*1e430*/  F2FP.PACK_AB R40, R58, R57 ;  /* 0x000000393a28723e */ /* 0x000fe400000000ff */
[----:B------:R-:W-:Y:S02]  /*1e440*/  F2FP.PACK_AB R42, R78, R59 ;  /* 0x0000003b4e2a723e */ /* 0x000fe400000000ff */
[----:B------:R-:W-:Y:S01]  /*1e450*/  MUFU.EX2 R74, R74 ;  /* 0x0000004a004a7308 */ /* 0x000fe20000000800 */
[----:B-1----:R-:W-:Y:S04]  /*1e460*/  F2FP.PACK_AB R39, R82, R71 ;  /* 0x000000475227723e */ /* 0x002fe800000000ff */
[C---:B--2---:R-:W-:Y:S05]  /*1e470*/  HMMA.16816.F32 R4, R40.reuse, R48, R4 ;  /* 0x000000302804723c */ /* 0x044fea0000001804 */
[----:B------:R-:W-:Y:S03]  /*1e480*/  MUFU.EX2 R72, R72 ;  /* 0x0000004800487308 */ /* 0x000fe60000000800 */
[C---:B------:R-:W-:Y:S01]  /*1e490*/  HMMA.16816.F32 R8, R40.reuse, R50, R8 ;  /* 0x000000322808723c */ /* 0x040fe20000001808 */
[----:B------:R-:W1:Y:S06]  /*1e4a0*/  LDSM.16.MT88.4 R48, [R231+0x10800] ;  /* 0x01080000e730783b */ /* 0x000e6c0000004200 */
[----:B------:R-:W2:Y:S01]  /*1e4b0*/  MUFU.EX2 R73, R73 ;  /* 0x0000004900497308 */ /* 0x000ea20000000800 */
[C---:B----4-:R-:W-:Y:S08]  /*1e4c0*/  HMMA.16816.F32 R12, R40.reuse, R52, R12 ;  /* 0x00000034280c723c */ /* 0x050ff0000000180c */
[C---:B------:R-:W-:Y:S01]  /*1e4d0*/  HMMA.16816.F32 R16, R40.reuse, R54, R16 ;  /* 0x000000362810723c */ /* 0x040fe20000001810 */
[----:B------:R-:W4:Y:S01]  /*1e4e0*/  LDSM.16.MT88.4 R52, [R235+0x11000] ;  /* 0x01100000eb34783b */ /* 0x000f220000004200 */
[----:B------:R-:W-:Y:S06]  /*1e4f0*/  MUFU.EX2 R67, R67 ;  /* 0x0000004300437308 */ /* 0x000fec0000000800 */
[C---:B---3--:R-:W-:Y:S04]  /*1e500*/  HMMA.16816.F32 R20, R40.reuse, R44, R20 ;  /* 0x0000002c2814723c */ /* 0x048fe80000001814 */
[----:B------:R-:W3:Y:S01]  /*1e510*/  MUFU.EX2 R70, R70 ;  /* 0x0000004600467308 */ /* 0x000ee20000000800 */
[----:B--2---:R-:W-:Y:S03]  /*1e520*/  F2FP.PACK_AB R38, R73, R72 ;  /* 0x000000484926723e */ /* 0x004fe600000000ff */
[C---:B------:R-:W-:Y:S01]  /*1e530*/  HMMA.16816.F32 R24, R40.reuse, R46, R24 ;  /* 0x0000002e2818723c */ /* 0x040fe20000001818 */
[----:B------:R-:W2:Y:S07]  /*1e540*/  LDSM.16.MT88.4 R44, [R233+0x11000] ;  /* 0x01100000e92c783b */ /* 0x000eae0000004200 */
[C---:B-1----:R-:W-:Y:S07]  /*1e550*/  HMMA.16816.F32 R28, R40.reuse, R48, R28 ;  /* 0x00000030281c723c */ /* 0x042fee000000181c */
[--C-:B------:R-:W-:Y:S01]  /*1e560*/  FFMA.FTZ R48, R36, c[0x0][0x23c], -R68.reuse ;  /* 0x00008f0024307a23 */ /* 0x100fe20000010844 */
[----:B------:R-:W-:Y:S01]  /*1e570*/  HMMA.16816.F32 R32, R40, R50, R32 ;  /* 0x000000322820723c */ /* 0x000fe20000001820 */
[----:B------:R-:W1:Y:S03]  /*1e580*/  LDSM.16.MT88.4 R40, [R232+0x11000] ;  /* 0x01100000e828783b */ /* 0x000e660000004200 */
[----:B------:R-:W-:Y:S01]  /*1e590*/  FFMA.FTZ R68, R3, c[0x0][0x23c], -R68 ;  /* 0x00008f0003447a23 */ /* 0x000fe20000010844 */
[----:B------:R-:W-:Y:S01]  /*1e5a0*/  F2FP.PACK_AB R36, R74, R69 ;  /* 0x000000454a24723e */ /* 0x000fe200000000ff */
[----:B------:R5:W-:Y:S01]  /*1e5b0*/  MUFU.EX2 R3, R48 ;  /* 0x0000003000037308 */ /* 0x000be20000000800 */
[----:B---3--:R-:W-:Y:S05]  /*1e5c0*/  F2FP.PACK_AB R133, R70, R67 ;  /* 0x000000434685723e */ /* 0x008fea00000000ff */
[C---:B----4-:R-:W-:Y:S04]  /*1e5d0*/  HMMA.16816.F32 R4, R36.reuse, R52, R4 ;  /* 0x000000342404723c */ /* 0x050fe80000001804 */
[----:B------:R-:W3:Y:S03]  /*1e5e0*/  MUFU.EX2 R68, R68 ;  /* 0x0000004400447308 */ /* 0x000ee60000000800 */
[----:B------:R-:W-:Y:S01]  /*1e5f0*/  FADD.FTZ R53, R167, R162 ;  /* 0x000000a2a7357221 */ /* 0x000fe20000010000 */
[C---:B------:R-:W-:Y:S04]  /*1e600*/  HMMA.16816.F32 R8, R36.reuse, R54, R8 ;  /* 0x000000362408723c */ /* 0x040fe80000001808 */
[----:B------:R-:W-:Y:S01]  /*1e610*/  FFMA.FTZ R52, R66, c[0x0][0x23c], -R65 ;  /* 0x00008f0042347a23 */ /* 0x000fe20000010841 */
[----:B------:R-:W-:Y:S01]  /*1e620*/  MOV R167, R0 ;  /* 0x0000000000a77202 */ /* 0x000fe20000000f00 */
[----:B------:R-:W-:Y:S02]  /*1e630*/  FADD.FTZ R53, R188, R53 ;  /* 0x00000035bc357221 */ /* 0x000fe40000010000 */
[C---:B--2---:R-:W-:Y:S01]  /*1e640*/  HMMA.16816.F32 R12, R36.reuse, R44, R12 ;  /* 0x0000002c240c723c */ /* 0x044fe2000000180c */
[----:B------:R-:W-:Y:S01]  /*1e650*/  MUFU.EX2 R45, R64 ;  /* 0x00000040002d7308 */ /* 0x000fe20000000800 */
[----:B-----5:R-:W2:Y:S02]  /*1e660*/  LDSM.16.MT88.4 R48, [R231+0x11000] ;  /* 0x01100000e730783b */ /* 0x020ea40000004200 */
[----:B------:R-:W-:Y:S02]  /*1e670*/  FADD.FTZ R54, R186, R53 ;  /* 0x00000035ba367221 */ /* 0x000fe40000010000 */
[----:B------:R-:W-:Y:S01]  /*1e680*/  FADD.FTZ R53, R196, R165 ;  /* 0x000000a5c4357221 */ /* 0x000fe20000010000 */
[----:B------:R-:W-:Y:S01]  /*1e690*/  MOV R165, R2 ;  /* 0x0000000200a57202 */ /* 0x000fe20000000f00 */
[--C-:B------:R-:W-:Y:S01]  /*1e6a0*/  FFMA.FTZ R44, R63, c[0x0][0x23c], -R65.reuse ;  /* 0x00008f003f2c7a23 */ /* 0x100fe20000010841 */
[C---:B------:R-:W-:Y:S02]  /*1e6b0*/  HMMA.16816.F32 R16, R36.reuse, R46, R16 ;  /* 0x0000002e2410723c */ /* 0x040fe40000001810 */
[----:B------:R-:W4:Y:S01]  /*1e6c0*/  MUFU.EX2 R52, R52 ;  /* 0x0000003400347308 */ /* 0x000f220000000800 */
[----:B------:R-:W-:Y:S01]  /*1e6d0*/  FFMA.FTZ R65, R62, c[0x0][0x23c], -R65 ;  /* 0x00008f003e417a23 */ /* 0x000fe20000010841 */
[----:B---3--:R-:W-:Y:S01]  /*1e6e0*/  F2FP.PACK_AB R135, R68, R3 ;  /* 0x000000034487723e */ /* 0x008fe200000000ff */
[----:B------:R-:W-:Y:S02]  /*1e6f0*/  FADD.FTZ R54, R187, R54 ;  /* 0x00000036bb367221 */ /* 0x000fe40000010000 */
[----:B------:R-:W-:Y:S01]  /*1e700*/  FADD.FTZ R184, R184, R53 ;  /* 0x00000035b8b87221 */ /* 0x000fe20000010000 */
[C---:B-1----:R-:W-:Y:S04]  /*1e710*/  HMMA.16816.F32 R20, R36.reuse, R40, R20 ;  /* 0x000000282414723c */ /* 0x042fe80000001814 */
[----:B------:R-:W-:Y:S01]  /*1e720*/  FADD.FTZ R53, R181, R54 ;  /* 0x00000036b5357221 */ /* 0x000fe20000010000 */
[----:B------:R-:W-:Y:S01]  /*1e730*/  MUFU.EX2 R44, R44 ;  /* 0x0000002c002c7308 */ /* 0x000fe20000000800 */
[----:B------:R-:W-:Y:S02]  /*1e740*/  FADD.FTZ R183, R183, R184 ;  /* 0x000000b8b7b77221 */ /* 0x000fe40000010000 */
[----:B------:R-:W-:Y:S01]  /*1e750*/  FADD.FTZ R53, R180, R53 ;  /* 0x00000035b4357221 */ /* 0x000fe20000010000 */
[C---:B------:R-:W-:Y:S03]  /*1e760*/  HMMA.16816.F32 R24, R36.reuse, R42, R24 ;  /* 0x0000002a2418723c */ /* 0x040fe60000001818 */
[----:B------:R-:W-:Y:S02]  /*1e770*/  FADD.FTZ R190, R190, R183 ;  /* 0x000000b7bebe7221 */ /* 0x000fe40000010000 */
[----:B------:R-:W-:Y:S01]  /*1e780*/  FADD.FTZ R178, R178, R53 ;  /* 0x00000035b2b27221 */ /* 0x000fe20000010000 */
[----:B------:R-:W1:Y:S01]  /*1e790*/  MUFU.EX2 R65, R65 ;  /* 0x0000004100417308 */ /* 0x000e620000000800 */
[----:B------:R-:W-:Y:S02]  /*1e7a0*/  FADD.FTZ R179, R179, R190 ;  /* 0x000000beb3b37221 */ /* 0x000fe40000010000 */
[----:B------:R-:W-:Y:S03]  /*1e7b0*/  FADD.FTZ R178, R185, R178 ;  /* 0x000000b2b9b27221 */ /* 0x000fe60000010000 */
[----:B------:R-:W-:Y:S01]  /*1e7c0*/  FADD.FTZ R40, R176, R179 ;  /* 0x000000b3b0287221 */ /* 0x000fe20000010000 */
[----:B----4-:R-:W-:Y:S01]  /*1e7d0*/  F2FP.PACK_AB R132, R45, R52 ;  /* 0x000000342d84723e */ /* 0x010fe200000000ff */
[----:B------:R-:W-:Y:S02]  /*1e7e0*/  FADD.FTZ R171, R171, R178 ;  /* 0x000000b2abab7221 */ /* 0x000fe40000010000 */
[----:B------:R-:W-:Y:S01]  /*1e7f0*/  FADD.FTZ R40, R175, R40 ;  /* 0x00000028af287221 */ /* 0x000fe20000010000 */
[C---:B--2---:R-:W-:Y:S03]  /*1e800*/  HMMA.16816.F32 R28, R36.reuse, R48, R28 ;  /* 0x00000030241c723c */ /* 0x044fe6000000181c */
[----:B------:R-:W-:Y:S02]  /*1e810*/  FADD.FTZ R171, R172, R171 ;  /* 0x000000abacab7221 */ /* 0x000fe40000010000 */
[----:B------:R-:W-:Y:S02]  /*1e820*/  FADD.FTZ R41, R173, R40 ;  /* 0x00000028ad297221 */ /* 0x000fe40000010000 */
[----:B------:R-:W-:Y:S01]  /*1e830*/  FADD.FTZ R170, R170, R171 ;  /* 0x000000abaaaa7221 */ /* 0x000fe20000010000 */
[----:B------:R-:W-:Y:S04]  /*1e840*/  HMMA.16816.F32 R32, R36, R50, R32 ;  /* 0x000000322420723c */ /* 0x000fe80000001820 */
[----:B------:R-:W-:Y:S01]  /*1e850*/  FADD.FTZ R41, R182, R41 ;  /* 0x00000029b6297221 */ /* 0x000fe20000010000 */
[----:B-1----:R-:W-:Y:S01]  /*1e860*/  F2FP.PACK_AB R134, R65, R44 ;  /* 0x0000002c4186723e */ /* 0x002fe200000000ff */
[----:B------:R-:W-:Y:S02]  /*1e870*/  FADD.FTZ R170, R177, R170 ;  /* 0x000000aab1aa7221 */ /* 0x000fe40000010000 */
[----:B------:R-:W-:Y:S04]  /*1e880*/  FADD.FTZ R168, R168, R41 ;  /* 0x00000029a8a87221 */ /* 0x000fe80000010000 */
        /* <DEDUP_REMOVED lines=48> */
[----:B------:R-:W-:-:S05]  /*1eb90*/  @P0 BRA `(.L_x_2512) ;  /* 0xffff7cc000000947 */ /* 0x000fca000383ffff */
.L_x_2508:
        /* <DEDUP_REMOVED lines=10> */
[----:B--2---:R-:W-:Y:S01]  /*1ec40*/  FADD.FTZ R6, R3, R6 ;  /* 0x0000000603067221 */ /* 0x004fe20000010000 */
[----:B-1----:R-:W-:Y:S01]  /*1ec50*/  SHF.R.S32.HI R3, RZ, 0x1f, R4 ;  /* 0x0000001fff037819 */ /* 0x002fe20000011404 */
[----:B---3--:R-:W-:-:S03]  /*1ec60*/  FADD.FTZ R5, R10, R5 ;  /* 0x000000050a057221 */ /* 0x008fc60000010000 */
[----:B------:R-:W-:Y:S02]  /*1ec70*/  LEA.HI R9, R3, R4, RZ, 0x2 ;  /* 0x0000000403097211 */ /* 0x000fe400078f10ff */
[----:B------:R-:W-:Y:S02]  /*1ec80*/  FSETP.NE.FTZ.AND P4, PT, R6, RZ, PT ;  /* 0x000000ff0600720b */ /* 0x000fe40003f95000 */
[--C-:B------:R-:W-:Y:S02]  /*1ec90*/  SHF.R.S32.HI R11, RZ, 0x2, R9.reuse ;  /* 0x00000002ff0b7819 */ /* 0x100fe40000011409 */
[----:B------:R-:W-:Y:S02]  /*1eca0*/  SHF.R.S32.HI R10, RZ, 0x1f, R9 ;  /* 0x0000001fff0a7819 */ /* 0x000fe40000011409 */
[----:B------:R-:W-:Y:S02]  /*1ecb0*/  FSETP.NE.FTZ.AND P3, PT, R5, RZ, PT ;  /* 0x000000ff0500720b */ /* 0x000fe40003f75000 */
[----:B------:R-:W-:-:S02]  /*1ecc0*/  LEA.HI R10, R10, R11, RZ, 0x3 ;  /* 0x0000000b0a0a7211 */ /* 0x000fc400078f18ff */
[----:B------:R-:W-:Y:S02]  /*1ecd0*/  LOP3.LUT R9, R9, 0x3ffffffc, RZ, 0xc0, !PT ;  /* 0x3ffffffc09097812 */ /* 0x000fe400078ec0ff */
[----:B------:R-:W-:Y:S01]  /*1ece0*/  LOP3.LUT R10, R10, 0xfffffff8, RZ, 0xc0, !PT ;  /* 0xfffffff80a0a7812 */ /* 0x000fe200078ec0ff */
[----:B------:R-:W1:Y:S01]  /*1ecf0*/  @P4 MUFU.RCP R7, R6 ;  /* 0x0000000600074308 */ /* 0x000e620000001000 */
[----:B------:R-:W-:Y:S02]  /*1ed00*/  IADD3 R14, -R9, R4, RZ ;  /* 0x00000004090e7210 */ /* 0x000fe40007ffe1ff */
[----:B------:R-:W-:Y:S02]  /*1ed10*/  IADD3 R10, R11, -R10, RZ ;  /* 0x8000000a0b0a7210 */ /* 0x000fe40007ffe0ff */
[----:B------:R-:W-:Y:S02]  /*1ed20*/  LEA.HI R11, R3, R4, RZ, 0x5 ;  /* 0x00000004030b7211 */ /* 0x000fe400078f28ff */
[C---:B------:R-:W-:Y:S01]  /*1ed30*/  LOP3.LUT R9, R10.reuse, 0x1, RZ, 0xc0, !PT ;  /* 0x000000010a097812 */ /* 0x040fe200078ec0ff */
[----:B------:R-:W-:Y:S01]  /*1ed40*/  IMAD.SHL.U32 R12, R10, 0x40, RZ ;  /* 0x000000400a0c7824 */ /* 0x000fe200078e00ff */
[----:B------:R-:W2:Y:S01]  /*1ed50*/  @P3 MUFU.RCP R8, R5 ;  /* 0x0000000500083308 */ /* 0x000ea20000001000 */
[----:B------:R-:W-:-:S02]  /*1ed60*/  SHF.R.S32.HI R13, RZ, 0x5, R11 ;  /* 0x00000005ff0d7819 */ /* 0x000fc4000001140b */
[----:B------:R-:W-:Y:S02]  /*1ed70*/  ISETP.NE.U32.AND P0, PT, R9, 0x1, PT ;  /* 0x000000010900780c */ /* 0x000fe40003f05070 */
[----:B------:R-:W-:Y:S01]  /*1ed80*/  LOP3.LUT R12, R12, 0x1c0, RZ, 0xc0, !PT ;  /* 0x000001c00c0c7812 */ /* 0x000fe200078ec0ff */
[----:B------:R-:W-:Y:S01]  /*1ed90*/  IMAD R14, R13, 0x200, R14 ;  /* 0x000002000d0e7824 */ /* 0x000fe200078e020e */
[----:B------:R-:W-:Y:S01]  /*1eda0*/  R2P PR, R10, 0x6 ;  /* 0x000000060a007804 */ /* 0x000fe20000000000 */
[C---:B-1----:R-:W-:Y:S01]  /*1edb0*/  FMUL.FTZ R160, R7.reuse, R160 ;  /* 0x000000a007a07220 */ /* 0x042fe20000410000 */
[----:B------:R-:W-:Y:S01]  /*1edc0*/  LEA.HI R15, R12, R12, RZ, 0x1d ;  /* 0x0000000c0c0f7211 */ /* 0x000fe200078fe8ff */
[C---:B------:R-:W-:Y:S01]  /*1edd0*/  FMUL.FTZ R161, R7.reuse, R161 ;  /* 0x000000a107a17220 */ /* 0x040fe20000410000 */
[----:B------:R-:W-:Y:S01]  /*1ede0*/  MOV R9, 0xfffffff0 ;  /* 0xfffffff000097802 */ /* 0x000fe20000000f00 */
[----:B------:R-:W-:Y:S01]  /*1edf0*/  FMUL.FTZ R156, R7, R156 ;  /* 0x0000009c079c7220 */ /* 0x000fe20000410000 */
[----:B------:R-:W-:Y:S01]  /*1ee00*/  MOV R10, 0x20 ;  /* 0x00000020000a7802 */ /* 0x000fe20000000f00 */
[----:B------:R-:W-:Y:S01]  /*1ee10*/  IMAD.U32 R14, R14, 0x2, R15 ;  /* 0x000000020e0e7824 */ /* 0x000fe200078e000f */
[----:B------:R-:W-:Y:S01]  /*1ee20*/  SEL R9, R9, 0x10, !P0 ;  /* 0x0000001009097807 */ /* 0x000fe20004000000 */
[C---:B--2---:R-:W-:Y:S01]  /*1ee30*/  FMUL.FTZ R163, R8.reuse, R163 ;  /* 0x000000a308a37220 */ /* 0x044fe20000410000 */
[----:B------:R-:W-:Y:S01]  /*1ee40*/  F2FP.PACK_AB R160, R161, R160 ;  /* 0x000000a0a1a0723e */ /* 0x000fe200000000ff */
[----:B------:R-:W-:Y:S01]  /*1ee50*/  FMUL.FTZ R162, R8, R162 ;  /* 0x000000a208a27220 */ /* 0x000fe20000410000 */
[----:B------:R-:W-:Y:S01]  /*1ee60*/  SEL R10, R10, 0xffffffe0, !P1 ;  /* 0xffffffe00a0a7807 */ /* 0x000fe20004800000 */
[----:B------:R-:W-:Y:S01]  /*1ee70*/  IMAD.SHL.U32 R15, R14, 0x2, RZ ;  /* 0x000000020e0f7824 */ /* 0x000fe200078e00ff */
[----:B------:R-:W1:Y:S01]  /*1ee80*/  @P4 MUFU.LG2 R12, R6 ;  /* 0x00000006000c4308 */ /* 0x000e620000000c00 */
[----:B------:R-:W-:Y:S01]  /*1ee90*/  FMUL.FTZ R157, R7, R157 ;  /* 0x0000009d079d7220 */ /* 0x000fe20000410000 */
[----:B------:R-:W-:Y:S01]  /*1eea0*/  F2FP.PACK_AB R162, R163, R162 ;  /* 0x000000a2a3a2723e */ /* 0x000fe200000000ff */
[C---:B------:R-:W-:Y:S01]  /*1eeb0*/  FMUL.FTZ R159, R8.reuse, R159 ;  /* 0x0000009f089f7220 */ /* 0x040fe20000410000 */
        /* <DEDUP_REMOVED lines=10> */
[----:B------:R-:W-:Y:S01]  /*1ef60*/  STS [R15], R160 ;  /* 0x000000a00f007388 */ /* 0x000fe20000000800 */
[----:B------:R-:W-:Y:S01]  /*1ef70*/  FMUL.FTZ R148, R7, R148 ;  /* 0x0000009407947220 */ /* 0x000fe20000410000 */
[----:B------:R-:W-:Y:S01]  /*1ef80*/  IADD3 R21, R15, R10, RZ ;  /* 0x0000000a0f157210 */ /* 0x000fe20007ffe0ff */
[----:B------:R-:W-:Y:S01]  /*1ef90*/  FMUL.FTZ R149, R7, R149 ;  /* 0x0000009507957220 */ /* 0x000fe20000410000 */
[----:B------:R2:W-:Y:S01]  /*1efa0*/  STS [R15+0x400], R162 ;  /* 0x000400a20f007388 */ /* 0x0005e20000000800 */
[C---:B------:R-:W-:Y:S01]  /*1efb0*/  FMUL.FTZ R151, R8.reuse, R151 ;  /* 0x0000009708977220 */ /* 0x040fe20000410000 */
[----:B------:R-:W-:Y:S01]  /*1efc0*/  F2FP.PACK_AB R152, R153, R152 ;  /* 0x000000989998723e */ /* 0x000fe200000000ff */
[C---:B------:R-:W-:Y:S01]  /*1efd0*/  FMUL.FTZ R150, R8.reuse, R150 ;  /* 0x0000009608967220 */ /* 0x040fe20000410000 */
[----:B------:R-:W-:Y:S01]  /*1efe0*/  F2FP.PACK_AB R154, R155, R154 ;  /* 0x0000009a9b9a723e */ /* 0x000fe200000000ff */
        /* <DEDUP_REMOVED lines=20> */
[----:B------:R-:W-:Y:S01]  /*1f130*/  FMUL.FTZ R132, R7, R132 ;  /* 0x0000008407847220 */ /* 0x000fe20000410000 */
[----:B--2---:R-:W-:Y:S01]  /*1f140*/  IADD3 R15, R9, R19, RZ ;  /* 0x00000013090f7210 */ /* 0x004fe20007ffe0ff */
[C---:B------:R-:W-:Y:S01]  /*1f150*/  FMUL.FTZ R139, R8.reuse, R139 ;  /* 0x0000008b088b7220 */ /* 0x040fe20000410000 */
[----:B------:R-:W-:Y:S01]  /*1f160*/  F2FP.PACK_AB R136, R137, R136 ;  /* 0x000000888988723e */ /* 0x000fe200000000ff */
[C---:B------:R-:W-:Y:S01]  /*1f170*/  FMUL.FTZ R138, R8.reuse, R138 ;  /* 0x0000008a088a7220 */ /* 0x040fe20000410000 */
[----:B------:R-:W-:Y:S01]  /*1f180*/  STS [R21+0x400], R154 ;  /* 0x0004009a15007388 */ /* 0x000fe20000000800 */
[C---:B------:R-:W-:Y:S01]  /*1f190*/  FMUL.FTZ R135, R8.reuse, R135 ;  /* 0x0000008708877220 */ /* 0x040fe20000410000 */
[----:B------:R-:W2:Y:S01]  /*1f1a0*/  @P3 MUFU.LG2 R5, R5 ;  /* 0x0000000500053308 */ /* 0x000ea20000000c00 */
[----:B------:R-:W-:Y:S01]  /*1f1b0*/  FMUL.FTZ R7, R7, R133 ;  /* 0x0000008507077220 */ /* 0x000fe20000410000 */
[----:B------:R-:W-:Y:S01]  /*1f1c0*/  F2FP.PACK_AB R138, R139, R138 ;  /* 0x0000008a8b8a723e */ /* 0x000fe200000000ff */
[----:B------:R-:W-:Y:S01]  /*1f1d0*/  FMUL.FTZ R8, R8, R134 ;  /* 0x0000008608087220 */ /* 0x000fe20000410000 */
[----:B------:R-:W-:Y:S01]  /*1f1e0*/  ISETP.NE.AND P0, PT, RZ, UR4, PT ;  /* 0x00000004ff007c0c */ /* 0x000fe2000bf05270 */
[----:B------:R-:W-:Y:S01]  /*1f1f0*/  IMAD.IADD R23, R17, 0x1, R10 ;  /* 0x0000000111177824 */ /* 0x000fe200078e020a */
[----:B------:R-:W-:Y:S01]  /*1f200*/  F2FP.PACK_AB R7, R7, R132 ;  /* 0x000000840707723e */ /* 0x000fe200000000ff */
[----:B------:R-:W-:Y:S01]  /*1f210*/  IMAD.IADD R10, R10, 0x1, R15 ;  /* 0x000000010a0a7824 */ /* 0x000fe200078e020f */
[----:B------:R-:W-:Y:S01]  /*1f220*/  F2FP.PACK_AB R8, R135, R8 ;  /* 0x000000088708723e */ /* 0x000fe200000000ff */
[----:B-1----:R-:W-:Y:S01]  /*1f230*/  @P4 FMUL.FTZ R17, R12, 0.69314718246459960938 ;  /* 0x3f3172180c114820 */ /* 0x002fe20000410000 */
[----:B------:R-:W-:Y:S01]  /*1f240*/  STS [R23], R148 ;  /* 0x0000009417007388 */ /* 0x000fe20000000800 */
[----:B------:R-:W-:-:S02]  /*1f250*/  MOV R6, 0x7f800000 ;  /* 0x7f80000000067802 */ /* 0x000fc40000000f00 */
[----:B------:R-:W-:Y:S01]  /*1f260*/  MOV R9, 0x7f800000 ;  /* 0x7f80000000097802 */ /* 0x000fe20000000f00 */
[----:B------:R-:W-:Y:S01]  /*1f270*/  STS [R23+0x400], R150 ;  /* 0x0004009617007388 */ /* 0x000fe20000000800 */
[----:B------:R-:W-:-:S03]  /*1f280*/  @P4 FFMA.FTZ R6, R2, c[0x0][0x238], R17 ;  /* 0x00008e0002064a23 */ /* 0x000fc60000010011 */
[----:B------:R-:W-:Y:S04]  /*1f290*/  STS [R19], R144 ;  /* 0x0000009013007388 */ /* 0x000fe80000000800 */
[----:B------:R-:W-:Y:S04]  /*1f2a0*/  STS [R19+0x400], R146 ;  /* 0x0004009213007388 */ /* 0x000fe80000000800 */
[----:B------:R-:W-:Y:S04]  /*1f2b0*/  STS [R15], R140 ;  /* 0x0000008c0f007388 */ /* 0x000fe80000000800 */
[----:B------:R2:W-:Y:S04]  /*1f2c0*/  STS [R15+0x400], R142 ;  /* 0x0004008e0f007388 */ /* 0x0005e80000000800 */
[----:B------:R1:W-:Y:S04]  /*1f2d0*/  STS [R25], R136 ;  /* 0x0000008819007388 */ /* 0x0003e80000000800 */
[----:B------:R1:W-:Y:S04]  /*1f2e0*/  STS [R25+0x400], R138 ;  /* 0x0004008a19007388 */ /* 0x0003e80000000800 */
[----:B------:R1:W-:Y:S04]  /*1f2f0*/  STS [R10], R7 ;  /* 0x000000070a007388 */ /* 0x0003e80000000800 */
[----:B------:R1:W-:Y:S01]  /*1f300*/  STS [R10+0x400], R8 ;  /* 0x000400080a007388 */ /* 0x0003e20000000800 */
[----:B--2---:R-:W-:-:S04]  /*1f310*/  @P3 FMUL.FTZ R15, R5, 0.69314718246459960938 ;  /* 0x3f317218050f3820 */ /* 0x004fc80000410000 */
[----:B------:R-:W-:Y:S01]  /*1f320*/  @P3 FFMA.FTZ R9, R0, c[0x0][0x238], R15 ;  /* 0x00008e0000093a23 */ /* 0x000fe2000001000f */
[----:B------:R-:W-:Y:S05]  /*1f330*/  @!P0 BRA `(.L_x_2513) ;  /* 0x0000009000008947 */ /* 0x000fea0003800000 */
[----:B------:R-:W2:Y:S01]  /*1f340*/  S2UR UR4, SR_CTAID.Y ;  /* 0x00000000000479c3 */ /* 0x000ea20000002600 */
[----:B------:R-:W-:Y:S02]  /*1f350*/  ULDC UR6, c[0x0][0x214] ;  /* 0x0000850000067ab9 */ /* 0x000fe40000000800 */
[----:B------:R-:W-:Y:S02]  /*1f360*/  UISETP.NE.AND UP0, UPT, UR14, -0x1, UPT ;  /* 0xffffffff0e00788c */ /* 0x000fe4000bf05270 */
[----:B------:R-:W-:-:S03]  /*1f370*/  ULDC UR9, c[0x0][0x234] ;  /* 0x00008d0000097ab9 */ /* 0x000fc60000000800 */
[----:B------:R-:W3:Y:S01]  /*1f380*/  S2UR UR8, SR_CTAID.Z ;  /* 0x00000000000879c3 */ /* 0x000ee20000002700 */
[----:B--2---:R-:W-:-:S04]  /*1f390*/  UIMAD UR6, UR4, UR6, URZ ;  /* 0x00000006040672a4 */ /* 0x004fc8000f8e023f */
[----:B------:R-:W-:-:S04]  /*1f3a0*/  USEL UR6, UR6, UR14, !UP0 ;  /* 0x0000000e06067287 */ /* 0x000fc8000c000000 */
[----:B---3--:R-:W-:Y:S01]  /*1f3b0*/  UIMAD UR9, UR8, UR9, UR6 ;  /* 0x00000009080972a4 */ /* 0x008fe2000f8e0206 */
[----:B------:R-:W-:Y:S05]  /*1f3c0*/  BRA `(.L_x_2514) ;  /* 0x0000006000007947 */ /* 0x000fea0003800000 */
.L_x_2513:
[----:B------:R-:W2:Y:S01]  /*1f3d0*/  S2UR UR8, SR_CTAID.Z ;  /* 0x00000000000879c3 */ /* 0x000ea20000002700 */
[----:B------:R-:W-:Y:S02]  /*1f3e0*/  ULDC UR6, c[0x0][0x1c0] ;  /* 0x0000700000067ab9 */ /* 0x000fe40000000800 */
[----:B------:R-:W-:-:S05]  /*1f3f0*/  ULDC UR9, c[0x0][0x214] ;  /* 0x0000850000097ab9 */ /* 0x000fca0000000800 */
[----:B------:R-:W2:Y:S02]  /*1f400*/  S2UR UR4, SR_CTAID.Y ;  /* 0x00000000000479c3 */ /* 0x000ea40000002600 */
[----:B--2---:R-:W-:-:S04]  /*1f410*/  UIMAD UR6, UR4, UR6, UR8 ;  /* 0x00000006040672a4 */ /* 0x004fc8000f8e0208 */
[----:B------:R-:W-:Y:S02]  /*1f420*/  UIMAD UR9, UR6, UR9, URZ ;  /* 0x00000009060972a4 */ /* 0x000fe4000f8e023f */
.L_x_2514:
[----:B------:R-:W-:Y:S01]  /*1f430*/  BAR.SYNC.DEFER_BLOCKING 0x0 ;  /* 0x0000000000007b1d */ /* 0x000fe20000010000 */
[----:B------:R-:W-:Y:S01]  /*1f440*/  LOP3.LUT R5, R11, 0xffffffe0, RZ, 0xc0, !PT ;  /* 0xffffffe00b057812 */ /* 0x000fe200078ec0ff */
[----:B------:R-:W-:Y:S01]  /*1f450*/  USHF.R.S32.HI UR11, URZ, 0x1f, UR4 ;  /* 0x0000001f3f0b7899 */ /* 0x000fe20008011404 */
[----:B------:R-:W-:Y:S01]  /*1f460*/  SHF.R.S32.HI R2, RZ, 0x1f, R13 ;  /* 0x0000001fff027819 */ /* 0x000fe2000001140d */
        /* <DEDUP_REMOVED lines=16> */
[----:B-1----:R1:W2:Y:S01]  /*1f570*/  LDS.128 R24, [R242] ;  /* 0x00000000f2187984 */ /* 0x0022a20000000c00 */
        /* <DEDUP_REMOVED lines=20> */
.L_x_2516:
[----:B------:R-:W-:Y:S05]  /*1f6c0*/  BSYNC B0 ;  /* 0x0000000000007941 */ /* 0x000fea0003800000 */
.L_x_2515:
        /* <DEDUP_REMOVED lines=36> */
.L_x_2518:
[----:B------:R-:W-:Y:S05]  /*1f910*/  BSYNC B0 ;  /* 0x0000000000007941 */ /* 0x000fea0003800000 */
.L_x_2517:
        /* <DEDUP_REMOVED lines=15> */
.L_x_2520:
[----:B------:R-:W-:Y:S05]  /*1fa10*/  BSYNC B0 ;  /* 0x0000000000007941 */ /* 0x000fea0003800000 */
.L_x_2519:
        /* <DEDUP_REMOVED lines=15> */
.L_x_2522:
[----:B------:R-:W-:Y:S05]  /*1fb10*/  BSYNC B0 ;  /* 0x0000000000007941 */ /* 0x000fea0003800000 */
.L_x_2521:
        /* <DEDUP_REMOVED lines=15> */
.L_x_2523:
        /* <DEDUP_REMOVED lines=15> */
.L_x_7769:


//--------------------- .text._ZN5flash24flash_fwd_splitkv_kernelI23Flash_fwd_kernel_traitsILi64ELi64ELi256ELi4ELb0ELb0EN7cutlass6half_tE19Flash_kernel_traitsILi64ELi64ELi256ELi4ES3_EELb1ELb0ELb0ELb0ELb1ELb0ELb0ELb1EEEvNS_16Flash_fwd_paramsE --------------------------
	.section	.text._ZN5flash24flash_fwd_splitkv_kernelI23Flash_fwd_kernel_traitsILi64ELi64ELi256ELi4ELb0ELb0EN7cutlass6half_tE19Flash_kernel_traitsILi64ELi64ELi256ELi4ES3_EELb1ELb0ELb0ELb0ELb1ELb0ELb0ELb1EEEvNS_16Flash_fwd_paramsE,"ax",@progbits
	.sectioninfo	@"SHI_REGISTERS=255"
	.align	128
        .global         _ZN5flash24flash_fwd_splitkv_kernelI23Flash_fwd_kernel_traitsILi64ELi64ELi256ELi4ELb0ELb0EN7cutlass6half_tE19Flash_kernel_traitsILi64ELi64ELi256ELi4ES3_EELb1ELb0ELb0ELb0ELb1ELb0ELb0ELb1EEEvNS_16Flash_fwd_paramsE
        .type           _ZN5flash24flash_fwd_splitkv_kernelI23Flash_fwd_kernel_traitsILi64ELi64ELi256ELi4ELb0ELb0EN7cutlass6half_tE19Flash_kernel_traitsILi64ELi64ELi256ELi4ES3_EELb1ELb0ELb0ELb0ELb1ELb0ELb0ELb1EEEvNS_16Flash_fwd_paramsE,@function
        .size           _ZN5flash24flash_fwd_splitkv_kernelI23Flash_fwd_kernel_traitsILi64ELi64ELi256ELi4ELb0ELb0EN7cutlass6half_tE19Flash_kernel_traitsILi64ELi64ELi256ELi4ES3_EELb1ELb0ELb0ELb0ELb1ELb0ELb0ELb1EEEvNS_16Flash_fwd_paramsE,(.L_x_7770 - _ZN5flash24flash_fwd_splitkv_kernelI23Flash_fwd_kernel_traitsILi64ELi64ELi256ELi4ELb0ELb0EN7cutlass6half_tE19Flash_kernel_traitsILi64ELi64ELi256ELi4ES3_EELb1ELb0ELb0ELb0ELb1ELb0ELb0ELb1EEEvNS_16Flash_fwd_paramsE)
        .other          _ZN5flash24flash_fwd_splitkv_kernelI23Flash_fwd_kernel_traitsILi64ELi64ELi256ELi4ELb0ELb0EN7cutlass6half_tE19Flash_kernel_traitsILi64ELi64ELi256ELi4ES3_EELb1ELb0ELb0ELb0ELb1ELb0ELb0ELb1EEEvNS_16Flash_fwd_paramsE,@"STO_CUDA_ENTRY STV_DEFAULT"
_ZN5flash24flash_fwd_splitkv_kernelI23Flash_fwd_kernel_traitsILi64ELi64ELi256ELi4ELb0ELb0EN7cutlass6half_tE19Flash_kernel_traitsILi64ELi64ELi256ELi4ES3_EELb1ELb0ELb0ELb0ELb1ELb0ELb0ELb1EEEvNS_16Flash_fwd_paramsE:
.text._ZN5flash24flash_fwd_splitkv_kernelI23Flash_fwd_kernel_traitsILi64ELi64ELi256ELi4ELb0ELb0EN7cutlass6half_tE19Flash_kernel_traitsILi64ELi64ELi256ELi4ES3_EELb1ELb0ELb0ELb0ELb1ELb0ELb0ELb1EEEvNS_16Flash_fwd_paramsE:
[----:B------:R-:W-:Y:S02]  /*0000*/  MOV R1, c[0x0][0x28] ;  /* 0x00000a0000017a02 */ /* 0x000fe40000000f00 */
[----:B------:R-:W1:Y:S01]  /*0010*/  LDC.U8 R2, c[0x0][0x312] ;  /* 0x0000c480ff027b82 */ /* 0x000e620000000000 */
[----:B------:R-:W2:Y:S01]  /*0020*/  S2R R0, SR_CTAID.Y ;  /* 0x0000000000007919 */ /* 0x000ea20000002600 */
[----:B------:R-:W-:Y:S01]  /*0030*/  ISETP.NE.U32.AND P0, PT, RZ, c[0x0][0x240], PT ;  /* 0x00009000ff007a0c */ /* 0x000fe20003f05070 */
[----:B------:R-:W-:Y:S01]  /*0040*/  IMAD.MOV.U32 R110, RZ, RZ, 0x4 ;  /* 0x00000004ff6e7424 */ /* 0x000fe200078e00ff */
[----:B------:R-:W-:Y:S01]  /*0050*/  ISETP.NE.U32.AND P2, PT, RZ, c[0x0][0x250], PT ;  /* 0x00009400ff007a0c */ /* 0x000fe20003f45070 */
[----:B------:R-:W-:Y:S01]  /*0060*/  IMAD.MOV.U32 R235, RZ, RZ, -0x1 ;  /* 0xffffffffffeb7424 */ /* 0x000fe200078e00ff */
[----:B------:R-:W-:Y:S01]  /*0070*/  ISETP.NE.AND.EX P0, PT, RZ, c[0x0][0x244], PT, P0 ;  /* 0x00009100ff007a0c */ /* 0x000fe20003f05300 */
[----:B------:R-:W-:Y:S01]  /*0080*/  ULDC.64 UR6, c[0x0][0x118] ;  /* 0x0000460000067ab9 */ /* 0x000fe20000000a00 */
[----:B------:R-:W-:Y:S01]  /*0090*/  ISETP.NE.AND.EX P4, PT, RZ, c[0x0][0x254], PT, P2 ;  /* 0x00009500ff007a0c */ /* 0x000fe20003f85320 */
[----:B------:R-:W-:Y:S01]  /*00a0*/  IMAD.MOV.U32 R10, RZ, RZ, RZ ;  /* 0x000000ffff0a7224 */ /* 0x000fe200078e00ff */
[----:B------:R-:W-:-:S02]  /*00b0*/  ISETP.EQ.U32.AND P3, PT, RZ, c[0x0][0x248], PT ;  /* 0x00009200ff007a0c */ /* 0x000fc40003f62070 */
[----:B------:R-:W-:Y:S02]  /*00c0*/  IADD3 R1, R1, -0x18, RZ ;  /* 0xffffffe801017810 */ /* 0x000fe40007ffe0ff */
[----:B-1----:R-:W-:Y:S01]  /*00d0*/  ISETP.NE.AND P1, PT, R2, RZ, PT ;  /* 0x000000ff0200720c */ /* 0x002fe20003f25270 */
[----:B--2---:R-:W-:-:S03]  /*00e0*/  IMAD.WIDE R2, R0, R110, c[0x0][0x240] ;  /* 0x0000900000027625 */ /* 0x004fc600078e026e */
[----:B------:R-:W-:Y:S01]  /*00f0*/  ISETP.EQ.OR.EX P2, PT, RZ, c[0x0][0x24c], !P1, P3 ;  /* 0x00009300ff007a0c */ /* 0x000fe20004f42730 */
[----:B------:R-:W-:Y:S01]  /*0100*/  IMAD.WIDE R158, R0, R110, c[0x0][0x250] ;  /* 0x00009400009e7625 */ /* 0x000fe200078e026e */
[----:B------:R1:W2:Y:S04]  /*0110*/  @P0 LDG.E R235, [R2.64] ;  /* 0x0000000602eb0981 */ /* 0x0002a8000c1e1900 */
[----:B------:R1:W2:Y:S01]  /*0120*/  @P0 LDG.E R234, [R2.64+0x4] ;  /* 0x0000040602ea0981 */ /* 0x0002a2000c1e1900 */
[----:B------:R-:W-:-:S03]  /*0130*/  IMAD.MOV.U32 R6, RZ, RZ, -0x1 ;  /* 0xffffffffff067424 */ /* 0x000fc600078e00ff */
[----:B------:R3:W5:Y:S04]  /*0140*/  @P4 LDG.E R10, [R158.64] ;  /* 0x000000069e0a4981 */ /* 0x000768000c1e1900 */
[----:B------:R-:W4:Y:S04]  /*0150*/  S2R R15, SR_CTAID.X ;  /* 0x00000000000f7919 */ /* 0x000f280000002500 */
[----:B------:R-:W2:Y:S01]  /*0160*/  S2R R154, SR_CTAID.Z ;  /* 0x00000000009a7919 */ /* 0x000ea20000002700 */
[----:B-1----:R-:W-:-:S05]  /*0170*/  IMAD.WIDE R2, R0, R110, c[0x0][0x248] ;  /* 0x0000920000027625 */ /* 0x002fca00078e026e */
[----:B------:R3:W5:Y:S01]  /*0180*/  @!P2 LDG.E R6, [R2.64] ;  /* 0x000000060206a981 */ /* 0x000762000c1e1900 */
[----:B------:R-:W-:-:S04]  /*0190*/  ISETP.NE.U32.AND P2, PT, RZ, c[0x0][0x248], PT ;  /* 0x00009200ff007a0c */ /* 0x000fc80003f45070 */
[----:B------:R-:W-:Y:S01]  /*01a0*/  ISETP.NE.AND.EX P2, PT, RZ, c[0x0][0x24c], PT, P2 ;  /* 0x00009300ff007a0c */ /* 0x000fe20003f45320 */
[----:B------:R-:W-:-:S04]  /*01b0*/  IMAD.MOV.U32 R12, RZ, RZ, R0 ;  /* 0x000000ffff0c7224 */ /* 0x000fc800078e0000 */
[--C-:B------:R-:W-:Y:S01]  /*01c0*/  IMAD.MOV.U32 R11, RZ, RZ, R12.reuse ;  /* 0x000000ffff0b7224 */ /* 0x100fe200078e000c */
[----:B------:R-:W-:Y:S01]  /*01d0*/  SHF.R.S32.HI R8, RZ, 0x1f, R12 ;  /* 0x0000001fff087819 */ /* 0x000fe2000001140c */
[----:B--2---:R-:W-:Y:S02]  /*01e0*/  @P0 IMAD.IADD R234, R234, 0x1, -R235 ;  /* 0x00000001eaea0824 */ /* 0x004fe400078e0aeb */
[----:B------:R-:W-:-:S04]  /*01f0*/  @!P0 IMAD.MOV.U32 R234, RZ, RZ, c[0x0][0x214] ;  /* 0x00008500ffea8624 */ /* 0x000fc800078e00ff */
[----:B------:R-:W-:Y:S05]  /*0200*/  @!P2 BRA `(.L_x_2524) ;  /* 0x000000400000a947 */ /* 0x000fea0003800000 */
[----:B---34-:R-:W2:Y:S02]  /*0210*/  @P1 LDG.E R45, [R2.64+0x4] ;  /* 0x00000406022d1981 */ /* 0x018ea4000c1e1900 */
[----:B--2--5:R-:W-:-:S06]  /*0220*/  @P1 IADD3 R45, R45, -R6, RZ ;  /* 0x800000062d2d1210 */ /* 0x024fcc0007ffe0ff */
[----:B------:R1:W5:Y:S01]  /*0230*/  @!P1 LDG.E R45, [R2.64] ;  /* 0x00000006022d9981 */ /* 0x000362000c1e1900 */
[----:B------:R-:W-:Y:S05]  /*0240*/  BRA `(.L_x_2525) ;  /* 0x0000001000007947 */ /* 0x000fea0003800000 */
.L_x_2524:
[----:B---34-:R-:W-:Y:S02]  /*0250*/  MOV R45, c[0x0][0x218] ;  /* 0x00008600002d7a02 */ /* 0x018fe40000000f00 */
.L_x_2525:
[----:B------:R-:W-:-:S04]  /*0260*/  ISETP.NE.U32.AND P0, PT, RZ, c[0x0][0x258], PT ;  /* 0x00009600ff007a0c */ /* 0x000fc80003f05070 */
[----:B------:R-:W-:-:S13]  /*0270*/  ISETP.NE.AND.EX P1, PT, RZ, c[0x0][0x25c], PT, P0 ;  /* 0x00009700ff007a0c */ /* 0x000fda0003f25300 */
[----:B-1----:R-:W-:-:S05]  /*0280*/  @P1 IMAD.WIDE R2, R0, R110, c[0x0][0x258] ;  /* 0x0000960000021625 */ /* 0x002fca00078e026e */
[----:B------:R-:W2:Y:S01]  /*0290*/  @P1 LDG.E R41, [R2.64] ;  /* 0x0000000602291981 */ /* 0x000ea2000c1e1900 */
[----:B------:R-:W-:Y:S01]  /*02a0*/  @!P1 ISETP.NE.U32.AND P0, PT, RZ, c[0x0][0x268], PT ;  /* 0x00009a00ff009a0c */ /* 0x000fe20003f05070 */
[----:B------:R-:W-:Y:S02]  /*02b0*/  IMAD.SHL.U32 R40, R15, 0x40, RZ ;  /* 0x000000400f287824 */ /* 0x000fe400078e00ff */
[--C-:B-----5:R-:W-:Y:S01]  /*02c0*/  IMAD.IADD R45, R45, 0x1, -R10.reuse ;  /* 0x000000012d2d7824 */ /* 0x120fe200078e0a0a */
[----:B------:R-:W-:Y:S02]  /*02d0*/  @!P1 ISETP.NE.AND.EX P2, PT, RZ, c[0x0][0x26c], PT, P0 ;  /* 0x00009b00ff009a0c */ /* 0x000fe40003f45300 */
[----:B------:R-:W-:Y:S02]  /*02e0*/  ISETP.GT.AND P0, PT, R234, R40, PT ;  /* 0x00000028ea00720c */ /* 0x000fe40003f04270 */
[----:B------:R-:W-:Y:S01]  /*02f0*/  @!P1 SEL R2, RZ, c[0x0][0x21c], !P2 ;  /* 0x00008700ff029a07 */ /* 0x000fe20005000000 */
[----:B--2---:R-:W-:-:S04]  /*0300*/  @P1 IMAD.IADD R41, R41, 0x1, -R10 ;  /* 0x0000000129291824 */ /* 0x004fc800078e0a0a */
[----:B------:R-:W-:-:S06]  /*0310*/  @!P1 IMAD.IADD R41, R45, 0x1, R2 ;  /* 0x000000012d299824 */ /* 0x000fcc00078e0202 */
        /* <DEDUP_REMOVED lines=23> */
[-C--:B------:R-:W-:Y:S02]  /*0490*/  LEA.HI R2, R2, R37.reuse, RZ, 0x3 ;  /* 0x0000002502027211 */ /* 0x080fe400078f18ff */
[----:B------:R-:W-:Y:S02]  /*04a0*/  SHF.R.S32.HI R0, RZ, 0x1f, R40 ;  /* 0x0000001fff007819 */ /* 0x000fe40000011428 */
[----:B------:R-:W-:Y:S02]  /*04b0*/  LOP3.LUT R4, R2, 0x1ffffff8, RZ, 0xc0, !PT ;  /* 0x1ffffff802047812 */ /* 0x000fe400078ec0ff */
[----:B------:R-:W-:Y:S01]  /*04c0*/  IADD3 R234, -R40, R234, RZ ;  /* 0x000000ea28ea7210 */ /* 0x000fe20007ffe1ff */
[----:B------:R-:W-:Y:S01]  /*04d0*/  IMAD R0, R0, c[0x0][0x1e8], RZ ;  /* 0x00007a0000007a24 */ /* 0x000fe200078e02ff */
[----:B------:R-:W-:-:S02]  /*04e0*/  IADD3 R4, -R4, R37, RZ ;  /* 0x0000002504047210 */ /* 0x000fc40007ffe1ff */
[----:B------:R-:W-:Y:S01]  /*04f0*/  SHF.R.S32.HI R2, RZ, 0x3, R2 ;  /* 0x00000003ff027819 */ /* 0x000fe20000011402 */
[----:B------:R-:W-:Y:S01]  /*0500*/  @P0 IMAD.WIDE.U32 R6, R235, c[0x0][0x1e8], RZ ;  /* 0x00007a00eb060a25 */ /* 0x000fe200078e00ff */
[----:B------:R-:W-:-:S03]  /*0510*/  SHF.L.U32 R4, R4, 0x3, RZ ;  /* 0x0000000304047819 */ /* 0x000fc600000006ff */
[----:B------:R-:W-:Y:S01]  /*0520*/  @P0 IMAD R235, R235, c[0x0][0x1ec], R7 ;  /* 0x00007b00ebeb0a24 */ /* 0x000fe200078e0207 */
[----:B------:R-:W-:Y:S01]  /*0530*/  SHF.R.S32.HI R5, RZ, 0x1f, R4 ;  /* 0x0000001fff057819 */ /* 0x000fe20000011404 */
[----:B------:R-:W-:Y:S02]  /*0540*/  @P0 IMAD.MOV.U32 R3, RZ, RZ, R6 ;  /* 0x000000ffff030224 */ /* 0x000fe400078e0006 */
[----:B------:R-:W-:Y:S02]  /*0550*/  @!P0 IMAD R8, R8, c[0x0][0x1e0], RZ ;  /* 0x0000780008088a24 */ /* 0x000fe400078e02ff */
[----:B------:R-:W-:-:S04]  /*0560*/  @!P0 IMAD.WIDE.U32 R6, R12, c[0x0][0x1e0], RZ ;  /* 0x000078000c068a25 */ /* 0x000fc800078e00ff */
[----:B------:R-:W-:Y:S01]  /*0570*/  @!P0 IMAD R8, R12, c[0x0][0x1e4], R8 ;  /* 0x000079000c088a24 */ /* 0x000fe200078e0208 */
[----:B------:R-:W-:Y:S01]  /*0580*/  @!P0 MOV R3, R6 ;  /* 0x0000000600038202 */ /* 0x000fe20000000f00 */
[----:B------:R-:W-:Y:S01]  /*0590*/  IMAD.WIDE.U32 R4, R40, c[0x0][0x1e8], R4 ;  /* 0x00007a0028047a25 */ /* 0x000fe200078e0004 */
[----:B------:R-:W-:-:S03]  /*05a0*/  SHF.R.S32.HI R6, RZ, 0x1f, R154 ;  /* 0x0000001fff067819 */ /* 0x000fc6000001149a */
[----:B------:R-:W-:Y:S01]  /*05b0*/  @!P0 IMAD.IADD R235, R7, 0x1, R8 ;  /* 0x0000000107eb8824 */ /* 0x000fe200078e0208 */
[----:B------:R-:W-:Y:S01]  /*05c0*/  IADD3 R4, P0, R3, R4, RZ ;  /* 0x0000000403047210 */ /* 0x000fe20007f1e0ff */
[----:B------:R-:W-:Y:S02]  /*05d0*/  IMAD R0, R40, c[0x0][0x1ec], R0 ;  /* 0x00007b0028007a24 */ /* 0x000fe400078e0200 */
[----:B------:R-:W-:Y:S02]  /*05e0*/  IMAD R6, R6, c[0x0][0x1f0], RZ ;  /* 0x00007c0006067a24 */ /* 0x000fe400078e02ff */
[----:B------:R-:W-:Y:S01]  /*05f0*/  IMAD R12, R12, c[0x0][0x1c0], R154 ;  /* 0x000070000c0c7a24 */ /* 0x000fe200078e029a */
[----:B------:R-:W-:Y:S01]  /*0600*/  IADD3.X R5, R235, R5, R0, P0, !PT ;  /* 0x00000005eb057210 */ /* 0x000fe200007fe400 */
[----:B------:R-:W-:Y:S01]  /*0610*/  IMAD R6, R154, c[0x0][0x1f4], R6 ;  /* 0x00007d009a067a24 */ /* 0x000fe200078e0206 */
[----:B------:R-:W-:Y:S01]  /*0620*/  ISETP.GE.AND P0, PT, R2, R234, PT ;  /* 0x000000ea0200720c */ /* 0x000fe20003f06270 */
[----:B------:R-:W-:-:S02]  /*0630*/  IMAD R40, R12, c[0x0][0x214], R40 ;  /* 0x000085000c287a24 */ /* 0x000fc400078e0228 */
[----:B------:R-:W-:Y:S01]  /*0640*/  IMAD.WIDE.U32 R154, R154, c[0x0][0x1f0], R4 ;  /* 0x00007c009a9a7a25 */ /* 0x000fe200078e0004 */
[----:B------:R-:W-:-:S03]  /*0650*/  SHF.R.S32.HI R4, RZ, 0x1f, R2 ;  /* 0x0000001fff047819 */ /* 0x000fc60000011402 */
        /* <DEDUP_REMOVED lines=10> */
.L_x_2528:
[----:B------:R-:W-:Y:S05]  /*0700*/  BSYNC B0 ;  /* 0x0000000000007941 */ /* 0x000fea0003800000 */
.L_x_2527:
        /* <DEDUP_REMOVED lines=15> */
.L_x_2530:
[----:B------:R-:W-:Y:S05]  /*0800*/  BSYNC B0 ;  /* 0x0000000000007941 */ /* 0x000fea0003800000 */
.L_x_2529:
        /* <DEDUP_REMOVED lines=15> */
.L_x_2532:
[----:B------:R-:W-:Y:S05]  /*0900*/  BSYNC B0 ;  /* 0x0000000000007941 */ /* 0x000fea0003800000 */
.L_x_2531:
        /* <DEDUP_REMOVED lines=15> */
.L_x_2534:
[----:B------:R-:W-:Y:S05]  /*0a00*/  BSYNC B0 ;  /* 0x0000000000007941 */ /* 0x000fea0003800000 */
.L_x_2533:
[----:B------:R-:W-:-:S04]  /*0a10*/  LOP3.LUT P4, RZ, R37, 0x7, RZ, 0xc0, !PT ;  /* 0x0000000725ff7812 */ /* 0x000fc8000788c0ff */
[-C--:B------:R-:W-:Y:S02]  /*0a20*/  ISETP.GE.OR P0, PT, R5, R234.reuse, P4 ;  /* 0x000000ea0500720c */ /* 0x080fe40002706670 */
[----:B------:R-:W-:Y:S02]  /*0a30*/  ISETP.GE.OR P2, PT, R2, R234, P4 ;  /* 0x000000ea0200720c */ /* 0x000fe40002746670 */
[----:B------:R-:W-:Y:S02]  /*0a40*/  IADD3 R2, P3, R40, R2, RZ ;  /* 0x0000000228027210 */ /* 0x000fe40007f7e0ff */
[----:B------:R-:W-:Y:S02]  /*0a50*/  ISETP.GE.OR P1, PT, R6, R234, P4 ;  /* 0x000000ea0600720c */ /* 0x000fe40002726670 */
[----:B------:R-:W-:Y:S02]  /*0a60*/  LEA.HI.X.SX32 R40, R40, R4, 0x1, P3 ;  /* 0x0000000428287211 */ /* 0x000fe400018f0eff */
[----:B------:R-:W-:-:S03]  /*0a70*/  LEA R4, P3, R2, c[0x0][0x200], 0x2 ;  /* 0x0000800002047a11 */ /* 0x000fc600078610ff */
[----:B------:R-:W-:Y:S01]  /*0a80*/  @!P0 IMAD.MOV.U32 R0, RZ, RZ, 0x7f800000 ;  /* 0x7f800000ff008424 */ /* 0x000fe200078e00ff */
[----:B------:R-:W-:Y:S01]  /*0a90*/  LEA.HI.X R5, R2, c[0x0][0x204], R40, 0x2, P3 ;  /* 0x0000810002057a11 */ /* 0x000fe200018f1428 */
[----:B------:R-:W-:-:S04]  /*0aa0*/  @!P2 IMAD.MOV.U32 R3, RZ, RZ, 0x7f800000 ;  /* 0x7f800000ff03a424 */ /* 0x000fc800078e00ff */
[----:B------:R2:W-:Y:S01]  /*0ab0*/  @!P0 STG.E [R4.64+0x80], R0 ;  /* 0x0000800004008986 */ /* 0x0005e2000c101906 */
[----:B------:R-:W-:Y:S01]  /*0ac0*/  ISETP.GE.OR P0, PT, R7, R234, P4 ;  /* 0x000000ea0700720c */ /* 0x000fe20002706670 */
[----:B------:R-:W-:Y:S02]  /*0ad0*/  @!P1 IMAD.MOV.U32 R2, RZ, RZ, 0x7f800000 ;  /* 0x7f800000ff029424 */ /* 0x000fe400078e00ff */
[----:B------:R2:W-:Y:S04]  /*0ae0*/  @!P2 STG.E [R4.64], R3 ;  /* 0x000000030400a986 */ /* 0x0005e8000c101906 */
[----:B------:R2:W-:Y:S06]  /*0af0*/  @!P1 STG.E [R4.64+0x40], R2 ;  /* 0x0000400204009986 */ /* 0x0005ec000c101906 */
[----:B------:R-:W-:Y:S05]  /*0b00*/  @P0 EXIT ;  /* 0x000000000000094d */ /* 0x000fea0003800000 */
[----:B--2---:R-:W-:-:S05]  /*0b10*/  MOV R0, 0x7f800000 ;  /* 0x7f80000000007802 */ /* 0x004fca0000000f00 */
[----:B------:R-:W-:Y:S01]  /*0b20*/  STG.E [R4.64+0xc0], R0 ;  /* 0x0000c00004007986 */ /* 0x000fe2000c101906 */
[----:B------:R-:W-:Y:S05]  /*0b30*/  EXIT ;  /* 0x000000000000794d */ /* 0x000fea0003800000 */
.L_x_2526:
[----:B-1----:R-:W-:-:S04]  /*0b40*/  ISETP.NE.U32.AND P0, PT, RZ, c[0x0][0x2b8], PT ;  /* 0x0000ae00ff007a0c */ /* 0x002fc80003f05070 */
[----:B------:R-:W-:-:S13]  /*0b50*/  ISETP.NE.AND.EX P0, PT, RZ, c[0x0][0x2bc], PT, P0 ;  /* 0x0000af00ff007a0c */ /* 0x000fda0003f05300 */
[----:B------:R-:W-:-:S05]  /*0b60*/  @P0 IMAD.WIDE R2, R0, R110, c[0x0][0x2b8] ;  /* 0x0000ae0000020625 */ /* 0x000fca00078e026e */
[----:B------:R1:W5:Y:S01]  /*0b70*/  @P0 LDG.E R12, [R2.64] ;  /* 0x00000006020c0981 */ /* 0x000362000c1e1900 */
[----:B------:R-:W-:Y:S01]  /*0b80*/  ISETP.NE.U32.AND P0, PT, RZ, c[0x0][0x2c0], PT ;  /* 0x0000b000ff007a0c */ /* 0x000fe20003f05070 */
[----:B------:R-:W-:Y:S01]  /*0b90*/  CS2R R242, SRZ ;  /* 0x0000000000f27805 */ /* 0x000fe2000001ff00 */
[----:B------:R-:W-:Y:S02]  /*0ba0*/  PLOP3.LUT P2, PT, PT, PT, PT, 0x8, 0x0 ;  /* 0x000000000000781c */ /* 0x000fe40003f4e170 */
[----:B------:R-:W-:Y:S02]  /*0bb0*/  ISETP.NE.AND.EX P1, PT, RZ, c[0x0][0x2c4], PT, P0 ;  /* 0x0000b100ff007a0c */ /* 0x000fe40003f25300 */
[----:B------:R-:W-:-:S11]  /*0bc0*/  LOP3.LUT R236, R236, 0xfffffbff, RZ, 0xc0, !PT ;  /* 0xfffffbffecec7812 */ /* 0x000fd600078ec0ff */
[----:B------:R-:W-:-:S04]  /*0bd0*/  @P1 IMAD R0, R8, c[0x0][0x2c8], RZ ;  /* 0x0000b20008001a24 */ /* 0x000fc800078e02ff */
        /* <DEDUP_REMOVED lines=8> */
[----:B------:R-:W-:Y:S01]  /*0c60*/  @P2 LOP3.LUT R236, R236, 0x400, RZ, 0xfc, !PT ;  /* 0x00000400ecec2812 */ /* 0x000fe200078efcff */
[----:B------:R-:W-:Y:S05]  /*0c70*/  @!P2 BRA `(.L_x_2535) ;  /* 0x000004b00000a947 */ /* 0x000fea0003800000 */
[----:B------:R-:W-:Y:S02]  /*0c80*/  IABS R3, c[0x0][0x2d0] ;  /* 0x0000b40000037a13 */ /* 0x000fe40000000000 */
[----:B------:R-:W-:Y:S02]  /*0c90*/  LEA R109, R36, 0xffffff00, 0x8 ;  /* 0xffffff00246d7811 */ /* 0x000fe400078e40ff */
[----:B------:R-:W1:Y:S02]  /*0ca0*/  I2F.RP R6, R3 ;  /* 0x0000000300067306 */ /* 0x000e640000209400 */
[----:B------:R-:W-:-:S06]  /*0cb0*/  IABS R2, R109 ;  /* 0x0000006d00027213 */ /* 0x000fcc0000000000 */
[----:B-1----:R-:W1:Y:S02]  /*0cc0*/  MUFU.RCP R6, R6 ;  /* 0x0000000600067308 */ /* 0x002e640000001000 */
[----:B-1----:R-:W-:-:S06]  /*0cd0*/  IADD3 R6, R6, 0xffffffe, RZ ;  /* 0x0ffffffe06067810 */ /* 0x002fcc0007ffe0ff */
[----:B------:R-:W1:Y:S02]  /*0ce0*/  F2I.FTZ.U32.TRUNC.NTZ R7, R6 ;  /* 0x0000000600077305 */ /* 0x000e64000021f000 */
[----:B-1----:R-:W-:Y:S02]  /*0cf0*/  IMAD.MOV R4, RZ, RZ, -R7 ;  /* 0x000000ffff047224 */ /* 0x002fe400078e0a07 */
[----:B------:R-:W-:Y:S02]  /*0d00*/  IMAD.MOV.U32 R6, RZ, RZ, RZ ;  /* 0x000000ffff067224 */ /* 0x000fe400078e00ff */
[----:B------:R-:W-:-:S04]  /*0d10*/  IMAD R4, R4, R3, RZ ;  /* 0x0000000304047224 */ /* 0x000fc800078e02ff */
[----:B------:R-:W-:-:S06]  /*0d20*/  IMAD.HI.U32 R4, R7, R4, R6 ;  /* 0x0000000407047227 */ /* 0x000fcc00078e0006 */
[----:B------:R-:W-:-:S05]  /*0d30*/  IMAD.HI.U32 R4, R4, R2, RZ ;  /* 0x0000000204047227 */ /* 0x000fca00078e00ff */
[----:B------:R-:W-:-:S05]  /*0d40*/  IADD3 R0, -R4, RZ, RZ ;  /* 0x000000ff04007210 */ /* 0x000fca0007ffe1ff */
[----:B------:R-:W-:-:S05]  /*0d50*/  IMAD R0, R3, R0, R2 ;  /* 0x0000000003007224 */ /* 0x000fca00078e0202 */
[----:B------:R-:W-:-:S13]  /*0d60*/  ISETP.GT.U32.AND P0, PT, R3, R0, PT ;  /* 0x000000000300720c */ /* 0x000fda0003f04070 */
[----:B------:R-:W-:Y:S01]  /*0d70*/  @!P0 IMAD.IADD R0, R0, 0x1, -R3 ;  /* 0x0000000100008824 */ /* 0x000fe200078e0a03 */
[----:B------:R-:W-:Y:S02]  /*0d80*/  @!P0 IADD3 R4, R4, 0x1, RZ ;  /* 0x0000000104048810 */ /* 0x000fe40007ffe0ff */
[----:B------:R-:W-:Y:S02]  /*0d90*/  ISETP.NE.AND P0, PT, RZ, c[0x0][0x2d0], PT ;  /* 0x0000b400ff007a0c */ /* 0x000fe40003f05270 */
[----:B------:R-:W-:Y:S02]  /*0da0*/  ISETP.GE.U32.AND P2, PT, R0, R3, PT ;  /* 0x000000030000720c */ /* 0x000fe40003f46070 */
[----:B------:R-:W-:-:S04]  /*0db0*/  LOP3.LUT R0, R109, c[0x0][0x2d0], RZ, 0x3c, !PT ;  /* 0x0000b4006d007a12 */ /* 0x000fc800078e3cff */
[----:B------:R-:W-:-:S07]  /*0dc0*/  ISETP.GE.AND P1, PT, R0, RZ, PT ;  /* 0x000000ff0000720c */ /* 0x000fce0003f26270 */
[----:B------:R-:W-:-:S04]  /*0dd0*/  @P2 IADD3 R4, R4, 0x1, RZ ;  /* 0x0000000104042810 */ /* 0x000fc80007ffe0ff */
[----:B------:R-:W-:-:S05]  /*0de0*/  MOV R2, R4 ;  /* 0x0000000400027202 */ /* 0x000fca0000000f00 */
[----:B------:R-:W-:Y:S01]  /*0df0*/  @!P1 IMAD.MOV R2, RZ, RZ, -R2 ;  /* 0x000000ffff029224 */ /* 0x000fe200078e0a02 */
[----:B------:R-:W-:-:S05]  /*0e00*/  @!P0 LOP3.LUT R2, RZ, c[0x0][0x2d0], RZ, 0x33, !PT ;  /* 0x0000b400ff028a12 */ /* 0x000fca00078e33ff */
[----:B------:R-:W-:-:S05]  /*0e10*/  IMAD.WIDE R4, R2, 0x4, R242 ;  /* 0x0000000402047825 */ /* 0x000fca00078e02f2 */
[----:B------:R1:W2:Y:S01]  /*0e20*/  LDG.E R3, [R4.64] ;  /* 0x0000000604037981 */ /* 0x0002a2000c1e1900 */
[----:B------:R-:W-:Y:S01]  /*0e30*/  IABS R0, c[0x0][0x1c8] ;  /* 0x0000720000007a13 */ /* 0x000fe20000000000 */
[----:B------:R-:W-:-:S03]  /*0e40*/  IMAD.MOV R2, RZ, RZ, -R2 ;  /* 0x000000ffff027224 */ /* 0x000fc600078e0a02 */
[----:B------:R-:W3:Y:S01]  /*0e50*/  I2F.RP R6, R0 ;  /* 0x0000000000067306 */ /* 0x000ee20000209400 */
[----:B------:R-:W-:-:S07]  /*0e60*/  IMAD R2, R2, c[0x0][0x2d0], R109 ;  /* 0x0000b40002027a24 */ /* 0x000fce00078e026d */
        /* <DEDUP_REMOVED lines=17> */
[----:B------:R-:W-:Y:S02]  /*0f80*/  ISETP.GE.AND P0, PT, R0, RZ, PT ;  /* 0x000000ff0000720c */ /* 0x000fe40003f06270 */
[----:B------:R-:W-:-:S05]  /*0f90*/  SHF.R.S32.HI R0, RZ, 0x1f, R2 ;  /* 0x0000001fff007819 */ /* 0x000fca0000011402 */
[----:B------:R-:W-:Y:S01]  /*0fa0*/  @P1 IADD3 R5, R5, 0x1, RZ ;  /* 0x0000000105051810 */ /* 0x000fe20007ffe0ff */
[----:B------:R-:W-:Y:S01]  /*0fb0*/  IMAD R4, R0, c[0x0][0x198], RZ ;  /* 0x0000660000047a24 */ /* 0x000fe200078e02ff */
[----:B------:R-:W-:-:S03]  /*0fc0*/  ISETP.NE.AND P1, PT, RZ, c[0x0][0x1c8], PT ;  /* 0x00007200ff007a0c */ /* 0x000fc60003f25270 */
[----:B------:R-:W-:Y:S01]  /*0fd0*/  IMAD R4, R2, c[0x0][0x19c], R4 ;  /* 0x0000670002047a24 */ /* 0x000fe200078e0204 */
[----:B------:R-:W-:-:S09]  /*0fe0*/  @!P0 IADD3 R5, -R5, RZ, RZ ;  /* 0x000000ff05058210 */ /* 0x000fd20007ffe1ff */
[----:B------:R-:W-:Y:S02]  /*0ff0*/  @!P1 LOP3.LUT R5, RZ, c[0x0][0x1c8], RZ, 0x33, !PT ;  /* 0x00007200ff059a12 */ /* 0x000fe400078e33ff */
[----:B--2---:R-:W-:Y:S01]  /*1000*/  SHF.R.S32.HI R6, RZ, 0x1f, R3 ;  /* 0x0000001fff067819 */ /* 0x004fe20000011403 */
[----:B-----5:R-:W-:-:S04]  /*1010*/  IMAD.WIDE.U32 R12, R3, c[0x0][0x180], RZ ;  /* 0x00006000030c7a25 */ /* 0x020fc800078e00ff */
[C---:B------:R-:W-:Y:S02]  /*1020*/  IMAD R7, R6.reuse, c[0x0][0x180], RZ ;  /* 0x0000600006077a24 */ /* 0x040fe400078e02ff */
[----:B------:R-:W-:Y:S02]  /*1030*/  IMAD R6, R6, c[0x0][0x188], RZ ;  /* 0x0000620006067a24 */ /* 0x000fe400078e02ff */
[C---:B------:R-:W-:Y:S02]  /*1040*/  IMAD R7, R3.reuse, c[0x0][0x184], R7 ;  /* 0x0000610003077a24 */ /* 0x040fe400078e0207 */
[----:B------:R-:W-:Y:S02]  /*1050*/  IMAD R6, R3, c[0x0][0x18c], R6 ;  /* 0x0000630003067a24 */ /* 0x000fe400078e0206 */
[----:B------:R-:W-:Y:S01]  /*1060*/  IMAD.IADD R13, R13, 0x1, R7 ;  /* 0x000000010d0d7824 */ /* 0x000fe200078e0207 */
[----:B------:R-:W-:Y:S01]  /*1070*/  SHF.R.S32.HI R7, RZ, 0x1f, R5 ;  /* 0x0000001fff077819 */ /* 0x000fe20000011405 */
[----:B------:R-:W-:-:S04]  /*1080*/  IMAD.WIDE.U32 R16, R3, c[0x0][0x188], RZ ;  /* 0x0000620003107a25 */ /* 0x000fc800078e00ff */
[----:B------:R-:W-:Y:S01]  /*1090*/  IMAD.WIDE.U32 R12, R2, c[0x0][0x198], R12 ;  /* 0x00006600020c7a25 */ /* 0x000fe200078e000c */
[----:B------:R-:W-:-:S03]  /*10a0*/  IADD3 R6, R17, R6, RZ ;  /* 0x0000000611067210 */ /* 0x000fc60007ffe0ff */
[----:B------:R-:W-:Y:S01]  /*10b0*/  IMAD.MOV.U32 R9, RZ, RZ, R16 ;  /* 0x000000ffff097224 */ /* 0x000fe200078e0010 */
[----:B------:R-:W-:Y:S01]  /*10c0*/  IADD3 R13, R13, R4, RZ ;  /* 0x000000040d0d7210 */ /* 0x000fe20007ffe0ff */
[----:B------:R-:W-:-:S04]  /*10d0*/  IMAD R4, R7, c[0x0][0x1b0], RZ ;  /* 0x00006c0007047a24 */ /* 0x000fc800078e02ff */
[C---:B------:R-:W-:Y:S02]  /*10e0*/  IMAD R4, R5.reuse, c[0x0][0x1b4], R4 ;  /* 0x00006d0005047a24 */ /* 0x040fe400078e0204 */
[----:B------:R-:W-:-:S04]  /*10f0*/  IMAD.WIDE.U32 R12, R5, c[0x0][0x1b0], R12 ;  /* 0x00006c00050c7a25 */ /* 0x000fc800078e000c */
[----:B------:R-:W-:Y:S01]  /*1100*/  IMAD.IADD R3, R13, 0x1, R4 ;  /* 0x000000010d037824 */ /* 0x000fe200078e0204 */
[----:B------:R-:W-:Y:S01]  /*1110*/  MOV R4, R12 ;  /* 0x0000000c00047202 */ /* 0x000fe20000000f00 */
[----:B------:R-:W-:Y:S05]  /*1120*/  BRA `(.L_x_2536) ;  /* 0x0000049000007947 */ /* 0x000fea0003800000 */
.L_x_2535:
        /* <DEDUP_REMOVED lines=12> */
[----:B------:R-:W-:Y:S02]  /*11f0*/  IADD3 R3, R5, R2, RZ ;  /* 0x0000000205037210 */ /* 0x000fe40007ffe0ff */
[----:B------:R-:W-:-:S05]  /*1200*/  MOV R2, R4 ;  /* 0x0000000400027202 */ /* 0x000fca0000000f00 */
[----:B------:R-:W-:-:S05]  /*1210*/  IMAD.WIDE.U32 R2, R12, c[0x0][0x180], R2 ;  /* 0x000060000c027a25 */ /* 0x000fca00078e0002 */
[----:B------:R-:W-:Y:S02]  /*1220*/  IADD3 R3, R3, R0, RZ ;  /* 0x0000000003037210 */ /* 0x000fe40007ffe0ff */
[----:B------:R-:W-:Y:S02]  /*1230*/  MOV R4, R2 ;  /* 0x0000000200047202 */ /* 0x000fe40000000f00 */
.L_x_2537:
[----:B------:R-:W-:Y:S02]  /*1240*/  IABS R5, c[0x0][0x1c8] ;  /* 0x0000720000057a13 */ /* 0x000fe40000000000 */
[----:B------:R-:W-:Y:S02]  /*1250*/  LEA R109, R36, 0xffffff00, 0x8 ;  /* 0xffffff00246d7811 */ /* 0x000fe400078e40ff */
[----:B------:R-:W1:Y:S01]  /*1260*/  I2F.RP R16, R5 ;  /* 0x0000000500107306 */ /* 0x000e620000209400 */
[----:B------:R-:W-:-:S05]  /*1270*/  @P0 IADD3 R6, R10, R6, RZ ;  /* 0x000000060a060210 */ /* 0x000fca0007ffe0ff */
[----:B------:R-:W-:-:S04]  /*1280*/  @P0 IMAD.WIDE.U32 R18, R6, c[0x0][0x1a0], RZ ;  /* 0x0000680006120a25 */ /* 0x000fc800078e00ff */
[----:B------:R-:W-:Y:S01]  /*1290*/  @P0 IMAD R6, R6, c[0x0][0x1a4], R19 ;  /* 0x0000690006060a24 */ /* 0x000fe200078e0213 */
[----:B------:R-:W-:Y:S01]  /*12a0*/  @P0 MOV R9, R18 ;  /* 0x0000001200090202 */ /* 0x000fe20000000f00 */
[----:B-1----:R-:W1:Y:S02]  /*12b0*/  MUFU.RCP R16, R16 ;  /* 0x0000001000107308 */ /* 0x002e640000001000 */
[----:B-1----:R-:W-:-:S06]  /*12c0*/  IADD3 R16, R16, 0xffffffe, RZ ;  /* 0x0ffffffe10107810 */ /* 0x002fcc0007ffe0ff */
[----:B------:R-:W1:Y:S02]  /*12d0*/  F2I.FTZ.U32.TRUNC.NTZ R17, R16 ;  /* 0x0000001000117305 */ /* 0x000e64000021f000 */
[----:B-1----:R-:W-:Y:S01]  /*12e0*/  IMAD.MOV R0, RZ, RZ, -R17 ;  /* 0x000000ffff007224 */ /* 0x002fe200078e0a11 */
[----:B------:R-:W-:-:S03]  /*12f0*/  MOV R16, RZ ;  /* 0x000000ff00107202 */ /* 0x000fc60000000f00 */
[----:B------:R-:W-:Y:S01]  /*1300*/  IMAD R2, R0, R5, RZ ;  /* 0x0000000500027224 */ /* 0x000fe200078e02ff */
[----:B------:R-:W-:-:S03]  /*1310*/  IABS R0, R154 ;  /* 0x0000009a00007213 */ /* 0x000fc60000000000 */
[----:B------:R-:W-:Y:S01]  /*1320*/  IMAD.HI.U32 R2, R17, R2, R16 ;  /* 0x0000000211027227 */ /* 0x000fe200078e0010 */
[----:B------:R-:W-:-:S03]  /*1330*/  MOV R16, R4 ;  /* 0x0000000400107202 */ /* 0x000fc60000000f00 */
[----:B------:R-:W-:Y:S02]  /*1340*/  IMAD.MOV.U32 R7, RZ, RZ, R0 ;  /* 0x000000ffff077224 */ /* 0x000fe400078e0000 */
[----:B------:R-:W-:Y:S02]  /*1350*/  IMAD.MOV.U32 R17, RZ, RZ, R3 ;  /* 0x000000ffff117224 */ /* 0x000fe400078e0003 */
[----:B------:R-:W-:-:S04]  /*1360*/  IMAD.HI.U32 R2, R2, R7, RZ ;  /* 0x0000000702027227 */ /* 0x000fc800078e00ff */
[----:B------:R-:W-:Y:S01]  /*1370*/  IMAD.WIDE.U32 R16, R109, c[0x0][0x198], R16 ;  /* 0x000066006d107a25 */ /* 0x000fe200078e0010 */
        /* <DEDUP_REMOVED lines=8> */
[----:B------:R-:W-:Y:S02]  /*1400*/  ISETP.GE.AND P2, PT, R0, RZ, PT ;  /* 0x000000ff0000720c */ /* 0x000fe40003f46270 */
[----:B------:R-:W-:-:S05]  /*1410*/  SHF.R.S32.HI R0, RZ, 0x1f, R109 ;  /* 0x0000001fff007819 */ /* 0x000fca000001146d */
[----:B------:R-:W-:-:S04]  /*1420*/  @P3 IADD3 R2, R2, 0x1, RZ ;  /* 0x0000000102023810 */ /* 0x000fc80007ffe0ff */
[----:B------:R-:W-:Y:S01]  /*1430*/  MOV R5, R2 ;  /* 0x0000000200057202 */ /* 0x000fe20000000f00 */
[----:B------:R-:W-:-:S04]  /*1440*/  IMAD R2, R0, c[0x0][0x198], RZ ;  /* 0x0000660000027a24 */ /* 0x000fc800078e02ff */
[----:B------:R-:W-:Y:S01]  /*1450*/  @!P2 IMAD.MOV R5, RZ, RZ, -R5 ;  /* 0x000000ffff05a224 */ /* 0x000fe200078e0a05 */
[----:B------:R-:W-:Y:S01]  /*1460*/  @!P1 LOP3.LUT R5, RZ, c[0x0][0x1c8], RZ, 0x33, !PT ;  /* 0x00007200ff059a12 */ /* 0x000fe200078e33ff */
[----:B------:R-:W-:-:S03]  /*1470*/  IMAD R2, R109, c[0x0][0x19c], R2 ;  /* 0x000067006d027a24 */ /* 0x000fc600078e0202 */
[----:B------:R-:W-:Y:S01]  /*1480*/  SHF.R.S32.HI R7, RZ, 0x1f, R5 ;  /* 0x0000001fff077819 */ /* 0x000fe20000011405 */
[----:B------:R-:W-:Y:S02]  /*1490*/  IMAD.IADD R17, R17, 0x1, R2 ;  /* 0x0000000111117824 */ /* 0x000fe400078e0202 */
[----:B------:R-:W-:Y:S02]  /*14a0*/  IMAD.MOV.U32 R2, RZ, RZ, R109 ;  /* 0x000000ffff027224 */ /* 0x000fe400078e006d */
[----:B------:R-:W-:Y:S02]  /*14b0*/  IMAD R3, R7, c[0x0][0x1b0], RZ ;  /* 0x00006c0007037a24 */ /* 0x000fe400078e02ff */
[----:B------:R-:W-:-:S04]  /*14c0*/  IMAD.WIDE.U32 R16, R5, c[0x0][0x1b0], R16 ;  /* 0x00006c0005107a25 */ /* 0x000fc800078e0010 */
[----:B------:R-:W-:Y:S02]  /*14d0*/  IMAD R3, R5, c[0x0][0x1b4], R3 ;  /* 0x00006d0005037a24 */ /* 0x000fe400078e0203 */
[----:B------:R-:W-:-:S03]  /*14e0*/  IMAD.MOV.U32 R4, RZ, RZ, R16 ;  /* 0x000000ffff047224 */ /* 0x000fc600078e0010 */
        /* <DEDUP_REMOVED lines=13> */
.L_x_2536:
[----:B------:R1:W5:Y:S01]  /*15c0*/  @P4 LDG.E R10, [R158.64] ;  /* 0x000000069e0a4981 */ /* 0x000362000c1e1900 */
[----:B------:R-:W-:Y:S01]  /*15d0*/  ISETP.NE.AND P0, PT, R235, -0x1, PT ;  /* 0xffffffffeb00780c */ /* 0x000fe20003f05270 */
[----:B-----5:R-:W-:Y:S01]  /*15e0*/  IMAD.MOV.U32 R12, RZ, RZ, 0x2 ;  /* 0x00000002ff0c7424 */ /* 0x020fe200078e00ff */
[----:B------:R-:W-:Y:S01]  /*15f0*/  SHF.R.S32.HI R38, RZ, 0x1f, R37 ;  /* 0x0000001fff267819 */ /* 0x000fe20000011425 */
[----:B------:R-:W-:Y:S01]  /*1600*/  IMAD.MOV.U32 R55, RZ, RZ, c[0x0][0x230] ;  /* 0x00008c00ff377624 */ /* 0x000fe200078e00ff */
[----:B------:R-:W-:Y:S01]  /*1610*/  SHF.R.S32.HI R44, RZ, 0x1f, R45 ;  /* 0x0000001fff2c7819 */ /* 0x000fe2000001142d */
[----:B------:R-:W-:Y:S01]  /*1620*/  IMAD.MOV.U32 R16, RZ, RZ, RZ ;  /* 0x000000ffff107224 */ /* 0x000fe200078e00ff */
[CC--:B------:R-:W-:Y:S01]  /*1630*/  LEA.HI R42, R38.reuse, R37.reuse, RZ, 0x3 ;  /* 0x00000025262a7211 */ /* 0x0c0fe200078f18ff */
[----:B------:R-:W-:Y:S01]  /*1640*/  IMAD.MOV.U32 R17, RZ, RZ, c[0x0][0x230] ;  /* 0x00008c00ff117624 */ /* 0x000fe200078e00ff */
[----:B------:R-:W-:Y:S01]  /*1650*/  LEA.HI R57, R38, R37, RZ, 0x4 ;  /* 0x0000002526397211 */ /* 0x000fe200078f20ff */
[----:B------:R-:W-:Y:S01]  /*1660*/  IMAD.MOV.U32 R167, RZ, RZ, 0x10 ;  /* 0x00000010ffa77424 */ /* 0x000fe200078e00ff */
[----:B------:R-:W-:Y:S01]  /*1670*/  SHF.R.S32.HI R156, RZ, 0x3, R42 ;  /* 0x00000003ff9c7819 */ /* 0x000fe2000001142a */
[----:B------:R-:W-:Y:S01]  /*1680*/  IMAD.HI.U32 R55, R12, R55, R16 ;  /* 0x000000370c377227 */ /* 0x000fe200078e0010 */
[----:B------:R-:W-:-:S02]  /*1690*/  LOP3.LUT R42, R42, 0xfffffff8, RZ, 0xc0, !PT ;  /* 0xfffffff82a2a7812 */ /* 0x000fc400078ec0ff */
[----:B------:R-:W-:Y:S01]  /*16a0*/  LOP3.LUT R56, R57, 0xfffffff0, RZ, 0xc0, !PT ;  /* 0xfffffff039387812 */ /* 0x000fe200078ec0ff */
[----:B------:R-:W-:Y:S01]  /*16b0*/  @!P0 IMAD R17, R8, c[0x0][0x178], RZ ;  /* 0x00005e0008118a24 */ /* 0x000fe200078e02ff */
[----:B------:R-:W-:Y:S01]  /*16c0*/  SHF.L.U32 R16, R156, 0x6, RZ ;  /* 0x000000069c107819 */ /* 0x000fe200000006ff */
[----:B------:R-:W-:Y:S01]  /*16d0*/  IMAD.IADD R42, R37, 0x1, -R42 ;  /* 0x00000001252a7824 */ /* 0x000fe200078e0a2a */
[----:B------:R-:W-:Y:S01]  /*16e0*/  SHF.R.S32.HI R157, RZ, 0x1f, R156 ;  /* 0x0000001fff9d7819 */ /* 0x000fe2000001149c */
[----:B------:R-:W-:Y:S01]  /*16f0*/  @P0 IMAD.WIDE.U32 R18, R235, c[0x0][0x190], RZ ;  /* 0x00006400eb120a25 */ /* 0x000fe200078e00ff */
[----:B------:R-:W-:Y:S02]  /*1700*/  LOP3.LUT R16, R16, 0x1c0, RZ, 0xc0, !PT ;  /* 0x000001c010107812 */ /* 0x000fe400078ec0ff */
[----:B------:R-:W-:Y:S01]  /*1710*/  SHF.L.U32 R14, R42, 0x3, RZ ;  /* 0x000000032a0e7819 */ /* 0x000fe200000006ff */
[----:B------:R-:W-:Y:S01]  /*1720*/  @!P0 IMAD.WIDE.U32 R20, R11, c[0x0][0x178], RZ ;  /* 0x00005e000b148a25 */ /* 0x000fe200078e00ff */
[----:B------:R-:W-:-:S02]  /*1730*/  IADD3 R2, P1, R156, R2, RZ ;  /* 0x000000029c027210 */ /* 0x000fc40007f3e0ff */
[----:B------:R-:W-:Y:S01]  /*1740*/  LEA.HI R44, R44, R45, RZ, 0x8 ;  /* 0x0000002d2c2c7211 */ /* 0x000fe200078f40ff */
[----:B------:R-:W-:Y:S01]  /*1750*/  @!P0 IMAD R17, R11, c[0x0][0x17c], R17 ;  /* 0x00005f000b118a24 */ /* 0x000fe200078e0211 */
[----:B------:R-:W-:Y:S01]  /*1760*/  SHF.R.S32.HI R54, RZ, 0x1, R55 ;  /* 0x00000001ff367819 */ /* 0x000fe20000011437 */
[----:B------:R-:W-:Y:S01]  /*1770*/  @P0 IMAD R12, R235, c[0x0][0x194], R19 ;  /* 0x00006500eb0c0a24 */ /* 0x000fe200078e0213 */
[----:B------:R-:W-:Y:S01]  /*1780*/  SHF.R.S32.HI R44, RZ, 0x8, R44 ;  /* 0x00000008ff2c7819 */ /* 0x000fe2000001142c */
[----:B------:R-:W-:Y:S01]  /*1790*/  IMAD.IADD R56, R37, 0x1, -R56 ;  /* 0x0000000125387824 */ /* 0x000fe200078e0a38 */
[----:B------:R-:W-:Y:S01]  /*17a0*/  MOV R186, c[0x0][0x198] ;  /* 0x0000660000ba7a02 */ /* 0x000fe20000000f00 */
[----:B------:R-:W-:Y:S01]  /*17b0*/  @!P0 IMAD.IADD R12, R21, 0x1, R17 ;  /* 0x00000001150c8824 */ /* 0x000fe200078e0211 */
[----:B------:R-:W-:Y:S01]  /*17c0*/  LEA.HI R17, R38, R37, RZ, 0x6 ;  /* 0x0000002526117211 */ /* 0x000fe200078f30ff */
[----:B------:R-:W-:Y:S01]  /*17d0*/  @P0 IMAD.MOV.U32 R13, RZ, RZ, R18 ;  /* 0x000000ffff0d0224 */ /* 0x000fe200078e0012 */
[----:B------:R-:W-:Y:S01]  /*17e0*/  LOP3.LUT R18, R16, 0x38, R14, 0xf8, !PT ;  /* 0x0000003810127812 */ /* 0x000fe200078ef80e */
[----:B------:R-:W-:Y:S01]  /*17f0*/  @!P0 IMAD.MOV.U32 R13, RZ, RZ, R20 ;  /* 0x000000ffff0d8224 */ /* 0x000fe200078e0014 */
[----:B------:R-:W-:Y:S01]  /*1800*/  SHF.R.U32.HI R16, RZ, 0x3, R16 ;  /* 0x00000003ff107819 */ /* 0x000fe20000011610 */
[----:B------:R-:W-:Y:S01]  /*1810*/  IMAD.SHL.U32 R17, R17, 0x8, RZ ;  /* 0x0000000811117824 */ /* 0x000fe200078e00ff */
[----:B------:R-:W-:Y:S01]  /*1820*/  SHF.R.S32.HI R43, RZ, 0x1f, R56 ;  /* 0x0000001fff2b7819 */ /* 0x000fe20000011438 */
[----:B------:R-:W-:Y:S01]  /*1830*/  IMAD.WIDE R20, R15, 0x40, R156 ;  /* 0x000000400f147825 */ /* 0x000fe200078e029c */
[----:B------:R-:W-:-:S02]  /*1840*/  LOP3.LUT R18, R18, R16, RZ, 0x3c, !PT ;  /* 0x0000001012127212 */ /* 0x000fc400078e3cff */
[----:B------:R-:W-:Y:S01]  /*1850*/  LEA.HI R43, R43, R56, RZ, 0x3 ;  /* 0x000000382b2b7211 */ /* 0x000fe200078f18ff */
[----:B------:R-:W-:Y:S01]  /*1860*/  IMAD.X R0, R157, 0x1, R0, P1 ;  /* 0x000000019d007824 */ /* 0x000fe200008e0600 */
[----:B------:R-:W-:Y:S01]  /*1870*/  LOP3.LUT R58, R18, 0xfffffe00, R17, 0xf8, !PT ;  /* 0xfffffe00123a7812 */ /* 0x000fe200078ef811 */
[----:B------:R-:W-:Y:S01]  /*1880*/  IMAD.SHL.U32 R52, R42, 0x4, RZ ;  /* 0x000000042a347824 */ /* 0x000fe200078e00ff */
[----:B------:R-:W-:Y:S01]  /*1890*/  LOP3.LUT R16, R43, 0xfffffff8, RZ, 0xc0, !PT ;  /* 0xfffffff82b107812 */ /* 0x000fe200078ec0ff */
[----:B------:R-:W-:Y:S01]  /*18a0*/  IMAD R0, R0, c[0x0][0x1a0], RZ ;  /* 0x0000680000007a24 */ /* 0x000fe200078e02ff */
[----:B------:R-:W-:Y:S01]  /*18b0*/  IADD3 R18, P0, R14, R9, RZ ;  /* 0x000000090e127210 */ /* 0x000fe20007f1e0ff */
[----:B------:R-:W-:Y:S01]  /*18c0*/  IMAD R53, R156, R54, R52 ;  /* 0x000000369c357224 */ /* 0x000fe200078e0234 */
[----:B------:R-:W-:Y:S01]  /*18d0*/  SHF.R.S32.HI R15, RZ, 0x1f, R14 ;  /* 0x0000001fff0f7819 */ /* 0x000fe2000001140e */
[----:B------:R-:W-:Y:S01]  /*18e0*/  IMAD.MOV.U32 R166, RZ, RZ, 0x20 ;  /* 0x00000020ffa67424 */ /* 0x000fe200078e00ff */
[----:B------:R-:W-:Y:S01]  /*18f0*/  IADD3 R56, R56, -R16, RZ ;  /* 0x8000001038387210 */ /* 0x000fe20007ffe0ff */
[----:B------:R-:W-:Y:S01]  /*1900*/  IMAD R16, R7, c[0x0][0x1b8], RZ ;  /* 0x00006e0007107a24 */ /* 0x000fe200078e02ff */
[C---:B------:R-:W-:Y:S01]  /*1910*/  IADD3 R22, P1, R14.reuse, R13, RZ ;  /* 0x0000000d0e167210 */ /* 0x040fe20007f3e0ff */
[----:B------:R-:W-:Y:S01]  /*1920*/  IMAD.X R19, R15, 0x1, R6, P0 ;  /* 0x000000010f137824 */ /* 0x000fe200000e0606 */
[----:B------:R-:W-:Y:S01]  /*1930*/  IADD3 R24, P0, R14, R4, RZ ;  /* 0x000000040e187210 */ /* 0x000fe20007f1e0ff */
[C---:B------:R-:W-:Y:S01]  /*1940*/  IMAD R16, R5.reuse, c[0x0][0x1bc], R16 ;  /* 0x00006f0005107a24 */ /* 0x040fe200078e0210 */
[----:B------:R-:W-:Y:S01]  /*1950*/  IMNMX R44, RZ, R44, !PT ;  /* 0x0000002cff2c7217 */ /* 0x000fe20007800200 */
[----:B------:R-:W-:Y:S01]  /*1960*/  IMAD.WIDE.U32 R18, R5, c[0x0][0x1b8], R18 ;  /* 0x00006e0005127a25 */ /* 0x000fe200078e0012 */
[----:B------:R-:W-:-:S02]  /*1970*/  IADD3.X R25, R15, R3, RZ, P0, !PT ;  /* 0x000000030f197210 */ /* 0x000fc400007fe4ff */
[----:B------:R-:W-:Y:S01]  /*1980*/  SHF.R.S32.HI R9, RZ, 0x1f, R154 ;  /* 0x0000001fff097819 */ /* 0x000fe2000001149a */
[----:B------:R-:W-:Y:S01]  /*1990*/  IMAD.IADD R17, R19, 0x1, R16 ;  /* 0x0000000113117824 */ /* 0x000fe200078e0210 */
[----:B------:R-:W-:Y:S01]  /*19a0*/  LEA.HI R38, R38, R37, RZ, 0x5 ;  /* 0x0000002526267211 */ /* 0x000fe200078f28ff */
[----:B------:R-:W-:Y:S01]  /*19b0*/  IMAD.MOV.U32 R16, RZ, RZ, R18 ;  /* 0x000000ffff107224 */ /* 0x000fe200078e0012 */
[----:B------:R-:W-:Y:S01]  /*19c0*/  SHF.L.U64.HI R46, R186, R110, c[0x0][0x19c] ;  /* 0x00006700ba2e7619 */ /* 0x000fe2000001026e */
[----:B------:R-:W-:Y:S01]  /*19d0*/  IMAD.WIDE.U32 R24, R156, c[0x0][0x198], R24 ;  /* 0x000066009c187a25 */ /* 0x000fe200078e0018 */
[----:B------:R-:W-:Y:S02]  /*19e0*/  LOP3.LUT R39, R38, 0xffffffe0, RZ, 0xc0, !PT ;  /* 0xffffffe026277812 */ /* 0x000fe400078ec0ff */
[----:B------:R-:W-:Y:S01]  /*19f0*/  SHF.R.S32.HI R38, RZ, 0x5, R38 ;  /* 0x00000005ff267819 */ /* 0x000fe20000011426 */
[----:B------:R-:W-:Y:S01]  /*1a00*/  IMAD.WIDE.U32 R16, R2, c[0x0][0x1a0], R16 ;  /* 0x0000680002107a25 */ /* 0x000fe200078e0010 */
[----:B------:R-:W-:-:S03]  /*1a10*/  SHF.R.S32.HI R51, RZ, 0x1f, R53 ;  /* 0x0000001fff337819 */ /* 0x000fc60000011435 */
[----:B------:R-:W-:Y:S02]  /*1a20*/  IMAD R6, R157, c[0x0][0x198], RZ ;  /* 0x000066009d067a24 */ /* 0x000fe400078e02ff */
[----:B------:R-:W-:Y:S02]  /*1a30*/  IMAD.X R23, R15, 0x1, R12, P1 ;  /* 0x000000010f177824 */ /* 0x000fe400008e060c */
[----:B------:R-:W-:Y:S02]  /*1a40*/  IMAD R4, R21, c[0x0][0x190], RZ ;  /* 0x0000640015047a24 */ /* 0x000fe400078e02ff */
[----:B------:R-:W-:Y:S01]  /*1a50*/  IMAD R3, R2, c[0x0][0x1a4], R0 ;  /* 0x0000690002037a24 */ /* 0x000fe200078e0200 */
[----:B------:R-:W-:Y:S01]  /*1a60*/  LEA R0, P3, R24, c[0x0][0x168], 0x1 ;  /* 0x00005a0018007a11 */ /* 0x000fe200078608ff */
[----:B------:R-:W-:Y:S01]  /*1a70*/  IMAD R4, R20, c[0x0][0x194], R4 ;  /* 0x0000650014047a24 */ /* 0x000fe200078e0204 */
[----:B------:R-:W-:Y:S01]  /*1a80*/  LEA R2, P0, R16, c[0x0][0x170], 0x1 ;  /* 0x00005c0010027a11 */ /* 0x000fe200078008ff */
[----:B------:R-:W-:Y:S01]  /*1a90*/  IMAD.WIDE.U32 R22, R20, c[0x0][0x190], R22 ;  /* 0x0000640014167a25 */ /* 0x000fe200078e0016 */
[----:B------:R-:W-:-:S02]  /*1aa0*/  MOV R238, R0 ;  /* 0x0000000000ee7202 */ /* 0x000fc40000000f00 */
[----:B------:R-:W-:Y:S01]  /*1ab0*/  R2P PR, R56, 0x6 ;  /* 0x0000000638007804 */ /* 0x000fe20000000000 */
[----:B------:R-:W-:Y:S01]  /*1ac0*/  IMAD R6, R156, c[0x0][0x19c], R6 ;  /* 0x000067009c067a24 */ /* 0x000fe200078e0206 */
[----:B------:R-:W-:Y:S01]  /*1ad0*/  MOV R241, R2 ;  /* 0x0000000200f17202 */ /* 0x000fe20000000f00 */
[----:B------:R-:W-:Y:S02]  /*1ae0*/  IMAD.IADD R23, R23, 0x1, R4 ;  /* 0x0000000117177824 */ /* 0x000fe400078e0204 */
[----:B------:R-:W-:Y:S01]  /*1af0*/  IMAD.IADD R3, R17, 0x1, R3 ;  /* 0x0000000111037824 */ /* 0x000fe200078e0203 */
[----:B------:R-:W-:Y:S01]  /*1b00*/  IADD3 R4, R25, R6, RZ ;  /* 0x0000000619047210 */ /* 0x000fe20007ffe0ff */
[----:B------:R-:W-:Y:S01]  /*1b10*/  IMAD R9, R9, c[0x0][0x1a8], RZ ;  /* 0x00006a0009097a24 */ /* 0x000fe200078e02ff */
[----:B------:R-:W-:Y:S01]  /*1b20*/  SEL R167, R167, 0xfffffff0, !P1 ;  /* 0xfffffff0a7a77807 */ /* 0x000fe20004800000 */
[----:B------:R-:W-:Y:S01]  /*1b30*/  IMAD.MOV.U32 R6, RZ, RZ, c[0x0][0x1a0] ;  /* 0x00006800ff067624 */ /* 0x000fe200078e00ff */
[----:B------:R-:W-:Y:S01]  /*1b40*/  SHF.L.U64.HI R4, R24, 0x1, R4 ;  /* 0x0000000118047819 */ /* 0x000fe20000010204 */
[----:B------:R-:W-:Y:S01]  /*1b50*/  IMAD R160, R154, c[0x0][0x1ac], R9 ;  /* 0x00006b009aa07a24 */ /* 0x000fe200078e0209 */
[----:B------:R-:W-:Y:S01]  /*1b60*/  SHF.L.U64.HI R3, R16, 0x1, R3 ;  /* 0x0000000110037819 */ /* 0x000fe20000010203 */
[----:B------:R-:W-:Y:S01]  /*1b70*/  IMAD.IADD R52, R52, 0x1, R53 ;  /* 0x0000000134347824 */ /* 0x000fe200078e0235 */
[----:B------:R-:W-:Y:S01]  /*1b80*/  IADD3.X R4, R4, c[0x0][0x16c], RZ, P3, !PT ;  /* 0x00005b0004047a10 */ /* 0x000fe20001ffe4ff */
[----:B------:R-:W-:Y:S01]  /*1b90*/  IMAD.WIDE.U32 R154, R154, c[0x0][0x1a8], R22 ;  /* 0x00006a009a9a7a25 */ /* 0x000fe200078e0016 */
[----:B------:R-:W-:-:S02]  /*1ba0*/  IADD3.X R3, R3, c[0x0][0x174], RZ, P0, !PT ;  /* 0x00005d0003037a10 */ /* 0x000fc400007fe4ff */
[----:B------:R-:W-:Y:S01]  /*1bb0*/  SHF.L.U64.HI R48, R6, R110, c[0x0][0x1a4] ;  /* 0x0000690006307619 */ /* 0x000fe2000001026e */
[----:B------:R-:W-:Y:S01]  /*1bc0*/  IMAD.SHL.U32 R47, R186, 0x10, RZ ;  /* 0x00000010ba2f7824 */ /* 0x000fe200078e00ff */
[----:B------:R-:W-:Y:S01]  /*1bd0*/  SHF.L.U32 R49, R6, 0x4, RZ ;  /* 0x0000000406317819 */ /* 0x000fe200000006ff */
[----:B------:R-:W-:Y:S01]  /*1be0*/  IMAD.IADD R39, R37, 0x1, -R39 ;  /* 0x0000000125277824 */ /* 0x000fe200078e0a27 */
[----:B------:R-:W-:Y:S01]  /*1bf0*/  SHF.R.S32.HI R50, RZ, 0x1f, R52 ;  /* 0x0000001fff327819 */ /* 0x000fe20000011434 */
[----:B------:R-:W-:Y:S01]  /*1c00*/  IMAD.IADD R161, R155, 0x1, R160 ;  /* 0x000000019ba17824 */ /* 0x000fe200078e02a0 */
[----:B------:R-:W-:Y:S01]  /*1c10*/  SEL R166, R166, 0xffffffe0, !P2 ;  /* 0xffffffe0a6a67807 */ /* 0x000fe20005000000 */
[----:B------:R-:W-:Y:S02]  /*1c20*/  IMAD.MOV.U32 R237, RZ, RZ, R4 ;  /* 0x000000ffffed7224 */ /* 0x000fe400078e0004 */
[----:B------:R-:W-:Y:S02]  /*1c30*/  IMAD.MOV.U32 R240, RZ, RZ, R3 ;  /* 0x000000fffff07224 */ /* 0x000fe400078e0003 */
[----:B------:R-:W-:Y:S01]  /*1c40*/  @!P4 IMAD.MOV.U32 R10, RZ, RZ, RZ ;  /* 0x000000ffff0ac224 */ /* 0x000fe200078e00ff */
[----:B------:R-:W-:-:S13]  /*1c50*/  ISETP.GT.AND P4, PT, R36, R44, PT ;  /* 0x0000002c2400720c */ /* 0x000fda0003f84270 */
[----:B------:R-:W-:Y:S05]  /*1c60*/  @!P4 BRA `(.L_x_2538) ;  /* 0x0000dea00000c947 */ /* 0x000fea0003800000 */
[----:B-1----:R-:W-:Y:S01]  /*1c70*/  SHF.R.S32.HI R12, RZ, 0x1f, R109 ;  /* 0x0000001fff0c7819 */ /* 0x002fe2000001146d */
[----:B------:R-:W-:Y:S01]  /*1c80*/  IMAD.WIDE.U32 R16, R11, c[0x0][0x280], R14 ;  /* 0x0000a0000b107a25 */ /* 0x000fe200078e000e */
[--C-:B------:R-:W-:Y:S01]  /*1c90*/  SHF.R.S32.HI R13, RZ, 0x1f, R45.reuse ;  /* 0x0000001fff0d7819 */ /* 0x100fe2000001142d */
[----:B------:R-:W-:Y:S01]  /*1ca0*/  ULDC.64 UR28, c[0x0][0x1a0] ;  /* 0x00006800001c7ab9 */ /* 0x000fe20000000a00 */
[----:B------:R-:W-:Y:S01]  /*1cb0*/  IADD3 R9, P1, P0, R109, R156, -R45 ;  /* 0x0000009c6d097210 */ /* 0x000fe2000783e82d */
[----:B------:R-:W-:Y:S01]  /*1cc0*/  IMAD.IADD R109, R10, 0x1, R109 ;  /* 0x000000010a6d7824 */ /* 0x000fe200078e026d */
[----:B------:R-:W-:Y:S01]  /*1cd0*/  USHF.L.U32 UR17, UR29, 0x6, URZ ;  /* 0x000000061d117899 */ /* 0x000fe2000800063f */
[C---:B------:R-:W-:Y:S01]  /*1ce0*/  IMAD.WIDE.U32 R18, R11.reuse, c[0x0][0x278], R14 ;  /* 0x00009e000b127a25 */ /* 0x040fe200078e000e */
[----:B------:R-:W-:Y:S01]  /*1cf0*/  IADD3.X R10, R12, R157, ~R13, P1, P0 ;  /* 0x0000009d0c0a7210 */ /* 0x000fe20000fe0c0d */
[----:B------:R-:W-:Y:S01]  /*1d00*/  USHF.L.U32 UR19, UR29, 0x5, URZ ;  /* 0x000000051d137899 */ /* 0x000fe2000800063f */
[----:B------:R-:W-:Y:S01]  /*1d10*/  SHF.L.U32 R141, R54, 0x4, RZ ;  /* 0x00000004368d7819 */ /* 0x000fe200000006ff */
[C---:B------:R-:W-:Y:S01]  /*1d20*/  IMAD R12, R8.reuse, c[0x0][0x280], RZ ;  /* 0x0000a000080c7a24 */ /* 0x040fe200078e02ff */
[----:B------:R-:W-:Y:S01]  /*1d30*/  UMOV UR16, 0x60 ;  /* 0x0000006000107882 */ /* 0x000fe20000000000 */
[----:B------:R-:W-:Y:S01]  /*1d40*/  IMAD R8, R8, c[0x0][0x278], RZ ;  /* 0x00009e0008087a24 */ /* 0x000fe200078e02ff */
[----:B------:R-:W-:Y:S01]  /*1d50*/  UMOV UR15, 0xa0 ;  /* 0x000000a0000f7882 */ /* 0x000fe20000000000 */
[C---:B------:R-:W-:Y:S01]  /*1d60*/  IMAD R12, R11.reuse, c[0x0][0x284], R12 ;  /* 0x0000a1000b0c7a24 */ /* 0x040fe200078e020c */
[----:B------:R-:W-:Y:S01]  /*1d70*/  UMOV UR14, 0xc0 ;  /* 0x000000c0000e7882 */ /* 0x000fe20000000000 */
[----:B------:R-:W-:Y:S01]  /*1d80*/  IMAD R8, R11, c[0x0][0x27c], R8 ;  /* 0x00009f000b087a24 */ /* 0x000fe200078e0208 */
[----:B------:R-:W-:Y:S01]  /*1d90*/  UMOV UR13, 0xe0 ;  /* 0x000000e0000d7882 */ /* 0x000fe20000000000 */
[----:B------:R-:W-:Y:S01]  /*1da0*/  IMAD.IADD R17, R17, 0x1, R12 ;  /* 0x0000000111117824 */ /* 0x000fe200078e020c */
[----:B------:R-:W-:Y:S01]  /*1db0*/  MOV R12, R18 ;  /* 0x00000012000c7202 */ /* 0x000fe20000000f00 */
[----:B------:R-:W-:Y:S01]  /*1dc0*/  IMAD.IADD R13, R19, 0x1, R8 ;  /* 0x00000001130d7824 */ /* 0x000fe200078e0208 */
[----:B------:R-:W-:Y:S01]  /*1dd0*/  UMOV UR12, 0x120 ;  /* 0x00000120000c7882 */ /* 0x000fe20000000000 */
[C---:B------:R-:W-:Y:S01]  /*1de0*/  IMAD R8, R10.reuse, c[0x0][0x290], RZ ;  /* 0x0000a4000a087a24 */ /* 0x040fe200078e02ff */
[----:B------:R-:W-:Y:S01]  /*1df0*/  UMOV UR11, 0x140 ;  /* 0x00000140000b7882 */ /* 0x000fe20000000000 */
[----:B------:R-:W-:Y:S01]  /*1e00*/  IMAD R10, R10, c[0x0][0x288], RZ ;  /* 0x0000a2000a0a7a24 */ /* 0x000fe200078e02ff */
[----:B------:R-:W-:Y:S01]  /*1e10*/  UMOV UR10, 0x160 ;  /* 0x00000160000a7882 */ /* 0x000fe20000000000 */
[C---:B------:R-:W-:Y:S01]  /*1e20*/  IMAD R8, R9.reuse, c[0x0][0x294], R8 ;  /* 0x0000a50009087a24 */ /* 0x040fe200078e0208 */
[----:B------:R-:W-:Y:S01]  /*1e30*/  UMOV UR9, 0x180 ;  /* 0x0000018000097882 */ /* 0x000fe20000000000 */
[C---:B------:R-:W-:Y:S01]  /*1e40*/  IMAD.WIDE.U32 R16, R9.reuse, c[0x0][0x290], R16 ;  /* 0x0000a40009107a25 */ /* 0x040fe200078e0010 */
[----:B------:R-:W-:Y:S01]  /*1e50*/  UMOV UR8, 0x1a0 ;  /* 0x000001a000087882 */ /* 0x000fe20000000000 */
[----:B------:R-:W-:Y:S01]  /*1e60*/  MOV R64, R0 ;  /* 0x0000000000407202 */ /* 0x000fe20000000f00 */
[----:B------:R-:W-:Y:S01]  /*1e70*/  UMOV UR5, 0x1c0 ;  /* 0x000001c000057882 */ /* 0x000fe20000000000 */
[C---:B------:R-:W-:Y:S01]  /*1e80*/  IMAD R10, R9.reuse, c[0x0][0x28c], R10 ;  /* 0x0000a300090a7a24 */ /* 0x040fe200078e020a */
[----:B------:R-:W-:Y:S01]  /*1e90*/  UMOV UR4, 0x1e0 ;  /* 0x000001e000047882 */ /* 0x000fe20000000000 */
[----:B------:R-:W-:Y:S01]  /*1ea0*/  IMAD.WIDE.U32 R12, R9, c[0x0][0x288], R12 ;  /* 0x0000a200090c7a25 */ /* 0x000fe200078e000c */
[----:B------:R-:W-:Y:S01]  /*1eb0*/  USHF.L.U32 UR20, UR29, 0x7, URZ ;  /* 0x000000071d147899 */ /* 0x000fe2000800063f */
[----:B------:R-:W-:Y:S01]  /*1ec0*/  IADD3 R61, R156, 0x10, RZ ;  /* 0x000000109c3d7810 */ /* 0x000fe20007ffe0ff */
[----:B------:R-:W-:Y:S01]  /*1ed0*/  UIMAD UR39, UR16, UR29, URZ ;  /* 0x0000001d102772a4 */ /* 0x000fe2000f8e023f */
[----:B------:R-:W-:Y:S01]  /*1ee0*/  IMAD.IADD R9, R17, 0x1, R8 ;  /* 0x0000000111097824 */ /* 0x000fe200078e0208 */
[----:B------:R-:W-:Y:S01]  /*1ef0*/  UIMAD UR38, UR15, UR29, URZ ;  /* 0x0000001d0f2672a4 */ /* 0x000fe2000f8e023f */
[----:B------:R-:W-:Y:S01]  /*1f00*/  IMAD.IADD R11, R13, 0x1, R10 ;  /* 0x000000010d0b7824 */ /* 0x000fe200078e020a */
[----:B------:R-:W-:Y:S01]  /*1f10*/  UIMAD UR37, UR14, UR29, URZ ;  /* 0x0000001d0e2572a4 */ /* 0x000fe2000f8e023f */
[----:B------:R-:W-:Y:S01]  /*1f20*/  IMAD.MOV.U32 R8, RZ, RZ, R16 ;  /* 0x000000ffff087224 */ /* 0x000fe200078e0010 */
[----:B------:R-:W-:Y:S01]  /*1f30*/  UIMAD UR36, UR13, UR29, URZ ;  /* 0x0000001d0d2472a4 */ /* 0x000fe2000f8e023f */
[C---:B------:R-:W-:Y:S01]  /*1f40*/  IMAD R102, R7.reuse, c[0x0][0x2a0], RZ ;  /* 0x0000a80007667a24 */ /* 0x040fe200078e02ff */
[----:B------:R-:W-:Y:S01]  /*1f50*/  UIMAD UR35, UR12, UR29, URZ ;  /* 0x0000001d0c2372a4 */ /* 0x000fe2000f8e023f */
[----:B------:R-:W-:Y:S01]  /*1f60*/  IMAD.MOV.U32 R10, RZ, RZ, R12 ;  /* 0x000000ffff0a7224 */ /* 0x000fe200078e000c */
[----:B------:R-:W-:Y:S01]  /*1f70*/  UIMAD UR34, UR11, UR29, URZ ;  /* 0x0000001d0b2272a4 */ /* 0x000fe2000f8e023f */
[----:B------:R-:W-:Y:S01]  /*1f80*/  IMAD R104, R7, c[0x0][0x298], RZ ;  /* 0x0000a60007687a24 */ /* 0x000fe200078e02ff */
[----:B------:R-:W-:Y:S01]  /*1f90*/  UIMAD UR33, UR10, UR29, URZ ;  /* 0x0000001d0a2172a4 */ /* 0x000fe2000f8e023f */
[----:B------:R-:W-:Y:S01]  /*1fa0*/  IMAD.WIDE.U32 R20, R6, 0x40, RZ ;  /* 0x0000004006147825 */ /* 0x000fe200078e00ff */
[----:B------:R-:W-:Y:S01]  /*1fb0*/  UIMAD UR32, UR9, UR29, URZ ;  /* 0x0000001d092072a4 */ /* 0x000fe2000f8e023f */
[----:B------:R-:W-:Y:S01]  /*1fc0*/  IADD3 R60, R156, 0x20, RZ ;  /* 0x000000209c3c7810 */ /* 0x000fe20007ffe0ff */
[----:B------:R-:W-:Y:S01]  /*1fd0*/  UIMAD UR31, UR8, UR29, URZ ;  /* 0x0000001d081f72a4 */ /* 0x000fe2000f8e023f */
[C---:B------:R-:W-:Y:S01]  /*1fe0*/  IMAD.WIDE.U32 R18, R6.reuse, 0x80, RZ ;  /* 0x0000008006127825 */ /* 0x040fe200078e00ff */
[----:B------:R-:W-:Y:S01]  /*1ff0*/  UIMAD UR30, UR5, UR29, URZ ;  /* 0x0000001d051e72a4 */ /* 0x000fe2000f8e023f */
[----:B------:R-:W-:Y:S01]  /*2000*/  IADD3 R86, R21, UR17, RZ ;  /* 0x0000001115567c10 */ /* 0x000fe2000fffe0ff */
[----:B------:R-:W-:Y:S01]  /*2010*/  ULDC UR18, c[0x0][0x294] ;  /* 0x0000a50000127ab9 */ /* 0x000fe20000000800 */
[----:B------:R-:W-:Y:S01]  /*2020*/  IMAD.WIDE.U32 R12, R6, 0x20, RZ ;  /* 0x00000020060c7825 */ /* 0x000fe200078e00ff */
[----:B------:R-:W-:Y:S01]  /*2030*/  UIMAD.WIDE.U32 UR58, UR16, UR28, URZ ;  /* 0x0000001c103a72a5 */ /* 0x000fe2000f8e003f */
[----:B------:R-:W-:Y:S01]  /*2040*/  IADD3 R93, R19, UR20, RZ ;  /* 0x00000014135d7c10 */ /* 0x000fe2000fffe0ff */
[----:B------:R-:W-:Y:S01]  /*2050*/  UIMAD.WIDE.U32 UR56, UR15, UR28, URZ ;  /* 0x0000001c0f3872a5 */ /* 0x000fe2000f8e003f */
[C---:B------:R-:W-:Y:S01]  /*2060*/  IMAD R102, R5.reuse, c[0x0][0x2a4], R102 ;  /* 0x0000a90005667a24 */ /* 0x040fe200078e0266 */
[----:B------:R-:W-:Y:S01]  /*2070*/  UIMAD.WIDE.U32 UR54, UR14, UR28, URZ ;  /* 0x0000001c0e3672a5 */ /* 0x000fe2000f8e003f */
[----:B------:R-:W-:Y:S01]  /*2080*/  IMAD.WIDE.U32 R8, R5, c[0x0][0x2a0], R8 ;  /* 0x0000a80005087a25 */ /* 0x000fe200078e0008 */
[----:B------:R-:W-:Y:S01]  /*2090*/  UIMAD.WIDE.U32 UR52, UR13, UR28, URZ ;  /* 0x0000001c0d3472a5 */ /* 0x000fe2000f8e003f */
[----:B------:R-:W-:Y:S01]  /*20a0*/  IADD3 R81, R13, UR19, RZ ;  /* 0x000000130d517c10 */ /* 0x000fe2000fffe0ff */
[----:B------:R-:W-:Y:S01]  /*20b0*/  UIMAD.WIDE.U32 UR50, UR12, UR28, URZ ;  /* 0x0000001c0c3272a5 */ /* 0x000fe2000f8e003f */
[C---:B------:R-:W-:Y:S01]  /*20c0*/  IMAD R104, R5.reuse, c[0x0][0x29c], R104 ;  /* 0x0000a70005687a24 */ /* 0x040fe200078e0268 */
[----:B------:R-:W-:Y:S01]  /*20d0*/  LEA R103, P1, R8, c[0x0][0x270], 0x1 ;  /* 0x00009c0008677a11 */ /* 0x000fe200078208ff */
[----:B------:R-:W-:Y:S01]  /*20e0*/  IMAD.WIDE.U32 R6, R5, c[0x0][0x298], R10 ;  /* 0x0000a60005067a25 */ /* 0x000fe200078e000a */
[----:B------:R-:W-:Y:S01]  /*20f0*/  UIMAD.WIDE.U32 UR48, UR11, UR28, URZ ;  /* 0x0000001c0b3072a5 */ /* 0x000fe2000f8e003f */
[----:B------:R-:W-:Y:S01]  /*2100*/  SHF.L.U64.HI R86, R20, 0x1, R86 ;  /* 0x0000000114567819 */ /* 0x000fe20000010256 */
[----:B------:R-:W-:Y:S01]  /*2110*/  UIMAD.WIDE.U32 UR46, UR10, UR28, URZ ;  /* 0x0000001c0a2e72a5 */ /* 0x000fe2000f8e003f */
[----:B------:R-:W-:Y:S01]  /*2120*/  IMAD.IADD R102, R9, 0x1, R102 ;  /* 0x0000000109667824 */ /* 0x000fe200078e0266 */
[----:B------:R-:W-:Y:S01]  /*2130*/  LEA R105, P0, R6, c[0x0][0x268], 0x1 ;  /* 0x00009a0006697a11 */ /* 0x000fe200078008ff */
[----:B------:R-:W-:Y:S01]  /*2140*/  IMAD.IADD R104, R7, 0x1, R104 ;  /* 0x0000000107687824 */ /* 0x000fe200078e0268 */
[----:B------:R-:W-:Y:S01]  /*2150*/  UIMAD.WIDE.U32 UR44, UR9, UR28, URZ ;  /* 0x0000001c092c72a5 */ /* 0x000fe2000f8e003f */
[----:B------:R-:W-:Y:S01]  /*2160*/  IMAD R109, R54, R109, RZ ;  /* 0x0000006d366d7224 */ /* 0x000fe200078e02ff */
[----:B------:R-:W-:Y:S01]  /*2170*/  LEA.HI.X R102, R8, c[0x0][0x274], R102, 0x1, P1 ;  /* 0x00009d0008667a11 */ /* 0x000fe200008f0c66 */
[----:B------:R-:W-:Y:S01]  /*2180*/  IMAD.MOV.U32 R78, RZ, RZ, c[0x0][0x290] ;  /* 0x0000a400ff4e7624 */ /* 0x000fe200078e00ff */
[----:B------:R-:W-:Y:S01]  /*2190*/  LEA.HI.X R104, R6, c[0x0][0x26c], R104, 0x1, P0 ;  /* 0x00009b0006687a11 */ /* 0x000fe200000f0c68 */
[----:B------:R-:W-:Y:S01]  /*21a0*/  IMAD.MOV.U32 R68, RZ, RZ, 0x5 ;  /* 0x00000005ff447424 */ /* 0x000fe200078e00ff */
[----:B------:R-:W-:Y:S01]  /*21b0*/  SHF.R.S32.HI R27, RZ, 0x1f, R109 ;  /* 0x0000001fff1b7819 */ /* 0x000fe2000001146d */
[----:B------:R-:W-:Y:S01]  /*21c0*/  IMAD.MOV.U32 R71, RZ, RZ, 0x6 ;  /* 0x00000006ff477424 */ /* 0x000fe200078e00ff */
[-C--:B------:R-:W-:Y:S01]  /*21d0*/  IADD3 R28, P1, R53, R109.reuse, RZ ;  /* 0x0000006d351c7210 */ /* 0x080fe20007f3e0ff */
[----:B------:R-:W-:Y:S01]  /*21e0*/  IMAD.MOV.U32 R74, RZ, RZ, 0x7 ;  /* 0x00000007ff4a7424 */ /* 0x000fe200078e00ff */
[----:B------:R-:W-:Y:S01]  /*21f0*/  IADD3 R109, P0, R52, R109, RZ ;  /* 0x0000006d346d7210 */ /* 0x000fe20007f1e0ff */
[----:B------:R-:W-:Y:S01]  /*2200*/  UIMAD.WIDE.U32 UR42, UR8, UR28, URZ ;  /* 0x0000001c082a72a5 */ /* 0x000fe2000f8e003f */
[C---:B------:R-:W-:Y:S01]  /*2210*/  IMAD.WIDE.U32 R184, R78.reuse, 0x60, RZ ;  /* 0x000000604eb87825 */ /* 0x040fe200078e00ff */
[----:B------:R-:W-:Y:S01]  /*2220*/  UIMAD.WIDE.U32 UR40, UR5, UR28, URZ ;  /* 0x0000001c052872a5 */ /* 0x000fe2000f8e003f */
[----:B------:R-:W-:Y:S01]  /*2230*/  SHF.L.U64.HI R79, R78, R68, c[0x0][0x294] ;  /* 0x0000a5004e4f7619 */ /* 0x000fe20000010244 */
[----:B------:R-:W-:Y:S01]  /*2240*/  UIMAD.WIDE.U32 UR60, UR4, UR28, URZ ;  /* 0x0000001c043c72a5 */ /* 0x000fe2000f8e003f */
[--C-:B------:R-:W-:Y:S01]  /*2250*/  IMAD.X R108, R50, 0x1, R27.reuse, P0 ;  /* 0x00000001326c7824 */ /* 0x100fe200000e061b */
[----:B------:R-:W-:Y:S01]  /*2260*/  UIMAD UR29, UR4, UR29, URZ ;  /* 0x0000001d041d72a4 */ /* 0x000fe2000f8e023f */
[----:B------:R-:W-:Y:S01]  /*2270*/  IMAD.X R27, R51, 0x1, R27, P1 ;  /* 0x00000001331b7824 */ /* 0x000fe200008e061b */
[----:B------:R-:W-:Y:S01]  /*2280*/  ULDC UR17, c[0x0][0x19c] ;  /* 0x0000670000117ab9 */ /* 0x000fe20000000800 */
[----:B------:R-:W-:Y:S01]  /*2290*/  IMAD.WIDE.U32 R182, R78, 0xa0, RZ ;  /* 0x000000a04eb67825 */ /* 0x000fe200078e00ff */
[C---:B------:R-:W-:Y:S01]  /*22a0*/  SHF.L.U64.HI R108, R109.reuse, 0x1, R108 ;  /* 0x000000016d6c7819 */ /* 0x040fe2000001026c */
[----:B------:R-:W-:Y:S01]  /*22b0*/  UIMAD UR16, UR16, UR18, URZ ;  /* 0x00000012101072a4 */ /* 0x000fe2000f8e023f */
[C---:B------:R-:W-:Y:S01]  /*22c0*/  SHF.L.U64.HI R27, R28.reuse, 0x1, R27 ;  /* 0x000000011c1b7819 */ /* 0x040fe2000001021b */
[----:B------:R-:W-:Y:S01]  /*22d0*/  IMAD.SHL.U32 R109, R109, 0x2, RZ ;  /* 0x000000026d6d7824 */ /* 0x000fe200078e00ff */
[----:B------:R-:W-:Y:S01]  /*22e0*/  SHF.L.U32 R28, R28, 0x1, RZ ;  /* 0x000000011c1c7819 */ /* 0x000fe200000006ff */
[----:B------:R-:W-:Y:S01]  /*22f0*/  UIMAD UR15, UR15, UR18, URZ ;  /* 0x000000120f0f72a4 */ /* 0x000fe2000f8e023f */
[C---:B------:R-:W-:Y:S01]  /*2300*/  IMAD.WIDE.U32 R180, R78.reuse, 0xc0, RZ ;  /* 0x000000c04eb47825 */ /* 0x040fe200078e00ff */
[----:B------:R-:W-:Y:S01]  /*2310*/  UIMAD UR14, UR14, UR18, URZ ;  /* 0x000000120e0e72a4 */ /* 0x000fe2000f8e023f */
[CC--:B------:R-:W-:Y:S01]  /*2320*/  SHF.L.U64.HI R84, R78.reuse, R71.reuse, c[0x0][0x294] ;  /* 0x0000a5004e547619 */ /* 0x0c0fe20000010247 */
[----:B------:R-:W-:Y:S01]  /*2330*/  UIMAD UR13, UR13, UR18, URZ ;  /* 0x000000120d0d72a4 */ /* 0x000fe2000f8e023f */
[C---:B------:R-:W-:Y:S01]  /*2340*/  IMAD.WIDE.U32 R178, R78.reuse, 0xe0, RZ ;  /* 0x000000e04eb27825 */ /* 0x040fe200078e00ff */
[----:B------:R-:W-:Y:S01]  /*2350*/  UIMAD UR12, UR12, UR18, URZ ;  /* 0x000000120c0c72a4 */ /* 0x000fe2000f8e023f */
[C---:B------:R-:W-:Y:S01]  /*2360*/  SHF.L.U64.HI R91, R78.reuse, R74, c[0x0][0x294] ;  /* 0x0000a5004e5b7619 */ /* 0x040fe2000001024a */
[----:B------:R-:W-:Y:S01]  /*2370*/  UIMAD UR11, UR11, UR18, URZ ;  /* 0x000000120b0b72a4 */ /* 0x000fe2000f8e023f */
[C---:B------:R-:W-:Y:S01]  /*2380*/  IMAD.WIDE.U32 R176, R78.reuse, 0x120, RZ ;  /* 0x000001204eb07825 */ /* 0x040fe200078e00ff */
[----:B------:R-:W-:Y:S01]  /*2390*/  UIMAD UR10, UR10, UR18, URZ ;  /* 0x000000120a0a72a4 */ /* 0x000fe2000f8e023f */
[C---:B------:R-:W-:Y:S01]  /*23a0*/  SHF.L.U32 R85, R78.reuse, 0x6, RZ ;  /* 0x000000064e557819 */ /* 0x040fe200000006ff */
[----:B------:R-:W-:Y:S01]  /*23b0*/  UIMAD UR9, UR9, UR18, URZ ;  /* 0x00000012090972a4 */ /* 0x000fe2000f8e023f */
[C---:B------:R-:W-:Y:S01]  /*23c0*/  IMAD.WIDE.U32 R174, R78.reuse, 0x140, RZ ;  /* 0x000001404eae7825 */ /* 0x040fe200078e00ff */
[----:B------:R-:W-:Y:S01]  /*23d0*/  UIMAD UR8, UR8, UR18, URZ ;  /* 0x00000012080872a4 */ /* 0x000fe2000f8e023f */
[C---:B------:R-:W-:Y:S01]  /*23e0*/  SHF.L.U64.HI R77, R78.reuse, R110, c[0x0][0x294] ;  /* 0x0000a5004e4d7619 */ /* 0x040fe2000001026e */
[----:B------:R-:W-:Y:S01]  /*23f0*/  UIMAD UR5, UR5, UR18, URZ ;  /* 0x00000012050572a4 */ /* 0x000fe2000f8e023f */
[C---:B------:R-:W-:Y:S01]  /*2400*/  IMAD.WIDE.U32 R172, R78.reuse, 0x160, RZ ;  /* 0x000001604eac7825 */ /* 0x040fe200078e00ff */
[----:B------:R-:W-:Y:S01]  /*2410*/  UIMAD UR4, UR4, UR18, URZ ;  /* 0x00000012040472a4 */ /* 0x000fe2000f8e023f */
[C---:B------:R-:W-:Y:S01]  /*2420*/  IADD3 R107, P3, R109.reuse, c[0x0][0x2b0], RZ ;  /* 0x0000ac006d6b7a10 */ /* 0x040fe20007f7e0ff */
[----:B------:R-:W-:Y:S01]  /*2430*/  USHF.L.U32 UR19, UR17, 0x6, URZ ;  /* 0x0000000611137899 */ /* 0x000fe2000800063f */
[----:B------:R-:W-:Y:S01]  /*2440*/  IMAD.WIDE.U32 R170, R78, 0x180, RZ ;  /* 0x000001804eaa7825 */ /* 0x000fe200078e00ff */
[----:B------:R-:W-:Y:S01]  /*2450*/  USHF.L.U32 UR18, UR17, 0x7, URZ ;  /* 0x0000000711127899 */ /* 0x000fe2000800063f */
[----:B------:R-:W-:Y:S01]  /*2460*/  IADD3 R10, P1, R28, c[0x0][0x2b0], RZ ;  /* 0x0000ac001c0a7a10 */ /* 0x000fe20007f3e0ff */
[----:B------:R-:W-:Y:S01]  /*2470*/  USHF.L.U32 UR17, UR17, 0x5, URZ ;  /* 0x0000000511117899 */ /* 0x000fe2000800063f */
[----:B------:R-:W-:Y:S01]  /*2480*/  IMAD.WIDE.U32 R168, R78, 0x1a0, RZ ;  /* 0x000001a04ea87825 */ /* 0x000fe200078e00ff */
[----:B------:R-:W-:Y:S01]  /*2490*/  IADD3 R109, P2, R109, c[0x0][0x2a8], RZ ;  /* 0x0000aa006d6d7a10 */ /* 0x000fe20007f5e0ff */
[----:B------:R-:W-:Y:S01]  /*24a0*/  ULDC UR28, c[0x0][0x28c] ;  /* 0x0000a300001c7ab9 */ /* 0x000fe20000000800 */
[----:B------:R-:W-:Y:S01]  /*24b0*/  IADD3 R28, P0, R28, c[0x0][0x2a8], RZ ;  /* 0x0000aa001c1c7a10 */ /* 0x000fe20007f1e0ff */
[----:B------:R-:W-:Y:S01]  /*24c0*/  IMAD.WIDE.U32 R164, R78, 0x1c0, RZ ;  /* 0x000001c04ea47825 */ /* 0x000fe200078e00ff */
[----:B------:R-:W-:Y:S01]  /*24d0*/  SHF.L.U64.HI R84, R85, 0x1, R84 ;  /* 0x0000000155547819 */ /* 0x000fe20000010254 */
[----:B------:R-:W-:Y:S01]  /*24e0*/  ULDC UR27, c[0x0][0x28c] ;  /* 0x0000a300001b7ab9 */ /* 0x000fe20000000800 */
[----:B------:R-:W-:Y:S01]  /*24f0*/  IADD3.X R106, R108, c[0x0][0x2b4], RZ, P3, !PT ;  /* 0x0000ad006c6a7a10 */ /* 0x000fe20001ffe4ff */
[----:B------:R-:W-:Y:S01]  /*2500*/  IMAD.WIDE.U32 R162, R78, 0x1e0, RZ ;  /* 0x000001e04ea27825 */ /* 0x000fe200078e00ff */
[----:B------:R-:W-:Y:S01]  /*2510*/  IADD3.X R9, R27, c[0x0][0x2b4], RZ, P1, !PT ;  /* 0x0000ad001b097a10 */ /* 0x000fe20000ffe4ff */
[----:B------:R-:W-:Y:S01]  /*2520*/  ULDC UR26, c[0x0][0x28c] ;  /* 0x0000a300001a7ab9 */ /* 0x000fe20000000800 */
[----:B------:R-:W-:Y:S01]  /*2530*/  SHF.L.U64.HI R93, R18, 0x1, R93 ;  /* 0x00000001125d7819 */ /* 0x000fe2000001025d */
[----:B------:R-:W-:Y:S01]  /*2540*/  IMAD.SHL.U32 R80, R78, 0x20, RZ ;  /* 0x000000204e507824 */ /* 0x000fe200078e00ff */
[----:B------:R-:W-:Y:S01]  /*2550*/  SHF.L.U32 R82, R12, 0x1, RZ ;  /* 0x000000010c527819 */ /* 0x000fe200000006ff */
[----:B------:R-:W-:Y:S01]  /*2560*/  IMAD.SHL.U32 R92, R78, 0x80, RZ ;  /* 0x000000804e5c7824 */ /* 0x000fe200078e00ff */
[----:B------:R-:W-:Y:S01]  /*2570*/  SHF.L.U64.HI R81, R12, 0x1, R81 ;  /* 0x000000010c517819 */ /* 0x000fe20000010251 */
[----:B------:R-:W-:Y:S01]  /*2580*/  IMAD.WIDE.U32 R190, R186, 0x40, RZ ;  /* 0x00000040babe7825 */ /* 0x000fe200078e00ff */
[----:B------:R-:W-:Y:S01]  /*2590*/  SHF.L.U64.HI R79, R80, 0x1, R79 ;  /* 0x00000001504f7819 */ /* 0x000fe2000001024f */
[----:B------:R-:W-:Y:S01]  /*25a0*/  ULDC UR25, c[0x0][0x28c] ;  /* 0x0000a30000197ab9 */ /* 0x000fe20000000800 */
[----:B------:R-:W-:Y:S01]  /*25b0*/  SHF.L.U64.HI R91, R92, 0x1, R91 ;  /* 0x000000015c5b7819 */ /* 0x000fe2000001025b */
[----:B------:R-:W-:Y:S01]  /*25c0*/  IMAD.WIDE.U32 R188, R186, 0x80, RZ ;  /* 0x00000080babc7825 */ /* 0x000fe200078e00ff */
[----:B------:R-:W-:Y:S01]  /*25d0*/  IADD3 R73, R191, UR19, RZ ;  /* 0x00000013bf497c10 */ /* 0x000fe2000fffe0ff */
[----:B------:R-:W-:Y:S01]  /*25e0*/  ULDC UR24, c[0x0][0x28c] ;  /* 0x0000a30000187ab9 */ /* 0x000fe20000000800 */
[----:B------:R-:W-:Y:S01]  /*25f0*/  IADD3 R83, R185, UR16, RZ ;  /* 0x00000010b9537c10 */ /* 0x000fe2000fffe0ff */
[----:B------:R-:W-:Y:S01]  /*2600*/  IMAD.MOV.U32 R111, RZ, RZ, c[0x0][0x288] ;  /* 0x0000a200ff6f7624 */ /* 0x000fe200078e00ff */
[----:B------:R-:W-:Y:S01]  /*2610*/  IADD3 R76, R189, UR18, RZ ;  /* 0x00000012bd4c7c10 */ /* 0x000fe2000fffe0ff */
[----:B------:R-:W-:Y:S01]  /*2620*/  IMAD.SHL.U32 R78, R78, 0x10, RZ ;  /* 0x000000104e4e7824 */ /* 0x000fe200078e00ff */
[----:B------:R-:W-:Y:S01]  /*2630*/  IADD3 R88, R183, UR15, RZ ;  /* 0x0000000fb7587c10 */ /* 0x000fe2000fffe0ff */
[----:B------:R-:W-:Y:S01]  /*2640*/  IMAD.WIDE.U32 R186, R186, 0x20, RZ ;  /* 0x00000020baba7825 */ /* 0x000fe200078e00ff */
[C---:B------:R-:W-:Y:S01]  /*2650*/  SHF.L.U64.HI R68, R111.reuse, R68, c[0x0][0x28c] ;  /* 0x0000a3006f447619 */ /* 0x040fe20000010244 */
[----:B------:R-:W-:Y:S01]  /*2660*/  ULDC UR23, c[0x0][0x28c] ;  /* 0x0000a30000177ab9 */ /* 0x000fe20000000800 */
[C---:B------:R-:W-:Y:S01]  /*2670*/  SHF.L.U64.HI R71, R111.reuse, R71, c[0x0][0x28c] ;  /* 0x0000a3006f477619 */ /* 0x040fe20000010247 */
[C---:B------:R-:W-:Y:S01]  /*2680*/  IMAD.SHL.U32 R140, R54.reuse, 0x20, RZ ;  /* 0x00000020368c7824 */ /* 0x040fe200078e00ff */
[C---:B------:R-:W-:Y:S01]  /*2690*/  SHF.L.U64.HI R74, R111.reuse, R74, c[0x0][0x28c] ;  /* 0x0000a3006f4a7619 */ /* 0x040fe2000001024a */
[C---:B------:R-:W-:Y:S01]  /*26a0*/  IMAD R139, R54.reuse, 0x30, RZ ;  /* 0x00000030368b7824 */ /* 0x040fe200078e02ff */
[----:B------:R-:W-:Y:S01]  /*26b0*/  SHF.L.U64.HI R110, R111, R110, c[0x0][0x28c] ;  /* 0x0000a3006f6e7619 */ /* 0x000fe2000001026e */
[----:B------:R-:W-:Y:S01]  /*26c0*/  IMAD.SHL.U32 R138, R54, 0x40, RZ ;  /* 0x00000040368a7824 */ /* 0x000fe200078e00ff */
[----:B------:R-:W-:Y:S01]  /*26d0*/  SHF.L.U64.HI R77, R78, 0x1, R77 ;  /* 0x000000014e4d7819 */ /* 0x000fe2000001024d */
[C---:B------:R-:W-:Y:S01]  /*26e0*/  IMAD R137, R54.reuse, 0x50, RZ ;  /* 0x0000005036897824 */ /* 0x040fe200078e02ff */
[----:B------:R-:W-:Y:S01]  /*26f0*/  IADD3 R70, R187, UR17, RZ ;  /* 0x00000011bb467c10 */ /* 0x000fe2000fffe0ff */
[C---:B------:R-:W-:Y:S01]  /*2700*/  IMAD R136, R54.reuse, 0x60, RZ ;  /* 0x0000006036887824 */ /* 0x040fe200078e02ff */
[----:B------:R-:W-:Y:S01]  /*2710*/  IADD3 R89, R181, UR14, RZ ;  /* 0x0000000eb5597c10 */ /* 0x000fe2000fffe0ff */
[C---:B------:R-:W-:Y:S01]  /*2720*/  IMAD R135, R54.reuse, 0x70, RZ ;  /* 0x0000007036877824 */ /* 0x040fe200078e02ff */
[----:B------:R-:W-:Y:S01]  /*2730*/  IADD3 R90, R179, UR13, RZ ;  /* 0x0000000db35a7c10 */ /* 0x000fe2000fffe0ff */
[C---:B------:R-:W-:Y:S01]  /*2740*/  IMAD.SHL.U32 R134, R54.reuse, 0x80, RZ ;  /* 0x0000008036867824 */ /* 0x040fe200078e00ff */
[----:B------:R-:W-:Y:S01]  /*2750*/  IADD3 R95, R177, UR12, RZ ;  /* 0x0000000cb15f7c10 */ /* 0x000fe2000fffe0ff */
[C---:B------:R-:W-:Y:S01]  /*2760*/  IMAD R133, R54.reuse, 0x90, RZ ;  /* 0x0000009036857824 */ /* 0x040fe200078e02ff */
        /* <DEDUP_REMOVED lines=9> */
[----:B------:R-:W-:Y:S01]  /*2800*/  IMAD R128, R54, 0xe0, RZ ;  /* 0x000000e036807824 */ /* 0x000fe200078e02ff */
[----:B------:R-:W-:Y:S01]  /*2810*/  IADD3 R59, R156, 0x30, RZ ;  /* 0x000000309c3b7810 */ /* 0x000fe20007ffe0ff */
[----:B------:R-:W-:Y:S01]  /*2820*/  IMAD R127, R54, 0xf0, RZ ;  /* 0x000000f0367f7824 */ /* 0x000fe200078e02ff */
[C---:B------:R-:W-:Y:S01]  /*2830*/  IADD3 R153, R156.reuse, 0x40, RZ ;  /* 0x000000409c997810 */ /* 0x040fe20007ffe0ff */
[----:B------:R-:W-:Y:S01]  /*2840*/  IMAD.MOV.U32 R62, RZ, RZ, c[0x0][0x290] ;  /* 0x0000a400ff3e7624 */ /* 0x000fe200078e00ff */
[C---:B------:R-:W-:Y:S01]  /*2850*/  IADD3 R152, R156.reuse, 0x50, RZ ;  /* 0x000000509c987810 */ /* 0x040fe20007ffe0ff */
[C---:B------:R-:W-:Y:S01]  /*2860*/  IMAD.SHL.U32 R69, R111.reuse, 0x20, RZ ;  /* 0x000000206f457824 */ /* 0x040fe200078e00ff */
[C---:B------:R-:W-:Y:S01]  /*2870*/  IADD3 R151, R156.reuse, 0x60, RZ ;  /* 0x000000609c977810 */ /* 0x040fe20007ffe0ff */
[C---:B------:R-:W-:Y:S01]  /*2880*/  IMAD.SHL.U32 R72, R111.reuse, 0x40, RZ ;  /* 0x000000406f487824 */ /* 0x040fe200078e00ff */
[C---:B------:R-:W-:Y:S01]  /*2890*/  IADD3 R150, R156.reuse, 0x70, RZ ;  /* 0x000000709c967810 */ /* 0x040fe20007ffe0ff */
[----:B------:R-:W-:Y:S01]  /*28a0*/  IMAD.SHL.U32 R75, R111, 0x80, RZ ;  /* 0x000000806f4b7824 */ /* 0x000fe200078e00ff */
[----:B------:R-:W-:Y:S01]  /*28b0*/  IADD3 R149, R156, 0x80, RZ ;  /* 0x000000809c957810 */ /* 0x000fe20007ffe0ff */
[----:B------:R-:W-:Y:S01]  /*28c0*/  IMAD.SHL.U32 R87, R20, 0x2, RZ ;  /* 0x0000000214577824 */ /* 0x000fe200078e00ff */
[----:B------:R-:W-:Y:S01]  /*28d0*/  IADD3 R148, R156, 0x90, RZ ;  /* 0x000000909c947810 */ /* 0x000fe20007ffe0ff */
[----:B------:R-:W-:Y:S01]  /*28e0*/  IMAD.SHL.U32 R94, R18, 0x2, RZ ;  /* 0x00000002125e7824 */ /* 0x000fe200078e00ff */
[C---:B------:R-:W-:Y:S01]  /*28f0*/  IADD3 R147, R156.reuse, 0xa0, RZ ;  /* 0x000000a09c937810 */ /* 0x040fe20007ffe0ff */
[----:B------:R-:W-:Y:S01]  /*2900*/  IMAD.MOV.U32 R63, RZ, RZ, R4 ;  /* 0x000000ffff3f7224 */ /* 0x000fe200078e0004 */
[C---:B------:R-:W-:Y:S01]  /*2910*/  IADD3 R146, R156.reuse, 0xb0, RZ ;  /* 0x000000b09c927810 */ /* 0x040fe20007ffe0ff */
[----:B------:R-:W-:Y:S01]  /*2920*/  IMAD.MOV.U32 R67, RZ, RZ, R2 ;  /* 0x000000ffff437224 */ /* 0x000fe200078e0002 */
[C---:B------:R-:W-:Y:S01]  /*2930*/  IADD3 R145, R156.reuse, 0xc0, RZ ;  /* 0x000000c09c917810 */ /* 0x040fe20007ffe0ff */
[----:B------:R-:W-:Y:S01]  /*2940*/  IMAD.MOV.U32 R66, RZ, RZ, R3 ;  /* 0x000000ffff427224 */ /* 0x000fe200078e0003 */
[C---:B------:R-:W-:Y:S01]  /*2950*/  IADD3 R144, R156.reuse, 0xd0, RZ ;  /* 0x000000d09c907810 */ /* 0x040fe20007ffe0ff */
[----:B------:R-:W-:Y:S01]  /*2960*/  IMAD.MOV.U32 R11, RZ, RZ, R36 ;  /* 0x000000ffff0b7224 */ /* 0x000fe200078e0024 */
[----:B------:R-:W-:Y:S01]  /*2970*/  IADD3 R143, R156, 0xe0, RZ ;  /* 0x000000e09c8f7810 */ /* 0x000fe20007ffe0ff */
[----:B------:R-:W-:Y:S01]  /*2980*/  IMAD.SHL.U32 R80, R80, 0x2, RZ ;  /* 0x0000000250507824 */ /* 0x000fe200078e00ff */
[----:B------:R-:W-:Y:S01]  /*2990*/  IADD3 R142, R156, 0xf0, RZ ;  /* 0x000000f09c8e7810 */ /* 0x000fe20007ffe0ff */
[----:B------:R-:W-:Y:S01]  /*29a0*/  IMAD.SHL.U32 R85, R85, 0x2, RZ ;  /* 0x0000000255557824 */ /* 0x000fe200078e00ff */
[----:B------:R-:W-:Y:S01]  /*29b0*/  SHF.L.U32 R111, R111, 0x4, RZ ;  /* 0x000000046f6f7819 */ /* 0x000fe200000006ff */
[----:B------:R-:W-:Y:S01]  /*29c0*/  IMAD.SHL.U32 R92, R92, 0x2, RZ ;  /* 0x000000025c5c7824 */ /* 0x000fe200078e00ff */
[----:B------:R-:W-:Y:S01]  /*29d0*/  SHF.R.S32.HI R126, RZ, 0x1f, R141 ;  /* 0x0000001fff7e7819 */ /* 0x000fe2000001148d */
[----:B------:R-:W-:Y:S01]  /*29e0*/  IMAD.SHL.U32 R78, R78, 0x2, RZ ;  /* 0x000000024e4e7824 */ /* 0x000fe200078e00ff */
[----:B------:R-:W-:Y:S01]  /*29f0*/  SHF.R.S32.HI R125, RZ, 0x1f, R140 ;  /* 0x0000001fff7d7819 */ /* 0x000fe2000001148c */
[----:B------:R-:W-:Y:S01]  /*2a00*/  IMAD.U32 R62, R62, -0x100, RZ ;  /* 0xffffff003e3e7824 */ /* 0x000fe200078e00ff */
[----:B------:R-:W-:Y:S01]  /*2a10*/  SHF.R.S32.HI R124, RZ, 0x1f, R139 ;  /* 0x0000001fff7c7819 */ /* 0x000fe2000001148b */
[----:B------:R-:W-:Y:S01]  /*2a20*/  ULDC UR22, c[0x0][0x28c] ;  /* 0x0000a30000167ab9 */ /* 0x000fe20000000800 */
        /* <DEDUP_REMOVED lines=24> */
[----:B------:R-:W-:Y:S01]  /*2bb0*/  IADD3.X R108, R108, c[0x0][0x2ac], RZ, P2, !PT ;  /* 0x0000ab006c6c7a10 */ /* 0x000fe200017fe4ff */
[----:B------:R-:W-:Y:S01]  /*2bc0*/  ULDC UR9, c[0x0][0x28c] ;  /* 0x0000a30000097ab9 */ /* 0x000fe20000000800 */
[----:B------:R-:W-:Y:S01]  /*2bd0*/  IADD3.X R27, R27, c[0x0][0x2ac], RZ, P0, !PT ;  /* 0x0000ab001b1b7a10 */ /* 0x000fe200007fe4ff */
[----:B------:R-:W-:Y:S01]  /*2be0*/  ULDC UR8, c[0x0][0x28c] ;  /* 0x0000a30000087ab9 */ /* 0x000fe20000000800 */
[----:B------:R-:W-:Y:S01]  /*2bf0*/  IMAD.U32 R192, RZ, RZ, UR60 ;  /* 0x0000003cffc07e24 */ /* 0x000fe2000f8e00ff */
[----:B------:R-:W-:Y:S01]  /*2c00*/  ULDC UR5, c[0x0][0x28c] ;  /* 0x0000a30000057ab9 */ /* 0x000fe20000000800 */
[----:B------:R-:W-:Y:S01]  /*2c10*/  IMAD.U32 R193, RZ, RZ, UR61 ;  /* 0x0000003dffc17e24 */ /* 0x000fe2000f8e00ff */
[----:B------:R-:W-:Y:S01]  /*2c20*/  IADD3 R101, R163, UR4, RZ ;  /* 0x00000004a3657c10 */ /* 0x000fe2000fffe0ff */
[----:B------:R-:W-:-:S02]  /*2c30*/  ULDC UR4, c[0x0][0x230] ;  /* 0x00008c0000047ab9 */ /* 0x000fc40000000800 */
[----:B------:R-:W-:Y:S02]  /*2c40*/  UIMAD UR28, UR28, 0x60, URZ ;  /* 0x000000601c1c78a4 */ /* 0x000fe4000f8e023f */
[----:B------:R-:W-:Y:S02]  /*2c50*/  UIMAD UR27, UR27, 0xa0, URZ ;  /* 0x000000a01b1b78a4 */ /* 0x000fe4000f8e023f */
[----:B------:R-:W-:Y:S02]  /*2c60*/  UIMAD UR26, UR26, 0xc0, URZ ;  /* 0x000000c01a1a78a4 */ /* 0x000fe4000f8e023f */
[----:B------:R-:W-:Y:S02]  /*2c70*/  UIMAD UR25, UR25, 0xe0, URZ ;  /* 0x000000e0191978a4 */ /* 0x000fe4000f8e023f */
[----:B------:R-:W-:Y:S02]  /*2c80*/  UIMAD UR24, UR24, 0x120, URZ ;  /* 0x00000120181878a4 */ /* 0x000fe4000f8e023f */
[----:B------:R-:W-:-:S02]  /*2c90*/  UIMAD UR23, UR23, 0x140, URZ ;  /* 0x00000140171778a4 */ /* 0x000fc4000f8e023f */
        /* <DEDUP_REMOVED lines=16> */
[----:B------:R-:W-:Y:S02]  /*2da0*/  UIADD3 UR39, UR59, UR39, URZ ;  /* 0x000000273b277290 */ /* 0x000fe4000fffe03f */
[----:B------:R-:W-:-:S02]  /*2db0*/  UIADD3 UR38, UR57, UR38, URZ ;  /* 0x0000002639267290 */ /* 0x000fc4000fffe03f */
[----:B------:R-:W-:Y:S02]  /*2dc0*/  UIADD3 UR37, UR55, UR37, URZ ;  /* 0x0000002537257290 */ /* 0x000fe4000fffe03f */
[----:B------:R-:W-:Y:S02]  /*2dd0*/  UIADD3 UR36, UR53, UR36, URZ ;  /* 0x0000002435247290 */ /* 0x000fe4000fffe03f */
[----:B------:R-:W-:Y:S02]  /*2de0*/  UIADD3 UR35, UR51, UR35, URZ ;  /* 0x0000002333237290 */ /* 0x000fe4000fffe03f */
[----:B------:R-:W-:Y:S02]  /*2df0*/  UIADD3 UR34, UR49, UR34, URZ ;  /* 0x0000002231227290 */ /* 0x000fe4000fffe03f */
[----:B------:R-:W-:Y:S02]  /*2e00*/  UIADD3 UR33, UR47, UR33, URZ ;  /* 0x000000212f217290 */ /* 0x000fe4000fffe03f */
[----:B------:R-:W-:-:S02]  /*2e10*/  UIADD3 UR32, UR45, UR32, URZ ;  /* 0x000000202d207290 */ /* 0x000fc4000fffe03f */
[----:B------:R-:W-:Y:S02]  /*2e20*/  UIADD3 UR31, UR43, UR31, URZ ;  /* 0x0000001f2b1f7290 */ /* 0x000fe4000fffe03f */
[----:B------:R-:W-:Y:S02]  /*2e30*/  UIADD3 UR30, UR41, UR30, URZ ;  /* 0x0000001e291e7290 */ /* 0x000fe4000fffe03f */
[----:B------:R-:W-:Y:S02]  /*2e40*/  UIADD3 UR61, UR61, UR29, URZ ;  /* 0x0000001d3d3d7290 */ /* 0x000fe4000fffe03f */
[----:B------:R-:W-:Y:S02]  /*2e50*/  ULDC.U8 UR60, c[0x0][0x313] ;  /* 0x0000c4c0003c7ab9 */ /* 0x000fe40000000000 */
.L_x_2640:
[----:B------:R-:W-:Y:S01]  /*2e60*/  LOP3.LUT R236, R236, 0xfffffffe, RZ, 0xc0, !PT ;  /* 0xfffffffeecec7812 */ /* 0x000fe200078ec0ff */
[----:B------:R-:W-:Y:S01]  /*2e70*/  IMAD.SHL.U32 R13, R11, 0x100, RZ ;  /* 0x000001000b0d7824 */ /* 0x000fe200078e00ff */
[----:B-----5:R1:W-:Y:S01]  /*2e80*/  STL.64 [R1+0x10], R14 ;  /* 0x0000100e01007387 */ /* 0x0203e20000100a00 */
[----:B------:R-:W-:Y:S02]  /*2e90*/  IMAD.MOV.U32 R5, RZ, RZ, R102 ;  /* 0x000000ffff057224 */ /* 0x000fe400078e0066 */
[----:B------:R-:W-:Y:S01]  /*2ea0*/  IMAD.U32 R4, RZ, RZ, UR9 ;  /* 0x00000009ff047e24 */ /* 0x000fe2000f8e00ff */
[----:B------:R-:W-:Y:S01]  /*2eb0*/  IADD3 R12, R13, -0x100, RZ ;  /* 0xffffff000d0c7810 */ /* 0x000fe20007ffe0ff */
[----:B------:R-:W-:Y:S01]  /*2ec0*/  IMAD.U32 R3, RZ, RZ, UR8 ;  /* 0x00000008ff037e24 */ /* 0x000fe2000f8e00ff */
[----:B------:R-:W2:Y:S03]  /*2ed0*/  R2UR UR8, R192 ;  /* 0x00000000c00873c2 */ /* 0x000ea600000e0000 */
[--C-:B------:R-:W-:Y:S02]  /*2ee0*/  IMAD.IADD R2, R41, 0x1, -R12.reuse ;  /* 0x0000000129027824 */ /* 0x100fe400078e0a0c */
[----:B------:R-:W-:Y:S03]  /*2ef0*/  IMAD.IADD R0, R45, 0x1, -R12 ;  /* 0x000000012d007824 */ /* 0x000fe600078e0a0c */
[-C--:B------:R-:W-:Y:S01]  /*2f00*/  ISETP.GE.AND P0, PT, R61, R2.reuse, PT ;  /* 0x000000023d00720c */ /* 0x080fe20003f06270 */
[----:B---3--:R3:W4:Y:S01]  /*2f10*/  R2UR UR9, R193 ;  /* 0x00000000c10973c2 */ /* 0x00872200000e0000 */
[----:B------:R-:W-:Y:S02]  /*2f20*/  ISETP.GE.AND P2, PT, R153, R2, PT ;  /* 0x000000029900720c */ /* 0x000fe40003f46270 */
[----:B------:R-:W-:Y:S02]  /*2f30*/  ISETP.GE.AND P4, PT, R61, R0, !P0 ;  /* 0x000000003d00720c */ /* 0x000fe40004786270 */
[C---:B------:R-:W-:Y:S02]  /*2f40*/  ISETP.GE.AND P0, PT, R60.reuse, R2, PT ;  /* 0x000000023c00720c */ /* 0x040fe40003f06270 */
[-C--:B------:R-:W-:Y:S02]  /*2f50*/  ISETP.GE.AND P5, PT, R153, R0.reuse, !P2 ;  /* 0x000000009900720c */ /* 0x080fe400057a6270 */
[----:B------:R-:W-:Y:S02]  /*2f60*/  ISETP.GE.AND P6, PT, R60, R0, !P0 ;  /* 0x000000003c00720c */ /* 0x000fe400047c6270 */
[C---:B------:R-:W-:Y:S04]  /*2f70*/  ISETP.GE.AND P0, PT, R59.reuse, R2, PT ;  /* 0x000000023b00720c */ /* 0x040fe80003f06270 */
[----:B------:R-:W-:Y:S02]  /*2f80*/  ISETP.GE.AND P3, PT, R59, R0, !P0 ;  /* 0x000000003b00720c */ /* 0x000fe40004766270 */
[----:B------:R-:W-:Y:S02]  /*2f90*/  @P4 IADD3 R6, P0, R103, R78, RZ ;  /* 0x0000004e67064210 */ /* 0x000fe40007f1e0ff */
[-C--:B-1----:R-:W-:Y:S02]  /*2fa0*/  @P4 LEA R14, P1, R49, R67.reuse, 0x1 ;  /* 0x00000043310e4211 */ /* 0x082fe400078208ff */
[----:B------:R-:W-:Y:S01]  /*2fb0*/  P2R R21, PR, RZ, 0x8 ;  /* 0x00000008ff157803 */ /* 0x000fe20000000000 */
[----:B------:R-:W-:Y:S01]  /*2fc0*/  @P4 IMAD.X R7, R102, 0x1, R77, P0 ;  /* 0x0000000166074824 */ /* 0x000fe200000e064d */
[----:B------:R-:W-:Y:S01]  /*2fd0*/  @P6 IADD3 R250, P0, R103, R80, RZ ;  /* 0x0000005067fa6210 */ /* 0x000fe20007f1e0ff */
[----:B----4-:R1:W4:Y:S01]  /*2fe0*/  R2UR UR9, R4 ;  /* 0x00000000040973c2 */ /* 0x01032200000e0000 */
[----:B------:R-:W-:Y:S02]  /*2ff0*/  @P4 LEA.HI.X R15, R49, R66, R48, 0x1, P1 ;  /* 0x00000042310f4211 */ /* 0x000fe400008f0c30 */
[----:B------:R-:W-:Y:S01]  /*3000*/  @P6 IADD3 R248, P1, R82, R67, RZ ;  /* 0x0000004352f86210 */ /* 0x000fe20007f3e0ff */
[----:B------:R-:W-:Y:S01]  /*3010*/  @P6 IMAD.X R251, R102, 0x1, R79, P0 ;  /* 0x0000000166fb6824 */ /* 0x000fe200000e064f */
[----:B------:R-:W-:Y:S02]  /*3020*/  @P3 IADD3 R246, P0, R103, R184, RZ ;  /* 0x000000b867f63210 */ /* 0x000fe40007f1e0ff */
[----:B------:R-:W-:Y:S01]  /*3030*/  @P6 LOP3.LUT R236, R236, 0x1, RZ, 0xfc, !PT ;  /* 0x00000001ecec6812 */ /* 0x000fe200078efcff */
[----:B------:R-:W-:Y:S01]  /*3040*/  @P6 IMAD.X R249, R81, 0x1, R66, P1 ;  /* 0x0000000151f96824 */ /* 0x000fe200008e0642 */
[----:B------:R-:W-:Y:S01]  /*3050*/  ISETP.GE.AND P1, PT, R152, R2, PT ;  /* 0x000000029800720c */ /* 0x000fe20003f26270 */
[----:B------:R-:W-:Y:S01]  /*3060*/  @P3 IMAD.X R247, R102, 0x1, R83, P0 ;  /* 0x0000000166f73824 */ /* 0x000fe200000e0653 */
[----:B------:R-:W-:Y:S02]  /*3070*/  @P3 IADD3 R34, P0, R67, UR58, RZ ;  /* 0x0000003a43223c10 */ /* 0x000fe4000ff1e0ff */
[----:B------:R-:W-:Y:S02]  /*3080*/  ISETP.GE.AND P2, PT, R152, R0, !P1 ;  /* 0x000000009800720c */ /* 0x000fe40004f46270 */
[----:B------:R-:W-:Y:S02]  /*3090*/  @P3 IADD3.X R35, R66, UR39, RZ, P0, !PT ;  /* 0x0000002742233c10 */ /* 0x000fe400087fe4ff */
[----:B------:R-:W-:Y:S02]  /*30a0*/  @P5 IADD3 R32, P0, R103, R85, RZ ;  /* 0x0000005567205210 */ /* 0x000fe40007f1e0ff */
[----:B------:R-:W-:Y:S02]  /*30b0*/  LOP3.LUT R236, R236, 0xffffffbf, RZ, 0xc0, !PT ;  /* 0xffffffbfecec7812 */ /* 0x000fe400078ec0ff */
[----:B------:R-:W-:Y:S01]  /*30c0*/  P2R R20, PR, RZ, 0x4 ;  /* 0x00000004ff147803 */ /* 0x000fe20000000000 */
[----:B------:R-:W-:Y:S01]  /*30d0*/  @P5 IMAD.X R33, R102, 0x1, R84, P0 ;  /* 0x0000000166215824 */ /* 0x000fe200000e0654 */
[-C--:B------:R-:W-:Y:S01]  /*30e0*/  @P5 IADD3 R244, P0, R87, R67.reuse, RZ ;  /* 0x0000004357f45210 */ /* 0x080fe20007f1e0ff */
[----:B-1----:R-:W-:Y:S01]  /*30f0*/  IMAD.MOV.U32 R4, RZ, RZ, R103 ;  /* 0x000000ffff047224 */ /* 0x002fe200078e0067 */
[----:B------:R-:W-:Y:S03]  /*3100*/  @P5 LOP3.LUT R236, R236, 0x40, RZ, 0xfc, !PT ;  /* 0x00000040ecec5812 */ /* 0x000fe600078efcff */
[----:B------:R-:W-:Y:S01]  /*3110*/  @P5 IMAD.X R245, R86, 0x1, R66, P0 ;  /* 0x0000000156f55824 */ /* 0x000fe200000e0642 */
[----:B------:R-:W-:Y:S02]  /*3120*/  @P2 IADD3 R22, P0, R103, R182, RZ ;  /* 0x000000b667162210 */ /* 0x000fe40007f1e0ff */
[----:B------:R-:W-:Y:S03]  /*3130*/  LOP3.LUT R236, R236, 0xfffffdff, RZ, 0xc0, !PT ;  /* 0xfffffdffecec7812 */ /* 0x000fe600078ec0ff */
[----:B------:R-:W-:Y:S01]  /*3140*/  @P2 IMAD.X R23, R102, 0x1, R88, P0 ;  /* 0x0000000166172824 */ /* 0x000fe200000e0658 */
[----:B------:R-:W-:Y:S04]  /*3150*/  @P2 IADD3 R232, P0, R67, UR56, RZ ;  /* 0x0000003843e82c10 */ /* 0x000fe8000ff1e0ff */
[----:B------:R-:W-:Y:S02]  /*3160*/  @P2 IADD3.X R233, R66, UR38, RZ, P0, !PT ;  /* 0x0000002642e92c10 */ /* 0x000fe400087fe4ff */
[C---:B------:R-:W-:Y:S04]  /*3170*/  ISETP.GE.AND P0, PT, R151.reuse, R2, PT ;  /* 0x000000029700720c */ /* 0x040fe80003f06270 */
[----:B------:R-:W-:Y:S11]  /*3180*/  ISETP.GE.AND P5, PT, R151, R0, !P0 ;  /* 0x000000009700720c */ /* 0x000ff600047a6270 */
[----:B------:R-:W-:Y:S02]  /*3190*/  @!UPT UIADD3 URZ, URZ, URZ, URZ ;  /* 0x0000003f3f3ff290 */ /* 0x000fe4000fffe03f */
[----:B------:R-:W-:Y:S05]  /*31a0*/  @P5 IADD3 R230, P0, R103, R180, RZ ;  /* 0x000000b467e65210 */ /* 0x000fea0007f1e0ff */
        /* <DEDUP_REMOVED lines=13> */
[----:B------:R-:W-:Y:S02]  /*3280*/  @P1 IADD3 R222, P0, R103, R92, RZ ;  /* 0x0000005c67de1210 */ /* 0x000fe40007f1e0ff */
[----:B------:R-:W-:Y:S03]  /*3290*/  @P1 LOP3.LUT R236, R236, 0x200, RZ, 0xfc, !PT ;  /* 0x00000200ecec1812 */ /* 0x000fe600078efcff */
[----:B------:R-:W-:Y:S01]  /*32a0*/  @P1 IMAD.X R223, R102, 0x1, R91, P0 ;  /* 0x0000000166df1824 */ /* 0x000fe200000e065b */
[----:B------:R-:W-:Y:S02]  /*32b0*/  @P1 IADD3 R220, P0, R94, R67, RZ ;  /* 0x000000435edc1210 */ /* 0x000fe40007f1e0ff */
[----:B------:R-:W-:Y:S03]  /*32c0*/  LOP3.LUT R236, R236, 0xfffffffd, RZ, 0xc0, !PT ;  /* 0xfffffffdecec7812 */ /* 0x000fe600078ec0ff */
[----:B------:R-:W-:Y:S01]  /*32d0*/  @P1 IMAD.X R221, R93, 0x1, R66, P0 ;  /* 0x000000015ddd1824 */ /* 0x000fe200000e0642 */
[C---:B------:R-:W-:Y:S04]  /*32e0*/  ISETP.GE.AND P0, PT, R148.reuse, R2, PT ;  /* 0x000000029400720c */ /* 0x040fe80003f06270 */
[----:B------:R-:W-:Y:S11]  /*32f0*/  ISETP.GE.AND P1, PT, R148, R0, !P0 ;  /* 0x000000009400720c */ /* 0x000ff60004726270 */
[----:B------:R-:W-:Y:S02]  /*3300*/  @!UPT UIADD3 URZ, URZ, URZ, URZ ;  /* 0x0000003f3f3ff290 */ /* 0x000fe4000fffe03f */
[----:B------:R-:W-:Y:S02]  /*3310*/  @P1 IADD3 R218, P0, R103, R176, RZ ;  /* 0x000000b067da1210 */ /* 0x000fe40007f1e0ff */
[----:B------:R-:W-:Y:S03]  /*3320*/  @P1 LOP3.LUT R236, R236, 0x2, RZ, 0xfc, !PT ;  /* 0x00000002ecec1812 */ /* 0x000fe600078efcff */
[----:B------:R-:W-:Y:S01]  /*3330*/  @P1 IMAD.X R219, R102, 0x1, R95, P0 ;  /* 0x0000000166db1824 */ /* 0x000fe200000e065f */
[----:B------:R-:W-:Y:S02]  /*3340*/  @P1 IADD3 R216, P0, R67, UR50, RZ ;  /* 0x0000003243d81c10 */ /* 0x000fe4000ff1e0ff */
[----:B------:R-:W-:Y:S02]  /*3350*/  LOP3.LUT R236, R236, 0xfffffffb, RZ, 0xc0, !PT ;  /* 0xfffffffbecec7812 */ /* 0x000fe400078ec0ff */
[----:B------:R-:W-:Y:S02]  /*3360*/  @P1 IADD3.X R217, R66, UR35, RZ, P0, !PT ;  /* 0x0000002342d91c10 */ /* 0x000fe400087fe4ff */
        /* <DEDUP_REMOVED lines=43> */
[----:B------:R-:W-:Y:S02]  /*3620*/  LOP3.LUT P3, RZ, R236, 0x1, RZ, 0xc0, !PT ;  /* 0x00000001ecff7812 */ /* 0x000fe4000786c0ff */
[----:B------:R-:W-:Y:S02]  /*3630*/  @P1 IADD3.X R197, R66, UR30, RZ, P0, !PT ;  /* 0x0000001e42c51c10 */ /* 0x000fe400087fe4ff */
[----:B------:R-:W-:Y:S02]  /*3640*/  ISETP.GE.AND P0, PT, R142, R2, PT ;  /* 0x000000028e00720c */ /* 0x000fe40003f06270 */
[----:B------:R-:W-:Y:S02]  /*3650*/  LOP3.LUT P2, RZ, R236, 0x40, RZ, 0xc0, !PT ;  /* 0x00000040ecff7812 */ /* 0x000fe4000784c0ff */
[----:B------:R-:W-:Y:S02]  /*3660*/  ISETP.GE.AND P1, PT, R142, R0, !P0 ;  /* 0x000000008e00720c */ /* 0x000fe40004726270 */
[----:B------:R-:W-:Y:S11]  /*3670*/  LOP3.LUT R236, R236, 0xfffffeff, RZ, 0xc0, !PT ;  /* 0xfffffeffecec7812 */ /* 0x000ff600078ec0ff */
[----:B------:R-:W-:Y:S02]  /*3680*/  @P1 IADD3 R194, P0, R103, R162, RZ ;  /* 0x000000a267c21210 */ /* 0x000fe40007f1e0ff */
[----:B------:R-:W-:Y:S03]  /*3690*/  @P1 LOP3.LUT R236, R236, 0x100, RZ, 0xfc, !PT ;  /* 0x00000100ecec1812 */ /* 0x000fe600078efcff */
[----:B------:R-:W-:Y:S01]  /*36a0*/  @P1 IMAD.X R195, R102, 0x1, R101, P0 ;  /* 0x0000000166c31824 */ /* 0x000fe200000e0665 */
[----:B--2---:R-:W-:Y:S01]  /*36b0*/  @P1 IADD3 R30, P0, R67, UR8, RZ ;  /* 0x00000008431e1c10 */ /* 0x004fe2000ff1e0ff */
[----:B------:R1:W2:Y:S03]  /*36c0*/  R2UR UR8, R3 ;  /* 0x00000000030873c2 */ /* 0x0002a600000e0000 */
[----:B------:R-:W-:Y:S02]  /*36d0*/  @P1 IADD3.X R31, R66, UR61, RZ, P0, !PT ;  /* 0x0000003d421f1c10 */ /* 0x000fe400087fe4ff */
[C---:B------:R-:W-:Y:S04]  /*36e0*/  LEA R103, P0, R62.reuse, R4, 0x1 ;  /* 0x000000043e677211 */ /* 0x040fe800078008ff */
[----:B------:R-:W-:Y:S02]  /*36f0*/  LEA.HI.X.SX32 R102, R62, R5, 0x1, P0 ;  /* 0x000000053e667211 */ /* 0x000fe400000f0eff */
[C---:B------:R-:W-:Y:S04]  /*3700*/  ISETP.GE.AND P0, PT, R156.reuse, R2, PT ;  /* 0x000000029c00720c */ /* 0x040fe80003f06270 */
[----:B------:R-:W-:Y:S02]  /*3710*/  ISETP.GE.AND P1, PT, R156, R0, !P0 ;  /* 0x000000009c00720c */ /* 0x000fe40004726270 */
[C---:B------:R-:W-:Y:S04]  /*3720*/  LOP3.LUT P0, RZ, R236.reuse, 0x100, RZ, 0xc0, !PT ;  /* 0x00000100ecff7812 */ /* 0x040fe8000780c0ff */
[----:B------:R-:W-:Y:S02]  /*3730*/  P2R R0, PR, RZ, 0x1 ;  /* 0x00000001ff007803 */ /* 0x000fe40000000000 */
[C---:B------:R-:W-:Y:S04]  /*3740*/  LOP3.LUT P0, RZ, R236.reuse, 0x80, RZ, 0xc0, !PT ;  /* 0x00000080ecff7812 */ /* 0x040fe8000780c0ff */
[----:B------:R-:W-:Y:S01]  /*3750*/  P2R R2, PR, RZ, 0x1 ;  /* 0x00000001ff027803 */ /* 0x000fe20000000000 */
[----:B------:R2:W3:Y:S01]  /*3760*/  @P1 LDG.E.128 R16, [R4.64] ;  /* 0x0000000604101981 */ /* 0x0004e2000c1e1d00 */
[C---:B------:R-:W-:Y:S04]  /*3770*/  LOP3.LUT P0, RZ, R236.reuse, 0x20, RZ, 0xc0, !PT ;  /* 0x00000020ecff7812 */ /* 0x040fe8000780c0ff */
[----:B-1----:R-:W-:Y:S02]  /*3780*/  P2R R3, PR, RZ, 0x1 ;  /* 0x00000001ff037803 */ /* 0x002fe40000000000 */
[C---:B------:R-:W-:Y:S04]  /*3790*/  LOP3.LUT P0, RZ, R236.reuse, 0x10, RZ, 0xc0, !PT ;  /* 0x00000010ecff7812 */ /* 0x040fe8000780c0ff */
[----:B------:R-:W-:Y:S02]  /*37a0*/  P2R R8, PR, RZ, 0x1 ;  /* 0x00000001ff087803 */ /* 0x000fe40000000000 */
[C---:B------:R-:W-:Y:S04]  /*37b0*/  LOP3.LUT P0, RZ, R236.reuse, 0x8, RZ, 0xc0, !PT ;  /* 0x00000008ecff7812 */ /* 0x040fe8000780c0ff */
[----:B------:R-:W-:Y:S02]  /*37c0*/  P2R R24, PR, RZ, 0x1 ;  /* 0x00000001ff187803 */ /* 0x000fe40000000000 */
[C---:B------:R-:W-:Y:S04]  /*37d0*/  LOP3.LUT P0, RZ, R236.reuse, 0x4, RZ, 0xc0, !PT ;  /* 0x00000004ecff7812 */ /* 0x040fe8000780c0ff */
[----:B------:R-:W-:Y:S01]  /*37e0*/  P2R R25, PR, RZ, 0x1 ;  /* 0x00000001ff197803 */ /* 0x000fe20000000000 */
[----:B--2---:R-:W-:Y:S01]  /*37f0*/  @P1 IMAD.MOV.U32 R4, RZ, RZ, R67 ;  /* 0x000000ffff041224 */ /* 0x004fe200078e0043 */
[C---:B------:R-:W-:Y:S01]  /*3800*/  LOP3.LUT P0, RZ, R236.reuse, 0x2, RZ, 0xc0, !PT ;  /* 0x00000002ecff7812 */ /* 0x040fe2000780c0ff */
[----:B------:R-:W-:Y:S03]  /*3810*/  @P1 IMAD.MOV.U32 R5, RZ, RZ, R66 ;  /* 0x000000ffff051224 */ /* 0x000fe600078e0042 */
[----:B------:R-:W-:Y:S02]  /*3820*/  P2R R26, PR, RZ, 0x1 ;  /* 0x00000001ff1a7803 */ /* 0x000fe40000000000 */
[----:B------:R-:W-:Y:S01]  /*3830*/  LOP3.LUT P0, RZ, R236, 0x200, RZ, 0xc0, !PT ;  /* 0x00000200ecff7812 */ /* 0x000fe2000780c0ff */
[----:B---3--:R1:W-:Y:S04]  /*3840*/  @P1 STG.E.128 [R4.64], R16 ;  /* 0x0000001004001986 */ /* 0x0083e8000c101d06 */
[----:B-1----:R-:W2:Y:S01]  /*3850*/  @P4 LDG.E.128 R4, [R6.64] ;  /* 0x0000000606044981 */ /* 0x002ea2000c1e1d00 */
[----:B------:R-:W-:Y:S02]  /*3860*/  IMAD.MOV.U32 R18, RZ, RZ, R14 ;  /* 0x000000ffff127224 */ /* 0x000fe400078e000e */
[----:B------:R-:W-:Y:S02]  /*3870*/  IMAD.MOV.U32 R19, RZ, RZ, R15 ;  /* 0x000000ffff137224 */ /* 0x000fe400078e000f */
[----:B------:R1:W5:Y:S04]  /*3880*/  LDL.LU.64 R14, [R1+0x10] ;  /* 0x00001000010e7983 */ /* 0x0003680000300a00 */
[----:B--2---:R2:W-:Y:S04]  /*3890*/  @P4 STG.E.128 [R18.64], R4 ;  /* 0x0000000412004986 */ /* 0x0045e8000c101d06 */
[----:B--2---:R-:W2:Y:S04]  /*38a0*/  @P3 LDG.E.128 R4, [R250.64] ;  /* 0x00000006fa043981 */ /* 0x004ea8000c1e1d00 */
[----:B--2---:R2:W-:Y:S01]  /*38b0*/  @P3 STG.E.128 [R248.64], R4 ;  /* 0x00000004f8003986 */ /* 0x0045e2000c101d06 */
[----:B------:R-:W-:Y:S11]  /*38c0*/  ISETP.NE.AND P3, PT, R21, RZ, PT ;  /* 0x000000ff1500720c */ /* 0x000ff60003f65270 */
[----:B------:R-:W-:Y:S02]  /*38d0*/  @!UPT UIADD3 URZ, URZ, URZ, URZ ;  /* 0x0000003f3f3ff290 */ /* 0x000fe4000fffe03f */
[----:B--2---:R-:W2:Y:S04]  /*38e0*/  @P3 LDG.E.128 R4, [R246.64] ;  /* 0x00000006f6043981 */ /* 0x004ea8000c1e1d00 */
[----:B--2---:R2:W-:Y:S04]  /*38f0*/  @P3 STG.E.128 [R34.64], R4 ;  /* 0x0000000422003986 */ /* 0x0045e8000c101d06 */
[----:B--2---:R-:W2:Y:S04]  /*3900*/  @P2 LDG.E.128 R32, [R32.64] ;  /* 0x0000000620202981 */ /* 0x004ea8000c1e1d00 */
[----:B--2---:R-:W-:Y:S01]  /*3910*/  @P2 STG.E.128 [R244.64], R32 ;  /* 0x00000020f4002986 */ /* 0x004fe2000c101d06 */
[----:B------:R-:W-:Y:S11]  /*3920*/  ISETP.NE.AND P2, PT, R20, RZ, PT ;  /* 0x000000ff1400720c */ /* 0x000ff60003f45270 */
[----:B------:R-:W-:Y:S02]  /*3930*/  @!UPT UIADD3 URZ, URZ, URZ, URZ ;  /* 0x0000003f3f3ff290 */ /* 0x000fe4000fffe03f */
[----:B------:R-:W2:Y:S04]  /*3940*/  @P2 LDG.E.128 R20, [R22.64] ;  /* 0x0000000616142981 */ /* 0x000ea8000c1e1d00 */
[----:B--2---:R-:W-:Y:S04]  /*3950*/  @P2 STG.E.128 [R232.64], R20 ;  /* 0x00000014e8002986 */ /* 0x004fe8000c101d06 */
[----:B------:R-:W2:Y:S04]  /*3960*/  @P5 LDG.E.128 R16, [R230.64] ;  /* 0x00000006e6105981 */ /* 0x000ea8000c1e1d00 */
[----:B--2---:R-:W-:Y:S04]  /*3970*/  @P5 STG.E.128 [R228.64], R16 ;  /* 0x00000010e4005986 */ /* 0x004fe8000c101d06 */
[----:B------:R-:W2:Y:S04]  /*3980*/  @P6 LDG.E.128 R4, [R226.64] ;  /* 0x00000006e2046981 */ /* 0x000ea8000c1e1d00 */
[----:B--2---:R2:W-:Y:S04]  /*3990*/  @P6 STG.E.128 [R224.64], R4 ;  /* 0x00000004e0006986 */ /* 0x0045e8000c101d06 */
[----:B--2---:R-:W2:Y:S04]  /*39a0*/  @P0 LDG.E.128 R4, [R222.64] ;  /* 0x00000006de040981 */ /* 0x004ea8000c1e1d00 */
[----:B--2---:R2:W-:Y:S01]  /*39b0*/  @P0 STG.E.128 [R220.64], R4 ;  /* 0x00000004dc000986 */ /* 0x0045e2000c101d06 */
[----:B------:R-:W-:Y:S11]  /*39c0*/  ISETP.NE.AND P0, PT, R26, RZ, PT ;  /* 0x000000ff1a00720c */ /* 0x000ff60003f05270 */
[----:B------:R-:W-:Y:S02]  /*39d0*/  @!UPT UIADD3 URZ, URZ, URZ, URZ ;  /* 0x0000003f3f3ff290 */ /* 0x000fe4000fffe03f */
[----:B--2---:R-:W2:Y:S04]  /*39e0*/  @P0 LDG.E.128 R4, [R218.64] ;  /* 0x00000006da040981 */ /* 0x004ea8000c1e1d00 */
[----:B--2---:R2:W-:Y:S01]  /*39f0*/  @P0 STG.E.128 [R216.64], R4 ;  /* 0x00000004d8000986 */ /* 0x0045e2000c101d06 */
[----:B------:R-:W-:Y:S11]  /*3a00*/  ISETP.NE.AND P0, PT, R25, RZ, PT ;  /* 0x000000ff1900720c */ /* 0x000ff60003f05270 */
[----:B------:R-:W-:Y:S02]  /*3a10*/  @!UPT UIADD3 URZ, URZ, URZ, URZ ;  /* 0x0000003f3f3ff290 */ /* 0x000fe4000fffe03f */
[----:B------:R-:W3:Y:S04]  /*3a20*/  @P0 LDG.E.128 R32, [R214.64] ;  /* 0x00000006d6200981 */ /* 0x000ee8000c1e1d00 */
[----:B---3--:R-:W-:Y:S01]  /*3a30*/  @P0 STG.E.128 [R212.64], R32 ;  /* 0x00000020d4000986 */ /* 0x008fe2000c101d06 */
        /* <DEDUP_REMOVED lines=20> */
[----:B------:R-:W-:Y:S11]  /*3b80*/  ISETP.NE.AND P0, PT, RZ, UR4, PT ;  /* 0x00000004ff007c0c */ /* 0x000ff6000bf05270 */
[----:B------:R-:W-:Y:S02]  /*3b90*/  @!UPT UIADD3 URZ, URZ, URZ, URZ ;  /* 0x0000003f3f3ff290 */ /* 0x000fe4000fffe03f */
[----:B----4-:R-:W-:-:S05]  /*3ba0*/  @!P0 BRA `(.L_x_2539) ;  /* 0x0000acd000008947 */ /* 0x010fca0003800000 */
[----:B------:R-:W-:Y:S11]  /*3bb0*/  ISETP.NE.AND P0, PT, RZ, UR60, PT ;  /* 0x0000003cff007c0c */ /* 0x000ff6000bf05270 */
[----:B------:R-:W-:Y:S02]  /*3bc0*/  @!UPT UIADD3 URZ, URZ, URZ, URZ ;  /* 0x0000003f3f3ff290 */ /* 0x000fe4000fffe03f */
[----:B------:R-:W-:-:S05]  /*3bd0*/  @!P0 BRA `(.L_x_2540) ;  /* 0x000043f000008947 */ /* 0x000fca0003800000 */
[----:B------:R-:W-:Y:S01]  /*3be0*/  BSSY B0, `(.L_x_2541) ;  /* 0x0000038000007945 */ /* 0x000fe20003800000 */
[----:B------:R-:W-:-:S05]  /*3bf0*/  @!P1 BRA `(.L_x_2542) ;  /* 0x0000036000009947 */ /* 0x000fca0003800000 */
[----:B------:R-:W-:Y:S02]  /*3c00*/  MOV R2, R105 ;  /* 0x0000006900027202 */ /* 0x000fe40000000f00 */
[----:B------:R-:W-:Y:S02]  /*3c10*/  MOV R3, R104 ;  /* 0x0000006800037202 */ /* 0x000fe40000000f00 */
[----:B-----5:R-:W-:Y:S02]  /*3c20*/  ISETP.GE.AND P0, PT, R14, UR4, PT ;  /* 0x000000040e007c0c */ /* 0x020fe4000bf06270 */
[----:B------:R-:W-:Y:S01]  /*3c30*/  MOV R65, R63 ;  /* 0x0000003f00417202 */ /* 0x000fe20000000f00 */
[----:B------:R2:W3:Y:S10]  /*3c40*/  LDG.E.128 R16, [R2.64] ;  /* 0x0000000602107981 */ /* 0x0004f4000c1e1d00 */
[----:B------:R-:W-:Y:S02]  /*3c50*/  @!P0 MOV R26, R28 ;  /* 0x0000001c001a8202 */ /* 0x000fe40000000f00 */
[----:B------:R-:W-:Y:S03]  /*3c60*/  @!P0 MOV R8, R10 ;  /* 0x0000000a00088202 */ /* 0x000fe60000000f00 */
[----:B-1----:R-:W4:Y:S06]  /*3c70*/  @!P0 LDG.E.64 R6, [R26.64] ;  /* 0x000000061a068981 */ /* 0x002f2c000c1e1b00 */
[----:B--2---:R1:W2:Y:S01]  /*3c80*/  @!P0 LDG.E.64 R2, [R8.64] ;  /* 0x0000000608028981 */ /* 0x0042a2000c1e1b00 */
[--C-:B----4-:R-:W-:Y:S01]  /*3c90*/  @!P0 HADD2.F32 R20, -RZ, R6.reuse.H0_H0 ;  /* 0x20000006ff148230 */ /* 0x110fe20000004100 */
[----:B---3--:R-:W-:Y:S01]  /*3ca0*/  @!P0 MOV R4, R16 ;  /* 0x0000001000048202 */ /* 0x008fe20000000f00 */
[----:B------:R-:W-:Y:S02]  /*3cb0*/  @!P0 HADD2.F32 R21, -RZ, R6.H1_H1 ;  /* 0x30000006ff158230 */ /* 0x000fe40000004100 */
[----:B------:R-:W-:Y:S02]  /*3cc0*/  @!P0 HADD2.F32 R22, -RZ, R7.H0_H0 ;  /* 0x20000007ff168230 */ /* 0x000fe40000004100 */
[--C-:B------:R-:W-:Y:S02]  /*3cd0*/  @!P0 HADD2.F32 R6, -RZ, R4.reuse.H0_H0 ;  /* 0x20000004ff068230 */ /* 0x100fe40000004100 */
[----:B-1----:R-:W-:Y:S02]  /*3ce0*/  @!P0 HADD2.F32 R8, -RZ, R4.H1_H1 ;  /* 0x30000004ff088230 */ /* 0x002fe40000004100 */
[--C-:B--2---:R-:W-:Y:S02]  /*3cf0*/  @!P0 HADD2.F32 R0, -RZ, R2.reuse.H0_H0 ;  /* 0x20000002ff008230 */ /* 0x104fe40000004100 */
[--C-:B------:R-:W-:Y:S02]  /*3d00*/  @!P0 HADD2.F32 R5, -RZ, R3.reuse.H0_H0 ;  /* 0x20000003ff058230 */ /* 0x100fe40000004100 */
[----:B------:R-:W-:Y:S01]  /*3d10*/  @!P0 HADD2.F32 R4, -RZ, R3.H1_H1 ;  /* 0x30000003ff048230 */ /* 0x000fe20000004100 */
[-C--:B------:R-:W-:Y:S01]  /*3d20*/  @!P0 FMUL.FTZ R25, R8, R0.reuse ;  /* 0x0000000008198220 */ /* 0x080fe20000410000 */
[----:B------:R-:W-:Y:S01]  /*3d30*/  @!P0 MOV R3, R17 ;  /* 0x0000001100038202 */ /* 0x000fe20000000f00 */
[C---:B------:R-:W-:Y:S01]  /*3d40*/  @!P0 FMUL.FTZ R0, R6.reuse, R0 ;  /* 0x0000000006008220 */ /* 0x040fe20000410000 */
[----:B------:R-:W-:Y:S01]  /*3d50*/  @!P0 HADD2.F32 R24, -RZ, R7.H1_H1 ;  /* 0x30000007ff188230 */ /* 0x000fe20000004100 */
[----:B------:R-:W-:Y:S01]  /*3d60*/  @!P0 FFMA.FTZ R25, R6, R20, -R25 ;  /* 0x0000001406198223 */ /* 0x000fe20000010819 */
[----:B------:R-:W-:Y:S01]  /*3d70*/  @!P0 MOV R7, R18 ;  /* 0x0000001200078202 */ /* 0x000fe20000000f00 */
[----:B------:R-:W-:Y:S01]  /*3d80*/  @!P0 FFMA.FTZ R0, R8, R20, R0 ;  /* 0x0000001408008223 */ /* 0x000fe20000010000 */
[--C-:B------:R-:W-:Y:S01]  /*3d90*/  @!P0 HADD2.F32 R8, -RZ, R3.reuse.H1_H1 ;  /* 0x30000003ff088230 */ /* 0x100fe20000004100 */
[----:B------:R-:W-:Y:S01]  /*3da0*/  @!P0 MOV R6, R19 ;  /* 0x0000001300068202 */ /* 0x000fe20000000f00 */
[----:B------:R-:W-:Y:S02]  /*3db0*/  @!P0 HADD2.F32 R2, -RZ, R2.H1_H1 ;  /* 0x30000002ff028230 */ /* 0x000fe40000004100 */
[----:B------:R-:W-:Y:S01]  /*3dc0*/  @!P0 HADD2.F32 R3, -RZ, R3.H0_H0 ;  /* 0x20000003ff038230 */ /* 0x000fe20000004100 */
[----:B------:R-:W-:Y:S01]  /*3dd0*/  @!P0 F2FP.PACK_AB R0, R0, R25 ;  /* 0x000000190000823e */ /* 0x000fe200000000ff */
[--C-:B------:R-:W-:Y:S01]  /*3de0*/  @!P0 HADD2.F32 R20, -RZ, R7.reuse.H1_H1 ;  /* 0x30000007ff148230 */ /* 0x100fe20000004100 */
[-C--:B------:R-:W-:Y:S01]  /*3df0*/  @!P0 FMUL.FTZ R26, R8, R2.reuse ;  /* 0x00000002081a8220 */ /* 0x080fe20000410000 */
[----:B------:R-:W-:Y:S01]  /*3e00*/  @!P0 HADD2.F32 R7, -RZ, R7.H0_H0 ;  /* 0x20000007ff078230 */ /* 0x000fe20000004100 */
[C---:B------:R-:W-:Y:S01]  /*3e10*/  @!P0 FMUL.FTZ R2, R3.reuse, R2 ;  /* 0x0000000203028220 */ /* 0x040fe20000410000 */
[--C-:B------:R-:W-:Y:S01]  /*3e20*/  @!P0 HADD2.F32 R23, -RZ, R6.reuse.H1_H1 ;  /* 0x30000006ff178230 */ /* 0x100fe20000004100 */
[----:B------:R-:W-:Y:S01]  /*3e30*/  @!P0 FFMA.FTZ R26, R3, R21, -R26 ;  /* 0x00000015031a8223 */ /* 0x000fe2000001081a */
[----:B------:R-:W-:Y:S01]  /*3e40*/  @!P0 HADD2.F32 R6, -RZ, R6.H0_H0 ;  /* 0x20000006ff068230 */ /* 0x000fe20000004100 */
[-C--:B------:R-:W-:Y:S01]  /*3e50*/  @!P0 FMUL.FTZ R3, R7, R5.reuse ;  /* 0x0000000507038220 */ /* 0x080fe20000410000 */
[----:B------:R-:W-:Y:S01]  /*3e60*/  @!P0 MOV R16, R0 ;  /* 0x0000000000108202 */ /* 0x000fe20000000f00 */
[----:B------:R-:W-:Y:S02]  /*3e70*/  @!P0 FMUL.FTZ R30, R20, R5 ;  /* 0x00000005141e8220 */ /* 0x000fe40000410000 */
[-C--:B------:R-:W-:Y:S02]  /*3e80*/  @!P0 FMUL.FTZ R29, R23, R4.reuse ;  /* 0x00000004171d8220 */ /* 0x080fe40000410000 */
[----:B------:R-:W-:Y:S02]  /*3e90*/  @!P0 FFMA.FTZ R2, R8, R21, R2 ;  /* 0x0000001508028223 */ /* 0x000fe40000010002 */
[----:B------:R-:W-:Y:S02]  /*3ea0*/  @!P0 FMUL.FTZ R4, R6, R4 ;  /* 0x0000000406048220 */ /* 0x000fe40000410000 */
[----:B------:R-:W-:Y:S01]  /*3eb0*/  @!P0 FFMA.FTZ R3, R20, R22, R3 ;  /* 0x0000001614038223 */ /* 0x000fe20000010003 */
[----:B------:R-:W-:Y:S01]  /*3ec0*/  @!P0 F2FP.PACK_AB R2, R2, R26 ;  /* 0x0000001a0202823e */ /* 0x000fe200000000ff */
[----:B------:R-:W-:Y:S02]  /*3ed0*/  @!P0 FFMA.FTZ R7, R7, R22, -R30 ;  /* 0x0000001607078223 */ /* 0x000fe4000001081e */
[----:B------:R-:W-:Y:S01]  /*3ee0*/  @!P0 FFMA.FTZ R29, R6, R24, -R29 ;  /* 0x00000018061d8223 */ /* 0x000fe2000001081d */
[----:B------:R-:W-:Y:S01]  /*3ef0*/  @!P0 MOV R17, R2 ;  /* 0x0000000200118202 */ /* 0x000fe20000000f00 */
[----:B------:R-:W-:Y:S01]  /*3f00*/  @!P0 FFMA.FTZ R4, R23, R24, R4 ;  /* 0x0000001817048223 */ /* 0x000fe20000010004 */
[----:B------:R-:W-:Y:S04]  /*3f10*/  @!P0 F2FP.PACK_AB R3, R3, R7 ;  /* 0x000000070303823e */ /* 0x000fe800000000ff */
[----:B------:R-:W-:Y:S02]  /*3f20*/  @!P0 F2FP.PACK_AB R4, R4, R29 ;  /* 0x0000001d0404823e */ /* 0x000fe400000000ff */
[----:B------:R-:W-:Y:S02]  /*3f30*/  @!P0 MOV R18, R3 ;  /* 0x0000000300128202 */ /* 0x000fe40000000f00 */
[----:B------:R-:W-:Y:S05]  /*3f40*/  @!P0 MOV R19, R4 ;  /* 0x0000000400138202 */ /* 0x000fea0000000f00 */
[----:B------:R1:W-:Y:S02]  /*3f50*/  STG.E.128 [R64.64], R16 ;  /* 0x0000001040007986 */ /* 0x0003e4000c101d06 */
.L_x_2542:
[----:B------:R-:W-:Y:S05]  /*3f60*/  BSYNC B0 ;  /* 0x0000000000007941 */ /* 0x000fea0003800000 */
.L_x_2541:
[----:B------:R-:W-:Y:S01]  /*3f70*/  BSSY B0, `(.L_x_2543) ;  /* 0x000003e000007945 */ /* 0x000fe20003800000 */
[----:B------:R-:W-:-:S05]  /*3f80*/  @!P4 BRA `(.L_x_2544) ;  /* 0x000003c00000c947 */ /* 0x000fca0003800000 */
[C---:B-1----:R-:W-:Y:S04]  /*3f90*/  LEA R16, P0, R111.reuse, R105, 0x1 ;  /* 0x000000696f107211 */ /* 0x042fe800078008ff */
[----:B------:R-:W-:Y:S02]  /*3fa0*/  LEA.HI.X R17, R111, R104, R110, 0x1, P0 ;  /* 0x000000686f117211 */ /* 0x000fe400000f0c6e */
[C---:B------:R-:W-:Y:S04]  /*3fb0*/  LEA R32, P0, R47.reuse, R64, 0x1 ;  /* 0x000000402f207211 */ /* 0x040fe800078008ff */
[----:B------:R-:W-:Y:S01]  /*3fc0*/  LEA.HI.X R33, R47, R63, R46, 0x1, P0 ;  /* 0x0000003f2f217211 */ /* 0x000fe200000f0c2e */
[----:B------:R-:W2:Y:S01]  /*3fd0*/  LDG.E.128 R16, [R16.64] ;  /* 0x0000000610107981 */ /* 0x000ea2000c1e1d00 */
[----:B-----5:R-:W-:Y:S11]  /*3fe0*/  ISETP.GE.AND P0, PT, R14, UR4, PT ;  /* 0x000000040e007c0c */ /* 0x020ff6000bf06270 */
[----:B------:R-:W-:Y:S02]  /*3ff0*/  @!UPT UIADD3 URZ, URZ, URZ, URZ ;  /* 0x0000003f3f3ff290 */ /* 0x000fe4000fffe03f */
[C---:B------:R-:W-:Y:S02]  /*4000*/  @!P0 SHF.L.U32 R2, R141.reuse, 0x1, RZ ;  /* 0x000000018d028819 */ /* 0x040fe400000006ff */
[----:B------:R-:W-:Y:S02]  /*4010*/  @!P0 SHF.L.U64.HI R0, R141, 0x1, R126 ;  /* 0x000000018d008819 */ /* 0x000fe4000001027e */
[----:B------:R-:W-:Y:S04]  /*4020*/  @!P0 IADD3 R6, P1, R2, R28, RZ ;  /* 0x0000001c02068210 */ /* 0x000fe80007f3e0ff */
[----:B------:R-:W-:Y:S02]  /*4030*/  @!P0 IADD3.X R7, R0, R27, RZ, P1, !PT ;  /* 0x0000001b00078210 */ /* 0x000fe40000ffe4ff */
[----:B------:R-:W-:Y:S04]  /*4040*/  @!P0 IADD3 R2, P1, R2, R10, RZ ;  /* 0x0000000a02028210 */ /* 0x000fe80007f3e0ff */
[----:B------:R-:W3:Y:S01]  /*4050*/  @!P0 LDG.E.64 R6, [R6.64] ;  /* 0x0000000606068981 */ /* 0x000ee2000c1e1b00 */
[----:B------:R-:W-:Y:S06]  /*4060*/  @!P0 IMAD.X R3, R0, 0x1, R9, P1 ;  /* 0x0000000100038824 */ /* 0x000fec00008e0609 */
[----:B------:R-:W4:Y:S02]  /*4070*/  @!P0 LDG.E.64 R2, [R2.64] ;  /* 0x0000000602028981 */ /* 0x000f24000c1e1b00 */
[----:B----4-:R-:W-:Y:S01]  /*4080*/  @!P0 HADD2.F32 R0, -RZ, R2.H0_H0 ;  /* 0x20000002ff008230 */ /* 0x010fe20000004100 */
[----:B--2---:R-:W-:Y:S01]  /*4090*/  @!P0 MOV R4, R16 ;  /* 0x0000001000048202 */ /* 0x004fe20000000f00 */
[--C-:B---3--:R-:W-:Y:S02]  /*40a0*/  @!P0 HADD2.F32 R20, -RZ, R6.reuse.H0_H0 ;  /* 0x20000006ff148230 */ /* 0x108fe40000004100 */
[----:B------:R-:W-:Y:S02]  /*40b0*/  @!P0 HADD2.F32 R21, -RZ, R6.H1_H1 ;  /* 0x30000006ff158230 */ /* 0x000fe40000004100 */
[--C-:B------:R-:W-:Y:S02]  /*40c0*/  @!P0 HADD2.F32 R6, -RZ, R4.reuse.H0_H0 ;  /* 0x20000004ff068230 */ /* 0x100fe40000004100 */
[----:B------:R-:W-:Y:S02]  /*40d0*/  @!P0 HADD2.F32 R8, -RZ, R4.H1_H1 ;  /* 0x30000004ff088230 */ /* 0x000fe40000004100 */
[--C-:B------:R-:W-:Y:S02]  /*40e0*/  @!P0 HADD2.F32 R5, -RZ, R3.reuse.H0_H0 ;  /* 0x20000003ff058230 */ /* 0x100fe40000004100 */
[----:B------:R-:W-:Y:S01]  /*40f0*/  @!P0 HADD2.F32 R4, -RZ, R3.H1_H1 ;  /* 0x30000003ff048230 */ /* 0x000fe20000004100 */
[-C--:B------:R-:W-:Y:S01]  /*4100*/  @!P0 FMUL.FTZ R25, R8, R0.reuse ;  /* 0x0000000008198220 */ /* 0x080fe20000410000 */
[----:B------:R-:W-:Y:S01]  /*4110*/  @!P0 MOV R3, R17 ;  /* 0x0000001100038202 */ /* 0x000fe20000000f00 */
[C---:B------:R-:W-:Y:S01]  /*4120*/  @!P0 FMUL.FTZ R0, R6.reuse, R0 ;  /* 0x0000000006008220 */ /* 0x040fe20000410000 */
[--C-:B------:R-:W-:Y:S01]  /*4130*/  @!P0 HADD2.F32 R22, -RZ, R7.reuse.H0_H0 ;  /* 0x20000007ff168230 */ /* 0x100fe20000004100 */
[-C--:B------:R-:W-:Y:S01]  /*4140*/  @!P0 FFMA.FTZ R25, R6, R20.reuse, -R25 ;  /* 0x0000001406198223 */ /* 0x080fe20000010819 */
[----:B------:R-:W-:Y:S01]  /*4150*/  @!P0 HADD2.F32 R24, -RZ, R7.H1_H1 ;  /* 0x30000007ff188230 */ /* 0x000fe20000004100 */
[----:B------:R-:W-:Y:S01]  /*4160*/  @!P0 IMAD.MOV.U32 R7, RZ, RZ, R18 ;  /* 0x000000ffff078224 */ /* 0x000fe200078e0012 */
[----:B------:R-:W-:Y:S01]  /*4170*/  @!P0 MOV R6, R19 ;  /* 0x0000001300068202 */ /* 0x000fe20000000f00 */
[----:B------:R-:W-:Y:S01]  /*4180*/  @!P0 FFMA.FTZ R0, R8, R20, R0 ;  /* 0x0000001408008223 */ /* 0x000fe20000010000 */
[--C-:B------:R-:W-:Y:S02]  /*4190*/  @!P0 HADD2.F32 R8, -RZ, R3.reuse.H1_H1 ;  /* 0x30000003ff088230 */ /* 0x100fe40000004100 */
        /* <DEDUP_REMOVED lines=14> */
[----:B------:R-:W-:Y:S02]  /*4280*/  @!P0 FMUL.FTZ R4, R6, R4 ;  /* 0x0000000406048220 */ /* 0x000fe40000410000 */
[----:B------:R-:W-:Y:S02]  /*4290*/  @!P0 FFMA.FTZ R2, R8, R21, R2 ;  /* 0x0000001508028223 */ /* 0x000fe40000010002 */
[-C--:B------:R-:W-:Y:S02]  /*42a0*/  @!P0 FFMA.FTZ R3, R20, R22.reuse, R3 ;  /* 0x0000001614038223 */ /* 0x080fe40000010003 */
[----:B------:R-:W-:Y:S01]  /*42b0*/  @!P0 FFMA.FTZ R7, R7, R22, -R30 ;  /* 0x0000001607078223 */ /* 0x000fe2000001081e */
[----:B------:R-:W-:Y:S01]  /*42c0*/  @!P0 F2FP.PACK_AB R2, R2, R26 ;  /* 0x0000001a0202823e */ /* 0x000fe200000000ff */
[-C--:B------:R-:W-:Y:S02]  /*42d0*/  @!P0 FFMA.FTZ R29, R6, R24.reuse, -R29 ;  /* 0x00000018061d8223 */ /* 0x080fe4000001081d */
[----:B------:R-:W-:Y:S01]  /*42e0*/  @!P0 FFMA.FTZ R4, R23, R24, R4 ;  /* 0x0000001817048223 */ /* 0x000fe20000010004 */
[----:B------:R-:W-:Y:S01]  /*42f0*/  @!P0 F2FP.PACK_AB R3, R3, R7 ;  /* 0x000000070303823e */ /* 0x000fe200000000ff */
[----:B------:R-:W-:Y:S03]  /*4300*/  @!P0 IMAD.MOV.U32 R17, RZ, RZ, R2 ;  /* 0x000000ffff118224 */ /* 0x000fe600078e0002 */
[----:B------:R-:W-:Y:S02]  /*4310*/  @!P0 F2FP.PACK_AB R4, R4, R29 ;  /* 0x0000001d0404823e */ /* 0x000fe400000000ff */
[----:B------:R-:W-:Y:S02]  /*4320*/  @!P0 MOV R18, R3 ;  /* 0x0000000300128202 */ /* 0x000fe40000000f00 */
[----:B------:R-:W-:Y:S05]  /*4330*/  @!P0 MOV R19, R4 ;  /* 0x0000000400138202 */ /* 0x000fea0000000f00 */
[----:B------:R1:W-:Y:S02]  /*4340*/  STG.E.128 [R32.64], R16 ;  /* 0x0000001020007986 */ /* 0x0003e4000c101d06 */
.L_x_2544:
[----:B------:R-:W-:Y:S05]  /*4350*/  BSYNC B0 ;  /* 0x0000000000007941 */ /* 0x000fea0003800000 */
.L_x_2543:
[----:B------:R-:W-:Y:S01]  /*4360*/  LOP3.LUT P0, RZ, R236, 0x1, RZ, 0xc0, !PT ;  /* 0x00000001ecff7812 */ /* 0x000fe2000780c0ff */
[----:B------:R-:W-:Y:S01]  /*4370*/  @!UPT UIADD3 URZ, URZ, URZ, URZ ;  /* 0x0000003f3f3ff290 */ /* 0x000fe2000fffe03f */
[----:B------:R-:W-:Y:S11]  /*4380*/  BSSY B0, `(.L_x_2545) ;  /* 0x000003e000007945 */ /* 0x000ff60003800000 */
        /* <DEDUP_REMOVED lines=61> */
.L_x_2546:
[----:B------:R-:W-:Y:S05]  /*4760*/  BSYNC B0 ;  /* 0x0000000000007941 */ /* 0x000fea0003800000 */
.L_x_2545:
[----:B------:R-:W-:Y:S01]  /*4770*/  BSSY B0, `(.L_x_2547) ;  /* 0x0000043000007945 */ /* 0x000fe20003800000 */
[----:B------:R-:W-:-:S05]  /*4780*/  @!P3 BRA `(.L_x_2548) ;  /* 0x000004100000b947 */ /* 0x000fca0003800000 */
[----:B-1----:R-:W-:Y:S01]  /*4790*/  IMAD.MOV.U32 R4, RZ, RZ, R105 ;  /* 0x000000ffff047224 */ /* 0x002fe200078e0069 */
[----:B-----5:R-:W-:Y:S02]  /*47a0*/  ISETP.GE.AND P0, PT, R14, UR4, PT ;  /* 0x000000040e007c0c */ /* 0x020fe4000bf06270 */
[----:B------:R-:W-:Y:S02]  /*47b0*/  MOV R5, R104 ;  /* 0x0000006800057202 */ /* 0x000fe40000000f00 */
[----:B------:R-:W-:Y:S09]  /*47c0*/  MOV R65, R63 ;  /* 0x0000003f00417202 */ /* 0x000ff20000000f00 */
[C---:B------:R-:W-:Y:S02]  /*47d0*/  @!P0 SHF.L.U32 R2, R139.reuse, 0x1, RZ ;  /* 0x000000018b028819 */ /* 0x040fe400000006ff */
[----:B------:R-:W-:Y:S02]  /*47e0*/  @!P0 SHF.L.U64.HI R0, R139, 0x1, R124 ;  /* 0x000000018b008819 */ /* 0x000fe4000001027c */
[----:B------:R-:W-:Y:S04]  /*47f0*/  @!P0 IADD3 R6, P1, R2, R28, RZ ;  /* 0x0000001c02068210 */ /* 0x000fe80007f3e0ff */
[----:B------:R-:W-:Y:S02]  /*4800*/  @!P0 IADD3.X R7, R0, R27, RZ, P1, !PT ;  /* 0x0000001b00078210 */ /* 0x000fe40000ffe4ff */
[----:B------:R-:W-:Y:S04]  /*4810*/  @!P0 IADD3 R2, P1, R2, R10, RZ ;  /* 0x0000000a02028210 */ /* 0x000fe80007f3e0ff */
[----:B------:R-:W-:Y:S01]  /*4820*/  @!P0 IADD3.X R3, R0, R9, RZ, P1, !PT ;  /* 0x0000000900038210 */ /* 0x000fe20000ffe4ff */
[----:B------:R-:W2:Y:S01]  /*4830*/  @!P0 LDG.E.64 R6, [R6.64] ;  /* 0x0000000606068981 */ /* 0x000ea2000c1e1b00 */
[----:B------:R-:W-:Y:S05]  /*4840*/  MOV R0, c[0x0][0x288] ;  /* 0x0000a20000007a02 */ /* 0x000fea0000000f00 */
[----:B------:R-:W-:Y:S01]  /*4850*/  IMAD.WIDE.U32 R4, R0, 0x60, R4 ;  /* 0x0000006000047825 */ /* 0x000fe200078e0004 */
[----:B------:R-:W3:Y:S04]  /*4860*/  @!P0 LDG.E.64 R2, [R2.64] ;  /* 0x0000000602028981 */ /* 0x000ee8000c1e1b00 */
[----:B------:R-:W-:Y:S05]  /*4870*/  IADD3 R5, R5, UR28, RZ ;  /* 0x0000001c05057c10 */ /* 0x000fea000fffe0ff */
[----:B------:R-:W4:Y:S02]  /*4880*/  LDG.E.128 R16, [R4.64] ;  /* 0x0000000604107981 */ /* 0x000f24000c1e1d00 */
[----:B----4-:R-:W-:Y:S01]  /*4890*/  @!P0 MOV R4, R16 ;  /* 0x0000001000048202 */ /* 0x010fe20000000f00 */
[--C-:B--2---:R-:W-:Y:S02]  /*48a0*/  @!P0 HADD2.F32 R20, -RZ, R6.reuse.H0_H0 ;  /* 0x20000006ff148230 */ /* 0x104fe40000004100 */
[----:B------:R-:W-:Y:S02]  /*48b0*/  @!P0 HADD2.F32 R21, -RZ, R6.H1_H1 ;  /* 0x30000006ff158230 */ /* 0x000fe40000004100 */
[----:B------:R-:W-:Y:S02]  /*48c0*/  @!P0 HADD2.F32 R6, -RZ, R4.H0_H0 ;  /* 0x20000004ff068230 */ /* 0x000fe40000004100 */
[----:B---3--:R-:W-:Y:S02]  /*48d0*/  @!P0 HADD2.F32 R0, -RZ, R2.H0_H0 ;  /* 0x20000002ff008230 */ /* 0x008fe40000004100 */
        /* <DEDUP_REMOVED lines=20> */
[----:B------:R-:W-:Y:S01]  /*4a20*/  @!P0 MOV R16, R0 ;  /* 0x0000000000108202 */ /* 0x000fe20000000f00 */
[----:B------:R-:W-:Y:S01]  /*4a30*/  @!P0 FMUL.FTZ R30, R20, R5 ;  /* 0x00000005141e8220 */ /* 0x000fe20000410000 */
[----:B------:R-:W-:Y:S01]  /*4a40*/  MOV R0, 0x60 ;  /* 0x0000006000007802 */ /* 0x000fe20000000f00 */
[----:B------:R-:W-:Y:S01]  /*4a50*/  @!P0 FFMA.FTZ R26, R3, R21, -R26 ;  /* 0x00000015031a8223 */ /* 0x000fe2000001081a */
[--C-:B------:R-:W-:Y:S01]  /*4a60*/  @!P0 HADD2.F32 R23, -RZ, R6.reuse.H1_H1 ;  /* 0x30000006ff178230 */ /* 0x100fe20000004100 */
[C---:B------:R-:W-:Y:S01]  /*4a70*/  @!P0 FMUL.FTZ R3, R7.reuse, R5 ;  /* 0x0000000507038220 */ /* 0x040fe20000410000 */
[----:B------:R-:W-:Y:S01]  /*4a80*/  @!P0 HADD2.F32 R6, -RZ, R6.H0_H0 ;  /* 0x20000006ff068230 */ /* 0x000fe20000004100 */
[----:B------:R-:W-:Y:S02]  /*4a90*/  @!P0 FFMA.FTZ R2, R8, R21, R2 ;  /* 0x0000001508028223 */ /* 0x000fe40000010002 */
[-C--:B------:R-:W-:Y:S02]  /*4aa0*/  @!P0 FFMA.FTZ R7, R7, R22.reuse, -R30 ;  /* 0x0000001607078223 */ /* 0x080fe4000001081e */
[----:B------:R-:W-:Y:S01]  /*4ab0*/  @!P0 FFMA.FTZ R3, R20, R22, R3 ;  /* 0x0000001614038223 */ /* 0x000fe20000010003 */
[----:B------:R-:W-:Y:S01]  /*4ac0*/  @!P0 F2FP.PACK_AB R2, R2, R26 ;  /* 0x0000001a0202823e */ /* 0x000fe200000000ff */
[-C--:B------:R-:W-:Y:S02]  /*4ad0*/  @!P0 FMUL.FTZ R29, R23, R4.reuse ;  /* 0x00000004171d8220 */ /* 0x080fe40000410000 */
[C---:B------:R-:W-:Y:S01]  /*4ae0*/  @!P0 FMUL.FTZ R4, R6.reuse, R4 ;  /* 0x0000000406048220 */ /* 0x040fe20000410000 */
[----:B------:R-:W-:Y:S01]  /*4af0*/  @!P0 F2FP.PACK_AB R3, R3, R7 ;  /* 0x000000070303823e */ /* 0x000fe200000000ff */
[----:B------:R-:W-:Y:S01]  /*4b00*/  @!P0 FFMA.FTZ R29, R6, R24, -R29 ;  /* 0x00000018061d8223 */ /* 0x000fe2000001081d */
[----:B------:R-:W-:Y:S01]  /*4b10*/  @!P0 MOV R17, R2 ;  /* 0x0000000200118202 */ /* 0x000fe20000000f00 */
[----:B------:R-:W-:Y:S02]  /*4b20*/  @!P0 FFMA.FTZ R4, R23, R24, R4 ;  /* 0x0000001817048223 */ /* 0x000fe40000010004 */
[----:B------:R-:W-:Y:S02]  /*4b30*/  @!P0 IMAD.MOV.U32 R18, RZ, RZ, R3 ;  /* 0x000000ffff128224 */ /* 0x000fe400078e0003 */
[----:B------:R-:W-:Y:S01]  /*4b40*/  IMAD.WIDE.U32 R2, R0, c[0x0][0x198], R64 ;  /* 0x0000660000027a25 */ /* 0x000fe200078e0040 */
[----:B------:R-:W-:Y:S03]  /*4b50*/  @!P0 F2FP.PACK_AB R4, R4, R29 ;  /* 0x0000001d0404823e */ /* 0x000fe600000000ff */
[----:B------:R-:W-:Y:S01]  /*4b60*/  IMAD R0, R0, c[0x0][0x19c], RZ ;  /* 0x0000670000007a24 */ /* 0x000fe200078e02ff */
[----:B------:R-:W-:Y:S04]  /*4b70*/  @!P0 MOV R19, R4 ;  /* 0x0000000400138202 */ /* 0x000fe80000000f00 */
[----:B------:R-:W-:Y:S05]  /*4b80*/  IADD3 R3, R3, R0, RZ ;  /* 0x0000000003037210 */ /* 0x000fea0007ffe0ff */
[----:B------:R1:W-:Y:S02]  /*4b90*/  STG.E.128 [R2.64], R16 ;  /* 0x0000001002007986 */ /* 0x0003e4000c101d06 */
.L_x_2548:
[----:B------:R-:W-:Y:S05]  /*4ba0*/  BSYNC B0 ;  /* 0x0000000000007941 */ /* 0x000fea0003800000 */
.L_x_2547:
        /* <DEDUP_REMOVED lines=64> */
.L_x_2550:
[----:B------:R-:W-:Y:S05]  /*4fb0*/  BSYNC B0 ;  /* 0x0000000000007941 */ /* 0x000fea0003800000 */
.L_x_2549:
        /* <DEDUP_REMOVED lines=67> */
.L_x_2552:
[----:B------:R-:W-:Y:S05]  /*53f0*/  BSYNC B0 ;  /* 0x0000000000007941 */ /* 0x000fea0003800000 */
.L_x_2551:
        /* <DEDUP_REMOVED lines=67> */
.L_x_2554:
[----:B------:R-:W-:Y:S05]  /*5830*/  BSYNC B0 ;  /* 0x0000000000007941 */ /* 0x000fea0003800000 */
.L_x_2553:
        /* <DEDUP_REMOVED lines=67> */
.L_x_2556:
[----:B------:R-:W-:Y:S05]  /*5c70*/  BSYNC B0 ;  /* 0x0000000000007941 */ /* 0x000fea0003800000 */
.L_x_2555:
        /* <DEDUP_REMOVED lines=64> */
.L_x_2558:
[----:B------:R-:W-:Y:S05]  /*6080*/  BSYNC B0 ;  /* 0x0000000000007941 */ /* 0x000fea0003800000 */
.L_x_2557:
[----:B------:R-:W-:Y:S01]  /*6090*/  LOP3.LUT P0, RZ, R236, 0x2, RZ, 0xc0, !PT ;  /* 0x00000002ecff7812 */ /* 0x000fe2000780c0ff */
[----:B------:R-:W-:Y:S01]  /*60a0*/  @!UPT UIADD3 URZ, URZ, URZ, URZ ;  /* 0x0000003f3f3ff290 */ /* 0x000fe2000fffe03f */
[----:B------:R-:W-:Y:S11]  /*60b0*/  BSSY B0, `(.L_x_2559) ;  /* 0x0000043000007945 */ /* 0x000ff60003800000 */
        /* <DEDUP_REMOVED lines=66> */
.L_x_2560:
[----:B------:R-:W-:Y:S05]  /*64e0*/  BSYNC B0 ;  /* 0x0000000000007941 */ /* 0x000fea0003800000 */
.L_x_2559:
        /* <DEDUP_REMOVED lines=21> */
[----:B---3--:R-:W-:Y:S02]  /*6640*/  @!P0 HADD2.F32 R0, -RZ, R2.H0_H0 ;  /* 0x20000002ff008230 */ /* 0x008fe40000004100 */
[--C-:B--2---:R-:W-:Y:S02]  /*6650*/  @!P0 HADD2.F32 R23, -RZ, R7.reuse.H0_H0 ;  /* 0x20000007ff178230 */ /* 0x104fe40000004100 */
[----:B------:R-:W-:Y:S02]  /*6660*/  @!P0 HADD2.F32 R8, -RZ, R4.H1_H1 ;  /* 0x30000004ff088230 */ /* 0x000fe40000004100 */
[----:B------:R-:W-:Y:S01]  /*6670*/  @!P0 HADD2.F32 R24, -RZ, R7.H1_H1 ;  /* 0x30000007ff188230 */ /* 0x000fe20000004100 */
[----:B------:R-:W-:Y:S01]  /*6680*/  @!P0 MOV R7, R17 ;  /* 0x0000001100078202 */ /* 0x000fe20000000f00 */
[--C-:B------:R-:W-:Y:S01]  /*6690*/  @!P0 HADD2.F32 R20, -RZ, R6.reuse.H0_H0 ;  /* 0x20000006ff148230 */ /* 0x100fe20000004100 */
[-C--:B------:R-:W-:Y:S01]  /*66a0*/  @!P0 FMUL.FTZ R25, R8, R0.reuse ;  /* 0x0000000008198220 */ /* 0x080fe20000410000 */
[----:B------:R-:W-:Y:S02]  /*66b0*/  @!P0 HADD2.F32 R22, -RZ, R6.H1_H1 ;  /* 0x30000006ff168230 */ /* 0x000fe40000004100 */
[----:B------:R-:W-:Y:S02]  /*66c0*/  @!P0 HADD2.F32 R6, -RZ, R4.H0_H0 ;  /* 0x20000004ff068230 */ /* 0x000fe40000004100 */
[----:B------:R-:W-:Y:S02]  /*66d0*/  @!P0 HADD2.F32 R21, -RZ, R7.H1_H1 ;  /* 0x30000007ff158230 */ /* 0x000fe40000004100 */
[----:B------:R-:W-:Y:S01]  /*66e0*/  @!P0 HADD2.F32 R2, -RZ, R2.H1_H1 ;  /* 0x30000002ff028230 */ /* 0x000fe20000004100 */
[C---:B------:R-:W-:Y:S01]  /*66f0*/  @!P0 FMUL.FTZ R0, R6.reuse, R0 ;  /* 0x0000000006008220 */ /* 0x040fe20000410000 */
[--C-:B------:R-:W-:Y:S01]  /*6700*/  @!P0 HADD2.F32 R5, -RZ, R3.reuse.H0_H0 ;  /* 0x20000003ff058230 */ /* 0x100fe20000004100 */
[----:B------:R-:W-:Y:S01]  /*6710*/  @!P0 FFMA.FTZ R25, R6, R20, -R25 ;  /* 0x0000001406198223 */ /* 0x000fe20000010819 */
[----:B------:R-:W-:Y:S01]  /*6720*/  @!P0 HADD2.F32 R4, -RZ, R3.H1_H1 ;  /* 0x30000003ff048230 */ /* 0x000fe20000004100 */
[----:B------:R-:W-:Y:S01]  /*6730*/  @!P0 IMAD.MOV.U32 R6, RZ, RZ, R18 ;  /* 0x000000ffff068224 */ /* 0x000fe200078e0012 */
[----:B------:R-:W-:Y:S01]  /*6740*/  @!P0 MOV R3, R19 ;  /* 0x0000001300038202 */ /* 0x000fe20000000f00 */
[----:B------:R-:W-:Y:S01]  /*6750*/  @!P0 FMUL.FTZ R26, R21, R2 ;  /* 0x00000002151a8220 */ /* 0x000fe20000410000 */
[----:B------:R-:W-:Y:S01]  /*6760*/  @!P0 HADD2.F32 R7, -RZ, R7.H0_H0 ;  /* 0x20000007ff078230 */ /* 0x000fe20000004100 */
[----:B------:R-:W-:Y:S01]  /*6770*/  @!P0 FFMA.FTZ R0, R8, R20, R0 ;  /* 0x0000001408008223 */ /* 0x000fe20000010000 */
[--C-:B------:R-:W-:Y:S02]  /*6780*/  @!P0 HADD2.F32 R8, -RZ, R6.reuse.H1_H1 ;  /* 0x30000006ff088230 */ /* 0x100fe40000004100 */
[----:B------:R-:W-:Y:S01]  /*6790*/  @!P0 HADD2.F32 R6, -RZ, R6.H0_H0 ;  /* 0x20000006ff068230 */ /* 0x000fe20000004100 */
[C---:B------:R-:W-:Y:S01]  /*67a0*/  @!P0 FMUL.FTZ R2, R7.reuse, R2 ;  /* 0x0000000207028220 */ /* 0x040fe20000410000 */
[----:B------:R-:W-:Y:S01]  /*67b0*/  @!P0 F2FP.PACK_AB R0, R0, R25 ;  /* 0x000000190000823e */ /* 0x000fe200000000ff */
[----:B------:R-:W-:Y:S01]  /*67c0*/  @!P0 FFMA.FTZ R26, R7, R22, -R26 ;  /* 0x00000016071a8223 */ /* 0x000fe2000001081a */
[--C-:B------:R-:W-:Y:S01]  /*67d0*/  @!P0 HADD2.F32 R20, -RZ, R3.reuse.H1_H1 ;  /* 0x30000003ff148230 */ /* 0x100fe20000004100 */
[-C--:B------:R-:W-:Y:S01]  /*67e0*/  @!P0 FMUL.FTZ R30, R8, R5.reuse ;  /* 0x00000005081e8220 */ /* 0x080fe20000410000 */
[----:B------:R-:W-:Y:S01]  /*67f0*/  @!P0 HADD2.F32 R7, -RZ, R3.H0_H0 ;  /* 0x20000003ff078230 */ /* 0x000fe20000004100 */
[----:B------:R-:W-:Y:S01]  /*6800*/  @!P0 FMUL.FTZ R3, R6, R5 ;  /* 0x0000000506038220 */ /* 0x000fe20000410000 */
[----:B------:R-:W-:Y:S01]  /*6810*/  @!P0 MOV R16, R0 ;  /* 0x0000000000108202 */ /* 0x000fe20000000f00 */
[-C--:B------:R-:W-:Y:S01]  /*6820*/  @!P0 FMUL.FTZ R29, R20, R4.reuse ;  /* 0x00000004141d8220 */ /* 0x080fe20000410000 */
[----:B------:R-:W-:Y:S01]  /*6830*/  MOV R5, 0x140 ;  /* 0x0000014000057802 */ /* 0x000fe20000000f00 */
        /* <DEDUP_REMOVED lines=8> */
[C---:B------:R-:W-:Y:S01]  /*68c0*/  IMAD.WIDE.U32 R30, R5.reuse, c[0x0][0x198], R64 ;  /* 0x00006600051e7a25 */ /* 0x040fe200078e0040 */
[----:B------:R-:W-:Y:S02]  /*68d0*/  @!P0 MOV R17, R2 ;  /* 0x0000000200118202 */ /* 0x000fe40000000f00 */
[----:B------:R-:W-:Y:S01]  /*68e0*/  @!P0 F2FP.PACK_AB R4, R4, R7 ;  /* 0x000000070404823e */ /* 0x000fe200000000ff */
[----:B------:R-:W-:Y:S01]  /*68f0*/  IMAD R5, R5, c[0x0][0x19c], RZ ;  /* 0x0000670005057a24 */ /* 0x000fe200078e02ff */
[----:B------:R-:W-:Y:S02]  /*6900*/  @!P0 MOV R18, R3 ;  /* 0x0000000300128202 */ /* 0x000fe40000000f00 */
[----:B------:R-:W-:Y:S01]  /*6910*/  @!P0 MOV R19, R4 ;  /* 0x0000000400138202 */ /* 0x000fe20000000f00 */
[----:B------:R-:W-:Y:S05]  /*6920*/  IMAD.IADD R31, R31, 0x1, R5 ;  /* 0x000000011f1f7824 */ /* 0x000fea00078e0205 */
[----:B------:R1:W-:Y:S02]  /*6930*/  STG.E.128 [R30.64], R16 ;  /* 0x000000101e007986 */ /* 0x0003e4000c101d06 */
.L_x_2562:
[----:B------:R-:W-:Y:S05]  /*6940*/  BSYNC B0 ;  /* 0x0000000000007941 */ /* 0x000fea0003800000 */
.L_x_2561:
[----:B------:R-:W-:Y:S01]  /*6950*/  LOP3.LUT P0, RZ, R236, 0x8, RZ, 0xc0, !PT ;  /* 0x00000008ecff7812 */ /* 0x000fe2000780c0ff */
[----:B------:R-:W-:Y:S01]  /*6960*/  @!UPT UIADD3 URZ, URZ, URZ, URZ ;  /* 0x0000003f3f3ff290 */ /* 0x000fe2000fffe03f */
[----:B------:R-:W-:Y:S11]  /*6970*/  BSSY B0, `(.L_x_2563) ;  /* 0x0000043000007945 */ /* 0x000ff60003800000 */
[----:B------:R-:W-:-:S05]  /*6980*/  @!P0 BRA `(.L_x_2564) ;  /* 0x0000041000008947 */ /* 0x000fca0003800000 */
[----:B-----5:R-:W-:Y:S02]  /*6990*/  ISETP.GE.AND P0, PT, R14, UR4, PT ;  /* 0x000000040e007c0c */ /* 0x020fe4000bf06270 */
[----:B------:R-:W-:Y:S02]  /*69a0*/  MOV R0, c[0x0][0x288] ;  /* 0x0000a20000007a02 */ /* 0x000fe40000000f00 */
[----:B-1----:R-:W-:Y:S02]  /*69b0*/  MOV R16, R105 ;  /* 0x0000006900107202 */ /* 0x002fe40000000f00 */
[----:B------:R-:W-:Y:S02]  /*69c0*/  MOV R17, R104 ;  /* 0x0000006800117202 */ /* 0x000fe40000000f00 */
[----:B------:R-:W-:Y:S03]  /*69d0*/  MOV R65, R63 ;  /* 0x0000003f00417202 */ /* 0x000fe60000000f00 */
[----:B------:R-:W-:Y:S02]  /*69e0*/  IMAD.WIDE.U32 R16, R0, 0x160, R16 ;  /* 0x0000016000107825 */ /* 0x000fe400078e0010 */
[C---:B------:R-:W-:Y:S02]  /*69f0*/  @!P0 SHF.L.U32 R2, R131.reuse, 0x1, RZ ;  /* 0x0000000183028819 */ /* 0x040fe400000006ff */
[----:B------:R-:W-:Y:S02]  /*6a00*/  @!P0 SHF.L.U64.HI R0, R131, 0x1, R116 ;  /* 0x0000000183008819 */ /* 0x000fe40000010274 */
[----:B------:R-:W-:Y:S02]  /*6a10*/  @!P0 IADD3 R6, P1, R2, R28, RZ ;  /* 0x0000001c02068210 */ /* 0x000fe40007f3e0ff */
[----:B------:R-:W-:Y:S03]  /*6a20*/  IADD3 R17, R17, UR22, RZ ;  /* 0x0000001611117c10 */ /* 0x000fe6000fffe0ff */
[----:B------:R-:W-:Y:S01]  /*6a30*/  @!P0 IMAD.X R7, R0, 0x1, R27, P1 ;  /* 0x0000000100078824 */ /* 0x000fe200008e061b */
[----:B------:R-:W-:Y:S02]  /*6a40*/  @!P0 IADD3 R2, P1, R2, R10, RZ ;  /* 0x0000000a02028210 */ /* 0x000fe40007f3e0ff */
[----:B------:R-:W2:Y:S02]  /*6a50*/  LDG.E.128 R16, [R16.64] ;  /* 0x0000000610107981 */ /* 0x000ea4000c1e1d00 */
[----:B------:R-:W-:Y:S06]  /*6a60*/  @!P0 IADD3.X R3, R0, R9, RZ, P1, !PT ;  /* 0x0000000900038210 */ /* 0x000fec0000ffe4ff */
[----:B------:R-:W3:Y:S06]  /*6a70*/  @!P0 LDG.E.64 R2, [R2.64] ;  /* 0x0000000602028981 */ /* 0x000eec000c1e1b00 */
[----:B------:R-:W4:Y:S02]  /*6a80*/  @!P0 LDG.E.64 R6, [R6.64] ;  /* 0x0000000606068981 */ /* 0x000f24000c1e1b00 */
[--C-:B----4-:R-:W-:Y:S01]  /*6a90*/  @!P0 HADD2.F32 R23, -RZ, R7.reuse.H0_H0 ;  /* 0x20000007ff178230 */ /* 0x110fe20000004100 */
[----:B--2---:R-:W-:Y:S01]  /*6aa0*/  @!P0 MOV R4, R16 ;  /* 0x0000001000048202 */ /* 0x004fe20000000f00 */
[----:B---3--:R-:W-:Y:S02]  /*6ab0*/  @!P0 HADD2.F32 R0, -RZ, R2.H0_H0 ;  /* 0x20000002ff008230 */ /* 0x008fe40000004100 */
[----:B------:R-:W-:Y:S01]  /*6ac0*/  @!P0 HADD2.F32 R24, -RZ, R7.H1_H1 ;  /* 0x30000007ff188230 */ /* 0x000fe20000004100 */
[----:B------:R-:W-:Y:S01]  /*6ad0*/  @!P0 MOV R7, R17 ;  /* 0x0000001100078202 */ /* 0x000fe20000000f00 */
[----:B------:R-:W-:Y:S02]  /*6ae0*/  @!P0 HADD2.F32 R8, -RZ, R4.H1_H1 ;  /* 0x30000004ff088230 */ /* 0x000fe40000004100 */
[--C-:B------:R-:W-:Y:S02]  /*6af0*/  @!P0 HADD2.F32 R20, -RZ, R6.reuse.H0_H0 ;  /* 0x20000006ff148230 */ /* 0x100fe40000004100 */
[----:B------:R-:W-:Y:S01]  /*6b00*/  @!P0 HADD2.F32 R22, -RZ, R6.H1_H1 ;  /* 0x30000006ff168230 */ /* 0x000fe20000004100 */
[-C--:B------:R-:W-:Y:S01]  /*6b10*/  @!P0 FMUL.FTZ R25, R8, R0.reuse ;  /* 0x0000000008198220 */ /* 0x080fe20000410000 */
        /* <DEDUP_REMOVED lines=40> */
.L_x_2564:
[----:B------:R-:W-:Y:S05]  /*6da0*/  BSYNC B0 ;  /* 0x0000000000007941 */ /* 0x000fea0003800000 */
.L_x_2563:
        /* <DEDUP_REMOVED lines=12> */
[----:B------:R-:W-:Y:S02]  /*6e70*/  IADD3 R17, R17, UR21, RZ ;  /* 0x0000001511117c10 */ /* 0x000fe4000fffe0ff */
[C---:B------:R-:W-:Y:S02]  /*6e80*/  @!P0 IADD3 R6, P2, R2.reuse, R28, RZ ;  /* 0x0000001c02068210 */ /* 0x040fe40007f5e0ff */
[----:B------:R-:W-:Y:S02]  /*6e90*/  @!P0 IADD3 R2, P1, R2, R10, RZ ;  /* 0x0000000a02028210 */ /* 0x000fe40007f3e0ff */
[----:B------:R-:W2:Y:S01]  /*6ea0*/  LDG.E.128 R16, [R16.64] ;  /* 0x0000000610107981 */ /* 0x000ea2000c1e1d00 */
[C---:B------:R-:W-:Y:S01]  /*6eb0*/  @!P0 IMAD.X R7, R0.reuse, 0x1, R27, P2 ;  /* 0x0000000100078824 */ /* 0x040fe200010e061b */
        /* <DEDUP_REMOVED lines=52> */
.L_x_2566:
[----:B------:R-:W-:Y:S05]  /*7200*/  BSYNC B0 ;  /* 0x0000000000007941 */ /* 0x000fea0003800000 */
.L_x_2565:
        /* <DEDUP_REMOVED lines=69> */
.L_x_2568:
[----:B------:R-:W-:Y:S05]  /*7660*/  BSYNC B0 ;  /* 0x0000000000007941 */ /* 0x000fea0003800000 */
.L_x_2567:
        /* <DEDUP_REMOVED lines=69> */
.L_x_2570:
[----:B------:R-:W-:Y:S05]  /*7ac0*/  BSYNC B0 ;  /* 0x0000000000007941 */ /* 0x000fea0003800000 */
.L_x_2569:
        /* <DEDUP_REMOVED lines=69> */
.L_x_2572:
[----:B------:R-:W-:Y:S05]  /*7f20*/  BSYNC B0 ;  /* 0x0000000000007941 */ /* 0x000fea0003800000 */
.L_x_2571:
[----:B------:R-:W-:Y:S01]  /*7f30*/  IMAD.MOV.U32 R0, RZ, RZ, c[0x0][0x230] ;  /* 0x00008c00ff007624 */ /* 0x000fe200078e00ff */
[----:B------:R-:W-:Y:S01]  /*7f40*/  ULDC UR4, c[0x0][0x230] ;  /* 0x00008c0000047ab9 */ /* 0x000fe20000000800 */
[----:B------:R-:W-:Y:S02]  /*7f50*/  IMAD.MOV.U32 R26, RZ, RZ, R28 ;  /* 0x000000ffff1a7224 */ /* 0x000fe400078e001c */
[----:B------:R-:W-:Y:S02]  /*7f60*/  IMAD.U32 R0, R0, -0x80, RZ ;  /* 0xffffff8000007824 */ /* 0x000fe400078e00ff */
[----:B------:R-:W-:Y:S03]  /*7f70*/  IMAD.MOV.U32 R8, RZ, RZ, R10 ;  /* 0x000000ffff087224 */ /* 0x000fe600078e000a */
[C---:B------:R-:W-:Y:S02]  /*7f80*/  LEA R28, P1, R0.reuse, R26, 0x1 ;  /* 0x0000001a001c7211 */ /* 0x040fe400078208ff */
[C---:B------:R-:W-:Y:S02]  /*7f90*/  LEA R10, P0, R0.reuse, R8, 0x1 ;  /* 0x00000008000a7211 */ /* 0x040fe400078008ff */
[C---:B------:R-:W-:Y:S02]  /*7fa0*/  LEA.HI.X.SX32 R27, R0.reuse, R27, 0x1, P1 ;  /* 0x0000001b001b7211 */ /* 0x040fe400008f0eff */
[----:B------:R-:W-:Y:S01]  /*7fb0*/  LEA.HI.X.SX32 R9, R0, R9, 0x1, P0 ;  /* 0x0000000900097211 */ /* 0x000fe200000f0eff */
[----:B------:R-:W-:-:S05]  /*7fc0*/  BRA `(.L_x_2573) ;  /* 0x0000751000007947 */ /* 0x000fca0003800000 */
.L_x_2540:
[----:B------:R-:W-:Y:S01]  /*7fd0*/  ULEA.HI UR29, UR4, UR4, URZ, 0x1 ;  /* 0x00000004041d7291 */ /* 0x000fe2000f8f083f */
[----:B------:R-:W-:Y:S03]  /*7fe0*/  BSSY B1, `(.L_x_2574) ;  /* 0x0000061000017945 */ /* 0x000fe60003800000 */
[----:B------:R-:W-:Y:S06]  /*7ff0*/  USHF.R.S32.HI UR29, URZ, 0x1, UR29 ;  /* 0x000000013f1d7899 */ /* 0x000fec000801141d */
[----:B------:R-:W-:Y:S01]  /*8000*/  MOV R194, UR29 ;  /* 0x0000001d00c27c02 */ /* 0x000fe20008000f00 */
[----:B------:R-:W-:-:S05]  /*8010*/  @!P1 BRA `(.L_x_2575) ;  /* 0x000005d000009947 */ /* 0x000fca0003800000 */
[----:B------:R-:W-:Y:S01]  /*8020*/  IMAD.MOV.U32 R2, RZ, RZ, R105 ;  /* 0x000000ffff027224 */ /* 0x000fe200078e0069 */
[----:B------:R-:W-:Y:S01]  /*8030*/  MOV R3, R104 ;  /* 0x0000006800037202 */ /* 0x000fe20000000f00 */
[----:B------:R-:W-:Y:S01]  /*8040*/  BSSY B0, `(.L_x_2576) ;  /* 0x0000058000007945 */ /* 0x000fe20003800000 */
[----:B-----5:R-:W-:Y:S03]  /*8050*/  ISETP.GE.AND P0, PT, R14, UR4, PT ;  /* 0x000000040e007c0c */ /* 0x020fe6000bf06270 */
[----:B------:R2:W5:Y:S10]  /*8060*/  LDG.E.128 R20, [R2.64] ;  /* 0x0000000602147981 */ /* 0x000574000c1e1d00 */
[----:B------:R-:W-:-:S05]  /*8070*/  @P0 BRA `(.L_x_2577) ;  /* 0x0000054000000947 */ /* 0x000fca0003800000 */
[----:B------:R-:W-:Y:S02]  /*8080*/  ISETP.GE.AND P0, PT, R14, R194, PT ;  /* 0x000000c20e00720c */ /* 0x000fe40003f06270 */
[----:B------:R-:W-:Y:S02]  /*8090*/  MOV R0, RZ ;  /* 0x000000ff00007202 */ /* 0x000fe40000000f00 */
[----:B-1----:R-:W-:Y:S02]  /*80a0*/  MOV R4, R107 ;  /* 0x0000006b00047202 */ /* 0x002fe40000000f00 */
[----:B------:R-:W-:Y:S02]  /*80b0*/  MOV R5, R106 ;  /* 0x0000006a00057202 */ /* 0x000fe40000000f00 */
[----:B-----5:R-:W-:Y:S02]  /*80c0*/  MOV R31, R21 ;  /* 0x00000015001f7202 */ /* 0x020fe40000000f00 */
[----:B------:R-:W-:Y:S02]  /*80d0*/  MOV R30, R22 ;  /* 0x00000016001e7202 */ /* 0x000fe40000000f00 */
[----:B------:R-:W-:Y:S02]  /*80e0*/  MOV R29, R23 ;  /* 0x00000017001d7202 */ /* 0x000fe40000000f00 */
[----:B------:R-:W-:Y:S04]  /*80f0*/  @P0 IADD3 R0, RZ, -UR29, RZ ;  /* 0x8000001dff000c10 */ /* 0x000fe8000fffe0ff */
[C---:B------:R-:W-:Y:S04]  /*8100*/  LEA R32, P1, R0.reuse, R4, 0x1 ;  /* 0x0000000400207211 */ /* 0x040fe800078208ff */
[----:B------:R-:W-:Y:S02]  /*8110*/  LEA.HI.X.SX32 R33, R0, R5, 0x1, P1 ;  /* 0x0000000500217211 */ /* 0x000fe400008f0eff */
[----:B------:R-:W-:Y:S02]  /*8120*/  MOV R0, R194 ;  /* 0x000000c200007202 */ /* 0x000fe40000000f00 */
[----:B------:R-:W-:Y:S02]  /*8130*/  @P0 IADD3 R0, RZ, -UR29, RZ ;  /* 0x8000001dff000c10 */ /* 0x000fe4000fffe0ff */
[----:B------:R-:W3:Y:S02]  /*8140*/  LDG.E.128 R32, [R32.64] ;  /* 0x0000000620207981 */ /* 0x000ee4000c1e1d00 */
[C---:B------:R-:W-:Y:S02]  /*8150*/  LEA R4, P1, R0.reuse, R2, 0x1 ;  /* 0x0000000200047211 */ /* 0x040fe400078208ff */
[----:B--2---:R-:W-:Y:S02]  /*8160*/  MOV R2, R109 ;  /* 0x0000006d00027202 */ /* 0x004fe40000000f00 */
[----:B------:R-:W-:Y:S02]  /*8170*/  LEA.HI.X.SX32 R5, R0, R3, 0x1, P1 ;  /* 0x0000000300057211 */ /* 0x000fe400008f0eff */
[----:B------:R-:W-:Y:S02]  /*8180*/  MOV R0, RZ ;  /* 0x000000ff00007202 */ /* 0x000fe40000000f00 */
[----:B------:R-:W-:Y:S02]  /*8190*/  @P0 IADD3 R0, RZ, -UR29, RZ ;  /* 0x8000001dff000c10 */ /* 0x000fe4000fffe0ff */
[----:B------:R-:W2:Y:S01]  /*81a0*/  LDG.E.128 R4, [R4.64] ;  /* 0x0000000604047981 */ /* 0x000ea2000c1e1d00 */
[----:B------:R-:W-:Y:S02]  /*81b0*/  MOV R3, R108 ;  /* 0x0000006c00037202 */ /* 0x000fe40000000f00 */
[C---:B------:R-:W-:Y:S04]  /*81c0*/  LEA R24, P1, R0.reuse, R2, 0x1 ;  /* 0x0000000200187211 */ /* 0x040fe800078208ff */
[----:B------:R-:W-:Y:S01]  /*81d0*/  LEA.HI.X.SX32 R25, R0, R3, 0x1, P1 ;  /* 0x0000000300197211 */ /* 0x000fe200008f0eff */
[--C-:B---3--:R-:W-:Y:S02]  /*81e0*/  HADD2.F32 R0, -RZ, R32.reuse.H0_H0 ;  /* 0x20000020ff007230 */ /* 0x108fe40000004100 */
[----:B------:R-:W-:Y:S02]  /*81f0*/  HADD2.F32 R2, -RZ, R32.H1_H1 ;  /* 0x30000020ff027230 */ /* 0x000fe40000004100 */
        /* <DEDUP_REMOVED lines=12> */
[--C-:B--2---:R-:W-:Y:S01]  /*82c0*/  HADD2.F32 R21, -RZ, R4.reuse.H0_H0 ;  /* 0x20000004ff157230 */ /* 0x104fe20000004100 */
[----:B------:R1:W2:Y:S01]  /*82d0*/  LDG.E.128 R32, [R24.64] ;  /* 0x0000000618207981 */ /* 0x0002a2000c1e1d00 */
[----:B------:R-:W-:Y:S02]  /*82e0*/  @!P0 FADD.FTZ R16, -R16, -RZ ;  /* 0x800000ff10108221 */ /* 0x000fe40000010100 */
[----:B------:R-:W-:Y:S02]  /*82f0*/  @!P0 FADD.FTZ R8, -R8, -RZ ;  /* 0x800000ff08088221 */ /* 0x000fe40000010100 */
[----:B------:R-:W-:Y:S01]  /*8300*/  FMUL.FTZ R0, R21, R0 ;  /* 0x0000000015007220 */ /* 0x000fe20000410000 */
[----:B------:R-:W-:Y:S01]  /*8310*/  HADD2.F32 R21, -RZ, R7.H0_H0 ;  /* 0x20000007ff157230 */ /* 0x000fe20000004100 */
[----:B-1----:R-:W-:Y:S01]  /*8320*/  MOV R24, R20 ;  /* 0x0000001400187202 */ /* 0x002fe20000000f00 */
[----:B------:R-:W-:Y:S02]  /*8330*/  HADD2.F32 R20, -RZ, R4.H1_H1 ;  /* 0x30000004ff147230 */ /* 0x000fe40000004100 */
[----:B------:R-:W-:Y:S03]  /*8340*/  HADD2.F32 R4, -RZ, R5.H0_H0 ;  /* 0x20000005ff047230 */ /* 0x000fe60000004100 */
[----:B------:R-:W-:Y:S01]  /*8350*/  FMUL.FTZ R2, R20, R2 ;  /* 0x0000000214027220 */ /* 0x000fe20000410000 */
[----:B------:R-:W-:Y:S01]  /*8360*/  HADD2.F32 R20, -RZ, R7.H1_H1 ;  /* 0x30000007ff147230 */ /* 0x000fe20000004100 */
[----:B------:R-:W-:Y:S01]  /*8370*/  FMUL.FTZ R3, R4, R3 ;  /* 0x0000000304037220 */ /* 0x000fe20000410000 */
[----:B------:R-:W-:Y:S01]  /*8380*/  HADD2.F32 R4, -RZ, R5.H1_H1 ;  /* 0x30000005ff047230 */ /* 0x000fe20000004100 */
        /* <DEDUP_REMOVED lines=9> */
[----:B------:R-:W-:Y:S02]  /*8420*/  HADD2.F32 R20, -RZ, R31.H0_H0 ;  /* 0x2000001fff147230 */ /* 0x000fe40000004100 */
[--C-:B--2---:R-:W-:Y:S02]  /*8430*/  HADD2.F32 R17, -RZ, R32.reuse.H0_H0 ;  /* 0x20000020ff117230 */ /* 0x104fe40000004100 */
[----:B------:R-:W-:Y:S02]  /*8440*/  HADD2.F32 R19, -RZ, R32.H1_H1 ;  /* 0x30000020ff137230 */ /* 0x000fe40000004100 */
[--C-:B------:R-:W-:Y:S01]  /*8450*/  HADD2.F32 R21, -RZ, R33.reuse.H0_H0 ;  /* 0x20000021ff157230 */ /* 0x100fe20000004100 */
[----:B------:R-:W-:Y:S01]  /*8460*/  FFMA.FTZ R0, R16, R17, R0 ;  /* 0x0000001110007223 */ /* 0x000fe20000010000 */
[----:B------:R-:W-:Y:S01]  /*8470*/  HADD2.F32 R22, -RZ, R33.H1_H1 ;  /* 0x30000021ff167230 */ /* 0x000fe20000004100 */
[----:B------:R-:W-:Y:S01]  /*8480*/  FFMA.FTZ R2, R18, R19, R2 ;  /* 0x0000001312027223 */ /* 0x000fe20000010002 */
[----:B------:R-:W-:Y:S01]  /*8490*/  HADD2.F32 R16, -RZ, R31.H1_H1 ;  /* 0x3000001fff107230 */ /* 0x000fe20000004100 */
[----:B------:R-:W-:Y:S01]  /*84a0*/  FFMA.FTZ R3, R20, R21, R3 ;  /* 0x0000001514037223 */ /* 0x000fe20000010003 */
[----:B------:R-:W-:Y:S02]  /*84b0*/  HADD2.F32 R23, -RZ, R34.H0_H0 ;  /* 0x20000022ff177230 */ /* 0x000fe40000004100 */
        /* <DEDUP_REMOVED lines=13> */
[----:B------:R-:W-:Y:S01]  /*8590*/  FFMA.FTZ R8, R20, R26, R8 ;  /* 0x0000001a14087223 */ /* 0x000fe20000010008 */
[----:B------:R-:W-:Y:S04]  /*85a0*/  F2FP.PACK_AB R20, R2, R0 ;  /* 0x000000000214723e */ /* 0x000fe800000000ff */
[----:B------:R-:W-:Y:S02]  /*85b0*/  F2FP.PACK_AB R23, R8, R7 ;  /* 0x000000070817723e */ /* 0x000fe400000000ff */
.L_x_2577:
[----:B------:R-:W-:Y:S05]  /*85c0*/  BSYNC B0 ;  /* 0x0000000000007941 */ /* 0x000fea0003800000 */
.L_x_2576:
[----:B------:R-:W-:Y:S05]  /*85d0*/  MOV R65, R63 ;  /* 0x0000003f00417202 */ /* 0x000fea0000000f00 */
[----:B-----5:R3:W-:Y:S02]  /*85e0*/  STG.E.128 [R64.64], R20 ;  /* 0x0000001440007986 */ /* 0x0207e4000c101d06 */
.L_x_2575:
[----:B------:R-:W-:Y:S05]  /*85f0*/  BSYNC B1 ;  /* 0x0000000000017941 */ /* 0x000fea0003800000 */
.L_x_2574:
[----:B------:R-:W-:Y:S01]  /*8600*/  BSSY B1, `(.L_x_2578) ;  /* 0x0000060000017945 */ /* 0x000fe20003800000 */
[----:B------:R-:W-:-:S05]  /*8610*/  @!P4 BRA `(.L_x_2579) ;  /* 0x000005e00000c947 */ /* 0x000fca0003800000 */
[C---:B--2---:R-:W-:Y:S01]  /*8620*/  LEA R2, P0, R111.reuse, R105, 0x1 ;  /* 0x000000696f027211 */ /* 0x044fe200078008ff */
[----:B------:R-:W-:Y:S03]  /*8630*/  BSSY B0, `(.L_x_2580) ;  /* 0x0000059000007945 */ /* 0x000fe60003800000 */
[----:B------:R-:W-:Y:S02]  /*8640*/  LEA.HI.X R3, R111, R104, R110, 0x1, P0 ;  /* 0x000000686f037211 */ /* 0x000fe400000f0c6e */
[----:B-----5:R-:W-:Y:S03]  /*8650*/  ISETP.GE.AND P0, PT, R14, UR4, PT ;  /* 0x000000040e007c0c */ /* 0x020fe6000bf06270 */
[----:B---3--:R2:W5:Y:S10]  /*8660*/  LDG.E.128 R20, [R2.64] ;  /* 0x0000000602147981 */ /* 0x008574000c1e1d00 */
[----:B------:R-:W-:-:S05]  /*8670*/  @P0 BRA `(.L_x_2581) ;  /* 0x0000054000000947 */ /* 0x000fca0003800000 */
[-C--:B------:R-:W-:Y:S02]  /*8680*/  ISETP.GE.AND P0, PT, R14, R194.reuse, PT ;  /* 0x000000c20e00720c */ /* 0x080fe40003f06270 */
[----:B------:R-:W-:Y:S02]  /*8690*/  MOV R0, R194 ;  /* 0x000000c200007202 */ /* 0x000fe40000000f00 */
[----:B-1---5:R-:W-:Y:S02]  /*86a0*/  MOV R31, R21 ;  /* 0x00000015001f7202 */ /* 0x022fe40000000f00 */
[----:B------:R-:W-:Y:S02]  /*86b0*/  MOV R30, R22 ;  /* 0x00000016001e7202 */ /* 0x000fe40000000f00 */
[----:B------:R-:W-:Y:S05]  /*86c0*/  MOV R29, R23 ;  /* 0x00000017001d7202 */ /* 0x000fea0000000f00 */
[----:B------:R-:W-:Y:S04]  /*86d0*/  @P0 IADD3 R0, RZ, -UR29, RZ ;  /* 0x8000001dff000c10 */ /* 0x000fe8000fffe0ff */
[C---:B------:R-:W-:Y:S04]  /*86e0*/  LEA R4, P1, R0.reuse, R2, 0x1 ;  /* 0x0000000200047211 */ /* 0x040fe800078208ff */
[----:B------:R-:W-:Y:S02]  /*86f0*/  LEA.HI.X.SX32 R5, R0, R3, 0x1, P1 ;  /* 0x0000000300057211 */ /* 0x000fe400008f0eff */
[----:B--2---:R-:W-:Y:S02]  /*8700*/  MOV R3, RZ ;  /* 0x000000ff00037202 */ /* 0x004fe40000000f00 */
[----:B------:R-:W-:Y:S02]  /*8710*/  @P0 IADD3 R3, RZ, -UR29, RZ ;  /* 0x8000001dff030c10 */ /* 0x000fe4000fffe0ff */
[----:B------:R-:W-:Y:S02]  /*8720*/  MOV R0, RZ ;  /* 0x000000ff00007202 */ /* 0x000fe40000000f00 */
[----:B------:R-:W-:Y:S02]  /*8730*/  IADD3 R6, P1, R141, R3, RZ ;  /* 0x000000038d067210 */ /* 0x000fe40007f3e0ff */
[----:B------:R-:W-:Y:S02]  /*8740*/  @P0 IADD3 R0, RZ, -UR29, RZ ;  /* 0x8000001dff000c10 */ /* 0x000fe4000fffe0ff */
[----:B------:R-:W-:Y:S02]  /*8750*/  LEA.HI.X.SX32 R3, R3, R126, 0x1, P1 ;  /* 0x0000007e03037211 */ /* 0x000fe400008f0eff */
[----:B------:R-:W-:Y:S04]  /*8760*/  IADD3 R2, P1, R141, R0, RZ ;  /* 0x000000008d027210 */ /* 0x000fe80007f3e0ff */
[----:B------:R-:W-:Y:S02]  /*8770*/  LEA.HI.X.SX32 R0, R0, R126, 0x1, P1 ;  /* 0x0000007e00007211 */ /* 0x000fe400008f0eff */
[C---:B------:R-:W-:Y:S04]  /*8780*/  LEA R32, P1, R6.reuse, R107, 0x1 ;  /* 0x0000006b06207211 */ /* 0x040fe800078208ff */
[----:B------:R-:W-:Y:S02]  /*8790*/  LEA.HI.X R33, R6, R106, R3, 0x1, P1 ;  /* 0x0000006a06217211 */ /* 0x000fe400008f0c03 */
[----:B------:R-:W2:Y:S01]  /*87a0*/  LDG.E.128 R4, [R4.64] ;  /* 0x0000000604047981 */ /* 0x000ea2000c1e1d00 */
[C---:B------:R-:W-:Y:S04]  /*87b0*/  LEA R24, P1, R2.reuse, R109, 0x1 ;  /* 0x0000006d02187211 */ /* 0x040fe800078208ff */
[----:B------:R-:W-:Y:S03]  /*87c0*/  LEA.HI.X R25, R2, R108, R0, 0x1, P1 ;  /* 0x0000006c02197211 */ /* 0x000fe600008f0c00 */
[----:B------:R-:W3:Y:S01]  /*87d0*/  LDG.E.128 R32, [R32.64] ;  /* 0x0000000620207981 */ /* 0x000ee2000c1e1d00 */
[----:B--2---:R-:W-:Y:S02]  /*87e0*/  HADD2.F32 R21, -RZ, R4.H0_H0 ;  /* 0x20000004ff157230 */ /* 0x004fe40000004100 */
        /* <DEDUP_REMOVED lines=13> */
[----:B------:R-:W-:Y:S01]  /*88c0*/  @!P0 FADD.FTZ R17, -R17, -RZ ;  /* 0x800000ff11118221 */ /* 0x000fe20000010100 */
[----:B------:R-:W-:Y:S01]  /*88d0*/  HADD2.F32 R21, -RZ, R7.H0_H0 ;  /* 0x20000007ff157230 */ /* 0x000fe20000004100 */
[----:B------:R1:W2:Y:S01]  /*88e0*/  LDG.E.128 R32, [R24.64] ;  /* 0x0000000618207981 */ /* 0x0002a2000c1e1d00 */
[----:B------:R-:W-:Y:S02]  /*88f0*/  @!P0 FADD.FTZ R16, -R16, -RZ ;  /* 0x800000ff10108221 */ /* 0x000fe40000010100 */
[----:B------:R-:W-:Y:S02]  /*8900*/  @!P0 FADD.FTZ R18, -R18, -RZ ;  /* 0x800000ff12128221 */ /* 0x000fe40000010100 */
[----:B------:R-:W-:Y:S01]  /*8910*/  @!P0 FADD.FTZ R8, -R8, -RZ ;  /* 0x800000ff08088221 */ /* 0x000fe20000010100 */
        /* <DEDUP_REMOVED lines=42> */
.L_x_2581:
[----:B------:R-:W-:Y:S05]  /*8bc0*/  BSYNC B0 ;  /* 0x0000000000007941 */ /* 0x000fea0003800000 */
.L_x_2580:
[C---:B--2---:R-:W-:Y:S04]  /*8bd0*/  LEA R2, P0, R47.reuse, R64, 0x1 ;  /* 0x000000402f027211 */ /* 0x044fe800078008ff */
[----:B------:R-:W-:Y:S05]  /*8be0*/  LEA.HI.X R3, R47, R63, R46, 0x1, P0 ;  /* 0x0000003f2f037211 */ /* 0x000fea00000f0c2e */
[----:B-----5:R2:W-:Y:S04]  /*8bf0*/  STG.E.128 [R2.64], R20 ;  /* 0x0000001402007986 */ /* 0x0205e8000c101d06 */
.L_x_2579:
[----:B------:R-:W-:Y:S05]  /*8c00*/  BSYNC B1 ;  /* 0x0000000000017941 */ /* 0x000fea0003800000 */
.L_x_2578:
[----:B------:R-:W-:Y:S01]  /*8c10*/  LOP3.LUT P0, RZ, R236, 0x1, RZ, 0xc0, !PT ;  /* 0x00000001ecff7812 */ /* 0x000fe2000780c0ff */
[----:B------:R-:W-:Y:S01]  /*8c20*/  @!UPT UIADD3 URZ, URZ, URZ, URZ ;  /* 0x0000003f3f3ff290 */ /* 0x000fe2000fffe03f */
[----:B------:R-:W-:Y:S11]  /*8c30*/  BSSY B1, `(.L_x_2582) ;  /* 0x0000060000017945 */ /* 0x000ff60003800000 */
        /* <DEDUP_REMOVED lines=18> */
[C---:B------:R-:W-:Y:S02]  /*8d60*/  IADD3 R6, P1, R140.reuse, R3, RZ ;  /* 0x000000038c067210 */ /* 0x040fe40007f3e0ff */
[----:B------:R-:W-:Y:S02]  /*8d70*/  @P0 IADD3 R0, RZ, -UR29, RZ ;  /* 0x8000001dff000c10 */ /* 0x000fe4000fffe0ff */
[-C--:B------:R-:W-:Y:S02]  /*8d80*/  LEA.HI.X.SX32 R3, R3, R125.reuse, 0x1, P1 ;  /* 0x0000007d03037211 */ /* 0x080fe400008f0eff */
        /* <DEDUP_REMOVED lines=70> */
.L_x_2585:
[----:B------:R-:W-:Y:S05]  /*91f0*/  BSYNC B0 ;  /* 0x0000000000007941 */ /* 0x000fea0003800000 */
.L_x_2584:
[C---:B--2---:R-:W-:Y:S04]  /*9200*/  LEA R2, P0, R186.reuse, R64, 0x1 ;  /* 0x00000040ba027211 */ /* 0x044fe800078008ff */
[----:B------:R-:W-:Y:S05]  /*9210*/  LEA.HI.X R3, R186, R63, R70, 0x1, P0 ;  /* 0x0000003fba037211 */ /* 0x000fea00000f0c46 */
[----:B-----5:R2:W-:Y:S04]  /*9220*/  STG.E.128 [R2.64], R20 ;  /* 0x0000001402007986 */ /* 0x0205e8000c101d06 */
.L_x_2583:
[----:B------:R-:W-:Y:S05]  /*9230*/  BSYNC B1 ;  /* 0x0000000000017941 */ /* 0x000fea0003800000 */
.L_x_2582:
[----:B------:R-:W-:Y:S01]  /*9240*/  BSSY B1, `(.L_x_2586) ;  /* 0x0000066000017945 */ /* 0x000fe20003800000 */
[----:B------:R-:W-:-:S05]  /*9250*/  @!P3 BRA `(.L_x_2587) ;  /* 0x000006400000b947 */ /* 0x000fca0003800000 */
[----:B------:R-:W-:Y:S01]  /*9260*/  IMAD.MOV.U32 R0, RZ, RZ, c[0x0][0x288] ;  /* 0x0000a200ff007624 */ /* 0x000fe200078e00ff */
[----:B--2---:R-:W-:Y:S01]  /*9270*/  MOV R2, R105 ;  /* 0x0000006900027202 */ /* 0x004fe20000000f00 */
[----:B------:R-:W-:Y:S01]  /*9280*/  IMAD.MOV.U32 R3, RZ, RZ, R104 ;  /* 0x000000ffff037224 */ /* 0x000fe200078e0068 */
[----:B-----5:R-:W-:Y:S01]  /*9290*/  ISETP.GE.AND P0, PT, R14, UR4, PT ;  /* 0x000000040e007c0c */ /* 0x020fe2000bf06270 */
[----:B------:R-:W-:Y:S02]  /*92a0*/  BSSY B0, `(.L_x_2588) ;  /* 0x0000059000007945 */ /* 0x000fe40003800000 */
[----:B------:R-:W-:Y:S05]  /*92b0*/  IMAD.WIDE.U32 R2, R0, 0x60, R2 ;  /* 0x0000006000027825 */ /* 0x000fea00078e0002 */
[----:B------:R-:W-:Y:S05]  /*92c0*/  IADD3 R3, R3, UR17, RZ ;  /* 0x0000001103037c10 */ /* 0x000fea000fffe0ff */
[----:B---3--:R2:W5:Y:S01]  /*92d0*/  LDG.E.128 R20, [R2.64] ;  /* 0x0000000602147981 */ /* 0x008562000c1e1d00 */
        /* <DEDUP_REMOVED lines=85> */
.L_x_2589:
[----:B------:R-:W-:Y:S05]  /*9830*/  BSYNC B0 ;  /* 0x0000000000007941 */ /* 0x000fea0003800000 */
.L_x_2588:
[----:B------:R-:W-:Y:S02]  /*9840*/  MOV R0, 0x60 ;  /* 0x0000006000007802 */ /* 0x000fe40000000f00 */
[----:B------:R-:W-:Y:S05]  /*9850*/  MOV R65, R63 ;  /* 0x0000003f00417202 */ /* 0x000fea0000000f00 */
[C---:B--2---:R-:W-:Y:S04]  /*9860*/  IMAD.WIDE.U32 R2, R0.reuse, c[0x0][0x198], R64 ;  /* 0x0000660000027a25 */ /* 0x044fe800078e0040 */
[----:B------:R-:W-:Y:S05]  /*9870*/  IMAD R0, R0, c[0x0][0x19c], RZ ;  /* 0x0000670000007a24 */ /* 0x000fea00078e02ff */
[----:B------:R-:W-:Y:S05]  /*9880*/  IADD3 R3, R3, R0, RZ ;  /* 0x0000000003037210 */ /* 0x000fea0007ffe0ff */
[----:B-----5:R2:W-:Y:S02]  /*9890*/  STG.E.128 [R2.64], R20 ;  /* 0x0000001402007986 */ /* 0x0205e4000c101d06 */
.L_x_2587:
[----:B------:R-:W-:Y:S05]  /*98a0*/  BSYNC B1 ;  /* 0x0000000000017941 */ /* 0x000fea0003800000 */
.L_x_2586:
        /* <DEDUP_REMOVED lines=94> */
.L_x_2593:
[----:B------:R-:W-:Y:S05]  /*9e90*/  BSYNC B0 ;  /* 0x0000000000007941 */ /* 0x000fea0003800000 */
.L_x_2592:
[C---:B--2---:R-:W-:Y:S04]  /*9ea0*/  LEA R2, P0, R190.reuse, R64, 0x1 ;  /* 0x00000040be027211 */ /* 0x044fe800078008ff */
[----:B------:R-:W-:Y:S05]  /*9eb0*/  LEA.HI.X R3, R190, R63, R73, 0x1, P0 ;  /* 0x0000003fbe037211 */ /* 0x000fea00000f0c49 */
[----:B-----5:R2:W-:Y:S04]  /*9ec0*/  STG.E.128 [R2.64], R20 ;  /* 0x0000001402007986 */ /* 0x0205e8000c101d06 */
.L_x_2591:
[----:B------:R-:W-:Y:S05]  /*9ed0*/  BSYNC B1 ;  /* 0x0000000000017941 */ /* 0x000fea0003800000 */
.L_x_2590:
        /* <DEDUP_REMOVED lines=95> */
.L_x_2597:
[----:B------:R-:W-:Y:S05]  /*a4d0*/  BSYNC B0 ;  /* 0x0000000000007941 */ /* 0x000fea0003800000 */
.L_x_2596:
[----:B------:R-:W-:Y:S02]  /*a4e0*/  MOV R0, 0xa0 ;  /* 0x000000a000007802 */ /* 0x000fe40000000f00 */
[----:B------:R-:W-:Y:S05]  /*a4f0*/  MOV R65, R63 ;  /* 0x0000003f00417202 */ /* 0x000fea0000000f00 */
[C---:B--2---:R-:W-:Y:S04]  /*a500*/  IMAD.WIDE.U32 R2, R0.reuse, c[0x0][0x198], R64 ;  /* 0x0000660000027a25 */ /* 0x044fe800078e0040 */
[----:B------:R-:W-:Y:S05]  /*a510*/  IMAD R0, R0, c[0x0][0x19c], RZ ;  /* 0x0000670000007a24 */ /* 0x000fea00078e02ff */
[----:B------:R-:W-:Y:S05]  /*a520*/  IADD3 R3, R3, R0, RZ ;  /* 0x0000000003037210 */ /* 0x000fea0007ffe0ff */
[----:B-----5:R2:W-:Y:S02]  /*a530*/  STG.E.128 [R2.64], R20 ;  /* 0x0000001402007986 */ /* 0x0205e4000c101d06 */
.L_x_2595:
[----:B------:R-:W-:Y:S05]  /*a540*/  BSYNC B1 ;  /* 0x0000000000017941 */ /* 0x000fea0003800000 */
.L_x_2594:
        /* <DEDUP_REMOVED lines=95> */
.L_x_2601:
[----:B------:R-:W-:Y:S05]  /*ab40*/  BSYNC B0 ;  /* 0x0000000000007941 */ /* 0x000fea0003800000 */
.L_x_2600:
[----:B------:R-:W-:Y:S02]  /*ab50*/  MOV R0, 0xc0 ;  /* 0x000000c000007802 */ /* 0x000fe40000000f00 */
[----:B------:R-:W-:Y:S05]  /*ab60*/  MOV R65, R63 ;  /* 0x0000003f00417202 */ /* 0x000fea0000000f00 */
[C---:B--2---:R-:W-:Y:S04]  /*ab70*/  IMAD.WIDE.U32 R2, R0.reuse, c[0x0][0x198], R64 ;  /* 0x0000660000027a25 */ /* 0x044fe800078e0040 */
[----:B------:R-:W-:Y:S05]  /*ab80*/  IMAD R0, R0, c[0x0][0x19c], RZ ;  /* 0x0000670000007a24 */ /* 0x000fea00078e02ff */
[----:B------:R-:W-:Y:S05]  /*ab90*/  IADD3 R3, R3, R0, RZ ;  /* 0x0000000003037210 */ /* 0x000fea0007ffe0ff */
[----:B-----5:R2:W-:Y:S02]  /*aba0*/  STG.E.128 [R2.64], R20 ;  /* 0x0000001402007986 */ /* 0x0205e4000c101d06 */
.L_x_2599:
[----:B------:R-:W-:Y:S05]  /*abb0*/  BSYNC B1 ;  /* 0x0000000000017941 */ /* 0x000fea0003800000 */
.L_x_2598:
        /* <DEDUP_REMOVED lines=95> */
.L_x_2605:
[----:B------:R-:W-:Y:S05]  /*b1b0*/  BSYNC B0 ;  /* 0x0000000000007941 */ /* 0x000fea0003800000 */
.L_x_2604:
[----:B------:R-:W-:Y:S02]  /*b1c0*/  MOV R0, 0xe0 ;  /* 0x000000e000007802 */ /* 0x000fe40000000f00 */
[----:B------:R-:W-:Y:S05]  /*b1d0*/  MOV R65, R63 ;  /* 0x0000003f00417202 */ /* 0x000fea0000000f00 */
[C---:B--2---:R-:W-:Y:S04]  /*b1e0*/  IMAD.WIDE.U32 R2, R0.reuse, c[0x0][0x198], R64 ;  /* 0x0000660000027a25 */ /* 0x044fe800078e0040 */
[----:B------:R-:W-:Y:S05]  /*b1f0*/  IMAD R0, R0, c[0x0][0x19c], RZ ;  /* 0x0000670000007a24 */ /* 0x000fea00078e02ff */
[----:B------:R-:W-:Y:S05]  /*b200*/  IADD3 R3, R3, R0, RZ ;  /* 0x0000000003037210 */ /* 0x000fea0007ffe0ff */
[----:B-----5:R2:W-:Y:S02]  /*b210*/  STG.E.128 [R2.64], R20 ;  /* 0x0000001402007986 */ /* 0x0205e4000c101d06 */
.L_x_2603:
[----:B------:R-:W-:Y:S05]  /*b220*/  BSYNC B1 ;  /* 0x0000000000017941 */ /* 0x000fea0003800000 */
.L_x_2602:
        /* <DEDUP_REMOVED lines=94> */
.L_x_2609:
[----:B------:R-:W-:Y:S05]  /*b810*/  BSYNC B0 ;  /* 0x0000000000007941 */ /* 0x000fea0003800000 */
.L_x_2608:
[C---:B--2---:R-:W-:Y:S04]  /*b820*/  LEA R2, P0, R188.reuse, R64, 0x1 ;  /* 0x00000040bc027211 */ /* 0x044fe800078008ff */
[----:B------:R-:W-:Y:S05]  /*b830*/  LEA.HI.X R3, R188, R63, R76, 0x1, P0 ;  /* 0x0000003fbc037211 */ /* 0x000fea00000f0c4c */
[----:B-----5:R2:W-:Y:S04]  /*b840*/  STG.E.128 [R2.64], R20 ;  /* 0x0000001402007986 */ /* 0x0205e8000c101d06 */
.L_x_2607:
[----:B------:R-:W-:Y:S05]  /*b850*/  BSYNC B1 ;  /* 0x0000000000017941 */ /* 0x000fea0003800000 */
.L_x_2606:
[----:B------:R-:W-:Y:S01]  /*b860*/  LOP3.LUT P0, RZ, R236, 0x2, RZ, 0xc0, !PT ;  /* 0x00000002ecff7812 */ /* 0x000fe2000780c0ff */
[----:B------:R-:W-:Y:S01]  /*b870*/  @!UPT UIADD3 URZ, URZ, URZ, URZ ;  /* 0x0000003f3f3ff290 */ /* 0x000fe2000fffe03f */
[----:B------:R-:W-:Y:S11]  /*b880*/  BSSY B1, `(.L_x_2610) ;  /* 0x0000066000017945 */ /* 0x000ff60003800000 */
        /* <DEDUP_REMOVED lines=94> */
.L_x_2613:
[----:B------:R-:W-:Y:S05]  /*be70*/  BSYNC B0 ;  /* 0x0000000000007941 */ /* 0x000fea0003800000 */
.L_x_2612:
[----:B------:R-:W-:Y:S02]  /*be80*/  MOV R0, 0x120 ;  /* 0x0000012000007802 */ /* 0x000fe40000000f00 */
[----:B------:R-:W-:Y:S05]  /*be90*/  MOV R65, R63 ;  /* 0x0000003f00417202 */ /* 0x000fea0000000f00 */
[C---:B--2---:R-:W-:Y:S04]  /*bea0*/  IMAD.WIDE.U32 R2, R0.reuse, c[0x0][0x198], R64 ;  /* 0x0000660000027a25 */ /* 0x044fe800078e0040 */
[----:B------:R-:W-:Y:S05]  /*beb0*/  IMAD R0, R0, c[0x0][0x19c], RZ ;  /* 0x0000670000007a24 */ /* 0x000fea00078e02ff */
[----:B------:R-:W-:Y:S05]  /*bec0*/  IADD3 R3, R3, R0, RZ ;  /* 0x0000000003037210 */ /* 0x000fea0007ffe0ff */
[----:B-----5:R2:W-:Y:S02]  /*bed0*/  STG.E.128 [R2.64], R20 ;  /* 0x0000001402007986 */ /* 0x0205e4000c101d06 */
.L_x_2611:
[----:B------:R-:W-:Y:S05]  /*bee0*/  BSYNC B1 ;  /* 0x0000000000017941 */ /* 0x000fea0003800000 */
.L_x_2610:
        /* <DEDUP_REMOVED lines=11> */
[----:B-1----:R1:W5:Y:S01]  /*bfa0*/  LDG.E.128 R4, [R2.64] ;  /* 0x0000000602047981 */ /* 0x002362000c1e1d00 */
[----:B------:R-:W-:-:S05]  /*bfb0*/  @P0 BRA `(.L_x_2617) ;  /* 0x0000058000000947 */ /* 0x000fca0003800000 */
[-C--:B------:R-:W-:Y:S01]  /*bfc0*/  ISETP.GE.AND P0, PT, R14, R194.reuse, PT ;  /* 0x000000c20e00720c */ /* 0x080fe20003f06270 */
[----:B---3-5:R-:W-:Y:S01]  /*bfd0*/  IMAD.MOV.U32 R22, RZ, RZ, R4 ;  /* 0x000000ffff167224 */ /* 0x028fe200078e0004 */
[----:B------:R-:W-:Y:S02]  /*bfe0*/  MOV R0, R194 ;  /* 0x000000c200007202 */ /* 0x000fe40000000f00 */
[----:B------:R-:W-:Y:S02]  /*bff0*/  MOV R16, RZ ;  /* 0x000000ff00107202 */ /* 0x000fe40000000f00 */
[----:B------:R-:W-:Y:S02]  /*c000*/  MOV R29, R7 ;  /* 0x00000007001d7202 */ /* 0x000fe40000000f00 */
[----:B------:R-:W-:Y:S02]  /*c010*/  MOV R31, R5 ;  /* 0x00000005001f7202 */ /* 0x000fe40000000f00 */
[----:B------:R-:W-:Y:S03]  /*c020*/  MOV R30, R6 ;  /* 0x00000006001e7202 */ /* 0x000fe60000000f00 */
[----:B------:R-:W-:Y:S02]  /*c030*/  @P0 IADD3 R0, RZ, -UR29, RZ ;  /* 0x8000001dff000c10 */ /* 0x000fe4000fffe0ff */
[----:B------:R-:W-:Y:S02]  /*c040*/  @P0 IADD3 R16, RZ, -UR29, RZ ;  /* 0x8000001dff100c10 */ /* 0x000fe4000fffe0ff */
[C---:B-1----:R-:W-:Y:S04]  /*c050*/  LEA R2, P1, R0.reuse, R2, 0x1 ;  /* 0x0000000200027211 */ /* 0x042fe800078208ff */
[----:B------:R-:W-:Y:S02]  /*c060*/  LEA.HI.X.SX32 R3, R0, R3, 0x1, P1 ;  /* 0x0000000300037211 */ /* 0x000fe400008f0eff */
[----:B------:R-:W-:Y:S02]  /*c070*/  MOV R0, RZ ;  /* 0x000000ff00007202 */ /* 0x000fe40000000f00 */
[----:B------:R-:W-:Y:S02]  /*c080*/  IADD3 R17, P1, R132, R16, RZ ;  /* 0x0000001084117210 */ /* 0x000fe40007f3e0ff */
        /* <DEDUP_REMOVED lines=9> */
[----:B------:R-:W3:Y:S08]  /*c120*/  LDG.E.128 R196, [R196.64] ;  /* 0x00000006c4c47981 */ /* 0x000ef0000c1e1d00 */
[----:B------:R2:W4:Y:S01]  /*c130*/  LDG.E.128 R32, [R20.64] ;  /* 0x0000000614207981 */ /* 0x000522000c1e1d00 */
[--C-:B---3--:R-:W-:Y:S01]  /*c140*/  HADD2.F32 R4, -RZ, R197.reuse.H1_H1 ;  /* 0x300000c5ff047230 */ /* 0x108fe20000004100 */
[----:B--2---:R-:W-:Y:S01]  /*c150*/  IMAD.MOV.U32 R20, RZ, RZ, R16 ;  /* 0x000000ffff147224 */ /* 0x004fe200078e0010 */
[----:B------:R-:W-:Y:S01]  /*c160*/  HADD2.F32 R3, -RZ, R197.H0_H0 ;  /* 0x200000c5ff037230 */ /* 0x000fe20000004100 */
[----:B------:R-:W-:Y:S01]  /*c170*/  MOV R16, R19 ;  /* 0x0000001300107202 */ /* 0x000fe20000000f00 */
[--C-:B------:R-:W-:Y:S01]  /*c180*/  HADD2.F32 R19, -RZ, R17.reuse.H0_H0 ;  /* 0x20000011ff137230 */ /* 0x100fe20000004100 */
[----:B------:R-:W-:Y:S01]  /*c190*/  @!P0 FADD.FTZ R4, -R4, -RZ ;  /* 0x800000ff04048221 */ /* 0x000fe20000010100 */
[----:B------:R-:W-:Y:S01]  /*c1a0*/  HADD2.F32 R17, -RZ, R17.H1_H1 ;  /* 0x30000011ff117230 */ /* 0x000fe20000004100 */
[----:B------:R-:W-:Y:S01]  /*c1b0*/  @!P0 FADD.FTZ R3, -R3, -RZ ;  /* 0x800000ff03038221 */ /* 0x000fe20000010100 */
[--C-:B------:R-:W-:Y:S02]  /*c1c0*/  HADD2.F32 R7, -RZ, R199.reuse.H0_H0 ;  /* 0x200000c7ff077230 */ /* 0x100fe40000004100 */
[----:B------:R-:W-:Y:S01]  /*c1d0*/  HADD2.F32 R8, -RZ, R199.H1_H1 ;  /* 0x300000c7ff087230 */ /* 0x000fe20000004100 */
        /* <DEDUP_REMOVED lines=14> */
[----:B------:R-:W-:Y:S01]  /*c2c0*/  @!P0 FADD.FTZ R2, -R2, -RZ ;  /* 0x800000ff02028221 */ /* 0x000fe20000010100 */
[--C-:B------:R-:W-:Y:S01]  /*c2d0*/  HADD2.F32 R19, -RZ, R18.reuse.H0_H0 ;  /* 0x20000012ff137230 */ /* 0x100fe20000004100 */
[----:B------:R-:W-:Y:S01]  /*c2e0*/  FMUL.FTZ R7, R17, R7 ;  /* 0x0000000711077220 */ /* 0x000fe20000410000 */
[----:B------:R-:W-:Y:S01]  /*c2f0*/  HADD2.F32 R18, -RZ, R18.H1_H1 ;  /* 0x30000012ff127230 */ /* 0x000fe20000004100 */
[----:B------:R-:W-:Y:S01]  /*c300*/  FMUL.FTZ R8, R16, R8 ;  /* 0x0000000810087220 */ /* 0x000fe20000410000 */
[----:B------:R-:W-:Y:S01]  /*c310*/  HADD2.F32 R20, -RZ, R20.H1_H1 ;  /* 0x30000014ff147230 */ /* 0x000fe20000004100 */
[----:B------:R-:W-:Y:S01]  /*c320*/  FMUL.FTZ R0, R21, R0 ;  /* 0x0000000015007220 */ /* 0x000fe20000410000 */
[----:B------:R-:W-:Y:S01]  /*c330*/  HADD2.F32 R16, -RZ, R22.H0_H0 ;  /* 0x20000016ff107230 */ /* 0x000fe20000004100 */
[----:B------:R-:W-:Y:S01]  /*c340*/  FMUL.FTZ R5, R19, R5 ;  /* 0x0000000513057220 */ /* 0x000fe20000410000 */
[----:B----4-:R-:W-:Y:S01]  /*c350*/  HADD2.F32 R17, -RZ, R32.H0_H0 ;  /* 0x20000020ff117230 */ /* 0x010fe20000004100 */
[----:B------:R-:W-:Y:S01]  /*c360*/  FMUL.FTZ R6, R18, R6 ;  /* 0x0000000612067220 */ /* 0x000fe20000410000 */
[----:B------:R-:W-:Y:S01]  /*c370*/  HADD2.F32 R18, -RZ, R22.H1_H1 ;  /* 0x30000016ff127230 */ /* 0x000fe20000004100 */
[----:B------:R-:W-:Y:S01]  /*c380*/  FMUL.FTZ R2, R20, R2 ;  /* 0x0000000214027220 */ /* 0x000fe20000410000 */
[----:B------:R-:W-:Y:S01]  /*c390*/  HADD2.F32 R19, -RZ, R32.H1_H1 ;  /* 0x30000020ff137230 */ /* 0x000fe20000004100 */
[----:B------:R-:W-:Y:S01]  /*c3a0*/  FFMA.FTZ R0, R16, R17, R0 ;  /* 0x0000001110007223 */ /* 0x000fe20000010000 */
[----:B------:R-:W-:Y:S02]  /*c3b0*/  HADD2.F32 R20, -RZ, R31.H0_H0 ;  /* 0x2000001fff147230 */ /* 0x000fe40000004100 */
        /* <DEDUP_REMOVED lines=12> */
[----:B------:R-:W-:Y:S01]  /*c480*/  F2FP.PACK_AB R4, R4, R3 ;  /* 0x000000030404723e */ /* 0x000fe200000000ff */
[----:B------:R-:W-:Y:S02]  /*c490*/  HADD2.F32 R25, -RZ, R35.H0_H0 ;  /* 0x20000023ff197230 */ /* 0x000fe40000004100 */
[----:B------:R-:W-:Y:S01]  /*c4a0*/  HADD2.F32 R19, -RZ, R29.H0_H0 ;  /* 0x2000001dff137230 */ /* 0x000fe20000004100 */
[----:B------:R-:W-:Y:S01]  /*c4b0*/  FFMA.FTZ R6, R18, R24, R6 ;  /* 0x0000001812067223 */ /* 0x000fe20000010006 */
[----:B------:R-:W-:Y:S02]  /*c4c0*/  HADD2.F32 R26, -RZ, R35.H1_H1 ;  /* 0x30000023ff1a7230 */ /* 0x000fe40000004100 */
[----:B------:R-:W-:Y:S01]  /*c4d0*/  HADD2.F32 R20, -RZ, R29.H1_H1 ;  /* 0x3000001dff147230 */ /* 0x000fe20000004100 */
[----:B------:R-:W-:Y:S01]  /*c4e0*/  FFMA.FTZ R7, R19, R25, R7 ;  /* 0x0000001913077223 */ /* 0x000fe20000010007 */
[----:B------:R-:W-:Y:S02]  /*c4f0*/  F2FP.PACK_AB R6, R6, R5 ;  /* 0x000000050606723e */ /* 0x000fe400000000ff */
[----:B------:R-:W-:Y:S01]  /*c500*/  MOV R5, R4 ;  /* 0x0000000400057202 */ /* 0x000fe20000000f00 */
[----:B------:R-:W-:Y:S01]  /*c510*/  FFMA.FTZ R8, R20, R26, R8 ;  /* 0x0000001a14087223 */ /* 0x000fe20000010008 */
[----:B------:R-:W-:Y:S04]  /*c520*/  MOV R4, R0 ;  /* 0x0000000000047202 */ /* 0x000fe80000000f00 */
[----:B------:R-:W-:Y:S02]  /*c530*/  F2FP.PACK_AB R7, R8, R7 ;  /* 0x000000070807723e */ /* 0x000fe400000000ff */
.L_x_2617:
[----:B------:R-:W-:Y:S05]  /*c540*/  BSYNC B0 ;  /* 0x0000000000007941 */ /* 0x000fea0003800000 */
.L_x_2616:
[----:B------:R-:W-:Y:S02]  /*c550*/  MOV R0, 0x140 ;  /* 0x0000014000007802 */ /* 0x000fe40000000f00 */
[----:B---3--:R-:W-:Y:S05]  /*c560*/  MOV R65, R63 ;  /* 0x0000003f00417202 */ /* 0x008fea0000000f00 */
[C---:B-1----:R-:W-:Y:S04]  /*c570*/  IMAD.WIDE.U32 R2, R0.reuse, c[0x0][0x198], R64 ;  /* 0x0000660000027a25 */ /* 0x042fe800078e0040 */
[----:B------:R-:W-:Y:S05]  /*c580*/  IMAD R0, R0, c[0x0][0x19c], RZ ;  /* 0x0000670000007a24 */ /* 0x000fea00078e02ff */
[----:B------:R-:W-:Y:S05]  /*c590*/  IADD3 R3, R3, R0, RZ ;  /* 0x0000000003037210 */ /* 0x000fea0007ffe0ff */
[----:B-----5:R1:W-:Y:S02]  /*c5a0*/  STG.E.128 [R2.64], R4 ;  /* 0x0000000402007986 */ /* 0x0203e4000c101d06 */
.L_x_2615:
[----:B------:R-:W-:Y:S05]  /*c5b0*/  BSYNC B1 ;  /* 0x0000000000017941 */ /* 0x000fea0003800000 */
.L_x_2614:
[----:B------:R-:W-:Y:S01]  /*c5c0*/  LOP3.LUT P0, RZ, R236, 0x8, RZ, 0xc0, !PT ;  /* 0x00000008ecff7812 */ /* 0x000fe2000780c0ff */
[----:B------:R-:W-:Y:S01]  /*c5d0*/  @!UPT UIADD3 URZ, URZ, URZ, URZ ;  /* 0x0000003f3f3ff290 */ /* 0x000fe2000fffe03f */
[----:B------:R-:W-:Y:S11]  /*c5e0*/  BSSY B1, `(.L_x_2618) ;  /* 0x000006a000017945 */ /* 0x000ff60003800000 */
[----:B------:R-:W-:-:S05]  /*c5f0*/  @!P0 BRA `(.L_x_2619) ;  /* 0x0000068000008947 */ /* 0x000fca0003800000 */
[----:B------:R-:W-:Y:S01]  /*c600*/  IMAD.MOV.U32 R0, RZ, RZ, c[0x0][0x288] ;  /* 0x0000a200ff007624 */ /* 0x000fe200078e00ff */
[----:B------:R-:W-:Y:S01]  /*c610*/  MOV R16, R105 ;  /* 0x0000006900107202 */ /* 0x000fe20000000f00 */
        /* <DEDUP_REMOVED lines=8> */
[----:B--23-5:R-:W-:Y:S01]  /*c6a0*/  IMAD.MOV.U32 R22, RZ, RZ, R4 ;  /* 0x000000ffff167224 */ /* 0x02cfe200078e0004 */
[----:B------:R-:W-:Y:S02]  /*c6b0*/  MOV R3, R194 ;  /* 0x000000c200037202 */ /* 0x000fe40000000f00 */
[----:B------:R-:W-:Y:S02]  /*c6c0*/  MOV R0, RZ ;  /* 0x000000ff00007202 */ /* 0x000fe40000000f00 */
[----:B------:R-:W-:Y:S02]  /*c6d0*/  MOV R29, R7 ;  /* 0x00000007001d7202 */ /* 0x000fe40000000f00 */
[----:B------:R-:W-:Y:S02]  /*c6e0*/  MOV R31, R5 ;  /* 0x00000005001f7202 */ /* 0x000fe40000000f00 */
[----:B------:R-:W-:Y:S03]  /*c6f0*/  MOV R30, R6 ;  /* 0x00000006001e7202 */ /* 0x000fe60000000f00 */
[----:B------:R-:W-:Y:S02]  /*c700*/  @P0 IADD3 R3, RZ, -UR29, RZ ;  /* 0x8000001dff030c10 */ /* 0x000fe4000fffe0ff */
[----:B------:R-:W-:Y:S02]  /*c710*/  @P0 IADD3 R0, RZ, -UR29, RZ ;  /* 0x8000001dff000c10 */ /* 0x000fe4000fffe0ff */
[C---:B------:R-:W-:Y:S04]  /*c720*/  LEA R2, P1, R3.reuse, R16, 0x1 ;  /* 0x0000001003027211 */ /* 0x040fe800078208ff */
[----:B------:R-:W-:Y:S02]  /*c730*/  LEA.HI.X.SX32 R3, R3, R17, 0x1, P1 ;  /* 0x0000001103037211 */ /* 0x000fe400008f0eff */
[C---:B------:R-:W-:Y:S03]  /*c740*/  IADD3 R8, P1, R131.reuse, R0, RZ ;  /* 0x0000000083087210 */ /* 0x040fe60007f3e0ff */
[----:B-1----:R1:W2:Y:S01]  /*c750*/  LDG.E.128 R16, [R2.64] ;  /* 0x0000000602107981 */ /* 0x0022a2000c1e1d00 */
[----:B------:R-:W-:Y:S02]  /*c760*/  LEA.HI.X.SX32 R0, R0, R116, 0x1, P1 ;  /* 0x0000007400007211 */ /* 0x000fe400008f0eff */
[C---:B------:R-:W-:Y:S04]  /*c770*/  LEA R196, P1, R8.reuse, R107, 0x1 ;  /* 0x0000006b08c47211 */ /* 0x040fe800078208ff */
[----:B------:R-:W-:Y:S02]  /*c780*/  LEA.HI.X R197, R8, R106, R0, 0x1, P1 ;  /* 0x0000006a08c57211 */ /* 0x000fe400008f0c00 */
[----:B------:R-:W-:Y:S02]  /*c790*/  MOV R0, RZ ;  /* 0x000000ff00007202 */ /* 0x000fe40000000f00 */
[----:B------:R-:W-:Y:S02]  /*c7a0*/  @P0 IADD3 R0, RZ, -UR29, RZ ;  /* 0x8000001dff000c10 */ /* 0x000fe4000fffe0ff */
[----:B------:R-:W3:Y:S02]  /*c7b0*/  LDG.E.128 R196, [R196.64] ;  /* 0x00000006c4c47981 */ /* 0x000ee4000c1e1d00 */
[----:B-1----:R-:W-:Y:S04]  /*c7c0*/  IADD3 R3, P1, R131, R0, RZ ;  /* 0x0000000083037210 */ /* 0x002fe80007f3e0ff */
[----:B------:R-:W-:Y:S02]  /*c7d0*/  LEA.HI.X.SX32 R0, R0, R116, 0x1, P1 ;  /* 0x0000007400007211 */ /* 0x000fe400008f0eff */
[C---:B------:R-:W-:Y:S04]  /*c7e0*/  LEA R2, P1, R3.reuse, R109, 0x1 ;  /* 0x0000006d03027211 */ /* 0x040fe800078208ff */
[----:B------:R-:W-:Y:S05]  /*c7f0*/  LEA.HI.X R3, R3, R108, R0, 0x1, P1 ;  /* 0x0000006c03037211 */ /* 0x000fea00008f0c00 */
[----:B------:R1:W4:Y:S01]  /*c800*/  LDG.E.128 R32, [R2.64] ;  /* 0x0000000602207981 */ /* 0x000322000c1e1d00 */
[--C-:B---3--:R-:W-:Y:S01]  /*c810*/  HADD2.F32 R4, -RZ, R197.reuse.H1_H1 ;  /* 0x300000c5ff047230 */ /* 0x108fe20000004100 */
[----:B--2---:R-:W-:Y:S01]  /*c820*/  IMAD.MOV.U32 R20, RZ, RZ, R16 ;  /* 0x000000ffff147224 */ /* 0x004fe200078e0010 */
[----:B-1----:R-:W-:Y:S01]  /*c830*/  HADD2.F32 R3, -RZ, R197.H0_H0 ;  /* 0x200000c5ff037230 */ /* 0x002fe20000004100 */
        /* <DEDUP_REMOVED lines=61> */
.L_x_2621:
[----:B------:R-:W-:Y:S05]  /*cc10*/  BSYNC B0 ;  /* 0x0000000000007941 */ /* 0x000fea0003800000 */
.L_x_2620:
[----:B------:R-:W-:Y:S02]  /*cc20*/  MOV R0, 0x160 ;  /* 0x0000016000007802 */ /* 0x000fe40000000f00 */
[----:B---3--:R-:W-:Y:S05]  /*cc30*/  MOV R65, R63 ;  /* 0x0000003f00417202 */ /* 0x008fea0000000f00 */
[C---:B--2---:R-:W-:Y:S04]  /*cc40*/  IMAD.WIDE.U32 R2, R0.reuse, c[0x0][0x198], R64 ;  /* 0x0000660000027a25 */ /* 0x044fe800078e0040 */
[----:B------:R-:W-:Y:S05]  /*cc50*/  IMAD R0, R0, c[0x0][0x19c], RZ ;  /* 0x0000670000007a24 */ /* 0x000fea00078e02ff */
[----:B------:R-:W-:Y:S05]  /*cc60*/  IADD3 R3, R3, R0, RZ ;  /* 0x0000000003037210 */ /* 0x000fea0007ffe0ff */
[----:B-----5:R2:W-:Y:S02]  /*cc70*/  STG.E.128 [R2.64], R4 ;  /* 0x0000000402007986 */ /* 0x0205e4000c101d06 */
.L_x_2619:
[----:B------:R-:W-:Y:S05]  /*cc80*/  BSYNC B1 ;  /* 0x0000000000017941 */ /* 0x000fea0003800000 */
.L_x_2618:
[----:B------:R-:W-:Y:S01]  /*cc90*/  LOP3.LUT P0, RZ, R236, 0x10, RZ, 0xc0, !PT ;  /* 0x00000010ecff7812 */ /* 0x000fe2000780c0ff */
[----:B------:R-:W-:Y:S01]  /*cca0*/  @!UPT UIADD3 URZ, URZ, URZ, URZ ;  /* 0x0000003f3f3ff290 */ /* 0x000fe2000fffe03f */
[----:B------:R-:W-:Y:S11]  /*ccb0*/  BSSY B1, `(.L_x_2622) ;  /* 0x000006a000017945 */ /* 0x000ff60003800000 */
[----:B------:R-:W-:-:S05]  /*ccc0*/  @!P0 BRA `(.L_x_2623) ;  /* 0x0000068000008947 */ /* 0x000fca0003800000 */
[----:B------:R-:W-:Y:S01]  /*ccd0*/  IMAD.MOV.U32 R0, RZ, RZ, c[0x0][0x288] ;  /* 0x0000a200ff007624 */ /* 0x000fe200078e00ff */
[----:B-1----:R-:W-:Y:S01]  /*cce0*/  MOV R16, R105 ;  /* 0x0000006900107202 */ /* 0x002fe20000000f00 */
[----:B------:R-:W-:Y:S01]  /*ccf0*/  IMAD.MOV.U32 R17, RZ, RZ, R104 ;  /* 0x000000ffff117224 */ /* 0x000fe200078e0068 */
[----:B-----5:R-:W-:Y:S01]  /*cd00*/  ISETP.GE.AND P0, PT, R14, UR4, PT ;  /* 0x000000040e007c0c */ /* 0x020fe2000bf06270 */
[----:B------:R-:W-:Y:S02]  /*cd10*/  BSSY B0, `(.L_x_2624) ;  /* 0x000005d000007945 */ /* 0x000fe40003800000 */
[----:B------:R-:W-:Y:S05]  /*cd20*/  IMAD.WIDE.U32 R16, R0, 0x180, R16 ;  /* 0x0000018000107825 */ /* 0x000fea00078e0010 */
[----:B------:R-:W-:Y:S05]  /*cd30*/  IADD3 R17, R17, UR10, RZ ;  /* 0x0000000a11117c10 */ /* 0x000fea000fffe0ff */
[----:B--2---:R1:W5:Y:S01]  /*cd40*/  LDG.E.128 R4, [R16.64] ;  /* 0x0000000610047981 */ /* 0x004362000c1e1d00 */
        /* <DEDUP_REMOVED lines=10> */
[C---:B------:R-:W-:Y:S02]  /*cdf0*/  LEA R2, P1, R3.reuse, R16, 0x1 ;  /* 0x0000001003027211 */ /* 0x040fe400078208ff */
[----:B------:R-:W-:Y:S02]  /*ce00*/  IADD3 R0, P2, R130, R8, RZ ;  /* 0x0000000882007210 */ /* 0x000fe40007f5e0ff */
[----:B------:R-:W-:Y:S02]  /*ce10*/  LEA.HI.X.SX32 R3, R3, R17, 0x1, P1 ;  /* 0x0000001103037211 */ /* 0x000fe400008f0eff */
[----:B------:R-:W-:Y:S02]  /*ce20*/  LEA R196, P1, R0, R107, 0x1 ;  /* 0x0000006b00c47211 */ /* 0x000fe400078208ff */
[-C--:B------:R-:W-:Y:S01]  /*ce30*/  LEA.HI.X.SX32 R8, R8, R115.reuse, 0x1, P2 ;  /* 0x0000007308087211 */ /* 0x080fe200010f0eff */
[----:B-1----:R1:W2:Y:S03]  /*ce40*/  LDG.E.128 R16, [R2.64] ;  /* 0x0000000602107981 */ /* 0x0022a6000c1e1d00 */
        /* <DEDUP_REMOVED lines=73> */
.L_x_2625:
[----:B------:R-:W-:Y:S05]  /*d2e0*/  BSYNC B0 ;  /* 0x0000000000007941 */ /* 0x000fea0003800000 */
.L_x_2624:
[----:B------:R-:W-:Y:S02]  /*d2f0*/  MOV R0, 0x180 ;  /* 0x0000018000007802 */ /* 0x000fe40000000f00 */
[----:B---3--:R-:W-:Y:S05]  /*d300*/  MOV R65, R63 ;  /* 0x0000003f00417202 */ /* 0x008fea0000000f00 */
[C---:B------:R-:W-:Y:S04]  /*d310*/  IMAD.WIDE.U32 R2, R0.reuse, c[0x0][0x198], R64 ;  /* 0x0000660000027a25 */ /* 0x040fe800078e0040 */
[----:B------:R-:W-:Y:S05]  /*d320*/  IMAD R0, R0, c[0x0][0x19c], RZ ;  /* 0x0000670000007a24 */ /* 0x000fea00078e02ff */
[----:B------:R-:W-:Y:S05]  /*d330*/  IADD3 R3, R3, R0, RZ ;  /* 0x0000000003037210 */ /* 0x000fea0007ffe0ff */
[----:B-----5:R2:W-:Y:S02]  /*d340*/  STG.E.128 [R2.64], R4 ;  /* 0x0000000402007986 */ /* 0x0205e4000c101d06 */
.L_x_2623:
[----:B------:R-:W-:Y:S05]  /*d350*/  BSYNC B1 ;  /* 0x0000000000017941 */ /* 0x000fea0003800000 */
.L_x_2622:
        /* <DEDUP_REMOVED lines=22> */
[----:B------:R-:W-:Y:S02]  /*d4c0*/  LEA R2, P1, R3, R16, 0x1 ;  /* 0x0000001003027211 */ /* 0x000fe400078208ff */
[----:B------:R-:W-:Y:S02]  /*d4d0*/  IADD3 R0, P2, R129, R8, RZ ;  /* 0x0000000881007210 */ /* 0x000fe40007f5e0ff */
[----:B------:R-:W-:Y:S02]  /*d4e0*/  LEA.HI.X.SX32 R3, R3, R17, 0x1, P1 ;  /* 0x0000001103037211 */ /* 0x000fe400008f0eff */
[----:B------:R-:W-:Y:S02]  /*d4f0*/  LEA R196, P1, R0, R107, 0x1 ;  /* 0x0000006b00c47211 */ /* 0x000fe400078208ff */
[----:B------:R-:W-:Y:S01]  /*d500*/  LEA.HI.X.SX32 R8, R8, R114, 0x1, P2 ;  /* 0x0000007208087211 */ /* 0x000fe200010f0eff */
        /* <DEDUP_REMOVED lines=74> */
.L_x_2629:
[----:B------:R-:W-:Y:S05]  /*d9b0*/  BSYNC B0 ;  /* 0x0000000000007941 */ /* 0x000fea0003800000 */
.L_x_2628:
[----:B------:R-:W-:Y:S02]  /*d9c0*/  MOV R0, 0x1a0 ;  /* 0x000001a000007802 */ /* 0x000fe40000000f00 */
[----:B---3--:R-:W-:Y:S05]  /*d9d0*/  MOV R65, R63 ;  /* 0x0000003f00417202 */ /* 0x008fea0000000f00 */
[C---:B------:R-:W-:Y:S04]  /*d9e0*/  IMAD.WIDE.U32 R2, R0.reuse, c[0x0][0x198], R64 ;  /* 0x0000660000027a25 */ /* 0x040fe800078e0040 */
[----:B------:R-:W-:Y:S05]  /*d9f0*/  IMAD R0, R0, c[0x0][0x19c], RZ ;  /* 0x0000670000007a24 */ /* 0x000fea00078e02ff */
[----:B------:R-:W-:Y:S05]  /*da00*/  IADD3 R3, R3, R0, RZ ;  /* 0x0000000003037210 */ /* 0x000fea0007ffe0ff */
[----:B-----5:R2:W-:Y:S02]  /*da10*/  STG.E.128 [R2.64], R4 ;  /* 0x0000000402007986 */ /* 0x0205e4000c101d06 */
.L_x_2627:
[----:B------:R-:W-:Y:S05]  /*da20*/  BSYNC B1 ;  /* 0x0000000000017941 */ /* 0x000fea0003800000 */
.L_x_2626:
        /* <DEDUP_REMOVED lines=101> */
.L_x_2633:
[----:B------:R-:W-:Y:S05]  /*e080*/  BSYNC B0 ;  /* 0x0000000000007941 */ /* 0x000fea0003800000 */
.L_x_2632:
[----:B------:R-:W-:Y:S02]  /*e090*/  MOV R0, 0x1c0 ;  /* 0x000001c000007802 */ /* 0x000fe40000000f00 */
[----:B---3--:R-:W-:Y:S05]  /*e0a0*/  MOV R65, R63 ;  /* 0x0000003f00417202 */ /* 0x008fea0000000f00 */
[C---:B------:R-:W-:Y:S04]  /*e0b0*/  IMAD.WIDE.U32 R2, R0.reuse, c[0x0][0x198], R64 ;  /* 0x0000660000027a25 */ /* 0x040fe800078e0040 */
[----:B------:R-:W-:Y:S05]  /*e0c0*/  IMAD R0, R0, c[0x0][0x19c], RZ ;  /* 0x0000670000007a24 */ /* 0x000fea00078e02ff */
[----:B------:R-:W-:Y:S05]  /*e0d0*/  IADD3 R3, R3, R0, RZ ;  /* 0x0000000003037210 */ /* 0x000fea0007ffe0ff */
[----:B-----5:R2:W-:Y:S02]  /*e0e0*/  STG.E.128 [R2.64], R4 ;  /* 0x0000000402007986 */ /* 0x0205e4000c101d06 */
.L_x_2631:
[----:B------:R-:W-:Y:S05]  /*e0f0*/  BSYNC B1 ;  /* 0x0000000000017941 */ /* 0x000fea0003800000 */
.L_x_2630:
[----:B------:R-:W-:Y:S01]  /*e100*/  LOP3.LUT P0, RZ, R236, 0x100, RZ, 0xc0, !PT ;  /* 0x00000100ecff7812 */ /* 0x000fe2000780c0ff */
[----:B------:R-:W-:Y:S01]  /*e110*/  @!UPT UIADD3 URZ, URZ, URZ, URZ ;  /* 0x0000003f3f3ff290 */ /* 0x000fe2000fffe03f */
[----:B------:R-:W-:Y:S11]  /*e120*/  BSSY B1, `(.L_x_2634) ;  /* 0x0000069000017945 */ /* 0x000ff60003800000 */
[----:B------:R-:W-:-:S05]  /*e130*/  @!P0 BRA `(.L_x_2635) ;  /* 0x0000067000008947 */ /* 0x000fca0003800000 */
[----:B------:R-:W-:Y:S01]  /*e140*/  IMAD.MOV.U32 R0, RZ, RZ, c[0x0][0x288] ;  /* 0x0000a200ff007624 */ /* 0x000fe200078e00ff */
[----:B-12---:R-:W-:Y:S01]  /*e150*/  MOV R2, R105 ;  /* 0x0000006900027202 */ /* 0x006fe20000000f00 */
[----:B------:R-:W-:Y:S01]  /*e160*/  IMAD.MOV.U32 R3, RZ, RZ, R104 ;  /* 0x000000ffff037224 */ /* 0x000fe200078e0068 */
[----:B-----5:R-:W-:Y:S01]  /*e170*/  ISETP.GE.AND P0, PT, R14, UR4, PT ;  /* 0x000000040e007c0c */ /* 0x020fe2000bf06270 */
[----:B------:R-:W-:Y:S02]  /*e180*/  BSSY B0, `(.L_x_2636) ;  /* 0x000005c000007945 */ /* 0x000fe40003800000 */
[----:B------:R-:W-:Y:S05]  /*e190*/  IMAD.WIDE.U32 R2, R0, 0x1e0, R2 ;  /* 0x000001e000027825 */ /* 0x000fea00078e0002 */
[----:B------:R-:W-:Y:S05]  /*e1a0*/  IADD3 R3, R3, UR5, RZ ;  /* 0x0000000503037c10 */ /* 0x000fea000fffe0ff */
[----:B------:R1:W5:Y:S01]  /*e1b0*/  LDG.E.128 R4, [R2.64] ;  /* 0x0000000602047981 */ /* 0x000362000c1e1d00 */
[----:B------:R-:W-:-:S05]  /*e1c0*/  @P0 BRA `(.L_x_2637) ;  /* 0x0000057000000947 */ /* 0x000fca0003800000 */
[----:B------:R-:W-:Y:S01]  /*e1d0*/  ISETP.GE.AND P0, PT, R14, R194, PT ;  /* 0x000000c20e00720c */ /* 0x000fe20003f06270 */
[----:B---3-5:R-:W-:Y:S01]  /*e1e0*/  IMAD.MOV.U32 R22, RZ, RZ, R4 ;  /* 0x000000ffff167224 */ /* 0x028fe200078e0004 */
[----:B------:R-:W-:Y:S02]  /*e1f0*/  MOV R8, RZ ;  /* 0x000000ff00087202 */ /* 0x000fe40000000f00 */
[----:B------:R-:W-:Y:S02]  /*e200*/  MOV R29, R7 ;  /* 0x00000007001d7202 */ /* 0x000fe40000000f00 */
[----:B------:R-:W-:Y:S02]  /*e210*/  MOV R31, R5 ;  /* 0x00000005001f7202 */ /* 0x000fe40000000f00 */
[----:B------:R-:W-:Y:S05]  /*e220*/  MOV R30, R6 ;  /* 0x00000006001e7202 */ /* 0x000fea0000000f00 */
[----:B------:R-:W-:Y:S02]  /*e230*/  @P0 IADD3 R194, RZ, -UR29, RZ ;  /* 0x8000001dffc20c10 */ /* 0x000fe4000fffe0ff */
[----:B------:R-:W-:Y:S02]  /*e240*/  @P0 IADD3 R8, RZ, -UR29, RZ ;  /* 0x8000001dff080c10 */ /* 0x000fe4000fffe0ff */
[C---:B-1----:R-:W-:Y:S02]  /*e250*/  LEA R2, P1, R194.reuse, R2, 0x1 ;  /* 0x00000002c2027211 */ /* 0x042fe400078208ff */
[C---:B------:R-:W-:Y:S02]  /*e260*/  IADD3 R0, P2, R127.reuse, R8, RZ ;  /* 0x000000087f007210 */ /* 0x040fe40007f5e0ff */
[----:B------:R-:W-:Y:S02]  /*e270*/  LEA.HI.X.SX32 R3, R194, R3, 0x1, P1 ;  /* 0x00000003c2037211 */ /* 0x000fe400008f0eff */
[----:B------:R-:W-:Y:S02]  /*e280*/  LEA R196, P1, R0, R107, 0x1 ;  /* 0x0000006b00c47211 */ /* 0x000fe400078208ff */
[----:B------:R-:W-:Y:S01]  /*e290*/  LEA.HI.X.SX32 R8, R8, R112, 0x1, P2 ;  /* 0x0000007008087211 */ /* 0x000fe200010f0eff */
[----:B------:R1:W2:Y:S03]  /*e2a0*/  LDG.E.128 R16, [R2.64] ;  /* 0x0000000602107981 */ /* 0x0002a6000c1e1d00 */
        /* <DEDUP_REMOVED lines=73> */
.L_x_2637:
[----:B------:R-:W-:Y:S05]  /*e740*/  BSYNC B0 ;  /* 0x0000000000007941 */ /* 0x000fea0003800000 */
.L_x_2636:
[----:B------:R-:W-:Y:S02]  /*e750*/  MOV R0, 0x1e0 ;  /* 0x000001e000007802 */ /* 0x000fe40000000f00 */
[----:B---3--:R-:W-:Y:S05]  /*e760*/  MOV R65, R63 ;  /* 0x0000003f00417202 */ /* 0x008fea0000000f00 */
[C---:B-1----:R-:W-:Y:S04]  /*e770*/  IMAD.WIDE.U32 R2, R0.reuse, c[0x0][0x198], R64 ;  /* 0x0000660000027a25 */ /* 0x042fe800078e0040 */
[----:B------:R-:W-:Y:S05]  /*e780*/  IMAD R0, R0, c[0x0][0x19c], RZ ;  /* 0x0000670000007a24 */ /* 0x000fea00078e02ff */
[----:B------:R-:W-:Y:S05]  /*e790*/  IADD3 R3, R3, R0, RZ ;  /* 0x0000000003037210 */ /* 0x000fea0007ffe0ff */
[----:B-----5:R1:W-:Y:S02]  /*e7a0*/  STG.E.128 [R2.64], R4 ;  /* 0x0000000402007986 */ /* 0x0203e4000c101d06 */
.L_x_2635:
[----:B------:R-:W-:Y:S05]  /*e7b0*/  BSYNC B1 ;  /* 0x0000000000017941 */ /* 0x000fea0003800000 */
.L_x_2634:
[----:B-12---:R-:W-:Y:S01]  /*e7c0*/  MOV R5, R108 ;  /* 0x0000006c00057202 */ /* 0x006fe20000000f00 */
[----:B------:R-:W-:Y:S01]  /*e7d0*/  IMAD.MOV.U32 R0, RZ, RZ, c[0x0][0x230] ;  /* 0x00008c00ff007624 */ /* 0x000fe200078e00ff */
[----:B------:R-:W-:Y:S01]  /*e7e0*/  MOV R3, R106 ;  /* 0x0000006a00037202 */ /* 0x000fe20000000f00 */
[----:B------:R-:W-:Y:S01]  /*e7f0*/  IMAD.MOV.U32 R4, RZ, RZ, R109 ;  /* 0x000000ffff047224 */ /* 0x000fe200078e006d */
[----:B------:R-:W-:Y:S01]  /*e800*/  ULDC UR4, c[0x0][0x230] ;  /* 0x00008c0000047ab9 */ /* 0x000fe20000000800 */
[----:B------:R-:W-:Y:S02]  /*e810*/  IMAD.U32 R0, R0, -0x80, RZ ;  /* 0xffffff8000007824 */ /* 0x000fe400078e00ff */
[----:B------:R-:W-:Y:S03]  /*e820*/  IMAD.MOV.U32 R2, RZ, RZ, R107 ;  /* 0x000000ffff027224 */ /* 0x000fe600078e006b */
[C---:B------:R-:W-:Y:S02]  /*e830*/  LEA R109, P1, R0.reuse, R4, 0x1 ;  /* 0x00000004006d7211 */ /* 0x040fe400078208ff */
[C---:B------:R-:W-:Y:S02]  /*e840*/  LEA R107, P0, R0.reuse, R2, 0x1 ;  /* 0x00000002006b7211 */ /* 0x040fe400078008ff */
[C---:B------:R-:W-:Y:S02]  /*e850*/  LEA.HI.X.SX32 R108, R0.reuse, R5, 0x1, P1 ;  /* 0x00000005006c7211 */ /* 0x040fe400008f0eff */
[----:B------:R-:W-:Y:S01]  /*e860*/  LEA.HI.X.SX32 R106, R0, R3, 0x1, P0 ;  /* 0x00000003006a7211 */ /* 0x000fe200000f0eff */
[----:B------:R-:W-:-:S05]  /*e870*/  BRA `(.L_x_2573) ;  /* 0x00000c6000007947 */ /* 0x000fca0003800000 */
.L_x_2539:
[----:B------:R-:W-:Y:S01]  /*e880*/  @P1 IMAD.MOV.U32 R3, RZ, RZ, R104 ;  /* 0x000000ffff031224 */ /* 0x000fe200078e0068 */
[----:B------:R-:W-:Y:S01]  /*e890*/  @P1 MOV R2, R105 ;  /* 0x0000006900021202 */ /* 0x000fe20000000f00 */
[----:B------:R-:W-:Y:S01]  /*e8a0*/  UMOV UR4, URZ ;  /* 0x0000003f00047c82 */ /* 0x000fe20008000000 */
[----:B------:R-:W-:Y:S02]  /*e8b0*/  @P1 MOV R65, R63 ;  /* 0x0000003f00411202 */ /* 0x000fe40000000f00 */
[C---:B------:R-:W-:Y:S01]  /*e8c0*/  @P4 LEA R20, P0, R111.reuse, R105, 0x1 ;  /* 0x000000696f144211 */ /* 0x040fe200078008ff */
[----:B-1----:R1:W2:Y:S01]  /*e8d0*/  @P1 LDG.E.128 R4, [R2.64] ;  /* 0x0000000602041981 */ /* 0x0022a2000c1e1d00 */
[----:B------:R-:W-:Y:S02]  /*e8e0*/  P2R R0, PR, RZ, 0x40 ;  /* 0x00000040ff007803 */ /* 0x000fe40000000000 */
[----:B------:R-:W-:Y:S02]  /*e8f0*/  @P4 LEA.HI.X R21, R111, R104, R110, 0x1, P0 ;  /* 0x000000686f154211 */ /* 0x000fe400000f0c6e */
[C---:B------:R-:W-:Y:S02]  /*e900*/  @P4 LEA R18, P0, R47.reuse, R64, 0x1 ;  /* 0x000000402f124211 */ /* 0x040fe400078008ff */
[----:B------:R-:W-:Y:S02]  /*e910*/  LOP3.LUT P6, RZ, R236, 0x1, RZ, 0xc0, !PT ;  /* 0x00000001ecff7812 */ /* 0x000fe400078cc0ff */
[----:B------:R-:W-:Y:S11]  /*e920*/  @P4 LEA.HI.X R19, R47, R63, R46, 0x1, P0 ;  /* 0x0000003f2f134211 */ /* 0x000ff600000f0c2e */
[C---:B------:R-:W-:Y:S04]  /*e930*/  @P6 LEA R16, P0, R69.reuse, R105, 0x1 ;  /* 0x0000006945106211 */ /* 0x040fe800078008ff */
[----:B------:R-:W-:Y:S02]  /*e940*/  @P6 LEA.HI.X R17, R69, R104, R68, 0x1, P0 ;  /* 0x0000006845116211 */ /* 0x000fe400000f0c44 */
[C---:B-1----:R-:W-:Y:S04]  /*e950*/  @P6 LEA R2, P0, R186.reuse, R64, 0x1 ;  /* 0x00000040ba026211 */ /* 0x042fe800078008ff */
[----:B------:R-:W-:Y:S01]  /*e960*/  @P6 LEA.HI.X R3, R186, R63, R70, 0x1, P0 ;  /* 0x0000003fba036211 */ /* 0x000fe200000f0c46 */
[----:B--2---:R1:W-:Y:S01]  /*e970*/  @P1 STG.E.128 [R64.64], R4 ;  /* 0x0000000440001986 */ /* 0x0043e2000c101d06 */
[----:B------:R-:W-:Y:S11]  /*e980*/  LOP3.LUT P1, RZ, R236, 0x40, RZ, 0xc0, !PT ;  /* 0x00000040ecff7812 */ /* 0x000ff6000782c0ff */
[----:B------:R-:W-:Y:S02]  /*e990*/  @!UPT UIADD3 URZ, URZ, URZ, URZ ;  /* 0x0000003f3f3ff290 */ /* 0x000fe4000fffe03f */
[C---:B------:R-:W-:Y:S04]  /*e9a0*/  @P1 LEA R22, P0, R72.reuse, R105, 0x1 ;  /* 0x0000006948161211 */ /* 0x040fe800078008ff */
[----:B------:R-:W-:Y:S01]  /*e9b0*/  @P1 LEA.HI.X R23, R72, R104, R71, 0x1, P0 ;  /* 0x0000006848171211 */ /* 0x000fe200000f0c47 */
[----:B-1----:R-:W-:Y:S01]  /*e9c0*/  @P3 IMAD.MOV.U32 R65, RZ, RZ, R63 ;  /* 0x000000ffff413224 */ /* 0x002fe200078e003f */
[----:B------:R1:W2:Y:S02]  /*e9d0*/  @P4 LDG.E.128 R4, [R20.64] ;  /* 0x0000000614044981 */ /* 0x0002a4000c1e1d00 */
[C---:B-1----:R-:W-:Y:S04]  /*e9e0*/  @P1 LEA R20, P0, R190.reuse, R64, 0x1 ;  /* 0x00000040be141211 */ /* 0x042fe800078008ff */
[----:B------:R-:W-:Y:S01]  /*e9f0*/  @P1 LEA.HI.X R21, R190, R63, R73, 0x1, P0 ;  /* 0x0000003fbe151211 */ /* 0x000fe200000f0c49 */
[----:B--2---:R1:W-:Y:S01]  /*ea00*/  @P4 STG.E.128 [R18.64], R4 ;  /* 0x0000000412004986 */ /* 0x0043e2000c101d06 */
[----:B------:R-:W-:Y:S04]  /*ea10*/  LOP3.LUT P4, RZ, R236, 0x200, RZ, 0xc0, !PT ;  /* 0x00000200ecff7812 */ /* 0x000fe8000788c0ff */
[----:B-1----:R1:W2:Y:S09]  /*ea20*/  @P6 LDG.E.128 R4, [R16.64] ;  /* 0x0000000610046981 */ /* 0x0022b2000c1e1d00 */
[C---:B------:R-:W-:Y:S04]  /*ea30*/  @P4 LEA R18, P0, R75.reuse, R105, 0x1 ;  /* 0x000000694b124211 */ /* 0x040fe800078008ff */
[----:B------:R-:W-:Y:S02]  /*ea40*/  @P4 LEA.HI.X R19, R75, R104, R74, 0x1, P0 ;  /* 0x000000684b134211 */ /* 0x000fe400000f0c4a */
[C---:B-1----:R-:W-:Y:S04]  /*ea50*/  @P4 LEA R16, P0, R188.reuse, R64, 0x1 ;  /* 0x00000040bc104211 */ /* 0x042fe800078008ff */
[----:B------:R-:W-:Y:S02]  /*ea60*/  @P4 LEA.HI.X R17, R188, R63, R76, 0x1, P0 ;  /* 0x0000003fbc114211 */ /* 0x000fe400000f0c4c */
[C---:B------:R-:W-:Y:S02]  /*ea70*/  LOP3.LUT P0, RZ, R236.reuse, 0x200, RZ, 0xc0, !PT ;  /* 0x00000200ecff7812 */ /* 0x040fe4000780c0ff */
[----:B------:R-:W-:Y:S01]  /*ea80*/  LOP3.LUT P4, RZ, R236, 0x4, RZ, 0xc0, !PT ;  /* 0x00000004ecff7812 */ /* 0x000fe2000788c0ff */
[----:B--2---:R1:W-:Y:S01]  /*ea90*/  @P6 STG.E.128 [R2.64], R4 ;  /* 0x0000000402006986 */ /* 0x0043e2000c101d06 */
[----:B------:R-:W-:Y:S02]  /*eaa0*/  ISETP.NE.AND P6, PT, R0, RZ, PT ;  /* 0x000000ff0000720c */ /* 0x000fe40003fc5270 */
[----:B------:R-:W-:Y:S05]  /*eab0*/  @P3 MOV R0, c[0x0][0x28c] ;  /* 0x0000a30000003a02 */ /* 0x000fea0000000f00 */
[----:B------:R-:W-:Y:S02]  /*eac0*/  @P3 IMAD R0, R0, 0x60, RZ ;  /* 0x0000006000003824 */ /* 0x000fe400078e02ff */
[----:B-1----:R-:W-:Y:S01]  /*ead0*/  @P3 IMAD.MOV.U32 R2, RZ, RZ, c[0x0][0x288] ;  /* 0x0000a200ff023624 */ /* 0x002fe200078e00ff */
[----:B------:R-:W-:Y:S01]  /*eae0*/  @P3 MOV R5, R104 ;  /* 0x0000006800053202 */ /* 0x000fe20000000f00 */
[----:B------:R-:W-:Y:S04]  /*eaf0*/  @P3 IMAD.MOV.U32 R4, RZ, RZ, R105 ;  /* 0x000000ffff043224 */ /* 0x000fe800078e0069 */
[----:B------:R-:W-:Y:S04]  /*eb00*/  @P3 IMAD.WIDE.U32 R2, R2, 0x60, R4 ;  /* 0x0000006002023825 */ /* 0x000fe800078e0004 */
[----:B------:R-:W-:Y:S01]  /*eb10*/  @P3 IMAD.IADD R3, R3, 0x1, R0 ;  /* 0x0000000103033824 */ /* 0x000fe200078e0200 */
[----:B------:R-:W-:Y:S04]  /*eb20*/  @P3 MOV R0, 0x60 ;  /* 0x0000006000003802 */ /* 0x000fe80000000f00 */
[----:B------:R1:W2:Y:S02]  /*eb30*/  @P3 LDG.E.128 R4, [R2.64] ;  /* 0x0000000602043981 */ /* 0x0002a4000c1e1d00 */
[C---:B-1----:R-:W-:Y:S04]  /*eb40*/  @P3 IMAD.WIDE.U32 R2, R0.reuse, c[0x0][0x198], R64 ;  /* 0x0000660000023a25 */ /* 0x042fe800078e0040 */
[----:B------:R-:W-:Y:S02]  /*eb50*/  @P3 IMAD R0, R0, c[0x0][0x19c], RZ ;  /* 0x0000670000003a24 */ /* 0x000fe400078e02ff */
[----:B------:R-:W-:Y:S03]  /*eb60*/  @P2 IMAD.MOV.U32 R65, RZ, RZ, R63 ;  /* 0x000000ffff412224 */ /* 0x000fe600078e003f */
[----:B------:R-:W-:Y:S02]  /*eb70*/  @P3 IADD3 R3, R3, R0, RZ ;  /* 0x0000000003033210 */ /* 0x000fe40007ffe0ff */
[----:B------:R-:W-:Y:S05]  /*eb80*/  @P2 MOV R0, c[0x0][0x28c] ;  /* 0x0000a30000002a02 */ /* 0x000fea0000000f00 */
[----:B------:R-:W-:Y:S01]  /*eb90*/  @P2 IMAD R0, R0, 0xa0, RZ ;  /* 0x000000a000002824 */ /* 0x000fe200078e02ff */
[----:B--2---:R1:W-:Y:S01]  /*eba0*/  @P3 STG.E.128 [R2.64], R4 ;  /* 0x0000000402003986 */ /* 0x0043e2000c101d06 */
[C---:B------:R-:W-:Y:S01]  /*ebb0*/  LOP3.LUT P3, RZ, R236.reuse, 0x2, RZ, 0xc0, !PT ;  /* 0x00000002ecff7812 */ /* 0x040fe2000786c0ff */
[----:B-1----:R-:W-:Y:S03]  /*ebc0*/  @P2 IMAD.MOV.U32 R2, RZ, RZ, c[0x0][0x288] ;  /* 0x0000a200ff022624 */ /* 0x002fe600078e00ff */
[----:B------:R-:W2:Y:S05]  /*ebd0*/  @P1 LDG.E.128 R4, [R22.64] ;  /* 0x0000000616041981 */ /* 0x000eaa000c1e1d00 */
[----:B--2---:R1:W-:Y:S01]  /*ebe0*/  @P1 STG.E.128 [R20.64], R4 ;  /* 0x0000000414001986 */ /* 0x0043e2000c101d06 */
[----:B------:R-:W-:Y:S01]  /*ebf0*/  LOP3.LUT P1, RZ, R236, 0x8, RZ, 0xc0, !PT ;  /* 0x00000008ecff7812 */ /* 0x000fe2000782c0ff */
[----:B-1----:R-:W-:Y:S01]  /*ec00*/  @P2 IMAD.MOV.U32 R4, RZ, RZ, R105 ;  /* 0x000000ffff042224 */ /* 0x002fe200078e0069 */
[----:B------:R-:W-:Y:S05]  /*ec10*/  @P2 MOV R5, R104 ;  /* 0x0000006800052202 */ /* 0x000fea0000000f00 */
        /* <DEDUP_REMOVED lines=10> */
[----:B--2---:R1:W-:Y:S02]  /*ecc0*/  @P2 STG.E.128 [R2.64], R4 ;  /* 0x0000000402002986 */ /* 0x0043e4000c101d06 */
        /* <DEDUP_REMOVED lines=28> */
[----:B-1----:R-:W-:Y:S03]  /*ee90*/  @P3 IMAD.MOV.U32 R2, RZ, RZ, c[0x0][0x288] ;  /* 0x0000a200ff023624 */ /* 0x002fe600078e00ff */
[----:B------:R-:W2:Y:S05]  /*eea0*/  @P0 LDG.E.128 R4, [R18.64] ;  /* 0x0000000612040981 */ /* 0x000eaa000c1e1d00 */
[----:B--2---:R1:W-:Y:S01]  /*eeb0*/  @P0 STG.E.128 [R16.64], R4 ;  /* 0x0000000410000986 */ /* 0x0043e2000c101d06 */
[----:B------:R-:W-:Y:S01]  /*eec0*/  LOP3.LUT P0, RZ, R236, 0x10, RZ, 0xc0, !PT ;  /* 0x00000010ecff7812 */ /* 0x000fe2000780c0ff */
[----:B-1----:R-:W-:Y:S01]  /*eed0*/  @P3 IMAD.MOV.U32 R4, RZ, RZ, R105 ;  /* 0x000000ffff043224 */ /* 0x002fe200078e0069 */
[----:B------:R-:W-:Y:S01]  /*eee0*/  @P3 MOV R5, R104 ;  /* 0x0000006800053202 */ /* 0x000fe20000000f00 */
[----:B------:R-:W-:Y:S01]  /*eef0*/  @P1 IMAD.MOV.U32 R17, RZ, RZ, R104 ;  /* 0x000000ffff111224 */ /* 0x000fe200078e0068 */
[----:B------:R-:W-:Y:S03]  /*ef00*/  @P1 MOV R16, R105 ;  /* 0x0000006900101202 */ /* 0x000fe60000000f00 */
[----:B------:R-:W-:Y:S04]  /*ef10*/  @P3 IMAD.WIDE.U32 R2, R2, 0x120, R4 ;  /* 0x0000012002023825 */ /* 0x000fe800078e0004 */
[----:B------:R-:W-:Y:S01]  /*ef20*/  @P3 IMAD.IADD R3, R3, 0x1, R0 ;  /* 0x0000000103033824 */ /* 0x000fe200078e0200 */
[----:B------:R-:W-:Y:S04]  /*ef30*/  @P3 MOV R0, 0x120 ;  /* 0x0000012000003802 */ /* 0x000fe80000000f00 */
[----:B------:R1:W2:Y:S02]  /*ef40*/  @P3 LDG.E.128 R4, [R2.64] ;  /* 0x0000000602043981 */ /* 0x0002a4000c1e1d00 */
[C---:B-1----:R-:W-:Y:S01]  /*ef50*/  @P3 IMAD.WIDE.U32 R2, R0.reuse, c[0x0][0x198], R64 ;  /* 0x0000660000023a25 */ /* 0x042fe200078e0040 */
[----:B------:R-:W-:Y:S03]  /*ef60*/  @P4 MOV R65, R63 ;  /* 0x0000003f00414202 */ /* 0x000fe60000000f00 */
[----:B------:R-:W-:Y:S05]  /*ef70*/  @P3 IMAD R0, R0, c[0x0][0x19c], RZ ;  /* 0x0000670000003a24 */ /* 0x000fea00078e02ff */
[----:B------:R-:W-:Y:S02]  /*ef80*/  @P3 IADD3 R3, R3, R0, RZ ;  /* 0x0000000003033210 */ /* 0x000fe40007ffe0ff */
[----:B------:R-:W-:Y:S05]  /*ef90*/  @P4 MOV R0, c[0x0][0x28c] ;  /* 0x0000a30000004a02 */ /* 0x000fea0000000f00 */
[----:B------:R-:W-:Y:S01]  /*efa0*/  @P4 IMAD R0, R0, 0x140, RZ ;  /* 0x0000014000004824 */ /* 0x000fe200078e02ff */
[----:B--2---:R1:W-:Y:S01]  /*efb0*/  @P3 STG.E.128 [R2.64], R4 ;  /* 0x0000000402003986 */ /* 0x0043e2000c101d06 */
[----:B------:R-:W-:Y:S01]  /*efc0*/  LOP3.LUT P3, RZ, R236, 0x20, RZ, 0xc0, !PT ;  /* 0x00000020ecff7812 */ /* 0x000fe2000786c0ff */
[----:B-1----:R-:W-:Y:S01]  /*efd0*/  @P4 IMAD.MOV.U32 R2, RZ, RZ, c[0x0][0x288] ;  /* 0x0000a200ff024624 */ /* 0x002fe200078e00ff */
[-C--:B------:R-:W-:Y:S01]  /*efe0*/  @P4 MOV R5, R104.reuse ;  /* 0x0000006800054202 */ /* 0x080fe20000000f00 */
[----:B------:R-:W-:Y:S04]  /*eff0*/  @P4 IMAD.MOV.U32 R4, RZ, RZ, R105 ;  /* 0x000000ffff044224 */ /* 0x000fe800078e0069 */
[----:B------:R-:W-:Y:S04]  /*f000*/  @P4 IMAD.WIDE.U32 R2, R2, 0x140, R4 ;  /* 0x0000014002024825 */ /* 0x000fe800078e0004 */
[----:B------:R-:W-:Y:S01]  /*f010*/  @P4 IMAD.IADD R3, R3, 0x1, R0 ;  /* 0x0000000103034824 */ /* 0x000fe200078e0200 */
[----:B------:R-:W-:Y:S04]  /*f020*/  @P1 MOV R0, c[0x0][0x28c] ;  /* 0x0000a30000001a02 */ /* 0x000fe80000000f00 */
[----:B------:R1:W2:Y:S01]  /*f030*/  @P4 LDG.E.128 R4, [R2.64] ;  /* 0x0000000602044981 */ /* 0x0002a2000c1e1d00 */
[----:B------:R-:W-:Y:S02]  /*f040*/  @P1 IMAD R0, R0, 0x160, RZ ;  /* 0x0000016000001824 */ /* 0x000fe400078e02ff */
[----:B-1----:R-:W-:Y:S01]  /*f050*/  @P4 IMAD.MOV.U32 R3, RZ, RZ, 0x140 ;  /* 0x00000140ff034424 */ /* 0x002fe200078e00ff */
[----:B------:R-:W-:Y:S03]  /*f060*/  @P1 MOV R2, c[0x0][0x288] ;  /* 0x0000a20000021a02 */ /* 0x000fe60000000f00 */
[C---:B------:R-:W-:Y:S04]  /*f070*/  @P4 IMAD.WIDE.U32 R18, R3.reuse, c[0x0][0x198], R64 ;  /* 0x0000660003124a25 */ /* 0x040fe800078e0040 */
[----:B------:R-:W-:Y:S02]  /*f080*/  @P4 IMAD R3, R3, c[0x0][0x19c], RZ ;  /* 0x0000670003034a24 */ /* 0x000fe400078e02ff */
[----:B------:R-:W-:Y:S01]  /*f090*/  @P1 IMAD.WIDE.U32 R16, R2, 0x160, R16 ;  /* 0x0000016002101825 */ /* 0x000fe200078e0010 */
[----:B------:R-:W-:Y:S02]  /*f0a0*/  @P0 MOV R2, c[0x0][0x288] ;  /* 0x0000a20000020a02 */ /* 0x000fe40000000f00 */
[----:B------:R-:W-:Y:S01]  /*f0b0*/  @P4 IADD3 R19, R19, R3, RZ ;  /* 0x0000000313134210 */ /* 0x000fe20007ffe0ff */
[----:B------:R-:W-:Y:S01]  /*f0c0*/  @P1 IMAD.IADD R17, R17, 0x1, R0 ;  /* 0x0000000111111824 */ /* 0x000fe200078e0200 */
[----:B------:R-:W-:Y:S01]  /*f0d0*/  @P1 MOV R3, 0x160 ;  /* 0x0000016000031802 */ /* 0x000fe20000000f00 */
[----:B------:R-:W-:Y:S02]  /*f0e0*/  @P1 IMAD.MOV.U32 R65, RZ, RZ, R63 ;  /* 0x000000ffff411224 */ /* 0x000fe400078e003f */
[----:B------:R-:W-:Y:S04]  /*f0f0*/  @P0 IMAD.MOV.U32 R0, RZ, RZ, c[0x0][0x28c] ;  /* 0x0000a300ff000624 */ /* 0x000fe800078e00ff */
[----:B------:R-:W-:Y:S01]  /*f100*/  @P0 IMAD R0, R0, 0x180, RZ ;  /* 0x0000018000000824 */ /* 0x000fe200078e02ff */
[----:B--2---:R1:W-:Y:S01]  /*f110*/  @P4 STG.E.128 [R18.64], R4 ;  /* 0x0000000412004986 */ /* 0x0043e2000c101d06 */
[----:B------:R-:W-:Y:S01]  /*f120*/  LOP3.LUT P4, RZ, R236, 0x80, RZ, 0xc0, !PT ;  /* 0x00000080ecff7812 */ /* 0x000fe2000788c0ff */
[C---:B-1----:R-:W-:Y:S03]  /*f130*/  @P1 IMAD.WIDE.U32 R18, R3.reuse, c[0x0][0x198], R64 ;  /* 0x0000660003121a25 */ /* 0x042fe600078e0040 */
[----:B------:R1:W2:Y:S01]  /*f140*/  @P1 LDG.E.128 R4, [R16.64] ;  /* 0x0000000610041981 */ /* 0x0002a2000c1e1d00 */
[----:B------:R-:W-:Y:S01]  /*f150*/  @P0 MOV R65, R63 ;  /* 0x0000003f00410202 */ /* 0x000fe20000000f00 */
[----:B------:R-:W-:Y:S05]  /*f160*/  @P1 IMAD R3, R3, c[0x0][0x19c], RZ ;  /* 0x0000670003031a24 */ /* 0x000fea00078e02ff */
[----:B------:R-:W-:Y:S02]  /*f170*/  @P1 IADD3 R19, R19, R3, RZ ;  /* 0x0000000313131210 */ /* 0x000fe40007ffe0ff */
[----:B------:R-:W-:Y:S02]  /*f180*/  @P0 MOV R3, 0x180 ;  /* 0x0000018000030802 */ /* 0x000fe40000000f00 */
[----:B-1----:R-:W-:Y:S02]  /*f190*/  @P0 MOV R16, R105 ;  /* 0x0000006900100202 */ /* 0x002fe40000000f00 */
[----:B------:R-:W-:Y:S05]  /*f1a0*/  @P0 MOV R17, R104 ;  /* 0x0000006800110202 */ /* 0x000fea0000000f00 */
[----:B------:R-:W-:Y:S04]  /*f1b0*/  @P0 IMAD.WIDE.U32 R16, R2, 0x180, R16 ;  /* 0x0000018002100825 */ /* 0x000fe800078e0010 */
[----:B------:R-:W-:Y:S01]  /*f1c0*/  @P3 IMAD.MOV.U32 R2, RZ, RZ, c[0x0][0x288] ;  /* 0x0000a200ff023624 */ /* 0x000fe200078e00ff */
[----:B------:R-:W-:Y:S02]  /*f1d0*/  @P0 IADD3 R17, R17, R0, RZ ;  /* 0x0000000011110210 */ /* 0x000fe40007ffe0ff */
[----:B------:R-:W-:Y:S05]  /*f1e0*/  @P3 MOV R0, c[0x0][0x28c] ;  /* 0x0000a30000003a02 */ /* 0x000fea0000000f00 */
[----:B------:R-:W-:Y:S01]  /*f1f0*/  @P3 IMAD R0, R0, 0x1a0, RZ ;  /* 0x000001a000003824 */ /* 0x000fe200078e02ff */
[----:B--2---:R1:W-:Y:S01]  /*f200*/  @P1 STG.E.128 [R18.64], R4 ;  /* 0x0000000412001986 */ /* 0x0043e2000c101d06 */
[----:B------:R-:W-:Y:S01]  /*f210*/  LOP3.LUT P1, RZ, R236, 0x100, RZ, 0xc0, !PT ;  /* 0x00000100ecff7812 */ /* 0x000fe2000782c0ff */
[C---:B-1----:R-:W-:Y:S03]  /*f220*/  @P0 IMAD.WIDE.U32 R18, R3.reuse, c[0x0][0x198], R64 ;  /* 0x0000660003120a25 */ /* 0x042fe600078e0040 */
[----:B------:R1:W2:Y:S01]  /*f230*/  @P0 LDG.E.128 R4, [R16.64] ;  /* 0x0000000610040981 */ /* 0x0002a2000c1e1d00 */
[----:B------:R-:W-:Y:S01]  /*f240*/  @P3 MOV R65, R63 ;  /* 0x0000003f00413202 */ /* 0x000fe20000000f00 */
[----:B------:R-:W-:Y:S04]  /*f250*/  @P0 IMAD R3, R3, c[0x0][0x19c], RZ ;  /* 0x0000670003030a24 */ /* 0x000fe800078e02ff */
[----:B------:R-:W-:Y:S02]  /*f260*/  @P0 IMAD.IADD R19, R19, 0x1, R3 ;  /* 0x0000000113130824 */ /* 0x000fe400078e0203 */
[----:B------:R-:W-:Y:S02]  /*f270*/  @P3 IMAD.MOV.U32 R3, RZ, RZ, 0x1a0 ;  /* 0x000001a0ff033424 */ /* 0x000fe400078e00ff */
[----:B-1----:R-:W-:Y:S01]  /*f280*/  @P3 IMAD.MOV.U32 R16, RZ, RZ, R105 ;  /* 0x000000ffff103224 */ /* 0x002fe200078e0069 */
[----:B------:R-:W-:Y:S05]  /*f290*/  @P3 MOV R17, R104 ;  /* 0x0000006800113202 */ /* 0x000fea0000000f00 */
[----:B------:R-:W-:Y:S01]  /*f2a0*/  @P3 IMAD.WIDE.U32 R16, R2, 0x1a0, R16 ;  /* 0x000001a002103825 */ /* 0x000fe200078e0010 */
[----:B------:R-:W-:Y:S04]  /*f2b0*/  @P4 MOV R2, c[0x0][0x288] ;  /* 0x0000a20000024a02 */ /* 0x000fe80000000f00 */
[----:B------:R-:W-:Y:S02]  /*f2c0*/  @P3 IADD3 R17, R17, R0, RZ ;  /* 0x0000000011113210 */ /* 0x000fe40007ffe0ff */
[----:B------:R-:W-:Y:S05]  /*f2d0*/  @P4 MOV R0, c[0x0][0x28c] ;  /* 0x0000a30000004a02 */ /* 0x000fea0000000f00 */
[----:B------:R-:W-:Y:S01]  /*f2e0*/  @P4 IMAD R0, R0, 0x1c0, RZ ;  /* 0x000001c000004824 */ /* 0x000fe200078e02ff */
[----:B--2---:R1:W-:Y:S02]  /*f2f0*/  @P0 STG.E.128 [R18.64], R4 ;  /* 0x0000000412000986 */ /* 0x0043e4000c101d06 */
[C---:B-1----:R-:W-:Y:S03]  /*f300*/  @P3 IMAD.WIDE.U32 R18, R3.reuse, c[0x0][0x198], R64 ;  /* 0x0000660003123a25 */ /* 0x042fe600078e0040 */
[----:B------:R1:W2:Y:S01]  /*f310*/  @P3 LDG.E.128 R4, [R16.64] ;  /* 0x0000000610043981 */ /* 0x0002a2000c1e1d00 */
[----:B------:R-:W-:Y:S02]  /*f320*/  @P3 IMAD R3, R3, c[0x0][0x19c], RZ ;  /* 0x0000670003033a24 */ /* 0x000fe400078e02ff */
[----:B------:R-:W-:Y:S03]  /*f330*/  @P4 IMAD.MOV.U32 R65, RZ, RZ, R63 ;  /* 0x000000ffff414224 */ /* 0x000fe600078e003f */
[----:B------:R-:W-:Y:S02]  /*f340*/  @P3 IADD3 R19, R19, R3, RZ ;  /* 0x0000000313133210 */ /* 0x000fe40007ffe0ff */
[----:B------:R-:W-:Y:S01]  /*f350*/  @P4 MOV R3, 0x1c0 ;  /* 0x000001c000034802 */ /* 0x000fe20000000f00 */
[----:B-1----:R-:W-:Y:S01]  /*f360*/  @P4 IMAD.MOV.U32 R17, RZ, RZ, R104 ;  /* 0x000000ffff114224 */ /* 0x002fe200078e0068 */
[----:B------:R-:W-:Y:S05]  /*f370*/  @P4 MOV R16, R105 ;  /* 0x0000006900104202 */ /* 0x000fea0000000f00 */
[----:B------:R-:W-:Y:S01]  /*f380*/  @P4 IMAD.WIDE.U32 R16, R2, 0x1c0, R16 ;  /* 0x000001c002104825 */ /* 0x000fe200078e0010 */
[----:B------:R-:W-:Y:S03]  /*f390*/  @P1 MOV R2, c[0x0][0x288] ;  /* 0x0000a20000021a02 */ /* 0x000fe60000000f00 */
[----:B------:R-:W-:Y:S02]  /*f3a0*/  @P4 IMAD.IADD R17, R17, 0x1, R0 ;  /* 0x0000000111114824 */ /* 0x000fe400078e0200 */
[----:B------:R-:W-:Y:S04]  /*f3b0*/  @P1 IMAD.MOV.U32 R0, RZ, RZ, c[0x0][0x28c] ;  /* 0x0000a300ff001624 */ /* 0x000fe800078e00ff */
[----:B------:R-:W-:Y:S01]  /*f3c0*/  @P1 IMAD R0, R0, 0x1e0, RZ ;  /* 0x000001e000001824 */ /* 0x000fe200078e02ff */
[----:B--2---:R1:W-:Y:S05]  /*f3d0*/  @P3 STG.E.128 [R18.64], R4 ;  /* 0x0000000412003986 */ /* 0x0043ea000c101d06 */
[----:B-1----:R1:W2:Y:S01]  /*f3e0*/  @P4 LDG.E.128 R4, [R16.64] ;  /* 0x0000000610044981 */ /* 0x0022a2000c1e1d00 */
[C---:B------:R-:W-:Y:S01]  /*f3f0*/  @P4 IMAD.WIDE.U32 R18, R3.reuse, c[0x0][0x198], R64 ;  /* 0x0000660003124a25 */ /* 0x040fe200078e0040 */
[----:B------:R-:W-:Y:S03]  /*f400*/  @P1 MOV R65, R63 ;  /* 0x0000003f00411202 */ /* 0x000fe60000000f00 */
[----:B------:R-:W-:Y:S05]  /*f410*/  @P4 IMAD R3, R3, c[0x0][0x19c], RZ ;  /* 0x0000670003034a24 */ /* 0x000fea00078e02ff */
[----:B------:R-:W-:Y:S02]  /*f420*/  @P4 IADD3 R19, R19, R3, RZ ;  /* 0x0000000313134210 */ /* 0x000fe40007ffe0ff */
[----:B-1----:R-:W-:Y:S02]  /*f430*/  @P1 MOV R16, R105 ;  /* 0x0000006900101202 */ /* 0x002fe40000000f00 */
[----:B------:R-:W-:Y:S05]  /*f440*/  @P1 MOV R17, R104 ;  /* 0x0000006800111202 */ /* 0x000fea0000000f00 */
[----:B------:R-:W-:Y:S05]  /*f450*/  @P1 IMAD.WIDE.U32 R16, R2, 0x1e0, R16 ;  /* 0x000001e002101825 */ /* 0x000fea00078e0010 */
[----:B------:R-:W-:Y:S01]  /*f460*/  @P1 IADD3 R17, R17, R0, RZ ;  /* 0x0000000011111210 */ /* 0x000fe20007ffe0ff */
[----:B------:R-:W-:Y:S04]  /*f470*/  @P1 IMAD.MOV.U32 R0, RZ, RZ, 0x1e0 ;  /* 0x000001e0ff001424 */ /* 0x000fe800078e00ff */
[C---:B------:R-:W-:Y:S04]  /*f480*/  @P1 IMAD.WIDE.U32 R2, R0.reuse, c[0x0][0x198], R64 ;  /* 0x0000660000021a25 */ /* 0x040fe800078e0040 */
[----:B------:R-:W-:Y:S05]  /*f490*/  @P1 IMAD R0, R0, c[0x0][0x19c], RZ ;  /* 0x0000670000001a24 */ /* 0x000fea00078e02ff */
[----:B------:R-:W-:Y:S01]  /*f4a0*/  @P1 IADD3 R3, R3, R0, RZ ;  /* 0x0000000003031210 */ /* 0x000fe20007ffe0ff */
[----:B--2---:R1:W-:Y:S05]  /*f4b0*/  @P4 STG.E.128 [R18.64], R4 ;  /* 0x0000000412004986 */ /* 0x0043ea000c101d06 */
[----:B-1----:R-:W2:Y:S05]  /*f4c0*/  @P1 LDG.E.128 R4, [R16.64] ;  /* 0x0000000610041981 */ /* 0x002eaa000c1e1d00 */
[----:B--2---:R1:W-:Y:S02]  /*f4d0*/  @P1 STG.E.128 [R2.64], R4 ;  /* 0x0000000402001986 */ /* 0x0043e4000c101d06 */
.L_x_2573:
[----:B------:R-:W-:Y:S01]  /*f4e0*/  LOP3.LUT P1, RZ, R236, 0x400, RZ, 0xc0, !PT ;  /* 0x00000400ecff7812 */ /* 0x000fe2000782c0ff */
[----:B------:R-:W-:Y:S01]  /*f4f0*/  IMAD.MOV.U32 R0, RZ, RZ, c[0x0][0x288] ;  /* 0x0000a200ff007624 */ /* 0x000fe200078e00ff */
[----:B-1----:R-:W-:Y:S01]  /*f500*/  MOV R2, R105 ;  /* 0x0000006900027202 */ /* 0x002fe20000000f00 */
[----:B------:R-:W-:Y:S02]  /*f510*/  IMAD.MOV.U32 R3, RZ, RZ, R104 ;  /* 0x000000ffff037224 */ /* 0x000fe400078e0068 */
[----:B------:R-:W-:Y:S05]  /*f520*/  IMAD.U32 R0, R0, -0x100, RZ ;  /* 0xffffff0000007824 */ /* 0x000fea00078e00ff */
[C---:B------:R-:W-:Y:S04]  /*f530*/  LEA R105, P0, R0.reuse, R2, 0x1 ;  /* 0x0000000200697211 */ /* 0x040fe800078008ff */
[----:B------:R-:W-:Y:S01]  /*f540*/  LEA.HI.X.SX32 R104, R0, R3, 0x1, P0 ;  /* 0x0000000300687211 */ /* 0x000fe200000f0eff */
[----:B------:R-:W-:-:S05]  /*f550*/  @!P1 BRA `(.L_x_2638) ;  /* 0x000004c000009947 */ /* 0x000fca0003800000 */
[----:B------:R-:W-:Y:S04]  /*f560*/  IADD3 R0, R11, -0x1, RZ ;  /* 0xffffffff0b007810 */ /* 0x000fe80007ffe0ff */
[----:B------:R-:W-:Y:S11]  /*f570*/  ISETP.GT.AND P0, PT, R0, R44, PT ;  /* 0x0000002c0000720c */ /* 0x000ff60003f04270 */
[----:B------:R-:W-:Y:S02]  /*f580*/  @!UPT UIADD3 URZ, URZ, URZ, URZ ;  /* 0x0000003f3f3ff290 */ /* 0x000fe4000fffe03f */
[----:B------:R-:W-:-:S05]  /*f590*/  @!P0 BRA `(.L_x_2639) ;  /* 0x0000053000008947 */ /* 0x000fca0003800000 */
[----:B------:R-:W-:Y:S01]  /*f5a0*/  IMAD.MOV.U32 R16, RZ, RZ, RZ ;  /* 0x000000ffff107224 */ /* 0x000fe200078e00ff */
[----:B------:R-:W-:Y:S02]  /*f5b0*/  IABS R2, c[0x0][0x2d0] ;  /* 0x0000b40000027a13 */ /* 0x000fe40000000000 */
[----:B------:R-:W-:Y:S02]  /*f5c0*/  IABS R8, R12 ;  /* 0x0000000c00087213 */ /* 0x000fe40000000000 */
[----:B------:R-:W1:Y:S10]  /*f5d0*/  I2F.RP R0, R2 ;  /* 0x0000000200007306 */ /* 0x000e740000209400 */
[----:B-1----:R-:W1:Y:S02]  /*f5e0*/  MUFU.RCP R0, R0 ;  /* 0x0000000000007308 */ /* 0x002e640000001000 */
[----:B-1----:R-:W-:Y:S08]  /*f5f0*/  IADD3 R0, R0, 0xffffffe, RZ ;  /* 0x0ffffffe00007810 */ /* 0x002ff00007ffe0ff */
[----:B------:R-:W1:Y:S02]  /*f600*/  F2I.FTZ.U32.TRUNC.NTZ R17, R0 ;  /* 0x0000000000117305 */ /* 0x000e64000021f000 */
[--C-:B-1----:R-:W-:Y:S01]  /*f610*/  IMAD.MOV R4, RZ, RZ, -R17.reuse ;  /* 0x000000ffff047224 */ /* 0x102fe200078e0a11 */
[----:B------:R-:W-:Y:S03]  /*f620*/  IADD3 R0, R13, -0x200, RZ ;  /* 0xfffffe000d007810 */ /* 0x000fe60007ffe0ff */
[----:B------:R-:W-:Y:S01]  /*f630*/  IMAD R4, R4, R2, RZ ;  /* 0x0000000204047224 */ /* 0x000fe200078e02ff */
[----:B------:R-:W-:Y:S03]  /*f640*/  IABS R6, R0 ;  /* 0x0000000000067213 */ /* 0x000fe60000000000 */
[----:B------:R-:W-:Y:S06]  /*f650*/  IMAD.HI.U32 R4, R17, R4, R16 ;  /* 0x0000000411047227 */ /* 0x000fec00078e0010 */
[C---:B------:R-:W-:Y:S04]  /*f660*/  IMAD.HI.U32 R3, R4.reuse, R6, RZ ;  /* 0x0000000604037227 */ /* 0x040fe800078e00ff */
[----:B------:R-:W-:Y:S04]  /*f670*/  IMAD.HI.U32 R4, R4, R8, RZ ;  /* 0x0000000804047227 */ /* 0x000fe800078e00ff */
[----:B------:R-:W-:Y:S02]  /*f680*/  IMAD.MOV R5, RZ, RZ, -R3 ;  /* 0x000000ffff057224 */ /* 0x000fe400078e0a03 */
[----:B------:R-:W-:Y:S02]  /*f690*/  IMAD.MOV R7, RZ, RZ, -R4 ;  /* 0x000000ffff077224 */ /* 0x000fe400078e0a04 */
[----:B------:R-:W-:Y:S01]  /*f6a0*/  IMAD R6, R2, R5, R6 ;  /* 0x0000000502067224 */ /* 0x000fe200078e0206 */
[----:B------:R-:W-:Y:S01]  /*f6b0*/  LOP3.LUT R5, R12, c[0x0][0x2d0], RZ, 0x3c, !PT ;  /* 0x0000b4000c057a12 */ /* 0x000fe200078e3cff */
[C---:B------:R-:W-:Y:S03]  /*f6c0*/  IMAD R8, R2.reuse, R7, R8 ;  /* 0x0000000702087224 */ /* 0x040fe600078e0208 */
[C---:B------:R-:W-:Y:S02]  /*f6d0*/  ISETP.GT.U32.AND P0, PT, R2.reuse, R6, PT ;  /* 0x000000060200720c */ /* 0x040fe40003f04070 */
[----:B------:R-:W-:Y:S02]  /*f6e0*/  ISETP.GT.U32.AND P1, PT, R2, R8, PT ;  /* 0x000000080200720c */ /* 0x000fe40003f24070 */
[----:B------:R-:W-:Y:S09]  /*f6f0*/  ISETP.GE.AND P5, PT, R5, RZ, PT ;  /* 0x000000ff0500720c */ /* 0x000ff20003fa6270 */
[----:B------:R-:W-:Y:S01]  /*f700*/  @!P0 IMAD.IADD R6, R6, 0x1, -R2 ;  /* 0x0000000106068824 */ /* 0x000fe200078e0a02 */
[----:B------:R-:W-:Y:S02]  /*f710*/  @!P0 IADD3 R3, R3, 0x1, RZ ;  /* 0x0000000103038810 */ /* 0x000fe40007ffe0ff */
[-C--:B------:R-:W-:Y:S02]  /*f720*/  @!P1 IADD3 R8, R8, -R2.reuse, RZ ;  /* 0x8000000208089210 */ /* 0x080fe40007ffe0ff */
[-C--:B------:R-:W-:Y:S02]  /*f730*/  ISETP.GE.U32.AND P2, PT, R6, R2.reuse, PT ;  /* 0x000000020600720c */ /* 0x080fe40003f46070 */
[----:B------:R-:W-:Y:S02]  /*f740*/  ISETP.GE.U32.AND P3, PT, R8, R2, PT ;  /* 0x000000020800720c */ /* 0x000fe40003f66070 */
[C---:B------:R-:W-:Y:S01]  /*f750*/  LOP3.LUT R2, R0.reuse, c[0x0][0x2d0], RZ, 0x3c, !PT ;  /* 0x0000b40000027a12 */ /* 0x040fe200078e3cff */
[----:B------:R-:W-:Y:S01]  /*f760*/  IMAD.IADD R0, R0, 0x1, -R12 ;  /* 0x0000000100007824 */ /* 0x000fe200078e0a0c */
[----:B------:R-:W-:Y:S02]  /*f770*/  @!P1 IADD3 R4, R4, 0x1, RZ ;  /* 0x0000000104049810 */ /* 0x000fe40007ffe0ff */
[----:B------:R-:W-:Y:S02]  /*f780*/  ISETP.GE.AND P4, PT, R2, RZ, PT ;  /* 0x000000ff0200720c */ /* 0x000fe40003f86270 */
[----:B------:R-:W-:Y:S02]  /*f790*/  ISETP.NE.AND P0, PT, RZ, c[0x0][0x2d0], PT ;  /* 0x0000b400ff007a0c */ /* 0x000fe40003f05270 */
[----:B------:R-:W-:Y:S02]  /*f7a0*/  LOP3.LUT R2, RZ, c[0x0][0x2d0], RZ, 0x33, !PT ;  /* 0x0000b400ff027a12 */ /* 0x000fe400078e33ff */
[----:B------:R-:W-:Y:S02]  /*f7b0*/  @P2 IADD3 R3, R3, 0x1, RZ ;  /* 0x0000000103032810 */ /* 0x000fe40007ffe0ff */
[----:B------:R-:W-:Y:S05]  /*f7c0*/  @P3 IADD3 R4, R4, 0x1, RZ ;  /* 0x0000000104043810 */ /* 0x000fea0007ffe0ff */
[----:B------:R-:W-:Y:S02]  /*f7d0*/  @!P4 IMAD.MOV R3, RZ, RZ, -R3 ;  /* 0x000000ffff03c224 */ /* 0x000fe400078e0a03 */
[----:B------:R-:W-:Y:S03]  /*f7e0*/  @!P5 IMAD.MOV R4, RZ, RZ, -R4 ;  /* 0x000000ffff04d224 */ /* 0x000fe600078e0a04 */
[C---:B------:R-:W-:Y:S02]  /*f7f0*/  SEL R3, R2.reuse, R3, !P0 ;  /* 0x0000000302037207 */ /* 0x040fe40004000000 */
[----:B------:R-:W-:Y:S02]  /*f800*/  SEL R2, R2, R4, !P0 ;  /* 0x0000000402027207 */ /* 0x000fe40004000000 */
[CC--:B------:R-:W-:Y:S02]  /*f810*/  LEA R4, P1, R3.reuse, R242.reuse, 0x2 ;  /* 0x000000f203047211 */ /* 0x0c0fe400078210ff */
[C---:B------:R-:W-:Y:S02]  /*f820*/  LEA R6, P0, R2.reuse, R242, 0x2 ;  /* 0x000000f202067211 */ /* 0x040fe400078010ff */
[-C--:B------:R-:W-:Y:S02]  /*f830*/  LEA.HI.X.SX32 R5, R3, R243.reuse, 0x2, P1 ;  /* 0x000000f303057211 */ /* 0x080fe400008f16ff */
[C---:B------:R-:W-:Y:S02]  /*f840*/  LEA.HI.X.SX32 R7, R2.reuse, R243, 0x2, P0 ;  /* 0x000000f302077211 */ /* 0x040fe400000f16ff */
[----:B------:R-:W-:Y:S01]  /*f850*/  IADD3 R2, R2, -R3, RZ ;  /* 0x8000000302027210 */ /* 0x000fe20007ffe0ff */
[----:B------:R1:W2:Y:S04]  /*f860*/  LDG.E R4, [R4.64] ;  /* 0x0000000604047981 */ /* 0x0002a8000c1e1900 */
[----:B------:R-:W-:Y:S04]  /*f870*/  IMAD R0, R2, c[0x0][0x2d0], R0 ;  /* 0x0000b40002007a24 */ /* 0x000fe800078e0200 */
[----:B------:R-:W-:Y:S01]  /*f880*/  IMAD.WIDE.U32 R12, R0, c[0x0][0x1a0], RZ ;  /* 0x00006800000c7a25 */ /* 0x000fe200078e00ff */
[----:B-1----:R-:W2:Y:S03]  /*f890*/  LDG.E R5, [R6.64] ;  /* 0x0000000606057981 */ /* 0x002ea6000c1e1900 */
[----:B--2---:R-:W-:Y:S01]  /*f8a0*/  IMAD.IADD R6, R4, 0x1, -R5 ;  /* 0x0000000104067824 */ /* 0x004fe200078e0a05 */
[----:B------:R-:W-:Y:S03]  /*f8b0*/  SHF.R.S32.HI R4, RZ, 0x1f, R0 ;  /* 0x0000001fff047819 */ /* 0x000fe60000011400 */
[----:B------:R-:W-:Y:S01]  /*f8c0*/  IMAD.WIDE.U32 R16, R6, c[0x0][0x180], RZ ;  /* 0x0000600006107a25 */ /* 0x000fe200078e00ff */
[----:B------:R-:W-:Y:S03]  /*f8d0*/  SHF.R.S32.HI R5, RZ, 0x1f, R6 ;  /* 0x0000001fff057819 */ /* 0x000fe60000011406 */
[----:B------:R-:W-:Y:S02]  /*f8e0*/  IMAD R3, R4, c[0x0][0x1a0], RZ ;  /* 0x0000680004037a24 */ /* 0x000fe400078e02ff */
[----:B------:R-:W-:Y:S02]  /*f8f0*/  IMAD R2, R5, c[0x0][0x180], RZ ;  /* 0x0000600005027a24 */ /* 0x000fe400078e02ff */
[----:B------:R-:W-:Y:S02]  /*f900*/  IMAD R3, R0, c[0x0][0x1a4], R3 ;  /* 0x0000690000037a24 */ /* 0x000fe400078e0203 */
[----:B------:R-:W-:Y:S02]  /*f910*/  IMAD R2, R6, c[0x0][0x184], R2 ;  /* 0x0000610006027a24 */ /* 0x000fe400078e0202 */
[----:B------:R-:W-:Y:S02]  /*f920*/  IMAD.IADD R13, R13, 0x1, R3 ;  /* 0x000000010d0d7824 */ /* 0x000fe400078e0203 */
[----:B------:R-:W-:Y:S01]  /*f930*/  IMAD.IADD R3, R17, 0x1, R2 ;  /* 0x0000000111037824 */ /* 0x000fe200078e0202 */
[----:B------:R-:W-:Y:S01]  /*f940*/  MOV R2, R16 ;  /* 0x0000001000027202 */ /* 0x000fe20000000f00 */
[----:B------:R-:W-:Y:S02]  /*f950*/  IMAD R5, R5, c[0x0][0x188], RZ ;  /* 0x0000620005057a24 */ /* 0x000fe400078e02ff */
[----:B------:R-:W-:Y:S02]  /*f960*/  IMAD R4, R4, c[0x0][0x198], RZ ;  /* 0x0000660004047a24 */ /* 0x000fe400078e02ff */
[----:B------:R-:W-:Y:S04]  /*f970*/  IMAD.WIDE.U32 R12, R6, c[0x0][0x188], R12 ;  /* 0x00006200060c7a25 */ /* 0x000fe800078e000c */
[----:B------:R-:W-:Y:S01]  /*f980*/  IMAD.WIDE.U32 R2, R0, c[0x0][0x198], R2 ;  /* 0x0000660000027a25 */ /* 0x000fe200078e0002 */
[----:B------:R-:W-:Y:S03]  /*f990*/  LEA R67, P1, R12, R67, 0x1 ;  /* 0x000000430c437211 */ /* 0x000fe600078208ff */
[----:B------:R-:W-:Y:S01]  /*f9a0*/  IMAD R5, R6, c[0x0][0x18c], R5 ;  /* 0x0000630006057a24 */ /* 0x000fe200078e0205 */
[----:B---3--:R-:W-:Y:S01]  /*f9b0*/  LEA R64, P0, R2, R64, 0x1 ;  /* 0x0000004002407211 */ /* 0x008fe200078008ff */
[----:B------:R-:W-:Y:S02]  /*f9c0*/  IMAD R4, R0, c[0x0][0x19c], R4 ;  /* 0x0000670000047a24 */ /* 0x000fe400078e0204 */
[----:B------:R-:W-:Y:S02]  /*f9d0*/  IMAD.IADD R5, R13, 0x1, R5 ;  /* 0x000000010d057824 */ /* 0x000fe400078e0205 */
[----:B------:R-:W-:Y:S03]  /*f9e0*/  IMAD.IADD R4, R3, 0x1, R4 ;  /* 0x0000000103047824 */ /* 0x000fe600078e0204 */
[----:B------:R-:W-:Y:S02]  /*f9f0*/  LEA.HI.X R66, R12, R66, R5, 0x1, P1 ;  /* 0x000000420c427211 */ /* 0x000fe400008f0c05 */
[----:B------:R-:W-:Y:S01]  /*fa00*/  LEA.HI.X R63, R2, R63, R4, 0x1, P0 ;  /* 0x0000003f023f7211 */ /* 0x000fe200000f0c04 */
[----:B------:R-:W-:-:S05]  /*fa10*/  BRA `(.L_x_2639) ;  /* 0x000000b000007947 */ /* 0x000fca0003800000 */
.L_x_2638:
[----:B------:R-:W-:Y:S01]  /*fa20*/  MOV R4, R67 ;  /* 0x0000004300047202 */ /* 0x000fe20000000f00 */
[----:B------:R-:W-:Y:S01]  /*fa30*/  IMAD.MOV.U32 R2, RZ, RZ, c[0x0][0x1a0] ;  /* 0x00006800ff027624 */ /* 0x000fe200078e00ff */
[----:B---3--:R-:W-:Y:S01]  /*fa40*/  MOV R65, R63 ;  /* 0x0000003f00417202 */ /* 0x008fe20000000f00 */
[----:B------:R-:W-:Y:S02]  /*fa50*/  IMAD.MOV.U32 R0, RZ, RZ, c[0x0][0x198] ;  /* 0x00006600ff007624 */ /* 0x000fe400078e00ff */
[----:B------:R-:W-:Y:S01]  /*fa60*/  IMAD.MOV.U32 R5, RZ, RZ, R66 ;  /* 0x000000ffff057224 */ /* 0x000fe200078e0042 */
[----:B------:R-:W-:Y:S01]  /*fa70*/  LEA R2, -R2, RZ, 0x8 ;  /* 0x000000ff02027211 */ /* 0x000fe200078e41ff */
[----:B------:R-:W-:Y:S03]  /*fa80*/  IMAD.U32 R0, R0, -0x100, RZ ;  /* 0xffffff0000007824 */ /* 0x000fe600078e00ff */
[----:B------:R-:W-:Y:S02]  /*fa90*/  LEA R67, P1, R2, R4, 0x1 ;  /* 0x0000000402437211 */ /* 0x000fe400078208ff */
[----:B------:R-:W-:Y:S02]  /*faa0*/  LEA R64, P0, R0, R64, 0x1 ;  /* 0x0000004000407211 */ /* 0x000fe400078008ff */
[----:B------:R-:W-:Y:S02]  /*fab0*/  LEA.HI.X.SX32 R66, R2, R5, 0x1, P1 ;  /* 0x0000000502427211 */ /* 0x000fe400008f0eff */
[----:B------:R-:W-:Y:S02]  /*fac0*/  LEA.HI.X.SX32 R63, R0, R65, 0x1, P0 ;  /* 0x00000041003f7211 */ /* 0x000fe400000f0eff */
.L_x_2639:
[----:B------:R-:W-:Y:S04]  /*fad0*/  IADD3 R11, R11, -0x1, RZ ;  /* 0xffffffff0b0b7810 */ /* 0x000fe80007ffe0ff */
[----:B------:R-:W-:Y:S11]  /*fae0*/  ISETP.GT.AND P0, PT, R11, R44, PT ;  /* 0x0000002c0b00720c */ /* 0x000ff60003f04270 */
[----:B------:R-:W-:Y:S02]  /*faf0*/  @!UPT UIADD3 URZ, URZ, URZ, URZ ;  /* 0x0000003f3f3ff290 */ /* 0x000fe4000fffe03f */
[----:B------:R-:W-:-:S05]  /*fb00*/  @P0 BRA `(.L_x_2640) ;  /* 0xffff335000000947 */ /* 0x000fca000383ffff */
.L_x_2538:
[----:B-1----:R-:W-:Y:S01]  /*fb10*/  BAR.SYNC.DEFER_BLOCKING 0x0 ;  /* 0x0000000000007b1d */ /* 0x002fe20000010000 */
[----:B------:R-:W-:Y:S01]  /*fb20*/  ISETP.NE.AND P0, PT, RZ, c[0x0][0x230], PT ;  /* 0x00008c00ff007a0c */ /* 0x000fe20003f05270 */
[----:B------:R-:W-:Y:S01]  /*fb30*/  IMAD.MOV.U32 R0, RZ, RZ, c[0x0][0x190] ;  /* 0x00006400ff007624 */ /* 0x000fe200078e00ff */
[----:B------:R-:W-:Y:S01]  /*fb40*/  SHF.L.U32 R244, R58, 0x1, RZ ;  /* 0x000000013af47819 */ /* 0x000fe200000006ff */
[----:B------:R-:W-:Y:S02]  /*fb50*/  IMAD.MOV.U32 R2, RZ, RZ, 0x4 ;  /* 0x00000004ff027424 */ /* 0x000fe400078e00ff */
[----:B------:R-:W-:Y:S01]  /*fb60*/  BSSY B2, `(.L_x_2641) ;  /* 0x00002e4000027945 */ /* 0x000fe20003800000 */
[C---:B------:R-:W-:Y:S02]  /*fb70*/  IMAD.SHL.U32 R3, R0.reuse, 0x10, RZ ;  /* 0x0000001000037824 */ /* 0x040fe400078e00ff */
[----:B------:R-:W-:-:S05]  /*fb80*/  SHF.L.U64.HI R2, R0, R2, c[0x0][0x194] ;  /* 0x0000650000027619 */ /* 0x000fca0000010202 */
[----:B------:R-:W-:Y:S05]  /*fb90*/  @!P0 BRA `(.L_x_2642) ;  /* 0x00002be000008947 */ /* 0x000fea0003800000 */
[----:B------:R-:W-:Y:S01]  /*fba0*/  ISETP.NE.U32.AND P0, PT, RZ, c[0x0][0x250], PT ;  /* 0x00009400ff007a0c */ /* 0x000fe20003f05070 */
[----:B------:R-:W-:-:S03]  /*fbb0*/  IMAD.MOV.U32 R4, RZ, RZ, RZ ;  /* 0x000000ffff047224 */ /* 0x000fc600078e00ff */
[----:B------:R-:W-:-:S13]  /*fbc0*/  ISETP.NE.AND.EX P0, PT, RZ, c[0x0][0x254], PT, P0 ;  /* 0x00009500ff007a0c */ /* 0x000fda0003f05300 */
[----:B------:R-:W2:Y:S01]  /*fbd0*/  @P0 LDG.E R4, [R158.64] ;  /* 0x000000069e040981 */ /* 0x000ea2000c1e1900 */
[----:B------:R-:W-:Y:S01]  /*fbe0*/  IADD3 R3, P1, R3, R154, RZ ;  /* 0x0000009a03037210 */ /* 0x000fe20007f3e0ff */
[----:B------:R-:W-:Y:S01]  /*fbf0*/  IMAD.MOV.U32 R6, RZ, RZ, c[0x0][0x194] ;  /* 0x00006500ff067624 */ /* 0x000fe200078e00ff */
[----:B------:R-:W-:Y:S01]  /*fc00*/  ULDC.U8 UR4, c[0x0][0x313] ;  /* 0x0000c4c000047ab9 */ /* 0x000fe20000000000 */
[----:B------:R-:W-:Y:S01]  /*fc10*/  IMAD.MOV.U32 R160, RZ, RZ, R154 ;  /* 0x000000ffffa07224 */ /* 0x000fe200078e009a */
[----:B------:R-:W-:Y:S01]  /*fc20*/  LEA R10, P2, R154, c[0x0][0x160], 0x1 ;  /* 0x000058009a0a7a11 */ /* 0x000fe200078408ff */
[--C-:B------:R-:W-:Y:S01]  /*fc30*/  IMAD.X R2, R2, 0x1, R161.reuse, P1 ;  /* 0x0000000102027824 */ /* 0x100fe200008e06a1 */
[C---:B------:R-:W-:Y:S01]  /*fc40*/  LEA R28, P1, R3.reuse, c[0x0][0x160], 0x1 ;  /* 0x00005800031c7a11 */ /* 0x040fe200078208ff */
[----:B------:R-:W-:Y:S01]  /*fc50*/  IMAD.WIDE.U32 R8, R0, 0x30, R160 ;  /* 0x0000003000087825 */ /* 0x000fe200078e00a0 */
[----:B------:R-:W-:Y:S02]  /*fc60*/  LEA.HI.X R11, R154, c[0x0][0x164], R161, 0x1, P2 ;  /* 0x000059009a0b7a11 */ /* 0x000fe400010f0ca1 */
[----:B------:R-:W-:Y:S01]  /*fc70*/  LEA.HI.X R29, R3, c[0x0][0x164], R2, 0x1, P1 ;  /* 0x00005900031d7a11 */ /* 0x000fe200008f0c02 */
[----:B------:R-:W-:Y:S01]  /*fc80*/  IMAD.SHL.U32 R13, R54, 0x10, RZ ;  /* 0x00000010360d7824 */ /* 0x000fe200078e00ff */
[----:B--2---:R-:W-:-:S02]  /*fc90*/  IADD3 R45, R4, R45, R40 ;  /* 0x0000002d042d7210 */ /* 0x004fc40007ffe028 */
[----:B------:R-:W-:-:S03]  /*fca0*/  LEA R4, P0, R0, R154, 0x5 ;  /* 0x0000009a00047211 */ /* 0x000fc600078028ff */
[----:B------:R-:W-:Y:S01]  /*fcb0*/  IMAD R45, R54, R45, RZ ;  /* 0x0000002d362d7224 */ /* 0x000fe200078e02ff */
[----:B------:R-:W-:Y:S01]  /*fcc0*/  LEA.HI.X R5, R0, R161, R6, 0x5, P0 ;  /* 0x000000a100057211 */ /* 0x000fe200000f2c06 */
[----:B------:R-:W-:Y:S01]  /*fcd0*/  IMAD R0, R6, 0x30, RZ ;  /* 0x0000003006007824 */ /* 0x000fe200078e02ff */
[C---:B------:R-:W-:Y:S02]  /*fce0*/  LEA R26, P0, R4.reuse, c[0x0][0x160], 0x1 ;  /* 0x00005800041a7a11 */ /* 0x040fe400078008ff */
[----:B------:R-:W-:Y:S01]  /*fcf0*/  IADD3 R16, P2, R53, R45, RZ ;  /* 0x0000002d35107210 */ /* 0x000fe20007f5e0ff */
[----:B------:R-:W-:Y:S01]  /*fd00*/  IMAD.IADD R2, R9, 0x1, R0 ;  /* 0x0000000109027824 */ /* 0x000fe200078e0200 */
[----:B------:R-:W-:Y:S02]  /*fd10*/  LEA.HI.X R27, R4, c[0x0][0x164], R5, 0x1, P0 ;  /* 0x00005900041b7a11 */ /* 0x000fe400000f0c05 */
[----:B------:R-:W-:Y:S02]  /*fd20*/  LEA R24, P0, R8, c[0x0][0x160], 0x1 ;  /* 0x0000580008187a11 */ /* 0x000fe400078008ff */
[----:B------:R-:W-:-:S02]  /*fd30*/  SHF.R.S32.HI R3, RZ, 0x1f, R45 ;  /* 0x0000001fff037819 */ /* 0x000fc4000001142d */
[----:B------:R-:W-:Y:S01]  /*fd40*/  LEA.HI.X R25, R8, c[0x0][0x164], R2, 0x1, P0 ;  /* 0x0000590008197a11 */ /* 0x000fe200000f0c02 */
[----:B------:R-:W-:Y:S01]  /*fd50*/  IMAD.IADD R2, R234, 0x1, -R40 ;  /* 0x00000001ea027824 */ /* 0x000fe200078e0a28 */
[----:B------:R-:W-:Y:S01]  /*fd60*/  ISETP.NE.AND P0, PT, RZ, UR4, PT ;  /* 0x00000004ff007c0c */ /* 0x000fe2000bf05270 */
[----:B------:R-:W-:Y:S01]  /*fd70*/  IMAD.X R51, R51, 0x1, R3, P2 ;  /* 0x0000000133337824 */ /* 0x000fe200010e0603 */
[----:B------:R-:W-:-:S05]  /*fd80*/  IADD3 R0, P1, R52, R45, RZ ;  /* 0x0000002d34007210 */ /* 0x000fca0007f3e0ff */
[----:B------:R-:W-:-:S06]  /*fd90*/  IMAD.X R3, R50, 0x1, R3, P1 ;  /* 0x0000000132037824 */ /* 0x000fcc00008e0603 */
[----:B------:R-:W-:Y:S05]  /*fda0*/  @!P0 BRA `(.L_x_2643) ;  /* 0x0000103000008947 */ /* 0x000fea0003800000 */
[----:B------:R-:W-:Y:S01]  /*fdb0*/  ISETP.GE.AND P0, PT, R156, R2, PT ;  /* 0x000000029c00720c */ /* 0x000fe20003f06270 */
[----:B------:R-:W-:Y:S03]  /*fdc0*/  BSSY B1, `(.L_x_2644) ;  /* 0x000003c000017945 */ /* 0x000fe60003800000 */
[----:B------:R-:W-:-:S13]  /*fdd0*/  ISETP.LT.OR P0, PT, R37, -0x7, P0 ;  /* 0xfffffff92500780c */ /* 0x000fda0000701670 */
[----:B------:R-:W-:Y:S05]  /*fde0*/  @P0 BRA `(.L_x_2645) ;  /* 0x0000039000000947 */ /* 0x000fea0003800000 */
[----:B------:R-:W5:Y:S02]  /*fdf0*/  LDG.E.128 R8, [R10.64] ;  /* 0x000000060a087981 */ /* 0x000f64000c1e1d00 */
[----:B-----5:R-:W-:Y:S01]  /*fe00*/  ISETP.GE.AND P0, PT, R14, c[0x0][0x230], PT ;  /* 0x00008c000e007a0c */ /* 0x020fe20003f06270 */
[----:B------:R-:W-:-:S12]  /*fe10*/  BSSY B0, `(.L_x_2646) ;  /* 0x0000035000007945 */ /* 0x000fd80003800000 */
[----:B------:R-:W-:Y:S05]  /*fe20*/  @P0 BRA `(.L_x_2647) ;  /* 0x0000033000000947 */ /* 0x000fea0003800000 */
[C---:B------:R-:W-:Y:S02]  /*fe30*/  SHF.L.U32 R3, R16.reuse, 0x1, RZ ;  /* 0x0000000110037819 */ /* 0x040fe400000006ff */
[----:B------:R-:W-:Y:S02]  /*fe40*/  SHF.L.U64.HI R0, R16, 0x1, R51 ;  /* 0x0000000110007819 */ /* 0x000fe40000010233 */
[C---:B------:R-:W-:Y:S02]  /*fe50*/  IADD3 R4, P0, R3.reuse, c[0x0][0x2b0], RZ ;  /* 0x0000ac0003047a10 */ /* 0x040fe40007f1e0ff */
[----:B------:R-:W-:Y:S02]  /*fe60*/  IADD3 R6, P1, R3, c[0x0][0x2a8], RZ ;  /* 0x0000aa0003067a10 */ /* 0x000fe40007f3e0ff */
[C---:B------:R-:W-:Y:S02]  /*fe70*/  IADD3.X R5, R0.reuse, c[0x0][0x2b4], RZ, P0, !PT ;  /* 0x0000ad0000057a10 */ /* 0x040fe400007fe4ff */
[----:B------:R-:W-:-:S04]  /*fe80*/  IADD3.X R7, R0, c[0x0][0x2ac], RZ, P1, !PT ;  /* 0x0000ab0000077a10 */ /* 0x000fc80000ffe4ff */
[----:B------:R-:W2:Y:S04]  /*fe90*/  LDG.E.64 R4, [R4.64] ;  /* 0x0000000604047981 */ /* 0x000ea8000c1e1b00 */
[----:B------:R-:W4:Y:S01]  /*fea0*/  LDG.E.64 R6, [R6.64] ;  /* 0x0000000606067981 */ /* 0x000f22000c1e1b00 */
[----:B---3--:R-:W-:Y:S02]  /*feb0*/  MOV R20, R9 ;  /* 0x0000000900147202 */ /* 0x008fe40000000f00 */
[----:B------:R-:W-:Y:S02]  /*fec0*/  MOV R17, R11 ;  /* 0x0000000b00117202 */ /* 0x000fe40000000f00 */
[----:B------:R-:W-:Y:S01]  /*fed0*/  MOV R0, R8 ;  /* 0x0000000800007202 */ /* 0x000fe20000000f00 */
[----:B------:R-:W-:Y:S01]  /*fee0*/  HADD2.F32 R21, -RZ, R20.H0_H0 ;  /* 0x20000014ff157230 */ /* 0x000fe20000004100 */
[----:B------:R-:W-:Y:S01]  /*fef0*/  MOV R19, R10 ;  /* 0x0000000a00137202 */ /* 0x000fe20000000f00 */
[----:B------:R-:W-:-:S02]  /*ff00*/  HADD2.F32 R18, -RZ, R17.H0_H0 ;  /* 0x20000011ff127230 */ /* 0x000fc40000004100 */
[----:B------:R-:W-:Y:S02]  /*ff10*/  HADD2.F32 R20, -RZ, R20.H1_H1 ;  /* 0x30000014ff147230 */ /* 0x000fe40000004100 */
[----:B------:R-:W-:Y:S02]  /*ff20*/  HADD2.F32 R17, -RZ, R17.H1_H1 ;  /* 0x30000011ff117230 */ /* 0x000fe40000004100 */
[----:B--2---:R-:W-:Y:S02]  /*ff30*/  HADD2.F32 R9, -RZ, R4.H1_H1 ;  /* 0x30000004ff097230 */ /* 0x004fe40000004100 */
[----:B------:R-:W-:Y:S02]  /*ff40*/  HADD2.F32 R3, -RZ, R5.H1_H1 ;  /* 0x30000005ff037230 */ /* 0x000fe40000004100 */
[----:B----4-:R-:W-:Y:S01]  /*ff50*/  HADD2.F32 R12, -RZ, R6.H1_H1 ;  /* 0x30000006ff0c7230 */ /* 0x010fe20000004100 */
[----:B------:R-:W-:Y:S01]  /*ff60*/  FMUL.FTZ R10, R20, R9 ;  /* 0x00000009140a7220 */ /* 0x000fe20000410000 */
[----:B------:R-:W-:Y:S01]  /*ff70*/  HADD2.F32 R11, -RZ, R7.H1_H1 ;  /* 0x30000007ff0b7230 */ /* 0x000fe20000004100 */
[----:B------:R-:W-:Y:S01]  /*ff80*/  FMUL.FTZ R8, R17, R3 ;  /* 0x0000000311087220 */ /* 0x000fe20000410000 */
[----:B------:R-:W-:Y:S01]  /*ff90*/  HADD2.F32 R4, -RZ, R4.H0_H0 ;  /* 0x20000004ff047230 */ /* 0x000fe20000004100 */
[C---:B------:R-:W-:Y:S01]  /*ffa0*/  FMUL.FTZ R9, R21.reuse, R9 ;  /* 0x0000000915097220 */ /* 0x040fe20000410000 */
[----:B------:R-:W-:Y:S01]  /*ffb0*/  HADD2.F32 R5, -RZ, R5.H0_H0 ;  /* 0x20000005ff057230 */ /* 0x000fe20000004100 */
[----:B------:R-:W-:Y:S01]  /*ffc0*/  FMUL.FTZ R3, R18, R3 ;  /* 0x0000000312037220 */ /* 0x000fe20000410000 */
[----:B------:R-:W-:Y:S01]  /*ffd0*/  HADD2.F32 R6, -RZ, R6.H0_H0 ;  /* 0x20000006ff067230 */ /* 0x000fe20000004100 */
[----:B------:R-:W-:-:S02]  /*ffe0*/  FFMA.FTZ R10, R21, R12, -R10 ;  /* 0x0000000c150a7223 */ /* 0x000fc4000001080a */
[----:B------:R-:W-:Y:S01]  /*fff0*/  FFMA.FTZ R9, R20, R12, R9 ;  /* 0x0000000c14097223 */ /* 0x000fe20000010009 */
[--C-:B------:R-:W-:Y:S01]  /*10000*/  HADD2.F32 R12, -RZ, R0.reuse.H1_H1 ;  /* 0x30000000ff0c7230 */ /* 0x100fe20000004100 */
[-C--:B------:R-:W-:Y:S02]  /*10010*/  FFMA.FTZ R8, R18, R11.reuse, -R8 ;  /* 0x0000000b12087223 */ /* 0x080fe40000010808 */
[----:B------:R-:W-:Y:S01]  /*10020*/  FFMA.FTZ R3, R17, R11, R3 ;  /* 0x0000000b11037223 */ /* 0x000fe20000010003 */
[----:B------:R-:W-:Y:S01]  /*10030*/  HADD2.F32 R11, -RZ, R0.H0_H0 ;  /* 0x20000000ff0b7230 */ /* 0x000fe20000004100 */
[----:B------:R-:W-:Y:S01]  /*10040*/  F2FP.PACK_AB R9, R9, R10 ;  /* 0x0000000a0909723e */ /* 0x000fe200000000ff */
[--C-:B------:R-:W-:Y:S02]  /*10050*/  HADD2.F32 R0, -RZ, R19.reuse.H0_H0 ;  /* 0x20000013ff007230 */ /* 0x100fe40000004100 */
[----:B------:R-:W-:Y:S01]  /*10060*/  HADD2.F32 R19, -RZ, R19.H1_H1 ;  /* 0x30000013ff137230 */ /* 0x000fe20000004100 */
[-C--:B------:R-:W-:Y:S01]  /*10070*/  FMUL.FTZ R18, R11, R4.reuse ;  /* 0x000000040b127220 */ /* 0x080fe20000410000 */
[----:B------:R-:W-:Y:S01]  /*10080*/  HADD2.F32 R17, -RZ, R7.H0_H0 ;  /* 0x20000007ff117230 */ /* 0x000fe20000004100 */
[----:B------:R-:W-:Y:S01]  /*10090*/  FMUL.FTZ R7, R12, R4 ;  /* 0x000000040c077220 */ /* 0x000fe20000410000 */
[----:B------:R-:W-:Y:S01]  /*100a0*/  F2FP.PACK_AB R3, R3, R8 ;  /* 0x000000080303723e */ /* 0x000fe200000000ff */
[----:B------:R-:W-:-:S02]  /*100b0*/  FMUL.FTZ R4, R19, R5 ;  /* 0x0000000513047220 */ /* 0x000fc40000410000 */
[----:B------:R-:W-:Y:S02]  /*100c0*/  FMUL.FTZ R5, R0, R5 ;  /* 0x0000000500057220 */ /* 0x000fe40000410000 */
[-C--:B------:R-:W-:Y:S01]  /*100d0*/  FFMA.FTZ R7, R11, R6.reuse, -R7 ;  /* 0x000000060b077223 */ /* 0x080fe20000010807 */
[----:B------:R-:W-:Y:S01]  /*100e0*/  MOV R11, R3 ;  /* 0x00000003000b7202 */ /* 0x000fe20000000f00 */
[----:B------:R-:W-:Y:S02]  /*100f0*/  FFMA.FTZ R18, R12, R6, R18 ;  /* 0x000000060c127223 */ /* 0x000fe40000010012 */
[-C--:B------:R-:W-:Y:S02]  /*10100*/  FFMA.FTZ R4, R0, R17.reuse, -R4 ;  /* 0x0000001100047223 */ /* 0x080fe40000010804 */
[----:B------:R-:W-:Y:S01]  /*10110*/  FFMA.FTZ R5, R19, R17, R5 ;  /* 0x0000001113057223 */ /* 0x000fe20000010005 */
[----:B------:R-:W-:-:S04]  /*10120*/  F2FP.PACK_AB R7, R18, R7 ;  /* 0x000000071207723e */ /* 0x000fc800000000ff */
[----:B------:R-:W-:Y:S02]  /*10130*/  F2FP.PACK_AB R4, R5, R4 ;  /* 0x000000040504723e */ /* 0x000fe400000000ff */
[----:B------:R-:W-:Y:S02]  /*10140*/  MOV R8, R7 ;  /* 0x0000000700087202 */ /* 0x000fe40000000f00 */
[----:B------:R-:W-:Y:S02]  /*10150*/  MOV R10, R4 ;  /* 0x00000004000a7202 */ /* 0x000fe40000000f00 */
.L_x_2647:
[----:B------:R-:W-:Y:S05]  /*10160*/  BSYNC B0 ;  /* 0x0000000000007941 */ /* 0x000fea0003800000 */
.L_x_2646:
[----:B------:R1:W-:Y:S02]  /*10170*/  STS.128 [R244], R8 ;  /* 0x00000008f4007388 */ /* 0x0003e40000000c00 */
.L_x_2645:
[----:B------:R-:W-:Y:S05]  /*10180*/  BSYNC B1 ;  /* 0x0000000000017941 */ /* 0x000fea0003800000 */
.L_x_2644:
[----:B------:R-:W-:Y:S01]  /*10190*/  IADD3 R12, R156, 0x10, RZ ;  /* 0x000000109c0c7810 */ /* 0x000fe20007ffe0ff */
[----:B------:R-:W-:Y:S03]  /*101a0*/  BSSY B1, `(.L_x_2648) ;  /* 0x000003f000017945 */ /* 0x000fe60003800000 */
[----:B------:R-:W-:-:S04]  /*101b0*/  ISETP.GE.AND P0, PT, R12, R2, PT ;  /* 0x000000020c00720c */ /* 0x000fc80003f06270 */
[----:B------:R-:W-:-:S13]  /*101c0*/  ISETP.LT.OR P0, PT, R37, -0x87, P0 ;  /* 0xffffff792500780c */ /* 0x000fda0000701670 */
[----:B------:R-:W-:Y:S05]  /*101d0*/  @P0 BRA `(.L_x_2649) ;  /* 0x000003b000000947 */ /* 0x000fea0003800000 */
[----:B-1----:R1:W5:Y:S02]  /*101e0*/  LDG.E.128 R8, [R28.64] ;  /* 0x000000061c087981 */ /* 0x002364000c1e1d00 */
[----:B-----5:R-:W-:Y:S01]  /*101f0*/  ISETP.GE.AND P0, PT, R14, c[0x0][0x230], PT ;  /* 0x00008c000e007a0c */ /* 0x020fe20003f06270 */
[----:B------:R-:W-:-:S12]  /*10200*/  BSSY B0, `(.L_x_2650) ;  /* 0x0000037000007945 */ /* 0x000fd80003800000 */
[----:B------:R-:W-:Y:S05]  /*10210*/  @P0 BRA `(.L_x_2651) ;  /* 0x0000035000000947 */ /* 0x000fea0003800000 */
[----:B------:R-:W-:-:S04]  /*10220*/  IADD3 R0, P0, R13, R16, RZ ;  /* 0x000000100d007210 */ /* 0x000fc80007f1e0ff */
[----:B------:R-:W-:Y:S02]  /*10230*/  LEA.HI.X.SX32 R13, R13, R51, 0x1, P0 ;  /* 0x000000330d0d7211 */ /* 0x000fe400000f0eff */
[C---:B------:R-:W-:Y:S02]  /*10240*/  SHF.L.U32 R3, R0.reuse, 0x1, RZ ;  /* 0x0000000100037819 */ /* 0x040fe400000006ff */
[----:B------:R-:W-:Y:S02]  /*10250*/  SHF.L.U64.HI R13, R0, 0x1, R13 ;  /* 0x00000001000d7819 */ /* 0x000fe4000001020d */
[C---:B------:R-:W-:Y:S02]  /*10260*/  IADD3 R4, P0, R3.reuse, c[0x0][0x2b0], RZ ;  /* 0x0000ac0003047a10 */ /* 0x040fe40007f1e0ff */
[----:B------:R-:W-:Y:S02]  /*10270*/  IADD3 R6, P1, R3, c[0x0][0x2a8], RZ ;  /* 0x0000aa0003067a10 */ /* 0x000fe40007f3e0ff */
[----:B------:R-:W-:-:S02]  /*10280*/  IADD3.X R5, R13, c[0x0][0x2b4], RZ, P0, !PT ;  /* 0x0000ad000d057a10 */ /* 0x000fc400007fe4ff */
        /* <DEDUP_REMOVED lines=36> */
[C---:B------:R-:W-:Y:S02]  /*104d0*/  FMUL.FTZ R5, R0.reuse, R5 ;  /* 0x0000000500057220 */ /* 0x040fe40000410000 */
        /* <DEDUP_REMOVED lines=9> */
.L_x_2651:
[----:B------:R-:W-:Y:S05]  /*10570*/  BSYNC B0 ;  /* 0x0000000000007941 */ /* 0x000fea0003800000 */
.L_x_2650:
[----:B------:R2:W-:Y:S02]  /*10580*/  STS.128 [R244+0x800], R8 ;  /* 0x00080008f4007388 */ /* 0x0005e40000000c00 */
.L_x_2649:
[----:B------:R-:W-:Y:S05]  /*10590*/  BSYNC B1 ;  /* 0x0000000000017941 */ /* 0x000fea0003800000 */
.L_x_2648:
[----:B------:R-:W-:Y:S01]  /*105a0*/  IADD3 R13, R156, 0x20, RZ ;  /* 0x000000209c0d7810 */ /* 0x000fe20007ffe0ff */
[----:B------:R-:W-:Y:S03]  /*105b0*/  BSSY B1, `(.L_x_2652) ;  /* 0x0000040000017945 */ /* 0x000fe60003800000 */
[----:B------:R-:W-:-:S04]  /*105c0*/  ISETP.GE.AND P0, PT, R13, R2, PT ;  /* 0x000000020d00720c */ /* 0x000fc80003f06270 */
[----:B------:R-:W-:-:S13]  /*105d0*/  ISETP.LT.OR P0, PT, R37, -0x107, P0 ;  /* 0xfffffef92500780c */ /* 0x000fda0000701670 */
[----:B------:R-:W-:Y:S05]  /*105e0*/  @P0 BRA `(.L_x_2653) ;  /* 0x000003c000000947 */ /* 0x000fea0003800000 */
[----:B-12---:R1:W5:Y:S02]  /*105f0*/  LDG.E.128 R8, [R26.64] ;  /* 0x000000061a087981 */ /* 0x006364000c1e1d00 */
[----:B-----5:R-:W-:Y:S01]  /*10600*/  ISETP.GE.AND P0, PT, R14, c[0x0][0x230], PT ;  /* 0x00008c000e007a0c */ /* 0x020fe20003f06270 */
[----:B------:R-:W-:-:S12]  /*10610*/  BSSY B0, `(.L_x_2654) ;  /* 0x0000038000007945 */ /* 0x000fd80003800000 */
[----:B------:R-:W-:Y:S05]  /*10620*/  @P0 BRA `(.L_x_2655) ;  /* 0x0000036000000947 */ /* 0x000fea0003800000 */
[----:B------:R-:W-:-:S04]  /*10630*/  SHF.L.U32 R0, R54, 0x5, RZ ;  /* 0x0000000536007819 */ /* 0x000fc800000006ff */
[----:B------:R-:W-:-:S04]  /*10640*/  IADD3 R3, P0, R0, R16, RZ ;  /* 0x0000001000037210 */ /* 0x000fc80007f1e0ff */
[----:B------:R-:W-:Y:S02]  /*10650*/  LEA.HI.X.SX32 R0, R0, R51, 0x1, P0 ;  /* 0x0000003300007211 */ /* 0x000fe400000f0eff */
[C---:B------:R-:W-:Y:S02]  /*10660*/  SHF.L.U32 R4, R3.reuse, 0x1, RZ ;  /* 0x0000000103047819 */ /* 0x040fe400000006ff */
[----:B------:R-:W-:Y:S02]  /*10670*/  SHF.L.U64.HI R0, R3, 0x1, R0 ;  /* 0x0000000103007819 */ /* 0x000fe40000010200 */
[C---:B------:R-:W-:Y:S02]  /*10680*/  IADD3 R18, P0, R4.reuse, c[0x0][0x2b0], RZ ;  /* 0x0000ac0004127a10 */ /* 0x040fe40007f1e0ff */
[----:B------:R-:W-:Y:S02]  /*10690*/  IADD3 R6, P1, R4, c[0x0][0x2a8], RZ ;  /* 0x0000aa0004067a10 */ /* 0x000fe40007f3e0ff */
[----:B------:R-:W-:-:S02]  /*106a0*/  IADD3.X R19, R0, c[0x0][0x2b4], RZ, P0, !PT ;  /* 0x0000ad0000137a10 */ /* 0x000fc400007fe4ff */
[----:B------:R-:W-:-:S03]  /*106b0*/  IADD3.X R7, R0, c[0x0][0x2ac], RZ, P1, !PT ;  /* 0x0000ab0000077a10 */ /* 0x000fc60000ffe4ff */
[----:B------:R2:W4:Y:S04]  /*106c0*/  LDG.E.64 R4, [R18.64] ;  /* 0x0000000612047981 */ /* 0x000528000c1e1b00 */
[----:B------:R-:W5:Y:S01]  /*106d0*/  LDG.E.64 R6, [R6.64] ;  /* 0x0000000606067981 */ /* 0x000f62000c1e1b00 */
[----:B---3--:R-:W-:Y:S02]  /*106e0*/  MOV R21, R9 ;  /* 0x0000000900157202 */ /* 0x008fe40000000f00 */
[----:B------:R-:W-:Y:S02]  /*106f0*/  MOV R0, R8 ;  /* 0x0000000800007202 */ /* 0x000fe40000000f00 */
[----:B------:R-:W-:Y:S01]  /*10700*/  MOV R20, R10 ;  /* 0x0000000a00147202 */ /* 0x000fe20000000f00 */
[----:B------:R-:W-:-:S02]  /*10710*/  HADD2.F32 R22, -RZ, R21.H0_H0 ;  /* 0x20000015ff167230 */ /* 0x000fc40000004100 */
[----:B------:R-:W-:Y:S01]  /*10720*/  HADD2.F32 R21, -RZ, R21.H1_H1 ;  /* 0x30000015ff157230 */ /* 0x000fe20000004100 */
[----:B--2---:R-:W-:-:S05]  /*10730*/  IMAD.MOV.U32 R18, RZ, RZ, R11 ;  /* 0x000000ffff127224 */ /* 0x004fca00078e000b */
[--C-:B------:R-:W-:Y:S02]  /*10740*/  HADD2.F32 R19, -RZ, R18.reuse.H0_H0 ;  /* 0x20000012ff137230 */ /* 0x100fe40000004100 */
[----:B------:R-:W-:Y:S02]  /*10750*/  HADD2.F32 R18, -RZ, R18.H1_H1 ;  /* 0x30000012ff127230 */ /* 0x000fe40000004100 */
[----:B----4-:R-:W-:Y:S02]  /*10760*/  HADD2.F32 R9, -RZ, R4.H1_H1 ;  /* 0x30000004ff097230 */ /* 0x010fe40000004100 */
[----:B------:R-:W-:Y:S02]  /*10770*/  HADD2.F32 R3, -RZ, R5.H1_H1 ;  /* 0x30000005ff037230 */ /* 0x000fe40000004100 */
[----:B-----5:R-:W-:Y:S01]  /*10780*/  HADD2.F32 R17, -RZ, R6.H1_H1 ;  /* 0x30000006ff117230 */ /* 0x020fe20000004100 */
        /* <DEDUP_REMOVED lines=29> */
[----:B------:R-:W-:Y:S01]  /*10960*/  F2FP.PACK_AB R4, R5, R4 ;  /* 0x000000040504723e */ /* 0x000fe200000000ff */
[----:B------:R-:W-:-:S03]  /*10970*/  IMAD.MOV.U32 R8, RZ, RZ, R7 ;  /* 0x000000ffff087224 */ /* 0x000fc600078e0007 */
[----:B------:R-:W-:Y:S02]  /*10980*/  MOV R10, R4 ;  /* 0x00000004000a7202 */ /* 0x000fe40000000f00 */
.L_x_2655:
[----:B------:R-:W-:Y:S05]  /*10990*/  BSYNC B0 ;  /* 0x0000000000007941 */ /* 0x000fea0003800000 */
.L_x_2654:
[----:B------:R2:W-:Y:S02]  /*109a0*/  STS.128 [R244+0x1000], R8 ;  /* 0x00100008f4007388 */ /* 0x0005e40000000c00 */
.L_x_2653:
[----:B------:R-:W-:Y:S05]  /*109b0*/  BSYNC B1 ;  /* 0x0000000000017941 */ /* 0x000fea0003800000 */
.L_x_2652:
[----:B-1----:R-:W-:-:S04]  /*109c0*/  IADD3 R28, R156, 0x30, RZ ;  /* 0x000000309c1c7810 */ /* 0x002fc80007ffe0ff */
[----:B------:R-:W-:-:S04]  /*109d0*/  ISETP.GE.AND P0, PT, R28, R2, PT ;  /* 0x000000021c00720c */ /* 0x000fc80003f06270 */
[----:B------:R-:W-:-:S13]  /*109e0*/  ISETP.LT.OR P0, PT, R37, -0x187, P0 ;  /* 0xfffffe792500780c */ /* 0x000fda0000701670 */
[----:B------:R-:W-:Y:S05]  /*109f0*/  @P0 BRA `(.L_x_2656) ;  /* 0x00001fa000000947 */ /* 0x000fea0003800000 */
[----:B------:R-:W5:Y:S02]  /*10a00*/  LDG.E.128 R24, [R24.64] ;  /* 0x0000000618187981 */ /* 0x000f64000c1e1d00 */
[----:B-----5:R-:W-:Y:S01]  /*10a10*/  ISETP.GE.AND P0, PT, R14, c[0x0][0x230], PT ;  /* 0x00008c000e007a0c */ /* 0x020fe20003f06270 */
[----:B------:R-:W-:-:S12]  /*10a20*/  BSSY B0, `(.L_x_2657) ;  /* 0x0000039000007945 */ /* 0x000fd80003800000 */
[----:B------:R-:W-:Y:S05]  /*10a30*/  @P0 BRA `(.L_x_2658) ;  /* 0x0000037000000947 */ /* 0x000fea0003800000 */
[----:B------:R-:W-:-:S05]  /*10a40*/  IMAD R54, R54, 0x30, RZ ;  /* 0x0000003036367824 */ /* 0x000fca00078e02ff */
        /* <DEDUP_REMOVED lines=8> */
[----:B------:R-:W4:Y:S04]  /*10ad0*/  LDG.E.64 R2, [R2.64] ;  /* 0x0000000602027981 */ /* 0x000f28000c1e1b00 */
[----:B------:R-:W5:Y:S01]  /*10ae0*/  LDG.E.64 R4, [R4.64] ;  /* 0x0000000604047981 */ /* 0x000f62000c1e1b00 */
[----:B------:R-:W-:Y:S02]  /*10af0*/  MOV R17, R25 ;  /* 0x0000001900117202 */ /* 0x000fe40000000f00 */
[----:B------:R-:W-:Y:S02]  /*10b00*/  MOV R14, R27 ;  /* 0x0000001b000e7202 */ /* 0x000fe40000000f00 */
[----:B------:R-:W-:Y:S01]  /*10b10*/  MOV R0, R24 ;  /* 0x0000001800007202 */ /* 0x000fe20000000f00 */
[----:B------:R-:W-:Y:S01]  /*10b20*/  HADD2.F32 R18, -RZ, R17.H0_H0 ;  /* 0x20000011ff127230 */ /* 0x000fe20000004100 */
[----:B------:R-:W-:Y:S01]  /*10b30*/  MOV R16, R26 ;  /* 0x0000001a00107202 */ /* 0x000fe20000000f00 */
[----:B------:R-:W-:-:S02]  /*10b40*/  HADD2.F32 R15, -RZ, R14.H0_H0 ;  /* 0x2000000eff0f7230 */ /* 0x000fc40000004100 */
[----:B------:R-:W-:Y:S02]  /*10b50*/  HADD2.F32 R17, -RZ, R17.H1_H1 ;  /* 0x30000011ff117230 */ /* 0x000fe40000004100 */
[----:B------:R-:W-:Y:S02]  /*10b60*/  HADD2.F32 R14, -RZ, R14.H1_H1 ;  /* 0x3000000eff0e7230 */ /* 0x000fe40000004100 */
[----:B--2-4-:R-:W-:Y:S02]  /*10b70*/  HADD2.F32 R8, -RZ, R2.H1_H1 ;  /* 0x30000002ff087230 */ /* 0x014fe40000004100 */
        /* <DEDUP_REMOVED lines=23> */
[-C--:B------:R-:W-:Y:S01]  /*10cf0*/  FMUL.FTZ R2, R16, R3.reuse ;  /* 0x0000000310027220 */ /* 0x080fe20000410000 */
[----:B------:R-:W-:Y:S01]  /*10d00*/  MOV R25, R8 ;  /* 0x0000000800197202 */ /* 0x000fe20000000f00 */
[----:B------:R-:W-:Y:S01]  /*10d10*/  FMUL.FTZ R3, R0, R3 ;  /* 0x0000000300037220 */ /* 0x000fe20000410000 */
[----:B------:R-:W-:Y:S01]  /*10d20*/  MOV R27, R6 ;  /* 0x00000006001b7202 */ /* 0x000fe20000000f00 */
[----:B------:R-:W-:-:S02]  /*10d30*/  FFMA.FTZ R5, R10, R4, -R5 ;  /* 0x000000040a057223 */ /* 0x000fc40000010805 */
[----:B------:R-:W-:Y:S02]  /*10d40*/  FFMA.FTZ R15, R11, R4, R15 ;  /* 0x000000040b0f7223 */ /* 0x000fe4000001000f */
[-C--:B------:R-:W-:Y:S02]  /*10d50*/  FFMA.FTZ R2, R0, R14.reuse, -R2 ;  /* 0x0000000e00027223 */ /* 0x080fe40000010802 */
[----:B------:R-:W-:Y:S01]  /*10d60*/  FFMA.FTZ R3, R16, R14, R3 ;  /* 0x0000000e10037223 */ /* 0x000fe20000010003 */
[----:B------:R-:W-:-:S04]  /*10d70*/  F2FP.PACK_AB R5, R15, R5 ;  /* 0x000000050f05723e */ /* 0x000fc800000000ff */
[----:B------:R-:W-:Y:S02]  /*10d80*/  F2FP.PACK_AB R2, R3, R2 ;  /* 0x000000020302723e */ /* 0x000fe400000000ff */
[----:B------:R-:W-:Y:S02]  /*10d90*/  MOV R24, R5 ;  /* 0x0000000500187202 */ /* 0x000fe40000000f00 */
[----:B------:R-:W-:Y:S02]  /*10da0*/  MOV R26, R2 ;  /* 0x00000002001a7202 */ /* 0x000fe40000000f00 */
.L_x_2658:
[----:B------:R-:W-:Y:S05]  /*10db0*/  BSYNC B0 ;  /* 0x0000000000007941 */ /* 0x000fea0003800000 */
.L_x_2657:
[----:B------:R1:W-:Y:S01]  /*10dc0*/  STS.128 [R244+0x1800], R24 ;  /* 0x00180018f4007388 */ /* 0x0003e20000000c00 */
[----:B------:R-:W-:Y:S05]  /*10dd0*/  BRA `(.L_x_2656) ;  /* 0x00001bc000007947 */ /* 0x000fea0003800000 */
.L_x_2643:
[----:B------:R-:W-:Y:S01]  /*10de0*/  ISETP.GE.AND P0, PT, R156, R2, PT ;  /* 0x000000029c00720c */ /* 0x000fe20003f06270 */
[----:B------:R-:W-:Y:S03]  /*10df0*/  BSSY B1, `(.L_x_2659) ;  /* 0x0000061000017945 */ /* 0x000fe60003800000 */
[----:B------:R-:W-:-:S13]  /*10e00*/  ISETP.LT.OR P0, PT, R37, -0x7, P0 ;  /* 0xfffffff92500780c */ /* 0x000fda0000701670 */
[----:B------:R-:W-:Y:S05]  /*10e10*/  @P0 BRA `(.L_x_2660) ;  /* 0x000005e000000947 */ /* 0x000fea0003800000 */
[----:B---3--:R1:W5:Y:S02]  /*10e20*/  LDG.E.128 R20, [R10.64] ;  /* 0x000000060a147981 */ /* 0x008364000c1e1d00 */
[----:B-----5:R-:W-:Y:S01]  /*10e30*/  ISETP.GE.AND P0, PT, R14, c[0x0][0x230], PT ;  /* 0x00008c000e007a0c */ /* 0x020fe20003f06270 */
[----:B------:R-:W-:-:S12]  /*10e40*/  BSSY B0, `(.L_x_2661) ;  /* 0x000005a000007945 */ /* 0x000fd80003800000 */
[----:B------:R-:W-:Y:S05]  /*10e50*/  @P0 BRA `(.L_x_2662) ;  /* 0x0000058000000947 */ /* 0x000fea0003800000 */
[-C--:B------:R-:W-:Y:S02]  /*10e60*/  ISETP.GE.AND P0, PT, R14, R54.reuse, PT ;  /* 0x000000360e00720c */ /* 0x080fe40003f06270 */
[----:B------:R-:W-:Y:S02]  /*10e70*/  MOV R6, R54 ;  /* 0x0000003600067202 */ /* 0x000fe40000000f00 */
[----:B------:R-:W-:Y:S02]  /*10e80*/  MOV R4, RZ ;  /* 0x000000ff00047202 */ /* 0x000fe40000000f00 */
[----:B------:R-:W-:-:S07]  /*10e90*/  MOV R8, RZ ;  /* 0x000000ff00087202 */ /* 0x000fce0000000f00 */
[----:B------:R-:W-:-:S04]  /*10ea0*/  @P0 SHF.R.S32.HI R54, RZ, 0x1, R55 ;  /* 0x00000001ff360819 */ /* 0x000fc80000011437 */
[C---:B------:R-:W-:Y:S02]  /*10eb0*/  @P0 IADD3 R4, -R54.reuse, RZ, RZ ;  /* 0x000000ff36040210 */ /* 0x040fe40007ffe1ff */
[----:B------:R-:W-:Y:S02]  /*10ec0*/  @P0 IADD3 R6, -R54, RZ, RZ ;  /* 0x000000ff36060210 */ /* 0x000fe40007ffe1ff */
[----:B------:R-:W-:Y:S02]  /*10ed0*/  IADD3 R5, P1, R4, R0, RZ ;  /* 0x0000000004057210 */ /* 0x000fe40007f3e0ff */
[----:B------:R-:W-:Y:S01]  /*10ee0*/  @P0 IADD3 R8, -R54, RZ, RZ ;  /* 0x000000ff36080210 */ /* 0x000fe20007ffe1ff */
[----:B------:R-:W-:Y:S01]  /*10ef0*/  IMAD.WIDE R16, R6, 0x2, R10 ;  /* 0x0000000206107825 */ /* 0x000fe200078e020a */
[----:B------:R-:W-:Y:S02]  /*10f00*/  LEA.HI.X.SX32 R4, R4, R3, 0x1, P1 ;  /* 0x0000000304047211 */ /* 0x000fe400008f0eff */
[----:B------:R-:W-:-:S03]  /*10f10*/  LEA R30, P1, R5, c[0x0][0x2b0], 0x1 ;  /* 0x0000ac00051e7a11 */ /* 0x000fc600078208ff */
[----:B------:R-:W2:Y:S01]  /*10f20*/  LDG.E.128 R16, [R16.64] ;  /* 0x0000000610107981 */ /* 0x000ea2000c1e1d00 */
[----:B------:R-:W-:Y:S02]  /*10f30*/  LEA.HI.X R31, R5, c[0x0][0x2b4], R4, 0x1, P1 ;  /* 0x0000ad00051f7a11 */ /* 0x000fe400008f0c04 */
[----:B------:R-:W-:-:S03]  /*10f40*/  IADD3 R9, P1, R8, R0, RZ ;  /* 0x0000000008097210 */ /* 0x000fc60007f3e0ff */
[----:B------:R-:W3:Y:S01]  /*10f50*/  LDG.E.128 R4, [R30.64] ;  /* 0x000000061e047981 */ /* 0x000ee2000c1e1d00 */
[----:B------:R-:W-:Y:S02]  /*10f60*/  LEA.HI.X.SX32 R8, R8, R3, 0x1, P1 ;  /* 0x0000000308087211 */ /* 0x000fe400008f0eff */
[----:B-1----:R-:W-:-:S04]  /*10f70*/  LEA R10, P1, R9, c[0x0][0x2a8], 0x1 ;  /* 0x0000aa00090a7a11 */ /* 0x002fc800078208ff */
[----:B------:R-:W-:-:S06]  /*10f80*/  LEA.HI.X R11, R9, c[0x0][0x2ac], R8, 0x1, P1 ;  /* 0x0000ab00090b7a11 */ /* 0x000fcc00008f0c08 */
[----:B------:R-:W4:Y:S01]  /*10f90*/  LDG.E.128 R8, [R10.64] ;  /* 0x000000060a087981 */ /* 0x000f22000c1e1d00 */
[----:B------:R-:W-:Y:S02]  /*10fa0*/  MOV R12, R21 ;  /* 0x00000015000c7202 */ /* 0x000fe40000000f00 */
[----:B------:R-:W-:Y:S02]  /*10fb0*/  MOV R21, R20 ;  /* 0x0000001400157202 */ /* 0x000fe40000000f00 */
[----:B------:R-:W-:Y:S02]  /*10fc0*/  MOV R20, R23 ;  /* 0x0000001700147202 */ /* 0x000fe40000000f00 */
[----:B--2---:R-:W-:Y:S02]  /*10fd0*/  MOV R23, R17 ;  /* 0x0000001100177202 */ /* 0x004fe40000000f00 */
[----:B------:R-:W-:Y:S01]  /*10fe0*/  MOV R17, R18 ;  /* 0x0000001200117202 */ /* 0x000fe20000000f00 */
[----:B---3--:R-:W-:-:S02]  /*10ff0*/  HADD2.F32 R18, -RZ, R4.H0_H0 ;  /* 0x20000004ff127230 */ /* 0x008fc40000004100 */
[----:B------:R-:W-:Y:S02]  /*11000*/  HADD2.F32 R30, -RZ, R4.H1_H1 ;  /* 0x30000004ff1e7230 */ /* 0x000fe40000004100 */
[--C-:B------:R-:W-:Y:S02]  /*11010*/  HADD2.F32 R4, -RZ, R5.reuse.H0_H0 ;  /* 0x20000005ff047230 */ /* 0x100fe40000004100 */
[--C-:B------:R-:W-:Y:S02]  /*11020*/  HADD2.F32 R33, -RZ, R16.reuse.H0_H0 ;  /* 0x20000010ff217230 */ /* 0x100fe40000004100 */
[----:B------:R-:W-:Y:S01]  /*11030*/  HADD2.F32 R34, -RZ, R16.H1_H1 ;  /* 0x30000010ff227230 */ /* 0x000fe20000004100 */
[----:B------:R-:W-:Y:S01]  /*11040*/  @!P0 FADD.FTZ R18, -R18, -RZ ;  /* 0x800000ff12128221 */ /* 0x000fe20000010100 */
[----:B------:R-:W-:Y:S01]  /*11050*/  HADD2.F32 R31, -RZ, R5.H1_H1 ;  /* 0x30000005ff1f7230 */ /* 0x000fe20000004100 */
[----:B------:R-:W-:Y:S01]  /*11060*/  @!P0 FADD.FTZ R4, -R4, -RZ ;  /* 0x800000ff04048221 */ /* 0x000fe20000010100 */
[----:B------:R-:W-:-:S02]  /*11070*/  HADD2.F32 R16, -RZ, R23.H0_H0 ;  /* 0x20000017ff107230 */ /* 0x000fc40000004100 */
[--C-:B------:R-:W-:Y:S02]  /*11080*/  HADD2.F32 R5, -RZ, R6.reuse.H0_H0 ;  /* 0x20000006ff057230 */ /* 0x100fe40000004100 */
[----:B------:R-:W-:Y:S02]  /*11090*/  HADD2.F32 R32, -RZ, R6.H1_H1 ;  /* 0x30000006ff207230 */ /* 0x000fe40000004100 */
[--C-:B------:R-:W-:Y:S02]  /*110a0*/  HADD2.F32 R6, -RZ, R7.reuse.H0_H0 ;  /* 0x20000007ff067230 */ /* 0x100fe40000004100 */
[----:B------:R-:W-:Y:S01]  /*110b0*/  HADD2.F32 R7, -RZ, R7.H1_H1 ;  /* 0x30000007ff077230 */ /* 0x000fe20000004100 */
[----:B------:R-:W-:Y:S01]  /*110c0*/  FMUL.FTZ R33, R33, R18 ;  /* 0x0000001221217220 */ /* 0x000fe20000410000 */
[----:B------:R-:W-:Y:S01]  /*110d0*/  HADD2.F32 R18, -RZ, R17.H0_H0 ;  /* 0x20000011ff127230 */ /* 0x000fe20000004100 */
[----:B------:R-:W-:Y:S01]  /*110e0*/  FMUL.FTZ R16, R16, R4 ;  /* 0x0000000410107220 */ /* 0x000fe20000410000 */
[----:B------:R-:W-:Y:S01]  /*110f0*/  HADD2.F32 R4, -RZ, R19.H0_H0 ;  /* 0x20000013ff047230 */ /* 0x000fe20000004100 */
[----:B------:R-:W-:Y:S01]  /*11100*/  @!P0 FADD.FTZ R32, -R32, -RZ ;  /* 0x800000ff20208221 */ /* 0x000fe20000010100 */
[----:B------:R-:W-:Y:S01]  /*11110*/  HADD2.F32 R17, -RZ, R17.H1_H1 ;  /* 0x30000011ff117230 */ /* 0x000fe20000004100 */
[----:B------:R-:W-:Y:S01]  /*11120*/  @!P0 FADD.FTZ R6, -R6, -RZ ;  /* 0x800000ff06068221 */ /* 0x000fe20000010100 */
[----:B------:R-:W-:Y:S01]  /*11130*/  HADD2.F32 R19, -RZ, R19.H1_H1 ;  /* 0x30000013ff137230 */ /* 0x000fe20000004100 */
[----:B------:R-:W-:-:S02]  /*11140*/  @!P0 FADD.FTZ R7, -R7, -RZ ;  /* 0x800000ff07078221 */ /* 0x000fc40000010100 */
[----:B------:R-:W-:Y:S01]  /*11150*/  @!P0 FADD.FTZ R5, -R5, -RZ ;  /* 0x800000ff05058221 */ /* 0x000fe20000010100 */
[----:B------:R-:W-:Y:S01]  /*11160*/  HADD2.F32 R23, -RZ, R23.H1_H1 ;  /* 0x30000017ff177230 */ /* 0x000fe20000004100 */
[----:B------:R-:W-:Y:S02]  /*11170*/  @!P0 FADD.FTZ R30, -R30, -RZ ;  /* 0x800000ff1e1e8221 */ /* 0x000fe40000010100 */
[----:B------:R-:W-:Y:S01]  /*11180*/  FMUL.FTZ R32, R17, R32 ;  /* 0x0000002011207220 */ /* 0x000fe20000410000 */
[--C-:B----4-:R-:W-:Y:S01]  /*11190*/  HADD2.F32 R17, -RZ, R8.reuse.H0_H0 ;  /* 0x20000008ff117230 */ /* 0x110fe20000004100 */
[----:B------:R-:W-:Y:S01]  /*111a0*/  FMUL.FTZ R6, R4, R6 ;  /* 0x0000000604067220 */ /* 0x000fe20000410000 */
[----:B------:R-:W-:Y:S01]  /*111b0*/  HADD2.F32 R4, -RZ, R21.H0_H0 ;  /* 0x20000015ff047230 */ /* 0x000fe20000004100 */
[----:B------:R-:W-:Y:S01]  /*111c0*/  FMUL.FTZ R7, R19, R7 ;  /* 0x0000000713077220 */ /* 0x000fe20000410000 */
        /* <DEDUP_REMOVED lines=9> */
[----:B------:R-:W-:Y:S01]  /*11260*/  FFMA.FTZ R4, R4, R17, R33 ;  /* 0x0000001104047223 */ /* 0x000fe20000010021 */
[----:B------:R-:W-:Y:S01]  /*11270*/  HADD2.F32 R31, -RZ, R10.H1_H1 ;  /* 0x3000000aff1f7230 */ /* 0x000fe20000004100 */
[----:B------:R-:W-:Y:S01]  /*11280*/  FFMA.FTZ R8, R18, R8, R16 ;  /* 0x0000000812087223 */ /* 0x000fe20000010010 */
[----:B------:R-:W-:-:S02]  /*11290*/  HADD2.F32 R10, -RZ, R11.H0_H0 ;  /* 0x2000000bff0a7230 */ /* 0x000fc40000004100 */
[----:B------:R-:W-:Y:S02]  /*112a0*/  HADD2.F32 R17, -RZ, R20.H0_H0 ;  /* 0x20000014ff117230 */ /* 0x000fe40000004100 */
[----:B------:R-:W-:Y:S02]  /*112b0*/  HADD2.F32 R21, -RZ, R21.H1_H1 ;  /* 0x30000015ff157230 */ /* 0x000fe40000004100 */
[----:B------:R-:W-:Y:S02]  /*112c0*/  HADD2.F32 R11, -RZ, R11.H1_H1 ;  /* 0x3000000bff0b7230 */ /* 0x000fe40000004100 */
[----:B------:R-:W-:Y:S02]  /*112d0*/  HADD2.F32 R16, -RZ, R12.H1_H1 ;  /* 0x3000000cff107230 */ /* 0x000fe40000004100 */
[----:B------:R-:W-:Y:S02]  /*112e0*/  HADD2.F32 R20, -RZ, R20.H1_H1 ;  /* 0x30000014ff147230 */ /* 0x000fe40000004100 */
[--C-:B------:R-:W-:Y:S01]  /*112f0*/  HADD2.F32 R12, -RZ, R22.reuse.H0_H0 ;  /* 0x20000016ff0c7230 */ /* 0x100fe20000004100 */
[----:B------:R-:W-:Y:S01]  /*11300*/  FFMA.FTZ R19, R21, R19, R34 ;  /* 0x0000001315137223 */ /* 0x000fe20000010022 */
[----:B------:R-:W-:Y:S01]  /*11310*/  HADD2.F32 R22, -RZ, R22.H1_H1 ;  /* 0x30000016ff167230 */ /* 0x000fe20000004100 */
[----:B------:R-:W-:-:S02]  /*11320*/  FFMA.FTZ R16, R16, R30, R23 ;  /* 0x0000001e10107223 */ /* 0x000fc40000010017 */
[----:B------:R-:W-:Y:S02]  /*11330*/  FFMA.FTZ R6, R17, R10, R6 ;  /* 0x0000000a11067223 */ /* 0x000fe40000010006 */
[----:B------:R-:W-:Y:S01]  /*11340*/  FFMA.FTZ R7, R20, R11, R7 ;  /* 0x0000000b14077223 */ /* 0x000fe20000010007 */
[----:B------:R-:W-:Y:S01]  /*11350*/  F2FP.PACK_AB R4, R19, R4 ;  /* 0x000000041304723e */ /* 0x000fe200000000ff */
[----:B------:R-:W-:Y:S01]  /*11360*/  FFMA.FTZ R5, R12, R9, R5 ;  /* 0x000000090c057223 */ /* 0x000fe20000010005 */
[----:B------:R-:W-:Y:S01]  /*11370*/  F2FP.PACK_AB R8, R16, R8 ;  /* 0x000000081008723e */ /* 0x000fe200000000ff */
[----:B------:R-:W-:Y:S01]  /*11380*/  FFMA.FTZ R22, R22, R31, R32 ;  /* 0x0000001f16167223 */ /* 0x000fe20000010020 */
[----:B------:R-:W-:Y:S02]  /*11390*/  F2FP.PACK_AB R6, R7, R6 ;  /* 0x000000060706723e */ /* 0x000fe400000000ff */
[----:B------:R-:W-:Y:S02]  /*113a0*/  MOV R20, R4 ;  /* 0x0000000400147202 */ /* 0x000fe40000000f00 */
[----:B------:R-:W-:-:S02]  /*113b0*/  F2FP.PACK_AB R22, R22, R5 ;  /* 0x000000051616723e */ /* 0x000fc400000000ff */
[----:B------:R-:W-:Y:S02]  /*113c0*/  MOV R21, R8 ;  /* 0x0000000800157202 */ /* 0x000fe40000000f00 */
[----:B------:R-:W-:Y:S02]  /*113d0*/  MOV R23, R6 ;  /* 0x0000000600177202 */ /* 0x000fe40000000f00 */
.L_x_2662:
[----:B------:R-:W-:Y:S05]  /*113e0*/  BSYNC B0 ;  /* 0x0000000000007941 */ /* 0x000fea0003800000 */
.L_x_2661:
[----:B------:R2:W-:Y:S02]  /*113f0*/  STS.128 [R244], R20 ;  /* 0x00000014f4007388 */ /* 0x0005e40000000c00 */
.L_x_2660:
[----:B------:R-:W-:Y:S05]  /*11400*/  BSYNC B1 ;  /* 0x0000000000017941 */ /* 0x000fea0003800000 */
.L_x_2659:
[----:B------:R-:W-:Y:S01]  /*11410*/  IADD3 R12, R156, 0x10, RZ ;  /* 0x000000109c0c7810 */ /* 0x000fe20007ffe0ff */
[----:B------:R-:W-:Y:S03]  /*11420*/  BSSY B1, `(.L_x_2663) ;  /* 0x0000064000017945 */ /* 0x000fe60003800000 */
[----:B------:R-:W-:-:S04]  /*11430*/  ISETP.GE.AND P0, PT, R12, R2, PT ;  /* 0x000000020c00720c */ /* 0x000fc80003f06270 */
[----:B------:R-:W-:-:S13]  /*11440*/  ISETP.LT.OR P0, PT, R37, -0x87, P0 ;  /* 0xffffff792500780c */ /* 0x000fda0000701670 */
[----:B------:R-:W-:Y:S05]  /*11450*/  @P0 BRA `(.L_x_2664) ;  /* 0x0000060000000947 */ /* 0x000fea0003800000 */
[----:B--23--:R2:W5:Y:S02]  /*11460*/  LDG.E.128 R20, [R28.64] ;  /* 0x000000061c147981 */ /* 0x00c564000c1e1d00 */
[----:B-----5:R-:W-:Y:S01]  /*11470*/  ISETP.GE.AND P0, PT, R14, c[0x0][0x230], PT ;  /* 0x00008c000e007a0c */ /* 0x020fe20003f06270 */
[----:B------:R-:W-:-:S12]  /*11480*/  BSSY B0, `(.L_x_2665) ;  /* 0x000005c000007945 */ /* 0x000fd80003800000 */
[----:B------:R-:W-:Y:S05]  /*11490*/  @P0 BRA `(.L_x_2666) ;  /* 0x000005a000000947 */ /* 0x000fea0003800000 */
[-C--:B------:R-:W-:Y:S02]  /*114a0*/  ISETP.GE.AND P0, PT, R14, R54.reuse, PT ;  /* 0x000000360e00720c */ /* 0x080fe40003f06270 */
[----:B------:R-:W-:Y:S02]  /*114b0*/  MOV R5, R54 ;  /* 0x0000003600057202 */ /* 0x000fe40000000f00 */
[----:B------:R-:W-:Y:S02]  /*114c0*/  MOV R4, RZ ;  /* 0x000000ff00047202 */ /* 0x000fe40000000f00 */
[C---:B------:R-:W-:Y:S02]  /*114d0*/  IADD3 R8, P1, R13.reuse, R0, RZ ;  /* 0x000000000d087210 */ /* 0x040fe40007f3e0ff */
[----:B------:R-:W-:Y:S02]  /*114e0*/  MOV R9, RZ ;  /* 0x000000ff00097202 */ /* 0x000fe40000000f00 */
[----:B------:R-:W-:-:S03]  /*114f0*/  LEA.HI.X.SX32 R13, R13, R3, 0x1, P1 ;  /* 0x000000030d0d7211 */ /* 0x000fc600008f0eff */
[----:B------:R-:W-:-:S04]  /*11500*/  @P0 SHF.R.S32.HI R54, RZ, 0x1, R55 ;  /* 0x00000001ff360819 */ /* 0x000fc80000011437 */
[C---:B------:R-:W-:Y:S02]  /*11510*/  @P0 IADD3 R4, -R54.reuse, RZ, RZ ;  /* 0x000000ff36040210 */ /* 0x040fe40007ffe1ff */
[----:B------:R-:W-:Y:S02]  /*11520*/  @P0 IADD3 R5, -R54, RZ, RZ ;  /* 0x000000ff36050210 */ /* 0x000fe40007ffe1ff */
[----:B------:R-:W-:Y:S02]  /*11530*/  IADD3 R6, P1, R4, R8, RZ ;  /* 0x0000000804067210 */ /* 0x000fe40007f3e0ff */
[----:B------:R-:W-:Y:S01]  /*11540*/  @P0 IADD3 R9, -R54, RZ, RZ ;  /* 0x000000ff36090210 */ /* 0x000fe20007ffe1ff */
[----:B------:R-:W-:Y:S01]  /*11550*/  IMAD.WIDE R16, R5, 0x2, R28 ;  /* 0x0000000205107825 */ /* 0x000fe200078e021c */
[----:B------:R-:W-:Y:S02]  /*11560*/  LEA.HI.X.SX32 R4, R4, R13, 0x1, P1 ;  /* 0x0000000d04047211 */ /* 0x000fe400008f0eff */
[----:B-1----:R-:W-:-:S03]  /*11570*/  LEA R10, P1, R6, c[0x0][0x2b0], 0x1 ;  /* 0x0000ac00060a7a11 */ /* 0x002fc600078208ff */
[----:B------:R-:W3:Y:S01]  /*11580*/  LDG.E.128 R16, [R16.64] ;  /* 0x0000000610107981 */ /* 0x000ee2000c1e1d00 */
[----:B------:R-:W-:Y:S02]  /*11590*/  LEA.HI.X R11, R6, c[0x0][0x2b4], R4, 0x1, P1 ;  /* 0x0000ad00060b7a11 */ /* 0x000fe400008f0c04 */
[----:B------:R-:W-:-:S03]  /*115a0*/  IADD3 R8, P1, R9, R8, RZ ;  /* 0x0000000809087210 */ /* 0x000fc60007f3e0ff */
[----:B------:R1:W4:Y:S01]  /*115b0*/  LDG.E.128 R4, [R10.64] ;  /* 0x000000060a047981 */ /* 0x000322000c1e1d00 */
[----:B------:R-:W-:Y:S02]  /*115c0*/  LEA.HI.X.SX32 R9, R9, R13, 0x1, P1 ;  /* 0x0000000d09097211 */ /* 0x000fe400008f0eff */
[----:B-1----:R-:W-:-:S04]  /*115d0*/  LEA R10, P1, R8, c[0x0][0x2a8], 0x1 ;  /* 0x0000aa00080a7a11 */ /* 0x002fc800078208ff */
[----:B------:R-:W-:-:S06]  /*115e0*/  LEA.HI.X R11, R8, c[0x0][0x2ac], R9, 0x1, P1 ;  /* 0x0000ab00080b7a11 */ /* 0x000fcc00008f0c09 */
[----:B------:R-:W5:Y:S01]  /*115f0*/  LDG.E.128 R8, [R10.64] ;  /* 0x000000060a087981 */ /* 0x000f62000c1e1d00 */
[----:B------:R-:W-:Y:S01]  /*11600*/  IMAD.MOV.U32 R13, RZ, RZ, R21 ;  /* 0x000000ffff0d7224 */ /* 0x000fe200078e0015 */
[----:B------:R-:W-:Y:S02]  /*11610*/  MOV R21, R20 ;  /* 0x0000001400157202 */ /* 0x000fe40000000f00 */
[----:B------:R-:W-:Y:S02]  /*11620*/  MOV R20, R23 ;  /* 0x0000001700147202 */ /* 0x000fe40000000f00 */
[----:B---3--:R-:W-:Y:S01]  /*11630*/  MOV R23, R17 ;  /* 0x0000001100177202 */ /* 0x008fe20000000f00 */
[----:B------:R-:W-:Y:S01]  /*11640*/  IMAD.MOV.U32 R17, RZ, RZ, R18 ;  /* 0x000000ffff117224 */ /* 0x000fe200078e0012 */
[----:B------:R-:W-:Y:S02]  /*11650*/  HADD2.F32 R31, -RZ, R16.H0_H0 ;  /* 0x20000010ff1f7230 */ /* 0x000fe40000004100 */
[----:B----4-:R-:W-:-:S02]  /*11660*/  HADD2.F32 R18, -RZ, R4.H0_H0 ;  /* 0x20000004ff127230 */ /* 0x010fc40000004100 */
[----:B--2---:R-:W-:Y:S02]  /*11670*/  HADD2.F32 R28, -RZ, R4.H1_H1 ;  /* 0x30000004ff1c7230 */ /* 0x004fe40000004100 */
[--C-:B------:R-:W-:Y:S02]  /*11680*/  HADD2.F32 R4, -RZ, R5.reuse.H0_H0 ;  /* 0x20000005ff047230 */ /* 0x100fe40000004100 */
[----:B------:R-:W-:Y:S01]  /*11690*/  HADD2.F32 R32, -RZ, R16.H1_H1 ;  /* 0x30000010ff207230 */ /* 0x000fe20000004100 */
[----:B------:R-:W-:Y:S01]  /*116a0*/  @!P0 FADD.FTZ R18, -R18, -RZ ;  /* 0x800000ff12128221 */ /* 0x000fe20000010100 */
[----:B------:R-:W-:Y:S01]  /*116b0*/  HADD2.F32 R29, -RZ, R5.H1_H1 ;  /* 0x30000005ff1d7230 */ /* 0x000fe20000004100 */
[----:B------:R-:W-:Y:S01]  /*116c0*/  @!P0 FADD.FTZ R4, -R4, -RZ ;  /* 0x800000ff04048221 */ /* 0x000fe20000010100 */
[----:B------:R-:W-:Y:S02]  /*116d0*/  HADD2.F32 R16, -RZ, R23.H0_H0 ;  /* 0x20000017ff107230 */ /* 0x000fe40000004100 */
[----:B------:R-:W-:-:S02]  /*116e0*/  HADD2.F32 R5, -RZ, R6.H0_H0 ;  /* 0x20000006ff057230 */ /* 0x000fc40000004100 */
        /* <DEDUP_REMOVED lines=15> */
[----:B------:R-:W-:Y:S02]  /*117e0*/  FMUL.FTZ R30, R17, R30 ;  /* 0x0000001e111e7220 */ /* 0x000fe40000410000 */
[----:B------:R-:W-:Y:S01]  /*117f0*/  FMUL.FTZ R6, R4, R6 ;  /* 0x0000000604067220 */ /* 0x000fe20000410000 */
[----:B------:R-:W-:Y:S01]  /*11800*/  HADD2.F32 R4, -RZ, R21.H0_H0 ;  /* 0x20000015ff047230 */ /* 0x000fe20000004100 */
[----:B------:R-:W-:Y:S01]  /*11810*/  FMUL.FTZ R7, R19, R7 ;  /* 0x0000000713077220 */ /* 0x000fe20000410000 */
[--C-:B-----5:R-:W-:Y:S01]  /*11820*/  HADD2.F32 R17, -RZ, R8.reuse.H0_H0 ;  /* 0x20000008ff117230 */ /* 0x120fe20000004100 */
[----:B------:R-:W-:Y:S01]  /*11830*/  @!P0 FADD.FTZ R29, -R29, -RZ ;  /* 0x800000ff1d1d8221 */ /* 0x000fe20000010100 */
[----:B------:R-:W-:Y:S01]  /*11840*/  HADD2.F32 R19, -RZ, R8.H1_H1 ;  /* 0x30000008ff137230 */ /* 0x000fe20000004100 */
[----:B------:R-:W-:Y:S01]  /*11850*/  FMUL.FTZ R5, R18, R5 ;  /* 0x0000000512057220 */ /* 0x000fe20000410000 */
[----:B------:R-:W-:-:S02]  /*11860*/  HADD2.F32 R18, -RZ, R13.H0_H0 ;  /* 0x2000000dff127230 */ /* 0x000fc40000004100 */
[--C-:B------:R-:W-:Y:S01]  /*11870*/  HADD2.F32 R8, -RZ, R9.reuse.H0_H0 ;  /* 0x20000009ff087230 */ /* 0x100fe20000004100 */
[----:B------:R-:W-:Y:S01]  /*11880*/  FMUL.FTZ R32, R32, R28 ;  /* 0x0000001c20207220 */ /* 0x000fe20000410000 */
[----:B------:R-:W-:Y:S01]  /*11890*/  HADD2.F32 R28, -RZ, R9.H1_H1 ;  /* 0x30000009ff1c7230 */ /* 0x000fe20000004100 */
[----:B------:R-:W-:Y:S01]  /*118a0*/  FMUL.FTZ R23, R23, R29 ;  /* 0x0000001d17177220 */ /* 0x000fe20000410000 */
[--C-:B------:R-:W-:Y:S01]  /*118b0*/  HADD2.F32 R9, -RZ, R10.reuse.H0_H0 ;  /* 0x2000000aff097230 */ /* 0x100fe20000004100 */
[----:B------:R-:W-:Y:S01]  /*118c0*/  FFMA.FTZ R4, R4, R17, R31 ;  /* 0x0000001104047223 */ /* 0x000fe2000001001f */
[----:B------:R-:W-:Y:S01]  /*118d0*/  HADD2.F32 R29, -RZ, R10.H1_H1 ;  /* 0x3000000aff1d7230 */ /* 0x000fe20000004100 */
[----:B------:R-:W-:Y:S01]  /*118e0*/  FFMA.FTZ R8, R18, R8, R16 ;  /* 0x0000000812087223 */ /* 0x000fe20000010010 */
[----:B------:R-:W-:Y:S02]  /*118f0*/  HADD2.F32 R10, -RZ, R11.H0_H0 ;  /* 0x2000000bff0a7230 */ /* 0x000fe40000004100 */
[----:B------:R-:W-:-:S02]  /*11900*/  HADD2.F32 R17, -RZ, R20.H0_H0 ;  /* 0x20000014ff117230 */ /* 0x000fc40000004100 */
        /* <DEDUP_REMOVED lines=19> */
.L_x_2666:
[----:B------:R-:W-:Y:S05]  /*11a40*/  BSYNC B0 ;  /* 0x0000000000007941 */ /* 0x000fea0003800000 */
.L_x_2665:
[----:B------:R3:W-:Y:S02]  /*11a50*/  STS.128 [R244+0x800], R20 ;  /* 0x00080014f4007388 */ /* 0x0007e40000000c00 */
.L_x_2664:
[----:B------:R-:W-:Y:S05]  /*11a60*/  BSYNC B1 ;  /* 0x0000000000017941 */ /* 0x000fea0003800000 */
.L_x_2663:
        /* <DEDUP_REMOVED lines=9> */
[-C--:B------:R-:W-:Y:S01]  /*11b00*/  ISETP.GE.AND P0, PT, R14, R54.reuse, PT ;  /* 0x000000360e00720c */ /* 0x080fe20003f06270 */
[----:B------:R-:W-:Y:S01]  /*11b10*/  IMAD.MOV.U32 R4, RZ, RZ, RZ ;  /* 0x000000ffff047224 */ /* 0x000fe200078e00ff */
[----:B------:R-:W-:Y:S02]  /*11b20*/  MOV R6, R54 ;  /* 0x0000003600067202 */ /* 0x000fe40000000f00 */
[----:B-1----:R-:W-:-:S09]  /*11b30*/  MOV R10, RZ ;  /* 0x000000ff000a7202 */ /* 0x002fd20000000f00 */
[----:B------:R-:W-:-:S04]  /*11b40*/  @P0 SHF.R.S32.HI R54, RZ, 0x1, R55 ;  /* 0x00000001ff360819 */ /* 0x000fc80000011437 */
[C---:B------:R-:W-:Y:S02]  /*11b50*/  SHF.L.U32 R8, R54.reuse, 0x5, RZ ;  /* 0x0000000536087819 */ /* 0x040fe400000006ff */
[----:B------:R-:W-:Y:S02]  /*11b60*/  @P0 IADD3 R4, -R54, RZ, RZ ;  /* 0x000000ff36040210 */ /* 0x000fe40007ffe1ff */
[----:B------:R-:W-:Y:S02]  /*11b70*/  IADD3 R9, P1, R8, R0, RZ ;  /* 0x0000000008097210 */ /* 0x000fe40007f3e0ff */
[----:B------:R-:W-:Y:S02]  /*11b80*/  @P0 IADD3 R6, -R54, RZ, RZ ;  /* 0x000000ff36060210 */ /* 0x000fe40007ffe1ff */
[----:B------:R-:W-:Y:S02]  /*11b90*/  LEA.HI.X.SX32 R8, R8, R3, 0x1, P1 ;  /* 0x0000000308087211 */ /* 0x000fe400008f0eff */
[----:B------:R-:W-:Y:S01]  /*11ba0*/  IADD3 R5, P1, R4, R9, RZ ;  /* 0x0000000904057210 */ /* 0x000fe20007f3e0ff */
[----:B------:R-:W-:Y:S01]  /*11bb0*/  IMAD.WIDE R16, R6, 0x2, R26 ;  /* 0x0000000206107825 */ /* 0x000fe200078e021a */
[----:B------:R-:W-:-:S02]  /*11bc0*/  @P0 IADD3 R10, -R54, RZ, RZ ;  /* 0x000000ff360a0210 */ /* 0x000fc40007ffe1ff */
[----:B------:R-:W-:Y:S02]  /*11bd0*/  LEA.HI.X.SX32 R4, R4, R8, 0x1, P1 ;  /* 0x0000000804047211 */ /* 0x000fe400008f0eff */
[C---:B------:R-:W-:Y:S01]  /*11be0*/  LEA R28, P1, R5.reuse, c[0x0][0x2b0], 0x1 ;  /* 0x0000ac00051c7a11 */ /* 0x040fe200078208ff */
[----:B------:R-:W3:Y:S03]  /*11bf0*/  LDG.E.128 R16, [R16.64] ;  /* 0x0000000610107981 */ /* 0x000ee6000c1e1d00 */
[----:B------:R-:W-:Y:S02]  /*11c00*/  LEA.HI.X R29, R5, c[0x0][0x2b4], R4, 0x1, P1 ;  /* 0x0000ad00051d7a11 */ /* 0x000fe400008f0c04 */
[----:B------:R-:W-:-:S03]  /*11c10*/  IADD3 R9, P1, R10, R9, RZ ;  /* 0x000000090a097210 */ /* 0x000fc60007f3e0ff */
[----:B------:R-:W4:Y:S01]  /*11c20*/  LDG.E.128 R4, [R28.64] ;  /* 0x000000061c047981 */ /* 0x000f22000c1e1d00 */
[----:B------:R-:W-:Y:S02]  /*11c30*/  LEA.HI.X.SX32 R8, R10, R8, 0x1, P1 ;  /* 0x000000080a087211 */ /* 0x000fe400008f0eff */
[----:B------:R-:W-:-:S04]  /*11c40*/  LEA R10, P1, R9, c[0x0][0x2a8], 0x1 ;  /* 0x0000aa00090a7a11 */ /* 0x000fc800078208ff */
[----:B------:R-:W-:-:S06]  /*11c50*/  LEA.HI.X R11, R9, c[0x0][0x2ac], R8, 0x1, P1 ;  /* 0x0000ab00090b7a11 */ /* 0x000fcc00008f0c08 */
[----:B------:R-:W5:Y:S01]  /*11c60*/  LDG.E.128 R8, [R10.64] ;  /* 0x000000060a087981 */ /* 0x000f62000c1e1d00 */
[----:B--2---:R-:W-:Y:S02]  /*11c70*/  MOV R26, R20 ;  /* 0x00000014001a7202 */ /* 0x004fe40000000f00 */
[----:B------:R-:W-:Y:S01]  /*11c80*/  MOV R20, R23 ;  /* 0x0000001700147202 */ /* 0x000fe20000000f00 */
[----:B---3--:R-:W-:Y:S01]  /*11c90*/  IMAD.MOV.U32 R23, RZ, RZ, R17 ;  /* 0x000000ffff177224 */ /* 0x008fe200078e0011 */
[----:B------:R-:W-:Y:S01]  /*11ca0*/  MOV R17, R18 ;  /* 0x0000001200117202 */ /* 0x000fe20000000f00 */
[--C-:B------:R-:W-:Y:S02]  /*11cb0*/  HADD2.F32 R30, -RZ, R16.reuse.H0_H0 ;  /* 0x20000010ff1e7230 */ /* 0x100fe40000004100 */
[----:B------:R-:W-:Y:S02]  /*11cc0*/  HADD2.F32 R31, -RZ, R16.H1_H1 ;  /* 0x30000010ff1f7230 */ /* 0x000fe40000004100 */
[----:B----4-:R-:W-:-:S02]  /*11cd0*/  HADD2.F32 R18, -RZ, R4.H0_H0 ;  /* 0x20000004ff127230 */ /* 0x010fc40000004100 */
[----:B------:R-:W-:Y:S02]  /*11ce0*/  HADD2.F32 R27, -RZ, R4.H1_H1 ;  /* 0x30000004ff1b7230 */ /* 0x000fe40000004100 */
[--C-:B------:R-:W-:Y:S01]  /*11cf0*/  HADD2.F32 R4, -RZ, R5.reuse.H0_H0 ;  /* 0x20000005ff047230 */ /* 0x100fe20000004100 */
[----:B------:R-:W-:Y:S01]  /*11d00*/  @!P0 FADD.FTZ R18, -R18, -RZ ;  /* 0x800000ff12128221 */ /* 0x000fe20000010100 */
[----:B------:R-:W-:Y:S02]  /*11d10*/  HADD2.F32 R28, -RZ, R5.H1_H1 ;  /* 0x30000005ff1c7230 */ /* 0x000fe40000004100 */
[----:B------:R-:W-:Y:S01]  /*11d20*/  HADD2.F32 R16, -RZ, R23.H0_H0 ;  /* 0x20000017ff107230 */ /* 0x000fe20000004100 */
[----:B------:R-:W-:Y:S01]  /*11d30*/  @!P0 FADD.FTZ R4, -R4, -RZ ;  /* 0x800000ff04048221 */ /* 0x000fe20000010100 */
[--C-:B------:R-:W-:Y:S02]  /*11d40*/  HADD2.F32 R5, -RZ, R6.reuse.H0_H0 ;  /* 0x20000006ff057230 */ /* 0x100fe40000004100 */
[----:B------:R-:W-:-:S02]  /*11d50*/  HADD2.F32 R29, -RZ, R6.H1_H1 ;  /* 0x30000006ff1d7230 */ /* 0x000fc40000004100 */
[--C-:B------:R-:W-:Y:S01]  /*11d60*/  HADD2.F32 R6, -RZ, R7.reuse.H0_H0 ;  /* 0x20000007ff067230 */ /* 0x100fe20000004100 */
[----:B------:R-:W-:Y:S01]  /*11d70*/  FMUL.FTZ R30, R30, R18 ;  /* 0x000000121e1e7220 */ /* 0x000fe20000410000 */
[----:B------:R-:W-:Y:S01]  /*11d80*/  HADD2.F32 R7, -RZ, R7.H1_H1 ;  /* 0x30000007ff077230 */ /* 0x000fe20000004100 */
        /* <DEDUP_REMOVED lines=9> */
[----:B------:R-:W-:Y:S01]  /*11e20*/  HADD2.F32 R23, -RZ, R23.H1_H1 ;  /* 0x30000017ff177230 */ /* 0x000fe20000004100 */
[----:B------:R-:W-:-:S02]  /*11e30*/  @!P0 FADD.FTZ R5, -R5, -RZ ;  /* 0x800000ff05058221 */ /* 0x000fc40000010100 */
[----:B------:R-:W-:Y:S01]  /*11e40*/  FMUL.FTZ R29, R17, R29 ;  /* 0x0000001d111d7220 */ /* 0x000fe20000410000 */
[----:B-----5:R-:W-:Y:S01]  /*11e50*/  HADD2.F32 R17, -RZ, R8.H0_H0 ;  /* 0x20000008ff117230 */ /* 0x020fe20000004100 */
[----:B------:R-:W-:Y:S01]  /*11e60*/  FMUL.FTZ R6, R4, R6 ;  /* 0x0000000604067220 */ /* 0x000fe20000410000 */
[----:B------:R-:W-:Y:S01]  /*11e70*/  HADD2.F32 R4, -RZ, R26.H0_H0 ;  /* 0x2000001aff047230 */ /* 0x000fe20000004100 */
[----:B------:R-:W-:Y:S02]  /*11e80*/  @!P0 FADD.FTZ R28, -R28, -RZ ;  /* 0x800000ff1c1c8221 */ /* 0x000fe40000010100 */
[----:B------:R-:W-:Y:S01]  /*11e90*/  FMUL.FTZ R7, R19, R7 ;  /* 0x0000000713077220 */ /* 0x000fe20000410000 */
[----:B------:R-:W-:Y:S01]  /*11ea0*/  HADD2.F32 R19, -RZ, R8.H1_H1 ;  /* 0x30000008ff137230 */ /* 0x000fe20000004100 */
[----:B------:R-:W-:Y:S01]  /*11eb0*/  FMUL.FTZ R31, R31, R27 ;  /* 0x0000001b1f1f7220 */ /* 0x000fe20000410000 */
[----:B------:R-:W-:Y:S01]  /*11ec0*/  HADD2.F32 R8, -RZ, R9.H0_H0 ;  /* 0x20000009ff087230 */ /* 0x000fe20000004100 */
[----:B------:R-:W-:Y:S01]  /*11ed0*/  FMUL.FTZ R5, R18, R5 ;  /* 0x0000000512057220 */ /* 0x000fe20000410000 */
[----:B------:R-:W-:Y:S01]  /*11ee0*/  HADD2.F32 R18, -RZ, R21.H0_H0 ;  /* 0x20000015ff127230 */ /* 0x000fe20000004100 */
[----:B------:R-:W-:Y:S01]  /*11ef0*/  FMUL.FTZ R23, R23, R28 ;  /* 0x0000001c17177220 */ /* 0x000fe20000410000 */
[----:B------:R-:W-:Y:S01]  /*11f00*/  HADD2.F32 R27, -RZ, R9.H1_H1 ;  /* 0x30000009ff1b7230 */ /* 0x000fe20000004100 */
[----:B------:R-:W-:Y:S01]  /*11f10*/  FFMA.FTZ R4, R4, R17, R30 ;  /* 0x0000001104047223 */ /* 0x000fe2000001001e */
[----:B------:R-:W-:-:S02]  /*11f20*/  HADD2.F32 R9, -RZ, R10.H0_H0 ;  /* 0x2000000aff097230 */ /* 0x000fc40000004100 */
[----:B------:R-:W-:Y:S02]  /*11f30*/  HADD2.F32 R28, -RZ, R10.H1_H1 ;  /* 0x3000000aff1c7230 */ /* 0x000fe40000004100 */
[--C-:B------:R-:W-:Y:S02]  /*11f40*/  HADD2.F32 R10, -RZ, R11.reuse.H0_H0 ;  /* 0x2000000bff0a7230 */ /* 0x100fe40000004100 */
[----:B------:R-:W-:Y:S02]  /*11f50*/  HADD2.F32 R17, -RZ, R20.H0_H0 ;  /* 0x20000014ff117230 */ /* 0x000fe40000004100 */
[----:B------:R-:W-:Y:S02]  /*11f60*/  HADD2.F32 R26, -RZ, R26.H1_H1 ;  /* 0x3000001aff1a7230 */ /* 0x000fe40000004100 */
[----:B------:R-:W-:Y:S02]  /*11f70*/  HADD2.F32 R11, -RZ, R11.H1_H1 ;  /* 0x3000000bff0b7230 */ /* 0x000fe40000004100 */
[----:B------:R-:W-:Y:S01]  /*11f80*/  HADD2.F32 R20, -RZ, R20.H1_H1 ;  /* 0x30000014ff147230 */ /* 0x000fe20000004100 */
[----:B------:R-:W-:Y:S01]  /*11f90*/  FFMA.FTZ R8, R18, R8, R16 ;  /* 0x0000000812087223 */ /* 0x000fe20000010010 */
        /* <DEDUP_REMOVED lines=8> */
[----:B------:R-:W-:Y:S01]  /*12020*/  FFMA.FTZ R5, R16, R9, R5 ;  /* 0x0000000910057223 */ /* 0x000fe20000010005 */
[----:B------:R-:W-:Y:S01]  /*12030*/  F2FP.PACK_AB R6, R7, R6 ;  /* 0x000000060706723e */ /* 0x000fe200000000ff */
[----:B------:R-:W-:Y:S01]  /*12040*/  FFMA.FTZ R22, R22, R28, R29 ;  /* 0x0000001c16167223 */ /* 0x000fe2000001001d */
[----:B------:R-:W-:Y:S02]  /*12050*/  F2FP.PACK_AB R21, R21, R8 ;  /* 0x000000081515723e */ /* 0x000fe400000000ff */
[----:B------:R-:W-:Y:S02]  /*12060*/  MOV R20, R4 ;  /* 0x0000000400147202 */ /* 0x000fe40000000f00 */
[----:B------:R-:W-:Y:S02]  /*12070*/  F2FP.PACK_AB R22, R22, R5 ;  /* 0x000000051616723e */ /* 0x000fe400000000ff */
[----:B------:R-:W-:Y:S02]  /*12080*/  MOV R23, R6 ;  /* 0x0000000600177202 */ /* 0x000fe40000000f00 */
.L_x_2670:
[----:B------:R-:W-:Y:S05]  /*12090*/  BSYNC B0 ;  /* 0x0000000000007941 */ /* 0x000fea0003800000 */
.L_x_2669:
[----:B------:R3:W-:Y:S02]  /*120a0*/  STS.128 [R244+0x1000], R20 ;  /* 0x00100014f4007388 */ /* 0x0007e40000000c00 */
.L_x_2668:
[----:B------:R-:W-:Y:S05]  /*120b0*/  BSYNC B1 ;  /* 0x0000000000017941 */ /* 0x000fea0003800000 */
.L_x_2667:
[----:B--2---:R-:W-:-:S04]  /*120c0*/  IADD3 R28, R156, 0x30, RZ ;  /* 0x000000309c1c7810 */ /* 0x004fc80007ffe0ff */
[----:B------:R-:W-:-:S04]  /*120d0*/  ISETP.GE.AND P0, PT, R28, R2, PT ;  /* 0x000000021c00720c */ /* 0x000fc80003f06270 */
[----:B------:R-:W-:-:S13]  /*120e0*/  ISETP.LT.OR P0, PT, R37, -0x187, P0 ;  /* 0xfffffe792500780c */ /* 0x000fda0000701670 */
[----:B------:R-:W-:Y:S05]  /*120f0*/  @P0 BRA `(.L_x_2656) ;  /* 0x000008a000000947 */ /* 0x000fea0003800000 */
[----:B------:R2:W5:Y:S02]  /*12100*/  LDG.E.128 R16, [R24.64] ;  /* 0x0000000618107981 */ /* 0x000564000c1e1d00 */
[----:B-----5:R-:W-:Y:S01]  /*12110*/  ISETP.GE.AND P0, PT, R14, c[0x0][0x230], PT ;  /* 0x00008c000e007a0c */ /* 0x020fe20003f06270 */
[----:B------:R-:W-:-:S12]  /*12120*/  BSSY B0, `(.L_x_2671) ;  /* 0x0000063000007945 */ /* 0x000fd80003800000 */
[----:B------:R-:W-:Y:S05]  /*12130*/  @P0 BRA `(.L_x_2672) ;  /* 0x0000061000000947 */ /* 0x000fea0003800000 */
[-C--:B------:R-:W-:Y:S02]  /*12140*/  ISETP.GE.AND P0, PT, R14, R54.reuse, PT ;  /* 0x000000360e00720c */ /* 0x080fe40003f06270 */
[----:B------:R-:W-:Y:S02]  /*12150*/  MOV R4, R54 ;  /* 0x0000003600047202 */ /* 0x000fe40000000f00 */
[----:B------:R-:W-:-:S09]  /*12160*/  MOV R2, RZ ;  /* 0x000000ff00027202 */ /* 0x000fd20000000f00 */
[--C-:B------:R-:W-:Y:S02]  /*12170*/  @P0 SHF.R.S32.HI R54, RZ, 0x1, R55.reuse ;  /* 0x00000001ff360819 */ /* 0x100fe40000011437 */
[----:B------:R-:W-:Y:S02]  /*12180*/  @P0 SHF.R.S32.HI R5, RZ, 0x1, R55 ;  /* 0x00000001ff050819 */ /* 0x000fe40000011437 */
[C---:B------:R-:W-:Y:S01]  /*12190*/  @P0 IADD3 R4, -R54.reuse, RZ, RZ ;  /* 0x000000ff36040210 */ /* 0x040fe20007ffe1ff */
[----:B------:R-:W-:Y:S02]  /*121a0*/  IMAD R6, R54, 0x30, RZ ;  /* 0x0000003036067824 */ /* 0x000fe400078e02ff */
[----:B------:R-:W-:Y:S01]  /*121b0*/  @P0 IMAD.MOV R2, RZ, RZ, -R5 ;  /* 0x000000ffff020224 */ /* 0x000fe200078e0a05 */
[----:B------:R-:W-:Y:S01]  /*121c0*/  @P0 SHF.R.S32.HI R55, RZ, 0x1, R55 ;  /* 0x00000001ff370819 */ /* 0x000fe20000011437 */
[----:B---3--:R-:W-:Y:S01]  /*121d0*/  IMAD.WIDE R20, R4, 0x2, R24 ;  /* 0x0000000204147825 */ /* 0x008fe200078e0218 */
[----:B------:R-:W-:-:S04]  /*121e0*/  IADD3 R0, P1, R6, R0, RZ ;  /* 0x0000000006007210 */ /* 0x000fc80007f3e0ff */
[----:B------:R-:W-:Y:S01]  /*121f0*/  LEA.HI.X.SX32 R3, R6, R3, 0x1, P1 ;  /* 0x0000000306037211 */ /* 0x000fe200008f0eff */
[----:B------:R-:W3:Y:S01]  /*12200*/  LDG.E.128 R20, [R20.64] ;  /* 0x0000000614147981 */ /* 0x000ee2000c1e1d00 */
[----:B------:R-:W-:-:S04]  /*12210*/  IADD3 R5, P1, R2, R0, RZ ;  /* 0x0000000002057210 */ /* 0x000fc80007f3e0ff */
[----:B------:R-:W-:Y:S02]  /*12220*/  LEA.HI.X.SX32 R2, R2, R3, 0x1, P1 ;  /* 0x0000000302027211 */ /* 0x000fe400008f0eff */
[----:B------:R-:W-:-:S04]  /*12230*/  LEA R6, P1, R5, c[0x0][0x2b0], 0x1 ;  /* 0x0000ac0005067a11 */ /* 0x000fc800078208ff */
[----:B------:R-:W-:Y:S02]  /*12240*/  LEA.HI.X R7, R5, c[0x0][0x2b4], R2, 0x1, P1 ;  /* 0x0000ad0005077a11 */ /* 0x000fe400008f0c02 */
[----:B------:R-:W-:Y:S01]  /*12250*/  MOV R2, RZ ;  /* 0x000000ff00027202 */ /* 0x000fe20000000f00 */
[----:B------:R-:W-:-:S03]  /*12260*/  @P0 IMAD.MOV R2, RZ, RZ, -R55 ;  /* 0x000000ffff020224 */ /* 0x000fc600078e0a37 */
[----:B------:R-:W4:Y:S02]  /*12270*/  LDG.E.128 R4, [R6.64] ;  /* 0x0000000606047981 */ /* 0x000f24000c1e1d00 */
[----:B------:R-:W-:-:S04]  /*12280*/  IADD3 R0, P1, R2, R0, RZ ;  /* 0x0000000002007210 */ /* 0x000fc80007f3e0ff */
[----:B------:R-:W-:Y:S02]  /*12290*/  LEA.HI.X.SX32 R2, R2, R3, 0x1, P1 ;  /* 0x0000000302027211 */ /* 0x000fe400008f0eff */
[----:B------:R-:W-:-:S04]  /*122a0*/  LEA R8, P1, R0, c[0x0][0x2a8], 0x1 ;  /* 0x0000aa0000087a11 */ /* 0x000fc800078208ff */
[----:B------:R-:W-:-:S06]  /*122b0*/  LEA.HI.X R9, R0, c[0x0][0x2ac], R2, 0x1, P1 ;  /* 0x0000ab0000097a11 */ /* 0x000fcc00008f0c02 */
[----:B-1----:R-:W5:Y:S01]  /*122c0*/  LDG.E.128 R8, [R8.64] ;  /* 0x0000000608087981 */ /* 0x002f62000c1e1d00 */
[----:B------:R-:W-:Y:S02]  /*122d0*/  MOV R0, R17 ;  /* 0x0000001100007202 */ /* 0x000fe40000000f00 */
[----:B------:R-:W-:Y:S01]  /*122e0*/  MOV R15, R18 ;  /* 0x00000012000f7202 */ /* 0x000fe20000000f00 */
[----:B------:R-:W-:Y:S01]  /*122f0*/  IMAD.MOV.U32 R2, RZ, RZ, R19 ;  /* 0x000000ffff027224 */ /* 0x000fe200078e0013 */
[----:B------:R-:W-:Y:S01]  /*12300*/  MOV R3, R16 ;  /* 0x0000001000037202 */ /* 0x000fe20000000f00 */
[----:B---3--:R-:W-:Y:S01]  /*12310*/  IMAD.MOV.U32 R17, RZ, RZ, R21 ;  /* 0x000000ffff117224 */ /* 0x008fe200078e0015 */
[----:B------:R-:W-:Y:S02]  /*12320*/  MOV R19, R23 ;  /* 0x0000001700137202 */ /* 0x000fe40000000f00 */
[----:B------:R-:W-:Y:S02]  /*12330*/  MOV R14, R20 ;  /* 0x00000014000e7202 */ /* 0x000fe40000000f00 */
[--C-:B------:R-:W-:Y:S01]  /*12340*/  HADD2.F32 R23, -RZ, R17.reuse.H0_H0 ;  /* 0x20000011ff177230 */ /* 0x100fe20000004100 */
[----:B------:R-:W-:Y:S01]  /*12350*/  MOV R16, R22 ;  /* 0x0000001600107202 */ /* 0x000fe20000000f00 */
[----:B------:R-:W-:-:S02]  /*12360*/  HADD2.F32 R17, -RZ, R17.H1_H1 ;  /* 0x30000011ff117230 */ /* 0x000fc40000004100 */
[--C-:B----4-:R-:W-:Y:S02]  /*12370*/  HADD2.F32 R18, -RZ, R5.reuse.H0_H0 ;  /* 0x20000005ff127230 */ /* 0x110fe40000004100 */
[----:B------:R-:W-:Y:S02]  /*12380*/  HADD2.F32 R5, -RZ, R5.H1_H1 ;  /* 0x30000005ff057230 */ /* 0x000fe40000004100 */
[--C-:B------:R-:W-:Y:S01]  /*12390*/  HADD2.F32 R20, -RZ, R4.reuse.H0_H0 ;  /* 0x20000004ff147230 */ /* 0x100fe20000004100 */
[----:B------:R-:W-:Y:S01]  /*123a0*/  @!P0 FADD.FTZ R18, -R18, -RZ ;  /* 0x800000ff12128221 */ /* 0x000fe20000010100 */
[----:B------:R-:W-:Y:S01]  /*123b0*/  HADD2.F32 R21, -RZ, R4.H1_H1 ;  /* 0x30000004ff157230 */ /* 0x000fe20000004100 */
[----:B------:R-:W-:Y:S01]  /*123c0*/  @!P0 FADD.FTZ R5, -R5, -RZ ;  /* 0x800000ff05058221 */ /* 0x000fe20000010100 */
[--C-:B------:R-:W-:Y:S02]  /*123d0*/  HADD2.F32 R4, -RZ, R6.reuse.H0_H0 ;  /* 0x20000006ff047230 */ /* 0x100fe40000004100 */
[----:B------:R-:W-:-:S02]  /*123e0*/  HADD2.F32 R22, -RZ, R6.H1_H1 ;  /* 0x30000006ff167230 */ /* 0x000fc40000004100 */
[----:B------:R-:W-:Y:S01]  /*123f0*/  HADD2.F32 R6, -RZ, R7.H0_H0 ;  /* 0x20000007ff067230 */ /* 0x000fe20000004100 */
[----:B------:R-:W-:Y:S01]  /*12400*/  FMUL.FTZ R23, R23, R18 ;  /* 0x0000001217177220 */ /* 0x000fe20000410000 */
[--C-:B------:R-:W-:Y:S01]  /*12410*/  HADD2.F32 R18, -RZ, R16.reuse.H0_H0 ;  /* 0x20000010ff127230 */ /* 0x100fe20000004100 */
[----:B------:R-:W-:Y:S01]  /*12420*/  FMUL.FTZ R17, R17, R5 ;  /* 0x0000000511117220 */ /* 0x000fe20000410000 */
[----:B------:R-:W-:Y:S01]  /*12430*/  HADD2.F32 R16, -RZ, R16.H1_H1 ;  /* 0x30000010ff107230 */ /* 0x000fe20000004100 */
[----:B------:R-:W-:Y:S01]  /*12440*/  @!P0 FADD.FTZ R22, -R22, -RZ ;  /* 0x800000ff16168221 */ /* 0x000fe20000010100 */
[----:B------:R-:W-:Y:S01]  /*12450*/  HADD2.F32 R5, -RZ, R19.H0_H0 ;  /* 0x20000013ff057230 */ /* 0x000fe20000004100 */
[----:B------:R-:W-:Y:S01]  /*12460*/  @!P0 FADD.FTZ R6, -R6, -RZ ;  /* 0x800000ff06068221 */ /* 0x000fe20000010100 */
[----:B------:R-:W-:Y:S01]  /*12470*/  HADD2.F32 R7, -RZ, R7.H1_H1 ;  /* 0x30000007ff077230 */ /* 0x000fe20000004100 */
[----:B------:R-:W-:Y:S01]  /*12480*/  FMUL.FTZ R22, R16, R22 ;  /* 0x0000001610167220 */ /* 0x000fe20000410000 */
[--C-:B------:R-:W-:Y:S01]  /*12490*/  HADD2.F32 R16, -RZ, R0.reuse.H1_H1 ;  /* 0x30000000ff107230 */ /* 0x100fe20000004100 */
[----:B------:R-:W-:Y:S01]  /*124a0*/  FMUL.FTZ R6, R5, R6 ;  /* 0x0000000605067220 */ /* 0x000fe20000410000 */
[----:B------:R-:W-:Y:S01]  /*124b0*/  HADD2.F32 R5, -RZ, R0.H0_H0 ;  /* 0x20000000ff057230 */ /* 0x000fe20000004100 */
[----:B------:R-:W-:Y:S01]  /*124c0*/  @!P0 FADD.FTZ R20, -R20, -RZ ;  /* 0x800000ff14148221 */ /* 0x000fe20000010100 */
[--C-:B--2---:R-:W-:Y:S01]  /*124d0*/  HADD2.F32 R24, -RZ, R14.reuse.H0_H0 ;  /* 0x2000000eff187230 */ /* 0x104fe20000004100 */
[----:B------:R-:W-:Y:S01]  /*124e0*/  @!P0 FADD.FTZ R4, -R4, -RZ ;  /* 0x800000ff04048221 */ /* 0x000fe20000010100 */
[----:B------:R-:W-:Y:S01]  /*124f0*/  HADD2.F32 R19, -RZ, R19.H1_H1 ;  /* 0x30000013ff137230 */ /* 0x000fe20000004100 */
[----:B------:R-:W-:Y:S01]  /*12500*/  @!P0 FADD.FTZ R7, -R7, -RZ ;  /* 0x800000ff07078221 */ /* 0x000fe20000010100 */
[----:B-----5:R-:W-:Y:S01]  /*12510*/  HADD2.F32 R0, -RZ, R9.H0_H0 ;  /* 0x20000009ff007230 */ /* 0x020fe20000004100 */
[----:B------:R-:W-:Y:S01]  /*12520*/  @!P0 FADD.FTZ R21, -R21, -RZ ;  /* 0x800000ff15158221 */ /* 0x000fe20000010100 */
[----:B------:R-:W-:-:S02]  /*12530*/  HADD2.F32 R14, -RZ, R14.H1_H1 ;  /* 0x3000000eff0e7230 */ /* 0x000fc40000004100 */
[----:B------:R-:W-:Y:S01]  /*12540*/  HADD2.F32 R9, -RZ, R9.H1_H1 ;  /* 0x30000009ff097230 */ /* 0x000fe20000004100 */
[----:B------:R-:W-:Y:S01]  /*12550*/  FMUL.FTZ R24, R24, R20 ;  /* 0x0000001418187220 */ /* 0x000fe20000410000 */
[--C-:B------:R-:W-:Y:S01]  /*12560*/  HADD2.F32 R20, -RZ, R8.reuse.H1_H1 ;  /* 0x30000008ff147230 */ /* 0x100fe20000004100 */
[----:B------:R-:W-:Y:S01]  /*12570*/  FMUL.FTZ R4, R18, R4 ;  /* 0x0000000412047220 */ /* 0x000fe20000410000 */
[--C-:B------:R-:W-:Y:S01]  /*12580*/  HADD2.F32 R18, -RZ, R3.reuse.H0_H0 ;  /* 0x20000003ff127230 */ /* 0x100fe20000004100 */
[----:B------:R-:W-:Y:S01]  /*12590*/  FMUL.FTZ R7, R19, R7 ;  /* 0x0000000713077220 */ /* 0x000fe20000410000 */
[----:B------:R-:W-:Y:S01]  /*125a0*/  HADD2.F32 R19, -RZ, R8.H0_H0 ;  /* 0x20000008ff137230 */ /* 0x000fe20000004100 */
[----:B------:R-:W-:Y:S01]  /*125b0*/  FFMA.FTZ R0, R5, R0, R23 ;  /* 0x0000000005007223 */ /* 0x000fe20000010017 */
[----:B------:R-:W-:Y:S01]  /*125c0*/  HADD2.F32 R5, -RZ, R3.H1_H1 ;  /* 0x30000003ff057230 */ /* 0x000fe20000004100 */
[----:B------:R-:W-:Y:S01]  /*125d0*/  FMUL.FTZ R14, R14, R21 ;  /* 0x000000150e0e7220 */ /* 0x000fe20000410000 */
[----:B------:R-:W-:Y:S01]  /*125e0*/  HADD2.F32 R8, -RZ, R11.H0_H0 ;  /* 0x2000000bff087230 */ /* 0x000fe20000004100 */
[----:B------:R-:W-:Y:S01]  /*125f0*/  FFMA.FTZ R9, R16, R9, R17 ;  /* 0x0000000910097223 */ /* 0x000fe20000010011 */
[----:B------:R-:W-:-:S02]  /*12600*/  HADD2.F32 R21, -RZ, R10.H0_H0 ;  /* 0x2000000aff157230 */ /* 0x000fc40000004100 */
[----:B------:R-:W-:Y:S02]  /*12610*/  HADD2.F32 R3, -RZ, R2.H0_H0 ;  /* 0x20000002ff037230 */ /* 0x000fe40000004100 */
[----:B------:R-:W-:Y:S02]  /*12620*/  HADD2.F32 R16, -RZ, R15.H0_H0 ;  /* 0x2000000fff107230 */ /* 0x000fe40000004100 */
[----:B------:R-:W-:Y:S02]  /*12630*/  HADD2.F32 R11, -RZ, R11.H1_H1 ;  /* 0x3000000bff0b7230 */ /* 0x000fe40000004100 */
[----:B------:R-:W-:Y:S02]  /*12640*/  HADD2.F32 R10, -RZ, R10.H1_H1 ;  /* 0x3000000aff0a7230 */ /* 0x000fe40000004100 */
[----:B------:R-:W-:Y:S02]  /*12650*/  HADD2.F32 R2, -RZ, R2.H1_H1 ;  /* 0x30000002ff027230 */ /* 0x000fe40000004100 */
[----:B------:R-:W-:Y:S01]  /*12660*/  HADD2.F32 R15, -RZ, R15.H1_H1 ;  /* 0x3000000fff0f7230 */ /* 0x000fe20000004100 */
[----:B------:R-:W-:-:S02]  /*12670*/  FFMA.FTZ R18, R18, R19, R24 ;  /* 0x0000001312127223 */ /* 0x000fc40000010018 */
[----:B------:R-:W-:Y:S02]  /*12680*/  FFMA.FTZ R5, R5, R20, R14 ;  /* 0x0000001405057223 */ /* 0x000fe4000001000e */
[----:B------:R-:W-:Y:S02]  /*12690*/  FFMA.FTZ R3, R3, R8, R6 ;  /* 0x0000000803037223 */ /* 0x000fe40000010006 */
[----:B------:R-:W-:Y:S02]  /*126a0*/  FFMA.FTZ R2, R2, R11, R7 ;  /* 0x0000000b02027223 */ /* 0x000fe40000010007 */
[----:B------:R-:W-:Y:S02]  /*126b0*/  FFMA.FTZ R4, R16, R21, R4 ;  /* 0x0000001510047223 */ /* 0x000fe40000010004 */
[----:B------:R-:W-:Y:S01]  /*126c0*/  FFMA.FTZ R10, R15, R10, R22 ;  /* 0x0000000a0f0a7223 */ /* 0x000fe20000010016 */
[----:B------:R-:W-:Y:S02]  /*126d0*/  F2FP.PACK_AB R5, R5, R18 ;  /* 0x000000120505723e */ /* 0x000fe400000000ff */
[----:B------:R-:W-:-:S02]  /*126e0*/  F2FP.PACK_AB R0, R9, R0 ;  /* 0x000000000900723e */ /* 0x000fc400000000ff */
[----:B------:R-:W-:Y:S02]  /*126f0*/  F2FP.PACK_AB R2, R2, R3 ;  /* 0x000000030202723e */ /* 0x000fe400000000ff */
[----:B------:R-:W-:Y:S01]  /*12700*/  F2FP.PACK_AB R4, R10, R4 ;  /* 0x000000040a04723e */ /* 0x000fe200000000ff */
[----:B------:R-:W-:Y:S01]  /*12710*/  IMAD.MOV.U32 R16, RZ, RZ, R5 ;  /* 0x000000ffff107224 */ /* 0x000fe200078e0005 */
[----:B------:R-:W-:Y:S02]  /*12720*/  MOV R17, R0 ;  /* 0x0000000000117202 */ /* 0x000fe40000000f00 */
[----:B------:R-:W-:Y:S02]  /*12730*/  MOV R18, R4 ;  /* 0x0000000400127202 */ /* 0x000fe40000000f00 */
[----:B------:R-:W-:Y:S02]  /*12740*/  MOV R19, R2 ;  /* 0x0000000200137202 */ /* 0x000fe40000000f00 */
.L_x_2672:
[----:B------:R-:W-:Y:S05]  /*12750*/  BSYNC B0 ;  /* 0x0000000000007941 */ /* 0x000fea0003800000 */
.L_x_2671:
[----:B------:R4:W-:Y:S01]  /*12760*/  STS.128 [R244+0x1800], R16 ;  /* 0x00180010f4007388 */ /* 0x0009e20000000c00 */
[----:B------:R-:W-:Y:S05]  /*12770*/  BRA `(.L_x_2656) ;  /* 0x0000022000007947 */ /* 0x000fea0003800000 */
.L_x_2642:
[----:B------:R-:W-:Y:S01]  /*12780*/  IMAD.IADD R4, R234, 0x1, -R40 ;  /* 0x00000001ea047824 */ /* 0x000fe200078e0a28 */
[----:B------:R-:W-:-:S02]  /*12790*/  IADD3 R12, R156, 0x10, RZ ;  /* 0x000000109c0c7810 */ /* 0x000fc40007ffe0ff */
[----:B------:R-:W-:Y:S02]  /*127a0*/  IADD3 R28, R156, 0x30, RZ ;  /* 0x000000309c1c7810 */ /* 0x000fe40007ffe0ff */
[-C--:B------:R-:W-:Y:S02]  /*127b0*/  ISETP.GE.AND P2, PT, R12, R4.reuse, PT ;  /* 0x000000040c00720c */ /* 0x080fe40003f46270 */
[CC--:B------:R-:W-:Y:S02]  /*127c0*/  ISETP.GE.AND P3, PT, R156.reuse, R4.reuse, PT ;  /* 0x000000049c00720c */ /* 0x0c0fe40003f66270 */
[----:B------:R-:W-:Y:S02]  /*127d0*/  IADD3 R13, R156, 0x20, RZ ;  /* 0x000000209c0d7810 */ /* 0x000fe40007ffe0ff */
[-C--:B------:R-:W-:Y:S02]  /*127e0*/  ISETP.GE.AND P0, PT, R28, R4.reuse, PT ;  /* 0x000000041c00720c */ /* 0x080fe40003f06270 */
[----:B------:R-:W-:-:S05]  /*127f0*/  ISETP.GE.AND P1, PT, R13, R4, PT ;  /* 0x000000040d00720c */ /* 0x000fca0003f26270 */
[----:B------:R-:W-:Y:S02]  /*12800*/  @!P2 IADD3 R4, P5, R3, R154, RZ ;  /* 0x0000009a0304a210 */ /* 0x000fe40007fbe0ff */
[----:B------:R-:W-:-:S03]  /*12810*/  @!P3 LEA R8, P4, R154, c[0x0][0x160], 0x1 ;  /* 0x000058009a08ba11 */ /* 0x000fc600078808ff */
[--C-:B------:R-:W-:Y:S01]  /*12820*/  @!P2 IMAD.X R2, R2, 0x1, R161.reuse, P5 ;  /* 0x000000010202a824 */ /* 0x100fe200028e06a1 */
[--C-:B------:R-:W-:Y:S01]  /*12830*/  @!P3 LEA.HI.X R9, R154, c[0x0][0x164], R161.reuse, 0x1, P4 ;  /* 0x000059009a09ba11 */ /* 0x100fe200020f0ca1 */
[----:B------:R-:W-:Y:S01]  /*12840*/  @!P0 IMAD.MOV.U32 R10, RZ, RZ, R154 ;  /* 0x000000ffff0a8224 */ /* 0x000fe200078e009a */
[----:B-----5:R-:W-:Y:S01]  /*12850*/  @!P2 LEA R14, P5, R4, c[0x0][0x160], 0x1 ;  /* 0x00005800040eaa11 */ /* 0x020fe200078a08ff */
[----:B------:R-:W-:Y:S01]  /*12860*/  @!P0 IMAD.MOV.U32 R11, RZ, RZ, R161 ;  /* 0x000000ffff0b8224 */ /* 0x000fe200078e00a1 */
[----:B------:R-:W-:Y:S01]  /*12870*/  @!P1 LEA R3, P4, R0, R154, 0x5 ;  /* 0x0000009a00039211 */ /* 0x000fe200078828ff */
[----:B------:R-:W-:Y:S01]  /*12880*/  @!P0 IMAD.MOV.U32 R5, RZ, RZ, c[0x0][0x194] ;  /* 0x00006500ff058624 */ /* 0x000fe200078e00ff */
[----:B------:R-:W-:Y:S01]  /*12890*/  @!P2 LEA.HI.X R15, R4, c[0x0][0x164], R2, 0x1, P5 ;  /* 0x00005900040faa11 */ /* 0x000fe200028f0c02 */
[----:B------:R-:W-:Y:S01]  /*128a0*/  @!P1 IMAD.MOV.U32 R6, RZ, RZ, c[0x0][0x194] ;  /* 0x00006500ff069624 */ /* 0x000fe200078e00ff */
[----:B------:R-:W-:Y:S01]  /*128b0*/  @!P1 LEA R2, P5, R3, c[0x0][0x160], 0x1 ;  /* 0x0000580003029a11 */ /* 0x000fe200078a08ff */
[C---:B------:R-:W-:Y:S01]  /*128c0*/  @!P0 IMAD.WIDE.U32 R10, R0.reuse, 0x30, R10 ;  /* 0x00000030000a8825 */ /* 0x040fe200078e000a */
[----:B------:R-:W-:Y:S01]  /*128d0*/  @!PT LDS RZ, [RZ] ;  /* 0x00000000fffff984 */ /* 0x000fe20000000800 */
[----:B------:R-:W-:Y:S01]  /*128e0*/  @!PT LDS RZ, [RZ] ;  /* 0x00000000fffff984 */ /* 0x000fe20000000800 */
[----:B------:R-:W-:Y:S01]  /*128f0*/  @!PT LDS RZ, [RZ] ;  /* 0x00000000fffff984 */ /* 0x000fe20000000800 */
[----:B------:R1:W-:Y:S02]  /*12900*/  @!P3 LDGSTS.E.BYPASS.LTC128B.128 [R244], [R8.64] ;  /* 0x0000000008f4bfae */ /* 0x0003e4000b901d46 */
[----:B------:R-:W-:Y:S01]  /*12910*/  @!P1 LEA.HI.X R6, R0, R161, R6, 0x5, P4 ;  /* 0x000000a100069211 */ /* 0x000fe200020f2c06 */
[----:B------:R-:W-:Y:S01]  /*12920*/  @!P0 IMAD R5, R5, 0x30, RZ ;  /* 0x0000003005058824 */ /* 0x000fe200078e02ff */
[----:B------:R-:W-:Y:S01]  /*12930*/  @!P0 LEA R4, P4, R10, c[0x0][0x160], 0x1 ;  /* 0x000058000a048a11 */ /* 0x000fe200078808ff */
[----:B------:R1:W-:Y:S01]  /*12940*/  @!P2 LDGSTS.E.BYPASS.LTC128B.128 [R244+0x800], [R14.64] ;  /* 0x008000000ef4afae */ /* 0x0003e2000b901d46 */
[----:B------:R-:W-:Y:S01]  /*12950*/  @!P1 LEA.HI.X R3, R3, c[0x0][0x164], R6, 0x1, P5 ;  /* 0x0000590003039a11 */ /* 0x000fe200028f0c06 */
[----:B------:R-:W-:-:S04]  /*12960*/  @!P0 IMAD.IADD R5, R11, 0x1, R5 ;  /* 0x000000010b058824 */ /* 0x000fc800078e0205 */
[----:B------:R1:W-:Y:S01]  /*12970*/  @!P1 LDGSTS.E.BYPASS.LTC128B.128 [R244+0x1000], [R2.64] ;  /* 0x0100000002f49fae */ /* 0x0003e2000b901d46 */
[----:B------:R-:W-:-:S05]  /*12980*/  @!P0 LEA.HI.X R5, R10, c[0x0][0x164], R5, 0x1, P4 ;  /* 0x000059000a058a11 */ /* 0x000fca00020f0c05 */
[----:B------:R1:W-:Y:S02]  /*12990*/  @!P0 LDGSTS.E.BYPASS.LTC128B.128 [R244+0x1800], [R4.64] ;  /* 0x0180000004f48fae */ /* 0x0003e4000b901d46 */
.L_x_2656:
[----:B------:R-:W-:Y:S05]  /*129a0*/  BSYNC B2 ;  /* 0x0000000000027941 */ /* 0x000fea0003800000 */
.L_x_2641:
[----:B------:R-:W-:Y:S01]  /*129b0*/  IADD3 R245, R36, -0x1, RZ ;  /* 0xffffffff24f57810 */ /* 0x000fe20007ffe0ff */
[----:B------:R-:W-:Y:S01]  /*129c0*/  IMAD.SHL.U32 R193, R43, 0x40, RZ ;  /* 0x000000402bc17824 */ /* 0x000fe200078e00ff */
[----:B----4-:R-:W-:Y:S01]  /*129d0*/  IADD3 R16, R156, 0x40, RZ ;  /* 0x000000409c107810 */ /* 0x010fe20007ffe0ff */
[----:B------:R-:W-:Y:S02]  /*129e0*/  IMAD.SHL.U32 R37, R37, 0x2, RZ ;  /* 0x0000000225257824 */ /* 0x000fe400078e00ff */
[----:B-1----:R-:W-:Y:S01]  /*129f0*/  IMAD.SHL.U32 R2, R245, 0x100, RZ ;  /* 0x00000100f5027824 */ /* 0x002fe200078e00ff */
[----:B------:R-:W-:Y:S02]  /*12a00*/  LOP3.LUT R193, R193, 0xfffffe00, RZ, 0xc0, !PT ;  /* 0xfffffe00c1c17812 */ /* 0x000fe400078ec0ff */
[----:B------:R-:W-:Y:S01]  /*12a10*/  LOP3.LUT R37, R37, 0x6, RZ, 0xc0, !PT ;  /* 0x0000000625257812 */ /* 0x000fe200078ec0ff */
[----:B------:R-:W-:Y:S02]  /*12a20*/  IMAD.IADD R0, R41, 0x1, -R2 ;  /* 0x0000000129007824 */ /* 0x000fe400078e0a02 */
[----:B------:R-:W-:-:S02]  /*12a30*/  IMAD R233, R38, 0x400, R193 ;  /* 0x0000040026e97824 */ /* 0x000fc400078e02c1 */
[----:B------:R-:W-:Y:S01]  /*12a40*/  IMAD R38, R38, 0x10, R40 ;  /* 0x0000001026267824 */ /* 0x000fe200078e0228 */
[-C--:B------:R-:W-:Y:S02]  /*12a50*/  ISETP.GE.AND P1, PT, R156, R0.reuse, PT ;  /* 0x000000009c00720c */ /* 0x080fe40003f26270 */
[-C--:B------:R-:W-:Y:S02]  /*12a60*/  ISETP.GE.AND P3, PT, R13, R0.reuse, PT ;  /* 0x000000000d00720c */ /* 0x080fe40003f66270 */
[-C--:B------:R-:W-:Y:S02]  /*12a70*/  ISETP.GE.AND P0, PT, R28, R0.reuse, PT ;  /* 0x000000001c00720c */ /* 0x080fe40003f06270 */
[-C--:B------:R-:W-:Y:S02]  /*12a80*/  ISETP.GE.AND P5, PT, R12, R0.reuse, PT ;  /* 0x000000000c00720c */ /* 0x080fe40003fa6270 */
[----:B------:R-:W-:-:S05]  /*12a90*/  ISETP.GE.AND P4, PT, R16, R0, PT ;  /* 0x000000001000720c */ /* 0x000fca0003f86270 */
[--C-:B------:R-:W-:Y:S02]  /*12aa0*/  @!P1 IMAD.MOV.U32 R6, RZ, RZ, R238.reuse ;  /* 0x000000ffff069224 */ /* 0x100fe400078e00ee */
[--C-:B------:R-:W-:Y:S02]  /*12ab0*/  @!P1 IMAD.MOV.U32 R7, RZ, RZ, R237.reuse ;  /* 0x000000ffff079224 */ /* 0x100fe400078e00ed */
[----:B--2---:R-:W-:Y:S02]  /*12ac0*/  @!P0 IMAD.MOV.U32 R8, RZ, RZ, c[0x0][0x198] ;  /* 0x00006600ff088624 */ /* 0x004fe400078e00ff */
[----:B-----5:R-:W-:Y:S01]  /*12ad0*/  @!P0 IMAD.MOV.U32 R14, RZ, RZ, R238 ;  /* 0x000000ffff0e8224 */ /* 0x020fe200078e00ee */
[----:B------:R-:W-:Y:S01]  /*12ae0*/  @!PT LDS RZ, [RZ] ;  /* 0x00000000fffff984 */ /* 0x000fe20000000800 */
[----:B------:R-:W-:Y:S01]  /*12af0*/  @!PT LDS RZ, [RZ] ;  /* 0x00000000fffff984 */ /* 0x000fe20000000800 */
[----:B------:R-:W-:Y:S01]  /*12b00*/  @!PT LDS RZ, [RZ] ;  /* 0x00000000fffff984 */ /* 0x000fe20000000800 */
[----:B------:R1:W-:Y:S01]  /*12b10*/  @!P1 LDGSTS.E.BYPASS.LTC128B.128 [R244+0x2000], [R6.64] ;  /* 0x0200000006f49fae */ /* 0x0003e2000b901d46 */
[----:B------:R-:W-:Y:S01]  /*12b20*/  @!P0 IMAD.MOV.U32 R15, RZ, RZ, R237 ;  /* 0x000000ffff0f8224 */ /* 0x000fe200078e00ed */
[----:B------:R-:W-:Y:S01]  /*12b30*/  @!P5 LEA R4, P2, R47, R238, 0x1 ;  /* 0x000000ee2f04d211 */ /* 0x000fe200078408ff */
[----:B------:R-:W-:-:S02]  /*12b40*/  @!P0 IMAD.MOV.U32 R3, RZ, RZ, c[0x0][0x19c] ;  /* 0x00006700ff038624 */ /* 0x000fc400078e00ff */
[----:B------:R-:W-:Y:S01]  /*12b50*/  @!P0 IMAD.WIDE.U32 R8, R8, 0x60, R14 ;  /* 0x0000006008088825 */ /* 0x000fe200078e000e */
[C---:B------:R-:W-:Y:S02]  /*12b60*/  IADD3 R14, R156.reuse, 0x60, RZ ;  /* 0x000000609c0e7810 */ /* 0x040fe40007ffe0ff */
[----:B------:R-:W-:Y:S01]  /*12b70*/  @!P5 LEA.HI.X R5, R47, R237, R46, 0x1, P2 ;  /* 0x000000ed2f05d211 */ /* 0x000fe200010f0c2e */
[----:B------:R-:W-:Y:S01]  /*12b80*/  @!P0 IMAD R3, R3, 0x60, RZ ;  /* 0x0000006003038824 */ /* 0x000fe200078e02ff */
[----:B------:R-:W-:-:S03]  /*12b90*/  IADD3 R15, R156, 0x50, RZ ;  /* 0x000000509c0f7810 */ /* 0x000fc60007ffe0ff */
[----:B------:R2:W-:Y:S01]  /*12ba0*/  @!P5 LDGSTS.E.BYPASS.LTC128B.128 [R244+0x2800], [R4.64] ;  /* 0x0280000004f4dfae */ /* 0x0005e2000b901d46 */
[----:B------:R-:W-:Y:S01]  /*12bb0*/  @!P0 IMAD.IADD R9, R9, 0x1, R3 ;  /* 0x0000000109098824 */ /* 0x000fe200078e0203 */
[----:B------:R-:W-:Y:S01]  /*12bc0*/  ISETP.GE.AND P2, PT, R15, R0, PT ;  /* 0x000000000f00720c */ /* 0x000fe20003f46270 */
[----:B------:R-:W-:Y:S02]  /*12bd0*/  @!P4 IMAD.MOV.U32 R3, RZ, RZ, c[0x0][0x19c] ;  /* 0x00006700ff03c624 */ /* 0x000fe400078e00ff */
[----:B-1----:R-:W-:Y:S02]  /*12be0*/  @!P3 IMAD.MOV.U32 R7, RZ, RZ, c[0x0][0x198] ;  /* 0x00006600ff07b624 */ /* 0x002fe400078e00ff */
[----:B------:R-:W-:-:S08]  /*12bf0*/  @!P3 IMAD.MOV.U32 R6, RZ, RZ, c[0x0][0x19c] ;  /* 0x00006700ff06b624 */ /* 0x000fd000078e00ff */
[----:B---3--:R-:W-:Y:S01]  /*12c00*/  @!P2 IMAD.MOV.U32 R20, RZ, RZ, R238 ;  /* 0x000000ffff14a224 */ /* 0x008fe200078e00ee */
[----:B------:R-:W-:Y:S01]  /*12c10*/  @!P3 LEA R10, P1, R7, R238, 0x6 ;  /* 0x000000ee070ab211 */ /* 0x000fe200078230ff */
[----:B------:R-:W-:-:S03]  /*12c20*/  @!P2 IMAD.MOV.U32 R21, RZ, RZ, R237 ;  /* 0x000000ffff15a224 */ /* 0x000fc600078e00ed */
[-C--:B------:R-:W-:Y:S01]  /*12c30*/  @!P3 LEA.HI.X R11, R7, R237.reuse, R6, 0x6, P1 ;  /* 0x000000ed070bb211 */ /* 0x080fe200008f3406 */
[----:B------:R-:W-:Y:S01]  /*12c40*/  @!P2 IMAD.MOV.U32 R6, RZ, RZ, c[0x0][0x198] ;  /* 0x00006600ff06a624 */ /* 0x000fe200078e00ff */
[----:B------:R-:W-:Y:S01]  /*12c50*/  ISETP.GE.AND P1, PT, R14, R0, PT ;  /* 0x000000000e00720c */ /* 0x000fe20003f26270 */
[----:B--2---:R-:W-:Y:S02]  /*12c60*/  @!P4 IMAD.MOV.U32 R4, RZ, RZ, c[0x0][0x198] ;  /* 0x00006600ff04c624 */ /* 0x004fe400078e00ff */
[----:B------:R1:W-:Y:S01]  /*12c70*/  @!P3 LDGSTS.E.BYPASS.LTC128B.128 [R244+0x3000], [R10.64] ;  /* 0x030000000af4bfae */ /* 0x0003e2000b901d46 */
[----:B------:R-:W-:Y:S02]  /*12c80*/  @!P2 IMAD.WIDE.U32 R6, R6, 0xa0, R20 ;  /* 0x000000a00606a825 */ /* 0x000fe400078e0014 */
[C---:B------:R-:W-:Y:S01]  /*12c90*/  @!P4 LEA R18, P3, R4.reuse, R238, 0x7 ;  /* 0x000000ee0412c211 */ /* 0x040fe200078638ff */
[----:B------:R2:W-:Y:S03]  /*12ca0*/  @!P0 LDGSTS.E.BYPASS.LTC128B.128 [R244+0x3800], [R8.64] ;  /* 0x0380000008f48fae */ /* 0x0005e6000b901d46 */
[----:B------:R-:W-:-:S03]  /*12cb0*/  @!P4 LEA.HI.X R19, R4, R237, R3, 0x7, P3 ;  /* 0x000000ed0413c211 */ /* 0x000fc600018f3c03 */
[----:B------:R-:W-:Y:S02]  /*12cc0*/  @!P1 IMAD.MOV.U32 R26, RZ, RZ, c[0x0][0x198] ;  /* 0x00006600ff1a9624 */ /* 0x000fe400078e00ff */
[----:B------:R-:W-:Y:S01]  /*12cd0*/  @!P1 IMAD.MOV.U32 R4, RZ, RZ, R238 ;  /* 0x000000ffff049224 */ /* 0x000fe200078e00ee */
[----:B------:R3:W-:Y:S01]  /*12ce0*/  @!P4 LDGSTS.E.BYPASS.LTC128B.128 [R244+0x4000], [R18.64] ;  /* 0x0400000012f4cfae */ /* 0x0007e2000b901d46 */
[----:B------:R-:W-:-:S04]  /*12cf0*/  @!P1 IMAD.MOV.U32 R5, RZ, RZ, R237 ;  /* 0x000000ffff059224 */ /* 0x000fc800078e00ed */
[----:B------:R-:W-:-:S04]  /*12d00*/  @!P1 IMAD.WIDE.U32 R26, R26, 0xc0, R4 ;  /* 0x000000c01a1a9825 */ /* 0x000fc800078e0004 */
[----:B------:R-:W-:-:S04]  /*12d10*/  @!P2 IMAD.MOV.U32 R4, RZ, RZ, c[0x0][0x19c] ;  /* 0x00006700ff04a624 */ /* 0x000fc800078e00ff */
[----:B------:R-:W-:Y:S01]  /*12d20*/  @!P2 IMAD R4, R4, 0xa0, RZ ;  /* 0x000000a00404a824 */ /* 0x000fe200078e02ff */
[C---:B-1----:R-:W-:Y:S02]  /*12d30*/  IADD3 R11, R156.reuse, 0x70, RZ ;  /* 0x000000709c0b7810 */ /* 0x042fe40007ffe0ff */
[C---:B------:R-:W-:Y:S01]  /*12d40*/  IADD3 R10, R156.reuse, 0x80, RZ ;  /* 0x000000809c0a7810 */ /* 0x040fe20007ffe0ff */
[----:B------:R-:W-:Y:S01]  /*12d50*/  @!P2 IMAD.IADD R5, R7, 0x1, R4 ;  /* 0x000000010705a824 */ /* 0x000fe200078e0204 */
[-C--:B------:R-:W-:Y:S01]  /*12d60*/  ISETP.GE.AND P0, PT, R11, R0.reuse, PT ;  /* 0x000000000b00720c */ /* 0x080fe20003f06270 */
[----:B------:R-:W-:Y:S01]  /*12d70*/  @!P2 IMAD.MOV.U32 R4, RZ, RZ, R6 ;  /* 0x000000ffff04a224 */ /* 0x000fe200078e0006 */
[C---:B--2---:R-:W-:Y:S01]  /*12d80*/  IADD3 R9, R156.reuse, 0x90, RZ ;  /* 0x000000909c097810 */ /* 0x044fe20007ffe0ff */
[----:B------:R-:W-:Y:S01]  /*12d90*/  @!P1 IMAD.MOV.U32 R7, RZ, RZ, c[0x0][0x19c] ;  /* 0x00006700ff079624 */ /* 0x000fe200078e00ff */
[----:B------:R-:W-:Y:S02]  /*12da0*/  IADD3 R8, R156, 0xa0, RZ ;  /* 0x000000a09c087810 */ /* 0x000fe40007ffe0ff */
[-C--:B------:R-:W-:Y:S01]  /*12db0*/  ISETP.GE.AND P5, PT, R9, R0.reuse, PT ;  /* 0x000000000900720c */ /* 0x080fe20003fa6270 */
[----:B------:R1:W-:Y:S01]  /*12dc0*/  @!P2 LDGSTS.E.BYPASS.LTC128B.128 [R244+0x4800], [R4.64] ;  /* 0x0480000004f4afae */ /* 0x0003e2000b901d46 */
[-C--:B------:R-:W-:Y:S01]  /*12dd0*/  ISETP.GE.AND P6, PT, R8, R0.reuse, PT ;  /* 0x000000000800720c */ /* 0x080fe20003fc6270 */
[----:B------:R-:W-:Y:S01]  /*12de0*/  @!P1 IMAD R7, R7, 0xc0, RZ ;  /* 0x000000c007079824 */ /* 0x000fe200078e02ff */
[----:B------:R-:W-:-:S03]  /*12df0*/  ISETP.GE.AND P3, PT, R10, R0, PT ;  /* 0x000000000a00720c */ /* 0x000fc60003f66270 */
[----:B------:R-:W-:Y:S02]  /*12e00*/  @!P0 IMAD.MOV.U32 R24, RZ, RZ, c[0x0][0x198] ;  /* 0x00006600ff188624 */ /* 0x000fe400078e00ff */
[----:B---3--:R-:W-:Y:S02]  /*12e10*/  @!P0 IMAD.MOV.U32 R18, RZ, RZ, R238 ;  /* 0x000000ffff128224 */ /* 0x008fe400078e00ee */
[----:B------:R-:W-:Y:S02]  /*12e20*/  @!P0 IMAD.MOV.U32 R19, RZ, RZ, R237 ;  /* 0x000000ffff138224 */ /* 0x000fe400078e00ed */
[----:B------:R-:W-:Y:S02]  /*12e30*/  @!P5 IMAD.MOV.U32 R22, RZ, RZ, c[0x0][0x198] ;  /* 0x00006600ff16d624 */ /* 0x000fe400078e00ff */
[----:B------:R-:W-:-:S04]  /*12e40*/  @!P0 IMAD.WIDE.U32 R24, R24, 0xe0, R18 ;  /* 0x000000e018188825 */ /* 0x000fc800078e0012 */
[----:B------:R-:W-:Y:S02]  /*12e50*/  @!P5 IMAD.MOV.U32 R18, RZ, RZ, R238 ;  /* 0x000000ffff12d224 */ /* 0x000fe400078e00ee */
[----:B------:R-:W-:Y:S02]  /*12e60*/  @!P5 IMAD.MOV.U32 R19, RZ, RZ, R237 ;  /* 0x000000ffff13d224 */ /* 0x000fe400078e00ed */
[----:B------:R-:W-:Y:S02]  /*12e70*/  @!P0 IMAD.MOV.U32 R6, RZ, RZ, c[0x0][0x19c] ;  /* 0x00006700ff068624 */ /* 0x000fe400078e00ff */
[----:B------:R-:W-:-:S04]  /*12e80*/  @!P5 IMAD.WIDE.U32 R22, R22, 0x120, R18 ;  /* 0x000001201616d825 */ /* 0x000fc800078e0012 */
[----:B------:R-:W-:Y:S02]  /*12e90*/  @!P6 IMAD.MOV.U32 R20, RZ, RZ, c[0x0][0x198] ;  /* 0x00006600ff14e624 */ /* 0x000fe400078e00ff */
[----:B------:R-:W-:Y:S02]  /*12ea0*/  @!P6 IMAD.MOV.U32 R18, RZ, RZ, R238 ;  /* 0x000000ffff12e224 */ /* 0x000fe400078e00ee */
[----:B------:R-:W-:Y:S02]  /*12eb0*/  @!P6 IMAD.MOV.U32 R19, RZ, RZ, R237 ;  /* 0x000000ffff13e224 */ /* 0x000fe400078e00ed */
[----:B-1----:R-:W-:Y:S02]  /*12ec0*/  @!P3 IMAD.MOV.U32 R4, RZ, RZ, c[0x0][0x198] ;  /* 0x00006600ff04b624 */ /* 0x002fe400078e00ff */
[----:B------:R-:W-:Y:S02]  /*12ed0*/  @!P0 IMAD R6, R6, 0xe0, RZ ;  /* 0x000000e006068824 */ /* 0x000fe400078e02ff */
[----:B------:R-:W-:Y:S01]  /*12ee0*/  @!P1 IMAD.IADD R27, R27, 0x1, R7 ;  /* 0x000000011b1b9824 */ /* 0x000fe200078e0207 */
[----:B------:R-:W-:Y:S01]  /*12ef0*/  IADD3 R7, R156, 0xb0, RZ ;  /* 0x000000b09c077810 */ /* 0x000fe20007ffe0ff */
[----:B------:R-:W-:Y:S01]  /*12f00*/  @!P6 IMAD.WIDE.U32 R20, R20, 0x140, R18 ;  /* 0x000001401414e825 */ /* 0x000fe200078e0012 */
[----:B------:R-:W-:-:S02]  /*12f10*/  @!P3 LEA R18, P2, R4, R238, 0x8 ;  /* 0x000000ee0412b211 */ /* 0x000fc400078440ff */
[----:B------:R1:W-:Y:S01]  /*12f20*/  @!P1 LDGSTS.E.BYPASS.LTC128B.128 [R244+0x5000], [R26.64] ;  /* 0x050000001af49fae */ /* 0x0003e2000b901d46 */
[----:B------:R-:W-:Y:S01]  /*12f30*/  @!P3 IMAD.MOV.U32 R3, RZ, RZ, c[0x0][0x19c] ;  /* 0x00006700ff03b624 */ /* 0x000fe200078e00ff */
[-C--:B------:R-:W-:Y:S01]  /*12f40*/  ISETP.GE.AND P1, PT, R10, R0.reuse, PT ;  /* 0x000000000a00720c */ /* 0x080fe20003f26270 */
[----:B------:R-:W-:Y:S01]  /*12f50*/  @!P0 IMAD.IADD R25, R25, 0x1, R6 ;  /* 0x0000000119198824 */ /* 0x000fe200078e0206 */
[-C--:B------:R-:W-:Y:S01]  /*12f60*/  ISETP.GE.AND P4, PT, R7, R0.reuse, PT ;  /* 0x000000000700720c */ /* 0x080fe20003f86270 */
[----:B------:R-:W-:Y:S01]  /*12f70*/  @!P6 IMAD.MOV.U32 R6, RZ, RZ, c[0x0][0x19c] ;  /* 0x00006700ff06e624 */ /* 0x000fe200078e00ff */
[----:B------:R-:W-:Y:S01]  /*12f80*/  @!P3 LEA.HI.X R19, R4, R237, R3, 0x8, P2 ;  /* 0x000000ed0413b211 */ /* 0x000fe200010f4403 */
[----:B------:R-:W-:Y:S01]  /*12f90*/  @!P5 IMAD.MOV.U32 R5, RZ, RZ, c[0x0][0x19c] ;  /* 0x00006700ff05d624 */ /* 0x000fe200078e00ff */
[----:B------:R2:W-:Y:S01]  /*12fa0*/  @!P0 LDGSTS.E.BYPASS.LTC128B.128 [R244+0x5800], [R24.64] ;  /* 0x0580000018f48fae */ /* 0x0005e2000b901d46 */
[----:B------:R-:W-:Y:S01]  /*12fb0*/  @!P6 IMAD R3, R6, 0x140, RZ ;  /* 0x000001400603e824 */ /* 0x000fe200078e02ff */
[C---:B------:R-:W-:Y:S01]  /*12fc0*/  IADD3 R6, R156.reuse, 0xc0, RZ ;  /* 0x000000c09c067810 */ /* 0x040fe20007ffe0ff */
[----:B------:R-:W-:Y:S01]  /*12fd0*/  @!P5 IMAD R5, R5, 0x120, RZ ;  /* 0x000001200505d824 */ /* 0x000fe200078e02ff */
[----:B------:R-:W-:Y:S01]  /*12fe0*/  IADD3 R4, R156, 0xe0, RZ ;  /* 0x000000e09c047810 */ /* 0x000fe20007ffe0ff */
[----:B------:R-:W-:Y:S01]  /*12ff0*/  @!P6 IMAD.IADD R21, R21, 0x1, R3 ;  /* 0x000000011515e824 */ /* 0x000fe200078e0203 */
[-C--:B------:R-:W-:Y:S01]  /*13000*/  ISETP.GE.AND P3, PT, R6, R0.reuse, PT ;  /* 0x000000000600720c */ /* 0x080fe20003f66270 */
[----:B------:R-:W-:Y:S01]  /*13010*/  @!P5 IMAD.IADD R23, R23, 0x1, R5 ;  /* 0x000000011717d824 */ /* 0x000fe200078e0205 */
[----:B------:R-:W-:Y:S01]  /*13020*/  IADD3 R5, R156, 0xd0, RZ ;  /* 0x000000d09c057810 */ /* 0x000fe20007ffe0ff */
[----:B------:R3:W-:Y:S01]  /*13030*/  @!P1 LDGSTS.E.BYPASS.LTC128B.128 [R244+0x6000], [R18.64] ;  /* 0x0600000012f49fae */ /* 0x0007e2000b901d46 */
[----:B------:R-:W-:Y:S01]  /*13040*/  @!P4 IMAD.MOV.U32 R32, RZ, RZ, c[0x0][0x198] ;  /* 0x00006600ff20c624 */ /* 0x000fe200078e00ff */
[-C--:B------:R-:W-:Y:S01]  /*13050*/  ISETP.GE.AND P1, PT, R4, R0.reuse, PT ;  /* 0x000000000400720c */ /* 0x080fe20003f26270 */
[----:B------:R-:W-:Y:S01]  /*13060*/  @!P4 IMAD.MOV.U32 R30, RZ, RZ, c[0x0][0x19c] ;  /* 0x00006700ff1ec624 */ /* 0x000fe200078e00ff */
[-C--:B------:R-:W-:Y:S01]  /*13070*/  ISETP.GE.AND P2, PT, R5, R0.reuse, PT ;  /* 0x000000000500720c */ /* 0x080fe20003f46270 */
[----:B------:R4:W-:Y:S01]  /*13080*/  @!P5 LDGSTS.E.BYPASS.LTC128B.128 [R244+0x6800], [R22.64] ;  /* 0x0680000016f4dfae */ /* 0x0009e2000b901d46 */
[----:B------:R-:W-:Y:S01]  /*13090*/  IADD3 R3, R156, 0xf0, RZ ;  /* 0x000000f09c037810 */ /* 0x000fe20007ffe0ff */
[----:B------:R-:W-:Y:S01]  /*130a0*/  @!P4 IMAD R30, R30, 0x160, RZ ;  /* 0x000001601e1ec824 */ /* 0x000fe200078e02ff */
[-C--:B------:R-:W-:Y:S01]  /*130b0*/  ISETP.GE.AND P5, PT, R28, R0.reuse, PT ;  /* 0x000000001c00720c */ /* 0x080fe20003fa6270 */
[----:B------:R4:W-:Y:S01]  /*130c0*/  @!P6 LDGSTS.E.BYPASS.LTC128B.128 [R244+0x7000], [R20.64] ;  /* 0x0700000014f4efae */ /* 0x0009e2000b901d46 */
[----:B-1----:R-:W-:Y:S01]  /*130d0*/  @!P3 IMAD.MOV.U32 R26, RZ, RZ, c[0x0][0x198] ;  /* 0x00006600ff1ab624 */ /* 0x002fe200078e00ff */
[----:B------:R-:W-:-:S02]  /*130e0*/  ISETP.GE.AND P0, PT, R3, R0, PT ;  /* 0x000000000300720c */ /* 0x000fc40003f06270 */
[----:B------:R-:W-:Y:S02]  /*130f0*/  ISETP.GE.AND P6, PT, R12, R0, PT ;  /* 0x000000000c00720c */ /* 0x000fe40003fc6270 */
[----:B------:R-:W-:Y:S02]  /*13100*/  @!P1 IMAD.MOV.U32 R17, RZ, RZ, c[0x0][0x19c] ;  /* 0x00006700ff119624 */ /* 0x000fe400078e00ff */
[----:B--2---:R-:W-:Y:S02]  /*13110*/  @!P2 IMAD.MOV.U32 R24, RZ, RZ, c[0x0][0x198] ;  /* 0x00006600ff18a624 */ /* 0x004fe400078e00ff */
[----:B------:R-:W-:-:S05]  /*13120*/  @!P1 IMAD R17, R17, 0x1c0, RZ ;  /* 0x000001c011119824 */ /* 0x000fca00078e02ff */
[----:B------:R-:W-:Y:S02]  /*13130*/  @!P0 IMAD.MOV.U32 R12, RZ, RZ, c[0x0][0x19c] ;  /* 0x00006700ff0c8624 */ /* 0x000fe400078e00ff */
[----:B---3--:R-:W-:Y:S02]  /*13140*/  @!P4 IMAD.MOV.U32 R18, RZ, RZ, R238 ;  /* 0x000000ffff12c224 */ /* 0x008fe400078e00ee */
[----:B------:R-:W-:Y:S02]  /*13150*/  @!P4 IMAD.MOV.U32 R19, RZ, RZ, R237 ;  /* 0x000000ffff13c224 */ /* 0x000fe400078e00ed */
[----:B------:R-:W-:Y:S02]  /*13160*/  @!P0 IMAD R12, R12, 0x1e0, RZ ;  /* 0x000001e00c0c8824 */ /* 0x000fe400078e02ff */
[----:B------:R-:W-:-:S04]  /*13170*/  @!P4 IMAD.WIDE.U32 R32, R32, 0x160, R18 ;  /* 0x000001602020c825 */ /* 0x000fc800078e0012 */
[----:B------:R-:W-:Y:S02]  /*13180*/  @!P3 IMAD.MOV.U32 R18, RZ, RZ, R238 ;  /* 0x000000ffff12b224 */ /* 0x000fe400078e00ee */
[----:B------:R-:W-:Y:S02]  /*13190*/  @!P3 IMAD.MOV.U32 R19, RZ, RZ, R237 ;  /* 0x000000ffff13b224 */ /* 0x000fe400078e00ed */
[----:B----4-:R-:W-:Y:S02]  /*131a0*/  @!P1 IMAD.MOV.U32 R22, RZ, RZ, c[0x0][0x198] ;  /* 0x00006600ff169624 */ /* 0x010fe400078e00ff */
[----:B------:R-:W-:-:S04]  /*131b0*/  @!P3 IMAD.WIDE.U32 R26, R26, 0x180, R18 ;  /* 0x000001801a1ab825 */ /* 0x000fc800078e0012 */
[----:B------:R-:W-:Y:S02]  /*131c0*/  @!P2 IMAD.MOV.U32 R18, RZ, RZ, R238 ;  /* 0x000000ffff12a224 */ /* 0x000fe400078e00ee */
[----:B------:R-:W-:Y:S02]  /*131d0*/  @!P2 IMAD.MOV.U32 R19, RZ, RZ, R237 ;  /* 0x000000ffff13a224 */ /* 0x000fe400078e00ed */
[----:B------:R-:W-:Y:S02]  /*131e0*/  @!P0 IMAD.MOV.U32 R20, RZ, RZ, c[0x0][0x198] ;  /* 0x00006600ff148624 */ /* 0x000fe400078e00ff */
[----:B------:R-:W-:-:S04]  /*131f0*/  @!P2 IMAD.WIDE.U32 R24, R24, 0x1a0, R18 ;  /* 0x000001a01818a825 */ /* 0x000fc800078e0012 */
[----:B------:R-:W-:Y:S02]  /*13200*/  @!P1 IMAD.MOV.U32 R18, RZ, RZ, R238 ;  /* 0x000000ffff129224 */ /* 0x000fe400078e00ee */
[----:B------:R-:W-:Y:S02]  /*13210*/  @!P1 IMAD.MOV.U32 R19, RZ, RZ, R237 ;  /* 0x000000ffff139224 */ /* 0x000fe400078e00ed */
[----:B------:R-:W-:Y:S02]  /*13220*/  @!P4 IMAD.IADD R31, R33, 0x1, R30 ;  /* 0x00000001211fc824 */ /* 0x000fe400078e021e */
[----:B------:R-:W-:-:S04]  /*13230*/  @!P1 IMAD.WIDE.U32 R22, R22, 0x1c0, R18 ;  /* 0x000001c016169825 */ /* 0x000fc800078e0012 */
[----:B------:R-:W-:Y:S02]  /*13240*/  @!P0 IMAD.MOV.U32 R18, RZ, RZ, R238 ;  /* 0x000000ffff128224 */ /* 0x000fe400078e00ee */
[----:B------:R-:W-:Y:S02]  /*13250*/  @!P0 IMAD.MOV.U32 R19, RZ, RZ, R237 ;  /* 0x000000ffff138224 */ /* 0x000fe400078e00ed */
[----:B------:R-:W-:Y:S02]  /*13260*/  @!P4 IMAD.MOV.U32 R30, RZ, RZ, R32 ;  /* 0x000000ffff1ec224 */ /* 0x000fe400078e0020 */
[----:B------:R-:W-:-:S03]  /*13270*/  @!P0 IMAD.WIDE.U32 R20, R20, 0x1e0, R18 ;  /* 0x000001e014148825 */ /* 0x000fc600078e0012 */
[----:B------:R1:W-:Y:S01]  /*13280*/  @!P4 LDGSTS.E.BYPASS.LTC128B.128 [R244+0x7800], [R30.64] ;  /* 0x078000001ef4cfae */ /* 0x0003e2000b901d46 */
[----:B------:R-:W-:Y:S01]  /*13290*/  @!P3 IMAD.MOV.U32 R19, RZ, RZ, c[0x0][0x19c] ;  /* 0x00006700ff13b624 */ /* 0x000fe200078e00ff */
[----:B------:R-:W-:Y:S01]  /*132a0*/  ISETP.GE.AND P4, PT, R13, R0, PT ;  /* 0x000000000d00720c */ /* 0x000fe20003f86270 */
[----:B------:R-:W-:Y:S02]  /*132b0*/  @!P2 IMAD.MOV.U32 R18, RZ, RZ, c[0x0][0x19c] ;  /* 0x00006700ff12a624 */ /* 0x000fe400078e00ff */
[----:B------:R-:W-:Y:S02]  /*132c0*/  @!P3 IMAD R19, R19, 0x180, RZ ;  /* 0x000001801313b824 */ /* 0x000fe400078e02ff */
[----:B------:R-:W-:Y:S02]  /*132d0*/  @!P2 IMAD R18, R18, 0x1a0, RZ ;  /* 0x000001a01212a824 */ /* 0x000fe400078e02ff */
[----:B------:R-:W-:Y:S02]  /*132e0*/  @!P3 IMAD.IADD R27, R27, 0x1, R19 ;  /* 0x000000011b1bb824 */ /* 0x000fe400078e0213 */
[----:B------:R-:W-:-:S02]  /*132f0*/  @!P2 IMAD.IADD R19, R25, 0x1, R18 ;  /* 0x000000011913a824 */ /* 0x000fc400078e0212 */
[----:B------:R-:W-:Y:S01]  /*13300*/  @!P2 IMAD.MOV.U32 R18, RZ, RZ, R24 ;  /* 0x000000ffff12a224 */ /* 0x000fe200078e0018 */
[----:B------:R2:W-:Y:S01]  /*13310*/  @!P3 LDGSTS.E.BYPASS.LTC128B.128 [R244+0x8000], [R26.64] ;  /* 0x080000001af4bfae */ /* 0x0005e2000b901d46 */
[----:B------:R-:W-:Y:S01]  /*13320*/  @!P1 IMAD.IADD R23, R23, 0x1, R17 ;  /* 0x0000000117179824 */ /* 0x000fe200078e0211 */
[-C--:B------:R-:W-:Y:S01]  /*13330*/  ISETP.GE.AND P3, PT, R16, R0.reuse, PT ;  /* 0x000000001000720c */ /* 0x080fe20003f66270 */
[----:B------:R-:W-:Y:S01]  /*13340*/  @!P0 IMAD.IADD R21, R21, 0x1, R12 ;  /* 0x0000000115158824 */ /* 0x000fe200078e020c */
[----:B------:R3:W-:Y:S01]  /*13350*/  @!P2 LDGSTS.E.BYPASS.LTC128B.128 [R244+0x8800], [R18.64] ;  /* 0x0880000012f4afae */ /* 0x0007e2000b901d46 */
[----:B------:R-:W-:Y:S01]  /*13360*/  @!P5 IMAD.MOV.U32 R12, RZ, RZ, c[0x0][0x1a0] ;  /* 0x00006800ff0cd624 */ /* 0x000fe200078e00ff */
[----:B------:R-:W-:Y:S01]  /*13370*/  ISETP.GE.AND P2, PT, R15, R0, PT ;  /* 0x000000000f00720c */ /* 0x000fe20003f46270 */
[----:B------:R-:W-:Y:S01]  /*13380*/  @!P4 IMAD.MOV.U32 R17, RZ, RZ, c[0x0][0x1a0] ;  /* 0x00006800ff11c624 */ /* 0x000fe200078e00ff */
[----:B------:R4:W-:Y:S01]  /*13390*/  @!P1 LDGSTS.E.BYPASS.LTC128B.128 [R244+0x9000], [R22.64] ;  /* 0x0900000016f49fae */ /* 0x0009e2000b901d46 */
[----:B------:R-:W-:-:S03]  /*133a0*/  @!P4 IMAD.MOV.U32 R13, RZ, RZ, c[0x0][0x1a4] ;  /* 0x00006900ff0dc624 */ /* 0x000fc600078e00ff */
[----:B------:R1:W-:Y:S01]  /*133b0*/  @!P0 LDGSTS.E.BYPASS.LTC128B.128 [R244+0x9800], [R20.64] ;  /* 0x0980000014f48fae */ /* 0x0003e2000b901d46 */
[C---:B------:R-:W-:Y:S01]  /*133c0*/  ISETP.GE.AND P0, PT, R156.reuse, R0, PT ;  /* 0x000000009c00720c */ /* 0x040fe20003f06270 */
[----:B------:R-:W-:Y:S02]  /*133d0*/  IMAD.SHL.U32 R156, R156, 0x8, RZ ;  /* 0x000000089c9c7824 */ /* 0x000fe400078e00ff */
[----:B------:R-:W0:Y:S01]  /*133e0*/  LDGDEPBAR ;  /* 0x00000000000079af */ /* 0x000e220000000000 */
[----:B---3--:R-:W-:-:S09]  /*133f0*/  @!P6 LEA R18, P1, R49, R241, 0x1 ;  /* 0x000000f13112e211 */ /* 0x008fd200078208ff */
[--C-:B----4-:R-:W-:Y:S01]  /*13400*/  @!P0 IMAD.MOV.U32 R22, RZ, RZ, R241.reuse ;  /* 0x000000ffff168224 */ /* 0x110fe200078e00f1 */
[----:B------:R-:W-:Y:S01]  /*13410*/  @!P6 LEA.HI.X R19, R49, R240, R48, 0x1, P1 ;  /* 0x000000f03113e211 */ /* 0x000fe200008f0c30 */
[----:B------:R-:W-:Y:S01]  /*13420*/  @!P0 IMAD.MOV.U32 R23, RZ, RZ, R240 ;  /* 0x000000ffff178224 */ /* 0x000fe200078e00f0 */
[----:B------:R-:W-:Y:S01]  /*13430*/  ISETP.GE.AND P1, PT, R14, R0, PT ;  /* 0x000000000e00720c */ /* 0x000fe20003f26270 */
[----:B-1----:R-:W-:Y:S01]  /*13440*/  @!P5 IMAD.MOV.U32 R20, RZ, RZ, R241 ;  /* 0x000000ffff14d224 */ /* 0x002fe200078e00f1 */
[----:B------:R-:W-:-:S04]  /*13450*/  DEPBAR.LE SB0, 0x0 ;  /* 0x000080000000791a */ /* 0x000fc80000000000 */
[----:B------:R-:W-:Y:S01]  /*13460*/  BAR.SYNC.DEFER_BLOCKING 0x0 ;  /* 0x0000000000007b1d */ /* 0x000fe20000010000 */
[----:B------:R-:W-:Y:S02]  /*13470*/  @!P5 IMAD.MOV.U32 R21, RZ, RZ, R240 ;  /* 0x000000ffff15d224 */ /* 0x000fe400078e00f0 */
[----:B------:R-:W-:Y:S02]  /*13480*/  @!P3 IMAD.MOV.U32 R14, RZ, RZ, c[0x0][0x1a0] ;  /* 0x00006800ff0eb624 */ /* 0x000fe400078e00ff */
[----:B------:R-:W-:-:S04]  /*13490*/  @!P5 IMAD.WIDE.U32 R20, R12, 0x60, R20 ;  /* 0x000000600c14d825 */ /* 0x000fc800078e0014 */
[----:B------:R-:W-:-:S04]  /*134a0*/  @!P5 IMAD.MOV.U32 R12, RZ, RZ, c[0x0][0x1a4] ;  /* 0x00006900ff0cd624 */ /* 0x000fc800078e00ff */
[----:B------:R-:W-:Y:S01]  /*134b0*/  @!P5 IMAD R12, R12, 0x60, RZ ;  /* 0x000000600c0cd824 */ /* 0x000fe200078e02ff */
        /* <DEDUP_REMOVED lines=10> */
[----:B------:R-:W-:Y:S01]  /*13560*/  ISETP.GE.AND P6, PT, R9, R0, PT ;  /* 0x000000000900720c */ /* 0x000fe20003fc6270 */
[----:B------:R-:W-:-:S02]  /*13570*/  @!P1 IMAD.MOV.U32 R9, RZ, RZ, c[0x0][0x1a4] ;  /* 0x00006900ff099624 */ /* 0x000fc400078e00ff */
[----:B------:R-:W-:Y:S02]  /*13580*/  @P4 STS.128 [R244+0xb000], RZ ;  /* 0x00b000fff4004388 */ /* 0x000fe40000000c00 */
[----:B------:R-:W-:Y:S01]  /*13590*/  @!P1 IMAD R9, R9, 0xc0, RZ ;  /* 0x000000c009099824 */ /* 0x000fe200078e02ff */
[----:B-1----:R-:W-:-:S04]  /*135a0*/  @!P4 LEA R22, P0, R17, R241, 0x6 ;  /* 0x000000f11116c211 */ /* 0x002fc800078030ff */
[----:B------:R-:W-:Y:S01]  /*135b0*/  @!P4 LEA.HI.X R23, R17, R240, R13, 0x6, P0 ;  /* 0x000000f01117c211 */ /* 0x000fe200000f340d */
[----:B------:R-:W-:Y:S01]  /*135c0*/  @!P5 IMAD.IADD R13, R21, 0x1, R12 ;  /* 0x00000001150dd824 */ /* 0x000fe200078e020c */
[----:B------:R-:W-:Y:S01]  /*135d0*/  ISETP.GE.AND P0, PT, R11, R0, PT ;  /* 0x000000000b00720c */ /* 0x000fe20003f06270 */
[----:B------:R-:W-:Y:S02]  /*135e0*/  @!P5 IMAD.MOV.U32 R12, RZ, RZ, R20 ;  /* 0x000000ffff0cd224 */ /* 0x000fe400078e0014 */
[----:B------:R-:W-:Y:S01]  /*135f0*/  @!PT LDS RZ, [RZ] ;  /* 0x00000000fffff984 */ /* 0x000fe20000000800 */
[----:B------:R-:W-:Y:S01]  /*13600*/  @!PT LDS RZ, [RZ] ;  /* 0x00000000fffff984 */ /* 0x000fe20000000800 */
[----:B------:R-:W-:Y:S01]  /*13610*/  @!PT LDS RZ, [RZ] ;  /* 0x00000000fffff984 */ /* 0x000fe20000000800 */
[----:B------:R1:W-:Y:S01]  /*13620*/  @!P4 LDGSTS.E.BYPASS.LTC128B.128 [R244+0xb000], [R22.64] ;  /* 0x0b00000016f4cfae */ /* 0x0003e2000b901d46 */
[----:B------:R-:W-:Y:S01]  /*13630*/  @!P3 LEA R16, P4, R14, R241, 0x7 ;  /* 0x000000f10e10b211 */ /* 0x000fe200078838ff */
[----:B---3--:R-:W-:Y:S02]  /*13640*/  @!P2 IMAD.MOV.U32 R18, RZ, RZ, R241 ;  /* 0x000000ffff12a224 */ /* 0x008fe400078e00f1 */
[----:B------:R-:W-:Y:S01]  /*13650*/  @P5 STS.128 [R244+0xb800], RZ ;  /* 0x00b800fff4005388 */ /* 0x000fe20000000c00 */
[----:B------:R-:W-:-:S02]  /*13660*/  @!P2 IMAD.MOV.U32 R19, RZ, RZ, R240 ;  /* 0x000000ffff13a224 */ /* 0x000fc400078e00f0 */
[----:B------:R-:W-:Y:S01]  /*13670*/  @!P2 IMAD.MOV.U32 R11, RZ, RZ, c[0x0][0x1a4] ;  /* 0x00006900ff0ba624 */ /* 0x000fe200078e00ff */
[----:B------:R-:W-:Y:S01]  /*13680*/  @!PT LDS RZ, [RZ] ;  /* 0x00000000fffff984 */ /* 0x000fe20000000800 */
[----:B------:R-:W-:Y:S01]  /*13690*/  @!PT LDS RZ, [RZ] ;  /* 0x00000000fffff984 */ /* 0x000fe20000000800 */
[----:B------:R-:W-:Y:S01]  /*136a0*/  @!PT LDS RZ, [RZ] ;  /* 0x00000000fffff984 */ /* 0x000fe20000000800 */
[----:B------:R3:W-:Y:S01]  /*136b0*/  @!P5 LDGSTS.E.BYPASS.LTC128B.128 [R244+0xb800], [R12.64] ;  /* 0x0b8000000cf4dfae */ /* 0x0007e2000b901d46 */
[-C--:B------:R-:W-:Y:S02]  /*136c0*/  ISETP.GE.AND P5, PT, R10, R0.reuse, PT ;  /* 0x000000000a00720c */ /* 0x080fe40003fa6270 */
[----:B------:R-:W-:Y:S01]  /*136d0*/  @!P2 IMAD R11, R11, 0xa0, RZ ;  /* 0x000000a00b0ba824 */ /* 0x000fe200078e02ff */
[----:B------:R-:W-:Y:S01]  /*136e0*/  @P3 STS.128 [R244+0xc000], RZ ;  /* 0x00c000fff4003388 */ /* 0x000fe20000000c00 */
[----:B------:R-:W-:Y:S02]  /*136f0*/  P2R R15, PR, RZ, 0x20 ;  /* 0x00000020ff0f7803 */ /* 0x000fe40000000000 */
[----:B------:R-:W-:Y:S01]  /*13700*/  ISETP.GE.AND P5, PT, R8, R0, PT ;  /* 0x000000000800720c */ /* 0x000fe20003fa6270 */
[----:B------:R-:W-:Y:S02]  /*13710*/  @!P0 IMAD.MOV.U32 R8, RZ, RZ, R241 ;  /* 0x000000ffff088224 */ /* 0x000fe400078e00f1 */
[----:B---3--:R-:W-:-:S02]  /*13720*/  @!P3 IMAD.MOV.U32 R13, RZ, RZ, c[0x0][0x1a4] ;  /* 0x00006900ff0db624 */ /* 0x008fc400078e00ff */
[----:B------:R-:W-:-:S03]  /*13730*/  @!P2 IMAD.MOV.U32 R12, RZ, RZ, c[0x0][0x1a0] ;  /* 0x00006800ff0ca624 */ /* 0x000fc600078e00ff */
[----:B------:R-:W-:Y:S01]  /*13740*/  @!P3 LEA.HI.X R17, R14, R240, R13, 0x7, P4 ;  /* 0x000000f00e11b211 */ /* 0x000fe200020f3c0d */
[----:B------:R-:W-:Y:S01]  /*13750*/  @!P2 IMAD.WIDE.U32 R18, R12, 0xa0, R18 ;  /* 0x000000a00c12a825 */ /* 0x000fe200078e0012 */
[----:B------:R-:W-:-:S03]  /*13760*/  ISETP.GE.AND P4, PT, R7, R0, PT ;  /* 0x000000000700720c */ /* 0x000fc60003f86270 */
[----:B------:R-:W-:Y:S01]  /*13770*/  @!PT LDS RZ, [RZ] ;  /* 0x00000000fffff984 */ /* 0x000fe20000000800 */
[----:B------:R-:W-:Y:S01]  /*13780*/  @!PT LDS RZ, [RZ] ;  /* 0x00000000fffff984 */ /* 0x000fe20000000800 */
[----:B------:R-:W-:Y:S01]  /*13790*/  @!PT LDS RZ, [RZ] ;  /* 0x00000000fffff984 */ /* 0x000fe20000000800 */
[----:B------:R3:W-:Y:S01]  /*137a0*/  @!P3 LDGSTS.E.BYPASS.LTC128B.128 [R244+0xc000], [R16.64] ;  /* 0x0c00000010f4bfae */ /* 0x0007e2000b901d46 */
[----:B------:R-:W-:Y:S01]  /*137b0*/  ISETP.NE.AND P3, PT, R15, RZ, PT ;  /* 0x000000ff0f00720c */ /* 0x000fe20003f65270 */
[----:B------:R-:W-:Y:S02]  /*137c0*/  @!P1 IMAD.MOV.U32 R12, RZ, RZ, c[0x0][0x1a0] ;  /* 0x00006800ff0c9624 */ /* 0x000fe400078e00ff */
[----:B------:R-:W-:Y:S01]  /*137d0*/  @!P1 IMAD.MOV.U32 R14, RZ, RZ, R241 ;  /* 0x000000ffff0e9224 */ /* 0x000fe200078e00f1 */
[----:B------:R-:W-:Y:S01]  /*137e0*/  @P2 STS.128 [R244+0xc800], RZ ;  /* 0x00c800fff4002388 */ /* 0x000fe20000000c00 */
        /* <DEDUP_REMOVED lines=8> */
[----:B------:R-:W-:Y:S01]  /*13870*/  ISETP.GE.AND P2, PT, R5, R0, PT ;  /* 0x000000000500720c */ /* 0x000fe20003f46270 */
[----:B------:R-:W-:Y:S01]  /*13880*/  @!P0 IMAD.MOV.U32 R14, RZ, RZ, c[0x0][0x1a0] ;  /* 0x00006800ff0e8624 */ /* 0x000fe200078e00ff */
[----:B------:R-:W-:Y:S01]  /*13890*/  @P1 STS.128 [R244+0xd000], RZ ;  /* 0x00d000fff4001388 */ /* 0x000fe20000000c00 */
[----:B------:R-:W-:Y:S01]  /*138a0*/  @!P0 IMAD.MOV.U32 R9, RZ, RZ, R240 ;  /* 0x000000ffff098224 */ /* 0x000fe200078e00f0 */
[----:B------:R-:W-:Y:S01]  /*138b0*/  SHF.R.S32.HI R5, RZ, 0x4, R57 ;  /* 0x00000004ff057819 */ /* 0x000fe20000011439 */
[----:B------:R-:W-:Y:S01]  /*138c0*/  @!P3 IMAD.MOV.U32 R11, RZ, RZ, c[0x0][0x1a0] ;  /* 0x00006800ff0bb624 */ /* 0x000fe200078e00ff */
[----:B------:R-:W-:Y:S01]  /*138d0*/  @!PT LDS RZ, [RZ] ;  /* 0x00000000fffff984 */ /* 0x000fe20000000800 */
[----:B------:R-:W-:Y:S01]  /*138e0*/  @!PT LDS RZ, [RZ] ;  /* 0x00000000fffff984 */ /* 0x000fe20000000800 */
[----:B------:R-:W-:Y:S01]  /*138f0*/  @!PT LDS RZ, [RZ] ;  /* 0x00000000fffff984 */ /* 0x000fe20000000800 */
[----:B------:R1:W-:Y:S01]  /*13900*/  @!P1 LDGSTS.E.BYPASS.LTC128B.128 [R244+0xd000], [R12.64] ;  /* 0x0d0000000cf49fae */ /* 0x0003e2000b901d46 */
[----:B------:R-:W-:Y:S01]  /*13910*/  @!P0 IMAD.WIDE.U32 R14, R14, 0xe0, R8 ;  /* 0x000000e00e0e8825 */ /* 0x000fe200078e0008 */
[----:B------:R-:W-:-:S02]  /*13920*/  LEA.HI R57, R57, R5, RZ, 0x1 ;  /* 0x0000000539397211 */ /* 0x000fc400078f08ff */
[----:B------:R-:W-:Y:S01]  /*13930*/  @P0 STS.128 [R244+0xd800], RZ ;  /* 0x00d800fff4000388 */ /* 0x000fe20000000c00 */
[----:B------:R-:W-:Y:S01]  /*13940*/  @!P3 IMAD.MOV.U32 R9, RZ, RZ, c[0x0][0x1a4] ;  /* 0x00006900ff09b624 */ /* 0x000fe200078e00ff */
[----:B------:R-:W-:Y:S01]  /*13950*/  LOP3.LUT R57, R57, 0xfffffffe, RZ, 0xc0, !PT ;  /* 0xfffffffe39397812 */ /* 0x000fe200078ec0ff */
[----:B------:R-:W-:Y:S02]  /*13960*/  @!P0 IMAD.MOV.U32 R7, RZ, RZ, c[0x0][0x1a4] ;  /* 0x00006900ff078624 */ /* 0x000fe400078e00ff */
[----:B------:R-:W-:Y:S02]  /*13970*/  @!P6 IMAD.MOV.U32 R8, RZ, RZ, c[0x0][0x1a0] ;  /* 0x00006800ff08e624 */ /* 0x000fe400078e00ff */
[----:B------:R-:W-:Y:S02]  /*13980*/  @!P0 IMAD R7, R7, 0xe0, RZ ;  /* 0x000000e007078824 */ /* 0x000fe400078e02ff */
[----:B---3--:R-:W-:Y:S02]  /*13990*/  @!P6 IMAD.MOV.U32 R16, RZ, RZ, R241 ;  /* 0x000000ffff10e224 */ /* 0x008fe400078e00f1 */
[----:B------:R-:W-:-:S02]  /*139a0*/  @!P0 IMAD.IADD R15, R15, 0x1, R7 ;  /* 0x000000010f0f8824 */ /* 0x000fc400078e0207 */
[----:B------:R-:W-:Y:S02]  /*139b0*/  @!P6 IMAD.MOV.U32 R7, RZ, RZ, c[0x0][0x1a4] ;  /* 0x00006900ff07e624 */ /* 0x000fe400078e00ff */
        /* <DEDUP_REMOVED lines=8> */
[----:B-1----:R-:W-:-:S03]  /*13a40*/  @!P3 LEA R12, P1, R11, R241, 0x8 ;  /* 0x000000f10b0cb211 */ /* 0x002fc600078240ff */
[----:B------:R-:W-:Y:S02]  /*13a50*/  @!P6 IMAD.IADD R17, R17, 0x1, R7 ;  /* 0x000000011111e824 */ /* 0x000fe400078e0207 */
[----:B------:R-:W-:Y:S01]  /*13a60*/  @!P5 IMAD.MOV.U32 R7, RZ, RZ, R240 ;  /* 0x000000ffff07d224 */ /* 0x000fe200078e00f0 */
[----:B------:R-:W-:Y:S01]  /*13a70*/  @!P3 LEA.HI.X R13, R11, R240, R9, 0x8, P1 ;  /* 0x000000f00b0db211 */ /* 0x000fe200008f4409 */
[----:B------:R-:W-:Y:S01]  /*13a80*/  IMAD.IADD R3, R5, 0x1, -R57 ;  /* 0x0000000105037824 */ /* 0x000fe200078e0a39 */
[-C--:B------:R-:W-:Y:S01]  /*13a90*/  ISETP.GE.AND P1, PT, R10, R0.reuse, PT ;  /* 0x000000000a00720c */ /* 0x080fe20003f26270 */
[----:B------:R-:W-:Y:S01]  /*13aa0*/  @!P4 IMAD.MOV.U32 R20, RZ, RZ, c[0x0][0x1a0] ;  /* 0x00006800ff14c624 */ /* 0x000fe200078e00ff */
[----:B------:R-:W-:Y:S01]  /*13ab0*/  ISETP.GE.AND P3, PT, R6, R0, PT ;  /* 0x000000000600720c */ /* 0x000fe20003f66270 */
[----:B------:R-:W-:Y:S02]  /*13ac0*/  @!P5 IMAD.MOV.U32 R6, RZ, RZ, R241 ;  /* 0x000000ffff06d224 */ /* 0x000fe400078e00f1 */
[----:B------:R-:W-:-:S02]  /*13ad0*/  @!P0 IMAD.MOV.U32 R8, RZ, RZ, c[0x0][0x1a0] ;  /* 0x00006800ff088624 */ /* 0x000fc400078e00ff */
[----:B------:R-:W-:-:S04]  /*13ae0*/  @!P4 IMAD.MOV.U32 R10, RZ, RZ, c[0x0][0x1a4] ;  /* 0x00006900ff0ac624 */ /* 0x000fc800078e00ff */
[----:B------:R-:W-:Y:S02]  /*13af0*/  @!P4 IMAD R10, R10, 0x160, RZ ;  /* 0x000001600a0ac824 */ /* 0x000fe400078e02ff */
[----:B------:R-:W-:Y:S02]  /*13b00*/  @P1 STS.128 [R244+0xe000], RZ ;  /* 0x00e000fff4001388 */ /* 0x000fe40000000c00 */
[----:B----4-:R-:W-:Y:S02]  /*13b10*/  @!P3 IMAD.MOV.U32 R18, RZ, RZ, c[0x0][0x1a0] ;  /* 0x00006800ff12b624 */ /* 0x010fe400078e00ff */
[----:B------:R-:W-:Y:S01]  /*13b20*/  @!PT LDS RZ, [RZ] ;  /* 0x00000000fffff984 */ /* 0x000fe20000000800 */
[----:B------:R-:W-:Y:S01]  /*13b30*/  @!PT LDS RZ, [RZ] ;  /* 0x00000000fffff984 */ /* 0x000fe20000000800 */
[----:B------:R-:W-:Y:S01]  /*13b40*/  @!PT LDS RZ, [RZ] ;  /* 0x00000000fffff984 */ /* 0x000fe20000000800 */
[----:B------:R1:W-:Y:S01]  /*13b50*/  @!P1 LDGSTS.E.BYPASS.LTC128B.128 [R244+0xe000], [R12.64] ;  /* 0x0e0000000cf49fae */ /* 0x0003e2000b901d46 */
[----:B------:R-:W-:Y:S01]  /*13b60*/  ISETP.GE.AND P1, PT, R4, R0, PT ;  /* 0x000000000400720c */ /* 0x000fe20003f26270 */
[----:B------:R-:W-:Y:S02]  /*13b70*/  IMAD.SHL.U32 R4, R42, 0x40, RZ ;  /* 0x000000402a047824 */ /* 0x000fe400078e00ff */
[----:B------:R-:W-:Y:S01]  /*13b80*/  @P6 STS.128 [R244+0xe800], RZ ;  /* 0x00e800fff4006388 */ /* 0x000fe20000000c00 */
[----:B------:R-:W-:-:S02]  /*13b90*/  IMAD.SHL.U32 R0, R56, 0x40, RZ ;  /* 0x0000004038007824 */ /* 0x000fc400078e00ff */
[----:B------:R-:W-:Y:S01]  /*13ba0*/  LOP3.LUT R4, R4, 0x1c0, RZ, 0xc0, !PT ;  /* 0x000001c004047812 */ /* 0x000fe200078ec0ff */
[----:B------:R-:W-:Y:S01]  /*13bb0*/  @!PT LDS RZ, [RZ] ;  /* 0x00000000fffff984 */ /* 0x000fe20000000800 */
[----:B------:R-:W-:Y:S01]  /*13bc0*/  @!PT LDS RZ, [RZ] ;  /* 0x00000000fffff984 */ /* 0x000fe20000000800 */
[----:B------:R-:W-:Y:S01]  /*13bd0*/  @!PT LDS RZ, [RZ] ;  /* 0x00000000fffff984 */ /* 0x000fe20000000800 */
[----:B------:R4:W-:Y:S02]  /*13be0*/  @!P6 LDGSTS.E.BYPASS.LTC128B.128 [R244+0xe800], [R16.64] ;  /* 0x0e80000010f4efae */ /* 0x0009e4000b901d46 */
[----:B------:R-:W-:Y:S02]  /*13bf0*/  LOP3.LUT R0, R0, 0x1c0, RZ, 0xc0, !PT ;  /* 0x000001c000007812 */ /* 0x000fe400078ec0ff */
[----:B------:R-:W-:Y:S01]  /*13c00*/  LOP3.LUT R156, R4, 0x8, R156, 0xf8, !PT ;  /* 0x00000008049c7812 */ /* 0x000fe200078ef89c */
[----:B------:R-:W-:Y:S01]  /*13c10*/  @P5 STS.128 [R244+0xf000], RZ ;  /* 0x00f000fff4005388 */ /* 0x000fe20000000c00 */
[----:B------:R-:W-:Y:S01]  /*13c20*/  SHF.R.U32.HI R232, RZ, 0x3, R4 ;  /* 0x00000003ffe87819 */ /* 0x000fe20000011604 */
[----:B------:R-:W-:Y:S02]  /*13c30*/  @!P5 IMAD.MOV.U32 R4, RZ, RZ, c[0x0][0x1a0] ;  /* 0x00006800ff04d624 */ /* 0x000fe400078e00ff */
[----:B---3--:R-:W-:Y:S01]  /*13c40*/  @!P1 IMAD.MOV.U32 R14, RZ, RZ, c[0x0][0x1a0] ;  /* 0x00006800ff0e9624 */ /* 0x008fe200078e00ff */
[----:B------:R-:W-:Y:S01]  /*13c50*/  LOP3.LUT R232, R156, R232, RZ, 0x3c, !PT ;  /* 0x000000e89ce87212 */ /* 0x000fe200078e3cff */
[----:B------:R-:W-:-:S04]  /*13c60*/  @!P5 IMAD.WIDE.U32 R4, R4, 0x140, R6 ;  /* 0x000001400404d825 */ /* 0x000fc800078e0006 */
[----:B------:R-:W-:Y:S02]  /*13c70*/  @!P4 IMAD.MOV.U32 R6, RZ, RZ, R241 ;  /* 0x000000ffff06c224 */ /* 0x000fe400078e00f1 */
[----:B------:R-:W-:Y:S02]  /*13c80*/  @!P4 IMAD.MOV.U32 R7, RZ, RZ, R240 ;  /* 0x000000ffff07c224 */ /* 0x000fe400078e00f0 */
[----:B-1----:R-:W-:Y:S02]  /*13c90*/  @!P5 IMAD.MOV.U32 R12, RZ, RZ, c[0x0][0x1a4] ;  /* 0x00006900ff0cd624 */ /* 0x002fe400078e00ff */
[----:B------:R-:W-:-:S04]  /*13ca0*/  @!P4 IMAD.WIDE.U32 R20, R20, 0x160, R6 ;  /* 0x000001601414c825 */ /* 0x000fc800078e0006 */
[----:B------:R-:W-:Y:S02]  /*13cb0*/  @!P3 IMAD.MOV.U32 R6, RZ, RZ, R241 ;  /* 0x000000ffff06b224 */ /* 0x000fe400078e00f1 */
[----:B------:R-:W-:Y:S02]  /*13cc0*/  @!P3 IMAD.MOV.U32 R7, RZ, RZ, R240 ;  /* 0x000000ffff07b224 */ /* 0x000fe400078e00f0 */
[----:B----4-:R-:W-:Y:S02]  /*13cd0*/  @!P2 IMAD.MOV.U32 R16, RZ, RZ, c[0x0][0x1a0] ;  /* 0x00006800ff10a624 */ /* 0x010fe400078e00ff */
[----:B------:R-:W-:-:S04]  /*13ce0*/  @!P3 IMAD.WIDE.U32 R18, R18, 0x180, R6 ;  /* 0x000001801212b825 */ /* 0x000fc800078e0006 */
[----:B------:R-:W-:Y:S02]  /*13cf0*/  @!P2 IMAD.MOV.U32 R6, RZ, RZ, R241 ;  /* 0x000000ffff06a224 */ /* 0x000fe400078e00f1 */
[----:B------:R-:W-:Y:S02]  /*13d00*/  @!P2 IMAD.MOV.U32 R7, RZ, RZ, R240 ;  /* 0x000000ffff07a224 */ /* 0x000fe400078e00f0 */
[----:B------:R-:W-:Y:S02]  /*13d10*/  IMAD R232, R3, 0x200, R232 ;  /* 0x0000020003e87824 */ /* 0x000fe400078e02e8 */
[----:B------:R-:W-:-:S04]  /*13d20*/  @!P2 IMAD.WIDE.U32 R16, R16, 0x1a0, R6 ;  /* 0x000001a01010a825 */ /* 0x000fc800078e0006 */
[----:B------:R-:W-:Y:S02]  /*13d30*/  @!P1 IMAD.MOV.U32 R6, RZ, RZ, R241 ;  /* 0x000000ffff069224 */ /* 0x000fe400078e00f1 */
[----:B------:R-:W-:Y:S02]  /*13d40*/  @!P1 IMAD.MOV.U32 R7, RZ, RZ, R240 ;  /* 0x000000ffff079224 */ /* 0x000fe400078e00f0 */
[----:B------:R-:W-:Y:S02]  /*13d50*/  IMAD.SHL.U32 R3, R3, 0x8, RZ ;  /* 0x0000000803037824 */ /* 0x000fe400078e00ff */
[----:B------:R-:W-:-:S03]  /*13d60*/  @!P1 IMAD.WIDE.U32 R14, R14, 0x1c0, R6 ;  /* 0x000001c00e0e9825 */ /* 0x000fc600078e0006 */
[----:B------:R-:W-:Y:S01]  /*13d70*/  LOP3.LUT R3, R0, 0x8, R3, 0xf8, !PT ;  /* 0x0000000800037812 */ /* 0x000fe200078ef803 */
[----:B------:R-:W-:Y:S01]  /*13d80*/  @!P0 IMAD.MOV.U32 R6, RZ, RZ, R241 ;  /* 0x000000ffff068224 */ /* 0x000fe200078e00f1 */
[----:B------:R-:W-:Y:S01]  /*13d90*/  SHF.R.U32.HI R0, RZ, 0x3, R0 ;  /* 0x00000003ff007819 */ /* 0x000fe20000011600 */
[----:B------:R-:W-:Y:S02]  /*13da0*/  @!P0 IMAD.MOV.U32 R7, RZ, RZ, R240 ;  /* 0x000000ffff078224 */ /* 0x000fe400078e00f0 */
[----:B------:R-:W-:Y:S01]  /*13db0*/  @!P5 IMAD R12, R12, 0x140, RZ ;  /* 0x000001400c0cd824 */ /* 0x000fe200078e02ff */
[----:B------:R-:W-:Y:S01]  /*13dc0*/  LOP3.LUT R3, R3, R0, RZ, 0x3c, !PT ;  /* 0x0000000003037212 */ /* 0x000fe200078e3cff */
[----:B------:R-:W-:-:S04]  /*13dd0*/  @!P0 IMAD.WIDE.U32 R8, R8, 0x1e0, R6 ;  /* 0x000001e008088825 */ /* 0x000fc800078e0006 */
[----:B------:R-:W-:Y:S02]  /*13de0*/  @!P3 IMAD.MOV.U32 R6, RZ, RZ, c[0x0][0x1a4] ;  /* 0x00006900ff06b624 */ /* 0x000fe400078e00ff */
[----:B------:R-:W-:Y:S02]  /*13df0*/  @!P5 IMAD.IADD R13, R5, 0x1, R12 ;  /* 0x00000001050dd824 */ /* 0x000fe400078e020c */
[----:B------:R-:W-:Y:S02]  /*13e00*/  @!P5 IMAD.MOV.U32 R12, RZ, RZ, R4 ;  /* 0x000000ffff0cd224 */ /* 0x000fe400078e0004 */
[----:B------:R-:W-:Y:S02]  /*13e10*/  @!P2 IMAD.MOV.U32 R5, RZ, RZ, c[0x0][0x1a4] ;  /* 0x00006900ff05a624 */ /* 0x000fe400078e00ff */
[----:B------:R-:W-:Y:S01]  /*13e20*/  @!P1 IMAD.MOV.U32 R4, RZ, RZ, c[0x0][0x1a4] ;  /* 0x00006900ff049624 */ /* 0x000fe200078e00ff */
[----:B------:R-:W-:Y:S01]  /*13e30*/  @!PT LDS RZ, [RZ] ;  /* 0x00000000fffff984 */ /* 0x000fe20000000800 */
[----:B------:R-:W-:Y:S01]  /*13e40*/  @!PT LDS RZ, [RZ] ;  /* 0x00000000fffff984 */ /* 0x000fe20000000800 */
[----:B------:R-:W-:Y:S01]  /*13e50*/  @!PT LDS RZ, [RZ] ;  /* 0x00000000fffff984 */ /* 0x000fe20000000800 */
[----:B------:R1:W-:Y:S01]  /*13e60*/  @!P5 LDGSTS.E.BYPASS.LTC128B.128 [R244+0xf000], [R12.64] ;  /* 0x0f0000000cf4dfae */ /* 0x0003e2000b901d46 */
[----:B------:R-:W-:-:S02]  /*13e70*/  @!P3 IMAD R6, R6, 0x180, RZ ;  /* 0x000001800606b824 */ /* 0x000fc400078e02ff */
[----:B------:R-:W-:Y:S01]  /*13e80*/  @!P4 IMAD.IADD R11, R21, 0x1, R10 ;  /* 0x00000001150bc824 */ /* 0x000fe200078e020a */
[----:B------:R-:W-:Y:S01]  /*13e90*/  @P4 STS.128 [R244+0xf800], RZ ;  /* 0x00f800fff4004388 */ /* 0x000fe20000000c00 */
[----:B------:R-:W-:Y:S02]  /*13ea0*/  @!P0 IMAD.MOV.U32 R0, RZ, RZ, c[0x0][0x1a4] ;  /* 0x00006900ff008624 */ /* 0x000fe400078e00ff */
[----:B------:R-:W-:Y:S02]  /*13eb0*/  @!P2 IMAD R5, R5, 0x1a0, RZ ;  /* 0x000001a00505a824 */ /* 0x000fe400078e02ff */
[----:B------:R-:W-:Y:S02]  /*13ec0*/  @!P4 IMAD.MOV.U32 R10, RZ, RZ, R20 ;  /* 0x000000ffff0ac224 */ /* 0x000fe400078e0014 */
[----:B------:R-:W-:Y:S02]  /*13ed0*/  @!P1 IMAD R4, R4, 0x1c0, RZ ;  /* 0x000001c004049824 */ /* 0x000fe400078e02ff */
[----:B------:R-:W-:Y:S01]  /*13ee0*/  @!P3 IMAD.IADD R7, R19, 0x1, R6 ;  /* 0x000000011307b824 */ /* 0x000fe200078e0206 */
[----:B------:R-:W-:Y:S01]  /*13ef0*/  @!PT LDS RZ, [RZ] ;  /* 0x00000000fffff984 */ /* 0x000fe20000000800 */
[----:B------:R-:W-:Y:S01]  /*13f00*/  @!PT LDS RZ, [RZ] ;  /* 0x00000000fffff984 */ /* 0x000fe20000000800 */
[----:B------:R-:W-:Y:S01]  /*13f10*/  @!PT LDS RZ, [RZ] ;  /* 0x00000000fffff984 */ /* 0x000fe20000000800 */
[----:B------:R3:W-:Y:S01]  /*13f20*/  @!P4 LDGSTS.E.BYPASS.LTC128B.128 [R244+0xf800], [R10.64] ;  /* 0x0f8000000af4cfae */ /* 0x0007e2000b901d46 */
[----:B------:R-:W-:-:S02]  /*13f30*/  @!P3 IMAD.MOV.U32 R6, RZ, RZ, R18 ;  /* 0x000000ffff06b224 */ /* 0x000fc400078e0012 */
[----:B------:R-:W-:Y:S01]  /*13f40*/  @!P0 IMAD R0, R0, 0x1e0, RZ ;  /* 0x000001e000008824 */ /* 0x000fe200078e02ff */
[----:B------:R-:W-:Y:S01]  /*13f50*/  @P3 STS.128 [R244+0x10000], RZ ;  /* 0x010000fff4003388 */ /* 0x000fe20000000c00 */
[----:B------:R-:W-:Y:S02]  /*13f60*/  @!P2 IMAD.IADD R17, R17, 0x1, R5 ;  /* 0x000000011111a824 */ /* 0x000fe400078e0205 */
[----:B------:R-:W-:Y:S01]  /*13f70*/  @!P1 IMAD.IADD R5, R15, 0x1, R4 ;  /* 0x000000010f059824 */ /* 0x000fe200078e0204 */
[----:B------:R-:W-:Y:S01]  /*13f80*/  @!PT LDS RZ, [RZ] ;  /* 0x00000000fffff984 */ /* 0x000fe20000000800 */
[----:B------:R-:W-:Y:S01]  /*13f90*/  @!PT LDS RZ, [RZ] ;  /* 0x00000000fffff984 */ /* 0x000fe20000000800 */
[----:B------:R-:W-:Y:S01]  /*13fa0*/  @!PT LDS RZ, [RZ] ;  /* 0x00000000fffff984 */ /* 0x000fe20000000800 */
[----:B------:R4:W-:Y:S01]  /*13fb0*/  @!P3 LDGSTS.E.BYPASS.LTC128B.128 [R244+0x10000], [R6.64] ;  /* 0x1000000006f4bfae */ /* 0x0009e2000b901d46 */
[C---:B------:R-:W-:Y:S01]  /*13fc0*/  IMAD.IADD R233, R3.reuse, 0x1, R233 ;  /* 0x0000000103e97824 */ /* 0x040fe200078e02e9 */
[----:B------:R-:W-:Y:S01]  /*13fd0*/  LOP3.LUT R3, R3, R193, RZ, 0xfc, !PT ;  /* 0x000000c103037212 */ /* 0x000fe200078efcff */
[----:B------:R-:W-:Y:S01]  /*13fe0*/  @!P1 IMAD.MOV.U32 R4, RZ, RZ, R14 ;  /* 0x000000ffff049224 */ /* 0x000fe200078e000e */
[----:B------:R-:W-:Y:S01]  /*13ff0*/  @P2 STS.128 [R244+0x10800], RZ ;  /* 0x010800fff4002388 */ /* 0x000fe20000000c00 */
[----:B------:R-:W-:-:S02]  /*14000*/  @!P0 IMAD.IADD R9, R9, 0x1, R0 ;  /* 0x0000000109098824 */ /* 0x000fc400078e0200 */
[----:B------:R-:W-:Y:S01]  /*14010*/  IMAD.SHL.U32 R232, R232, 0x2, RZ ;  /* 0x00000002e8e87824 */ /* 0x000fe200078e00ff */
[----:B------:R-:W-:Y:S01]  /*14020*/  @!PT LDS RZ, [RZ] ;  /* 0x00000000fffff984 */ /* 0x000fe20000000800 */
[----:B------:R-:W-:Y:S01]  /*14030*/  @!PT LDS RZ, [RZ] ;  /* 0x00000000fffff984 */ /* 0x000fe20000000800 */
[----:B------:R-:W-:Y:S01]  /*14040*/  @!PT LDS RZ, [RZ] ;  /* 0x00000000fffff984 */ /* 0x000fe20000000800 */
[----:B------:R1:W-:Y:S01]  /*14050*/  @!P2 LDGSTS.E.BYPASS.LTC128B.128 [R244+0x10800], [R16.64] ;  /* 0x1080000010f4afae */ /* 0x0003e2000b901d46 */
[----:B------:R-:W-:Y:S02]  /*14060*/  IMAD.SHL.U32 R233, R233, 0x2, RZ ;  /* 0x00000002e9e97824 */ /* 0x000fe400078e00ff */
[----:B------:R-:W-:Y:S01]  /*14070*/  IMAD.MOV.U32 R0, RZ, RZ, 0x20 ;  /* 0x00000020ff007424 */ /* 0x000fe200078e00ff */
[----:B------:R-:W-:Y:S01]  /*14080*/  @P1 STS.128 [R244+0x11000], RZ ;  /* 0x011000fff4001388 */ /* 0x000fe20000000c00 */
[----:B------:R-:W-:Y:S01]  /*14090*/  IMAD R192, R167, 0x2, R233 ;  /* 0x00000002a7c07824 */ /* 0x000fe200078e02e9 */
[----:B------:R-:W-:Y:S02]  /*140a0*/  IADD3 R230, R232, 0x2040, RZ ;  /* 0x00002040e8e67810 */ /* 0x000fe40007ffe0ff */
[----:B------:R-:W-:Y:S01]  /*140b0*/  @!PT LDS RZ, [RZ] ;  /* 0x00000000fffff984 */ /* 0x000fe20000000800 */
[----:B------:R-:W-:Y:S01]  /*140c0*/  @!PT LDS RZ, [RZ] ;  /* 0x00000000fffff984 */ /* 0x000fe20000000800 */
[----:B------:R-:W-:Y:S01]  /*140d0*/  @!PT LDS RZ, [RZ] ;  /* 0x00000000fffff984 */ /* 0x000fe20000000800 */
[----:B------:R4:W-:Y:S01]  /*140e0*/  @!P1 LDGSTS.E.BYPASS.LTC128B.128 [R244+0x11000], [R4.64] ;  /* 0x1100000004f49fae */ /* 0x0009e2000b901d46 */
[----:B------:R-:W-:-:S02]  /*140f0*/  R2P PR, R42, 0x6 ;  /* 0x000000062a007804 */ /* 0x000fc40000000000 */
[----:B------:R-:W-:Y:S01]  /*14100*/  IADD3 R42, R232, 0x2000, RZ ;  /* 0x00002000e82a7810 */ /* 0x000fe20007ffe0ff */
[----:B------:R-:W-:Y:S02]  /*14110*/  @P0 STS.128 [R244+0x11800], RZ ;  /* 0x011800fff4000388 */ /* 0x000fe40000000c00 */
[----:B------:R-:W-:Y:S01]  /*14120*/  SEL R231, R0, 0xffffffe0, !P1 ;  /* 0xffffffe000e77807 */ /* 0x000fe20004800000 */
[----:B------:R-:W-:Y:S01]  /*14130*/  IMAD R0, R166, 0x2, R233 ;  /* 0x00000002a6007824 */ /* 0x000fe200078e02e9 */
[----:B------:R-:W-:Y:S01]  /*14140*/  @!PT LDS RZ, [RZ] ;  /* 0x00000000fffff984 */ /* 0x000fe20000000800 */
[----:B------:R-:W-:Y:S01]  /*14150*/  @!PT LDS RZ, [RZ] ;  /* 0x00000000fffff984 */ /* 0x000fe20000000800 */
[----:B------:R-:W-:Y:S01]  /*14160*/  @!PT LDS RZ, [RZ] ;  /* 0x00000000fffff984 */ /* 0x000fe20000000800 */
[----:B------:R3:W-:Y:S03]  /*14170*/  @!P0 LDGSTS.E.BYPASS.LTC128B.128 [R244+0x11800], [R8.64] ;  /* 0x1180000008f48fae */ /* 0x0007e6000b901d46 */
[----:B------:R-:W-:Y:S01]  /*14180*/  IMAD.IADD R164, R232, 0x1, R231 ;  /* 0x00000001e8a47824 */ /* 0x000fe200078e02e7 */
[----:B------:R-:W-:Y:S01]  /*14190*/  LDSM.16.M88.4 R68, [R233] ;  /* 0x00000000e944783b */ /* 0x000fe20000000200 */
[----:B------:R-:W-:Y:S01]  /*141a0*/  IMAD R229, R167, 0x2, R0 ;  /* 0x00000002a7e57824 */ /* 0x000fe200078e0200 */
[----:B------:R-:W-:-:S02]  /*141b0*/  @P2 IADD3 R230, R42, -0x40, RZ ;  /* 0xffffffc02ae62810 */ /* 0x000fc40007ffe0ff */
[----:B------:R-:W2:Y:S03]  /*141c0*/  LDSM.16.M88.4 R60, [R232+0x2000] ;  /* 0x00200000e83c783b */ /* 0x000ea60000000200 */
[----:B------:R-:W-:Y:S01]  /*141d0*/  IMAD.IADD R224, R231, 0x1, R230 ;  /* 0x00000001e7e07824 */ /* 0x000fe200078e02e6 */
[----:B------:R-:W3:Y:S04]  /*141e0*/  LDSM.16.M88.4 R52, [R232+0x2800] ;  /* 0x00280000e834783b */ /* 0x000ee80000000200 */
[----:B------:R-:W-:Y:S04]  /*141f0*/  LDSM.16.M88.4 R44, [R232+0x3000] ;  /* 0x00300000e82c783b */ /* 0x000fe80000000200 */
[----:B----4-:R-:W4:Y:S04]  /*14200*/  LDSM.16.M88.4 R4, [R232+0x5000] ;  /* 0x00500000e804783b */ /* 0x010f280000000200 */
[----:B------:R-:W4:Y:S04]  /*14210*/  LDSM.16.M88.4 R28, [R232+0x3800] ;  /* 0x00380000e81c783b */ /* 0x000f280000000200 */
[----:B------:R-:W4:Y:S04]  /*14220*/  LDSM.16.M88.4 R20, [R232+0x4000] ;  /* 0x00400000e814783b */ /* 0x000f280000000200 */
[----:B-1----:R-:W1:Y:S04]  /*14230*/  LDSM.16.M88.4 R12, [R232+0x4800] ;  /* 0x00480000e80c783b */ /* 0x002e680000000200 */
[----:B------:R-:W1:Y:S04]  /*14240*/  LDSM.16.M88.4 R132, [R232+0x5800] ;  /* 0x00580000e884783b */ /* 0x000e680000000200 */
[----:B------:R-:W1:Y:S04]  /*14250*/  LDSM.16.M88.4 R124, [R232+0x6000] ;  /* 0x00600000e87c783b */ /* 0x000e680000000200 */
[----:B------:R-:W1:Y:S04]  /*14260*/  LDSM.16.M88.4 R116, [R232+0x6800] ;  /* 0x00680000e874783b */ /* 0x000e680000000200 */
[----:B------:R-:W1:Y:S01]  /*14270*/  LDSM.16.M88.4 R108, [R232+0x7000] ;  /* 0x00700000e86c783b */ /* 0x000e620000000200 */
[C---:B--2---:R-:W-:Y:S03]  /*14280*/  HMMA.16816.F32 R64, R68.reuse, R60, RZ ;  /* 0x0000003c4440723c */ /* 0x044fe600000018ff */
[----:B------:R-:W2:Y:S04]  /*14290*/  LDSM.16.M88.4 R100, [R232+0x7800] ;  /* 0x00780000e864783b */ /* 0x000ea80000000200 */
[----:B------:R-:W1:Y:S01]  /*142a0*/  LDSM.16.M88.4 R92, [R232+0x8000] ;  /* 0x00800000e85c783b */ /* 0x000e620000000200 */
[C---:B---3--:R-:W-:Y:S03]  /*142b0*/  HMMA.16816.F32 R56, R68.reuse, R52, RZ ;  /* 0x000000344438723c */ /* 0x048fe600000018ff */
[----:B------:R-:W3:Y:S04]  /*142c0*/  LDSM.16.M88.4 R84, [R232+0x8800] ;  /* 0x00880000e854783b */ /* 0x000ee80000000200 */
[----:B------:R-:W1:Y:S01]  /*142d0*/  LDSM.16.M88.4 R76, [R232+0x9000] ;  /* 0x00900000e84c783b */ /* 0x000e620000000200 */
[C---:B----4-:R-:W-:Y:S03]  /*142e0*/  HMMA.16816.F32 R8, R68.reuse, R4, RZ ;  /* 0x000000044408723c */ /* 0x050fe600000018ff */
[----:B------:R-:W4:Y:S04]  /*142f0*/  LDSM.16.M88.4 R140, [R232+0x9800] ;  /* 0x00980000e88c783b */ /* 0x000f280000000200 */
[----:B------:R-:W-:Y:S01]  /*14300*/  LDSM.16.M88.4 R156, [R192] ;  /* 0x00000000c09c783b */ /* 0x000fe20000000200 */
[C---:B------:R-:W-:Y:S03]  /*14310*/  HMMA.16816.F32 R4, R68.reuse, R6, RZ ;  /* 0x000000064404723c */ /* 0x040fe600000018ff */
[----:B------:R-:W2:Y:S04]  /*14320*/  LDSM.16.M88.4 R144, [R164+0x5000] ;  /* 0x00500000a490783b */ /* 0x000ea80000000200 */
[----:B------:R-:W2:Y:S01]  /*14330*/  LDSM.16.M88.4 R172, [R164+0x2800] ;  /* 0x00280000a4ac783b */ /* 0x000ea20000000200 */
[C---:B------:R-:W-:Y:S03]  /*14340*/  HMMA.16816.F32 R48, R68.reuse, R44, RZ ;  /* 0x0000002c4430723c */ /* 0x040fe600000018ff */
[----:B------:R-:W2:Y:S04]  /*14350*/  LDSM.16.M88.4 R136, [R164+0x2000] ;  /* 0x00200000a488783b */ /* 0x000ea80000000200 */
[----:B------:R-:W-:Y:S01]  /*14360*/  LDSM.16.M88.4 R160, [R164+0x3800] ;  /* 0x00380000a4a0783b */ /* 0x000fe20000000200 */
[C---:B------:R-:W-:Y:S03]  /*14370*/  HMMA.16816.F32 R32, R68.reuse, R28, RZ ;  /* 0x0000001c4420723c */ /* 0x040fe600000018ff */
[----:B------:R-:W-:Y:S04]  /*14380*/  LDSM.16.M88.4 R180, [R164+0x7800] ;  /* 0x00780000a4b4783b */ /* 0x000fe80000000200 */
[----:B------:R-:W-:Y:S01]  /*14390*/  LDSM.16.M88.4 R152, [R164+0x4000] ;  /* 0x00400000a498783b */ /* 0x000fe20000000200 */
[C---:B------:R-:W-:Y:S03]  /*143a0*/  HMMA.16816.F32 R24, R68.reuse, R20, RZ ;  /* 0x000000144418723c */ /* 0x040fe600000018ff */
[----:B------:R-:W-:Y:S04]  /*143b0*/  LDSM.16.M88.4 R148, [R164+0x4800] ;  /* 0x00480000a494783b */ /* 0x000fe80000000200 */
[----:B------:R-:W-:Y:S01]  /*143c0*/  LDSM.16.M88.4 R184, [R164+0x7000] ;  /* 0x00700000a4b8783b */ /* 0x000fe20000000200 */
[C---:B-1----:R-:W-:Y:S03]  /*143d0*/  HMMA.16816.F32 R16, R68.reuse, R12, RZ ;  /* 0x0000000c4410723c */ /* 0x042fe600000018ff */
[----:B------:R-:W-:Y:S04]  /*143e0*/  LDSM.16.M88.4 R168, [R164+0x3000] ;  /* 0x00300000a4a8783b */ /* 0x000fe80000000200 */
[----:B------:R-:W-:Y:S01]  /*143f0*/  LDSM.16.M88.4 R188, [R230+0x3800] ;  /* 0x00380000e6bc783b */ /* 0x000fe20000000200 */
        /* <DEDUP_REMOVED lines=31> */
[----:B------:R3:W-:Y:S07]  /*145f0*/  LDSM.16.M88.4 R172, [R0] ;  /* 0x0000000000ac783b */ /* 0x0007ee0000000200 */
[C---:B------:R-:W-:Y:S08]  /*14600*/  HMMA.16816.F32 R64, R156.reuse, R136, R64 ;  /* 0x000000889c40723c */ /* 0x040ff00000001840 */
[C---:B-1----:R-:W-:Y:S08]  /*14610*/  HMMA.16816.F32 R176, R156.reuse, R140, R176 ;  /* 0x0000008c9cb0723c */ /* 0x042ff000000018b0 */
[----:B------:R-:W-:Y:S01]  /*14620*/  HMMA.16816.F32 R132, R156, R142, R132 ;  /* 0x0000008e9c84723c */ /* 0x000fe20000001884 */
[----:B------:R-:W1:Y:S01]  /*14630*/  LDSM.16.M88.4 R140, [R164+0x9000] ;  /* 0x00900000a48c783b */ /* 0x000e620000000200 */
[----:B---3--:R-:W-:-:S04]  /*14640*/  SHF.R.S32.HI R0, RZ, 0x1f, R39 ;  /* 0x0000001fff007819 */ /* 0x008fc80000011427 */
[----:B------:R-:W-:Y:S02]  /*14650*/  LEA.HI R0, R0, R39, RZ, 0x2 ;  /* 0x0000002700007211 */ /* 0x000fe400078f10ff */
[----:B--2---:R-:W-:Y:S02]  /*14660*/  HMMA.16816.F32 R88, R156, R144, R88 ;  /* 0x000000909c58723c */ /* 0x004fe40000001858 */
[----:B------:R-:W-:-:S04]  /*14670*/  SHF.R.S32.HI R0, RZ, 0x2, R0 ;  /* 0x00000002ff007819 */ /* 0x000fc80000011400 */
[----:B------:R-:W-:Y:S02]  /*14680*/  IADD3 R0, R38, 0x1, R0 ;  /* 0x0000000126007810 */ /* 0x000fe40007ffe000 */
[----:B------:R-:W-:Y:S01]  /*14690*/  HMMA.16816.F32 R84, R156, R146, R84 ;  /* 0x000000929c54723c */ /* 0x000fe20000001854 */
[----:B------:R-:W2:Y:S01]  /*146a0*/  LDSM.16.M88.4 R144, [R230+0x1800] ;  /* 0x00180000e690783b */ /* 0x000ea20000000200 */
[----:B------:R-:W-:-:S04]  /*146b0*/  IADD3 R0, R41, R0, -R234 ;  /* 0x0000000029007210 */ /* 0x000fc80007ffe8ea */
[----:B------:R-:W-:Y:S01]  /*146c0*/  IADD3 R165, R0, c[0x0][0x2e8], RZ ;  /* 0x0000ba0000a57a10 */ /* 0x000fe20007ffe0ff */
[----:B------:R-:W-:Y:S01]  /*146d0*/  IMAD.IADD R0, R2, 0x1, R37 ;  /* 0x0000000102007824 */ /* 0x000fe200078e0225 */
[C---:B------:R-:W-:Y:S01]  /*146e0*/  HMMA.16816.F32 R60, R156.reuse, R138, R60 ;  /* 0x0000008a9c3c723c */ /* 0x040fe2000000183c */
[----:B------:R-:W3:Y:S01]  /*146f0*/  LDSM.16.M88.4 R136, [R164+0x6000] ;  /* 0x00600000a488783b */ /* 0x000ee20000000200 */
[C---:B------:R-:W-:Y:S02]  /*14700*/  IADD3 R239, R165.reuse, 0x8, RZ ;  /* 0x00000008a5ef7810 */ /* 0x040fe40007ffe0ff */
[----:B------:R-:W-:Y:S02]  /*14710*/  IADD3 R38, R0, 0x1, RZ ;  /* 0x0000000100267810 */ /* 0x000fe40007ffe0ff */
[-C--:B------:R-:W-:Y:S02]  /*14720*/  IMNMX R165, R165, R41.reuse, PT ;  /* 0x00000029a5a57217 */ /* 0x080fe40003800200 */
[----:B------:R-:W-:Y:S01]  /*14730*/  HMMA.16816.F32 R32, R156, R160, R32 ;  /* 0x000000a09c20723c */ /* 0x000fe20000001820 */
[----:B------:R-:W-:-:S02]  /*14740*/  IMNMX R239, R239, R41, PT ;  /* 0x00000029efef7217 */ /* 0x000fc40003800200 */
[----:B------:R-:W-:Y:S01]  /*14750*/  LDSM.16.M88.4 R40, [R224+0x1800] ;  /* 0x00180000e028783b */ /* 0x000fe20000000200 */
[C---:B------:R-:W-:Y:S02]  /*14760*/  ISETP.GE.AND P2, PT, R38.reuse, R165, PT ;  /* 0x000000a52600720c */ /* 0x040fe40003f46270 */
[----:B------:R-:W-:Y:S02]  /*14770*/  ISETP.GE.AND P0, PT, R38, R239, PT ;  /* 0x000000ef2600720c */ /* 0x000fe40003f06270 */
[----:B------:R-:W-:Y:S01]  /*14780*/  HMMA.16816.F32 R28, R156, R162, R28 ;  /* 0x000000a29c1c723c */ /* 0x000fe2000000181c */
[----:B------:R-:W-:Y:S01]  /*14790*/  LDSM.16.M88.4 R160, [R164+0x9800] ;  /* 0x00980000a4a0783b */ /* 0x000fe20000000200 */
[C---:B------:R-:W-:Y:S02]  /*147a0*/  IADD3 R37, R0.reuse, 0x8, RZ ;  /* 0x0000000800257810 */ /* 0x040fe40007ffe0ff */
[----:B------:R-:W-:Y:S02]  /*147b0*/  IADD3 R38, R0, 0x9, RZ ;  /* 0x0000000900267810 */ /* 0x000fe40007ffe0ff */
[----:B------:R-:W-:-:S02]  /*147c0*/  ISETP.GE.AND P1, PT, R37, R165, PT ;  /* 0x000000a52500720c */ /* 0x000fc40003f26270 */
[C---:B------:R-:W-:Y:S01]  /*147d0*/  HMMA.16816.F32 R104, R156.reuse, R180, R104 ;  /* 0x000000b49c68723c */ /* 0x040fe20000001868 */
[----:B------:R-:W-:Y:S02]  /*147e0*/  ISETP.GE.AND P3, PT, R37, R239, PT ;  /* 0x000000ef2500720c */ /* 0x000fe40003f66270 */
[C---:B------:R-:W-:Y:S02]  /*147f0*/  ISETP.GE.AND P6, PT, R38.reuse, R165, PT ;  /* 0x000000a52600720c */ /* 0x040fe40003fc6270 */
[-C--:B------:R-:W-:Y:S02]  /*14800*/  ISETP.GE.AND P5, PT, R38, R239.reuse, PT ;  /* 0x000000ef2600720c */ /* 0x080fe40003fa6270 */
[----:B------:R-:W-:Y:S01]  /*14810*/  P2R R213, PR, RZ, 0x1 ;  /* 0x00000001ffd57803 */ /* 0x000fe20000000000 */
[----:B------:R-:W-:Y:S01]  /*14820*/  HMMA.16816.F32 R100, R156, R182, R100 ;  /* 0x000000b69c64723c */ /* 0x000fe20000001864 */
[----:B------:R-:W4:Y:S01]  /*14830*/  LDSM.16.M88.4 R180, [R230+0x2800] ;  /* 0x00280000e6b4783b */ /* 0x000f220000000200 */
[----:B------:R-:W-:-:S02]  /*14840*/  ISETP.GE.AND P0, PT, R0, R239, PT ;  /* 0x000000ef0000720c */ /* 0x000fc40003f06270 */
[C---:B------:R-:W-:Y:S02]  /*14850*/  IADD3 R37, R0.reuse, 0x10, RZ ;  /* 0x0000001000257810 */ /* 0x040fe40007ffe0ff */
[----:B------:R-:W-:Y:S02]  /*14860*/  IADD3 R38, R0, 0x11, RZ ;  /* 0x0000001100267810 */ /* 0x000fe40007ffe0ff */
[----:B-1----:R-:W-:Y:S01]  /*14870*/  HMMA.16816.F32 R80, R156, R140, R80 ;  /* 0x0000008c9c50723c */ /* 0x002fe20000001850 */
[----:B------:R-:W-:-:S07]  /*14880*/  ISETP.GE.AND P4, PT, R37, R165, PT ;  /* 0x000000a52500720c */ /* 0x000fce0003f86270 */
[----:B------:R-:W-:Y:S01]  /*14890*/  HMMA.16816.F32 R76, R156, R142, R76 ;  /* 0x0000008e9c4c723c */ /* 0x000fe2000000184c */
[----:B------:R-:W1:Y:S07]  /*148a0*/  LDSM.16.M88.4 R140, [R230+0x2000] ;  /* 0x00200000e68c783b */ /* 0x000e6e0000000200 */
[C---:B--2---:R-:W-:Y:S08]  /*148b0*/  HMMA.16816.F32 R32, R172.reuse, R144, R32 ;  /* 0x00000090ac20723c */ /* 0x044ff00000001820 */
[----:B------:R-:W-:Y:S01]  /*148c0*/  HMMA.16816.F32 R28, R172, R146, R28 ;  /* 0x00000092ac1c723c */ /* 0x000fe2000000181c */
[----:B------:R-:W2:Y:S07]  /*148d0*/  LDSM.16.M88.4 R144, [R230+0x6800] ;  /* 0x00680000e690783b */ /* 0x000eae0000000200 */
[C---:B------:R-:W-:Y:S08]  /*148e0*/  HMMA.16816.F32 R24, R156.reuse, R152, R24 ;  /* 0x000000989c18723c */ /* 0x040ff00000001818 */
[C---:B------:R-:W-:Y:S01]  /*148f0*/  HMMA.16816.F32 R20, R156.reuse, R154, R20 ;  /* 0x0000009a9c14723c */ /* 0x040fe20000001814 */
[----:B------:R-:W1:Y:S07]  /*14900*/  LDSM.16.M88.4 R152, [R230] ;  /* 0x00000000e698783b */ /* 0x000e6e0000000200 */
        /* <DEDUP_REMOVED lines=8> */
[----:B------:R-:W-:Y:S07]  /*14990*/  LDSM.16.M88.4 R184, [R229] ;  /* 0x00000000e5b8783b */ /* 0x000fee0000000200 */
[C---:B----4-:R-:W-:Y:S08]  /*149a0*/  HMMA.16816.F32 R16, R172.reuse, R180, R16 ;  /* 0x000000b4ac10723c */ /* 0x050ff00000001810 */
[C---:B------:R-:W-:Y:S01]  /*149b0*/  HMMA.16816.F32 R12, R172.reuse, R182, R12 ;  /* 0x000000b6ac0c723c */ /* 0x040fe2000000180c */
[----:B------:R-:W4:Y:S07]  /*149c0*/  LDSM.16.M88.4 R180, [R224] ;  /* 0x00000000e0b4783b */ /* 0x000f2e0000000200 */
[C---:B-1----:R-:W-:Y:S08]  /*149d0*/  HMMA.16816.F32 R24, R172.reuse, R140, R24 ;  /* 0x0000008cac18723c */ /* 0x042ff00000001818 */
[C---:B------:R-:W-:Y:S01]  /*149e0*/  HMMA.16816.F32 R20, R172.reuse, R142, R20 ;  /* 0x0000008eac14723c */ /* 0x040fe20000001814 */
[----:B------:R-:W1:Y:S07]  /*149f0*/  LDSM.16.M88.4 R140, [R230+0x7000] ;  /* 0x00700000e68c783b */ /* 0x000e6e0000000200 */
[C---:B--2---:R-:W-:Y:S08]  /*14a00*/  HMMA.16816.F32 R88, R172.reuse, R144, R88 ;  /* 0x00000090ac58723c */ /* 0x044ff00000001858 */
[C---:B------:R-:W-:Y:S01]  /*14a10*/  HMMA.16816.F32 R84, R172.reuse, R146, R84 ;  /* 0x00000092ac54723c */ /* 0x040fe20000001854 */
[----:B------:R-:W2:Y:S07]  /*14a20*/  LDSM.16.M88.4 R144, [R224+0x800] ;  /* 0x00080000e090783b */ /* 0x000eae0000000200 */
[----:B------:R-:W-:Y:S08]  /*14a30*/  HMMA.16816.F32 R60, R172, R154, R60 ;  /* 0x0000009aac3c723c */ /* 0x000ff0000000183c */
[C---:B------:R-:W-:Y:S08]  /*14a40*/  HMMA.16816.F32 R120, R156.reuse, R148, R120 ;  /* 0x000000949c78723c */ /* 0x040ff00000001878 */
[----:B------:R-:W-:Y:S01]  /*14a50*/  HMMA.16816.F32 R116, R156, R150, R116 ;  /* 0x000000969c74723c */ /* 0x000fe20000001874 */
[----:B------:R-:W1:Y:S07]  /*14a60*/  LDSM.16.M88.4 R148, [R230+0x1000] ;  /* 0x00100000e694783b */ /* 0x000e6e0000000200 */
[C---:B------:R-:W-:Y:S01]  /*14a70*/  HMMA.16816.F32 R64, R172.reuse, R152, R64 ;  /* 0x00000098ac40723c */ /* 0x040fe20000001840 */
[----:B------:R-:W-:Y:S07]  /*14a80*/  LDSM.16.M88.4 R152, [R230+0x5800] ;  /* 0x00580000e698783b */ /* 0x000fee0000000200 */
[C---:B---3--:R-:W-:Y:S08]  /*14a90*/  HMMA.16816.F32 R56, R172.reuse, R136, R56 ;  /* 0x00000088ac38723c */ /* 0x048ff00000001838 */
[----:B------:R-:W-:Y:S01]  /*14aa0*/  HMMA.16816.F32 R52, R172, R138, R52 ;  /* 0x0000008aac34723c */ /* 0x000fe20000001834 */
[----:B------:R-:W3:Y:S07]  /*14ab0*/  LDSM.16.M88.4 R136, [R230+0x3000] ;  /* 0x00300000e688783b */ /* 0x000eee0000000200 */
[----:B------:R-:W-:Y:S08]  /*14ac0*/  HMMA.16816.F32 R48, R156, R168, R48 ;  /* 0x000000a89c30723c */ /* 0x000ff00000001830 */
[----:B----4-:R-:W-:Y:S08]  /*14ad0*/  HMMA.16816.F32 R60, R184, R182, R60 ;  /* 0x000000b6b83c723c */ /* 0x010ff0000000183c */
[----:B------:R-:W-:Y:S01]  /*14ae0*/  HMMA.16816.F32 R44, R156, R170, R44 ;  /* 0x000000aa9c2c723c */ /* 0x000fe2000000182c */
[----:B------:R-:W-:Y:S07]  /*14af0*/  LDSM.16.M88.4 R168, [R164+0x8000] ;  /* 0x00800000a4a8783b */ /* 0x000fee0000000200 */
[C---:B-1----:R-:W-:Y:S08]  /*14b00*/  HMMA.16816.F32 R80, R172.reuse, R140, R80 ;  /* 0x0000008cac50723c */ /* 0x042ff00000001850 */
[----:B------:R-:W-:Y:S01]  /*14b10*/  HMMA.16816.F32 R76, R172, R142, R76 ;  /* 0x0000008eac4c723c */ /* 0x000fe2000000184c */
[----:B------:R-:W1:Y:S01]  /*14b20*/  LDSM.16.M88.4 R140, [R224+0x1000] ;  /* 0x00100000e08c783b */ /* 0x000e620000000200 */
[----:B------:R-:W-:-:S02]  /*14b30*/  FSEL R211, R60, -INF , !P1 ;  /* 0xff8000003cd37808 */ /* 0x000fc40004800000 */
[----:B------:R-:W-:Y:S02]  /*14b40*/  FSEL R207, R62, -INF , !P3 ;  /* 0xff8000003ecf7808 */ /* 0x000fe40005800000 */
[----:B------:R-:W-:Y:S02]  /*14b50*/  FSEL R210, R61, -INF , !P6 ;  /* 0xff8000003dd27808 */ /* 0x000fe40007000000 */
[----:B------:R-:W-:Y:S01]  /*14b60*/  HMMA.16816.F32 R64, R184, R180, R64 ;  /* 0x000000b4b840723c */ /* 0x000fe20000001840 */
[----:B------:R-:W-:Y:S02]  /*14b70*/  FSEL R209, R63, -INF , !P5 ;  /* 0xff8000003fd17808 */ /* 0x000fe40006800000 */
[----:B------:R-:W4:Y:S01]  /*14b80*/  LDSM.16.M88.4 R60, [R224+0x2000] ;  /* 0x00200000e03c783b */ /* 0x000f220000000200 */
[----:B------:R-:W-:-:S04]  /*14b90*/  ISETP.GE.AND P1, PT, R38, R165, PT ;  /* 0x000000a52600720c */ /* 0x000fc80003f26270 */
[----:B--2---:R-:W-:Y:S08]  /*14ba0*/  HMMA.16816.F32 R56, R184, R144, R56 ;  /* 0x00000090b838723c */ /* 0x004ff00000001838 */
[----:B------:R-:W-:Y:S08]  /*14bb0*/  HMMA.16816.F32 R48, R172, R148, R48 ;  /* 0x00000094ac30723c */ /* 0x000ff00000001830 */
[----:B------:R-:W-:Y:S01]  /*14bc0*/  HMMA.16816.F32 R52, R184, R146, R52 ;  /* 0x00000092b834723c */ /* 0x000fe20000001834 */
[----:B------:R-:W-:-:S02]  /*14bd0*/  FSEL R205, R66, -INF , !P0 ;  /* 0xff80000042cd7808 */ /* 0x000fc40004000000 */
[----:B------:R-:W-:Y:S02]  /*14be0*/  FSEL R212, R65, -INF , !P2 ;  /* 0xff80000041d47808 */ /* 0x000fe40005000000 */
[-C--:B------:R-:W-:Y:S02]  /*14bf0*/  ISETP.GE.AND P0, PT, R37, R239.reuse, PT ;  /* 0x000000ef2500720c */ /* 0x080fe40003f06270 */
[----:B------:R-:W-:Y:S01]  /*14c00*/  ISETP.GE.AND P2, PT, R38, R239, PT ;  /* 0x000000ef2600720c */ /* 0x000fe20003f46270 */
[----:B------:R-:W-:Y:S01]  /*14c10*/  HMMA.16816.F32 R44, R172, R150, R44 ;  /* 0x00000096ac2c723c */ /* 0x000fe2000000182c */
[C---:B------:R-:W-:Y:S01]  /*14c20*/  IADD3 R37, R0.reuse, 0x18, RZ ;  /* 0x0000001800257810 */ /* 0x040fe20007ffe0ff */
[----:B------:R-:W-:Y:S01]  /*14c30*/  LDSM.16.M88.4 R148, [R230+0x6000] ;  /* 0x00600000e694783b */ /* 0x000fe20000000200 */
[----:B------:R-:W-:Y:S02]  /*14c40*/  IADD3 R38, R0, 0x19, RZ ;  /* 0x0000001900267810 */ /* 0x000fe40007ffe0ff */
[----:B------:R-:W-:-:S02]  /*14c50*/  FSEL R208, R56, -INF , !P4 ;  /* 0xff80000038d07808 */ /* 0x000fc40006000000 */
[----:B------:R-:W-:Y:S01]  /*14c60*/  FSEL R58, R58, -INF , !P0 ;  /* 0xff8000003a3a7808 */ /* 0x000fe20004000000 */
[C---:B---3--:R-:W-:Y:S01]  /*14c70*/  HMMA.16816.F32 R8, R172.reuse, R136, R8 ;  /* 0x00000088ac08723c */ /* 0x048fe20000001808 */
[C---:B------:R-:W-:Y:S02]  /*14c80*/  ISETP.GE.AND P5, PT, R37.reuse, R165, PT ;  /* 0x000000a52500720c */ /* 0x040fe40003fa6270 */
[----:B------:R-:W-:Y:S02]  /*14c90*/  ISETP.GE.AND P4, PT, R37, R239, PT ;  /* 0x000000ef2500720c */ /* 0x000fe40003f86270 */
[C---:B------:R-:W-:Y:S02]  /*14ca0*/  ISETP.GE.AND P3, PT, R38.reuse, R165, PT ;  /* 0x000000a52600720c */ /* 0x040fe40003f66270 */
[----:B------:R-:W-:Y:S01]  /*14cb0*/  ISETP.GE.AND P0, PT, R38, R239, PT ;  /* 0x000000ef2600720c */ /* 0x000fe20003f06270 */
[----:B------:R-:W-:Y:S01]  /*14cc0*/  HMMA.16816.F32 R4, R172, R138, R4 ;  /* 0x0000008aac04723c */ /* 0x000fe20000001804 */
[----:B------:R-:W2:Y:S01]  /*14cd0*/  LDSM.16.M88.4 R136, [R230+0x7800] ;  /* 0x00780000e688783b */ /* 0x000ea20000000200 */
[----:B------:R-:W-:-:S02]  /*14ce0*/  FSEL R206, R57, -INF , !P1 ;  /* 0xff80000039ce7808 */ /* 0x000fc40004800000 */
[----:B------:R-:W-:Y:S02]  /*14cf0*/  FSEL R204, R52, -INF , !P5 ;  /* 0xff80000034cc7808 */ /* 0x000fe40006800000 */
[----:B------:R-:W-:Y:S02]  /*14d00*/  FSEL R56, R54, -INF , !P4 ;  /* 0xff80000036387808 */ /* 0x000fe40006000000 */
[----:B-1----:R-:W-:Y:S01]  /*14d10*/  HMMA.16816.F32 R48, R184, R140, R48 ;  /* 0x0000008cb830723c */ /* 0x002fe20000001830 */
[----:B------:R-:W-:Y:S02]  /*14d20*/  FSEL R57, R53, -INF , !P3 ;  /* 0xff80000035397808 */ /* 0x000fe40005800000 */
[----:B------:R-:W-:Y:S02]  /*14d30*/  FSEL R203, R55, -INF , !P0 ;  /* 0xff80000037cb7808 */ /* 0x000fe40004000000 */
[----:B------:R-:W1:Y:S01]  /*14d40*/  LDSM.16.M88.4 R52, [R224+0x2800] ;  /* 0x00280000e034783b */ /* 0x000e620000000200 */
[----:B------:R-:W-:-:S02]  /*14d50*/  IADD3 R37, R0, 0x20, RZ ;  /* 0x0000002000257810 */ /* 0x000fc40007ffe0ff */
[----:B------:R-:W-:Y:S01]  /*14d60*/  HMMA.16816.F32 R44, R184, R142, R44 ;  /* 0x0000008eb82c723c */ /* 0x000fe2000000182c */
        /* <DEDUP_REMOVED lines=8> */
[C---:B------:R-:W-:Y:S01]  /*14df0*/  ISETP.GE.AND P3, PT, R37.reuse, R165, PT ;  /* 0x000000a52500720c */ /* 0x040fe20003f66270 */
[C---:B------:R-:W-:Y:S01]  /*14e00*/  HMMA.16816.F32 R32, R184.reuse, R40, R32 ;  /* 0x00000028b820723c */ /* 0x040fe20000001820 */
[----:B------:R-:W-:Y:S02]  /*14e10*/  ISETP.GE.AND P0, PT, R37, R239, PT ;  /* 0x000000ef2500720c */ /* 0x000fe40003f06270 */
[C---:B------:R-:W-:Y:S02]  /*14e20*/  IADD3 R38, R0.reuse, 0x29, RZ ;  /* 0x0000002900267810 */ /* 0x040fe40007ffe0ff */
[----:B------:R-:W-:Y:S02]  /*14e30*/  IADD3 R37, R0, 0x30, RZ ;  /* 0x0000003000257810 */ /* 0x000fe40007ffe0ff */
[----:B------:R-:W-:Y:S01]  /*14e40*/  FSEL R202, R48, -INF , !P1 ;  /* 0xff80000030ca7808 */ /* 0x000fe20004800000 */
[----:B------:R-:W-:Y:S01]  /*14e50*/  HMMA.16816.F32 R28, R184, R42, R28 ;  /* 0x0000002ab81c723c */ /* 0x000fe2000000181c */
[----:B------:R-:W3:Y:S01]  /*14e60*/  LDSM.16.M88.4 R40, [R224+0x3000] ;  /* 0x00300000e028783b */ /* 0x000ee20000000200 */
[----:B------:R-:W-:-:S02]  /*14e70*/  FSEL R200, R50, -INF , !P2 ;  /* 0xff80000032c87808 */ /* 0x000fc40005000000 */
[----:B------:R-:W-:Y:S02]  /*14e80*/  FSEL R49, R49, -INF , !P5 ;  /* 0xff80000031317808 */ /* 0x000fe40006800000 */
[----:B------:R-:W-:Y:S02]  /*14e90*/  FSEL R198, R51, -INF , !P4 ;  /* 0xff80000033c67808 */ /* 0x000fe40006000000 */
[----:B------:R-:W-:Y:S01]  /*14ea0*/  HMMA.16816.F32 R68, R156, R162, R68 ;  /* 0x000000a29c44723c */ /* 0x000fe20000001844 */
[C---:B------:R-:W-:Y:S01]  /*14eb0*/  ISETP.GE.AND P1, PT, R38.reuse, R165, PT ;  /* 0x000000a52600720c */ /* 0x040fe20003f26270 */
[----:B------:R-:W-:Y:S01]  /*14ec0*/  LDSM.16.M88.4 R160, [R230+0x4800] ;  /* 0x00480000e6a0783b */ /* 0x000fe20000000200 */
[----:B------:R-:W-:Y:S02]  /*14ed0*/  ISETP.GE.AND P2, PT, R38, R239, PT ;  /* 0x000000ef2600720c */ /* 0x000fe40003f46270 */
[C---:B------:R-:W-:Y:S02]  /*14ee0*/  ISETP.GE.AND P5, PT, R37.reuse, R165, PT ;  /* 0x000000a52500720c */ /* 0x040fe40003fa6270 */
[----:B------:R-:W-:Y:S01]  /*14ef0*/  ISETP.GE.AND P4, PT, R37, R239, PT ;  /* 0x000000ef2500720c */ /* 0x000fe20003f86270 */
[----:B----4-:R-:W-:Y:S01]  /*14f00*/  HMMA.16816.F32 R24, R184, R60, R24 ;  /* 0x0000003cb818723c */ /* 0x010fe20000001818 */
[----:B------:R-:W-:-:S02]  /*14f10*/  IADD3 R38, R0, 0x31, RZ ;  /* 0x0000003100267810 */ /* 0x000fc40007ffe0ff */
[----:B------:R-:W-:Y:S02]  /*14f20*/  IADD3 R37, R0, 0x38, RZ ;  /* 0x0000003800257810 */ /* 0x000fe40007ffe0ff */
[----:B------:R-:W-:Y:S02]  /*14f30*/  FSEL R48, R44, -INF , !P3 ;  /* 0xff8000002c307808 */ /* 0x000fe40005800000 */
[----:B------:R-:W-:Y:S01]  /*14f40*/  FSEL R199, R46, -INF , !P0 ;  /* 0xff8000002ec77808 */ /* 0x000fe20004000000 */
[----:B------:R-:W-:Y:S01]  /*14f50*/  HMMA.16816.F32 R96, R156, R168, R96 ;  /* 0x000000a89c60723c */ /* 0x000fe20000001860 */
[----:B------:R-:W-:Y:S02]  /*14f60*/  FSEL R201, R45, -INF , !P1 ;  /* 0xff8000002dc97808 */ /* 0x000fe40004800000 */
[C---:B------:R-:W-:Y:S02]  /*14f70*/  ISETP.GE.AND P3, PT, R38.reuse, R165, PT ;  /* 0x000000a52600720c */ /* 0x040fe40003f66270 */
[----:B------:R-:W-:-:S02]  /*14f80*/  ISETP.GE.AND P0, PT, R38, R239, PT ;  /* 0x000000ef2600720c */ /* 0x000fc40003f06270 */
[----:B------:R-:W-:Y:S01]  /*14f90*/  ISETP.GE.AND P1, PT, R37, R165, PT ;  /* 0x000000a52500720c */ /* 0x000fe20003f26270 */
[----:B------:R-:W-:Y:S01]  /*14fa0*/  HMMA.16816.F32 R92, R156, R170, R92 ;  /* 0x000000aa9c5c723c */ /* 0x000fe2000000185c */
[----:B------:R-:W4:Y:S01]  /*14fb0*/  LDSM.16.M88.4 R156, [R230+0x5000] ;  /* 0x00500000e69c783b */ /* 0x000f220000000200 */
[----:B------:R-:W-:Y:S02]  /*14fc0*/  IADD3 R38, R0, 0x39, RZ ;  /* 0x0000003900267810 */ /* 0x000fe40007ffe0ff */
[----:B------:R-:W-:Y:S01]  /*14fd0*/  FSEL R141, R34, -INF , !P4 ;  /* 0xff800000228d7808 */ /* 0x000fe20006000000 */
[----:B------:R-:W3:Y:S01]  /*14fe0*/  LDSM.16.M88.4 R168, [R230+0x4000] ;  /* 0x00400000e6a8783b */ /* 0x000ee20000000200 */
[----:B------:R-:W-:Y:S02]  /*14ff0*/  FSEL R196, R28, -INF , !P1 ;  /* 0xff8000001cc47808 */ /* 0x000fe40004800000 */
[----:B------:R-:W-:Y:S01]  /*15000*/  HMMA.16816.F32 R20, R184, R62, R20 ;  /* 0x0000003eb814723c */ /* 0x000fe20000001814 */
[----:B------:R-:W-:-:S02]  /*15010*/  FSEL R197, R47, -INF , !P2 ;  /* 0xff8000002fc57808 */ /* 0x000fc40005000000 */
[-C--:B------:R-:W-:Y:S02]  /*15020*/  ISETP.GE.AND P4, PT, R38, R239.reuse, PT ;  /* 0x000000ef2600720c */ /* 0x080fe40003f86270 */
[----:B------:R-:W-:Y:S02]  /*15030*/  IADD3 R28, R0, 0x48, RZ ;  /* 0x00000048001c7810 */ /* 0x000fe40007ffe0ff */
[-C--:B------:R-:W-:Y:S01]  /*15040*/  ISETP.GE.AND P2, PT, R37, R239.reuse, PT ;  /* 0x000000ef2500720c */ /* 0x080fe20003f46270 */
[----:B--2---:R-:W-:Y:S01]  /*15050*/  HMMA.16816.F32 R72, R172, R136, R72 ;  /* 0x00000088ac48723c */ /* 0x004fe20000001848 */
[----:B------:R-:W-:Y:S02]  /*15060*/  FSEL R144, R31, -INF , !P4 ;  /* 0xff8000001f907808 */ /* 0x000fe40006000000 */
[----:B------:R-:W-:Y:S02]  /*15070*/  FSEL R143, R30, -INF , !P2 ;  /* 0xff8000001e8f7808 */ /* 0x000fe40005000000 */
[----:B------:R-:W-:-:S02]  /*15080*/  ISETP.GE.AND P4, PT, R28, R239, PT ;  /* 0x000000ef1c00720c */ /* 0x000fc40003f86270 */
[----:B------:R-:W-:Y:S01]  /*15090*/  FSEL R136, R32, -INF , !P5 ;  /* 0xff80000020887808 */ /* 0x000fe20006800000 */
[----:B------:R-:W-:Y:S01]  /*150a0*/  HMMA.16816.F32 R68, R172, R138, R68 ;  /* 0x0000008aac44723c */ /* 0x000fe20000001844 */
[----:B------:R-:W-:Y:S02]  /*150b0*/  ISETP.GE.AND P5, PT, R38, R165, PT ;  /* 0x000000a52600720c */ /* 0x000fe40003fa6270 */
[C---:B------:R-:W-:Y:S02]  /*150c0*/  IADD3 R32, R0.reuse, 0x40, RZ ;  /* 0x0000004000207810 */ /* 0x040fe40007ffe0ff */
[----:B------:R-:W-:Y:S02]  /*150d0*/  FSEL R140, R29, -INF , !P5 ;  /* 0xff8000001d8c7808 */ /* 0x000fe40006800000 */
[----:B------:R-:W-:Y:S01]  /*150e0*/  FSEL R139, R33, -INF , !P3 ;  /* 0xff800000218b7808 */ /* 0x000fe20005800000 */
[----:B-1----:R-:W-:Y:S01]  /*150f0*/  HMMA.16816.F32 R16, R184, R52, R16 ;  /* 0x00000034b810723c */ /* 0x002fe20000001810 */
[----:B------:R-:W-:-:S02]  /*15100*/  IADD3 R33, R0, 0x41, RZ ;  /* 0x0000004100217810 */ /* 0x000fc40007ffe0ff */
[-C--:B------:R-:W-:Y:S02]  /*15110*/  ISETP.GE.AND P5, PT, R28, R165.reuse, PT ;  /* 0x000000a51c00720c */ /* 0x080fe40003fa6270 */
[-C--:B------:R-:W-:Y:S01]  /*15120*/  ISETP.GE.AND P3, PT, R32, R165.reuse, PT ;  /* 0x000000a52000720c */ /* 0x080fe20003f66270 */
[----:B------:R-:W1:Y:S01]  /*15130*/  LDSM.16.M88.4 R28, [R224+0x3800] ;  /* 0x00380000e01c783b */ /* 0x000e620000000200 */
[----:B------:R-:W-:Y:S01]  /*15140*/  ISETP.GE.AND P1, PT, R33, R165, PT ;  /* 0x000000a52100720c */ /* 0x000fe20003f26270 */
[----:B------:R-:W-:Y:S01]  /*15150*/  HMMA.16816.F32 R12, R184, R54, R12 ;  /* 0x00000036b80c723c */ /* 0x000fe2000000180c */
[----:B------:R-:W-:Y:S02]  /*15160*/  FSEL R142, R35, -INF , !P0 ;  /* 0xff800000238e7808 */ /* 0x000fe40004000000 */
[----:B------:R-:W-:Y:S02]  /*15170*/  ISETP.GE.AND P2, PT, R33, R239, PT ;  /* 0x000000ef2100720c */ /* 0x000fe40003f46270 */
[----:B------:R-:W-:-:S02]  /*15180*/  FSEL R146, R24, -INF , !P3 ;  /* 0xff80000018927808 */ /* 0x000fc40005800000 */
[----:B------:R-:W-:Y:S01]  /*15190*/  FSEL R145, R25, -INF , !P1 ;  /* 0xff80000019917808 */ /* 0x000fe20004800000 */
[C---:B------:R-:W-:Y:S01]  /*151a0*/  HMMA.16816.F32 R92, R172.reuse, R150, R92 ;  /* 0x00000096ac5c723c */ /* 0x040fe2000000185c */
[----:B------:R-:W-:Y:S02]  /*151b0*/  ISETP.GE.AND P0, PT, R32, R239, PT ;  /* 0x000000ef2000720c */ /* 0x000fe40003f06270 */
[C---:B------:R-:W-:Y:S02]  /*151c0*/  IADD3 R24, R0.reuse, 0x50, RZ ;  /* 0x0000005000187810 */ /* 0x040fe40007ffe0ff */
[----:B------:R-:W-:Y:S02]  /*151d0*/  IADD3 R25, R0, 0x51, RZ ;  /* 0x0000005100197810 */ /* 0x000fe40007ffe0ff */
[----:B------:R-:W-:Y:S01]  /*151e0*/  FSEL R150, R27, -INF , !P2 ;  /* 0xff8000001b967808 */ /* 0x000fe20005000000 */
[----:B------:R-:W-:Y:S01]  /*151f0*/  HMMA.16816.F32 R96, R172, R148, R96 ;  /* 0x00000094ac60723c */ /* 0x000fe20000001860 */
[----:B------:R-:W-:-:S02]  /*15200*/  FSEL R147, R20, -INF , !P5 ;  /* 0xff80000014937808 */ /* 0x000fc40006800000 */
[----:B------:R-:W-:Y:S02]  /*15210*/  FSEL R151, R22, -INF , !P4 ;  /* 0xff80000016977808 */ /* 0x000fe40006000000 */
[----:B------:R-:W-:Y:S02]  /*15220*/  ISETP.GE.AND P1, PT, R24, R165, PT ;  /* 0x000000a51800720c */ /* 0x000fe40003f26270 */
[----:B------:R-:W-:Y:S01]  /*15230*/  FSEL R149, R26, -INF , !P0 ;  /* 0xff8000001a957808 */ /* 0x000fe20004000000 */
[----:B------:R-:W-:Y:S01]  /*15240*/  HMMA.16816.F32 R176, R172, R188, R176 ;  /* 0x000000bcacb0723c */ /* 0x000fe200000018b0 */
[----:B------:R-:W-:Y:S02]  /*15250*/  ISETP.GE.AND P2, PT, R24, R239, PT ;  /* 0x000000ef1800720c */ /* 0x000fe40003f46270 */
[C---:B------:R-:W-:Y:S02]  /*15260*/  ISETP.GE.AND P5, PT, R25.reuse, R165, PT ;  /* 0x000000a51900720c */ /* 0x040fe40003fa6270 */
[----:B------:R-:W-:-:S02]  /*15270*/  ISETP.GE.AND P4, PT, R25, R239, PT ;  /* 0x000000ef1900720c */ /* 0x000fc40003f86270 */
[C---:B------:R-:W-:Y:S01]  /*15280*/  IADD3 R32, R0.reuse, 0x49, RZ ;  /* 0x0000004900207810 */ /* 0x040fe20007ffe0ff */
[----:B---3--:R-:W-:Y:S01]  /*15290*/  HMMA.16816.F32 R24, R184, R40, R8 ;  /* 0x00000028b818723c */ /* 0x008fe20000001808 */
[----:B------:R-:W2:Y:S01]  /*152a0*/  LDSM.16.M88.4 R8, [R224+0x4000] ;  /* 0x00400000e008783b */ /* 0x000ea20000000200 */
[----:B------:R-:W-:Y:S02]  /*152b0*/  IADD3 R20, R0, 0x58, RZ ;  /* 0x0000005800147810 */ /* 0x000fe40007ffe0ff */
[C---:B------:R-:W-:Y:S02]  /*152c0*/  ISETP.GE.AND P3, PT, R32.reuse, R165, PT ;  /* 0x000000a52000720c */ /* 0x040fe40003f66270 */
[----:B------:R-:W-:Y:S02]  /*152d0*/  ISETP.GE.AND P0, PT, R32, R239, PT ;  /* 0x000000ef2000720c */ /* 0x000fe40003f06270 */
[----:B------:R-:W-:Y:S01]  /*152e0*/  FSEL R148, R21, -INF , !P3 ;  /* 0xff80000015947808 */ /* 0x000fe20005800000 */
[----:B----4-:R-:W-:Y:S01]  /*152f0*/  HMMA.16816.F32 R112, R172, R156, R112 ;  /* 0x0000009cac70723c */ /* 0x010fe20000001870 */
[----:B------:R-:W-:-:S02]  /*15300*/  ISETP.GE.AND P3, PT, R20, R165, PT ;  /* 0x000000a51400720c */ /* 0x000fc40003f66270 */
[----:B------:R-:W-:-:S04]  /*15310*/  IADD3 R21, R0, 0x59, RZ ;  /* 0x0000005900157810 */ /* 0x000fc80007ffe0ff */
[----:B------:R-:W-:Y:S01]  /*15320*/  FSEL R156, R16, -INF , !P1 ;  /* 0xff800000109c7808 */ /* 0x000fe20004800000 */
[----:B------:R-:W-:Y:S01]  /*15330*/  HMMA.16816.F32 R108, R172, R158, R108 ;  /* 0x0000009eac6c723c */ /* 0x000fe2000000186c */
[----:B------:R-:W-:Y:S02]  /*15340*/  FSEL R157, R12, -INF , !P3 ;  /* 0xff8000000c9d7808 */ /* 0x000fe40005800000 */
[C---:B------:R-:W-:Y:S02]  /*15350*/  ISETP.GE.AND P1, PT, R21.reuse, R165, PT ;  /* 0x000000a51500720c */ /* 0x040fe40003f26270 */
[----:B------:R-:W-:Y:S02]  /*15360*/  IADD3 R12, R0, 0x68, RZ ;  /* 0x00000068000c7810 */ /* 0x000fe40007ffe0ff */
[----:B------:R-:W-:Y:S01]  /*15370*/  FSEL R159, R18, -INF , !P2 ;  /* 0xff800000129f7808 */ /* 0x000fe20005000000 */
[----:B------:R-:W-:Y:S01]  /*15380*/  HMMA.16816.F32 R4, R184, R42, R4 ;  /* 0x0000002ab804723c */ /* 0x000fe20000001804 */
[----:B------:R-:W-:-:S02]  /*15390*/  ISETP.GE.AND P2, PT, R21, R239, PT ;  /* 0x000000ef1500720c */ /* 0x000fc40003f46270 */
[----:B------:R-:W-:Y:S02]  /*153a0*/  FSEL R158, R13, -INF , !P1 ;  /* 0xff8000000d9e7808 */ /* 0x000fe40004800000 */
[----:B------:R-:W-:Y:S02]  /*153b0*/  ISETP.GE.AND P1, PT, R12, R165, PT ;  /* 0x000000a50c00720c */ /* 0x000fe40003f26270 */
[C---:B------:R-:W-:Y:S01]  /*153c0*/  IADD3 R16, R0.reuse, 0x60, RZ ;  /* 0x0000006000107810 */ /* 0x040fe20007ffe0ff */
[----:B------:R-:W-:Y:S01]  /*153d0*/  HMMA.16816.F32 R104, R172, R152, R104 ;  /* 0x00000098ac68723c */ /* 0x000fe20000001868 */
[----:B------:R-:W-:-:S06]  /*153e0*/  IADD3 R21, R0, 0x71, RZ ;  /* 0x0000007100157810 */ /* 0x000fcc0007ffe0ff */
[----:B------:R-:W-:Y:S01]  /*153f0*/  FSEL R152, R23, -INF , !P0 ;  /* 0xff80000017987808 */ /* 0x000fe20004000000 */
[----:B------:R-:W-:Y:S01]  /*15400*/  HMMA.16816.F32 R132, R172, R190, R132 ;  /* 0x000000beac84723c */ /* 0x000fe20000001884 */
[----:B------:R-:W-:Y:S02]  /*15410*/  ISETP.GE.AND P0, PT, R20, R239, PT ;  /* 0x000000ef1400720c */ /* 0x000fe40003f06270 */
[----:B------:R-:W-:-:S05]  /*15420*/  IADD3 R20, R0, 0x69, RZ ;  /* 0x0000006900147810 */ /* 0x000fca0007ffe0ff */
[C---:B------:R-:W-:Y:S07]  /*15430*/  HMMA.16816.F32 R128, R172.reuse, R168, R128 ;  /* 0x000000a8ac80723c */ /* 0x040fee0000001880 */
[----:B------:R-:W-:Y:S01]  /*15440*/  FSEL R169, R15, -INF , !P2 ;  /* 0xff8000000fa97808 */ /* 0x000fe20005000000 */
[----:B------:R-:W-:Y:S01]  /*15450*/  HMMA.16816.F32 R100, R172, R154, R100 ;  /* 0x0000009aac64723c */ /* 0x000fe20000001864 */
[----:B------:R-:W-:Y:S02]  /*15460*/  FSEL R168, R14, -INF , !P0 ;  /* 0xff8000000ea87808 */ /* 0x000fe40004000000 */
[----:B------:R-:W-:-:S02]  /*15470*/  ISETP.GE.AND P2, PT, R12, R239, PT ;  /* 0x000000ef0c00720c */ /* 0x000fc40003f46270 */
[----:B------:R-:W3:Y:S02]  /*15480*/  LDSM.16.M88.4 R12, [R224+0x4800] ;  /* 0x00480000e00c783b */ /* 0x000ee40000000200 */
[----:B------:R-:W-:Y:S01]  /*15490*/  FSEL R155, R17, -INF , !P5 ;  /* 0xff800000119b7808 */ /* 0x000fe20006800000 */
[C---:B------:R-:W-:Y:S01]  /*154a0*/  HMMA.16816.F32 R120, R172.reuse, R160, R120 ;  /* 0x000000a0ac78723c */ /* 0x040fe20000001878 */
[----:B------:R-:W-:Y:S02]  /*154b0*/  IADD3 R17, R0, 0x61, RZ ;  /* 0x0000006100117810 */ /* 0x000fe40007ffe0ff */
[CC--:B------:R-:W-:Y:S02]  /*154c0*/  ISETP.GE.AND P5, PT, R16.reuse, R165.reuse, PT ;  /* 0x000000a51000720c */ /* 0x0c0fe40003fa6270 */
[----:B------:R-:W-:Y:S02]  /*154d0*/  ISETP.GE.AND P3, PT, R17, R165, PT ;  /* 0x000000a51100720c */ /* 0x000fe40003f66270 */
[----:B------:R-:W-:Y:S01]  /*154e0*/  FSEL R160, R19, -INF , !P4 ;  /* 0xff80000013a07808 */ /* 0x000fe20006000000 */
[----:B------:R-:W-:Y:S01]  /*154f0*/  HMMA.16816.F32 R124, R172, R170, R124 ;  /* 0x000000aaac7c723c */ /* 0x000fe2000000187c */
[----:B------:R-:W-:-:S02]  /*15500*/  ISETP.GE.AND P4, PT, R16, R239, PT ;  /* 0x000000ef1000720c */ /* 0x000fc40003f86270 */
[-C--:B------:R-:W-:Y:S02]  /*15510*/  ISETP.GE.AND P0, PT, R17, R239.reuse, PT ;  /* 0x000000ef1100720c */ /* 0x080fe40003f06270 */
[----:B------:R-:W-:Y:S02]  /*15520*/  FSEL R183, R6, -INF , !P2 ;  /* 0xff80000006b77808 */ /* 0x000fe40005000000 */
[-C--:B------:R-:W-:Y:S01]  /*15530*/  ISETP.GE.AND P2, PT, R21, R239.reuse, PT ;  /* 0x000000ef1500720c */ /* 0x080fe20003f46270 */
[----:B-1----:R-:W-:Y:S07]  /*15540*/  HMMA.16816.F32 R16, R184, R28, R176 ;  /* 0x0000001cb810723c */ /* 0x002fee00000018b0 */
[----:B------:R-:W-:Y:S01]  /*15550*/  FSEL R178, R26, -INF , !P4 ;  /* 0xff8000001ab27808 */ /* 0x000fe20006000000 */
[----:B------:R-:W-:Y:S01]  /*15560*/  HMMA.16816.F32 R116, R172, R162, R116 ;  /* 0x000000a2ac74723c */ /* 0x000fe20000001874 */
[----:B------:R-:W-:-:S02]  /*15570*/  ISETP.GE.AND P4, PT, R20, R239, PT ;  /* 0x000000ef1400720c */ /* 0x000fc40003f86270 */
[----:B------:R-:W-:Y:S02]  /*15580*/  FSEL R179, R27, -INF , !P0 ;  /* 0xff8000001bb37808 */ /* 0x000fe40004000000 */
[----:B------:R-:W-:Y:S02]  /*15590*/  FSEL R195, R7, -INF , !P4 ;  /* 0xff80000007c37808 */ /* 0x000fe40006000000 */
[----:B------:R-:W-:Y:S01]  /*155a0*/  FSEL R174, R24, -INF , !P5 ;  /* 0xff80000018ae7808 */ /* 0x000fe20006800000 */
[----:B------:R-:W-:Y:S01]  /*155b0*/  HMMA.16816.F32 R132, R184, R30, R132 ;  /* 0x0000001eb884723c */ /* 0x000fe20000001884 */
[----:B------:R-:W-:Y:S02]  /*155c0*/  FSEL R175, R4, -INF , !P1 ;  /* 0xff80000004af7808 */ /* 0x000fe40004800000 */
[----:B------:R-:W-:Y:S02]  /*155d0*/  ISETP.GE.AND P5, PT, R20, R165, PT ;  /* 0x000000a51400720c */ /* 0x000fe40003fa6270 */
[----:B------:R-:W-:-:S02]  /*155e0*/  IADD3 R4, R0, 0x78, RZ ;  /* 0x0000007800047810 */ /* 0x000fc40007ffe0ff */
[----:B------:R-:W-:Y:S01]  /*155f0*/  FSEL R176, R5, -INF , !P5 ;  /* 0xff80000005b07808 */ /* 0x000fe20006800000 */
[C---:B--2---:R-:W-:Y:S01]  /*15600*/  HMMA.16816.F32 R128, R184.reuse, R8, R128 ;  /* 0x00000008b880723c */ /* 0x044fe20000001880 */
[C---:B------:R-:W-:Y:S02]  /*15610*/  ISETP.GE.AND P5, PT, R4.reuse, R165, PT ;  /* 0x000000a50400720c */ /* 0x040fe40003fa6270 */
[----:B------:R-:W-:Y:S02]  /*15620*/  ISETP.GE.AND P4, PT, R4, R239, PT ;  /* 0x000000ef0400720c */ /* 0x000fe40003f86270 */
[----:B------:R-:W1:Y:S01]  /*15630*/  LDSM.16.M88.4 R4, [R224+0x5000] ;  /* 0x00500000e004783b */ /* 0x000e620000000200 */
[----:B------:R-:W-:Y:S02]  /*15640*/  IADD3 R20, R0, 0x70, RZ ;  /* 0x0000007000147810 */ /* 0x000fe40007ffe0ff */
[----:B------:R-:W-:Y:S01]  /*15650*/  FSEL R173, R25, -INF , !P3 ;  /* 0xff80000019ad7808 */ /* 0x000fe20005800000 */
[----:B------:R-:W-:Y:S01]  /*15660*/  HMMA.16816.F32 R124, R184, R10, R124 ;  /* 0x0000000ab87c723c */ /* 0x000fe2000000187c */
[----:B------:R-:W-:-:S02]  /*15670*/  ISETP.GE.AND P3, PT, R20, R165, PT ;  /* 0x000000a51400720c */ /* 0x000fc40003f66270 */
[----:B------:R-:W-:Y:S02]  /*15680*/  ISETP.GE.AND P0, PT, R20, R239, PT ;  /* 0x000000ef1400720c */ /* 0x000fe40003f06270 */
[----:B------:R-:W-:Y:S02]  /*15690*/  IADD3 R8, R0, 0x79, RZ ;  /* 0x0000007900087810 */ /* 0x000fe40007ffe0ff */
[----:B------:R-:W-:Y:S01]  /*156a0*/  FSEL R194, R16, -INF , !P3 ;  /* 0xff80000010c27808 */ /* 0x000fe20005800000 */
[----:B---3--:R-:W-:Y:S01]  /*156b0*/  HMMA.16816.F32 R120, R184, R12, R120 ;  /* 0x0000000cb878723c */ /* 0x008fe20000001878 */
[----:B------:R-:W-:Y:S02]  /*156c0*/  FSEL R188, R18, -INF , !P0 ;  /* 0xff80000012bc7808 */ /* 0x000fe40004000000 */
[-C--:B------:R-:W-:Y:S02]  /*156d0*/  ISETP.GE.AND P1, PT, R21, R165.reuse, PT ;  /* 0x000000a51500720c */ /* 0x080fe40003f26270 */
[----:B------:R-:W-:-:S02]  /*156e0*/  ISETP.GE.AND P3, PT, R8, R165, PT ;  /* 0x000000a50800720c */ /* 0x000fc40003f66270 */
[----:B------:R-:W-:Y:S01]  /*156f0*/  ISETP.GE.AND P0, PT, R8, R239, PT ;  /* 0x000000ef0800720c */ /* 0x000fe20003f06270 */
[----:B------:R-:W-:Y:S01]  /*15700*/  HMMA.16816.F32 R116, R184, R14, R116 ;  /* 0x0000000eb874723c */ /* 0x000fe20000001874 */
[----:B------:R-:W-:Y:S02]  /*15710*/  IADD3 R8, R0, 0x80, RZ ;  /* 0x0000008000087810 */ /* 0x000fe40007ffe0ff */
[----:B------:R-:W-:Y:S02]  /*15720*/  FSEL R191, R17, -INF , !P1 ;  /* 0xff80000011bf7808 */ /* 0x000fe40004800000 */
[----:B------:R-:W-:Y:S02]  /*15730*/  FSEL R182, R19, -INF , !P2 ;  /* 0xff80000013b67808 */ /* 0x000fe40005000000 */
[C---:B------:R-:W-:Y:S02]  /*15740*/  ISETP.GE.AND P1, PT, R8.reuse, R165, PT ;  /* 0x000000a50800720c */ /* 0x040fe40003f26270 */
[----:B------:R-:W-:-:S02]  /*15750*/  ISETP.GE.AND P2, PT, R8, R239, PT ;  /* 0x000000ef0800720c */ /* 0x000fc40003f46270 */
[C---:B------:R-:W-:Y:S02]  /*15760*/  IADD3 R9, R0.reuse, 0x81, RZ ;  /* 0x0000008100097810 */ /* 0x040fe40007ffe0ff */
        /* <DEDUP_REMOVED lines=13> */
[C---:B------:R-:W-:Y:S01]  /*15840*/  ISETP.GE.AND P1, PT, R12.reuse, R165, PT ;  /* 0x000000a50c00720c */ /* 0x040fe20003f26270 */
[----:B------:R-:W1:Y:S01]  /*15850*/  LDSM.16.M88.4 R8, [R224+0x5800] ;  /* 0x00580000e008783b */ /* 0x000e620000000200 */
[----:B------:R-:W-:Y:S02]  /*15860*/  ISETP.GE.AND P2, PT, R12, R239, PT ;  /* 0x000000ef0c00720c */ /* 0x000fe40003f46270 */
[----:B------:R-:W-:Y:S02]  /*15870*/  IADD3 R12, R0, 0x90, RZ ;  /* 0x00000090000c7810 */ /* 0x000fe40007ffe0ff */
[----:B------:R-:W-:Y:S02]  /*15880*/  FSEL R172, R129, -INF , !P5 ;  /* 0xff80000081ac7808 */ /* 0x000fe40006800000 */
[----:B------:R-:W-:-:S02]  /*15890*/  FSEL R162, R131, -INF , !P4 ;  /* 0xff80000083a27808 */ /* 0x000fc40006000000 */
        /* <DEDUP_REMOVED lines=12> */
[----:B------:R-:W2:Y:S01]  /*15960*/  LDSM.16.M88.4 R12, [R224+0x6000] ;  /* 0x00600000e00c783b */ /* 0x000ea20000000200 */
[----:B------:R-:W-:Y:S02]  /*15970*/  IADD3 R4, R0, 0x99, RZ ;  /* 0x0000009900047810 */ /* 0x000fe40007ffe0ff */
[----:B------:R-:W-:Y:S02]  /*15980*/  FSEL R153, R120, -INF , !P5 ;  /* 0xff80000078997808 */ /* 0x000fe40006800000 */
[----:B------:R-:W-:Y:S02]  /*15990*/  FSEL R39, R122, -INF , !P4 ;  /* 0xff8000007a277808 */ /* 0x000fe40006000000 */
[C---:B------:R-:W-:Y:S01]  /*159a0*/  ISETP.GE.AND P5, PT, R4.reuse, R165, PT ;  /* 0x000000a50400720c */ /* 0x040fe20003fa6270 */
[----:B-1----:R-:W-:Y:S01]  /*159b0*/  HMMA.16816.F32 R104, R184, R8, R104 ;  /* 0x00000008b868723c */ /* 0x002fe20000001868 */
[----:B------:R-:W-:Y:S02]  /*159c0*/  ISETP.GE.AND P4, PT, R4, R239, PT ;  /* 0x000000ef0400720c */ /* 0x000fe40003f86270 */
[----:B------:R-:W-:-:S02]  /*159d0*/  IADD3 R16, R0, 0xa0, RZ ;  /* 0x000000a000107810 */ /* 0x000fc40007ffe0ff */
[----:B------:R-:W-:Y:S02]  /*159e0*/  FSEL R138, R121, -INF , !P3 ;  /* 0xff800000798a7808 */ /* 0x000fe40005800000 */
[----:B------:R-:W-:Y:S01]  /*159f0*/  FSEL R38, R123, -INF , !P0 ;  /* 0xff8000007b267808 */ /* 0x000fe20004000000 */
[----:B------:R-:W-:Y:S01]  /*15a00*/  HMMA.16816.F32 R4, R184, R6, R108 ;  /* 0x00000006b804723c */ /* 0x000fe2000000186c */
        /* <DEDUP_REMOVED lines=12> */
[----:B------:R-:W1:Y:S01]  /*15ad0*/  LDSM.16.M88.4 R16, [R224+0x6800] ;  /* 0x00680000e010783b */ /* 0x000e620000000200 */
[----:B------:R-:W-:Y:S02]  /*15ae0*/  IADD3 R8, R0, 0xa9, RZ ;  /* 0x000000a900087810 */ /* 0x000fe40007ffe0ff */
[----:B------:R-:W-:Y:S02]  /*15af0*/  FSEL R63, R112, -INF , !P3 ;  /* 0xff800000703f7808 */ /* 0x000fe40005800000 */
[----:B------:R-:W-:Y:S02]  /*15b00*/  FSEL R60, R114, -INF , !P0 ;  /* 0xff800000723c7808 */ /* 0x000fe40004000000 */
[----:B------:R-:W-:-:S02]  /*15b10*/  ISETP.GE.AND P3, PT, R8, R165, PT ;  /* 0x000000a50800720c */ /* 0x000fc40003f66270 */
[----:B------:R-:W-:Y:S02]  /*15b20*/  ISETP.GE.AND P0, PT, R8, R239, PT ;  /* 0x000000ef0800720c */ /* 0x000fe40003f06270 */
[C---:B------:R-:W-:Y:S01]  /*15b30*/  IADD3 R20, R0.reuse, 0xb0, RZ ;  /* 0x000000b000147810 */ /* 0x040fe20007ffe0ff */
[----:B------:R-:W-:Y:S01]  /*15b40*/  HMMA.16816.F32 R8, R184, R10, R100 ;  /* 0x0000000ab808723c */ /* 0x000fe20000001864 */
[----:B------:R-:W-:Y:S02]  /*15b50*/  IADD3 R21, R0, 0xb1, RZ ;  /* 0x000000b100157810 */ /* 0x000fe40007ffe0ff */
[----:B------:R-:W-:Y:S02]  /*15b60*/  FSEL R62, R113, -INF , !P1 ;  /* 0xff800000713e7808 */ /* 0x000fe40004800000 */
[----:B------:R-:W-:Y:S02]  /*15b70*/  FSEL R66, R115, -INF , !P2 ;  /* 0xff80000073427808 */ /* 0x000fe40005000000 */
[----:B------:R-:W-:-:S02]  /*15b80*/  FSEL R101, R4, -INF , !P5 ;  /* 0xff80000004657808 */ /* 0x000fc40006800000 */
[----:B------:R-:W-:Y:S02]  /*15b90*/  IADD3 R4, R0, 0xb8, RZ ;  /* 0x000000b800047810 */ /* 0x000fe40007ffe0ff */
[----:B------:R-:W-:Y:S02]  /*15ba0*/  FSEL R65, R6, -INF , !P4 ;  /* 0xff80000006417808 */ /* 0x000fe40006000000 */
[C---:B------:R-:W-:Y:S02]  /*15bb0*/  ISETP.GE.AND P1, PT, R20.reuse, R165, PT ;  /* 0x000000a51400720c */ /* 0x040fe40003f26270 */
[----:B------:R-:W-:Y:S02]  /*15bc0*/  ISETP.GE.AND P2, PT, R20, R239, PT ;  /* 0x000000ef1400720c */ /* 0x000fe40003f46270 */
[C---:B------:R-:W-:Y:S02]  /*15bd0*/  ISETP.GE.AND P5, PT, R21.reuse, R165, PT ;  /* 0x000000a51500720c */ /* 0x040fe40003fa6270 */
[----:B------:R-:W-:-:S02]  /*15be0*/  ISETP.GE.AND P4, PT, R21, R239, PT ;  /* 0x000000ef1500720c */ /* 0x000fc40003f86270 */
[----:B--2---:R-:W-:Y:S01]  /*15bf0*/  HMMA.16816.F32 R20, R184, R12, R96 ;  /* 0x0000000cb814723c */ /* 0x004fe20000001860 */
[----:B------:R-:W-:Y:S02]  /*15c00*/  FSEL R100, R5, -INF , !P3 ;  /* 0xff80000005647808 */ /* 0x000fe40005800000 */
[----:B------:R-:W-:Y:S02]  /*15c10*/  ISETP.GE.AND P3, PT, R4, R165, PT ;  /* 0x000000a50400720c */ /* 0x000fe40003f66270 */
[----:B------:R-:W-:Y:S02]  /*15c20*/  IADD3 R24, R0, 0xc0, RZ ;  /* 0x000000c000187810 */ /* 0x000fe40007ffe0ff */
[----:B------:R-:W-:Y:S02]  /*15c30*/  FSEL R97, R7, -INF , !P0 ;  /* 0xff80000007617808 */ /* 0x000fe40004000000 */
[----:B------:R-:W-:Y:S02]  /*15c40*/  ISETP.GE.AND P0, PT, R4, R239, PT ;  /* 0x000000ef0400720c */ /* 0x000fe40003f06270 */
[----:B------:R-:W2:Y:S01]  /*15c50*/  LDSM.16.M88.4 R4, [R224+0x7000] ;  /* 0x00700000e004783b */ /* 0x000ea20000000200 */
[----:B------:R-:W-:-:S02]  /*15c60*/  IADD3 R12, R0, 0xb9, RZ ;  /* 0x000000b9000c7810 */ /* 0x000fc40007ffe0ff */
[----:B------:R-:W-:Y:S02]  /*15c70*/  FSEL R99, R104, -INF , !P1 ;  /* 0xff80000068637808 */ /* 0x000fe40004800000 */
[----:B------:R-:W-:Y:S02]  /*15c80*/  FSEL R96, R106, -INF , !P2 ;  /* 0xff8000006a607808 */ /* 0x000fe40005000000 */
[C---:B------:R-:W-:Y:S02]  /*15c90*/  ISETP.GE.AND P1, PT, R12.reuse, R165, PT ;  /* 0x000000a50c00720c */ /* 0x040fe40003f26270 */
[----:B------:R-:W-:Y:S02]  /*15ca0*/  ISETP.GE.AND P2, PT, R12, R239, PT ;  /* 0x000000ef0c00720c */ /* 0x000fe40003f46270 */
[----:B------:R-:W-:Y:S01]  /*15cb0*/  HMMA.16816.F32 R12, R184, R14, R92 ;  /* 0x0000000eb80c723c */ /* 0x000fe2000000185c */
[----:B------:R-:W-:Y:S02]  /*15cc0*/  IADD3 R25, R0, 0xc1, RZ ;  /* 0x000000c100197810 */ /* 0x000fe40007ffe0ff */
[----:B------:R-:W-:-:S02]  /*15cd0*/  FSEL R98, R105, -INF , !P5 ;  /* 0xff80000069627808 */ /* 0x000fc40006800000 */
[----:B------:R-:W-:Y:S02]  /*15ce0*/  ISETP.GE.AND P5, PT, R24, R165, PT ;  /* 0x000000a51800720c */ /* 0x000fe40003fa6270 */
[----:B------:R-:W-:Y:S02]  /*15cf0*/  FSEL R93, R107, -INF , !P4 ;  /* 0xff8000006b5d7808 */ /* 0x000fe40006000000 */
[----:B------:R-:W-:Y:S02]  /*15d00*/  FSEL R95, R8, -INF , !P3 ;  /* 0xff800000085f7808 */ /* 0x000fe40005800000 */
[----:B------:R-:W-:Y:S02]  /*15d10*/  FSEL R94, R9, -INF , !P1 ;  /* 0xff800000095e7808 */ /* 0x000fe40004800000 */
[----:B------:R-:W-:Y:S02]  /*15d20*/  ISETP.GE.AND P4, PT, R24, R239, PT ;  /* 0x000000ef1800720c */ /* 0x000fe40003f86270 */
[----:B------:R-:W-:-:S02]  /*15d30*/  IADD3 R8, R0, 0xc8, RZ ;  /* 0x000000c800087810 */ /* 0x000fc40007ffe0ff */
[----:B------:R-:W-:Y:S02]  /*15d40*/  IADD3 R9, R0, 0xc9, RZ ;  /* 0x000000c900097810 */ /* 0x000fe40007ffe0ff */
[----:B------:R-:W-:Y:S02]  /*15d50*/  FSEL R92, R10, -INF , !P0 ;  /* 0xff8000000a5c7808 */ /* 0x000fe40004000000 */
[C---:B------:R-:W-:Y:S02]  /*15d60*/  ISETP.GE.AND P3, PT, R25.reuse, R165, PT ;  /* 0x000000a51900720c */ /* 0x040fe40003f66270 */
[----:B------:R-:W-:Y:S02]  /*15d70*/  ISETP.GE.AND P0, PT, R25, R239, PT ;  /* 0x000000ef1900720c */ /* 0x000fe40003f06270 */
[----:B-1----:R-:W-:Y:S01]  /*15d80*/  HMMA.16816.F32 R24, R184, R16, R88 ;  /* 0x00000010b818723c */ /* 0x002fe20000001858 */
[----:B------:R-:W-:-:S06]  /*15d90*/  ISETP.GE.AND P1, PT, R8, R165, PT ;  /* 0x000000a50800720c */ /* 0x000fcc0003f26270 */
[----:B------:R-:W-:Y:S01]  /*15da0*/  FSEL R89, R11, -INF , !P2 ;  /* 0xff8000000b597808 */ /* 0x000fe20005000000 */
[----:B------:R-:W-:Y:S01]  /*15db0*/  HMMA.16816.F32 R16, R184, R18, R84 ;  /* 0x00000012b810723c */ /* 0x000fe20000001854 */
[----:B------:R-:W-:Y:S02]  /*15dc0*/  FSEL R91, R20, -INF , !P5 ;  /* 0xff800000145b7808 */ /* 0x000fe40006800000 */
[----:B------:R-:W-:Y:S02]  /*15dd0*/  FSEL R88, R22, -INF , !P4 ;  /* 0xff80000016587808 */ /* 0x000fe40006000000 */
[----:B------:R-:W-:Y:S02]  /*15de0*/  ISETP.GE.AND P2, PT, R8, R239, PT ;  /* 0x000000ef0800720c */ /* 0x000fe40003f46270 */
[C---:B------:R-:W-:Y:S02]  /*15df0*/  ISETP.GE.AND P5, PT, R9.reuse, R165, PT ;  /* 0x000000a50900720c */ /* 0x040fe40003fa6270 */
[----:B------:R-:W-:-:S02]  /*15e00*/  ISETP.GE.AND P4, PT, R9, R239, PT ;  /* 0x000000ef0900720c */ /* 0x000fc40003f86270 */
[----:B------:R-:W1:Y:S01]  /*15e10*/  LDSM.16.M88.4 R8, [R224+0x7800] ;  /* 0x00780000e008783b */ /* 0x000e620000000200 */
[----:B------:R-:W-:Y:S01]  /*15e20*/  FSEL R90, R21, -INF , !P3 ;  /* 0xff800000155a7808 */ /* 0x000fe20005800000 */
[----:B------:R-:W-:-:S04]  /*15e30*/  DEPBAR.LE SB0, 0x0 ;  /* 0x000080000000791a */ /* 0x000fc80000000000 */
[C---:B------:R-:W-:Y:S02]  /*15e40*/  IADD3 R20, R0.reuse, 0xd0, RZ ;  /* 0x000000d000147810 */ /* 0x040fe40007ffe0ff */
[----:B------:R-:W-:Y:S02]  /*15e50*/  IADD3 R21, R0, 0xd1, RZ ;  /* 0x000000d100157810 */ /* 0x000fe40007ffe0ff */
[----:B------:R-:W-:Y:S02]  /*15e60*/  FSEL R85, R23, -INF , !P0 ;  /* 0xff80000017557808 */ /* 0x000fe40004000000 */
[----:B------:R-:W-:Y:S02]  /*15e70*/  FSEL R87, R12, -INF , !P1 ;  /* 0xff8000000c577808 */ /* 0x000fe40004800000 */
[----:B------:R-:W-:Y:S01]  /*15e80*/  FSEL R84, R14, -INF , !P2 ;  /* 0xff8000000e547808 */ /* 0x000fe20005000000 */
[----:B------:R-:W-:Y:S01]  /*15e90*/  BAR.SYNC.DEFER_BLOCKING 0x0 ;  /* 0x0000000000007b1d */ /* 0x000fe20000010000 */
[----:B------:R-:W-:-:S02]  /*15ea0*/  ISETP.GE.AND P3, PT, R20, R165, PT ;  /* 0x000000a51400720c */ /* 0x000fc40003f66270 */
[----:B------:R-:W-:Y:S02]  /*15eb0*/  ISETP.GE.AND P0, PT, R20, R239, PT ;  /* 0x000000ef1400720c */ /* 0x000fe40003f06270 */
[C---:B------:R-:W-:Y:S02]  /*15ec0*/  ISETP.GE.AND P1, PT, R21.reuse, R165, PT ;  /* 0x000000a51500720c */ /* 0x040fe40003f26270 */
[----:B------:R-:W-:Y:S02]  /*15ed0*/  ISETP.GE.AND P2, PT, R21, R239, PT ;  /* 0x000000ef1500720c */ /* 0x000fe40003f46270 */
[----:B--2---:R-:W-:Y:S01]  /*15ee0*/  HMMA.16816.F32 R20, R184, R4, R80 ;  /* 0x00000004b814723c */ /* 0x004fe20000001850 */
[----:B------:R-:W-:Y:S02]  /*15ef0*/  IADD3 R12, R0, 0xd8, RZ ;  /* 0x000000d8000c7810 */ /* 0x000fe40007ffe0ff */
[----:B------:R-:W-:Y:S02]  /*15f00*/  FSEL R86, R13, -INF , !P5 ;  /* 0xff8000000d567808 */ /* 0x000fe40006800000 */
[----:B------:R-:W-:-:S02]  /*15f10*/  ISETP.GE.AND P5, PT, R12, R165, PT ;  /* 0x000000a50c00720c */ /* 0x000fc40003fa6270 */
[----:B------:R-:W-:Y:S02]  /*15f20*/  IADD3 R4, R0, 0xd9, RZ ;  /* 0x000000d900047810 */ /* 0x000fe40007ffe0ff */
[----:B------:R-:W-:Y:S02]  /*15f30*/  FSEL R83, R24, -INF , !P3 ;  /* 0xff80000018537808 */ /* 0x000fe40005800000 */
[----:B------:R-:W-:Y:S02]  /*15f40*/  FSEL R80, R26, -INF , !P0 ;  /* 0xff8000001a507808 */ /* 0x000fe40004000000 */
[C---:B------:R-:W-:Y:S02]  /*15f50*/  ISETP.GE.AND P3, PT, R4.reuse, R165, PT ;  /* 0x000000a50400720c */ /* 0x040fe40003f66270 */
[-C--:B------:R-:W-:Y:S02]  /*15f60*/  ISETP.GE.AND P0, PT, R4, R239.reuse, PT ;  /* 0x000000ef0400720c */ /* 0x080fe40003f06270 */
[----:B------:R-:W-:Y:S01]  /*15f70*/  FSEL R81, R15, -INF , !P4 ;  /* 0xff8000000f517808 */ /* 0x000fe20006000000 */
[----:B------:R-:W-:Y:S01]  /*15f80*/  HMMA.16816.F32 R4, R184, R6, R76 ;  /* 0x00000006b804723c */ /* 0x000fe2000000184c */
[----:B------:R-:W-:-:S02]  /*15f90*/  ISETP.GE.AND P4, PT, R12, R239, PT ;  /* 0x000000ef0c00720c */ /* 0x000fc40003f86270 */
[----:B------:R-:W-:Y:S02]  /*15fa0*/  IADD3 R12, R0, 0xe0, RZ ;  /* 0x000000e0000c7810 */ /* 0x000fe40007ffe0ff */
[----:B------:R-:W-:Y:S02]  /*15fb0*/  FSEL R82, R25, -INF , !P1 ;  /* 0xff80000019527808 */ /* 0x000fe40004800000 */
[----:B------:R-:W-:Y:S02]  /*15fc0*/  FSEL R78, R27, -INF , !P2 ;  /* 0xff8000001b4e7808 */ /* 0x000fe40005000000 */
        /* <DEDUP_REMOVED lines=12> */
[----:B-1----:R-:W-:Y:S01]  /*16090*/  HMMA.16816.F32 R12, R184, R8, R72 ;  /* 0x00000008b80c723c */ /* 0x002fe20000001848 */
[----:B------:R-:W-:Y:S02]  /*160a0*/  IADD3 R16, R0, 0xe9, RZ ;  /* 0x000000e900107810 */ /* 0x000fe40007ffe0ff */
[----:B------:R-:W-:Y:S02]  /*160b0*/  FSEL R76, R19, -INF , !P0 ;  /* 0xff800000134c7808 */ /* 0x000fe40004000000 */
[----:B------:R-:W-:-:S02]  /*160c0*/  ISETP.GE.AND P0, PT, R16, R239, PT ;  /* 0x000000ef1000720c */ /* 0x000fc40003f06270 */
[----:B------:R-:W-:Y:S02]  /*160d0*/  IADD3 R8, R0, 0xf0, RZ ;  /* 0x000000f000087810 */ /* 0x000fe40007ffe0ff */
[----:B------:R-:W-:Y:S02]  /*160e0*/  FSEL R73, R22, -INF , !P2 ;  /* 0xff80000016497808 */ /* 0x000fe40005000000 */
[----:B------:R-:W-:Y:S02]  /*160f0*/  FSEL R75, R21, -INF , !P5 ;  /* 0xff800000154b7808 */ /* 0x000fe40006800000 */
[-C--:B------:R-:W-:Y:S02]  /*16100*/  ISETP.GE.AND P2, PT, R16, R165.reuse, PT ;  /* 0x000000a51000720c */ /* 0x080fe40003f46270 */
[----:B------:R-:W-:Y:S02]  /*16110*/  ISETP.GE.AND P5, PT, R8, R165, PT ;  /* 0x000000a50800720c */ /* 0x000fe40003fa6270 */
[----:B------:R-:W-:-:S02]  /*16120*/  IADD3 R16, R0, 0xf1, RZ ;  /* 0x000000f100107810 */ /* 0x000fc40007ffe0ff */
[----:B------:R-:W-:Y:S02]  /*16130*/  FSEL R74, R4, -INF , !P3 ;  /* 0xff800000044a7808 */ /* 0x000fe40005800000 */
[----:B------:R-:W-:Y:S02]  /*16140*/  P2R R4, PR, RZ, 0x20 ;  /* 0x00000020ff047803 */ /* 0x000fe40000000000 */
[----:B------:R-:W-:Y:S02]  /*16150*/  ISETP.GE.AND P6, PT, R8, R239, PT ;  /* 0x000000ef0800720c */ /* 0x000fe40003fc6270 */
[----:B------:R-:W-:Y:S01]  /*16160*/  ISETP.GE.AND P3, PT, R16, R165, PT ;  /* 0x000000a51000720c */ /* 0x000fe20003f66270 */
[----:B------:R-:W-:Y:S01]  /*16170*/  HMMA.16816.F32 R8, R184, R10, R68 ;  /* 0x0000000ab808723c */ /* 0x000fe20000001844 */
[----:B------:R-:W-:Y:S02]  /*16180*/  FSEL R72, R23, -INF , !P4 ;  /* 0xff80000017487808 */ /* 0x000fe40006000000 */
[----:B------:R-:W-:-:S02]  /*16190*/  ISETP.NE.AND P4, PT, R213, RZ, PT ;  /* 0x000000ffd500720c */ /* 0x000fc40003f85270 */
[----:B------:R-:W-:Y:S02]  /*161a0*/  ISETP.GE.AND P5, PT, R16, R239, PT ;  /* 0x000000ef1000720c */ /* 0x000fe40003fa6270 */
[----:B------:R-:W-:Y:S02]  /*161b0*/  FSEL R69, R6, -INF , !P1 ;  /* 0xff80000006457808 */ /* 0x000fe40004800000 */
[----:B------:R-:W-:Y:S02]  /*161c0*/  ISETP.NE.AND P1, PT, R4, RZ, PT ;  /* 0x000000ff0400720c */ /* 0x000fe40003f25270 */
[----:B------:R-:W-:Y:S02]  /*161d0*/  P2R R4, PR, RZ, 0x8 ;  /* 0x00000008ff047803 */ /* 0x000fe40000000000 */
[----:B------:R-:W-:Y:S02]  /*161e0*/  FSEL R68, R7, -INF , !P0 ;  /* 0xff80000007447808 */ /* 0x000fe40004000000 */
[----:B------:R-:W-:-:S02]  /*161f0*/  ISETP.NE.AND P0, PT, R4, RZ, PT ;  /* 0x000000ff0400720c */ /* 0x000fc40003f05270 */
[----:B------:R-:W-:Y:S02]  /*16200*/  FSEL R4, R67, -INF , !P4 ;  /* 0xff80000043047808 */ /* 0x000fe40006000000 */
[----:B------:R-:W-:Y:S02]  /*16210*/  FSEL R67, R15, -INF , !P5 ;  /* 0xff8000000f437808 */ /* 0x000fe40006800000 */
[----:B------:R-:W-:Y:S02]  /*16220*/  ISETP.GE.AND P5, PT, R36, 0x2, PT ;  /* 0x000000022400780c */ /* 0x000fe40003fa6270 */
[----:B------:R-:W-:Y:S02]  /*16230*/  FSEL R70, R5, -INF , !P2 ;  /* 0xff80000005467808 */ /* 0x000fe40005000000 */
[C---:B------:R-:W-:Y:S02]  /*16240*/  IADD3 R5, R0.reuse, 0xf8, RZ ;  /* 0x000000f800057810 */ /* 0x040fe40007ffe0ff */
[----:B------:R-:W-:-:S02]  /*16250*/  ISETP.GE.AND P4, PT, R0, R165, PT ;  /* 0x000000a50000720c */ /* 0x000fc40003f86270 */
[----:B------:R-:W-:Y:S02]  /*16260*/  IADD3 R0, R0, 0xf9, RZ ;  /* 0x000000f900007810 */ /* 0x000fe40007ffe0ff */
[----:B------:R-:W-:Y:S02]  /*16270*/  FSEL R105, R12, -INF , !P1 ;  /* 0xff8000000c697808 */ /* 0x000fe40004800000 */
[----:B------:R-:W-:Y:S02]  /*16280*/  FSEL R104, R13, -INF , !P0 ;  /* 0xff8000000d687808 */ /* 0x000fe40004000000 */
[C---:B------:R-:W-:Y:S02]  /*16290*/  ISETP.GE.AND P3, PT, R5.reuse, R165, PT ;  /* 0x000000a50500720c */ /* 0x040fe40003f66270 */
[----:B------:R-:W-:Y:S02]  /*162a0*/  ISETP.GE.AND P1, PT, R5, R239, PT ;  /* 0x000000ef0500720c */ /* 0x000fe40003f26270 */
[----:B------:R-:W-:-:S02]  /*162b0*/  ISETP.GE.AND P2, PT, R0, R165, PT ;  /* 0x000000a50000720c */ /* 0x000fc40003f46270 */
[----:B------:R-:W-:Y:S02]  /*162c0*/  ISETP.GE.AND P0, PT, R0, R239, PT ;  /* 0x000000ef0000720c */ /* 0x000fe40003f06270 */
[----:B------:R-:W-:Y:S02]  /*162d0*/  FSEL R0, R64, -INF , !P4 ;  /* 0xff80000040007808 */ /* 0x000fe40006000000 */
[----:B------:R-:W-:Y:S02]  /*162e0*/  FSEL R71, R14, -INF , !P6 ;  /* 0xff8000000e477808 */ /* 0x000fe40007000000 */
[----:B------:R-:W-:Y:S02]  /*162f0*/  FSEL R109, R8, -INF , !P3 ;  /* 0xff800000086d7808 */ /* 0x000fe40005800000 */
[----:B------:R-:W-:Y:S02]  /*16300*/  FSEL R106, R10, -INF , !P1 ;  /* 0xff8000000a6a7808 */ /* 0x000fe40004800000 */
[----:B------:R-:W-:-:S02]  /*16310*/  FSEL R107, R9, -INF , !P2 ;  /* 0xff800000096b7808 */ /* 0x000fc40005000000 */
[----:B------:R-:W-:Y:S01]  /*16320*/  FSEL R64, R11, -INF , !P0 ;  /* 0xff8000000b407808 */ /* 0x000fe20004000000 */
[----:B------:R-:W-:Y:S05]  /*16330*/  @!P5 BRA `(.L_x_2673) ;  /* 0x000007900000d947 */ /* 0x000fea0003800000 */
[----:B------:R-:W-:-:S13]  /*16340*/  LOP3.LUT P6, RZ, R236, 0x400, RZ, 0xc0, !PT ;  /* 0x00000400ecff7812 */ /* 0x000fda00078cc0ff */
[----:B------:R-:W-:Y:S05]  /*16350*/  @!P6 BRA `(.L_x_2674) ;  /* 0x000003a00000e947 */ /* 0x000fea0003800000 */
[----:B------:R-:W-:Y:S02]  /*16360*/  IABS R5, c[0x0][0x2d0] ;  /* 0x0000b40000057a13 */ /* 0x000fe40000000000 */
[C---:B------:R-:W-:Y:S02]  /*16370*/  IADD3 R11, R2.reuse, -0x100, RZ ;  /* 0xffffff00020b7810 */ /* 0x040fe40007ffe0ff */
[----:B------:R-:W1:Y:S01]  /*16380*/  I2F.RP R12, R5 ;  /* 0x00000005000c7306 */ /* 0x000e620000209400 */
[----:B------:R-:W-:Y:S02]  /*16390*/  IABS R9, R2 ;  /* 0x0000000200097213 */ /* 0x000fe40000000000 */
[----:B------:R-:W-:Y:S02]  /*163a0*/  IABS R7, R11 ;  /* 0x0000000b00077213 */ /* 0x000fe40000000000 */
[----:B------:R-:W-:Y:S02]  /*163b0*/  LOP3.LUT R2, R2, c[0x0][0x2d0], RZ, 0x3c, !PT ;  /* 0x0000b40002027a12 */ /* 0x000fe400078e3cff */
[----:B------:R-:W-:-:S02]  /*163c0*/  LOP3.LUT R11, R11, c[0x0][0x2d0], RZ, 0x3c, !PT ;  /* 0x0000b4000b0b7a12 */ /* 0x000fc400078e3cff */
        /* <DEDUP_REMOVED lines=22> */
[----:B------:R-:W-:Y:S02]  /*16530*/  @!P1 IADD3 R10, R10, 0x1, RZ ;  /* 0x000000010a0a9810 */ /* 0x000fe40007ffe0ff */
[----:B------:R-:W-:-:S02]  /*16540*/  ISETP.NE.AND P1, PT, RZ, c[0x0][0x2d0], PT ;  /* 0x0000b400ff007a0c */ /* 0x000fc40003f25270 */
[----:B------:R-:W-:-:S05]  /*16550*/  LOP3.LUT R6, RZ, c[0x0][0x2d0], RZ, 0x33, !PT ;  /* 0x0000b400ff067a12 */ /* 0x000fca00078e33ff */
        /* <DEDUP_REMOVED lines=26> */
.L_x_2674:
[----:B------:R-:W-:-:S05]  /*16700*/  IMAD.MOV.U32 R8, RZ, RZ, c[0x0][0x198] ;  /* 0x00006600ff087624 */ /* 0x000fca00078e00ff */
[----:B------:R-:W-:-:S04]  /*16710*/  LEA R8, -R8, RZ, 0x8 ;  /* 0x000000ff08087211 */ /* 0x000fc800078e41ff */
[----:B------:R-:W-:Y:S02]  /*16720*/  SHF.R.S32.HI R5, RZ, 0x1f, R8 ;  /* 0x0000001fff057819 */ /* 0x000fe40000011408 */
.L_x_2675:
[----:B------:R-:W-:Y:S01]  /*16730*/  ULDC.64 UR4, c[0x0][0x198] ;  /* 0x0000660000047ab9 */ /* 0x000fe20000000a00 */
[C---:B------:R-:W-:Y:S01]  /*16740*/  LEA R238, P0, R8.reuse, R238, 0x1 ;  /* 0x000000ee08ee7211 */ /* 0x040fe200078008ff */
[----:B------:R-:W-:Y:S02]  /*16750*/  USHF.L.U32 UR9, UR4, 0x5, URZ ;  /* 0x0000000504097899 */ /* 0x000fe4000800063f */
[----:B------:R-:W-:Y:S01]  /*16760*/  UMOV UR8, 0x5 ;  /* 0x0000000500087882 */ /* 0x000fe20000000000 */
[----:B------:R-:W-:Y:S01]  /*16770*/  LEA.HI.X R237, R8, R237, R5, 0x1, P0 ;  /* 0x000000ed08ed7211 */ /* 0x000fe200000f0c05 */
[----:B------:R-:W-:Y:S01]  /*16780*/  USHF.L.U64.HI UR5, UR4, UR8, UR5 ;  /* 0x0000000804057299 */ /* 0x000fe20008010205 */
[----:B------:R-:W-:Y:S01]  /*16790*/  IMAD.MOV.U32 R8, RZ, RZ, R238 ;  /* 0x000000ffff087224 */ /* 0x000fe200078e00ee */
[----:B------:R-:W-:Y:S02]  /*167a0*/  IADD3 R6, P0, R238, UR9, RZ ;  /* 0x00000009ee067c10 */ /* 0x000fe4000ff1e0ff */
[----:B------:R-:W-:-:S02]  /*167b0*/  IMAD.MOV.U32 R9, RZ, RZ, R237 ;  /* 0x000000ffff097224 */ /* 0x000fc400078e00ed */
        /* <DEDUP_REMOVED lines=49> */
.L_x_2673:
        /* <DEDUP_REMOVED lines=127> */
[----:B---3--:R-:W1:Y:S03]  /*172c0*/  SHFL.BFLY PT, R7, R2, 0x2, 0x1f ;  /* 0x0c401f0002077f89 */ /* 0x008e6600000e0000 */
[-C--:B------:R-:W-:Y:S01]  /*172d0*/  LEA R226, R166, R228.reuse, 0x1 ;  /* 0x000000e4a6e27211 */ /* 0x080fe200078e08ff */
[----:B------:R-:W2:Y:S01]  /*172e0*/  SHFL.BFLY PT, R6, R5, 0x2, 0x1f ;  /* 0x0c401f0005067f89 */ /* 0x000ea200000e0000 */
[----:B------:R-:W-:-:S02]  /*172f0*/  LEA R227, R167, R228, 0x1 ;  /* 0x000000e4a7e37211 */ /* 0x000fc400078e08ff */
[----:B------:R-:W-:Y:S01]  /*17300*/  LEA R225, R167, R226, 0x1 ;  /* 0x000000e2a7e17211 */ /* 0x000fe200078e08ff */
[----:B------:R-:W-:Y:S04]  /*17310*/  LDSM.16.MT88.4 R8, [R228+0xa000] ;  /* 0x00a00000e408783b */ /* 0x000fe80000004200 */
[----:B------:R-:W-:Y:S04]  /*17320*/  LDSM.16.MT88.4 R40, [R227+0xa000] ;  /* 0x00a00000e328783b */ /* 0x000fe80000004200 */
[----:B------:R-:W-:Y:S04]  /*17330*/  LDSM.16.MT88.4 R28, [R226+0xa000] ;  /* 0x00a00000e21c783b */ /* 0x000fe80000004200 */
[----:B------:R-:W-:Y:S01]  /*17340*/  LDSM.16.MT88.4 R44, [R225+0xa000] ;  /* 0x00a00000e12c783b */ /* 0x000fe20000004200 */
[----:B-1----:R-:W-:-:S03]  /*17350*/  FMNMX.FTZ R7, R2, R7, !PT ;  /* 0x0000000702077209 */ /* 0x002fc60007810000 */
[----:B------:R-:W-:Y:S01]  /*17360*/  LDSM.16.MT88.4 R16, [R228+0xa800] ;  /* 0x00a80000e410783b */ /* 0x000fe20000004200 */
[----:B--2---:R-:W-:-:S03]  /*17370*/  FMNMX.FTZ R6, R5, R6, !PT ;  /* 0x0000000605067209 */ /* 0x004fc60007810000 */
[----:B------:R-:W1:Y:S04]  /*17380*/  SHFL.BFLY PT, R2, R7, 0x1, 0x1f ;  /* 0x0c201f0007027f89 */ /* 0x000e6800000e0000 */
[----:B------:R-:W2:Y:S04]  /*17390*/  SHFL.BFLY PT, R5, R6, 0x1, 0x1f ;  /* 0x0c201f0006057f89 */ /* 0x000ea800000e0000 */
[----:B------:R-:W-:Y:S01]  /*173a0*/  LDSM.16.MT88.4 R52, [R226+0xa800] ;  /* 0x00a80000e234783b */ /* 0x000fe20000004200 */
        /* <DEDUP_REMOVED lines=15> */
[--C-:B------:R-:W-:Y:S01]  /*174a0*/  FFMA.FTZ R126, R204, c[0x0][0x23c], -R115.reuse ;  /* 0x00008f00cc7e7a23 */ /* 0x100fe20000010873 */
[----:B------:R-:W1:Y:S01]  /*174b0*/  MUFU.EX2 R113, R113 ;  /* 0x0000007100717308 */ /* 0x000e620000000800 */
[--C-:B------:R-:W-:Y:S02]  /*174c0*/  FFMA.FTZ R122, R205, c[0x0][0x23c], -R110.reuse ;  /* 0x00008f00cd7a7a23 */ /* 0x100fe4000001086e */
[--C-:B------:R-:W-:Y:S02]  /*174d0*/  FFMA.FTZ R121, R4, c[0x0][0x23c], -R110.reuse ;  /* 0x00008f0004797a23 */ /* 0x100fe4000001086e */
[--C-:B------:R-:W-:Y:S02]  /*174e0*/  FFMA.FTZ R120, R207, c[0x0][0x23c], -R110.reuse ;  /* 0x00008f00cf787a23 */ /* 0x100fe4000001086e */
[----:B------:R-:W-:Y:S01]  /*174f0*/  FFMA.FTZ R119, R209, c[0x0][0x23c], -R110 ;  /* 0x00008f00d1777a23 */ /* 0x000fe2000001086e */
[----:B------:R-:W-:Y:S01]  /*17500*/  MUFU.EX2 R112, R112 ;  /* 0x0000007000707308 */ /* 0x000fe20000000800 */
[----:B------:R-:W-:-:S02]  /*17510*/  FFMA.FTZ R125, R57, c[0x0][0x23c], -R115 ;  /* 0x00008f00397d7a23 */ /* 0x000fc40000010873 */
[--C-:B------:R-:W-:Y:S02]  /*17520*/  FFMA.FTZ R118, R58, c[0x0][0x23c], -R110.reuse ;  /* 0x00008f003a767a23 */ /* 0x100fe4000001086e */
[--C-:B------:R-:W-:Y:S02]  /*17530*/  FFMA.FTZ R117, R59, c[0x0][0x23c], -R110.reuse ;  /* 0x00008f003b757a23 */ /* 0x100fe4000001086e */
[--C-:B------:R-:W-:Y:S01]  /*17540*/  FFMA.FTZ R116, R56, c[0x0][0x23c], -R110.reuse ;  /* 0x00008f0038747a23 */ /* 0x100fe2000001086e */
[----:B------:R-:W2:Y:S01]  /*17550*/  MUFU.EX2 R111, R111 ;  /* 0x0000006f006f7308 */ /* 0x000ea20000000800 */
[----:B-1----:R-:W-:Y:S01]  /*17560*/  F2FP.PACK_AB R20, R113, R114 ;  /* 0x000000727114723e */ /* 0x002fe200000000ff */
[----:B------:R-:W-:Y:S01]  /*17570*/  FFMA.FTZ R3, R203, c[0x0][0x23c], -R110 ;  /* 0x00008f00cb037a23 */ /* 0x000fe2000001086e */
[----:B------:R-:W1:Y:S01]  /*17580*/  LDSM.16.MT88.4 R56, [R227+0xa800] ;  /* 0x00a80000e338783b */ /* 0x000e620000004200 */
[--C-:B------:R-:W-:Y:S02]  /*17590*/  FFMA.FTZ R123, R49, c[0x0][0x23c], -R115.reuse ;  /* 0x00008f00317b7a23 */ /* 0x100fe40000010873 */
[----:B------:R-:W-:-:S02]  /*175a0*/  FFMA.FTZ R129, R48, c[0x0][0x23c], -R115 ;  /* 0x00008f0030817a23 */ /* 0x000fc40000010873 */
[----:B------:R-:W-:Y:S01]  /*175b0*/  MUFU.EX2 R122, R122 ;  /* 0x0000007a007a7308 */ /* 0x000fe20000000800 */
[----:B------:R-:W3:Y:S01]  /*175c0*/  LDSM.16.MT88.4 R48, [R225+0xa800] ;  /* 0x00a80000e130783b */ /* 0x000ee20000004200 */
[--C-:B------:R-:W-:Y:S02]  /*175d0*/  FFMA.FTZ R124, R202, c[0x0][0x23c], -R115.reuse ;  /* 0x00008f00ca7c7a23 */ /* 0x100fe40000010873 */
[----:B------:R-:W-:Y:S02]  /*175e0*/  FFMA.FTZ R130, R201, c[0x0][0x23c], -R115 ;  /* 0x00008f00c9827a23 */ /* 0x000fe40000010873 */
[--C-:B------:R-:W-:Y:S02]  /*175f0*/  FFMA.FTZ R131, R200, c[0x0][0x23c], -R110.reuse ;  /* 0x00008f00c8837a23 */ /* 0x100fe4000001086e */
[----:B------:R-:W4:Y:S01]  /*17600*/  MUFU.EX2 R121, R121 ;  /* 0x0000007900797308 */ /* 0x000f220000000800 */
        /* <DEDUP_REMOVED lines=65> */
[----:B--2---:R-:W-:Y:S01]  /*17a20*/  F2FP.PACK_AB R44, R127, R128 ;  /* 0x000000807f2c723e */ /* 0x004fe200000000ff */
[----:B------:R-:W-:Y:S01]  /*17a30*/  HMMA.16816.F32 R20, R20, R46, RZ ;  /* 0x0000002e1414723c */ /* 0x000fe200000018ff */
[----:B----4-:R-:W-:Y:S01]  /*17a40*/  F2FP.PACK_AB R45, R117, R118 ;  /* 0x00000076752d723e */ /* 0x010fe200000000ff */
[----:B------:R-:W2:Y:S01]  /*17a50*/  MUFU.EX2 R123, R123 ;  /* 0x0000007b007b7308 */ /* 0x000ea20000000800 */
        /* <DEDUP_REMOVED lines=15> */
[C---:B------:R-:W-:Y:S01]  /*17b50*/  HMMA.16816.F32 R8, R44.reuse, R18, R8 ;  /* 0x000000122c08723c */ /* 0x040fe20000001808 */
[----:B------:R-:W4:Y:S01]  /*17b60*/  LDSM.16.MT88.4 R16, [R228+0xb000] ;  /* 0x00b00000e410783b */ /* 0x000f220000004200 */
[----:B------:R-:W-:Y:S01]  /*17b70*/  MUFU.EX2 R131, R131 ;  /* 0x0000008300837308 */ /* 0x000fe20000000800 */
[----:B------:R-:W-:Y:S02]  /*17b80*/  FFMA.FTZ R108, R108, c[0x0][0x23c], -R115 ;  /* 0x00008f006c6c7a23 */ /* 0x000fe40000010873 */
[--C-:B------:R-:W-:Y:S02]  /*17b90*/  FFMA.FTZ R39, R39, c[0x0][0x23c], -R110.reuse ;  /* 0x00008f0027277a23 */ /* 0x100fe4000001086e */
[--C-:B------:R-:W-:Y:S01]  /*17ba0*/  FFMA.FTZ R38, R38, c[0x0][0x23c], -R110.reuse ;  /* 0x00008f0026267a23 */ /* 0x100fe2000001086e */
[----:B-1----:R-:W-:Y:S01]  /*17bb0*/  HMMA.16816.F32 R4, R44, R56, R4 ;  /* 0x000000382c04723c */ /* 0x002fe20000001804 */
        /* <DEDUP_REMOVED lines=19> */
[----:B------:R-:W1:Y:S01]  /*17cf0*/  MUFU.EX2 R136, R136 ;  /* 0x0000008800887308 */ /* 0x000e620000000800 */
[--C-:B------:R-:W-:Y:S02]  /*17d00*/  FFMA.FTZ R98, R98, c[0x0][0x23c], -R115.reuse ;  /* 0x00008f0062627a23 */ /* 0x100fe40000010873 */
[--C-:B------:R-:W-:Y:S02]  /*17d10*/  FFMA.FTZ R95, R95, c[0x0][0x23c], -R115.reuse ;  /* 0x00008f005f5f7a23 */ /* 0x100fe40000010873 */
[----:B------:R-:W-:Y:S01]  /*17d20*/  FFMA.FTZ R94, R94, c[0x0][0x23c], -R115 ;  /* 0x00008f005e5e7a23 */ /* 0x000fe20000010873 */
[----:B---3--:R-:W-:Y:S01]  /*17d30*/  HMMA.16816.F32 R24, R44, R48, R24 ;  /* 0x000000302c18723c */ /* 0x008fe20000001818 */
[--C-:B------:R-:W-:Y:S01]  /*17d40*/  FFMA.FTZ R96, R96, c[0x0][0x23c], -R110.reuse ;  /* 0x00008f0060607a23 */ /* 0x100fe2000001086e */
[----:B------:R-:W3:Y:S01]  /*17d50*/  MUFU.EX2 R135, R135 ;  /* 0x0000008700877308 */ /* 0x000ee20000000800 */
[----:B------:R-:W-:-:S02]  /*17d60*/  FFMA.FTZ R93, R93, c[0x0][0x23c], -R110 ;  /* 0x00008f005d5d7a23 */ /* 0x000fc4000001086e */
[--C-:B------:R-:W-:Y:S02]  /*17d70*/  FFMA.FTZ R92, R92, c[0x0][0x23c], -R110.reuse ;  /* 0x00008f005c5c7a23 */ /* 0x100fe4000001086e */
[----:B------:R-:W-:Y:S01]  /*17d80*/  FFMA.FTZ R89, R89, c[0x0][0x23c], -R110 ;  /* 0x00008f0059597a23 */ /* 0x000fe2000001086e */
[----:B------:R-:W-:Y:S01]  /*17d90*/  HMMA.16816.F32 R20, R44, R50, R20 ;  /* 0x000000322c14723c */ /* 0x000fe20000001814 */
[----:B------:R-:W3:Y:S01]  /*17da0*/  LDSM.16.MT88.4 R48, [R225+0xb000] ;  /* 0x00b00000e130783b */ /* 0x000ee20000004200 */
[----:B------:R-:W-:Y:S01]  /*17db0*/  MUFU.EX2 R139, R139 ;  /* 0x0000008b008b7308 */ /* 0x000fe20000000800 */
[----:B------:R-:W-:Y:S02]  /*17dc0*/  FADD.FTZ R113, R114, R113 ;  /* 0x0000007172717221 */ /* 0x000fe40000010000 */
[----:B------:R-:W-:Y:S02]  /*17dd0*/  FADD.FTZ R121, R122, R121 ;  /* 0x000000797a797221 */ /* 0x000fe40000010000 */
[----:B--2---:R-:W-:Y:S01]  /*17de0*/  F2FP.PACK_AB R44, R123, R124 ;  /* 0x0000007c7b2c723e */ /* 0x004fe200000000ff */
[----:B------:R-:W-:Y:S01]  /*17df0*/  FADD.FTZ R113, R112, R113 ;  /* 0x0000007170717221 */ /* 0x000fe20000010000 */
[----:B-1----:R-:W-:Y:S01]  /*17e00*/  F2FP.PACK_AB R45, R132, R131 ;  /* 0x00000083842d723e */ /* 0x002fe200000000ff */
        /* <DEDUP_REMOVED lines=12> */
[----:B------:R-:W1:Y:S01]  /*17ed0*/  MUFU.EX2 R142, R142 ;  /* 0x0000008e008e7308 */ /* 0x000e620000000800 */
[--C-:B------:R-:W-:Y:S01]  /*17ee0*/  FFMA.FTZ R91, R91, c[0x0][0x23c], -R115.reuse ;  /* 0x00008f005b5b7a23 */ /* 0x100fe20000010873 */
[----:B------:R-:W-:Y:S01]  /*17ef0*/  HMMA.16816.F32 R8, R44, R18, R8 ;  /* 0x000000122c08723c */ /* 0x000fe20000001808 */
[----:B------:R-:W2:Y:S01]  /*17f00*/  LDSM.16.MT88.4 R16, [R228+0xb800] ;  /* 0x00b80000e410783b */ /* 0x000ea20000004200 */
        /* <DEDUP_REMOVED lines=32> */
[----:B------:R-:W-:Y:S01]  /*18110*/  MUFU.EX2 R148, R148 ;  /* 0x0000009400947308 */ /* 0x000fe20000000800 */
[--C-:B------:R-:W-:Y:S01]  /*18120*/  FFMA.FTZ R83, R83, c[0x0][0x23c], -R115.reuse ;  /* 0x00008f0053537a23 */ /* 0x100fe20000010873 */
[----:B------:R-:W-:Y:S01]  /*18130*/  HMMA.16816.F32 R20, R44, R50, R20 ;  /* 0x000000322c14723c */ /* 0x000fe20000001814 */
[----:B------:R-:W3:Y:S01]  /*18140*/  LDSM.16.MT88.4 R48, [R225+0xb800] ;  /* 0x00b80000e130783b */ /* 0x000ee20000004200 */
        /* <DEDUP_REMOVED lines=14> */
[C---:B--2---:R-:W-:Y:S01]  /*18230*/  HMMA.16816.F32 R12, R44.reuse, R16, R12 ;  /* 0x000000102c0c723c */ /* 0x044fe2000000180c */
[----:B------:R-:W-:Y:S01]  /*18240*/  FFMA.FTZ R102, R102, c[0x0][0x23c], -R115 ;  /* 0x00008f0066667a23 */ /* 0x000fe20000010873 */
[----:B------:R-:W-:Y:S01]  /*18250*/  MUFU.EX2 R151, R151 ;  /* 0x0000009700977308 */ /* 0x000fe20000000800 */
[----:B------:R-:W-:Y:S02]  /*18260*/  FADD.FTZ R143, R144, R143 ;  /* 0x0000008f908f7221 */ /* 0x000fe40000010000 */
[--C-:B------:R-:W-:Y:S02]  /*18270*/  FFMA.FTZ R3, R79, c[0x0][0x23c], -R115.reuse ;  /* 0x00008f004f037a23 */ /* 0x100fe40000010873 */
[--C-:B------:R-:W-:Y:S01]  /*18280*/  FFMA.FTZ R75, R75, c[0x0][0x23c], -R115.reuse ;  /* 0x00008f004b4b7a23 */ /* 0x100fe20000010873 */
[----:B------:R-:W-:Y:S01]  /*18290*/  HMMA.16816.F32 R8, R44, R18, R8 ;  /* 0x000000122c08723c */ /* 0x000fe20000001808 */
[----:B------:R-:W2:Y:S01]  /*182a0*/  LDSM.16.MT88.4 R16, [R228+0xc000] ;  /* 0x00c00000e410783b */ /* 0x000ea20000004200 */
[----:B------:R-:W4:Y:S01]  /*182b0*/  MUFU.EX2 R152, R152 ;  /* 0x0000009800987308 */ /* 0x000f220000000800 */
[----:B------:R-:W-:-:S02]  /*182c0*/  FFMA.FTZ R74, R74, c[0x0][0x23c], -R115 ;  /* 0x00008f004a4a7a23 */ /* 0x000fc40000010873 */
[--C-:B------:R-:W-:Y:S02]  /*182d0*/  FFMA.FTZ R70, R70, c[0x0][0x23c], -R115.reuse ;  /* 0x00008f0046467a23 */ /* 0x100fe40000010873 */
[--C-:B------:R-:W-:Y:S01]  /*182e0*/  FFMA.FTZ R73, R73, c[0x0][0x23c], -R110.reuse ;  /* 0x00008f0049497a23 */ /* 0x100fe2000001086e */
[C---:B-----5:R-:W-:Y:S01]  /*182f0*/  HMMA.16816.F32 R4, R44.reuse, R56, R4 ;  /* 0x000000382c04723c */ /* 0x060fe20000001804 */
[--C-:B------:R-:W-:Y:S01]  /*18300*/  FFMA.FTZ R72, R72, c[0x0][0x23c], -R110.reuse ;  /* 0x00008f0048487a23 */ /* 0x100fe2000001086e */
[----:B------:R-:W-:Y:S01]  /*18310*/  MUFU.EX2 R156, R156 ;  /* 0x0000009c009c7308 */ /* 0x000fe20000000800 */
[--C-:B------:R-:W-:Y:S02]  /*18320*/  FFMA.FTZ R69, R69, c[0x0][0x23c], -R110.reuse ;  /* 0x00008f0045457a23 */ /* 0x100fe4000001086e */
[--C-:B------:R-:W-:Y:S02]  /*18330*/  FFMA.FTZ R68, R68, c[0x0][0x23c], -R110.reuse ;  /* 0x00008f0044447a23 */ /* 0x100fe4000001086e */
[----:B------:R-:W-:Y:S01]  /*18340*/  FFMA.FTZ R249, R107, c[0x0][0x23c], -R115 ;  /* 0x00008f006bf97a23 */ /* 0x000fe20000010873 */
[----:B------:R-:W-:Y:S01]  /*18350*/  HMMA.16816.F32 R40, R44, R58, R40 ;  /* 0x0000003a2c28723c */ /* 0x000fe20000001828 */
[----:B------:R-:W5:Y:S01]  /*18360*/  LDSM.16.MT88.4 R56, [R227+0xc000] ;  /* 0x00c00000e338783b */ /* 0x000f620000004200 */
[----:B------:R-:W1:Y:S01]  /*18370*/  MUFU.EX2 R155, R155 ;  /* 0x0000009b009b7308 */ /* 0x000e620000000800 */
[----:B------:R-:W-:-:S05]  /*18380*/  FFMA.FTZ R248, R64, c[0x0][0x23c], -R110 ;  /* 0x00008f0040f87a23 */ /* 0x000fca000001086e */
        /* <DEDUP_REMOVED lines=9> */
[----:B------:R-:W2:Y:S05]  /*18420*/  MUFU.EX2 R160, R160 ;  /* 0x000000a000a07308 */ /* 0x000eaa0000000800 */
[----:B------:R-:W-:Y:S01]  /*18430*/  F2FP.PACK_AB R44, R145, R146 ;  /* 0x00000092912c723e */ /* 0x000fe200000000ff */
[----:B------:R-:W-:Y:S01]  /*18440*/  FADD.FTZ R146, R146, R135 ;  /* 0x0000008792927221 */ /* 0x000fe20000010000 */
[----:B-1----:R-:W-:Y:S01]  /*18450*/  F2FP.PACK_AB R45, R150, R149 ;  /* 0x00000095962d723e */ /* 0x002fe200000000ff */
[----:B------:R-:W-:Y:S01]  /*18460*/  MUFU.EX2 R168, R168 ;  /* 0x000000a800a87308 */ /* 0x000fe20000000800 */
[----:B------:R-:W-:Y:S01]  /*18470*/  F2FP.PACK_AB R46, R148, R147 ;  /* 0x00000093942e723e */ /* 0x000fe200000000ff */
[----:B------:R-:W-:Y:S01]  /*18480*/  FADD.FTZ R149, R149, R143 ;  /* 0x0000008f95957221 */ /* 0x000fe20000010000 */
[----:B----4-:R-:W-:Y:S01]  /*18490*/  F2FP.PACK_AB R47, R152, R151 ;  /* 0x00000097982f723e */ /* 0x010fe200000000ff */
        /* <DEDUP_REMOVED lines=12> */
[----:B------:R-:W4:Y:S02]  /*18560*/  MUFU.EX2 R173, R173 ;  /* 0x000000ad00ad7308 */ /* 0x000f240000000800 */
[C---:B-----5:R-:W-:Y:S06]  /*18570*/  HMMA.16816.F32 R4, R44.reuse, R56, R4 ;  /* 0x000000382c04723c */ /* 0x060fec0000001804 */
[----:B------:R-:W-:Y:S02]  /*18580*/  MUFU.EX2 R175, R175 ;  /* 0x000000af00af7308 */ /* 0x000fe40000000800 */
[C---:B------:R-:W-:Y:S01]  /*18590*/  HMMA.16816.F32 R40, R44.reuse, R58, R40 ;  /* 0x0000003a2c28723c */ /* 0x040fe20000001828 */
[----:B------:R-:W5:Y:S05]  /*185a0*/  LDSM.16.MT88.4 R56, [R227+0xc800] ;  /* 0x00c80000e338783b */ /* 0x000f6a0000004200 */
[----:B------:R-:W-:Y:S02]  /*185b0*/  MUFU.EX2 R176, R176 ;  /* 0x000000b000b07308 */ /* 0x000fe40000000800 */
[C---:B------:R-:W-:Y:S06]  /*185c0*/  HMMA.16816.F32 R32, R44.reuse, R52, R32 ;  /* 0x000000342c20723c */ /* 0x040fec0000001820 */
[----:B------:R-:W-:Y:S02]  /*185d0*/  MUFU.EX2 R178, R178 ;  /* 0x000000b200b27308 */ /* 0x000fe40000000800 */
[C---:B------:R-:W-:Y:S01]  /*185e0*/  HMMA.16816.F32 R28, R44.reuse, R54, R28 ;  /* 0x000000362c1c723c */ /* 0x040fe2000000181c */
[----:B------:R-:W4:Y:S05]  /*185f0*/  LDSM.16.MT88.4 R52, [R226+0xc800] ;  /* 0x00c80000e234783b */ /* 0x000f2a0000004200 */
[----:B------:R-:W1:Y:S02]  /*18600*/  MUFU.EX2 R179, R179 ;  /* 0x000000b300b37308 */ /* 0x000e640000000800 */
[C---:B---3--:R-:W-:Y:S06]  /*18610*/  HMMA.16816.F32 R24, R44.reuse, R48, R24 ;  /* 0x000000302c18723c */ /* 0x048fec0000001818 */
[----:B------:R-:W-:Y:S02]  /*18620*/  MUFU.EX2 R183, R183 ;  /* 0x000000b700b77308 */ /* 0x000fe40000000800 */
[----:B------:R-:W-:Y:S01]  /*18630*/  HMMA.16816.F32 R20, R44, R50, R20 ;  /* 0x000000322c14723c */ /* 0x000fe20000001814 */
[----:B------:R-:W3:Y:S05]  /*18640*/  LDSM.16.MT88.4 R48, [R225+0xc800] ;  /* 0x00c80000e130783b */ /* 0x000eea0000004200 */
        /* <DEDUP_REMOVED lines=9> */
[----:B------:R-:W-:Y:S01]  /*186e0*/  FADD.FTZ R159, R160, R159 ;  /* 0x0000009fa09f7221 */ /* 0x000fe20000010000 */
[----:B------:R-:W-:Y:S01]  /*186f0*/  LDSM.16.MT88.4 R148, [R227+0x11800] ;  /* 0x01180000e394783b */ /* 0x000fe20000004200 */
[----:B------:R-:W-:-:S02]  /*18700*/  FADD.FTZ R157, R157, R156 ;  /* 0x0000009c9d9d7221 */ /* 0x000fc40000010000 */
        /* <DEDUP_REMOVED lines=8> */
[C---:B-----5:R-:W-:Y:S02]  /*18790*/  HMMA.16816.F32 R4, R44.reuse, R56, R4 ;  /* 0x000000382c04723c */ /* 0x060fe40000001804 */
[----:B------:R-:W-:Y:S06]  /*187a0*/  MUFU.EX2 R189, R189 ;  /* 0x000000bd00bd7308 */ /* 0x000fec0000000800 */
[C---:B------:R-:W-:Y:S01]  /*187b0*/  HMMA.16816.F32 R40, R44.reuse, R58, R40 ;  /* 0x0000003a2c28723c */ /* 0x040fe20000001828 */
[----:B------:R-:W5:Y:S01]  /*187c0*/  LDSM.16.MT88.4 R56, [R227+0xd000] ;  /* 0x00d00000e338783b */ /* 0x000f620000004200 */
        /* <DEDUP_REMOVED lines=31> */
[C---:B-----5:R-:W-:Y:S06]  /*189c0*/  HMMA.16816.F32 R4, R44.reuse, R56, R4 ;  /* 0x000000382c04723c */ /* 0x060fec0000001804 */
[----:B------:R-:W5:Y:S02]  /*189d0*/  MUFU.EX2 R162, R162 ;  /* 0x000000a200a27308 */ /* 0x000f640000000800 */
        /* <DEDUP_REMOVED lines=15> */
[----:B----4-:R-:W-:Y:S01]  /*18ad0*/  F2FP.PACK_AB R45, R182, R188 ;  /* 0x000000bcb62d723e */ /* 0x010fe200000000ff */
[----:B------:R-:W-:Y:S01]  /*18ae0*/  FADD.FTZ R188, R188, R183 ;  /* 0x000000b7bcbc7221 */ /* 0x000fe20000010000 */
[----:B------:R-:W-:Y:S01]  /*18af0*/  F2FP.PACK_AB R46, R189, R187 ;  /* 0x000000bbbd2e723e */ /* 0x000fe200000000ff */
[----:B------:R-:W-:Y:S01]  /*18b00*/  FADD.FTZ R185, R186, R185 ;  /* 0x000000b9bab97221 */ /* 0x000fe20000010000 */
[----:B---3--:R-:W-:Y:S01]  /*18b10*/  F2FP.PACK_AB R47, R180, R181 ;  /* 0x000000b5b42f723e */ /* 0x008fe200000000ff */
        /* <DEDUP_REMOVED lines=11> */
[----:B------:R-:W4:Y:S06]  /*18bd0*/  MUFU.EX2 R38, R38 ;  /* 0x0000002600267308 */ /* 0x000f2c0000000800 */
[C---:B------:R-:W-:Y:S02]  /*18be0*/  HMMA.16816.F32 R4, R44.reuse, R56, R4 ;  /* 0x000000382c04723c */ /* 0x040fe40000001804 */
[----:B------:R-:W-:Y:S06]  /*18bf0*/  MUFU.EX2 R37, R37 ;  /* 0x0000002500257308 */ /* 0x000fec0000000800 */
[C---:B------:R-:W-:Y:S01]  /*18c00*/  HMMA.16816.F32 R40, R44.reuse, R58, R40 ;  /* 0x0000003a2c28723c */ /* 0x040fe20000001828 */
[----:B------:R-:W2:Y:S01]  /*18c10*/  LDSM.16.MT88.4 R56, [R227+0xe000] ;  /* 0x00e00000e338783b */ /* 0x000ea20000004200 */
[----:B------:R-:W2:Y:S06]  /*18c20*/  MUFU.EX2 R61, R61 ;  /* 0x0000003d003d7308 */ /* 0x000eac0000000800 */
[C---:B-1----:R-:W-:Y:S02]  /*18c30*/  HMMA.16816.F32 R32, R44.reuse, R52, R32 ;  /* 0x000000342c20723c */ /* 0x042fe40000001820 */
[----:B------:R-:W-:Y:S05]  /*18c40*/  MUFU.EX2 R63, R63 ;  /* 0x0000003f003f7308 */ /* 0x000fea0000000800 */
[----:B------:R-:W-:Y:S01]  /*18c50*/  F2FP.PACK_AB R52, R172, R177 ;  /* 0x000000b1ac34723e */ /* 0x000fe200000000ff */
[----:B------:R-:W-:Y:S01]  /*18c60*/  HMMA.16816.F32 R28, R44, R54, R28 ;  /* 0x000000362c1c723c */ /* 0x000fe2000000181c */
[----:B-----5:R-:W-:Y:S01]  /*18c70*/  F2FP.PACK_AB R53, R162, R163 ;  /* 0x000000a3a235723e */ /* 0x020fe200000000ff */
[----:B------:R-:W-:Y:S01]  /*18c80*/  MUFU.EX2 R62, R62 ;  /* 0x0000003e003e7308 */ /* 0x000fe20000000800 */
[----:B------:R-:W-:-:S02]  /*18c90*/  FADD.FTZ R163, R163, R181 ;  /* 0x000000b5a3a37221 */ /* 0x000fc40000010000 */
[----:B------:R-:W-:Y:S02]  /*18ca0*/  FADD.FTZ R172, R172, R189 ;  /* 0x000000bdacac7221 */ /* 0x000fe40000010000 */
[----:B------:R-:W-:Y:S01]  /*18cb0*/  F2FP.PACK_AB R54, R170, R171 ;  /* 0x000000abaa36723e */ /* 0x000fe200000000ff */
[C---:B------:R-:W-:Y:S01]  /*18cc0*/  HMMA.16816.F32 R24, R44.reuse, R48, R24 ;  /* 0x000000302c18723c */ /* 0x040fe20000001818 */
[----:B------:R-:W-:Y:S01]  /*18cd0*/  F2FP.PACK_AB R55, R154, R161 ;  /* 0x000000a19a37723e */ /* 0x000fe200000000ff */
[----:B------:R-:W-:Y:S01]  /*18ce0*/  MUFU.EX2 R101, R101 ;  /* 0x0000006500657308 */ /* 0x000fe20000000800 */
[----:B------:R-:W-:Y:S02]  /*18cf0*/  FADD.FTZ R163, R162, R163 ;  /* 0x000000a3a2a37221 */ /* 0x000fe40000010000 */
[----:B------:R-:W-:Y:S02]  /*18d00*/  FADD.FTZ R172, R171, R172 ;  /* 0x000000acabac7221 */ /* 0x000fe40000010000 */
[----:B------:R-:W-:Y:S01]  /*18d10*/  FADD.FTZ R161, R161, R163 ;  /* 0x000000a3a1a17221 */ /* 0x000fe20000010000 */
[----:B------:R-:W-:Y:S01]  /*18d20*/  HMMA.16816.F32 R20, R44, R50, R20 ;  /* 0x000000322c14723c */ /* 0x000fe20000001814 */
[----:B------:R-:W1:Y:S01]  /*18d30*/  LDSM.16.MT88.4 R48, [R226+0xe000] ;  /* 0x00e00000e230783b */ /* 0x000e620000004200 */
[----:B------:R-:W-:Y:S01]  /*18d40*/  MUFU.EX2 R100, R100 ;  /* 0x0000006400647308 */ /* 0x000fe20000000800 */
[----:B------:R-:W-:-:S02]  /*18d50*/  FADD.FTZ R170, R170, R172 ;  /* 0x000000acaaaa7221 */ /* 0x000fc40000010000 */
[----:B------:R-:W5:Y:S01]  /*18d60*/  LDSM.16.MT88.4 R44, [R225+0xe000] ;  /* 0x00e00000e12c783b */ /* 0x000f620000004200 */
[----:B------:R-:W-:Y:S02]  /*18d70*/  FADD.FTZ R161, R154, R161 ;  /* 0x000000a19aa17221 */ /* 0x000fe40000010000 */
[----:B---3--:R-:W-:Y:S01]  /*18d80*/  HMMA.16816.F32 R12, R52, R16, R12 ;  /* 0x00000010340c723c */ /* 0x008fe2000000180c */
[----:B------:R-:W-:Y:S01]  /*18d90*/  FADD.FTZ R170, R153, R170 ;  /* 0x000000aa99aa7221 */ /* 0x000fe20000010000 */
[----:B------:R-:W3:Y:S01]  /*18da0*/  MUFU.EX2 R60, R60 ;  /* 0x0000003c003c7308 */ /* 0x000ee20000000800 */
[----:B--2---:R-:W-:Y:S02]  /*18db0*/  FADD.FTZ R161, R39, R161 ;  /* 0x000000a127a17221 */ /* 0x004fe40000010000 */
[----:B------:R-:W-:-:S03]  /*18dc0*/  FADD.FTZ R170, R138, R170 ;  /* 0x000000aa8aaa7221 */ /* 0x000fc60000010000 */
[C---:B------:R-:W-:Y:S01]  /*18dd0*/  HMMA.16816.F32 R8, R52.reuse, R18, R8 ;  /* 0x000000123408723c */ /* 0x040fe20000001808 */
[----:B------:R-:W2:Y:S01]  /*18de0*/  LDSM.16.MT88.4 R16, [R228+0xe800] ;  /* 0x00e80000e410783b */ /* 0x000ea20000004200 */
[----:B------:R-:W1:Y:S06]  /*18df0*/  MUFU.EX2 R66, R66 ;  /* 0x0000004200427308 */ /* 0x000e6c0000000800 */
        /* <DEDUP_REMOVED lines=9> */
[C---:B----4-:R-:W-:Y:S01]  /*18e90*/  F2FP.PACK_AB R49, R38.reuse, R39 ;  /* 0x000000272631723e */ /* 0x050fe200000000ff */
[----:B------:R-:W1:Y:S01]  /*18ea0*/  MUFU.EX2 R98, R98 ;  /* 0x0000006200627308 */ /* 0x000e620000000800 */
[----:B------:R-:W-:-:S04]  /*18eb0*/  FADD.FTZ R38, R38, R161 ;  /* 0x000000a126267221 */ /* 0x000fc80000010000 */
[C---:B------:R-:W-:Y:S01]  /*18ec0*/  F2FP.PACK_AB R50, R108.reuse, R137 ;  /* 0x000000896c32723e */ /* 0x040fe200000000ff */
[C---:B-----5:R-:W-:Y:S01]  /*18ed0*/  HMMA.16816.F32 R24, R52.reuse, R44, R24 ;  /* 0x0000002c3418723c */ /* 0x060fe20000001818 */
[----:B------:R-:W-:Y:S01]  /*18ee0*/  F2FP.PACK_AB R51, R61, R37 ;  /* 0x000000253d33723e */ /* 0x000fe200000000ff */
[----:B------:R-:W-:Y:S01]  /*18ef0*/  MUFU.EX2 R95, R95 ;  /* 0x0000005f005f7308 */ /* 0x000fe20000000800 */
[----:B------:R-:W-:Y:S02]  /*18f00*/  FADD.FTZ R137, R137, R170 ;  /* 0x000000aa89897221 */ /* 0x000fe40000010000 */
[----:B------:R-:W-:Y:S02]  /*18f10*/  FADD.FTZ R38, R37, R38 ;  /* 0x0000002625267221 */ /* 0x000fe40000010000 */
[----:B------:R-:W-:Y:S01]  /*18f20*/  FADD.FTZ R137, R108, R137 ;  /* 0x000000896c897221 */ /* 0x000fe20000010000 */
[----:B------:R-:W-:Y:S01]  /*18f30*/  HMMA.16816.F32 R20, R52, R46, R20 ;  /* 0x0000002e3414723c */ /* 0x000fe20000001814 */
[----:B------:R-:W4:Y:S01]  /*18f40*/  LDSM.16.MT88.4 R44, [R226+0xe800] ;  /* 0x00e80000e22c783b */ /* 0x000f220000004200 */
[----:B------:R-:W-:Y:S01]  /*18f50*/  MUFU.EX2 R94, R94 ;  /* 0x0000005e005e7308 */ /* 0x000fe20000000800 */
[----:B------:R-:W-:-:S02]  /*18f60*/  FADD.FTZ R61, R61, R38 ;  /* 0x000000263d3d7221 */ /* 0x000fc40000010000 */
[----:B------:R-:W5:Y:S02]  /*18f70*/  LDSM.16.MT88.4 R52, [R225+0xe800] ;  /* 0x00e80000e134783b */ /* 0x000f640000004200 */
[----:B---3--:R-:W-:Y:S01]  /*18f80*/  FADD.FTZ R61, R60, R61 ;  /* 0x0000003d3c3d7221 */ /* 0x008fe20000010000 */
[C---:B--2---:R-:W-:Y:S02]  /*18f90*/  HMMA.16816.F32 R12, R48.reuse, R16, R12 ;  /* 0x00000010300c723c */ /* 0x044fe4000000180c */
[----:B------:R-:W-:Y:S06]  /*18fa0*/  MUFU.EX2 R96, R96 ;  /* 0x0000006000607308 */ /* 0x000fec0000000800 */
[C---:B------:R-:W-:Y:S01]  /*18fb0*/  HMMA.16816.F32 R8, R48.reuse, R18, R8 ;  /* 0x000000123008723c */ /* 0x040fe20000001808 */
[----:B------:R-:W2:Y:S01]  /*18fc0*/  LDSM.16.MT88.4 R16, [R228+0xf000] ;  /* 0x00f00000e410783b */ /* 0x000ea20000004200 */
[----:B------:R-:W3:Y:S06]  /*18fd0*/  MUFU.EX2 R93, R93 ;  /* 0x0000005d005d7308 */ /* 0x000eec0000000800 */
        /* <DEDUP_REMOVED lines=24> */
[----:B------:R-:W1:Y:S01]  /*19160*/  MUFU.EX2 R85, R85 ;  /* 0x0000005500557308 */ /* 0x000e620000000800 */
[----:B------:R-:W-:Y:S01]  /*19170*/  FADD.FTZ R66, R65, R66 ;  /* 0x0000004241427221 */ /* 0x000fe20000010000 */
[----:B--2---:R-:W-:Y:S01]  /*19180*/  HMMA.16816.F32 R12, R48, R16, R12 ;  /* 0x00000010300c723c */ /* 0x004fe2000000180c */
[----:B------:R-:W-:Y:S02]  /*19190*/  FADD.FTZ R101, R100, R101 ;  /* 0x0000006564657221 */ /* 0x000fe40000010000 */
[----:B------:R-:W-:-:S03]  /*191a0*/  FADD.FTZ R66, R97, R66 ;  /* 0x0000004261427221 */ /* 0x000fc60000010000 */
        /* <DEDUP_REMOVED lines=8> */
[----:B------:R-:W1:Y:S02]  /*19230*/  MUFU.EX2 R82, R82 ;  /* 0x0000005200527308 */ /* 0x000e640000000800 */
[C---:B----4-:R-:W-:Y:S06]  /*19240*/  HMMA.16816.F32 R32, R48.reuse, R44, R32 ;  /* 0x0000002c3020723c */ /* 0x050fec0000001820 */
[----:B------:R-:W-:Y:S02]  /*19250*/  MUFU.EX2 R103, R103 ;  /* 0x0000006700677308 */ /* 0x000fe40000000800 */
[C---:B------:R-:W-:Y:S01]  /*19260*/  HMMA.16816.F32 R28, R48.reuse, R46, R28 ;  /* 0x0000002e301c723c */ /* 0x040fe2000000181c */
[----:B------:R-:W4:Y:S05]  /*19270*/  LDSM.16.MT88.4 R44, [R226+0xf800] ;  /* 0x00f80000e22c783b */ /* 0x000f2a0000004200 */
[----:B------:R-:W-:Y:S02]  /*19280*/  MUFU.EX2 R102, R102 ;  /* 0x0000006600667308 */ /* 0x000fe40000000800 */
[C---:B-----5:R-:W-:Y:S06]  /*19290*/  HMMA.16816.F32 R24, R48.reuse, R52, R24 ;  /* 0x000000343018723c */ /* 0x060fec0000001818 */
[----:B------:R-:W-:Y:S02]  /*192a0*/  MUFU.EX2 R3, R3 ;  /* 0x0000000300037308 */ /* 0x000fe40000000800 */
[----:B------:R-:W-:Y:S01]  /*192b0*/  HMMA.16816.F32 R20, R48, R54, R20 ;  /* 0x000000363014723c */ /* 0x000fe20000001814 */
[----:B------:R-:W5:Y:S05]  /*192c0*/  LDSM.16.MT88.4 R52, [R225+0xf800] ;  /* 0x00f80000e134783b */ /* 0x000f6a0000004200 */
[----:B------:R-:W-:Y:S01]  /*192d0*/  MUFU.EX2 R75, R75 ;  /* 0x0000004b004b7308 */ /* 0x000fe20000000800 */
[----:B------:R-:W-:Y:S01]  /*192e0*/  F2FP.PACK_AB R48, R98, R99 ;  /* 0x000000636230723e */ /* 0x000fe200000000ff */
[----:B------:R-:W-:Y:S01]  /*192f0*/  FADD.FTZ R99, R99, R101 ;  /* 0x0000006563637221 */ /* 0x000fe20000010000 */
[----:B---3--:R-:W-:Y:S01]  /*19300*/  F2FP.PACK_AB R49, R93, R96 ;  /* 0x000000605d31723e */ /* 0x008fe200000000ff */
        /* <DEDUP_REMOVED lines=8> */
[----:B--2---:R-:W-:Y:S01]  /*19390*/  HMMA.16816.F32 R12, R48, R16, R12 ;  /* 0x00000010300c723c */ /* 0x004fe2000000180c */
[----:B------:R-:W-:Y:S01]  /*193a0*/  FADD.FTZ R95, R94, R95 ;  /* 0x0000005f5e5f7221 */ /* 0x000fe20000010000 */
[----:B------:R-:W-:Y:S01]  /*193b0*/  MUFU.EX2 R70, R70 ;  /* 0x0000004600467308 */ /* 0x000fe20000000800 */
[----:B------:R-:W-:-:S05]  /*193c0*/  FADD.FTZ R92, R89, R92 ;  /* 0x0000005c595c7221 */ /* 0x000fca0000010000 */
        /* <DEDUP_REMOVED lines=8> */
[C---:B----4-:R-:W-:Y:S02]  /*19450*/  HMMA.16816.F32 R32, R48.reuse, R44, R32 ;  /* 0x0000002c3020723c */ /* 0x050fe40000001820 */
[----:B------:R-:W-:Y:S06]  /*19460*/  MUFU.EX2 R68, R68 ;  /* 0x0000004400447308 */ /* 0x000fec0000000800 */
[C---:B------:R-:W-:Y:S01]  /*19470*/  HMMA.16816.F32 R28, R48.reuse, R46, R28 ;  /* 0x0000002e301c723c */ /* 0x040fe2000000181c */
[----:B------:R-:W3:Y:S01]  /*19480*/  LDSM.16.MT88.4 R44, [R226+0x10000] ;  /* 0x01000000e22c783b */ /* 0x000ee20000004200 */
[----:B------:R-:W-:Y:S06]  /*19490*/  MUFU.EX2 R249, R249 ;  /* 0x000000f900f97308 */ /* 0x000fec0000000800 */
[C---:B-----5:R-:W-:Y:S02]  /*194a0*/  HMMA.16816.F32 R24, R48.reuse, R52, R24 ;  /* 0x000000343018723c */ /* 0x060fe40000001818 */
[----:B------:R-:W-:Y:S06]  /*194b0*/  MUFU.EX2 R248, R248 ;  /* 0x000000f800f87308 */ /* 0x000fec0000000800 */
[----:B------:R-:W-:Y:S01]  /*194c0*/  HMMA.16816.F32 R20, R48, R54, R20 ;  /* 0x000000363014723c */ /* 0x000fe20000001814 */
[----:B------:R-:W-:Y:S06]  /*194d0*/  LDSM.16.MT88.4 R52, [R228+0x10800] ;  /* 0x01080000e434783b */ /* 0x000fec0000004200 */
[----:B------:R-:W-:Y:S01]  /*194e0*/  F2FP.PACK_AB R48, R90, R91 ;  /* 0x0000005b5a30723e */ /* 0x000fe200000000ff */
[----:B------:R-:W-:Y:S01]  /*194f0*/  FADD.FTZ R91, R91, R95 ;  /* 0x0000005f5b5b7221 */ /* 0x000fe20000010000 */
[----:B------:R-:W-:Y:S01]  /*19500*/  F2FP.PACK_AB R49, R85, R88 ;  /* 0x000000585531723e */ /* 0x000fe200000000ff */
        /* <DEDUP_REMOVED lines=12> */
[C---:B-1----:R-:W-:Y:S07]  /*195d0*/  HMMA.16816.F32 R4, R48.reuse, R56, R4 ;  /* 0x000000383004723c */ /* 0x042fee0000001804 */
[--C-:B------:R-:W-:Y:S01]  /*195e0*/  FFMA.FTZ R56, R80, c[0x0][0x23c], -R110.reuse ;  /* 0x00008f0050387a23 */ /* 0x100fe2000001086e */
[----:B------:R-:W-:Y:S01]  /*195f0*/  HMMA.16816.F32 R40, R48, R58, R40 ;  /* 0x0000003a3028723c */ /* 0x000fe20000001828 */
[----:B------:R-:W-:-:S02]  /*19600*/  FFMA.FTZ R57, R78, c[0x0][0x23c], -R110 ;  /* 0x00008f004e397a23 */ /* 0x000fc4000001086e */
[--C-:B------:R-:W-:Y:S02]  /*19610*/  FFMA.FTZ R78, R109, c[0x0][0x23c], -R115.reuse ;  /* 0x00008f006d4e7a23 */ /* 0x100fe40000010873 */
[----:B------:R-:W-:Y:S02]  /*19620*/  MUFU.EX2 R56, R56 ;  /* 0x0000003800387308 */ /* 0x000fe40000000800 */
[--C-:B------:R-:W-:Y:S01]  /*19630*/  FFMA.FTZ R58, R77, c[0x0][0x23c], -R110.reuse ;  /* 0x00008f004d3a7a23 */ /* 0x100fe2000001086e */
[----:B---3--:R-:W-:Y:S01]  /*19640*/  HMMA.16816.F32 R32, R48, R44, R32 ;  /* 0x0000002c3020723c */ /* 0x008fe20000001820 */
[----:B------:R-:W-:Y:S02]  /*19650*/  FFMA.FTZ R59, R76, c[0x0][0x23c], -R110 ;  /* 0x00008f004c3b7a23 */ /* 0x000fe4000001086e */
[--C-:B------:R-:W-:Y:S02]  /*19660*/  FFMA.FTZ R76, R105, c[0x0][0x23c], -R115.reuse ;  /* 0x00008f00694c7a23 */ /* 0x100fe40000010873 */
[----:B------:R-:W1:Y:S01]  /*19670*/  MUFU.EX2 R57, R57 ;  /* 0x0000003900397308 */ /* 0x000e620000000800 */
[----:B------:R-:W-:-:S02]  /*19680*/  FFMA.FTZ R77, R104, c[0x0][0x23c], -R115 ;  /* 0x00008f00684d7a23 */ /* 0x000fc40000010873 */
[C---:B------:R-:W-:Y:S01]  /*19690*/  HMMA.16816.F32 R28, R48.reuse, R46, R28 ;  /* 0x0000002e301c723c */ /* 0x040fe2000000181c */
[----:B------:R-:W3:Y:S04]  /*196a0*/  LDSM.16.MT88.4 R44, [R227+0x10800] ;  /* 0x01080000e32c783b */ /* 0x000ee80000004200 */
[----:B------:R-:W-:Y:S03]  /*196b0*/  MUFU.EX2 R58, R58 ;  /* 0x0000003a003a7308 */ /* 0x000fe60000000800 */
[C---:B--2---:R-:W-:Y:S05]  /*196c0*/  HMMA.16816.F32 R24, R48.reuse, R16, R24 ;  /* 0x000000103018723c */ /* 0x044fea0000001818 */
[----:B------:R-:W2:Y:S03]  /*196d0*/  MUFU.EX2 R59, R59 ;  /* 0x0000003b003b7308 */ /* 0x000ea60000000800 */
[----:B------:R-:W-:Y:S01]  /*196e0*/  HMMA.16816.F32 R20, R48, R18, R20 ;  /* 0x000000123014723c */ /* 0x000fe20000001814 */
[----:B------:R-:W4:Y:S04]  /*196f0*/  LDSM.16.MT88.4 R16, [R226+0x10800] ;  /* 0x01080000e210783b */ /* 0x000f280000004200 */
[----:B------:R-:W-:Y:S02]  /*19700*/  MUFU.EX2 R76, R76 ;  /* 0x0000004c004c7308 */ /* 0x000fe40000000800 */
[----:B------:R-:W-:Y:S01]  /*19710*/  F2FP.PACK_AB R48, R82, R83 ;  /* 0x000000535230723e */ /* 0x000fe200000000ff */
[----:B------:R-:W-:Y:S01]  /*19720*/  FADD.FTZ R83, R83, R87 ;  /* 0x0000005753537221 */ /* 0x000fe20000010000 */
[----:B-1----:R-:W-:Y:S01]  /*19730*/  F2FP.PACK_AB R49, R57, R56 ;  /* 0x000000383931723e */ /* 0x002fe200000000ff */
[----:B------:R-:W-:Y:S01]  /*19740*/  FADD.FTZ R56, R56, R84 ;  /* 0x0000005438387221 */ /* 0x000fe20000010000 */
[----:B------:R-:W-:-:S02]  /*19750*/  F2FP.PACK_AB R50, R102, R103 ;  /* 0x000000676632723e */ /* 0x000fc400000000ff */
[----:B------:R-:W1:Y:S01]  /*19760*/  MUFU.EX2 R77, R77 ;  /* 0x0000004d004d7308 */ /* 0x000e620000000800 */
[----:B--2---:R-:W-:Y:S01]  /*19770*/  F2FP.PACK_AB R51, R59, R58 ;  /* 0x0000003a3b33723e */ /* 0x004fe200000000ff */
[----:B------:R-:W-:Y:S02]  /*19780*/  FADD.FTZ R83, R82, R83 ;  /* 0x0000005352537221 */ /* 0x000fe40000010000 */
[----:B------:R-:W-:Y:S02]  /*19790*/  FADD.FTZ R56, R57, R56 ;  /* 0x0000003839387221 */ /* 0x000fe40000010000 */
[----:B------:R-:W-:Y:S02]  /*197a0*/  FADD.FTZ R103, R103, R83 ;  /* 0x0000005367677221 */ /* 0x000fe40000010000 */
[----:B------:R-:W-:Y:S01]  /*197b0*/  HMMA.16816.F32 R12, R48, R52, R12 ;  /* 0x00000034300c723c */ /* 0x000fe2000000180c */
[----:B------:R-:W2:Y:S01]  /*197c0*/  MUFU.EX2 R78, R78 ;  /* 0x0000004e004e7308 */ /* 0x000ea20000000800 */
[----:B------:R-:W-:-:S02]  /*197d0*/  FADD.FTZ R58, R58, R56 ;  /* 0x000000383a3a7221 */ /* 0x000fc40000010000 */
[----:B------:R-:W-:Y:S02]  /*197e0*/  FADD.FTZ R103, R102, R103 ;  /* 0x0000006766677221 */ /* 0x000fe40000010000 */
[----:B------:R-:W-:Y:S02]  /*197f0*/  FADD.FTZ R58, R59, R58 ;  /* 0x0000003a3b3a7221 */ /* 0x000fe40000010000 */
[----:B------:R-:W-:Y:S01]  /*19800*/  HMMA.16816.F32 R8, R48, R54, R8 ;  /* 0x000000363008723c */ /* 0x000fe20000001808 */
[----:B------:R-:W5:Y:S01]  /*19810*/  LDSM.16.MT88.4 R52, [R225+0x10800] ;  /* 0x01080000e134783b */ /* 0x000f620000004200 */
[----:B-1----:R-:W-:-:S06]  /*19820*/  F2FP.PACK_AB R132, R77, R76 ;  /* 0x0000004c4d84723e */ /* 0x002fcc00000000ff */
[----:B---3--:R-:W-:Y:S01]  /*19830*/  HMMA.16816.F32 R4, R48, R44, R4 ;  /* 0x0000002c3004723c */ /* 0x008fe20000001804 */
[----:B--2---:R-:W-:-:S07]  /*19840*/  F2FP.PACK_AB R134, R249, R78 ;  /* 0x0000004ef986723e */ /* 0x004fce00000000ff */
[C---:B----4-:R-:W-:Y:S08]  /*19850*/  HMMA.16816.F32 R32, R48.reuse, R16, R32 ;  /* 0x000000103020723c */ /* 0x050ff00000001820 */
[C---:B------:R-:W-:Y:S01]  /*19860*/  HMMA.16816.F32 R28, R48.reuse, R18, R28 ;  /* 0x00000012301c723c */ /* 0x040fe2000000181c */
[----:B------:R-:W1:Y:S07]  /*19870*/  LDSM.16.MT88.4 R16, [R227+0x11000] ;  /* 0x01100000e310783b */ /* 0x000e6e0000004200 */
[C---:B------:R-:W-:Y:S01]  /*19880*/  HMMA.16816.F32 R40, R48.reuse, R46, R40 ;  /* 0x0000002e3028723c */ /* 0x040fe20000001828 */
[----:B------:R-:W2:Y:S07]  /*19890*/  LDSM.16.MT88.4 R44, [R228+0x11000] ;  /* 0x01100000e42c783b */ /* 0x000eae0000004200 */
[C---:B-----5:R-:W-:Y:S07]  /*198a0*/  HMMA.16816.F32 R24, R48.reuse, R52, R24 ;  /* 0x000000343018723c */ /* 0x060fee0000001818 */
[----:B------:R-:W-:Y:S01]  /*198b0*/  F2FP.PACK_AB R52, R75, R3 ;  /* 0x000000034b34723e */ /* 0x000fe200000000ff */
[----:B------:R-:W-:Y:S01]  /*198c0*/  HMMA.16816.F32 R20, R48, R54, R20 ;  /* 0x000000363014723c */ /* 0x000fe20000001814 */
[----:B------:R-:W-:Y:S01]  /*198d0*/  F2FP.PACK_AB R53, R72, R73 ;  /* 0x000000494835723e */ /* 0x000fe200000000ff */
[----:B------:R-:W3:Y:S01]  /*198e0*/  LDSM.16.MT88.4 R48, [R226+0x11000] ;  /* 0x01100000e230783b */ /* 0x000ee20000004200 */
        /* <DEDUP_REMOVED lines=8> */
[----:B-1----:R-:W-:Y:S01]  /*19970*/  HMMA.16816.F32 R4, R52, R16, R4 ;  /* 0x000000103404723c */ /* 0x002fe20000001804 */
[----:B------:R-:W-:-:S02]  /*19980*/  FADD.FTZ R74, R70, R74 ;  /* 0x0000004a464a7221 */ /* 0x000fc40000010000 */
[----:B------:R-:W-:Y:S02]  /*19990*/  FADD.FTZ R69, R68, R69 ;  /* 0x0000004544457221 */ /* 0x000fe40000010000 */
[----:B------:R-:W-:Y:S02]  /*199a0*/  FADD.FTZ R74, R76, R74 ;  /* 0x0000004a4c4a7221 */ /* 0x000fe40000010000 */
[--C-:B------:R-:W-:Y:S01]  /*199b0*/  FFMA.FTZ R16, R71, c[0x0][0x23c], -R110.reuse ;  /* 0x00008f0047107a23 */ /* 0x100fe2000001086e */
[C---:B------:R-:W-:Y:S01]  /*199c0*/  HMMA.16816.F32 R40, R52.reuse, R18, R40 ;  /* 0x000000123428723c */ /* 0x040fe20000001828 */
[----:B------:R-:W-:Y:S02]  /*199d0*/  FFMA.FTZ R17, R67, c[0x0][0x23c], -R110 ;  /* 0x00008f0043117a23 */ /* 0x000fe4000001086e */
        /* <DEDUP_REMOVED lines=30> */
[----:B------:R-:W-:Y:S01]  /*19bc0*/  LOP3.LUT P1, RZ, R236, 0x400, RZ, 0xc0, !PT ;  /* 0x00000400ecff7812 */ /* 0x000fe2000782c0ff */
[----:B------:R-:W-:-:S04]  /*19bd0*/  DEPBAR.LE SB0, 0x0 ;  /* 0x000080000000791a */ /* 0x000fc80000000000 */
[----:B------:R-:W-:Y:S01]  /*19be0*/  IADD3 R245, R36, -0x2, RZ ;  /* 0xfffffffe24f57810 */ /* 0x000fe20007ffe0ff */
[----:B------:R-:W-:Y:S07]  /*19bf0*/  BAR.SYNC.DEFER_BLOCKING 0x0 ;  /* 0x0000000000007b1d */ /* 0x000fee0000010000 */
[----:B------:R-:W-:Y:S05]  /*19c00*/  @!P1 BRA `(.L_x_2677) ;  /* 0x000003b000009947 */ /* 0x000fea0003800000 */
[----:B------:R-:W-:Y:S01]  /*19c10*/  IABS R3, c[0x0][0x2d0] ;  /* 0x0000b40000037a13 */ /* 0x000fe20000000000 */
[----:B------:R-:W-:-:S03]  /*19c20*/  IMAD.SHL.U32 R4, R245, 0x100, RZ ;  /* 0x00000100f5047824 */ /* 0x000fc600078e00ff */
[----:B------:R-:W1:Y:S02]  /*19c30*/  I2F.RP R12, R3 ;  /* 0x00000003000c7306 */ /* 0x000e640000209400 */
[C---:B------:R-:W-:Y:S02]  /*19c40*/  IADD3 R11, R4.reuse, 0x100, RZ ;  /* 0x00000100040b7810 */ /* 0x040fe40007ffe0ff */
[----:B------:R-:W-:Y:S02]  /*19c50*/  IABS R6, R4 ;  /* 0x0000000400067213 */ /* 0x000fe40000000000 */
[----:B------:R-:W-:Y:S02]  /*19c60*/  IABS R8, R11 ;  /* 0x0000000b00087213 */ /* 0x000fe40000000000 */
[----:B------:R-:W-:Y:S02]  /*19c70*/  LOP3.LUT R11, R11, c[0x0][0x2d0], RZ, 0x3c, !PT ;  /* 0x0000b4000b0b7a12 */ /* 0x000fe400078e3cff */
[----:B------:R-:W-:-:S02]  /*19c80*/  LOP3.LUT R4, R4, c[0x0][0x2d0], RZ, 0x3c, !PT ;  /* 0x0000b40004047a12 */ /* 0x000fc400078e3cff */
[----:B------:R-:W-:Y:S02]  /*19c90*/  ISETP.GE.AND P3, PT, R11, RZ, PT ;  /* 0x000000ff0b00720c */ /* 0x000fe40003f66270 */
        /* <DEDUP_REMOVED lines=50> */
.L_x_2677:
[----:B------:R-:W-:-:S05]  /*19fc0*/  IMAD.MOV.U32 R6, RZ, RZ, c[0x0][0x1a0] ;  /* 0x00006800ff067624 */ /* 0x000fca00078e00ff */
[----:B------:R-:W-:-:S04]  /*19fd0*/  LEA R6, -R6, RZ, 0x8 ;  /* 0x000000ff06067211 */ /* 0x000fc800078e41ff */
[----:B------:R-:W-:Y:S02]  /*19fe0*/  SHF.R.S32.HI R4, RZ, 0x1f, R6 ;  /* 0x0000001fff047819 */ /* 0x000fe40000011406 */
.L_x_2678:
[----:B------:R-:W-:Y:S01]  /*19ff0*/  ULDC.64 UR4, c[0x0][0x1a0] ;  /* 0x0000680000047ab9 */ /* 0x000fe20000000a00 */
[----:B------:R-:W-:Y:S01]  /*1a000*/  LEA R241, P0, R6, R241, 0x1 ;  /* 0x000000f106f17211 */ /* 0x000fe200078008ff */
[----:B------:R-:W-:Y:S01]  /*1a010*/  USHF.L.U32 UR9, UR4, 0x5, URZ ;  /* 0x0000000504097899 */ /* 0x000fe2000800063f */
[----:B------:R-:W-:Y:S01]  /*1a020*/  IMAD R200, R166, 0x2, R233 ;  /* 0x00000002a6c87824 */ /* 0x000fe200078e02e9 */
[----:B------:R-:W-:Y:S01]  /*1a030*/  UMOV UR8, 0x5 ;  /* 0x0000000500087882 */ /* 0x000fe20000000000 */
[----:B------:R-:W-:Y:S01]  /*1a040*/  LEA.HI.X R240, R6, R240, R4, 0x1, P0 ;  /* 0x000000f006f07211 */ /* 0x000fe200000f0c04 */
[----:B------:R-:W-:Y:S01]  /*1a050*/  USHF.L.U64.HI UR5, UR4, UR8, UR5 ;  /* 0x0000000804057299 */ /* 0x000fe20008010205 */
[----:B------:R-:W-:Y:S01]  /*1a060*/  IMAD.MOV.U32 R6, RZ, RZ, R241 ;  /* 0x000000ffff067224 */ /* 0x000fe200078e00f1 */
[----:B------:R-:W-:Y:S01]  /*1a070*/  IADD3 R4, P0, R241, UR9, RZ ;  /* 0x00000009f1047c10 */ /* 0x000fe2000ff1e0ff */
[----:B------:R-:W1:Y:S01]  /*1a080*/  S2R R3, SR_TID.X ;  /* 0x0000000000037919 */ /* 0x000e620000002100 */
[----:B------:R-:W-:Y:S01]  /*1a090*/  IMAD.MOV.U32 R7, RZ, RZ, R240 ;  /* 0x000000ffff077224 */ /* 0x000fe200078e00f0 */
[----:B------:R-:W-:-:S02]  /*1a0a0*/  IADD3 R184, R230, 0x2800, RZ ;  /* 0x00002800e6b87810 */ /* 0x000fc40007ffe0ff */
[----:B------:R-:W-:Y:S02]  /*1a0b0*/  IADD3.X R5, R240, UR5, RZ, P0, !PT ;  /* 0x00000005f0057c10 */ /* 0x000fe400087fe4ff */
[----:B------:R-:W-:Y:S01]  /*1a0c0*/  IADD3 R18, P0, R4, UR9, RZ ;  /* 0x0000000904127c10 */ /* 0x000fe2000ff1e0ff */
[----:B------:R-:W-:Y:S01]  /*1a0d0*/  @!PT LDS RZ, [RZ] ;  /* 0x00000000fffff984 */ /* 0x000fe20000000800 */
[----:B------:R-:W-:Y:S01]  /*1a0e0*/  @!PT LDS RZ, [RZ] ;  /* 0x00000000fffff984 */ /* 0x000fe20000000800 */
[----:B------:R-:W-:Y:S01]  /*1a0f0*/  @!PT LDS RZ, [RZ] ;  /* 0x00000000fffff984 */ /* 0x000fe20000000800 */
[----:B------:R2:W-:Y:S01]  /*1a100*/  LDGSTS.E.BYPASS.LTC128B.128 [R244+0xa000], [R6.64] ;  /* 0x0a00000006f47fae */ /* 0x0005e2000b901d46 */
[----:B------:R-:W-:Y:S02]  /*1a110*/  IADD3 R196, R230, 0x800, RZ ;  /* 0x00000800e6c47810 */ /* 0x000fe40007ffe0ff */
[----:B------:R-:W-:Y:S01]  /*1a120*/  IADD3.X R19, R5, UR5, RZ, P0, !PT ;  /* 0x0000000505137c10 */ /* 0x000fe200087fe4ff */
[----:B------:R3:W-:Y:S01]  /*1a130*/  LDGSTS.E.BYPASS.LTC128B.128 [R244+0xa800], [R4.64] ;  /* 0x0a80000004f47fae */ /* 0x0007e2000b901d46 */
[----:B------:R-:W-:Y:S02]  /*1a140*/  IADD3 R16, P0, R18, UR9, RZ ;  /* 0x0000000912107c10 */ /* 0x000fe4000ff1e0ff */
[----:B------:R-:W-:Y:S01]  /*1a150*/  IADD3 R188, R230, 0x2000, RZ ;  /* 0x00002000e6bc7810 */ /* 0x000fe20007ffe0ff */
[----:B------:R4:W-:Y:S01]  /*1a160*/  LDGSTS.E.BYPASS.LTC128B.128 [R244+0xb000], [R18.64] ;  /* 0x0b00000012f47fae */ /* 0x0009e2000b901d46 */
[----:B------:R-:W-:-:S02]  /*1a170*/  IADD3.X R17, R19, UR5, RZ, P0, !PT ;  /* 0x0000000513117c10 */ /* 0x000fc400087fe4ff */
[----:B------:R-:W-:Y:S02]  /*1a180*/  IADD3 R14, P0, R16, UR9, RZ ;  /* 0x00000009100e7c10 */ /* 0x000fe4000ff1e0ff */
[----:B------:R-:W-:Y:S01]  /*1a190*/  IADD3 R180, R230, 0x3000, RZ ;  /* 0x00003000e6b47810 */ /* 0x000fe20007ffe0ff */
[----:B------:R5:W-:Y:S01]  /*1a1a0*/  LDGSTS.E.BYPASS.LTC128B.128 [R244+0xb800], [R16.64] ;  /* 0x0b80000010f47fae */ /* 0x000be2000b901d46 */
[----:B------:R-:W-:Y:S02]  /*1a1b0*/  IADD3.X R15, R17, UR5, RZ, P0, !PT ;  /* 0x00000005110f7c10 */ /* 0x000fe400087fe4ff */
[----:B------:R-:W-:Y:S01]  /*1a1c0*/  IADD3 R12, P0, R14, UR9, RZ ;  /* 0x000000090e0c7c10 */ /* 0x000fe2000ff1e0ff */
[----:B-1----:R-:W-:Y:S02]  /*1a1d0*/  IMAD.SHL.U32 R3, R3, 0x2, RZ ;  /* 0x0000000203037824 */ /* 0x002fe400078e00ff */
[----:B------:R1:W-:Y:S01]  /*1a1e0*/  LDGSTS.E.BYPASS.LTC128B.128 [R244+0xc000], [R14.64] ;  /* 0x0c0000000ef47fae */ /* 0x0003e2000b901d46 */
[----:B------:R-:W-:-:S02]  /*1a1f0*/  IADD3.X R13, R15, UR5, RZ, P0, !PT ;  /* 0x000000050f0d7c10 */ /* 0x000fc400087fe4ff */
        /* <DEDUP_REMOVED lines=12> */
[----:B-----5:R-:W-:-:S03]  /*1a2c0*/  IADD3 R16, P0, R4, UR9, RZ ;  /* 0x0000000904107c10 */ /* 0x020fc6000ff1e0ff */
[----:B------:R5:W-:Y:S01]  /*1a2d0*/  LDGSTS.E.BYPASS.LTC128B.128 [R244+0xe800], [R4.64] ;  /* 0x0e80000004f47fae */ /* 0x000be2000b901d46 */
[----:B------:R-:W-:Y:S02]  /*1a2e0*/  IADD3.X R17, R5, UR5, RZ, P0, !PT ;  /* 0x0000000505117c10 */ /* 0x000fe400087fe4ff */
[----:B-1----:R-:W-:-:S03]  /*1a2f0*/  IADD3 R14, P0, R16, UR9, RZ ;  /* 0x00000009100e7c10 */ /* 0x002fc6000ff1e0ff */
[----:B------:R1:W-:Y:S01]  /*1a300*/  LDGSTS.E.BYPASS.LTC128B.128 [R244+0xf000], [R16.64] ;  /* 0x0f00000010f47fae */ /* 0x0003e2000b901d46 */
[----:B------:R-:W-:Y:S02]  /*1a310*/  IADD3.X R15, R17, UR5, RZ, P0, !PT ;  /* 0x00000005110f7c10 */ /* 0x000fe400087fe4ff */
[----:B----4-:R-:W-:-:S03]  /*1a320*/  IADD3 R10, P0, R14, UR9, RZ ;  /* 0x000000090e0a7c10 */ /* 0x010fc6000ff1e0ff */
[----:B------:R4:W-:Y:S01]  /*1a330*/  LDGSTS.E.BYPASS.LTC128B.128 [R244+0xf800], [R14.64] ;  /* 0x0f8000000ef47fae */ /* 0x0009e2000b901d46 */
[----:B------:R-:W-:Y:S02]  /*1a340*/  IADD3.X R11, R15, UR5, RZ, P0, !PT ;  /* 0x000000050f0b7c10 */ /* 0x000fe400087fe4ff */
[----:B--2---:R-:W-:-:S03]  /*1a350*/  IADD3 R8, P0, R10, UR9, RZ ;  /* 0x000000090a087c10 */ /* 0x004fc6000ff1e0ff */
[----:B------:R2:W-:Y:S01]  /*1a360*/  LDGSTS.E.BYPASS.LTC128B.128 [R244+0x10000], [R10.64] ;  /* 0x100000000af47fae */ /* 0x0005e2000b901d46 */
[----:B------:R-:W-:-:S05]  /*1a370*/  IADD3.X R9, R11, UR5, RZ, P0, !PT ;  /* 0x000000050b097c10 */ /* 0x000fca00087fe4ff */
[----:B------:R2:W-:Y:S01]  /*1a380*/  LDGSTS.E.BYPASS.LTC128B.128 [R244+0x10800], [R8.64] ;  /* 0x1080000008f47fae */ /* 0x0005e2000b901d46 */
[----:B-----5:R-:W-:-:S04]  /*1a390*/  IADD3 R4, P0, R8, UR9, RZ ;  /* 0x0000000908047c10 */ /* 0x020fc8000ff1e0ff */
[----:B------:R-:W-:Y:S02]  /*1a3a0*/  IADD3.X R5, R9, UR5, RZ, P0, !PT ;  /* 0x0000000509057c10 */ /* 0x000fe400087fe4ff */
[----:B---3--:R-:W-:-:S03]  /*1a3b0*/  IADD3 R6, P0, R4, UR9, RZ ;  /* 0x0000000904067c10 */ /* 0x008fc6000ff1e0ff */
[----:B------:R3:W-:Y:S01]  /*1a3c0*/  LDGSTS.E.BYPASS.LTC128B.128 [R244+0x11000], [R4.64] ;  /* 0x1100000004f47fae */ /* 0x0007e2000b901d46 */
[----:B------:R-:W-:Y:S02]  /*1a3d0*/  IADD3.X R7, R5, UR5, RZ, P0, !PT ;  /* 0x0000000505077c10 */ /* 0x000fe400087fe4ff */
[----:B------:R-:W-:-:S03]  /*1a3e0*/  ISETP.GE.AND P0, PT, R36, 0x3, PT ;  /* 0x000000032400780c */ /* 0x000fc60003f06270 */
[----:B------:R3:W-:Y:S04]  /*1a3f0*/  LDGSTS.E.BYPASS.LTC128B.128 [R244+0x11800], [R6.64] ;  /* 0x1180000006f47fae */ /* 0x0007e8000b901d46 */
[----:B------:R-:W-:Y:S04]  /*1a400*/  LDSM.16.M88.4 R208, [R233] ;  /* 0x00000000e9d0783b */ /* 0x000fe80000000200 */
[----:B------:R-:W5:Y:S04]  /*1a410*/  LDSM.16.M88.4 R88, [R232+0x2000] ;  /* 0x00200000e858783b */ /* 0x000f680000000200 */
[----:B------:R1:W-:Y:S04]  /*1a420*/  LDSM.16.M88.4 R204, [R192] ;  /* 0x00000000c0cc783b */ /* 0x0003e80000000200 */
[----:B------:R-:W5:Y:S04]  /*1a430*/  LDSM.16.M88.4 R64, [R232+0x3800] ;  /* 0x00380000e840783b */ /* 0x000f680000000200 */
[----:B------:R-:W-:Y:S04]  /*1a440*/  LDSM.16.M88.4 R56, [R232+0x4000] ;  /* 0x00400000e838783b */ /* 0x000fe80000000200 */
[----:B------:R-:W-:Y:S04]  /*1a450*/  LDSM.16.M88.4 R72, [R232+0x3000] ;  /* 0x00300000e848783b */ /* 0x000fe80000000200 */
[----:B---3--:R-:W3:Y:S04]  /*1a460*/  LDSM.16.M88.4 R4, [R164+0x2000] ;  /* 0x00200000a404783b */ /* 0x008ee80000000200 */
[----:B----4-:R-:W4:Y:S01]  /*1a470*/  LDSM.16.M88.4 R12, [R164+0x4000] ;  /* 0x00400000a40c783b */ /* 0x010f220000000200 */
[----:B-1----:R-:W-:-:S03]  /*1a480*/  IADD3 R192, R230, 0x1800, RZ ;  /* 0x00001800e6c07810 */ /* 0x002fc60007ffe0ff */
[----:B------:R-:W-:Y:S04]  /*1a490*/  LDSM.16.M88.4 R40, [R232+0x5000] ;  /* 0x00500000e828783b */ /* 0x000fe80000000200 */
[----:B------:R-:W-:Y:S04]  /*1a4a0*/  LDSM.16.M88.4 R80, [R232+0x2800] ;  /* 0x00280000e850783b */ /* 0x000fe80000000200 */
[----:B--2---:R-:W-:Y:S01]  /*1a4b0*/  LDSM.16.M88.4 R8, [R164+0x3000] ;  /* 0x00300000a408783b */ /* 0x004fe20000000200 */
[C---:B-----5:R-:W-:Y:S03]  /*1a4c0*/  HMMA.16816.F32 R92, R208.reuse, R88, RZ ;  /* 0x00000058d05c723c */ /* 0x060fe600000018ff */
        /* <DEDUP_REMOVED lines=8> */
[C---:B---3--:R-:W-:Y:S03]  /*1a550*/  HMMA.16816.F32 R92, R204.reuse, R4, R92 ;  /* 0x00000004cc5c723c */ /* 0x048fe6000000185c */
[----:B------:R-:W-:Y:S04]  /*1a560*/  LDSM.16.M88.4 R104, [R164+0x6000] ;  /* 0x00600000a468783b */ /* 0x000fe80000000200 */
[----:B------:R-:W-:Y:S01]  /*1a570*/  LDSM.16.M88.4 R100, [R164+0x7000] ;  /* 0x00700000a464783b */ /* 0x000fe20000000200 */
[----:B------:R-:W-:Y:S03]  /*1a580*/  HMMA.16816.F32 R88, R204, R6, R88 ;  /* 0x00000006cc58723c */ /* 0x000fe60000001858 */
[----:B------:R-:W1:Y:S04]  /*1a590*/  LDSM.16.M88.4 R4, [R164+0x3800] ;  /* 0x00380000a404783b */ /* 0x000e680000000200 */
[----:B------:R-:W-:Y:S01]  /*1a5a0*/  LDSM.16.M88.4 R108, [R164+0x5800] ;  /* 0x00580000a46c783b */ /* 0x000fe20000000200 */
[C---:B------:R-:W-:Y:S03]  /*1a5b0*/  HMMA.16816.F32 R64, R208.reuse, R66, RZ ;  /* 0x00000042d040723c */ /* 0x040fe600000018ff */
[----:B------:R-:W-:Y:S04]  /*1a5c0*/  LDSM.16.M88.4 R120, [R232+0x8800] ;  /* 0x00880000e878783b */ /* 0x000fe80000000200 */
[----:B------:R-:W-:Y:S01]  /*1a5d0*/  LDSM.16.M88.4 R112, [R232+0x9000] ;  /* 0x00900000e870783b */ /* 0x000fe20000000200 */
[C---:B------:R-:W-:Y:S03]  /*1a5e0*/  HMMA.16816.F32 R60, R208.reuse, R56, RZ ;  /* 0x00000038d03c723c */ /* 0x040fe600000018ff */
[----:B------:R-:W-:Y:S04]  /*1a5f0*/  LDSM.16.M88.4 R172, [R232+0x7800] ;  /* 0x00780000e8ac783b */ /* 0x000fe80000000200 */
[----:B------:R-:W-:Y:S01]  /*1a600*/  LDSM.16.M88.4 R200, [R200] ;  /* 0x00000000c8c8783b */ /* 0x000fe20000000200 */
[C---:B------:R-:W-:Y:S03]  /*1a610*/  HMMA.16816.F32 R56, R208.reuse, R58, RZ ;  /* 0x0000003ad038723c */ /* 0x040fe600000018ff */
[----:B------:R-:W-:Y:S04]  /*1a620*/  LDSM.16.M88.4 R184, [R184] ;  /* 0x00000000b8b8783b */ /* 0x000fe80000000200 */
[----:B------:R-:W-:Y:S01]  /*1a630*/  LDSM.16.M88.4 R196, [R196] ;  /* 0x00000000c4c4783b */ /* 0x000fe20000000200 */
[----:B------:R-:W-:Y:S03]  /*1a640*/  HMMA.16816.F32 R76, R208, R72, RZ ;  /* 0x00000048d04c723c */ /* 0x000fe600000018ff */
[----:B------:R-:W-:Y:S04]  /*1a650*/  LDSM.16.M88.4 R212, [R230] ;  /* 0x00000000e6d4783b */ /* 0x000fe80000000200 */
[----:B------:R-:W-:Y:S01]  /*1a660*/  LDSM.16.M88.4 R188, [R188] ;  /* 0x00000000bcbc783b */ /* 0x000fe20000000200 */
[C---:B----4-:R-:W-:Y:S03]  /*1a670*/  HMMA.16816.F32 R60, R204.reuse, R12, R60 ;  /* 0x0000000ccc3c723c */ /* 0x050fe6000000183c */
[----:B------:R-:W-:Y:S04]  /*1a680*/  LDSM.16.M88.4 R216, [R232+0x9800] ;  /* 0x00980000e8d8783b */ /* 0x000fe80000000200 */
[----:B------:R-:W-:Y:S01]  /*1a690*/  LDSM.16.M88.4 R180, [R180] ;  /* 0x00000000b4b4783b */ /* 0x000fe20000000200 */
[C---:B-1----:R-:W-:Y:S03]  /*1a6a0*/  HMMA.16816.F32 R68, R204.reuse, R4, R68 ;  /* 0x00000004cc44723c */ /* 0x042fe60000001844 */
[----:B------:R-:W-:Y:S04]  /*1a6b0*/  LDSM.16.M88.4 R192, [R192] ;  /* 0x00000000c0c0783b */ /* 0x000fe80000000200 */
[----:B------:R-:W-:Y:S01]  /*1a6c0*/  LDSM.16.M88.4 R220, [R224+0x2800] ;  /* 0x00280000e0dc783b */ /* 0x000fe20000000200 */
[----:B------:R-:W-:Y:S03]  /*1a6d0*/  HMMA.16816.F32 R64, R204, R6, R64 ;  /* 0x00000006cc40723c */ /* 0x000fe60000001840 */
[----:B------:R-:W1:Y:S04]  /*1a6e0*/  LDSM.16.M88.4 R4, [R164+0x5000] ;  /* 0x00500000a404783b */ /* 0x000e680000000200 */
[----:B------:R-:W0:Y:S01]  /*1a6f0*/  LDGDEPBAR ;  /* 0x00000000000079af */ /* 0x000e220000000000 */
[----:B------:R-:W-:Y:S08]  /*1a700*/  HMMA.16816.F32 R44, R208, R40, RZ ;  /* 0x00000028d02c723c */ /* 0x000ff000000018ff */
[----:B------:R-:W-:Y:S01]  /*1a710*/  HMMA.16816.F32 R56, R204, R14, R56 ;  /* 0x0000000ecc38723c */ /* 0x000fe20000001838 */
[----:B------:R-:W2:Y:S07]  /*1a720*/  LDSM.16.M88.4 R12, [R232+0x6800] ;  /* 0x00680000e80c783b */ /* 0x000eae0000000200 */
[C---:B------:R-:W-:Y:S08]  /*1a730*/  HMMA.16816.F32 R72, R208.reuse, R74, RZ ;  /* 0x0000004ad048723c */ /* 0x040ff000000018ff */
[C---:B------:R-:W-:Y:S08]  /*1a740*/  HMMA.16816.F32 R40, R208.reuse, R42, RZ ;  /* 0x0000002ad028723c */ /* 0x040ff000000018ff */
[C---:B------:R-:W-:Y:S08]  /*1a750*/  HMMA.16816.F32 R84, R208.reuse, R80, RZ ;  /* 0x00000050d054723c */ /* 0x040ff000000018ff */
[----:B------:R-:W-:Y:S08]  /*1a760*/  HMMA.16816.F32 R80, R208, R82, RZ ;  /* 0x00000052d050723c */ /* 0x000ff000000018ff */
[C---:B------:R-:W-:Y:S08]  /*1a770*/  HMMA.16816.F32 R76, R204.reuse, R8, R76 ;  /* 0x00000008cc4c723c */ /* 0x040ff0000000184c */
[C---:B------:R-:W-:Y:S01]  /*1a780*/  HMMA.16816.F32 R72, R204.reuse, R10, R72 ;  /* 0x0000000acc48723c */ /* 0x040fe20000001848 */
[----:B------:R-:W3:Y:S07]  /*1a790*/  LDSM.16.M88.4 R8, [R164+0x4800] ;  /* 0x00480000a408783b */ /* 0x000eee0000000200 */
[C---:B-1----:R-:W-:Y:S08]  /*1a7a0*/  HMMA.16816.F32 R44, R204.reuse, R4, R44 ;  /* 0x00000004cc2c723c */ /* 0x042ff0000000182c */
[C---:B------:R-:W-:Y:S01]  /*1a7b0*/  HMMA.16816.F32 R40, R204.reuse, R6, R40 ;  /* 0x00000006cc28723c */ /* 0x040fe20000001828 */
[----:B------:R-:W1:Y:S07]  /*1a7c0*/  LDSM.16.M88.4 R4, [R164+0x6800] ;  /* 0x00680000a404783b */ /* 0x000e6e0000000200 */
[C---:B------:R-:W-:Y:S08]  /*1a7d0*/  HMMA.16816.F32 R84, R204.reuse, R16, R84 ;  /* 0x00000010cc54723c */ /* 0x040ff00000001854 */
[----:B------:R-:W-:Y:S08]  /*1a7e0*/  HMMA.16816.F32 R80, R204, R18, R80 ;  /* 0x00000012cc50723c */ /* 0x000ff00000001850 */
[C---:B------:R-:W-:Y:S08]  /*1a7f0*/  HMMA.16816.F32 R52, R208.reuse, R48, RZ ;  /* 0x00000030d034723c */ /* 0x040ff000000018ff */
[C---:B--2---:R-:W-:Y:S08]  /*1a800*/  HMMA.16816.F32 R16, R208.reuse, R12, RZ ;  /* 0x0000000cd010723c */ /* 0x044ff000000018ff */
[C---:B------:R-:W-:Y:S08]  /*1a810*/  HMMA.16816.F32 R48, R208.reuse, R50, RZ ;  /* 0x00000032d030723c */ /* 0x040ff000000018ff */
[----:B------:R-:W-:Y:S08]  /*1a820*/  HMMA.16816.F32 R12, R208, R14, RZ ;  /* 0x0000000ed00c723c */ /* 0x000ff000000018ff */
[C---:B---3--:R-:W-:Y:S08]  /*1a830*/  HMMA.16816.F32 R52, R204.reuse, R8, R52 ;  /* 0x00000008cc34723c */ /* 0x048ff00000001834 */
[C---:B------:R-:W-:Y:S08]  /*1a840*/  HMMA.16816.F32 R48, R204.reuse, R10, R48 ;  /* 0x0000000acc30723c */ /* 0x040ff00000001830 */
[C---:B-1----:R-:W-:Y:S08]  /*1a850*/  HMMA.16816.F32 R16, R204.reuse, R4, R16 ;  /* 0x00000004cc10723c */ /* 0x042ff00000001810 */
[----:B------:R-:W-:Y:S08]  /*1a860*/  HMMA.16816.F32 R12, R204, R6, R12 ;  /* 0x00000006cc0c723c */ /* 0x000ff0000000180c */
[C---:B------:R-:W-:Y:S08]  /*1a870*/  HMMA.16816.F32 R8, R208.reuse, R96, RZ ;  /* 0x00000060d008723c */ /* 0x040ff000000018ff */
[C---:B------:R-:W-:Y:S01]  /*1a880*/  HMMA.16816.F32 R4, R208.reuse, R98, RZ ;  /* 0x00000062d004723c */ /* 0x040fe200000018ff */
[----:B------:R-:W1:Y:S07]  /*1a890*/  LDSM.16.M88.4 R96, [R164+0x8000] ;  /* 0x00800000a460783b */ /* 0x000e6e0000000200 */
[C---:B------:R-:W-:Y:S08]  /*1a8a0*/  HMMA.16816.F32 R24, R208.reuse, R20, RZ ;  /* 0x00000014d018723c */ /* 0x040ff000000018ff */
[C---:B------:R-:W-:Y:S08]  /*1a8b0*/  HMMA.16816.F32 R20, R208.reuse, R22, RZ ;  /* 0x00000016d014723c */ /* 0x040ff000000018ff */
[C---:B------:R-:W-:Y:S08]  /*1a8c0*/  HMMA.16816.F32 R168, R208.reuse, R128, RZ ;  /* 0x00000080d0a8723c */ /* 0x040ff000000018ff */
[C---:B------:R-:W-:Y:S08]  /*1a8d0*/  HMMA.16816.F32 R32, R208.reuse, R28, RZ ;  /* 0x0000001cd020723c */ /* 0x040ff000000018ff */
[C---:B------:R-:W-:Y:S08]  /*1a8e0*/  HMMA.16816.F32 R28, R208.reuse, R30, RZ ;  /* 0x0000001ed01c723c */ /* 0x040ff000000018ff */
[----:B------:R-:W-:Y:S08]  /*1a8f0*/  HMMA.16816.F32 R128, R208, R130, RZ ;  /* 0x00000082d080723c */ /* 0x000ff000000018ff */
[C---:B------:R-:W-:Y:S08]  /*1a900*/  HMMA.16816.F32 R24, R204.reuse, R104, R24 ;  /* 0x00000068cc18723c */ /* 0x040ff00000001818 */
[C---:B------:R-:W-:Y:S01]  /*1a910*/  HMMA.16816.F32 R20, R204.reuse, R106, R20 ;  /* 0x0000006acc14723c */ /* 0x040fe20000001814 */
[----:B------:R-:W2:Y:S07]  /*1a920*/  LDSM.16.M88.4 R104, [R164+0x8800] ;  /* 0x00880000a468783b */ /* 0x000eae0000000200 */
[C---:B------:R-:W-:Y:S08]  /*1a930*/  HMMA.16816.F32 R8, R204.reuse, R100, R8 ;  /* 0x00000064cc08723c */ /* 0x040ff00000001808 */
[C---:B------:R-:W-:Y:S01]  /*1a940*/  HMMA.16816.F32 R4, R204.reuse, R102, R4 ;  /* 0x00000066cc04723c */ /* 0x040fe20000001804 */
[----:B------:R-:W3:Y:S07]  /*1a950*/  LDSM.16.M88.4 R100, [R164+0x9000] ;  /* 0x00900000a464783b */ /* 0x000eee0000000200 */
[C---:B-1----:R-:W-:Y:S07]  /*1a960*/  HMMA.16816.F32 R168, R204.reuse, R96, R168 ;  /* 0x00000060cca8723c */ /* 0x042fee00000018a8 */
[C---:B------:R-:W-:Y:S01]  /*1a970*/  IADD3 R96, R230.reuse, 0x1000, RZ ;  /* 0x00001000e6607810 */ /* 0x040fe20007ffe0ff */
[C---:B------:R-:W-:Y:S08]  /*1a980*/  HMMA.16816.F32 R32, R204.reuse, R108, R32 ;  /* 0x0000006ccc20723c */ /* 0x040ff00000001820 */
[C---:B------:R-:W-:Y:S01]  /*1a990*/  HMMA.16816.F32 R28, R204.reuse, R110, R28 ;  /* 0x0000006ecc1c723c */ /* 0x040fe2000000181c */
[----:B------:R-:W1:Y:S07]  /*1a9a0*/  LDSM.16.M88.4 R108, [R164+0x7800] ;  /* 0x00780000a46c783b */ /* 0x000e6e0000000200 */
[----:B------:R-:W-:Y:S01]  /*1a9b0*/  HMMA.16816.F32 R128, R204, R98, R128 ;  /* 0x00000062cc80723c */ /* 0x000fe20000001880 */
[----:B------:R-:W4:Y:S07]  /*1a9c0*/  LDSM.16.M88.4 R96, [R96] ;  /* 0x000000006060783b */ /* 0x000f2e0000000200 */
[C---:B------:R-:W-:Y:S08]  /*1a9d0*/  HMMA.16816.F32 R124, R208.reuse, R120, RZ ;  /* 0x00000078d07c723c */ /* 0x040ff000000018ff */
[C---:B------:R-:W-:Y:S08]  /*1a9e0*/  HMMA.16816.F32 R116, R208.reuse, R112, RZ ;  /* 0x00000070d074723c */ /* 0x040ff000000018ff */
[C---:B------:R-:W-:Y:S08]  /*1a9f0*/  HMMA.16816.F32 R120, R208.reuse, R122, RZ ;  /* 0x0000007ad078723c */ /* 0x040ff000000018ff */
[C---:B------:R-:W-:Y:S08]  /*1aa00*/  HMMA.16816.F32 R112, R208.reuse, R114, RZ ;  /* 0x00000072d070723c */ /* 0x040ff000000018ff */
[C---:B------:R-:W-:Y:S08]  /*1aa10*/  HMMA.16816.F32 R176, R208.reuse, R172, RZ ;  /* 0x000000acd0b0723c */ /* 0x040ff000000018ff */
[----:B------:R-:W-:Y:S08]  /*1aa20*/  HMMA.16816.F32 R172, R208, R174, RZ ;  /* 0x000000aed0ac723c */ /* 0x000ff000000018ff */
[C---:B--2---:R-:W-:Y:S07]  /*1aa30*/  HMMA.16816.F32 R124, R204.reuse, R104, R124 ;  /* 0x00000068cc7c723c */ /* 0x044fee000000187c */
[C---:B------:R-:W-:Y:S01]  /*1aa40*/  IADD3 R104, R230.reuse, 0x4000, RZ ;  /* 0x00004000e6687810 */ /* 0x040fe20007ffe0ff */
[C---:B---3--:R-:W-:Y:S07]  /*1aa50*/  HMMA.16816.F32 R116, R204.reuse, R100, R116 ;  /* 0x00000064cc74723c */ /* 0x048fee0000001874 */
[C---:B------:R-:W-:Y:S01]  /*1aa60*/  IADD3 R100, R230.reuse, 0x4800, RZ ;  /* 0x00004800e6647810 */ /* 0x040fe20007ffe0ff */
[C---:B------:R-:W-:Y:S01]  /*1aa70*/  HMMA.16816.F32 R120, R204.reuse, R106, R120 ;  /* 0x0000006acc78723c */ /* 0x040fe20000001878 */
[----:B------:R-:W2:Y:S07]  /*1aa80*/  LDSM.16.M88.4 R104, [R104] ;  /* 0x000000006868783b */ /* 0x000eae0000000200 */
[C---:B------:R-:W-:Y:S01]  /*1aa90*/  HMMA.16816.F32 R112, R204.reuse, R102, R112 ;  /* 0x00000066cc70723c */ /* 0x040fe20000001870 */
[----:B------:R-:W3:Y:S07]  /*1aaa0*/  LDSM.16.M88.4 R100, [R100] ;  /* 0x000000006464783b */ /* 0x000eee0000000200 */
[----:B-1----:R-:W-:Y:S07]  /*1aab0*/  HMMA.16816.F32 R176, R204, R108, R176 ;  /* 0x0000006cccb0723c */ /* 0x002fee00000018b0 */
[C---:B------:R-:W-:Y:S01]  /*1aac0*/  IADD3 R108, R230.reuse, 0x3800, RZ ;  /* 0x00003800e66c7810 */ /* 0x040fe20007ffe0ff */
[----:B----4-:R-:W-:Y:S07]  /*1aad0*/  HMMA.16816.F32 R76, R200, R96, R76 ;  /* 0x00000060c84c723c */ /* 0x010fee000000184c */
[C---:B------:R-:W-:Y:S01]  /*1aae0*/  IADD3 R96, R230.reuse, 0x5000, RZ ;  /* 0x00005000e6607810 */ /* 0x040fe20007ffe0ff */
[----:B------:R-:W-:Y:S01]  /*1aaf0*/  HMMA.16816.F32 R172, R204, R110, R172 ;  /* 0x0000006eccac723c */ /* 0x000fe200000018ac */
[----:B------:R-:W1:Y:S07]  /*1ab00*/  LDSM.16.M88.4 R108, [R108] ;  /* 0x000000006c6c783b */ /* 0x000e6e0000000200 */
[C---:B------:R-:W-:Y:S01]  /*1ab10*/  HMMA.16816.F32 R72, R200.reuse, R98, R72 ;  /* 0x00000062c848723c */ /* 0x040fe20000001848 */
[----:B------:R-:W4:Y:S07]  /*1ab20*/  LDSM.16.M88.4 R96, [R96] ;  /* 0x000000006060783b */ /* 0x000f2e0000000200 */
[C---:B------:R-:W-:Y:S07]  /*1ab30*/  HMMA.16816.F32 R52, R200.reuse, R184, R52 ;  /* 0x000000b8c834723c */ /* 0x040fee0000001834 */
[C---:B------:R-:W-:Y:S01]  /*1ab40*/  IADD3 R184, R230.reuse, 0x7000, RZ ;  /* 0x00007000e6b87810 */ /* 0x040fe20007ffe0ff */
[C---:B------:R-:W-:Y:S07]  /*1ab50*/  HMMA.16816.F32 R84, R200.reuse, R196, R84 ;  /* 0x000000c4c854723c */ /* 0x040fee0000001854 */
[C---:B------:R-:W-:Y:S01]  /*1ab60*/  IADD3 R196, R230.reuse, 0x5800, RZ ;  /* 0x00005800e6c47810 */ /* 0x040fe20007ffe0ff */
[C---:B------:R-:W-:Y:S01]  /*1ab70*/  HMMA.16816.F32 R48, R200.reuse, R186, R48 ;  /* 0x000000bac830723c */ /* 0x040fe20000001830 */
[----:B------:R-:W5:Y:S07]  /*1ab80*/  LDSM.16.M88.4 R184, [R184] ;  /* 0x00000000b8b8783b */ /* 0x000f6e0000000200 */
[C---:B------:R-:W-:Y:S01]  /*1ab90*/  HMMA.16816.F32 R80, R200.reuse, R198, R80 ;  /* 0x000000c6c850723c */ /* 0x040fe20000001850 */
[----:B------:R-:W1:Y:S07]  /*1aba0*/  LDSM.16.M88.4 R196, [R196] ;  /* 0x00000000c4c4783b */ /* 0x000e6e0000000200 */
[C---:B------:R-:W-:Y:S08]  /*1abb0*/  HMMA.16816.F32 R92, R200.reuse, R212, R92 ;  /* 0x000000d4c85c723c */ /* 0x040ff0000000185c */
        /* <DEDUP_REMOVED lines=8> */
[C---:B------:R-:W-:Y:S07]  /*1ac40*/  HMMA.16816.F32 R60, R200.reuse, R188, R60 ;  /* 0x000000bcc83c723c */ /* 0x040fee000000183c */
[C---:B------:R-:W-:Y:S01]  /*1ac50*/  IADD3 R188, R230.reuse, 0x6800, RZ ;  /* 0x00006800e6bc7810 */ /* 0x040fe20007ffe0ff */
[C---:B------:R-:W-:Y:S05]  /*1ac60*/  HMMA.16816.F32 R56, R200.reuse, R190, R56 ;  /* 0x000000bec838723c */ /* 0x040fea0000001838 */
[----:B------:R-:W3:Y:S03]  /*1ac70*/  LDSM.16.M88.4 R188, [R188] ;  /* 0x00000000bcbc783b */ /* 0x000ee60000000200 */
[C---:B-1----:R-:W-:Y:S08]  /*1ac80*/  HMMA.16816.F32 R32, R200.reuse, R108, R32 ;  /* 0x0000006cc820723c */ /* 0x042ff00000001820 */
[----:B------:R-:W-:Y:S08]  /*1ac90*/  HMMA.16816.F32 R28, R200, R110, R28 ;  /* 0x0000006ec81c723c */ /* 0x000ff0000000181c */
[----:B------:R-:W-:Y:S08]  /*1aca0*/  HMMA.16816.F32 R108, R208, R216, RZ ;  /* 0x000000d8d06c723c */ /* 0x000ff000000018ff */
[C---:B----4-:R-:W-:Y:S08]  /*1acb0*/  HMMA.16816.F32 R8, R200.reuse, R96, R8 ;  /* 0x00000060c808723c */ /* 0x050ff00000001808 */
[C---:B------:R-:W-:Y:S01]  /*1acc0*/  HMMA.16816.F32 R4, R200.reuse, R98, R4 ;  /* 0x00000062c804723c */ /* 0x040fe20000001804 */
[----:B------:R-:W1:Y:S07]  /*1acd0*/  LDSM.16.M88.4 R96, [R224+0x1000] ;  /* 0x00100000e060783b */ /* 0x000e6e0000000200 */
[C---:B------:R-:W-:Y:S07]  /*1ace0*/  HMMA.16816.F32 R44, R200.reuse, R180, R44 ;  /* 0x000000b4c82c723c */ /* 0x040fee000000182c */
[C---:B------:R-:W-:Y:S01]  /*1acf0*/  IADD3 R180, R230.reuse, 0x7800, RZ ;  /* 0x00007800e6b47810 */ /* 0x040fe20007ffe0ff */
[C---:B------:R-:W-:Y:S07]  /*1ad00*/  HMMA.16816.F32 R68, R200.reuse, R192, R68 ;  /* 0x000000c0c844723c */ /* 0x040fee0000001844 */
[----:B------:R-:W-:Y:S01]  /*1ad10*/  IADD3 R192, R230, 0x6000, RZ ;  /* 0x00006000e6c07810 */ /* 0x000fe20007ffe0ff */
[C---:B------:R-:W-:Y:S01]  /*1ad20*/  HMMA.16816.F32 R40, R200.reuse, R182, R40 ;  /* 0x000000b6c828723c */ /* 0x040fe20000001828 */
[----:B------:R-:W4:Y:S07]  /*1ad30*/  LDSM.16.M88.4 R180, [R180] ;  /* 0x00000000b4b4783b */ /* 0x000f2e0000000200 */
[C---:B------:R-:W-:Y:S01]  /*1ad40*/  HMMA.16816.F32 R64, R200.reuse, R194, R64 ;  /* 0x000000c2c840723c */ /* 0x040fe20000001840 */
[----:B------:R-:W1:Y:S07]  /*1ad50*/  LDSM.16.M88.4 R192, [R192] ;  /* 0x00000000c0c0783b */ /* 0x000e6e0000000200 */
[C---:B-----5:R-:W-:Y:S08]  /*1ad60*/  HMMA.16816.F32 R116, R200.reuse, R184, R116 ;  /* 0x000000b8c874723c */ /* 0x060ff00000001874 */
[C---:B------:R-:W-:Y:S01]  /*1ad70*/  HMMA.16816.F32 R112, R200.reuse, R186, R112 ;  /* 0x000000bac870723c */ /* 0x040fe20000001870 */
[----:B------:R-:W5:Y:S07]  /*1ad80*/  LDSM.16.M88.4 R184, [R224] ;  /* 0x00000000e0b8783b */ /* 0x000f6e0000000200 */
[C---:B------:R-:W-:Y:S08]  /*1ad90*/  HMMA.16816.F32 R176, R200.reuse, R196, R176 ;  /* 0x000000c4c8b0723c */ /* 0x040ff000000018b0 */
[----:B------:R-:W-:Y:S01]  /*1ada0*/  HMMA.16816.F32 R172, R200, R198, R172 ;  /* 0x000000c6c8ac723c */ /* 0x000fe200000018ac */
[----:B------:R-:W1:Y:S07]  /*1adb0*/  LDSM.16.M88.4 R196, [R224+0x1800] ;  /* 0x00180000e0c4783b */ /* 0x000e6e0000000200 */
[----:B------:R-:W-:Y:S08]  /*1adc0*/  HMMA.16816.F32 R108, R204, R212, R108 ;  /* 0x000000d4cc6c723c */ /* 0x000ff0000000186c */
[C---:B--2---:R-:W-:Y:S08]  /*1add0*/  HMMA.16816.F32 R84, R104.reuse, R100, R84 ;  /* 0x000000646854723c */ /* 0x044ff00000001854 */
[----:B------:R-:W-:Y:S01]  /*1ade0*/  HMMA.16816.F32 R80, R104, R102, R80 ;  /* 0x000000666850723c */ /* 0x000fe20000001850 */
[----:B------:R-:W2:Y:S07]  /*1adf0*/  LDSM.16.M88.4 R100, [R224+0x2000] ;  /* 0x00200000e064783b */ /* 0x000eae0000000200 */
[C---:B---3--:R-:W-:Y:S08]  /*1ae00*/  HMMA.16816.F32 R124, R200.reuse, R188, R124 ;  /* 0x000000bcc87c723c */ /* 0x048ff0000000187c */
[----:B------:R-:W-:Y:S01]  /*1ae10*/  HMMA.16816.F32 R120, R200, R190, R120 ;  /* 0x000000bec878723c */ /* 0x000fe20000001878 */
[----:B------:R-:W3:Y:S07]  /*1ae20*/  LDSM.16.M88.4 R188, [R224+0x3800] ;  /* 0x00380000e0bc783b */ /* 0x000eee0000000200 */
[C---:B-1----:R-:W-:Y:S08]  /*1ae30*/  HMMA.16816.F32 R76, R104.reuse, R96, R76 ;  /* 0x00000060684c723c */ /* 0x042ff0000000184c */
[----:B------:R-:W-:Y:S01]  /*1ae40*/  HMMA.16816.F32 R72, R104, R98, R72 ;  /* 0x000000626848723c */ /* 0x000fe20000001848 */
[----:B------:R-:W1:Y:S07]  /*1ae50*/  LDSM.16.M88.4 R96, [R224+0x4000] ;  /* 0x00400000e060783b */ /* 0x000e6e0000000200 */
[C---:B----4-:R-:W-:Y:S07]  /*1ae60*/  HMMA.16816.F32 R108, R200.reuse, R180, R108 ;  /* 0x000000b4c86c723c */ /* 0x050fee000000186c */
[----:B------:R-:W-:Y:S01]  /*1ae70*/  IMAD.SHL.U32 R180, R245, 0x100, RZ ;  /* 0x00000100f5b47824 */ /* 0x000fe200078e00ff */
[----:B------:R-:W-:Y:S01]  /*1ae80*/  HMMA.16816.F32 R168, R200, R192, R168 ;  /* 0x000000c0c8a8723c */ /* 0x000fe200000018a8 */
[----:B------:R-:W-:-:S04]  /*1ae90*/  LOP3.LUT R181, R3, 0x6, RZ, 0xc0, !PT ;  /* 0x0000000603b57812 */ /* 0x000fc800078ec0ff */
[C-C-:B------:R-:W-:Y:S02]  /*1aea0*/  LOP3.LUT R37, R180.reuse, 0x10, R181.reuse, 0xfe, !PT ;  /* 0x00000010b4257812 */ /* 0x140fe400078efeb5 */
[----:B------:R-:W-:Y:S01]  /*1aeb0*/  LOP3.LUT R36, R180, 0x18, R181, 0xfe, !PT ;  /* 0x00000018b4247812 */ /* 0x000fe200078efeb5 */
[----:B------:R-:W-:Y:S01]  /*1aec0*/  HMMA.16816.F32 R128, R200, R194, R128 ;  /* 0x000000c2c880723c */ /* 0x000fe20000001880 */
[----:B------:R-:W4:Y:S01]  /*1aed0*/  LDSM.16.M88.4 R192, [R224+0x3000] ;  /* 0x00300000e0c0783b */ /* 0x000f220000000200 */
[C---:B------:R-:W-:Y:S02]  /*1aee0*/  ISETP.GE.AND P1, PT, R37.reuse, R165, PT ;  /* 0x000000a52500720c */ /* 0x040fe40003f26270 */
[----:B------:R-:W-:Y:S02]  /*1aef0*/  ISETP.GE.AND P3, PT, R37, R239, PT ;  /* 0x000000ef2500720c */ /* 0x000fe40003f66270 */
[C---:B------:R-:W-:Y:S02]  /*1af00*/  ISETP.GE.AND P6, PT, R36.reuse, R165, PT ;  /* 0x000000a52400720c */ /* 0x040fe40003fc6270 */
[----:B-----5:R-:W-:Y:S01]  /*1af10*/  HMMA.16816.F32 R88, R104, R186, R88 ;  /* 0x000000ba6858723c */ /* 0x020fe20000001858 */
[----:B------:R-:W-:-:S02]  /*1af20*/  ISETP.GE.AND P5, PT, R36, R239, PT ;  /* 0x000000ef2400720c */ /* 0x000fc40003fa6270 */
[----:B------:R-:W-:Y:S01]  /*1af30*/  LDSM.16.M88.4 R36, [R224+0x5800] ;  /* 0x00580000e024783b */ /* 0x000fe20000000200 */
[----:B------:R-:W-:Y:S02]  /*1af40*/  LOP3.LUT R3, R180, 0x8, R181, 0xfe, !PT ;  /* 0x00000008b4037812 */ /* 0x000fe400078efeb5 */
[----:B------:R-:W-:Y:S02]  /*1af50*/  FSEL R84, R84, -INF , !P1 ;  /* 0xff80000054547808 */ /* 0x000fe40004800000 */
[----:B------:R-:W-:Y:S01]  /*1af60*/  HMMA.16816.F32 R68, R104, R196, R68 ;  /* 0x000000c46844723c */ /* 0x000fe20000001844 */
[----:B------:R-:W-:Y:S02]  /*1af70*/  ISETP.GE.AND P2, PT, R3, R165, PT ;  /* 0x000000a50300720c */ /* 0x000fe40003f46270 */
[----:B------:R-:W-:Y:S02]  /*1af80*/  FSEL R246, R82, -INF , !P5 ;  /* 0xff80000052f67808 */ /* 0x000fe40006800000 */
[----:B------:R-:W-:-:S02]  /*1af90*/  FSEL R251, R86, -INF , !P3 ;  /* 0xff80000056fb7808 */ /* 0x000fc40005800000 */
[----:B------:R-:W-:Y:S01]  /*1afa0*/  FSEL R80, R80, -INF , !P6 ;  /* 0xff80000050507808 */ /* 0x000fe20007000000 */
[C---:B------:R-:W-:Y:S01]  /*1afb0*/  HMMA.16816.F32 R64, R104.reuse, R198, R64 ;  /* 0x000000c66840723c */ /* 0x040fe20000001840 */
[----:B------:R-:W5:Y:S07]  /*1afc0*/  LDSM.16.M88.4 R196, [R224+0x4800] ;  /* 0x00480000e0c4783b */ /* 0x000f6e0000000200 */
[----:B--2---:R-:W-:Y:S01]  /*1afd0*/  HMMA.16816.F32 R60, R104, R100, R60 ;  /* 0x00000064683c723c */ /* 0x004fe2000000183c */
[----:B------:R-:W-:-:S05]  /*1afe0*/  FSEL R88, R88, -INF , !P2 ;  /* 0xff80000058587808 */ /* 0x000fca0005000000 */
[----:B------:R2:W-:Y:S02]  /*1aff0*/  STL [R1+0xc], R88 ;  /* 0x00000c5801007387 */ /* 0x0005e40000100800 */
[C---:B------:R-:W-:Y:S02]  /*1b000*/  HMMA.16816.F32 R56, R104.reuse, R102, R56 ;  /* 0x000000666838723c */ /* 0x040fe40000001838 */
[----:B------:R-:W4:Y:S06]  /*1b010*/  LDSM.16.M88.4 R100, [R224+0x5000] ;  /* 0x00500000e064783b */ /* 0x000f2c0000000200 */
[C---:B---3--:R-:W-:Y:S07]  /*1b020*/  HMMA.16816.F32 R32, R104.reuse, R188, R32 ;  /* 0x000000bc6820723c */ /* 0x048fee0000001820 */
[----:B------:R-:W-:Y:S01]  /*1b030*/  P2R R189, PR, RZ, 0x1 ;  /* 0x00000001ffbd7803 */ /* 0x000fe20000000000 */
[----:B-1----:R-:W-:Y:S01]  /*1b040*/  HMMA.16816.F32 R24, R104, R96, R24 ;  /* 0x000000606818723c */ /* 0x002fe20000001818 */
[----:B------:R-:W-:-:S02]  /*1b050*/  ISETP.GE.AND P0, PT, R3, R239, PT ;  /* 0x000000ef0300720c */ /* 0x000fc40003f06270 */
[----:B------:R-:W-:Y:S02]  /*1b060*/  LOP3.LUT R3, R180, 0x20, R181, 0xfe, !PT ;  /* 0x00000020b4037812 */ /* 0x000fe400078efeb5 */
[----:B--2---:R-:W-:-:S03]  /*1b070*/  FSEL R88, R90, -INF , !P0 ;  /* 0xff8000005a587808 */ /* 0x004fc60004000000 */
[C---:B------:R-:W-:Y:S01]  /*1b080*/  HMMA.16816.F32 R20, R104.reuse, R98, R20 ;  /* 0x000000626814723c */ /* 0x040fe20000001814 */
[----:B------:R-:W1:Y:S01]  /*1b090*/  LDSM.16.M88.4 R96, [R224+0x6000] ;  /* 0x00600000e060783b */ /* 0x000e620000000200 */
[C---:B------:R-:W-:Y:S02]  /*1b0a0*/  ISETP.GE.AND P4, PT, R3.reuse, R165, PT ;  /* 0x000000a50300720c */ /* 0x040fe40003f86270 */
[----:B------:R-:W-:Y:S01]  /*1b0b0*/  ISETP.GE.AND P0, PT, R3, R239, PT ;  /* 0x000000ef0300720c */ /* 0x000fe20003f06270 */
[----:B------:R-:W-:Y:S01]  /*1b0c0*/  STL [R1+0x8], R88 ;  /* 0x0000085801007387 */ /* 0x000fe20000100800 */
[----:B------:R-:W-:Y:S02]  /*1b0d0*/  LOP3.LUT R3, R180, 0x28, R181, 0xfe, !PT ;  /* 0x00000028b4037812 */ /* 0x000fe400078efeb5 */
[----:B------:R-:W-:Y:S01]  /*1b0e0*/  HMMA.16816.F32 R52, R104, R220, R52 ;  /* 0x000000dc6834723c */ /* 0x000fe20000001834 */
[----:B------:R2:W-:Y:S01]  /*1b0f0*/  STL [R1+0x4], R84 ;  /* 0x0000045401007387 */ /* 0x0005e20000100800 */
[----:B------:R-:W-:-:S02]  /*1b100*/  ISETP.GE.AND P1, PT, R3, R165, PT ;  /* 0x000000a50300720c */ /* 0x000fc40003f26270 */
[----:B------:R-:W-:Y:S01]  /*1b110*/  ISETP.GE.AND P2, PT, R3, R239, PT ;  /* 0x000000ef0300720c */ /* 0x000fe20003f46270 */
[----:B------:R-:W-:Y:S01]  /*1b120*/  STL [R1], R80 ;  /* 0x0000005001007387 */ /* 0x000fe20000100800 */
[----:B------:R-:W-:Y:S02]  /*1b130*/  LOP3.LUT R3, R180, 0x40, R181, 0xfe, !PT ;  /* 0x00000040b4037812 */ /* 0x000fe400078efeb5 */
[C---:B------:R-:W-:Y:S01]  /*1b140*/  HMMA.16816.F32 R48, R104.reuse, R222, R48 ;  /* 0x000000de6830723c */ /* 0x040fe20000001830 */
[----:B------:R-:W-:Y:S02]  /*1b150*/  FSEL R220, R72, -INF , !P1 ;  /* 0xff80000048dc7808 */ /* 0x000fe40004800000 */
[----:B------:R-:W-:Y:S02]  /*1b160*/  FSEL R212, R74, -INF , !P2 ;  /* 0xff8000004ad47808 */ /* 0x000fe40005000000 */
[C---:B------:R-:W-:Y:S02]  /*1b170*/  ISETP.GE.AND P1, PT, R3.reuse, R165, PT ;  /* 0x000000a50300720c */ /* 0x040fe40003f26270 */
[----:B------:R-:W-:Y:S01]  /*1b180*/  FSEL R222, R76, -INF , !P4 ;  /* 0xff8000004cde7808 */ /* 0x000fe20006000000 */
[----:B----4-:R-:W-:Y:S01]  /*1b190*/  HMMA.16816.F32 R44, R104, R192, R44 ;  /* 0x000000c0682c723c */ /* 0x010fe2000000182c */
[----:B------:R-:W-:-:S02]  /*1b1a0*/  ISETP.GE.AND P2, PT, R3, R239, PT ;  /* 0x000000ef0300720c */ /* 0x000fc40003f46270 */
[C-C-:B------:R-:W-:Y:S02]  /*1b1b0*/  LOP3.LUT R76, R180.reuse, 0x38, R181.reuse, 0xfe, !PT ;  /* 0x00000038b44c7812 */ /* 0x140fe400078efeb5 */
[--C-:B------:R-:W-:Y:S02]  /*1b1c0*/  LOP3.LUT R3, R180, 0x48, R181.reuse, 0xfe, !PT ;  /* 0x00000048b4037812 */ /* 0x100fe400078efeb5 */
[----:B------:R-:W-:Y:S01]  /*1b1d0*/  FSEL R216, R78, -INF , !P0 ;  /* 0xff8000004ed87808 */ /* 0x000fe20004000000 */
[----:B------:R-:W-:Y:S01]  /*1b1e0*/  HMMA.16816.F32 R40, R104, R194, R40 ;  /* 0x000000c26828723c */ /* 0x000fe20000001828 */
[----:B------:R-:W-:Y:S02]  /*1b1f0*/  ISETP.GE.AND P3, PT, R76, R165, PT ;  /* 0x000000a54c00720c */ /* 0x000fe40003f66270 */
[----:B--2---:R-:W-:Y:S02]  /*1b200*/  LOP3.LUT R84, R180, 0x30, R181, 0xfe, !PT ;  /* 0x00000030b4547812 */ /* 0x004fe400078efeb5 */
[----:B------:R-:W-:-:S02]  /*1b210*/  ISETP.GE.AND P0, PT, R76, R239, PT ;  /* 0x000000ef4c00720c */ /* 0x000fc40003f06270 */
[C---:B------:R-:W-:Y:S01]  /*1b220*/  ISETP.GE.AND P5, PT, R84.reuse, R165, PT ;  /* 0x000000a55400720c */ /* 0x040fe20003fa6270 */
[C---:B-----5:R-:W-:Y:S01]  /*1b230*/  HMMA.16816.F32 R12, R104.reuse, R198, R12 ;  /* 0x000000c6680c723c */ /* 0x060fe2000000180c */
[----:B------:R-:W-:Y:S02]  /*1b240*/  ISETP.GE.AND P4, PT, R84, R239, PT ;  /* 0x000000ef5400720c */ /* 0x000fe40003f86270 */
[----:B------:R-:W-:Y:S02]  /*1b250*/  FSEL R192, R66, -INF , !P0 ;  /* 0xff80000042c07808 */ /* 0x000fe40004000000 */
[----:B------:R-:W-:Y:S02]  /*1b260*/  FSEL R194, R70, -INF , !P4 ;  /* 0xff80000046c27808 */ /* 0x000fe40006000000 */
[----:B------:R-:W-:Y:S01]  /*1b270*/  FSEL R198, R68, -INF , !P5 ;  /* 0xff80000044c67808 */ /* 0x000fe20006800000 */
[----:B------:R-:W-:Y:S01]  /*1b280*/  HMMA.16816.F32 R176, R104, R36, R176 ;  /* 0x0000002468b0723c */ /* 0x000fe200000018b0 */
[----:B------:R-:W-:-:S02]  /*1b290*/  ISETP.GE.AND P5, PT, R3, R165, PT ;  /* 0x000000a50300720c */ /* 0x000fc40003fa6270 */
[----:B------:R-:W-:Y:S02]  /*1b2a0*/  ISETP.GE.AND P4, PT, R3, R239, PT ;  /* 0x000000ef0300720c */ /* 0x000fe40003f86270 */
[C-C-:B------:R-:W-:Y:S02]  /*1b2b0*/  LOP3.LUT R68, R180.reuse, 0x50, R181.reuse, 0xfe, !PT ;  /* 0x00000050b4447812 */ /* 0x140fe400078efeb5 */
[C-C-:B------:R-:W-:Y:S01]  /*1b2c0*/  LOP3.LUT R36, R180.reuse, 0x60, R181.reuse, 0xfe, !PT ;  /* 0x00000060b4247812 */ /* 0x140fe200078efeb5 */
[----:B------:R-:W-:Y:S01]  /*1b2d0*/  HMMA.16816.F32 R16, R104, R196, R16 ;  /* 0x000000c46810723c */ /* 0x000fe20000001810 */
[----:B------:R-:W-:Y:S02]  /*1b2e0*/  LOP3.LUT R3, R180, 0x58, R181, 0xfe, !PT ;  /* 0x00000058b4037812 */ /* 0x000fe400078efeb5 */
[----:B------:R-:W-:Y:S02]  /*1b2f0*/  FSEL R188, R56, -INF , !P5 ;  /* 0xff80000038bc7808 */ /* 0x000fe40006800000 */
[----:B------:R-:W-:-:S02]  /*1b300*/  FSEL R186, R58, -INF , !P4 ;  /* 0xff8000003aba7808 */ /* 0x000fc40006000000 */
[----:B------:R-:W-:Y:S01]  /*1b310*/  FSEL R196, R64, -INF , !P3 ;  /* 0xff80000040c47808 */ /* 0x000fe20005800000 */
[C---:B------:R-:W-:Y:S01]  /*1b320*/  HMMA.16816.F32 R28, R104.reuse, R190, R28 ;  /* 0x000000be681c723c */ /* 0x040fe2000000181c */
[C---:B------:R-:W-:Y:S02]  /*1b330*/  ISETP.GE.AND P3, PT, R68.reuse, R165, PT ;  /* 0x000000a54400720c */ /* 0x040fe40003f66270 */
[----:B------:R-:W-:Y:S02]  /*1b340*/  ISETP.GE.AND P0, PT, R68, R239, PT ;  /* 0x000000ef4400720c */ /* 0x000fe40003f06270 */
[C---:B------:R-:W-:Y:S02]  /*1b350*/  ISETP.GE.AND P5, PT, R36.reuse, R165, PT ;  /* 0x000000a52400720c */ /* 0x040fe40003fa6270 */
[----:B------:R-:W-:Y:S01]  /*1b360*/  ISETP.GE.AND P4, PT, R36, R239, PT ;  /* 0x000000ef2400720c */ /* 0x000fe20003f86270 */
[----:B------:R-:W-:Y:S01]  /*1b370*/  HMMA.16816.F32 R8, R104, R100, R8 ;  /* 0x000000646808723c */ /* 0x000fe20000001808 */
[----:B------:R-:W-:-:S02]  /*1b380*/  LOP3.LUT R36, R180, 0x68, R181, 0xfe, !PT ;  /* 0x00000068b4247812 */ /* 0x000fc400078efeb5 */
[----:B------:R-:W-:Y:S02]  /*1b390*/  FSEL R190, R60, -INF , !P1 ;  /* 0xff8000003cbe7808 */ /* 0x000fe40004800000 */
[----:B------:R-:W-:Y:S02]  /*1b3a0*/  FSEL R187, R62, -INF , !P2 ;  /* 0xff8000003ebb7808 */ /* 0x000fe40005000000 */
[C---:B------:R-:W-:Y:S01]  /*1b3b0*/  ISETP.GE.AND P1, PT, R3.reuse, R165, PT ;  /* 0x000000a50300720c */ /* 0x040fe20003f26270 */
[----:B------:R-:W-:Y:S01]  /*1b3c0*/  HMMA.16816.F32 R4, R104, R102, R4 ;  /* 0x000000666804723c */ /* 0x000fe20000001804 */
[----:B------:R-:W-:Y:S01]  /*1b3d0*/  ISETP.GE.AND P2, PT, R3, R239, PT ;  /* 0x000000ef0300720c */ /* 0x000fe20003f46270 */
[----:B------:R-:W2:Y:S01]  /*1b3e0*/  LDSM.16.M88.4 R100, [R224+0x6800] ;  /* 0x00680000e064783b */ /* 0x000ea20000000200 */
[----:B------:R-:W-:Y:S02]  /*1b3f0*/  FSEL R3, R52, -INF , !P3 ;  /* 0xff80000034037808 */ /* 0x000fe40005800000 */
[----:B------:R-:W-:-:S02]  /*1b400*/  FSEL R54, R54, -INF , !P0 ;  /* 0xff80000036367808 */ /* 0x000fc40004000000 */
[C---:B------:R-:W-:Y:S01]  /*1b410*/  ISETP.GE.AND P3, PT, R36.reuse, R165, PT ;  /* 0x000000a52400720c */ /* 0x040fe20003f66270 */
[C---:B------:R-:W-:Y:S01]  /*1b420*/  HMMA.16816.F32 R172, R104.reuse, R38, R172 ;  /* 0x0000002668ac723c */ /* 0x040fe200000018ac */
[----:B------:R-:W-:Y:S02]  /*1b430*/  ISETP.GE.AND P0, PT, R36, R239, PT ;  /* 0x000000ef2400720c */ /* 0x000fe40003f06270 */
[C-C-:B------:R-:W-:Y:S02]  /*1b440*/  LOP3.LUT R37, R180.reuse, 0x70, R181.reuse, 0xfe, !PT ;  /* 0x00000070b4257812 */ /* 0x140fe400078efeb5 */
[----:B------:R-:W-:Y:S02]  /*1b450*/  LOP3.LUT R36, R180, 0x78, R181, 0xfe, !PT ;  /* 0x00000078b4247812 */ /* 0x000fe400078efeb5 */
        /* <DEDUP_REMOVED lines=11> */
[----:B------:R-:W3:Y:S01]  /*1b510*/  LDSM.16.M88.4 R36, [R224+0x7000] ;  /* 0x00700000e024783b */ /* 0x000ee20000000200 */
[----:B------:R-:W-:Y:S01]  /*1b520*/  LOP3.LUT R44, R180, 0x80, R181, 0xfe, !PT ;  /* 0x00000080b42c7812 */ /* 0x000fe200078efeb5 */
[----:B------:R-:W-:Y:S01]  /*1b530*/  HMMA.16816.F32 R92, R104, R184, R92 ;  /* 0x000000b8685c723c */ /* 0x000fe2000000185c */
[----:B------:R-:W-:Y:S01]  /*1b540*/  FSEL R66, R40, -INF , !P3 ;  /* 0xff80000028427808 */ /* 0x000fe20005800000 */
[----:B------:R-:W-:-:S04]  /*1b550*/  DEPBAR.LE SB0, 0x0 ;  /* 0x000080000000791a */ /* 0x000fc80000000000 */
[--C-:B------:R-:W-:Y:S02]  /*1b560*/  LOP3.LUT R40, R180, 0x90, R181.reuse, 0xfe, !PT ;  /* 0x00000090b4287812 */ /* 0x100fe400078efeb5 */
[-C--:B------:R-:W-:Y:S01]  /*1b570*/  ISETP.GE.AND P3, PT, R44, R165.reuse, PT ;  /* 0x000000a52c00720c */ /* 0x080fe20003f66270 */
[C---:B--2---:R-:W-:Y:S01]  /*1b580*/  HMMA.16816.F32 R124, R104.reuse, R100, R124 ;  /* 0x00000064687c723c */ /* 0x044fe2000000187c */
[----:B------:R-:W-:Y:S02]  /*1b590*/  FSEL R70, R32, -INF , !P1 ;  /* 0xff80000020467808 */ /* 0x000fe40004800000 */
[----:B------:R-:W-:Y:S02]  /*1b5a0*/  FSEL R74, R28, -INF , !P5 ;  /* 0xff8000001c4a7808 */ /* 0x000fe40006800000 */
[----:B------:R-:W-:Y:S02]  /*1b5b0*/  LOP3.LUT R32, R180, 0x88, R181, 0xfe, !PT ;  /* 0x00000088b4207812 */ /* 0x000fe400078efeb5 */
[----:B------:R-:W-:Y:S01]  /*1b5c0*/  ISETP.GE.AND P5, PT, R40, R165, PT ;  /* 0x000000a52800720c */ /* 0x000fe20003fa6270 */
[----:B------:R-:W-:Y:S01]  /*1b5d0*/  HMMA.16816.F32 R120, R104, R102, R120 ;  /* 0x000000666878723c */ /* 0x000fe20000001878 */
[----:B------:R-:W-:-:S02]  /*1b5e0*/  FSEL R68, R42, -INF , !P0 ;  /* 0xff8000002a447808 */ /* 0x000fc40004000000 */
[----:B------:R-:W-:Y:S02]  /*1b5f0*/  ISETP.GE.AND P0, PT, R44, R239, PT ;  /* 0x000000ef2c00720c */ /* 0x000fe40003f06270 */
[----:B------:R-:W-:Y:S02]  /*1b600*/  FSEL R78, R24, -INF , !P3 ;  /* 0xff800000184e7808 */ /* 0x000fe40005800000 */
[----:B------:R-:W-:Y:S01]  /*1b610*/  ISETP.GE.AND P1, PT, R32, R165, PT ;  /* 0x000000a52000720c */ /* 0x000fe20003f26270 */
[----:B------:R-:W-:Y:S01]  /*1b620*/  HMMA.16816.F32 R208, R208, R218, RZ ;  /* 0x000000dad0d0723c */ /* 0x000fe200000018ff */
[--C-:B------:R-:W-:Y:S02]  /*1b630*/  LOP3.LUT R24, R180, 0x98, R181.reuse, 0xfe, !PT ;  /* 0x00000098b4187812 */ /* 0x100fe400078efeb5 */
[----:B------:R-:W-:Y:S02]  /*1b640*/  FSEL R86, R16, -INF , !P5 ;  /* 0xff80000010567808 */ /* 0x000fe40006800000 */
[----:B------:R-:W-:-:S02]  /*1b650*/  LOP3.LUT R28, R180, 0xa0, R181, 0xfe, !PT ;  /* 0x000000a0b41c7812 */ /* 0x000fc400078efeb5 */
[----:B------:R-:W-:Y:S01]  /*1b660*/  LOP3.LUT R16, R180, 0xa8, R181, 0xfe, !PT ;  /* 0x000000a8b4107812 */ /* 0x000fe200078efeb5 */
[C---:B-1----:R-:W-:Y:S01]  /*1b670*/  HMMA.16816.F32 R108, R104.reuse, R96, R108 ;  /* 0x00000060686c723c */ /* 0x042fe2000000186c */
[----:B------:R-:W-:Y:S02]  /*1b680*/  FSEL R72, R34, -INF , !P2 ;  /* 0xff80000022487808 */ /* 0x000fe40005000000 */
[----:B------:R-:W-:Y:S02]  /*1b690*/  FSEL R80, R26, -INF , !P0 ;  /* 0xff8000001a507808 */ /* 0x000fe40004000000 */
[----:B------:R-:W-:Y:S02]  /*1b6a0*/  ISETP.GE.AND P2, PT, R32, R239, PT ;  /* 0x000000ef2000720c */ /* 0x000fe40003f46270 */
[----:B------:R-:W-:Y:S01]  /*1b6b0*/  FSEL R76, R30, -INF , !P4 ;  /* 0xff8000001e4c7808 */ /* 0x000fe20006000000 */
[----:B---3--:R-:W-:Y:S01]  /*1b6c0*/  HMMA.16816.F32 R116, R104, R36, R116 ;  /* 0x000000246874723c */ /* 0x008fe20000001874 */
[----:B------:R-:W-:-:S02]  /*1b6d0*/  ISETP.GE.AND P3, PT, R24, R165, PT ;  /* 0x000000a51800720c */ /* 0x000fc40003f66270 */
[----:B------:R-:W-:Y:S02]  /*1b6e0*/  FSEL R82, R20, -INF , !P1 ;  /* 0xff80000014527808 */ /* 0x000fe40004800000 */
[-C--:B------:R-:W-:Y:S02]  /*1b6f0*/  ISETP.GE.AND P0, PT, R24, R239.reuse, PT ;  /* 0x000000ef1800720c */ /* 0x080fe40003f06270 */
[----:B------:R-:W-:Y:S01]  /*1b700*/  ISETP.GE.AND P4, PT, R40, R239, PT ;  /* 0x000000ef2800720c */ /* 0x000fe20003f86270 */
[----:B------:R-:W-:Y:S01]  /*1b710*/  HMMA.16816.F32 R112, R104, R38, R112 ;  /* 0x000000266870723c */ /* 0x000fe20000001870 */
[-C--:B------:R-:W-:Y:S02]  /*1b720*/  ISETP.GE.AND P1, PT, R28, R165.reuse, PT ;  /* 0x000000a51c00720c */ /* 0x080fe40003f26270 */
[----:B------:R-:W-:Y:S01]  /*1b730*/  LOP3.LUT R20, R180, 0xb0, R181, 0xfe, !PT ;  /* 0x000000b0b4147812 */ /* 0x000fe200078efeb5 */
[----:B------:R-:W-:Y:S01]  /*1b740*/  BAR.SYNC.DEFER_BLOCKING 0x0 ;  /* 0x0000000000007b1d */ /* 0x000fe20000010000 */
[----:B------:R-:W-:-:S02]  /*1b750*/  ISETP.GE.AND P5, PT, R16, R165, PT ;  /* 0x000000a51000720c */ /* 0x000fc40003fa6270 */
[----:B------:R-:W-:Y:S01]  /*1b760*/  FSEL R84, R22, -INF , !P2 ;  /* 0xff80000016547808 */ /* 0x000fe20005000000 */
[----:B------:R-:W-:Y:S01]  /*1b770*/  HMMA.16816.F32 R208, R204, R214, R208 ;  /* 0x000000d6ccd0723c */ /* 0x000fe200000018d0 */
[----:B------:R-:W-:Y:S02]  /*1b780*/  FSEL R90, R12, -INF , !P3 ;  /* 0xff8000000c5a7808 */ /* 0x000fe40005800000 */
[----:B------:R-:W-:Y:S02]  /*1b790*/  FSEL R100, R14, -INF , !P0 ;  /* 0xff8000000e647808 */ /* 0x000fe40004000000 */
[----:B------:R-:W-:Y:S02]  /*1b7a0*/  ISETP.GE.AND P2, PT, R28, R239, PT ;  /* 0x000000ef1c00720c */ /* 0x000fe40003f46270 */
[----:B------:R-:W-:Y:S02]  /*1b7b0*/  FSEL R88, R18, -INF , !P4 ;  /* 0xff80000012587808 */ /* 0x000fe40006000000 */
[----:B------:R-:W-:-:S02]  /*1b7c0*/  ISETP.GE.AND P3, PT, R20, R165, PT ;  /* 0x000000a51400720c */ /* 0x000fc40003f66270 */
[----:B------:R-:W-:Y:S02]  /*1b7d0*/  FSEL R101, R8, -INF , !P1 ;  /* 0xff80000008657808 */ /* 0x000fe40004800000 */
[-C--:B------:R-:W-:Y:S02]  /*1b7e0*/  ISETP.GE.AND P0, PT, R20, R239.reuse, PT ;  /* 0x000000ef1400720c */ /* 0x080fe40003f06270 */
[----:B------:R-:W-:Y:S02]  /*1b7f0*/  FSEL R103, R4, -INF , !P5 ;  /* 0xff80000004677808 */ /* 0x000fe40006800000 */
[----:B------:R-:W-:Y:S02]  /*1b800*/  ISETP.GE.AND P4, PT, R16, R239, PT ;  /* 0x000000ef1000720c */ /* 0x000fe40003f86270 */
[C-C-:B------:R-:W-:Y:S02]  /*1b810*/  LOP3.LUT R8, R180.reuse, 0xb8, R181.reuse, 0xfe, !PT ;  /* 0x000000b8b4087812 */ /* 0x140fe400078efeb5 */
[----:B------:R-:W-:-:S02]  /*1b820*/  LOP3.LUT R12, R180, 0xc0, R181, 0xfe, !PT ;  /* 0x000000c0b40c7812 */ /* 0x000fc400078efeb5 */
[----:B------:R-:W-:Y:S01]  /*1b830*/  LOP3.LUT R4, R180, 0xc8, R181, 0xfe, !PT ;  /* 0x000000c8b4047812 */ /* 0x000fe200078efeb5 */
[----:B------:R-:W-:Y:S01]  /*1b840*/  HMMA.16816.F32 R208, R200, R182, R208 ;  /* 0x000000b6c8d0723c */ /* 0x000fe200000018d0 */
[----:B------:R-:W-:Y:S02]  /*1b850*/  FSEL R102, R10, -INF , !P2 ;  /* 0xff8000000a667808 */ /* 0x000fe40005000000 */
[----:B------:R-:W-:Y:S02]  /*1b860*/  FSEL R176, R176, -INF , !P3 ;  /* 0xff800000b0b07808 */ /* 0x000fe40005800000 */
[----:B------:R-:W-:Y:S02]  /*1b870*/  FSEL R178, R178, -INF , !P0 ;  /* 0xff800000b2b27808 */ /* 0x000fe40004000000 */
[C---:B------:R-:W-:Y:S02]  /*1b880*/  ISETP.GE.AND P1, PT, R8.reuse, R165, PT ;  /* 0x000000a50800720c */ /* 0x040fe40003f26270 */
[----:B------:R-:W-:-:S02]  /*1b890*/  ISETP.GE.AND P2, PT, R8, R239, PT ;  /* 0x000000ef0800720c */ /* 0x000fc40003f46270 */
[----:B------:R-:W-:Y:S02]  /*1b8a0*/  FSEL R164, R6, -INF , !P4 ;  /* 0xff80000006a47808 */ /* 0x000fe40006000000 */
[-C--:B------:R-:W-:Y:S02]  /*1b8b0*/  ISETP.GE.AND P5, PT, R12, R165.reuse, PT ;  /* 0x000000a50c00720c */ /* 0x080fe40003fa6270 */
[C---:B------:R-:W-:Y:S02]  /*1b8c0*/  ISETP.GE.AND P3, PT, R4.reuse, R165, PT ;  /* 0x000000a50400720c */ /* 0x040fe40003f66270 */
[----:B------:R-:W-:Y:S02]  /*1b8d0*/  ISETP.GE.AND P0, PT, R4, R239, PT ;  /* 0x000000ef0400720c */ /* 0x000fe40003f06270 */
[C-C-:B------:R-:W-:Y:S02]  /*1b8e0*/  LOP3.LUT R6, R180.reuse, 0xd0, R181.reuse, 0xfe, !PT ;  /* 0x000000d0b4067812 */ /* 0x140fe400078efeb5 */
[----:B------:R-:W-:-:S02]  /*1b8f0*/  LOP3.LUT R4, R180, 0xd8, R181, 0xfe, !PT ;  /* 0x000000d8b4047812 */ /* 0x000fc400078efeb5 */
[----:B------:R-:W-:Y:S01]  /*1b900*/  FSEL R172, R172, -INF , !P1 ;  /* 0xff800000acac7808 */ /* 0x000fe20004800000 */
[----:B------:R-:W-:Y:S01]  /*1b910*/  HMMA.16816.F32 R208, R104, R98, R208 ;  /* 0x0000006268d0723c */ /* 0x000fe200000018d0 */
[----:B------:R-:W-:Y:S02]  /*1b920*/  FSEL R174, R174, -INF , !P2 ;  /* 0xff800000aeae7808 */ /* 0x000fe40005000000 */
[----:B------:R-:W-:Y:S02]  /*1b930*/  FSEL R168, R168, -INF , !P5 ;  /* 0xff800000a8a87808 */ /* 0x000fe40006800000 */
[----:B------:R-:W-:Y:S02]  /*1b940*/  FSEL R97, R128, -INF , !P3 ;  /* 0xff80000080617808 */ /* 0x000fe40005800000 */
[----:B------:R-:W-:Y:S02]  /*1b950*/  ISETP.GE.AND P4, PT, R12, R239, PT ;  /* 0x000000ef0c00720c */ /* 0x000fe40003f86270 */
        /* <DEDUP_REMOVED lines=13> */
[----:B------:R-:W-:Y:S02]  /*1ba30*/  LOP3.LUT R10, R180, R181, RZ, 0xfc, !PT ;  /* 0x000000b5b40a7212 */ /* 0x000fe400078efcff */
        /* <DEDUP_REMOVED lines=10> */
[----:B------:R-:W-:-:S02]  /*1bae0*/  ISETP.GE.AND P1, PT, R4, R165, PT ;  /* 0x000000a50400720c */ /* 0x000fc40003f26270 */
[----:B------:R-:W-:Y:S02]  /*1baf0*/  ISETP.GE.AND P0, PT, R4, R239, PT ;  /* 0x000000ef0400720c */ /* 0x000fe40003f06270 */
[----:B------:R-:W-:Y:S02]  /*1bb00*/  FSEL R112, R112, -INF , !P2 ;  /* 0xff80000070707808 */ /* 0x000fe40005000000 */
[----:B------:R-:W-:Y:S02]  /*1bb10*/  FSEL R108, R108, -INF , !P3 ;  /* 0xff8000006c6c7808 */ /* 0x000fe40005800000 */
[----:B------:R-:W-:Y:S02]  /*1bb20*/  IADD3 R4, R10, 0x11, RZ ;  /* 0x000000110a047810 */ /* 0x000fe40007ffe0ff */
[C---:B------:R-:W-:Y:S02]  /*1bb30*/  ISETP.GE.AND P3, PT, R6.reuse, R165, PT ;  /* 0x000000a50600720c */ /* 0x040fe40003f66270 */
[----:B------:R-:W-:-:S02]  /*1bb40*/  ISETP.GE.AND P2, PT, R6, R239, PT ;  /* 0x000000ef0600720c */ /* 0x000fc40003f46270 */
[----:B------:R-:W-:Y:S02]  /*1bb50*/  IADD3 R14, R10, 0x19, RZ ;  /* 0x000000190a0e7810 */ /* 0x000fe40007ffe0ff */
[----:B------:R-:W-:Y:S02]  /*1bb60*/  FSEL R12, R93, -INF , !P1 ;  /* 0xff8000005d0c7808 */ /* 0x000fe40004800000 */
[----:B------:R-:W-:Y:S02]  /*1bb70*/  FSEL R6, R95, -INF , !P0 ;  /* 0xff8000005f067808 */ /* 0x000fe40004000000 */
[C---:B------:R-:W-:Y:S02]  /*1bb80*/  ISETP.GE.AND P1, PT, R4.reuse, R165, PT ;  /* 0x000000a50400720c */ /* 0x040fe40003f26270 */
[----:B------:R-:W-:Y:S02]  /*1bb90*/  ISETP.GE.AND P0, PT, R4, R239, PT ;  /* 0x000000ef0400720c */ /* 0x000fe40003f06270 */
[----:B------:R-:W-:-:S02]  /*1bba0*/  FSEL R8, R89, -INF , !P3 ;  /* 0xff80000059087808 */ /* 0x000fc40005800000 */
[----:B------:R-:W-:Y:S02]  /*1bbb0*/  FSEL R4, R91, -INF , !P2 ;  /* 0xff8000005b047808 */ /* 0x000fe40005000000 */
        /* <DEDUP_REMOVED lines=64> */
[----:B------:R-:W-:-:S02]  /*1bfc0*/  ISETP.NE.AND P4, PT, R189, RZ, PT ;  /* 0x000000ffbd00720c */ /* 0x000fc40003f85270 */
        /* <DEDUP_REMOVED lines=28> */
[----:B------:R-:W-:Y:S02]  /*1c190*/  FSEL R75, R13, -INF , !P3 ;  /* 0xff8000000d4b7808 */ /* 0x000fe40005800000 */
[----:B------:R-:W-:-:S02]  /*1c1a0*/  ISETP.GE.AND P0, PT, R16, R239, PT ;  /* 0x000000ef1000720c */ /* 0x000fc40003f06270 */
[----:B------:R-:W-:Y:S02]  /*1c1b0*/  IADD3 R13, R10, 0xb1, RZ ;  /* 0x000000b10a0d7810 */ /* 0x000fe40007ffe0ff */
[C---:B------:R-:W-:Y:S02]  /*1c1c0*/  ISETP.GE.AND P3, PT, R14.reuse, R165, PT ;  /* 0x000000a50e00720c */ /* 0x040fe40003f66270 */
[----:B------:R-:W-:Y:S02]  /*1c1d0*/  FSEL R77, R15, -INF , !P2 ;  /* 0xff8000000f4d7808 */ /* 0x000fe40005000000 */
[----:B------:R-:W-:Y:S02]  /*1c1e0*/  FSEL R79, R9, -INF , !P1 ;  /* 0xff800000094f7808 */ /* 0x000fe40004800000 */
[----:B------:R-:W-:Y:S02]  /*1c1f0*/  FSEL R81, R11, -INF , !P0 ;  /* 0xff8000000b517808 */ /* 0x000fe40004000000 */
[----:B------:R-:W-:-:S02]  /*1c200*/  ISETP.GE.AND P2, PT, R14, R239, PT ;  /* 0x000000ef0e00720c */ /* 0x000fc40003f46270 */
[----:B------:R-:W-:Y:S02]  /*1c210*/  ISETP.GE.AND P1, PT, R13, R165, PT ;  /* 0x000000a50d00720c */ /* 0x000fe40003f26270 */
[----:B------:R-:W-:Y:S02]  /*1c220*/  FSEL R83, R5, -INF , !P3 ;  /* 0xff80000005537808 */ /* 0x000fe40005800000 */
        /* <DEDUP_REMOVED lines=34> */
[----:B------:R-:W-:Y:S02]  /*1c450*/  ISETP.GE.AND P3, PT, R5, R165, PT ;  /* 0x000000a50500720c */ /* 0x000fe40003f66270 */
[----:B------:R-:W-:Y:S02]  /*1c460*/  FSEL R99, R117, -INF , !P1 ;  /* 0xff80000075637808 */ /* 0x000fe40004800000 */
[----:B------:R-:W-:Y:S02]  /*1c470*/  ISETP.GE.AND P2, PT, R5, R239, PT ;  /* 0x000000ef0500720c */ /* 0x000fe40003f46270 */
[----:B------:R-:W-:Y:S02]  /*1c480*/  FSEL R104, R119, -INF , !P0 ;  /* 0xff80000077687808 */ /* 0x000fe40004000000 */
[C---:B------:R-:W-:Y:S02]  /*1c490*/  ISETP.GE.AND P1, PT, R7.reuse, R165, PT ;  /* 0x000000a50700720c */ /* 0x040fe40003f26270 */
[----:B------:R-:W-:-:S02]  /*1c4a0*/  ISETP.GE.AND P0, PT, R7, R239, PT ;  /* 0x000000ef0700720c */ /* 0x000fc40003f06270 */
[C---:B------:R-:W-:Y:S02]  /*1c4b0*/  IADD3 R5, R10.reuse, 0xf9, RZ ;  /* 0x000000f90a057810 */ /* 0x040fe40007ffe0ff */
[----:B------:R-:W-:Y:S02]  /*1c4c0*/  FSEL R105, R113, -INF , !P3 ;  /* 0xff80000071697808 */ /* 0x000fe40005800000 */
[----:B------:R-:W-:Y:S02]  /*1c4d0*/  FSEL R106, R115, -INF , !P2 ;  /* 0xff800000736a7808 */ /* 0x000fe40005000000 */
[C---:B------:R-:W-:Y:S02]  /*1c4e0*/  ISETP.GE.AND P3, PT, R10.reuse, R165, PT ;  /* 0x000000a50a00720c */ /* 0x040fe40003f66270 */
[----:B------:R-:W-:Y:S02]  /*1c4f0*/  FSEL R107, R109, -INF , !P1 ;  /* 0xff8000006d6b7808 */ /* 0x000fe40004800000 */
[----:B------:R-:W-:-:S02]  /*1c500*/  ISETP.GE.AND P2, PT, R10, R239, PT ;  /* 0x000000ef0a00720c */ /* 0x000fc40003f46270 */
[----:B------:R-:W-:Y:S02]  /*1c510*/  FSEL R111, R111, -INF , !P0 ;  /* 0xff8000006f6f7808 */ /* 0x000fe40004000000 */
[C---:B------:R-:W-:Y:S02]  /*1c520*/  ISETP.GE.AND P1, PT, R5.reuse, R165, PT ;  /* 0x000000a50500720c */ /* 0x040fe40003f26270 */
[----:B------:R-:W-:Y:S02]  /*1c530*/  ISETP.GE.AND P0, PT, R5, R239, PT ;  /* 0x000000ef0500720c */ /* 0x000fe40003f06270 */
[----:B------:R-:W-:Y:S02]  /*1c540*/  FSEL R7, R92, -INF , !P3 ;  /* 0xff8000005c077808 */ /* 0x000fe40005800000 */
[----:B------:R-:W-:Y:S02]  /*1c550*/  FSEL R5, R94, -INF , !P2 ;  /* 0xff8000005e057808 */ /* 0x000fe40005000000 */
[----:B------:R-:W-:-:S02]  /*1c560*/  FSEL R92, R208, -INF , !P6 ;  /* 0xff800000d05c7808 */ /* 0x000fc40007000000 */
[----:B------:R-:W-:Y:S02]  /*1c570*/  FSEL R94, R210, -INF , !P5 ;  /* 0xff800000d25e7808 */ /* 0x000fe40006800000 */
[----:B------:R-:W-:Y:S02]  /*1c580*/  FSEL R109, R209, -INF , !P1 ;  /* 0xff800000d16d7808 */ /* 0x000fe40004800000 */
[----:B------:R-:W-:Y:S01]  /*1c590*/  FSEL R113, R211, -INF , !P0 ;  /* 0xff800000d3717808 */ /* 0x000fe20004000000 */
[----:B------:R-:W-:Y:S05]  /*1c5a0*/  @!P4 BRA `(.L_x_2679) ;  /* 0x000007a00000c947 */ /* 0x000fea0003800000 */
[----:B------:R-:W-:Y:S01]  /*1c5b0*/  LOP3.LUT P4, RZ, R236, 0x400, RZ, 0xc0, !PT ;  /* 0x00000400ecff7812 */ /* 0x000fe2000788c0ff */
[----:B------:R-:W-:-:S12]  /*1c5c0*/  ULDC.64 UR8, c[0x0][0x118] ;  /* 0x0000460000087ab9 */ /* 0x000fd80000000a00 */
        /* <DEDUP_REMOVED lines=32> */
[----:B------:R-:W-:-:S09]  /*1c7d0*/  ISETP.NE.AND P0, PT, RZ, c[0x0][0x2d0], PT ;  /* 0x0000b400ff007a0c */ /* 0x000fd20003f05270 */
        /* <DEDUP_REMOVED lines=26> */
.L_x_2680:
[----:B------:R-:W-:-:S05]  /*1c980*/  IMAD.MOV.U32 R14, RZ, RZ, c[0x0][0x198] ;  /* 0x00006600ff0e7624 */ /* 0x000fca00078e00ff */
[----:B------:R-:W-:-:S04]  /*1c990*/  LEA R14, -R14, RZ, 0x8 ;  /* 0x000000ff0e0e7211 */ /* 0x000fc800078e41ff */
[----:B------:R-:W-:Y:S02]  /*1c9a0*/  SHF.R.S32.HI R10, RZ, 0x1f, R14 ;  /* 0x0000001fff0a7819 */ /* 0x000fe4000001140e */
.L_x_2681:
        /* <DEDUP_REMOVED lines=58> */
.L_x_2679:
[----:B---3--:R-:W2:Y:S04]  /*1cd50*/  LDL.LU R16, [R1+0xc] ;  /* 0x00000c0001107983 */ /* 0x008ea80000300800 */
[----:B------:R-:W3:Y:S04]  /*1cd60*/  LDL.LU R15, [R1+0x8] ;  /* 0x00000800010f7983 */ /* 0x000ee80000300800 */
[----:B------:R-:W4:Y:S04]  /*1cd70*/  LDL.LU R14, [R1+0x4] ;  /* 0x00000400010e7983 */ /* 0x000f280000300800 */
[----:B------:R-:W5:Y:S01]  /*1cd80*/  LDL.LU R24, [R1] ;  /* 0x0000000001187983 */ /* 0x000f620000300800 */
[----:B------:R-:W-:-:S02]  /*1cd90*/  FMNMX.FTZ R11, R0, R5, !PT ;  /* 0x00000005000b7209 */ /* 0x000fc40007810000 */
[----:B------:R-:W-:Y:S02]  /*1cda0*/  FMNMX.FTZ R13, R2, R7, !PT ;  /* 0x00000007020d7209 */ /* 0x000fe40007810000 */
[----:B------:R-:W-:Y:S02]  /*1cdb0*/  FMNMX.FTZ R11, R6, R11, !PT ;  /* 0x0000000b060b7209 */ /* 0x000fe40007810000 */
[----:B------:R-:W-:Y:S02]  /*1cdc0*/  FMNMX.FTZ R13, R12, R13, !PT ;  /* 0x0000000d0c0d7209 */ /* 0x000fe40007810000 */
[----:B------:R-:W-:Y:S02]  /*1cdd0*/  MOV R200, R46 ;  /* 0x0000002e00c87202 */ /* 0x000fe40000000f00 */
[----:B------:R-:W-:Y:S02]  /*1cde0*/  MOV R183, R58 ;  /* 0x0000003a00b77202 */ /* 0x000fe40000000f00 */
[----:B------:R-:W-:-:S02]  /*1cdf0*/  MOV R201, R42 ;  /* 0x0000002a00c97202 */ /* 0x000fc40000000f00 */
[----:B------:R-:W-:Y:S01]  /*1ce00*/  MOV R182, R62 ;  /* 0x0000003e00b67202 */ /* 0x000fe20000000f00 */
[----:B------:R-:W-:Y:S01]  /*1ce10*/  LDSM.16.MT88.4 R40, [R227+0xa800] ;  /* 0x00a80000e328783b */ /* 0x000fe20000004200 */
[----:B--2---:R-:W-:Y:S02]  /*1ce20*/  FMNMX.FTZ R13, R16, R13, !PT ;  /* 0x0000000d100d7209 */ /* 0x004fe40007810000 */
[----:B---3--:R-:W-:Y:S02]  /*1ce30*/  FMNMX.FTZ R11, R15, R11, !PT ;  /* 0x0000000b0f0b7209 */ /* 0x008fe40007810000 */
[----:B------:R-:W-:Y:S02]  /*1ce40*/  FMNMX.FTZ R13, R8, R13, !PT ;  /* 0x0000000d080d7209 */ /* 0x000fe40007810000 */
[----:B------:R-:W-:Y:S02]  /*1ce50*/  FMNMX.FTZ R11, R4, R11, !PT ;  /* 0x0000000b040b7209 */ /* 0x000fe40007810000 */
[----:B----4-:R-:W-:-:S02]  /*1ce60*/  FMNMX.FTZ R13, R14, R13, !PT ;  /* 0x0000000d0e0d7209 */ /* 0x010fc40007810000 */
[----:B------:R-:W-:Y:S02]  /*1ce70*/  FMNMX.FTZ R11, R251, R11, !PT ;  /* 0x0000000bfb0b7209 */ /* 0x000fe40007810000 */
[----:B------:R-:W-:Y:S02]  /*1ce80*/  FMNMX.FTZ R13, R20, R13, !PT ;  /* 0x0000000d140d7209 */ /* 0x000fe40007810000 */
[----:B------:R-:W-:Y:S02]  /*1ce90*/  FMNMX.FTZ R11, R36, R11, !PT ;  /* 0x0000000b240b7209 */ /* 0x000fe40007810000 */
[----:B-----5:R-:W-:Y:S02]  /*1cea0*/  FMNMX.FTZ R13, R24, R13, !PT ;  /* 0x0000000d180d7209 */ /* 0x020fe40007810000 */
        /* <DEDUP_REMOVED lines=114> */
[----:B------:R-:W-:-:S03]  /*1d5d0*/  FMNMX.FTZ R11, R113, R11, !PT ;  /* 0x0000000b710b7209 */ /* 0x000fc60007810000 */
[----:B------:R-:W1:Y:S04]  /*1d5e0*/  SHFL.BFLY PT, R10, R13, 0x2, 0x1f ;  /* 0x0c401f000d0a7f89 */ /* 0x000e6800000e0000 */
[----:B------:R-:W2:Y:S01]  /*1d5f0*/  SHFL.BFLY PT, R9, R11, 0x2, 0x1f ;  /* 0x0c401f000b097f89 */ /* 0x000ea200000e0000 */
[----:B-1----:R-:W-:Y:S02]  /*1d600*/  FMNMX.FTZ R10, R13, R10, !PT ;  /* 0x0000000a0d0a7209 */ /* 0x002fe40007810000 */
[----:B--2---:R-:W-:-:S03]  /*1d610*/  FMNMX.FTZ R9, R11, R9, !PT ;  /* 0x000000090b097209 */ /* 0x004fc60007810000 */
[----:B------:R-:W1:Y:S04]  /*1d620*/  SHFL.BFLY PT, R177, R10, 0x1, 0x1f ;  /* 0x0c201f000ab17f89 */ /* 0x000e6800000e0000 */
[----:B------:R-:W2:Y:S01]  /*1d630*/  SHFL.BFLY PT, R175, R9, 0x1, 0x1f ;  /* 0x0c201f0009af7f89 */ /* 0x000ea200000e0000 */
[----:B-1----:R-:W-:Y:S02]  /*1d640*/  FMNMX.FTZ R177, R10, R177, !PT ;  /* 0x000000b10ab17209 */ /* 0x002fe40007810000 */
[----:B--2---:R-:W-:-:S03]  /*1d650*/  FMNMX.FTZ R175, R9, R175, !PT ;  /* 0x000000af09af7209 */ /* 0x004fc60007810000 */
[C---:B------:R-:W-:Y:S01]  /*1d660*/  FMUL.FTZ R173, R177.reuse, c[0x0][0x23c] ;  /* 0x00008f00b1ad7a20 */ /* 0x040fe20000410000 */
[----:B------:R-:W-:Y:S02]  /*1d670*/  FSETP.NEU.FTZ.AND P1, PT, R177, -INF , PT ;  /* 0xff800000b100780b */ /* 0x000fe40003f3d000 */
[C---:B------:R-:W-:Y:S01]  /*1d680*/  FSETP.NEU.FTZ.AND P0, PT, R175.reuse, -INF , PT ;  /* 0xff800000af00780b */ /* 0x040fe20003f1d000 */
[----:B------:R-:W-:Y:S01]  /*1d690*/  FMUL.FTZ R123, R175, c[0x0][0x23c] ;  /* 0x00008f00af7b7a20 */ /* 0x000fe20000410000 */
[----:B------:R-:W-:-:S04]  /*1d6a0*/  FSEL R173, R173, RZ, P1 ;  /* 0x000000ffadad7208 */ /* 0x000fc80000800000 */
[----:B------:R-:W-:Y:S01]  /*1d6b0*/  FSEL R123, R123, RZ, P0 ;  /* 0x000000ff7b7b7208 */ /* 0x000fe20000000000 */
[--C-:B------:R-:W-:Y:S02]  /*1d6c0*/  FFMA.FTZ R169, R16, c[0x0][0x23c], -R173.reuse ;  /* 0x00008f0010a97a23 */ /* 0x100fe400000108ad */
[----:B------:R-:W1:Y:S01]  /*1d6d0*/  LDSM.16.MT88.4 R16, [R228+0xa000] ;  /* 0x00a00000e410783b */ /* 0x000e620000004200 */
[----:B------:R-:W-:Y:S02]  /*1d6e0*/  FFMA.FTZ R171, R7, c[0x0][0x23c], -R173 ;  /* 0x00008f0007ab7a23 */ /* 0x000fe400000108ad */
[----:B------:R-:W-:Y:S01]  /*1d6f0*/  FFMA.FTZ R119, R5, c[0x0][0x23c], -R123 ;  /* 0x00008f0005777a23 */ /* 0x000fe2000001087b */
[----:B------:R-:W-:Y:S01]  /*1d700*/  FSEL R5, R177, RZ, P1 ;  /* 0x000000ffb1057208 */ /* 0x000fe20000800000 */
[--C-:B------:R-:W-:Y:S01]  /*1d710*/  FFMA.FTZ R170, R12, c[0x0][0x23c], -R173.reuse ;  /* 0x00008f000caa7a23 */ /* 0x100fe200000108ad */
[----:B------:R-:W-:Y:S01]  /*1d720*/  MUFU.EX2 R169, R169 ;  /* 0x000000a900a97308 */ /* 0x000fe20000000800 */
[----:B------:R-:W-:-:S02]  /*1d730*/  FFMA.FTZ R165, R8, c[0x0][0x23c], -R173 ;  /* 0x00008f0008a57a23 */ /* 0x000fc400000108ad */
[----:B------:R-:W-:Y:S02]  /*1d740*/  FADD.FTZ R5, R2, -R5 ;  /* 0x8000000502057221 */ /* 0x000fe40000010000 */
[--C-:B------:R-:W-:Y:S01]  /*1d750*/  FFMA.FTZ R2, R4, c[0x0][0x23c], -R123.reuse ;  /* 0x00008f0004027a23 */ /* 0x100fe2000001087b */
[----:B------:R-:W-:Y:S01]  /*1d760*/  FSEL R4, R175, RZ, P0 ;  /* 0x000000ffaf047208 */ /* 0x000fe20000000000 */
[----:B------:R-:W-:Y:S01]  /*1d770*/  FMUL.FTZ R5, R5, c[0x0][0x23c] ;  /* 0x00008f0005057a20 */ /* 0x000fe20000410000 */
[----:B------:R-:W-:Y:S01]  /*1d780*/  MUFU.EX2 R171, R171 ;  /* 0x000000ab00ab7308 */ /* 0x000fe20000000800 */
[--C-:B------:R-:W-:Y:S02]  /*1d790*/  FFMA.FTZ R117, R6, c[0x0][0x23c], -R123.reuse ;  /* 0x00008f0006757a23 */ /* 0x100fe4000001087b */
[----:B------:R-:W-:Y:S02]  /*1d7a0*/  FADD.FTZ R4, R0, -R4 ;  /* 0x8000000400047221 */ /* 0x000fe40000010000 */
[----:B------:R-:W-:-:S02]  /*1d7b0*/  FFMA.FTZ R115, R15, c[0x0][0x23c], -R123 ;  /* 0x00008f000f737a23 */ /* 0x000fc4000001087b */
[----:B------:R-:W-:Y:S01]  /*1d7c0*/  FMUL.FTZ R4, R4, c[0x0][0x23c] ;  /* 0x00008f0004047a20 */ /* 0x000fe20000410000 */
[----:B------:R-:W2:Y:S01]  /*1d7d0*/  MUFU.EX2 R180, R5 ;  /* 0x0000000500b47308 */ /* 0x000ea20000000800 */
[--C-:B------:R-:W-:Y:S02]  /*1d7e0*/  FFMA.FTZ R0, R14, c[0x0][0x23c], -R173.reuse ;  /* 0x00008f000e007a23 */ /* 0x100fe400000108ad */
[----:B------:R-:W-:Y:S02]  /*1d7f0*/  FFMA.FTZ R24, R24, c[0x0][0x23c], -R173 ;  /* 0x00008f0018187a23 */ /* 0x000fe400000108ad */
[--C-:B------:R-:W-:Y:S02]  /*1d800*/  FFMA.FTZ R251, R251, c[0x0][0x23c], -R123.reuse ;  /* 0x00008f00fbfb7a23 */ /* 0x100fe4000001087b */
[----:B------:R-:W-:Y:S01]  /*1d810*/  FFMA.FTZ R246, R246, c[0x0][0x23c], -R123 ;  /* 0x00008f00f6f67a23 */ /* 0x000fe2000001087b */
[----:B------:R-:W3:Y:S01]  /*1d820*/  MUFU.EX2 R170, R170 ;  /* 0x000000aa00aa7308 */ /* 0x000ee20000000800 */
[----:B------:R-:W-:-:S02]  /*1d830*/  FFMA.FTZ R222, R222, c[0x0][0x23c], -R173 ;  /* 0x00008f00dede7a23 */ /* 0x000fc400000108ad */
[--C-:B------:R-:W-:Y:S02]  /*1d840*/  FFMA.FTZ R191, R191, c[0x0][0x23c], -R173.reuse ;  /* 0x00008f00bfbf7a23 */ /* 0x100fe400000108ad */
[--C-:B------:R-:W-:Y:S02]  /*1d850*/  FFMA.FTZ R66, R66, c[0x0][0x23c], -R173.reuse ;  /* 0x00008f0042427a23 */ /* 0x100fe400000108ad */
[--C-:B------:R-:W-:Y:S01]  /*1d860*/  FFMA.FTZ R189, R189, c[0x0][0x23c], -R173.reuse ;  /* 0x00008f00bdbd7a23 */ /* 0x100fe200000108ad */
[----:B------:R-:W4:Y:S01]  /*1d870*/  MUFU.EX2 R165, R165 ;  /* 0x000000a500a57308 */ /* 0x000f220000000800 */
[-C--:B--2---:R-:W-:Y:S02]  /*1d880*/  FMUL.FTZ R12, R160, R180.reuse ;  /* 0x000000b4a00c7220 */ /* 0x084fe40000410000 */
[----:B------:R-:W-:Y:S02]  /*1d890*/  FFMA.FTZ R160, R20, c[0x0][0x23c], -R173 ;  /* 0x00008f0014a07a23 */ /* 0x000fe400000108ad */
[----:B------:R-:W2:Y:S01]  /*1d8a0*/  LDSM.16.MT88.4 R20, [R226+0xa000] ;  /* 0x00a00000e214783b */ /* 0x000ea20000004200 */
[----:B------:R-:W-:-:S02]  /*1d8b0*/  FMUL.FTZ R13, R161, R180 ;  /* 0x000000b4a10d7220 */ /* 0x000fc40000410000 */
[----:B------:R-:W-:Y:S01]  /*1d8c0*/  MUFU.EX2 R119, R119 ;  /* 0x0000007700777308 */ /* 0x000fe20000000800 */
[----:B---3--:R-:W-:Y:S01]  /*1d8d0*/  F2FP.PACK_AB R8, R170, R171 ;  /* 0x000000abaa08723e */ /* 0x008fe200000000ff */
[-C--:B------:R-:W-:Y:S02]  /*1d8e0*/  FMUL.FTZ R156, R156, R180.reuse ;  /* 0x000000b49c9c7220 */ /* 0x080fe40000410000 */
[-C--:B------:R-:W-:Y:S02]  /*1d8f0*/  FMUL.FTZ R157, R157, R180.reuse ;  /* 0x000000b49d9d7220 */ /* 0x080fe40000410000 */
[----:B------:R-:W-:Y:S02]  /*1d900*/  FMUL.FTZ R32, R144, R180 ;  /* 0x000000b490207220 */ /* 0x000fe40000410000 */
[----:B------:R-:W3:Y:S01]  /*1d910*/  MUFU.EX2 R117, R117 ;  /* 0x0000007500757308 */ /* 0x000ee20000000800 */
[----:B----4-:R-:W-:Y:S01]  /*1d920*/  F2FP.PACK_AB R10, R165, R169 ;  /* 0x000000a9a50a723e */ /* 0x010fe200000000ff */
[----:B------:R-:W-:-:S02]  /*1d930*/  FFMA.FTZ R144, R36, c[0x0][0x23c], -R123 ;  /* 0x00008f0024907a23 */ /* 0x000fc4000001087b */
[----:B------:R-:W-:Y:S01]  /*1d940*/  LDSM.16.MT88.4 R36, [R228+0xa800] ;  /* 0x00a80000e424783b */ /* 0x000fe20000004200 */
[-C--:B------:R-:W-:Y:S02]  /*1d950*/  FMUL.FTZ R25, R153, R180.reuse ;  /* 0x000000b499197220 */ /* 0x080fe40000410000 */
[-C--:B------:R-:W-:Y:S01]  /*1d960*/  FMUL.FTZ R33, R145, R180.reuse ;  /* 0x000000b491217220 */ /* 0x080fe20000410000 */
[----:B------:R-:W-:Y:S01]  /*1d970*/  MUFU.EX2 R115, R115 ;  /* 0x0000007300737308 */ /* 0x000fe20000000800 */
[-C--:B------:R-:W-:Y:S02]  /*1d980*/  FMUL.FTZ R148, R148, R180.reuse ;  /* 0x000000b494947220 */ /* 0x080fe40000410000 */
[-C--:B------:R-:W-:Y:S02]  /*1d990*/  FMUL.FTZ R149, R149, R180.reuse ;  /* 0x000000b495957220 */ /* 0x080fe40000410000 */
[-C--:B------:R-:W-:Y:S02]  /*1d9a0*/  FMUL.FTZ R140, R140, R180.reuse ;  /* 0x000000b48c8c7220 */ /* 0x080fe40000410000 */
[-C--:B------:R-:W-:Y:S01]  /*1d9b0*/  FMUL.FTZ R141, R141, R180.reuse ;  /* 0x000000b48d8d7220 */ /* 0x080fe20000410000 */
[----:B------:R-:W4:Y:S01]  /*1d9c0*/  MUFU.EX2 R2, R2 ;  /* 0x0000000200027308 */ /* 0x000f220000000800 */
[----:B---3--:R-:W-:Y:S01]  /*1d9d0*/  F2FP.PACK_AB R9, R117, R119 ;  /* 0x000000777509723e */ /* 0x008fe200000000ff */
[----:B------:R-:W-:-:S02]  /*1d9e0*/  FMUL.FTZ R44, R136, R180 ;  /* 0x000000b4882c7220 */ /* 0x000fc40000410000 */
[--C-:B------:R-:W-:Y:S02]  /*1d9f0*/  FFMA.FTZ R136, R56, c[0x0][0x23c], -R123.reuse ;  /* 0x00008f0038887a23 */ /* 0x100fe4000001087b */
[-C--:B------:R-:W-:Y:S02]  /*1da00*/  FMUL.FTZ R45, R137, R180.reuse ;  /* 0x000000b4892d7220 */ /* 0x080fe40000410000 */
[----:B------:R3:W5:Y:S01]  /*1da10*/  MUFU.EX2 R179, R4 ;  /* 0x0000000400b37308 */ /* 0x0007620000000800 */
[-C--:B------:R-:W-:Y:S02]  /*1da20*/  FMUL.FTZ R132, R132, R180.reuse ;  /* 0x000000b484847220 */ /* 0x080fe40000410000 */
[----:B------:R-:W-:Y:S02]  /*1da30*/  FMUL.FTZ R133, R133, R180 ;  /* 0x000000b485857220 */ /* 0x000fe40000410000 */
[----:B------:R-:W-:Y:S02]  /*1da40*/  FFMA.FTZ R137, R216, c[0x0][0x23c], -R123 ;  /* 0x00008f00d8897a23 */ /* 0x000fe4000001087b */
[--C-:B------:R-:W-:Y:S01]  /*1da50*/  FFMA.FTZ R145, R196, c[0x0][0x23c], -R173.reuse ;  /* 0x00008f00c4917a23 */ /* 0x100fe200000108ad */
[----:B----4-:R-:W-:Y:S01]  /*1da60*/  F2FP.PACK_AB R11, R2, R115 ;  /* 0x00000073020b723e */ /* 0x010fe200000000ff */
[----:B------:R-:W-:Y:S01]  /*1da70*/  MUFU.EX2 R0, R0 ;  /* 0x0000000000007308 */ /* 0x000fe20000000800 */
[----:B------:R-:W-:-:S02]  /*1da80*/  FFMA.FTZ R153, R223, c[0x0][0x23c], -R173 ;  /* 0x00008f00df997a23 */ /* 0x000fc400000108ad */
[--C-:B------:R-:W-:Y:S02]  /*1da90*/  FFMA.FTZ R161, R186, c[0x0][0x23c], -R123.reuse ;  /* 0x00008f00baa17a23 */ /* 0x100fe4000001087b */
[----:B------:R-:W-:Y:S01]  /*1daa0*/  FFMA.FTZ R186, R54, c[0x0][0x23c], -R123 ;  /* 0x00008f0036ba7a23 */ /* 0x000fe2000001087b */
[----:B---3--:R-:W3:Y:S01]  /*1dab0*/  LDSM.16.MT88.4 R4, [R227+0xa000] ;  /* 0x00a00000e304783b */ /* 0x008ee20000004200 */
[-C--:B-----5:R-:W-:Y:S01]  /*1dac0*/  FMUL.FTZ R14, R162, R179.reuse ;  /* 0x000000b3a20e7220 */ /* 0x0a0fe20000410000 */
[----:B------:R-:W4:Y:S01]  /*1dad0*/  MUFU.EX2 R160, R160 ;  /* 0x000000a000a07308 */ /* 0x000f220000000800 */
[-C--:B------:R-:W-:Y:S02]  /*1dae0*/  FMUL.FTZ R15, R163, R179.reuse ;  /* 0x000000b3a30f7220 */ /* 0x080fe40000410000 */
[-C--:B------:R-:W-:Y:S02]  /*1daf0*/  FMUL.FTZ R158, R158, R179.reuse ;  /* 0x000000b39e9e7220 */ /* 0x080fe40000410000 */
        /* <DEDUP_REMOVED lines=9> */
[-C--:B------:R-:W-:Y:S01]  /*1db90*/  FMUL.FTZ R151, R151, R179.reuse ;  /* 0x000000b397977220 */ /* 0x080fe20000410000 */
[----:B------:R1:W-:Y:S01]  /*1dba0*/  MUFU.EX2 R156, R24 ;  /* 0x00000018009c7308 */ /* 0x0003e20000000800 */
[-C--:B------:R-:W-:Y:S01]  /*1dbb0*/  FMUL.FTZ R142, R142, R179.reuse ;  /* 0x000000b38e8e7220 */ /* 0x080fe20000410000 */
[----:B----4-:R-:W-:Y:S01]  /*1dbc0*/  F2FP.PACK_AB R56, R160, R0 ;  /* 0x00000000a038723e */ /* 0x010fe200000000ff */
[----:B------:R-:W-:-:S02]  /*1dbd0*/  FMUL.FTZ R143, R143, R179 ;  /* 0x000000b38f8f7220 */ /* 0x000fc40000410000 */
[-C--:B------:R-:W-:Y:S01]  /*1dbe0*/  FMUL.FTZ R46, R138, R179.reuse ;  /* 0x000000b38a2e7220 */ /* 0x080fe20000410000 */
[C---:B--2---:R-:W-:Y:S01]  /*1dbf0*/  HMMA.16816.F32 R32, R8.reuse, R20, R32 ;  /* 0x000000140820723c */ /* 0x044fe20000001820 */
[-C--:B------:R-:W-:Y:S01]  /*1dc00*/  FMUL.FTZ R47, R139, R179.reuse ;  /* 0x000000b38b2f7220 */ /* 0x080fe20000410000 */
[----:B------:R-:W-:Y:S01]  /*1dc10*/  MUFU.EX2 R136, R136 ;  /* 0x0000008800887308 */ /* 0x000fe20000000800 */
[-C--:B------:R-:W-:Y:S02]  /*1dc20*/  FMUL.FTZ R134, R134, R179.reuse ;  /* 0x000000b386867220 */ /* 0x080fe40000410000 */
[----:B------:R-:W-:Y:S02]  /*1dc30*/  FMUL.FTZ R135, R135, R179 ;  /* 0x000000b387877220 */ /* 0x000fe40000410000 */
[--C-:B------:R-:W-:Y:S01]  /*1dc40*/  FFMA.FTZ R138, R200, c[0x0][0x23c], -R123.reuse ;  /* 0x00008f00c88a7a23 */ /* 0x100fe2000001087b */
[----:B------:R-:W-:Y:S01]  /*1dc50*/  HMMA.16816.F32 R20, R8, R22, R140 ;  /* 0x000000160814723c */ /* 0x000fe2000000188c */
[----:B------:R-:W-:Y:S01]  /*1dc60*/  FFMA.FTZ R139, R212, c[0x0][0x23c], -R123 ;  /* 0x00008f00d48b7a23 */ /* 0x000fe2000001087b */
[----:B------:R-:W2:Y:S01]  /*1dc70*/  MUFU.EX2 R140, R246 ;  /* 0x000000f6008c7308 */ /* 0x000ea20000000800 */
[----:B-1----:R-:W-:-:S02]  /*1dc80*/  FMUL.FTZ R24, R152, R180 ;  /* 0x000000b498187220 */ /* 0x002fc40000410000 */
[----:B------:R-:W-:Y:S02]  /*1dc90*/  FFMA.FTZ R152, R28, c[0x0][0x23c], -R173 ;  /* 0x00008f001c987a23 */ /* 0x000fe400000108ad */
[----:B------:R-:W1:Y:S01]  /*1dca0*/  LDSM.16.MT88.4 R28, [R225+0xa000] ;  /* 0x00a00000e11c783b */ /* 0x000e620000004200 */
[----:B------:R-:W-:Y:S02]  /*1dcb0*/  FFMA.FTZ R141, R183, c[0x0][0x23c], -R123 ;  /* 0x00008f00b78d7a23 */ /* 0x000fe4000001087b */
[----:B---3--:R-:W-:Y:S01]  /*1dcc0*/  HMMA.16816.F32 R24, R8, R4, R24 ;  /* 0x000000040818723c */ /* 0x008fe20000001818 */
[----:B------:R-:W3:Y:S01]  /*1dcd0*/  MUFU.EX2 R152, R152 ;  /* 0x0000009800987308 */ /* 0x000ee20000000800 */
[--C-:B------:R-:W-:Y:S02]  /*1dce0*/  FFMA.FTZ R143, R198, c[0x0][0x23c], -R173.reuse ;  /* 0x00008f00c68f7a23 */ /* 0x100fe400000108ad */
[--C-:B------:R-:W-:Y:S02]  /*1dcf0*/  FFMA.FTZ R142, R182, c[0x0][0x23c], -R173.reuse ;  /* 0x00008f00b68e7a23 */ /* 0x100fe400000108ad */
[----:B------:R-:W-:-:S02]  /*1dd00*/  FFMA.FTZ R146, R252, c[0x0][0x23c], -R173 ;  /* 0x00008f00fc927a23 */ /* 0x000fc400000108ad */
[----:B------:R-:W-:Y:S01]  /*1dd10*/  HMMA.16816.F32 R4, R8, R6, R148 ;  /* 0x000000060804723c */ /* 0x000fe20000001894 */
[----:B------:R-:W4:Y:S01]  /*1dd20*/  MUFU.EX2 R148, R251 ;  /* 0x000000fb00947308 */ /* 0x000f220000000800 */
[----:B--2---:R-:W-:Y:S01]  /*1dd30*/  F2FP.PACK_AB R59, R136, R140 ;  /* 0x0000008c883b723e */ /* 0x004fe200000000ff */
[----:B------:R-:W-:Y:S02]  /*1dd40*/  FFMA.FTZ R147, R194, c[0x0][0x23c], -R123 ;  /* 0x00008f00c2937a23 */ /* 0x000fe4000001087b */
[----:B------:R-:W-:Y:S02]  /*1dd50*/  FFMA.FTZ R154, R190, c[0x0][0x23c], -R173 ;  /* 0x00008f00be9a7a23 */ /* 0x000fe400000108ad */
[--C-:B------:R-:W-:Y:S01]  /*1dd60*/  FFMA.FTZ R149, R250, c[0x0][0x23c], -R123.reuse ;  /* 0x00008f00fa957a23 */ /* 0x100fe2000001087b */
[----:B---3--:R-:W-:Y:S01]  /*1dd70*/  F2FP.PACK_AB R58, R152, R156 ;  /* 0x0000009c983a723e */ /* 0x008fe200000000ff */
[----:B------:R-:W-:Y:S01]  /*1dd80*/  MUFU.EX2 R137, R137 ;  /* 0x0000008900897308 */ /* 0x000fe20000000800 */
[----:B------:R-:W-:-:S02]  /*1dd90*/  FFMA.FTZ R150, R192, c[0x0][0x23c], -R123 ;  /* 0x00008f00c0967a23 */ /* 0x000fc4000001087b */
[----:B------:R-:W-:Y:S02]  /*1dda0*/  FFMA.FTZ R151, R247, c[0x0][0x23c], -R123 ;  /* 0x00008f00f7977a23 */ /* 0x000fe4000001087b */
[--C-:B------:R-:W-:Y:S01]  /*1ddb0*/  FFMA.FTZ R155, R188, c[0x0][0x23c], -R173.reuse ;  /* 0x00008f00bc9b7a23 */ /* 0x100fe200000108ad */
[----:B----4-:R-:W-:Y:S02]  /*1ddc0*/  F2FP.PACK_AB R57, R144, R148 ;  /* 0x000000949039723e */ /* 0x010fe400000000ff */
[----:B------:R-:W-:Y:S01]  /*1ddd0*/  MUFU.EX2 R138, R138 ;  /* 0x0000008a008a7308 */ /* 0x000fe20000000800 */
[----:B------:R-:W-:Y:S02]  /*1dde0*/  FFMA.FTZ R157, R221, c[0x0][0x23c], -R173 ;  /* 0x00008f00dd9d7a23 */ /* 0x000fe400000108ad */
        /* <DEDUP_REMOVED lines=8> */
[C---:B-1----:R-:W-:Y:S01]  /*1de70*/  HMMA.16816.F32 R44, R8.reuse, R28, R44 ;  /* 0x0000001c082c723c */ /* 0x042fe2000000182c */
[----:B------:R-:W-:Y:S01]  /*1de80*/  FFMA.FTZ R183, R197, c[0x0][0x23c], -R173 ;  /* 0x00008f00c5b77a23 */ /* 0x000fe200000108ad */
[----:B------:R-:W-:Y:S01]  /*1de90*/  MUFU.EX2 R141, R141 ;  /* 0x0000008d008d7308 */ /* 0x000fe20000000800 */
[--C-:B------:R-:W-:Y:S02]  /*1dea0*/  FFMA.FTZ R187, R195, c[0x0][0x23c], -R123.reuse ;  /* 0x00008f00c3bb7a23 */ /* 0x100fe4000001087b */
[--C-:B------:R-:W-:Y:S02]  /*1deb0*/  FFMA.FTZ R188, R50, c[0x0][0x23c], -R123.reuse ;  /* 0x00008f0032bc7a23 */ /* 0x100fe4000001087b */
[----:B------:R-:W-:Y:S01]  /*1dec0*/  FFMA.FTZ R190, R193, c[0x0][0x23c], -R123 ;  /* 0x00008f00c1be7a23 */ /* 0x000fe2000001087b */
[----:B------:R-:W-:Y:S01]  /*1ded0*/  HMMA.16816.F32 R8, R8, R30, R132 ;  /* 0x0000001e0808723c */ /* 0x000fe20000001884 */
[----:B------:R-:W1:Y:S01]  /*1dee0*/  LDSM.16.MT88.4 R28, [R226+0xa800] ;  /* 0x00a80000e21c783b */ /* 0x000e620000004200 */
[----:B------:R-:W-:Y:S01]  /*1def0*/  MUFU.EX2 R133, R222 ;  /* 0x000000de00857308 */ /* 0x000fe20000000800 */
[----:B------:R-:W-:-:S02]  /*1df00*/  FFMA.FTZ R192, R52, c[0x0][0x23c], -R173 ;  /* 0x00008f0034c07a23 */ /* 0x000fc400000108ad */
[----:B------:R-:W-:Y:S02]  /*1df10*/  FFMA.FTZ R64, R64, c[0x0][0x23c], -R123 ;  /* 0x00008f0040407a23 */ /* 0x000fe4000001087b */
[--C-:B------:R-:W-:Y:S01]  /*1df20*/  FFMA.FTZ R132, R60, c[0x0][0x23c], -R173.reuse ;  /* 0x00008f003c847a23 */ /* 0x100fe200000108ad */
[C---:B------:R-:W-:Y:S01]  /*1df30*/  HMMA.16816.F32 R16, R56.reuse, R38, R16 ;  /* 0x000000263810723c */ /* 0x040fe20000001810 */
[----:B------:R-:W2:Y:S01]  /*1df40*/  LDSM.16.MT88.4 R60, [R225+0xa800] ;  /* 0x00a80000e13c783b */ /* 0x000ea20000004200 */
[--C-:B------:R-:W-:Y:S01]  /*1df50*/  FFMA.FTZ R134, R220, c[0x0][0x23c], -R173.reuse ;  /* 0x00008f00dc867a23 */ /* 0x100fe200000108ad */
[----:B------:R-:W-:Y:S01]  /*1df60*/  MUFU.EX2 R143, R143 ;  /* 0x0000008f008f7308 */ /* 0x000fe20000000800 */
[----:B------:R-:W-:Y:S01]  /*1df70*/  FFMA.FTZ R135, R201, c[0x0][0x23c], -R173 ;  /* 0x00008f00c9877a23 */ /* 0x000fe200000108ad */
[----:B------:R-:W3:Y:S01]  /*1df80*/  LDSM.16.MT88.4 R36, [R228+0xb000] ;  /* 0x00b00000e424783b */ /* 0x000ee20000004200 */
[--C-:B------:R-:W-:Y:S02]  /*1df90*/  FFMA.FTZ R185, R185, c[0x0][0x23c], -R123.reuse ;  /* 0x00008f00b9b97a23 */ /* 0x100fe4000001087b */
[----:B------:R-:W-:Y:S01]  /*1dfa0*/  HMMA.16816.F32 R24, R56, R40, R24 ;  /* 0x000000283818723c */ /* 0x000fe20000001818 */
[----:B------:R-:W-:-:S02]  /*1dfb0*/  FFMA.FTZ R68, R68, c[0x0][0x23c], -R123 ;  /* 0x00008f0044447a23 */ /* 0x000fc4000001087b */
[----:B------:R-:W4:Y:S01]  /*1dfc0*/  MUFU.EX2 R132, R132 ;  /* 0x0000008400847308 */ /* 0x000f220000000800 */
[----:B------:R-:W-:Y:S02]  /*1dfd0*/  FFMA.FTZ R184, R184, c[0x0][0x23c], -R123 ;  /* 0x00008f00b8b87a23 */ /* 0x000fe4000001087b */
[--C-:B------:R-:W-:Y:S02]  /*1dfe0*/  FFMA.FTZ R70, R70, c[0x0][0x23c], -R173.reuse ;  /* 0x00008f0046467a23 */ /* 0x100fe400000108ad */
[----:B------:R-:W-:Y:S01]  /*1dff0*/  HMMA.16816.F32 R4, R56, R42, R4 ;  /* 0x0000002a3804723c */ /* 0x000fe20000001804 */
[----:B------:R-:W5:Y:S01]  /*1e000*/  LDSM.16.MT88.4 R40, [R227+0xb000] ;  /* 0x00b00000e328783b */ /* 0x000f620000004200 */
[--C-:B------:R-:W-:Y:S01]  /*1e010*/  FFMA.FTZ R181, R181, c[0x0][0x23c], -R173.reuse ;  /* 0x00008f00b5b57a23 */ /* 0x100fe200000108ad */
[----:B------:R-:W-:Y:S01]  /*1e020*/  MUFU.EX2 R134, R134 ;  /* 0x0000008600867308 */ /* 0x000fe20000000800 */
[--C-:B------:R-:W-:Y:S02]  /*1e030*/  FFMA.FTZ R74, R74, c[0x0][0x23c], -R173.reuse ;  /* 0x00008f004a4a7a23 */ /* 0x100fe400000108ad */
[----:B------:R-:W-:-:S02]  /*1e040*/  FFMA.FTZ R193, R51, c[0x0][0x23c], -R173 ;  /* 0x00008f0033c17a23 */ /* 0x000fc400000108ad */
[--C-:B------:R-:W-:Y:S02]  /*1e050*/  FFMA.FTZ R72, R72, c[0x0][0x23c], -R123.reuse ;  /* 0x00008f0048487a23 */ /* 0x100fe4000001087b */
[--C-:B------:R-:W-:Y:S01]  /*1e060*/  FFMA.FTZ R194, R49, c[0x0][0x23c], -R123.reuse ;  /* 0x00008f0031c27a23 */ /* 0x100fe2000001087b */
[----:B------:R-:W2:Y:S01]  /*1e070*/  MUFU.EX2 R135, R135 ;  /* 0x0000008700877308 */ /* 0x000ea20000000800 */
[--C-:B------:R-:W-:Y:S02]  /*1e080*/  FFMA.FTZ R76, R76, c[0x0][0x23c], -R123.reuse ;  /* 0x00008f004c4c7a23 */ /* 0x100fe4000001087b */
[----:B------:R-:W-:Y:S02]  /*1e090*/  FFMA.FTZ R195, R53, c[0x0][0x23c], -R123 ;  /* 0x00008f0035c37a23 */ /* 0x000fe4000001087b */
[----:B------:R-:W-:Y:S01]  /*1e0a0*/  FFMA.FTZ R78, R78, c[0x0][0x23c], -R173 ;  /* 0x00008f004e4e7a23 */ /* 0x000fe200000108ad */
[----:B-1----:R-:W-:Y:S01]  /*1e0b0*/  HMMA.16816.F32 R32, R56, R28, R32 ;  /* 0x0000001c3820723c */ /* 0x002fe20000001820 */
[--C-:B------:R-:W-:Y:S01]  /*1e0c0*/  FFMA.FTZ R73, R73, c[0x0][0x23c], -R123.reuse ;  /* 0x00008f0049497a23 */ /* 0x100fe2000001087b */
[----:B------:R-:W-:Y:S01]  /*1e0d0*/  MUFU.EX2 R142, R142 ;  /* 0x0000008e008e7308 */ /* 0x000fe20000000800 */
[----:B------:R-:W-:-:S02]  /*1e0e0*/  FFMA.FTZ R77, R77, c[0x0][0x23c], -R123 ;  /* 0x00008f004d4d7a23 */ /* 0x000fc4000001087b */
[--C-:B------:R-:W-:Y:S02]  /*1e0f0*/  FFMA.FTZ R79, R79, c[0x0][0x23c], -R173.reuse ;  /* 0x00008f004f4f7a23 */ /* 0x100fe400000108ad */
[----:B------:R-:W-:Y:S01]  /*1e100*/  FFMA.FTZ R83, R83, c[0x0][0x23c], -R173 ;  /* 0x00008f0053537a23 */ /* 0x000fe200000108ad */
[C---:B------:R-:W-:Y:S01]  /*1e110*/  HMMA.16816.F32 R20, R56.reuse, R30, R20 ;  /* 0x0000001e3814723c */ /* 0x040fe20000001814 */
[----:B------:R-:W1:Y:S01]  /*1e120*/  LDSM.16.MT88.4 R28, [R226+0xb000] ;  /* 0x00b00000e21c783b */ /* 0x000e620000004200 */
[----:B------:R-:W-:Y:S01]  /*1e130*/  MUFU.EX2 R145, R145 ;  /* 0x0000009100917308 */ /* 0x000fe20000000800 */
[--C-:B------:R-:W-:Y:S02]  /*1e140*/  FFMA.FTZ R81, R81, c[0x0][0x23c], -R123.reuse ;  /* 0x00008f0051517a23 */ /* 0x100fe4000001087b */
[----:B------:R-:W-:Y:S02]  /*1e150*/  FFMA.FTZ R85, R85, c[0x0][0x23c], -R123 ;  /* 0x00008f0055557a23 */ /* 0x000fe4000001087b */
[--C-:B------:R-:W-:Y:S01]  /*1e160*/  FFMA.FTZ R87, R87, c[0x0][0x23c], -R173.reuse ;  /* 0x00008f0057577a23 */ /* 0x100fe200000108ad */
[----:B--2---:R-:W-:Y:S01]  /*1e170*/  HMMA.16816.F32 R44, R56, R60, R44 ;  /* 0x0000003c382c723c */ /* 0x004fe2000000182c */
[----:B------:R-:W-:Y:S01]  /*1e180*/  FFMA.FTZ R91, R91, c[0x0][0x23c], -R173 ;  /* 0x00008f005b5b7a23 */ /* 0x000fe200000108ad */
[----:B------:R-:W-:Y:S01]  /*1e190*/  MUFU.EX2 R146, R146 ;  /* 0x0000009200927308 */ /* 0x000fe20000000800 */
[----:B------:R-:W-:-:S02]  /*1e1a0*/  FFMA.FTZ R89, R89, c[0x0][0x23c], -R123 ;  /* 0x00008f0059597a23 */ /* 0x000fc4000001087b */
[----:B------:R-:W-:Y:S02]  /*1e1b0*/  FFMA.FTZ R93, R93, c[0x0][0x23c], -R123 ;  /* 0x00008f005d5d7a23 */ /* 0x000fe4000001087b */
[--C-:B------:R-:W-:Y:S01]  /*1e1c0*/  FFMA.FTZ R95, R95, c[0x0][0x23c], -R173.reuse ;  /* 0x00008f005f5f7a23 */ /* 0x100fe200000108ad */
[----:B------:R-:W-:Y:S01]  /*1e1d0*/  HMMA.16816.F32 R8, R56, R62, R8 ;  /* 0x0000003e3808723c */ /* 0x000fe20000001808 */
[----:B------:R-:W2:Y:S01]  /*1e1e0*/  LDSM.16.MT88.4 R60, [R225+0xb000] ;  /* 0x00b00000e13c783b */ /* 0x000ea20000004200 */
[----:B------:R-:W1:Y:S01]  /*1e1f0*/  MUFU.EX2 R147, R147 ;  /* 0x0000009300937308 */ /* 0x000e620000000800 */
[----:B------:R-:W-:Y:S02]  /*1e200*/  FFMA.FTZ R97, R97, c[0x0][0x23c], -R173 ;  /* 0x00008f0061617a23 */ /* 0x000fe400000108ad */
[--C-:B------:R-:W-:Y:S02]  /*1e210*/  FFMA.FTZ R96, R96, c[0x0][0x23c], -R123.reuse ;  /* 0x00008f0060607a23 */ /* 0x100fe4000001087b */
[----:B----4-:R-:W-:Y:S01]  /*1e220*/  F2FP.PACK_AB R56, R132, R133 ;  /* 0x000000858438723e */ /* 0x010fe200000000ff */
[----:B------:R-:W-:Y:S01]  /*1e230*/  FFMA.FTZ R128, R128, c[0x0][0x23c], -R123 ;  /* 0x00008f0080807a23 */ /* 0x000fe2000001087b */
[----:B------:R-:W-:Y:S01]  /*1e240*/  F2FP.PACK_AB R57, R138, R137 ;  /* 0x000000898a39723e */ /* 0x000fe200000000ff */
[----:B------:R-:W4:Y:S01]  /*1e250*/  MUFU.EX2 R149, R149 ;  /* 0x0000009500957308 */ /* 0x000f220000000800 */
[----:B------:R-:W-:Y:S01]  /*1e260*/  F2FP.PACK_AB R58, R135, R134 ;  /* 0x00000086873a723e */ /* 0x000fe200000000ff */
[----:B------:R-:W-:Y:S01]  /*1e270*/  FFMA.FTZ R171, R249, R180, R171 ;  /* 0x000000b4f9ab7223 */ /* 0x000fe200000100ab */
[----:B------:R-:W-:Y:S01]  /*1e280*/  F2FP.PACK_AB R59, R141, R139 ;  /* 0x0000008b8d3b723e */ /* 0x000fe200000000ff */
[----:B------:R-:W-:-:S02]  /*1e290*/  FFMA.FTZ R119, R248, R179, R119 ;  /* 0x000000b3f8777223 */ /* 0x000fc40000010077 */
[----:B------:R-:W-:Y:S02]  /*1e2a0*/  FADD.FTZ R171, R170, R171 ;  /* 0x000000abaaab7221 */ /* 0x000fe40000010000 */
[----:B------:R-:W-:Y:S01]  /*1e2b0*/  MUFU.EX2 R150, R150 ;  /* 0x0000009600967308 */ /* 0x000fe20000000800 */
[----:B------:R-:W-:Y:S01]  /*1e2c0*/  FADD.FTZ R119, R117, R119 ;  /* 0x0000007775777221 */ /* 0x000fe20000010000 */
[C---:B---3--:R-:W-:Y:S01]  /*1e2d0*/  HMMA.16816.F32 R12, R56.reuse, R36, R12 ;  /* 0x00000024380c723c */ /* 0x048fe2000000180c */
[----:B------:R-:W-:Y:S02]  /*1e2e0*/  FADD.FTZ R169, R169, R171 ;  /* 0x000000aba9a97221 */ /* 0x000fe40000010000 */
[----:B------:R-:W-:Y:S02]  /*1e2f0*/  FADD.FTZ R115, R115, R119 ;  /* 0x0000007773737221 */ /* 0x000fe40000010000 */
[----:B------:R-:W-:Y:S01]  /*1e300*/  FADD.FTZ R169, R165, R169 ;  /* 0x000000a9a5a97221 */ /* 0x000fe20000010000 */
[----:B------:R-:W3:Y:S01]  /*1e310*/  MUFU.EX2 R151, R151 ;  /* 0x0000009700977308 */ /* 0x000ee20000000800 */
[----:B------:R-:W-:Y:S01]  /*1e320*/  FADD.FTZ R115, R2, R115 ;  /* 0x0000007302737221 */ /* 0x000fe20000010000 */
[----:B------:R-:W-:Y:S01]  /*1e330*/  HMMA.16816.F32 R16, R56, R38, R16 ;  /* 0x000000263810723c */ /* 0x000fe20000001810 */
[----:B------:R-:W3:Y:S01]  /*1e340*/  LDSM.16.MT88.4 R36, [R228+0xb800] ;  /* 0x00b80000e424783b */ /* 0x000ee20000004200 */
        /* <DEDUP_REMOVED lines=26> */
[----:B------:R-:W3:Y:S01]  /*1e4f0*/  MUFU.EX2 R158, R158 ;  /* 0x0000009e009e7308 */ /* 0x000ee20000000800 */
[----:B------:R-:W-:Y:S01]  /*1e500*/  FADD.FTZ R134, R143, R134 ;  /* 0x000000868f867221 */ /* 0x000fe20000010000 */
[C---:B--2---:R-:W-:Y:S01]  /*1e510*/  HMMA.16816.F32 R44, R56.reuse, R60, R44 ;  /* 0x0000003c382c723c */ /* 0x044fe2000000182c */
[----:B------:R-:W-:Y:S02]  /*1e520*/  FADD.FTZ R139, R147, R139 ;  /* 0x0000008b938b7221 */ /* 0x000fe40000010000 */
[--C-:B------:R-:W-:Y:S02]  /*1e530*/  FFMA.FTZ R98, R98, c[0x0][0x23c], -R123.reuse ;  /* 0x00008f0062627a23 */ /* 0x100fe4000001087b */
[--C-:B------:R-:W-:Y:S01]  /*1e540*/  FFMA.FTZ R126, R126, c[0x0][0x23c], -R123.reuse ;  /* 0x00008f007e7e7a23 */ /* 0x100fe2000001087b */
[----:B------:R-:W2:Y:S01]  /*1e550*/  MUFU.EX2 R159, R159 ;  /* 0x0000009f009f7308 */ /* 0x000ea20000000800 */
[--C-:B------:R-:W-:Y:S01]  /*1e560*/  FFMA.FTZ R127, R127, c[0x0][0x23c], -R123.reuse ;  /* 0x00008f007f7f7a23 */ /* 0x100fe2000001087b */
[----:B------:R-:W-:Y:S01]  /*1e570*/  HMMA.16816.F32 R8, R56, R62, R8 ;  /* 0x0000003e3808723c */ /* 0x000fe20000001808 */
[----:B------:R-:W1:Y:S01]  /*1e580*/  LDSM.16.MT88.4 R60, [R225+0xb800] ;  /* 0x00b80000e13c783b */ /* 0x000e620000004200 */
[----:B------:R-:W-:-:S02]  /*1e590*/  FFMA.FTZ R122, R122, c[0x0][0x23c], -R123 ;  /* 0x00008f007a7a7a23 */ /* 0x000fc4000001087b */
[----:B------:R-:W-:Y:S02]  /*1e5a0*/  FFMA.FTZ R115, R116, c[0x0][0x23c], -R173 ;  /* 0x00008f0074737a23 */ /* 0x000fe400000108ad */
[----:B------:R-:W-:Y:S01]  /*1e5b0*/  MUFU.EX2 R161, R161 ;  /* 0x000000a100a17308 */ /* 0x000fe20000000800 */
[C---:B------:R-:W-:Y:S01]  /*1e5c0*/  F2FP.PACK_AB R56, R142.reuse, R143 ;  /* 0x0000008f8e38723e */ /* 0x040fe200000000ff */
[----:B------:R-:W-:Y:S01]  /*1e5d0*/  FADD.FTZ R142, R142, R134 ;  /* 0x000000868e8e7221 */ /* 0x000fe20000010000 */
[C---:B----4-:R-:W-:Y:S01]  /*1e5e0*/  F2FP.PACK_AB R57, R149.reuse, R147 ;  /* 0x000000939539723e */ /* 0x050fe200000000ff */
[----:B------:R-:W-:Y:S01]  /*1e5f0*/  FADD.FTZ R149, R149, R139 ;  /* 0x0000008b95957221 */ /* 0x000fe20000010000 */
[----:B------:R-:W-:Y:S01]  /*1e600*/  F2FP.PACK_AB R58, R146, R145 ;  /* 0x00000091923a723e */ /* 0x000fe200000000ff */
[----:B------:R-:W-:Y:S01]  /*1e610*/  FADD.FTZ R142, R145, R142 ;  /* 0x0000008e918e7221 */ /* 0x000fe20000010000 */
[----:B---3--:R-:W-:Y:S01]  /*1e620*/  F2FP.PACK_AB R59, R151, R150 ;  /* 0x00000096973b723e */ /* 0x008fe200000000ff */
[----:B------:R-:W3:Y:S01]  /*1e630*/  MUFU.EX2 R162, R162 ;  /* 0x000000a200a27308 */ /* 0x000ee20000000800 */
[----:B------:R-:W-:-:S02]  /*1e640*/  FADD.FTZ R149, R150, R149 ;  /* 0x0000009596957221 */ /* 0x000fc40000010000 */
[----:B------:R-:W-:Y:S02]  /*1e650*/  FADD.FTZ R146, R146, R142 ;  /* 0x0000008e92927221 */ /* 0x000fe40000010000 */
[----:B------:R-:W-:Y:S01]  /*1e660*/  FADD.FTZ R151, R151, R149 ;  /* 0x0000009597977221 */ /* 0x000fe20000010000 */
[C---:B------:R-:W-:Y:S01]  /*1e670*/  HMMA.16816.F32 R12, R56.reuse, R36, R12 ;  /* 0x00000024380c723c */ /* 0x040fe2000000180c */
[----:B------:R-:W-:Y:S01]  /*1e680*/  FADD.FTZ R146, R154, R146 ;  /* 0x000000929a927221 */ /* 0x000fe20000010000 */
[----:B------:R-:W-:Y:S01]  /*1e690*/  MUFU.EX2 R163, R163 ;  /* 0x000000a300a37308 */ /* 0x000fe20000000800 */
[----:B------:R-:W-:Y:S01]  /*1e6a0*/  FADD.FTZ R151, R158, R151 ;  /* 0x000000979e977221 */ /* 0x000fe20000010000 */
[----:B------:R-:W-:Y:S01]  /*1e6b0*/  LDSM.16.MT88.4 R140, [R226+0x11800] ;  /* 0x01180000e28c783b */ /* 0x000fe20000004200 */
        /* <DEDUP_REMOVED lines=8> */
[C---:B-----5:R-:W-:Y:S01]  /*1e740*/  HMMA.16816.F32 R24, R56.reuse, R40, R24 ;  /* 0x000000283818723c */ /* 0x060fe20000001818 */
[--C-:B------:R-:W-:Y:S01]  /*1e750*/  FFMA.FTZ R106, R106, c[0x0][0x23c], -R123.reuse ;  /* 0x00008f006a6a7a23 */ /* 0x100fe2000001087b */
[----:B------:R-:W-:Y:S01]  /*1e760*/  MUFU.EX2 R182, R182 ;  /* 0x000000b600b67308 */ /* 0x000fe20000000800 */
[----:B------:R-:W-:Y:S02]  /*1e770*/  FFMA.FTZ R114, R114, c[0x0][0x23c], -R123 ;  /* 0x00008f0072727a23 */ /* 0x000fe4000001087b */
[----:B------:R-:W-:Y:S02]  /*1e780*/  FFMA.FTZ R249, R109, c[0x0][0x23c], -R173 ;  /* 0x00008f006df97a23 */ /* 0x000fe400000108ad */
[----:B------:R-:W-:Y:S01]  /*1e790*/  FFMA.FTZ R248, R113, c[0x0][0x23c], -R123 ;  /* 0x00008f0071f87a23 */ /* 0x000fe2000001087b */
[C---:B------:R-:W-:Y:S01]  /*1e7a0*/  HMMA.16816.F32 R4, R56.reuse, R42, R4 ;  /* 0x0000002a3804723c */ /* 0x040fe20000001804 */
[----:B------:R-:W5:Y:S01]  /*1e7b0*/  LDSM.16.MT88.4 R40, [R227+0xc000] ;  /* 0x00c00000e328783b */ /* 0x000f620000004200 */
[----:B------:R-:W-:Y:S06]  /*1e7c0*/  MUFU.EX2 R183, R183 ;  /* 0x000000b700b77308 */ /* 0x000fec0000000800 */
[C---:B-1----:R-:W-:Y:S02]  /*1e7d0*/  HMMA.16816.F32 R32, R56.reuse, R28, R32 ;  /* 0x0000001c3820723c */ /* 0x042fe40000001820 */
[----:B------:R-:W1:Y:S06]  /*1e7e0*/  MUFU.EX2 R186, R186 ;  /* 0x000000ba00ba7308 */ /* 0x000e6c0000000800 */
[C---:B------:R-:W-:Y:S01]  /*1e7f0*/  HMMA.16816.F32 R20, R56.reuse, R30, R20 ;  /* 0x0000001e3814723c */ /* 0x040fe20000001814 */
[----:B------:R-:W1:Y:S01]  /*1e800*/  LDSM.16.MT88.4 R28, [R226+0xc000] ;  /* 0x00c00000e21c783b */ /* 0x000e620000004200 */
[----:B------:R-:W1:Y:S06]  /*1e810*/  MUFU.EX2 R187, R187 ;  /* 0x000000bb00bb7308 */ /* 0x000e6c0000000800 */
[C---:B------:R-:W-:Y:S02]  /*1e820*/  HMMA.16816.F32 R44, R56.reuse, R60, R44 ;  /* 0x0000003c382c723c */ /* 0x040fe4000000182c */
[----:B------:R-:W-:Y:S06]  /*1e830*/  MUFU.EX2 R188, R188 ;  /* 0x000000bc00bc7308 */ /* 0x000fec0000000800 */
[----:B------:R-:W-:Y:S01]  /*1e840*/  HMMA.16816.F32 R8, R56, R62, R8 ;  /* 0x0000003e3808723c */ /* 0x000fe20000001808 */
[----:B------:R-:W5:Y:S01]  /*1e850*/  LDSM.16.MT88.4 R60, [R225+0xc000] ;  /* 0x00c00000e13c783b */ /* 0x000f620000004200 */
[----:B------:R-:W1:Y:S05]  /*1e860*/  MUFU.EX2 R190, R190 ;  /* 0x000000be00be7308 */ /* 0x000e6a0000000800 */
[C---:B------:R-:W-:Y:S01]  /*1e870*/  F2FP.PACK_AB R56, R153.reuse, R154 ;  /* 0x0000009a9938723e */ /* 0x040fe200000000ff */
[----:B------:R-:W-:Y:S01]  /*1e880*/  FADD.FTZ R153, R153, R146 ;  /* 0x0000009299997221 */ /* 0x000fe20000010000 */
[----:B--2---:R-:W-:Y:S01]  /*1e890*/  F2FP.PACK_AB R57, R159, R158 ;  /* 0x0000009e9f39723e */ /* 0x004fe200000000ff */
[----:B------:R-:W-:Y:S01]  /*1e8a0*/  MUFU.EX2 R192, R192 ;  /* 0x000000c000c07308 */ /* 0x000fe20000000800 */
[----:B------:R-:W-:Y:S01]  /*1e8b0*/  F2FP.PACK_AB R58, R157, R155 ;  /* 0x0000009b9d3a723e */ /* 0x000fe200000000ff */
[----:B------:R-:W-:Y:S01]  /*1e8c0*/  FADD.FTZ R159, R159, R151 ;  /* 0x000000979f9f7221 */ /* 0x000fe20000010000 */
[----:B---3--:R-:W-:Y:S01]  /*1e8d0*/  F2FP.PACK_AB R59, R162, R161 ;  /* 0x000000a1a23b723e */ /* 0x008fe200000000ff */
[----:B------:R-:W-:Y:S01]  /*1e8e0*/  FADD.FTZ R153, R155, R153 ;  /* 0x000000999b997221 */ /* 0x000fe20000010000 */
[----:B------:R-:W-:Y:S01]  /*1e8f0*/  LDSM.16.MT88.4 R148, [R227+0x11800] ;  /* 0x01180000e394783b */ /* 0x000fe20000004200 */
[----:B------:R-:W-:-:S02]  /*1e900*/  FADD.FTZ R159, R161, R159 ;  /* 0x0000009fa19f7221 */ /* 0x000fc40000010000 */
[----:B------:R-:W-:Y:S01]  /*1e910*/  MUFU.EX2 R191, R191 ;  /* 0x000000bf00bf7308 */ /* 0x000fe20000000800 */
[----:B------:R-:W-:Y:S01]  /*1e920*/  FADD.FTZ R157, R157, R153 ;  /* 0x000000999d9d7221 */ /* 0x000fe20000010000 */
[----:B----4-:R-:W-:Y:S01]  /*1e930*/  HMMA.16816.F32 R12, R56, R36, R12 ;  /* 0x00000024380c723c */ /* 0x010fe2000000180c */
[----:B------:R-:W-:-:S04]  /*1e940*/  FADD.FTZ R162, R162, R159 ;  /* 0x0000009fa2a27221 */ /* 0x000fc80000010000 */
[----:B-1----:R-:W-:Y:S01]  /*1e950*/  FADD.FTZ R162, R186, R162 ;  /* 0x000000a2baa27221 */ /* 0x002fe20000010000 */
[----:B------:R-:W-:Y:S02]  /*1e960*/  MUFU.EX2 R66, R66 ;  /* 0x0000004200427308 */ /* 0x000fe40000000800 */
[C---:B------:R-:W-:Y:S01]  /*1e970*/  HMMA.16816.F32 R16, R56.reuse, R38, R16 ;  /* 0x000000263810723c */ /* 0x040fe20000001810 */
[----:B------:R-:W1:Y:S05]  /*1e980*/  LDSM.16.MT88.4 R36, [R228+0xc800] ;  /* 0x00c80000e424783b */ /* 0x000e6a0000004200 */
[----:B------:R-:W-:Y:S02]  /*1e990*/  MUFU.EX2 R189, R189 ;  /* 0x000000bd00bd7308 */ /* 0x000fe40000000800 */
[C---:B-----5:R-:W-:Y:S06]  /*1e9a0*/  HMMA.16816.F32 R24, R56.reuse, R40, R24 ;  /* 0x000000283818723c */ /* 0x060fec0000001818 */
[----:B------:R-:W-:Y:S02]  /*1e9b0*/  MUFU.EX2 R64, R64 ;  /* 0x0000004000407308 */ /* 0x000fe40000000800 */
[C---:B------:R-:W-:Y:S01]  /*1e9c0*/  HMMA.16816.F32 R4, R56.reuse, R42, R4 ;  /* 0x0000002a3804723c */ /* 0x040fe20000001804 */
[----:B------:R-:W2:Y:S05]  /*1e9d0*/  LDSM.16.MT88.4 R40, [R227+0xc800] ;  /* 0x00c80000e328783b */ /* 0x000eaa0000004200 */
[----:B------:R-:W-:Y:S02]  /*1e9e0*/  MUFU.EX2 R185, R185 ;  /* 0x000000b900b97308 */ /* 0x000fe40000000800 */
[C---:B------:R-:W-:Y:S06]  /*1e9f0*/  HMMA.16816.F32 R32, R56.reuse, R28, R32 ;  /* 0x0000001c3820723c */ /* 0x040fec0000001820 */
        /* <DEDUP_REMOVED lines=8> */
[----:B------:R-:W5:Y:S01]  /*1ea80*/  MUFU.EX2 R181, R181 ;  /* 0x000000b500b57308 */ /* 0x000f620000000800 */
[----:B------:R-:W-:-:S02]  /*1ea90*/  F2FP.PACK_AB R56, R3, R163 ;  /* 0x000000a30338723e */ /* 0x000fc400000000ff */
[C---:B------:R-:W-:Y:S01]  /*1eaa0*/  F2FP.PACK_AB R57, R187.reuse, R186 ;  /* 0x000000babb39723e */ /* 0x040fe200000000ff */
        /* <DEDUP_REMOVED lines=8> */
[----:B-----5:R-:W-:Y:S01]  /*1eb30*/  F2FP.PACK_AB R48, R181, R70 ;  /* 0x00000046b530723e */ /* 0x020fe200000000ff */
[----:B------:R-:W-:-:S04]  /*1eb40*/  FADD.FTZ R190, R64, R190 ;  /* 0x000000be40be7221 */ /* 0x000fc80000010000 */
[C---:B------:R-:W-:Y:S01]  /*1eb50*/  HMMA.16816.F32 R16, R56.reuse, R38, R16 ;  /* 0x000000263810723c */ /* 0x040fe20000001810 */
[----:B------:R-:W5:Y:S01]  /*1eb60*/  LDSM.16.MT88.4 R36, [R228+0xd000] ;  /* 0x00d00000e424783b */ /* 0x000f620000004200 */
[----:B------:R-:W-:Y:S06]  /*1eb70*/  MUFU.EX2 R72, R72 ;  /* 0x0000004800487308 */ /* 0x000fec0000000800 */
[----:B--2---:R-:W-:Y:S02]  /*1eb80*/  HMMA.16816.F32 R24, R56, R40, R24 ;  /* 0x000000283818723c */ /* 0x004fe40000001818 */
[----:B------:R-:W2:Y:S01]  /*1eb90*/  MUFU.EX2 R194, R194 ;  /* 0x000000c200c27308 */ /* 0x000ea20000000800 */
[----:B-1----:R-:W-:-:S05]  /*1eba0*/  F2FP.PACK_AB R50, R193, R74 ;  /* 0x0000004ac132723e */ /* 0x002fca00000000ff */
[C---:B------:R-:W-:Y:S01]  /*1ebb0*/  HMMA.16816.F32 R4, R56.reuse, R42, R4 ;  /* 0x0000002a3804723c */ /* 0x040fe20000001804 */
[----:B------:R-:W1:Y:S01]  /*1ebc0*/  LDSM.16.MT88.4 R40, [R227+0xd000] ;  /* 0x00d00000e328783b */ /* 0x000e620000004200 */
[----:B------:R-:W-:Y:S06]  /*1ebd0*/  MUFU.EX2 R76, R76 ;  /* 0x0000004c004c7308 */ /* 0x000fec0000000800 */
[----:B---3--:R-:W-:Y:S02]  /*1ebe0*/  HMMA.16816.F32 R32, R56, R28, R32 ;  /* 0x0000001c3820723c */ /* 0x008fe40000001820 */
[----:B------:R-:W3:Y:S01]  /*1ebf0*/  MUFU.EX2 R195, R195 ;  /* 0x000000c300c37308 */ /* 0x000ee20000000800 */
[----:B--2---:R-:W-:-:S05]  /*1ec00*/  F2FP.PACK_AB R49, R194, R72 ;  /* 0x00000048c231723e */ /* 0x004fca00000000ff */
[C---:B------:R-:W-:Y:S01]  /*1ec10*/  HMMA.16816.F32 R20, R56.reuse, R30, R20 ;  /* 0x0000001e3814723c */ /* 0x040fe20000001814 */
[----:B------:R-:W2:Y:S01]  /*1ec20*/  LDSM.16.MT88.4 R28, [R226+0xd000] ;  /* 0x00d00000e21c783b */ /* 0x000ea20000004200 */
[----:B------:R-:W-:Y:S06]  /*1ec30*/  MUFU.EX2 R73, R73 ;  /* 0x0000004900497308 */ /* 0x000fec0000000800 */
[C---:B----4-:R-:W-:Y:S01]  /*1ec40*/  HMMA.16816.F32 R44, R56.reuse, R60, R44 ;  /* 0x0000003c382c723c */ /* 0x050fe2000000182c */
[----:B---3--:R-:W-:Y:S01]  /*1ec50*/  F2FP.PACK_AB R51, R195, R76 ;  /* 0x0000004cc333723e */ /* 0x008fe200000000ff */
[----:B------:R-:W-:Y:S06]  /*1ec60*/  MUFU.EX2 R77, R77 ;  /* 0x0000004d004d7308 */ /* 0x000fec0000000800 */
[----:B------:R-:W-:Y:S01]  /*1ec70*/  HMMA.16816.F32 R8, R56, R62, R8 ;  /* 0x0000003e3808723c */ /* 0x000fe20000001808 */
[----:B------:R-:W3:Y:S01]  /*1ec80*/  LDSM.16.MT88.4 R60, [R225+0xd000] ;  /* 0x00d00000e13c783b */ /* 0x000ee20000004200 */
[----:B------:R-:W-:Y:S05]  /*1ec90*/  MUFU.EX2 R79, R79 ;  /* 0x0000004f004f7308 */ /* 0x000fea0000000800 */
[----:B------:R-:W-:-:S02]  /*1eca0*/  F2FP.PACK_AB R56, R191, R192 ;  /* 0x000000c0bf38723e */ /* 0x000fc400000000ff */
[C---:B------:R-:W-:Y:S01]  /*1ecb0*/  F2FP.PACK_AB R57, R185.reuse, R64 ;  /* 0x00000040b939723e */ /* 0x040fe200000000ff */
[----:B------:R-:W-:Y:S01]  /*1ecc0*/  FADD.FTZ R185, R185, R190 ;  /* 0x000000beb9b97221 */ /* 0x000fe20000010000 */
[----:B------:R-:W-:Y:S01]  /*1ecd0*/  F2FP.PACK_AB R58, R189, R66 ;  /* 0x00000042bd3a723e */ /* 0x000fe200000000ff */
[----:B------:R-:W-:Y:S01]  /*1ece0*/  MUFU.EX2 R83, R83 ;  /* 0x0000005300537308 */ /* 0x000fe20000000800 */
[----:B------:R-:W-:Y:S01]  /*1ecf0*/  F2FP.PACK_AB R59, R184, R68 ;  /* 0x00000044b83b723e */ /* 0x000fe200000000ff */
[----:B------:R-:W-:Y:S02]  /*1ed00*/  FADD.FTZ R185, R68, R185 ;  /* 0x000000b944b97221 */ /* 0x000fe40000010000 */
[----:B------:R-:W-:Y:S02]  /*1ed10*/  FFMA.FTZ R64, R108, c[0x0][0x23c], -R173 ;  /* 0x00008f006c407a23 */ /* 0x000fe400000108ad */
[----:B------:R-:W-:Y:S02]  /*1ed20*/  FADD.FTZ R184, R184, R185 ;  /* 0x000000b9b8b87221 */ /* 0x000fe40000010000 */
[----:B-----5:R-:W-:Y:S01]  /*1ed30*/  HMMA.16816.F32 R12, R56, R36, R12 ;  /* 0x00000024380c723c */ /* 0x020fe2000000180c */
[----:B------:R-:W-:Y:S01]  /*1ed40*/  MUFU.EX2 R81, R81 ;  /* 0x0000005100517308 */ /* 0x000fe20000000800 */
[----:B------:R-:W-:-:S02]  /*1ed50*/  FADD.FTZ R184, R72, R184 ;  /* 0x000000b848b87221 */ /* 0x000fc40000010000 */
[----:B------:R-:W-:Y:S02]  /*1ed60*/  FFMA.FTZ R68, R92, c[0x0][0x23c], -R173 ;  /* 0x00008f005c447a23 */ /* 0x000fe400000108ad */
[----:B------:R-:W-:Y:S02]  /*1ed70*/  FADD.FTZ R194, R194, R184 ;  /* 0x000000b8c2c27221 */ /* 0x000fe40000010000 */
[----:B------:R-:W-:Y:S01]  /*1ed80*/  HMMA.16816.F32 R16, R56, R38, R16 ;  /* 0x000000263810723c */ /* 0x000fe20000001810 */
[----:B------:R-:W4:Y:S01]  /*1ed90*/  LDSM.16.MT88.4 R36, [R228+0xd800] ;  /* 0x00d80000e424783b */ /* 0x000f220000004200 */
[----:B------:R-:W-:Y:S01]  /*1eda0*/  MUFU.EX2 R85, R85 ;  /* 0x0000005500557308 */ /* 0x000fe20000000800 */
[----:B------:R-:W-:-:S04]  /*1edb0*/  FADD.FTZ R194, R76, R194 ;  /* 0x000000c24cc27221 */ /* 0x000fc80000010000 */
[----:B------:R-:W-:Y:S01]  /*1edc0*/  FADD.FTZ R195, R195, R194 ;  /* 0x000000c2c3c37221 */ /* 0x000fe20000010000 */
[C---:B-1----:R-:W-:Y:S02]  /*1edd0*/  HMMA.16816.F32 R24, R56.reuse, R40, R24 ;  /* 0x000000283818723c */ /* 0x042fe40000001818 */
[----:B------:R-:W-:Y:S06]  /*1ede0*/  MUFU.EX2 R87, R87 ;  /* 0x0000005700577308 */ /* 0x000fec0000000800 */
        /* <DEDUP_REMOVED lines=8> */
[C---:B---3--:R-:W-:Y:S02]  /*1ee70*/  HMMA.16816.F32 R44, R56.reuse, R60, R44 ;  /* 0x0000003c382c723c */ /* 0x048fe4000000182c */
[----:B------:R-:W-:Y:S05]  /*1ee80*/  MUFU.EX2 R95, R95 ;  /* 0x0000005f005f7308 */ /* 0x000fea0000000800 */
[--C-:B------:R-:W-:Y:S01]  /*1ee90*/  FFMA.FTZ R60, R80, c[0x0][0x23c], -R123.reuse ;  /* 0x00008f00503c7a23 */ /* 0x100fe2000001087b */
[----:B------:R-:W-:Y:S01]  /*1eea0*/  HMMA.16816.F32 R8, R56, R62, R8 ;  /* 0x0000003e3808723c */ /* 0x000fe20000001808 */
[----:B------:R-:W-:Y:S01]  /*1eeb0*/  FFMA.FTZ R61, R65, c[0x0][0x23c], -R123 ;  /* 0x00008f00413d7a23 */ /* 0x000fe2000001087b */
[----:B------:R3:W-:Y:S01]  /*1eec0*/  MUFU.EX2 R56, R78 ;  /* 0x0000004e00387308 */ /* 0x0007e20000000800 */
[----:B------:R-:W-:-:S02]  /*1eed0*/  FFMA.FTZ R65, R86, c[0x0][0x23c], -R173 ;  /* 0x00008f0056417a23 */ /* 0x000fc400000108ad */
[--C-:B------:R-:W-:Y:S02]  /*1eee0*/  FFMA.FTZ R80, R101, c[0x0][0x23c], -R173.reuse ;  /* 0x00008f0065507a23 */ /* 0x100fe400000108ad */
[--C-:B------:R-:W-:Y:S01]  /*1eef0*/  FFMA.FTZ R57, R55, c[0x0][0x23c], -R173.reuse ;  /* 0x00008f0037397a23 */ /* 0x100fe200000108ad */
[C---:B----4-:R-:W-:Y:S01]  /*1ef00*/  HMMA.16816.F32 R12, R48.reuse, R36, R12 ;  /* 0x00000024300c723c */ /* 0x050fe2000000180c */
[----:B------:R-:W4:Y:S01]  /*1ef10*/  LDSM.16.MT88.4 R52, [R225+0xd800] ;  /* 0x00d80000e134783b */ /* 0x000f220000004200 */
[--C-:B------:R-:W-:Y:S01]  /*1ef20*/  FFMA.FTZ R58, R82, c[0x0][0x23c], -R173.reuse ;  /* 0x00008f00523a7a23 */ /* 0x100fe200000108ad */
[----:B------:R-:W5:Y:S01]  /*1ef30*/  MUFU.EX2 R60, R60 ;  /* 0x0000003c003c7308 */ /* 0x000f620000000800 */
[----:B------:R-:W-:Y:S02]  /*1ef40*/  FFMA.FTZ R59, R67, c[0x0][0x23c], -R173 ;  /* 0x00008f00433b7a23 */ /* 0x000fe400000108ad */
[--C-:B------:R-:W-:Y:S02]  /*1ef50*/  FFMA.FTZ R62, R84, c[0x0][0x23c], -R123.reuse ;  /* 0x00008f00543e7a23 */ /* 0x100fe4000001087b */
[----:B------:R-:W-:Y:S01]  /*1ef60*/  HMMA.16816.F32 R16, R48, R38, R16 ;  /* 0x000000263010723c */ /* 0x000fe20000001810 */
[----:B------:R-:W5:Y:S01]  /*1ef70*/  LDSM.16.MT88.4 R36, [R228+0xe000] ;  /* 0x00e00000e424783b */ /* 0x000f620000004200 */
[----:B------:R-:W-:Y:S01]  /*1ef80*/  FFMA.FTZ R63, R69, c[0x0][0x23c], -R123 ;  /* 0x00008f00453f7a23 */ /* 0x000fe2000001087b */
[----:B------:R-:W2:Y:S01]  /*1ef90*/  MUFU.EX2 R57, R57 ;  /* 0x0000003900397308 */ /* 0x000ea20000000800 */
[----:B------:R-:W-:-:S02]  /*1efa0*/  FFMA.FTZ R67, R71, c[0x0][0x23c], -R173 ;  /* 0x00008f0047437a23 */ /* 0x000fc400000108ad */
[--C-:B------:R-:W-:Y:S02]  /*1efb0*/  FFMA.FTZ R71, R75, c[0x0][0x23c], -R173.reuse ;  /* 0x00008f004b477a23 */ /* 0x100fe400000108ad */
[C---:B-1----:R-:W-:Y:S01]  /*1efc0*/  HMMA.16816.F32 R24, R48.reuse, R40, R24 ;  /* 0x000000283018723c */ /* 0x042fe20000001818 */
[----:B------:R-:W-:Y:S02]  /*1efd0*/  FFMA.FTZ R69, R90, c[0x0][0x23c], -R173 ;  /* 0x00008f005a457a23 */ /* 0x000fe400000108ad */
[----:B------:R-:W-:Y:S01]  /*1efe0*/  MUFU.EX2 R58, R58 ;  /* 0x0000003a003a7308 */ /* 0x000fe20000000800 */
[--C-:B------:R-:W-:Y:S02]  /*1eff0*/  FFMA.FTZ R75, R88, c[0x0][0x23c], -R123.reuse ;  /* 0x00008f00584b7a23 */ /* 0x100fe4000001087b */
[----:B---3--:R-:W-:Y:S02]  /*1f000*/  FFMA.FTZ R78, R100, c[0x0][0x23c], -R123 ;  /* 0x00008f00644e7a23 */ /* 0x008fe4000001087b */
[----:B------:R-:W-:Y:S01]  /*1f010*/  HMMA.16816.F32 R4, R48, R42, R4 ;  /* 0x0000002a3004723c */ /* 0x000fe20000001804 */
[----:B------:R-:W1:Y:S01]  /*1f020*/  LDSM.16.MT88.4 R40, [R227+0xe000] ;  /* 0x00e00000e328783b */ /* 0x000e620000004200 */
[----:B------:R-:W-:Y:S01]  /*1f030*/  FFMA.FTZ R82, R103, c[0x0][0x23c], -R173 ;  /* 0x00008f0067527a23 */ /* 0x000fe200000108ad */
[----:B------:R-:W-:Y:S01]  /*1f040*/  MUFU.EX2 R59, R59 ;  /* 0x0000003b003b7308 */ /* 0x000fe20000000800 */
[----:B------:R-:W-:-:S02]  /*1f050*/  FFMA.FTZ R84, R102, c[0x0][0x23c], -R123 ;  /* 0x00008f0066547a23 */ /* 0x000fc4000001087b */
[----:B------:R-:W-:Y:S02]  /*1f060*/  FFMA.FTZ R86, R164, c[0x0][0x23c], -R123 ;  /* 0x00008f00a4567a23 */ /* 0x000fe4000001087b */
[C---:B--2---:R-:W-:Y:S01]  /*1f070*/  HMMA.16816.F32 R32, R48.reuse, R28, R32 ;  /* 0x0000001c3020723c */ /* 0x044fe20000001820 */
[--C-:B------:R-:W-:Y:S02]  /*1f080*/  FFMA.FTZ R88, R176, c[0x0][0x23c], -R173.reuse ;  /* 0x00008f00b0587a23 */ /* 0x100fe400000108ad */
[----:B------:R-:W2:Y:S01]  /*1f090*/  MUFU.EX2 R61, R61 ;  /* 0x0000003d003d7308 */ /* 0x000ea20000000800 */
[----:B------:R-:W-:Y:S02]  /*1f0a0*/  FFMA.FTZ R90, R172, c[0x0][0x23c], -R173 ;  /* 0x00008f00ac5a7a23 */ /* 0x000fe400000108ad */
[--C-:B------:R-:W-:Y:S02]  /*1f0b0*/  FFMA.FTZ R100, R178, c[0x0][0x23c], -R123.reuse ;  /* 0x00008f00b2647a23 */ /* 0x100fe4000001087b */
[----:B------:R-:W-:Y:S01]  /*1f0c0*/  HMMA.16816.F32 R20, R48, R30, R20 ;  /* 0x0000001e3014723c */ /* 0x000fe20000001814 */
[----:B------:R-:W3:Y:S01]  /*1f0d0*/  LDSM.16.MT88.4 R28, [R226+0xe000] ;  /* 0x00e00000e21c783b */ /* 0x000ee20000004200 */
[----:B------:R-:W-:Y:S01]  /*1f0e0*/  FFMA.FTZ R101, R174, c[0x0][0x23c], -R123 ;  /* 0x00008f00ae657a23 */ /* 0x000fe2000001087b */
[----:B------:R-:W-:Y:S01]  /*1f0f0*/  MUFU.EX2 R62, R62 ;  /* 0x0000003e003e7308 */ /* 0x000fe20000000800 */
[----:B------:R-:W-:-:S02]  /*1f100*/  FFMA.FTZ R103, R129, c[0x0][0x23c], -R173 ;  /* 0x00008f0081677a23 */ /* 0x000fc400000108ad */
[----:B------:R-:W-:Y:S02]  /*1f110*/  FFMA.FTZ R129, R130, c[0x0][0x23c], -R123 ;  /* 0x00008f0082817a23 */ /* 0x000fe4000001087b */
[C---:B----4-:R-:W-:Y:S01]  /*1f120*/  HMMA.16816.F32 R44, R48.reuse, R52, R44 ;  /* 0x00000034302c723c */ /* 0x050fe2000000182c */
[----:B------:R-:W-:Y:S02]  /*1f130*/  FFMA.FTZ R102, R168, c[0x0][0x23c], -R173 ;  /* 0x00008f00a8667a23 */ /* 0x000fe400000108ad */
[----:B------:R-:W4:Y:S01]  /*1f140*/  MUFU.EX2 R63, R63 ;  /* 0x0000003f003f7308 */ /* 0x000f220000000800 */
[----:B------:R-:W-:Y:S02]  /*1f150*/  FFMA.FTZ R130, R131, c[0x0][0x23c], -R123 ;  /* 0x00008f0083827a23 */ /* 0x000fe4000001087b */
[----:B-----5:R-:W-:Y:S02]  /*1f160*/  FADD.FTZ R195, R60, R195 ;  /* 0x000000c33cc37221 */ /* 0x020fe40000010000 */
[----:B------:R-:W-:Y:S01]  /*1f170*/  HMMA.16816.F32 R8, R48, R54, R8 ;  /* 0x000000363008723c */ /* 0x000fe20000001808 */
[----:B------:R-:W5:Y:S02]  /*1f180*/  LDSM.16.MT88.4 R52, [R225+0xe000] ;  /* 0x00e00000e134783b */ /* 0x000f640000004200 */
[----:B------:R-:W-:Y:S04]  /*1f190*/  MUFU.EX2 R65, R65 ;  /* 0x0000004100417308 */ /* 0x000fe80000000800 */
[----:B------:R-:W-:-:S02]  /*1f1a0*/  F2FP.PACK_AB R48, R57, R56 ;  /* 0x000000383930723e */ /* 0x000fc400000000ff */
[C---:B--2---:R-:W-:Y:S01]  /*1f1b0*/  F2FP.PACK_AB R49, R61.reuse, R60 ;  /* 0x0000003c3d31723e */ /* 0x044fe200000000ff */
[----:B------:R-:W-:Y:S01]  /*1f1c0*/  FADD.FTZ R61, R61, R195 ;  /* 0x000000c33d3d7221 */ /* 0x000fe20000010000 */
[----:B------:R-:W-:Y:S01]  /*1f1d0*/  F2FP.PACK_AB R50, R59, R58 ;  /* 0x0000003a3b32723e */ /* 0x000fe200000000ff */
[----:B------:R-:W-:Y:S01]  /*1f1e0*/  MUFU.EX2 R67, R67 ;  /* 0x0000004300437308 */ /* 0x000fe20000000800 */
[----:B----4-:R-:W-:Y:S01]  /*1f1f0*/  F2FP.PACK_AB R51, R63, R62 ;  /* 0x0000003e3f33723e */ /* 0x010fe200000000ff */
[----:B------:R-:W-:-:S04]  /*1f200*/  FADD.FTZ R61, R62, R61 ;  /* 0x0000003d3e3d7221 */ /* 0x000fc80000010000 */
[----:B------:R-:W-:Y:S02]  /*1f210*/  FADD.FTZ R63, R63, R61 ;  /* 0x0000003d3f3f7221 */ /* 0x000fe40000010000 */
[C---:B------:R-:W-:Y:S01]  /*1f220*/  HMMA.16816.F32 R12, R48.reuse, R36, R12 ;  /* 0x00000024300c723c */ /* 0x040fe2000000180c */
[----:B------:R-:W-:Y:S07]  /*1f230*/  MUFU.EX2 R69, R69 ;  /* 0x0000004500457308 */ /* 0x000fee0000000800 */
[C---:B------:R-:W-:Y:S01]  /*1f240*/  HMMA.16816.F32 R16, R48.reuse, R38, R16 ;  /* 0x000000263010723c */ /* 0x040fe20000001810 */
[----:B------:R-:W2:Y:S01]  /*1f250*/  LDSM.16.MT88.4 R36, [R228+0xe800] ;  /* 0x00e80000e424783b */ /* 0x000ea20000004200 */
[----:B------:R-:W-:Y:S06]  /*1f260*/  MUFU.EX2 R71, R71 ;  /* 0x0000004700477308 */ /* 0x000fec0000000800 */
[C---:B-1----:R-:W-:Y:S02]  /*1f270*/  HMMA.16816.F32 R24, R48.reuse, R40, R24 ;  /* 0x000000283018723c */ /* 0x042fe40000001818 */
[----:B------:R-:W1:Y:S06]  /*1f280*/  MUFU.EX2 R75, R75 ;  /* 0x0000004b004b7308 */ /* 0x000e6c0000000800 */
[C---:B------:R-:W-:Y:S01]  /*1f290*/  HMMA.16816.F32 R4, R48.reuse, R42, R4 ;  /* 0x0000002a3004723c */ /* 0x040fe20000001804 */
[----:B------:R-:W4:Y:S01]  /*1f2a0*/  LDSM.16.MT88.4 R40, [R227+0xe800] ;  /* 0x00e80000e328783b */ /* 0x000f220000004200 */
[----:B------:R-:W2:Y:S06]  /*1f2b0*/  MUFU.EX2 R78, R78 ;  /* 0x0000004e004e7308 */ /* 0x000eac0000000800 */
[----:B---3--:R-:W-:Y:S02]  /*1f2c0*/  HMMA.16816.F32 R32, R48, R28, R32 ;  /* 0x0000001c3020723c */ /* 0x008fe40000001820 */
[----:B------:R-:W3:Y:S01]  /*1f2d0*/  MUFU.EX2 R80, R80 ;  /* 0x0000005000507308 */ /* 0x000ee20000000800 */
[----:B-1----:R-:W-:-:S04]  /*1f2e0*/  FADD.FTZ R63, R75, R63 ;  /* 0x0000003f4b3f7221 */ /* 0x002fc80000010000 */
[----:B------:R-:W-:Y:S01]  /*1f2f0*/  FADD.FTZ R63, R73, R63 ;  /* 0x0000003f493f7221 */ /* 0x000fe20000010000 */
        /* <DEDUP_REMOVED lines=8> */
[----:B------:R-:W-:-:S02]  /*1f380*/  F2FP.PACK_AB R48, R67, R65 ;  /* 0x000000414330723e */ /* 0x000fc400000000ff */
[----:B------:R-:W-:Y:S01]  /*1f390*/  F2FP.PACK_AB R49, R73, R75 ;  /* 0x0000004b4931723e */ /* 0x000fe200000000ff */
[----:B------:R-:W-:Y:S01]  /*1f3a0*/  MUFU.EX2 R88, R88 ;  /* 0x0000005800587308 */ /* 0x000fe20000000800 */
[----:B------:R-:W-:Y:S02]  /*1f3b0*/  F2FP.PACK_AB R50, R71, R69 ;  /* 0x000000454732723e */ /* 0x000fe400000000ff */
[----:B--2---:R-:W-:Y:S01]  /*1f3c0*/  F2FP.PACK_AB R51, R77, R78 ;  /* 0x0000004e4d33723e */ /* 0x004fe200000000ff */
[----:B------:R-:W-:-:S04]  /*1f3d0*/  FADD.FTZ R78, R78, R63 ;  /* 0x0000003f4e4e7221 */ /* 0x000fc80000010000 */
[----:B------:R-:W-:Y:S01]  /*1f3e0*/  MUFU.EX2 R90, R90 ;  /* 0x0000005a005a7308 */ /* 0x000fe20000000800 */
[----:B------:R-:W-:Y:S01]  /*1f3f0*/  FADD.FTZ R78, R77, R78 ;  /* 0x0000004e4d4e7221 */ /* 0x000fe20000010000 */
[C---:B------:R-:W-:Y:S06]  /*1f400*/  HMMA.16816.F32 R12, R48.reuse, R36, R12 ;  /* 0x00000024300c723c */ /* 0x040fec000000180c */
[----:B------:R-:W2:Y:S02]  /*1f410*/  MUFU.EX2 R100, R100 ;  /* 0x0000006400647308 */ /* 0x000ea40000000800 */
[C---:B------:R-:W-:Y:S01]  /*1f420*/  HMMA.16816.F32 R16, R48.reuse, R38, R16 ;  /* 0x000000263010723c */ /* 0x040fe20000001810 */
[----:B------:R-:W2:Y:S05]  /*1f430*/  LDSM.16.MT88.4 R36, [R228+0xf000] ;  /* 0x00f00000e424783b */ /* 0x000eaa0000004200 */
[----:B------:R-:W1:Y:S02]  /*1f440*/  MUFU.EX2 R101, R101 ;  /* 0x0000006500657308 */ /* 0x000e640000000800 */
[C---:B----4-:R-:W-:Y:S06]  /*1f450*/  HMMA.16816.F32 R24, R48.reuse, R40, R24 ;  /* 0x000000283018723c */ /* 0x050fec0000001818 */
[----:B------:R-:W-:Y:S02]  /*1f460*/  MUFU.EX2 R102, R102 ;  /* 0x0000006600667308 */ /* 0x000fe40000000800 */
[C---:B------:R-:W-:Y:S01]  /*1f470*/  HMMA.16816.F32 R4, R48.reuse, R42, R4 ;  /* 0x0000002a3004723c */ /* 0x040fe20000001804 */
[----:B------:R-:W4:Y:S05]  /*1f480*/  LDSM.16.MT88.4 R40, [R227+0xf000] ;  /* 0x00f00000e328783b */ /* 0x000f2a0000004200 */
[----:B------:R-:W-:Y:S02]  /*1f490*/  MUFU.EX2 R97, R97 ;  /* 0x0000006100617308 */ /* 0x000fe40000000800 */
[C---:B-1----:R-:W-:Y:S06]  /*1f4a0*/  HMMA.16816.F32 R32, R48.reuse, R28, R32 ;  /* 0x0000001c3020723c */ /* 0x042fec0000001820 */
[----:B------:R-:W-:Y:S02]  /*1f4b0*/  MUFU.EX2 R103, R103 ;  /* 0x0000006700677308 */ /* 0x000fe40000000800 */
        /* <DEDUP_REMOVED lines=8> */
[----:B---3--:R-:W-:-:S02]  /*1f540*/  F2FP.PACK_AB R48, R79, R80 ;  /* 0x000000504f30723e */ /* 0x008fc400000000ff */
[----:B-----5:R-:W-:Y:S01]  /*1f550*/  F2FP.PACK_AB R49, R81, R84 ;  /* 0x000000545131723e */ /* 0x020fe200000000ff */
        /* <DEDUP_REMOVED lines=8> */
[----:B------:R-:W-:-:S04]  /*1f5e0*/  FADD.FTZ R86, R85, R86 ;  /* 0x0000005655567221 */ /* 0x000fc80000010000 */
[----:B------:R-:W-:Y:S01]  /*1f5f0*/  FADD.FTZ R86, R100, R86 ;  /* 0x0000005664567221 */ /* 0x000fe20000010000 */
[C---:B------:R-:W-:Y:S01]  /*1f600*/  HMMA.16816.F32 R16, R48.reuse, R38, R16 ;  /* 0x000000263010723c */ /* 0x040fe20000001810 */
[----:B------:R-:W2:Y:S01]  /*1f610*/  LDSM.16.MT88.4 R36, [R228+0xf800] ;  /* 0x00f80000e424783b */ /* 0x000ea20000004200 */
[----:B------:R-:W-:Y:S06]  /*1f620*/  MUFU.EX2 R2, R127 ;  /* 0x0000007f00027308 */ /* 0x000fec0000000800 */
[C---:B----4-:R-:W-:Y:S02]  /*1f630*/  HMMA.16816.F32 R24, R48.reuse, R40, R24 ;  /* 0x000000283018723c */ /* 0x050fe40000001818 */
[----:B------:R-:W-:Y:S06]  /*1f640*/  MUFU.EX2 R0, R122 ;  /* 0x0000007a00007308 */ /* 0x000fec0000000800 */
[C---:B------:R-:W-:Y:S01]  /*1f650*/  HMMA.16816.F32 R4, R48.reuse, R42, R4 ;  /* 0x0000002a3004723c */ /* 0x040fe20000001804 */
[----:B------:R-:W3:Y:S01]  /*1f660*/  LDSM.16.MT88.4 R40, [R227+0xf800] ;  /* 0x00f80000e328783b */ /* 0x000ee20000004200 */
        /* <DEDUP_REMOVED lines=8> */
[----:B------:R-:W-:Y:S01]  /*1f6f0*/  HMMA.16816.F32 R8, R48, R54, R8 ;  /* 0x000000363008723c */ /* 0x000fe20000001808 */
[----:B------:R-:W4:Y:S01]  /*1f700*/  LDSM.16.MT88.4 R52, [R225+0xf800] ;  /* 0x00f80000e134783b */ /* 0x000f220000004200 */
[----:B------:R-:W-:Y:S05]  /*1f710*/  MUFU.EX2 R105, R105 ;  /* 0x0000006900697308 */ /* 0x000fea0000000800 */
[----:B------:R-:W-:-:S02]  /*1f720*/  F2FP.PACK_AB R48, R87, R88 ;  /* 0x000000585730723e */ /* 0x000fc400000000ff */
[----:B------:R-:W-:Y:S01]  /*1f730*/  F2FP.PACK_AB R49, R89, R100 ;  /* 0x000000645931723e */ /* 0x000fe200000000ff */
[----:B------:R-:W-:Y:S01]  /*1f740*/  MUFU.EX2 R116, R116 ;  /* 0x0000007400747308 */ /* 0x000fe20000000800 */
        /* <DEDUP_REMOVED lines=12> */
[C---:B---3--:R-:W-:Y:S06]  /*1f810*/  HMMA.16816.F32 R24, R48.reuse, R40, R24 ;  /* 0x000000283018723c */ /* 0x048fec0000001818 */
[----:B------:R-:W-:Y:S02]  /*1f820*/  MUFU.EX2 R68, R68 ;  /* 0x0000004400447308 */ /* 0x000fe40000000800 */
[C---:B------:R-:W-:Y:S01]  /*1f830*/  HMMA.16816.F32 R4, R48.reuse, R42, R4 ;  /* 0x0000002a3004723c */ /* 0x040fe20000001804 */
[----:B------:R-:W-:Y:S05]  /*1f840*/  LDSM.16.MT88.4 R40, [R227+0x10000] ;  /* 0x01000000e328783b */ /* 0x000fea0000004200 */
[----:B------:R-:W3:Y:S02]  /*1f850*/  MUFU.EX2 R249, R249 ;  /* 0x000000f900f97308 */ /* 0x000ee40000000800 */
[C---:B-1----:R-:W-:Y:S06]  /*1f860*/  HMMA.16816.F32 R32, R48.reuse, R28, R32 ;  /* 0x0000001c3020723c */ /* 0x042fec0000001820 */
[----:B------:R-:W-:Y:S02]  /*1f870*/  MUFU.EX2 R248, R248 ;  /* 0x000000f800f87308 */ /* 0x000fe40000000800 */
[----:B------:R-:W-:Y:S01]  /*1f880*/  HMMA.16816.F32 R20, R48, R30, R20 ;  /* 0x0000001e3014723c */ /* 0x000fe20000001814 */
[----:B------:R-:W1:Y:S01]  /*1f890*/  LDSM.16.MT88.4 R28, [R226+0x10000] ;  /* 0x01000000e21c783b */ /* 0x000e620000004200 */
[----:B---3--:R-:W-:-:S06]  /*1f8a0*/  F2FP.PACK_AB R134, R249, R68 ;  /* 0x00000044f986723e */ /* 0x008fcc00000000ff */
[C---:B----4-:R-:W-:Y:S07]  /*1f8b0*/  HMMA.16816.F32 R44, R48.reuse, R52, R44 ;  /* 0x00000034302c723c */ /* 0x050fee000000182c */
[--C-:B------:R-:W-:Y:S01]  /*1f8c0*/  FFMA.FTZ R52, R124, c[0x0][0x23c], -R173.reuse ;  /* 0x00008f007c347a23 */ /* 0x100fe200000108ad */
[----:B------:R-:W-:Y:S01]  /*1f8d0*/  HMMA.16816.F32 R8, R48, R54, R8 ;  /* 0x000000363008723c */ /* 0x000fe20000001808 */
[----:B------:R-:W-:-:S04]  /*1f8e0*/  FFMA.FTZ R53, R125, c[0x0][0x23c], -R173 ;  /* 0x00008f007d357a23 */ /* 0x000fc800000108ad */
[----:B------:R-:W-:Y:S02]  /*1f8f0*/  MUFU.EX2 R52, R52 ;  /* 0x0000003400347308 */ /* 0x000fe40000000800 */
[----:B------:R-:W-:Y:S01]  /*1f900*/  F2FP.PACK_AB R48, R95, R102 ;  /* 0x000000665f30723e */ /* 0x000fe200000000ff */
[--C-:B------:R-:W-:Y:S01]  /*1f910*/  FFMA.FTZ R54, R120, c[0x0][0x23c], -R173.reuse ;  /* 0x00008f0078367a23 */ /* 0x100fe200000108ad */
[C---:B------:R-:W-:Y:S01]  /*1f920*/  F2FP.PACK_AB R49, R128.reuse, R96 ;  /* 0x000000608031723e */ /* 0x040fe200000000ff */
[----:B------:R-:W-:Y:S01]  /*1f930*/  FFMA.FTZ R55, R121, c[0x0][0x23c], -R173 ;  /* 0x00008f0079377a23 */ /* 0x000fe200000108ad */
[----:B------:R-:W-:Y:S01]  /*1f940*/  F2FP.PACK_AB R50, R103, R97 ;  /* 0x000000616732723e */ /* 0x000fe200000000ff */
[----:B------:R-:W-:Y:S01]  /*1f950*/  FADD.FTZ R128, R128, R93 ;  /* 0x0000005d80807221 */ /* 0x000fe20000010000 */
[----:B------:R-:W-:Y:S01]  /*1f960*/  F2FP.PACK_AB R51, R130, R129 ;  /* 0x000000818233723e */ /* 0x000fe200000000ff */
[----:B------:R-:W3:Y:S02]  /*1f970*/  MUFU.EX2 R53, R53 ;  /* 0x0000003500357308 */ /* 0x000ee40000000800 */
[----:B------:R-:W-:-:S04]  /*1f980*/  FADD.FTZ R128, R129, R128 ;  /* 0x0000008081807221 */ /* 0x000fc80000010000 */
[----:B--2---:R-:W-:Y:S01]  /*1f990*/  HMMA.16816.F32 R12, R48, R36, R12 ;  /* 0x00000024300c723c */ /* 0x004fe2000000180c */
[----:B------:R-:W-:Y:S01]  /*1f9a0*/  FADD.FTZ R130, R130, R128 ;  /* 0x0000008082827221 */ /* 0x000fe20000010000 */
[----:B------:R-:W-:Y:S03]  /*1f9b0*/  MUFU.EX2 R54, R54 ;  /* 0x0000003600367308 */ /* 0x000fe60000000800 */
[----:B------:R-:W-:-:S03]  /*1f9c0*/  FADD.FTZ R130, R117, R130 ;  /* 0x0000008275827221 */ /* 0x000fc60000010000 */
[C---:B------:R-:W-:Y:S01]  /*1f9d0*/  HMMA.16816.F32 R16, R48.reuse, R38, R16 ;  /* 0x000000263010723c */ /* 0x040fe20000001810 */
[----:B------:R-:W2:Y:S01]  /*1f9e0*/  LDSM.16.MT88.4 R36, [R225+0x10000] ;  /* 0x01000000e124783b */ /* 0x000ea20000004200 */
[----:B------:R-:W4:Y:S06]  /*1f9f0*/  MUFU.EX2 R55, R55 ;  /* 0x0000003700377308 */ /* 0x000f2c0000000800 */
[C---:B-1----:R-:W-:Y:S08]  /*1fa00*/  HMMA.16816.F32 R32, R48.reuse, R28, R32 ;  /* 0x0000001c3020723c */ /* 0x042ff00000001820 */
[C---:B------:R-:W-:Y:S08]  /*1fa10*/  HMMA.16816.F32 R24, R48.reuse, R40, R24 ;  /* 0x000000283018723c */ /* 0x040ff00000001818 */
[C---:B------:R-:W-:Y:S01]  /*1fa20*/  HMMA.16816.F32 R4, R48.reuse, R42, R4 ;  /* 0x0000002a3004723c */ /* 0x040fe20000001804 */
[----:B------:R-:W1:Y:S07]  /*1fa30*/  LDSM.16.MT88.4 R40, [R228+0x10800] ;  /* 0x01080000e428783b */ /* 0x000e6e0000004200 */
[C---:B------:R-:W-:Y:S01]  /*1fa40*/  HMMA.16816.F32 R20, R48.reuse, R30, R20 ;  /* 0x0000001e3014723c */ /* 0x040fe20000001814 */
[----:B------:R-:W5:Y:S07]  /*1fa50*/  LDSM.16.MT88.4 R28, [R227+0x10800] ;  /* 0x01080000e31c783b */ /* 0x000f6e0000004200 */
[C---:B--2---:R-:W-:Y:S08]  /*1fa60*/  HMMA.16816.F32 R44, R48.reuse, R36, R44 ;  /* 0x00000024302c723c */ /* 0x044ff0000000182c */
[----:B------:R-:W-:Y:S01]  /*1fa70*/  HMMA.16816.F32 R8, R48, R38, R8 ;  /* 0x000000263008723c */ /* 0x000fe20000001808 */
[----:B------:R-:W2:Y:S06]  /*1fa80*/  LDSM.16.MT88.4 R36, [R226+0x10800] ;  /* 0x01080000e224783b */ /* 0x000eac0000004200 */
[----:B---3--:R-:W-:-:S02]  /*1fa90*/  F2FP.PACK_AB R48, R53, R52 ;  /* 0x000000343530723e */ /* 0x008fc400000000ff */
[C---:B------:R-:W-:Y:S01]  /*1faa0*/  F2FP.PACK_AB R49, R2.reuse, R117 ;  /* 0x000000750231723e */ /* 0x040fe200000000ff */
[----:B------:R-:W-:Y:S01]  /*1fab0*/  FADD.FTZ R2, R2, R130 ;  /* 0x0000008202027221 */ /* 0x000fe20000010000 */
[----:B----4-:R-:W-:Y:S02]  /*1fac0*/  F2FP.PACK_AB R50, R55, R54 ;  /* 0x000000363732723e */ /* 0x010fe400000000ff */
[----:B------:R-:W-:Y:S01]  /*1fad0*/  F2FP.PACK_AB R51, R98, R0 ;  /* 0x000000006233723e */ /* 0x000fe200000000ff */
[----:B------:R-:W-:Y:S01]  /*1fae0*/  FADD.FTZ R2, R0, R2 ;  /* 0x0000000200027221 */ /* 0x000fe20000010000 */
[----:B------:R-:W-:-:S03]  /*1faf0*/  MOV R0, R175 ;  /* 0x000000af00007202 */ /* 0x000fc60000000f00 */
[----:B------:R-:W-:Y:S01]  /*1fb00*/  FADD.FTZ R98, R98, R2 ;  /* 0x0000000262627221 */ /* 0x000fe20000010000 */
[----:B------:R-:W-:Y:S01]  /*1fb10*/  MOV R2, R177 ;  /* 0x000000b100027202 */ /* 0x000fe20000000f00 */
[----:B-1----:R-:W-:Y:S02]  /*1fb20*/  HMMA.16816.F32 R12, R48, R40, R12 ;  /* 0x00000028300c723c */ /* 0x002fe4000000180c */
[----:B------:R-:W-:-:S06]  /*1fb30*/  FADD.FTZ R98, R116, R98 ;  /* 0x0000006274627221 */ /* 0x000fcc0000010000 */
[C---:B------:R-:W-:Y:S01]  /*1fb40*/  HMMA.16816.F32 R16, R48.reuse, R42, R16 ;  /* 0x0000002a3010723c */ /* 0x040fe20000001810 */
[----:B------:R-:W1:Y:S07]  /*1fb50*/  LDSM.16.MT88.4 R40, [R225+0x10800] ;  /* 0x01080000e128783b */ /* 0x000e6e0000004200 */
[C---:B-----5:R-:W-:Y:S08]  /*1fb60*/  HMMA.16816.F32 R24, R48.reuse, R28, R24 ;  /* 0x0000001c3018723c */ /* 0x060ff00000001818 */
[C---:B--2---:R-:W-:Y:S07]  /*1fb70*/  HMMA.16816.F32 R32, R48.reuse, R36, R32 ;  /* 0x000000243020723c */ /* 0x044fee0000001820 */
[----:B------:R-:W-:Y:S01]  /*1fb80*/  FADD.FTZ R36, R163, R157 ;  /* 0x0000009da3247221 */ /* 0x000fe20000010000 */
[----:B------:R-:W-:Y:S01]  /*1fb90*/  HMMA.16816.F32 R20, R48, R38, R20 ;  /* 0x000000263014723c */ /* 0x000fe20000001814 */
[----:B------:R-:W-:Y:S02]  /*1fba0*/  LDSM.16.MT88.4 R156, [R228+0x11800] ;  /* 0x01180000e49c783b */ /* 0x000fe40000004200 */
[----:B------:R-:W-:-:S02]  /*1fbb0*/  FADD.FTZ R36, R3, R36 ;  /* 0x0000002403247221 */ /* 0x000fc40000010000 */
[----:B------:R-:W2:Y:S02]  /*1fbc0*/  MUFU.EX2 R3, R114 ;  /* 0x0000007200037308 */ /* 0x000ea40000000800 */
[----:B------:R-:W-:Y:S01]  /*1fbd0*/  FADD.FTZ R36, R182, R36 ;  /* 0x00000024b6247221 */ /* 0x000fe20000010000 */
[C---:B------:R-:W-:Y:S01]  /*1fbe0*/  HMMA.16816.F32 R4, R48.reuse, R30, R4 ;  /* 0x0000001e3004723c */ /* 0x040fe20000001804 */
[----:B------:R-:W3:Y:S02]  /*1fbf0*/  LDSM.16.MT88.4 R28, [R228+0x11000] ;  /* 0x01100000e41c783b */ /* 0x000ee40000004200 */
[----:B------:R-:W-:Y:S02]  /*1fc00*/  FADD.FTZ R183, R183, R36 ;  /* 0x00000024b7b77221 */ /* 0x000fe40000010000 */
[----:B------:R-:W4:Y:S02]  /*1fc10*/  LDSM.16.MT88.4 R36, [R227+0x11000] ;  /* 0x01100000e324783b */ /* 0x000f240000004200 */
[----:B------:R-:W-:Y:S01]  /*1fc20*/  FADD.FTZ R183, R192, R183 ;  /* 0x000000b7c0b77221 */ /* 0x000fe20000010000 */
[----:B-1----:R-:W-:Y:S03]  /*1fc30*/  HMMA.16816.F32 R44, R48, R40, R44 ;  /* 0x00000028302c723c */ /* 0x002fe6000000182c */
[----:B------:R-:W-:-:S04]  /*1fc40*/  FADD.FTZ R191, R191, R183 ;  /* 0x000000b7bfbf7221 */ /* 0x000fc80000010000 */
[----:B------:R-:W-:Y:S01]  /*1fc50*/  FADD.FTZ R191, R66, R191 ;  /* 0x000000bf42bf7221 */ /* 0x000fe20000010000 */
[----:B------:R-:W-:Y:S01]  /*1fc60*/  HMMA.16816.F32 R8, R48, R42, R8 ;  /* 0x0000002a3008723c */ /* 0x000fe20000001808 */
[----:B------:R-:W-:Y:S01]  /*1fc70*/  FFMA.FTZ R66, R107, c[0x0][0x23c], -R173 ;  /* 0x00008f006b427a23 */ /* 0x000fe200000108ad */
[----:B------:R-:W1:Y:S01]  /*1fc80*/  LDSM.16.MT88.4 R40, [R226+0x11000] ;  /* 0x01100000e228783b */ /* 0x000e620000004200 */
[----:B------:R-:W-:-:S04]  /*1fc90*/  FADD.FTZ R189, R189, R191 ;  /* 0x000000bfbdbd7221 */ /* 0x000fc80000010000 */
[----:B------:R-:W-:Y:S01]  /*1fca0*/  FADD.FTZ R189, R70, R189 ;  /* 0x000000bd46bd7221 */ /* 0x000fe20000010000 */
[----:B------:R-:W-:Y:S01]  /*1fcb0*/  F2FP.PACK_AB R48, R99, R115 ;  /* 0x000000736330723e */ /* 0x000fe200000000ff */
[----:B------:R-:W5:Y:S01]  /*1fcc0*/  MUFU.EX2 R66, R66 ;  /* 0x0000004200427308 */ /* 0x000f620000000800 */
[C---:B------:R-:W-:Y:S01]  /*1fcd0*/  F2FP.PACK_AB R49, R104.reuse, R116 ;  /* 0x000000746831723e */ /* 0x040fe200000000ff */
[----:B------:R-:W-:Y:S01]  /*1fce0*/  FADD.FTZ R181, R181, R189 ;  /* 0x000000bdb5b57221 */ /* 0x000fe20000010000 */
[----:B------:R-:W-:Y:S01]  /*1fcf0*/  F2FP.PACK_AB R50, R105, R112 ;  /* 0x000000706932723e */ /* 0x000fe200000000ff */
[----:B------:R-:W-:Y:S01]  /*1fd00*/  FADD.FTZ R104, R104, R98 ;  /* 0x0000006268687221 */ /* 0x000fe20000010000 */
[----:B--2---:R-:W-:Y:S01]  /*1fd10*/  F2FP.PACK_AB R51, R106, R3 ;  /* 0x000000036a33723e */ /* 0x004fe200000000ff */
[----:B------:R-:W-:Y:S02]  /*1fd20*/  FADD.FTZ R181, R74, R181 ;  /* 0x000000b54ab57221 */ /* 0x000fe40000010000 */
[----:B------:R-:W-:-:S02]  /*1fd30*/  FADD.FTZ R104, R3, R104 ;  /* 0x0000006803687221 */ /* 0x000fc40000010000 */
[----:B------:R-:W-:Y:S02]  /*1fd40*/  FADD.FTZ R193, R193, R181 ;  /* 0x000000b5c1c17221 */ /* 0x000fe40000010000 */
[----:B------:R-:W-:Y:S02]  /*1fd50*/  FADD.FTZ R106, R106, R104 ;  /* 0x000000686a6a7221 */ /* 0x000fe40000010000 */
[----:B------:R-:W-:Y:S01]  /*1fd60*/  FADD.FTZ R56, R56, R193 ;  /* 0x000000c138387221 */ /* 0x000fe20000010000 */
[----:B---3--:R-:W-:Y:S01]  /*1fd70*/  HMMA.16816.F32 R12, R48, R28, R12 ;  /* 0x0000001c300c723c */ /* 0x008fe2000000180c */
[----:B-----5:R-:W-:Y:S02]  /*1fd80*/  F2FP.PACK_AB R132, R66, R64 ;  /* 0x000000404284723e */ /* 0x020fe400000000ff */
[----:B------:R-:W-:-:S04]  /*1fd90*/  FADD.FTZ R56, R57, R56 ;  /* 0x0000003839387221 */ /* 0x000fc80000010000 */
[----:B------:R-:W-:Y:S01]  /*1fda0*/  FADD.FTZ R58, R58, R56 ;  /* 0x000000383a3a7221 */ /* 0x000fe20000010000 */
[----:B----4-:R-:W-:Y:S03]  /*1fdb0*/  HMMA.16816.F32 R24, R48, R36, R24 ;  /* 0x000000243018723c */ /* 0x010fe60000001818 */
[----:B------:R-:W-:-:S04]  /*1fdc0*/  FADD.FTZ R58, R59, R58 ;  /* 0x0000003a3b3a7221 */ /* 0x000fc80000010000 */
[----:B------:R-:W-:Y:S01]  /*1fdd0*/  FADD.FTZ R65, R65, R58 ;  /* 0x0000003a41417221 */ /* 0x000fe20000010000 */
[C---:B------:R-:W-:Y:S01]  /*1fde0*/  HMMA.16816.F32 R4, R48.reuse, R38, R4 ;  /* 0x000000263004723c */ /* 0x040fe20000001804 */
[----:B------:R-:W-:Y:S02]  /*1fdf0*/  FFMA.FTZ R36, R110, c[0x0][0x23c], -R123 ;  /* 0x00008f006e247a23 */ /* 0x000fe4000001087b */
[----:B------:R-:W-:Y:S02]  /*1fe00*/  FADD.FTZ R65, R67, R65 ;  /* 0x0000004143417221 */ /* 0x000fe40000010000 */
[----:B------:R-:W-:Y:S02]  /*1fe10*/  FFMA.FTZ R37, R111, c[0x0][0x23c], -R123 ;  /* 0x00008f006f257a23 */ /* 0x000fe4000001087b */
[----:B------:R-:W-:Y:S01]  /*1fe20*/  FADD.FTZ R65, R69, R65 ;  /* 0x0000004145417221 */ /* 0x000fe20000010000 */
[C---:B------:R-:W-:Y:S01]  /*1fe30*/  HMMA.16816.F32 R16, R48.reuse, R30, R16 ;  /* 0x0000001e3010723c */ /* 0x040fe20000001810 */
[----:B------:R-:W-:Y:S01]  /*1fe40*/  FFMA.FTZ R38, R94, c[0x0][0x23c], -R123 ;  /* 0x00008f005e267a23 */ /* 0x000fe2000001087b */
[----:B------:R-:W2:Y:S01]  /*1fe50*/  LDSM.16.MT88.4 R28, [R225+0x11000] ;  /* 0x01100000e11c783b */ /* 0x000ea20000004200 */
[----:B------:R-:W-:Y:S01]  /*1fe60*/  FADD.FTZ R71, R71, R65 ;  /* 0x0000004147477221 */ /* 0x000fe20000010000 */
[----:B------:R-:W3:Y:S03]  /*1fe70*/  MUFU.EX2 R36, R36 ;  /* 0x0000002400247308 */ /* 0x000ee60000000800 */
[----:B------:R-:W-:Y:S01]  /*1fe80*/  FADD.FTZ R71, R80, R71 ;  /* 0x0000004750477221 */ /* 0x000fe20000010000 */
[C---:B-1----:R-:W-:Y:S03]  /*1fe90*/  HMMA.16816.F32 R32, R48.reuse, R40, R32 ;  /* 0x000000283020723c */ /* 0x042fe60000001820 */
[----:B------:R-:W-:Y:S01]  /*1fea0*/  FADD.FTZ R79, R79, R71 ;  /* 0x000000474f4f7221 */ /* 0x000fe20000010000 */
[----:B------:R-:W1:Y:S03]  /*1feb0*/  MUFU.EX2 R37, R37 ;  /* 0x0000002500257308 */ /* 0x000e660000000800 */
[----:B------:R-:W-:Y:S01]  /*1fec0*/  FADD.FTZ R79, R82, R79 ;  /* 0x0000004f524f7221 */ /* 0x000fe20000010000 */
[----:B------:R-:W-:Y:S03]  /*1fed0*/  HMMA.16816.F32 R20, R48, R42, R20 ;  /* 0x0000002a3014723c */ /* 0x000fe60000001814 */
[----:B------:R-:W-:Y:S01]  /*1fee0*/  FADD.FTZ R83, R83, R79 ;  /* 0x0000004f53537221 */ /* 0x000fe20000010000 */
[----:B------:R-:W4:Y:S01]  /*1fef0*/  MUFU.EX2 R38, R38 ;  /* 0x0000002600267308 */ /* 0x000f220000000800 */
[----:B---3--:R-:W-:-:S02]  /*1ff00*/  FADD.FTZ R106, R36, R106 ;  /* 0x0000006a246a7221 */ /* 0x008fc40000010000 */
[----:B------:R-:W-:-:S04]  /*1ff10*/  FADD.FTZ R83, R88, R83 ;  /* 0x0000005358537221 */ /* 0x000fc80000010000 */
[----:B------:R-:W-:Y:S01]  /*1ff20*/  FADD.FTZ R87, R87, R83 ;  /* 0x0000005357577221 */ /* 0x000fe20000010000 */
[C---:B-1----:R-:W-:Y:S01]  /*1ff30*/  F2FP.PACK_AB R133, R37.reuse, R36 ;  /* 0x000000242585723e */ /* 0x042fe200000000ff */
[----:B------:R-:W-:Y:S02]  /*1ff40*/  FADD.FTZ R106, R37, R106 ;  /* 0x0000006a256a7221 */ /* 0x000fe40000010000 */
[----:B------:R-:W-:-:S04]  /*1ff50*/  FADD.FTZ R87, R90, R87 ;  /* 0x000000575a577221 */ /* 0x000fc80000010000 */
[----:B------:R-:W-:Y:S01]  /*1ff60*/  FADD.FTZ R91, R91, R87 ;  /* 0x000000575b5b7221 */ /* 0x000fe20000010000 */
[----:B----4-:R-:W-:Y:S01]  /*1ff70*/  F2FP.PACK_AB R135, R248, R38 ;  /* 0x00000026f887723e */ /* 0x010fe200000000ff */
[----:B------:R-:W-:Y:S02]  /*1ff80*/  FADD.FTZ R106, R38, R106 ;  /* 0x0000006a266a7221 */ /* 0x000fe40000010000 */
[----:B------:R-:W-:Y:S02]  /*1ff90*/  FADD.FTZ R91, R102, R91 ;  /* 0x0000005b665b7221 */ /* 0x000fe40000010000 */
[----:B------:R-:W-:Y:S01]  /*1ffa0*/  FADD.FTZ R248, R248, R106 ;  /* 0x0000006af8f87221 */ /* 0x000fe20000010000 */
[----:B--2---:R-:W-:Y:S01]  /*1ffb0*/  HMMA.16816.F32 R44, R48, R28, R44 ;  /* 0x0000001c302c723c */ /* 0x004fe2000000182c */
[----:B------:R-:W-:-:S04]  /*1ffc0*/  FADD.FTZ R95, R95, R91 ;  /* 0x0000005b5f5f7221 */ /* 0x000fc80000010000 */
[----:B------:R-:W-:-:S03]  /*1ffd0*/  FADD.FTZ R95, R97, R95 ;  /* 0x0000005f615f7221 */ /* 0x000fc60000010000 */
[----:B------:R-:W-:Y:S01]  /*1ffe0*/  HMMA.16816.F32 R160, R132, R156, R12 ;  /* 0x0000009c84a0723c */ /* 0x000fe2000000180c */
[----:B------:R-:W1:Y:S01]  /*1fff0*/  LDSM.16.MT88.4 R12, [R225+0x11800] ;  /* 0x01180000e10c783b */ /* 0x000e620000004200 */
[----:B------:R-:W-:-:S04]  /*20000*/  FADD.FTZ R103, R103, R95 ;  /* 0x0000005f67677221 */ /* 0x000fc80000010000 */
[----:B------:R-:W-:Y:S02]  /*20010*/  FADD.FTZ R103, R52, R103 ;  /* 0x0000006734677221 */ /* 0x000fe40000010000 */
[----:B------:R-:W-:Y:S02]  /*20020*/  HMMA.16816.F32 R8, R48, R30, R8 ;  /* 0x0000001e3008723c */ /* 0x000fe40000001808 */
        /* <DEDUP_REMOVED lines=15> */
[----:B------:R-:W-:-:S06]  /*20120*/  FADD.FTZ R249, R249, R105 ;  /* 0x00000069f9f97221 */ /* 0x000fcc0000010000 */
[C---:B-1----:R-:W-:Y:S08]  /*20130*/  HMMA.16816.F32 R136, R132.reuse, R12, R44 ;  /* 0x0000000c8488723c */ /* 0x042ff0000000182c */
[----:B------:R-:W-:Y:S08]  /*20140*/  HMMA.16816.F32 R132, R132, R14, R8 ;  /* 0x0000000e8484723c */ /* 0x000ff00000001808 */
.L_x_2676:
[----:B------:R-:W-:-:S13]  /*20150*/  ISETP.GE.AND P0, PT, R245, 0x1, PT ;  /* 0x00000001f500780c */ /* 0x000fda0003f06270 */
[----:B------:R-:W-:Y:S05]  /*20160*/  @!P0 BRA `(.L_x_2682) ;  /* 0x0000512000008947 */ /* 0x000fea0003800000 */
[----:B------:R-:W-:Y:S01]  /*20170*/  ULDC UR9, c[0x0][0x1a0] ;  /* 0x0000680000097ab9 */ /* 0x000fe20000000800 */
[----:B------:R-:W-:Y:S01]  /*20180*/  IMAD.MOV.U32 R3, RZ, RZ, R0 ;  /* 0x000000ffff037224 */ /* 0x000fe200078e0000 */
[----:B------:R-:W-:Y:S01]  /*20190*/  ULEA UR6, -UR9, URZ, 0x8 ;  /* 0x0000003f09067291 */ /* 0x000fe2000f8e413f */
[----:B------:R-:W-:Y:S01]  /*201a0*/  IMAD.MOV.U32 R164, RZ, RZ, R2 ;  /* 0x000000ffffa47224 */ /* 0x000fe200078e0002 */
[----:B------:R-:W-:Y:S02]  /*201b0*/  UMOV UR4, 0x5 ;  /* 0x0000000500047882 */ /* 0x000fe40000000000 */
[----:B------:R-:W-:Y:S02]  /*201c0*/  ULDC UR10, c[0x0][0x1a4] ;  /* 0x00006900000a7ab9 */ /* 0x000fe40000000800 */
[----:B------:R-:W-:Y:S01]  /*201d0*/  USHF.L.U64.HI UR10, UR9, UR4, UR10 ;  /* 0x00000004090a7299 */ /* 0x000fe2000801020a */
[----:B------:R-:W-:Y:S01]  /*201e0*/  MOV R247, UR6 ;  /* 0x0000000600f77c02 */ /* 0x000fe20008000f00 */
[----:B------:R-:W-:-:S02]  /*201f0*/  USHF.R.S32.HI UR4, URZ, 0x1f, UR6 ;  /* 0x0000001f3f047899 */ /* 0x000fc40008011406 */
[----:B------:R-:W-:Y:S02]  /*20200*/  USHF.L.U32 UR9, UR9, 0x5, URZ ;  /* 0x0000000509097899 */ /* 0x000fe4000800063f */
[----:B------:R-:W-:Y:S02]  /*20210*/  ULDC.64 UR12, c[0x0][0x118] ;  /* 0x00004600000c7ab9 */ /* 0x000fe40000000a00 */
[----:B------:R-:W-:Y:S01]  /*20220*/  MOV R246, UR4 ;  /* 0x0000000400f67c02 */ /* 0x000fe20008000f00 */
[----:B------:R-:W-:Y:S02]  /*20230*/  UMOV UR5, 0x5 ;  /* 0x0000000500057882 */ /* 0x000fe40000000000 */
[----:B------:R-:W-:Y:S02]  /*20240*/  ULDC UR4, c[0x0][0x19c] ;  /* 0x0000670000047ab9 */ /* 0x000fe40000000800 */
.L_x_2686:
[----:B------:R-:W-:Y:S04]  /*20250*/  DEPBAR.LE SB0, 0x0 ;  /* 0x000080000000791a */ /* 0x000fe80000000000 */
[----:B------:R-:W-:Y:S01]  /*20260*/  BAR.SYNC.DEFER_BLOCKING 0x0 ;  /* 0x0000000000007b1d */ /* 0x000fe20000010000 */
[----:B------:R-:W-:Y:S01]  /*20270*/  LOP3.LUT P6, RZ, R236, 0x400, RZ, 0xc0, !PT ;  /* 0x00000400ecff7812 */ /* 0x000fe200078cc0ff */
[----:B------:R-:W-:Y:S01]  /*20280*/  IMAD.MOV.U32 R6, RZ, RZ, R247 ;  /* 0x000000ffff067224 */ /* 0x000fe200078e00f7 */
[----:B------:R-:W-:Y:S11]  /*20290*/  MOV R2, R246 ;  /* 0x000000f600027202 */ /* 0x000ff60000000f00 */
[----:B------:R-:W-:-:S05]  /*202a0*/  @!P6 BRA `(.L_x_2683) ;  /* 0x000003b00000e947 */ /* 0x000fca0003800000 */
        /* <DEDUP_REMOVED lines=19> */
[----:B------:R-:W-:Y:S02]  /*203e0*/  IMAD.MOV R4, RZ, RZ, -R8 ;  /* 0x000000ffff047224 */ /* 0x000fe400078e0a08 */
[----:B------:R-:W-:Y:S04]  /*203f0*/  IMAD.HI.U32 R9, R9, R7, RZ ;  /* 0x0000000709097227 */ /* 0x000fe800078e00ff */
[C---:B------:R-:W-:Y:S02]  /*20400*/  IMAD R5, R0.reuse, R4, R5 ;  /* 0x0000000400057224 */ /* 0x040fe400078e0205 */
[----:B------:R-:W-:Y:S03]  /*20410*/  IMAD.MOV R6, RZ, RZ, -R9 ;  /* 0x000000ffff067224 */ /* 0x000fe600078e0a09 */
[C---:B------:R-:W-:Y:S01]  /*20420*/  ISETP.GT.U32.AND P0, PT, R0.reuse, R5, PT ;  /* 0x000000050000720c */ /* 0x040fe20003f04070 */
[C---:B------:R-:W-:Y:S05]  /*20430*/  IMAD R7, R0.reuse, R6, R7 ;  /* 0x0000000600077224 */ /* 0x040fea00078e0207 */
[----:B------:R-:W-:Y:S07]  /*20440*/  ISETP.GT.U32.AND P1, PT, R0, R7, PT ;  /* 0x000000070000720c */ /* 0x000fee0003f24070 */
[--C-:B------:R-:W-:Y:S01]  /*20450*/  @!P0 IMAD.IADD R5, R5, 0x1, -R0.reuse ;  /* 0x0000000105058824 */ /* 0x100fe200078e0a00 */
[----:B------:R-:W-:Y:S02]  /*20460*/  @!P0 IADD3 R8, R8, 0x1, RZ ;  /* 0x0000000108088810 */ /* 0x000fe40007ffe0ff */
[----:B------:R-:W-:Y:S02]  /*20470*/  ISETP.NE.AND P0, PT, RZ, c[0x0][0x2d0], PT ;  /* 0x0000b400ff007a0c */ /* 0x000fe40003f05270 */
[-C--:B------:R-:W-:Y:S01]  /*20480*/  ISETP.GE.U32.AND P4, PT, R5, R0.reuse, PT ;  /* 0x000000000500720c */ /* 0x080fe20003f86070 */
[----:B------:R-:W-:Y:S01]  /*20490*/  @!P1 IMAD.IADD R7, R7, 0x1, -R0 ;  /* 0x0000000107079824 */ /* 0x000fe200078e0a00 */
[----:B------:R-:W-:Y:S04]  /*204a0*/  @!P1 IADD3 R9, R9, 0x1, RZ ;  /* 0x0000000109099810 */ /* 0x000fe80007ffe0ff */
[----:B------:R-:W-:Y:S02]  /*204b0*/  ISETP.GE.U32.AND P5, PT, R7, R0, PT ;  /* 0x000000000700720c */ /* 0x000fe40003fa6070 */
[----:B------:R-:W-:Y:S05]  /*204c0*/  LOP3.LUT R0, RZ, c[0x0][0x2d0], RZ, 0x33, !PT ;  /* 0x0000b400ff007a12 */ /* 0x000fea00078e33ff */
[----:B------:R-:W-:Y:S05]  /*204d0*/  @P4 IADD3 R8, R8, 0x1, RZ ;  /* 0x0000000108084810 */ /* 0x000fea0007ffe0ff */
[----:B------:R-:W-:Y:S01]  /*204e0*/  @!P2 IMAD.MOV R8, RZ, RZ, -R8 ;  /* 0x000000ffff08a224 */ /* 0x000fe200078e0a08 */
[----:B------:R-:W-:Y:S04]  /*204f0*/  @P5 IADD3 R9, R9, 0x1, RZ ;  /* 0x0000000109095810 */ /* 0x000fe80007ffe0ff */
[----:B------:R-:W-:Y:S01]  /*20500*/  SEL R8, R0, R8, !P0 ;  /* 0x0000000800087207 */ /* 0x000fe20004000000 */
[----:B------:R-:W-:Y:S03]  /*20510*/  @!P3 IMAD.MOV R9, RZ, RZ, -R9 ;  /* 0x000000ffff09b224 */ /* 0x000fe600078e0a09 */
[-C--:B------:R-:W-:Y:S02]  /*20520*/  LEA R4, P1, R8, R242.reuse, 0x2 ;  /* 0x000000f208047211 */ /* 0x080fe400078210ff */
[----:B------:R-:W-:Y:S02]  /*20530*/  SEL R0, R0, R9, !P0 ;  /* 0x0000000900007207 */ /* 0x000fe40004000000 */
[-C--:B------:R-:W-:Y:S02]  /*20540*/  LEA.HI.X.SX32 R5, R8, R243.reuse, 0x2, P1 ;  /* 0x000000f308057211 */ /* 0x080fe400008f16ff */
[C---:B------:R-:W-:Y:S03]  /*20550*/  LEA R6, P0, R0.reuse, R242, 0x2 ;  /* 0x000000f200067211 */ /* 0x040fe600078010ff */
[----:B------:R1:W2:Y:S01]  /*20560*/  LDG.E R4, [R4.64] ;  /* 0x0000000c04047981 */ /* 0x0002a2000c1e1900 */
[C---:B------:R-:W-:Y:S01]  /*20570*/  LEA.HI.X.SX32 R7, R0.reuse, R243, 0x2, P0 ;  /* 0x000000f300077211 */ /* 0x040fe200000f16ff */
[----:B------:R-:W-:Y:S04]  /*20580*/  IMAD.IADD R0, R0, 0x1, -R8 ;  /* 0x0000000100007824 */ /* 0x000fe800078e0a08 */
        /* <DEDUP_REMOVED lines=13> */
.L_x_2683:
[----:B------:R-:W-:Y:S01]  /*20660*/  LEA R241, P0, R6, R241, 0x1 ;  /* 0x000000f106f17211 */ /* 0x000fe200078008ff */
[----:B------:R-:W-:Y:S01]  /*20670*/  IMAD R172, R167, 0x2, R233 ;  /* 0x00000002a7ac7824 */ /* 0x000fe200078e02e9 */
[----:B------:R-:W-:Y:S01]  /*20680*/  IADD3 R208, R230, 0x7800, RZ ;  /* 0x00007800e6d07810 */ /* 0x000fe20007ffe0ff */
[----:B------:R-:W-:Y:S01]  /*20690*/  IMAD.IADD R0, R232, 0x1, R231 ;  /* 0x00000001e8007824 */ /* 0x000fe200078e02e7 */
        /* <DEDUP_REMOVED lines=93> */
[----:B------:R-:W-:Y:S05]  /*20c70*/  LDSM.16.M88.4 R208, [R208] ;  /* 0x00000000d0d0783b */ /* 0x000fea0000000200 */
[----:B------:R-:W-:Y:S02]  /*20c80*/  LDSM.16.M88.4 R212, [R229] ;  /* 0x00000000e5d4783b */ /* 0x000fe40000000200 */
[C---:B------:R-:W-:Y:S03]  /*20c90*/  HMMA.16816.F32 R56, R128.reuse, R58, RZ ;  /* 0x0000003a8038723c */ /* 0x040fe600000018ff */
[----:B------:R-:W-:Y:S05]  /*20ca0*/  LDSM.16.M88.4 R216, [R224] ;  /* 0x00000000e0d8783b */ /* 0x000fea0000000200 */
[C---:B--2---:R-:W-:Y:S01]  /*20cb0*/  HMMA.16816.F32 R60, R128.reuse, R64, RZ ;  /* 0x00000040803c723c */ /* 0x044fe200000018ff */
[----:B------:R-:W-:Y:S07]  /*20cc0*/  LDSM.16.M88.4 R220, [R224+0x7000] ;  /* 0x00700000e0dc783b */ /* 0x000fee0000000200 */
        /* <DEDUP_REMOVED lines=33> */
[C---:B------:R-:W-:Y:S07]  /*20ee0*/  HMMA.16816.F32 R44, R172.reuse, R188, R44 ;  /* 0x000000bcac2c723c */ /* 0x040fee000000182c */
[----:B------:R-:W-:Y:S01]  /*20ef0*/  IMAD R188, R166, 0x2, R233 ;  /* 0x00000002a6bc7824 */ /* 0x000fe200078e02e9 */
[C---:B------:R-:W-:Y:S05]  /*20f00*/  HMMA.16816.F32 R48, R172.reuse, R190, R48 ;  /* 0x000000beac30723c */ /* 0x040fea0000001830 */
[----:B------:R-:W-:Y:S03]  /*20f10*/  LDSM.16.M88.4 R188, [R188] ;  /* 0x00000000bcbc783b */ /* 0x000fe60000000200 */
        /* <DEDUP_REMOVED lines=14> */
[C---:B------:R-:W-:Y:S07]  /*21000*/  HMMA.16816.F32 R84, R172.reuse, R204, R84 ;  /* 0x000000ccac54723c */ /* 0x040fee0000001854 */
[C---:B------:R-:W-:Y:S01]  /*21010*/  IADD3 R204, R230.reuse, 0x7000, RZ ;  /* 0x00007000e6cc7810 */ /* 0x040fe20007ffe0ff */
[C---:B------:R-:W-:Y:S05]  /*21020*/  HMMA.16816.F32 R88, R172.reuse, R206, R88 ;  /* 0x000000ceac58723c */ /* 0x040fea0000001858 */
[----:B------:R-:W-:Y:S03]  /*21030*/  LDSM.16.M88.4 R204, [R204] ;  /* 0x00000000cccc783b */ /* 0x000fe60000000200 */
[C---:B----4-:R-:W-:Y:S08]  /*21040*/  HMMA.16816.F32 R92, R172.reuse, R184, R92 ;  /* 0x000000b8ac5c723c */ /* 0x050ff0000000185c */
[C---:B------:R-:W-:Y:S01]  /*21050*/  HMMA.16816.F32 R96, R172.reuse, R186, R96 ;  /* 0x000000baac60723c */ /* 0x040fe20000001860 */
[----:B------:R-:W4:Y:S07]  /*21060*/  LDSM.16.M88.4 R184, [R0+0x9800] ;  /* 0x0098000000b8783b */ /* 0x000f2e0000000200 */
        /* <DEDUP_REMOVED lines=8> */
[C---:B---3--:R-:W-:Y:S07]  /*210f0*/  HMMA.16816.F32 R116, R172.reuse, R180, R116 ;  /* 0x000000b4ac74723c */ /* 0x048fee0000001874 */
[C---:B------:R-:W-:Y:S01]  /*21100*/  IADD3 R180, R230.reuse, 0x3800, RZ ;  /* 0x00003800e6b47810 */ /* 0x040fe20007ffe0ff */
[C---:B------:R-:W-:Y:S05]  /*21110*/  HMMA.16816.F32 R120, R172.reuse, R182, R120 ;  /* 0x000000b6ac78723c */ /* 0x040fea0000001878 */
[----:B------:R-:W-:Y:S03]  /*21120*/  LDSM.16.M88.4 R180, [R180] ;  /* 0x00000000b4b4783b */ /* 0x000fe60000000200 */
[C---:B----4-:R-:W-:Y:S07]  /*21130*/  HMMA.16816.F32 R124, R172.reuse, R184, R124 ;  /* 0x000000b8ac7c723c */ /* 0x050fee000000187c */
[C---:B------:R-:W-:Y:S01]  /*21140*/  IADD3 R184, R230.reuse, 0x4000, RZ ;  /* 0x00004000e6b87810 */ /* 0x040fe20007ffe0ff */
[----:B------:R-:W-:Y:S05]  /*21150*/  HMMA.16816.F32 R128, R172, R186, R128 ;  /* 0x000000baac80723c */ /* 0x000fea0000001880 */
[----:B------:R-:W-:Y:S02]  /*21160*/  LDSM.16.M88.4 R184, [R184] ;  /* 0x00000000b8b8783b */ /* 0x000fe40000000200 */
[C---:B------:R-:W-:Y:S01]  /*21170*/  IADD3 R172, R230.reuse, 0x2800, RZ ;  /* 0x00002800e6ac7810 */ /* 0x040fe20007ffe0ff */
[C---:B------:R-:W-:Y:S05]  /*21180*/  HMMA.16816.F32 R4, R188.reuse, R192, R4 ;  /* 0x000000c0bc04723c */ /* 0x040fea0000001804 */
[----:B------:R-:W3:Y:S02]  /*21190*/  LDSM.16.M88.4 R172, [R172] ;  /* 0x00000000acac783b */ /* 0x000ee40000000200 */
        /* <DEDUP_REMOVED lines=19> */
[C---:B---3--:R-:W-:Y:S07]  /*212d0*/  HMMA.16816.F32 R44, R188.reuse, R172, R44 ;  /* 0x000000acbc2c723c */ /* 0x048fee000000182c */
[----:B------:R-:W-:Y:S01]  /*212e0*/  IADD3 R172, R230, 0x6000, RZ ;  /* 0x00006000e6ac7810 */ /* 0x000fe20007ffe0ff */
[C---:B------:R-:W-:Y:S05]  /*212f0*/  HMMA.16816.F32 R48, R188.reuse, R174, R48 ;  /* 0x000000aebc30723c */ /* 0x040fea0000001830 */
[----:B------:R-:W3:Y:S03]  /*21300*/  LDSM.16.M88.4 R172, [R172] ;  /* 0x00000000acac783b */ /* 0x000ee60000000200 */
[C---:B-1----:R-:W-:Y:S08]  /*21310*/  HMMA.16816.F32 R52, R188.reuse, R168, R52 ;  /* 0x000000a8bc34723c */ /* 0x042ff00000001834 */
[C---:B------:R-:W-:Y:S01]  /*21320*/  HMMA.16816.F32 R56, R188.reuse, R170, R56 ;  /* 0x000000aabc38723c */ /* 0x040fe20000001838 */
[----:B------:R-:W1:Y:S07]  /*21330*/  LDSM.16.M88.4 R168, [R224+0x800] ;  /* 0x00080000e0a8783b */ /* 0x000e6e0000000200 */
        /* <DEDUP_REMOVED lines=8> */
[----:B------:R-:W2:Y:S07]  /*213c0*/  LDSM.16.M88.4 R176, [R224+0x1000] ;  /* 0x00100000e0b0783b */ /* 0x000eae0000000200 */
        /* <DEDUP_REMOVED lines=15> */
[C---:B------:R-:W-:Y:S08]  /*214c0*/  HMMA.16816.F32 R124, R188.reuse, R208, R124 ;  /* 0x000000d0bc7c723c */ /* 0x040ff0000000187c */
[----:B------:R-:W-:Y:S01]  /*214d0*/  HMMA.16816.F32 R128, R188, R210, R128 ;  /* 0x000000d2bc80723c */ /* 0x000fe20000001880 */
[----:B------:R-:W4:Y:S05]  /*214e0*/  LDSM.16.M88.4 R188, [R224+0x3000] ;  /* 0x00300000e0bc783b */ /* 0x000f2a0000000200 */
[----:B------:R-:W-:Y:S02]  /*214f0*/  LDSM.16.M88.4 R208, [R224+0x6000] ;  /* 0x00600000e0d0783b */ /* 0x000fe40000000200 */
        /* <DEDUP_REMOVED lines=8> */
[----:B------:R-:W2:Y:S01]  /*21580*/  LDSM.16.M88.4 R176, [R224+0x7800] ;  /* 0x00780000e0b0783b */ /* 0x000ea20000000200 */
[----:B------:R-:W-:Y:S04]  /*21590*/  DEPBAR.LE SB0, 0x0 ;  /* 0x000080000000791a */ /* 0x000fe80000000000 */
[----:B------:R-:W-:Y:S02]  /*215a0*/  BAR.SYNC.DEFER_BLOCKING 0x0 ;  /* 0x0000000000007b1d */ /* 0x000fe40000010000 */
        /* <DEDUP_REMOVED lines=93> */
.L_x_2685:
        /* <DEDUP_REMOVED lines=55> */
.L_x_2684:
[----:B----4-:R-:W-:Y:S02]  /*21ef0*/  FMNMX.FTZ R168, R4, R164, !PT ;  /* 0x000000a404a87209 */ /* 0x010fe40007810000 */
        /* <DEDUP_REMOVED lines=137> */
[----:B------:R-:W-:Y:S01]  /*22790*/  LDSM.16.MT88.4 R168, [R227+0xa000] ;  /* 0x00a00000e3a8783b */ /* 0x000fe20000004200 */
[----:B------:R-:W-:Y:S01]  /*227a0*/  FMUL.FTZ R3, R3, c[0x0][0x23c] ;  /* 0x00008f0003037a20 */ /* 0x000fe20000410000 */
[C---:B------:R-:W-:Y:S01]  /*227b0*/  FSETP.NEU.FTZ.AND P0, PT, R2.reuse, -INF , PT ;  /* 0xff8000000200780b */ /* 0x040fe20003f1d000 */
[C---:B------:R-:W-:Y:S02]  /*227c0*/  FMUL.FTZ R172, R2.reuse, c[0x0][0x23c] ;  /* 0x00008f0002ac7a20 */ /* 0x040fe40000410000 */
[----:B------:R-:W-:Y:S02]  /*227d0*/  FADD.FTZ R164, -R2, R164 ;  /* 0x000000a402a47221 */ /* 0x000fe40000010100 */
[----:B------:R-:W1:Y:S01]  /*227e0*/  MUFU.EX2 R3, R3 ;  /* 0x0000000300037308 */ /* 0x000e620000000800 */
[----:B------:R-:W-:Y:S01]  /*227f0*/  FSEL R172, R172, RZ, P0 ;  /* 0x000000ffacac7208 */ /* 0x000fe20000000000 */
[----:B------:R-:W-:Y:S01]  /*22800*/  FMUL.FTZ R164, R164, c[0x0][0x23c] ;  /* 0x00008f00a4a47a20 */ /* 0x000fe20000410000 */
[----:B------:R-:W-:Y:S03]  /*22810*/  FSETP.NEU.FTZ.AND P0, PT, R0, -INF , PT ;  /* 0xff8000000000780b */ /* 0x000fe60003f1d000 */
[--C-:B------:R-:W-:Y:S01]  /*22820*/  FFMA.FTZ R188, R12, c[0x0][0x23c], -R172.reuse ;  /* 0x00008f000cbc7a23 */ /* 0x100fe200000108ac */
[----:B------:R-:W-:Y:S01]  /*22830*/  FSEL R165, R165, RZ, P0 ;  /* 0x000000ffa5a57208 */ /* 0x000fe20000000000 */
[--C-:B------:R-:W-:Y:S01]  /*22840*/  FFMA.FTZ R175, R13, c[0x0][0x23c], -R172.reuse ;  /* 0x00008f000daf7a23 */ /* 0x100fe200000108ac */
[----:B------:R-:W-:Y:S01]  /*22850*/  ISETP.GT.AND P0, PT, R245, 0x1, PT ;  /* 0x00000001f500780c */ /* 0x000fe20003f04270 */
[----:B------:R-:W2:Y:S01]  /*22860*/  MUFU.EX2 R164, R164 ;  /* 0x000000a400a47308 */ /* 0x000ea20000000800 */
[--C-:B------:R-:W-:Y:S02]  /*22870*/  FFMA.FTZ R189, R8, c[0x0][0x23c], -R172.reuse ;  /* 0x00008f0008bd7a23 */ /* 0x100fe400000108ac */
[--C-:B------:R-:W-:Y:S02]  /*22880*/  FFMA.FTZ R185, R14, c[0x0][0x23c], -R165.reuse ;  /* 0x00008f000eb97a23 */ /* 0x100fe400000108a5 */
[--C-:B------:R-:W-:Y:S02]  /*22890*/  FFMA.FTZ R178, R15, c[0x0][0x23c], -R165.reuse ;  /* 0x00008f000fb27a23 */ /* 0x100fe400000108a5 */
[----:B------:R-:W3:Y:S01]  /*228a0*/  LDSM.16.MT88.4 R12, [R228+0xa000] ;  /* 0x00a00000e40c783b */ /* 0x000ee20000004200 */
[--C-:B------:R-:W-:Y:S02]  /*228b0*/  FFMA.FTZ R38, R38, c[0x0][0x23c], -R165.reuse ;  /* 0x00008f0026267a23 */ /* 0x100fe400000108a5 */
[----:B------:R-:W-:Y:S01]  /*228c0*/  MUFU.EX2 R189, R189 ;  /* 0x000000bd00bd7308 */ /* 0x000fe20000000800 */
[--C-:B------:R-:W-:Y:S02]  /*228d0*/  FFMA.FTZ R181, R9, c[0x0][0x23c], -R172.reuse ;  /* 0x00008f0009b57a23 */ /* 0x100fe400000108ac */
[--C-:B------:R-:W-:Y:S02]  /*228e0*/  FFMA.FTZ R190, R10, c[0x0][0x23c], -R165.reuse ;  /* 0x00008f000abe7a23 */ /* 0x100fe400000108a5 */
[----:B-1----:R-:W-:Y:S02]  /*228f0*/  FMUL.FTZ R10, R3, R158 ;  /* 0x0000009e030a7220 */ /* 0x002fe40000410000 */
[--C-:B------:R-:W-:Y:S02]  /*22900*/  FFMA.FTZ R186, R11, c[0x0][0x23c], -R165.reuse ;  /* 0x00008f000bba7a23 */ /* 0x100fe400000108a5 */
[----:B------:R-:W-:Y:S01]  /*22910*/  FMUL.FTZ R11, R3, R159 ;  /* 0x0000009f030b7220 */ /* 0x000fe20000410000 */
[----:B------:R-:W1:Y:S01]  /*22920*/  MUFU.EX2 R181, R181 ;  /* 0x000000b500b57308 */ /* 0x000e620000000800 */
[--C-:B------:R-:W-:Y:S02]  /*22930*/  FFMA.FTZ R27, R27, c[0x0][0x23c], -R165.reuse ;  /* 0x00008f001b1b7a23 */ /* 0x100fe400000108a5 */
[--C-:B------:R-:W-:Y:S02]  /*22940*/  FFMA.FTZ R180, R16, c[0x0][0x23c], -R172.reuse ;  /* 0x00008f0010b47a23 */ /* 0x100fe400000108ac */
[C---:B--2---:R-:W-:Y:S02]  /*22950*/  FMUL.FTZ R8, R164.reuse, R156 ;  /* 0x0000009ca4087220 */ /* 0x044fe40000410000 */
[C---:B------:R-:W-:Y:S02]  /*22960*/  FMUL.FTZ R9, R164.reuse, R157 ;  /* 0x0000009da4097220 */ /* 0x040fe40000410000 */
[----:B------:R-:W2:Y:S01]  /*22970*/  LDSM.16.MT88.4 R156, [R226+0xa000] ;  /* 0x00a00000e29c783b */ /* 0x000ea20000004200 */
[----:B------:R-:W-:Y:S01]  /*22980*/  MUFU.EX2 R190, R190 ;  /* 0x000000be00be7308 */ /* 0x000fe20000000800 */
[C---:B------:R-:W-:Y:S02]  /*22990*/  FMUL.FTZ R16, R164.reuse, R148 ;  /* 0x00000094a4107220 */ /* 0x040fe40000410000 */
[--C-:B------:R-:W-:Y:S02]  /*229a0*/  FFMA.FTZ R174, R17, c[0x0][0x23c], -R172.reuse ;  /* 0x00008f0011ae7a23 */ /* 0x100fe400000108ac */
[----:B------:R-:W-:Y:S02]  /*229b0*/  FMUL.FTZ R17, R164, R149 ;  /* 0x00000095a4117220 */ /* 0x000fe40000410000 */
[--C-:B------:R-:W-:Y:S02]  /*229c0*/  FFMA.FTZ R184, R18, c[0x0][0x23c], -R165.reuse ;  /* 0x00008f0012b87a23 */ /* 0x100fe400000108a5 */
[----:B------:R-:W-:Y:S01]  /*229d0*/  FMUL.FTZ R18, R3, R150 ;  /* 0x0000009603127220 */ /* 0x000fe20000410000 */
[----:B------:R-:W4:Y:S01]  /*229e0*/  MUFU.EX2 R186, R186 ;  /* 0x000000ba00ba7308 */ /* 0x000f220000000800 */
[--C-:B------:R-:W-:Y:S02]  /*229f0*/  FFMA.FTZ R177, R19, c[0x0][0x23c], -R165.reuse ;  /* 0x00008f0013b17a23 */ /* 0x100fe400000108a5 */
[----:B------:R-:W-:Y:S02]  /*22a00*/  FMUL.FTZ R19, R3, R151 ;  /* 0x0000009703137220 */ /* 0x000fe40000410000 */
[----:B------:R-:W5:Y:S01]  /*22a10*/  LDSM.16.MT88.4 R148, [R225+0xa000] ;  /* 0x00a00000e194783b */ /* 0x000f620000004200 */
[--C-:B------:R-:W-:Y:S02]  /*22a20*/  FFMA.FTZ R191, R24, c[0x0][0x23c], -R172.reuse ;  /* 0x00008f0018bf7a23 */ /* 0x100fe400000108ac */
[C---:B------:R-:W-:Y:S02]  /*22a30*/  FMUL.FTZ R24, R164.reuse, R140 ;  /* 0x0000008ca4187220 */ /* 0x040fe40000410000 */
[----:B------:R-:W-:Y:S01]  /*22a40*/  MUFU.EX2 R188, R188 ;  /* 0x000000bc00bc7308 */ /* 0x000fe20000000800 */
[--C-:B------:R-:W-:Y:S02]  /*22a50*/  FFMA.FTZ R192, R25, c[0x0][0x23c], -R172.reuse ;  /* 0x00008f0019c07a23 */ /* 0x100fe400000108ac */
[----:B------:R-:W-:Y:S02]  /*22a60*/  FMUL.FTZ R25, R164, R141 ;  /* 0x0000008da4197220 */ /* 0x000fe40000410000 */
[--C-:B------:R-:W-:Y:S02]  /*22a70*/  FFMA.FTZ R195, R26, c[0x0][0x23c], -R165.reuse ;  /* 0x00008f001ac37a23 */ /* 0x100fe400000108a5 */
[----:B------:R-:W-:Y:S02]  /*22a80*/  FMUL.FTZ R26, R3, R142 ;  /* 0x0000008e031a7220 */ /* 0x000fe40000410000 */
[--C-:B------:R-:W-:Y:S01]  /*22a90*/  FFMA.FTZ R179, R20, c[0x0][0x23c], -R172.reuse ;  /* 0x00008f0014b37a23 */ /* 0x100fe200000108ac */
[----:B------:R-:W-:Y:S01]  /*22aa0*/  MUFU.EX2 R175, R175 ;  /* 0x000000af00af7308 */ /* 0x000fe20000000800 */
[C---:B------:R-:W-:Y:S02]  /*22ab0*/  FMUL.FTZ R20, R164.reuse, R144 ;  /* 0x00000090a4147220 */ /* 0x040fe40000410000 */
[--C-:B------:R-:W-:Y:S02]  /*22ac0*/  FFMA.FTZ R173, R21, c[0x0][0x23c], -R172.reuse ;  /* 0x00008f0015ad7a23 */ /* 0x100fe400000108ac */
[----:B------:R-:W-:Y:S02]  /*22ad0*/  FMUL.FTZ R21, R164, R145 ;  /* 0x00000091a4157220 */ /* 0x000fe40000410000 */
[--C-:B------:R-:W-:Y:S02]  /*22ae0*/  FFMA.FTZ R183, R22, c[0x0][0x23c], -R165.reuse ;  /* 0x00008f0016b77a23 */ /* 0x100fe400000108a5 */
[----:B------:R-:W-:Y:S01]  /*22af0*/  FMUL.FTZ R22, R3, R146 ;  /* 0x0000009203167220 */ /* 0x000fe20000410000 */
[----:B------:R-:W-:Y:S01]  /*22b00*/  MUFU.EX2 R185, R185 ;  /* 0x000000b900b97308 */ /* 0x000fe20000000800 */
[--C-:B------:R-:W-:Y:S02]  /*22b10*/  FFMA.FTZ R176, R23, c[0x0][0x23c], -R165.reuse ;  /* 0x00008f0017b07a23 */ /* 0x100fe400000108a5 */
[C---:B------:R-:W-:Y:S02]  /*22b20*/  FMUL.FTZ R23, R3.reuse, R147 ;  /* 0x0000009303177220 */ /* 0x040fe40000410000 */
[----:B------:R-:W-:Y:S01]  /*22b30*/  LDSM.16.MT88.4 R144, [R227+0xa800] ;  /* 0x00a80000e390783b */ /* 0x000fe20000004200 */
[C---:B------:R-:W-:Y:S02]  /*22b40*/  FMUL.FTZ R132, R164.reuse, R132 ;  /* 0x00000084a4847220 */ /* 0x040fe40000410000 */
[----:B------:R-:W-:Y:S02]  /*22b50*/  FMUL.FTZ R133, R164, R133 ;  /* 0x00000085a4857220 */ /* 0x000fe40000410000 */
[----:B------:R-:W-:Y:S01]  /*22b60*/  MUFU.EX2 R178, R178 ;  /* 0x000000b200b27308 */ /* 0x000fe20000000800 */
[C---:B------:R-:W-:Y:S02]  /*22b70*/  FMUL.FTZ R134, R3.reuse, R134 ;  /* 0x0000008603867220 */ /* 0x040fe40000410000 */
[----:B------:R-:W-:Y:S02]  /*22b80*/  FMUL.FTZ R135, R3, R135 ;  /* 0x0000008703877220 */ /* 0x000fe40000410000 */
[--C-:B------:R-:W-:Y:S02]  /*22b90*/  FFMA.FTZ R33, R33, c[0x0][0x23c], -R172.reuse ;  /* 0x00008f0021217a23 */ /* 0x100fe400000108ac */
[--C-:B------:R-:W-:Y:S02]  /*22ba0*/  FFMA.FTZ R54, R54, c[0x0][0x23c], -R165.reuse ;  /* 0x00008f0036367a23 */ /* 0x100fe400000108a5 */
[--C-:B------:R-:W-:Y:S01]  /*22bb0*/  FFMA.FTZ R55, R55, c[0x0][0x23c], -R165.reuse ;  /* 0x00008f0037377a23 */ /* 0x100fe200000108a5 */
[----:B------:R-:W-:Y:S01]  /*22bc0*/  MUFU.EX2 R180, R180 ;  /* 0x000000b400b47308 */ /* 0x000fe20000000800 */
[--C-:B------:R-:W-:Y:S02]  /*22bd0*/  FFMA.FTZ R70, R70, c[0x0][0x23c], -R165.reuse ;  /* 0x00008f0046467a23 */ /* 0x100fe400000108a5 */
[--C-:B------:R-:W-:Y:S02]  /*22be0*/  FFMA.FTZ R193, R4, c[0x0][0x23c], -R172.reuse ;  /* 0x00008f0004c17a23 */ /* 0x100fe400000108ac */
[C---:B------:R-:W-:Y:S02]  /*22bf0*/  FMUL.FTZ R4, R164.reuse, R160 ;  /* 0x000000a0a4047220 */ /* 0x040fe40000410000 */
[--C-:B------:R-:W-:Y:S02]  /*22c00*/  FFMA.FTZ R182, R5, c[0x0][0x23c], -R172.reuse ;  /* 0x00008f0005b67a23 */ /* 0x100fe400000108ac */
[----:B------:R-:W-:Y:S01]  /*22c10*/  FMUL.FTZ R5, R164, R161 ;  /* 0x000000a1a4057220 */ /* 0x000fe20000410000 */
[----:B------:R-:W-:Y:S01]  /*22c20*/  MUFU.EX2 R193, R193 ;  /* 0x000000c100c17308 */ /* 0x000fe20000000800 */
[--C-:B------:R-:W-:Y:S02]  /*22c30*/  FFMA.FTZ R194, R6, c[0x0][0x23c], -R165.reuse ;  /* 0x00008f0006c27a23 */ /* 0x100fe400000108a5 */
[----:B------:R-:W-:Y:S01]  /*22c40*/  FMUL.FTZ R6, R3, R162 ;  /* 0x000000a203067220 */ /* 0x000fe20000410000 */
[----:B-1----:R-:W-:Y:S01]  /*22c50*/  F2FP.PACK_AB R162, R181, R189 ;  /* 0x000000bdb5a2723e */ /* 0x002fe200000000ff */
[--C-:B------:R-:W-:Y:S02]  /*22c60*/  FFMA.FTZ R187, R7, c[0x0][0x23c], -R165.reuse ;  /* 0x00008f0007bb7a23 */ /* 0x100fe400000108a5 */
[----:B------:R-:W-:Y:S01]  /*22c70*/  FMUL.FTZ R7, R3, R163 ;  /* 0x000000a303077220 */ /* 0x000fe20000410000 */
[----:B----4-:R-:W-:Y:S01]  /*22c80*/  F2FP.PACK_AB R163, R186, R190 ;  /* 0x000000bebaa3723e */ /* 0x010fe200000000ff */
[--C-:B------:R-:W-:Y:S01]  /*22c90*/  FFMA.FTZ R52, R52, c[0x0][0x23c], -R172.reuse ;  /* 0x00008f0034347a23 */ /* 0x100fe200000108ac */
[----:B------:R-:W1:Y:S01]  /*22ca0*/  MUFU.EX2 R182, R182 ;  /* 0x000000b600b67308 */ /* 0x000e620000000800 */
        /* <DEDUP_REMOVED lines=13> */
[--C-:B------:R-:W-:Y:S01]  /*22d80*/  FFMA.FTZ R111, R111, c[0x0][0x23c], -R165.reuse ;  /* 0x00008f006f6f7a23 */ /* 0x100fe200000108a5 */
[----:B-1----:R-:W-:Y:S01]  /*22d90*/  F2FP.PACK_AB R160, R182, R193 ;  /* 0x000000c1b6a0723e */ /* 0x002fe200000000ff */
[----:B------:R-:W-:Y:S02]  /*22da0*/  FFMA.FTZ R118, R118, c[0x0][0x23c], -R165 ;  /* 0x00008f0076767a23 */ /* 0x000fe400000108a5 */
[----:B------:R-:W-:Y:S02]  /*22db0*/  FFMA.FTZ R124, R124, c[0x0][0x23c], -R172 ;  /* 0x00008f007c7c7a23 */ /* 0x000fe400000108ac */
[----:B------:R-:W-:Y:S01]  /*22dc0*/  FFMA.FTZ R193, R164, R249, R193 ;  /* 0x000000f9a4c17223 */ /* 0x000fe200000100c1 */
[----:B------:R-:W-:Y:S03]  /*22dd0*/  MUFU.EX2 R174, R174 ;  /* 0x000000ae00ae7308 */ /* 0x000fe60000000800 */
[----:B------:R-:W-:Y:S04]  /*22de0*/  FADD.FTZ R193, R182, R193 ;  /* 0x000000c1b6c17221 */ /* 0x000fe80000010000 */
[----:B------:R-:W-:Y:S03]  /*22df0*/  FADD.FTZ R189, R189, R193 ;  /* 0x000000c1bdbd7221 */ /* 0x000fe60000010000 */
[----:B------:R-:W-:Y:S01]  /*22e00*/  MUFU.EX2 R184, R184 ;  /* 0x000000b800b87308 */ /* 0x000fe20000000800 */
[----:B------:R-:W-:Y:S01]  /*22e10*/  FADD.FTZ R189, R181, R189 ;  /* 0x000000bdb5bd7221 */ /* 0x000fe20000010000 */
[----:B----4-:R-:W-:Y:S01]  /*22e20*/  F2FP.PACK_AB R161, R187, R194 ;  /* 0x000000c2bba1723e */ /* 0x010fe200000000ff */
[----:B------:R-:W-:Y:S04]  /*22e30*/  FFMA.FTZ R194, R3, R248, R194 ;  /* 0x000000f803c27223 */ /* 0x000fe800000100c2 */
[----:B------:R-:W-:Y:S03]  /*22e40*/  FADD.FTZ R194, R187, R194 ;  /* 0x000000c2bbc27221 */ /* 0x000fe60000010000 */
[----:B------:R-:W1:Y:S01]  /*22e50*/  MUFU.EX2 R177, R177 ;  /* 0x000000b100b17308 */ /* 0x000e620000000800 */
[C---:B---3--:R-:W-:Y:S05]  /*22e60*/  HMMA.16816.F32 R4, R160.reuse, R12, R4 ;  /* 0x0000000ca004723c */ /* 0x048fea0000001804 */
[----:B------:R-:W-:Y:S02]  /*22e70*/  FADD.FTZ R190, R190, R194 ;  /* 0x000000c2bebe7221 */ /* 0x000fe40000010000 */
[C---:B------:R-:W-:Y:S01]  /*22e80*/  FMUL.FTZ R12, R164.reuse, R152 ;  /* 0x00000098a40c7220 */ /* 0x040fe20000410000 */
[C---:B------:R-:W-:Y:S01]  /*22e90*/  HMMA.16816.F32 R8, R160.reuse, R14, R8 ;  /* 0x0000000ea008723c */ /* 0x040fe20000001808 */
[----:B------:R-:W-:Y:S03]  /*22ea0*/  MUFU.EX2 R179, R179 ;  /* 0x000000b300b37308 */ /* 0x000fe60000000800 */
[----:B------:R-:W-:Y:S02]  /*22eb0*/  FMUL.FTZ R13, R164, R153 ;  /* 0x00000099a40d7220 */ /* 0x000fe40000410000 */
[----:B------:R-:W-:Y:S02]  /*22ec0*/  FADD.FTZ R190, R186, R190 ;  /* 0x000000bebabe7221 */ /* 0x000fe40000010000 */
[C---:B------:R-:W-:Y:S03]  /*22ed0*/  FMUL.FTZ R14, R3.reuse, R154 ;  /* 0x0000009a030e7220 */ /* 0x040fe60000410000 */
[----:B------:R-:W3:Y:S01]  /*22ee0*/  MUFU.EX2 R173, R173 ;  /* 0x000000ad00ad7308 */ /* 0x000ee20000000800 */
[----:B------:R-:W-:Y:S02]  /*22ef0*/  FMUL.FTZ R15, R3, R155 ;  /* 0x0000009b030f7220 */ /* 0x000fe40000410000 */
[----:B------:R-:W-:Y:S05]  /*22f00*/  LDSM.16.MT88.4 R152, [R226+0xa800] ;  /* 0x00a80000e298783b */ /* 0x000fea0000004200 */
[C---:B------:R-:W-:Y:S02]  /*22f10*/  HMMA.16816.F32 R12, R160.reuse, R168, R12 ;  /* 0x000000a8a00c723c */ /* 0x040fe4000000180c */
[----:B------:R4:W-:Y:S05]  /*22f20*/  MUFU.EX2 R168, R27 ;  /* 0x0000001b00a87308 */ /* 0x0009ea0000000800 */
[--C-:B------:R-:W-:Y:S01]  /*22f30*/  FFMA.FTZ R169, R28, c[0x0][0x23c], -R172.reuse ;  /* 0x00008f001ca97a23 */ /* 0x100fe200000108ac */
[C---:B------:R-:W-:Y:S04]  /*22f40*/  HMMA.16816.F32 R16, R160.reuse, R170, R16 ;  /* 0x000000aaa010723c */ /* 0x040fe80000001810 */
[----:B------:R-:W-:Y:S01]  /*22f50*/  MUFU.EX2 R183, R183 ;  /* 0x000000b700b77308 */ /* 0x000fe20000000800 */
[C---:B------:R-:W-:Y:S01]  /*22f60*/  FMUL.FTZ R28, R164.reuse, R136 ;  /* 0x00000088a41c7220 */ /* 0x040fe20000410000 */
[----:B------:R-:W-:Y:S01]  /*22f70*/  F2FP.PACK_AB R136, R175, R188 ;  /* 0x000000bcaf88723e */ /* 0x000fe200000000ff */
[----:B------:R-:W-:Y:S01]  /*22f80*/  FFMA.FTZ R170, R29, c[0x0][0x23c], -R172 ;  /* 0x00008f001daa7a23 */ /* 0x000fe200000108ac */
[C---:B--2---:R-:W-:Y:S04]  /*22f90*/  HMMA.16816.F32 R20, R160.reuse, R156, R20 ;  /* 0x0000009ca014723c */ /* 0x044fe80000001814 */
[----:B------:R-:W-:Y:S01]  /*22fa0*/  FMUL.FTZ R29, R164, R137 ;  /* 0x00000089a41d7220 */ /* 0x000fe20000410000 */
[----:B------:R-:W-:Y:S01]  /*22fb0*/  F2FP.PACK_AB R137, R178, R185 ;  /* 0x000000b9b289723e */ /* 0x000fe200000000ff */
[----:B------:R-:W-:Y:S01]  /*22fc0*/  MUFU.EX2 R176, R176 ;  /* 0x000000b000b07308 */ /* 0x000fe20000000800 */
[--C-:B------:R-:W-:Y:S01]  /*22fd0*/  FFMA.FTZ R157, R31, c[0x0][0x23c], -R165.reuse ;  /* 0x00008f001f9d7a23 */ /* 0x100fe200000108a5 */
[----:B------:R-:W-:Y:S01]  /*22fe0*/  MOV R164, R2 ;  /* 0x0000000200a47202 */ /* 0x000fe20000000f00 */
[C---:B------:R-:W-:Y:S03]  /*22ff0*/  FMUL.FTZ R31, R3.reuse, R139 ;  /* 0x0000008b031f7220 */ /* 0x040fe60000410000 */
[----:B----4-:R-:W-:Y:S01]  /*23000*/  FMUL.FTZ R27, R3, R143 ;  /* 0x0000008f031b7220 */ /* 0x010fe20000410000 */
[----:B-1----:R-:W-:Y:S01]  /*23010*/  F2FP.PACK_AB R139, R177, R184 ;  /* 0x000000b8b18b723e */ /* 0x002fe200000000ff */
[----:B------:R-:W1:Y:S01]  /*23020*/  LDSM.16.MT88.4 R140, [R228+0xa800] ;  /* 0x00a80000e48c783b */ /* 0x000e620000004200 */
[----:B------:R-:W-:Y:S01]  /*23030*/  FFMA.FTZ R156, R30, c[0x0][0x23c], -R165 ;  /* 0x00008f001e9c7a23 */ /* 0x000fe200000108a5 */
[----:B------:R-:W-:Y:S01]  /*23040*/  MUFU.EX2 R191, R191 ;  /* 0x000000bf00bf7308 */ /* 0x000fe20000000800 */
[----:B------:R-:W-:Y:S01]  /*23050*/  FMUL.FTZ R30, R3, R138 ;  /* 0x0000008a031e7220 */ /* 0x000fe20000410000 */
[----:B------:R-:W-:Y:S01]  /*23060*/  F2FP.PACK_AB R138, R174, R180 ;  /* 0x000000b4ae8a723e */ /* 0x000fe200000000ff */
[C---:B------:R-:W-:Y:S03]  /*23070*/  HMMA.16816.F32 R24, R160.reuse, R158, R24 ;  /* 0x0000009ea018723c */ /* 0x040fe60000001818 */
[----:B------:R-:W-:Y:S02]  /*23080*/  FADD.FTZ R185, R185, R190 ;  /* 0x000000beb9b97221 */ /* 0x000fe40000010000 */
[----:B------:R-:W-:Y:S02]  /*23090*/  FADD.FTZ R188, R188, R189 ;  /* 0x000000bdbcbc7221 */ /* 0x000fe40000010000 */
[----:B------:R-:W2:Y:S01]  /*230a0*/  MUFU.EX2 R192, R192 ;  /* 0x000000c000c07308 */ /* 0x000ea20000000800 */
[C---:B-----5:R-:W-:Y:S04]  /*230b0*/  HMMA.16816.F32 R28, R160.reuse, R148, R28 ;  /* 0x00000094a01c723c */ /* 0x060fe8000000181c */
[----:B------:R-:W-:Y:S01]  /*230c0*/  FFMA.FTZ R158, R32, c[0x0][0x23c], -R172 ;  /* 0x00008f00209e7a23 */ /* 0x000fe200000108ac */
[----:B---3--:R-:W-:Y:S01]  /*230d0*/  F2FP.PACK_AB R32, R173, R179 ;  /* 0x000000b3ad20723e */ /* 0x008fe200000000ff */
[----:B------:R-:W-:Y:S02]  /*230e0*/  FFMA.FTZ R159, R35, c[0x0][0x23c], -R165 ;  /* 0x00008f00239f7a23 */ /* 0x000fe400000108a5 */
[----:B------:R-:W-:Y:S01]  /*230f0*/  HMMA.16816.F32 R132, R160, R150, R132 ;  /* 0x00000096a084723c */ /* 0x000fe20000001884 */
[----:B------:R-:W3:Y:S01]  /*23100*/  MUFU.EX2 R195, R195 ;  /* 0x000000c300c37308 */ /* 0x000ee20000000800 */
[----:B------:R-:W4:Y:S02]  /*23110*/  LDSM.16.MT88.4 R148, [R225+0xa800] ;  /* 0x00a80000e194783b */ /* 0x000f240000004200 */
[----:B------:R-:W-:Y:S02]  /*23120*/  FADD.FTZ R185, R178, R185 ;  /* 0x000000b9b2b97221 */ /* 0x000fe40000010000 */
[----:B------:R-:W-:Y:S02]  /*23130*/  FADD.FTZ R188, R175, R188 ;  /* 0x000000bcafbc7221 */ /* 0x000fe40000010000 */
[--C-:B------:R-:W-:Y:S03]  /*23140*/  FFMA.FTZ R162, R36, c[0x0][0x23c], -R172.reuse ;  /* 0x00008f0024a27a23 */ /* 0x100fe600000108ac */
[----:B------:R5:W-:Y:S01]  /*23150*/  MUFU.EX2 R160, R33 ;  /* 0x0000002100a07308 */ /* 0x000be20000000800 */
[----:B------:R-:W-:Y:S02]  /*23160*/  FFMA.FTZ R163, R37, c[0x0][0x23c], -R172 ;  /* 0x00008f0025a37a23 */ /* 0x000fe400000108ac */
[----:B------:R-:W-:Y:S01]  /*23170*/  FFMA.FTZ R161, R34, c[0x0][0x23c], -R165 ;  /* 0x00008f0022a17a23 */ /* 0x000fe200000108a5 */
[----:B--2---:R-:W-:Y:S01]  /*23180*/  F2FP.PACK_AB R34, R192, R191 ;  /* 0x000000bfc022723e */ /* 0x004fe200000000ff */
[----:B------:R-:W-:Y:S02]  /*23190*/  FADD.FTZ R184, R184, R185 ;  /* 0x000000b9b8b87221 */ /* 0x000fe40000010000 */
[----:B------:R-:W-:Y:S01]  /*231a0*/  FADD.FTZ R180, R180, R188 ;  /* 0x000000bcb4b47221 */ /* 0x000fe20000010000 */
[C---:B-1----:R-:W-:Y:S02]  /*231b0*/  HMMA.16816.F32 R4, R136.reuse, R140, R4 ;  /* 0x0000008c8804723c */ /* 0x042fe40000001804 */
[----:B------:R-:W1:Y:S03]  /*231c0*/  MUFU.EX2 R169, R169 ;  /* 0x000000a900a97308 */ /* 0x000e660000000800 */
[----:B------:R-:W-:Y:S01]  /*231d0*/  FADD.FTZ R184, R177, R184 ;  /* 0x000000b8b1b87221 */ /* 0x000fe20000010000 */
[----:B---3--:R-:W-:Y:S01]  /*231e0*/  F2FP.PACK_AB R35, R168, R195 ;  /* 0x000000c3a823723e */ /* 0x008fe200000000ff */
[----:B------:R-:W-:Y:S01]  /*231f0*/  FADD.FTZ R180, R174, R180 ;  /* 0x000000b4aeb47221 */ /* 0x000fe20000010000 */
[C---:B------:R-:W-:Y:S01]  /*23200*/  HMMA.16816.F32 R8, R136.reuse, R142, R8 ;  /* 0x0000008e8808723c */ /* 0x040fe20000001808 */
[----:B------:R-:W2:Y:S03]  /*23210*/  LDSM.16.MT88.4 R140, [R228+0xb000] ;  /* 0x00b00000e48c783b */ /* 0x000ea60000004200 */
[----:B------:R-:W-:Y:S01]  /*23220*/  MUFU.EX2 R170, R170 ;  /* 0x000000aa00aa7308 */ /* 0x000fe20000000800 */
[----:B------:R-:W-:Y:S03]  /*23230*/  FADD.FTZ R179, R179, R180 ;  /* 0x000000b4b3b37221 */ /* 0x000fe60000010000 */
[C---:B------:R-:W-:Y:S04]  /*23240*/  HMMA.16816.F32 R12, R136.reuse, R144, R12 ;  /* 0x00000090880c723c */ /* 0x040fe8000000180c */
[C---:B-----5:R-:W-:Y:S01]  /*23250*/  F2FP.PACK_AB R33, R176.reuse, R183 ;  /* 0x000000b7b021723e */ /* 0x060fe200000000ff */
[----:B------:R-:W-:Y:S01]  /*23260*/  FADD.FTZ R183, R183, R184 ;  /* 0x000000b8b7b77221 */ /* 0x000fe20000010000 */
[----:B------:R-:W-:Y:S01]  /*23270*/  MUFU.EX2 R156, R156 ;  /* 0x0000009c009c7308 */ /* 0x000fe20000000800 */
[----:B------:R-:W-:Y:S01]  /*23280*/  FADD.FTZ R179, R173, R179 ;  /* 0x000000b3adb37221 */ /* 0x000fe20000010000 */
[C---:B------:R-:W-:Y:S01]  /*23290*/  HMMA.16816.F32 R16, R136.reuse, R146, R16 ;  /* 0x000000928810723c */ /* 0x040fe20000001810 */
[----:B------:R-:W3:Y:S03]  /*232a0*/  LDSM.16.MT88.4 R144, [R227+0xb000] ;  /* 0x00b00000e390783b */ /* 0x000ee60000004200 */
[----:B------:R-:W-:Y:S02]  /*232b0*/  FADD.FTZ R183, R176, R183 ;  /* 0x000000b7b0b77221 */ /* 0x000fe40000010000 */
[----:B------:R-:W-:Y:S02]  /*232c0*/  FADD.FTZ R191, R191, R179 ;  /* 0x000000b3bfbf7221 */ /* 0x000fe40000010000 */
[----:B------:R-:W5:Y:S01]  /*232d0*/  MUFU.EX2 R157, R157 ;  /* 0x0000009d009d7308 */ /* 0x000f620000000800 */
[C---:B------:R-:W-:Y:S03]  /*232e0*/  HMMA.16816.F32 R20, R136.reuse, R152, R20 ;  /* 0x000000988814723c */ /* 0x040fe60000001814 */
[----:B------:R-:W-:Y:S02]  /*232f0*/  FADD.FTZ R183, R195, R183 ;  /* 0x000000b7c3b77221 */ /* 0x000fe40000010000 */
[----:B------:R-:W-:Y:S02]  /*23300*/  FADD.FTZ R191, R192, R191 ;  /* 0x000000bfc0bf7221 */ /* 0x000fe40000010000 */
[----:B------:R-:W-:Y:S01]  /*23310*/  FFMA.FTZ R153, R39, c[0x0][0x23c], -R165 ;  /* 0x00008f0027997a23 */ /* 0x000fe200000108a5 */
[C---:B------:R-:W-:Y:S01]  /*23320*/  HMMA.16816.F32 R24, R136.reuse, R154, R24 ;  /* 0x0000009a8818723c */ /* 0x040fe20000001818 */
[----:B------:R3:W-:Y:S03]  /*23330*/  MUFU.EX2 R152, R38 ;  /* 0x0000002600987308 */ /* 0x0007e60000000800 */
[----:B------:R-:W-:Y:S02]  /*23340*/  FADD.FTZ R168, R168, R183 ;  /* 0x000000b7a8a87221 */ /* 0x000fe40000010000 */
[----:B-1----:R-:W-:Y:S02]  /*23350*/  FADD.FTZ R191, R169, R191 ;  /* 0x000000bfa9bf7221 */ /* 0x002fe40000010000 */
[C---:B----4-:R-:W-:Y:S03]  /*23360*/  HMMA.16816.F32 R28, R136.reuse, R148, R28 ;  /* 0x00000094881c723c */ /* 0x050fe6000000181c */
[----:B------:R-:W1:Y:S04]  /*23370*/  MUFU.EX2 R158, R158 ;  /* 0x0000009e009e7308 */ /* 0x000e680000000800 */
[--C-:B------:R-:W-:Y:S01]  /*23380*/  FFMA.FTZ R149, R40, c[0x0][0x23c], -R172.reuse ;  /* 0x00008f0028957a23 */ /* 0x100fe200000108ac */
[----:B------:R-:W-:Y:S01]  /*23390*/  HMMA.16816.F32 R132, R136, R150, R132 ;  /* 0x000000968884723c */ /* 0x000fe20000001884 */
[----:B------:R-:W-:Y:S03]  /*233a0*/  LDSM.16.MT88.4 R136, [R225+0xb000] ;  /* 0x00b00000e188783b */ /* 0x000fe60000004200 */
[--C-:B------:R-:W-:Y:S01]  /*233b0*/  FFMA.FTZ R148, R41, c[0x0][0x23c], -R172.reuse ;  /* 0x00008f0029947a23 */ /* 0x100fe200000108ac */
[----:B------:R-:W-:Y:S02]  /*233c0*/  MUFU.EX2 R161, R161 ;  /* 0x000000a100a17308 */ /* 0x000fe40000000800 */
[--C-:B------:R-:W-:Y:S01]  /*233d0*/  FFMA.FTZ R151, R42, c[0x0][0x23c], -R165.reuse ;  /* 0x00008f002a977a23 */ /* 0x100fe200000108a5 */
[C---:B--2---:R-:W-:Y:S01]  /*233e0*/  HMMA.16816.F32 R4, R32.reuse, R140, R4 ;  /* 0x0000008c2004723c */ /* 0x044fe20000001804 */
[----:B---3--:R-:W2:Y:S04]  /*233f0*/  LDSM.16.MT88.4 R36, [R226+0xb000] ;  /* 0x00b00000e224783b */ /* 0x008ea80000004200 */
[--C-:B------:R-:W-:Y:S02]  /*23400*/  FFMA.FTZ R150, R43, c[0x0][0x23c], -R165.reuse ;  /* 0x00008f002b967a23 */ /* 0x100fe400000108a5 */
[----:B------:R-:W3:Y:S01]  /*23410*/  MUFU.EX2 R159, R159 ;  /* 0x0000009f009f7308 */ /* 0x000ee20000000800 */
[C---:B------:R-:W-:Y:S01]  /*23420*/  HMMA.16816.F32 R8, R32.reuse, R142, R8 ;  /* 0x0000008e2008723c */ /* 0x040fe20000001808 */
[----:B------:R-:W4:Y:S07]  /*23430*/  LDSM.16.MT88.4 R40, [R228+0xb800] ;  /* 0x00b80000e428783b */ /* 0x000f2e0000004200 */
[C---:B------:R-:W-:Y:S01]  /*23440*/  HMMA.16816.F32 R12, R32.reuse, R144, R12 ;  /* 0x00000090200c723c */ /* 0x040fe2000000180c */
[----:B------:R-:W1:Y:S01]  /*23450*/  MUFU.EX2 R162, R162 ;  /* 0x000000a200a27308 */ /* 0x000e620000000800 */
[----:B------:R-:W1:Y:S05]  /*23460*/  LDSM.16.MT88.4 R140, [R227+0xb800] ;  /* 0x00b80000e38c783b */ /* 0x000e6a0000004200 */
[--C-:B------:R-:W-:Y:S01]  /*23470*/  FFMA.FTZ R144, R44, c[0x0][0x23c], -R172.reuse ;  /* 0x00008f002c907a23 */ /* 0x100fe200000108ac */
[C---:B------:R-:W-:Y:S03]  /*23480*/  HMMA.16816.F32 R16, R32.reuse, R146, R16 ;  /* 0x000000922010723c */ /* 0x040fe60000001810 */
[----:B------:R-:W1:Y:S01]  /*23490*/  MUFU.EX2 R163, R163 ;  /* 0x000000a300a37308 */ /* 0x000e620000000800 */
[--C-:B------:R-:W-:Y:S03]  /*234a0*/  FFMA.FTZ R145, R45, c[0x0][0x23c], -R172.reuse ;  /* 0x00008f002d917a23 */ /* 0x100fe600000108ac */
[--C-:B------:R-:W-:Y:S06]  /*234b0*/  FFMA.FTZ R146, R46, c[0x0][0x23c], -R165.reuse ;  /* 0x00008f002e927a23 */ /* 0x100fec00000108a5 */
[----:B------:R-:W-:Y:S01]  /*234c0*/  MUFU.EX2 R153, R153 ;  /* 0x0000009900997308 */ /* 0x000fe20000000800 */
[C---:B--2---:R-:W-:Y:S09]  /*234d0*/  HMMA.16816.F32 R20, R32.reuse, R36, R20 ;  /* 0x000000242014723c */ /* 0x044ff20000001814 */
[----:B------:R-:W-:Y:S01]  /*234e0*/  MUFU.EX2 R149, R149 ;  /* 0x0000009500957308 */ /* 0x000fe20000000800 */
[C---:B------:R-:W-:Y:S01]  /*234f0*/  HMMA.16816.F32 R24, R32.reuse, R38, R24 ;  /* 0x000000262018723c */ /* 0x040fe20000001818 */
[----:B------:R-:W2:Y:S08]  /*23500*/  LDSM.16.MT88.4 R36, [R226+0xb800] ;  /* 0x00b80000e224783b */ /* 0x000eb00000004200 */
[----:B------:R-:W2:Y:S01]  /*23510*/  MUFU.EX2 R148, R148 ;  /* 0x0000009400947308 */ /* 0x000ea20000000800 */
[C---:B------:R-:W-:Y:S07]  /*23520*/  HMMA.16816.F32 R28, R32.reuse, R136, R28 ;  /* 0x00000088201c723c */ /* 0x040fee000000181c */
[--C-:B------:R-:W-:Y:S01]  /*23530*/  FFMA.FTZ R136, R47, c[0x0][0x23c], -R165.reuse ;  /* 0x00008f002f887a23 */ /* 0x100fe200000108a5 */
[----:B------:R-:W-:Y:S01]  /*23540*/  HMMA.16816.F32 R132, R32, R138, R132 ;  /* 0x0000008a2084723c */ /* 0x000fe20000001884 */
[----:B------:R-:W-:Y:S01]  /*23550*/  MUFU.EX2 R151, R151 ;  /* 0x0000009700977308 */ /* 0x000fe20000000800 */
[----:B------:R-:W2:Y:S02]  /*23560*/  LDSM.16.MT88.4 R44, [R225+0xb800] ;  /* 0x00b80000e12c783b */ /* 0x000ea40000004200 */
[--C-:B------:R-:W-:Y:S03]  /*23570*/  FFMA.FTZ R137, R48, c[0x0][0x23c], -R172.reuse ;  /* 0x00008f0030897a23 */ /* 0x100fe600000108ac */
[----:B-----5:R-:W-:Y:S01]  /*23580*/  F2FP.PACK_AB R33, R157, R156 ;  /* 0x0000009c9d21723e */ /* 0x020fe200000000ff */
[----:B------:R-:W-:Y:S01]  /*23590*/  FFMA.FTZ R138, R49, c[0x0][0x23c], -R172 ;  /* 0x00008f00318a7a23 */ /* 0x000fe200000108ac */
[----:B-1----:R-:W-:Y:S02]  /*235a0*/  F2FP.PACK_AB R34, R160, R158 ;  /* 0x0000009ea022723e */ /* 0x002fe400000000ff */
[----:B------:R-:W1:Y:S01]  /*235b0*/  MUFU.EX2 R150, R150 ;  /* 0x0000009600967308 */ /* 0x000e620000000800 */
[----:B---3--:R-:W-:Y:S01]  /*235c0*/  F2FP.PACK_AB R35, R159, R161 ;  /* 0x000000a19f23723e */ /* 0x008fe200000000ff */
[----:B------:R-:W-:Y:S01]  /*235d0*/  FFMA.FTZ R139, R50, c[0x0][0x23c], -R165 ;  /* 0x00008f00328b7a23 */ /* 0x000fe200000108a5 */
[----:B------:R-:W-:Y:S01]  /*235e0*/  F2FP.PACK_AB R32, R170, R169 ;  /* 0x000000a9aa20723e */ /* 0x000fe200000000ff */
[----:B------:R-:W-:Y:S02]  /*235f0*/  FADD.FTZ R156, R156, R168 ;  /* 0x000000a89c9c7221 */ /* 0x000fe40000010000 */
[----:B------:R-:W-:Y:S02]  /*23600*/  FADD.FTZ R170, R170, R191 ;  /* 0x000000bfaaaa7221 */ /* 0x000fe40000010000 */
[----:B------:R-:W-:Y:S02]  /*23610*/  FADD.FTZ R156, R157, R156 ;  /* 0x0000009c9d9c7221 */ /* 0x000fe40000010000 */
[----:B------:R-:W-:Y:S01]  /*23620*/  MUFU.EX2 R144, R144 ;  /* 0x0000009000907308 */ /* 0x000fe20000000800 */
[C---:B----4-:R-:W-:Y:S03]  /*23630*/  HMMA.16816.F32 R4, R32.reuse, R40, R4 ;  /* 0x000000282004723c */ /* 0x050fe60000001804 */
[----:B------:R-:W-:Y:S02]  /*23640*/  FADD.FTZ R170, R158, R170 ;  /* 0x000000aa9eaa7221 */ /* 0x000fe40000010000 */
[----:B------:R-:W-:Y:S02]  /*23650*/  FADD.FTZ R161, R161, R156 ;  /* 0x0000009ca1a17221 */ /* 0x000fe40000010000 */
[----:B------:R-:W-:Y:S01]  /*23660*/  FADD.FTZ R160, R160, R170 ;  /* 0x000000aaa0a07221 */ /* 0x000fe20000010000 */
[C---:B------:R-:W-:Y:S01]  /*23670*/  HMMA.16816.F32 R8, R32.reuse, R42, R8 ;  /* 0x0000002a2008723c */ /* 0x040fe20000001808 */
[----:B------:R-:W3:Y:S01]  /*23680*/  MUFU.EX2 R145, R145 ;  /* 0x0000009100917308 */ /* 0x000ee20000000800 */
[----:B------:R-:W4:Y:S02]  /*23690*/  LDSM.16.MT88.4 R40, [R228+0xc000] ;  /* 0x00c00000e428783b */ /* 0x000f240000004200 */
[----:B------:R-:W-:Y:S02]  /*236a0*/  FADD.FTZ R161, R159, R161 ;  /* 0x000000a19fa17221 */ /* 0x000fe40000010000 */
[----:B------:R-:W-:Y:S02]  /*236b0*/  FADD.FTZ R160, R162, R160 ;  /* 0x000000a0a2a07221 */ /* 0x000fe40000010000 */
[C---:B------:R-:W-:Y:S02]  /*236c0*/  HMMA.16816.F32 R12, R32.reuse, R140, R12 ;  /* 0x0000008c200c723c */ /* 0x040fe4000000180c */
[----:B------:R-:W-:Y:S01]  /*236d0*/  LDSM.16.MT88.4 R156, [R228+0x11800] ;  /* 0x01180000e49c783b */ /* 0x000fe20000004200 */
[----:B------:R-:W-:Y:S01]  /*236e0*/  MUFU.EX2 R146, R146 ;  /* 0x0000009200927308 */ /* 0x000fe20000000800 */
[----:B------:R-:W-:Y:S03]  /*236f0*/  FADD.FTZ R160, R163, R160 ;  /* 0x000000a0a3a07221 */ /* 0x000fe60000010000 */
[--C-:B------:R-:W-:Y:S01]  /*23700*/  FFMA.FTZ R140, R51, c[0x0][0x23c], -R165.reuse ;  /* 0x00008f00338c7a23 */ /* 0x100fe200000108a5 */
[C---:B------:R-:W-:Y:S02]  /*23710*/  HMMA.16816.F32 R16, R32.reuse, R142, R16 ;  /* 0x0000008e2010723c */ /* 0x040fe40000001810 */
[----:B------:R-:W5:Y:S02]  /*23720*/  LDSM.16.MT88.4 R48, [R227+0xc000] ;  /* 0x00c00000e330783b */ /* 0x000f640000004200 */
[--C-:B------:R-:W-:Y:S01]  /*23730*/  FFMA.FTZ R141, R63, c[0x0][0x23c], -R165.reuse ;  /* 0x00008f003f8d7a23 */ /* 0x100fe200000108a5 */
[----:B------:R-:W1:Y:S01]  /*23740*/  MUFU.EX2 R136, R136 ;  /* 0x0000008800887308 */ /* 0x000e620000000800 */
[--C-:B------:R-:W-:Y:S02]  /*23750*/  FFMA.FTZ R63, R64, c[0x0][0x23c], -R172.reuse ;  /* 0x00008f00403f7a23 */ /* 0x100fe400000108ac */
[C---:B--2---:R-:W-:Y:S04]  /*23760*/  HMMA.16816.F32 R20, R32.reuse, R36, R20 ;  /* 0x000000242014723c */ /* 0x044fe80000001814 */
[--C-:B------:R-:W-:Y:S02]  /*23770*/  FFMA.FTZ R64, R65, c[0x0][0x23c], -R172.reuse ;  /* 0x00008f0041407a23 */ /* 0x100fe400000108ac */
[--C-:B------:R-:W-:Y:S01]  /*23780*/  FFMA.FTZ R65, R66, c[0x0][0x23c], -R165.reuse ;  /* 0x00008f0042417a23 */ /* 0x100fe200000108a5 */
[----:B------:R-:W-:Y:S01]  /*23790*/  MUFU.EX2 R137, R137 ;  /* 0x0000008900897308 */ /* 0x000fe20000000800 */
[C---:B------:R-:W-:Y:S01]  /*237a0*/  HMMA.16816.F32 R24, R32.reuse, R38, R24 ;  /* 0x000000262018723c */ /* 0x040fe20000001818 */
[----:B------:R-:W2:Y:S03]  /*237b0*/  LDSM.16.MT88.4 R36, [R226+0xc000] ;  /* 0x00c00000e224783b */ /* 0x000ea60000004200 */
[--C-:B------:R-:W-:Y:S02]  /*237c0*/  FFMA.FTZ R66, R67, c[0x0][0x23c], -R165.reuse ;  /* 0x00008f0043427a23 */ /* 0x100fe400000108a5 */
[--C-:B------:R-:W-:Y:S02]  /*237d0*/  FFMA.FTZ R67, R68, c[0x0][0x23c], -R172.reuse ;  /* 0x00008f0044437a23 */ /* 0x100fe400000108ac */
[C---:B------:R-:W-:Y:S01]  /*237e0*/  HMMA.16816.F32 R28, R32.reuse, R44, R28 ;  /* 0x0000002c201c723c */ /* 0x040fe2000000181c */
[----:B------:R-:W2:Y:S03]  /*237f0*/  MUFU.EX2 R138, R138 ;  /* 0x0000008a008a7308 */ /* 0x000ea60000000800 */
[--C-:B------:R-:W-:Y:S02]  /*23800*/  FFMA.FTZ R68, R69, c[0x0][0x23c], -R172.reuse ;  /* 0x00008f0045447a23 */ /* 0x100fe400000108ac */
[----:B------:R-:W-:Y:S02]  /*23810*/  FFMA.FTZ R69, R71, c[0x0][0x23c], -R165 ;  /* 0x00008f0047457a23 */ /* 0x000fe400000108a5 */
[----:B------:R-:W-:Y:S01]  /*23820*/  HMMA.16816.F32 R132, R32, R46, R132 ;  /* 0x0000002e2084723c */ /* 0x000fe20000001884 */
[----:B------:R-:W2:Y:S02]  /*23830*/  LDSM.16.MT88.4 R44, [R225+0xc000] ;  /* 0x00c00000e12c783b */ /* 0x000ea40000004200 */
[----:B------:R-:W-:Y:S01]  /*23840*/  MUFU.EX2 R139, R139 ;  /* 0x0000008b008b7308 */ /* 0x000fe20000000800 */
[--C-:B------:R-:W-:Y:S02]  /*23850*/  FFMA.FTZ R71, R72, c[0x0][0x23c], -R172.reuse ;  /* 0x00008f0048477a23 */ /* 0x100fe400000108ac */
[----:B------:R-:W-:Y:S01]  /*23860*/  FFMA.FTZ R72, R73, c[0x0][0x23c], -R172 ;  /* 0x00008f0049487a23 */ /* 0x000fe200000108ac */
[----:B------:R-:W-:Y:S01]  /*23870*/  F2FP.PACK_AB R34, R148, R149 ;  /* 0x000000959422723e */ /* 0x000fe200000000ff */
[----:B------:R-:W-:Y:S01]  /*23880*/  FADD.FTZ R149, R149, R160 ;  /* 0x000000a095957221 */ /* 0x000fe20000010000 */
[----:B-1----:R-:W-:Y:S03]  /*23890*/  F2FP.PACK_AB R35, R150, R151 ;  /* 0x000000979623723e */ /* 0x002fe600000000ff */
[----:B------:R-:W-:Y:S01]  /*238a0*/  F2FP.PACK_AB R32, R163, R162 ;  /* 0x000000a2a320723e */ /* 0x000fe200000000ff */
[----:B------:R-:W1:Y:S01]  /*238b0*/  MUFU.EX2 R140, R140 ;  /* 0x0000008c008c7308 */ /* 0x000e620000000800 */
[C---:B------:R-:W-:Y:S01]  /*238c0*/  F2FP.PACK_AB R33, R153.reuse, R152 ;  /* 0x000000989921723e */ /* 0x040fe200000000ff */
[----:B------:R-:W-:Y:S02]  /*238d0*/  FADD.FTZ R149, R148, R149 ;  /* 0x0000009594957221 */ /* 0x000fe40000010000 */
[----:B------:R-:W-:Y:S02]  /*238e0*/  FADD.FTZ R152, R152, R161 ;  /* 0x000000a198987221 */ /* 0x000fe40000010000 */
[--C-:B------:R-:W-:Y:S02]  /*238f0*/  FFMA.FTZ R73, R74, c[0x0][0x23c], -R165.reuse ;  /* 0x00008f004a497a23 */ /* 0x100fe400000108a5 */
[C---:B----4-:R-:W-:Y:S02]  /*23900*/  HMMA.16816.F32 R4, R32.reuse, R40, R4 ;  /* 0x000000282004723c */ /* 0x050fe40000001804 */
[----:B------:R-:W-:Y:S01]  /*23910*/  MUFU.EX2 R52, R52 ;  /* 0x0000003400347308 */ /* 0x000fe20000000800 */
[----:B------:R-:W-:Y:S02]  /*23920*/  FADD.FTZ R152, R153, R152 ;  /* 0x0000009899987221 */ /* 0x000fe40000010000 */
[----:B------:R-:W-:Y:S02]  /*23930*/  FFMA.FTZ R74, R75, c[0x0][0x23c], -R165 ;  /* 0x00008f004b4a7a23 */ /* 0x000fe400000108a5 */
[----:B------:R-:W-:Y:S01]  /*23940*/  FADD.FTZ R151, R151, R152 ;  /* 0x0000009897977221 */ /* 0x000fe20000010000 */
[C---:B------:R-:W-:Y:S01]  /*23950*/  HMMA.16816.F32 R8, R32.reuse, R42, R8 ;  /* 0x0000002a2008723c */ /* 0x040fe20000001808 */
[----:B------:R-:W4:Y:S03]  /*23960*/  LDSM.16.MT88.4 R40, [R228+0xc800] ;  /* 0x00c80000e428783b */ /* 0x000f260000004200 */
[----:B------:R-:W1:Y:S01]  /*23970*/  MUFU.EX2 R53, R53 ;  /* 0x0000003500357308 */ /* 0x000e620000000800 */
[----:B------:R-:W-:Y:S02]  /*23980*/  FADD.FTZ R151, R150, R151 ;  /* 0x0000009796977221 */ /* 0x000fe40000010000 */
[--C-:B------:R-:W-:Y:S01]  /*23990*/  FFMA.FTZ R75, R76, c[0x0][0x23c], -R172.reuse ;  /* 0x00008f004c4b7a23 */ /* 0x100fe200000108ac */
[C---:B-----5:R-:W-:Y:S04]  /*239a0*/  HMMA.16816.F32 R12, R32.reuse, R48, R12 ;  /* 0x00000030200c723c */ /* 0x060fe8000000180c */
[--C-:B------:R-:W-:Y:S02]  /*239b0*/  FFMA.FTZ R76, R77, c[0x0][0x23c], -R172.reuse ;  /* 0x00008f004d4c7a23 */ /* 0x100fe400000108ac */
[----:B------:R-:W-:Y:S01]  /*239c0*/  MUFU.EX2 R54, R54 ;  /* 0x0000003600367308 */ /* 0x000fe20000000800 */
[--C-:B------:R-:W-:Y:S01]  /*239d0*/  FFMA.FTZ R77, R78, c[0x0][0x23c], -R165.reuse ;  /* 0x00008f004e4d7a23 */ /* 0x100fe200000108a5 */
[C---:B------:R-:W-:Y:S01]  /*239e0*/  HMMA.16816.F32 R16, R32.reuse, R50, R16 ;  /* 0x000000322010723c */ /* 0x040fe20000001810 */
[----:B------:R-:W5:Y:S03]  /*239f0*/  LDSM.16.MT88.4 R48, [R227+0xc800] ;  /* 0x00c80000e330783b */ /* 0x000f660000004200 */
[--C-:B------:R-:W-:Y:S02]  /*23a00*/  FFMA.FTZ R78, R79, c[0x0][0x23c], -R165.reuse ;  /* 0x00008f004f4e7a23 */ /* 0x100fe400000108a5 */
[--C-:B------:R-:W-:Y:S02]  /*23a10*/  FFMA.FTZ R79, R80, c[0x0][0x23c], -R172.reuse ;  /* 0x00008f00504f7a23 */ /* 0x100fe400000108ac */
[----:B------:R-:W1:Y:S01]  /*23a20*/  MUFU.EX2 R55, R55 ;  /* 0x0000003700377308 */ /* 0x000e620000000800 */
[C---:B--2---:R-:W-:Y:S03]  /*23a30*/  HMMA.16816.F32 R20, R32.reuse, R36, R20 ;  /* 0x000000242014723c */ /* 0x044fe60000001814 */
[--C-:B------:R-:W-:Y:S02]  /*23a40*/  FFMA.FTZ R80, R81, c[0x0][0x23c], -R172.reuse ;  /* 0x00008f0051507a23 */ /* 0x100fe400000108ac */
[--C-:B------:R-:W-:Y:S02]  /*23a50*/  FFMA.FTZ R81, R83, c[0x0][0x23c], -R165.reuse ;  /* 0x00008f0053517a23 */ /* 0x100fe400000108a5 */
[--C-:B------:R-:W-:Y:S01]  /*23a60*/  FFMA.FTZ R83, R84, c[0x0][0x23c], -R172.reuse ;  /* 0x00008f0054537a23 */ /* 0x100fe200000108ac */
[C---:B------:R-:W-:Y:S01]  /*23a70*/  HMMA.16816.F32 R24, R32.reuse, R38, R24 ;  /* 0x000000262018723c */ /* 0x040fe20000001818 */
[----:B------:R-:W-:Y:S01]  /*23a80*/  MUFU.EX2 R56, R56 ;  /* 0x0000003800387308 */ /* 0x000fe20000000800 */
[----:B------:R-:W2:Y:S02]  /*23a90*/  LDSM.16.MT88.4 R36, [R226+0xc800] ;  /* 0x00c80000e224783b */ /* 0x000ea40000004200 */
[--C-:B------:R-:W-:Y:S02]  /*23aa0*/  FFMA.FTZ R84, R85, c[0x0][0x23c], -R172.reuse ;  /* 0x00008f0055547a23 */ /* 0x100fe400000108ac */
[--C-:B------:R-:W-:Y:S02]  /*23ab0*/  FFMA.FTZ R85, R86, c[0x0][0x23c], -R165.reuse ;  /* 0x00008f0056557a23 */ /* 0x100fe400000108a5 */
[C---:B------:R-:W-:Y:S03]  /*23ac0*/  HMMA.16816.F32 R28, R32.reuse, R44, R28 ;  /* 0x0000002c201c723c */ /* 0x040fe6000000181c */
[----:B------:R-:W2:Y:S01]  /*23ad0*/  MUFU.EX2 R57, R57 ;  /* 0x0000003900397308 */ /* 0x000ea20000000800 */
[--C-:B------:R-:W-:Y:S02]  /*23ae0*/  FFMA.FTZ R86, R87, c[0x0][0x23c], -R165.reuse ;  /* 0x00008f0057567a23 */ /* 0x100fe400000108a5 */
[--C-:B------:R-:W-:Y:S02]  /*23af0*/  FFMA.FTZ R87, R88, c[0x0][0x23c], -R172.reuse ;  /* 0x00008f0058577a23 */ /* 0x100fe400000108ac */
[----:B------:R-:W-:Y:S01]  /*23b00*/  HMMA.16816.F32 R132, R32, R46, R132 ;  /* 0x0000002e2084723c */ /* 0x000fe20000001884 */
[----:B------:R-:W2:Y:S03]  /*23b10*/  LDSM.16.MT88.4 R44, [R225+0xc800] ;  /* 0x00c80000e12c783b */ /* 0x000ea60000004200 */
[--C-:B------:R-:W-:Y:S01]  /*23b20*/  FFMA.FTZ R88, R89, c[0x0][0x23c], -R172.reuse ;  /* 0x00008f0059587a23 */ /* 0x100fe200000108ac */
[----:B------:R-:W-:Y:S01]  /*23b30*/  MUFU.EX2 R58, R58 ;  /* 0x0000003a003a7308 */ /* 0x000fe20000000800 */
[----:B------:R-:W-:Y:S01]  /*23b40*/  FFMA.FTZ R89, R90, c[0x0][0x23c], -R165 ;  /* 0x00008f005a597a23 */ /* 0x000fe200000108a5 */
[----:B---3--:R-:W-:Y:S01]  /*23b50*/  F2FP.PACK_AB R32, R145, R144 ;  /* 0x000000909120723e */ /* 0x008fe200000000ff */
[----:B------:R-:W-:Y:S01]  /*23b60*/  FADD.FTZ R144, R144, R149 ;  /* 0x0000009590907221 */ /* 0x000fe20000010000 */
[----:B------:R-:W-:Y:S03]  /*23b70*/  F2FP.PACK_AB R33, R136, R146 ;  /* 0x000000928821723e */ /* 0x000fe600000000ff */
[----:B------:R-:W-:Y:S01]  /*23b80*/  F2FP.PACK_AB R34, R138, R137 ;  /* 0x000000898a22723e */ /* 0x000fe200000000ff */
[----:B------:R-:W-:Y:S01]  /*23b90*/  FADD.FTZ R146, R146, R151 ;  /* 0x0000009792927221 */ /* 0x000fe20000010000 */
[----:B-1----:R-:W-:Y:S01]  /*23ba0*/  F2FP.PACK_AB R35, R140, R139 ;  /* 0x0000008b8c23723e */ /* 0x002fe200000000ff */
[----:B------:R-:W1:Y:S01]  /*23bb0*/  MUFU.EX2 R59, R59 ;  /* 0x0000003b003b7308 */ /* 0x000e620000000800 */
[----:B------:R-:W-:Y:S01]  /*23bc0*/  LDSM.16.MT88.4 R148, [R227+0x11800] ;  /* 0x01180000e394783b */ /* 0x000fe20000004200 */
[--C-:B------:R-:W-:Y:S02]  /*23bd0*/  FFMA.FTZ R90, R91, c[0x0][0x23c], -R165.reuse ;  /* 0x00008f005b5a7a23 */ /* 0x100fe400000108a5 */
[--C-:B------:R-:W-:Y:S02]  /*23be0*/  FFMA.FTZ R91, R93, c[0x0][0x23c], -R172.reuse ;  /* 0x00008f005d5b7a23 */ /* 0x100fe400000108ac */
[C---:B----4-:R-:W-:Y:S03]  /*23bf0*/  HMMA.16816.F32 R4, R32.reuse, R40, R4 ;  /* 0x000000282004723c */ /* 0x050fe60000001804 */
[--C-:B------:R-:W-:Y:S01]  /*23c00*/  FFMA.FTZ R93, R94, c[0x0][0x23c], -R165.reuse ;  /* 0x00008f005e5d7a23 */ /* 0x100fe200000108a5 */
[----:B------:R-:W-:Y:S01]  /*23c10*/  MUFU.EX2 R60, R60 ;  /* 0x0000003c003c7308 */ /* 0x000fe20000000800 */
[--C-:B------:R-:W-:Y:S02]  /*23c20*/  FFMA.FTZ R94, R95, c[0x0][0x23c], -R165.reuse ;  /* 0x00008f005f5e7a23 */ /* 0x100fe400000108a5 */
[--C-:B------:R-:W-:Y:S01]  /*23c30*/  FFMA.FTZ R95, R96, c[0x0][0x23c], -R172.reuse ;  /* 0x00008f00605f7a23 */ /* 0x100fe200000108ac */
[C---:B------:R-:W-:Y:S01]  /*23c40*/  HMMA.16816.F32 R8, R32.reuse, R42, R8 ;  /* 0x0000002a2008723c */ /* 0x040fe20000001808 */
[----:B------:R-:W3:Y:S03]  /*23c50*/  LDSM.16.MT88.4 R40, [R228+0xd000] ;  /* 0x00d00000e428783b */ /* 0x000ee60000004200 */
[--C-:B------:R-:W-:Y:S02]  /*23c60*/  FFMA.FTZ R96, R97, c[0x0][0x23c], -R172.reuse ;  /* 0x00008f0061607a23 */ /* 0x100fe400000108ac */
[----:B------:R-:W-:Y:S01]  /*23c70*/  MUFU.EX2 R61, R61 ;  /* 0x0000003d003d7308 */ /* 0x000fe20000000800 */
[--C-:B------:R-:W-:Y:S01]  /*23c80*/  FFMA.FTZ R97, R98, c[0x0][0x23c], -R165.reuse ;  /* 0x00008f0062617a23 */ /* 0x100fe200000108a5 */
[C---:B-----5:R-:W-:Y:S04]  /*23c90*/  HMMA.16816.F32 R12, R32.reuse, R48, R12 ;  /* 0x00000030200c723c */ /* 0x060fe8000000180c */
[--C-:B------:R-:W-:Y:S02]  /*23ca0*/  FFMA.FTZ R98, R99, c[0x0][0x23c], -R165.reuse ;  /* 0x00008f0063627a23 */ /* 0x100fe400000108a5 */
[--C-:B------:R-:W-:Y:S02]  /*23cb0*/  FFMA.FTZ R99, R100, c[0x0][0x23c], -R172.reuse ;  /* 0x00008f0064637a23 */ /* 0x100fe400000108ac */
[----:B------:R-:W4:Y:S01]  /*23cc0*/  MUFU.EX2 R62, R62 ;  /* 0x0000003e003e7308 */ /* 0x000f220000000800 */
[C---:B------:R-:W-:Y:S01]  /*23cd0*/  HMMA.16816.F32 R16, R32.reuse, R50, R16 ;  /* 0x000000322010723c */ /* 0x040fe20000001810 */
[----:B------:R-:W5:Y:S02]  /*23ce0*/  LDSM.16.MT88.4 R48, [R227+0xd000] ;  /* 0x00d00000e330783b */ /* 0x000f640000004200 */
[--C-:B------:R-:W-:Y:S02]  /*23cf0*/  FFMA.FTZ R100, R101, c[0x0][0x23c], -R172.reuse ;  /* 0x00008f0065647a23 */ /* 0x100fe400000108ac */
[--C-:B------:R-:W-:Y:S02]  /*23d00*/  FFMA.FTZ R101, R102, c[0x0][0x23c], -R165.reuse ;  /* 0x00008f0066657a23 */ /* 0x100fe400000108a5 */
[--C-:B------:R-:W-:Y:S01]  /*23d10*/  FFMA.FTZ R102, R103, c[0x0][0x23c], -R165.reuse ;  /* 0x00008f0067667a23 */ /* 0x100fe200000108a5 */
[C---:B--2---:R-:W-:Y:S01]  /*23d20*/  HMMA.16816.F32 R20, R32.reuse, R36, R20 ;  /* 0x000000242014723c */ /* 0x044fe20000001814 */
[----:B------:R-:W2:Y:S03]  /*23d30*/  MUFU.EX2 R141, R141 ;  /* 0x0000008d008d7308 */ /* 0x000ea60000000800 */
        /* <DEDUP_REMOVED lines=15> */
[----:B------:R-:W-:Y:S01]  /*23e30*/  MUFU.EX2 R65, R65 ;  /* 0x0000004100417308 */ /* 0x000fe20000000800 */
[----:B------:R-:W-:Y:S01]  /*23e40*/  F2FP.PACK_AB R32, R53, R52 ;  /* 0x000000343520723e */ /* 0x000fe200000000ff */
[----:B------:R-:W-:Y:S03]  /*23e50*/  FFMA.FTZ R114, R116, c[0x0][0x23c], -R172 ;  /* 0x00008f0074727a23 */ /* 0x000fe600000108ac */
[----:B------:R-:W-:Y:S01]  /*23e60*/  F2FP.PACK_AB R33, R55, R54 ;  /* 0x000000363721723e */ /* 0x000fe200000000ff */
[----:B------:R-:W-:Y:S01]  /*23e70*/  FFMA.FTZ R116, R122, c[0x0][0x23c], -R165 ;  /* 0x00008f007a747a23 */ /* 0x000fe200000108a5 */
[----:B------:R-:W-:Y:S01]  /*23e80*/  F2FP.PACK_AB R34, R57, R56 ;  /* 0x000000383922723e */ /* 0x000fe200000000ff */
[----:B------:R-:W-:Y:S01]  /*23e90*/  FADD.FTZ R146, R136, R146 ;  /* 0x0000009288927221 */ /* 0x000fe20000010000 */
[----:B-1----:R-:W-:Y:S01]  /*23ea0*/  F2FP.PACK_AB R35, R59, R58 ;  /* 0x0000003a3b23723e */ /* 0x002fe200000000ff */
[----:B------:R-:W1:Y:S01]  /*23eb0*/  MUFU.EX2 R66, R66 ;  /* 0x0000004200427308 */ /* 0x000e620000000800 */
[----:B------:R-:W-:Y:S02]  /*23ec0*/  FADD.FTZ R144, R145, R144 ;  /* 0x0000009091907221 */ /* 0x000fe40000010000 */
[----:B------:R-:W-:Y:S02]  /*23ed0*/  FADD.FTZ R146, R139, R146 ;  /* 0x000000928b927221 */ /* 0x000fe40000010000 */
[----:B------:R-:W-:Y:S01]  /*23ee0*/  FADD.FTZ R137, R137, R144 ;  /* 0x0000009089897221 */ /* 0x000fe20000010000 */
[C---:B---3--:R-:W-:Y:S03]  /*23ef0*/  HMMA.16816.F32 R4, R32.reuse, R40, R4 ;  /* 0x000000282004723c */ /* 0x048fe60000001804 */
[----:B------:R-:W-:Y:S01]  /*23f00*/  FADD.FTZ R140, R140, R146 ;  /* 0x000000928c8c7221 */ /* 0x000fe20000010000 */
[----:B------:R-:W3:Y:S01]  /*23f10*/  MUFU.EX2 R67, R67 ;  /* 0x0000004300437308 */ /* 0x000ee20000000800 */
[----:B------:R-:W-:Y:S02]  /*23f20*/  FADD.FTZ R137, R138, R137 ;  /* 0x000000898a897221 */ /* 0x000fe40000010000 */
[----:B------:R-:W-:Y:S01]  /*23f30*/  FADD.FTZ R140, R54, R140 ;  /* 0x0000008c368c7221 */ /* 0x000fe20000010000 */
[C---:B------:R-:W-:Y:S01]  /*23f40*/  HMMA.16816.F32 R8, R32.reuse, R42, R8 ;  /* 0x0000002a2008723c */ /* 0x040fe20000001808 */
[----:B------:R-:W1:Y:S03]  /*23f50*/  LDSM.16.MT88.4 R40, [R228+0xd800] ;  /* 0x00d80000e428783b */ /* 0x000e660000004200 */
[----:B------:R-:W-:Y:S02]  /*23f60*/  FADD.FTZ R55, R55, R140 ;  /* 0x0000008c37377221 */ /* 0x000fe40000010000 */
[----:B------:R-:W1:Y:S01]  /*23f70*/  MUFU.EX2 R68, R68 ;  /* 0x0000004400447308 */ /* 0x000e620000000800 */
[----:B------:R-:W-:Y:S01]  /*23f80*/  FADD.FTZ R52, R52, R137 ;  /* 0x0000008934347221 */ /* 0x000fe20000010000 */
[C---:B-----5:R-:W-:Y:S04]  /*23f90*/  HMMA.16816.F32 R12, R32.reuse, R48, R12 ;  /* 0x00000030200c723c */ /* 0x060fe8000000180c */
[----:B------:R-:W-:Y:S02]  /*23fa0*/  FADD.FTZ R53, R53, R52 ;  /* 0x0000003435357221 */ /* 0x000fe40000010000 */
[----:B------:R-:W-:Y:S02]  /*23fb0*/  FFMA.FTZ R54, R126, c[0x0][0x23c], -R165 ;  /* 0x00008f007e367a23 */ /* 0x000fe400000108a5 */
[----:B------:R-:W-:Y:S01]  /*23fc0*/  MUFU.EX2 R70, R70 ;  /* 0x0000004600467308 */ /* 0x000fe20000000800 */
[C---:B------:R-:W-:Y:S01]  /*23fd0*/  HMMA.16816.F32 R16, R32.reuse, R50, R16 ;  /* 0x000000322010723c */ /* 0x040fe20000001810 */
[----:B------:R-:W5:Y:S02]  /*23fe0*/  LDSM.16.MT88.4 R48, [R227+0xd800] ;  /* 0x00d80000e330783b */ /* 0x000f640000004200 */
[----:B------:R-:W-:Y:S02]  /*23ff0*/  FADD.FTZ R56, R56, R53 ;  /* 0x0000003538387221 */ /* 0x000fe40000010000 */
[----:B------:R-:W-:Y:S02]  /*24000*/  FFMA.FTZ R53, R125, c[0x0][0x23c], -R172 ;  /* 0x00008f007d357a23 */ /* 0x000fe400000108ac */
[----:B------:R-:W-:Y:S01]  /*24010*/  FADD.FTZ R55, R58, R55 ;  /* 0x000000373a377221 */ /* 0x000fe20000010000 */
[C---:B--2---:R-:W-:Y:S01]  /*24020*/  HMMA.16816.F32 R20, R32.reuse, R36, R20 ;  /* 0x000000242014723c */ /* 0x044fe20000001814 */
[----:B------:R-:W2:Y:S03]  /*24030*/  MUFU.EX2 R69, R69 ;  /* 0x0000004500457308 */ /* 0x000ea60000000800 */
[----:B------:R-:W-:Y:S02]  /*24040*/  FADD.FTZ R59, R59, R55 ;  /* 0x000000373b3b7221 */ /* 0x000fe40000010000 */
[----:B------:R-:W-:Y:S02]  /*24050*/  FFMA.FTZ R55, R127, c[0x0][0x23c], -R165 ;  /* 0x00008f007f377a23 */ /* 0x000fe400000108a5 */
[C---:B------:R-:W-:Y:S01]  /*24060*/  HMMA.16816.F32 R24, R32.reuse, R38, R24 ;  /* 0x000000262018723c */ /* 0x040fe20000001818 */
[----:B------:R-:W2:Y:S02]  /*24070*/  LDSM.16.MT88.4 R36, [R226+0xd800] ;  /* 0x00d80000e224783b */ /* 0x000ea40000004200 */
[----:B------:R-:W-:Y:S01]  /*24080*/  MUFU.EX2 R71, R71 ;  /* 0x0000004700477308 */ /* 0x000fe20000000800 */
[----:B----4-:R-:W-:Y:S02]  /*24090*/  FADD.FTZ R59, R62, R59 ;  /* 0x0000003b3e3b7221 */ /* 0x010fe40000010000 */
[----:B------:R-:W-:Y:S02]  /*240a0*/  FADD.FTZ R56, R57, R56 ;  /* 0x0000003839387221 */ /* 0x000fe40000010000 */
[C---:B------:R-:W-:Y:S04]  /*240b0*/  HMMA.16816.F32 R28, R32.reuse, R44, R28 ;  /* 0x0000002c201c723c */ /* 0x040fe8000000181c */
[----:B------:R-:W-:Y:S01]  /*240c0*/  FADD.FTZ R56, R60, R56 ;  /* 0x000000383c387221 */ /* 0x000fe20000010000 */
[----:B------:R-:W4:Y:S03]  /*240d0*/  MUFU.EX2 R72, R72 ;  /* 0x0000004800487308 */ /* 0x000f260000000800 */
[----:B------:R-:W-:Y:S01]  /*240e0*/  HMMA.16816.F32 R132, R32, R46, R132 ;  /* 0x0000002e2084723c */ /* 0x000fe20000001884 */
[----:B------:R-:W2:Y:S06]  /*240f0*/  LDSM.16.MT88.4 R44, [R225+0xd800] ;  /* 0x00d80000e12c783b */ /* 0x000eac0000004200 */
[----:B------:R-:W-:Y:S01]  /*24100*/  MUFU.EX2 R73, R73 ;  /* 0x0000004900497308 */ /* 0x000fe20000000800 */
[C---:B------:R-:W-:Y:S01]  /*24110*/  F2FP.PACK_AB R32, R61.reuse, R60 ;  /* 0x0000003c3d20723e */ /* 0x040fe200000000ff */
[----:B------:R-:W-:Y:S03]  /*24120*/  FADD.FTZ R61, R61, R56 ;  /* 0x000000383d3d7221 */ /* 0x000fe60000010000 */
[C---:B------:R-:W-:Y:S01]  /*24130*/  F2FP.PACK_AB R33, R141.reuse, R62 ;  /* 0x0000003e8d21723e */ /* 0x040fe200000000ff */
[----:B------:R-:W-:Y:S01]  /*24140*/  FADD.FTZ R141, R141, R59 ;  /* 0x0000003b8d8d7221 */ /* 0x000fe20000010000 */
[----:B------:R-:W-:Y:S01]  /*24150*/  F2FP.PACK_AB R34, R64, R63 ;  /* 0x0000003f4022723e */ /* 0x000fe200000000ff */
[----:B------:R-:W-:Y:S01]  /*24160*/  FFMA.FTZ R56, R128, c[0x0][0x23c], -R172 ;  /* 0x00008f0080387a23 */ /* 0x000fe200000108ac */
[C---:B-1----:R-:W-:Y:S01]  /*24170*/  F2FP.PACK_AB R35, R66.reuse, R65 ;  /* 0x000000414223723e */ /* 0x042fe200000000ff */
[----:B------:R-:W-:Y:S01]  /*24180*/  FADD.FTZ R141, R65, R141 ;  /* 0x0000008d418d7221 */ /* 0x000fe20000010000 */
[----:B------:R-:W1:Y:S01]  /*24190*/  MUFU.EX2 R74, R74 ;  /* 0x0000004a004a7308 */ /* 0x000e620000000800 */
[----:B------:R-:W-:Y:S02]  /*241a0*/  FADD.FTZ R61, R63, R61 ;  /* 0x0000003d3f3d7221 */ /* 0x000fe40000010000 */
[----:B------:R-:W-:Y:S02]  /*241b0*/  FADD.FTZ R141, R66, R141 ;  /* 0x0000008d428d7221 */ /* 0x000fe40000010000 */
[C---:B------:R-:W-:Y:S03]  /*241c0*/  HMMA.16816.F32 R4, R32.reuse, R40, R4 ;  /* 0x000000282004723c */ /* 0x040fe60000001804 */
[----:B------:R-:W-:Y:S02]  /*241d0*/  FADD.FTZ R64, R64, R61 ;  /* 0x0000003d40407221 */ /* 0x000fe40000010000 */
[----:B------:R-:W1:Y:S02]  /*241e0*/  MUFU.EX2 R75, R75 ;  /* 0x0000004b004b7308 */ /* 0x000e640000000800 */
[----:B---3--:R-:W-:Y:S01]  /*241f0*/  FADD.FTZ R64, R67, R64 ;  /* 0x0000004043407221 */ /* 0x008fe20000010000 */
[C---:B------:R-:W-:Y:S01]  /*24200*/  HMMA.16816.F32 R8, R32.reuse, R42, R8 ;  /* 0x0000002a2008723c */ /* 0x040fe20000001808 */
[----:B------:R-:W3:Y:S06]  /*24210*/  LDSM.16.MT88.4 R40, [R228+0xe000] ;  /* 0x00e00000e428783b */ /* 0x000eec0000004200 */
[----:B------:R-:W1:Y:S01]  /*24220*/  MUFU.EX2 R76, R76 ;  /* 0x0000004c004c7308 */ /* 0x000e620000000800 */
[C---:B-----5:R-:W-:Y:S08]  /*24230*/  HMMA.16816.F32 R12, R32.reuse, R48, R12 ;  /* 0x00000030200c723c */ /* 0x060ff0000000180c */
[C---:B------:R-:W-:Y:S01]  /*24240*/  HMMA.16816.F32 R16, R32.reuse, R50, R16 ;  /* 0x000000322010723c */ /* 0x040fe20000001810 */
[----:B------:R-:W5:Y:S01]  /*24250*/  LDSM.16.MT88.4 R48, [R227+0xe000] ;  /* 0x00e00000e330783b */ /* 0x000f620000004200 */
[----:B------:R-:W-:Y:S06]  /*24260*/  MUFU.EX2 R77, R77 ;  /* 0x0000004d004d7308 */ /* 0x000fec0000000800 */
[C---:B--2---:R-:W-:Y:S04]  /*24270*/  HMMA.16816.F32 R20, R32.reuse, R36, R20 ;  /* 0x000000242014723c */ /* 0x044fe80000001814 */
[----:B------:R-:W2:Y:S04]  /*24280*/  MUFU.EX2 R78, R78 ;  /* 0x0000004e004e7308 */ /* 0x000ea80000000800 */
[C---:B------:R-:W-:Y:S01]  /*24290*/  HMMA.16816.F32 R24, R32.reuse, R38, R24 ;  /* 0x000000262018723c */ /* 0x040fe20000001818 */
[----:B------:R-:W2:Y:S05]  /*242a0*/  LDSM.16.MT88.4 R36, [R226+0xe000] ;  /* 0x00e00000e224783b */ /* 0x000eaa0000004200 */
[----:B------:R-:W-:Y:S02]  /*242b0*/  MUFU.EX2 R79, R79 ;  /* 0x0000004f004f7308 */ /* 0x000fe40000000800 */
[C---:B------:R-:W-:Y:S08]  /*242c0*/  HMMA.16816.F32 R28, R32.reuse, R44, R28 ;  /* 0x0000002c201c723c */ /* 0x040ff0000000181c */
[----:B------:R-:W-:Y:S01]  /*242d0*/  HMMA.16816.F32 R132, R32, R46, R132 ;  /* 0x0000002e2084723c */ /* 0x000fe20000001884 */
[----:B------:R-:W2:Y:S01]  /*242e0*/  LDSM.16.MT88.4 R44, [R225+0xe000] ;  /* 0x00e00000e12c783b */ /* 0x000ea20000004200 */
[----:B------:R-:W2:Y:S05]  /*242f0*/  MUFU.EX2 R80, R80 ;  /* 0x0000005000507308 */ /* 0x000eaa0000000800 */
[C---:B------:R-:W-:Y:S01]  /*24300*/  F2FP.PACK_AB R32, R68.reuse, R67 ;  /* 0x000000434420723e */ /* 0x040fe200000000ff */
[----:B------:R-:W-:Y:S01]  /*24310*/  FADD.FTZ R68, R68, R64 ;  /* 0x0000004044447221 */ /* 0x000fe20000010000 */
[----:B------:R-:W-:Y:S03]  /*24320*/  F2FP.PACK_AB R33, R69, R70 ;  /* 0x000000464521723e */ /* 0x000fe600000000ff */
[----:B----4-:R-:W-:Y:S01]  /*24330*/  F2FP.PACK_AB R34, R72, R71 ;  /* 0x000000474822723e */ /* 0x010fe200000000ff */
[----:B------:R-:W-:Y:S01]  /*24340*/  MUFU.EX2 R82, R82 ;  /* 0x0000005200527308 */ /* 0x000fe20000000800 */
[----:B-1----:R-:W-:Y:S01]  /*24350*/  F2FP.PACK_AB R35, R74, R73 ;  /* 0x000000494a23723e */ /* 0x002fe200000000ff */
[----:B------:R-:W-:Y:S02]  /*24360*/  FADD.FTZ R70, R70, R141 ;  /* 0x0000008d46467221 */ /* 0x000fe40000010000 */
[----:B------:R-:W-:Y:S01]  /*24370*/  LDSM.16.MT88.4 R140, [R226+0x11800] ;  /* 0x01180000e28c783b */ /* 0x000fe20000004200 */
[----:B------:R-:W-:Y:S02]  /*24380*/  FADD.FTZ R68, R71, R68 ;  /* 0x0000004447447221 */ /* 0x000fe40000010000 */
[----:B------:R-:W-:Y:S01]  /*24390*/  FADD.FTZ R70, R69, R70 ;  /* 0x0000004645467221 */ /* 0x000fe20000010000 */
[C---:B---3--:R-:W-:Y:S02]  /*243a0*/  HMMA.16816.F32 R4, R32.reuse, R40, R4 ;  /* 0x000000282004723c */ /* 0x048fe40000001804 */
        /* <DEDUP_REMOVED lines=8> */
[C---:B-----5:R-:W-:Y:S06]  /*24430*/  HMMA.16816.F32 R12, R32.reuse, R48, R12 ;  /* 0x00000030200c723c */ /* 0x060fec000000180c */
[----:B------:R-:W4:Y:S02]  /*24440*/  MUFU.EX2 R84, R84 ;  /* 0x0000005400547308 */ /* 0x000f240000000800 */
[C---:B------:R-:W-:Y:S01]  /*24450*/  HMMA.16816.F32 R16, R32.reuse, R50, R16 ;  /* 0x000000322010723c */ /* 0x040fe20000001810 */
[----:B------:R-:W5:Y:S07]  /*24460*/  LDSM.16.MT88.4 R48, [R227+0xe800] ;  /* 0x00e80000e330783b */ /* 0x000f6e0000004200 */
[C---:B--2---:R-:W-:Y:S01]  /*24470*/  HMMA.16816.F32 R20, R32.reuse, R36, R20 ;  /* 0x000000242014723c */ /* 0x044fe20000001814 */
[----:B------:R-:W-:Y:S07]  /*24480*/  MUFU.EX2 R85, R85 ;  /* 0x0000005500557308 */ /* 0x000fee0000000800 */
[C---:B------:R-:W-:Y:S01]  /*24490*/  HMMA.16816.F32 R24, R32.reuse, R38, R24 ;  /* 0x000000262018723c */ /* 0x040fe20000001818 */
[----:B------:R-:W2:Y:S02]  /*244a0*/  LDSM.16.MT88.4 R36, [R226+0xe800] ;  /* 0x00e80000e224783b */ /* 0x000ea40000004200 */
[----:B------:R-:W1:Y:S05]  /*244b0*/  MUFU.EX2 R86, R86 ;  /* 0x0000005600567308 */ /* 0x000e6a0000000800 */
[C---:B------:R-:W-:Y:S05]  /*244c0*/  HMMA.16816.F32 R28, R32.reuse, R44, R28 ;  /* 0x0000002c201c723c */ /* 0x040fea000000181c */
[----:B------:R-:W-:Y:S03]  /*244d0*/  MUFU.EX2 R87, R87 ;  /* 0x0000005700577308 */ /* 0x000fe60000000800 */
[----:B------:R-:W-:Y:S01]  /*244e0*/  HMMA.16816.F32 R132, R32, R46, R132 ;  /* 0x0000002e2084723c */ /* 0x000fe20000001884 */
[----:B------:R-:W2:Y:S06]  /*244f0*/  LDSM.16.MT88.4 R44, [R225+0xe800] ;  /* 0x00e80000e12c783b */ /* 0x000eac0000004200 */
[----:B------:R-:W-:Y:S01]  /*24500*/  F2FP.PACK_AB R32, R76, R75 ;  /* 0x0000004b4c20723e */ /* 0x000fe200000000ff */
[----:B------:R-:W2:Y:S01]  /*24510*/  MUFU.EX2 R88, R88 ;  /* 0x0000005800587308 */ /* 0x000ea20000000800 */
[----:B------:R-:W-:Y:S03]  /*24520*/  F2FP.PACK_AB R33, R78, R77 ;  /* 0x0000004d4e21723e */ /* 0x000fe600000000ff */
[----:B------:R-:W-:Y:S01]  /*24530*/  F2FP.PACK_AB R34, R80, R79 ;  /* 0x0000004f5022723e */ /* 0x000fe200000000ff */
[----:B------:R-:W-:Y:S01]  /*24540*/  FADD.FTZ R77, R77, R73 ;  /* 0x000000494d4d7221 */ /* 0x000fe20000010000 */
[----:B-1----:R-:W-:Y:S01]  /*24550*/  F2FP.PACK_AB R35, R81, R82 ;  /* 0x000000525123723e */ /* 0x002fe200000000ff */
[----:B------:R-:W-:Y:S02]  /*24560*/  FADD.FTZ R76, R76, R72 ;  /* 0x000000484c4c7221 */ /* 0x000fe40000010000 */
[----:B------:R-:W-:Y:S01]  /*24570*/  FADD.FTZ R77, R78, R77 ;  /* 0x0000004d4e4d7221 */ /* 0x000fe20000010000 */
[----:B------:R-:W-:Y:S01]  /*24580*/  MUFU.EX2 R89, R89 ;  /* 0x0000005900597308 */ /* 0x000fe20000000800 */
[----:B------:R-:W-:Y:S02]  /*24590*/  FADD.FTZ R76, R79, R76 ;  /* 0x0000004c4f4c7221 */ /* 0x000fe40000010000 */
[C---:B---3--:R-:W-:Y:S03]  /*245a0*/  HMMA.16816.F32 R4, R32.reuse, R40, R4 ;  /* 0x000000282004723c */ /* 0x048fe60000001804 */
[----:B------:R-:W-:Y:S02]  /*245b0*/  FADD.FTZ R82, R82, R77 ;  /* 0x0000004d52527221 */ /* 0x000fe40000010000 */
[----:B------:R-:W-:Y:S02]  /*245c0*/  FADD.FTZ R76, R80, R76 ;  /* 0x0000004c504c7221 */ /* 0x000fe40000010000 */
[----:B------:R-:W1:Y:S01]  /*245d0*/  MUFU.EX2 R90, R90 ;  /* 0x0000005a005a7308 */ /* 0x000e620000000800 */
[C---:B------:R-:W-:Y:S01]  /*245e0*/  HMMA.16816.F32 R8, R32.reuse, R42, R8 ;  /* 0x0000002a2008723c */ /* 0x040fe20000001808 */
[----:B------:R-:W3:Y:S03]  /*245f0*/  LDSM.16.MT88.4 R40, [R228+0xf000] ;  /* 0x00f00000e428783b */ /* 0x000ee60000004200 */
[----:B------:R-:W-:Y:S04]  /*24600*/  FADD.FTZ R82, R81, R82 ;  /* 0x0000005251527221 */ /* 0x000fe80000010000 */
[C---:B-----5:R-:W-:Y:S01]  /*24610*/  HMMA.16816.F32 R12, R32.reuse, R48, R12 ;  /* 0x00000030200c723c */ /* 0x060fe2000000180c */
[----:B------:R-:W-:Y:S07]  /*24620*/  MUFU.EX2 R92, R92 ;  /* 0x0000005c005c7308 */ /* 0x000fee0000000800 */
[C---:B------:R-:W-:Y:S01]  /*24630*/  HMMA.16816.F32 R16, R32.reuse, R50, R16 ;  /* 0x000000322010723c */ /* 0x040fe20000001810 */
[----:B------:R-:W-:Y:S02]  /*24640*/  LDSM.16.MT88.4 R48, [R225+0xf000] ;  /* 0x00f00000e130783b */ /* 0x000fe40000004200 */
[----:B------:R-:W5:Y:S05]  /*24650*/  MUFU.EX2 R91, R91 ;  /* 0x0000005b005b7308 */ /* 0x000f6a0000000800 */
[C---:B--2---:R-:W-:Y:S05]  /*24660*/  HMMA.16816.F32 R20, R32.reuse, R36, R20 ;  /* 0x000000242014723c */ /* 0x044fea0000001814 */
[----:B------:R-:W-:Y:S03]  /*24670*/  MUFU.EX2 R93, R93 ;  /* 0x0000005d005d7308 */ /* 0x000fe60000000800 */
[C---:B------:R-:W-:Y:S01]  /*24680*/  HMMA.16816.F32 R24, R32.reuse, R38, R24 ;  /* 0x000000262018723c */ /* 0x040fe20000001818 */
[----:B------:R-:W2:Y:S06]  /*24690*/  LDSM.16.MT88.4 R36, [R227+0xf000] ;  /* 0x00f00000e324783b */ /* 0x000eac0000004200 */
[----:B------:R-:W2:Y:S01]  /*246a0*/  MUFU.EX2 R94, R94 ;  /* 0x0000005e005e7308 */ /* 0x000ea20000000800 */
[C---:B------:R-:W-:Y:S08]  /*246b0*/  HMMA.16816.F32 R28, R32.reuse, R44, R28 ;  /* 0x0000002c201c723c */ /* 0x040ff0000000181c */
[----:B------:R-:W-:Y:S01]  /*246c0*/  HMMA.16816.F32 R132, R32, R46, R132 ;  /* 0x0000002e2084723c */ /* 0x000fe20000001884 */
[----:B------:R-:W5:Y:S01]  /*246d0*/  LDSM.16.MT88.4 R44, [R226+0xf000] ;  /* 0x00f00000e22c783b */ /* 0x000f620000004200 */
[----:B------:R-:W-:Y:S05]  /*246e0*/  MUFU.EX2 R95, R95 ;  /* 0x0000005f005f7308 */ /* 0x000fea0000000800 */
[----:B----4-:R-:W-:Y:S01]  /*246f0*/  F2FP.PACK_AB R32, R84, R83 ;  /* 0x000000535420723e */ /* 0x010fe200000000ff */
[----:B------:R-:W-:Y:S01]  /*24700*/  FADD.FTZ R83, R83, R76 ;  /* 0x0000004c53537221 */ /* 0x000fe20000010000 */
[----:B------:R-:W-:Y:S03]  /*24710*/  F2FP.PACK_AB R33, R86, R85 ;  /* 0x000000555621723e */ /* 0x000fe600000000ff */
[----:B------:R-:W-:Y:S01]  /*24720*/  F2FP.PACK_AB R34, R88, R87 ;  /* 0x000000575822723e */ /* 0x000fe200000000ff */
[----:B------:R-:W4:Y:S01]  /*24730*/  MUFU.EX2 R96, R96 ;  /* 0x0000006000607308 */ /* 0x000f220000000800 */
[----:B-1----:R-:W-:Y:S01]  /*24740*/  F2FP.PACK_AB R35, R90, R89 ;  /* 0x000000595a23723e */ /* 0x002fe200000000ff */
[----:B------:R-:W-:Y:S02]  /*24750*/  FADD.FTZ R85, R85, R82 ;  /* 0x0000005255557221 */ /* 0x000fe40000010000 */
[----:B------:R-:W-:Y:S02]  /*24760*/  FADD.FTZ R83, R84, R83 ;  /* 0x0000005354537221 */ /* 0x000fe40000010000 */
[----:B------:R-:W-:Y:S02]  /*24770*/  FADD.FTZ R85, R86, R85 ;  /* 0x0000005556557221 */ /* 0x000fe40000010000 */
[C---:B---3--:R-:W-:Y:S02]  /*24780*/  HMMA.16816.F32 R4, R32.reuse, R40, R4 ;  /* 0x000000282004723c */ /* 0x048fe40000001804 */
[----:B------:R-:W-:Y:S01]  /*24790*/  MUFU.EX2 R97, R97 ;  /* 0x0000006100617308 */ /* 0x000fe20000000800 */
[----:B------:R-:W-:Y:S02]  /*247a0*/  FADD.FTZ R87, R87, R83 ;  /* 0x0000005357577221 */ /* 0x000fe40000010000 */
[----:B------:R-:W-:Y:S02]  /*247b0*/  FADD.FTZ R89, R89, R85 ;  /* 0x0000005559597221 */ /* 0x000fe40000010000 */
[----:B------:R-:W-:Y:S01]  /*247c0*/  FADD.FTZ R87, R88, R87 ;  /* 0x0000005758577221 */ /* 0x000fe20000010000 */
[C---:B------:R-:W-:Y:S01]  /*247d0*/  HMMA.16816.F32 R8, R32.reuse, R42, R8 ;  /* 0x0000002a2008723c */ /* 0x040fe20000001808 */
[----:B------:R-:W-:Y:S03]  /*247e0*/  LDSM.16.MT88.4 R40, [R227+0xf800] ;  /* 0x00f80000e328783b */ /* 0x000fe60000004200 */
[----:B------:R-:W1:Y:S01]  /*247f0*/  MUFU.EX2 R98, R98 ;  /* 0x0000006200627308 */ /* 0x000e620000000800 */
[----:B------:R-:W-:Y:S03]  /*24800*/  FADD.FTZ R89, R90, R89 ;  /* 0x000000595a597221 */ /* 0x000fe60000010000 */
[C---:B--2---:R-:W-:Y:S06]  /*24810*/  HMMA.16816.F32 R12, R32.reuse, R36, R12 ;  /* 0x00000024200c723c */ /* 0x044fec000000180c */
[----:B------:R-:W-:Y:S02]  /*24820*/  MUFU.EX2 R99, R99 ;  /* 0x0000006300637308 */ /* 0x000fe40000000800 */
[C---:B------:R-:W-:Y:S01]  /*24830*/  HMMA.16816.F32 R16, R32.reuse, R38, R16 ;  /* 0x000000262010723c */ /* 0x040fe20000001810 */
[----:B------:R-:W2:Y:S07]  /*24840*/  LDSM.16.MT88.4 R36, [R228+0xf800] ;  /* 0x00f80000e424783b */ /* 0x000eae0000004200 */
[C---:B-----5:R-:W-:Y:S01]  /*24850*/  HMMA.16816.F32 R20, R32.reuse, R44, R20 ;  /* 0x0000002c2014723c */ /* 0x060fe20000001814 */
[----:B------:R-:W-:Y:S07]  /*24860*/  MUFU.EX2 R100, R100 ;  /* 0x0000006400647308 */ /* 0x000fee0000000800 */
[C---:B------:R-:W-:Y:S01]  /*24870*/  HMMA.16816.F32 R24, R32.reuse, R46, R24 ;  /* 0x0000002e2018723c */ /* 0x040fe20000001818 */
[----:B------:R-:W3:Y:S02]  /*24880*/  LDSM.16.MT88.4 R44, [R226+0xf800] ;  /* 0x00f80000e22c783b */ /* 0x000ee40000004200 */
[----:B------:R-:W5:Y:S05]  /*24890*/  MUFU.EX2 R101, R101 ;  /* 0x0000006500657308 */ /* 0x000f6a0000000800 */
[C---:B------:R-:W-:Y:S05]  /*248a0*/  HMMA.16816.F32 R28, R32.reuse, R48, R28 ;  /* 0x00000030201c723c */ /* 0x040fea000000181c */
[----:B------:R-:W2:Y:S03]  /*248b0*/  MUFU.EX2 R102, R102 ;  /* 0x0000006600667308 */ /* 0x000ea60000000800 */
[----:B------:R-:W-:Y:S01]  /*248c0*/  HMMA.16816.F32 R132, R32, R50, R132 ;  /* 0x000000322084723c */ /* 0x000fe20000001884 */
[----:B------:R-:W3:Y:S06]  /*248d0*/  LDSM.16.MT88.4 R48, [R225+0xf800] ;  /* 0x00f80000e130783b */ /* 0x000eec0000004200 */
[----:B------:R-:W-:Y:S01]  /*248e0*/  F2FP.PACK_AB R32, R91, R92 ;  /* 0x0000005c5b20723e */ /* 0x000fe200000000ff */
[----:B------:R-:W-:Y:S01]  /*248f0*/  MUFU.EX2 R104, R104 ;  /* 0x0000006800687308 */ /* 0x000fe20000000800 */
[----:B------:R-:W-:Y:S03]  /*24900*/  F2FP.PACK_AB R33, R94, R93 ;  /* 0x0000005d5e21723e */ /* 0x000fe600000000ff */
[----:B----4-:R-:W-:Y:S01]  /*24910*/  F2FP.PACK_AB R34, R96, R95 ;  /* 0x0000005f6022723e */ /* 0x010fe200000000ff */
[----:B------:R-:W-:Y:S01]  /*24920*/  FADD.FTZ R92, R92, R87 ;  /* 0x000000575c5c7221 */ /* 0x000fe20000010000 */
[----:B-1----:R-:W-:Y:S01]  /*24930*/  F2FP.PACK_AB R35, R98, R97 ;  /* 0x000000616223723e */ /* 0x002fe200000000ff */
[----:B------:R-:W-:Y:S02]  /*24940*/  FADD.FTZ R93, R93, R89 ;  /* 0x000000595d5d7221 */ /* 0x000fe40000010000 */
[----:B------:R-:W-:Y:S01]  /*24950*/  FADD.FTZ R92, R91, R92 ;  /* 0x0000005c5b5c7221 */ /* 0x000fe20000010000 */
        /* <DEDUP_REMOVED lines=8> */
[----:B------:R-:W-:Y:S02]  /*249e0*/  FADD.FTZ R95, R96, R95 ;  /* 0x0000005f605f7221 */ /* 0x000fe40000010000 */
[----:B------:R-:W-:Y:S02]  /*249f0*/  FADD.FTZ R98, R98, R93 ;  /* 0x0000005d62627221 */ /* 0x000fe40000010000 */
[C---:B------:R-:W-:Y:S01]  /*24a00*/  HMMA.16816.F32 R12, R32.reuse, R40, R12 ;  /* 0x00000028200c723c */ /* 0x040fe2000000180c */
[----:B------:R-:W4:Y:S03]  /*24a10*/  MUFU.EX2 R106, R106 ;  /* 0x0000006a006a7308 */ /* 0x000f260000000800 */
[----:B-----5:R-:W-:Y:S04]  /*24a20*/  FADD.FTZ R98, R101, R98 ;  /* 0x0000006265627221 */ /* 0x020fe80000010000 */
[C---:B------:R-:W-:Y:S01]  /*24a30*/  HMMA.16816.F32 R16, R32.reuse, R42, R16 ;  /* 0x0000002a2010723c */ /* 0x040fe20000001810 */
[----:B------:R-:W5:Y:S02]  /*24a40*/  LDSM.16.MT88.4 R40, [R227+0x10000] ;  /* 0x01000000e328783b */ /* 0x000f640000004200 */
[----:B------:R1:W-:Y:S05]  /*24a50*/  MUFU.EX2 R3, R111 ;  /* 0x0000006f00037308 */ /* 0x0003ea0000000800 */
[C---:B---3--:R-:W-:Y:S05]  /*24a60*/  HMMA.16816.F32 R20, R32.reuse, R44, R20 ;  /* 0x0000002c2014723c */ /* 0x048fea0000001814 */
[----:B------:R-:W-:Y:S03]  /*24a70*/  MUFU.EX2 R107, R107 ;  /* 0x0000006b006b7308 */ /* 0x000fe60000000800 */
[C---:B------:R-:W-:Y:S01]  /*24a80*/  HMMA.16816.F32 R24, R32.reuse, R46, R24 ;  /* 0x0000002e2018723c */ /* 0x040fe20000001818 */
[----:B------:R-:W3:Y:S06]  /*24a90*/  LDSM.16.MT88.4 R44, [R226+0x10000] ;  /* 0x01000000e22c783b */ /* 0x000eec0000004200 */
[----:B------:R-:W-:Y:S01]  /*24aa0*/  MUFU.EX2 R108, R108 ;  /* 0x0000006c006c7308 */ /* 0x000fe20000000800 */
[C---:B------:R-:W-:Y:S04]  /*24ab0*/  HMMA.16816.F32 R28, R32.reuse, R48, R28 ;  /* 0x00000030201c723c */ /* 0x040fe8000000181c */
[--C-:B-1----:R-:W-:Y:S02]  /*24ac0*/  FFMA.FTZ R111, R113, c[0x0][0x23c], -R172.reuse ;  /* 0x00008f00716f7a23 */ /* 0x102fe400000108ac */
[--C-:B------:R-:W-:Y:S02]  /*24ad0*/  FFMA.FTZ R113, R115, c[0x0][0x23c], -R165.reuse ;  /* 0x00008f0073717a23 */ /* 0x100fe400000108a5 */
[----:B------:R-:W-:Y:S01]  /*24ae0*/  HMMA.16816.F32 R132, R32, R50, R132 ;  /* 0x000000322084723c */ /* 0x000fe20000001884 */
[----:B------:R-:W1:Y:S01]  /*24af0*/  LDSM.16.MT88.4 R48, [R225+0x10000] ;  /* 0x01000000e130783b */ /* 0x000e620000004200 */
[----:B------:R-:W3:Y:S02]  /*24b00*/  MUFU.EX2 R109, R109 ;  /* 0x0000006d006d7308 */ /* 0x000ee40000000800 */
[----:B------:R-:W-:Y:S02]  /*24b10*/  FFMA.FTZ R115, R117, c[0x0][0x23c], -R172 ;  /* 0x00008f0075737a23 */ /* 0x000fe400000108ac */
[----:B------:R-:W-:Y:S01]  /*24b20*/  FFMA.FTZ R117, R123, c[0x0][0x23c], -R165 ;  /* 0x00008f007b757a23 */ /* 0x000fe200000108a5 */
[----:B------:R-:W-:Y:S01]  /*24b30*/  F2FP.PACK_AB R32, R100, R99 ;  /* 0x000000636420723e */ /* 0x000fe200000000ff */
[----:B------:R-:W-:Y:S01]  /*24b40*/  FADD.FTZ R99, R99, R95 ;  /* 0x0000005f63637221 */ /* 0x000fe20000010000 */
[----:B------:R-:W-:Y:S03]  /*24b50*/  F2FP.PACK_AB R33, R102, R101 ;  /* 0x000000656621723e */ /* 0x000fe600000000ff */
[----:B------:R-:W-:Y:S01]  /*24b60*/  F2FP.PACK_AB R34, R103, R104 ;  /* 0x000000686722723e */ /* 0x000fe200000000ff */
[----:B------:R-:W-:Y:S01]  /*24b70*/  MUFU.EX2 R110, R110 ;  /* 0x0000006e006e7308 */ /* 0x000fe20000000800 */
[----:B----4-:R-:W-:Y:S01]  /*24b80*/  F2FP.PACK_AB R35, R106, R105 ;  /* 0x000000696a23723e */ /* 0x010fe200000000ff */
[----:B------:R-:W-:Y:S02]  /*24b90*/  FADD.FTZ R99, R100, R99 ;  /* 0x0000006364637221 */ /* 0x000fe40000010000 */
[----:B------:R-:W-:Y:S02]  /*24ba0*/  FADD.FTZ R102, R102, R98 ;  /* 0x0000006266667221 */ /* 0x000fe40000010000 */
[----:B------:R-:W-:Y:S02]  /*24bb0*/  FADD.FTZ R104, R104, R99 ;  /* 0x0000006368687221 */ /* 0x000fe40000010000 */
[C---:B--2---:R-:W-:Y:S02]  /*24bc0*/  HMMA.16816.F32 R4, R32.reuse, R36, R4 ;  /* 0x000000242004723c */ /* 0x044fe40000001804 */
[----:B------:R-:W2:Y:S01]  /*24bd0*/  MUFU.EX2 R111, R111 ;  /* 0x0000006f006f7308 */ /* 0x000ea20000000800 */
[----:B------:R-:W-:Y:S02]  /*24be0*/  FADD.FTZ R102, R105, R102 ;  /* 0x0000006669667221 */ /* 0x000fe40000010000 */
[----:B------:R-:W-:Y:S02]  /*24bf0*/  FADD.FTZ R104, R103, R104 ;  /* 0x0000006867687221 */ /* 0x000fe40000010000 */
[----:B------:R-:W-:Y:S01]  /*24c00*/  FADD.FTZ R106, R106, R102 ;  /* 0x000000666a6a7221 */ /* 0x000fe20000010000 */
[C---:B------:R-:W-:Y:S01]  /*24c10*/  HMMA.16816.F32 R8, R32.reuse, R38, R8 ;  /* 0x000000262008723c */ /* 0x040fe20000001808 */
[----:B------:R-:W4:Y:S03]  /*24c20*/  LDSM.16.MT88.4 R36, [R228+0x10800] ;  /* 0x01080000e424783b */ /* 0x000f260000004200 */
[----:B------:R-:W-:Y:S01]  /*24c30*/  MUFU.EX2 R112, R112 ;  /* 0x0000007000707308 */ /* 0x000fe20000000800 */
[----:B---3--:R-:W-:Y:S03]  /*24c40*/  FADD.FTZ R106, R109, R106 ;  /* 0x0000006a6d6a7221 */ /* 0x008fe60000010000 */
[C---:B-----5:R-:W-:Y:S06]  /*24c50*/  HMMA.16816.F32 R12, R32.reuse, R40, R12 ;  /* 0x00000028200c723c */ /* 0x060fec000000180c */
[----:B------:R-:W3:Y:S02]  /*24c60*/  MUFU.EX2 R113, R113 ;  /* 0x0000007100717308 */ /* 0x000ee40000000800 */
[C---:B------:R-:W-:Y:S01]  /*24c70*/  HMMA.16816.F32 R16, R32.reuse, R42, R16 ;  /* 0x0000002a2010723c */ /* 0x040fe20000001810 */
[----:B------:R-:W5:Y:S07]  /*24c80*/  LDSM.16.MT88.4 R40, [R227+0x10800] ;  /* 0x01080000e328783b */ /* 0x000f6e0000004200 */
[C---:B------:R-:W-:Y:S01]  /*24c90*/  HMMA.16816.F32 R20, R32.reuse, R44, R20 ;  /* 0x0000002c2014723c */ /* 0x040fe20000001814 */
[----:B------:R-:W-:Y:S07]  /*24ca0*/  MUFU.EX2 R114, R114 ;  /* 0x0000007200727308 */ /* 0x000fee0000000800 */
[C---:B------:R-:W-:Y:S01]  /*24cb0*/  HMMA.16816.F32 R24, R32.reuse, R46, R24 ;  /* 0x0000002e2018723c */ /* 0x040fe20000001818 */
[----:B------:R-:W5:Y:S02]  /*24cc0*/  LDSM.16.MT88.4 R44, [R226+0x10800] ;  /* 0x01080000e22c783b */ /* 0x000f640000004200 */
[----:B------:R-:W-:Y:S05]  /*24cd0*/  MUFU.EX2 R115, R115 ;  /* 0x0000007300737308 */ /* 0x000fea0000000800 */
[C---:B-1----:R-:W-:Y:S05]  /*24ce0*/  HMMA.16816.F32 R28, R32.reuse, R48, R28 ;  /* 0x00000030201c723c */ /* 0x042fea000000181c */
[----:B------:R-:W1:Y:S02]  /*24cf0*/  MUFU.EX2 R48, R118 ;  /* 0x0000007600307308 */ /* 0x000e640000000800 */
[----:B------:R-:W-:Y:S01]  /*24d00*/  FFMA.FTZ R49, R119, c[0x0][0x23c], -R165 ;  /* 0x00008f0077317a23 */ /* 0x000fe200000108a5 */
[----:B------:R-:W-:Y:S07]  /*24d10*/  HMMA.16816.F32 R132, R32, R50, R132 ;  /* 0x000000322084723c */ /* 0x000fee0000001884 */
[----:B------:R-:W-:Y:S01]  /*24d20*/  F2FP.PACK_AB R32, R108, R107 ;  /* 0x0000006b6c20723e */ /* 0x000fe200000000ff */
[----:B------:R-:W1:Y:S01]  /*24d30*/  MUFU.EX2 R49, R49 ;  /* 0x0000003100317308 */ /* 0x000e620000000800 */
[----:B------:R-:W-:Y:S03]  /*24d40*/  F2FP.PACK_AB R33, R3, R109 ;  /* 0x0000006d0321723e */ /* 0x000fe600000000ff */
[----:B--2---:R-:W-:Y:S01]  /*24d50*/  F2FP.PACK_AB R34, R111, R110 ;  /* 0x0000006e6f22723e */ /* 0x004fe200000000ff */
[--C-:B------:R-:W-:Y:S01]  /*24d60*/  FFMA.FTZ R50, R120, c[0x0][0x23c], -R172.reuse ;  /* 0x00008f0078327a23 */ /* 0x100fe200000108ac */
[----:B---3--:R-:W-:Y:S01]  /*24d70*/  F2FP.PACK_AB R35, R113, R112 ;  /* 0x000000707123723e */ /* 0x008fe200000000ff */
[--C-:B------:R-:W-:Y:S02]  /*24d80*/  FFMA.FTZ R51, R121, c[0x0][0x23c], -R172.reuse ;  /* 0x00008f0079337a23 */ /* 0x100fe400000108ac */
[----:B------:R-:W-:Y:S01]  /*24d90*/  FFMA.FTZ R172, R129, c[0x0][0x23c], -R172 ;  /* 0x00008f0081ac7a23 */ /* 0x000fe200000108ac */
[----:B------:R-:W-:Y:S01]  /*24da0*/  MUFU.EX2 R116, R116 ;  /* 0x0000007400747308 */ /* 0x000fe20000000800 */
[----:B------:R-:W-:Y:S02]  /*24db0*/  FADD.FTZ R107, R107, R104 ;  /* 0x000000686b6b7221 */ /* 0x000fe40000010000 */
[C---:B----4-:R-:W-:Y:S03]  /*24dc0*/  HMMA.16816.F32 R4, R32.reuse, R36, R4 ;  /* 0x000000242004723c */ /* 0x050fe60000001804 */
[----:B------:R-:W-:Y:S02]  /*24dd0*/  FADD.FTZ R107, R108, R107 ;  /* 0x0000006b6c6b7221 */ /* 0x000fe40000010000 */
[----:B------:R-:W-:Y:S02]  /*24de0*/  FADD.FTZ R3, R3, R106 ;  /* 0x0000006a03037221 */ /* 0x000fe40000010000 */
[----:B------:R-:W-:Y:S01]  /*24df0*/  MUFU.EX2 R50, R50 ;  /* 0x0000003200327308 */ /* 0x000fe20000000800 */
[C---:B------:R-:W-:Y:S01]  /*24e00*/  HMMA.16816.F32 R8, R32.reuse, R38, R8 ;  /* 0x000000262008723c */ /* 0x040fe20000001808 */
[----:B------:R-:W2:Y:S03]  /*24e10*/  LDSM.16.MT88.4 R36, [R225+0x10800] ;  /* 0x01080000e124783b */ /* 0x000ea60000004200 */
[----:B------:R-:W-:Y:S02]  /*24e20*/  FADD.FTZ R110, R110, R107 ;  /* 0x0000006b6e6e7221 */ /* 0x000fe40000010000 */
[----:B------:R-:W-:Y:S02]  /*24e30*/  FADD.FTZ R3, R112, R3 ;  /* 0x0000000370037221 */ /* 0x000fe40000010000 */
[C---:B-----5:R-:W-:Y:S01]  /*24e40*/  HMMA.16816.F32 R12, R32.reuse, R40, R12 ;  /* 0x00000028200c723c */ /* 0x060fe2000000180c */
[----:B------:R-:W3:Y:S03]  /*24e50*/  MUFU.EX2 R51, R51 ;  /* 0x0000003300337308 */ /* 0x000ee60000000800 */
[----:B------:R-:W-:Y:S02]  /*24e60*/  FADD.FTZ R110, R111, R110 ;  /* 0x0000006e6f6e7221 */ /* 0x000fe40000010000 */
[----:B------:R-:W-:Y:S01]  /*24e70*/  FADD.FTZ R113, R113, R3 ;  /* 0x0000000371717221 */ /* 0x000fe20000010000 */
[----:B------:R-:W-:Y:S01]  /*24e80*/  IADD3 R3, R245, -0x1, RZ ;  /* 0xfffffffff5037810 */ /* 0x000fe20007ffe0ff */
[C---:B------:R-:W-:Y:S01]  /*24e90*/  HMMA.16816.F32 R16, R32.reuse, R42, R16 ;  /* 0x0000002a2010723c */ /* 0x040fe20000001810 */
[----:B------:R-:W4:Y:S02]  /*24ea0*/  LDSM.16.MT88.4 R40, [R228+0x11000] ;  /* 0x01100000e428783b */ /* 0x000f240000004200 */
[----:B------:R-:W5:Y:S01]  /*24eb0*/  MUFU.EX2 R117, R117 ;  /* 0x0000007500757308 */ /* 0x000f620000000800 */
[----:B-1----:R-:W-:Y:S01]  /*24ec0*/  FADD.FTZ R113, R48, R113 ;  /* 0x0000007130717221 */ /* 0x002fe20000010000 */
[----:B------:R-:W-:Y:S02]  /*24ed0*/  MOV R245, R3 ;  /* 0x0000000300f57202 */ /* 0x000fe40000000f00 */
[----:B------:R-:W-:Y:S01]  /*24ee0*/  MOV R3, R0 ;  /* 0x0000000000037202 */ /* 0x000fe20000000f00 */
[C---:B------:R-:W-:Y:S05]  /*24ef0*/  HMMA.16816.F32 R20, R32.reuse, R44, R20 ;  /* 0x0000002c2014723c */ /* 0x040fea0000001814 */
[----:B------:R-:W-:Y:S03]  /*24f00*/  MUFU.EX2 R52, R124 ;  /* 0x0000007c00347308 */ /* 0x000fe60000000800 */
[C---:B------:R-:W-:Y:S01]  /*24f10*/  HMMA.16816.F32 R24, R32.reuse, R46, R24 ;  /* 0x0000002e2018723c */ /* 0x040fe20000001818 */
[----:B------:R-:W1:Y:S06]  /*24f20*/  LDSM.16.MT88.4 R44, [R227+0x11000] ;  /* 0x01100000e32c783b */ /* 0x000e6c0000004200 */
[----:B------:R-:W-:Y:S01]  /*24f30*/  MUFU.EX2 R53, R53 ;  /* 0x0000003500357308 */ /* 0x000fe20000000800 */
[C---:B--2---:R-:W-:Y:S08]  /*24f40*/  HMMA.16816.F32 R28, R32.reuse, R36, R28 ;  /* 0x00000024201c723c */ /* 0x044ff0000000181c */
[----:B------:R-:W-:Y:S01]  /*24f50*/  HMMA.16816.F32 R132, R32, R38, R132 ;  /* 0x000000262084723c */ /* 0x000fe20000001884 */
[----:B------:R-:W2:Y:S01]  /*24f60*/  LDSM.16.MT88.4 R36, [R226+0x11000] ;  /* 0x01100000e224783b */ /* 0x000ea20000004200 */
[----:B------:R-:W1:Y:S05]  /*24f70*/  MUFU.EX2 R54, R54 ;  /* 0x0000003600367308 */ /* 0x000e6a0000000800 */
[----:B------:R-:W-:Y:S01]  /*24f80*/  F2FP.PACK_AB R32, R115, R114 ;  /* 0x000000727320723e */ /* 0x000fe200000000ff */
[----:B------:R-:W-:Y:S01]  /*24f90*/  FADD.FTZ R114, R114, R110 ;  /* 0x0000006e72727221 */ /* 0x000fe20000010000 */
[----:B------:R-:W-:Y:S03]  /*24fa0*/  F2FP.PACK_AB R33, R49, R48 ;  /* 0x000000303121723e */ /* 0x000fe600000000ff */
[----:B---3--:R-:W-:Y:S01]  /*24fb0*/  F2FP.PACK_AB R34, R51, R50 ;  /* 0x000000323322723e */ /* 0x008fe200000000ff */
[----:B------:R-:W3:Y:S01]  /*24fc0*/  MUFU.EX2 R55, R55 ;  /* 0x0000003700377308 */ /* 0x000ee20000000800 */
[----:B-----5:R-:W-:Y:S01]  /*24fd0*/  F2FP.PACK_AB R35, R117, R116 ;  /* 0x000000747523723e */ /* 0x020fe200000000ff */
[----:B------:R-:W-:Y:S02]  /*24fe0*/  FADD.FTZ R114, R115, R114 ;  /* 0x0000007273727221 */ /* 0x000fe40000010000 */
[----:B------:R-:W-:Y:S02]  /*24ff0*/  FADD.FTZ R49, R49, R113 ;  /* 0x0000007131317221 */ /* 0x000fe40000010000 */
[----:B------:R-:W-:Y:S02]  /*25000*/  FADD.FTZ R50, R50, R114 ;  /* 0x0000007232327221 */ /* 0x000fe40000010000 */
[C---:B----4-:R-:W-:Y:S02]  /*25010*/  HMMA.16816.F32 R4, R32.reuse, R40, R4 ;  /* 0x000000282004723c */ /* 0x050fe40000001804 */
[----:B------:R-:W-:Y:S01]  /*25020*/  MUFU.EX2 R56, R56 ;  /* 0x0000003800387308 */ /* 0x000fe20000000800 */
[----:B------:R-:W-:Y:S02]  /*25030*/  FADD.FTZ R49, R116, R49 ;  /* 0x0000003174317221 */ /* 0x000fe40000010000 */
[----:B------:R-:W-:Y:S02]  /*25040*/  FADD.FTZ R50, R51, R50 ;  /* 0x0000003233327221 */ /* 0x000fe40000010000 */
[----:B------:R-:W-:Y:S01]  /*25050*/  FADD.FTZ R117, R117, R49 ;  /* 0x0000003175757221 */ /* 0x000fe20000010000 */
[C---:B------:R-:W-:Y:S01]  /*25060*/  HMMA.16816.F32 R8, R32.reuse, R42, R8 ;  /* 0x0000002a2008723c */ /* 0x040fe20000001808 */
[----:B------:R-:W4:Y:S03]  /*25070*/  LDSM.16.MT88.4 R40, [R225+0x11000] ;  /* 0x01100000e128783b */ /* 0x000f260000004200 */
[----:B------:R-:W-:Y:S01]  /*25080*/  MUFU.EX2 R172, R172 ;  /* 0x000000ac00ac7308 */ /* 0x000fe20000000800 */
[----:B-1----:R-:W-:Y:S03]  /*25090*/  FADD.FTZ R117, R54, R117 ;  /* 0x0000007536757221 */ /* 0x002fe60000010000 */
[C---:B------:R-:W-:Y:S04]  /*250a0*/  HMMA.16816.F32 R12, R32.reuse, R44, R12 ;  /* 0x0000002c200c723c */ /* 0x040fe8000000180c */
[----:B---3--:R-:W-:Y:S03]  /*250b0*/  FADD.FTZ R117, R55, R117 ;  /* 0x0000007537757221 */ /* 0x008fe60000010000 */
[--C-:B------:R-:W-:Y:S01]  /*250c0*/  FFMA.FTZ R44, R130, c[0x0][0x23c], -R165.reuse ;  /* 0x00008f00822c7a23 */ /* 0x100fe200000108a5 */
[C---:B------:R-:W-:Y:S04]  /*250d0*/  HMMA.16816.F32 R16, R32.reuse, R46, R16 ;  /* 0x0000002e2010723c */ /* 0x040fe80000001810 */
[----:B------:R-:W-:Y:S01]  /*250e0*/  FFMA.FTZ R165, R131, c[0x0][0x23c], -R165 ;  /* 0x00008f0083a57a23 */ /* 0x000fe200000108a5 */
[----:B------:R-:W1:Y:S03]  /*250f0*/  MUFU.EX2 R44, R44 ;  /* 0x0000002c002c7308 */ /* 0x000e660000000800 */
[C---:B--2---:R-:W-:Y:S07]  /*25100*/  HMMA.16816.F32 R20, R32.reuse, R36, R20 ;  /* 0x000000242014723c */ /* 0x044fee0000001814 */
[----:B------:R-:W2:Y:S01]  /*25110*/  MUFU.EX2 R165, R165 ;  /* 0x000000a500a57308 */ /* 0x000ea20000000800 */
[C---:B------:R-:W-:Y:S08]  /*25120*/  HMMA.16816.F32 R24, R32.reuse, R38, R24 ;  /* 0x000000262018723c */ /* 0x040ff00000001818 */
[C---:B----4-:R-:W-:Y:S04]  /*25130*/  HMMA.16816.F32 R28, R32.reuse, R40, R28 ;  /* 0x00000028201c723c */ /* 0x050fe8000000181c */
[----:B-1----:R-:W-:Y:S04]  /*25140*/  FADD.FTZ R117, R44, R117 ;  /* 0x000000752c757221 */ /* 0x002fe80000010000 */
[----:B------:R-:W-:Y:S04]  /*25150*/  HMMA.16816.F32 R132, R32, R42, R132 ;  /* 0x0000002a2084723c */ /* 0x000fe80000001884 */
[----:B--2---:R-:W-:Y:S03]  /*25160*/  FADD.FTZ R248, R165, R117 ;  /* 0x00000075a5f87221 */ /* 0x004fe60000010000 */
[----:B------:R-:W-:Y:S01]  /*25170*/  F2FP.PACK_AB R32, R53, R52 ;  /* 0x000000343520723e */ /* 0x000fe200000000ff */
[----:B------:R-:W-:Y:S01]  /*25180*/  FADD.FTZ R52, R52, R50 ;  /* 0x0000003234347221 */ /* 0x000fe20000010000 */
[----:B------:R-:W-:Y:S03]  /*25190*/  F2FP.PACK_AB R33, R55, R54 ;  /* 0x000000363721723e */ /* 0x000fe600000000ff */
[----:B------:R-:W-:Y:S01]  /*251a0*/  F2FP.PACK_AB R34, R172, R56 ;  /* 0x00000038ac22723e */ /* 0x000fe200000000ff */
[----:B------:R-:W-:Y:S01]  /*251b0*/  FADD.FTZ R52, R53, R52 ;  /* 0x0000003435347221 */ /* 0x000fe20000010000 */
[----:B------:R-:W-:Y:S03]  /*251c0*/  F2FP.PACK_AB R35, R165, R44 ;  /* 0x0000002ca523723e */ /* 0x000fe600000000ff */
[----:B------:R-:W-:Y:S04]  /*251d0*/  FADD.FTZ R52, R56, R52 ;  /* 0x0000003438347221 */ /* 0x000fe80000010000 */
[C---:B------:R-:W-:Y:S01]  /*251e0*/  HMMA.16816.F32 R160, R32.reuse, R156, R4 ;  /* 0x0000009c20a0723c */ /* 0x040fe20000001804 */
[----:B------:R-:W1:Y:S02]  /*251f0*/  LDSM.16.MT88.4 R4, [R225+0x11800] ;  /* 0x01180000e104783b */ /* 0x000e640000004200 */
[----:B------:R-:W-:Y:S05]  /*25200*/  FADD.FTZ R249, R172, R52 ;  /* 0x00000034acf97221 */ /* 0x000fea0000010000 */
[C---:B------:R-:W-:Y:S08]  /*25210*/  HMMA.16816.F32 R156, R32.reuse, R158, R8 ;  /* 0x0000009e209c723c */ /* 0x040ff00000001808 */
[C---:B------:R-:W-:Y:S08]  /*25220*/  HMMA.16816.F32 R152, R32.reuse, R148, R12 ;  /* 0x000000942098723c */ /* 0x040ff0000000180c */
[C---:B------:R-:W-:Y:S08]  /*25230*/  HMMA.16816.F32 R148, R32.reuse, R150, R16 ;  /* 0x000000962094723c */ /* 0x040ff00000001810 */
[C---:B------:R-:W-:Y:S08]  /*25240*/  HMMA.16816.F32 R144, R32.reuse, R140, R20 ;  /* 0x0000008c2090723c */ /* 0x040ff00000001814 */
[C---:B------:R-:W-:Y:S08]  /*25250*/  HMMA.16816.F32 R140, R32.reuse, R142, R24 ;  /* 0x0000008e208c723c */ /* 0x040ff00000001818 */
[C---:B-1----:R-:W-:Y:S08]  /*25260*/  HMMA.16816.F32 R136, R32.reuse, R4, R28 ;  /* 0x000000042088723c */ /* 0x042ff0000000181c */
[----:B------:R-:W-:Y:S01]  /*25270*/  HMMA.16816.F32 R132, R32, R6, R132 ;  /* 0x000000062084723c */ /* 0x000fe20000001884 */
[----:B------:R-:W-:-:S07]  /*25280*/  @P0 BRA `(.L_x_2686) ;  /* 0xffffafc000000947 */ /* 0x000fce000383ffff */
.L_x_2682:
        /* <DEDUP_REMOVED lines=122> */
[----:B------:R-:W1:Y:S01]  /*25a30*/  S2R R2, SR_CTAID.Y ;  /* 0x0000000000027919 */ /* 0x000e620000002600 */
[----:B------:R-:W-:-:S03]  /*25a40*/  ISETP.NE.AND P0, PT, R235, -0x1, PT ;  /* 0xffffffffeb00780c */ /* 0x000fc60003f05270 */
[----:B--2---:R-:W2:Y:S01]  /*25a50*/  S2R R7, SR_CTAID.Z ;  /* 0x0000000000077919 */ /* 0x004ea20000002700 */
[----:B-1----:R-:W-:-:S05]  /*25a60*/  IMAD R8, R2, c[0x0][0x214], RZ ;  /* 0x0000850002087a24 */ /* 0x002fca00078e02ff */
[----:B------:R-:W-:-:S05]  /*25a70*/  SEL R8, R8, R235, !P0 ;  /* 0x000000eb08087207 */ /* 0x000fca0004000000 */
[----:B--2---:R-:W-:Y:S01]  /*25a80*/  IMAD R8, R7, c[0x0][0x234], R8 ;  /* 0x00008d0007087a24 */ /* 0x004fe200078e0208 */
[----:B------:R-:W-:Y:S05]  /*25a90*/  BRA `(.L_x_2688) ;  /* 0x0000004000007947 */ /* 0x000fea0003800000 */
.L_x_2687:
[----:B--2---:R-:W1:Y:S04]  /*25aa0*/  S2R R7, SR_CTAID.Z ;  /* 0x0000000000077919 */ /* 0x004e680000002700 */
[----:B------:R-:W1:Y:S02]  /*25ab0*/  S2R R2, SR_CTAID.Y ;  /* 0x0000000000027919 */ /* 0x000e640000002600 */
[----:B-1----:R-:W-:-:S04]  /*25ac0*/  IMAD R8, R2, c[0x0][0x1c0], R7 ;  /* 0x0000700002087a24 */ /* 0x002fc800078e0207 */
[----:B------:R-:W-:Y:S02]  /*25ad0*/  IMAD R8, R8, c[0x0][0x214], RZ ;  /* 0x0000850008087a24 */ /* 0x000fe400078e02ff */
.L_x_2688:
[----:B------:R-:W-:Y:S01]  /*25ae0*/  BAR.SYNC.DEFER_BLOCKING 0x0 ;  /* 0x0000000000007b1d */ /* 0x000fe20000010000 */
[----:B------:R-:W-:Y:S01]  /*25af0*/  LOP3.LUT R12, R11, 0xffffffe0, RZ, 0xc0, !PT ;  /* 0xffffffe00b0c7812 */ /* 0x000fe200078ec0ff */
[C---:B------:R-:W-:Y:S01]  /*25b00*/  IMAD.WIDE.U32 R28, R235.reuse, c[0x0][0x1e8], RZ ;  /* 0x00007a00eb1c7a25 */ /* 0x040fe200078e00ff */
[----:B------:R-:W-:Y:S02]  /*25b10*/  SHF.R.S32.HI R14, RZ, 0x1f, R13 ;  /* 0x0000001fff0e7819 */ /* 0x000fe4000001140d */
[C---:B------:R-:W-:Y:S01]  /*25b20*/  ISETP.NE.AND P0, PT, R235.reuse, -0x1, PT ;  /* 0xffffffffeb00780c */ /* 0x040fe20003f05270 */
[----:B------:R-:W1:Y:S01]  /*25b30*/  S2R R0, SR_TID.X ;  /* 0x0000000000007919 */ /* 0x000e620000002100 */
[----:B------:R-:W-:Y:S01]  /*25b40*/  LEA.HI R14, R14, R13, RZ, 0x2 ;  /* 0x0000000d0e0e7211 */ /* 0x000fe200078f10ff */
[----:B------:R-:W-:Y:S01]  /*25b50*/  IMAD.WIDE.U32 R30, R2, c[0x0][0x1e0], RZ ;  /* 0x00007800021e7a25 */ /* 0x000fe200078e00ff */
[----:B------:R-:W-:Y:S01]  /*25b60*/  ULDC.64 UR4, c[0x0][0x118] ;  /* 0x0000460000047ab9 */ /* 0x000fe20000000a00 */
[----:B------:R-:W-:Y:S01]  /*25b70*/  BSSY B0, `(.L_x_2689) ;  /* 0x0000025000007945 */ /* 0x000fe20003800000 */
[----:B------:R-:W-:Y:S01]  /*25b80*/  LOP3.LUT R14, R14, 0xffffffc, RZ, 0xc0, !PT ;  /* 0x0ffffffc0e0e7812 */ /* 0x000fe200078ec0ff */
[----:B------:R-:W-:-:S04]  /*25b90*/  IMAD R235, R235, c[0x0][0x1ec], R29 ;  /* 0x00007b00ebeb7a24 */ /* 0x000fc800078e021d */
[----:B------:R-:W-:Y:S01]  /*25ba0*/  IMAD.IADD R14, R13, 0x1, -R14 ;  /* 0x000000010d0e7824 */ /* 0x000fe200078e0a0e */
[----:B------:R2:W3:Y:S04]  /*25bb0*/  LDS.128 R24, [R244] ;  /* 0x00000000f4187984 */ /* 0x0004e80000000c00 */
[----:B------:R2:W4:Y:S01]  /*25bc0*/  LDS.128 R20, [R244+0x800] ;  /* 0x00080000f4147984 */ /* 0x0005220000000c00 */
[----:B-1----:R-:W-:-:S03]  /*25bd0*/  SHF.R.S32.HI R9, RZ, 0x1f, R0 ;  /* 0x0000001fff097819 */ /* 0x002fc60000011400 */
[----:B------:R2:W1:Y:S01]  /*25be0*/  LDS.128 R16, [R244+0x1000] ;  /* 0x00100000f4107984 */ /* 0x0004620000000c00 */
[----:B------:R-:W-:-:S03]  /*25bf0*/  LEA.HI R10, R9, R0, RZ, 0x5 ;  /* 0x00000000090a7211 */ /* 0x000fc600078f28ff */
[----:B------:R-:W1:Y:S01]  /*25c00*/  LDS.128 R244, [R244+0x1800] ;  /* 0x00180000f4f47984 */ /* 0x000e620000000c00 */
[----:B------:R-:W-:Y:S01]  /*25c10*/  LOP3.LUT R11, R10, 0xffffffe0, RZ, 0xc0, !PT ;  /* 0xffffffe00a0b7812 */ /* 0x000fe200078ec0ff */
[----:B------:R-:W-:Y:S01]  /*25c20*/  IMAD.IADD R10, R4, 0x1, -R12 ;  /* 0x00000001040a7824 */ /* 0x000fe200078e0a0c */
[----:B------:R-:W-:-:S03]  /*25c30*/  SHF.R.S32.HI R12, RZ, 0x1f, R2 ;  /* 0x0000001fff0c7819 */ /* 0x000fc60000011402 */
[----:B------:R-:W-:Y:S01]  /*25c40*/  IMAD.IADD R11, R0, 0x1, -R11 ;  /* 0x00000001000b7824 */ /* 0x000fe200078e0a0b */
[----:B------:R-:W-:Y:S01]  /*25c50*/  LOP3.LUT P1, RZ, R10, 0x3, RZ, 0xc0, !PT ;  /* 0x000000030aff7812 */ /* 0x000fe2000782c0ff */
[----:B------:R-:W-:-:S03]  /*25c60*/  IMAD R12, R12, c[0x0][0x1e0], RZ ;  /* 0x000078000c0c7a24 */ /* 0x000fc600078e02ff */
[----:B------:R-:W-:Y:S01]  /*25c70*/  SHF.R.S32.HI R10, RZ, 0x1f, R11 ;  /* 0x0000001fff0a7819 */ /* 0x000fe2000001140b */
[----:B------:R-:W-:Y:S01]  /*25c80*/  IMAD R12, R2, c[0x0][0x1e4], R12 ;  /* 0x00007900020c7a24 */ /* 0x000fe200078e020c */
[----:B------:R-:W-:Y:S02]  /*25c90*/  SEL R2, R30, R28, !P0 ;  /* 0x0000001c1e027207 */ /* 0x000fe40004000000 */
[----:B------:R-:W-:Y:S01]  /*25ca0*/  LEA.HI R10, R10, R11, RZ, 0x2 ;  /* 0x0000000b0a0a7211 */ /* 0x000fe200078f10ff */
[----:B------:R-:W-:-:S03]  /*25cb0*/  @!P0 IMAD.IADD R235, R31, 0x1, R12 ;  /* 0x000000011feb8824 */ /* 0x000fc600078e020c */
[----:B------:R-:W-:-:S05]  /*25cc0*/  SHF.R.S32.HI R10, RZ, 0x2, R10 ;  /* 0x00000002ff0a7819 */ /* 0x000fca000001140a */
[----:B------:R-:W-:Y:S01]  /*25cd0*/  IMAD R10, R14, 0x10, R10 ;  /* 0x000000100e0a7824 */ /* 0x000fe200078e020a */
[----:B------:R-:W-:Y:S05]  /*25ce0*/  @P1 BRA `(.L_x_2690) ;  /* 0x000000d000001947 */ /* 0x000fea0003800000 */
[----:B--2---:R-:W2:Y:S01]  /*25cf0*/  S2R R12, SR_CTAID.X ;  /* 0x00000000000c7919 */ /* 0x004ea20000002500 */
[----:B------:R-:W-:Y:S01]  /*25d00*/  IADD3 R13, R10, 0x8, RZ ;  /* 0x000000080a0d7810 */ /* 0x000fe20007ffe0ff */
[C---:B--2---:R-:W-:Y:S02]  /*25d10*/  IMAD R11, R12.reuse, 0x40, R8 ;  /* 0x000000400c0b7824 */ /* 0x044fe400078e0208 */
[----:B------:R-:W-:-:S03]  /*25d20*/  IMAD R8, R12, -0x40, R234 ;  /* 0xffffffc00c087824 */ /* 0x000fc600078e02ea */
[----:B------:R-:W-:Y:S02]  /*25d30*/  SHF.R.S32.HI R12, RZ, 0x1f, R11 ;  /* 0x0000001fff0c7819 */ /* 0x000fe4000001140b */
[C---:B------:R-:W-:Y:S02]  /*25d40*/  IADD3 R11, P0, R10.reuse, R11, RZ ;  /* 0x0000000b0a0b7210 */ /* 0x040fe40007f1e0ff */
[CC--:B------:R-:W-:Y:S02]  /*25d50*/  ISETP.GE.AND P2, PT, R10.reuse, R8.reuse, PT ;  /* 0x000000080a00720c */ /* 0x0c0fe40003f46270 */
[----:B------:R-:W-:Y:S02]  /*25d60*/  ISETP.GE.AND P1, PT, R13, R8, PT ;  /* 0x000000080d00720c */ /* 0x000fe40003f26270 */
[----:B------:R-:W-:Y:S02]  /*25d70*/  LEA.HI.X.SX32 R12, R10, R12, 0x1, P0 ;  /* 0x0000000c0a0c7211 */ /* 0x000fe400000f0eff */
[----:B------:R-:W-:-:S04]  /*25d80*/  LEA R10, P0, R11, c[0x0][0x200], 0x2 ;  /* 0x000080000b0a7a11 */ /* 0x000fc800078010ff */
[----:B------:R-:W-:-:S05]  /*25d90*/  LEA.HI.X R11, R11, c[0x0][0x204], R12, 0x2, P0 ;  /* 0x000081000b0b7a11 */ /* 0x000fca00000f140c */
[----:B------:R2:W-:Y:S04]  /*25da0*/  @!P2 STG.E [R10.64], R5 ;  /* 0x000000050a00a986 */ /* 0x0005e8000c101904 */
[----:B------:R2:W-:Y:S02]  /*25db0*/  @!P1 STG.E [R10.64+0x20], R6 ;  /* 0x000020060a009986 */ /* 0x0005e4000c101904 */
.L_x_2690:
[----:B--2---:R-:W-:Y:S05]  /*25dc0*/  BSYNC B0 ;  /* 0x0000000000007941 */ /* 0x004fea0003800000 */
.L_x_2689:
[----:B------:R-:W2:Y:S01]  /*25dd0*/  S2R R5, SR_CTAID.X ;  /* 0x0000000000057919 */ /* 0x000ea20000002500 */
[----:B------:R-:W-:Y:S01]  /*25de0*/  LEA.HI R3, R3, R4, RZ, 0x3 ;  /* 0x0000000403037211 */ /* 0x000fe200078f18ff */
[----:B------:R-:W-:Y:S01]  /*25df0*/  BSSY B0, `(.L_x_2691) ;  /* 0x000001f000007945 */ /* 0x000fe20003800000 */
[----:B------:R-:W-:Y:S02]  /*25e00*/  LEA.HI R0, R9, R0, RZ, 0x3 ;  /* 0x0000000009007211 */ /* 0x000fe400078f18ff */
[----:B------:R-:W-:Y:S02]  /*25e10*/  LOP3.LUT R3, R3, 0xfffffff8, RZ, 0xc0, !PT ;  /* 0xfffffff803037812 */ /* 0x000fe400078ec0ff */
[----:B------:R-:W-:-:S03]  /*25e20*/  SHF.R.S32.HI R0, RZ, 0x3, R0 ;  /* 0x00000003ff007819 */ /* 0x000fc60000011400 */
[----:B------:R-:W-:-:S04]  /*25e30*/  IMAD.IADD R3, R4, 0x1, -R3 ;  /* 0x0000000104037824 */ /* 0x000fc800078e0a03 */
[----:B------:R-:W-:-:S05]  /*25e40*/  IMAD.SHL.U32 R10, R3, 0x8, RZ ;  /* 0x00000008030a7824 */ /* 0x000fca00078e00ff */
[----:B------:R-:W-:Y:S01]  /*25e50*/  SHF.R.S32.HI R11, RZ, 0x1f, R10 ;  /* 0x0000001fff0b7819 */ /* 0x000fe2000001140a */
[----:B--2---:R-:W-:Y:S01]  /*25e60*/  IMAD.SHL.U32 R4, R5, 0x40, RZ ;  /* 0x0000004005047824 */ /* 0x004fe200078e00ff */
[----:B------:R-:W-:-:S03]  /*25e70*/  SHF.R.S32.HI R5, RZ, 0x1f, R7 ;  /* 0x0000001fff057819 */ /* 0x000fc60000011407 */
[----:B------:R-:W-:Y:S01]  /*25e80*/  IMAD.WIDE.U32 R10, R4, c[0x0][0x1e8], R10 ;  /* 0x00007a00040a7a25 */ /* 0x000fe200078e000a */
[----:B------:R-:W-:-:S03]  /*25e90*/  SHF.R.S32.HI R3, RZ, 0x1f, R4 ;  /* 0x0000001fff037819 */ /* 0x000fc60000011404 */
[----:B------:R-:W-:Y:S01]  /*25ea0*/  IMAD R5, R5, c[0x0][0x1f0], RZ ;  /* 0x00007c0005057a24 */ /* 0x000fe200078e02ff */
[----:B------:R-:W-:Y:S01]  /*25eb0*/  IADD3 R2, P0, R2, R10, RZ ;  /* 0x0000000a02027210 */ /* 0x000fe20007f1e0ff */
[----:B------:R-:W-:Y:S02]  /*25ec0*/  IMAD R3, R3, c[0x0][0x1e8], RZ ;  /* 0x00007a0003037a24 */ /* 0x000fe400078e02ff */
[----:B------:R-:W-:Y:S02]  /*25ed0*/  IMAD R5, R7, c[0x0][0x1f4], R5 ;  /* 0x00007d0007057a24 */ /* 0x000fe400078e0205 */
[----:B------:R-:W-:Y:S02]  /*25ee0*/  IMAD R3, R4, c[0x0][0x1ec], R3 ;  /* 0x00007b0004037a24 */ /* 0x000fe400078e0203 */
[----:B------:R-:W-:-:S03]  /*25ef0*/  IMAD.IADD R4, R234, 0x1, -R4 ;  /* 0x00000001ea047824 */ /* 0x000fc600078e0a04 */
[----:B------:R-:W-:Y:S02]  /*25f00*/  IADD3.X R3, R235, R3, R11, P0, !PT ;  /* 0x00000003eb037210 */ /* 0x000fe400007fe40b */
[----:B------:R-:W-:-:S03]  /*25f10*/  ISETP.GE.AND P0, PT, R0, R4, PT ;  /* 0x000000040000720c */ /* 0x000fc60003f06270 */
        /* <DEDUP_REMOVED lines=11> */
[----:B---3--:R2:W-:Y:S02]  /*25fd0*/  STG.E.128 [R12.64], R24 ;  /* 0x000000180c007986 */ /* 0x0085e4000c101d04 */
.L_x_2692:
[----:B------:R-:W-:Y:S05]  /*25fe0*/  BSYNC B0 ;  /* 0x0000000000007941 */ /* 0x000fea0003800000 */
.L_x_2691:
        /* <DEDUP_REMOVED lines=14> */
[----:B----4-:R2:W-:Y:S02]  /*260d0*/  STG.E.128 [R12.64], R20 ;  /* 0x000000140c007986 */ /* 0x0105e4000c101d04 */
.L_x_2694:
[----:B------:R-:W-:Y:S05]  /*260e0*/  BSYNC B0 ;  /* 0x0000000000007941 */ /* 0x000fea0003800000 */
.L_x_2693:
        /* <DEDUP_REMOVED lines=14> */
[----:B-1----:R1:W-:Y:S02]  /*261d0*/  STG.E.128 [R12.64], R16 ;  /* 0x000000100c007986 */ /* 0x0023e4000c101d04 */
.L_x_2696:
[----:B------:R-:W-:Y:S05]  /*261e0*/  BSYNC B0 ;  /* 0x0000000000007941 */ /* 0x000fea0003800000 */
.L_x_2695:
        /* <DEDUP_REMOVED lines=15> */
.L_x_2697:
        /* <DEDUP_REMOVED lines=10> */
.L_x_7770:


//--------------------- .text._ZN5flash24flash_fwd_splitkv_kernelI23Flash_fwd_kernel_traitsILi64ELi64ELi256ELi4ELb0ELb0EN7cutlass6half_tE19Flash_kernel_traitsILi64ELi64ELi256ELi4ES3_EELb1ELb0ELb0ELb0ELb1ELb1ELb0ELb1EEEvNS_16Flash_fwd_paramsE --------------------------
	.section	.text._ZN5flash24flash_fwd_splitkv_kernelI23Flash_fwd_kernel_traitsILi64ELi64ELi256ELi4ELb0ELb0EN7cutlass6half_tE19Flash_kernel_traitsILi64ELi64ELi256ELi4ES3_EELb1ELb0ELb0ELb0ELb1ELb1ELb0ELb1EEEvNS_16Flash_fwd_paramsE,"ax",@progbits
	.sectioninfo	@"SHI_REGISTERS=255"
	.align	128
        .global         _ZN5flash24flash_fwd_splitkv_kernelI23Flash_fwd_kernel_traitsILi64ELi64ELi256ELi4ELb0ELb0EN7cutlass6half_tE19Flash_kernel_traitsILi64ELi64ELi256ELi4ES3_EELb1ELb0ELb0ELb0ELb1ELb1ELb0ELb1EEEvNS_16Flash_fwd_paramsE
        .type           _ZN5flash24flash_fwd_splitkv_kernelI23Flash_fwd_kernel_traitsILi64ELi64ELi256ELi4ELb0ELb0EN7cutlass6half_tE19Flash_kernel_traitsILi64ELi64ELi256ELi4ES3_EELb1ELb0ELb0ELb0ELb1ELb1ELb0ELb1EEEvNS_16Flash_fwd_paramsE,@function
        .size           _ZN5flash24flash_fwd_splitkv_kernelI23Flash_fwd_kernel_traitsILi64ELi64ELi256ELi4ELb0ELb0EN7cutlass6half_tE19Flash_kernel_traitsILi64ELi64ELi256ELi4ES3_EELb1ELb0ELb0ELb0ELb1ELb1ELb0ELb1EEEvNS_16Flash_fwd_paramsE,(.L_x_7771 - _ZN5flash24flash_fwd_splitkv_kernelI23Flash_fwd_kernel_traitsILi64ELi64ELi256ELi4ELb0ELb0EN7cutlass6half_tE19Flash_kernel_traitsILi64ELi64ELi256ELi4ES3_EELb1ELb0ELb0ELb0ELb1ELb1ELb0ELb1EEEvNS_16Flash_fwd_paramsE)
        .other          _ZN5flash24flash_fwd_splitkv_kernelI23Flash_fwd_kernel_traitsILi64ELi64ELi256ELi4ELb0ELb0EN7cutlass6half_tE19Flash_kernel_traitsILi64ELi64ELi256ELi4ES3_EELb1ELb0ELb0ELb0ELb1ELb1ELb0ELb1EEEvNS_16Flash_fwd_paramsE,@"STO_CUDA_ENTRY STV_DEFAULT"
_ZN5flash24flash_fwd_splitkv_kernelI23Flash_fwd_kernel_traitsILi64ELi64ELi256ELi4ELb0ELb0EN7cutlass6half_tE19Flash_kernel_traitsILi64ELi64ELi256ELi4ES3_EELb1ELb0ELb0ELb0ELb1ELb1ELb0ELb1EEEvNS_16Flash_fwd_paramsE:
.text._ZN5flash24flash_fwd_splitkv_kernelI23Flash_fwd_kernel_traitsILi64ELi64ELi256ELi4ELb0ELb0EN7cutlass6half_tE19Flash_kernel_traitsILi64ELi64ELi256ELi4ES3_EELb1ELb0ELb0ELb0ELb1ELb1ELb0ELb1EEEvNS_16Flash_fwd_paramsE:
        /* <DEDUP_REMOVED lines=8> */
[----:B------:R-:W-:Y:S02]  /*0080*/  ISETP.NE.U32.AND P2, PT, RZ, c[0x0][0x250], PT ;  /* 0x00009400ff007a0c */ /* 0x000fe40003f45070 */
[----:B------:R-:W-:-:S02]  /*0090*/  ISETP.EQ.U32.AND P3, PT, RZ, c[0x0][0x248], PT ;  /* 0x00009200ff007a0c */ /* 0x000fc40003f62070 */
[----:B------:R-:W-:Y:S02]  /*00a0*/  ISETP.NE.AND.EX P4, PT, RZ, c[0x0][0x254], PT, P2 ;  /* 0x00009500ff007a0c */ /* 0x000fe40003f85320 */
[----:B------:R-:W-:Y:S01]  /*00b0*/  IADD3 R1, R1, -0x38, RZ ;  /* 0xffffffc801017810 */ /* 0x000fe20007ffe0ff */
[----:B-1----:R-:W-:Y:S01]  /*00c0*/  IMAD.WIDE R2, R5, R26, c[0x0][0x240] ;  /* 0x0000900005027625 */ /* 0x002fe200078e021a */
[----:B--2---:R-:W-:-:S04]  /*00d0*/  ISETP.NE.AND P1, PT, R0, RZ, PT ;  /* 0x000000ff0000720c */ /* 0x004fc80003f25270 */
[----:B------:R1:W2:Y:S01]  /*00e0*/  @P0 LDG.E R16, [R2.64] ;  /* 0x0000000602100981 */ /* 0x0002a2000c1e1900 */
[----:B------:R-:W-:Y:S01]  /*00f0*/  IMAD.MOV.U32 R8, RZ, RZ, RZ ;  /* 0x000000ffff087224 */ /* 0x000fe200078e00ff */
[----:B------:R-:W-:Y:S02]  /*0100*/  ISETP.EQ.OR.EX P2, PT, RZ, c[0x0][0x24c], !P1, P3 ;  /* 0x00009300ff007a0c */ /* 0x000fe40004f42730 */
[----:B------:R1:W2:Y:S01]  /*0110*/  @P0 LDG.E R0, [R2.64+0x4] ;  /* 0x0000040602000981 */ /* 0x0002a2000c1e1900 */
[----:B------:R-:W-:-:S05]  /*0120*/  IMAD.WIDE R218, R5, R26, c[0x0][0x250] ;  /* 0x0000940005da7625 */ /* 0x000fca00078e021a */
[----:B------:R3:W5:Y:S01]  /*0130*/  @P4 LDG.E R8, [R218.64] ;  /* 0x00000006da084981 */ /* 0x000762000c1e1900 */
[----:B------:R-:W-:-:S03]  /*0140*/  IMAD.MOV.U32 R7, RZ, RZ, -0x1 ;  /* 0xffffffffff077424 */ /* 0x000fc600078e00ff */
        /* <DEDUP_REMOVED lines=10> */
[----:B------:R-:W-:Y:S01]  /*01f0*/  @!P0 IMAD.MOV.U32 R12, RZ, RZ, c[0x0][0x214] ;  /* 0x00008500ff0c8624 */ /* 0x000fe200078e00ff */
[----:B------:R3:W-:Y:S04]  /*0200*/  STL [R1+0x2c], R16 ;  /* 0x00002c1001007387 */ /* 0x0007e80000100800 */
[----:B------:R3:W-:Y:S01]  /*0210*/  STL [R1+0x30], R12 ;  /* 0x0000300c01007387 */ /* 0x0007e20000100800 */
[----:B------:R-:W-:Y:S05]  /*0220*/  @!P2 BRA `(.L_x_2698) ;  /* 0x000000400000a947 */ /* 0x000fea0003800000 */
[----:B----4-:R-:W2:Y:S02]  /*0230*/  @P1 LDG.E R0, [R2.64+0x4] ;  /* 0x0000040602001981 */ /* 0x010ea4000c1e1900 */
[----:B--2--5:R-:W-:-:S06]  /*0240*/  @P1 IADD3 R0, R0, -R7, RZ ;  /* 0x8000000700001210 */ /* 0x024fcc0007ffe0ff */
[----:B------:R1:W5:Y:S01]  /*0250*/  @!P1 LDG.E R0, [R2.64] ;  /* 0x0000000602009981 */ /* 0x000362000c1e1900 */
[----:B------:R-:W-:Y:S05]  /*0260*/  BRA `(.L_x_2699) ;  /* 0x0000001000007947 */ /* 0x000fea0003800000 */
.L_x_2698:
[----:B----4-:R-:W-:Y:S02]  /*0270*/  MOV R0, c[0x0][0x218] ;  /* 0x0000860000007a02 */ /* 0x010fe40000000f00 */
.L_x_2699:
[----:B------:R-:W-:-:S04]  /*0280*/  ISETP.NE.U32.AND P0, PT, RZ, c[0x0][0x258], PT ;  /* 0x00009600ff007a0c */ /* 0x000fc80003f05070 */
[----:B------:R-:W-:-:S13]  /*0290*/  ISETP.NE.AND.EX P1, PT, RZ, c[0x0][0x25c], PT, P0 ;  /* 0x00009700ff007a0c */ /* 0x000fda0003f25300 */
[----:B-1-3--:R-:W-:-:S06]  /*02a0*/  @P1 IMAD.WIDE R2, R5, R26, c[0x0][0x258] ;  /* 0x0000960005021625 */ /* 0x00afcc00078e021a */
        /* <DEDUP_REMOVED lines=27> */
[----:B------:R-:W-:Y:S01]  /*0460*/  ISETP.GT.AND P0, PT, R27, RZ, PT ;  /* 0x000000ff1b00720c */ /* 0x000fe20003f04270 */
[----:B------:R2:W-:-:S12]  /*0470*/  STL [R1+0x28], R27 ;  /* 0x0000281b01007387 */ /* 0x0005d80000100800 */
[----:B------:R-:W-:Y:S05]  /*0480*/  @P0 BRA `(.L_x_2700) ;  /* 0x000006d000000947 */ /* 0x000fea0003800000 */
[----:B-1----:R-:W-:Y:S01]  /*0490*/  SHF.R.S32.HI R11, RZ, 0x1f, R217 ;  /* 0x0000001fff0b7819 */ /* 0x002fe200000114d9 */
[----:B------:R-:W-:Y:S01]  /*04a0*/  BSSY B0, `(.L_x_2701) ;  /* 0x0000029000007945 */ /* 0x000fe20003800000 */
[----:B------:R-:W-:Y:S02]  /*04b0*/  ISETP.NE.AND P0, PT, R16, -0x1, PT ;  /* 0xffffffff1000780c */ /* 0x000fe40003f05270 */
[----:B------:R-:W-:Y:S02]  /*04c0*/  LEA.HI R11, R11, R217, RZ, 0x3 ;  /* 0x000000d90b0b7211 */ /* 0x000fe400078f18ff */
[----:B------:R-:W-:Y:S02]  /*04d0*/  SHF.R.S32.HI R10, RZ, 0x1f, R248 ;  /* 0x0000001fff0a7819 */ /* 0x000fe400000114f8 */
[----:B------:R-:W-:-:S04]  /*04e0*/  LOP3.LUT R0, R11, 0x1ffffff8, RZ, 0xc0, !PT ;  /* 0x1ffffff80b007812 */ /* 0x000fc800078ec0ff */
[----:B------:R-:W-:-:S03]  /*04f0*/  IADD3 R0, -R0, R217, RZ ;  /* 0x000000d900007210 */ /* 0x000fc60007ffe1ff */
[----:B------:R-:W-:Y:S01]  /*0500*/  @P0 IMAD.WIDE.U32 R4, R16, c[0x0][0x1e8], RZ ;  /* 0x00007a0010040a25 */ /* 0x000fe200078e00ff */
[----:B------:R-:W-:-:S03]  /*0510*/  SHF.L.U32 R2, R0, 0x3, RZ ;  /* 0x0000000300027819 */ /* 0x000fc600000006ff */
[----:B------:R-:W-:Y:S01]  /*0520*/  @!P0 IMAD R6, R24, c[0x0][0x1e0], RZ ;  /* 0x0000780018068a24 */ /* 0x000fe200078e02ff */
[----:B------:R-:W-:Y:S01]  /*0530*/  SHF.R.S32.HI R3, RZ, 0x1f, R2 ;  /* 0x0000001fff037819 */ /* 0x000fe20000011402 */
[----:B------:R-:W-:Y:S02]  /*0540*/  @P0 IMAD R8, R16, c[0x0][0x1ec], R5 ;  /* 0x00007b0010080a24 */ /* 0x000fe400078e0205 */
[----:B------:R-:W-:Y:S02]  /*0550*/  @P0 IMAD.MOV.U32 R0, RZ, RZ, R4 ;  /* 0x000000ffff000224 */ /* 0x000fe400078e0004 */
[----:B------:R-:W-:-:S04]  /*0560*/  @!P0 IMAD.WIDE.U32 R4, R9, c[0x0][0x1e0], RZ ;  /* 0x0000780009048a25 */ /* 0x000fc800078e00ff */
[----:B------:R-:W-:Y:S01]  /*0570*/  @!P0 IMAD R7, R9, c[0x0][0x1e4], R6 ;  /* 0x0000790009078a24 */ /* 0x000fe200078e0206 */
[----:B------:R-:W-:Y:S01]  /*0580*/  @!P0 MOV R0, R4 ;  /* 0x0000000400008202 */ /* 0x000fe20000000f00 */
[----:B------:R-:W-:Y:S01]  /*0590*/  IMAD R6, R10, c[0x0][0x1e8], RZ ;  /* 0x00007a000a067a24 */ /* 0x000fe200078e02ff */
[C---:B------:R-:W-:Y:S01]  /*05a0*/  IADD3 R10, -R248.reuse, R12, RZ ;  /* 0x0000000cf80a7210 */ /* 0x040fe20007ffe1ff */
[----:B------:R-:W-:-:S04]  /*05b0*/  IMAD.WIDE.U32 R2, R248, c[0x0][0x1e8], R2 ;  /* 0x00007a00f8027a25 */ /* 0x000fc800078e0002 */
[----:B------:R-:W-:Y:S01]  /*05c0*/  @!P0 IMAD.IADD R8, R5, 0x1, R7 ;  /* 0x0000000105088824 */ /* 0x000fe200078e0207 */
[----:B------:R-:W-:Y:S01]  /*05d0*/  IADD3 R4, P0, R0, R2, RZ ;  /* 0x0000000200047210 */ /* 0x000fe20007f1e0ff */
[----:B------:R-:W-:Y:S01]  /*05e0*/  IMAD R5, R248, c[0x0][0x1ec], R6 ;  /* 0x00007b00f8057a24 */ /* 0x000fe200078e0206 */
[----:B------:R-:W-:Y:S02]  /*05f0*/  SHF.R.S32.HI R0, RZ, 0x3, R11 ;  /* 0x00000003ff007819 */ /* 0x000fe4000001140b */
[--C-:B------:R-:W-:Y:S02]  /*0600*/  SHF.R.S32.HI R7, RZ, 0x1f, R180.reuse ;  /* 0x0000001fff077819 */ /* 0x100fe400000114b4 */
[----:B------:R-:W-:Y:S01]  /*0610*/  IADD3.X R5, R8, R3, R5, P0, !PT ;  /* 0x0000000308057210 */ /* 0x000fe200007fe405 */
[----:B------:R-:W-:Y:S01]  /*0620*/  IMAD R3, R9, c[0x0][0x1c0], R180 ;  /* 0x0000700009037a24 */ /* 0x000fe200078e02b4 */
[----:B------:R-:W-:Y:S01]  /*0630*/  ISETP.GE.AND P0, PT, R0, R10, PT ;  /* 0x0000000a0000720c */ /* 0x000fe20003f06270 */
[----:B------:R-:W-:Y:S01]  /*0640*/  IMAD R2, R7, c[0x0][0x1f0], RZ ;  /* 0x00007c0007027a24 */ /* 0x000fe200078e02ff */
[----:B------:R-:W-:Y:S01]  /*0650*/  SHF.R.S32.HI R13, RZ, 0x1f, R0 ;  /* 0x0000001fff0d7819 */ /* 0x000fe20000011400 */
[----:B------:R-:W-:-:S04]  /*0660*/  IMAD.WIDE.U32 R4, R180, c[0x0][0x1f0], R4 ;  /* 0x00007c00b4047a25 */ /* 0x000fc800078e0004 */
[----:B------:R-:W-:Y:S02]  /*0670*/  IMAD R2, R180, c[0x0][0x1f4], R2 ;  /* 0x00007d00b4027a24 */ /* 0x000fe400078e0202 */
[----:B------:R-:W-:Y:S02]  /*0680*/  IMAD R11, R3, c[0x0][0x214], R248 ;  /* 0x00008500030b7a24 */ /* 0x000fe400078e02f8 */
[----:B------:R-:W-:Y:S02]  /*0690*/  IMAD.IADD R3, R5, 0x1, R2 ;  /* 0x0000000105037824 */ /* 0x000fe400078e0202 */
        /* <DEDUP_REMOVED lines=9> */
.L_x_2702:
[----:B------:R-:W-:Y:S05]  /*0730*/  BSYNC B0 ;  /* 0x0000000000007941 */ /* 0x000fea0003800000 */
.L_x_2701:
        /* <DEDUP_REMOVED lines=15> */
.L_x_2704:
[----:B------:R-:W-:Y:S05]  /*0830*/  BSYNC B0 ;  /* 0x0000000000007941 */ /* 0x000fea0003800000 */
.L_x_2703:
        /* <DEDUP_REMOVED lines=15> */
.L_x_2706:
[----:B------:R-:W-:Y:S05]  /*0930*/  BSYNC B0 ;  /* 0x0000000000007941 */ /* 0x000fea0003800000 */
.L_x_2705:
        /* <DEDUP_REMOVED lines=14> */
.L_x_2708:
[----:B------:R-:W-:Y:S05]  /*0a20*/  BSYNC B0 ;  /* 0x0000000000007941 */ /* 0x000fea0003800000 */
.L_x_2707:
[----:B------:R-:W-:-:S04]  /*0a30*/  LOP3.LUT P4, RZ, R217, 0x7, RZ, 0xc0, !PT ;  /* 0x00000007d9ff7812 */ /* 0x000fc8000788c0ff */
[-C--:B------:R-:W-:Y:S02]  /*0a40*/  ISETP.GE.OR P0, PT, R12, R10.reuse, P4 ;  /* 0x0000000a0c00720c */ /* 0x080fe40002706670 */
[----:B------:R-:W-:Y:S02]  /*0a50*/  ISETP.GE.OR P2, PT, R0, R10, P4 ;  /* 0x0000000a0000720c */ /* 0x000fe40002746670 */
[C---:B------:R-:W-:Y:S02]  /*0a60*/  IADD3 R0, P3, R11.reuse, R0, RZ ;  /* 0x000000000b007210 */ /* 0x040fe40007f7e0ff */
[----:B------:R-:W-:Y:S02]  /*0a70*/  ISETP.GE.OR P1, PT, R14, R10, P4 ;  /* 0x0000000a0e00720c */ /* 0x000fe40002726670 */
[----:B-1----:R-:W-:Y:S02]  /*0a80*/  LEA.HI.X.SX32 R3, R11, R13, 0x1, P3 ;  /* 0x0000000d0b037211 */ /* 0x002fe400018f0eff */
[----:B------:R-:W-:-:S04]  /*0a90*/  LEA R2, P3, R0, c[0x0][0x200], 0x2 ;  /* 0x0000800000027a11 */ /* 0x000fc800078610ff */
[----:B------:R-:W-:Y:S01]  /*0aa0*/  LEA.HI.X R3, R0, c[0x0][0x204], R3, 0x2, P3 ;  /* 0x0000810000037a11 */ /* 0x000fe200018f1403 */
[----:B------:R-:W-:Y:S02]  /*0ab0*/  @!P0 IMAD.MOV.U32 R0, RZ, RZ, 0x7f800000 ;  /* 0x7f800000ff008424 */ /* 0x000fe400078e00ff */
[----:B------:R-:W-:Y:S02]  /*0ac0*/  @!P2 IMAD.MOV.U32 R5, RZ, RZ, 0x7f800000 ;  /* 0x7f800000ff05a424 */ /* 0x000fe400078e00ff */
[----:B------:R-:W-:Y:S01]  /*0ad0*/  @!P1 IMAD.MOV.U32 R4, RZ, RZ, 0x7f800000 ;  /* 0x7f800000ff049424 */ /* 0x000fe200078e00ff */
[----:B------:R1:W-:Y:S01]  /*0ae0*/  @!P0 STG.E [R2.64+0x80], R0 ;  /* 0x0000800002008986 */ /* 0x0003e2000c101906 */
[----:B------:R-:W-:-:S03]  /*0af0*/  ISETP.GE.OR P0, PT, R9, R10, P4 ;  /* 0x0000000a0900720c */ /* 0x000fc60002706670 */
[----:B------:R1:W-:Y:S04]  /*0b00*/  @!P2 STG.E [R2.64], R5 ;  /* 0x000000050200a986 */ /* 0x0003e8000c101906 */
[----:B------:R1:W-:Y:S06]  /*0b10*/  @!P1 STG.E [R2.64+0x40], R4 ;  /* 0x0000400402009986 */ /* 0x0003ec000c101906 */
[----:B------:R-:W-:Y:S05]  /*0b20*/  @P0 EXIT ;  /* 0x000000000000094d */ /* 0x000fea0003800000 */
[----:B-1----:R-:W-:-:S05]  /*0b30*/  MOV R0, 0x7f800000 ;  /* 0x7f80000000007802 */ /* 0x002fca0000000f00 */
[----:B------:R-:W-:Y:S01]  /*0b40*/  STG.E [R2.64+0xc0], R0 ;  /* 0x0000c00002007986 */ /* 0x000fe2000c101906 */
[----:B------:R-:W-:Y:S05]  /*0b50*/  EXIT ;  /* 0x000000000000794d */ /* 0x000fea0003800000 */
.L_x_2700:
[----:B-1----:R-:W-:-:S04]  /*0b60*/  ISETP.NE.U32.AND P0, PT, RZ, c[0x0][0x2b8], PT ;  /* 0x0000ae00ff007a0c */ /* 0x002fc80003f05070 */
[----:B------:R-:W-:-:S13]  /*0b70*/  ISETP.NE.AND.EX P0, PT, RZ, c[0x0][0x2bc], PT, P0 ;  /* 0x0000af00ff007a0c */ /* 0x000fda0003f05300 */
[----:B------:R-:W-:-:S05]  /*0b80*/  @P0 IMAD.WIDE R2, R5, R26, c[0x0][0x2b8] ;  /* 0x0000ae0005020625 */ /* 0x000fca00078e021a */
[----:B------:R1:W5:Y:S01]  /*0b90*/  @P0 LDG.E R9, [R2.64] ;  /* 0x0000000602090981 */ /* 0x000362000c1e1900 */
[----:B------:R-:W-:Y:S01]  /*0ba0*/  ISETP.NE.U32.AND P0, PT, RZ, c[0x0][0x2c0], PT ;  /* 0x0000b000ff007a0c */ /* 0x000fe20003f05070 */
[----:B------:R-:W-:Y:S01]  /*0bb0*/  IMAD.MOV.U32 R4, RZ, RZ, RZ ;  /* 0x000000ffff047224 */ /* 0x000fe200078e00ff */
        /* <DEDUP_REMOVED lines=8> */
[----:B------:R-:W-:Y:S01]  /*0c40*/  @P1 SHF.L.U64.HI R2, R2, 0x2, R0 ;  /* 0x0000000202021819 */ /* 0x000fe20000010200 */
[----:B------:R-:W-:Y:S02]  /*0c50*/  IMAD.MOV.U32 R0, RZ, RZ, RZ ;  /* 0x000000ffff007224 */ /* 0x000fe400078e00ff */
[----:B------:R-:W-:Y:S01]  /*0c60*/  IMAD.MOV.U32 R244, RZ, RZ, R4 ;  /* 0x000000fffff47224 */ /* 0x000fe200078e0004 */
[----:B------:R-:W-:Y:S02]  /*0c70*/  @P1 IADD3.X R0, R2, c[0x0][0x2c4], RZ, P0, !PT ;  /* 0x0000b10002001a10 */ /* 0x000fe400007fe4ff */
[----:B------:R-:W-:-:S03]  /*0c80*/  @P1 ISETP.NE.U32.AND P0, PT, R4, RZ, PT ;  /* 0x000000ff0400120c */ /* 0x000fc60003f05070 */
[----:B------:R-:W-:Y:S01]  /*0c90*/  IMAD.MOV.U32 R245, RZ, RZ, R0 ;  /* 0x000000fffff57224 */ /* 0x000fe200078e0000 */
        /* <DEDUP_REMOVED lines=30> */
[----:B------:R1:W3:Y:S01]  /*0e80*/  LDG.E R5, [R2.64] ;  /* 0x0000000602057981 */ /* 0x0002e2000c1e1900 */
[----:B------:R-:W-:Y:S02]  /*0e90*/  IABS R6, c[0x0][0x1c8] ;  /* 0x0000720000067a13 */ /* 0x000fe40000000000 */
[----:B------:R-:W-:Y:S02]  /*0ea0*/  IABS R7, R180 ;  /* 0x000000b400077213 */ /* 0x000fe40000000000 */
[----:B-1----:R-:W1:Y:S08]  /*0eb0*/  I2F.RP R2, R6 ;  /* 0x0000000600027306 */ /* 0x002e700000209400 */
[----:B-1----:R-:W1:Y:S02]  /*0ec0*/  MUFU.RCP R2, R2 ;  /* 0x0000000200027308 */ /* 0x002e640000001000 */
[----:B-1----:R-:W-:-:S06]  /*0ed0*/  IADD3 R2, R2, 0xffffffe, RZ ;  /* 0x0ffffffe02027810 */ /* 0x002fcc0007ffe0ff */
[----:B------:R-:W1:Y:S02]  /*0ee0*/  F2I.FTZ.U32.TRUNC.NTZ R3, R2 ;  /* 0x0000000200037305 */ /* 0x000e64000021f000 */
[----:B-1----:R-:W-:Y:S01]  /*0ef0*/  IADD3 R0, RZ, -R3, RZ ;  /* 0x80000003ff007210 */ /* 0x002fe20007ffe0ff */
[----:B------:R-:W-:-:S04]  /*0f00*/  IMAD.MOV.U32 R2, RZ, RZ, RZ ;  /* 0x000000ffff027224 */ /* 0x000fc800078e00ff */
[----:B------:R-:W-:-:S04]  /*0f10*/  IMAD R0, R0, R6, RZ ;  /* 0x0000000600007224 */ /* 0x000fc800078e02ff */
[----:B------:R-:W-:Y:S01]  /*0f20*/  IMAD.HI.U32 R0, R3, R0, R2 ;  /* 0x0000000003007227 */ /* 0x000fe200078e0002 */
[----:B------:R-:W-:-:S05]  /*0f30*/  MOV R3, R7 ;  /* 0x0000000700037202 */ /* 0x000fca0000000f00 */
[----:B------:R-:W-:-:S04]  /*0f40*/  IMAD.HI.U32 R0, R0, R3, RZ ;  /* 0x0000000300007227 */ /* 0x000fc800078e00ff */
[----:B------:R-:W-:-:S04]  /*0f50*/  IMAD.MOV R2, RZ, RZ, -R0 ;  /* 0x000000ffff027224 */ /* 0x000fc800078e0a00 */
[----:B------:R-:W-:Y:S01]  /*0f60*/  IMAD R2, R6, R2, R3 ;  /* 0x0000000206027224 */ /* 0x000fe200078e0203 */
[----:B------:R-:W-:-:S04]  /*0f70*/  LOP3.LUT R3, R180, c[0x0][0x1c8], RZ, 0x3c, !PT ;  /* 0x00007200b4037a12 */ /* 0x000fc800078e3cff */
[----:B------:R-:W-:-:S13]  /*0f80*/  ISETP.GT.U32.AND P0, PT, R6, R2, PT ;  /* 0x000000020600720c */ /* 0x000fda0003f04070 */
[-C--:B------:R-:W-:Y:S02]  /*0f90*/  @!P0 IADD3 R2, R2, -R6.reuse, RZ ;  /* 0x8000000602028210 */ /* 0x080fe40007ffe0ff */
[----:B------:R-:W-:Y:S02]  /*0fa0*/  @!P0 IADD3 R0, R0, 0x1, RZ ;  /* 0x0000000100008810 */ /* 0x000fe40007ffe0ff */
[----:B------:R-:W-:Y:S01]  /*0fb0*/  ISETP.GE.U32.AND P1, PT, R2, R6, PT ;  /* 0x000000060200720c */ /* 0x000fe20003f26070 */
[----:B------:R-:W-:Y:S01]  /*0fc0*/  IMAD.MOV R2, RZ, RZ, -R4 ;  /* 0x000000ffff027224 */ /* 0x000fe200078e0a04 */
[----:B------:R-:W-:-:S03]  /*0fd0*/  ISETP.GE.AND P0, PT, R3, RZ, PT ;  /* 0x000000ff0300720c */ /* 0x000fc60003f06270 */
[----:B------:R-:W-:-:S05]  /*0fe0*/  IMAD R11, R2, c[0x0][0x2d0], R14 ;  /* 0x0000b400020b7a24 */ /* 0x000fca00078e020e */
[----:B------:R-:W-:-:S03]  /*0ff0*/  SHF.R.S32.HI R15, RZ, 0x1f, R11 ;  /* 0x0000001fff0f7819 */ /* 0x000fc6000001140b */
[----:B------:R-:W-:Y:S02]  /*1000*/  @P1 IADD3 R0, R0, 0x1, RZ ;  /* 0x0000000100001810 */ /* 0x000fe40007ffe0ff */
[----:B------:R-:W-:Y:S01]  /*1010*/  ISETP.NE.AND P1, PT, RZ, c[0x0][0x1c8], PT ;  /* 0x00007200ff007a0c */ /* 0x000fe20003f25270 */
[----:B------:R-:W-:Y:S01]  /*1020*/  IMAD R4, R15, c[0x0][0x198], RZ ;  /* 0x000066000f047a24 */ /* 0x000fe200078e02ff */
[----:B------:R-:W-:-:S03]  /*1030*/  @!P0 IADD3 R0, -R0, RZ, RZ ;  /* 0x000000ff00008210 */ /* 0x000fc60007ffe1ff */
[----:B------:R-:W-:-:S08]  /*1040*/  IMAD R4, R11, c[0x0][0x19c], R4 ;  /* 0x000067000b047a24 */ /* 0x000fd000078e0204 */
[----:B------:R-:W-:-:S04]  /*1050*/  @!P1 LOP3.LUT R0, RZ, c[0x0][0x1c8], RZ, 0x33, !PT ;  /* 0x00007200ff009a12 */ /* 0x000fc800078e33ff */
[----:B------:R-:W-:Y:S02]  /*1060*/  SHF.R.S32.HI R20, RZ, 0x1f, R0 ;  /* 0x0000001fff147819 */ /* 0x000fe40000011400 */
[----:B------:R-:W-:Y:S02]  /*1070*/  MOV R18, R0 ;  /* 0x0000000000127202 */ /* 0x000fe40000000f00 */
[----:B---3--:R-:W-:Y:S01]  /*1080*/  SHF.R.S32.HI R8, RZ, 0x1f, R5 ;  /* 0x0000001fff087819 */ /* 0x008fe20000011405 */
[----:B------:R-:W-:-:S04]  /*1090*/  IMAD.WIDE.U32 R6, R5, c[0x0][0x180], RZ ;  /* 0x0000600005067a25 */ /* 0x000fc800078e00ff */
[----:B------:R-:W-:-:S04]  /*10a0*/  IMAD R2, R8, c[0x0][0x180], RZ ;  /* 0x0000600008027a24 */ /* 0x000fc800078e02ff */
[----:B------:R-:W-:-:S04]  /*10b0*/  IMAD R2, R5, c[0x0][0x184], R2 ;  /* 0x0000610005027a24 */ /* 0x000fc800078e0202 */
[----:B------:R-:W-:Y:S01]  /*10c0*/  IMAD.IADD R3, R7, 0x1, R2 ;  /* 0x0000000107037824 */ /* 0x000fe200078e0202 */
[----:B------:R-:W-:Y:S01]  /*10d0*/  MOV R2, R6 ;  /* 0x0000000600027202 */ /* 0x000fe20000000f00 */
[----:B------:R-:W-:-:S04]  /*10e0*/  IMAD R6, R8, c[0x0][0x188], RZ ;  /* 0x0000620008067a24 */ /* 0x000fc800078e02ff */
[----:B------:R-:W-:-:S04]  /*10f0*/  IMAD.WIDE.U32 R2, R11, c[0x0][0x198], R2 ;  /* 0x000066000b027a25 */ /* 0x000fc800078e0002 */
[----:B------:R-:W-:Y:S02]  /*1100*/  IMAD.IADD R3, R3, 0x1, R4 ;  /* 0x0000000103037824 */ /* 0x000fe400078e0204 */
[----:B------:R-:W-:Y:S02]  /*1110*/  IMAD R4, R20, c[0x0][0x1b0], RZ ;  /* 0x00006c0014047a24 */ /* 0x000fe400078e02ff */
[C---:B------:R-:W-:Y:S02]  /*1120*/  IMAD R13, R5.reuse, c[0x0][0x18c], R6 ;  /* 0x00006300050d7a24 */ /* 0x040fe400078e0206 */
[----:B------:R-:W-:-:S04]  /*1130*/  IMAD.WIDE.U32 R6, R5, c[0x0][0x188], RZ ;  /* 0x0000620005067a25 */ /* 0x000fc800078e00ff */
[C---:B------:R-:W-:Y:S01]  /*1140*/  IMAD R4, R0.reuse, c[0x0][0x1b4], R4 ;  /* 0x00006d0000047a24 */ /* 0x040fe200078e0204 */
[----:B------:R-:W-:Y:S01]  /*1150*/  MOV R10, R6 ;  /* 0x00000006000a7202 */ /* 0x000fe20000000f00 */
[----:B------:R-:W-:-:S04]  /*1160*/  IMAD.WIDE.U32 R2, R0, c[0x0][0x1b0], R2 ;  /* 0x00006c0000027a25 */ /* 0x000fc800078e0002 */
[----:B------:R-:W-:Y:S01]  /*1170*/  IMAD.IADD R13, R7, 0x1, R13 ;  /* 0x00000001070d7824 */ /* 0x000fe200078e020d */
[----:B------:R-:W-:Y:S01]  /*1180*/  IADD3 R21, R3, R4, RZ ;  /* 0x0000000403157210 */ /* 0x000fe20007ffe0ff */
[----:B------:R-:W-:Y:S01]  /*1190*/  IMAD.MOV.U32 R19, RZ, RZ, R2 ;  /* 0x000000ffff137224 */ /* 0x000fe200078e0002 */
[----:B------:R-:W-:Y:S05]  /*11a0*/  BRA `(.L_x_2710) ;  /* 0x0000049000007947 */ /* 0x000fea0003800000 */
.L_x_2709:
        /* <DEDUP_REMOVED lines=17> */
.L_x_2711:
[----:B------:R-:W-:Y:S01]  /*12c0*/  IABS R4, c[0x0][0x1c8] ;  /* 0x0000720000047a13 */ /* 0x000fe20000000000 */
[----:B------:R-:W-:Y:S01]  /*12d0*/  @P0 IMAD.IADD R7, R8, 0x1, R7 ;  /* 0x0000000108070824 */ /* 0x000fe200078e0207 */
[----:B------:R-:W-:Y:S02]  /*12e0*/  IABS R10, R180 ;  /* 0x000000b4000a7213 */ /* 0x000fe40000000000 */
[----:B------:R-:W1:Y:S01]  /*12f0*/  I2F.RP R2, R4 ;  /* 0x0000000400027306 */ /* 0x000e620000209400 */
[----:B------:R-:W-:-:S04]  /*1300*/  LEA R14, R27, 0xffffff00, 0x8 ;  /* 0xffffff001b0e7811 */ /* 0x000fc800078e40ff */
[----:B------:R-:W-:Y:S02]  /*1310*/  SHF.R.S32.HI R15, RZ, 0x1f, R14 ;  /* 0x0000001fff0f7819 */ /* 0x000fe4000001140e */
[----:B------:R-:W-:Y:S01]  /*1320*/  MOV R11, R14 ;  /* 0x0000000e000b7202 */ /* 0x000fe20000000f00 */
        /* <DEDUP_REMOVED lines=11> */
[----:B------:R-:W-:-:S04]  /*13e0*/  MOV R3, R6 ;  /* 0x0000000600037202 */ /* 0x000fc80000000f00 */
[----:B------:R-:W-:-:S13]  /*13f0*/  ISETP.GT.U32.AND P1, PT, R4, R2, PT ;  /* 0x000000020400720c */ /* 0x000fda0003f24070 */
[----:B------:R-:W-:Y:S01]  /*1400*/  @!P1 IMAD.IADD R2, R2, 0x1, -R4 ;  /* 0x0000000102029824 */ /* 0x000fe200078e0a04 */
[----:B------:R-:W-:Y:S02]  /*1410*/  @!P1 IADD3 R0, R0, 0x1, RZ ;  /* 0x0000000100009810 */ /* 0x000fe40007ffe0ff */
[----:B------:R-:W-:Y:S02]  /*1420*/  ISETP.NE.AND P1, PT, RZ, c[0x0][0x1c8], PT ;  /* 0x00007200ff007a0c */ /* 0x000fe40003f25270 */
[----:B------:R-:W-:Y:S01]  /*1430*/  ISETP.GE.U32.AND P3, PT, R2, R4, PT ;  /* 0x000000040200720c */ /* 0x000fe20003f66070 */
[----:B------:R-:W-:Y:S01]  /*1440*/  IMAD R4, R15, c[0x0][0x198], RZ ;  /* 0x000066000f047a24 */ /* 0x000fe200078e02ff */
[----:B------:R-:W-:-:S03]  /*1450*/  LOP3.LUT R2, R180, c[0x0][0x1c8], RZ, 0x3c, !PT ;  /* 0x00007200b4027a12 */ /* 0x000fc600078e3cff */
[----:B------:R-:W-:Y:S01]  /*1460*/  IMAD R4, R14, c[0x0][0x19c], R4 ;  /* 0x000067000e047a24 */ /* 0x000fe200078e0204 */
[----:B------:R-:W-:Y:S01]  /*1470*/  ISETP.GE.AND P2, PT, R2, RZ, PT ;  /* 0x000000ff0200720c */ /* 0x000fe20003f46270 */
[----:B------:R-:W-:-:S04]  /*1480*/  IMAD.MOV.U32 R2, RZ, RZ, R5 ;  /* 0x000000ffff027224 */ /* 0x000fc800078e0005 */
[----:B------:R-:W-:Y:S02]  /*1490*/  IMAD.WIDE.U32 R2, R14, c[0x0][0x198], R2 ;  /* 0x000066000e027a25 */ /* 0x000fe400078e0002 */
[----:B------:R-:W-:-:S03]  /*14a0*/  @P3 IADD3 R0, R0, 0x1, RZ ;  /* 0x0000000100003810 */ /* 0x000fc60007ffe0ff */
[----:B------:R-:W-:Y:S01]  /*14b0*/  IADD3 R3, R3, R4, RZ ;  /* 0x0000000403037210 */ /* 0x000fe20007ffe0ff */
[C---:B------:R-:W-:Y:S02]  /*14c0*/  @P0 IMAD.WIDE.U32 R4, R7.reuse, c[0x0][0x1a0], RZ ;  /* 0x0000680007040a25 */ /* 0x040fe400078e00ff */
[----:B------:R-:W-:Y:S02]  /*14d0*/  @!P2 IADD3 R0, -R0, RZ, RZ ;  /* 0x000000ff0000a210 */ /* 0x000fe40007ffe1ff */
[----:B------:R-:W-:Y:S01]  /*14e0*/  @!P1 LOP3.LUT R0, RZ, c[0x0][0x1c8], RZ, 0x33, !PT ;  /* 0x00007200ff009a12 */ /* 0x000fe200078e33ff */
[----:B------:R-:W-:Y:S02]  /*14f0*/  @P0 IMAD R13, R7, c[0x0][0x1a4], R5 ;  /* 0x00006900070d0a24 */ /* 0x000fe400078e0205 */
[----:B------:R-:W-:Y:S01]  /*1500*/  @P0 IMAD.MOV.U32 R10, RZ, RZ, R4 ;  /* 0x000000ffff0a0224 */ /* 0x000fe200078e0004 */
[----:B------:R-:W-:Y:S01]  /*1510*/  SHF.R.S32.HI R20, RZ, 0x1f, R0 ;  /* 0x0000001fff147819 */ /* 0x000fe20000011400 */
[----:B------:R-:W-:-:S04]  /*1520*/  IMAD.WIDE.U32 R2, R0, c[0x0][0x1b0], R2 ;  /* 0x00006c0000027a25 */ /* 0x000fc800078e0002 */
[----:B------:R-:W-:Y:S01]  /*1530*/  IMAD R6, R20, c[0x0][0x1b0], RZ ;  /* 0x00006c0014067a24 */ /* 0x000fe200078e02ff */
[----:B------:R-:W-:Y:S01]  /*1540*/  MOV R19, R2 ;  /* 0x0000000200137202 */ /* 0x000fe20000000f00 */
[----:B------:R-:W-:Y:S02]  /*1550*/  IMAD.MOV.U32 R18, RZ, RZ, R0 ;  /* 0x000000ffff127224 */ /* 0x000fe400078e0000 */
        /* <DEDUP_REMOVED lines=14> */
.L_x_2710:
[----:B------:R1:W5:Y:S01]  /*1640*/  @P4 LDG.E R23, [R218.64] ;  /* 0x00000006da174981 */ /* 0x000362000c1e1900 */
[----:B------:R-:W-:Y:S01]  /*1650*/  ISETP.NE.AND P0, PT, R16, -0x1, PT ;  /* 0xffffffff1000780c */ /* 0x000fe20003f05270 */
[----:B------:R-:W-:Y:S01]  /*1660*/  IMAD.MOV.U32 R0, RZ, RZ, 0x2 ;  /* 0x00000002ff007424 */ /* 0x000fe200078e00ff */
[----:B------:R-:W-:Y:S01]  /*1670*/  SHF.R.S32.HI R25, RZ, 0x1f, R217 ;  /* 0x0000001fff197819 */ /* 0x000fe200000114d9 */
[----:B------:R-:W-:Y:S02]  /*1680*/  IMAD.MOV.U32 R179, RZ, RZ, c[0x0][0x230] ;  /* 0x00008c00ffb37624 */ /* 0x000fe400078e00ff */
[----:B------:R-:W-:Y:S01]  /*1690*/  IMAD.MOV.U32 R2, RZ, RZ, RZ ;  /* 0x000000ffff027224 */ /* 0x000fe200078e00ff */
[CC--:B------:R-:W-:Y:S01]  /*16a0*/  LEA.HI R6, R25.reuse, R217.reuse, RZ, 0x3 ;  /* 0x000000d919067211 */ /* 0x0c0fe200078f18ff */
[----:B------:R-:W-:Y:S01]  /*16b0*/  IMAD.MOV.U32 R3, RZ, RZ, c[0x0][0x230] ;  /* 0x00008c00ff037624 */ /* 0x000fe200078e00ff */
[----:B------:R-:W-:Y:S01]  /*16c0*/  LEA.HI R216, R25, R217, RZ, 0x4 ;  /* 0x000000d919d87211 */ /* 0x000fe200078f20ff */
[----:B------:R-:W-:Y:S01]  /*16d0*/  IMAD.MOV.U32 R156, RZ, RZ, c[0x0][0x198] ;  /* 0x00006600ff9c7624 */ /* 0x000fe200078e00ff */
[----:B------:R-:W-:Y:S01]  /*16e0*/  SHF.R.S32.HI R102, RZ, 0x3, R6 ;  /* 0x00000003ff667819 */ /* 0x000fe20000011406 */
[----:B------:R-:W-:Y:S01]  /*16f0*/  IMAD.HI.U32 R179, R0, R179, R2 ;  /* 0x000000b300b37227 */ /* 0x000fe200078e0002 */
[----:B------:R-:W-:-:S02]  /*1700*/  LOP3.LUT R6, R6, 0xfffffff8, RZ, 0xc0, !PT ;  /* 0xfffffff806067812 */ /* 0x000fc400078ec0ff */
[----:B------:R-:W-:Y:S01]  /*1710*/  SHF.R.S32.HI R103, RZ, 0x1f, R102 ;  /* 0x0000001fff677819 */ /* 0x000fe20000011466 */
[----:B------:R-:W-:Y:S01]  /*1720*/  @!P0 IMAD R0, R24, c[0x0][0x178], RZ ;  /* 0x00005e0018008a24 */ /* 0x000fe200078e02ff */
[----:B------:R-:W-:Y:S01]  /*1730*/  IADD3 R198, -R6, R217, RZ ;  /* 0x000000d906c67210 */ /* 0x000fe20007ffe1ff */
[----:B------:R-:W-:Y:S01]  /*1740*/  @P0 IMAD.WIDE.U32 R2, R16, c[0x0][0x190], RZ ;  /* 0x0000640010020a25 */ /* 0x000fe200078e00ff */
[----:B------:R-:W-:Y:S02]  /*1750*/  IADD3 R11, P1, R102, R11, RZ ;  /* 0x0000000b660b7210 */ /* 0x000fe40007f3e0ff */
[----:B------:R-:W-:Y:S01]  /*1760*/  SHF.R.S32.HI R134, RZ, 0x1, R179 ;  /* 0x00000001ff867819 */ /* 0x000fe200000114b3 */
[----:B------:R-:W-:Y:S01]  /*1770*/  @!P0 IMAD R7, R22, c[0x0][0x17c], R0 ;  /* 0x00005f0016078a24 */ /* 0x000fe200078e0200 */
[----:B------:R-:W-:Y:S01]  /*1780*/  LOP3.LUT R0, R216, 0xfffffff0, RZ, 0xc0, !PT ;  /* 0xfffffff0d8007812 */ /* 0x000fe200078ec0ff */
[----:B------:R-:W-:Y:S01]  /*1790*/  @P0 IMAD R12, R16, c[0x0][0x194], R3 ;  /* 0x00006500100c0a24 */ /* 0x000fe200078e0203 */
[----:B------:R-:W-:Y:S01]  /*17a0*/  SHF.L.U64.HI R197, R156, R26, c[0x0][0x19c] ;  /* 0x000067009cc57619 */ /* 0x000fe2000001021a */
[----:B------:R-:W-:-:S02]  /*17b0*/  IMAD.SHL.U32 R3, R102, 0x40, RZ ;  /* 0x0000004066037824 */ /* 0x000fc400078e00ff */
[----:B------:R-:W-:-:S03]  /*17c0*/  @!P0 IMAD.WIDE.U32 R4, R22, c[0x0][0x178], RZ ;  /* 0x00005e0016048a25 */ /* 0x000fc600078e00ff */
[----:B------:R-:W-:Y:S01]  /*17d0*/  LOP3.LUT R3, R3, 0x1c0, RZ, 0xc0, !PT ;  /* 0x000001c003037812 */ /* 0x000fe200078ec0ff */
[----:B------:R-:W-:Y:S02]  /*17e0*/  IMAD.IADD R0, R217, 0x1, -R0 ;  /* 0x00000001d9007824 */ /* 0x000fe400078e0a00 */
[----:B------:R-:W-:Y:S02]  /*17f0*/  IMAD.SHL.U32 R16, R198, 0x8, RZ ;  /* 0x00000008c6107824 */ /* 0x000fe400078e00ff */
[----:B------:R-:W-:Y:S01]  /*1800*/  @!P0 IMAD.IADD R12, R5, 0x1, R7 ;  /* 0x00000001050c8824 */ /* 0x000fe200078e0207 */
[----:B------:R-:W-:Y:S01]  /*1810*/  SHF.R.S32.HI R5, RZ, 0x1f, R0 ;  /* 0x0000001fff057819 */ /* 0x000fe20000011400 */
[----:B------:R-:W-:Y:S01]  /*1820*/  @P0 IMAD.MOV.U32 R6, RZ, RZ, R2 ;  /* 0x000000ffff060224 */ /* 0x000fe200078e0002 */
[----:B------:R-:W-:Y:S01]  /*1830*/  LOP3.LUT R2, R3, 0x38, R16, 0xf8, !PT ;  /* 0x0000003803027812 */ /* 0x000fe200078ef810 */
[----:B-----5:R-:W-:Y:S01]  /*1840*/  IMAD.WIDE R8, R17, 0x40, R102 ;  /* 0x0000004011087825 */ /* 0x020fe200078e0266 */
[----:B------:R-:W-:-:S02]  /*1850*/  SHF.R.U32.HI R3, RZ, 0x3, R3 ;  /* 0x00000003ff037819 */ /* 0x000fc40000011603 */
[----:B------:R-:W-:Y:S01]  /*1860*/  LEA.HI R206, R5, R0, RZ, 0x3 ;  /* 0x0000000005ce7211 */ /* 0x000fe200078f18ff */
[----:B------:R-:W-:Y:S01]  /*1870*/  IMAD.X R15, R103, 0x1, R15, P1 ;  /* 0x00000001670f7824 */ /* 0x000fe200008e060f */
[----:B------:R-:W-:Y:S01]  /*1880*/  LOP3.LUT R3, R2, R3, RZ, 0x3c, !PT ;  /* 0x0000000302037212 */ /* 0x000fe200078e3cff */
[----:B------:R-:W-:Y:S01]  /*1890*/  IMAD R9, R9, c[0x0][0x190], RZ ;  /* 0x0000640009097a24 */ /* 0x000fe200078e02ff */
[----:B------:R-:W-:Y:S01]  /*18a0*/  LEA.HI R7, R25, R217, RZ, 0x6 ;  /* 0x000000d919077211 */ /* 0x000fe200078f30ff */
[----:B------:R-:W-:Y:S01]  /*18b0*/  IMAD R15, R15, c[0x0][0x1a0], RZ ;  /* 0x000068000f0f7a24 */ /* 0x000fe200078e02ff */
[----:B------:R-:W-:Y:S01]  /*18c0*/  LOP3.LUT R2, R206, 0xfffffff8, RZ, 0xc0, !PT ;  /* 0xfffffff8ce027812 */ /* 0x000fe200078ec0ff */
[----:B------:R-:W-:Y:S01]  /*18d0*/  IMAD R9, R8, c[0x0][0x194], R9 ;  /* 0x0000650008097a24 */ /* 0x000fe200078e0209 */
[----:B------:R-:W-:Y:S01]  /*18e0*/  @!P0 MOV R6, R4 ;  /* 0x0000000400068202 */ /* 0x000fe20000000f00 */
[----:B------:R-:W-:Y:S01]  /*18f0*/  IMAD.SHL.U32 R4, R7, 0x8, RZ ;  /* 0x0000000807047824 */ /* 0x000fe200078e00ff */
[----:B------:R-:W-:Y:S01]  /*1900*/  SHF.R.S32.HI R17, RZ, 0x1f, R16 ;  /* 0x0000001fff117819 */ /* 0x000fe20000011410 */
[----:B------:R-:W-:Y:S01]  /*1910*/  IMAD.IADD R205, R0, 0x1, -R2 ;  /* 0x0000000100cd7824 */ /* 0x000fe200078e0a02 */
[----:B------:R-:W-:Y:S01]  /*1920*/  IADD3 R2, P0, R16, R10, RZ ;  /* 0x0000000a10027210 */ /* 0x000fe20007f1e0ff */
[----:B------:R-:W-:Y:S01]  /*1930*/  IMAD R0, R20, c[0x0][0x1b8], RZ ;  /* 0x00006e0014007a24 */ /* 0x000fe200078e02ff */
[----:B------:R-:W-:Y:S01]  /*1940*/  LOP3.LUT R239, R3, 0xfffffe00, R4, 0xf8, !PT ;  /* 0xfffffe0003ef7812 */ /* 0x000fe200078ef804 */
[----:B------:R-:W-:Y:S01]  /*1950*/  IMAD R10, R103, c[0x0][0x198], RZ ;  /* 0x00006600670a7a24 */ /* 0x000fe200078e02ff */
[C---:B------:R-:W-:Y:S01]  /*1960*/  IADD3 R4, P1, R16.reuse, R6, RZ ;  /* 0x0000000610047210 */ /* 0x040fe20007f3e0ff */
[C---:B------:R-:W-:Y:S01]  /*1970*/  IMAD.X R3, R17.reuse, 0x1, R13, P0 ;  /* 0x0000000111037824 */ /* 0x040fe200000e060d */
[----:B------:R-:W-:Y:S01]  /*1980*/  IADD3 R6, P0, R16, R19, RZ ;  /* 0x0000001310067210 */ /* 0x000fe20007f1e0ff */
[C---:B------:R-:W-:Y:S01]  /*1990*/  IMAD R0, R18.reuse, c[0x0][0x1bc], R0 ;  /* 0x00006f0012007a24 */ /* 0x040fe200078e0200 */
[----:B------:R-:W-:Y:S01]  /*19a0*/  IADD3.X R5, R17, R12, RZ, P1, !PT ;  /* 0x0000000c11057210 */ /* 0x000fe20000ffe4ff */
[----:B------:R-:W-:-:S04]  /*19b0*/  IMAD.WIDE.U32 R2, R18, c[0x0][0x1b8], R2 ;  /* 0x00006e0012027a25 */ /* 0x000fc800078e0002 */
[----:B------:R-:W-:Y:S02]  /*19c0*/  IMAD.X R7, R17, 0x1, R21, P0 ;  /* 0x0000000111077824 */ /* 0x000fe400000e0615 */
[----:B------:R-:W-:Y:S02]  /*19d0*/  IMAD.IADD R3, R3, 0x1, R0 ;  /* 0x0000000103037824 */ /* 0x000fe400078e0200 */
[C---:B------:R-:W-:Y:S02]  /*19e0*/  IMAD R0, R102.reuse, c[0x0][0x19c], R10 ;  /* 0x0000670066007a24 */ /* 0x040fe400078e020a */
[----:B------:R-:W-:-:S04]  /*19f0*/  IMAD.WIDE.U32 R6, R102, c[0x0][0x198], R6 ;  /* 0x0000660066067a25 */ /* 0x000fc800078e0006 */
[----:B------:R-:W-:Y:S01]  /*1a00*/  IMAD.WIDE.U32 R4, R8, c[0x0][0x190], R4 ;  /* 0x0000640008047a25 */ /* 0x000fe200078e0004 */
[----:B------:R-:W-:Y:S02]  /*1a10*/  SHF.R.S32.HI R8, RZ, 0x1f, R180 ;  /* 0x0000001fff087819 */ /* 0x000fe400000114b4 */
[----:B------:R-:W-:Y:S01]  /*1a20*/  LEA R13, P3, R6, c[0x0][0x168], 0x1 ;  /* 0x00005a00060d7a11 */ /* 0x000fe200078608ff */
[----:B------:R-:W-:Y:S02]  /*1a30*/  IMAD.IADD R0, R7, 0x1, R0 ;  /* 0x0000000107007824 */ /* 0x000fe400078e0200 */
[C---:B------:R-:W-:Y:S02]  /*1a40*/  IMAD R10, R11.reuse, c[0x0][0x1a4], R15 ;  /* 0x000069000b0a7a24 */ /* 0x040fe400078e020f */
[----:B------:R-:W-:Y:S01]  /*1a50*/  IMAD.WIDE.U32 R2, R11, c[0x0][0x1a0], R2 ;  /* 0x000068000b027a25 */ /* 0x000fe200078e0002 */
[----:B------:R1:W-:Y:S03]  /*1a60*/  STL [R1+0x10], R13 ;  /* 0x0000100d01007387 */ /* 0x0003e60000100800 */
[----:B------:R-:W-:Y:S01]  /*1a70*/  IMAD R7, R8, c[0x0][0x1a8], RZ ;  /* 0x00006a0008077a24 */ /* 0x000fe200078e02ff */
[----:B------:R-:W-:Y:S01]  /*1a80*/  SHF.L.U64.HI R8, R6, 0x1, R0 ;  /* 0x0000000106087819 */ /* 0x000fe20000010200 */
[----:B------:R-:W-:Y:S01]  /*1a90*/  IMAD.IADD R5, R5, 0x1, R9 ;  /* 0x0000000105057824 */ /* 0x000fe200078e0209 */
[----:B------:R-:W-:Y:S01]  /*1aa0*/  IADD3 R0, R3, R10, RZ ;  /* 0x0000000a03007210 */ /* 0x000fe20007ffe0ff */
[C---:B------:R-:W-:Y:S01]  /*1ab0*/  IMAD R7, R180.reuse, c[0x0][0x1ac], R7 ;  /* 0x00006b00b4077a24 */ /* 0x040fe200078e0207 */
[----:B------:R-:W-:Y:S01]  /*1ac0*/  SHF.R.S32.HI R3, RZ, 0x1f, R151 ;  /* 0x0000001fff037819 */ /* 0x000fe20000011497 */
[----:B------:R-:W-:Y:S01]  /*1ad0*/  IMAD.WIDE.U32 R180, R180, c[0x0][0x1a8], R4 ;  /* 0x00006a00b4b47a25 */ /* 0x000fe200078e0004 */
[----:B------:R-:W-:-:S02]  /*1ae0*/  LEA R12, P0, R2, c[0x0][0x170], 0x1 ;  /* 0x00005c00020c7a11 */ /* 0x000fc400078008ff */
[----:B------:R-:W-:Y:S01]  /*1af0*/  SHF.L.U64.HI R6, R2, 0x1, R0 ;  /* 0x0000000102067819 */ /* 0x000fe20000010200 */
[----:B------:R-:W-:Y:S01]  /*1b00*/  IMAD.MOV.U32 R2, RZ, RZ, 0x10 ;  /* 0x00000010ff027424 */ /* 0x000fe200078e00ff */
[----:B------:R-:W-:Y:S01]  /*1b10*/  LEA.HI R4, R3, R151, RZ, 0x8 ;  /* 0x0000009703047211 */ /* 0x000fe200078f40ff */
[----:B------:R-:W-:Y:S01]  /*1b20*/  IMAD.MOV.U32 R0, RZ, RZ, 0x20 ;  /* 0x00000020ff007424 */ /* 0x000fe200078e00ff */
[----:B------:R-:W-:Y:S01]  /*1b30*/  IADD3.X R10, R8, c[0x0][0x16c], RZ, P3, !PT ;  /* 0x00005b00080a7a10 */ /* 0x000fe20001ffe4ff */
[----:B------:R-:W-:Y:S01]  /*1b40*/  IMAD.MOV.U32 R19, RZ, RZ, c[0x0][0x1a0] ;  /* 0x00006800ff137624 */ /* 0x000fe200078e00ff */
[----:B------:R-:W-:Y:S01]  /*1b50*/  IADD3.X R11, R6, c[0x0][0x174], RZ, P0, !PT ;  /* 0x00005d00060b7a10 */ /* 0x000fe200007fe4ff */
[----:B------:R-:W-:Y:S01]  /*1b60*/  IMAD.SHL.U32 R195, R156, 0x10, RZ ;  /* 0x000000109cc37824 */ /* 0x000fe200078e00ff */
[----:B------:R-:W-:Y:S01]  /*1b70*/  SHF.R.S32.HI R4, RZ, 0x8, R4 ;  /* 0x00000008ff047819 */ /* 0x000fe20000011404 */
[----:B------:R1:W-:Y:S01]  /*1b80*/  STL [R1+0xc], R10 ;  /* 0x00000c0a01007387 */ /* 0x0003e20000100800 */
[----:B------:R-:W-:Y:S01]  /*1b90*/  R2P PR, R205, 0x6 ;  /* 0x00000006cd007804 */ /* 0x000fe20000000000 */
[----:B------:R-:W-:Y:S01]  /*1ba0*/  IMAD.SHL.U32 R211, R19, 0x10, RZ ;  /* 0x0000001013d37824 */ /* 0x000fe200078e00ff */
[----:B------:R-:W-:Y:S01]  /*1bb0*/  IMNMX R135, RZ, R4, !PT ;  /* 0x00000004ff877217 */ /* 0x000fe20007800200 */
[----:B------:R1:W-:Y:S01]  /*1bc0*/  STL [R1+0x18], R12 ;  /* 0x0000180c01007387 */ /* 0x0003e20000100800 */
[----:B------:R-:W-:Y:S01]  /*1bd0*/  SHF.L.U32 R3, R198, 0x2, RZ ;  /* 0x00000002c6037819 */ /* 0x000fe200000006ff */
[----:B------:R-:W-:Y:S01]  /*1be0*/  IMAD.IADD R183, R181, 0x1, R7 ;  /* 0x00000001b5b77824 */ /* 0x000fe200078e0207 */
[----:B------:R-:W-:Y:S01]  /*1bf0*/  LEA.HI R9, R25, R217, RZ, 0x5 ;  /* 0x000000d919097211 */ /* 0x000fe200078f28ff */
[----:B------:R1:W-:Y:S01]  /*1c00*/  STL [R1+0x14], R11 ;  /* 0x0000140b01007387 */ /* 0x0003e20000100800 */
[----:B------:R-:W-:Y:S01]  /*1c10*/  SHF.L.U64.HI R210, R19, R26, c[0x0][0x1a4] ;  /* 0x0000690013d27619 */ /* 0x000fe2000001021a */
[----:B------:R-:W-:Y:S01]  /*1c20*/  IMAD R196, R102, R134, R3 ;  /* 0x0000008666c47224 */ /* 0x000fe200078e0203 */
[----:B------:R-:W-:-:S02]  /*1c30*/  LOP3.LUT R5, R9, 0xffffffe0, RZ, 0xc0, !PT ;  /* 0xffffffe009057812 */ /* 0x000fc400078ec0ff */
[----:B------:R-:W-:Y:S02]  /*1c40*/  SHF.R.S32.HI R209, RZ, 0x5, R9 ;  /* 0x00000005ffd17819 */ /* 0x000fe40000011409 */
[----:B------:R-:W-:Y:S01]  /*1c50*/  IADD3 R199, R3, R196, RZ ;  /* 0x000000c403c77210 */ /* 0x000fe20007ffe0ff */
[----:B------:R-:W-:Y:S01]  /*1c60*/  IMAD.IADD R208, R217, 0x1, -R5 ;  /* 0x00000001d9d07824 */ /* 0x000fe200078e0a05 */
[----:B------:R-:W-:Y:S02]  /*1c70*/  SHF.R.S32.HI R200, RZ, 0x1f, R196 ;  /* 0x0000001fffc87819 */ /* 0x000fe400000114c4 */
[----:B------:R-:W-:Y:S02]  /*1c80*/  SHF.R.S32.HI R201, RZ, 0x1f, R199 ;  /* 0x0000001fffc97819 */ /* 0x000fe400000114c7 */
[----:B------:R-:W-:Y:S02]  /*1c90*/  SEL R236, R2, 0xfffffff0, !P1 ;  /* 0xfffffff002ec7807 */ /* 0x000fe40004800000 */
[----:B------:R-:W-:Y:S01]  /*1ca0*/  SEL R237, R0, 0xffffffe0, !P2 ;  /* 0xffffffe000ed7807 */ /* 0x000fe20005000000 */
[----:B------:R-:W-:Y:S01]  /*1cb0*/  @!P4 IMAD.MOV.U32 R23, RZ, RZ, RZ ;  /* 0x000000ffff17c224 */ /* 0x000fe200078e00ff */
[----:B------:R-:W-:-:S13]  /*1cc0*/  ISETP.GT.AND P4, PT, R27, R135, PT ;  /* 0x000000871b00720c */ /* 0x000fda0003f84270 */
[----:B------:R-:W-:Y:S05]  /*1cd0*/  @!P4 BRA `(.L_x_2712) ;  /* 0x0000dea00000c947 */ /* 0x000fea0003800000 */
[--C-:B-1----:R-:W-:Y:S01]  /*1ce0*/  SHF.R.S32.HI R0, RZ, 0x1f, R14.reuse ;  /* 0x0000001fff007819 */ /* 0x102fe2000001140e */
[----:B------:R-:W-:Y:S01]  /*1cf0*/  ULDC.64 UR28, c[0x0][0x1a0] ;  /* 0x00006800001c7ab9 */ /* 0x000fe20000000a00 */
[--C-:B------:R-:W-:Y:S01]  /*1d00*/  SHF.R.S32.HI R2, RZ, 0x1f, R151.reuse ;  /* 0x0000001fff027819 */ /* 0x100fe20000011497 */
[----:B------:R-:W-:Y:S01]  /*1d10*/  USHF.L.U32 UR17, UR29, 0x6, URZ ;  /* 0x000000061d117899 */ /* 0x000fe2000800063f */
[----:B------:R-:W-:Y:S01]  /*1d20*/  IADD3 R6, P1, P0, R14, R102, -R151 ;  /* 0x000000660e067210 */ /* 0x000fe2000783e897 */
[----:B------:R-:W-:Y:S01]  /*1d30*/  IMAD.IADD R23, R23, 0x1, R14 ;  /* 0x0000000117177824 */ /* 0x000fe200078e020e */
[----:B------:R-:W-:Y:S01]  /*1d40*/  USHF.L.U32 UR20, UR29, 0x7, URZ ;  /* 0x000000071d147899 */ /* 0x000fe2000800063f */
[----:B------:R-:W-:Y:S01]  /*1d50*/  IMAD.WIDE.U32 R14, R19, 0x40, RZ ;  /* 0x00000040130e7825 */ /* 0x000fe200078e00ff */
[----:B------:R-:W-:Y:S01]  /*1d60*/  IADD3.X R7, R0, R103, ~R2, P1, P0 ;  /* 0x0000006700077210 */ /* 0x000fe20000fe0c02 */
[----:B------:R-:W-:Y:S01]  /*1d70*/  USHF.L.U32 UR19, UR29, 0x5, URZ ;  /* 0x000000051d137899 */ /* 0x000fe2000800063f */
[----:B------:R-:W-:Y:S01]  /*1d80*/  SHF.L.U32 R111, R134, 0x7, RZ ;  /* 0x00000007866f7819 */ /* 0x000fe200000006ff */
[C---:B------:R-:W-:Y:S01]  /*1d90*/  IMAD R0, R24.reuse, c[0x0][0x280], RZ ;  /* 0x0000a00018007a24 */ /* 0x040fe200078e02ff */
[----:B------:R-:W-:Y:S01]  /*1da0*/  IADD3 R9, R15, UR17, RZ ;  /* 0x000000110f097c10 */ /* 0x000fe2000fffe0ff */
[----:B------:R-:W-:Y:S01]  /*1db0*/  IMAD R8, R24, c[0x0][0x278], RZ ;  /* 0x00009e0018087a24 */ /* 0x000fe200078e02ff */
[----:B------:R-:W-:Y:S01]  /*1dc0*/  UMOV UR16, 0x60 ;  /* 0x0000006000107882 */ /* 0x000fe20000000000 */
[----:B------:R-:W-:Y:S01]  /*1dd0*/  IMAD R0, R22, c[0x0][0x284], R0 ;  /* 0x0000a10016007a24 */ /* 0x000fe200078e0200 */
[----:B------:R-:W-:Y:S01]  /*1de0*/  SHF.L.U64.HI R178, R14, 0x1, R9 ;  /* 0x000000010eb27819 */ /* 0x000fe20000010209 */
[--C-:B------:R-:W-:Y:S01]  /*1df0*/  IMAD.WIDE.U32 R4, R22, c[0x0][0x280], R16.reuse ;  /* 0x0000a00016047a25 */ /* 0x100fe200078e0010 */
[----:B------:R-:W-:Y:S01]  /*1e00*/  UMOV UR15, 0xa0 ;  /* 0x000000a0000f7882 */ /* 0x000fe20000000000 */
[----:B------:R-:W-:Y:S01]  /*1e10*/  IADD3 R138, R102, 0x10, RZ ;  /* 0x00000010668a7810 */ /* 0x000fe20007ffe0ff */
[----:B------:R-:W-:Y:S01]  /*1e20*/  UMOV UR14, 0xc0 ;  /* 0x000000c0000e7882 */ /* 0x000fe20000000000 */
[----:B------:R-:W-:Y:S01]  /*1e30*/  IMAD.WIDE.U32 R2, R22, c[0x0][0x278], R16 ;  /* 0x00009e0016027a25 */ /* 0x000fe200078e0010 */
[----:B------:R-:W-:Y:S01]  /*1e40*/  UMOV UR13, 0xe0 ;  /* 0x000000e0000d7882 */ /* 0x000fe20000000000 */
[----:B------:R-:W-:Y:S01]  /*1e50*/  IADD3 R137, R102, 0x20, RZ ;  /* 0x0000002066897810 */ /* 0x000fe20007ffe0ff */
[----:B------:R-:W-:Y:S01]  /*1e60*/  UMOV UR12, 0x120 ;  /* 0x00000120000c7882 */ /* 0x000fe20000000000 */
[----:B------:R-:W-:Y:S01]  /*1e70*/  IMAD R8, R22, c[0x0][0x27c], R8 ;  /* 0x00009f0016087a24 */ /* 0x000fe200078e0208 */
[----:B------:R-:W-:Y:S01]  /*1e80*/  UMOV UR11, 0x140 ;  /* 0x00000140000b7882 */ /* 0x000fe20000000000 */
[----:B------:R-:W-:Y:S01]  /*1e90*/  IMAD.IADD R5, R5, 0x1, R0 ;  /* 0x0000000105057824 */ /* 0x000fe200078e0200 */
[----:B------:R-:W-:Y:S01]  /*1ea0*/  UMOV UR10, 0x160 ;  /* 0x00000160000a7882 */ /* 0x000fe20000000000 */
[----:B------:R-:W-:Y:S01]  /*1eb0*/  IMAD.SHL.U32 R204, R14, 0x2, RZ ;  /* 0x000000020ecc7824 */ /* 0x000fe200078e00ff */
[----:B------:R-:W-:Y:S01]  /*1ec0*/  UMOV UR9, 0x180 ;  /* 0x0000018000097882 */ /* 0x000fe20000000000 */
[----:B------:R-:W-:Y:S01]  /*1ed0*/  IMAD R0, R7, c[0x0][0x290], RZ ;  /* 0x0000a40007007a24 */ /* 0x000fe200078e02ff */
[----:B------:R-:W-:Y:S01]  /*1ee0*/  UMOV UR8, 0x1a0 ;  /* 0x000001a000087882 */ /* 0x000fe20000000000 */
[----:B------:R-:W-:Y:S01]  /*1ef0*/  IMAD.WIDE.U32 R14, R19, 0x80, RZ ;  /* 0x00000080130e7825 */ /* 0x000fe200078e00ff */
[----:B------:R-:W-:Y:S01]  /*1f00*/  UMOV UR5, 0x1c0 ;  /* 0x000001c000057882 */ /* 0x000fe20000000000 */
[----:B------:R-:W-:Y:S01]  /*1f10*/  IADD3 R136, R102, 0x30, RZ ;  /* 0x0000003066887810 */ /* 0x000fe20007ffe0ff */
[----:B------:R-:W-:Y:S01]  /*1f20*/  UMOV UR4, 0x1e0 ;  /* 0x000001e000047882 */ /* 0x000fe20000000000 */
[----:B------:R-:W-:Y:S01]  /*1f30*/  IMAD.IADD R3, R3, 0x1, R8 ;  /* 0x0000000103037824 */ /* 0x000fe200078e0208 */
[----:B------:R-:W-:Y:S01]  /*1f40*/  UIMAD UR39, UR16, UR29, URZ ;  /* 0x0000001d102772a4 */ /* 0x000fe2000f8e023f */
[----:B------:R-:W-:Y:S01]  /*1f50*/  IMAD R7, R7, c[0x0][0x288], RZ ;  /* 0x0000a20007077a24 */ /* 0x000fe200078e02ff */
[----:B------:R-:W-:Y:S01]  /*1f60*/  UIMAD UR38, UR15, UR29, URZ ;  /* 0x0000001d0f2672a4 */ /* 0x000fe2000f8e023f */
[C---:B------:R-:W-:Y:S01]  /*1f70*/  IMAD R8, R6.reuse, c[0x0][0x294], R0 ;  /* 0x0000a50006087a24 */ /* 0x040fe200078e0200 */
[----:B------:R-:W-:Y:S01]  /*1f80*/  IADD3 R0, R15, UR20, RZ ;  /* 0x000000140f007c10 */ /* 0x000fe2000fffe0ff */
[----:B------:R-:W-:Y:S01]  /*1f90*/  IMAD.WIDE.U32 R4, R6, c[0x0][0x290], R4 ;  /* 0x0000a40006047a25 */ /* 0x000fe200078e0004 */
[----:B------:R-:W-:Y:S01]  /*1fa0*/  UIMAD UR37, UR14, UR29, URZ ;  /* 0x0000001d0e2572a4 */ /* 0x000fe2000f8e023f */
[----:B------:R-:W-:Y:S01]  /*1fb0*/  IADD3 R150, R102, 0x40, RZ ;  /* 0x0000004066967810 */ /* 0x000fe20007ffe0ff */
[----:B------:R-:W-:Y:S01]  /*1fc0*/  UIMAD UR36, UR13, UR29, URZ ;  /* 0x0000001d0d2472a4 */ /* 0x000fe2000f8e023f */
[----:B------:R-:W-:Y:S01]  /*1fd0*/  IMAD R7, R6, c[0x0][0x28c], R7 ;  /* 0x0000a30006077a24 */ /* 0x000fe200078e0207 */
[----:B------:R-:W-:Y:S01]  /*1fe0*/  SHF.L.U64.HI R177, R14, 0x1, R0 ;  /* 0x000000010eb17819 */ /* 0x000fe20000010200 */
[----:B------:R-:W-:Y:S01]  /*1ff0*/  IMAD.WIDE.U32 R2, R6, c[0x0][0x288], R2 ;  /* 0x0000a20006027a25 */ /* 0x000fe200078e0002 */
[----:B------:R-:W-:Y:S01]  /*2000*/  UIMAD UR35, UR12, UR29, URZ ;  /* 0x0000001d0c2372a4 */ /* 0x000fe2000f8e023f */
[----:B------:R-:W-:Y:S01]  /*2010*/  IADD3 R149, R102, 0x50, RZ ;  /* 0x0000005066957810 */ /* 0x000fe20007ffe0ff */
[----:B------:R-:W-:Y:S01]  /*2020*/  UIMAD UR34, UR11, UR29, URZ ;  /* 0x0000001d0b2272a4 */ /* 0x000fe2000f8e023f */
[----:B------:R-:W-:Y:S01]  /*2030*/  IMAD.IADD R5, R5, 0x1, R8 ;  /* 0x0000000105057824 */ /* 0x000fe200078e0208 */
[----:B------:R-:W-:Y:S01]  /*2040*/  IADD3 R3, R3, R7, RZ ;  /* 0x0000000703037210 */ /* 0x000fe20007ffe0ff */
[----:B------:R-:W-:Y:S01]  /*2050*/  IMAD R0, R20, c[0x0][0x298], RZ ;  /* 0x0000a60014007a24 */ /* 0x000fe200078e02ff */
[----:B------:R-:W-:Y:S01]  /*2060*/  UIMAD UR33, UR10, UR29, URZ ;  /* 0x0000001d0a2172a4 */ /* 0x000fe2000f8e023f */
[----:B------:R-:W-:Y:S01]  /*2070*/  IMAD.WIDE.U32 R8, R19, 0x20, RZ ;  /* 0x0000002013087825 */ /* 0x000fe200078e00ff */
[----:B------:R-:W-:Y:S01]  /*2080*/  UIMAD UR32, UR9, UR29, URZ ;  /* 0x0000001d092072a4 */ /* 0x000fe2000f8e023f */
[----:B------:R-:W-:Y:S01]  /*2090*/  IADD3 R148, R102, 0x60, RZ ;  /* 0x0000006066947810 */ /* 0x000fe20007ffe0ff */
[----:B------:R-:W-:Y:S01]  /*20a0*/  UIMAD UR31, UR8, UR29, URZ ;  /* 0x0000001d081f72a4 */ /* 0x000fe2000f8e023f */
[----:B------:R-:W-:Y:S01]  /*20b0*/  IMAD R6, R20, c[0x0][0x2a0], RZ ;  /* 0x0000a80014067a24 */ /* 0x000fe200078e02ff */
[----:B------:R-:W-:Y:S01]  /*20c0*/  UIMAD UR30, UR5, UR29, URZ ;  /* 0x0000001d051e72a4 */ /* 0x000fe2000f8e023f */
[C---:B------:R-:W-:Y:S01]  /*20d0*/  IMAD R86, R18.reuse, c[0x0][0x29c], R0 ;  /* 0x0000a70012567a24 */ /* 0x040fe200078e0200 */
[----:B------:R-:W-:Y:S01]  /*20e0*/  IADD3 R0, R9, UR19, RZ ;  /* 0x0000001309007c10 */ /* 0x000fe2000fffe0ff */
[----:B------:R-:W-:Y:S01]  /*20f0*/  IMAD.WIDE.U32 R2, R18, c[0x0][0x298], R2 ;  /* 0x0000a60012027a25 */ /* 0x000fe200078e0002 */
[----:B------:R-:W-:Y:S01]  /*2100*/  ULDC UR18, c[0x0][0x294] ;  /* 0x0000a50000127ab9 */ /* 0x000fe20000000800 */
[----:B------:R-:W-:Y:S01]  /*2110*/  IADD3 R147, R102, 0x70, RZ ;  /* 0x0000007066937810 */ /* 0x000fe20007ffe0ff */
[----:B------:R-:W-:Y:S01]  /*2120*/  UIMAD.WIDE.U32 UR58, UR16, UR28, URZ ;  /* 0x0000001c103a72a5 */ /* 0x000fe2000f8e003f */
[----:B------:R-:W-:Y:S01]  /*2130*/  IMAD R6, R18, c[0x0][0x2a4], R6 ;  /* 0x0000a90012067a24 */ /* 0x000fe200078e0206 */
[----:B------:R-:W-:Y:S01]  /*2140*/  SHF.L.U64.HI R176, R8, 0x1, R0 ;  /* 0x0000000108b07819 */ /* 0x000fe20000010200 */
[----:B------:R-:W-:Y:S01]  /*2150*/  IMAD.WIDE.U32 R4, R18, c[0x0][0x2a0], R4 ;  /* 0x0000a80012047a25 */ /* 0x000fe200078e0004 */
[----:B------:R-:W-:Y:S01]  /*2160*/  LEA R87, P0, R2, c[0x0][0x268], 0x1 ;  /* 0x00009a0002577a11 */ /* 0x000fe200078008ff */
[----:B------:R-:W-:Y:S01]  /*2170*/  UIMAD.WIDE.U32 UR56, UR15, UR28, URZ ;  /* 0x0000001c0f3872a5 */ /* 0x000fe2000f8e003f */
[----:B------:R-:W-:Y:S01]  /*2180*/  IADD3 R146, R102, 0x80, RZ ;  /* 0x0000008066927810 */ /* 0x000fe20007ffe0ff */
[----:B------:R-:W-:Y:S01]  /*2190*/  IMAD.IADD R86, R3, 0x1, R86 ;  /* 0x0000000103567824 */ /* 0x000fe200078e0256 */
[----:B------:R-:W-:Y:S01]  /*21a0*/  LEA R101, P1, R4, c[0x0][0x270], 0x1 ;  /* 0x00009c0004657a11 */ /* 0x000fe200078208ff */
[----:B------:R-:W-:Y:S01]  /*21b0*/  IMAD.IADD R0, R5, 0x1, R6 ;  /* 0x0000000105007824 */ /* 0x000fe200078e0206 */
[----:B------:R-:W-:Y:S01]  /*21c0*/  UIMAD.WIDE.U32 UR54, UR14, UR28, URZ ;  /* 0x0000001c0e3672a5 */ /* 0x000fe2000f8e003f */
[----:B------:R-:W-:Y:S01]  /*21d0*/  IMAD.MOV.U32 R189, RZ, RZ, 0x5 ;  /* 0x00000005ffbd7424 */ /* 0x000fe200078e00ff */
[----:B------:R-:W-:Y:S01]  /*21e0*/  LEA.HI.X R86, R2, c[0x0][0x26c], R86, 0x1, P0 ;  /* 0x00009b0002567a11 */ /* 0x000fe200000f0c56 */
[----:B------:R-:W-:Y:S01]  /*21f0*/  IMAD.MOV.U32 R190, RZ, RZ, 0x6 ;  /* 0x00000006ffbe7424 */ /* 0x000fe200078e00ff */
[----:B------:R-:W-:Y:S01]  /*2200*/  LEA.HI.X R100, R4, c[0x0][0x274], R0, 0x1, P1 ;  /* 0x00009d0004647a11 */ /* 0x000fe200008f0c00 */
[----:B------:R-:W-:Y:S01]  /*2210*/  IMAD.MOV.U32 R191, RZ, RZ, 0x7 ;  /* 0x00000007ffbf7424 */ /* 0x000fe200078e00ff */
[----:B------:R-:W-:Y:S01]  /*2220*/  MOV R2, c[0x0][0x290] ;  /* 0x0000a40000027a02 */ /* 0x000fe20000000f00 */
[----:B------:R-:W-:Y:S01]  /*2230*/  IMAD.MOV.U32 R3, RZ, RZ, c[0x0][0x288] ;  /* 0x0000a200ff037624 */ /* 0x000fe200078e00ff */
[----:B------:R-:W-:Y:S01]  /*2240*/  UIMAD.WIDE.U32 UR52, UR13, UR28, URZ ;  /* 0x0000001c0d3472a5 */ /* 0x000fe2000f8e003f */
[----:B------:R-:W-:Y:S01]  /*2250*/  IMAD R0, R134, R23, RZ ;  /* 0x0000001786007224 */ /* 0x000fe200078e02ff */
[----:B------:R-:W-:Y:S01]  /*2260*/  SHF.L.U64.HI R4, R2, R189, c[0x0][0x294] ;  /* 0x0000a50002047619 */ /* 0x000fe200000102bd */
[----:B------:R-:W-:Y:S01]  /*2270*/  IMAD.SHL.U32 R202, R8, 0x2, RZ ;  /* 0x0000000208ca7824 */ /* 0x000fe200078e00ff */
[CC--:B------:R-:W-:Y:S01]  /*2280*/  SHF.L.U64.HI R5, R2.reuse, R190.reuse, c[0x0][0x294] ;  /* 0x0000a50002057619 */ /* 0x0c0fe200000102be */
[----:B------:R-:W-:Y:S01]  /*2290*/  IMAD.MOV.U32 R85, RZ, RZ, R10 ;  /* 0x000000ffff557224 */ /* 0x000fe200078e000a */
[C---:B------:R-:W-:Y:S01]  /*22a0*/  SHF.L.U64.HI R6, R2.reuse, R191, c[0x0][0x294] ;  /* 0x0000a50002067619 */ /* 0x040fe200000102bf */
[----:B------:R-:W-:Y:S01]  /*22b0*/  IMAD.MOV.U32 R94, RZ, RZ, R11 ;  /* 0x000000ffff5e7224 */ /* 0x000fe200078e000b */
[C---:B------:R-:W-:Y:S01]  /*22c0*/  SHF.L.U64.HI R189, R3.reuse, R189, c[0x0][0x28c] ;  /* 0x0000a30003bd7619 */ /* 0x040fe200000102bd */
[C---:B------:R-:W-:Y:S01]  /*22d0*/  IMAD.WIDE.U32 R246, R2.reuse, 0x60, RZ ;  /* 0x0000006002f67825 */ /* 0x040fe200078e00ff */
[C---:B------:R-:W-:Y:S01]  /*22e0*/  SHF.L.U64.HI R190, R3.reuse, R190, c[0x0][0x28c] ;  /* 0x0000a30003be7619 */ /* 0x040fe200000102be */
[----:B------:R-:W-:Y:S01]  /*22f0*/  UIMAD.WIDE.U32 UR50, UR12, UR28, URZ ;  /* 0x0000001c0c3272a5 */ /* 0x000fe2000f8e003f */
[C---:B------:R-:W-:Y:S01]  /*2300*/  SHF.L.U64.HI R191, R3.reuse, R191, c[0x0][0x28c] ;  /* 0x0000a30003bf7619 */ /* 0x040fe200000102bf */
[C---:B------:R-:W-:Y:S01]  /*2310*/  IMAD.WIDE.U32 R242, R2.reuse, 0xa0, RZ ;  /* 0x000000a002f27825 */ /* 0x040fe200078e00ff */
[CC--:B------:R-:W-:Y:S01]  /*2320*/  SHF.L.U64.HI R7, R2.reuse, R26.reuse, c[0x0][0x294] ;  /* 0x0000a50002077619 */ /* 0x0c0fe2000001021a */
[----:B------:R-:W-:Y:S01]  /*2330*/  UIMAD.WIDE.U32 UR48, UR11, UR28, URZ ;  /* 0x0000001c0b3072a5 */ /* 0x000fe2000f8e003f */
[C---:B------:R-:W-:Y:S01]  /*2340*/  SHF.L.U64.HI R188, R3.reuse, R26, c[0x0][0x28c] ;  /* 0x0000a30003bc7619 */ /* 0x040fe2000001021a */
[----:B------:R-:W-:Y:S01]  /*2350*/  IMAD.WIDE.U32 R240, R2, 0xc0, RZ ;  /* 0x000000c002f07825 */ /* 0x000fe200078e00ff */
[----:B------:R-:W-:Y:S01]  /*2360*/  SHF.L.U32 R186, R3, 0x6, RZ ;  /* 0x0000000603ba7819 */ /* 0x000fe200000006ff */
[----:B------:R-:W-:Y:S01]  /*2370*/  UIMAD.WIDE.U32 UR46, UR10, UR28, URZ ;  /* 0x0000001c0a2e72a5 */ /* 0x000fe2000f8e003f */
[----:B------:R-:W-:Y:S01]  /*2380*/  IADD3 R145, R102, 0x90, RZ ;  /* 0x0000009066917810 */ /* 0x000fe20007ffe0ff */
[----:B------:R-:W-:Y:S01]  /*2390*/  IMAD.WIDE.U32 R234, R2, 0xe0, RZ ;  /* 0x000000e002ea7825 */ /* 0x000fe200078e00ff */
[----:B------:R-:W-:Y:S01]  /*23a0*/  UIMAD.WIDE.U32 UR44, UR9, UR28, URZ ;  /* 0x0000001c092c72a5 */ /* 0x000fe2000f8e003f */
[----:B------:R-:W-:Y:S01]  /*23b0*/  IADD3 R144, R102, 0xa0, RZ ;  /* 0x000000a066907810 */ /* 0x000fe20007ffe0ff */
[----:B------:R-:W-:Y:S01]  /*23c0*/  UIMAD.WIDE.U32 UR42, UR8, UR28, URZ ;  /* 0x0000001c082a72a5 */ /* 0x000fe2000f8e003f */
[----:B------:R-:W-:Y:S01]  /*23d0*/  IMAD.WIDE.U32 R232, R2, 0x120, RZ ;  /* 0x0000012002e87825 */ /* 0x000fe200078e00ff */
[----:B------:R-:W-:Y:S01]  /*23e0*/  UIMAD.WIDE.U32 UR40, UR5, UR28, URZ ;  /* 0x0000001c052872a5 */ /* 0x000fe2000f8e003f */
[----:B------:R-:W-:Y:S01]  /*23f0*/  IADD3 R143, R102, 0xb0, RZ ;  /* 0x000000b0668f7810 */ /* 0x000fe20007ffe0ff */
[----:B------:R-:W-:Y:S01]  /*2400*/  UIMAD.WIDE.U32 UR60, UR4, UR28, URZ ;  /* 0x0000001c043c72a5 */ /* 0x000fe2000f8e003f */
[----:B------:R-:W-:Y:S01]  /*2410*/  IMAD.WIDE.U32 R230, R2, 0x140, RZ ;  /* 0x0000014002e67825 */ /* 0x000fe200078e00ff */
[----:B------:R-:W-:Y:S01]  /*2420*/  UIMAD UR29, UR4, UR29, URZ ;  /* 0x0000001d041d72a4 */ /* 0x000fe2000f8e023f */
[----:B------:R-:W-:Y:S01]  /*2430*/  IADD3 R142, R102, 0xc0, RZ ;  /* 0x000000c0668e7810 */ /* 0x000fe20007ffe0ff */
[----:B------:R-:W-:Y:S01]  /*2440*/  ULDC UR17, c[0x0][0x19c] ;  /* 0x0000670000117ab9 */ /* 0x000fe20000000800 */
[----:B------:R-:W-:Y:S01]  /*2450*/  IMAD.WIDE.U32 R228, R2, 0x160, RZ ;  /* 0x0000016002e47825 */ /* 0x000fe200078e00ff */
[----:B------:R-:W-:Y:S01]  /*2460*/  UIMAD UR16, UR16, UR18, URZ ;  /* 0x00000012101072a4 */ /* 0x000fe2000f8e023f */
[----:B------:R-:W-:Y:S01]  /*2470*/  IADD3 R141, R102, 0xd0, RZ ;  /* 0x000000d0668d7810 */ /* 0x000fe20007ffe0ff */
        /* <DEDUP_REMOVED lines=17> */
[C---:B------:R-:W-:Y:S01]  /*2590*/  IMAD.SHL.U32 R8, R2.reuse, 0x20, RZ ;  /* 0x0000002002087824 */ /* 0x040fe200078e00ff */
[----:B------:R-:W-:Y:S01]  /*25a0*/  UIMAD UR4, UR4, UR18, URZ ;  /* 0x00000012040472a4 */ /* 0x000fe2000f8e023f */
[C---:B------:R-:W-:Y:S01]  /*25b0*/  IMAD.SHL.U32 R9, R2.reuse, 0x40, RZ ;  /* 0x0000004002097824 */ /* 0x040fe200078e00ff */
[----:B------:R-:W-:Y:S01]  /*25c0*/  USHF.L.U32 UR19, UR17, 0x6, URZ ;  /* 0x0000000611137899 */ /* 0x000fe2000800063f */
[----:B------:R-:W-:Y:S01]  /*25d0*/  IMAD.SHL.U32 R10, R2, 0x80, RZ ;  /* 0x00000080020a7824 */ /* 0x000fe200078e00ff */
[----:B------:R-:W-:Y:S01]  /*25e0*/  SHF.L.U64.HI R164, R8, 0x1, R4 ;  /* 0x0000000108a47819 */ /* 0x000fe20000010204 */
[----:B------:R-:W-:Y:S01]  /*25f0*/  IMAD.SHL.U32 R11, R2, 0x10, RZ ;  /* 0x00000010020b7824 */ /* 0x000fe200078e00ff */
[-C--:B------:R-:W-:Y:S01]  /*2600*/  IADD3 R2, P1, R196, R0.reuse, RZ ;  /* 0x00000000c4027210 */ /* 0x080fe20007f3e0ff */
[C---:B------:R-:W-:Y:S01]  /*2610*/  IMAD.SHL.U32 R185, R3.reuse, 0x20, RZ ;  /* 0x0000002003b97824 */ /* 0x040fe200078e00ff */
[----:B------:R-:W-:Y:S01]  /*2620*/  USHF.L.U32 UR18, UR17, 0x7, URZ ;  /* 0x0000000711127899 */ /* 0x000fe2000800063f */
[C---:B------:R-:W-:Y:S01]  /*2630*/  IMAD.SHL.U32 R187, R3.reuse, 0x80, RZ ;  /* 0x0000008003bb7824 */ /* 0x040fe200078e00ff */
[----:B------:R-:W-:Y:S01]  /*2640*/  USHF.L.U32 UR17, UR17, 0x5, URZ ;  /* 0x0000000511117899 */ /* 0x000fe2000800063f */
[----:B------:R-:W-:Y:S01]  /*2650*/  IMAD.SHL.U32 R184, R3, 0x10, RZ ;  /* 0x0000001003b87824 */ /* 0x000fe200078e00ff */
[----:B------:R-:W-:Y:S01]  /*2660*/  SHF.R.S32.HI R3, RZ, 0x1f, R0 ;  /* 0x0000001fff037819 */ /* 0x000fe20000011400 */
[C---:B------:R-:W-:Y:S01]  /*2670*/  IMAD.WIDE.U32 R160, R156.reuse, 0x40, RZ ;  /* 0x000000409ca07825 */ /* 0x040fe200078e00ff */
[----:B------:R-:W-:Y:S01]  /*2680*/  IADD3 R0, P0, R199, R0, RZ ;  /* 0x00000000c7007210 */ /* 0x000fe20007f1e0ff */
[----:B------:R-:W-:Y:S01]  /*2690*/  ULDC UR28, c[0x0][0x28c] ;  /* 0x0000a300001c7ab9 */ /* 0x000fe20000000800 */
[----:B------:R-:W-:Y:S01]  /*26a0*/  IADD3 R168, R235, UR13, RZ ;  /* 0x0000000deba87c10 */ /* 0x000fe2000fffe0ff */
[----:B------:R-:W-:Y:S01]  /*26b0*/  IMAD.WIDE.U32 R158, R156, 0x80, RZ ;  /* 0x000000809c9e7825 */ /* 0x000fe200078e00ff */
[----:B------:R-:W-:Y:S01]  /*26c0*/  IADD3 R193, R161, UR19, RZ ;  /* 0x00000013a1c17c10 */ /* 0x000fe2000fffe0ff */
[----:B------:R-:W-:Y:S01]  /*26d0*/  ULDC UR27, c[0x0][0x28c] ;  /* 0x0000a300001b7ab9 */ /* 0x000fe20000000800 */
[----:B------:R-:W-:Y:S01]  /*26e0*/  IADD3 R169, R233, UR12, RZ ;  /* 0x0000000ce9a97c10 */ /* 0x000fe2000fffe0ff */
[--C-:B------:R-:W-:Y:S01]  /*26f0*/  IMAD.X R4, R201, 0x1, R3.reuse, P0 ;  /* 0x00000001c9047824 */ /* 0x100fe200000e0603 */
[----:B------:R-:W-:Y:S01]  /*2700*/  IADD3 R194, R159, UR18, RZ ;  /* 0x000000129fc27c10 */ /* 0x000fe2000fffe0ff */
[----:B------:R-:W-:Y:S01]  /*2710*/  IMAD.X R3, R200, 0x1, R3, P1 ;  /* 0x00000001c8037824 */ /* 0x000fe200008e0603 */
[----:B------:R-:W-:Y:S01]  /*2720*/  IADD3 R170, R231, UR11, RZ ;  /* 0x0000000be7aa7c10 */ /* 0x000fe2000fffe0ff */
[----:B------:R-:W-:Y:S01]  /*2730*/  IMAD.WIDE.U32 R156, R156, 0x20, RZ ;  /* 0x000000209c9c7825 */ /* 0x000fe200078e00ff */
[----:B------:R-:W-:Y:S01]  /*2740*/  SHF.L.U64.HI R4, R0, 0x1, R4 ;  /* 0x0000000100047819 */ /* 0x000fe20000010204 */
[----:B------:R-:W-:Y:S01]  /*2750*/  ULDC UR26, c[0x0][0x28c] ;  /* 0x0000a300001a7ab9 */ /* 0x000fe20000000800 */
[C---:B------:R-:W-:Y:S01]  /*2760*/  SHF.L.U64.HI R3, R2.reuse, 0x1, R3 ;  /* 0x0000000102037819 */ /* 0x040fe20000010203 */
[----:B------:R-:W-:Y:S01]  /*2770*/  IMAD.SHL.U32 R2, R2, 0x2, RZ ;  /* 0x0000000202027824 */ /* 0x000fe200078e00ff */
[----:B------:R-:W-:Y:S01]  /*2780*/  SHF.L.U32 R0, R0, 0x1, RZ ;  /* 0x0000000100007819 */ /* 0x000fe200000006ff */
[C---:B------:R-:W-:Y:S01]  /*2790*/  IMAD.SHL.U32 R118, R134.reuse, 0x10, RZ ;  /* 0x0000001086767824 */ /* 0x040fe200078e00ff */
[----:B------:R-:W-:Y:S01]  /*27a0*/  IADD3 R192, R157, UR17, RZ ;  /* 0x000000119dc07c10 */ /* 0x000fe2000fffe0ff */
[----:B------:R-:W-:Y:S01]  /*27b0*/  IMAD.SHL.U32 R117, R134, 0x20, RZ ;  /* 0x0000002086757824 */ /* 0x000fe200078e00ff */
[----:B------:R-:W-:Y:S01]  /*27c0*/  IADD3 R98, P3, R0, c[0x0][0x2b0], RZ ;  /* 0x0000ac0000627a10 */ /* 0x000fe20007f7e0ff */
[----:B------:R-:W-:Y:S01]  /*27d0*/  IMAD R116, R134, 0x30, RZ ;  /* 0x0000003086747824 */ /* 0x000fe200078e02ff */
[----:B------:R-:W-:Y:S01]  /*27e0*/  IADD3 R99, P2, R0, c[0x0][0x2a8], RZ ;  /* 0x0000aa0000637a10 */ /* 0x000fe20007f5e0ff */
[----:B------:R-:W-:Y:S01]  /*27f0*/  IMAD.SHL.U32 R115, R134, 0x40, RZ ;  /* 0x0000004086737824 */ /* 0x000fe200078e00ff */
[----:B------:R-:W-:Y:S01]  /*2800*/  IADD3 R18, P1, R2, c[0x0][0x2b0], RZ ;  /* 0x0000ac0002127a10 */ /* 0x000fe20007f3e0ff */
[----:B------:R-:W-:Y:S01]  /*2810*/  IMAD R114, R134, 0x50, RZ ;  /* 0x0000005086727824 */ /* 0x000fe200078e02ff */
[----:B------:R-:W-:Y:S01]  /*2820*/  IADD3 R35, P0, R2, c[0x0][0x2a8], RZ ;  /* 0x0000aa0002237a10 */ /* 0x000fe20007f1e0ff */
        /* <DEDUP_REMOVED lines=18> */
[----:B------:R-:W-:Y:S01]  /*2950*/  IMAD.MOV.U32 R207, RZ, RZ, c[0x0][0x290] ;  /* 0x0000a400ffcf7624 */ /* 0x000fe200078e00ff */
[----:B------:R-:W-:Y:S01]  /*2960*/  SHF.R.S32.HI R129, RZ, 0x1f, R114 ;  /* 0x0000001fff817819 */ /* 0x000fe20000011472 */
[----:B------:R-:W-:Y:S01]  /*2970*/  IMAD.SHL.U32 R203, R14, 0x2, RZ ;  /* 0x000000020ecb7824 */ /* 0x000fe200078e00ff */
[----:B------:R-:W-:Y:S01]  /*2980*/  SHF.R.S32.HI R128, RZ, 0x1f, R113 ;  /* 0x0000001fff807819 */ /* 0x000fe20000011471 */
[----:B------:R-:W-:Y:S01]  /*2990*/  IMAD.MOV.U32 R95, RZ, RZ, R12 ;  /* 0x000000ffff5f7224 */ /* 0x000fe200078e000c */
[----:B------:R-:W-:Y:S01]  /*29a0*/  SHF.R.S32.HI R127, RZ, 0x1f, R112 ;  /* 0x0000001fff7f7819 */ /* 0x000fe20000011470 */
[----:B------:R-:W-:Y:S01]  /*29b0*/  IMAD.MOV.U32 R84, RZ, RZ, R13 ;  /* 0x000000ffff547224 */ /* 0x000fe200078e000d */
[----:B------:R-:W-:Y:S01]  /*29c0*/  SHF.R.S32.HI R126, RZ, 0x1f, R111 ;  /* 0x0000001fff7e7819 */ /* 0x000fe2000001146f */
[----:B------:R-:W-:Y:S01]  /*29d0*/  IMAD.MOV.U32 R20, RZ, RZ, R27 ;  /* 0x000000ffff147224 */ /* 0x000fe200078e001b */
[----:B------:R-:W-:Y:S01]  /*29e0*/  SHF.R.S32.HI R125, RZ, 0x1f, R110 ;  /* 0x0000001fff7d7819 */ /* 0x000fe2000001146e */
[----:B------:R-:W-:Y:S01]  /*29f0*/  IMAD.SHL.U32 R215, R8, 0x2, RZ ;  /* 0x0000000208d77824 */ /* 0x000fe200078e00ff */
[----:B------:R-:W-:Y:S01]  /*2a00*/  SHF.R.S32.HI R124, RZ, 0x1f, R109 ;  /* 0x0000001fff7c7819 */ /* 0x000fe2000001146d */
[----:B------:R-:W-:Y:S01]  /*2a10*/  IMAD.SHL.U32 R214, R9, 0x2, RZ ;  /* 0x0000000209d67824 */ /* 0x000fe200078e00ff */
[----:B------:R-:W-:Y:S01]  /*2a20*/  SHF.R.S32.HI R123, RZ, 0x1f, R108 ;  /* 0x0000001fff7b7819 */ /* 0x000fe2000001146c */
[C---:B------:R-:W-:Y:S01]  /*2a30*/  IMAD.SHL.U32 R213, R10.reuse, 0x2, RZ ;  /* 0x000000020ad57824 */ /* 0x040fe200078e00ff */
        /* <DEDUP_REMOVED lines=8> */
[----:B------:R-:W-:Y:S01]  /*2ac0*/  SHF.L.U64.HI R163, R9, 0x1, R5 ;  /* 0x0000000109a37819 */ /* 0x000fe20000010205 */
[----:B------:R-:W-:Y:S01]  /*2ad0*/  ULDC UR23, c[0x0][0x28c] ;  /* 0x0000a30000177ab9 */ /* 0x000fe20000000800 */
[----:B------:R-:W-:Y:S01]  /*2ae0*/  SHF.L.U64.HI R162, R10, 0x1, R6 ;  /* 0x000000010aa27819 */ /* 0x000fe20000010206 */
[----:B------:R-:W-:Y:S01]  /*2af0*/  ULDC UR22, c[0x0][0x28c] ;  /* 0x0000a30000167ab9 */ /* 0x000fe20000000800 */
[----:B------:R-:W-:Y:S01]  /*2b00*/  SHF.L.U64.HI R155, R11, 0x1, R7 ;  /* 0x000000010b9b7819 */ /* 0x000fe20000010207 */
[----:B------:R-:W-:Y:S01]  /*2b10*/  ULDC UR21, c[0x0][0x28c] ;  /* 0x0000a30000157ab9 */ /* 0x000fe20000000800 */
[C---:B------:R-:W-:Y:S01]  /*2b20*/  IADD3.X R96, R4.reuse, c[0x0][0x2b4], RZ, P3, !PT ;  /* 0x0000ad0004607a10 */ /* 0x040fe20001ffe4ff */
[----:B------:R-:W-:Y:S01]  /*2b30*/  ULDC UR20, c[0x0][0x28c] ;  /* 0x0000a30000147ab9 */ /* 0x000fe20000000800 */
[----:B------:R-:W-:Y:S01]  /*2b40*/  IADD3.X R97, R4, c[0x0][0x2ac], RZ, P2, !PT ;  /* 0x0000ab0004617a10 */ /* 0x000fe200017fe4ff */
[----:B------:R-:W-:Y:S01]  /*2b50*/  ULDC UR19, c[0x0][0x28c] ;  /* 0x0000a30000137ab9 */ /* 0x000fe20000000800 */
[C---:B------:R-:W-:Y:S01]  /*2b60*/  IADD3.X R15, R3.reuse, c[0x0][0x2b4], RZ, P1, !PT ;  /* 0x0000ad00030f7a10 */ /* 0x040fe20000ffe4ff */
[----:B------:R-:W-:Y:S01]  /*2b70*/  ULDC UR18, c[0x0][0x28c] ;  /* 0x0000a30000127ab9 */ /* 0x000fe20000000800 */
[----:B------:R-:W-:Y:S01]  /*2b80*/  IADD3.X R34, R3, c[0x0][0x2ac], RZ, P0, !PT ;  /* 0x0000ab0003227a10 */ /* 0x000fe200007fe4ff */
[----:B------:R-:W-:Y:S01]  /*2b90*/  ULDC UR17, c[0x0][0x28c] ;  /* 0x0000a30000117ab9 */ /* 0x000fe20000000800 */
[----:B------:R-:W-:Y:S01]  /*2ba0*/  IMAD.U32 R152, RZ, RZ, UR60 ;  /* 0x0000003cff987e24 */ /* 0x000fe2000f8e00ff */
[----:B------:R-:W-:Y:S01]  /*2bb0*/  ULDC UR16, c[0x0][0x28c] ;  /* 0x0000a30000107ab9 */ /* 0x000fe20000000800 */
[----:B------:R-:W-:Y:S01]  /*2bc0*/  IMAD.U32 R153, RZ, RZ, UR61 ;  /* 0x0000003dff997e24 */ /* 0x000fe2000f8e00ff */
[----:B------:R-:W-:Y:S01]  /*2bd0*/  ULDC UR15, c[0x0][0x28c] ;  /* 0x0000a300000f7ab9 */ /* 0x000fe20000000800 */
[----:B------:R-:W-:Y:S01]  /*2be0*/  IADD3 R175, R221, UR4, RZ ;  /* 0x00000004ddaf7c10 */ /* 0x000fe2000fffe0ff */
[----:B------:R-:W-:-:S02]  /*2bf0*/  ULDC UR14, c[0x0][0x28c] ;  /* 0x0000a300000e7ab9 */ /* 0x000fc40000000800 */
[----:B------:R-:W-:Y:S02]  /*2c00*/  ULDC UR13, c[0x0][0x28c] ;  /* 0x0000a300000d7ab9 */ /* 0x000fe40000000800 */
[----:B------:R-:W-:Y:S02]  /*2c10*/  ULDC UR12, c[0x0][0x28c] ;  /* 0x0000a300000c7ab9 */ /* 0x000fe40000000800 */
[----:B------:R-:W-:Y:S02]  /*2c20*/  ULDC UR11, c[0x0][0x28c] ;  /* 0x0000a300000b7ab9 */ /* 0x000fe40000000800 */
[----:B------:R-:W-:Y:S02]  /*2c30*/  ULDC UR10, c[0x0][0x28c] ;  /* 0x0000a300000a7ab9 */ /* 0x000fe40000000800 */
[----:B------:R-:W-:Y:S02]  /*2c40*/  ULDC UR9, c[0x0][0x28c] ;  /* 0x0000a30000097ab9 */ /* 0x000fe40000000800 */
[----:B------:R-:W-:-:S02]  /*2c50*/  ULDC UR8, c[0x0][0x28c] ;  /* 0x0000a30000087ab9 */ /* 0x000fc40000000800 */
[----:B------:R-:W-:Y:S02]  /*2c60*/  ULDC UR5, c[0x0][0x28c] ;  /* 0x0000a30000057ab9 */ /* 0x000fe40000000800 */
[----:B------:R-:W-:Y:S02]  /*2c70*/  ULDC UR4, c[0x0][0x230] ;  /* 0x00008c0000047ab9 */ /* 0x000fe40000000800 */
        /* <DEDUP_REMOVED lines=31> */
[----:B------:R-:W-:Y:S02]  /*2e70*/  UIADD3 UR30, UR41, UR30, URZ ;  /* 0x0000001e291e7290 */ /* 0x000fe4000fffe03f */
[----:B------:R-:W-:Y:S02]  /*2e80*/  UIADD3 UR61, UR61, UR29, URZ ;  /* 0x0000001d3d3d7290 */ /* 0x000fe4000fffe03f */
[----:B------:R-:W-:-:S02]  /*2e90*/  ULDC.U8 UR60, c[0x0][0x313] ;  /* 0x0000c4c0003c7ab9 */ /* 0x000fc40000000000 */
.L_x_2814:
[----:B------:R-:W-:Y:S01]  /*2ea0*/  LOP3.LUT R238, R238, 0xfffffffe, RZ, 0xc0, !PT ;  /* 0xfffffffeeeee7812 */ /* 0x000fe200078ec0ff */
[----:B------:R-:W-:Y:S02]  /*2eb0*/  IMAD.SHL.U32 R21, R20, 0x100, RZ ;  /* 0x0000010014157824 */ /* 0x000fe400078e00ff */
[----:B------:R-:W-:Y:S01]  /*2ec0*/  IMAD.U32 R2, RZ, RZ, UR8 ;  /* 0x00000008ff027e24 */ /* 0x000fe2000f8e00ff */
[----:B------:R-:W1:Y:S01]  /*2ed0*/  R2UR UR8, R152 ;  /* 0x00000000980873c2 */ /* 0x000e6200000e0000 */
[----:B------:R-:W-:Y:S01]  /*2ee0*/  IMAD.U32 R3, RZ, RZ, UR9 ;  /* 0x00000009ff037e24 */ /* 0x000fe2000f8e00ff */
[----:B------:R-:W-:Y:S05]  /*2ef0*/  IADD3 R19, R21, -0x100, RZ ;  /* 0xffffff0015137810 */ /* 0x000fea0007ffe0ff */
[--C-:B------:R-:W-:Y:S01]  /*2f00*/  IMAD.IADD R4, R154, 0x1, -R19.reuse ;  /* 0x000000019a047824 */ /* 0x100fe200078e0a13 */
[----:B------:R3:W4:Y:S01]  /*2f10*/  R2UR UR9, R153 ;  /* 0x00000000990973c2 */ /* 0x00072200000e0000 */
[----:B------:R-:W-:Y:S03]  /*2f20*/  IMAD.IADD R0, R151, 0x1, -R19 ;  /* 0x0000000197007824 */ /* 0x000fe600078e0a13 */
[-C--:B------:R-:W-:Y:S02]  /*2f30*/  ISETP.GE.AND P0, PT, R138, R4.reuse, PT ;  /* 0x000000048a00720c */ /* 0x080fe40003f06270 */
        /* <DEDUP_REMOVED lines=8> */
[----:B------:R-:W-:Y:S01]  /*2fc0*/  @P4 LEA R12, P1, R211, R95, 0x1 ;  /* 0x0000005fd30c4211 */ /* 0x000fe200078208ff */
[----:B----4-:R4:W2:Y:S01]  /*2fd0*/  R2UR UR9, R3 ;  /* 0x00000000030973c2 */ /* 0x0108a200000e0000 */
[----:B------:R-:W-:Y:S01]  /*2fe0*/  P2R R5, PR, RZ, 0x8 ;  /* 0x00000008ff057803 */ /* 0x000fe20000000000 */
[----:B------:R-:W-:Y:S01]  /*2ff0*/  @P4 IMAD.X R23, R100, 0x1, R155, P0 ;  /* 0x0000000164174824 */ /* 0x000fe200000e069b */
[----:B------:R-:W-:Y:S02]  /*3000*/  @P6 IADD3 R10, P0, R101, R215, RZ ;  /* 0x000000d7650a6210 */ /* 0x000fe40007f1e0ff */
[----:B------:R-:W-:Y:S02]  /*3010*/  @P4 LEA.HI.X R13, R211, R94, R210, 0x1, P1 ;  /* 0x0000005ed30d4211 */ /* 0x000fe400008f0cd2 */
[-C--:B------:R-:W-:Y:S01]  /*3020*/  @P6 IADD3 R8, P1, R202, R95.reuse, RZ ;  /* 0x0000005fca086210 */ /* 0x080fe20007f3e0ff */
        /* <DEDUP_REMOVED lines=8> */
[----:B--2---:R-:W-:Y:S02]  /*30b0*/  @P3 IADD3.X R27, R94, UR39, RZ, P0, !PT ;  /* 0x000000275e1b3c10 */ /* 0x004fe400087fe4ff */
[C---:B------:R-:W-:Y:S02]  /*30c0*/  @P5 IADD3 R24, P0, R101.reuse, R214, RZ ;  /* 0x000000d665185210 */ /* 0x040fe40007f1e0ff */
[----:B------:R-:W-:Y:S01]  /*30d0*/  LOP3.LUT R238, R238, 0xffffffbf, RZ, 0xc0, !PT ;  /* 0xffffffbfeeee7812 */ /* 0x000fe200078ec0ff */
[----:B----4-:R-:W-:Y:S01]  /*30e0*/  IMAD.MOV.U32 R3, RZ, RZ, R100 ;  /* 0x000000ffff037224 */ /* 0x010fe200078e0064 */
[----:B------:R-:W-:Y:S01]  /*30f0*/  P2R R14, PR, RZ, 0x4 ;  /* 0x00000004ff0e7803 */ /* 0x000fe20000000000 */
[----:B------:R-:W-:Y:S01]  /*3100*/  @P5 IMAD.X R25, R100, 0x1, R163, P0 ;  /* 0x0000000164195824 */ /* 0x000fe200000e06a3 */
[----:B------:R-:W-:Y:S02]  /*3110*/  @P5 IADD3 R36, P0, R204, R95, RZ ;  /* 0x0000005fcc245210 */ /* 0x000fe40007f1e0ff */
        /* <DEDUP_REMOVED lines=84> */
[C---:B------:R-:W-:Y:S02]  /*3660*/  ISETP.GE.AND P0, PT, R139.reuse, R4, PT ;  /* 0x000000048b00720c */ /* 0x040fe40003f06270 */
[C---:B------:R-:W-:Y:S02]  /*3670*/  LOP3.LUT P2, RZ, R238.reuse, 0x40, RZ, 0xc0, !PT ;  /* 0x00000040eeff7812 */ /* 0x040fe4000784c0ff */
[----:B------:R-:W-:Y:S02]  /*3680*/  ISETP.GE.AND P1, PT, R139, R0, !P0 ;  /* 0x000000008b00720c */ /* 0x000fe40004726270 */
[----:B------:R-:W-:Y:S11]  /*3690*/  LOP3.LUT R238, R238, 0xfffffeff, RZ, 0xc0, !PT ;  /* 0xfffffeffeeee7812 */ /* 0x000ff600078ec0ff */
[----:B------:R-:W-:Y:S02]  /*36a0*/  @P1 IADD3 R78, P0, R101, R220, RZ ;  /* 0x000000dc654e1210 */ /* 0x000fe40007f1e0ff */
[----:B------:R-:W-:Y:S03]  /*36b0*/  @P1 LOP3.LUT R238, R238, 0x100, RZ, 0xfc, !PT ;  /* 0x00000100eeee1812 */ /* 0x000fe600078efcff */
[----:B------:R-:W-:Y:S01]  /*36c0*/  @P1 IMAD.X R79, R100, 0x1, R175, P0 ;  /* 0x00000001644f1824 */ /* 0x000fe200000e06af */
[----:B-1----:R-:W-:Y:S01]  /*36d0*/  @P1 IADD3 R82, P0, R95, UR8, RZ ;  /* 0x000000085f521c10 */ /* 0x002fe2000ff1e0ff */
[----:B------:R1:W2:Y:S03]  /*36e0*/  R2UR UR8, R2 ;  /* 0x00000000020873c2 */ /* 0x0002a600000e0000 */
[----:B------:R-:W-:Y:S01]  /*36f0*/  @P1 IADD3.X R83, R94, UR61, RZ, P0, !PT ;  /* 0x0000003d5e531c10 */ /* 0x000fe200087fe4ff */
[----:B-1----:R-:W-:Y:S05]  /*3700*/  IMAD.MOV.U32 R2, RZ, RZ, R101 ;  /* 0x000000ffff027224 */ /* 0x002fea00078e0065 */
        /* <DEDUP_REMOVED lines=8> */
[----:B------:R1:W4:Y:S01]  /*3790*/  @P1 LDG.E.128 R40, [R2.64] ;  /* 0x0000000602281981 */ /* 0x000322000c1e1d00 */
[C---:B------:R-:W-:Y:S04]  /*37a0*/  LOP3.LUT P0, RZ, R238.reuse, 0x20, RZ, 0xc0, !PT ;  /* 0x00000020eeff7812 */ /* 0x040fe8000780c0ff */
[----:B------:R-:W-:Y:S02]  /*37b0*/  P2R R91, PR, RZ, 0x1 ;  /* 0x00000001ff5b7803 */ /* 0x000fe40000000000 */
[C---:B------:R-:W-:Y:S04]  /*37c0*/  LOP3.LUT P0, RZ, R238.reuse, 0x10, RZ, 0xc0, !PT ;  /* 0x00000010eeff7812 */ /* 0x040fe8000780c0ff */
[----:B------:R-:W-:Y:S02]  /*37d0*/  P2R R90, PR, RZ, 0x1 ;  /* 0x00000001ff5a7803 */ /* 0x000fe40000000000 */
[C---:B------:R-:W-:Y:S04]  /*37e0*/  LOP3.LUT P0, RZ, R238.reuse, 0x8, RZ, 0xc0, !PT ;  /* 0x00000008eeff7812 */ /* 0x040fe8000780c0ff */
[----:B------:R-:W-:Y:S02]  /*37f0*/  P2R R89, PR, RZ, 0x1 ;  /* 0x00000001ff597803 */ /* 0x000fe40000000000 */
[C---:B------:R-:W-:Y:S04]  /*3800*/  LOP3.LUT P0, RZ, R238.reuse, 0x4, RZ, 0xc0, !PT ;  /* 0x00000004eeff7812 */ /* 0x040fe8000780c0ff */
[----:B------:R-:W-:Y:S01]  /*3810*/  P2R R88, PR, RZ, 0x1 ;  /* 0x00000001ff587803 */ /* 0x000fe20000000000 */
[----:B-1----:R-:W-:Y:S01]  /*3820*/  @P1 IMAD.MOV.U32 R2, RZ, RZ, R95 ;  /* 0x000000ffff021224 */ /* 0x002fe200078e005f */
[C---:B------:R-:W-:Y:S01]  /*3830*/  LOP3.LUT P0, RZ, R238.reuse, 0x2, RZ, 0xc0, !PT ;  /* 0x00000002eeff7812 */ /* 0x040fe2000780c0ff */
[----:B------:R-:W-:Y:S03]  /*3840*/  @P1 IMAD.MOV.U32 R3, RZ, RZ, R94 ;  /* 0x000000ffff031224 */ /* 0x000fe600078e005e */
[----:B------:R-:W-:Y:S02]  /*3850*/  P2R R0, PR, RZ, 0x1 ;  /* 0x00000001ff007803 */ /* 0x000fe40000000000 */
[----:B------:R-:W-:Y:S01]  /*3860*/  LOP3.LUT P0, RZ, R238, 0x200, RZ, 0xc0, !PT ;  /* 0x00000200eeff7812 */ /* 0x000fe2000780c0ff */
[----:B----4-:R-:W-:Y:S04]  /*3870*/  @P1 STG.E.128 [R2.64], R40 ;  /* 0x0000002802001986 */ /* 0x010fe8000c101d06 */
[----:B------:R-:W4:Y:S04]  /*3880*/  @P4 LDG.E.128 R28, [R22.64] ;  /* 0x00000006161c4981 */ /* 0x000f28000c1e1d00 */
[----:B----4-:R1:W-:Y:S04]  /*3890*/  @P4 STG.E.128 [R12.64], R28 ;  /* 0x0000001c0c004986 */ /* 0x0103e8000c101d06 */
[----:B-1----:R-:W4:Y:S04]  /*38a0*/  @P3 LDG.E.128 R28, [R10.64] ;  /* 0x000000060a1c3981 */ /* 0x002f28000c1e1d00 */
[----:B----4-:R-:W-:Y:S01]  /*38b0*/  @P3 STG.E.128 [R8.64], R28 ;  /* 0x0000001c08003986 */ /* 0x010fe2000c101d06 */
[----:B------:R-:W-:Y:S11]  /*38c0*/  ISETP.NE.AND P3, PT, R5, RZ, PT ;  /* 0x000000ff0500720c */ /* 0x000ff60003f65270 */
[----:B------:R-:W-:Y:S02]  /*38d0*/  @!UPT UIADD3 URZ, URZ, URZ, URZ ;  /* 0x0000003f3f3ff290 */ /* 0x000fe4000fffe03f */
[----:B------:R-:W4:Y:S04]  /*38e0*/  @P3 LDG.E.128 R4, [R6.64] ;  /* 0x0000000606043981 */ /* 0x000f28000c1e1d00 */
[----:B----4-:R1:W-:Y:S04]  /*38f0*/  @P3 STG.E.128 [R26.64], R4 ;  /* 0x000000041a003986 */ /* 0x0103e8000c101d06 */
[----:B-1----:R-:W4:Y:S04]  /*3900*/  @P2 LDG.E.128 R4, [R24.64] ;  /* 0x0000000618042981 */ /* 0x002f28000c1e1d00 */
[----:B----4-:R1:W-:Y:S01]  /*3910*/  @P2 STG.E.128 [R36.64], R4 ;  /* 0x0000000424002986 */ /* 0x0103e2000c101d06 */
[----:B------:R-:W-:Y:S11]  /*3920*/  ISETP.NE.AND P2, PT, R14, RZ, PT ;  /* 0x000000ff0e00720c */ /* 0x000ff60003f45270 */
[----:B------:R-:W-:Y:S02]  /*3930*/  @!UPT UIADD3 URZ, URZ, URZ, URZ ;  /* 0x0000003f3f3ff290 */ /* 0x000fe4000fffe03f */
[----:B------:R-:W4:Y:S04]  /*3940*/  @P2 LDG.E.128 R24, [R32.64] ;  /* 0x0000000620182981 */ /* 0x000f28000c1e1d00 */
[----:B----4-:R-:W-:Y:S04]  /*3950*/  @P2 STG.E.128 [R44.64], R24 ;  /* 0x000000182c002986 */ /* 0x010fe8000c101d06 */
[----:B------:R-:W4:Y:S04]  /*3960*/  @P5 LDG.E.128 R40, [R38.64] ;  /* 0x0000000626285981 */ /* 0x000f28000c1e1d00 */
[----:B----4-:R-:W-:Y:S04]  /*3970*/  @P5 STG.E.128 [R48.64], R40 ;  /* 0x0000002830005986 */ /* 0x010fe8000c101d06 */
[----:B-1----:R-:W4:Y:S04]  /*3980*/  @P6 LDG.E.128 R36, [R46.64] ;  /* 0x000000062e246981 */ /* 0x002f28000c1e1d00 */
[----:B----4-:R-:W-:Y:S04]  /*3990*/  @P6 STG.E.128 [R52.64], R36 ;  /* 0x0000002434006986 */ /* 0x010fe8000c101d06 */
[----:B------:R-:W4:Y:S04]  /*39a0*/  @P0 LDG.E.128 R4, [R50.64] ;  /* 0x0000000632040981 */ /* 0x000f28000c1e1d00 */
[----:B----4-:R1:W-:Y:S01]  /*39b0*/  @P0 STG.E.128 [R56.64], R4 ;  /* 0x0000000438000986 */ /* 0x0103e2000c101d06 */
[----:B------:R-:W-:Y:S11]  /*39c0*/  ISETP.NE.AND P0, PT, R0, RZ, PT ;  /* 0x000000ff0000720c */ /* 0x000ff60003f05270 */
[----:B------:R-:W-:Y:S02]  /*39d0*/  @!UPT UIADD3 URZ, URZ, URZ, URZ ;  /* 0x0000003f3f3ff290 */ /* 0x000fe4000fffe03f */
[----:B-1----:R-:W4:Y:S04]  /*39e0*/  @P0 LDG.E.128 R4, [R54.64] ;  /* 0x0000000636040981 */ /* 0x002f28000c1e1d00 */
[----:B----4-:R1:W-:Y:S01]  /*39f0*/  @P0 STG.E.128 [R60.64], R4 ;  /* 0x000000043c000986 */ /* 0x0103e2000c101d06 */
[----:B------:R-:W-:Y:S11]  /*3a00*/  ISETP.NE.AND P0, PT, R88, RZ, PT ;  /* 0x000000ff5800720c */ /* 0x000ff60003f05270 */
[----:B------:R-:W-:Y:S02]  /*3a10*/  @!UPT UIADD3 URZ, URZ, URZ, URZ ;  /* 0x0000003f3f3ff290 */ /* 0x000fe4000fffe03f */
[----:B------:R-:W4:Y:S04]  /*3a20*/  @P0 LDG.E.128 R28, [R58.64] ;  /* 0x000000063a1c0981 */ /* 0x000f28000c1e1d00 */
[----:B----4-:R-:W-:Y:S01]  /*3a30*/  @P0 STG.E.128 [R64.64], R28 ;  /* 0x0000001c40000986 */ /* 0x010fe2000c101d06 */
        /* <DEDUP_REMOVED lines=10> */
[----:B-1----:R-:W4:Y:S04]  /*3ae0*/  @P0 LDG.E.128 R4, [R70.64] ;  /* 0x0000000646040981 */ /* 0x002f28000c1e1d00 */
[----:B----4-:R1:W-:Y:S01]  /*3af0*/  @P0 STG.E.128 [R76.64], R4 ;  /* 0x000000044c000986 */ /* 0x0103e2000c101d06 */
        /* <DEDUP_REMOVED lines=8> */
[----:B------:R-:W-:Y:S11]  /*3b80*/  ISETP.NE.AND P0, PT, RZ, UR4, PT ;  /* 0x00000004ff007c0c */ /* 0x000ff6000bf05270 */
[----:B------:R-:W-:Y:S02]  /*3b90*/  @!UPT UIADD3 URZ, URZ, URZ, URZ ;  /* 0x0000003f3f3ff290 */ /* 0x000fe4000fffe03f */
[----:B--23--:R-:W-:-:S05]  /*3ba0*/  @!P0 BRA `(.L_x_2713) ;  /* 0x0000ac8000008947 */ /* 0x00cfca0003800000 */
[----:B------:R-:W-:Y:S11]  /*3bb0*/  ISETP.NE.AND P0, PT, RZ, UR60, PT ;  /* 0x0000003cff007c0c */ /* 0x000ff6000bf05270 */
[----:B------:R-:W-:Y:S02]  /*3bc0*/  @!UPT UIADD3 URZ, URZ, URZ, URZ ;  /* 0x0000003f3f3ff290 */ /* 0x000fe4000fffe03f */
[----:B------:R-:W-:-:S05]  /*3bd0*/  @!P0 BRA `(.L_x_2714) ;  /* 0x0000454000008947 */ /* 0x000fca0003800000 */
[----:B------:R-:W-:Y:S01]  /*3be0*/  BSSY B0, `(.L_x_2715) ;  /* 0x000003b000007945 */ /* 0x000fe20003800000 */
[----:B------:R-:W-:-:S05]  /*3bf0*/  @!P1 BRA `(.L_x_2716) ;  /* 0x0000039000009947 */ /* 0x000fca0003800000 */
[----:B------:R-:W-:Y:S02]  /*3c00*/  MOV R2, R87 ;  /* 0x0000005700027202 */ /* 0x000fe40000000f00 */
[----:B------:R-:W-:Y:S02]  /*3c10*/  MOV R3, R86 ;  /* 0x0000005600037202 */ /* 0x000fe40000000f00 */
[----:B------:R-:W-:Y:S03]  /*3c20*/  ISETP.GE.AND P0, PT, R16, UR4, PT ;  /* 0x0000000410007c0c */ /* 0x000fe6000bf06270 */
[----:B------:R1:W2:Y:S10]  /*3c30*/  LDG.E.128 R8, [R2.64] ;  /* 0x0000000602087981 */ /* 0x0002b4000c1e1d00 */
[----:B-1----:R-:W-:Y:S02]  /*3c40*/  @!P0 MOV R2, R35 ;  /* 0x0000002300028202 */ /* 0x002fe40000000f00 */
[----:B------:R-:W-:Y:S05]  /*3c50*/  @!P0 MOV R3, R34 ;  /* 0x0000002200038202 */ /* 0x000fea0000000f00 */
[----:B------:R1:W3:Y:S02]  /*3c60*/  @!P0 LDG.E.64 R22, [R2.64] ;  /* 0x0000000602168981 */ /* 0x0002e4000c1e1b00 */
[----:B-1----:R-:W-:Y:S02]  /*3c70*/  @!P0 MOV R2, R18 ;  /* 0x0000001200028202 */ /* 0x002fe40000000f00 */
[----:B------:R-:W-:Y:S05]  /*3c80*/  @!P0 MOV R3, R15 ;  /* 0x0000000f00038202 */ /* 0x000fea0000000f00 */
[----:B------:R-:W4:Y:S02]  /*3c90*/  @!P0 LDG.E.64 R4, [R2.64] ;  /* 0x0000000602048981 */ /* 0x000f24000c1e1b00 */
[--C-:B----4-:R-:W-:Y:S01]  /*3ca0*/  @!P0 HADD2.F32 R3, -RZ, R4.reuse.H0_H0 ;  /* 0x20000004ff038230 */ /* 0x110fe20000004100 */
[----:B--2---:R-:W-:Y:S01]  /*3cb0*/  @!P0 MOV R0, R8 ;  /* 0x0000000800008202 */ /* 0x004fe20000000f00 */
[----:B------:R-:W-:Y:S01]  /*3cc0*/  @!P0 HADD2.F32 R7, -RZ, R4.H1_H1 ;  /* 0x30000004ff078230 */ /* 0x000fe20000004100 */
[----:B------:R-:W-:Y:S01]  /*3cd0*/  @!P0 IMAD.MOV.U32 R4, RZ, RZ, R9 ;  /* 0x000000ffff048224 */ /* 0x000fe200078e0009 */
[----:B---3--:R-:W-:Y:S02]  /*3ce0*/  @!P0 HADD2.F32 R14, -RZ, R22.H0_H0 ;  /* 0x20000016ff0e8230 */ /* 0x008fe40000004100 */
[--C-:B------:R-:W-:Y:S02]  /*3cf0*/  @!P0 HADD2.F32 R2, -RZ, R0.reuse.H0_H0 ;  /* 0x20000000ff028230 */ /* 0x100fe40000004100 */
[----:B------:R-:W-:Y:S02]  /*3d00*/  @!P0 HADD2.F32 R6, -RZ, R0.H1_H1 ;  /* 0x30000000ff068230 */ /* 0x000fe40000004100 */
[--C-:B------:R-:W-:Y:S01]  /*3d10*/  @!P0 HADD2.F32 R24, -RZ, R23.reuse.H0_H0 ;  /* 0x20000017ff188230 */ /* 0x100fe20000004100 */
[-C--:B------:R-:W-:Y:S01]  /*3d20*/  @!P0 FMUL.FTZ R0, R2, R3.reuse ;  /* 0x0000000302008220 */ /* 0x080fe20000410000 */
[----:B------:R-:W-:Y:S01]  /*3d30*/  @!P0 HADD2.F32 R26, -RZ, R23.H1_H1 ;  /* 0x30000017ff1a8230 */ /* 0x000fe20000004100 */
[C---:B------:R-:W-:Y:S01]  /*3d40*/  @!P0 FMUL.FTZ R23, R6.reuse, R3 ;  /* 0x0000000306178220 */ /* 0x040fe20000410000 */
[----:B------:R-:W-:Y:S01]  /*3d50*/  @!P0 MOV R3, R10 ;  /* 0x0000000a00038202 */ /* 0x000fe20000000f00 */
[-C--:B------:R-:W-:Y:S01]  /*3d60*/  @!P0 FFMA.FTZ R0, R6, R14.reuse, R0 ;  /* 0x0000000e06008223 */ /* 0x080fe20000010000 */
[--C-:B------:R-:W-:Y:S01]  /*3d70*/  @!P0 HADD2.F32 R6, -RZ, R4.reuse.H0_H0 ;  /* 0x20000004ff068230 */ /* 0x100fe20000004100 */
[----:B------:R-:W-:Y:S01]  /*3d80*/  @!P0 FFMA.FTZ R28, R2, R14, -R23 ;  /* 0x0000000e021c8223 */ /* 0x000fe20000010817 */
[----:B------:R-:W-:Y:S01]  /*3d90*/  @!P0 HADD2.F32 R14, -RZ, R4.H1_H1 ;  /* 0x30000004ff0e8230 */ /* 0x000fe20000004100 */
[----:B------:R-:W-:Y:S01]  /*3da0*/  @!P0 MOV R2, R11 ;  /* 0x0000000b00028202 */ /* 0x000fe20000000f00 */
[----:B------:R-:W-:Y:S02]  /*3db0*/  @!P0 HADD2.F32 R23, -RZ, R3.H1_H1 ;  /* 0x30000003ff178230 */ /* 0x000fe40000004100 */
[----:B------:R-:W-:Y:S01]  /*3dc0*/  @!P0 HADD2.F32 R13, -RZ, R5.H0_H0 ;  /* 0x20000005ff0d8230 */ /* 0x000fe20000004100 */
[----:B------:R-:W-:Y:S01]  /*3dd0*/  @!P0 F2FP.PACK_AB R0, R0, R28 ;  /* 0x0000001c0000823e */ /* 0x000fe200000000ff */
[----:B------:R-:W-:Y:S02]  /*3de0*/  @!P0 HADD2.F32 R22, -RZ, R22.H1_H1 ;  /* 0x30000016ff168230 */ /* 0x000fe40000004100 */
[----:B------:R-:W-:Y:S01]  /*3df0*/  @!P0 HADD2.F32 R4, -RZ, R3.H0_H0 ;  /* 0x20000003ff048230 */ /* 0x000fe20000004100 */
[-C--:B------:R-:W-:Y:S01]  /*3e00*/  @!P0 FMUL.FTZ R3, R14, R7.reuse ;  /* 0x000000070e038220 */ /* 0x080fe20000410000 */
[--C-:B------:R-:W-:Y:S01]  /*3e10*/  @!P0 HADD2.F32 R25, -RZ, R2.reuse.H1_H1 ;  /* 0x30000002ff198230 */ /* 0x100fe20000004100 */
[----:B------:R-:W-:Y:S01]  /*3e20*/  @!P0 MOV R8, R0 ;  /* 0x0000000000088202 */ /* 0x000fe20000000f00 */
[----:B------:R-:W-:Y:S01]  /*3e30*/  @!P0 HADD2.F32 R12, -RZ, R5.H1_H1 ;  /* 0x30000005ff0c8230 */ /* 0x000fe20000004100 */
[C---:B------:R-:W-:Y:S01]  /*3e40*/  @!P0 FFMA.FTZ R27, R6.reuse, R22, -R3 ;  /* 0x00000016061b8223 */ /* 0x040fe20000010803 */
[----:B------:R-:W-:Y:S01]  /*3e50*/  @!P0 HADD2.F32 R5, -RZ, R2.H0_H0 ;  /* 0x20000002ff058230 */ /* 0x000fe20000004100 */
[----:B------:R-:W-:Y:S02]  /*3e60*/  @!P0 FMUL.FTZ R2, R6, R7 ;  /* 0x0000000706028220 */ /* 0x000fe40000410000 */
[-C--:B------:R-:W-:Y:S02]  /*3e70*/  @!P0 FMUL.FTZ R7, R23, R13.reuse ;  /* 0x0000000d17078220 */ /* 0x080fe40000410000 */
[C---:B------:R-:W-:Y:S02]  /*3e80*/  @!P0 FMUL.FTZ R3, R4.reuse, R13 ;  /* 0x0000000d04038220 */ /* 0x040fe40000410000 */
[----:B------:R-:W-:Y:S02]  /*3e90*/  @!P0 FMUL.FTZ R6, R25, R12 ;  /* 0x0000000c19068220 */ /* 0x000fe40000410000 */
[----:B------:R-:W-:Y:S02]  /*3ea0*/  @!P0 FFMA.FTZ R7, R4, R24, -R7 ;  /* 0x0000001804078223 */ /* 0x000fe40000010807 */
[----:B------:R-:W-:Y:S02]  /*3eb0*/  @!P0 FFMA.FTZ R2, R14, R22, R2 ;  /* 0x000000160e028223 */ /* 0x000fe40000010002 */
[----:B------:R-:W-:Y:S02]  /*3ec0*/  @!P0 FMUL.FTZ R4, R5, R12 ;  /* 0x0000000c05048220 */ /* 0x000fe40000410000 */
[----:B------:R-:W-:Y:S01]  /*3ed0*/  @!P0 FFMA.FTZ R3, R23, R24, R3 ;  /* 0x0000001817038223 */ /* 0x000fe20000010003 */
[----:B------:R-:W-:Y:S01]  /*3ee0*/  @!P0 F2FP.PACK_AB R2, R2, R27 ;  /* 0x0000001b0202823e */ /* 0x000fe200000000ff */
[-C--:B------:R-:W-:Y:S02]  /*3ef0*/  @!P0 FFMA.FTZ R6, R5, R26.reuse, -R6 ;  /* 0x0000001a05068223 */ /* 0x080fe40000010806 */
[----:B------:R-:W-:Y:S01]  /*3f00*/  @!P0 FFMA.FTZ R4, R25, R26, R4 ;  /* 0x0000001a19048223 */ /* 0x000fe20000010004 */
[----:B------:R-:W-:Y:S01]  /*3f10*/  @!P0 F2FP.PACK_AB R3, R3, R7 ;  /* 0x000000070303823e */ /* 0x000fe200000000ff */
[----:B------:R-:W-:Y:S01]  /*3f20*/  @!P0 IMAD.MOV.U32 R9, RZ, RZ, R2 ;  /* 0x000000ffff098224 */ /* 0x000fe200078e0002 */
[----:B------:R-:W-:Y:S02]  /*3f30*/  MOV R2, R84 ;  /* 0x0000005400027202 */ /* 0x000fe40000000f00 */
[----:B------:R-:W-:Y:S02]  /*3f40*/  @!P0 F2FP.PACK_AB R4, R4, R6 ;  /* 0x000000060404823e */ /* 0x000fe400000000ff */
[----:B------:R-:W-:Y:S02]  /*3f50*/  @!P0 MOV R10, R3 ;  /* 0x00000003000a8202 */ /* 0x000fe40000000f00 */
[----:B------:R-:W-:Y:S02]  /*3f60*/  @!P0 MOV R11, R4 ;  /* 0x00000004000b8202 */ /* 0x000fe40000000f00 */
[----:B------:R-:W-:Y:S05]  /*3f70*/  MOV R3, R85 ;  /* 0x0000005500037202 */ /* 0x000fea0000000f00 */
[----:B------:R1:W-:Y:S02]  /*3f80*/  STG.E.128 [R2.64], R8 ;  /* 0x0000000802007986 */ /* 0x0003e4000c101d06 */
.L_x_2716:
[----:B------:R-:W-:Y:S05]  /*3f90*/  BSYNC B0 ;  /* 0x0000000000007941 */ /* 0x000fea0003800000 */
.L_x_2715:
[----:B------:R-:W-:Y:S01]  /*3fa0*/  BSSY B0, `(.L_x_2717) ;  /* 0x000003e000007945 */ /* 0x000fe20003800000 */
[----:B------:R-:W-:-:S05]  /*3fb0*/  @!P4 BRA `(.L_x_2718) ;  /* 0x000003c00000c947 */ /* 0x000fca0003800000 */
[C---:B-1----:R-:W-:Y:S04]  /*3fc0*/  LEA R8, P0, R184.reuse, R87, 0x1 ;  /* 0x00000057b8087211 */ /* 0x042fe800078008ff */
[----:B------:R-:W-:Y:S02]  /*3fd0*/  LEA.HI.X R9, R184, R86, R188, 0x1, P0 ;  /* 0x00000056b8097211 */ /* 0x000fe400000f0cbc */
[C---:B------:R-:W-:Y:S04]  /*3fe0*/  LEA R28, P0, R195.reuse, R84, 0x1 ;  /* 0x00000054c31c7211 */ /* 0x040fe800078008ff */
[----:B------:R-:W-:Y:S01]  /*3ff0*/  LEA.HI.X R29, R195, R85, R197, 0x1, P0 ;  /* 0x00000055c31d7211 */ /* 0x000fe200000f0cc5 */
[----:B------:R-:W2:Y:S01]  /*4000*/  LDG.E.128 R8, [R8.64] ;  /* 0x0000000608087981 */ /* 0x000ea2000c1e1d00 */
[----:B------:R-:W-:Y:S11]  /*4010*/  ISETP.GE.AND P0, PT, R16, UR4, PT ;  /* 0x0000000410007c0c */ /* 0x000ff6000bf06270 */
[----:B------:R-:W-:Y:S02]  /*4020*/  @!UPT UIADD3 URZ, URZ, URZ, URZ ;  /* 0x0000003f3f3ff290 */ /* 0x000fe4000fffe03f */
[C---:B------:R-:W-:Y:S02]  /*4030*/  @!P0 SHF.L.U32 R2, R118.reuse, 0x1, RZ ;  /* 0x0000000176028819 */ /* 0x040fe400000006ff */
[----:B------:R-:W-:Y:S02]  /*4040*/  @!P0 SHF.L.U64.HI R0, R118, 0x1, R133 ;  /* 0x0000000176008819 */ /* 0x000fe40000010285 */
[----:B------:R-:W-:Y:S04]  /*4050*/  @!P0 IADD3 R4, P1, R2, R35, RZ ;  /* 0x0000002302048210 */ /* 0x000fe80007f3e0ff */
[----:B------:R-:W-:Y:S02]  /*4060*/  @!P0 IADD3.X R5, R0, R34, RZ, P1, !PT ;  /* 0x0000002200058210 */ /* 0x000fe40000ffe4ff */
[----:B------:R-:W-:Y:S03]  /*4070*/  @!P0 IADD3 R2, P1, R2, R18, RZ ;  /* 0x0000001202028210 */ /* 0x000fe60007f3e0ff */
[----:B------:R1:W3:Y:S02]  /*4080*/  @!P0 LDG.E.64 R22, [R4.64] ;  /* 0x0000000604168981 */ /* 0x0002e4000c1e1b00 */
[----:B------:R-:W-:Y:S05]  /*4090*/  @!P0 IMAD.X R3, R0, 0x1, R15, P1 ;  /* 0x0000000100038824 */ /* 0x000fea00008e060f */
[----:B-1----:R-:W4:Y:S02]  /*40a0*/  @!P0 LDG.E.64 R4, [R2.64] ;  /* 0x0000000602048981 */ /* 0x002f24000c1e1b00 */
[--C-:B----4-:R-:W-:Y:S01]  /*40b0*/  @!P0 HADD2.F32 R3, -RZ, R4.reuse.H0_H0 ;  /* 0x20000004ff038230 */ /* 0x110fe20000004100 */
[----:B--2---:R-:W-:Y:S01]  /*40c0*/  @!P0 MOV R0, R8 ;  /* 0x0000000800008202 */ /* 0x004fe20000000f00 */
[----:B------:R-:W-:Y:S01]  /*40d0*/  @!P0 HADD2.F32 R7, -RZ, R4.H1_H1 ;  /* 0x30000004ff078230 */ /* 0x000fe20000004100 */
[----:B------:R-:W-:Y:S01]  /*40e0*/  @!P0 MOV R4, R9 ;  /* 0x0000000900048202 */ /* 0x000fe20000000f00 */
[----:B---3--:R-:W-:Y:S02]  /*40f0*/  @!P0 HADD2.F32 R14, -RZ, R22.H0_H0 ;  /* 0x20000016ff0e8230 */ /* 0x008fe40000004100 */
[--C-:B------:R-:W-:Y:S02]  /*4100*/  @!P0 HADD2.F32 R2, -RZ, R0.reuse.H0_H0 ;  /* 0x20000000ff028230 */ /* 0x100fe40000004100 */
[----:B------:R-:W-:Y:S02]  /*4110*/  @!P0 HADD2.F32 R6, -RZ, R0.H1_H1 ;  /* 0x30000000ff068230 */ /* 0x000fe40000004100 */
[--C-:B------:R-:W-:Y:S01]  /*4120*/  @!P0 HADD2.F32 R24, -RZ, R23.reuse.H0_H0 ;  /* 0x20000017ff188230 */ /* 0x100fe20000004100 */
[-C--:B------:R-:W-:Y:S01]  /*4130*/  @!P0 FMUL.FTZ R0, R2, R3.reuse ;  /* 0x0000000302008220 */ /* 0x080fe20000410000 */
[----:B------:R-:W-:Y:S01]  /*4140*/  @!P0 HADD2.F32 R26, -RZ, R23.H1_H1 ;  /* 0x30000017ff1a8230 */ /* 0x000fe20000004100 */
[----:B------:R-:W-:Y:S01]  /*4150*/  @!P0 FMUL.FTZ R23, R6, R3 ;  /* 0x0000000306178220 */ /* 0x000fe20000410000 */
[----:B------:R-:W-:Y:S01]  /*4160*/  @!P0 HADD2.F32 R22, -RZ, R22.H1_H1 ;  /* 0x30000016ff168230 */ /* 0x000fe20000004100 */
[----:B------:R-:W-:Y:S01]  /*4170*/  @!P0 IMAD.MOV.U32 R3, RZ, RZ, R10 ;  /* 0x000000ffff038224 */ /* 0x000fe200078e000a */
[----:B------:R-:W-:Y:S01]  /*4180*/  @!P0 HADD2.F32 R13, -RZ, R5.H0_H0 ;  /* 0x20000005ff0d8230 */ /* 0x000fe20000004100 */
[-C--:B------:R-:W-:Y:S01]  /*4190*/  @!P0 FFMA.FTZ R30, R2, R14.reuse, -R23 ;  /* 0x0000000e021e8223 */ /* 0x080fe20000010817 */
[----:B------:R-:W-:Y:S01]  /*41a0*/  @!P0 MOV R2, R11 ;  /* 0x0000000b00028202 */ /* 0x000fe20000000f00 */
[----:B------:R-:W-:Y:S01]  /*41b0*/  @!P0 FFMA.FTZ R0, R6, R14, R0 ;  /* 0x0000000e06008223 */ /* 0x000fe20000010000 */
[--C-:B------:R-:W-:Y:S02]  /*41c0*/  @!P0 HADD2.F32 R14, -RZ, R4.reuse.H1_H1 ;  /* 0x30000004ff0e8230 */ /* 0x100fe40000004100 */
[----:B------:R-:W-:Y:S02]  /*41d0*/  @!P0 HADD2.F32 R6, -RZ, R4.H0_H0 ;  /* 0x20000004ff068230 */ /* 0x000fe40000004100 */
[--C-:B------:R-:W-:Y:S01]  /*41e0*/  @!P0 HADD2.F32 R23, -RZ, R3.reuse.H1_H1 ;  /* 0x30000003ff178230 */ /* 0x100fe20000004100 */
[----:B------:R-:W-:Y:S01]  /*41f0*/  @!P0 F2FP.PACK_AB R0, R0, R30 ;  /* 0x0000001e0000823e */ /* 0x000fe200000000ff */
        /* <DEDUP_REMOVED lines=12> */
[----:B------:R-:W-:Y:S02]  /*42c0*/  @!P0 FMUL.FTZ R4, R5, R12 ;  /* 0x0000000c05048220 */ /* 0x000fe40000410000 */
[----:B------:R-:W-:Y:S02]  /*42d0*/  @!P0 FFMA.FTZ R2, R14, R22, R2 ;  /* 0x000000160e028223 */ /* 0x000fe40000010002 */
[----:B------:R-:W-:Y:S02]  /*42e0*/  @!P0 FFMA.FTZ R3, R23, R24, R3 ;  /* 0x0000001817038223 */ /* 0x000fe40000010003 */
[-C--:B------:R-:W-:Y:S01]  /*42f0*/  @!P0 FFMA.FTZ R6, R5, R26.reuse, -R6 ;  /* 0x0000001a05068223 */ /* 0x080fe20000010806 */
[----:B------:R-:W-:Y:S01]  /*4300*/  @!P0 F2FP.PACK_AB R2, R2, R27 ;  /* 0x0000001b0202823e */ /* 0x000fe200000000ff */
[----:B------:R-:W-:Y:S01]  /*4310*/  @!P0 FFMA.FTZ R4, R25, R26, R4 ;  /* 0x0000001a19048223 */ /* 0x000fe20000010004 */
[----:B------:R-:W-:Y:S03]  /*4320*/  @!P0 F2FP.PACK_AB R3, R3, R7 ;  /* 0x000000070303823e */ /* 0x000fe600000000ff */
[----:B------:R-:W-:Y:S01]  /*4330*/  @!P0 IMAD.MOV.U32 R9, RZ, RZ, R2 ;  /* 0x000000ffff098224 */ /* 0x000fe200078e0002 */
[----:B------:R-:W-:Y:S02]  /*4340*/  @!P0 F2FP.PACK_AB R4, R4, R6 ;  /* 0x000000060404823e */ /* 0x000fe400000000ff */
[----:B------:R-:W-:Y:S02]  /*4350*/  @!P0 MOV R10, R3 ;  /* 0x00000003000a8202 */ /* 0x000fe40000000f00 */
[----:B------:R-:W-:Y:S05]  /*4360*/  @!P0 MOV R11, R4 ;  /* 0x00000004000b8202 */ /* 0x000fea0000000f00 */
[----:B------:R1:W-:Y:S02]  /*4370*/  STG.E.128 [R28.64], R8 ;  /* 0x000000081c007986 */ /* 0x0003e4000c101d06 */
.L_x_2718:
[----:B------:R-:W-:Y:S05]  /*4380*/  BSYNC B0 ;  /* 0x0000000000007941 */ /* 0x000fea0003800000 */
.L_x_2717:
        /* <DEDUP_REMOVED lines=64> */
.L_x_2720:
[----:B------:R-:W-:Y:S05]  /*4790*/  BSYNC B0 ;  /* 0x0000000000007941 */ /* 0x000fea0003800000 */
.L_x_2719:
[----:B------:R-:W-:Y:S01]  /*47a0*/  BSSY B0, `(.L_x_2721) ;  /* 0x0000044000007945 */ /* 0x000fe20003800000 */
[----:B------:R-:W-:-:S05]  /*47b0*/  @!P3 BRA `(.L_x_2722) ;  /* 0x000004200000b947 */ /* 0x000fca0003800000 */
[----:B------:R-:W-:Y:S02]  /*47c0*/  ISETP.GE.AND P0, PT, R16, UR4, PT ;  /* 0x0000000410007c0c */ /* 0x000fe4000bf06270 */
[----:B-1----:R-:W-:Y:S02]  /*47d0*/  MOV R8, R87 ;  /* 0x0000005700087202 */ /* 0x002fe40000000f00 */
[----:B------:R-:W-:Y:S09]  /*47e0*/  MOV R9, R86 ;  /* 0x0000005600097202 */ /* 0x000ff20000000f00 */
[C---:B------:R-:W-:Y:S02]  /*47f0*/  @!P0 SHF.L.U32 R2, R116.reuse, 0x1, RZ ;  /* 0x0000000174028819 */ /* 0x040fe400000006ff */
[----:B------:R-:W-:Y:S02]  /*4800*/  @!P0 SHF.L.U64.HI R0, R116, 0x1, R131 ;  /* 0x0000000174008819 */ /* 0x000fe40000010283 */
[----:B------:R-:W-:Y:S04]  /*4810*/  @!P0 IADD3 R4, P1, R2, R35, RZ ;  /* 0x0000002302048210 */ /* 0x000fe80007f3e0ff */
[----:B------:R-:W-:Y:S02]  /*4820*/  @!P0 IADD3.X R5, R0, R34, RZ, P1, !PT ;  /* 0x0000002200058210 */ /* 0x000fe40000ffe4ff */
[----:B------:R-:W-:Y:S03]  /*4830*/  @!P0 IADD3 R2, P1, R2, R18, RZ ;  /* 0x0000001202028210 */ /* 0x000fe60007f3e0ff */
[----:B------:R1:W2:Y:S01]  /*4840*/  @!P0 LDG.E.64 R22, [R4.64] ;  /* 0x0000000604168981 */ /* 0x0002a2000c1e1b00 */
[----:B------:R-:W-:Y:S01]  /*4850*/  @!P0 IADD3.X R3, R0, R15, RZ, P1, !PT ;  /* 0x0000000f00038210 */ /* 0x000fe20000ffe4ff */
[----:B------:R-:W-:Y:S04]  /*4860*/  IMAD.MOV.U32 R0, RZ, RZ, c[0x0][0x288] ;  /* 0x0000a200ff007624 */ /* 0x000fe800078e00ff */
[----:B------:R-:W-:Y:S05]  /*4870*/  IMAD.WIDE.U32 R8, R0, 0x60, R8 ;  /* 0x0000006000087825 */ /* 0x000fea00078e0008 */
[----:B------:R-:W-:Y:S06]  /*4880*/  IADD3 R9, R9, UR28, RZ ;  /* 0x0000001c09097c10 */ /* 0x000fec000fffe0ff */
[----:B------:R-:W3:Y:S08]  /*4890*/  LDG.E.128 R8, [R8.64] ;  /* 0x0000000608087981 */ /* 0x000ef0000c1e1d00 */
[----:B-1----:R1:W4:Y:S01]  /*48a0*/  @!P0 LDG.E.64 R4, [R2.64] ;  /* 0x0000000602048981 */ /* 0x002322000c1e1b00 */
[----:B---3--:R-:W-:Y:S01]  /*48b0*/  @!P0 IMAD.MOV.U32 R0, RZ, RZ, R8 ;  /* 0x000000ffff008224 */ /* 0x008fe200078e0008 */
[----:B--2---:R-:W-:Y:S02]  /*48c0*/  @!P0 HADD2.F32 R14, -RZ, R22.H0_H0 ;  /* 0x20000016ff0e8230 */ /* 0x004fe40000004100 */
[--C-:B------:R-:W-:Y:S02]  /*48d0*/  @!P0 HADD2.F32 R24, -RZ, R23.reuse.H0_H0 ;  /* 0x20000017ff188230 */ /* 0x100fe40000004100 */
[--C-:B-1----:R-:W-:Y:S02]  /*48e0*/  @!P0 HADD2.F32 R2, -RZ, R0.reuse.H0_H0 ;  /* 0x20000000ff028230 */ /* 0x102fe40000004100 */
[----:B------:R-:W-:Y:S02]  /*48f0*/  @!P0 HADD2.F32 R6, -RZ, R0.H1_H1 ;  /* 0x30000000ff068230 */ /* 0x000fe40000004100 */
[--C-:B----4-:R-:W-:Y:S02]  /*4900*/  @!P0 HADD2.F32 R3, -RZ, R4.reuse.H0_H0 ;  /* 0x20000004ff038230 */ /* 0x110fe40000004100 */
[----:B------:R-:W-:Y:S01]  /*4910*/  @!P0 HADD2.F32 R7, -RZ, R4.H1_H1 ;  /* 0x30000004ff078230 */ /* 0x000fe20000004100 */
[----:B------:R-:W-:Y:S01]  /*4920*/  @!P0 MOV R4, R9 ;  /* 0x0000000900048202 */ /* 0x000fe20000000f00 */
[----:B------:R-:W-:Y:S01]  /*4930*/  @!P0 HADD2.F32 R26, -RZ, R23.H1_H1 ;  /* 0x30000017ff1a8230 */ /* 0x000fe20000004100 */
[-C--:B------:R-:W-:Y:S01]  /*4940*/  @!P0 FMUL.FTZ R23, R6, R3.reuse ;  /* 0x0000000306178220 */ /* 0x080fe20000410000 */
[----:B------:R-:W-:Y:S01]  /*4950*/  @!P0 HADD2.F32 R22, -RZ, R22.H1_H1 ;  /* 0x30000016ff168230 */ /* 0x000fe20000004100 */
[C---:B------:R-:W-:Y:S01]  /*4960*/  @!P0 FMUL.FTZ R0, R2.reuse, R3 ;  /* 0x0000000302008220 */ /* 0x040fe20000410000 */
[----:B------:R-:W-:Y:S01]  /*4970*/  @!P0 MOV R3, R10 ;  /* 0x0000000a00038202 */ /* 0x000fe20000000f00 */
        /* <DEDUP_REMOVED lines=8> */
[----:B------:R-:W-:Y:S01]  /*4a00*/  @!P0 FMUL.FTZ R3, R14, R7 ;  /* 0x000000070e038220 */ /* 0x000fe20000410000 */
[--C-:B------:R-:W-:Y:S02]  /*4a10*/  @!P0 HADD2.F32 R13, -RZ, R5.reuse.H0_H0 ;  /* 0x20000005ff0d8230 */ /* 0x100fe40000004100 */
[----:B------:R-:W-:Y:S01]  /*4a20*/  @!P0 IMAD.MOV.U32 R8, RZ, RZ, R0 ;  /* 0x000000ffff088224 */ /* 0x000fe200078e0000 */
[--C-:B------:R-:W-:Y:S01]  /*4a30*/  @!P0 HADD2.F32 R25, -RZ, R2.reuse.H1_H1 ;  /* 0x30000002ff198230 */ /* 0x100fe20000004100 */
[-C--:B------:R-:W-:Y:S01]  /*4a40*/  @!P0 FFMA.FTZ R27, R6, R22.reuse, -R3 ;  /* 0x00000016061b8223 */ /* 0x080fe20000010803 */
[----:B------:R-:W-:Y:S01]  /*4a50*/  @!P0 HADD2.F32 R12, -RZ, R5.H1_H1 ;  /* 0x30000005ff0c8230 */ /* 0x000fe20000004100 */
[----:B------:R-:W-:Y:S01]  /*4a60*/  @!P0 FMUL.FTZ R3, R4, R13 ;  /* 0x0000000d04038220 */ /* 0x000fe20000410000 */
[----:B------:R-:W-:Y:S01]  /*4a70*/  @!P0 HADD2.F32 R5, -RZ, R2.H0_H0 ;  /* 0x20000002ff058230 */ /* 0x000fe20000004100 */
[----:B------:R-:W-:Y:S02]  /*4a80*/  @!P0 FMUL.FTZ R2, R6, R7 ;  /* 0x0000000706028220 */ /* 0x000fe40000410000 */
[C---:B------:R-:W-:Y:S02]  /*4a90*/  @!P0 FMUL.FTZ R7, R23.reuse, R13 ;  /* 0x0000000d17078220 */ /* 0x040fe40000410000 */
[----:B------:R-:W-:Y:S02]  /*4aa0*/  @!P0 FFMA.FTZ R2, R14, R22, R2 ;  /* 0x000000160e028223 */ /* 0x000fe40000010002 */
[-C--:B------:R-:W-:Y:S02]  /*4ab0*/  @!P0 FFMA.FTZ R7, R4, R24.reuse, -R7 ;  /* 0x0000001804078223 */ /* 0x080fe40000010807 */
[----:B------:R-:W-:Y:S01]  /*4ac0*/  @!P0 FFMA.FTZ R3, R23, R24, R3 ;  /* 0x0000001817038223 */ /* 0x000fe20000010003 */
[----:B------:R-:W-:Y:S01]  /*4ad0*/  @!P0 F2FP.PACK_AB R2, R2, R27 ;  /* 0x0000001b0202823e */ /* 0x000fe200000000ff */
[----:B------:R-:W-:Y:S02]  /*4ae0*/  IMAD.MOV.U32 R0, RZ, RZ, 0x60 ;  /* 0x00000060ff007424 */ /* 0x000fe400078e00ff */
[-C--:B------:R-:W-:Y:S01]  /*4af0*/  @!P0 FMUL.FTZ R6, R25, R12.reuse ;  /* 0x0000000c19068220 */ /* 0x080fe20000410000 */
[----:B------:R-:W-:Y:S01]  /*4b00*/  @!P0 F2FP.PACK_AB R3, R3, R7 ;  /* 0x000000070303823e */ /* 0x000fe200000000ff */
[C---:B------:R-:W-:Y:S01]  /*4b10*/  @!P0 FMUL.FTZ R4, R5.reuse, R12 ;  /* 0x0000000c05048220 */ /* 0x040fe20000410000 */
[----:B------:R-:W-:Y:S01]  /*4b20*/  @!P0 MOV R9, R2 ;  /* 0x0000000200098202 */ /* 0x000fe20000000f00 */
[-C--:B------:R-:W-:Y:S01]  /*4b30*/  @!P0 FFMA.FTZ R6, R5, R26.reuse, -R6 ;  /* 0x0000001a05068223 */ /* 0x080fe20000010806 */
[----:B------:R-:W-:Y:S01]  /*4b40*/  @!P0 MOV R10, R3 ;  /* 0x00000003000a8202 */ /* 0x000fe20000000f00 */
[----:B------:R-:W-:Y:S01]  /*4b50*/  @!P0 FFMA.FTZ R4, R25, R26, R4 ;  /* 0x0000001a19048223 */ /* 0x000fe20000010004 */
[----:B------:R-:W-:Y:S02]  /*4b60*/  MOV R2, R84 ;  /* 0x0000005400027202 */ /* 0x000fe40000000f00 */
[----:B------:R-:W-:Y:S02]  /*4b70*/  MOV R3, R85 ;  /* 0x0000005500037202 */ /* 0x000fe40000000f00 */
[----:B------:R-:W-:Y:S03]  /*4b80*/  @!P0 F2FP.PACK_AB R4, R4, R6 ;  /* 0x000000060404823e */ /* 0x000fe600000000ff */
[C---:B------:R-:W-:Y:S01]  /*4b90*/  IMAD.WIDE.U32 R2, R0.reuse, c[0x0][0x198], R2 ;  /* 0x0000660000027a25 */ /* 0x040fe200078e0002 */
[----:B------:R-:W-:Y:S03]  /*4ba0*/  @!P0 MOV R11, R4 ;  /* 0x00000004000b8202 */ /* 0x000fe60000000f00 */
[----:B------:R-:W-:Y:S05]  /*4bb0*/  IMAD R0, R0, c[0x0][0x19c], RZ ;  /* 0x0000670000007a24 */ /* 0x000fea00078e02ff */
[----:B------:R-:W-:Y:S05]  /*4bc0*/  IADD3 R3, R3, R0, RZ ;  /* 0x0000000003037210 */ /* 0x000fea0007ffe0ff */
[----:B------:R1:W-:Y:S02]  /*4bd0*/  STG.E.128 [R2.64], R8 ;  /* 0x0000000802007986 */ /* 0x0003e4000c101d06 */
.L_x_2722:
[----:B------:R-:W-:Y:S05]  /*4be0*/  BSYNC B0 ;  /* 0x0000000000007941 */ /* 0x000fea0003800000 */
.L_x_2721:
        /* <DEDUP_REMOVED lines=64> */
.L_x_2724:
[----:B------:R-:W-:Y:S05]  /*4ff0*/  BSYNC B0 ;  /* 0x0000000000007941 */ /* 0x000fea0003800000 */
.L_x_2723:
        /* <DEDUP_REMOVED lines=68> */
.L_x_2726:
[----:B------:R-:W-:Y:S05]  /*5440*/  BSYNC B0 ;  /* 0x0000000000007941 */ /* 0x000fea0003800000 */
.L_x_2725:
        /* <DEDUP_REMOVED lines=68> */
.L_x_2728:
[----:B------:R-:W-:Y:S05]  /*5890*/  BSYNC B0 ;  /* 0x0000000000007941 */ /* 0x000fea0003800000 */
.L_x_2727:
        /* <DEDUP_REMOVED lines=68> */
.L_x_2730:
[----:B------:R-:W-:Y:S05]  /*5ce0*/  BSYNC B0 ;  /* 0x0000000000007941 */ /* 0x000fea0003800000 */
.L_x_2729:
        /* <DEDUP_REMOVED lines=64> */
.L_x_2732:
[----:B------:R-:W-:Y:S05]  /*60f0*/  BSYNC B0 ;  /* 0x0000000000007941 */ /* 0x000fea0003800000 */
.L_x_2731:
[----:B------:R-:W-:Y:S01]  /*6100*/  LOP3.LUT P0, RZ, R238, 0x2, RZ, 0xc0, !PT ;  /* 0x00000002eeff7812 */ /* 0x000fe2000780c0ff */
[----:B------:R-:W-:Y:S01]  /*6110*/  @!UPT UIADD3 URZ, URZ, URZ, URZ ;  /* 0x0000003f3f3ff290 */ /* 0x000fe2000fffe03f */
[----:B------:R-:W-:Y:S11]  /*6120*/  BSSY B0, `(.L_x_2733) ;  /* 0x0000044000007945 */ /* 0x000ff60003800000 */
        /* <DEDUP_REMOVED lines=67> */
.L_x_2734:
[----:B------:R-:W-:Y:S05]  /*6560*/  BSYNC B0 ;  /* 0x0000000000007941 */ /* 0x000fea0003800000 */
.L_x_2733:
        /* <DEDUP_REMOVED lines=18> */
[----:B-1----:R-:W4:Y:S02]  /*6690*/  @!P0 LDG.E.64 R4, [R2.64] ;  /* 0x0000000602048981 */ /* 0x002f24000c1e1b00 */
[----:B----4-:R-:W-:Y:S01]  /*66a0*/  @!P0 HADD2.F32 R3, -RZ, R4.H0_H0 ;  /* 0x20000004ff038230 */ /* 0x010fe20000004100 */
[----:B---3--:R-:W-:Y:S01]  /*66b0*/  @!P0 MOV R0, R8 ;  /* 0x0000000800008202 */ /* 0x008fe20000000f00 */
[--C-:B--2---:R-:W-:Y:S02]  /*66c0*/  @!P0 HADD2.F32 R22, -RZ, R6.reuse.H0_H0 ;  /* 0x20000006ff168230 */ /* 0x104fe40000004100 */
[----:B------:R-:W-:Y:S01]  /*66d0*/  @!P0 HADD2.F32 R24, -RZ, R6.H1_H1 ;  /* 0x30000006ff188230 */ /* 0x000fe20000004100 */
[----:B------:R-:W-:Y:S01]  /*66e0*/  @!P0 IMAD.MOV.U32 R6, RZ, RZ, R9 ;  /* 0x000000ffff068224 */ /* 0x000fe200078e0009 */
[--C-:B------:R-:W-:Y:S02]  /*66f0*/  @!P0 HADD2.F32 R14, -RZ, R0.reuse.H1_H1 ;  /* 0x30000000ff0e8230 */ /* 0x100fe40000004100 */
[----:B------:R-:W-:Y:S02]  /*6700*/  @!P0 HADD2.F32 R2, -RZ, R0.H0_H0 ;  /* 0x20000000ff028230 */ /* 0x000fe40000004100 */
[--C-:B------:R-:W-:Y:S02]  /*6710*/  @!P0 HADD2.F32 R26, -RZ, R7.reuse.H1_H1 ;  /* 0x30000007ff1a8230 */ /* 0x100fe40000004100 */
[----:B------:R-:W-:Y:S01]  /*6720*/  @!P0 HADD2.F32 R25, -RZ, R7.H0_H0 ;  /* 0x20000007ff198230 */ /* 0x000fe20000004100 */
[-C--:B------:R-:W-:Y:S01]  /*6730*/  @!P0 FMUL.FTZ R0, R2, R3.reuse ;  /* 0x0000000302008220 */ /* 0x080fe20000410000 */
[----:B------:R-:W-:Y:S01]  /*6740*/  @!P0 HADD2.F32 R7, -RZ, R4.H1_H1 ;  /* 0x30000004ff078230 */ /* 0x000fe20000004100 */
[C---:B------:R-:W-:Y:S01]  /*6750*/  @!P0 FMUL.FTZ R4, R14.reuse, R3 ;  /* 0x000000030e048220 */ /* 0x040fe20000410000 */
[----:B------:R-:W-:Y:S01]  /*6760*/  @!P0 MOV R3, R11 ;  /* 0x0000000b00038202 */ /* 0x000fe20000000f00 */
[-C--:B------:R-:W-:Y:S01]  /*6770*/  @!P0 FFMA.FTZ R0, R14, R22.reuse, R0 ;  /* 0x000000160e008223 */ /* 0x080fe20000010000 */
[--C-:B------:R-:W-:Y:S01]  /*6780*/  @!P0 HADD2.F32 R23, -RZ, R6.reuse.H1_H1 ;  /* 0x30000006ff178230 */ /* 0x100fe20000004100 */
[----:B------:R-:W-:Y:S01]  /*6790*/  @!P0 FFMA.FTZ R29, R2, R22, -R4 ;  /* 0x00000016021d8223 */ /* 0x000fe20000010804 */
[----:B------:R-:W-:Y:S01]  /*67a0*/  @!P0 MOV R2, R10 ;  /* 0x0000000a00028202 */ /* 0x000fe20000000f00 */
[----:B------:R-:W-:Y:S02]  /*67b0*/  @!P0 HADD2.F32 R4, -RZ, R6.H0_H0 ;  /* 0x20000006ff048230 */ /* 0x000fe40000004100 */
[--C-:B------:R-:W-:Y:S02]  /*67c0*/  @!P0 HADD2.F32 R13, -RZ, R5.reuse.H0_H0 ;  /* 0x20000005ff0d8230 */ /* 0x100fe40000004100 */
[----:B------:R-:W-:Y:S01]  /*67d0*/  @!P0 HADD2.F32 R12, -RZ, R5.H1_H1 ;  /* 0x30000005ff0c8230 */ /* 0x000fe20000004100 */
[-C--:B------:R-:W-:Y:S01]  /*67e0*/  @!P0 FMUL.FTZ R5, R23, R7.reuse ;  /* 0x0000000717058220 */ /* 0x080fe20000410000 */
[--C-:B------:R-:W-:Y:S02]  /*67f0*/  @!P0 HADD2.F32 R14, -RZ, R2.reuse.H1_H1 ;  /* 0x30000002ff0e8230 */ /* 0x100fe40000004100 */
[----:B------:R-:W-:Y:S01]  /*6800*/  @!P0 HADD2.F32 R6, -RZ, R2.H0_H0 ;  /* 0x20000002ff068230 */ /* 0x000fe20000004100 */
[C---:B------:R-:W-:Y:S01]  /*6810*/  @!P0 FFMA.FTZ R28, R4.reuse, R24, -R5 ;  /* 0x00000018041c8223 */ /* 0x040fe20000010805 */
[--C-:B------:R-:W-:Y:S01]  /*6820*/  @!P0 HADD2.F32 R22, -RZ, R3.reuse.H1_H1 ;  /* 0x30000003ff168230 */ /* 0x100fe20000004100 */
[----:B------:R-:W-:Y:S01]  /*6830*/  @!P0 FMUL.FTZ R2, R4, R7 ;  /* 0x0000000704028220 */ /* 0x000fe20000410000 */
[----:B------:R-:W-:Y:S01]  /*6840*/  @!P0 HADD2.F32 R5, -RZ, R3.H0_H0 ;  /* 0x20000003ff058230 */ /* 0x000fe20000004100 */
[-C--:B------:R-:W-:Y:S02]  /*6850*/  @!P0 FMUL.FTZ R4, R14, R13.reuse ;  /* 0x0000000d0e048220 */ /* 0x080fe40000410000 */
[----:B------:R-:W-:Y:S01]  /*6860*/  @!P0 FMUL.FTZ R3, R6, R13 ;  /* 0x0000000d06038220 */ /* 0x000fe20000410000 */
[----:B------:R-:W-:Y:S01]  /*6870*/  MOV R13, R85 ;  /* 0x00000055000d7202 */ /* 0x000fe20000000f00 */
[-C--:B------:R-:W-:Y:S02]  /*6880*/  @!P0 FMUL.FTZ R7, R22, R12.reuse ;  /* 0x0000000c16078220 */ /* 0x080fe40000410000 */
[-C--:B------:R-:W-:Y:S01]  /*6890*/  @!P0 FFMA.FTZ R27, R6, R25.reuse, -R4 ;  /* 0x00000019061b8223 */ /* 0x080fe20000010804 */
[----:B------:R-:W-:Y:S01]  /*68a0*/  MOV R6, 0x140 ;  /* 0x0000014000067802 */ /* 0x000fe20000000f00 */
[----:B------:R-:W-:Y:S02]  /*68b0*/  @!P0 FMUL.FTZ R4, R5, R12 ;  /* 0x0000000c05048220 */ /* 0x000fe40000410000 */
[----:B------:R-:W-:Y:S02]  /*68c0*/  @!P0 FFMA.FTZ R2, R23, R24, R2 ;  /* 0x0000001817028223 */ /* 0x000fe40000010002 */
[----:B------:R-:W-:Y:S02]  /*68d0*/  @!P0 FFMA.FTZ R3, R14, R25, R3 ;  /* 0x000000190e038223 */ /* 0x000fe40000010003 */
[----:B------:R-:W-:Y:S01]  /*68e0*/  @!P0 FFMA.FTZ R4, R22, R26, R4 ;  /* 0x0000001a16048223 */ /* 0x000fe20000010004 */
[----:B------:R-:W-:Y:S01]  /*68f0*/  @!P0 F2FP.PACK_AB R2, R2, R28 ;  /* 0x0000001c0202823e */ /* 0x000fe200000000ff */
[----:B------:R-:W-:Y:S01]  /*6900*/  @!P0 FFMA.FTZ R7, R5, R26, -R7 ;  /* 0x0000001a05078223 */ /* 0x000fe20000010807 */
[----:B------:R-:W-:Y:S01]  /*6910*/  @!P0 F2FP.PACK_AB R3, R3, R27 ;  /* 0x0000001b0303823e */ /* 0x000fe200000000ff */
[----:B------:R-:W-:Y:S01]  /*6920*/  IMAD.MOV.U32 R12, RZ, RZ, R84 ;  /* 0x000000ffff0c7224 */ /* 0x000fe200078e0054 */
[----:B------:R-:W-:Y:S01]  /*6930*/  @!P0 MOV R9, R2 ;  /* 0x0000000200098202 */ /* 0x000fe20000000f00 */
[C---:B------:R-:W-:Y:S01]  /*6940*/  IMAD R5, R6.reuse, c[0x0][0x19c], RZ ;  /* 0x0000670006057a24 */ /* 0x040fe200078e02ff */
[----:B------:R-:W-:Y:S01]  /*6950*/  @!P0 MOV R10, R3 ;  /* 0x00000003000a8202 */ /* 0x000fe20000000f00 */
[----:B------:R-:W-:Y:S01]  /*6960*/  IMAD.WIDE.U32 R12, R6, c[0x0][0x198], R12 ;  /* 0x00006600060c7a25 */ /* 0x000fe200078e000c */
[----:B------:R-:W-:Y:S02]  /*6970*/  @!P0 F2FP.PACK_AB R6, R0, R29 ;  /* 0x0000001d0006823e */ /* 0x000fe400000000ff */
[----:B------:R-:W-:Y:S02]  /*6980*/  @!P0 F2FP.PACK_AB R0, R4, R7 ;  /* 0x000000070400823e */ /* 0x000fe400000000ff */
[----:B------:R-:W-:Y:S01]  /*6990*/  IADD3 R5, R13, R5, RZ ;  /* 0x000000050d057210 */ /* 0x000fe20007ffe0ff */
[----:B------:R-:W-:Y:S01]  /*69a0*/  @!P0 IMAD.MOV.U32 R8, RZ, RZ, R6 ;  /* 0x000000ffff088224 */ /* 0x000fe200078e0006 */
[----:B------:R-:W-:Y:S02]  /*69b0*/  MOV R4, R12 ;  /* 0x0000000c00047202 */ /* 0x000fe40000000f00 */
[----:B------:R-:W-:Y:S05]  /*69c0*/  @!P0 MOV R11, R0 ;  /* 0x00000000000b8202 */ /* 0x000fea0000000f00 */
[----:B------:R1:W-:Y:S02]  /*69d0*/  STG.E.128 [R4.64], R8 ;  /* 0x0000000804007986 */ /* 0x0003e4000c101d06 */
.L_x_2736:
[----:B------:R-:W-:Y:S05]  /*69e0*/  BSYNC B0 ;  /* 0x0000000000007941 */ /* 0x000fea0003800000 */
.L_x_2735:
[----:B------:R-:W-:Y:S01]  /*69f0*/  LOP3.LUT P0, RZ, R238, 0x8, RZ, 0xc0, !PT ;  /* 0x00000008eeff7812 */ /* 0x000fe2000780c0ff */
[----:B------:R-:W-:Y:S01]  /*6a00*/  @!UPT UIADD3 URZ, URZ, URZ, URZ ;  /* 0x0000003f3f3ff290 */ /* 0x000fe2000fffe03f */
[----:B------:R-:W-:Y:S11]  /*6a10*/  BSSY B0, `(.L_x_2737) ;  /* 0x0000045000007945 */ /* 0x000ff60003800000 */
[----:B------:R-:W-:-:S05]  /*6a20*/  @!P0 BRA `(.L_x_2738) ;  /* 0x0000043000008947 */ /* 0x000fca0003800000 */
[----:B-1----:R-:W-:Y:S01]  /*6a30*/  IMAD.MOV.U32 R9, RZ, RZ, R86 ;  /* 0x000000ffff097224 */ /* 0x002fe200078e0056 */
[----:B------:R-:W-:Y:S02]  /*6a40*/  ISETP.GE.AND P0, PT, R16, UR4, PT ;  /* 0x0000000410007c0c */ /* 0x000fe4000bf06270 */
[----:B------:R-:W-:Y:S02]  /*6a50*/  MOV R0, c[0x0][0x288] ;  /* 0x0000a20000007a02 */ /* 0x000fe40000000f00 */
[----:B------:R-:W-:Y:S05]  /*6a60*/  MOV R8, R87 ;  /* 0x0000005700087202 */ /* 0x000fea0000000f00 */
[----:B------:R-:W-:Y:S04]  /*6a70*/  IMAD.WIDE.U32 R8, R0, 0x160, R8 ;  /* 0x0000016000087825 */ /* 0x000fe800078e0008 */
[C---:B------:R-:W-:Y:S02]  /*6a80*/  @!P0 SHF.L.U32 R2, R108.reuse, 0x1, RZ ;  /* 0x000000016c028819 */ /* 0x040fe400000006ff */
[----:B------:R-:W-:Y:S02]  /*6a90*/  @!P0 SHF.L.U64.HI R0, R108, 0x1, R123 ;  /* 0x000000016c008819 */ /* 0x000fe4000001027b */
[----:B------:R-:W-:Y:S02]  /*6aa0*/  @!P0 IADD3 R4, P1, R2, R35, RZ ;  /* 0x0000002302048210 */ /* 0x000fe40007f3e0ff */
[----:B------:R-:W-:Y:S02]  /*6ab0*/  IADD3 R9, R9, UR22, RZ ;  /* 0x0000001609097c10 */ /* 0x000fe4000fffe0ff */
[----:B------:R-:W-:Y:S02]  /*6ac0*/  @!P0 IADD3.X R5, R0, R34, RZ, P1, !PT ;  /* 0x0000002200058210 */ /* 0x000fe40000ffe4ff */
[----:B------:R-:W-:Y:S02]  /*6ad0*/  @!P0 IADD3 R2, P1, R2, R18, RZ ;  /* 0x0000001202028210 */ /* 0x000fe40007f3e0ff */
[----:B------:R-:W2:Y:S02]  /*6ae0*/  LDG.E.128 R8, [R8.64] ;  /* 0x0000000608087981 */ /* 0x000ea4000c1e1d00 */
[----:B------:R-:W-:Y:S06]  /*6af0*/  @!P0 IADD3.X R3, R0, R15, RZ, P1, !PT ;  /* 0x0000000f00038210 */ /* 0x000fec0000ffe4ff */
[----:B------:R1:W3:Y:S06]  /*6b00*/  @!P0 LDG.E.64 R6, [R4.64] ;  /* 0x0000000604068981 */ /* 0x0002ec000c1e1b00 */
[----:B-1----:R-:W4:Y:S02]  /*6b10*/  @!P0 LDG.E.64 R4, [R2.64] ;  /* 0x0000000602048981 */ /* 0x002f24000c1e1b00 */
[----:B----4-:R-:W-:Y:S01]  /*6b20*/  @!P0 HADD2.F32 R3, -RZ, R4.H0_H0 ;  /* 0x20000004ff038230 */ /* 0x010fe20000004100 */
[----:B--2---:R-:W-:Y:S01]  /*6b30*/  @!P0 MOV R0, R8 ;  /* 0x0000000800008202 */ /* 0x004fe20000000f00 */
[--C-:B---3--:R-:W-:Y:S02]  /*6b40*/  @!P0 HADD2.F32 R22, -RZ, R6.reuse.H0_H0 ;  /* 0x20000006ff168230 */ /* 0x108fe40000004100 */
        /* <DEDUP_REMOVED lines=49> */
.L_x_2738:
[----:B------:R-:W-:Y:S05]  /*6e60*/  BSYNC B0 ;  /* 0x0000000000007941 */ /* 0x000fea0003800000 */
.L_x_2737:
[----:B------:R-:W-:Y:S01]  /*6e70*/  LOP3.LUT P0, RZ, R238, 0x10, RZ, 0xc0, !PT ;  /* 0x00000010eeff7812 */ /* 0x000fe2000780c0ff */
[----:B------:R-:W-:Y:S01]  /*6e80*/  @!UPT UIADD3 URZ, URZ, URZ, URZ ;  /* 0x0000003f3f3ff290 */ /* 0x000fe2000fffe03f */
[----:B------:R-:W-:Y:S11]  /*6e90*/  BSSY B0, `(.L_x_2739) ;  /* 0x0000045000007945 */ /* 0x000ff60003800000 */
[----:B------:R-:W-:-:S05]  /*6ea0*/  @!P0 BRA `(.L_x_2740) ;  /* 0x0000043000008947 */ /* 0x000fca0003800000 */
[----:B------:R-:W-:Y:S02]  /*6eb0*/  ISETP.GE.AND P0, PT, R16, UR4, PT ;  /* 0x0000000410007c0c */ /* 0x000fe4000bf06270 */
[----:B------:R-:W-:Y:S02]  /*6ec0*/  MOV R0, c[0x0][0x288] ;  /* 0x0000a20000007a02 */ /* 0x000fe40000000f00 */
[----:B-1----:R-:W-:Y:S02]  /*6ed0*/  MOV R8, R87 ;  /* 0x0000005700087202 */ /* 0x002fe40000000f00 */
[----:B------:R-:W-:Y:S05]  /*6ee0*/  MOV R9, R86 ;  /* 0x0000005600097202 */ /* 0x000fea0000000f00 */
[----:B------:R-:W-:Y:S02]  /*6ef0*/  IMAD.WIDE.U32 R8, R0, 0x180, R8 ;  /* 0x0000018000087825 */ /* 0x000fe400078e0008 */
[C---:B------:R-:W-:Y:S02]  /*6f00*/  @!P0 SHF.L.U64.HI R0, R107.reuse, 0x1, R122 ;  /* 0x000000016b008819 */ /* 0x040fe4000001027a */
[----:B------:R-:W-:Y:S01]  /*6f10*/  @!P0 IMAD.SHL.U32 R2, R107, 0x2, RZ ;  /* 0x000000026b028824 */ /* 0x000fe200078e00ff */
[----:B------:R-:W-:Y:S04]  /*6f20*/  IADD3 R9, R9, UR21, RZ ;  /* 0x0000001509097c10 */ /* 0x000fe8000fffe0ff */
[C---:B------:R-:W-:Y:S02]  /*6f30*/  @!P0 IADD3 R4, P2, R2.reuse, R35, RZ ;  /* 0x0000002302048210 */ /* 0x040fe40007f5e0ff */
[----:B------:R-:W-:Y:S01]  /*6f40*/  @!P0 IADD3 R2, P1, R2, R18, RZ ;  /* 0x0000001202028210 */ /* 0x000fe20007f3e0ff */
[----:B------:R-:W2:Y:S01]  /*6f50*/  LDG.E.128 R8, [R8.64] ;  /* 0x0000000608087981 */ /* 0x000ea2000c1e1d00 */
[C---:B------:R-:W-:Y:S02]  /*6f60*/  @!P0 IADD3.X R5, R0.reuse, R34, RZ, P2, !PT ;  /* 0x0000002200058210 */ /* 0x040fe400017fe4ff */
[----:B------:R-:W-:Y:S05]  /*6f70*/  @!P0 IADD3.X R3, R0, R15, RZ, P1, !PT ;  /* 0x0000000f00038210 */ /* 0x000fea0000ffe4ff */
        /* <DEDUP_REMOVED lines=54> */
.L_x_2740:
[----:B------:R-:W-:Y:S05]  /*72e0*/  BSYNC B0 ;  /* 0x0000000000007941 */ /* 0x000fea0003800000 */
.L_x_2739:
        /* <DEDUP_REMOVED lines=71> */
.L_x_2742:
[----:B------:R-:W-:Y:S05]  /*7760*/  BSYNC B0 ;  /* 0x0000000000007941 */ /* 0x000fea0003800000 */
.L_x_2741:
        /* <DEDUP_REMOVED lines=71> */
.L_x_2744:
[----:B------:R-:W-:Y:S05]  /*7be0*/  BSYNC B0 ;  /* 0x0000000000007941 */ /* 0x000fea0003800000 */
.L_x_2743:
        /* <DEDUP_REMOVED lines=71> */
.L_x_2746:
[----:B------:R-:W-:Y:S05]  /*8060*/  BSYNC B0 ;  /* 0x0000000000007941 */ /* 0x000fea0003800000 */
.L_x_2745:
[----:B-1----:R-:W-:Y:S01]  /*8070*/  MOV R2, R35 ;  /* 0x0000002300027202 */ /* 0x002fe20000000f00 */
[----:B------:R-:W-:Y:S01]  /*8080*/  IMAD.MOV.U32 R0, RZ, RZ, c[0x0][0x230] ;  /* 0x00008c00ff007624 */ /* 0x000fe200078e00ff */
[----:B------:R-:W-:Y:S01]  /*8090*/  MOV R14, R18 ;  /* 0x00000012000e7202 */ /* 0x000fe20000000f00 */
[----:B------:R-:W-:Y:S01]  /*80a0*/  IMAD.MOV.U32 R3, RZ, RZ, R34 ;  /* 0x000000ffff037224 */ /* 0x000fe200078e0022 */
[----:B------:R-:W-:Y:S01]  /*80b0*/  ULDC UR4, c[0x0][0x230] ;  /* 0x00008c0000047ab9 */ /* 0x000fe20000000800 */
[----:B------:R-:W-:Y:S05]  /*80c0*/  IMAD.U32 R0, R0, -0x80, RZ ;  /* 0xffffff8000007824 */ /* 0x000fea00078e00ff */
[C---:B------:R-:W-:Y:S02]  /*80d0*/  LEA R35, P1, R0.reuse, R2, 0x1 ;  /* 0x0000000200237211 */ /* 0x040fe400078208ff */
[C---:B------:R-:W-:Y:S02]  /*80e0*/  LEA R18, P0, R0.reuse, R14, 0x1 ;  /* 0x0000000e00127211 */ /* 0x040fe400078008ff */
[C---:B------:R-:W-:Y:S02]  /*80f0*/  LEA.HI.X.SX32 R34, R0.reuse, R3, 0x1, P1 ;  /* 0x0000000300227211 */ /* 0x040fe400008f0eff */
[----:B------:R-:W-:Y:S01]  /*8100*/  LEA.HI.X.SX32 R15, R0, R15, 0x1, P0 ;  /* 0x0000000f000f7211 */ /* 0x000fe200000f0eff */
[----:B------:R-:W-:-:S05]  /*8110*/  BRA `(.L_x_2747) ;  /* 0x0000742000007947 */ /* 0x000fca0003800000 */
.L_x_2714:
        /* <DEDUP_REMOVED lines=8> */
[----:B------:R-:W-:Y:S03]  /*81a0*/  ISETP.GE.AND P0, PT, R16, UR4, PT ;  /* 0x0000000410007c0c */ /* 0x000fe6000bf06270 */
[----:B------:R1:W5:Y:S10]  /*81b0*/  LDG.E.128 R24, [R2.64] ;  /* 0x0000000602187981 */ /* 0x000374000c1e1d00 */
[----:B------:R-:W-:-:S05]  /*81c0*/  @P0 BRA `(.L_x_2751) ;  /* 0x0000052000000947 */ /* 0x000fca0003800000 */
[----:B------:R-:W-:Y:S02]  /*81d0*/  ISETP.GE.AND P0, PT, R16, R41, PT ;  /* 0x000000291000720c */ /* 0x000fe40003f06270 */
[----:B------:R-:W-:Y:S02]  /*81e0*/  MOV R0, RZ ;  /* 0x000000ff00007202 */ /* 0x000fe40000000f00 */
[----:B------:R-:W-:Y:S02]  /*81f0*/  MOV R4, R98 ;  /* 0x0000006200047202 */ /* 0x000fe40000000f00 */
[----:B------:R-:W-:Y:S02]  /*8200*/  MOV R5, R96 ;  /* 0x0000006000057202 */ /* 0x000fe40000000f00 */
[----:B-----5:R-:W-:Y:S02]  /*8210*/  MOV R33, R25 ;  /* 0x0000001900217202 */ /* 0x020fe40000000f00 */
[----:B------:R-:W-:Y:S03]  /*8220*/  MOV R32, R26 ;  /* 0x0000001a00207202 */ /* 0x000fe60000000f00 */
[----:B------:R-:W-:Y:S04]  /*8230*/  @P0 IADD3 R0, RZ, -UR29, RZ ;  /* 0x8000001dff000c10 */ /* 0x000fe8000fffe0ff */
[C---:B------:R-:W-:Y:S02]  /*8240*/  LEA R6, P1, R0.reuse, R4, 0x1 ;  /* 0x0000000400067211 */ /* 0x040fe400078208ff */
[----:B------:R-:W-:Y:S02]  /*8250*/  MOV R4, R99 ;  /* 0x0000006300047202 */ /* 0x000fe40000000f00 */
[----:B------:R-:W-:Y:S02]  /*8260*/  LEA.HI.X.SX32 R7, R0, R5, 0x1, P1 ;  /* 0x0000000500077211 */ /* 0x000fe400008f0eff */
[----:B------:R-:W-:Y:S02]  /*8270*/  MOV R0, R41 ;  /* 0x0000002900007202 */ /* 0x000fe40000000f00 */
[----:B------:R-:W-:Y:S02]  /*8280*/  @P0 IADD3 R0, RZ, -UR29, RZ ;  /* 0x8000001dff000c10 */ /* 0x000fe4000fffe0ff */
[----:B------:R-:W-:Y:S02]  /*8290*/  MOV R5, R97 ;  /* 0x0000006100057202 */ /* 0x000fe40000000f00 */
[C---:B-1----:R-:W-:Y:S04]  /*82a0*/  LEA R2, P1, R0.reuse, R2, 0x1 ;  /* 0x0000000200027211 */ /* 0x042fe800078208ff */
[----:B------:R-:W-:Y:S02]  /*82b0*/  LEA.HI.X.SX32 R3, R0, R3, 0x1, P1 ;  /* 0x0000000300037211 */ /* 0x000fe400008f0eff */
[----:B------:R-:W-:Y:S02]  /*82c0*/  MOV R0, RZ ;  /* 0x000000ff00007202 */ /* 0x000fe40000000f00 */
[----:B------:R-:W-:Y:S04]  /*82d0*/  @P0 IADD3 R0, RZ, -UR29, RZ ;  /* 0x8000001dff000c10 */ /* 0x000fe8000fffe0ff */
[C---:B------:R-:W-:Y:S04]  /*82e0*/  LEA R22, P1, R0.reuse, R4, 0x1 ;  /* 0x0000000400167211 */ /* 0x040fe800078208ff */
[----:B------:R-:W-:Y:S02]  /*82f0*/  LEA.HI.X.SX32 R23, R0, R5, 0x1, P1 ;  /* 0x0000000500177211 */ /* 0x000fe400008f0eff */
[----:B------:R-:W2:Y:S08]  /*8300*/  LDG.E.128 R4, [R6.64] ;  /* 0x0000000606047981 */ /* 0x000eb0000c1e1d00 */
[----:B------:R-:W3:Y:S01]  /*8310*/  LDG.E.128 R28, [R22.64] ;  /* 0x00000006161c7981 */ /* 0x000ee2000c1e1d00 */
[--C-:B--2---:R-:W-:Y:S02]  /*8320*/  HADD2.F32 R0, -RZ, R4.reuse.H0_H0 ;  /* 0x20000004ff007230 */ /* 0x104fe40000004100 */
        /* <DEDUP_REMOVED lines=13> */
[----:B---3--:R-:W-:Y:S01]  /*8400*/  HADD2.F32 R22, -RZ, R29.H1_H1 ;  /* 0x3000001dff167230 */ /* 0x008fe20000004100 */
[----:B------:R-:W2:Y:S01]  /*8410*/  LDG.E.128 R4, [R2.64] ;  /* 0x0000000602047981 */ /* 0x000ea2000c1e1d00 */
[----:B------:R-:W-:Y:S01]  /*8420*/  HADD2.F32 R23, -RZ, R30.H0_H0 ;  /* 0x2000001eff177230 */ /* 0x000fe20000004100 */
[----:B------:R-:W-:Y:S01]  /*8430*/  @!P0 FADD.FTZ R13, -R13, -RZ ;  /* 0x800000ff0d0d8221 */ /* 0x000fe20000010100 */
[--C-:B------:R-:W-:Y:S01]  /*8440*/  HADD2.F32 R25, -RZ, R31.reuse.H0_H0 ;  /* 0x2000001fff197230 */ /* 0x100fe20000004100 */
[----:B------:R-:W-:Y:S01]  /*8450*/  @!P0 FADD.FTZ R14, -R14, -RZ ;  /* 0x800000ff0e0e8221 */ /* 0x000fe20000010100 */
[----:B------:R-:W-:Y:S02]  /*8460*/  HADD2.F32 R26, -RZ, R31.H1_H1 ;  /* 0x3000001fff1a7230 */ /* 0x000fe40000004100 */
[--C-:B--2---:R-:W-:Y:S02]  /*8470*/  HADD2.F32 R2, -RZ, R4.reuse.H0_H0 ;  /* 0x20000004ff027230 */ /* 0x104fe40000004100 */
[----:B------:R-:W-:Y:S02]  /*8480*/  HADD2.F32 R3, -RZ, R4.H1_H1 ;  /* 0x30000004ff037230 */ /* 0x000fe40000004100 */
[----:B------:R-:W-:Y:S01]  /*8490*/  HADD2.F32 R4, -RZ, R5.H0_H0 ;  /* 0x20000005ff047230 */ /* 0x000fe20000004100 */
[----:B------:R-:W-:Y:S02]  /*84a0*/  FMUL.FTZ R0, R2, R0 ;  /* 0x0000000002007220 */ /* 0x000fe40000410000 */
[----:B------:R-:W-:Y:S01]  /*84b0*/  FMUL.FTZ R2, R3, R8 ;  /* 0x0000000803027220 */ /* 0x000fe20000410000 */
[----:B------:R-:W-:Y:S01]  /*84c0*/  HADD2.F32 R8, -RZ, R7.H0_H0 ;  /* 0x20000007ff087230 */ /* 0x000fe20000004100 */
[----:B------:R-:W-:Y:S01]  /*84d0*/  FMUL.FTZ R3, R4, R9 ;  /* 0x0000000904037220 */ /* 0x000fe20000410000 */
[----:B------:R-:W-:Y:S02]  /*84e0*/  HADD2.F32 R4, -RZ, R5.H1_H1 ;  /* 0x30000005ff047230 */ /* 0x000fe40000004100 */
[----:B------:R-:W-:Y:S01]  /*84f0*/  HADD2.F32 R9, -RZ, R7.H1_H1 ;  /* 0x30000007ff097230 */ /* 0x000fe20000004100 */
[----:B------:R-:W-:Y:S01]  /*8500*/  FMUL.FTZ R7, R8, R13 ;  /* 0x0000000d08077220 */ /* 0x000fe20000410000 */
[--C-:B------:R-:W-:Y:S01]  /*8510*/  HADD2.F32 R5, -RZ, R6.reuse.H0_H0 ;  /* 0x20000006ff057230 */ /* 0x100fe20000004100 */
[----:B------:R-:W-:Y:S01]  /*8520*/  FMUL.FTZ R4, R4, R10 ;  /* 0x0000000a04047220 */ /* 0x000fe20000410000 */
[----:B------:R-:W-:Y:S01]  /*8530*/  HADD2.F32 R6, -RZ, R6.H1_H1 ;  /* 0x30000006ff067230 */ /* 0x000fe20000004100 */
[----:B------:R-:W-:Y:S01]  /*8540*/  FMUL.FTZ R8, R9, R14 ;  /* 0x0000000e09087220 */ /* 0x000fe20000410000 */
[----:B------:R-:W-:Y:S01]  /*8550*/  HADD2.F32 R9, -RZ, R24.H0_H0 ;  /* 0x20000018ff097230 */ /* 0x000fe20000004100 */
[----:B------:R-:W-:Y:S01]  /*8560*/  FMUL.FTZ R5, R5, R11 ;  /* 0x0000000b05057220 */ /* 0x000fe20000410000 */
[----:B------:R-:W-:Y:S01]  /*8570*/  HADD2.F32 R10, -RZ, R28.H0_H0 ;  /* 0x2000001cff0a7230 */ /* 0x000fe20000004100 */
[----:B------:R-:W-:Y:S01]  /*8580*/  FMUL.FTZ R6, R6, R12 ;  /* 0x0000000c06067220 */ /* 0x000fe20000410000 */
[----:B------:R-:W-:Y:S02]  /*8590*/  HADD2.F32 R11, -RZ, R24.H1_H1 ;  /* 0x30000018ff0b7230 */ /* 0x000fe40000004100 */
[----:B------:R-:W-:Y:S01]  /*85a0*/  HADD2.F32 R12, -RZ, R28.H1_H1 ;  /* 0x3000001cff0c7230 */ /* 0x000fe20000004100 */
[----:B------:R-:W-:Y:S01]  /*85b0*/  FFMA.FTZ R0, R9, R10, R0 ;  /* 0x0000000a09007223 */ /* 0x000fe20000010000 */
[----:B------:R-:W-:Y:S02]  /*85c0*/  HADD2.F32 R13, -RZ, R33.H0_H0 ;  /* 0x20000021ff0d7230 */ /* 0x000fe40000004100 */
[----:B------:R-:W-:Y:S01]  /*85d0*/  HADD2.F32 R14, -RZ, R29.H0_H0 ;  /* 0x2000001dff0e7230 */ /* 0x000fe20000004100 */
[----:B------:R-:W-:Y:S01]  /*85e0*/  FFMA.FTZ R2, R11, R12, R2 ;  /* 0x0000000c0b027223 */ /* 0x000fe20000010002 */
[----:B------:R-:W-:Y:S02]  /*85f0*/  HADD2.F32 R9, -RZ, R33.H1_H1 ;  /* 0x30000021ff097230 */ /* 0x000fe40000004100 */
[----:B------:R-:W-:Y:S01]  /*8600*/  HADD2.F32 R10, -RZ, R32.H0_H0 ;  /* 0x20000020ff0a7230 */ /* 0x000fe20000004100 */
[----:B------:R-:W-:Y:S01]  /*8610*/  FFMA.FTZ R3, R13, R14, R3 ;  /* 0x0000000e0d037223 */ /* 0x000fe20000010003 */
[----:B------:R-:W-:Y:S01]  /*8620*/  HADD2.F32 R24, -RZ, R30.H1_H1 ;  /* 0x3000001eff187230 */ /* 0x000fe20000004100 */
[----:B------:R-:W-:Y:S01]  /*8630*/  FFMA.FTZ R4, R9, R22, R4 ;  /* 0x0000001609047223 */ /* 0x000fe20000010004 */
[----:B------:R-:W-:Y:S01]  /*8640*/  HADD2.F32 R11, -RZ, R32.H1_H1 ;  /* 0x30000020ff0b7230 */ /* 0x000fe20000004100 */
[----:B------:R-:W-:Y:S01]  /*8650*/  FFMA.FTZ R5, R10, R23, R5 ;  /* 0x000000170a057223 */ /* 0x000fe20000010005 */
[--C-:B------:R-:W-:Y:S02]  /*8660*/  HADD2.F32 R12, -RZ, R27.reuse.H0_H0 ;  /* 0x2000001bff0c7230 */ /* 0x100fe40000004100 */
[----:B------:R-:W-:Y:S01]  /*8670*/  HADD2.F32 R13, -RZ, R27.H1_H1 ;  /* 0x3000001bff0d7230 */ /* 0x000fe20000004100 */
[----:B------:R-:W-:Y:S01]  /*8680*/  FFMA.FTZ R6, R11, R24, R6 ;  /* 0x000000180b067223 */ /* 0x000fe20000010006 */
[----:B------:R-:W-:Y:S01]  /*8690*/  F2FP.PACK_AB R24, R2, R0 ;  /* 0x000000000218723e */ /* 0x000fe200000000ff */
[----:B------:R-:W-:Y:S01]  /*86a0*/  FFMA.FTZ R7, R12, R25, R7 ;  /* 0x000000190c077223 */ /* 0x000fe20000010007 */
[----:B------:R-:W-:Y:S01]  /*86b0*/  F2FP.PACK_AB R25, R4, R3 ;  /* 0x000000030419723e */ /* 0x000fe200000000ff */
[----:B------:R-:W-:Y:S01]  /*86c0*/  FFMA.FTZ R8, R13, R26, R8 ;  /* 0x0000001a0d087223 */ /* 0x000fe20000010008 */
[----:B------:R-:W-:Y:S04]  /*86d0*/  F2FP.PACK_AB R26, R6, R5 ;  /* 0x00000005061a723e */ /* 0x000fe800000000ff */
[----:B------:R-:W-:Y:S02]  /*86e0*/  F2FP.PACK_AB R27, R8, R7 ;  /* 0x00000007081b723e */ /* 0x000fe400000000ff */
.L_x_2751:
[----:B------:R-:W-:Y:S05]  /*86f0*/  BSYNC B0 ;  /* 0x0000000000007941 */ /* 0x000fea0003800000 */
.L_x_2750:
[----:B-1----:R-:W-:Y:S02]  /*8700*/  MOV R2, R84 ;  /* 0x0000005400027202 */ /* 0x002fe40000000f00 */
[----:B------:R-:W-:Y:S05]  /*8710*/  MOV R3, R85 ;  /* 0x0000005500037202 */ /* 0x000fea0000000f00 */
[----:B-----5:R1:W-:Y:S02]  /*8720*/  STG.E.128 [R2.64], R24 ;  /* 0x0000001802007986 */ /* 0x0203e4000c101d06 */
.L_x_2749:
[----:B------:R-:W-:Y:S05]  /*8730*/  BSYNC B1 ;  /* 0x0000000000017941 */ /* 0x000fea0003800000 */
.L_x_2748:
[----:B------:R-:W-:Y:S01]  /*8740*/  BSSY B1, `(.L_x_2752) ;  /* 0x000005e000017945 */ /* 0x000fe20003800000 */
[----:B------:R-:W-:-:S05]  /*8750*/  @!P4 BRA `(.L_x_2753) ;  /* 0x000005c00000c947 */ /* 0x000fca0003800000 */
[C---:B-1----:R-:W-:Y:S01]  /*8760*/  LEA R2, P0, R184.reuse, R87, 0x1 ;  /* 0x00000057b8027211 */ /* 0x042fe200078008ff */
[----:B------:R-:W-:Y:S03]  /*8770*/  BSSY B0, `(.L_x_2754) ;  /* 0x0000057000007945 */ /* 0x000fe60003800000 */
[----:B------:R-:W-:Y:S02]  /*8780*/  LEA.HI.X R3, R184, R86, R188, 0x1, P0 ;  /* 0x00000056b8037211 */ /* 0x000fe400000f0cbc */
[----:B------:R-:W-:Y:S03]  /*8790*/  ISETP.GE.AND P0, PT, R16, UR4, PT ;  /* 0x0000000410007c0c */ /* 0x000fe6000bf06270 */
[----:B------:R1:W5:Y:S10]  /*87a0*/  LDG.E.128 R24, [R2.64] ;  /* 0x0000000602187981 */ /* 0x000374000c1e1d00 */
[----:B------:R-:W-:-:S05]  /*87b0*/  @P0 BRA `(.L_x_2755) ;  /* 0x0000052000000947 */ /* 0x000fca0003800000 */
[-C--:B------:R-:W-:Y:S02]  /*87c0*/  ISETP.GE.AND P0, PT, R16, R41.reuse, PT ;  /* 0x000000291000720c */ /* 0x080fe40003f06270 */
[----:B------:R-:W-:Y:S02]  /*87d0*/  MOV R0, R41 ;  /* 0x0000002900007202 */ /* 0x000fe40000000f00 */
[----:B-----5:R-:W-:Y:S02]  /*87e0*/  MOV R33, R25 ;  /* 0x0000001900217202 */ /* 0x020fe40000000f00 */
[----:B------:R-:W-:Y:S07]  /*87f0*/  MOV R32, R26 ;  /* 0x0000001a00207202 */ /* 0x000fee0000000f00 */
[----:B------:R-:W-:Y:S04]  /*8800*/  @P0 IADD3 R0, RZ, -UR29, RZ ;  /* 0x8000001dff000c10 */ /* 0x000fe8000fffe0ff */
[C---:B-1----:R-:W-:Y:S04]  /*8810*/  LEA R2, P1, R0.reuse, R2, 0x1 ;  /* 0x0000000200027211 */ /* 0x042fe800078208ff */
[----:B------:R-:W-:Y:S02]  /*8820*/  LEA.HI.X.SX32 R3, R0, R3, 0x1, P1 ;  /* 0x0000000300037211 */ /* 0x000fe400008f0eff */
[----:B------:R-:W-:Y:S02]  /*8830*/  MOV R0, RZ ;  /* 0x000000ff00007202 */ /* 0x000fe40000000f00 */
[----:B------:R-:W-:Y:S04]  /*8840*/  @P0 IADD3 R0, RZ, -UR29, RZ ;  /* 0x8000001dff000c10 */ /* 0x000fe8000fffe0ff */
[----:B------:R-:W-:Y:S04]  /*8850*/  IADD3 R5, P1, R118, R0, RZ ;  /* 0x0000000076057210 */ /* 0x000fe80007f3e0ff */
[-C--:B------:R-:W-:Y:S02]  /*8860*/  LEA.HI.X.SX32 R7, R0, R133.reuse, 0x1, P1 ;  /* 0x0000008500077211 */ /* 0x080fe400008f0eff */
[----:B------:R-:W-:Y:S02]  /*8870*/  MOV R0, RZ ;  /* 0x000000ff00007202 */ /* 0x000fe40000000f00 */
[----:B------:R-:W-:Y:S04]  /*8880*/  @P0 IADD3 R0, RZ, -UR29, RZ ;  /* 0x8000001dff000c10 */ /* 0x000fe8000fffe0ff */
[----:B------:R-:W-:Y:S04]  /*8890*/  IADD3 R6, P1, R118, R0, RZ ;  /* 0x0000000076067210 */ /* 0x000fe80007f3e0ff */
[----:B------:R-:W-:Y:S02]  /*88a0*/  LEA.HI.X.SX32 R0, R0, R133, 0x1, P1 ;  /* 0x0000008500007211 */ /* 0x000fe400008f0eff */
[C---:B------:R-:W-:Y:S04]  /*88b0*/  LEA R4, P1, R5.reuse, R98, 0x1 ;  /* 0x0000006205047211 */ /* 0x040fe800078208ff */
[----:B------:R-:W-:Y:S02]  /*88c0*/  LEA.HI.X R5, R5, R96, R7, 0x1, P1 ;  /* 0x0000006005057211 */ /* 0x000fe400008f0c07 */
[C---:B------:R-:W-:Y:S04]  /*88d0*/  LEA R22, P1, R6.reuse, R99, 0x1 ;  /* 0x0000006306167211 */ /* 0x040fe800078208ff */
[----:B------:R-:W-:Y:S02]  /*88e0*/  LEA.HI.X R23, R6, R97, R0, 0x1, P1 ;  /* 0x0000006106177211 */ /* 0x000fe400008f0c00 */
        /* <DEDUP_REMOVED lines=63> */
.L_x_2755:
[----:B------:R-:W-:Y:S05]  /*8ce0*/  BSYNC B0 ;  /* 0x0000000000007941 */ /* 0x000fea0003800000 */
.L_x_2754:
[C---:B-1----:R-:W-:Y:S04]  /*8cf0*/  LEA R2, P0, R195.reuse, R84, 0x1 ;  /* 0x00000054c3027211 */ /* 0x042fe800078008ff */
[----:B------:R-:W-:Y:S05]  /*8d00*/  LEA.HI.X R3, R195, R85, R197, 0x1, P0 ;  /* 0x00000055c3037211 */ /* 0x000fea00000f0cc5 */
[----:B-----5:R1:W-:Y:S04]  /*8d10*/  STG.E.128 [R2.64], R24 ;  /* 0x0000001802007986 */ /* 0x0203e8000c101d06 */
.L_x_2753:
[----:B------:R-:W-:Y:S05]  /*8d20*/  BSYNC B1 ;  /* 0x0000000000017941 */ /* 0x000fea0003800000 */
.L_x_2752:
[----:B------:R-:W-:Y:S01]  /*8d30*/  LOP3.LUT P0, RZ, R238, 0x1, RZ, 0xc0, !PT ;  /* 0x00000001eeff7812 */ /* 0x000fe2000780c0ff */
[----:B------:R-:W-:Y:S01]  /*8d40*/  @!UPT UIADD3 URZ, URZ, URZ, URZ ;  /* 0x0000003f3f3ff290 */ /* 0x000fe2000fffe03f */
[----:B------:R-:W-:Y:S11]  /*8d50*/  BSSY B1, `(.L_x_2756) ;  /* 0x000005e000017945 */ /* 0x000ff60003800000 */
        /* <DEDUP_REMOVED lines=16> */
[C---:B------:R-:W-:Y:S04]  /*8e60*/  IADD3 R5, P1, R117.reuse, R0, RZ ;  /* 0x0000000075057210 */ /* 0x040fe80007f3e0ff */
[----:B------:R-:W-:Y:S02]  /*8e70*/  LEA.HI.X.SX32 R7, R0, R132, 0x1, P1 ;  /* 0x0000008400077211 */ /* 0x000fe400008f0eff */
        /* <DEDUP_REMOVED lines=71> */
.L_x_2759:
[----:B------:R-:W-:Y:S05]  /*92f0*/  BSYNC B0 ;  /* 0x0000000000007941 */ /* 0x000fea0003800000 */
.L_x_2758:
[C---:B-1----:R-:W-:Y:S04]  /*9300*/  LEA R2, P0, R156.reuse, R84, 0x1 ;  /* 0x000000549c027211 */ /* 0x042fe800078008ff */
[----:B------:R-:W-:Y:S05]  /*9310*/  LEA.HI.X R3, R156, R85, R192, 0x1, P0 ;  /* 0x000000559c037211 */ /* 0x000fea00000f0cc0 */
[----:B-----5:R1:W-:Y:S04]  /*9320*/  STG.E.128 [R2.64], R24 ;  /* 0x0000001802007986 */ /* 0x0203e8000c101d06 */
.L_x_2757:
[----:B------:R-:W-:Y:S05]  /*9330*/  BSYNC B1 ;  /* 0x0000000000017941 */ /* 0x000fea0003800000 */
.L_x_2756:
[----:B------:R-:W-:Y:S01]  /*9340*/  BSSY B1, `(.L_x_2760) ;  /* 0x0000065000017945 */ /* 0x000fe20003800000 */
[----:B------:R-:W-:-:S05]  /*9350*/  @!P3 BRA `(.L_x_2761) ;  /* 0x000006300000b947 */ /* 0x000fca0003800000 */
[----:B------:R-:W-:Y:S01]  /*9360*/  IMAD.MOV.U32 R0, RZ, RZ, c[0x0][0x288] ;  /* 0x0000a200ff007624 */ /* 0x000fe200078e00ff */
[----:B-1----:R-:W-:Y:S01]  /*9370*/  MOV R2, R87 ;  /* 0x0000005700027202 */ /* 0x002fe20000000f00 */
[----:B------:R-:W-:Y:S01]  /*9380*/  IMAD.MOV.U32 R3, RZ, RZ, R86 ;  /* 0x000000ffff037224 */ /* 0x000fe200078e0056 */
[----:B------:R-:W-:Y:S01]  /*9390*/  ISETP.GE.AND P0, PT, R16, UR4, PT ;  /* 0x0000000410007c0c */ /* 0x000fe2000bf06270 */
[----:B------:R-:W-:Y:S02]  /*93a0*/  BSSY B0, `(.L_x_2762) ;  /* 0x0000057000007945 */ /* 0x000fe40003800000 */
[----:B------:R-:W-:Y:S05]  /*93b0*/  IMAD.WIDE.U32 R2, R0, 0x60, R2 ;  /* 0x0000006000027825 */ /* 0x000fea00078e0002 */
[----:B------:R-:W-:Y:S05]  /*93c0*/  IADD3 R3, R3, UR17, RZ ;  /* 0x0000001103037c10 */ /* 0x000fea000fffe0ff */
[----:B------:R1:W5:Y:S01]  /*93d0*/  LDG.E.128 R24, [R2.64] ;  /* 0x0000000602187981 */ /* 0x000362000c1e1d00 */
        /* <DEDUP_REMOVED lines=83> */
.L_x_2763:
[----:B------:R-:W-:Y:S05]  /*9910*/  BSYNC B0 ;  /* 0x0000000000007941 */ /* 0x000fea0003800000 */
.L_x_2762:
[----:B------:R-:W-:Y:S02]  /*9920*/  MOV R0, 0x60 ;  /* 0x0000006000007802 */ /* 0x000fe40000000f00 */
[----:B-1----:R-:W-:Y:S02]  /*9930*/  MOV R2, R84 ;  /* 0x0000005400027202 */ /* 0x002fe40000000f00 */
[----:B------:R-:W-:Y:S05]  /*9940*/  MOV R3, R85 ;  /* 0x0000005500037202 */ /* 0x000fea0000000f00 */
[C---:B------:R-:W-:Y:S04]  /*9950*/  IMAD.WIDE.U32 R2, R0.reuse, c[0x0][0x198], R2 ;  /* 0x0000660000027a25 */ /* 0x040fe800078e0002 */
[----:B------:R-:W-:Y:S05]  /*9960*/  IMAD R0, R0, c[0x0][0x19c], RZ ;  /* 0x0000670000007a24 */ /* 0x000fea00078e02ff */
[----:B------:R-:W-:Y:S05]  /*9970*/  IADD3 R3, R3, R0, RZ ;  /* 0x0000000003037210 */ /* 0x000fea0007ffe0ff */
[----:B-----5:R1:W-:Y:S02]  /*9980*/  STG.E.128 [R2.64], R24 ;  /* 0x0000001802007986 */ /* 0x0203e4000c101d06 */
.L_x_2761:
[----:B------:R-:W-:Y:S05]  /*9990*/  BSYNC B1 ;  /* 0x0000000000017941 */ /* 0x000fea0003800000 */
.L_x_2760:
        /* <DEDUP_REMOVED lines=92> */
.L_x_2767:
[----:B------:R-:W-:Y:S05]  /*9f60*/  BSYNC B0 ;  /* 0x0000000000007941 */ /* 0x000fea0003800000 */
.L_x_2766:
[C---:B-1----:R-:W-:Y:S04]  /*9f70*/  LEA R2, P0, R160.reuse, R84, 0x1 ;  /* 0x00000054a0027211 */ /* 0x042fe800078008ff */
[----:B------:R-:W-:Y:S05]  /*9f80*/  LEA.HI.X R3, R160, R85, R193, 0x1, P0 ;  /* 0x00000055a0037211 */ /* 0x000fea00000f0cc1 */
[----:B-----5:R1:W-:Y:S04]  /*9f90*/  STG.E.128 [R2.64], R24 ;  /* 0x0000001802007986 */ /* 0x0203e8000c101d06 */
.L_x_2765:
[----:B------:R-:W-:Y:S05]  /*9fa0*/  BSYNC B1 ;  /* 0x0000000000017941 */ /* 0x000fea0003800000 */
.L_x_2764:
        /* <DEDUP_REMOVED lines=93> */
.L_x_2771:
[----:B------:R-:W-:Y:S05]  /*a580*/  BSYNC B0 ;  /* 0x0000000000007941 */ /* 0x000fea0003800000 */
.L_x_2770:
[----:B------:R-:W-:Y:S02]  /*a590*/  MOV R0, 0xa0 ;  /* 0x000000a000007802 */ /* 0x000fe40000000f00 */
[----:B-1----:R-:W-:Y:S02]  /*a5a0*/  MOV R2, R84 ;  /* 0x0000005400027202 */ /* 0x002fe40000000f00 */
[----:B------:R-:W-:Y:S05]  /*a5b0*/  MOV R3, R85 ;  /* 0x0000005500037202 */ /* 0x000fea0000000f00 */
[C---:B------:R-:W-:Y:S04]  /*a5c0*/  IMAD.WIDE.U32 R2, R0.reuse, c[0x0][0x198], R2 ;  /* 0x0000660000027a25 */ /* 0x040fe800078e0002 */
[----:B------:R-:W-:Y:S05]  /*a5d0*/  IMAD R0, R0, c[0x0][0x19c], RZ ;  /* 0x0000670000007a24 */ /* 0x000fea00078e02ff */
[----:B------:R-:W-:Y:S05]  /*a5e0*/  IADD3 R3, R3, R0, RZ ;  /* 0x0000000003037210 */ /* 0x000fea0007ffe0ff */
[----:B-----5:R1:W-:Y:S02]  /*a5f0*/  STG.E.128 [R2.64], R24 ;  /* 0x0000001802007986 */ /* 0x0203e4000c101d06 */
.L_x_2769:
[----:B------:R-:W-:Y:S05]  /*a600*/  BSYNC B1 ;  /* 0x0000000000017941 */ /* 0x000fea0003800000 */
.L_x_2768:
        /* <DEDUP_REMOVED lines=93> */
.L_x_2775:
[----:B------:R-:W-:Y:S05]  /*abe0*/  BSYNC B0 ;  /* 0x0000000000007941 */ /* 0x000fea0003800000 */
.L_x_2774:
[----:B------:R-:W-:Y:S02]  /*abf0*/  MOV R0, 0xc0 ;  /* 0x000000c000007802 */ /* 0x000fe40000000f00 */
[----:B-1----:R-:W-:Y:S02]  /*ac00*/  MOV R2, R84 ;  /* 0x0000005400027202 */ /* 0x002fe40000000f00 */
[----:B------:R-:W-:Y:S05]  /*ac10*/  MOV R3, R85 ;  /* 0x0000005500037202 */ /* 0x000fea0000000f00 */
[C---:B------:R-:W-:Y:S04]  /*ac20*/  IMAD.WIDE.U32 R2, R0.reuse, c[0x0][0x198], R2 ;  /* 0x0000660000027a25 */ /* 0x040fe800078e0002 */
[----:B------:R-:W-:Y:S05]  /*ac30*/  IMAD R0, R0, c[0x0][0x19c], RZ ;  /* 0x0000670000007a24 */ /* 0x000fea00078e02ff */
[----:B------:R-:W-:Y:S05]  /*ac40*/  IADD3 R3, R3, R0, RZ ;  /* 0x0000000003037210 */ /* 0x000fea0007ffe0ff */
[----:B-----5:R1:W-:Y:S02]  /*ac50*/  STG.E.128 [R2.64], R24 ;  /* 0x0000001802007986 */ /* 0x0203e4000c101d06 */
.L_x_2773:
[----:B------:R-:W-:Y:S05]  /*ac60*/  BSYNC B1 ;  /* 0x0000000000017941 */ /* 0x000fea0003800000 */
.L_x_2772:
        /* <DEDUP_REMOVED lines=93> */
.L_x_2779:
[----:B------:R-:W-:Y:S05]  /*b240*/  BSYNC B0 ;  /* 0x0000000000007941 */ /* 0x000fea0003800000 */
.L_x_2778:
[----:B------:R-:W-:Y:S02]  /*b250*/  MOV R0, 0xe0 ;  /* 0x000000e000007802 */ /* 0x000fe40000000f00 */
[----:B-1----:R-:W-:Y:S02]  /*b260*/  MOV R2, R84 ;  /* 0x0000005400027202 */ /* 0x002fe40000000f00 */
[----:B------:R-:W-:Y:S05]  /*b270*/  MOV R3, R85 ;  /* 0x0000005500037202 */ /* 0x000fea0000000f00 */
[C---:B------:R-:W-:Y:S04]  /*b280*/  IMAD.WIDE.U32 R2, R0.reuse, c[0x0][0x198], R2 ;  /* 0x0000660000027a25 */ /* 0x040fe800078e0002 */
[----:B------:R-:W-:Y:S05]  /*b290*/  IMAD R0, R0, c[0x0][0x19c], RZ ;  /* 0x0000670000007a24 */ /* 0x000fea00078e02ff */
[----:B------:R-:W-:Y:S05]  /*b2a0*/  IADD3 R3, R3, R0, RZ ;  /* 0x0000000003037210 */ /* 0x000fea0007ffe0ff */
[----:B-----5:R1:W-:Y:S02]  /*b2b0*/  STG.E.128 [R2.64], R24 ;  /* 0x0000001802007986 */ /* 0x0203e4000c101d06 */
.L_x_2777:
[----:B------:R-:W-:Y:S05]  /*b2c0*/  BSYNC B1 ;  /* 0x0000000000017941 */ /* 0x000fea0003800000 */
.L_x_2776:
        /* <DEDUP_REMOVED lines=92> */
.L_x_2783:
[----:B------:R-:W-:Y:S05]  /*b890*/  BSYNC B0 ;  /* 0x0000000000007941 */ /* 0x000fea0003800000 */
.L_x_2782:
[C---:B-1----:R-:W-:Y:S04]  /*b8a0*/  LEA R2, P0, R158.reuse, R84, 0x1 ;  /* 0x000000549e027211 */ /* 0x042fe800078008ff */
[----:B------:R-:W-:Y:S05]  /*b8b0*/  LEA.HI.X R3, R158, R85, R194, 0x1, P0 ;  /* 0x000000559e037211 */ /* 0x000fea00000f0cc2 */
[----:B-----5:R1:W-:Y:S04]  /*b8c0*/  STG.E.128 [R2.64], R24 ;  /* 0x0000001802007986 */ /* 0x0203e8000c101d06 */
.L_x_2781:
[----:B------:R-:W-:Y:S05]  /*b8d0*/  BSYNC B1 ;  /* 0x0000000000017941 */ /* 0x000fea0003800000 */
.L_x_2780:
[----:B------:R-:W-:Y:S01]  /*b8e0*/  LOP3.LUT P0, RZ, R238, 0x2, RZ, 0xc0, !PT ;  /* 0x00000002eeff7812 */ /* 0x000fe2000780c0ff */
[----:B------:R-:W-:Y:S01]  /*b8f0*/  @!UPT UIADD3 URZ, URZ, URZ, URZ ;  /* 0x0000003f3f3ff290 */ /* 0x000fe2000fffe03f */
[----:B------:R-:W-:Y:S11]  /*b900*/  BSSY B1, `(.L_x_2784) ;  /* 0x0000065000017945 */ /* 0x000ff60003800000 */
        /* <DEDUP_REMOVED lines=92> */
.L_x_2787:
[----:B------:R-:W-:Y:S05]  /*bed0*/  BSYNC B0 ;  /* 0x0000000000007941 */ /* 0x000fea0003800000 */
.L_x_2786:
[----:B------:R-:W-:Y:S02]  /*bee0*/  MOV R0, 0x120 ;  /* 0x0000012000007802 */ /* 0x000fe40000000f00 */
[----:B-1----:R-:W-:Y:S02]  /*bef0*/  MOV R2, R84 ;  /* 0x0000005400027202 */ /* 0x002fe40000000f00 */
[----:B------:R-:W-:Y:S05]  /*bf00*/  MOV R3, R85 ;  /* 0x0000005500037202 */ /* 0x000fea0000000f00 */
[C---:B------:R-:W-:Y:S04]  /*bf10*/  IMAD.WIDE.U32 R2, R0.reuse, c[0x0][0x198], R2 ;  /* 0x0000660000027a25 */ /* 0x040fe800078e0002 */
[----:B------:R-:W-:Y:S05]  /*bf20*/  IMAD R0, R0, c[0x0][0x19c], RZ ;  /* 0x0000670000007a24 */ /* 0x000fea00078e02ff */
[----:B------:R-:W-:Y:S05]  /*bf30*/  IADD3 R3, R3, R0, RZ ;  /* 0x0000000003037210 */ /* 0x000fea0007ffe0ff */
[----:B-----5:R1:W-:Y:S02]  /*bf40*/  STG.E.128 [R2.64], R24 ;  /* 0x0000001802007986 */ /* 0x0203e4000c101d06 */
.L_x_2785:
[----:B------:R-:W-:Y:S05]  /*bf50*/  BSYNC B1 ;  /* 0x0000000000017941 */ /* 0x000fea0003800000 */
.L_x_2784:
        /* <DEDUP_REMOVED lines=16> */
[----:B------:R-:W-:Y:S02]  /*c060*/  MOV R30, R10 ;  /* 0x0000000a001e7202 */ /* 0x000fe40000000f00 */
[----:B------:R-:W-:Y:S05]  /*c070*/  MOV R29, R11 ;  /* 0x0000000b001d7202 */ /* 0x000fea0000000f00 */
        /* <DEDUP_REMOVED lines=13> */
[C---:B------:R-:W-:Y:S03]  /*c150*/  LEA R12, P1, R5.reuse, R99, 0x1 ;  /* 0x00000063050c7211 */ /* 0x040fe600078208ff */
[----:B------:R1:W2:Y:S01]  /*c160*/  LDG.E.128 R36, [R22.64] ;  /* 0x0000000616247981 */ /* 0x0002a2000c1e1d00 */
[----:B------:R-:W-:Y:S07]  /*c170*/  LEA.HI.X R13, R5, R97, R0, 0x1, P1 ;  /* 0x00000061050d7211 */ /* 0x000fee00008f0c00 */
[----:B------:R2:W3:Y:S08]  /*c180*/  LDG.E.128 R4, [R2.64] ;  /* 0x0000000602047981 */ /* 0x0004f0000c1e1d00 */
[----:B------:R3:W4:Y:S01]  /*c190*/  LDG.E.128 R24, [R12.64] ;  /* 0x000000060c187981 */ /* 0x000722000c1e1d00 */
[----:B-1----:R-:W-:Y:S01]  /*c1a0*/  MOV R22, R8 ;  /* 0x0000000800167202 */ /* 0x002fe20000000f00 */
[--C-:B--2---:R-:W-:Y:S02]  /*c1b0*/  HADD2.F32 R2, -RZ, R36.reuse.H1_H1 ;  /* 0x30000024ff027230 */ /* 0x104fe40000004100 */
[----:B------:R-:W-:Y:S02]  /*c1c0*/  HADD2.F32 R8, -RZ, R37.H1_H1 ;  /* 0x30000025ff087230 */ /* 0x000fe40000004100 */
[----:B------:R-:W-:Y:S01]  /*c1d0*/  HADD2.F32 R0, -RZ, R36.H0_H0 ;  /* 0x20000024ff007230 */ /* 0x000fe20000004100 */
[----:B------:R-:W-:Y:S01]  /*c1e0*/  @!P0 FADD.FTZ R2, -R2, -RZ ;  /* 0x800000ff02028221 */ /* 0x000fe20000010100 */
[----:B------:R-:W-:Y:S01]  /*c1f0*/  HADD2.F32 R9, -RZ, R38.H0_H0 ;  /* 0x20000026ff097230 */ /* 0x000fe20000004100 */
[----:B------:R-:W-:Y:S01]  /*c200*/  @!P0 FADD.FTZ R8, -R8, -RZ ;  /* 0x800000ff08088221 */ /* 0x000fe20000010100 */
[--C-:B---3--:R-:W-:Y:S01]  /*c210*/  HADD2.F32 R13, -RZ, R4.reuse.H0_H0 ;  /* 0x20000004ff0d7230 */ /* 0x108fe20000004100 */
[----:B------:R-:W-:Y:S01]  /*c220*/  @!P0 FADD.FTZ R0, -R0, -RZ ;  /* 0x800000ff00008221 */ /* 0x000fe20000010100 */
[----:B------:R-:W-:Y:S01]  /*c230*/  HADD2.F32 R4, -RZ, R4.H1_H1 ;  /* 0x30000004ff047230 */ /* 0x000fe20000004100 */
[----:B------:R-:W-:Y:S01]  /*c240*/  @!P0 FADD.FTZ R9, -R9, -RZ ;  /* 0x800000ff09098221 */ /* 0x000fe20000010100 */
[--C-:B------:R-:W-:Y:S01]  /*c250*/  HADD2.F32 R14, -RZ, R5.reuse.H0_H0 ;  /* 0x20000005ff0e7230 */ /* 0x100fe20000004100 */
[----:B------:R-:W-:Y:S01]  /*c260*/  FMUL.FTZ R0, R13, R0 ;  /* 0x000000000d007220 */ /* 0x000fe20000410000 */
[----:B------:R-:W-:Y:S01]  /*c270*/  HADD2.F32 R5, -RZ, R5.H1_H1 ;  /* 0x30000005ff057230 */ /* 0x000fe20000004100 */
[----:B------:R-:W-:Y:S01]  /*c280*/  FMUL.FTZ R2, R4, R2 ;  /* 0x0000000204027220 */ /* 0x000fe20000410000 */
[----:B------:R-:W-:Y:S02]  /*c290*/  HADD2.F32 R10, -RZ, R38.H1_H1 ;  /* 0x30000026ff0a7230 */ /* 0x000fe40000004100 */
[--C-:B------:R-:W-:Y:S01]  /*c2a0*/  HADD2.F32 R11, -RZ, R39.reuse.H0_H0 ;  /* 0x20000027ff0b7230 */ /* 0x100fe20000004100 */
[----:B------:R-:W-:Y:S01]  /*c2b0*/  FMUL.FTZ R4, R5, R8 ;  /* 0x0000000805047220 */ /* 0x000fe20000410000 */
[----:B------:R-:W-:Y:S01]  /*c2c0*/  HADD2.F32 R12, -RZ, R39.H1_H1 ;  /* 0x30000027ff0c7230 */ /* 0x000fe20000004100 */
[----:B------:R-:W-:Y:S01]  /*c2d0*/  @!P0 FADD.FTZ R10, -R10, -RZ ;  /* 0x800000ff0a0a8221 */ /* 0x000fe20000010100 */
        /* <DEDUP_REMOVED lines=42> */
.L_x_2791:
[----:B------:R-:W-:Y:S05]  /*c580*/  BSYNC B0 ;  /* 0x0000000000007941 */ /* 0x000fea0003800000 */
.L_x_2790:
[----:B------:R-:W-:Y:S02]  /*c590*/  MOV R0, 0x140 ;  /* 0x0000014000007802 */ /* 0x000fe40000000f00 */
[----:B-1----:R-:W-:Y:S02]  /*c5a0*/  MOV R2, R84 ;  /* 0x0000005400027202 */ /* 0x002fe40000000f00 */
[----:B------:R-:W-:Y:S05]  /*c5b0*/  MOV R3, R85 ;  /* 0x0000005500037202 */ /* 0x000fea0000000f00 */
[C---:B------:R-:W-:Y:S04]  /*c5c0*/  IMAD.WIDE.U32 R2, R0.reuse, c[0x0][0x198], R2 ;  /* 0x0000660000027a25 */ /* 0x040fe800078e0002 */
[----:B------:R-:W-:Y:S05]  /*c5d0*/  IMAD R0, R0, c[0x0][0x19c], RZ ;  /* 0x0000670000007a24 */ /* 0x000fea00078e02ff */
[----:B------:R-:W-:Y:S05]  /*c5e0*/  IADD3 R3, R3, R0, RZ ;  /* 0x0000000003037210 */ /* 0x000fea0007ffe0ff */
[----:B-----5:R1:W-:Y:S02]  /*c5f0*/  STG.E.128 [R2.64], R8 ;  /* 0x0000000802007986 */ /* 0x0203e4000c101d06 */
.L_x_2789:
[----:B------:R-:W-:Y:S05]  /*c600*/  BSYNC B1 ;  /* 0x0000000000017941 */ /* 0x000fea0003800000 */
.L_x_2788:
        /* <DEDUP_REMOVED lines=20> */
[----:B------:R-:W-:Y:S02]  /*c750*/  @P0 IADD3 R4, RZ, -UR29, RZ ;  /* 0x8000001dff040c10 */ /* 0x000fe4000fffe0ff */
[----:B------:R-:W-:Y:S02]  /*c760*/  @P0 IADD3 R0, RZ, -UR29, RZ ;  /* 0x8000001dff000c10 */ /* 0x000fe4000fffe0ff */
[C---:B-1----:R-:W-:Y:S04]  /*c770*/  LEA R2, P1, R4.reuse, R2, 0x1 ;  /* 0x0000000204027211 */ /* 0x042fe800078208ff */
[----:B------:R-:W-:Y:S02]  /*c780*/  LEA.HI.X.SX32 R3, R4, R3, 0x1, P1 ;  /* 0x0000000304037211 */ /* 0x000fe400008f0eff */
[----:B------:R-:W-:Y:S04]  /*c790*/  IADD3 R4, P1, R108, R0, RZ ;  /* 0x000000006c047210 */ /* 0x000fe80007f3e0ff */
[-C--:B------:R-:W-:Y:S02]  /*c7a0*/  LEA.HI.X.SX32 R0, R0, R123.reuse, 0x1, P1 ;  /* 0x0000007b00007211 */ /* 0x080fe400008f0eff */
[C---:B------:R-:W-:Y:S04]  /*c7b0*/  LEA R12, P1, R4.reuse, R98, 0x1 ;  /* 0x00000062040c7211 */ /* 0x040fe800078208ff */
[----:B------:R-:W-:Y:S02]  /*c7c0*/  LEA.HI.X R13, R4, R96, R0, 0x1, P1 ;  /* 0x00000060040d7211 */ /* 0x000fe400008f0c00 */
[----:B------:R1:W2:Y:S01]  /*c7d0*/  LDG.E.128 R4, [R2.64] ;  /* 0x0000000602047981 */ /* 0x0002a2000c1e1d00 */
[----:B------:R-:W-:Y:S02]  /*c7e0*/  MOV R0, RZ ;  /* 0x000000ff00007202 */ /* 0x000fe40000000f00 */
[----:B------:R-:W-:Y:S05]  /*c7f0*/  @P0 IADD3 R0, RZ, -UR29, RZ ;  /* 0x8000001dff000c10 */ /* 0x000fea000fffe0ff */
[----:B------:R2:W3:Y:S01]  /*c800*/  LDG.E.128 R36, [R12.64] ;  /* 0x000000060c247981 */ /* 0x0004e2000c1e1d00 */
[----:B-1----:R-:W-:Y:S04]  /*c810*/  IADD3 R3, P1, R108, R0, RZ ;  /* 0x000000006c037210 */ /* 0x002fe80007f3e0ff */
[----:B------:R-:W-:Y:S02]  /*c820*/  LEA.HI.X.SX32 R0, R0, R123, 0x1, P1 ;  /* 0x0000007b00007211 */ /* 0x000fe400008f0eff */
[C---:B------:R-:W-:Y:S04]  /*c830*/  LEA R2, P1, R3.reuse, R99, 0x1 ;  /* 0x0000006303027211 */ /* 0x040fe800078208ff */
[----:B------:R-:W-:Y:S05]  /*c840*/  LEA.HI.X R3, R3, R97, R0, 0x1, P1 ;  /* 0x0000006103037211 */ /* 0x000fea00008f0c00 */
[----:B------:R3:W4:Y:S01]  /*c850*/  LDG.E.128 R24, [R2.64] ;  /* 0x0000000602187981 */ /* 0x000722000c1e1d00 */
        /* <DEDUP_REMOVED lines=28> */
[----:B------:R-:W-:Y:S01]  /*ca20*/  HADD2.F32 R9, -RZ, R22.H0_H0 ;  /* 0x20000016ff097230 */ /* 0x000fe20000004100 */
[----:B------:R-:W-:Y:S02]  /*ca30*/  FMUL.FTZ R6, R6, R10 ;  /* 0x0000000a06067220 */ /* 0x000fe40000410000 */
        /* <DEDUP_REMOVED lines=31> */
.L_x_2795:
[----:B------:R-:W-:Y:S05]  /*cc30*/  BSYNC B0 ;  /* 0x0000000000007941 */ /* 0x000fea0003800000 */
.L_x_2794:
[----:B------:R-:W-:Y:S02]  /*cc40*/  MOV R0, 0x160 ;  /* 0x0000016000007802 */ /* 0x000fe40000000f00 */
[----:B-1----:R-:W-:Y:S02]  /*cc50*/  MOV R2, R84 ;  /* 0x0000005400027202 */ /* 0x002fe40000000f00 */
[----:B------:R-:W-:Y:S05]  /*cc60*/  MOV R3, R85 ;  /* 0x0000005500037202 */ /* 0x000fea0000000f00 */
[C---:B------:R-:W-:Y:S04]  /*cc70*/  IMAD.WIDE.U32 R2, R0.reuse, c[0x0][0x198], R2 ;  /* 0x0000660000027a25 */ /* 0x040fe800078e0002 */
[----:B------:R-:W-:Y:S05]  /*cc80*/  IMAD R0, R0, c[0x0][0x19c], RZ ;  /* 0x0000670000007a24 */ /* 0x000fea00078e02ff */
[----:B------:R-:W-:Y:S05]  /*cc90*/  IADD3 R3, R3, R0, RZ ;  /* 0x0000000003037210 */ /* 0x000fea0007ffe0ff */
[----:B-----5:R1:W-:Y:S02]  /*cca0*/  STG.E.128 [R2.64], R8 ;  /* 0x0000000802007986 */ /* 0x0203e4000c101d06 */
.L_x_2793:
[----:B------:R-:W-:Y:S05]  /*ccb0*/  BSYNC B1 ;  /* 0x0000000000017941 */ /* 0x000fea0003800000 */
.L_x_2792:
        /* <DEDUP_REMOVED lines=22> */
[C---:B-1----:R-:W-:Y:S02]  /*ce20*/  LEA R2, P1, R4.reuse, R2, 0x1 ;  /* 0x0000000204027211 */ /* 0x042fe400078208ff */
[----:B------:R-:W-:Y:S02]  /*ce30*/  IADD3 R5, P2, R107, R0, RZ ;  /* 0x000000006b057210 */ /* 0x000fe40007f5e0ff */
[----:B------:R-:W-:Y:S02]  /*ce40*/  LEA.HI.X.SX32 R3, R4, R3, 0x1, P1 ;  /* 0x0000000304037211 */ /* 0x000fe400008f0eff */
[C---:B------:R-:W-:Y:S02]  /*ce50*/  LEA R12, P1, R5.reuse, R98, 0x1 ;  /* 0x00000062050c7211 */ /* 0x040fe400078208ff */
[----:B------:R-:W-:Y:S04]  /*ce60*/  LEA.HI.X.SX32 R0, R0, R122, 0x1, P2 ;  /* 0x0000007a00007211 */ /* 0x000fe800010f0eff */
        /* <DEDUP_REMOVED lines=71> */
.L_x_2799:
[----:B------:R-:W-:Y:S05]  /*d2e0*/  BSYNC B0 ;  /* 0x0000000000007941 */ /* 0x000fea0003800000 */
.L_x_2798:
[----:B------:R-:W-:Y:S02]  /*d2f0*/  MOV R0, 0x180 ;  /* 0x0000018000007802 */ /* 0x000fe40000000f00 */
[----:B-1----:R-:W-:Y:S02]  /*d300*/  MOV R2, R84 ;  /* 0x0000005400027202 */ /* 0x002fe40000000f00 */
[----:B------:R-:W-:Y:S05]  /*d310*/  MOV R3, R85 ;  /* 0x0000005500037202 */ /* 0x000fea0000000f00 */
[C---:B------:R-:W-:Y:S04]  /*d320*/  IMAD.WIDE.U32 R2, R0.reuse, c[0x0][0x198], R2 ;  /* 0x0000660000027a25 */ /* 0x040fe800078e0002 */
[----:B------:R-:W-:Y:S05]  /*d330*/  IMAD R0, R0, c[0x0][0x19c], RZ ;  /* 0x0000670000007a24 */ /* 0x000fea00078e02ff */
[----:B------:R-:W-:Y:S05]  /*d340*/  IADD3 R3, R3, R0, RZ ;  /* 0x0000000003037210 */ /* 0x000fea0007ffe0ff */
[----:B-----5:R1:W-:Y:S02]  /*d350*/  STG.E.128 [R2.64], R8 ;  /* 0x0000000802007986 */ /* 0x0203e4000c101d06 */
.L_x_2797:
[----:B------:R-:W-:Y:S05]  /*d360*/  BSYNC B1 ;  /* 0x0000000000017941 */ /* 0x000fea0003800000 */
.L_x_2796:
        /* <DEDUP_REMOVED lines=22> */
[----:B-1----:R-:W-:Y:S02]  /*d4d0*/  LEA R2, P1, R4, R2, 0x1 ;  /* 0x0000000204027211 */ /* 0x002fe400078208ff */
[----:B------:R-:W-:Y:S02]  /*d4e0*/  IADD3 R5, P2, R106, R0, RZ ;  /* 0x000000006a057210 */ /* 0x000fe40007f5e0ff */
[----:B------:R-:W-:Y:S02]  /*d4f0*/  LEA.HI.X.SX32 R3, R4, R3, 0x1, P1 ;  /* 0x0000000304037211 */ /* 0x000fe400008f0eff */
[C---:B------:R-:W-:Y:S02]  /*d500*/  LEA R12, P1, R5.reuse, R98, 0x1 ;  /* 0x00000062050c7211 */ /* 0x040fe400078208ff */
[-C--:B------:R-:W-:Y:S04]  /*d510*/  LEA.HI.X.SX32 R0, R0, R121.reuse, 0x1, P2 ;  /* 0x0000007900007211 */ /* 0x080fe800010f0eff */
        /* <DEDUP_REMOVED lines=71> */
.L_x_2803:
[----:B------:R-:W-:Y:S05]  /*d990*/  BSYNC B0 ;  /* 0x0000000000007941 */ /* 0x000fea0003800000 */
.L_x_2802:
[----:B------:R-:W-:Y:S02]  /*d9a0*/  MOV R0, 0x1a0 ;  /* 0x000001a000007802 */ /* 0x000fe40000000f00 */
[----:B-1----:R-:W-:Y:S02]  /*d9b0*/  MOV R2, R84 ;  /* 0x0000005400027202 */ /* 0x002fe40000000f00 */
[----:B------:R-:W-:Y:S05]  /*d9c0*/  MOV R3, R85 ;  /* 0x0000005500037202 */ /* 0x000fea0000000f00 */
[C---:B------:R-:W-:Y:S04]  /*d9d0*/  IMAD.WIDE.U32 R2, R0.reuse, c[0x0][0x198], R2 ;  /* 0x0000660000027a25 */ /* 0x040fe800078e0002 */
[----:B------:R-:W-:Y:S05]  /*d9e0*/  IMAD R0, R0, c[0x0][0x19c], RZ ;  /* 0x0000670000007a24 */ /* 0x000fea00078e02ff */
[----:B------:R-:W-:Y:S05]  /*d9f0*/  IADD3 R3, R3, R0, RZ ;  /* 0x0000000003037210 */ /* 0x000fea0007ffe0ff */
[----:B-----5:R1:W-:Y:S02]  /*da00*/  STG.E.128 [R2.64], R8 ;  /* 0x0000000802007986 */ /* 0x0203e4000c101d06 */
.L_x_2801:
[----:B------:R-:W-:Y:S05]  /*da10*/  BSYNC B1 ;  /* 0x0000000000017941 */ /* 0x000fea0003800000 */
.L_x_2800:
        /* <DEDUP_REMOVED lines=98> */
.L_x_2807:
[----:B------:R-:W-:Y:S05]  /*e040*/  BSYNC B0 ;  /* 0x0000000000007941 */ /* 0x000fea0003800000 */
.L_x_2806:
[----:B------:R-:W-:Y:S02]  /*e050*/  MOV R0, 0x1c0 ;  /* 0x000001c000007802 */ /* 0x000fe40000000f00 */
[----:B-1----:R-:W-:Y:S02]  /*e060*/  MOV R2, R84 ;  /* 0x0000005400027202 */ /* 0x002fe40000000f00 */
[----:B------:R-:W-:Y:S05]  /*e070*/  MOV R3, R85 ;  /* 0x0000005500037202 */ /* 0x000fea0000000f00 */
[C---:B------:R-:W-:Y:S04]  /*e080*/  IMAD.WIDE.U32 R2, R0.reuse, c[0x0][0x198], R2 ;  /* 0x0000660000027a25 */ /* 0x040fe800078e0002 */
[----:B------:R-:W-:Y:S05]  /*e090*/  IMAD R0, R0, c[0x0][0x19c], RZ ;  /* 0x0000670000007a24 */ /* 0x000fea00078e02ff */
[----:B------:R-:W-:Y:S05]  /*e0a0*/  IADD3 R3, R3, R0, RZ ;  /* 0x0000000003037210 */ /* 0x000fea0007ffe0ff */
[----:B-----5:R1:W-:Y:S02]  /*e0b0*/  STG.E.128 [R2.64], R8 ;  /* 0x0000000802007986 */ /* 0x0203e4000c101d06 */
.L_x_2805:
[----:B------:R-:W-:Y:S05]  /*e0c0*/  BSYNC B1 ;  /* 0x0000000000017941 */ /* 0x000fea0003800000 */
.L_x_2804:
        /* <DEDUP_REMOVED lines=13> */
[----:B------:R-:W-:Y:S02]  /*e1a0*/  ISETP.GE.AND P0, PT, R16, R41, PT ;  /* 0x000000291000720c */ /* 0x000fe40003f06270 */
[----:B------:R-:W-:Y:S02]  /*e1b0*/  MOV R0, RZ ;  /* 0x000000ff00007202 */ /* 0x000fe40000000f00 */
[----:B-----5:R-:W-:Y:S02]  /*e1c0*/  MOV R22, R8 ;  /* 0x0000000800167202 */ /* 0x020fe40000000f00 */
[----:B------:R-:W-:Y:S02]  /*e1d0*/  MOV R28, R9 ;  /* 0x00000009001c7202 */ /* 0x000fe40000000f00 */
[----:B------:R-:W-:Y:S02]  /*e1e0*/  MOV R30, R10 ;  /* 0x0000000a001e7202 */ /* 0x000fe40000000f00 */
[----:B------:R-:W-:Y:S03]  /*e1f0*/  MOV R29, R11 ;  /* 0x0000000b001d7202 */ /* 0x000fe60000000f00 */
[----:B------:R-:W-:Y:S02]  /*e200*/  @P0 IADD3 R41, RZ, -UR29, RZ ;  /* 0x8000001dff290c10 */ /* 0x000fe4000fffe0ff */
[----:B------:R-:W-:Y:S02]  /*e210*/  @P0 IADD3 R0, RZ, -UR29, RZ ;  /* 0x8000001dff000c10 */ /* 0x000fe4000fffe0ff */
[C---:B-1----:R-:W-:Y:S02]  /*e220*/  LEA R2, P1, R41.reuse, R2, 0x1 ;  /* 0x0000000229027211 */ /* 0x042fe400078208ff */
[----:B------:R-:W-:Y:S02]  /*e230*/  IADD3 R4, P2, R104, R0, RZ ;  /* 0x0000000068047210 */ /* 0x000fe40007f5e0ff */
[----:B------:R-:W-:Y:S02]  /*e240*/  LEA.HI.X.SX32 R3, R41, R3, 0x1, P1 ;  /* 0x0000000329037211 */ /* 0x000fe400008f0eff */
[----:B------:R-:W-:Y:S02]  /*e250*/  LEA R12, P1, R4, R98, 0x1 ;  /* 0x00000062040c7211 */ /* 0x000fe400078208ff */
        /* <DEDUP_REMOVED lines=72> */
.L_x_2811:
[----:B------:R-:W-:Y:S05]  /*e6e0*/  BSYNC B0 ;  /* 0x0000000000007941 */ /* 0x000fea0003800000 */
.L_x_2810:
[----:B------:R-:W-:Y:S02]  /*e6f0*/  MOV R0, 0x1e0 ;  /* 0x000001e000007802 */ /* 0x000fe40000000f00 */
[----:B-1----:R-:W-:Y:S02]  /*e700*/  MOV R2, R84 ;  /* 0x0000005400027202 */ /* 0x002fe40000000f00 */
[----:B------:R-:W-:Y:S05]  /*e710*/  MOV R3, R85 ;  /* 0x0000005500037202 */ /* 0x000fea0000000f00 */
[C---:B------:R-:W-:Y:S04]  /*e720*/  IMAD.WIDE.U32 R2, R0.reuse, c[0x0][0x198], R2 ;  /* 0x0000660000027a25 */ /* 0x040fe800078e0002 */
[----:B------:R-:W-:Y:S05]  /*e730*/  IMAD R0, R0, c[0x0][0x19c], RZ ;  /* 0x0000670000007a24 */ /* 0x000fea00078e02ff */
[----:B------:R-:W-:Y:S05]  /*e740*/  IADD3 R3, R3, R0, RZ ;  /* 0x0000000003037210 */ /* 0x000fea0007ffe0ff */
[----:B-----5:R1:W-:Y:S02]  /*e750*/  STG.E.128 [R2.64], R8 ;  /* 0x0000000802007986 */ /* 0x0203e4000c101d06 */
.L_x_2809:
[----:B------:R-:W-:Y:S05]  /*e760*/  BSYNC B1 ;  /* 0x0000000000017941 */ /* 0x000fea0003800000 */
.L_x_2808:
[----:B------:R-:W-:Y:S01]  /*e770*/  MOV R5, R97 ;  /* 0x0000006100057202 */ /* 0x000fe20000000f00 */
[----:B------:R-:W-:Y:S01]  /*e780*/  IMAD.MOV.U32 R0, RZ, RZ, c[0x0][0x230] ;  /* 0x00008c00ff007624 */ /* 0x000fe200078e00ff */
[----:B-1----:R-:W-:Y:S01]  /*e790*/  MOV R3, R96 ;  /* 0x0000006000037202 */ /* 0x002fe20000000f00 */
        /* <DEDUP_REMOVED lines=9> */
.L_x_2713:
[----:B------:R-:W-:Y:S01]  /*e830*/  @P1 IMAD.MOV.U32 R3, RZ, RZ, R86 ;  /* 0x000000ffff031224 */ /* 0x000fe200078e0056 */
[-C--:B------:R-:W-:Y:S01]  /*e840*/  @P1 MOV R2, R87.reuse ;  /* 0x0000005700021202 */ /* 0x080fe20000000f00 */
[----:B------:R-:W-:Y:S01]  /*e850*/  UMOV UR4, URZ ;  /* 0x0000003f00047c82 */ /* 0x000fe20008000000 */
[C---:B------:R-:W-:Y:S02]  /*e860*/  @P4 LEA R8, P0, R184.reuse, R87, 0x1 ;  /* 0x00000057b8084211 */ /* 0x040fe400078008ff */
[----:B------:R-:W-:Y:S01]  /*e870*/  P2R R0, PR, RZ, 0x40 ;  /* 0x00000040ff007803 */ /* 0x000fe20000000000 */
[----:B------:R1:W2:Y:S01]  /*e880*/  @P1 LDG.E.128 R24, [R2.64] ;  /* 0x0000000602181981 */ /* 0x0002a2000c1e1d00 */
[----:B------:R-:W-:Y:S02]  /*e890*/  @P4 LEA.HI.X R9, R184, R86, R188, 0x1, P0 ;  /* 0x00000056b8094211 */ /* 0x000fe400000f0cbc */
[C---:B------:R-:W-:Y:S02]  /*e8a0*/  @P4 LEA R6, P0, R195.reuse, R84, 0x1 ;  /* 0x00000054c3064211 */ /* 0x040fe400078008ff */
[C---:B------:R-:W-:Y:S02]  /*e8b0*/  LOP3.LUT P6, RZ, R238.reuse, 0x1, RZ, 0xc0, !PT ;  /* 0x00000001eeff7812 */ /* 0x040fe400078cc0ff */
[----:B------:R-:W-:Y:S11]  /*e8c0*/  @P4 LEA.HI.X R7, R195, R85, R197, 0x1, P0 ;  /* 0x00000055c3074211 */ /* 0x000ff600000f0cc5 */
[C---:B------:R-:W-:Y:S04]  /*e8d0*/  @P6 LEA R4, P0, R185.reuse, R87, 0x1 ;  /* 0x00000057b9046211 */ /* 0x040fe800078008ff */
[----:B------:R-:W-:Y:S01]  /*e8e0*/  @P6 LEA.HI.X R5, R185, R86, R189, 0x1, P0 ;  /* 0x00000056b9056211 */ /* 0x000fe200000f0cbd */
[----:B-1----:R-:W-:Y:S01]  /*e8f0*/  @P1 IMAD.MOV.U32 R3, RZ, RZ, R85 ;  /* 0x000000ffff031224 */ /* 0x002fe200078e0055 */
[-C--:B------:R-:W-:Y:S05]  /*e900*/  @P1 MOV R2, R84.reuse ;  /* 0x0000005400021202 */ /* 0x080fea0000000f00 */
[----:B--2---:R1:W-:Y:S01]  /*e910*/  @P1 STG.E.128 [R2.64], R24 ;  /* 0x0000001802001986 */ /* 0x0043e2000c101d06 */
[----:B------:R-:W-:Y:S04]  /*e920*/  LOP3.LUT P1, RZ, R238, 0x40, RZ, 0xc0, !PT ;  /* 0x00000040eeff7812 */ /* 0x000fe8000782c0ff */
[----:B------:R-:W2:Y:S01]  /*e930*/  @P4 LDG.E.128 R8, [R8.64] ;  /* 0x0000000608084981 */ /* 0x000ea2000c1e1d00 */
[C---:B-1----:R-:W-:Y:S04]  /*e940*/  @P6 LEA R2, P0, R156.reuse, R84, 0x1 ;  /* 0x000000549c026211 */ /* 0x042fe800078008ff */
[----:B------:R-:W-:Y:S01]  /*e950*/  @P6 LEA.HI.X R3, R156, R85, R192, 0x1, P0 ;  /* 0x000000559c036211 */ /* 0x000fe200000f0cc0 */
[----:B--2---:R1:W-:Y:S01]  /*e960*/  @P4 STG.E.128 [R6.64], R8 ;  /* 0x0000000806004986 */ /* 0x0043e2000c101d06 */
[----:B------:R-:W-:Y:S04]  /*e970*/  LOP3.LUT P4, RZ, R238, 0x200, RZ, 0xc0, !PT ;  /* 0x00000200eeff7812 */ /* 0x000fe8000788c0ff */
[----:B-1----:R-:W2:Y:S01]  /*e980*/  @P6 LDG.E.128 R4, [R4.64] ;  /* 0x0000000604046981 */ /* 0x002ea2000c1e1d00 */
[C---:B------:R-:W-:Y:S04]  /*e990*/  @P1 LEA R8, P0, R186.reuse, R87, 0x1 ;  /* 0x00000057ba081211 */ /* 0x040fe800078008ff */
[----:B------:R-:W-:Y:S02]  /*e9a0*/  @P1 LEA.HI.X R9, R186, R86, R190, 0x1, P0 ;  /* 0x00000056ba091211 */ /* 0x000fe400000f0cbe */
[C---:B------:R-:W-:Y:S04]  /*e9b0*/  @P1 LEA R10, P0, R160.reuse, R84, 0x1 ;  /* 0x00000054a00a1211 */ /* 0x040fe800078008ff */
[----:B------:R-:W-:Y:S02]  /*e9c0*/  @P1 LEA.HI.X R11, R160, R85, R193, 0x1, P0 ;  /* 0x00000055a00b1211 */ /* 0x000fe400000f0cc1 */
[C---:B------:R-:W-:Y:S04]  /*e9d0*/  @P4 LEA R12, P0, R187.reuse, R87, 0x1 ;  /* 0x00000057bb0c4211 */ /* 0x040fe800078008ff */
[----:B------:R-:W-:Y:S02]  /*e9e0*/  @P4 LEA.HI.X R13, R187, R86, R191, 0x1, P0 ;  /* 0x00000056bb0d4211 */ /* 0x000fe400000f0cbf */
[C---:B------:R-:W-:Y:S04]  /*e9f0*/  @P4 LEA R22, P0, R158.reuse, R84, 0x1 ;  /* 0x000000549e164211 */ /* 0x040fe800078008ff */
[----:B------:R-:W-:Y:S02]  /*ea00*/  @P4 LEA.HI.X R23, R158, R85, R194, 0x1, P0 ;  /* 0x000000559e174211 */ /* 0x000fe400000f0cc2 */
[C---:B------:R-:W-:Y:S02]  /*ea10*/  LOP3.LUT P0, RZ, R238.reuse, 0x200, RZ, 0xc0, !PT ;  /* 0x00000200eeff7812 */ /* 0x040fe4000780c0ff */
[----:B------:R-:W-:Y:S01]  /*ea20*/  LOP3.LUT P4, RZ, R238, 0x4, RZ, 0xc0, !PT ;  /* 0x00000004eeff7812 */ /* 0x000fe2000788c0ff */
[----:B--2---:R1:W-:Y:S01]  /*ea30*/  @P6 STG.E.128 [R2.64], R4 ;  /* 0x0000000402006986 */ /* 0x0043e2000c101d06 */
[----:B------:R-:W-:Y:S02]  /*ea40*/  ISETP.NE.AND P6, PT, R0, RZ, PT ;  /* 0x000000ff0000720c */ /* 0x000fe40003fc5270 */
[----:B------:R-:W-:Y:S01]  /*ea50*/  @P3 MOV R0, c[0x0][0x288] ;  /* 0x0000a20000003a02 */ /* 0x000fe20000000f00 */
[----:B-1----:R-:W-:Y:S01]  /*ea60*/  @P3 IMAD.MOV.U32 R4, RZ, RZ, c[0x0][0x28c] ;  /* 0x0000a300ff043624 */ /* 0x002fe200078e00ff */
[----:B------:R-:W-:Y:S01]  /*ea70*/  @P3 MOV R2, R87 ;  /* 0x0000005700023202 */ /* 0x000fe20000000f00 */
[----:B------:R-:W-:Y:S04]  /*ea80*/  @P3 IMAD.MOV.U32 R3, RZ, RZ, R86 ;  /* 0x000000ffff033224 */ /* 0x000fe800078e0056 */
[----:B------:R-:W-:Y:S04]  /*ea90*/  @P3 IMAD.WIDE.U32 R2, R0, 0x60, R2 ;  /* 0x0000006000023825 */ /* 0x000fe800078e0002 */
[----:B------:R-:W-:Y:S05]  /*eaa0*/  @P3 IMAD R0, R4, 0x60, RZ ;  /* 0x0000006004003824 */ /* 0x000fea00078e02ff */
[----:B------:R-:W-:Y:S01]  /*eab0*/  @P3 IADD3 R3, R3, R0, RZ ;  /* 0x0000000003033210 */ /* 0x000fe20007ffe0ff */
[----:B------:R-:W-:Y:S04]  /*eac0*/  @P3 IMAD.MOV.U32 R0, RZ, RZ, 0x60 ;  /* 0x00000060ff003424 */ /* 0x000fe800078e00ff */
[----:B------:R1:W2:Y:S02]  /*ead0*/  @P3 LDG.E.128 R4, [R2.64] ;  /* 0x0000000602043981 */ /* 0x0002a4000c1e1d00 */
[----:B-1----:R-:W-:Y:S01]  /*eae0*/  @P3 IMAD.MOV.U32 R3, RZ, RZ, R85 ;  /* 0x000000ffff033224 */ /* 0x002fe200078e0055 */
[----:B------:R-:W-:Y:S05]  /*eaf0*/  @P3 MOV R2, R84 ;  /* 0x0000005400023202 */ /* 0x000fea0000000f00 */
[C---:B------:R-:W-:Y:S04]  /*eb00*/  @P3 IMAD.WIDE.U32 R2, R0.reuse, c[0x0][0x198], R2 ;  /* 0x0000660000023a25 */ /* 0x040fe800078e0002 */
[----:B------:R-:W-:Y:S05]  /*eb10*/  @P3 IMAD R0, R0, c[0x0][0x19c], RZ ;  /* 0x0000670000003a24 */ /* 0x000fea00078e02ff */
[----:B------:R-:W-:Y:S01]  /*eb20*/  @P3 IADD3 R3, R3, R0, RZ ;  /* 0x0000000003033210 */ /* 0x000fe20007ffe0ff */
[----:B------:R-:W-:Y:S04]  /*eb30*/  @P2 IMAD.MOV.U32 R0, RZ, RZ, c[0x0][0x288] ;  /* 0x0000a200ff002624 */ /* 0x000fe800078e00ff */
[----:B--2---:R1:W-:Y:S01]  /*eb40*/  @P3 STG.E.128 [R2.64], R4 ;  /* 0x0000000402003986 */ /* 0x0043e2000c101d06 */
[----:B------:R-:W-:Y:S01]  /*eb50*/  LOP3.LUT P3, RZ, R238, 0x2, RZ, 0xc0, !PT ;  /* 0x00000002eeff7812 */ /* 0x000fe2000786c0ff */
[----:B-1----:R-:W-:Y:S03]  /*eb60*/  @P2 IMAD.MOV.U32 R2, RZ, RZ, R87 ;  /* 0x000000ffff022224 */ /* 0x002fe600078e0057 */
[----:B------:R-:W2:Y:S01]  /*eb70*/  @P1 LDG.E.128 R4, [R8.64] ;  /* 0x0000000608041981 */ /* 0x000ea2000c1e1d00 */
[----:B------:R-:W-:Y:S05]  /*eb80*/  @P2 MOV R3, R86 ;  /* 0x0000005600032202 */ /* 0x000fea0000000f00 */
[----:B------:R-:W-:Y:S01]  /*eb90*/  @P2 IMAD.WIDE.U32 R2, R0, 0xa0, R2 ;  /* 0x000000a000022825 */ /* 0x000fe200078e0002 */
[----:B--2---:R1:W-:Y:S01]  /*eba0*/  @P1 STG.E.128 [R10.64], R4 ;  /* 0x000000040a001986 */ /* 0x0043e2000c101d06 */
[----:B------:R-:W-:Y:S02]  /*ebb0*/  LOP3.LUT P1, RZ, R238, 0x8, RZ, 0xc0, !PT ;  /* 0x00000008eeff7812 */ /* 0x000fe4000782c0ff */
[----:B-1----:R-:W-:Y:S05]  /*ebc0*/  @P2 MOV R4, c[0x0][0x28c] ;  /* 0x0000a30000042a02 */ /* 0x002fea0000000f00 */
[----:B------:R-:W-:Y:S04]  /*ebd0*/  @P2 IMAD R0, R4, 0xa0, RZ ;  /* 0x000000a004002824 */ /* 0x000fe800078e02ff */
[----:B------:R-:W-:Y:S01]  /*ebe0*/  @P2 IMAD.IADD R3, R3, 0x1, R0 ;  /* 0x0000000103032824 */ /* 0x000fe200078e0200 */
[----:B------:R-:W-:Y:S04]  /*ebf0*/  @P2 MOV R0, 0xa0 ;  /* 0x000000a000002802 */ /* 0x000fe80000000f00 */
[----:B------:R1:W2:Y:S02]  /*ec00*/  @P2 LDG.E.128 R4, [R2.64] ;  /* 0x0000000602042981 */ /* 0x0002a4000c1e1d00 */
[----:B-1----:R-:W-:Y:S01]  /*ec10*/  @P2 IMAD.MOV.U32 R2, RZ, RZ, R84 ;  /* 0x000000ffff022224 */ /* 0x002fe200078e0054 */
[----:B------:R-:W-:Y:S05]  /*ec20*/  @P2 MOV R3, R85 ;  /* 0x0000005500032202 */ /* 0x000fea0000000f00 */
[C---:B------:R-:W-:Y:S04]  /*ec30*/  @P2 IMAD.WIDE.U32 R2, R0.reuse, c[0x0][0x198], R2 ;  /* 0x0000660000022a25 */ /* 0x040fe800078e0002 */
[----:B------:R-:W-:Y:S04]  /*ec40*/  @P2 IMAD R0, R0, c[0x0][0x19c], RZ ;  /* 0x0000670000002a24 */ /* 0x000fe800078e02ff */
[----:B------:R-:W-:Y:S01]  /*ec50*/  @P2 IMAD.IADD R3, R3, 0x1, R0 ;  /* 0x0000000103032824 */ /* 0x000fe200078e0200 */
[----:B------:R-:W-:Y:S04]  /*ec60*/  @P5 MOV R0, c[0x0][0x288] ;  /* 0x0000a20000005a02 */ /* 0x000fe80000000f00 */
[----:B--2---:R1:W-:Y:S02]  /*ec70*/  @P2 STG.E.128 [R2.64], R4 ;  /* 0x0000000402002986 */ /* 0x0043e4000c101d06 */
        /* <DEDUP_REMOVED lines=14> */
[----:B--2---:R1:W-:Y:S02]  /*ed60*/  @P5 STG.E.128 [R2.64], R4 ;  /* 0x0000000402005986 */ /* 0x0043e4000c101d06 */
[----:B-1----:R-:W-:Y:S01]  /*ed70*/  @P6 IMAD.MOV.U32 R2, RZ, RZ, R87 ;  /* 0x000000ffff026224 */ /* 0x002fe200078e0057 */
[----:B------:R-:W-:Y:S02]  /*ed80*/  @P6 MOV R4, c[0x0][0x28c] ;  /* 0x0000a30000046a02 */ /* 0x000fe40000000f00 */
[----:B------:R-:W-:Y:S05]  /*ed90*/  @P6 MOV R3, R86 ;  /* 0x0000005600036202 */ /* 0x000fea0000000f00 */
[----:B------:R-:W-:Y:S04]  /*eda0*/  @P6 IMAD.WIDE.U32 R2, R0, 0xe0, R2 ;  /* 0x000000e000026825 */ /* 0x000fe800078e0002 */
        /* <DEDUP_REMOVED lines=11> */
[----:B-1----:R-:W-:Y:S03]  /*ee60*/  @P3 IMAD.MOV.U32 R3, RZ, RZ, R86 ;  /* 0x000000ffff033224 */ /* 0x002fe600078e0056 */
[----:B------:R-:W2:Y:S01]  /*ee70*/  @P0 LDG.E.128 R4, [R12.64] ;  /* 0x000000060c040981 */ /* 0x000ea2000c1e1d00 */
[----:B------:R-:W-:Y:S05]  /*ee80*/  @P3 MOV R2, R87 ;  /* 0x0000005700023202 */ /* 0x000fea0000000f00 */
[----:B------:R-:W-:Y:S01]  /*ee90*/  @P3 IMAD.WIDE.U32 R2, R0, 0x120, R2 ;  /* 0x0000012000023825 */ /* 0x000fe200078e0002 */
[----:B--2---:R1:W-:Y:S01]  /*eea0*/  @P0 STG.E.128 [R22.64], R4 ;  /* 0x0000000416000986 */ /* 0x0043e2000c101d06 */
[----:B------:R-:W-:Y:S02]  /*eeb0*/  LOP3.LUT P0, RZ, R238, 0x10, RZ, 0xc0, !PT ;  /* 0x00000010eeff7812 */ /* 0x000fe4000780c0ff */
[----:B-1----:R-:W-:Y:S04]  /*eec0*/  @P3 IMAD.MOV.U32 R4, RZ, RZ, c[0x0][0x28c] ;  /* 0x0000a300ff043624 */ /* 0x002fe800078e00ff */
        /* <DEDUP_REMOVED lines=12> */
[----:B-1----:R-:W-:Y:S01]  /*ef90*/  @P4 IMAD.MOV.U32 R2, RZ, RZ, R87 ;  /* 0x000000ffff024224 */ /* 0x002fe200078e0057 */
[----:B------:R-:W-:Y:S02]  /*efa0*/  @P4 MOV R4, c[0x0][0x28c] ;  /* 0x0000a30000044a02 */ /* 0x000fe40000000f00 */
[-C--:B------:R-:W-:Y:S02]  /*efb0*/  @P4 MOV R3, R86.reuse ;  /* 0x0000005600034202 */ /* 0x080fe40000000f00 */
[-C--:B------:R-:W-:Y:S02]  /*efc0*/  @P4 MOV R5, R85.reuse ;  /* 0x0000005500054202 */ /* 0x080fe40000000f00 */
[----:B------:R-:W-:Y:S01]  /*efd0*/  @P1 MOV R6, c[0x0][0x28c] ;  /* 0x0000a30000061a02 */ /* 0x000fe20000000f00 */
[----:B------:R-:W-:Y:S04]  /*efe0*/  @P4 IMAD.WIDE.U32 R2, R0, 0x140, R2 ;  /* 0x0000014000024825 */ /* 0x000fe800078e0002 */
[----:B------:R-:W-:Y:S01]  /*eff0*/  @P4 IMAD R0, R4, 0x140, RZ ;  /* 0x0000014004004824 */ /* 0x000fe200078e02ff */
[----:B------:R-:W-:Y:S01]  /*f000*/  @P1 MOV R4, c[0x0][0x288] ;  /* 0x0000a20000041a02 */ /* 0x000fe20000000f00 */
[----:B------:R-:W-:Y:S02]  /*f010*/  @P1 IMAD R6, R6, 0x160, RZ ;  /* 0x0000016006061824 */ /* 0x000fe400078e02ff */
[----:B------:R-:W-:Y:S02]  /*f020*/  @P4 IMAD.IADD R3, R3, 0x1, R0 ;  /* 0x0000000103034824 */ /* 0x000fe400078e0200 */
[----:B------:R-:W-:Y:S03]  /*f030*/  @P4 IMAD.MOV.U32 R0, RZ, RZ, 0x140 ;  /* 0x00000140ff004424 */ /* 0x000fe600078e00ff */
[----:B------:R1:W2:Y:S02]  /*f040*/  @P4 LDG.E.128 R8, [R2.64] ;  /* 0x0000000602084981 */ /* 0x0002a4000c1e1d00 */
[----:B-1----:R-:W-:Y:S01]  /*f050*/  @P1 IMAD.MOV.U32 R2, RZ, RZ, R87 ;  /* 0x000000ffff021224 */ /* 0x002fe200078e0057 */
[----:B------:R-:W-:Y:S05]  /*f060*/  @P1 MOV R3, R86 ;  /* 0x0000005600031202 */ /* 0x000fea0000000f00 */
[----:B------:R-:W-:Y:S04]  /*f070*/  @P1 IMAD.WIDE.U32 R2, R4, 0x160, R2 ;  /* 0x0000016004021825 */ /* 0x000fe800078e0002 */
[----:B------:R-:W-:Y:S01]  /*f080*/  @P4 IMAD.MOV.U32 R4, RZ, RZ, R84 ;  /* 0x000000ffff044224 */ /* 0x000fe200078e0054 */
[----:B------:R-:W-:Y:S02]  /*f090*/  @P1 IADD3 R3, R3, R6, RZ ;  /* 0x0000000603031210 */ /* 0x000fe40007ffe0ff */
[----:B------:R-:W-:Y:S01]  /*f0a0*/  @P0 MOV R6, c[0x0][0x28c] ;  /* 0x0000a30000060a02 */ /* 0x000fe20000000f00 */
[C---:B------:R-:W-:Y:S04]  /*f0b0*/  @P4 IMAD.WIDE.U32 R4, R0.reuse, c[0x0][0x198], R4 ;  /* 0x0000660000044a25 */ /* 0x040fe800078e0004 */
[----:B------:R-:W-:Y:S02]  /*f0c0*/  @P4 IMAD R0, R0, c[0x0][0x19c], RZ ;  /* 0x0000670000004a24 */ /* 0x000fe400078e02ff */
[----:B------:R-:W-:Y:S02]  /*f0d0*/  @P0 IMAD R6, R6, 0x180, RZ ;  /* 0x0000018006060824 */ /* 0x000fe400078e02ff */
[----:B------:R-:W-:Y:S02]  /*f0e0*/  @P4 IMAD.IADD R5, R5, 0x1, R0 ;  /* 0x0000000105054824 */ /* 0x000fe400078e0200 */
[----:B------:R-:W-:Y:S03]  /*f0f0*/  @P1 IMAD.MOV.U32 R0, RZ, RZ, 0x160 ;  /* 0x00000160ff001424 */ /* 0x000fe600078e00ff */
[----:B--2---:R1:W-:Y:S01]  /*f100*/  @P4 STG.E.128 [R4.64], R8 ;  /* 0x0000000804004986 */ /* 0x0043e2000c101d06 */
[----:B------:R-:W-:Y:S04]  /*f110*/  LOP3.LUT P4, RZ, R238, 0x80, RZ, 0xc0, !PT ;  /* 0x00000080eeff7812 */ /* 0x000fe8000788c0ff */
[----:B-1----:R1:W2:Y:S01]  /*f120*/  @P1 LDG.E.128 R8, [R2.64] ;  /* 0x0000000602081981 */ /* 0x0022a2000c1e1d00 */
[----:B------:R-:W-:Y:S02]  /*f130*/  @P0 MOV R4, c[0x0][0x288] ;  /* 0x0000a20000040a02 */ /* 0x000fe40000000f00 */
[----:B------:R-:W-:Y:S01]  /*f140*/  @P1 MOV R5, R85 ;  /* 0x0000005500051202 */ /* 0x000fe20000000f00 */
[----:B-1----:R-:W-:Y:S01]  /*f150*/  @P0 IMAD.MOV.U32 R3, RZ, RZ, R86 ;  /* 0x000000ffff030224 */ /* 0x002fe200078e0056 */
[----:B------:R-:W-:Y:S05]  /*f160*/  @P0 MOV R2, R87 ;  /* 0x0000005700020202 */ /* 0x000fea0000000f00 */
[----:B------:R-:W-:Y:S01]  /*f170*/  @P0 IMAD.WIDE.U32 R2, R4, 0x180, R2 ;  /* 0x0000018004020825 */ /* 0x000fe200078e0002 */
[----:B------:R-:W-:Y:S04]  /*f180*/  @P1 MOV R4, R84 ;  /* 0x0000005400041202 */ /* 0x000fe80000000f00 */
[----:B------:R-:W-:Y:S01]  /*f190*/  @P0 IADD3 R3, R3, R6, RZ ;  /* 0x0000000603030210 */ /* 0x000fe20007ffe0ff */
[C---:B------:R-:W-:Y:S01]  /*f1a0*/  @P1 IMAD.WIDE.U32 R4, R0.reuse, c[0x0][0x198], R4 ;  /* 0x0000660000041a25 */ /* 0x040fe200078e0004 */
[----:B------:R-:W-:Y:S03]  /*f1b0*/  @P3 MOV R6, c[0x0][0x28c] ;  /* 0x0000a30000063a02 */ /* 0x000fe60000000f00 */
        /* <DEDUP_REMOVED lines=20> */
[----:B--2---:R1:W-:Y:S05]  /*f300*/  @P0 STG.E.128 [R4.64], R8 ;  /* 0x0000000804000986 */ /* 0x0043ea000c101d06 */
        /* <DEDUP_REMOVED lines=23> */
[C---:B------:R-:W-:Y:S04]  /*f480*/  @P4 IMAD.WIDE.U32 R4, R0.reuse, c[0x0][0x198], R4 ;  /* 0x0000660000044a25 */ /* 0x040fe800078e0004 */
[----:B------:R-:W-:Y:S04]  /*f490*/  @P4 IMAD R0, R0, c[0x0][0x19c], RZ ;  /* 0x0000670000004a24 */ /* 0x000fe800078e02ff */
[----:B------:R-:W-:Y:S01]  /*f4a0*/  @P4 IMAD.IADD R5, R5, 0x1, R0 ;  /* 0x0000000105054824 */ /* 0x000fe200078e0200 */
[----:B------:R-:W-:Y:S04]  /*f4b0*/  @P1 MOV R0, 0x1e0 ;  /* 0x000001e000001802 */ /* 0x000fe80000000f00 */
[----:B--2---:R1:W-:Y:S05]  /*f4c0*/  @P4 STG.E.128 [R4.64], R8 ;  /* 0x0000000804004986 */ /* 0x0043ea000c101d06 */
[----:B-1----:R1:W2:Y:S02]  /*f4d0*/  @P1 LDG.E.128 R4, [R2.64] ;  /* 0x0000000602041981 */ /* 0x0022a4000c1e1d00 */
[----:B-1----:R-:W-:Y:S01]  /*f4e0*/  @P1 IMAD.MOV.U32 R2, RZ, RZ, R84 ;  /* 0x000000ffff021224 */ /* 0x002fe200078e0054 */
[----:B------:R-:W-:Y:S05]  /*f4f0*/  @P1 MOV R3, R85 ;  /* 0x0000005500031202 */ /* 0x000fea0000000f00 */
[C---:B------:R-:W-:Y:S04]  /*f500*/  @P1 IMAD.WIDE.U32 R2, R0.reuse, c[0x0][0x198], R2 ;  /* 0x0000660000021a25 */ /* 0x040fe800078e0002 */
[----:B------:R-:W-:Y:S05]  /*f510*/  @P1 IMAD R0, R0, c[0x0][0x19c], RZ ;  /* 0x0000670000001a24 */ /* 0x000fea00078e02ff */
[----:B------:R-:W-:Y:S05]  /*f520*/  @P1 IADD3 R3, R3, R0, RZ ;  /* 0x0000000003031210 */ /* 0x000fea0007ffe0ff */
[----:B--2---:R1:W-:Y:S02]  /*f530*/  @P1 STG.E.128 [R2.64], R4 ;  /* 0x0000000402001986 */ /* 0x0043e4000c101d06 */
.L_x_2747:
        /* <DEDUP_REMOVED lines=12> */
[----:B------:R-:W-:Y:S02]  /*f600*/  IABS R8, c[0x0][0x2d0] ;  /* 0x0000b40000087a13 */ /* 0x000fe40000000000 */
[----:B------:R-:W-:Y:S02]  /*f610*/  IABS R5, R19 ;  /* 0x0000001300057213 */ /* 0x000fe40000000000 */
[----:B------:R-:W1:Y:S10]  /*f620*/  I2F.RP R2, R8 ;  /* 0x0000000800027306 */ /* 0x000e740000209400 */
        /* <DEDUP_REMOVED lines=24> */
[----:B------:R-:W-:Y:S02]  /*f7b0*/  LOP3.LUT R4, R19, c[0x0][0x2d0], RZ, 0x3c, !PT ;  /* 0x0000b40013047a12 */ /* 0x000fe400078e3cff */
[----:B------:R-:W-:Y:S02]  /*f7c0*/  LOP3.LUT R5, R0, c[0x0][0x2d0], RZ, 0x3c, !PT ;  /* 0x0000b40000057a12 */ /* 0x000fe400078e3cff */
[----:B------:R-:W-:Y:S02]  /*f7d0*/  ISETP.GE.AND P5, PT, R4, RZ, PT ;  /* 0x000000ff0400720c */ /* 0x000fe40003fa6270 */
[----:B------:R-:W-:Y:S02]  /*f7e0*/  ISETP.GE.AND P4, PT, R5, RZ, PT ;  /* 0x000000ff0500720c */ /* 0x000fe40003f86270 */
[----:B------:R-:W-:Y:S02]  /*f7f0*/  ISETP.NE.AND P0, PT, RZ, c[0x0][0x2d0], PT ;  /* 0x0000b400ff007a0c */ /* 0x000fe40003f05270 */
[----:B------:R-:W-:Y:S02]  /*f800*/  @P2 IADD3 R2, R2, 0x1, RZ ;  /* 0x0000000102022810 */ /* 0x000fe40007ffe0ff */
[----:B------:R-:W-:Y:S02]  /*f810*/  @P3 IADD3 R3, R3, 0x1, RZ ;  /* 0x0000000103033810 */ /* 0x000fe40007ffe0ff */
[----:B------:R-:W-:Y:S02]  /*f820*/  LOP3.LUT R5, RZ, c[0x0][0x2d0], RZ, 0x33, !PT ;  /* 0x0000b400ff057a12 */ /* 0x000fe400078e33ff */
[----:B------:R-:W-:Y:S01]  /*f830*/  IADD3 R0, -R19, R0, RZ ;  /* 0x0000000013007210 */ /* 0x000fe20007ffe1ff */
[----:B------:R-:W-:Y:S02]  /*f840*/  @!P5 IMAD.MOV R3, RZ, RZ, -R3 ;  /* 0x000000ffff03d224 */ /* 0x000fe400078e0a03 */
[----:B------:R-:W-:Y:S05]  /*f850*/  @!P4 IMAD.MOV R2, RZ, RZ, -R2 ;  /* 0x000000ffff02c224 */ /* 0x000fea00078e0a02 */
        /* <DEDUP_REMOVED lines=8> */
[----:B------:R-:W-:Y:S02]  /*f8e0*/  IMAD R0, R2, c[0x0][0x2d0], R0 ;  /* 0x0000b40002007a24 */ /* 0x000fe400078e0200 */
[----:B------:R-:W2:Y:S02]  /*f8f0*/  LDG.E R6, [R6.64] ;  /* 0x0000000606067981 */ /* 0x000ea4000c1e1900 */
[----:B------:R-:W-:Y:S04]  /*f900*/  IMAD.WIDE.U32 R4, R0, c[0x0][0x1a0], RZ ;  /* 0x0000680000047a25 */ /* 0x000fe800078e00ff */
[----:B--2---:R-:W-:Y:S01]  /*f910*/  IMAD.IADD R9, R8, 0x1, -R6 ;  /* 0x0000000108097824 */ /* 0x004fe200078e0a06 */
[----:B------:R-:W-:Y:S03]  /*f920*/  SHF.R.S32.HI R6, RZ, 0x1f, R0 ;  /* 0x0000001fff067819 */ /* 0x000fe60000011400 */
[C---:B------:R-:W-:Y:S01]  /*f930*/  IMAD.WIDE.U32 R2, R9.reuse, c[0x0][0x180], RZ ;  /* 0x0000600009027a25 */ /* 0x040fe200078e00ff */
[----:B------:R-:W-:Y:S03]  /*f940*/  SHF.R.S32.HI R10, RZ, 0x1f, R9 ;  /* 0x0000001fff0a7819 */ /* 0x000fe60000011409 */
[----:B------:R-:W-:Y:S02]  /*f950*/  IMAD R7, R6, c[0x0][0x1a0], RZ ;  /* 0x0000680006077a24 */ /* 0x000fe400078e02ff */
[----:B------:R-:W-:Y:S02]  /*f960*/  IMAD R8, R10, c[0x0][0x180], RZ ;  /* 0x000060000a087a24 */ /* 0x000fe400078e02ff */
[----:B------:R-:W-:Y:S02]  /*f970*/  IMAD R7, R0, c[0x0][0x1a4], R7 ;  /* 0x0000690000077a24 */ /* 0x000fe400078e0207 */
[----:B------:R-:W-:Y:S02]  /*f980*/  IMAD R8, R9, c[0x0][0x184], R8 ;  /* 0x0000610009087a24 */ /* 0x000fe400078e0208 */
[----:B------:R-:W-:Y:S02]  /*f990*/  IMAD.IADD R5, R5, 0x1, R7 ;  /* 0x0000000105057824 */ /* 0x000fe400078e0207 */
[----:B------:R-:W-:Y:S01]  /*f9a0*/  IMAD R7, R10, c[0x0][0x188], RZ ;  /* 0x000062000a077a24 */ /* 0x000fe200078e02ff */
[----:B------:R-:W-:Y:S01]  /*f9b0*/  IADD3 R3, R3, R8, RZ ;  /* 0x0000000803037210 */ /* 0x000fe20007ffe0ff */
[----:B------:R-:W-:Y:S02]  /*f9c0*/  IMAD R6, R6, c[0x0][0x198], RZ ;  /* 0x0000660006067a24 */ /* 0x000fe400078e02ff */
[C---:B------:R-:W-:Y:S04]  /*f9d0*/  IMAD.WIDE.U32 R4, R9.reuse, c[0x0][0x188], R4 ;  /* 0x0000620009047a25 */ /* 0x040fe800078e0004 */
[----:B------:R-:W-:Y:S01]  /*f9e0*/  IMAD.WIDE.U32 R2, R0, c[0x0][0x198], R2 ;  /* 0x0000660000027a25 */ /* 0x000fe200078e0002 */
[----:B------:R-:W-:Y:S03]  /*f9f0*/  LEA R95, P1, R4, R95, 0x1 ;  /* 0x0000005f045f7211 */ /* 0x000fe600078208ff */
[----:B------:R-:W-:Y:S01]  /*fa00*/  IMAD R7, R9, c[0x0][0x18c], R7 ;  /* 0x0000630009077a24 */ /* 0x000fe200078e0207 */
[----:B------:R-:W-:Y:S01]  /*fa10*/  LEA R84, P0, R2, R84, 0x1 ;  /* 0x0000005402547211 */ /* 0x000fe200078008ff */
[----:B------:R-:W-:Y:S02]  /*fa20*/  IMAD R0, R0, c[0x0][0x19c], R6 ;  /* 0x0000670000007a24 */ /* 0x000fe400078e0206 */
[----:B------:R-:W-:Y:S02]  /*fa30*/  IMAD.IADD R5, R5, 0x1, R7 ;  /* 0x0000000105057824 */ /* 0x000fe400078e0207 */
[----:B------:R-:W-:Y:S03]  /*fa40*/  IMAD.IADD R0, R3, 0x1, R0 ;  /* 0x0000000103007824 */ /* 0x000fe600078e0200 */
[----:B------:R-:W-:Y:S02]  /*fa50*/  LEA.HI.X R94, R4, R94, R5, 0x1, P1 ;  /* 0x0000005e045e7211 */ /* 0x000fe400008f0c05 */
[----:B------:R-:W-:Y:S01]  /*fa60*/  LEA.HI.X R85, R2, R85, R0, 0x1, P0 ;  /* 0x0000005502557211 */ /* 0x000fe200000f0c00 */
[----:B------:R-:W-:-:S05]  /*fa70*/  BRA `(.L_x_2813) ;  /* 0x000000c000007947 */ /* 0x000fca0003800000 */
.L_x_2812:
[----:B------:R-:W-:Y:S01]  /*fa80*/  MOV R5, R94 ;  /* 0x0000005e00057202 */ /* 0x000fe20000000f00 */
[----:B------:R-:W-:Y:S01]  /*fa90*/  IMAD.MOV.U32 R6, RZ, RZ, c[0x0][0x1a0] ;  /* 0x00006800ff067624 */ /* 0x000fe200078e00ff */
[----:B------:R-:W-:Y:S01]  /*faa0*/  MOV R3, R85 ;  /* 0x0000005500037202 */ /* 0x000fe20000000f00 */
[----:B------:R-:W-:Y:S02]  /*fab0*/  IMAD.MOV.U32 R0, RZ, RZ, c[0x0][0x198] ;  /* 0x00006600ff007624 */ /* 0x000fe400078e00ff */
[----:B------:R-:W-:Y:S01]  /*fac0*/  IMAD.MOV.U32 R4, RZ, RZ, R95 ;  /* 0x000000ffff047224 */ /* 0x000fe200078e005f */
[----:B------:R-:W-:Y:S01]  /*fad0*/  LEA R6, -R6, RZ, 0x8 ;  /* 0x000000ff06067211 */ /* 0x000fe200078e41ff */
[----:B------:R-:W-:Y:S02]  /*fae0*/  IMAD.U32 R0, R0, -0x100, RZ ;  /* 0xffffff0000007824 */ /* 0x000fe400078e00ff */
[----:B------:R-:W-:Y:S01]  /*faf0*/  IMAD.MOV.U32 R2, RZ, RZ, R84 ;  /* 0x000000ffff027224 */ /* 0x000fe200078e0054 */
[----:B------:R-:W-:Y:S04]  /*fb00*/  LEA R95, P1, R6, R4, 0x1 ;  /* 0x00000004065f7211 */ /* 0x000fe800078208ff */
[----:B------:R-:W-:Y:S02]  /*fb10*/  LEA R84, P0, R0, R2, 0x1 ;  /* 0x0000000200547211 */ /* 0x000fe400078008ff */
[----:B------:R-:W-:Y:S02]  /*fb20*/  LEA.HI.X.SX32 R94, R6, R5, 0x1, P1 ;  /* 0x00000005065e7211 */ /* 0x000fe400008f0eff */
[----:B------:R-:W-:Y:S02]  /*fb30*/  LEA.HI.X.SX32 R85, R0, R3, 0x1, P0 ;  /* 0x0000000300557211 */ /* 0x000fe400000f0eff */
.L_x_2813:
[----:B------:R-:W-:Y:S04]  /*fb40*/  IADD3 R20, R20, -0x1, RZ ;  /* 0xffffffff14147810 */ /* 0x000fe80007ffe0ff */
[----:B------:R-:W-:Y:S11]  /*fb50*/  ISETP.GT.AND P0, PT, R20, R135, PT ;  /* 0x000000871400720c */ /* 0x000ff60003f04270 */
[----:B------:R-:W-:Y:S02]  /*fb60*/  @!UPT UIADD3 URZ, URZ, URZ, URZ ;  /* 0x0000003f3f3ff290 */ /* 0x000fe4000fffe03f */
[----:B------:R-:W-:-:S05]  /*fb70*/  @P0 BRA `(.L_x_2814) ;  /* 0xffff332000000947 */ /* 0x000fca000383ffff */
.L_x_2712:
[----:B-1----:R1:W5:Y:S04]  /*fb80*/  LDL R249, [R1+0x30] ;  /* 0x0000300001f97983 */ /* 0x0023680000100800 */
[----:B------:R-:W-:Y:S01]  /*fb90*/  BAR.SYNC.DEFER_BLOCKING 0x0 ;  /* 0x0000000000007b1d */ /* 0x000fe20000010000 */
[----:B------:R-:W-:Y:S01]  /*fba0*/  ISETP.NE.AND P0, PT, RZ, c[0x0][0x230], PT ;  /* 0x00008c00ff007a0c */ /* 0x000fe20003f05270 */
[----:B------:R-:W-:Y:S01]  /*fbb0*/  IMAD.MOV.U32 R9, RZ, RZ, c[0x0][0x190] ;  /* 0x00006400ff097624 */ /* 0x000fe200078e00ff */
[----:B------:R-:W-:Y:S01]  /*fbc0*/  SHF.L.U32 R239, R239, 0x1, RZ ;  /* 0x00000001efef7819 */ /* 0x000fe200000006ff */
[----:B------:R-:W-:Y:S02]  /*fbd0*/  IMAD.MOV.U32 R8, RZ, RZ, 0x4 ;  /* 0x00000004ff087424 */ /* 0x000fe400078e00ff */
[----:B------:R-:W-:Y:S01]  /*fbe0*/  BSSY B2, `(.L_x_2815) ;  /* 0x00002da000027945 */ /* 0x000fe20003800000 */
[----:B------:R-:W-:-:S02]  /*fbf0*/  IMAD.SHL.U32 R7, R9, 0x10, RZ ;  /* 0x0000001009077824 */ /* 0x000fc400078e00ff */
[----:B------:R-:W-:-:S05]  /*fc00*/  SHF.L.U64.HI R8, R9, R8, c[0x0][0x194] ;  /* 0x0000650009087619 */ /* 0x000fca0000010208 */
[----:B------:R-:W-:Y:S05]  /*fc10*/  @!P0 BRA `(.L_x_2816) ;  /* 0x00002b4000008947 */ /* 0x000fea0003800000 */
[----:B------:R-:W-:Y:S01]  /*fc20*/  ISETP.NE.U32.AND P0, PT, RZ, c[0x0][0x250], PT ;  /* 0x00009400ff007a0c */ /* 0x000fe20003f05070 */
[----:B------:R-:W-:-:S03]  /*fc30*/  IMAD.MOV.U32 R0, RZ, RZ, RZ ;  /* 0x000000ffff007224 */ /* 0x000fc600078e00ff */
[----:B------:R-:W-:-:S13]  /*fc40*/  ISETP.NE.AND.EX P0, PT, RZ, c[0x0][0x254], PT, P0 ;  /* 0x00009500ff007a0c */ /* 0x000fda0003f05300 */
[----:B------:R-:W3:Y:S01]  /*fc50*/  @P0 LDG.E R0, [R218.64] ;  /* 0x00000006da000981 */ /* 0x000ee2000c1e1900 */
[----:B------:R-:W-:Y:S01]  /*fc60*/  IMAD.MOV.U32 R3, RZ, RZ, c[0x0][0x194] ;  /* 0x00006500ff037624 */ /* 0x000fe200078e00ff */
[----:B------:R-:W-:Y:S01]  /*fc70*/  IADD3 R7, P1, R7, R180, RZ ;  /* 0x000000b407077210 */ /* 0x000fe20007f3e0ff */
[----:B------:R-:W-:Y:S01]  /*fc80*/  IMAD.MOV.U32 R182, RZ, RZ, R180 ;  /* 0x000000ffffb67224 */ /* 0x000fe200078e00b4 */
[----:B------:R-:W-:Y:S01]  /*fc90*/  ULDC.U8 UR4, c[0x0][0x313] ;  /* 0x0000c4c000047ab9 */ /* 0x000fe20000000000 */
[----:B------:R-:W-:Y:S01]  /*fca0*/  IMAD R10, R3, 0x30, RZ ;  /* 0x00000030030a7824 */ /* 0x000fe200078e02ff */
[----:B------:R-:W-:Y:S01]  /*fcb0*/  LEA R2, P2, R180, c[0x0][0x160], 0x1 ;  /* 0x00005800b4027a11 */ /* 0x000fe200078408ff */
[----:B------:R-:W-:-:S04]  /*fcc0*/  IMAD.WIDE.U32 R4, R9, 0x30, R182 ;  /* 0x0000003009047825 */ /* 0x000fc800078e00b6 */
[----:B------:R-:W-:Y:S01]  /*fcd0*/  IMAD.X R8, R8, 0x1, R183, P1 ;  /* 0x0000000108087824 */ /* 0x000fe200008e06b7 */
[----:B------:R-:W-:Y:S01]  /*fce0*/  LEA R28, P1, R7, c[0x0][0x160], 0x1 ;  /* 0x00005800071c7a11 */ /* 0x000fe200078208ff */
[----:B------:R-:W-:Y:S02]  /*fcf0*/  IMAD.SHL.U32 R30, R134, 0x10, RZ ;  /* 0x00000010861e7824 */ /* 0x000fe400078e00ff */
[----:B-----5:R-:W-:Y:S01]  /*fd00*/  IMAD.IADD R33, R249, 0x1, -R248 ;  /* 0x00000001f9217824 */ /* 0x020fe200078e0af8 */
[----:B------:R-:W-:Y:S02]  /*fd10*/  LEA.HI.X R29, R7, c[0x0][0x164], R8, 0x1, P1 ;  /* 0x00005900071d7a11 */ /* 0x000fe400008f0c08 */
[----:B---3--:R-:W-:Y:S02]  /*fd20*/  IADD3 R6, R0, R151, R248 ;  /* 0x0000009700067210 */ /* 0x008fe40007ffe0f8 */
[----:B------:R-:W-:-:S03]  /*fd30*/  LEA R0, P0, R9, R180, 0x5 ;  /* 0x000000b409007211 */ /* 0x000fc600078028ff */
[----:B------:R-:W-:Y:S01]  /*fd40*/  IMAD R6, R134, R6, RZ ;  /* 0x0000000686067224 */ /* 0x000fe200078e02ff */
[----:B------:R-:W-:Y:S02]  /*fd50*/  LEA.HI.X R9, R9, R183, R3, 0x5, P0 ;  /* 0x000000b709097211 */ /* 0x000fe400000f2c03 */
[----:B------:R-:W-:Y:S02]  /*fd60*/  LEA R36, P0, R0, c[0x0][0x160], 0x1 ;  /* 0x0000580000247a11 */ /* 0x000fe400078008ff */
[----:B------:R-:W-:Y:S02]  /*fd70*/  LEA.HI.X R3, R180, c[0x0][0x164], R183, 0x1, P2 ;  /* 0x00005900b4037a11 */ /* 0x000fe400010f0cb7 */
[----:B------:R-:W-:Y:S01]  /*fd80*/  LEA.HI.X R37, R0, c[0x0][0x164], R9, 0x1, P0 ;  /* 0x0000590000257a11 */ /* 0x000fe200000f0c09 */
[----:B------:R-:W-:Y:S01]  /*fd90*/  IMAD.IADD R0, R5, 0x1, R10 ;  /* 0x0000000105007824 */ /* 0x000fe200078e020a */
[----:B------:R-:W-:Y:S02]  /*fda0*/  LEA R38, P0, R4, c[0x0][0x160], 0x1 ;  /* 0x0000580004267a11 */ /* 0x000fe400078008ff */
[----:B------:R-:W-:-:S02]  /*fdb0*/  IADD3 R21, P2, R196, R6, RZ ;  /* 0x00000006c4157210 */ /* 0x000fc40007f5e0ff */
[----:B------:R-:W-:Y:S02]  /*fdc0*/  LEA.HI.X R39, R4, c[0x0][0x164], R0, 0x1, P0 ;  /* 0x0000590004277a11 */ /* 0x000fe400000f0c00 */
[----:B------:R-:W-:Y:S02]  /*fdd0*/  ISETP.NE.AND P0, PT, RZ, UR4, PT ;  /* 0x00000004ff007c0c */ /* 0x000fe4000bf05270 */
[----:B------:R-:W-:Y:S02]  /*fde0*/  IADD3 R35, P1, R199, R6, RZ ;  /* 0x00000006c7237210 */ /* 0x000fe40007f3e0ff */
[----:B------:R-:W-:-:S05]  /*fdf0*/  SHF.R.S32.HI R6, RZ, 0x1f, R6 ;  /* 0x0000001fff067819 */ /* 0x000fca0000011406 */
[--C-:B------:R-:W-:Y:S02]  /*fe00*/  IMAD.X R22, R200, 0x1, R6.reuse, P2 ;  /* 0x00000001c8167824 */ /* 0x100fe400010e0606 */
[----:B------:R-:W-:Y:S02]  /*fe10*/  IMAD.X R34, R201, 0x1, R6, P1 ;  /* 0x00000001c9227824 */ /* 0x000fe400008e0606 */
[----:B------:R-:W-:Y:S05]  /*fe20*/  @!P0 BRA `(.L_x_2817) ;  /* 0x00000f8000008947 */ /* 0x000fea0003800000 */
[----:B------:R-:W-:Y:S01]  /*fe30*/  ISETP.GE.AND P0, PT, R102, R33, PT ;  /* 0x000000216600720c */ /* 0x000fe20003f06270 */
[----:B------:R-:W-:Y:S03]  /*fe40*/  BSSY B1, `(.L_x_2818) ;  /* 0x0000039000017945 */ /* 0x000fe60003800000 */
[----:B------:R-:W-:-:S13]  /*fe50*/  ISETP.LT.OR P0, PT, R217, -0x7, P0 ;  /* 0xfffffff9d900780c */ /* 0x000fda0000701670 */
[----:B------:R-:W-:Y:S05]  /*fe60*/  @P0 BRA `(.L_x_2819) ;  /* 0x0000036000000947 */ /* 0x000fea0003800000 */
[----:B------:R3:W5:Y:S01]  /*fe70*/  LDG.E.128 R4, [R2.64] ;  /* 0x0000000602047981 */ /* 0x000762000c1e1d00 */
[----:B------:R-:W-:Y:S01]  /*fe80*/  ISETP.GE.AND P0, PT, R16, c[0x0][0x230], PT ;  /* 0x00008c0010007a0c */ /* 0x000fe20003f06270 */
[----:B------:R-:W-:-:S12]  /*fe90*/  BSSY B0, `(.L_x_2820) ;  /* 0x0000032000007945 */ /* 0x000fd80003800000 */
[----:B------:R-:W-:Y:S05]  /*fea0*/  @P0 BRA `(.L_x_2821) ;  /* 0x0000030000000947 */ /* 0x000fea0003800000 */
[C---:B------:R-:W-:Y:S02]  /*feb0*/  SHF.L.U32 R8, R21.reuse, 0x1, RZ ;  /* 0x0000000115087819 */ /* 0x040fe400000006ff */
[----:B------:R-:W-:Y:S02]  /*fec0*/  SHF.L.U64.HI R0, R21, 0x1, R22 ;  /* 0x0000000115007819 */ /* 0x000fe40000010216 */
[C---:B---3--:R-:W-:Y:S02]  /*fed0*/  IADD3 R2, P0, R8.reuse, c[0x0][0x2b0], RZ ;  /* 0x0000ac0008027a10 */ /* 0x048fe40007f1e0ff */
[----:B------:R-:W-:Y:S02]  /*fee0*/  IADD3 R8, P1, R8, c[0x0][0x2a8], RZ ;  /* 0x0000aa0008087a10 */ /* 0x000fe40007f3e0ff */
[C---:B------:R-:W-:Y:S02]  /*fef0*/  IADD3.X R3, R0.reuse, c[0x0][0x2b4], RZ, P0, !PT ;  /* 0x0000ad0000037a10 */ /* 0x040fe400007fe4ff */
[----:B------:R-:W-:-:S03]  /*ff00*/  IADD3.X R9, R0, c[0x0][0x2ac], RZ, P1, !PT ;  /* 0x0000ab0000097a10 */ /* 0x000fc60000ffe4ff */
[----:B------:R3:W4:Y:S04]  /*ff10*/  LDG.E.64 R10, [R2.64] ;  /* 0x00000006020a7981 */ /* 0x000728000c1e1b00 */
[----:B--2---:R4:W2:Y:S01]  /*ff20*/  LDG.E.64 R14, [R8.64] ;  /* 0x00000006080e7981 */ /* 0x0048a2000c1e1b00 */
[----:B-----5:R-:W-:Y:S02]  /*ff30*/  MOV R0, R7 ;  /* 0x0000000700007202 */ /* 0x020fe40000000f00 */
[----:B------:R-:W-:Y:S02]  /*ff40*/  MOV R7, R4 ;  /* 0x0000000400077202 */ /* 0x000fe40000000f00 */
[----:B---3--:R-:W-:Y:S01]  /*ff50*/  MOV R3, R5 ;  /* 0x0000000500037202 */ /* 0x008fe20000000f00 */
[--C-:B------:R-:W-:Y:S01]  /*ff60*/  HADD2.F32 R2, -RZ, R0.reuse.H0_H0 ;  /* 0x20000000ff027230 */ /* 0x100fe20000004100 */
[----:B------:R-:W-:Y:S01]  /*ff70*/  MOV R5, R6 ;  /* 0x0000000600057202 */ /* 0x000fe20000000f00 */
[----:B------:R-:W-:-:S02]  /*ff80*/  HADD2.F32 R0, -RZ, R0.H1_H1 ;  /* 0x30000000ff007230 */ /* 0x000fc40000004100 */
[--C-:B------:R-:W-:Y:S02]  /*ff90*/  HADD2.F32 R4, -RZ, R3.reuse.H0_H0 ;  /* 0x20000003ff047230 */ /* 0x100fe40000004100 */
[----:B------:R-:W-:Y:S02]  /*ffa0*/  HADD2.F32 R3, -RZ, R3.H1_H1 ;  /* 0x30000003ff037230 */ /* 0x000fe40000004100 */
[----:B----4-:R-:W-:Y:S02]  /*ffb0*/  HADD2.F32 R9, -RZ, R10.H1_H1 ;  /* 0x3000000aff097230 */ /* 0x010fe40000004100 */
[----:B------:R-:W-:Y:S02]  /*ffc0*/  HADD2.F32 R6, -RZ, R11.H1_H1 ;  /* 0x3000000bff067230 */ /* 0x000fe40000004100 */
[--C-:B--2---:R-:W-:Y:S01]  /*ffd0*/  HADD2.F32 R18, -RZ, R14.reuse.H1_H1 ;  /* 0x3000000eff127230 */ /* 0x104fe20000004100 */
[-C--:B------:R-:W-:Y:S01]  /*ffe0*/  FMUL.FTZ R12, R3, R9.reuse ;  /* 0x00000009030c7220 */ /* 0x080fe20000410000 */
[--C-:B------:R-:W-:Y:S01]  /*fff0*/  HADD2.F32 R20, -RZ, R15.reuse.H1_H1 ;  /* 0x3000000fff147230 */ /* 0x100fe20000004100 */
[-C--:B------:R-:W-:Y:S01]  /*10000*/  FMUL.FTZ R8, R0, R6.reuse ;  /* 0x0000000600087220 */ /* 0x080fe20000410000 */
[----:B------:R-:W-:Y:S01]  /*10010*/  HADD2.F32 R14, -RZ, R14.H0_H0 ;  /* 0x2000000eff0e7230 */ /* 0x000fe20000004100 */
[----:B------:R-:W-:Y:S01]  /*10020*/  FMUL.FTZ R9, R4, R9 ;  /* 0x0000000904097220 */ /* 0x000fe20000410000 */
[----:B------:R-:W-:Y:S01]  /*10030*/  HADD2.F32 R15, -RZ, R15.H0_H0 ;  /* 0x2000000fff0f7230 */ /* 0x000fe20000004100 */
[----:B------:R-:W-:-:S02]  /*10040*/  FMUL.FTZ R6, R2, R6 ;  /* 0x0000000602067220 */ /* 0x000fc40000410000 */
[-C--:B------:R-:W-:Y:S01]  /*10050*/  FFMA.FTZ R19, R4, R18.reuse, -R12 ;  /* 0x0000001204137223 */ /* 0x080fe2000001080c */
[--C-:B------:R-:W-:Y:S01]  /*10060*/  HADD2.F32 R4, -RZ, R7.reuse.H0_H0 ;  /* 0x20000007ff047230 */ /* 0x100fe20000004100 */
[----:B------:R-:W-:Y:S01]  /*10070*/  FFMA.FTZ R18, R3, R18, R9 ;  /* 0x0000001203127223 */ /* 0x000fe20000010009 */
[----:B------:R-:W-:Y:S01]  /*10080*/  HADD2.F32 R3, -RZ, R7.H1_H1 ;  /* 0x30000007ff037230 */ /* 0x000fe20000004100 */
[-C--:B------:R-:W-:Y:S01]  /*10090*/  FFMA.FTZ R12, R0, R20.reuse, R6 ;  /* 0x00000014000c7223 */ /* 0x080fe20000010006 */
[----:B------:R-:W-:Y:S01]  /*100a0*/  HADD2.F32 R6, -RZ, R10.H0_H0 ;  /* 0x2000000aff067230 */ /* 0x000fe20000004100 */
[----:B------:R-:W-:Y:S01]  /*100b0*/  FFMA.FTZ R13, R2, R20, -R8 ;  /* 0x00000014020d7223 */ /* 0x000fe20000010808 */
[----:B------:R-:W-:Y:S02]  /*100c0*/  HADD2.F32 R8, -RZ, R11.H0_H0 ;  /* 0x2000000bff087230 */ /* 0x000fe40000004100 */
[--C-:B------:R-:W-:Y:S01]  /*100d0*/  HADD2.F32 R0, -RZ, R5.reuse.H1_H1 ;  /* 0x30000005ff007230 */ /* 0x100fe20000004100 */
[-C--:B------:R-:W-:Y:S01]  /*100e0*/  FMUL.FTZ R7, R3, R6.reuse ;  /* 0x0000000603077220 */ /* 0x080fe20000410000 */
[----:B------:R-:W-:Y:S01]  /*100f0*/  HADD2.F32 R2, -RZ, R5.H0_H0 ;  /* 0x20000005ff027230 */ /* 0x000fe20000004100 */
[----:B------:R-:W-:-:S02]  /*10100*/  FMUL.FTZ R6, R4, R6 ;  /* 0x0000000604067220 */ /* 0x000fc40000410000 */
[-C--:B------:R-:W-:Y:S02]  /*10110*/  FMUL.FTZ R5, R0, R8.reuse ;  /* 0x0000000800057220 */ /* 0x080fe40000410000 */
[----:B------:R-:W-:Y:S02]  /*10120*/  FMUL.FTZ R8, R2, R8 ;  /* 0x0000000802087220 */ /* 0x000fe40000410000 */
[-C--:B------:R-:W-:Y:S01]  /*10130*/  FFMA.FTZ R9, R4, R14.reuse, -R7 ;  /* 0x0000000e04097223 */ /* 0x080fe20000010807 */
[----:B------:R-:W-:Y:S01]  /*10140*/  F2FP.PACK_AB R7, R12, R13 ;  /* 0x0000000d0c07723e */ /* 0x000fe200000000ff */
[----:B------:R-:W-:Y:S02]  /*10150*/  FFMA.FTZ R4, R3, R14, R6 ;  /* 0x0000000e03047223 */ /* 0x000fe40000010006 */
[----:B------:R-:W-:Y:S01]  /*10160*/  FFMA.FTZ R2, R2, R15, -R5 ;  /* 0x0000000f02027223 */ /* 0x000fe20000010805 */
[----:B------:R-:W-:Y:S01]  /*10170*/  F2FP.PACK_AB R5, R18, R19 ;  /* 0x000000131205723e */ /* 0x000fe200000000ff */
[----:B------:R-:W-:Y:S01]  /*10180*/  FFMA.FTZ R6, R0, R15, R8 ;  /* 0x0000000f00067223 */ /* 0x000fe20000010008 */
[----:B------:R-:W-:-:S04]  /*10190*/  F2FP.PACK_AB R4, R4, R9 ;  /* 0x000000090404723e */ /* 0x000fc800000000ff */
[----:B------:R-:W-:Y:S02]  /*101a0*/  F2FP.PACK_AB R6, R6, R2 ;  /* 0x000000020606723e */ /* 0x000fe400000000ff */
.L_x_2821:
[----:B------:R-:W-:Y:S05]  /*101b0*/  BSYNC B0 ;  /* 0x0000000000007941 */ /* 0x000fea0003800000 */
.L_x_2820:
[----:B-----5:R4:W-:Y:S02]  /*101c0*/  STS.128 [R239], R4 ;  /* 0x00000004ef007388 */ /* 0x0209e40000000c00 */
.L_x_2819:
[----:B------:R-:W-:Y:S05]  /*101d0*/  BSYNC B1 ;  /* 0x0000000000017941 */ /* 0x000fea0003800000 */
.L_x_2818:
[----:B------:R-:W-:Y:S01]  /*101e0*/  IADD3 R31, R102, 0x10, RZ ;  /* 0x00000010661f7810 */ /* 0x000fe20007ffe0ff */
[----:B------:R-:W-:Y:S03]  /*101f0*/  BSSY B1, `(.L_x_2822) ;  /* 0x000003c000017945 */ /* 0x000fe60003800000 */
[----:B------:R-:W-:-:S04]  /*10200*/  ISETP.GE.AND P0, PT, R31, R33, PT ;  /* 0x000000211f00720c */ /* 0x000fc80003f06270 */
[----:B------:R-:W-:-:S13]  /*10210*/  ISETP.LT.OR P0, PT, R217, -0x87, P0 ;  /* 0xffffff79d900780c */ /* 0x000fda0000701670 */
[----:B------:R-:W-:Y:S05]  /*10220*/  @P0 BRA `(.L_x_2823) ;  /* 0x0000038000000947 */ /* 0x000fea0003800000 */
[----:B----4-:R4:W5:Y:S01]  /*10230*/  LDG.E.128 R4, [R28.64] ;  /* 0x000000061c047981 */ /* 0x010962000c1e1d00 */
[----:B------:R-:W-:Y:S01]  /*10240*/  ISETP.GE.AND P0, PT, R16, c[0x0][0x230], PT ;  /* 0x00008c0010007a0c */ /* 0x000fe20003f06270 */
[----:B------:R-:W-:-:S12]  /*10250*/  BSSY B0, `(.L_x_2824) ;  /* 0x0000034000007945 */ /* 0x000fd80003800000 */
[----:B------:R-:W-:Y:S05]  /*10260*/  @P0 BRA `(.L_x_2825) ;  /* 0x0000032000000947 */ /* 0x000fea0003800000 */
[----:B------:R-:W-:-:S04]  /*10270*/  IADD3 R0, P0, R30, R21, RZ ;  /* 0x000000151e007210 */ /* 0x000fc80007f1e0ff */
[----:B---3--:R-:W-:Y:S02]  /*10280*/  LEA.HI.X.SX32 R2, R30, R22, 0x1, P0 ;  /* 0x000000161e027211 */ /* 0x008fe400000f0eff */
[C---:B------:R-:W-:Y:S02]  /*10290*/  SHF.L.U32 R8, R0.reuse, 0x1, RZ ;  /* 0x0000000100087819 */ /* 0x040fe400000006ff */
[----:B------:R-:W-:Y:S02]  /*102a0*/  SHF.L.U64.HI R0, R0, 0x1, R2 ;  /* 0x0000000100007819 */ /* 0x000fe40000010202 */
[C---:B------:R-:W-:Y:S02]  /*102b0*/  IADD3 R2, P0, R8.reuse, c[0x0][0x2b0], RZ ;  /* 0x0000ac0008027a10 */ /* 0x040fe40007f1e0ff */
[----:B------:R-:W-:Y:S02]  /*102c0*/  IADD3 R8, P1, R8, c[0x0][0x2a8], RZ ;  /* 0x0000aa0008087a10 */ /* 0x000fe40007f3e0ff */
[----:B------:R-:W-:-:S02]  /*102d0*/  IADD3.X R3, R0, c[0x0][0x2b4], RZ, P0, !PT ;  /* 0x0000ad0000037a10 */ /* 0x000fc400007fe4ff */
[----:B------:R-:W-:-:S03]  /*102e0*/  IADD3.X R9, R0, c[0x0][0x2ac], RZ, P1, !PT ;  /* 0x0000ab0000097a10 */ /* 0x000fc60000ffe4ff */
[----:B--2---:R3:W2:Y:S04]  /*102f0*/  LDG.E.64 R10, [R2.64] ;  /* 0x00000006020a7981 */ /* 0x0046a8000c1e1b00 */
[----:B----4-:R2:W4:Y:S01]  /*10300*/  LDG.E.64 R14, [R8.64] ;  /* 0x00000006080e7981 */ /* 0x010522000c1e1b00 */
        /* <DEDUP_REMOVED lines=8> */
[----:B--2---:R-:W-:Y:S02]  /*10390*/  HADD2.F32 R9, -RZ, R10.H1_H1 ;  /* 0x3000000aff097230 */ /* 0x004fe40000004100 */
[----:B------:R-:W-:Y:S02]  /*103a0*/  HADD2.F32 R6, -RZ, R11.H1_H1 ;  /* 0x3000000bff067230 */ /* 0x000fe40000004100 */
[--C-:B----4-:R-:W-:Y:S01]  /*103b0*/  HADD2.F32 R18, -RZ, R14.reuse.H1_H1 ;  /* 0x3000000eff127230 */ /* 0x110fe20000004100 */
        /* <DEDUP_REMOVED lines=29> */
.L_x_2825:
[----:B------:R-:W-:Y:S05]  /*10590*/  BSYNC B0 ;  /* 0x0000000000007941 */ /* 0x000fea0003800000 */
.L_x_2824:
[----:B-----5:R1:W-:Y:S02]  /*105a0*/  STS.128 [R239+0x800], R4 ;  /* 0x00080004ef007388 */ /* 0x0203e40000000c00 */
.L_x_2823:
[----:B------:R-:W-:Y:S05]  /*105b0*/  BSYNC B1 ;  /* 0x0000000000017941 */ /* 0x000fea0003800000 */
.L_x_2822:
[----:B------:R-:W-:Y:S01]  /*105c0*/  IADD3 R30, R102, 0x20, RZ ;  /* 0x00000020661e7810 */ /* 0x000fe20007ffe0ff */
[----:B------:R-:W-:Y:S03]  /*105d0*/  BSSY B1, `(.L_x_2826) ;  /* 0x000003d000017945 */ /* 0x000fe60003800000 */
[----:B------:R-:W-:-:S04]  /*105e0*/  ISETP.GE.AND P0, PT, R30, R33, PT ;  /* 0x000000211e00720c */ /* 0x000fc80003f06270 */
[----:B------:R-:W-:-:S13]  /*105f0*/  ISETP.LT.OR P0, PT, R217, -0x107, P0 ;  /* 0xfffffef9d900780c */ /* 0x000fda0000701670 */
[----:B------:R-:W-:Y:S05]  /*10600*/  @P0 BRA `(.L_x_2827) ;  /* 0x0000039000000947 */ /* 0x000fea0003800000 */
[----:B-1--4-:R1:W5:Y:S01]  /*10610*/  LDG.E.128 R4, [R36.64] ;  /* 0x0000000624047981 */ /* 0x012362000c1e1d00 */
[----:B------:R-:W-:Y:S01]  /*10620*/  ISETP.GE.AND P0, PT, R16, c[0x0][0x230], PT ;  /* 0x00008c0010007a0c */ /* 0x000fe20003f06270 */
[----:B------:R-:W-:-:S12]  /*10630*/  BSSY B0, `(.L_x_2828) ;  /* 0x0000035000007945 */ /* 0x000fd80003800000 */
[----:B------:R-:W-:Y:S05]  /*10640*/  @P0 BRA `(.L_x_2829) ;  /* 0x0000033000000947 */ /* 0x000fea0003800000 */
[----:B------:R-:W-:-:S04]  /*10650*/  SHF.L.U32 R0, R134, 0x5, RZ ;  /* 0x0000000586007819 */ /* 0x000fc800000006ff */
[----:B---3--:R-:W-:-:S04]  /*10660*/  IADD3 R2, P0, R0, R21, RZ ;  /* 0x0000001500027210 */ /* 0x008fc80007f1e0ff */
        /* <DEDUP_REMOVED lines=49> */
.L_x_2829:
[----:B------:R-:W-:Y:S05]  /*10980*/  BSYNC B0 ;  /* 0x0000000000007941 */ /* 0x000fea0003800000 */
.L_x_2828:
[----:B-----5:R4:W-:Y:S02]  /*10990*/  STS.128 [R239+0x1000], R4 ;  /* 0x00100004ef007388 */ /* 0x0209e40000000c00 */
.L_x_2827:
[----:B------:R-:W-:Y:S05]  /*109a0*/  BSYNC B1 ;  /* 0x0000000000017941 */ /* 0x000fea0003800000 */
.L_x_2826:
[----:B----4-:R-:W-:-:S04]  /*109b0*/  IADD3 R28, R102, 0x30, RZ ;  /* 0x00000030661c7810 */ /* 0x010fc80007ffe0ff */
[----:B------:R-:W-:-:S04]  /*109c0*/  ISETP.GE.AND P0, PT, R28, R33, PT ;  /* 0x000000211c00720c */ /* 0x000fc80003f06270 */
[----:B------:R-:W-:-:S13]  /*109d0*/  ISETP.LT.OR P0, PT, R217, -0x187, P0 ;  /* 0xfffffe79d900780c */ /* 0x000fda0000701670 */
[----:B------:R-:W-:Y:S05]  /*109e0*/  @P0 BRA `(.L_x_2830) ;  /* 0x00001f9000000947 */ /* 0x000fea0003800000 */
[----:B-1----:R1:W5:Y:S01]  /*109f0*/  LDG.E.128 R4, [R38.64] ;  /* 0x0000000626047981 */ /* 0x002362000c1e1d00 */
[----:B------:R-:W-:Y:S01]  /*10a00*/  ISETP.GE.AND P0, PT, R16, c[0x0][0x230], PT ;  /* 0x00008c0010007a0c */ /* 0x000fe20003f06270 */
[----:B------:R-:W-:-:S12]  /*10a10*/  BSSY B0, `(.L_x_2831) ;  /* 0x0000037000007945 */ /* 0x000fd80003800000 */
[----:B------:R-:W-:Y:S05]  /*10a20*/  @P0 BRA `(.L_x_2832) ;  /* 0x0000035000000947 */ /* 0x000fea0003800000 */
[----:B------:R-:W-:-:S05]  /*10a30*/  IMAD R0, R134, 0x30, RZ ;  /* 0x0000003086007824 */ /* 0x000fca00078e02ff */
        /* <DEDUP_REMOVED lines=44> */
[----:B------:R-:W-:Y:S01]  /*10d00*/  FFMA.FTZ R3, R3, R14, R6 ;  /* 0x0000000e03037223 */ /* 0x000fe20000010006 */
[----:B------:R-:W-:Y:S01]  /*10d10*/  F2FP.PACK_AB R7, R10, R11 ;  /* 0x0000000b0a07723e */ /* 0x000fe200000000ff */
[-C--:B------:R-:W-:Y:S02]  /*10d20*/  FFMA.FTZ R5, R2, R15.reuse, -R5 ;  /* 0x0000000f02057223 */ /* 0x080fe40000010805 */
[----:B------:R-:W-:Y:S01]  /*10d30*/  FFMA.FTZ R6, R0, R15, R8 ;  /* 0x0000000f00067223 */ /* 0x000fe20000010008 */
[----:B------:R-:W-:-:S04]  /*10d40*/  F2FP.PACK_AB R0, R3, R9 ;  /* 0x000000090300723e */ /* 0x000fc800000000ff */
[----:B------:R-:W-:Y:S02]  /*10d50*/  F2FP.PACK_AB R6, R6, R5 ;  /* 0x000000050606723e */ /* 0x000fe400000000ff */
[----:B------:R-:W-:Y:S02]  /*10d60*/  MOV R5, R4 ;  /* 0x0000000400057202 */ /* 0x000fe40000000f00 */
[----:B------:R-:W-:Y:S02]  /*10d70*/  MOV R4, R0 ;  /* 0x0000000000047202 */ /* 0x000fe40000000f00 */
.L_x_2832:
[----:B------:R-:W-:Y:S05]  /*10d80*/  BSYNC B0 ;  /* 0x0000000000007941 */ /* 0x000fea0003800000 */
.L_x_2831:
[----:B-----5:R4:W-:Y:S01]  /*10d90*/  STS.128 [R239+0x1800], R4 ;  /* 0x00180004ef007388 */ /* 0x0209e20000000c00 */
[----:B------:R-:W-:Y:S05]  /*10da0*/  BRA `(.L_x_2830) ;  /* 0x00001bd000007947 */ /* 0x000fea0003800000 */
.L_x_2817:
        /* <DEDUP_REMOVED lines=19> */
[----:B------:R-:W-:-:S04]  /*10ee0*/  LEA R12, P1, R10, c[0x0][0x2b0], 0x1 ;  /* 0x0000ac000a0c7a11 */ /* 0x000fc800078208ff */
[----:B------:R-:W-:Y:S02]  /*10ef0*/  LEA.HI.X R13, R10, c[0x0][0x2b4], R0, 0x1, P1 ;  /* 0x0000ad000a0d7a11 */ /* 0x000fe400008f0c00 */
[----:B------:R-:W4:Y:S01]  /*10f00*/  LDG.E.128 R8, [R8.64] ;  /* 0x0000000608087981 */ /* 0x000f22000c1e1d00 */
[----:B------:R-:W-:-:S03]  /*10f10*/  IADD3 R0, P1, R14, R35, RZ ;  /* 0x000000230e007210 */ /* 0x000fc60007f3e0ff */
[----:B--2---:R1:W2:Y:S01]  /*10f20*/  LDG.E.128 R20, [R12.64] ;  /* 0x000000060c147981 */ /* 0x0042a2000c1e1d00 */
[----:B------:R-:W-:Y:S02]  /*10f30*/  LEA.HI.X.SX32 R14, R14, R34, 0x1, P1 ;  /* 0x000000220e0e7211 */ /* 0x000fe400008f0eff */
[----:B---3--:R-:W-:-:S04]  /*10f40*/  LEA R2, P1, R0, c[0x0][0x2a8], 0x1 ;  /* 0x0000aa0000027a11 */ /* 0x008fc800078208ff */
[----:B------:R-:W-:-:S05]  /*10f50*/  LEA.HI.X R3, R0, c[0x0][0x2ac], R14, 0x1, P1 ;  /* 0x0000ab0000037a11 */ /* 0x000fca00008f0c0e */
[----:B------:R3:W3:Y:S01]  /*10f60*/  LDG.E.128 R24, [R2.64] ;  /* 0x0000000602187981 */ /* 0x0006e2000c1e1d00 */
[----:B-----5:R-:W-:Y:S02]  /*10f70*/  MOV R14, R5 ;  /* 0x00000005000e7202 */ /* 0x020fe40000000f00 */
[----:B------:R-:W-:Y:S02]  /*10f80*/  MOV R15, R7 ;  /* 0x00000007000f7202 */ /* 0x000fe40000000f00 */
[----:B-1----:R-:W-:Y:S02]  /*10f90*/  MOV R13, R6 ;  /* 0x00000006000d7202 */ /* 0x002fe40000000f00 */
[----:B------:R-:W-:Y:S02]  /*10fa0*/  MOV R12, R4 ;  /* 0x00000004000c7202 */ /* 0x000fe40000000f00 */
[----:B----4-:R-:W-:Y:S02]  /*10fb0*/  MOV R18, R9 ;  /* 0x0000000900127202 */ /* 0x010fe40000000f00 */
[----:B------:R-:W-:Y:S01]  /*10fc0*/  MOV R19, R8 ;  /* 0x0000000800137202 */ /* 0x000fe20000000f00 */
[----:B--2---:R-:W-:Y:S01]  /*10fd0*/  HADD2.F32 R7, -RZ, R20.H1_H1 ;  /* 0x30000014ff077230 */ /* 0x004fe20000004100 */
[----:B------:R-:W-:Y:S01]  /*10fe0*/  MOV R31, R11 ;  /* 0x0000000b001f7202 */ /* 0x000fe20000000f00 */
[--C-:B------:R-:W-:Y:S01]  /*10ff0*/  HADD2.F32 R5, -RZ, R21.reuse.H1_H1 ;  /* 0x30000015ff057230 */ /* 0x100fe20000004100 */
[----:B------:R-:W-:Y:S01]  /*11000*/  MOV R32, R10 ;  /* 0x0000000a00207202 */ /* 0x000fe20000000f00 */
[----:B------:R-:W-:Y:S01]  /*11010*/  HADD2.F32 R6, -RZ, R21.H0_H0 ;  /* 0x20000015ff067230 */ /* 0x000fe20000004100 */
[----:B------:R-:W-:Y:S01]  /*11020*/  @!P0 FADD.FTZ R7, -R7, -RZ ;  /* 0x800000ff07078221 */ /* 0x000fe20000010100 */
[--C-:B------:R-:W-:Y:S01]  /*11030*/  HADD2.F32 R11, -RZ, R18.reuse.H0_H0 ;  /* 0x20000012ff0b7230 */ /* 0x100fe20000004100 */
[----:B------:R-:W-:Y:S01]  /*11040*/  @!P0 FADD.FTZ R5, -R5, -RZ ;  /* 0x800000ff05058221 */ /* 0x000fe20000010100 */
[----:B------:R-:W-:Y:S01]  /*11050*/  HADD2.F32 R10, -RZ, R19.H1_H1 ;  /* 0x30000013ff0a7230 */ /* 0x000fe20000004100 */
[----:B------:R-:W-:Y:S01]  /*11060*/  @!P0 FADD.FTZ R6, -R6, -RZ ;  /* 0x800000ff06068221 */ /* 0x000fe20000010100 */
[----:B------:R-:W-:-:S02]  /*11070*/  HADD2.F32 R18, -RZ, R18.H1_H1 ;  /* 0x30000012ff127230 */ /* 0x000fc40000004100 */
[----:B------:R-:W-:Y:S01]  /*11080*/  HADD2.F32 R8, -RZ, R20.H0_H0 ;  /* 0x20000014ff087230 */ /* 0x000fe20000004100 */
[----:B------:R-:W-:Y:S01]  /*11090*/  FMUL.FTZ R7, R10, R7 ;  /* 0x000000070a077220 */ /* 0x000fe20000410000 */
[--C-:B------:R-:W-:Y:S01]  /*110a0*/  HADD2.F32 R4, -RZ, R22.reuse.H0_H0 ;  /* 0x20000016ff047230 */ /* 0x100fe20000004100 */
[----:B------:R-:W-:Y:S01]  /*110b0*/  FMUL.FTZ R5, R18, R5 ;  /* 0x0000000512057220 */ /* 0x000fe20000410000 */
[----:B---3--:R-:W-:Y:S01]  /*110c0*/  HADD2.F32 R3, -RZ, R22.H1_H1 ;  /* 0x30000016ff037230 */ /* 0x008fe20000004100 */
[----:B------:R-:W-:Y:S01]  /*110d0*/  FMUL.FTZ R6, R11, R6 ;  /* 0x000000060b067220 */ /* 0x000fe20000410000 */
[--C-:B------:R-:W-:Y:S01]  /*110e0*/  HADD2.F32 R0, -RZ, R23.reuse.H1_H1 ;  /* 0x30000017ff007230 */ /* 0x100fe20000004100 */
[----:B------:R-:W-:Y:S01]  /*110f0*/  @!P0 FADD.FTZ R8, -R8, -RZ ;  /* 0x800000ff08088221 */ /* 0x000fe20000010100 */
[----:B------:R-:W-:Y:S01]  /*11100*/  HADD2.F32 R2, -RZ, R23.H0_H0 ;  /* 0x20000017ff027230 */ /* 0x000fe20000004100 */
[----:B------:R-:W-:Y:S01]  /*11110*/  @!P0 FADD.FTZ R4, -R4, -RZ ;  /* 0x800000ff04048221 */ /* 0x000fe20000010100 */
[----:B------:R-:W-:Y:S01]  /*11120*/  HADD2.F32 R9, -RZ, R19.H0_H0 ;  /* 0x20000013ff097230 */ /* 0x000fe20000004100 */
[----:B------:R-:W-:Y:S01]  /*11130*/  @!P0 FADD.FTZ R3, -R3, -RZ ;  /* 0x800000ff03038221 */ /* 0x000fe20000010100 */
[--C-:B------:R-:W-:Y:S01]  /*11140*/  HADD2.F32 R19, -RZ, R32.reuse.H0_H0 ;  /* 0x20000020ff137230 */ /* 0x100fe20000004100 */
[----:B------:R-:W-:Y:S01]  /*11150*/  @!P0 FADD.FTZ R0, -R0, -RZ ;  /* 0x800000ff00008221 */ /* 0x000fe20000010100 */
[----:B------:R-:W-:Y:S01]  /*11160*/  HADD2.F32 R18, -RZ, R32.H1_H1 ;  /* 0x30000020ff127230 */ /* 0x000fe20000004100 */
[----:B------:R-:W-:Y:S01]  /*11170*/  @!P0 FADD.FTZ R2, -R2, -RZ ;  /* 0x800000ff02028221 */ /* 0x000fe20000010100 */
[--C-:B------:R-:W-:Y:S01]  /*11180*/  HADD2.F32 R10, -RZ, R31.reuse.H1_H1 ;  /* 0x3000001fff0a7230 */ /* 0x100fe20000004100 */
[----:B------:R-:W-:Y:S01]  /*11190*/  FMUL.FTZ R8, R9, R8 ;  /* 0x0000000809087220 */ /* 0x000fe20000410000 */
[----:B------:R-:W-:Y:S01]  /*111a0*/  HADD2.F32 R11, -RZ, R31.H0_H0 ;  /* 0x2000001fff0b7230 */ /* 0x000fe20000004100 */
        /* <DEDUP_REMOVED lines=8> */
[----:B------:R-:W-:Y:S01]  /*11230*/  FFMA.FTZ R9, R3, R9, R8 ;  /* 0x0000000903097223 */ /* 0x000fe20000010008 */
[----:B------:R-:W-:-:S02]  /*11240*/  HADD2.F32 R2, -RZ, R12.H1_H1 ;  /* 0x3000000cff027230 */ /* 0x000fc40000004100 */
[----:B------:R-:W-:Y:S01]  /*11250*/  HADD2.F32 R24, -RZ, R24.H1_H1 ;  /* 0x30000018ff187230 */ /* 0x000fe20000004100 */
[----:B------:R-:W-:Y:S01]  /*11260*/  FFMA.FTZ R6, R0, R4, R6 ;  /* 0x0000000400067223 */ /* 0x000fe20000010006 */
[----:B------:R-:W-:Y:S02]  /*11270*/  HADD2.F32 R25, -RZ, R25.H1_H1 ;  /* 0x30000019ff197230 */ /* 0x000fe40000004100 */
[----:B------:R-:W-:Y:S01]  /*11280*/  HADD2.F32 R12, -RZ, R26.H0_H0 ;  /* 0x2000001aff0c7230 */ /* 0x000fe20000004100 */
[----:B------:R-:W-:Y:S01]  /*11290*/  FFMA.FTZ R8, R2, R24, R7 ;  /* 0x0000001802087223 */ /* 0x000fe20000010007 */
[----:B------:R-:W-:Y:S02]  /*112a0*/  HADD2.F32 R20, -RZ, R27.H0_H0 ;  /* 0x2000001bff147230 */ /* 0x000fe40000004100 */
[----:B------:R-:W-:Y:S02]  /*112b0*/  HADD2.F32 R4, -RZ, R14.H1_H1 ;  /* 0x3000000eff047230 */ /* 0x000fe40000004100 */
[----:B------:R-:W-:-:S02]  /*112c0*/  HADD2.F32 R26, -RZ, R26.H1_H1 ;  /* 0x3000001aff1a7230 */ /* 0x000fc40000004100 */
        /* <DEDUP_REMOVED lines=14> */
.L_x_2836:
[----:B------:R-:W-:Y:S05]  /*113b0*/  BSYNC B0 ;  /* 0x0000000000007941 */ /* 0x000fea0003800000 */
.L_x_2835:
[----:B-----5:R4:W-:Y:S02]  /*113c0*/  STS.128 [R239], R4 ;  /* 0x00000004ef007388 */ /* 0x0209e40000000c00 */
.L_x_2834:
[----:B------:R-:W-:Y:S05]  /*113d0*/  BSYNC B1 ;  /* 0x0000000000017941 */ /* 0x000fea0003800000 */
.L_x_2833:
        /* <DEDUP_REMOVED lines=9> */
[-C--:B------:R-:W-:Y:S02]  /*11470*/  ISETP.GE.AND P0, PT, R16, R134.reuse, PT ;  /* 0x000000861000720c */ /* 0x080fe40003f06270 */
[----:B---3--:R-:W-:Y:S02]  /*11480*/  MOV R3, R134 ;  /* 0x0000008600037202 */ /* 0x008fe40000000f00 */
        /* <DEDUP_REMOVED lines=13> */
[----:B------:R-:W3:Y:S01]  /*11560*/  LDG.E.128 R8, [R8.64] ;  /* 0x0000000608087981 */ /* 0x000ee2000c1e1d00 */
[----:B------:R-:W-:-:S03]  /*11570*/  IADD3 R0, P1, R12, R13, RZ ;  /* 0x0000000d0c007210 */ /* 0x000fc60007f3e0ff */
[----:B--2---:R1:W2:Y:S01]  /*11580*/  LDG.E.128 R20, [R2.64] ;  /* 0x0000000602147981 */ /* 0x0042a2000c1e1d00 */
[----:B------:R-:W-:Y:S02]  /*11590*/  LEA.HI.X.SX32 R12, R12, R14, 0x1, P1 ;  /* 0x0000000e0c0c7211 */ /* 0x000fe400008f0eff */
[----:B-1----:R-:W-:-:S04]  /*115a0*/  LEA R2, P1, R0, c[0x0][0x2a8], 0x1 ;  /* 0x0000aa0000027a11 */ /* 0x002fc800078208ff */
[----:B------:R-:W-:-:S05]  /*115b0*/  LEA.HI.X R3, R0, c[0x0][0x2ac], R12, 0x1, P1 ;  /* 0x0000ab0000037a11 */ /* 0x000fca00008f0c0c */
[----:B----4-:R1:W4:Y:S01]  /*115c0*/  LDG.E.128 R24, [R2.64] ;  /* 0x0000000602187981 */ /* 0x010322000c1e1d00 */
[----:B-----5:R-:W-:Y:S01]  /*115d0*/  IMAD.MOV.U32 R14, RZ, RZ, R5 ;  /* 0x000000ffff0e7224 */ /* 0x020fe200078e0005 */
[----:B------:R-:W-:Y:S02]  /*115e0*/  MOV R15, R7 ;  /* 0x00000007000f7202 */ /* 0x000fe40000000f00 */
[----:B------:R-:W-:Y:S02]  /*115f0*/  MOV R13, R6 ;  /* 0x00000006000d7202 */ /* 0x000fe40000000f00 */
[----:B------:R-:W-:Y:S02]  /*11600*/  MOV R12, R4 ;  /* 0x00000004000c7202 */ /* 0x000fe40000000f00 */
[----:B---3--:R-:W-:Y:S01]  /*11610*/  MOV R18, R9 ;  /* 0x0000000900127202 */ /* 0x008fe20000000f00 */
[----:B------:R-:W-:Y:S01]  /*11620*/  IMAD.MOV.U32 R19, RZ, RZ, R8 ;  /* 0x000000ffff137224 */ /* 0x000fe200078e0008 */
[----:B------:R-:W-:Y:S01]  /*11630*/  MOV R28, R11 ;  /* 0x0000000b001c7202 */ /* 0x000fe20000000f00 */
[----:B--2---:R-:W-:Y:S01]  /*11640*/  HADD2.F32 R7, -RZ, R20.H1_H1 ;  /* 0x30000014ff077230 */ /* 0x004fe20000004100 */
[----:B------:R-:W-:Y:S01]  /*11650*/  MOV R29, R10 ;  /* 0x0000000a001d7202 */ /* 0x000fe20000000f00 */
[----:B------:R-:W-:-:S02]  /*11660*/  HADD2.F32 R5, -RZ, R21.H1_H1 ;  /* 0x30000015ff057230 */ /* 0x000fc40000004100 */
[----:B------:R-:W-:Y:S01]  /*11670*/  HADD2.F32 R6, -RZ, R21.H0_H0 ;  /* 0x20000015ff067230 */ /* 0x000fe20000004100 */
[----:B------:R-:W-:Y:S01]  /*11680*/  @!P0 FADD.FTZ R7, -R7, -RZ ;  /* 0x800000ff07078221 */ /* 0x000fe20000010100 */
[--C-:B------:R-:W-:Y:S01]  /*11690*/  HADD2.F32 R11, -RZ, R18.reuse.H0_H0 ;  /* 0x20000012ff0b7230 */ /* 0x100fe20000004100 */
[----:B------:R-:W-:Y:S01]  /*116a0*/  @!P0 FADD.FTZ R5, -R5, -RZ ;  /* 0x800000ff05058221 */ /* 0x000fe20000010100 */
[----:B------:R-:W-:Y:S01]  /*116b0*/  HADD2.F32 R10, -RZ, R19.H1_H1 ;  /* 0x30000013ff0a7230 */ /* 0x000fe20000004100 */
[----:B------:R-:W-:Y:S01]  /*116c0*/  @!P0 FADD.FTZ R6, -R6, -RZ ;  /* 0x800000ff06068221 */ /* 0x000fe20000010100 */
[----:B------:R-:W-:Y:S02]  /*116d0*/  HADD2.F32 R18, -RZ, R18.H1_H1 ;  /* 0x30000012ff127230 */ /* 0x000fe40000004100 */
[----:B------:R-:W-:Y:S01]  /*116e0*/  HADD2.F32 R8, -RZ, R20.H0_H0 ;  /* 0x20000014ff087230 */ /* 0x000fe20000004100 */
[----:B------:R-:W-:Y:S01]  /*116f0*/  FMUL.FTZ R7, R10, R7 ;  /* 0x000000070a077220 */ /* 0x000fe20000410000 */
[--C-:B------:R-:W-:Y:S01]  /*11700*/  HADD2.F32 R4, -RZ, R22.reuse.H0_H0 ;  /* 0x20000016ff047230 */ /* 0x100fe20000004100 */
[----:B------:R-:W-:Y:S01]  /*11710*/  FMUL.FTZ R5, R18, R5 ;  /* 0x0000000512057220 */ /* 0x000fe20000410000 */
[----:B-1----:R-:W-:Y:S01]  /*11720*/  HADD2.F32 R3, -RZ, R22.H1_H1 ;  /* 0x30000016ff037230 */ /* 0x002fe20000004100 */
        /* <DEDUP_REMOVED lines=14> */
[----:B------:R-:W-:-:S02]  /*11810*/  FMUL.FTZ R19, R19, R4 ;  /* 0x0000000413137220 */ /* 0x000fc40000410000 */
[----:B------:R-:W-:Y:S01]  /*11820*/  FMUL.FTZ R18, R18, R3 ;  /* 0x0000000312127220 */ /* 0x000fe20000410000 */
[----:B------:R-:W-:Y:S01]  /*11830*/  HADD2.F32 R3, -RZ, R12.H0_H0 ;  /* 0x2000000cff037230 */ /* 0x000fe20000004100 */
[----:B------:R-:W-:Y:S01]  /*11840*/  FMUL.FTZ R10, R10, R0 ;  /* 0x000000000a0a7220 */ /* 0x000fe20000410000 */
[----:B------:R-:W-:Y:S01]  /*11850*/  HADD2.F32 R0, -RZ, R14.H0_H0 ;  /* 0x2000000eff007230 */ /* 0x000fe20000004100 */
[----:B------:R-:W-:Y:S01]  /*11860*/  FMUL.FTZ R11, R11, R2 ;  /* 0x000000020b0b7220 */ /* 0x000fe20000410000 */
[----:B----4-:R-:W-:Y:S02]  /*11870*/  HADD2.F32 R9, -RZ, R24.H0_H0 ;  /* 0x20000018ff097230 */ /* 0x010fe40000004100 */
[--C-:B------:R-:W-:Y:S02]  /*11880*/  HADD2.F32 R4, -RZ, R25.reuse.H0_H0 ;  /* 0x20000019ff047230 */ /* 0x100fe40000004100 */
[----:B------:R-:W-:Y:S01]  /*11890*/  HADD2.F32 R2, -RZ, R12.H1_H1 ;  /* 0x3000000cff027230 */ /* 0x000fe20000004100 */
[----:B------:R-:W-:Y:S01]  /*118a0*/  FFMA.FTZ R9, R3, R9, R8 ;  /* 0x0000000903097223 */ /* 0x000fe20000010008 */
[----:B------:R-:W-:Y:S01]  /*118b0*/  HADD2.F32 R24, -RZ, R24.H1_H1 ;  /* 0x30000018ff187230 */ /* 0x000fe20000004100 */
[----:B------:R-:W-:Y:S01]  /*118c0*/  FFMA.FTZ R6, R0, R4, R6 ;  /* 0x0000000400067223 */ /* 0x000fe20000010006 */
[----:B------:R-:W-:-:S02]  /*118d0*/  HADD2.F32 R25, -RZ, R25.H1_H1 ;  /* 0x30000019ff197230 */ /* 0x000fc40000004100 */
[----:B------:R-:W-:Y:S01]  /*118e0*/  HADD2.F32 R12, -RZ, R26.H0_H0 ;  /* 0x2000001aff0c7230 */ /* 0x000fe20000004100 */
[----:B------:R-:W-:Y:S01]  /*118f0*/  FFMA.FTZ R8, R2, R24, R7 ;  /* 0x0000001802087223 */ /* 0x000fe20000010007 */
[--C-:B------:R-:W-:Y:S02]  /*11900*/  HADD2.F32 R20, -RZ, R27.reuse.H0_H0 ;  /* 0x2000001bff147230 */ /* 0x100fe40000004100 */
[----:B------:R-:W-:Y:S02]  /*11910*/  HADD2.F32 R4, -RZ, R14.H1_H1 ;  /* 0x3000000eff047230 */ /* 0x000fe40000004100 */
[----:B------:R-:W-:Y:S02]  /*11920*/  HADD2.F32 R26, -RZ, R26.H1_H1 ;  /* 0x3000001aff1a7230 */ /* 0x000fe40000004100 */
[----:B------:R-:W-:Y:S01]  /*11930*/  HADD2.F32 R27, -RZ, R27.H1_H1 ;  /* 0x3000001bff1b7230 */ /* 0x000fe20000004100 */
[----:B------:R-:W-:Y:S01]  /*11940*/  FFMA.FTZ R5, R4, R25, R5 ;  /* 0x0000001904057223 */ /* 0x000fe20000010005 */
[--C-:B------:R-:W-:Y:S01]  /*11950*/  HADD2.F32 R3, -RZ, R13.reuse.H0_H0 ;  /* 0x2000000dff037230 */ /* 0x100fe20000004100 */
[----:B------:R-:W-:Y:S01]  /*11960*/  F2FP.PACK_AB R4, R8, R9 ;  /* 0x000000090804723e */ /* 0x000fe200000000ff */
[----:B------:R-:W-:-:S02]  /*11970*/  HADD2.F32 R2, -RZ, R13.H1_H1 ;  /* 0x3000000dff027230 */ /* 0x000fc40000004100 */
[--C-:B------:R-:W-:Y:S01]  /*11980*/  HADD2.F32 R0, -RZ, R15.reuse.H0_H0 ;  /* 0x2000000fff007230 */ /* 0x100fe20000004100 */
[----:B------:R-:W-:Y:S01]  /*11990*/  FFMA.FTZ R3, R3, R12, R19 ;  /* 0x0000000c03037223 */ /* 0x000fe20000010013 */
[----:B------:R-:W-:Y:S01]  /*119a0*/  HADD2.F32 R7, -RZ, R15.H1_H1 ;  /* 0x3000000fff077230 */ /* 0x000fe20000004100 */
[----:B------:R-:W-:Y:S01]  /*119b0*/  FFMA.FTZ R2, R2, R26, R18 ;  /* 0x0000001a02027223 */ /* 0x000fe20000010012 */
[----:B------:R-:W-:Y:S01]  /*119c0*/  F2FP.PACK_AB R5, R5, R6 ;  /* 0x000000060505723e */ /* 0x000fe200000000ff */
[----:B------:R-:W-:Y:S02]  /*119d0*/  FFMA.FTZ R0, R0, R20, R11 ;  /* 0x0000001400007223 */ /* 0x000fe4000001000b */
[----:B------:R-:W-:Y:S01]  /*119e0*/  FFMA.FTZ R7, R7, R27, R10 ;  /* 0x0000001b07077223 */ /* 0x000fe2000001000a */
[----:B------:R-:W-:-:S04]  /*119f0*/  F2FP.PACK_AB R6, R2, R3 ;  /* 0x000000030206723e */ /* 0x000fc800000000ff */
[----:B------:R-:W-:Y:S02]  /*11a00*/  F2FP.PACK_AB R7, R7, R0 ;  /* 0x000000000707723e */ /* 0x000fe400000000ff */
.L_x_2840:
[----:B------:R-:W-:Y:S05]  /*11a10*/  BSYNC B0 ;  /* 0x0000000000007941 */ /* 0x000fea0003800000 */
.L_x_2839:
[----:B-----5:R1:W-:Y:S02]  /*11a20*/  STS.128 [R239+0x800], R4 ;  /* 0x00080004ef007388 */ /* 0x0203e40000000c00 */
.L_x_2838:
[----:B------:R-:W-:Y:S05]  /*11a30*/  BSYNC B1 ;  /* 0x0000000000017941 */ /* 0x000fea0003800000 */
.L_x_2837:
        /* <DEDUP_REMOVED lines=9> */
[-C--:B------:R-:W-:Y:S02]  /*11ad0*/  ISETP.GE.AND P0, PT, R16, R134.reuse, PT ;  /* 0x000000861000720c */ /* 0x080fe40003f06270 */
[----:B---3--:R-:W-:Y:S02]  /*11ae0*/  MOV R3, R134 ;  /* 0x0000008600037202 */ /* 0x008fe40000000f00 */
[----:B------:R-:W-:Y:S02]  /*11af0*/  MOV R0, RZ ;  /* 0x000000ff00007202 */ /* 0x000fe40000000f00 */
[----:B------:R-:W-:-:S07]  /*11b00*/  MOV R12, RZ ;  /* 0x000000ff000c7202 */ /* 0x000fce0000000f00 */
[----:B------:R-:W-:-:S04]  /*11b10*/  @P0 SHF.R.S32.HI R134, RZ, 0x1, R179 ;  /* 0x00000001ff860819 */ /* 0x000fc800000114b3 */
[C---:B------:R-:W-:Y:S01]  /*11b20*/  @P0 IADD3 R0, -R134.reuse, RZ, RZ ;  /* 0x000000ff86000210 */ /* 0x040fe20007ffe1ff */
[C---:B------:R-:W-:Y:S01]  /*11b30*/  IMAD.SHL.U32 R2, R134.reuse, 0x20, RZ ;  /* 0x0000002086027824 */ /* 0x040fe200078e00ff */
[C---:B------:R-:W-:Y:S02]  /*11b40*/  @P0 IADD3 R3, -R134.reuse, RZ, RZ ;  /* 0x000000ff86030210 */ /* 0x040fe40007ffe1ff */
[----:B------:R-:W-:Y:S02]  /*11b50*/  @P0 IADD3 R12, -R134, RZ, RZ ;  /* 0x000000ff860c0210 */ /* 0x000fe40007ffe1ff */
[----:B------:R-:W-:Y:S01]  /*11b60*/  IADD3 R14, P1, R2, R35, RZ ;  /* 0x00000023020e7210 */ /* 0x000fe20007f3e0ff */
[----:B------:R-:W-:-:S03]  /*11b70*/  IMAD.WIDE R8, R3, 0x2, R36 ;  /* 0x0000000203087825 */ /* 0x000fc600078e0224 */
[----:B------:R-:W-:Y:S02]  /*11b80*/  LEA.HI.X.SX32 R13, R2, R34, 0x1, P1 ;  /* 0x00000022020d7211 */ /* 0x000fe400008f0eff */
[----:B------:R-:W-:-:S04]  /*11b90*/  IADD3 R10, P1, R0, R14, RZ ;  /* 0x0000000e000a7210 */ /* 0x000fc80007f3e0ff */
[----:B------:R-:W-:Y:S02]  /*11ba0*/  LEA.HI.X.SX32 R0, R0, R13, 0x1, P1 ;  /* 0x0000000d00007211 */ /* 0x000fe400008f0eff */
[----:B------:R-:W-:-:S04]  /*11bb0*/  LEA R2, P1, R10, c[0x0][0x2b0], 0x1 ;  /* 0x0000ac000a027a11 */ /* 0x000fc800078208ff */
[----:B------:R-:W-:Y:S02]  /*11bc0*/  LEA.HI.X R3, R10, c[0x0][0x2b4], R0, 0x1, P1 ;  /* 0x0000ad000a037a11 */ /* 0x000fe400008f0c00 */
[----:B------:R-:W3:Y:S01]  /*11bd0*/  LDG.E.128 R8, [R8.64] ;  /* 0x0000000608087981 */ /* 0x000ee2000c1e1d00 */
[----:B------:R-:W-:-:S03]  /*11be0*/  IADD3 R0, P1, R12, R14, RZ ;  /* 0x0000000e0c007210 */ /* 0x000fc60007f3e0ff */
[----:B--2---:R4:W2:Y:S01]  /*11bf0*/  LDG.E.128 R20, [R2.64] ;  /* 0x0000000602147981 */ /* 0x0048a2000c1e1d00 */
[----:B------:R-:W-:Y:S02]  /*11c00*/  LEA.HI.X.SX32 R12, R12, R13, 0x1, P1 ;  /* 0x0000000d0c0c7211 */ /* 0x000fe400008f0eff */
[----:B----4-:R-:W-:-:S04]  /*11c10*/  LEA R2, P1, R0, c[0x0][0x2a8], 0x1 ;  /* 0x0000aa0000027a11 */ /* 0x010fc800078208ff */
[----:B------:R-:W-:-:S05]  /*11c20*/  LEA.HI.X R3, R0, c[0x0][0x2ac], R12, 0x1, P1 ;  /* 0x0000ab0000037a11 */ /* 0x000fca00008f0c0c */
[----:B------:R4:W4:Y:S01]  /*11c30*/  LDG.E.128 R24, [R2.64] ;  /* 0x0000000602187981 */ /* 0x000922000c1e1d00 */
        /* <DEDUP_REMOVED lines=21> */
[----:B----4-:R-:W-:Y:S01]  /*11d90*/  HADD2.F32 R3, -RZ, R22.H1_H1 ;  /* 0x30000016ff037230 */ /* 0x010fe20000004100 */
        /* <DEDUP_REMOVED lines=20> */
[----:B------:R-:W-:Y:S02]  /*11ee0*/  HADD2.F32 R9, -RZ, R24.H0_H0 ;  /* 0x20000018ff097230 */ /* 0x000fe40000004100 */
        /* <DEDUP_REMOVED lines=25> */
.L_x_2844:
[----:B------:R-:W-:Y:S05]  /*12080*/  BSYNC B0 ;  /* 0x0000000000007941 */ /* 0x000fea0003800000 */
.L_x_2843:
[----:B-----5:R4:W-:Y:S02]  /*12090*/  STS.128 [R239+0x1000], R4 ;  /* 0x00100004ef007388 */ /* 0x0209e40000000c00 */
.L_x_2842:
[----:B------:R-:W-:Y:S05]  /*120a0*/  BSYNC B1 ;  /* 0x0000000000017941 */ /* 0x000fea0003800000 */
.L_x_2841:
        /* <DEDUP_REMOVED lines=8> */
[-C--:B------:R-:W-:Y:S02]  /*12130*/  ISETP.GE.AND P0, PT, R16, R134.reuse, PT ;  /* 0x000000861000720c */ /* 0x080fe40003f06270 */
[----:B------:R-:W-:Y:S02]  /*12140*/  MOV R8, R134 ;  /* 0x0000008600087202 */ /* 0x000fe40000000f00 */
[----:B------:R-:W-:-:S09]  /*12150*/  MOV R0, RZ ;  /* 0x000000ff00007202 */ /* 0x000fd20000000f00 */
[--C-:B------:R-:W-:Y:S02]  /*12160*/  @P0 SHF.R.S32.HI R134, RZ, 0x1, R179.reuse ;  /* 0x00000001ff860819 */ /* 0x100fe400000114b3 */
[----:B---3--:R-:W-:-:S03]  /*12170*/  @P0 SHF.R.S32.HI R3, RZ, 0x1, R179 ;  /* 0x00000001ff030819 */ /* 0x008fc600000114b3 */
[----:B------:R-:W-:Y:S01]  /*12180*/  IMAD R2, R134, 0x30, RZ ;  /* 0x0000003086027824 */ /* 0x000fe200078e02ff */
[----:B------:R-:W-:Y:S01]  /*12190*/  @P0 IADD3 R0, -R3, RZ, RZ ;  /* 0x000000ff03000210 */ /* 0x000fe20007ffe1ff */
[----:B------:R-:W-:-:S03]  /*121a0*/  @P0 IMAD.MOV R8, RZ, RZ, -R134 ;  /* 0x000000ffff080224 */ /* 0x000fc600078e0a86 */
[----:B------:R-:W-:Y:S01]  /*121b0*/  IADD3 R17, P1, R2, R35, RZ ;  /* 0x0000002302117210 */ /* 0x000fe20007f3e0ff */
[----:B------:R-:W-:-:S03]  /*121c0*/  IMAD.WIDE R8, R8, 0x2, R38 ;  /* 0x0000000208087825 */ /* 0x000fc600078e0226 */
[----:B------:R-:W-:Y:S02]  /*121d0*/  LEA.HI.X.SX32 R16, R2, R34, 0x1, P1 ;  /* 0x0000002202107211 */ /* 0x000fe400008f0eff */
[C---:B------:R-:W-:Y:S01]  /*121e0*/  IADD3 R3, P1, R0.reuse, R17, RZ ;  /* 0x0000001100037210 */ /* 0x040fe20007f3e0ff */
[----:B------:R-:W3:Y:S03]  /*121f0*/  LDG.E.128 R8, [R8.64] ;  /* 0x0000000608087981 */ /* 0x000ee6000c1e1d00 */
[----:B------:R-:W-:Y:S02]  /*12200*/  LEA.HI.X.SX32 R0, R0, R16, 0x1, P1 ;  /* 0x0000001000007211 */ /* 0x000fe400008f0eff */
[----:B------:R-:W-:-:S04]  /*12210*/  LEA R2, P1, R3, c[0x0][0x2b0], 0x1 ;  /* 0x0000ac0003027a11 */ /* 0x000fc800078208ff */
[----:B------:R-:W-:-:S05]  /*12220*/  LEA.HI.X R3, R3, c[0x0][0x2b4], R0, 0x1, P1 ;  /* 0x0000ad0003037a11 */ /* 0x000fca00008f0c00 */
[----:B--2---:R4:W2:Y:S01]  /*12230*/  LDG.E.128 R12, [R2.64] ;  /* 0x00000006020c7981 */ /* 0x0048a2000c1e1d00 */
[----:B------:R-:W-:Y:S02]  /*12240*/  MOV R0, RZ ;  /* 0x000000ff00007202 */ /* 0x000fe40000000f00 */
[----:B----4-:R-:W-:-:S04]  /*12250*/  @P0 SHF.R.S32.HI R2, RZ, 0x1, R179 ;  /* 0x00000001ff020819 */ /* 0x010fc800000114b3 */
[----:B------:R-:W-:-:S04]  /*12260*/  @P0 IADD3 R0, -R2, RZ, RZ ;  /* 0x000000ff02000210 */ /* 0x000fc80007ffe1ff */
[----:B------:R-:W-:-:S04]  /*12270*/  IADD3 R3, P1, R0, R17, RZ ;  /* 0x0000001100037210 */ /* 0x000fc80007f3e0ff */
[----:B------:R-:W-:Y:S02]  /*12280*/  LEA.HI.X.SX32 R0, R0, R16, 0x1, P1 ;  /* 0x0000001000007211 */ /* 0x000fe400008f0eff */
[----:B------:R-:W-:-:S04]  /*12290*/  LEA R2, P1, R3, c[0x0][0x2a8], 0x1 ;  /* 0x0000aa0003027a11 */ /* 0x000fc800078208ff */
[----:B------:R-:W-:-:S05]  /*122a0*/  LEA.HI.X R3, R3, c[0x0][0x2ac], R0, 0x1, P1 ;  /* 0x0000ab0003037a11 */ /* 0x000fca00008f0c00 */
[----:B------:R4:W4:Y:S01]  /*122b0*/  LDG.E.128 R20, [R2.64] ;  /* 0x0000000602147981 */ /* 0x000922000c1e1d00 */
[----:B-----5:R-:W-:Y:S01]  /*122c0*/  IMAD.MOV.U32 R19, RZ, RZ, R6 ;  /* 0x000000ffff137224 */ /* 0x020fe200078e0006 */
[----:B------:R-:W-:Y:S01]  /*122d0*/  MOV R18, R7 ;  /* 0x0000000700127202 */ /* 0x000fe20000000f00 */
[----:B------:R-:W-:Y:S01]  /*122e0*/  IMAD.MOV.U32 R16, RZ, RZ, R5 ;  /* 0x000000ffff107224 */ /* 0x000fe200078e0005 */
[----:B------:R-:W-:Y:S02]  /*122f0*/  MOV R17, R4 ;  /* 0x0000000400117202 */ /* 0x000fe40000000f00 */
[----:B---3--:R-:W-:Y:S02]  /*12300*/  MOV R24, R9 ;  /* 0x0000000900187202 */ /* 0x008fe40000000f00 */
[----:B------:R-:W-:Y:S01]  /*12310*/  MOV R25, R8 ;  /* 0x0000000800197202 */ /* 0x000fe20000000f00 */
[----:B------:R-:W-:Y:S01]  /*12320*/  IMAD.MOV.U32 R26, RZ, RZ, R11 ;  /* 0x000000ffff1a7224 */ /* 0x000fe200078e000b */
[----:B------:R-:W-:Y:S01]  /*12330*/  MOV R27, R10 ;  /* 0x0000000a001b7202 */ /* 0x000fe20000000f00 */
[----:B------:R-:W-:-:S02]  /*12340*/  HADD2.F32 R9, -RZ, R24.H0_H0 ;  /* 0x20000018ff097230 */ /* 0x000fc40000004100 */
[----:B------:R-:W-:Y:S02]  /*12350*/  HADD2.F32 R10, -RZ, R24.H1_H1 ;  /* 0x30000018ff0a7230 */ /* 0x000fe40000004100 */
[--C-:B--2---:R-:W-:Y:S02]  /*12360*/  HADD2.F32 R6, -RZ, R13.reuse.H0_H0 ;  /* 0x2000000dff067230 */ /* 0x104fe40000004100 */
[----:B------:R-:W-:Y:S02]  /*12370*/  HADD2.F32 R5, -RZ, R13.H1_H1 ;  /* 0x3000000dff057230 */ /* 0x000fe40000004100 */
[--C-:B------:R-:W-:Y:S02]  /*12380*/  HADD2.F32 R8, -RZ, R12.reuse.H0_H0 ;  /* 0x2000000cff087230 */ /* 0x100fe40000004100 */
        /* <DEDUP_REMOVED lines=8> */
[----:B----4-:R-:W-:Y:S01]  /*12410*/  HADD2.F32 R3, -RZ, R14.H1_H1 ;  /* 0x3000000eff037230 */ /* 0x010fe20000004100 */
        /* <DEDUP_REMOVED lines=8> */
[----:B------:R-:W-:Y:S01]  /*124a0*/  @!P0 FADD.FTZ R4, -R4, -RZ ;  /* 0x800000ff04048221 */ /* 0x000fe20000010100 */
[--C-:B------:R-:W-:Y:S01]  /*124b0*/  HADD2.F32 R12, -RZ, R26.reuse.H0_H0 ;  /* 0x2000001aff0c7230 */ /* 0x100fe20000004100 */
[----:B------:R-:W-:Y:S01]  /*124c0*/  @!P0 FADD.FTZ R3, -R3, -RZ ;  /* 0x800000ff03038221 */ /* 0x000fe20000010100 */
[----:B------:R-:W-:Y:S01]  /*124d0*/  HADD2.F32 R11, -RZ, R26.H1_H1 ;  /* 0x3000001aff0b7230 */ /* 0x000fe20000004100 */
[----:B------:R-:W-:-:S02]  /*124e0*/  @!P0 FADD.FTZ R2, -R2, -RZ ;  /* 0x800000ff02028221 */ /* 0x000fc40000010100 */
[----:B------:R-:W-:Y:S02]  /*124f0*/  @!P0 FADD.FTZ R0, -R0, -RZ ;  /* 0x800000ff00008221 */ /* 0x000fe40000010100 */
[----:B------:R-:W-:Y:S02]  /*12500*/  FMUL.FTZ R14, R8, R4 ;  /* 0x00000004080e7220 */ /* 0x000fe40000410000 */
[----:B------:R-:W-:Y:S01]  /*12510*/  FMUL.FTZ R13, R13, R3 ;  /* 0x000000030d0d7220 */ /* 0x000fe20000410000 */
[----:B------:R-:W-:Y:S01]  /*12520*/  HADD2.F32 R3, -RZ, R17.H0_H0 ;  /* 0x20000011ff037230 */ /* 0x000fe20000004100 */
[----:B------:R-:W-:Y:S01]  /*12530*/  FMUL.FTZ R12, R12, R2 ;  /* 0x000000020c0c7220 */ /* 0x000fe20000410000 */
[--C-:B------:R-:W-:Y:S01]  /*12540*/  HADD2.F32 R2, -RZ, R16.reuse.H0_H0 ;  /* 0x20000010ff027230 */ /* 0x100fe20000004100 */
[----:B------:R-:W-:Y:S01]  /*12550*/  FMUL.FTZ R11, R11, R0 ;  /* 0x000000000b0b7220 */ /* 0x000fe20000410000 */
[----:B------:R-:W-:Y:S02]  /*12560*/  HADD2.F32 R0, -RZ, R16.H1_H1 ;  /* 0x30000010ff007230 */ /* 0x000fe40000004100 */
[----:B------:R-:W-:-:S02]  /*12570*/  HADD2.F32 R10, -RZ, R21.H0_H0 ;  /* 0x20000015ff0a7230 */ /* 0x000fc40000004100 */
[--C-:B------:R-:W-:Y:S02]  /*12580*/  HADD2.F32 R8, -RZ, R20.reuse.H0_H0 ;  /* 0x20000014ff087230 */ /* 0x100fe40000004100 */
[----:B------:R-:W-:Y:S01]  /*12590*/  HADD2.F32 R21, -RZ, R21.H1_H1 ;  /* 0x30000015ff157230 */ /* 0x000fe20000004100 */
[----:B------:R-:W-:Y:S01]  /*125a0*/  FFMA.FTZ R10, R2, R10, R9 ;  /* 0x0000000a020a7223 */ /* 0x000fe20000010009 */
[----:B------:R-:W-:Y:S01]  /*125b0*/  HADD2.F32 R20, -RZ, R20.H1_H1 ;  /* 0x30000014ff147230 */ /* 0x000fe20000004100 */
[----:B------:R-:W-:Y:S01]  /*125c0*/  FFMA.FTZ R8, R3, R8, R5 ;  /* 0x0000000803087223 */ /* 0x000fe20000010005 */
[----:B------:R-:W-:Y:S01]  /*125d0*/  HADD2.F32 R15, -RZ, R23.H0_H0 ;  /* 0x20000017ff0f7230 */ /* 0x000fe20000004100 */
[----:B------:R-:W-:Y:S01]  /*125e0*/  FFMA.FTZ R9, R0, R21, R6 ;  /* 0x0000001500097223 */ /* 0x000fe20000010006 */
[----:B------:R-:W-:Y:S02]  /*125f0*/  HADD2.F32 R3, -RZ, R17.H1_H1 ;  /* 0x30000011ff037230 */ /* 0x000fe40000004100 */
[----:B------:R-:W-:-:S02]  /*12600*/  HADD2.F32 R23, -RZ, R23.H1_H1 ;  /* 0x30000017ff177230 */ /* 0x000fc40000004100 */
[--C-:B------:R-:W-:Y:S02]  /*12610*/  HADD2.F32 R2, -RZ, R18.reuse.H0_H0 ;  /* 0x20000012ff027230 */ /* 0x100fe40000004100 */
[----:B------:R-:W-:Y:S02]  /*12620*/  HADD2.F32 R0, -RZ, R18.H1_H1 ;  /* 0x30000012ff007230 */ /* 0x000fe40000004100 */
[--C-:B------:R-:W-:Y:S01]  /*12630*/  HADD2.F32 R16, -RZ, R22.reuse.H0_H0 ;  /* 0x20000016ff107230 */ /* 0x100fe20000004100 */
[----:B------:R-:W-:Y:S01]  /*12640*/  FFMA.FTZ R7, R3, R20, R7 ;  /* 0x0000001403077223 */ /* 0x000fe20000010007 */
[----:B------:R-:W-:Y:S02]  /*12650*/  HADD2.F32 R22, -RZ, R22.H1_H1 ;  /* 0x30000016ff167230 */ /* 0x000fe40000004100 */
[--C-:B------:R-:W-:Y:S02]  /*12660*/  HADD2.F32 R4, -RZ, R19.reuse.H0_H0 ;  /* 0x20000013ff047230 */ /* 0x100fe40000004100 */
[----:B------:R-:W-:Y:S01]  /*12670*/  HADD2.F32 R6, -RZ, R19.H1_H1 ;  /* 0x30000013ff067230 */ /* 0x000fe20000004100 */
[----:B------:R-:W-:-:S02]  /*12680*/  FFMA.FTZ R5, R2, R15, R12 ;  /* 0x0000000f02057223 */ /* 0x000fc4000001000c */
[----:B------:R-:W-:Y:S02]  /*12690*/  FFMA.FTZ R3, R0, R23, R11 ;  /* 0x0000001700037223 */ /* 0x000fe4000001000b */
[----:B------:R-:W-:Y:S02]  /*126a0*/  FFMA.FTZ R4, R4, R16, R14 ;  /* 0x0000001004047223 */ /* 0x000fe4000001000e */
[----:B------:R-:W-:Y:S01]  /*126b0*/  FFMA.FTZ R6, R6, R22, R13 ;  /* 0x0000001606067223 */ /* 0x000fe2000001000d */
[----:B------:R-:W-:Y:S02]  /*126c0*/  F2FP.PACK_AB R2, R9, R10 ;  /* 0x0000000a0902723e */ /* 0x000fe400000000ff */
[----:B------:R-:W-:Y:S02]  /*126d0*/  F2FP.PACK_AB R0, R7, R8 ;  /* 0x000000080700723e */ /* 0x000fe400000000ff */
[----:B------:R-:W-:Y:S02]  /*126e0*/  F2FP.PACK_AB R3, R3, R5 ;  /* 0x000000050303723e */ /* 0x000fe400000000ff */
[----:B------:R-:W-:-:S02]  /*126f0*/  F2FP.PACK_AB R6, R6, R4 ;  /* 0x000000040606723e */ /* 0x000fc400000000ff */
[----:B------:R-:W-:Y:S02]  /*12700*/  MOV R4, R0 ;  /* 0x0000000000047202 */ /* 0x000fe40000000f00 */
[----:B------:R-:W-:Y:S02]  /*12710*/  MOV R5, R2 ;  /* 0x0000000200057202 */ /* 0x000fe40000000f00 */
[----:B------:R-:W-:Y:S02]  /*12720*/  MOV R7, R3 ;  /* 0x0000000300077202 */ /* 0x000fe40000000f00 */
.L_x_2846:
[----:B------:R-:W-:Y:S05]  /*12730*/  BSYNC B0 ;  /* 0x0000000000007941 */ /* 0x000fea0003800000 */
.L_x_2845:
[----:B-----5:R4:W-:Y:S01]  /*12740*/  STS.128 [R239+0x1800], R4 ;  /* 0x00180004ef007388 */ /* 0x0209e20000000c00 */
[----:B------:R-:W-:Y:S05]  /*12750*/  BRA `(.L_x_2830) ;  /* 0x0000022000007947 */ /* 0x000fea0003800000 */
.L_x_2816:
[----:B-----5:R-:W-:Y:S01]  /*12760*/  IMAD.IADD R0, R249, 0x1, -R248 ;  /* 0x00000001f9007824 */ /* 0x020fe200078e0af8 */
[C---:B------:R-:W-:Y:S02]  /*12770*/  IADD3 R31, R102.reuse, 0x10, RZ ;  /* 0x00000010661f7810 */ /* 0x040fe40007ffe0ff */
[C---:B------:R-:W-:Y:S02]  /*12780*/  IADD3 R28, R102.reuse, 0x30, RZ ;  /* 0x00000030661c7810 */ /* 0x040fe40007ffe0ff */
[----:B------:R-:W-:-:S02]  /*12790*/  ISETP.GE.AND P3, PT, R102, R0, PT ;  /* 0x000000006600720c */ /* 0x000fc40003f66270 */
[----:B------:R-:W-:Y:S02]  /*127a0*/  IADD3 R30, R102, 0x20, RZ ;  /* 0x00000020661e7810 */ /* 0x000fe40007ffe0ff */
[-C--:B------:R-:W-:Y:S02]  /*127b0*/  ISETP.GE.AND P2, PT, R31, R0.reuse, PT ;  /* 0x000000001f00720c */ /* 0x080fe40003f46270 */
[-C--:B------:R-:W-:Y:S02]  /*127c0*/  ISETP.GE.AND P0, PT, R28, R0.reuse, PT ;  /* 0x000000001c00720c */ /* 0x080fe40003f06270 */
[----:B------:R-:W-:-:S05]  /*127d0*/  ISETP.GE.AND P1, PT, R30, R0, PT ;  /* 0x000000001e00720c */ /* 0x000fca0003f26270 */
[----:B------:R-:W-:-:S04]  /*127e0*/  @!P3 LEA R10, P4, R180, c[0x0][0x160], 0x1 ;  /* 0x00005800b40aba11 */ /* 0x000fc800078808ff */
[-C--:B------:R-:W-:Y:S02]  /*127f0*/  @!P2 IADD3 R0, P5, R7, R180.reuse, RZ ;  /* 0x000000b40700a210 */ /* 0x080fe40007fbe0ff */
[----:B------:R-:W-:Y:S01]  /*12800*/  @!P0 IMAD.MOV.U32 R2, RZ, RZ, R180 ;  /* 0x000000ffff028224 */ /* 0x000fe200078e00b4 */
[--C-:B------:R-:W-:Y:S01]  /*12810*/  @!P3 LEA.HI.X R11, R180, c[0x0][0x164], R183.reuse, 0x1, P4 ;  /* 0x00005900b40bba11 */ /* 0x100fe200020f0cb7 */
[--C-:B------:R-:W-:Y:S01]  /*12820*/  @!P0 IMAD.MOV.U32 R3, RZ, RZ, R183.reuse ;  /* 0x000000ffff038224 */ /* 0x100fe200078e00b7 */
[C---:B------:R-:W-:Y:S01]  /*12830*/  @!P1 LEA R5, P4, R9.reuse, R180, 0x5 ;  /* 0x000000b409059211 */ /* 0x040fe200078828ff */
[----:B------:R-:W-:Y:S02]  /*12840*/  @!P0 IMAD.MOV.U32 R4, RZ, RZ, c[0x0][0x194] ;  /* 0x00006500ff048624 */ /* 0x000fe400078e00ff */
[----:B------:R-:W-:Y:S01]  /*12850*/  @!P1 IMAD.MOV.U32 R7, RZ, RZ, c[0x0][0x194] ;  /* 0x00006500ff079624 */ /* 0x000fe200078e00ff */
[----:B------:R-:W-:Y:S01]  /*12860*/  @!PT LDS RZ, [RZ] ;  /* 0x00000000fffff984 */ /* 0x000fe20000000800 */
[----:B------:R-:W-:Y:S01]  /*12870*/  @!PT LDS RZ, [RZ] ;  /* 0x00000000fffff984 */ /* 0x000fe20000000800 */
[----:B------:R-:W-:Y:S01]  /*12880*/  @!PT LDS RZ, [RZ] ;  /* 0x00000000fffff984 */ /* 0x000fe20000000800 */
[----:B------:R3:W-:Y:S01]  /*12890*/  @!P3 LDGSTS.E.BYPASS.LTC128B.128 [R239], [R10.64] ;  /* 0x000000000aefbfae */ /* 0x0007e2000b901d46 */
[----:B------:R-:W-:Y:S01]  /*128a0*/  @!P2 IMAD.X R6, R8, 0x1, R183, P5 ;  /* 0x000000010806a824 */ /* 0x000fe200028e06b7 */
[----:B------:R-:W-:Y:S01]  /*128b0*/  @!P2 LEA R8, P5, R0, c[0x0][0x160], 0x1 ;  /* 0x000058000008aa11 */ /* 0x000fe200078a08ff */
[C---:B------:R-:W-:Y:S01]  /*128c0*/  @!P0 IMAD.WIDE.U32 R2, R9.reuse, 0x30, R2 ;  /* 0x0000003009028825 */ /* 0x040fe200078e0002 */
[----:B------:R-:W-:-:S02]  /*128d0*/  @!P1 LEA.HI.X R7, R9, R183, R7, 0x5, P4 ;  /* 0x000000b709079211 */ /* 0x000fc400020f2c07 */
[----:B------:R-:W-:Y:S01]  /*128e0*/  @!P2 LEA.HI.X R9, R0, c[0x0][0x164], R6, 0x1, P5 ;  /* 0x000059000009aa11 */ /* 0x000fe200028f0c06 */
[----:B------:R-:W-:Y:S01]  /*128f0*/  @!P0 IMAD R4, R4, 0x30, RZ ;  /* 0x0000003004048824 */ /* 0x000fe200078e02ff */
[----:B------:R-:W-:-:S03]  /*12900*/  @!P1 LEA R6, P5, R5, c[0x0][0x160], 0x1 ;  /* 0x0000580005069a11 */ /* 0x000fc600078a08ff */
[----:B------:R-:W-:Y:S01]  /*12910*/  @!P0 IMAD.IADD R0, R3, 0x1, R4 ;  /* 0x0000000103008824 */ /* 0x000fe200078e0204 */
[C---:B------:R-:W-:Y:S01]  /*12920*/  @!P0 LEA R4, P4, R2.reuse, c[0x0][0x160], 0x1 ;  /* 0x0000580002048a11 */ /* 0x040fe200078808ff */
[----:B------:R3:W-:Y:S01]  /*12930*/  @!P2 LDGSTS.E.BYPASS.LTC128B.128 [R239+0x800], [R8.64] ;  /* 0x0080000008efafae */ /* 0x0007e2000b901d46 */
[----:B------:R-:W-:Y:S02]  /*12940*/  @!P1 LEA.HI.X R7, R5, c[0x0][0x164], R7, 0x1, P5 ;  /* 0x0000590005079a11 */ /* 0x000fe400028f0c07 */
[----:B------:R-:W-:-:S03]  /*12950*/  @!P0 LEA.HI.X R5, R2, c[0x0][0x164], R0, 0x1, P4 ;  /* 0x0000590002058a11 */ /* 0x000fc600020f0c00 */
[----:B------:R3:W-:Y:S04]  /*12960*/  @!P1 LDGSTS.E.BYPASS.LTC128B.128 [R239+0x1000], [R6.64] ;  /* 0x0100000006ef9fae */ /* 0x0007e8000b901d46 */
[----:B------:R3:W-:Y:S02]  /*12970*/  @!P0 LDGSTS.E.BYPASS.LTC128B.128 [R239+0x1800], [R4.64] ;  /* 0x0180000004ef8fae */ /* 0x0007e4000b901d46 */
.L_x_2830:
[----:B------:R-:W-:Y:S05]  /*12980*/  BSYNC B2 ;  /* 0x0000000000027941 */ /* 0x000fea0003800000 */
.L_x_2815:
[----:B------:R-:W5:Y:S04]  /*12990*/  LDL R214, [R1+0x28] ;  /* 0x0000280001d67983 */ /* 0x000f680000100800 */
[----:B--2---:R-:W2:Y:S04]  /*129a0*/  LDL R213, [R1+0xc] ;  /* 0x00000c0001d57983 */ /* 0x004ea80000100800 */
[----:B---3--:R-:W3:Y:S01]  /*129b0*/  LDL R212, [R1+0x10] ;  /* 0x0000100001d47983 */ /* 0x008ee20000100800 */
        /* <DEDUP_REMOVED lines=9> */
[C---:B------:R-:W-:Y:S02]  /*12a50*/  IADD3 R18, R102.reuse, 0xe0, RZ ;  /* 0x000000e066127810 */ /* 0x040fe40007ffe0ff */
[----:B------:R-:W-:Y:S02]  /*12a60*/  IADD3 R22, R102, 0xf0, RZ ;  /* 0x000000f066167810 */ /* 0x000fe40007ffe0ff */
[----:B-----5:R-:W-:-:S05]  /*12a70*/  IADD3 R0, R214, -0x1, RZ ;  /* 0xffffffffd6007810 */ /* 0x020fca0007ffe0ff */
[----:B------:R5:W-:Y:S01]  /*12a80*/  STL [R1], R0 ;  /* 0x0000000001007387 */ /* 0x000be20000100800 */
[----:B------:R-:W-:-:S03]  /*12a90*/  IMAD.SHL.U32 R207, R0, 0x100, RZ ;  /* 0x0000010000cf7824 */ /* 0x000fc600078e00ff */
[----:B----4-:R-:W4:Y:S04]  /*12aa0*/  LDL R33, [R1+0x14] ;  /* 0x0000140001217983 */ /* 0x010f280000100800 */
[----:B------:R-:W4:Y:S01]  /*12ab0*/  LDL R32, [R1+0x18] ;  /* 0x0000180001207983 */ /* 0x000f220000100800 */
[----:B------:R-:W-:-:S05]  /*12ac0*/  IMAD.IADD R16, R154, 0x1, -R207 ;  /* 0x000000019a107824 */ /* 0x000fca00078e0acf */
[-C--:B------:R-:W-:Y:S02]  /*12ad0*/  ISETP.GE.AND P1, PT, R102, R16.reuse, PT ;  /* 0x000000106600720c */ /* 0x080fe40003f26270 */
[-C--:B------:R-:W-:Y:S02]  /*12ae0*/  ISETP.GE.AND P5, PT, R31, R16.reuse, PT ;  /* 0x000000101f00720c */ /* 0x080fe40003fa6270 */
[-C--:B------:R-:W-:Y:S02]  /*12af0*/  ISETP.GE.AND P3, PT, R30, R16.reuse, PT ;  /* 0x000000101e00720c */ /* 0x080fe40003f66270 */
[-C--:B------:R-:W-:Y:S02]  /*12b00*/  ISETP.GE.AND P0, PT, R28, R16.reuse, PT ;  /* 0x000000101c00720c */ /* 0x080fe40003f06270 */
[-C--:B------:R-:W-:Y:S02]  /*12b10*/  ISETP.GE.AND P4, PT, R25, R16.reuse, PT ;  /* 0x000000101900720c */ /* 0x080fe40003f86270 */
[----:B------:R-:W-:-:S03]  /*12b20*/  ISETP.GE.AND P6, PT, R27, R16, PT ;  /* 0x000000101b00720c */ /* 0x000fc60003fc6270 */
[----:B---3--:R-:W-:Y:S02]  /*12b30*/  @!P1 IMAD.MOV.U32 R2, RZ, RZ, R212 ;  /* 0x000000ffff029224 */ /* 0x008fe400078e00d4 */
[----:B--2---:R-:W-:Y:S01]  /*12b40*/  @!P1 IMAD.MOV.U32 R3, RZ, RZ, R213 ;  /* 0x000000ffff039224 */ /* 0x004fe200078e00d5 */
[CC--:B-1----:R-:W-:Y:S01]  /*12b50*/  @!P5 LEA R6, P2, R195.reuse, R212.reuse, 0x1 ;  /* 0x000000d4c306d211 */ /* 0x0c2fe200078408ff */
[----:B-----5:R-:W-:Y:S02]  /*12b60*/  @!P3 IMAD.MOV.U32 R0, RZ, RZ, c[0x0][0x198] ;  /* 0x00006600ff00b624 */ /* 0x020fe400078e00ff */
[----:B------:R-:W-:Y:S01]  /*12b70*/  @!P0 IMAD.MOV.U32 R5, RZ, RZ, c[0x0][0x198] ;  /* 0x00006600ff058624 */ /* 0x000fe200078e00ff */
[----:B------:R-:W-:Y:S01]  /*12b80*/  @!PT LDS RZ, [RZ] ;  /* 0x00000000fffff984 */ /* 0x000fe20000000800 */
[----:B------:R-:W-:Y:S01]  /*12b90*/  @!PT LDS RZ, [RZ] ;  /* 0x00000000fffff984 */ /* 0x000fe20000000800 */
[----:B------:R-:W-:Y:S01]  /*12ba0*/  @!PT LDS RZ, [RZ] ;  /* 0x00000000fffff984 */ /* 0x000fe20000000800 */
[----:B------:R1:W-:Y:S01]  /*12bb0*/  @!P1 LDGSTS.E.BYPASS.LTC128B.128 [R239+0x2000], [R2.64] ;  /* 0x0200000002ef9fae */ /* 0x0003e2000b901d46 */
[----:B------:R-:W-:Y:S01]  /*12bc0*/  @!P0 IMAD.MOV.U32 R8, RZ, RZ, c[0x0][0x19c] ;  /* 0x00006700ff088624 */ /* 0x000fe200078e00ff */
[----:B------:R-:W-:Y:S01]  /*12bd0*/  @!P5 LEA.HI.X R7, R195, R213, R197, 0x1, P2 ;  /* 0x000000d5c307d211 */ /* 0x000fe200010f0cc5 */
[----:B------:R-:W-:Y:S01]  /*12be0*/  @!P3 IMAD.MOV.U32 R9, RZ, RZ, c[0x0][0x19c] ;  /* 0x00006700ff09b624 */ /* 0x000fe200078e00ff */
[----:B------:R-:W-:Y:S01]  /*12bf0*/  @!P3 LEA R4, P1, R0, R212, 0x6 ;  /* 0x000000d40004b211 */ /* 0x000fe200078230ff */
[----:B------:R-:W-:Y:S01]  /*12c00*/  @!P0 IMAD R8, R8, 0x60, RZ ;  /* 0x0000006008088824 */ /* 0x000fe200078e02ff */
[-C--:B------:R-:W-:Y:S01]  /*12c10*/  ISETP.GE.AND P2, PT, R24, R16.reuse, PT ;  /* 0x000000101800720c */ /* 0x080fe20003f46270 */
[----:B------:R2:W-:Y:S01]  /*12c20*/  @!P5 LDGSTS.E.BYPASS.LTC128B.128 [R239+0x2800], [R6.64] ;  /* 0x0280000006efdfae */ /* 0x0005e2000b901d46 */
[----:B------:R-:W-:-:S13]  /*12c30*/  ISETP.GE.AND P5, PT, R23, R16, PT ;  /* 0x000000101700720c */ /* 0x000fda0003fa6270 */
[----:B------:R-:W-:Y:S02]  /*12c40*/  @!P5 IMAD.MOV.U32 R10, RZ, RZ, c[0x0][0x198] ;  /* 0x00006600ff0ad624 */ /* 0x000fe400078e00ff */
[----:B-1----:R-:W-:Y:S02]  /*12c50*/  @!P0 IMAD.MOV.U32 R2, RZ, RZ, R212 ;  /* 0x000000ffff028224 */ /* 0x002fe400078e00d4 */
[----:B------:R-:W-:-:S04]  /*12c60*/  @!P0 IMAD.MOV.U32 R3, RZ, RZ, R213 ;  /* 0x000000ffff038224 */ /* 0x000fc800078e00d5 */
[----:B------:R-:W-:Y:S01]  /*12c70*/  @!P0 IMAD.WIDE.U32 R2, R5, 0x60, R2 ;  /* 0x0000006005028825 */ /* 0x000fe200078e0002 */
[----:B------:R-:W-:Y:S02]  /*12c80*/  @!P3 LEA.HI.X R5, R0, R213, R9, 0x6, P1 ;  /* 0x000000d50005b211 */ /* 0x000fe400008f3409 */
[-C--:B------:R-:W-:Y:S01]  /*12c90*/  ISETP.GE.AND P1, PT, R26, R16.reuse, PT ;  /* 0x000000101a00720c */ /* 0x080fe20003f26270 */
[----:B------:R-:W-:Y:S02]  /*12ca0*/  @!P0 IMAD.IADD R3, R3, 0x1, R8 ;  /* 0x0000000103038824 */ /* 0x000fe400078e0208 */
[----:B------:R1:W-:Y:S01]  /*12cb0*/  @!P3 LDGSTS.E.BYPASS.LTC128B.128 [R239+0x3000], [R4.64] ;  /* 0x0300000004efbfae */ /* 0x0003e2000b901d46 */
[----:B------:R-:W-:Y:S02]  /*12cc0*/  @!P4 IMAD.MOV.U32 R0, RZ, RZ, c[0x0][0x198] ;  /* 0x00006600ff00c624 */ /* 0x000fe400078e00ff */
[----:B--2---:R-:W-:Y:S01]  /*12cd0*/  @!P4 IMAD.MOV.U32 R6, RZ, RZ, c[0x0][0x19c] ;  /* 0x00006700ff06c624 */ /* 0x004fe200078e00ff */
[----:B------:R2:W-:Y:S01]  /*12ce0*/  @!P0 LDGSTS.E.BYPASS.LTC128B.128 [R239+0x3800], [R2.64] ;  /* 0x0380000002ef8fae */ /* 0x0005e2000b901d46 */
[----:B------:R-:W-:Y:S01]  /*12cf0*/  ISETP.GE.AND P0, PT, R21, R16, PT ;  /* 0x000000101500720c */ /* 0x000fe20003f06270 */
[----:B------:R-:W-:-:S04]  /*12d00*/  @!P6 IMAD.MOV.U32 R8, RZ, RZ, c[0x0][0x198] ;  /* 0x00006600ff08e624 */ /* 0x000fc800078e00ff */
[----:B------:R-:W-:Y:S02]  /*12d10*/  @!P1 IMAD.MOV.U32 R14, RZ, RZ, c[0x0][0x198] ;  /* 0x00006600ff0e9624 */ /* 0x000fe400078e00ff */
[----:B-1----:R-:W-:Y:S02]  /*12d20*/  @!P2 IMAD.MOV.U32 R4, RZ, RZ, R212 ;  /* 0x000000ffff04a224 */ /* 0x002fe400078e00d4 */
[----:B------:R-:W-:Y:S02]  /*12d30*/  @!P2 IMAD.MOV.U32 R5, RZ, RZ, R213 ;  /* 0x000000ffff05a224 */ /* 0x000fe400078e00d5 */
[----:B--2---:R-:W-:Y:S01]  /*12d40*/  @!P2 IMAD.MOV.U32 R3, RZ, RZ, c[0x0][0x198] ;  /* 0x00006600ff03a624 */ /* 0x004fe200078e00ff */
[----:B------:R-:W-:-:S03]  /*12d50*/  @!P4 LEA R2, P3, R0, R212, 0x7 ;  /* 0x000000d40002c211 */ /* 0x000fc600078638ff */
[----:B------:R-:W-:Y:S01]  /*12d60*/  @!P2 IMAD.WIDE.U32 R12, R3, 0xa0, R4 ;  /* 0x000000a0030ca825 */ /* 0x000fe200078e0004 */
[----:B------:R-:W-:Y:S02]  /*12d70*/  @!P4 LEA.HI.X R3, R0, R213, R6, 0x7, P3 ;  /* 0x000000d50003c211 */ /* 0x000fe400018f3c06 */
[----:B------:R-:W-:Y:S01]  /*12d80*/  ISETP.GE.AND P3, PT, R29, R16, PT ;  /* 0x000000101d00720c */ /* 0x000fe20003f66270 */
[----:B------:R-:W-:Y:S02]  /*12d90*/  @!P1 IMAD.MOV.U32 R4, RZ, RZ, R212 ;  /* 0x000000ffff049224 */ /* 0x000fe400078e00d4 */
[----:B------:R-:W-:Y:S01]  /*12da0*/  @!P1 IMAD.MOV.U32 R5, RZ, RZ, R213 ;  /* 0x000000ffff059224 */ /* 0x000fe200078e00d5 */
[----:B------:R1:W-:Y:S01]  /*12db0*/  @!P4 LDGSTS.E.BYPASS.LTC128B.128 [R239+0x4000], [R2.64] ;  /* 0x0400000002efcfae */ /* 0x0003e2000b901d46 */
[----:B------:R-:W-:Y:S02]  /*12dc0*/  @!P2 IMAD.MOV.U32 R0, RZ, RZ, c[0x0][0x19c] ;  /* 0x00006700ff00a624 */ /* 0x000fe400078e00ff */
[----:B------:R-:W-:-:S04]  /*12dd0*/  @!P1 IMAD.WIDE.U32 R14, R14, 0xc0, R4 ;  /* 0x000000c00e0e9825 */ /* 0x000fc800078e0004 */
[----:B------:R-:W-:Y:S02]  /*12de0*/  @!P0 IMAD.MOV.U32 R6, RZ, RZ, c[0x0][0x198] ;  /* 0x00006600ff068624 */ /* 0x000fe400078e00ff */
[----:B------:R-:W-:Y:S02]  /*12df0*/  @!P5 IMAD.MOV.U32 R4, RZ, RZ, R212 ;  /* 0x000000ffff04d224 */ /* 0x000fe400078e00d4 */
[----:B------:R-:W-:Y:S02]  /*12e00*/  @!P5 IMAD.MOV.U32 R5, RZ, RZ, R213 ;  /* 0x000000ffff05d224 */ /* 0x000fe400078e00d5 */
[----:B------:R-:W-:Y:S02]  /*12e10*/  @!P2 IMAD R0, R0, 0xa0, RZ ;  /* 0x000000a00000a824 */ /* 0x000fe400078e02ff */
[----:B------:R-:W-:-:S04]  /*12e20*/  @!P5 IMAD.WIDE.U32 R10, R10, 0x120, R4 ;  /* 0x000001200a0ad825 */ /* 0x000fc800078e0004 */
[----:B------:R-:W-:Y:S02]  /*12e30*/  @!P6 IMAD.MOV.U32 R4, RZ, RZ, R212 ;  /* 0x000000ffff04e224 */ /* 0x000fe400078e00d4 */
[----:B------:R-:W-:Y:S02]  /*12e40*/  @!P6 IMAD.MOV.U32 R5, RZ, RZ, R213 ;  /* 0x000000ffff05e224 */ /* 0x000fe400078e00d5 */
[----:B------:R-:W-:Y:S02]  /*12e50*/  @!P3 IMAD.MOV.U32 R17, RZ, RZ, c[0x0][0x19c] ;  /* 0x00006700ff11b624 */ /* 0x000fe400078e00ff */
[----:B------:R-:W-:-:S04]  /*12e60*/  @!P6 IMAD.WIDE.U32 R8, R8, 0x140, R4 ;  /* 0x000001400808e825 */ /* 0x000fc800078e0004 */
[----:B-1----:R-:W-:Y:S02]  /*12e70*/  @!P0 IMAD.MOV.U32 R2, RZ, RZ, R212 ;  /* 0x000000ffff028224 */ /* 0x002fe400078e00d4 */
[----:B------:R-:W-:Y:S02]  /*12e80*/  @!P0 IMAD.MOV.U32 R3, RZ, RZ, R213 ;  /* 0x000000ffff038224 */ /* 0x000fe400078e00d5 */
[----:B------:R-:W-:Y:S02]  /*12e90*/  @!P0 IMAD.MOV.U32 R5, RZ, RZ, c[0x0][0x19c] ;  /* 0x00006700ff058624 */ /* 0x000fe400078e00ff */
[----:B------:R-:W-:-:S04]  /*12ea0*/  @!P0 IMAD.WIDE.U32 R6, R6, 0xe0, R2 ;  /* 0x000000e006068825 */ /* 0x000fc800078e0002 */
[----:B------:R-:W-:Y:S02]  /*12eb0*/  @!P2 IMAD.IADD R3, R13, 0x1, R0 ;  /* 0x000000010d03a824 */ /* 0x000fe400078e0200 */
[----:B------:R-:W-:Y:S02]  /*12ec0*/  @!P2 IMAD.MOV.U32 R2, RZ, RZ, R12 ;  /* 0x000000ffff02a224 */ /* 0x000fe400078e000c */
[----:B------:R-:W-:Y:S02]  /*12ed0*/  @!P5 IMAD.MOV.U32 R0, RZ, RZ, c[0x0][0x19c] ;  /* 0x00006700ff00d624 */ /* 0x000fe400078e00ff */
[----:B------:R-:W-:Y:S01]  /*12ee0*/  @!P1 IMAD.MOV.U32 R4, RZ, RZ, c[0x0][0x19c] ;  /* 0x00006700ff049624 */ /* 0x000fe200078e00ff */
[----:B------:R1:W-:Y:S01]  /*12ef0*/  @!P2 LDGSTS.E.BYPASS.LTC128B.128 [R239+0x4800], [R2.64] ;  /* 0x0480000002efafae */ /* 0x0003e2000b901d46 */
[----:B------:R-:W-:Y:S02]  /*12f00*/  @!P0 IMAD R5, R5, 0xe0, RZ ;  /* 0x000000e005058824 */ /* 0x000fe400078e02ff */
[----:B------:R-:W-:-:S02]  /*12f10*/  @!P5 IMAD R13, R0, 0x120, RZ ;  /* 0x00000120000dd824 */ /* 0x000fc400078e02ff */
[----:B------:R-:W-:Y:S02]  /*12f20*/  @!P1 IMAD R4, R4, 0xc0, RZ ;  /* 0x000000c004049824 */ /* 0x000fe400078e02ff */
[----:B------:R-:W-:Y:S02]  /*12f30*/  @!P0 IMAD.IADD R7, R7, 0x1, R5 ;  /* 0x0000000107078824 */ /* 0x000fe400078e0205 */
[----:B------:R-:W-:Y:S02]  /*12f40*/  @!P5 IMAD.IADD R5, R11, 0x1, R13 ;  /* 0x000000010b05d824 */ /* 0x000fe400078e020d */
[----:B------:R-:W-:-:S04]  /*12f50*/  @!P6 IMAD.MOV.U32 R0, RZ, RZ, c[0x0][0x19c] ;  /* 0x00006700ff00e624 */ /* 0x000fc800078e00ff */
[----:B------:R-:W-:Y:S02]  /*12f60*/  @!P6 IMAD R0, R0, 0x140, RZ ;  /* 0x000001400000e824 */ /* 0x000fe400078e02ff */
[----:B-1----:R-:W-:Y:S02]  /*12f70*/  @!P3 IMAD.MOV.U32 R2, RZ, RZ, c[0x0][0x198] ;  /* 0x00006600ff02b624 */ /* 0x002fe400078e00ff */
[----:B------:R-:W-:Y:S02]  /*12f80*/  @!P1 IMAD.IADD R3, R15, 0x1, R4 ;  /* 0x000000010f039824 */ /* 0x000fe400078e0204 */
[----:B------:R-:W-:Y:S01]  /*12f90*/  @!P5 IMAD.MOV.U32 R4, RZ, RZ, R10 ;  /* 0x000000ffff04d224 */ /* 0x000fe200078e000a */
[----:B------:R-:W-:-:S04]  /*12fa0*/  @!P3 LEA R12, P2, R2, R212, 0x8 ;  /* 0x000000d4020cb211 */ /* 0x000fc800078440ff */
[----:B------:R-:W-:Y:S01]  /*12fb0*/  @!P3 LEA.HI.X R13, R2, R213, R17, 0x8, P2 ;  /* 0x000000d5020db211 */ /* 0x000fe200010f4411 */
[----:B------:R-:W-:Y:S01]  /*12fc0*/  @!P1 IMAD.MOV.U32 R2, RZ, RZ, R14 ;  /* 0x000000ffff029224 */ /* 0x000fe200078e000e */
[----:B------:R-:W-:Y:S02]  /*12fd0*/  IADD3 R17, R102, 0xb0, RZ ;  /* 0x000000b066117810 */ /* 0x000fe40007ffe0ff */
[-C--:B------:R-:W-:Y:S02]  /*12fe0*/  ISETP.GE.AND P3, PT, R20, R16.reuse, PT ;  /* 0x000000101400720c */ /* 0x080fe40003f66270 */
[----:B------:R1:W-:Y:S01]  /*12ff0*/  @!P1 LDGSTS.E.BYPASS.LTC128B.128 [R239+0x5000], [R2.64] ;  /* 0x0500000002ef9fae */ /* 0x0003e2000b901d46 */
[-C--:B------:R-:W-:Y:S02]  /*13000*/  ISETP.GE.AND P1, PT, R29, R16.reuse, PT ;  /* 0x000000101d00720c */ /* 0x080fe40003f26270 */
[-C--:B------:R-:W-:Y:S01]  /*13010*/  ISETP.GE.AND P4, PT, R17, R16.reuse, PT ;  /* 0x000000101100720c */ /* 0x080fe20003f86270 */
[----:B------:R2:W-:Y:S01]  /*13020*/  @!P0 LDGSTS.E.BYPASS.LTC128B.128 [R239+0x5800], [R6.64] ;  /* 0x0580000006ef8fae */ /* 0x0005e2000b901d46 */
[----:B------:R-:W-:-:S02]  /*13030*/  ISETP.GE.AND P2, PT, R19, R16, PT ;  /* 0x000000101300720c */ /* 0x000fc40003f46270 */
[----:B------:R-:W-:-:S07]  /*13040*/  ISETP.GE.AND P0, PT, R22, R16, PT ;  /* 0x000000101600720c */ /* 0x000fce0003f06270 */
[----:B------:R3:W-:Y:S01]  /*13050*/  @!P1 LDGSTS.E.BYPASS.LTC128B.128 [R239+0x6000], [R12.64] ;  /* 0x060000000cef9fae */ /* 0x0007e2000b901d46 */
[----:B------:R-:W-:-:S03]  /*13060*/  ISETP.GE.AND P1, PT, R18, R16, PT ;  /* 0x000000101200720c */ /* 0x000fc60003f26270 */
[----:B------:R5:W-:Y:S01]  /*13070*/  @!P5 LDGSTS.E.BYPASS.LTC128B.128 [R239+0x6800], [R4.64] ;  /* 0x0680000004efdfae */ /* 0x000be2000b901d46 */
[----:B------:R-:W-:Y:S01]  /*13080*/  ISETP.GE.AND P5, PT, R28, R16, PT ;  /* 0x000000101c00720c */ /* 0x000fe20003fa6270 */
[----:B------:R-:W-:Y:S02]  /*13090*/  @!P0 IMAD.MOV.U32 R10, RZ, RZ, c[0x0][0x198] ;  /* 0x00006600ff0a8624 */ /* 0x000fe400078e00ff */
[----:B------:R-:W-:-:S04]  /*130a0*/  @!P0 IMAD.MOV.U32 R15, RZ, RZ, c[0x0][0x19c] ;  /* 0x00006700ff0f8624 */ /* 0x000fc800078e00ff */
[----:B------:R-:W-:Y:S02]  /*130b0*/  @!P0 IMAD R15, R15, 0x1e0, RZ ;  /* 0x000001e00f0f8824 */ /* 0x000fe400078e02ff */
[----:B-1----:R-:W-:Y:S02]  /*130c0*/  @!P6 IMAD.IADD R3, R9, 0x1, R0 ;  /* 0x000000010903e824 */ /* 0x002fe400078e0200 */
[----:B------:R-:W-:Y:S02]  /*130d0*/  @!P6 IMAD.MOV.U32 R2, RZ, RZ, R8 ;  /* 0x000000ffff02e224 */ /* 0x000fe400078e0008 */
[----:B------:R-:W-:Y:S02]  /*130e0*/  @!P4 IMAD.MOV.U32 R0, RZ, RZ, c[0x0][0x198] ;  /* 0x00006600ff00c624 */ /* 0x000fe400078e00ff */
[----:B------:R-:W-:Y:S01]  /*130f0*/  @!P3 IMAD.MOV.U32 R8, RZ, RZ, c[0x0][0x198] ;  /* 0x00006600ff08b624 */ /* 0x000fe200078e00ff */
[----:B------:R1:W-:Y:S01]  /*13100*/  @!P6 LDGSTS.E.BYPASS.LTC128B.128 [R239+0x7000], [R2.64] ;  /* 0x0700000002efefae */ /* 0x0003e2000b901d46 */
[----:B--2---:R-:W-:Y:S01]  /*13110*/  @!P2 IMAD.MOV.U32 R6, RZ, RZ, c[0x0][0x198] ;  /* 0x00006600ff06a624 */ /* 0x004fe200078e00ff */
[----:B------:R-:W-:Y:S01]  /*13120*/  ISETP.GE.AND P6, PT, R31, R16, PT ;  /* 0x000000101f00720c */ /* 0x000fe20003fc6270 */
[----:B------:R-:W-:-:S04]  /*13130*/  @!P1 IMAD.MOV.U32 R14, RZ, RZ, c[0x0][0x19c] ;  /* 0x00006700ff0e9624 */ /* 0x000fc800078e00ff */
[----:B------:R-:W-:Y:S02]  /*13140*/  @!P1 IMAD R14, R14, 0x1c0, RZ ;  /* 0x000001c00e0e9824 */ /* 0x000fe400078e02ff */
[----:B-----5:R-:W-:Y:S02]  /*13150*/  @!P1 IMAD.MOV.U32 R4, RZ, RZ, c[0x0][0x198] ;  /* 0x00006600ff049624 */ /* 0x020fe400078e00ff */
[----:B-1----:R-:W-:Y:S02]  /*13160*/  @!P4 IMAD.MOV.U32 R2, RZ, RZ, R212 ;  /* 0x000000ffff02c224 */ /* 0x002fe400078e00d4 */
[----:B------:R-:W-:-:S04]  /*13170*/  @!P4 IMAD.MOV.U32 R3, RZ, RZ, R213 ;  /* 0x000000ffff03c224 */ /* 0x000fc800078e00d5 */
[----:B---3--:R-:W-:-:S04]  /*13180*/  @!P4 IMAD.WIDE.U32 R12, R0, 0x160, R2 ;  /* 0x00000160000cc825 */ /* 0x008fc800078e0002 */
[----:B------:R-:W-:Y:S02]  /*13190*/  @!P3 IMAD.MOV.U32 R2, RZ, RZ, R212 ;  /* 0x000000ffff02b224 */ /* 0x000fe400078e00d4 */
[----:B------:R-:W-:Y:S02]  /*131a0*/  @!P3 IMAD.MOV.U32 R3, RZ, RZ, R213 ;  /* 0x000000ffff03b224 */ /* 0x000fe400078e00d5 */
[----:B------:R-:W-:Y:S02]  /*131b0*/  @!P4 IMAD.MOV.U32 R0, RZ, RZ, c[0x0][0x19c] ;  /* 0x00006700ff00c624 */ /* 0x000fe400078e00ff */
[----:B------:R-:W-:-:S04]  /*131c0*/  @!P3 IMAD.WIDE.U32 R8, R8, 0x180, R2 ;  /* 0x000001800808b825 */ /* 0x000fc800078e0002 */
[----:B------:R-:W-:Y:S02]  /*131d0*/  @!P2 IMAD.MOV.U32 R2, RZ, RZ, R212 ;  /* 0x000000ffff02a224 */ /* 0x000fe400078e00d4 */
[----:B------:R-:W-:Y:S02]  /*131e0*/  @!P2 IMAD.MOV.U32 R3, RZ, RZ, R213 ;  /* 0x000000ffff03a224 */ /* 0x000fe400078e00d5 */
[----:B------:R-:W-:Y:S02]  /*131f0*/  @!P4 IMAD R0, R0, 0x160, RZ ;  /* 0x000001600000c824 */ /* 0x000fe400078e02ff */
[----:B------:R-:W-:-:S04]  /*13200*/  @!P2 IMAD.WIDE.U32 R6, R6, 0x1a0, R2 ;  /* 0x000001a00606a825 */ /* 0x000fc800078e0002 */
[----:B------:R-:W-:Y:S02]  /*13210*/  @!P1 IMAD.MOV.U32 R2, RZ, RZ, R212 ;  /* 0x000000ffff029224 */ /* 0x000fe400078e00d4 */
[----:B------:R-:W-:-:S04]  /*13220*/  @!P1 IMAD.MOV.U32 R3, RZ, RZ, R213 ;  /* 0x000000ffff039224 */ /* 0x000fc800078e00d5 */
[----:B------:R-:W-:-:S04]  /*13230*/  @!P1 IMAD.WIDE.U32 R4, R4, 0x1c0, R2 ;  /* 0x000001c004049825 */ /* 0x000fc800078e0002 */
[----:B------:R-:W-:Y:S02]  /*13240*/  @!P0 IMAD.MOV.U32 R2, RZ, RZ, R212 ;  /* 0x000000ffff028224 */ /* 0x000fe400078e00d4 */
[----:B------:R-:W-:Y:S02]  /*13250*/  @!P0 IMAD.MOV.U32 R3, RZ, RZ, R213 ;  /* 0x000000ffff038224 */ /* 0x000fe400078e00d5 */
[----:B------:R-:W-:Y:S02]  /*13260*/  @!P1 IMAD.IADD R5, R5, 0x1, R14 ;  /* 0x0000000105059824 */ /* 0x000fe400078e020e */
[----:B------:R-:W-:-:S04]  /*13270*/  @!P0 IMAD.WIDE.U32 R10, R10, 0x1e0, R2 ;  /* 0x000001e00a0a8825 */ /* 0x000fc800078e0002 */
[----:B------:R-:W-:Y:S02]  /*13280*/  @!P4 IMAD.IADD R3, R13, 0x1, R0 ;  /* 0x000000010d03c824 */ /* 0x000fe400078e0200 */
[----:B------:R-:W-:Y:S02]  /*13290*/  @!P3 IMAD.MOV.U32 R0, RZ, RZ, c[0x0][0x19c] ;  /* 0x00006700ff00b624 */ /* 0x000fe400078e00ff */
[----:B------:R-:W-:Y:S02]  /*132a0*/  @!P2 IMAD.MOV.U32 R13, RZ, RZ, c[0x0][0x19c] ;  /* 0x00006700ff0da624 */ /* 0x000fe400078e00ff */
[----:B------:R-:W-:Y:S02]  /*132b0*/  @!P4 IMAD.MOV.U32 R2, RZ, RZ, R12 ;  /* 0x000000ffff02c224 */ /* 0x000fe400078e000c */
[----:B------:R-:W-:Y:S02]  /*132c0*/  @!P3 IMAD R0, R0, 0x180, RZ ;  /* 0x000001800000b824 */ /* 0x000fe400078e02ff */
[----:B------:R-:W-:Y:S01]  /*132d0*/  @!P2 IMAD R12, R13, 0x1a0, RZ ;  /* 0x000001a00d0ca824 */ /* 0x000fe200078e02ff */
[----:B------:R1:W-:Y:S01]  /*132e0*/  @!P4 LDGSTS.E.BYPASS.LTC128B.128 [R239+0x7800], [R2.64] ;  /* 0x0780000002efcfae */ /* 0x0003e2000b901d46 */
[----:B------:R-:W-:Y:S01]  /*132f0*/  @!P3 IMAD.IADD R9, R9, 0x1, R0 ;  /* 0x000000010909b824 */ /* 0x000fe200078e0200 */
[----:B------:R-:W-:Y:S01]  /*13300*/  ISETP.GE.AND P4, PT, R30, R16, PT ;  /* 0x000000101e00720c */ /* 0x000fe20003f86270 */
[----:B------:R-:W-:-:S02]  /*13310*/  @!P2 IMAD.IADD R7, R7, 0x1, R12 ;  /* 0x000000010707a824 */ /* 0x000fc400078e020c */
[----:B------:R-:W-:Y:S01]  /*13320*/  @!P5 IMAD.MOV.U32 R0, RZ, RZ, c[0x0][0x1a0] ;  /* 0x00006800ff00d624 */ /* 0x000fe200078e00ff */
[----:B------:R2:W-:Y:S01]  /*13330*/  @!P3 LDGSTS.E.BYPASS.LTC128B.128 [R239+0x8000], [R8.64] ;  /* 0x0800000008efbfae */ /* 0x0005e2000b901d46 */
[-C--:B------:R-:W-:Y:S01]  /*13340*/  ISETP.GE.AND P3, PT, R25, R16.reuse, PT ;  /* 0x000000101900720c */ /* 0x080fe20003f66270 */
[----:B------:R-:W-:Y:S02]  /*13350*/  IMAD.SHL.U32 R14, R205, 0x40, RZ ;  /* 0x00000040cd0e7824 */ /* 0x000fe400078e00ff */
[----:B------:R4:W-:Y:S01]  /*13360*/  @!P2 LDGSTS.E.BYPASS.LTC128B.128 [R239+0x8800], [R6.64] ;  /* 0x0880000006efafae */ /* 0x0009e2000b901d46 */
[----:B------:R-:W-:Y:S02]  /*13370*/  ISETP.GE.AND P2, PT, R24, R16, PT ;  /* 0x000000101800720c */ /* 0x000fe40003f46270 */
[----:B------:R-:W-:Y:S01]  /*13380*/  LOP3.LUT R14, R14, 0x1c0, RZ, 0xc0, !PT ;  /* 0x000001c00e0e7812 */ /* 0x000fe200078ec0ff */
[----:B------:R3:W-:Y:S01]  /*13390*/  @!P1 LDGSTS.E.BYPASS.LTC128B.128 [R239+0x9000], [R4.64] ;  /* 0x0900000004ef9fae */ /* 0x0007e2000b901d46 */
[----:B-1----:R-:W-:Y:S01]  /*133a0*/  @!P0 IMAD.IADD R3, R11, 0x1, R15 ;  /* 0x000000010b038824 */ /* 0x002fe200078e020f */
[----:B------:R-:W-:Y:S01]  /*133b0*/  SHF.R.S32.HI R11, RZ, 0x4, R216 ;  /* 0x00000004ff0b7819 */ /* 0x000fe200000114d8 */
[----:B------:R-:W-:-:S02]  /*133c0*/  @!P0 IMAD.MOV.U32 R2, RZ, RZ, R10 ;  /* 0x000000ffff028224 */ /* 0x000fc400078e000a */
[----:B--2---:R-:W-:-:S03]  /*133d0*/  @!P5 IMAD.MOV.U32 R8, RZ, RZ, c[0x0][0x1a4] ;  /* 0x00006900ff08d624 */ /* 0x004fc600078e00ff */
[----:B------:R1:W-:Y:S01]  /*133e0*/  @!P0 LDGSTS.E.BYPASS.LTC128B.128 [R239+0x9800], [R2.64] ;  /* 0x0980000002ef8fae */ /* 0x0003e2000b901d46 */
[----:B------:R-:W-:Y:S02]  /*133f0*/  ISETP.GE.AND P0, PT, R102, R16, PT ;  /* 0x000000106600720c */ /* 0x000fe40003f06270 */
[C---:B----4-:R-:W-:Y:S01]  /*13400*/  @!P6 LEA R6, P1, R211.reuse, R32, 0x1 ;  /* 0x00000020d306e211 */ /* 0x050fe200078208ff */
[----:B------:R-:W0:Y:S01]  /*13410*/  LDGDEPBAR ;  /* 0x00000000000079af */ /* 0x000e220000000000 */
[----:B------:R-:W-:Y:S02]  /*13420*/  @!P5 IMAD R8, R8, 0x60, RZ ;  /* 0x000000600808d824 */ /* 0x000fe400078e02ff */
[----:B------:R-:W-:Y:S02]  /*13430*/  @!P6 LEA.HI.X R7, R211, R33, R210, 0x1, P1 ;  /* 0x00000021d307e211 */ /* 0x000fe400008f0cd2 */
[----:B------:R-:W-:-:S05]  /*13440*/  ISETP.GE.AND P1, PT, R26, R16, PT ;  /* 0x000000101a00720c */ /* 0x000fca0003f26270 */
[--C-:B---3--:R-:W-:Y:S02]  /*13450*/  @!P0 IMAD.MOV.U32 R4, RZ, RZ, R32.reuse ;  /* 0x000000ffff048224 */ /* 0x108fe400078e0020 */
[----:B------:R-:W-:Y:S02]  /*13460*/  @!P0 IMAD.MOV.U32 R5, RZ, RZ, R33 ;  /* 0x000000ffff058224 */ /* 0x000fe400078e0021 */
[----:B-1----:R-:W-:Y:S01]  /*13470*/  @!P5 IMAD.MOV.U32 R2, RZ, RZ, R32 ;  /* 0x000000ffff02d224 */ /* 0x002fe200078e0020 */
[----:B------:R-:W-:-:S04]  /*13480*/  DEPBAR.LE SB0, 0x0 ;  /* 0x000080000000791a */ /* 0x000fc80000000000 */
[----:B------:R-:W-:Y:S01]  /*13490*/  BAR.SYNC.DEFER_BLOCKING 0x0 ;  /* 0x0000000000007b1d */ /* 0x000fe20000010000 */
[----:B------:R-:W-:-:S04]  /*134a0*/  @!P5 IMAD.MOV.U32 R3, RZ, RZ, R33 ;  /* 0x000000ffff03d224 */ /* 0x000fc800078e0021 */
[----:B------:R-:W-:-:S04]  /*134b0*/  @!P5 IMAD.WIDE.U32 R2, R0, 0x60, R2 ;  /* 0x000000600002d825 */ /* 0x000fc800078e0002 */
[----:B------:R-:W-:Y:S02]  /*134c0*/  @!P4 IMAD.MOV.U32 R0, RZ, RZ, c[0x0][0x1a0] ;  /* 0x00006800ff00c624 */ /* 0x000fe400078e00ff */
[----:B------:R-:W-:Y:S02]  /*134d0*/  @!P5 IMAD.IADD R3, R3, 0x1, R8 ;  /* 0x000000010303d824 */ /* 0x000fe400078e0208 */
[----:B------:R-:W-:Y:S01]  /*134e0*/  @!P2 IMAD.MOV.U32 R8, RZ, RZ, c[0x0][0x1a4] ;  /* 0x00006900ff08a624 */ /* 0x000fe200078e00ff */
        /* <DEDUP_REMOVED lines=10> */
[----:B------:R-:W-:-:S03]  /*13590*/  ISETP.GE.AND P6, PT, R23, R16, PT ;  /* 0x000000101700720c */ /* 0x000fc60003fc6270 */
[----:B------:R-:W-:Y:S01]  /*135a0*/  @P4 STS.128 [R239+0xb000], RZ ;  /* 0x00b000ffef004388 */ /* 0x000fe20000000c00 */
[----:B-1----:R-:W-:Y:S01]  /*135b0*/  @!P4 IMAD.MOV.U32 R5, RZ, RZ, c[0x0][0x1a4] ;  /* 0x00006900ff05c624 */ /* 0x002fe200078e00ff */
[----:B------:R-:W-:-:S04]  /*135c0*/  @!P4 LEA R4, P0, R0, R32, 0x6 ;  /* 0x000000200004c211 */ /* 0x000fc800078030ff */
[----:B------:R-:W-:Y:S01]  /*135d0*/  @!P4 LEA.HI.X R5, R0, R33, R5, 0x6, P0 ;  /* 0x000000210005c211 */ /* 0x000fe200000f3405 */
[----:B------:R-:W-:Y:S01]  /*135e0*/  @!P3 IMAD.MOV.U32 R0, RZ, RZ, c[0x0][0x1a0] ;  /* 0x00006800ff00b624 */ /* 0x000fe200078e00ff */
[-C--:B------:R-:W-:Y:S01]  /*135f0*/  ISETP.GE.AND P0, PT, R21, R16.reuse, PT ;  /* 0x000000101500720c */ /* 0x080fe20003f06270 */
[----:B--2---:R-:W-:Y:S02]  /*13600*/  @!P2 IMAD.MOV.U32 R6, RZ, RZ, c[0x0][0x1a0] ;  /* 0x00006800ff06a624 */ /* 0x004fe400078e00ff */
        /* <DEDUP_REMOVED lines=11> */
[----:B------:R-:W-:Y:S02]  /*136c0*/  P2R R9, PR, RZ, 0x20 ;  /* 0x00000020ff097803 */ /* 0x000fe40000000000 */
[----:B------:R-:W-:Y:S01]  /*136d0*/  ISETP.GE.AND P5, PT, R27, R16, PT ;  /* 0x000000101b00720c */ /* 0x000fe20003fa6270 */
[----:B-1----:R-:W-:Y:S02]  /*136e0*/  @!P2 IMAD.MOV.U32 R4, RZ, RZ, R32 ;  /* 0x000000ffff04a224 */ /* 0x002fe400078e0020 */
[----:B------:R-:W-:-:S10]  /*136f0*/  @!P2 IMAD.MOV.U32 R5, RZ, RZ, R33 ;  /* 0x000000ffff05a224 */ /* 0x000fd400078e0021 */
[----:B------:R-:W-:Y:S02]  /*13700*/  @!P5 IMAD.MOV.U32 R15, RZ, RZ, c[0x0][0x1a4] ;  /* 0x00006900ff0fd624 */ /* 0x000fe400078e00ff */
[----:B------:R-:W-:Y:S01]  /*13710*/  @!P2 IMAD.WIDE.U32 R6, R6, 0xa0, R4 ;  /* 0x000000a00606a825 */ /* 0x000fe200078e0004 */
[----:B--2---:R-:W-:-:S03]  /*13720*/  @!P3 LEA R2, P4, R0, R32, 0x7 ;  /* 0x000000200002b211 */ /* 0x004fc600078838ff */
[----:B------:R-:W-:Y:S02]  /*13730*/  @!P3 IMAD.MOV.U32 R3, RZ, RZ, c[0x0][0x1a4] ;  /* 0x00006900ff03b624 */ /* 0x000fe400078e00ff */
[----:B------:R-:W-:Y:S02]  /*13740*/  @!P1 IMAD.MOV.U32 R4, RZ, RZ, R32 ;  /* 0x000000ffff049224 */ /* 0x000fe400078e0020 */
[----:B------:R-:W-:Y:S01]  /*13750*/  @!P1 IMAD.MOV.U32 R5, RZ, RZ, R33 ;  /* 0x000000ffff059224 */ /* 0x000fe200078e0021 */
[----:B------:R-:W-:Y:S01]  /*13760*/  @!P3 LEA.HI.X R3, R0, R33, R3, 0x7, P4 ;  /* 0x000000210003b211 */ /* 0x000fe200020f3c03 */
[----:B------:R-:W-:Y:S01]  /*13770*/  @!P2 IMAD R0, R8, 0xa0, RZ ;  /* 0x000000a00800a824 */ /* 0x000fe200078e02ff */
[----:B------:R-:W-:Y:S01]  /*13780*/  ISETP.GE.AND P4, PT, R17, R16, PT ;  /* 0x000000101100720c */ /* 0x000fe20003f86270 */
[----:B------:R-:W-:Y:S01]  /*13790*/  @!P1 IMAD.MOV.U32 R8, RZ, RZ, c[0x0][0x1a4] ;  /* 0x00006900ff089624 */ /* 0x000fe200078e00ff */
[----:B------:R-:W-:Y:S01]  /*137a0*/  SHF.R.U32.HI R17, RZ, 0x3, R14 ;  /* 0x00000003ff117819 */ /* 0x000fe2000001160e */
[----:B------:R-:W-:Y:S01]  /*137b0*/  @!PT LDS RZ, [RZ] ;  /* 0x00000000fffff984 */ /* 0x000fe20000000800 */
[----:B------:R-:W-:Y:S01]  /*137c0*/  @!PT LDS RZ, [RZ] ;  /* 0x00000000fffff984 */ /* 0x000fe20000000800 */
[----:B------:R-:W-:Y:S01]  /*137d0*/  @!PT LDS RZ, [RZ] ;  /* 0x00000000fffff984 */ /* 0x000fe20000000800 */
[----:B------:R1:W-:Y:S01]  /*137e0*/  @!P3 LDGSTS.E.BYPASS.LTC128B.128 [R239+0xc000], [R2.64] ;  /* 0x0c00000002efbfae */ /* 0x0003e2000b901d46 */
[----:B------:R-:W-:-:S03]  /*137f0*/  ISETP.NE.AND P3, PT, R9, RZ, PT ;  /* 0x000000ff0900720c */ /* 0x000fc60003f65270 */
[----:B------:R-:W-:Y:S01]  /*13800*/  @P2 STS.128 [R239+0xc800], RZ ;  /* 0x00c800ffef002388 */ /* 0x000fe20000000c00 */
[----:B-1----:R-:W-:Y:S02]  /*13810*/  @!P1 IMAD.MOV.U32 R2, RZ, RZ, c[0x0][0x1a0] ;  /* 0x00006800ff029624 */ /* 0x002fe400078e00ff */
[----:B------:R-:W-:Y:S02]  /*13820*/  @!P2 IMAD.IADD R3, R7, 0x1, R0 ;  /* 0x000000010703a824 */ /* 0x000fe400078e0200 */
[----:B------:R-:W-:-:S04]  /*13830*/  @!P1 IMAD.WIDE.U32 R4, R2, 0xc0, R4 ;  /* 0x000000c002049825 */ /* 0x000fc800078e0004 */
[----:B------:R-:W-:Y:S02]  /*13840*/  @!P2 IMAD.MOV.U32 R2, RZ, RZ, R6 ;  /* 0x000000ffff02a224 */ /* 0x000fe400078e0006 */
[----:B------:R-:W-:Y:S02]  /*13850*/  @!P1 IMAD R0, R8, 0xc0, RZ ;  /* 0x000000c008009824 */ /* 0x000fe400078e02ff */
[----:B------:R-:W-:Y:S01]  /*13860*/  @!P0 IMAD.MOV.U32 R8, RZ, RZ, c[0x0][0x1a0] ;  /* 0x00006800ff088624 */ /* 0x000fe200078e00ff */
[----:B------:R-:W-:Y:S01]  /*13870*/  @!PT LDS RZ, [RZ] ;  /* 0x00000000fffff984 */ /* 0x000fe20000000800 */
[----:B------:R-:W-:Y:S01]  /*13880*/  @!PT LDS RZ, [RZ] ;  /* 0x00000000fffff984 */ /* 0x000fe20000000800 */
[----:B------:R-:W-:Y:S01]  /*13890*/  @!PT LDS RZ, [RZ] ;  /* 0x00000000fffff984 */ /* 0x000fe20000000800 */
[----:B------:R1:W-:Y:S01]  /*138a0*/  @!P2 LDGSTS.E.BYPASS.LTC128B.128 [R239+0xc800], [R2.64] ;  /* 0x0c80000002efafae */ /* 0x0003e2000b901d46 */
[----:B------:R-:W-:Y:S01]  /*138b0*/  @!P0 IMAD.MOV.U32 R6, RZ, RZ, R32 ;  /* 0x000000ffff068224 */ /* 0x000fe200078e0020 */
[----:B------:R-:W-:Y:S01]  /*138c0*/  ISETP.GE.AND P2, PT, R19, R16, PT ;  /* 0x000000101300720c */ /* 0x000fe20003f46270 */
[----:B------:R-:W-:Y:S01]  /*138d0*/  @!P0 IMAD.MOV.U32 R7, RZ, RZ, R33 ;  /* 0x000000ffff078224 */ /* 0x000fe200078e0021 */
[----:B------:R-:W-:Y:S03]  /*138e0*/  @P1 STS.128 [R239+0xd000], RZ ;  /* 0x00d000ffef001388 */ /* 0x000fe60000000c00 */
[----:B------:R-:W-:-:S04]  /*138f0*/  @!P0 IMAD.WIDE.U32 R8, R8, 0xe0, R6 ;  /* 0x000000e008088825 */ /* 0x000fc800078e0006 */
[----:B------:R-:W-:Y:S02]  /*13900*/  @!P3 IMAD.MOV.U32 R7, RZ, RZ, c[0x0][0x1a4] ;  /* 0x00006900ff07b624 */ /* 0x000fe400078e00ff */
[----:B-1----:R-:W-:Y:S02]  /*13910*/  @!P1 IMAD.IADD R3, R5, 0x1, R0 ;  /* 0x0000000105039824 */ /* 0x002fe400078e0200 */
[----:B------:R-:W-:Y:S02]  /*13920*/  @!P0 IMAD.MOV.U32 R5, RZ, RZ, c[0x0][0x1a4] ;  /* 0x00006900ff058624 */ /* 0x000fe400078e00ff */
[----:B------:R-:W-:Y:S02]  /*13930*/  @!P1 IMAD.MOV.U32 R2, RZ, RZ, R4 ;  /* 0x000000ffff029224 */ /* 0x000fe400078e0004 */
[----:B------:R-:W-:Y:S02]  /*13940*/  @!P3 IMAD.MOV.U32 R0, RZ, RZ, c[0x0][0x1a0] ;  /* 0x00006800ff00b624 */ /* 0x000fe400078e00ff */
[----:B------:R-:W-:Y:S01]  /*13950*/  @!P0 IMAD R4, R5, 0xe0, RZ ;  /* 0x000000e005048824 */ /* 0x000fe200078e02ff */
[----:B------:R-:W-:Y:S01]  /*13960*/  @!PT LDS RZ, [RZ] ;  /* 0x00000000fffff984 */ /* 0x000fe20000000800 */
[----:B------:R-:W-:Y:S01]  /*13970*/  @!PT LDS RZ, [RZ] ;  /* 0x00000000fffff984 */ /* 0x000fe20000000800 */
[----:B------:R-:W-:Y:S01]  /*13980*/  @!PT LDS RZ, [RZ] ;  /* 0x00000000fffff984 */ /* 0x000fe20000000800 */
[----:B------:R1:W-:Y:S01]  /*13990*/  @!P1 LDGSTS.E.BYPASS.LTC128B.128 [R239+0xd000], [R2.64] ;  /* 0x0d00000002ef9fae */ /* 0x0003e2000b901d46 */
[----:B------:R-:W-:Y:S01]  /*139a0*/  @!P6 IMAD.MOV.U32 R5, RZ, RZ, R33 ;  /* 0x000000ffff05e224 */ /* 0x000fe200078e0021 */
[----:B------:R-:W-:-:S02]  /*139b0*/  @!P3 LEA R6, P1, R0, R32, 0x8 ;  /* 0x000000200006b211 */ /* 0x000fc400078240ff */
[----:B------:R-:W-:Y:S02]  /*139c0*/  @P0 STS.128 [R239+0xd800], RZ ;  /* 0x00d800ffef000388 */ /* 0x000fe40000000c00 */
[----:B------:R-:W-:Y:S02]  /*139d0*/  @!P3 LEA.HI.X R7, R0, R33, R7, 0x8, P1 ;  /* 0x000000210007b211 */ /* 0x000fe400008f4407 */
[-C--:B------:R-:W-:Y:S02]  /*139e0*/  ISETP.GE.AND P1, PT, R29, R16.reuse, PT ;  /* 0x000000101d00720c */ /* 0x080fe40003f26270 */
[----:B------:R-:W-:Y:S01]  /*139f0*/  ISETP.GE.AND P3, PT, R20, R16, PT ;  /* 0x000000101400720c */ /* 0x000fe20003f66270 */
[----:B-1----:R-:W-:Y:S02]  /*13a00*/  @!P0 IMAD.IADD R3, R9, 0x1, R4 ;  /* 0x0000000109038824 */ /* 0x002fe400078e0204 */
[----:B------:R-:W-:Y:S02]  /*13a10*/  @!P6 IMAD.MOV.U32 R2, RZ, RZ, c[0x0][0x1a0] ;  /* 0x00006800ff02e624 */ /* 0x000fe400078e00ff */
[----:B------:R-:W-:-:S02]  /*13a20*/  @!P6 IMAD.MOV.U32 R4, RZ, RZ, R32 ;  /* 0x000000ffff04e224 */ /* 0x000fc400078e0020 */
[----:B------:R-:W-:Y:S02]  /*13a30*/  @!P6 IMAD.MOV.U32 R9, RZ, RZ, c[0x0][0x1a4] ;  /* 0x00006900ff09e624 */ /* 0x000fe400078e00ff */
        /* <DEDUP_REMOVED lines=14> */
[----:B------:R-:W-:-:S03]  /*13b20*/  ISETP.GE.AND P1, PT, R18, R16, PT ;  /* 0x000000101200720c */ /* 0x000fc60003f26270 */
[----:B------:R-:W-:Y:S10]  /*13b30*/  @P6 STS.128 [R239+0xe800], RZ ;  /* 0x00e800ffef006388 */ /* 0x000ff40000000c00 */
[----:B------:R-:W-:-:S02]  /*13b40*/  @!P1 IMAD.MOV.U32 R10, RZ, RZ, c[0x0][0x1a0] ;  /* 0x00006800ff0a9624 */ /* 0x000fc400078e00ff */
[----:B-1----:R-:W-:Y:S01]  /*13b50*/  @!P6 IMAD.IADD R3, R5, 0x1, R0 ;  /* 0x000000010503e824 */ /* 0x002fe200078e0200 */
[----:B------:R-:W-:Y:S01]  /*13b60*/  LEA.HI R5, R216, R11, RZ, 0x1 ;  /* 0x0000000bd8057211 */ /* 0x000fe200078f08ff */
[----:B------:R-:W-:Y:S02]  /*13b70*/  IMAD.SHL.U32 R0, R198, 0x40, RZ ;  /* 0x00000040c6007824 */ /* 0x000fe400078e00ff */
[----:B------:R-:W-:Y:S02]  /*13b80*/  @!P6 IMAD.MOV.U32 R2, RZ, RZ, R4 ;  /* 0x000000ffff02e224 */ /* 0x000fe400078e0004 */
[----:B------:R-:W-:Y:S01]  /*13b90*/  IMAD.SHL.U32 R4, R102, 0x8, RZ ;  /* 0x0000000866047824 */ /* 0x000fe200078e00ff */
[----:B------:R-:W-:Y:S01]  /*13ba0*/  LOP3.LUT R0, R0, 0x1c0, RZ, 0xc0, !PT ;  /* 0x000001c000007812 */ /* 0x000fe200078ec0ff */
[----:B--2---:R-:W-:Y:S01]  /*13bb0*/  @!P2 IMAD.MOV.U32 R6, RZ, RZ, c[0x0][0x1a0] ;  /* 0x00006800ff06a624 */ /* 0x004fe200078e00ff */
[----:B------:R-:W-:Y:S01]  /*13bc0*/  @!PT LDS RZ, [RZ] ;  /* 0x00000000fffff984 */ /* 0x000fe20000000800 */
[----:B------:R-:W-:Y:S01]  /*13bd0*/  @!PT LDS RZ, [RZ] ;  /* 0x00000000fffff984 */ /* 0x000fe20000000800 */
[----:B------:R-:W-:Y:S01]  /*13be0*/  @!PT LDS RZ, [RZ] ;  /* 0x00000000fffff984 */ /* 0x000fe20000000800 */
[----:B------:R1:W-:Y:S04]  /*13bf0*/  @!P6 LDGSTS.E.BYPASS.LTC128B.128 [R239+0xe800], [R2.64] ;  /* 0x0e80000002efefae */ /* 0x0003e8000b901d46 */
[----:B------:R-:W-:Y:S01]  /*13c00*/  @P5 STS.128 [R239+0xf000], RZ ;  /* 0x00f000ffef005388 */ /* 0x000fe20000000c00 */
[----:B-1----:R-:W-:Y:S01]  /*13c10*/  LOP3.LUT R2, R5, 0xfffffffe, RZ, 0xc0, !PT ;  /* 0xfffffffe05027812 */ /* 0x002fe200078ec0ff */
[----:B------:R-:W-:Y:S01]  /*13c20*/  @!P4 IMAD.MOV.U32 R5, RZ, RZ, c[0x0][0x1a0] ;  /* 0x00006800ff05c624 */ /* 0x000fe200078e00ff */
[----:B------:R-:W-:Y:S01]  /*13c30*/  LOP3.LUT R3, R0, 0x8, R4, 0xf8, !PT ;  /* 0x0000000800037812 */ /* 0x000fe200078ef804 */
[----:B------:R-:W-:Y:S01]  /*13c40*/  @!P5 IMAD.MOV.U32 R4, RZ, RZ, c[0x0][0x1a0] ;  /* 0x00006800ff04d624 */ /* 0x000fe200078e00ff */
[----:B------:R-:W-:Y:S01]  /*13c50*/  SHF.R.U32.HI R0, RZ, 0x3, R0 ;  /* 0x00000003ff007819 */ /* 0x000fe20000011600 */
[----:B------:R-:W-:-:S02]  /*13c60*/  IMAD.IADD R11, R11, 0x1, -R2 ;  /* 0x000000010b0b7824 */ /* 0x000fc400078e0a02 */
[----:B------:R-:W-:Y:S01]  /*13c70*/  @!P5 IMAD.MOV.U32 R2, RZ, RZ, R32 ;  /* 0x000000ffff02d224 */ /* 0x000fe200078e0020 */
[----:B------:R-:W-:Y:S01]  /*13c80*/  LOP3.LUT R0, R3, R0, RZ, 0x3c, !PT ;  /* 0x0000000003007212 */ /* 0x000fe200078e3cff */
[----:B------:R-:W-:Y:S02]  /*13c90*/  @!P5 IMAD.MOV.U32 R3, RZ, RZ, R33 ;  /* 0x000000ffff03d224 */ /* 0x000fe400078e0021 */
[----:B------:R-:W-:Y:S02]  /*13ca0*/  IMAD.SHL.U32 R16, R11, 0x8, RZ ;  /* 0x000000080b107824 */ /* 0x000fe400078e00ff */
[----:B------:R-:W-:-:S03]  /*13cb0*/  @!P5 IMAD.WIDE.U32 R12, R4, 0x140, R2 ;  /* 0x00000140040cd825 */ /* 0x000fc600078e0002 */
[----:B------:R-:W-:Y:S01]  /*13cc0*/  LOP3.LUT R18, R14, 0x8, R16, 0xf8, !PT ;  /* 0x000000080e127812 */ /* 0x000fe200078ef810 */
[----:B------:R-:W-:Y:S02]  /*13cd0*/  @!P4 IMAD.MOV.U32 R2, RZ, RZ, R32 ;  /* 0x000000ffff02c224 */ /* 0x000fe400078e0020 */
[----:B------:R-:W-:Y:S01]  /*13ce0*/  @!P4 IMAD.MOV.U32 R3, RZ, RZ, R33 ;  /* 0x000000ffff03c224 */ /* 0x000fe200078e0021 */
[----:B------:R-:W-:Y:S01]  /*13cf0*/  LOP3.LUT R196, R18, R17, RZ, 0x3c, !PT ;  /* 0x0000001112c47212 */ /* 0x000fe200078e3cff */
[----:B------:R-:W-:Y:S02]  /*13d00*/  IMAD R0, R11, 0x200, R0 ;  /* 0x000002000b007824 */ /* 0x000fe400078e0200 */
[----:B------:R-:W-:-:S04]  /*13d10*/  @!P4 IMAD.WIDE.U32 R4, R5, 0x160, R2 ;  /* 0x000001600504c825 */ /* 0x000fc800078e0002 */
[----:B------:R-:W-:Y:S02]  /*13d20*/  @!P3 IMAD.MOV.U32 R2, RZ, RZ, R32 ;  /* 0x000000ffff02b224 */ /* 0x000fe400078e0020 */
[----:B------:R-:W-:Y:S02]  /*13d30*/  @!P3 IMAD.MOV.U32 R3, RZ, RZ, R33 ;  /* 0x000000ffff03b224 */ /* 0x000fe400078e0021 */
[----:B------:R-:W-:Y:S02]  /*13d40*/  @!P4 IMAD.MOV.U32 R16, RZ, RZ, c[0x0][0x1a4] ;  /* 0x00006900ff10c624 */ /* 0x000fe400078e00ff */
[----:B------:R-:W-:-:S04]  /*13d50*/  @!P3 IMAD.WIDE.U32 R8, R8, 0x180, R2 ;  /* 0x000001800808b825 */ /* 0x000fc800078e0002 */
        /* <DEDUP_REMOVED lines=8> */
[----:B------:R-:W-:Y:S02]  /*13de0*/  @!P5 IMAD R2, R15, 0x140, RZ ;  /* 0x000001400f02d824 */ /* 0x000fe400078e02ff */
[----:B------:R-:W-:Y:S02]  /*13df0*/  @!P0 IMAD.MOV.U32 R15, RZ, RZ, c[0x0][0x1a0] ;  /* 0x00006800ff0f8624 */ /* 0x000fe400078e00ff */
[----:B------:R-:W-:Y:S02]  /*13e00*/  @!P5 IMAD.IADD R13, R13, 0x1, R2 ;  /* 0x000000010d0dd824 */ /* 0x000fe400078e0202 */
[----:B------:R-:W-:Y:S02]  /*13e10*/  @!P0 IMAD.MOV.U32 R2, RZ, RZ, R32 ;  /* 0x000000ffff028224 */ /* 0x000fe400078e0020 */
[----:B------:R-:W-:Y:S01]  /*13e20*/  @!P0 IMAD.MOV.U32 R3, RZ, RZ, R33 ;  /* 0x000000ffff038224 */ /* 0x000fe200078e0021 */
[----:B------:R-:W-:Y:S01]  /*13e30*/  @!PT LDS RZ, [RZ] ;  /* 0x00000000fffff984 */ /* 0x000fe20000000800 */
[----:B------:R-:W-:Y:S01]  /*13e40*/  @!PT LDS RZ, [RZ] ;  /* 0x00000000fffff984 */ /* 0x000fe20000000800 */
[----:B------:R-:W-:Y:S01]  /*13e50*/  @!PT LDS RZ, [RZ] ;  /* 0x00000000fffff984 */ /* 0x000fe20000000800 */
[----:B------:R1:W-:Y:S01]  /*13e60*/  @!P5 LDGSTS.E.BYPASS.LTC128B.128 [R239+0xf000], [R12.64] ;  /* 0x0f0000000cefdfae */ /* 0x0003e2000b901d46 */
[----:B------:R-:W-:-:S02]  /*13e70*/  @!P2 IMAD.IADD R7, R7, 0x1, R17 ;  /* 0x000000010707a824 */ /* 0x000fc400078e0211 */
[----:B------:R-:W-:Y:S01]  /*13e80*/  @!P0 IMAD.WIDE.U32 R14, R15, 0x1e0, R2 ;  /* 0x000001e00f0e8825 */ /* 0x000fe200078e0002 */
[----:B------:R-:W-:Y:S03]  /*13e90*/  @P4 STS.128 [R239+0xf800], RZ ;  /* 0x00f800ffef004388 */ /* 0x000fe60000000c00 */
[----:B------:R-:W-:Y:S02]  /*13ea0*/  @!P4 IMAD R2, R16, 0x160, RZ ;  /* 0x000001601002c824 */ /* 0x000fe400078e02ff */
[----:B------:R-:W-:Y:S02]  /*13eb0*/  @!P1 IMAD.MOV.U32 R16, RZ, RZ, c[0x0][0x1a4] ;  /* 0x00006900ff109624 */ /* 0x000fe400078e00ff */
[----:B------:R-:W-:Y:S02]  /*13ec0*/  @!P3 IMAD.MOV.U32 R3, RZ, RZ, c[0x0][0x1a4] ;  /* 0x00006900ff03b624 */ /* 0x000fe400078e00ff */
[----:B------:R-:W-:-:S02]  /*13ed0*/  @!P1 IMAD R16, R16, 0x1c0, RZ ;  /* 0x000001c010109824 */ /* 0x000fc400078e02ff */
[----:B------:R-:W-:Y:S02]  /*13ee0*/  @!P4 IMAD.IADD R5, R5, 0x1, R2 ;  /* 0x000000010505c824 */ /* 0x000fe400078e0202 */
[----:B------:R-:W-:Y:S02]  /*13ef0*/  @!P0 IMAD.MOV.U32 R2, RZ, RZ, c[0x0][0x1a4] ;  /* 0x00006900ff028624 */ /* 0x000fe400078e00ff */
[----:B------:R-:W-:Y:S01]  /*13f00*/  @!P1 IMAD.IADD R11, R11, 0x1, R16 ;  /* 0x000000010b0b9824 */ /* 0x000fe200078e0210 */
[----:B------:R-:W-:Y:S01]  /*13f10*/  @!PT LDS RZ, [RZ] ;  /* 0x00000000fffff984 */ /* 0x000fe20000000800 */
[----:B------:R-:W-:Y:S01]  /*13f20*/  @!PT LDS RZ, [RZ] ;  /* 0x00000000fffff984 */ /* 0x000fe20000000800 */
[----:B------:R-:W-:Y:S01]  /*13f30*/  @!PT LDS RZ, [RZ] ;  /* 0x00000000fffff984 */ /* 0x000fe20000000800 */
[----:B------:R2:W-:Y:S01]  /*13f40*/  @!P4 LDGSTS.E.BYPASS.LTC128B.128 [R239+0xf800], [R4.64] ;  /* 0x0f80000004efcfae */ /* 0x0005e2000b901d46 */
[----:B------:R-:W-:Y:S02]  /*13f50*/  IMAD.SHL.U32 R16, R206, 0x40, RZ ;  /* 0x00000040ce107824 */ /* 0x000fe400078e00ff */
[----:B------:R-:W-:Y:S01]  /*13f60*/  @!P3 IMAD R3, R3, 0x180, RZ ;  /* 0x000001800303b824 */ /* 0x000fe200078e02ff */
[----:B------:R-:W-:Y:S01]  /*13f70*/  @P3 STS.128 [R239+0x10000], RZ ;  /* 0x010000ffef003388 */ /* 0x000fe20000000c00 */
[----:B------:R-:W-:Y:S01]  /*13f80*/  @!P0 IMAD R2, R2, 0x1e0, RZ ;  /* 0x000001e002028824 */ /* 0x000fe200078e02ff */
[----:B------:R-:W-:Y:S01]  /*13f90*/  LOP3.LUT R193, R16, 0xfffffe00, RZ, 0xc0, !PT ;  /* 0xfffffe0010c17812 */ /* 0x000fe200078ec0ff */
[----:B------:R-:W-:-:S02]  /*13fa0*/  @!P3 IMAD.IADD R3, R9, 0x1, R3 ;  /* 0x000000010903b824 */ /* 0x000fc400078e0203 */
[----:B------:R-:W-:Y:S02]  /*13fb0*/  @!P0 IMAD.IADD R9, R15, 0x1, R2 ;  /* 0x000000010f098824 */ /* 0x000fe400078e0202 */
[----:B------:R-:W-:Y:S02]  /*13fc0*/  @!P3 IMAD.MOV.U32 R2, RZ, RZ, R8 ;  /* 0x000000ffff02b224 */ /* 0x000fe400078e0008 */
[----:B-1----:R-:W-:Y:S02]  /*13fd0*/  IMAD R12, R209, 0x400, R193 ;  /* 0x00000400d10c7824 */ /* 0x002fe400078e02c1 */
[----:B------:R-:W-:Y:S01]  /*13fe0*/  @!P0 IMAD.MOV.U32 R8, RZ, RZ, R14 ;  /* 0x000000ffff088224 */ /* 0x000fe200078e000e */
[----:B------:R-:W-:Y:S01]  /*13ff0*/  @!PT LDS RZ, [RZ] ;  /* 0x00000000fffff984 */ /* 0x000fe20000000800 */
[----:B------:R-:W-:Y:S01]  /*14000*/  @!PT LDS RZ, [RZ] ;  /* 0x00000000fffff984 */ /* 0x000fe20000000800 */
[----:B------:R-:W-:Y:S01]  /*14010*/  @!PT LDS RZ, [RZ] ;  /* 0x00000000fffff984 */ /* 0x000fe20000000800 */
[----:B------:R1:W-:Y:S01]  /*14020*/  @!P3 LDGSTS.E.BYPASS.LTC128B.128 [R239+0x10000], [R2.64] ;  /* 0x1000000002efbfae */ /* 0x0003e2000b901d46 */
[----:B------:R-:W-:Y:S02]  /*14030*/  IMAD.SHL.U32 R134, R0, 0x2, RZ ;  /* 0x0000000200867824 */ /* 0x000fe400078e00ff */
[----:B------:R-:W-:Y:S01]  /*14040*/  IMAD.MOV.U32 R0, RZ, RZ, 0x20 ;  /* 0x00000020ff007424 */ /* 0x000fe200078e00ff */
[----:B------:R-:W-:Y:S02]  /*14050*/  @P2 STS.128 [R239+0x10800], RZ ;  /* 0x010800ffef002388 */ /* 0x000fe40000000c00 */
[----:B------:R-:W-:-:S02]  /*14060*/  IADD3 R135, R134, 0x2040, RZ ;  /* 0x0000204086877810 */ /* 0x000fc40007ffe0ff */
        /* <DEDUP_REMOVED lines=9> */
[----:B------:R-:W-:-:S03]  /*14100*/  R2P PR, R198, 0x6 ;  /* 0x00000006c6007804 */ /* 0x000fc60000000000 */
[----:B------:R-:W-:Y:S02]  /*14110*/  @P0 STS.128 [R239+0x11800], RZ ;  /* 0x011800ffef000388 */ /* 0x000fe40000000c00 */
[----:B------:R-:W-:Y:S02]  /*14120*/  SEL R234, R0, 0xffffffe0, !P1 ;  /* 0xffffffe000ea7807 */ /* 0x000fe40004800000 */
[----:B------:R-:W-:Y:S01]  /*14130*/  @!PT LDS RZ, [RZ] ;  /* 0x00000000fffff984 */ /* 0x000fe20000000800 */
[----:B------:R-:W-:Y:S01]  /*14140*/  @!PT LDS RZ, [RZ] ;  /* 0x00000000fffff984 */ /* 0x000fe20000000800 */
[----:B------:R-:W-:Y:S01]  /*14150*/  @!PT LDS RZ, [RZ] ;  /* 0x00000000fffff984 */ /* 0x000fe20000000800 */
[----:B------:R3:W-:Y:S01]  /*14160*/  @!P0 LDGSTS.E.BYPASS.LTC128B.128 [R239+0x11800], [R8.64] ;  /* 0x1180000008ef8fae */ /* 0x0007e2000b901d46 */
[----:B-1----:R-:W-:-:S03]  /*14170*/  IMAD.IADD R2, R196, 0x1, R12 ;  /* 0x00000001c4027824 */ /* 0x002fc600078e020c */
[----:B------:R-:W-:Y:S01]  /*14180*/  LDSM.16.M88.4 R24, [R134+0x3800] ;  /* 0x003800008618783b */ /* 0x000fe20000000200 */
[----:B------:R-:W-:Y:S02]  /*14190*/  IMAD.IADD R92, R134, 0x1, R234 ;  /* 0x00000001865c7824 */ /* 0x000fe400078e02ea */
[----:B------:R-:W-:Y:S01]  /*141a0*/  IMAD.SHL.U32 R233, R2, 0x2, RZ ;  /* 0x0000000202e97824 */ /* 0x000fe200078e00ff */
[----:B------:R-:W-:Y:S01]  /*141b0*/  LDSM.16.M88.4 R12, [R134+0x2000] ;  /* 0x00200000860c783b */ /* 0x000fe20000000200 */
[----:B------:R-:W-:Y:S01]  /*141c0*/  IADD3 R2, R134, 0x2000, RZ ;  /* 0x0000200086027810 */ /* 0x000fe20007ffe0ff */
[----:B------:R-:W-:Y:S02]  /*141d0*/  IMAD R3, R209, 0x10, R248 ;  /* 0x00000010d1037824 */ /* 0x000fe400078e02f8 */
[----:B------:R-:W1:Y:S01]  /*141e0*/  LDSM.16.M88.4 R20, [R233] ;  /* 0x00000000e914783b */ /* 0x000e620000000200 */
[--C-:B------:R-:W-:Y:S01]  /*141f0*/  IMAD R19, R236, 0x2, R233.reuse ;  /* 0x00000002ec137824 */ /* 0x100fe200078e02e9 */
[----:B------:R-:W-:Y:S01]  /*14200*/  @P2 IADD3 R135, R2, -0x40, RZ ;  /* 0xffffffc002872810 */ /* 0x000fe20007ffe0ff */
[----:B------:R-:W-:Y:S01]  /*14210*/  IMAD R0, R237, 0x2, R233 ;  /* 0x00000002ed007824 */ /* 0x000fe200078e02e9 */
[----:B--2---:R-:W-:Y:S01]  /*14220*/  LDSM.16.M88.4 R4, [R134+0x3000] ;  /* 0x003000008604783b */ /* 0x004fe20000000200 */
[----:B------:R-:W-:-:S02]  /*14230*/  SHF.R.S32.HI R2, RZ, 0x1f, R208 ;  /* 0x0000001fff027819 */ /* 0x000fc400000114d0 */
[----:B------:R-:W-:Y:S01]  /*14240*/  IMAD R235, R236, 0x2, R0 ;  /* 0x00000002eceb7824 */ /* 0x000fe200078e0200 */
[----:B------:R-:W-:Y:S01]  /*14250*/  STL [R1+0x24], R19 ;  /* 0x0000241301007387 */ /* 0x000fe20000100800 */
[----:B------:R-:W-:-:S03]  /*14260*/  IMAD.IADD R232, R234, 0x1, R135 ;  /* 0x00000001eae87824 */ /* 0x000fc600078e0287 */
[----:B------:R-:W-:Y:S04]  /*14270*/  LDSM.16.M88.4 R16, [R19] ;  /* 0x000000001310783b */ /* 0x000fe80000000200 */
[----:B---3--:R-:W2:Y:S04]  /*14280*/  LDSM.16.M88.4 R8, [R134+0x2800] ;  /* 0x002800008608783b */ /* 0x008ea80000000200 */
[----:B------:R-:W3:Y:S04]  /*14290*/  LDSM.16.M88.4 R56, [R92+0x2000] ;  /* 0x002000005c38783b */ /* 0x000ee80000000200 */
[----:B------:R-:W4:Y:S04]  /*142a0*/  LDSM.16.M88.4 R48, [R92+0x3000] ;  /* 0x003000005c30783b */ /* 0x000f280000000200 */
[----:B------:R-:W5:Y:S04]  /*142b0*/  LDSM.16.M88.4 R60, [R92+0x3800] ;  /* 0x003800005c3c783b */ /* 0x000f680000000200 */
[----:B------:R-:W3:Y:S04]  /*142c0*/  LDSM.16.M88.4 R64, [R134+0x4000] ;  /* 0x004000008640783b */ /* 0x000ee80000000200 */
[----:B------:R-:W3:Y:S01]  /*142d0*/  LDSM.16.M88.4 R52, [R92+0x2800] ;  /* 0x002800005c34783b */ /* 0x000ee20000000200 */
[C---:B-1----:R-:W-:Y:S03]  /*142e0*/  HMMA.16816.F32 R40, R20.reuse, R14, RZ ;  /* 0x0000000e1428723c */ /* 0x042fe600000018ff */
[----:B------:R-:W-:Y:S04]  /*142f0*/  LDSM.16.M88.4 R84, [R135] ;  /* 0x000000008754783b */ /* 0x000fe80000000200 */
[----:B------:R-:W-:Y:S01]  /*14300*/  LDSM.16.M88.4 R76, [R134+0x4800] ;  /* 0x00480000864c783b */ /* 0x000fe20000000200 */
[C---:B------:R-:W-:Y:S03]  /*14310*/  HMMA.16816.F32 R44, R20.reuse, R12, RZ ;  /* 0x0000000c142c723c */ /* 0x040fe600000018ff */
[----:B------:R-:W1:Y:S04]  /*14320*/  LDSM.16.M88.4 R12, [R0] ;  /* 0x00000000000c783b */ /* 0x000e680000000200 */
[----:B------:R-:W0:Y:S01]  /*14330*/  LDGDEPBAR ;  /* 0x00000000000079af */ /* 0x000e220000000000 */
[C---:B--2---:R-:W-:Y:S08]  /*14340*/  HMMA.16816.F32 R36, R20.reuse, R8, RZ ;  /* 0x000000081424723c */ /* 0x044ff000000018ff */
[C---:B------:R-:W-:Y:S08]  /*14350*/  HMMA.16816.F32 R32, R20.reuse, R10, RZ ;  /* 0x0000000a1420723c */ /* 0x040ff000000018ff */
[C---:B------:R-:W-:Y:S08]  /*14360*/  HMMA.16816.F32 R28, R20.reuse, R4, RZ ;  /* 0x00000004141c723c */ /* 0x040ff000000018ff */
[C---:B------:R-:W-:Y:S08]  /*14370*/  HMMA.16816.F32 R8, R20.reuse, R6, RZ ;  /* 0x000000061408723c */ /* 0x040ff000000018ff */
[C---:B------:R-:W-:Y:S08]  /*14380*/  HMMA.16816.F32 R4, R20.reuse, R24, RZ ;  /* 0x000000181404723c */ /* 0x040ff000000018ff */
[----:B------:R-:W-:Y:S08]  /*14390*/  HMMA.16816.F32 R24, R20, R26, RZ ;  /* 0x0000001a1418723c */ /* 0x000ff000000018ff */
[C---:B---3--:R-:W-:Y:S01]  /*143a0*/  HMMA.16816.F32 R72, R16.reuse, R58, R40 ;  /* 0x0000003a1048723c */ /* 0x048fe20000001828 */
[----:B------:R-:W2:Y:S07]  /*143b0*/  LDSM.16.M88.4 R40, [R92+0x4000] ;  /* 0x004000005c28783b */ /* 0x000eae0000000200 */
[C---:B------:R-:W-:Y:S01]  /*143c0*/  HMMA.16816.F32 R68, R16.reuse, R56, R44 ;  /* 0x000000381044723c */ /* 0x040fe2000000182c */
[----:B------:R-:W-:Y:S04]  /*143d0*/  LDSM.16.M88.4 R44, [R92+0x4800] ;  /* 0x004800005c2c783b */ /* 0x000fe80000000200 */
[----:B------:R-:W-:Y:S03]  /*143e0*/  LDSM.16.M88.4 R56, [R135+0x800] ;  /* 0x000800008738783b */ /* 0x000fe60000000200 */
[C---:B----4-:R-:W-:Y:S08]  /*143f0*/  HMMA.16816.F32 R96, R16.reuse, R48, R28 ;  /* 0x000000301060723c */ /* 0x050ff0000000181c */
[C---:B------:R-:W-:Y:S01]  /*14400*/  HMMA.16816.F32 R100, R16.reuse, R50, R8 ;  /* 0x000000321064723c */ /* 0x040fe20000001808 */
[----:B------:R-:W-:Y:S04]  /*14410*/  LDSM.16.M88.4 R8, [R235] ;  /* 0x00000000eb08783b */ /* 0x000fe80000000200 */
[----:B------:R-:W3:Y:S03]  /*14420*/  LDSM.16.M88.4 R48, [R232] ;  /* 0x00000000e830783b */ /* 0x000ee60000000200 */
[----:B-----5:R-:W-:Y:S08]  /*14430*/  HMMA.16816.F32 R108, R16, R62, R24 ;  /* 0x0000003e106c723c */ /* 0x020ff00000001818 */
[----:B------:R-:W-:Y:S08]  /*14440*/  HMMA.16816.F32 R24, R20, R66, RZ ;  /* 0x000000421418723c */ /* 0x000ff000000018ff */
[----:B------:R-:W-:Y:S08]  /*14450*/  HMMA.16816.F32 R88, R16, R54, R32 ;  /* 0x000000361058723c */ /* 0x000ff00000001820 */
[----:B-1----:R-:W-:Y:S08]  /*14460*/  HMMA.16816.F32 R32, R12, R84, R68 ;  /* 0x000000540c20723c */ /* 0x002ff00000001844 */
[C---:B------:R-:W-:Y:S01]  /*14470*/  HMMA.16816.F32 R80, R16.reuse, R52, R36 ;  /* 0x000000341050723c */ /* 0x040fe20000001824 */
[----:B------:R-:W-:Y:S07]  /*14480*/  LDSM.16.M88.4 R52, [R232+0x800] ;  /* 0x00080000e834783b */ /* 0x000fee0000000200 */
[----:B------:R-:W-:Y:S01]  /*14490*/  HMMA.16816.F32 R104, R16, R60, R4 ;  /* 0x0000003c1068723c */ /* 0x000fe20000001804 */
[----:B------:R-:W1:Y:S07]  /*144a0*/  LDSM.16.M88.4 R60, [R134+0x5000] ;  /* 0x00500000863c783b */ /* 0x000e6e0000000200 */
[C---:B------:R-:W-:Y:S08]  /*144b0*/  HMMA.16816.F32 R4, R20.reuse, R76, RZ ;  /* 0x0000004c1404723c */ /* 0x040ff000000018ff */
[----:B------:R-:W-:Y:S08]  /*144c0*/  HMMA.16816.F32 R36, R20, R78, RZ ;  /* 0x0000004e1424723c */ /* 0x000ff000000018ff */
[----:B--2---:R-:W-:Y:S08]  /*144d0*/  HMMA.16816.F32 R76, R16, R42, R24 ;  /* 0x0000002a104c723c */ /* 0x004ff00000001818 */
[----:B------:R-:W-:Y:S08]  /*144e0*/  HMMA.16816.F32 R24, R12, R86, R72 ;  /* 0x000000560c18723c */ /* 0x000ff00000001848 */
[----:B---3--:R-:W-:Y:S08]  /*144f0*/  HMMA.16816.F32 R120, R8, R48, R32 ;  /* 0x000000300878723c */ /* 0x008ff00000001820 */
[----:B------:R-:W-:Y:S01]  /*14500*/  HMMA.16816.F32 R28, R20, R64, RZ ;  /* 0x00000040141c723c */ /* 0x000fe200000018ff */
[----:B------:R-:W2:Y:S07]  /*14510*/  LDSM.16.M88.4 R64, [R135+0x1000] ;  /* 0x001000008740783b */ /* 0x000eae0000000200 */
[----:B------:R-:W-:Y:S08]  /*14520*/  HMMA.16816.F32 R124, R16, R44, R4 ;  /* 0x0000002c107c723c */ /* 0x000ff00000001804 */
[----:B------:R-:W-:Y:S01]  /*14530*/  HMMA.16816.F32 R4, R12, R56, R80 ;  /* 0x000000380c04723c */ /* 0x000fe20000001850 */
[----:B------:R-:W-:-:S04]  /*14540*/  FMUL.FTZ R0, R122, c[0x0][0x2ec] ;  /* 0x0000bb007a007a20 */ /* 0x000fc80000410000 */
[----:B------:R3:W4:Y:S03]  /*14550*/  MUFU.TANH R95, R0 ;  /* 0x00000000005f7308 */ /* 0x0007260000002400 */
[----:B------:R-:W-:Y:S08]  /*14560*/  HMMA.16816.F32 R32, R8, R50, R24 ;  /* 0x000000320820723c */ /* 0x000ff00000001818 */
[----:B------:R-:W-:Y:S01]  /*14570*/  HMMA.16816.F32 R68, R16, R40, R28 ;  /* 0x000000281044723c */ /* 0x000fe2000000181c */
[----:B------:R-:W5:Y:S01]  /*14580*/  LDSM.16.M88.4 R40, [R92+0x5000] ;  /* 0x005000005c28783b */ /* 0x000f620000000200 */
[----:B---3--:R-:W-:-:S06]  /*14590*/  FMUL.FTZ R0, R121, c[0x0][0x2ec] ;  /* 0x0000bb0079007a20 */ /* 0x008fcc0000410000 */
[----:B------:R-:W-:Y:S01]  /*145a0*/  HMMA.16816.F32 R128, R16, R46, R36 ;  /* 0x0000002e1080723c */ /* 0x000fe20000001824 */
[----:B------:R3:W-:Y:S07]  /*145b0*/  MUFU.TANH R180, R0 ;  /* 0x0000000000b47308 */ /* 0x0007ee0000002400 */
[----:B------:R-:W-:Y:S01]  /*145c0*/  HMMA.16816.F32 R36, R12, R58, R88 ;  /* 0x0000003a0c24723c */ /* 0x000fe20000001858 */
[----:B------:R-:W4:Y:S07]  /*145d0*/  LDSM.16.M88.4 R56, [R134+0x5800] ;  /* 0x005800008638783b */ /* 0x000f2e0000000200 */
[----:B-1----:R-:W-:Y:S01]  /*145e0*/  HMMA.16816.F32 R28, R20, R60, RZ ;  /* 0x0000003c141c723c */ /* 0x002fe200000018ff */
[----:B---3--:R-:W-:-:S04]  /*145f0*/  FMUL.FTZ R0, R123, c[0x0][0x2ec] ;  /* 0x0000bb007b007a20 */ /* 0x008fc80000410000 */
[----:B------:R1:W-:Y:S03]  /*14600*/  MUFU.TANH R94, R0 ;  /* 0x00000000005e7308 */ /* 0x0003e60000002400 */
[----:B------:R-:W-:Y:S01]  /*14610*/  HMMA.16816.F32 R24, R20, R62, RZ ;  /* 0x0000003e1418723c */ /* 0x000fe200000018ff */
[----:B------:R-:W3:Y:S07]  /*14620*/  LDSM.16.M88.4 R60, [R232+0x1000] ;  /* 0x00100000e83c783b */ /* 0x000eee0000000200 */
[----:B------:R-:W-:Y:S01]  /*14630*/  HMMA.16816.F32 R48, R8, R52, R4 ;  /* 0x000000340830723c */ /* 0x000fe20000001804 */
[----:B-1----:R-:W-:-:S07]  /*14640*/  FMUL.FTZ R0, R32, c[0x0][0x2ec] ;  /* 0x0000bb0020007a20 */ /* 0x002fce0000410000 */
[----:B------:R-:W-:Y:S01]  /*14650*/  HMMA.16816.F32 R44, R8, R54, R36 ;  /* 0x00000036082c723c */ /* 0x000fe20000001824 */
[----:B------:R1:W-:Y:S01]  /*14660*/  MUFU.TANH R201, R0 ;  /* 0x0000000000c97308 */ /* 0x0003e20000002400 */
[----:B------:R-:W3:Y:S06]  /*14670*/  LDSM.16.M88.4 R52, [R92+0x5800] ;  /* 0x005800005c34783b */ /* 0x000eec0000000200 */
[----:B--2---:R-:W-:Y:S08]  /*14680*/  HMMA.16816.F32 R4, R12, R64, R96 ;  /* 0x000000400c04723c */ /* 0x004ff00000001860 */
[----:B-----5:R-:W-:Y:S01]  /*14690*/  HMMA.16816.F32 R116, R16, R42, R24 ;  /* 0x0000002a1074723c */ /* 0x020fe20000001818 */
[----:B-1----:R-:W-:-:S04]  /*146a0*/  FMUL.FTZ R0, R33, c[0x0][0x2ec] ;  /* 0x0000bb0021007a20 */ /* 0x002fc80000410000 */
[----:B------:R1:W-:Y:S03]  /*146b0*/  MUFU.TANH R202, R0 ;  /* 0x0000000000ca7308 */ /* 0x0003e60000002400 */
[----:B----4-:R-:W-:Y:S08]  /*146c0*/  HMMA.16816.F32 R24, R20, R56, RZ ;  /* 0x000000381418723c */ /* 0x010ff000000018ff */
[----:B------:R-:W-:Y:S01]  /*146d0*/  HMMA.16816.F32 R36, R12, R66, R100 ;  /* 0x000000420c24723c */ /* 0x000fe20000001864 */
[----:B------:R-:W-:Y:S01]  /*146e0*/  LDSM.16.M88.4 R64, [R135+0x3800] ;  /* 0x003800008740783b */ /* 0x000fe20000000200 */
[----:B-1----:R-:W-:-:S06]  /*146f0*/  FMUL.FTZ R0, R34, c[0x0][0x2ec] ;  /* 0x0000bb0022007a20 */ /* 0x002fcc0000410000 */
[----:B------:R-:W-:Y:S01]  /*14700*/  HMMA.16816.F32 R112, R16, R40, R28 ;  /* 0x000000281070723c */ /* 0x000fe2000000181c */
[----:B------:R1:W2:Y:S01]  /*14710*/  MUFU.TANH R172, R0 ;  /* 0x0000000000ac7308 */ /* 0x0002a20000002400 */
[----:B------:R-:W-:Y:S06]  /*14720*/  LDSM.16.M88.4 R40, [R135+0x2000] ;  /* 0x002000008728783b */ /* 0x000fec0000000200 */
[----:B------:R-:W-:Y:S01]  /*14730*/  HMMA.16816.F32 R28, R20, R58, RZ ;  /* 0x0000003a141c723c */ /* 0x000fe200000018ff */
[----:B------:R-:W-:Y:S07]  /*14740*/  LDSM.16.M88.4 R56, [R232+0x1800] ;  /* 0x00180000e838783b */ /* 0x000fee0000000200 */
[----:B---3--:R-:W-:Y:S01]  /*14750*/  HMMA.16816.F32 R4, R8, R60, R4 ;  /* 0x0000003c0804723c */ /* 0x008fe20000001804 */
[----:B-1----:R-:W-:-:S02]  /*14760*/  FMUL.FTZ R0, R35, c[0x0][0x2ec] ;  /* 0x0000bb0023007a20 */ /* 0x002fc40000410000 */
[----:B------:R-:W1:Y:S02]  /*14770*/  LDSM.16.M88.4 R32, [R135+0x1800] ;  /* 0x001800008720783b */ /* 0x000e640000000200 */
[----:B------:R3:W4:Y:S03]  /*14780*/  MUFU.TANH R176, R0 ;  /* 0x0000000000b07308 */ /* 0x0007260000002400 */
[C---:B------:R-:W-:Y:S08]  /*14790*/  HMMA.16816.F32 R84, R16.reuse, R52, R24 ;  /* 0x000000341054723c */ /* 0x040ff00000001818 */
[----:B------:R-:W-:Y:S01]  /*147a0*/  HMMA.16816.F32 R100, R16, R54, R28 ;  /* 0x000000361064723c */ /* 0x000fe2000000181c */
[----:B------:R-:W-:Y:S01]  /*147b0*/  LDSM.16.M88.4 R52, [R232+0x2000] ;  /* 0x00200000e834783b */ /* 0x000fe20000000200 */
[----:B---3--:R-:W-:-:S04]  /*147c0*/  FMUL.FTZ R0, R48, c[0x0][0x2ec] ;  /* 0x0000bb0030007a20 */ /* 0x008fc80000410000 */
[----:B------:R3:W-:Y:S02]  /*147d0*/  MUFU.TANH R197, R0 ;  /* 0x0000000000c57308 */ /* 0x0007e40000002400 */
[----:B---3--:R-:W-:Y:S01]  /*147e0*/  FMUL.FTZ R0, R49, c[0x0][0x2ec] ;  /* 0x0000bb0031007a20 */ /* 0x008fe20000410000 */
[----:B-1----:R-:W-:Y:S05]  /*147f0*/  HMMA.16816.F32 R24, R12, R32, R104 ;  /* 0x000000200c18723c */ /* 0x002fea0000001868 */
[----:B------:R1:W-:Y:S02]  /*14800*/  MUFU.TANH R200, R0 ;  /* 0x0000000000c87308 */ /* 0x0003e40000002400 */
[----:B-1----:R-:W-:-:S06]  /*14810*/  FMUL.FTZ R0, R50, c[0x0][0x2ec] ;  /* 0x0000bb0032007a20 */ /* 0x002fcc0000410000 */
[----:B------:R1:W-:Y:S02]  /*14820*/  MUFU.TANH R93, R0 ;  /* 0x00000000005d7308 */ /* 0x0003e40000002400 */
[----:B-1----:R-:W-:Y:S02]  /*14830*/  FMUL.FTZ R0, R51, c[0x0][0x2ec] ;  /* 0x0000bb0033007a20 */ /* 0x002fe40000410000 */
[----:B------:R-:W1:Y:S04]  /*14840*/  LDSM.16.M88.4 R48, [R134+0x6000] ;  /* 0x006000008630783b */ /* 0x000e680000000200 */
[----:B------:R3:W5:Y:S02]  /*14850*/  MUFU.TANH R153, R0 ;  /* 0x0000000000997308 */ /* 0x0007640000002400 */
[----:B---3--:R-:W-:-:S06]  /*14860*/  FMUL.FTZ R0, R44, c[0x0][0x2ec] ;  /* 0x0000bb002c007a20 */ /* 0x008fcc0000410000 */
[----:B------:R3:W-:Y:S02]  /*14870*/  MUFU.TANH R199, R0 ;  /* 0x0000000000c77308 */ /* 0x0007e40000002400 */
[----:B---3--:R-:W-:Y:S01]  /*14880*/  FMUL.FTZ R0, R45, c[0x0][0x2ec] ;  /* 0x0000bb002d007a20 */ /* 0x008fe20000410000 */
[----:B-1----:R-:W-:Y:S05]  /*14890*/  HMMA.16816.F32 R28, R20, R48, RZ ;  /* 0x00000030141c723c */ /* 0x002fea00000018ff */
[----:B------:R1:W-:Y:S02]  /*148a0*/  MUFU.TANH R198, R0 ;  /* 0x0000000000c67308 */ /* 0x0003e40000002400 */
[----:B-1----:R-:W-:-:S06]  /*148b0*/  FMUL.FTZ R0, R46, c[0x0][0x2ec] ;  /* 0x0000bb002e007a20 */ /* 0x002fcc0000410000 */
[----:B------:R1:W3:Y:S02]  /*148c0*/  MUFU.TANH R163, R0 ;  /* 0x0000000000a37308 */ /* 0x0002e40000002400 */
[----:B-1----:R-:W-:Y:S02]  /*148d0*/  FMUL.FTZ R0, R47, c[0x0][0x2ec] ;  /* 0x0000bb002f007a20 */ /* 0x002fe40000410000 */
[----:B------:R-:W-:Y:S01]  /*148e0*/  HMMA.16816.F32 R44, R8, R62, R36 ;  /* 0x0000003e082c723c */ /* 0x000fe20000001824 */
[----:B------:R-:W-:Y:S03]  /*148f0*/  LDSM.16.M88.4 R60, [R134+0x7000] ;  /* 0x00700000863c783b */ /* 0x000fe60000000200 */
[----:B------:R1:W1:Y:S04]  /*14900*/  MUFU.TANH R151, R0 ;  /* 0x0000000000977308 */ /* 0x0002680000002400 */
[----:B------:R-:W-:Y:S01]  /*14910*/  HMMA.16816.F32 R36, R12, R34, R108 ;  /* 0x000000220c24723c */ /* 0x000fe2000000186c */
[----:B------:R-:W2:Y:S01]  /*14920*/  LDSM.16.M88.4 R32, [R92+0x6000] ;  /* 0x006000005c20783b */ /* 0x000ea20000000200 */
[----:B-1----:R-:W-:-:S04]  /*14930*/  FMUL.FTZ R0, R4, c[0x0][0x2ec] ;  /* 0x0000bb0004007a20 */ /* 0x002fc80000410000 */
[----:B------:R1:W-:Y:S02]  /*14940*/  MUFU.TANH R195, R0 ;  /* 0x0000000000c37308 */ /* 0x0003e40000002400 */
[----:B-1----:R-:W-:-:S06]  /*14950*/  FMUL.FTZ R0, R5, c[0x0][0x2ec] ;  /* 0x0000bb0005007a20 */ /* 0x002fcc0000410000 */
[----:B------:R1:W-:Y:S01]  /*14960*/  MUFU.TANH R194, R0 ;  /* 0x0000000000c27308 */ /* 0x0003e20000002400 */
[----:B--2---:R-:W-:Y:S01]  /*14970*/  HMMA.16816.F32 R72, R16, R32, R28 ;  /* 0x000000201048723c */ /* 0x004fe2000000181c */
[----:B-1----:R-:W-:-:S06]  /*14980*/  FMUL.FTZ R0, R6, c[0x0][0x2ec] ;  /* 0x0000bb0006007a20 */ /* 0x002fcc0000410000 */
[----:B------:R1:W2:Y:S02]  /*14990*/  MUFU.TANH R143, R0 ;  /* 0x00000000008f7308 */ /* 0x0002a40000002400 */
[----:B-1----:R-:W-:Y:S02]  /*149a0*/  FMUL.FTZ R0, R7, c[0x0][0x2ec] ;  /* 0x0000bb0007007a20 */ /* 0x002fe40000410000 */
[----:B------:R-:W-:Y:S04]  /*149b0*/  HMMA.16816.F32 R4, R8, R56, R24 ;  /* 0x000000380804723c */ /* 0x000fe80000001818 */
[----:B------:R1:W1:Y:S04]  /*149c0*/  MUFU.TANH R142, R0 ;  /* 0x00000000008e7308 */ /* 0x0002680000002400 */
[----:B------:R-:W-:Y:S01]  /*149d0*/  HMMA.16816.F32 R24, R20, R50, RZ ;  /* 0x000000321418723c */ /* 0x000fe200000018ff */
[----:B------:R-:W2:Y:S01]  /*149e0*/  LDSM.16.M88.4 R48, [R134+0x6800] ;  /* 0x006800008630783b */ /* 0x000ea20000000200 */
[----:B-1----:R-:W-:-:S04]  /*149f0*/  FMUL.FTZ R0, R44, c[0x0][0x2ec] ;  /* 0x0000bb002c007a20 */ /* 0x002fc80000410000 */
[----:B------:R1:W1:Y:S11]  /*14a00*/  MUFU.TANH R192, R0 ;  /* 0x0000000000c07308 */ /* 0x0002760000002400 */
[----:B------:R-:W-:Y:S07]  /*14a10*/  @!UPT UIADD3 URZ, URZ, URZ, URZ ;  /* 0x0000003f3f3ff290 */ /* 0x000fee000fffe03f */
[----:B------:R-:W-:Y:S01]  /*14a20*/  HMMA.16816.F32 R80, R16, R34, R24 ;  /* 0x000000221050723c */ /* 0x000fe20000001818 */
[----:B------:R-:W-:Y:S01]  /*14a30*/  LDSM.16.M88.4 R24, [R135+0x2800] ;  /* 0x002800008718783b */ /* 0x000fe20000000200 */
[----:B-1----:R-:W-:-:S04]  /*14a40*/  FMUL.FTZ R0, R45, c[0x0][0x2ec] ;  /* 0x0000bb002d007a20 */ /* 0x002fc80000410000 */
[----:B------:R1:W-:Y:S02]  /*14a50*/  MUFU.TANH R191, R0 ;  /* 0x0000000000bf7308 */ /* 0x0003e40000002400 */
[----:B--2---:R-:W-:Y:S01]  /*14a60*/  HMMA.16816.F32 R32, R20, R50, RZ ;  /* 0x000000321420723c */ /* 0x004fe200000018ff */
[----:B-1----:R-:W-:-:S05]  /*14a70*/  FMUL.FTZ R0, R46, c[0x0][0x2ec] ;  /* 0x0000bb002e007a20 */ /* 0x002fca0000410000 */
[----:B------:R1:W2:Y:S02]  /*14a80*/  MUFU.TANH R189, R0 ;  /* 0x0000000000bd7308 */ /* 0x0002a40000002400 */
[----:B-1----:R-:W-:Y:S02]  /*14a90*/  FMUL.FTZ R0, R47, c[0x0][0x2ec] ;  /* 0x0000bb002f007a20 */ /* 0x002fe40000410000 */
[----:B------:R-:W-:Y:S01]  /*14aa0*/  HMMA.16816.F32 R44, R8, R58, R36 ;  /* 0x0000003a082c723c */ /* 0x000fe20000001824 */
[----:B------:R-:W-:Y:S03]  /*14ab0*/  LDSM.16.M88.4 R56, [R232+0x2800] ;  /* 0x00280000e838783b */ /* 0x000fe60000000200 */
[----:B------:R1:W-:Y:S04]  /*14ac0*/  MUFU.TANH R187, R0 ;  /* 0x0000000000bb7308 */ /* 0x0003e80000002400 */
[----:B------:R-:W-:Y:S01]  /*14ad0*/  HMMA.16816.F32 R36, R12, R40, R68 ;  /* 0x000000280c24723c */ /* 0x000fe20000001844 */
[----:B------:R-:W-:Y:S01]  /*14ae0*/  LDSM.16.M88.4 R68, [R135+0x3000] ;  /* 0x003000008744783b */ /* 0x000fe20000000200 */
[----:B-1----:R-:W-:-:S04]  /*14af0*/  FMUL.FTZ R0, R4, c[0x0][0x2ec] ;  /* 0x0000bb0004007a20 */ /* 0x002fc80000410000 */
[----:B------:R1:W1:Y:S11]  /*14b00*/  MUFU.TANH R190, R0 ;  /* 0x0000000000be7308 */ /* 0x0002760000002400 */
[----:B------:R-:W-:Y:S07]  /*14b10*/  @!UPT UIADD3 URZ, URZ, URZ, URZ ;  /* 0x0000003f3f3ff290 */ /* 0x000fee000fffe03f */
[----:B------:R-:W-:Y:S01]  /*14b20*/  HMMA.16816.F32 R28, R8, R52, R36 ;  /* 0x00000034081c723c */ /* 0x000fe20000001824 */
[----:B-1----:R-:W-:-:S07]  /*14b30*/  FMUL.FTZ R0, R5, c[0x0][0x2ec] ;  /* 0x0000bb0005007a20 */ /* 0x002fce0000410000 */
[----:B------:R-:W-:Y:S01]  /*14b40*/  HMMA.16816.F32 R36, R20, R48, RZ ;  /* 0x000000301424723c */ /* 0x000fe200000018ff */
[----:B------:R-:W-:Y:S01]  /*14b50*/  LDSM.16.M88.4 R48, [R92+0x7000] ;  /* 0x007000005c30783b */ /* 0x000fe20000000200 */
[----:B------:R1:W-:Y:S02]  /*14b60*/  MUFU.TANH R188, R0 ;  /* 0x0000000000bc7308 */ /* 0x0003e40000002400 */
[----:B-1----:R-:W-:-:S06]  /*14b70*/  FMUL.FTZ R0, R6, c[0x0][0x2ec] ;  /* 0x0000bb0006007a20 */ /* 0x002fcc0000410000 */
[----:B------:R1:W1:Y:S02]  /*14b80*/  MUFU.TANH R122, R0 ;  /* 0x00000000007a7308 */ /* 0x0002640000002400 */
[----:B-1----:R-:W-:Y:S02]  /*14b90*/  FMUL.FTZ R0, R7, c[0x0][0x2ec] ;  /* 0x0000bb0007007a20 */ /* 0x002fe40000410000 */
[----:B------:R-:W-:Y:S01]  /*14ba0*/  HMMA.16816.F32 R4, R12, R42, R76 ;  /* 0x0000002a0c04723c */ /* 0x000fe2000000184c */
[----:B------:R-:W1:Y:S03]  /*14bb0*/  LDSM.16.M88.4 R40, [R92+0x6800] ;  /* 0x006800005c28783b */ /* 0x000e660000000200 */
[----:B------:R2:W1:Y:S02]  /*14bc0*/  MUFU.TANH R123, R0 ;  /* 0x00000000007b7308 */ /* 0x0004640000002400 */
[----:B--2---:R-:W-:-:S06]  /*14bd0*/  FMUL.FTZ R0, R44, c[0x0][0x2ec] ;  /* 0x0000bb002c007a20 */ /* 0x004fcc0000410000 */
[----:B------:R2:W1:Y:S02]  /*14be0*/  MUFU.TANH R186, R0 ;  /* 0x0000000000ba7308 */ /* 0x0004640000002400 */
[----:B--2---:R-:W-:Y:S01]  /*14bf0*/  FMUL.FTZ R0, R45, c[0x0][0x2ec] ;  /* 0x0000bb002d007a20 */ /* 0x004fe20000410000 */
[C---:B-1----:R-:W-:Y:S05]  /*14c00*/  HMMA.16816.F32 R88, R16.reuse, R40, R36 ;  /* 0x000000281058723c */ /* 0x042fea0000001824 */
[----:B------:R1:W-:Y:S03]  /*14c10*/  MUFU.TANH R185, R0 ;  /* 0x0000000000b97308 */ /* 0x0003e60000002400 */
[----:B------:R-:W-:Y:S08]  /*14c20*/  HMMA.16816.F32 R96, R16, R42, R32 ;  /* 0x0000002a1060723c */ /* 0x000ff00000001820 */
[----:B------:R-:W-:Y:S01]  /*14c30*/  HMMA.16816.F32 R32, R20, R60, RZ ;  /* 0x0000003c1420723c */ /* 0x000fe200000018ff */
[----:B-1----:R-:W-:-:S04]  /*14c40*/  FMUL.FTZ R0, R46, c[0x0][0x2ec] ;  /* 0x0000bb002e007a20 */ /* 0x002fc80000410000 */
[----:B------:R1:W2:Y:S03]  /*14c50*/  MUFU.TANH R121, R0 ;  /* 0x0000000000797308 */ /* 0x0002a60000002400 */
[----:B------:R-:W-:Y:S01]  /*14c60*/  HMMA.16816.F32 R40, R12, R68, R112 ;  /* 0x000000440c28723c */ /* 0x000fe20000001870 */
[----:B-1----:R-:W-:-:S07]  /*14c70*/  FMUL.FTZ R0, R47, c[0x0][0x2ec] ;  /* 0x0000bb002f007a20 */ /* 0x002fce0000410000 */
[----:B------:R-:W-:Y:S01]  /*14c80*/  HMMA.16816.F32 R44, R8, R54, R4 ;  /* 0x00000036082c723c */ /* 0x000fe20000001804 */
[----:B------:R-:W-:Y:S01]  /*14c90*/  LDSM.16.M88.4 R52, [R232+0x3000] ;  /* 0x00300000e834783b */ /* 0x000fe20000000200 */
[----:B------:R1:W-:Y:S06]  /*14ca0*/  MUFU.TANH R183, R0 ;  /* 0x0000000000b77308 */ /* 0x0003ec0000002400 */
[C---:B------:R-:W-:Y:S08]  /*14cb0*/  HMMA.16816.F32 R4, R12.reuse, R24, R124 ;  /* 0x000000180c04723c */ /* 0x040ff0000000187c */
[----:B------:R-:W-:Y:S01]  /*14cc0*/  HMMA.16816.F32 R24, R12, R26, R128 ;  /* 0x0000001a0c18723c */ /* 0x000fe20000001880 */
[----:B-1----:R-:W-:-:S04]  /*14cd0*/  FMUL.FTZ R0, R28, c[0x0][0x2ec] ;  /* 0x0000bb001c007a20 */ /* 0x002fc80000410000 */
[----:B------:R1:W1:Y:S03]  /*14ce0*/  MUFU.TANH R184, R0 ;  /* 0x0000000000b87308 */ /* 0x0002660000002400 */
[----:B------:R-:W-:Y:S08]  /*14cf0*/  HMMA.16816.F32 R76, R16, R48, R32 ;  /* 0x00000030104c723c */ /* 0x000ff00000001820 */
[----:B------:R-:W-:Y:S01]  /*14d00*/  HMMA.16816.F32 R4, R8, R56, R4 ;  /* 0x000000380804723c */ /* 0x000fe20000001804 */
[----:B-1----:R-:W-:-:S07]  /*14d10*/  FMUL.FTZ R0, R29, c[0x0][0x2ec] ;  /* 0x0000bb001d007a20 */ /* 0x002fce0000410000 */
[----:B------:R-:W-:Y:S01]  /*14d20*/  HMMA.16816.F32 R36, R8, R58, R24 ;  /* 0x0000003a0824723c */ /* 0x000fe20000001818 */
[----:B------:R-:W1:Y:S01]  /*14d30*/  LDSM.16.M88.4 R56, [R134+0x7800] ;  /* 0x007800008638783b */ /* 0x000e620000000200 */
[----:B------:R2:W-:Y:S06]  /*14d40*/  MUFU.TANH R181, R0 ;  /* 0x0000000000b57308 */ /* 0x0005ec0000002400 */
[----:B------:R-:W-:Y:S01]  /*14d50*/  HMMA.16816.F32 R24, R12, R70, R116 ;  /* 0x000000460c18723c */ /* 0x000fe20000001874 */
[----:B--2---:R-:W-:-:S04]  /*14d60*/  FMUL.FTZ R0, R30, c[0x0][0x2ec] ;  /* 0x0000bb001e007a20 */ /* 0x004fc80000410000 */
[----:B------:R2:W1:Y:S02]  /*14d70*/  MUFU.TANH R133, R0 ;  /* 0x0000000000857308 */ /* 0x0004640000002400 */
[----:B--2---:R-:W-:Y:S02]  /*14d80*/  FMUL.FTZ R0, R31, c[0x0][0x2ec] ;  /* 0x0000bb001f007a20 */ /* 0x004fe40000410000 */
[C---:B------:R-:W-:Y:S01]  /*14d90*/  HMMA.16816.F32 R28, R20.reuse, R62, RZ ;  /* 0x0000003e141c723c */ /* 0x040fe200000018ff */
[----:B------:R-:W2:Y:S03]  /*14da0*/  LDSM.16.M88.4 R60, [R92+0x7800] ;  /* 0x007800005c3c783b */ /* 0x000ea60000000200 */
[----:B------:R3:W2:Y:S04]  /*14db0*/  MUFU.TANH R138, R0 ;  /* 0x00000000008a7308 */ /* 0x0006a80000002400 */
[----:B-1----:R-:W-:Y:S01]  /*14dc0*/  HMMA.16816.F32 R32, R20, R56, RZ ;  /* 0x000000381420723c */ /* 0x002fe200000018ff */
[----:B---3--:R-:W-:-:S04]  /*14dd0*/  FMUL.FTZ R0, R44, c[0x0][0x2ec] ;  /* 0x0000bb002c007a20 */ /* 0x008fc80000410000 */
[----:B------:R1:W3:Y:S11]  /*14de0*/  MUFU.TANH R127, R0 ;  /* 0x00000000007f7308 */ /* 0x0002f60000002400 */
[----:B------:R-:W-:Y:S01]  /*14df0*/  HMMA.16816.F32 R104, R16, R50, R28 ;  /* 0x000000321068723c */ /* 0x000fe2000000181c */
[----:B------:R-:W3:Y:S07]  /*14e00*/  LDSM.16.M88.4 R48, [R232+0x3800] ;  /* 0x00380000e830783b */ /* 0x000eee0000000200 */
[----:B------:R-:W-:Y:S01]  /*14e10*/  HMMA.16816.F32 R28, R20, R58, RZ ;  /* 0x0000003a141c723c */ /* 0x000fe200000018ff */
[----:B------:R-:W-:Y:S01]  /*14e20*/  LDSM.16.M88.4 R56, [R92+0x8000] ;  /* 0x008000005c38783b */ /* 0x000fe20000000200 */
[----:B-1----:R-:W-:-:S06]  /*14e30*/  FMUL.FTZ R0, R45, c[0x0][0x2ec] ;  /* 0x0000bb002d007a20 */ /* 0x002fcc0000410000 */
[----:B--2---:R-:W-:Y:S01]  /*14e40*/  HMMA.16816.F32 R108, R16, R60, R32 ;  /* 0x0000003c106c723c */ /* 0x004fe20000001820 */
[----:B------:R1:W-:Y:S01]  /*14e50*/  MUFU.TANH R129, R0 ;  /* 0x0000000000817308 */ /* 0x0003e20000002400 */
[----:B------:R-:W2:Y:S01]  /*14e60*/  LDSM.16.M88.4 R32, [R134+0x8000] ;  /* 0x008000008620783b */ /* 0x000ea20000000200 */
[----:B-1----:R-:W-:-:S06]  /*14e70*/  FMUL.FTZ R0, R46, c[0x0][0x2ec] ;  /* 0x0000bb002e007a20 */ /* 0x002fcc0000410000 */
[----:B------:R1:W1:Y:S02]  /*14e80*/  MUFU.TANH R132, R0 ;  /* 0x0000000000847308 */ /* 0x0002640000002400 */
[----:B-1----:R-:W-:Y:S02]  /*14e90*/  FMUL.FTZ R0, R47, c[0x0][0x2ec] ;  /* 0x0000bb002f007a20 */ /* 0x002fe40000410000 */
[----:B------:R-:W-:Y:S04]  /*14ea0*/  HMMA.16816.F32 R44, R8, R52, R40 ;  /* 0x00000034082c723c */ /* 0x000fe80000001828 */
[----:B------:R1:W1:Y:S04]  /*14eb0*/  MUFU.TANH R136, R0 ;  /* 0x0000000000887308 */ /* 0x0002680000002400 */
[----:B------:R-:W-:Y:S01]  /*14ec0*/  HMMA.16816.F32 R40, R12, R64, R84 ;  /* 0x000000400c28723c */ /* 0x000fe20000001854 */
[----:B-1----:R-:W-:-:S04]  /*14ed0*/  FMUL.FTZ R0, R4, c[0x0][0x2ec] ;  /* 0x0000bb0004007a20 */ /* 0x002fc80000410000 */
[----:B------:R1:W1:Y:S11]  /*14ee0*/  MUFU.TANH R137, R0 ;  /* 0x0000000000897308 */ /* 0x0002760000002400 */
[----:B------:R-:W-:Y:S08]  /*14ef0*/  @!UPT UIADD3 URZ, URZ, URZ, URZ ;  /* 0x0000003f3f3ff290 */ /* 0x000ff0000fffe03f */
[----:B---3--:R-:W-:Y:S01]  /*14f00*/  HMMA.16816.F32 R40, R8, R48, R40 ;  /* 0x000000300828723c */ /* 0x008fe20000001828 */
[----:B-1----:R-:W-:-:S04]  /*14f10*/  FMUL.FTZ R0, R5, c[0x0][0x2ec] ;  /* 0x0000bb0005007a20 */ /* 0x002fc80000410000 */
[----:B------:R1:W-:Y:S02]  /*14f20*/  MUFU.TANH R140, R0 ;  /* 0x00000000008c7308 */ /* 0x0003e40000002400 */
[----:B-1----:R-:W-:-:S06]  /*14f30*/  FMUL.FTZ R0, R6, c[0x0][0x2ec] ;  /* 0x0000bb0006007a20 */ /* 0x002fcc0000410000 */
[----:B------:R1:W3:Y:S02]  /*14f40*/  MUFU.TANH R145, R0 ;  /* 0x0000000000917308 */ /* 0x0002e40000002400 */
[----:B-1----:R-:W-:Y:S02]  /*14f50*/  FMUL.FTZ R0, R7, c[0x0][0x2ec] ;  /* 0x0000bb0007007a20 */ /* 0x002fe40000410000 */
[----:B------:R-:W-:Y:S01]  /*14f60*/  HMMA.16816.F32 R4, R8, R54, R24 ;  /* 0x000000360804723c */ /* 0x000fe20000001818 */
[----:B------:R-:W-:Y:S03]  /*14f70*/  LDSM.16.M88.4 R52, [R135+0x4000] ;  /* 0x004000008734783b */ /* 0x000fe60000000200 */
[----:B------:R1:W-:Y:S04]  /*14f80*/  MUFU.TANH R148, R0 ;  /* 0x0000000000947308 */ /* 0x0003e80000002400 */
[----:B------:R-:W-:Y:S01]  /*14f90*/  HMMA.16816.F32 R24, R12, R66, R100 ;  /* 0x000000420c18723c */ /* 0x000fe20000001864 */
[----:B------:R-:W-:Y:S07]  /*14fa0*/  LDSM.16.M88.4 R64, [R134+0x9000] ;  /* 0x009000008640783b */ /* 0x000fee0000000200 */
[----:B------:R-:W-:Y:S01]  /*14fb0*/  HMMA.16816.F32 R100, R16, R62, R28 ;  /* 0x0000003e1064723c */ /* 0x000fe2000000181c */
[----:B------:R-:W-:Y:S01]  /*14fc0*/  LDSM.16.M88.4 R60, [R232+0x4000] ;  /* 0x00400000e83c783b */ /* 0x000fe20000000200 */
[----:B-1----:R-:W-:-:S04]  /*14fd0*/  FMUL.FTZ R0, R36, c[0x0][0x2ec] ;  /* 0x0000bb0024007a20 */ /* 0x002fc80000410000 */
[----:B------:R1:W1:Y:S10]  /*14fe0*/  MUFU.TANH R139, R0 ;  /* 0x00000000008b7308 */ /* 0x0002740000002400 */
[----:B------:R-:W-:Y:S01]  /*14ff0*/  HMMA.16816.F32 R28, R8, R50, R24 ;  /* 0x00000032081c723c */ /* 0x000fe20000001818 */
[----:B------:R-:W3:Y:S01]  /*15000*/  LDSM.16.M88.4 R48, [R135+0x4800] ;  /* 0x004800008730783b */ /* 0x000ee20000000200 */
[----:B-1----:R-:W-:-:S06]  /*15010*/  FMUL.FTZ R0, R37, c[0x0][0x2ec] ;  /* 0x0000bb0025007a20 */ /* 0x002fcc0000410000 */
[----:B--2---:R-:W-:Y:S01]  /*15020*/  HMMA.16816.F32 R24, R20, R32, RZ ;  /* 0x000000201418723c */ /* 0x004fe200000018ff */
[----:B------:R1:W-:Y:S02]  /*15030*/  MUFU.TANH R141, R0 ;  /* 0x00000000008d7308 */ /* 0x0003e40000002400 */
[----:B-1----:R-:W-:-:S06]  /*15040*/  FMUL.FTZ R0, R38, c[0x0][0x2ec] ;  /* 0x0000bb0026007a20 */ /* 0x002fcc0000410000 */
[----:B------:R1:W2:Y:S11]  /*15050*/  MUFU.TANH R144, R0 ;  /* 0x0000000000907308 */ /* 0x0002b60000002400 */
[----:B------:R-:W-:Y:S04]  /*15060*/  @!UPT UIADD3 URZ, URZ, URZ, URZ ;  /* 0x0000003f3f3ff290 */ /* 0x000fe8000fffe03f */
[----:B------:R-:W-:Y:S08]  /*15070*/  HMMA.16816.F32 R68, R16, R56, R24 ;  /* 0x000000381044723c */ /* 0x000ff00000001818 */
[----:B---3--:R-:W-:Y:S01]  /*15080*/  HMMA.16816.F32 R24, R12, R48, R88 ;  /* 0x000000300c18723c */ /* 0x008fe20000001858 */
[----:B-1----:R-:W-:-:S07]  /*15090*/  FMUL.FTZ R0, R39, c[0x0][0x2ec] ;  /* 0x0000bb0027007a20 */ /* 0x002fce0000410000 */
[----:B------:R-:W-:Y:S01]  /*150a0*/  HMMA.16816.F32 R36, R12, R52, R72 ;  /* 0x000000340c24723c */ /* 0x000fe20000001848 */
[----:B------:R1:W-:Y:S01]  /*150b0*/  MUFU.TANH R146, R0 ;  /* 0x0000000000927308 */ /* 0x0003e20000002400 */
[----:B------:R-:W-:Y:S01]  /*150c0*/  LDSM.16.M88.4 R72, [R92+0x9000] ;  /* 0x009000005c48783b */ /* 0x000fe20000000200 */
[----:B-1----:R-:W-:-:S06]  /*150d0*/  FMUL.FTZ R0, R44, c[0x0][0x2ec] ;  /* 0x0000bb002c007a20 */ /* 0x002fcc0000410000 */
[----:B------:R1:W3:Y:S11]  /*150e0*/  MUFU.TANH R147, R0 ;  /* 0x0000000000937308 */ /* 0x0002f60000002400 */
[----:B------:R-:W-:Y:S04]  /*150f0*/  @!UPT UIADD3 URZ, URZ, URZ, URZ ;  /* 0x0000003f3f3ff290 */ /* 0x000fe8000fffe03f */
[----:B------:R-:W-:Y:S01]  /*15100*/  HMMA.16816.F32 R36, R8, R60, R36 ;  /* 0x0000003c0824723c */ /* 0x000fe20000001824 */
[----:B-1----:R-:W-:-:S04]  /*15110*/  FMUL.FTZ R0, R45, c[0x0][0x2ec] ;  /* 0x0000bb002d007a20 */ /* 0x002fc80000410000 */
[----:B------:R1:W-:Y:S02]  /*15120*/  MUFU.TANH R152, R0 ;  /* 0x0000000000987308 */ /* 0x0003e40000002400 */
[----:B-1----:R-:W-:-:S06]  /*15130*/  FMUL.FTZ R0, R46, c[0x0][0x2ec] ;  /* 0x0000bb002e007a20 */ /* 0x002fcc0000410000 */
[----:B------:R1:W1:Y:S02]  /*15140*/  MUFU.TANH R157, R0 ;  /* 0x00000000009d7308 */ /* 0x0002640000002400 */
[----:B-1----:R-:W-:Y:S02]  /*15150*/  FMUL.FTZ R0, R47, c[0x0][0x2ec] ;  /* 0x0000bb002f007a20 */ /* 0x002fe40000410000 */
[----:B------:R-:W1:Y:S04]  /*15160*/  LDSM.16.M88.4 R44, [R134+0x8800] ;  /* 0x00880000862c783b */ /* 0x000e680000000200 */
[----:B------:R2:W1:Y:S02]  /*15170*/  MUFU.TANH R159, R0 ;  /* 0x00000000009f7308 */ /* 0x0004640000002400 */
[----:B--2---:R-:W-:-:S06]  /*15180*/  FMUL.FTZ R0, R4, c[0x0][0x2ec] ;  /* 0x0000bb0004007a20 */ /* 0x004fcc0000410000 */
[----:B------:R2:W1:Y:S02]  /*15190*/  MUFU.TANH R150, R0 ;  /* 0x0000000000967308 */ /* 0x0004640000002400 */
[----:B--2---:R-:W-:-:S06]  /*151a0*/  FMUL.FTZ R0, R5, c[0x0][0x2ec] ;  /* 0x0000bb0005007a20 */ /* 0x004fcc0000410000 */
[----:B------:R2:W-:Y:S02]  /*151b0*/  MUFU.TANH R149, R0 ;  /* 0x0000000000957308 */ /* 0x0005e40000002400 */
[----:B--2---:R-:W-:-:S06]  /*151c0*/  FMUL.FTZ R0, R6, c[0x0][0x2ec] ;  /* 0x0000bb0006007a20 */ /* 0x004fcc0000410000 */
[----:B------:R2:W1:Y:S02]  /*151d0*/  MUFU.TANH R156, R0 ;  /* 0x00000000009c7308 */ /* 0x0004640000002400 */
[----:B--2---:R-:W-:Y:S02]  /*151e0*/  FMUL.FTZ R0, R7, c[0x0][0x2ec] ;  /* 0x0000bb0007007a20 */ /* 0x004fe40000410000 */
[----:B------:R-:W-:Y:S04]  /*151f0*/  HMMA.16816.F32 R4, R20, R34, RZ ;  /* 0x000000221404723c */ /* 0x000fe800000018ff */
[----:B------:R2:W1:Y:S04]  /*15200*/  MUFU.TANH R155, R0 ;  /* 0x00000000009b7308 */ /* 0x0004680000002400 */
[----:B------:R-:W-:Y:S01]  /*15210*/  HMMA.16816.F32 R32, R12, R54, R80 ;  /* 0x000000360c20723c */ /* 0x000fe20000001850 */
[----:B------:R-:W-:Y:S01]  /*15220*/  LDSM.16.M88.4 R52, [R135+0x5000] ;  /* 0x005000008734783b */ /* 0x000fe20000000200 */
[----:B--2---:R-:W-:-:S04]  /*15230*/  FMUL.FTZ R0, R40, c[0x0][0x2ec] ;  /* 0x0000bb0028007a20 */ /* 0x004fc80000410000 */
[----:B------:R2:W2:Y:S10]  /*15240*/  MUFU.TANH R158, R0 ;  /* 0x00000000009e7308 */ /* 0x0004b40000002400 */
[----:B------:R-:W-:Y:S01]  /*15250*/  HMMA.16816.F32 R84, R16, R58, R4 ;  /* 0x0000003a1054723c */ /* 0x000fe20000001804 */
[----:B------:R-:W3:Y:S07]  /*15260*/  LDSM.16.M88.4 R56, [R232+0x4800] ;  /* 0x00480000e838783b */ /* 0x000eee0000000200 */
[----:B-1----:R-:W-:Y:S01]  /*15270*/  HMMA.16816.F32 R4, R20, R44, RZ ;  /* 0x0000002c1404723c */ /* 0x002fe200000018ff */
[----:B--2---:R-:W-:-:S04]  /*15280*/  FMUL.FTZ R0, R41, c[0x0][0x2ec] ;  /* 0x0000bb0029007a20 */ /* 0x004fc80000410000 */
[----:B------:R1:W-:Y:S02]  /*15290*/  MUFU.TANH R162, R0 ;  /* 0x0000000000a27308 */ /* 0x0003e40000002400 */
[----:B-1----:R-:W-:-:S06]  /*152a0*/  FMUL.FTZ R0, R42, c[0x0][0x2ec] ;  /* 0x0000bb002a007a20 */ /* 0x002fcc0000410000 */
[----:B------:R1:W2:Y:S01]  /*152b0*/  MUFU.TANH R167, R0 ;  /* 0x0000000000a77308 */ /* 0x0002a20000002400 */
[----:B---3--:R-:W-:Y:S01]  /*152c0*/  HMMA.16816.F32 R24, R8, R56, R24 ;  /* 0x000000380818723c */ /* 0x008fe20000001818 */
[----:B-1----:R-:W-:Y:S02]  /*152d0*/  FMUL.FTZ R0, R43, c[0x0][0x2ec] ;  /* 0x0000bb002b007a20 */ /* 0x002fe40000410000 */
[----:B------:R-:W1:Y:S04]  /*152e0*/  LDSM.16.M88.4 R40, [R92+0x8800] ;  /* 0x008800005c28783b */ /* 0x000e680000000200 */
[----:B------:R3:W1:Y:S02]  /*152f0*/  MUFU.TANH R170, R0 ;  /* 0x0000000000aa7308 */ /* 0x0006640000002400 */
[----:B---3--:R-:W-:-:S06]  /*15300*/  FMUL.FTZ R0, R28, c[0x0][0x2ec] ;  /* 0x0000bb001c007a20 */ /* 0x008fcc0000410000 */
[----:B------:R3:W1:Y:S02]  /*15310*/  MUFU.TANH R161, R0 ;  /* 0x0000000000a17308 */ /* 0x0006640000002400 */
[----:B---3--:R-:W-:Y:S01]  /*15320*/  FMUL.FTZ R0, R29, c[0x0][0x2ec] ;  /* 0x0000bb001d007a20 */ /* 0x008fe20000410000 */
[----:B-1----:R-:W-:Y:S05]  /*15330*/  HMMA.16816.F32 R80, R16, R40, R4 ;  /* 0x000000281050723c */ /* 0x002fea0000001804 */
[----:B------:R1:W-:Y:S02]  /*15340*/  MUFU.TANH R160, R0 ;  /* 0x0000000000a07308 */ /* 0x0003e40000002400 */
[----:B------:R-:W-:-:S05]  /*15350*/  IMAD.SHL.U32 R4, R217, 0x2, RZ ;  /* 0x00000002d9047824 */ /* 0x000fca00078e00ff */
[----:B------:R-:W-:Y:S01]  /*15360*/  LOP3.LUT R4, R4, 0x6, RZ, 0xc0, !PT ;  /* 0x0000000604047812 */ /* 0x000fe200078ec0ff */
[----:B-1----:R-:W-:-:S04]  /*15370*/  FMUL.FTZ R0, R30, c[0x0][0x2ec] ;  /* 0x0000bb001e007a20 */ /* 0x002fc80000410000 */
[----:B------:R1:W3:Y:S02]  /*15380*/  MUFU.TANH R165, R0 ;  /* 0x0000000000a57308 */ /* 0x0002e40000002400 */
        /* <DEDUP_REMOVED lines=9> */
[----:B-1----:R-:W-:-:S07]  /*15420*/  FMUL.FTZ R0, R37, c[0x0][0x2ec] ;  /* 0x0000bb0025007a20 */ /* 0x002fce0000410000 */
[----:B------:R-:W-:Y:S01]  /*15430*/  HMMA.16816.F32 R40, R12, R52, R76 ;  /* 0x000000340c28723c */ /* 0x000fe2000000184c */
[----:B------:R1:W-:Y:S02]  /*15440*/  MUFU.TANH R171, R0 ;  /* 0x0000000000ab7308 */ /* 0x0003e40000002400 */
[----:B-1----:R-:W-:-:S06]  /*15450*/  FMUL.FTZ R0, R38, c[0x0][0x2ec] ;  /* 0x0000bb0026007a20 */ /* 0x002fcc0000410000 */
[----:B------:R1:W1:Y:S02]  /*15460*/  MUFU.TANH R175, R0 ;  /* 0x0000000000af7308 */ /* 0x0002640000002400 */
[----:B-1----:R-:W-:Y:S02]  /*15470*/  FMUL.FTZ R0, R39, c[0x0][0x2ec] ;  /* 0x0000bb0027007a20 */ /* 0x002fe40000410000 */
[----:B------:R-:W-:Y:S01]  /*15480*/  HMMA.16816.F32 R36, R12, R50, R96 ;  /* 0x000000320c24723c */ /* 0x000fe20000001860 */
[----:B------:R-:W-:Y:S03]  /*15490*/  LDSM.16.M88.4 R48, [R135+0x6000] ;  /* 0x006000008730783b */ /* 0x000fe60000000200 */
[----:B------:R1:W1:Y:S02]  /*154a0*/  MUFU.TANH R177, R0 ;  /* 0x0000000000b17308 */ /* 0x0002640000002400 */
[----:B-1----:R-:W-:-:S06]  /*154b0*/  FMUL.FTZ R0, R28, c[0x0][0x2ec] ;  /* 0x0000bb001c007a20 */ /* 0x002fcc0000410000 */
[----:B------:R1:W1:Y:S11]  /*154c0*/  MUFU.TANH R169, R0 ;  /* 0x0000000000a97308 */ /* 0x0002760000002400 */
[----:B------:R-:W-:Y:S01]  /*154d0*/  @!UPT UIADD3 URZ, URZ, URZ, URZ ;  /* 0x0000003f3f3ff290 */ /* 0x000fe2000fffe03f */
[C---:B------:R-:W-:Y:S01]  /*154e0*/  HMMA.16816.F32 R32, R8.reuse, R58, R36 ;  /* 0x0000003a0820723c */ /* 0x040fe20000001824 */
[----:B------:R-:W-:Y:S07]  /*154f0*/  LDSM.16.M88.4 R56, [R232+0x6800] ;  /* 0x00680000e838783b */ /* 0x000fee0000000200 */
[----:B--2---:R-:W-:Y:S01]  /*15500*/  HMMA.16816.F32 R36, R8, R44, R40 ;  /* 0x0000002c0824723c */ /* 0x004fe20000001828 */
[----:B------:R-:W-:Y:S01]  /*15510*/  LDSM.16.M88.4 R40, [R232+0x5800] ;  /* 0x00580000e828783b */ /* 0x000fe20000000200 */
[----:B-1----:R-:W-:Y:S01]  /*15520*/  LEA.HI R0, R2, R208, RZ, 0x2 ;  /* 0x000000d002007211 */ /* 0x002fe200078f10ff */
[----:B------:R-:W-:-:S03]  /*15530*/  FMUL.FTZ R2, R29, c[0x0][0x2ec] ;  /* 0x0000bb001d027a20 */ /* 0x000fc60000410000 */
[----:B------:R-:W-:Y:S01]  /*15540*/  SHF.R.S32.HI R0, RZ, 0x2, R0 ;  /* 0x00000002ff007819 */ /* 0x000fe20000011400 */
[----:B------:R1:W-:Y:S03]  /*15550*/  MUFU.TANH R168, R2 ;  /* 0x0000000200a87308 */ /* 0x0003e60000002400 */
[----:B------:R-:W-:-:S04]  /*15560*/  IADD3 R0, R3, 0x1, R0 ;  /* 0x0000000103007810 */ /* 0x000fc80007ffe000 */
[----:B------:R-:W-:-:S04]  /*15570*/  IADD3 R0, R154, R0, -R249 ;  /* 0x000000009a007210 */ /* 0x000fc80007ffe8f9 */
[----:B------:R-:W-:Y:S01]  /*15580*/  IADD3 R3, R0, c[0x0][0x2e8], RZ ;  /* 0x0000ba0000037a10 */ /* 0x000fe20007ffe0ff */
[----:B------:R-:W-:Y:S02]  /*15590*/  IMAD.IADD R0, R207, 0x1, R4 ;  /* 0x00000001cf007824 */ /* 0x000fe400078e0204 */
[----:B------:R-:W-:Y:S01]  /*155a0*/  FMUL.FTZ R4, R25, c[0x0][0x2ec] ;  /* 0x0000bb0019047a20 */ /* 0x000fe20000410000 */
[C---:B------:R-:W-:Y:S01]  /*155b0*/  IADD3 R5, R3.reuse, 0x8, RZ ;  /* 0x0000000803057810 */ /* 0x040fe20007ffe0ff */
[----:B-1----:R-:W-:Y:S01]  /*155c0*/  FMUL.FTZ R2, R30, c[0x0][0x2ec] ;  /* 0x0000bb001e027a20 */ /* 0x002fe20000410000 */
[-C--:B------:R-:W-:Y:S01]  /*155d0*/  IMNMX R6, R3, R154.reuse, PT ;  /* 0x0000009a03067217 */ /* 0x080fe20003800200 */
[----:B------:R1:W-:Y:S01]  /*155e0*/  MUFU.TANH R182, R4 ;  /* 0x0000000400b67308 */ /* 0x0003e20000002400 */
[----:B------:R-:W-:Y:S01]  /*155f0*/  FMUL.FTZ R3, R24, c[0x0][0x2ec] ;  /* 0x0000bb0018037a20 */ /* 0x000fe20000410000 */
[----:B------:R-:W-:-:S04]  /*15600*/  IMNMX R5, R5, R154, PT ;  /* 0x0000009a05057217 */ /* 0x000fc80003800200 */
[----:B------:R-:W-:Y:S02]  /*15610*/  ISETP.GE.AND P1, PT, R0, R5, PT ;  /* 0x000000050000720c */ /* 0x000fe40003f26270 */
[----:B------:R2:W2:Y:S02]  /*15620*/  MUFU.TANH R174, R2 ;  /* 0x0000000200ae7308 */ /* 0x0004a40000002400 */
[----:B------:R-:W-:Y:S01]  /*15630*/  FSEL R95, R95, -INF , !P1 ;  /* 0xff8000005f5f7808 */ /* 0x000fe20004800000 */
[----:B-1----:R-:W-:-:S05]  /*15640*/  FMUL.FTZ R4, R26, c[0x0][0x2ec] ;  /* 0x0000bb001a047a20 */ /* 0x002fca0000410000 */
[----:B------:R1:W1:Y:S01]  /*15650*/  MUFU.TANH R178, R3 ;  /* 0x0000000300b27308 */ /* 0x0002620000002400 */
[----:B--2---:R-:W-:-:S07]  /*15660*/  FMUL.FTZ R2, R31, c[0x0][0x2ec] ;  /* 0x0000bb001f027a20 */ /* 0x004fce0000410000 */
[----:B------:R2:W2:Y:S01]  /*15670*/  MUFU.TANH R179, R4 ;  /* 0x0000000400b37308 */ /* 0x0004a20000002400 */
[----:B------:R-:W-:Y:S07]  /*15680*/  HMMA.16816.F32 R28, R20, R64, RZ ;  /* 0x00000040141c723c */ /* 0x000fee00000018ff */
[----:B------:R3:W3:Y:S01]  /*15690*/  MUFU.TANH R173, R2 ;  /* 0x0000000200ad7308 */ /* 0x0006e20000002400 */
[----:B-1----:R-:W-:-:S04]  /*156a0*/  IADD3 R3, R0, 0x8, RZ ;  /* 0x0000000800037810 */ /* 0x002fc80007ffe0ff */
[C---:B------:R-:W-:Y:S02]  /*156b0*/  ISETP.GE.AND P3, PT, R3.reuse, R6, PT ;  /* 0x000000060300720c */ /* 0x040fe40003f66270 */
[----:B------:R-:W-:Y:S01]  /*156c0*/  ISETP.GE.AND P5, PT, R3, R5, PT ;  /* 0x000000050300720c */ /* 0x000fe20003fa6270 */
[----:B--2---:R-:W-:Y:S02]  /*156d0*/  FMUL.FTZ R4, R27, c[0x0][0x2ec] ;  /* 0x0000bb001b047a20 */ /* 0x004fe40000410000 */
[----:B------:R-:W-:Y:S01]  /*156e0*/  HMMA.16816.F32 R24, R12, R54, R104 ;  /* 0x000000360c18723c */ /* 0x000fe20000001868 */
[----:B------:R-:W1:Y:S01]  /*156f0*/  LDSM.16.M88.4 R52, [R135+0x5800] ;  /* 0x005800008734783b */ /* 0x000e620000000200 */
[----:B------:R-:W-:Y:S02]  /*15700*/  FSEL R99, R172, -INF , !P5 ;  /* 0xff800000ac637808 */ /* 0x000fe40006800000 */
[----:B---3--:R-:W-:-:S04]  /*15710*/  IADD3 R2, R0, 0x1, RZ ;  /* 0x0000000100027810 */ /* 0x008fc80007ffe0ff */
[----:B------:R-:W-:Y:S01]  /*15720*/  HMMA.16816.F32 R76, R16, R72, R28 ;  /* 0x00000048104c723c */ /* 0x000fe2000000181c */
[CC--:B------:R-:W-:Y:S02]  /*15730*/  ISETP.GE.AND P2, PT, R2.reuse, R6.reuse, PT ;  /* 0x000000060200720c */ /* 0x0c0fe40003f46270 */
[----:B------:R-:W-:Y:S02]  /*15740*/  ISETP.GE.AND P0, PT, R2, R5, PT ;  /* 0x000000050200720c */ /* 0x000fe40003f06270 */
[----:B------:R-:W-:Y:S02]  /*15750*/  IADD3 R2, R0, 0x9, RZ ;  /* 0x0000000900027810 */ /* 0x000fe40007ffe0ff */
[----:B------:R-:W-:Y:S02]  /*15760*/  FSEL R90, R94, -INF , !P0 ;  /* 0xff8000005e5a7808 */ /* 0x000fe40004000000 */
[----:B------:R-:W-:Y:S02]  /*15770*/  ISETP.GE.AND P4, PT, R2, R6, PT ;  /* 0x000000060200720c */ /* 0x000fe40003f86270 */
[----:B------:R-:W-:-:S02]  /*15780*/  FSEL R94, R201, -INF , !P3 ;  /* 0xff800000c95e7808 */ /* 0x000fc40005800000 */
[----:B------:R-:W-:Y:S02]  /*15790*/  P2R R3, PR, RZ, 0x10 ;  /* 0x00000010ff037803 */ /* 0x000fe40000000000 */
[----:B------:R-:W-:Y:S01]  /*157a0*/  FSEL R89, R180, -INF , !P2 ;  /* 0xff800000b4597808 */ /* 0x000fe20005000000 */
[----:B------:R-:W-:Y:S01]  /*157b0*/  HMMA.16816.F32 R28, R8, R46, R24 ;  /* 0x0000002e081c723c */ /* 0x000fe20000001818 */
[----:B------:R-:W-:Y:S01]  /*157c0*/  ISETP.NE.AND P3, PT, R3, RZ, PT ;  /* 0x000000ff0300720c */ /* 0x000fe20003f65270 */
[----:B------:R2:W3:Y:S01]  /*157d0*/  MUFU.TANH R180, R4 ;  /* 0x0000000400b47308 */ /* 0x0004e20000002400 */
[----:B------:R-:W-:Y:S01]  /*157e0*/  ISETP.GE.AND P4, PT, R2, R5, PT ;  /* 0x000000050200720c */ /* 0x000fe20003f86270 */
[----:B------:R-:W-:Y:S01]  /*157f0*/  FMUL.FTZ R3, R32, c[0x0][0x2ec] ;  /* 0x0000bb0020037a20 */ /* 0x000fe20000410000 */
[----:B------:R-:W-:Y:S01]  /*15800*/  IADD3 R2, R0, 0x10, RZ ;  /* 0x0000001000027810 */ /* 0x000fe20007ffe0ff */
[----:B------:R-:W-:Y:S01]  /*15810*/  LDSM.16.M88.4 R44, [R135+0x6800] ;  /* 0x00680000872c783b */ /* 0x000fe20000000200 */
[----:B----4-:R-:W-:-:S02]  /*15820*/  FSEL R97, R176, -INF , !P4 ;  /* 0xff800000b0617808 */ /* 0x010fc40006000000 */
[CC--:B------:R-:W-:Y:S01]  /*15830*/  ISETP.GE.AND P6, PT, R2.reuse, R6.reuse, PT ;  /* 0x000000060200720c */ /* 0x0c0fe20003fc6270 */
[----:B------:R4:W-:Y:S01]  /*15840*/  MUFU.TANH R172, R3 ;  /* 0x0000000300ac7308 */ /* 0x0009e20000002400 */
[-C--:B------:R-:W-:Y:S02]  /*15850*/  ISETP.GE.AND P1, PT, R2, R5.reuse, PT ;  /* 0x000000050200720c */ /* 0x080fe40003f26270 */
[----:B------:R-:W-:Y:S02]  /*15860*/  IADD3 R2, R0, 0x11, RZ ;  /* 0x0000001100027810 */ /* 0x000fe40007ffe0ff */
[----:B------:R-:W-:Y:S01]  /*15870*/  FSEL R88, R202, -INF , !P3 ;  /* 0xff800000ca587808 */ /* 0x000fe20005800000 */
[----:B-1----:R-:W-:Y:S01]  /*15880*/  HMMA.16816.F32 R24, R12, R52, R108 ;  /* 0x000000340c18723c */ /* 0x002fe2000000186c */
[C---:B------:R-:W-:Y:S01]  /*15890*/  ISETP.GE.AND P0, PT, R2.reuse, R5, PT ;  /* 0x000000050200720c */ /* 0x040fe20003f06270 */
[----:B--2---:R-:W-:Y:S01]  /*158a0*/  FMUL.FTZ R4, R33, c[0x0][0x2ec] ;  /* 0x0000bb0021047a20 */ /* 0x004fe20000410000 */
[----:B------:R-:W-:-:S02]  /*158b0*/  ISETP.GE.AND P2, PT, R2, R6, PT ;  /* 0x000000060200720c */ /* 0x000fc40003f46270 */
[----:B-----5:R-:W-:Y:S01]  /*158c0*/  FSEL R105, R153, -INF , !P0 ;  /* 0xff80000099697808 */ /* 0x020fe20004000000 */
[----:B------:R1:W2:Y:S01]  /*158d0*/  MUFU.TANH R176, R4 ;  /* 0x0000000400b07308 */ /* 0x0002a20000002400 */
[C---:B------:R-:W-:Y:S02]  /*158e0*/  IADD3 R2, R0.reuse, 0x19, RZ ;  /* 0x0000001900027810 */ /* 0x040fe40007ffe0ff */
[----:B------:R-:W-:Y:S02]  /*158f0*/  FSEL R107, R93, -INF , !P1 ;  /* 0xff8000005d6b7808 */ /* 0x000fe40004800000 */
[----:B----4-:R-:W-:Y:S02]  /*15900*/  IADD3 R3, R0, 0x18, RZ ;  /* 0x0000001800037810 */ /* 0x010fe40007ffe0ff */
[----:B------:R-:W-:Y:S02]  /*15910*/  FSEL R98, R197, -INF , !P6 ;  /* 0xff800000c5627808 */ /* 0x000fe40007000000 */
[----:B------:R-:W-:-:S02]  /*15920*/  ISETP.GE.AND P3, PT, R3, R6, PT ;  /* 0x000000060300720c */ /* 0x000fc40003f66270 */
[----:B------:R-:W-:Y:S02]  /*15930*/  ISETP.GE.AND P4, PT, R3, R5, PT ;  /* 0x000000050300720c */ /* 0x000fe40003f86270 */
[----:B------:R-:W-:Y:S02]  /*15940*/  P2R R3, PR, RZ, 0x8 ;  /* 0x00000008ff037803 */ /* 0x000fe40000000000 */
[----:B------:R-:W-:Y:S01]  /*15950*/  FSEL R104, R163, -INF , !P4 ;  /* 0xff800000a3687808 */ /* 0x000fe20006000000 */
[----:B-1----:R-:W-:Y:S01]  /*15960*/  FMUL.FTZ R4, R34, c[0x0][0x2ec] ;  /* 0x0000bb0022047a20 */ /* 0x002fe20000410000 */
[----:B------:R-:W-:Y:S01]  /*15970*/  ISETP.NE.AND P1, PT, R3, RZ, PT ;  /* 0x000000ff0300720c */ /* 0x000fe20003f25270 */
[----:B------:R-:W-:Y:S01]  /*15980*/  HMMA.16816.F32 R24, R8, R40, R24 ;  /* 0x000000280818723c */ /* 0x000fe20000001818 */
[----:B------:R-:W-:Y:S01]  /*15990*/  IADD3 R3, R0, 0x21, RZ ;  /* 0x0000002100037810 */ /* 0x000fe20007ffe0ff */
[----:B------:R1:W-:Y:S01]  /*159a0*/  MUFU.TANH R154, R4 ;  /* 0x00000004009a7308 */ /* 0x0003e20000002400 */
[----:B------:R-:W-:-:S02]  /*159b0*/  ISETP.GE.AND P6, PT, R2, R6, PT ;  /* 0x000000060200720c */ /* 0x000fc40003fc6270 */
[----:B------:R-:W-:Y:S02]  /*159c0*/  ISETP.GE.AND P3, PT, R2, R5, PT ;  /* 0x000000050200720c */ /* 0x000fe40003f66270 */
[----:B------:R-:W-:Y:S02]  /*159d0*/  IADD3 R2, R0, 0x20, RZ ;  /* 0x0000002000027810 */ /* 0x000fe40007ffe0ff */
[----:B------:R-:W-:Y:S02]  /*159e0*/  FSEL R91, R200, -INF , !P2 ;  /* 0xff800000c85b7808 */ /* 0x000fe40005000000 */
[----:B------:R-:W-:Y:S02]  /*159f0*/  ISETP.GE.AND P2, PT, R3, R6, PT ;  /* 0x000000060300720c */ /* 0x000fe40003f46270 */
[----:B------:R-:W-:Y:S02]  /*15a00*/  FSEL R93, R199, -INF , !P1 ;  /* 0xff800000c75d7808 */ /* 0x000fe40004800000 */
[----:B------:R-:W-:-:S02]  /*15a10*/  FSEL R106, R151, -INF , !P3 ;  /* 0xff800000976a7808 */ /* 0x000fc40005800000 */
[-C--:B------:R-:W-:Y:S01]  /*15a20*/  ISETP.GE.AND P0, PT, R2, R5.reuse, PT ;  /* 0x000000050200720c */ /* 0x080fe20003f06270 */
[----:B-1----:R-:W-:Y:S01]  /*15a30*/  FMUL.FTZ R4, R35, c[0x0][0x2ec] ;  /* 0x0000bb0023047a20 */ /* 0x002fe20000410000 */
[----:B------:R-:W-:Y:S01]  /*15a40*/  ISETP.GE.AND P1, PT, R3, R5, PT ;  /* 0x000000050300720c */ /* 0x000fe20003f26270 */
[----:B------:R-:W-:Y:S01]  /*15a50*/  HMMA.16816.F32 R32, R12, R54, R100 ;  /* 0x000000360c20723c */ /* 0x000fe20000001864 */
[----:B------:R-:W-:Y:S01]  /*15a60*/  P2R R3, PR, RZ, 0x4 ;  /* 0x00000004ff037803 */ /* 0x000fe20000000000 */
[----:B------:R1:W4:Y:S01]  /*15a70*/  MUFU.TANH R153, R4 ;  /* 0x0000000400997308 */ /* 0x0003220000002400 */
[----:B------:R-:W-:Y:S01]  /*15a80*/  FSEL R96, R198, -INF , !P6 ;  /* 0xff800000c6607808 */ /* 0x000fe20007000000 */
[----:B------:R-:W5:Y:S01]  /*15a90*/  LDSM.16.M88.4 R52, [R232+0x6000] ;  /* 0x00600000e834783b */ /* 0x000f620000000200 */
[----:B------:R-:W-:Y:S02]  /*15aa0*/  FSEL R111, R143, -INF , !P0 ;  /* 0xff8000008f6f7808 */ /* 0x000fe40004000000 */
[----:B------:R-:W-:-:S02]  /*15ab0*/  ISETP.GE.AND P5, PT, R2, R6, PT ;  /* 0x000000060200720c */ /* 0x000fc40003fa6270 */
[----:B------:R-:W-:Y:S02]  /*15ac0*/  ISETP.NE.AND P6, PT, R3, RZ, PT ;  /* 0x000000ff0300720c */ /* 0x000fe40003fc5270 */
[C---:B------:R-:W-:Y:S02]  /*15ad0*/  IADD3 R2, R0.reuse, 0x28, RZ ;  /* 0x0000002800027810 */ /* 0x040fe40007ffe0ff */
[----:B------:R-:W-:Y:S02]  /*15ae0*/  IADD3 R3, R0, 0x29, RZ ;  /* 0x0000002900037810 */ /* 0x000fe40007ffe0ff */
[CC--:B------:R-:W-:Y:S02]  /*15af0*/  ISETP.GE.AND P4, PT, R2.reuse, R6.reuse, PT ;  /* 0x000000060200720c */ /* 0x0c0fe40003f86270 */
[----:B------:R-:W-:Y:S01]  /*15b00*/  ISETP.GE.AND P2, PT, R2, R5, PT ;  /* 0x000000050200720c */ /* 0x000fe20003f46270 */
[----:B-1----:R-:W-:Y:S01]  /*15b10*/  FMUL.FTZ R4, R36, c[0x0][0x2ec] ;  /* 0x0000bb0024047a20 */ /* 0x002fe20000410000 */
[----:B------:R-:W-:-:S02]  /*15b20*/  ISETP.GE.AND P3, PT, R3, R6, PT ;  /* 0x000000060300720c */ /* 0x000fc40003f66270 */
[----:B------:R-:W-:Y:S01]  /*15b30*/  ISETP.GE.AND P0, PT, R3, R5, PT ;  /* 0x000000050300720c */ /* 0x000fe20003f06270 */
[----:B------:R1:W-:Y:S01]  /*15b40*/  MUFU.TANH R163, R4 ;  /* 0x0000000400a37308 */ /* 0x0003e20000002400 */
[C---:B------:R-:W-:Y:S01]  /*15b50*/  IADD3 R2, R0.reuse, 0x30, RZ ;  /* 0x0000003000027810 */ /* 0x040fe20007ffe0ff */
[----:B------:R-:W-:Y:S01]  /*15b60*/  HMMA.16816.F32 R32, R8, R42, R32 ;  /* 0x0000002a0820723c */ /* 0x000fe20000001820 */
[----:B------:R-:W-:Y:S02]  /*15b70*/  IADD3 R3, R0, 0x31, RZ ;  /* 0x0000003100037810 */ /* 0x000fe40007ffe0ff */
[----:B------:R-:W-:Y:S02]  /*15b80*/  FSEL R108, R195, -INF , !P5 ;  /* 0xff800000c36c7808 */ /* 0x000fe40006800000 */
[----:B------:R-:W-:Y:S02]  /*15b90*/  FSEL R114, R142, -INF , !P1 ;  /* 0xff8000008e727808 */ /* 0x000fe40004800000 */
[----:B------:R-:W-:-:S02]  /*15ba0*/  FSEL R101, R192, -INF , !P4 ;  /* 0xff800000c0657808 */ /* 0x000fc40006000000 */
[----:B------:R-:W-:Y:S02]  /*15bb0*/  FSEL R110, R189, -INF , !P2 ;  /* 0xff800000bd6e7808 */ /* 0x000fe40005000000 */
[CC--:B------:R-:W-:Y:S02]  /*15bc0*/  ISETP.GE.AND P5, PT, R2.reuse, R6.reuse, PT ;  /* 0x000000060200720c */ /* 0x0c0fe40003fa6270 */
[-C--:B------:R-:W-:Y:S01]  /*15bd0*/  ISETP.GE.AND P1, PT, R2, R5.reuse, PT ;  /* 0x000000050200720c */ /* 0x080fe20003f26270 */
[----:B-1----:R-:W-:Y:S01]  /*15be0*/  FMUL.FTZ R4, R37, c[0x0][0x2ec] ;  /* 0x0000bb0025047a20 */ /* 0x002fe20000410000 */
[C---:B------:R-:W-:Y:S02]  /*15bf0*/  ISETP.GE.AND P4, PT, R3.reuse, R6, PT ;  /* 0x000000060300720c */ /* 0x040fe40003f86270 */
[----:B------:R-:W-:Y:S01]  /*15c00*/  ISETP.GE.AND P2, PT, R3, R5, PT ;  /* 0x000000050300720c */ /* 0x000fe20003f46270 */
[----:B------:R1:W1:Y:S01]  /*15c10*/  MUFU.TANH R151, R4 ;  /* 0x0000000400977308 */ /* 0x0002620000002400 */
[----:B------:R-:W-:-:S02]  /*15c20*/  IADD3 R3, R0, 0x39, RZ ;  /* 0x0000003900037810 */ /* 0x000fc40007ffe0ff */
[----:B------:R-:W-:Y:S02]  /*15c30*/  FSEL R113, R190, -INF , !P5 ;  /* 0xff800000be717808 */ /* 0x000fe40006800000 */
[----:B------:R-:W-:Y:S02]  /*15c40*/  FSEL R122, R122, -INF , !P1 ;  /* 0xff8000007a7a7808 */ /* 0x000fe40004800000 */
[C---:B------:R-:W-:Y:S02]  /*15c50*/  ISETP.GE.AND P5, PT, R3.reuse, R6, PT ;  /* 0x000000060300720c */ /* 0x040fe40003fa6270 */
[----:B------:R-:W-:Y:S01]  /*15c60*/  ISETP.GE.AND P1, PT, R3, R5, PT ;  /* 0x000000050300720c */ /* 0x000fe20003f26270 */
[----:B------:R-:W-:Y:S01]  /*15c70*/  FMUL.FTZ R3, R30, c[0x0][0x2ec] ;  /* 0x0000bb001e037a20 */ /* 0x000fe20000410000 */
[----:B------:R-:W-:Y:S02]  /*15c80*/  IADD3 R2, R0, 0x38, RZ ;  /* 0x0000003800027810 */ /* 0x000fe40007ffe0ff */
[----:B------:R-:W-:-:S02]  /*15c90*/  FSEL R102, R191, -INF , !P3 ;  /* 0xff800000bf667808 */ /* 0x000fc40005800000 */
[----:B------:R-:W-:Y:S01]  /*15ca0*/  FSEL R112, R187, -INF , !P0 ;  /* 0xff800000bb707808 */ /* 0x000fe20004000000 */
[----:B-1----:R-:W-:Y:S01]  /*15cb0*/  FMUL.FTZ R4, R38, c[0x0][0x2ec] ;  /* 0x0000bb0026047a20 */ /* 0x002fe20000410000 */
[----:B------:R-:W-:Y:S02]  /*15cc0*/  FSEL R126, R123, -INF , !P2 ;  /* 0xff8000007b7e7808 */ /* 0x000fe40005000000 */
[C---:B------:R-:W-:Y:S01]  /*15cd0*/  ISETP.GE.AND P3, PT, R2.reuse, R6, PT ;  /* 0x000000060200720c */ /* 0x040fe20003f66270 */
[----:B------:R1:W-:Y:S01]  /*15ce0*/  MUFU.TANH R143, R4 ;  /* 0x00000004008f7308 */ /* 0x0003e20000002400 */
[----:B------:R-:W-:Y:S02]  /*15cf0*/  ISETP.GE.AND P0, PT, R2, R5, PT ;  /* 0x000000050200720c */ /* 0x000fe40003f06270 */
[----:B------:R-:W-:Y:S02]  /*15d00*/  FSEL R116, R186, -INF , !P3 ;  /* 0xff800000ba747808 */ /* 0x000fe40005800000 */
[----:B------:R-:W-:-:S02]  /*15d10*/  FSEL R121, R121, -INF , !P0 ;  /* 0xff80000079797808 */ /* 0x000fc40004000000 */
[----:B------:R-:W-:Y:S01]  /*15d20*/  IADD3 R2, R0, 0x40, RZ ;  /* 0x0000004000027810 */ /* 0x000fe20007ffe0ff */
[----:B------:R2:W-:Y:S01]  /*15d30*/  MUFU.TANH R123, R3 ;  /* 0x00000003007b7308 */ /* 0x0005e20000002400 */
[----:B------:R-:W-:Y:S02]  /*15d40*/  FSEL R117, R188, -INF , !P4 ;  /* 0xff800000bc757808 */ /* 0x000fe40006000000 */
[C---:B------:R-:W-:Y:S02]  /*15d50*/  ISETP.GE.AND P4, PT, R2.reuse, R6, PT ;  /* 0x000000060200720c */ /* 0x040fe40003f86270 */
[----:B------:R-:W-:Y:S02]  /*15d60*/  ISETP.GE.AND P2, PT, R2, R5, PT ;  /* 0x000000050200720c */ /* 0x000fe40003f46270 */
[----:B------:R-:W-:Y:S01]  /*15d70*/  FSEL R125, R184, -INF , !P4 ;  /* 0xff800000b87d7808 */ /* 0x000fe20006000000 */
[----:B-1----:R-:W-:Y:S01]  /*15d80*/  FMUL.FTZ R4, R39, c[0x0][0x2ec] ;  /* 0x0000bb0027047a20 */ /* 0x002fe20000410000 */
[----:B------:R-:W-:Y:S01]  /*15d90*/  FSEL R133, R133, -INF , !P2 ;  /* 0xff80000085857808 */ /* 0x000fe20005000000 */
[----:B------:R-:W-:Y:S01]  /*15da0*/  HMMA.16816.F32 R36, R12, R48, R68 ;  /* 0x000000300c24723c */ /* 0x000fe20000001844 */
[----:B------:R-:W-:Y:S01]  /*15db0*/  IADD3 R2, R0, 0x48, RZ ;  /* 0x0000004800027810 */ /* 0x000fe20007ffe0ff */
[----:B------:R1:W1:Y:S01]  /*15dc0*/  MUFU.TANH R131, R4 ;  /* 0x0000000400837308 */ /* 0x0002620000002400 */
[----:B------:R-:W-:-:S02]  /*15dd0*/  FSEL R118, R185, -INF , !P5 ;  /* 0xff800000b9767808 */ /* 0x000fc40006800000 */
[----:B------:R-:W-:Y:S02]  /*15de0*/  FSEL R124, R183, -INF , !P1 ;  /* 0xff800000b77c7808 */ /* 0x000fe40004800000 */
[----:B--2---:R-:W-:Y:S02]  /*15df0*/  IADD3 R3, R0, 0x41, RZ ;  /* 0x0000004100037810 */ /* 0x004fe40007ffe0ff */
[-C--:B------:R-:W-:Y:S02]  /*15e00*/  ISETP.GE.AND P5, PT, R2, R6.reuse, PT ;  /* 0x000000060200720c */ /* 0x080fe40003fa6270 */
[C---:B------:R-:W-:Y:S02]  /*15e10*/  ISETP.GE.AND P3, PT, R3.reuse, R6, PT ;  /* 0x000000060300720c */ /* 0x040fe40003f66270 */
[-C--:B------:R-:W-:Y:S01]  /*15e20*/  ISETP.GE.AND P0, PT, R3, R5.reuse, PT ;  /* 0x000000050300720c */ /* 0x080fe20003f06270 */
[----:B------:R-:W-:Y:S01]  /*15e30*/  FMUL.FTZ R3, R24, c[0x0][0x2ec] ;  /* 0x0000bb0018037a20 */ /* 0x000fe20000410000 */
[----:B------:R-:W-:-:S02]  /*15e40*/  ISETP.GE.AND P1, PT, R2, R5, PT ;  /* 0x000000050200720c */ /* 0x000fc40003f26270 */
[----:B------:R-:W-:Y:S01]  /*15e50*/  IADD3 R2, R0, 0x50, RZ ;  /* 0x0000005000027810 */ /* 0x000fe20007ffe0ff */
[----:B-1----:R-:W-:Y:S01]  /*15e60*/  FMUL.FTZ R4, R28, c[0x0][0x2ec] ;  /* 0x0000bb001c047a20 */ /* 0x002fe20000410000 */
[----:B------:R1:W-:Y:S01]  /*15e70*/  MUFU.TANH R119, R3 ;  /* 0x0000000300777308 */ /* 0x0003e20000002400 */
[----:B------:R-:W-:Y:S02]  /*15e80*/  FSEL R128, R181, -INF , !P3 ;  /* 0xff800000b5807808 */ /* 0x000fe40005800000 */
[----:B------:R-:W-:Y:S02]  /*15e90*/  FSEL R138, R138, -INF , !P0 ;  /* 0xff8000008a8a7808 */ /* 0x000fe40004000000 */
[----:B-----5:R-:W-:Y:S01]  /*15ea0*/  HMMA.16816.F32 R40, R8, R52, R36 ;  /* 0x000000340828723c */ /* 0x020fe20000001824 */
[----:B------:R-:W-:Y:S02]  /*15eb0*/  FSEL R127, R127, -INF , !P5 ;  /* 0xff8000007f7f7808 */ /* 0x000fe40006800000 */
[----:B------:R2:W5:Y:S01]  /*15ec0*/  MUFU.TANH R142, R4 ;  /* 0x00000004008e7308 */ /* 0x0005620000002400 */
[----:B------:R-:W-:-:S02]  /*15ed0*/  FSEL R132, R132, -INF , !P1 ;  /* 0xff80000084847808 */ /* 0x000fc40004800000 */
[CC--:B------:R-:W-:Y:S02]  /*15ee0*/  ISETP.GE.AND P3, PT, R2.reuse, R6.reuse, PT ;  /* 0x000000060200720c */ /* 0x0c0fe40003f66270 */
[C---:B------:R-:W-:Y:S01]  /*15ef0*/  HMMA.16816.F32 R36, R12.reuse, R44, R80 ;  /* 0x0000002c0c24723c */ /* 0x040fe20000001850 */
[-C--:B------:R-:W-:Y:S02]  /*15f00*/  ISETP.GE.AND P0, PT, R2, R5.reuse, PT ;  /* 0x000000050200720c */ /* 0x080fe40003f06270 */
[C---:B-1----:R-:W-:Y:S02]  /*15f10*/  IADD3 R3, R0.reuse, 0x49, RZ ;  /* 0x0000004900037810 */ /* 0x042fe40007ffe0ff */
[----:B------:R-:W-:Y:S02]  /*15f20*/  IADD3 R2, R0, 0x58, RZ ;  /* 0x0000005800027810 */ /* 0x000fe40007ffe0ff */
[C---:B------:R-:W-:Y:S01]  /*15f30*/  ISETP.GE.AND P4, PT, R3.reuse, R6, PT ;  /* 0x000000060300720c */ /* 0x040fe20003f86270 */
[----:B------:R-:W-:Y:S01]  /*15f40*/  HMMA.16816.F32 R44, R12, R46, R60 ;  /* 0x0000002e0c2c723c */ /* 0x000fe2000000183c */
[----:B------:R-:W-:Y:S01]  /*15f50*/  ISETP.GE.AND P2, PT, R3, R5, PT ;  /* 0x000000050300720c */ /* 0x000fe20003f46270 */
[----:B------:R-:W-:Y:S01]  /*15f60*/  FMUL.FTZ R3, R26, c[0x0][0x2ec] ;  /* 0x0000bb001a037a20 */ /* 0x000fe20000410000 */
[----:B------:R-:W-:Y:S01]  /*15f70*/  LDSM.16.M88.4 R60, [R135+0x7000] ;  /* 0x00700000873c783b */ /* 0x000fe20000000200 */
[----:B--2---:R-:W-:Y:S01]  /*15f80*/  FMUL.FTZ R4, R29, c[0x0][0x2ec] ;  /* 0x0000bb001d047a20 */ /* 0x004fe20000410000 */
[----:B------:R-:W-:Y:S01]  /*15f90*/  FSEL R129, R129, -INF , !P4 ;  /* 0xff80000081817808 */ /* 0x000fe20006000000 */
[----:B------:R1:W2:Y:S01]  /*15fa0*/  MUFU.TANH R100, R3 ;  /* 0x0000000300647308 */ /* 0x0002a20000002400 */
[----:B------:R-:W-:-:S02]  /*15fb0*/  FSEL R136, R136, -INF , !P2 ;  /* 0xff80000088887808 */ /* 0x000fc40005000000 */
        /* <DEDUP_REMOVED lines=10> */
[CC--:B------:R-:W-:Y:S02]  /*16060*/  ISETP.GE.AND P5, PT, R3.reuse, R6.reuse, PT ;  /* 0x000000060300720c */ /* 0x0c0fe40003fa6270 */
[----:B------:R-:W-:Y:S01]  /*16070*/  ISETP.GE.AND P1, PT, R3, R5, PT ;  /* 0x000000050300720c */ /* 0x000fe20003f26270 */
[----:B--2---:R-:W-:Y:S01]  /*16080*/  FMUL.FTZ R4, R31, c[0x0][0x2ec] ;  /* 0x0000bb001f047a20 */ /* 0x004fe20000410000 */
[----:B------:R-:W-:Y:S01]  /*16090*/  IADD3 R3, R0, 0x59, RZ ;  /* 0x0000005900037810 */ /* 0x000fe20007ffe0ff */
[----:B------:R-:W-:Y:S01]  /*160a0*/  HMMA.16816.F32 R28, R12, R50, R84 ;  /* 0x000000320c1c723c */ /* 0x000fe20000001854 */
[----:B------:R-:W-:Y:S01]  /*160b0*/  FSEL R140, R140, -INF , !P5 ;  /* 0xff8000008c8c7808 */ /* 0x000fe20006800000 */
[----:B------:R1:W2:Y:S01]  /*160c0*/  MUFU.TANH R115, R4 ;  /* 0x0000000400737308 */ /* 0x0002a20000002400 */
[----:B------:R-:W-:-:S02]  /*160d0*/  ISETP.GE.AND P3, PT, R3, R6, PT ;  /* 0x000000060300720c */ /* 0x000fc40003f66270 */
[-C--:B------:R-:W-:Y:S02]  /*160e0*/  ISETP.GE.AND P0, PT, R3, R5.reuse, PT ;  /* 0x000000050300720c */ /* 0x080fe40003f06270 */
[----:B------:R-:W-:Y:S01]  /*160f0*/  IADD3 R3, R0, 0x61, RZ ;  /* 0x0000006100037810 */ /* 0x000fe20007ffe0ff */
[----:B------:R-:W-:Y:S01]  /*16100*/  HMMA.16816.F32 R48, R8, R56, R36 ;  /* 0x000000380830723c */ /* 0x000fe20000001824 */
[----:B------:R-:W-:Y:S02]  /*16110*/  FSEL R148, R148, -INF , !P1 ;  /* 0xff80000094947808 */ /* 0x000fe40004800000 */
[CC--:B------:R-:W-:Y:S02]  /*16120*/  ISETP.GE.AND P5, PT, R2.reuse, R6.reuse, PT ;  /* 0x000000060200720c */ /* 0x0c0fe40003fa6270 */
[-C--:B------:R-:W-:Y:S01]  /*16130*/  ISETP.GE.AND P1, PT, R2, R5.reuse, PT ;  /* 0x000000050200720c */ /* 0x080fe20003f26270 */
[----:B------:R-:W-:Y:S01]  /*16140*/  FMUL.FTZ R2, R34, c[0x0][0x2ec] ;  /* 0x0000bb0022027a20 */ /* 0x000fe20000410000 */
[----:B------:R-:W-:Y:S01]  /*16150*/  ISETP.GE.AND P4, PT, R3, R6, PT ;  /* 0x000000060300720c */ /* 0x000fe20003f86270 */
[----:B------:R-:W-:Y:S01]  /*16160*/  HMMA.16816.F32 R36, R20, R66, RZ ;  /* 0x000000421424723c */ /* 0x000fe200000018ff */
[----:B------:R-:W-:Y:S01]  /*16170*/  LDSM.16.M88.4 R64, [R92+0x9800] ;  /* 0x009800005c40783b */ /* 0x000fe20000000200 */
[----:B-1----:R-:W-:Y:S01]  /*16180*/  FMUL.FTZ R4, R25, c[0x0][0x2ec] ;  /* 0x0000bb0019047a20 */ /* 0x002fe20000410000 */
[----:B------:R-:W-:Y:S01]  /*16190*/  ISETP.GE.AND P2, PT, R3, R5, PT ;  /* 0x000000050300720c */ /* 0x000fe20003f46270 */
[----:B------:R1:W-:Y:S01]  /*161a0*/  MUFU.TANH R7, R2 ;  /* 0x0000000200077308 */ /* 0x0003e20000002400 */
[----:B------:R-:W-:-:S02]  /*161b0*/  IADD3 R3, R0, 0x69, RZ ;  /* 0x0000006900037810 */ /* 0x000fc40007ffe0ff */
[----:B------:R-:W-:Y:S02]  /*161c0*/  FSEL R147, R147, -INF , !P5 ;  /* 0xff80000093937808 */ /* 0x000fe40006800000 */
[----:B------:R-:W-:Y:S02]  /*161d0*/  FSEL R157, R157, -INF , !P1 ;  /* 0xff8000009d9d7808 */ /* 0x000fe40004800000 */
[C---:B------:R-:W-:Y:S01]  /*161e0*/  ISETP.GE.AND P5, PT, R3.reuse, R6, PT ;  /* 0x000000060300720c */ /* 0x040fe20003fa6270 */
[----:B------:R2:W2:Y:S01]  /*161f0*/  MUFU.TANH R103, R4 ;  /* 0x0000000400677308 */ /* 0x0004a20000002400 */
[----:B------:R-:W-:Y:S01]  /*16200*/  ISETP.GE.AND P1, PT, R3, R5, PT ;  /* 0x000000050300720c */ /* 0x000fe20003f26270 */
[----:B------:R-:W-:Y:S01]  /*16210*/  FMUL.FTZ R3, R42, c[0x0][0x2ec] ;  /* 0x0000bb002a037a20 */ /* 0x000fe20000410000 */
[----:B------:R-:W-:Y:S02]  /*16220*/  FSEL R141, R141, -INF , !P3 ;  /* 0xff8000008d8d7808 */ /* 0x000fe40005800000 */
[----:B------:R-:W-:-:S02]  /*16230*/  FSEL R146, R146, -INF , !P0 ;  /* 0xff80000092927808 */ /* 0x000fc40004000000 */
[----:B------:R-:W-:Y:S01]  /*16240*/  FSEL R152, R152, -INF , !P4 ;  /* 0xff80000098987808 */ /* 0x000fe20006000000 */
[----:B------:R3:W-:Y:S01]  /*16250*/  MUFU.TANH R81, R3 ;  /* 0x0000000300517308 */ /* 0x0007e20000002400 */
[----:B-1----:R-:W-:Y:S02]  /*16260*/  IADD3 R2, R0, 0x68, RZ ;  /* 0x0000006800027810 */ /* 0x002fe40007ffe0ff */
[----:B------:R-:W-:Y:S02]  /*16270*/  FSEL R159, R159, -INF , !P2 ;  /* 0xff8000009f9f7808 */ /* 0x000fe40005000000 */
[CC--:B------:R-:W-:Y:S02]  /*16280*/  ISETP.GE.AND P3, PT, R2.reuse, R6.reuse, PT ;  /* 0x000000060200720c */ /* 0x0c0fe40003f66270 */
[----:B------:R-:W-:Y:S01]  /*16290*/  ISETP.GE.AND P0, PT, R2, R5, PT ;  /* 0x000000050200720c */ /* 0x000fe20003f06270 */
[----:B--2---:R-:W-:Y:S01]  /*162a0*/  FMUL.FTZ R4, R27, c[0x0][0x2ec] ;  /* 0x0000bb001b047a20 */ /* 0x004fe20000410000 */
[----:B------:R-:W-:Y:S01]  /*162b0*/  IADD3 R2, R0, 0x70, RZ ;  /* 0x0000007000027810 */ /* 0x000fe20007ffe0ff */
[----:B------:R-:W-:Y:S01]  /*162c0*/  HMMA.16816.F32 R24, R8, R54, R28 ;  /* 0x000000360818723c */ /* 0x000fe2000000181c */
[----:B------:R-:W1:Y:S01]  /*162d0*/  LDSM.16.M88.4 R28, [R134+0x9800] ;  /* 0x00980000861c783b */ /* 0x000e620000000200 */
[----:B------:R2:W1:Y:S01]  /*162e0*/  MUFU.TANH R86, R4 ;  /* 0x0000000400567308 */ /* 0x0004620000002400 */
[----:B------:R-:W-:-:S02]  /*162f0*/  ISETP.GE.AND P4, PT, R2, R6, PT ;  /* 0x000000060200720c */ /* 0x000fc40003f86270 */
[----:B------:R-:W4:Y:S01]  /*16300*/  LDSM.16.M88.4 R52, [R232+0x7000] ;  /* 0x00700000e834783b */ /* 0x000f220000000200 */
[----:B---3--:R-:W-:Y:S01]  /*16310*/  FMUL.FTZ R3, R43, c[0x0][0x2ec] ;  /* 0x0000bb002b037a20 */ /* 0x008fe20000410000 */
[----:B------:R-:W-:Y:S02]  /*16320*/  ISETP.GE.AND P2, PT, R2, R5, PT ;  /* 0x000000050200720c */ /* 0x000fe40003f46270 */
[----:B------:R-:W-:Y:S01]  /*16330*/  IADD3 R2, R0, 0x71, RZ ;  /* 0x0000007100027810 */ /* 0x000fe20007ffe0ff */
[----:B------:R3:W-:Y:S01]  /*16340*/  MUFU.TANH R80, R3 ;  /* 0x0000000300507308 */ /* 0x0007e20000002400 */
[----:B------:R-:W-:Y:S02]  /*16350*/  FSEL R150, R150, -INF , !P3 ;  /* 0xff80000096967808 */ /* 0x000fe40005800000 */
[----:B------:R-:W-:Y:S02]  /*16360*/  FSEL R156, R156, -INF , !P0 ;  /* 0xff8000009c9c7808 */ /* 0x000fe40004000000 */
[----:B------:R-:W-:-:S02]  /*16370*/  ISETP.GE.AND P3, PT, R2, R6, PT ;  /* 0x000000060200720c */ /* 0x000fc40003f66270 */
[-C--:B------:R-:W-:Y:S01]  /*16380*/  ISETP.GE.AND P0, PT, R2, R5.reuse, PT ;  /* 0x000000050200720c */ /* 0x080fe20003f06270 */
[----:B--2---:R-:W-:Y:S01]  /*16390*/  FMUL.FTZ R4, R32, c[0x0][0x2ec] ;  /* 0x0000bb0020047a20 */ /* 0x004fe20000410000 */
[----:B------:R-:W-:Y:S02]  /*163a0*/  IADD3 R2, R0, 0x78, RZ ;  /* 0x0000007800027810 */ /* 0x000fe40007ffe0ff */
[----:B------:R-:W-:Y:S01]  /*163b0*/  FSEL R149, R149, -INF , !P5 ;  /* 0xff80000095957808 */ /* 0x000fe20006800000 */
[----:B------:R2:W1:Y:S01]  /*163c0*/  MUFU.TANH R85, R4 ;  /* 0x0000000400557308 */ /* 0x0004620000002400 */
[----:B------:R-:W-:Y:S02]  /*163d0*/  FSEL R155, R155, -INF , !P1 ;  /* 0xff8000009b9b7808 */ /* 0x000fe40004800000 */
[----:B------:R-:W-:Y:S01]  /*163e0*/  ISETP.GE.AND P5, PT, R2, R6, PT ;  /* 0x000000060200720c */ /* 0x000fe20003fa6270 */
[----:B---3--:R-:W-:Y:S01]  /*163f0*/  FMUL.FTZ R3, R24, c[0x0][0x2ec] ;  /* 0x0000bb0018037a20 */ /* 0x008fe20000410000 */
[----:B------:R-:W-:-:S02]  /*16400*/  ISETP.GE.AND P1, PT, R2, R5, PT ;  /* 0x000000050200720c */ /* 0x000fc40003f26270 */
[----:B------:R-:W-:Y:S01]  /*16410*/  IADD3 R2, R0, 0x79, RZ ;  /* 0x0000007900027810 */ /* 0x000fe20007ffe0ff */
[----:B------:R3:W-:Y:S01]  /*16420*/  MUFU.TANH R72, R3 ;  /* 0x0000000300487308 */ /* 0x0007e20000002400 */
[----:B------:R-:W-:Y:S02]  /*16430*/  FSEL R158, R158, -INF , !P4 ;  /* 0xff8000009e9e7808 */ /* 0x000fe40006000000 */
[----:B------:R-:W-:Y:S02]  /*16440*/  FSEL R167, R167, -INF , !P2 ;  /* 0xff800000a7a77808 */ /* 0x000fe40005000000 */
[C---:B------:R-:W-:Y:S02]  /*16450*/  ISETP.GE.AND P4, PT, R2.reuse, R6, PT ;  /* 0x000000060200720c */ /* 0x040fe40003f86270 */
[----:B------:R-:W-:Y:S01]  /*16460*/  ISETP.GE.AND P2, PT, R2, R5, PT ;  /* 0x000000050200720c */ /* 0x000fe20003f46270 */
[----:B--2---:R-:W-:Y:S01]  /*16470*/  FMUL.FTZ R4, R33, c[0x0][0x2ec] ;  /* 0x0000bb0021047a20 */ /* 0x004fe20000410000 */
[----:B------:R-:W-:Y:S01]  /*16480*/  IADD3 R2, R0, 0x80, RZ ;  /* 0x0000008000027810 */ /* 0x000fe20007ffe0ff */
[----:B-1----:R-:W-:Y:S02]  /*16490*/  HMMA.16816.F32 R68, R20, R30, RZ ;  /* 0x0000001e1444723c */ /* 0x002fe400000018ff */
[----:B------:R1:W2:Y:S01]  /*164a0*/  MUFU.TANH R87, R4 ;  /* 0x0000000400577308 */ /* 0x0002a20000002400 */
[----:B------:R-:W-:-:S02]  /*164b0*/  FSEL R162, R162, -INF , !P3 ;  /* 0xff800000a2a27808 */ /* 0x000fc40005800000 */
[----:B------:R-:W-:Y:S01]  /*164c0*/  FSEL R170, R170, -INF , !P0 ;  /* 0xff800000aaaa7808 */ /* 0x000fe20004000000 */
[----:B---3--:R-:W-:Y:S01]  /*164d0*/  FMUL.FTZ R3, R25, c[0x0][0x2ec] ;  /* 0x0000bb0019037a20 */ /* 0x008fe20000410000 */
[C---:B------:R-:W-:Y:S02]  /*164e0*/  ISETP.GE.AND P3, PT, R2.reuse, R6, PT ;  /* 0x000000060200720c */ /* 0x040fe40003f66270 */
[----:B------:R-:W-:Y:S01]  /*164f0*/  ISETP.GE.AND P0, PT, R2, R5, PT ;  /* 0x000000050200720c */ /* 0x000fe20003f06270 */
[----:B------:R3:W-:Y:S01]  /*16500*/  MUFU.TANH R73, R3 ;  /* 0x0000000300497308 */ /* 0x0007e20000002400 */
[----:B------:R-:W-:Y:S02]  /*16510*/  IADD3 R2, R0, 0x81, RZ ;  /* 0x0000008100027810 */ /* 0x000fe40007ffe0ff */
[----:B------:R-:W-:Y:S02]  /*16520*/  FSEL R161, R161, -INF , !P5 ;  /* 0xff800000a1a17808 */ /* 0x000fe40006800000 */
[----:B------:R-:W-:-:S02]  /*16530*/  FSEL R165, R165, -INF , !P1 ;  /* 0xff800000a5a57808 */ /* 0x000fc40004800000 */
[C---:B------:R-:W-:Y:S01]  /*16540*/  ISETP.GE.AND P5, PT, R2.reuse, R6, PT ;  /* 0x000000060200720c */ /* 0x040fe20003fa6270 */
[----:B-1----:R-:W-:Y:S01]  /*16550*/  FMUL.FTZ R4, R35, c[0x0][0x2ec] ;  /* 0x0000bb0023047a20 */ /* 0x002fe20000410000 */
[----:B------:R-:W-:Y:S01]  /*16560*/  ISETP.GE.AND P1, PT, R2, R5, PT ;  /* 0x000000050200720c */ /* 0x000fe20003f26270 */
[----:B------:R-:W-:Y:S01]  /*16570*/  HMMA.16816.F32 R32, R20, R28, RZ ;  /* 0x0000001c1420723c */ /* 0x000fe200000018ff */
[----:B------:R-:W-:Y:S01]  /*16580*/  IADD3 R2, R0, 0x88, RZ ;  /* 0x0000008800027810 */ /* 0x000fe20007ffe0ff */
[----:B------:R1:W1:Y:S01]  /*16590*/  MUFU.TANH R84, R4 ;  /* 0x0000000400547308 */ /* 0x0002620000002400 */
[----:B------:R-:W-:Y:S02]  /*165a0*/  FSEL R160, R160, -INF , !P4 ;  /* 0xff800000a0a07808 */ /* 0x000fe40006000000 */
[----:B------:R-:W-:Y:S01]  /*165b0*/  FSEL R164, R164, -INF , !P2 ;  /* 0xff800000a4a47808 */ /* 0x000fe20005000000 */
[----:B---3--:R-:W-:Y:S01]  /*165c0*/  FMUL.FTZ R3, R26, c[0x0][0x2ec] ;  /* 0x0000bb001a037a20 */ /* 0x008fe20000410000 */
[----:B------:R-:W-:Y:S01]  /*165d0*/  FSEL R166, R166, -INF , !P3 ;  /* 0xff800000a6a67808 */ /* 0x000fe20005800000 */
[----:B------:R-:W-:Y:S01]  /*165e0*/  HMMA.16816.F32 R20, R16, R74, R36 ;  /* 0x0000004a1014723c */ /* 0x000fe20000001824 */
[----:B------:R-:W3:Y:S01]  /*165f0*/  LDSM.16.M88.4 R36, [R135+0x7800] ;  /* 0x007800008724783b */ /* 0x000ee20000000200 */
[----:B------:R2:W-:Y:S01]  /*16600*/  MUFU.TANH R57, R3 ;  /* 0x0000000300397308 */ /* 0x0005e20000002400 */
[----:B------:R-:W-:-:S02]  /*16610*/  FSEL R175, R175, -INF , !P0 ;  /* 0xff800000afaf7808 */ /* 0x000fc40004000000 */
[CC--:B------:R-:W-:Y:S02]  /*16620*/  ISETP.GE.AND P4, PT, R2.reuse, R6.reuse, PT ;  /* 0x000000060200720c */ /* 0x0c0fe40003f86270 */
[-C--:B------:R-:W-:Y:S02]  /*16630*/  ISETP.GE.AND P2, PT, R2, R5.reuse, PT ;  /* 0x000000050200720c */ /* 0x080fe40003f46270 */
[----:B------:R-:W-:Y:S01]  /*16640*/  IADD3 R2, R0, 0x90, RZ ;  /* 0x0000009000027810 */ /* 0x000fe20007ffe0ff */
[----:B-1----:R-:W-:Y:S01]  /*16650*/  FMUL.FTZ R4, R40, c[0x0][0x2ec] ;  /* 0x0000bb0028047a20 */ /* 0x002fe20000410000 */
[----:B------:R-:W-:Y:S02]  /*16660*/  FSEL R171, R171, -INF , !P5 ;  /* 0xff800000abab7808 */ /* 0x000fe40006800000 */
[----:B------:R-:W-:Y:S01]  /*16670*/  FSEL R177, R177, -INF , !P1 ;  /* 0xff800000b1b17808 */ /* 0x000fe20004800000 */
[----:B------:R1:W1:Y:S01]  /*16680*/  MUFU.TANH R83, R4 ;  /* 0x0000000400537308 */ /* 0x0002620000002400 */
[C---:B------:R-:W-:Y:S01]  /*16690*/  ISETP.GE.AND P5, PT, R2.reuse, R6, PT ;  /* 0x000000060200720c */ /* 0x040fe20003fa6270 */
[----:B------:R-:W-:Y:S01]  /*166a0*/  HMMA.16816.F32 R28, R16, R64, R32 ;  /* 0x00000040101c723c */ /* 0x000fe20000001820 */
[----:B------:R-:W-:Y:S01]  /*166b0*/  ISETP.GE.AND P1, PT, R2, R5, PT ;  /* 0x000000050200720c */ /* 0x000fe20003f26270 */
[----:B--2---:R-:W-:Y:S01]  /*166c0*/  FMUL.FTZ R3, R27, c[0x0][0x2ec] ;  /* 0x0000bb001b037a20 */ /* 0x004fe20000410000 */
[----:B------:R-:W-:-:S02]  /*166d0*/  IADD3 R2, R0, 0x91, RZ ;  /* 0x0000009100027810 */ /* 0x000fc40007ffe0ff */
[----:B------:R-:W-:Y:S01]  /*166e0*/  FSEL R169, R169, -INF , !P4 ;  /* 0xff800000a9a97808 */ /* 0x000fe20006000000 */
[----:B------:R2:W-:Y:S01]  /*166f0*/  MUFU.TANH R56, R3 ;  /* 0x0000000300387308 */ /* 0x0005e20000002400 */
[----:B------:R-:W-:Y:S01]  /*16700*/  FSEL R174, R174, -INF , !P2 ;  /* 0xff800000aeae7808 */ /* 0x000fe20005000000 */
[----:B------:R-:W-:Y:S01]  /*16710*/  HMMA.16816.F32 R24, R12, R60, R76 ;  /* 0x0000003c0c18723c */ /* 0x000fe2000000184c */
[CC--:B------:R-:W-:Y:S02]  /*16720*/  ISETP.GE.AND P4, PT, R2.reuse, R6.reuse, PT ;  /* 0x000000060200720c */ /* 0x0c0fe40003f86270 */
[----:B------:R-:W-:Y:S02]  /*16730*/  ISETP.GE.AND P2, PT, R2, R5, PT ;  /* 0x000000050200720c */ /* 0x000fe40003f46270 */
[----:B------:R-:W-:Y:S01]  /*16740*/  IADD3 R2, R0, 0x99, RZ ;  /* 0x0000009900027810 */ /* 0x000fe20007ffe0ff */
[----:B-1----:R-:W-:Y:S01]  /*16750*/  FMUL.FTZ R4, R41, c[0x0][0x2ec] ;  /* 0x0000bb0029047a20 */ /* 0x002fe20000410000 */
[----:B------:R-:W-:Y:S01]  /*16760*/  FSEL R178, R178, -INF , !P5 ;  /* 0xff800000b2b27808 */ /* 0x000fe20006800000 */
[----:B------:R-:W-:Y:S01]  /*16770*/  HMMA.16816.F32 R40, R8, R58, R44 ;  /* 0x0000003a0828723c */ /* 0x000fe2000000182c */
[----:B------:R-:W-:Y:S01]  /*16780*/  FSEL R181, R179, -INF , !P1 ;  /* 0xff800000b3b57808 */ /* 0x000fe20004800000 */
[----:B------:R1:W1:Y:S01]  /*16790*/  MUFU.TANH R82, R4 ;  /* 0x0000000400527308 */ /* 0x0002620000002400 */
[----:B------:R-:W-:-:S02]  /*167a0*/  ISETP.GE.AND P5, PT, R2, R6, PT ;  /* 0x000000060200720c */ /* 0x000fc40003fa6270 */
[-C--:B------:R-:W-:Y:S02]  /*167b0*/  ISETP.GE.AND P1, PT, R2, R5.reuse, PT ;  /* 0x000000050200720c */ /* 0x080fe40003f26270 */
[C---:B--2---:R-:W-:Y:S01]  /*167c0*/  IADD3 R3, R0.reuse, 0x89, RZ ;  /* 0x0000008900037810 */ /* 0x044fe20007ffe0ff */
[----:B------:R-:W-:Y:S01]  /*167d0*/  HMMA.16816.F32 R20, R12, R62, R20 ;  /* 0x0000003e0c14723c */ /* 0x000fe20000001814 */
[----:B------:R-:W-:Y:S02]  /*167e0*/  IADD3 R2, R0, 0xa1, RZ ;  /* 0x000000a100027810 */ /* 0x000fe40007ffe0ff */
[C---:B------:R-:W-:Y:S02]  /*167f0*/  ISETP.GE.AND P3, PT, R3.reuse, R6, PT ;  /* 0x000000060300720c */ /* 0x040fe40003f66270 */
[----:B------:R-:W-:Y:S01]  /*16800*/  ISETP.GE.AND P0, PT, R3, R5, PT ;  /* 0x000000050300720c */ /* 0x000fe20003f06270 */
[----:B------:R-:W-:Y:S01]  /*16810*/  FMUL.FTZ R3, R50, c[0x0][0x2ec] ;  /* 0x0000bb0032037a20 */ /* 0x000fe20000410000 */
[----:B------:R-:W-:Y:S01]  /*16820*/  FSEL R168, R168, -INF , !P3 ;  /* 0xff800000a8a87808 */ /* 0x000fe20005800000 */
[----:B----4-:R-:W-:Y:S01]  /*16830*/  HMMA.16816.F32 R32, R8, R52, R24 ;  /* 0x000000340820723c */ /* 0x010fe20000001818 */
[----:B------:R-:W-:Y:S01]  /*16840*/  FSEL R173, R173, -INF , !P0 ;  /* 0xff800000adad7808 */ /* 0x000fe20004000000 */
[----:B------:R2:W-:Y:S01]  /*16850*/  MUFU.TANH R47, R3 ;  /* 0x00000003002f7308 */ /* 0x0005e20000002400 */
[----:B-1----:R-:W-:Y:S01]  /*16860*/  FMUL.FTZ R4, R48, c[0x0][0x2ec] ;  /* 0x0000bb0030047a20 */ /* 0x002fe20000410000 */
[----:B------:R-:W-:-:S02]  /*16870*/  FSEL R179, R182, -INF , !P4 ;  /* 0xff800000b6b37808 */ /* 0x000fc40006000000 */
[----:B------:R-:W-:Y:S02]  /*16880*/  FSEL R180, R180, -INF , !P2 ;  /* 0xff800000b4b47808 */ /* 0x000fe40005000000 */
[----:B---3--:R-:W-:Y:S01]  /*16890*/  HMMA.16816.F32 R24, R12, R36, R28 ;  /* 0x000000240c18723c */ /* 0x008fe2000000181c */
[----:B------:R-:W1:Y:S01]  /*168a0*/  LDSM.16.M88.4 R28, [R232+0x7800] ;  /* 0x00780000e81c783b */ /* 0x000e620000000200 */
[----:B------:R3:W-:Y:S01]  /*168b0*/  MUFU.TANH R48, R4 ;  /* 0x0000000400307308 */ /* 0x0007e20000002400 */
[----:B------:R-:W-:Y:S01]  /*168c0*/  FSEL R176, R176, -INF , !P5 ;  /* 0xff800000b0b07808 */ /* 0x000fe20006800000 */
[----:B------:R-:W-:-:S04]  /*168d0*/  DEPBAR.LE SB0, 0x0 ;  /* 0x000080000000791a */ /* 0x000fc80000000000 */
[----:B------:R-:W-:Y:S01]  /*168e0*/  HMMA.16816.F32 R16, R16, R66, R68 ;  /* 0x000000421010723c */ /* 0x000fe20000001844 */
[----:B------:R-:W-:Y:S02]  /*168f0*/  FSEL R153, R153, -INF , !P1 ;  /* 0xff80000099997808 */ /* 0x000fe40004800000 */
[----:B--2---:R-:W-:Y:S01]  /*16900*/  IADD3 R3, R0, 0x98, RZ ;  /* 0x0000009800037810 */ /* 0x004fe20007ffe0ff */
[----:B------:R-:W-:Y:S03]  /*16910*/  BAR.SYNC.DEFER_BLOCKING 0x0 ;  /* 0x0000000000007b1d */ /* 0x000fe60000010000 */
[CC--:B------:R-:W-:Y:S01]  /*16920*/  ISETP.GE.AND P3, PT, R3.reuse, R6.reuse, PT ;  /* 0x000000060300720c */ /* 0x0c0fe20003f66270 */
[----:B------:R-:W-:Y:S01]  /*16930*/  HMMA.16816.F32 R20, R8, R54, R20 ;  /* 0x000000360814723c */ /* 0x000fe20000001814 */
[----:B------:R-:W-:Y:S01]  /*16940*/  ISETP.GE.AND P0, PT, R3, R5, PT ;  /* 0x000000050300720c */ /* 0x000fe20003f06270 */
[----:B------:R-:W-:Y:S01]  /*16950*/  FMUL.FTZ R3, R40, c[0x0][0x2ec] ;  /* 0x0000bb0028037a20 */ /* 0x000fe20000410000 */
[----:B------:R-:W-:Y:S01]  /*16960*/  FSEL R172, R172, -INF , !P3 ;  /* 0xff800000acac7808 */ /* 0x000fe20005800000 */
[----:B---3--:R-:W-:Y:S01]  /*16970*/  FMUL.FTZ R4, R49, c[0x0][0x2ec] ;  /* 0x0000bb0031047a20 */ /* 0x008fe20000410000 */
[----:B------:R-:W-:Y:S01]  /*16980*/  FSEL R154, R154, -INF , !P0 ;  /* 0xff8000009a9a7808 */ /* 0x000fe20004000000 */
[----:B------:R2:W-:Y:S01]  /*16990*/  MUFU.TANH R45, R3 ;  /* 0x00000003002d7308 */ /* 0x0005e20000002400 */
[----:B------:R-:W-:-:S02]  /*169a0*/  ISETP.GE.AND P3, PT, R2, R6, PT ;  /* 0x000000060200720c */ /* 0x000fc40003f66270 */
[-C--:B------:R-:W-:Y:S02]  /*169b0*/  ISETP.GE.AND P0, PT, R2, R5.reuse, PT ;  /* 0x000000050200720c */ /* 0x080fe40003f06270 */
[----:B------:R-:W-:Y:S02]  /*169c0*/  IADD3 R2, R0, 0xa8, RZ ;  /* 0x000000a800027810 */ /* 0x000fe40007ffe0ff */
[----:B------:R-:W-:Y:S01]  /*169d0*/  FSEL R151, R151, -INF , !P3 ;  /* 0xff80000097977808 */ /* 0x000fe20005800000 */
[----:B------:R3:W4:Y:S01]  /*169e0*/  MUFU.TANH R49, R4 ;  /* 0x0000000400317308 */ /* 0x0007220000002400 */
[C---:B------:R-:W-:Y:S01]  /*169f0*/  ISETP.GE.AND P5, PT, R2.reuse, R6, PT ;  /* 0x000000060200720c */ /* 0x040fe20003fa6270 */
[----:B------:R-:W-:Y:S01]  /*16a00*/  HMMA.16816.F32 R12, R12, R38, R16 ;  /* 0x000000260c0c723c */ /* 0x000fe20000001810 */
[----:B------:R-:W-:Y:S02]  /*16a10*/  ISETP.GE.AND P1, PT, R2, R5, PT ;  /* 0x000000050200720c */ /* 0x000fe40003f26270 */
[----:B------:R-:W-:-:S02]  /*16a20*/  IADD3 R2, R0, 0xb0, RZ ;  /* 0x000000b000027810 */ /* 0x000fc40007ffe0ff */
[----:B------:R-:W-:Y:S02]  /*16a30*/  FSEL R131, R131, -INF , !P0 ;  /* 0xff80000083837808 */ /* 0x000fe40004000000 */
[----:B--2---:R-:W-:Y:S02]  /*16a40*/  IADD3 R3, R0, 0xa0, RZ ;  /* 0x000000a000037810 */ /* 0x004fe40007ffe0ff */
[-C--:B------:R-:W-:Y:S01]  /*16a50*/  ISETP.GE.AND P3, PT, R2, R6.reuse, PT ;  /* 0x000000060200720c */ /* 0x080fe20003f66270 */
[----:B-1----:R-:W-:Y:S01]  /*16a60*/  HMMA.16816.F32 R24, R8, R28, R24 ;  /* 0x0000001c0818723c */ /* 0x002fe20000001818 */
[C---:B------:R-:W-:Y:S02]  /*16a70*/  ISETP.GE.AND P4, PT, R3.reuse, R6, PT ;  /* 0x000000060300720c */ /* 0x040fe40003f86270 */
[-C--:B------:R-:W-:Y:S01]  /*16a80*/  ISETP.GE.AND P2, PT, R3, R5.reuse, PT ;  /* 0x000000050300720c */ /* 0x080fe20003f46270 */
[----:B---3--:R-:W-:Y:S01]  /*16a90*/  FMUL.FTZ R4, R51, c[0x0][0x2ec] ;  /* 0x0000bb0033047a20 */ /* 0x008fe20000410000 */
[----:B------:R-:W-:Y:S01]  /*16aa0*/  FSEL R163, R163, -INF , !P4 ;  /* 0xff800000a3a37808 */ /* 0x000fe20006000000 */
[----:B------:R-:W-:Y:S01]  /*16ab0*/  FMUL.FTZ R3, R42, c[0x0][0x2ec] ;  /* 0x0000bb002a037a20 */ /* 0x000fe20000410000 */
[----:B------:R-:W-:Y:S01]  /*16ac0*/  FSEL R143, R143, -INF , !P2 ;  /* 0xff8000008f8f7808 */ /* 0x000fe20005000000 */
[----:B------:R1:W2:Y:S01]  /*16ad0*/  MUFU.TANH R46, R4 ;  /* 0x00000004002e7308 */ /* 0x0002a20000002400 */
[----:B------:R-:W-:-:S02]  /*16ae0*/  ISETP.GE.AND P0, PT, R2, R5, PT ;  /* 0x000000050200720c */ /* 0x000fc40003f06270 */
[----:B------:R-:W-:Y:S02]  /*16af0*/  IADD3 R2, R0, 0xb8, RZ ;  /* 0x000000b800027810 */ /* 0x000fe40007ffe0ff */
[----:B-----5:R-:W-:Y:S01]  /*16b00*/  FSEL R142, R142, -INF , !P5 ;  /* 0xff8000008e8e7808 */ /* 0x020fe20006800000 */
[----:B------:R-:W-:Y:S01]  /*16b10*/  HMMA.16816.F32 R8, R8, R30, R12 ;  /* 0x0000001e0808723c */ /* 0x000fe2000000180c */
[----:B------:R-:W-:Y:S02]  /*16b20*/  FSEL R123, R123, -INF , !P1 ;  /* 0xff8000007b7b7808 */ /* 0x000fe40004800000 */
[----:B------:R-:W-:Y:S02]  /*16b30*/  FSEL R119, R119, -INF , !P3 ;  /* 0xff80000077777808 */ /* 0x000fe40005800000 */
[----:B------:R-:W-:Y:S01]  /*16b40*/  FSEL R100, R100, -INF , !P0 ;  /* 0xff80000064647808 */ /* 0x000fe20004000000 */
[----:B-1----:R-:W-:Y:S02]  /*16b50*/  FMUL.FTZ R4, R41, c[0x0][0x2ec] ;  /* 0x0000bb0029047a20 */ /* 0x002fe40000410000 */
[----:B------:R1:W-:Y:S08]  /*16b60*/  MUFU.TANH R41, R3 ;  /* 0x0000000300297308 */ /* 0x0003f00000002400 */
[----:B------:R3:W-:Y:S01]  /*16b70*/  MUFU.TANH R44, R4 ;  /* 0x00000004002c7308 */ /* 0x0007e20000002400 */
[----:B-1----:R-:W-:-:S04]  /*16b80*/  IADD3 R3, R0, 0xa9, RZ ;  /* 0x000000a900037810 */ /* 0x002fc80007ffe0ff */
[CC--:B------:R-:W-:Y:S02]  /*16b90*/  ISETP.GE.AND P4, PT, R3.reuse, R6.reuse, PT ;  /* 0x000000060300720c */ /* 0x0c0fe40003f86270 */
[----:B------:R-:W-:Y:S02]  /*16ba0*/  ISETP.GE.AND P2, PT, R3, R5, PT ;  /* 0x000000050300720c */ /* 0x000fe40003f46270 */
[----:B------:R-:W-:Y:S01]  /*16bb0*/  IADD3 R3, R0, 0xb1, RZ ;  /* 0x000000b100037810 */ /* 0x000fe20007ffe0ff */
[----:B---3--:R-:W-:Y:S01]  /*16bc0*/  FMUL.FTZ R4, R43, c[0x0][0x2ec] ;  /* 0x0000bb002b047a20 */ /* 0x008fe20000410000 */
[----:B------:R-:W-:Y:S02]  /*16bd0*/  FSEL R130, R130, -INF , !P4 ;  /* 0xff80000082827808 */ /* 0x000fe40006000000 */
[----:B------:R-:W-:Y:S01]  /*16be0*/  FSEL R115, R115, -INF , !P2 ;  /* 0xff80000073737808 */ /* 0x000fe20005000000 */
[----:B------:R1:W3:Y:S01]  /*16bf0*/  MUFU.TANH R40, R4 ;  /* 0x0000000400287308 */ /* 0x0002e20000002400 */
[----:B------:R-:W-:-:S02]  /*16c00*/  ISETP.GE.AND P5, PT, R3, R6, PT ;  /* 0x000000060300720c */ /* 0x000fc40003fa6270 */
[-C--:B------:R-:W-:Y:S02]  /*16c10*/  ISETP.GE.AND P1, PT, R3, R5.reuse, PT ;  /* 0x000000050300720c */ /* 0x080fe40003f26270 */
[C---:B------:R-:W-:Y:S02]  /*16c20*/  ISETP.GE.AND P4, PT, R2.reuse, R6, PT ;  /* 0x000000060200720c */ /* 0x040fe40003f86270 */
[----:B------:R-:W-:Y:S02]  /*16c30*/  ISETP.GE.AND P2, PT, R2, R5, PT ;  /* 0x000000050200720c */ /* 0x000fe40003f46270 */
[C---:B------:R-:W-:Y:S02]  /*16c40*/  IADD3 R3, R0.reuse, 0xb9, RZ ;  /* 0x000000b900037810 */ /* 0x040fe40007ffe0ff */
[----:B------:R-:W-:Y:S02]  /*16c50*/  IADD3 R2, R0, 0xc0, RZ ;  /* 0x000000c000027810 */ /* 0x000fe40007ffe0ff */
[----:B------:R-:W-:-:S02]  /*16c60*/  FSEL R103, R103, -INF , !P5 ;  /* 0xff80000067677808 */ /* 0x000fc40006800000 */
[----:B------:R-:W-:Y:S01]  /*16c70*/  FSEL R182, R86, -INF , !P1 ;  /* 0xff80000056b67808 */ /* 0x000fe20004800000 */
[----:B-1----:R-:W-:Y:S01]  /*16c80*/  FMUL.FTZ R4, R32, c[0x0][0x2ec] ;  /* 0x0000bb0020047a20 */ /* 0x002fe20000410000 */
[CC--:B------:R-:W-:Y:S02]  /*16c90*/  ISETP.GE.AND P3, PT, R3.reuse, R6.reuse, PT ;  /* 0x000000060300720c */ /* 0x0c0fe40003f66270 */
[-C--:B------:R-:W-:Y:S01]  /*16ca0*/  ISETP.GE.AND P0, PT, R3, R5.reuse, PT ;  /* 0x000000050300720c */ /* 0x080fe20003f06270 */
[----:B------:R-:W-:Y:S01]  /*16cb0*/  FMUL.FTZ R3, R20, c[0x0][0x2ec] ;  /* 0x0000bb0014037a20 */ /* 0x000fe20000410000 */
[C---:B------:R-:W-:Y:S01]  /*16cc0*/  ISETP.GE.AND P5, PT, R2.reuse, R6, PT ;  /* 0x000000060200720c */ /* 0x040fe20003fa6270 */
[----:B------:R1:W-:Y:S01]  /*16cd0*/  MUFU.TANH R37, R4 ;  /* 0x0000000400257308 */ /* 0x0003e20000002400 */
[----:B------:R-:W-:Y:S02]  /*16ce0*/  ISETP.GE.AND P1, PT, R2, R5, PT ;  /* 0x000000050200720c */ /* 0x000fe40003f26270 */
[----:B------:R-:W-:-:S02]  /*16cf0*/  IADD3 R2, R0, 0xc1, RZ ;  /* 0x000000c100027810 */ /* 0x000fc40007ffe0ff */
[----:B------:R-:W-:Y:S02]  /*16d00*/  FSEL R85, R85, -INF , !P4 ;  /* 0xff80000055557808 */ /* 0x000fe40006000000 */
[----:B------:R-:W-:Y:S01]  /*16d10*/  FSEL R86, R7, -INF , !P2 ;  /* 0xff80000007567808 */ /* 0x000fe20005000000 */
[----:B------:R5:W-:Y:S01]  /*16d20*/  MUFU.TANH R32, R3 ;  /* 0x0000000300207308 */ /* 0x000be20000002400 */
[C---:B------:R-:W-:Y:S02]  /*16d30*/  ISETP.GE.AND P4, PT, R2.reuse, R6, PT ;  /* 0x000000060200720c */ /* 0x040fe40003f86270 */
[----:B------:R-:W-:Y:S02]  /*16d40*/  ISETP.GE.AND P2, PT, R2, R5, PT ;  /* 0x000000050200720c */ /* 0x000fe40003f46270 */
[----:B------:R-:W-:Y:S02]  /*16d50*/  IADD3 R2, R0, 0xc8, RZ ;  /* 0x000000c800027810 */ /* 0x000fe40007ffe0ff */
[----:B------:R-:W-:Y:S01]  /*16d60*/  FSEL R87, R87, -INF , !P3 ;  /* 0xff80000057577808 */ /* 0x000fe20005800000 */
[----:B-1----:R-:W-:Y:S01]  /*16d70*/  FMUL.FTZ R4, R33, c[0x0][0x2ec] ;  /* 0x0000bb0021047a20 */ /* 0x002fe20000410000 */
[----:B------:R-:W-:-:S02]  /*16d80*/  FSEL R84, R84, -INF , !P0 ;  /* 0xff80000054547808 */ /* 0x000fc40004000000 */
[CC--:B------:R-:W-:Y:S01]  /*16d90*/  ISETP.GE.AND P3, PT, R2.reuse, R6.reuse, PT ;  /* 0x000000060200720c */ /* 0x0c0fe20003f66270 */
[----:B------:R1:W-:Y:S01]  /*16da0*/  MUFU.TANH R36, R4 ;  /* 0x0000000400247308 */ /* 0x0003e20000002400 */
[-C--:B------:R-:W-:Y:S02]  /*16db0*/  ISETP.GE.AND P0, PT, R2, R5.reuse, PT ;  /* 0x000000050200720c */ /* 0x080fe40003f06270 */
[----:B------:R-:W-:Y:S01]  /*16dc0*/  IADD3 R2, R0, 0xc9, RZ ;  /* 0x000000c900027810 */ /* 0x000fe20007ffe0ff */
[----:B-----5:R-:W-:Y:S01]  /*16dd0*/  FMUL.FTZ R3, R21, c[0x0][0x2ec] ;  /* 0x0000bb0015037a20 */ /* 0x020fe20000410000 */
[----:B------:R-:W-:Y:S02]  /*16de0*/  FSEL R81, R81, -INF , !P1 ;  /* 0xff80000051517808 */ /* 0x000fe40004800000 */
[C---:B------:R-:W-:Y:S01]  /*16df0*/  ISETP.GE.AND P6, PT, R2.reuse, R6, PT ;  /* 0x000000060200720c */ /* 0x040fe20003fc6270 */
[----:B------:R5:W-:Y:S01]  /*16e00*/  MUFU.TANH R20, R3 ;  /* 0x0000000300147308 */ /* 0x000be20000002400 */
[----:B------:R-:W-:-:S02]  /*16e10*/  ISETP.GE.AND P1, PT, R2, R5, PT ;  /* 0x000000050200720c */ /* 0x000fc40003f26270 */
[----:B------:R-:W-:Y:S02]  /*16e20*/  IADD3 R2, R0, 0xd1, RZ ;  /* 0x000000d100027810 */ /* 0x000fe40007ffe0ff */
[----:B------:R-:W-:Y:S02]  /*16e30*/  FSEL R83, R83, -INF , !P5 ;  /* 0xff80000053537808 */ /* 0x000fe40006800000 */
[----:B------:R-:W-:Y:S01]  /*16e40*/  FSEL R82, R82, -INF , !P4 ;  /* 0xff80000052527808 */ /* 0x000fe20006000000 */
[----:B-1----:R-:W-:Y:S01]  /*16e50*/  FMUL.FTZ R4, R34, c[0x0][0x2ec] ;  /* 0x0000bb0022047a20 */ /* 0x002fe20000410000 */
[----:B------:R-:W-:Y:S02]  /*16e60*/  FSEL R185, R57, -INF , !P0 ;  /* 0xff80000039b97808 */ /* 0x000fe40004000000 */
[C---:B------:R-:W-:Y:S01]  /*16e70*/  ISETP.GE.AND P4, PT, R2.reuse, R6, PT ;  /* 0x000000060200720c */ /* 0x040fe20003f86270 */
[----:B------:R1:W1:Y:S01]  /*16e80*/  MUFU.TANH R34, R4 ;  /* 0x0000000400227308 */ /* 0x0002620000002400 */
[----:B------:R-:W-:-:S02]  /*16e90*/  ISETP.GE.AND P0, PT, R2, R5, PT ;  /* 0x000000050200720c */ /* 0x000fc40003f06270 */
[----:B------:R-:W-:Y:S01]  /*16ea0*/  IADD3 R2, R0, 0xd9, RZ ;  /* 0x000000d900027810 */ /* 0x000fe20007ffe0ff */
[----:B-----5:R-:W-:Y:S01]  /*16eb0*/  FMUL.FTZ R3, R22, c[0x0][0x2ec] ;  /* 0x0000bb0016037a20 */ /* 0x020fe20000410000 */
[----:B------:R-:W-:Y:S02]  /*16ec0*/  FSEL R183, R80, -INF , !P2 ;  /* 0xff80000050b77808 */ /* 0x000fe40005000000 */
[----:B------:R-:W-:Y:S01]  /*16ed0*/  FSEL R39, R72, -INF , !P3 ;  /* 0xff80000048277808 */ /* 0x000fe20005800000 */
[----:B------:R5:W-:Y:S01]  /*16ee0*/  MUFU.TANH R7, R3 ;  /* 0x0000000300077308 */ /* 0x000be20000002400 */
[----:B------:R-:W-:Y:S02]  /*16ef0*/  ISETP.GE.AND P3, PT, R2, R5, PT ;  /* 0x000000050200720c */ /* 0x000fe40003f66270 */
[----:B------:R-:W-:Y:S02]  /*16f00*/  FSEL R38, R73, -INF , !P6 ;  /* 0xff80000049267808 */ /* 0x000fe40007000000 */
[----:B------:R-:W-:-:S02]  /*16f10*/  FSEL R80, R56, -INF , !P1 ;  /* 0xff80000038507808 */ /* 0x000fc40004800000 */
[----:B----4-:R-:W-:Y:S01]  /*16f20*/  FSEL R186, R49, -INF , !P4 ;  /* 0xff80000031ba7808 */ /* 0x010fe20006000000 */
[----:B-1----:R-:W-:Y:S01]  /*16f30*/  FMUL.FTZ R4, R35, c[0x0][0x2ec] ;  /* 0x0000bb0023047a20 */ /* 0x002fe20000410000 */
[----:B--2---:R-:W-:Y:S02]  /*16f40*/  FSEL R190, R46, -INF , !P0 ;  /* 0xff8000002ebe7808 */ /* 0x004fe40004000000 */
[----:B---3--:R-:W-:Y:S01]  /*16f50*/  FSEL R192, R40, -INF , !P3 ;  /* 0xff80000028c07808 */ /* 0x008fe20005800000 */
[----:B------:R1:W2:Y:S01]  /*16f60*/  MUFU.TANH R33, R4 ;  /* 0x0000000400217308 */ /* 0x0002a20000002400 */
[----:B-----5:R-:W-:-:S04]  /*16f70*/  IADD3 R3, R0, 0xd0, RZ ;  /* 0x000000d000037810 */ /* 0x020fc80007ffe0ff */
[CC--:B------:R-:W-:Y:S02]  /*16f80*/  ISETP.GE.AND P5, PT, R3.reuse, R6.reuse, PT ;  /* 0x000000060300720c */ /* 0x0c0fe40003fa6270 */
[----:B------:R-:W-:Y:S02]  /*16f90*/  ISETP.GE.AND P2, PT, R3, R5, PT ;  /* 0x000000050300720c */ /* 0x000fe40003f46270 */
[----:B------:R-:W-:Y:S02]  /*16fa0*/  IADD3 R3, R0, 0xd8, RZ ;  /* 0x000000d800037810 */ /* 0x000fe40007ffe0ff */
[----:B------:R-:W-:Y:S01]  /*16fb0*/  FSEL R184, R48, -INF , !P5 ;  /* 0xff80000030b87808 */ /* 0x000fe20006800000 */
[----:B-1----:R-:W-:Y:S01]  /*16fc0*/  FMUL.FTZ R4, R23, c[0x0][0x2ec] ;  /* 0x0000bb0017047a20 */ /* 0x002fe20000410000 */
[-C--:B------:R-:W-:Y:S02]  /*16fd0*/  ISETP.GE.AND P5, PT, R2, R6.reuse, PT ;  /* 0x000000060200720c */ /* 0x080fe40003fa6270 */
[----:B------:R-:W-:Y:S01]  /*16fe0*/  IADD3 R2, R0, 0xe0, RZ ;  /* 0x000000e000027810 */ /* 0x000fe20007ffe0ff */
[----:B------:R1:W3:Y:S01]  /*16ff0*/  MUFU.TANH R17, R4 ;  /* 0x0000000400117308 */ /* 0x0002e20000002400 */
[----:B------:R-:W-:-:S02]  /*17000*/  ISETP.GE.AND P6, PT, R3, R6, PT ;  /* 0x000000060300720c */ /* 0x000fc40003fc6270 */
[-C--:B------:R-:W-:Y:S01]  /*17010*/  ISETP.GE.AND P1, PT, R3, R5.reuse, PT ;  /* 0x000000050300720c */ /* 0x080fe20003f26270 */
[----:B------:R-:W-:Y:S01]  /*17020*/  FMUL.FTZ R3, R26, c[0x0][0x2ec] ;  /* 0x0000bb001a037a20 */ /* 0x000fe20000410000 */
[CC--:B------:R-:W-:Y:S02]  /*17030*/  ISETP.GE.AND P4, PT, R2.reuse, R6.reuse, PT ;  /* 0x000000060200720c */ /* 0x0c0fe40003f86270 */
[----:B------:R-:W-:Y:S01]  /*17040*/  ISETP.GE.AND P0, PT, R2, R5, PT ;  /* 0x000000050200720c */ /* 0x000fe20003f06270 */
[----:B------:R4:W-:Y:S01]  /*17050*/  MUFU.TANH R14, R3 ;  /* 0x00000003000e7308 */ /* 0x0009e20000002400 */
[----:B------:R-:W-:Y:S02]  /*17060*/  IADD3 R2, R0, 0xe8, RZ ;  /* 0x000000e800027810 */ /* 0x000fe40007ffe0ff */
[----:B------:R-:W-:Y:S02]  /*17070*/  FSEL R188, R44, -INF , !P5 ;  /* 0xff8000002cbc7808 */ /* 0x000fe40006800000 */
[----:B------:R-:W-:-:S02]  /*17080*/  ISETP.GE.AND P5, PT, R2, R6, PT ;  /* 0x000000060200720c */ /* 0x000fc40003fa6270 */
[----:B------:R-:W-:Y:S01]  /*17090*/  ISETP.GE.AND P3, PT, R2, R5, PT ;  /* 0x000000050200720c */ /* 0x000fe20003f66270 */
[----:B-1----:R-:W-:Y:S01]  /*170a0*/  FMUL.FTZ R4, R24, c[0x0][0x2ec] ;  /* 0x0000bb0018047a20 */ /* 0x002fe20000410000 */
[----:B------:R-:W-:Y:S02]  /*170b0*/  IADD3 R2, R0, 0xf0, RZ ;  /* 0x000000f000027810 */ /* 0x000fe40007ffe0ff */
[----:B------:R-:W-:Y:S01]  /*170c0*/  FSEL R189, R47, -INF , !P2 ;  /* 0xff8000002fbd7808 */ /* 0x000fe20005000000 */
[----:B------:R1:W5:Y:S01]  /*170d0*/  MUFU.TANH R16, R4 ;  /* 0x0000000400107308 */ /* 0x0003620000002400 */
[----:B------:R-:W-:Y:S02]  /*170e0*/  FSEL R187, R45, -INF , !P6 ;  /* 0xff8000002dbb7808 */ /* 0x000fe40007000000 */
[----:B------:R-:W-:Y:S02]  /*170f0*/  FSEL R197, R34, -INF , !P0 ;  /* 0xff80000022c57808 */ /* 0x000fe40004000000 */
[----:B----4-:R-:W-:-:S02]  /*17100*/  IADD3 R3, R0, 0xe1, RZ ;  /* 0x000000e100037810 */ /* 0x010fc40007ffe0ff */
[-C--:B------:R-:W-:Y:S02]  /*17110*/  ISETP.GE.AND P0, PT, R2, R6.reuse, PT ;  /* 0x000000060200720c */ /* 0x080fe40003f06270 */
[C---:B------:R-:W-:Y:S02]  /*17120*/  ISETP.GE.AND P6, PT, R3.reuse, R6, PT ;  /* 0x000000060300720c */ /* 0x040fe40003fc6270 */
[----:B------:R-:W-:Y:S02]  /*17130*/  ISETP.GE.AND P2, PT, R3, R5, PT ;  /* 0x000000050300720c */ /* 0x000fe40003f46270 */
[----:B------:R-:W-:Y:S02]  /*17140*/  IADD3 R3, R0, 0xe9, RZ ;  /* 0x000000e900037810 */ /* 0x000fe40007ffe0ff */
[----:B------:R-:W-:Y:S01]  /*17150*/  FSEL R191, R41, -INF , !P1 ;  /* 0xff80000029bf7808 */ /* 0x000fe20004800000 */
[----:B-1----:R-:W-:Y:S01]  /*17160*/  FMUL.FTZ R4, R25, c[0x0][0x2ec] ;  /* 0x0000bb0019047a20 */ /* 0x002fe20000410000 */
[----:B------:R-:W-:-:S02]  /*17170*/  FSEL R37, R37, -INF , !P4 ;  /* 0xff80000025257808 */ /* 0x000fc40006000000 */
[C---:B------:R-:W-:Y:S01]  /*17180*/  ISETP.GE.AND P4, PT, R3.reuse, R6, PT ;  /* 0x000000060300720c */ /* 0x040fe20003f86270 */
[----:B------:R1:W-:Y:S01]  /*17190*/  MUFU.TANH R15, R4 ;  /* 0x00000004000f7308 */ /* 0x0003e20000002400 */
[-C--:B------:R-:W-:Y:S02]  /*171a0*/  ISETP.GE.AND P1, PT, R3, R5.reuse, PT ;  /* 0x000000050300720c */ /* 0x080fe40003f26270 */
[----:B------:R-:W-:Y:S02]  /*171b0*/  P2R R3, PR, RZ, 0x1 ;  /* 0x00000001ff037803 */ /* 0x000fe40000000000 */
[----:B------:R-:W-:Y:S02]  /*171c0*/  ISETP.GE.AND P0, PT, R2, R5, PT ;  /* 0x000000050200720c */ /* 0x000fe40003f06270 */
[----:B--2---:R-:W-:Y:S02]  /*171d0*/  FSEL R198, R33, -INF , !P2 ;  /* 0xff80000021c67808 */ /* 0x004fe40005000000 */
[----:B------:R-:W-:-:S02]  /*171e0*/  IADD3 R2, R0, 0xf1, RZ ;  /* 0x000000f100027810 */ /* 0x000fc40007ffe0ff */
[----:B------:R-:W-:Y:S01]  /*171f0*/  ISETP.NE.AND P2, PT, R3, RZ, PT ;  /* 0x000000ff0300720c */ /* 0x000fe20003f45270 */
[----:B------:R-:W-:Y:S01]  /*17200*/  FMUL.FTZ R3, R11, c[0x0][0x2ec] ;  /* 0x0000bb000b037a20 */ /* 0x000fe20000410000 */
[----:B------:R-:W-:Y:S02]  /*17210*/  FSEL R195, R32, -INF , !P5 ;  /* 0xff80000020c37808 */ /* 0x000fe40006800000 */
[----:B------:R-:W-:Y:S01]  /*17220*/  FSEL R199, R7, -INF , !P3 ;  /* 0xff80000007c77808 */ /* 0x000fe20005800000 */
[----:B-1----:R-:W-:Y:S01]  /*17230*/  FMUL.FTZ R4, R27, c[0x0][0x2ec] ;  /* 0x0000bb001b047a20 */ /* 0x002fe20000410000 */
[----:B------:R-:W-:Y:S01]  /*17240*/  ISETP.GE.AND P5, PT, R2, R5, PT ;  /* 0x000000050200720c */ /* 0x000fe20003fa6270 */
[----:B------:R-:W-:Y:S01]  /*17250*/  FMUL.FTZ R7, R120, c[0x0][0x2ec] ;  /* 0x0000bb0078077a20 */ /* 0x000fe20000410000 */
[----:B------:R-:W-:Y:S01]  /*17260*/  FSEL R194, R36, -INF , !P6 ;  /* 0xff80000024c27808 */ /* 0x000fe20007000000 */
[----:B------:R1:W2:Y:S01]  /*17270*/  MUFU.TANH R13, R4 ;  /* 0x00000004000d7308 */ /* 0x0002a20000002400 */
[----:B------:R-:W-:-:S02]  /*17280*/  ISETP.GE.AND P6, PT, R2, R6, PT ;  /* 0x000000060200720c */ /* 0x000fc40003fc6270 */
[----:B------:R-:W-:Y:S02]  /*17290*/  FSEL R120, R20, -INF , !P4 ;  /* 0xff80000014787808 */ /* 0x000fe40006000000 */
[C---:B------:R-:W-:Y:S02]  /*172a0*/  IADD3 R2, R0.reuse, 0xf8, RZ ;  /* 0x000000f800027810 */ /* 0x040fe40007ffe0ff */
[C---:B------:R-:W-:Y:S02]  /*172b0*/  ISETP.GE.AND P4, PT, R0.reuse, R6, PT ;  /* 0x000000060000720c */ /* 0x040fe40003f86270 */
[----:B------:R-:W-:Y:S02]  /*172c0*/  IADD3 R0, R0, 0xf9, RZ ;  /* 0x000000f900007810 */ /* 0x000fe40007ffe0ff */
[----:B---3--:R-:W-:Y:S02]  /*172d0*/  FSEL R200, R17, -INF , !P1 ;  /* 0xff80000011c87808 */ /* 0x008fe40004800000 */
[----:B-----5:R-:W-:-:S02]  /*172e0*/  FSEL R201, R16, -INF , !P2 ;  /* 0xff80000010c97808 */ /* 0x020fc40005000000 */
[----:B------:R-:W-:Y:S01]  /*172f0*/  FSEL R203, R14, -INF , !P0 ;  /* 0xff8000000ecb7808 */ /* 0x000fe20004000000 */
[----:B-1----:R-:W-:Y:S01]  /*17300*/  FMUL.FTZ R4, R8, c[0x0][0x2ec] ;  /* 0x0000bb0008047a20 */ /* 0x002fe20000410000 */
[----:B--2---:R-:W-:Y:S02]  /*17310*/  FSEL R204, R13, -INF , !P5 ;  /* 0xff8000000dcc7808 */ /* 0x004fe40006800000 */
[----:B------:R-:W-:Y:S01]  /*17320*/  ISETP.GE.AND P5, PT, R214, 0x2, PT ;  /* 0x00000002d600780c */ /* 0x000fe20003fa6270 */
[----:B------:R1:W2:Y:S01]  /*17330*/  MUFU.TANH R12, R4 ;  /* 0x00000004000c7308 */ /* 0x0002a20000002400 */
[CC--:B------:R-:W-:Y:S02]  /*17340*/  ISETP.GE.AND P3, PT, R2.reuse, R6.reuse, PT ;  /* 0x000000060200720c */ /* 0x0c0fe40003f66270 */
[----:B------:R-:W-:Y:S02]  /*17350*/  ISETP.GE.AND P2, PT, R2, R5, PT ;  /* 0x000000050200720c */ /* 0x000fe40003f46270 */
[----:B------:R-:W-:-:S02]  /*17360*/  ISETP.GE.AND P1, PT, R0, R6, PT ;  /* 0x000000060000720c */ /* 0x000fc40003f26270 */
[----:B------:R-:W-:Y:S02]  /*17370*/  ISETP.GE.AND P0, PT, R0, R5, PT ;  /* 0x000000050000720c */ /* 0x000fe40003f06270 */
[----:B------:R-:W-:Y:S02]  /*17380*/  LOP3.LUT R0, R196, R193, RZ, 0xfc, !PT ;  /* 0x000000c1c4007212 */ /* 0x000fe400078efcff */
[----:B------:R-:W-:Y:S01]  /*17390*/  FSEL R202, R15, -INF , !P6 ;  /* 0xff8000000fca7808 */ /* 0x000fe20007000000 */
[----:B-1----:R-:W-:Y:S01]  /*173a0*/  FMUL.FTZ R4, R9, c[0x0][0x2ec] ;  /* 0x0000bb0009047a20 */ /* 0x002fe20000410000 */
[----:B--2---:R-:W-:-:S03]  /*173b0*/  FSEL R193, R12, -INF , !P3 ;  /* 0xff8000000cc17808 */ /* 0x004fc60005800000 */
[----:B------:R1:W2:Y:S02]  /*173c0*/  MUFU.TANH R9, R4 ;  /* 0x0000000400097308 */ /* 0x0002a40000002400 */
[----:B-1----:R-:W-:Y:S01]  /*173d0*/  FMUL.FTZ R4, R10, c[0x0][0x2ec] ;  /* 0x0000bb000a047a20 */ /* 0x002fe20000410000 */
[----:B--2---:R-:W-:-:S05]  /*173e0*/  FSEL R196, R9, -INF , !P1 ;  /* 0xff80000009c47808 */ /* 0x004fca0004800000 */
[----:B------:R-:W1:Y:S08]  /*173f0*/  MUFU.TANH R8, R4 ;  /* 0x0000000400087308 */ /* 0x000e700000002400 */
[----:B------:R-:W2:Y:S08]  /*17400*/  MUFU.TANH R4, R3 ;  /* 0x0000000300047308 */ /* 0x000eb00000002400 */
[----:B------:R-:W3:Y:S01]  /*17410*/  MUFU.TANH R3, R7 ;  /* 0x0000000700037308 */ /* 0x000ee20000002400 */
[----:B-1----:R-:W-:-:S02]  /*17420*/  FSEL R205, R8, -INF , !P2 ;  /* 0xff80000008cd7808 */ /* 0x002fc40005000000 */
[----:B--2---:R-:W-:Y:S02]  /*17430*/  FSEL R206, R4, -INF , !P0 ;  /* 0xff80000004ce7808 */ /* 0x004fe40004000000 */
[----:B---3--:R-:W-:Y:S01]  /*17440*/  FSEL R26, R3, -INF , !P4 ;  /* 0xff800000031a7808 */ /* 0x008fe20006000000 */
[----:B------:R-:W-:Y:S05]  /*17450*/  @!P5 BRA `(.L_x_2847) ;  /* 0x000007b00000d947 */ /* 0x000fea0003800000 */
[----:B------:R-:W-:-:S13]  /*17460*/  LOP3.LUT P6, RZ, R238, 0x400, RZ, 0xc0, !PT ;  /* 0x00000400eeff7812 */ /* 0x000fda00078cc0ff */
[----:B------:R-:W-:Y:S05]  /*17470*/  @!P6 BRA `(.L_x_2848) ;  /* 0x000003a00000e947 */ /* 0x000fea0003800000 */
[----:B------:R-:W-:Y:S02]  /*17480*/  IABS R11, c[0x0][0x2d0] ;  /* 0x0000b400000b7a13 */ /* 0x000fe40000000000 */
[----:B------:R-:W-:Y:S02]  /*17490*/  IADD3 R10, R207, -0x100, RZ ;  /* 0xffffff00cf0a7810 */ /* 0x000fe40007ffe0ff */
[----:B------:R-:W1:Y:S01]  /*174a0*/  I2F.RP R2, R11 ;  /* 0x0000000b00027306 */ /* 0x000e620000209400 */
[----:B------:R-:W-:Y:S02]  /*174b0*/  IABS R9, R207 ;  /* 0x000000cf00097213 */ /* 0x000fe40000000000 */
[----:B------:R-:W-:-:S05]  /*174c0*/  IABS R8, R10 ;  /* 0x0000000a00087213 */ /* 0x000fca0000000000 */
[----:B-1----:R-:W1:Y:S02]  /*174d0*/  MUFU.RCP R2, R2 ;  /* 0x0000000200027308 */ /* 0x002e640000001000 */
[----:B-1----:R-:W-:-:S06]  /*174e0*/  IADD3 R2, R2, 0xffffffe, RZ ;  /* 0x0ffffffe02027810 */ /* 0x002fcc0007ffe0ff */
[----:B------:R-:W1:Y:S02]  /*174f0*/  F2I.FTZ.U32.TRUNC.NTZ R3, R2 ;  /* 0x0000000200037305 */ /* 0x000e64000021f000 */
[----:B-1----:R-:W-:-:S04]  /*17500*/  IMAD.MOV R2, RZ, RZ, -R3 ;  /* 0x000000ffff027224 */ /* 0x002fc800078e0a03 */
[----:B------:R-:W-:Y:S02]  /*17510*/  IMAD R4, R2, R11, RZ ;  /* 0x0000000b02047224 */ /* 0x000fe400078e02ff */
[----:B------:R-:W-:-:S04]  /*17520*/  IMAD.MOV.U32 R2, RZ, RZ, RZ ;  /* 0x000000ffff027224 */ /* 0x000fc800078e00ff */
        /* <DEDUP_REMOVED lines=16> */
[----:B------:R-:W-:-:S02]  /*17630*/  LOP3.LUT R7, R207, c[0x0][0x2d0], RZ, 0x3c, !PT ;  /* 0x0000b400cf077a12 */ /* 0x000fc400078e3cff */
[----:B------:R-:W-:Y:S02]  /*17640*/  ISETP.GE.AND P0, PT, R4, RZ, PT ;  /* 0x000000ff0400720c */ /* 0x000fe40003f06270 */
[----:B------:R-:W-:Y:S02]  /*17650*/  ISETP.GE.AND P2, PT, R7, RZ, PT ;  /* 0x000000ff0700720c */ /* 0x000fe40003f46270 */
[----:B------:R-:W-:Y:S02]  /*17660*/  ISETP.NE.AND P1, PT, RZ, c[0x0][0x2d0], PT ;  /* 0x0000b400ff007a0c */ /* 0x000fe40003f25270 */
[----:B------:R-:W-:Y:S02]  /*17670*/  @P4 IADD3 R3, R3, 0x1, RZ ;  /* 0x0000000103034810 */ /* 0x000fe40007ffe0ff */
[----:B------:R-:W-:Y:S02]  /*17680*/  @P3 IADD3 R2, R2, 0x1, RZ ;  /* 0x0000000102023810 */ /* 0x000fe40007ffe0ff */
[----:B------:R-:W-:-:S03]  /*17690*/  LOP3.LUT R4, RZ, c[0x0][0x2d0], RZ, 0x33, !PT ;  /* 0x0000b400ff047a12 */ /* 0x000fc600078e33ff */
[----:B------:R-:W-:Y:S02]  /*176a0*/  @!P0 IMAD.MOV R2, RZ, RZ, -R2 ;  /* 0x000000ffff028224 */ /* 0x000fe400078e0a02 */
[----:B------:R-:W-:-:S03]  /*176b0*/  @!P2 IADD3 R3, -R3, RZ, RZ ;  /* 0x000000ff0303a210 */ /* 0x000fc60007ffe1ff */
[C---:B------:R-:W-:Y:S02]  /*176c0*/  SEL R2, R4.reuse, R2, !P1 ;  /* 0x0000000204027207 */ /* 0x040fe40004800000 */
[----:B------:R-:W-:-:S03]  /*176d0*/  SEL R3, R4, R3, !P1 ;  /* 0x0000000304037207 */ /* 0x000fc60004800000 */
[----:B------:R-:W-:-:S04]  /*176e0*/  IMAD.WIDE R10, R2, 0x4, R244 ;  /* 0x00000004020a7825 */ /* 0x000fc800078e02f4 */
[C---:B------:R-:W-:Y:S02]  /*176f0*/  IMAD.WIDE R8, R3.reuse, 0x4, R244 ;  /* 0x0000000403087825 */ /* 0x040fe400078e02f4 */
        /* <DEDUP_REMOVED lines=11> */
[----:B------:R-:W-:Y:S01]  /*177b0*/  IMAD.IADD R3, R9, 0x1, R2 ;  /* 0x0000000109037824 */ /* 0x000fe200078e0202 */
[----:B------:R-:W-:Y:S01]  /*177c0*/  MOV R2, R8 ;  /* 0x0000000800027202 */ /* 0x000fe20000000f00 */
[----:B------:R-:W-:-:S04]  /*177d0*/  IMAD R4, R4, c[0x0][0x180], RZ ;  /* 0x0000600004047a24 */ /* 0x000fc800078e02ff */
[C---:B------:R-:W-:Y:S02]  /*177e0*/  IMAD R4, R10.reuse, c[0x0][0x184], R4 ;  /* 0x000061000a047a24 */ /* 0x040fe400078e0204 */
[----:B------:R-:W-:-:S04]  /*177f0*/  IMAD.WIDE.U32 R2, R10, c[0x0][0x180], R2 ;  /* 0x000060000a027a25 */ /* 0x000fc800078e0002 */
[----:B------:R-:W-:Y:S01]  /*17800*/  IMAD.IADD R3, R3, 0x1, R4 ;  /* 0x0000000103037824 */ /* 0x000fe200078e0204 */
[----:B------:R-:W-:Y:S05]  /*17810*/  BRA `(.L_x_2849) ;  /* 0x0000003000007947 */ /* 0x000fea0003800000 */
.L_x_2848:
[----:B------:R-:W-:-:S05]  /*17820*/  IMAD.MOV.U32 R2, RZ, RZ, c[0x0][0x198] ;  /* 0x00006600ff027624 */ /* 0x000fca00078e00ff */
[----:B------:R-:W-:-:S04]  /*17830*/  LEA R2, -R2, RZ, 0x8 ;  /* 0x000000ff02027211 */ /* 0x000fc800078e41ff */
[----:B------:R-:W-:Y:S02]  /*17840*/  SHF.R.S32.HI R3, RZ, 0x1f, R2 ;  /* 0x0000001fff037819 */ /* 0x000fe40000011402 */
.L_x_2849:
[----:B------:R-:W-:Y:S01]  /*17850*/  ULDC.64 UR4, c[0x0][0x198] ;  /* 0x0000660000047ab9 */ /* 0x000fe20000000a00 */
[C---:B------:R-:W-:Y:S01]  /*17860*/  LEA R212, P0, R2.reuse, R212, 0x1 ;  /* 0x000000d402d47211 */ /* 0x040fe200078008ff */
[----:B------:R-:W-:Y:S02]  /*17870*/  USHF.L.U32 UR9, UR4, 0x5, URZ ;  /* 0x0000000504097899 */ /* 0x000fe4000800063f */
[----:B------:R-:W-:Y:S01]  /*17880*/  UMOV UR8, 0x5 ;  /* 0x0000000500087882 */ /* 0x000fe20000000000 */
[----:B------:R-:W-:Y:S01]  /*17890*/  LEA.HI.X R213, R2, R213, R3, 0x1, P0 ;  /* 0x000000d502d57211 */ /* 0x000fe200000f0c03 */
[----:B------:R-:W-:Y:S01]  /*178a0*/  USHF.L.U64.HI UR5, UR4, UR8, UR5 ;  /* 0x0000000804057299 */ /* 0x000fe20008010205 */
[----:B------:R-:W-:Y:S01]  /*178b0*/  IMAD.MOV.U32 R14, RZ, RZ, R212 ;  /* 0x000000ffff0e7224 */ /* 0x000fe200078e00d4 */
[----:B------:R-:W-:Y:S01]  /*178c0*/  IADD3 R12, P0, R212, UR9, RZ ;  /* 0x00000009d40c7c10 */ /* 0x000fe2000ff1e0ff */
[----:B------:R1:W-:Y:S01]  /*178d0*/  STL [R1+0x10], R212 ;  /* 0x000010d401007387 */ /* 0x0003e20000100800 */
[----:B------:R-:W-:-:S02]  /*178e0*/  IMAD.MOV.U32 R15, RZ, RZ, R213 ;  /* 0x000000ffff0f7224 */ /* 0x000fc400078e00d5 */
        /* <DEDUP_REMOVED lines=50> */
.L_x_2847:
[----:B--2---:R-:W-:Y:S02]  /*17c10*/  FMNMX.FTZ R2, R26, R89, !PT ;  /* 0x000000591a027209 */ /* 0x004fe40007810000 */
[----:B------:R-:W-:Y:S02]  /*17c20*/  SHF.L.U32 R228, R0, 0x1, RZ ;  /* 0x0000000100e47819 */ /* 0x000fe400000006ff */
[----:B------:R-:W-:Y:S02]  /*17c30*/  FMNMX.FTZ R2, R94, R2, !PT ;  /* 0x000000025e027209 */ /* 0x000fe40007810000 */
[----:B------:R-:W-:-:S02]  /*17c40*/  LEA R229, R237, R228, 0x1 ;  /* 0x000000e4ede57211 */ /* 0x000fc400078e08ff */
[----:B------:R-:W-:Y:S02]  /*17c50*/  FMNMX.FTZ R2, R88, R2, !PT ;  /* 0x0000000258027209 */ /* 0x000fe40007810000 */
[----:B------:R-:W-:Y:S01]  /*17c60*/  LEA R231, R236, R228, 0x1 ;  /* 0x000000e4ece77211 */ /* 0x000fe200078e08ff */
[----:B------:R-:W-:Y:S01]  /*17c70*/  LDSM.16.MT88.4 R16, [R229+0xa000] ;  /* 0x00a00000e510783b */ /* 0x000fe20000004200 */
[----:B------:R-:W-:Y:S02]  /*17c80*/  FMNMX.FTZ R2, R98, R2, !PT ;  /* 0x0000000262027209 */ /* 0x000fe40007810000 */
[----:B------:R-:W-:Y:S01]  /*17c90*/  LEA R230, R236, R229, 0x1 ;  /* 0x000000e5ece67211 */ /* 0x000fe200078e08ff */
[----:B------:R-:W-:Y:S01]  /*17ca0*/  LDSM.16.MT88.4 R20, [R231+0xa000] ;  /* 0x00a00000e714783b */ /* 0x000fe20000004200 */
        /* <DEDUP_REMOVED lines=134> */
[----:B------:R-:W1:Y:S02]  /*18510*/  LDSM.16.MT88.4 R24, [R228+0xa000] ;  /* 0x00a00000e418783b */ /* 0x000e640000004200 */
[----:B------:R2:W-:Y:S02]  /*18520*/  MUFU.EX2 R10, R3 ;  /* 0x00000003000a7308 */ /* 0x0005e40000000800 */
[----:B--2---:R-:W-:Y:S01]  /*18530*/  FMNMX.FTZ R3, R2, R7, !PT ;  /* 0x0000000702037209 */ /* 0x004fe20007810000 */
[--C-:B------:R-:W-:Y:S02]  /*18540*/  FFMA.FTZ R2, R89, c[0x0][0x23c], -R4.reuse ;  /* 0x00008f0059027a23 */ /* 0x100fe40000010804 */
[----:B------:R-:W-:Y:S01]  /*18550*/  FFMA.FTZ R7, R94, c[0x0][0x23c], -R4 ;  /* 0x00008f005e077a23 */ /* 0x000fe20000010804 */
[----:B------:R-:W-:-:S02]  /*18560*/  FSETP.NEU.FTZ.AND P0, PT, R3, -INF , PT ;  /* 0xff8000000300780b */ /* 0x000fc40003f1d000 */
[----:B------:R2:W3:Y:S08]  /*18570*/  MUFU.EX2 R8, R2 ;  /* 0x0000000200087308 */ /* 0x0004f00000000800 */
[----:B------:R4:W-:Y:S01]  /*18580*/  MUFU.EX2 R9, R7 ;  /* 0x0000000700097308 */ /* 0x0009e20000000800 */
[----:B--2---:R-:W-:Y:S01]  /*18590*/  FMUL.FTZ R2, R3, c[0x0][0x23c] ;  /* 0x00008f0003027a20 */ /* 0x004fe20000410000 */
[----:B---3--:R-:W-:-:S04]  /*185a0*/  MOV R94, R8 ;  /* 0x00000008005e7202 */ /* 0x008fc80000000f00 */
[----:B------:R-:W-:Y:S01]  /*185b0*/  FSEL R2, R2, RZ, P0 ;  /* 0x000000ff02027208 */ /* 0x000fe20000000000 */
[----:B----4-:R-:W-:-:S04]  /*185c0*/  FFMA.FTZ R7, R88, c[0x0][0x23c], -R4 ;  /* 0x00008f0058077a23 */ /* 0x010fc80000010804 */
[--C-:B------:R-:W-:Y:S01]  /*185d0*/  FFMA.FTZ R0, R90, c[0x0][0x23c], -R2.reuse ;  /* 0x00008f005a007a23 */ /* 0x100fe20000010802 */
[----:B------:R2:W-:Y:S08]  /*185e0*/  MUFU.EX2 R69, R7 ;  /* 0x0000000700457308 */ /* 0x0005f00000000800 */
[----:B------:R3:W-:Y:S01]  /*185f0*/  MUFU.EX2 R90, R0 ;  /* 0x00000000005a7308 */ /* 0x0007e20000000800 */
[----:B--2---:R-:W-:-:S07]  /*18600*/  FFMA.FTZ R7, R95, c[0x0][0x23c], -R2 ;  /* 0x00008f005f077a23 */ /* 0x004fce0000010802 */
[----:B------:R-:W2:Y:S01]  /*18610*/  MUFU.EX2 R8, R7 ;  /* 0x0000000700087308 */ /* 0x000ea20000000800 */
[----:B---3--:R-:W-:Y:S01]  /*18620*/  FFMA.FTZ R0, R99, c[0x0][0x23c], -R2 ;  /* 0x00008f0063007a23 */ /* 0x008fe20000010802 */
[----:B--2---:R-:W-:-:S06]  /*18630*/  MOV R99, R8 ;  /* 0x0000000800637202 */ /* 0x004fcc0000000f00 */
[----:B------:R2:W3:Y:S01]  /*18640*/  MUFU.EX2 R8, R0 ;  /* 0x0000000000087308 */ /* 0x0004e20000000800 */
[----:B------:R-:W-:Y:S01]  /*18650*/  MOV R7, R10 ;  /* 0x0000000a00077202 */ /* 0x000fe20000000f00 */
[----:B--2---:R-:W-:-:S06]  /*18660*/  FFMA.FTZ R0, R97, c[0x0][0x23c], -R2 ;  /* 0x00008f0061007a23 */ /* 0x004fcc0000010802 */
[----:B------:R2:W4:Y:S02]  /*18670*/  MUFU.EX2 R70, R0 ;  /* 0x0000000000467308 */ /* 0x0005240000000800 */
[----:B--2---:R-:W-:Y:S01]  /*18680*/  FFMA.FTZ R0, R98, c[0x0][0x23c], -R4 ;  /* 0x00008f0062007a23 */ /* 0x004fe20000010804 */
[----:B------:R-:W-:Y:S02]  /*18690*/  MOV R98, R9 ;  /* 0x0000000900627202 */ /* 0x000fe40000000f00 */
[----:B------:R-:W-:-:S03]  /*186a0*/  F2FP.PACK_AB R9, R90, R99 ;  /* 0x000000635a09723e */ /* 0x000fc600000000ff */
[----:B------:R2:W5:Y:S01]  /*186b0*/  MUFU.EX2 R53, R0 ;  /* 0x0000000000357308 */ /* 0x0005620000000800 */
[----:B------:R-:W-:Y:S01]  /*186c0*/  F2FP.PACK_AB R10, R69, R98 ;  /* 0x00000062450a723e */ /* 0x000fe200000000ff */
[----:B--2---:R-:W-:Y:S01]  /*186d0*/  FFMA.FTZ R0, R91, c[0x0][0x23c], -R4 ;  /* 0x00008f005b007a23 */ /* 0x004fe20000010804 */
[----:B---3--:R-:W-:Y:S02]  /*186e0*/  MOV R91, R8 ;  /* 0x00000008005b7202 */ /* 0x008fe40000000f00 */
[----:B------:R-:W-:-:S03]  /*186f0*/  F2FP.PACK_AB R8, R94, R7 ;  /* 0x000000075e08723e */ /* 0x000fc600000000ff */
[----:B------:R2:W-:Y:S01]  /*18700*/  MUFU.EX2 R72, R0 ;  /* 0x0000000000487308 */ /* 0x0005e20000000800 */
[----:B----4-:R-:W-:-:S07]  /*18710*/  F2FP.PACK_AB R11, R70, R91 ;  /* 0x0000005b460b723e */ /* 0x010fce00000000ff */
[----:B-1----:R-:W-:Y:S01]  /*18720*/  HMMA.16816.F32 R32, R8, R24, RZ ;  /* 0x000000180820723c */ /* 0x002fe200000018ff */
[----:B--2---:R-:W-:-:S07]  /*18730*/  FFMA.FTZ R0, R93, c[0x0][0x23c], -R4 ;  /* 0x00008f005d007a23 */ /* 0x004fce0000010804 */
[C---:B------:R-:W-:Y:S01]  /*18740*/  HMMA.16816.F32 R48, R8.reuse, R26, RZ ;  /* 0x0000001a0830723c */ /* 0x040fe200000018ff */
[----:B------:R-:W1:Y:S01]  /*18750*/  LDSM.16.MT88.4 R24, [R228+0xa800] ;  /* 0x00a80000e418783b */ /* 0x000e620000004200 */
[----:B------:R-:W-:Y:S01]  /*18760*/  MOV R93, R69 ;  /* 0x00000045005d7202 */ /* 0x000fe20000000f00 */
[----:B------:R2:W-:Y:S05]  /*18770*/  MUFU.EX2 R71, R0 ;  /* 0x0000000000477308 */ /* 0x0005ea0000000800 */
[C---:B------:R-:W-:Y:S08]  /*18780*/  HMMA.16816.F32 R28, R8.reuse, R20, RZ ;  /* 0x00000014081c723c */ /* 0x040ff000000018ff */
[----:B------:R-:W-:Y:S01]  /*18790*/  HMMA.16816.F32 R44, R8, R22, RZ ;  /* 0x00000016082c723c */ /* 0x000fe200000018ff */
[----:B------:R-:W-:Y:S01]  /*187a0*/  LDSM.16.MT88.4 R20, [R231+0xa800] ;  /* 0x00a80000e714783b */ /* 0x000fe20000004200 */
[----:B--2---:R-:W-:Y:S01]  /*187b0*/  FFMA.FTZ R0, R96, c[0x0][0x23c], -R4 ;  /* 0x00008f0060007a23 */ /* 0x004fe20000010804 */
[----:B------:R-:W-:-:S03]  /*187c0*/  MOV R96, R70 ;  /* 0x0000004600607202 */ /* 0x000fc60000000f00 */
[----:B------:R2:W-:Y:S02]  /*187d0*/  MUFU.EX2 R77, R0 ;  /* 0x00000000004d7308 */ /* 0x0005e40000000800 */
[C---:B------:R-:W-:Y:S08]  /*187e0*/  HMMA.16816.F32 R40, R8.reuse, R16, RZ ;  /* 0x000000100828723c */ /* 0x040ff000000018ff */
[----:B------:R-:W-:Y:S01]  /*187f0*/  HMMA.16816.F32 R60, R8, R18, RZ ;  /* 0x00000012083c723c */ /* 0x000fe200000018ff */
[----:B------:R-:W3:Y:S01]  /*18800*/  LDSM.16.MT88.4 R16, [R229+0xa800] ;  /* 0x00a80000e510783b */ /* 0x000ee20000004200 */
[----:B--2---:R-:W-:-:S06]  /*18810*/  FFMA.FTZ R0, R107, c[0x0][0x23c], -R2 ;  /* 0x00008f006b007a23 */ /* 0x004fcc0000010802 */
[----:B------:R-:W-:Y:S01]  /*18820*/  HMMA.16816.F32 R56, R8, R12, RZ ;  /* 0x0000000c0838723c */ /* 0x000fe200000018ff */
[----:B------:R2:W4:Y:S02]  /*18830*/  MUFU.EX2 R52, R0 ;  /* 0x0000000000347308 */ /* 0x0005240000000800 */
[----:B--2---:R-:W-:-:S06]  /*18840*/  FFMA.FTZ R0, R105, c[0x0][0x23c], -R2 ;  /* 0x00008f0069007a23 */ /* 0x004fcc0000010802 */
[----:B------:R2:W1:Y:S02]  /*18850*/  MUFU.EX2 R89, R0 ;  /* 0x0000000000597308 */ /* 0x0004640000000800 */
[----:B--2---:R-:W-:-:S06]  /*18860*/  FFMA.FTZ R0, R104, c[0x0][0x23c], -R2 ;  /* 0x00008f0068007a23 */ /* 0x004fcc0000010802 */
[----:B------:R2:W-:Y:S02]  /*18870*/  MUFU.EX2 R68, R0 ;  /* 0x0000000000447308 */ /* 0x0005e40000000800 */
[----:B--2---:R-:W-:Y:S01]  /*18880*/  FFMA.FTZ R0, R106, c[0x0][0x23c], -R2 ;  /* 0x00008f006a007a23 */ /* 0x004fe20000010802 */
[----:B-----5:R-:W-:-:S05]  /*18890*/  MOV R106, R53 ;  /* 0x00000035006a7202 */ /* 0x020fca0000000f00 */
[----:B------:R2:W5:Y:S02]  /*188a0*/  MUFU.EX2 R76, R0 ;  /* 0x00000000004c7308 */ /* 0x0005640000000800 */
[----:B--2---:R-:W-:Y:S01]  /*188b0*/  FFMA.FTZ R0, R108, c[0x0][0x23c], -R4 ;  /* 0x00008f006c007a23 */ /* 0x004fe20000010804 */
[----:B----4-:R-:W-:Y:S02]  /*188c0*/  MOV R108, R52 ;  /* 0x00000034006c7202 */ /* 0x010fe40000000f00 */
[----:B------:R-:W-:Y:S03]  /*188d0*/  HMMA.16816.F32 R52, R8, R14, RZ ;  /* 0x0000000e0834723c */ /* 0x000fe600000018ff */
[----:B------:R2:W-:Y:S01]  /*188e0*/  MUFU.EX2 R95, R0 ;  /* 0x00000000005f7308 */ /* 0x0005e20000000800 */
[----:B------:R-:W4:Y:S03]  /*188f0*/  LDSM.16.MT88.4 R12, [R230+0xa800] ;  /* 0x00a80000e60c783b */ /* 0x000f260000004200 */
[----:B------:R-:W-:-:S02]  /*18900*/  F2FP.PACK_AB R8, R72, R106 ;  /* 0x0000006a4808723e */ /* 0x000fc400000000ff */
[----:B-1----:R-:W-:Y:S02]  /*18910*/  F2FP.PACK_AB R9, R89, R108 ;  /* 0x0000006c5909723e */ /* 0x002fe400000000ff */
[----:B------:R-:W-:Y:S02]  /*18920*/  F2FP.PACK_AB R10, R77, R71 ;  /* 0x000000474d0a723e */ /* 0x000fe400000000ff */
[----:B-----5:R-:W-:Y:S01]  /*18930*/  F2FP.PACK_AB R11, R76, R68 ;  /* 0x000000444c0b723e */ /* 0x020fe200000000ff */
[----:B--2---:R-:W-:-:S06]  /*18940*/  FFMA.FTZ R0, R109, c[0x0][0x23c], -R4 ;  /* 0x00008f006d007a23 */ /* 0x004fcc0000010804 */
[C---:B------:R-:W-:Y:S01]  /*18950*/  HMMA.16816.F32 R64, R8.reuse, R24, R32 ;  /* 0x000000180840723c */ /* 0x040fe20000001820 */
[----:B------:R1:W2:Y:S07]  /*18960*/  MUFU.EX2 R97, R0 ;  /* 0x0000000000617308 */ /* 0x0002ae0000000800 */
[----:B---3--:R-:W-:Y:S01]  /*18970*/  HMMA.16816.F32 R40, R8, R16, R40 ;  /* 0x000000100828723c */ /* 0x008fe20000001828 */
[----:B-1----:R-:W-:Y:S01]  /*18980*/  FFMA.FTZ R0, R101, c[0x0][0x23c], -R4 ;  /* 0x00008f0065007a23 */ /* 0x002fe20000010804 */
[----:B------:R-:W-:-:S06]  /*18990*/  MOV R101, R72 ;  /* 0x0000004800657202 */ /* 0x000fcc0000000f00 */
[C---:B------:R-:W-:Y:S01]  /*189a0*/  HMMA.16816.F32 R72, R8.reuse, R26, R48 ;  /* 0x0000001a0848723c */ /* 0x040fe20000001830 */
[----:B------:R1:W-:Y:S01]  /*189b0*/  MUFU.EX2 R105, R0 ;  /* 0x0000000000697308 */ /* 0x0003e20000000800 */
[----:B------:R-:W-:Y:S06]  /*189c0*/  LDSM.16.MT88.4 R24, [R231+0xb000] ;  /* 0x00b00000e718783b */ /* 0x000fec0000004200 */
[C---:B------:R-:W-:Y:S01]  /*189d0*/  HMMA.16816.F32 R48, R8.reuse, R20, R28 ;  /* 0x000000140830723c */ /* 0x040fe2000000181c */
[----:B------:R-:W3:Y:S07]  /*189e0*/  LDSM.16.MT88.4 R28, [R228+0xb000] ;  /* 0x00b00000e41c783b */ /* 0x000eee0000004200 */
[----:B----4-:R-:W-:Y:S01]  /*189f0*/  HMMA.16816.F32 R32, R8, R12, R56 ;  /* 0x0000000c0820723c */ /* 0x010fe20000001838 */
[----:B-1----:R-:W-:Y:S01]  /*18a00*/  FFMA.FTZ R0, R102, c[0x0][0x23c], -R4 ;  /* 0x00008f0066007a23 */ /* 0x002fe20000010804 */
[----:B------:R-:W-:-:S03]  /*18a10*/  MOV R102, R71 ;  /* 0x0000004700667202 */ /* 0x000fc60000000f00 */
[----:B------:R1:W-:Y:S02]  /*18a20*/  MUFU.EX2 R107, R0 ;  /* 0x00000000006b7308 */ /* 0x0003e40000000800 */
[--C-:B-1----:R-:W-:Y:S01]  /*18a30*/  FFMA.FTZ R0, R111, c[0x0][0x23c], -R2.reuse ;  /* 0x00008f006f007a23 */ /* 0x102fe20000010802 */
[----:B------:R-:W-:Y:S02]  /*18a40*/  MOV R111, R68 ;  /* 0x00000044006f7202 */ /* 0x000fe40000000f00 */
[C---:B------:R-:W-:Y:S03]  /*18a50*/  HMMA.16816.F32 R68, R8.reuse, R22, R44 ;  /* 0x000000160844723c */ /* 0x040fe6000000182c */
[----:B------:R1:W-:Y:S05]  /*18a60*/  MUFU.EX2 R252, R0 ;  /* 0x0000000000fc7308 */ /* 0x0003ea0000000800 */
[----:B------:R-:W-:Y:S01]  /*18a70*/  HMMA.16816.F32 R20, R8, R14, R52 ;  /* 0x0000000e0814723c */ /* 0x000fe20000001834 */
[----:B------:R-:W-:Y:S01]  /*18a80*/  LDSM.16.MT88.4 R12, [R230+0xb000] ;  /* 0x00b00000e60c783b */ /* 0x000fe20000004200 */
[----:B-1----:R-:W-:Y:S01]  /*18a90*/  FFMA.FTZ R0, R114, c[0x0][0x23c], -R2 ;  /* 0x00008f0072007a23 */ /* 0x002fe20000010802 */
[----:B------:R-:W-:-:S03]  /*18aa0*/  MOV R114, R77 ;  /* 0x0000004d00727202 */ /* 0x000fc60000000f00 */
[----:B------:R1:W4:Y:S02]  /*18ab0*/  MUFU.EX2 R88, R0 ;  /* 0x0000000000587308 */ /* 0x0003240000000800 */
[----:B-1----:R-:W-:Y:S01]  /*18ac0*/  FFMA.FTZ R0, R110, c[0x0][0x23c], -R2 ;  /* 0x00008f006e007a23 */ /* 0x002fe20000010802 */
[----:B------:R-:W-:Y:S02]  /*18ad0*/  MOV R110, R76 ;  /* 0x0000004c006e7202 */ /* 0x000fe40000000f00 */
[----:B------:R-:W-:Y:S03]  /*18ae0*/  HMMA.16816.F32 R76, R8, R18, R60 ;  /* 0x00000012084c723c */ /* 0x000fe6000000183c */
[----:B------:R1:W-:Y:S01]  /*18af0*/  MUFU.EX2 R104, R0 ;  /* 0x0000000000687308 */ /* 0x0003e20000000800 */
[----:B------:R-:W5:Y:S03]  /*18b00*/  LDSM.16.MT88.4 R16, [R229+0xb000] ;  /* 0x00b00000e510783b */ /* 0x000f660000004200 */
[----:B--2---:R-:W-:-:S02]  /*18b10*/  F2FP.PACK_AB R8, R97, R95 ;  /* 0x0000005f6108723e */ /* 0x004fc400000000ff */
[----:B----4-:R-:W-:Y:S02]  /*18b20*/  F2FP.PACK_AB R9, R88, R252 ;  /* 0x000000fc5809723e */ /* 0x010fe400000000ff */
[----:B------:R-:W-:Y:S01]  /*18b30*/  F2FP.PACK_AB R10, R107, R105 ;  /* 0x000000696b0a723e */ /* 0x000fe200000000ff */
[----:B-1----:R-:W-:-:S04]  /*18b40*/  FFMA.FTZ R0, R112, c[0x0][0x23c], -R2 ;  /* 0x00008f0070007a23 */ /* 0x002fc80000010802 */
[----:B------:R1:W2:Y:S02]  /*18b50*/  MUFU.EX2 R109, R0 ;  /* 0x00000000006d7308 */ /* 0x0002a40000000800 */
[----:B-1----:R-:W-:Y:S01]  /*18b60*/  FFMA.FTZ R0, R113, c[0x0][0x23c], -R4 ;  /* 0x00008f0071007a23 */ /* 0x002fe20000010804 */
[----:B--2---:R-:W-:-:S05]  /*18b70*/  F2FP.PACK_AB R11, R109, R104 ;  /* 0x000000686d0b723e */ /* 0x004fca00000000ff */
[----:B------:R1:W-:Y:S02]  /*18b80*/  MUFU.EX2 R248, R0 ;  /* 0x0000000000f87308 */ /* 0x0003e40000000800 */
[C---:B---3--:R-:W-:Y:S08]  /*18b90*/  HMMA.16816.F32 R44, R8.reuse, R28, R64 ;  /* 0x0000001c082c723c */ /* 0x048ff00000001840 */
[----:B------:R-:W-:Y:S01]  /*18ba0*/  HMMA.16816.F32 R60, R8, R30, R72 ;  /* 0x0000001e083c723c */ /* 0x000fe20000001848 */
[----:B------:R-:W-:Y:S01]  /*18bb0*/  LDSM.16.MT88.4 R28, [R228+0xb800] ;  /* 0x00b80000e41c783b */ /* 0x000fe20000004200 */
[----:B-1----:R-:W-:-:S04]  /*18bc0*/  FFMA.FTZ R0, R117, c[0x0][0x23c], -R4 ;  /* 0x00008f0075007a23 */ /* 0x002fc80000010804 */
[----:B------:R1:W2:Y:S02]  /*18bd0*/  MUFU.EX2 R249, R0 ;  /* 0x0000000000f97308 */ /* 0x0002a40000000800 */
[C---:B------:R-:W-:Y:S08]  /*18be0*/  HMMA.16816.F32 R48, R8.reuse, R24, R48 ;  /* 0x000000180830723c */ /* 0x040ff00000001830 */
[----:B------:R-:W-:Y:S01]  /*18bf0*/  HMMA.16816.F32 R64, R8, R26, R68 ;  /* 0x0000001a0840723c */ /* 0x000fe20000001844 */
[----:B------:R-:W3:Y:S01]  /*18c00*/  LDSM.16.MT88.4 R24, [R231+0xb800] ;  /* 0x00b80000e718783b */ /* 0x000ee20000004200 */
[----:B-1----:R-:W-:-:S06]  /*18c10*/  FFMA.FTZ R0, R116, c[0x0][0x23c], -R4 ;  /* 0x00008f0074007a23 */ /* 0x002fcc0000010804 */
[C---:B-----5:R-:W-:Y:S01]  /*18c20*/  HMMA.16816.F32 R40, R8.reuse, R16, R40 ;  /* 0x000000100828723c */ /* 0x060fe20000001828 */
[----:B------:R1:W-:Y:S07]  /*18c30*/  MUFU.EX2 R251, R0 ;  /* 0x0000000000fb7308 */ /* 0x0003ee0000000800 */
[C---:B------:R-:W-:Y:S01]  /*18c40*/  HMMA.16816.F32 R72, R8.reuse, R18, R76 ;  /* 0x000000120848723c */ /* 0x040fe2000000184c */
[----:B------:R-:W4:Y:S06]  /*18c50*/  LDSM.16.MT88.4 R16, [R229+0xb800] ;  /* 0x00b80000e510783b */ /* 0x000f2c0000004200 */
[----:B------:R-:W-:Y:S01]  /*18c60*/  MOV R78, R99 ;  /* 0x00000063004e7202 */ /* 0x000fe20000000f00 */
[----:B------:R-:W-:Y:S01]  /*18c70*/  HMMA.16816.F32 R32, R8, R12, R32 ;  /* 0x0000000c0820723c */ /* 0x000fe20000001820 */
[----:B------:R-:W-:Y:S01]  /*18c80*/  MOV R79, R97 ;  /* 0x00000061004f7202 */ /* 0x000fe20000000f00 */
[----:B-1----:R-:W-:Y:S01]  /*18c90*/  FFMA.FTZ R0, R118, c[0x0][0x23c], -R4 ;  /* 0x00008f0076007a23 */ /* 0x002fe20000010804 */
[----:B------:R-:W-:-:S02]  /*18ca0*/  MOV R77, R95 ;  /* 0x0000005f004d7202 */ /* 0x000fc40000000f00 */
[----:B------:R-:W-:Y:S01]  /*18cb0*/  MOV R76, R94 ;  /* 0x0000005e004c7202 */ /* 0x000fe20000000f00 */
[----:B------:R1:W5:Y:S02]  /*18cc0*/  MUFU.EX2 R250, R0 ;  /* 0x0000000000fa7308 */ /* 0x0003640000000800 */
[----:B------:R-:W-:Y:S01]  /*18cd0*/  HMMA.16816.F32 R20, R8, R14, R20 ;  /* 0x0000000e0814723c */ /* 0x000fe20000001814 */
[----:B------:R-:W3:Y:S01]  /*18ce0*/  LDSM.16.MT88.4 R12, [R230+0xb800] ;  /* 0x00b80000e60c783b */ /* 0x000ee20000004200 */
[----:B------:R-:W-:-:S05]  /*18cf0*/  FADD.FTZ R7, R7, R76 ;  /* 0x0000004c07077221 */ /* 0x000fca0000010000 */
        /* <DEDUP_REMOVED lines=154> */
[----:B-1----:R-:W-:Y:S01]  /*196a0*/  FFMA.FTZ R0, R171, c[0x0][0x23c], -R4 ;  /* 0x00008f00ab007a23 */ /* 0x002fe20000010804 */
[----:B------:R-:W-:-:S03]  /*196b0*/  MOV R171, R102 ;  /* 0x0000006600ab7202 */ /* 0x000fc60000000f00 */
[----:B------:R1:W2:Y:S03]  /*196c0*/  MUFU.EX2 R146, R0 ;  /* 0x0000000000927308 */ /* 0x0002a60000000800 */
[C---:B----4-:R-:W-:Y:S08]  /*196d0*/  HMMA.16816.F32 R52, R8.reuse, R16, R52 ;  /* 0x000000100834723c */ /* 0x050ff00000001834 */
[----:B------:R-:W-:Y:S01]  /*196e0*/  HMMA.16816.F32 R72, R8, R18, R72 ;  /* 0x000000120848723c */ /* 0x000fe20000001848 */
[----:B------:R-:W3:Y:S01]  /*196f0*/  LDSM.16.MT88.4 R16, [R229+0xe000] ;  /* 0x00e00000e510783b */ /* 0x000ee20000004200 */
[----:B-1----:R-:W-:-:S06]  /*19700*/  FFMA.FTZ R0, R169, c[0x0][0x23c], -R4 ;  /* 0x00008f00a9007a23 */ /* 0x002fcc0000010804 */
[C---:B-----5:R-:W-:Y:S01]  /*19710*/  HMMA.16816.F32 R24, R8.reuse, R12, R40 ;  /* 0x0000000c0818723c */ /* 0x060fe20000001828 */
[----:B------:R-:W-:Y:S01]  /*19720*/  MOV R169, R101 ;  /* 0x0000006500a97202 */ /* 0x000fe20000000f00 */
        /* <DEDUP_REMOVED lines=11> */
[----:B-----5:R-:W-:-:S02]  /*197e0*/  F2FP.PACK_AB R10, R141, R144 ;  /* 0x000000908d0a723e */ /* 0x020fc400000000ff */
[----:B------:R-:W-:Y:S01]  /*197f0*/  MOV R175, R106 ;  /* 0x0000006a00af7202 */ /* 0x000fe20000000f00 */
[----:B------:R1:W-:Y:S02]  /*19800*/  MUFU.EX2 R140, R0 ;  /* 0x00000000008c7308 */ /* 0x0003e40000000800 */
[----:B-1----:R-:W-:Y:S01]  /*19810*/  FFMA.FTZ R0, R177, c[0x0][0x23c], -R2 ;  /* 0x00008f00b1007a23 */ /* 0x002fe20000010802 */
[----:B------:R-:W-:-:S05]  /*19820*/  MOV R177, R96 ;  /* 0x0000006000b17202 */ /* 0x000fca0000000f00 */
[----:B------:R1:W2:Y:S02]  /*19830*/  MUFU.EX2 R139, R0 ;  /* 0x00000000008b7308 */ /* 0x0002a40000000800 */
[----:B-1----:R-:W-:Y:S01]  /*19840*/  FFMA.FTZ R0, R174, c[0x0][0x23c], -R2 ;  /* 0x00008f00ae007a23 */ /* 0x002fe20000010802 */
[----:B--2---:R-:W-:Y:S02]  /*19850*/  F2FP.PACK_AB R9, R139, R140 ;  /* 0x0000008c8b09723e */ /* 0x004fe400000000ff */
[----:B------:R-:W-:-:S03]  /*19860*/  MOV R174, R93 ;  /* 0x0000005d00ae7202 */ /* 0x000fc60000000f00 */
[----:B------:R1:W-:Y:S02]  /*19870*/  MUFU.EX2 R138, R0 ;  /* 0x00000000008a7308 */ /* 0x0003e40000000800 */
[----:B-1----:R-:W-:Y:S01]  /*19880*/  FFMA.FTZ R0, R173, c[0x0][0x23c], -R2 ;  /* 0x00008f00ad007a23 */ /* 0x002fe20000010802 */
[----:B------:R-:W-:-:S05]  /*19890*/  MOV R173, R98 ;  /* 0x0000006200ad7202 */ /* 0x000fca0000000f00 */
[----:B------:R1:W2:Y:S01]  /*198a0*/  MUFU.EX2 R137, R0 ;  /* 0x0000000000897308 */ /* 0x0002a20000000800 */
[----:B------:R-:W-:-:S04]  /*198b0*/  FADD.FTZ R7, R173, R7 ;  /* 0x00000007ad077221 */ /* 0x000fc80000010000 */
[----:B------:R-:W-:-:S04]  /*198c0*/  FADD.FTZ R7, R174, R7 ;  /* 0x00000007ae077221 */ /* 0x000fc80000010000 */
[----:B------:R-:W-:-:S04]  /*198d0*/  FADD.FTZ R7, R175, R7 ;  /* 0x00000007af077221 */ /* 0x000fc80000010000 */
[----:B------:R-:W-:Y:S02]  /*198e0*/  FADD.FTZ R7, R169, R7 ;  /* 0x00000007a9077221 */ /* 0x000fe40000010000 */
[--C-:B-1----:R-:W-:Y:S01]  /*198f0*/  FFMA.FTZ R0, R178, c[0x0][0x23c], -R4.reuse ;  /* 0x00008f00b2007a23 */ /* 0x102fe20000010804 */
[----:B--2---:R-:W-:Y:S01]  /*19900*/  F2FP.PACK_AB R11, R137, R138 ;  /* 0x0000008a890b723e */ /* 0x004fe200000000ff */
[----:B------:R-:W-:Y:S02]  /*19910*/  FADD.FTZ R7, R171, R7 ;  /* 0x00000007ab077221 */ /* 0x000fe40000010000 */
[----:B------:R1:W-:Y:S02]  /*19920*/  MUFU.EX2 R133, R0 ;  /* 0x0000000000857308 */ /* 0x0003e40000000800 */
[----:B------:R-:W-:Y:S02]  /*19930*/  FADD.FTZ R7, R164, R7 ;  /* 0x00000007a4077221 */ /* 0x000fe40000010000 */
[C---:B------:R-:W-:Y:S01]  /*19940*/  HMMA.16816.F32 R40, R8.reuse, R32, R44 ;  /* 0x000000200828723c */ /* 0x040fe2000000182c */
[----:B------:R-:W-:Y:S07]  /*19950*/  LDSM.16.MT88.4 R44, [R231+0xe800] ;  /* 0x00e80000e72c783b */ /* 0x000fee0000004200 */
[----:B------:R-:W-:Y:S01]  /*19960*/  HMMA.16816.F32 R60, R8, R34, R60 ;  /* 0x00000022083c723c */ /* 0x000fe2000000183c */
[----:B------:R-:W2:Y:S01]  /*19970*/  LDSM.16.MT88.4 R32, [R228+0xe800] ;  /* 0x00e80000e420783b */ /* 0x000ea20000004200 */
[----:B-1----:R-:W-:-:S04]  /*19980*/  FFMA.FTZ R0, R179, c[0x0][0x23c], -R4 ;  /* 0x00008f00b3007a23 */ /* 0x002fc80000010804 */
[----:B------:R1:W5:Y:S02]  /*19990*/  MUFU.EX2 R136, R0 ;  /* 0x0000000000887308 */ /* 0x0003640000000800 */
[C---:B---3--:R-:W-:Y:S08]  /*199a0*/  HMMA.16816.F32 R56, R8.reuse, R16, R52 ;  /* 0x000000100838723c */ /* 0x048ff00000001834 */
[----:B------:R-:W-:Y:S01]  /*199b0*/  HMMA.16816.F32 R72, R8, R18, R72 ;  /* 0x000000120848723c */ /* 0x000fe20000001848 */
[----:B------:R-:W3:Y:S01]  /*199c0*/  LDSM.16.MT88.4 R16, [R229+0xe800] ;  /* 0x00e80000e510783b */ /* 0x000ee20000004200 */
        /* <DEDUP_REMOVED lines=8> */
[----:B------:R-:W-:Y:S07]  /*19a50*/  HMMA.16816.F32 R64, R8, R30, R64 ;  /* 0x0000001e0840723c */ /* 0x000fee0000001840 */
[----:B-----5:R-:W-:Y:S01]  /*19a60*/  F2FP.PACK_AB R8, R136, R133 ;  /* 0x000000858808723e */ /* 0x020fe200000000ff */
[----:B-1----:R-:W-:Y:S01]  /*19a70*/  FFMA.FTZ R0, R181, c[0x0][0x23c], -R2 ;  /* 0x00008f00b5007a23 */ /* 0x002fe20000010802 */
[----:B------:R-:W-:-:S03]  /*19a80*/  F2FP.PACK_AB R10, R129, R132 ;  /* 0x00000084810a723e */ /* 0x000fc600000000ff */
        /* <DEDUP_REMOVED lines=11> */
[C---:B--2---:R-:W-:Y:S01]  /*19b40*/  HMMA.16816.F32 R28, R8.reuse, R32, R40 ;  /* 0x00000020081c723c */ /* 0x044fe20000001828 */
[----:B------:R-:W-:Y:S07]  /*19b50*/  LDSM.16.MT88.4 R40, [R228+0xf000] ;  /* 0x00f00000e428783b */ /* 0x000fee0000004200 */
[----:B------:R-:W-:Y:S01]  /*19b60*/  HMMA.16816.F32 R52, R8, R34, R60 ;  /* 0x000000220834723c */ /* 0x000fe2000000183c */
[----:B------:R-:W2:Y:S01]  /*19b70*/  LDSM.16.MT88.4 R32, [R231+0xf000] ;  /* 0x00f00000e720783b */ /* 0x000ea20000004200 */
[----:B-1----:R-:W-:-:S04]  /*19b80*/  FFMA.FTZ R0, R151, c[0x0][0x23c], -R4 ;  /* 0x00008f0097007a23 */ /* 0x002fc80000010804 */
[----:B------:R1:W5:Y:S02]  /*19b90*/  MUFU.EX2 R124, R0 ;  /* 0x00000000007c7308 */ /* 0x0003640000000800 */
[C---:B---3--:R-:W-:Y:S08]  /*19ba0*/  HMMA.16816.F32 R60, R8.reuse, R16, R56 ;  /* 0x00000010083c723c */ /* 0x048ff00000001838 */
        /* <DEDUP_REMOVED lines=8> */
[----:B---3--:R-:W-:-:S04]  /*19c30*/  FFMA.FTZ R0, R130, c[0x0][0x23c], -R4 ;  /* 0x00008f0082007a23 */ /* 0x008fc80000010804 */
[----:B------:R3:W4:Y:S03]  /*19c40*/  MUFU.EX2 R121, R0 ;  /* 0x0000000000797308 */ /* 0x0007260000000800 */
[----:B------:R-:W-:Y:S01]  /*19c50*/  HMMA.16816.F32 R72, R8, R18, R72 ;  /* 0x000000120848723c */ /* 0x000fe20000001848 */
[----:B------:R-:W1:Y:S06]  /*19c60*/  LDSM.16.MT88.4 R16, [R229+0xf000] ;  /* 0x00f00000e510783b */ /* 0x000e6c0000004200 */
[----:B-----5:R-:W-:Y:S01]  /*19c70*/  F2FP.PACK_AB R8, R124, R118 ;  /* 0x000000767c08723e */ /* 0x020fe200000000ff */
[----:B---3--:R-:W-:Y:S01]  /*19c80*/  FFMA.FTZ R0, R143, c[0x0][0x23c], -R2 ;  /* 0x00008f008f007a23 */ /* 0x008fe20000010802 */
[----:B----4-:R-:W-:-:S03]  /*19c90*/  F2FP.PACK_AB R10, R121, R122 ;  /* 0x0000007a790a723e */ /* 0x010fc600000000ff */
        /* <DEDUP_REMOVED lines=28> */
[----:B------:R-:W1:Y:S06]  /*19e60*/  LDSM.16.MT88.4 R16, [R228+0x10000] ;  /* 0x01000000e410783b */ /* 0x000e6c0000004200 */
        /* <DEDUP_REMOVED lines=18> */
[----:B--2---:R-:W-:-:S04]  /*19f90*/  FFMA.FTZ R0, R82, c[0x0][0x23c], -R4 ;  /* 0x00008f0052007a23 */ /* 0x004fc80000010804 */
[----:B------:R2:W1:Y:S02]  /*19fa0*/  MUFU.EX2 R105, R0 ;  /* 0x0000000000697308 */ /* 0x0004640000000800 */
        /* <DEDUP_REMOVED lines=10> */
[----:B------:R-:W-:Y:S03]  /*1a050*/  HMMA.16816.F32 R52, R8, R14, R52 ;  /* 0x0000000e0834723c */ /* 0x000fe60000001834 */
[----:B------:R-:W-:-:S04]  /*1a060*/  FADD.FTZ R12, R91, R12 ;  /* 0x0000000c5b0c7221 */ /* 0x000fc80000010000 */
[----:B------:R-:W-:Y:S01]  /*1a070*/  FADD.FTZ R12, R177, R12 ;  /* 0x0000000cb10c7221 */ /* 0x000fe20000010000 */
[----:B------:R-:W-:-:S03]  /*1a080*/  F2FP.PACK_AB R8, R105, R104 ;  /* 0x000000686908723e */ /* 0x000fc600000000ff */
        /* <DEDUP_REMOVED lines=18> */
[----:B------:R-:W-:Y:S01]  /*1a1b0*/  LDSM.16.MT88.4 R20, [R229+0x10800] ;  /* 0x01080000e514783b */ /* 0x000fe20000004200 */
        /* <DEDUP_REMOVED lines=9> */
[----:B--2---:R-:W-:Y:S01]  /*1a250*/  HMMA.16816.F32 R80, R8, R16, R56 ;  /* 0x000000100850723c */ /* 0x004fe20000001838 */
[----:B-1----:R-:W-:-:S04]  /*1a260*/  FFMA.FTZ R0, R188, c[0x0][0x23c], -R4 ;  /* 0x00008f00bc007a23 */ /* 0x002fc80000010804 */
[----:B------:R1:W2:Y:S03]  /*1a270*/  MUFU.EX2 R94, R0 ;  /* 0x00000000005e7308 */ /* 0x0002a60000000800 */
[----:B------:R-:W-:Y:S01]  /*1a280*/  HMMA.16816.F32 R32, R8, R18, R52 ;  /* 0x000000120820723c */ /* 0x000fe20000001834 */
[----:B------:R-:W3:Y:S06]  /*1a290*/  LDSM.16.MT88.4 R16, [R230+0x10800] ;  /* 0x01080000e610783b */ /* 0x000eec0000004200 */
[----:B-----5:R-:W-:Y:S01]  /*1a2a0*/  F2FP.PACK_AB R8, R97, R96 ;  /* 0x000000606108723e */ /* 0x020fe200000000ff */
        /* <DEDUP_REMOVED lines=8> */
[----:B-1----:R-:W-:Y:S02]  /*1a330*/  FADD.FTZ R0, R89, R12 ;  /* 0x0000000c59007221 */ /* 0x002fe40000010000 */
[----:B------:R-:W-:Y:S02]  /*1a340*/  FFMA.FTZ R12, R192, c[0x0][0x23c], -R2 ;  /* 0x00008f00c00c7a23 */ /* 0x000fe40000010802 */
[----:B------:R-:W-:Y:S02]  /*1a350*/  FADD.FTZ R0, R166, R0 ;  /* 0x00000000a6007221 */ /* 0x000fe40000010000 */
[----:B------:R1:W2:Y:S02]  /*1a360*/  MUFU.EX2 R89, R12 ;  /* 0x0000000c00597308 */ /* 0x0002a40000000800 */
[----:B------:R-:W-:-:S04]  /*1a370*/  FADD.FTZ R0, R165, R0 ;  /* 0x00000000a5007221 */ /* 0x000fc80000010000 */
[----:B------:R-:W-:-:S04]  /*1a380*/  FADD.FTZ R0, R252, R0 ;  /* 0x00000000fc007221 */ /* 0x000fc80000010000 */
[----:B------:R-:W-:-:S04]  /*1a390*/  FADD.FTZ R0, R88, R0 ;  /* 0x0000000058007221 */ /* 0x000fc80000010000 */
[----:B------:R-:W-:Y:S02]  /*1a3a0*/  FADD.FTZ R0, R161, R0 ;  /* 0x00000000a1007221 */ /* 0x000fe40000010000 */
[----:B-1----:R-:W-:Y:S01]  /*1a3b0*/  FADD.FTZ R12, R170, R7 ;  /* 0x00000007aa0c7221 */ /* 0x002fe20000010000 */
[----:B--2---:R-:W-:Y:S01]  /*1a3c0*/  F2FP.PACK_AB R11, R89, R90 ;  /* 0x0000005a590b723e */ /* 0x004fe200000000ff */
[----:B------:R-:W-:Y:S02]  /*1a3d0*/  FFMA.FTZ R7, R37, c[0x0][0x23c], -R4 ;  /* 0x00008f0025077a23 */ /* 0x000fe40000010804 */
[----:B------:R-:W-:Y:S02]  /*1a3e0*/  FADD.FTZ R12, R167, R12 ;  /* 0x0000000ca70c7221 */ /* 0x000fe40000010000 */
[----:B------:R1:W-:Y:S01]  /*1a3f0*/  MUFU.EX2 R88, R7 ;  /* 0x0000000700587308 */ /* 0x0003e20000000800 */
[----:B------:R-:W-:Y:S01]  /*1a400*/  FADD.FTZ R0, R158, R0 ;  /* 0x000000009e007221 */ /* 0x000fe20000010000 */
[----:B---3--:R-:W-:Y:S03]  /*1a410*/  HMMA.16816.F32 R48, R8, R28, R64 ;  /* 0x0000001c0830723c */ /* 0x008fe60000001840 */
[----:B------:R-:W-:-:S04]  /*1a420*/  FADD.FTZ R0, R247, R0 ;  /* 0x00000000f7007221 */ /* 0x000fc80000010000 */
[----:B------:R-:W-:Y:S01]  /*1a430*/  FADD.FTZ R0, R246, R0 ;  /* 0x00000000f6007221 */ /* 0x000fe20000010000 */
[C---:B------:R-:W-:Y:S03]  /*1a440*/  HMMA.16816.F32 R40, R8.reuse, R30, R60 ;  /* 0x0000001e0828723c */ /* 0x040fe6000000183c */
[----:B------:R-:W-:Y:S02]  /*1a450*/  FADD.FTZ R0, R243, R0 ;  /* 0x00000000f3007221 */ /* 0x000fe40000010000 */
[----:B-1----:R-:W-:Y:S02]  /*1a460*/  FADD.FTZ R7, R160, R12 ;  /* 0x0000000ca0077221 */ /* 0x002fe40000010000 */
        /* <DEDUP_REMOVED lines=8> */
[----:B------:R-:W1:Y:S01]  /*1a4f0*/  LDSM.16.MT88.4 R24, [R228+0x11000] ;  /* 0x01100000e418783b */ /* 0x000e620000004200 */
[----:B------:R-:W-:Y:S02]  /*1a500*/  FADD.FTZ R0, R222, R0 ;  /* 0x00000000de007221 */ /* 0x000fe40000010000 */
[----:B------:R-:W-:-:S02]  /*1a510*/  FADD.FTZ R7, R251, R7 ;  /* 0x00000007fb077221 */ /* 0x000fc40000010000 */
[----:B------:R-:W-:Y:S01]  /*1a520*/  FADD.FTZ R0, R223, R0 ;  /* 0x00000000df007221 */ /* 0x000fe20000010000 */
[C---:B------:R-:W-:Y:S01]  /*1a530*/  HMMA.16816.F32 R28, R8.reuse, R20, R84 ;  /* 0x00000014081c723c */ /* 0x040fe20000001854 */
[----:B------:R-:W-:Y:S02]  /*1a540*/  FADD.FTZ R7, R250, R7 ;  /* 0x00000007fa077221 */ /* 0x000fe40000010000 */
[----:B------:R-:W-:Y:S02]  /*1a550*/  FFMA.FTZ R12, R194, c[0x0][0x23c], -R4 ;  /* 0x00008f00c20c7a23 */ /* 0x000fe40000010804 */
[----:B------:R-:W-:Y:S02]  /*1a560*/  FADD.FTZ R7, R227, R7 ;  /* 0x00000007e3077221 */ /* 0x000fe40000010000 */
[----:B------:R-:W-:Y:S01]  /*1a570*/  FADD.FTZ R0, R217, R0 ;  /* 0x00000000d9007221 */ /* 0x000fe20000010000 */
[----:B------:R2:W3:Y:S01]  /*1a580*/  MUFU.EX2 R66, R12 ;  /* 0x0000000c00427308 */ /* 0x0004e20000000800 */
[----:B------:R-:W-:Y:S01]  /*1a590*/  FADD.FTZ R7, R241, R7 ;  /* 0x00000007f1077221 */ /* 0x000fe20000010000 */
[----:B------:R-:W-:Y:S01]  /*1a5a0*/  HMMA.16816.F32 R56, R8, R22, R72 ;  /* 0x000000160838723c */ /* 0x000fe20000001848 */
[----:B------:R-:W-:Y:S01]  /*1a5b0*/  FADD.FTZ R0, R216, R0 ;  /* 0x00000000d8007221 */ /* 0x000fe20000010000 */
[----:B------:R-:W-:Y:S01]  /*1a5c0*/  LDSM.16.MT88.4 R20, [R231+0x11000] ;  /* 0x01100000e714783b */ /* 0x000fe20000004200 */
[----:B------:R-:W-:-:S02]  /*1a5d0*/  FADD.FTZ R7, R226, R7 ;  /* 0x00000007e2077221 */ /* 0x000fc40000010000 */
[----:B------:R-:W-:Y:S02]  /*1a5e0*/  FADD.FTZ R0, R214, R0 ;  /* 0x00000000d6007221 */ /* 0x000fe40000010000 */
[----:B------:R-:W-:Y:S01]  /*1a5f0*/  FADD.FTZ R7, R240, R7 ;  /* 0x00000007f0077221 */ /* 0x000fe20000010000 */
[C---:B------:R-:W-:Y:S01]  /*1a600*/  HMMA.16816.F32 R80, R8.reuse, R16, R80 ;  /* 0x000000100850723c */ /* 0x040fe20000001850 */
[----:B------:R-:W-:Y:S02]  /*1a610*/  FADD.FTZ R0, R215, R0 ;  /* 0x00000000d7007221 */ /* 0x000fe40000010000 */
[----:B------:R-:W-:Y:S02]  /*1a620*/  FADD.FTZ R7, R219, R7 ;  /* 0x00000007db077221 */ /* 0x000fe40000010000 */
[----:B------:R-:W-:Y:S02]  /*1a630*/  FADD.FTZ R0, R208, R0 ;  /* 0x00000000d0007221 */ /* 0x000fe40000010000 */
[----:B--2---:R-:W-:Y:S01]  /*1a640*/  FFMA.FTZ R12, R195, c[0x0][0x23c], -R4 ;  /* 0x00008f00c30c7a23 */ /* 0x004fe20000010804 */
[----:B------:R-:W-:Y:S01]  /*1a650*/  HMMA.16816.F32 R32, R8, R18, R32 ;  /* 0x000000120820723c */ /* 0x000fe20000001820 */
[----:B------:R-:W-:Y:S01]  /*1a660*/  FADD.FTZ R7, R221, R7 ;  /* 0x00000007dd077221 */ /* 0x000fe20000010000 */
[----:B------:R-:W2:Y:S01]  /*1a670*/  LDSM.16.MT88.4 R16, [R229+0x11000] ;  /* 0x01100000e510783b */ /* 0x000ea20000004200 */
[----:B------:R4:W-:Y:S01]  /*1a680*/  MUFU.EX2 R65, R12 ;  /* 0x0000000c00417308 */ /* 0x0009e20000000800 */
        /* <DEDUP_REMOVED lines=9> */
[----:B----4-:R-:W-:Y:S02]  /*1a720*/  FFMA.FTZ R12, R120, c[0x0][0x23c], -R4 ;  /* 0x00008f00780c7a23 */ /* 0x010fe40000010804 */
[----:B------:R-:W-:Y:S02]  /*1a730*/  FADD.FTZ R7, R213, R7 ;  /* 0x00000007d5077221 */ /* 0x000fe40000010000 */
[----:B------:R-:W3:Y:S01]  /*1a740*/  MUFU.EX2 R64, R12 ;  /* 0x0000000c00407308 */ /* 0x000ee20000000800 */
        /* <DEDUP_REMOVED lines=8> */
[----:B------:R-:W-:Y:S01]  /*1a7d0*/  FADD.FTZ R7, R155, R7 ;  /* 0x000000079b077221 */ /* 0x000fe20000010000 */
[----:B---3--:R-:W-:Y:S01]  /*1a7e0*/  F2FP.PACK_AB R10, R64, R65 ;  /* 0x00000041400a723e */ /* 0x008fe200000000ff */
[----:B------:R-:W-:Y:S01]  /*1a7f0*/  FFMA.FTZ R12, R197, c[0x0][0x23c], -R2 ;  /* 0x00008f00c50c7a23 */ /* 0x000fe20000010802 */
[----:B------:R-:W-:Y:S01]  /*1a800*/  LDSM.16.MT88.4 R156, [R229+0x11800] ;  /* 0x01180000e59c783b */ /* 0x000fe20000004200 */
[----:B------:R-:W-:-:S02]  /*1a810*/  FADD.FTZ R7, R152, R7 ;  /* 0x0000000798077221 */ /* 0x000fc40000010000 */
[----:B------:R3:W-:Y:S01]  /*1a820*/  MUFU.EX2 R62, R12 ;  /* 0x0000000c003e7308 */ /* 0x0007e20000000800 */
[----:B------:R-:W-:-:S04]  /*1a830*/  FADD.FTZ R0, R139, R0 ;  /* 0x000000008b007221 */ /* 0x000fc80000010000 */
[----:B------:R-:W-:-:S04]  /*1a840*/  FADD.FTZ R0, R138, R0 ;  /* 0x000000008a007221 */ /* 0x000fc80000010000 */
[----:B------:R-:W-:-:S04]  /*1a850*/  FADD.FTZ R0, R137, R0 ;  /* 0x0000000089007221 */ /* 0x000fc80000010000 */
[----:B------:R-:W-:Y:S02]  /*1a860*/  FADD.FTZ R0, R128, R0 ;  /* 0x0000000080007221 */ /* 0x000fe40000010000 */
[----:B---3--:R-:W-:Y:S02]  /*1a870*/  FFMA.FTZ R12, R198, c[0x0][0x23c], -R2 ;  /* 0x00008f00c60c7a23 */ /* 0x008fe40000010802 */
[----:B------:R-:W-:Y:S02]  /*1a880*/  FADD.FTZ R0, R127, R0 ;  /* 0x000000007f007221 */ /* 0x000fe40000010000 */
[----:B------:R3:W4:Y:S02]  /*1a890*/  MUFU.EX2 R63, R12 ;  /* 0x0000000c003f7308 */ /* 0x0007240000000800 */
[----:B------:R-:W-:-:S04]  /*1a8a0*/  FADD.FTZ R0, R126, R0 ;  /* 0x000000007e007221 */ /* 0x000fc80000010000 */
[----:B------:R-:W-:-:S04]  /*1a8b0*/  FADD.FTZ R0, R125, R0 ;  /* 0x000000007d007221 */ /* 0x000fc80000010000 */
[----:B------:R-:W-:-:S04]  /*1a8c0*/  FADD.FTZ R0, R117, R0 ;  /* 0x0000000075007221 */ /* 0x000fc80000010000 */
[----:B------:R-:W-:Y:S02]  /*1a8d0*/  FADD.FTZ R0, R116, R0 ;  /* 0x0000000074007221 */ /* 0x000fe40000010000 */
[----:B---3--:R-:W-:Y:S01]  /*1a8e0*/  FFMA.FTZ R12, R199, c[0x0][0x23c], -R2 ;  /* 0x00008f00c70c7a23 */ /* 0x008fe20000010802 */
[----:B----4-:R-:W-:Y:S01]  /*1a8f0*/  F2FP.PACK_AB R9, R63, R62 ;  /* 0x0000003e3f09723e */ /* 0x010fe200000000ff */
[----:B------:R-:W-:Y:S02]  /*1a900*/  FADD.FTZ R0, R114, R0 ;  /* 0x0000000072007221 */ /* 0x000fe40000010000 */
[----:B------:R3:W-:Y:S02]  /*1a910*/  MUFU.EX2 R61, R12 ;  /* 0x0000000c003d7308 */ /* 0x0007e40000000800 */
        /* <DEDUP_REMOVED lines=15> */
[----:B------:R-:W-:Y:S02]  /*1aa10*/  FADD.FTZ R0, R91, R0 ;  /* 0x000000005b007221 */ /* 0x000fe40000010000 */
[----:B-1----:R-:W-:Y:S02]  /*1aa20*/  HMMA.16816.F32 R48, R8, R24, R48 ;  /* 0x000000180830723c */ /* 0x002fe40000001830 */
[----:B------:R-:W-:-:S04]  /*1aa30*/  FADD.FTZ R0, R90, R0 ;  /* 0x000000005a007221 */ /* 0x000fc80000010000 */
[----:B------:R-:W-:Y:S02]  /*1aa40*/  FADD.FTZ R0, R89, R0 ;  /* 0x0000000059007221 */ /* 0x000fe40000010000 */
[C---:B------:R-:W-:Y:S01]  /*1aa50*/  HMMA.16816.F32 R40, R8.reuse, R26, R40 ;  /* 0x0000001a0828723c */ /* 0x040fe20000001828 */
[----:B------:R-:W1:Y:S01]  /*1aa60*/  LDSM.16.MT88.4 R24, [R230+0x11000] ;  /* 0x01100000e618783b */ /* 0x000e620000004200 */
[----:B------:R-:W-:Y:S02]  /*1aa70*/  FADD.FTZ R0, R62, R0 ;  /* 0x000000003e007221 */ /* 0x000fe40000010000 */
[----:B---3--:R-:W-:Y:S02]  /*1aa80*/  FFMA.FTZ R12, R202, c[0x0][0x23c], -R4 ;  /* 0x00008f00ca0c7a23 */ /* 0x008fe40000010804 */
[----:B------:R-:W-:Y:S02]  /*1aa90*/  FADD.FTZ R0, R63, R0 ;  /* 0x000000003f007221 */ /* 0x000fe40000010000 */
[----:B------:R3:W4:Y:S01]  /*1aaa0*/  MUFU.EX2 R38, R12 ;  /* 0x0000000c00267308 */ /* 0x0007220000000800 */
[----:B--2---:R-:W-:Y:S01]  /*1aab0*/  HMMA.16816.F32 R28, R8, R16, R28 ;  /* 0x00000010081c723c */ /* 0x004fe2000000181c */
[----:B------:R-:W-:-:S04]  /*1aac0*/  FADD.FTZ R0, R61, R0 ;  /* 0x000000003d007221 */ /* 0x000fc80000010000 */
[----:B------:R-:W-:-:S03]  /*1aad0*/  FADD.FTZ R0, R60, R0 ;  /* 0x000000003c007221 */ /* 0x000fc60000010000 */
[----:B------:R-:W-:Y:S01]  /*1aae0*/  HMMA.16816.F32 R52, R8, R20, R52 ;  /* 0x000000140834723c */ /* 0x000fe20000001834 */
[----:B---3--:R-:W-:-:S07]  /*1aaf0*/  FFMA.FTZ R12, R193, c[0x0][0x23c], -R4 ;  /* 0x00008f00c10c7a23 */ /* 0x008fce0000010804 */
[C---:B------:R-:W-:Y:S01]  /*1ab00*/  HMMA.16816.F32 R44, R8.reuse, R22, R44 ;  /* 0x00000016082c723c */ /* 0x040fe2000000182c */
[----:B----4-:R-:W-:Y:S01]  /*1ab10*/  F2FP.PACK_AB R164, R38, R39 ;  /* 0x0000002726a4723e */ /* 0x010fe200000000ff */
[----:B------:R2:W-:Y:S06]  /*1ab20*/  MUFU.EX2 R37, R12 ;  /* 0x0000000c00257308 */ /* 0x0005ec0000000800 */
[C---:B------:R-:W-:Y:S08]  /*1ab30*/  HMMA.16816.F32 R16, R8.reuse, R18, R56 ;  /* 0x000000120810723c */ /* 0x040ff00000001838 */
[----:B-1----:R-:W-:Y:S01]  /*1ab40*/  HMMA.16816.F32 R160, R8, R24, R80 ;  /* 0x0000001808a0723c */ /* 0x002fe20000001850 */
[----:B--2---:R-:W-:-:S02]  /*1ab50*/  FFMA.FTZ R12, R196, c[0x0][0x23c], -R4 ;  /* 0x00008f00c40c7a23 */ /* 0x004fc40000010804 */
[----:B------:R-:W-:Y:S02]  /*1ab60*/  FADD.FTZ R4, R145, R7 ;  /* 0x0000000791047221 */ /* 0x000fe40000010000 */
[----:B------:R-:W-:Y:S01]  /*1ab70*/  FFMA.FTZ R7, R203, c[0x0][0x23c], -R2 ;  /* 0x00008f00cb077a23 */ /* 0x000fe20000010802 */
[----:B------:R-:W1:Y:S01]  /*1ab80*/  MUFU.EX2 R15, R12 ;  /* 0x0000000c000f7308 */ /* 0x000e620000000800 */
[----:B------:R-:W-:Y:S01]  /*1ab90*/  FADD.FTZ R4, R146, R4 ;  /* 0x0000000492047221 */ /* 0x000fe20000010000 */
[----:B------:R-:W-:Y:S01]  /*1aba0*/  HMMA.16816.F32 R24, R8, R26, R32 ;  /* 0x0000001a0818723c */ /* 0x000fe20000001820 */
[----:B------:R-:W-:Y:S02]  /*1abb0*/  LDSM.16.MT88.4 R8, [R230+0x11800] ;  /* 0x01180000e608783b */ /* 0x000fe40000004200 */
[----:B------:R-:W-:-:S03]  /*1abc0*/  FADD.FTZ R4, R144, R4 ;  /* 0x0000000490047221 */ /* 0x000fc60000010000 */
[----:B------:R2:W3:Y:S01]  /*1abd0*/  MUFU.EX2 R14, R7 ;  /* 0x00000007000e7308 */ /* 0x0004e20000000800 */
[----:B------:R-:W-:Y:S02]  /*1abe0*/  FADD.FTZ R4, R141, R4 ;  /* 0x000000048d047221 */ /* 0x000fe40000010000 */
[----:B------:R-:W4:Y:S02]  /*1abf0*/  LDSM.16.MT88.4 R140, [R228+0x11800] ;  /* 0x01180000e48c783b */ /* 0x000f240000004200 */
[----:B------:R-:W-:Y:S01]  /*1ac00*/  FADD.FTZ R4, R133, R4 ;  /* 0x0000000485047221 */ /* 0x000fe20000010000 */
[----:B-1----:R-:W-:-:S03]  /*1ac10*/  F2FP.PACK_AB R166, R15, R37 ;  /* 0x000000250fa6723e */ /* 0x002fc600000000ff */
[----:B------:R-:W-:-:S04]  /*1ac20*/  FADD.FTZ R4, R136, R4 ;  /* 0x0000000488047221 */ /* 0x000fc80000010000 */
[----:B------:R-:W-:Y:S02]  /*1ac30*/  FADD.FTZ R4, R132, R4 ;  /* 0x0000000484047221 */ /* 0x000fe40000010000 */
[----:B--2---:R-:W-:Y:S02]  /*1ac40*/  FFMA.FTZ R7, R204, c[0x0][0x23c], -R2 ;  /* 0x00008f00cc077a23 */ /* 0x004fe40000010802 */
[----:B------:R-:W-:Y:S02]  /*1ac50*/  FADD.FTZ R4, R129, R4 ;  /* 0x0000000481047221 */ /* 0x000fe40000010000 */
[----:B------:R1:W2:Y:S01]  /*1ac60*/  MUFU.EX2 R13, R7 ;  /* 0x00000007000d7308 */ /* 0x0002a20000000800 */
[----:B---3--:R-:W-:Y:S02]  /*1ac70*/  FADD.FTZ R0, R14, R0 ;  /* 0x000000000e007221 */ /* 0x008fe40000010000 */
[----:B-1----:R-:W-:Y:S01]  /*1ac80*/  FFMA.FTZ R7, R205, c[0x0][0x23c], -R2 ;  /* 0x00008f00cd077a23 */ /* 0x002fe20000010802 */
[C---:B--2---:R-:W-:Y:S01]  /*1ac90*/  F2FP.PACK_AB R165, R13.reuse, R14 ;  /* 0x0000000e0da5723e */ /* 0x044fe200000000ff */
[----:B------:R-:W-:-:S03]  /*1aca0*/  FADD.FTZ R0, R13, R0 ;  /* 0x000000000d007221 */ /* 0x000fc60000010000 */
[----:B------:R1:W2:Y:S02]  /*1acb0*/  MUFU.EX2 R12, R7 ;  /* 0x00000007000c7308 */ /* 0x0002a40000000800 */
[----:B-1----:R-:W-:Y:S02]  /*1acc0*/  FFMA.FTZ R7, R206, c[0x0][0x23c], -R2 ;  /* 0x00008f00ce077a23 */ /* 0x002fe40000010802 */
[----:B------:R-:W-:Y:S02]  /*1acd0*/  FADD.FTZ R2, R118, R4 ;  /* 0x0000000476027221 */ /* 0x000fe40000010000 */
[----:B--2---:R-:W-:Y:S02]  /*1ace0*/  FADD.FTZ R0, R12, R0 ;  /* 0x000000000c007221 */ /* 0x004fe40000010000 */
[----:B------:R-:W-:Y:S01]  /*1acf0*/  FADD.FTZ R2, R124, R2 ;  /* 0x000000027c027221 */ /* 0x000fe20000010000 */
[----:B------:R-:W1:Y:S03]  /*1ad00*/  MUFU.EX2 R7, R7 ;  /* 0x0000000700077308 */ /* 0x000e660000000800 */
[----:B------:R-:W-:-:S04]  /*1ad10*/  FADD.FTZ R2, R122, R2 ;  /* 0x000000027a027221 */ /* 0x000fc80000010000 */
[----:B------:R-:W-:-:S04]  /*1ad20*/  FADD.FTZ R2, R121, R2 ;  /* 0x0000000279027221 */ /* 0x000fc80000010000 */
[----:B------:R-:W-:-:S04]  /*1ad30*/  FADD.FTZ R2, R112, R2 ;  /* 0x0000000270027221 */ /* 0x000fc80000010000 */
[----:B------:R-:W-:Y:S01]  /*1ad40*/  FADD.FTZ R2, R113, R2 ;  /* 0x0000000271027221 */ /* 0x000fe20000010000 */
[C---:B-1----:R-:W-:Y:S01]  /*1ad50*/  F2FP.PACK_AB R167, R7.reuse, R12 ;  /* 0x0000000c07a7723e */ /* 0x042fe200000000ff */
[----:B------:R-:W-:Y:S02]  /*1ad60*/  FADD.FTZ R0, R7, R0 ;  /* 0x0000000007007221 */ /* 0x000fe40000010000 */
[----:B------:R-:W-:-:S03]  /*1ad70*/  FADD.FTZ R2, R110, R2 ;  /* 0x000000026e027221 */ /* 0x000fc60000010000 */
[----:B------:R1:W-:Y:S01]  /*1ad80*/  STL [R1+0x8], R0 ;  /* 0x0000080001007387 */ /* 0x0003e20000100800 */
        /* <DEDUP_REMOVED lines=24> */
[----:B------:R-:W-:-:S05]  /*1af10*/  FADD.FTZ R2, R15, R2 ;  /* 0x000000020f027221 */ /* 0x000fca0000010000 */
[----:B------:R1:W-:Y:S01]  /*1af20*/  STL [R1+0x4], R2 ;  /* 0x0000040201007387 */ /* 0x0003e20000100800 */
[----:B------:R-:W-:Y:S05]  /*1af30*/  @!P5 BRA `(.L_x_2850) ;  /* 0x00007d100000d947 */ /* 0x000fea0003800000 */
[----:B------:R-:W2:Y:S01]  /*1af40*/  LDL R133, [R1+0x28] ;  /* 0x0000280001857983 */ /* 0x000ea20000100800 */
[----:B------:R-:W-:Y:S01]  /*1af50*/  LOP3.LUT P1, RZ, R238, 0x400, RZ, 0xc0, !PT ;  /* 0x00000400eeff7812 */ /* 0x000fe2000782c0ff */
[----:B------:R-:W-:-:S04]  /*1af60*/  DEPBAR.LE SB0, 0x0 ;  /* 0x000080000000791a */ /* 0x000fc80000000000 */
[----:B------:R-:W-:Y:S01]  /*1af70*/  BAR.SYNC.DEFER_BLOCKING 0x0 ;  /* 0x0000000000007b1d */ /* 0x000fe20000010000 */
[----:B--2---:R-:W-:-:S05]  /*1af80*/  IADD3 R37, R133, -0x2, RZ ;  /* 0xfffffffe85257810 */ /* 0x004fca0007ffe0ff */
[----:B------:R2:W-:Y:S02]  /*1af90*/  STL [R1], R37 ;  /* 0x0000002501007387 */ /* 0x0005e40000100800 */
[----:B------:R-:W-:Y:S05]  /*1afa0*/  @!P1 BRA `(.L_x_2851) ;  /* 0x000003b000009947 */ /* 0x000fea0003800000 */
        /* <DEDUP_REMOVED lines=13> */
[----:B-1-3--:R-:W-:Y:S02]  /*1b080*/  IMAD.MOV R0, RZ, RZ, -R9 ;  /* 0x000000ffff007224 */ /* 0x00afe400078e0a09 */
        /* <DEDUP_REMOVED lines=25> */
[----:B------:R-:W-:-:S04]  /*1b220*/  IMAD.WIDE R8, R2, 0x4, R244 ;  /* 0x0000000402087825 */ /* 0x000fc800078e02f4 */
[----:B------:R-:W-:Y:S02]  /*1b230*/  IMAD.WIDE R10, R0, 0x4, R244 ;  /* 0x00000004000a7825 */ /* 0x000fe400078e02f4 */
[----:B------:R-:W3:Y:S04]  /*1b240*/  LDG.E R8, [R8.64] ;  /* 0x0000000608087981 */ /* 0x000ee8000c1e1900 */
[----:B------:R-:W3:Y:S01]  /*1b250*/  LDG.E R10, [R10.64] ;  /* 0x000000060a0a7981 */ /* 0x000ee2000c1e1900 */
[----:B------:R-:W-:Y:S01]  /*1b260*/  IADD3 R0, R2, -R0, RZ ;  /* 0x8000000002007210 */ /* 0x000fe20007ffe0ff */
[----:B------:R-:W-:-:S04]  /*1b270*/  IMAD.MOV.U32 R2, RZ, RZ, c[0x0][0x2d0] ;  /* 0x0000b400ff027624 */ /* 0x000fc800078e00ff */
[----:B------:R-:W-:-:S05]  /*1b280*/  IMAD R0, R0, R2, -0x100 ;  /* 0xffffff0000007424 */ /* 0x000fca00078e0202 */
[----:B------:R-:W-:-:S05]  /*1b290*/  SHF.R.S32.HI R2, RZ, 0x1f, R0 ;  /* 0x0000001fff027819 */ /* 0x000fca0000011400 */
[----:B------:R-:W-:Y:S02]  /*1b2a0*/  IMAD R2, R2, c[0x0][0x1a0], RZ ;  /* 0x0000680002027a24 */ /* 0x000fe400078e02ff */
[----:B---3--:R-:W-:Y:S02]  /*1b2b0*/  IMAD.IADD R10, R10, 0x1, -R8 ;  /* 0x000000010a0a7824 */ /* 0x008fe400078e0a08 */
        /* <DEDUP_REMOVED lines=10> */
.L_x_2851:
[----:B-1----:R-:W-:-:S05]  /*1b360*/  IMAD.MOV.U32 R0, RZ, RZ, c[0x0][0x1a0] ;  /* 0x00006800ff007624 */ /* 0x002fca00078e00ff */
[----:B------:R-:W-:-:S04]  /*1b370*/  LEA R0, -R0, RZ, 0x8 ;  /* 0x000000ff00007211 */ /* 0x000fc800078e41ff */
[----:B------:R-:W-:Y:S02]  /*1b380*/  SHF.R.S32.HI R2, RZ, 0x1f, R0 ;  /* 0x0000001fff027819 */ /* 0x000fe40000011400 */
.L_x_2852:
[----:B------:R-:W3:Y:S01]  /*1b390*/  LDL.LU R16, [R1+0x14] ;  /* 0x0000140001107983 */ /* 0x000ee20000300800 */
[----:B------:R-:W-:-:S03]  /*1b3a0*/  ULDC.64 UR4, c[0x0][0x1a0] ;  /* 0x0000680000047ab9 */ /* 0x000fc60000000a00 */
[----:B------:R-:W4:Y:S04]  /*1b3b0*/  LDL.LU R7, [R1+0x18] ;  /* 0x0000180001077983 */ /* 0x000f280000300800 */
[----:B------:R-:W5:Y:S01]  /*1b3c0*/  LDL.LU R4, [R1+0x24] ;  /* 0x0000240001047983 */ /* 0x000f620000300800 */
[----:B------:R-:W-:Y:S02]  /*1b3d0*/  USHF.L.U32 UR9, UR4, 0x5, URZ ;  /* 0x0000000504097899 */ /* 0x000fe4000800063f */
[----:B------:R-:W-:Y:S02]  /*1b3e0*/  UMOV UR8, 0x5 ;  /* 0x0000000500087882 */ /* 0x000fe40000000000 */
[----:B------:R-:W-:Y:S01]  /*1b3f0*/  USHF.L.U64.HI UR5, UR4, UR8, UR5 ;  /* 0x0000000804057299 */ /* 0x000fe20008010205 */
[----:B----4-:R-:W-:-:S04]  /*1b400*/  LEA R7, P0, R0, R7, 0x1 ;  /* 0x0000000700077211 */ /* 0x010fc800078008ff */
[----:B---3--:R-:W-:Y:S01]  /*1b410*/  LEA.HI.X R16, R0, R16, R2, 0x1, P0 ;  /* 0x0000001000107211 */ /* 0x008fe200000f0c02 */
[----:B------:R-:W-:Y:S01]  /*1b420*/  STL [R1+0x18], R7 ;  /* 0x0000180701007387 */ /* 0x000fe20000100800 */
[----:B------:R-:W-:Y:S01]  /*1b430*/  IADD3 R14, P0, R7, UR9, RZ ;  /* 0x00000009070e7c10 */ /* 0x000fe2000ff1e0ff */
[----:B------:R-:W-:Y:S02]  /*1b440*/  IMAD R0, R237, 0x2, R233 ;  /* 0x00000002ed007824 */ /* 0x000fe400078e02e9 */
        /* <DEDUP_REMOVED lines=34> */
[----:B---3--:R-:W-:-:S03]  /*1b670*/  IADD3 R14, P0, R16, UR9, RZ ;  /* 0x00000009100e7c10 */ /* 0x008fc6000ff1e0ff */
[----:B------:R5:W-:Y:S01]  /*1b680*/  LDGSTS.E.BYPASS.LTC128B.128 [R239+0xe800], [R22.64] ;  /* 0x0e80000016ef7fae */ /* 0x000be2000b901d46 */
[----:B------:R-:W-:Y:S02]  /*1b690*/  IADD3.X R15, R17, UR5, RZ, P0, !PT ;  /* 0x00000005110f7c10 */ /* 0x000fe400087fe4ff */
[----:B----4-:R-:W-:Y:S01]  /*1b6a0*/  IADD3 R12, P0, R14, UR9, RZ ;  /* 0x000000090e0c7c10 */ /* 0x010fe2000ff1e0ff */
[----:B------:R3:W-:Y:S03]  /*1b6b0*/  LDGSTS.E.BYPASS.LTC128B.128 [R239+0xf000], [R16.64] ;  /* 0x0f00000010ef7fae */ /* 0x0007e6000b901d46 */
[----:B------:R-:W-:Y:S01]  /*1b6c0*/  IADD3.X R13, R15, UR5, RZ, P0, !PT ;  /* 0x000000050f0d7c10 */ /* 0x000fe200087fe4ff */
[----:B------:R4:W-:Y:S01]  /*1b6d0*/  LDGSTS.E.BYPASS.LTC128B.128 [R239+0xf800], [R14.64] ;  /* 0x0f8000000eef7fae */ /* 0x0009e2000b901d46 */
[----:B--2---:R-:W-:-:S03]  /*1b6e0*/  IADD3 R10, P0, R12, UR9, RZ ;  /* 0x000000090c0a7c10 */ /* 0x004fc6000ff1e0ff */
[----:B------:R4:W-:Y:S01]  /*1b6f0*/  LDGSTS.E.BYPASS.LTC128B.128 [R239+0x10000], [R12.64] ;  /* 0x100000000cef7fae */ /* 0x0009e2000b901d46 */
[----:B------:R-:W-:Y:S02]  /*1b700*/  IADD3.X R11, R13, UR5, RZ, P0, !PT ;  /* 0x000000050d0b7c10 */ /* 0x000fe400087fe4ff */
[----:B------:R-:W-:-:S03]  /*1b710*/  IADD3 R8, P0, R10, UR9, RZ ;  /* 0x000000090a087c10 */ /* 0x000fc6000ff1e0ff */
[----:B------:R2:W-:Y:S01]  /*1b720*/  LDGSTS.E.BYPASS.LTC128B.128 [R239+0x10800], [R10.64] ;  /* 0x108000000aef7fae */ /* 0x0005e2000b901d46 */
[----:B------:R-:W-:-:S05]  /*1b730*/  IADD3.X R9, R11, UR5, RZ, P0, !PT ;  /* 0x000000050b097c10 */ /* 0x000fca00087fe4ff */
[----:B------:R2:W-:Y:S01]  /*1b740*/  LDGSTS.E.BYPASS.LTC128B.128 [R239+0x11000], [R8.64] ;  /* 0x1100000008ef7fae */ /* 0x0005e2000b901d46 */
[----:B---3--:R-:W-:-:S04]  /*1b750*/  IADD3 R16, P0, R8, UR9, RZ ;  /* 0x0000000908107c10 */ /* 0x008fc8000ff1e0ff */
[----:B------:R-:W-:-:S05]  /*1b760*/  IADD3.X R17, R9, UR5, RZ, P0, !PT ;  /* 0x0000000509117c10 */ /* 0x000fca00087fe4ff */
[----:B------:R3:W-:Y:S04]  /*1b770*/  LDGSTS.E.BYPASS.LTC128B.128 [R239+0x11800], [R16.64] ;  /* 0x1180000010ef7fae */ /* 0x0007e8000b901d46 */
[----:B----4-:R-:W-:Y:S04]  /*1b780*/  LDSM.16.M88.4 R12, [R134+0x2000] ;  /* 0x00200000860c783b */ /* 0x010fe80000000200 */
[----:B------:R-:W-:Y:S04]  /*1b790*/  LDSM.16.M88.4 R32, [R134+0x3800] ;  /* 0x003800008620783b */ /* 0x000fe80000000200 */
[----:B--2---:R-:W2:Y:S04]  /*1b7a0*/  LDSM.16.M88.4 R8, [R233] ;  /* 0x00000000e908783b */ /* 0x004ea80000000200 */
[----:B------:R-:W4:Y:S04]  /*1b7b0*/  LDSM.16.M88.4 R28, [R134+0x4000] ;  /* 0x00400000861c783b */ /* 0x000f280000000200 */
[----:B-----5:R-:W5:Y:S04]  /*1b7c0*/  LDSM.16.M88.4 R20, [R134+0x2800] ;  /* 0x002800008614783b */ /* 0x020f680000000200 */
[----:B-1----:R-:W-:Y:S04]  /*1b7d0*/  LDSM.16.M88.4 R24, [R134+0x3000] ;  /* 0x003000008618783b */ /* 0x002fe80000000200 */
[----:B---3--:R-:W1:Y:S04]  /*1b7e0*/  LDSM.16.M88.4 R16, [R134+0x4800] ;  /* 0x004800008610783b */ /* 0x008e680000000200 */
[----:B------:R-:W-:Y:S04]  /*1b7f0*/  LDSM.16.M88.4 R60, [R134+0x5800] ;  /* 0x00580000863c783b */ /* 0x000fe80000000200 */
[----:B------:R-:W-:Y:S04]  /*1b800*/  LDSM.16.M88.4 R52, [R134+0x6000] ;  /* 0x006000008634783b */ /* 0x000fe80000000200 */
[----:B------:R-:W-:Y:S04]  /*1b810*/  LDSM.16.M88.4 R56, [R92+0x2000] ;  /* 0x002000005c38783b */ /* 0x000fe80000000200 */
[----:B------:R-:W-:Y:S04]  /*1b820*/  LDSM.16.M88.4 R48, [R134+0x6800] ;  /* 0x006800008630783b */ /* 0x000fe80000000200 */
[----:B------:R-:W-:Y:S01]  /*1b830*/  LDSM.16.M88.4 R44, [R134+0x7000] ;  /* 0x00700000862c783b */ /* 0x000fe20000000200 */
[C---:B--2---:R-:W-:Y:S03]  /*1b840*/  HMMA.16816.F32 R64, R8.reuse, R12, RZ ;  /* 0x0000000c0840723c */ /* 0x044fe600000018ff */
[----:B------:R-:W-:Y:S04]  /*1b850*/  LDSM.16.M88.4 R40, [R134+0x8000] ;  /* 0x008000008628783b */ /* 0x000fe80000000200 */
[----:B------:R-:W0:Y:S01]  /*1b860*/  LDGDEPBAR ;  /* 0x00000000000079af */ /* 0x000e220000000000 */
[C---:B------:R-:W-:Y:S03]  /*1b870*/  HMMA.16816.F32 R68, R8.reuse, R14, RZ ;  /* 0x0000000e0844723c */ /* 0x040fe600000018ff */
[----:B------:R-:W2:Y:S05]  /*1b880*/  LDSM.16.M88.4 R12, [R134+0x5000] ;  /* 0x00500000860c783b */ /* 0x000eaa0000000200 */
[C---:B------:R-:W-:Y:S08]  /*1b890*/  HMMA.16816.F32 R88, R8.reuse, R32, RZ ;  /* 0x000000200858723c */ /* 0x040ff000000018ff */
[C---:B------:R-:W-:Y:S01]  /*1b8a0*/  HMMA.16816.F32 R96, R8.reuse, R34, RZ ;  /* 0x000000220860723c */ /* 0x040fe200000018ff */
[----:B------:R-:W3:Y:S07]  /*1b8b0*/  LDSM.16.M88.4 R32, [R134+0x7800] ;  /* 0x007800008620783b */ /* 0x000eee0000000200 */
[C---:B----4-:R-:W-:Y:S08]  /*1b8c0*/  HMMA.16816.F32 R100, R8.reuse, R28, RZ ;  /* 0x0000001c0864723c */ /* 0x050ff000000018ff */
[C---:B------:R-:W-:Y:S01]  /*1b8d0*/  HMMA.16816.F32 R104, R8.reuse, R30, RZ ;  /* 0x0000001e0868723c */ /* 0x040fe200000018ff */
[----:B------:R-:W4:Y:S07]  /*1b8e0*/  LDSM.16.M88.4 R28, [R134+0x8800] ;  /* 0x00880000861c783b */ /* 0x000f2e0000000200 */
[C---:B-----5:R-:W-:Y:S08]  /*1b8f0*/  HMMA.16816.F32 R72, R8.reuse, R20, RZ ;  /* 0x000000140848723c */ /* 0x060ff000000018ff */
[C---:B------:R-:W-:Y:S01]  /*1b900*/  HMMA.16816.F32 R76, R8.reuse, R22, RZ ;  /* 0x00000016084c723c */ /* 0x040fe200000018ff */
[----:B------:R-:W5:Y:S07]  /*1b910*/  LDSM.16.M88.4 R20, [R134+0x9800] ;  /* 0x009800008614783b */ /* 0x000f6e0000000200 */
[C---:B-1----:R-:W-:Y:S08]  /*1b920*/  HMMA.16816.F32 R108, R8.reuse, R16, RZ ;  /* 0x00000010086c723c */ /* 0x042ff000000018ff */
[C---:B------:R-:W-:Y:S01]  /*1b930*/  HMMA.16816.F32 R112, R8.reuse, R18, RZ ;  /* 0x000000120870723c */ /* 0x040fe200000018ff */
[----:B------:R-:W1:Y:S07]  /*1b940*/  LDSM.16.M88.4 R16, [R4] ;  /* 0x000000000410783b */ /* 0x000e6e0000000200 */
[C---:B------:R-:W-:Y:S08]  /*1b950*/  HMMA.16816.F32 R80, R8.reuse, R24, RZ ;  /* 0x000000180850723c */ /* 0x040ff000000018ff */
[C---:B------:R-:W-:Y:S01]  /*1b960*/  HMMA.16816.F32 R84, R8.reuse, R26, RZ ;  /* 0x0000001a0854723c */ /* 0x040fe200000018ff */
[----:B------:R-:W1:Y:S07]  /*1b970*/  LDSM.16.M88.4 R24, [R134+0x9000] ;  /* 0x009000008618783b */ /* 0x000e6e0000000200 */
[C---:B--2---:R-:W-:Y:S08]  /*1b980*/  HMMA.16816.F32 R116, R8.reuse, R12, RZ ;  /* 0x0000000c0874723c */ /* 0x044ff000000018ff */
[C---:B------:R-:W-:Y:S01]  /*1b990*/  HMMA.16816.F32 R120, R8.reuse, R14, RZ ;  /* 0x0000000e0878723c */ /* 0x040fe200000018ff */
[----:B------:R2:W-:Y:S07]  /*1b9a0*/  LDSM.16.M88.4 R12, [R0] ;  /* 0x00000000000c783b */ /* 0x0005ee0000000200 */
[C---:B------:R-:W-:Y:S08]  /*1b9b0*/  HMMA.16816.F32 R128, R8.reuse, R60, RZ ;  /* 0x0000003c0880723c */ /* 0x040ff000000018ff */
[C---:B------:R-:W-:Y:S01]  /*1b9c0*/  HMMA.16816.F32 R124, R8.reuse, R62, RZ ;  /* 0x0000003e087c723c */ /* 0x040fe200000018ff */
[----:B------:R-:W1:Y:S07]  /*1b9d0*/  LDSM.16.M88.4 R60, [R135] ;  /* 0x00000000873c783b */ /* 0x000e6e0000000200 */
[----:B------:R-:W-:Y:S01]  /*1b9e0*/  HMMA.16816.F32 R168, R8, R52, RZ ;  /* 0x0000003408a8723c */ /* 0x000fe200000018ff */
[----:B--2---:R-:W-:-:S07]  /*1b9f0*/  IADD3 R0, R135, 0x800, RZ ;  /* 0x0000080087007810 */ /* 0x004fce0007ffe0ff */
[C---:B------:R-:W-:Y:S01]  /*1ba00*/  HMMA.16816.F32 R172, R8.reuse, R54, RZ ;  /* 0x0000003608ac723c */ /* 0x040fe200000018ff */
[----:B------:R-:W2:Y:S07]  /*1ba10*/  LDSM.16.M88.4 R52, [R92+0x2800] ;  /* 0x002800005c34783b */ /* 0x000eae0000000200 */
[C---:B---3--:R-:W-:Y:S08]  /*1ba20*/  HMMA.16816.F32 R196, R8.reuse, R32, RZ ;  /* 0x0000002008c4723c */ /* 0x048ff000000018ff */
[C---:B------:R-:W-:Y:S01]  /*1ba30*/  HMMA.16816.F32 R200, R8.reuse, R34, RZ ;  /* 0x0000002208c8723c */ /* 0x040fe200000018ff */
[----:B------:R-:W3:Y:S07]  /*1ba40*/  LDSM.16.M88.4 R32, [R92+0x3000] ;  /* 0x003000005c20783b */ /* 0x000eee0000000200 */
[C---:B----4-:R-:W-:Y:S08]  /*1ba50*/  HMMA.16816.F32 R212, R8.reuse, R28, RZ ;  /* 0x0000001c08d4723c */ /* 0x050ff000000018ff */
[C---:B------:R-:W-:Y:S01]  /*1ba60*/  HMMA.16816.F32 R216, R8.reuse, R30, RZ ;  /* 0x0000001e08d8723c */ /* 0x040fe200000018ff */
[----:B------:R-:W4:Y:S07]  /*1ba70*/  LDSM.16.M88.4 R28, [R92+0x3800] ;  /* 0x003800005c1c783b */ /* 0x000f2e0000000200 */
[C---:B-----5:R-:W-:Y:S08]  /*1ba80*/  HMMA.16816.F32 R240, R8.reuse, R20, RZ ;  /* 0x0000001408f0723c */ /* 0x060ff000000018ff */
[----:B------:R-:W-:Y:S08]  /*1ba90*/  HMMA.16816.F32 R248, R8, R22, RZ ;  /* 0x0000001608f8723c */ /* 0x000ff000000018ff */
[----:B-1----:R-:W-:Y:S08]  /*1baa0*/  HMMA.16816.F32 R20, R16, R56, R64 ;  /* 0x000000381014723c */ /* 0x002ff00000001840 */
[C---:B------:R-:W-:Y:S08]  /*1bab0*/  HMMA.16816.F32 R176, R8.reuse, R48, RZ ;  /* 0x0000003008b0723c */ /* 0x040ff000000018ff */
[C---:B------:R-:W-:Y:S08]  /*1bac0*/  HMMA.16816.F32 R184, R8.reuse, R50, RZ ;  /* 0x0000003208b8723c */ /* 0x040ff000000018ff */
[C---:B------:R-:W-:Y:S08]  /*1bad0*/  HMMA.16816.F32 R188, R8.reuse, R44, RZ ;  /* 0x0000002c08bc723c */ /* 0x040ff000000018ff */
[C---:B------:R-:W-:Y:S01]  /*1bae0*/  HMMA.16816.F32 R192, R8.reuse, R46, RZ ;  /* 0x0000002e08c0723c */ /* 0x040fe200000018ff */
[----:B------:R-:W-:Y:S07]  /*1baf0*/  LDSM.16.M88.4 R44, [R232] ;  /* 0x00000000e82c783b */ /* 0x000fee0000000200 */
[C---:B------:R-:W-:Y:S08]  /*1bb00*/  HMMA.16816.F32 R204, R8.reuse, R40, RZ ;  /* 0x0000002808cc723c */ /* 0x040ff000000018ff */
[C---:B------:R-:W-:Y:S01]  /*1bb10*/  HMMA.16816.F32 R208, R8.reuse, R42, RZ ;  /* 0x0000002a08d0723c */ /* 0x040fe200000018ff */
[----:B------:R-:W-:Y:S07]  /*1bb20*/  LDSM.16.M88.4 R40, [R92+0x4000] ;  /* 0x004000005c28783b */ /* 0x000fee0000000200 */
[C---:B------:R-:W-:Y:S08]  /*1bb30*/  HMMA.16816.F32 R220, R8.reuse, R24, RZ ;  /* 0x0000001808dc723c */ /* 0x040ff000000018ff */
[----:B------:R-:W-:Y:S01]  /*1bb40*/  HMMA.16816.F32 R224, R8, R26, RZ ;  /* 0x0000001a08e0723c */ /* 0x000fe200000018ff */
[----:B------:R-:W1:Y:S07]  /*1bb50*/  LDSM.16.M88.4 R8, [R235] ;  /* 0x00000000eb08783b */ /* 0x000e6e0000000200 */
[----:B------:R-:W-:Y:S01]  /*1bb60*/  HMMA.16816.F32 R24, R16, R58, R68 ;  /* 0x0000003a1018723c */ /* 0x000fe20000001844 */
[----:B------:R5:W1:Y:S04]  /*1bb70*/  LDSM.16.M88.4 R56, [R0] ;  /* 0x000000000038783b */ /* 0x000a680000000200 */
[----:B------:R-:W-:Y:S03]  /*1bb80*/  LDSM.16.M88.4 R68, [R232+0x800] ;  /* 0x00080000e844783b */ /* 0x000fe60000000200 */
[----:B------:R-:W-:Y:S08]  /*1bb90*/  HMMA.16816.F32 R20, R12, R60, R20 ;  /* 0x0000003c0c14723c */ /* 0x000ff00000001814 */
[C---:B--2---:R-:W-:Y:S08]  /*1bba0*/  HMMA.16816.F32 R48, R16.reuse, R52, R72 ;  /* 0x000000341030723c */ /* 0x044ff00000001848 */
[----:B---3--:R-:W-:Y:S01]  /*1bbb0*/  HMMA.16816.F32 R72, R16, R32, R80 ;  /* 0x000000201048723c */ /* 0x008fe20000001850 */
[----:B-----5:R-:W-:-:S07]  /*1bbc0*/  IADD3 R0, R135, 0x1000, RZ ;  /* 0x0000100087007810 */ /* 0x020fce0007ffe0ff */
[C---:B----4-:R-:W-:Y:S08]  /*1bbd0*/  HMMA.16816.F32 R80, R16.reuse, R28, R88 ;  /* 0x0000001c1050723c */ /* 0x050ff00000001858 */
[----:B------:R-:W-:Y:S08]  /*1bbe0*/  HMMA.16816.F32 R96, R16, R30, R96 ;  /* 0x0000001e1060723c */ /* 0x000ff00000001860 */
[----:B------:R-:W-:Y:S01]  /*1bbf0*/  HMMA.16816.F32 R28, R12, R62, R24 ;  /* 0x0000003e0c1c723c */ /* 0x000fe20000001818 */
[----:B------:R-:W-:Y:S07]  /*1bc00*/  LDSM.16.M88.4 R60, [R92+0x6000] ;  /* 0x006000005c3c783b */ /* 0x000fee0000000200 */
[C---:B------:R-:W-:Y:S01]  /*1bc10*/  HMMA.16816.F32 R64, R16.reuse, R54, R76 ;  /* 0x000000361040723c */ /* 0x040fe2000000184c */
[----:B------:R-:W-:Y:S07]  /*1bc20*/  LDSM.16.M88.4 R52, [R92+0x5800] ;  /* 0x005800005c34783b */ /* 0x000fee0000000200 */
[----:B------:R-:W-:Y:S01]  /*1bc30*/  HMMA.16816.F32 R76, R16, R34, R84 ;  /* 0x00000022104c723c */ /* 0x000fe20000001854 */
[----:B------:R-:W2:Y:S07]  /*1bc40*/  LDSM.16.M88.4 R32, [R92+0x4800] ;  /* 0x004800005c20783b */ /* 0x000eae0000000200 */
[C---:B-1----:R-:W-:Y:S08]  /*1bc50*/  HMMA.16816.F32 R20, R8.reuse, R44, R20 ;  /* 0x0000002c0814723c */ /* 0x042ff00000001814 */
[----:B------:R-:W-:Y:S08]  /*1bc60*/  HMMA.16816.F32 R28, R8, R46, R28 ;  /* 0x0000002e081c723c */ /* 0x000ff0000000181c */
[----:B------:R-:W-:Y:S01]  /*1bc70*/  HMMA.16816.F32 R24, R12, R56, R48 ;  /* 0x000000380c18723c */ /* 0x000fe20000001830 */
[----:B------:R1:W-:Y:S07]  /*1bc80*/  LDSM.16.M88.4 R48, [R0] ;  /* 0x000000000030783b */ /* 0x0003ee0000000200 */
[----:B------:R-:W-:Y:S01]  /*1bc90*/  HMMA.16816.F32 R100, R16, R40, R100 ;  /* 0x000000281064723c */ /* 0x000fe20000001864 */
[----:B------:R-:W-:-:S04]  /*1bca0*/  FMUL.FTZ R2, R20, c[0x0][0x2ec] ;  /* 0x0000bb0014027a20 */ /* 0x000fc80000410000 */
[----:B------:R3:W-:Y:S03]  /*1bcb0*/  MUFU.TANH R132, R2 ;  /* 0x0000000200847308 */ /* 0x0007e60000002400 */
[----:B------:R-:W-:Y:S01]  /*1bcc0*/  HMMA.16816.F32 R104, R16, R42, R104 ;  /* 0x0000002a1068723c */ /* 0x000fe20000001868 */
[----:B------:R-:W4:Y:S01]  /*1bcd0*/  LDSM.16.M88.4 R40, [R92+0x5000] ;  /* 0x005000005c28783b */ /* 0x000f220000000200 */
[----:B-1----:R-:W-:-:S06]  /*1bce0*/  FMUL.FTZ R0, R21, c[0x0][0x2ec] ;  /* 0x0000bb0015007a20 */ /* 0x002fcc0000410000 */
[----:B--2---:R-:W-:Y:S01]  /*1bcf0*/  HMMA.16816.F32 R84, R16, R32, R108 ;  /* 0x000000201054723c */ /* 0x004fe2000000186c */
[----:B------:R1:W-:Y:S01]  /*1bd00*/  MUFU.TANH R38, R0 ;  /* 0x0000000000267308 */ /* 0x0003e20000002400 */
[----:B---3--:R-:W-:-:S06]  /*1bd10*/  FMUL.FTZ R2, R31, c[0x0][0x2ec] ;  /* 0x0000bb001f027a20 */ /* 0x008fcc0000410000 */
[----:B------:R-:W-:Y:S08]  /*1bd20*/  HMMA.16816.F32 R112, R16, R34, R112 ;  /* 0x000000221070723c */ /* 0x000ff00000001870 */
[----:B------:R-:W-:Y:S01]  /*1bd30*/  HMMA.16816.F32 R32, R12, R58, R64 ;  /* 0x0000003a0c20723c */ /* 0x000fe20000001840 */
[----:B------:R-:W-:Y:S01]  /*1bd40*/  LDSM.16.M88.4 R64, [R232+0x1000] ;  /* 0x00100000e840783b */ /* 0x000fe20000000200 */
[----:B-1----:R-:W-:-:S03]  /*1bd50*/  FMUL.FTZ R0, R22, c[0x0][0x2ec] ;  /* 0x0000bb0016007a20 */ /* 0x002fc60000410000 */
[----:B------:R-:W-:Y:S01]  /*1bd60*/  LDSM.16.M88.4 R56, [R232+0x1800] ;  /* 0x00180000e838783b */ /* 0x000fe20000000200 */
[----:B------:R1:W-:Y:S02]  /*1bd70*/  MUFU.TANH R246, R0 ;  /* 0x0000000000f67308 */ /* 0x0003e40000002400 */
[C---:B------:R-:W-:Y:S08]  /*1bd80*/  HMMA.16816.F32 R128, R16.reuse, R52, R128 ;  /* 0x000000341080723c */ /* 0x040ff00000001880 */
[----:B------:R-:W-:Y:S01]  /*1bd90*/  HMMA.16816.F32 R180, R16, R54, R124 ;  /* 0x0000003610b4723c */ /* 0x000fe2000000187c */
[----:B------:R-:W2:Y:S01]  /*1bda0*/  LDSM.16.M88.4 R52, [R92+0x6800] ;  /* 0x006800005c34783b */ /* 0x000ea20000000200 */
[----:B-1----:R-:W-:-:S06]  /*1bdb0*/  FMUL.FTZ R0, R23, c[0x0][0x2ec] ;  /* 0x0000bb0017007a20 */ /* 0x002fcc0000410000 */
[----:B----4-:R-:W-:Y:S01]  /*1bdc0*/  HMMA.16816.F32 R88, R16, R40, R116 ;  /* 0x000000281058723c */ /* 0x010fe20000001874 */
[----:B------:R1:W-:Y:S07]  /*1bdd0*/  MUFU.TANH R93, R0 ;  /* 0x00000000005d7308 */ /* 0x0003ee0000002400 */
[----:B------:R-:W-:Y:S08]  /*1bde0*/  HMMA.16816.F32 R20, R8, R68, R24 ;  /* 0x000000440814723c */ /* 0x000ff00000001818 */
[----:B------:R-:W-:Y:S01]  /*1bdf0*/  HMMA.16816.F32 R24, R12, R48, R72 ;  /* 0x000000300c18723c */ /* 0x000fe20000001848 */
[----:B-1----:R-:W-:-:S04]  /*1be00*/  FMUL.FTZ R0, R28, c[0x0][0x2ec] ;  /* 0x0000bb001c007a20 */ /* 0x002fc80000410000 */
[----:B------:R1:W3:Y:S03]  /*1be10*/  MUFU.TANH R7, R0 ;  /* 0x0000000000077308 */ /* 0x0002e60000002400 */
[----:B------:R-:W-:Y:S08]  /*1be20*/  HMMA.16816.F32 R120, R16, R42, R120 ;  /* 0x0000002a1078723c */ /* 0x000ff00000001878 */
[----:B------:R-:W-:Y:S01]  /*1be30*/  HMMA.16816.F32 R40, R12, R50, R76 ;  /* 0x000000320c28723c */ /* 0x000fe2000000184c */
[----:B-1----:R-:W-:-:S07]  /*1be40*/  FMUL.FTZ R0, R29, c[0x0][0x2ec] ;  /* 0x0000bb001d007a20 */ /* 0x002fce0000410000 */
[----:B--2---:R-:W-:Y:S01]  /*1be50*/  HMMA.16816.F32 R124, R16, R54, R184 ;  /* 0x00000036107c723c */ /* 0x004fe200000018b8 */
[----:B---3--:R-:W-:Y:S01]  /*1be60*/  IMAD.MOV.U32 R75, RZ, RZ, R7 ;  /* 0x000000ffff4b7224 */ /* 0x008fe200078e0007 */
[----:B------:R1:W-:Y:S01]  /*1be70*/  MUFU.TANH R95, R0 ;  /* 0x00000000005f7308 */ /* 0x0003e20000002400 */
[----:B------:R-:W-:-:S05]  /*1be80*/  IMAD.MOV.U32 R76, RZ, RZ, R38 ;  /* 0x000000ffff4c7224 */ /* 0x000fca00078e0026 */
[C---:B------:R-:W-:Y:S02]  /*1be90*/  HMMA.16816.F32 R168, R16.reuse, R60, R168 ;  /* 0x0000003c10a8723c */ /* 0x040fe400000018a8 */
[----:B------:R2:W3:Y:S06]  /*1bea0*/  MUFU.TANH R7, R2 ;  /* 0x0000000200077308 */ /* 0x0004ec0000002400 */
[----:B------:R-:W-:Y:S01]  /*1beb0*/  HMMA.16816.F32 R172, R16, R62, R172 ;  /* 0x0000003e10ac723c */ /* 0x000fe200000018ac */
[----:B------:R-:W-:Y:S01]  /*1bec0*/  LDSM.16.M88.4 R60, [R92+0x7800] ;  /* 0x007800005c3c783b */ /* 0x000fe20000000200 */
[----:B-1----:R-:W-:-:S04]  /*1bed0*/  FMUL.FTZ R0, R30, c[0x0][0x2ec] ;  /* 0x0000bb001e007a20 */ /* 0x002fc80000410000 */
[----:B------:R1:W-:Y:S02]  /*1bee0*/  MUFU.TANH R4, R0 ;  /* 0x0000000000047308 */ /* 0x0003e40000002400 */
[----:B------:R-:W-:Y:S01]  /*1bef0*/  HMMA.16816.F32 R28, R8, R70, R32 ;  /* 0x00000046081c723c */ /* 0x000fe20000001820 */
[----:B------:R-:W4:Y:S01]  /*1bf00*/  LDSM.16.M88.4 R68, [R92+0x7000] ;  /* 0x007000005c44783b */ /* 0x000f220000000200 */
[----:B--2---:R-:W-:Y:S02]  /*1bf10*/  FMUL.FTZ R2, R20, c[0x0][0x2ec] ;  /* 0x0000bb0014027a20 */ /* 0x004fe40000410000 */
[----:B---3--:R-:W-:Y:S02]  /*1bf20*/  IMAD.MOV.U32 R78, RZ, RZ, R7 ;  /* 0x000000ffff4e7224 */ /* 0x008fe400078e0007 */
[----:B------:R2:W-:Y:S01]  /*1bf30*/  MUFU.TANH R48, R2 ;  /* 0x0000000200307308 */ /* 0x0005e20000002400 */
[----:B-1----:R-:W-:-:S05]  /*1bf40*/  IADD3 R0, R135, 0x1800, RZ ;  /* 0x0000180087007810 */ /* 0x002fca0007ffe0ff */
[----:B------:R1:W3:Y:S11]  /*1bf50*/  LDSM.16.M88.4 R44, [R0] ;  /* 0x00000000002c783b */ /* 0x0002f60000000200 */
[----:B------:R-:W-:Y:S01]  /*1bf60*/  @!UPT UIADD3 URZ, URZ, URZ, URZ ;  /* 0x0000003f3f3ff290 */ /* 0x000fe2000fffe03f */
[----:B--2---:R-:W-:-:S04]  /*1bf70*/  FMUL.FTZ R2, R31, c[0x0][0x2ec] ;  /* 0x0000bb001f027a20 */ /* 0x004fc80000410000 */
[----:B------:R-:W2:Y:S01]  /*1bf80*/  MUFU.TANH R77, R2 ;  /* 0x00000002004d7308 */ /* 0x000ea20000002400 */
[----:B----4-:R-:W-:Y:S01]  /*1bf90*/  HMMA.16816.F32 R108, R16, R70, R192 ;  /* 0x00000046106c723c */ /* 0x010fe200000018c0 */
[----:B-1----:R-:W-:-:S06]  /*1bfa0*/  FMUL.FTZ R0, R21, c[0x0][0x2ec] ;  /* 0x0000bb0015007a20 */ /* 0x002fcc0000410000 */
[----:B------:R1:W4:Y:S01]  /*1bfb0*/  MUFU.TANH R72, R0 ;  /* 0x0000000000487308 */ /* 0x0003220000002400 */
[----:B--2---:R-:W-:Y:S01]  /*1bfc0*/  IMAD.MOV.U32 R195, RZ, RZ, R77 ;  /* 0x000000ffffc37224 */ /* 0x004fe200078e004d */
[----:B------:R-:W-:Y:S01]  /*1bfd0*/  HMMA.16816.F32 R116, R16, R68, R188 ;  /* 0x000000441074723c */ /* 0x000fe200000018bc */
[----:B------:R-:W-:-:S07]  /*1bfe0*/  IMAD.MOV.U32 R192, RZ, RZ, R78 ;  /* 0x000000ffffc07224 */ /* 0x000fce00078e004e */
[----:B------:R-:W-:Y:S01]  /*1bff0*/  HMMA.16816.F32 R68, R16, R60, R196 ;  /* 0x0000003c1044723c */ /* 0x000fe200000018c4 */
[----:B-1----:R-:W-:-:S07]  /*1c000*/  FMUL.FTZ R0, R22, c[0x0][0x2ec] ;  /* 0x0000bb0016007a20 */ /* 0x002fce0000410000 */
[----:B---3--:R-:W-:Y:S01]  /*1c010*/  HMMA.16816.F32 R32, R12, R44, R80 ;  /* 0x0000002c0c20723c */ /* 0x008fe20000001850 */
[----:B------:R-:W-:Y:S01]  /*1c020*/  IMAD.MOV.U32 R197, RZ, RZ, R75 ;  /* 0x000000ffffc57224 */ /* 0x000fe200078e004b */
[----:B------:R1:W2:Y:S05]  /*1c030*/  MUFU.TANH R49, R0 ;  /* 0x0000000000317308 */ /* 0x0002aa0000002400 */
[----:B------:R-:W-:Y:S02]  /*1c040*/  IMAD.MOV.U32 R80, RZ, RZ, R48 ;  /* 0x000000ffff507224 */ /* 0x000fe400078e0030 */
[----:B------:R-:W-:Y:S02]  /*1c050*/  IMAD.MOV.U32 R82, RZ, RZ, R132 ;  /* 0x000000ffff527224 */ /* 0x000fe400078e0084 */
[----:B------:R-:W-:-:S02]  /*1c060*/  IMAD.MOV.U32 R83, RZ, RZ, R95 ;  /* 0x000000ffff537224 */ /* 0x000fc400078e005f */
[----:B------:R-:W-:Y:S02]  /*1c070*/  IMAD.MOV.U32 R185, RZ, RZ, R80 ;  /* 0x000000ffffb97224 */ /* 0x000fe400078e0050 */
[----:B----4-:R-:W-:Y:S02]  /*1c080*/  IMAD.MOV.U32 R80, RZ, RZ, R72 ;  /* 0x000000ffff507224 */ /* 0x010fe400078e0048 */
[----:B-1----:R-:W-:Y:S02]  /*1c090*/  FMUL.FTZ R0, R23, c[0x0][0x2ec] ;  /* 0x0000bb0017007a20 */ /* 0x002fe40000410000 */
[----:B------:R-:W-:Y:S01]  /*1c0a0*/  HMMA.16816.F32 R20, R8, R64, R24 ;  /* 0x000000400814723c */ /* 0x000fe20000001818 */
[----:B--2---:R-:W-:Y:S01]  /*1c0b0*/  IMAD.MOV.U32 R81, RZ, RZ, R49 ;  /* 0x000000ffff517224 */ /* 0x004fe200078e0031 */
[----:B------:R1:W-:Y:S03]  /*1c0c0*/  MUFU.TANH R39, R0 ;  /* 0x0000000000277308 */ /* 0x0003e60000002400 */
[----:B------:R-:W-:-:S02]  /*1c0d0*/  IMAD.MOV.U32 R186, RZ, RZ, R81 ;  /* 0x000000ffffba7224 */ /* 0x000fc400078e0051 */
[----:B------:R-:W-:Y:S01]  /*1c0e0*/  IMAD.MOV.U32 R81, RZ, RZ, R246 ;  /* 0x000000ffff517224 */ /* 0x000fe200078e00f6 */
[----:B------:R-:W-:Y:S03]  /*1c0f0*/  HMMA.16816.F32 R24, R12, R46, R96 ;  /* 0x0000002e0c18723c */ /* 0x000fe60000001860 */
[----:B------:R-:W-:Y:S02]  /*1c100*/  IMAD.MOV.U32 R198, RZ, RZ, R81 ;  /* 0x000000ffffc67224 */ /* 0x000fe400078e0051 */
[----:B-1----:R-:W-:-:S04]  /*1c110*/  FMUL.FTZ R0, R28, c[0x0][0x2ec] ;  /* 0x0000bb001c007a20 */ /* 0x002fc80000410000 */
[----:B------:R1:W-:Y:S11]  /*1c120*/  MUFU.TANH R74, R0 ;  /* 0x00000000004a7308 */ /* 0x0003f60000002400 */
[----:B------:R-:W-:Y:S04]  /*1c130*/  @!UPT UIADD3 URZ, URZ, URZ, URZ ;  /* 0x0000003f3f3ff290 */ /* 0x000fe8000fffe03f */
[----:B------:R-:W-:Y:S01]  /*1c140*/  HMMA.16816.F32 R24, R8, R58, R24 ;  /* 0x0000003a0818723c */ /* 0x000fe20000001818 */
[----:B-1----:R-:W-:-:S04]  /*1c150*/  FMUL.FTZ R0, R29, c[0x0][0x2ec] ;  /* 0x0000bb001d007a20 */ /* 0x002fc80000410000 */
[----:B------:R1:W-:Y:S02]  /*1c160*/  MUFU.TANH R94, R0 ;  /* 0x00000000005e7308 */ /* 0x0003e40000002400 */
[----:B-1----:R-:W-:Y:S02]  /*1c170*/  FMUL.FTZ R0, R30, c[0x0][0x2ec] ;  /* 0x0000bb001e007a20 */ /* 0x002fe40000410000 */
[----:B------:R-:W-:Y:S04]  /*1c180*/  HMMA.16816.F32 R28, R8, R66, R40 ;  /* 0x00000042081c723c */ /* 0x000fe80000001828 */
[----:B------:R1:W2:Y:S04]  /*1c190*/  MUFU.TANH R73, R0 ;  /* 0x0000000000497308 */ /* 0x0002a80000002400 */
[----:B------:R-:W-:Y:S01]  /*1c1a0*/  HMMA.16816.F32 R64, R16, R52, R176 ;  /* 0x000000341040723c */ /* 0x000fe200000018b0 */
[----:B------:R-:W-:Y:S06]  /*1c1b0*/  LDSM.16.M88.4 R52, [R232+0x2000] ;  /* 0x00200000e834783b */ /* 0x000fec0000000200 */
[----:B------:R-:W-:Y:S01]  /*1c1c0*/  IMAD.MOV.U32 R176, RZ, RZ, R82 ;  /* 0x000000ffffb07224 */ /* 0x000fe200078e0052 */
[----:B------:R-:W-:Y:S01]  /*1c1d0*/  HMMA.16816.F32 R40, R8, R56, R32 ;  /* 0x000000380828723c */ /* 0x000fe20000001820 */
[----:B------:R-:W-:Y:S01]  /*1c1e0*/  LDSM.16.M88.4 R56, [R232+0x2800] ;  /* 0x00280000e838783b */ /* 0x000fe20000000200 */
[----:B-1----:R-:W-:Y:S01]  /*1c1f0*/  IADD3 R0, R135, 0x2000, RZ ;  /* 0x0000200087007810 */ /* 0x002fe20007ffe0ff */
[----:B--2---:R-:W-:-:S04]  /*1c200*/  IMAD.MOV.U32 R82, RZ, RZ, R73 ;  /* 0x000000ffff527224 */ /* 0x004fc800078e0049 */
[----:B------:R1:W2:Y:S01]  /*1c210*/  LDSM.16.M88.4 R48, [R0] ;  /* 0x000000000030783b */ /* 0x0002a20000000200 */
[----:B------:R-:W-:-:S04]  /*1c220*/  FMUL.FTZ R2, R31, c[0x0][0x2ec] ;  /* 0x0000bb001f027a20 */ /* 0x000fc80000410000 */
[----:B------:R-:W-:Y:S01]  /*1c230*/  MUFU.TANH R7, R2 ;  /* 0x0000000200077308 */ /* 0x000fe20000002400 */
[----:B-1----:R-:W-:-:S07]  /*1c240*/  FMUL.FTZ R0, R20, c[0x0][0x2ec] ;  /* 0x0000bb0014007a20 */ /* 0x002fce0000410000 */
[----:B------:R1:W3:Y:S01]  /*1c250*/  MUFU.TANH R79, R0 ;  /* 0x00000000004f7308 */ /* 0x0002e20000002400 */
[----:B--2---:R-:W-:Y:S01]  /*1c260*/  HMMA.16816.F32 R32, R12, R48, R100 ;  /* 0x000000300c20723c */ /* 0x004fe20000001864 */
[----:B-1----:R-:W-:Y:S02]  /*1c270*/  FMUL.FTZ R0, R21, c[0x0][0x2ec] ;  /* 0x0000bb0015007a20 */ /* 0x002fe40000410000 */
[----:B---3--:R-:W-:-:S04]  /*1c280*/  IMAD.MOV.U32 R199, RZ, RZ, R79 ;  /* 0x000000ffffc77224 */ /* 0x008fc800078e004f */
[----:B------:R1:W-:Y:S01]  /*1c290*/  MUFU.TANH R177, R0 ;  /* 0x0000000000b17308 */ /* 0x0003e20000002400 */
[----:B------:R-:W-:Y:S02]  /*1c2a0*/  IMAD.MOV.U32 R103, RZ, RZ, R176 ;  /* 0x000000ffff677224 */ /* 0x000fe400078e00b0 */
[----:B------:R-:W-:Y:S02]  /*1c2b0*/  IMAD.MOV.U32 R100, RZ, RZ, R80 ;  /* 0x000000ffff647224 */ /* 0x000fe400078e0050 */
[----:B------:R-:W-:Y:S02]  /*1c2c0*/  IMAD.MOV.U32 R176, RZ, RZ, R83 ;  /* 0x000000ffffb07224 */ /* 0x000fe400078e0053 */
[----:B-1----:R-:W-:-:S04]  /*1c2d0*/  FMUL.FTZ R0, R22, c[0x0][0x2ec] ;  /* 0x0000bb0016007a20 */ /* 0x002fc80000410000 */
[----:B------:R1:W2:Y:S02]  /*1c2e0*/  MUFU.TANH R179, R0 ;  /* 0x0000000000b37308 */ /* 0x0002a40000002400 */
[----:B-1----:R-:W-:Y:S02]  /*1c2f0*/  FMUL.FTZ R0, R23, c[0x0][0x2ec] ;  /* 0x0000bb0017007a20 */ /* 0x002fe40000410000 */
[----:B------:R-:W-:Y:S01]  /*1c300*/  HMMA.16816.F32 R20, R12, R50, R104 ;  /* 0x000000320c14723c */ /* 0x000fe20000001868 */
[----:B--2---:R-:W-:-:S03]  /*1c310*/  IMAD.MOV.U32 R101, RZ, RZ, R179 ;  /* 0x000000ffff657224 */ /* 0x004fc600078e00b3 */
[----:B------:R1:W2:Y:S03]  /*1c320*/  MUFU.TANH R178, R0 ;  /* 0x0000000000b27308 */ /* 0x0002a60000002400 */
[----:B------:R-:W-:Y:S02]  /*1c330*/  IMAD.MOV.U32 R106, RZ, RZ, R177 ;  /* 0x000000ffff6a7224 */ /* 0x000fe400078e00b1 */
[----:B-1----:R-:W-:Y:S02]  /*1c340*/  FMUL.FTZ R0, R28, c[0x0][0x2ec] ;  /* 0x0000bb001c007a20 */ /* 0x002fe40000410000 */
[----:B--2---:R-:W-:Y:S02]  /*1c350*/  IMAD.MOV.U32 R105, RZ, RZ, R178 ;  /* 0x000000ffff697224 */ /* 0x004fe400078e00b2 */
[----:B------:R1:W-:Y:S01]  /*1c360*/  MUFU.TANH R38, R0 ;  /* 0x0000000000267308 */ /* 0x0003e20000002400 */
[----:B------:R-:W-:-:S02]  /*1c370*/  IMAD.MOV.U32 R178, RZ, RZ, R74 ;  /* 0x000000ffffb27224 */ /* 0x000fc400078e004a */
[----:B------:R-:W-:Y:S01]  /*1c380*/  HMMA.16816.F32 R72, R16, R62, R200 ;  /* 0x0000003e1048723c */ /* 0x000fe200000018c8 */
[----:B------:R-:W2:Y:S01]  /*1c390*/  LDSM.16.M88.4 R60, [R92+0x9000] ;  /* 0x009000005c3c783b */ /* 0x000ea20000000200 */
[----:B------:R-:W-:-:S05]  /*1c3a0*/  IMAD.MOV.U32 R102, RZ, RZ, R178 ;  /* 0x000000ffff667224 */ /* 0x000fca00078e00b2 */
[----:B------:R-:W-:Y:S02]  /*1c3b0*/  IMAD.MOV.U32 R200, RZ, RZ, R186 ;  /* 0x000000ffffc87224 */ /* 0x000fe400078e00ba */
[----:B------:R-:W-:Y:S02]  /*1c3c0*/  IMAD.MOV.U32 R203, RZ, RZ, R82 ;  /* 0x000000ffffcb7224 */ /* 0x000fe400078e0052 */
[----:B------:R-:W-:Y:S02]  /*1c3d0*/  IMAD.MOV.U32 R202, RZ, RZ, R185 ;  /* 0x000000ffffca7224 */ /* 0x000fe400078e00b9 */
[----:B-1----:R-:W-:Y:S02]  /*1c3e0*/  FMUL.FTZ R0, R29, c[0x0][0x2ec] ;  /* 0x0000bb001d007a20 */ /* 0x002fe40000410000 */
[----:B------:R-:W-:Y:S02]  /*1c3f0*/  IMAD.MOV.U32 R185, RZ, RZ, R76 ;  /* 0x000000ffffb97224 */ /* 0x000fe400078e004c */
[----:B------:R1:W-:Y:S01]  /*1c400*/  MUFU.TANH R132, R0 ;  /* 0x0000000000847308 */ /* 0x0003e20000002400 */
[----:B------:R-:W-:-:S02]  /*1c410*/  IMAD.MOV.U32 R201, RZ, RZ, R103 ;  /* 0x000000ffffc97224 */ /* 0x000fc400078e0067 */
[----:B-1----:R-:W-:Y:S02]  /*1c420*/  FMUL.FTZ R0, R30, c[0x0][0x2ec] ;  /* 0x0000bb001e007a20 */ /* 0x002fe40000410000 */
[----:B------:R-:W-:Y:S03]  /*1c430*/  HMMA.16816.F32 R28, R8, R52, R32 ;  /* 0x00000034081c723c */ /* 0x000fe60000001820 */
[----:B------:R1:W-:Y:S05]  /*1c440*/  MUFU.TANH R252, R0 ;  /* 0x0000000000fc7308 */ /* 0x0003ea0000002400 */
[----:B--2---:R-:W-:Y:S07]  /*1c450*/  HMMA.16816.F32 R76, R16, R60, R220 ;  /* 0x0000003c104c723c */ /* 0x004fee00000018dc */
[----:B------:R-:W-:-:S02]  /*1c460*/  IMAD.MOV.U32 R220, RZ, RZ, R199 ;  /* 0x000000ffffdc7224 */ /* 0x000fc400078e00c7 */
[----:B------:R-:W-:Y:S01]  /*1c470*/  IMAD.MOV.U32 R199, RZ, RZ, R185 ;  /* 0x000000ffffc77224 */ /* 0x000fe200078e00b9 */
[----:B-1----:R-:W-:Y:S01]  /*1c480*/  IADD3 R0, R135, 0x2800, RZ ;  /* 0x0000280087007810 */ /* 0x002fe20007ffe0ff */
[----:B------:R-:W-:Y:S02]  /*1c490*/  IMAD.MOV.U32 R185, RZ, RZ, R176 ;  /* 0x000000ffffb97224 */ /* 0x000fe400078e00b0 */
[----:B------:R-:W-:Y:S02]  /*1c4a0*/  IMAD.MOV.U32 R221, RZ, RZ, R105 ;  /* 0x000000ffffdd7224 */ /* 0x000fe400078e0069 */
[----:B------:R1:W2:Y:S01]  /*1c4b0*/  LDSM.16.M88.4 R44, [R0] ;  /* 0x00000000002c783b */ /* 0x0002a20000000200 */
[----:B------:R-:W-:Y:S02]  /*1c4c0*/  FMUL.FTZ R2, R28, c[0x0][0x2ec] ;  /* 0x0000bb001c027a20 */ /* 0x000fe40000410000 */
[----:B------:R-:W-:Y:S02]  /*1c4d0*/  IMAD.MOV.U32 R223, RZ, RZ, R106 ;  /* 0x000000ffffdf7224 */ /* 0x000fe400078e006a */
[----:B------:R-:W-:Y:S01]  /*1c4e0*/  MUFU.TANH R191, R2 ;  /* 0x0000000200bf7308 */ /* 0x000fe20000002400 */
[----:B-1----:R-:W-:-:S07]  /*1c4f0*/  FMUL.FTZ R0, R40, c[0x0][0x2ec] ;  /* 0x0000bb0028007a20 */ /* 0x002fce0000410000 */
[----:B------:R1:W-:Y:S01]  /*1c500*/  MUFU.TANH R247, R0 ;  /* 0x0000000000f77308 */ /* 0x0003e20000002400 */
[----:B--2---:R-:W-:Y:S01]  /*1c510*/  HMMA.16816.F32 R32, R12, R44, R84 ;  /* 0x0000002c0c20723c */ /* 0x004fe20000001854 */
[----:B-1----:R-:W-:-:S06]  /*1c520*/  FMUL.FTZ R0, R41, c[0x0][0x2ec] ;  /* 0x0000bb0029007a20 */ /* 0x002fcc0000410000 */
[----:B------:R1:W-:Y:S02]  /*1c530*/  MUFU.TANH R95, R0 ;  /* 0x00000000005f7308 */ /* 0x0003e40000002400 */
[----:B-1----:R-:W-:-:S06]  /*1c540*/  FMUL.FTZ R0, R42, c[0x0][0x2ec] ;  /* 0x0000bb002a007a20 */ /* 0x002fcc0000410000 */
[----:B------:R1:W-:Y:S02]  /*1c550*/  MUFU.TANH R246, R0 ;  /* 0x0000000000f67308 */ /* 0x0003e40000002400 */
[----:B-1----:R-:W-:Y:S02]  /*1c560*/  FMUL.FTZ R0, R43, c[0x0][0x2ec] ;  /* 0x0000bb002b007a20 */ /* 0x002fe40000410000 */
[----:B------:R-:W1:Y:S04]  /*1c570*/  LDSM.16.M88.4 R40, [R92+0x8000] ;  /* 0x008000005c28783b */ /* 0x000e680000000200 */
[----:B------:R2:W-:Y:S02]  /*1c580*/  MUFU.TANH R187, R0 ;  /* 0x0000000000bb7308 */ /* 0x0005e40000002400 */
[----:B--2---:R-:W-:-:S06]  /*1c590*/  FMUL.FTZ R0, R24, c[0x0][0x2ec] ;  /* 0x0000bb0018007a20 */ /* 0x004fcc0000410000 */
[----:B------:R2:W-:Y:S02]  /*1c5a0*/  MUFU.TANH R194, R0 ;  /* 0x0000000000c27308 */ /* 0x0005e40000002400 */
[----:B--2---:R-:W-:Y:S01]  /*1c5b0*/  FMUL.FTZ R0, R25, c[0x0][0x2ec] ;  /* 0x0000bb0019007a20 */ /* 0x004fe20000410000 */
[C---:B-1----:R-:W-:Y:S05]  /*1c5c0*/  HMMA.16816.F32 R84, R16.reuse, R40, R204 ;  /* 0x000000281054723c */ /* 0x042fea00000018cc */
[----:B------:R1:W-:Y:S02]  /*1c5d0*/  MUFU.TANH R177, R0 ;  /* 0x0000000000b17308 */ /* 0x0003e40000002400 */
[----:B------:R-:W-:Y:S01]  /*1c5e0*/  IMAD.MOV.U32 R205, RZ, RZ, R198 ;  /* 0x000000ffffcd7224 */ /* 0x000fe200078e00c6 */
[----:B------:R-:W-:Y:S01]  /*1c5f0*/  HMMA.16816.F32 R80, R16, R42, R208 ;  /* 0x0000002a1050723c */ /* 0x000fe200000018d0 */
[----:B------:R-:W-:-:S06]  /*1c600*/  IMAD.MOV.U32 R198, RZ, RZ, R100 ;  /* 0x000000ffffc67224 */ /* 0x000fcc00078e0064 */
[----:B------:R-:W-:Y:S02]  /*1c610*/  IMAD.MOV.U32 R209, RZ, RZ, R7 ;  /* 0x000000ffffd17224 */ /* 0x000fe400078e0007 */
[----:B------:R-:W-:Y:S02]  /*1c620*/  IMAD.MOV.U32 R7, RZ, RZ, R37 ;  /* 0x000000ffff077224 */ /* 0x000fe400078e0025 */
[----:B-1----:R-:W-:Y:S02]  /*1c630*/  FMUL.FTZ R0, R26, c[0x0][0x2ec] ;  /* 0x0000bb001a007a20 */ /* 0x002fe40000410000 */
[----:B------:R-:W-:Y:S02]  /*1c640*/  IMAD.SHL.U32 R7, R7, 0x100, RZ ;  /* 0x0000010007077824 */ /* 0x000fe400078e00ff */
[----:B------:R1:W-:Y:S02]  /*1c650*/  MUFU.TANH R193, R0 ;  /* 0x0000000000c17308 */ /* 0x0003e40000002400 */
[----:B-1----:R-:W-:-:S02]  /*1c660*/  FMUL.FTZ R0, R27, c[0x0][0x2ec] ;  /* 0x0000bb001b007a20 */ /* 0x002fc40000410000 */
[----:B------:R-:W-:Y:S01]  /*1c670*/  HMMA.16816.F32 R24, R8, R54, R20 ;  /* 0x000000360818723c */ /* 0x000fe20000001814 */
[----:B------:R-:W-:Y:S03]  /*1c680*/  LDSM.16.M88.4 R52, [R232+0x3000] ;  /* 0x00300000e834783b */ /* 0x000fe60000000200 */
[----:B------:R1:W2:Y:S04]  /*1c690*/  MUFU.TANH R190, R0 ;  /* 0x0000000000be7308 */ /* 0x0002a80000002400 */
[----:B------:R-:W-:Y:S01]  /*1c6a0*/  HMMA.16816.F32 R20, R12, R46, R112 ;  /* 0x0000002e0c14723c */ /* 0x000fe20000001870 */
[----:B------:R-:W3:Y:S01]  /*1c6b0*/  LDSM.16.M88.4 R44, [R92+0x8800] ;  /* 0x008800005c2c783b */ /* 0x000ee20000000200 */
[----:B-1----:R-:W-:-:S05]  /*1c6c0*/  IADD3 R0, R135, 0x3000, RZ ;  /* 0x0000300087007810 */ /* 0x002fca0007ffe0ff */
[----:B------:R1:W4:Y:S11]  /*1c6d0*/  LDSM.16.M88.4 R48, [R0] ;  /* 0x000000000030783b */ /* 0x0003360000000200 */
[----:B------:R-:W-:Y:S06]  /*1c6e0*/  @!UPT UIADD3 URZ, URZ, URZ, URZ ;  /* 0x0000003f3f3ff290 */ /* 0x000fec000fffe03f */
[----:B------:R-:W-:Y:S01]  /*1c6f0*/  HMMA.16816.F32 R20, R8, R58, R20 ;  /* 0x0000003a0814723c */ /* 0x000fe20000001814 */
[----:B-1----:R-:W-:-:S07]  /*1c700*/  FMUL.FTZ R0, R29, c[0x0][0x2ec] ;  /* 0x0000bb001d007a20 */ /* 0x002fce0000410000 */
[----:B---3--:R-:W-:Y:S01]  /*1c710*/  HMMA.16816.F32 R96, R16, R46, R216 ;  /* 0x0000002e1060723c */ /* 0x008fe200000018d8 */
[----:B------:R1:W3:Y:S06]  /*1c720*/  MUFU.TANH R104, R0 ;  /* 0x0000000000687308 */ /* 0x0002ec0000002400 */
[----:B--2---:R-:W-:Y:S02]  /*1c730*/  IMAD.MOV.U32 R216, RZ, RZ, R190 ;  /* 0x000000ffffd87224 */ /* 0x004fe400078e00be */
[----:B------:R-:W-:Y:S02]  /*1c740*/  IMAD.MOV.U32 R217, RZ, RZ, R185 ;  /* 0x000000ffffd97224 */ /* 0x000fe400078e00b9 */
[----:B------:R-:W-:-:S02]  /*1c750*/  IMAD.MOV.U32 R218, RZ, RZ, R187 ;  /* 0x000000ffffda7224 */ /* 0x000fc400078e00bb */
[----:B------:R-:W-:Y:S02]  /*1c760*/  IMAD.MOV.U32 R219, RZ, RZ, R177 ;  /* 0x000000ffffdb7224 */ /* 0x000fe400078e00b1 */
[----:B-1----:R-:W-:Y:S02]  /*1c770*/  FMUL.FTZ R0, R30, c[0x0][0x2ec] ;  /* 0x0000bb001e007a20 */ /* 0x002fe40000410000 */
[----:B---3--:R-:W-:Y:S02]  /*1c780*/  IMAD.MOV.U32 R222, RZ, RZ, R104 ;  /* 0x000000ffffde7224 */ /* 0x008fe400078e0068 */
[----:B------:R1:W-:Y:S02]  /*1c790*/  MUFU.TANH R189, R0 ;  /* 0x0000000000bd7308 */ /* 0x0003e40000002400 */
[----:B-1----:R-:W-:Y:S02]  /*1c7a0*/  FMUL.FTZ R0, R31, c[0x0][0x2ec] ;  /* 0x0000bb001f007a20 */ /* 0x002fe40000410000 */
[----:B------:R-:W-:Y:S01]  /*1c7b0*/  HMMA.16816.F32 R28, R8, R56, R32 ;  /* 0x00000038081c723c */ /* 0x000fe20000001820 */
[----:B------:R-:W-:Y:S03]  /*1c7c0*/  LDSM.16.M88.4 R56, [R232+0x3800] ;  /* 0x00380000e838783b */ /* 0x000fe60000000200 */
[----:B------:R1:W2:Y:S04]  /*1c7d0*/  MUFU.TANH R107, R0 ;  /* 0x00000000006b7308 */ /* 0x0002a80000002400 */
[----:B----4-:R-:W-:Y:S08]  /*1c7e0*/  HMMA.16816.F32 R32, R12, R48, R88 ;  /* 0x000000300c20723c */ /* 0x010ff00000001858 */
[----:B------:R-:W-:Y:S01]  /*1c7f0*/  HMMA.16816.F32 R88, R16, R44, R212 ;  /* 0x0000002c1058723c */ /* 0x000fe200000018d4 */
[----:B------:R-:W3:Y:S01]  /*1c800*/  LDSM.16.M88.4 R44, [R92+0x9800] ;  /* 0x009800005c2c783b */ /* 0x000ee20000000200 */
[----:B-1----:R-:W-:-:S04]  /*1c810*/  FMUL.FTZ R0, R24, c[0x0][0x2ec] ;  /* 0x0000bb0018007a20 */ /* 0x002fc80000410000 */
[----:B------:R1:W-:Y:S01]  /*1c820*/  MUFU.TANH R188, R0 ;  /* 0x0000000000bc7308 */ /* 0x0003e20000002400 */
[----:B------:R-:W-:Y:S02]  /*1c830*/  IMAD.MOV.U32 R215, RZ, RZ, R39 ;  /* 0x000000ffffd77224 */ /* 0x000fe400078e0027 */
[----:B------:R-:W-:Y:S02]  /*1c840*/  FMUL.FTZ R2, R28, c[0x0][0x2ec] ;  /* 0x0000bb001c027a20 */ /* 0x000fe40000410000 */
[----:B------:R-:W-:Y:S02]  /*1c850*/  IMAD.MOV.U32 R212, RZ, RZ, R95 ;  /* 0x000000ffffd47224 */ /* 0x000fe400078e005f */
[----:B------:R-:W-:Y:S01]  /*1c860*/  IMAD.MOV.U32 R213, RZ, RZ, R94 ;  /* 0x000000ffffd57224 */ /* 0x000fe200078e005e */
[----:B------:R4:W-:Y:S01]  /*1c870*/  MUFU.TANH R184, R2 ;  /* 0x0000000200b87308 */ /* 0x0009e20000002400 */
[----:B------:R-:W-:Y:S01]  /*1c880*/  IMAD.MOV.U32 R214, RZ, RZ, R93 ;  /* 0x000000ffffd67224 */ /* 0x000fe200078e005d */
[----:B------:R-:W-:Y:S01]  /*1c890*/  HMMA.16816.F32 R32, R8, R52, R32 ;  /* 0x000000340820723c */ /* 0x000fe20000001820 */
[----:B-1----:R-:W-:-:S05]  /*1c8a0*/  FMUL.FTZ R0, R25, c[0x0][0x2ec] ;  /* 0x0000bb0019007a20 */ /* 0x002fca0000410000 */
[----:B------:R1:W5:Y:S01]  /*1c8b0*/  MUFU.TANH R207, R0 ;  /* 0x0000000000cf7308 */ /* 0x0003620000002400 */
[----:B----4-:R-:W-:-:S07]  /*1c8c0*/  FMUL.FTZ R2, R23, c[0x0][0x2ec] ;  /* 0x0000bb0017027a20 */ /* 0x010fce0000410000 */
[----:B------:R4:W-:Y:S01]  /*1c8d0*/  MUFU.TANH R206, R2 ;  /* 0x0000000200ce7308 */ /* 0x0009e20000002400 */
[----:B---3--:R-:W-:Y:S01]  /*1c8e0*/  HMMA.16816.F32 R112, R16, R46, R248 ;  /* 0x0000002e1070723c */ /* 0x008fe200000018f8 */
[----:B-1----:R-:W-:-:S06]  /*1c8f0*/  FMUL.FTZ R0, R26, c[0x0][0x2ec] ;  /* 0x0000bb001a007a20 */ /* 0x002fcc0000410000 */
[----:B------:R1:W-:Y:S01]  /*1c900*/  MUFU.TANH R186, R0 ;  /* 0x0000000000ba7308 */ /* 0x0003e20000002400 */
[----:B------:R-:W-:Y:S02]  /*1c910*/  IMAD.MOV.U32 R249, RZ, RZ, R198 ;  /* 0x000000fffff97224 */ /* 0x000fe400078e00c6 */
[----:B----4-:R-:W-:Y:S02]  /*1c920*/  FMUL.FTZ R2, R32, c[0x0][0x2ec] ;  /* 0x0000bb0020027a20 */ /* 0x010fe40000410000 */
[----:B------:R-:W-:Y:S02]  /*1c930*/  IMAD.MOV.U32 R251, RZ, RZ, R213 ;  /* 0x000000fffffb7224 */ /* 0x000fe400078e00d5 */
[----:B------:R-:W-:Y:S02]  /*1c940*/  IMAD.MOV.U32 R250, RZ, RZ, R215 ;  /* 0x000000fffffa7224 */ /* 0x000fe400078e00d7 */
[----:B-1----:R-:W-:Y:S02]  /*1c950*/  FMUL.FTZ R0, R27, c[0x0][0x2ec] ;  /* 0x0000bb001b007a20 */ /* 0x002fe40000410000 */
[----:B------:R-:W-:Y:S01]  /*1c960*/  HMMA.16816.F32 R24, R12, R50, R120 ;  /* 0x000000320c18723c */ /* 0x000fe20000001878 */
[----:B------:R-:W-:Y:S01]  /*1c970*/  LDSM.16.M88.4 R48, [R232+0x4000] ;  /* 0x00400000e830783b */ /* 0x000fe20000000200 */
[----:B------:R1:W-:Y:S05]  /*1c980*/  MUFU.TANH R211, R0 ;  /* 0x0000000000d37308 */ /* 0x0003ea0000002400 */
[----:B--2---:R-:W-:-:S02]  /*1c990*/  IMAD.MOV.U32 R120, RZ, RZ, R107 ;  /* 0x000000ffff787224 */ /* 0x004fc400078e006b */
[----:B------:R-:W-:Y:S01]  /*1c9a0*/  HMMA.16816.F32 R104, R16, R44, R240 ;  /* 0x0000002c1068723c */ /* 0x000fe200000018f0 */
[----:B------:R-:W-:Y:S02]  /*1c9b0*/  IMAD.MOV.U32 R123, RZ, RZ, R195 ;  /* 0x000000ffff7b7224 */ /* 0x000fe400078e00c3 */
[----:B------:R-:W-:-:S04]  /*1c9c0*/  IMAD.MOV.U32 R121, RZ, RZ, R192 ;  /* 0x000000ffff797224 */ /* 0x000fc800078e00c0 */
[----:B------:R-:W-:Y:S01]  /*1c9d0*/  IMAD.MOV.U32 R243, RZ, RZ, R133 ;  /* 0x000000fffff37224 */ /* 0x000fe200078e0085 */
[----:B-1----:R-:W-:Y:S01]  /*1c9e0*/  IADD3 R0, R135, 0x3800, RZ ;  /* 0x0000380087007810 */ /* 0x002fe20007ffe0ff */
[----:B------:R-:W-:-:S03]  /*1c9f0*/  IMAD.MOV.U32 R242, RZ, RZ, R221 ;  /* 0x000000fffff27224 */ /* 0x000fc600078e00dd */
[----:B------:R-:W-:Y:S01]  /*1ca00*/  ISETP.GE.AND P0, PT, R243, 0x3, PT ;  /* 0x00000003f300780c */ /* 0x000fe20003f06270 */
[----:B------:R-:W-:Y:S01]  /*1ca10*/  IMAD.MOV.U32 R221, RZ, RZ, R222 ;  /* 0x000000ffffdd7224 */ /* 0x000fe200078e00de */
[----:B------:R1:W2:Y:S01]  /*1ca20*/  LDSM.16.M88.4 R40, [R0] ;  /* 0x000000000028783b */ /* 0x0002a20000000200 */
[----:B------:R-:W-:Y:S02]  /*1ca30*/  IMAD.MOV.U32 R222, RZ, RZ, R120 ;  /* 0x000000ffffde7224 */ /* 0x000fe400078e0078 */
[----:B------:R-:W-:Y:S02]  /*1ca40*/  IMAD.MOV.U32 R240, RZ, RZ, R123 ;  /* 0x000000fffff07224 */ /* 0x000fe400078e007b */
[----:B------:R-:W-:Y:S02]  /*1ca50*/  IMAD.MOV.U32 R248, RZ, RZ, R121 ;  /* 0x000000fffff87224 */ /* 0x000fe400078e0079 */
[----:B------:R-:W-:Y:S02]  /*1ca60*/  IMAD.MOV.U32 R241, RZ, RZ, R223 ;  /* 0x000000fffff17224 */ /* 0x000fe400078e00df */
[----:B-----5:R-:W-:-:S02]  /*1ca70*/  IMAD.MOV.U32 R223, RZ, RZ, R207 ;  /* 0x000000ffffdf7224 */ /* 0x020fc400078e00cf */
[----:B-1----:R-:W-:-:S04]  /*1ca80*/  FMUL.FTZ R0, R29, c[0x0][0x2ec] ;  /* 0x0000bb001d007a20 */ /* 0x002fc80000410000 */
[----:B------:R1:W3:Y:S02]  /*1ca90*/  MUFU.TANH R196, R0 ;  /* 0x0000000000c47308 */ /* 0x0002e40000002400 */
[----:B-1----:R-:W-:-:S06]  /*1caa0*/  FMUL.FTZ R0, R30, c[0x0][0x2ec] ;  /* 0x0000bb001e007a20 */ /* 0x002fcc0000410000 */
[----:B------:R1:W4:Y:S02]  /*1cab0*/  MUFU.TANH R179, R0 ;  /* 0x0000000000b37308 */ /* 0x0003240000002400 */
[----:B-1----:R-:W-:Y:S02]  /*1cac0*/  FMUL.FTZ R0, R31, c[0x0][0x2ec] ;  /* 0x0000bb001f007a20 */ /* 0x002fe40000410000 */
[C---:B--2---:R-:W-:Y:S04]  /*1cad0*/  HMMA.16816.F32 R28, R12.reuse, R40, R128 ;  /* 0x000000280c1c723c */ /* 0x044fe80000001880 */
[----:B------:R1:W-:Y:S03]  /*1cae0*/  MUFU.TANH R210, R0 ;  /* 0x0000000000d27308 */ /* 0x0003e60000002400 */
[----:B------:R-:W-:Y:S01]  /*1caf0*/  IMAD.MOV.U32 R129, RZ, RZ, R203 ;  /* 0x000000ffff817224 */ /* 0x000fe200078e00cb */
[----:B------:R-:W-:Y:S01]  /*1cb00*/  HMMA.16816.F32 R40, R12, R42, R180 ;  /* 0x0000002a0c28723c */ /* 0x000fe200000018b4 */
[----:B------:R-:W-:-:S03]  /*1cb10*/  IMAD.MOV.U32 R203, RZ, RZ, R132 ;  /* 0x000000ffffcb7224 */ /* 0x000fc600078e0084 */
[----:B------:R2:W-:Y:S01]  /*1cb20*/  MUFU.TANH R132, R2 ;  /* 0x0000000200847308 */ /* 0x0005e20000002400 */
[----:B------:R-:W-:Y:S02]  /*1cb30*/  IMAD.MOV.U32 R131, RZ, RZ, R101 ;  /* 0x000000ffff837224 */ /* 0x000fe400078e0065 */
[----:B------:R-:W-:Y:S02]  /*1cb40*/  IMAD.MOV.U32 R128, RZ, RZ, R102 ;  /* 0x000000ffff807224 */ /* 0x000fe400078e0066 */
[----:B------:R-:W-:Y:S01]  /*1cb50*/  HMMA.16816.F32 R100, R16, R62, R224 ;  /* 0x0000003e1064723c */ /* 0x000fe200000018e0 */
[----:B-1----:R-:W-:-:S04]  /*1cb60*/  FMUL.FTZ R0, R20, c[0x0][0x2ec] ;  /* 0x0000bb0014007a20 */ /* 0x002fc80000410000 */
[----:B------:R1:W-:Y:S02]  /*1cb70*/  MUFU.TANH R178, R0 ;  /* 0x0000000000b27308 */ /* 0x0003e40000002400 */
[----:B------:R-:W-:Y:S02]  /*1cb80*/  IMAD.MOV.U32 R227, RZ, RZ, R200 ;  /* 0x000000ffffe37224 */ /* 0x000fe400078e00c8 */
[----:B------:R-:W-:Y:S02]  /*1cb90*/  IMAD.MOV.U32 R225, RZ, RZ, R197 ;  /* 0x000000ffffe17224 */ /* 0x000fe400078e00c5 */
[----:B--2---:R-:W-:Y:S02]  /*1cba0*/  FMUL.FTZ R2, R35, c[0x0][0x2ec] ;  /* 0x0000bb0023027a20 */ /* 0x004fe40000410000 */
[----:B------:R-:W-:Y:S02]  /*1cbb0*/  IMAD.MOV.U32 R226, RZ, RZ, R202 ;  /* 0x000000ffffe27224 */ /* 0x000fe400078e00ca */
[----:B------:R-:W-:Y:S01]  /*1cbc0*/  MUFU.TANH R202, R2 ;  /* 0x0000000200ca7308 */ /* 0x000fe20000002400 */
[----:B------:R-:W-:-:S02]  /*1cbd0*/  IMAD.MOV.U32 R224, RZ, RZ, R4 ;  /* 0x000000ffffe07224 */ /* 0x000fc400078e0004 */
[----:B------:R-:W2:Y:S01]  /*1cbe0*/  S2R R4, SR_TID.X ;  /* 0x0000000000047919 */ /* 0x000ea20000002100 */
[----:B------:R-:W-:Y:S02]  /*1cbf0*/  IMAD.MOV.U32 R243, RZ, RZ, R225 ;  /* 0x000000fffff37224 */ /* 0x000fe400078e00e1 */
[----:B------:R-:W-:Y:S02]  /*1cc00*/  IMAD.MOV.U32 R225, RZ, RZ, R226 ;  /* 0x000000ffffe17224 */ /* 0x000fe400078e00e2 */
[----:B-1----:R-:W-:Y:S02]  /*1cc10*/  FMUL.FTZ R0, R21, c[0x0][0x2ec] ;  /* 0x0000bb0015007a20 */ /* 0x002fe40000410000 */
[----:B------:R-:W-:Y:S02]  /*1cc20*/  IMAD.MOV.U32 R226, RZ, RZ, R227 ;  /* 0x000000ffffe27224 */ /* 0x000fe400078e00e3 */
[----:B------:R1:W-:Y:S01]  /*1cc30*/  MUFU.TANH R208, R0 ;  /* 0x0000000000d07308 */ /* 0x0003e20000002400 */
[----:B------:R-:W-:-:S02]  /*1cc40*/  IMAD.MOV.U32 R227, RZ, RZ, R128 ;  /* 0x000000ffffe37224 */ /* 0x000fc400078e0080 */
[----:B------:R-:W-:Y:S02]  /*1cc50*/  IMAD.MOV.U32 R128, RZ, RZ, R129 ;  /* 0x000000ffff807224 */ /* 0x000fe400078e0081 */
[----:B------:R-:W-:Y:S02]  /*1cc60*/  IMAD.MOV.U32 R129, RZ, RZ, R220 ;  /* 0x000000ffff817224 */ /* 0x000fe400078e00dc */
[----:B------:R-:W-:Y:S01]  /*1cc70*/  IMAD.MOV.U32 R220, RZ, RZ, R38 ;  /* 0x000000ffffdc7224 */ /* 0x000fe200078e0026 */
[----:B------:R-:W-:Y:S01]  /*1cc80*/  P2R R38, PR, RZ, 0x1 ;  /* 0x00000001ff267803 */ /* 0x000fe20000000000 */
[----:B-1----:R-:W-:Y:S02]  /*1cc90*/  FMUL.FTZ R0, R22, c[0x0][0x2ec] ;  /* 0x0000bb0016007a20 */ /* 0x002fe40000410000 */
[----:B------:R-:W-:Y:S02]  /*1cca0*/  HMMA.16816.F32 R20, R8, R54, R24 ;  /* 0x000000360814723c */ /* 0x000fe40000001818 */
[----:B------:R1:W5:Y:S02]  /*1ccb0*/  MUFU.TANH R176, R0 ;  /* 0x0000000000b07308 */ /* 0x0003640000002400 */
[----:B-1----:R-:W-:-:S05]  /*1ccc0*/  IADD3 R0, R135, 0x4000, RZ ;  /* 0x0000400087007810 */ /* 0x002fca0007ffe0ff */
[----:B------:R1:W2:Y:S11]  /*1ccd0*/  LDSM.16.M88.4 R24, [R0] ;  /* 0x000000000018783b */ /* 0x0002b60000000200 */
[----:B------:R-:W-:Y:S04]  /*1cce0*/  @!UPT UIADD3 URZ, URZ, URZ, URZ ;  /* 0x0000003f3f3ff290 */ /* 0x000fe8000fffe03f */
[----:B------:R-:W-:Y:S02]  /*1ccf0*/  FMUL.FTZ R2, R22, c[0x0][0x2ec] ;  /* 0x0000bb0016027a20 */ /* 0x000fe40000410000 */
[----:B-1----:R-:W-:-:S04]  /*1cd00*/  FMUL.FTZ R0, R33, c[0x0][0x2ec] ;  /* 0x0000bb0021007a20 */ /* 0x002fc80000410000 */
[----:B------:R1:W-:Y:S01]  /*1cd10*/  MUFU.TANH R204, R0 ;  /* 0x0000000000cc7308 */ /* 0x0003e20000002400 */
[----:B--2---:R-:W-:Y:S07]  /*1cd20*/  HMMA.16816.F32 R16, R12, R24, R168 ;  /* 0x000000180c10723c */ /* 0x004fee00000018a8 */
[----:B------:R-:W-:Y:S01]  /*1cd30*/  MUFU.TANH R170, R2 ;  /* 0x0000000200aa7308 */ /* 0x000fe20000002400 */
[----:B-1----:R-:W-:Y:S02]  /*1cd40*/  FMUL.FTZ R0, R34, c[0x0][0x2ec] ;  /* 0x0000bb0022007a20 */ /* 0x002fe40000410000 */
[C---:B------:R-:W-:Y:S05]  /*1cd50*/  HMMA.16816.F32 R32, R8.reuse, R56, R28 ;  /* 0x000000380820723c */ /* 0x040fea000000181c */
[----:B------:R1:W2:Y:S03]  /*1cd60*/  MUFU.TANH R39, R0 ;  /* 0x0000000000277308 */ /* 0x0002a60000002400 */
[----:B------:R-:W-:Y:S01]  /*1cd70*/  HMMA.16816.F32 R28, R8, R58, R40 ;  /* 0x0000003a081c723c */ /* 0x000fe20000001828 */
[----:B------:R-:W-:Y:S07]  /*1cd80*/  LDSM.16.M88.4 R40, [R232+0x4800] ;  /* 0x00480000e828783b */ /* 0x000fee0000000200 */
[----:B------:R-:W-:Y:S01]  /*1cd90*/  HMMA.16816.F32 R60, R12, R26, R172 ;  /* 0x0000001a0c3c723c */ /* 0x000fe200000018ac */
[----:B-1----:R-:W-:-:S05]  /*1cda0*/  IADD3 R0, R135, 0x4800, RZ ;  /* 0x0000480087007810 */ /* 0x002fca0007ffe0ff */
[----:B------:R1:W2:Y:S02]  /*1cdb0*/  LDSM.16.M88.4 R52, [R0] ;  /* 0x000000000034783b */ /* 0x0002a40000000200 */
[----:B------:R-:W-:Y:S01]  /*1cdc0*/  HMMA.16816.F32 R24, R8, R48, R16 ;  /* 0x000000300818723c */ /* 0x000fe20000001810 */
[----:B------:R-:W-:-:S04]  /*1cdd0*/  FMUL.FTZ R2, R32, c[0x0][0x2ec] ;  /* 0x0000bb0020027a20 */ /* 0x000fc80000410000 */
[----:B------:R1:W-:Y:S02]  /*1cde0*/  MUFU.TANH R171, R2 ;  /* 0x0000000200ab7308 */ /* 0x0003e40000002400 */
[----:B-1----:R-:W-:Y:S02]  /*1cdf0*/  FMUL.FTZ R0, R20, c[0x0][0x2ec] ;  /* 0x0000bb0014007a20 */ /* 0x002fe40000410000 */
[----:B------:R-:W-:-:S04]  /*1ce00*/  FMUL.FTZ R2, R35, c[0x0][0x2ec] ;  /* 0x0000bb0023027a20 */ /* 0x000fc80000410000 */
[----:B------:R1:W-:Y:S08]  /*1ce10*/  MUFU.TANH R133, R0 ;  /* 0x0000000000857308 */ /* 0x0003f00000002400 */
[----:B------:R3:W-:Y:S01]  /*1ce20*/  MUFU.TANH R192, R2 ;  /* 0x0000000200c07308 */ /* 0x0007e20000002400 */
[----:B--2---:R-:W-:Y:S01]  /*1ce30*/  HMMA.16816.F32 R56, R12, R52, R64 ;  /* 0x000000340c38723c */ /* 0x004fe20000001840 */
[----:B-1----:R-:W-:-:S06]  /*1ce40*/  FMUL.FTZ R0, R21, c[0x0][0x2ec] ;  /* 0x0000bb0015007a20 */ /* 0x002fcc0000410000 */
[----:B------:R1:W-:Y:S01]  /*1ce50*/  MUFU.TANH R200, R0 ;  /* 0x0000000000c87308 */ /* 0x0003e20000002400 */
[----:B------:R-:W-:Y:S01]  /*1ce60*/  HMMA.16816.F32 R64, R12, R54, R124 ;  /* 0x000000360c40723c */ /* 0x000fe2000000187c */
[----:B---3--:R-:W-:-:S06]  /*1ce70*/  FMUL.FTZ R2, R30, c[0x0][0x2ec] ;  /* 0x0000bb001e027a20 */ /* 0x008fcc0000410000 */
[----:B------:R2:W-:Y:S01]  /*1ce80*/  MUFU.TANH R130, R2 ;  /* 0x0000000200827308 */ /* 0x0005e20000002400 */
[----:B-1----:R-:W-:-:S05]  /*1ce90*/  IADD3 R0, R135, 0x5000, RZ ;  /* 0x0000500087007810 */ /* 0x002fca0007ffe0ff */
[----:B------:R1:W3:Y:S01]  /*1cea0*/  LDSM.16.M88.4 R44, [R0] ;  /* 0x00000000002c783b */ /* 0x0002e20000000200 */
[----:B--2---:R-:W-:-:S04]  /*1ceb0*/  FMUL.FTZ R2, R31, c[0x0][0x2ec] ;  /* 0x0000bb001f027a20 */ /* 0x004fc80000410000 */
[----:B------:R2:W-:Y:S01]  /*1cec0*/  MUFU.TANH R187, R2 ;  /* 0x0000000200bb7308 */ /* 0x0005e20000002400 */
[----:B-1----:R-:W-:Y:S02]  /*1ced0*/  FMUL.FTZ R0, R23, c[0x0][0x2ec] ;  /* 0x0000bb0017007a20 */ /* 0x002fe40000410000 */
[----:B--2---:R-:W-:-:S05]  /*1cee0*/  FMUL.FTZ R2, R26, c[0x0][0x2ec] ;  /* 0x0000bb001a027a20 */ /* 0x004fca0000410000 */
[----:B------:R1:W-:Y:S08]  /*1cef0*/  MUFU.TANH R197, R0 ;  /* 0x0000000000c57308 */ /* 0x0003f00000002400 */
[----:B------:R-:W-:Y:S01]  /*1cf00*/  MUFU.TANH R126, R2 ;  /* 0x00000002007e7308 */ /* 0x000fe20000002400 */
[----:B---3--:R-:W-:Y:S01]  /*1cf10*/  HMMA.16816.F32 R52, R12, R44, R116 ;  /* 0x0000002c0c34723c */ /* 0x008fe20000001874 */
[----:B-1----:R-:W-:-:S05]  /*1cf20*/  IADD3 R0, R135, 0x5800, RZ ;  /* 0x0000580087007810 */ /* 0x002fca0007ffe0ff */
[----:B------:R1:W2:Y:S02]  /*1cf30*/  LDSM.16.M88.4 R20, [R0] ;  /* 0x000000000014783b */ /* 0x0002a40000000200 */
[----:B------:R-:W-:Y:S01]  /*1cf40*/  HMMA.16816.F32 R44, R12, R46, R108 ;  /* 0x0000002e0c2c723c */ /* 0x000fe2000000186c */
[----:B-1----:R-:W-:-:S04]  /*1cf50*/  FMUL.FTZ R0, R33, c[0x0][0x2ec] ;  /* 0x0000bb0021007a20 */ /* 0x002fc80000410000 */
[----:B------:R1:W-:Y:S03]  /*1cf60*/  MUFU.TANH R195, R0 ;  /* 0x0000000000c37308 */ /* 0x0003e60000002400 */
[----:B--2---:R-:W-:Y:S01]  /*1cf70*/  HMMA.16816.F32 R68, R12, R20, R68 ;  /* 0x000000140c44723c */ /* 0x004fe20000001844 */
[----:B-1----:R-:W-:-:S04]  /*1cf80*/  FMUL.FTZ R0, R34, c[0x0][0x2ec] ;  /* 0x0000bb0022007a20 */ /* 0x002fc80000410000 */
[----:B------:R1:W2:Y:S03]  /*1cf90*/  MUFU.TANH R37, R0 ;  /* 0x0000000000257308 */ /* 0x0002a60000002400 */
[----:B------:R-:W-:Y:S01]  /*1cfa0*/  HMMA.16816.F32 R72, R12, R22, R72 ;  /* 0x000000160c48723c */ /* 0x000fe20000001848 */
[----:B-1----:R-:W-:-:S05]  /*1cfb0*/  IADD3 R0, R135, 0x6000, RZ ;  /* 0x0000600087007810 */ /* 0x002fca0007ffe0ff */
[----:B------:R1:W3:Y:S02]  /*1cfc0*/  LDSM.16.M88.4 R16, [R0] ;  /* 0x000000000010783b */ /* 0x0002e40000000200 */
[----:B-1----:R-:W-:-:S04]  /*1cfd0*/  FMUL.FTZ R0, R28, c[0x0][0x2ec] ;  /* 0x0000bb001c007a20 */ /* 0x002fc80000410000 */
[----:B------:R1:W1:Y:S01]  /*1cfe0*/  MUFU.TANH R168, R0 ;  /* 0x0000000000a87308 */ /* 0x0002620000002400 */
[----:B---3--:R-:W-:Y:S01]  /*1cff0*/  HMMA.16816.F32 R92, R12, R18, R80 ;  /* 0x000000120c5c723c */ /* 0x008fe20000001850 */
[----:B-1----:R-:W-:-:S06]  /*1d000*/  FMUL.FTZ R0, R29, c[0x0][0x2ec] ;  /* 0x0000bb001d007a20 */ /* 0x002fcc0000410000 */
[----:B------:R1:W-:Y:S01]  /*1d010*/  MUFU.TANH R190, R0 ;  /* 0x0000000000be7308 */ /* 0x0003e20000002400 */
[----:B------:R-:W-:Y:S08]  /*1d020*/  HMMA.16816.F32 R28, R8, R50, R60 ;  /* 0x00000032081c723c */ /* 0x000ff0000000183c */
[----:B------:R-:W-:Y:S01]  /*1d030*/  HMMA.16816.F32 R48, R12, R16, R84 ;  /* 0x000000100c30723c */ /* 0x000fe20000001854 */
[----:B-1----:R-:W-:-:S07]  /*1d040*/  IADD3 R0, R135, 0x6800, RZ ;  /* 0x0000680087007810 */ /* 0x002fce0007ffe0ff */
[C---:B------:R-:W-:Y:S01]  /*1d050*/  HMMA.16816.F32 R16, R8.reuse, R40, R56 ;  /* 0x000000280810723c */ /* 0x040fe20000001838 */
[----:B------:R1:W3:Y:S07]  /*1d060*/  LDSM.16.M88.4 R32, [R0] ;  /* 0x000000000020783b */ /* 0x0002ee0000000200 */
[----:B------:R-:W-:Y:S01]  /*1d070*/  FMUL.FTZ R2, R31, c[0x0][0x2ec] ;  /* 0x0000bb001f027a20 */ /* 0x000fe20000410000 */
[----:B------:R-:W-:Y:S03]  /*1d080*/  HMMA.16816.F32 R84, R8, R42, R64 ;  /* 0x0000002a0854723c */ /* 0x000fe60000001840 */
[----:B------:R2:W-:Y:S01]  /*1d090*/  MUFU.TANH R177, R2 ;  /* 0x0000000200b17308 */ /* 0x0005e20000002400 */
[----:B-1----:R-:W-:-:S11]  /*1d0a0*/  FMUL.FTZ R0, R24, c[0x0][0x2ec] ;  /* 0x0000bb0018007a20 */ /* 0x002fd60000410000 */
[----:B--2---:R-:W-:Y:S01]  /*1d0b0*/  FMUL.FTZ R2, R19, c[0x0][0x2ec] ;  /* 0x0000bb0013027a20 */ /* 0x004fe20000410000 */
[----:B------:R1:W2:Y:S08]  /*1d0c0*/  MUFU.TANH R127, R0 ;  /* 0x00000000007f7308 */ /* 0x0002b00000002400 */
[----:B------:R-:W-:Y:S01]  /*1d0d0*/  MUFU.TANH R173, R2 ;  /* 0x0000000200ad7308 */ /* 0x000fe20000002400 */
[----:B---3--:R-:W-:Y:S01]  /*1d0e0*/  HMMA.16816.F32 R88, R12, R32, R88 ;  /* 0x000000200c58723c */ /* 0x008fe20000001858 */
[----:B-1----:R-:W-:-:S06]  /*1d0f0*/  FMUL.FTZ R0, R25, c[0x0][0x2ec] ;  /* 0x0000bb0019007a20 */ /* 0x002fcc0000410000 */
[----:B------:R1:W-:Y:S01]  /*1d100*/  MUFU.TANH R185, R0 ;  /* 0x0000000000b97308 */ /* 0x0003e20000002400 */
[----:B------:R-:W-:Y:S01]  /*1d110*/  HMMA.16816.F32 R96, R12, R34, R96 ;  /* 0x000000220c60723c */ /* 0x000fe20000001860 */
[----:B-1----:R-:W-:-:S05]  /*1d120*/  IADD3 R0, R135, 0x7000, RZ ;  /* 0x0000700087007810 */ /* 0x002fca0007ffe0ff */
[----:B------:R1:W3:Y:S02]  /*1d130*/  LDSM.16.M88.4 R20, [R0] ;  /* 0x000000000014783b */ /* 0x0002e40000000200 */
[----:B-1----:R-:W-:Y:S02]  /*1d140*/  FMUL.FTZ R0, R27, c[0x0][0x2ec] ;  /* 0x0000bb001b007a20 */ /* 0x002fe40000410000 */
[----:B------:R-:W1:Y:S02]  /*1d150*/  LDSM.16.M88.4 R24, [R232+0x5000] ;  /* 0x00500000e818783b */ /* 0x000e640000000200 */
[----:B------:R2:W-:Y:S01]  /*1d160*/  MUFU.TANH R181, R0 ;  /* 0x0000000000b57308 */ /* 0x0005e20000002400 */
[----:B---3--:R-:W-:Y:S01]  /*1d170*/  HMMA.16816.F32 R64, R12, R20, R76 ;  /* 0x000000140c40723c */ /* 0x008fe2000000184c */
[----:B--2---:R-:W-:-:S06]  /*1d180*/  FMUL.FTZ R0, R28, c[0x0][0x2ec] ;  /* 0x0000bb001c007a20 */ /* 0x004fcc0000410000 */
[----:B------:R2:W3:Y:S01]  /*1d190*/  MUFU.TANH R122, R0 ;  /* 0x00000000007a7308 */ /* 0x0004e20000002400 */
[----:B------:R-:W-:Y:S01]  /*1d1a0*/  HMMA.16816.F32 R100, R12, R22, R100 ;  /* 0x000000160c64723c */ /* 0x000fe20000001864 */
[----:B------:R-:W3:Y:S01]  /*1d1b0*/  LDSM.16.M88.4 R20, [R232+0x6000] ;  /* 0x00600000e814783b */ /* 0x000ee20000000200 */
[----:B--2---:R-:W-:-:S06]  /*1d1c0*/  FMUL.FTZ R0, R29, c[0x0][0x2ec] ;  /* 0x0000bb001d007a20 */ /* 0x004fcc0000410000 */
[C---:B-1----:R-:W-:Y:S01]  /*1d1d0*/  HMMA.16816.F32 R76, R8.reuse, R24, R52 ;  /* 0x00000018084c723c */ /* 0x042fe20000001834 */
[----:B------:R1:W-:Y:S07]  /*1d1e0*/  MUFU.TANH R180, R0 ;  /* 0x0000000000b47308 */ /* 0x0003ee0000002400 */
[C---:B------:R-:W-:Y:S01]  /*1d1f0*/  HMMA.16816.F32 R60, R8.reuse, R26, R44 ;  /* 0x0000001a083c723c */ /* 0x040fe2000000182c */
[----:B-1----:R-:W-:Y:S02]  /*1d200*/  FMUL.FTZ R0, R30, c[0x0][0x2ec] ;  /* 0x0000bb001e007a20 */ /* 0x002fe40000410000 */
[----:B------:R-:W1:Y:S02]  /*1d210*/  LDSM.16.M88.4 R28, [R232+0x5800] ;  /* 0x00580000e81c783b */ /* 0x000e640000000200 */
[----:B------:R2:W1:Y:S03]  /*1d220*/  MUFU.TANH R117, R0 ;  /* 0x0000000000757308 */ /* 0x0004660000002400 */
[C---:B---3--:R-:W-:Y:S11]  /*1d230*/  HMMA.16816.F32 R44, R8.reuse, R20, R48 ;  /* 0x00000014082c723c */ /* 0x048ff60000001830 */
[----:B------:R-:W-:Y:S05]  /*1d240*/  @!UPT UIADD3 URZ, URZ, URZ, URZ ;  /* 0x0000003f3f3ff290 */ /* 0x000fea000fffe03f */
[----:B------:R-:W-:Y:S01]  /*1d250*/  FMUL.FTZ R24, R62, c[0x0][0x2ec] ;  /* 0x0000bb003e187a20 */ /* 0x000fe20000410000 */
[----:B------:R-:W-:Y:S01]  /*1d260*/  HMMA.16816.F32 R56, R8, R22, R92 ;  /* 0x000000160838723c */ /* 0x000fe2000000185c */
[----:B------:R-:W-:Y:S02]  /*1d270*/  FMUL.FTZ R61, R61, c[0x0][0x2ec] ;  /* 0x0000bb003d3d7a20 */ /* 0x000fe40000410000 */
[----:B------:R-:W-:Y:S01]  /*1d280*/  FMUL.FTZ R63, R63, c[0x0][0x2ec] ;  /* 0x0000bb003f3f7a20 */ /* 0x000fe20000410000 */
[----:B--2---:R-:W-:-:S03]  /*1d290*/  IADD3 R0, R135, 0x7800, RZ ;  /* 0x0000780087007810 */ /* 0x004fc60007ffe0ff */
[----:B------:R-:W-:Y:S02]  /*1d2a0*/  MUFU.TANH R61, R61 ;  /* 0x0000003d003d7308 */ /* 0x000fe40000002400 */
[----:B------:R2:W3:Y:S06]  /*1d2b0*/  LDSM.16.M88.4 R32, [R0] ;  /* 0x000000000020783b */ /* 0x0004ec0000000200 */
[----:B------:R-:W-:Y:S01]  /*1d2c0*/  MUFU.TANH R63, R63 ;  /* 0x0000003f003f7308 */ /* 0x000fe20000002400 */
[----:B-1----:R-:W-:Y:S07]  /*1d2d0*/  HMMA.16816.F32 R52, R8, R28, R68 ;  /* 0x0000001c0834723c */ /* 0x002fee0000001844 */
[----:B------:R-:W-:Y:S01]  /*1d2e0*/  MUFU.TANH R68, R24 ;  /* 0x0000001800447308 */ /* 0x000fe20000002400 */
[----:B--2---:R-:W-:-:S02]  /*1d2f0*/  FMUL.FTZ R0, R16, c[0x0][0x2ec] ;  /* 0x0000bb0010007a20 */ /* 0x004fc40000410000 */
[----:B------:R-:W-:Y:S01]  /*1d300*/  FMUL.FTZ R16, R84, c[0x0][0x2ec] ;  /* 0x0000bb0054107a20 */ /* 0x000fe20000410000 */
[----:B------:R-:W-:Y:S04]  /*1d310*/  HMMA.16816.F32 R40, R8, R30, R72 ;  /* 0x0000001e0828723c */ /* 0x000fe80000001848 */
[----:B------:R1:W2:Y:S01]  /*1d320*/  MUFU.TANH R110, R0 ;  /* 0x00000000006e7308 */ /* 0x0002a20000002400 */
[----:B------:R-:W-:Y:S02]  /*1d330*/  IMAD.MOV.U32 R71, RZ, RZ, R217 ;  /* 0x000000ffff477224 */ /* 0x000fe400078e00d9 */
[----:B------:R-:W-:Y:S02]  /*1d340*/  IMAD.MOV.U32 R217, RZ, RZ, R196 ;  /* 0x000000ffffd97224 */ /* 0x000fe400078e00c4 */
[----:B------:R-:W-:-:S03]  /*1d350*/  IMAD.MOV.U32 R74, RZ, RZ, R199 ;  /* 0x000000ffff4a7224 */ /* 0x000fc600078e00c7 */
[----:B------:R2:W-:Y:S01]  /*1d360*/  MUFU.TANH R108, R16 ;  /* 0x00000010006c7308 */ /* 0x0005e20000002400 */
[----:B------:R-:W-:Y:S01]  /*1d370*/  IMAD.MOV.U32 R75, RZ, RZ, R214 ;  /* 0x000000ffff4b7224 */ /* 0x000fe200078e00d6 */
[----:B---3--:R-:W-:Y:S01]  /*1d380*/  HMMA.16816.F32 R80, R12, R32, R104 ;  /* 0x000000200c50723c */ /* 0x008fe20000001868 */
[----:B------:R-:W-:Y:S02]  /*1d390*/  FMUL.FTZ R20, R54, c[0x0][0x2ec] ;  /* 0x0000bb0036147a20 */ /* 0x000fe40000410000 */
[----:B-1----:R-:W-:-:S03]  /*1d3a0*/  FMUL.FTZ R0, R17, c[0x0][0x2ec] ;  /* 0x0000bb0011007a20 */ /* 0x002fc60000410000 */
[----:B------:R1:W-:Y:S01]  /*1d3b0*/  MUFU.TANH R62, R20 ;  /* 0x00000014003e7308 */ /* 0x0003e20000002400 */
[----:B------:R-:W-:Y:S01]  /*1d3c0*/  FMUL.FTZ R53, R53, c[0x0][0x2ec] ;  /* 0x0000bb0035357a20 */ /* 0x000fe20000410000 */
[----:B------:R-:W-:Y:S01]  /*1d3d0*/  HMMA.16816.F32 R12, R12, R34, R112 ;  /* 0x000000220c0c723c */ /* 0x000fe20000001870 */
[----:B------:R-:W-:Y:S02]  /*1d3e0*/  FMUL.FTZ R55, R55, c[0x0][0x2ec] ;  /* 0x0000bb0037377a20 */ /* 0x000fe40000410000 */
[----:B--2---:R-:W-:-:S03]  /*1d3f0*/  FMUL.FTZ R16, R86, c[0x0][0x2ec] ;  /* 0x0000bb0056107a20 */ /* 0x004fc60000410000 */
[----:B------:R2:W-:Y:S01]  /*1d400*/  MUFU.TANH R174, R0 ;  /* 0x0000000000ae7308 */ /* 0x0005e20000002400 */
[----:B------:R-:W-:Y:S02]  /*1d410*/  FMUL.FTZ R24, R42, c[0x0][0x2ec] ;  /* 0x0000bb002a187a20 */ /* 0x000fe40000410000 */
[----:B------:R-:W-:Y:S02]  /*1d420*/  FMUL.FTZ R41, R41, c[0x0][0x2ec] ;  /* 0x0000bb0029297a20 */ /* 0x000fe40000410000 */
[----:B------:R-:W-:-:S03]  /*1d430*/  FMUL.FTZ R43, R43, c[0x0][0x2ec] ;  /* 0x0000bb002b2b7a20 */ /* 0x000fc60000410000 */
[----:B------:R3:W-:Y:S01]  /*1d440*/  MUFU.TANH R84, R16 ;  /* 0x0000001000547308 */ /* 0x0007e20000002400 */
[----:B-1----:R-:W-:Y:S02]  /*1d450*/  FMUL.FTZ R20, R40, c[0x0][0x2ec] ;  /* 0x0000bb0028147a20 */ /* 0x002fe40000410000 */
[----:B--2---:R-:W-:-:S05]  /*1d460*/  FMUL.FTZ R0, R18, c[0x0][0x2ec] ;  /* 0x0000bb0012007a20 */ /* 0x004fca0000410000 */
[----:B------:R1:W-:Y:S01]  /*1d470*/  MUFU.TANH R54, R20 ;  /* 0x0000001400367308 */ /* 0x0003e20000002400 */
[----:B---3--:R-:W-:-:S07]  /*1d480*/  FMUL.FTZ R16, R76, c[0x0][0x2ec] ;  /* 0x0000bb004c107a20 */ /* 0x008fce0000410000 */
[----:B------:R2:W3:Y:S08]  /*1d490*/  MUFU.TANH R109, R0 ;  /* 0x00000000006d7308 */ /* 0x0004f00000002400 */
[----:B------:R3:W3:Y:S01]  /*1d4a0*/  MUFU.TANH R76, R16 ;  /* 0x00000010004c7308 */ /* 0x0006e20000002400 */
[----:B-1----:R-:W1:Y:S01]  /*1d4b0*/  LDSM.16.M88.4 R20, [R232+0x7000] ;  /* 0x00700000e814783b */ /* 0x002e620000000200 */
[----:B--2---:R-:W-:-:S06]  /*1d4c0*/  IMAD.SHL.U32 R0, R4, 0x2, RZ ;  /* 0x0000000204007824 */ /* 0x004fcc00078e00ff */
[----:B------:R-:W-:Y:S01]  /*1d4d0*/  MUFU.TANH R53, R53 ;  /* 0x0000003500357308 */ /* 0x000fe20000002400 */
[----:B------:R-:W-:Y:S01]  /*1d4e0*/  LOP3.LUT R0, R0, 0x6, RZ, 0xc0, !PT ;  /* 0x0000000600007812 */ /* 0x000fe200078ec0ff */
[----:B---3--:R-:W-:-:S03]  /*1d4f0*/  FMUL.FTZ R16, R78, c[0x0][0x2ec] ;  /* 0x0000bb004e107a20 */ /* 0x008fc60000410000 */
[----:B------:R-:W-:-:S03]  /*1d500*/  LOP3.LUT R4, R7, 0x8, R0, 0xfe, !PT ;  /* 0x0000000807047812 */ /* 0x000fc600078efe00 */
[----:B------:R-:W-:Y:S01]  /*1d510*/  MUFU.TANH R55, R55 ;  /* 0x0000003700377308 */ /* 0x000fe20000002400 */
[C-C-:B------:R-:W-:Y:S02]  /*1d520*/  LOP3.LUT R2, R7.reuse, 0x10, R0.reuse, 0xfe, !PT ;  /* 0x0000001007027812 */ /* 0x140fe400078efe00 */
[CC--:B------:R-:W-:Y:S02]  /*1d530*/  ISETP.GE.AND P2, PT, R4.reuse, R6.reuse, PT ;  /* 0x000000060400720c */ /* 0x0c0fe40003f46270 */
[----:B------:R-:W-:Y:S02]  /*1d540*/  ISETP.GE.AND P0, PT, R4, R5, PT ;  /* 0x000000050400720c */ /* 0x000fe40003f06270 */
[----:B------:R-:W-:Y:S01]  /*1d550*/  LOP3.LUT R4, R7, 0x18, R0, 0xfe, !PT ;  /* 0x0000001807047812 */ /* 0x000fe200078efe00 */
[----:B------:R2:W3:Y:S01]  /*1d560*/  MUFU.TANH R70, R16 ;  /* 0x0000001000467308 */ /* 0x0004e20000002400 */
[-C--:B------:R-:W-:Y:S02]  /*1d570*/  ISETP.GE.AND P1, PT, R2, R6.reuse, PT ;  /* 0x000000060200720c */ /* 0x080fe40003f26270 */
[----:B------:R-:W-:-:S02]  /*1d580*/  ISETP.GE.AND P6, PT, R4, R6, PT ;  /* 0x000000060400720c */ /* 0x000fc40003fc6270 */
[-C--:B------:R-:W-:Y:S02]  /*1d590*/  ISETP.GE.AND P5, PT, R4, R5.reuse, PT ;  /* 0x000000050400720c */ /* 0x080fe40003fa6270 */
[----:B------:R-:W-:Y:S01]  /*1d5a0*/  LOP3.LUT R4, R7, 0x28, R0, 0xfe, !PT ;  /* 0x0000002807047812 */ /* 0x000fe200078efe00 */
[----:B------:R-:W-:Y:S01]  /*1d5b0*/  MUFU.TANH R41, R41 ;  /* 0x0000002900297308 */ /* 0x000fe20000002400 */
[----:B------:R-:W-:Y:S01]  /*1d5c0*/  FSEL R86, R243, -INF , !P2 ;  /* 0xff800000f3567808 */ /* 0x000fe20005000000 */
[----:B------:R-:W-:Y:S01]  /*1d5d0*/  IMAD.MOV.U32 R243, RZ, RZ, R203 ;  /* 0x000000fffff37224 */ /* 0x000fe200078e00cb */
[----:B------:R-:W-:Y:S01]  /*1d5e0*/  FSEL R105, R225, -INF , !P1 ;  /* 0xff800000e1697808 */ /* 0x000fe20004800000 */
[----:B------:R-:W-:Y:S01]  /*1d5f0*/  IMAD.MOV.U32 R225, RZ, RZ, R212 ;  /* 0x000000ffffe17224 */ /* 0x000fe200078e00d4 */
[-C--:B------:R-:W-:Y:S02]  /*1d600*/  ISETP.GE.AND P3, PT, R2, R5.reuse, PT ;  /* 0x000000050200720c */ /* 0x080fe40003f66270 */
[CC--:B------:R-:W-:Y:S01]  /*1d610*/  ISETP.GE.AND P1, PT, R4.reuse, R6.reuse, PT ;  /* 0x000000060400720c */ /* 0x0c0fe20003f26270 */
[----:B--2---:R-:W2:Y:S01]  /*1d620*/  LDSM.16.M88.4 R16, [R232+0x6800] ;  /* 0x00680000e810783b */ /* 0x004ea20000000200 */
[-C--:B------:R-:W-:Y:S01]  /*1d630*/  ISETP.GE.AND P2, PT, R4, R5.reuse, PT ;  /* 0x000000050400720c */ /* 0x080fe20003f46270 */
[----:B------:R-:W-:Y:S01]  /*1d640*/  FMUL.FTZ R4, R60, c[0x0][0x2ec] ;  /* 0x0000bb003c047a20 */ /* 0x000fe20000410000 */
[----:B------:R-:W-:Y:S01]  /*1d650*/  LOP3.LUT R2, R7, 0x20, R0, 0xfe, !PT ;  /* 0x0000002007027812 */ /* 0x000fe200078efe00 */
[----:B-1----:R-:W-:Y:S01]  /*1d660*/  HMMA.16816.F32 R64, R8, R20, R64 ;  /* 0x000000140840723c */ /* 0x002fe20000001840 */
[----:B------:R-:W-:Y:S01]  /*1d670*/  FSEL R104, R224, -INF , !P0 ;  /* 0xff800000e0687808 */ /* 0x000fe20004000000 */
[----:B------:R1:W1:Y:S01]  /*1d680*/  MUFU.TANH R69, R4 ;  /* 0x0000000400457308 */ /* 0x0002620000002400 */
[C---:B------:R-:W-:Y:S01]  /*1d690*/  ISETP.GE.AND P0, PT, R2.reuse, R5, PT ;  /* 0x000000050200720c */ /* 0x040fe20003f06270 */
[----:B------:R-:W-:Y:S01]  /*1d6a0*/  IMAD.MOV.U32 R224, RZ, RZ, R209 ;  /* 0x000000ffffe07224 */ /* 0x000fe200078e00d1 */
[----:B------:R-:W-:-:S02]  /*1d6b0*/  ISETP.GE.AND P4, PT, R2, R6, PT ;  /* 0x000000060200720c */ /* 0x000fc40003f86270 */
[----:B------:R-:W-:Y:S02]  /*1d6c0*/  LOP3.LUT R2, R7, 0x30, R0, 0xfe, !PT ;  /* 0x0000003007027812 */ /* 0x000fe400078efe00 */
[----:B------:R-:W-:Y:S01]  /*1d6d0*/  FSEL R106, R226, -INF , !P3 ;  /* 0xff800000e26a7808 */ /* 0x000fe20005800000 */
[----:B------:R-:W-:Y:S01]  /*1d6e0*/  IMAD.MOV.U32 R226, RZ, RZ, R218 ;  /* 0x000000ffffe27224 */ /* 0x000fe200078e00da */
[----:B------:R-:W-:Y:S01]  /*1d6f0*/  FSEL R118, R131, -INF , !P0 ;  /* 0xff80000083767808 */ /* 0x000fe20004000000 */
[----:B------:R-:W-:Y:S01]  /*1d700*/  IMAD.MOV.U32 R218, RZ, RZ, R201 ;  /* 0x000000ffffda7224 */ /* 0x000fe200078e00c9 */
[----:B------:R-:W-:Y:S01]  /*1d710*/  FSEL R107, R128, -INF , !P5 ;  /* 0xff800000806b7808 */ /* 0x000fe20006800000 */
[----:B------:R-:W-:Y:S01]  /*1d720*/  MUFU.TANH R43, R43 ;  /* 0x0000002b002b7308 */ /* 0x000fe20000002400 */
[----:B------:R-:W-:Y:S02]  /*1d730*/  FSEL R111, R129, -INF , !P4 ;  /* 0xff800000816f7808 */ /* 0x000fe40006000000 */
[----:B------:R-:W-:-:S02]  /*1d740*/  ISETP.GE.AND P5, PT, R2, R6, PT ;  /* 0x000000060200720c */ /* 0x000fc40003fa6270 */
[C-C-:B-1----:R-:W-:Y:S02]  /*1d750*/  LOP3.LUT R4, R7.reuse, 0x38, R0.reuse, 0xfe, !PT ;  /* 0x0000003807047812 */ /* 0x142fe400078efe00 */
[-C--:B------:R-:W-:Y:S02]  /*1d760*/  ISETP.GE.AND P4, PT, R2, R5.reuse, PT ;  /* 0x000000050200720c */ /* 0x080fe40003f86270 */
[-C--:B------:R-:W-:Y:S01]  /*1d770*/  ISETP.GE.AND P3, PT, R4, R6.reuse, PT ;  /* 0x000000060400720c */ /* 0x080fe20003f66270 */
[----:B------:R-:W-:Y:S01]  /*1d780*/  FMUL.FTZ R66, R66, c[0x0][0x2ec] ;  /* 0x0000bb0042427a20 */ /* 0x000fe20000410000 */
[----:B------:R-:W-:Y:S01]  /*1d790*/  ISETP.GE.AND P0, PT, R4, R5, PT ;  /* 0x000000050400720c */ /* 0x000fe20003f06270 */
[----:B------:R-:W-:Y:S01]  /*1d7a0*/  FMUL.FTZ R4, R52, c[0x0][0x2ec] ;  /* 0x0000bb0034047a20 */ /* 0x000fe20000410000 */
[----:B------:R-:W-:Y:S01]  /*1d7b0*/  LOP3.LUT R2, R7, 0x40, R0, 0xfe, !PT ;  /* 0x0000004007027812 */ /* 0x000fe200078efe00 */
[----:B------:R1:W1:Y:S01]  /*1d7c0*/  MUFU.TANH R52, R24 ;  /* 0x0000001800347308 */ /* 0x0002620000002400 */
[----:B------:R-:W-:Y:S01]  /*1d7d0*/  FSEL R116, R220, -INF , !P1 ;  /* 0xff800000dc747808 */ /* 0x000fe20004800000 */
[----:B------:R-:W-:Y:S01]  /*1d7e0*/  IMAD.MOV.U32 R220, RZ, RZ, R216 ;  /* 0x000000ffffdc7224 */ /* 0x000fe200078e00d8 */
[----:B------:R-:W-:Y:S01]  /*1d7f0*/  FSEL R119, R252, -INF , !P2 ;  /* 0xff800000fc777808 */ /* 0x000fe20005000000 */
[----:B------:R-:W-:Y:S01]  /*1d800*/  IMAD.MOV.U32 R216, RZ, RZ, R211 ;  /* 0x000000ffffd87224 */ /* 0x000fe200078e00d3 */
[----:B------:R-:W-:-:S02]  /*1d810*/  ISETP.GE.AND P1, PT, R2, R6, PT ;  /* 0x000000060200720c */ /* 0x000fc40003f26270 */
[----:B------:R-:W-:Y:S01]  /*1d820*/  ISETP.GE.AND P2, PT, R2, R5, PT ;  /* 0x000000050200720c */ /* 0x000fe20003f46270 */
[C---:B--2---:R-:W-:Y:S01]  /*1d830*/  HMMA.16816.F32 R28, R8.reuse, R16, R88 ;  /* 0x00000010081c723c */ /* 0x044fe20000001858 */
[----:B------:R2:W2:Y:S01]  /*1d840*/  MUFU.TANH R60, R4 ;  /* 0x00000004003c7308 */ /* 0x0004a20000002400 */
[----:B------:R-:W-:Y:S02]  /*1d850*/  LOP3.LUT R2, R7, 0x50, R0, 0xfe, !PT ;  /* 0x0000005007027812 */ /* 0x000fe400078efe00 */
[----:B------:R-:W-:Y:S02]  /*1d860*/  FSEL R120, R247, -INF , !P5 ;  /* 0xff800000f7787808 */ /* 0x000fe40006800000 */
[----:B------:R-:W-:Y:S01]  /*1d870*/  FSEL R123, R246, -INF , !P4 ;  /* 0xff800000f67b7808 */ /* 0x000fe20006000000 */
[----:B------:R-:W-:Y:S01]  /*1d880*/  FMUL.FTZ R16, R46, c[0x0][0x2ec] ;  /* 0x0000bb002e107a20 */ /* 0x000fe20000410000 */
[----:B------:R-:W-:Y:S01]  /*1d890*/  HMMA.16816.F32 R48, R8, R18, R96 ;  /* 0x000000120830723c */ /* 0x000fe20000001860 */
[----:B------:R-:W-:Y:S01]  /*1d8a0*/  FSEL R121, R194, -INF , !P3 ;  /* 0xff800000c2797808 */ /* 0x000fe20005800000 */
[----:B-1----:R-:W-:Y:S01]  /*1d8b0*/  FMUL.FTZ R24, R44, c[0x0][0x2ec] ;  /* 0x0000bb002c187a20 */ /* 0x002fe20000410000 */
[----:B------:R1:W-:Y:S01]  /*1d8c0*/  MUFU.TANH R42, R16 ;  /* 0x00000010002a7308 */ /* 0x0003e20000002400 */
[----:B------:R-:W-:-:S02]  /*1d8d0*/  FSEL R124, R193, -INF , !P0 ;  /* 0xff800000c17c7808 */ /* 0x000fc40004000000 */
[CC--:B------:R-:W-:Y:S02]  /*1d8e0*/  ISETP.GE.AND P3, PT, R2.reuse, R6.reuse, PT ;  /* 0x000000060200720c */ /* 0x0c0fe40003f66270 */
[-C--:B------:R-:W-:Y:S02]  /*1d8f0*/  ISETP.GE.AND P0, PT, R2, R5.reuse, PT ;  /* 0x000000050200720c */ /* 0x080fe40003f06270 */
[C-C-:B--2---:R-:W-:Y:S01]  /*1d900*/  LOP3.LUT R4, R7.reuse, 0x48, R0.reuse, 0xfe, !PT ;  /* 0x0000004807047812 */ /* 0x144fe200078efe00 */
[----:B------:R2:W2:Y:S01]  /*1d910*/  MUFU.TANH R44, R24 ;  /* 0x00000018002c7308 */ /* 0x0004a20000002400 */
[C-C-:B------:R-:W-:Y:S02]  /*1d920*/  LOP3.LUT R2, R7.reuse, 0x60, R0.reuse, 0xfe, !PT ;  /* 0x0000006007027812 */ /* 0x140fe400078efe00 */
[CC--:B------:R-:W-:Y:S02]  /*1d930*/  ISETP.GE.AND P5, PT, R4.reuse, R6.reuse, PT ;  /* 0x000000060400720c */ /* 0x0c0fe40003fa6270 */
[-C--:B------:R-:W-:Y:S01]  /*1d940*/  ISETP.GE.AND P4, PT, R4, R5.reuse, PT ;  /* 0x000000050400720c */ /* 0x080fe20003f86270 */
[----:B------:R-:W-:Y:S01]  /*1d950*/  FMUL.FTZ R20, R28, c[0x0][0x2ec] ;  /* 0x0000bb001c147a20 */ /* 0x000fe20000410000 */
[----:B------:R-:W-:Y:S01]  /*1d960*/  LOP3.LUT R4, R7, 0x58, R0, 0xfe, !PT ;  /* 0x0000005807047812 */ /* 0x000fe200078efe00 */
[----:B-1----:R-:W-:Y:S01]  /*1d970*/  FMUL.FTZ R16, R56, c[0x0][0x2ec] ;  /* 0x0000bb0038107a20 */ /* 0x002fe20000410000 */
[----:B------:R-:W-:Y:S01]  /*1d980*/  FSEL R125, R191, -INF , !P1 ;  /* 0xff800000bf7d7808 */ /* 0x000fe20004800000 */
[----:B------:R-:W-:Y:S01]  /*1d990*/  MUFU.TANH R66, R66 ;  /* 0x0000004200427308 */ /* 0x000fe20000002400 */
[----:B------:R-:W-:Y:S01]  /*1d9a0*/  FSEL R93, R189, -INF , !P2 ;  /* 0xff800000bd5d7808 */ /* 0x000fe20005000000 */
[----:B------:R-:W-:Y:S01]  /*1d9b0*/  FMUL.FTZ R29, R29, c[0x0][0x2ec] ;  /* 0x0000bb001d1d7a20 */ /* 0x000fe20000410000 */
[C---:B------:R-:W-:Y:S01]  /*1d9c0*/  ISETP.GE.AND P1, PT, R4.reuse, R6, PT ;  /* 0x000000060400720c */ /* 0x040fe20003f26270 */
[----:B------:R-:W-:Y:S01]  /*1d9d0*/  FMUL.FTZ R31, R31, c[0x0][0x2ec] ;  /* 0x0000bb001f1f7a20 */ /* 0x000fe20000410000 */
[----:B------:R-:W-:Y:S01]  /*1d9e0*/  ISETP.GE.AND P2, PT, R4, R5, PT ;  /* 0x000000050400720c */ /* 0x000fe20003f46270 */
[----:B--2---:R-:W-:Y:S01]  /*1d9f0*/  HMMA.16816.F32 R24, R8, R22, R100 ;  /* 0x000000160818723c */ /* 0x004fe20000001864 */
[----:B------:R-:W-:Y:S01]  /*1da00*/  FSEL R92, R188, -INF , !P5 ;  /* 0xff800000bc5c7808 */ /* 0x000fe20006800000 */
[----:B------:R1:W-:Y:S01]  /*1da10*/  MUFU.TANH R40, R16 ;  /* 0x0000001000287308 */ /* 0x0003e20000002400 */
[----:B------:R-:W-:-:S02]  /*1da20*/  FSEL R94, R186, -INF , !P4 ;  /* 0xff800000ba5e7808 */ /* 0x000fc40006000000 */
[C-C-:B------:R-:W-:Y:S02]  /*1da30*/  LOP3.LUT R4, R7.reuse, 0x68, R0.reuse, 0xfe, !PT ;  /* 0x0000006807047812 */ /* 0x140fe400078efe00 */
[C---:B------:R-:W-:Y:S02]  /*1da40*/  ISETP.GE.AND P5, PT, R2.reuse, R6, PT ;  /* 0x000000060200720c */ /* 0x040fe40003fa6270 */
[----:B------:R-:W-:Y:S01]  /*1da50*/  ISETP.GE.AND P4, PT, R2, R5, PT ;  /* 0x000000050200720c */ /* 0x000fe20003f86270 */
[----:B------:R-:W-:Y:S01]  /*1da60*/  MUFU.TANH R29, R29 ;  /* 0x0000001d001d7308 */ /* 0x000fe20000002400 */
[----:B------:R-:W-:Y:S02]  /*1da70*/  LOP3.LUT R2, R7, 0x70, R0, 0xfe, !PT ;  /* 0x0000007007027812 */ /* 0x000fe400078efe00 */
[----:B------:R-:W-:Y:S02]  /*1da80*/  FSEL R95, R184, -INF , !P3 ;  /* 0xff800000b85f7808 */ /* 0x000fe40005800000 */
[----:B----4-:R-:W-:-:S02]  /*1da90*/  FSEL R129, R179, -INF , !P0 ;  /* 0xff800000b3817808 */ /* 0x010fc40004000000 */
[C---:B------:R-:W-:Y:S01]  /*1daa0*/  ISETP.GE.AND P3, PT, R4.reuse, R6, PT ;  /* 0x000000060400720c */ /* 0x040fe20003f66270 */
[----:B-1----:R-:W1:Y:S01]  /*1dab0*/  LDSM.16.M88.4 R16, [R232+0x7800] ;  /* 0x00780000e810783b */ /* 0x002e620000000200 */
[----:B------:R-:W-:Y:S01]  /*1dac0*/  ISETP.GE.AND P0, PT, R4, R5, PT ;  /* 0x000000050400720c */ /* 0x000fe20003f06270 */
[----:B------:R-:W-:Y:S01]  /*1dad0*/  MUFU.TANH R31, R31 ;  /* 0x0000001f001f7308 */ /* 0x000fe20000002400 */
[----:B-----5:R-:W-:Y:S01]  /*1dae0*/  FSEL R131, R176, -INF , !P2 ;  /* 0xff800000b0837808 */ /* 0x020fe20005000000 */
[----:B------:R-:W-:-:S04]  /*1daf0*/  DEPBAR.LE SB0, 0x0 ;  /* 0x000080000000791a */ /* 0x000fc80000000000 */
[----:B------:R-:W-:Y:S01]  /*1db00*/  LOP3.LUT R4, R7, 0x78, R0, 0xfe, !PT ;  /* 0x0000007807047812 */ /* 0x000fe200078efe00 */
[----:B------:R-:W-:Y:S01]  /*1db10*/  FMUL.FTZ R24, R24, c[0x0][0x2ec] ;  /* 0x0000bb0018187a20 */ /* 0x000fe20000410000 */
[-C--:B------:R-:W-:Y:S01]  /*1db20*/  ISETP.GE.AND P2, PT, R2, R5.reuse, PT ;  /* 0x000000050200720c */ /* 0x080fe20003f46270 */
[----:B------:R-:W-:Y:S01]  /*1db30*/  FMUL.FTZ R26, R26, c[0x0][0x2ec] ;  /* 0x0000bb001a1a7a20 */ /* 0x000fe20000410000 */
[----:B------:R-:W-:Y:S01]  /*1db40*/  FSEL R132, R132, -INF , !P5 ;  /* 0xff80000084847808 */ /* 0x000fe20006800000 */
[----:B------:R-:W-:Y:S01]  /*1db50*/  FMUL.FTZ R25, R25, c[0x0][0x2ec] ;  /* 0x0000bb0019197a20 */ /* 0x000fe20000410000 */
[----:B------:R-:W-:Y:S01]  /*1db60*/  FSEL R169, R39, -INF , !P4 ;  /* 0xff80000027a97808 */ /* 0x000fe20006000000 */
[----:B------:R-:W-:Y:S01]  /*1db70*/  MUFU.TANH R24, R24 ;  /* 0x0000001800187308 */ /* 0x000fe20000002400 */
[C---:B------:R-:W-:Y:S01]  /*1db80*/  ISETP.GE.AND P5, PT, R4.reuse, R6, PT ;  /* 0x000000060400720c */ /* 0x040fe20003fa6270 */
[----:B------:R-:W-:Y:S01]  /*1db90*/  FMUL.FTZ R27, R27, c[0x0][0x2ec] ;  /* 0x0000bb001b1b7a20 */ /* 0x000fe20000410000 */
[----:B------:R-:W-:Y:S01]  /*1dba0*/  ISETP.GE.AND P4, PT, R4, R5, PT ;  /* 0x000000050400720c */ /* 0x000fe20003f86270 */
[----:B------:R-:W-:Y:S01]  /*1dbb0*/  FMUL.FTZ R4, R58, c[0x0][0x2ec] ;  /* 0x0000bb003a047a20 */ /* 0x000fe20000410000 */
[----:B------:R-:W-:-:S02]  /*1dbc0*/  FSEL R172, R37, -INF , !P2 ;  /* 0xff80000025ac7808 */ /* 0x000fc40005000000 */
[----:B------:R-:W-:Y:S01]  /*1dbd0*/  FSEL R128, R178, -INF , !P1 ;  /* 0xff800000b2807808 */ /* 0x000fe20004800000 */
[----:B------:R2:W4:Y:S01]  /*1dbe0*/  MUFU.TANH R37, R20 ;  /* 0x0000001400257308 */ /* 0x0005220000002400 */
[----:B------:R-:W-:Y:S02]  /*1dbf0*/  ISETP.GE.AND P1, PT, R2, R6, PT ;  /* 0x000000060200720c */ /* 0x000fe40003f26270 */
[----:B------:R-:W-:Y:S02]  /*1dc00*/  LOP3.LUT R2, R7, 0x80, R0, 0xfe, !PT ;  /* 0x0000008007027812 */ /* 0x000fe400078efe00 */
[----:B------:R-:W-:Y:S02]  /*1dc10*/  FSEL R171, R171, -INF , !P1 ;  /* 0xff800000abab7808 */ /* 0x000fe40004800000 */
[----:B------:R-:W-:Y:S01]  /*1dc20*/  FSEL R133, R133, -INF , !P3 ;  /* 0xff80000085857808 */ /* 0x000fe20005800000 */
[----:B------:R5:W3:Y:S01]  /*1dc30*/  MUFU.TANH R39, R4 ;  /* 0x0000000400277308 */ /* 0x000ae20000002400 */
[----:B------:R-:W-:-:S02]  /*1dc40*/  FSEL R170, R170, -INF , !P0 ;  /* 0xff800000aaaa7808 */ /* 0x000fc40004000000 */
[CC--:B------:R-:W-:Y:S02]  /*1dc50*/  ISETP.GE.AND P3, PT, R2.reuse, R6.reuse, PT ;  /* 0x000000060200720c */ /* 0x0c0fe40003f66270 */
[----:B------:R-:W-:Y:S02]  /*1dc60*/  ISETP.GE.AND P0, PT, R2, R5, PT ;  /* 0x000000050200720c */ /* 0x000fe40003f06270 */
[----:B------:R-:W-:Y:S01]  /*1dc70*/  LOP3.LUT R2, R7, 0x90, R0, 0xfe, !PT ;  /* 0x0000009007027812 */ /* 0x000fe200078efe00 */
[----:B--2---:R-:W-:Y:S01]  /*1dc80*/  FMUL.FTZ R20, R48, c[0x0][0x2ec] ;  /* 0x0000bb0030147a20 */ /* 0x004fe20000410000 */
[----:B-1----:R-:W-:Y:S01]  /*1dc90*/  HMMA.16816.F32 R12, R8, R18, R12 ;  /* 0x00000012080c723c */ /* 0x002fe2000000180c */
[----:B------:R-:W-:Y:S01]  /*1dca0*/  FSEL R168, R168, -INF , !P5 ;  /* 0xff800000a8a87808 */ /* 0x000fe20006800000 */
[----:B------:R-:W-:Y:S01]  /*1dcb0*/  MUFU.TANH R26, R26 ;  /* 0x0000001a001a7308 */ /* 0x000fe20000002400 */
[----:B------:R-:W-:Y:S02]  /*1dcc0*/  FSEL R130, R130, -INF , !P4 ;  /* 0xff80000082827808 */ /* 0x000fe40006000000 */
[----:B------:R-:W-:-:S02]  /*1dcd0*/  ISETP.GE.AND P5, PT, R2, R6, PT ;  /* 0x000000060200720c */ /* 0x000fc40003fa6270 */
[C-C-:B-----5:R-:W-:Y:S02]  /*1dce0*/  LOP3.LUT R4, R7.reuse, 0x88, R0.reuse, 0xfe, !PT ;  /* 0x0000008807047812 */ /* 0x160fe400078efe00 */
[-C--:B------:R-:W-:Y:S01]  /*1dcf0*/  ISETP.GE.AND P4, PT, R2, R5.reuse, PT ;  /* 0x000000050200720c */ /* 0x080fe20003f86270 */
[----:B------:R1:W-:Y:S01]  /*1dd00*/  MUFU.TANH R32, R20 ;  /* 0x0000001400207308 */ /* 0x0003e20000002400 */
[C---:B------:R-:W-:Y:S02]  /*1dd10*/  ISETP.GE.AND P1, PT, R4.reuse, R6, PT ;  /* 0x000000060400720c */ /* 0x040fe40003f26270 */
[----:B------:R-:W-:Y:S01]  /*1dd20*/  ISETP.GE.AND P2, PT, R4, R5, PT ;  /* 0x000000050400720c */ /* 0x000fe20003f46270 */
[----:B------:R-:W-:Y:S01]  /*1dd30*/  FMUL.FTZ R4, R30, c[0x0][0x2ec] ;  /* 0x0000bb001e047a20 */ /* 0x000fe20000410000 */
[----:B------:R-:W-:Y:S02]  /*1dd40*/  LOP3.LUT R2, R7, 0xa0, R0, 0xfe, !PT ;  /* 0x000000a007027812 */ /* 0x000fe400078efe00 */
[----:B------:R-:W-:Y:S01]  /*1dd50*/  FSEL R127, R127, -INF , !P3 ;  /* 0xff8000007f7f7808 */ /* 0x000fe20005800000 */
[----:B------:R2:W5:Y:S01]  /*1dd60*/  MUFU.TANH R33, R4 ;  /* 0x0000000400217308 */ /* 0x0005620000002400 */
[----:B------:R-:W-:-:S02]  /*1dd70*/  FSEL R126, R126, -INF , !P0 ;  /* 0xff8000007e7e7808 */ /* 0x000fc40004000000 */
[----:B------:R-:W-:Y:S02]  /*1dd80*/  FSEL R122, R122, -INF , !P1 ;  /* 0xff8000007a7a7808 */ /* 0x000fe40004800000 */
[----:B------:R-:W-:Y:S01]  /*1dd90*/  FSEL R117, R117, -INF , !P2 ;  /* 0xff80000075757808 */ /* 0x000fe20005000000 */
[----:B------:R-:W-:Y:S01]  /*1dda0*/  FMUL.FTZ R12, R12, c[0x0][0x2ec] ;  /* 0x0000bb000c0c7a20 */ /* 0x000fe20000410000 */
[----:B------:R-:W-:Y:S01]  /*1ddb0*/  ISETP.GE.AND P1, PT, R2, R6, PT ;  /* 0x000000060200720c */ /* 0x000fe20003f26270 */
[----:B-1----:R-:W-:Y:S01]  /*1ddc0*/  FMUL.FTZ R20, R50, c[0x0][0x2ec] ;  /* 0x0000bb0032147a20 */ /* 0x002fe20000410000 */
[----:B------:R-:W-:Y:S01]  /*1ddd0*/  ISETP.GE.AND P2, PT, R2, R5, PT ;  /* 0x000000050200720c */ /* 0x000fe20003f46270 */
[----:B------:R-:W-:Y:S01]  /*1dde0*/  MUFU.TANH R25, R25 ;  /* 0x0000001900197308 */ /* 0x000fe20000002400 */
[----:B------:R-:W-:Y:S02]  /*1ddf0*/  LOP3.LUT R2, R7, 0xb0, R0, 0xfe, !PT ;  /* 0x000000b007027812 */ /* 0x000fe400078efe00 */
[----:B------:R-:W-:-:S02]  /*1de00*/  FSEL R113, R110, -INF , !P5 ;  /* 0xff8000006e717808 */ /* 0x000fc40006800000 */
[----:B------:R-:W-:Y:S02]  /*1de10*/  FSEL R175, R109, -INF , !P4 ;  /* 0xff8000006daf7808 */ /* 0x000fe40006000000 */
[C-C-:B--2---:R-:W-:Y:S01]  /*1de20*/  LOP3.LUT R4, R7.reuse, 0x98, R0.reuse, 0xfe, !PT ;  /* 0x0000009807047812 */ /* 0x144fe200078efe00 */
[----:B------:R1:W2:Y:S01]  /*1de30*/  MUFU.TANH R30, R20 ;  /* 0x00000014001e7308 */ /* 0x0002a20000002400 */
[----:B------:R-:W-:Y:S02]  /*1de40*/  FSEL R178, R76, -INF , !P1 ;  /* 0xff8000004cb27808 */ /* 0x000fe40004800000 */
[C---:B------:R-:W-:Y:S02]  /*1de50*/  ISETP.GE.AND P3, PT, R4.reuse, R6, PT ;  /* 0x000000060400720c */ /* 0x040fe40003f66270 */
[----:B------:R-:W-:Y:S02]  /*1de60*/  ISETP.GE.AND P0, PT, R4, R5, PT ;  /* 0x000000050400720c */ /* 0x000fe40003f06270 */
[----:B------:R-:W-:Y:S01]  /*1de70*/  LOP3.LUT R4, R7, 0xa8, R0, 0xfe, !PT ;  /* 0x000000a807047812 */ /* 0x000fe200078efe00 */
[----:B------:R-:W-:Y:S01]  /*1de80*/  MUFU.TANH R12, R12 ;  /* 0x0000000c000c7308 */ /* 0x000fe20000002400 */
[----:B------:R-:W-:-:S02]  /*1de90*/  FSEL R115, R108, -INF , !P3 ;  /* 0xff8000006c737808 */ /* 0x000fc40005800000 */
[CC--:B------:R-:W-:Y:S02]  /*1dea0*/  ISETP.GE.AND P5, PT, R4.reuse, R6.reuse, PT ;  /* 0x000000060400720c */ /* 0x0c0fe40003fa6270 */
[-C--:B------:R-:W-:Y:S02]  /*1deb0*/  ISETP.GE.AND P4, PT, R4, R5.reuse, PT ;  /* 0x000000050400720c */ /* 0x080fe40003f86270 */
[----:B------:R-:W-:Y:S01]  /*1dec0*/  ISETP.GE.AND P3, PT, R2, R6, PT ;  /* 0x000000060200720c */ /* 0x000fe20003f66270 */
[----:B-1----:R-:W-:Y:S01]  /*1ded0*/  FMUL.FTZ R20, R64, c[0x0][0x2ec] ;  /* 0x0000bb0040147a20 */ /* 0x002fe20000410000 */
[----:B------:R-:W-:Y:S01]  /*1dee0*/  ISETP.GE.AND P1, PT, R2, R5, PT ;  /* 0x000000050200720c */ /* 0x000fe20003f26270 */
[----:B------:R-:W-:Y:S01]  /*1def0*/  MUFU.TANH R27, R27 ;  /* 0x0000001b001b7308 */ /* 0x000fe20000002400 */
[C-C-:B------:R-:W-:Y:S02]  /*1df00*/  LOP3.LUT R4, R7.reuse, 0xb8, R0.reuse, 0xfe, !PT ;  /* 0x000000b807047812 */ /* 0x140fe400078efe00 */
[----:B------:R-:W-:-:S02]  /*1df10*/  LOP3.LUT R2, R7, 0xc0, R0, 0xfe, !PT ;  /* 0x000000c007027812 */ /* 0x000fc400078efe00 */
[----:B------:R-:W-:Y:S02]  /*1df20*/  FSEL R176, R84, -INF , !P0 ;  /* 0xff80000054b07808 */ /* 0x000fe40004000000 */
[----:B---3--:R-:W-:Y:S01]  /*1df30*/  FSEL R182, R70, -INF , !P2 ;  /* 0xff80000046b67808 */ /* 0x008fe20005000000 */
[----:B------:R1:W3:Y:S01]  /*1df40*/  MUFU.TANH R28, R20 ;  /* 0x00000014001c7308 */ /* 0x0002e20000002400 */
[----:B------:R-:W-:Y:S02]  /*1df50*/  FSEL R179, R69, -INF , !P5 ;  /* 0xff80000045b37808 */ /* 0x000fe40006800000 */
[----:B------:R-:W-:Y:S02]  /*1df60*/  FSEL R183, R68, -INF , !P4 ;  /* 0xff80000044b77808 */ /* 0x000fe40006000000 */
[C---:B------:R-:W-:Y:S02]  /*1df70*/  ISETP.GE.AND P2, PT, R4.reuse, R6, PT ;  /* 0x000000060400720c */ /* 0x040fe40003f46270 */
[----:B------:R-:W-:-:S02]  /*1df80*/  ISETP.GE.AND P0, PT, R4, R5, PT ;  /* 0x000000050400720c */ /* 0x000fc40003f06270 */
[CC--:B------:R-:W-:Y:S02]  /*1df90*/  ISETP.GE.AND P5, PT, R2.reuse, R6.reuse, PT ;  /* 0x000000060200720c */ /* 0x0c0fe40003fa6270 */
[----:B------:R-:W-:Y:S02]  /*1dfa0*/  ISETP.GE.AND P4, PT, R2, R5, PT ;  /* 0x000000050200720c */ /* 0x000fe40003f86270 */
[----:B------:R-:W-:Y:S02]  /*1dfb0*/  LOP3.LUT R2, R7, 0xd0, R0, 0xfe, !PT ;  /* 0x000000d007027812 */ /* 0x000fe400078efe00 */
[----:B------:R-:W-:Y:S01]  /*1dfc0*/  FSEL R186, R54, -INF , !P2 ;  /* 0xff80000036ba7808 */ /* 0x000fe20005000000 */
[----:B-1----:R-:W-:Y:S01]  /*1dfd0*/  HMMA.16816.F32 R20, R8, R16, R80 ;  /* 0x000000100814723c */ /* 0x002fe20000001850 */
[----:B------:R-:W-:Y:S02]  /*1dfe0*/  FSEL R189, R52, -INF , !P0 ;  /* 0xff80000034bd7808 */ /* 0x000fe40004000000 */
[----:B------:R-:W-:-:S02]  /*1dff0*/  ISETP.GE.AND P0, PT, R2, R6, PT ;  /* 0x000000060200720c */ /* 0x000fc40003f06270 */
[----:B------:R-:W-:Y:S02]  /*1e000*/  ISETP.GE.AND P2, PT, R2, R5, PT ;  /* 0x000000050200720c */ /* 0x000fe40003f46270 */
[C-C-:B------:R-:W-:Y:S01]  /*1e010*/  LOP3.LUT R4, R7.reuse, 0xc8, R0.reuse, 0xfe, !PT ;  /* 0x000000c807047812 */ /* 0x140fe200078efe00 */
[----:B------:R-:W-:Y:S01]  /*1e020*/  FMUL.FTZ R8, R14, c[0x0][0x2ec] ;  /* 0x0000bb000e087a20 */ /* 0x000fe20000410000 */
[----:B------:R-:W-:Y:S01]  /*1e030*/  LOP3.LUT R2, R7, 0xe0, R0, 0xfe, !PT ;  /* 0x000000e007027812 */ /* 0x000fe200078efe00 */
[----:B------:R-:W-:Y:S01]  /*1e040*/  FMUL.FTZ R9, R87, c[0x0][0x2ec] ;  /* 0x0000bb0057097a20 */ /* 0x000fe20000410000 */
[----:B------:R-:W-:Y:S02]  /*1e050*/  FSEL R184, R60, -INF , !P3 ;  /* 0xff8000003cb87808 */ /* 0x000fe40005800000 */
[----:B------:R-:W-:Y:S01]  /*1e060*/  FSEL R188, R62, -INF , !P1 ;  /* 0xff8000003ebc7808 */ /* 0x000fe20004800000 */
[----:B------:R-:W-:Y:S01]  /*1e070*/  MUFU.TANH R8, R8 ;  /* 0x0000000800087308 */ /* 0x000fe20000002400 */
[----:B------:R-:W-:-:S02]  /*1e080*/  FSEL R191, R44, -INF , !P5 ;  /* 0xff8000002cbf7808 */ /* 0x000fc40006800000 */
[----:B----4-:R-:W-:Y:S02]  /*1e090*/  FSEL R198, R37, -INF , !P0 ;  /* 0xff80000025c67808 */ /* 0x010fe40004000000 */
[CC--:B------:R-:W-:Y:S02]  /*1e0a0*/  ISETP.GE.AND P1, PT, R4.reuse, R6.reuse, PT ;  /* 0x000000060400720c */ /* 0x0c0fe40003f26270 */
[-C--:B------:R-:W-:Y:S01]  /*1e0b0*/  ISETP.GE.AND P3, PT, R4, R5.reuse, PT ;  /* 0x000000050400720c */ /* 0x080fe20003f66270 */
[----:B------:R1:W-:Y:S01]  /*1e0c0*/  MUFU.TANH R10, R9 ;  /* 0x00000009000a7308 */ /* 0x0003e20000002400 */
[-C--:B------:R-:W-:Y:S01]  /*1e0d0*/  ISETP.GE.AND P5, PT, R2, R6.reuse, PT ;  /* 0x000000060200720c */ /* 0x080fe20003fa6270 */
[----:B------:R-:W-:Y:S01]  /*1e0e0*/  FMUL.FTZ R20, R20, c[0x0][0x2ec] ;  /* 0x0000bb0014147a20 */ /* 0x000fe20000410000 */
[-C--:B------:R-:W-:Y:S01]  /*1e0f0*/  ISETP.GE.AND P0, PT, R2, R5.reuse, PT ;  /* 0x000000050200720c */ /* 0x080fe20003f06270 */
[----:B------:R-:W-:Y:S01]  /*1e100*/  FMUL.FTZ R22, R22, c[0x0][0x2ec] ;  /* 0x0000bb0016167a20 */ /* 0x000fe20000410000 */
[--C-:B------:R-:W-:Y:S01]  /*1e110*/  LOP3.LUT R4, R7, 0xd8, R0.reuse, 0xfe, !PT ;  /* 0x000000d807047812 */ /* 0x100fe200078efe00 */
[----:B------:R-:W-:Y:S01]  /*1e120*/  FMUL.FTZ R21, R21, c[0x0][0x2ec] ;  /* 0x0000bb0015157a20 */ /* 0x000fe20000410000 */
[----:B------:R-:W-:Y:S01]  /*1e130*/  LOP3.LUT R2, R7, 0xf0, R0, 0xfe, !PT ;  /* 0x000000f007027812 */ /* 0x000fe200078efe00 */
[----:B------:R-:W4:Y:S01]  /*1e140*/  MUFU.TANH R20, R20 ;  /* 0x0000001400147308 */ /* 0x000f220000002400 */
[----:B------:R-:W-:Y:S01]  /*1e150*/  FSEL R78, R227, -INF , !P6 ;  /* 0xff800000e34e7808 */ /* 0x000fe20007000000 */
[----:B------:R-:W-:Y:S01]  /*1e160*/  IMAD.MOV.U32 R227, RZ, RZ, R219 ;  /* 0x000000ffffe37224 */ /* 0x000fe200078e00db */
[----:B------:R-:W-:Y:S01]  /*1e170*/  FSEL R193, R40, -INF , !P1 ;  /* 0xff80000028c17808 */ /* 0x000fe20004800000 */
[----:B------:R-:W-:Y:S01]  /*1e180*/  IMAD.MOV.U32 R219, RZ, RZ, R205 ;  /* 0x000000ffffdb7224 */ /* 0x000fe200078e00cd */
[----:B------:R-:W-:Y:S01]  /*1e190*/  FSEL R196, R39, -INF , !P3 ;  /* 0xff80000027c47808 */ /* 0x000fe20005800000 */
[----:B------:R-:W-:Y:S01]  /*1e1a0*/  FMUL.FTZ R23, R23, c[0x0][0x2ec] ;  /* 0x0000bb0017177a20 */ /* 0x000fe20000410000 */
[----:B-----5:R-:W-:Y:S01]  /*1e1b0*/  FSEL R201, R33, -INF , !P2 ;  /* 0xff80000021c97808 */ /* 0x020fe20005000000 */
[----:B------:R-:W5:Y:S01]  /*1e1c0*/  MUFU.TANH R22, R22 ;  /* 0x0000001600167308 */ /* 0x000f620000002400 */
[C---:B------:R-:W-:Y:S01]  /*1e1d0*/  ISETP.GE.AND P6, PT, R4.reuse, R6, PT ;  /* 0x000000060400720c */ /* 0x040fe20003fc6270 */
[----:B-1----:R-:W-:Y:S01]  /*1e1e0*/  FMUL.FTZ R9, R77, c[0x0][0x2ec] ;  /* 0x0000bb004d097a20 */ /* 0x002fe20000410000 */
[----:B------:R-:W-:-:S02]  /*1e1f0*/  ISETP.GE.AND P1, PT, R4, R5, PT ;  /* 0x000000050400720c */ /* 0x000fc40003f26270 */
[C---:B------:R-:W-:Y:S02]  /*1e200*/  ISETP.GE.AND P3, PT, R2.reuse, R6, PT ;  /* 0x000000060200720c */ /* 0x040fe40003f66270 */
[----:B------:R-:W-:Y:S01]  /*1e210*/  ISETP.GE.AND P2, PT, R2, R5, PT ;  /* 0x000000050200720c */ /* 0x000fe20003f46270 */
[----:B------:R-:W-:Y:S01]  /*1e220*/  MUFU.TANH R19, R9 ;  /* 0x0000000900137308 */ /* 0x000fe20000002400 */
[C-C-:B------:R-:W-:Y:S02]  /*1e230*/  LOP3.LUT R4, R7.reuse, 0xe8, R0.reuse, 0xfe, !PT ;  /* 0x000000e807047812 */ /* 0x140fe400078efe00 */
[C---:B------:R-:W-:Y:S02]  /*1e240*/  LOP3.LUT R2, R7.reuse, 0xf8, R0, 0xfe, !PT ;  /* 0x000000f807027812 */ /* 0x040fe400078efe00 */
[----:B------:R-:W-:Y:S02]  /*1e250*/  LOP3.LUT R0, R7, R0, RZ, 0xfc, !PT ;  /* 0x0000000007007212 */ /* 0x000fe400078efcff */
[----:B------:R-:W-:Y:S01]  /*1e260*/  FSEL R194, R42, -INF , !P4 ;  /* 0xff8000002ac27808 */ /* 0x000fe20006000000 */
[----:B------:R-:W-:Y:S01]  /*1e270*/  MUFU.TANH R21, R21 ;  /* 0x0000001500157308 */ /* 0x000fe20000002400 */
[----:B------:R-:W-:-:S02]  /*1e280*/  FSEL R199, R32, -INF , !P6 ;  /* 0xff80000020c77808 */ /* 0x000fc40007000000 */
[----:B--2---:R-:W-:Y:S02]  /*1e290*/  FSEL R203, R30, -INF , !P1 ;  /* 0xff8000001ecb7808 */ /* 0x004fe40004800000 */
[----:B------:R-:W-:Y:S02]  /*1e2a0*/  FSEL R209, R66, -INF , !P0 ;  /* 0xff80000042d17808 */ /* 0x000fe40004000000 */
[CC--:B------:R-:W-:Y:S01]  /*1e2b0*/  ISETP.GE.AND P4, PT, R4.reuse, R6.reuse, PT ;  /* 0x000000060400720c */ /* 0x0c0fe20003f86270 */
[----:B------:R-:W-:Y:S01]  /*1e2c0*/  MUFU.TANH R23, R23 ;  /* 0x0000001700177308 */ /* 0x000fe20000002400 */
[----:B------:R-:W-:Y:S01]  /*1e2d0*/  BAR.SYNC.DEFER_BLOCKING 0x0 ;  /* 0x0000000000007b1d */ /* 0x000fe20000010000 */
[-C--:B------:R-:W-:Y:S01]  /*1e2e0*/  ISETP.GE.AND P6, PT, R4, R5.reuse, PT ;  /* 0x000000050400720c */ /* 0x080fe20003fc6270 */
[----:B------:R-:W-:Y:S01]  /*1e2f0*/  FMUL.FTZ R4, R85, c[0x0][0x2ec] ;  /* 0x0000bb0055047a20 */ /* 0x000fe20000410000 */
[C---:B------:R-:W-:Y:S02]  /*1e300*/  ISETP.GE.AND P1, PT, R2.reuse, R6, PT ;  /* 0x000000060200720c */ /* 0x040fe40003f26270 */
[----:B------:R-:W-:-:S02]  /*1e310*/  ISETP.GE.AND P0, PT, R2, R5, PT ;  /* 0x000000050200720c */ /* 0x000fc40003f06270 */
[----:B------:R-:W-:Y:S02]  /*1e320*/  IADD3 R2, R0, 0x1, RZ ;  /* 0x0000000100027810 */ /* 0x000fe40007ffe0ff */
[----:B---3--:R-:W-:Y:S02]  /*1e330*/  FSEL R205, R28, -INF , !P5 ;  /* 0xff8000001ccd7808 */ /* 0x008fe40006800000 */
[----:B------:R-:W-:Y:S02]  /*1e340*/  FSEL R207, R24, -INF , !P4 ;  /* 0xff80000018cf7808 */ /* 0x000fe40006000000 */
[----:B------:R1:W2:Y:S01]  /*1e350*/  MUFU.TANH R24, R4 ;  /* 0x0000000400187308 */ /* 0x0002a20000002400 */
[C---:B------:R-:W-:Y:S02]  /*1e360*/  ISETP.GE.AND P5, PT, R2.reuse, R6, PT ;  /* 0x000000060200720c */ /* 0x040fe40003fa6270 */
[----:B------:R-:W-:Y:S02]  /*1e370*/  ISETP.GE.AND P4, PT, R2, R5, PT ;  /* 0x000000050200720c */ /* 0x000fe40003f86270 */
[----:B------:R-:W-:-:S02]  /*1e380*/  IADD3 R2, R0, 0x11, RZ ;  /* 0x0000001100027810 */ /* 0x000fc40007ffe0ff */
[----:B----4-:R-:W-:Y:S02]  /*1e390*/  FSEL R212, R20, -INF , !P3 ;  /* 0xff80000014d47808 */ /* 0x010fe40005800000 */
[----:B-----5:R-:W-:Y:S02]  /*1e3a0*/  FSEL R214, R22, -INF , !P2 ;  /* 0xff80000016d67808 */ /* 0x020fe40005000000 */
[----:B------:R-:W-:Y:S02]  /*1e3b0*/  FSEL R213, R12, -INF , !P1 ;  /* 0xff8000000cd57808 */ /* 0x000fe40004800000 */
[----:B------:R-:W-:Y:S01]  /*1e3c0*/  FSEL R215, R8, -INF , !P0 ;  /* 0xff80000008d77808 */ /* 0x000fe20004000000 */
[----:B------:R-:W-:Y:S01]  /*1e3d0*/  FMUL.FTZ R8, R79, c[0x0][0x2ec] ;  /* 0x0000bb004f087a20 */ /* 0x000fe20000410000 */
[----:B------:R-:W-:Y:S02]  /*1e3e0*/  ISETP.GE.AND P1, PT, R2, R6, PT ;  /* 0x000000060200720c */ /* 0x000fe40003f26270 */
[----:B-1----:R-:W-:Y:S01]  /*1e3f0*/  IADD3 R4, R0, 0x9, RZ ;  /* 0x0000000900047810 */ /* 0x002fe20007ffe0ff */
[----:B------:R1:W3:Y:S01]  /*1e400*/  MUFU.TANH R9, R8 ;  /* 0x0000000800097308 */ /* 0x0002e20000002400 */
[----:B------:R-:W-:-:S02]  /*1e410*/  ISETP.GE.AND P0, PT, R2, R5, PT ;  /* 0x000000050200720c */ /* 0x000fc40003f06270 */
[CC--:B------:R-:W-:Y:S02]  /*1e420*/  ISETP.GE.AND P3, PT, R4.reuse, R6.reuse, PT ;  /* 0x000000060400720c */ /* 0x0c0fe40003f66270 */
[----:B------:R-:W-:Y:S02]  /*1e430*/  ISETP.GE.AND P2, PT, R4, R5, PT ;  /* 0x000000050400720c */ /* 0x000fe40003f46270 */
[----:B------:R-:W-:Y:S02]  /*1e440*/  IADD3 R2, R0, 0x21, RZ ;  /* 0x0000002100027810 */ /* 0x000fe40007ffe0ff */
[----:B------:R-:W-:Y:S02]  /*1e450*/  FSEL R28, R71, -INF , !P3 ;  /* 0xff800000471c7808 */ /* 0x000fe40005800000 */
[----:B------:R-:W-:Y:S02]  /*1e460*/  FSEL R32, R248, -INF , !P2 ;  /* 0xff800000f8207808 */ /* 0x000fe40005000000 */
[----:B------:R-:W-:-:S02]  /*1e470*/  ISETP.GE.AND P3, PT, R2, R6, PT ;  /* 0x000000060200720c */ /* 0x000fc40003f66270 */
[----:B------:R-:W-:Y:S01]  /*1e480*/  ISETP.GE.AND P2, PT, R2, R5, PT ;  /* 0x000000050200720c */ /* 0x000fe20003f46270 */
[----:B-1----:R-:W-:Y:S01]  /*1e490*/  FMUL.FTZ R8, R45, c[0x0][0x2ec] ;  /* 0x0000bb002d087a20 */ /* 0x002fe20000410000 */
[C---:B------:R-:W-:Y:S02]  /*1e4a0*/  IADD3 R4, R0.reuse, 0x19, RZ ;  /* 0x0000001900047810 */ /* 0x040fe40007ffe0ff */
[----:B------:R-:W-:Y:S01]  /*1e4b0*/  IADD3 R2, R0, 0x29, RZ ;  /* 0x0000002900027810 */ /* 0x000fe20007ffe0ff */
[----:B------:R1:W-:Y:S01]  /*1e4c0*/  MUFU.TANH R18, R8 ;  /* 0x0000000800127308 */ /* 0x0003e20000002400 */
[----:B------:R-:W-:Y:S02]  /*1e4d0*/  FSEL R211, R26, -INF , !P6 ;  /* 0xff8000001ad37808 */ /* 0x000fe40007000000 */
[----:B------:R-:W-:Y:S02]  /*1e4e0*/  FSEL R26, R74, -INF , !P5 ;  /* 0xff8000004a1a7808 */ /* 0x000fe40006800000 */
[----:B------:R-:W-:-:S02]  /*1e4f0*/  FSEL R30, R75, -INF , !P4 ;  /* 0xff8000004b1e7808 */ /* 0x000fc40006000000 */
[----:B------:R-:W-:Y:S02]  /*1e500*/  FSEL R33, R249, -INF , !P1 ;  /* 0xff800000f9217808 */ /* 0x000fe40004800000 */
[----:B------:R-:W-:Y:S02]  /*1e510*/  FSEL R40, R250, -INF , !P0 ;  /* 0xff800000fa287808 */ /* 0x000fe40004000000 */
[CC--:B------:R-:W-:Y:S02]  /*1e520*/  ISETP.GE.AND P5, PT, R4.reuse, R6.reuse, PT ;  /* 0x000000060400720c */ /* 0x0c0fe40003fa6270 */
[-C--:B------:R-:W-:Y:S02]  /*1e530*/  ISETP.GE.AND P4, PT, R4, R5.reuse, PT ;  /* 0x000000050400720c */ /* 0x080fe40003f86270 */
[C---:B------:R-:W-:Y:S01]  /*1e540*/  ISETP.GE.AND P1, PT, R2.reuse, R6, PT ;  /* 0x000000060200720c */ /* 0x040fe20003f26270 */
[----:B-1----:R-:W-:Y:S01]  /*1e550*/  FMUL.FTZ R8, R47, c[0x0][0x2ec] ;  /* 0x0000bb002f087a20 */ /* 0x002fe20000410000 */
[----:B------:R-:W-:-:S02]  /*1e560*/  ISETP.GE.AND P0, PT, R2, R5, PT ;  /* 0x000000050200720c */ /* 0x000fc40003f06270 */
[C---:B------:R-:W-:Y:S01]  /*1e570*/  IADD3 R4, R0.reuse, 0x31, RZ ;  /* 0x0000003100047810 */ /* 0x040fe20007ffe0ff */
[----:B------:R1:W-:Y:S01]  /*1e580*/  MUFU.TANH R17, R8 ;  /* 0x0000000800117308 */ /* 0x0003e20000002400 */
[----:B------:R-:W-:Y:S02]  /*1e590*/  IADD3 R2, R0, 0x39, RZ ;  /* 0x0000003900027810 */ /* 0x000fe40007ffe0ff */
[----:B------:R-:W-:Y:S02]  /*1e5a0*/  FSEL R34, R251, -INF , !P5 ;  /* 0xff800000fb227808 */ /* 0x000fe40006800000 */
[----:B------:R-:W-:Y:S02]  /*1e5b0*/  FSEL R42, R240, -INF , !P4 ;  /* 0xff800000f02a7808 */ /* 0x000fe40006000000 */
[----:B------:R-:W-:Y:S02]  /*1e5c0*/  FSEL R48, R241, -INF , !P3 ;  /* 0xff800000f1307808 */ /* 0x000fe40005800000 */
[----:B------:R-:W-:-:S02]  /*1e5d0*/  FSEL R56, R242, -INF , !P2 ;  /* 0xff800000f2387808 */ /* 0x000fc40005000000 */
[CC--:B------:R-:W-:Y:S02]  /*1e5e0*/  ISETP.GE.AND P5, PT, R4.reuse, R6.reuse, PT ;  /* 0x000000060400720c */ /* 0x0c0fe40003fa6270 */
[-C--:B------:R-:W-:Y:S02]  /*1e5f0*/  ISETP.GE.AND P4, PT, R4, R5.reuse, PT ;  /* 0x000000050400720c */ /* 0x080fe40003f86270 */
[C---:B------:R-:W-:Y:S01]  /*1e600*/  ISETP.GE.AND P3, PT, R2.reuse, R6, PT ;  /* 0x000000060200720c */ /* 0x040fe20003f66270 */
[----:B-1----:R-:W-:Y:S01]  /*1e610*/  FMUL.FTZ R8, R59, c[0x0][0x2ec] ;  /* 0x0000bb003b087a20 */ /* 0x002fe20000410000 */
[----:B------:R-:W-:Y:S02]  /*1e620*/  ISETP.GE.AND P2, PT, R2, R5, PT ;  /* 0x000000050200720c */ /* 0x000fe40003f46270 */
[----:B------:R-:W-:Y:S01]  /*1e630*/  IADD3 R2, R0, 0x49, RZ ;  /* 0x0000004900027810 */ /* 0x000fe20007ffe0ff */
[----:B------:R1:W-:Y:S01]  /*1e640*/  MUFU.TANH R14, R8 ;  /* 0x00000008000e7308 */ /* 0x0003e20000002400 */
[----:B------:R-:W-:-:S02]  /*1e650*/  FSEL R60, R225, -INF , !P5 ;  /* 0xff800000e13c7808 */ /* 0x000fc40006800000 */
[----:B------:R-:W-:Y:S02]  /*1e660*/  FSEL R70, R226, -INF , !P4 ;  /* 0xff800000e2467808 */ /* 0x000fe40006000000 */
[C---:B------:R-:W-:Y:S02]  /*1e670*/  ISETP.GE.AND P5, PT, R2.reuse, R6, PT ;  /* 0x000000060200720c */ /* 0x040fe40003fa6270 */
[----:B------:R-:W-:Y:S02]  /*1e680*/  ISETP.GE.AND P4, PT, R2, R5, PT ;  /* 0x000000050200720c */ /* 0x000fe40003f86270 */
[C---:B------:R-:W-:Y:S02]  /*1e690*/  IADD3 R4, R0.reuse, 0x41, RZ ;  /* 0x0000004100047810 */ /* 0x040fe40007ffe0ff */
[----:B------:R-:W-:Y:S02]  /*1e6a0*/  IADD3 R2, R0, 0x51, RZ ;  /* 0x0000005100027810 */ /* 0x000fe40007ffe0ff */
[----:B------:R-:W-:-:S02]  /*1e6b0*/  FSEL R50, R243, -INF , !P1 ;  /* 0xff800000f3327808 */ /* 0x000fc40004800000 */
[----:B------:R-:W-:Y:S01]  /*1e6c0*/  FSEL R58, R224, -INF , !P0 ;  /* 0xff800000e03a7808 */ /* 0x000fe20004000000 */
[----:B-1----:R-:W-:Y:S01]  /*1e6d0*/  FMUL.FTZ R8, R51, c[0x0][0x2ec] ;  /* 0x0000bb0033087a20 */ /* 0x002fe20000410000 */
[----:B------:R-:W-:Y:S02]  /*1e6e0*/  FSEL R62, R227, -INF , !P3 ;  /* 0xff800000e33e7808 */ /* 0x000fe40005800000 */
[----:B------:R-:W-:Y:S01]  /*1e6f0*/  FSEL R71, R220, -INF , !P2 ;  /* 0xff800000dc477808 */ /* 0x000fe20005000000 */
[----:B------:R1:W-:Y:S01]  /*1e700*/  MUFU.TANH R11, R8 ;  /* 0x00000008000b7308 */ /* 0x0003e20000002400 */
        /* <DEDUP_REMOVED lines=8> */
[----:B-1----:R-:W-:Y:S01]  /*1e790*/  FMUL.FTZ R8, R65, c[0x0][0x2ec] ;  /* 0x0000bb0041087a20 */ /* 0x002fe20000410000 */
        /* <DEDUP_REMOVED lines=13> */
[-C--:B------:R-:W-:Y:S01]  /*1e870*/  ISETP.GE.AND P2, PT, R4, R5.reuse, PT ;  /* 0x000000050400720c */ /* 0x080fe20003f46270 */
[----:B------:R-:W-:Y:S01]  /*1e880*/  FMUL.FTZ R4, R57, c[0x0][0x2ec] ;  /* 0x0000bb0039047a20 */ /* 0x000fe20000410000 */
[C---:B------:R-:W-:Y:S02]  /*1e890*/  ISETP.GE.AND P1, PT, R2.reuse, R6, PT ;  /* 0x000000060200720c */ /* 0x040fe40003f26270 */
[----:B------:R-:W-:Y:S01]  /*1e8a0*/  ISETP.GE.AND P0, PT, R2, R5, PT ;  /* 0x000000050200720c */ /* 0x000fe20003f06270 */
[----:B------:R1:W4:Y:S01]  /*1e8b0*/  MUFU.TANH R16, R4 ;  /* 0x0000000400107308 */ /* 0x0003220000002400 */
[----:B------:R-:W-:Y:S02]  /*1e8c0*/  IADD3 R2, R0, 0x79, RZ ;  /* 0x0000007900027810 */ /* 0x000fe40007ffe0ff */
[----:B------:R-:W-:Y:S02]  /*1e8d0*/  FSEL R83, R204, -INF , !P5 ;  /* 0xff800000cc537808 */ /* 0x000fe40006800000 */
[----:B------:R-:W-:-:S02]  /*1e8e0*/  FSEL R85, R202, -INF , !P4 ;  /* 0xff800000ca557808 */ /* 0x000fc40006000000 */
[C---:B------:R-:W-:Y:S02]  /*1e8f0*/  ISETP.GE.AND P5, PT, R2.reuse, R6, PT ;  /* 0x000000060200720c */ /* 0x040fe40003fa6270 */
[----:B------:R-:W-:Y:S02]  /*1e900*/  ISETP.GE.AND P4, PT, R2, R5, PT ;  /* 0x000000050200720c */ /* 0x000fe40003f86270 */
[----:B------:R-:W-:Y:S02]  /*1e910*/  IADD3 R2, R0, 0x89, RZ ;  /* 0x0000008900027810 */ /* 0x000fe40007ffe0ff */
[----:B------:R-:W-:Y:S02]  /*1e920*/  FSEL R84, R200, -INF , !P3 ;  /* 0xff800000c8547808 */ /* 0x000fe40005800000 */
[----:B------:R-:W-:Y:S02]  /*1e930*/  FSEL R87, R197, -INF , !P2 ;  /* 0xff800000c5577808 */ /* 0x000fe40005000000 */
[----:B-1----:R-:W-:-:S02]  /*1e940*/  IADD3 R4, R0, 0x81, RZ ;  /* 0x0000008100047810 */ /* 0x002fc40007ffe0ff */
        /* <DEDUP_REMOVED lines=13> */
[-C--:B------:R-:W-:Y:S01]  /*1ea20*/  ISETP.GE.AND P4, PT, R4, R5.reuse, PT ;  /* 0x000000050400720c */ /* 0x080fe20003f86270 */
[----:B------:R-:W-:Y:S01]  /*1ea30*/  FMUL.FTZ R4, R49, c[0x0][0x2ec] ;  /* 0x0000bb0031047a20 */ /* 0x000fe20000410000 */
[C---:B------:R-:W-:Y:S02]  /*1ea40*/  ISETP.GE.AND P3, PT, R2.reuse, R6, PT ;  /* 0x000000060200720c */ /* 0x040fe40003f66270 */
[----:B------:R-:W-:Y:S01]  /*1ea50*/  ISETP.GE.AND P2, PT, R2, R5, PT ;  /* 0x000000050200720c */ /* 0x000fe20003f46270 */
[----:B------:R1:W5:Y:S01]  /*1ea60*/  MUFU.TANH R12, R4 ;  /* 0x00000004000c7308 */ /* 0x0003620000002400 */
[----:B------:R-:W-:Y:S02]  /*1ea70*/  IADD3 R2, R0, 0xa1, RZ ;  /* 0x000000a100027810 */ /* 0x000fe40007ffe0ff */
[----:B------:R-:W-:-:S02]  /*1ea80*/  FSEL R97, R180, -INF , !P1 ;  /* 0xff800000b4617808 */ /* 0x000fc40004800000 */
[----:B------:R-:W-:Y:S02]  /*1ea90*/  FSEL R99, R177, -INF , !P0 ;  /* 0xff800000b1637808 */ /* 0x000fe40004000000 */
[C---:B------:R-:W-:Y:S02]  /*1eaa0*/  ISETP.GE.AND P1, PT, R2.reuse, R6, PT ;  /* 0x000000060200720c */ /* 0x040fe40003f26270 */
[----:B------:R-:W-:Y:S02]  /*1eab0*/  ISETP.GE.AND P0, PT, R2, R5, PT ;  /* 0x000000050200720c */ /* 0x000fe40003f06270 */
[----:B------:R-:W-:Y:S02]  /*1eac0*/  IADD3 R2, R0, 0xb1, RZ ;  /* 0x000000b100027810 */ /* 0x000fe40007ffe0ff */
[----:B------:R-:W-:Y:S02]  /*1ead0*/  FSEL R100, R174, -INF , !P5 ;  /* 0xff800000ae647808 */ /* 0x000fe40006800000 */
[----:B------:R-:W-:-:S02]  /*1eae0*/  FSEL R102, R173, -INF , !P4 ;  /* 0xff800000ad667808 */ /* 0x000fc40006000000 */
[----:B-1----:R-:W-:Y:S02]  /*1eaf0*/  IADD3 R4, R0, 0xa9, RZ ;  /* 0x000000a900047810 */ /* 0x002fe40007ffe0ff */
[----:B--2---:R-:W-:Y:S02]  /*1eb00*/  FSEL R101, R24, -INF , !P3 ;  /* 0xff80000018657808 */ /* 0x004fe40005800000 */
[----:B------:R-:W-:Y:S02]  /*1eb10*/  FSEL R103, R10, -INF , !P2 ;  /* 0xff8000000a677808 */ /* 0x000fe40005000000 */
[CC--:B------:R-:W-:Y:S01]  /*1eb20*/  ISETP.GE.AND P5, PT, R4.reuse, R6.reuse, PT ;  /* 0x000000060400720c */ /* 0x0c0fe20003fa6270 */
[----:B------:R1:W2:Y:S01]  /*1eb30*/  MUFU.TANH R10, R8 ;  /* 0x00000008000a7308 */ /* 0x0002a20000002400 */
[----:B------:R-:W-:Y:S02]  /*1eb40*/  ISETP.GE.AND P4, PT, R4, R5, PT ;  /* 0x000000050400720c */ /* 0x000fe40003f86270 */
[----:B------:R-:W-:-:S02]  /*1eb50*/  ISETP.GE.AND P3, PT, R2, R6, PT ;  /* 0x000000060200720c */ /* 0x000fc40003f66270 */
[----:B------:R-:W-:Y:S02]  /*1eb60*/  ISETP.GE.AND P2, PT, R2, R5, PT ;  /* 0x000000050200720c */ /* 0x000fe40003f46270 */
[C---:B------:R-:W-:Y:S02]  /*1eb70*/  IADD3 R4, R0.reuse, 0xb9, RZ ;  /* 0x000000b900047810 */ /* 0x040fe40007ffe0ff */
[----:B------:R-:W-:Y:S02]  /*1eb80*/  IADD3 R2, R0, 0xc1, RZ ;  /* 0x000000c100027810 */ /* 0x000fe40007ffe0ff */
[----:B------:R-:W-:Y:S02]  /*1eb90*/  FSEL R108, R19, -INF , !P1 ;  /* 0xff800000136c7808 */ /* 0x000fe40004800000 */
[----:B---3--:R-:W-:Y:S02]  /*1eba0*/  FSEL R109, R9, -INF , !P0 ;  /* 0xff800000096d7808 */ /* 0x008fe40004000000 */
[----:B------:R-:W-:Y:S01]  /*1ebb0*/  FSEL R61, R61, -INF , !P5 ;  /* 0xff8000003d3d7808 */ /* 0x000fe20006800000 */
[----:B-1----:R-:W-:Y:S01]  /*1ebc0*/  FMUL.FTZ R8, R67, c[0x0][0x2ec] ;  /* 0x0000bb0043087a20 */ /* 0x002fe20000410000 */
[----:B------:R-:W-:-:S02]  /*1ebd0*/  FSEL R63, R63, -INF , !P4 ;  /* 0xff8000003f3f7808 */ /* 0x000fc40006000000 */
[CC--:B------:R-:W-:Y:S01]  /*1ebe0*/  ISETP.GE.AND P1, PT, R4.reuse, R6.reuse, PT ;  /* 0x000000060400720c */ /* 0x0c0fe20003f26270 */
[----:B------:R1:W3:Y:S01]  /*1ebf0*/  MUFU.TANH R9, R8 ;  /* 0x0000000800097308 */ /* 0x0002e20000002400 */
[-C--:B------:R-:W-:Y:S02]  /*1ec00*/  ISETP.GE.AND P0, PT, R4, R5.reuse, PT ;  /* 0x000000050400720c */ /* 0x080fe40003f06270 */
[C---:B------:R-:W-:Y:S02]  /*1ec10*/  ISETP.GE.AND P5, PT, R2.reuse, R6, PT ;  /* 0x000000060200720c */ /* 0x040fe40003fa6270 */
[----:B------:R-:W-:Y:S02]  /*1ec20*/  ISETP.GE.AND P4, PT, R2, R5, PT ;  /* 0x000000050200720c */ /* 0x000fe40003f86270 */
[C---:B------:R-:W-:Y:S02]  /*1ec30*/  IADD3 R2, R0.reuse, 0xc9, RZ ;  /* 0x000000c900027810 */ /* 0x040fe40007ffe0ff */
[----:B------:R-:W-:-:S02]  /*1ec40*/  IADD3 R4, R0, 0xd1, RZ ;  /* 0x000000d100047810 */ /* 0x000fc40007ffe0ff */
[----:B------:R-:W-:Y:S02]  /*1ec50*/  FSEL R110, R53, -INF , !P3 ;  /* 0xff800000356e7808 */ /* 0x000fe40005800000 */
[----:B------:R-:W-:Y:S02]  /*1ec60*/  FSEL R114, R55, -INF , !P2 ;  /* 0xff80000037727808 */ /* 0x000fe40005000000 */
[----:B------:R-:W-:Y:S01]  /*1ec70*/  FSEL R112, R41, -INF , !P1 ;  /* 0xff80000029707808 */ /* 0x000fe20004800000 */
[----:B-1----:R-:W-:Y:S01]  /*1ec80*/  FMUL.FTZ R8, R13, c[0x0][0x2ec] ;  /* 0x0000bb000d087a20 */ /* 0x002fe20000410000 */
[----:B------:R-:W-:Y:S02]  /*1ec90*/  FSEL R173, R43, -INF , !P0 ;  /* 0xff8000002bad7808 */ /* 0x000fe40004000000 */
[CC--:B------:R-:W-:Y:S02]  /*1eca0*/  ISETP.GE.AND P3, PT, R2.reuse, R6.reuse, PT ;  /* 0x000000060200720c */ /* 0x0c0fe40003f66270 */
[----:B------:R-:W-:Y:S01]  /*1ecb0*/  ISETP.GE.AND P2, PT, R2, R5, PT ;  /* 0x000000050200720c */ /* 0x000fe20003f46270 */
[----:B------:R-:W1:Y:S01]  /*1ecc0*/  MUFU.TANH R8, R8 ;  /* 0x0000000800087308 */ /* 0x000e620000002400 */
[----:B------:R-:W-:-:S02]  /*1ecd0*/  ISETP.GE.AND P1, PT, R4, R6, PT ;  /* 0x000000060400720c */ /* 0x000fc40003f26270 */
[-C--:B------:R-:W-:Y:S02]  /*1ece0*/  ISETP.GE.AND P0, PT, R4, R5.reuse, PT ;  /* 0x000000050400720c */ /* 0x080fe40003f06270 */
[----:B------:R-:W-:Y:S02]  /*1ecf0*/  IADD3 R4, R0, 0xe1, RZ ;  /* 0x000000e100047810 */ /* 0x000fe40007ffe0ff */
[----:B----4-:R-:W-:Y:S02]  /*1ed00*/  FSEL R177, R16, -INF , !P3 ;  /* 0xff80000010b17808 */ /* 0x010fe40005800000 */
[----:B------:R-:W-:Y:S02]  /*1ed10*/  FSEL R181, R14, -INF , !P2 ;  /* 0xff8000000eb57808 */ /* 0x000fe40005000000 */
[C---:B------:R-:W-:Y:S02]  /*1ed20*/  ISETP.GE.AND P3, PT, R4.reuse, R6, PT ;  /* 0x000000060400720c */ /* 0x040fe40003f66270 */
[----:B------:R-:W-:Y:S01]  /*1ed30*/  ISETP.GE.AND P2, PT, R4, R5, PT ;  /* 0x000000050400720c */ /* 0x000fe20003f46270 */
[----:B------:R-:W-:Y:S01]  /*1ed40*/  FMUL.FTZ R4, R15, c[0x0][0x2ec] ;  /* 0x0000bb000f047a20 */ /* 0x000fe20000410000 */
[----:B------:R-:W-:-:S02]  /*1ed50*/  IADD3 R2, R0, 0xd9, RZ ;  /* 0x000000d900027810 */ /* 0x000fc40007ffe0ff */
[----:B------:R-:W-:Y:S02]  /*1ed60*/  FSEL R174, R18, -INF , !P5 ;  /* 0xff80000012ae7808 */ /* 0x000fe40006800000 */
[----:B------:R-:W-:Y:S01]  /*1ed70*/  FSEL R180, R17, -INF , !P4 ;  /* 0xff80000011b47808 */ /* 0x000fe20006000000 */
[----:B------:R-:W4:Y:S01]  /*1ed80*/  MUFU.TANH R4, R4 ;  /* 0x0000000400047308 */ /* 0x000f220000002400 */
[----:B------:R-:W-:Y:S02]  /*1ed90*/  ISETP.NE.AND P6, PT, R38, RZ, PT ;  /* 0x000000ff2600720c */ /* 0x000fe40003fc5270 */
[C---:B------:R-:W-:Y:S02]  /*1eda0*/  ISETP.GE.AND P5, PT, R2.reuse, R6, PT ;  /* 0x000000060200720c */ /* 0x040fe40003fa6270 */
[----:B------:R-:W-:Y:S02]  /*1edb0*/  ISETP.GE.AND P4, PT, R2, R5, PT ;  /* 0x000000050200720c */ /* 0x000fe40003f86270 */
[----:B------:R-:W-:-:S02]  /*1edc0*/  IADD3 R2, R0, 0xe9, RZ ;  /* 0x000000e900027810 */ /* 0x000fc40007ffe0ff */
[----:B------:R-:W-:Y:S02]  /*1edd0*/  FSEL R185, R29, -INF , !P1 ;  /* 0xff8000001db97808 */ /* 0x000fe40004800000 */
[----:B------:R-:W-:Y:S02]  /*1ede0*/  FSEL R190, R31, -INF , !P0 ;  /* 0xff8000001fbe7808 */ /* 0x000fe40004000000 */
[----:B------:R-:W-:Y:S02]  /*1edf0*/  ISETP.GE.AND P1, PT, R2, R6, PT ;  /* 0x000000060200720c */ /* 0x000fe40003f26270 */
[----:B-----5:R-:W-:Y:S02]  /*1ee00*/  FSEL R187, R12, -INF , !P5 ;  /* 0xff8000000cbb7808 */ /* 0x020fe40006800000 */
[----:B------:R-:W-:Y:S02]  /*1ee10*/  ISETP.GE.AND P0, PT, R2, R5, PT ;  /* 0x000000050200720c */ /* 0x000fe40003f06270 */
[----:B------:R-:W-:-:S02]  /*1ee20*/  FSEL R192, R11, -INF , !P4 ;  /* 0xff8000000bc07808 */ /* 0x000fc40006000000 */
[C---:B------:R-:W-:Y:S02]  /*1ee30*/  ISETP.GE.AND P5, PT, R0.reuse, R6, PT ;  /* 0x000000060000720c */ /* 0x040fe40003fa6270 */
[C---:B------:R-:W-:Y:S02]  /*1ee40*/  IADD3 R2, R0.reuse, 0xf1, RZ ;  /* 0x000000f100027810 */ /* 0x040fe40007ffe0ff */
[C---:B------:R-:W-:Y:S02]  /*1ee50*/  ISETP.GE.AND P4, PT, R0.reuse, R5, PT ;  /* 0x000000050000720c */ /* 0x040fe40003f86270 */
[----:B------:R-:W-:Y:S02]  /*1ee60*/  IADD3 R0, R0, 0xf9, RZ ;  /* 0x000000f900007810 */ /* 0x000fe40007ffe0ff */
[----:B--2---:R-:W-:Y:S02]  /*1ee70*/  FSEL R195, R10, -INF , !P3 ;  /* 0xff8000000ac37808 */ /* 0x004fe40005800000 */
[----:B---3--:R-:W-:-:S02]  /*1ee80*/  FSEL R200, R9, -INF , !P2 ;  /* 0xff80000009c87808 */ /* 0x008fc40005000000 */
[----:B------:R-:W-:Y:S02]  /*1ee90*/  FSEL R197, R25, -INF , !P1 ;  /* 0xff80000019c57808 */ /* 0x000fe40004800000 */
[----:B------:R-:W-:Y:S02]  /*1eea0*/  FSEL R202, R27, -INF , !P0 ;  /* 0xff8000001bca7808 */ /* 0x000fe40004000000 */
[CC--:B------:R-:W-:Y:S02]  /*1eeb0*/  ISETP.GE.AND P3, PT, R2.reuse, R6.reuse, PT ;  /* 0x000000060200720c */ /* 0x0c0fe40003f66270 */
[-C--:B------:R-:W-:Y:S02]  /*1eec0*/  ISETP.GE.AND P2, PT, R2, R5.reuse, PT ;  /* 0x000000050200720c */ /* 0x080fe40003f46270 */
[C---:B------:R-:W-:Y:S02]  /*1eed0*/  ISETP.GE.AND P1, PT, R0.reuse, R6, PT ;  /* 0x000000060000720c */ /* 0x040fe40003f26270 */
[----:B------:R-:W-:-:S02]  /*1eee0*/  ISETP.GE.AND P0, PT, R0, R5, PT ;  /* 0x000000050000720c */ /* 0x000fc40003f06270 */
[----:B------:R-:W-:Y:S02]  /*1eef0*/  FSEL R204, R21, -INF , !P3 ;  /* 0xff80000015cc7808 */ /* 0x000fe40005800000 */
[----:B------:R-:W-:Y:S02]  /*1ef00*/  FSEL R208, R23, -INF , !P2 ;  /* 0xff80000017d07808 */ /* 0x000fe40005000000 */
[----:B------:R-:W-:Y:S02]  /*1ef10*/  FSEL R24, R218, -INF , !P5 ;  /* 0xff800000da187808 */ /* 0x000fe40006800000 */
[----:B-1----:R-:W-:Y:S02]  /*1ef20*/  FSEL R206, R8, -INF , !P1 ;  /* 0xff80000008ce7808 */ /* 0x002fe40004800000 */
[----:B------:R-:W-:Y:S02]  /*1ef30*/  FSEL R25, R219, -INF , !P4 ;  /* 0xff800000db197808 */ /* 0x000fe40006000000 */
[----:B----4-:R-:W-:Y:S01]  /*1ef40*/  FSEL R210, R4, -INF , !P0 ;  /* 0xff80000004d27808 */ /* 0x010fe20004000000 */
        /* <DEDUP_REMOVED lines=58> */
[----:B------:R-:W-:-:S04]  /*1f2f0*/  IMAD.WIDE.U32 R4, R6, c[0x0][0x180], R4 ;  /* 0x0000600006047a25 */ /* 0x000fc800078e0004 */
[----:B------:R-:W-:Y:S01]  /*1f300*/  IMAD.MOV.U32 R0, RZ, RZ, R4 ;  /* 0x000000ffff007224 */ /* 0x000fe200078e0004 */
[----:B------:R-:W-:Y:S01]  /*1f310*/  IADD3 R2, R5, R2, RZ ;  /* 0x0000000205027210 */ /* 0x000fe20007ffe0ff */
[----:B------:R-:W-:Y:S05]  /*1f320*/  BRA `(.L_x_2855) ;  /* 0x0000003000007947 */ /* 0x000fea0003800000 */
.L_x_2854:
[----:B------:R-:W-:-:S05]  /*1f330*/  IMAD.MOV.U32 R0, RZ, RZ, c[0x0][0x198] ;  /* 0x00006600ff007624 */ /* 0x000fca00078e00ff */
[----:B------:R-:W-:-:S04]  /*1f340*/  LEA R0, -R0, RZ, 0x8 ;  /* 0x000000ff00007211 */ /* 0x000fc800078e41ff */
[----:B------:R-:W-:Y:S02]  /*1f350*/  SHF.R.S32.HI R2, RZ, 0x1f, R0 ;  /* 0x0000001fff027819 */ /* 0x000fe40000011400 */
.L_x_2855:
        /* <DEDUP_REMOVED lines=42> */
[----:B--2---:R-:W-:Y:S02]  /*1f600*/  IADD3.X R13, R19, UR5, RZ, P0, !PT ;  /* 0x00000005130d7c10 */ /* 0x004fe400087fe4ff */
        /* <DEDUP_REMOVED lines=13> */
[----:B--2---:R-:W-:-:S04]  /*1f6e0*/  IADD3 R12, P0, R4, UR7, RZ ;  /* 0x00000007040c7c10 */ /* 0x004fc8000ff1e0ff */
[----:B------:R-:W-:-:S05]  /*1f6f0*/  IADD3.X R13, R5, UR5, RZ, P0, !PT ;  /* 0x00000005050d7c10 */ /* 0x000fca00087fe4ff */
[----:B------:R1:W-:Y:S04]  /*1f700*/  LDGSTS.E.BYPASS.LTC128B.128 [R239+0x9800], [R12.64] ;  /* 0x098000000cef7fae */ /* 0x0003e8000b901d48 */
[----:B------:R-:W0:Y:S02]  /*1f710*/  LDGDEPBAR ;  /* 0x00000000000079af */ /* 0x000e240000000000 */
.L_x_2853:
        /* <DEDUP_REMOVED lines=147> */
[----:B------:R1:W2:Y:S01]  /*20050*/  MUFU.EX2 R9, R0 ;  /* 0x0000000000097308 */ /* 0x0002a20000000800 */
        /* <DEDUP_REMOVED lines=9> */
[----:B--2---:R-:W-:Y:S01]  /*200f0*/  MOV R86, R9 ;  /* 0x0000000900567202 */ /* 0x004fe20000000f00 */
[----:B------:R-:W-:Y:S01]  /*20100*/  FMUL.FTZ R3, R3, c[0x0][0x23c] ;  /* 0x00008f0003037a20 */ /* 0x000fe20000410000 */
[----:B------:R-:W1:Y:S01]  /*20110*/  LDSM.16.MT88.4 R8, [R228+0xa000] ;  /* 0x00a00000e408783b */ /* 0x000e620000004200 */
[----:B------:R2:W-:Y:S01]  /*20120*/  MUFU.EX2 R49, R0 ;  /* 0x0000000000317308 */ /* 0x0005e20000000800 */
[----:B---3--:R-:W-:-:S07]  /*20130*/  FFMA.FTZ R4, R28, c[0x0][0x23c], -R2 ;  /* 0x00008f001c047a23 */ /* 0x008fce0000010802 */
[----:B------:R3:W4:Y:S01]  /*20140*/  MUFU.EX2 R19, R4 ;  /* 0x0000000400137308 */ /* 0x0007220000000800 */
[----:B--2---:R-:W-:-:S07]  /*20150*/  FMUL.FTZ R0, R79, c[0x0][0x23c] ;  /* 0x00008f004f007a20 */ /* 0x004fce0000410000 */
[----:B------:R4:W2:Y:S01]  /*20160*/  MUFU.EX2 R69, R6 ;  /* 0x0000000600457308 */ /* 0x0008a20000000800 */
[----:B------:R-:W-:-:S07]  /*20170*/  FSEL R0, R0, RZ, P0 ;  /* 0x000000ff00007208 */ /* 0x000fce0000000000 */
[----:B------:R5:W1:Y:S01]  /*20180*/  MUFU.EX2 R68, R3 ;  /* 0x0000000300447308 */ /* 0x000a620000000800 */
[----:B---3--:R-:W-:-:S07]  /*20190*/  FFMA.FTZ R4, R25, c[0x0][0x23c], -R0 ;  /* 0x00008f0019047a23 */ /* 0x008fce0000010800 */
[----:B------:R3:W-:Y:S01]  /*201a0*/  MUFU.EX2 R252, R4 ;  /* 0x0000000400fc7308 */ /* 0x0007e20000000800 */
[----:B----4-:R-:W-:Y:S01]  /*201b0*/  F2FP.PACK_AB R6, R19, R57 ;  /* 0x000000391306723e */ /* 0x010fe200000000ff */
[-C--:B--2---:R-:W-:Y:S02]  /*201c0*/  FMUL.FTZ R140, R140, R69.reuse ;  /* 0x000000458c8c7220 */ /* 0x084fe40000410000 */
[-C--:B------:R-:W-:Y:S02]  /*201d0*/  FMUL.FTZ R141, R141, R69.reuse ;  /* 0x000000458d8d7220 */ /* 0x080fe40000410000 */
[----:B------:R-:W-:Y:S02]  /*201e0*/  FMUL.FTZ R144, R144, R69 ;  /* 0x0000004590907220 */ /* 0x000fe40000410000 */
[----:B-----5:R-:W-:Y:S02]  /*201f0*/  FFMA.FTZ R3, R105, c[0x0][0x23c], -R2 ;  /* 0x00008f0069037a23 */ /* 0x020fe40000010802 */
[----:B-1----:R-:W-:-:S02]  /*20200*/  FMUL.FTZ R142, R142, R68 ;  /* 0x000000448e8e7220 */ /* 0x002fc40000410000 */
[----:B------:R1:W-:Y:S01]  /*20210*/  MUFU.EX2 R41, R3 ;  /* 0x0000000300297308 */ /* 0x0003e20000000800 */
[-C--:B------:R-:W-:Y:S02]  /*20220*/  FMUL.FTZ R143, R143, R68.reuse ;  /* 0x000000448f8f7220 */ /* 0x080fe40000410000 */
[----:B------:R-:W-:Y:S02]  /*20230*/  FMUL.FTZ R145, R145, R69 ;  /* 0x0000004591917220 */ /* 0x000fe40000410000 */
[----:B---3--:R-:W-:Y:S02]  /*20240*/  FFMA.FTZ R4, R30, c[0x0][0x23c], -R0 ;  /* 0x00008f001e047a23 */ /* 0x008fe40000010800 */
[-C--:B------:R-:W-:Y:S01]  /*20250*/  FMUL.FTZ R146, R146, R68.reuse ;  /* 0x0000004492927220 */ /* 0x080fe20000410000 */
[----:B------:R-:W-:Y:S01]  /*20260*/  LDSM.16.MT88.4 R28, [R231+0xa800] ;  /* 0x00a80000e71c783b */ /* 0x000fe20000004200 */
[----:B------:R2:W3:Y:S01]  /*20270*/  MUFU.EX2 R51, R4 ;  /* 0x0000000400337308 */ /* 0x0004e20000000800 */
[----:B------:R-:W-:-:S02]  /*20280*/  FMUL.FTZ R147, R147, R68 ;  /* 0x0000004493937220 */ /* 0x000fc40000410000 */
[-C--:B------:R-:W-:Y:S02]  /*20290*/  FMUL.FTZ R148, R148, R69.reuse ;  /* 0x0000004594947220 */ /* 0x080fe40000410000 */
[-C--:B------:R-:W-:Y:S02]  /*202a0*/  FMUL.FTZ R149, R149, R69.reuse ;  /* 0x0000004595957220 */ /* 0x080fe40000410000 */
[----:B-1----:R-:W-:Y:S02]  /*202b0*/  FFMA.FTZ R3, R33, c[0x0][0x23c], -R2 ;  /* 0x00008f0021037a23 */ /* 0x002fe40000010802 */
[-C--:B------:R-:W-:Y:S02]  /*202c0*/  FMUL.FTZ R150, R150, R68.reuse ;  /* 0x0000004496967220 */ /* 0x080fe40000410000 */
[----:B------:R1:W-:Y:S01]  /*202d0*/  MUFU.EX2 R105, R3 ;  /* 0x0000000300697308 */ /* 0x0003e20000000800 */
[----:B------:R-:W-:Y:S02]  /*202e0*/  FMUL.FTZ R151, R151, R68 ;  /* 0x0000004497977220 */ /* 0x000fe40000410000 */
[----:B------:R-:W-:-:S02]  /*202f0*/  FMUL.FTZ R152, R152, R69 ;  /* 0x0000004598987220 */ /* 0x000fc40000410000 */
[----:B--2---:R-:W-:Y:S01]  /*20300*/  FFMA.FTZ R4, R104, c[0x0][0x23c], -R0 ;  /* 0x00008f0068047a23 */ /* 0x004fe20000010800 */
[----:B---3--:R-:W-:Y:S01]  /*20310*/  F2FP.PACK_AB R5, R51, R252 ;  /* 0x000000fc3305723e */ /* 0x008fe200000000ff */
[-C--:B------:R-:W-:Y:S01]  /*20320*/  FMUL.FTZ R153, R153, R69.reuse ;  /* 0x0000004599997220 */ /* 0x080fe20000410000 */
[----:B------:R-:W-:Y:S01]  /*20330*/  MOV R104, R16 ;  /* 0x0000001000687202 */ /* 0x000fe20000000f00 */
[----:B------:R2:W-:Y:S01]  /*20340*/  MUFU.EX2 R59, R4 ;  /* 0x00000004003b7308 */ /* 0x0005e20000000800 */
[-C--:B------:R-:W-:Y:S02]  /*20350*/  FMUL.FTZ R154, R154, R68.reuse ;  /* 0x000000449a9a7220 */ /* 0x080fe40000410000 */
[----:B------:R-:W-:Y:S02]  /*20360*/  FMUL.FTZ R155, R155, R68 ;  /* 0x000000449b9b7220 */ /* 0x000fe40000410000 */
[----:B------:R-:W-:Y:S02]  /*20370*/  FMUL.FTZ R156, R156, R69 ;  /* 0x000000459c9c7220 */ /* 0x000fe40000410000 */
[----:B-1----:R-:W-:Y:S01]  /*20380*/  FFMA.FTZ R3, R78, c[0x0][0x23c], -R2 ;  /* 0x00008f004e037a23 */ /* 0x002fe20000010802 */
[----:B------:R-:W-:Y:S01]  /*20390*/  MOV R78, R19 ;  /* 0x00000013004e7202 */ /* 0x000fe20000000f00 */
[----:B------:R-:W-:-:S02]  /*203a0*/  FMUL.FTZ R157, R157, R69 ;  /* 0x000000459d9d7220 */ /* 0x000fc40000410000 */
[----:B------:R1:W-:Y:S01]  /*203b0*/  MUFU.EX2 R251, R3 ;  /* 0x0000000300fb7308 */ /* 0x0003e20000000800 */
[-C--:B------:R-:W-:Y:S02]  /*203c0*/  FMUL.FTZ R158, R158, R68.reuse ;  /* 0x000000449e9e7220 */ /* 0x080fe40000410000 */
[----:B------:R-:W-:Y:S02]  /*203d0*/  FMUL.FTZ R159, R159, R68 ;  /* 0x000000449f9f7220 */ /* 0x000fe40000410000 */
[----:B--2---:R-:W-:Y:S02]  /*203e0*/  FFMA.FTZ R4, R32, c[0x0][0x23c], -R0 ;  /* 0x00008f0020047a23 */ /* 0x004fe40000010800 */
[-C--:B------:R-:W-:Y:S02]  /*203f0*/  FMUL.FTZ R136, R136, R69.reuse ;  /* 0x0000004588887220 */ /* 0x080fe40000410000 */
        /* <DEDUP_REMOVED lines=8> */
[----:B------:R-:W-:Y:S01]  /*20480*/  FMUL.FTZ R162, R162, R68 ;  /* 0x00000044a2a27220 */ /* 0x000fe20000410000 */
[----:B--2---:R-:W-:Y:S01]  /*20490*/  F2FP.PACK_AB R4, R49, R86 ;  /* 0x000000563104723e */ /* 0x004fe200000000ff */
[----:B------:R-:W-:Y:S01]  /*204a0*/  FMUL.FTZ R163, R163, R68 ;  /* 0x00000044a3a37220 */ /* 0x000fe20000410000 */
[----:B---3--:R-:W-:Y:S01]  /*204b0*/  F2FP.PACK_AB R7, R18, R59 ;  /* 0x0000003b1207723e */ /* 0x008fe200000000ff */
[----:B------:R-:W-:-:S02]  /*204c0*/  FMUL.FTZ R164, R164, R69 ;  /* 0x00000045a4a47220 */ /* 0x000fc40000410000 */
[----:B------:R-:W-:Y:S02]  /*204d0*/  FMUL.FTZ R165, R165, R69 ;  /* 0x00000045a5a57220 */ /* 0x000fe40000410000 */
[-C--:B------:R-:W-:Y:S02]  /*204e0*/  FMUL.FTZ R166, R166, R68.reuse ;  /* 0x00000044a6a67220 */ /* 0x080fe40000410000 */
[----:B------:R-:W-:Y:S01]  /*204f0*/  HMMA.16816.F32 R36, R4, R10, R140 ;  /* 0x0000000a0424723c */ /* 0x000fe2000000188c */
[----:B------:R-:W-:Y:S02]  /*20500*/  FMUL.FTZ R167, R167, R68 ;  /* 0x00000044a7a77220 */ /* 0x000fe40000410000 */
[----:B-1----:R-:W-:-:S04]  /*20510*/  FFMA.FTZ R3, R106, c[0x0][0x23c], -R0 ;  /* 0x00008f006a037a23 */ /* 0x002fc80000010800 */
[----:B------:R-:W-:Y:S01]  /*20520*/  MOV R143, R18 ;  /* 0x00000012008f7202 */ /* 0x000fe20000000f00 */
[----:B------:R1:W-:Y:S01]  /*20530*/  MUFU.EX2 R249, R3 ;  /* 0x0000000300f97308 */ /* 0x0003e20000000800 */
[----:B------:R-:W2:Y:S01]  /*20540*/  LDSM.16.MT88.4 R16, [R230+0xa000] ;  /* 0x00a00000e610783b */ /* 0x000ea20000004200 */
[C---:B------:R-:W-:Y:S08]  /*20550*/  HMMA.16816.F32 R32, R4.reuse, R20, R144 ;  /* 0x000000140420723c */ /* 0x040ff00000001890 */
[----:B------:R-:W-:Y:S01]  /*20560*/  HMMA.16816.F32 R44, R4, R22, R148 ;  /* 0x00000016042c723c */ /* 0x000fe20000001894 */
[----:B------:R-:W3:Y:S01]  /*20570*/  LDSM.16.MT88.4 R20, [R228+0xa800] ;  /* 0x00a80000e414783b */ /* 0x000ee20000004200 */
[----:B-1----:R-:W-:-:S06]  /*20580*/  FFMA.FTZ R3, R40, c[0x0][0x23c], -R0 ;  /* 0x00008f0028037a23 */ /* 0x002fcc0000010800 */
[C---:B------:R-:W-:Y:S01]  /*20590*/  HMMA.16816.F32 R52, R4.reuse, R12, R152 ;  /* 0x0000000c0434723c */ /* 0x040fe20000001898 */
[----:B------:R1:W4:Y:S07]  /*205a0*/  MUFU.EX2 R248, R3 ;  /* 0x0000000300f87308 */ /* 0x00032e0000000800 */
[C---:B------:R-:W-:Y:S01]  /*205b0*/  HMMA.16816.F32 R156, R4.reuse, R14, R156 ;  /* 0x0000000e049c723c */ /* 0x040fe2000000189c */
[----:B------:R-:W5:Y:S07]  /*205c0*/  LDSM.16.MT88.4 R12, [R229+0xa800] ;  /* 0x00a80000e50c783b */ /* 0x000f6e0000004200 */
[----:B------:R-:W-:Y:S01]  /*205d0*/  HMMA.16816.F32 R24, R4, R8, R136 ;  /* 0x000000080418723c */ /* 0x000fe20000001888 */
[----:B------:R-:W3:Y:S01]  /*205e0*/  LDSM.16.MT88.4 R8, [R230+0xa800] ;  /* 0x00a80000e608783b */ /* 0x000ee20000004200 */
[----:B-1----:R-:W-:-:S04]  /*205f0*/  FFMA.FTZ R3, R107, c[0x0][0x23c], -R0 ;  /* 0x00008f006b037a23 */ /* 0x002fc80000010800 */
[----:B------:R1:W-:Y:S01]  /*20600*/  MUFU.EX2 R247, R3 ;  /* 0x0000000300f77308 */ /* 0x0003e20000000800 */
[----:B------:R-:W-:Y:S01]  /*20610*/  MOV R136, R59 ;  /* 0x0000003b00887202 */ /* 0x000fe20000000f00 */
[----:B--2---:R-:W-:Y:S01]  /*20620*/  HMMA.16816.F32 R160, R4, R16, R160 ;  /* 0x0000001004a0723c */ /* 0x004fe200000018a0 */
[----:B------:R-:W-:Y:S02]  /*20630*/  MOV R137, R57 ;  /* 0x0000003900897202 */ /* 0x000fe40000000f00 */
[----:B------:R-:W-:Y:S02]  /*20640*/  MOV R138, R51 ;  /* 0x00000033008a7202 */ /* 0x000fe40000000f00 */
[----:B------:R-:W-:-:S03]  /*20650*/  MOV R139, R49 ;  /* 0x00000031008b7202 */ /* 0x000fc60000000f00 */
[----:B------:R-:W-:Y:S01]  /*20660*/  HMMA.16816.F32 R16, R4, R18, R164 ;  /* 0x000000120410723c */ /* 0x000fe200000018a4 */
[----:B-1----:R-:W-:-:S06]  /*20670*/  FFMA.FTZ R3, R42, c[0x0][0x23c], -R0 ;  /* 0x00008f002a037a23 */ /* 0x002fcc0000010800 */
[----:B------:R-:W-:Y:S02]  /*20680*/  F2FP.PACK_AB R4, R105, R41 ;  /* 0x000000296904723e */ /* 0x000fe400000000ff */
[----:B----4-:R-:W-:Y:S01]  /*20690*/  F2FP.PACK_AB R5, R248, R249 ;  /* 0x000000f9f805723e */ /* 0x010fe200000000ff */
[----:B------:R1:W2:Y:S01]  /*206a0*/  MUFU.EX2 R246, R3 ;  /* 0x0000000300f67308 */ /* 0x0002a20000000800 */
[----:B------:R-:W-:Y:S01]  /*206b0*/  F2FP.PACK_AB R6, R250, R251 ;  /* 0x000000fbfa06723e */ /* 0x000fe200000000ff */
        /* <DEDUP_REMOVED lines=72> */
[----:B-1----:R-:W-:Y:S01]  /*20b40*/  FFMA.FTZ R3, R72, c[0x0][0x23c], -R2 ;  /* 0x00008f0048037a23 */ /* 0x002fe20000010802 */
[----:B------:R-:W-:-:S02]  /*20b50*/  MOV R72, R105 ;  /* 0x0000006900487202 */ /* 0x000fc40000000f00 */
[----:B------:R-:W-:Y:S01]  /*20b60*/  MOV R105, R43 ;  /* 0x0000002b00697202 */ /* 0x000fe20000000f00 */
[----:B------:R1:W1:Y:S02]  /*20b70*/  MUFU.EX2 R167, R3 ;  /* 0x0000000300a77308 */ /* 0x0002640000000800 */
[----:B----4-:R-:W-:Y:S01]  /*20b80*/  HMMA.16816.F32 R36, R4, R30, R44 ;  /* 0x0000001e0424723c */ /* 0x010fe2000000182c */
[----:B------:R-:W-:-:S07]  /*20b90*/  MOV R70, R105 ;  /* 0x0000006900467202 */ /* 0x000fce0000000f00 */
[----:B-----5:R-:W-:Y:S01]  /*20ba0*/  HMMA.16816.F32 R64, R4, R14, R64 ;  /* 0x0000000e0440723c */ /* 0x020fe20000001840 */
[----:B-1----:R-:W-:-:S07]  /*20bb0*/  FFMA.FTZ R3, R92, c[0x0][0x23c], -R2 ;  /* 0x00008f005c037a23 */ /* 0x002fce0000010802 */
[----:B------:R-:W-:Y:S01]  /*20bc0*/  HMMA.16816.F32 R16, R4, R10, R16 ;  /* 0x0000000a0410723c */ /* 0x000fe20000001810 */
[----:B------:R1:W-:Y:S02]  /*20bd0*/  MUFU.EX2 R165, R3 ;  /* 0x0000000300a57308 */ /* 0x0003e40000000800 */
[----:B-1----:R-:W-:Y:S01]  /*20be0*/  FFMA.FTZ R3, R73, c[0x0][0x23c], -R2 ;  /* 0x00008f0049037a23 */ /* 0x002fe20000010802 */
[----:B------:R-:W-:-:S04]  /*20bf0*/  MOV R73, R41 ;  /* 0x0000002900497202 */ /* 0x000fc80000000f00 */
[C---:B------:R-:W-:Y:S01]  /*20c00*/  HMMA.16816.F32 R40, R4.reuse, R28, R32 ;  /* 0x0000001c0428723c */ /* 0x040fe20000001820 */
[----:B------:R1:W4:Y:S07]  /*20c10*/  MUFU.EX2 R164, R3 ;  /* 0x0000000300a47308 */ /* 0x00032e0000000800 */
[C---:B------:R-:W-:Y:S01]  /*20c20*/  HMMA.16816.F32 R32, R4.reuse, R12, R52 ;  /* 0x0000000c0420723c */ /* 0x040fe20000001834 */
[----:B------:R-:W5:Y:S07]  /*20c30*/  LDSM.16.MT88.4 R12, [R229+0xc000] ;  /* 0x00c00000e50c783b */ /* 0x000f6e0000004200 */
[----:B------:R-:W-:Y:S01]  /*20c40*/  HMMA.16816.F32 R28, R4, R8, R160 ;  /* 0x00000008041c723c */ /* 0x000fe200000018a0 */
[----:B-1----:R-:W-:Y:S01]  /*20c50*/  FFMA.FTZ R3, R93, c[0x0][0x23c], -R0 ;  /* 0x00008f005d037a23 */ /* 0x002fe20000010800 */
[----:B------:R-:W1:Y:S03]  /*20c60*/  LDSM.16.MT88.4 R8, [R230+0xc000] ;  /* 0x00c00000e608783b */ /* 0x000e660000004200 */
[----:B------:R2:W-:Y:S02]  /*20c70*/  MUFU.EX2 R159, R3 ;  /* 0x00000003009f7308 */ /* 0x0005e40000000800 */
[----:B------:R-:W-:-:S02]  /*20c80*/  F2FP.PACK_AB R4, R167, R166 ;  /* 0x000000a6a704723e */ /* 0x000fc400000000ff */
[----:B----4-:R-:W-:Y:S02]  /*20c90*/  F2FP.PACK_AB R6, R164, R165 ;  /* 0x000000a5a406723e */ /* 0x010fe400000000ff */
[----:B------:R-:W-:Y:S02]  /*20ca0*/  MOV R161, R139 ;  /* 0x0000008b00a17202 */ /* 0x000fe40000000f00 */
[----:B------:R-:W-:Y:S02]  /*20cb0*/  MOV R162, R137 ;  /* 0x0000008900a27202 */ /* 0x000fe40000000f00 */
[----:B------:R-:W-:Y:S02]  /*20cc0*/  MOV R163, R136 ;  /* 0x0000008800a37202 */ /* 0x000fe40000000f00 */
[----:B------:R-:W-:Y:S01]  /*20cd0*/  MOV R160, R86 ;  /* 0x0000005600a07202 */ /* 0x000fe20000000f00 */
[----:B--2---:R-:W-:Y:S01]  /*20ce0*/  FFMA.FTZ R3, R74, c[0x0][0x23c], -R0 ;  /* 0x00008f004a037a23 */ /* 0x004fe20000010800 */
[----:B------:R-:W-:-:S03]  /*20cf0*/  MOV R74, R143 ;  /* 0x0000008f004a7202 */ /* 0x000fc60000000f00 */
[----:B------:R2:W4:Y:S02]  /*20d00*/  MUFU.EX2 R158, R3 ;  /* 0x00000003009e7308 */ /* 0x0005240000000800 */
[----:B--2---:R-:W-:Y:S01]  /*20d10*/  FFMA.FTZ R3, R94, c[0x0][0x23c], -R0 ;  /* 0x00008f005e037a23 */ /* 0x004fe20000010800 */
[----:B----4-:R-:W-:-:S05]  /*20d20*/  F2FP.PACK_AB R5, R158, R159 ;  /* 0x0000009f9e05723e */ /* 0x010fca00000000ff */
[----:B------:R2:W-:Y:S02]  /*20d30*/  MUFU.EX2 R157, R3 ;  /* 0x00000003009d7308 */ /* 0x0005e40000000800 */
[----:B--2---:R-:W-:Y:S01]  /*20d40*/  FFMA.FTZ R3, R75, c[0x0][0x23c], -R0 ;  /* 0x00008f004b037a23 */ /* 0x004fe20000010800 */
[----:B------:R-:W-:Y:S02]  /*20d50*/  MOV R75, R78 ;  /* 0x0000004e004b7202 */ /* 0x000fe40000000f00 */
[----:B------:R-:W-:-:S03]  /*20d60*/  MOV R78, R138 ;  /* 0x0000008a004e7202 */ /* 0x000fc60000000f00 */
        /* <DEDUP_REMOVED lines=8> */
[C---:B------:R-:W-:Y:S01]  /*20df0*/  HMMA.16816.F32 R48, R4.reuse, R22, R36 ;  /* 0x000000160430723c */ /* 0x040fe20000001824 */
[----:B------:R-:W4:Y:S07]  /*20e00*/  LDSM.16.MT88.4 R20, [R231+0xc800] ;  /* 0x00c80000e714783b */ /* 0x000f2e0000004200 */
[----:B-----5:R-:W-:Y:S01]  /*20e10*/  HMMA.16816.F32 R32, R4, R12, R32 ;  /* 0x0000000c0420723c */ /* 0x020fe20000001820 */
[----:B--2---:R-:W-:-:S07]  /*20e20*/  FFMA.FTZ R3, R128, c[0x0][0x23c], -R2 ;  /* 0x00008f0080037a23 */ /* 0x004fce0000010802 */
[C---:B------:R-:W-:Y:S01]  /*20e30*/  HMMA.16816.F32 R64, R4.reuse, R14, R64 ;  /* 0x0000000e0440723c */ /* 0x040fe20000001840 */
[----:B------:R-:W2:Y:S01]  /*20e40*/  LDSM.16.MT88.4 R12, [R229+0xc800] ;  /* 0x00c80000e50c783b */ /* 0x000ea20000004200 */
[----:B------:R5:W-:Y:S06]  /*20e50*/  MUFU.EX2 R153, R3 ;  /* 0x0000000300997308 */ /* 0x000bec0000000800 */
[C---:B-1----:R-:W-:Y:S08]  /*20e60*/  HMMA.16816.F32 R28, R4.reuse, R8, R28 ;  /* 0x00000008041c723c */ /* 0x042ff0000000181c */
[----:B------:R-:W-:Y:S01]  /*20e70*/  HMMA.16816.F32 R16, R4, R10, R16 ;  /* 0x0000000a0410723c */ /* 0x000fe20000001810 */
[----:B------:R-:W1:Y:S01]  /*20e80*/  LDSM.16.MT88.4 R8, [R230+0xc800] ;  /* 0x00c80000e608783b */ /* 0x000e620000004200 */
[----:B-----5:R-:W-:-:S04]  /*20e90*/  FFMA.FTZ R3, R77, c[0x0][0x23c], -R2 ;  /* 0x00008f004d037a23 */ /* 0x020fc80000010802 */
[----:B------:R5:W4:Y:S02]  /*20ea0*/  MUFU.EX2 R152, R3 ;  /* 0x0000000300987308 */ /* 0x000b240000000800 */
[----:B------:R-:W-:Y:S01]  /*20eb0*/  HMMA.16816.F32 R56, R4, R26, R56 ;  /* 0x0000001a0438723c */ /* 0x000fe20000001838 */
[----:B------:R-:W1:Y:S06]  /*20ec0*/  LDSM.16.MT88.4 R24, [R228+0xc800] ;  /* 0x00c80000e418783b */ /* 0x000e6c0000004200 */
[----:B---3--:R-:W-:Y:S01]  /*20ed0*/  F2FP.PACK_AB R4, R155, R154 ;  /* 0x0000009a9b04723e */ /* 0x008fe200000000ff */
[----:B-----5:R-:W-:Y:S01]  /*20ee0*/  FFMA.FTZ R3, R129, c[0x0][0x23c], -R0 ;  /* 0x00008f0081037a23 */ /* 0x020fe20000010800 */
        /* <DEDUP_REMOVED lines=12> */
[C---:B------:R-:W-:Y:S08]  /*20fb0*/  HMMA.16816.F32 R40, R4.reuse, R20, R40 ;  /* 0x000000140428723c */ /* 0x040ff00000001828 */
[----:B------:R-:W-:Y:S01]  /*20fc0*/  HMMA.16816.F32 R48, R4, R22, R48 ;  /* 0x000000160430723c */ /* 0x000fe20000001830 */
[----:B------:R-:W4:Y:S01]  /*20fd0*/  LDSM.16.MT88.4 R20, [R231+0xd000] ;  /* 0x00d00000e714783b */ /* 0x000f220000004200 */
[----:B---3--:R-:W-:-:S04]  /*20fe0*/  FFMA.FTZ R3, R83, c[0x0][0x23c], -R2 ;  /* 0x00008f0053037a23 */ /* 0x008fc80000010802 */
[----:B------:R3:W5:Y:S02]  /*20ff0*/  MUFU.EX2 R145, R3 ;  /* 0x0000000300917308 */ /* 0x0007640000000800 */
[C---:B--2---:R-:W-:Y:S08]  /*21000*/  HMMA.16816.F32 R32, R4.reuse, R12, R32 ;  /* 0x0000000c0420723c */ /* 0x044ff00000001820 */
[----:B------:R-:W-:Y:S01]  /*21010*/  HMMA.16816.F32 R64, R4, R14, R64 ;  /* 0x0000000e0440723c */ /* 0x000fe20000001840 */
[----:B------:R-:W2:Y:S01]  /*21020*/  LDSM.16.MT88.4 R12, [R229+0xd000] ;  /* 0x00d00000e50c783b */ /* 0x000ea20000004200 */
[----:B---3--:R-:W-:-:S06]  /*21030*/  FFMA.FTZ R3, R133, c[0x0][0x23c], -R2 ;  /* 0x00008f0085037a23 */ /* 0x008fcc0000010802 */
[C---:B-1----:R-:W-:Y:S01]  /*21040*/  HMMA.16816.F32 R28, R4.reuse, R8, R28 ;  /* 0x00000008041c723c */ /* 0x042fe2000000181c */
[----:B------:R1:W-:Y:S07]  /*21050*/  MUFU.EX2 R144, R3 ;  /* 0x0000000300907308 */ /* 0x0003ee0000000800 */
[C---:B------:R-:W-:Y:S01]  /*21060*/  HMMA.16816.F32 R16, R4.reuse, R10, R16 ;  /* 0x0000000a0410723c */ /* 0x040fe20000001810 */
[----:B------:R-:W3:Y:S07]  /*21070*/  LDSM.16.MT88.4 R8, [R230+0xd000] ;  /* 0x00d00000e608783b */ /* 0x000eee0000004200 */
[----:B------:R-:W-:Y:S01]  /*21080*/  HMMA.16816.F32 R36, R4, R24, R44 ;  /* 0x000000180424723c */ /* 0x000fe2000000182c */
[----:B-1----:R-:W-:-:S04]  /*21090*/  FFMA.FTZ R3, R84, c[0x0][0x23c], -R2 ;  /* 0x00008f0054037a23 */ /* 0x002fc80000010802 */
[----:B------:R1:W1:Y:S03]  /*210a0*/  MUFU.EX2 R147, R3 ;  /* 0x0000000300937308 */ /* 0x0002660000000800 */
[----:B------:R-:W-:Y:S01]  /*210b0*/  HMMA.16816.F32 R56, R4, R26, R56 ;  /* 0x0000001a0438723c */ /* 0x000fe20000001838 */
[----:B------:R-:W2:Y:S06]  /*210c0*/  LDSM.16.MT88.4 R24, [R228+0xd000] ;  /* 0x00d00000e418783b */ /* 0x000eac0000004200 */
        /* <DEDUP_REMOVED lines=14> */
[C---:B----4-:R-:W-:Y:S08]  /*211b0*/  HMMA.16816.F32 R40, R4.reuse, R20, R40 ;  /* 0x000000140428723c */ /* 0x050ff00000001828 */
[----:B------:R-:W-:Y:S01]  /*211c0*/  HMMA.16816.F32 R48, R4, R22, R48 ;  /* 0x000000160430723c */ /* 0x000fe20000001830 */
[----:B------:R-:W4:Y:S01]  /*211d0*/  LDSM.16.MT88.4 R20, [R231+0xd800] ;  /* 0x00d80000e714783b */ /* 0x000f220000004200 */
[----:B-1----:R-:W-:-:S04]  /*211e0*/  FFMA.FTZ R3, R88, c[0x0][0x23c], -R2 ;  /* 0x00008f0058037a23 */ /* 0x002fc80000010802 */
[----:B------:R1:W5:Y:S02]  /*211f0*/  MUFU.EX2 R139, R3 ;  /* 0x00000003008b7308 */ /* 0x0003640000000800 */
[C---:B--2---:R-:W-:Y:S08]  /*21200*/  HMMA.16816.F32 R44, R4.reuse, R12, R32 ;  /* 0x0000000c042c723c */ /* 0x044ff00000001820 */
[----:B---3--:R-:W-:Y:S01]  /*21210*/  HMMA.16816.F32 R32, R4, R8, R28 ;  /* 0x000000080420723c */ /* 0x008fe2000000181c */
[----:B------:R-:W-:Y:S01]  /*21220*/  LDSM.16.MT88.4 R28, [R228+0xe000] ;  /* 0x00e00000e41c783b */ /* 0x000fe20000004200 */
[----:B-1----:R-:W-:-:S06]  /*21230*/  FFMA.FTZ R3, R168, c[0x0][0x23c], -R2 ;  /* 0x00008f00a8037a23 */ /* 0x002fcc0000010802 */
[C---:B------:R-:W-:Y:S01]  /*21240*/  HMMA.16816.F32 R16, R4.reuse, R10, R16 ;  /* 0x0000000a0410723c */ /* 0x040fe20000001810 */
[----:B------:R-:W1:Y:S01]  /*21250*/  LDSM.16.MT88.4 R8, [R230+0xd800] ;  /* 0x00d80000e608783b */ /* 0x000e620000004200 */
[----:B------:R2:W-:Y:S06]  /*21260*/  MUFU.EX2 R137, R3 ;  /* 0x0000000300897308 */ /* 0x0005ec0000000800 */
[C---:B------:R-:W-:Y:S08]  /*21270*/  HMMA.16816.F32 R36, R4.reuse, R24, R36 ;  /* 0x000000180424723c */ /* 0x040ff00000001824 */
[----:B------:R-:W-:Y:S01]  /*21280*/  HMMA.16816.F32 R56, R4, R26, R56 ;  /* 0x0000001a0438723c */ /* 0x000fe20000001838 */
[----:B------:R-:W3:Y:S01]  /*21290*/  LDSM.16.MT88.4 R24, [R228+0xd800] ;  /* 0x00d80000e418783b */ /* 0x000ee20000004200 */
        /* <DEDUP_REMOVED lines=18> */
[C---:B----4-:R-:W-:Y:S08]  /*213c0*/  HMMA.16816.F32 R40, R4.reuse, R20, R40 ;  /* 0x000000140428723c */ /* 0x050ff00000001828 */
[----:B------:R-:W-:Y:S01]  /*213d0*/  HMMA.16816.F32 R48, R4, R22, R48 ;  /* 0x000000160430723c */ /* 0x000fe20000001830 */
[----:B--2---:R-:W-:-:S04]  /*213e0*/  FFMA.FTZ R3, R96, c[0x0][0x23c], -R2 ;  /* 0x00008f0060037a23 */ /* 0x004fc80000010802 */
[----:B------:R2:W4:Y:S03]  /*213f0*/  MUFU.EX2 R129, R3 ;  /* 0x0000000300817308 */ /* 0x0005260000000800 */
[C---:B-1----:R-:W-:Y:S01]  /*21400*/  HMMA.16816.F32 R20, R4.reuse, R8, R32 ;  /* 0x000000080414723c */ /* 0x042fe20000001820 */
[----:B------:R-:W-:Y:S07]  /*21410*/  LDSM.16.MT88.4 R32, [R231+0xe800] ;  /* 0x00e80000e720783b */ /* 0x000fee0000004200 */
[----:B------:R-:W-:Y:S01]  /*21420*/  HMMA.16816.F32 R16, R4, R10, R16 ;  /* 0x0000000a0410723c */ /* 0x000fe20000001810 */
[----:B------:R-:W1:Y:S01]  /*21430*/  LDSM.16.MT88.4 R8, [R230+0xe000] ;  /* 0x00e00000e608783b */ /* 0x000e620000004200 */
[----:B--2---:R-:W-:-:S06]  /*21440*/  FFMA.FTZ R3, R122, c[0x0][0x23c], -R2 ;  /* 0x00008f007a037a23 */ /* 0x004fcc0000010802 */
[C---:B---3--:R-:W-:Y:S01]  /*21450*/  HMMA.16816.F32 R36, R4.reuse, R24, R36 ;  /* 0x000000180424723c */ /* 0x048fe20000001824 */
[----:B------:R2:W-:Y:S07]  /*21460*/  MUFU.EX2 R127, R3 ;  /* 0x00000003007f7308 */ /* 0x0005ee0000000800 */
[C---:B------:R-:W-:Y:S01]  /*21470*/  HMMA.16816.F32 R56, R4.reuse, R26, R56 ;  /* 0x0000001a0438723c */ /* 0x040fe20000001838 */
[----:B------:R-:W3:Y:S07]  /*21480*/  LDSM.16.MT88.4 R24, [R231+0xe000] ;  /* 0x00e00000e718783b */ /* 0x000eee0000004200 */
[----:B------:R-:W-:Y:S01]  /*21490*/  HMMA.16816.F32 R44, R4, R12, R44 ;  /* 0x0000000c042c723c */ /* 0x000fe2000000182c */
[----:B--2---:R-:W-:-:S04]  /*214a0*/  FFMA.FTZ R3, R97, c[0x0][0x23c], -R2 ;  /* 0x00008f0061037a23 */ /* 0x004fc80000010802 */
[----:B------:R2:W5:Y:S03]  /*214b0*/  MUFU.EX2 R125, R3 ;  /* 0x00000003007d7308 */ /* 0x0005660000000800 */
[----:B------:R-:W-:Y:S01]  /*214c0*/  HMMA.16816.F32 R64, R4, R14, R64 ;  /* 0x0000000e0440723c */ /* 0x000fe20000001840 */
[----:B------:R-:W1:Y:S06]  /*214d0*/  LDSM.16.MT88.4 R12, [R229+0xe000] ;  /* 0x00e00000e50c783b */ /* 0x000e6c0000004200 */
[----:B----4-:R-:W-:Y:S01]  /*214e0*/  F2FP.PACK_AB R4, R129, R128 ;  /* 0x000000808104723e */ /* 0x010fe200000000ff */
[----:B--2---:R-:W-:Y:S01]  /*214f0*/  FFMA.FTZ R3, R126, c[0x0][0x23c], -R0 ;  /* 0x00008f007e037a23 */ /* 0x004fe20000010800 */
        /* <DEDUP_REMOVED lines=13> */
[----:B------:R-:W-:Y:S01]  /*215d0*/  HMMA.16816.F32 R56, R4, R30, R56 ;  /* 0x0000001e0438723c */ /* 0x000fe20000001838 */
[----:B------:R-:W4:Y:S01]  /*215e0*/  LDSM.16.MT88.4 R28, [R228+0xe800] ;  /* 0x00e80000e41c783b */ /* 0x000f220000004200 */
[----:B--2---:R-:W-:-:S04]  /*215f0*/  FFMA.FTZ R3, R100, c[0x0][0x23c], -R2 ;  /* 0x00008f0064037a23 */ /* 0x004fc80000010802 */
[----:B------:R2:W5:Y:S02]  /*21600*/  MUFU.EX2 R120, R3 ;  /* 0x0000000300787308 */ /* 0x0005640000000800 */
[C---:B-1----:R-:W-:Y:S08]  /*21610*/  HMMA.16816.F32 R20, R4.reuse, R8, R20 ;  /* 0x000000080414723c */ /* 0x042ff00000001814 */
[----:B------:R-:W-:Y:S01]  /*21620*/  HMMA.16816.F32 R16, R4, R10, R16 ;  /* 0x0000000a0410723c */ /* 0x000fe20000001810 */
[----:B------:R-:W1:Y:S01]  /*21630*/  LDSM.16.MT88.4 R8, [R230+0xe800] ;  /* 0x00e80000e608783b */ /* 0x000e620000004200 */
[----:B--2---:R-:W-:-:S06]  /*21640*/  FFMA.FTZ R3, R115, c[0x0][0x23c], -R2 ;  /* 0x00008f0073037a23 */ /* 0x004fcc0000010802 */
[C---:B---3--:R-:W-:Y:S01]  /*21650*/  HMMA.16816.F32 R40, R4.reuse, R24, R40 ;  /* 0x000000180428723c */ /* 0x048fe20000001828 */
[----:B------:R2:W-:Y:S07]  /*21660*/  MUFU.EX2 R119, R3 ;  /* 0x0000000300777308 */ /* 0x0005ee0000000800 */
[C---:B------:R-:W-:Y:S08]  /*21670*/  HMMA.16816.F32 R48, R4.reuse, R26, R48 ;  /* 0x0000001a0430723c */ /* 0x040ff00000001830 */
[----:B------:R-:W-:Y:S01]  /*21680*/  HMMA.16816.F32 R44, R4, R12, R44 ;  /* 0x0000000c042c723c */ /* 0x000fe2000000182c */
[----:B--2---:R-:W-:-:S04]  /*21690*/  FFMA.FTZ R3, R101, c[0x0][0x23c], -R2 ;  /* 0x00008f0065037a23 */ /* 0x004fc80000010802 */
[----:B------:R2:W3:Y:S03]  /*216a0*/  MUFU.EX2 R117, R3 ;  /* 0x0000000300757308 */ /* 0x0004e60000000800 */
[----:B------:R-:W-:Y:S01]  /*216b0*/  HMMA.16816.F32 R64, R4, R14, R64 ;  /* 0x0000000e0440723c */ /* 0x000fe20000001840 */
[----:B------:R-:W1:Y:S06]  /*216c0*/  LDSM.16.MT88.4 R12, [R229+0xe800] ;  /* 0x00e80000e50c783b */ /* 0x000e6c0000004200 */
[----:B-----5:R-:W-:Y:S01]  /*216d0*/  F2FP.PACK_AB R4, R120, R118 ;  /* 0x000000767804723e */ /* 0x020fe200000000ff */
[----:B--2---:R-:W-:Y:S01]  /*216e0*/  FFMA.FTZ R3, R175, c[0x0][0x23c], -R0 ;  /* 0x00008f00af037a23 */ /* 0x004fe20000010800 */
        /* <DEDUP_REMOVED lines=14> */
[----:B--2---:R-:W-:-:S04]  /*217d0*/  FFMA.FTZ R3, R108, c[0x0][0x23c], -R2 ;  /* 0x00008f006c037a23 */ /* 0x004fc80000010802 */
        /* <DEDUP_REMOVED lines=8> */
[----:B------:R2:W-:Y:S06]  /*21860*/  MUFU.EX2 R108, R3 ;  /* 0x00000003006c7308 */ /* 0x0005ec0000000800 */
[C---:B------:R-:W-:Y:S01]  /*21870*/  HMMA.16816.F32 R56, R4.reuse, R30, R56 ;  /* 0x0000001e0438723c */ /* 0x040fe20000001838 */
[----:B------:R-:W5:Y:S07]  /*21880*/  LDSM.16.MT88.4 R28, [R228+0xf000] ;  /* 0x00f00000e41c783b */ /* 0x000f6e0000004200 */
[----:B------:R-:W-:Y:S01]  /*21890*/  HMMA.16816.F32 R48, R4, R12, R44 ;  /* 0x0000000c0430723c */ /* 0x000fe2000000182c */
[----:B--2---:R-:W-:-:S04]  /*218a0*/  FFMA.FTZ R3, R61, c[0x0][0x23c], -R2 ;  /* 0x00008f003d037a23 */ /* 0x004fc80000010802 */
        /* <DEDUP_REMOVED lines=56> */
[----:B------:R-:W-:-:S02]  /*21c30*/  FFMA.FTZ R9, R201, c[0x0][0x23c], -R0 ;  /* 0x00008f00c9097a23 */ /* 0x000fc40000010800 */
[----:B------:R-:W-:Y:S02]  /*21c40*/  FADD.FTZ R8, R161, R8 ;  /* 0x00000008a1087221 */ /* 0x000fe40000010000 */
[----:B-1----:R-:W-:-:S03]  /*21c50*/  FFMA.FTZ R3, R193, c[0x0][0x23c], -R2 ;  /* 0x00008f00c1037a23 */ /* 0x002fc60000010802 */
[----:B------:R-:W-:Y:S01]  /*21c60*/  HMMA.16816.F32 R52, R4, R20, R24 ;  /* 0x000000140434723c */ /* 0x000fe20000001818 */
[----:B------:R-:W-:Y:S01]  /*21c70*/  FADD.FTZ R8, R162, R8 ;  /* 0x00000008a2087221 */ /* 0x000fe20000010000 */
[----:B------:R-:W1:Y:S01]  /*21c80*/  LDSM.16.MT88.4 R20, [R231+0x10000] ;  /* 0x01000000e714783b */ /* 0x000e620000004200 */
[----:B------:R3:W-:Y:S02]  /*21c90*/  MUFU.EX2 R90, R3 ;  /* 0x00000003005a7308 */ /* 0x0007e40000000800 */
[----:B------:R-:W-:-:S03]  /*21ca0*/  FADD.FTZ R8, R75, R8 ;  /* 0x000000084b087221 */ /* 0x000fc60000010000 */
[C---:B------:R-:W-:Y:S01]  /*21cb0*/  HMMA.16816.F32 R24, R4.reuse, R32, R36 ;  /* 0x000000200418723c */ /* 0x040fe20000001824 */
[----:B------:R-:W4:Y:S07]  /*21cc0*/  LDSM.16.MT88.4 R32, [R229+0x10000] ;  /* 0x01000000e520783b */ /* 0x000f2e0000004200 */
[----:B-----5:R-:W-:Y:S01]  /*21cd0*/  HMMA.16816.F32 R36, R4, R48, R56 ;  /* 0x000000300424723c */ /* 0x020fe20000001838 */
[----:B---3--:R-:W-:-:S04]  /*21ce0*/  FFMA.FTZ R3, R177, c[0x0][0x23c], -R2 ;  /* 0x00008f00b1037a23 */ /* 0x008fc80000010802 */
[----:B------:R3:W5:Y:S03]  /*21cf0*/  MUFU.EX2 R89, R3 ;  /* 0x0000000300597308 */ /* 0x0007660000000800 */
[----:B------:R-:W-:Y:S07]  /*21d00*/  HMMA.16816.F32 R48, R4, R50, R64 ;  /* 0x000000320430723c */ /* 0x000fee0000001840 */
[----:B--2---:R-:W-:Y:S01]  /*21d10*/  F2FP.PACK_AB R4, R92, R91 ;  /* 0x0000005b5c04723e */ /* 0x004fe200000000ff */
[----:B---3--:R-:W-:Y:S01]  /*21d20*/  FFMA.FTZ R3, R194, c[0x0][0x23c], -R0 ;  /* 0x00008f00c2037a23 */ /* 0x008fe20000010800 */
        /* <DEDUP_REMOVED lines=15> */
[----:B------:R-:W5:Y:S01]  /*21e20*/  LDSM.16.MT88.4 R12, [R228+0x10800] ;  /* 0x01080000e40c783b */ /* 0x000f620000004200 */
[----:B--2---:R-:W-:-:S04]  /*21e30*/  FFMA.FTZ R3, R185, c[0x0][0x23c], -R2 ;  /* 0x00008f00b9037a23 */ /* 0x004fc80000010802 */
[----:B------:R2:W2:Y:S02]  /*21e40*/  MUFU.EX2 R84, R3 ;  /* 0x0000000300547308 */ /* 0x0004a40000000800 */
[C---:B-1----:R-:W-:Y:S08]  /*21e50*/  HMMA.16816.F32 R28, R4.reuse, R22, R28 ;  /* 0x00000016041c723c */ /* 0x042ff0000000181c */
[----:B----4-:R-:W-:Y:S01]  /*21e60*/  HMMA.16816.F32 R60, R4, R34, R48 ;  /* 0x00000022043c723c */ /* 0x010fe20000001830 */
[----:B--2---:R-:W-:-:S07]  /*21e70*/  FFMA.FTZ R3, R199, c[0x0][0x23c], -R2 ;  /* 0x00008f00c7037a23 */ /* 0x004fce0000010802 */
[C---:B------:R-:W-:Y:S01]  /*21e80*/  HMMA.16816.F32 R64, R4.reuse, R32, R36 ;  /* 0x000000200440723c */ /* 0x040fe20000001824 */
[----:B------:R1:W-:Y:S07]  /*21e90*/  MUFU.EX2 R82, R3 ;  /* 0x0000000300527308 */ /* 0x0003ee0000000800 */
[----:B---3--:R-:W-:Y:S01]  /*21ea0*/  HMMA.16816.F32 R48, R4, R16, R44 ;  /* 0x000000100430723c */ /* 0x008fe2000000182c */
[----:B-1----:R-:W-:-:S04]  /*21eb0*/  FFMA.FTZ R3, R187, c[0x0][0x23c], -R2 ;  /* 0x00008f00bb037a23 */ /* 0x002fc80000010802 */
[----:B------:R1:W2:Y:S02]  /*21ec0*/  MUFU.EX2 R80, R3 ;  /* 0x0000000300507308 */ /* 0x0002a40000000800 */
[----:B-1----:R-:W-:Y:S02]  /*21ed0*/  FFMA.FTZ R3, R70, R68, R252 ;  /* 0x0000004446037223 */ /* 0x002fe400000100fc */
[----:B------:R-:W-:Y:S01]  /*21ee0*/  HMMA.16816.F32 R68, R4, R20, R24 ;  /* 0x000000140444723c */ /* 0x000fe20000001818 */
[----:B------:R-:W1:Y:S01]  /*21ef0*/  LDSM.16.MT88.4 R20, [R231+0x10800] ;  /* 0x01080000e714783b */ /* 0x000e620000004200 */
[----:B------:R-:W-:Y:S02]  /*21f00*/  FADD.FTZ R3, R78, R3 ;  /* 0x000000034e037221 */ /* 0x000fe40000010000 */
[----:B------:R3:W-:Y:S02]  /*21f10*/  MUFU.EX2 R78, R9 ;  /* 0x00000009004e7308 */ /* 0x0007e40000000800 */
[----:B------:R-:W-:-:S02]  /*21f20*/  FADD.FTZ R10, R163, R3 ;  /* 0x00000003a30a7221 */ /* 0x000fc40000010000 */
[----:B------:R-:W-:Y:S01]  /*21f30*/  FFMA.FTZ R3, R190, c[0x0][0x23c], -R0 ;  /* 0x00008f00be037a23 */ /* 0x000fe20000010800 */
[----:B------:R-:W-:Y:S01]  /*21f40*/  HMMA.16816.F32 R24, R4, R18, R40 ;  /* 0x000000120418723c */ /* 0x000fe20000001828 */
[----:B------:R-:W-:Y:S01]  /*21f50*/  FADD.FTZ R10, R74, R10 ;  /* 0x0000000a4a0a7221 */ /* 0x000fe20000010000 */
[----:B------:R-:W4:Y:S01]  /*21f60*/  LDSM.16.MT88.4 R16, [R229+0x10800] ;  /* 0x01080000e510783b */ /* 0x000f220000004200 */
[----:B------:R5:W5:Y:S02]  /*21f70*/  MUFU.EX2 R77, R3 ;  /* 0x00000003004d7308 */ /* 0x000b640000000800 */
[----:B------:R-:W-:Y:S02]  /*21f80*/  FADD.FTZ R10, R249, R10 ;  /* 0x0000000af90a7221 */ /* 0x000fe40000010000 */
[----:B------:R-:W-:Y:S02]  /*21f90*/  F2FP.PACK_AB R4, R84, R83 ;  /* 0x000000535404723e */ /* 0x000fe400000000ff */
[----:B--2---:R-:W-:Y:S01]  /*21fa0*/  F2FP.PACK_AB R6, R80, R82 ;  /* 0x000000525006723e */ /* 0x004fe200000000ff */
[----:B---3--:R-:W-:-:S04]  /*21fb0*/  FFMA.FTZ R9, R203, c[0x0][0x23c], -R0 ;  /* 0x00008f00cb097a23 */ /* 0x008fc80000010800 */
[----:B------:R2:W-:Y:S01]  /*21fc0*/  MUFU.EX2 R76, R9 ;  /* 0x00000009004c7308 */ /* 0x0005e20000000800 */
[----:B-----5:R-:W-:Y:S01]  /*21fd0*/  FADD.FTZ R3, R73, R8 ;  /* 0x0000000849037221 */ /* 0x020fe20000010000 */
[----:B------:R-:W-:-:S03]  /*21fe0*/  F2FP.PACK_AB R5, R77, R78 ;  /* 0x0000004e4d05723e */ /* 0x000fc600000000ff */
        /* <DEDUP_REMOVED lines=12> */
[----:B------:R-:W-:Y:S02]  /*220b0*/  FFMA.FTZ R3, R205, c[0x0][0x23c], -R2 ;  /* 0x00008f00cd037a23 */ /* 0x000fe40000010802 */
[----:B------:R-:W-:Y:S02]  /*220c0*/  FADD.FTZ R8, R243, R8 ;  /* 0x00000008f3087221 */ /* 0x000fe40000010000 */
[----:B------:R3:W-:Y:S01]  /*220d0*/  MUFU.EX2 R74, R3 ;  /* 0x00000003004a7308 */ /* 0x0007e20000000800 */
[----:B--2---:R-:W-:Y:S02]  /*220e0*/  FFMA.FTZ R9, R192, c[0x0][0x23c], -R0 ;  /* 0x00008f00c0097a23 */ /* 0x004fe40000010800 */
[----:B------:R-:W-:-:S04]  /*220f0*/  FADD.FTZ R8, R222, R8 ;  /* 0x00000008de087221 */ /* 0x000fc80000010000 */
[----:B------:R-:W-:Y:S01]  /*22100*/  FADD.FTZ R8, R223, R8 ;  /* 0x00000008df087221 */ /* 0x000fe20000010000 */
[----:B------:R-:W2:Y:S03]  /*22110*/  MUFU.EX2 R75, R9 ;  /* 0x00000009004b7308 */ /* 0x000ea60000000800 */
[----:B------:R-:W-:-:S04]  /*22120*/  FADD.FTZ R8, R221, R8 ;  /* 0x00000008dd087221 */ /* 0x000fc80000010000 */
[----:B------:R-:W-:Y:S02]  /*22130*/  FADD.FTZ R8, R220, R8 ;  /* 0x00000008dc087221 */ /* 0x000fe40000010000 */
[----:B---3--:R-:W-:Y:S02]  /*22140*/  FADD.FTZ R3, R227, R10 ;  /* 0x0000000ae3037221 */ /* 0x008fe40000010000 */
        /* <DEDUP_REMOVED lines=8> */
[----:B------:R-:W-:Y:S01]  /*221d0*/  HMMA.16816.F32 R32, R4, R14, R56 ;  /* 0x0000000e0420723c */ /* 0x000fe20000001838 */
        /* <DEDUP_REMOVED lines=8> */
[----:B------:R-:W5:Y:S01]  /*22260*/  LDSM.16.MT88.4 R12, [R230+0x10800] ;  /* 0x01080000e60c783b */ /* 0x000f620000004200 */
        /* <DEDUP_REMOVED lines=9> */
[C---:B----4-:R-:W-:Y:S01]  /*22300*/  HMMA.16816.F32 R28, R4.reuse, R16, R64 ;  /* 0x00000010041c723c */ /* 0x050fe20000001840 */
        /* <DEDUP_REMOVED lines=14> */
[----:B------:R-:W4:Y:S01]  /*223f0*/  LDSM.16.MT88.4 R20, [R228+0x11000] ;  /* 0x01100000e414783b */ /* 0x000f220000004200 */
[----:B-1----:R-:W-:Y:S02]  /*22400*/  FFMA.FTZ R9, R197, c[0x0][0x23c], -R2 ;  /* 0x00008f00c5097a23 */ /* 0x002fe40000010802 */
[----:B------:R-:W-:Y:S02]  /*22410*/  FADD.FTZ R3, R140, R3 ;  /* 0x000000038c037221 */ /* 0x000fe40000010000 */
[----:B------:R1:W1:Y:S01]  /*22420*/  MUFU.EX2 R59, R9 ;  /* 0x00000009003b7308 */ /* 0x0002620000000800 */
[----:B------:R-:W-:Y:S01]  /*22430*/  FADD.FTZ R8, R139, R8 ;  /* 0x000000088b087221 */ /* 0x000fe20000010000 */
[----:B-----5:R-:W-:Y:S01]  /*22440*/  HMMA.16816.F32 R48, R4, R12, R48 ;  /* 0x0000000c0430723c */ /* 0x020fe20000001830 */
[----:B------:R-:W-:-:S02]  /*22450*/  FADD.FTZ R3, R142, R3 ;  /* 0x000000038e037221 */ /* 0x000fc40000010000 */
[----:B------:R-:W-:Y:S01]  /*22460*/  FADD.FTZ R8, R137, R8 ;  /* 0x0000000889087221 */ /* 0x000fe20000010000 */
[----:B------:R-:W-:Y:S01]  /*22470*/  LDSM.16.MT88.4 R140, [R228+0x11800] ;  /* 0x01180000e48c783b */ /* 0x000fe20000004200 */
[----:B------:R-:W-:Y:S02]  /*22480*/  FADD.FTZ R3, R133, R3 ;  /* 0x0000000385037221 */ /* 0x000fe40000010000 */
[----:B------:R-:W-:Y:S01]  /*22490*/  FADD.FTZ R8, R136, R8 ;  /* 0x0000000888087221 */ /* 0x000fe20000010000 */
[----:B------:R-:W-:Y:S01]  /*224a0*/  HMMA.16816.F32 R24, R4, R14, R24 ;  /* 0x0000000e0418723c */ /* 0x000fe20000001818 */
[----:B------:R-:W-:Y:S01]  /*224b0*/  FADD.FTZ R3, R132, R3 ;  /* 0x0000000384037221 */ /* 0x000fe20000010000 */
[----:B------:R-:W5:Y:S01]  /*224c0*/  LDSM.16.MT88.4 R12, [R229+0x11000] ;  /* 0x01100000e50c783b */ /* 0x000f620000004200 */
[----:B------:R-:W-:Y:S02]  /*224d0*/  FADD.FTZ R8, R128, R8 ;  /* 0x0000000880087221 */ /* 0x000fe40000010000 */
[----:B------:R-:W-:-:S02]  /*224e0*/  FADD.FTZ R3, R131, R3 ;  /* 0x0000000383037221 */ /* 0x000fc40000010000 */
        /* <DEDUP_REMOVED lines=118> */
.L_x_2850:
[----:B-1----:R-:W2:Y:S02]  /*22c50*/  LDL R0, [R1] ;  /* 0x0000000001007983 */ /* 0x002ea40000100800 */
[----:B--2---:R-:W-:-:S13]  /*22c60*/  ISETP.GE.AND P0, PT, R0, 0x1, PT ;  /* 0x000000010000780c */ /* 0x004fda0003f06270 */
        /* <DEDUP_REMOVED lines=11> */
[----:B------:R1:W-:Y:S01]  /*22d20*/  STL [R1+0x20], R2 ;  /* 0x0000200201007387 */ /* 0x0003e20000100800 */
[----:B------:R-:W-:Y:S01]  /*22d30*/  ULDC.64 UR12, c[0x0][0x118] ;  /* 0x00004600000c7ab9 */ /* 0x000fe20000000a00 */
[----:B------:R-:W-:Y:S01]  /*22d40*/  MOV R0, UR4 ;  /* 0x0000000400007c02 */ /* 0x000fe20008000f00 */
[----:B------:R-:W-:Y:S02]  /*22d50*/  UMOV UR5, 0x5 ;  /* 0x0000000500057882 */ /* 0x000fe40000000000 */
[----:B------:R-:W-:Y:S02]  /*22d60*/  ULDC UR4, c[0x0][0x19c] ;  /* 0x0000670000047ab9 */ /* 0x000fe40000000800 */
[----:B------:R1:W-:Y:S03]  /*22d70*/  STL [R1+0x1c], R0 ;  /* 0x00001c0001007387 */ /* 0x0003e60000100800 */
.L_x_2860:
[----:B------:R2:W5:Y:S01]  /*22d80*/  LDL R243, [R1] ;  /* 0x0000000001f37983 */ /* 0x0005620000100800 */
[----:B------:R-:W-:Y:S04]  /*22d90*/  DEPBAR.LE SB0, 0x0 ;  /* 0x000080000000791a */ /* 0x000fe80000000000 */
[----:B-1----:R2:W5:Y:S04]  /*22da0*/  LDL R2, [R1+0x20] ;  /* 0x0000200001027983 */ /* 0x0025680000100800 */
[----:B------:R-:W-:Y:S01]  /*22db0*/  BAR.SYNC.DEFER_BLOCKING 0x0 ;  /* 0x0000000000007b1d */ /* 0x000fe20000010000 */
[----:B------:R-:W-:Y:S05]  /*22dc0*/  LOP3.LUT P6, RZ, R238, 0x400, RZ, 0xc0, !PT ;  /* 0x00000400eeff7812 */ /* 0x000fea00078cc0ff */
[----:B------:R2:W5:Y:S08]  /*22dd0*/  LDL R0, [R1+0x1c] ;  /* 0x00001c0001007983 */ /* 0x0005700000100800 */
[----:B------:R-:W-:-:S05]  /*22de0*/  @!P6 BRA `(.L_x_2857) ;  /* 0x000003b00000e947 */ /* 0x000fca0003800000 */
[----:B-----5:R-:W-:Y:S01]  /*22df0*/  IMAD.SHL.U32 R6, R243, 0x100, RZ ;  /* 0x00000100f3067824 */ /* 0x020fe200078e00ff */
[----:B------:R-:W-:Y:S04]  /*22e00*/  IABS R9, c[0x0][0x2d0] ;  /* 0x0000b40000097a13 */ /* 0x000fe80000000000 */
[----:B------:R-:W1:Y:S01]  /*22e10*/  I2F.RP R2, R9 ;  /* 0x0000000900027306 */ /* 0x000e620000209400 */
[C---:B------:R-:W-:Y:S02]  /*22e20*/  IADD3 R7, R6.reuse, -0x100, RZ ;  /* 0xffffff0006077810 */ /* 0x040fe40007ffe0ff */
        /* <DEDUP_REMOVED lines=24> */
[----:B------:R-:W-:Y:S02]  /*22fb0*/  ISETP.NE.AND P0, PT, RZ, c[0x0][0x2d0], PT ;  /* 0x0000b400ff007a0c */ /* 0x000fe40003f05270 */
[-C--:B------:R-:W-:Y:S02]  /*22fc0*/  ISETP.GE.U32.AND P4, PT, R3, R9.reuse, PT ;  /* 0x000000090300720c */ /* 0x080fe40003f86070 */
[----:B------:R-:W-:Y:S02]  /*22fd0*/  LOP3.LUT R3, RZ, c[0x0][0x2d0], RZ, 0x33, !PT ;  /* 0x0000b400ff037a12 */ /* 0x000fe400078e33ff */
[----:B------:R-:W-:Y:S02]  /*22fe0*/  ISETP.GE.U32.AND P5, PT, R4, R9, PT ;  /* 0x000000090400720c */ /* 0x000fe40003fa6070 */
[----:B------:R-:W-:Y:S07]  /*22ff0*/  @!P1 IADD3 R2, R2, 0x1, RZ ;  /* 0x0000000102029810 */ /* 0x000fee0007ffe0ff */
[----:B------:R-:W-:Y:S04]  /*23000*/  @P4 IADD3 R0, R0, 0x1, RZ ;  /* 0x0000000100004810 */ /* 0x000fe80007ffe0ff */
[----:B------:R-:W-:Y:S01]  /*23010*/  @P5 IADD3 R2, R2, 0x1, RZ ;  /* 0x0000000102025810 */ /* 0x000fe20007ffe0ff */
[----:B------:R-:W-:Y:S04]  /*23020*/  @!P2 IMAD.MOV R0, RZ, RZ, -R0 ;  /* 0x000000ffff00a224 */ /* 0x000fe800078e0a00 */
[----:B------:R-:W-:Y:S01]  /*23030*/  @!P3 IMAD.MOV R2, RZ, RZ, -R2 ;  /* 0x000000ffff02b224 */ /* 0x000fe200078e0a02 */
[C---:B------:R-:W-:Y:S04]  /*23040*/  SEL R6, R3.reuse, R0, !P0 ;  /* 0x0000000003067207 */ /* 0x040fe80004000000 */
[C---:B------:R-:W-:Y:S02]  /*23050*/  LEA R4, P1, R6.reuse, R244, 0x2 ;  /* 0x000000f406047211 */ /* 0x040fe400078210ff */
[----:B------:R-:W-:Y:S02]  /*23060*/  SEL R0, R3, R2, !P0 ;  /* 0x0000000203007207 */ /* 0x000fe40004000000 */
[-C--:B------:R-:W-:Y:S02]  /*23070*/  LEA.HI.X.SX32 R5, R6, R245.reuse, 0x2, P1 ;  /* 0x000000f506057211 */ /* 0x080fe400008f16ff */
[C---:B------:R-:W-:Y:S03]  /*23080*/  LEA R2, P0, R0.reuse, R244, 0x2 ;  /* 0x000000f400027211 */ /* 0x040fe600078010ff */
[----:B------:R1:W3:Y:S01]  /*23090*/  LDG.E R7, [R4.64] ;  /* 0x0000000c04077981 */ /* 0x0002e2000c1e1900 */
[C---:B------:R-:W-:Y:S01]  /*230a0*/  LEA.HI.X.SX32 R3, R0.reuse, R245, 0x2, P0 ;  /* 0x000000f500037211 */ /* 0x040fe200000f16ff */
[----:B------:R-:W-:Y:S04]  /*230b0*/  IMAD.IADD R0, R0, 0x1, -R6 ;  /* 0x0000000100007824 */ /* 0x000fe800078e0a06 */
[----:B-1----:R1:W3:Y:S02]  /*230c0*/  LDG.E R5, [R2.64] ;  /* 0x0000000c02057981 */ /* 0x0022e4000c1e1900 */
[----:B-1----:R-:W-:Y:S04]  /*230d0*/  IMAD.MOV.U32 R2, RZ, RZ, c[0x0][0x2d0] ;  /* 0x0000b400ff027624 */ /* 0x002fe800078e00ff */
        /* <DEDUP_REMOVED lines=12> */
.L_x_2857:
[----:B------:R-:W3:Y:S01]  /*231a0*/  LDL.LU R11, [R1+0x14] ;  /* 0x00001400010b7983 */ /* 0x000ee20000300800 */
[-C--:B------:R-:W-:Y:S02]  /*231b0*/  LEA R172, R236, R233.reuse, 0x1 ;  /* 0x000000e9ecac7211 */ /* 0x080fe400078e08ff */
[----:B------:R-:W-:Y:S01]  /*231c0*/  IADD3 R208, R134, R234, RZ ;  /* 0x000000ea86d07210 */ /* 0x000fe20007ffe0ff */
[----:B------:R-:W4:Y:S01]  /*231d0*/  LDL.LU R10, [R1+0x18] ;  /* 0x00001800010a7983 */ /* 0x000f220000300800 */
[----:B------:R-:W-:Y:S02]  /*231e0*/  LEA R212, R237, R233, 0x1 ;  /* 0x000000e9edd47211 */ /* 0x000fe400078e08ff */
[C---:B------:R-:W-:Y:S02]  /*231f0*/  IADD3 R220, R135.reuse, 0x800, RZ ;  /* 0x0000080087dc7810 */ /* 0x040fe40007ffe0ff */
[----:B------:R-:W-:Y:S02]  /*23200*/  IADD3 R224, R135, 0x1000, RZ ;  /* 0x0000100087e07810 */ /* 0x000fe40007ffe0ff */
[C---:B----45:R-:W-:Y:S04]  /*23210*/  LEA R10, P0, R2.reuse, R10, 0x1 ;  /* 0x0000000a020a7211 */ /* 0x070fe800078008ff */
        /* <DEDUP_REMOVED lines=30> */
[----:B-1----:R-:W-:Y:S05]  /*23400*/  IADD3 R10, P0, R16, UR9, RZ ;  /* 0x00000009100a7c10 */ /* 0x002fea000ff1e0ff */
[----:B------:R1:W-:Y:S04]  /*23410*/  STL [R1+0x14], R11 ;  /* 0x0000140b01007387 */ /* 0x0003e80000100800 */
[----:B------:R2:W-:Y:S08]  /*23420*/  LDGSTS.E.BYPASS.LTC128B.128 [R239+0xd800], [R18.64] ;  /* 0x0d80000012ef7fae */ /* 0x0005f0000b901d4c */
[----:B------:R2:W-:Y:S08]  /*23430*/  LDGSTS.E.BYPASS.LTC128B.128 [R239+0xe000], [R20.64] ;  /* 0x0e00000014ef7fae */ /* 0x0005f0000b901d4c */
[----:B------:R2:W-:Y:S01]  /*23440*/  LDGSTS.E.BYPASS.LTC128B.128 [R239+0xe800], [R16.64] ;  /* 0x0e80000010ef7fae */ /* 0x0005e2000b901d4c */
[----:B-1----:R-:W-:Y:S02]  /*23450*/  IADD3.X R11, R17, UR10, RZ, P0, !PT ;  /* 0x0000000a110b7c10 */ /* 0x002fe400087fe4ff */
[----:B---3--:R-:W-:Y:S05]  /*23460*/  IADD3 R8, P0, R10, UR9, RZ ;  /* 0x000000090a087c10 */ /* 0x008fea000ff1e0ff */
[----:B------:R1:W-:Y:S01]  /*23470*/  LDGSTS.E.BYPASS.LTC128B.128 [R239+0xf000], [R10.64] ;  /* 0x0f0000000aef7fae */ /* 0x0003e2000b901d4c */
[----:B------:R-:W-:Y:S02]  /*23480*/  IADD3.X R9, R11, UR10, RZ, P0, !PT ;  /* 0x0000000a0b097c10 */ /* 0x000fe400087fe4ff */
[----:B----4-:R-:W-:Y:S04]  /*23490*/  IADD3 R6, P0, R8, UR9, RZ ;  /* 0x0000000908067c10 */ /* 0x010fe8000ff1e0ff */
        /* <DEDUP_REMOVED lines=8> */
[----:B-1----:R-:W-:Y:S04]  /*23520*/  IADD3 R10, P0, R2, UR9, RZ ;  /* 0x00000009020a7c10 */ /* 0x002fe8000ff1e0ff */
[----:B------:R-:W-:Y:S03]  /*23530*/  IADD3.X R11, R3, UR10, RZ, P0, !PT ;  /* 0x0000000a030b7c10 */ /* 0x000fe600087fe4ff */
[----:B------:R1:W-:Y:S08]  /*23540*/  LDGSTS.E.BYPASS.LTC128B.128 [R239+0x11000], [R2.64] ;  /* 0x1100000002ef7fae */ /* 0x0003f0000b901d4c */
[----:B------:R3:W-:Y:S08]  /*23550*/  LDGSTS.E.BYPASS.LTC128B.128 [R239+0x11800], [R10.64] ;  /* 0x118000000aef7fae */ /* 0x0007f0000b901d4c */
[----:B------:R-:W-:Y:S08]  /*23560*/  LDSM.16.M88.4 R128, [R233] ;  /* 0x00000000e980783b */ /* 0x000ff00000000200 */
[----:B------:R-:W0:Y:S08]  /*23570*/  LDGDEPBAR ;  /* 0x00000000000079af */ /* 0x000e300000000000 */
[----:B------:R-:W-:Y:S08]  /*23580*/  LDSM.16.M88.4 R16, [R134+0x2800] ;  /* 0x002800008610783b */ /* 0x000ff00000000200 */
[----:B---3--:R-:W2:Y:S08]  /*23590*/  LDSM.16.M88.4 R8, [R134+0x2000] ;  /* 0x002000008608783b */ /* 0x008eb00000000200 */
[----:B------:R-:W3:Y:S08]  /*235a0*/  LDSM.16.M88.4 R24, [R134+0x3000] ;  /* 0x003000008618783b */ /* 0x000ef00000000200 */
[----:B------:R-:W4:Y:S08]  /*235b0*/  LDSM.16.M88.4 R32, [R134+0x3800] ;  /* 0x003800008620783b */ /* 0x000f300000000200 */
[----:B------:R-:W1:Y:S08]  /*235c0*/  LDSM.16.M88.4 R40, [R134+0x4000] ;  /* 0x004000008628783b */ /* 0x000e700000000200 */
[----:B------:R-:W1:Y:S08]  /*235d0*/  LDSM.16.M88.4 R48, [R134+0x4800] ;  /* 0x004800008630783b */ /* 0x000e700000000200 */
[----:B------:R-:W1:Y:S01]  /*235e0*/  LDSM.16.M88.4 R56, [R134+0x5000] ;  /* 0x005000008638783b */ /* 0x000e620000000200 */
[C---:B--2---:R-:W-:Y:S07]  /*235f0*/  HMMA.16816.F32 R4, R128.reuse, R8, RZ ;  /* 0x000000088004723c */ /* 0x044fee00000018ff */
[----:B------:R-:W2:Y:S01]  /*23600*/  LDSM.16.M88.4 R64, [R134+0x5800] ;  /* 0x005800008640783b */ /* 0x000ea20000000200 */
[C---:B------:R-:W-:Y:S07]  /*23610*/  HMMA.16816.F32 R8, R128.reuse, R10, RZ ;  /* 0x0000000a8008723c */ /* 0x040fee00000018ff */
[----:B------:R-:W1:Y:S01]  /*23620*/  LDSM.16.M88.4 R72, [R134+0x6000] ;  /* 0x006000008648783b */ /* 0x000e620000000200 */
[C---:B------:R-:W-:Y:S07]  /*23630*/  HMMA.16816.F32 R12, R128.reuse, R16, RZ ;  /* 0x00000010800c723c */ /* 0x040fee00000018ff */
[----:B------:R-:W1:Y:S01]  /*23640*/  LDSM.16.M88.4 R80, [R134+0x6800] ;  /* 0x006800008650783b */ /* 0x000e620000000200 */
[C---:B------:R-:W-:Y:S07]  /*23650*/  HMMA.16816.F32 R16, R128.reuse, R18, RZ ;  /* 0x000000128010723c */ /* 0x040fee00000018ff */
[----:B------:R-:W2:Y:S01]  /*23660*/  LDSM.16.M88.4 R88, [R134+0x7000] ;  /* 0x007000008658783b */ /* 0x000ea20000000200 */
[C---:B---3--:R-:W-:Y:S07]  /*23670*/  HMMA.16816.F32 R20, R128.reuse, R24, RZ ;  /* 0x000000188014723c */ /* 0x048fee00000018ff */
[----:B------:R-:W3:Y:S01]  /*23680*/  LDSM.16.M88.4 R96, [R134+0x7800] ;  /* 0x007800008660783b */ /* 0x000ee20000000200 */
[C---:B------:R-:W-:Y:S07]  /*23690*/  HMMA.16816.F32 R24, R128.reuse, R26, RZ ;  /* 0x0000001a8018723c */ /* 0x040fee00000018ff */
[----:B------:R-:W2:Y:S01]  /*236a0*/  LDSM.16.M88.4 R104, [R134+0x8000] ;  /* 0x008000008668783b */ /* 0x000ea20000000200 */
[C---:B----4-:R-:W-:Y:S07]  /*236b0*/  HMMA.16816.F32 R28, R128.reuse, R32, RZ ;  /* 0x00000020801c723c */ /* 0x050fee00000018ff */
[----:B------:R-:W4:Y:S01]  /*236c0*/  LDSM.16.M88.4 R112, [R134+0x8800] ;  /* 0x008800008670783b */ /* 0x000f220000000200 */
[C---:B------:R-:W-:Y:S07]  /*236d0*/  HMMA.16816.F32 R32, R128.reuse, R34, RZ ;  /* 0x000000228020723c */ /* 0x040fee00000018ff */
[----:B------:R-:W2:Y:S01]  /*236e0*/  LDSM.16.M88.4 R120, [R134+0x9000] ;  /* 0x009000008678783b */ /* 0x000ea20000000200 */
[C---:B-1----:R-:W-:Y:S07]  /*236f0*/  HMMA.16816.F32 R36, R128.reuse, R40, RZ ;  /* 0x000000288024723c */ /* 0x042fee00000018ff */
[----:B------:R-:W1:Y:S01]  /*23700*/  LDSM.16.M88.4 R168, [R134+0x9800] ;  /* 0x0098000086a8783b */ /* 0x000e620000000200 */
[C---:B------:R-:W-:Y:S07]  /*23710*/  HMMA.16816.F32 R40, R128.reuse, R42, RZ ;  /* 0x0000002a8028723c */ /* 0x040fee00000018ff */
[----:B------:R-:W-:Y:S01]  /*23720*/  LDSM.16.M88.4 R172, [R172] ;  /* 0x00000000acac783b */ /* 0x000fe20000000200 */
[C---:B------:R-:W-:Y:S07]  /*23730*/  HMMA.16816.F32 R44, R128.reuse, R48, RZ ;  /* 0x00000030802c723c */ /* 0x040fee00000018ff */
        /* <DEDUP_REMOVED lines=14> */
[----:B------:R-:W-:Y:S01]  /*23820*/  LDSM.16.M88.4 R204, [R208+0x9000] ;  /* 0x00900000d0cc783b */ /* 0x000fe20000000200 */
[C---:B------:R-:W-:Y:S07]  /*23830*/  HMMA.16816.F32 R76, R128.reuse, R80, RZ ;  /* 0x00000050804c723c */ /* 0x040fee00000018ff */
[----:B------:R-:W-:Y:S01]  /*23840*/  LDSM.16.M88.4 R212, [R212] ;  /* 0x00000000d4d4783b */ /* 0x000fe20000000200 */
[C---:B------:R-:W-:Y:S07]  /*23850*/  HMMA.16816.F32 R80, R128.reuse, R82, RZ ;  /* 0x000000528050723c */ /* 0x040fee00000018ff */
[----:B------:R-:W-:Y:S01]  /*23860*/  LDSM.16.M88.4 R216, [R135] ;  /* 0x0000000087d8783b */ /* 0x000fe20000000200 */
[C---:B------:R-:W-:Y:S07]  /*23870*/  HMMA.16816.F32 R84, R128.reuse, R88, RZ ;  /* 0x000000588054723c */ /* 0x040fee00000018ff */
[----:B------:R-:W-:Y:S01]  /*23880*/  LDSM.16.M88.4 R220, [R220] ;  /* 0x00000000dcdc783b */ /* 0x000fe20000000200 */
[C---:B------:R-:W-:Y:S07]  /*23890*/  HMMA.16816.F32 R88, R128.reuse, R90, RZ ;  /* 0x0000005a8058723c */ /* 0x040fee00000018ff */
[----:B------:R-:W-:Y:S01]  /*238a0*/  LDSM.16.M88.4 R224, [R224] ;  /* 0x00000000e0e0783b */ /* 0x000fe20000000200 */
        /* <DEDUP_REMOVED lines=26> */
[C---:B------:R-:W-:Y:S08]  /*23a50*/  HMMA.16816.F32 R44, R172.reuse, R196, R44 ;  /* 0x000000c4ac2c723c */ /* 0x040ff0000000182c */
[C---:B------:R-:W-:Y:S01]  /*23a60*/  HMMA.16816.F32 R48, R172.reuse, R198, R48 ;  /* 0x000000c6ac30723c */ /* 0x040fe20000001830 */
[----:B------:R-:W2:Y:S07]  /*23a70*/  LDSM.16.M88.4 R196, [R208+0x8800] ;  /* 0x00880000d0c4783b */ /* 0x000eae0000000200 */
[C---:B------:R-:W-:Y:S01]  /*23a80*/  HMMA.16816.F32 R52, R172.reuse, R200, R52 ;  /* 0x000000c8ac34723c */ /* 0x040fe20000001834 */
[----:B------:R-:W2:Y:S06]  /*23a90*/  LDSM.16.M88.4 R208, [R208+0x9800] ;  /* 0x00980000d0d0783b */ /* 0x000eac0000000200 */
[C---:B------:R-:W-:Y:S01]  /*23aa0*/  IADD3 R200, R135.reuse, 0x1800, RZ ;  /* 0x0000180087c87810 */ /* 0x040fe20007ffe0ff */
[C---:B------:R-:W-:Y:S05]  /*23ab0*/  HMMA.16816.F32 R56, R172.reuse, R202, R56 ;  /* 0x000000caac38723c */ /* 0x040fea0000001838 */
[----:B------:R-:W2:Y:S03]  /*23ac0*/  LDSM.16.M88.4 R200, [R200] ;  /* 0x00000000c8c8783b */ /* 0x000ea60000000200 */
        /* <DEDUP_REMOVED lines=8> */
[C---:B----4-:R-:W-:Y:S07]  /*23b50*/  HMMA.16816.F32 R76, R172.reuse, R180, R76 ;  /* 0x000000b4ac4c723c */ /* 0x050fee000000184c */
        /* <DEDUP_REMOVED lines=25> */
[----:B------:R-:W-:Y:S05]  /*23cf0*/  HMMA.16816.F32 R128, R172, R210, R128 ;  /* 0x000000d2ac80723c */ /* 0x000fea0000001880 */
[----:B------:R-:W-:Y:S02]  /*23d00*/  LDSM.16.M88.4 R208, [R208] ;  /* 0x00000000d0d0783b */ /* 0x000fe40000000200 */
[C---:B------:R-:W-:Y:S01]  /*23d10*/  IADD3 R172, R135.reuse, 0x2800, RZ ;  /* 0x0000280087ac7810 */ /* 0x040fe20007ffe0ff */
[C---:B------:R-:W-:Y:S05]  /*23d20*/  HMMA.16816.F32 R4, R212.reuse, R216, R4 ;  /* 0x000000d8d404723c */ /* 0x040fea0000001804 */
[----:B------:R-:W2:Y:S02]  /*23d30*/  LDSM.16.M88.4 R172, [R172] ;  /* 0x00000000acac783b */ /* 0x000ea40000000200 */
[C---:B------:R-:W-:Y:S01]  /*23d40*/  IADD3 R216, R135.reuse, 0x7000, RZ ;  /* 0x0000700087d87810 */ /* 0x040fe20007ffe0ff */
[C---:B------:R-:W-:Y:S05]  /*23d50*/  HMMA.16816.F32 R8, R212.reuse, R218, R8 ;  /* 0x000000dad408723c */ /* 0x040fea0000001808 */
[----:B------:R-:W3:Y:S03]  /*23d60*/  LDSM.16.M88.4 R216, [R216] ;  /* 0x00000000d8d8783b */ /* 0x000ee60000000200 */
[C---:B------:R-:W-:Y:S08]  /*23d70*/  HMMA.16816.F32 R12, R212.reuse, R220, R12 ;  /* 0x000000dcd40c723c */ /* 0x040ff0000000180c */
[C---:B------:R-:W-:Y:S01]  /*23d80*/  HMMA.16816.F32 R16, R212.reuse, R222, R16 ;  /* 0x000000ded410723c */ /* 0x040fe20000001810 */
[----:B------:R-:W-:Y:S07]  /*23d90*/  LDSM.16.M88.4 R220, [R235] ;  /* 0x00000000ebdc783b */ /* 0x000fee0000000200 */
[C---:B------:R-:W-:Y:S08]  /*23da0*/  HMMA.16816.F32 R20, R212.reuse, R224, R20 ;  /* 0x000000e0d414723c */ /* 0x040ff00000001814 */
[C---:B------:R-:W-:Y:S01]  /*23db0*/  HMMA.16816.F32 R24, R212.reuse, R226, R24 ;  /* 0x000000e2d418723c */ /* 0x040fe20000001818 */
[----:B------:R-:W-:Y:S07]  /*23dc0*/  LDSM.16.M88.4 R224, [R232] ;  /* 0x00000000e8e0783b */ /* 0x000fee0000000200 */
[C---:B------:R-:W-:Y:S07]  /*23dd0*/  HMMA.16816.F32 R28, R212.reuse, R200, R28 ;  /* 0x000000c8d41c723c */ /* 0x040fee000000181c */
[----:B------:R-:W-:Y:S01]  /*23de0*/  IADD3 R200, R135, 0x7800, RZ ;  /* 0x0000780087c87810 */ /* 0x000fe20007ffe0ff */
[C---:B------:R-:W-:Y:S05]  /*23df0*/  HMMA.16816.F32 R32, R212.reuse, R202, R32 ;  /* 0x000000cad420723c */ /* 0x040fea0000001820 */
[----:B------:R-:W4:Y:S03]  /*23e00*/  LDSM.16.M88.4 R200, [R200] ;  /* 0x00000000c8c8783b */ /* 0x000f260000000200 */
[C---:B-1----:R-:W-:Y:S08]  /*23e10*/  HMMA.16816.F32 R36, R212.reuse, R168, R36 ;  /* 0x000000a8d424723c */ /* 0x042ff00000001824 */
[C---:B------:R-:W-:Y:S01]  /*23e20*/  HMMA.16816.F32 R40, R212.reuse, R170, R40 ;  /* 0x000000aad428723c */ /* 0x040fe20000001828 */
[----:B------:R-:W1:Y:S07]  /*23e30*/  LDSM.16.M88.4 R168, [R232+0x800] ;  /* 0x00080000e8a8783b */ /* 0x000e6e0000000200 */
        /* <DEDUP_REMOVED lines=20> */
[C---:B----4-:R-:W-:Y:S08]  /*23f80*/  HMMA.16816.F32 R124, R212.reuse, R200, R124 ;  /* 0x000000c8d47c723c */ /* 0x050ff0000000187c */
        /* <DEDUP_REMOVED lines=94> */
[----:B------:R-:W3:Y:S01]  /*24570*/  MUFU.TANH R26, R26 ;  /* 0x0000001a001a7308 */ /* 0x000ee20000002400 */
        /* <DEDUP_REMOVED lines=126> */
[----:B---3--:R-:W-:Y:S01]  /*24d60*/  FMUL.FTZ R37, R130, c[0x0][0x2ec] ;  /* 0x0000bb0082257a20 */ /* 0x008fe20000410000 */
[----:B------:R-:W-:Y:S01]  /*24d70*/  MOV R130, R243 ;  /* 0x000000f300827202 */ /* 0x000fe20000000f00 */
[----:B------:R-:W-:Y:S01]  /*24d80*/  FMUL.FTZ R128, R128, c[0x0][0x2ec] ;  /* 0x0000bb0080807a20 */ /* 0x000fe20000410000 */
[----:B------:R3:W1:Y:S01]  /*24d90*/  MUFU.TANH R211, R51 ;  /* 0x0000003300d37308 */ /* 0x0006620000002400 */
[----:B------:R-:W-:Y:S01]  /*24da0*/  FMUL.FTZ R0, R131, c[0x0][0x2ec] ;  /* 0x0000bb0083007a20 */ /* 0x000fe20000410000 */
[----:B------:R-:W-:Y:S08]  /*24db0*/  ISETP.GE.AND P0, PT, R130, 0x2, PT ;  /* 0x000000028200780c */ /* 0x000ff00003f06270 */
        /* <DEDUP_REMOVED lines=66> */
[----:B------:R3:W1:Y:S10]  /*251e0*/  MUFU.TANH R227, R118 ;  /* 0x0000007600e37308 */ /* 0x0006740000002400 */
[----:B------:R3:W1:Y:S10]  /*251f0*/  MUFU.TANH R240, R119 ;  /* 0x0000007700f07308 */ /* 0x0006740000002400 */
[----:B------:R-:W1:Y:S10]  /*25200*/  MUFU.TANH R120, R120 ;  /* 0x0000007800787308 */ /* 0x000e740000002400 */
[----:B------:R3:W1:Y:S10]  /*25210*/  MUFU.TANH R241, R121 ;  /* 0x0000007900f17308 */ /* 0x0006740000002400 */
[----:B------:R-:W1:Y:S10]  /*25220*/  MUFU.TANH R122, R122 ;  /* 0x0000007a007a7308 */ /* 0x000e740000002400 */
[----:B------:R3:W1:Y:S10]  /*25230*/  MUFU.TANH R242, R123 ;  /* 0x0000007b00f27308 */ /* 0x0006740000002400 */
[----:B------:R-:W1:Y:S10]  /*25240*/  MUFU.TANH R124, R124 ;  /* 0x0000007c007c7308 */ /* 0x000e740000002400 */
[----:B------:R-:W1:Y:S10]  /*25250*/  MUFU.TANH R125, R125 ;  /* 0x0000007d007d7308 */ /* 0x000e740000002400 */
[----:B------:R-:W1:Y:S10]  /*25260*/  MUFU.TANH R126, R126 ;  /* 0x0000007e007e7308 */ /* 0x000e740000002400 */
[----:B------:R3:W1:Y:S10]  /*25270*/  MUFU.TANH R220, R127 ;  /* 0x0000007f00dc7308 */ /* 0x0006740000002400 */
[----:B------:R3:W1:Y:S10]  /*25280*/  MUFU.TANH R221, R128 ;  /* 0x0000008000dd7308 */ /* 0x0006740000002400 */
[----:B------:R-:W1:Y:S10]  /*25290*/  MUFU.TANH R129, R129 ;  /* 0x0000008100817308 */ /* 0x000e740000002400 */
        /* <DEDUP_REMOVED lines=8> */
[----:B------:R-:W-:-:S05]  /*25320*/  @!P6 BRA `(.L_x_2859) ;  /* 0x000003c00000e947 */ /* 0x000fca0003800000 */
[----:B------:R-:W-:Y:S01]  /*25330*/  IMAD.SHL.U32 R0, R130, 0x100, RZ ;  /* 0x0000010082007824 */ /* 0x000fe200078e00ff */
[----:B------:R-:W-:Y:S04]  /*25340*/  IABS R9, c[0x0][0x2d0] ;  /* 0x0000b40000097a13 */ /* 0x000fe80000000000 */
[----:B------:R-:W2:Y:S01]  /*25350*/  I2F.RP R2, R9 ;  /* 0x0000000900027306 */ /* 0x000ea20000209400 */
        /* <DEDUP_REMOVED lines=8> */
[----:B--2---:R-:W2:Y:S02]  /*253e0*/  MUFU.RCP R2, R2 ;  /* 0x0000000200027308 */ /* 0x004ea40000001000 */
[----:B--2---:R-:W-:Y:S08]  /*253f0*/  IADD3 R2, R2, 0xffffffe, RZ ;  /* 0x0ffffffe02027810 */ /* 0x004ff00007ffe0ff */
[----:B------:R-:W2:Y:S02]  /*25400*/  F2I.FTZ.U32.TRUNC.NTZ R3, R2 ;  /* 0x0000000200037305 */ /* 0x000ea4000021f000 */
[--C-:B--2---:R-:W-:Y:S04]  /*25410*/  IMAD.MOV R2, RZ, RZ, -R3.reuse ;  /* 0x000000ffff027224 */ /* 0x104fe800078e0a03 */
        /* <DEDUP_REMOVED lines=45> */
.L_x_2859:
        /* <DEDUP_REMOVED lines=58> */
.L_x_2858:
[----:B--234-:R-:W-:Y:S01]  /*25a90*/  FMNMX.FTZ R0, R181, R132, !PT ;  /* 0x00000084b5007209 */ /* 0x01cfe20007810000 */
        /* <DEDUP_REMOVED lines=19> */
[----:B-1----:R-:W-:Y:S01]  /*25bd0*/  LDSM.16.MT88.4 R48, [R228+0xa800] ;  /* 0x00a80000e430783b */ /* 0x002fe20000004200 */
        /* <DEDUP_REMOVED lines=135> */
[--C-:B------:R-:W-:Y:S01]  /*26450*/  FFMA.FTZ R10, R174, c[0x0][0x23c], -R60.reuse ;  /* 0x00008f00ae0a7a23 */ /* 0x100fe2000001083c */
[----:B------:R3:W-:Y:S01]  /*26460*/  MUFU.EX2 R243, R4 ;  /* 0x0000000400f37308 */ /* 0x0007e20000000800 */
[--C-:B------:R-:W-:Y:S02]  /*26470*/  FFMA.FTZ R16, R25, c[0x0][0x23c], -R39.reuse ;  /* 0x00008f0019107a23 */ /* 0x100fe40000010827 */
[--C-:B------:R-:W-:Y:S01]  /*26480*/  FFMA.FTZ R32, R190, c[0x0][0x23c], -R60.reuse ;  /* 0x00008f00be207a23 */ /* 0x100fe2000001083c */
[----:B------:R-:W-:Y:S01]  /*26490*/  MOV R190, R130 ;  /* 0x0000008200be7202 */ /* 0x000fe20000000f00 */
[--C-:B------:R-:W-:Y:S02]  /*264a0*/  FFMA.FTZ R34, R191, c[0x0][0x23c], -R60.reuse ;  /* 0x00008f00bf227a23 */ /* 0x100fe4000001083c */
[----:B------:R-:W-:Y:S01]  /*264b0*/  FFMA.FTZ R7, R186, c[0x0][0x23c], -R39 ;  /* 0x00008f00ba077a23 */ /* 0x000fe20000010827 */
[----:B------:R-:W-:Y:S01]  /*264c0*/  ISETP.GT.AND P0, PT, R190, 0x1, PT ;  /* 0x00000001be00780c */ /* 0x000fe20003f04270 */
[--C-:B------:R-:W-:Y:S01]  /*264d0*/  FFMA.FTZ R37, R37, c[0x0][0x23c], -R60.reuse ;  /* 0x00008f0025257a23 */ /* 0x100fe2000001083c */
[----:B------:R4:W-:Y:S01]  /*264e0*/  MUFU.EX2 R132, R6 ;  /* 0x0000000600847308 */ /* 0x0009e20000000800 */
[----:B-1----:R-:W-:Y:S02]  /*264f0*/  FADD.FTZ R0, -R3, R133 ;  /* 0x0000008503007221 */ /* 0x002fe40000010100 */
[----:B--2---:R-:W-:Y:S02]  /*26500*/  FMUL.FTZ R9, R2, R141 ;  /* 0x0000008d02097220 */ /* 0x004fe40000410000 */
[----:B------:R-:W-:Y:S05]  /*26510*/  FMUL.FTZ R0, R0, c[0x0][0x23c] ;  /* 0x00008f0000007a20 */ /* 0x000fea0000410000 */
[----:B------:R-:W-:Y:S01]  /*26520*/  MUFU.EX2 R252, R7 ;  /* 0x0000000700fc7308 */ /* 0x000fe20000000800 */
[C---:B------:R-:W-:Y:S02]  /*26530*/  FMUL.FTZ R17, R2.reuse, R149 ;  /* 0x0000009502117220 */ /* 0x040fe40000410000 */
[----:B------:R-:W-:Y:S02]  /*26540*/  FMUL.FTZ R25, R2, R157 ;  /* 0x0000009d02197220 */ /* 0x000fe40000410000 */
[--C-:B---3--:R-:W-:Y:S05]  /*26550*/  FFMA.FTZ R4, R188, c[0x0][0x23c], -R39.reuse ;  /* 0x00008f00bc047a23 */ /* 0x108fea0000010827 */
[----:B------:R1:W2:Y:S01]  /*26560*/  MUFU.EX2 R128, R4 ;  /* 0x0000000400807308 */ /* 0x0002a20000000800 */
[--C-:B----4-:R-:W-:Y:S09]  /*26570*/  FFMA.FTZ R6, R173, c[0x0][0x23c], -R60.reuse ;  /* 0x00008f00ad067a23 */ /* 0x110ff2000001083c */
[----:B------:R-:W3:Y:S10]  /*26580*/  MUFU.EX2 R0, R0 ;  /* 0x0000000000007308 */ /* 0x000ef40000000800 */
[----:B------:R4:W-:Y:S01]  /*26590*/  MUFU.EX2 R116, R5 ;  /* 0x0000000500747308 */ /* 0x0009e20000000800 */
[--C-:B-1----:R-:W-:Y:S01]  /*265a0*/  FFMA.FTZ R4, R180, c[0x0][0x23c], -R60.reuse ;  /* 0x00008f00b4047a23 */ /* 0x102fe2000001083c */
[----:B--2---:R-:W-:Y:S08]  /*265b0*/  F2FP.PACK_AB R40, R128, R243 ;  /* 0x000000f38028723e */ /* 0x004ff000000000ff */
[----:B------:R1:W-:Y:S01]  /*265c0*/  MUFU.EX2 R247, R4 ;  /* 0x0000000400f77308 */ /* 0x0003e20000000800 */
[C---:B---3--:R-:W-:Y:S02]  /*265d0*/  FMUL.FTZ R11, R0.reuse, R143 ;  /* 0x0000008f000b7220 */ /* 0x048fe40000410000 */
[C---:B------:R-:W-:Y:S02]  /*265e0*/  FMUL.FTZ R18, R0.reuse, R150 ;  /* 0x0000009600127220 */ /* 0x040fe40000410000 */
[C---:B------:R-:W-:Y:S05]  /*265f0*/  FMUL.FTZ R19, R0.reuse, R151 ;  /* 0x0000009700137220 */ /* 0x040fea0000410000 */
[----:B------:R2:W-:Y:S01]  /*26600*/  MUFU.EX2 R127, R6 ;  /* 0x00000006007f7308 */ /* 0x0005e20000000800 */
[C---:B------:R-:W-:Y:S02]  /*26610*/  FMUL.FTZ R35, R0.reuse, R167 ;  /* 0x000000a700237220 */ /* 0x040fe40000410000 */
[----:B------:R-:W-:Y:S02]  /*26620*/  FMUL.FTZ R7, R0, R139 ;  /* 0x0000008b00077220 */ /* 0x000fe40000410000 */
[----:B----4-:R-:W-:Y:S05]  /*26630*/  FMUL.FTZ R5, R2, R137 ;  /* 0x0000008902057220 */ /* 0x010fea0000410000 */
[----:B------:R3:W-:Y:S01]  /*26640*/  MUFU.EX2 R181, R8 ;  /* 0x0000000800b57308 */ /* 0x0007e20000000800 */
[--C-:B-1----:R-:W-:Y:S09]  /*26650*/  FFMA.FTZ R4, R187, c[0x0][0x23c], -R60.reuse ;  /* 0x00008f00bb047a23 */ /* 0x102ff2000001083c */
[----:B------:R1:W4:Y:S01]  /*26660*/  MUFU.EX2 R249, R4 ;  /* 0x0000000400f97308 */ /* 0x0003220000000800 */
[----:B--2---:R-:W-:Y:S09]  /*26670*/  FMUL.FTZ R6, R0, R138 ;  /* 0x0000008a00067220 */ /* 0x004ff20000410000 */
[----:B------:R2:W5:Y:S01]  /*26680*/  MUFU.EX2 R33, R10 ;  /* 0x0000000a00217308 */ /* 0x0005620000000800 */
[--C-:B---3--:R-:W-:Y:S09]  /*26690*/  FFMA.FTZ R8, R170, c[0x0][0x23c], -R60.reuse ;  /* 0x00008f00aa087a23 */ /* 0x108ff2000001083c */
[----:B------:R3:W-:Y:S01]  /*266a0*/  MUFU.EX2 R180, R8 ;  /* 0x0000000800b47308 */ /* 0x0007e20000000800 */
[--C-:B-1----:R-:W-:Y:S01]  /*266b0*/  FFMA.FTZ R4, R184, c[0x0][0x23c], -R39.reuse ;  /* 0x00008f00b8047a23 */ /* 0x102fe20000010827 */
[----:B----4-:R-:W-:Y:S08]  /*266c0*/  F2FP.PACK_AB R41, R249, R247 ;  /* 0x000000f7f929723e */ /* 0x010ff000000000ff */
[----:B------:R1:W4:Y:S01]  /*266d0*/  MUFU.EX2 R131, R4 ;  /* 0x0000000400837308 */ /* 0x0003220000000800 */
[----:B--2---:R-:W-:Y:S01]  /*266e0*/  FMUL.FTZ R10, R0, R142 ;  /* 0x0000008e000a7220 */ /* 0x004fe20000410000 */
[----:B-----5:R-:W-:Y:S01]  /*266f0*/  MOV R191, R33 ;  /* 0x0000002100bf7202 */ /* 0x020fe20000000f00 */
[C---:B------:R-:W-:Y:S07]  /*26700*/  FMUL.FTZ R33, R2.reuse, R165 ;  /* 0x000000a502217220 */ /* 0x040fee0000410000 */
[----:B------:R2:W-:Y:S01]  /*26710*/  MUFU.EX2 R246, R16 ;  /* 0x0000001000f67308 */ /* 0x0005e20000000800 */
[C---:B---3--:R-:W-:Y:S09]  /*26720*/  FMUL.FTZ R8, R2.reuse, R140 ;  /* 0x0000008c02087220 */ /* 0x048ff20000410000 */
[----:B------:R3:W-:Y:S01]  /*26730*/  MUFU.EX2 R187, R32 ;  /* 0x0000002000bb7308 */ /* 0x0007e20000000800 */
[--C-:B-1----:R-:W-:Y:S01]  /*26740*/  FFMA.FTZ R4, R183, c[0x0][0x23c], -R60.reuse ;  /* 0x00008f00b7047a23 */ /* 0x102fe2000001083c */
[----:B----4-:R-:W-:Y:S08]  /*26750*/  F2FP.PACK_AB R42, R131, R252 ;  /* 0x000000fc832a723e */ /* 0x010ff000000000ff */
[----:B------:R1:W-:Y:S01]  /*26760*/  MUFU.EX2 R250, R4 ;  /* 0x0000000400fa7308 */ /* 0x0003e20000000800 */
[C---:B--2---:R-:W-:Y:S02]  /*26770*/  FMUL.FTZ R16, R2.reuse, R148 ;  /* 0x0000009402107220 */ /* 0x044fe40000410000 */
[----:B---3--:R-:W-:Y:S02]  /*26780*/  FMUL.FTZ R32, R2, R164 ;  /* 0x000000a402207220 */ /* 0x008fe40000410000 */
[--C-:B-1----:R-:W-:Y:S05]  /*26790*/  FFMA.FTZ R4, R182, c[0x0][0x23c], -R60.reuse ;  /* 0x00008f00b6047a23 */ /* 0x102fea000001083c */
[----:B------:R1:W2:Y:S02]  /*267a0*/  MUFU.EX2 R251, R4 ;  /* 0x0000000400fb7308 */ /* 0x0002a40000000800 */
[--C-:B-1----:R-:W-:Y:S01]  /*267b0*/  FFMA.FTZ R4, R177, c[0x0][0x23c], -R60.reuse ;  /* 0x00008f00b1047a23 */ /* 0x102fe2000001083c */
[----:B--2---:R-:W-:Y:S07]  /*267c0*/  F2FP.PACK_AB R43, R251, R250 ;  /* 0x000000fafb2b723e */ /* 0x004fee00000000ff */
[----:B------:R1:W-:Y:S02]  /*267d0*/  MUFU.EX2 R133, R4 ;  /* 0x0000000400857308 */ /* 0x0003e40000000800 */
[--C-:B-1----:R-:W-:Y:S08]  /*267e0*/  FFMA.FTZ R4, R176, c[0x0][0x23c], -R60.reuse ;  /* 0x00008f00b0047a23 */ /* 0x102ff0000001083c */
        /* <DEDUP_REMOVED lines=8> */
[----:B------:R1:W2:Y:S02]  /*26870*/  MUFU.EX2 R61, R4 ;  /* 0x00000004003d7308 */ /* 0x0002a40000000800 */
[----:B-1----:R-:W-:Y:S07]  /*26880*/  FMUL.FTZ R4, R2, R136 ;  /* 0x0000008802047220 */ /* 0x002fee0000410000 */
[C---:B------:R-:W-:Y:S07]  /*26890*/  HMMA.16816.F32 R4, R40.reuse, R12, R4 ;  /* 0x0000000c2804723c */ /* 0x040fee0000001804 */
[--C-:B------:R-:W-:Y:S01]  /*268a0*/  FFMA.FTZ R12, R24, c[0x0][0x23c], -R39.reuse ;  /* 0x00008f00180c7a23 */ /* 0x100fe20000010827 */
[C---:B------:R-:W-:Y:S03]  /*268b0*/  HMMA.16816.F32 R8, R40.reuse, R14, R8 ;  /* 0x0000000e2808723c */ /* 0x040fe60000001808 */
[----:B------:R1:W3:Y:S01]  /*268c0*/  MUFU.EX2 R248, R12 ;  /* 0x0000000c00f87308 */ /* 0x0002e20000000800 */
[----:B------:R-:W-:Y:S02]  /*268d0*/  FMUL.FTZ R13, R2, R145 ;  /* 0x00000091020d7220 */ /* 0x000fe40000410000 */
[--C-:B------:R-:W-:Y:S02]  /*268e0*/  FFMA.FTZ R24, R27, c[0x0][0x23c], -R60.reuse ;  /* 0x00008f001b187a23 */ /* 0x100fe4000001083c */
[C---:B------:R-:W-:Y:S04]  /*268f0*/  FMUL.FTZ R14, R0.reuse, R146 ;  /* 0x00000092000e7220 */ /* 0x040fe80000410000 */
[C---:B------:R-:W-:Y:S01]  /*26900*/  FMUL.FTZ R15, R0.reuse, R147 ;  /* 0x00000093000f7220 */ /* 0x040fe20000410000 */
[----:B------:R4:W-:Y:S01]  /*26910*/  MUFU.EX2 R222, R24 ;  /* 0x0000001800de7308 */ /* 0x0009e20000000800 */
[----:B------:R-:W-:Y:S02]  /*26920*/  FMUL.FTZ R27, R0, R159 ;  /* 0x0000009f001b7220 */ /* 0x000fe40000410000 */
[----:B-1----:R-:W-:Y:S07]  /*26930*/  FMUL.FTZ R12, R2, R144 ;  /* 0x00000090020c7220 */ /* 0x002fee0000410000 */
[C---:B------:R-:W-:Y:S03]  /*26940*/  HMMA.16816.F32 R12, R40.reuse, R20, R12 ;  /* 0x00000014280c723c */ /* 0x040fe6000000180c */
[--C-:B----4-:R-:W-:Y:S02]  /*26950*/  FFMA.FTZ R24, R185, c[0x0][0x23c], -R39.reuse ;  /* 0x00008f00b9187a23 */ /* 0x110fe40000010827 */
[----:B------:R1:W-:Y:S02]  /*26960*/  MUFU.EX2 R185, R34 ;  /* 0x0000002200b97308 */ /* 0x0003e40000000800 */
[--C-:B------:R-:W-:Y:S01]  /*26970*/  FFMA.FTZ R20, R26, c[0x0][0x23c], -R60.reuse ;  /* 0x00008f001a147a23 */ /* 0x100fe2000001083c */
[C---:B------:R-:W-:Y:S04]  /*26980*/  HMMA.16816.F32 R16, R40.reuse, R22, R16 ;  /* 0x000000162810723c */ /* 0x040fe80000001810 */
[----:B------:R-:W-:Y:S02]  /*26990*/  FMUL.FTZ R21, R2, R153 ;  /* 0x0000009902157220 */ /* 0x000fe40000410000 */
[C---:B------:R-:W-:Y:S01]  /*269a0*/  FMUL.FTZ R26, R0.reuse, R158 ;  /* 0x0000009e001a7220 */ /* 0x040fe20000410000 */
[----:B------:R4:W5:Y:S01]  /*269b0*/  MUFU.EX2 R223, R20 ;  /* 0x0000001400df7308 */ /* 0x0009620000000800 */
[C---:B------:R-:W-:Y:S04]  /*269c0*/  FMUL.FTZ R22, R0.reuse, R154 ;  /* 0x0000009a00167220 */ /* 0x040fe80000410000 */
[C---:B------:R-:W-:Y:S05]  /*269d0*/  FMUL.FTZ R23, R0.reuse, R155 ;  /* 0x0000009b00177220 */ /* 0x040fea0000410000 */
[----:B------:R2:W-:Y:S01]  /*269e0*/  MUFU.EX2 R188, R24 ;  /* 0x0000001800bc7308 */ /* 0x0005e20000000800 */
[----:B-1----:R-:W-:Y:S02]  /*269f0*/  FMUL.FTZ R34, R0, R166 ;  /* 0x000000a600227220 */ /* 0x002fe40000410000 */
[C---:B----4-:R-:W-:Y:S07]  /*26a00*/  FMUL.FTZ R20, R2.reuse, R152 ;  /* 0x0000009802147220 */ /* 0x050fee0000410000 */
[C---:B------:R-:W-:Y:S03]  /*26a10*/  HMMA.16816.F32 R20, R40.reuse, R28, R20 ;  /* 0x0000001c2814723c */ /* 0x040fe60000001814 */
[C---:B--2---:R-:W-:Y:S04]  /*26a20*/  FMUL.FTZ R24, R2.reuse, R156 ;  /* 0x0000009c02187220 */ /* 0x044fe80000410000 */
[--C-:B------:R-:W-:Y:S02]  /*26a30*/  FFMA.FTZ R28, R189, c[0x0][0x23c], -R39.reuse ;  /* 0x00008f00bd1c7a23 */ /* 0x100fe40000010827 */
[----:B------:R-:W-:Y:S01]  /*26a40*/  FMUL.FTZ R29, R2, R161 ;  /* 0x000000a1021d7220 */ /* 0x000fe20000410000 */
[C---:B------:R-:W-:Y:S01]  /*26a50*/  HMMA.16816.F32 R24, R40.reuse, R30, R24 ;  /* 0x0000001e2818723c */ /* 0x040fe20000001818 */
[----:B------:R1:W2:Y:S06]  /*26a60*/  MUFU.EX2 R189, R28 ;  /* 0x0000001c00bd7308 */ /* 0x0002ac0000000800 */
[C---:B------:R-:W-:Y:S02]  /*26a70*/  FMUL.FTZ R30, R0.reuse, R162 ;  /* 0x000000a2001e7220 */ /* 0x040fe40000410000 */
[----:B------:R-:W-:Y:S03]  /*26a80*/  FMUL.FTZ R31, R0, R163 ;  /* 0x000000a3001f7220 */ /* 0x000fe60000410000 */
[----:B-1----:R-:W-:Y:S07]  /*26a90*/  FMUL.FTZ R28, R2, R160 ;  /* 0x000000a0021c7220 */ /* 0x002fee0000410000 */
[C---:B------:R-:W-:Y:S07]  /*26aa0*/  HMMA.16816.F32 R28, R40.reuse, R44, R28 ;  /* 0x0000002c281c723c */ /* 0x040fee000000181c */
[--C-:B------:R-:W-:Y:S01]  /*26ab0*/  FFMA.FTZ R44, R192, c[0x0][0x23c], -R39.reuse ;  /* 0x00008f00c02c7a23 */ /* 0x100fe20000010827 */
[----:B------:R-:W-:Y:S03]  /*26ac0*/  HMMA.16816.F32 R32, R40, R46, R32 ;  /* 0x0000002e2820723c */ /* 0x000fe60000001820 */
[----:B------:R1:W-:Y:S01]  /*26ad0*/  MUFU.EX2 R184, R44 ;  /* 0x0000002c00b87308 */ /* 0x0003e20000000800 */
[----:B------:R-:W-:Y:S01]  /*26ae0*/  MOV R192, R61 ;  /* 0x0000003d00c07202 */ /* 0x000fe20000000f00 */
[--C-:B------:R-:W-:Y:S01]  /*26af0*/  FFMA.FTZ R61, R193, c[0x0][0x23c], -R39.reuse ;  /* 0x00008f00c13d7a23 */ /* 0x100fe20000010827 */
[----:B------:R-:W-:Y:S02]  /*26b00*/  MOV R193, R180 ;  /* 0x000000b400c17202 */ /* 0x000fe40000000f00 */
[----:B------:R-:W-:Y:S04]  /*26b10*/  F2FP.PACK_AB R40, R116, R132 ;  /* 0x000000847428723e */ /* 0x000fe800000000ff */
[----:B------:R-:W-:Y:S01]  /*26b20*/  F2FP.PACK_AB R41, R118, R133 ;  /* 0x000000857629723e */ /* 0x000fe200000000ff */
[----:B------:R4:W2:Y:S01]  /*26b30*/  MUFU.EX2 R186, R61 ;  /* 0x0000003d00ba7308 */ /* 0x0008a20000000800 */
[----:B------:R-:W-:Y:S02]  /*26b40*/  F2FP.PACK_AB R42, R121, R123 ;  /* 0x0000007b792a723e */ /* 0x000fe400000000ff */
[----:B------:R-:W-:Y:S07]  /*26b50*/  F2FP.PACK_AB R43, R119, R127 ;  /* 0x0000007f772b723e */ /* 0x000fee00000000ff */
[C---:B------:R-:W-:Y:S01]  /*26b60*/  HMMA.16816.F32 R4, R40.reuse, R48, R4 ;  /* 0x000000302804723c */ /* 0x040fe20000001804 */
[----:B-1----:R-:W1:Y:S06]  /*26b70*/  LDSM.16.MT88.4 R44, [R230+0xa800] ;  /* 0x00a80000e62c783b */ /* 0x002e6c0000004200 */
[--C-:B------:R-:W-:Y:S01]  /*26b80*/  FFMA.FTZ R48, R194, c[0x0][0x23c], -R60.reuse ;  /* 0x00008f00c2307a23 */ /* 0x100fe2000001083c */
[C---:B------:R-:W-:Y:S04]  /*26b90*/  HMMA.16816.F32 R8, R40.reuse, R50, R8 ;  /* 0x000000322808723c */ /* 0x040fe80000001808 */
[----:B------:R-:W-:Y:S02]  /*26ba0*/  MOV R194, R181 ;  /* 0x000000b500c27202 */ /* 0x000fe40000000f00 */
[----:B------:R2:W-:Y:S01]  /*26bb0*/  MUFU.EX2 R181, R48 ;  /* 0x0000003000b57308 */ /* 0x0005e20000000800 */
[--C-:B----4-:R-:W-:Y:S01]  /*26bc0*/  FFMA.FTZ R61, R202, c[0x0][0x23c], -R39.reuse ;  /* 0x00008f00ca3d7a23 */ /* 0x110fe20000010827 */
[C---:B------:R-:W-:Y:S04]  /*26bd0*/  HMMA.16816.F32 R12, R40.reuse, R52, R12 ;  /* 0x00000034280c723c */ /* 0x040fe8000000180c */
[----:B------:R-:W-:Y:S03]  /*26be0*/  MOV R202, R116 ;  /* 0x0000007400ca7202 */ /* 0x000fe60000000f00 */
[--C-:B------:R-:W-:Y:S01]  /*26bf0*/  FFMA.FTZ R52, R196, c[0x0][0x23c], -R39.reuse ;  /* 0x00008f00c4347a23 */ /* 0x100fe20000010827 */
[----:B------:R4:W-:Y:S01]  /*26c00*/  MUFU.EX2 R176, R61 ;  /* 0x0000003d00b07308 */ /* 0x0009e20000000800 */
[C---:B------:R-:W-:Y:S03]  /*26c10*/  HMMA.16816.F32 R16, R40.reuse, R54, R16 ;  /* 0x000000362810723c */ /* 0x040fe60000001810 */
[----:B------:R-:W-:Y:S05]  /*26c20*/  MOV R196, R121 ;  /* 0x0000007900c47202 */ /* 0x000fea0000000f00 */
[C---:B------:R-:W-:Y:S01]  /*26c30*/  HMMA.16816.F32 R20, R40.reuse, R56, R20 ;  /* 0x000000382814723c */ /* 0x040fe20000001814 */
[----:B------:R3:W-:Y:S03]  /*26c40*/  MUFU.EX2 R182, R52 ;  /* 0x0000003400b67308 */ /* 0x0007e60000000800 */
[--C-:B--2---:R-:W-:Y:S01]  /*26c50*/  FFMA.FTZ R48, R195, c[0x0][0x23c], -R60.reuse ;  /* 0x00008f00c3307a23 */ /* 0x104fe2000001083c */
[----:B------:R-:W-:Y:S02]  /*26c60*/  MOV R195, R119 ;  /* 0x0000007700c37202 */ /* 0x000fe40000000f00 */
[--C-:B------:R-:W-:Y:S01]  /*26c70*/  FFMA.FTZ R56, R198, c[0x0][0x23c], -R60.reuse ;  /* 0x00008f00c6387a23 */ /* 0x100fe2000001083c */
[C---:B------:R-:W-:Y:S03]  /*26c80*/  HMMA.16816.F32 R24, R40.reuse, R58, R24 ;  /* 0x0000003a2818723c */ /* 0x040fe60000001818 */
[----:B------:R2:W2:Y:S01]  /*26c90*/  MUFU.EX2 R183, R48 ;  /* 0x0000003000b77308 */ /* 0x0004a20000000800 */
[----:B------:R-:W-:Y:S01]  /*26ca0*/  MOV R198, R123 ;  /* 0x0000007b00c67202 */ /* 0x000fe20000000f00 */
[--C-:B----4-:R-:W-:Y:S03]  /*26cb0*/  FFMA.FTZ R61, R208, c[0x0][0x23c], -R60.reuse ;  /* 0x00008f00d03d7a23 */ /* 0x110fe6000001083c */
[C---:B-1----:R-:W-:Y:S05]  /*26cc0*/  HMMA.16816.F32 R28, R40.reuse, R44, R28 ;  /* 0x0000002c281c723c */ /* 0x042fea000000181c */
[----:B------:R1:W-:Y:S02]  /*26cd0*/  MUFU.EX2 R179, R56 ;  /* 0x0000003800b37308 */ /* 0x0003e40000000800 */
[--C-:B------:R-:W-:Y:S01]  /*26ce0*/  FFMA.FTZ R44, R199, c[0x0][0x23c], -R60.reuse ;  /* 0x00008f00c72c7a23 */ /* 0x100fe2000001083c */
[----:B------:R-:W-:Y:S04]  /*26cf0*/  HMMA.16816.F32 R32, R40, R46, R32 ;  /* 0x0000002e2820723c */ /* 0x000fe80000001820 */
[--C-:B---3--:R-:W-:Y:S01]  /*26d00*/  FFMA.FTZ R52, R197, c[0x0][0x23c], -R39.reuse ;  /* 0x00008f00c5347a23 */ /* 0x108fe20000010827 */
[----:B------:R-:W-:Y:S02]  /*26d10*/  MOV R197, R127 ;  /* 0x0000007f00c57202 */ /* 0x000fe40000000f00 */
[----:B------:R3:W-:Y:S01]  /*26d20*/  MUFU.EX2 R177, R44 ;  /* 0x0000002c00b17308 */ /* 0x0007e20000000800 */
[----:B------:R-:W-:Y:S01]  /*26d30*/  F2FP.PACK_AB R40, R192, R194 ;  /* 0x000000c2c028723e */ /* 0x000fe200000000ff */
[----:B--2---:R-:W2:Y:S03]  /*26d40*/  LDSM.16.MT88.4 R48, [R228+0xb000] ;  /* 0x00b00000e430783b */ /* 0x004ea60000004200 */
[----:B------:R-:W-:Y:S02]  /*26d50*/  F2FP.PACK_AB R41, R191, R193 ;  /* 0x000000c1bf29723e */ /* 0x000fe400000000ff */
[----:B------:R-:W-:Y:S02]  /*26d60*/  F2FP.PACK_AB R42, R246, R248 ;  /* 0x000000f8f62a723e */ /* 0x000fe400000000ff */
[----:B-----5:R-:W-:Y:S01]  /*26d70*/  F2FP.PACK_AB R43, R222, R223 ;  /* 0x000000dfde2b723e */ /* 0x020fe200000000ff */
[----:B------:R4:W5:Y:S01]  /*26d80*/  MUFU.EX2 R180, R52 ;  /* 0x0000003400b47308 */ /* 0x0009620000000800 */
[----:B------:R-:W-:Y:S01]  /*26d90*/  MOV R199, R118 ;  /* 0x0000007600c77202 */ /* 0x000fe20000000f00 */
[----:B-1----:R-:W-:Y:S08]  /*26da0*/  LDSM.16.MT88.4 R56, [R229+0xb000] ;  /* 0x00b00000e538783b */ /* 0x002ff00000004200 */
[----:B------:R1:W-:Y:S01]  /*26db0*/  MUFU.EX2 R171, R61 ;  /* 0x0000003d00ab7308 */ /* 0x0003e20000000800 */
[----:B---3--:R-:W-:Y:S08]  /*26dc0*/  LDSM.16.MT88.4 R44, [R230+0xb000] ;  /* 0x00b00000e62c783b */ /* 0x008ff00000004200 */
[----:B----4-:R-:W3:Y:S01]  /*26dd0*/  LDSM.16.MT88.4 R52, [R231+0xb000] ;  /* 0x00b00000e734783b */ /* 0x010ee20000004200 */
[C---:B--2---:R-:W-:Y:S03]  /*26de0*/  HMMA.16816.F32 R4, R40.reuse, R48, R4 ;  /* 0x000000302804723c */ /* 0x044fe60000001804 */
[--C-:B-1----:R-:W-:Y:S04]  /*26df0*/  FFMA.FTZ R61, R214, c[0x0][0x23c], -R60.reuse ;  /* 0x00008f00d63d7a23 */ /* 0x102fe8000001083c */
[----:B------:R1:W-:Y:S01]  /*26e00*/  MUFU.EX2 R163, R61 ;  /* 0x0000003d00a37308 */ /* 0x0003e20000000800 */
[--C-:B------:R-:W-:Y:S01]  /*26e10*/  FFMA.FTZ R48, R200, c[0x0][0x23c], -R39.reuse ;  /* 0x00008f00c8307a23 */ /* 0x100fe20000010827 */
[C---:B------:R-:W-:Y:S03]  /*26e20*/  HMMA.16816.F32 R8, R40.reuse, R50, R8 ;  /* 0x000000322808723c */ /* 0x040fe60000001808 */
[----:B------:R-:W-:Y:S05]  /*26e30*/  MOV R200, R133 ;  /* 0x0000008500c87202 */ /* 0x000fea0000000f00 */
[----:B------:R2:W4:Y:S01]  /*26e40*/  MUFU.EX2 R178, R48 ;  /* 0x0000003000b27308 */ /* 0x0005220000000800 */
[C---:B---3--:R-:W-:Y:S03]  /*26e50*/  HMMA.16816.F32 R12, R40.reuse, R52, R12 ;  /* 0x00000034280c723c */ /* 0x048fe6000000180c */
[--C-:B-1----:R-:W-:Y:S06]  /*26e60*/  FFMA.FTZ R61, R225, c[0x0][0x23c], -R39.reuse ;  /* 0x00008f00e13d7a23 */ /* 0x102fec0000010827 */
[----:B------:R1:W-:Y:S01]  /*26e70*/  MUFU.EX2 R157, R61 ;  /* 0x0000003d009d7308 */ /* 0x0003e20000000800 */
[C---:B------:R-:W-:Y:S03]  /*26e80*/  HMMA.16816.F32 R16, R40.reuse, R54, R16 ;  /* 0x000000362810723c */ /* 0x040fe60000001810 */
[--C-:B------:R-:W-:Y:S01]  /*26e90*/  FFMA.FTZ R52, R204, c[0x0][0x23c], -R60.reuse ;  /* 0x00008f00cc347a23 */ /* 0x100fe2000001083c */
[----:B------:R-:W-:Y:S01]  /*26ea0*/  MOV R204, R131 ;  /* 0x0000008300cc7202 */ /* 0x000fe20000000f00 */
[--C-:B--2---:R-:W-:Y:S01]  /*26eb0*/  FFMA.FTZ R48, R201, c[0x0][0x23c], -R60.reuse ;  /* 0x00008f00c9307a23 */ /* 0x104fe2000001083c */
[----:B------:R-:W-:Y:S02]  /*26ec0*/  MOV R201, R132 ;  /* 0x0000008400c97202 */ /* 0x000fe40000000f00 */
[C---:B------:R-:W-:Y:S01]  /*26ed0*/  HMMA.16816.F32 R20, R40.reuse, R56, R20 ;  /* 0x000000382814723c */ /* 0x040fe20000001814 */
[----:B------:R2:W-:Y:S06]  /*26ee0*/  MUFU.EX2 R174, R52 ;  /* 0x0000003400ae7308 */ /* 0x0005ec0000000800 */
[--C-:B------:R-:W-:Y:S01]  /*26ef0*/  FFMA.FTZ R56, R205, c[0x0][0x23c], -R39.reuse ;  /* 0x00008f00cd387a23 */ /* 0x100fe20000010827 */
[C---:B------:R-:W-:Y:S01]  /*26f00*/  HMMA.16816.F32 R24, R40.reuse, R58, R24 ;  /* 0x0000003a2818723c */ /* 0x040fe20000001818 */
[----:B------:R-:W3:Y:S02]  /*26f10*/  LDL.LU R205, [R1+0x8] ;  /* 0x0000080001cd7983 */ /* 0x000ee40000300800 */
[----:B------:R4:W4:Y:S01]  /*26f20*/  MUFU.EX2 R175, R48 ;  /* 0x0000003000af7308 */ /* 0x0009220000000800 */
[--C-:B-1----:R-:W-:Y:S04]  /*26f30*/  FFMA.FTZ R61, R68, c[0x0][0x23c], -R39.reuse ;  /* 0x00008f00443d7a23 */ /* 0x102fe80000010827 */
[C---:B------:R-:W-:Y:S05]  /*26f40*/  HMMA.16816.F32 R28, R40.reuse, R44, R28 ;  /* 0x0000002c281c723c */ /* 0x040fea000000181c */
[----:B------:R1:W-:Y:S02]  /*26f50*/  MUFU.EX2 R172, R56 ;  /* 0x0000003800ac7308 */ /* 0x0003e40000000800 */
[--C-:B------:R-:W-:Y:S01]  /*26f60*/  FFMA.FTZ R44, R206, c[0x0][0x23c], -R60.reuse ;  /* 0x00008f00ce2c7a23 */ /* 0x100fe2000001083c */
[----:B------:R-:W-:Y:S01]  /*26f70*/  HMMA.16816.F32 R32, R40, R46, R32 ;  /* 0x0000002e2820723c */ /* 0x000fe20000001820 */
[----:B------:R-:W3:Y:S03]  /*26f80*/  LDL.LU R206, [R1+0x4] ;  /* 0x0000040001ce7983 */ /* 0x000ee60000300800 */
[--C-:B--2---:R-:W-:Y:S01]  /*26f90*/  FFMA.FTZ R52, R203, c[0x0][0x23c], -R39.reuse ;  /* 0x00008f00cb347a23 */ /* 0x104fe20000010827 */
[----:B------:R-:W-:Y:S02]  /*26fa0*/  MOV R203, R128 ;  /* 0x0000008000cb7202 */ /* 0x000fe40000000f00 */
[----:B------:R2:W-:Y:S01]  /*26fb0*/  MUFU.EX2 R170, R44 ;  /* 0x0000002c00aa7308 */ /* 0x0005e20000000800 */
[----:B------:R-:W-:Y:S01]  /*26fc0*/  F2FP.PACK_AB R40, R189, R188 ;  /* 0x000000bcbd28723e */ /* 0x000fe200000000ff */
[----:B----4-:R-:W4:Y:S03]  /*26fd0*/  LDSM.16.MT88.4 R48, [R228+0xb800] ;  /* 0x00b80000e430783b */ /* 0x010f260000004200 */
[----:B------:R-:W-:Y:S02]  /*26fe0*/  F2FP.PACK_AB R41, R185, R187 ;  /* 0x000000bbb929723e */ /* 0x000fe400000000ff */
[----:B------:R-:W-:Y:S02]  /*26ff0*/  F2FP.PACK_AB R42, R186, R184 ;  /* 0x000000b8ba2a723e */ /* 0x000fe400000000ff */
[----:B------:R-:W-:Y:S01]  /*27000*/  F2FP.PACK_AB R43, R183, R181 ;  /* 0x000000b5b72b723e */ /* 0x000fe200000000ff */
[----:B------:R5:W4:Y:S01]  /*27010*/  MUFU.EX2 R173, R52 ;  /* 0x0000003400ad7308 */ /* 0x000b220000000800 */
[----:B-1----:R-:W-:Y:S09]  /*27020*/  LDSM.16.MT88.4 R56, [R229+0xb800] ;  /* 0x00b80000e538783b */ /* 0x002ff20000004200 */
[----:B------:R1:W-:Y:S01]  /*27030*/  MUFU.EX2 R149, R61 ;  /* 0x0000003d00957308 */ /* 0x0003e20000000800 */
[----:B--2---:R-:W-:Y:S08]  /*27040*/  LDSM.16.MT88.4 R44, [R230+0xb800] ;  /* 0x00b80000e62c783b */ /* 0x004ff00000004200 */
[----:B-----5:R-:W2:Y:S01]  /*27050*/  LDSM.16.MT88.4 R52, [R231+0xb800] ;  /* 0x00b80000e734783b */ /* 0x020ea20000004200 */
[C---:B----4-:R-:W-:Y:S03]  /*27060*/  HMMA.16816.F32 R4, R40.reuse, R48, R4 ;  /* 0x000000302804723c */ /* 0x050fe60000001804 */
[--C-:B-1----:R-:W-:Y:S04]  /*27070*/  FFMA.FTZ R61, R75, c[0x0][0x23c], -R60.reuse ;  /* 0x00008f004b3d7a23 */ /* 0x102fe8000001083c */
[--C-:B------:R-:W-:Y:S01]  /*27080*/  FFMA.FTZ R48, R209, c[0x0][0x23c], -R39.reuse ;  /* 0x00008f00d1307a23 */ /* 0x100fe20000010827 */
[C---:B------:R-:W-:Y:S01]  /*27090*/  HMMA.16816.F32 R8, R40.reuse, R50, R8 ;  /* 0x000000322808723c */ /* 0x040fe20000001808 */
[----:B------:R1:W-:Y:S10]  /*270a0*/  MUFU.EX2 R143, R61 ;  /* 0x0000003d008f7308 */ /* 0x0003f40000000800 */
[----:B------:R4:W-:Y:S01]  /*270b0*/  MUFU.EX2 R169, R48 ;  /* 0x0000003000a97308 */ /* 0x0009e20000000800 */
[C---:B--2---:R-:W-:Y:S03]  /*270c0*/  HMMA.16816.F32 R12, R40.reuse, R52, R12 ;  /* 0x00000034280c723c */ /* 0x044fe6000000180c */
[--C-:B-1----:R-:W-:Y:S04]  /*270d0*/  FFMA.FTZ R61, R82, c[0x0][0x23c], -R60.reuse ;  /* 0x00008f00523d7a23 */ /* 0x102fe8000001083c */
[--C-:B------:R-:W-:Y:S01]  /*270e0*/  FFMA.FTZ R52, R210, c[0x0][0x23c], -R60.reuse ;  /* 0x00008f00d2347a23 */ /* 0x100fe2000001083c */
[C---:B------:R-:W-:Y:S01]  /*270f0*/  HMMA.16816.F32 R16, R40.reuse, R54, R16 ;  /* 0x000000362810723c */ /* 0x040fe20000001810 */
[----:B------:R1:W-:Y:S03]  /*27100*/  MUFU.EX2 R133, R61 ;  /* 0x0000003d00857308 */ /* 0x0003e60000000800 */
[--C-:B----4-:R-:W-:Y:S04]  /*27110*/  FFMA.FTZ R48, R207, c[0x0][0x23c], -R39.reuse ;  /* 0x00008f00cf307a23 */ /* 0x110fe80000010827 */
[C---:B------:R-:W-:Y:S03]  /*27120*/  HMMA.16816.F32 R20, R40.reuse, R56, R20 ;  /* 0x000000382814723c */ /* 0x040fe60000001814 */
[----:B------:R2:W-:Y:S04]  /*27130*/  MUFU.EX2 R167, R52 ;  /* 0x0000003400a77308 */ /* 0x0005e80000000800 */
[--C-:B------:R-:W-:Y:S01]  /*27140*/  FFMA.FTZ R56, R212, c[0x0][0x23c], -R39.reuse ;  /* 0x00008f00d4387a23 */ /* 0x100fe20000010827 */
[C---:B------:R-:W-:Y:S05]  /*27150*/  HMMA.16816.F32 R24, R40.reuse, R58, R24 ;  /* 0x0000003a2818723c */ /* 0x040fea0000001818 */
[----:B------:R4:W5:Y:S03]  /*27160*/  MUFU.EX2 R168, R48 ;  /* 0x0000003000a87308 */ /* 0x0009660000000800 */
[C---:B------:R-:W-:Y:S04]  /*27170*/  HMMA.16816.F32 R28, R40.reuse, R44, R28 ;  /* 0x0000002c281c723c */ /* 0x040fe8000000181c */
[--C-:B-1----:R-:W-:Y:S03]  /*27180*/  FFMA.FTZ R61, R89, c[0x0][0x23c], -R39.reuse ;  /* 0x00008f00593d7a23 */ /* 0x102fe60000010827 */
[----:B------:R1:W-:Y:S01]  /*27190*/  MUFU.EX2 R165, R56 ;  /* 0x0000003800a57308 */ /* 0x0003e20000000800 */
[----:B------:R-:W-:Y:S04]  /*271a0*/  HMMA.16816.F32 R32, R40, R46, R32 ;  /* 0x0000002e2820723c */ /* 0x000fe80000001820 */
[--C-:B--2---:R-:W-:Y:S02]  /*271b0*/  FFMA.FTZ R52, R211, c[0x0][0x23c], -R60.reuse ;  /* 0x00008f00d3347a23 */ /* 0x104fe4000001083c */
[--C-:B------:R-:W-:Y:S01]  /*271c0*/  FFMA.FTZ R44, R213, c[0x0][0x23c], -R39.reuse ;  /* 0x00008f00d52c7a23 */ /* 0x100fe20000010827 */
[----:B------:R-:W-:Y:S02]  /*271d0*/  F2FP.PACK_AB R40, R180, R182 ;  /* 0x000000b6b428723e */ /* 0x000fe400000000ff */
[----:B------:R2:W2:Y:S03]  /*271e0*/  MUFU.EX2 R166, R52 ;  /* 0x0000003400a67308 */ /* 0x0004a60000000800 */
[----:B------:R-:W-:Y:S01]  /*271f0*/  F2FP.PACK_AB R41, R177, R179 ;  /* 0x000000b3b129723e */ /* 0x000fe200000000ff */
[----:B----4-:R-:W4:Y:S01]  /*27200*/  LDSM.16.MT88.4 R48, [R228+0xc000] ;  /* 0x00c00000e430783b */ /* 0x010f220000004200 */
[----:B------:R-:W-:Y:S02]  /*27210*/  F2FP.PACK_AB R42, R178, R176 ;  /* 0x000000b0b22a723e */ /* 0x000fe400000000ff */
[----:B------:R-:W-:Y:S03]  /*27220*/  F2FP.PACK_AB R43, R174, R175 ;  /* 0x000000afae2b723e */ /* 0x000fe600000000ff */
[----:B------:R5:W-:Y:S02]  /*27230*/  MUFU.EX2 R164, R44 ;  /* 0x0000002c00a47308 */ /* 0x000be40000000800 */
[----:B-1----:R-:W-:Y:S08]  /*27240*/  LDSM.16.MT88.4 R56, [R229+0xc000] ;  /* 0x00c00000e538783b */ /* 0x002ff00000004200 */
[----:B------:R-:W-:Y:S01]  /*27250*/  MUFU.EX2 R123, R61 ;  /* 0x0000003d007b7308 */ /* 0x000fe20000000800 */
[----:B--2---:R-:W1:Y:S08]  /*27260*/  LDSM.16.MT88.4 R52, [R231+0xc000] ;  /* 0x00c00000e734783b */ /* 0x004e700000004200 */
[----:B-----5:R-:W2:Y:S01]  /*27270*/  LDSM.16.MT88.4 R44, [R230+0xc000] ;  /* 0x00c00000e62c783b */ /* 0x020ea20000004200 */
[C---:B----4-:R-:W-:Y:S07]  /*27280*/  HMMA.16816.F32 R4, R40.reuse, R48, R4 ;  /* 0x000000302804723c */ /* 0x050fee0000001804 */
[--C-:B------:R-:W-:Y:S01]  /*27290*/  FFMA.FTZ R48, R215, c[0x0][0x23c], -R60.reuse ;  /* 0x00008f00d7307a23 */ /* 0x100fe2000001083c */
[C---:B------:R-:W-:Y:S03]  /*272a0*/  HMMA.16816.F32 R8, R40.reuse, R50, R8 ;  /* 0x000000322808723c */ /* 0x040fe60000001808 */
[----:B------:R4:W-:Y:S05]  /*272b0*/  MUFU.EX2 R162, R48 ;  /* 0x0000003000a27308 */ /* 0x0009ea0000000800 */
[C---:B-1----:R-:W-:Y:S07]  /*272c0*/  HMMA.16816.F32 R12, R40.reuse, R52, R12 ;  /* 0x00000034280c723c */ /* 0x042fee000000180c */
[--C-:B------:R-:W-:Y:S01]  /*272d0*/  FFMA.FTZ R52, R217, c[0x0][0x23c], -R39.reuse ;  /* 0x00008f00d9347a23 */ /* 0x100fe20000010827 */
[C---:B------:R-:W-:Y:S03]  /*272e0*/  HMMA.16816.F32 R16, R40.reuse, R54, R16 ;  /* 0x000000362810723c */ /* 0x040fe60000001810 */
[----:B------:R1:W-:Y:S01]  /*272f0*/  MUFU.EX2 R160, R52 ;  /* 0x0000003400a07308 */ /* 0x0003e20000000800 */
[--C-:B----4-:R-:W-:Y:S04]  /*27300*/  FFMA.FTZ R48, R216, c[0x0][0x23c], -R39.reuse ;  /* 0x00008f00d8307a23 */ /* 0x110fe80000010827 */
[C---:B------:R-:W-:Y:S05]  /*27310*/  HMMA.16816.F32 R20, R40.reuse, R56, R20 ;  /* 0x000000382814723c */ /* 0x040fea0000001814 */
[----:B------:R4:W-:Y:S02]  /*27320*/  MUFU.EX2 R161, R48 ;  /* 0x0000003000a17308 */ /* 0x0009e40000000800 */
[--C-:B------:R-:W-:Y:S01]  /*27330*/  FFMA.FTZ R56, R219, c[0x0][0x23c], -R60.reuse ;  /* 0x00008f00db387a23 */ /* 0x100fe2000001083c */
[C---:B------:R-:W-:Y:S07]  /*27340*/  HMMA.16816.F32 R24, R40.reuse, R58, R24 ;  /* 0x0000003a2818723c */ /* 0x040fee0000001818 */
[----:B------:R5:W-:Y:S01]  /*27350*/  MUFU.EX2 R158, R56 ;  /* 0x00000038009e7308 */ /* 0x000be20000000800 */
[C---:B--2---:R-:W-:Y:S04]  /*27360*/  HMMA.16816.F32 R28, R40.reuse, R44, R28 ;  /* 0x0000002c281c723c */ /* 0x044fe8000000181c */
[--C-:B-1----:R-:W-:Y:S03]  /*27370*/  FFMA.FTZ R52, R218, c[0x0][0x23c], -R60.reuse ;  /* 0x00008f00da347a23 */ /* 0x102fe6000001083c */
[----:B------:R-:W-:Y:S01]  /*27380*/  FFMA.FTZ R44, R224, c[0x0][0x23c], -R39 ;  /* 0x00008f00e02c7a23 */ /* 0x000fe20000010827 */
[----:B------:R-:W-:Y:S01]  /*27390*/  HMMA.16816.F32 R32, R40, R46, R32 ;  /* 0x0000002e2820723c */ /* 0x000fe20000001820 */
[----:B------:R1:W2:Y:S01]  /*273a0*/  MUFU.EX2 R159, R52 ;  /* 0x00000034009f7308 */ /* 0x0002a20000000800 */
[----:B----4-:R-:W4:Y:S05]  /*273b0*/  LDSM.16.MT88.4 R48, [R228+0xc800] ;  /* 0x00c80000e430783b */ /* 0x010f2a0000004200 */
[----:B------:R-:W-:Y:S02]  /*273c0*/  F2FP.PACK_AB R40, R172, R173 ;  /* 0x000000adac28723e */ /* 0x000fe400000000ff */
[----:B------:R-:W-:Y:S02]  /*273d0*/  F2FP.PACK_AB R41, R171, R170 ;  /* 0x000000aaab29723e */ /* 0x000fe400000000ff */
[----:B------:R2:W2:Y:S01]  /*273e0*/  MUFU.EX2 R156, R44 ;  /* 0x0000002c009c7308 */ /* 0x0004a20000000800 */
[----:B------:R-:W-:Y:S02]  /*273f0*/  F2FP.PACK_AB R42, R168, R169 ;  /* 0x000000a9a82a723e */ /* 0x000fe400000000ff */
[----:B------:R-:W-:Y:S01]  /*27400*/  F2FP.PACK_AB R43, R166, R167 ;  /* 0x000000a7a62b723e */ /* 0x000fe200000000ff */
[----:B-----5:R-:W-:Y:S08]  /*27410*/  LDSM.16.MT88.4 R56, [R229+0xc800] ;  /* 0x00c80000e538783b */ /* 0x020ff00000004200 */
[----:B-1----:R-:W1:Y:S08]  /*27420*/  LDSM.16.MT88.4 R52, [R231+0xc800] ;  /* 0x00c80000e734783b */ /* 0x002e700000004200 */
[----:B--2---:R-:W2:Y:S01]  /*27430*/  LDSM.16.MT88.4 R44, [R230+0xc800] ;  /* 0x00c80000e62c783b */ /* 0x004ea20000004200 */
[C---:B----4-:R-:W-:Y:S03]  /*27440*/  HMMA.16816.F32 R4, R40.reuse, R48, R4 ;  /* 0x000000302804723c */ /* 0x050fe60000001804 */
[----:B---3--:R-:W-:Y:S05]  /*27450*/  FFMA.FTZ R0, R0, R205, R247 ;  /* 0x000000cd00007223 */ /* 0x008fea00000100f7 */
[C---:B------:R-:W-:Y:S04]  /*27460*/  HMMA.16816.F32 R8, R40.reuse, R50, R8 ;  /* 0x000000322808723c */ /* 0x040fe80000001808 */
[----:B------:R-:W-:Y:S02]  /*27470*/  FFMA.FTZ R48, R62, c[0x0][0x23c], -R60 ;  /* 0x00008f003e307a23 */ /* 0x000fe4000001083c */
[----:B------:R-:W-:Y:S02]  /*27480*/  FADD.FTZ R0, R249, R0 ;  /* 0x00000000f9007221 */ /* 0x000fe40000010000 */
[----:B------:R3:W-:Y:S01]  /*27490*/  MUFU.EX2 R154, R48 ;  /* 0x00000030009a7308 */ /* 0x0007e20000000800 */
[C---:B-1----:R-:W-:Y:S03]  /*274a0*/  HMMA.16816.F32 R12, R40.reuse, R52, R12 ;  /* 0x00000034280c723c */ /* 0x042fe6000000180c */
[----:B------:R-:W-:Y:S04]  /*274b0*/  FADD.FTZ R0, R250, R0 ;  /* 0x00000000fa007221 */ /* 0x000fe80000010000 */
[--C-:B------:R-:W-:Y:S01]  /*274c0*/  FFMA.FTZ R52, R64, c[0x0][0x23c], -R39.reuse ;  /* 0x00008f0040347a23 */ /* 0x100fe20000010827 */
[C---:B------:R-:W-:Y:S03]  /*274d0*/  HMMA.16816.F32 R16, R40.reuse, R54, R16 ;  /* 0x000000362810723c */ /* 0x040fe60000001810 */
[----:B------:R1:W-:Y:S01]  /*274e0*/  MUFU.EX2 R155, R52 ;  /* 0x00000034009b7308 */ /* 0x0003e20000000800 */
[----:B------:R-:W-:Y:S04]  /*274f0*/  FADD.FTZ R0, R251, R0 ;  /* 0x00000000fb007221 */ /* 0x000fe80000010000 */
[C---:B------:R-:W-:Y:S04]  /*27500*/  HMMA.16816.F32 R20, R40.reuse, R56, R20 ;  /* 0x000000382814723c */ /* 0x040fe80000001814 */
[----:B---3--:R-:W-:Y:S02]  /*27510*/  FFMA.FTZ R48, R63, c[0x0][0x23c], -R60 ;  /* 0x00008f003f307a23 */ /* 0x008fe4000001083c */
[----:B------:R-:W-:Y:S02]  /*27520*/  FADD.FTZ R0, R200, R0 ;  /* 0x00000000c8007221 */ /* 0x000fe40000010000 */
[C---:B------:R-:W-:Y:S01]  /*27530*/  HMMA.16816.F32 R24, R40.reuse, R58, R24 ;  /* 0x0000003a2818723c */ /* 0x040fe20000001818 */
[----:B------:R3:W-:Y:S03]  /*27540*/  MUFU.EX2 R153, R48 ;  /* 0x0000003000997308 */ /* 0x0007e60000000800 */
[--C-:B------:R-:W-:Y:S04]  /*27550*/  FFMA.FTZ R56, R66, c[0x0][0x23c], -R60.reuse ;  /* 0x00008f0042387a23 */ /* 0x100fe8000001083c */
[C---:B--2---:R-:W-:Y:S03]  /*27560*/  HMMA.16816.F32 R28, R40.reuse, R44, R28 ;  /* 0x0000002c281c723c */ /* 0x044fe6000000181c */
[----:B------:R2:W-:Y:S01]  /*27570*/  MUFU.EX2 R151, R56 ;  /* 0x0000003800977308 */ /* 0x0005e20000000800 */
[--C-:B-1----:R-:W-:Y:S03]  /*27580*/  FFMA.FTZ R52, R65, c[0x0][0x23c], -R39.reuse ;  /* 0x00008f0041347a23 */ /* 0x102fe60000010827 */
[--C-:B------:R-:W-:Y:S01]  /*27590*/  FFMA.FTZ R44, R67, c[0x0][0x23c], -R60.reuse ;  /* 0x00008f00432c7a23 */ /* 0x100fe2000001083c */
[----:B------:R-:W-:Y:S05]  /*275a0*/  HMMA.16816.F32 R32, R40, R46, R32 ;  /* 0x0000002e2820723c */ /* 0x000fea0000001820 */
[----:B------:R1:W-:Y:S02]  /*275b0*/  MUFU.EX2 R152, R52 ;  /* 0x0000003400987308 */ /* 0x0003e40000000800 */
[----:B------:R-:W-:Y:S01]  /*275c0*/  F2FP.PACK_AB R43, R158, R159 ;  /* 0x0000009f9e2b723e */ /* 0x000fe200000000ff */
[----:B---3--:R-:W3:Y:S01]  /*275d0*/  LDSM.16.MT88.4 R48, [R228+0xd000] ;  /* 0x00d00000e430783b */ /* 0x008ee20000004200 */
[----:B------:R-:W-:Y:S03]  /*275e0*/  F2FP.PACK_AB R40, R164, R165 ;  /* 0x000000a5a428723e */ /* 0x000fe600000000ff */
[----:B------:R-:W-:Y:S03]  /*275f0*/  F2FP.PACK_AB R41, R162, R163 ;  /* 0x000000a3a229723e */ /* 0x000fe600000000ff */
[----:B------:R4:W5:Y:S01]  /*27600*/  MUFU.EX2 R150, R44 ;  /* 0x0000002c00967308 */ /* 0x0009620000000800 */
[----:B------:R-:W-:Y:S01]  /*27610*/  F2FP.PACK_AB R42, R160, R161 ;  /* 0x000000a1a02a723e */ /* 0x000fe200000000ff */
[----:B--2---:R-:W-:Y:S08]  /*27620*/  LDSM.16.MT88.4 R56, [R229+0xd000] ;  /* 0x00d00000e538783b */ /* 0x004ff00000004200 */
[----:B-1----:R-:W1:Y:S08]  /*27630*/  LDSM.16.MT88.4 R52, [R231+0xd000] ;  /* 0x00d00000e734783b */ /* 0x002e700000004200 */
[----:B----4-:R-:W2:Y:S01]  /*27640*/  LDSM.16.MT88.4 R44, [R230+0xd000] ;  /* 0x00d00000e62c783b */ /* 0x010ea20000004200 */
[C---:B---3--:R-:W-:Y:S07]  /*27650*/  HMMA.16816.F32 R4, R40.reuse, R48, R4 ;  /* 0x000000302804723c */ /* 0x048fee0000001804 */
[--C-:B------:R-:W-:Y:S01]  /*27660*/  FFMA.FTZ R48, R69, c[0x0][0x23c], -R39.reuse ;  /* 0x00008f0045307a23 */ /* 0x100fe20000010827 */
[C---:B------:R-:W-:Y:S03]  /*27670*/  HMMA.16816.F32 R8, R40.reuse, R50, R8 ;  /* 0x000000322808723c */ /* 0x040fe60000001808 */
[----:B------:R3:W4:Y:S05]  /*27680*/  MUFU.EX2 R148, R48 ;  /* 0x0000003000947308 */ /* 0x00072a0000000800 */
[C---:B-1----:R-:W-:Y:S07]  /*27690*/  HMMA.16816.F32 R12, R40.reuse, R52, R12 ;  /* 0x00000034280c723c */ /* 0x042fee000000180c */
[--C-:B------:R-:W-:Y:S01]  /*276a0*/  FFMA.FTZ R52, R71, c[0x0][0x23c], -R60.reuse ;  /* 0x00008f0047347a23 */ /* 0x100fe2000001083c */
[C---:B------:R-:W-:Y:S03]  /*276b0*/  HMMA.16816.F32 R16, R40.reuse, R54, R16 ;  /* 0x000000362810723c */ /* 0x040fe60000001810 */
[----:B------:R1:W-:Y:S01]  /*276c0*/  MUFU.EX2 R147, R52 ;  /* 0x0000003400937308 */ /* 0x0003e20000000800 */
[--C-:B---3--:R-:W-:Y:S04]  /*276d0*/  FFMA.FTZ R48, R70, c[0x0][0x23c], -R60.reuse ;  /* 0x00008f0046307a23 */ /* 0x108fe8000001083c */
[C---:B------:R-:W-:Y:S05]  /*276e0*/  HMMA.16816.F32 R20, R40.reuse, R56, R20 ;  /* 0x000000382814723c */ /* 0x040fea0000001814 */
[----:B------:R3:W-:Y:S02]  /*276f0*/  MUFU.EX2 R146, R48 ;  /* 0x0000003000927308 */ /* 0x0007e40000000800 */
        /* <DEDUP_REMOVED lines=8> */
[----:B---3--:R-:W2:Y:S05]  /*27780*/  LDSM.16.MT88.4 R48, [R228+0xd800] ;  /* 0x00d80000e430783b */ /* 0x008eaa0000004200 */
[----:B------:R-:W-:Y:S02]  /*27790*/  F2FP.PACK_AB R40, R157, R156 ;  /* 0x0000009c9d28723e */ /* 0x000fe400000000ff */
[----:B-----5:R-:W-:Y:S02]  /*277a0*/  F2FP.PACK_AB R43, R150, R151 ;  /* 0x00000097962b723e */ /* 0x020fe400000000ff */
[----:B------:R3:W5:Y:S01]  /*277b0*/  MUFU.EX2 R142, R44 ;  /* 0x0000002c008e7308 */ /* 0x0007620000000800 */
[----:B------:R-:W-:Y:S02]  /*277c0*/  F2FP.PACK_AB R41, R153, R154 ;  /* 0x0000009a9929723e */ /* 0x000fe400000000ff */
[----:B------:R-:W-:Y:S01]  /*277d0*/  F2FP.PACK_AB R42, R152, R155 ;  /* 0x0000009b982a723e */ /* 0x000fe200000000ff */
[----:B----4-:R-:W-:Y:S08]  /*277e0*/  LDSM.16.MT88.4 R56, [R229+0xd800] ;  /* 0x00d80000e538783b */ /* 0x010ff00000004200 */
[----:B-1----:R-:W1:Y:S08]  /*277f0*/  LDSM.16.MT88.4 R52, [R231+0xd800] ;  /* 0x00d80000e734783b */ /* 0x002e700000004200 */
[----:B---3--:R-:W3:Y:S01]  /*27800*/  LDSM.16.MT88.4 R44, [R230+0xd800] ;  /* 0x00d80000e62c783b */ /* 0x008ee20000004200 */
[C---:B--2---:R-:W-:Y:S07]  /*27810*/  HMMA.16816.F32 R4, R40.reuse, R48, R4 ;  /* 0x000000302804723c */ /* 0x044fee0000001804 */
[--C-:B------:R-:W-:Y:S01]  /*27820*/  FFMA.FTZ R48, R76, c[0x0][0x23c], -R39.reuse ;  /* 0x00008f004c307a23 */ /* 0x100fe20000010827 */
[C---:B------:R-:W-:Y:S03]  /*27830*/  HMMA.16816.F32 R8, R40.reuse, R50, R8 ;  /* 0x000000322808723c */ /* 0x040fe60000001808 */
[----:B------:R2:W-:Y:S05]  /*27840*/  MUFU.EX2 R141, R48 ;  /* 0x00000030008d7308 */ /* 0x0005ea0000000800 */
[C---:B-1----:R-:W-:Y:S07]  /*27850*/  HMMA.16816.F32 R12, R40.reuse, R52, R12 ;  /* 0x00000034280c723c */ /* 0x042fee000000180c */
[--C-:B------:R-:W-:Y:S01]  /*27860*/  FFMA.FTZ R52, R78, c[0x0][0x23c], -R60.reuse ;  /* 0x00008f004e347a23 */ /* 0x100fe2000001083c */
[C---:B------:R-:W-:Y:S03]  /*27870*/  HMMA.16816.F32 R16, R40.reuse, R54, R16 ;  /* 0x000000362810723c */ /* 0x040fe60000001810 */
[----:B------:R1:W-:Y:S01]  /*27880*/  MUFU.EX2 R139, R52 ;  /* 0x00000034008b7308 */ /* 0x0003e20000000800 */
[--C-:B--2---:R-:W-:Y:S04]  /*27890*/  FFMA.FTZ R48, R77, c[0x0][0x23c], -R39.reuse ;  /* 0x00008f004d307a23 */ /* 0x104fe80000010827 */
[C---:B------:R-:W-:Y:S05]  /*278a0*/  HMMA.16816.F32 R20, R40.reuse, R56, R20 ;  /* 0x000000382814723c */ /* 0x040fea0000001814 */
[----:B------:R2:W4:Y:S02]  /*278b0*/  MUFU.EX2 R140, R48 ;  /* 0x00000030008c7308 */ /* 0x0005240000000800 */
        /* <DEDUP_REMOVED lines=11> */
[----:B------:R5:W2:Y:S01]  /*27970*/  MUFU.EX2 R136, R44 ;  /* 0x0000002c00887308 */ /* 0x000aa20000000800 */
[----:B------:R-:W-:Y:S02]  /*27980*/  F2FP.PACK_AB R41, R147, R146 ;  /* 0x000000929329723e */ /* 0x000fe400000000ff */
[----:B------:R-:W-:Y:S01]  /*27990*/  F2FP.PACK_AB R42, R144, R145 ;  /* 0x00000091902a723e */ /* 0x000fe200000000ff */
[----:B----4-:R-:W-:Y:S08]  /*279a0*/  LDSM.16.MT88.4 R56, [R229+0xe000] ;  /* 0x00e00000e538783b */ /* 0x010ff00000004200 */
[----:B-1----:R-:W1:Y:S08]  /*279b0*/  LDSM.16.MT88.4 R52, [R231+0xe000] ;  /* 0x00e00000e734783b */ /* 0x002e700000004200 */
[----:B-----5:R-:W4:Y:S01]  /*279c0*/  LDSM.16.MT88.4 R44, [R230+0xe000] ;  /* 0x00e00000e62c783b */ /* 0x020f220000004200 */
[C---:B--2---:R-:W-:Y:S07]  /*279d0*/  HMMA.16816.F32 R4, R40.reuse, R48, R4 ;  /* 0x000000302804723c */ /* 0x044fee0000001804 */
[--C-:B------:R-:W-:Y:S01]  /*279e0*/  FFMA.FTZ R48, R83, c[0x0][0x23c], -R60.reuse ;  /* 0x00008f0053307a23 */ /* 0x100fe2000001083c */
[C---:B------:R-:W-:Y:S03]  /*279f0*/  HMMA.16816.F32 R8, R40.reuse, R50, R8 ;  /* 0x000000322808723c */ /* 0x040fe60000001808 */
[----:B------:R2:W5:Y:S05]  /*27a00*/  MUFU.EX2 R132, R48 ;  /* 0x0000003000847308 */ /* 0x00056a0000000800 */
        /* <DEDUP_REMOVED lines=10> */
[C---:B----4-:R-:W-:Y:S04]  /*27ab0*/  HMMA.16816.F32 R28, R40.reuse, R44, R28 ;  /* 0x0000002c281c723c */ /* 0x050fe8000000181c */
[--C-:B-1----:R-:W-:Y:S03]  /*27ac0*/  FFMA.FTZ R52, R86, c[0x0][0x23c], -R60.reuse ;  /* 0x00008f0056347a23 */ /* 0x102fe6000001083c */
[--C-:B------:R-:W-:Y:S01]  /*27ad0*/  FFMA.FTZ R44, R88, c[0x0][0x23c], -R39.reuse ;  /* 0x00008f00582c7a23 */ /* 0x100fe20000010827 */
[----:B------:R-:W-:Y:S01]  /*27ae0*/  HMMA.16816.F32 R32, R40, R46, R32 ;  /* 0x0000002e2820723c */ /* 0x000fe20000001820 */
[----:B------:R1:W4:Y:S01]  /*27af0*/  MUFU.EX2 R128, R52 ;  /* 0x0000003400807308 */ /* 0x0003220000000800 */
[----:B--2---:R-:W2:Y:S05]  /*27b00*/  LDSM.16.MT88.4 R48, [R228+0xe800] ;  /* 0x00e80000e430783b */ /* 0x004eaa0000004200 */
[----:B------:R-:W-:Y:S02]  /*27b10*/  F2FP.PACK_AB R40, R140, R141 ;  /* 0x0000008d8c28723e */ /* 0x000fe400000000ff */
[----:B---3--:R-:W-:Y:S02]  /*27b20*/  F2FP.PACK_AB R41, R138, R139 ;  /* 0x0000008b8a29723e */ /* 0x008fe400000000ff */
[----:B------:R3:W2:Y:S01]  /*27b30*/  MUFU.EX2 R121, R44 ;  /* 0x0000002c00797308 */ /* 0x0006a20000000800 */
[----:B------:R-:W-:Y:S02]  /*27b40*/  F2FP.PACK_AB R42, R136, R137 ;  /* 0x00000089882a723e */ /* 0x000fe400000000ff */
[----:B-----5:R-:W-:Y:S01]  /*27b50*/  F2FP.PACK_AB R43, R132, R133 ;  /* 0x00000085842b723e */ /* 0x020fe200000000ff */
[----:B------:R-:W-:Y:S08]  /*27b60*/  LDSM.16.MT88.4 R56, [R229+0xe800] ;  /* 0x00e80000e538783b */ /* 0x000ff00000004200 */
        /* <DEDUP_REMOVED lines=12> */
[----:B------:R2:W5:Y:S02]  /*27c30*/  MUFU.EX2 R118, R48 ;  /* 0x0000003000767308 */ /* 0x0005640000000800 */
        /* <DEDUP_REMOVED lines=10> */
[----:B----4-:R-:W-:Y:S02]  /*27ce0*/  F2FP.PACK_AB R41, R127, R128 ;  /* 0x000000807f29723e */ /* 0x010fe400000000ff */
[----:B------:R4:W2:Y:S01]  /*27cf0*/  MUFU.EX2 R91, R44 ;  /* 0x0000002c005b7308 */ /* 0x0008a20000000800 */
[----:B------:R-:W-:Y:S02]  /*27d00*/  F2FP.PACK_AB R42, R123, R121 ;  /* 0x000000797b2a723e */ /* 0x000fe400000000ff */
[----:B-----5:R-:W-:Y:S01]  /*27d10*/  F2FP.PACK_AB R43, R118, R119 ;  /* 0x00000077762b723e */ /* 0x020fe200000000ff */
[----:B------:R-:W-:Y:S08]  /*27d20*/  LDSM.16.MT88.4 R56, [R229+0xf000] ;  /* 0x00f00000e538783b */ /* 0x000ff00000004200 */
[----:B-1----:R-:W1:Y:S01]  /*27d30*/  LDSM.16.MT88.4 R52, [R231+0xf000] ;  /* 0x00f00000e734783b */ /* 0x002e620000004200 */
[--C-:B----4-:R-:W-:Y:S04]  /*27d40*/  FFMA.FTZ R44, R96, c[0x0][0x23c], -R39.reuse ;  /* 0x00008f00602c7a23 */ /* 0x110fe80000010827 */
[----:B------:R4:W-:Y:S01]  /*27d50*/  MUFU.EX2 R89, R44 ;  /* 0x0000002c00597308 */ /* 0x0009e20000000800 */
[C---:B--2---:R-:W-:Y:S07]  /*27d60*/  HMMA.16816.F32 R4, R40.reuse, R48, R4 ;  /* 0x000000302804723c */ /* 0x044fee0000001804 */
[--C-:B------:R-:W-:Y:S01]  /*27d70*/  FFMA.FTZ R48, R97, c[0x0][0x23c], -R39.reuse ;  /* 0x00008f0061307a23 */ /* 0x100fe20000010827 */
[C---:B------:R-:W-:Y:S03]  /*27d80*/  HMMA.16816.F32 R8, R40.reuse, R50, R8 ;  /* 0x000000322808723c */ /* 0x040fe60000001808 */
[----:B------:R2:W5:Y:S01]  /*27d90*/  MUFU.EX2 R88, R48 ;  /* 0x0000003000587308 */ /* 0x0005620000000800 */
[----:B----4-:R-:W4:Y:S04]  /*27da0*/  LDSM.16.MT88.4 R44, [R230+0xf000] ;  /* 0x00f00000e62c783b */ /* 0x010f280000004200 */
        /* <DEDUP_REMOVED lines=10> */
[--C-:B-1----:R-:W-:Y:S01]  /*27e50*/  FFMA.FTZ R52, R100, c[0x0][0x23c], -R39.reuse ;  /* 0x00008f0064347a23 */ /* 0x102fe20000010827 */
[C---:B----4-:R-:W-:Y:S08]  /*27e60*/  HMMA.16816.F32 R28, R40.reuse, R44, R28 ;  /* 0x0000002c281c723c */ /* 0x050ff0000000181c */
[----:B------:R1:W4:Y:S01]  /*27e70*/  MUFU.EX2 R84, R52 ;  /* 0x0000003400547308 */ /* 0x0003220000000800 */
[----:B--2---:R-:W2:Y:S01]  /*27e80*/  LDSM.16.MT88.4 R48, [R228+0xf800] ;  /* 0x00f80000e430783b */ /* 0x004ea20000004200 */
[----:B------:R-:W-:Y:S03]  /*27e90*/  HMMA.16816.F32 R32, R40, R46, R32 ;  /* 0x0000002e2820723c */ /* 0x000fe60000001820 */
[--C-:B------:R-:W-:Y:S04]  /*27ea0*/  FFMA.FTZ R44, R102, c[0x0][0x23c], -R60.reuse ;  /* 0x00008f00662c7a23 */ /* 0x100fe8000001083c */
[----:B---3--:R-:W-:Y:S01]  /*27eb0*/  F2FP.PACK_AB R40, R92, R116 ;  /* 0x000000745c28723e */ /* 0x008fe200000000ff */
[----:B------:R3:W-:Y:S01]  /*27ec0*/  MUFU.EX2 R82, R44 ;  /* 0x0000002c00527308 */ /* 0x0007e20000000800 */
[----:B------:R-:W-:Y:S01]  /*27ed0*/  F2FP.PACK_AB R41, R91, R90 ;  /* 0x0000005a5b29723e */ /* 0x000fe200000000ff */
[----:B-----5:R-:W-:Y:S02]  /*27ee0*/  LDSM.16.MT88.4 R56, [R229+0xf800] ;  /* 0x00f80000e538783b */ /* 0x020fe40000004200 */
[----:B------:R-:W-:Y:S02]  /*27ef0*/  F2FP.PACK_AB R42, R88, R89 ;  /* 0x00000059582a723e */ /* 0x000fe400000000ff */
[----:B------:R-:W-:Y:S04]  /*27f00*/  F2FP.PACK_AB R43, R86, R87 ;  /* 0x00000057562b723e */ /* 0x000fe800000000ff */
[----:B-1----:R-:W1:Y:S01]  /*27f10*/  LDSM.16.MT88.4 R52, [R231+0xf800] ;  /* 0x00f80000e734783b */ /* 0x002e620000004200 */
[--C-:B---3--:R-:W-:Y:S04]  /*27f20*/  FFMA.FTZ R44, R103, c[0x0][0x23c], -R60.reuse ;  /* 0x00008f00672c7a23 */ /* 0x108fe8000001083c */
[----:B------:R3:W5:Y:S01]  /*27f30*/  MUFU.EX2 R83, R44 ;  /* 0x0000002c00537308 */ /* 0x0007620000000800 */
[C---:B--2---:R-:W-:Y:S07]  /*27f40*/  HMMA.16816.F32 R4, R40.reuse, R48, R4 ;  /* 0x000000302804723c */ /* 0x044fee0000001804 */
[--C-:B------:R-:W-:Y:S01]  /*27f50*/  FFMA.FTZ R48, R104, c[0x0][0x23c], -R39.reuse ;  /* 0x00008f0068307a23 */ /* 0x100fe20000010827 */
[C---:B------:R-:W-:Y:S03]  /*27f60*/  HMMA.16816.F32 R8, R40.reuse, R50, R8 ;  /* 0x000000322808723c */ /* 0x040fe60000001808 */
[----:B------:R2:W-:Y:S05]  /*27f70*/  MUFU.EX2 R81, R48 ;  /* 0x0000003000517308 */ /* 0x0005ea0000000800 */
[C---:B-1----:R-:W-:Y:S01]  /*27f80*/  HMMA.16816.F32 R12, R40.reuse, R52, R12 ;  /* 0x00000034280c723c */ /* 0x042fe2000000180c */
[----:B---3--:R-:W1:Y:S06]  /*27f90*/  LDSM.16.MT88.4 R44, [R230+0xf800] ;  /* 0x00f80000e62c783b */ /* 0x008e6c0000004200 */
[--C-:B------:R-:W-:Y:S01]  /*27fa0*/  FFMA.FTZ R52, R107, c[0x0][0x23c], -R60.reuse ;  /* 0x00008f006b347a23 */ /* 0x100fe2000001083c */
[C---:B------:R-:W-:Y:S03]  /*27fb0*/  HMMA.16816.F32 R16, R40.reuse, R54, R16 ;  /* 0x000000362810723c */ /* 0x040fe60000001810 */
[----:B------:R3:W-:Y:S01]  /*27fc0*/  MUFU.EX2 R78, R52 ;  /* 0x00000034004e7308 */ /* 0x0007e20000000800 */
[----:B--2---:R-:W-:Y:S04]  /*27fd0*/  FFMA.FTZ R48, R105, c[0x0][0x23c], -R39 ;  /* 0x00008f0069307a23 */ /* 0x004fe80000010827 */
[C---:B------:R-:W-:Y:S05]  /*27fe0*/  HMMA.16816.F32 R20, R40.reuse, R56, R20 ;  /* 0x000000382814723c */ /* 0x040fea0000001814 */
[----:B------:R2:W2:Y:S02]  /*27ff0*/  MUFU.EX2 R80, R48 ;  /* 0x0000003000507308 */ /* 0x0004a40000000800 */
[----:B------:R-:W-:Y:S01]  /*28000*/  FFMA.FTZ R57, R2, R206, R243 ;  /* 0x000000ce02397223 */ /* 0x000fe200000100f3 */
[C---:B------:R-:W-:Y:S04]  /*28010*/  HMMA.16816.F32 R24, R40.reuse, R58, R24 ;  /* 0x0000003a2818723c */ /* 0x040fe80000001818 */
[--C-:B------:R-:W-:Y:S02]  /*28020*/  FFMA.FTZ R2, R112, c[0x0][0x23c], -R39.reuse ;  /* 0x00008f0070027a23 */ /* 0x100fe40000010827 */
[--C-:B------:R-:W-:Y:S02]  /*28030*/  FFMA.FTZ R56, R111, c[0x0][0x23c], -R60.reuse ;  /* 0x00008f006f387a23 */ /* 0x100fe4000001083c */
[----:B------:R4:W-:Y:S01]  /*28040*/  MUFU.EX2 R73, R2 ;  /* 0x0000000200497308 */ /* 0x0009e20000000800 */
[--C-:B---3--:R-:W-:Y:S01]  /*28050*/  FFMA.FTZ R52, R108, c[0x0][0x23c], -R39.reuse ;  /* 0x00008f006c347a23 */ /* 0x108fe20000010827 */
[C---:B-1----:R-:W-:Y:S08]  /*28060*/  HMMA.16816.F32 R28, R40.reuse, R44, R28 ;  /* 0x0000002c281c723c */ /* 0x042ff0000000181c */
[----:B------:R1:W-:Y:S01]  /*28070*/  MUFU.EX2 R77, R52 ;  /* 0x00000034004d7308 */ /* 0x0003e20000000800 */
[--C-:B--2---:R-:W-:Y:S03]  /*28080*/  FFMA.FTZ R48, R106, c[0x0][0x23c], -R60.reuse ;  /* 0x00008f006a307a23 */ /* 0x104fe6000001083c */
[--C-:B------:R-:W-:Y:S01]  /*28090*/  FFMA.FTZ R44, R110, c[0x0][0x23c], -R60.reuse ;  /* 0x00008f006e2c7a23 */ /* 0x100fe2000001083c */
[----:B------:R-:W-:Y:S05]  /*280a0*/  HMMA.16816.F32 R32, R40, R46, R32 ;  /* 0x0000002e2820723c */ /* 0x000fea0000001820 */
[----:B------:R2:W3:Y:S01]  /*280b0*/  MUFU.EX2 R79, R48 ;  /* 0x00000030004f7308 */ /* 0x0004e20000000800 */
[--C-:B----4-:R-:W-:Y:S01]  /*280c0*/  FFMA.FTZ R2, R113, c[0x0][0x23c], -R39.reuse ;  /* 0x00008f0071027a23 */ /* 0x110fe20000010827 */
[----:B------:R-:W-:Y:S02]  /*280d0*/  F2FP.PACK_AB R40, R85, R84 ;  /* 0x000000545528723e */ /* 0x000fe400000000ff */
[----:B-----5:R-:W-:Y:S06]  /*280e0*/  F2FP.PACK_AB R41, R83, R82 ;  /* 0x000000525329723e */ /* 0x020fec00000000ff */
[----:B------:R4:W-:Y:S01]  /*280f0*/  MUFU.EX2 R75, R44 ;  /* 0x0000002c004b7308 */ /* 0x0009e20000000800 */
[----:B------:R-:W-:Y:S01]  /*28100*/  F2FP.PACK_AB R42, R80, R81 ;  /* 0x00000051502a723e */ /* 0x000fe200000000ff */
[----:B-1----:R-:W-:Y:S08]  /*28110*/  FFMA.FTZ R52, R109, c[0x0][0x23c], -R39 ;  /* 0x00008f006d347a23 */ /* 0x002ff00000010827 */
[----:B------:R1:W5:Y:S01]  /*28120*/  MUFU.EX2 R76, R52 ;  /* 0x00000034004c7308 */ /* 0x0003620000000800 */
[----:B--2---:R-:W2:Y:S01]  /*28130*/  LDSM.16.MT88.4 R48, [R228+0x10000] ;  /* 0x01000000e430783b */ /* 0x004ea20000004200 */
[----:B---3--:R-:W-:Y:S08]  /*28140*/  F2FP.PACK_AB R43, R78, R79 ;  /* 0x0000004f4e2b723e */ /* 0x008ff000000000ff */
[----:B------:R3:W2:Y:S01]  /*28150*/  MUFU.EX2 R74, R56 ;  /* 0x00000038004a7308 */ /* 0x0006a20000000800 */
[----:B----4-:R-:W-:Y:S09]  /*28160*/  LDSM.16.MT88.4 R44, [R229+0x10000] ;  /* 0x01000000e52c783b */ /* 0x010ff20000004200 */
[----:B------:R4:W2:Y:S01]  /*28170*/  MUFU.EX2 R72, R2 ;  /* 0x0000000200487308 */ /* 0x0008a20000000800 */
[----:B-1----:R-:W1:Y:S01]  /*28180*/  LDSM.16.MT88.4 R52, [R231+0x10000] ;  /* 0x01000000e734783b */ /* 0x002e620000004200 */
[----:B---3--:R-:W-:Y:S02]  /*28190*/  FADD.FTZ R56, R203, R57 ;  /* 0x00000039cb387221 */ /* 0x008fe40000010000 */
[----:B------:R-:W-:Y:S02]  /*281a0*/  FFMA.FTZ R57, R114, c[0x0][0x23c], -R60 ;  /* 0x00008f0072397a23 */ /* 0x000fe4000001083c */
[----:B------:R-:W-:Y:S04]  /*281b0*/  FADD.FTZ R56, R252, R56 ;  /* 0x00000038fc387221 */ /* 0x000fe80000010000 */
[----:B------:R-:W-:Y:S01]  /*281c0*/  MUFU.EX2 R71, R57 ;  /* 0x0000003900477308 */ /* 0x000fe20000000800 */
[----:B------:R-:W-:Y:S01]  /*281d0*/  FADD.FTZ R56, R204, R56 ;  /* 0x00000038cc387221 */ /* 0x000fe20000010000 */
[C---:B--2---:R-:W-:Y:S03]  /*281e0*/  HMMA.16816.F32 R4, R40.reuse, R48, R4 ;  /* 0x000000302804723c */ /* 0x044fe60000001804 */
[----:B----4-:R-:W-:Y:S04]  /*281f0*/  FADD.FTZ R2, R201, R56 ;  /* 0x00000038c9027221 */ /* 0x010fe80000010000 */
[----:B------:R-:W-:Y:S01]  /*28200*/  FADD.FTZ R56, R202, R2 ;  /* 0x00000002ca387221 */ /* 0x000fe20000010000 */
[C---:B------:R-:W-:Y:S01]  /*28210*/  HMMA.16816.F32 R8, R40.reuse, R50, R8 ;  /* 0x000000322808723c */ /* 0x040fe20000001808 */
[----:B------:R-:W2:Y:S03]  /*28220*/  LDSM.16.MT88.4 R48, [R230+0x10000] ;  /* 0x01000000e630783b */ /* 0x000ea60000004200 */
[----:B------:R-:W-:Y:S02]  /*28230*/  FADD.FTZ R2, R199, R0 ;  /* 0x00000000c7027221 */ /* 0x000fe40000010000 */
[----:B------:R-:W-:Y:S02]  /*28240*/  FADD.FTZ R0, R198, R56 ;  /* 0x00000038c6007221 */ /* 0x000fe40000010000 */
[----:B------:R-:W-:Y:S01]  /*28250*/  FADD.FTZ R2, R197, R2 ;  /* 0x00000002c5027221 */ /* 0x000fe20000010000 */
[C---:B-1----:R-:W-:Y:S07]  /*28260*/  HMMA.16816.F32 R12, R40.reuse, R52, R12 ;  /* 0x00000034280c723c */ /* 0x042fee000000180c */
        /* <DEDUP_REMOVED lines=14> */
[C---:B--2---:R-:W-:Y:S01]  /*28350*/  HMMA.16816.F32 R28, R40.reuse, R48, R28 ;  /* 0x00000030281c723c */ /* 0x044fe2000000181c */
[----:B-1----:R-:W1:Y:S03]  /*28360*/  LDSM.16.MT88.4 R52, [R228+0x10800] ;  /* 0x01080000e434783b */ /* 0x002e660000004200 */
[----:B------:R-:W-:Y:S03]  /*28370*/  FADD.FTZ R0, R223, R0 ;  /* 0x00000000df007221 */ /* 0x000fe60000010000 */
[----:B------:R-:W-:Y:S01]  /*28380*/  FFMA.FTZ R48, R227, c[0x0][0x23c], -R60 ;  /* 0x00008f00e3307a23 */ /* 0x000fe2000001083c */
[----:B------:R-:W-:Y:S03]  /*28390*/  HMMA.16816.F32 R32, R40, R50, R32 ;  /* 0x000000322820723c */ /* 0x000fe60000001820 */
[----:B------:R2:W-:Y:S01]  /*283a0*/  MUFU.EX2 R67, R48 ;  /* 0x0000003000437308 */ /* 0x0005e20000000800 */
[----:B------:R-:W-:Y:S03]  /*283b0*/  FADD.FTZ R0, R222, R0 ;  /* 0x00000000de007221 */ /* 0x000fe60000010000 */
[----:B-----5:R-:W-:Y:S01]  /*283c0*/  F2FP.PACK_AB R40, R76, R77 ;  /* 0x0000004d4c28723e */ /* 0x020fe200000000ff */
[----:B------:R-:W-:Y:S01]  /*283d0*/  FADD.FTZ R0, R187, R0 ;  /* 0x00000000bb007221 */ /* 0x000fe20000010000 */
[----:B------:R-:W-:Y:S03]  /*283e0*/  F2FP.PACK_AB R41, R74, R75 ;  /* 0x0000004b4a29723e */ /* 0x000fe600000000ff */
[----:B----4-:R-:W-:Y:S01]  /*283f0*/  FADD.FTZ R44, R246, R2 ;  /* 0x00000002f62c7221 */ /* 0x010fe20000010000 */
[----:B------:R-:W-:Y:S01]  /*28400*/  F2FP.PACK_AB R42, R72, R73 ;  /* 0x00000049482a723e */ /* 0x000fe200000000ff */
[--C-:B------:R-:W-:Y:S01]  /*28410*/  FFMA.FTZ R2, R117, c[0x0][0x23c], -R39.reuse ;  /* 0x00008f0075027a23 */ /* 0x100fe20000010827 */
[----:B---3--:R-:W-:Y:S01]  /*28420*/  F2FP.PACK_AB R43, R70, R71 ;  /* 0x00000047462b723e */ /* 0x008fe200000000ff */
[----:B------:R-:W-:Y:S02]  /*28430*/  FADD.FTZ R56, R188, R44 ;  /* 0x0000002cbc387221 */ /* 0x000fe40000010000 */
[----:B------:R-:W-:Y:S01]  /*28440*/  FADD.FTZ R0, R185, R0 ;  /* 0x00000000b9007221 */ /* 0x000fe20000010000 */
[----:B------:R3:W4:Y:S01]  /*28450*/  MUFU.EX2 R68, R2 ;  /* 0x0000000200447308 */ /* 0x0007220000000800 */
[----:B------:R-:W5:Y:S08]  /*28460*/  LDSM.16.MT88.4 R44, [R231+0x10800] ;  /* 0x01080000e72c783b */ /* 0x000f700000004200 */
[----:B--2---:R-:W2:Y:S01]  /*28470*/  LDSM.16.MT88.4 R48, [R229+0x10800] ;  /* 0x01080000e530783b */ /* 0x004ea20000004200 */
        /* <DEDUP_REMOVED lines=9> */
[----:B------:R3:W3:Y:S01]  /*28510*/  MUFU.EX2 R66, R2 ;  /* 0x0000000200427308 */ /* 0x0006e20000000800 */
        /* <DEDUP_REMOVED lines=29> */
[----:B----4-:R-:W-:Y:S01]  /*286f0*/  F2FP.PACK_AB R40, R68, R69 ;  /* 0x000000454428723e */ /* 0x010fe200000000ff */
[----:B--2---:R-:W-:Y:S01]  /*28700*/  FADD.FTZ R56, R169, R2 ;  /* 0x00000002a9387221 */ /* 0x004fe20000010000 */
[----:B------:R-:W-:Y:S03]  /*28710*/  F2FP.PACK_AB R41, R66, R67 ;  /* 0x000000434229723e */ /* 0x000fe600000000ff */
        /* <DEDUP_REMOVED lines=9> */
[----:B------:R-:W-:Y:S02]  /*287b0*/  FADD.FTZ R2, R164, R2 ;  /* 0x00000002a4027221 */ /* 0x000fe40000010000 */
[----:B------:R-:W-:Y:S02]  /*287c0*/  FADD.FTZ R0, R162, R0 ;  /* 0x00000000a2007221 */ /* 0x000fe40000010000 */
[----:B------:R-:W-:Y:S01]  /*287d0*/  FADD.FTZ R48, R161, R2 ;  /* 0x00000002a1307221 */ /* 0x000fe20000010000 */
[----:B--2---:R-:W-:Y:S01]  /*287e0*/  LDSM.16.MT88.4 R52, [R229+0x11000] ;  /* 0x01100000e534783b */ /* 0x004fe20000004200 */
[--C-:B------:R-:W-:Y:S02]  /*287f0*/  FFMA.FTZ R2, R125, c[0x0][0x23c], -R39.reuse ;  /* 0x00008f007d027a23 */ /* 0x100fe40000010827 */
[----:B------:R-:W-:Y:S02]  /*28800*/  FADD.FTZ R0, R159, R0 ;  /* 0x000000009f007221 */ /* 0x000fe40000010000 */
[----:B------:R-:W-:Y:S01]  /*28810*/  FADD.FTZ R56, R160, R48 ;  /* 0x00000030a0387221 */ /* 0x000fe20000010000 */
[----:B------:R-:W1:Y:S01]  /*28820*/  MUFU.EX2 R59, R2 ;  /* 0x00000002003b7308 */ /* 0x000e620000000800 */
[----:B------:R-:W-:Y:S01]  /*28830*/  FADD.FTZ R0, R158, R0 ;  /* 0x000000009e007221 */ /* 0x000fe20000010000 */
[----:B------:R-:W2:Y:S03]  /*28840*/  LDSM.16.MT88.4 R48, [R231+0x11000] ;  /* 0x01100000e730783b */ /* 0x000ea60000004200 */
[----:B------:R-:W-:Y:S01]  /*28850*/  FADD.FTZ R0, R154, R0 ;  /* 0x000000009a007221 */ /* 0x000fe20000010000 */
        /* <DEDUP_REMOVED lines=8> */
[----:B------:R-:W-:Y:S01]  /*288e0*/  FFMA.FTZ R2, R220, c[0x0][0x23c], -R60 ;  /* 0x00008f00dc027a23 */ /* 0x000fe2000001083c */
[----:B------:R-:W-:Y:S01]  /*288f0*/  LDSM.16.MT88.4 R156, [R229+0x11800] ;  /* 0x01180000e59c783b */ /* 0x000fe20000004200 */
[----:B------:R-:W-:Y:S02]  /*28900*/  FADD.FTZ R0, R155, R57 ;  /* 0x000000399b007221 */ /* 0x000fe40000010000 */
[----:B------:R-:W-:Y:S01]  /*28910*/  FADD.FTZ R56, R151, R56 ;  /* 0x0000003897387221 */ /* 0x000fe20000010000 */
[----:B------:R1:W3:Y:S01]  /*28920*/  MUFU.EX2 R57, R2 ;  /* 0x0000000200397308 */ /* 0x0002e20000000800 */
[----:B------:R-:W-:Y:S01]  /*28930*/  FFMA.FTZ R60, R38, c[0x0][0x23c], -R60 ;  /* 0x00008f00263c7a23 */ /* 0x000fe2000001083c */
[C---:B--2---:R-:W-:Y:S08]  /*28940*/  HMMA.16816.F32 R12, R40.reuse, R48, R12 ;  /* 0x00000030280c723c */ /* 0x044ff0000000180c */
[----:B------:R-:W-:Y:S01]  /*28950*/  MUFU.EX2 R48, R39 ;  /* 0x0000002700307308 */ /* 0x000fe20000000800 */
[C---:B------:R-:W-:Y:S09]  /*28960*/  HMMA.16816.F32 R16, R40.reuse, R50, R16 ;  /* 0x000000322810723c */ /* 0x040ff20000001810 */
[----:B------:R-:W-:Y:S01]  /*28970*/  MUFU.EX2 R60, R60 ;  /* 0x0000003c003c7308 */ /* 0x000fe20000000800 */
[C---:B------:R-:W-:Y:S03]  /*28980*/  HMMA.16816.F32 R20, R40.reuse, R52, R20 ;  /* 0x000000342814723c */ /* 0x040fe60000001814 */
[----:B-1----:R-:W-:Y:S01]  /*28990*/  FADD.FTZ R2, R152, R0 ;  /* 0x0000000098027221 */ /* 0x002fe20000010000 */
[----:B---3--:R-:W-:Y:S01]  /*289a0*/  F2FP.PACK_AB R165, R57, R58 ;  /* 0x0000003a39a5723e */ /* 0x008fe200000000ff */
[----:B------:R-:W-:Y:S02]  /*289b0*/  FADD.FTZ R0, R150, R56 ;  /* 0x0000003896007221 */ /* 0x000fe40000010000 */
[----:B------:R-:W-:Y:S01]  /*289c0*/  FADD.FTZ R2, R149, R2 ;  /* 0x0000000295027221 */ /* 0x000fe20000010000 */
[C---:B------:R-:W-:Y:S01]  /*289d0*/  HMMA.16816.F32 R24, R40.reuse, R54, R24 ;  /* 0x000000362818723c */ /* 0x040fe20000001818 */
[----:B------:R1:W2:Y:S03]  /*289e0*/  MUFU.EX2 R56, R44 ;  /* 0x0000002c00387308 */ /* 0x0002a60000000800 */
[----:B------:R-:W-:Y:S02]  /*289f0*/  FADD.FTZ R0, R146, R0 ;  /* 0x0000000092007221 */ /* 0x000fe40000010000 */
[----:B------:R-:W-:Y:S02]  /*28a00*/  FADD.FTZ R2, R148, R2 ;  /* 0x0000000294027221 */ /* 0x000fe40000010000 */
[----:B------:R-:W-:Y:S01]  /*28a10*/  FADD.FTZ R0, R147, R0 ;  /* 0x0000000093007221 */ /* 0x000fe20000010000 */
[----:B------:R-:W-:Y:S02]  /*28a20*/  LDSM.16.MT88.4 R148, [R231+0x11800] ;  /* 0x01180000e794783b */ /* 0x000fe40000004200 */
[----:B------:R-:W3:Y:S01]  /*28a30*/  MUFU.EX2 R39, R37 ;  /* 0x0000002500277308 */ /* 0x000ee20000000800 */
[----:B------:R-:W-:Y:S02]  /*28a40*/  FADD.FTZ R2, R145, R2 ;  /* 0x0000000291027221 */ /* 0x000fe40000010000 */
        /* <DEDUP_REMOVED lines=81> */
.L_x_2856:
[----:B------:R-:W2:Y:S04]  /*28f60*/  LDL.LU R5, [R1+0x4] ;  /* 0x0000040001057983 */ /* 0x000ea80000300800 */
[----:B-1----:R-:W3:Y:S04]  /*28f70*/  LDL.LU R4, [R1+0x8] ;  /* 0x0000080001047983 */ /* 0x002ee80000300800 */
[----:B------:R1:W5:Y:S04]  /*28f80*/  LDL R38, [R1+0x2c] ;  /* 0x00002c0001267983 */ /* 0x0003680000100800 */
[----:B------:R-:W4:Y:S02]  /*28f90*/  S2R R27, SR_TID.X ;  /* 0x00000000001b7919 */ /* 0x000f240000002100 */
[----:B----4-:R-:W-:-:S04]  /*28fa0*/  SHF.R.S32.HI R37, RZ, 0x1f, R27 ;  /* 0x0000001fff257819 */ /* 0x010fc8000001141b */
[----:B------:R-:W-:-:S04]  /*28fb0*/  LEA.HI R26, R37, R27, RZ, 0x5 ;  /* 0x0000001b251a7211 */ /* 0x000fc800078f28ff */
[----:B------:R-:W-:Y:S02]  /*28fc0*/  SHF.R.S32.HI R25, RZ, 0x5, R26 ;  /* 0x00000005ff197819 */ /* 0x000fe4000001141a */
[----:B------:R-:W-:Y:S02]  /*28fd0*/  MOV R7, 0xfffffff0 ;  /* 0xfffffff000077802 */ /* 0x000fe40000000f00 */
[----:B------:R-:W-:Y:S01]  /*28fe0*/  MOV R8, 0x20 ;  /* 0x0000002000087802 */ /* 0x000fe20000000f00 */
[----:B------:R-:W-:Y:S01]  /*28ff0*/  ULDC.U8 UR4, c[0x0][0x328] ;  /* 0x0000ca0000047ab9 */ /* 0x000fe20000000000 */
        /* <DEDUP_REMOVED lines=9> */
[----:B------:R-:W-:-:S04]  /*29090*/  MOV R0, 0x3f800000 ;  /* 0x3f80000000007802 */ /* 0x000fc80000000f00 */
[----:B------:R-:W-:Y:S01]  /*290a0*/  FSETP.NE.FTZ.AND P0, PT, R24, RZ, PT ;  /* 0x000000ff1800720b */ /* 0x000fe20003f15000 */
[----:B------:R-:W-:-:S06]  /*290b0*/  IMAD.MOV.U32 R2, RZ, RZ, 0x3f800000 ;  /* 0x3f800000ff027424 */ /* 0x000fcc00078e00ff */
[----:B------:R-:W2:Y:S01]  /*290c0*/  @P3 MUFU.RCP R0, R23 ;  /* 0x0000001700003308 */ /* 0x000ea20000001000 */
[----:B------:R-:W-:-:S07]  /*290d0*/  LEA.HI R4, R37, R27, RZ, 0x2 ;  /* 0x0000001b25047211 */ /* 0x000fce00078f10ff */
[----:B------:R-:W3:Y:S01]  /*290e0*/  @P0 MUFU.RCP R2, R24 ;  /* 0x0000001800020308 */ /* 0x000ee20000001000 */
[----:B------:R-:W-:Y:S01]  /*290f0*/  SHF.R.S32.HI R5, RZ, 0x2, R4 ;  /* 0x00000002ff057819 */ /* 0x000fe20000011404 */
        /* <DEDUP_REMOVED lines=16> */
[----:B------:R-:W-:-:S04]  /*29200*/  SHF.R.S32.HI R0, RZ, 0x1f, R4 ;  /* 0x0000001fff007819 */ /* 0x000fc80000011404 */
[----:B------:R-:W-:Y:S01]  /*29210*/  LEA.HI R0, R0, R5, RZ, 0x3 ;  /* 0x0000000500007211 */ /* 0x000fe200078f18ff */
[----:B---3--:R-:W-:-:S03]  /*29220*/  FMUL.FTZ R139, R2, R139 ;  /* 0x0000008b028b7220 */ /* 0x008fc60000410000 */
        /* <DEDUP_REMOVED lines=16> */
[----:B------:R-:W-:Y:S02]  /*29330*/  IADD3 R2, R5, -R0, RZ ;  /* 0x8000000005027210 */ /* 0x000fe40007ffe0ff */
[----:B------:R-:W-:-:S03]  /*29340*/  LOP3.LUT R0, R4, 0x3ffffffc, RZ, 0xc0, !PT ;  /* 0x3ffffffc04007812 */ /* 0x000fc600078ec0ff */
[----:B------:R-:W-:Y:S01]  /*29350*/  IMAD.SHL.U32 R4, R2, 0x40, RZ ;  /* 0x0000004002047824 */ /* 0x000fe200078e00ff */
[----:B------:R-:W-:Y:S02]  /*29360*/  IADD3 R0, -R0, R27, RZ ;  /* 0x0000001b00007210 */ /* 0x000fe40007ffe1ff */
[----:B------:R-:W-:Y:S02]  /*29370*/  LOP3.LUT R5, R2, 0x1, RZ, 0xc0, !PT ;  /* 0x0000000102057812 */ /* 0x000fe400078ec0ff */
[----:B------:R-:W-:Y:S01]  /*29380*/  LOP3.LUT R4, R4, 0x1c0, RZ, 0xc0, !PT ;  /* 0x000001c004047812 */ /* 0x000fe200078ec0ff */
[----:B------:R-:W-:Y:S01]  /*29390*/  IMAD R0, R25, 0x200, R0 ;  /* 0x0000020019007824 */ /* 0x000fe200078e0200 */
[----:B------:R-:W-:Y:S02]  /*293a0*/  ISETP.NE.U32.AND P4, PT, R5, 0x1, PT ;  /* 0x000000010500780c */ /* 0x000fe40003f85070 */
[----:B------:R-:W-:Y:S02]  /*293b0*/  LEA.HI R4, R4, R4, RZ, 0x1d ;  /* 0x0000000404047211 */ /* 0x000fe400078fe8ff */
[----:B------:R-:W-:-:S03]  /*293c0*/  R2P PR, R2, 0x6 ;  /* 0x0000000602007804 */ /* 0x000fc60000000000 */
[----:B------:R-:W-:Y:S01]  /*293d0*/  IMAD.U32 R0, R0, 0x2, R4 ;  /* 0x0000000200007824 */ /* 0x000fe200078e0004 */
[----:B------:R-:W-:-:S03]  /*293e0*/  SEL R7, R7, 0x10, !P4 ;  /* 0x0000001007077807 */ /* 0x000fc60006000000 */
[----:B------:R-:W-:Y:S01]  /*293f0*/  IMAD.SHL.U32 R0, R0, 0x2, RZ ;  /* 0x0000000200007824 */ /* 0x000fe200078e00ff */
[----:B------:R-:W-:Y:S02]  /*29400*/  F2FP.PACK_AB R6, R139, R6 ;  /* 0x000000068b06723e */ /* 0x000fe400000000ff */
[----:B------:R-:W-:Y:S02]  /*29410*/  F2FP.PACK_AB R11, R11, R136 ;  /* 0x000000880b0b723e */ /* 0x000fe400000000ff */
[----:B------:R-:W-:Y:S02]  /*29420*/  SEL R8, R8, 0xffffffe0, !P1 ;  /* 0xffffffe008087807 */ /* 0x000fe40004800000 */
[----:B------:R-:W-:Y:S02]  /*29430*/  IADD3 R4, R0, R7, RZ ;  /* 0x0000000700047210 */ /* 0x000fe40007ffe0ff */
[----:B------:R-:W-:Y:S02]  /*29440*/  F2FP.PACK_AB R12, R12, R140 ;  /* 0x0000008c0c0c723e */ /* 0x000fe400000000ff */
[----:B------:R-:W-:Y:S01]  /*29450*/  F2FP.PACK_AB R21, R143, R21 ;  /* 0x000000158f15723e */ /* 0x000fe200000000ff */
[----:B------:R2:W-:Y:S01]  /*29460*/  STS [R0+0x400], R6 ;  /* 0x0004000600007388 */ /* 0x0005e20000000800 */
[----:B------:R-:W-:-:S02]  /*29470*/  IADD3 R2, R0, 0x40, RZ ;  /* 0x0000004000027810 */ /* 0x000fc40007ffe0ff */
[----:B------:R-:W-:Y:S01]  /*29480*/  @P2 IADD3 R2, R0, -0x40, RZ ;  /* 0xffffffc000022810 */ /* 0x000fe20007ffe0ff */
[----:B------:R-:W-:Y:S01]  /*29490*/  STS [R0], R11 ;  /* 0x0000000b00007388 */ /* 0x000fe20000000800 */
[----:B------:R-:W-:Y:S01]  /*294a0*/  F2FP.PACK_AB R20, R20, R144 ;  /* 0x000000901414723e */ /* 0x000fe200000000ff */
[----:B------:R-:W-:Y:S01]  /*294b0*/  IMAD.IADD R5, R4, 0x1, R8 ;  /* 0x0000000104057824 */ /* 0x000fe200078e0208 */
[----:B------:R-:W-:Y:S01]  /*294c0*/  F2FP.PACK_AB R15, R147, R15 ;  /* 0x0000000f930f723e */ /* 0x000fe200000000ff */
[----:B------:R-:W-:Y:S01]  /*294d0*/  STS [R4], R12 ;  /* 0x0000000c04007388 */ /* 0x000fe20000000800 */
[----:B------:R-:W-:Y:S02]  /*294e0*/  F2FP.PACK_AB R14, R14, R148 ;  /* 0x000000940e0e723e */ /* 0x000fe400000000ff */
[----:B------:R-:W-:Y:S01]  /*294f0*/  F2FP.PACK_AB R13, R151, R13 ;  /* 0x0000000d970d723e */ /* 0x000fe200000000ff */
[----:B------:R3:W-:Y:S01]  /*29500*/  STS [R4+0x400], R21 ;  /* 0x0004001504007388 */ /* 0x0007e20000000800 */
[----:B------:R-:W-:-:S02]  /*29510*/  F2FP.PACK_AB R19, R19, R152 ;  /* 0x000000981313723e */ /* 0x000fc400000000ff */
[----:B------:R-:W-:Y:S02]  /*29520*/  F2FP.PACK_AB R154, R155, R154 ;  /* 0x0000009a9b9a723e */ /* 0x000fe400000000ff */
[----:B------:R-:W-:Y:S02]  /*29530*/  F2FP.PACK_AB R18, R18, R156 ;  /* 0x0000009c1212723e */ /* 0x000fe400000000ff */
[----:B------:R-:W-:Y:S02]  /*29540*/  F2FP.PACK_AB R22, R159, R22 ;  /* 0x000000169f16723e */ /* 0x000fe400000000ff */
[----:B--2---:R-:W-:-:S05]  /*29550*/  IADD3 R6, R0, R8, RZ ;  /* 0x0000000800067210 */ /* 0x004fca0007ffe0ff */
[----:B------:R-:W-:Y:S04]  /*29560*/  STS [R6], R20 ;  /* 0x0000001406007388 */ /* 0x000fe80000000800 */
[----:B------:R2:W-:Y:S01]  /*29570*/  STS [R6+0x400], R15 ;  /* 0x0004000f06007388 */ /* 0x0005e20000000800 */
[----:B---3--:R-:W-:-:S03]  /*29580*/  IADD3 R4, R7, R2, RZ ;  /* 0x0000000207047210 */ /* 0x008fc60007ffe0ff */
[----:B------:R-:W-:Y:S04]  /*29590*/  STS [R5], R14 ;  /* 0x0000000e05007388 */ /* 0x000fe80000000800 */
[----:B------:R3:W-:Y:S01]  /*295a0*/  STS [R5+0x400], R13 ;  /* 0x0004000d05007388 */ /* 0x0007e20000000800 */
[----:B------:R-:W-:-:S03]  /*295b0*/  IMAD.IADD R0, R8, 0x1, R4 ;  /* 0x0000000108007824 */ /* 0x000fc600078e0204 */
[----:B------:R-:W-:Y:S04]  /*295c0*/  STS [R2], R19 ;  /* 0x0000001302007388 */ /* 0x000fe80000000800 */
[----:B------:R-:W-:Y:S04]  /*295d0*/  STS [R2+0x400], R154 ;  /* 0x0004009a02007388 */ /* 0x000fe80000000800 */
[----:B------:R-:W-:Y:S04]  /*295e0*/  STS [R4], R18 ;  /* 0x0000001204007388 */ /* 0x000fe80000000800 */
[----:B------:R4:W-:Y:S01]  /*295f0*/  STS [R4+0x400], R22 ;  /* 0x0004001604007388 */ /* 0x0009e20000000800 */
[----:B--2---:R-:W2:Y:S01]  /*29600*/  @P3 MUFU.LG2 R6, R23 ;  /* 0x0000001700063308 */ /* 0x004ea20000000c00 */
[----:B------:R-:W-:-:S02]  /*29610*/  ISETP.NE.AND P1, PT, RZ, UR4, PT ;  /* 0x00000004ff007c0c */ /* 0x000fc4000bf25270 */
[----:B------:R-:W-:Y:S02]  /*29620*/  F2FP.PACK_AB R17, R17, R160 ;  /* 0x000000a01111723e */ /* 0x000fe400000000ff */
[----:B------:R-:W-:Y:S02]  /*29630*/  F2FP.PACK_AB R16, R163, R16 ;  /* 0x00000010a310723e */ /* 0x000fe400000000ff */
[----:B------:R-:W-:Y:S02]  /*29640*/  F2FP.PACK_AB R10, R10, R164 ;  /* 0x000000a40a0a723e */ /* 0x000fe400000000ff */
[----:B---3--:R-:W-:Y:S02]  /*29650*/  IADD3 R5, R8, R2, RZ ;  /* 0x0000000208057210 */ /* 0x008fe40007ffe0ff */
[----:B------:R-:W-:Y:S01]  /*29660*/  F2FP.PACK_AB R9, R167, R9 ;  /* 0x00000009a709723e */ /* 0x000fe200000000ff */
[----:B----4-:R-:W3:Y:S02]  /*29670*/  @P0 MUFU.LG2 R4, R24 ;  /* 0x0000001800040308 */ /* 0x010ee40000000c00 */
[----:B------:R-:W-:Y:S01]  /*29680*/  STS [R5], R17 ;  /* 0x0000001105007388 */ /* 0x000fe20000000800 */
[----:B--2---:R-:W-:-:S03]  /*29690*/  @P3 FMUL.FTZ R2, R6, 0.69314718246459960938 ;  /* 0x3f31721806023820 */ /* 0x004fc60000410000 */
[----:B------:R-:W-:Y:S04]  /*296a0*/  STS [R5+0x400], R16 ;  /* 0x0004001005007388 */ /* 0x000fe80000000800 */
[----:B------:R2:W-:Y:S04]  /*296b0*/  STS [R0], R10 ;  /* 0x0000000a00007388 */ /* 0x0005e80000000800 */
[----:B------:R3:W-:Y:S01]  /*296c0*/  STS [R0+0x400], R9 ;  /* 0x0004000900007388 */ /* 0x0007e20000000800 */
[----:B------:R-:W-:Y:S02]  /*296d0*/  MOV R12, 0x7f800000 ;  /* 0x7f800000000c7802 */ /* 0x000fe40000000f00 */
[----:B--2---:R-:W-:Y:S01]  /*296e0*/  MOV R10, 0x7f800000 ;  /* 0x7f800000000a7802 */ /* 0x004fe20000000f00 */
[----:B---3--:R-:W-:-:S02]  /*296f0*/  @P0 FMUL.FTZ R0, R4, 0.69314718246459960938 ;  /* 0x3f31721804000820 */ /* 0x008fc40000410000 */
[----:B------:R-:W-:Y:S02]  /*29700*/  @P3 FFMA.FTZ R10, R36, c[0x0][0x238], R2 ;  /* 0x00008e00240a3a23 */ /* 0x000fe40000010002 */
[----:B------:R-:W-:Y:S01]  /*29710*/  @P0 FFMA.FTZ R12, R3, c[0x0][0x238], R0 ;  /* 0x00008e00030c0a23 */ /* 0x000fe20000010000 */
[----:B------:R-:W-:Y:S05]  /*29720*/  @!P1 BRA `(.L_x_2861) ;  /* 0x0000007000009947 */ /* 0x000fea0003800000 */
[----:B-1----:R-:W1:Y:S01]  /*29730*/  S2R R4, SR_CTAID.Y ;  /* 0x0000000000047919 */ /* 0x002e620000002600 */
[----:B-----5:R-:W-:-:S03]  /*29740*/  ISETP.NE.AND P0, PT, R38, -0x1, PT ;  /* 0xffffffff2600780c */ /* 0x020fc60003f05270 */
[----:B------:R-:W2:Y:S01]  /*29750*/  S2R R8, SR_CTAID.Z ;  /* 0x0000000000087919 */ /* 0x000ea20000002700 */
[----:B-1----:R-:W-:-:S05]  /*29760*/  IMAD R0, R4, c[0x0][0x214], RZ ;  /* 0x0000850004007a24 */ /* 0x002fca00078e02ff */
[----:B------:R-:W-:-:S05]  /*29770*/  SEL R0, R0, R38, !P0 ;  /* 0x0000002600007207 */ /* 0x000fca0004000000 */
[----:B--2---:R-:W-:Y:S01]  /*29780*/  IMAD R9, R8, c[0x0][0x234], R0 ;  /* 0x00008d0008097a24 */ /* 0x004fe200078e0200 */
[----:B------:R-:W-:Y:S05]  /*29790*/  BRA `(.L_x_2862) ;  /* 0x0000004000007947 */ /* 0x000fea0003800000 */
.L_x_2861:
[----:B-1----:R-:W1:Y:S04]  /*297a0*/  S2R R8, SR_CTAID.Z ;  /* 0x0000000000087919 */ /* 0x002e680000002700 */
[----:B------:R-:W1:Y:S02]  /*297b0*/  S2R R4, SR_CTAID.Y ;  /* 0x0000000000047919 */ /* 0x000e640000002600 */
[----:B-1----:R-:W-:-:S04]  /*297c0*/  IMAD R0, R4, c[0x0][0x1c0], R8 ;  /* 0x0000700004007a24 */ /* 0x002fc800078e0208 */
[----:B------:R-:W-:Y:S02]  /*297d0*/  IMAD R9, R0, c[0x0][0x214], RZ ;  /* 0x0000850000097a24 */ /* 0x000fe400078e02ff */
.L_x_2862:
[----:B------:R1:W5:Y:S01]  /*297e0*/  LDL R15, [R1+0x30] ;  /* 0x00003000010f7983 */ /* 0x0003620000100800 */
[----:B------:R-:W-:Y:S01]  /*297f0*/  LOP3.LUT R3, R26, 0xffffffe0, RZ, 0xc0, !PT ;  /* 0xffffffe01a037812 */ /* 0x000fe200078ec0ff */
[----:B------:R-:W-:Y:S01]  /*29800*/  ULDC.64 UR4, c[0x0][0x118] ;  /* 0x0000460000047ab9 */ /* 0x000fe20000000a00 */
[----:B------:R-:W-:Y:S01]  /*29810*/  SHF.R.S32.HI R6, RZ, 0x1f, R25 ;  /* 0x0000001fff067819 */ /* 0x000fe20000011419 */
[----:B------:R-:W-:Y:S01]  /*29820*/  BAR.SYNC.DEFER_BLOCKING 0x0 ;  /* 0x0000000000007b1d */ /* 0x000fe20000010000 */
[----:B------:R-:W-:Y:S01]  /*29830*/  SHF.R.S32.HI R2, RZ, 0x1f, R4 ;  /* 0x0000001fff027819 */ /* 0x000fe20000011404 */
[----:B------:R-:W-:Y:S01]  /*29840*/  IMAD.IADD R3, R27, 0x1, -R3 ;  /* 0x000000011b037824 */ /* 0x000fe200078e0a03 */
[----:B------:R-:W-:Y:S02]  /*29850*/  LEA.HI R6, R6, R25, RZ, 0x2 ;  /* 0x0000001906067211 */ /* 0x000fe400078f10ff */
[----:B-----5:R-:W-:Y:S01]  /*29860*/  ISETP.NE.AND P0, PT, R38, -0x1, PT ;  /* 0xffffffff2600780c */ /* 0x020fe20003f05270 */
[----:B------:R-:W2:Y:S01]  /*29870*/  S2R R13, SR_TID.X ;  /* 0x00000000000d7919 */ /* 0x000ea20000002100 */
[----:B------:R-:W-:Y:S01]  /*29880*/  LOP3.LUT P1, RZ, R3, 0x3, RZ, 0xc0, !PT ;  /* 0x0000000303ff7812 */ /* 0x000fe2000782c0ff */
[----:B------:R-:W-:Y:S01]  /*29890*/  IMAD R5, R2, c[0x0][0x1e0], RZ ;  /* 0x0000780002057a24 */ /* 0x000fe200078e02ff */
[----:B------:R-:W-:Y:S01]  /*298a0*/  BSSY B0, `(.L_x_2863) ;  /* 0x0000023000007945 */ /* 0x000fe20003800000 */
[----:B------:R1:W3:Y:S04]  /*298b0*/  LDS.128 R16, [R239] ;  /* 0x00000000ef107984 */ /* 0x0002e80000000c00 */
[----:B------:R1:W4:Y:S01]  /*298c0*/  LDS.128 R20, [R239+0x800] ;  /* 0x00080000ef147984 */ /* 0x0003220000000c00 */
[----:B--2---:R-:W-:-:S03]  /*298d0*/  SHF.R.S32.HI R14, RZ, 0x1f, R13 ;  /* 0x0000001fff0e7819 */ /* 0x004fc6000001140d */
[----:B------:R1:W2:Y:S01]  /*298e0*/  LDS.128 R28, [R239+0x1000] ;  /* 0x00100000ef1c7984 */ /* 0x0002a20000000c00 */
[----:B------:R-:W-:-:S03]  /*298f0*/  LEA.HI R0, R14, R13, RZ, 0x5 ;  /* 0x0000000d0e007211 */ /* 0x000fc600078f28ff */
[----:B------:R1:W1:Y:S01]  /*29900*/  LDS.128 R32, [R239+0x1800] ;  /* 0x00180000ef207984 */ /* 0x0002620000000c00 */
[----:B------:R-:W-:-:S05]  /*29910*/  LOP3.LUT R0, R0, 0xffffffe0, RZ, 0xc0, !PT ;  /* 0xffffffe000007812 */ /* 0x000fca00078ec0ff */
[----:B------:R-:W-:-:S05]  /*29920*/  IMAD.IADD R0, R13, 0x1, -R0 ;  /* 0x000000010d007824 */ /* 0x000fca00078e0a00 */
[----:B------:R-:W-:-:S04]  /*29930*/  SHF.R.S32.HI R3, RZ, 0x1f, R0 ;  /* 0x0000001fff037819 */ /* 0x000fc80000011400 */
[----:B------:R-:W-:Y:S01]  /*29940*/  LEA.HI R7, R3, R0, RZ, 0x2 ;  /* 0x0000000003077211 */ /* 0x000fe200078f10ff */
[----:B------:R-:W-:Y:S01]  /*29950*/  IMAD.WIDE.U32 R2, R38, c[0x0][0x1e8], RZ ;  /* 0x00007a0026027a25 */ /* 0x000fe200078e00ff */
[----:B------:R-:W-:-:S03]  /*29960*/  LOP3.LUT R0, R6, 0xffffffc, RZ, 0xc0, !PT ;  /* 0x0ffffffc06007812 */ /* 0x000fc600078ec0ff */
[----:B------:R-:W-:Y:S02]  /*29970*/  IMAD R11, R38, c[0x0][0x1ec], R3 ;  /* 0x00007b00260b7a24 */ /* 0x000fe400078e0203 */
[C---:B------:R-:W-:Y:S02]  /*29980*/  IMAD R6, R4.reuse, c[0x0][0x1e4], R5 ;  /* 0x0000790004067a24 */ /* 0x040fe400078e0205 */
[----:B------:R-:W-:Y:S01]  /*29990*/  IMAD.IADD R3, R25, 0x1, -R0 ;  /* 0x0000000119037824 */ /* 0x000fe200078e0a00 */
[----:B------:R-:W-:Y:S01]  /*299a0*/  SHF.R.S32.HI R0, RZ, 0x2, R7 ;  /* 0x00000002ff007819 */ /* 0x000fe20000011407 */
[----:B------:R-:W-:-:S04]  /*299b0*/  IMAD.WIDE.U32 R4, R4, c[0x0][0x1e0], RZ ;  /* 0x0000780004047a25 */ /* 0x000fc800078e00ff */
[----:B------:R-:W-:Y:S01]  /*299c0*/  @!P0 IMAD.IADD R11, R5, 0x1, R6 ;  /* 0x00000001050b8824 */ /* 0x000fe200078e0206 */
[----:B------:R-:W-:Y:S01]  /*299d0*/  SEL R7, R4, R2, !P0 ;  /* 0x0000000204077207 */ /* 0x000fe20004000000 */
[----:B------:R-:W-:Y:S01]  /*299e0*/  IMAD R0, R3, 0x10, R0 ;  /* 0x0000001003007824 */ /* 0x000fe200078e0200 */
[----:B------:R-:W-:Y:S05]  /*299f0*/  @P1 BRA `(.L_x_2864) ;  /* 0x000000d000001947 */ /* 0x000fea0003800000 */
[----:B---34-:R-:W3:Y:S01]  /*29a00*/  S2R R2, SR_CTAID.X ;  /* 0x0000000000027919 */ /* 0x018ee20000002500 */
[----:B------:R-:W-:Y:S01]  /*29a10*/  IADD3 R4, R0, 0x8, RZ ;  /* 0x0000000800047810 */ /* 0x000fe20007ffe0ff */
[C---:B---3--:R-:W-:Y:S02]  /*29a20*/  IMAD R3, R2.reuse, 0x40, R9 ;  /* 0x0000004002037824 */ /* 0x048fe400078e0209 */
[----:B------:R-:W-:-:S03]  /*29a30*/  IMAD R2, R2, -0x40, R15 ;  /* 0xffffffc002027824 */ /* 0x000fc600078e020f */
        /* <DEDUP_REMOVED lines=9> */
.L_x_2864:
[----:B---34-:R-:W-:Y:S05]  /*29ad0*/  BSYNC B0 ;  /* 0x0000000000007941 */ /* 0x018fea0003800000 */
.L_x_2863:
[----:B------:R-:W3:Y:S01]  /*29ae0*/  S2R R10, SR_CTAID.X ;  /* 0x00000000000a7919 */ /* 0x000ee20000002500 */
[----:B------:R-:W-:Y:S01]  /*29af0*/  LEA.HI R2, R37, R27, RZ, 0x3 ;  /* 0x0000001b25027211 */ /* 0x000fe200078f18ff */
[----:B------:R-:W-:Y:S01]  /*29b00*/  BSSY B0, `(.L_x_2865) ;  /* 0x000001f000007945 */ /* 0x000fe20003800000 */
[----:B------:R-:W-:Y:S02]  /*29b10*/  LEA.HI R5, R14, R13, RZ, 0x3 ;  /* 0x0000000d0e057211 */ /* 0x000fe400078f18ff */
[----:B------:R-:W-:Y:S02]  /*29b20*/  LOP3.LUT R2, R2, 0xfffffff8, RZ, 0xc0, !PT ;  /* 0xfffffff802027812 */ /* 0x000fe400078ec0ff */
[----:B------:R-:W-:-:S03]  /*29b30*/  SHF.R.S32.HI R4, RZ, 0x1f, R8 ;  /* 0x0000001fff047819 */ /* 0x000fc60000011408 */
[----:B------:R-:W-:Y:S02]  /*29b40*/  IMAD.IADD R2, R27, 0x1, -R2 ;  /* 0x000000011b027824 */ /* 0x000fe400078e0a02 */
[----:B------:R-:W-:Y:S02]  /*29b50*/  IMAD R4, R4, c[0x0][0x1f0], RZ ;  /* 0x00007c0004047a24 */ /* 0x000fe400078e02ff */
[----:B------:R-:W-:Y:S02]  /*29b60*/  IMAD.SHL.U32 R2, R2, 0x8, RZ ;  /* 0x0000000802027824 */ /* 0x000fe400078e00ff */
[----:B------:R-:W-:-:S03]  /*29b70*/  IMAD R6, R8, c[0x0][0x1f4], R4 ;  /* 0x00007d0008067a24 */ /* 0x000fc600078e0204 */
[----:B------:R-:W-:Y:S01]  /*29b80*/  SHF.R.S32.HI R3, RZ, 0x1f, R2 ;  /* 0x0000001fff037819 */ /* 0x000fe20000011402 */
[----:B---3--:R-:W-:-:S04]  /*29b90*/  IMAD.SHL.U32 R10, R10, 0x40, RZ ;  /* 0x000000400a0a7824 */ /* 0x008fc800078e00ff */
[----:B------:R-:W-:Y:S01]  /*29ba0*/  IMAD.WIDE.U32 R2, R10, c[0x0][0x1e8], R2 ;  /* 0x00007a000a027a25 */ /* 0x000fe200078e0002 */
[----:B------:R-:W-:-:S04]  /*29bb0*/  SHF.R.S32.HI R0, RZ, 0x1f, R10 ;  /* 0x0000001fff007819 */ /* 0x000fc8000001140a */
[----:B------:R-:W-:Y:S01]  /*29bc0*/  IADD3 R2, P0, R7, R2, RZ ;  /* 0x0000000207027210 */ /* 0x000fe20007f1e0ff */
[----:B------:R-:W-:-:S04]  /*29bd0*/  IMAD R0, R0, c[0x0][0x1e8], RZ ;  /* 0x00007a0000007a24 */ /* 0x000fc800078e02ff */
[----:B------:R-:W-:Y:S02]  /*29be0*/  IMAD R0, R10, c[0x0][0x1ec], R0 ;  /* 0x00007b000a007a24 */ /* 0x000fe400078e0200 */
[----:B------:R-:W-:-:S03]  /*29bf0*/  IMAD.IADD R10, R15, 0x1, -R10 ;  /* 0x000000010f0a7824 */ /* 0x000fc600078e0a0a */
[----:B------:R-:W-:Y:S02]  /*29c00*/  IADD3.X R3, R11, R0, R3, P0, !PT ;  /* 0x000000000b037210 */ /* 0x000fe400007fe403 */
[----:B------:R-:W-:-:S03]  /*29c10*/  SHF.R.S32.HI R0, RZ, 0x3, R5 ;  /* 0x00000003ff007819 */ /* 0x000fc60000011405 */
[----:B------:R-:W-:Y:S01]  /*29c20*/  IMAD.WIDE.U32 R4, R8, c[0x0][0x1f0], R2 ;  /* 0x00007c0008047a25 */ /* 0x000fe200078e0002 */
[----:B------:R-:W-:Y:S02]  /*29c30*/  ISETP.GE.AND P0, PT, R0, R10, PT ;  /* 0x0000000a0000720c */ /* 0x000fe40003f06270 */
[----:B------:R-:W-:Y:S01]  /*29c40*/  SHF.R.S32.HI R11, RZ, 0x1f, R0 ;  /* 0x0000001fff0b7819 */ /* 0x000fe20000011400 */
[----:B------:R-:W-:-:S10]  /*29c50*/  IMAD.IADD R3, R6, 0x1, R5 ;  /* 0x0000000106037824 */ /* 0x000fd400078e0205 */
        /* <DEDUP_REMOVED lines=9> */
.L_x_2866:
[----:B------:R-:W-:Y:S05]  /*29cf0*/  BSYNC B0 ;  /* 0x0000000000007941 */ /* 0x000fea0003800000 */
.L_x_2865:
[----:B------:R-:W-:Y:S01]  /*29d00*/  IADD3 R6, R0, 0x10, RZ ;  /* 0x0000001000067810 */ /* 0x000fe20007ffe0ff */
[----:B------:R-:W-:Y:S03]  /*29d10*/  BSSY B0, `(.L_x_2867) ;  /* 0x000000e000007945 */ /* 0x000fe60003800000 */
[----:B------:R-:W-:-:S13]  /*29d20*/  ISETP.GE.AND P0, PT, R6, R10, PT ;  /* 0x0000000a0600720c */ /* 0x000fda0003f06270 */
[----:B------:R-:W-:Y:S05]  /*29d30*/  @P0 BRA `(.L_x_2868) ;  /* 0x000000b000000947 */ /* 0x000fea0003800000 */
[----:B---3--:R-:W-:Y:S02]  /*29d40*/  IADD3 R8, P0, R0, 0x10, RZ ;  /* 0x0000001000087810 */ /* 0x008fe40007f1e0ff */
        /* <DEDUP_REMOVED lines=10> */
.L_x_2868:
[----:B------:R-:W-:Y:S05]  /*29df0*/  BSYNC B0 ;  /* 0x0000000000007941 */ /* 0x000fea0003800000 */
.L_x_2867:
        /* <DEDUP_REMOVED lines=14> */
[----:B--2---:R2:W-:Y:S02]  /*29ee0*/  STG.E.128 [R8.64], R28 ;  /* 0x0000001c08007986 */ /* 0x0045e4000c101d04 */
.L_x_2870:
[----:B------:R-:W-:Y:S05]  /*29ef0*/  BSYNC B0 ;  /* 0x0000000000007941 */ /* 0x000fea0003800000 */
.L_x_2869:
[----:B------:R-:W-:-:S04]  /*29f00*/  IADD3 R6, R0, 0x30, RZ ;  /* 0x0000003000067810 */ /* 0x000fc80007ffe0ff */
[----:B------:R-:W-:-:S13]  /*29f10*/  ISETP.GE.AND P0, PT, R6, R10, PT ;  /* 0x0000000a0600720c */ /* 0x000fda0003f06270 */
[----:B------:R-:W-:Y:S05]  /*29f20*/  @P0 EXIT ;  /* 0x000000000000094d */ /* 0x000fea0003800000 */
        /* <DEDUP_REMOVED lines=11> */
.L_x_2871:
        /* <DEDUP_REMOVED lines=10> */
.L_x_7771:


//--------------------- .text._ZN5flash24flash_fwd_splitkv_kernelI23Flash_fwd_kernel_traitsILi64ELi64ELi256ELi4ELb0ELb0EN7cutlass6half_tE19Flash_kernel_traitsILi64ELi64ELi256ELi4ES3_EELb1ELb0ELb1ELb0ELb0ELb0ELb0ELb1EEEvNS_16Flash_fwd_paramsE --------------------------
	.section	.text._ZN5flash24flash_fwd_splitkv_kernelI23Flash_fwd_kernel_traitsILi64ELi64ELi256ELi4ELb0ELb0EN7cutlass6half_tE19Flash_kernel_traitsILi64ELi64ELi256ELi4ES3_EELb1ELb0ELb1ELb0ELb0ELb0ELb0ELb1EEEvNS_16Flash_fwd_paramsE,"ax",@progbits
	.sectioninfo	@"SHI_REGISTERS=255"
	.align	128
        .global         _ZN5flash24flash_fwd_splitkv_kernelI23Flash_fwd_kernel_traitsILi64ELi64ELi256ELi4ELb0ELb0EN7cutlass6half_tE19Flash_kernel_traitsILi64ELi64ELi256ELi4ES3_EELb1ELb0ELb1ELb0ELb0ELb0ELb0ELb1EEEvNS_16Flash_fwd_paramsE
        .type           _ZN5flash24flash_fwd_splitkv_kernelI23Flash_fwd_kernel_traitsILi64ELi64ELi256ELi4ELb0ELb0EN7cutlass6half_tE19Flash_kernel_traitsILi64ELi64ELi256ELi4ES3_EELb1ELb0ELb1ELb0ELb0ELb0ELb0ELb1EEEvNS_16Flash_fwd_paramsE,@function
        .size           _ZN5flash24flash_fwd_splitkv_kernelI23Flash_fwd_kernel_traitsILi64ELi64ELi256ELi4ELb0ELb0EN7cutlass6half_tE19Flash_kernel_traitsILi64ELi64ELi256ELi4ES3_EELb1ELb0ELb1ELb0ELb0ELb0ELb0ELb1EEEvNS_16Flash_fwd_paramsE,(.L_x_7719 - _ZN5flash24flash_fwd_splitkv_kernelI23Flash_fwd_kernel_traitsILi64ELi64ELi256ELi4ELb0ELb0EN7cutlass6half_tE19Flash_kernel_traitsILi64ELi64ELi256ELi4ES3_EELb1ELb0ELb1ELb0ELb0ELb0ELb0ELb1EEEvNS_16Flash_fwd_paramsE)
        .other          _ZN5flash24flash_fwd_splitkv_kernelI23Flash_fwd_kernel_traitsILi64ELi64ELi256ELi4ELb0ELb0EN7cutlass6half_tE19Flash_kernel_traitsILi64ELi64ELi256ELi4ES3_EELb1ELb0ELb1ELb0ELb0ELb0ELb0ELb1EEEvNS_16Flash_fwd_paramsE,@"STO_CUDA_ENTRY STV_DEFAULT"
_ZN5flash24flash_fwd_splitkv_kernelI23Flash_fwd_kernel_traitsILi64ELi64ELi256ELi4ELb0ELb0EN7cutlass6half_tE19Flash_kernel_traitsILi64ELi64ELi256ELi4ES3_EELb1ELb0ELb1ELb0ELb0ELb0ELb0ELb1EEEvNS_16Flash_fwd_paramsE:
.text._ZN5flash24flash_fwd_splitkv_kernelI23Flash_fwd_kernel_traitsILi64ELi64ELi256ELi4ELb0ELb0EN7cutlass6half_tE19Flash_kernel_traitsILi64ELi64ELi256ELi4ES3_EELb1ELb0ELb1ELb0ELb0ELb0ELb0ELb1EEEvNS_16Flash_fwd_paramsE:
[----:B------:R-:W-:Y:S02]  /*0000*/  MOV R1, c[0x0][0x28] ;  /* 0x00000a0000017a02 */ /* 0x000fe40000000f00 */
[----:B------:R-:W-:Y:S01]  /*0010*/  ULDC.64 UR4, c[0x0][0x40] ;  /* 0x0000100000047ab9 */ /* 0x000fe20000000a00 */
[----:B------:R-:W-:Y:S01]  /*0020*/  BSSY B3, `(.L_x_2872) ;  /* 0x0000005000037945 */ /* 0x000fe20003800000 */
[----:B------:R-:W-:Y:S01]  /*0030*/  UIADD3 UR4, UP0, UR4, 0x160, URZ ;  /* 0x0000016004047890 */ /* 0x000fe2000ff1e03f */
[----:B------:R-:W-:-:S03]  /*0040*/  IADD3 R1, R1, -0x198, RZ ;  /* 0xfffffe6801017810 */ /* 0x000fc60007ffe0ff */
[----:B------:R-:W-:-:S07]  /*0050*/  UIADD3.X UR5, URZ, UR5, URZ, UP0, !UPT ;  /* 0x000000053f057290 */ /* 0x000fce00087fe43f */
[----:B------:R-:W-:Y:S05]  /*0060*/  CALL.REL.NOINC `($_ZN5flash24flash_fwd_splitkv_kernelI23Flash_fwd_kernel_traitsILi64ELi64ELi256ELi4ELb0ELb0EN7cutlass6half_tE19Flash_kernel_traitsILi64ELi64ELi256ELi4ES3_EELb1ELb0ELb1ELb0ELb0ELb0ELb0ELb1EEEvNS_16Flash_fwd_paramsE$_ZN5flash30compute_attn_1rowblock_splitkvI23Flash_fwd_kernel_traitsILi64ELi64ELi256ELi4ELb0ELb0EN7cutlass6half_tE19Flash_kernel_traitsILi64ELi64ELi256ELi4ES3_EELb1ELb0ELb1ELb0ELb0ELb0ELb0ELb1ENS_16Flash_fwd_paramsEEEvRKT8_iiiii) ;  /* 0x0000002000007944 */ /* 0x000fea0003c00000 */
[----:B------:R-:W-:Y:S05]  /*0070*/  BSYNC B3 ;  /* 0x0000000000037941 */ /* 0x000fea0003800000 */
.L_x_2872:
[----:B------:R-:W-:Y:S05]  /*0080*/  EXIT ;  /* 0x000000000000794d */ /* 0x000fea0003800000 */
        .type           $_ZN5flash24flash_fwd_splitkv_kernelI23Flash_fwd_kernel_traitsILi64ELi64ELi256ELi4ELb0ELb0EN7cutlass6half_tE19Flash_kernel_traitsILi64ELi64ELi256ELi4ES3_EELb1ELb0ELb1ELb0ELb0ELb0ELb0ELb1EEEvNS_16Flash_fwd_paramsE$_ZN5flash30compute_attn_1rowblock_splitkvI23Flash_fwd_kernel_traitsILi64ELi64ELi256ELi4ELb0ELb0EN7cutlass6half_tE19Flash_kernel_traitsILi64ELi64ELi256ELi4ES3_EELb1ELb0ELb1ELb0ELb0ELb0ELb0ELb1ENS_16Flash_fwd_paramsEEEvRKT8_iiiii,@function
        .size           $_ZN5flash24flash_fwd_splitkv_kernelI23Flash_fwd_kernel_traitsILi64ELi64ELi256ELi4ELb0ELb0EN7cutlass6half_tE19Flash_kernel_traitsILi64ELi64ELi256ELi4ES3_EELb1ELb0ELb1ELb0ELb0ELb0ELb0ELb1EEEvNS_16Flash_fwd_paramsE$_ZN5flash30compute_attn_1rowblock_splitkvI23Flash_fwd_kernel_traitsILi64ELi64ELi256ELi4ELb0ELb0EN7cutlass6half_tE19Flash_kernel_traitsILi64ELi64ELi256ELi4ES3_EELb1ELb0ELb1ELb0ELb0ELb0ELb0ELb1ENS_16Flash_fwd_paramsEEEvRKT8_iiiii,($__internal_18_$__cuda_sm70_shflsync_bfly_p - $_ZN5flash24flash_fwd_splitkv_kernelI23Flash_fwd_kernel_traitsILi64ELi64ELi256ELi4ELb0ELb0EN7cutlass6half_tE19Flash_kernel_traitsILi64ELi64ELi256ELi4ES3_EELb1ELb0ELb1ELb0ELb0ELb0ELb0ELb1EEEvNS_16Flash_fwd_paramsE$_ZN5flash30compute_attn_1rowblock_splitkvI23Flash_fwd_kernel_traitsILi64ELi64ELi256ELi4ELb0ELb0EN7cutlass6half_tE19Flash_kernel_traitsILi64ELi64ELi256ELi4ES3_EELb1ELb0ELb1ELb0ELb0ELb0ELb0ELb1ENS_16Flash_fwd_paramsEEEvRKT8_iiiii)
$_ZN5flash24flash_fwd_splitkv_kernelI23Flash_fwd_kernel_traitsILi64ELi64ELi256ELi4ELb0ELb0EN7cutlass6half_tE19Flash_kernel_traitsILi64ELi64ELi256ELi4ES3_EELb1ELb0ELb1ELb0ELb0ELb0ELb0ELb1EEEvNS_16Flash_fwd_paramsE$_ZN5flash30compute_attn_1rowblock_splitkvI23Flash_fwd_kernel_traitsILi64ELi64ELi256ELi4ELb0ELb0EN7cutlass6half_tE19Flash_kernel_traitsILi64ELi64ELi256ELi4ES3_EELb1ELb0ELb1ELb0ELb0ELb0ELb0ELb1ENS_16Flash_fwd_paramsEEEvRKT8_iiiii:
        /* <DEDUP_REMOVED lines=22> */
.L_x_2874:
[----:B------:R-:W-:Y:S05]  /*01f0*/  BSYNC B0 ;  /* 0x0000000000007941 */ /* 0x000fea0003800000 */
.L_x_2873:
        /* <DEDUP_REMOVED lines=18> */
.L_x_2876:
[----:B------:R3:W5:Y:S02]  /*0320*/  LD.E R0, [R16.64+0xb8] ;  /* 0x0000b80610007980 */ /* 0x000764000c101900 */
.L_x_2877:
[----:B------:R-:W-:Y:S05]  /*0330*/  BSYNC B0 ;  /* 0x0000000000007941 */ /* 0x000fea0003800000 */
.L_x_2875:
        /* <DEDUP_REMOVED lines=10> */
.L_x_2879:
[----:B------:R-:W2:Y:S01]  /*03e0*/  LD.E.64 R2, [R16.64+0x108] ;  /* 0x0001080610027980 */ /* 0x000ea2000c101b00 */
[----:B------:R-:W-:Y:S01]  /*03f0*/  BSSY B0, `(.L_x_2881) ;  /* 0x0000006000007945 */ /* 0x000fe20003800000 */
[----:B------:R-:W-:Y:S01]  /*0400*/  IMAD.MOV.U32 R0, RZ, RZ, RZ ;  /* 0x000000ffff007224 */ /* 0x000fe200078e00ff */
[----:B--2---:R-:W-:-:S04]  /*0410*/  ISETP.NE.U32.AND P0, PT, R2, RZ, PT ;  /* 0x000000ff0200720c */ /* 0x004fc80003f05070 */
[----:B------:R-:W-:-:S13]  /*0420*/  ISETP.NE.AND.EX P0, PT, R3, RZ, PT, P0 ;  /* 0x000000ff0300720c */ /* 0x000fda0003f05300 */
[----:B------:R-:W-:Y:S05]  /*0430*/  @!P0 BRA `(.L_x_2882) ;  /* 0x0000001000008947 */ /* 0x000fea0003800000 */
[----:B------:R2:W5:Y:S02]  /*0440*/  LD.E R0, [R16.64+0xbc] ;  /* 0x0000bc0610007980 */ /* 0x000564000c101900 */
.L_x_2882:
[----:B------:R-:W-:Y:S05]  /*0450*/  BSYNC B0 ;  /* 0x0000000000007941 */ /* 0x000fea0003800000 */
.L_x_2881:
[----:B-----5:R-:W-:Y:S02]  /*0460*/  IADD3 R216, R153, R0, RZ ;  /* 0x0000000099d87210 */ /* 0x020fe40007ffe0ff */
.L_x_2880:
[----:B------:R-:W-:Y:S05]  /*0470*/  BSYNC B1 ;  /* 0x0000000000017941 */ /* 0x000fea0003800000 */
.L_x_2878:
[----:B------:R-:W5:Y:S01]  /*0480*/  S2R R38, SR_CTAID.X ;  /* 0x0000000000267919 */ /* 0x000f620000002500 */
[----:B------:R-:W-:Y:S01]  /*0490*/  MOV R25, 0x70 ;  /* 0x0000007000197802 */ /* 0x000fe20000000f00 */
[----:B------:R-:W-:-:S03]  /*04a0*/  IMAD.MOV.U32 R3, RZ, RZ, 0x0 ;  /* 0x00000000ff037424 */ /* 0x000fc600078e00ff */
[----:B------:R-:W-:Y:S01]  /*04b0*/  MOV R2, R25 ;  /* 0x0000001900027202 */ /* 0x000fe20000000f00 */
[----:B-----5:R-:W-:-:S05]  /*04c0*/  IMAD.SHL.U32 R26, R38, 0x40, RZ ;  /* 0x00000040261a7824 */ /* 0x020fca00078e00ff */
[----:B------:R-:W-:-:S13]  /*04d0*/  ISETP.GT.AND P0, PT, R28, R26, PT ;  /* 0x0000001a1c00720c */ /* 0x000fda0003f04270 */
[----:B------:R-:W-:Y:S05]  /*04e0*/  @!P0 RET.REL.NODEC R2 `(_ZN5flash24flash_fwd_splitkv_kernelI23Flash_fwd_kernel_traitsILi64ELi64ELi256ELi4ELb0ELb0EN7cutlass6half_tE19Flash_kernel_traitsILi64ELi64ELi256ELi4ES3_EELb1ELb0ELb1ELb0ELb0ELb0ELb0ELb1EEEvNS_16Flash_fwd_paramsE) ;  /* 0xfffffb1002008950 */ /* 0x000fea0003c3ffff */
        /* <DEDUP_REMOVED lines=75> */
.L_x_2885:
[----:B------:R-:W-:Y:S05]  /*09a0*/  BSYNC B0 ;  /* 0x0000000000007941 */ /* 0x000fea0003800000 */
.L_x_2884:
        /* <DEDUP_REMOVED lines=16> */
.L_x_2887:
[----:B------:R-:W-:Y:S05]  /*0ab0*/  BSYNC B0 ;  /* 0x0000000000007941 */ /* 0x000fea0003800000 */
.L_x_2886:
        /* <DEDUP_REMOVED lines=16> */
.L_x_2889:
[----:B------:R-:W-:Y:S05]  /*0bc0*/  BSYNC B0 ;  /* 0x0000000000007941 */ /* 0x000fea0003800000 */
.L_x_2888:
        /* <DEDUP_REMOVED lines=15> */
.L_x_2891:
[----:B------:R-:W-:Y:S05]  /*0cc0*/  BSYNC B0 ;  /* 0x0000000000007941 */ /* 0x000fea0003800000 */
.L_x_2890:
        /* <DEDUP_REMOVED lines=17> */
[----:B----4-:R-:W-:Y:S05]  /*0de0*/  @P0 RET.REL.NODEC R4 `(_ZN5flash24flash_fwd_splitkv_kernelI23Flash_fwd_kernel_traitsILi64ELi64ELi256ELi4ELb0ELb0EN7cutlass6half_tE19Flash_kernel_traitsILi64ELi64ELi256ELi4ES3_EELb1ELb0ELb1ELb0ELb0ELb0ELb0ELb1EEEvNS_16Flash_fwd_paramsE) ;  /* 0xfffff21004000950 */ /* 0x010fea0003c3ffff */
[----:B------:R-:W-:-:S05]  /*0df0*/  MOV R0, 0x7f800000 ;  /* 0x7f80000000007802 */ /* 0x000fca0000000f00 */
[----:B------:R2:W-:Y:S02]  /*0e00*/  ST.E [R2.64+0xc0], R0 ;  /* 0x0000c00002007985 */ /* 0x0005e4000c101906 */
[----:B--2---:R-:W-:Y:S02]  /*0e10*/  MOV R2, R25 ;  /* 0x0000001900027202 */ /* 0x004fe40000000f00 */
[----:B------:R-:W-:-:S04]  /*0e20*/  MOV R3, 0x0 ;  /* 0x0000000000037802 */ /* 0x000fc80000000f00 */
[----:B------:R-:W-:Y:S05]  /*0e30*/  RET.REL.NODEC R2 `(_ZN5flash24flash_fwd_splitkv_kernelI23Flash_fwd_kernel_traitsILi64ELi64ELi256ELi4ELb0ELb0EN7cutlass6half_tE19Flash_kernel_traitsILi64ELi64ELi256ELi4ES3_EELb1ELb0ELb1ELb0ELb0ELb0ELb0ELb1EEEvNS_16Flash_fwd_paramsE) ;  /* 0xfffff1c002007950 */ /* 0x000fea0003c3ffff */
.L_x_2883:
        /* <DEDUP_REMOVED lines=87> */
[----:B------:R-:W-:Y:S01]  /*13b0*/  @P2 IADD3 R2, R2, 0x1, RZ ;  /* 0x0000000102022810 */ /* 0x000fe20007ffe0ff */
[----:B----4-:R1:W-:Y:S03]  /*13c0*/  STL.64 [R1+0x8], R20 ;  /* 0x0000081401007387 */ /* 0x0103e60000100a00 */
[----:B------:R-:W-:-:S04]  /*13d0*/  MOV R0, R2 ;  /* 0x0000000200007202 */ /* 0x000fc80000000f00 */
[----:B------:R-:W-:Y:S02]  /*13e0*/  @!P0 IADD3 R0, -R0, RZ, RZ ;  /* 0x000000ff00008210 */ /* 0x000fe40007ffe1ff */
[----:B------:R-:W-:-:S04]  /*13f0*/  @!P1 LOP3.LUT R0, RZ, R14, RZ, 0x33, !PT ;  /* 0x0000000eff009212 */ /* 0x000fc800078e33ff */
[----:B------:R-:W-:Y:S02]  /*1400*/  SHF.R.S32.HI R28, RZ, 0x1f, R0 ;  /* 0x0000001fff1c7819 */ /* 0x000fe40000011400 */
[----:B--2---:R-:W-:Y:S01]  /*1410*/  SHF.R.S32.HI R18, RZ, 0x1f, R12 ;  /* 0x0000001fff127819 */ /* 0x004fe2000001140c */
[----:B------:R-:W-:Y:S02]  /*1420*/  IMAD R3, R7, R12, RZ ;  /* 0x0000000c07037224 */ /* 0x000fe400078e02ff */
        /* <DEDUP_REMOVED lines=22> */
.L_x_2893:
        /* <DEDUP_REMOVED lines=53> */
[----:B------:R-:W-:-:S02]  /*18e0*/  MOV R3, R5 ;  /* 0x0000000500037202 */ /* 0x000fc40000000f00 */
[----:B------:R-:W-:Y:S02]  /*18f0*/  ISETP.GE.AND P1, PT, R6, RZ, PT ;  /* 0x000000ff0600720c */ /* 0x000fe40003f26270 */
[----:B------:R-:W-:Y:S02]  /*1900*/  @!P0 IADD3 R9, R9, 0x1, RZ ;  /* 0x0000000109098810 */ /* 0x000fe40007ffe0ff */
[----:B------:R-:W-:Y:S01]  /*1910*/  ISETP.NE.AND P0, PT, R11, RZ, PT ;  /* 0x000000ff0b00720c */ /* 0x000fe20003f05270 */
[----:B------:R-:W-:Y:S01]  /*1920*/  IMAD.WIDE.U32 R2, R194, R22, R2 ;  /* 0x00000016c2027225 */ /* 0x000fe200078e0002 */
[----:B------:R-:W-:-:S03]  /*1930*/  @P2 IADD3 R9, R9, 0x1, RZ ;  /* 0x0000000109092810 */ /* 0x000fc60007ffe0ff */
[----:B------:R-:W-:Y:S01]  /*1940*/  IMAD.IADD R5, R3, 0x1, R0 ;  /* 0x0000000103057824 */ /* 0x000fe200078e0200 */
[----:B------:R-:W-:Y:S01]  /*1950*/  MOV R0, R9 ;  /* 0x0000000900007202 */ /* 0x000fe20000000f00 */
[----:B------:R-:W-:Y:S01]  /*1960*/  @!P3 IMAD.WIDE.U32 R6, R24, R10, RZ ;  /* 0x0000000a1806b225 */ /* 0x000fe200078e00ff */
[----:B------:R-:W-:Y:S02]  /*1970*/  MOV R4, R2 ;  /* 0x0000000200047202 */ /* 0x000fe40000000f00 */
[----:B------:R-:W-:Y:S01]  /*1980*/  @!P1 IADD3 R0, -R0, RZ, RZ ;  /* 0x000000ff00009210 */ /* 0x000fe20007ffe1ff */
[----:B------:R-:W-:Y:S01]  /*1990*/  @!P3 IMAD.MOV.U32 R2, RZ, RZ, R6 ;  /* 0x000000ffff02b224 */ /* 0x000fe200078e0006 */
[----:B------:R-:W-:Y:S01]  /*19a0*/  @!P3 IADD3 R3, R7, R8, RZ ;  /* 0x000000080703b210 */ /* 0x000fe20007ffe0ff */
[----:B------:R-:W-:Y:S01]  /*19b0*/  @P3 IMAD.IADD R8, R10, 0x1, R23 ;  /* 0x000000010a083824 */ /* 0x000fe200078e0217 */
        /* <DEDUP_REMOVED lines=10> */
[----:B------:R-:W-:Y:S01]  /*1a60*/  IMAD.WIDE.U32 R2, R20, R0, R4 ;  /* 0x0000000014027225 */ /* 0x000fe200078e0004 */
[----:B------:R-:W-:-:S03]  /*1a70*/  @P3 MOV R10, R8 ;  /* 0x00000008000a3202 */ /* 0x000fc60000000f00 */
[----:B------:R-:W-:Y:S01]  /*1a80*/  IMAD R4, R20, R28, R11 ;  /* 0x0000001c14047224 */ /* 0x000fe200078e020b */
[----:B------:R-:W-:Y:S01]  /*1a90*/  @!P3 MOV R10, R6 ;  /* 0x00000006000ab202 */ /* 0x000fe20000000f00 */
[----:B------:R-:W-:Y:S01]  /*1aa0*/  @!P3 IMAD.IADD R14, R7, 0x1, R13 ;  /* 0x00000001070eb824 */ /* 0x000fe200078e020d */
[----:B------:R-:W-:Y:S01]  /*1ab0*/  MOV R19, R2 ;  /* 0x0000000200137202 */ /* 0x000fe20000000f00 */
[----:B------:R-:W-:Y:S01]  /*1ac0*/  IMAD.IADD R23, R3, 0x1, R4 ;  /* 0x0000000103177824 */ /* 0x000fe200078e0204 */
[----:B------:R-:W-:Y:S02]  /*1ad0*/  MOV R7, R22 ;  /* 0x0000001600077202 */ /* 0x000fe40000000f00 */
[----:B------:R-:W-:Y:S02]  /*1ae0*/  MOV R18, R0 ;  /* 0x0000000000127202 */ /* 0x000fe40000000f00 */
.L_x_2894:
[----:B-1----:R-:W-:Y:S05]  /*1af0*/  BSYNC B0 ;  /* 0x0000000000007941 */ /* 0x002fea0003800000 */
.L_x_2892:
[----:B------:R-:W2:Y:S01]  /*1b00*/  LDL R33, [R1+0x8] ;  /* 0x0000080001217983 */ /* 0x000ea20000100800 */
        /* <DEDUP_REMOVED lines=21> */
[----:B------:R-:W-:Y:S02]  /*1c60*/  SHF.R.S32.HI R32, RZ, 0x1f, R36 ;  /* 0x0000001fff207819 */ /* 0x000fe40000011424 */
[----:B------:R-:W-:-:S02]  /*1c70*/  LEA.HI R232, R30, R37, RZ, 0x4 ;  /* 0x000000251ee87211 */ /* 0x000fc400078f20ff */
[----:B------:R-:W-:Y:S02]  /*1c80*/  SHF.R.S32.HI R227, RZ, 0x1f, R39 ;  /* 0x0000001fffe37819 */ /* 0x000fe40000011427 */
[----:B------:R-:W-:Y:S01]  /*1c90*/  SHF.R.S32.HI R81, RZ, 0x1f, R80 ;  /* 0x0000001fff517819 */ /* 0x000fe20000011450 */
[----:B------:R-:W-:Y:S01]  /*1ca0*/  IMAD.MOV.U32 R191, RZ, RZ, 0x20 ;  /* 0x00000020ffbf7424 */ /* 0x000fe200078e00ff */
[C---:B------:R-:W-:Y:S01]  /*1cb0*/  SHF.L.U64.HI R152, R194.reuse, 0x4, R195 ;  /* 0x00000004c2987819 */ /* 0x040fe200000102c3 */
[----:B------:R-:W-:Y:S02]  /*1cc0*/  IMAD.SHL.U32 R118, R194, 0x10, RZ ;  /* 0x00000010c2767824 */ /* 0x000fe400078e00ff */
[-C--:B--2---:R-:W-:Y:S02]  /*1cd0*/  IMAD R0, R15, R33.reuse, RZ ;  /* 0x000000210f007224 */ /* 0x084fe400078e02ff */
[----:B------:R-:W-:-:S04]  /*1ce0*/  IMAD.WIDE.U32 R2, R7, R33, R2 ;  /* 0x0000002107027225 */ /* 0x000fc800078e0002 */
[----:B---3--:R-:W-:Y:S01]  /*1cf0*/  IMAD R10, R7, R35, R0 ;  /* 0x00000023070a7224 */ /* 0x008fe200078e0200 */
[----:B------:R-:W-:Y:S02]  /*1d00*/  LOP3.LUT R0, R6, 0x38, R154, 0xf8, !PT ;  /* 0x0000003806007812 */ /* 0x000fe400078ef89a */
[----:B------:R-:W-:Y:S02]  /*1d10*/  SHF.R.U32.HI R6, RZ, 0x3, R6 ;  /* 0x00000003ff067819 */ /* 0x000fe40000011606 */
[----:B------:R-:W-:Y:S01]  /*1d20*/  LEA.HI R7, R30, R37, RZ, 0x6 ;  /* 0x000000251e077211 */ /* 0x000fe200078f30ff */
[----:B------:R-:W-:Y:S01]  /*1d30*/  IMAD.IADD R3, R3, 0x1, R10 ;  /* 0x0000000103037824 */ /* 0x000fe200078e020a */
[----:B------:R-:W-:Y:S01]  /*1d40*/  LOP3.LUT R6, R0, R6, RZ, 0x3c, !PT ;  /* 0x0000000600067212 */ /* 0x000fe200078e3cff */
[----:B------:R-:W-:Y:S02]  /*1d50*/  IMAD R10, R27, R18, RZ ;  /* 0x000000121b0a7224 */ /* 0x000fe400078e02ff */
[----:B------:R-:W-:-:S02]  /*1d60*/  IMAD.SHL.U32 R0, R7, 0x8, RZ ;  /* 0x0000000807007824 */ /* 0x000fc400078e00ff */
[-C--:B------:R-:W-:Y:S02]  /*1d70*/  IMAD R10, R28, R26.reuse, R10 ;  /* 0x0000001a1c0a7224 */ /* 0x080fe400078e020a */
[----:B------:R-:W-:Y:S01]  /*1d80*/  IMAD.WIDE.U32 R2, R18, R26, R2 ;  /* 0x0000001a12027225 */ /* 0x000fe200078e0002 */
[----:B------:R-:W-:-:S03]  /*1d90*/  LOP3.LUT R220, R6, 0xfffffe00, R0, 0xf8, !PT ;  /* 0xfffffe0006dc7812 */ /* 0x000fc600078ef800 */
[----:B----4-:R-:W-:Y:S02]  /*1da0*/  @!P0 IMAD R0, R9, R36, RZ ;  /* 0x0000002409008224 */ /* 0x010fe400078e02ff */
[----:B------:R-:W-:Y:S02]  /*1db0*/  IMAD.IADD R11, R3, 0x1, R10 ;  /* 0x00000001030b7824 */ /* 0x000fe400078e020a */
[----:B------:R-:W-:Y:S02]  /*1dc0*/  IMAD.MOV.U32 R10, RZ, RZ, R2 ;  /* 0x000000ffff0a7224 */ /* 0x000fe400078e0002 */
[----:B------:R-:W-:Y:S01]  /*1dd0*/  @P0 IMAD.WIDE.U32 R6, R4, R40, RZ ;  /* 0x0000002804060225 */ /* 0x000fe200078e00ff */
[----:B------:R-:W-:-:S03]  /*1de0*/  @P0 MOV R170, R4 ;  /* 0x0000000400aa0202 */ /* 0x000fc60000000f00 */
[C---:B------:R-:W-:Y:S02]  /*1df0*/  @!P0 IMAD R2, R8.reuse, R32, R0 ;  /* 0x0000002008028224 */ /* 0x040fe400078e0200 */
[----:B------:R-:W-:-:S04]  /*1e00*/  @!P0 IMAD.WIDE.U32 R8, R8, R36, RZ ;  /* 0x0000002408088225 */ /* 0x000fc800078e00ff */
[----:B------:R-:W-:Y:S02]  /*1e10*/  @!P0 IMAD.MOV.U32 R170, RZ, RZ, R4 ;  /* 0x000000ffffaa8224 */ /* 0x000fe400078e0004 */
[----:B------:R-:W-:Y:S02]  /*1e20*/  @P0 IMAD.MOV.U32 R4, RZ, RZ, R6 ;  /* 0x000000ffff040224 */ /* 0x000fe400078e0006 */
[----:B------:R-:W-:Y:S02]  /*1e30*/  @P0 IMAD R3, R5, R40, RZ ;  /* 0x0000002805030224 */ /* 0x000fe400078e02ff */
[----:B------:R-:W-:Y:S02]  /*1e40*/  @!P0 IMAD.MOV.U32 R4, RZ, RZ, R8 ;  /* 0x000000ffff048224 */ /* 0x000fe400078e0008 */
[----:B------:R-:W-:Y:S01]  /*1e50*/  @P0 IMAD.IADD R3, R7, 0x1, R3 ;  /* 0x0000000107030824 */ /* 0x000fe200078e0203 */
[----:B------:R-:W-:Y:S01]  /*1e60*/  @!P0 IADD3 R3, R9, R2, RZ ;  /* 0x0000000209038210 */ /* 0x000fe20007ffe0ff */
[----:B------:R-:W-:Y:S01]  /*1e70*/  @P0 IMAD.MOV.U32 R171, RZ, RZ, R5 ;  /* 0x000000ffffab0224 */ /* 0x000fe200078e0005 */
[----:B------:R-:W-:-:S02]  /*1e80*/  IADD3 R4, P1, R154, R4, RZ ;  /* 0x000000049a047210 */ /* 0x000fc40007f3e0ff */
[----:B------:R-:W-:Y:S02]  /*1e90*/  @!P0 MOV R171, R5 ;  /* 0x0000000500ab8202 */ /* 0x000fe40000000f00 */
[----:B------:R-:W-:Y:S01]  /*1ea0*/  IADD3 R2, P0, R154, R19, RZ ;  /* 0x000000139a027210 */ /* 0x000fe20007f1e0ff */
[----:B------:R-:W-:Y:S01]  /*1eb0*/  IMAD.X R5, R155, 0x1, R3, P1 ;  /* 0x000000019b057824 */ /* 0x000fe200008e0603 */
[----:B------:R-:W-:Y:S01]  /*1ec0*/  LOP3.LUT R0, R232, 0xfffffff0, RZ, 0xc0, !PT ;  /* 0xfffffff0e8007812 */ /* 0x000fe200078ec0ff */
[----:B------:R-:W-:Y:S01]  /*1ed0*/  IMAD R14, R13, R39, RZ ;  /* 0x000000270d0e7224 */ /* 0x000fe200078e02ff */
[----:B------:R-:W-:Y:S01]  /*1ee0*/  IADD3.X R3, R155, R23, RZ, P0, !PT ;  /* 0x000000179b037210 */ /* 0x000fe200007fe4ff */
[-C--:B------:R-:W-:Y:S02]  /*1ef0*/  IMAD R9, R195, R80.reuse, RZ ;  /* 0x00000050c3097224 */ /* 0x080fe400078e02ff */
[----:B------:R-:W-:Y:S02]  /*1f00*/  IMAD R8, R35, R80, RZ ;  /* 0x0000005023087224 */ /* 0x000fe400078e02ff */
[----:B------:R-:W-:-:S02]  /*1f10*/  IMAD R14, R12, R227, R14 ;  /* 0x000000e30c0e7224 */ /* 0x000fc400078e020e */
[----:B------:R-:W-:Y:S02]  /*1f20*/  IMAD.IADD R0, R37, 0x1, -R0 ;  /* 0x0000000125007824 */ /* 0x000fe400078e0a00 */
[----:B------:R-:W-:-:S04]  /*1f30*/  IMAD.WIDE.U32 R6, R39, R12, R4 ;  /* 0x0000000c27067225 */ /* 0x000fc800078e0004 */
[-C--:B------:R-:W-:Y:S02]  /*1f40*/  IMAD R12, R81, R194.reuse, R9 ;  /* 0x000000c2510c7224 */ /* 0x080fe400078e0209 */
[----:B------:R-:W-:Y:S01]  /*1f50*/  IMAD.WIDE.U32 R2, R80, R194, R2 ;  /* 0x000000c250027225 */ /* 0x000fe200078e0002 */
[----:B------:R-:W-:-:S03]  /*1f60*/  SHF.R.S32.HI R15, RZ, 0x1f, R0 ;  /* 0x0000001fff0f7819 */ /* 0x000fc60000011400 */
[-C--:B------:R-:W-:Y:S02]  /*1f70*/  IMAD R13, R81, R33.reuse, R8 ;  /* 0x00000021510d7224 */ /* 0x080fe400078e0208 */
[----:B------:R-:W-:Y:S01]  /*1f80*/  IMAD.WIDE.U32 R4, R80, R33, R10 ;  /* 0x0000002150047225 */ /* 0x000fe200078e000a */
[----:B------:R-:W-:-:S03]  /*1f90*/  LEA R224, P1, R2, R20, 0x1 ;  /* 0x0000001402e07211 */ /* 0x000fc600078208ff */
[----:B------:R-:W-:Y:S01]  /*1fa0*/  IMAD.IADD R10, R3, 0x1, R12 ;  /* 0x00000001030a7824 */ /* 0x000fe200078e020c */
[----:B------:R-:W-:Y:S02]  /*1fb0*/  IADD3 R5, R5, R13, RZ ;  /* 0x0000000d05057210 */ /* 0x000fe40007ffe0ff */
[----:B------:R-:W-:Y:S01]  /*1fc0*/  LEA R218, P0, R4, R24, 0x1 ;  /* 0x0000001804da7211 */ /* 0x000fe200078008ff */
[----:B------:R-:W-:Y:S01]  /*1fd0*/  IMAD.WIDE R8, R38, 0x40, R80 ;  /* 0x0000004026087825 */ /* 0x000fe200078e0250 */
[----:B------:R-:W-:Y:S02]  /*1fe0*/  LEA.HI R15, R15, R0, RZ, 0x3 ;  /* 0x000000000f0f7211 */ /* 0x000fe400078f18ff */
[----:B------:R-:W-:Y:S01]  /*1ff0*/  LEA.HI.X R225, R2, R21, R10, 0x1, P1 ;  /* 0x0000001502e17211 */ /* 0x000fe200008f0c0a */
[----:B------:R-:W-:Y:S01]  /*2000*/  IMAD.IADD R3, R7, 0x1, R14 ;  /* 0x0000000107037824 */ /* 0x000fe200078e020e */
[----:B------:R-:W-:Y:S01]  /*2010*/  LEA.HI.X R219, R4, R25, R5, 0x1, P0 ;  /* 0x0000001904db7211 */ /* 0x000fe200000f0c05 */
[----:B------:R-:W-:Y:S01]  /*2020*/  IMAD.MOV.U32 R2, RZ, RZ, R6 ;  /* 0x000000ffff027224 */ /* 0x000fe200078e0006 */
[----:B------:R-:W-:-:S02]  /*2030*/  SHF.R.S32.HI R4, RZ, 0x1f, R153 ;  /* 0x0000001fff047819 */ /* 0x000fc40000011499 */
[----:B------:R-:W-:Y:S01]  /*2040*/  LOP3.LUT R11, R15, 0xfffffff8, RZ, 0xc0, !PT ;  /* 0xfffffff80f0b7812 */ /* 0x000fe200078ec0ff */
[----:B------:R-:W-:Y:S01]  /*2050*/  IMAD.WIDE.U32 R214, R8, R170, R2 ;  /* 0x000000aa08d67225 */ /* 0x000fe200078e0002 */
[----:B------:R-:W-:Y:S01]  /*2060*/  LEA.HI R2, R4, R153, RZ, 0x8 ;  /* 0x0000009904027211 */ /* 0x000fe200078f40ff */
[----:B------:R1:W-:Y:S03]  /*2070*/  STL [R1+0x10], R15 ;  /* 0x0000100f01007387 */ /* 0x0003e60000100800 */
[----:B------:R-:W-:-:S04]  /*2080*/  SHF.R.S32.HI R2, RZ, 0x8, R2 ;  /* 0x00000008ff027819 */ /* 0x000fc80000011402 */
[----:B------:R-:W-:Y:S02]  /*2090*/  IMNMX R119, RZ, R2, !PT ;  /* 0x00000002ff777217 */ /* 0x000fe40007800200 */
[----:B------:R-:W-:Y:S01]  /*20a0*/  LEA.HI R3, R30, R37, RZ, 0x5 ;  /* 0x000000251e037211 */ /* 0x000fe200078f28ff */
[----:B-1----:R-:W-:-:S05]  /*20b0*/  IMAD.IADD R15, R0, 0x1, -R11 ;  /* 0x00000001000f7824 */ /* 0x002fca00078e0a0b */
[----:B------:R1:W-:Y:S01]  /*20c0*/  STL [R1+0x4], R15 ;  /* 0x0000040f01007387 */ /* 0x0003e20000100800 */
[----:B------:R-:W-:Y:S02]  /*20d0*/  R2P PR, R15, 0x6 ;  /* 0x000000060f007804 */ /* 0x000fe40000000000 */
[----:B------:R-:W-:Y:S01]  /*20e0*/  ISETP.GT.AND P0, PT, R34, R119, PT ;  /* 0x000000772200720c */ /* 0x000fe20003f04270 */
[----:B------:R-:W-:Y:S01]  /*20f0*/  IMAD R0, R9, R170, RZ ;  /* 0x000000aa09007224 */ /* 0x000fe200078e02ff */
[----:B------:R-:W-:-:S03]  /*2100*/  LOP3.LUT R2, R3, 0xffffffe0, RZ, 0xc0, !PT ;  /* 0xffffffe003027812 */ /* 0x000fc600078ec0ff */
[----:B------:R-:W-:Y:S01]  /*2110*/  IMAD R5, R8, R171, R0 ;  /* 0x000000ab08057224 */ /* 0x000fe200078e0200 */
[----:B------:R-:W-:Y:S01]  /*2120*/  MOV R0, 0x10 ;  /* 0x0000001000007802 */ /* 0x000fe20000000f00 */
[----:B------:R-:W-:Y:S01]  /*2130*/  @!P4 IMAD.MOV.U32 R29, RZ, RZ, RZ ;  /* 0x000000ffff1dc224 */ /* 0x000fe200078e00ff */
[----:B------:R-:W-:Y:S01]  /*2140*/  SHF.L.U64.HI R217, R33, 0x4, R35 ;  /* 0x0000000421d97819 */ /* 0x000fe20000010223 */
[----:B------:R-:W-:Y:S01]  /*2150*/  IMAD.IADD R2, R37, 0x1, -R2 ;  /* 0x0000000125027824 */ /* 0x000fe200078e0a02 */
[----:B------:R-:W-:Y:S01]  /*2160*/  SHF.L.U32 R193, R33, 0x4, RZ ;  /* 0x0000000421c17819 */ /* 0x000fe200000006ff */
[----:B------:R-:W-:Y:S01]  /*2170*/  IMAD.IADD R221, R215, 0x1, R5 ;  /* 0x00000001d7dd7824 */ /* 0x000fe200078e0205 */
[----:B------:R-:W-:Y:S02]  /*2180*/  SHF.R.S32.HI R3, RZ, 0x5, R3 ;  /* 0x00000005ff037819 */ /* 0x000fe40000011403 */
[----:B------:R-:W-:Y:S02]  /*2190*/  SHF.L.U32 R30, R213, 0x2, RZ ;  /* 0x00000002d51e7819 */ /* 0x000fe400000006ff */
[----:B------:R-:W-:-:S02]  /*21a0*/  SEL R190, R0, 0xfffffff0, !P1 ;  /* 0xfffffff000be7807 */ /* 0x000fc40004800000 */
        /* <DEDUP_REMOVED lines=11> */
[----:B-1----:R-:W4:Y:S04]  /*2260*/  LD.E.64 R14, [R16.64+0x150] ;  /* 0x00015006100e7980 */ /* 0x002f28000c101b00 */
        /* <DEDUP_REMOVED lines=224> */
.L_x_2999:
[----:B------:R-:W-:Y:S01]  /*3070*/  ISETP.GE.AND P0, PT, R154, R250, PT ;  /* 0x000000fa9a00720c */ /* 0x000fe20003f06270 */
[----:B------:R-:W-:Y:S01]  /*3080*/  IMAD.SHL.U32 R22, R21, 0x100, RZ ;  /* 0x0000010015167824 */ /* 0x000fe200078e00ff */
[----:B------:R-:W-:Y:S01]  /*3090*/  LOP3.LUT R33, R33, 0xfffffeff, RZ, 0xc0, !PT ;  /* 0xfffffeff21217812 */ /* 0x000fe200078ec0ff */
[----:B------:R-:W-:Y:S03]  /*30a0*/  BSSY B2, `(.L_x_2896) ;  /* 0x0000cb0000027945 */ /* 0x000fe60003800000 */
[----:B------:R-:W-:Y:S05]  /*30b0*/  IADD3 R20, R22, -0x100, RZ ;  /* 0xffffff0016147810 */ /* 0x000fea0007ffe0ff */
[--C-:B------:R-:W-:Y:S02]  /*30c0*/  IMAD.IADD R68, R216, 0x1, -R20.reuse ;  /* 0x00000001d8447824 */ /* 0x100fe400078e0a14 */
[----:B------:R-:W-:Y:S03]  /*30d0*/  IMAD.IADD R69, R153, 0x1, -R20 ;  /* 0x0000000199457824 */ /* 0x000fe600078e0a14 */
[-C--:B------:R-:W-:Y:S02]  /*30e0*/  ISETP.GE.OR P1, PT, R84, R68.reuse, P0 ;  /* 0x000000445400720c */ /* 0x080fe40000726670 */
[-C--:B------:R-:W-:Y:S02]  /*30f0*/  ISETP.GE.OR P2, PT, R82, R68.reuse, P0 ;  /* 0x000000445200720c */ /* 0x080fe40000746670 */
[-C--:B------:R-:W-:Y:S02]  /*3100*/  ISETP.LT.OR P4, PT, R84, R69.reuse, P1 ;  /* 0x000000455400720c */ /* 0x080fe40000f81670 */
[CC--:B------:R-:W-:Y:S02]  /*3110*/  ISETP.GE.OR P1, PT, R83.reuse, R68.reuse, P0 ;  /* 0x000000445300720c */ /* 0x0c0fe40000726670 */
[-C--:B------:R-:W-:Y:S02]  /*3120*/  ISETP.LT.OR P5, PT, R82, R69.reuse, P2 ;  /* 0x000000455200720c */ /* 0x080fe400017a1670 */
[----:B------:R-:W-:Y:S02]  /*3130*/  ISETP.LT.OR P6, PT, R83, R69, P1 ;  /* 0x000000455300720c */ /* 0x000fe40000fc1670 */
[----:B------:R-:W-:Y:S05]  /*3140*/  ISETP.GE.OR P3, PT, R95, R68, P0 ;  /* 0x000000445f00720c */ /* 0x000fea0000766670 */
[----:B------:R-:W-:Y:S02]  /*3150*/  @P4 LOP3.LUT R33, R33, 0x100, RZ, 0xfc, !PT ;  /* 0x0000010021214812 */ /* 0x000fe400078efcff */
[C---:B------:R-:W-:Y:S02]  /*3160*/  @!P4 IADD3 R12, P1, R48.reuse, R189, RZ ;  /* 0x000000bd300cc210 */ /* 0x040fe40007f3e0ff */
[----:B------:R-:W-:Y:S02]  /*3170*/  LOP3.LUT R33, R33, 0xffffff7f, RZ, 0xc0, !PT ;  /* 0xffffff7f21217812 */ /* 0x000fe400078ec0ff */
[----:B------:R-:W-:Y:S01]  /*3180*/  @!P4 LEA R10, P2, R193, R75, 0x1 ;  /* 0x0000004bc10ac211 */ /* 0x000fe200078408ff */
[----:B------:R-:W-:Y:S01]  /*3190*/  @!P4 IMAD.X R13, R49, 0x1, R192, P1 ;  /* 0x00000001310dc824 */ /* 0x000fe200008e06c0 */
[----:B------:R-:W-:Y:S02]  /*31a0*/  @P6 LOP3.LUT R33, R33, 0x80, RZ, 0xfc, !PT ;  /* 0x0000008021216812 */ /* 0x000fe400078efcff */
[----:B------:R-:W-:Y:S02]  /*31b0*/  ISETP.LT.OR P4, PT, R95, R69, P3 ;  /* 0x000000455f00720c */ /* 0x000fe40001f81670 */
[----:B------:R-:W-:Y:S02]  /*31c0*/  LOP3.LUT R33, R33, 0xffffffbf, RZ, 0xc0, !PT ;  /* 0xffffffbf21217812 */ /* 0x000fe400078ec0ff */
[----:B------:R-:W-:Y:S02]  /*31d0*/  @!P6 IADD3 R8, P1, R48, R187, RZ ;  /* 0x000000bb3008e210 */ /* 0x000fe40007f3e0ff */
[----:B------:R-:W-:Y:S03]  /*31e0*/  @P5 LOP3.LUT R33, R33, 0x40, RZ, 0xfc, !PT ;  /* 0x0000004021215812 */ /* 0x000fe600078efcff */
[----:B------:R-:W-:Y:S01]  /*31f0*/  @!P6 IMAD.X R9, R49, 0x1, R188, P1 ;  /* 0x000000013109e824 */ /* 0x000fe200008e06bc */
[----:B------:R-:W-:Y:S02]  /*3200*/  LOP3.LUT P3, RZ, R33, 0x100, RZ, 0xc0, !PT ;  /* 0x0000010021ff7812 */ /* 0x000fe4000786c0ff */
[----:B------:R-:W-:Y:S02]  /*3210*/  @!P6 IADD3 R6, P1, R75, R211, RZ ;  /* 0x000000d34b06e210 */ /* 0x000fe40007f3e0ff */
[----:B------:R-:W-:Y:S03]  /*3220*/  LOP3.LUT R33, R33, 0xffffffdf, RZ, 0xc0, !PT ;  /* 0xffffffdf21217812 */ /* 0x000fe600078ec0ff */
[----:B------:R-:W-:Y:S01]  /*3230*/  @!P6 IMAD.X R7, R74, 0x1, R212, P1 ;  /* 0x000000014a07e824 */ /* 0x000fe200008e06d4 */
[----:B------:R-:W-:Y:S02]  /*3240*/  @!P5 IADD3 R4, P1, R48, R140, RZ ;  /* 0x0000008c3004d210 */ /* 0x000fe40007f3e0ff */
[----:B------:R-:W-:Y:S02]  /*3250*/  @P4 LOP3.LUT R33, R33, 0x20, RZ, 0xfc, !PT ;  /* 0x0000002021214812 */ /* 0x000fe400078efcff */
[----:B------:R-:W-:Y:S01]  /*3260*/  ISETP.GE.OR P6, PT, R89, R68, P0 ;  /* 0x000000445900720c */ /* 0x000fe200007c6670 */
[----:B------:R-:W-:Y:S01]  /*3270*/  @!P5 IMAD.X R5, R49, 0x1, R182, P1 ;  /* 0x000000013105d824 */ /* 0x000fe200008e06b6 */
[----:B------:R-:W-:Y:S02]  /*3280*/  @!P3 LEA.HI.X R11, R193, R74, R217, 0x1, P2 ;  /* 0x0000004ac10bb211 */ /* 0x000fe400010f0cd9 */
[-C--:B------:R-:W-:Y:S02]  /*3290*/  ISETP.GE.OR P2, PT, R94, R68.reuse, P0 ;  /* 0x000000445e00720c */ /* 0x080fe40000746670 */
[----:B------:R-:W-:Y:S02]  /*32a0*/  @!P4 IADD3 R28, P1, R48, R185, RZ ;  /* 0x000000b9301cc210 */ /* 0x000fe40007f3e0ff */
[-C--:B------:R-:W-:Y:S02]  /*32b0*/  ISETP.LT.OR P3, PT, R94, R69.reuse, P2 ;  /* 0x000000455e00720c */ /* 0x080fe40001761670 */
[----:B------:R-:W-:Y:S01]  /*32c0*/  LOP3.LUT R33, R33, 0xffffffef, RZ, 0xc0, !PT ;  /* 0xffffffef21217812 */ /* 0x000fe200078ec0ff */
[----:B------:R-:W-:Y:S01]  /*32d0*/  @!P4 IMAD.X R29, R49, 0x1, R186, P1 ;  /* 0x00000001311dc824 */ /* 0x000fe200008e06ba */
        /* <DEDUP_REMOVED lines=8> */
[-C--:B------:R-:W-:Y:S02]  /*3360*/  ISETP.GE.OR P1, PT, R93, R68.reuse, P0 ;  /* 0x000000445d00720c */ /* 0x080fe40000726670 */
[----:B------:R-:W-:Y:S02]  /*3370*/  LOP3.LUT R33, R33, 0xfffffff7, RZ, 0xc0, !PT ;  /* 0xfffffff721217812 */ /* 0x000fe400078ec0ff */
[-C--:B------:R-:W-:Y:S02]  /*3380*/  ISETP.LT.OR P2, PT, R93, R69.reuse, P1 ;  /* 0x000000455d00720c */ /* 0x080fe40000f41670 */
[C---:B------:R-:W-:Y:S04]  /*3390*/  ISETP.GE.OR P3, PT, R86.reuse, R68, P0 ;  /* 0x000000445600720c */ /* 0x040fe80000766670 */
[-C--:B------:R-:W-:Y:S07]  /*33a0*/  ISETP.LT.OR P3, PT, R86, R69.reuse, P3 ;  /* 0x000000455600720c */ /* 0x080fee0001f61670 */
        /* <DEDUP_REMOVED lines=63> */
[C---:B------:R-:W-:Y:S02]  /*37a0*/  LOP3.LUT P5, RZ, R33.reuse, 0x40, RZ, 0xc0, !PT ;  /* 0x0000004021ff7812 */ /* 0x040fe400078ac0ff */
[----:B------:R-:W-:Y:S02]  /*37b0*/  ISETP.NE.AND P6, PT, R0, RZ, PT ;  /* 0x000000ff0000720c */ /* 0x000fe40003fc5270 */
[----:B------:R-:W-:Y:S04]  /*37c0*/  LOP3.LUT R33, R33, 0xffffefff, RZ, 0xc0, !PT ;  /* 0xffffefff21217812 */ /* 0x000fe800078ec0ff */
[----:B------:R-:W-:Y:S04]  /*37d0*/  @P1 LOP3.LUT R33, R33, 0x1000, RZ, 0xfc, !PT ;  /* 0x0000100021211812 */ /* 0x000fe800078efcff */
[C---:B------:R-:W-:Y:S02]  /*37e0*/  LOP3.LUT P1, RZ, R33.reuse, 0x20, RZ, 0xc0, !PT ;  /* 0x0000002021ff7812 */ /* 0x040fe4000782c0ff */
[----:B------:R-:W-:Y:S04]  /*37f0*/  LOP3.LUT R33, R33, 0xfffffdff, RZ, 0xc0, !PT ;  /* 0xfffffdff21217812 */ /* 0x000fe800078ec0ff */
[----:B------:R-:W-:Y:S01]  /*3800*/  @P0 LOP3.LUT R33, R33, 0x200, RZ, 0xfc, !PT ;  /* 0x0000020021210812 */ /* 0x000fe200078efcff */
        /* <DEDUP_REMOVED lines=23> */
[----:B------:R-:W-:Y:S05]  /*3980*/  @!P6 IADD3 R42, P0, R75, R207, RZ ;  /* 0x000000cf4b2ae210 */ /* 0x000fea0007f1e0ff */
[C---:B------:R-:W-:Y:S01]  /*3990*/  @!P6 IMAD.X R43, R74.reuse, 0x1, R208, P0 ;  /* 0x000000014a2be824 */ /* 0x040fe200000e06d0 */
[C---:B------:R-:W-:Y:S01]  /*39a0*/  LOP3.LUT P6, RZ, R33.reuse, 0x8000, RZ, 0xc0, !PT ;  /* 0x0000800021ff7812 */ /* 0x040fe200078cc0ff */
[----:B-1----:R-:W2:Y:S04]  /*39b0*/  @!P5 LD.E.128 R4, [R4.64] ;  /* 0x000000060404d980 */ /* 0x002ea8000c101d00 */
[----:B--2---:R1:W-:Y:S01]  /*39c0*/  @!P5 ST.E.128 [R2.64], R4 ;  /* 0x000000040200d985 */ /* 0x0043e2000c101d06 */
[----:B------:R-:W-:Y:S03]  /*39d0*/  LOP3.LUT P5, RZ, R33, 0x4000, RZ, 0xc0, !PT ;  /* 0x0000400021ff7812 */ /* 0x000fe600078ac0ff */
[----:B-1----:R1:W2:Y:S04]  /*39e0*/  @!P1 LD.E.128 R4, [R28.64] ;  /* 0x000000061c049980 */ /* 0x0022a8000c101d00 */
[----:B------:R-:W-:Y:S05]  /*39f0*/  @!P6 IADD3 R2, P0, R75, R158, RZ ;  /* 0x0000009e4b02e210 */ /* 0x000fea0007f1e0ff */
[C---:B------:R-:W-:Y:S01]  /*3a00*/  @!P6 IMAD.X R3, R74.reuse, 0x1, R202, P0 ;  /* 0x000000014a03e824 */ /* 0x040fe200000e06ca */
[C---:B------:R-:W-:Y:S02]  /*3a10*/  LOP3.LUT P6, RZ, R33.reuse, 0x2000, RZ, 0xc0, !PT ;  /* 0x0000200021ff7812 */ /* 0x040fe400078cc0ff */
[----:B------:R-:W-:Y:S11]  /*3a20*/  LOP3.LUT R33, R33, 0xfffffbff, RZ, 0xc0, !PT ;  /* 0xfffffbff21217812 */ /* 0x000ff600078ec0ff */
[----:B------:R-:W-:Y:S02]  /*3a30*/  @!P6 IADD3 R40, P0, R75, R156, RZ ;  /* 0x0000009c4b28e210 */ /* 0x000fe40007f1e0ff */
[----:B------:R-:W-:Y:S03]  /*3a40*/  @P6 LOP3.LUT R33, R33, 0x400, RZ, 0xfc, !PT ;  /* 0x0000040021216812 */ /* 0x000fe600078efcff */
[C---:B------:R-:W-:Y:S01]  /*3a50*/  @!P6 IMAD.X R41, R74.reuse, 0x1, R201, P0 ;  /* 0x000000014a29e824 */ /* 0x040fe200000e06c9 */
[----:B-1----:R-:W-:Y:S02]  /*3a60*/  @!P5 IADD3 R28, P0, R75, R150, RZ ;  /* 0x000000964b1cd210 */ /* 0x002fe40007f1e0ff */
[C---:B------:R-:W-:Y:S02]  /*3a70*/  LOP3.LUT P6, RZ, R33.reuse, 0x2, RZ, 0xc0, !PT ;  /* 0x0000000221ff7812 */ /* 0x040fe400078cc0ff */
[----:B------:R-:W-:Y:S01]  /*3a80*/  LOP3.LUT R33, R33, 0xfffff7ff, RZ, 0xc0, !PT ;  /* 0xfffff7ff21217812 */ /* 0x000fe200078ec0ff */
[C---:B------:R-:W-:Y:S01]  /*3a90*/  @!P5 IMAD.X R29, R74.reuse, 0x1, R200, P0 ;  /* 0x000000014a1dd824 */ /* 0x040fe200000e06c8 */
[----:B------:R-:W-:Y:S05]  /*3aa0*/  @!P4 IADD3 R38, P0, R75, R148, RZ ;  /* 0x000000944b26c210 */ /* 0x000fea0007f1e0ff */
[C---:B------:R-:W-:Y:S04]  /*3ab0*/  @!P4 IMAD.X R39, R74.reuse, 0x1, R199, P0 ;  /* 0x000000014a27c824 */ /* 0x040fe800000e06c7 */
[----:B------:R-:W-:Y:S04]  /*3ac0*/  @P6 LOP3.LUT R33, R33, 0x800, RZ, 0xfc, !PT ;  /* 0x0000080021216812 */ /* 0x000fe800078efcff */
[C---:B------:R-:W-:Y:S02]  /*3ad0*/  LOP3.LUT P0, RZ, R33.reuse, 0x10, RZ, 0xc0, !PT ;  /* 0x0000001021ff7812 */ /* 0x040fe4000780c0ff */
[C---:B------:R-:W-:Y:S01]  /*3ae0*/  LOP3.LUT P6, RZ, R33.reuse, 0x4, RZ, 0xc0, !PT ;  /* 0x0000000421ff7812 */ /* 0x040fe200078cc0ff */
[----:B--2---:R1:W-:Y:S01]  /*3af0*/  @!P1 ST.E.128 [R24.64], R4 ;  /* 0x0000000418009985 */ /* 0x0043e2000c101d06 */
[----:B------:R-:W-:Y:S09]  /*3b00*/  LOP3.LUT P1, RZ, R33, 0x1000, RZ, 0xc0, !PT ;  /* 0x0000100021ff7812 */ /* 0x000ff2000782c0ff */
[----:B-1----:R-:W2:Y:S04]  /*3b10*/  @!P0 LD.E.128 R4, [R34.64] ;  /* 0x0000000622048980 */ /* 0x002ea8000c101d00 */
[----:B--2---:R1:W-:Y:S01]  /*3b20*/  @!P0 ST.E.128 [R14.64], R4 ;  /* 0x000000040e008985 */ /* 0x0043e2000c101d06 */
[C---:B------:R-:W-:Y:S05]  /*3b30*/  @!P3 IADD3 R34, P0, R75.reuse, R146, RZ ;  /* 0x000000924b22b210 */ /* 0x040fea0007f1e0ff */
[C---:B------:R-:W-:Y:S01]  /*3b40*/  @!P3 IMAD.X R35, R74.reuse, 0x1, R198, P0 ;  /* 0x000000014a23b824 */ /* 0x040fe200000e06c6 */
[----:B------:R-:W-:Y:S05]  /*3b50*/  @!P2 IADD3 R44, P0, R75, R144, RZ ;  /* 0x000000904b2ca210 */ /* 0x000fea0007f1e0ff */
[C---:B------:R-:W-:Y:S01]  /*3b60*/  @!P2 IMAD.X R45, R74.reuse, 0x1, R197, P0 ;  /* 0x000000014a2da824 */ /* 0x040fe200000e06c5 */
[----:B------:R-:W-:Y:S11]  /*3b70*/  LOP3.LUT P0, RZ, R33, 0x8, RZ, 0xc0, !PT ;  /* 0x0000000821ff7812 */ /* 0x000ff6000780c0ff */
[----:B------:R-:W-:Y:S02]  /*3b80*/  @!UPT UIADD3 URZ, URZ, URZ, URZ ;  /* 0x0000003f3f3ff290 */ /* 0x000fe4000fffe03f */
[----:B------:R-:W2:Y:S04]  /*3b90*/  @!P0 LD.E.128 R8, [R36.64] ;  /* 0x0000000624088980 */ /* 0x000ea8000c101d00 */
[----:B--2---:R-:W-:Y:S01]  /*3ba0*/  @!P0 ST.E.128 [R26.64], R8 ;  /* 0x000000081a008985 */ /* 0x004fe2000c101d06 */
[----:B------:R-:W-:Y:S03]  /*3bb0*/  @!P1 IADD3 R36, P0, R75, R142, RZ ;  /* 0x0000008e4b249210 */ /* 0x000fe60007f1e0ff */
[----:B-1----:R-:W2:Y:S02]  /*3bc0*/  @!P6 LD.E.128 R4, [R46.64] ;  /* 0x000000062e04e980 */ /* 0x002ea4000c101d00 */
[----:B------:R-:W-:Y:S01]  /*3bd0*/  @!P1 IMAD.X R37, R74, 0x1, R196, P0 ;  /* 0x000000014a259824 */ /* 0x000fe200000e06c4 */
[C---:B------:R-:W-:Y:S01]  /*3be0*/  LOP3.LUT P0, RZ, R33.reuse, 0x1, RZ, 0xc0, !PT ;  /* 0x0000000121ff7812 */ /* 0x040fe2000780c0ff */
        /* <DEDUP_REMOVED lines=8> */
[----:B------:R-:W2:Y:S04]  /*3c70*/  @!P6 LD.E.128 R24, [R54.64] ;  /* 0x000000063618e980 */ /* 0x000ea8000c101d00 */
[----:B--2---:R-:W-:Y:S04]  /*3c80*/  @!P6 ST.E.128 [R40.64], R24 ;  /* 0x000000182800e985 */ /* 0x004fe8000c101d06 */
[----:B------:R-:W2:Y:S04]  /*3c90*/  @!P5 LD.E.128 R12, [R56.64] ;  /* 0x00000006380cd980 */ /* 0x000ea8000c101d00 */
[----:B--2---:R-:W-:Y:S04]  /*3ca0*/  @!P5 ST.E.128 [R28.64], R12 ;  /* 0x0000000c1c00d985 */ /* 0x004fe8000c101d06 */
[----:B------:R-:W2:Y:S04]  /*3cb0*/  @!P4 LD.E.128 R8, [R58.64] ;  /* 0x000000063a08c980 */ /* 0x000ea8000c101d00 */
[----:B--2---:R-:W-:Y:S04]  /*3cc0*/  @!P4 ST.E.128 [R38.64], R8 ;  /* 0x000000082600c985 */ /* 0x004fe8000c101d06 */
[----:B-1----:R-:W2:Y:S04]  /*3cd0*/  @!P3 LD.E.128 R4, [R60.64] ;  /* 0x000000063c04b980 */ /* 0x002ea8000c101d00 */
        /* <DEDUP_REMOVED lines=81> */
.L_x_2900:
[----:B------:R-:W-:Y:S05]  /*41f0*/  BSYNC B0 ;  /* 0x0000000000007941 */ /* 0x000fea0003800000 */
.L_x_2899:
        /* <DEDUP_REMOVED lines=65> */
.L_x_2902:
[----:B------:R-:W-:Y:S05]  /*4610*/  BSYNC B0 ;  /* 0x0000000000007941 */ /* 0x000fea0003800000 */
.L_x_2901:
        /* <DEDUP_REMOVED lines=65> */
.L_x_2904:
[----:B------:R-:W-:Y:S05]  /*4a30*/  BSYNC B0 ;  /* 0x0000000000007941 */ /* 0x000fea0003800000 */
.L_x_2903:
        /* <DEDUP_REMOVED lines=72> */
.L_x_2906:
[----:B------:R-:W-:Y:S05]  /*4ec0*/  BSYNC B0 ;  /* 0x0000000000007941 */ /* 0x000fea0003800000 */
.L_x_2905:
        /* <DEDUP_REMOVED lines=65> */
.L_x_2908:
[----:B------:R-:W-:Y:S05]  /*52e0*/  BSYNC B0 ;  /* 0x0000000000007941 */ /* 0x000fea0003800000 */
.L_x_2907:
        /* <DEDUP_REMOVED lines=72> */
.L_x_2910:
[----:B------:R-:W-:Y:S05]  /*5770*/  BSYNC B0 ;  /* 0x0000000000007941 */ /* 0x000fea0003800000 */
.L_x_2909:
        /* <DEDUP_REMOVED lines=72> */
.L_x_2912:
[----:B------:R-:W-:Y:S05]  /*5c00*/  BSYNC B0 ;  /* 0x0000000000007941 */ /* 0x000fea0003800000 */
.L_x_2911:
        /* <DEDUP_REMOVED lines=72> */
.L_x_2914:
[----:B------:R-:W-:Y:S05]  /*6090*/  BSYNC B0 ;  /* 0x0000000000007941 */ /* 0x000fea0003800000 */
.L_x_2913:
        /* <DEDUP_REMOVED lines=65> */
.L_x_2916:
[----:B------:R-:W-:Y:S05]  /*64b0*/  BSYNC B0 ;  /* 0x0000000000007941 */ /* 0x000fea0003800000 */
.L_x_2915:
        /* <DEDUP_REMOVED lines=72> */
.L_x_2918:
[----:B------:R-:W-:Y:S05]  /*6940*/  BSYNC B0 ;  /* 0x0000000000007941 */ /* 0x000fea0003800000 */
.L_x_2917:
        /* <DEDUP_REMOVED lines=72> */
.L_x_2920:
[----:B------:R-:W-:Y:S05]  /*6dd0*/  BSYNC B0 ;  /* 0x0000000000007941 */ /* 0x000fea0003800000 */
.L_x_2919:
        /* <DEDUP_REMOVED lines=72> */
.L_x_2922:
[----:B------:R-:W-:Y:S05]  /*7260*/  BSYNC B0 ;  /* 0x0000000000007941 */ /* 0x000fea0003800000 */
.L_x_2921:
        /* <DEDUP_REMOVED lines=72> */
.L_x_2924:
[----:B------:R-:W-:Y:S05]  /*76f0*/  BSYNC B0 ;  /* 0x0000000000007941 */ /* 0x000fea0003800000 */
.L_x_2923:
        /* <DEDUP_REMOVED lines=72> */
.L_x_2926:
[----:B------:R-:W-:Y:S05]  /*7b80*/  BSYNC B0 ;  /* 0x0000000000007941 */ /* 0x000fea0003800000 */
.L_x_2925:
        /* <DEDUP_REMOVED lines=72> */
.L_x_2928:
[----:B------:R-:W-:Y:S05]  /*8010*/  BSYNC B0 ;  /* 0x0000000000007941 */ /* 0x000fea0003800000 */
.L_x_2927:
        /* <DEDUP_REMOVED lines=72> */
.L_x_2930:
[----:B------:R-:W-:Y:S05]  /*84a0*/  BSYNC B0 ;  /* 0x0000000000007941 */ /* 0x000fea0003800000 */
.L_x_2929:
        /* <DEDUP_REMOVED lines=10> */
.L_x_2898:
        /* <DEDUP_REMOVED lines=98> */
.L_x_2935:
[----:B------:R-:W-:Y:S05]  /*8b70*/  BSYNC B0 ;  /* 0x0000000000007941 */ /* 0x000fea0003800000 */
.L_x_2934:
[----:B-1----:R-:W-:Y:S02]  /*8b80*/  MOV R2, R70 ;  /* 0x0000004600027202 */ /* 0x002fe40000000f00 */
[----:B------:R-:W-:Y:S05]  /*8b90*/  MOV R3, R71 ;  /* 0x0000004700037202 */ /* 0x000fea0000000f00 */
[----:B-----5:R1:W-:Y:S02]  /*8ba0*/  ST.E.128 [R2.64], R8 ;  /* 0x0000000802007985 */ /* 0x0203e4000c101d06 */
.L_x_2933:
[----:B------:R-:W-:Y:S05]  /*8bb0*/  BSYNC B1 ;  /* 0x0000000000017941 */ /* 0x000fea0003800000 */
.L_x_2932:
        /* <DEDUP_REMOVED lines=97> */
.L_x_2939:
[----:B------:R-:W-:Y:S05]  /*91d0*/  BSYNC B0 ;  /* 0x0000000000007941 */ /* 0x000fea0003800000 */
.L_x_2938:
[C---:B-1----:R-:W-:Y:S04]  /*91e0*/  LEA R2, P0, R118.reuse, R70, 0x1 ;  /* 0x0000004676027211 */ /* 0x042fe800078008ff */
[----:B------:R-:W-:Y:S05]  /*91f0*/  LEA.HI.X R3, R118, R71, R152, 0x1, P0 ;  /* 0x0000004776037211 */ /* 0x000fea00000f0c98 */
[----:B-----5:R1:W-:Y:S04]  /*9200*/  ST.E.128 [R2.64], R8 ;  /* 0x0000000802007985 */ /* 0x0203e8000c101d06 */
.L_x_2937:
[----:B------:R-:W-:Y:S05]  /*9210*/  BSYNC B1 ;  /* 0x0000000000017941 */ /* 0x000fea0003800000 */
.L_x_2936:
        /* <DEDUP_REMOVED lines=97> */
.L_x_2943:
[----:B------:R-:W-:Y:S05]  /*9830*/  BSYNC B0 ;  /* 0x0000000000007941 */ /* 0x000fea0003800000 */
.L_x_2942:
[C---:B-1----:R-:W-:Y:S04]  /*9840*/  LEA R2, P0, R99.reuse, R70, 0x1 ;  /* 0x0000004663027211 */ /* 0x042fe800078008ff */
[----:B------:R-:W-:Y:S05]  /*9850*/  LEA.HI.X R3, R99, R71, R117, 0x1, P0 ;  /* 0x0000004763037211 */ /* 0x000fea00000f0c75 */
[----:B-----5:R1:W-:Y:S04]  /*9860*/  ST.E.128 [R2.64], R8 ;  /* 0x0000000802007985 */ /* 0x0203e8000c101d06 */
.L_x_2941:
[----:B------:R-:W-:Y:S05]  /*9870*/  BSYNC B1 ;  /* 0x0000000000017941 */ /* 0x000fea0003800000 */
.L_x_2940:
        /* <DEDUP_REMOVED lines=100> */
.L_x_2947:
[----:B------:R-:W-:Y:S05]  /*9ec0*/  BSYNC B0 ;  /* 0x0000000000007941 */ /* 0x000fea0003800000 */
.L_x_2946:
[----:B-1----:R-:W-:Y:S01]  /*9ed0*/  MOV R2, R70 ;  /* 0x0000004600027202 */ /* 0x002fe20000000f00 */
[----:B------:R-:W-:Y:S01]  /*9ee0*/  IMAD R0, R195, 0x60, RZ ;  /* 0x00000060c3007824 */ /* 0x000fe200078e02ff */
[----:B------:R-:W-:Y:S05]  /*9ef0*/  MOV R3, R71 ;  /* 0x0000004700037202 */ /* 0x000fea0000000f00 */
[----:B------:R-:W-:Y:S05]  /*9f00*/  IMAD.WIDE.U32 R2, R194, 0x60, R2 ;  /* 0x00000060c2027825 */ /* 0x000fea00078e0002 */
[----:B------:R-:W-:Y:S05]  /*9f10*/  IADD3 R3, R3, R0, RZ ;  /* 0x0000000003037210 */ /* 0x000fea0007ffe0ff */
[----:B-----5:R1:W-:Y:S02]  /*9f20*/  ST.E.128 [R2.64], R8 ;  /* 0x0000000802007985 */ /* 0x0203e4000c101d06 */
.L_x_2945:
[----:B------:R-:W-:Y:S05]  /*9f30*/  BSYNC B1 ;  /* 0x0000000000017941 */ /* 0x000fea0003800000 */
.L_x_2944:
        /* <DEDUP_REMOVED lines=97> */
.L_x_2951:
[----:B------:R-:W-:Y:S05]  /*a550*/  BSYNC B0 ;  /* 0x0000000000007941 */ /* 0x000fea0003800000 */
.L_x_2950:
[C---:B-1----:R-:W-:Y:S04]  /*a560*/  LEA R2, P0, R98.reuse, R70, 0x1 ;  /* 0x0000004662027211 */ /* 0x042fe800078008ff */
[----:B------:R-:W-:Y:S05]  /*a570*/  LEA.HI.X R3, R98, R71, R116, 0x1, P0 ;  /* 0x0000004762037211 */ /* 0x000fea00000f0c74 */
[----:B-----5:R1:W-:Y:S04]  /*a580*/  ST.E.128 [R2.64], R8 ;  /* 0x0000000802007985 */ /* 0x0203e8000c101d06 */
.L_x_2949:
[----:B------:R-:W-:Y:S05]  /*a590*/  BSYNC B1 ;  /* 0x0000000000017941 */ /* 0x000fea0003800000 */
.L_x_2948:
        /* <DEDUP_REMOVED lines=100> */
.L_x_2955:
[----:B------:R-:W-:Y:S05]  /*abe0*/  BSYNC B0 ;  /* 0x0000000000007941 */ /* 0x000fea0003800000 */
.L_x_2954:
[----:B-1----:R-:W-:Y:S01]  /*abf0*/  MOV R2, R70 ;  /* 0x0000004600027202 */ /* 0x002fe20000000f00 */
[----:B------:R-:W-:Y:S01]  /*ac00*/  IMAD R0, R195, 0xa0, RZ ;  /* 0x000000a0c3007824 */ /* 0x000fe200078e02ff */
[----:B------:R-:W-:Y:S05]  /*ac10*/  MOV R3, R71 ;  /* 0x0000004700037202 */ /* 0x000fea0000000f00 */
[----:B------:R-:W-:Y:S05]  /*ac20*/  IMAD.WIDE.U32 R2, R194, 0xa0, R2 ;  /* 0x000000a0c2027825 */ /* 0x000fea00078e0002 */
[----:B------:R-:W-:Y:S05]  /*ac30*/  IADD3 R3, R3, R0, RZ ;  /* 0x0000000003037210 */ /* 0x000fea0007ffe0ff */
[----:B-----5:R1:W-:Y:S02]  /*ac40*/  ST.E.128 [R2.64], R8 ;  /* 0x0000000802007985 */ /* 0x0203e4000c101d06 */
.L_x_2953:
[----:B------:R-:W-:Y:S05]  /*ac50*/  BSYNC B1 ;  /* 0x0000000000017941 */ /* 0x000fea0003800000 */
.L_x_2952:
        /* <DEDUP_REMOVED lines=100> */
.L_x_2959:
[----:B------:R-:W-:Y:S05]  /*b2a0*/  BSYNC B0 ;  /* 0x0000000000007941 */ /* 0x000fea0003800000 */
.L_x_2958:
[----:B-1----:R-:W-:Y:S01]  /*b2b0*/  MOV R2, R70 ;  /* 0x0000004600027202 */ /* 0x002fe20000000f00 */
[----:B------:R-:W-:Y:S01]  /*b2c0*/  IMAD R0, R195, 0xc0, RZ ;  /* 0x000000c0c3007824 */ /* 0x000fe200078e02ff */
[----:B------:R-:W-:Y:S05]  /*b2d0*/  MOV R3, R71 ;  /* 0x0000004700037202 */ /* 0x000fea0000000f00 */
[----:B------:R-:W-:Y:S05]  /*b2e0*/  IMAD.WIDE.U32 R2, R194, 0xc0, R2 ;  /* 0x000000c0c2027825 */ /* 0x000fea00078e0002 */
[----:B------:R-:W-:Y:S05]  /*b2f0*/  IADD3 R3, R3, R0, RZ ;  /* 0x0000000003037210 */ /* 0x000fea0007ffe0ff */
[----:B-----5:R1:W-:Y:S02]  /*b300*/  ST.E.128 [R2.64], R8 ;  /* 0x0000000802007985 */ /* 0x0203e4000c101d06 */
.L_x_2957:
[----:B------:R-:W-:Y:S05]  /*b310*/  BSYNC B1 ;  /* 0x0000000000017941 */ /* 0x000fea0003800000 */
.L_x_2956:
        /* <DEDUP_REMOVED lines=100> */
.L_x_2963:
[----:B------:R-:W-:Y:S05]  /*b960*/  BSYNC B0 ;  /* 0x0000000000007941 */ /* 0x000fea0003800000 */
.L_x_2962:
[----:B-1----:R-:W-:Y:S01]  /*b970*/  MOV R2, R70 ;  /* 0x0000004600027202 */ /* 0x002fe20000000f00 */
[----:B------:R-:W-:Y:S01]  /*b980*/  IMAD R0, R195, 0xe0, RZ ;  /* 0x000000e0c3007824 */ /* 0x000fe200078e02ff */
[----:B------:R-:W-:Y:S05]  /*b990*/  MOV R3, R71 ;  /* 0x0000004700037202 */ /* 0x000fea0000000f00 */
[----:B------:R-:W-:Y:S05]  /*b9a0*/  IMAD.WIDE.U32 R2, R194, 0xe0, R2 ;  /* 0x000000e0c2027825 */ /* 0x000fea00078e0002 */
[----:B------:R-:W-:Y:S05]  /*b9b0*/  IADD3 R3, R3, R0, RZ ;  /* 0x0000000003037210 */ /* 0x000fea0007ffe0ff */
[----:B-----5:R1:W-:Y:S02]  /*b9c0*/  ST.E.128 [R2.64], R8 ;  /* 0x0000000802007985 */ /* 0x0203e4000c101d06 */
.L_x_2961:
[----:B------:R-:W-:Y:S05]  /*b9d0*/  BSYNC B1 ;  /* 0x0000000000017941 */ /* 0x000fea0003800000 */
.L_x_2960:
        /* <DEDUP_REMOVED lines=97> */
.L_x_2967:
[----:B------:R-:W-:Y:S05]  /*bff0*/  BSYNC B0 ;  /* 0x0000000000007941 */ /* 0x000fea0003800000 */
.L_x_2966:
[C---:B-1----:R-:W-:Y:S04]  /*c000*/  LEA R2, P0, R97.reuse, R70, 0x1 ;  /* 0x0000004661027211 */ /* 0x042fe800078008ff */
[----:B------:R-:W-:Y:S05]  /*c010*/  LEA.HI.X R3, R97, R71, R115, 0x1, P0 ;  /* 0x0000004761037211 */ /* 0x000fea00000f0c73 */
[----:B-----5:R1:W-:Y:S04]  /*c020*/  ST.E.128 [R2.64], R8 ;  /* 0x0000000802007985 */ /* 0x0203e8000c101d06 */
.L_x_2965:
[----:B------:R-:W-:Y:S05]  /*c030*/  BSYNC B1 ;  /* 0x0000000000017941 */ /* 0x000fea0003800000 */
.L_x_2964:
        /* <DEDUP_REMOVED lines=100> */
.L_x_2971:
[----:B------:R-:W-:Y:S05]  /*c680*/  BSYNC B0 ;  /* 0x0000000000007941 */ /* 0x000fea0003800000 */
.L_x_2970:
[----:B-1----:R-:W-:Y:S01]  /*c690*/  MOV R2, R70 ;  /* 0x0000004600027202 */ /* 0x002fe20000000f00 */
[----:B------:R-:W-:Y:S01]  /*c6a0*/  IMAD R0, R195, 0x120, RZ ;  /* 0x00000120c3007824 */ /* 0x000fe200078e02ff */
[----:B------:R-:W-:Y:S05]  /*c6b0*/  MOV R3, R71 ;  /* 0x0000004700037202 */ /* 0x000fea0000000f00 */
[----:B------:R-:W-:Y:S05]  /*c6c0*/  IMAD.WIDE.U32 R2, R194, 0x120, R2 ;  /* 0x00000120c2027825 */ /* 0x000fea00078e0002 */
[----:B------:R-:W-:Y:S05]  /*c6d0*/  IADD3 R3, R3, R0, RZ ;  /* 0x0000000003037210 */ /* 0x000fea0007ffe0ff */
[----:B-----5:R1:W-:Y:S02]  /*c6e0*/  ST.E.128 [R2.64], R8 ;  /* 0x0000000802007985 */ /* 0x0203e4000c101d06 */
.L_x_2969:
[----:B------:R-:W-:Y:S05]  /*c6f0*/  BSYNC B1 ;  /* 0x0000000000017941 */ /* 0x000fea0003800000 */
.L_x_2968:
        /* <DEDUP_REMOVED lines=100> */
.L_x_2975:
[----:B------:R-:W-:Y:S05]  /*cd40*/  BSYNC B0 ;  /* 0x0000000000007941 */ /* 0x000fea0003800000 */
.L_x_2974:
[----:B-1----:R-:W-:Y:S01]  /*cd50*/  MOV R2, R70 ;  /* 0x0000004600027202 */ /* 0x002fe20000000f00 */
[----:B------:R-:W-:Y:S01]  /*cd60*/  IMAD R0, R195, 0x140, RZ ;  /* 0x00000140c3007824 */ /* 0x000fe200078e02ff */
[----:B------:R-:W-:Y:S05]  /*cd70*/  MOV R3, R71 ;  /* 0x0000004700037202 */ /* 0x000fea0000000f00 */
[----:B------:R-:W-:Y:S05]  /*cd80*/  IMAD.WIDE.U32 R2, R194, 0x140, R2 ;  /* 0x00000140c2027825 */ /* 0x000fea00078e0002 */
[----:B------:R-:W-:Y:S05]  /*cd90*/  IADD3 R3, R3, R0, RZ ;  /* 0x0000000003037210 */ /* 0x000fea0007ffe0ff */
[----:B-----5:R1:W-:Y:S02]  /*cda0*/  ST.E.128 [R2.64], R8 ;  /* 0x0000000802007985 */ /* 0x0203e4000c101d06 */
.L_x_2973:
[----:B------:R-:W-:Y:S05]  /*cdb0*/  BSYNC B1 ;  /* 0x0000000000017941 */ /* 0x000fea0003800000 */
.L_x_2972:
        /* <DEDUP_REMOVED lines=100> */
.L_x_2979:
[----:B------:R-:W-:Y:S05]  /*d400*/  BSYNC B0 ;  /* 0x0000000000007941 */ /* 0x000fea0003800000 */
.L_x_2978:
[----:B-1----:R-:W-:Y:S01]  /*d410*/  MOV R2, R70 ;  /* 0x0000004600027202 */ /* 0x002fe20000000f00 */
[----:B------:R-:W-:Y:S01]  /*d420*/  IMAD R0, R195, 0x160, RZ ;  /* 0x00000160c3007824 */ /* 0x000fe200078e02ff */
[----:B------:R-:W-:Y:S05]  /*d430*/  MOV R3, R71 ;  /* 0x0000004700037202 */ /* 0x000fea0000000f00 */
[----:B------:R-:W-:Y:S05]  /*d440*/  IMAD.WIDE.U32 R2, R194, 0x160, R2 ;  /* 0x00000160c2027825 */ /* 0x000fea00078e0002 */
[----:B------:R-:W-:Y:S05]  /*d450*/  IADD3 R3, R3, R0, RZ ;  /* 0x0000000003037210 */ /* 0x000fea0007ffe0ff */
[----:B-----5:R1:W-:Y:S02]  /*d460*/  ST.E.128 [R2.64], R8 ;  /* 0x0000000802007985 */ /* 0x0203e4000c101d06 */
.L_x_2977:
[----:B------:R-:W-:Y:S05]  /*d470*/  BSYNC B1 ;  /* 0x0000000000017941 */ /* 0x000fea0003800000 */
.L_x_2976:
        /* <DEDUP_REMOVED lines=100> */
.L_x_2983:
[----:B------:R-:W-:Y:S05]  /*dac0*/  BSYNC B0 ;  /* 0x0000000000007941 */ /* 0x000fea0003800000 */
.L_x_2982:
[----:B-1----:R-:W-:Y:S01]  /*dad0*/  MOV R2, R70 ;  /* 0x0000004600027202 */ /* 0x002fe20000000f00 */
[----:B------:R-:W-:Y:S01]  /*dae0*/  IMAD R0, R195, 0x180, RZ ;  /* 0x00000180c3007824 */ /* 0x000fe200078e02ff */
[----:B------:R-:W-:Y:S05]  /*daf0*/  MOV R3, R71 ;  /* 0x0000004700037202 */ /* 0x000fea0000000f00 */
[----:B------:R-:W-:Y:S05]  /*db00*/  IMAD.WIDE.U32 R2, R194, 0x180, R2 ;  /* 0x00000180c2027825 */ /* 0x000fea00078e0002 */
[----:B------:R-:W-:Y:S05]  /*db10*/  IADD3 R3, R3, R0, RZ ;  /* 0x0000000003037210 */ /* 0x000fea0007ffe0ff */
[----:B-----5:R1:W-:Y:S02]  /*db20*/  ST.E.128 [R2.64], R8 ;  /* 0x0000000802007985 */ /* 0x0203e4000c101d06 */
.L_x_2981:
[----:B------:R-:W-:Y:S05]  /*db30*/  BSYNC B1 ;  /* 0x0000000000017941 */ /* 0x000fea0003800000 */
.L_x_2980:
        /* <DEDUP_REMOVED lines=100> */
.L_x_2987:
[----:B------:R-:W-:Y:S05]  /*e180*/  BSYNC B0 ;  /* 0x0000000000007941 */ /* 0x000fea0003800000 */
.L_x_2986:
[----:B-1----:R-:W-:Y:S01]  /*e190*/  MOV R2, R70 ;  /* 0x0000004600027202 */ /* 0x002fe20000000f00 */
[----:B------:R-:W-:Y:S01]  /*e1a0*/  IMAD R0, R195, 0x1a0, RZ ;  /* 0x000001a0c3007824 */ /* 0x000fe200078e02ff */
[----:B------:R-:W-:Y:S05]  /*e1b0*/  MOV R3, R71 ;  /* 0x0000004700037202 */ /* 0x000fea0000000f00 */
[----:B------:R-:W-:Y:S05]  /*e1c0*/  IMAD.WIDE.U32 R2, R194, 0x1a0, R2 ;  /* 0x000001a0c2027825 */ /* 0x000fea00078e0002 */
[----:B------:R-:W-:Y:S05]  /*e1d0*/  IADD3 R3, R3, R0, RZ ;  /* 0x0000000003037210 */ /* 0x000fea0007ffe0ff */
[----:B-----5:R1:W-:Y:S02]  /*e1e0*/  ST.E.128 [R2.64], R8 ;  /* 0x0000000802007985 */ /* 0x0203e4000c101d06 */
.L_x_2985:
[----:B------:R-:W-:Y:S05]  /*e1f0*/  BSYNC B1 ;  /* 0x0000000000017941 */ /* 0x000fea0003800000 */
.L_x_2984:
        /* <DEDUP_REMOVED lines=100> */
.L_x_2991:
[----:B------:R-:W-:Y:S05]  /*e840*/  BSYNC B0 ;  /* 0x0000000000007941 */ /* 0x000fea0003800000 */
.L_x_2990:
[----:B-1----:R-:W-:Y:S01]  /*e850*/  MOV R2, R70 ;  /* 0x0000004600027202 */ /* 0x002fe20000000f00 */
[----:B------:R-:W-:Y:S01]  /*e860*/  IMAD R0, R195, 0x1c0, RZ ;  /* 0x000001c0c3007824 */ /* 0x000fe200078e02ff */
[----:B------:R-:W-:Y:S05]  /*e870*/  MOV R3, R71 ;  /* 0x0000004700037202 */ /* 0x000fea0000000f00 */
[----:B------:R-:W-:Y:S05]  /*e880*/  IMAD.WIDE.U32 R2, R194, 0x1c0, R2 ;  /* 0x000001c0c2027825 */ /* 0x000fea00078e0002 */
[----:B------:R-:W-:Y:S05]  /*e890*/  IADD3 R3, R3, R0, RZ ;  /* 0x0000000003037210 */ /* 0x000fea0007ffe0ff */
[----:B-----5:R1:W-:Y:S02]  /*e8a0*/  ST.E.128 [R2.64], R8 ;  /* 0x0000000802007985 */ /* 0x0203e4000c101d06 */
.L_x_2989:
[----:B------:R-:W-:Y:S05]  /*e8b0*/  BSYNC B1 ;  /* 0x0000000000017941 */ /* 0x000fea0003800000 */
.L_x_2988:
        /* <DEDUP_REMOVED lines=99> */
.L_x_2995:
[----:B------:R-:W-:Y:S05]  /*eef0*/  BSYNC B0 ;  /* 0x0000000000007941 */ /* 0x000fea0003800000 */
.L_x_2994:
[----:B-1----:R-:W-:Y:S01]  /*ef00*/  MOV R2, R70 ;  /* 0x0000004600027202 */ /* 0x002fe20000000f00 */
[----:B------:R-:W-:Y:S01]  /*ef10*/  IMAD R0, R195, 0x1e0, RZ ;  /* 0x000001e0c3007824 */ /* 0x000fe200078e02ff */
[----:B------:R-:W-:Y:S05]  /*ef20*/  MOV R3, R71 ;  /* 0x0000004700037202 */ /* 0x000fea0000000f00 */
[----:B------:R-:W-:Y:S05]  /*ef30*/  IMAD.WIDE.U32 R2, R194, 0x1e0, R2 ;  /* 0x000001e0c2027825 */ /* 0x000fea00078e0002 */
[----:B------:R-:W-:Y:S05]  /*ef40*/  IADD3 R3, R3, R0, RZ ;  /* 0x0000000003037210 */ /* 0x000fea0007ffe0ff */
[----:B-----5:R1:W-:Y:S02]  /*ef50*/  ST.E.128 [R2.64], R8 ;  /* 0x0000000802007985 */ /* 0x0203e4000c101d06 */
.L_x_2993:
[----:B------:R-:W-:Y:S05]  /*ef60*/  BSYNC B1 ;  /* 0x0000000000017941 */ /* 0x000fea0003800000 */
.L_x_2992:
        /* <DEDUP_REMOVED lines=11> */
.L_x_2897:
        /* <DEDUP_REMOVED lines=184> */
.L_x_2931:
[----:B------:R-:W-:Y:S05]  /*fba0*/  BSYNC B2 ;  /* 0x0000000000027941 */ /* 0x000fea0003800000 */
.L_x_2896:
        /* <DEDUP_REMOVED lines=92> */
.L_x_2997:
        /* <DEDUP_REMOVED lines=12> */
.L_x_2998:
[----:B------:R-:W-:Y:S05]  /*10230*/  BSYNC B0 ;  /* 0x0000000000007941 */ /* 0x000fea0003800000 */
.L_x_2996:
[----:B------:R-:W-:Y:S04]  /*10240*/  IADD3 R21, R21, -0x1, RZ ;  /* 0xffffffff15157810 */ /* 0x000fe80007ffe0ff */
[----:B------:R-:W-:Y:S11]  /*10250*/  ISETP.GT.AND P0, PT, R21, R119, PT ;  /* 0x000000771500720c */ /* 0x000ff60003f04270 */
[----:B------:R-:W-:Y:S02]  /*10260*/  @!UPT UIADD3 URZ, URZ, URZ, URZ ;  /* 0x0000003f3f3ff290 */ /* 0x000fe4000fffe03f */
[----:B------:R-:W-:-:S05]  /*10270*/  @P0 BRA `(.L_x_2999) ;  /* 0xffff2df000000947 */ /* 0x000fca000383ffff */
.L_x_2895:
[----:B------:R-:W-:Y:S01]  /*10280*/  WARPSYNC 0xffffffff ;  /* 0xffffffff00007948 */ /* 0x000fe20003800000 */
[----:B------:R-:W-:Y:S06]  /*10290*/  BAR.SYNC.DEFER_BLOCKING 0x0 ;  /* 0x0000000000007b1d */ /* 0x000fec0000010000 */
[----:B------:R2:W5:Y:S04]  /*102a0*/  LDL R252, [R1+0x148] ;  /* 0x0001480001fc7983 */ /* 0x0005680000100800 */
[----:B------:R-:W3:Y:S01]  /*102b0*/  LD.E R35, [R16.64+0xd0] ;  /* 0x0000d00610237980 */ /* 0x000ee2000c101900 */
[----:B------:R-:W-:Y:S01]  /*102c0*/  BSSY B2, `(.L_x_3000) ;  /* 0x0000315000027945 */ /* 0x000fe20003800000 */
[----:B------:R-:W-:Y:S01]  /*102d0*/  IMAD.SHL.U32 R192, R220, 0x2, RZ ;  /* 0x00000002dcc07824 */ /* 0x000fe200078e00ff */
[C---:B------:R-:W-:Y:S01]  /*102e0*/  SHF.L.U64.HI R6, R170.reuse, 0x4, R171 ;  /* 0x00000004aa067819 */ /* 0x040fe200000102ab */
[----:B------:R-:W4:Y:S01]  /*102f0*/  S2R R0, SR_CTAID.X ;  /* 0x0000000000007919 */ /* 0x000f220000002500 */
[----:B------:R-:W-:-:S03]  /*10300*/  IMAD.SHL.U32 R4, R170, 0x10, RZ ;  /* 0x00000010aa047824 */ /* 0x000fc600078e00ff */
[----:B------:R-:W1:Y:S04]  /*10310*/  S2R R51, SR_CTAID.Y ;  /* 0x0000000000337919 */ /* 0x000e680000002600 */
[----:B------:R-:W2:Y:S01]  /*10320*/  S2R R47, SR_TID.X ;  /* 0x00000000002f7919 */ /* 0x000ea20000002100 */
[----:B----4-:R-:W-:Y:S01]  /*10330*/  IMAD.SHL.U32 R184, R0, 0x40, RZ ;  /* 0x0000004000b87824 */ /* 0x010fe200078e00ff */
[----:B-1----:R-:W-:Y:S02]  /*10340*/  SHF.R.S32.HI R50, RZ, 0x1f, R51 ;  /* 0x0000001fff327819 */ /* 0x002fe40000011433 */
[----:B---3--:R-:W-:-:S13]  /*10350*/  ISETP.NE.AND P0, PT, R35, RZ, PT ;  /* 0x000000ff2300720c */ /* 0x008fda0003f05270 */
[----:B------:R-:W-:Y:S05]  /*10360*/  @!P0 BRA `(.L_x_3001) ;  /* 0x00002cb000008947 */ /* 0x000fea0003800000 */
[----:B--2---:R-:W2:Y:S01]  /*10370*/  LD.E.64 R2, [R16.64+0xf0] ;  /* 0x0000f00610027980 */ /* 0x004ea2000c101b00 */
[----:B------:R-:W-:-:S03]  /*10380*/  IMAD.MOV.U32 R0, RZ, RZ, RZ ;  /* 0x000000ffff007224 */ /* 0x000fc600078e00ff */
[----:B------:R-:W3:Y:S04]  /*10390*/  LD.E.U8 R12, [R16.64+0x1b3] ;  /* 0x0001b306100c7980 */ /* 0x000ee8000c101100 */
[----:B------:R1:W5:Y:S04]  /*103a0*/  LD.E R39, [R16.64+0xc0] ;  /* 0x0000c00610277980 */ /* 0x000368000c101900 */
[----:B------:R1:W5:Y:S04]  /*103b0*/  LD.E.64 R30, [R16.64+0x148] ;  /* 0x00014806101e7980 */ /* 0x000368000c101b00 */
[----:B-----5:R1:W5:Y:S01]  /*103c0*/  LD.E.64 R28, [R16.64+0x150] ;  /* 0x00015006101c7980 */ /* 0x020362000c101b00 */
[----:B--2---:R-:W-:-:S04]  /*103d0*/  ISETP.NE.U32.AND P1, PT, R2, RZ, PT ;  /* 0x000000ff0200720c */ /* 0x004fc80003f25070 */
[----:B------:R-:W-:-:S13]  /*103e0*/  ISETP.NE.AND.EX P1, PT, R3, RZ, PT, P1 ;  /* 0x000000ff0300720c */ /* 0x000fda0003f25310 */
[----:B------:R-:W-:-:S04]  /*103f0*/  @P1 LEA R2, P0, R51, R2, 0x2 ;  /* 0x0000000233021211 */ /* 0x000fc800078010ff */
[----:B------:R-:W-:-:S05]  /*10400*/  @P1 LEA.HI.X R3, R51, R3, R50, 0x2, P0 ;  /* 0x0000000333031211 */ /* 0x000fca00000f1432 */
[----:B------:R2:W4:Y:S01]  /*10410*/  @P1 LD.E R0, [R2.64] ;  /* 0x0000000602001980 */ /* 0x000522000c101900 */
        /* <DEDUP_REMOVED lines=16> */
[----:B---3--:R-:W-:Y:S02]  /*10520*/  ISETP.NE.AND P0, PT, R12, RZ, PT ;  /* 0x000000ff0c00720c */ /* 0x008fe40003f05270 */
[----:B------:R-:W-:Y:S02]  /*10530*/  LEA.HI.X R33, R4, R169, R6, 0x1, P1 ;  /* 0x000000a904217211 */ /* 0x000fe400008f0c06 */
[----:B------:R-:W-:-:S04]  /*10540*/  LEA R8, P2, R214, R168, 0x1 ;  /* 0x000000a8d6087211 */ /* 0x000fc800078408ff */
[----:B------:R-:W-:Y:S01]  /*10550*/  LEA.HI.X R9, R214, R169, R221, 0x1, P2 ;  /* 0x000000a9d6097211 */ /* 0x000fe200010f0cdd */
[--C-:B------:R-:W-:Y:S02]  /*10560*/  IMAD.IADD R38, R252, 0x1, -R184.reuse ;  /* 0x00000001fc267824 */ /* 0x100fe400078e0ab8 */
[----:B------:R-:W-:Y:S01]  /*10570*/  IMAD.SHL.U32 R46, R19, 0x10, RZ ;  /* 0x00000010132e7824 */ /* 0x000fe200078e00ff */
[----:B----4-:R-:W-:Y:S01]  /*10580*/  IADD3 R11, R0, R153, R184 ;  /* 0x00000099000b7210 */ /* 0x010fe20007ffe0b8 */
        /* <DEDUP_REMOVED lines=23> */
[----:B-----5:R-:W-:Y:S02]  /*10700*/  IADD3 R2, P0, R28, R2, RZ ;  /* 0x000000021c027210 */ /* 0x020fe40007f1e0ff */
        /* <DEDUP_REMOVED lines=44> */
.L_x_3006:
[----:B------:R-:W-:Y:S05]  /*109d0*/  BSYNC B0 ;  /* 0x0000000000007941 */ /* 0x000fea0003800000 */
.L_x_3005:
[----:B-----5:R3:W-:Y:S02]  /*109e0*/  STS.128 [R192], R4 ;  /* 0x00000004c0007388 */ /* 0x0207e40000000c00 */
.L_x_3004:
[----:B------:R-:W-:Y:S05]  /*109f0*/  BSYNC B1 ;  /* 0x0000000000017941 */ /* 0x000fea0003800000 */
.L_x_3003:
        /* <DEDUP_REMOVED lines=17> */
[----:B-----5:R-:W-:Y:S02]  /*10b10*/  IADD3 R2, P0, R28, R3, RZ ;  /* 0x000000031c027210 */ /* 0x020fe40007f1e0ff */
        /* <DEDUP_REMOVED lines=44> */
.L_x_3010:
[----:B------:R-:W-:Y:S05]  /*10de0*/  BSYNC B0 ;  /* 0x0000000000007941 */ /* 0x000fea0003800000 */
.L_x_3009:
[----:B-----5:R1:W-:Y:S02]  /*10df0*/  STS.128 [R192+0x800], R4 ;  /* 0x00080004c0007388 */ /* 0x0203e40000000c00 */
.L_x_3008:
[----:B------:R-:W-:Y:S05]  /*10e00*/  BSYNC B1 ;  /* 0x0000000000017941 */ /* 0x000fea0003800000 */
.L_x_3007:
        /* <DEDUP_REMOVED lines=63> */
.L_x_3014:
[----:B------:R-:W-:Y:S05]  /*11200*/  BSYNC B0 ;  /* 0x0000000000007941 */ /* 0x000fea0003800000 */
.L_x_3013:
[----:B-----5:R3:W-:Y:S02]  /*11210*/  STS.128 [R192+0x1000], R4 ;  /* 0x00100004c0007388 */ /* 0x0207e40000000c00 */
.L_x_3012:
[----:B------:R-:W-:Y:S05]  /*11220*/  BSYNC B1 ;  /* 0x0000000000017941 */ /* 0x000fea0003800000 */
.L_x_3011:
        /* <DEDUP_REMOVED lines=62> */
.L_x_3017:
[----:B------:R-:W-:Y:S05]  /*11610*/  BSYNC B0 ;  /* 0x0000000000007941 */ /* 0x000fea0003800000 */
.L_x_3016:
[----:B-----5:R1:W-:Y:S01]  /*11620*/  STS.128 [R192+0x1800], R4 ;  /* 0x00180004c0007388 */ /* 0x0203e20000000c00 */
[----:B------:R-:W-:Y:S05]  /*11630*/  BRA `(.L_x_3015) ;  /* 0x00001dd000007947 */ /* 0x000fea0003800000 */
.L_x_3002:
        /* <DEDUP_REMOVED lines=98> */
.L_x_3021:
[----:B------:R-:W-:Y:S05]  /*11c60*/  BSYNC B0 ;  /* 0x0000000000007941 */ /* 0x000fea0003800000 */
.L_x_3020:
[----:B-----5:R3:W-:Y:S02]  /*11c70*/  STS.128 [R192], R4 ;  /* 0x00000004c0007388 */ /* 0x0207e40000000c00 */
.L_x_3019:
[----:B------:R-:W-:Y:S05]  /*11c80*/  BSYNC B1 ;  /* 0x0000000000017941 */ /* 0x000fea0003800000 */
.L_x_3018:
        /* <DEDUP_REMOVED lines=101> */
.L_x_3025:
[----:B------:R-:W-:Y:S05]  /*122e0*/  BSYNC B0 ;  /* 0x0000000000007941 */ /* 0x000fea0003800000 */
.L_x_3024:
[----:B-----5:R1:W-:Y:S02]  /*122f0*/  STS.128 [R192+0x800], R4 ;  /* 0x00080004c0007388 */ /* 0x0203e40000000c00 */
.L_x_3023:
[----:B------:R-:W-:Y:S05]  /*12300*/  BSYNC B1 ;  /* 0x0000000000017941 */ /* 0x000fea0003800000 */
.L_x_3022:
        /* <DEDUP_REMOVED lines=102> */
.L_x_3029:
[----:B------:R-:W-:Y:S05]  /*12970*/  BSYNC B0 ;  /* 0x0000000000007941 */ /* 0x000fea0003800000 */
.L_x_3028:
[----:B-----5:R3:W-:Y:S02]  /*12980*/  STS.128 [R192+0x1000], R4 ;  /* 0x00100004c0007388 */ /* 0x0207e40000000c00 */
.L_x_3027:
[----:B------:R-:W-:Y:S05]  /*12990*/  BSYNC B1 ;  /* 0x0000000000017941 */ /* 0x000fea0003800000 */
.L_x_3026:
        /* <DEDUP_REMOVED lines=101> */
.L_x_3031:
[----:B------:R-:W-:Y:S05]  /*12ff0*/  BSYNC B0 ;  /* 0x0000000000007941 */ /* 0x000fea0003800000 */
.L_x_3030:
[----:B-----5:R1:W-:Y:S01]  /*13000*/  STS.128 [R192+0x1800], R4 ;  /* 0x00180004c0007388 */ /* 0x0203e20000000c00 */
[----:B------:R-:W-:Y:S05]  /*13010*/  BRA `(.L_x_3015) ;  /* 0x000003f000007947 */ /* 0x000fea0003800000 */
.L_x_3001:
[----:B--2--5:R-:W-:Y:S01]  /*13020*/  IADD3 R0, -R184, R252, RZ ;  /* 0x000000fcb8007210 */ /* 0x024fe20007ffe1ff */
[----:B------:R-:W-:Y:S03]  /*13030*/  BSSY B0, `(.L_x_3032) ;  /* 0x000000c000007945 */ /* 0x000fe60003800000 */
        /* <DEDUP_REMOVED lines=11> */
.L_x_3033:
[----:B------:R-:W-:Y:S05]  /*130f0*/  BSYNC B0 ;  /* 0x0000000000007941 */ /* 0x000fea0003800000 */
.L_x_3032:
        /* <DEDUP_REMOVED lines=15> */
.L_x_3035:
[----:B------:R-:W-:Y:S05]  /*131f0*/  BSYNC B0 ;  /* 0x0000000000007941 */ /* 0x000fea0003800000 */
.L_x_3034:
        /* <DEDUP_REMOVED lines=15> */
.L_x_3037:
[----:B------:R-:W-:Y:S05]  /*132f0*/  BSYNC B0 ;  /* 0x0000000000007941 */ /* 0x000fea0003800000 */
.L_x_3036:
        /* <DEDUP_REMOVED lines=17> */
.L_x_3015:
[----:B------:R-:W-:Y:S05]  /*13410*/  BSYNC B2 ;  /* 0x0000000000027941 */ /* 0x000fea0003800000 */
.L_x_3000:
[----:B--2---:R-:W2:Y:S01]  /*13420*/  LDL R185, [R1+0x100] ;  /* 0x0001000001b97983 */ /* 0x004ea20000100800 */
[----:B------:R-:W-:Y:S01]  /*13430*/  BSSY B0, `(.L_x_3038) ;  /* 0x000000f000007945 */ /* 0x000fe20003800000 */
[----:B--2---:R-:W-:-:S05]  /*13440*/  IADD3 R251, R185, -0x1, RZ ;  /* 0xffffffffb9fb7810 */ /* 0x004fca0007ffe0ff */
[----:B------:R-:W-:-:S04]  /*13450*/  IMAD.SHL.U32 R82, R251, 0x100, RZ ;  /* 0x00000100fb527824 */ /* 0x000fc800078e00ff */
[----:B------:R-:W-:-:S05]  /*13460*/  IMAD.IADD R0, R216, 0x1, -R82 ;  /* 0x00000001d8007824 */ /* 0x000fca00078e0a52 */
        /* <DEDUP_REMOVED lines=11> */
.L_x_3039:
[----:B------:R-:W-:Y:S05]  /*13520*/  BSYNC B0 ;  /* 0x0000000000007941 */ /* 0x000fea0003800000 */
.L_x_3038:
[----:B------:R-:W-:Y:S01]  /*13530*/  ISETP.GE.AND P0, PT, R37, R0, PT ;  /* 0x000000002500720c */ /* 0x000fe20003f06270 */
[----:B------:R-:W-:-:S12]  /*13540*/  BSSY B0, `(.L_x_3040) ;  /* 0x000000b000007945 */ /* 0x000fd80003800000 */
[----:B------:R-:W-:Y:S05]  /*13550*/  @P0 BRA `(.L_x_3041) ;  /* 0x0000009000000947 */ /* 0x000fea0003800000 */
[----:B------:R-:W-:-:S13]  /*13560*/  ISETP.GE.AND P0, PT, R154, R250, PT ;  /* 0x000000fa9a00720c */ /* 0x000fda0003f06270 */
        /* <DEDUP_REMOVED lines=8> */
.L_x_3041:
[----:B------:R-:W-:Y:S05]  /*135f0*/  BSYNC B0 ;  /* 0x0000000000007941 */ /* 0x000fea0003800000 */
.L_x_3040:
        /* <DEDUP_REMOVED lines=12> */
.L_x_3043:
[----:B------:R-:W-:Y:S05]  /*136c0*/  BSYNC B0 ;  /* 0x0000000000007941 */ /* 0x000fea0003800000 */
.L_x_3042:
[----:B------:R-:W-:Y:S01]  /*136d0*/  ISETP.GE.AND P0, PT, R32, R0, PT ;  /* 0x000000002000720c */ /* 0x000fe20003f06270 */
[----:B------:R-:W-:-:S12]  /*136e0*/  BSSY B0, `(.L_x_3044) ;  /* 0x000000e000007945 */ /* 0x000fd80003800000 */
[----:B------:R-:W-:Y:S05]  /*136f0*/  @P0 BRA `(.L_x_3045) ;  /* 0x000000c000000947 */ /* 0x000fea0003800000 */
[----:B------:R-:W-:-:S13]  /*13700*/  ISETP.GE.AND P0, PT, R154, R250, PT ;  /* 0x000000fa9a00720c */ /* 0x000fda0003f06270 */
[----:B------:R1:W-:Y:S01]  /*13710*/  @P0 STS.128 [R192+0x3800], RZ ;  /* 0x003800ffc0000388 */ /* 0x0003e20000000c00 */
[----:B------:R-:W-:Y:S05]  /*13720*/  @P0 BRA `(.L_x_3045) ;  /* 0x0000009000000947 */ /* 0x000fea0003800000 */
[----:B-1----:R-:W-:Y:S01]  /*13730*/  MOV R2, R224 ;  /* 0x000000e000027202 */ /* 0x002fe20000000f00 */
        /* <DEDUP_REMOVED lines=8> */
.L_x_3045:
[----:B------:R-:W-:Y:S05]  /*137c0*/  BSYNC B0 ;  /* 0x0000000000007941 */ /* 0x000fea0003800000 */
.L_x_3044:
[----:B------:R-:W-:Y:S01]  /*137d0*/  IADD3 R21, R80, 0x40, RZ ;  /* 0x0000004050157810 */ /* 0x000fe20007ffe0ff */
[----:B------:R-:W-:Y:S03]  /*137e0*/  BSSY B0, `(.L_x_3046) ;  /* 0x000000c000007945 */ /* 0x000fe60003800000 */
[----:B------:R-:W-:-:S13]  /*137f0*/  ISETP.GE.AND P0, PT, R21, R0, PT ;  /* 0x000000001500720c */ /* 0x000fda0003f06270 */
        /* <DEDUP_REMOVED lines=10> */
.L_x_3047:
[----:B------:R-:W-:Y:S05]  /*138a0*/  BSYNC B0 ;  /* 0x0000000000007941 */ /* 0x000fea0003800000 */
.L_x_3046:
[----:B------:R-:W-:Y:S01]  /*138b0*/  IADD3 R20, R80, 0x50, RZ ;  /* 0x0000005050147810 */ /* 0x000fe20007ffe0ff */
[----:B------:R-:W-:Y:S03]  /*138c0*/  BSSY B0, `(.L_x_3048) ;  /* 0x000000f000007945 */ /* 0x000fe60003800000 */
[----:B------:R-:W-:-:S13]  /*138d0*/  ISETP.GE.AND P0, PT, R20, R0, PT ;  /* 0x000000001400720c */ /* 0x000fda0003f06270 */
        /* <DEDUP_REMOVED lines=13> */
.L_x_3049:
[----:B------:R-:W-:Y:S05]  /*139b0*/  BSYNC B0 ;  /* 0x0000000000007941 */ /* 0x000fea0003800000 */
.L_x_3048:
        /* <DEDUP_REMOVED lines=16> */
.L_x_3051:
[----:B------:R-:W-:Y:S05]  /*13ac0*/  BSYNC B0 ;  /* 0x0000000000007941 */ /* 0x000fea0003800000 */
.L_x_3050:
        /* <DEDUP_REMOVED lines=16> */
.L_x_3053:
[----:B------:R-:W-:Y:S05]  /*13bd0*/  BSYNC B0 ;  /* 0x0000000000007941 */ /* 0x000fea0003800000 */
.L_x_3052:
        /* <DEDUP_REMOVED lines=13> */
.L_x_3055:
[----:B------:R-:W-:Y:S05]  /*13cb0*/  BSYNC B0 ;  /* 0x0000000000007941 */ /* 0x000fea0003800000 */
.L_x_3054:
        /* <DEDUP_REMOVED lines=16> */
.L_x_3057:
[----:B------:R-:W-:Y:S05]  /*13dc0*/  BSYNC B0 ;  /* 0x0000000000007941 */ /* 0x000fea0003800000 */
.L_x_3056:
        /* <DEDUP_REMOVED lines=16> */
.L_x_3059:
[----:B------:R-:W-:Y:S05]  /*13ed0*/  BSYNC B0 ;  /* 0x0000000000007941 */ /* 0x000fea0003800000 */
.L_x_3058:
        /* <DEDUP_REMOVED lines=16> */
.L_x_3061:
[----:B------:R-:W-:Y:S05]  /*13fe0*/  BSYNC B0 ;  /* 0x0000000000007941 */ /* 0x000fea0003800000 */
.L_x_3060:
        /* <DEDUP_REMOVED lines=16> */
.L_x_3063:
[----:B------:R-:W-:Y:S05]  /*140f0*/  BSYNC B0 ;  /* 0x0000000000007941 */ /* 0x000fea0003800000 */
.L_x_3062:
        /* <DEDUP_REMOVED lines=16> */
.L_x_3065:
[----:B------:R-:W-:Y:S05]  /*14200*/  BSYNC B0 ;  /* 0x0000000000007941 */ /* 0x000fea0003800000 */
.L_x_3064:
        /* <DEDUP_REMOVED lines=16> */
.L_x_3067:
[----:B------:R-:W-:Y:S05]  /*14310*/  BSYNC B0 ;  /* 0x0000000000007941 */ /* 0x000fea0003800000 */
.L_x_3066:
        /* <DEDUP_REMOVED lines=16> */
.L_x_3069:
[----:B------:R-:W-:Y:S05]  /*14420*/  BSYNC B0 ;  /* 0x0000000000007941 */ /* 0x000fea0003800000 */
.L_x_3068:
[----:B-12---:R-:W2:Y:S04]  /*14430*/  LD.E.64 R2, [R16.64+0x1c0] ;  /* 0x0001c00610027980 */ /* 0x006ea8000c101b00 */
[----:B---3--:R-:W3:Y:S04]  /*14440*/  LD.E.64 R4, [R16.64+0x1b8] ;  /* 0x0001b80610047980 */ /* 0x008ee8000c101b00 */
[----:B------:R-:W1:Y:S04]  /*14450*/  S2R R6, SR_CTAID.Z ;  /* 0x0000000000067919 */ /* 0x000e680000002700 */
[----:B----4-:R-:W4:Y:S04]  /*14460*/  LD.E R153, [R16.64+0xd8] ;  /* 0x0000d80610997980 */ /* 0x010f28000c101900 */
[----:B------:R-:W0:Y:S04]  /*14470*/  LDGDEPBAR ;  /* 0x00000000000079af */ /* 0x000e280000000000 */
[----:B------:R2:W5:Y:S01]  /*14480*/  LD.E R116, [R16.64+0x188] ;  /* 0x0001880610747980 */ /* 0x000562000c101900 */
[----:B-1----:R-:W-:-:S02]  /*14490*/  IMAD.MOV.U32 R226, RZ, RZ, R6 ;  /* 0x000000ffffe27224 */ /* 0x002fc400078e0006 */
[----:B--2---:R-:W-:Y:S02]  /*144a0*/  IMAD R3, R3, R51, RZ ;  /* 0x0000003303037224 */ /* 0x004fe400078e02ff */
[----:B------:R-:W-:-:S04]  /*144b0*/  IMAD.WIDE.U32 R6, R51, R2, R226 ;  /* 0x0000000233067225 */ /* 0x000fc800078e00e2 */
[----:B------:R-:W-:Y:S01]  /*144c0*/  IMAD R3, R2, R50, R3 ;  /* 0x0000003202037224 */ /* 0x000fe200078e0203 */
[----:B---3--:R-:W-:-:S03]  /*144d0*/  LEA R2, P0, R6, R4, 0x2 ;  /* 0x0000000406027211 */ /* 0x008fc600078010ff */
[----:B------:R-:W-:-:S05]  /*144e0*/  IMAD.IADD R3, R7, 0x1, R3 ;  /* 0x0000000107037824 */ /* 0x000fca00078e0203 */
[----:B------:R-:W-:-:S05]  /*144f0*/  LEA.HI.X R3, R6, R5, R3, 0x2, P0 ;  /* 0x0000000506037211 */ /* 0x000fca00000f1403 */
[----:B------:R1:W2:Y:S01]  /*14500*/  LD.E R2, [R2.64] ;  /* 0x0000000602027980 */ /* 0x0002a2000c101900 */
[----:B------:R-:W-:-:S04]  /*14510*/  DEPBAR.LE SB0, 0x0 ;  /* 0x000080000000791a */ /* 0x000fc80000000000 */
[----:B------:R-:W3:Y:S04]  /*14520*/  S2R R23, SR_TID.X ;  /* 0x0000000000177919 */ /* 0x000ee80000002100 */
[----:B------:R-:W-:Y:S01]  /*14530*/  BAR.SYNC.DEFER_BLOCKING 0x0 ;  /* 0x0000000000007b1d */ /* 0x000fe20000010000 */
[----:B------:R-:W-:-:S05]  /*14540*/  ISETP.GE.AND P0, PT, R80, R0, PT ;  /* 0x000000005000720c */ /* 0x000fca0003f06270 */
[----:B----4-:R-:W2:Y:S01]  /*14550*/  MUFU.RCP R153, R153 ;  /* 0x0000009900997308 */ /* 0x010ea20000001000 */
[----:B---3--:R-:W-:-:S04]  /*14560*/  SHF.R.S32.HI R22, RZ, 0x1f, R23 ;  /* 0x0000001fff167819 */ /* 0x008fc80000011417 */
[----:B------:R-:W-:-:S03]  /*14570*/  LEA.HI R22, R22, R23, RZ, 0x5 ;  /* 0x0000001716167211 */ /* 0x000fc600078f28ff */
[----:B------:R3:W-:Y:S01]  /*14580*/  @P0 STS.128 [R192+0xa000], RZ ;  /* 0x00a000ffc0000388 */ /* 0x0007e20000000c00 */
[----:B------:R-:W-:-:S05]  /*14590*/  LOP3.LUT R22, R22, 0xffffffe0, RZ, 0xc0, !PT ;  /* 0xffffffe016167812 */ /* 0x000fca00078ec0ff */
[----:B------:R-:W-:Y:S02]  /*145a0*/  IMAD.IADD R22, R23, 0x1, -R22 ;  /* 0x0000000117167824 */ /* 0x000fe400078e0a16 */
[----:B------:R-:W-:-:S03]  /*145b0*/  IMAD.SHL.U32 R4, R47, 0x2, RZ ;  /* 0x000000022f047824 */ /* 0x000fc600078e00ff */
[----:B-1----:R-:W-:Y:S01]  /*145c0*/  SHF.R.S32.HI R3, RZ, 0x1f, R22 ;  /* 0x0000001fff037819 */ /* 0x002fe20000011416 */
[----:B------:R-:W-:Y:S03]  /*145d0*/  BSSY B0, `(.L_x_3070) ;  /* 0x000000f000007945 */ /* 0x000fe60003800000 */
[----:B------:R-:W-:Y:S02]  /*145e0*/  LEA.HI R3, R3, R22, RZ, 0x2 ;  /* 0x0000001603037211 */ /* 0x000fe400078f10ff */
[----:B------:R-:W-:Y:S02]  /*145f0*/  LOP3.LUT R227, R4, 0x6, RZ, 0xc0, !PT ;  /* 0x0000000604e37812 */ /* 0x000fe400078ec0ff */
[----:B------:R-:W-:Y:S01]  /*14600*/  SHF.R.S32.HI R83, RZ, 0x2, R3 ;  /* 0x00000002ff537819 */ /* 0x000fe20000011403 */
[----:B--2---:R-:W-:Y:S01]  /*14610*/  FMUL.FTZ R153, R2, R153 ;  /* 0x0000009902997220 */ /* 0x004fe20000410000 */
[----:B------:R-:W-:Y:S05]  /*14620*/  @P0 BRA `(.L_x_3071) ;  /* 0x0000009000000947 */ /* 0x000fea0003800000 */
        /* <DEDUP_REMOVED lines=9> */
.L_x_3071:
[----:B---3--:R-:W-:Y:S05]  /*146c0*/  BSYNC B0 ;  /* 0x0000000000007941 */ /* 0x008fea0003800000 */
.L_x_3070:
[----:B------:R-:W-:Y:S01]  /*146d0*/  ISETP.GE.AND P0, PT, R37, R0, PT ;  /* 0x000000002500720c */ /* 0x000fe20003f06270 */
[----:B------:R-:W-:-:S12]  /*146e0*/  BSSY B0, `(.L_x_3072) ;  /* 0x000000c000007945 */ /* 0x000fd80003800000 */
[----:B------:R3:W-:Y:S01]  /*146f0*/  @P0 STS.128 [R192+0xa800], RZ ;  /* 0x00a800ffc0000388 */ /* 0x0007e20000000c00 */
        /* <DEDUP_REMOVED lines=10> */
.L_x_3073:
[----:B------:R-:W-:Y:S05]  /*147a0*/  BSYNC B0 ;  /* 0x0000000000007941 */ /* 0x000fea0003800000 */
.L_x_3072:
[----:B------:R-:W-:Y:S01]  /*147b0*/  ISETP.GE.AND P0, PT, R36, R0, PT ;  /* 0x000000002400720c */ /* 0x000fe20003f06270 */
[----:B------:R-:W-:-:S12]  /*147c0*/  BSSY B0, `(.L_x_3074) ;  /* 0x000000e000007945 */ /* 0x000fd80003800000 */
[----:B------:R1:W-:Y:S01]  /*147d0*/  @P0 STS.128 [R192+0xb000], RZ ;  /* 0x00b000ffc0000388 */ /* 0x0003e20000000c00 */
[----:B------:R-:W-:Y:S05]  /*147e0*/  @P0 BRA `(.L_x_3075) ;  /* 0x000000b000000947 */ /* 0x000fea0003800000 */
[----:B------:R-:W-:-:S13]  /*147f0*/  ISETP.GE.AND P0, PT, R154, R250, PT ;  /* 0x000000fa9a00720c */ /* 0x000fda0003f06270 */
        /* <DEDUP_REMOVED lines=10> */
.L_x_3075:
[----:B------:R-:W-:Y:S05]  /*148a0*/  BSYNC B0 ;  /* 0x0000000000007941 */ /* 0x000fea0003800000 */
.L_x_3074:
        /* <DEDUP_REMOVED lines=9> */
[----:B--2---:R-:W-:Y:S02]  /*14940*/  MOV R5, R3 ;  /* 0x0000000300057202 */ /* 0x004fe40000000f00 */
[----:B------:R-:W-:Y:S01]  /*14950*/  MOV R3, R219 ;  /* 0x000000db00037202 */ /* 0x000fe20000000f00 */
[----:B---3--:R-:W-:Y:S01]  /*14960*/  IMAD R4, R2, 0x60, RZ ;  /* 0x0000006002047824 */ /* 0x008fe200078e02ff */
[----:B------:R-:W-:-:S05]  /*14970*/  MOV R2, R218 ;  /* 0x000000da00027202 */ /* 0x000fca0000000f00 */
[----:B------:R-:W-:-:S05]  /*14980*/  IMAD.WIDE.U32 R2, R5, 0x60, R2 ;  /* 0x0000006005027825 */ /* 0x000fca00078e0002 */
[----:B------:R-:W-:-:S05]  /*14990*/  IADD3 R3, R4, R3, RZ ;  /* 0x0000000304037210 */ /* 0x000fca0007ffe0ff */
[----:B------:R-:W-:Y:S01]  /*149a0*/  @!PT LDS RZ, [RZ] ;  /* 0x00000000fffff984 */ /* 0x000fe20000000800 */
[----:B------:R-:W-:Y:S01]  /*149b0*/  @!PT LDS RZ, [RZ] ;  /* 0x00000000fffff984 */ /* 0x000fe20000000800 */
[----:B------:R-:W-:Y:S01]  /*149c0*/  @!PT LDS RZ, [RZ] ;  /* 0x00000000fffff984 */ /* 0x000fe20000000800 */
[----:B------:R2:W-:Y:S02]  /*149d0*/  LDGSTS.E.BYPASS.LTC128B.128 [R192+0xb800], [R2.64] ;  /* 0x0b80000002c07fae */ /* 0x0005e4000b901d46 */
.L_x_3077:
[----:B------:R-:W-:Y:S05]  /*149e0*/  BSYNC B0 ;  /* 0x0000000000007941 */ /* 0x000fea0003800000 */
.L_x_3076:
        /* <DEDUP_REMOVED lines=15> */
.L_x_3079:
[----:B------:R-:W-:Y:S05]  /*14ae0*/  BSYNC B0 ;  /* 0x0000000000007941 */ /* 0x000fea0003800000 */
.L_x_3078:
        /* <DEDUP_REMOVED lines=19> */
.L_x_3081:
[----:B------:R-:W-:Y:S05]  /*14c20*/  BSYNC B0 ;  /* 0x0000000000007941 */ /* 0x000fea0003800000 */
.L_x_3080:
        /* <DEDUP_REMOVED lines=19> */
.L_x_3083:
[----:B------:R-:W-:Y:S05]  /*14d60*/  BSYNC B0 ;  /* 0x0000000000007941 */ /* 0x000fea0003800000 */
.L_x_3082:
        /* <DEDUP_REMOVED lines=19> */
.L_x_3085:
[----:B------:R-:W-:Y:S05]  /*14ea0*/  BSYNC B0 ;  /* 0x0000000000007941 */ /* 0x000fea0003800000 */
.L_x_3084:
        /* <DEDUP_REMOVED lines=15> */
.L_x_3087:
[----:B------:R-:W-:Y:S05]  /*14fa0*/  BSYNC B0 ;  /* 0x0000000000007941 */ /* 0x000fea0003800000 */
.L_x_3086:
        /* <DEDUP_REMOVED lines=19> */
.L_x_3089:
[----:B------:R-:W-:Y:S05]  /*150e0*/  BSYNC B0 ;  /* 0x0000000000007941 */ /* 0x000fea0003800000 */
.L_x_3088:
        /* <DEDUP_REMOVED lines=19> */
.L_x_3091:
[----:B------:R-:W-:Y:S05]  /*15220*/  BSYNC B0 ;  /* 0x0000000000007941 */ /* 0x000fea0003800000 */
.L_x_3090:
        /* <DEDUP_REMOVED lines=19> */
.L_x_3093:
[----:B------:R-:W-:Y:S05]  /*15360*/  BSYNC B0 ;  /* 0x0000000000007941 */ /* 0x000fea0003800000 */
.L_x_3092:
        /* <DEDUP_REMOVED lines=19> */
.L_x_3095:
[----:B------:R-:W-:Y:S05]  /*154a0*/  BSYNC B0 ;  /* 0x0000000000007941 */ /* 0x000fea0003800000 */
.L_x_3094:
        /* <DEDUP_REMOVED lines=19> */
.L_x_3097:
[----:B------:R-:W-:Y:S05]  /*155e0*/  BSYNC B0 ;  /* 0x0000000000007941 */ /* 0x000fea0003800000 */
.L_x_3096:
        /* <DEDUP_REMOVED lines=19> */
.L_x_3099:
[----:B------:R-:W-:Y:S05]  /*15720*/  BSYNC B0 ;  /* 0x0000000000007941 */ /* 0x000fea0003800000 */
.L_x_3098:
        /* <DEDUP_REMOVED lines=19> */
.L_x_3101:
[----:B------:R-:W-:Y:S05]  /*15860*/  BSYNC B0 ;  /* 0x0000000000007941 */ /* 0x000fea0003800000 */
.L_x_3100:
[----:B--2---:R-:W2:Y:S04]  /*15870*/  LDL.LU R2, [R1+0x4] ;  /* 0x0000040001027983 */ /* 0x004ea80000300800 */
[----:B---3--:R-:W3:Y:S01]  /*15880*/  LDL.LU R4, [R1+0x10] ;  /* 0x0000100001047983 */ /* 0x008ee20000300800 */
[----:B------:R-:W-:Y:S01]  /*15890*/  SHF.R.S32.HI R0, RZ, 0x4, R232 ;  /* 0x00000004ff007819 */ /* 0x000fe200000114e8 */
[----:B------:R-:W-:Y:S01]  /*158a0*/  IMAD.SHL.U32 R5, R213, 0x40, RZ ;  /* 0x00000040d5057824 */ /* 0x000fe200078e00ff */
[----:B------:R-:W-:Y:S01]  /*158b0*/  SHF.R.S32.HI R248, RZ, 0x1f, R47 ;  /* 0x0000001ffff87819 */ /* 0x000fe2000001142f */
[----:B------:R-:W0:Y:S01]  /*158c0*/  LDGDEPBAR ;  /* 0x00000000000079af */ /* 0x000e220000000000 */
[----:B------:R-:W-:Y:S01]  /*158d0*/  LEA.HI R3, R232, R0, RZ, 0x1 ;  /* 0x00000000e8037211 */ /* 0x000fe200078f08ff */
[----:B------:R-:W-:Y:S01]  /*158e0*/  BSSY B1, `(.L_x_3102) ;  /* 0x000041a000017945 */ /* 0x000fe20003800000 */
[----:B------:R-:W-:-:S02]  /*158f0*/  LEA.HI R248, R248, R47, RZ, 0x5 ;  /* 0x0000002ff8f87211 */ /* 0x000fc400078f28ff */
[----:B------:R-:W-:Y:S02]  /*15900*/  LOP3.LUT R3, R3, 0xfffffffe, RZ, 0xc0, !PT ;  /* 0xfffffffe03037812 */ /* 0x000fe400078ec0ff */
[----:B------:R-:W-:Y:S02]  /*15910*/  SHF.R.S32.HI R248, RZ, 0x5, R248 ;  /* 0x00000005fff87819 */ /* 0x000fe400000114f8 */
[----:B------:R-:W-:Y:S01]  /*15920*/  R2P PR, R213, 0x6 ;  /* 0x00000006d5007804 */ /* 0x000fe20000000000 */
[----:B------:R-:W-:Y:S01]  /*15930*/  IMAD.IADD R3, R0, 0x1, -R3 ;  /* 0x0000000100037824 */ /* 0x000fe200078e0a03 */
[----:B------:R-:W-:-:S03]  /*15940*/  LOP3.LUT R0, R5, 0x1c0, RZ, 0xc0, !PT ;  /* 0x000001c005007812 */ /* 0x000fc600078ec0ff */
[----:B------:R-:W-:Y:S02]  /*15950*/  IMAD.SHL.U32 R5, R3, 0x8, RZ ;  /* 0x0000000803057824 */ /* 0x000fe400078e00ff */
[----:B--2---:R-:W-:Y:S02]  /*15960*/  IMAD.SHL.U32 R2, R2, 0x40, RZ ;  /* 0x0000004002027824 */ /* 0x004fe400078e00ff */
[----:B---3--:R-:W-:-:S03]  /*15970*/  IMAD.SHL.U32 R6, R4, 0x40, RZ ;  /* 0x0000004004067824 */ /* 0x008fc600078e00ff */
[----:B------:R-:W-:Y:S01]  /*15980*/  LOP3.LUT R2, R2, 0x1c0, RZ, 0xc0, !PT ;  /* 0x000001c002027812 */ /* 0x000fe200078ec0ff */
[----:B------:R-:W-:Y:S01]  /*15990*/  IMAD.SHL.U32 R4, R80, 0x8, RZ ;  /* 0x0000000850047824 */ /* 0x000fe200078e00ff */
[----:B------:R-:W-:-:S04]  /*159a0*/  LOP3.LUT R183, R6, 0xfffffe00, RZ, 0xc0, !PT ;  /* 0xfffffe0006b77812 */ /* 0x000fc800078ec0ff */
        /* <DEDUP_REMOVED lines=16> */
[----:B------:R-:W2:Y:S01]  /*15ab0*/  LDSM.16.M88.4 R4, [R187] ;  /* 0x00000000bb04783b */ /* 0x000ea20000000200 */
[----:B------:R-:W-:Y:S01]  /*15ac0*/  SEL R188, R0, 0xffffffe0, !P1 ;  /* 0xffffffe000bc7807 */ /* 0x000fe20004800000 */
[----:B------:R-:W-:Y:S01]  /*15ad0*/  IMAD R2, R248, 0x10, R83 ;  /* 0x00000010f8027824 */ /* 0x000fe200078e0253 */
[----:B------:R-:W-:Y:S01]  /*15ae0*/  IADD3 R0, R180, 0x2000, RZ ;  /* 0x00002000b4007810 */ /* 0x000fe20007ffe0ff */
[----:B------:R-:W3:Y:S01]  /*15af0*/  LDSM.16.M88.4 R24, [R180+0x3800] ;  /* 0x00380000b418783b */ /* 0x000ee20000000200 */
[----:B------:R-:W-:-:S02]  /*15b00*/  IMAD R189, R190, 0x2, R3 ;  /* 0x00000002bebd7824 */ /* 0x000fc400078e0203 */
[----:B------:R-:W-:Y:S01]  /*15b10*/  IMAD.IADD R80, R180, 0x1, R188 ;  /* 0x00000001b4507824 */ /* 0x000fe200078e02bc */
[----:B------:R-:W1:Y:S01]  /*15b20*/  LDSM.16.M88.4 R32, [R180+0x2800] ;  /* 0x00280000b420783b */ /* 0x000e620000000200 */
[----:B------:R-:W-:Y:S01]  /*15b30*/  @P2 IADD3 R181, R0, -0x40, RZ ;  /* 0xffffffc000b52810 */ /* 0x000fe20007ffe0ff */
[----:B------:R-:W-:Y:S01]  /*15b40*/  IMAD.IADD R0, R82, 0x1, R227 ;  /* 0x0000000152007824 */ /* 0x000fe200078e02e3 */
[----:B------:R-:W-:Y:S01]  /*15b50*/  IADD3 R2, R2, 0x1, R184 ;  /* 0x0000000102027810 */ /* 0x000fe20007ffe0b8 */
[----:B-----5:R-:W4:Y:S02]  /*15b60*/  LDSM.16.M88.4 R28, [R180+0x3000] ;  /* 0x00300000b41c783b */ /* 0x020f240000000200 */
[----:B------:R-:W-:Y:S01]  /*15b70*/  IMAD.IADD R186, R188, 0x1, R181 ;  /* 0x00000001bcba7824 */ /* 0x000fe200078e02b5 */
[----:B------:R-:W-:Y:S01]  /*15b80*/  IADD3 R2, R216, R2, -R252 ;  /* 0x00000002d8027210 */ /* 0x000fe20007ffe8fc */
[----:B------:R-:W1:Y:S01]  /*15b90*/  LDSM.16.M88.4 R20, [R180+0x4000] ;  /* 0x00400000b414783b */ /* 0x000e620000000200 */
[----:B------:R-:W1:Y:S03]  /*15ba0*/  I2F R184, R0 ;  /* 0x0000000000b87306 */ /* 0x000e660000201400 */
[----:B------:R-:W1:Y:S01]  /*15bb0*/  LDSM.16.M88.4 R12, [R180+0x4800] ;  /* 0x00480000b40c783b */ /* 0x000e620000000200 */
[----:B------:R-:W-:-:S03]  /*15bc0*/  IMAD.IADD R2, R116, 0x1, R2 ;  /* 0x0000000174027824 */ /* 0x000fc600078e0202 */
[----:B------:R-:W1:Y:S04]  /*15bd0*/  LDSM.16.M88.4 R8, [R180+0x5000] ;  /* 0x00500000b408783b */ /* 0x000e680000000200 */
[----:B------:R-:W1:Y:S04]  /*15be0*/  LDSM.16.M88.4 R44, [R180+0x6800] ;  /* 0x00680000b42c783b */ /* 0x000e680000000200 */
[----:B------:R-:W1:Y:S04]  /*15bf0*/  LDSM.16.M88.4 R48, [R180+0x6000] ;  /* 0x00600000b430783b */ /* 0x000e680000000200 */
[----:B------:R-:W4:Y:S01]  /*15c00*/  LDSM.16.M88.4 R40, [R180+0x5800] ;  /* 0x00580000b428783b */ /* 0x000f220000000200 */
[C---:B--2---:R-:W-:Y:S03]  /*15c10*/  HMMA.16816.F32 R88, R4.reuse, R36, RZ ;  /* 0x000000240458723c */ /* 0x044fe600000018ff */
[----:B------:R-:W-:Y:S04]  /*15c20*/  LDSM.16.M88.4 R52, [R80+0x2000] ;  /* 0x002000005034783b */ /* 0x000fe80000000200 */
[----:B------:R-:W-:Y:S01]  /*15c30*/  STL [R1+0x60], R18 ;  /* 0x0000601201007387 */ /* 0x000fe20000100800 */
[C---:B------:R-:W-:Y:S03]  /*15c40*/  HMMA.16816.F32 R96, R4.reuse, R38, RZ ;  /* 0x000000260460723c */ /* 0x040fe600000018ff */
[----:B------:R-:W2:Y:S05]  /*15c50*/  LDSM.16.M88.4 R36, [R180+0x7000] ;  /* 0x00700000b424783b */ /* 0x000eaa0000000200 */
[C---:B---3--:R-:W-:Y:S08]  /*15c60*/  HMMA.16816.F32 R124, R4.reuse, R24, RZ ;  /* 0x00000018047c723c */ /* 0x048ff000000018ff */
[C---:B------:R-:W-:Y:S01]  /*15c70*/  HMMA.16816.F32 R112, R4.reuse, R26, RZ ;  /* 0x0000001a0470723c */ /* 0x040fe200000018ff */
[----:B------:R-:W3:Y:S07]  /*15c80*/  LDSM.16.M88.4 R24, [R180+0x8800] ;  /* 0x00880000b418783b */ /* 0x000eee0000000200 */
[C---:B-1----:R-:W-:Y:S08]  /*15c90*/  HMMA.16816.F32 R84, R4.reuse, R32, RZ ;  /* 0x000000200454723c */ /* 0x042ff000000018ff */
[C---:B------:R-:W-:Y:S01]  /*15ca0*/  HMMA.16816.F32 R120, R4.reuse, R34, RZ ;  /* 0x000000220478723c */ /* 0x040fe200000018ff */
[----:B------:R-:W1:Y:S07]  /*15cb0*/  LDSM.16.M88.4 R32, [R180+0x7800] ;  /* 0x00780000b420783b */ /* 0x000e6e0000000200 */
[C---:B----4-:R-:W-:Y:S08]  /*15cc0*/  HMMA.16816.F32 R128, R4.reuse, R28, RZ ;  /* 0x0000001c0480723c */ /* 0x050ff000000018ff */
[C---:B------:R-:W-:Y:S01]  /*15cd0*/  HMMA.16816.F32 R136, R4.reuse, R30, RZ ;  /* 0x0000001e0488723c */ /* 0x040fe200000018ff */
[----:B------:R-:W4:Y:S07]  /*15ce0*/  LDSM.16.M88.4 R28, [R180+0x8000] ;  /* 0x00800000b41c783b */ /* 0x000f2e0000000200 */
        /* <DEDUP_REMOVED lines=8> */
[----:B------:R-:W-:Y:S07]  /*15d70*/  LDSM.16.M88.4 R8, [R18] ;  /* 0x000000001208783b */ /* 0x000fee0000000200 */
        /* <DEDUP_REMOVED lines=8> */
[----:B------:R-:W4:Y:S07]  /*15e00*/  LDSM.16.M88.4 R40, [R80+0x3800] ;  /* 0x003800005028783b */ /* 0x000f2e0000000200 */
[C---:B--2---:R-:W-:Y:S08]  /*15e10*/  HMMA.16816.F32 R68, R4.reuse, R36, RZ ;  /* 0x000000240444723c */ /* 0x044ff000000018ff */
[C---:B------:R-:W-:Y:S01]  /*15e20*/  HMMA.16816.F32 R56, R4.reuse, R38, RZ ;  /* 0x000000260438723c */ /* 0x040fe200000018ff */
[----:B------:R-:W2:Y:S07]  /*15e30*/  LDSM.16.M88.4 R36, [R80+0x4000] ;  /* 0x004000005024783b */ /* 0x000eae0000000200 */
[C---:B---3--:R-:W-:Y:S08]  /*15e40*/  HMMA.16816.F32 R212, R4.reuse, R24, RZ ;  /* 0x0000001804d4723c */ /* 0x048ff000000018ff */
[C---:B------:R-:W-:Y:S01]  /*15e50*/  HMMA.16816.F32 R228, R4.reuse, R26, RZ ;  /* 0x0000001a04e4723c */ /* 0x040fe200000018ff */
[----:B------:R-:W3:Y:S07]  /*15e60*/  LDSM.16.M88.4 R24, [R80+0x5800] ;  /* 0x005800005018783b */ /* 0x000eee0000000200 */
[C---:B-1----:R-:W-:Y:S08]  /*15e70*/  HMMA.16816.F32 R64, R4.reuse, R32, RZ ;  /* 0x000000200440723c */ /* 0x042ff000000018ff */
[C---:B------:R-:W-:Y:S01]  /*15e80*/  HMMA.16816.F32 R60, R4.reuse, R34, RZ ;  /* 0x00000022043c723c */ /* 0x040fe200000018ff */
[----:B------:R-:W-:Y:S07]  /*15e90*/  LDSM.16.M88.4 R32, [R80+0x4800] ;  /* 0x004800005020783b */ /* 0x000fee0000000200 */
[C---:B----4-:R-:W-:Y:S08]  /*15ea0*/  HMMA.16816.F32 R164, R4.reuse, R28, RZ ;  /* 0x0000001c04a4723c */ /* 0x050ff000000018ff */
[C---:B------:R-:W-:Y:S01]  /*15eb0*/  HMMA.16816.F32 R204, R4.reuse, R30, RZ ;  /* 0x0000001e04cc723c */ /* 0x040fe200000018ff */
[----:B------:R-:W-:Y:S07]  /*15ec0*/  LDSM.16.M88.4 R28, [R80+0x5000] ;  /* 0x00500000501c783b */ /* 0x000fee0000000200 */
[C---:B------:R-:W-:Y:S08]  /*15ed0*/  HMMA.16816.F32 R240, R4.reuse, R20, RZ ;  /* 0x0000001404f0723c */ /* 0x040ff000000018ff */
[C---:B------:R-:W-:Y:S01]  /*15ee0*/  HMMA.16816.F32 R236, R4.reuse, R22, RZ ;  /* 0x0000001604ec723c */ /* 0x040fe200000018ff */
[----:B------:R-:W-:Y:S07]  /*15ef0*/  LDSM.16.M88.4 R20, [R80+0x6000] ;  /* 0x006000005014783b */ /* 0x000fee0000000200 */
[C---:B------:R-:W-:Y:S08]  /*15f00*/  HMMA.16816.F32 R232, R4.reuse, R12, RZ ;  /* 0x0000000c04e8723c */ /* 0x040ff000000018ff */
[----:B------:R-:W-:Y:S01]  /*15f10*/  HMMA.16816.F32 R208, R4, R14, RZ ;  /* 0x0000000e04d0723c */ /* 0x000fe200000018ff */
[----:B------:R-:W1:Y:S04]  /*15f20*/  LDSM.16.M88.4 R12, [R80+0x6800] ;  /* 0x00680000500c783b */ /* 0x000e680000000200 */
[----:B------:R-:W4:Y:S03]  /*15f30*/  LDSM.16.M88.4 R4, [R80+0x7000] ;  /* 0x007000005004783b */ /* 0x000f260000000200 */
[C---:B------:R-:W-:Y:S08]  /*15f40*/  HMMA.16816.F32 R176, R8.reuse, R44, R84 ;  /* 0x0000002c08b0723c */ /* 0x040ff00000001854 */
[C---:B------:R-:W-:Y:S01]  /*15f50*/  HMMA.16816.F32 R172, R8.reuse, R46, R120 ;  /* 0x0000002e08ac723c */ /* 0x040fe20000001878 */
[----:B------:R-:W1:Y:S07]  /*15f60*/  LDSM.16.M88.4 R44, [R80+0x7800] ;  /* 0x00780000502c783b */ /* 0x000e6e0000000200 */
[C---:B------:R-:W-:Y:S08]  /*15f70*/  HMMA.16816.F32 R168, R8.reuse, R48, R128 ;  /* 0x0000003008a8723c */ /* 0x040ff00000001880 */
        /* <DEDUP_REMOVED lines=8> */
[----:B------:R-:W-:Y:S07]  /*16000*/  LDSM.16.M88.4 R24, [R80+0x9800] ;  /* 0x009800005018783b */ /* 0x000fee0000000200 */
[C---:B------:R-:W-:Y:S08]  /*16010*/  HMMA.16816.F32 R196, R8.reuse, R54, R96 ;  /* 0x0000003608c4723c */ /* 0x040ff00000001860 */
[C---:B-1----:R-:W-:Y:S08]  /*16020*/  HMMA.16816.F32 R140, R8.reuse, R12, R140 ;  /* 0x0000000c088c723c */ /* 0x042ff0000000188c */
[C---:B------:R-:W-:Y:S08]  /*16030*/  HMMA.16816.F32 R144, R8.reuse, R14, R72 ;  /* 0x0000000e0890723c */ /* 0x040ff00000001848 */
[C---:B----4-:R-:W-:Y:S08]  /*16040*/  HMMA.16816.F32 R156, R8.reuse, R4, R68 ;  /* 0x00000004089c723c */ /* 0x050ff00000001844 */
[C---:B------:R-:W-:Y:S01]  /*16050*/  HMMA.16816.F32 R244, R8.reuse, R6, R56 ;  /* 0x0000000608f4723c */ /* 0x040fe20000001838 */
[----:B------:R-:W1:Y:S04]  /*16060*/  LDSM.16.M88.4 R4, [R80+0x8800] ;  /* 0x008800005004783b */ /* 0x000e680000000200 */
[----:B------:R-:W-:Y:S03]  /*16070*/  LDSM.16.M88.4 R56, [R181+0x800] ;  /* 0x00080000b538783b */ /* 0x000fe60000000200 */
[C---:B------:R-:W-:Y:S08]  /*16080*/  HMMA.16816.F32 R100, R8.reuse, R32, R100 ;  /* 0x000000200864723c */ /* 0x040ff00000001864 */
[C---:B------:R-:W-:Y:S01]  /*16090*/  HMMA.16816.F32 R96, R8.reuse, R34, R92 ;  /* 0x000000220860723c */ /* 0x040fe2000000185c */
[----:B------:R-:W-:Y:S07]  /*160a0*/  LDSM.16.M88.4 R32, [R181] ;  /* 0x00000000b520783b */ /* 0x000fee0000000200 */
[C---:B------:R-:W-:Y:S08]  /*160b0*/  HMMA.16816.F32 R160, R8.reuse, R20, R160 ;  /* 0x0000001408a0723c */ /* 0x040ff000000018a0 */
[C---:B------:R-:W-:Y:S01]  /*160c0*/  HMMA.16816.F32 R148, R8.reuse, R22, R148 ;  /* 0x000000160894723c */ /* 0x040fe20000001894 */
[----:B------:R-:W3:Y:S07]  /*160d0*/  LDSM.16.M88.4 R20, [R3] ;  /* 0x000000000314783b */ /* 0x000eee0000000200 */
[C---:B------:R-:W-:Y:S01]  /*160e0*/  HMMA.16816.F32 R12, R8.reuse, R46, R60 ;  /* 0x0000002e080c723c */ /* 0x040fe2000000183c */
[----:B------:R-:W-:Y:S07]  /*160f0*/  LDSM.16.M88.4 R60, [R186] ;  /* 0x00000000ba3c783b */ /* 0x000fee0000000200 */
[C---:B------:R-:W-:Y:S01]  /*16100*/  HMMA.16816.F32 R200, R8.reuse, R52, R88 ;  /* 0x0000003408c8723c */ /* 0x040fe20000001858 */
[----:B------:R-:W-:Y:S07]  /*16110*/  LDSM.16.M88.4 R52, [R181+0x1000] ;  /* 0x00100000b534783b */ /* 0x000fee0000000200 */
[C---:B------:R-:W-:Y:S08]  /*16120*/  HMMA.16816.F32 R88, R8.reuse, R28, R76 ;  /* 0x0000001c0858723c */ /* 0x040ff0000000184c */
[----:B------:R-:W-:Y:S01]  /*16130*/  HMMA.16816.F32 R76, R8, R30, R132 ;  /* 0x0000001e084c723c */ /* 0x000fe20000001884 */
[----:B------:R-:W4:Y:S01]  /*16140*/  LDSM.16.M88.4 R28, [R80+0x9000] ;  /* 0x00900000501c783b */ /* 0x000f220000000200 */
[----:B------:R-:W-:-:S02]  /*16150*/  IMAD.MOV.U32 R226, RZ, RZ, R12 ;  /* 0x000000ffffe27224 */ /* 0x000fc400078e000c */
[----:B------:R-:W-:Y:S02]  /*16160*/  IMAD.MOV.U32 R221, RZ, RZ, R13 ;  /* 0x000000ffffdd7224 */ /* 0x000fe400078e000d */
[----:B------:R-:W-:Y:S02]  /*16170*/  IMAD.MOV.U32 R220, RZ, RZ, R14 ;  /* 0x000000ffffdc7224 */ /* 0x000fe400078e000e */
[----:B------:R-:W-:Y:S01]  /*16180*/  HMMA.16816.F32 R136, R8, R50, R136 ;  /* 0x000000320888723c */ /* 0x000fe20000001888 */
[----:B------:R-:W4:Y:S01]  /*16190*/  LDSM.16.M88.4 R48, [R181+0x1800] ;  /* 0x00180000b530783b */ /* 0x000f220000000200 */
[----:B------:R-:W-:-:S03]  /*161a0*/  IMAD.MOV.U32 R119, RZ, RZ, R15 ;  /* 0x000000ffff777224 */ /* 0x000fc600078e000f */
[----:B------:R-:W-:Y:S03]  /*161b0*/  LDSM.16.M88.4 R12, [R189] ;  /* 0x00000000bd0c783b */ /* 0x000fe60000000200 */
[C---:B--2---:R-:W-:Y:S08]  /*161c0*/  HMMA.16816.F32 R164, R8.reuse, R36, R164 ;  /* 0x0000002408a4723c */ /* 0x044ff000000018a4 */
[C---:B------:R-:W-:Y:S01]  /*161d0*/  HMMA.16816.F32 R204, R8.reuse, R38, R204 ;  /* 0x0000002608cc723c */ /* 0x040fe200000018cc */
[----:B------:R-:W2:Y:S07]  /*161e0*/  LDSM.16.M88.4 R36, [R181+0x3000] ;  /* 0x00300000b524783b */ /* 0x000eae0000000200 */
[C---:B-1----:R-:W-:Y:S08]  /*161f0*/  HMMA.16816.F32 R212, R8.reuse, R4, R212 ;  /* 0x0000000408d4723c */ /* 0x042ff000000018d4 */
[----:B------:R-:W-:Y:S08]  /*16200*/  HMMA.16816.F32 R228, R8, R6, R228 ;  /* 0x0000000608e4723c */ /* 0x000ff000000018e4 */
[----:B---3--:R-:W-:Y:S07]  /*16210*/  HMMA.16816.F32 R4, R20, R32, R200 ;  /* 0x000000201404723c */ /* 0x008fee00000018c8 */
[----:B------:R-:W-:Y:S01]  /*16220*/  IMAD.MOV.U32 R203, RZ, RZ, R119 ;  /* 0x000000ffffcb7224 */ /* 0x000fe200078e0077 */
[----:B----4-:R-:W-:Y:S01]  /*16230*/  HMMA.16816.F32 R240, R8, R28, R240 ;  /* 0x0000001c08f0723c */ /* 0x010fe200000018f0 */
[----:B------:R-:W-:-:S02]  /*16240*/  IMAD.MOV.U32 R200, RZ, RZ, R226 ;  /* 0x000000ffffc87224 */ /* 0x000fc400078e00e2 */
[----:B------:R-:W-:Y:S02]  /*16250*/  IMAD.MOV.U32 R201, RZ, RZ, R221 ;  /* 0x000000ffffc97224 */ /* 0x000fe400078e00dd */
[----:B------:R-:W-:-:S03]  /*16260*/  IMAD.MOV.U32 R202, RZ, RZ, R220 ;  /* 0x000000ffffca7224 */ /* 0x000fc600078e00dc */
[C---:B------:R-:W-:Y:S01]  /*16270*/  HMMA.16816.F32 R236, R8.reuse, R30, R236 ;  /* 0x0000001e08ec723c */ /* 0x040fe200000018ec */
[----:B------:R-:W1:Y:S07]  /*16280*/  LDSM.16.M88.4 R28, [R186+0x800] ;  /* 0x00080000ba1c783b */ /* 0x000e6e0000000200 */
[C---:B------:R-:W-:Y:S01]  /*16290*/  HMMA.16816.F32 R64, R8.reuse, R44, R64 ;  /* 0x0000002c0840723c */ /* 0x040fe20000001840 */
[----:B------:R-:W-:Y:S07]  /*162a0*/  LDSM.16.M88.4 R44, [R181+0x2000] ;  /* 0x00200000b52c783b */ /* 0x000fee0000000200 */
[C---:B------:R-:W-:Y:S08]  /*162b0*/  HMMA.16816.F32 R232, R8.reuse, R24, R232 ;  /* 0x0000001808e8723c */ /* 0x040ff000000018e8 */
[----:B------:R-:W-:Y:S08]  /*162c0*/  HMMA.16816.F32 R208, R8, R26, R208 ;  /* 0x0000001a08d0723c */ /* 0x000ff000000018d0 */
[----:B------:R-:W-:Y:S01]  /*162d0*/  HMMA.16816.F32 R8, R20, R34, R196 ;  /* 0x000000221408723c */ /* 0x000fe200000018c4 */
[----:B------:R-:W-:-:S02]  /*162e0*/  IMAD.MOV.U32 R117, RZ, RZ, R64 ;  /* 0x000000ffff757224 */ /* 0x000fc400078e0040 */
[----:B------:R-:W-:Y:S02]  /*162f0*/  IMAD.MOV.U32 R81, RZ, RZ, R65 ;  /* 0x000000ffff517224 */ /* 0x000fe400078e0041 */
[----:B------:R-:W-:Y:S02]  /*16300*/  IMAD.MOV.U32 R19, RZ, RZ, R66 ;  /* 0x000000ffff137224 */ /* 0x000fe400078e0042 */
[----:B------:R-:W-:Y:S01]  /*16310*/  IMAD.MOV.U32 R18, RZ, RZ, R67 ;  /* 0x000000ffff127224 */ /* 0x000fe200078e0043 */
[----:B------:R-:W-:Y:S01]  /*16320*/  HMMA.16816.F32 R108, R20, R50, R124 ;  /* 0x00000032146c723c */ /* 0x000fe2000000187c */
[----:B------:R-:W-:Y:S01]  /*16330*/  LDSM.16.M88.4 R64, [R181+0x3800] ;  /* 0x00380000b540783b */ /* 0x000fe20000000200 */
[----:B------:R-:W-:Y:S02]  /*16340*/  IMAD.MOV.U32 R198, RZ, RZ, R19 ;  /* 0x000000ffffc67224 */ /* 0x000fe400078e0013 */
[----:B------:R-:W-:Y:S02]  /*16350*/  IMAD.MOV.U32 R196, RZ, RZ, R117 ;  /* 0x000000ffffc47224 */ /* 0x000fe400078e0075 */
[----:B------:R-:W-:-:S02]  /*16360*/  IMAD.MOV.U32 R199, RZ, RZ, R18 ;  /* 0x000000ffffc77224 */ /* 0x000fc400078e0012 */
[----:B--2---:R-:W-:Y:S01]  /*16370*/  HMMA.16816.F32 R124, R20, R36, R88 ;  /* 0x00000024147c723c */ /* 0x004fe20000001858 */
[----:B------:R-:W-:-:S07]  /*16380*/  IMAD.MOV.U32 R197, RZ, RZ, R81 ;  /* 0x000000ffffc57224 */ /* 0x000fce00078e0051 */
[C---:B------:R-:W-:Y:S01]  /*16390*/  HMMA.16816.F32 R76, R20.reuse, R38, R76 ;  /* 0x00000026144c723c */ /* 0x040fe2000000184c */
[----:B------:R-:W2:Y:S07]  /*163a0*/  LDSM.16.M88.4 R36, [R181+0x4000] ;  /* 0x00400000b524783b */ /* 0x000eae0000000200 */
[----:B------:R-:W-:Y:S08]  /*163b0*/  HMMA.16816.F32 R32, R20, R56, R176 ;  /* 0x000000381420723c */ /* 0x000ff000000018b0 */
[----:B------:R-:W-:Y:S07]  /*163c0*/  HMMA.16816.F32 R88, R12, R60, R4 ;  /* 0x0000003c0c58723c */ /* 0x000fee0000001804 */
[C---:B------:R-:W-:Y:S01]  /*163d0*/  IADD3 R5, R0.reuse, 0x1, RZ ;  /* 0x0000000100057810 */ /* 0x040fe20007ffe0ff */
[----:B------:R-:W-:Y:S01]  /*163e0*/  HMMA.16816.F32 R100, R20, R40, R100 ;  /* 0x000000281464723c */ /* 0x000fe20000001864 */
[----:B------:R-:W-:-:S02]  /*163f0*/  IADD3 R4, R0, 0x8, RZ ;  /* 0x0000000800047810 */ /* 0x000fc40007ffe0ff */
[----:B------:R-:W-:-:S04]  /*16400*/  IADD3 R6, R2, 0x8, RZ ;  /* 0x0000000802067810 */ /* 0x000fc80007ffe0ff */
[----:B------:R-:W-:Y:S01]  /*16410*/  IMNMX R6, R6, R216, PT ;  /* 0x000000d806067217 */ /* 0x000fe20003800200 */
[----:B------:R-:W-:Y:S01]  /*16420*/  HMMA.16816.F32 R96, R20, R42, R96 ;  /* 0x0000002a1460723c */ /* 0x000fe20000001860 */
[----:B------:R-:W3:Y:S02]  /*16430*/  LDSM.16.M88.4 R40, [R186+0x1000] ;  /* 0x00100000ba28783b */ /* 0x000ee40000000200 */
[-C--:B------:R-:W-:Y:S02]  /*16440*/  ISETP.GE.AND P0, PT, R5, R6.reuse, PT ;  /* 0x000000060500720c */ /* 0x080fe40003f06270 */
[-C--:B------:R-:W-:Y:S02]  /*16450*/  ISETP.GE.AND P6, PT, R4, R6.reuse, PT ;  /* 0x000000060400720c */ /* 0x080fe40003fc6270 */
[----:B------:R-:W-:Y:S01]  /*16460*/  ISETP.GE.AND P4, PT, R0, R6, PT ;  /* 0x000000060000720c */ /* 0x000fe20003f86270 */
[----:B------:R-:W-:Y:S01]  /*16470*/  HMMA.16816.F32 R24, R12, R62, R8 ;  /* 0x0000003e0c18723c */ /* 0x000fe20000001808 */
[----:B------:R4:W2:Y:S06]  /*16480*/  I2F R9, R5 ;  /* 0x0000000500097306 */ /* 0x0008ac0000201400 */
[----:B------:R-:W-:Y:S01]  /*16490*/  IMNMX R8, R2, R216, PT ;  /* 0x000000d802087217 */ /* 0x000fe20003800200 */
[----:B------:R-:W-:Y:S01]  /*164a0*/  HMMA.16816.F32 R56, R20, R58, R172 ;  /* 0x0000003a1438723c */ /* 0x000fe200000018ac */
[----:B------:R2:W-:Y:S01]  /*164b0*/  I2F R11, R4 ;  /* 0x00000004000b7306 */ /* 0x0005e20000201400 */
[----:B------:R-:W-:-:S02]  /*164c0*/  IADD3 R2, R0, 0x9, RZ ;  /* 0x0000000900027810 */ /* 0x000fc40007ffe0ff */
[-C--:B------:R-:W-:Y:S02]  /*164d0*/  ISETP.GE.AND P2, PT, R5, R8.reuse, PT ;  /* 0x000000080500720c */ /* 0x080fe40003f46270 */
[----:B------:R-:W-:Y:S02]  /*164e0*/  ISETP.GE.AND P1, PT, R4, R8, PT ;  /* 0x000000080400720c */ /* 0x000fe40003f26270 */
[----:B-1----:R-:W-:Y:S01]  /*164f0*/  HMMA.16816.F32 R32, R12, R28, R32 ;  /* 0x0000001c0c20723c */ /* 0x002fe20000001820 */
[----:B------:R1:W1:Y:S01]  /*16500*/  I2F R10, R2 ;  /* 0x00000002000a7306 */ /* 0x0002620000201400 */
[C---:B----4-:R-:W-:Y:S01]  /*16510*/  FFMA.FTZ R5, R153.reuse, R184, R90 ;  /* 0x000000b899057223 */ /* 0x050fe2000001005a */
[C---:B------:R-:W-:Y:S01]  /*16520*/  ISETP.GE.AND P5, PT, R2.reuse, R8, PT ;  /* 0x000000080200720c */ /* 0x040fe20003fa6270 */
[CC--:B--2---:R-:W-:Y:S01]  /*16530*/  FFMA.FTZ R7, R153.reuse, R9.reuse, R89 ;  /* 0x0000000999077223 */ /* 0x0c4fe20000010059 */
[----:B------:R-:W-:Y:S01]  /*16540*/  ISETP.GE.AND P3, PT, R2, R6, PT ;  /* 0x000000060200720c */ /* 0x000fe20003f66270 */
[----:B------:R-:W-:Y:S01]  /*16550*/  FFMA.FTZ R9, R153, R9, R91 ;  /* 0x0000000999097223 */ /* 0x000fe2000001005b */
[----:B------:R-:W-:Y:S01]  /*16560*/  FSEL R116, R5, -INF , !P4 ;  /* 0xff80000005747808 */ /* 0x000fe20006000000 */
[----:B------:R-:W-:Y:S01]  /*16570*/  HMMA.16816.F32 R68, R20, R52, R168 ;  /* 0x000000341444723c */ /* 0x000fe200000018a8 */
[----:B------:R-:W-:-:S02]  /*16580*/  IADD3 R4, R0, 0x10, RZ ;  /* 0x0000001000047810 */ /* 0x000fc40007ffe0ff */
[----:B------:R-:W-:Y:S02]  /*16590*/  FSEL R91, R9, -INF , !P0 ;  /* 0xff800000095b7808 */ /* 0x000fe40004000000 */
[----:B------:R2:W4:Y:S01]  /*165a0*/  I2F R19, R4 ;  /* 0x0000000400137306 */ /* 0x0005220000201400 */
[----:B------:R-:W-:Y:S02]  /*165b0*/  ISETP.GE.AND P4, PT, R4, R8, PT ;  /* 0x000000080400720c */ /* 0x000fe40003f86270 */
[----:B------:R-:W-:Y:S01]  /*165c0*/  HMMA.16816.F32 R72, R20, R54, R136 ;  /* 0x000000361448723c */ /* 0x000fe20000001888 */
[----:B-1----:R-:W-:Y:S01]  /*165d0*/  IADD3 R2, R0, 0x11, RZ ;  /* 0x0000001100027810 */ /* 0x002fe20007ffe0ff */
[----:B------:R-:W-:Y:S01]  /*165e0*/  FFMA.FTZ R5, R153, R10, R25 ;  /* 0x0000000a99057223 */ /* 0x000fe20000010019 */
[----:B------:R-:W1:Y:S02]  /*165f0*/  LDSM.16.M88.4 R52, [R186+0x1800] ;  /* 0x00180000ba34783b */ /* 0x000e640000000200 */
[----:B------:R-:W-:-:S02]  /*16600*/  ISETP.GE.AND P0, PT, R2, R8, PT ;  /* 0x000000080200720c */ /* 0x000fc40003f06270 */
[----:B------:R-:W-:Y:S01]  /*16610*/  FSEL R136, R7, -INF , !P2 ;  /* 0xff80000007887808 */ /* 0x000fe20005000000 */
[----:B------:R-:W-:Y:S01]  /*16620*/  HMMA.16816.F32 R160, R20, R36, R160 ;  /* 0x0000002414a0723c */ /* 0x000fe200000018a0 */
[-C--:B------:R-:W-:Y:S01]  /*16630*/  ISETP.GE.AND P2, PT, R4, R6.reuse, PT ;  /* 0x000000060400720c */ /* 0x080fe20003f46270 */
[----:B------:R3:W-:Y:S01]  /*16640*/  I2F R36, R2 ;  /* 0x0000000200247306 */ /* 0x0007e20000201400 */
[----:B------:R-:W-:Y:S01]  /*16650*/  FSEL R138, R5, -INF , !P5 ;  /* 0xff800000058a7808 */ /* 0x000fe20006800000 */
[C---:B--2---:R-:W-:Y:S01]  /*16660*/  FFMA.FTZ R4, R153.reuse, R11, R24 ;  /* 0x0000000b99047223 */ /* 0x044fe20000010018 */
[----:B------:R-:W-:Y:S01]  /*16670*/  IADD3 R5, R0, 0x20, RZ ;  /* 0x0000002000057810 */ /* 0x000fe20007ffe0ff */
[C---:B----4-:R-:W-:Y:S02]  /*16680*/  FFMA.FTZ R7, R153.reuse, R19, R32 ;  /* 0x0000001399077223 */ /* 0x050fe40000010020 */
[----:B------:R-:W-:Y:S01]  /*16690*/  HMMA.16816.F32 R28, R12, R30, R56 ;  /* 0x0000001e0c1c723c */ /* 0x000fe20000001838 */
[----:B------:R-:W-:Y:S01]  /*166a0*/  FSEL R168, R4, -INF , !P1 ;  /* 0xff80000004a87808 */ /* 0x000fe20004800000 */
[----:B------:R-:W-:Y:S01]  /*166b0*/  FFMA.FTZ R4, R153, R11, R26 ;  /* 0x0000000b99047223 */ /* 0x000fe2000001001a */
[----:B------:R-:W-:-:S04]  /*166c0*/  ISETP.GE.AND P1, PT, R2, R6, PT ;  /* 0x000000060200720c */ /* 0x000fc80003f26270 */
[----:B------:R-:W-:Y:S01]  /*166d0*/  FSEL R117, R4, -INF , !P6 ;  /* 0xff80000004757808 */ /* 0x000fe20007000000 */
[----:B------:R-:W-:Y:S01]  /*166e0*/  FFMA.FTZ R4, R153, R10, R27 ;  /* 0x0000000a99047223 */ /* 0x000fe2000001001b */
[----:B---3--:R-:W-:Y:S01]  /*166f0*/  IADD3 R2, R0, 0x18, RZ ;  /* 0x0000001800027810 */ /* 0x008fe20007ffe0ff */
[C---:B------:R-:W-:Y:S01]  /*16700*/  HMMA.16816.F32 R120, R20.reuse, R44, R120 ;  /* 0x0000002c1478723c */ /* 0x040fe20000001878 */
[----:B------:R-:W-:Y:S02]  /*16710*/  I2F R10, R5 ;  /* 0x00000005000a7306 */ /* 0x000fe40000201400 */
[C---:B------:R-:W-:Y:S02]  /*16720*/  ISETP.GE.AND P6, PT, R2.reuse, R8, PT ;  /* 0x000000080200720c */ /* 0x040fe40003fc6270 */
[----:B------:R-:W-:Y:S02]  /*16730*/  ISETP.GE.AND P5, PT, R2, R6, PT ;  /* 0x000000060200720c */ /* 0x000fe40003fa6270 */
[----:B------:R-:W-:Y:S01]  /*16740*/  FSEL R90, R4, -INF , !P3 ;  /* 0xff800000045a7808 */ /* 0x000fe20005800000 */
[----:B------:R-:W-:Y:S01]  /*16750*/  HMMA.16816.F32 R112, R20, R46, R112 ;  /* 0x0000002e1470723c */ /* 0x000fe20000001870 */
[----:B------:R2:W3:Y:S01]  /*16760*/  I2F R11, R2 ;  /* 0x00000002000b7306 */ /* 0x0004e20000201400 */
[----:B------:R-:W4:Y:S01]  /*16770*/  LDSM.16.M88.4 R44, [R181+0x4800] ;  /* 0x00480000b52c783b */ /* 0x000f220000000200 */
[----:B------:R-:W-:-:S05]  /*16780*/  IADD3 R4, R0, 0x21, RZ ;  /* 0x0000002100047810 */ /* 0x000fca0007ffe0ff */
[C---:B------:R-:W-:Y:S08]  /*16790*/  HMMA.16816.F32 R92, R20.reuse, R48, R128 ;  /* 0x00000030145c723c */ /* 0x040ff00000001880 */
[----:B------:R-:W-:Y:S01]  /*167a0*/  HMMA.16816.F32 R128, R20, R66, R104 ;  /* 0x000000421480723c */ /* 0x000fe20000001868 */
[----:B--2---:R-:W-:Y:S01]  /*167b0*/  IADD3 R2, R0, 0x19, RZ ;  /* 0x0000001900027810 */ /* 0x004fe20007ffe0ff */
[----:B---3--:R-:W-:-:S03]  /*167c0*/  FFMA.FTZ R9, R153, R11, R28 ;  /* 0x0000000b99097223 */ /* 0x008fc6000001001c */
[----:B------:R2:W3:Y:S01]  /*167d0*/  I2F R18, R2 ;  /* 0x0000000200127306 */ /* 0x0004e20000201400 */
[----:B------:R-:W-:Y:S02]  /*167e0*/  ISETP.GE.AND P3, PT, R2, R8, PT ;  /* 0x000000080200720c */ /* 0x000fe40003f66270 */
[----:B------:R-:W-:Y:S01]  /*167f0*/  HMMA.16816.F32 R104, R20, R38, R148 ;  /* 0x000000261468723c */ /* 0x000fe20000001894 */
[----:B------:R-:W-:Y:S02]  /*16800*/  FSEL R119, R9, -INF , !P6 ;  /* 0xff80000009777808 */ /* 0x000fe40007000000 */
[----:B------:R-:W-:-:S04]  /*16810*/  ISETP.GE.AND P6, PT, R4, R6, PT ;  /* 0x000000060400720c */ /* 0x000fc80003fc6270 */
[----:B------:R-:W-:Y:S01]  /*16820*/  FSEL R148, R7, -INF , !P4 ;  /* 0xff80000007947808 */ /* 0x000fe20006000000 */
[----:B------:R-:W-:Y:S01]  /*16830*/  HMMA.16816.F32 R24, R12, R40, R68 ;  /* 0x000000280c18723c */ /* 0x000fe20000001844 */
[----:B------:R-:W-:Y:S01]  /*16840*/  ISETP.GE.AND P4, PT, R2, R6, PT ;  /* 0x000000060200720c */ /* 0x000fe20003f86270 */
[C---:B------:R-:W-:Y:S02]  /*16850*/  FFMA.FTZ R7, R153.reuse, R36, R33 ;  /* 0x0000002499077223 */ /* 0x040fe40000010021 */
[----:B--2---:R-:W-:-:S03]  /*16860*/  FFMA.FTZ R2, R153, R19, R34 ;  /* 0x0000001399027223 */ /* 0x004fc60000010022 */
[----:B------:R-:W-:Y:S01]  /*16870*/  FSEL R139, R7, -INF , !P0 ;  /* 0xff800000078b7808 */ /* 0x000fe20004000000 */
[C---:B------:R-:W-:Y:S01]  /*16880*/  HMMA.16816.F32 R40, R12.reuse, R42, R72 ;  /* 0x0000002a0c28723c */ /* 0x040fe20000001848 */
[----:B------:R-:W-:Y:S01]  /*16890*/  ISETP.GE.AND P0, PT, R5, R6, PT ;  /* 0x000000060500720c */ /* 0x000fe20003f06270 */
[----:B------:R2:W2:Y:S01]  /*168a0*/  I2F R19, R4 ;  /* 0x0000000400137306 */ /* 0x0004a20000201400 */
[----:B------:R-:W-:Y:S01]  /*168b0*/  FSEL R83, R2, -INF , !P2 ;  /* 0xff80000002537808 */ /* 0x000fe20005000000 */
[----:B------:R-:W-:Y:S01]  /*168c0*/  FFMA.FTZ R7, R153, R11, R30 ;  /* 0x0000000b99077223 */ /* 0x000fe2000001001e */
[----:B------:R-:W-:Y:S01]  /*168d0*/  ISETP.GE.AND P2, PT, R5, R8, PT ;  /* 0x000000080500720c */ /* 0x000fe20003f46270 */
[----:B------:R-:W-:Y:S01]  /*168e0*/  FFMA.FTZ R5, R153, R36, R35 ;  /* 0x0000002499057223 */ /* 0x000fe20000010023 */
[----:B------:R-:W-:Y:S01]  /*168f0*/  IADD3 R2, R0, 0x28, RZ ;  /* 0x0000002800027810 */ /* 0x000fe20007ffe0ff */
[----:B------:R-:W4:Y:S01]  /*16900*/  LDSM.16.M88.4 R36, [R186+0x2000] ;  /* 0x00200000ba24783b */ /* 0x000f220000000200 */
[----:B------:R-:W-:Y:S01]  /*16910*/  FSEL R81, R7, -INF , !P5 ;  /* 0xff80000007517808 */ /* 0x000fe20006800000 */
[----:B-1----:R-:W-:Y:S01]  /*16920*/  HMMA.16816.F32 R48, R12, R52, R92 ;  /* 0x000000340c30723c */ /* 0x002fe2000000185c */
[----:B------:R-:W-:Y:S01]  /*16930*/  FSEL R89, R5, -INF , !P1 ;  /* 0xff80000005597808 */ /* 0x000fe20004800000 */
[----:B---3--:R-:W-:Y:S01]  /*16940*/  FFMA.FTZ R5, R153, R18, R29 ;  /* 0x0000001299057223 */ /* 0x008fe2000001001d */
[----:B------:R-:W1:Y:S01]  /*16950*/  I2F R11, R2 ;  /* 0x00000002000b7306 */ /* 0x000e620000201400 */
[----:B------:R-:W-:-:S02]  /*16960*/  ISETP.GE.AND P1, PT, R4, R8, PT ;  /* 0x000000080400720c */ /* 0x000fc40003f26270 */
[----:B------:R-:W-:Y:S01]  /*16970*/  FFMA.FTZ R9, R153, R10, R24 ;  /* 0x0000000a99097223 */ /* 0x000fe20000010018 */
[----:B------:R-:W-:Y:S01]  /*16980*/  FSEL R149, R5, -INF , !P3 ;  /* 0xff80000005957808 */ /* 0x000fe20005800000 */
[C---:B------:R-:W-:Y:S01]  /*16990*/  FFMA.FTZ R5, R153.reuse, R18, R31 ;  /* 0x0000001299057223 */ /* 0x040fe2000001001f */
[----:B--2---:R-:W-:Y:S01]  /*169a0*/  IADD3 R4, R0, 0x29, RZ ;  /* 0x0000002900047810 */ /* 0x004fe20007ffe0ff */
[----:B------:R-:W-:Y:S01]  /*169b0*/  FFMA.FTZ R7, R153, R10, R26 ;  /* 0x0000000a99077223 */ /* 0x000fe2000001001a */
[----:B------:R-:W-:Y:S01]  /*169c0*/  FSEL R169, R9, -INF , !P2 ;  /* 0xff80000009a97808 */ /* 0x000fe20005000000 */
[----:B----4-:R-:W-:Y:S01]  /*169d0*/  HMMA.16816.F32 R56, R20, R44, R140 ;  /* 0x0000002c1438723c */ /* 0x010fe2000000188c */
[----:B------:R-:W2:Y:S01]  /*169e0*/  I2F R10, R4 ;  /* 0x00000004000a7306 */ /* 0x000ea20000201400 */
[----:B------:R-:W-:Y:S01]  /*169f0*/  FSEL R137, R5, -INF , !P4 ;  /* 0xff80000005897808 */ /* 0x000fe20006000000 */
[----:B------:R-:W-:Y:S01]  /*16a00*/  FFMA.FTZ R5, R153, R19, R25 ;  /* 0x0000001399057223 */ /* 0x000fe20000010019 */
[----:B------:R-:W-:-:S02]  /*16a10*/  FSEL R150, R7, -INF , !P0 ;  /* 0xff80000007967808 */ /* 0x000fc40004000000 */
[-C--:B------:R-:W-:Y:S01]  /*16a20*/  ISETP.GE.AND P5, PT, R2, R8.reuse, PT ;  /* 0x000000080200720c */ /* 0x080fe20003fa6270 */
[----:B-1----:R-:W-:Y:S01]  /*16a30*/  FFMA.FTZ R7, R153, R11, R40 ;  /* 0x0000000b99077223 */ /* 0x002fe20000010028 */
[----:B------:R-:W-:Y:S01]  /*16a40*/  FSEL R151, R5, -INF , !P1 ;  /* 0xff80000005977808 */ /* 0x000fe20004800000 */
[C---:B------:R-:W-:Y:S01]  /*16a50*/  FFMA.FTZ R5, R153.reuse, R19, R27 ;  /* 0x0000001399057223 */ /* 0x040fe2000001001b */
[C---:B------:R-:W-:Y:S01]  /*16a60*/  ISETP.GE.AND P4, PT, R4.reuse, R8, PT ;  /* 0x000000080400720c */ /* 0x040fe20003f86270 */
[----:B------:R-:W-:Y:S01]  /*16a70*/  FFMA.FTZ R9, R153, R11, R42 ;  /* 0x0000000b99097223 */ /* 0x000fe2000001002a */
[----:B------:R-:W-:Y:S01]  /*16a80*/  ISETP.GE.AND P2, PT, R4, R6, PT ;  /* 0x000000060400720c */ /* 0x000fe20003f46270 */
[----:B------:R-:W-:Y:S01]  /*16a90*/  HMMA.16816.F32 R28, R12, R54, R108 ;  /* 0x000000360c1c723c */ /* 0x000fe2000000186c */
[----:B------:R-:W-:Y:S01]  /*16aa0*/  FSEL R140, R5, -INF , !P6 ;  /* 0xff800000058c7808 */ /* 0x000fe20007000000 */
[----:B------:R-:W1:Y:S01]  /*16ab0*/  LDSM.16.M88.4 R52, [R181+0x5000] ;  /* 0x00500000b534783b */ /* 0x000e620000000200 */
[----:B------:R-:W-:Y:S01]  /*16ac0*/  FSEL R141, R7, -INF , !P5 ;  /* 0xff800000078d7808 */ /* 0x000fe20006800000 */
[----:B--2---:R-:W-:Y:S01]  /*16ad0*/  FFMA.FTZ R5, R153, R10, R43 ;  /* 0x0000000a99057223 */ /* 0x004fe2000001002b */
[----:B------:R-:W-:-:S02]  /*16ae0*/  IADD3 R4, R0, 0x31, RZ ;  /* 0x0000003100047810 */ /* 0x000fc40007ffe0ff */
[----:B------:R-:W-:Y:S01]  /*16af0*/  ISETP.GE.AND P3, PT, R2, R6, PT ;  /* 0x000000060200720c */ /* 0x000fe20003f66270 */
[----:B------:R-:W-:Y:S01]  /*16b00*/  HMMA.16816.F32 R92, R20, R46, R144 ;  /* 0x0000002e145c723c */ /* 0x000fe20000001890 */
[----:B------:R2:W3:Y:S01]  /*16b10*/  I2F R18, R4 ;  /* 0x0000000400127306 */ /* 0x0004e20000201400 */
[C---:B------:R-:W-:Y:S01]  /*16b20*/  ISETP.GE.AND P6, PT, R4.reuse, R8, PT ;  /* 0x000000080400720c */ /* 0x040fe20003fc6270 */
[----:B------:R-:W4:Y:S01]  /*16b30*/  LDSM.16.M88.4 R44, [R181+0x5800] ;  /* 0x00580000b52c783b */ /* 0x000f220000000200 */
[----:B------:R-:W-:Y:S02]  /*16b40*/  ISETP.GE.AND P5, PT, R4, R6, PT ;  /* 0x000000060400720c */ /* 0x000fe40003fa6270 */
[----:B------:R-:W-:Y:S02]  /*16b50*/  IADD3 R2, R0, 0x30, RZ ;  /* 0x0000003000027810 */ /* 0x000fe40007ffe0ff */
[----:B------:R-:W-:Y:S01]  /*16b60*/  FSEL R108, R9, -INF , !P3 ;  /* 0xff800000096c7808 */ /* 0x000fe20005800000 */
[----:B------:R-:W-:Y:S01]  /*16b70*/  HMMA.16816.F32 R24, R12, R36, R120 ;  /* 0x000000240c18723c */ /* 0x000fe20000001878 */
[----:B------:R3:W3:Y:S01]  /*16b80*/  I2F R32, R2 ;  /* 0x0000000200207306 */ /* 0x0006e20000201400 */
[----:B------:R-:W-:-:S02]  /*16b90*/  ISETP.GE.AND P0, PT, R2, R8, PT ;  /* 0x000000080200720c */ /* 0x000fc40003f06270 */
[----:B------:R-:W-:Y:S02]  /*16ba0*/  ISETP.GE.AND P1, PT, R2, R6, PT ;  /* 0x000000060200720c */ /* 0x000fe40003f26270 */
[----:B------:R-:W-:Y:S01]  /*16bb0*/  FSEL R110, R5, -INF , !P2 ;  /* 0xff800000056e7808 */ /* 0x000fe20005000000 */
[C---:B--2---:R-:W-:Y:S01]  /*16bc0*/  FFMA.FTZ R4, R153.reuse, R10, R41 ;  /* 0x0000000a99047223 */ /* 0x044fe20000010029 */
[----:B------:R-:W-:Y:S01]  /*16bd0*/  HMMA.16816.F32 R132, R20, R64, R84 ;  /* 0x000000401484723c */ /* 0x000fe20000001854 */
[----:B------:R-:W2:Y:S01]  /*16be0*/  LDSM.16.M88.4 R40, [R186+0x2800] ;  /* 0x00280000ba28783b */ /* 0x000ea20000000200 */
[----:B---3--:R-:W-:Y:S02]  /*16bf0*/  FFMA.FTZ R9, R153, R18, R49 ;  /* 0x0000001299097223 */ /* 0x008fe40000010031 */
[----:B------:R-:W-:Y:S02]  /*16c00*/  FSEL R109, R4, -INF , !P4 ;  /* 0xff800000046d7808 */ /* 0x000fe40006000000 */
[----:B------:R-:W-:-:S02]  /*16c10*/  IADD3 R4, R0, 0x40, RZ ;  /* 0x0000004000047810 */ /* 0x000fc40007ffe0ff */
[----:B------:R-:W-:Y:S01]  /*16c20*/  IADD3 R2, R0, 0x38, RZ ;  /* 0x0000003800027810 */ /* 0x000fe20007ffe0ff */
[CC--:B------:R-:W-:Y:S01]  /*16c30*/  FFMA.FTZ R7, R153.reuse, R32.reuse, R48 ;  /* 0x0000002099077223 */ /* 0x0c0fe20000010030 */
[----:B------:R3:W-:Y:S01]  /*16c40*/  I2F R36, R4 ;  /* 0x0000000400247306 */ /* 0x0007e20000201400 */
[----:B------:R-:W-:Y:S01]  /*16c50*/  FFMA.FTZ R5, R153, R32, R50 ;  /* 0x0000002099057223 */ /* 0x000fe20000010032 */
[C---:B------:R-:W-:Y:S01]  /*16c60*/  ISETP.GE.AND P3, PT, R2.reuse, R8, PT ;  /* 0x000000080200720c */ /* 0x040fe20003f66270 */
[----:B------:R-:W-:Y:S01]  /*16c70*/  HMMA.16816.F32 R32, R12, R38, R112 ;  /* 0x000000260c20723c */ /* 0x000fe20000001870 */
[----:B------:R-:W-:Y:S02]  /*16c80*/  ISETP.GE.AND P4, PT, R2, R6, PT ;  /* 0x000000060200720c */ /* 0x000fe40003f86270 */
[----:B------:R-:W-:Y:S01]  /*16c90*/  FSEL R142, R7, -INF , !P0 ;  /* 0xff800000078e7808 */ /* 0x000fe20004000000 */
[----:B------:R-:W-:Y:S01]  /*16ca0*/  FFMA.FTZ R7, R153, R18, R51 ;  /* 0x0000001299077223 */ /* 0x000fe20000010033 */
[----:B------:R4:W4:Y:S01]  /*16cb0*/  I2F R19, R2 ;  /* 0x0000000200137306 */ /* 0x0009220000201400 */
[----:B------:R-:W-:Y:S01]  /*16cc0*/  FSEL R121, R5, -INF , !P1 ;  /* 0xff80000005797808 */ /* 0x000fe20004800000 */
[----:B------:R-:W2:Y:S01]  /*16cd0*/  LDSM.16.M88.4 R48, [R186+0x3000] ;  /* 0x00300000ba30783b */ /* 0x000ea20000000200 */
[----:B------:R-:W-:Y:S01]  /*16ce0*/  FSEL R122, R9, -INF , !P6 ;  /* 0xff800000097a7808 */ /* 0x000fe20007000000 */
[----:B-1----:R-:W-:Y:S01]  /*16cf0*/  HMMA.16816.F32 R68, R20, R52, R156 ;  /* 0x000000341444723c */ /* 0x002fe2000000189c */
[----:B------:R-:W-:-:S02]  /*16d00*/  ISETP.GE.AND P1, PT, R4, R8, PT ;  /* 0x000000080400720c */ /* 0x000fc40003f26270 */
[----:B------:R-:W-:Y:S02]  /*16d10*/  ISETP.GE.AND P6, PT, R4, R6, PT ;  /* 0x000000060400720c */ /* 0x000fe40003fc6270 */
[----:B------:R-:W-:Y:S02]  /*16d20*/  FSEL R120, R7, -INF , !P5 ;  /* 0xff80000007787808 */ /* 0x000fe40006800000 */
[C---:B---3--:R-:W-:Y:S01]  /*16d30*/  IADD3 R4, R0.reuse, 0x48, RZ ;  /* 0x0000004800047810 */ /* 0x048fe20007ffe0ff */
[----:B------:R-:W-:Y:S01]  /*16d40*/  HMMA.16816.F32 R64, R20, R54, R244 ;  /* 0x000000361440723c */ /* 0x000fe200000018f4 */
[----:B------:R-:W1:Y:S01]  /*16d50*/  LDSM.16.M88.4 R52, [R186+0x4000] ;  /* 0x00400000ba34783b */ /* 0x000e620000000200 */
[----:B----4-:R-:W-:Y:S01]  /*16d60*/  IADD3 R2, R0, 0x39, RZ ;  /* 0x0000003900027810 */ /* 0x010fe20007ffe0ff */
[----:B------:R-:W-:-:S03]  /*16d70*/  FFMA.FTZ R5, R153, R19, R28 ;  /* 0x0000001399057223 */ /* 0x000fc6000001001c */
[----:B------:R3:W4:Y:S01]  /*16d80*/  I2F R11, R2 ;  /* 0x00000002000b7306 */ /* 0x0007220000201400 */
[C---:B------:R-:W-:Y:S01]  /*16d90*/  ISETP.GE.AND P2, PT, R2.reuse, R8, PT ;  /* 0x000000080200720c */ /* 0x040fe20003f46270 */
[C---:B------:R-:W-:Y:S01]  /*16da0*/  HMMA.16816.F32 R60, R20.reuse, R44, R196 ;  /* 0x0000002c143c723c */ /* 0x040fe200000018c4 */
[----:B------:R-:W-:Y:S02]  /*16db0*/  ISETP.GE.AND P0, PT, R2, R6, PT ;  /* 0x000000060200720c */ /* 0x000fe40003f06270 */
[----:B------:R-:W-:Y:S01]  /*16dc0*/  FSEL R123, R5, -INF , !P3 ;  /* 0xff800000057b7808 */ /* 0x000fe20005800000 */
[----:B------:R-:W-:Y:S02]  /*16dd0*/  FFMA.FTZ R5, R153, R19, R30 ;  /* 0x0000001399057223 */ /* 0x000fe4000001001e */
[----:B------:R2:W2:Y:S02]  /*16de0*/  I2F R19, R4 ;  /* 0x0000000400137306 */ /* 0x0004a40000201400 */
[----:B------:R-:W-:Y:S01]  /*16df0*/  HMMA.16816.F32 R84, R20, R46, R200 ;  /* 0x0000002e1454723c */ /* 0x000fe200000018c8 */
[----:B------:R-:W-:Y:S01]  /*16e00*/  FSEL R111, R5, -INF , !P4 ;  /* 0xff800000056f7808 */ /* 0x000fe20006000000 */
[----:B------:R-:W-:Y:S01]  /*16e10*/  FFMA.FTZ R5, R153, R36, R26 ;  /* 0x0000002499057223 */ /* 0x000fe2000001001a */
[----:B------:R-:W-:-:S02]  /*16e20*/  ISETP.GE.AND P4, PT, R4, R8, PT ;  /* 0x000000080400720c */ /* 0x000fc40003f86270 */
[----:B---3--:R-:W-:Y:S01]  /*16e30*/  IADD3 R2, R0, 0x41, RZ ;  /* 0x0000004100027810 */ /* 0x008fe20007ffe0ff */
[CC--:B----4-:R-:W-:Y:S02]  /*16e40*/  FFMA.FTZ R7, R153.reuse, R11.reuse, R29 ;  /* 0x0000000b99077223 */ /* 0x0d0fe4000001001d */
[----:B------:R-:W-:Y:S01]  /*16e50*/  FFMA.FTZ R9, R153, R11, R31 ;  /* 0x0000000b99097223 */ /* 0x000fe2000001001f */
[----:B------:R-:W3:Y:S01]  /*16e60*/  I2F R10, R2 ;  /* 0x00000002000a7306 */ /* 0x000ee20000201400 */
[C---:B------:R-:W-:Y:S01]  /*16e70*/  ISETP.GE.AND P5, PT, R2.reuse, R8, PT ;  /* 0x000000080200720c */ /* 0x040fe20003fa6270 */
[C---:B--2---:R-:W-:Y:S01]  /*16e80*/  HMMA.16816.F32 R28, R12.reuse, R40, R100 ;  /* 0x000000280c1c723c */ /* 0x044fe20000001864 */
[-C--:B------:R-:W-:Y:S02]  /*16e90*/  ISETP.GE.AND P3, PT, R2, R6.reuse, PT ;  /* 0x000000060200720c */ /* 0x080fe40003f66270 */
[----:B------:R-:W-:Y:S02]  /*16ea0*/  FSEL R112, R7, -INF , !P2 ;  /* 0xff80000007707808 */ /* 0x000fe40005000000 */
[----:B------:R-:W-:Y:S01]  /*16eb0*/  ISETP.GE.AND P2, PT, R4, R6, PT ;  /* 0x000000060400720c */ /* 0x000fe20003f46270 */
[----:B------:R-:W-:Y:S01]  /*16ec0*/  FFMA.FTZ R4, R153, R36, R24 ;  /* 0x0000002499047223 */ /* 0x000fe20000010018 */
[----:B------:R-:W-:Y:S01]  /*16ed0*/  FSEL R113, R9, -INF , !P0 ;  /* 0xff80000009717808 */ /* 0x000fe20004000000 */
[----:B------:R-:W-:Y:S01]  /*16ee0*/  HMMA.16816.F32 R36, R12, R48, R124 ;  /* 0x000000300c24723c */ /* 0x000fe2000000187c */
[----:B------:R-:W-:Y:S01]  /*16ef0*/  FSEL R101, R5, -INF , !P6 ;  /* 0xff80000005657808 */ /* 0x000fe20007000000 */
[----:B------:R-:W-:Y:S01]  /*16f00*/  FFMA.FTZ R5, R153, R19, R32 ;  /* 0x0000001399057223 */ /* 0x000fe20000010020 */
[----:B------:R-:W-:-:S02]  /*16f10*/  FSEL R143, R4, -INF , !P1 ;  /* 0xff800000048f7808 */ /* 0x000fc40004800000 */
[C---:B------:R-:W-:Y:S01]  /*16f20*/  IADD3 R4, R0.reuse, 0x50, RZ ;  /* 0x0000005000047810 */ /* 0x040fe20007ffe0ff */
[CC--:B---3--:R-:W-:Y:S01]  /*16f30*/  FFMA.FTZ R9, R153.reuse, R10.reuse, R25 ;  /* 0x0000000a99097223 */ /* 0x0c8fe20000010019 */
[----:B------:R-:W-:Y:S01]  /*16f40*/  IADD3 R2, R0, 0x49, RZ ;  /* 0x0000004900027810 */ /* 0x000fe20007ffe0ff */
[----:B------:R-:W-:Y:S01]  /*16f50*/  FFMA.FTZ R7, R153, R10, R27 ;  /* 0x0000000a99077223 */ /* 0x000fe2000001001b */
[----:B------:R2:W3:Y:S01]  /*16f60*/  I2F R18, R4 ;  /* 0x0000000400127306 */ /* 0x0004e20000201400 */
[----:B------:R-:W-:Y:S01]  /*16f70*/  HMMA.16816.F32 R24, R12, R42, R96 ;  /* 0x0000002a0c18723c */ /* 0x000fe20000001860 */
[C---:B------:R-:W-:Y:S01]  /*16f80*/  ISETP.GE.AND P0, PT, R2.reuse, R8, PT ;  /* 0x000000080200720c */ /* 0x040fe20003f06270 */
[----:B------:R-:W4:Y:S01]  /*16f90*/  LDSM.16.M88.4 R40, [R186+0x3800] ;  /* 0x00380000ba28783b */ /* 0x000f220000000200 */
[----:B------:R-:W-:Y:S02]  /*16fa0*/  ISETP.GE.AND P1, PT, R2, R6, PT ;  /* 0x000000060200720c */ /* 0x000fe40003f26270 */
[----:B------:R-:W-:-:S02]  /*16fb0*/  FSEL R102, R9, -INF , !P5 ;  /* 0xff80000009667808 */ /* 0x000fc40006800000 */
[----:B------:R-:W3:Y:S01]  /*16fc0*/  I2F R11, R2 ;  /* 0x00000002000b7306 */ /* 0x000ee20000201400 */
[C---:B------:R-:W-:Y:S01]  /*16fd0*/  ISETP.GE.AND P6, PT, R4.reuse, R8, PT ;  /* 0x000000080400720c */ /* 0x040fe20003fc6270 */
[----:B-1----:R-:W-:Y:S01]  /*16fe0*/  HMMA.16816.F32 R44, R12, R52, R160 ;  /* 0x000000340c2c723c */ /* 0x002fe200000018a0 */
[----:B------:R-:W-:Y:S02]  /*16ff0*/  ISETP.GE.AND P5, PT, R4, R6, PT ;  /* 0x000000060400720c */ /* 0x000fe40003fa6270 */
[----:B------:R-:W-:Y:S02]  /*17000*/  FSEL R100, R7, -INF , !P3 ;  /* 0xff80000007647808 */ /* 0x000fe40005800000 */
[----:B------:R-:W-:Y:S01]  /*17010*/  FSEL R103, R5, -INF , !P4 ;  /* 0xff80000005677808 */ /* 0x000fe20006000000 */
[----:B------:R-:W-:Y:S01]  /*17020*/  FFMA.FTZ R5, R153, R19, R34 ;  /* 0x0000001399057223 */ /* 0x000fe20000010022 */
[----:B--2---:R-:W-:-:S04]  /*17030*/  IADD3 R4, R0, 0x58, RZ ;  /* 0x0000005800047810 */ /* 0x004fc80007ffe0ff */
[----:B------:R-:W-:Y:S01]  /*17040*/  FSEL R96, R5, -INF , !P2 ;  /* 0xff80000005607808 */ /* 0x000fe20005000000 */
[C---:B---3--:R-:W-:Y:S01]  /*17050*/  FFMA.FTZ R5, R153.reuse, R18, R30 ;  /* 0x0000001299057223 */ /* 0x048fe2000001001e */
[-C--:B------:R-:W-:Y:S01]  /*17060*/  ISETP.GE.AND P2, PT, R4, R8.reuse, PT ;  /* 0x000000080400720c */ /* 0x080fe20003f46270 */
[CC--:B------:R-:W-:Y:S01]  /*17070*/  FFMA.FTZ R7, R153.reuse, R11.reuse, R33 ;  /* 0x0000000b99077223 */ /* 0x0c0fe20000010021 */
[----:B------:R-:W-:Y:S01]  /*17080*/  IADD3 R2, R0, 0x51, RZ ;  /* 0x0000005100027810 */ /* 0x000fe20007ffe0ff */
[----:B------:R-:W-:Y:S01]  /*17090*/  FFMA.FTZ R9, R153, R11, R35 ;  /* 0x0000000b99097223 */ /* 0x000fe20000010023 */
[----:B------:R-:W-:Y:S01]  /*170a0*/  FSEL R127, R5, -INF , !P5 ;  /* 0xff800000057f7808 */ /* 0x000fe20006800000 */
[----:B------:R1:W-:Y:S01]  /*170b0*/  I2F R11, R4 ;  /* 0x00000004000b7306 */ /* 0x0003e20000201400 */
[C---:B------:R-:W-:Y:S02]  /*170c0*/  ISETP.GE.AND P3, PT, R2.reuse, R8, PT ;  /* 0x000000080200720c */ /* 0x040fe40003f66270 */
[----:B------:R-:W-:-:S02]  /*170d0*/  ISETP.GE.AND P4, PT, R2, R6, PT ;  /* 0x000000060200720c */ /* 0x000fc40003f86270 */
[----:B------:R-:W-:Y:S02]  /*170e0*/  FSEL R97, R7, -INF , !P0 ;  /* 0xff80000007617808 */ /* 0x000fe40004000000 */
[----:B------:R-:W-:Y:S01]  /*170f0*/  ISETP.GE.AND P0, PT, R4, R6, PT ;  /* 0x000000060400720c */ /* 0x000fe20003f06270 */
[----:B------:R-:W2:Y:S01]  /*17100*/  I2F R10, R2 ;  /* 0x00000002000a7306 */ /* 0x000ea20000201400 */
[----:B------:R-:W-:Y:S01]  /*17110*/  FSEL R99, R9, -INF , !P1 ;  /* 0xff80000009637808 */ /* 0x000fe20004800000 */
[----:B-1----:R-:W-:-:S05]  /*17120*/  FFMA.FTZ R4, R153, R18, R28 ;  /* 0x0000001299047223 */ /* 0x002fca000001001c */
[----:B------:R-:W-:Y:S02]  /*17130*/  FSEL R145, R4, -INF , !P6 ;  /* 0xff80000004917808 */ /* 0x000fe40007000000 */
[C---:B------:R-:W-:Y:S01]  /*17140*/  IADD3 R4, R0.reuse, 0x60, RZ ;  /* 0x0000006000047810 */ /* 0x040fe20007ffe0ff */
[CC--:B--2---:R-:W-:Y:S01]  /*17150*/  FFMA.FTZ R7, R153.reuse, R10.reuse, R29 ;  /* 0x0000000a99077223 */ /* 0x0c4fe2000001001d */
[----:B------:R-:W-:Y:S01]  /*17160*/  IADD3 R2, R0, 0x59, RZ ;  /* 0x0000005900027810 */ /* 0x000fe20007ffe0ff */
[----:B------:R-:W-:Y:S01]  /*17170*/  FFMA.FTZ R9, R153, R10, R31 ;  /* 0x0000000a99097223 */ /* 0x000fe2000001001f */
[-C--:B------:R-:W-:Y:S01]  /*17180*/  ISETP.GE.AND P5, PT, R4, R8.reuse, PT ;  /* 0x000000080400720c */ /* 0x080fe20003fa6270 */
[----:B------:R1:W2:Y:S01]  /*17190*/  I2F R10, R4 ;  /* 0x00000004000a7306 */ /* 0x0002a20000201400 */
[----:B------:R-:W-:Y:S01]  /*171a0*/  FSEL R144, R7, -INF , !P3 ;  /* 0xff80000007907808 */ /* 0x000fe20005800000 */
[----:B------:R-:W-:Y:S01]  /*171b0*/  HMMA.16816.F32 R28, R12, R50, R76 ;  /* 0x000000320c1c723c */ /* 0x000fe2000000184c */
[C---:B------:R-:W-:Y:S01]  /*171c0*/  ISETP.GE.AND P1, PT, R2.reuse, R8, PT ;  /* 0x000000080200720c */ /* 0x040fe20003f26270 */
[----:B------:R-:W3:Y:S01]  /*171d0*/  LDSM.16.M88.4 R48, [R181+0x6000] ;  /* 0x00600000b530783b */ /* 0x000ee20000000200 */
[----:B------:R-:W-:-:S02]  /*171e0*/  ISETP.GE.AND P6, PT, R2, R6, PT ;  /* 0x000000060200720c */ /* 0x000fc40003fc6270 */
[----:B------:R-:W-:Y:S01]  /*171f0*/  ISETP.GE.AND P3, PT, R4, R6, PT ;  /* 0x000000060400720c */ /* 0x000fe20003f66270 */
[----:B------:R-:W4:Y:S01]  /*17200*/  I2F R32, R2 ;  /* 0x0000000200207306 */ /* 0x000f220000201400 */
[----:B------:R-:W-:Y:S01]  /*17210*/  FSEL R114, R9, -INF , !P4 ;  /* 0xff80000009727808 */ /* 0x000fe20006000000 */
[C---:B-1----:R-:W-:Y:S02]  /*17220*/  FFMA.FTZ R4, R153.reuse, R11, R24 ;  /* 0x0000000b99047223 */ /* 0x042fe40000010018 */
[----:B--2---:R-:W-:-:S03]  /*17230*/  FFMA.FTZ R7, R153, R10, R36 ;  /* 0x0000000a99077223 */ /* 0x004fc60000010024 */
[----:B------:R-:W-:Y:S01]  /*17240*/  FSEL R126, R4, -INF , !P2 ;  /* 0xff800000047e7808 */ /* 0x000fe20005000000 */
[----:B------:R-:W-:Y:S01]  /*17250*/  FFMA.FTZ R4, R153, R11, R26 ;  /* 0x0000000b99047223 */ /* 0x000fe2000001001a */
[----:B------:R-:W-:Y:S01]  /*17260*/  FSEL R146, R7, -INF , !P5 ;  /* 0xff80000007927808 */ /* 0x000fe20006800000 */
[CC--:B----4-:R-:W-:Y:S01]  /*17270*/  FFMA.FTZ R5, R153.reuse, R32.reuse, R25 ;  /* 0x0000002099057223 */ /* 0x0d0fe20000010019 */
[----:B------:R-:W-:Y:S02]  /*17280*/  IADD3 R2, R0, 0x61, RZ ;  /* 0x0000006100027810 */ /* 0x000fe40007ffe0ff */
[----:B------:R-:W-:Y:S01]  /*17290*/  FSEL R98, R4, -INF , !P0 ;  /* 0xff80000004627808 */ /* 0x000fe20004000000 */
[----:B------:R-:W-:Y:S01]  /*172a0*/  FFMA.FTZ R4, R153, R32, R27 ;  /* 0x0000002099047223 */ /* 0x000fe2000001001b */
[----:B------:R1:W2:Y:S01]  /*172b0*/  I2F R19, R2 ;  /* 0x0000000200137306 */ /* 0x0002a20000201400 */
[C---:B------:R-:W-:Y:S01]  /*172c0*/  ISETP.GE.AND P4, PT, R2.reuse, R8, PT ;  /* 0x000000080200720c */ /* 0x040fe20003f86270 */
[----:B------:R-:W-:Y:S01]  /*172d0*/  HMMA.16816.F32 R24, R12, R40, R132 ;  /* 0x000000280c18723c */ /* 0x000fe20000001884 */
[----:B------:R-:W-:Y:S01]  /*172e0*/  ISETP.GE.AND P2, PT, R2, R6, PT ;  /* 0x000000060200720c */ /* 0x000fe20003f46270 */
[----:B------:R-:W4:Y:S01]  /*172f0*/  LDSM.16.M88.4 R32, [R186+0x4800] ;  /* 0x00480000ba20783b */ /* 0x000f220000000200 */
[----:B------:R-:W-:-:S02]  /*17300*/  FSEL R115, R5, -INF , !P1 ;  /* 0xff80000005737808 */ /* 0x000fc40004800000 */
[----:B------:R-:W-:Y:S02]  /*17310*/  FSEL R124, R4, -INF , !P6 ;  /* 0xff800000047c7808 */ /* 0x000fe40007000000 */
[C---:B------:R-:W-:Y:S01]  /*17320*/  IADD3 R5, R0.reuse, 0x70, RZ ;  /* 0x0000007000057810 */ /* 0x040fe20007ffe0ff */
[----:B------:R-:W-:Y:S01]  /*17330*/  HMMA.16816.F32 R40, R12, R42, R128 ;  /* 0x0000002a0c28723c */ /* 0x000fe20000001880 */
[C---:B------:R-:W-:Y:S02]  /*17340*/  IADD3 R4, R0.reuse, 0x71, RZ ;  /* 0x0000007100047810 */ /* 0x040fe40007ffe0ff */
[----:B-1----:R-:W-:Y:S01]  /*17350*/  IADD3 R2, R0, 0x68, RZ ;  /* 0x0000006800027810 */ /* 0x002fe20007ffe0ff */
[----:B--2---:R-:W-:-:S04]  /*17360*/  FFMA.FTZ R7, R153, R19, R37 ;  /* 0x0000001399077223 */ /* 0x004fc80000010025 */
[C---:B---3--:R-:W-:Y:S01]  /*17370*/  HMMA.16816.F32 R76, R20.reuse, R48, R164 ;  /* 0x00000030144c723c */ /* 0x048fe200000018a4 */
[----:B------:R1:W2:Y:S01]  /*17380*/  I2F R11, R2 ;  /* 0x00000002000b7306 */ /* 0x0002a20000201400 */
[C---:B------:R-:W-:Y:S02]  /*17390*/  ISETP.GE.AND P0, PT, R2.reuse, R8, PT ;  /* 0x000000080200720c */ /* 0x040fe40003f06270 */
[-C--:B------:R-:W-:Y:S02]  /*173a0*/  ISETP.GE.AND P1, PT, R2, R6.reuse, PT ;  /* 0x000000060200720c */ /* 0x080fe40003f26270 */
[----:B------:R-:W-:Y:S02]  /*173b0*/  FSEL R133, R7, -INF , !P4 ;  /* 0xff80000007857808 */ /* 0x000fe40006000000 */
[----:B------:R-:W-:Y:S01]  /*173c0*/  HMMA.16816.F32 R72, R20, R50, R204 ;  /* 0x000000321448723c */ /* 0x000fe200000018cc */
[----:B------:R-:W-:Y:S01]  /*173d0*/  ISETP.GE.AND P4, PT, R5, R6, PT ;  /* 0x000000060500720c */ /* 0x000fe20003f86270 */
[----:B------:R-:W-:Y:S01]  /*173e0*/  LDSM.16.M88.4 R48, [R186+0x5800] ;  /* 0x00580000ba30783b */ /* 0x000fe20000000200 */
[----:B-1----:R-:W-:Y:S01]  /*173f0*/  IADD3 R2, R0, 0x69, RZ ;  /* 0x0000006900027810 */ /* 0x002fe20007ffe0ff */
[----:B--2---:R-:W-:-:S02]  /*17400*/  FFMA.FTZ R9, R153, R11, R28 ;  /* 0x0000000b99097223 */ /* 0x004fc4000001001c */
[----:B------:R-:W-:Y:S01]  /*17410*/  FFMA.FTZ R7, R153, R11, R30 ;  /* 0x0000000b99077223 */ /* 0x000fe2000001001e */
[----:B------:R1:W-:Y:S01]  /*17420*/  I2F R18, R2 ;  /* 0x0000000200127306 */ /* 0x0003e20000201400 */
[C---:B------:R-:W-:Y:S02]  /*17430*/  ISETP.GE.AND P6, PT, R2.reuse, R8, PT ;  /* 0x000000080200720c */ /* 0x040fe40003fc6270 */
[-C--:B------:R-:W-:Y:S02]  /*17440*/  ISETP.GE.AND P5, PT, R2, R6.reuse, PT ;  /* 0x000000060200720c */ /* 0x080fe40003fa6270 */
[----:B------:R-:W-:Y:S02]  /*17450*/  FSEL R129, R9, -INF , !P0 ;  /* 0xff80000009817808 */ /* 0x000fe40004000000 */
[----:B------:R-:W-:Y:S02]  /*17460*/  ISETP.GE.AND P0, PT, R4, R6, PT ;  /* 0x000000060400720c */ /* 0x000fe40003f06270 */
[----:B------:R-:W-:Y:S01]  /*17470*/  FSEL R125, R7, -INF , !P1 ;  /* 0xff800000077d7808 */ /* 0x000fe20004800000 */
[----:B-1----:R-:W-:-:S02]  /*17480*/  FFMA.FTZ R2, R153, R10, R38 ;  /* 0x0000000a99027223 */ /* 0x002fc40000010026 */
[----:B------:R1:W2:Y:S03]  /*17490*/  I2F R10, R5 ;  /* 0x00000005000a7306 */ /* 0x0002a60000201400 */
[----:B------:R-:W-:Y:S02]  /*174a0*/  FSEL R132, R2, -INF , !P3 ;  /* 0xff80000002847808 */ /* 0x000fe40005800000 */
[----:B------:R-:W-:Y:S02]  /*174b0*/  ISETP.GE.AND P3, PT, R5, R8, PT ;  /* 0x000000080500720c */ /* 0x000fe40003f66270 */
[----:B------:R-:W-:-:S04]  /*174c0*/  IADD3 R2, R0, 0x78, RZ ;  /* 0x0000007800027810 */ /* 0x000fc80007ffe0ff */
[----:B------:R3:W3:Y:S01]  /*174d0*/  I2F R11, R2 ;  /* 0x00000002000b7306 */ /* 0x0006e20000201400 */
[----:B------:R-:W-:Y:S01]  /*174e0*/  ISETP.GE.AND P1, PT, R2, R8, PT ;  /* 0x000000080200720c */ /* 0x000fe20003f26270 */
[C---:B-1----:R-:W-:Y:S02]  /*174f0*/  FFMA.FTZ R5, R153.reuse, R19, R39 ;  /* 0x0000001399057223 */ /* 0x042fe40000010027 */
[----:B--2---:R-:W-:-:S04]  /*17500*/  FFMA.FTZ R9, R153, R10, R24 ;  /* 0x0000000a99097223 */ /* 0x004fc80000010018 */
[----:B------:R1:W2:Y:S01]  /*17510*/  I2F R19, R4 ;  /* 0x0000000400137306 */ /* 0x0002a20000201400 */
[----:B------:R-:W-:Y:S01]  /*17520*/  FFMA.FTZ R7, R153, R10, R26 ;  /* 0x0000000a99077223 */ /* 0x000fe2000001001a */
[----:B------:R-:W-:Y:S01]  /*17530*/  FSEL R128, R5, -INF , !P2 ;  /* 0xff80000005807808 */ /* 0x000fe20005000000 */
[----:B------:R-:W-:Y:S01]  /*17540*/  FFMA.FTZ R5, R153, R18, R29 ;  /* 0x0000001299057223 */ /* 0x000fe2000001001d */
[----:B------:R-:W-:Y:S02]  /*17550*/  ISETP.GE.AND P2, PT, R4, R8, PT ;  /* 0x000000080400720c */ /* 0x000fe40003f46270 */
[----:B------:R-:W-:Y:S02]  /*17560*/  FSEL R157, R9, -INF , !P3 ;  /* 0xff800000099d7808 */ /* 0x000fe40005800000 */
[----:B------:R-:W-:Y:S01]  /*17570*/  FSEL R131, R5, -INF , !P6 ;  /* 0xff80000005837808 */ /* 0x000fe20007000000 */
[C---:B------:R-:W-:Y:S01]  /*17580*/  FFMA.FTZ R5, R153.reuse, R18, R31 ;  /* 0x0000001299057223 */ /* 0x040fe2000001001f */
[----:B------:R-:W-:Y:S01]  /*17590*/  ISETP.GE.AND P6, PT, R2, R6, PT ;  /* 0x000000060200720c */ /* 0x000fe20003fc6270 */
[----:B------:R-:W-:Y:S01]  /*175a0*/  HMMA.16816.F32 R28, R12, R54, R104 ;  /* 0x000000360c1c723c */ /* 0x000fe20000001868 */
[C---:B---3--:R-:W-:Y:S01]  /*175b0*/  IADD3 R2, R0.reuse, 0x80, RZ ;  /* 0x0000008000027810 */ /* 0x048fe20007ffe0ff */
[----:B------:R-:W-:Y:S01]  /*175c0*/  FFMA.FTZ R9, R153, R11, R42 ;  /* 0x0000000b99097223 */ /* 0x000fe2000001002a */
[----:B------:R-:W-:Y:S01]  /*175d0*/  FSEL R130, R5, -INF , !P5 ;  /* 0xff80000005827808 */ /* 0x000fe20006800000 */
[----:B------:R-:W3:Y:S01]  /*175e0*/  LDSM.16.M88.4 R52, [R186+0x5000] ;  /* 0x00500000ba34783b */ /* 0x000ee20000000200 */
[----:B-1----:R-:W-:Y:S01]  /*175f0*/  IADD3 R4, R0, 0x79, RZ ;  /* 0x0000007900047810 */ /* 0x002fe20007ffe0ff */
[----:B--2---:R-:W-:Y:S01]  /*17600*/  FFMA.FTZ R5, R153, R19, R25 ;  /* 0x0000001399057223 */ /* 0x004fe20000010019 */
[----:B------:R-:W1:Y:S01]  /*17610*/  I2F R18, R2 ;  /* 0x0000000200127306 */ /* 0x000e620000201400 */
[----:B------:R-:W-:Y:S01]  /*17620*/  FSEL R147, R7, -INF , !P4 ;  /* 0xff80000007937808 */ /* 0x000fe20006000000 */
[----:B------:R-:W-:Y:S01]  /*17630*/  FFMA.FTZ R7, R153, R11, R40 ;  /* 0x0000000b99077223 */ /* 0x000fe20000010028 */
[----:B------:R-:W-:-:S02]  /*17640*/  ISETP.GE.AND P5, PT, R4, R8, PT ;  /* 0x000000080400720c */ /* 0x000fc40003fa6270 */
[----:B------:R-:W-:Y:S01]  /*17650*/  FSEL R156, R5, -INF , !P2 ;  /* 0xff800000059c7808 */ /* 0x000fe20005000000 */
[----:B------:R-:W-:Y:S01]  /*17660*/  FFMA.FTZ R5, R153, R19, R27 ;  /* 0x0000001399057223 */ /* 0x000fe2000001001b */
[----:B------:R-:W-:Y:S01]  /*17670*/  ISETP.GE.AND P3, PT, R4, R6, PT ;  /* 0x000000060400720c */ /* 0x000fe20003f66270 */
[----:B------:R2:W2:Y:S01]  /*17680*/  I2F R10, R4 ;  /* 0x00000004000a7306 */ /* 0x0004a20000201400 */
[C---:B------:R-:W-:Y:S01]  /*17690*/  ISETP.GE.AND P4, PT, R2.reuse, R8, PT ;  /* 0x000000080200720c */ /* 0x040fe20003f86270 */
[C---:B----4-:R-:W-:Y:S01]  /*176a0*/  HMMA.16816.F32 R24, R12.reuse, R32, R56 ;  /* 0x000000200c18723c */ /* 0x050fe20000001838 */
[----:B------:R-:W-:Y:S01]  /*176b0*/  ISETP.GE.AND P2, PT, R2, R6, PT ;  /* 0x000000060200720c */ /* 0x000fe20003f46270 */
[----:B------:R-:W4:Y:S01]  /*176c0*/  LDSM.16.M88.4 R56, [R181+0x6800] ;  /* 0x00680000b538783b */ /* 0x000f220000000200 */
[----:B------:R-:W-:Y:S02]  /*176d0*/  FSEL R134, R5, -INF , !P0 ;  /* 0xff80000005867808 */ /* 0x000fe40004000000 */
[----:B------:R-:W-:Y:S01]  /*176e0*/  FSEL R135, R7, -INF , !P1 ;  /* 0xff80000007877808 */ /* 0x000fe20004800000 */
[----:B-1----:R-:W-:Y:S01]  /*176f0*/  FFMA.FTZ R7, R153, R18, R44 ;  /* 0x0000001299077223 */ /* 0x002fe2000001002c */
[----:B------:R-:W-:Y:S01]  /*17700*/  IADD3 R2, R0, 0x88, RZ ;  /* 0x0000008800027810 */ /* 0x000fe20007ffe0ff */
[----:B------:R-:W-:Y:S01]  /*17710*/  HMMA.16816.F32 R32, R12, R34, R92 ;  /* 0x000000220c20723c */ /* 0x000fe2000000185c */
[----:B------:R-:W-:-:S02]  /*17720*/  FSEL R104, R9, -INF , !P6 ;  /* 0xff80000009687808 */ /* 0x000fc40007000000 */
[----:B------:R-:W1:Y:S01]  /*17730*/  I2F R36, R2 ;  /* 0x0000000200247306 */ /* 0x000e620000201400 */
[----:B------:R-:W-:Y:S02]  /*17740*/  ISETP.GE.AND P6, PT, R2, R8, PT ;  /* 0x000000080200720c */ /* 0x000fe40003fc6270 */
[----:B--2---:R-:W-:Y:S01]  /*17750*/  IADD3 R4, R0, 0x81, RZ ;  /* 0x0000008100047810 */ /* 0x004fe20007ffe0ff */
[----:B------:R-:W-:Y:S01]  /*17760*/  FFMA.FTZ R5, R153, R10, R43 ;  /* 0x0000000a99057223 */ /* 0x000fe2000001002b */
[----:B------:R-:W-:Y:S02]  /*17770*/  FSEL R164, R7, -INF , !P4 ;  /* 0xff80000007a47808 */ /* 0x000fe40006000000 */
[C---:B------:R-:W-:Y:S01]  /*17780*/  ISETP.GE.AND P0, PT, R4.reuse, R8, PT ;  /* 0x000000080400720c */ /* 0x040fe20003f06270 */
[----:B------:R2:W2:Y:S01]  /*17790*/  I2F R11, R4 ;  /* 0x00000004000b7306 */ /* 0x0004a20000201400 */
[----:B------:R-:W-:Y:S02]  /*177a0*/  ISETP.GE.AND P1, PT, R4, R6, PT ;  /* 0x000000060400720c */ /* 0x000fe40003f26270 */
[----:B------:R-:W-:Y:S01]  /*177b0*/  FSEL R106, R5, -INF , !P3 ;  /* 0xff800000056a7808 */ /* 0x000fe20005800000 */
[----:B------:R-:W-:-:S05]  /*177c0*/  FFMA.FTZ R5, R153, R18, R46 ;  /* 0x0000001299057223 */ /* 0x000fca000001002e */
[----:B------:R-:W-:Y:S01]  /*177d0*/  FSEL R158, R5, -INF , !P2 ;  /* 0xff800000059e7808 */ /* 0x000fe20005000000 */
[----:B-1----:R-:W-:-:S05]  /*177e0*/  FFMA.FTZ R5, R153, R36, R28 ;  /* 0x0000002499057223 */ /* 0x002fca000001001c */
[----:B------:R-:W-:Y:S01]  /*177f0*/  FSEL R160, R5, -INF , !P6 ;  /* 0xff80000005a07808 */ /* 0x000fe20007000000 */
[C---:B--2---:R-:W-:Y:S02]  /*17800*/  FFMA.FTZ R4, R153.reuse, R10, R41 ;  /* 0x0000000a99047223 */ /* 0x044fe40000010029 */
[CC--:B------:R-:W-:Y:S01]  /*17810*/  FFMA.FTZ R7, R153.reuse, R11.reuse, R47 ;  /* 0x0000000b99077223 */ /* 0x0c0fe2000001002f */
[----:B------:R-:W1:Y:S01]  /*17820*/  LDSM.16.M88.4 R40, [R186+0x6000] ;  /* 0x00600000ba28783b */ /* 0x000e620000000200 */
[C---:B------:R-:W-:Y:S01]  /*17830*/  FFMA.FTZ R9, R153.reuse, R11, R45 ;  /* 0x0000000b99097223 */ /* 0x040fe2000001002d */
[----:B------:R-:W-:Y:S01]  /*17840*/  FSEL R105, R4, -INF , !P5 ;  /* 0xff80000004697808 */ /* 0x000fe20006800000 */
[----:B------:R-:W-:Y:S01]  /*17850*/  FFMA.FTZ R5, R153, R36, R30 ;  /* 0x0000002499057223 */ /* 0x000fe2000001001e */
[----:B------:R-:W-:Y:S01]  /*17860*/  ISETP.GE.AND P5, PT, R2, R6, PT ;  /* 0x000000060200720c */ /* 0x000fe20003fa6270 */
[----:B---3--:R-:W-:Y:S01]  /*17870*/  HMMA.16816.F32 R36, R12, R52, R68 ;  /* 0x000000340c24723c */ /* 0x008fe20000001844 */
[----:B------:R-:W-:-:S02]  /*17880*/  IADD3 R2, R0, 0x89, RZ ;  /* 0x0000008900027810 */ /* 0x000fc40007ffe0ff */
[----:B------:R-:W-:Y:S02]  /*17890*/  IADD3 R4, R0, 0x90, RZ ;  /* 0x0000009000047810 */ /* 0x000fe40007ffe0ff */
[----:B------:R2:W3:Y:S01]  /*178a0*/  I2F R19, R2 ;  /* 0x0000000200137306 */ /* 0x0004e20000201400 */
[C---:B------:R-:W-:Y:S02]  /*178b0*/  ISETP.GE.AND P3, PT, R2.reuse, R8, PT ;  /* 0x000000080200720c */ /* 0x040fe40003f66270 */
[----:B------:R-:W-:Y:S01]  /*178c0*/  ISETP.GE.AND P4, PT, R2, R6, PT ;  /* 0x000000060200720c */ /* 0x000fe20003f86270 */
[----:B------:R-:W-:Y:S01]  /*178d0*/  HMMA.16816.F32 R44, R12, R48, R60 ;  /* 0x000000300c2c723c */ /* 0x000fe2000000183c */
[----:B------:R-:W-:Y:S02]  /*178e0*/  FSEL R107, R7, -INF , !P1 ;  /* 0xff800000076b7808 */ /* 0x000fe40004800000 */
[----:B------:R-:W-:Y:S01]  /*178f0*/  FSEL R159, R9, -INF , !P0 ;  /* 0xff800000099f7808 */ /* 0x000fe20004000000 */
[----:B------:R-:W1:Y:S01]  /*17900*/  I2F R18, R4 ;  /* 0x0000000400127306 */ /* 0x000e620000201400 */
[----:B------:R-:W-:-:S02]  /*17910*/  ISETP.GE.AND P2, PT, R4, R8, PT ;  /* 0x000000080400720c */ /* 0x000fc40003f46270 */
[----:B------:R-:W-:Y:S01]  /*17920*/  ISETP.GE.AND P0, PT, R4, R6, PT ;  /* 0x000000060400720c */ /* 0x000fe20003f06270 */
[----:B----4-:R-:W-:Y:S01]  /*17930*/  HMMA.16816.F32 R68, R20, R56, R212 ;  /* 0x000000381444723c */ /* 0x010fe200000018d4 */
[----:B------:R-:W-:Y:S02]  /*17940*/  FSEL R92, R5, -INF , !P5 ;  /* 0xff800000055c7808 */ /* 0x000fe40006800000 */
[----:B--2---:R-:W-:Y:S01]  /*17950*/  IADD3 R2, R0, 0x91, RZ ;  /* 0x0000009100027810 */ /* 0x004fe20007ffe0ff */
[CC--:B---3--:R-:W-:Y:S02]  /*17960*/  FFMA.FTZ R7, R153.reuse, R19.reuse, R29 ;  /* 0x0000001399077223 */ /* 0x0c8fe4000001001d */
[C---:B------:R-:W-:Y:S01]  /*17970*/  FFMA.FTZ R5, R153.reuse, R19, R31 ;  /* 0x0000001399057223 */ /* 0x040fe2000001001f */
[----:B------:R2:W3:Y:S01]  /*17980*/  I2F R11, R2 ;  /* 0x00000002000b7306 */ /* 0x0004e20000201400 */
[C---:B------:R-:W-:Y:S01]  /*17990*/  ISETP.GE.AND P1, PT, R2.reuse, R8, PT ;  /* 0x000000080200720c */ /* 0x040fe20003f26270 */
[----:B------:R-:W-:Y:S01]  /*179a0*/  HMMA.16816.F32 R28, R12, R50, R84 ;  /* 0x000000320c1c723c */ /* 0x000fe20000001854 */
[----:B------:R-:W-:Y:S01]  /*179b0*/  ISETP.GE.AND P6, PT, R2, R6, PT ;  /* 0x000000060200720c */ /* 0x000fe20003fc6270 */
[-C--:B-1----:R-:W-:Y:S01]  /*179c0*/  FFMA.FTZ R9, R153, R18.reuse, R24 ;  /* 0x0000001299097223 */ /* 0x082fe20000010018 */
[----:B------:R-:W-:Y:S01]  /*179d0*/  IADD3 R4, R0, 0x99, RZ ;  /* 0x0000009900047810 */ /* 0x000fe20007ffe0ff */
[----:B------:R-:W-:Y:S01]  /*179e0*/  LDSM.16.M88.4 R48, [R186+0x6800] ;  /* 0x00680000ba30783b */ /* 0x000fe20000000200 */
[----:B------:R-:W-:Y:S01]  /*179f0*/  FSEL R94, R7, -INF , !P3 ;  /* 0xff800000075e7808 */ /* 0x000fe20005800000 */
[----:B------:R-:W-:Y:S01]  /*17a00*/  FFMA.FTZ R7, R153, R18, R26 ;  /* 0x0000001299077223 */ /* 0x000fe2000001001a */
[----:B------:R1:W4:Y:S01]  /*17a10*/  I2F R19, R4 ;  /* 0x0000000400137306 */ /* 0x0003220000201400 */
[----:B------:R-:W-:Y:S01]  /*17a20*/  FSEL R93, R5, -INF , !P4 ;  /* 0xff800000055d7808 */ /* 0x000fe20006000000 */
[----:B------:R-:W-:Y:S01]  /*17a30*/  HMMA.16816.F32 R60, R20, R58, R228 ;  /* 0x0000003a143c723c */ /* 0x000fe200000018e4 */
[----:B------:R-:W-:-:S02]  /*17a40*/  FSEL R170, R9, -INF , !P2 ;  /* 0xff80000009aa7808 */ /* 0x000fc40005000000 */
[----:B------:R-:W-:Y:S02]  /*17a50*/  ISETP.GE.AND P4, PT, R4, R8, PT ;  /* 0x000000080400720c */ /* 0x000fe40003f86270 */
[----:B--2---:R-:W-:Y:S01]  /*17a60*/  IADD3 R2, R0, 0x98, RZ ;  /* 0x0000009800027810 */ /* 0x004fe20007ffe0ff */
[----:B---3--:R-:W-:Y:S01]  /*17a70*/  FFMA.FTZ R5, R153, R11, R25 ;  /* 0x0000000b99057223 */ /* 0x008fe20000010019 */
[----:B------:R-:W-:Y:S02]  /*17a80*/  ISETP.GE.AND P2, PT, R4, R6, PT ;  /* 0x000000060400720c */ /* 0x000fe40003f46270 */
[----:B------:R2:W3:Y:S01]  /*17a90*/  I2F R10, R2 ;  /* 0x00000002000a7306 */ /* 0x0004e20000201400 */
[C---:B------:R-:W-:Y:S02]  /*17aa0*/  ISETP.GE.AND P5, PT, R2.reuse, R8, PT ;  /* 0x000000080200720c */ /* 0x040fe40003fa6270 */
[----:B------:R-:W-:Y:S02]  /*17ab0*/  ISETP.GE.AND P3, PT, R2, R6, PT ;  /* 0x000000060200720c */ /* 0x000fe40003f66270 */
[----:B------:R-:W-:-:S02]  /*17ac0*/  FSEL R166, R7, -INF , !P0 ;  /* 0xff80000007a67808 */ /* 0x000fc40004000000 */
[----:B------:R-:W-:Y:S01]  /*17ad0*/  FSEL R167, R5, -INF , !P1 ;  /* 0xff80000005a77808 */ /* 0x000fe20004800000 */
[----:B------:R-:W-:Y:S01]  /*17ae0*/  FFMA.FTZ R5, R153, R11, R27 ;  /* 0x0000000b99057223 */ /* 0x000fe2000001001b */
[C---:B-1----:R-:W-:Y:S01]  /*17af0*/  IADD3 R4, R0.reuse, 0xa1, RZ ;  /* 0x000000a100047810 */ /* 0x042fe20007ffe0ff */
[----:B------:R-:W-:Y:S01]  /*17b00*/  HMMA.16816.F32 R24, R12, R54, R64 ;  /* 0x000000360c18723c */ /* 0x000fe20000001840 */
[----:B------:R-:W1:Y:S02]  /*17b10*/  LDSM.16.M88.4 R52, [R181+0x7000] ;  /* 0x00700000b534783b */ /* 0x000e640000000200 */
[----:B------:R3:W3:Y:S01]  /*17b20*/  I2F R11, R4 ;  /* 0x00000004000b7306 */ /* 0x0006e20000201400 */
[----:B------:R-:W-:Y:S01]  /*17b30*/  FSEL R161, R5, -INF , !P6 ;  /* 0xff80000005a17808 */ /* 0x000fe20007000000 */
[C---:B----4-:R-:W-:Y:S01]  /*17b40*/  FFMA.FTZ R5, R153.reuse, R19, R35 ;  /* 0x0000001399057223 */ /* 0x050fe20000010023 */
[----:B--2---:R-:W-:Y:S01]  /*17b50*/  IADD3 R2, R0, 0xa0, RZ ;  /* 0x000000a000027810 */ /* 0x004fe20007ffe0ff */
[C---:B---3--:R-:W-:Y:S01]  /*17b60*/  FFMA.FTZ R7, R153.reuse, R10, R32 ;  /* 0x0000000a99077223 */ /* 0x048fe20000010020 */
[----:B------:R-:W-:Y:S01]  /*17b70*/  ISETP.GE.AND P6, PT, R4, R8, PT ;  /* 0x000000080400720c */ /* 0x000fe20003fc6270 */
[----:B------:R-:W-:Y:S01]  /*17b80*/  FFMA.FTZ R9, R153, R10, R34 ;  /* 0x0000000a99097223 */ /* 0x000fe20000010022 */
[C---:B------:R-:W-:Y:S01]  /*17b90*/  ISETP.GE.AND P0, PT, R2.reuse, R8, PT ;  /* 0x000000080200720c */ /* 0x040fe20003f06270 */
[----:B------:R-:W2:Y:S01]  /*17ba0*/  I2F R18, R2 ;  /* 0x0000000200127306 */ /* 0x000ea20000201400 */
[----:B------:R-:W-:-:S02]  /*17bb0*/  ISETP.GE.AND P1, PT, R2, R6, PT ;  /* 0x000000060200720c */ /* 0x000fc40003f26270 */
[----:B------:R-:W-:Y:S02]  /*17bc0*/  FSEL R165, R7, -INF , !P5 ;  /* 0xff80000007a57808 */ /* 0x000fe40006800000 */
[----:B------:R-:W-:Y:S02]  /*17bd0*/  ISETP.GE.AND P5, PT, R4, R6, PT ;  /* 0x000000060400720c */ /* 0x000fe40003fa6270 */
[----:B------:R-:W-:Y:S01]  /*17be0*/  FSEL R162, R5, -INF , !P2 ;  /* 0xff80000005a27808 */ /* 0x000fe20005000000 */
[----:B------:R-:W-:Y:S01]  /*17bf0*/  FFMA.FTZ R4, R153, R19, R33 ;  /* 0x0000001399047223 */ /* 0x000fe20000010021 */
[----:B------:R-:W-:Y:S01]  /*17c00*/  FSEL R95, R9, -INF , !P3 ;  /* 0xff800000095f7808 */ /* 0x000fe20005800000 */
[----:B------:R-:W-:Y:S01]  /*17c10*/  FFMA.FTZ R5, R153, R11, R37 ;  /* 0x0000000b99057223 */ /* 0x000fe20000010025 */
[----:B------:R-:W-:Y:S02]  /*17c20*/  HMMA.16816.F32 R32, R12, R40, R76 ;  /* 0x000000280c20723c */ /* 0x000fe4000000184c */
[----:B------:R-:W-:-:S02]  /*17c30*/  FSEL R163, R4, -INF , !P4 ;  /* 0xff80000004a37808 */ /* 0x000fc40006000000 */
[C---:B------:R-:W-:Y:S01]  /*17c40*/  IADD3 R4, R0.reuse, 0xa9, RZ ;  /* 0x000000a900047810 */ /* 0x040fe20007ffe0ff */
[CC--:B--2---:R-:W-:Y:S01]  /*17c50*/  FFMA.FTZ R7, R153.reuse, R18.reuse, R38 ;  /* 0x0000001299077223 */ /* 0x0c4fe20000010026 */
[----:B------:R-:W-:Y:S01]  /*17c60*/  IADD3 R2, R0, 0xa8, RZ ;  /* 0x000000a800027810 */ /* 0x000fe20007ffe0ff */
[----:B------:R-:W-:Y:S01]  /*17c70*/  FFMA.FTZ R9, R153, R18, R36 ;  /* 0x0000001299097223 */ /* 0x000fe20000010024 */
[----:B------:R-:W2:Y:S01]  /*17c80*/  I2F R19, R4 ;  /* 0x0000000400137306 */ /* 0x000ea20000201400 */
[----:B------:R-:W-:Y:S01]  /*17c90*/  FSEL R174, R5, -INF , !P6 ;  /* 0xff80000005ae7808 */ /* 0x000fe20007000000 */
[----:B------:R-:W-:Y:S01]  /*17ca0*/  FFMA.FTZ R5, R153, R11, R39 ;  /* 0x0000000b99057223 */ /* 0x000fe20000010027 */
[C---:B------:R-:W-:Y:S02]  /*17cb0*/  ISETP.GE.AND P3, PT, R2.reuse, R8, PT ;  /* 0x000000080200720c */ /* 0x040fe40003f66270 */
[----:B------:R-:W-:Y:S02]  /*17cc0*/  ISETP.GE.AND P4, PT, R2, R6, PT ;  /* 0x000000060200720c */ /* 0x000fe40003f86270 */
[----:B------:R-:W-:Y:S01]  /*17cd0*/  FSEL R173, R7, -INF , !P1 ;  /* 0xff80000007ad7808 */ /* 0x000fe20004800000 */
[----:B------:R3:W4:Y:S01]  /*17ce0*/  I2F R10, R2 ;  /* 0x00000002000a7306 */ /* 0x0007220000201400 */
[----:B------:R-:W-:-:S02]  /*17cf0*/  FSEL R175, R9, -INF , !P0 ;  /* 0xff80000009af7808 */ /* 0x000fc40004000000 */
[C---:B------:R-:W-:Y:S01]  /*17d00*/  ISETP.GE.AND P2, PT, R4.reuse, R8, PT ;  /* 0x000000080400720c */ /* 0x040fe20003f46270 */
[----:B-1----:R-:W-:Y:S01]  /*17d10*/  HMMA.16816.F32 R64, R20, R52, R240 ;  /* 0x000000341440723c */ /* 0x002fe200000018f0 */
[----:B------:R-:W-:Y:S02]  /*17d20*/  ISETP.GE.AND P0, PT, R4, R6, PT ;  /* 0x000000060400720c */ /* 0x000fe40003f06270 */
[----:B------:R-:W-:Y:S01]  /*17d30*/  FSEL R171, R5, -INF , !P5 ;  /* 0xff80000005ab7808 */ /* 0x000fe20006800000 */
[----:B--2---:R-:W-:Y:S01]  /*17d40*/  FFMA.FTZ R5, R153, R19, R27 ;  /* 0x0000001399057223 */ /* 0x004fe2000001001b */
[----:B------:R-:W-:-:S03]  /*17d50*/  IADD3 R4, R0, 0xb1, RZ ;  /* 0x000000b100047810 */ /* 0x000fc60007ffe0ff */
[----:B------:R-:W-:Y:S01]  /*17d60*/  HMMA.16816.F32 R56, R20, R54, R236 ;  /* 0x000000361438723c */ /* 0x000fe200000018ec */
[----:B------:R1:W2:Y:S01]  /*17d70*/  I2F R18, R4 ;  /* 0x0000000400127306 */ /* 0x0002a20000201400 */
[----:B------:R-:W-:Y:S01]  /*17d80*/  ISETP.GE.AND P5, PT, R4, R8, PT ;  /* 0x000000080400720c */ /* 0x000fe20003fa6270 */
[----:B------:R-:W-:Y:S01]  /*17d90*/  LDSM.16.M88.4 R52, [R186+0x7000] ;  /* 0x00700000ba34783b */ /* 0x000fe20000000200 */
[----:B---3--:R-:W-:Y:S01]  /*17da0*/  IADD3 R2, R0, 0xb0, RZ ;  /* 0x000000b000027810 */ /* 0x008fe20007ffe0ff */
[-C--:B----4-:R-:W-:Y:S01]  /*17db0*/  FFMA.FTZ R7, R153, R10.reuse, R24 ;  /* 0x0000000a99077223 */ /* 0x090fe20000010018 */
[----:B------:R-:W-:Y:S01]  /*17dc0*/  FSEL R86, R5, -INF , !P0 ;  /* 0xff80000005567808 */ /* 0x000fe20004000000 */
[----:B------:R-:W-:Y:S01]  /*17dd0*/  FFMA.FTZ R9, R153, R10, R26 ;  /* 0x0000000a99097223 */ /* 0x000fe2000001001a */
[C---:B------:R-:W-:Y:S01]  /*17de0*/  ISETP.GE.AND P1, PT, R2.reuse, R8, PT ;  /* 0x000000080200720c */ /* 0x040fe20003f26270 */
[----:B------:R-:W3:Y:S01]  /*17df0*/  I2F R36, R2 ;  /* 0x0000000200247306 */ /* 0x000ee20000201400 */
[----:B------:R-:W-:-:S02]  /*17e00*/  ISETP.GE.AND P6, PT, R2, R6, PT ;  /* 0x000000060200720c */ /* 0x000fc40003fc6270 */
[----:B------:R-:W-:Y:S02]  /*17e10*/  FSEL R172, R7, -INF , !P3 ;  /* 0xff80000007ac7808 */ /* 0x000fe40005800000 */
[----:B------:R-:W-:Y:S02]  /*17e20*/  ISETP.GE.AND P3, PT, R4, R6, PT ;  /* 0x000000060400720c */ /* 0x000fe40003f66270 */
[----:B------:R-:W-:Y:S01]  /*17e30*/  FSEL R84, R9, -INF , !P4 ;  /* 0xff80000009547808 */ /* 0x000fe20006000000 */
[C---:B-1----:R-:W-:Y:S02]  /*17e40*/  FFMA.FTZ R4, R153.reuse, R19, R25 ;  /* 0x0000001399047223 */ /* 0x042fe40000010019 */
[----:B--2---:R-:W-:Y:S01]  /*17e50*/  FFMA.FTZ R9, R153, R18, R45 ;  /* 0x0000001299097223 */ /* 0x004fe2000001002d */
[----:B------:R-:W-:Y:S02]  /*17e60*/  HMMA.16816.F32 R24, R12, R48, R68 ;  /* 0x000000300c18723c */ /* 0x000fe40000001844 */
[----:B------:R-:W-:-:S02]  /*17e70*/  FSEL R85, R4, -INF , !P2 ;  /* 0xff80000004557808 */ /* 0x000fc40005000000 */
[C---:B------:R-:W-:Y:S01]  /*17e80*/  IADD3 R4, R0.reuse, 0xc0, RZ ;  /* 0x000000c000047810 */ /* 0x040fe20007ffe0ff */
[CC--:B---3--:R-:W-:Y:S01]  /*17e90*/  FFMA.FTZ R7, R153.reuse, R36.reuse, R44 ;  /* 0x0000002499077223 */ /* 0x0c8fe2000001002c */
[----:B------:R-:W-:Y:S01]  /*17ea0*/  IADD3 R2, R0, 0xb8, RZ ;  /* 0x000000b800027810 */ /* 0x000fe20007ffe0ff */
[----:B------:R-:W-:Y:S01]  /*17eb0*/  FFMA.FTZ R5, R153, R36, R46 ;  /* 0x0000002499057223 */ /* 0x000fe2000001002e */
[----:B------:R1:W-:Y:S01]  /*17ec0*/  I2F R19, R4 ;  /* 0x0000000400137306 */ /* 0x0003e20000201400 */
[C---:B------:R-:W-:Y:S01]  /*17ed0*/  HMMA.16816.F32 R36, R12.reuse, R42, R72 ;  /* 0x0000002a0c24723c */ /* 0x040fe20000001848 */
[C---:B------:R-:W-:Y:S01]  /*17ee0*/  ISETP.GE.AND P4, PT, R2.reuse, R8, PT ;  /* 0x000000080200720c */ /* 0x040fe20003f86270 */
[----:B------:R-:W2:Y:S01]  /*17ef0*/  LDSM.16.M88.4 R40, [R181+0x7800] ;  /* 0x00780000b528783b */ /* 0x000ea20000000200 */
[----:B------:R-:W-:Y:S02]  /*17f00*/  ISETP.GE.AND P2, PT, R2, R6, PT ;  /* 0x000000060200720c */ /* 0x000fe40003f46270 */
[----:B------:R-:W-:Y:S01]  /*17f10*/  FSEL R201, R7, -INF , !P1 ;  /* 0xff80000007c97808 */ /* 0x000fe20004800000 */
[----:B------:R-:W-:Y:S01]  /*17f20*/  FFMA.FTZ R7, R153, R18, R47 ;  /* 0x0000001299077223 */ /* 0x000fe2000001002f */
[----:B------:R3:W4:Y:S01]  /*17f30*/  I2F R11, R2 ;  /* 0x00000002000b7306 */ /* 0x0007220000201400 */
[----:B------:R-:W-:Y:S01]  /*17f40*/  FSEL R176, R5, -INF , !P6 ;  /* 0xff80000005b07808 */ /* 0x000fe20007000000 */
[----:B------:R-:W-:Y:S01]  /*17f50*/  HMMA.16816.F32 R48, R12, R50, R60 ;  /* 0x000000320c30723c */ /* 0x000fe2000000183c */
[----:B------:R-:W-:-:S02]  /*17f60*/  FSEL R199, R9, -INF , !P5 ;  /* 0xff80000009c77808 */ /* 0x000fc40006800000 */
[----:B------:R-:W-:Y:S02]  /*17f70*/  FSEL R178, R7, -INF , !P3 ;  /* 0xff80000007b27808 */ /* 0x000fe40005800000 */
[C---:B------:R-:W-:Y:S02]  /*17f80*/  ISETP.GE.AND P6, PT, R4.reuse, R8, PT ;  /* 0x000000080400720c */ /* 0x040fe40003fc6270 */
[----:B------:R-:W-:Y:S02]  /*17f90*/  ISETP.GE.AND P5, PT, R4, R6, PT ;  /* 0x000000060400720c */ /* 0x000fe40003fa6270 */
[----:B-1----:R-:W-:-:S04]  /*17fa0*/  IADD3 R4, R0, 0xc8, RZ ;  /* 0x000000c800047810 */ /* 0x002fc80007ffe0ff */
[----:B------:R-:W-:Y:S01]  /*17fb0*/  I2F R18, R4 ;  /* 0x0000000400127306 */ /* 0x000fe20000201400 */
[----:B---3--:R-:W-:Y:S01]  /*17fc0*/  IADD3 R2, R0, 0xb9, RZ ;  /* 0x000000b900027810 */ /* 0x008fe20007ffe0ff */
[----:B----4-:R-:W-:-:S03]  /*17fd0*/  FFMA.FTZ R5, R153, R11, R28 ;  /* 0x0000000b99057223 */ /* 0x010fc6000001001c */
[C---:B------:R-:W-:Y:S02]  /*17fe0*/  ISETP.GE.AND P0, PT, R2.reuse, R8, PT ;  /* 0x000000080200720c */ /* 0x040fe40003f06270 */
[----:B------:R-:W-:Y:S01]  /*17ff0*/  ISETP.GE.AND P1, PT, R2, R6, PT ;  /* 0x000000060200720c */ /* 0x000fe20003f26270 */
[----:B------:R1:W3:Y:S01]  /*18000*/  I2F R10, R2 ;  /* 0x00000002000a7306 */ /* 0x0002e20000201400 */
[----:B------:R-:W-:Y:S01]  /*18010*/  FSEL R197, R5, -INF , !P4 ;  /* 0xff80000005c57808 */ /* 0x000fe20006000000 */
[----:B------:R-:W-:-:S05]  /*18020*/  FFMA.FTZ R5, R153, R11, R30 ;  /* 0x0000000b99057223 */ /* 0x000fca000001001e */
[----:B------:R-:W-:Y:S01]  /*18030*/  FSEL R87, R5, -INF , !P2 ;  /* 0xff80000005577808 */ /* 0x000fe20005000000 */
[----:B------:R-:W-:Y:S01]  /*18040*/  FFMA.FTZ R5, R153, R19, R34 ;  /* 0x0000001399057223 */ /* 0x000fe20000010022 */
[----:B------:R-:W-:Y:S01]  /*18050*/  ISETP.GE.AND P2, PT, R4, R8, PT ;  /* 0x000000080400720c */ /* 0x000fe20003f46270 */
[C---:B--2---:R-:W-:Y:S03]  /*18060*/  HMMA.16816.F32 R44, R20.reuse, R40, R232 ;  /* 0x00000028142c723c */ /* 0x044fe600000018e8 */
[----:B------:R-:W-:Y:S02]  /*18070*/  FSEL R200, R5, -INF , !P5 ;  /* 0xff80000005c87808 */ /* 0x000fe40006800000 */
[----:B-1----:R-:W-:Y:S01]  /*18080*/  IADD3 R2, R0, 0xc1, RZ ;  /* 0x000000c100027810 */ /* 0x002fe20007ffe0ff */
[CC--:B---3--:R-:W-:Y:S02]  /*18090*/  FFMA.FTZ R7, R153.reuse, R10.reuse, R29 ;  /* 0x0000000a99077223 */ /* 0x0c8fe4000001001d */
[----:B------:R-:W-:Y:S01]  /*180a0*/  FFMA.FTZ R9, R153, R10, R31 ;  /* 0x0000000a99097223 */ /* 0x000fe2000001001f */
[----:B------:R-:W1:Y:S01]  /*180b0*/  I2F R28, R2 ;  /* 0x00000002001c7306 */ /* 0x000e620000201400 */
[C---:B------:R-:W-:Y:S01]  /*180c0*/  ISETP.GE.AND P3, PT, R2.reuse, R8, PT ;  /* 0x000000080200720c */ /* 0x040fe20003f66270 */
[----:B------:R-:W-:Y:S01]  /*180d0*/  HMMA.16816.F32 R20, R20, R42, R208 ;  /* 0x0000002a1414723c */ /* 0x000fe200000018d0 */
[----:B------:R-:W-:-:S02]  /*180e0*/  ISETP.GE.AND P4, PT, R2, R6, PT ;  /* 0x000000060200720c */ /* 0x000fc40003f86270 */
[----:B------:R-:W-:Y:S02]  /*180f0*/  FSEL R179, R7, -INF , !P0 ;  /* 0xff80000007b37808 */ /* 0x000fe40004000000 */
[----:B------:R-:W-:Y:S01]  /*18100*/  ISETP.GE.AND P0, PT, R4, R6, PT ;  /* 0x000000060400720c */ /* 0x000fe20003f06270 */
[----:B------:R-:W-:Y:S01]  /*18110*/  FFMA.FTZ R4, R153, R19, R32 ;  /* 0x0000001399047223 */ /* 0x000fe20000010020 */
[----:B------:R-:W-:Y:S01]  /*18120*/  FSEL R177, R9, -INF , !P1 ;  /* 0xff80000009b17808 */ /* 0x000fe20004800000 */
[----:B------:R-:W-:-:S03]  /*18130*/  FFMA.FTZ R9, R153, R18, R36 ;  /* 0x0000001299097223 */ /* 0x000fc60000010024 */
[----:B------:R-:W-:Y:S02]  /*18140*/  FSEL R213, R4, -INF , !P6 ;  /* 0xff80000004d57808 */ /* 0x000fe40007000000 */
[C---:B------:R-:W-:Y:S01]  /*18150*/  IADD3 R4, R0.reuse, 0xd1, RZ ;  /* 0x000000d100047810 */ /* 0x040fe20007ffe0ff */
[CC--:B-1----:R-:W-:Y:S01]  /*18160*/  FFMA.FTZ R5, R153.reuse, R28.reuse, R35 ;  /* 0x0000001c99057223 */ /* 0x0c2fe20000010023 */
[----:B------:R-:W-:Y:S01]  /*18170*/  IADD3 R2, R0, 0xc9, RZ ;  /* 0x000000c900027810 */ /* 0x000fe20007ffe0ff */
[----:B------:R-:W-:Y:S01]  /*18180*/  FFMA.FTZ R7, R153, R28, R33 ;  /* 0x0000001c99077223 */ /* 0x000fe20000010021 */
[----:B------:R1:W-:Y:S01]  /*18190*/  I2F R19, R4 ;  /* 0x0000000400137306 */ /* 0x0003e20000201400 */
[----:B------:R-:W-:Y:S01]  /*181a0*/  FSEL R202, R9, -INF , !P2 ;  /* 0xff80000009ca7808 */ /* 0x000fe20005000000 */
[----:B------:R-:W-:Y:S01]  /*181b0*/  HMMA.16816.F32 R28, R12, R52, R64 ;  /* 0x000000340c1c723c */ /* 0x000fe20000001840 */
[C---:B------:R-:W-:Y:S02]  /*181c0*/  ISETP.GE.AND P1, PT, R2.reuse, R8, PT ;  /* 0x000000080200720c */ /* 0x040fe40003f26270 */
[----:B------:R-:W-:-:S02]  /*181d0*/  ISETP.GE.AND P6, PT, R2, R6, PT ;  /* 0x000000060200720c */ /* 0x000fc40003fc6270 */
[----:B------:R-:W-:Y:S01]  /*181e0*/  FSEL R196, R5, -INF , !P4 ;  /* 0xff80000005c47808 */ /* 0x000fe20006000000 */
[----:B------:R2:W3:Y:S01]  /*181f0*/  I2F R11, R2 ;  /* 0x00000002000b7306 */ /* 0x0004e20000201400 */
[----:B------:R-:W-:Y:S01]  /*18200*/  FSEL R212, R7, -INF , !P3 ;  /* 0xff80000007d47808 */ /* 0x000fe20005800000 */
[----:B------:R-:W-:Y:S01]  /*18210*/  FFMA.FTZ R7, R153, R18, R38 ;  /* 0x0000001299077223 */ /* 0x000fe20000010026 */
[C---:B------:R-:W-:Y:S01]  /*18220*/  ISETP.GE.AND P4, PT, R4.reuse, R8, PT ;  /* 0x000000080400720c */ /* 0x040fe20003f86270 */
[----:B------:R-:W-:Y:S01]  /*18230*/  HMMA.16816.F32 R32, R12, R54, R56 ;  /* 0x000000360c20723c */ /* 0x000fe20000001838 */
[----:B------:R-:W-:Y:S02]  /*18240*/  ISETP.GE.AND P2, PT, R4, R6, PT ;  /* 0x000000060400720c */ /* 0x000fe40003f46270 */
[----:B------:R-:W-:Y:S02]  /*18250*/  FSEL R198, R7, -INF , !P0 ;  /* 0xff80000007c67808 */ /* 0x000fe40004000000 */
[----:B-1----:R-:W-:-:S02]  /*18260*/  IADD3 R4, R0, 0xd9, RZ ;  /* 0x000000d900047810 */ /* 0x002fc40007ffe0ff */
[----:B--2---:R-:W-:Y:S01]  /*18270*/  IADD3 R2, R0, 0xd0, RZ ;  /* 0x000000d000027810 */ /* 0x004fe20007ffe0ff */
[----:B---3--:R-:W-:-:S03]  /*18280*/  FFMA.FTZ R5, R153, R11, R37 ;  /* 0x0000000b99057223 */ /* 0x008fc60000010025 */
[----:B------:R1:W2:Y:S01]  /*18290*/  I2F R10, R2 ;  /* 0x00000002000a7306 */ /* 0x0002a20000201400 */
[C---:B------:R-:W-:Y:S02]  /*182a0*/  ISETP.GE.AND P5, PT, R2.reuse, R8, PT ;  /* 0x000000080200720c */ /* 0x040fe40003fa6270 */
[----:B------:R-:W-:Y:S01]  /*182b0*/  FSEL R207, R5, -INF , !P1 ;  /* 0xff80000005cf7808 */ /* 0x000fe20004800000 */
[----:B------:R-:W-:Y:S01]  /*182c0*/  FFMA.FTZ R5, R153, R11, R39 ;  /* 0x0000000b99057223 */ /* 0x000fe20000010027 */
[----:B------:R-:W-:Y:S01]  /*182d0*/  ISETP.GE.AND P3, PT, R2, R6, PT ;  /* 0x000000060200720c */ /* 0x000fe20003f66270 */
[----:B------:R-:W3:Y:S01]  /*182e0*/  LDSM.16.M88.4 R36, [R186+0x7800] ;  /* 0x00780000ba24783b */ /* 0x000ee20000000200 */
[----:B------:R-:W-:-:S04]  /*182f0*/  DEPBAR.LE SB0, 0x0 ;  /* 0x000080000000791a */ /* 0x000fc80000000000 */
[----:B------:R-:W-:Y:S01]  /*18300*/  FSEL R204, R5, -INF , !P6 ;  /* 0xff80000005cc7808 */ /* 0x000fe20007000000 */
[----:B------:R4:W4:Y:S01]  /*18310*/  I2F R11, R4 ;  /* 0x00000004000b7306 */ /* 0x0009220000201400 */
[----:B------:R-:W-:Y:S01]  /*18320*/  BAR.SYNC.DEFER_BLOCKING 0x0 ;  /* 0x0000000000007b1d */ /* 0x000fe20000010000 */
[----:B------:R-:W-:Y:S02]  /*18330*/  ISETP.GE.AND P6, PT, R4, R8, PT ;  /* 0x000000080400720c */ /* 0x000fe40003fc6270 */
[C---:B-1----:R-:W-:Y:S01]  /*18340*/  IADD3 R2, R0.reuse, 0xd8, RZ ;  /* 0x000000d800027810 */ /* 0x042fe20007ffe0ff */
[CC--:B--2---:R-:W-:Y:S01]  /*18350*/  FFMA.FTZ R7, R153.reuse, R10.reuse, R24 ;  /* 0x0000000a99077223 */ /* 0x0c4fe20000010018 */
[----:B------:R-:W-:Y:S01]  /*18360*/  IADD3 R5, R0, 0xe1, RZ ;  /* 0x000000e100057810 */ /* 0x000fe20007ffe0ff */
[----:B------:R-:W-:Y:S01]  /*18370*/  FFMA.FTZ R9, R153, R10, R26 ;  /* 0x0000000a99097223 */ /* 0x000fe2000001001a */
[----:B------:R1:W2:Y:S01]  /*18380*/  I2F R18, R2 ;  /* 0x0000000200127306 */ /* 0x0002a20000201400 */
[----:B------:R-:W-:-:S02]  /*18390*/  ISETP.GE.AND P0, PT, R2, R8, PT ;  /* 0x000000080200720c */ /* 0x000fc40003f06270 */
[----:B------:R-:W-:Y:S01]  /*183a0*/  FSEL R216, R7, -INF , !P5 ;  /* 0xff80000007d87808 */ /* 0x000fe20006800000 */
[CC--:B------:R-:W-:Y:S01]  /*183b0*/  FFMA.FTZ R7, R153.reuse, R19.reuse, R27 ;  /* 0x0000001399077223 */ /* 0x0c0fe2000001001b */
[-C--:B------:R-:W-:Y:S02]  /*183c0*/  ISETP.GE.AND P1, PT, R2, R6.reuse, PT ;  /* 0x000000060200720c */ /* 0x080fe40003f26270 */
[----:B------:R-:W-:Y:S01]  /*183d0*/  ISETP.GE.AND P5, PT, R4, R6, PT ;  /* 0x000000060400720c */ /* 0x000fe20003fa6270 */
[----:B----4-:R-:W-:Y:S01]  /*183e0*/  FFMA.FTZ R4, R153, R19, R25 ;  /* 0x0000001399047223 */ /* 0x010fe20000010019 */
[----:B------:R-:W-:Y:S01]  /*183f0*/  FSEL R206, R9, -INF , !P3 ;  /* 0xff80000009ce7808 */ /* 0x000fe20005800000 */
[----:B------:R-:W-:Y:S01]  /*18400*/  I2F R19, R5 ;  /* 0x0000000500137306 */ /* 0x000fe20000201400 */
[----:B------:R-:W-:Y:S01]  /*18410*/  FSEL R205, R7, -INF , !P2 ;  /* 0xff80000007cd7808 */ /* 0x000fe20005000000 */
[CC--:B------:R-:W-:Y:S01]  /*18420*/  FFMA.FTZ R9, R153.reuse, R11.reuse, R49 ;  /* 0x0000000b99097223 */ /* 0x0c0fe20000010031 */
[----:B------:R-:W-:Y:S01]  /*18430*/  FSEL R215, R4, -INF , !P4 ;  /* 0xff80000004d77808 */ /* 0x000fe20006000000 */
[----:B------:R-:W-:Y:S01]  /*18440*/  FFMA.FTZ R7, R153, R11, R51 ;  /* 0x0000000b99077223 */ /* 0x000fe20000010033 */
[----:B------:R-:W-:-:S02]  /*18450*/  IADD3 R4, R0, 0xe8, RZ ;  /* 0x000000e800047810 */ /* 0x000fc40007ffe0ff */
[----:B-1----:R-:W-:Y:S02]  /*18460*/  IADD3 R2, R0, 0xe0, RZ ;  /* 0x000000e000027810 */ /* 0x002fe40007ffe0ff */
[-C--:B------:R-:W-:Y:S02]  /*18470*/  ISETP.GE.AND P2, PT, R5, R8.reuse, PT ;  /* 0x000000080500720c */ /* 0x080fe40003f46270 */
[----:B------:R2:W1:Y:S01]  /*18480*/  I2F R10, R2 ;  /* 0x00000002000a7306 */ /* 0x0004620000201400 */
[C---:B------:R-:W-:Y:S02]  /*18490*/  ISETP.GE.AND P3, PT, R2.reuse, R8, PT ;  /* 0x000000080200720c */ /* 0x040fe40003f66270 */
[-C--:B------:R-:W-:Y:S02]  /*184a0*/  ISETP.GE.AND P4, PT, R2, R6.reuse, PT ;  /* 0x000000060200720c */ /* 0x080fe40003f86270 */
[----:B------:R-:W-:Y:S01]  /*184b0*/  FSEL R208, R9, -INF , !P6 ;  /* 0xff80000009d07808 */ /* 0x000fe20007000000 */
[----:B---3--:R-:W-:Y:S01]  /*184c0*/  HMMA.16816.F32 R24, R12, R36, R44 ;  /* 0x000000240c18723c */ /* 0x008fe2000000182c */
[----:B------:R-:W-:-:S02]  /*184d0*/  ISETP.GE.AND P6, PT, R4, R6, PT ;  /* 0x000000060400720c */ /* 0x000fc40003fc6270 */
[----:B------:R-:W-:Y:S02]  /*184e0*/  FSEL R209, R7, -INF , !P5 ;  /* 0xff80000007d17808 */ /* 0x000fe40006800000 */
[C---:B------:R-:W-:Y:S02]  /*184f0*/  IADD3 R7, R0.reuse, 0xf1, RZ ;  /* 0x000000f100077810 */ /* 0x040fe40007ffe0ff */
[----:B------:R-:W-:Y:S01]  /*18500*/  IADD3 R9, R0, 0xf8, RZ ;  /* 0x000000f800097810 */ /* 0x000fe20007ffe0ff */
[----:B------:R-:W-:Y:S01]  /*18510*/  HMMA.16816.F32 R20, R12, R38, R20 ;  /* 0x000000260c14723c */ /* 0x000fe20000001814 */
[----:B------:R-:W-:Y:S01]  /*18520*/  I2F R13, R7 ;  /* 0x00000007000d7306 */ /* 0x000fe20000201400 */
[----:B--2---:R-:W-:-:S05]  /*18530*/  FFMA.FTZ R2, R153, R18, R48 ;  /* 0x0000001299027223 */ /* 0x004fca0000010030 */
[----:B------:R-:W-:Y:S02]  /*18540*/  FSEL R211, R2, -INF , !P0 ;  /* 0xff80000002d37808 */ /* 0x000fe40004000000 */
[----:B------:R-:W-:Y:S01]  /*18550*/  ISETP.GE.AND P0, PT, R5, R6, PT ;  /* 0x000000060500720c */ /* 0x000fe20003f06270 */
[----:B------:R-:W-:Y:S01]  /*18560*/  FFMA.FTZ R5, R153, R18, R50 ;  /* 0x0000001299057223 */ /* 0x000fe20000010032 */
[----:B------:R-:W-:Y:S01]  /*18570*/  IADD3 R2, R0, 0xe9, RZ ;  /* 0x000000e900027810 */ /* 0x000fe20007ffe0ff */
[----:B------:R2:W3:Y:S03]  /*18580*/  I2F R18, R4 ;  /* 0x0000000400127306 */ /* 0x0004e60000201400 */
[----:B------:R-:W-:Y:S01]  /*18590*/  FSEL R203, R5, -INF , !P1 ;  /* 0xff80000005cb7808 */ /* 0x000fe20004800000 */
[----:B-1----:R-:W-:Y:S01]  /*185a0*/  FFMA.FTZ R5, R153, R10, R28 ;  /* 0x0000000a99057223 */ /* 0x002fe2000001001c */
[----:B------:R-:W-:-:S02]  /*185b0*/  ISETP.GE.AND P1, PT, R4, R8, PT ;  /* 0x000000080400720c */ /* 0x000fc40003f26270 */
[C---:B------:R-:W-:Y:S01]  /*185c0*/  ISETP.GE.AND P5, PT, R2.reuse, R8, PT ;  /* 0x000000080200720c */ /* 0x040fe20003fa6270 */
[----:B------:R1:W4:Y:S01]  /*185d0*/  I2F R11, R2 ;  /* 0x00000002000b7306 */ /* 0x0003220000201400 */
[----:B------:R-:W-:Y:S01]  /*185e0*/  FSEL R228, R5, -INF , !P3 ;  /* 0xff80000005e47808 */ /* 0x000fe20005800000 */
[----:B------:R-:W-:Y:S01]  /*185f0*/  FFMA.FTZ R5, R153, R19, R29 ;  /* 0x0000001399057223 */ /* 0x000fe2000001001d */
[----:B------:R-:W-:-:S04]  /*18600*/  ISETP.GE.AND P3, PT, R2, R6, PT ;  /* 0x000000060200720c */ /* 0x000fc80003f66270 */
[----:B------:R-:W-:Y:S01]  /*18610*/  FSEL R227, R5, -INF , !P2 ;  /* 0xff80000005e37808 */ /* 0x000fe20005000000 */
[C---:B--2---:R-:W-:Y:S01]  /*18620*/  FFMA.FTZ R4, R153.reuse, R10, R30 ;  /* 0x0000000a99047223 */ /* 0x044fe2000001001e */
[----:B------:R-:W-:Y:S01]  /*18630*/  I2F R12, R9 ;  /* 0x00000009000c7306 */ /* 0x000fe20000201400 */
[----:B---3--:R-:W-:-:S03]  /*18640*/  FFMA.FTZ R5, R153, R18, R32 ;  /* 0x0000001299057223 */ /* 0x008fc60000010020 */
[----:B------:R-:W-:Y:S01]  /*18650*/  FSEL R220, R4, -INF , !P4 ;  /* 0xff80000004dc7808 */ /* 0x000fe20006000000 */
[----:B------:R-:W-:Y:S01]  /*18660*/  FFMA.FTZ R4, R153, R19, R31 ;  /* 0x0000001399047223 */ /* 0x000fe2000001001f */
[----:B------:R-:W-:Y:S02]  /*18670*/  FSEL R221, R5, -INF , !P1 ;  /* 0xff80000005dd7808 */ /* 0x000fe40004800000 */
[----:B-1----:R-:W-:Y:S02]  /*18680*/  IADD3 R2, R0, 0xf0, RZ ;  /* 0x000000f000027810 */ /* 0x002fe40007ffe0ff */
[----:B------:R-:W-:Y:S01]  /*18690*/  FSEL R214, R4, -INF , !P0 ;  /* 0xff80000004d67808 */ /* 0x000fe20004000000 */
[----:B----4-:R-:W-:Y:S01]  /*186a0*/  FFMA.FTZ R4, R153, R11, R35 ;  /* 0x0000000b99047223 */ /* 0x010fe20000010023 */
[----:B------:R1:W2:Y:S01]  /*186b0*/  I2F R10, R2 ;  /* 0x00000002000a7306 */ /* 0x0002a20000201400 */
[C---:B------:R-:W-:Y:S02]  /*186c0*/  ISETP.GE.AND P4, PT, R2.reuse, R8, PT ;  /* 0x000000080200720c */ /* 0x040fe40003f86270 */
[----:B------:R-:W-:-:S02]  /*186d0*/  ISETP.GE.AND P2, PT, R2, R6, PT ;  /* 0x000000060200720c */ /* 0x000fc40003f46270 */
[C---:B------:R-:W-:Y:S02]  /*186e0*/  ISETP.GE.AND P0, PT, R7.reuse, R8, PT ;  /* 0x000000080700720c */ /* 0x040fe40003f06270 */
[-C--:B------:R-:W-:Y:S01]  /*186f0*/  ISETP.GE.AND P1, PT, R7, R6.reuse, PT ;  /* 0x000000060700720c */ /* 0x080fe20003f26270 */
[----:B------:R-:W-:Y:S01]  /*18700*/  FFMA.FTZ R7, R153, R11, R33 ;  /* 0x0000000b99077223 */ /* 0x000fe20000010021 */
[----:B------:R-:W-:Y:S02]  /*18710*/  FSEL R229, R4, -INF , !P3 ;  /* 0xff80000004e57808 */ /* 0x000fe40005800000 */
[----:B------:R-:W-:Y:S02]  /*18720*/  ISETP.GE.AND P3, PT, R9, R6, PT ;  /* 0x000000060900720c */ /* 0x000fe40003f66270 */
[----:B------:R-:W-:Y:S01]  /*18730*/  FSEL R226, R7, -INF , !P5 ;  /* 0xff80000007e27808 */ /* 0x000fe20006800000 */
[----:B------:R-:W-:Y:S01]  /*18740*/  FFMA.FTZ R7, R153, R13, R27 ;  /* 0x0000000d99077223 */ /* 0x000fe2000001001b */
[----:B------:R-:W-:Y:S01]  /*18750*/  ISETP.GE.AND P5, PT, R9, R8, PT ;  /* 0x000000080900720c */ /* 0x000fe20003fa6270 */
[----:B-1----:R-:W-:-:S02]  /*18760*/  FFMA.FTZ R2, R153, R18, R34 ;  /* 0x0000001299027223 */ /* 0x002fc40000010022 */
[----:B--2---:R-:W-:Y:S01]  /*18770*/  FFMA.FTZ R5, R153, R10, R24 ;  /* 0x0000000a99057223 */ /* 0x004fe20000010018 */
[----:B------:R-:W-:Y:S01]  /*18780*/  FSEL R230, R7, -INF , !P1 ;  /* 0xff80000007e67808 */ /* 0x000fe20004800000 */
[C---:B------:R-:W-:Y:S01]  /*18790*/  FFMA.FTZ R9, R153.reuse, R12, R20 ;  /* 0x0000000c99097223 */ /* 0x040fe20000010014 */
[----:B------:R-:W-:Y:S01]  /*187a0*/  FSEL R210, R2, -INF , !P6 ;  /* 0xff80000002d27808 */ /* 0x000fe20007000000 */
[C---:B------:R-:W-:Y:S01]  /*187b0*/  FFMA.FTZ R2, R153.reuse, R10, R26 ;  /* 0x0000000a99027223 */ /* 0x040fe2000001001a */
[C---:B------:R-:W-:Y:S01]  /*187c0*/  ISETP.GE.AND P6, PT, R0.reuse, R8, PT ;  /* 0x000000080000720c */ /* 0x040fe20003fc6270 */
[C---:B------:R-:W-:Y:S01]  /*187d0*/  FFMA.FTZ R10, R153.reuse, R184, R88 ;  /* 0x000000b8990a7223 */ /* 0x040fe20000010058 */
[----:B------:R-:W-:Y:S02]  /*187e0*/  IADD3 R0, R0, 0xf9, RZ ;  /* 0x000000f900007810 */ /* 0x000fe40007ffe0ff */
[----:B------:R-:W-:Y:S01]  /*187f0*/  FSEL R231, R2, -INF , !P2 ;  /* 0xff80000002e77808 */ /* 0x000fe20005000000 */
[----:B------:R-:W-:Y:S01]  /*18800*/  FFMA.FTZ R2, R153, R13, R25 ;  /* 0x0000000d99027223 */ /* 0x000fe20000010019 */
[----:B------:R-:W1:Y:S01]  /*18810*/  I2F R11, R0 ;  /* 0x00000000000b7306 */ /* 0x000e620000201400 */
[----:B------:R-:W-:Y:S01]  /*18820*/  FSEL R234, R5, -INF , !P4 ;  /* 0xff80000005ea7808 */ /* 0x000fe20006000000 */
[----:B------:R-:W-:Y:S01]  /*18830*/  FFMA.FTZ R5, R153, R12, R22 ;  /* 0x0000000c99057223 */ /* 0x000fe20000010016 */
[----:B------:R-:W-:-:S02]  /*18840*/  IADD3 R12, R181, 0x800, RZ ;  /* 0x00000800b50c7810 */ /* 0x000fc40007ffe0ff */
[----:B------:R-:W-:Y:S02]  /*18850*/  FSEL R233, R2, -INF , !P0 ;  /* 0xff80000002e97808 */ /* 0x000fe40004000000 */
[----:B------:R-:W-:Y:S01]  /*18860*/  IADD3 R7, R181, 0x1800, RZ ;  /* 0x00001800b5077810 */ /* 0x000fe20007ffe0ff */
[----:B------:R2:W-:Y:S01]  /*18870*/  STL [R1+0xd0], R12 ;  /* 0x0000d00c01007387 */ /* 0x0005e20000100800 */
[----:B------:R-:W-:Y:S02]  /*18880*/  ISETP.GE.AND P1, PT, R185, 0x2, PT ;  /* 0x00000002b900780c */ /* 0x000fe40003f26270 */
[C---:B------:R-:W-:Y:S02]  /*18890*/  ISETP.GE.AND P4, PT, R0.reuse, R8, PT ;  /* 0x000000080000720c */ /* 0x040fe40003f86270 */
[----:B------:R-:W-:Y:S02]  /*188a0*/  ISETP.GE.AND P2, PT, R0, R6, PT ;  /* 0x000000060000720c */ /* 0x000fe40003f46270 */
[----:B------:R-:W-:Y:S01]  /*188b0*/  ISETP.NE.U32.AND P0, PT, R222, RZ, PT ;  /* 0x000000ffde00720c */ /* 0x000fe20003f05070 */
[C---:B-1----:R-:W-:Y:S01]  /*188c0*/  FFMA.FTZ R4, R153.reuse, R11, R21 ;  /* 0x0000000b99047223 */ /* 0x042fe20000010015 */
[----:B------:R-:W-:Y:S01]  /*188d0*/  LOP3.LUT R0, R182, R183, RZ, 0xfc, !PT ;  /* 0x000000b7b6007212 */ /* 0x000fe200078efcff */
[----:B------:R-:W-:Y:S01]  /*188e0*/  FFMA.FTZ R2, R153, R11, R23 ;  /* 0x0000000b99027223 */ /* 0x000fe20000010017 */
[----:B------:R-:W-:-:S02]  /*188f0*/  IADD3 R11, R181, 0x1000, RZ ;  /* 0x00001000b50b7810 */ /* 0x000fc40007ffe0ff */
[----:B------:R-:W-:Y:S02]  /*18900*/  ISETP.NE.AND.EX P0, PT, R223, RZ, PT, P0 ;  /* 0x000000ffdf00720c */ /* 0x000fe40003f05300 */
[----:B------:R-:W-:Y:S01]  /*18910*/  FSEL R235, R9, -INF , !P5 ;  /* 0xff80000009eb7808 */ /* 0x000fe20006800000 */
[----:B------:R1:W-:Y:S01]  /*18920*/  STL [R1+0xd4], R11 ;  /* 0x0000d40b01007387 */ /* 0x0003e20000100800 */
[----:B------:R-:W-:Y:S02]  /*18930*/  FSEL R232, R5, -INF , !P3 ;  /* 0xff80000005e87808 */ /* 0x000fe40005800000 */
[----:B------:R-:W-:Y:S01]  /*18940*/  FSEL R236, R4, -INF , !P4 ;  /* 0xff80000004ec7808 */ /* 0x000fe20006000000 */
[----:B------:R3:W-:Y:S01]  /*18950*/  STL [R1+0xd8], R7 ;  /* 0x0000d80701007387 */ /* 0x0007e20000100800 */
[----:B------:R-:W-:Y:S02]  /*18960*/  FSEL R237, R2, -INF , !P2 ;  /* 0xff80000002ed7808 */ /* 0x000fe40005000000 */
[----:B------:R-:W-:-:S02]  /*18970*/  FSEL R48, R10, -INF , !P6 ;  /* 0xff8000000a307808 */ /* 0x000fc40007000000 */
[----:B--2---:R-:W-:-:S05]  /*18980*/  IADD3 R12, R181, 0x2000, RZ ;  /* 0x00002000b50c7810 */ /* 0x004fca0007ffe0ff */
[----:B------:R2:W-:Y:S01]  /*18990*/  STL [R1+0xdc], R12 ;  /* 0x0000dc0c01007387 */ /* 0x0005e20000100800 */
[C---:B-1----:R-:W-:Y:S02]  /*189a0*/  IADD3 R11, R181.reuse, 0x2800, RZ ;  /* 0x00002800b50b7810 */ /* 0x042fe40007ffe0ff */
[----:B---3--:R-:W-:-:S03]  /*189b0*/  IADD3 R7, R181, 0x3000, RZ ;  /* 0x00003000b5077810 */ /* 0x008fc60007ffe0ff */
[----:B------:R1:W-:Y:S04]  /*189c0*/  STL [R1+0xe0], R11 ;  /* 0x0000e00b01007387 */ /* 0x0003e80000100800 */
[----:B------:R3:W-:Y:S01]  /*189d0*/  STL [R1+0xe4], R7 ;  /* 0x0000e40701007387 */ /* 0x0007e20000100800 */
        /* <DEDUP_REMOVED lines=82> */
.L_x_3105:
[----:B------:R-:W3:Y:S02]  /*18f00*/  LD.E R2, [R16.64+0x38] ;  /* 0x0000380610027980 */ /* 0x000ee4000c101900 */
[----:B---3--:R-:W-:-:S04]  /*18f10*/  LEA R2, -R2, RZ, 0x8 ;  /* 0x000000ff02027211 */ /* 0x008fc800078e41ff */
[----:B------:R-:W-:Y:S02]  /*18f20*/  SHF.R.S32.HI R4, RZ, 0x1f, R2 ;  /* 0x0000001fff047819 */ /* 0x000fe40000011402 */
.L_x_3106:
[----:B------:R-:W-:Y:S05]  /*18f30*/  BSYNC B0 ;  /* 0x0000000000007941 */ /* 0x000fea0003800000 */
.L_x_3104:
[----:B------:R-:W-:Y:S01]  /*18f40*/  ISETP.GE.AND P2, PT, R154, R250, PT ;  /* 0x000000fa9a00720c */ /* 0x000fe20003f46270 */
[----:B------:R-:W-:-:S12]  /*18f50*/  BSSY B0, `(.L_x_3107) ;  /* 0x00000af000007945 */ /* 0x000fd80003800000 */
[----:B------:R-:W-:Y:S01]  /*18f60*/  @!P2 IADD3 R5, P4, R2, R118, RZ ;  /* 0x000000760205a210 */ /* 0x000fe20007f9e0ff */
[----:B--2---:R-:W-:Y:S01]  /*18f70*/  @!P2 IMAD.MOV.U32 R11, RZ, RZ, R4 ;  /* 0x000000ffff0ba224 */ /* 0x004fe200078e0004 */
[----:B------:R-:W-:Y:S01]  /*18f80*/  @!P2 LEA R7, P3, R194, R2, 0x5 ;  /* 0x00000002c207a211 */ /* 0x000fe200078628ff */
[----:B------:R-:W-:Y:S01]  /*18f90*/  @!P2 IMAD.MOV.U32 R14, RZ, RZ, R2 ;  /* 0x000000ffff0ea224 */ /* 0x000fe200078e0002 */
[----:B------:R-:W-:Y:S01]  /*18fa0*/  @!P2 MOV R15, R4 ;  /* 0x00000004000fa202 */ /* 0x000fe20000000f00 */
[----:B------:R-:W-:Y:S01]  /*18fb0*/  @!P2 IMAD.X R9, R4, 0x1, R152, P4 ;  /* 0x000000010409a824 */ /* 0x000fe200020e0698 */
[----:B------:R-:W-:Y:S01]  /*18fc0*/  @!P2 LEA R46, P4, R5, R224, 0x1 ;  /* 0x000000e0052ea211 */ /* 0x000fe200078808ff */
        /* <DEDUP_REMOVED lines=17> */
[-C--:B------:R-:W-:Y:S01]  /*190e0*/  @!P2 LEA.HI.X R43, R5, R225.reuse, R9, 0x1, P4 ;  /* 0x000000e1052ba211 */ /* 0x080fe200020f0c09 */
[----:B------:R-:W-:Y:S01]  /*190f0*/  @!P2 IMAD.IADD R9, R11, 0x1, R18 ;  /* 0x000000010b09a824 */ /* 0x000fe200078e0212 */
[----:B------:R-:W-:Y:S01]  /*19100*/  @!P2 LEA R38, P4, R10, R224, 0x1 ;  /* 0x000000e00a26a211 */ /* 0x000fe200078808ff */
[----:B------:R-:W-:Y:S01]  /*19110*/  @!P2 IMAD.IADD R5, R13, 0x1, R19 ;  /* 0x000000010d05a824 */ /* 0x000fe200078e0213 */
[----:B------:R-:W-:Y:S01]  /*19120*/  @!P2 LEA.HI.X R14, R194, R4, R195, 0x7, P3 ;  /* 0x00000004c20ea211 */ /* 0x000fe200018f3cc3 */
[----:B------:R-:W-:Y:S01]  /*19130*/  @!P2 IMAD.MOV.U32 R13, RZ, RZ, R4 ;  /* 0x000000ffff0da224 */ /* 0x000fe200078e0004 */
[----:B------:R-:W-:Y:S01]  /*19140*/  @!P2 LEA R36, P3, R7, R224, 0x1 ;  /* 0x000000e00724a211 */ /* 0x000fe200078608ff */
[C---:B------:R-:W-:Y:S01]  /*19150*/  @!P2 IMAD R26, R195.reuse, 0xd0, RZ ;  /* 0x000000d0c31aa824 */ /* 0x040fe200078e02ff */
[-C--:B------:R-:W-:Y:S01]  /*19160*/  @!P2 LEA.HI.X R39, R10, R225.reuse, R9, 0x1, P4 ;  /* 0x000000e10a27a211 */ /* 0x080fe200020f0c09 */
[--C-:B------:R-:W-:Y:S01]  /*19170*/  @!P2 IMAD.MOV.U32 R10, RZ, RZ, R2.reuse ;  /* 0x000000ffff0aa224 */ /* 0x100fe200078e0002 */
[-C--:B------:R-:W-:Y:S01]  /*19180*/  @!P2 MOV R11, R4.reuse ;  /* 0x00000004000ba202 */ /* 0x080fe20000000f00 */
[C---:B------:R-:W-:Y:S01]  /*19190*/  @!P2 IMAD R9, R195.reuse, 0x90, RZ ;  /* 0x00000090c309a824 */ /* 0x040fe200078e02ff */
[-C--:B------:R-:W-:Y:S01]  /*191a0*/  @!P2 LEA.HI.X R41, R12, R225.reuse, R5, 0x1, P5 ;  /* 0x000000e10c29a211 */ /* 0x080fe200028f0c05 */
        /* <DEDUP_REMOVED lines=23> */
[----:B------:R-:W-:Y:S01]  /*19320*/  @!P2 IMAD.MOV.U32 R11, RZ, RZ, R4 ;  /* 0x000000ffff0ba224 */ /* 0x000fe200078e0004 */
        /* <DEDUP_REMOVED lines=113> */
.L_x_3108:
[----:B------:R-:W-:Y:S05]  /*19a40*/  BSYNC B0 ;  /* 0x0000000000007941 */ /* 0x000fea0003800000 */
.L_x_3107:
[----:B------:R-:W0:Y:S01]  /*19a50*/  LDGDEPBAR ;  /* 0x00000000000079af */ /* 0x000e220000000000 */
[----:B------:R-:W-:-:S04]  /*19a60*/  LEA R224, P2, R2, R224, 0x1 ;  /* 0x000000e002e07211 */ /* 0x000fc800078408ff */
[----:B------:R-:W-:-:S04]  /*19a70*/  LEA.HI.X R225, R2, R225, R4, 0x1, P2 ;  /* 0x000000e102e17211 */ /* 0x000fc800010f0c04 */
.L_x_3103:
[----:B------:R-:W-:Y:S05]  /*19a80*/  BSYNC B1 ;  /* 0x0000000000017941 */ /* 0x000fea0003800000 */
.L_x_3102:
[----:B------:R-:W-:Y:S01]  /*19a90*/  FMNMX.FTZ R2, R116, R91, !PT ;  /* 0x0000005b74027209 */ /* 0x000fe20007810000 */
        /* <DEDUP_REMOVED lines=121> */
[----:B------:R-:W4:Y:S01]  /*1a230*/  SHFL.BFLY PT, R5, R2, 0x2, 0x1f ;  /* 0x0c401f0002057f89 */ /* 0x000f2200000e0000 */
[----:B------:R-:W-:-:S04]  /*1a240*/  FMNMX.FTZ R18, R226, R18, !PT ;  /* 0x00000012e2127209 */ /* 0x000fc80007810000 */
[----:B------:R-:W-:-:S04]  /*1a250*/  FMNMX.FTZ R18, R234, R18, !PT ;  /* 0x00000012ea127209 */ /* 0x000fc80007810000 */
[----:B------:R-:W-:-:S04]  /*1a260*/  FMNMX.FTZ R18, R233, R18, !PT ;  /* 0x00000012e9127209 */ /* 0x000fc80007810000 */
[----:B------:R-:W-:-:S04]  /*1a270*/  FMNMX.FTZ R18, R235, R18, !PT ;  /* 0x00000012eb127209 */ /* 0x000fc80007810000 */
[----:B------:R-:W-:Y:S02]  /*1a280*/  FMNMX.FTZ R18, R236, R18, !PT ;  /* 0x00000012ec127209 */ /* 0x000fe40007810000 */
[----:B----4-:R-:W-:-:S03]  /*1a290*/  FMNMX.FTZ R2, R2, R5, !PT ;  /* 0x0000000502027209 */ /* 0x010fc60007810000 */
[----:B------:R-:W4:Y:S04]  /*1a2a0*/  SHFL.BFLY PT, R5, R18, 0x2, 0x1f ;  /* 0x0c401f0012057f89 */ /* 0x000f2800000e0000 */
[----:B--2---:R-:W2:Y:S01]  /*1a2b0*/  SHFL.BFLY PT, R7, R2, 0x1, 0x1f ;  /* 0x0c201f0002077f89 */ /* 0x004ea200000e0000 */
[----:B----4-:R-:W-:Y:S02]  /*1a2c0*/  FMNMX.FTZ R18, R18, R5, !PT ;  /* 0x0000000512127209 */ /* 0x010fe40007810000 */
[----:B--2---:R-:W-:-:S03]  /*1a2d0*/  FMNMX.FTZ R2, R2, R7, !PT ;  /* 0x0000000702027209 */ /* 0x004fc60007810000 */
[----:B------:R-:W2:Y:S01]  /*1a2e0*/  SHFL.BFLY PT, R9, R18, 0x1, 0x1f ;  /* 0x0c201f0012097f89 */ /* 0x000ea200000e0000 */
[----:B------:R-:W-:Y:S01]  /*1a2f0*/  FSETP.NEU.FTZ.AND P2, PT, R2, -INF , PT ;  /* 0xff8000000200780b */ /* 0x000fe20003f5d000 */
[----:B---3--:R-:W-:-:S05]  /*1a300*/  FMUL.FTZ R5, R4, R2 ;  /* 0x0000000204057220 */ /* 0x008fca0000410000 */
[----:B------:R-:W-:-:S05]  /*1a310*/  FSEL R5, R5, RZ, P2 ;  /* 0x000000ff05057208 */ /* 0x000fca0001000000 */
[----:B------:R-:W-:-:S04]  /*1a320*/  FFMA.FTZ R7, R116, R4, -R5 ;  /* 0x0000000474077223 */ /* 0x000fc80000010805 */
[----:B------:R3:W-:Y:S01]  /*1a330*/  MUFU.EX2 R252, R7 ;  /* 0x0000000700fc7308 */ /* 0x0007e20000000800 */
[----:B--2---:R-:W-:Y:S01]  /*1a340*/  FMNMX.FTZ R18, R18, R9, !PT ;  /* 0x0000000912127209 */ /* 0x004fe20007810000 */
[----:B---3--:R-:W-:-:S06]  /*1a350*/  FFMA.FTZ R7, R91, R4, -R5 ;  /* 0x000000045b077223 */ /* 0x008fcc0000010805 */
[----:B------:R2:W3:Y:S01]  /*1a360*/  MUFU.EX2 R88, R7 ;  /* 0x0000000700587308 */ /* 0x0004e20000000800 */
[----:B------:R-:W-:Y:S01]  /*1a370*/  FMUL.FTZ R10, R4, R18 ;  /* 0x00000012040a7220 */ /* 0x000fe20000410000 */
[----:B------:R-:W-:Y:S01]  /*1a380*/  FSETP.NEU.FTZ.AND P2, PT, R18, -INF , PT ;  /* 0xff8000001200780b */ /* 0x000fe20003f5d000 */
[----:B--2---:R-:W-:-:S05]  /*1a390*/  FFMA.FTZ R7, R117, R4, -R5 ;  /* 0x0000000475077223 */ /* 0x004fca0000010805 */
[----:B------:R2:W-:Y:S01]  /*1a3a0*/  MUFU.EX2 R91, R7 ;  /* 0x00000007005b7308 */ /* 0x0005e20000000800 */
[----:B------:R-:W-:Y:S01]  /*1a3b0*/  SHF.L.U32 R182, R0, 0x1, RZ ;  /* 0x0000000100b67819 */ /* 0x000fe200000006ff */
[----:B--2---:R-:W-:-:S03]  /*1a3c0*/  FFMA.FTZ R7, R90, R4, -R5 ;  /* 0x000000045a077223 */ /* 0x004fc60000010805 */
[-C--:B------:R-:W-:Y:S01]  /*1a3d0*/  LEA R185, R190, R182.reuse, 0x1 ;  /* 0x000000b6beb97211 */ /* 0x080fe200078e08ff */
[----:B-1----:R-:W1:Y:S02]  /*1a3e0*/  LDSM.16.MT88.4 R24, [R182+0xa000] ;  /* 0x00a00000b618783b */ /* 0x002e640000004200 */
[----:B------:R2:W4:Y:S01]  /*1a3f0*/  MUFU.EX2 R76, R7 ;  /* 0x00000007004c7308 */ /* 0x0005220000000800 */
[----:B------:R-:W-:Y:S01]  /*1a400*/  LEA R183, R191, R182, 0x1 ;  /* 0x000000b6bfb77211 */ /* 0x000fe200078e08ff */
[----:B------:R-:W5:Y:S04]  /*1a410*/  LDSM.16.MT88.4 R20, [R185+0xa000] ;  /* 0x00a00000b914783b */ /* 0x000f680000004200 */
[----:B------:R-:W1:Y:S01]  /*1a420*/  LDSM.16.MT88.4 R28, [R183+0xa000] ;  /* 0x00a00000b71c783b */ /* 0x000e620000004200 */
[----:B------:R-:W-:-:S03]  /*1a430*/  FFMA.FTZ R9, R83, R4, -R5 ;  /* 0x0000000453097223 */ /* 0x000fc60000010805 */
[----:B------:R-:W-:Y:S01]  /*1a440*/  LDSM.16.MT88.4 R44, [R182+0xa800] ;  /* 0x00a80000b62c783b */ /* 0x000fe20000004200 */
[----:B---3--:R-:W-:-:S03]  /*1a450*/  F2FP.PACK_AB R13, R88, R252 ;  /* 0x000000fc580d723e */ /* 0x008fc600000000ff */
[----:B------:R-:W-:Y:S01]  /*1a460*/  LDSM.16.MT88.4 R40, [R185+0xa800] ;  /* 0x00a80000b928783b */ /* 0x000fe20000004200 */
[----:B--2---:R-:W-:-:S03]  /*1a470*/  FSEL R7, R10, RZ, P2 ;  /* 0x000000ff0a077208 */ /* 0x004fc60001000000 */
[----:B------:R-:W-:Y:S02]  /*1a480*/  LDSM.16.MT88.4 R60, [R183+0xa800] ;  /* 0x00a80000b73c783b */ /* 0x000fe40000004200 */
[----:B------:R-:W-:-:S04]  /*1a490*/  FFMA.FTZ R0, R48, R4, -R7 ;  /* 0x0000000430007223 */ /* 0x000fc80000010807 */
[----:B------:R2:W-:Y:S02]  /*1a4a0*/  MUFU.EX2 R82, R0 ;  /* 0x0000000000527308 */ /* 0x0005e40000000800 */
[----:B--2---:R-:W-:-:S06]  /*1a4b0*/  FFMA.FTZ R0, R136, R4, -R7 ;  /* 0x0000000488007223 */ /* 0x004fcc0000010807 */
[----:B------:R2:W3:Y:S01]  /*1a4c0*/  MUFU.EX2 R10, R0 ;  /* 0x00000000000a7308 */ /* 0x0004e20000000800 */
[----:B------:R-:W-:-:S05]  /*1a4d0*/  LEA R184, R190, R183, 0x1 ;  /* 0x000000b7beb87211 */ /* 0x000fca00078e08ff */
[----:B------:R-:W1:Y:S01]  /*1a4e0*/  LDSM.16.MT88.4 R48, [R184+0xa000] ;  /* 0x00a00000b830783b */ /* 0x000e620000004200 */
[----:B--2---:R-:W-:-:S04]  /*1a4f0*/  FFMA.FTZ R0, R168, R4, -R7 ;  /* 0x00000004a8007223 */ /* 0x004fc80000010807 */
[----:B------:R2:W-:Y:S02]  /*1a500*/  MUFU.EX2 R11, R0 ;  /* 0x00000000000b7308 */ /* 0x0005e40000000800 */
[----:B--2---:R-:W-:-:S06]  /*1a510*/  FFMA.FTZ R0, R138, R4, -R7 ;  /* 0x000000048a007223 */ /* 0x004fcc0000010807 */
[----:B------:R2:W1:Y:S02]  /*1a520*/  MUFU.EX2 R83, R0 ;  /* 0x0000000000537308 */ /* 0x0004640000000800 */
[----:B--2---:R-:W-:-:S06]  /*1a530*/  FFMA.FTZ R0, R89, R4, -R5 ;  /* 0x0000000459007223 */ /* 0x004fcc0000010805 */
[----:B------:R2:W-:Y:S02]  /*1a540*/  MUFU.EX2 R138, R0 ;  /* 0x00000000008a7308 */ /* 0x0005e40000000800 */
[----:B--2---:R-:W-:-:S06]  /*1a550*/  FFMA.FTZ R0, R81, R4, -R5 ;  /* 0x0000000451007223 */ /* 0x004fcc0000010805 */
[----:B------:R2:W-:Y:S01]  /*1a560*/  MUFU.EX2 R238, R0 ;  /* 0x0000000000ee7308 */ /* 0x0005e20000000800 */
[----:B----4-:R-:W-:Y:S01]  /*1a570*/  F2FP.PACK_AB R15, R76, R91 ;  /* 0x0000005b4c0f723e */ /* 0x010fe200000000ff */
[----:B--2---:R-:W-:-:S06]  /*1a580*/  FFMA.FTZ R0, R148, R4, -R7 ;  /* 0x0000000494007223 */ /* 0x004fcc0000010807 */
[----:B------:R2:W-:Y:S01]  /*1a590*/  MUFU.EX2 R81, R0 ;  /* 0x0000000000517308 */ /* 0x0005e20000000800 */
[----:B---3--:R-:W-:Y:S02]  /*1a5a0*/  F2FP.PACK_AB R12, R10, R82 ;  /* 0x000000520a0c723e */ /* 0x008fe400000000ff */
[----:B-1----:R-:W-:Y:S01]  /*1a5b0*/  F2FP.PACK_AB R14, R83, R11 ;  /* 0x0000000b530e723e */ /* 0x002fe200000000ff */
[----:B--2---:R-:W-:-:S04]  /*1a5c0*/  FFMA.FTZ R0, R139, R4, -R7 ;  /* 0x000000048b007223 */ /* 0x004fc80000010807 */
[----:B------:R1:W2:Y:S02]  /*1a5d0*/  MUFU.EX2 R240, R0 ;  /* 0x0000000000f07308 */ /* 0x0002a40000000800 */
[----:B------:R-:W-:Y:S01]  /*1a5e0*/  HMMA.16816.F32 R52, R12, R24, RZ ;  /* 0x000000180c34723c */ /* 0x000fe200000018ff */
[----:B-1----:R-:W-:-:S05]  /*1a5f0*/  FFMA.FTZ R0, R119, R4, -R7 ;  /* 0x0000000477007223 */ /* 0x002fca0000010807 */
[----:B------:R1:W-:Y:S02]  /*1a600*/  MUFU.EX2 R239, R0 ;  /* 0x0000000000ef7308 */ /* 0x0003e40000000800 */
[----:B------:R-:W-:Y:S01]  /*1a610*/  HMMA.16816.F32 R36, R12, R26, RZ ;  /* 0x0000001a0c24723c */ /* 0x000fe200000018ff */
[----:B-1----:R-:W-:-:S05]  /*1a620*/  FFMA.FTZ R0, R149, R4, -R7 ;  /* 0x0000000495007223 */ /* 0x002fca0000010807 */
[----:B------:R1:W-:Y:S02]  /*1a630*/  MUFU.EX2 R136, R0 ;  /* 0x0000000000887308 */ /* 0x0003e40000000800 */
[C---:B-----5:R-:W-:Y:S06]  /*1a640*/  HMMA.16816.F32 R32, R12.reuse, R20, RZ ;  /* 0x000000140c20723c */ /* 0x060fec00000018ff */
[----:B------:R-:W3:Y:S02]  /*1a650*/  MUFU.EX2 R77, R9 ;  /* 0x00000009004d7308 */ /* 0x000ee40000000800 */
[----:B------:R-:W-:Y:S01]  /*1a660*/  HMMA.16816.F32 R24, R12, R22, RZ ;  /* 0x000000160c18723c */ /* 0x000fe200000018ff */
[----:B-1----:R-:W-:-:S07]  /*1a670*/  FFMA.FTZ R0, R137, R4, -R5 ;  /* 0x0000000489007223 */ /* 0x002fce0000010805 */
[C---:B------:R-:W-:Y:S01]  /*1a680*/  HMMA.16816.F32 R20, R12.reuse, R28, RZ ;  /* 0x0000001c0c14723c */ /* 0x040fe200000018ff */
[----:B------:R-:W1:Y:S07]  /*1a690*/  MUFU.EX2 R241, R0 ;  /* 0x0000000000f17308 */ /* 0x000e6e0000000800 */
[C---:B------:R-:W-:Y:S08]  /*1a6a0*/  HMMA.16816.F32 R28, R12.reuse, R30, RZ ;  /* 0x0000001e0c1c723c */ /* 0x040ff000000018ff */
[C---:B------:R-:W-:Y:S08]  /*1a6b0*/  HMMA.16816.F32 R64, R12.reuse, R48, RZ ;  /* 0x000000300c40723c */ /* 0x040ff000000018ff */
[----:B------:R-:W-:Y:S07]  /*1a6c0*/  HMMA.16816.F32 R56, R12, R50, RZ ;  /* 0x000000320c38723c */ /* 0x000fee00000018ff */
[----:B--2---:R-:W-:-:S02]  /*1a6d0*/  F2FP.PACK_AB R12, R240, R81 ;  /* 0x00000051f00c723e */ /* 0x004fc400000000ff */
[----:B---3--:R-:W-:Y:S02]  /*1a6e0*/  F2FP.PACK_AB R13, R138, R77 ;  /* 0x0000004d8a0d723e */ /* 0x008fe400000000ff */
[----:B------:R-:W-:Y:S02]  /*1a6f0*/  F2FP.PACK_AB R14, R136, R239 ;  /* 0x000000ef880e723e */ /* 0x000fe400000000ff */
[----:B-1----:R-:W-:-:S07]  /*1a700*/  F2FP.PACK_AB R15, R241, R238 ;  /* 0x000000eef10f723e */ /* 0x002fce00000000ff */
[C---:B------:R-:W-:Y:S08]  /*1a710*/  HMMA.16816.F32 R72, R12.reuse, R44, R52 ;  /* 0x0000002c0c48723c */ /* 0x040ff00000001834 */
[C---:B------:R-:W-:Y:S08]  /*1a720*/  HMMA.16816.F32 R68, R12.reuse, R46, R36 ;  /* 0x0000002e0c44723c */ /* 0x040ff00000001824 */
        /* <DEDUP_REMOVED lines=8> */
[----:B------:R2:W3:Y:S01]  /*1a7b0*/  MUFU.EX2 R78, R0 ;  /* 0x00000000004e7308 */ /* 0x0004e20000000800 */
[C---:B-1----:R-:W-:Y:S08]  /*1a7c0*/  HMMA.16816.F32 R36, R12.reuse, R20, R64 ;  /* 0x000000140c24723c */ /* 0x042ff00000001840 */
[----:B------:R-:W-:Y:S01]  /*1a7d0*/  HMMA.16816.F32 R32, R12, R22, R56 ;  /* 0x000000160c20723c */ /* 0x000fe20000001838 */
[----:B------:R-:W1:Y:S01]  /*1a7e0*/  LDSM.16.MT88.4 R20, [R185+0xb000] ;  /* 0x00b00000b914783b */ /* 0x000e620000004200 */
[----:B--2---:R-:W-:-:S04]  /*1a7f0*/  FFMA.FTZ R0, R169, R4, -R7 ;  /* 0x00000004a9007223 */ /* 0x004fc80000010807 */
[----:B------:R2:W-:Y:S02]  /*1a800*/  MUFU.EX2 R90, R0 ;  /* 0x00000000005a7308 */ /* 0x0005e40000000800 */
[----:B--2---:R-:W-:-:S06]  /*1a810*/  FFMA.FTZ R0, R151, R4, -R7 ;  /* 0x0000000497007223 */ /* 0x004fcc0000010807 */
[----:B------:R2:W4:Y:S01]  /*1a820*/  MUFU.EX2 R116, R0 ;  /* 0x0000000000747308 */ /* 0x0005220000000800 */
[----:B------:R-:W-:Y:S01]  /*1a830*/  HMMA.16816.F32 R48, R12, R42, R24 ;  /* 0x0000002a0c30723c */ /* 0x000fe20000001818 */
[----:B------:R-:W5:Y:S01]  /*1a840*/  LDSM.16.MT88.4 R24, [R182+0xb000] ;  /* 0x00b00000b618783b */ /* 0x000f620000004200 */
[----:B--2---:R-:W-:-:S05]  /*1a850*/  FFMA.FTZ R0, R141, R4, -R7 ;  /* 0x000000048d007223 */ /* 0x004fca0000010807 */
[----:B------:R2:W-:Y:S02]  /*1a860*/  MUFU.EX2 R19, R0 ;  /* 0x0000000000137308 */ /* 0x0005e40000000800 */
[----:B--2---:R-:W-:-:S06]  /*1a870*/  FFMA.FTZ R0, R109, R4, -R7 ;  /* 0x000000046d007223 */ /* 0x004fcc0000010807 */
[----:B------:R2:W1:Y:S02]  /*1a880*/  MUFU.EX2 R168, R0 ;  /* 0x0000000000a87308 */ /* 0x0004640000000800 */
[----:B--2---:R-:W-:-:S06]  /*1a890*/  FFMA.FTZ R0, R110, R4, -R5 ;  /* 0x000000046e007223 */ /* 0x004fcc0000010805 */
[----:B------:R-:W2:Y:S01]  /*1a8a0*/  MUFU.EX2 R117, R0 ;  /* 0x0000000000757308 */ /* 0x000ea20000000800 */
[----:B---3--:R-:W-:Y:S01]  /*1a8b0*/  MOV R110, R78 ;  /* 0x0000004e006e7202 */ /* 0x008fe20000000f00 */
[----:B------:R-:W-:Y:S01]  /*1a8c0*/  HMMA.16816.F32 R40, R12, R62, R28 ;  /* 0x0000003e0c28723c */ /* 0x000fe2000000181c */
[----:B------:R-:W-:Y:S06]  /*1a8d0*/  LDSM.16.MT88.4 R28, [R183+0xb000] ;  /* 0x00b00000b71c783b */ /* 0x000fec0000004200 */
[----:B----4-:R-:W-:Y:S02]  /*1a8e0*/  F2FP.PACK_AB R12, R116, R90 ;  /* 0x0000005a740c723e */ /* 0x010fe400000000ff */
[----:B------:R-:W-:-:S02]  /*1a8f0*/  F2FP.PACK_AB R13, R79, R89 ;  /* 0x000000594f0d723e */ /* 0x000fc400000000ff */
[----:B-1----:R-:W-:Y:S02]  /*1a900*/  F2FP.PACK_AB R14, R168, R19 ;  /* 0x00000013a80e723e */ /* 0x002fe400000000ff */
[----:B--2---:R-:W-:-:S07]  /*1a910*/  F2FP.PACK_AB R15, R117, R110 ;  /* 0x0000006e750f723e */ /* 0x004fce00000000ff */
[C---:B------:R-:W-:Y:S08]  /*1a920*/  HMMA.16816.F32 R56, R12.reuse, R20, R52 ;  /* 0x000000140c38723c */ /* 0x040ff00000001834 */
[----:B------:R-:W-:Y:S01]  /*1a930*/  HMMA.16816.F32 R52, R12, R22, R48 ;  /* 0x000000160c34723c */ /* 0x000fe20000001830 */
[----:B------:R-:W1:Y:S01]  /*1a940*/  LDSM.16.MT88.4 R20, [R184+0xb000] ;  /* 0x00b00000b814783b */ /* 0x000e620000004200 */
[----:B------:R-:W-:-:S06]  /*1a950*/  FFMA.FTZ R0, R121, R4, -R5 ;  /* 0x0000000479007223 */ /* 0x000fcc0000010805 */
[C---:B-----5:R-:W-:Y:S01]  /*1a960*/  HMMA.16816.F32 R64, R12.reuse, R24, R72 ;  /* 0x000000180c40723c */ /* 0x060fe20000001848 */
[----:B------:R2:W-:Y:S07]  /*1a970*/  MUFU.EX2 R73, R0 ;  /* 0x0000000000497308 */ /* 0x0005ee0000000800 */
[----:B------:R-:W-:Y:S01]  /*1a980*/  HMMA.16816.F32 R60, R12, R26, R68 ;  /* 0x0000001a0c3c723c */ /* 0x000fe20000001844 */
[----:B------:R-:W-:Y:S01]  /*1a990*/  LDSM.16.MT88.4 R24, [R182+0xb800] ;  /* 0x00b80000b618783b */ /* 0x000fe20000004200 */
[----:B--2---:R-:W-:-:S04]  /*1a9a0*/  FFMA.FTZ R0, R120, R4, -R5 ;  /* 0x0000000478007223 */ /* 0x004fc80000010805 */
[----:B------:R2:W-:Y:S02]  /*1a9b0*/  MUFU.EX2 R71, R0 ;  /* 0x0000000000477308 */ /* 0x0005e40000000800 */
[----:B--2---:R-:W-:-:S06]  /*1a9c0*/  FFMA.FTZ R0, R111, R4, -R5 ;  /* 0x000000046f007223 */ /* 0x004fcc0000010805 */
[----:B------:R2:W-:Y:S01]  /*1a9d0*/  MUFU.EX2 R9, R0 ;  /* 0x0000000000097308 */ /* 0x0005e20000000800 */
[C---:B-1----:R-:W-:Y:S08]  /*1a9e0*/  HMMA.16816.F32 R36, R12.reuse, R20, R36 ;  /* 0x000000140c24723c */ /* 0x042ff00000001824 */
[----:B------:R-:W-:Y:S01]  /*1a9f0*/  HMMA.16816.F32 R32, R12, R22, R32 ;  /* 0x000000160c20723c */ /* 0x000fe20000001820 */
[----:B------:R-:W1:Y:S01]  /*1aa00*/  LDSM.16.MT88.4 R20, [R185+0xb800] ;  /* 0x00b80000b914783b */ /* 0x000e620000004200 */
[----:B--2---:R-:W-:-:S04]  /*1aa10*/  FFMA.FTZ R0, R142, R4, -R7 ;  /* 0x000000048e007223 */ /* 0x004fc80000010807 */
[----:B------:R2:W-:Y:S02]  /*1aa20*/  MUFU.EX2 R72, R0 ;  /* 0x0000000000487308 */ /* 0x0005e40000000800 */
[----:B--2---:R-:W-:-:S06]  /*1aa30*/  FFMA.FTZ R0, R122, R4, -R7 ;  /* 0x000000047a007223 */ /* 0x004fcc0000010807 */
[----:B------:R2:W3:Y:S02]  /*1aa40*/  MUFU.EX2 R78, R0 ;  /* 0x00000000004e7308 */ /* 0x0004e40000000800 */
[----:B--2---:R-:W-:-:S06]  /*1aa50*/  FFMA.FTZ R0, R123, R4, -R7 ;  /* 0x000000047b007223 */ /* 0x004fcc0000010807 */
[----:B------:R2:W-:Y:S02]  /*1aa60*/  MUFU.EX2 R119, R0 ;  /* 0x0000000000777308 */ /* 0x0005e40000000800 */
[----:B--2---:R-:W-:-:S06]  /*1aa70*/  FFMA.FTZ R0, R112, R4, -R7 ;  /* 0x0000000470007223 */ /* 0x004fcc0000010807 */
[----:B------:R2:W4:Y:S02]  /*1aa80*/  MUFU.EX2 R108, R0 ;  /* 0x00000000006c7308 */ /* 0x0005240000000800 */
[----:B--2---:R-:W-:-:S06]  /*1aa90*/  FFMA.FTZ R0, R113, R4, -R5 ;  /* 0x0000000471007223 */ /* 0x004fcc0000010805 */
[----:B------:R-:W2:Y:S01]  /*1aaa0*/  MUFU.EX2 R109, R0 ;  /* 0x00000000006d7308 */ /* 0x000ea20000000800 */
[C---:B------:R-:W-:Y:S08]  /*1aab0*/  HMMA.16816.F32 R44, R12.reuse, R28, R44 ;  /* 0x0000001c0c2c723c */ /* 0x040ff0000000182c */
[----:B------:R-:W-:Y:S01]  /*1aac0*/  HMMA.16816.F32 R48, R12, R30, R40 ;  /* 0x0000001e0c30723c */ /* 0x000fe20000001828 */
[----:B------:R-:W-:Y:S06]  /*1aad0*/  LDSM.16.MT88.4 R28, [R183+0xb800] ;  /* 0x00b80000b71c783b */ /* 0x000fec0000004200 */
[----:B---3--:R-:W-:-:S02]  /*1aae0*/  F2FP.PACK_AB R12, R78, R72 ;  /* 0x000000484e0c723e */ /* 0x008fc400000000ff */
[----:B------:R-:W-:Y:S02]  /*1aaf0*/  F2FP.PACK_AB R13, R71, R73 ;  /* 0x00000049470d723e */ /* 0x000fe400000000ff */
[----:B----4-:R-:W-:Y:S02]  /*1ab00*/  F2FP.PACK_AB R14, R108, R119 ;  /* 0x000000776c0e723e */ /* 0x010fe400000000ff */
[----:B--2---:R-:W-:-:S07]  /*1ab10*/  F2FP.PACK_AB R15, R109, R9 ;  /* 0x000000096d0f723e */ /* 0x004fce00000000ff */
[C---:B-1----:R-:W-:Y:S08]  /*1ab20*/  HMMA.16816.F32 R56, R12.reuse, R20, R56 ;  /* 0x000000140c38723c */ /* 0x042ff00000001838 */
[----:B------:R-:W-:Y:S01]  /*1ab30*/  HMMA.16816.F32 R52, R12, R22, R52 ;  /* 0x000000160c34723c */ /* 0x000fe20000001834 */
[----:B------:R-:W1:Y:S01]  /*1ab40*/  LDSM.16.MT88.4 R20, [R184+0xb800] ;  /* 0x00b80000b814783b */ /* 0x000e620000004200 */
[----:B------:R-:W-:-:S04]  /*1ab50*/  FFMA.FTZ R0, R101, R4, -R5 ;  /* 0x0000000465007223 */ /* 0x000fc80000010805 */
[----:B------:R2:W-:Y:S02]  /*1ab60*/  MUFU.EX2 R246, R0 ;  /* 0x0000000000f67308 */ /* 0x0005e40000000800 */
[----:B--2---:R-:W-:-:S06]  /*1ab70*/  FFMA.FTZ R0, R100, R4, -R5 ;  /* 0x0000000464007223 */ /* 0x004fcc0000010805 */
        /* <DEDUP_REMOVED lines=15> */
[----:B------:R2:W5:Y:S01]  /*1ac70*/  MUFU.EX2 R242, R0 ;  /* 0x0000000000f27308 */ /* 0x0005620000000800 */
[C---:B------:R-:W-:Y:S08]  /*1ac80*/  HMMA.16816.F32 R64, R12.reuse, R24, R64 ;  /* 0x000000180c40723c */ /* 0x040ff00000001840 */
[C---:B------:R-:W-:Y:S08]  /*1ac90*/  HMMA.16816.F32 R60, R12.reuse, R26, R60 ;  /* 0x0000001a0c3c723c */ /* 0x040ff0000000183c */
[C---:B------:R-:W-:Y:S08]  /*1aca0*/  HMMA.16816.F32 R40, R12.reuse, R28, R44 ;  /* 0x0000001c0c28723c */ /* 0x040ff0000000182c */
[----:B------:R-:W-:Y:S01]  /*1acb0*/  HMMA.16816.F32 R48, R12, R30, R48 ;  /* 0x0000001e0c30723c */ /* 0x000fe20000001830 */
[----:B--2---:R-:W-:Y:S01]  /*1acc0*/  FFMA.FTZ R0, R127, R4, -R5 ;  /* 0x000000047f007223 */ /* 0x004fe20000010805 */
[----:B------:R-:W-:Y:S01]  /*1acd0*/  MOV R97, R238 ;  /* 0x000000ee00617202 */ /* 0x000fe20000000f00 */
[----:B------:R-:W-:Y:S04]  /*1ace0*/  LDSM.16.MT88.4 R24, [R182+0xc000] ;  /* 0x00c00000b618783b */ /* 0x000fe80000004200 */
[----:B---3--:R-:W-:-:S02]  /*1acf0*/  F2FP.PACK_AB R12, R247, R245 ;  /* 0x000000f5f70c723e */ /* 0x008fc400000000ff */
[----:B------:R-:W-:Y:S02]  /*1ad00*/  F2FP.PACK_AB R13, R248, R246 ;  /* 0x000000f6f80d723e */ /* 0x000fe400000000ff */
[----:B----4-:R-:W-:Y:S02]  /*1ad10*/  F2FP.PACK_AB R14, R243, R244 ;  /* 0x000000f4f30e723e */ /* 0x010fe400000000ff */
[----:B-----5:R-:W-:Y:S01]  /*1ad20*/  F2FP.PACK_AB R15, R242, R249 ;  /* 0x000000f9f20f723e */ /* 0x020fe200000000ff */
[----:B------:R-:W-:Y:S06]  /*1ad30*/  LDSM.16.MT88.4 R28, [R183+0xc000] ;  /* 0x00c00000b71c783b */ /* 0x000fec0000004200 */
[C---:B-1----:R-:W-:Y:S08]  /*1ad40*/  HMMA.16816.F32 R56, R12.reuse, R20, R56 ;  /* 0x000000140c38723c */ /* 0x042ff00000001838 */
[----:B------:R-:W-:Y:S01]  /*1ad50*/  HMMA.16816.F32 R52, R12, R22, R52 ;  /* 0x000000160c34723c */ /* 0x000fe20000001834 */
[----:B------:R-:W1:Y:S01]  /*1ad60*/  LDSM.16.MT88.4 R20, [R184+0xc000] ;  /* 0x00c00000b814783b */ /* 0x000e620000004200 */
[----:B------:R2:W-:Y:S01]  /*1ad70*/  MUFU.EX2 R238, R0 ;  /* 0x0000000000ee7308 */ /* 0x0005e20000000800 */
[----:B------:R-:W-:-:S02]  /*1ad80*/  MOV R96, R240 ;  /* 0x000000f000607202 */ /* 0x000fc40000000f00 */
[----:B------:R-:W-:Y:S01]  /*1ad90*/  MOV R69, R241 ;  /* 0x000000f100457202 */ /* 0x000fe20000000f00 */
[----:B--2---:R-:W-:-:S04]  /*1ada0*/  FFMA.FTZ R0, R114, R4, -R5 ;  /* 0x0000000472007223 */ /* 0x004fc80000010805 */
[----:B------:R2:W-:Y:S01]  /*1adb0*/  MUFU.EX2 R240, R0 ;  /* 0x0000000000f07308 */ /* 0x0005e20000000800 */
[----:B------:R-:W-:Y:S01]  /*1adc0*/  MOV R75, R239 ;  /* 0x000000ef004b7202 */ /* 0x000fe20000000f00 */
[----:B--2---:R-:W-:-:S06]  /*1add0*/  FFMA.FTZ R0, R98, R4, -R5 ;  /* 0x0000000462007223 */ /* 0x004fcc0000010805 */
[----:B------:R2:W-:Y:S01]  /*1ade0*/  MUFU.EX2 R241, R0 ;  /* 0x0000000000f17308 */ /* 0x0005e20000000800 */
[----:B-1----:R-:W-:Y:S01]  /*1adf0*/  HMMA.16816.F32 R36, R12, R20, R36 ;  /* 0x000000140c24723c */ /* 0x002fe20000001824 */
[----:B------:R-:W-:-:S07]  /*1ae00*/  MOV R74, R168 ;  /* 0x000000a8004a7202 */ /* 0x000fce0000000f00 */
        /* <DEDUP_REMOVED lines=13> */
[C---:B------:R-:W-:Y:S01]  /*1aee0*/  HMMA.16816.F32 R60, R12.reuse, R26, R60 ;  /* 0x0000001a0c3c723c */ /* 0x040fe2000000183c */
[----:B------:R-:W-:Y:S07]  /*1aef0*/  LDSM.16.MT88.4 R24, [R182+0xc800] ;  /* 0x00c80000b618783b */ /* 0x000fee0000004200 */
[C---:B------:R-:W-:Y:S08]  /*1af00*/  HMMA.16816.F32 R40, R12.reuse, R28, R40 ;  /* 0x0000001c0c28723c */ /* 0x040ff00000001828 */
[----:B------:R-:W-:Y:S01]  /*1af10*/  HMMA.16816.F32 R48, R12, R30, R48 ;  /* 0x0000001e0c30723c */ /* 0x000fe20000001830 */
[----:B--2---:R-:W-:Y:S01]  /*1af20*/  FFMA.FTZ R0, R132, R4, -R5 ;  /* 0x0000000484007223 */ /* 0x004fe20000010805 */
[----:B------:R-:W-:Y:S05]  /*1af30*/  LDSM.16.MT88.4 R28, [R183+0xc800] ;  /* 0x00c80000b71c783b */ /* 0x000fea0000004200 */
[----:B---3--:R-:W-:-:S02]  /*1af40*/  F2FP.PACK_AB R12, R239, R169 ;  /* 0x000000a9ef0c723e */ /* 0x008fc400000000ff */
[----:B------:R-:W-:Y:S02]  /*1af50*/  F2FP.PACK_AB R13, R240, R238 ;  /* 0x000000eef00d723e */ /* 0x000fe400000000ff */
[----:B----4-:R-:W-:Y:S02]  /*1af60*/  F2FP.PACK_AB R14, R151, R168 ;  /* 0x000000a8970e723e */ /* 0x010fe400000000ff */
[----:B-----5:R-:W-:-:S07]  /*1af70*/  F2FP.PACK_AB R15, R150, R241 ;  /* 0x000000f1960f723e */ /* 0x020fce00000000ff */
[C---:B-1----:R-:W-:Y:S08]  /*1af80*/  HMMA.16816.F32 R56, R12.reuse, R20, R56 ;  /* 0x000000140c38723c */ /* 0x042ff00000001838 */
[----:B------:R-:W-:Y:S01]  /*1af90*/  HMMA.16816.F32 R52, R12, R22, R52 ;  /* 0x000000160c34723c */ /* 0x000fe20000001834 */
[----:B------:R-:W1:Y:S01]  /*1afa0*/  LDSM.16.MT88.4 R20, [R184+0xc800] ;  /* 0x00c80000b814783b */ /* 0x000e620000004200 */
        /* <DEDUP_REMOVED lines=20> */
[----:B------:R-:W-:Y:S01]  /*1b0f0*/  MOV R98, R138 ;  /* 0x0000008a00627202 */ /* 0x000fe20000000f00 */
[----:B------:R-:W-:Y:S06]  /*1b100*/  LDSM.16.MT88.4 R24, [R182+0xd000] ;  /* 0x00d00000b618783b */ /* 0x000fec0000004200 */
        /* <DEDUP_REMOVED lines=20> */
[----:B------:R2:W-:Y:S01]  /*1b250*/  MUFU.EX2 R133, R0 ;  /* 0x0000000000857308 */ /* 0x0005e20000000800 */
[----:B------:R-:W-:Y:S01]  /*1b260*/  MOV R70, R136 ;  /* 0x0000008800467202 */ /* 0x000fe20000000f00 */
        /* <DEDUP_REMOVED lines=25> */
[----:B--2---:R-:W-:Y:S01]  /*1b400*/  FFMA.FTZ R0, R92, R4, -R5 ;  /* 0x000000045c007223 */ /* 0x004fe20000010805 */
[----:B------:R-:W-:-:S05]  /*1b410*/  MOV R92, R75 ;  /* 0x0000004b005c7202 */ /* 0x000fca0000000f00 */
[----:B------:R2:W-:Y:S01]  /*1b420*/  MUFU.EX2 R130, R0 ;  /* 0x0000000000827308 */ /* 0x0005e20000000800 */
[----:B------:R-:W-:Y:S01]  /*1b430*/  MOV R75, R19 ;  /* 0x00000013004b7202 */ /* 0x000fe20000000f00 */
        /* <DEDUP_REMOVED lines=18> */
[----:B--2---:R-:W-:-:S06]  /*1b560*/  FFMA.FTZ R0, R166, R4, -R5 ;  /* 0x00000004a6007223 */ /* 0x004fcc0000010805 */
[----:B---3--:R-:W-:Y:S01]  /*1b570*/  F2FP.PACK_AB R12, R129, R19 ;  /* 0x00000013810c723e */ /* 0x008fe200000000ff */
[----:B------:R-:W-:Y:S01]  /*1b580*/  LDSM.16.MT88.4 R28, [R183+0xe000] ;  /* 0x00e00000b71c783b */ /* 0x000fe20000004200 */
[----:B------:R-:W-:Y:S02]  /*1b590*/  F2FP.PACK_AB R13, R128, R127 ;  /* 0x0000007f800d723e */ /* 0x000fe400000000ff */
[----:B----4-:R-:W-:Y:S02]  /*1b5a0*/  F2FP.PACK_AB R14, R125, R126 ;  /* 0x0000007e7d0e723e */ /* 0x010fe400000000ff */
[----:B-----5:R-:W-:-:S07]  /*1b5b0*/  F2FP.PACK_AB R15, R124, R130 ;  /* 0x000000827c0f723e */ /* 0x020fce00000000ff */
[C---:B-1----:R-:W-:Y:S08]  /*1b5c0*/  HMMA.16816.F32 R56, R12.reuse, R20, R56 ;  /* 0x000000140c38723c */ /* 0x042ff00000001838 */
[----:B------:R-:W-:Y:S01]  /*1b5d0*/  HMMA.16816.F32 R52, R12, R22, R52 ;  /* 0x000000160c34723c */ /* 0x000fe20000001834 */
[----:B------:R-:W1:Y:S01]  /*1b5e0*/  LDSM.16.MT88.4 R20, [R184+0xe000] ;  /* 0x00e00000b814783b */ /* 0x000e620000004200 */
[----:B------:R-:W-:-:S02]  /*1b5f0*/  MOV R166, R117 ;  /* 0x0000007500a67202 */ /* 0x000fc40000000f00 */
[----:B------:R2:W-:Y:S02]  /*1b600*/  MUFU.EX2 R117, R0 ;  /* 0x0000000000757308 */ /* 0x0005e40000000800 */
[----:B--2---:R-:W-:-:S06]  /*1b610*/  FFMA.FTZ R0, R161, R4, -R5 ;  /* 0x00000004a1007223 */ /* 0x004fcc0000010805 */
[----:B------:R2:W-:Y:S02]  /*1b620*/  MUFU.EX2 R122, R0 ;  /* 0x00000000007a7308 */ /* 0x0005e40000000800 */
[----:B--2---:R-:W-:-:S06]  /*1b630*/  FFMA.FTZ R0, R95, R4, -R5 ;  /* 0x000000045f007223 */ /* 0x004fcc0000010805 */
[----:B------:R2:W-:Y:S01]  /*1b640*/  MUFU.EX2 R123, R0 ;  /* 0x00000000007b7308 */ /* 0x0005e20000000800 */
[----:B-1----:R-:W-:Y:S01]  /*1b650*/  HMMA.16816.F32 R44, R12, R20, R36 ;  /* 0x000000140c2c723c */ /* 0x002fe20000001824 */
[----:B------:R-:W-:-:S07]  /*1b660*/  MOV R157, R119 ;  /* 0x00000077009d7202 */ /* 0x000fce0000000f00 */
        /* <DEDUP_REMOVED lines=15> */
[----:B------:R-:W1:Y:S07]  /*1b760*/  LDSM.16.MT88.4 R24, [R182+0xe800] ;  /* 0x00e80000b618783b */ /* 0x000e6e0000004200 */
        /* <DEDUP_REMOVED lines=17> */
[----:B------:R-:W-:Y:S01]  /*1b880*/  MOV R95, R110 ;  /* 0x0000006e005f7202 */ /* 0x000fe20000000f00 */
[----:B--2---:R-:W-:-:S06]  /*1b890*/  FFMA.FTZ R0, R175, R4, -R7 ;  /* 0x00000004af007223 */ /* 0x004fcc0000010807 */
[----:B------:R2:W-:Y:S01]  /*1b8a0*/  MUFU.EX2 R112, R0 ;  /* 0x0000000000707308 */ /* 0x0005e20000000800 */
[----:B------:R-:W-:Y:S01]  /*1b8b0*/  HMMA.16816.F32 R64, R12, R24, R64 ;  /* 0x000000180c40723c */ /* 0x000fe20000001840 */
[----:B------:R-:W-:Y:S01]  /*1b8c0*/  MOV R147, R109 ;  /* 0x0000006d00937202 */ /* 0x000fe20000000f00 */
[----:B--2---:R-:W-:-:S05]  /*1b8d0*/  FFMA.FTZ R0, R174, R4, -R7 ;  /* 0x00000004ae007223 */ /* 0x004fca0000010807 */
[----:B------:R2:W3:Y:S01]  /*1b8e0*/  MUFU.EX2 R111, R0 ;  /* 0x00000000006f7308 */ /* 0x0004e20000000800 */
[C---:B------:R-:W-:Y:S01]  /*1b8f0*/  HMMA.16816.F32 R60, R12.reuse, R26, R60 ;  /* 0x0000001a0c3c723c */ /* 0x040fe2000000183c */
[----:B------:R-:W4:Y:S07]  /*1b900*/  LDSM.16.MT88.4 R24, [R185+0xf000] ;  /* 0x00f00000b918783b */ /* 0x000f2e0000004200 */
[----:B-1----:R-:W-:Y:S01]  /*1b910*/  HMMA.16816.F32 R44, R12, R20, R44 ;  /* 0x000000140c2c723c */ /* 0x002fe2000000182c */
[----:B--2---:R-:W-:-:S07]  /*1b920*/  FFMA.FTZ R0, R172, R4, -R7 ;  /* 0x00000004ac007223 */ /* 0x004fce0000010807 */
[----:B------:R-:W-:Y:S01]  /*1b930*/  HMMA.16816.F32 R32, R12, R22, R32 ;  /* 0x000000160c20723c */ /* 0x000fe20000001820 */
[----:B------:R-:W1:Y:S01]  /*1b940*/  LDSM.16.MT88.4 R20, [R183+0xf000] ;  /* 0x00f00000b714783b */ /* 0x000e620000004200 */
[----:B------:R2:W-:Y:S02]  /*1b950*/  MUFU.EX2 R110, R0 ;  /* 0x00000000006e7308 */ /* 0x0005e40000000800 */
[----:B--2---:R-:W-:-:S06]  /*1b960*/  FFMA.FTZ R0, R85, R4, -R7 ;  /* 0x0000000455007223 */ /* 0x004fcc0000010807 */
[----:B------:R2:W5:Y:S01]  /*1b970*/  MUFU.EX2 R109, R0 ;  /* 0x00000000006d7308 */ /* 0x0005620000000800 */
[----:B------:R-:W-:Y:S01]  /*1b980*/  HMMA.16816.F32 R40, R12, R28, R40 ;  /* 0x0000001c0c28723c */ /* 0x000fe20000001828 */
[----:B--2---:R-:W-:-:S06]  /*1b990*/  FFMA.FTZ R0, R86, R4, -R5 ;  /* 0x0000000456007223 */ /* 0x004fcc0000010805 */
[----:B------:R2:W1:Y:S01]  /*1b9a0*/  MUFU.EX2 R107, R0 ;  /* 0x00000000006b7308 */ /* 0x0004620000000800 */
[----:B------:R-:W-:Y:S01]  /*1b9b0*/  HMMA.16816.F32 R36, R12, R30, R48 ;  /* 0x0000001e0c24723c */ /* 0x000fe20000001830 */
[----:B------:R-:W1:Y:S01]  /*1b9c0*/  LDSM.16.MT88.4 R28, [R182+0xf000] ;  /* 0x00f00000b61c783b */ /* 0x000e620000004200 */
[----:B--2---:R-:W-:-:S05]  /*1b9d0*/  FFMA.FTZ R0, R176, R4, -R5 ;  /* 0x00000004b0007223 */ /* 0x004fca0000010805 */
[----:B------:R2:W-:Y:S02]  /*1b9e0*/  MUFU.EX2 R105, R0 ;  /* 0x0000000000697308 */ /* 0x0005e40000000800 */
[----:B--2---:R-:W-:-:S06]  /*1b9f0*/  FFMA.FTZ R0, R178, R4, -R5 ;  /* 0x00000004b2007223 */ /* 0x004fcc0000010805 */
[----:B------:R2:W-:Y:S01]  /*1ba00*/  MUFU.EX2 R103, R0 ;  /* 0x0000000000677308 */ /* 0x0005e20000000800 */
[----:B---3--:R-:W-:Y:S01]  /*1ba10*/  F2FP.PACK_AB R12, R111, R112 ;  /* 0x000000706f0c723e */ /* 0x008fe200000000ff */
[----:B--2---:R-:W-:-:S06]  /*1ba20*/  FFMA.FTZ R0, R87, R4, -R5 ;  /* 0x0000000457007223 */ /* 0x004fcc0000010805 */
[----:B------:R2:W-:Y:S01]  /*1ba30*/  MUFU.EX2 R104, R0 ;  /* 0x0000000000687308 */ /* 0x0005e20000000800 */
[----:B------:R-:W-:Y:S02]  /*1ba40*/  F2FP.PACK_AB R13, R114, R108 ;  /* 0x0000006c720d723e */ /* 0x000fe400000000ff */
[----:B-----5:R-:W-:Y:S02]  /*1ba50*/  F2FP.PACK_AB R14, R109, R110 ;  /* 0x0000006e6d0e723e */ /* 0x020fe400000000ff */
[----:B-1----:R-:W-:Y:S01]  /*1ba60*/  F2FP.PACK_AB R15, R107, R113 ;  /* 0x000000716b0f723e */ /* 0x002fe200000000ff */
[----:B--2---:R-:W-:-:S04]  /*1ba70*/  FFMA.FTZ R0, R201, R4, -R7 ;  /* 0x00000004c9007223 */ /* 0x004fc80000010807 */
[----:B------:R1:W-:Y:S01]  /*1ba80*/  MUFU.EX2 R99, R0 ;  /* 0x0000000000637308 */ /* 0x0003e20000000800 */
[----:B------:R-:W-:Y:S02]  /*1ba90*/  MOV R94, R69 ;  /* 0x00000045005e7202 */ /* 0x000fe40000000f00 */
[----:B------:R-:W-:Y:S02]  /*1baa0*/  MOV R93, R70 ;  /* 0x00000046005d7202 */ /* 0x000fe40000000f00 */
[----:B------:R-:W-:Y:S01]  /*1bab0*/  MOV R158, R71 ;  /* 0x00000047009e7202 */ /* 0x000fe20000000f00 */
[----:B-1----:R-:W-:-:S04]  /*1bac0*/  FFMA.FTZ R0, R199, R4, -R7 ;  /* 0x00000004c7007223 */ /* 0x002fc80000010807 */
[----:B------:R1:W2:Y:S01]  /*1bad0*/  MUFU.EX2 R101, R0 ;  /* 0x0000000000657308 */ /* 0x0002a20000000800 */
[----:B------:R-:W-:Y:S01]  /*1bae0*/  MOV R156, R9 ;  /* 0x00000009009c7202 */ /* 0x000fe20000000f00 */
[C---:B----4-:R-:W-:Y:S01]  /*1baf0*/  HMMA.16816.F32 R68, R12.reuse, R26, R52 ;  /* 0x0000001a0c44723c */ /* 0x050fe20000001834 */
[----:B------:R-:W-:Y:S01]  /*1bb00*/  MOV R167, R79 ;  /* 0x0000004f00a77202 */ /* 0x000fe20000000f00 */
[----:B------:R-:W-:Y:S01]  /*1bb10*/  FADD.FTZ R9, R252, R88 ;  /* 0x00000058fc097221 */ /* 0x000fe20000010000 */
[----:B------:R-:W-:Y:S02]  /*1bb20*/  MOV R135, R78 ;  /* 0x0000004e00877202 */ /* 0x000fe40000000f00 */
[----:B------:R-:W-:Y:S02]  /*1bb30*/  MOV R165, R77 ;  /* 0x0000004d00a57202 */ /* 0x000fe40000000f00 */
[----:B------:R-:W-:Y:S01]  /*1bb40*/  MOV R163, R76 ;  /* 0x0000004c00a37202 */ /* 0x000fe20000000f00 */
[----:B-1----:R-:W-:Y:S01]  /*1bb50*/  FFMA.FTZ R0, R197, R4, -R7 ;  /* 0x00000004c5007223 */ /* 0x002fe20000010807 */
[----:B------:R-:W-:Y:S03]  /*1bb60*/  HMMA.16816.F32 R76, R12, R20, R40 ;  /* 0x000000140c4c723c */ /* 0x000fe60000001828 */
[----:B------:R1:W-:Y:S01]  /*1bb70*/  MUFU.EX2 R102, R0 ;  /* 0x0000000000667308 */ /* 0x0003e20000000800 */
[----:B------:R-:W-:-:S04]  /*1bb80*/  FADD.FTZ R10, R82, R10 ;  /* 0x0000000a520a7221 */ /* 0x000fc80000010000 */
[----:B------:R-:W-:Y:S01]  /*1bb90*/  HMMA.16816.F32 R52, R12, R22, R36 ;  /* 0x000000160c34723c */ /* 0x000fe20000001824 */
[----:B------:R-:W3:Y:S01]  /*1bba0*/  LDSM.16.MT88.4 R20, [R184+0xf000] ;  /* 0x00f00000b814783b */ /* 0x000ee20000004200 */
[----:B------:R-:W-:Y:S02]  /*1bbb0*/  FADD.FTZ R9, R91, R9 ;  /* 0x000000095b097221 */ /* 0x000fe40000010000 */
[----:B-1----:R-:W-:Y:S01]  /*1bbc0*/  FFMA.FTZ R0, R179, R4, -R7 ;  /* 0x00000004b3007223 */ /* 0x002fe20000010807 */
[----:B------:R-:W-:Y:S01]  /*1bbd0*/  MOV R164, R72 ;  /* 0x0000004800a47202 */ /* 0x000fe20000000f00 */
[----:B------:R-:W-:Y:S01]  /*1bbe0*/  FADD.FTZ R10, R11, R10 ;  /* 0x0000000a0b0a7221 */ /* 0x000fe20000010000 */
[----:B------:R-:W-:Y:S01]  /*1bbf0*/  MOV R159, R73 ;  /* 0x00000049009f7202 */ /* 0x000fe20000000f00 */
[----:B------:R1:W4:Y:S01]  /*1bc00*/  MUFU.EX2 R106, R0 ;  /* 0x00000000006a7308 */ /* 0x0003220000000800 */
[----:B------:R-:W-:Y:S02]  /*1bc10*/  MOV R160, R74 ;  /* 0x0000004a00a07202 */ /* 0x000fe40000000f00 */
[----:B------:R-:W-:-:S02]  /*1bc20*/  MOV R161, R75 ;  /* 0x0000004b00a17202 */ /* 0x000fc40000000f00 */
[----:B------:R-:W-:Y:S02]  /*1bc30*/  MOV R175, R98 ;  /* 0x0000006200af7202 */ /* 0x000fe40000000f00 */
[----:B------:R-:W-:Y:S02]  /*1bc40*/  MOV R171, R97 ;  /* 0x0000006100ab7202 */ /* 0x000fe40000000f00 */
[----:B------:R-:W-:Y:S01]  /*1bc50*/  MOV R84, R96 ;  /* 0x0000006000547202 */ /* 0x000fe20000000f00 */
[----:B------:R-:W-:Y:S01]  /*1bc60*/  HMMA.16816.F32 R64, R12, R28, R64 ;  /* 0x0000001c0c40723c */ /* 0x000fe20000001840 */
[----:B------:R-:W-:Y:S01]  /*1bc70*/  MOV R162, R94 ;  /* 0x0000005e00a27202 */ /* 0x000fe20000000f00 */
[----:B------:R-:W-:Y:S01]  /*1bc80*/  LDSM.16.MT88.4 R36, [R182+0x10000] ;  /* 0x01000000b624783b */ /* 0x000fe20000004200 */
[----:B-1----:R-:W-:-:S04]  /*1bc90*/  FFMA.FTZ R0, R177, R4, -R5 ;  /* 0x00000004b1007223 */ /* 0x002fc80000010805 */
[----:B------:R1:W5:Y:S01]  /*1bca0*/  MUFU.EX2 R100, R0 ;  /* 0x0000000000647308 */ /* 0x0003620000000800 */
[----:B------:R-:W-:Y:S01]  /*1bcb0*/  HMMA.16816.F32 R72, R12, R24, R56 ;  /* 0x000000180c48723c */ /* 0x000fe20000001838 */
[----:B------:R-:W2:Y:S01]  /*1bcc0*/  LDSM.16.MT88.4 R24, [R182+0xf800] ;  /* 0x00f80000b618783b */ /* 0x000ea20000004200 */
[----:B-1----:R-:W-:Y:S02]  /*1bcd0*/  FADD.FTZ R0, R163, R9 ;  /* 0x00000009a3007221 */ /* 0x002fe40000010000 */
[----:B------:R-:W-:Y:S02]  /*1bce0*/  FADD.FTZ R9, R83, R10 ;  /* 0x0000000a53097221 */ /* 0x000fe40000010000 */
[----:B------:R-:W-:Y:S02]  /*1bcf0*/  FADD.FTZ R10, R165, R0 ;  /* 0x00000000a50a7221 */ /* 0x000fe40000010000 */
[----:B------:R-:W-:-:S04]  /*1bd00*/  FFMA.FTZ R0, R200, R4, -R5 ;  /* 0x00000004c8007223 */ /* 0x000fc80000010805 */
[----:B------:R1:W-:Y:S01]  /*1bd10*/  MUFU.EX2 R98, R0 ;  /* 0x0000000000627308 */ /* 0x0003e20000000800 */
[----:B------:R-:W-:Y:S02]  /*1bd20*/  MOV R165, R167 ;  /* 0x000000a700a57202 */ /* 0x000fe40000000f00 */
[----:B------:R-:W-:Y:S01]  /*1bd30*/  MOV R167, R170 ;  /* 0x000000aa00a77202 */ /* 0x000fe20000000f00 */
[----:B-1----:R-:W-:-:S04]  /*1bd40*/  FFMA.FTZ R0, R196, R4, -R5 ;  /* 0x00000004c4007223 */ /* 0x002fc80000010805 */
[----:B------:R1:W-:Y:S01]  /*1bd50*/  MUFU.EX2 R97, R0 ;  /* 0x0000000000617308 */ /* 0x0003e20000000800 */
[----:B------:R-:W-:Y:S01]  /*1bd60*/  MOV R170, R95 ;  /* 0x0000005f00aa7202 */ /* 0x000fe20000000f00 */
[----:B------:R-:W-:Y:S01]  /*1bd70*/  HMMA.16816.F32 R60, R12, R30, R60 ;  /* 0x0000001e0c3c723c */ /* 0x000fe2000000183c */
[----:B------:R-:W2:Y:S01]  /*1bd80*/  LDSM.16.MT88.4 R28, [R185+0xf800] ;  /* 0x00f80000b91c783b */ /* 0x000ea20000004200 */
[----:B-1----:R-:W-:-:S04]  /*1bd90*/  FFMA.FTZ R0, R198, R4, -R5 ;  /* 0x00000004c6007223 */ /* 0x002fc80000010805 */
[----:B------:R1:W-:Y:S02]  /*1bda0*/  MUFU.EX2 R96, R0 ;  /* 0x0000000000607308 */ /* 0x0003e40000000800 */
[----:B---3--:R-:W-:Y:S01]  /*1bdb0*/  HMMA.16816.F32 R48, R12, R20, R44 ;  /* 0x000000140c30723c */ /* 0x008fe2000000182c */
[----:B------:R-:W-:Y:S01]  /*1bdc0*/  MOV R163, R93 ;  /* 0x0000005d00a37202 */ /* 0x000fe20000000f00 */
[----:B-1----:R-:W-:-:S04]  /*1bdd0*/  FFMA.FTZ R0, R213, R4, -R7 ;  /* 0x00000004d5007223 */ /* 0x002fc80000010807 */
[----:B------:R1:W-:Y:S02]  /*1bde0*/  MUFU.EX2 R95, R0 ;  /* 0x00000000005f7308 */ /* 0x0003e40000000800 */
[----:B------:R-:W-:Y:S01]  /*1bdf0*/  HMMA.16816.F32 R40, R12, R22, R32 ;  /* 0x000000160c28723c */ /* 0x000fe20000001820 */
[----:B------:R-:W3:Y:S01]  /*1be00*/  LDSM.16.MT88.4 R20, [R183+0xf800] ;  /* 0x00f80000b714783b */ /* 0x000ee20000004200 */
[----:B------:R-:W-:Y:S01]  /*1be10*/  MOV R173, R92 ;  /* 0x0000005c00ad7202 */ /* 0x000fe20000000f00 */
[----:B------:R-:W-:Y:S02]  /*1be20*/  FADD.FTZ R9, R81, R9 ;  /* 0x0000000951097221 */ /* 0x000fe40000010000 */
[----:B------:R-:W-:Y:S01]  /*1be30*/  LDSM.16.MT88.4 R32, [R185+0x10000] ;  /* 0x01000000b920783b */ /* 0x000fe20000004200 */
[----:B-1----:R-:W-:-:S04]  /*1be40*/  FFMA.FTZ R0, R212, R4, -R7 ;  /* 0x00000004d4007223 */ /* 0x002fc80000010807 */
[----:B------:R1:W1:Y:S01]  /*1be50*/  MUFU.EX2 R94, R0 ;  /* 0x00000000005e7308 */ /* 0x0002620000000800 */
[----:B--2---:R-:W-:Y:S02]  /*1be60*/  F2FP.PACK_AB R12, R101, R99 ;  /* 0x00000063650c723e */ /* 0x004fe400000000ff */
[----:B------:R-:W-:Y:S01]  /*1be70*/  F2FP.PACK_AB R13, R103, R105 ;  /* 0x00000069670d723e */ /* 0x000fe200000000ff */
[----:B-1----:R-:W-:-:S04]  /*1be80*/  FFMA.FTZ R0, R202, R4, -R7 ;  /* 0x00000004ca007223 */ /* 0x002fc80000010807 */
[----:B------:R1:W-:Y:S01]  /*1be90*/  MUFU.EX2 R93, R0 ;  /* 0x00000000005d7308 */ /* 0x0003e20000000800 */
[----:B----4-:R-:W-:Y:S02]  /*1bea0*/  F2FP.PACK_AB R14, R106, R102 ;  /* 0x000000666a0e723e */ /* 0x010fe400000000ff */
[----:B-----5:R-:W-:Y:S01]  /*1beb0*/  F2FP.PACK_AB R15, R100, R104 ;  /* 0x00000068640f723e */ /* 0x020fe200000000ff */
[----:B-1----:R-:W-:-:S04]  /*1bec0*/  FFMA.FTZ R0, R207, R4, -R7 ;  /* 0x00000004cf007223 */ /* 0x002fc80000010807 */
[----:B------:R1:W2:Y:S02]  /*1bed0*/  MUFU.EX2 R92, R0 ;  /* 0x00000000005c7308 */ /* 0x0002a40000000800 */
[----:B------:R-:W-:Y:S01]  /*1bee0*/  HMMA.16816.F32 R44, R12, R24, R64 ;  /* 0x000000180c2c723c */ /* 0x000fe20000001840 */
[----:B------:R-:W-:Y:S02]  /*1bef0*/  FADD.FTZ R9, R84, R9 ;  /* 0x0000000954097221 */ /* 0x000fe40000010000 */
[----:B-1----:R-:W-:-:S04]  /*1bf00*/  FADD.FTZ R0, R175, R10 ;  /* 0x0000000aaf007221 */ /* 0x002fc80000010000 */
[----:B------:R-:W-:Y:S02]  /*1bf10*/  FADD.FTZ R0, R171, R0 ;  /* 0x00000000ab007221 */ /* 0x000fe40000010000 */
[----:B------:R-:W-:Y:S01]  /*1bf20*/  FFMA.FTZ R10, R204, R4, -R5 ;  /* 0x00000004cc0a7223 */ /* 0x000fe20000010805 */
[----:B------:R-:W-:Y:S01]  /*1bf30*/  HMMA.16816.F32 R56, R12, R26, R60 ;  /* 0x0000001a0c38723c */ /* 0x000fe2000000183c */
[----:B------:R-:W-:Y:S01]  /*1bf40*/  FADD.FTZ R0, R162, R0 ;  /* 0x00000000a2007221 */ /* 0x000fe20000010000 */
[----:B------:R-:W1:Y:S01]  /*1bf50*/  LDSM.16.MT88.4 R24, [R184+0xf800] ;  /* 0x00f80000b818783b */ /* 0x000e620000004200 */
[----:B------:R4:W5:Y:S01]  /*1bf60*/  MUFU.EX2 R91, R10 ;  /* 0x0000000a005b7308 */ /* 0x0009620000000800 */
[----:B------:R-:W-:-:S04]  /*1bf70*/  FADD.FTZ R9, R173, R9 ;  /* 0x00000009ad097221 */ /* 0x000fc80000010000 */
[----:B------:R-:W-:Y:S02]  /*1bf80*/  FADD.FTZ R9, R163, R9 ;  /* 0x00000009a3097221 */ /* 0x000fe40000010000 */
[----:B----4-:R-:W-:Y:S02]  /*1bf90*/  FADD.FTZ R10, R89, R0 ;  /* 0x00000000590a7221 */ /* 0x010fe40000010000 */
[----:B------:R-:W-:-:S04]  /*1bfa0*/  FFMA.FTZ R0, R206, R4, -R5 ;  /* 0x00000004ce007223 */ /* 0x000fc80000010805 */
[----:B------:R4:W-:Y:S01]  /*1bfb0*/  MUFU.EX2 R89, R0 ;  /* 0x0000000000597308 */ /* 0x0009e20000000800 */
[----:B------:R-:W-:Y:S01]  /*1bfc0*/  FADD.FTZ R11, R90, R9 ;  /* 0x000000095a0b7221 */ /* 0x000fe20000010000 */
[----:B------:R-:W-:Y:S01]  /*1bfd0*/  HMMA.16816.F32 R60, R12, R28, R72 ;  /* 0x0000001c0c3c723c */ /* 0x000fe20000001848 */
[----:B----4-:R-:W-:-:S05]  /*1bfe0*/  FFMA.FTZ R0, R205, R4, -R5 ;  /* 0x00000004cd007223 */ /* 0x010fca0000010805 */
[----:B------:R4:W-:Y:S02]  /*1bff0*/  MUFU.EX2 R90, R0 ;  /* 0x00000000005a7308 */ /* 0x0009e40000000800 */
[----:B------:R-:W-:Y:S01]  /*1c000*/  HMMA.16816.F32 R64, R12, R30, R68 ;  /* 0x0000001e0c40723c */ /* 0x000fe20000001844 */
[----:B------:R-:W1:Y:S01]  /*1c010*/  LDSM.16.MT88.4 R28, [R183+0x10000] ;  /* 0x01000000b71c783b */ /* 0x000e620000004200 */
[----:B----4-:R-:W-:-:S04]  /*1c020*/  FFMA.FTZ R0, R203, R4, -R5 ;  /* 0x00000004cb007223 */ /* 0x010fc80000010805 */
[----:B------:R4:W-:Y:S02]  /*1c030*/  MUFU.EX2 R88, R0 ;  /* 0x0000000000587308 */ /* 0x0009e40000000800 */
[C---:B---3--:R-:W-:Y:S08]  /*1c040*/  HMMA.16816.F32 R72, R12.reuse, R20, R76 ;  /* 0x000000140c48723c */ /* 0x048ff0000000184c */
[----:B------:R-:W-:Y:S01]  /*1c050*/  HMMA.16816.F32 R68, R12, R22, R52 ;  /* 0x000000160c44723c */ /* 0x000fe20000001834 */
[----:B------:R-:W3:Y:S01]  /*1c060*/  LDSM.16.MT88.4 R20, [R184+0x10000] ;  /* 0x01000000b814783b */ /* 0x000ee20000004200 */
[----:B----4-:R-:W-:-:S04]  /*1c070*/  FFMA.FTZ R0, R216, R4, -R7 ;  /* 0x00000004d8007223 */ /* 0x010fc80000010807 */
[----:B------:R4:W-:Y:S02]  /*1c080*/  MUFU.EX2 R87, R0 ;  /* 0x0000000000577308 */ /* 0x0009e40000000800 */
[----:B----4-:R-:W-:-:S06]  /*1c090*/  FFMA.FTZ R0, R215, R4, -R7 ;  /* 0x00000004d7007223 */ /* 0x010fcc0000010807 */
[----:B------:R4:W2:Y:S01]  /*1c0a0*/  MUFU.EX2 R86, R0 ;  /* 0x0000000000567308 */ /* 0x0008a20000000800 */
[----:B-1----:R-:W-:Y:S01]  /*1c0b0*/  HMMA.16816.F32 R48, R12, R24, R48 ;  /* 0x000000180c30723c */ /* 0x002fe20000001830 */
[----:B----4-:R-:W-:-:S06]  /*1c0c0*/  FFMA.FTZ R0, R211, R4, -R7 ;  /* 0x00000004d3007223 */ /* 0x010fcc0000010807 */
[----:B------:R1:W-:Y:S01]  /*1c0d0*/  MUFU.EX2 R85, R0 ;  /* 0x0000000000557308 */ /* 0x0003e20000000800 */
[----:B------:R-:W-:Y:S01]  /*1c0e0*/  HMMA.16816.F32 R24, R12, R26, R40 ;  /* 0x0000001a0c18723c */ /* 0x000fe20000001828 */
[-C--:B------:R-:W-:Y:S02]  /*1c0f0*/  FFMA.FTZ R9, R209, R4.reuse, -R5 ;  /* 0x00000004d1097223 */ /* 0x080fe40000010805 */
[----:B-1----:R-:W-:-:S04]  /*1c100*/  FFMA.FTZ R0, R208, R4, -R7 ;  /* 0x00000004d0007223 */ /* 0x002fc80000010807 */
[----:B------:R1:W4:Y:S01]  /*1c110*/  MUFU.EX2 R84, R0 ;  /* 0x0000000000547308 */ /* 0x0003220000000800 */
[----:B------:R-:W-:Y:S02]  /*1c120*/  F2FP.PACK_AB R12, R94, R95 ;  /* 0x0000005f5e0c723e */ /* 0x000fe400000000ff */
[----:B------:R-:W-:Y:S02]  /*1c130*/  F2FP.PACK_AB R13, R97, R98 ;  /* 0x00000062610d723e */ /* 0x000fe400000000ff */
[----:B--2---:R-:W-:Y:S02]  /*1c140*/  F2FP.PACK_AB R14, R92, R93 ;  /* 0x0000005d5c0e723e */ /* 0x004fe400000000ff */
[----:B-----5:R-:W-:Y:S01]  /*1c150*/  F2FP.PACK_AB R15, R91, R96 ;  /* 0x000000605b0f723e */ /* 0x020fe200000000ff */
[----:B-1----:R-:W-:Y:S02]  /*1c160*/  FADD.FTZ R0, R165, R10 ;  /* 0x0000000aa5007221 */ /* 0x002fe40000010000 */
[----:B------:R-:W-:-:S02]  /*1c170*/  FADD.FTZ R10, R167, R11 ;  /* 0x0000000ba70a7221 */ /* 0x000fc40000010000 */
[----:B------:R-:W-:Y:S01]  /*1c180*/  FADD.FTZ R0, R170, R0 ;  /* 0x00000000aa007221 */ /* 0x000fe20000010000 */
[----:B------:R1:W2:Y:S03]  /*1c190*/  MUFU.EX2 R83, R9 ;  /* 0x0000000900537308 */ /* 0x0002a60000000800 */
[----:B------:R-:W-:Y:S01]  /*1c1a0*/  FADD.FTZ R0, R166, R0 ;  /* 0x00000000a6007221 */ /* 0x000fe20000010000 */
[C---:B------:R-:W-:Y:S08]  /*1c1b0*/  HMMA.16816.F32 R40, R12.reuse, R36, R44 ;  /* 0x000000240c28723c */ /* 0x040ff0000000182c */
[----:B------:R-:W-:Y:S01]  /*1c1c0*/  HMMA.16816.F32 R36, R12, R38, R56 ;  /* 0x000000260c24723c */ /* 0x000fe20000001838 */
[----:B-1----:R-:W-:-:S02]  /*1c1d0*/  FADD.FTZ R9, R161, R10 ;  /* 0x0000000aa1097221 */ /* 0x002fc40000010000 */
[----:B------:R-:W-:Y:S02]  /*1c1e0*/  FADD.FTZ R10, R159, R0 ;  /* 0x000000009f0a7221 */ /* 0x000fe40000010000 */
[----:B------:R-:W-:-:S03]  /*1c1f0*/  FFMA.FTZ R0, R220, R4, -R5 ;  /* 0x00000004dc007223 */ /* 0x000fc60000010805 */
[----:B------:R-:W-:Y:S01]  /*1c200*/  HMMA.16816.F32 R52, R12, R32, R60 ;  /* 0x000000200c34723c */ /* 0x000fe2000000183c */
[----:B------:R-:W-:Y:S01]  /*1c210*/  FADD.FTZ R9, R160, R9 ;  /* 0x00000009a0097221 */ /* 0x000fe20000010000 */
[----:B------:R1:W-:Y:S03]  /*1c220*/  MUFU.EX2 R82, R0 ;  /* 0x0000000000527308 */ /* 0x0003e60000000800 */
[----:B------:R-:W-:-:S03]  /*1c230*/  FADD.FTZ R11, R164, R9 ;  /* 0x00000009a40b7221 */ /* 0x000fc60000010000 */
[----:B------:R-:W-:Y:S01]  /*1c240*/  HMMA.16816.F32 R56, R12, R34, R64 ;  /* 0x000000220c38723c */ /* 0x000fe20000001840 */
[----:B------:R-:W5:Y:S01]  /*1c250*/  LDSM.16.MT88.4 R32, [R182+0x10800] ;  /* 0x01080000b620783b */ /* 0x000f620000004200 */
[----:B------:R-:W-:-:S03]  /*1c260*/  FFMA.FTZ R9, R210, R4, -R5 ;  /* 0x00000004d2097223 */ /* 0x000fc60000010805 */
[----:B------:R-:W-:Y:S01]  /*1c270*/  LDSM.16.MT88.4 R164, [R182+0x11800] ;  /* 0x01180000b6a4783b */ /* 0x000fe20000004200 */
[----:B------:R2:W-:Y:S01]  /*1c280*/  MUFU.EX2 R79, R9 ;  /* 0x00000009004f7308 */ /* 0x0005e20000000800 */
[----:B-1----:R-:W-:Y:S01]  /*1c290*/  FFMA.FTZ R0, R214, R4, -R5 ;  /* 0x00000004d6007223 */ /* 0x002fe20000010805 */
[C---:B------:R-:W-:Y:S06]  /*1c2a0*/  HMMA.16816.F32 R60, R12.reuse, R28, R72 ;  /* 0x0000001c0c3c723c */ /* 0x040fec0000001848 */
[----:B------:R1:W-:Y:S02]  /*1c2b0*/  MUFU.EX2 R81, R0 ;  /* 0x0000000000517308 */ /* 0x0003e40000000800 */
[----:B------:R-:W-:Y:S01]  /*1c2c0*/  HMMA.16816.F32 R68, R12, R30, R68 ;  /* 0x0000001e0c44723c */ /* 0x000fe20000001844 */
[----:B------:R-:W4:Y:S01]  /*1c2d0*/  LDSM.16.MT88.4 R28, [R185+0x10800] ;  /* 0x01080000b91c783b */ /* 0x000f220000004200 */
[----:B--2---:R-:W-:-:S04]  /*1c2e0*/  FADD.FTZ R9, R135, R11 ;  /* 0x0000000b87097221 */ /* 0x004fc80000010000 */
[----:B------:R-:W-:Y:S02]  /*1c2f0*/  FADD.FTZ R9, R157, R9 ;  /* 0x000000099d097221 */ /* 0x000fe40000010000 */
[----:B-1----:R-:W-:Y:S01]  /*1c300*/  FADD.FTZ R0, R158, R10 ;  /* 0x0000000a9e007221 */ /* 0x002fe20000010000 */
[----:B---3--:R-:W-:Y:S03]  /*1c310*/  HMMA.16816.F32 R72, R12, R20, R48 ;  /* 0x000000140c48723c */ /* 0x008fe60000001830 */
[----:B------:R-:W-:-:S05]  /*1c320*/  FADD.FTZ R0, R156, R0 ;  /* 0x000000009c007221 */ /* 0x000fca0000010000 */
[----:B------:R-:W-:Y:S01]  /*1c330*/  HMMA.16816.F32 R44, R12, R22, R24 ;  /* 0x000000160c2c723c */ /* 0x000fe20000001818 */
[----:B------:R-:W1:Y:S01]  /*1c340*/  LDSM.16.MT88.4 R20, [R183+0x10800] ;  /* 0x01080000b714783b */ /* 0x000e620000004200 */
[----:B------:R-:W-:Y:S02]  /*1c350*/  FADD.FTZ R0, R147, R0 ;  /* 0x0000000093007221 */ /* 0x000fe40000010000 */
[----:B------:R-:W-:Y:S01]  /*1c360*/  FADD.FTZ R9, R146, R9 ;  /* 0x0000000992097221 */ /* 0x000fe20000010000 */
[----:B------:R-:W2:Y:S01]  /*1c370*/  LDSM.16.MT88.4 R24, [R184+0x10800] ;  /* 0x01080000b818783b */ /* 0x000ea20000004200 */
[----:B------:R-:W-:Y:S02]  /*1c380*/  FADD.FTZ R0, R246, R0 ;  /* 0x00000000f6007221 */ /* 0x000fe40000010000 */
[----:B------:R-:W-:Y:S02]  /*1c390*/  FADD.FTZ R9, R245, R9 ;  /* 0x00000009f5097221 */ /* 0x000fe40000010000 */
[----:B------:R-:W-:-:S02]  /*1c3a0*/  FADD.FTZ R0, R248, R0 ;  /* 0x00000000f8007221 */ /* 0x000fc40000010000 */
[----:B------:R-:W-:Y:S02]  /*1c3b0*/  FADD.FTZ R9, R247, R9 ;  /* 0x00000009f7097221 */ /* 0x000fe40000010000 */
[----:B------:R-:W-:Y:S02]  /*1c3c0*/  FADD.FTZ R0, R249, R0 ;  /* 0x00000000f9007221 */ /* 0x000fe40000010000 */
[----:B------:R-:W-:Y:S02]  /*1c3d0*/  FADD.FTZ R9, R244, R9 ;  /* 0x00000009f4097221 */ /* 0x000fe40000010000 */
[----:B------:R-:W-:Y:S01]  /*1c3e0*/  FADD.FTZ R0, R242, R0 ;  /* 0x00000000f2007221 */ /* 0x000fe20000010000 */
[----:B------:R-:W-:Y:S01]  /*1c3f0*/  F2FP.PACK_AB R12, R86, R87 ;  /* 0x00000057560c723e */ /* 0x000fe200000000ff */
[----:B------:R-:W-:Y:S01]  /*1c400*/  FADD.FTZ R9, R243, R9 ;  /* 0x00000009f3097221 */ /* 0x000fe20000010000 */
[----:B------:R-:W-:Y:S01]  /*1c410*/  F2FP.PACK_AB R13, R90, R89 ;  /* 0x000000595a0d723e */ /* 0x000fe200000000ff */
[----:B------:R-:W-:Y:S01]  /*1c420*/  FFMA.FTZ R10, R228, R4, -R7 ;  /* 0x00000004e40a7223 */ /* 0x000fe20000010807 */
[----:B----4-:R-:W-:-:S02]  /*1c430*/  F2FP.PACK_AB R14, R84, R85 ;  /* 0x00000055540e723e */ /* 0x010fc400000000ff */
[----:B------:R-:W-:Y:S01]  /*1c440*/  F2FP.PACK_AB R15, R83, R88 ;  /* 0x00000058530f723e */ /* 0x000fe200000000ff */
[----:B------:R-:W-:Y:S02]  /*1c450*/  FADD.FTZ R0, R238, R0 ;  /* 0x00000000ee007221 */ /* 0x000fe40000010000 */
[----:B------:R-:W-:Y:S01]  /*1c460*/  FADD.FTZ R9, R169, R9 ;  /* 0x00000009a9097221 */ /* 0x000fe20000010000 */
[----:B------:R3:W-:Y:S01]  /*1c470*/  MUFU.EX2 R78, R10 ;  /* 0x0000000a004e7308 */ /* 0x0007e20000000800 */
[----:B------:R-:W-:Y:S02]  /*1c480*/  FADD.FTZ R0, R240, R0 ;  /* 0x00000000f0007221 */ /* 0x000fe40000010000 */
[----:B-----5:R-:W-:Y:S01]  /*1c490*/  HMMA.16816.F32 R64, R12, R32, R40 ;  /* 0x000000200c40723c */ /* 0x020fe20000001828 */
[----:B------:R-:W-:Y:S02]  /*1c4a0*/  FADD.FTZ R9, R239, R9 ;  /* 0x00000009ef097221 */ /* 0x000fe40000010000 */
[----:B------:R-:W-:-:S05]  /*1c4b0*/  FADD.FTZ R0, R241, R0 ;  /* 0x00000000f1007221 */ /* 0x000fca0000010000 */
[C---:B------:R-:W-:Y:S01]  /*1c4c0*/  HMMA.16816.F32 R48, R12.reuse, R34, R36 ;  /* 0x000000220c30723c */ /* 0x040fe20000001824 */
[----:B------:R-:W4:Y:S01]  /*1c4d0*/  LDSM.16.MT88.4 R32, [R182+0x11000] ;  /* 0x01100000b620783b */ /* 0x000f220000004200 */
[----:B---3--:R-:W-:Y:S02]  /*1c4e0*/  FFMA.FTZ R10, R227, R4, -R7 ;  /* 0x00000004e30a7223 */ /* 0x008fe40000010807 */
[----:B------:R-:W-:Y:S02]  /*1c4f0*/  FADD.FTZ R9, R168, R9 ;  /* 0x00000009a8097221 */ /* 0x000fe40000010000 */
[----:B------:R3:W5:Y:S01]  /*1c500*/  MUFU.EX2 R77, R10 ;  /* 0x0000000a004d7308 */ /* 0x0007620000000800 */
[----:B------:R-:W-:Y:S02]  /*1c510*/  FADD.FTZ R0, R150, R0 ;  /* 0x0000000096007221 */ /* 0x000fe40000010000 */
[----:B------:R-:W-:Y:S01]  /*1c520*/  FADD.FTZ R9, R151, R9 ;  /* 0x0000000997097221 */ /* 0x000fe20000010000 */
[----:B------:R-:W-:Y:S01]  /*1c530*/  HMMA.16816.F32 R52, R12, R28, R52 ;  /* 0x0000001c0c34723c */ /* 0x000fe20000001834 */
[----:B------:R-:W-:-:S02]  /*1c540*/  FADD.FTZ R0, R144, R0 ;  /* 0x0000000090007221 */ /* 0x000fc40000010000 */
[----:B------:R-:W-:Y:S02]  /*1c550*/  FADD.FTZ R9, R141, R9 ;  /* 0x000000098d097221 */ /* 0x000fe40000010000 */
[----:B---3--:R-:W-:-:S03]  /*1c560*/  FFMA.FTZ R10, R221, R4, -R7 ;  /* 0x00000004dd0a7223 */ /* 0x008fc60000010807 */
[----:B------:R-:W-:Y:S01]  /*1c570*/  HMMA.16816.F32 R56, R12, R30, R56 ;  /* 0x0000001e0c38723c */ /* 0x000fe20000001838 */
[----:B------:R-:W3:Y:S01]  /*1c580*/  LDSM.16.MT88.4 R28, [R185+0x11000] ;  /* 0x01100000b91c783b */ /* 0x000ee20000004200 */
[----:B------:R2:W-:Y:S01]  /*1c590*/  MUFU.EX2 R76, R10 ;  /* 0x0000000a004c7308 */ /* 0x0005e20000000800 */
[----:B------:R-:W-:-:S05]  /*1c5a0*/  FADD.FTZ R0, R148, R0 ;  /* 0x0000000094007221 */ /* 0x000fca0000010000 */
[----:B-1----:R-:W-:Y:S01]  /*1c5b0*/  HMMA.16816.F32 R36, R12, R20, R60 ;  /* 0x000000140c24723c */ /* 0x002fe2000000183c */
[----:B------:R-:W-:Y:S02]  /*1c5c0*/  FADD.FTZ R9, R143, R9 ;  /* 0x000000098f097221 */ /* 0x000fe40000010000 */
[----:B--2---:R-:W-:-:S04]  /*1c5d0*/  FFMA.FTZ R10, R226, R4, -R7 ;  /* 0x00000004e20a7223 */ /* 0x004fc80000010807 */
[----:B------:R1:W2:Y:S01]  /*1c5e0*/  MUFU.EX2 R62, R10 ;  /* 0x0000000a003e7308 */ /* 0x0002a20000000800 */
[----:B------:R-:W-:Y:S02]  /*1c5f0*/  FADD.FTZ R0, R149, R0 ;  /* 0x0000000095007221 */ /* 0x000fe40000010000 */
[----:B------:R-:W-:Y:S02]  /*1c600*/  FADD.FTZ R9, R145, R9 ;  /* 0x0000000991097221 */ /* 0x000fe40000010000 */
[----:B------:R-:W-:Y:S01]  /*1c610*/  FADD.FTZ R0, R140, R0 ;  /* 0x000000008c007221 */ /* 0x000fe20000010000 */
[----:B------:R-:W-:Y:S01]  /*1c620*/  HMMA.16816.F32 R40, R12, R22, R68 ;  /* 0x000000160c28723c */ /* 0x000fe20000001844 */
[----:B-1----:R-:W-:-:S07]  /*1c630*/  FFMA.FTZ R10, R229, R4, -R5 ;  /* 0x00000004e50a7223 */ /* 0x002fce0000010805 */
[C---:B------:R-:W-:Y:S01]  /*1c640*/  HMMA.16816.F32 R72, R12.reuse, R24, R72 ;  /* 0x000000180c48723c */ /* 0x040fe20000001848 */
[----:B------:R-:W-:Y:S01]  /*1c650*/  FADD.FTZ R9, R142, R9 ;  /* 0x000000098e097221 */ /* 0x000fe20000010000 */
[----:B------:R-:W1:Y:S01]  /*1c660*/  LDSM.16.MT88.4 R20, [R183+0x11000] ;  /* 0x01100000b714783b */ /* 0x000e620000004200 */
[----:B------:R2:W2:Y:S01]  /*1c670*/  MUFU.EX2 R61, R10 ;  /* 0x0000000a003d7308 */ /* 0x0004a20000000800 */
[----:B------:R-:W-:Y:S02]  /*1c680*/  FADD.FTZ R0, R137, R0 ;  /* 0x0000000089007221 */ /* 0x000fe40000010000 */
[----:B------:R-:W-:Y:S01]  /*1c690*/  FADD.FTZ R9, R133, R9 ;  /* 0x0000000985097221 */ /* 0x000fe20000010000 */
[----:B------:R-:W-:Y:S01]  /*1c6a0*/  LDSM.16.MT88.4 R144, [R183+0x11800] ;  /* 0x01180000b790783b */ /* 0x000fe20000004200 */
[----:B------:R-:W-:Y:S01]  /*1c6b0*/  FADD.FTZ R0, R138, R0 ;  /* 0x000000008a007221 */ /* 0x000fe20000010000 */
[----:B------:R-:W-:Y:S01]  /*1c6c0*/  HMMA.16816.F32 R44, R12, R26, R44 ;  /* 0x0000001a0c2c723c */ /* 0x000fe2000000182c */
[----:B------:R-:W-:Y:S01]  /*1c6d0*/  FADD.FTZ R9, R134, R9 ;  /* 0x0000000986097221 */ /* 0x000fe20000010000 */
[----:B------:R-:W1:Y:S01]  /*1c6e0*/  LDSM.16.MT88.4 R24, [R184+0x11000] ;  /* 0x01100000b818783b */ /* 0x000e620000004200 */
[----:B------:R-:W-:-:S02]  /*1c6f0*/  FADD.FTZ R0, R139, R0 ;  /* 0x000000008b007221 */ /* 0x000fc40000010000 */
[----:B------:R-:W-:Y:S02]  /*1c700*/  FADD.FTZ R9, R132, R9 ;  /* 0x0000000984097221 */ /* 0x000fe40000010000 */
[----:B-----5:R-:W-:Y:S02]  /*1c710*/  F2FP.PACK_AB R12, R77, R78 ;  /* 0x0000004e4d0c723e */ /* 0x020fe400000000ff */
[----:B------:R-:W-:Y:S01]  /*1c720*/  F2FP.PACK_AB R13, R81, R82 ;  /* 0x00000052510d723e */ /* 0x000fe200000000ff */
[----:B--2---:R-:W-:Y:S01]  /*1c730*/  FFMA.FTZ R10, R231, R4, -R5 ;  /* 0x00000004e70a7223 */ /* 0x004fe20000010805 */
[----:B------:R-:W-:Y:S02]  /*1c740*/  F2FP.PACK_AB R14, R62, R76 ;  /* 0x0000004c3e0e723e */ /* 0x000fe400000000ff */
[----:B------:R-:W-:Y:S01]  /*1c750*/  F2FP.PACK_AB R15, R61, R79 ;  /* 0x0000004f3d0f723e */ /* 0x000fe200000000ff */
[----:B------:R2:W5:Y:S01]  /*1c760*/  MUFU.EX2 R60, R10 ;  /* 0x0000000a003c7308 */ /* 0x0005620000000800 */
[----:B------:R-:W-:-:S02]  /*1c770*/  FADD.FTZ R0, R131, R0 ;  /* 0x0000000083007221 */ /* 0x000fc40000010000 */
[----:B------:R-:W-:-:S03]  /*1c780*/  FADD.FTZ R9, R136, R9 ;  /* 0x0000000988097221 */ /* 0x000fc60000010000 */
[----:B----4-:R-:W-:Y:S01]  /*1c790*/  HMMA.16816.F32 R64, R12, R32, R64 ;  /* 0x000000200c40723c */ /* 0x010fe20000001840 */
[----:B------:R-:W-:Y:S01]  /*1c7a0*/  FADD.FTZ R0, R127, R0 ;  /* 0x000000007f007221 */ /* 0x000fe20000010000 */
[----:B------:R-:W4:Y:S01]  /*1c7b0*/  LDSM.16.MT88.4 R136, [R185+0x11800] ;  /* 0x01180000b988783b */ /* 0x000f220000004200 */
[----:B------:R-:W-:Y:S02]  /*1c7c0*/  FADD.FTZ R9, R19, R9 ;  /* 0x0000000913097221 */ /* 0x000fe40000010000 */
[----:B--2---:R-:W-:-:S04]  /*1c7d0*/  FFMA.FTZ R10, R230, R4, -R5 ;  /* 0x00000004e60a7223 */ /* 0x004fc80000010805 */
[----:B------:R2:W-:Y:S01]  /*1c7e0*/  MUFU.EX2 R33, R10 ;  /* 0x0000000a00217308 */ /* 0x0005e20000000800 */
[----:B------:R-:W-:Y:S02]  /*1c7f0*/  FADD.FTZ R0, R128, R0 ;  /* 0x0000000080007221 */ /* 0x000fe40000010000 */
[----:B------:R-:W-:Y:S01]  /*1c800*/  FADD.FTZ R9, R129, R9 ;  /* 0x0000000981097221 */ /* 0x000fe20000010000 */
[----:B---3--:R-:W-:Y:S01]  /*1c810*/  HMMA.16816.F32 R132, R12, R28, R52 ;  /* 0x0000001c0c84723c */ /* 0x008fe20000001834 */
[----:B------:R-:W-:Y:S02]  /*1c820*/  FADD.FTZ R0, R130, R0 ;  /* 0x0000000082007221 */ /* 0x000fe40000010000 */
[----:B------:R-:W-:Y:S02]  /*1c830*/  FADD.FTZ R9, R126, R9 ;  /* 0x000000097e097221 */ /* 0x000fe40000010000 */
[----:B--2---:R-:W-:-:S04]  /*1c840*/  FFMA.FTZ R10, R232, R4, -R5 ;  /* 0x00000004e80a7223 */ /* 0x004fc80000010805 */
[----:B------:R2:W-:Y:S01]  /*1c850*/  MUFU.EX2 R32, R10 ;  /* 0x0000000a00207308 */ /* 0x0005e20000000800 */
[----:B------:R-:W-:Y:S02]  /*1c860*/  FADD.FTZ R0, R124, R0 ;  /* 0x000000007c007221 */ /* 0x000fe40000010000 */
[----:B------:R-:W-:Y:S02]  /*1c870*/  FADD.FTZ R9, R125, R9 ;  /* 0x000000097d097221 */ /* 0x000fe40000010000 */
[----:B------:R-:W-:Y:S02]  /*1c880*/  FADD.FTZ R0, R117, R0 ;  /* 0x0000000075007221 */ /* 0x000fe40000010000 */
[----:B--2---:R-:W-:-:S04]  /*1c890*/  FFMA.FTZ R10, R234, R4, -R7 ;  /* 0x00000004ea0a7223 */ /* 0x004fc80000010807 */
[----:B------:R2:W3:Y:S01]  /*1c8a0*/  MUFU.EX2 R28, R10 ;  /* 0x0000000a001c7308 */ /* 0x0004e20000000800 */
[----:B------:R-:W-:Y:S02]  /*1c8b0*/  FADD.FTZ R9, R120, R9 ;  /* 0x0000000978097221 */ /* 0x000fe40000010000 */
[----:B------:R-:W-:Y:S02]  /*1c8c0*/  FADD.FTZ R0, R122, R0 ;  /* 0x000000007a007221 */ /* 0x000fe40000010000 */
[----:B--2---:R-:W-:-:S04]  /*1c8d0*/  FFMA.FTZ R10, R233, R4, -R7 ;  /* 0x00000004e90a7223 */ /* 0x004fc80000010807 */
[----:B------:R2:W1:Y:S01]  /*1c8e0*/  MUFU.EX2 R19, R10 ;  /* 0x0000000a00137308 */ /* 0x0004620000000800 */
[----:B------:R-:W-:Y:S02]  /*1c8f0*/  FADD.FTZ R0, R123, R0 ;  /* 0x000000007b007221 */ /* 0x000fe40000010000 */
[----:B--2---:R-:W-:-:S05]  /*1c900*/  FFMA.FTZ R10, R235, R4, -R7 ;  /* 0x00000004eb0a7223 */ /* 0x004fca0000010807 */
[----:B------:R2:W1:Y:S02]  /*1c910*/  MUFU.EX2 R11, R10 ;  /* 0x0000000a000b7308 */ /* 0x0004640000000800 */
[----:B--2---:R-:W-:Y:S02]  /*1c920*/  FFMA.FTZ R10, R236, R4, -R7 ;  /* 0x00000004ec0a7223 */ /* 0x004fe40000010807 */
[----:B------:R-:W-:-:S04]  /*1c930*/  FADD.FTZ R7, R121, R9 ;  /* 0x0000000979077221 */ /* 0x000fc80000010000 */
[----:B------:R-:W-:Y:S02]  /*1c940*/  FADD.FTZ R9, R119, R7 ;  /* 0x0000000777097221 */ /* 0x000fe40000010000 */
[----:B------:R-:W-:Y:S02]  /*1c950*/  FADD.FTZ R7, R115, R0 ;  /* 0x0000000073077221 */ /* 0x000fe40000010000 */
[----:B------:R-:W-:Y:S02]  /*1c960*/  FFMA.FTZ R4, R237, R4, -R5 ;  /* 0x00000004ed047223 */ /* 0x000fe40000010805 */
[----:B------:R-:W-:Y:S02]  /*1c970*/  FADD.FTZ R0, R116, R9 ;  /* 0x0000000974007221 */ /* 0x000fe40000010000 */
[----:B------:R-:W-:Y:S01]  /*1c980*/  FADD.FTZ R5, R108, R7 ;  /* 0x000000076c057221 */ /* 0x000fe20000010000 */
[----:B------:R2:W1:Y:S02]  /*1c990*/  MUFU.EX2 R252, R4 ;  /* 0x0000000400fc7308 */ /* 0x0004640000000800 */
        /* <DEDUP_REMOVED lines=37> */
[----:B------:R-:W-:Y:S01]  /*1cbf0*/  FADD.FTZ R4, R76, R4 ;  /* 0x000000044c047221 */ /* 0x000fe20000010000 */
[----:B------:R-:W2:Y:S01]  /*1cc00*/  MUFU.EX2 R10, R10 ;  /* 0x0000000a000a7308 */ /* 0x000ea20000000800 */
[----:B------:R-:W-:-:S03]  /*1cc10*/  FADD.FTZ R0, R61, R0 ;  /* 0x000000003d007221 */ /* 0x000fc60000010000 */
[----:B------:R-:W-:Y:S01]  /*1cc20*/  HMMA.16816.F32 R56, R12, R30, R56 ;  /* 0x0000001e0c38723c */ /* 0x000fe20000001838 */
[----:B------:R-:W-:-:S07]  /*1cc30*/  FADD.FTZ R4, R62, R4 ;  /* 0x000000043e047221 */ /* 0x000fce0000010000 */
[----:B-1----:R-:W-:Y:S01]  /*1cc40*/  HMMA.16816.F32 R36, R12, R20, R36 ;  /* 0x000000140c24723c */ /* 0x002fe20000001824 */
[----:B-----5:R-:W-:-:S07]  /*1cc50*/  FADD.FTZ R0, R60, R0 ;  /* 0x000000003c007221 */ /* 0x020fce0000010000 */
[C---:B------:R-:W-:Y:S08]  /*1cc60*/  HMMA.16816.F32 R40, R12.reuse, R22, R40 ;  /* 0x000000160c28723c */ /* 0x040ff00000001828 */
[C---:B------:R-:W-:Y:S08]  /*1cc70*/  HMMA.16816.F32 R148, R12.reuse, R24, R72 ;  /* 0x000000180c94723c */ /* 0x040ff00000001848 */
[----:B------:R-:W-:Y:S01]  /*1cc80*/  HMMA.16816.F32 R44, R12, R26, R44 ;  /* 0x0000001a0c2c723c */ /* 0x000fe2000000182c */
[----:B------:R-:W1:Y:S01]  /*1cc90*/  LDSM.16.MT88.4 R12, [R184+0x11800] ;  /* 0x01180000b80c783b */ /* 0x000e620000004200 */
[----:B---3--:R-:W-:-:S02]  /*1cca0*/  FADD.FTZ R4, R28, R4 ;  /* 0x000000041c047221 */ /* 0x008fc40000010000 */
[----:B------:R-:W-:Y:S02]  /*1ccb0*/  FADD.FTZ R0, R33, R0 ;  /* 0x0000000021007221 */ /* 0x000fe40000010000 */
[----:B------:R-:W-:Y:S02]  /*1ccc0*/  FADD.FTZ R4, R19, R4 ;  /* 0x0000000413047221 */ /* 0x000fe40000010000 */
[----:B------:R-:W-:Y:S02]  /*1ccd0*/  FADD.FTZ R0, R32, R0 ;  /* 0x0000000020007221 */ /* 0x000fe40000010000 */
[----:B------:R-:W-:Y:S01]  /*1cce0*/  FADD.FTZ R4, R11, R4 ;  /* 0x000000040b047221 */ /* 0x000fe20000010000 */
[C---:B------:R-:W-:Y:S01]  /*1ccf0*/  F2FP.PACK_AB R163, R252.reuse, R32 ;  /* 0x00000020fca3723e */ /* 0x040fe200000000ff */
[----:B------:R-:W-:Y:S02]  /*1cd00*/  FADD.FTZ R252, R252, R0 ;  /* 0x00000000fcfc7221 */ /* 0x000fe40000010000 */
[----:B--2---:R-:W-:-:S05]  /*1cd10*/  FADD.FTZ R0, R10, R4 ;  /* 0x000000040a007221 */ /* 0x004fca0000010000 */
[----:B------:R2:W-:Y:S01]  /*1cd20*/  STL [R1], R0 ;  /* 0x0000000001007387 */ /* 0x0005e20000100800 */
[----:B------:R-:W-:Y:S02]  /*1cd30*/  F2FP.PACK_AB R160, R19, R28 ;  /* 0x0000001c13a0723e */ /* 0x000fe400000000ff */
[----:B------:R-:W-:Y:S02]  /*1cd40*/  F2FP.PACK_AB R161, R33, R60 ;  /* 0x0000003c21a1723e */ /* 0x000fe400000000ff */
[----:B------:R-:W-:-:S07]  /*1cd50*/  F2FP.PACK_AB R162, R10, R11 ;  /* 0x0000000b0aa2723e */ /* 0x000fce00000000ff */
[C---:B------:R-:W-:Y:S08]  /*1cd60*/  HMMA.16816.F32 R168, R160.reuse, R164, R64 ;  /* 0x000000a4a0a8723c */ /* 0x040ff00000001840 */
[C---:B----4-:R-:W-:Y:S08]  /*1cd70*/  HMMA.16816.F32 R132, R160.reuse, R136, R132 ;  /* 0x00000088a084723c */ /* 0x050ff00000001884 */
[C---:B------:R-:W-:Y:S08]  /*1cd80*/  HMMA.16816.F32 R140, R160.reuse, R144, R36 ;  /* 0x00000090a08c723c */ /* 0x040ff00000001824 */
[C---:B------:R-:W-:Y:S08]  /*1cd90*/  HMMA.16816.F32 R164, R160.reuse, R166, R48 ;  /* 0x000000a6a0a4723c */ /* 0x040ff00000001830 */
[C---:B------:R-:W-:Y:S08]  /*1cda0*/  HMMA.16816.F32 R136, R160.reuse, R138, R56 ;  /* 0x0000008aa088723c */ /* 0x040ff00000001838 */
[C---:B------:R-:W-:Y:S08]  /*1cdb0*/  HMMA.16816.F32 R144, R160.reuse, R146, R40 ;  /* 0x00000092a090723c */ /* 0x040ff00000001828 */
[C---:B-1----:R-:W-:Y:S08]  /*1cdc0*/  HMMA.16816.F32 R148, R160.reuse, R12, R148 ;  /* 0x0000000ca094723c */ /* 0x042ff00000001894 */
[----:B------:R-:W-:Y:S01]  /*1cdd0*/  HMMA.16816.F32 R160, R160, R14, R44 ;  /* 0x0000000ea0a0723c */ /* 0x000fe2000000182c */
[----:B------:R-:W-:Y:S07]  /*1cde0*/  @!P1 BRA `(.L_x_3109) ;  /* 0x000098e000009947 */ /* 0x000fee0003800000 */
[----:B--2---:R-:W2:Y:S01]  /*1cdf0*/  LDL R248, [R1+0x100] ;  /* 0x0001000001f87983 */ /* 0x004ea20000100800 */
        /* <DEDUP_REMOVED lines=68> */
.L_x_3111:
[----:B------:R-:W2:Y:S02]  /*1d240*/  LD.E R0, [R16.64+0x40] ;  /* 0x0000400610007980 */ /* 0x000ea4000c101900 */
[----:B--2---:R-:W-:-:S04]  /*1d250*/  LEA R0, -R0, RZ, 0x8 ;  /* 0x000000ff00007211 */ /* 0x004fc800078e41ff */
[----:B------:R-:W-:Y:S02]  /*1d260*/  SHF.R.S32.HI R4, RZ, 0x1f, R0 ;  /* 0x0000001fff047819 */ /* 0x000fe40000011400 */
.L_x_3112:
[----:B------:R-:W-:Y:S05]  /*1d270*/  BSYNC B0 ;  /* 0x0000000000007941 */ /* 0x000fea0003800000 */
.L_x_3110:
        /* <DEDUP_REMOVED lines=16> */
[----:B------:R-:W4:Y:S04]  /*1d380*/  LDL R29, [R1+0xc] ;  /* 0x00000c00011d7983 */ /* 0x000f280000100800 */
[----:B------:R-:W-:Y:S04]  /*1d390*/  STL [R1+0x194], R144 ;  /* 0x0001949001007387 */ /* 0x000fe80000100800 */
        /* <DEDUP_REMOVED lines=13> */
[----:B------:R-:W-:Y:S04]  /*1d470*/  STL.64 [R1+0x158], R134 ;  /* 0x0001588601007387 */ /* 0x000fe80000100a00 */
[----:B------:R-:W-:Y:S04]  /*1d480*/  STL.64 [R1+0x150], R132 ;  /* 0x0001508401007387 */ /* 0x000fe80000100a00 */
[----:B------:R-:W4:Y:S01]  /*1d490*/  LDL.LU R207, [R1+0x60] ;  /* 0x0000600001cf7983 */ /* 0x000f220000300800 */
[----:B------:R-:W-:-:S02]  /*1d4a0*/  ISETP.GE.AND P1, PT, R154, R250, PT ;  /* 0x000000fa9a00720c */ /* 0x000fc40003f26270 */
[----:B------:R-:W-:-:S04]  /*1d4b0*/  LEA R116, P3, R0, R218, 0x1 ;  /* 0x000000da00747211 */ /* 0x000fc800078608ff */
[----:B------:R-:W-:-:S07]  /*1d4c0*/  LEA.HI.X R117, R0, R219, R4, 0x1, P3 ;  /* 0x000000db00757211 */ /* 0x000fce00018f0c04 */
[----:B------:R-:W-:Y:S01]  /*1d4d0*/  @!P1 MOV R27, R4 ;  /* 0x00000004001b9202 */ /* 0x000fe20000000f00 */
[--C-:B------:R-:W-:Y:S02]  /*1d4e0*/  @!P1 IMAD.MOV.U32 R26, RZ, RZ, R0.reuse ;  /* 0x000000ffff1a9224 */ /* 0x100fe400078e0000 */
[----:B------:R-:W-:Y:S02]  /*1d4f0*/  @!P1 IMAD.MOV.U32 R24, RZ, RZ, R0 ;  /* 0x000000ffff189224 */ /* 0x000fe400078e0000 */
[----:B------:R-:W-:Y:S01]  /*1d500*/  @!P1 IMAD.MOV.U32 R25, RZ, RZ, R4 ;  /* 0x000000ffff199224 */ /* 0x000fe200078e0004 */
[----:B------:R-:W-:Y:S04]  /*1d510*/  @P1 STS.128 [R192+0xa000], RZ ;  /* 0x00a000ffc0001388 */ /* 0x000fe80000000c00 */
[----:B------:R-:W-:Y:S01]  /*1d520*/  @!PT LDS RZ, [RZ] ;  /* 0x00000000fffff984 */ /* 0x000fe20000000800 */
[----:B------:R-:W-:Y:S01]  /*1d530*/  @!PT LDS RZ, [RZ] ;  /* 0x00000000fffff984 */ /* 0x000fe20000000800 */
[----:B------:R-:W-:Y:S01]  /*1d540*/  @!PT LDS RZ, [RZ] ;  /* 0x00000000fffff984 */ /* 0x000fe20000000800 */
[----:B------:R1:W-:Y:S04]  /*1d550*/  @!P1 LDGSTS.E.BYPASS.LTC128B.128 [R192+0xa000], [R116.64] ;  /* 0x0a00000074c09fae */ /* 0x0003e8000b901d46 */
[----:B------:R-:W-:Y:S01]  /*1d560*/  @P1 STS.128 [R192+0xa800], RZ ;  /* 0x00a800ffc0001388 */ /* 0x000fe20000000c00 */
[----:B--2---:R-:W-:-:S02]  /*1d570*/  IMAD.MOV.U32 R59, RZ, RZ, R12 ;  /* 0x000000ffff3b7224 */ /* 0x004fc400078e000c */
[----:B---3--:R-:W-:Y:S02]  /*1d580*/  IMAD.MOV.U32 R60, RZ, RZ, R11 ;  /* 0x000000ffff3c7224 */ /* 0x008fe400078e000b */
[----:B------:R-:W-:Y:S02]  /*1d590*/  @!P1 IMAD.MOV.U32 R11, RZ, RZ, R4 ;  /* 0x000000ffff0b9224 */ /* 0x000fe400078e0004 */
[----:B----4-:R-:W-:Y:S02]  /*1d5a0*/  IMAD.MOV.U32 R61, RZ, RZ, R10 ;  /* 0x000000ffff3d7224 */ /* 0x010fe400078e000a */
[----:B------:R-:W-:Y:S02]  /*1d5b0*/  @!P1 IMAD.MOV.U32 R10, RZ, RZ, R0 ;  /* 0x000000ffff0a9224 */ /* 0x000fe400078e0000 */
[----:B------:R-:W-:Y:S01]  /*1d5c0*/  IMAD.MOV.U32 R62, RZ, RZ, R9 ;  /* 0x000000ffff3e7224 */ /* 0x000fe200078e0009 */
[----:B------:R-:W-:Y:S02]  /*1d5d0*/  MOV R64, R5 ;  /* 0x0000000500407202 */ /* 0x000fe40000000f00 */
[----:B------:R-:W-:Y:S01]  /*1d5e0*/  @!P1 IADD3 R5, P2, R0, R193, RZ ;  /* 0x000000c100059210 */ /* 0x000fe20007f5e0ff */
[----:B------:R-:W-:-:S04]  /*1d5f0*/  IMAD.MOV.U32 R63, RZ, RZ, R7 ;  /* 0x000000ffff3f7224 */ /* 0x000fc800078e0007 */
[----:B------:R-:W-:Y:S01]  /*1d600*/  @!P1 IMAD.X R7, R4, 0x1, R217, P2 ;  /* 0x0000000104079824 */ /* 0x000fe200010e06d9 */
[----:B------:R-:W-:-:S04]  /*1d610*/  @!P1 LEA R48, P2, R5, R218, 0x1 ;  /* 0x000000da05309211 */ /* 0x000fc800078408ff */
[----:B------:R-:W-:-:S05]  /*1d620*/  @!P1 LEA.HI.X R49, R5, R219, R7, 0x1, P2 ;  /* 0x000000db05319211 */ /* 0x000fca00010f0c07 */
[----:B------:R-:W-:Y:S01]  /*1d630*/  @!PT LDS RZ, [RZ] ;  /* 0x00000000fffff984 */ /* 0x000fe20000000800 */
[----:B------:R-:W-:Y:S01]  /*1d640*/  @!PT LDS RZ, [RZ] ;  /* 0x00000000fffff984 */ /* 0x000fe20000000800 */
[----:B------:R-:W-:Y:S01]  /*1d650*/  @!PT LDS RZ, [RZ] ;  /* 0x00000000fffff984 */ /* 0x000fe20000000800 */
[----:B------:R2:W-:Y:S01]  /*1d660*/  @!P1 LDGSTS.E.BYPASS.LTC128B.128 [R192+0xa800], [R48.64] ;  /* 0x0a80000030c09fae */ /* 0x0005e2000b901d46 */
[C---:B------:R-:W-:Y:S01]  /*1d670*/  @!P1 LEA R9, P4, R65.reuse, R0, 0x5 ;  /* 0x0000000041099211 */ /* 0x040fe200078828ff */
[----:B------:R-:W-:-:S04]  /*1d680*/  @!P1 IMAD.WIDE.U32 R10, R65, 0x30, R10 ;  /* 0x00000030410a9825 */ /* 0x000fc800078e000a */
[----:B------:R-:W-:Y:S01]  /*1d690*/  @!P1 IMAD R12, R29, 0x30, RZ ;  /* 0x000000301d0c9824 */ /* 0x000fe200078e02ff */
[C---:B------:R-:W-:Y:S02]  /*1d6a0*/  @!P1 LEA R5, P3, R65.reuse, R0, 0x6 ;  /* 0x0000000041059211 */ /* 0x040fe400078630ff */
[--C-:B------:R-:W-:Y:S01]  /*1d6b0*/  @!P1 LEA.HI.X R13, R65, R4, R29.reuse, 0x5, P4 ;  /* 0x00000004410d9211 */ /* 0x100fe200020f2c1d */
[----:B------:R-:W-:Y:S01]  /*1d6c0*/  @!P1 IMAD.IADD R12, R11, 0x1, R12 ;  /* 0x000000010b0c9824 */ /* 0x000fe200078e020c */
[----:B------:R-:W-:Y:S02]  /*1d6d0*/  @!P1 LEA R44, P4, R10, R218, 0x1 ;  /* 0x000000da0a2c9211 */ /* 0x000fe400078808ff */
[C---:B------:R-:W-:Y:S02]  /*1d6e0*/  @!P1 LEA.HI.X R14, R65.reuse, R4, R29, 0x6, P3 ;  /* 0x00000004410e9211 */ /* 0x040fe400018f341d */
[----:B------:R-:W-:Y:S02]  /*1d6f0*/  @!P1 LEA R7, P2, R65, R0, 0x7 ;  /* 0x0000000041079211 */ /* 0x000fe400078438ff */
[----:B------:R-:W-:-:S02]  /*1d700*/  @!P1 LEA R42, P3, R5, R218, 0x1 ;  /* 0x000000da052a9211 */ /* 0x000fc400078608ff */
[-C--:B------:R-:W-:Y:S01]  /*1d710*/  @!P1 LEA.HI.X R45, R10, R219.reuse, R12, 0x1, P4 ;  /* 0x000000db0a2d9211 */ /* 0x080fe200020f0c0c */
[----:B------:R-:W-:Y:S01]  /*1d720*/  @!P1 IMAD.MOV.U32 R10, RZ, RZ, R0 ;  /* 0x000000ffff0a9224 */ /* 0x000fe200078e0000 */
[----:B------:R-:W-:Y:S02]  /*1d730*/  @!P1 MOV R11, R4 ;  /* 0x00000004000b9202 */ /* 0x000fe40000000f00 */
[----:B------:R-:W-:Y:S02]  /*1d740*/  @!P1 LEA R46, P5, R9, R218, 0x1 ;  /* 0x000000da092e9211 */ /* 0x000fe400078a08ff */
        /* <DEDUP_REMOVED lines=8> */
[-C--:B------:R-:W-:Y:S01]  /*1d7d0*/  @!P1 LEA.HI.X R41, R7, R219.reuse, R15, 0x1, P2 ;  /* 0x000000db07299211 */ /* 0x080fe200010f0c0f */
[----:B------:R-:W-:Y:S01]  /*1d7e0*/  @!P1 IMAD.IADD R5, R23, 0x1, R5 ;  /* 0x0000000117059824 */ /* 0x000fe200078e0205 */
[C---:B------:R-:W-:Y:S01]  /*1d7f0*/  @!P1 LEA R38, P2, R22.reuse, R218, 0x1 ;  /* 0x000000da16269211 */ /* 0x040fe200078408ff */
        /* <DEDUP_REMOVED lines=9> */
[----:B------:R-:W-:-:S04]  /*1d890*/  @!P1 IMAD.WIDE.U32 R12, R65, 0x90, R24 ;  /* 0x00000090410c9825 */ /* 0x000fc800078e0018 */
[----:B------:R-:W-:Y:S01]  /*1d8a0*/  @!P1 IMAD.IADD R5, R7, 0x1, R21 ;  /* 0x0000000107059824 */ /* 0x000fe200078e0215 */
[-C--:B------:R-:W-:Y:S01]  /*1d8b0*/  @!P1 LEA R30, P2, R10, R218.reuse, 0x1 ;  /* 0x000000da0a1e9211 */ /* 0x080fe200078408ff */
[----:B------:R-:W-:Y:S02]  /*1d8c0*/  @!P1 IMAD.IADD R7, R15, 0x1, R9 ;  /* 0x000000010f079824 */ /* 0x000fe400078e0209 */
[----:B------:R-:W-:Y:S01]  /*1d8d0*/  @!P1 IMAD.IADD R11, R28, 0x1, R11 ;  /* 0x000000011c0b9824 */ /* 0x000fe200078e020b */
[-C--:B------:R-:W-:Y:S01]  /*1d8e0*/  @!P1 LEA R34, P4, R14, R218.reuse, 0x1 ;  /* 0x000000da0e229211 */ /* 0x080fe200078808ff */
[----:B------:R-:W-:Y:S01]  /*1d8f0*/  @!P1 IMAD.IADD R9, R13, 0x1, R19 ;  /* 0x000000010d099824 */ /* 0x000fe200078e0213 */
[----:B------:R-:W-:Y:S02]  /*1d900*/  @!P1 LEA R32, P3, R12, R218, 0x1 ;  /* 0x000000da0c209211 */ /* 0x000fe400078608ff */
[-C--:B------:R-:W-:Y:S01]  /*1d910*/  @!P1 LEA.HI.X R37, R20, R219.reuse, R5, 0x1, P5 ;  /* 0x000000db14259211 */ /* 0x080fe200028f0c05 */
[--C-:B------:R-:W-:Y:S01]  /*1d920*/  @!P1 IMAD.MOV.U32 R21, RZ, RZ, R4.reuse ;  /* 0x000000ffff159224 */ /* 0x100fe200078e0004 */
[-C--:B------:R-:W-:Y:S01]  /*1d930*/  @!P1 MOV R20, R0.reuse ;  /* 0x0000000000149202 */ /* 0x080fe20000000f00 */
[--C-:B------:R-:W-:Y:S01]  /*1d940*/  @!P1 IMAD.MOV.U32 R15, RZ, RZ, R4.reuse ;  /* 0x000000ffff0f9224 */ /* 0x100fe200078e0004 */
[-C--:B------:R-:W-:Y:S01]  /*1d950*/  @!P1 LEA.HI.X R31, R10, R219.reuse, R11, 0x1, P2 ;  /* 0x000000db0a1f9211 */ /* 0x080fe200010f0c0b */
[--C-:B------:R-:W-:Y:S01]  /*1d960*/  @!P1 IMAD.MOV.U32 R13, RZ, RZ, R4.reuse ;  /* 0x000000ffff0d9224 */ /* 0x100fe200078e0004 */
[-C--:B------:R-:W-:Y:S01]  /*1d970*/  @!P1 LEA.HI.X R35, R14, R219.reuse, R7, 0x1, P4 ;  /* 0x000000db0e239211 */ /* 0x080fe200020f0c07 */
[--C-:B------:R-:W-:Y:S01]  /*1d980*/  @!P1 IMAD.MOV.U32 R11, RZ, RZ, R4.reuse ;  /* 0x000000ffff0b9224 */ /* 0x100fe200078e0004 */
[----:B------:R-:W-:Y:S01]  /*1d990*/  @!P1 LEA.HI.X R33, R12, R219, R9, 0x1, P3 ;  /* 0x000000db0c219211 */ /* 0x000fe200018f0c09 */
[----:B------:R-:W-:Y:S01]  /*1d9a0*/  @!P1 IMAD.MOV.U32 R5, RZ, RZ, R4 ;  /* 0x000000ffff059224 */ /* 0x000fe200078e0004 */
[----:B------:R-:W-:Y:S01]  /*1d9b0*/  @!P1 MOV R10, R0 ;  /* 0x00000000000a9202 */ /* 0x000fe20000000f00 */
[--C-:B------:R-:W-:Y:S01]  /*1d9c0*/  @!P1 IMAD.MOV.U32 R14, RZ, RZ, R0.reuse ;  /* 0x000000ffff0e9224 */ /* 0x100fe200078e0000 */
[----:B------:R-:W-:Y:S01]  /*1d9d0*/  @P1 STS.128 [R192+0xb000], RZ ;  /* 0x00b000ffc0001388 */ /* 0x000fe20000000c00 */
[----:B------:R-:W-:-:S02]  /*1d9e0*/  @!P1 IMAD.MOV.U32 R12, RZ, RZ, R0 ;  /* 0x000000ffff0c9224 */ /* 0x000fc400078e0000 */
        /* <DEDUP_REMOVED lines=27> */
[C---:B------:R-:W-:Y:S02]  /*1dba0*/  @!P1 IMAD R9, R29.reuse, 0xe0, RZ ;  /* 0x000000e01d099824 */ /* 0x040fe400078e02ff */
[----:B------:R-:W-:Y:S01]  /*1dbb0*/  @!P1 IMAD R22, R29, 0xf0, RZ ;  /* 0x000000f01d169824 */ /* 0x000fe200078e02ff */
[----:B------:R-:W-:Y:S01]  /*1dbc0*/  @P1 STS.128 [R192+0xd000], RZ ;  /* 0x00d000ffc0001388 */ /* 0x000fe20000000c00 */
[C---:B------:R-:W-:Y:S01]  /*1dbd0*/  @!P1 IMAD.WIDE.U32 R12, R65.reuse, 0xd0, R12 ;  /* 0x000000d0410c9825 */ /* 0x040fe200078e000c */
[----:B------:R-:W-:Y:S02]  /*1dbe0*/  @!P1 LEA.HI.X R29, R20, R219, R0, 0x1, P2 ;  /* 0x000000db141d9211 */ /* 0x000fe400010f0c00 */
[----:B------:R-:W-:Y:S01]  /*1dbf0*/  @!PT LDS RZ, [RZ] ;  /* 0x00000000fffff984 */ /* 0x000fe20000000800 */
[----:B------:R-:W-:Y:S01]  /*1dc00*/  @!PT LDS RZ, [RZ] ;  /* 0x00000000fffff984 */ /* 0x000fe20000000800 */
[----:B------:R-:W-:Y:S01]  /*1dc10*/  @!PT LDS RZ, [RZ] ;  /* 0x00000000fffff984 */ /* 0x000fe20000000800 */
[----:B------:R1:W-:Y:S01]  /*1dc20*/  @!P1 LDGSTS.E.BYPASS.LTC128B.128 [R192+0xd000], [R36.64] ;  /* 0x0d00000024c09fae */ /* 0x0003e2000b901d46 */
[----:B------:R-:W-:Y:S01]  /*1dc30*/  @!P1 IMAD.WIDE.U32 R10, R65, 0xe0, R10 ;  /* 0x000000e0410a9825 */ /* 0x000fe200078e000a */
[----:B------:R-:W-:-:S02]  /*1dc40*/  @!P1 LEA R26, P5, R14, R218, 0x1 ;  /* 0x000000da0e1a9211 */ /* 0x000fc400078a08ff */
[----:B------:R-:W-:Y:S01]  /*1dc50*/  @P1 STS.128 [R192+0xd800], RZ ;  /* 0x00d800ffc0001388 */ /* 0x000fe20000000c00 */
[----:B------:R-:W-:-:S03]  /*1dc60*/  @!P1 IMAD.WIDE.U32 R4, R65, 0xf0, R4 ;  /* 0x000000f041049825 */ /* 0x000fc600078e0004 */
        /* <DEDUP_REMOVED lines=8> */
[----:B------:R-:W-:-:S03]  /*1dcf0*/  @!P1 IMAD.IADD R9, R9, 0x1, R11 ;  /* 0x0000000109099824 */ /* 0x000fc600078e020b */
[----:B------:R-:W-:Y:S01]  /*1dd00*/  @!PT LDS RZ, [RZ] ;  /* 0x00000000fffff984 */ /* 0x000fe20000000800 */
[----:B------:R-:W-:Y:S01]  /*1dd10*/  @!PT LDS RZ, [RZ] ;  /* 0x00000000fffff984 */ /* 0x000fe20000000800 */
[----:B------:R-:W-:Y:S01]  /*1dd20*/  @!PT LDS RZ, [RZ] ;  /* 0x00000000fffff984 */ /* 0x000fe20000000800 */
[----:B------:R4:W-:Y:S01]  /*1dd30*/  @!P1 LDGSTS.E.BYPASS.LTC128B.128 [R192+0xe000], [R40.64] ;  /* 0x0e00000028c09fae */ /* 0x0009e2000b901d46 */
[----:B------:R-:W-:Y:S01]  /*1dd40*/  @!P1 IMAD.IADD R5, R5, 0x1, R22 ;  /* 0x0000000105059824 */ /* 0x000fe200078e0216 */
[----:B------:R-:W-:Y:S02]  /*1dd50*/  @!P1 LEA R22, P3, R10, R218, 0x1 ;  /* 0x000000da0a169211 */ /* 0x000fe400078608ff */
[----:B------:R-:W-:Y:S01]  /*1dd60*/  @P1 STS.128 [R192+0xe800], RZ ;  /* 0x00e800ffc0001388 */ /* 0x000fe20000000c00 */
[----:B------:R-:W-:-:S03]  /*1dd70*/  @!P1 LEA.HI.X R27, R14, R219, R0, 0x1, P5 ;  /* 0x000000db0e1b9211 */ /* 0x000fc600028f0c00 */
        /* <DEDUP_REMOVED lines=39> */
[----:B-1----:R-:W-:Y:S01]  /*1dff0*/  LDSM.16.M88.4 R28, [R180+0x9000] ;  /* 0x00900000b41c783b */ /* 0x002fe20000000200 */
[----:B------:R-:W-:Y:S01]  /*1e000*/  IMAD.MOV.U32 R201, RZ, RZ, R55 ;  /* 0x000000ffffc97224 */ /* 0x000fe200078e0037 */
[----:B------:R-:W-:Y:S01]  /*1e010*/  MOV R205, R51 ;  /* 0x0000003300cd7202 */ /* 0x000fe20000000f00 */
[----:B------:R-:W-:Y:S01]  /*1e020*/  IMAD.MOV.U32 R202, RZ, RZ, R54 ;  /* 0x000000ffffca7224 */ /* 0x000fe200078e0036 */
[----:B--2---:R-:W-:Y:S01]  /*1e030*/  LDSM.16.M88.4 R24, [R180+0x2000] ;  /* 0x00200000b418783b */ /* 0x004fe20000000200 */
[----:B------:R-:W-:-:S02]  /*1e040*/  IMAD.MOV.U32 R203, RZ, RZ, R53 ;  /* 0x000000ffffcb7224 */ /* 0x000fc400078e0035 */
[----:B------:R-:W-:Y:S01]  /*1e050*/  IMAD.MOV.U32 R204, RZ, RZ, R52 ;  /* 0x000000ffffcc7224 */ /* 0x000fe200078e0034 */
[----:B------:R-:W-:Y:S01]  /*1e060*/  LDSM.16.M88.4 R68, [R180+0x3800] ;  /* 0x00380000b444783b */ /* 0x000fe20000000200 */
[----:B------:R-:W-:Y:S01]  /*1e070*/  IMAD.MOV.U32 R83, RZ, RZ, R64 ;  /* 0x000000ffff537224 */ /* 0x000fe200078e0040 */
[----:B------:R-:W-:Y:S01]  /*1e080*/  MOV R82, R63 ;  /* 0x0000003f00527202 */ /* 0x000fe20000000f00 */
[----:B------:R-:W-:Y:S01]  /*1e090*/  IMAD.MOV.U32 R206, RZ, RZ, R50 ;  /* 0x000000ffffce7224 */ /* 0x000fe200078e0032 */
[----:B------:R-:W-:Y:S01]  /*1e0a0*/  LDSM.16.M88.4 R52, [R180+0x5800] ;  /* 0x00580000b434783b */ /* 0x000fe20000000200 */
[----:B------:R-:W-:Y:S01]  /*1e0b0*/  IMAD.MOV.U32 R81, RZ, RZ, R62 ;  /* 0x000000ffff517224 */ /* 0x000fe200078e003e */
[----:B------:R-:W-:Y:S01]  /*1e0c0*/  MOV R199, R57 ;  /* 0x0000003900c77202 */ /* 0x000fe20000000f00 */
[----:B------:R-:W-:Y:S01]  /*1e0d0*/  IMAD.MOV.U32 R196, RZ, RZ, R61 ;  /* 0x000000ffffc47224 */ /* 0x000fe200078e003d */
[----:B------:R-:W-:Y:S04]  /*1e0e0*/  LDSM.16.M88.4 R64, [R180+0x4000] ;  /* 0x00400000b440783b */ /* 0x000fe80000000200 */
[----:B---3--:R-:W1:Y:S01]  /*1e0f0*/  LDSM.16.M88.4 R20, [R180+0x2800] ;  /* 0x00280000b414783b */ /* 0x008e620000000200 */
[----:B------:R-:W-:-:S02]  /*1e100*/  IMAD.MOV.U32 R119, RZ, RZ, R60 ;  /* 0x000000ffff777224 */ /* 0x000fc400078e003c */
[----:B------:R-:W-:Y:S01]  /*1e110*/  IMAD.MOV.U32 R197, RZ, RZ, R59 ;  /* 0x000000ffffc57224 */ /* 0x000fe200078e003b */
[----:B------:R-:W2:Y:S01]  /*1e120*/  LDSM.16.M88.4 R48, [R180+0x6000] ;  /* 0x00600000b430783b */ /* 0x000ea20000000200 */
[----:B------:R-:W-:Y:S02]  /*1e130*/  IMAD.MOV.U32 R198, RZ, RZ, R58 ;  /* 0x000000ffffc67224 */ /* 0x000fe400078e003a */
[----:B------:R-:W-:Y:S01]  /*1e140*/  IMAD.MOV.U32 R200, RZ, RZ, R56 ;  /* 0x000000ffffc87224 */ /* 0x000fe200078e0038 */
[----:B------:R-:W3:Y:S04]  /*1e150*/  LDSM.16.M88.4 R36, [R180+0x8000] ;  /* 0x00800000b424783b */ /* 0x000ee80000000200 */
[----:B------:R-:W2:Y:S04]  /*1e160*/  LDSM.16.M88.4 R60, [R180+0x4800] ;  /* 0x00480000b43c783b */ /* 0x000ea80000000200 */
[----:B------:R-:W2:Y:S04]  /*1e170*/  LDSM.16.M88.4 R56, [R180+0x5000] ;  /* 0x00500000b438783b */ /* 0x000ea80000000200 */
[----:B------:R-:W2:Y:S04]  /*1e180*/  LDSM.16.M88.4 R76, [R180+0x6800] ;  /* 0x00680000b44c783b */ /* 0x000ea80000000200 */
[----:B------:R-:W2:Y:S04]  /*1e190*/  LDSM.16.M88.4 R72, [R180+0x7000] ;  /* 0x00700000b448783b */ /* 0x000ea80000000200 */
[----:B----4-:R-:W4:Y:S04]  /*1e1a0*/  LDSM.16.M88.4 R40, [R180+0x7800] ;  /* 0x00780000b428783b */ /* 0x010f280000000200 */
[----:B------:R-:W2:Y:S04]  /*1e1b0*/  LDSM.16.M88.4 R44, [R180+0x3000] ;  /* 0x00300000b42c783b */ /* 0x000ea80000000200 */
[----:B------:R-:W2:Y:S01]  /*1e1c0*/  LDSM.16.M88.4 R32, [R180+0x8800] ;  /* 0x00880000b420783b */ /* 0x000ea20000000200 */
[C---:B-1----:R-:W-:Y:S03]  /*1e1d0*/  HMMA.16816.F32 R128, R12.reuse, R20, RZ ;  /* 0x000000140c80723c */ /* 0x042fe600000018ff */
[----:B------:R-:W0:Y:S05]  /*1e1e0*/  LDGDEPBAR ;  /* 0x00000000000079af */ /* 0x000e2a0000000000 */
[C---:B------:R-:W-:Y:S01]  /*1e1f0*/  HMMA.16816.F32 R96, R12.reuse, R22, RZ ;  /* 0x000000160c60723c */ /* 0x040fe200000018ff */
[----:B------:R-:W1:Y:S07]  /*1e200*/  LDSM.16.M88.4 R20, [R180+0x9800] ;  /* 0x00980000b414783b */ /* 0x000e6e0000000200 */
[----:B------:R-:W-:Y:S01]  /*1e210*/  HMMA.16816.F32 R16, R12, R30, RZ ;  /* 0x0000001e0c10723c */ /* 0x000fe200000018ff */
[----:B------:R-:W-:Y:S01]  /*1e220*/  IMAD.MOV.U32 R227, RZ, RZ, R203 ;  /* 0x000000ffffe37224 */ /* 0x000fe200078e00cb */
[----:B------:R-:W-:Y:S01]  /*1e230*/  MOV R228, R206 ;  /* 0x000000ce00e47202 */ /* 0x000fe20000000f00 */
[----:B------:R-:W-:Y:S01]  /*1e240*/  IMAD.MOV.U32 R221, RZ, RZ, R205 ;  /* 0x000000ffffdd7224 */ /* 0x000fe200078e00cd */
[----:B------:R-:W-:Y:S01]  /*1e250*/  MOV R203, R200 ;  /* 0x000000c800cb7202 */ /* 0x000fe20000000f00 */
[----:B------:R-:W-:-:S02]  /*1e260*/  IMAD.MOV.U32 R226, RZ, RZ, R204 ;  /* 0x000000ffffe27224 */ /* 0x000fc400078e00cc */
[----:B------:R-:W-:Y:S01]  /*1e270*/  IMAD.MOV.U32 R230, RZ, RZ, R202 ;  /* 0x000000ffffe67224 */ /* 0x000fe200078e00ca */
[----:B------:R-:W-:Y:S01]  /*1e280*/  HMMA.16816.F32 R156, R12, R24, RZ ;  /* 0x000000180c9c723c */ /* 0x000fe200000018ff */
[----:B------:R-:W-:Y:S02]  /*1e290*/  IMAD.MOV.U32 R229, RZ, RZ, R201 ;  /* 0x000000ffffe57224 */ /* 0x000fe400078e00c9 */
[----:B------:R-:W-:Y:S02]  /*1e2a0*/  IMAD.MOV.U32 R200, RZ, RZ, R199 ;  /* 0x000000ffffc87224 */ /* 0x000fe400078e00c7 */
[----:B------:R-:W-:-:S03]  /*1e2b0*/  IMAD.MOV.U32 R202, RZ, RZ, R198 ;  /* 0x000000ffffca7224 */ /* 0x000fc600078e00c6 */
[----:B------:R-:W-:Y:S01]  /*1e2c0*/  HMMA.16816.F32 R100, R12, R26, RZ ;  /* 0x0000001a0c64723c */ /* 0x000fe200000018ff */
[----:B------:R3:W-:Y:S01]  /*1e2d0*/  LDSM.16.M88.4 R24, [R207] ;  /* 0x00000000cf18783b */ /* 0x0007e20000000200 */
[----:B------:R-:W-:Y:S02]  /*1e2e0*/  IMAD.MOV.U32 R201, RZ, RZ, R197 ;  /* 0x000000ffffc97224 */ /* 0x000fe400078e00c5 */
[----:B------:R-:W-:-:S04]  /*1e2f0*/  IMAD.MOV.U32 R220, RZ, RZ, R196 ;  /* 0x000000ffffdc7224 */ /* 0x000fc800078e00c4 */
        /* <DEDUP_REMOVED lines=8> */
[C---:B---3--:R-:W-:Y:S07]  /*1e380*/  HMMA.16816.F32 R204, R12.reuse, R36, RZ ;  /* 0x000000240ccc723c */ /* 0x048fee00000018ff */
[----:B------:R-:W-:Y:S01]  /*1e390*/  IMAD.MOV.U32 R37, RZ, RZ, R19 ;  /* 0x000000ffff257224 */ /* 0x000fe200078e0013 */
[----:B------:R-:W-:Y:S01]  /*1e3a0*/  HMMA.16816.F32 R208, R12, R38, RZ ;  /* 0x000000260cd0723c */ /* 0x000fe200000018ff */
[----:B------:R-:W-:-:S06]  /*1e3b0*/  IMAD.MOV.U32 R36, RZ, RZ, R16 ;  /* 0x000000ffff247224 */ /* 0x000fcc00078e0010 */
[----:B------:R-:W-:Y:S01]  /*1e3c0*/  IMAD.MOV.U32 R39, RZ, RZ, R17 ;  /* 0x000000ffff277224 */ /* 0x000fe200078e0011 */
[----:B------:R-:W-:Y:S01]  /*1e3d0*/  HMMA.16816.F32 R64, R12, R60, RZ ;  /* 0x0000003c0c40723c */ /* 0x000fe200000018ff */
[----:B------:R-:W-:-:S07]  /*1e3e0*/  MOV R38, R18 ;  /* 0x0000001200267202 */ /* 0x000fce0000000f00 */
[C---:B------:R-:W-:Y:S08]  /*1e3f0*/  HMMA.16816.F32 R112, R12.reuse, R56, RZ ;  /* 0x000000380c70723c */ /* 0x040ff000000018ff */
[C---:B------:R-:W-:Y:S08]  /*1e400*/  HMMA.16816.F32 R104, R12.reuse, R76, RZ ;  /* 0x0000004c0c68723c */ /* 0x040ff000000018ff */
[C---:B------:R-:W-:Y:S08]  /*1e410*/  HMMA.16816.F32 R48, R12.reuse, R72, RZ ;  /* 0x000000480c30723c */ /* 0x040ff000000018ff */
[C---:B----4-:R-:W-:Y:S08]  /*1e420*/  HMMA.16816.F32 R196, R12.reuse, R40, RZ ;  /* 0x000000280cc4723c */ /* 0x050ff000000018ff */
[C---:B------:R-:W-:Y:S08]  /*1e430*/  HMMA.16816.F32 R88, R12.reuse, R44, RZ ;  /* 0x0000002c0c58723c */ /* 0x040ff000000018ff */
[C---:B------:R-:W-:Y:S01]  /*1e440*/  HMMA.16816.F32 R84, R12.reuse, R46, RZ ;  /* 0x0000002e0c54723c */ /* 0x040fe200000018ff */
[----:B------:R-:W-:Y:S07]  /*1e450*/  LDSM.16.M88.4 R44, [R80+0x2000] ;  /* 0x00200000502c783b */ /* 0x000fee0000000200 */
[C---:B------:R-:W-:Y:S08]  /*1e460*/  HMMA.16816.F32 R60, R12.reuse, R62, RZ ;  /* 0x0000003e0c3c723c */ /* 0x040ff000000018ff */
[C---:B------:R-:W-:Y:S08]  /*1e470*/  HMMA.16816.F32 R56, R12.reuse, R58, RZ ;  /* 0x0000003a0c38723c */ /* 0x040ff000000018ff */
[C---:B------:R-:W-:Y:S08]  /*1e480*/  HMMA.16816.F32 R76, R12.reuse, R78, RZ ;  /* 0x0000004e0c4c723c */ /* 0x040ff000000018ff */
[C---:B------:R-:W-:Y:S08]  /*1e490*/  HMMA.16816.F32 R72, R12.reuse, R74, RZ ;  /* 0x0000004a0c48723c */ /* 0x040ff000000018ff */
[C---:B------:R-:W-:Y:S08]  /*1e4a0*/  HMMA.16816.F32 R40, R12.reuse, R42, RZ ;  /* 0x0000002a0c28723c */ /* 0x040ff000000018ff */
[C---:B------:R-:W-:Y:S08]  /*1e4b0*/  HMMA.16816.F32 R212, R12.reuse, R32, RZ ;  /* 0x000000200cd4723c */ /* 0x040ff000000018ff */
[C---:B------:R-:W-:Y:S08]  /*1e4c0*/  HMMA.16816.F32 R216, R12.reuse, R34, RZ ;  /* 0x000000220cd8723c */ /* 0x040ff000000018ff */
[C---:B------:R-:W-:Y:S01]  /*1e4d0*/  HMMA.16816.F32 R240, R12.reuse, R28, RZ ;  /* 0x0000001c0cf0723c */ /* 0x040fe200000018ff */
[----:B------:R-:W-:Y:S07]  /*1e4e0*/  LDSM.16.M88.4 R28, [R80+0x3800] ;  /* 0x00380000501c783b */ /* 0x000fee0000000200 */
[C---:B-1----:R-:W-:Y:S08]  /*1e4f0*/  HMMA.16816.F32 R16, R12.reuse, R20, RZ ;  /* 0x000000140c10723c */ /* 0x042ff000000018ff */
[----:B------:R-:W-:Y:S01]  /*1e500*/  HMMA.16816.F32 R12, R12, R22, RZ ;  /* 0x000000160c0c723c */ /* 0x000fe200000018ff */
[----:B------:R-:W1:Y:S11]  /*1e510*/  LDSM.16.M88.4 R20, [R80+0x2800] ;  /* 0x002800005014783b */ /* 0x000e760000000200 */
[----:B------:R-:W-:Y:S11]  /*1e520*/  @!UPT UIADD3 URZ, URZ, URZ, URZ ;  /* 0x0000003f3f3ff290 */ /* 0x000ff6000fffe03f */
[----:B------:R-:W-:Y:S01]  /*1e530*/  @!UPT UIADD3 URZ, URZ, URZ, URZ ;  /* 0x0000003f3f3ff290 */ /* 0x000fe2000fffe03f */
[----:B------:R-:W-:Y:S02]  /*1e540*/  IMAD.MOV.U32 R139, RZ, RZ, R13 ;  /* 0x000000ffff8b7224 */ /* 0x000fe400078e000d */
[----:B------:R-:W-:Y:S02]  /*1e550*/  IMAD.MOV.U32 R138, RZ, RZ, R14 ;  /* 0x000000ffff8a7224 */ /* 0x000fe400078e000e */
[----:B------:R-:W-:Y:S02]  /*1e560*/  IMAD.MOV.U32 R137, RZ, RZ, R15 ;  /* 0x000000ffff897224 */ /* 0x000fe400078e000f */
[----:B------:R-:W-:Y:S02]  /*1e570*/  IMAD.MOV.U32 R136, RZ, RZ, R12 ;  /* 0x000000ffff887224 */ /* 0x000fe400078e000c */
[----:B------:R-:W2:Y:S01]  /*1e580*/  LDSM.16.M88.4 R12, [R80+0x3000] ;  /* 0x00300000500c783b */ /* 0x000ea20000000200 */
[C---:B-1----:R-:W-:Y:S08]  /*1e590*/  HMMA.16816.F32 R128, R24.reuse, R20, R128 ;  /* 0x000000141880723c */ /* 0x042ff00000001880 */
[----:B------:R-:W-:Y:S01]  /*1e5a0*/  HMMA.16816.F32 R96, R24, R22, R96 ;  /* 0x000000161860723c */ /* 0x000fe20000001860 */
[----:B------:R-:W1:Y:S01]  /*1e5b0*/  LDSM.16.M88.4 R20, [R80+0x4000] ;  /* 0x004000005014783b */ /* 0x000e620000000200 */
[----:B------:R-:W-:Y:S01]  /*1e5c0*/  IMAD.MOV.U32 R35, RZ, RZ, R17 ;  /* 0x000000ffff237224 */ /* 0x000fe200078e0011 */
[----:B------:R-:W-:Y:S01]  /*1e5d0*/  MOV R32, R16 ;  /* 0x0000001000207202 */ /* 0x000fe20000000f00 */
[----:B------:R-:W-:-:S02]  /*1e5e0*/  IMAD.MOV.U32 R34, RZ, RZ, R18 ;  /* 0x000000ffff227224 */ /* 0x000fc400078e0012 */
[----:B------:R-:W-:Y:S02]  /*1e5f0*/  IMAD.MOV.U32 R33, RZ, RZ, R19 ;  /* 0x000000ffff217224 */ /* 0x000fe400078e0013 */
[C---:B------:R-:W-:Y:S11]  /*1e600*/  HMMA.16816.F32 R16, R24.reuse, R46, R100 ;  /* 0x0000002e1810723c */ /* 0x040ff60000001864 */
[----:B------:R-:W-:Y:S11]  /*1e610*/  @!UPT UIADD3 URZ, URZ, URZ, URZ ;  /* 0x0000003f3f3ff290 */ /* 0x000ff6000fffe03f */
[----:B------:R-:W-:Y:S02]  /*1e620*/  @!UPT UIADD3 URZ, URZ, URZ, URZ ;  /* 0x0000003f3f3ff290 */ /* 0x000fe4000fffe03f */
[----:B------:R-:W-:Y:S01]  /*1e630*/  IMAD.MOV.U32 R9, RZ, RZ, R16 ;  /* 0x000000ffff097224 */ /* 0x000fe200078e0010 */
[----:B------:R-:W-:Y:S01]  /*1e640*/  MOV R7, R17 ;  /* 0x0000001100077202 */ /* 0x000fe20000000f00 */
[----:B------:R-:W-:Y:S02]  /*1e650*/  IMAD.MOV.U32 R2, RZ, RZ, R18 ;  /* 0x000000ffff027224 */ /* 0x000fe400078e0012 */
[----:B------:R-:W-:Y:S02]  /*1e660*/  IMAD.MOV.U32 R0, RZ, RZ, R19 ;  /* 0x000000ffff007224 */ /* 0x000fe400078e0013 */
[C---:B--2---:R-:W-:Y:S08]  /*1e670*/  HMMA.16816.F32 R16, R24.reuse, R12, R88 ;  /* 0x0000000c1810723c */ /* 0x044ff00000001858 */
[C---:B------:R-:W-:Y:S08]  /*1e680*/  HMMA.16816.F32 R12, R24.reuse, R14, R84 ;  /* 0x0000000e180c723c */ /* 0x040ff00000001854 */
[C---:B-1----:R-:W-:Y:S08]  /*1e690*/  HMMA.16816.F32 R84, R24.reuse, R20, R120 ;  /* 0x000000141854723c */ /* 0x042ff00000001878 */
[----:B------:R-:W-:Y:S01]  /*1e6a0*/  HMMA.16816.F32 R20, R24, R22, R68 ;  /* 0x000000161814723c */ /* 0x000fe20000001844 */
[----:B------:R-:W-:Y:S01]  /*1e6b0*/  IMAD.MOV.U32 R88, RZ, RZ, R16 ;  /* 0x000000ffff587224 */ /* 0x000fe200078e0010 */
[----:B------:R-:W-:Y:S01]  /*1e6c0*/  MOV R89, R18 ;  /* 0x0000001200597202 */ /* 0x000fe20000000f00 */
[----:B------:R-:W-:-:S02]  /*1e6d0*/  IMAD.MOV.U32 R90, RZ, RZ, R17 ;  /* 0x000000ffff5a7224 */ /* 0x000fc400078e0011 */
[----:B------:R-:W-:-:S03]  /*1e6e0*/  IMAD.MOV.U32 R144, RZ, RZ, R19 ;  /* 0x000000ffff907224 */ /* 0x000fc600078e0013 */
[----:B------:R-:W-:Y:S01]  /*1e6f0*/  MOV R16, R15 ;  /* 0x0000000f00107202 */ /* 0x000fe20000000f00 */
[----:B------:R-:W-:Y:S02]  /*1e700*/  IMAD.MOV.U32 R18, RZ, RZ, R13 ;  /* 0x000000ffff127224 */ /* 0x000fe400078e000d */
[----:B------:R-:W-:Y:S01]  /*1e710*/  IMAD.MOV.U32 R17, RZ, RZ, R14 ;  /* 0x000000ffff117224 */ /* 0x000fe200078e000e */
[----:B------:R-:W-:Y:S01]  /*1e720*/  HMMA.16816.F32 R132, R24, R44, R156 ;  /* 0x0000002c1884723c */ /* 0x000fe2000000189c */
[----:B------:R-:W-:Y:S02]  /*1e730*/  IMAD.MOV.U32 R19, RZ, RZ, R12 ;  /* 0x000000ffff137224 */ /* 0x000fe400078e000c */
[----:B------:R-:W1:Y:S01]  /*1e740*/  LDSM.16.M88.4 R12, [R80+0x4800] ;  /* 0x00480000500c783b */ /* 0x000e620000000200 */
[----:B------:R-:W-:Y:S02]  /*1e750*/  IMAD.MOV.U32 R122, RZ, RZ, R18 ;  /* 0x000000ffff7a7224 */ /* 0x000fe400078e0012 */
[----:B------:R-:W-:-:S02]  /*1e760*/  IMAD.MOV.U32 R123, RZ, RZ, R17 ;  /* 0x000000ffff7b7224 */ /* 0x000fc400078e0011 */
[C---:B------:R-:W-:Y:S04]  /*1e770*/  HMMA.16816.F32 R44, R24.reuse, R30, R92 ;  /* 0x0000001e182c723c */ /* 0x040fe8000000185c */
[----:B------:R-:W-:Y:S01]  /*1e780*/  IMAD.MOV.U32 R18, RZ, RZ, R20 ;  /* 0x000000ffff127224 */ /* 0x000fe200078e0014 */
[----:B------:R-:W-:Y:S01]  /*1e790*/  MOV R17, R21 ;  /* 0x0000001500117202 */ /* 0x000fe20000000f00 */
[----:B------:R-:W-:Y:S02]  /*1e7a0*/  IMAD.MOV.U32 R120, RZ, RZ, R23 ;  /* 0x000000ffff787224 */ /* 0x000fe400078e0017 */
[----:B------:R-:W-:Y:S01]  /*1e7b0*/  IMAD.MOV.U32 R92, RZ, RZ, R16 ;  /* 0x000000ffff5c7224 */ /* 0x000fe200078e0010 */
[----:B------:R-:W-:Y:S01]  /*1e7c0*/  HMMA.16816.F32 R236, R24, R28, R124 ;  /* 0x0000001c18ec723c */ /* 0x000fe2000000187c */
[----:B------:R-:W-:Y:S01]  /*1e7d0*/  IMAD.MOV.U32 R16, RZ, RZ, R22 ;  /* 0x000000ffff107224 */ /* 0x000fe200078e0016 */
[----:B------:R-:W2:Y:S04]  /*1e7e0*/  LDSM.16.M88.4 R28, [R80+0x5000] ;  /* 0x00500000501c783b */ /* 0x000ea80000000200 */
[----:B------:R-:W3:Y:S01]  /*1e7f0*/  LDSM.16.M88.4 R20, [R80+0x5800] ;  /* 0x005800005014783b */ /* 0x000ee20000000200 */
[----:B------:R-:W-:Y:S01]  /*1e800*/  IMAD.MOV.U32 R249, RZ, RZ, R230 ;  /* 0x000000fffff97224 */ /* 0x000fe200078e00e6 */
[----:B------:R-:W-:Y:S01]  /*1e810*/  MOV R118, R228 ;  /* 0x000000e400767202 */ /* 0x000fe20000000f00 */
[----:B------:R-:W-:Y:S01]  /*1e820*/  IMAD.MOV.U32 R143, RZ, RZ, R229 ;  /* 0x000000ffff8f7224 */ /* 0x000fe200078e00e5 */
[----:B------:R-:W-:Y:S01]  /*1e830*/  MOV R93, R136 ;  /* 0x00000088005d7202 */ /* 0x000fe20000000f00 */
        /* <DEDUP_REMOVED lines=8> */
[----:B------:R-:W-:Y:S01]  /*1e8c0*/  IMAD.MOV.U32 R140, RZ, RZ, R202 ;  /* 0x000000ffff8c7224 */ /* 0x000fe200078e00ca */
[----:B-1----:R-:W-:Y:S01]  /*1e8d0*/  HMMA.16816.F32 R232, R24, R12, R64 ;  /* 0x0000000c18e8723c */ /* 0x002fe20000001840 */
[----:B------:R-:W-:-:S02]  /*1e8e0*/  IMAD.MOV.U32 R141, RZ, RZ, R201 ;  /* 0x000000ffff8d7224 */ /* 0x000fc400078e00c9 */
[----:B------:R-:W-:-:S04]  /*1e8f0*/  IMAD.MOV.U32 R142, RZ, RZ, R200 ;  /* 0x000000ffff8e7224 */ /* 0x000fc800078e00c8 */
[----:B------:R-:W-:Y:S01]  /*1e900*/  IMAD.MOV.U32 R65, RZ, RZ, R18 ;  /* 0x000000ffff417224 */ /* 0x000fe200078e0012 */
[----:B------:R-:W-:Y:S01]  /*1e910*/  MOV R67, R16 ;  /* 0x0000001000437202 */ /* 0x000fe20000000f00 */
[----:B------:R-:W-:Y:S01]  /*1e920*/  IMAD.MOV.U32 R66, RZ, RZ, R17 ;  /* 0x000000ffff427224 */ /* 0x000fe200078e0011 */
[----:B------:R-:W-:Y:S01]  /*1e930*/  HMMA.16816.F32 R228, R24, R14, R60 ;  /* 0x0000000e18e4723c */ /* 0x000fe2000000183c */
[----:B------:R-:W1:Y:S01]  /*1e940*/  LDSM.16.M88.4 R12, [R80+0x6000] ;  /* 0x00600000500c783b */ /* 0x000e620000000200 */
[----:B------:R-:W-:-:S06]  /*1e950*/  IMAD.MOV.U32 R11, RZ, RZ, R44 ;  /* 0x000000ffff0b7224 */ /* 0x000fcc00078e002c */
[----:B--2---:R-:W-:Y:S01]  /*1e960*/  HMMA.16816.F32 R200, R24, R28, R112 ;  /* 0x0000001c18c8723c */ /* 0x004fe20000001870 */
[----:B------:R-:W-:-:S07]  /*1e970*/  IMAD.MOV.U32 R10, RZ, RZ, R45 ;  /* 0x000000ffff0a7224 */ /* 0x000fce00078e002d */
[----:B------:R-:W-:Y:S01]  /*1e980*/  HMMA.16816.F32 R244, R24, R30, R56 ;  /* 0x0000001e18f4723c */ /* 0x000fe20000001838 */
[----:B------:R-:W2:Y:S01]  /*1e990*/  LDSM.16.M88.4 R28, [R80+0x7800] ;  /* 0x00780000501c783b */ /* 0x000ea20000000200 */
[----:B------:R-:W-:-:S06]  /*1e9a0*/  IMAD.MOV.U32 R5, RZ, RZ, R46 ;  /* 0x000000ffff057224 */ /* 0x000fcc00078e002e */
[----:B---3--:R-:W-:Y:S01]  /*1e9b0*/  HMMA.16816.F32 R136, R24, R20, R176 ;  /* 0x000000141888723c */ /* 0x008fe200000018b0 */
[----:B------:R-:W-:-:S07]  /*1e9c0*/  MOV R46, R85 ;  /* 0x00000055002e7202 */ /* 0x000fce0000000f00 */
[----:B------:R-:W-:Y:S01]  /*1e9d0*/  HMMA.16816.F32 R16, R24, R22, R172 ;  /* 0x000000161810723c */ /* 0x000fe200000018ac */
[----:B------:R-:W3:Y:S01]  /*1e9e0*/  LDSM.16.M88.4 R20, [R80+0x8000] ;  /* 0x008000005014783b */ /* 0x000ee20000000200 */
[----:B------:R-:W-:Y:S02]  /*1e9f0*/  IMAD.MOV.U32 R45, RZ, RZ, R86 ;  /* 0x000000ffff2d7224 */ /* 0x000fe400078e0056 */
[----:B------:R-:W-:Y:S02]  /*1ea00*/  IMAD.MOV.U32 R44, RZ, RZ, R87 ;  /* 0x000000ffff2c7224 */ /* 0x000fe400078e0057 */
[----:B------:R-:W-:Y:S01]  /*1ea10*/  IMAD.MOV.U32 R86, RZ, RZ, R90 ;  /* 0x000000ffff567224 */ /* 0x000fe200078e005a */
[----:B------:R-:W-:Y:S01]  /*1ea20*/  MOV R90, R34 ;  /* 0x00000022005a7202 */ /* 0x000fe20000000f00 */
[----:B------:R-:W-:Y:S02]  /*1ea30*/  IMAD.MOV.U32 R87, RZ, RZ, R89 ;  /* 0x000000ffff577224 */ /* 0x000fe400078e0059 */
[----:B------:R-:W-:-:S02]  /*1ea40*/  IMAD.MOV.U32 R85, RZ, RZ, R88 ;  /* 0x000000ffff557224 */ /* 0x000fc400078e0058 */
[----:B------:R-:W-:Y:S02]  /*1ea50*/  IMAD.MOV.U32 R101, RZ, RZ, R39 ;  /* 0x000000ffff657224 */ /* 0x000fe400078e0027 */
[----:B------:R-:W-:Y:S02]  /*1ea60*/  IMAD.MOV.U32 R102, RZ, RZ, R38 ;  /* 0x000000ffff667224 */ /* 0x000fe400078e0026 */
[----:B------:R-:W-:Y:S02]  /*1ea70*/  IMAD.MOV.U32 R103, RZ, RZ, R37 ;  /* 0x000000ffff677224 */ /* 0x000fe400078e0025 */
[----:B------:R-:W-:Y:S02]  /*1ea80*/  IMAD.MOV.U32 R100, RZ, RZ, R36 ;  /* 0x000000ffff647224 */ /* 0x000fe400078e0024 */
[----:B------:R-:W-:Y:S01]  /*1ea90*/  IMAD.MOV.U32 R89, RZ, RZ, R35 ;  /* 0x000000ffff597224 */ /* 0x000fe200078e0023 */
[----:B------:R-:W4:Y:S01]  /*1eaa0*/  LDSM.16.M88.4 R36, [R80+0x6800] ;  /* 0x006800005024783b */ /* 0x000f220000000200 */
[----:B------:R-:W-:-:S02]  /*1eab0*/  IMAD.MOV.U32 R91, RZ, RZ, R33 ;  /* 0x000000ffff5b7224 */ /* 0x000fc400078e0021 */
[----:B------:R-:W-:Y:S02]  /*1eac0*/  IMAD.MOV.U32 R88, RZ, RZ, R32 ;  /* 0x000000ffff587224 */ /* 0x000fe400078e0020 */
[----:B------:R-:W4:Y:S01]  /*1ead0*/  LDSM.16.M88.4 R32, [R80+0x7000] ;  /* 0x007000005020783b */ /* 0x000f220000000200 */
[C---:B-1----:R-:W-:Y:S08]  /*1eae0*/  HMMA.16816.F32 R172, R24.reuse, R14, R52 ;  /* 0x0000000e18ac723c */ /* 0x042ff00000001834 */
[C---:B--2---:R-:W-:Y:S01]  /*1eaf0*/  HMMA.16816.F32 R60, R24.reuse, R30, R40 ;  /* 0x0000001e183c723c */ /* 0x044fe20000001828 */
[----:B------:R-:W-:Y:S07]  /*1eb00*/  LDSM.16.M88.4 R40, [R141] ;  /* 0x000000008d28783b */ /* 0x000fee0000000200 */
[C---:B---3--:R-:W-:Y:S08]  /*1eb10*/  HMMA.16816.F32 R52, R24.reuse, R20, R204 ;  /* 0x000000141834723c */ /* 0x048ff000000018cc */
[C---:B------:R-:W-:Y:S01]  /*1eb20*/  HMMA.16816.F32 R56, R24.reuse, R22, R208 ;  /* 0x000000161838723c */ /* 0x040fe200000018d0 */
[----:B------:R-:W1:Y:S07]  /*1eb30*/  LDSM.16.M88.4 R20, [R3] ;  /* 0x000000000314783b */ /* 0x000e6e0000000200 */
[C---:B------:R-:W-:Y:S01]  /*1eb40*/  HMMA.16816.F32 R68, R24.reuse, R28, R196 ;  /* 0x0000001c1844723c */ /* 0x040fe200000018c4 */
[----:B------:R-:W2:Y:S07]  /*1eb50*/  LDSM.16.M88.4 R28, [R83] ;  /* 0x00000000531c783b */ /* 0x000eae0000000200 */
[C---:B----4-:R-:W-:Y:S08]  /*1eb60*/  HMMA.16816.F32 R156, R24.reuse, R36, R104 ;  /* 0x00000024189c723c */ /* 0x050ff00000001868 */
[C---:B------:R-:W-:Y:S01]  /*1eb70*/  HMMA.16816.F32 R124, R24.reuse, R38, R76 ;  /* 0x00000026187c723c */ /* 0x040fe2000000184c */
[----:B------:R-:W-:Y:S07]  /*1eb80*/  LDSM.16.M88.4 R36, [R82] ;  /* 0x000000005224783b */ /* 0x000fee0000000200 */
[C---:B------:R-:W-:Y:S01]  /*1eb90*/  HMMA.16816.F32 R104, R24.reuse, R32, R48 ;  /* 0x000000201868723c */ /* 0x040fe20000001830 */
[----:B------:R-:W-:Y:S07]  /*1eba0*/  LDSM.16.M88.4 R48, [R142] ;  /* 0x000000008e30783b */ /* 0x000fee0000000200 */
[C---:B------:R-:W-:Y:S01]  /*1ebb0*/  HMMA.16816.F32 R72, R24.reuse, R34, R72 ;  /* 0x000000221848723c */ /* 0x040fe20000001848 */
[----:B------:R-:W3:Y:S07]  /*1ebc0*/  LDSM.16.M88.4 R32, [R80+0x9000] ;  /* 0x009000005020783b */ /* 0x000eee0000000200 */
[----:B------:R-:W-:Y:S01]  /*1ebd0*/  HMMA.16816.F32 R176, R24, R12, R108 ;  /* 0x0000000c18b0723c */ /* 0x000fe2000000186c */
[----:B------:R-:W4:Y:S01]  /*1ebe0*/  LDSM.16.M88.4 R12, [R80+0x8800] ;  /* 0x00880000500c783b */ /* 0x000f220000000200 */
[----:B------:R-:W-:Y:S01]  /*1ebf0*/  IMAD.MOV.U32 R199, RZ, RZ, R120 ;  /* 0x000000ffffc77224 */ /* 0x000fe200078e0078 */
[----:B------:R-:W-:Y:S01]  /*1ec00*/  MOV R120, R121 ;  /* 0x0000007900787202 */ /* 0x000fe20000000f00 */
[----:B------:R-:W-:-:S02]  /*1ec10*/  IMAD.MOV.U32 R121, RZ, RZ, R122 ;  /* 0x000000ffff797224 */ /* 0x000fc400078e007a */
[----:B------:R-:W-:Y:S01]  /*1ec20*/  IMAD.MOV.U32 R196, RZ, RZ, R65 ;  /* 0x000000ffffc47224 */ /* 0x000fe200078e0041 */
[----:B------:R-:W-:Y:S01]  /*1ec30*/  MOV R65, R94 ;  /* 0x0000005e00417202 */ /* 0x000fe20000000f00 */
[----:B------:R-:W-:Y:S01]  /*1ec40*/  IMAD.MOV.U32 R197, RZ, RZ, R66 ;  /* 0x000000ffffc57224 */ /* 0x000fe200078e0042 */
[----:B-1----:R-:W-:Y:S01]  /*1ec50*/  HMMA.16816.F32 R16, R20, R42, R16 ;  /* 0x0000002a1410723c */ /* 0x002fe20000001810 */
[----:B------:R-:W-:Y:S01]  /*1ec60*/  IMAD.MOV.U32 R122, RZ, RZ, R123 ;  /* 0x000000ffff7a7224 */ /* 0x000fe200078e007b */
[----:B------:R-:W-:Y:S01]  /*1ec70*/  MOV R94, R87 ;  /* 0x00000057005e7202 */ /* 0x000fe20000000f00 */
[----:B------:R-:W-:Y:S02]  /*1ec80*/  IMAD.MOV.U32 R123, RZ, RZ, R92 ;  /* 0x000000ffff7b7224 */ /* 0x000fe400078e005c */
[----:B------:R-:W-:Y:S02]  /*1ec90*/  IMAD.MOV.U32 R64, RZ, RZ, R93 ;  /* 0x000000ffff407224 */ /* 0x000fe400078e005d */
[----:B------:R-:W-:-:S02]  /*1eca0*/  IMAD.MOV.U32 R66, RZ, RZ, R95 ;  /* 0x000000ffff427224 */ /* 0x000fc400078e005f */
[----:B------:R-:W-:Y:S02]  /*1ecb0*/  IMAD.MOV.U32 R92, RZ, RZ, R85 ;  /* 0x000000ffff5c7224 */ /* 0x000fe400078e0055 */
[----:B------:R-:W-:Y:S02]  /*1ecc0*/  IMAD.MOV.U32 R93, RZ, RZ, R86 ;  /* 0x000000ffff5d7224 */ /* 0x000fe400078e0056 */
[----:B------:R-:W-:Y:S01]  /*1ecd0*/  IMAD.MOV.U32 R95, RZ, RZ, R144 ;  /* 0x000000ffff5f7224 */ /* 0x000fe200078e0090 */
[----:B------:R-:W-:Y:S01]  /*1ece0*/  MOV R207, R44 ;  /* 0x0000002c00cf7202 */ /* 0x000fe20000000f00 */
[----:B------:R-:W-:Y:S01]  /*1ecf0*/  IMAD.MOV.U32 R204, RZ, RZ, R47 ;  /* 0x000000ffffcc7224 */ /* 0x000fe200078e002f */
[----:B--2---:R-:W-:Y:S01]  /*1ed00*/  HMMA.16816.F32 R76, R20, R30, R96 ;  /* 0x0000001e144c723c */ /* 0x004fe20000001860 */
[----:B------:R-:W-:Y:S01]  /*1ed10*/  IMAD.MOV.U32 R205, RZ, RZ, R46 ;  /* 0x000000ffffcd7224 */ /* 0x000fe200078e002e */
[----:B------:R1:W5:Y:S01]  /*1ed20*/  LDL.LU R144, [R1+0x194] ;  /* 0x0001940001907983 */ /* 0x0003620000300800 */
[----:B------:R-:W-:-:S03]  /*1ed30*/  IMAD.MOV.U32 R206, RZ, RZ, R45 ;  /* 0x000000ffffce7224 */ /* 0x000fc600078e002d */
[----:B------:R-:W2:Y:S02]  /*1ed40*/  LDSM.16.M88.4 R44, [R81] ;  /* 0x00000000512c783b */ /* 0x000ea40000000200 */
[----:B---3--:R-:W-:Y:S01]  /*1ed50*/  HMMA.16816.F32 R108, R24, R32, R240 ;  /* 0x00000020186c723c */ /* 0x008fe200000018f0 */
[----:B------:R-:W-:-:S07]  /*1ed60*/  IMAD.MOV.U32 R198, RZ, RZ, R67 ;  /* 0x000000ffffc67224 */ /* 0x000fce00078e0043 */
[----:B------:R-:W-:Y:S01]  /*1ed70*/  HMMA.16816.F32 R100, R24, R34, R100 ;  /* 0x000000221864723c */ /* 0x000fe20000001864 */
[----:B------:R-:W3:Y:S01]  /*1ed80*/  LDSM.16.M88.4 R32, [R140] ;  /* 0x000000008c20783b */ /* 0x000ee20000000200 */
[----:B------:R-:W-:-:S06]  /*1ed90*/  IMAD.MOV.U32 R67, RZ, RZ, R84 ;  /* 0x000000ffff437224 */ /* 0x000fcc00078e0054 */
[C---:B------:R-:W-:Y:S08]  /*1eda0*/  HMMA.16816.F32 R92, R20.reuse, R36, R92 ;  /* 0x00000024145c723c */ /* 0x040ff0000000185c */
[----:B------:R-:W-:Y:S01]  /*1edb0*/  HMMA.16816.F32 R96, R20, R38, R120 ;  /* 0x000000261460723c */ /* 0x000fe20000001878 */
[----:B------:R-:W1:Y:S07]  /*1edc0*/  LDSM.16.M88.4 R36, [R143] ;  /* 0x000000008f24783b */ /* 0x000e6e0000000200 */
[----:B----4-:R-:W-:Y:S01]  /*1edd0*/  HMMA.16816.F32 R84, R24, R12, R212 ;  /* 0x0000000c1854723c */ /* 0x010fe200000018d4 */
[----:B------:R-:W-:-:S07]  /*1ede0*/  IMAD.MOV.U32 R208, RZ, RZ, R11 ;  /* 0x000000ffffd07224 */ /* 0x000fce00078e000b */
[----:B------:R-:W-:Y:S01]  /*1edf0*/  HMMA.16816.F32 R112, R24, R14, R216 ;  /* 0x0000000e1870723c */ /* 0x000fe200000018d8 */
[----:B------:R4:W1:Y:S01]  /*1ee00*/  LDSM.16.M88.4 R12, [R80+0x9800] ;  /* 0x00980000500c783b */ /* 0x0008620000000200 */
[----:B------:R-:W-:Y:S01]  /*1ee10*/  IMAD.MOV.U32 R209, RZ, RZ, R10 ;  /* 0x000000ffffd17224 */ /* 0x000fe200078e000a */
[----:B------:R-:W-:Y:S01]  /*1ee20*/  MOV R11, R16 ;  /* 0x00000010000b7202 */ /* 0x000fe20000000f00 */
[----:B------:R-:W-:Y:S01]  /*1ee30*/  IMAD.MOV.U32 R210, RZ, RZ, R5 ;  /* 0x000000ffffd27224 */ /* 0x000fe200078e0005 */
[----:B------:R-:W-:Y:S01]  /*1ee40*/  LDSM.16.M88.4 R212, [R186] ;  /* 0x00000000bad4783b */ /* 0x000fe20000000200 */
[----:B------:R-:W-:Y:S02]  /*1ee50*/  IMAD.MOV.U32 R211, RZ, RZ, R4 ;  /* 0x000000ffffd37224 */ /* 0x000fe400078e0004 */
[----:B------:R-:W-:Y:S02]  /*1ee60*/  IMAD.MOV.U32 R10, RZ, RZ, R17 ;  /* 0x000000ffff0a7224 */ /* 0x000fe400078e0011 */
[----:B------:R-:W-:-:S02]  /*1ee70*/  IMAD.MOV.U32 R5, RZ, RZ, R18 ;  /* 0x000000ffff057224 */ /* 0x000fc400078e0012 */
[----:B------:R-:W-:Y:S02]  /*1ee80*/  IMAD.MOV.U32 R4, RZ, RZ, R19 ;  /* 0x000000ffff047224 */ /* 0x000fe400078e0013 */
[C---:B------:R-:W-:Y:S08]  /*1ee90*/  HMMA.16816.F32 R16, R20.reuse, R48, R176 ;  /* 0x000000301410723c */ /* 0x040ff000000018b0 */
[C---:B----4-:R-:W-:Y:S01]  /*1eea0*/  HMMA.16816.F32 R80, R20.reuse, R28, R128 ;  /* 0x0000001c1450723c */ /* 0x050fe20000001880 */
[----:B------:R-:W4:Y:S07]  /*1eeb0*/  LDSM.16.M88.4 R28, [R249] ;  /* 0x00000000f91c783b */ /* 0x000f2e0000000200 */
[C---:B--2---:R-:W-:Y:S08]  /*1eec0*/  HMMA.16816.F32 R120, R20.reuse, R44, R236 ;  /* 0x0000002c1478723c */ /* 0x044ff000000018ec */
[----:B------:R-:W-:Y:S01]  /*1eed0*/  IMAD.MOV.U32 R179, RZ, RZ, R17 ;  /* 0x000000ffffb37224 */ /* 0x000fe200078e0011 */
[----:B------:R-:W-:Y:S01]  /*1eee0*/  MOV R178, R18 ;  /* 0x0000001200b27202 */ /* 0x000fe20000000f00 */
[----:B------:R-:W-:Y:S01]  /*1eef0*/  IMAD.MOV.U32 R177, RZ, RZ, R19 ;  /* 0x000000ffffb17224 */ /* 0x000fe200078e0013 */
[----:B---3--:R-:W-:Y:S01]  /*1ef00*/  HMMA.16816.F32 R236, R20, R32, R200 ;  /* 0x0000002014ec723c */ /* 0x008fe200000018c8 */
[----:B------:R-:W-:-:S07]  /*1ef10*/  IMAD.MOV.U32 R176, RZ, RZ, R16 ;  /* 0x000000ffffb07224 */ /* 0x000fce00078e0010 */
[C---:B------:R-:W-:Y:S08]  /*1ef20*/  HMMA.16816.F32 R244, R20.reuse, R34, R244 ;  /* 0x0000002214f4723c */ /* 0x040ff000000018f4 */
[C---:B-1----:R-:W-:Y:S08]  /*1ef30*/  HMMA.16816.F32 R16, R20.reuse, R36, R156 ;  /* 0x000000241410723c */ /* 0x042ff0000000189c */
[----:B------:R-:W-:Y:S01]  /*1ef40*/  HMMA.16816.F32 R32, R20, R38, R124 ;  /* 0x000000261420723c */ /* 0x000fe2000000187c */
[----:B------:R-:W-:Y:S07]  /*1ef50*/  LDSM.16.M88.4 R36, [R186+0x800] ;  /* 0x00080000ba24783b */ /* 0x000fee0000000200 */
[C---:B------:R-:W-:Y:S08]  /*1ef60*/  HMMA.16816.F32 R88, R24.reuse, R12, R88 ;  /* 0x0000000c1858723c */ /* 0x040ff00000001858 */
[----:B------:R-:W-:Y:S01]  /*1ef70*/  HMMA.16816.F32 R64, R24, R14, R64 ;  /* 0x0000000e1840723c */ /* 0x000fe20000001840 */
[----:B------:R-:W1:Y:S01]  /*1ef80*/  LDSM.16.M88.4 R24, [R193] ;  /* 0x00000000c118783b */ /* 0x000e620000000200 */
[----:B------:R-:W-:-:S03]  /*1ef90*/  IMAD.MOV.U32 R141, RZ, RZ, R19 ;  /* 0x000000ffff8d7224 */ /* 0x000fc600078e0013 */
[----:B------:R-:W2:Y:S03]  /*1efa0*/  LDSM.16.M88.4 R12, [R118] ;  /* 0x00000000760c783b */ /* 0x000ea60000000200 */
[----:B------:R-:W-:Y:S01]  /*1efb0*/  HMMA.16816.F32 R240, R20, R40, R136 ;  /* 0x0000002814f0723c */ /* 0x000fe20000001888 */
[----:B------:R3:W-:Y:S01]  /*1efc0*/  LDSM.16.M88.4 R40, [R221] ;  /* 0x00000000dd28783b */ /* 0x0007e20000000200 */
[----:B------:R-:W-:Y:S01]  /*1efd0*/  IMAD.MOV.U32 R124, RZ, RZ, R34 ;  /* 0x000000ffff7c7224 */ /* 0x000fe200078e0022 */
[----:B------:R-:W-:Y:S01]  /*1efe0*/  MOV R19, R33 ;  /* 0x0000002100137202 */ /* 0x000fe20000000f00 */
[----:B------:R-:W-:Y:S02]  /*1eff0*/  IMAD.MOV.U32 R140, RZ, RZ, R35 ;  /* 0x000000ffff8c7224 */ /* 0x000fe400078e0023 */
[----:B---3--:R-:W-:Y:S02]  /*1f000*/  IMAD.MOV.U32 R221, RZ, RZ, R119 ;  /* 0x000000ffffdd7224 */ /* 0x008fe400078e0077 */
[----:B------:R-:W-:-:S02]  /*1f010*/  IMAD.MOV.U32 R119, RZ, RZ, R32 ;  /* 0x000000ffff777224 */ /* 0x000fc400078e0020 */
[C---:B----4-:R-:W-:Y:S08]  /*1f020*/  HMMA.16816.F32 R32, R20.reuse, R28, R104 ;  /* 0x0000001c1420723c */ /* 0x050ff00000001868 */
[C---:B------:R-:W-:Y:S01]  /*1f030*/  HMMA.16816.F32 R128, R20.reuse, R46, R208 ;  /* 0x0000002e1480723c */ /* 0x040fe200000018d0 */
[----:B------:R-:W-:Y:S07]  /*1f040*/  LDSM.16.M88.4 R44, [R181] ;  /* 0x00000000b52c783b */ /* 0x000fee0000000200 */
[C---:B-1----:R-:W-:Y:S08]  /*1f050*/  HMMA.16816.F32 R208, R20.reuse, R24, R204 ;  /* 0x0000001814d0723c */ /* 0x042ff000000018cc */
[----:B------:R-:W-:Y:S01]  /*1f060*/  HMMA.16816.F32 R216, R20, R26, R196 ;  /* 0x0000001a14d8723c */ /* 0x000fe200000018c4 */
[----:B------:R-:W1:Y:S01]  /*1f070*/  LDSM.16.M88.4 R24, [R227] ;  /* 0x00000000e318783b */ /* 0x000e620000000200 */
[----:B------:R-:W-:-:S02]  /*1f080*/  IMAD.MOV.U32 R156, RZ, RZ, R34 ;  /* 0x000000ffff9c7224 */ /* 0x000fc400078e0022 */
[----:B------:R-:W-:Y:S02]  /*1f090*/  IMAD.MOV.U32 R127, RZ, RZ, R35 ;  /* 0x000000ffff7f7224 */ /* 0x000fe400078e0023 */
[----:B------:R-:W-:Y:S02]  /*1f0a0*/  IMAD.MOV.U32 R126, RZ, RZ, R32 ;  /* 0x000000ffff7e7224 */ /* 0x000fe400078e0020 */
[----:B------:R-:W-:Y:S02]  /*1f0b0*/  IMAD.MOV.U32 R125, RZ, RZ, R33 ;  /* 0x000000ffff7d7224 */ /* 0x000fe400078e0021 */
[----:B------:R-:W3:Y:S01]  /*1f0c0*/  LDSM.16.M88.4 R32, [R220] ;  /* 0x00000000dc20783b */ /* 0x000ee20000000200 */
[C---:B------:R-:W-:Y:S08]  /*1f0d0*/  HMMA.16816.F32 R28, R20.reuse, R30, R72 ;  /* 0x0000001e141c723c */ /* 0x040ff00000001848 */
[C---:B--2---:R-:W-:Y:S08]  /*1f0e0*/  HMMA.16816.F32 R232, R20.reuse, R12, R232 ;  /* 0x0000000c14e8723c */ /* 0x044ff000000018e8 */
[----:B------:R-:W-:Y:S01]  /*1f0f0*/  HMMA.16816.F32 R228, R20, R14, R228 ;  /* 0x0000000e14e4723c */ /* 0x000fe200000018e4 */
[----:B------:R-:W2:Y:S07]  /*1f100*/  LDSM.16.M88.4 R12, [R226] ;  /* 0x00000000e20c783b */ /* 0x000eae0000000200 */
[----:B------:R-:W-:Y:S01]  /*1f110*/  MOV R107, R30 ;  /* 0x0000001e006b7202 */ /* 0x000fe20000000f00 */
[----:B------:R-:W-:-:S02]  /*1f120*/  IMAD.MOV.U32 R106, RZ, RZ, R31 ;  /* 0x000000ffff6a7224 */ /* 0x000fc400078e001f */
[----:B------:R-:W-:Y:S02]  /*1f130*/  IMAD.MOV.U32 R105, RZ, RZ, R28 ;  /* 0x000000ffff697224 */ /* 0x000fe400078e001c */
[----:B------:R-:W-:Y:S01]  /*1f140*/  IMAD.MOV.U32 R104, RZ, RZ, R29 ;  /* 0x000000ffff687224 */ /* 0x000fe200078e001d */
[C---:B-1----:R-:W-:Y:S08]  /*1f150*/  HMMA.16816.F32 R60, R20.reuse, R26, R60 ;  /* 0x0000001a143c723c */ /* 0x042ff0000000183c */
[C---:B------:R-:W-:Y:S08]  /*1f160*/  HMMA.16816.F32 R28, R20.reuse, R24, R68 ;  /* 0x00000018141c723c */ /* 0x040ff00000001844 */
[C---:B------:R-:W-:Y:S08]  /*1f170*/  HMMA.16816.F32 R24, R20.reuse, R40, R84 ;  /* 0x000000281418723c */ /* 0x040ff00000001854 */
[----:B---3--:R-:W-:Y:S01]  /*1f180*/  HMMA.16816.F32 R84, R20, R32, R108 ;  /* 0x000000201454723c */ /* 0x008fe2000000186c */
[----:B------:R-:W-:-:S02]  /*1f190*/  IMAD.MOV.U32 R157, RZ, RZ, R16 ;  /* 0x000000ffff9d7224 */ /* 0x000fc400078e0010 */
[----:B------:R-:W-:-:S05]  /*1f1a0*/  IMAD.MOV.U32 R198, RZ, RZ, R2 ;  /* 0x000000ffffc67224 */ /* 0x000fca00078e0002 */
[----:B------:R-:W-:Y:S01]  /*1f1b0*/  IMAD.MOV.U32 R75, RZ, RZ, R30 ;  /* 0x000000ffff4b7224 */ /* 0x000fe200078e001e */
[----:B------:R-:W-:Y:S01]  /*1f1c0*/  MOV R74, R31 ;  /* 0x0000001f004a7202 */ /* 0x000fe20000000f00 */
[----:B------:R-:W-:Y:S02]  /*1f1d0*/  IMAD.MOV.U32 R73, RZ, RZ, R28 ;  /* 0x000000ffff497224 */ /* 0x000fe400078e001c */
[----:B------:R-:W-:Y:S02]  /*1f1e0*/  IMAD.MOV.U32 R72, RZ, RZ, R29 ;  /* 0x000000ffff487224 */ /* 0x000fe400078e001d */
[----:B------:R-:W1:Y:S10]  /*1f1f0*/  LDSM.16.M88.4 R28, [R221] ;  /* 0x00000000dd1c783b */ /* 0x000e740000000200 */
[----:B------:R-:W-:-:S02]  /*1f200*/  IMAD.MOV.U32 R33, RZ, RZ, R85 ;  /* 0x000000ffff217224 */ /* 0x000fc400078e0055 */
[----:B------:R-:W-:Y:S02]  /*1f210*/  IMAD.MOV.U32 R32, RZ, RZ, R86 ;  /* 0x000000ffff207224 */ /* 0x000fe400078e0056 */
[----:B------:R-:W-:Y:S02]  /*1f220*/  IMAD.MOV.U32 R16, RZ, RZ, R87 ;  /* 0x000000ffff107224 */ /* 0x000fe400078e0057 */
[----:B------:R-:W-:Y:S02]  /*1f230*/  IMAD.MOV.U32 R2, RZ, RZ, R84 ;  /* 0x000000ffff027224 */ /* 0x000fe400078e0054 */
[C---:B------:R-:W-:Y:S08]  /*1f240*/  HMMA.16816.F32 R84, R20.reuse, R34, R100 ;  /* 0x000000221454723c */ /* 0x040ff00000001864 */
[C---:B--2---:R-:W-:Y:S08]  /*1f250*/  HMMA.16816.F32 R52, R20.reuse, R12, R52 ;  /* 0x0000000c1434723c */ /* 0x044ff00000001834 */
[----:B------:R-:W-:Y:S01]  /*1f260*/  HMMA.16816.F32 R12, R20, R14, R56 ;  /* 0x0000000e140c723c */ /* 0x000fe20000001838 */
[----:B------:R-:W-:Y:S01]  /*1f270*/  IMAD.MOV.U32 R143, RZ, RZ, R17 ;  /* 0x000000ffff8f7224 */ /* 0x000fe200078e0011 */
[----:B------:R-:W-:-:S06]  /*1f280*/  MOV R142, R18 ;  /* 0x00000012008e7202 */ /* 0x000fcc0000000f00 */
[----:B------:R-:W-:Y:S01]  /*1f290*/  MOV R136, R85 ;  /* 0x0000005500887202 */ /* 0x000fe20000000f00 */
[----:B------:R-:W-:Y:S02]  /*1f2a0*/  IMAD.MOV.U32 R118, RZ, RZ, R86 ;  /* 0x000000ffff767224 */ /* 0x000fe400078e0056 */
[----:B------:R-:W-:Y:S02]  /*1f2b0*/  IMAD.MOV.U32 R18, RZ, RZ, R87 ;  /* 0x000000ffff127224 */ /* 0x000fe400078e0057 */
[----:B------:R-:W-:Y:S02]  /*1f2c0*/  IMAD.MOV.U32 R17, RZ, RZ, R84 ;  /* 0x000000ffff117224 */ /* 0x000fe400078e0054 */
[----:B------:R-:W-:Y:S01]  /*1f2d0*/  HMMA.16816.F32 R84, R20, R44, R132 ;  /* 0x0000002c1454723c */ /* 0x000fe20000001884 */
[----:B------:R-:W-:Y:S01]  /*1f2e0*/  IMAD.MOV.U32 R196, RZ, RZ, R9 ;  /* 0x000000ffffc47224 */ /* 0x000fe200078e0009 */
[----:B------:R-:W-:Y:S01]  /*1f2f0*/  MOV R199, R0 ;  /* 0x0000000000c77202 */ /* 0x000fe20000000f00 */
[----:B------:R-:W-:-:S06]  /*1f300*/  IMAD.MOV.U32 R197, RZ, RZ, R7 ;  /* 0x000000ffffc57224 */ /* 0x000fcc00078e0007 */
[----:B------:R-:W-:Y:S01]  /*1f310*/  IMAD.MOV.U32 R139, RZ, RZ, R14 ;  /* 0x000000ffff8b7224 */ /* 0x000fe200078e000e */
[----:B------:R-:W-:Y:S01]  /*1f320*/  MOV R137, R13 ;  /* 0x0000000d00897202 */ /* 0x000fe20000000f00 */
[----:B------:R-:W-:Y:S02]  /*1f330*/  IMAD.MOV.U32 R138, RZ, RZ, R12 ;  /* 0x000000ffff8a7224 */ /* 0x000fe400078e000c */
[----:B------:R-:W-:Y:S02]  /*1f340*/  IMAD.MOV.U32 R220, RZ, RZ, R15 ;  /* 0x000000ffffdc7224 */ /* 0x000fe400078e000f */
[----:B------:R-:W2:Y:S01]  /*1f350*/  LDSM.16.M88.4 R12, [R189] ;  /* 0x00000000bd0c783b */ /* 0x000ea20000000200 */
[----:B------:R-:W-:Y:S01]  /*1f360*/  IMAD.MOV.U32 R59, RZ, RZ, R27 ;  /* 0x000000ffff3b7224 */ /* 0x000fe200078e001b */
[----:B------:R-:W-:Y:S01]  /*1f370*/  MOV R56, R24 ;  /* 0x0000001800387202 */ /* 0x000fe20000000f00 */
[----:B------:R-:W-:Y:S02]  /*1f380*/  IMAD.MOV.U32 R58, RZ, RZ, R25 ;  /* 0x000000ffff3a7224 */ /* 0x000fe400078e0019 */
[----:B------:R-:W-:-:S02]  /*1f390*/  IMAD.MOV.U32 R57, RZ, RZ, R26 ;  /* 0x000000ffff397224 */ /* 0x000fc400078e001a */
[----:B------:R-:W-:Y:S02]  /*1f3a0*/  HMMA.16816.F32 R24, R20, R46, R196 ;  /* 0x0000002e1418723c */ /* 0x000fe400000018c4 */
[----:B------:R-:W-:Y:S02]  /*1f3b0*/  IMAD.MOV.U32 R249, RZ, RZ, R84 ;  /* 0x000000fffff97224 */ /* 0x000fe400078e0054 */
[----:B------:R-:W-:-:S03]  /*1f3c0*/  IMAD.MOV.U32 R45, RZ, RZ, R87 ;  /* 0x000000ffff2d7224 */ /* 0x000fc600078e0057 */
[----:B------:R-:W-:Y:S01]  /*1f3d0*/  MOV R47, R85 ;  /* 0x00000055002f7202 */ /* 0x000fe20000000f00 */
[----:B------:R-:W-:Y:S02]  /*1f3e0*/  IMAD.MOV.U32 R46, RZ, RZ, R86 ;  /* 0x000000ffff2e7224 */ /* 0x000fe400078e0056 */
[C---:B-1----:R-:W-:Y:S08]  /*1f3f0*/  HMMA.16816.F32 R84, R20.reuse, R28, R88 ;  /* 0x0000001c1454723c */ /* 0x042ff00000001858 */
[----:B------:R-:W-:Y:S01]  /*1f400*/  HMMA.16816.F32 R40, R20, R42, R112 ;  /* 0x0000002a1428723c */ /* 0x000fe20000001870 */
[----:B------:R-:W-:-:S02]  /*1f410*/  MOV R193, R248 ;  /* 0x000000f800c17202 */ /* 0x000fc40000000f00 */
[----:B------:R-:W1:Y:S01]  /*1f420*/  S2R R248, SR_TID.X ;  /* 0x0000000000f87919 */ /* 0x000e620000002100 */
[----:B------:R-:W-:-:S04]  /*1f430*/  IMAD.MOV.U32 R100, RZ, RZ, R32 ;  /* 0x000000ffff647224 */ /* 0x000fc800078e0020 */
[C---:B------:R-:W-:Y:S08]  /*1f440*/  HMMA.16816.F32 R48, R20.reuse, R50, R172 ;  /* 0x000000321430723c */ /* 0x040ff000000018ac */
[----:B------:R-:W-:Y:S02]  /*1f450*/  IMAD.MOV.U32 R35, RZ, RZ, R84 ;  /* 0x000000ffff237224 */ /* 0x000fe400078e0054 */
[----:B------:R-:W-:Y:S01]  /*1f460*/  IMAD.MOV.U32 R34, RZ, RZ, R85 ;  /* 0x000000ffff227224 */ /* 0x000fe200078e0055 */
[----:B------:R-:W-:Y:S01]  /*1f470*/  HMMA.16816.F32 R132, R20, R30, R64 ;  /* 0x0000001e1484723c */ /* 0x000fe20000001840 */
[----:B------:R-:W3:Y:S04]  /*1f480*/  LDSM.16.M88.4 R20, [R186+0x1800] ;  /* 0x00180000ba14783b */ /* 0x000ee80000000200 */
[----:B------:R-:W-:-:S03]  /*1f490*/  IMAD.MOV.U32 R68, RZ, RZ, R41 ;  /* 0x000000ffff447224 */ /* 0x000fc600078e0029 */
[C---:B--2---:R-:W-:Y:S01]  /*1f4a0*/  HMMA.16816.F32 R172, R12.reuse, R214, R24 ;  /* 0x000000d60cac723c */ /* 0x044fe20000001818 */
[----:B------:R-:W-:Y:S01]  /*1f4b0*/  IMAD.MOV.U32 R221, RZ, RZ, R40 ;  /* 0x000000ffffdd7224 */ /* 0x000fe200078e0028 */
[----:B------:R-:W-:Y:S01]  /*1f4c0*/  LDSM.16.M88.4 R24, [R186+0x2000] ;  /* 0x00200000ba18783b */ /* 0x000fe20000000200 */
[----:B------:R-:W-:Y:S02]  /*1f4d0*/  IMAD.MOV.U32 R227, RZ, RZ, R42 ;  /* 0x000000ffffe37224 */ /* 0x000fe400078e002a */
[----:B------:R-:W-:Y:S02]  /*1f4e0*/  IMAD.MOV.U32 R226, RZ, RZ, R43 ;  /* 0x000000ffffe27224 */ /* 0x000fe400078e002b */
[----:B------:R-:W-:Y:S01]  /*1f4f0*/  IMAD.MOV.U32 R214, RZ, RZ, R34 ;  /* 0x000000ffffd67224 */ /* 0x000fe200078e0022 */
[----:B------:R-:W-:Y:S01]  /*1f500*/  HMMA.16816.F32 R200, R12, R36, R80 ;  /* 0x000000240cc8723c */ /* 0x000fe20000001850 */
[----:B------:R-:W-:Y:S01]  /*1f510*/  IMAD.MOV.U32 R215, RZ, RZ, R33 ;  /* 0x000000ffffd77224 */ /* 0x000fe200078e0021 */
[----:B------:R-:W2:Y:S05]  /*1f520*/  LDSM.16.M88.4 R40, [R186+0x1000] ;  /* 0x00100000ba28783b */ /* 0x000eaa0000000200 */
[----:B------:R-:W-:-:S02]  /*1f530*/  IMAD.MOV.U32 R37, RZ, RZ, R35 ;  /* 0x000000ffff257224 */ /* 0x000fc400078e0023 */
[----:B------:R-:W4:Y:S01]  /*1f540*/  LDSM.16.M88.4 R32, [R186+0x2800] ;  /* 0x00280000ba20783b */ /* 0x000f220000000200 */
[----:B-1----:R-:W-:Y:S02]  /*1f550*/  IMAD.SHL.U32 R248, R248, 0x2, RZ ;  /* 0x00000002f8f87824 */ /* 0x002fe400078e00ff */
[----:B------:R-:W-:-:S03]  /*1f560*/  IMAD.SHL.U32 R44, R251, 0x100, RZ ;  /* 0x00000100fb2c7824 */ /* 0x000fc600078e00ff */
[----:B------:R-:W-:-:S04]  /*1f570*/  LOP3.LUT R248, R248, 0x6, RZ, 0xc0, !PT ;  /* 0x00000006f8f87812 */ /* 0x000fc800078ec0ff */
[----:B------:R-:W-:-:S04]  /*1f580*/  LOP3.LUT R3, R44, 0x8, R248, 0xfe, !PT ;  /* 0x000000082c037812 */ /* 0x000fc800078efef8 */
[----:B------:R-:W1:Y:S01]  /*1f590*/  I2F R7, R3 ;  /* 0x0000000300077306 */ /* 0x000e620000201400 */
[C---:B------:R-:W-:Y:S01]  /*1f5a0*/  LOP3.LUT R0, R44.reuse, 0x10, R248, 0xfe, !PT ;  /* 0x000000102c007812 */ /* 0x040fe200078efef8 */
[C---:B------:R-:W-:Y:S01]  /*1f5b0*/  HMMA.16816.F32 R196, R12.reuse, R38, R76 ;  /* 0x000000260cc4723c */ /* 0x040fe2000000184c */
[----:B------:R-:W-:Y:S01]  /*1f5c0*/  MOV R29, R86 ;  /* 0x00000056001d7202 */ /* 0x000fe20000000f00 */
[----:B------:R-:W-:Y:S02]  /*1f5d0*/  IMAD.MOV.U32 R28, RZ, RZ, R87 ;  /* 0x000000ffff1c7224 */ /* 0x000fe400078e0057 */
[----:B------:R-:W-:Y:S02]  /*1f5e0*/  IMAD.MOV.U32 R90, RZ, RZ, R75 ;  /* 0x000000ffff5a7224 */ /* 0x000fe400078e004b */
[----:B------:R1:W1:Y:S01]  /*1f5f0*/  I2F R9, R0 ;  /* 0x0000000000097306 */ /* 0x0002620000201400 */
[----:B------:R-:W-:Y:S01]  /*1f600*/  MOV R79, R68 ;  /* 0x00000044004f7202 */ /* 0x000fe20000000f00 */
[----:B------:R-:W-:Y:S01]  /*1f610*/  IMAD.MOV.U32 R103, RZ, RZ, R59 ;  /* 0x000000ffff677224 */ /* 0x000fe200078e003b */
[----:B---3--:R-:W-:Y:S01]  /*1f620*/  HMMA.16816.F32 R108, R12, R22, R128 ;  /* 0x000000160c6c723c */ /* 0x008fe20000001880 */
[----:B------:R-:W-:Y:S01]  /*1f630*/  IMAD.MOV.U32 R75, RZ, RZ, R4 ;  /* 0x000000ffff4b7224 */ /* 0x000fe200078e0004 */
[----:B------:R-:W-:Y:S01]  /*1f640*/  LOP3.LUT R4, R44, 0x18, R248, 0xfe, !PT ;  /* 0x000000182c047812 */ /* 0x000fe200078efef8 */
[----:B------:R-:W-:-:S02]  /*1f650*/  IMAD.MOV.U32 R71, RZ, RZ, R127 ;  /* 0x000000ffff477224 */ /* 0x000fc400078e007f */
[----:B------:R-:W-:Y:S02]  /*1f660*/  IMAD.MOV.U32 R68, RZ, RZ, R126 ;  /* 0x000000ffff447224 */ /* 0x000fe400078e007e */
[----:B------:R-:W-:Y:S02]  /*1f670*/  IMAD.MOV.U32 R69, RZ, RZ, R125 ;  /* 0x000000ffff457224 */ /* 0x000fe400078e007d */
[----:B------:R-:W-:Y:S01]  /*1f680*/  IMAD.MOV.U32 R59, RZ, RZ, R124 ;  /* 0x000000ffff3b7224 */ /* 0x000fe200078e007c */
[C---:B--2---:R-:W-:Y:S01]  /*1f690*/  HMMA.16816.F32 R204, R12.reuse, R40, R92 ;  /* 0x000000280ccc723c */ /* 0x044fe2000000185c */
[----:B------:R-:W-:Y:S02]  /*1f6a0*/  IMAD.MOV.U32 R77, RZ, RZ, R29 ;  /* 0x000000ffff4d7224 */ /* 0x000fe400078e001d */
[----:B------:R-:W-:Y:S02]  /*1f6b0*/  IMAD.MOV.U32 R36, RZ, RZ, R28 ;  /* 0x000000ffff247224 */ /* 0x000fe400078e001c */
[----:B------:R-:W-:Y:S01]  /*1f6c0*/  IMAD.MOV.U32 R89, RZ, RZ, R72 ;  /* 0x000000ffff597224 */ /* 0x000fe200078e0048 */
[----:B------:R-:W-:Y:S02]  /*1f6d0*/  LDSM.16.M88.4 R28, [R186+0x3000] ;  /* 0x00300000ba1c783b */ /* 0x000fe40000000200 */
[----:B----4-:R-:W-:Y:S01]  /*1f6e0*/  HMMA.16816.F32 R128, R12, R32, R232 ;  /* 0x000000200c80723c */ /* 0x010fe200000018e8 */
[----:B------:R-:W-:Y:S01]  /*1f6f0*/  IMAD.MOV.U32 R72, RZ, RZ, R11 ;  /* 0x000000ffff487224 */ /* 0x000fe200078e000b */
[----:B------:R-:W-:Y:S01]  /*1f700*/  ISETP.GE.AND P6, PT, R3, R8, PT ;  /* 0x000000080300720c */ /* 0x000fe20003fc6270 */
[----:B------:R2:W3:Y:S01]  /*1f710*/  I2F R11, R4 ;  /* 0x00000004000b7306 */ /* 0x0004e20000201400 */
[----:B------:R-:W-:-:S04]  /*1f720*/  IMAD.MOV.U32 R91, RZ, RZ, R74 ;  /* 0x000000ffff5b7224 */ /* 0x000fc800078e004a */
[----:B------:R-:W-:Y:S01]  /*1f730*/  HMMA.16816.F32 R124, R12, R34, R228 ;  /* 0x000000220c7c723c */ /* 0x000fe200000018e4 */
[----:B------:R-:W4:Y:S01]  /*1f740*/  LDSM.16.M88.4 R32, [R186+0x4000] ;  /* 0x00400000ba20783b */ /* 0x000f220000000200 */
[----:B------:R-:W-:Y:S01]  /*1f750*/  ISETP.GE.AND P4, PT, R3, R6, PT ;  /* 0x000000060300720c */ /* 0x000fe20003f86270 */
[----:B------:R-:W-:Y:S01]  /*1f760*/  IMAD.MOV.U32 R74, RZ, RZ, R5 ;  /* 0x000000ffff4a7224 */ /* 0x000fe200078e0005 */
[C---:B------:R-:W-:Y:S01]  /*1f770*/  ISETP.GE.AND P5, PT, R0.reuse, R8, PT ;  /* 0x000000080000720c */ /* 0x040fe20003fa6270 */
[----:B-1----:R-:W-:Y:S01]  /*1f780*/  FFMA.FTZ R3, R153, R7, R174 ;  /* 0x0000000799037223 */ /* 0x002fe200000100ae */
[----:B------:R-:W-:Y:S01]  /*1f790*/  ISETP.GE.AND P3, PT, R0, R6, PT ;  /* 0x000000060000720c */ /* 0x000fe20003f66270 */
[----:B------:R-:W-:Y:S01]  /*1f7a0*/  IMAD.MOV.U32 R113, RZ, RZ, R179 ;  /* 0x000000ffff717224 */ /* 0x000fe200078e00b3 */
[----:B------:R-:W-:Y:S01]  /*1f7b0*/  LOP3.LUT R0, R44, 0x20, R248, 0xfe, !PT ;  /* 0x000000202c007812 */ /* 0x000fe200078efef8 */
[----:B------:R-:W-:Y:S01]  /*1f7c0*/  IMAD.MOV.U32 R114, RZ, RZ, R178 ;  /* 0x000000ffff727224 */ /* 0x000fe200078e00b2 */
[----:B------:R-:W-:Y:S01]  /*1f7d0*/  MOV R112, R176 ;  /* 0x000000b000707202 */ /* 0x000fe20000000f00 */
[----:B------:R-:W-:-:S02]  /*1f7e0*/  IMAD.MOV.U32 R115, RZ, RZ, R177 ;  /* 0x000000ffff737224 */ /* 0x000fc400078e00b1 */
[----:B------:R-:W-:Y:S01]  /*1f7f0*/  FFMA.FTZ R5, R153, R7, R172 ;  /* 0x0000000799057223 */ /* 0x000fe200000100ac */
[----:B------:R-:W-:Y:S01]  /*1f800*/  HMMA.16816.F32 R176, R12, R42, R96 ;  /* 0x0000002a0cb0723c */ /* 0x000fe20000001860 */
[----:B------:R-:W-:Y:S01]  /*1f810*/  IMAD.MOV.U32 R101, RZ, RZ, R58 ;  /* 0x000000ffff657224 */ /* 0x000fe200078e003a */
[----:B------:R-:W-:Y:S01]  /*1f820*/  MOV R102, R57 ;  /* 0x0000003900667202 */ /* 0x000fe20000000f00 */
[----:B------:R-:W-:Y:S02]  /*1f830*/  IMAD.MOV.U32 R58, RZ, RZ, R19 ;  /* 0x000000ffff3a7224 */ /* 0x000fe400078e0013 */
[----:B------:R-:W-:Y:S01]  /*1f840*/  IMAD.MOV.U32 R57, RZ, RZ, R119 ;  /* 0x000000ffff397224 */ /* 0x000fe200078e0077 */
[----:B------:R1:W1:Y:S01]  /*1f850*/  I2F R19, R0 ;  /* 0x0000000000137306 */ /* 0x0002620000201400 */
[----:B------:R-:W-:Y:S02]  /*1f860*/  FSEL R119, R3, -INF , !P4 ;  /* 0xff80000003777808 */ /* 0x000fe40006000000 */
[----:B------:R-:W-:-:S02]  /*1f870*/  FSEL R174, R5, -INF , !P6 ;  /* 0xff80000005ae7808 */ /* 0x000fc40007000000 */
[----:B------:R-:W-:Y:S01]  /*1f880*/  LOP3.LUT R3, R44, 0x28, R248, 0xfe, !PT ;  /* 0x000000282c037812 */ /* 0x000fe200078efef8 */
[CC--:B------:R-:W-:Y:S01]  /*1f890*/  FFMA.FTZ R5, R153.reuse, R9.reuse, R200 ;  /* 0x0000000999057223 */ /* 0x0c0fe200000100c8 */
[C---:B------:R-:W-:Y:S02]  /*1f8a0*/  ISETP.GE.AND P6, PT, R4.reuse, R8, PT ;  /* 0x000000080400720c */ /* 0x040fe40003fc6270 */
[----:B------:R-:W-:Y:S01]  /*1f8b0*/  ISETP.GE.AND P4, PT, R4, R6, PT ;  /* 0x000000060400720c */ /* 0x000fe20003f86270 */
[----:B--2---:R-:W-:Y:S01]  /*1f8c0*/  FFMA.FTZ R4, R153, R9, R202 ;  /* 0x0000000999047223 */ /* 0x004fe200000100ca */
[----:B------:R-:W-:Y:S01]  /*1f8d0*/  MOV R88, R73 ;  /* 0x0000004900587202 */ /* 0x000fe20000000f00 */
[----:B------:R-:W-:Y:S01]  /*1f8e0*/  IMAD.MOV.U32 R78, RZ, RZ, R157 ;  /* 0x000000ffff4e7224 */ /* 0x000fe200078e009d */
[----:B------:R-:W-:Y:S02]  /*1f8f0*/  MOV R73, R10 ;  /* 0x0000000a00497202 */ /* 0x000fe40000000f00 */
[----:B------:R-:W-:Y:S01]  /*1f900*/  MOV R70, R156 ;  /* 0x0000009c00467202 */ /* 0x000fe20000000f00 */
[----:B------:R2:W2:Y:S01]  /*1f910*/  I2F R10, R3 ;  /* 0x00000003000a7306 */ /* 0x0004a20000201400 */
[----:B------:R-:W-:Y:S01]  /*1f920*/  HMMA.16816.F32 R156, R12, R20, R120 ;  /* 0x000000140c9c723c */ /* 0x000fe20000001878 */
[----:B------:R-:W-:Y:S01]  /*1f930*/  FSEL R200, R5, -INF , !P5 ;  /* 0xff80000005c87808 */ /* 0x000fe20006800000 */
[CC--:B---3--:R-:W-:Y:S01]  /*1f940*/  FFMA.FTZ R5, R153.reuse, R11.reuse, R196 ;  /* 0x0000000b99057223 */ /* 0x0c8fe200000100c4 */
[----:B------:R-:W-:Y:S01]  /*1f950*/  FSEL R172, R4, -INF , !P3 ;  /* 0xff80000004ac7808 */ /* 0x000fe20005800000 */
[----:B------:R-:W-:Y:S01]  /*1f960*/  FFMA.FTZ R4, R153, R11, R198 ;  /* 0x0000000b99047223 */ /* 0x000fe200000100c6 */
[----:B------:R-:W-:-:S02]  /*1f970*/  ISETP.GE.AND P5, PT, R0, R8, PT ;  /* 0x000000080000720c */ /* 0x000fc40003fa6270 */
[----:B------:R-:W-:Y:S01]  /*1f980*/  ISETP.GE.AND P2, PT, R193, 0x3, PT ;  /* 0x00000003c100780c */ /* 0x000fe20003f46270 */
[----:B------:R-:W-:Y:S01]  /*1f990*/  IMAD.MOV.U32 R66, RZ, RZ, R107 ;  /* 0x000000ffff427224 */ /* 0x000fe200078e006b */
[----:B------:R-:W-:Y:S01]  /*1f9a0*/  ISETP.GE.AND P3, PT, R0, R6, PT ;  /* 0x000000060000720c */ /* 0x000fe20003f66270 */
[----:B------:R-:W-:Y:S01]  /*1f9b0*/  IMAD.MOV.U32 R64, RZ, RZ, R105 ;  /* 0x000000ffff407224 */ /* 0x000fe200078e0069 */
[----:B-1----:R-:W-:Y:S01]  /*1f9c0*/  LOP3.LUT R0, R44, 0x30, R248, 0xfe, !PT ;  /* 0x000000302c007812 */ /* 0x002fe200078efef8 */
[----:B------:R-:W-:Y:S01]  /*1f9d0*/  IMAD.MOV.U32 R65, RZ, RZ, R104 ;  /* 0x000000ffff417224 */ /* 0x000fe200078e0068 */
[----:B------:R-:W-:Y:S01]  /*1f9e0*/  FSEL R196, R5, -INF , !P6 ;  /* 0xff80000005c47808 */ /* 0x000fe20007000000 */
[----:B------:R-:W-:Y:S01]  /*1f9f0*/  FFMA.FTZ R5, R153, R19, R204 ;  /* 0x0000001399057223 */ /* 0x000fe200000100cc */
[----:B------:R1:W3:Y:S01]  /*1fa00*/  I2F R7, R0 ;  /* 0x0000000000077306 */ /* 0x0002e20000201400 */
[----:B------:R-:W-:Y:S01]  /*1fa10*/  FSEL R193, R4, -INF , !P4 ;  /* 0xff80000004c17808 */ /* 0x000fe20006000000 */
[----:B------:R-:W4:Y:S01]  /*1fa20*/  LDSM.16.M88.4 R20, [R186+0x3800] ;  /* 0x00380000ba14783b */ /* 0x000f220000000200 */
[----:B------:R-:W-:-:S02]  /*1fa30*/  ISETP.GE.AND P6, PT, R3, R8, PT ;  /* 0x000000080300720c */ /* 0x000fc40003fc6270 */
[----:B------:R-:W-:Y:S01]  /*1fa40*/  ISETP.GE.AND P4, PT, R3, R6, PT ;  /* 0x000000060300720c */ /* 0x000fe20003f86270 */
[----:B------:R-:W-:Y:S01]  /*1fa50*/  FFMA.FTZ R4, R153, R19, R206 ;  /* 0x0000001399047223 */ /* 0x000fe200000100ce */
[----:B--2---:R-:W-:Y:S02]  /*1fa60*/  LOP3.LUT R3, R44, 0x38, R248, 0xfe, !PT ;  /* 0x000000382c037812 */ /* 0x004fe400078efef8 */
[----:B------:R-:W-:Y:S02]  /*1fa70*/  MOV R67, R106 ;  /* 0x0000006a00437202 */ /* 0x000fe40000000f00 */
[----:B------:R-:W-:Y:S01]  /*1fa80*/  HMMA.16816.F32 R104, R12, R24, R208 ;  /* 0x000000180c68723c */ /* 0x000fe200000018d0 */
[----:B------:R-:W-:Y:S01]  /*1fa90*/  FSEL R198, R5, -INF , !P5 ;  /* 0xff80000005c67808 */ /* 0x000fe20006800000 */
[----:B------:R2:W2:Y:S01]  /*1faa0*/  I2F R9, R3 ;  /* 0x0000000300097306 */ /* 0x0004a20000201400 */
[----:B------:R-:W-:Y:S01]  /*1fab0*/  FFMA.FTZ R5, R153, R10, R176 ;  /* 0x0000000a99057223 */ /* 0x000fe200000100b0 */
[----:B------:R-:W-:-:S02]  /*1fac0*/  FSEL R176, R4, -INF , !P3 ;  /* 0xff80000004b07808 */ /* 0x000fc40005800000 */
[C---:B------:R-:W-:Y:S02]  /*1fad0*/  ISETP.GE.AND P5, PT, R0.reuse, R8, PT ;  /* 0x000000080000720c */ /* 0x040fe40003fa6270 */
[----:B------:R-:W-:Y:S01]  /*1fae0*/  ISETP.GE.AND P3, PT, R0, R6, PT ;  /* 0x000000060000720c */ /* 0x000fe20003f66270 */
[C---:B------:R-:W-:Y:S01]  /*1faf0*/  HMMA.16816.F32 R92, R12.reuse, R26, R216 ;  /* 0x0000001a0c5c723c */ /* 0x040fe200000018d8 */
[----:B-1----:R-:W-:Y:S01]  /*1fb00*/  LOP3.LUT R0, R44, 0x40, R248, 0xfe, !PT ;  /* 0x000000402c007812 */ /* 0x002fe200078efef8 */
[----:B------:R-:W-:Y:S01]  /*1fb10*/  FFMA.FTZ R4, R153, R10, R178 ;  /* 0x0000000a99047223 */ /* 0x000fe200000100b2 */
[----:B------:R-:W1:Y:S01]  /*1fb20*/  LDSM.16.M88.4 R24, [R186+0x4800] ;  /* 0x00480000ba18783b */ /* 0x000e620000000200 */
[----:B------:R-:W-:Y:S01]  /*1fb30*/  FSEL R178, R5, -INF , !P6 ;  /* 0xff80000005b27808 */ /* 0x000fe20007000000 */
[----:B------:R2:W1:Y:S01]  /*1fb40*/  I2F R10, R0 ;  /* 0x00000000000a7306 */ /* 0x0004620000201400 */
[----:B------:R-:W-:Y:S01]  /*1fb50*/  IMAD.MOV.U32 R41, RZ, RZ, R215 ;  /* 0x000000ffff297224 */ /* 0x000fe200078e00d7 */
[----:B------:R-:W-:Y:S01]  /*1fb60*/  MOV R43, R102 ;  /* 0x00000066002b7202 */ /* 0x000fe20000000f00 */
[----:B---3--:R-:W-:Y:S01]  /*1fb70*/  FFMA.FTZ R5, R153, R7, R156 ;  /* 0x0000000799057223 */ /* 0x008fe2000001009c */
[----:B------:R-:W-:Y:S01]  /*1fb80*/  FSEL R156, R4, -INF , !P4 ;  /* 0xff800000049c7808 */ /* 0x000fe20006000000 */
[----:B------:R-:W-:Y:S01]  /*1fb90*/  IMAD.MOV.U32 R215, RZ, RZ, R100 ;  /* 0x000000ffffd77224 */ /* 0x000fe200078e0064 */
[----:B----4-:R-:W-:Y:S01]  /*1fba0*/  HMMA.16816.F32 R112, R12, R32, R112 ;  /* 0x000000200c70723c */ /* 0x010fe20000001870 */
[----:B------:R-:W-:-:S02]  /*1fbb0*/  IMAD.MOV.U32 R42, RZ, RZ, R101 ;  /* 0x000000ffff2a7224 */ /* 0x000fc400078e0065 */
[----:B------:R-:W-:Y:S01]  /*1fbc0*/  IMAD.MOV.U32 R40, RZ, RZ, R103 ;  /* 0x000000ffff287224 */ /* 0x000fe200078e0067 */
[----:B------:R-:W-:Y:S01]  /*1fbd0*/  ISETP.GE.AND P6, PT, R3, R8, PT ;  /* 0x000000080300720c */ /* 0x000fe20003fc6270 */
[----:B------:R-:W-:Y:S01]  /*1fbe0*/  FFMA.FTZ R4, R153, R7, R158 ;  /* 0x0000000799047223 */ /* 0x000fe2000001009e */
[----:B------:R-:W-:Y:S02]  /*1fbf0*/  ISETP.GE.AND P4, PT, R3, R6, PT ;  /* 0x000000060300720c */ /* 0x000fe40003f86270 */
[----:B------:R-:W-:Y:S01]  /*1fc00*/  HMMA.16816.F32 R100, R12, R34, R48 ;  /* 0x000000220c64723c */ /* 0x000fe20000001830 */
[----:B------:R-:W3:Y:S01]  /*1fc10*/  LDSM.16.M88.4 R32, [R186+0x5800] ;  /* 0x00580000ba20783b */ /* 0x000ee20000000200 */
[----:B--2---:R-:W-:Y:S01]  /*1fc20*/  LOP3.LUT R3, R44, 0x48, R248, 0xfe, !PT ;  /* 0x000000482c037812 */ /* 0x004fe200078efef8 */
[----:B------:R-:W-:Y:S01]  /*1fc30*/  IMAD.MOV.U32 R38, RZ, RZ, R78 ;  /* 0x000000ffff267224 */ /* 0x000fe200078e004e */
[----:B------:R-:W-:-:S04]  /*1fc40*/  FSEL R158, R5, -INF , !P5 ;  /* 0xff800000059e7808 */ /* 0x000fc80006800000 */
[----:B------:R-:W-:Y:S01]  /*1fc50*/  HMMA.16816.F32 R120, R12, R28, R236 ;  /* 0x0000001c0c78723c */ /* 0x000fe200000018ec */
[----:B------:R-:W-:Y:S01]  /*1fc60*/  FFMA.FTZ R5, R153, R9, R108 ;  /* 0x0000000999057223 */ /* 0x000fe2000001006c */
[----:B------:R2:W4:Y:S01]  /*1fc70*/  I2F R7, R3 ;  /* 0x0000000300077306 */ /* 0x0005220000201400 */
[----:B------:R-:W-:-:S05]  /*1fc80*/  FSEL R108, R4, -INF , !P3 ;  /* 0xff800000046c7808 */ /* 0x000fca0005800000 */
[----:B------:R-:W-:Y:S01]  /*1fc90*/  HMMA.16816.F32 R84, R12, R30, R244 ;  /* 0x0000001e0c54723c */ /* 0x000fe200000018f4 */
[----:B------:R-:W3:Y:S01]  /*1fca0*/  LDSM.16.M88.4 R28, [R186+0x6000] ;  /* 0x00600000ba1c783b */ /* 0x000ee20000000200 */
[----:B------:R-:W-:Y:S01]  /*1fcb0*/  IMAD.MOV.U32 R96, RZ, RZ, R38 ;  /* 0x000000ffff607224 */ /* 0x000fe200078e0026 */
[C---:B------:R-:W-:Y:S01]  /*1fcc0*/  ISETP.GE.AND P5, PT, R0.reuse, R8, PT ;  /* 0x000000080000720c */ /* 0x040fe20003fa6270 */
[----:B------:R-:W-:Y:S01]  /*1fcd0*/  FFMA.FTZ R4, R153, R9, R110 ;  /* 0x0000000999047223 */ /* 0x000fe2000001006e */
[----:B------:R-:W-:Y:S01]  /*1fce0*/  ISETP.GE.AND P3, PT, R0, R6, PT ;  /* 0x000000060000720c */ /* 0x000fe20003f66270 */
[----:B------:R-:W-:Y:S01]  /*1fcf0*/  IMAD.MOV.U32 R38, RZ, RZ, R56 ;  /* 0x000000ffff267224 */ /* 0x000fe200078e0038 */
[----:B------:R-:W-:Y:S01]  /*1fd00*/  LOP3.LUT R0, R44, 0x50, R248, 0xfe, !PT ;  /* 0x000000502c007812 */ /* 0x000fe200078efef8 */
[----:B------:R-:W-:Y:S01]  /*1fd10*/  IMAD.MOV.U32 R39, RZ, RZ, R77 ;  /* 0x000000ffff277224 */ /* 0x000fe200078e004d */
[----:B------:R-:W-:Y:S01]  /*1fd20*/  FSEL R202, R5, -INF , !P6 ;  /* 0xff80000005ca7808 */ /* 0x000fe20007000000 */
[CC--:B-1----:R-:W-:Y:S01]  /*1fd30*/  FFMA.FTZ R5, R153.reuse, R10.reuse, R104 ;  /* 0x0000000a99057223 */ /* 0x0c2fe20000010068 */
[----:B------:R1:W1:Y:S01]  /*1fd40*/  I2F R9, R0 ;  /* 0x0000000000097306 */ /* 0x0002620000201400 */
[----:B------:R-:W-:Y:S01]  /*1fd50*/  FSEL R110, R4, -INF , !P4 ;  /* 0xff800000046e7808 */ /* 0x000fe20006000000 */
[----:B------:R-:W-:Y:S01]  /*1fd60*/  FFMA.FTZ R4, R153, R10, R106 ;  /* 0x0000000a99047223 */ /* 0x000fe2000001006a */
[----:B------:R-:W-:-:S02]  /*1fd70*/  MOV R76, R143 ;  /* 0x0000008f004c7202 */ /* 0x000fc40000000f00 */
[----:B------:R-:W-:Y:S01]  /*1fd80*/  MOV R217, R38 ;  /* 0x0000002600d97202 */ /* 0x000fe20000000f00 */
[----:B------:R-:W-:Y:S01]  /*1fd90*/  IMAD.MOV.U32 R77, RZ, RZ, R142 ;  /* 0x000000ffff4d7224 */ /* 0x000fe200078e008e */
[C---:B------:R-:W-:Y:S02]  /*1fda0*/  ISETP.GE.AND P6, PT, R3.reuse, R8, PT ;  /* 0x000000080300720c */ /* 0x040fe40003fc6270 */
[----:B------:R-:W-:Y:S01]  /*1fdb0*/  ISETP.GE.AND P4, PT, R3, R6, PT ;  /* 0x000000060300720c */ /* 0x000fe20003f86270 */
[----:B------:R-:W-:Y:S01]  /*1fdc0*/  IMAD.MOV.U32 R78, RZ, RZ, R141 ;  /* 0x000000ffff4e7224 */ /* 0x000fe200078e008d */
[----:B--2---:R-:W-:Y:S01]  /*1fdd0*/  LOP3.LUT R3, R44, 0x58, R248, 0xfe, !PT ;  /* 0x000000582c037812 */ /* 0x004fe200078efef8 */
[----:B------:R-:W-:Y:S01]  /*1fde0*/  IMAD.MOV.U32 R97, RZ, RZ, R76 ;  /* 0x000000ffff617224 */ /* 0x000fe200078e004c */
[----:B------:R-:W-:Y:S01]  /*1fdf0*/  MOV R235, R42 ;  /* 0x0000002a00eb7202 */ /* 0x000fe20000000f00 */
[----:B------:R-:W-:Y:S01]  /*1fe00*/  IMAD.MOV.U32 R234, RZ, RZ, R217 ;  /* 0x000000ffffea7224 */ /* 0x000fe200078e00d9 */
[----:B------:R-:W-:Y:S01]  /*1fe10*/  FSEL R204, R5, -INF , !P5 ;  /* 0xff80000005cc7808 */ /* 0x000fe20006800000 */
[----:B------:R2:W2:Y:S01]  /*1fe20*/  I2F R10, R3 ;  /* 0x00000003000a7306 */ /* 0x0004a20000201400 */
[----:B------:R-:W-:Y:S01]  /*1fe30*/  FSEL R106, R4, -INF , !P3 ;  /* 0xff800000046a7808 */ /* 0x000fe20005800000 */
[----:B------:R-:W-:Y:S01]  /*1fe40*/  IMAD.MOV.U32 R76, RZ, RZ, R138 ;  /* 0x000000ffff4c7224 */ /* 0x000fe200078e008a */
[C---:B------:R-:W-:Y:S01]  /*1fe50*/  ISETP.GE.AND P5, PT, R0.reuse, R8, PT ;  /* 0x000000080000720c */ /* 0x040fe20003fa6270 */
[----:B------:R-:W-:Y:S01]  /*1fe60*/  IMAD.MOV.U32 R217, RZ, RZ, R40 ;  /* 0x000000ffffd97224 */ /* 0x000fe200078e0028 */
[----:B------:R-:W-:Y:S01]  /*1fe70*/  ISETP.GE.AND P3, PT, R0, R6, PT ;  /* 0x000000060000720c */ /* 0x000fe20003f66270 */
[----:B------:R-:W-:Y:S01]  /*1fe80*/  IMAD.MOV.U32 R99, RZ, RZ, R78 ;  /* 0x000000ffff637224 */ /* 0x000fe200078e004e */
[----:B------:R-:W-:Y:S01]  /*1fe90*/  MOV R98, R77 ;  /* 0x0000004d00627202 */ /* 0x000fe20000000f00 */
[----:B------:R-:W-:Y:S01]  /*1fea0*/  IMAD.MOV.U32 R77, RZ, RZ, R137 ;  /* 0x000000ffff4d7224 */ /* 0x000fe200078e0089 */
[----:B-1----:R-:W-:Y:S01]  /*1feb0*/  LOP3.LUT R0, R44, 0x60, R248, 0xfe, !PT ;  /* 0x000000602c007812 */ /* 0x002fe200078efef8 */
[----:B------:R-:W-:Y:S01]  /*1fec0*/  IMAD.MOV.U32 R78, RZ, RZ, R139 ;  /* 0x000000ffff4e7224 */ /* 0x000fe200078e008b */
[----:B------:R-:W-:Y:S01]  /*1fed0*/  HMMA.16816.F32 R80, R12, R20, R240 ;  /* 0x000000140c50723c */ /* 0x000fe200000018f0 */
[----:B------:R-:W-:Y:S01]  /*1fee0*/  IMAD.MOV.U32 R233, RZ, RZ, R235 ;  /* 0x000000ffffe97224 */ /* 0x000fe200078e00eb */
[----:B------:R1:W5:Y:S01]  /*1fef0*/  LDL.LU R143, [R1+0x190] ;  /* 0x00019000018f7983 */ /* 0x0003620000300800 */
[----:B----4-:R-:W-:-:S02]  /*1ff00*/  FFMA.FTZ R5, R153, R7, R92 ;  /* 0x0000000799057223 */ /* 0x010fc4000001005c */
[----:B------:R-:W-:Y:S01]  /*1ff10*/  IMAD.MOV.U32 R235, RZ, RZ, R217 ;  /* 0x000000ffffeb7224 */ /* 0x000fe200078e00d9 */
[----:B------:R-:W-:Y:S01]  /*1ff20*/  MOV R217, R76 ;  /* 0x0000004c00d97202 */ /* 0x000fe20000000f00 */
[----:B------:R-:W-:Y:S02]  /*1ff30*/  FFMA.FTZ R4, R153, R7, R94 ;  /* 0x0000000799047223 */ /* 0x000fe4000001005e */
[----:B------:R-:W-:Y:S01]  /*1ff40*/  IMAD.MOV.U32 R216, RZ, RZ, R43 ;  /* 0x000000ffffd87224 */ /* 0x000fe200078e002b */
[----:B------:R4:W1:Y:S01]  /*1ff50*/  I2F R7, R0 ;  /* 0x0000000000077306 */ /* 0x0008620000201400 */
[----:B------:R-:W-:Y:S02]  /*1ff60*/  IMAD.MOV.U32 R76, RZ, RZ, R77 ;  /* 0x000000ffff4c7224 */ /* 0x000fe400078e004d */
[----:B------:R-:W-:Y:S01]  /*1ff70*/  IMAD.MOV.U32 R56, RZ, RZ, R57 ;  /* 0x000000ffff387224 */ /* 0x000fe200078e0039 */
[----:B------:R-:W-:Y:S01]  /*1ff80*/  MOV R231, R233 ;  /* 0x000000e900e77202 */ /* 0x000fe20000000f00 */
[----:B------:R-:W-:Y:S01]  /*1ff90*/  IMAD.MOV.U32 R77, RZ, RZ, R78 ;  /* 0x000000ffff4d7224 */ /* 0x000fe200078e004e */
[----:B------:R-:W-:Y:S01]  /*1ffa0*/  FSEL R206, R5, -INF , !P6 ;  /* 0xff80000005ce7808 */ /* 0x000fe20007000000 */
[----:B------:R-:W-:Y:S01]  /*1ffb0*/  IMAD.MOV.U32 R57, RZ, RZ, R58 ;  /* 0x000000ffff397224 */ /* 0x000fe200078e003a */
[----:B------:R-:W-:Y:S01]  /*1ffc0*/  MOV R58, R59 ;  /* 0x0000003b003a7202 */ /* 0x000fe20000000f00 */
[----:B------:R-:W-:Y:S01]  /*1ffd0*/  IMAD.MOV.U32 R232, RZ, RZ, R234 ;  /* 0x000000ffffe87224 */ /* 0x000fe200078e00ea */
[----:B------:R-:W-:Y:S01]  /*1ffe0*/  HMMA.16816.F32 R72, R12, R22, R72 ;  /* 0x000000160c48723c */ /* 0x000fe20000001848 */
[----:B------:R-:W-:Y:S01]  /*1fff0*/  IMAD.MOV.U32 R234, RZ, RZ, R216 ;  /* 0x000000ffffea7224 */ /* 0x000fe200078e00d8 */
[----:B------:R1:W5:Y:S01]  /*20000*/  LDL.LU R142, [R1+0x18c] ;  /* 0x00018c00018e7983 */ /* 0x0003620000300800 */
[----:B------:R-:W-:-:S02]  /*20010*/  IMAD.MOV.U32 R78, RZ, RZ, R220 ;  /* 0x000000ffff4e7224 */ /* 0x000fc400078e00dc */
[-C--:B------:R-:W-:Y:S01]  /*20020*/  FFMA.FTZ R5, R153, R9.reuse, R128 ;  /* 0x0000000999057223 */ /* 0x080fe20000010080 */
[----:B------:R-:W-:Y:S01]  /*20030*/  FSEL R128, R4, -INF , !P4 ;  /* 0xff80000004807808 */ /* 0x000fe20006000000 */
[----:B------:R-:W-:Y:S02]  /*20040*/  IMAD.MOV.U32 R59, RZ, RZ, R140 ;  /* 0x000000ffff3b7224 */ /* 0x000fe400078e008c */
[----:B------:R-:W-:Y:S01]  /*20050*/  IMAD.MOV.U32 R233, RZ, RZ, R235 ;  /* 0x000000ffffe97224 */ /* 0x000fe200078e00eb */
[C---:B------:R-:W-:Y:S01]  /*20060*/  ISETP.GE.AND P6, PT, R3.reuse, R8, PT ;  /* 0x000000080300720c */ /* 0x040fe20003fc6270 */
[----:B------:R-:W-:Y:S01]  /*20070*/  IMAD.MOV.U32 R235, RZ, RZ, R76 ;  /* 0x000000ffffeb7224 */ /* 0x000fe200078e004c */
[----:B------:R-:W-:Y:S01]  /*20080*/  ISETP.GE.AND P4, PT, R3, R6, PT ;  /* 0x000000060300720c */ /* 0x000fe20003f86270 */
[----:B------:R-:W-:Y:S01]  /*20090*/  FFMA.FTZ R4, R153, R9, R130 ;  /* 0x0000000999047223 */ /* 0x000fe20000010082 */
[----:B------:R-:W-:Y:S01]  /*200a0*/  MOV R76, R77 ;  /* 0x0000004d004c7202 */ /* 0x000fe20000000f00 */
[----:B------:R-:W-:Y:S01]  /*200b0*/  IMAD.MOV.U32 R230, RZ, RZ, R232 ;  /* 0x000000ffffe67224 */ /* 0x000fe200078e00e8 */
[----:B--2---:R-:W-:Y:S01]  /*200c0*/  LOP3.LUT R3, R44, 0x68, R248, 0xfe, !PT ;  /* 0x000000682c037812 */ /* 0x004fe200078efef8 */
[----:B------:R-:W-:Y:S01]  /*200d0*/  IMAD.MOV.U32 R232, RZ, RZ, R234 ;  /* 0x000000ffffe87224 */ /* 0x000fe200078e00ea */
[----:B------:R-:W2:Y:S01]  /*200e0*/  LDSM.16.M88.4 R20, [R186+0x5000] ;  /* 0x00500000ba14783b */ /* 0x000ea20000000200 */
[----:B------:R-:W-:Y:S01]  /*200f0*/  IMAD.MOV.U32 R77, RZ, RZ, R78 ;  /* 0x000000ffff4d7224 */ /* 0x000fe200078e004e */
[----:B------:R-:W-:Y:S01]  /*20100*/  FSEL R130, R5, -INF , !P5 ;  /* 0xff80000005827808 */ /* 0x000fe20006800000 */
[----:B------:R-:W-:Y:S01]  /*20110*/  IMAD.MOV.U32 R234, RZ, RZ, R217 ;  /* 0x000000ffffea7224 */ /* 0x000fe200078e00d9 */
[----:B------:R1:W1:Y:S01]  /*20120*/  I2F R9, R3 ;  /* 0x0000000300097306 */ /* 0x0002620000201400 */
[C---:B------:R-:W-:Y:S01]  /*20130*/  FFMA.FTZ R5, R153.reuse, R10, R124 ;  /* 0x0000000a99057223 */ /* 0x040fe2000001007c */
[----:B------:R-:W-:Y:S01]  /*20140*/  FSEL R124, R4, -INF , !P3 ;  /* 0xff800000047c7808 */ /* 0x000fe20005800000 */
[C---:B------:R-:W-:Y:S01]  /*20150*/  HMMA.16816.F32 R96, R12.reuse, R24, R96 ;  /* 0x000000180c60723c */ /* 0x040fe20000001860 */
[C---:B------:R-:W-:Y:S01]  /*20160*/  ISETP.GE.AND P5, PT, R0.reuse, R8, PT ;  /* 0x000000080000720c */ /* 0x040fe20003fa6270 */
[----:B------:R-:W-:Y:S01]  /*20170*/  FFMA.FTZ R4, R153, R10, R126 ;  /* 0x0000000a99047223 */ /* 0x000fe2000001007e */
[----:B------:R-:W-:Y:S01]  /*20180*/  ISETP.GE.AND P3, PT, R0, R6, PT ;  /* 0x000000060000720c */ /* 0x000fe20003f66270 */
[----:B------:R-:W-:Y:S01]  /*20190*/  IMAD.MOV.U32 R78, RZ, RZ, R221 ;  /* 0x000000ffff4e7224 */ /* 0x000fe200078e00dd */
[----:B------:R-:W-:Y:S01]  /*201a0*/  MOV R247, R77 ;  /* 0x0000004d00f77202 */ /* 0x000fe20000000f00 */
[----:B------:R-:W-:Y:S01]  /*201b0*/  IMAD.MOV.U32 R244, RZ, RZ, R234 ;  /* 0x000000fffff47224 */ /* 0x000fe200078e00ea */
[----:B------:R2:W5:Y:S01]  /*201c0*/  LDL.LU R141, [R1+0x188] ;  /* 0x00018800018d7983 */ /* 0x0005620000300800 */
[----:B------:R-:W-:Y:S01]  /*201d0*/  HMMA.16816.F32 R56, R12, R26, R56 ;  /* 0x0000001a0c38723c */ /* 0x000fe20000001838 */
[----:B------:R-:W-:Y:S01]  /*201e0*/  IMAD.MOV.U32 R245, RZ, RZ, R235 ;  /* 0x000000fffff57224 */ /* 0x000fe200078e00eb */
[----:B----4-:R-:W-:Y:S01]  /*201f0*/  LOP3.LUT R0, R44, 0x70, R248, 0xfe, !PT ;  /* 0x000000702c007812 */ /* 0x010fe200078efef8 */
[----:B------:R-:W4:Y:S01]  /*20200*/  LDSM.16.M88.4 R24, [R186+0x6800] ;  /* 0x00680000ba18783b */ /* 0x000f220000000200 */
[----:B------:R-:W-:Y:S01]  /*20210*/  IMAD.MOV.U32 R246, RZ, RZ, R76 ;  /* 0x000000fffff67224 */ /* 0x000fe200078e004c */
[----:B------:R-:W-:Y:S01]  /*20220*/  FSEL R126, R5, -INF , !P6 ;  /* 0xff800000057e7808 */ /* 0x000fe20007000000 */
[----:B------:R-:W-:-:S02]  /*20230*/  IMAD.MOV.U32 R237, RZ, RZ, R231 ;  /* 0x000000ffffed7224 */ /* 0x000fc400078e00e7 */
[----:B------:R-:W-:Y:S01]  /*20240*/  IMAD.MOV.U32 R239, RZ, RZ, R233 ;  /* 0x000000ffffef7224 */ /* 0x000fe200078e00e9 */
[----:B------:R2:W2:Y:S01]  /*20250*/  I2F R10, R0 ;  /* 0x00000000000a7306 */ /* 0x0004a20000201400 */
[-C--:B-1----:R-:W-:Y:S01]  /*20260*/  FFMA.FTZ R5, R153, R7.reuse, R120 ;  /* 0x0000000799057223 */ /* 0x082fe20000010078 */
[----:B------:R-:W-:Y:S01]  /*20270*/  FSEL R120, R4, -INF , !P4 ;  /* 0xff80000004787808 */ /* 0x000fe20006000000 */
[----:B------:R-:W-:Y:S02]  /*20280*/  IMAD.MOV.U32 R231, RZ, RZ, R78 ;  /* 0x000000ffffe77224 */ /* 0x000fe400078e004e */
[----:B------:R-:W-:Y:S02]  /*20290*/  IMAD.MOV.U32 R219, RZ, RZ, R214 ;  /* 0x000000ffffdb7224 */ /* 0x000fe400078e00d6 */
[----:B------:R-:W-:Y:S02]  /*202a0*/  IMAD.MOV.U32 R11, RZ, RZ, R36 ;  /* 0x000000ffff0b7224 */ /* 0x000fe400078e0024 */
[----:B------:R-:W-:Y:S01]  /*202b0*/  IMAD.MOV.U32 R218, RZ, RZ, R37 ;  /* 0x000000ffffda7224 */ /* 0x000fe200078e0025 */
[C---:B---3--:R-:W-:Y:S01]  /*202c0*/  HMMA.16816.F32 R88, R12.reuse, R32, R88 ;  /* 0x000000200c58723c */ /* 0x048fe20000001858 */
[----:B------:R-:W-:Y:S01]  /*202d0*/  IMAD.MOV.U32 R233, RZ, RZ, R79 ;  /* 0x000000ffffe97224 */ /* 0x000fe200078e004f */
[----:B------:R-:W-:Y:S01]  /*202e0*/  ISETP.GE.AND P6, PT, R3, R8, PT ;  /* 0x000000080300720c */ /* 0x000fe20003fc6270 */
[----:B------:R-:W-:Y:S01]  /*202f0*/  FFMA.FTZ R4, R153, R7, R122 ;  /* 0x0000000799047223 */ /* 0x000fe2000001007a */
[----:B------:R-:W-:Y:S01]  /*20300*/  ISETP.GE.AND P4, PT, R3, R6, PT ;  /* 0x000000060300720c */ /* 0x000fe20003f86270 */
[----:B------:R-:W-:Y:S01]  /*20310*/  IMAD.MOV.U32 R234, RZ, RZ, R227 ;  /* 0x000000ffffea7224 */ /* 0x000fe200078e00e3 */
[----:B------:R-:W-:Y:S01]  /*20320*/  LOP3.LUT R3, R44, 0x78, R248, 0xfe, !PT ;  /* 0x000000782c037812 */ /* 0x000fe200078efef8 */
[----:B------:R-:W-:Y:S01]  /*20330*/  IMAD.MOV.U32 R42, RZ, RZ, R215 ;  /* 0x000000ffff2a7224 */ /* 0x000fe200078e00d7 */
[C---:B------:R-:W-:Y:S01]  /*20340*/  HMMA.16816.F32 R76, R12.reuse, R34, R60 ;  /* 0x000000220c4c723c */ /* 0x040fe2000000183c */
[----:B------:R-:W-:Y:S01]  /*20350*/  FSEL R209, R5, -INF , !P5 ;  /* 0xff80000005d17808 */ /* 0x000fe20006800000 */
[----:B------:R1:W3:Y:S01]  /*20360*/  I2F R7, R3 ;  /* 0x0000000300077306 */ /* 0x0002e20000201400 */
[----:B------:R-:W-:Y:S01]  /*20370*/  FSEL R122, R4, -INF , !P3 ;  /* 0xff800000047a7808 */ /* 0x000fe20005800000 */
[----:B------:R-:W-:Y:S01]  /*20380*/  IMAD.MOV.U32 R19, RZ, RZ, R39 ;  /* 0x000000ffff137224 */ /* 0x000fe200078e0027 */
[----:B------:R1:W5:Y:S03]  /*20390*/  LDL.LU R140, [R1+0x184] ;  /* 0x00018400018c7983 */ /* 0x0003660000300800 */
[----:B------:R-:W-:Y:S01]  /*203a0*/  HMMA.16816.F32 R60, R12, R28, R52 ;  /* 0x0000001c0c3c723c */ /* 0x000fe20000001834 */
[----:B------:R-:W-:-:S02]  /*203b0*/  ISETP.GE.AND P5, PT, R0, R8, PT ;  /* 0x000000080000720c */ /* 0x000fc40003fa6270 */
[----:B------:R-:W-:Y:S01]  /*203c0*/  ISETP.GE.AND P3, PT, R0, R6, PT ;  /* 0x000000060000720c */ /* 0x000fe20003f66270 */
[CC--:B------:R-:W-:Y:S01]  /*203d0*/  FFMA.FTZ R5, R153.reuse, R9.reuse, R84 ;  /* 0x0000000999057223 */ /* 0x0c0fe20000010054 */
[----:B------:R-:W-:Y:S01]  /*203e0*/  MOV R238, R232 ;  /* 0x000000e800ee7202 */ /* 0x000fe20000000f00 */
[----:B------:R-:W-:Y:S01]  /*203f0*/  FFMA.FTZ R4, R153, R9, R86 ;  /* 0x0000000999047223 */ /* 0x000fe20000010056 */
[----:B------:R4:W5:Y:S01]  /*20400*/  LDL.LU R139, [R1+0x180] ;  /* 0x00018000018b7983 */ /* 0x0009620000300800 */
[C---:B------:R-:W-:Y:S03]  /*20410*/  HMMA.16816.F32 R52, R12.reuse, R30, R244 ;  /* 0x0000001e0c34723c */ /* 0x040fe600000018f4 */
[----:B------:R-:W4:Y:S01]  /*20420*/  LDSM.16.M88.4 R28, [R186+0x7800] ;  /* 0x00780000ba1c783b */ /* 0x000f220000000200 */
[----:B--2---:R-:W-:Y:S02]  /*20430*/  LOP3.LUT R0, R44, 0x80, R248, 0xfe, !PT ;  /* 0x000000802c007812 */ /* 0x004fe400078efef8 */
[----:B------:R-:W-:Y:S01]  /*20440*/  FSEL R210, R5, -INF , !P6 ;  /* 0xff80000005d27808 */ /* 0x000fe20007000000 */
[----:B------:R-:W-:Y:S01]  /*20450*/  IMAD.MOV.U32 R235, RZ, RZ, R226 ;  /* 0x000000ffffeb7224 */ /* 0x000fe200078e00e2 */
[----:B------:R2:W2:Y:S01]  /*20460*/  I2F R9, R0 ;  /* 0x0000000000097306 */ /* 0x0004a20000201400 */
[CC--:B------:R-:W-:Y:S01]  /*20470*/  FFMA.FTZ R5, R153.reuse, R10.reuse, R80 ;  /* 0x0000000a99057223 */ /* 0x0c0fe20000010050 */
[----:B------:R-:W-:Y:S01]  /*20480*/  FSEL R208, R4, -INF , !P4 ;  /* 0xff80000004d07808 */ /* 0x000fe20006000000 */
[----:B------:R-:W-:Y:S01]  /*20490*/  FFMA.FTZ R4, R153, R10, R82 ;  /* 0x0000000a99047223 */ /* 0x000fe20000010052 */
[C---:B------:R-:W-:Y:S01]  /*204a0*/  ISETP.GE.AND P6, PT, R3.reuse, R8, PT ;  /* 0x000000080300720c */ /* 0x040fe20003fc6270 */
[----:B------:R-:W-:Y:S01]  /*204b0*/  HMMA.16816.F32 R68, R12, R20, R68 ;  /* 0x000000140c44723c */ /* 0x000fe20000001844 */
[----:B------:R-:W-:Y:S01]  /*204c0*/  ISETP.GE.AND P4, PT, R3, R6, PT ;  /* 0x000000060300720c */ /* 0x000fe20003f86270 */
[----:B------:R-:W-:Y:S01]  /*204d0*/  IMAD.MOV.U32 R236, RZ, RZ, R230 ;  /* 0x000000ffffec7224 */ /* 0x000fe200078e00e6 */
[----:B-1----:R-:W-:Y:S01]  /*204e0*/  LOP3.LUT R3, R44, 0x88, R248, 0xfe, !PT ;  /* 0x000000882c037812 */ /* 0x002fe200078efef8 */
[----:B------:R1:W5:Y:S01]  /*204f0*/  LDL.LU R138, [R1+0x17c] ;  /* 0x00017c00018a7983 */ /* 0x0003620000300800 */
[----:B------:R-:W-:Y:S01]  /*20500*/  FSEL R214, R5, -INF , !P5 ;  /* 0xff80000005d67808 */ /* 0x000fe20006800000 */
[CC--:B---3--:R-:W-:Y:S01]  /*20510*/  FFMA.FTZ R5, R153.reuse, R7.reuse, R72 ;  /* 0x0000000799057223 */ /* 0x0c8fe20000010048 */
[----:B------:R3:W1:Y:S01]  /*20520*/  I2F R10, R3 ;  /* 0x00000003000a7306 */ /* 0x0006620000201400 */
[----:B------:R-:W-:Y:S01]  /*20530*/  FSEL R211, R4, -INF , !P3 ;  /* 0xff80000004d37808 */ /* 0x000fe20005800000 */
[----:B------:R-:W-:Y:S01]  /*20540*/  FFMA.FTZ R4, R153, R7, R74 ;  /* 0x0000000799047223 */ /* 0x000fe2000001004a */
[C---:B------:R-:W-:Y:S01]  /*20550*/  ISETP.GE.AND P5, PT, R0.reuse, R8, PT ;  /* 0x000000080000720c */ /* 0x040fe20003fa6270 */
[----:B------:R-:W-:Y:S01]  /*20560*/  IMAD.MOV.U32 R245, RZ, RZ, R233 ;  /* 0x000000fffff57224 */ /* 0x000fe200078e00e9 */
[----:B------:R-:W-:Y:S01]  /*20570*/  ISETP.GE.AND P3, PT, R0, R6, PT ;  /* 0x000000060000720c */ /* 0x000fe20003f66270 */
[----:B------:R-:W-:Y:S01]  /*20580*/  IMAD.MOV.U32 R246, RZ, RZ, R234 ;  /* 0x000000fffff67224 */ /* 0x000fe200078e00ea */
[----:B--2---:R-:W-:Y:S01]  /*20590*/  LOP3.LUT R0, R44, 0x90, R248, 0xfe, !PT ;  /* 0x000000902c007812 */ /* 0x004fe200078efef8 */
[----:B------:R-:W-:Y:S01]  /*205a0*/  IMAD.MOV.U32 R247, RZ, RZ, R235 ;  /* 0x000000fffff77224 */ /* 0x000fe200078e00eb */
[----:B------:R-:W-:Y:S01]  /*205b0*/  FSEL R215, R5, -INF , !P6 ;  /* 0xff80000005d77808 */ /* 0x000fe20007000000 */
[C---:B------:R-:W-:Y:S01]  /*205c0*/  FFMA.FTZ R5, R153.reuse, R9, R112 ;  /* 0x0000000999057223 */ /* 0x040fe20000010070 */
[----:B------:R-:W-:Y:S01]  /*205d0*/  MOV R244, R231 ;  /* 0x000000e700f47202 */ /* 0x000fe20000000f00 */
[----:B------:R2:W2:Y:S01]  /*205e0*/  I2F R7, R0 ;  /* 0x0000000000077306 */ /* 0x0004a20000201400 */
[----:B------:R-:W-:Y:S01]  /*205f0*/  FSEL R112, R4, -INF , !P4 ;  /* 0xff80000004707808 */ /* 0x000fe20006000000 */
[----:B------:R-:W-:Y:S01]  /*20600*/  FFMA.FTZ R4, R153, R9, R114 ;  /* 0x0000000999047223 */ /* 0x000fe20000010072 */
[C---:B------:R-:W-:Y:S01]  /*20610*/  ISETP.GE.AND P6, PT, R3.reuse, R8, PT ;  /* 0x000000080300720c */ /* 0x040fe20003fc6270 */
[----:B------:R2:W5:Y:S01]  /*20620*/  LDL.LU R137, [R1+0x178] ;  /* 0x0001780001897983 */ /* 0x0005620000300800 */
[----:B------:R-:W-:-:S02]  /*20630*/  ISETP.GE.AND P4, PT, R3, R6, PT ;  /* 0x000000060300720c */ /* 0x000fc40003f86270 */
[----:B---3--:R-:W-:Y:S01]  /*20640*/  LOP3.LUT R3, R44, 0x98, R248, 0xfe, !PT ;  /* 0x000000982c037812 */ /* 0x008fe200078efef8 */
[C---:B----4-:R-:W-:Y:S01]  /*20650*/  HMMA.16816.F32 R32, R12.reuse, R26, R244 ;  /* 0x0000001a0c20723c */ /* 0x050fe200000018f4 */
[----:B------:R-:W-:Y:S02]  /*20660*/  FSEL R220, R5, -INF , !P5 ;  /* 0xff80000005dc7808 */ /* 0x000fe40006800000 */
[----:B------:R3:W4:Y:S01]  /*20670*/  I2F R9, R3 ;  /* 0x0000000300097306 */ /* 0x0007220000201400 */
[----:B------:R-:W-:Y:S01]  /*20680*/  FSEL R216, R4, -INF , !P3 ;  /* 0xff80000004d87808 */ /* 0x000fe20005800000 */
[C---:B-1----:R-:W-:Y:S01]  /*20690*/  FFMA.FTZ R5, R153.reuse, R10, R100 ;  /* 0x0000000a99057223 */ /* 0x042fe20000010064 */
[C---:B------:R-:W-:Y:S01]  /*206a0*/  ISETP.GE.AND P5, PT, R0.reuse, R8, PT ;  /* 0x000000080000720c */ /* 0x040fe20003fa6270 */
[----:B------:R-:W-:Y:S01]  /*206b0*/  IMAD.MOV.U32 R244, RZ, RZ, R218 ;  /* 0x000000fffff47224 */ /* 0x000fe200078e00da */
[----:B------:R-:W-:Y:S01]  /*206c0*/  MOV R245, R219 ;  /* 0x000000db00f57202 */ /* 0x000fe20000000f00 */
[----:B------:R-:W-:Y:S01]  /*206d0*/  IMAD.MOV.U32 R246, RZ, RZ, R19 ;  /* 0x000000fffff67224 */ /* 0x000fe200078e0013 */
[----:B------:R-:W-:Y:S01]  /*206e0*/  ISETP.GE.AND P3, PT, R0, R6, PT ;  /* 0x000000060000720c */ /* 0x000fe20003f66270 */
[----:B------:R-:W-:Y:S01]  /*206f0*/  IMAD.MOV.U32 R247, RZ, RZ, R11 ;  /* 0x000000fffff77224 */ /* 0x000fe200078e000b */
[----:B------:R-:W-:Y:S01]  /*20700*/  MOV R37, R136 ;  /* 0x0000008800257202 */ /* 0x000fe20000000f00 */
[----:B------:R-:W-:Y:S01]  /*20710*/  FFMA.FTZ R4, R153, R10, R102 ;  /* 0x0000000a99047223 */ /* 0x000fe20000010066 */
[----:B--2---:R-:W-:Y:S01]  /*20720*/  LOP3.LUT R0, R44, 0xa0, R248, 0xfe, !PT ;  /* 0x000000a02c007812 */ /* 0x004fe200078efef8 */
[----:B------:R1:W5:Y:S01]  /*20730*/  LDL.LU R136, [R1+0x174] ;  /* 0x0001740001887983 */ /* 0x0003620000300800 */
[----:B------:R-:W-:Y:S01]  /*20740*/  IMAD.MOV.U32 R38, RZ, RZ, R118 ;  /* 0x000000ffff267224 */ /* 0x000fe200078e0076 */
[C---:B------:R-:W-:Y:S01]  /*20750*/  HMMA.16816.F32 R64, R12.reuse, R22, R64 ;  /* 0x000000160c40723c */ /* 0x040fe20000001840 */
[----:B------:R-:W-:Y:S01]  /*20760*/  IMAD.MOV.U32 R39, RZ, RZ, R18 ;  /* 0x000000ffff277224 */ /* 0x000fe200078e0012 */
[----:B------:R1:W5:Y:S01]  /*20770*/  LDL.LU R118, [R1+0x170] ;  /* 0x0001700001767983 */ /* 0x0003620000300800 */
[----:B------:R-:W-:Y:S01]  /*20780*/  IMAD.MOV.U32 R36, RZ, RZ, R17 ;  /* 0x000000ffff247224 */ /* 0x000fe200078e0011 */
[----:B------:R2:W1:Y:S01]  /*20790*/  I2F R10, R0 ;  /* 0x00000000000a7306 */ /* 0x0004620000201400 */
[----:B------:R-:W-:Y:S01]  /*207a0*/  IMAD.MOV.U32 R43, RZ, RZ, R16 ;  /* 0x000000ffff2b7224 */ /* 0x000fe200078e0010 */
[----:B------:R1:W5:Y:S01]  /*207b0*/  LDL.LU R18, [R1+0x16c] ;  /* 0x00016c0001127983 */ /* 0x0003620000300800 */
[----:B------:R-:W-:Y:S01]  /*207c0*/  MOV R40, R2 ;  /* 0x0000000200287202 */ /* 0x000fe20000000f00 */
[C---:B------:R-:W-:Y:S01]  /*207d0*/  HMMA.16816.F32 R48, R12.reuse, R24, R236 ;  /* 0x000000180c30723c */ /* 0x040fe200000018ec */
[----:B------:R-:W-:Y:S01]  /*207e0*/  FSEL R221, R5, -INF , !P6 ;  /* 0xff80000005dd7808 */ /* 0x000fe20007000000 */
[----:B------:R1:W5:Y:S01]  /*207f0*/  LDL.LU R17, [R1+0x168] ;  /* 0x0001680001117983 */ /* 0x0003620000300800 */
[----:B------:R-:W-:Y:S01]  /*20800*/  FSEL R217, R4, -INF , !P4 ;  /* 0xff80000004d97808 */ /* 0x000fe20006000000 */
[-C--:B------:R-:W-:Y:S01]  /*20810*/  FFMA.FTZ R5, R153, R7.reuse, R96 ;  /* 0x0000000799057223 */ /* 0x080fe20000010060 */
[C---:B------:R-:W-:Y:S01]  /*20820*/  ISETP.GE.AND P6, PT, R3.reuse, R8, PT ;  /* 0x000000080300720c */ /* 0x040fe20003fc6270 */
[----:B------:R1:W5:Y:S01]  /*20830*/  LDL.LU R16, [R1+0x164] ;  /* 0x0001640001107983 */ /* 0x0003620000300800 */
[----:B------:R-:W-:Y:S01]  /*20840*/  ISETP.GE.AND P4, PT, R3, R6, PT ;  /* 0x000000060300720c */ /* 0x000fe20003f86270 */
[----:B------:R-:W-:Y:S01]  /*20850*/  HMMA.16816.F32 R24, R12, R28, R244 ;  /* 0x0000001c0c18723c */ /* 0x000fe200000018f4 */
[----:B---3--:R-:W-:Y:S01]  /*20860*/  LOP3.LUT R3, R44, 0xa8, R248, 0xfe, !PT ;  /* 0x000000a82c037812 */ /* 0x008fe200078efef8 */
[----:B------:R3:W5:Y:S01]  /*20870*/  LDL.LU R2, [R1+0x160] ;  /* 0x0001600001027983 */ /* 0x0007620000300800 */
[----:B------:R-:W-:-:S03]  /*20880*/  FFMA.FTZ R4, R153, R7, R98 ;  /* 0x0000000799047223 */ /* 0x000fc60000010062 */
[----:B------:R-:W3:Y:S02]  /*20890*/  LDSM.16.M88.4 R20, [R186+0x7000] ;  /* 0x00700000ba14783b */ /* 0x000ee40000000200 */
[----:B------:R-:W-:Y:S01]  /*208a0*/  HMMA.16816.F32 R28, R12, R30, R132 ;  /* 0x0000001e0c1c723c */ /* 0x000fe20000001884 */
[----:B------:R1:W1:Y:S01]  /*208b0*/  I2F R7, R3 ;  /* 0x0000000300077306 */ /* 0x0002620000201400 */
[----:B------:R3:W5:Y:S01]  /*208c0*/  LDL.LU.64 R134, [R1+0x158] ;  /* 0x0001580001867983 */ /* 0x0007620000300a00 */
[----:B------:R-:W-:Y:S01]  /*208d0*/  FSEL R228, R5, -INF , !P5 ;  /* 0xff80000005e47808 */ /* 0x000fe20006800000 */
[----:B------:R-:W-:-:S04]  /*208e0*/  DEPBAR.LE SB0, 0x0 ;  /* 0x000080000000791a */ /* 0x000fc80000000000 */
[----:B------:R3:W5:Y:S01]  /*208f0*/  LDL.LU.64 R132, [R1+0x150] ;  /* 0x0001500001847983 */ /* 0x0007620000300a00 */
[----:B------:R-:W-:Y:S01]  /*20900*/  FSEL R226, R4, -INF , !P3 ;  /* 0xff80000004e27808 */ /* 0x000fe20005800000 */
[CC--:B----4-:R-:W-:Y:S01]  /*20910*/  FFMA.FTZ R5, R153.reuse, R9.reuse, R56 ;  /* 0x0000000999057223 */ /* 0x0d0fe20000010038 */
[C---:B------:R-:W-:Y:S01]  /*20920*/  ISETP.GE.AND P5, PT, R0.reuse, R8, PT ;  /* 0x000000080000720c */ /* 0x040fe20003fa6270 */
[----:B------:R-:W-:Y:S01]  /*20930*/  FFMA.FTZ R4, R153, R9, R58 ;  /* 0x0000000999047223 */ /* 0x000fe2000001003a */
[----:B------:R-:W-:Y:S02]  /*20940*/  ISETP.GE.AND P3, PT, R0, R6, PT ;  /* 0x000000060000720c */ /* 0x000fe40003f66270 */
[----:B--2---:R-:W-:Y:S02]  /*20950*/  LOP3.LUT R0, R44, 0xb0, R248, 0xfe, !PT ;  /* 0x000000b02c007812 */ /* 0x004fe400078efef8 */
[----:B------:R-:W-:Y:S02]  /*20960*/  FSEL R229, R5, -INF , !P6 ;  /* 0xff80000005e57808 */ /* 0x000fe40007000000 */
[----:B------:R2:W4:Y:S01]  /*20970*/  I2F R9, R0 ;  /* 0x0000000000097306 */ /* 0x0005220000201400 */
[----:B------:R-:W-:Y:S01]  /*20980*/  FSEL R227, R4, -INF , !P4 ;  /* 0xff80000004e37808 */ /* 0x000fe20006000000 */
[----:B-1----:R-:W-:Y:S01]  /*20990*/  FFMA.FTZ R5, R153, R10, R68 ;  /* 0x0000000a99057223 */ /* 0x002fe20000010044 */
[----:B------:R-:W-:Y:S01]  /*209a0*/  ISETP.GE.AND P6, PT, R3, R8, PT ;  /* 0x000000080300720c */ /* 0x000fe20003fc6270 */
[----:B------:R-:W-:Y:S01]  /*209b0*/  FFMA.FTZ R4, R153, R10, R70 ;  /* 0x0000000a99047223 */ /* 0x000fe20000010046 */
[----:B------:R-:W-:-:S02]  /*209c0*/  ISETP.GE.AND P4, PT, R3, R6, PT ;  /* 0x000000060300720c */ /* 0x000fc40003f86270 */
[----:B------:R-:W-:Y:S02]  /*209d0*/  LOP3.LUT R3, R44, 0xb8, R248, 0xfe, !PT ;  /* 0x000000b82c037812 */ /* 0x000fe400078efef8 */
[----:B------:R-:W-:Y:S02]  /*209e0*/  FSEL R232, R5, -INF , !P5 ;  /* 0xff80000005e87808 */ /* 0x000fe40006800000 */
[----:B------:R1:W1:Y:S01]  /*209f0*/  I2F R10, R3 ;  /* 0x00000003000a7306 */ /* 0x0002620000201400 */
[----:B------:R-:W-:Y:S01]  /*20a00*/  FSEL R230, R4, -INF , !P3 ;  /* 0xff80000004e67808 */ /* 0x000fe20005800000 */
[CC--:B------:R-:W-:Y:S01]  /*20a10*/  FFMA.FTZ R5, R153.reuse, R7.reuse, R64 ;  /* 0x0000000799057223 */ /* 0x0c0fe20000010040 */
[C---:B------:R-:W-:Y:S01]  /*20a20*/  ISETP.GE.AND P5, PT, R0.reuse, R8, PT ;  /* 0x000000080000720c */ /* 0x040fe20003fa6270 */
[----:B------:R-:W-:Y:S01]  /*20a30*/  FFMA.FTZ R4, R153, R7, R66 ;  /* 0x0000000799047223 */ /* 0x000fe20000010042 */
[----:B------:R-:W-:Y:S02]  /*20a40*/  ISETP.GE.AND P3, PT, R0, R6, PT ;  /* 0x000000060000720c */ /* 0x000fe40003f66270 */
[----:B--2---:R-:W-:-:S02]  /*20a50*/  LOP3.LUT R0, R44, 0xc0, R248, 0xfe, !PT ;  /* 0x000000c02c007812 */ /* 0x004fc400078efef8 */
[----:B------:R-:W-:Y:S02]  /*20a60*/  FSEL R233, R5, -INF , !P6 ;  /* 0xff80000005e97808 */ /* 0x000fe40007000000 */
[----:B------:R2:W2:Y:S01]  /*20a70*/  I2F R7, R0 ;  /* 0x0000000000077306 */ /* 0x0004a20000201400 */
[----:B------:R-:W-:Y:S01]  /*20a80*/  FSEL R231, R4, -INF , !P4 ;  /* 0xff80000004e77808 */ /* 0x000fe20006000000 */
[-C--:B----4-:R-:W-:Y:S01]  /*20a90*/  FFMA.FTZ R5, R153, R9.reuse, R88 ;  /* 0x0000000999057223 */ /* 0x090fe20000010058 */
[----:B------:R-:W-:Y:S01]  /*20aa0*/  ISETP.GE.AND P6, PT, R3, R8, PT ;  /* 0x000000080300720c */ /* 0x000fe20003fc6270 */
[----:B------:R-:W-:Y:S01]  /*20ab0*/  FFMA.FTZ R4, R153, R9, R90 ;  /* 0x0000000999047223 */ /* 0x000fe2000001005a */
[----:B------:R-:W-:Y:S02]  /*20ac0*/  ISETP.GE.AND P4, PT, R3, R6, PT ;  /* 0x000000060300720c */ /* 0x000fe40003f86270 */
[----:B-1----:R-:W-:Y:S02]  /*20ad0*/  LOP3.LUT R3, R44, 0xc8, R248, 0xfe, !PT ;  /* 0x000000c82c037812 */ /* 0x002fe400078efef8 */
[----:B------:R-:W-:-:S02]  /*20ae0*/  FSEL R236, R5, -INF , !P5 ;  /* 0xff80000005ec7808 */ /* 0x000fc40006800000 */
[----:B------:R1:W4:Y:S01]  /*20af0*/  I2F R9, R3 ;  /* 0x0000000300097306 */ /* 0x0003220000201400 */
[----:B------:R-:W-:Y:S01]  /*20b00*/  FSEL R234, R4, -INF , !P3 ;  /* 0xff80000004ea7808 */ /* 0x000fe20005800000 */
[C---:B------:R-:W-:Y:S01]  /*20b10*/  FFMA.FTZ R5, R153.reuse, R10, R76 ;  /* 0x0000000a99057223 */ /* 0x040fe2000001004c */
[C---:B------:R-:W-:Y:S01]  /*20b20*/  ISETP.GE.AND P5, PT, R0.reuse, R8, PT ;  /* 0x000000080000720c */ /* 0x040fe20003fa6270 */
[----:B------:R-:W-:Y:S01]  /*20b30*/  FFMA.FTZ R4, R153, R10, R78 ;  /* 0x0000000a99047223 */ /* 0x000fe2000001004e */
[----:B------:R-:W-:Y:S02]  /*20b40*/  ISETP.GE.AND P3, PT, R0, R6, PT ;  /* 0x000000060000720c */ /* 0x000fe40003f66270 */
[----:B--2---:R-:W-:Y:S02]  /*20b50*/  LOP3.LUT R0, R44, 0xd0, R248, 0xfe, !PT ;  /* 0x000000d02c007812 */ /* 0x004fe400078efef8 */
[----:B------:R-:W-:Y:S02]  /*20b60*/  FSEL R237, R5, -INF , !P6 ;  /* 0xff80000005ed7808 */ /* 0x000fe40007000000 */
[----:B------:R2:W2:Y:S01]  /*20b70*/  I2F R10, R0 ;  /* 0x00000000000a7306 */ /* 0x0004a20000201400 */
[----:B------:R-:W-:Y:S01]  /*20b80*/  FSEL R235, R4, -INF , !P4 ;  /* 0xff80000004eb7808 */ /* 0x000fe20006000000 */
[----:B------:R-:W-:Y:S01]  /*20b90*/  FFMA.FTZ R5, R153, R7, R60 ;  /* 0x0000000799057223 */ /* 0x000fe2000001003c */
[----:B------:R-:W-:-:S02]  /*20ba0*/  ISETP.GE.AND P6, PT, R3, R8, PT ;  /* 0x000000080300720c */ /* 0x000fc40003fc6270 */
[----:B------:R-:W-:Y:S01]  /*20bb0*/  ISETP.GE.AND P4, PT, R3, R6, PT ;  /* 0x000000060300720c */ /* 0x000fe20003f86270 */
[----:B-1----:R-:W-:Y:S01]  /*20bc0*/  FFMA.FTZ R3, R153, R7, R62 ;  /* 0x0000000799037223 */ /* 0x002fe2000001003e */
[----:B------:R-:W-:Y:S01]  /*20bd0*/  LOP3.LUT R4, R44, 0xd8, R248, 0xfe, !PT ;  /* 0x000000d82c047812 */ /* 0x000fe200078efef8 */
[C---:B---3--:R-:W-:Y:S01]  /*20be0*/  HMMA.16816.F32 R40, R12.reuse, R20, R40 ;  /* 0x000000140c28723c */ /* 0x048fe20000001828 */
[----:B------:R-:W-:Y:S02]  /*20bf0*/  FSEL R240, R5, -INF , !P5 ;  /* 0xff80000005f07808 */ /* 0x000fe40006800000 */
[----:B------:R1:W3:Y:S01]  /*20c00*/  I2F R7, R4 ;  /* 0x0000000400077306 */ /* 0x0002e20000201400 */
[----:B------:R-:W-:Y:S01]  /*20c10*/  FSEL R238, R3, -INF , !P3 ;  /* 0xff80000003ee7808 */ /* 0x000fe20005800000 */
[CC--:B----4-:R-:W-:Y:S01]  /*20c20*/  FFMA.FTZ R5, R153.reuse, R9.reuse, R52 ;  /* 0x0000000999057223 */ /* 0x0d0fe20000010034 */
[C---:B------:R-:W-:Y:S02]  /*20c30*/  ISETP.GE.AND P5, PT, R0.reuse, R8, PT ;  /* 0x000000080000720c */ /* 0x040fe40003fa6270 */
[----:B------:R-:W-:Y:S01]  /*20c40*/  ISETP.GE.AND P3, PT, R0, R6, PT ;  /* 0x000000060000720c */ /* 0x000fe20003f66270 */
[----:B--2---:R-:W-:Y:S01]  /*20c50*/  FFMA.FTZ R0, R153, R9, R54 ;  /* 0x0000000999007223 */ /* 0x004fe20000010036 */
[----:B------:R-:W-:Y:S01]  /*20c60*/  LOP3.LUT R3, R44, 0xe0, R248, 0xfe, !PT ;  /* 0x000000e02c037812 */ /* 0x000fe200078efef8 */
[----:B------:R-:W-:Y:S01]  /*20c70*/  HMMA.16816.F32 R36, R12, R22, R36 ;  /* 0x000000160c24723c */ /* 0x000fe20000001824 */
[----:B------:R-:W-:-:S02]  /*20c80*/  FSEL R241, R5, -INF , !P6 ;  /* 0xff80000005f17808 */ /* 0x000fc40007000000 */
[----:B------:R2:W4:Y:S01]  /*20c90*/  I2F R9, R3 ;  /* 0x0000000300097306 */ /* 0x0005220000201400 */
[----:B------:R-:W-:Y:S01]  /*20ca0*/  FSEL R239, R0, -INF , !P4 ;  /* 0xff80000000ef7808 */ /* 0x000fe20006000000 */
[C---:B------:R-:W-:Y:S01]  /*20cb0*/  FFMA.FTZ R5, R153.reuse, R10, R48 ;  /* 0x0000000a99057223 */ /* 0x040fe20000010030 */
[C---:B------:R-:W-:Y:S02]  /*20cc0*/  ISETP.GE.AND P6, PT, R4.reuse, R8, PT ;  /* 0x000000080400720c */ /* 0x040fe40003fc6270 */
[----:B------:R-:W-:Y:S01]  /*20cd0*/  ISETP.GE.AND P4, PT, R4, R6, PT ;  /* 0x000000060400720c */ /* 0x000fe20003f86270 */
[----:B-1----:R-:W-:Y:S01]  /*20ce0*/  FFMA.FTZ R4, R153, R10, R50 ;  /* 0x0000000a99047223 */ /* 0x002fe20000010032 */
[----:B------:R-:W-:Y:S02]  /*20cf0*/  LOP3.LUT R0, R44, 0xe8, R248, 0xfe, !PT ;  /* 0x000000e82c007812 */ /* 0x000fe400078efef8 */
[----:B------:R-:W-:Y:S02]  /*20d00*/  FSEL R244, R5, -INF , !P5 ;  /* 0xff80000005f47808 */ /* 0x000fe40006800000 */
[----:B------:R1:W1:Y:S01]  /*20d10*/  I2F R10, R0 ;  /* 0x00000000000a7306 */ /* 0x0002620000201400 */
[----:B------:R-:W-:Y:S01]  /*20d20*/  FSEL R242, R4, -INF , !P3 ;  /* 0xff80000004f27808 */ /* 0x000fe20005800000 */
[----:B---3--:R-:W-:Y:S01]  /*20d30*/  FFMA.FTZ R5, R153, R7, R32 ;  /* 0x0000000799057223 */ /* 0x008fe20000010020 */
[----:B------:R-:W-:-:S02]  /*20d40*/  ISETP.GE.AND P5, PT, R3, R8, PT ;  /* 0x000000080300720c */ /* 0x000fc40003fa6270 */
[----:B------:R-:W-:Y:S01]  /*20d50*/  ISETP.GE.AND P3, PT, R3, R6, PT ;  /* 0x000000060300720c */ /* 0x000fe20003f66270 */
[----:B--2---:R-:W-:Y:S01]  /*20d60*/  FFMA.FTZ R3, R153, R7, R34 ;  /* 0x0000000799037223 */ /* 0x004fe20000010022 */
[C---:B------:R-:W-:Y:S01]  /*20d70*/  LOP3.LUT R4, R44.reuse, 0xf0, R248, 0xfe, !PT ;  /* 0x000000f02c047812 */ /* 0x040fe200078efef8 */
[----:B------:R-:W-:Y:S01]  /*20d80*/  IMAD.MOV.U32 R20, RZ, RZ, R249 ;  /* 0x000000ffff147224 */ /* 0x000fe200078e00f9 */
[----:B------:R-:W-:Y:S01]  /*20d90*/  MOV R22, R46 ;  /* 0x0000002e00167202 */ /* 0x000fe20000000f00 */
[----:B------:R-:W-:Y:S02]  /*20da0*/  IMAD.MOV.U32 R21, RZ, RZ, R47 ;  /* 0x000000ffff157224 */ /* 0x000fe400078e002f */
[----:B------:R-:W-:Y:S01]  /*20db0*/  IMAD.MOV.U32 R23, RZ, RZ, R45 ;  /* 0x000000ffff177224 */ /* 0x000fe200078e002d */
[----:B------:R2:W3:Y:S01]  /*20dc0*/  I2F R11, R4 ;  /* 0x00000004000b7306 */ /* 0x0004e20000201400 */
[----:B------:R-:W-:Y:S02]  /*20dd0*/  FSEL R245, R5, -INF , !P6 ;  /* 0xff80000005f57808 */ /* 0x000fe40007000000 */
[----:B------:R-:W-:Y:S01]  /*20de0*/  FSEL R243, R3, -INF , !P4 ;  /* 0xff80000003f37808 */ /* 0x000fe20006000000 */
[CC--:B----4-:R-:W-:Y:S01]  /*20df0*/  FFMA.FTZ R3, R153.reuse, R9.reuse, R40 ;  /* 0x0000000999037223 */ /* 0x0d0fe20000010028 */
[----:B------:R-:W-:Y:S01]  /*20e00*/  LOP3.LUT R5, R44, 0xf8, R248, 0xfe, !PT ;  /* 0x000000f82c057812 */ /* 0x000fe200078efef8 */
[----:B------:R-:W-:Y:S01]  /*20e10*/  HMMA.16816.F32 R20, R12, R212, R20 ;  /* 0x000000d40c14723c */ /* 0x000fe20000001814 */
[C---:B------:R-:W-:Y:S01]  /*20e20*/  ISETP.GE.AND P6, PT, R0.reuse, R8, PT ;  /* 0x000000080000720c */ /* 0x040fe20003fc6270 */
[----:B------:R-:W-:Y:S01]  /*20e30*/  BAR.SYNC.DEFER_BLOCKING 0x0 ;  /* 0x0000000000007b1d */ /* 0x000fe20000010000 */
[----:B------:R-:W-:Y:S01]  /*20e40*/  ISETP.GE.AND P4, PT, R0, R6, PT ;  /* 0x000000060000720c */ /* 0x000fe20003f86270 */
[----:B------:R-:W-:Y:S01]  /*20e50*/  FFMA.FTZ R7, R153, R9, R42 ;  /* 0x0000000999077223 */ /* 0x000fe2000001002a */
[----:B-1----:R-:W-:-:S02]  /*20e60*/  LOP3.LUT R0, R44, R248, RZ, 0xfc, !PT ;  /* 0x000000f82c007212 */ /* 0x002fc400078efcff */
[----:B------:R-:W-:Y:S01]  /*20e70*/  FSEL R246, R3, -INF , !P5 ;  /* 0xff80000003f67808 */ /* 0x000fe20006800000 */
[----:B------:R1:W4:Y:S01]  /*20e80*/  I2F R12, R5 ;  /* 0x00000005000c7306 */ /* 0x0003220000201400 */
[----:B------:R-:W-:Y:S01]  /*20e90*/  IADD3 R3, R0, 0x1, RZ ;  /* 0x0000000100037810 */ /* 0x000fe20007ffe0ff */
[-C--:B------:R-:W-:Y:S01]  /*20ea0*/  FFMA.FTZ R9, R153, R10.reuse, R36 ;  /* 0x0000000a99097223 */ /* 0x080fe20000010024 */
[----:B------:R-:W-:Y:S01]  /*20eb0*/  FSEL R212, R7, -INF , !P3 ;  /* 0xff80000007d47808 */ /* 0x000fe20005800000 */
[----:B------:R-:W-:Y:S01]  /*20ec0*/  FFMA.FTZ R7, R153, R10, R38 ;  /* 0x0000000a99077223 */ /* 0x000fe20000010026 */
[C---:B------:R-:W-:Y:S02]  /*20ed0*/  ISETP.GE.AND P5, PT, R4.reuse, R8, PT ;  /* 0x000000080400720c */ /* 0x040fe40003fa6270 */
[----:B------:R-:W-:Y:S01]  /*20ee0*/  ISETP.GE.AND P3, PT, R4, R6, PT ;  /* 0x000000060400720c */ /* 0x000fe20003f66270 */
[----:B------:R4:W4:Y:S01]  /*20ef0*/  I2F R10, R3 ;  /* 0x00000003000a7306 */ /* 0x0009220000201400 */
[----:B--2---:R-:W-:-:S02]  /*20f00*/  IADD3 R4, R0, 0x9, RZ ;  /* 0x0000000900047810 */ /* 0x004fc40007ffe0ff */
[----:B------:R-:W-:Y:S01]  /*20f10*/  FSEL R247, R9, -INF , !P6 ;  /* 0xff80000009f77808 */ /* 0x000fe20007000000 */
[-C--:B---3--:R-:W-:Y:S01]  /*20f20*/  FFMA.FTZ R9, R153, R11.reuse, R24 ;  /* 0x0000000b99097223 */ /* 0x088fe20000010018 */
[----:B------:R-:W-:Y:S01]  /*20f30*/  FSEL R213, R7, -INF , !P4 ;  /* 0xff80000007d57808 */ /* 0x000fe20006000000 */
[----:B------:R-:W-:Y:S01]  /*20f40*/  FFMA.FTZ R7, R153, R11, R26 ;  /* 0x0000000b99077223 */ /* 0x000fe2000001001a */
[C---:B------:R-:W-:Y:S01]  /*20f50*/  ISETP.GE.AND P6, PT, R5.reuse, R8, PT ;  /* 0x000000080500720c */ /* 0x040fe20003fc6270 */
[----:B------:R2:W3:Y:S01]  /*20f60*/  I2F R11, R4 ;  /* 0x00000004000b7306 */ /* 0x0004e20000201400 */
[----:B------:R-:W-:Y:S02]  /*20f70*/  ISETP.GE.AND P4, PT, R5, R6, PT ;  /* 0x000000060500720c */ /* 0x000fe40003f86270 */
[----:B-1----:R-:W-:Y:S02]  /*20f80*/  IADD3 R5, R0, 0x11, RZ ;  /* 0x0000001100057810 */ /* 0x002fe40007ffe0ff */
[----:B------:R-:W-:Y:S01]  /*20f90*/  FSEL R58, R9, -INF , !P5 ;  /* 0xff800000093a7808 */ /* 0x000fe20006800000 */
[-C--:B----4-:R-:W-:Y:S01]  /*20fa0*/  FFMA.FTZ R9, R153, R12.reuse, R28 ;  /* 0x0000000c99097223 */ /* 0x090fe2000001001c */
[----:B------:R-:W-:Y:S01]  /*20fb0*/  FSEL R248, R7, -INF , !P3 ;  /* 0xff80000007f87808 */ /* 0x000fe20005800000 */
[----:B------:R-:W-:Y:S01]  /*20fc0*/  FFMA.FTZ R7, R153, R12, R30 ;  /* 0x0000000c99077223 */ /* 0x000fe2000001001e */
[C---:B------:R-:W-:Y:S01]  /*20fd0*/  ISETP.GE.AND P5, PT, R3.reuse, R8, PT ;  /* 0x000000080300720c */ /* 0x040fe20003fa6270 */
[----:B------:R1:W4:Y:S01]  /*20fe0*/  I2F R12, R5 ;  /* 0x00000005000c7306 */ /* 0x0003220000201400 */
[----:B------:R-:W-:-:S02]  /*20ff0*/  ISETP.GE.AND P3, PT, R3, R6, PT ;  /* 0x000000060300720c */ /* 0x000fc40003f66270 */
[----:B------:R-:W-:Y:S02]  /*21000*/  IADD3 R3, R0, 0x19, RZ ;  /* 0x0000001900037810 */ /* 0x000fe40007ffe0ff */
[----:B------:R-:W-:Y:S01]  /*21010*/  FSEL R56, R9, -INF , !P6 ;  /* 0xff80000009387808 */ /* 0x000fe20007000000 */
[-C--:B------:R-:W-:Y:S01]  /*21020*/  FFMA.FTZ R9, R153, R10.reuse, R21 ;  /* 0x0000000a99097223 */ /* 0x080fe20000010015 */
[----:B------:R-:W-:Y:S01]  /*21030*/  FSEL R249, R7, -INF , !P4 ;  /* 0xff80000007f97808 */ /* 0x000fe20006000000 */
[----:B------:R-:W-:Y:S01]  /*21040*/  FFMA.FTZ R7, R153, R10, R23 ;  /* 0x0000000a99077223 */ /* 0x000fe20000010017 */
[C---:B------:R-:W-:Y:S01]  /*21050*/  ISETP.GE.AND P6, PT, R4.reuse, R8, PT ;  /* 0x000000080400720c */ /* 0x040fe20003fc6270 */
[----:B------:R4:W4:Y:S01]  /*21060*/  I2F R10, R3 ;  /* 0x00000003000a7306 */ /* 0x0009220000201400 */
[----:B------:R-:W-:Y:S02]  /*21070*/  ISETP.GE.AND P4, PT, R4, R6, PT ;  /* 0x000000060400720c */ /* 0x000fe40003f86270 */
        /* <DEDUP_REMOVED lines=92> */
[----:B------:R-:W-:Y:S02]  /*21640*/  FFMA.FTZ R7, R153, R10, R123 ;  /* 0x0000000a99077223 */ /* 0x000fe4000001007b */
[----:B------:R4:W4:Y:S01]  /*21650*/  I2F R10, R3 ;  /* 0x00000003000a7306 */ /* 0x0009220000201400 */
[C---:B------:R-:W-:Y:S02]  /*21660*/  ISETP.GE.AND P6, PT, R4.reuse, R8, PT ;  /* 0x000000080400720c */ /* 0x040fe40003fc6270 */
[----:B------:R-:W-:-:S02]  /*21670*/  ISETP.GE.AND P4, PT, R4, R6, PT ;  /* 0x000000060400720c */ /* 0x000fc40003f86270 */
[C---:B--2---:R-:W-:Y:S02]  /*21680*/  IADD3 R4, R0.reuse, 0x81, RZ ;  /* 0x0000008100047810 */ /* 0x044fe40007ffe0ff */
[----:B------:R-:W-:Y:S01]  /*21690*/  FSEL R95, R9, -INF , !P5 ;  /* 0xff800000095f7808 */ /* 0x000fe20006800000 */
[-C--:B---3--:R-:W-:Y:S01]  /*216a0*/  FFMA.FTZ R9, R153, R11.reuse, R85 ;  /* 0x0000000b99097223 */ /* 0x088fe20000010055 */
[----:B------:R-:W-:Y:S01]  /*216b0*/  FSEL R85, R7, -INF , !P3 ;  /* 0xff80000007557808 */ /* 0x000fe20005800000 */
[----:B------:R-:W-:Y:S01]  /*216c0*/  FFMA.FTZ R7, R153, R11, R87 ;  /* 0x0000000b99077223 */ /* 0x000fe20000010057 */
[C---:B------:R-:W-:Y:S01]  /*216d0*/  ISETP.GE.AND P5, PT, R5.reuse, R8, PT ;  /* 0x000000080500720c */ /* 0x040fe20003fa6270 */
[----:B------:R-:W2:Y:S01]  /*216e0*/  I2F R11, R4 ;  /* 0x00000004000b7306 */ /* 0x000ea20000201400 */
[----:B------:R-:W-:Y:S02]  /*216f0*/  ISETP.GE.AND P3, PT, R5, R6, PT ;  /* 0x000000060500720c */ /* 0x000fe40003f66270 */
[----:B-1----:R-:W-:-:S02]  /*21700*/  IADD3 R5, R0, 0x89, RZ ;  /* 0x0000008900057810 */ /* 0x002fc40007ffe0ff */
[----:B------:R-:W-:Y:S01]  /*21710*/  FSEL R87, R9, -INF , !P6 ;  /* 0xff80000009577808 */ /* 0x000fe20007000000 */
[-C--:B----4-:R-:W-:Y:S01]  /*21720*/  FFMA.FTZ R9, R153, R12.reuse, R81 ;  /* 0x0000000c99097223 */ /* 0x090fe20000010051 */
[----:B------:R-:W-:Y:S01]  /*21730*/  FSEL R81, R7, -INF , !P4 ;  /* 0xff80000007517808 */ /* 0x000fe20006000000 */
[----:B------:R-:W-:Y:S01]  /*21740*/  FFMA.FTZ R7, R153, R12, R83 ;  /* 0x0000000c99077223 */ /* 0x000fe20000010053 */
[C---:B------:R-:W-:Y:S01]  /*21750*/  ISETP.GE.AND P6, PT, R3.reuse, R8, PT ;  /* 0x000000080300720c */ /* 0x040fe20003fc6270 */
[----:B------:R1:W3:Y:S01]  /*21760*/  I2F R12, R5 ;  /* 0x00000005000c7306 */ /* 0x0002e20000201400 */
[----:B------:R-:W-:Y:S02]  /*21770*/  ISETP.GE.AND P4, PT, R3, R6, PT ;  /* 0x000000060300720c */ /* 0x000fe40003f86270 */
[----:B------:R-:W-:Y:S02]  /*21780*/  IADD3 R3, R0, 0x91, RZ ;  /* 0x0000009100037810 */ /* 0x000fe40007ffe0ff */
[----:B------:R-:W-:Y:S01]  /*21790*/  FSEL R83, R9, -INF , !P5 ;  /* 0xff80000009537808 */ /* 0x000fe20006800000 */
[-C--:B------:R-:W-:Y:S01]  /*217a0*/  FFMA.FTZ R9, R153, R10.reuse, R73 ;  /* 0x0000000a99097223 */ /* 0x080fe20000010049 */
[----:B------:R-:W-:Y:S01]  /*217b0*/  FSEL R73, R7, -INF , !P3 ;  /* 0xff80000007497808 */ /* 0x000fe20005800000 */
[----:B------:R-:W-:-:S02]  /*217c0*/  FFMA.FTZ R7, R153, R10, R75 ;  /* 0x0000000a99077223 */ /* 0x000fc4000001004b */
[----:B------:R-:W4:Y:S01]  /*217d0*/  I2F R10, R3 ;  /* 0x00000003000a7306 */ /* 0x000f220000201400 */
[C---:B------:R-:W-:Y:S02]  /*217e0*/  ISETP.GE.AND P5, PT, R4.reuse, R8, PT ;  /* 0x000000080400720c */ /* 0x040fe40003fa6270 */
[----:B------:R-:W-:Y:S02]  /*217f0*/  ISETP.GE.AND P3, PT, R4, R6, PT ;  /* 0x000000060400720c */ /* 0x000fe40003f66270 */
[----:B------:R-:W-:Y:S01]  /*21800*/  FSEL R75, R9, -INF , !P6 ;  /* 0xff800000094b7808 */ /* 0x000fe20007000000 */
[----:B--2---:R-:W-:Y:S01]  /*21810*/  FFMA.FTZ R9, R153, R11, R113 ;  /* 0x0000000b99097223 */ /* 0x004fe20000010071 */
[----:B------:R-:W-:Y:S02]  /*21820*/  IADD3 R4, R0, 0x99, RZ ;  /* 0x0000009900047810 */ /* 0x000fe40007ffe0ff */
[----:B------:R-:W-:Y:S02]  /*21830*/  FSEL R96, R7, -INF , !P4 ;  /* 0xff80000007607808 */ /* 0x000fe40006000000 */
[----:B------:R-:W-:-:S02]  /*21840*/  ISETP.GE.AND P6, PT, R5, R8, PT ;  /* 0x000000080500720c */ /* 0x000fc40003fc6270 */
[----:B------:R-:W-:Y:S01]  /*21850*/  ISETP.GE.AND P4, PT, R5, R6, PT ;  /* 0x000000060500720c */ /* 0x000fe20003f86270 */
[----:B-1----:R-:W-:Y:S01]  /*21860*/  FFMA.FTZ R5, R153, R11, R115 ;  /* 0x0000000b99057223 */ /* 0x002fe20000010073 */
[----:B------:R-:W-:Y:S01]  /*21870*/  FSEL R100, R9, -INF , !P5 ;  /* 0xff80000009647808 */ /* 0x000fe20006800000 */
[----:B------:R1:W2:Y:S01]  /*21880*/  I2F R11, R4 ;  /* 0x00000004000b7306 */ /* 0x0002a20000201400 */
[C---:B------:R-:W-:Y:S01]  /*21890*/  IADD3 R7, R0.reuse, 0xa1, RZ ;  /* 0x000000a100077810 */ /* 0x040fe20007ffe0ff */
[-C--:B---3--:R-:W-:Y:S01]  /*218a0*/  FFMA.FTZ R9, R153, R12.reuse, R101 ;  /* 0x0000000c99097223 */ /* 0x088fe20000010065 */
[----:B------:R-:W-:Y:S01]  /*218b0*/  FSEL R98, R5, -INF , !P3 ;  /* 0xff80000005627808 */ /* 0x000fe20005800000 */
[----:B------:R-:W-:Y:S01]  /*218c0*/  FFMA.FTZ R5, R153, R12, R103 ;  /* 0x0000000c99057223 */ /* 0x000fe20000010067 */
[C---:B------:R-:W-:Y:S02]  /*218d0*/  ISETP.GE.AND P5, PT, R3.reuse, R8, PT ;  /* 0x000000080300720c */ /* 0x040fe40003fa6270 */
[----:B------:R-:W-:Y:S01]  /*218e0*/  ISETP.GE.AND P3, PT, R3, R6, PT ;  /* 0x000000060300720c */ /* 0x000fe20003f66270 */
[----:B------:R-:W3:Y:S01]  /*218f0*/  I2F R12, R7 ;  /* 0x00000007000c7306 */ /* 0x000ee20000201400 */
[----:B------:R-:W-:Y:S01]  /*21900*/  FSEL R101, R9, -INF , !P6 ;  /* 0xff80000009657808 */ /* 0x000fe20007000000 */
[----:B----4-:R-:W-:Y:S01]  /*21910*/  FFMA.FTZ R9, R153, R10, R97 ;  /* 0x0000000a99097223 */ /* 0x010fe20000010061 */
[----:B------:R-:W-:-:S02]  /*21920*/  IADD3 R3, R0, 0xa9, RZ ;  /* 0x000000a900037810 */ /* 0x000fc40007ffe0ff */
[----:B------:R-:W-:Y:S02]  /*21930*/  FSEL R97, R5, -INF , !P4 ;  /* 0xff80000005617808 */ /* 0x000fe40006000000 */
[C---:B------:R-:W-:Y:S02]  /*21940*/  ISETP.GE.AND P6, PT, R4.reuse, R8, PT ;  /* 0x000000080400720c */ /* 0x040fe40003fc6270 */
[----:B------:R-:W-:Y:S01]  /*21950*/  ISETP.GE.AND P4, PT, R4, R6, PT ;  /* 0x000000060400720c */ /* 0x000fe20003f86270 */
[----:B-1----:R-:W-:Y:S02]  /*21960*/  FFMA.FTZ R4, R153, R10, R99 ;  /* 0x0000000a99047223 */ /* 0x002fe40000010063 */
[----:B------:R1:W4:Y:S01]  /*21970*/  I2F R10, R3 ;  /* 0x00000003000a7306 */ /* 0x0003220000201400 */
[----:B------:R-:W-:Y:S02]  /*21980*/  IADD3 R5, R0, 0xb1, RZ ;  /* 0x000000b100057810 */ /* 0x000fe40007ffe0ff */
[----:B------:R-:W-:Y:S01]  /*21990*/  FSEL R102, R9, -INF , !P5 ;  /* 0xff80000009667808 */ /* 0x000fe20006800000 */
[CC--:B--2---:R-:W-:Y:S01]  /*219a0*/  FFMA.FTZ R9, R153.reuse, R11.reuse, R57 ;  /* 0x0000000b99097223 */ /* 0x0c4fe20000010039 */
[----:B------:R-:W-:Y:S01]  /*219b0*/  FSEL R99, R4, -INF , !P3 ;  /* 0xff80000004637808 */ /* 0x000fe20005800000 */
[----:B------:R-:W-:-:S02]  /*219c0*/  FFMA.FTZ R4, R153, R11, R59 ;  /* 0x0000000b99047223 */ /* 0x000fc4000001003b */
[----:B------:R2:W2:Y:S01]  /*219d0*/  I2F R11, R5 ;  /* 0x00000005000b7306 */ /* 0x0004a20000201400 */
[----:B------:R-:W-:Y:S01]  /*219e0*/  FSEL R103, R9, -INF , !P6 ;  /* 0xff80000009677808 */ /* 0x000fe20007000000 */
[----:B---3--:R-:W-:Y:S01]  /*219f0*/  FFMA.FTZ R9, R153, R12, R69 ;  /* 0x0000000c99097223 */ /* 0x008fe20000010045 */
[----:B------:R-:W-:Y:S02]  /*21a00*/  FSEL R104, R4, -INF , !P4 ;  /* 0xff80000004687808 */ /* 0x000fe40006000000 */
[C---:B------:R-:W-:Y:S02]  /*21a10*/  ISETP.GE.AND P5, PT, R7.reuse, R8, PT ;  /* 0x000000080700720c */ /* 0x040fe40003fa6270 */
[----:B------:R-:W-:Y:S02]  /*21a20*/  ISETP.GE.AND P3, PT, R7, R6, PT ;  /* 0x000000060700720c */ /* 0x000fe40003f66270 */
[C---:B------:R-:W-:Y:S02]  /*21a30*/  ISETP.GE.AND P6, PT, R3.reuse, R8, PT ;  /* 0x000000080300720c */ /* 0x040fe40003fc6270 */
[----:B------:R-:W-:Y:S01]  /*21a40*/  ISETP.GE.AND P4, PT, R3, R6, PT ;  /* 0x000000060300720c */ /* 0x000fe20003f86270 */
[----:B-1----:R-:W-:Y:S01]  /*21a50*/  FFMA.FTZ R3, R153, R12, R71 ;  /* 0x0000000c99037223 */ /* 0x002fe20000010047 */
[----:B------:R-:W-:-:S02]  /*21a60*/  IADD3 R7, R0, 0xb9, RZ ;  /* 0x000000b900077810 */ /* 0x000fc40007ffe0ff */
[----:B------:R-:W-:Y:S01]  /*21a70*/  FSEL R105, R9, -INF , !P5 ;  /* 0xff80000009697808 */ /* 0x000fe20006800000 */
[----:B----4-:R-:W-:Y:S01]  /*21a80*/  FFMA.FTZ R9, R153, R10, R65 ;  /* 0x0000000a99097223 */ /* 0x010fe20000010041 */
[----:B------:R-:W1:Y:S01]  /*21a90*/  I2F R12, R7 ;  /* 0x00000007000c7306 */ /* 0x000e620000201400 */
[----:B------:R-:W-:Y:S02]  /*21aa0*/  FSEL R65, R3, -INF , !P3 ;  /* 0xff80000003417808 */ /* 0x000fe40005800000 */
[C---:B------:R-:W-:Y:S02]  /*21ab0*/  ISETP.GE.AND P5, PT, R5.reuse, R8, PT ;  /* 0x000000080500720c */ /* 0x040fe40003fa6270 */
[----:B------:R-:W-:Y:S01]  /*21ac0*/  ISETP.GE.AND P3, PT, R5, R6, PT ;  /* 0x000000060500720c */ /* 0x000fe20003f66270 */
[C---:B--2---:R-:W-:Y:S01]  /*21ad0*/  FFMA.FTZ R5, R153.reuse, R10, R67 ;  /* 0x0000000a99057223 */ /* 0x044fe20000010043 */
[C---:B------:R-:W-:Y:S01]  /*21ae0*/  IADD3 R4, R0.reuse, 0xc1, RZ ;  /* 0x000000c100047810 */ /* 0x040fe20007ffe0ff */
[----:B------:R-:W-:Y:S01]  /*21af0*/  FFMA.FTZ R10, R153, R11, R89 ;  /* 0x0000000b990a7223 */ /* 0x000fe20000010059 */
[----:B------:R-:W-:-:S02]  /*21b00*/  IADD3 R3, R0, 0xc9, RZ ;  /* 0x000000c900037810 */ /* 0x000fc40007ffe0ff */
[----:B------:R2:W3:Y:S01]  /*21b10*/  I2F R13, R4 ;  /* 0x00000004000d7306 */ /* 0x0004e20000201400 */
[----:B------:R-:W-:Y:S01]  /*21b20*/  FSEL R89, R5, -INF , !P4 ;  /* 0xff80000005597808 */ /* 0x000fe20006000000 */
[----:B------:R-:W-:Y:S01]  /*21b30*/  FFMA.FTZ R5, R153, R11, R91 ;  /* 0x0000000b99057223 */ /* 0x000fe2000001005b */
[----:B------:R-:W-:Y:S02]  /*21b40*/  FSEL R107, R10, -INF , !P5 ;  /* 0xff8000000a6b7808 */ /* 0x000fe40006800000 */
[----:B------:R-:W-:Y:S02]  /*21b50*/  FSEL R67, R9, -INF , !P6 ;  /* 0xff80000009437808 */ /* 0x000fe40007000000 */
[----:B------:R-:W-:Y:S01]  /*21b60*/  FSEL R91, R5, -INF , !P3 ;  /* 0xff800000055b7808 */ /* 0x000fe20005800000 */
[----:B------:R4:W4:Y:S01]  /*21b70*/  I2F R11, R3 ;  /* 0x00000003000b7306 */ /* 0x0009220000201400 */
[C---:B------:R-:W-:Y:S01]  /*21b80*/  ISETP.GE.AND P5, PT, R4.reuse, R8, PT ;  /* 0x000000080400720c */ /* 0x040fe20003fa6270 */
[----:B-1----:R-:W-:Y:S01]  /*21b90*/  FFMA.FTZ R10, R153, R12, R77 ;  /* 0x0000000c990a7223 */ /* 0x002fe2000001004d */
[----:B------:R-:W-:-:S02]  /*21ba0*/  ISETP.GE.AND P3, PT, R4, R6, PT ;  /* 0x000000060400720c */ /* 0x000fc40003f66270 */
[----:B------:R-:W-:Y:S02]  /*21bb0*/  IADD3 R9, R0, 0xd1, RZ ;  /* 0x000000d100097810 */ /* 0x000fe40007ffe0ff */
[----:B------:R-:W-:Y:S01]  /*21bc0*/  ISETP.GE.AND P6, PT, R7, R8, PT ;  /* 0x000000080700720c */ /* 0x000fe20003fc6270 */
[----:B--2---:R-:W-:Y:S01]  /*21bd0*/  FFMA.FTZ R4, R153, R12, R79 ;  /* 0x0000000c99047223 */ /* 0x004fe2000001004f */
[----:B------:R-:W-:Y:S01]  /*21be0*/  ISETP.GE.AND P4, PT, R7, R6, PT ;  /* 0x000000060700720c */ /* 0x000fe20003f86270 */
[----:B------:R-:W1:Y:S01]  /*21bf0*/  I2F R12, R9 ;  /* 0x00000009000c7306 */ /* 0x000e620000201400 */
[----:B------:R-:W-:Y:S02]  /*21c00*/  FSEL R79, R10, -INF , !P6 ;  /* 0xff8000000a4f7808 */ /* 0x000fe40007000000 */
[----:B------:R-:W-:Y:S01]  /*21c10*/  FSEL R109, R4, -INF , !P4 ;  /* 0xff800000046d7808 */ /* 0x000fe20006000000 */
[----:B---3--:R-:W-:Y:S01]  /*21c20*/  FFMA.FTZ R10, R153, R13, R61 ;  /* 0x0000000d990a7223 */ /* 0x008fe2000001003d */
[----:B------:R-:W-:-:S02]  /*21c30*/  ISETP.GE.AND P6, PT, R3, R8, PT ;  /* 0x000000080300720c */ /* 0x000fc40003fc6270 */
[----:B------:R-:W-:Y:S01]  /*21c40*/  ISETP.GE.AND P4, PT, R3, R6, PT ;  /* 0x000000060300720c */ /* 0x000fe20003f86270 */
[C---:B----4-:R-:W-:Y:S01]  /*21c50*/  FFMA.FTZ R3, R153.reuse, R13, R63 ;  /* 0x0000000d99037223 */ /* 0x050fe2000001003f */
[C---:B------:R-:W-:Y:S02]  /*21c60*/  IADD3 R5, R0.reuse, 0xe1, RZ ;  /* 0x000000e100057810 */ /* 0x040fe40007ffe0ff */
[----:B------:R-:W-:Y:S02]  /*21c70*/  IADD3 R7, R0, 0xd9, RZ ;  /* 0x000000d900077810 */ /* 0x000fe40007ffe0ff */
[----:B------:R-:W2:Y:S01]  /*21c80*/  I2F R13, R5 ;  /* 0x00000005000d7306 */ /* 0x000ea20000201400 */
[----:B------:R-:W-:Y:S01]  /*21c90*/  FSEL R113, R10, -INF , !P5 ;  /* 0xff8000000a717808 */ /* 0x000fe20006800000 */
[-C--:B------:R-:W-:Y:S01]  /*21ca0*/  FFMA.FTZ R10, R153, R11.reuse, R53 ;  /* 0x0000000b990a7223 */ /* 0x080fe20000010035 */
[----:B------:R-:W-:Y:S01]  /*21cb0*/  FSEL R111, R3, -INF , !P3 ;  /* 0xff800000036f7808 */ /* 0x000fe20005800000 */
[----:B------:R-:W-:Y:S01]  /*21cc0*/  FFMA.FTZ R3, R153, R11, R55 ;  /* 0x0000000b99037223 */ /* 0x000fe20000010037 */
[----:B------:R-:W-:-:S03]  /*21cd0*/  ISETP.GE.AND P5, PT, R9, R8, PT ;  /* 0x000000080900720c */ /* 0x000fc60003fa6270 */
[----:B------:R3:W4:Y:S01]  /*21ce0*/  I2F R14, R7 ;  /* 0x00000007000e7306 */ /* 0x0007220000201400 */
[----:B------:R-:W-:Y:S02]  /*21cf0*/  FSEL R115, R10, -INF , !P6 ;  /* 0xff8000000a737808 */ /* 0x000fe40007000000 */
[----:B------:R-:W-:Y:S02]  /*21d00*/  FSEL R114, R3, -INF , !P4 ;  /* 0xff80000003727808 */ /* 0x000fe40006000000 */
[----:B------:R-:W-:Y:S01]  /*21d10*/  ISETP.GE.AND P3, PT, R9, R6, PT ;  /* 0x000000060900720c */ /* 0x000fe20003f66270 */
[----:B-1----:R-:W-:Y:S01]  /*21d20*/  FFMA.FTZ R9, R153, R12, R49 ;  /* 0x0000000c99097223 */ /* 0x002fe20000010031 */
[C---:B------:R-:W-:Y:S02]  /*21d30*/  ISETP.GE.AND P6, PT, R7.reuse, R8, PT ;  /* 0x000000080700720c */ /* 0x040fe40003fc6270 */
[----:B------:R-:W-:Y:S02]  /*21d40*/  ISETP.GE.AND P4, PT, R7, R6, PT ;  /* 0x000000060700720c */ /* 0x000fe40003f86270 */
[----:B------:R-:W-:Y:S01]  /*21d50*/  FSEL R123, R9, -INF , !P5 ;  /* 0xff800000097b7808 */ /* 0x000fe20006800000 */
[----:B---3--:R-:W-:Y:S01]  /*21d60*/  FFMA.FTZ R7, R153, R12, R51 ;  /* 0x0000000c99077223 */ /* 0x008fe20000010033 */
[----:B------:R-:W-:Y:S01]  /*21d70*/  ISETP.GE.AND P5, PT, R5, R8, PT ;  /* 0x000000080500720c */ /* 0x000fe20003fa6270 */
[----:B--2---:R-:W-:Y:S01]  /*21d80*/  FFMA.FTZ R9, R153, R13, R41 ;  /* 0x0000000d99097223 */ /* 0x004fe20000010029 */
[----:B------:R-:W-:-:S02]  /*21d90*/  IADD3 R4, R0, 0xe9, RZ ;  /* 0x000000e900047810 */ /* 0x000fc40007ffe0ff */
[----:B------:R-:W-:Y:S02]  /*21da0*/  FSEL R121, R7, -INF , !P3 ;  /* 0xff80000007797808 */ /* 0x000fe40005800000 */
[----:B------:R-:W-:Y:S01]  /*21db0*/  ISETP.GE.AND P3, PT, R5, R6, PT ;  /* 0x000000060500720c */ /* 0x000fe20003f66270 */
[C---:B------:R-:W-:Y:S01]  /*21dc0*/  FFMA.FTZ R5, R153.reuse, R13, R43 ;  /* 0x0000000d99057223 */ /* 0x040fe2000001002b */
[----:B------:R-:W-:Y:S01]  /*21dd0*/  IADD3 R3, R0, 0xf1, RZ ;  /* 0x000000f100037810 */ /* 0x000fe20007ffe0ff */
[----:B------:R-:W1:Y:S01]  /*21de0*/  I2F R12, R4 ;  /* 0x00000004000c7306 */ /* 0x000e620000201400 */
[----:B----4-:R-:W-:Y:S01]  /*21df0*/  FFMA.FTZ R10, R153, R14, R33 ;  /* 0x0000000e990a7223 */ /* 0x010fe20000010021 */
[----:B------:R-:W-:Y:S02]  /*21e00*/  FSEL R131, R9, -INF , !P5 ;  /* 0xff80000009837808 */ /* 0x000fe40006800000 */
[----:B------:R-:W-:Y:S02]  /*21e10*/  FSEL R129, R5, -INF , !P3 ;  /* 0xff80000005817808 */ /* 0x000fe40005800000 */
[----:B------:R-:W-:-:S02]  /*21e20*/  ISETP.GE.AND P5, PT, R3, R8, PT ;  /* 0x000000080300720c */ /* 0x000fc40003fa6270 */
[----:B------:R2:W3:Y:S01]  /*21e30*/  I2F R11, R3 ;  /* 0x00000003000b7306 */ /* 0x0004e20000201400 */
[----:B------:R-:W-:Y:S02]  /*21e40*/  ISETP.GE.AND P3, PT, R3, R6, PT ;  /* 0x000000060300720c */ /* 0x000fe40003f66270 */
[----:B------:R-:W-:Y:S01]  /*21e50*/  FSEL R125, R10, -INF , !P6 ;  /* 0xff8000000a7d7808 */ /* 0x000fe20007000000 */
[----:B------:R-:W-:-:S04]  /*21e60*/  FFMA.FTZ R7, R153, R14, R35 ;  /* 0x0000000e99077223 */ /* 0x000fc80000010023 */
[----:B------:R-:W4:Y:S01]  /*21e70*/  I2F R13, R0 ;  /* 0x00000000000d7306 */ /* 0x000f220000201400 */
[----:B--2---:R-:W-:-:S07]  /*21e80*/  IADD3 R3, R0, 0xf9, RZ ;  /* 0x000000f900037810 */ /* 0x004fce0007ffe0ff */
[----:B------:R-:W2:Y:S01]  /*21e90*/  I2F R10, R3 ;  /* 0x00000003000a7306 */ /* 0x000ea20000201400 */
[----:B------:R-:W-:Y:S01]  /*21ea0*/  FSEL R127, R7, -INF , !P4 ;  /* 0xff800000077f7808 */ /* 0x000fe20006000000 */
[C---:B-1----:R-:W-:Y:S01]  /*21eb0*/  FFMA.FTZ R9, R153.reuse, R12, R37 ;  /* 0x0000000c99097223 */ /* 0x042fe20000010025 */
[C---:B------:R-:W-:Y:S01]  /*21ec0*/  ISETP.GE.AND P6, PT, R4.reuse, R8, PT ;  /* 0x000000080400720c */ /* 0x040fe20003fc6270 */
[C---:B------:R-:W-:Y:S01]  /*21ed0*/  FFMA.FTZ R5, R153.reuse, R12, R39 ;  /* 0x0000000c99057223 */ /* 0x040fe20000010027 */
[----:B------:R-:W-:Y:S01]  /*21ee0*/  ISETP.GE.AND P4, PT, R4, R6, PT ;  /* 0x000000060400720c */ /* 0x000fe20003f86270 */
[CC--:B---3--:R-:W-:Y:S02]  /*21ef0*/  FFMA.FTZ R7, R153.reuse, R11.reuse, R25 ;  /* 0x0000000b99077223 */ /* 0x0c8fe40000010019 */
[----:B------:R-:W-:Y:S01]  /*21f00*/  FFMA.FTZ R4, R153, R11, R27 ;  /* 0x0000000b99047223 */ /* 0x000fe2000001001b */
[----:B------:R-:W-:Y:S02]  /*21f10*/  FSEL R157, R9, -INF , !P6 ;  /* 0xff800000099d7808 */ /* 0x000fe40007000000 */
[----:B------:R-:W-:-:S02]  /*21f20*/  FSEL R159, R5, -INF , !P4 ;  /* 0xff800000059f7808 */ /* 0x000fc40006000000 */
[----:B------:R-:W-:Y:S02]  /*21f30*/  FSEL R175, R7, -INF , !P5 ;  /* 0xff80000007af7808 */ /* 0x000fe40006800000 */
[----:B------:R-:W-:Y:S01]  /*21f40*/  FSEL R173, R4, -INF , !P3 ;  /* 0xff80000004ad7808 */ /* 0x000fe20005800000 */
[CC--:B----4-:R-:W-:Y:S01]  /*21f50*/  FFMA.FTZ R5, R153.reuse, R13.reuse, R20 ;  /* 0x0000000d99057223 */ /* 0x0d0fe20000010014 */
[C---:B------:R-:W-:Y:S01]  /*21f60*/  ISETP.GE.AND P6, PT, R0.reuse, R8, PT ;  /* 0x000000080000720c */ /* 0x040fe20003fc6270 */
[C---:B--2---:R-:W-:Y:S01]  /*21f70*/  FFMA.FTZ R4, R153.reuse, R10, R29 ;  /* 0x0000000a99047223 */ /* 0x044fe2000001001d */
[----:B------:R-:W-:Y:S01]  /*21f80*/  ISETP.GE.AND P4, PT, R0, R6, PT ;  /* 0x000000060000720c */ /* 0x000fe20003f86270 */
[----:B------:R-:W-:Y:S01]  /*21f90*/  FFMA.FTZ R0, R153, R10, R31 ;  /* 0x0000000a99007223 */ /* 0x000fe2000001001f */
[C---:B------:R-:W-:Y:S02]  /*21fa0*/  ISETP.GE.AND P5, PT, R3.reuse, R8, PT ;  /* 0x000000080300720c */ /* 0x040fe40003fa6270 */
[----:B------:R-:W-:Y:S01]  /*21fb0*/  ISETP.GE.AND P3, PT, R3, R6, PT ;  /* 0x000000060300720c */ /* 0x000fe20003f66270 */
[----:B------:R-:W-:Y:S01]  /*21fc0*/  FFMA.FTZ R3, R153, R13, R22 ;  /* 0x0000000d99037223 */ /* 0x000fe20000010016 */
[----:B------:R-:W-:Y:S01]  /*21fd0*/  BSSY B1, `(.L_x_3113) ;  /* 0x00000fe000017945 */ /* 0x000fe20003800000 */
        /* <DEDUP_REMOVED lines=9> */
[----:B-----5:R-:W2:Y:S01]  /*22070*/  LD.E R3, [R16.64+0x170] ;  /* 0x0001700610037980 */ /* 0x020ea2000c101900 */
[----:B------:R-:W-:Y:S02]  /*22080*/  IADD3 R9, R44, -0x100, RZ ;  /* 0xffffff002c097810 */ /* 0x000fe40007ffe0ff */
[----:B------:R-:W-:Y:S02]  /*22090*/  IABS R7, R44 ;  /* 0x0000002c00077213 */ /* 0x000fe40000000000 */
[----:B------:R-:W-:Y:S02]  /*220a0*/  IABS R8, R9 ;  /* 0x0000000900087213 */ /* 0x000fe40000000000 */
[----:B--2---:R-:W-:-:S02]  /*220b0*/  IABS R0, R3 ;  /* 0x0000000300007213 */ /* 0x004fc40000000000 */
[----:B------:R-:W-:Y:S02]  /*220c0*/  IABS R10, R3 ;  /* 0x00000003000a7213 */ /* 0x000fe40000000000 */
[----:B------:R-:W1:Y:S08]  /*220d0*/  I2F.RP R4, R0 ;  /* 0x0000000000047306 */ /* 0x000e700000209400 */
        /* <DEDUP_REMOVED lines=19> */
[-C--:B------:R-:W-:Y:S02]  /*22210*/  LOP3.LUT R6, R44, R3.reuse, RZ, 0x3c, !PT ;  /* 0x000000032c067212 */ /* 0x080fe400078e3cff */
[----:B------:R-:W-:-:S02]  /*22220*/  LOP3.LUT R0, R9, R3, RZ, 0x3c, !PT ;  /* 0x0000000309007212 */ /* 0x000fc400078e3cff */
[----:B------:R-:W-:Y:S02]  /*22230*/  ISETP.GE.AND P3, PT, R6, RZ, PT ;  /* 0x000000ff0600720c */ /* 0x000fe40003f66270 */
[----:B------:R-:W-:Y:S02]  /*22240*/  ISETP.GE.AND P0, PT, R0, RZ, PT ;  /* 0x000000ff0000720c */ /* 0x000fe40003f06270 */
[----:B------:R-:W-:Y:S02]  /*22250*/  @!P2 IADD3 R4, R4, 0x1, RZ ;  /* 0x000000010404a810 */ /* 0x000fe40007ffe0ff */
[----:B------:R-:W-:Y:S02]  /*22260*/  @P6 IADD3 R5, R5, 0x1, RZ ;  /* 0x0000000105056810 */ /* 0x000fe40007ffe0ff */
[----:B------:R-:W-:Y:S02]  /*22270*/  @P5 IADD3 R4, R4, 0x1, RZ ;  /* 0x0000000104045810 */ /* 0x000fe40007ffe0ff */
[----:B------:R-:W-:-:S02]  /*22280*/  ISETP.NE.AND P2, PT, R3, RZ, PT ;  /* 0x000000ff0300720c */ /* 0x000fc40003f45270 */
[----:B------:R-:W-:Y:S01]  /*22290*/  LOP3.LUT R0, RZ, R3, RZ, 0x33, !PT ;  /* 0x00000003ff007212 */ /* 0x000fe200078e33ff */
        /* <DEDUP_REMOVED lines=13> */
[----:B--2---:R-:W-:Y:S01]  /*22370*/  IMAD R0, R5, R3, RZ ;  /* 0x0000000305007224 */ /* 0x004fe200078e02ff */
        /* <DEDUP_REMOVED lines=12> */
.L_x_3116:
[----:B-----5:R-:W2:Y:S02]  /*22440*/  LD.E R0, [R16.64+0x38] ;  /* 0x0000380610007980 */ /* 0x020ea4000c101900 */
[----:B--2---:R-:W-:-:S04]  /*22450*/  LEA R0, -R0, RZ, 0x8 ;  /* 0x000000ff00007211 */ /* 0x004fc800078e41ff */
[----:B------:R-:W-:Y:S02]  /*22460*/  SHF.R.S32.HI R3, RZ, 0x1f, R0 ;  /* 0x0000001fff037819 */ /* 0x000fe40000011400 */
.L_x_3117:
[----:B------:R-:W-:Y:S05]  /*22470*/  BSYNC B0 ;  /* 0x0000000000007941 */ /* 0x000fea0003800000 */
.L_x_3115:
[----:B------:R-:W-:Y:S01]  /*22480*/  @!P1 IADD3 R4, P2, R0, R118, RZ ;  /* 0x0000007600049210 */ /* 0x000fe20007f5e0ff */
[----:B------:R-:W-:Y:S01]  /*22490*/  @!P1 IMAD.MOV.U32 R12, RZ, RZ, R0 ;  /* 0x000000ffff0c9224 */ /* 0x000fe200078e0000 */
[CC--:B------:R-:W-:Y:S01]  /*224a0*/  @!P1 LEA R5, P0, R194.reuse, R0.reuse, 0x5 ;  /* 0x00000000c2059211 */ /* 0x0c0fe200078028ff */
[----:B------:R-:W-:Y:S01]  /*224b0*/  @!P1 IMAD.MOV.U32 R13, RZ, RZ, R3 ;  /* 0x000000ffff0d9224 */ /* 0x000fe200078e0003 */
[----:B------:R-:W-:Y:S01]  /*224c0*/  @!P1 MOV R20, R0 ;  /* 0x0000000000149202 */ /* 0x000fe20000000f00 */
[----:B------:R-:W-:Y:S01]  /*224d0*/  @!P1 IMAD.X R6, R3, 0x1, R152, P2 ;  /* 0x0000000103069824 */ /* 0x000fe200010e0698 */
[----:B------:R-:W-:Y:S01]  /*224e0*/  @!P1 LEA.HI.X R7, R194, R3, R195, 0x5, P0 ;  /* 0x00000003c2079211 */ /* 0x000fe200000f2cc3 */
[C---:B------:R-:W-:Y:S01]  /*224f0*/  @!P1 IMAD R19, R195.reuse, 0x60, RZ ;  /* 0x00000060c3139824 */ /* 0x040fe200078e02ff */
[CC--:B------:R-:W-:Y:S01]  /*22500*/  @!P1 LEA R38, P2, R4.reuse, R224.reuse, 0x1 ;  /* 0x000000e004269211 */ /* 0x0c0fe200078408ff */
[----:B------:R-:W-:Y:S01]  /*22510*/  @!P1 IMAD R15, R195, 0x30, RZ ;  /* 0x00000030c30f9824 */ /* 0x000fe200078e02ff */
[-C--:B------:R-:W-:Y:S01]  /*22520*/  @!P1 LEA R36, P0, R5, R224.reuse, 0x1 ;  /* 0x000000e005249211 */ /* 0x080fe200078008ff */
[----:B------:R-:W-:Y:S01]  /*22530*/  @!P1 IMAD R14, R195, 0x50, RZ ;  /* 0x00000050c30e9824 */ /* 0x000fe200078e02ff */
[-C--:B------:R-:W-:Y:S01]  /*22540*/  @!P1 LEA.HI.X R39, R4, R225.reuse, R6, 0x1, P2 ;  /* 0x000000e104279211 */ /* 0x080fe200010f0c06 */
[--C-:B------:R-:W-:Y:S01]  /*22550*/  @!P1 IMAD.MOV.U32 R4, RZ, RZ, R0.reuse ;  /* 0x000000ffff049224 */ /* 0x100fe200078e0000 */
[----:B------:R-:W-:Y:S01]  /*22560*/  @!P1 LEA.HI.X R37, R5, R225, R7, 0x1, P0 ;  /* 0x000000e105259211 */ /* 0x000fe200000f0c07 */
[----:B------:R-:W-:Y:S01]  /*22570*/  @!P1 IMAD.MOV.U32 R5, RZ, RZ, R3 ;  /* 0x000000ffff059224 */ /* 0x000fe200078e0003 */
[----:B------:R-:W-:Y:S01]  /*22580*/  @!P1 MOV R7, R3 ;  /* 0x0000000300079202 */ /* 0x000fe20000000f00 */
[----:B------:R-:W-:Y:S01]  /*22590*/  @!P1 IMAD.MOV.U32 R6, RZ, RZ, R0 ;  /* 0x000000ffff069224 */ /* 0x000fe200078e0000 */
[-C--:B------:R-:W-:Y:S01]  /*225a0*/  @!P1 LEA R10, P2, R0, R224.reuse, 0x1 ;  /* 0x000000e0000a9211 */ /* 0x080fe200078408ff */
[----:B------:R-:W-:Y:S01]  /*225b0*/  @!P1 IMAD.WIDE.U32 R8, R194, 0x30, R4 ;  /* 0x00000030c2089825 */ /* 0x000fe200078e0004 */
[----:B------:R1:W-:Y:S01]  /*225c0*/  @P1 STS.128 [R192+0x2000], RZ ;  /* 0x002000ffc0001388 */ /* 0x0003e20000000c00 */
[----:B------:R-:W-:Y:S01]  /*225d0*/  BSSY B0, `(.L_x_3118) ;  /* 0x000009a000007945 */ /* 0x000fe20003800000 */
[----:B------:R-:W-:Y:S01]  /*225e0*/  @!P1 LEA.HI.X R11, R0, R225, R3, 0x1, P2 ;  /* 0x000000e1000b9211 */ /* 0x000fe200010f0c03 */
[----:B------:R-:W-:Y:S01]  /*225f0*/  @!P1 IMAD.WIDE.U32 R4, R194, 0x60, R12 ;  /* 0x00000060c2049825 */ /* 0x000fe200078e000c */
[----:B------:R-:W-:-:S03]  /*22600*/  @!P1 LEA R34, P3, R8, R224, 0x1 ;  /* 0x000000e008229211 */ /* 0x000fc600078608ff */
[----:B------:R-:W-:Y:S01]  /*22610*/  @!P1 IMAD.IADD R5, R19, 0x1, R5 ;  /* 0x0000000113059824 */ /* 0x000fe200078e0205 */
        /* <DEDUP_REMOVED lines=8> */
[----:B------:R-:W-:Y:S01]  /*226a0*/  @!P1 IADD3 R14, R14, R7, RZ ;  /* 0x000000070e0e9210 */ /* 0x000fe20007ffe0ff */
[----:B------:R-:W-:Y:S01]  /*226b0*/  @!P1 IMAD.MOV.U32 R4, RZ, RZ, R0 ;  /* 0x000000ffff049224 */ /* 0x000fe200078e0000 */
[----:B------:R-:W-:Y:S01]  /*226c0*/  @!P1 LEA R32, P2, R6, R224, 0x1 ;  /* 0x000000e006209211 */ /* 0x000fe200078408ff */
[----:B------:R-:W-:Y:S01]  /*226d0*/  @!P1 IMAD.MOV.U32 R5, RZ, RZ, R3 ;  /* 0x000000ffff059224 */ /* 0x000fe200078e0003 */
[-C--:B------:R-:W-:Y:S01]  /*226e0*/  @!P1 LEA.HI.X R35, R8, R225.reuse, R15, 0x1, P3 ;  /* 0x000000e108239211 */ /* 0x080fe200018f0c0f */
[----:B------:R-:W-:Y:S01]  /*226f0*/  @!P1 IMAD R8, R195, 0x70, RZ ;  /* 0x00000070c3089824 */ /* 0x000fe200078e02ff */
[----:B------:R-:W-:Y:S01]  /*22700*/  @!P1 LEA.HI.X R33, R6, R225, R14, 0x1, P2 ;  /* 0x000000e106219211 */ /* 0x000fe200010f0c0e */
[----:B------:R-:W-:Y:S01]  /*22710*/  @!P1 IMAD.WIDE.U32 R12, R194, 0x70, R4 ;  /* 0x00000070c20c9825 */ /* 0x000fe200078e0004 */
[----:B------:R-:W-:Y:S01]  /*22720*/  @!P1 MOV R6, R0 ;  /* 0x0000000000069202 */ /* 0x000fe20000000f00 */
[----:B------:R1:W-:Y:S02]  /*22730*/  @P1 STS.128 [R192+0x2800], RZ ;  /* 0x002800ffc0001388 */ /* 0x0003e40000000c00 */
[--C-:B------:R-:W-:Y:S01]  /*22740*/  @!P1 IMAD.MOV.U32 R21, RZ, RZ, R3.reuse ;  /* 0x000000ffff159224 */ /* 0x100fe200078e0003 */
[----:B------:R-:W-:Y:S01]  /*22750*/  @!P1 LEA R28, P0, R12, R224, 0x1 ;  /* 0x000000e00c1c9211 */ /* 0x000fe200078008ff */
[----:B------:R-:W-:Y:S01]  /*22760*/  @!P1 IMAD.MOV.U32 R7, RZ, RZ, R3 ;  /* 0x000000ffff079224 */ /* 0x000fe200078e0003 */
[----:B------:R-:W-:Y:S01]  /*22770*/  @!PT LDS RZ, [RZ] ;  /* 0x00000000fffff984 */ /* 0x000fe20000000800 */
[----:B------:R-:W-:Y:S01]  /*22780*/  @!PT LDS RZ, [RZ] ;  /* 0x00000000fffff984 */ /* 0x000fe20000000800 */
[----:B------:R-:W-:Y:S01]  /*22790*/  @!PT LDS RZ, [RZ] ;  /* 0x00000000fffff984 */ /* 0x000fe20000000800 */
[----:B------:R1:W-:Y:S01]  /*227a0*/  @!P1 LDGSTS.E.BYPASS.LTC128B.128 [R192+0x2800], [R38.64] ;  /* 0x0280000026c09fae */ /* 0x0003e2000b901d46 */
[----:B------:R-:W-:-:S02]  /*227b0*/  @!P1 IMAD.IADD R13, R8, 0x1, R13 ;  /* 0x00000001080d9824 */ /* 0x000fc400078e020d */
[----:B------:R-:W-:Y:S01]  /*227c0*/  @!P1 IMAD.MOV.U32 R14, RZ, RZ, R0 ;  /* 0x000000ffff0e9224 */ /* 0x000fe200078e0000 */
[----:B------:R1:W-:Y:S01]  /*227d0*/  @P1 STS.128 [R192+0x3000], RZ ;  /* 0x003000ffc0001388 */ /* 0x0003e20000000c00 */
[----:B------:R-:W-:Y:S01]  /*227e0*/  @!P1 IMAD.MOV.U32 R15, RZ, RZ, R3 ;  /* 0x000000ffff0f9224 */ /* 0x000fe200078e0003 */
[----:B------:R-:W-:Y:S01]  /*227f0*/  @!P1 LEA.HI.X R29, R12, R225, R13, 0x1, P0 ;  /* 0x000000e10c1d9211 */ /* 0x000fe200000f0c0d */
[C---:B------:R-:W-:Y:S01]  /*22800*/  @!P1 IMAD.WIDE.U32 R8, R194.reuse, 0xa0, R4 ;  /* 0x000000a0c2089825 */ /* 0x040fe200078e0004 */
[----:B------:R-:W-:Y:S01]  /*22810*/  @!PT LDS RZ, [RZ] ;  /* 0x00000000fffff984 */ /* 0x000fe20000000800 */
[----:B------:R-:W-:Y:S01]  /*22820*/  @!PT LDS RZ, [RZ] ;  /* 0x00000000fffff984 */ /* 0x000fe20000000800 */
[----:B------:R-:W-:Y:S01]  /*22830*/  @!PT LDS RZ, [RZ] ;  /* 0x00000000fffff984 */ /* 0x000fe20000000800 */
[----:B------:R1:W-:Y:S03]  /*22840*/  @!P1 LDGSTS.E.BYPASS.LTC128B.128 [R192+0x3000], [R36.64] ;  /* 0x0300000024c09fae */ /* 0x0003e6000b901d46 */
[----:B------:R-:W-:Y:S01]  /*22850*/  @!P1 IMAD R24, R195, 0xc0, RZ ;  /* 0x000000c0c3189824 */ /* 0x000fe200078e02ff */
[----:B------:R1:W-:Y:S01]  /*22860*/  @P1 STS.128 [R192+0x3800], RZ ;  /* 0x003800ffc0001388 */ /* 0x0003e20000000c00 */
[----:B------:R-:W-:-:S03]  /*22870*/  @!P1 IMAD.WIDE.U32 R4, R194, 0xc0, R20 ;  /* 0x000000c0c2049825 */ /* 0x000fc600078e0014 */
[----:B------:R-:W-:Y:S01]  /*22880*/  @!PT LDS RZ, [RZ] ;  /* 0x00000000fffff984 */ /* 0x000fe20000000800 */
[----:B------:R-:W-:Y:S01]  /*22890*/  @!PT LDS RZ, [RZ] ;  /* 0x00000000fffff984 */ /* 0x000fe20000000800 */
[----:B------:R-:W-:Y:S01]  /*228a0*/  @!PT LDS RZ, [RZ] ;  /* 0x00000000fffff984 */ /* 0x000fe20000000800 */
[----:B------:R1:W-:Y:S01]  /*228b0*/  @!P1 LDGSTS.E.BYPASS.LTC128B.128 [R192+0x3800], [R34.64] ;  /* 0x0380000022c09fae */ /* 0x0003e2000b901d46 */
[C---:B------:R-:W-:Y:S01]  /*228c0*/  @!P1 IMAD R22, R195.reuse, 0xa0, RZ ;  /* 0x000000a0c3169824 */ /* 0x040fe200078e02ff */
[-C--:B------:R-:W-:Y:S01]  /*228d0*/  @!P1 LEA R20, P0, R4, R224.reuse, 0x1 ;  /* 0x000000e004149211 */ /* 0x080fe200078008ff */
[----:B--2---:R-:W-:Y:S01]  /*228e0*/  @!P1 IMAD.WIDE.U32 R10, R194, 0x90, R6 ;  /* 0x00000090c20a9825 */ /* 0x004fe200078e0006 */
[----:B------:R1:W-:Y:S02]  /*228f0*/  @P1 STS.128 [R192+0x4000], RZ ;  /* 0x004000ffc0001388 */ /* 0x0003e40000000c00 */
[----:B------:R-:W-:Y:S01]  /*22900*/  @!P1 IADD3 R9, R22, R9, RZ ;  /* 0x0000000916099210 */ /* 0x000fe20007ffe0ff */
[----:B------:R-:W-:Y:S01]  /*22910*/  @!P1 IMAD R23, R195, 0xb0, RZ ;  /* 0x000000b0c3179824 */ /* 0x000fe200078e02ff */
[----:B------:R-:W-:Y:S01]  /*22920*/  @!P1 LEA R26, P4, R10, R224, 0x1 ;  /* 0x000000e00a1a9211 */ /* 0x000fe200078808ff */
[----:B------:R-:W-:-:S04]  /*22930*/  @!P1 IMAD.WIDE.U32 R6, R194, 0xb0, R14 ;  /* 0x000000b0c2069825 */ /* 0x000fc800078e000e */
[----:B------:R-:W-:Y:S01]  /*22940*/  @!P1 IMAD.IADD R5, R24, 0x1, R5 ;  /* 0x0000000118059824 */ /* 0x000fe200078e0205 */
[-C--:B------:R-:W-:Y:S01]  /*22950*/  @!P1 LEA R24, P3, R8, R224.reuse, 0x1 ;  /* 0x000000e008189211 */ /* 0x080fe200078608ff */
[----:B------:R-:W-:Y:S01]  /*22960*/  @!P1 IMAD R19, R195, 0x90, RZ ;  /* 0x00000090c3139824 */ /* 0x000fe200078e02ff */
[----:B------:R-:W-:Y:S01]  /*22970*/  @!P1 LEA R22, P2, R6, R224, 0x1 ;  /* 0x000000e006169211 */ /* 0x000fe200078408ff */
[----:B------:R-:W-:Y:S01]  /*22980*/  @!P1 IMAD.IADD R7, R23, 0x1, R7 ;  /* 0x0000000117079824 */ /* 0x000fe200078e0207 */
[----:B------:R-:W-:Y:S01]  /*22990*/  @!P1 LEA.HI.X R21, R4, R225, R5, 0x1, P0 ;  /* 0x000000e104159211 */ /* 0x000fe200000f0c05 */
[----:B------:R-:W-:Y:S01]  /*229a0*/  @!P1 IMAD.IADD R11, R19, 0x1, R11 ;  /* 0x00000001130b9824 */ /* 0x000fe200078e020b */
[----:B------:R-:W-:Y:S01]  /*229b0*/  @!P1 MOV R5, R3 ;  /* 0x0000000300059202 */ /* 0x000fe20000000f00 */
[--C-:B------:R-:W-:Y:S01]  /*229c0*/  @!P1 IMAD.MOV.U32 R4, RZ, RZ, R0.reuse ;  /* 0x000000ffff049224 */ /* 0x100fe200078e0000 */
[-C--:B------:R-:W-:Y:S01]  /*229d0*/  @!P1 LEA.HI.X R25, R8, R225.reuse, R9, 0x1, P3 ;  /* 0x000000e108199211 */ /* 0x080fe200018f0c09 */
[----:B------:R-:W-:Y:S01]  /*229e0*/  @!P1 IMAD.MOV.U32 R12, RZ, RZ, R0 ;  /* 0x000000ffff0c9224 */ /* 0x000fe200078e0000 */
[-C--:B------:R-:W-:Y:S01]  /*229f0*/  @!P1 LEA.HI.X R23, R6, R225.reuse, R7, 0x1, P2 ;  /* 0x000000e106179211 */ /* 0x080fe200010f0c07 */
[----:B------:R-:W-:Y:S01]  /*22a00*/  @!P1 IMAD.MOV.U32 R13, RZ, RZ, R3 ;  /* 0x000000ffff0d9224 */ /* 0x000fe200078e0003 */
[C---:B------:R-:W-:Y:S01]  /*22a10*/  @!P1 LEA R9, P2, R194.reuse, R0, 0x6 ;  /* 0x00000000c2099211 */ /* 0x040fe200078430ff */
[----:B------:R-:W-:Y:S01]  /*22a20*/  @!P1 IMAD.WIDE.U32 R6, R194, 0xd0, R4 ;  /* 0x000000d0c2069825 */ /* 0x000fe200078e0004 */
[----:B------:R-:W-:-:S02]  /*22a30*/  @!P1 LEA.HI.X R27, R10, R225, R11, 0x1, P4 ;  /* 0x000000e10a1b9211 */ /* 0x000fc400020f0c0b */
[----:B------:R-:W-:Y:S01]  /*22a40*/  @!P1 LEA R14, P4, R9, R224, 0x1 ;  /* 0x000000e0090e9211 */ /* 0x000fe200078808ff */
[C---:B------:R-:W-:Y:S01]  /*22a50*/  @!P1 IMAD.WIDE.U32 R4, R194.reuse, 0xe0, R12 ;  /* 0x000000e0c2049825 */ /* 0x040fe200078e000c */
[C---:B------:R-:W-:Y:S02]  /*22a60*/  @!P1 LEA.HI.X R13, R194.reuse, R3, R195, 0x6, P2 ;  /* 0x00000003c20d9211 */ /* 0x040fe400010f34c3 */
[C---:B------:R-:W-:Y:S01]  /*22a70*/  @!P1 LEA R11, P0, R194.reuse, R0, 0x7 ;  /* 0x00000000c20b9211 */ /* 0x040fe200078038ff */
[----:B------:R-:W-:Y:S01]  /*22a80*/  @!P1 IMAD R10, R195, 0xd0, RZ ;  /* 0x000000d0c30a9824 */ /* 0x000fe200078e02ff */
[----:B------:R-:W-:Y:S01]  /*22a90*/  @!P1 LEA.HI.X R15, R9, R225, R13, 0x1, P4 ;  /* 0x000000e1090f9211 */ /* 0x000fe200020f0c0d */
[----:B------:R-:W-:Y:S01]  /*22aa0*/  @!P1 IMAD R8, R195, 0xe0, RZ ;  /* 0x000000e0c3089824 */ /* 0x000fe200078e02ff */
[----:B------:R-:W-:Y:S02]  /*22ab0*/  @!P1 LEA.HI.X R19, R194, R3, R195, 0x7, P0 ;  /* 0x00000003c2139211 */ /* 0x000fe400000f3cc3 */
[CC--:B------:R-:W-:Y:S01]  /*22ac0*/  @!P1 LEA R12, P3, R11.reuse, R224.reuse, 0x1 ;  /* 0x000000e00b0c9211 */ /* 0x0c0fe200078608ff */
[----:B------:R-:W-:Y:S01]  /*22ad0*/  @!PT LDS RZ, [RZ] ;  /* 0x00000000fffff984 */ /* 0x000fe20000000800 */
[----:B------:R-:W-:Y:S01]  /*22ae0*/  @!PT LDS RZ, [RZ] ;  /* 0x00000000fffff984 */ /* 0x000fe20000000800 */
[----:B------:R-:W-:Y:S01]  /*22af0*/  @!PT LDS RZ, [RZ] ;  /* 0x00000000fffff984 */ /* 0x000fe20000000800 */
[----:B------:R1:W-:Y:S01]  /*22b00*/  @!P1 LDGSTS.E.BYPASS.LTC128B.128 [R192+0x4000], [R14.64] ;  /* 0x040000000ec09fae */ /* 0x0003e2000b901d46 */
[----:B------:R-:W-:Y:S01]  /*22b10*/  @!P1 IADD3 R7, R10, R7, RZ ;  /* 0x000000070a079210 */ /* 0x000fe20007ffe0ff */
[----:B------:R-:W-:Y:S01]  /*22b20*/  @!P1 IMAD.IADD R5, R8, 0x1, R5 ;  /* 0x0000000108059824 */ /* 0x000fe200078e0205 */
[----:B------:R-:W-:Y:S01]  /*22b30*/  @!P1 LEA.HI.X R13, R11, R225, R19, 0x1, P3 ;  /* 0x000000e10b0d9211 */ /* 0x000fe200018f0c13 */
[----:B------:R1:W-:Y:S01]  /*22b40*/  @P1 STS.128 [R192+0x4800], RZ ;  /* 0x004800ffc0001388 */ /* 0x0003e20000000c00 */
[----:B------:R-:W-:-:S02]  /*22b50*/  @!P1 LEA R10, P2, R6, R224, 0x1 ;  /* 0x000000e0060a9211 */ /* 0x000fc400078408ff */
[----:B------:R-:W-:Y:S01]  /*22b60*/  @!P1 LEA R8, P0, R4, R224, 0x1 ;  /* 0x000000e004089211 */ /* 0x000fe200078008ff */
[----:B------:R-:W-:Y:S01]  /*22b70*/  @!PT LDS RZ, [RZ] ;  /* 0x00000000fffff984 */ /* 0x000fe20000000800 */
[----:B------:R-:W-:Y:S01]  /*22b80*/  @!PT LDS RZ, [RZ] ;  /* 0x00000000fffff984 */ /* 0x000fe20000000800 */
[----:B------:R-:W-:Y:S01]  /*22b90*/  @!PT LDS RZ, [RZ] ;  /* 0x00000000fffff984 */ /* 0x000fe20000000800 */
[----:B------:R1:W-:Y:S01]  /*22ba0*/  @!P1 LDGSTS.E.BYPASS.LTC128B.128 [R192+0x4800], [R32.64] ;  /* 0x0480000020c09fae */ /* 0x0003e2000b901d46 */
[-C--:B------:R-:W-:Y:S02]  /*22bb0*/  @!P1 LEA.HI.X R11, R6, R225.reuse, R7, 0x1, P2 ;  /* 0x000000e1060b9211 */ /* 0x080fe400010f0c07 */
        /* <DEDUP_REMOVED lines=59> */
.L_x_3119:
[----:B------:R-:W-:Y:S05]  /*22f70*/  BSYNC B0 ;  /* 0x0000000000007941 */ /* 0x000fea0003800000 */
.L_x_3118:
[----:B------:R-:W0:Y:S01]  /*22f80*/  LDGDEPBAR ;  /* 0x00000000000079af */ /* 0x000e220000000000 */
[----:B------:R-:W-:-:S04]  /*22f90*/  LEA R224, P0, R0, R224, 0x1 ;  /* 0x000000e000e07211 */ /* 0x000fc800078008ff */
[----:B------:R-:W-:-:S04]  /*22fa0*/  LEA.HI.X R225, R0, R225, R3, 0x1, P0 ;  /* 0x000000e100e17211 */ /* 0x000fc800000f0c03 */
.L_x_3114:
[----:B------:R-:W-:Y:S05]  /*22fb0*/  BSYNC B1 ;  /* 0x0000000000017941 */ /* 0x000fea0003800000 */
.L_x_3113:
[----:B-----5:R-:W-:Y:S01]  /*22fc0*/  FMNMX.FTZ R0, R2, R40, !PT ;  /* 0x0000002802007209 */ /* 0x020fe20007810000 */
[----:B-1----:R-:W3:Y:S01]  /*22fd0*/  LDL.LU R20, [R1] ;  /* 0x0000000001147983 */ /* 0x002ee20000300800 */
[----:B------:R-:W-:Y:S02]  /*22fe0*/  MOV R53, R58 ;  /* 0x0000003a00357202 */ /* 0x000fe40000000f00 */
[----:B------:R-:W-:Y:S01]  /*22ff0*/  FMNMX.FTZ R0, R45, R0, !PT ;  /* 0x000000002d007209 */ /* 0x000fe20007810000 */
[----:B------:R-:W-:Y:S01]  /*23000*/  LDSM.16.MT88.4 R24, [R185+0xa000] ;  /* 0x00a00000b918783b */ /* 0x000fe20000004200 */
[----:B------:R-:W-:Y:S02]  /*23010*/  MOV R61, R56 ;  /* 0x00000038003d7202 */ /* 0x000fe40000000f00 */
[----:B------:R-:W-:Y:S01]  /*23020*/  FMNMX.FTZ R0, R119, R0, !PT ;  /* 0x0000000077007209 */ /* 0x000fe20007810000 */
[----:B------:R-:W-:Y:S01]  /*23030*/  LDSM.16.MT88.4 R12, [R182+0xa000] ;  /* 0x00a00000b60c783b */ /* 0x000fe20000004200 */
[----:B------:R-:W-:-:S02]  /*23040*/  FMNMX.FTZ R4, R18, R41, !PT ;  /* 0x0000002912047209 */ /* 0x000fc40007810000 */
[----:B------:R-:W-:Y:S01]  /*23050*/  FMNMX.FTZ R3, R42, R0, !PT ;  /* 0x000000002a037209 */ /* 0x000fe20007810000 */
[----:B------:R-:W-:Y:S01]  /*23060*/  LDSM.16.MT88.4 R32, [R185+0xa800] ;  /* 0x00a80000b920783b */ /* 0x000fe20000004200 */
[----:B------:R-:W-:Y:S02]  /*23070*/  FMNMX.FTZ R4, R46, R4, !PT ;  /* 0x000000042e047209 */ /* 0x000fe40007810000 */
[----:B------:R-:W-:Y:S01]  /*23080*/  FMNMX.FTZ R3, R172, R3, !PT ;  /* 0x00000003ac037209 */ /* 0x000fe20007810000 */
[----:B------:R-:W4:Y:S01]  /*23090*/  LD.E R0, [R16.64+0xdc] ;  /* 0x0000dc0610007980 */ /* 0x000f22000c101900 */
        /* <DEDUP_REMOVED lines=129> */
[----:B----4-:R-:W-:-:S05]  /*238b0*/  FMUL.FTZ R3, R0, R77 ;  /* 0x0000004d00037220 */ /* 0x010fca0000410000 */
[----:B------:R-:W-:Y:S02]  /*238c0*/  FSEL R3, R3, RZ, P0 ;  /* 0x000000ff03037208 */ /* 0x000fe40000000000 */
[----:B--2---:R-:W-:-:S03]  /*238d0*/  FMNMX.FTZ R76, R4, R6, !PT ;  /* 0x00000006044c7209 */ /* 0x004fc60007810000 */
[-CC-:B------:R-:W-:Y:S02]  /*238e0*/  FFMA.FTZ R5, R40, R0.reuse, -R3.reuse ;  /* 0x0000000028057223 */ /* 0x180fe40000010803 */
[----:B------:R-:W-:Y:S02]  /*238f0*/  FFMA.FTZ R4, R45, R0, -R3 ;  /* 0x000000002d047223 */ /* 0x000fe40000010803 */
[----:B------:R1:W-:Y:S01]  /*23900*/  MUFU.EX2 R7, R5 ;  /* 0x0000000500077308 */ /* 0x0003e20000000800 */
[----:B------:R-:W-:-:S07]  /*23910*/  FSETP.NEU.FTZ.AND P1, PT, R76, -INF , PT ;  /* 0xff8000004c00780b */ /* 0x000fce0003f3d000 */
[----:B------:R2:W-:Y:S01]  /*23920*/  MUFU.EX2 R152, R4 ;  /* 0x0000000400987308 */ /* 0x0005e20000000800 */
[----:B-1----:R-:W-:Y:S02]  /*23930*/  FMUL.FTZ R5, R0, R76 ;  /* 0x0000004c00057220 */ /* 0x002fe40000410000 */
[----:B--2---:R-:W-:-:S03]  /*23940*/  FFMA.FTZ R4, R119, R0, -R3 ;  /* 0x0000000077047223 */ /* 0x004fc60000010803 */
[----:B------:R-:W-:Y:S02]  /*23950*/  FSEL R5, R5, RZ, P1 ;  /* 0x000000ff05057208 */ /* 0x000fe40000800000 */
[----:B------:R1:W-:Y:S01]  /*23960*/  MUFU.EX2 R55, R4 ;  /* 0x0000000400377308 */ /* 0x0003e20000000800 */
[----:B------:R-:W-:Y:S01]  /*23970*/  FSEL R6, R77, RZ, P0 ;  /* 0x000000ff4d067208 */ /* 0x000fe20000000000 */
[----:B-1----:R-:W-:-:S06]  /*23980*/  FFMA.FTZ R4, R42, R0, -R3 ;  /* 0x000000002a047223 */ /* 0x002fcc0000010803 */
[----:B------:R1:W-:Y:S02]  /*23990*/  MUFU.EX2 R197, R4 ;  /* 0x0000000400c57308 */ /* 0x0003e40000000800 */
[----:B-1----:R-:W-:-:S06]  /*239a0*/  FFMA.FTZ R4, R41, R0, -R5 ;  /* 0x0000000029047223 */ /* 0x002fcc0000010805 */
[----:B------:R1:W-:Y:S02]  /*239b0*/  MUFU.EX2 R116, R4 ;  /* 0x0000000400747308 */ /* 0x0003e40000000800 */
[----:B-1----:R-:W-:-:S06]  /*239c0*/  FFMA.FTZ R4, R46, R0, -R5 ;  /* 0x000000002e047223 */ /* 0x002fcc0000010805 */
[----:B------:R1:W2:Y:S02]  /*239d0*/  MUFU.EX2 R44, R4 ;  /* 0x00000004002c7308 */ /* 0x0002a40000000800 */
[----:B-1----:R-:W-:-:S06]  /*239e0*/  FFMA.FTZ R4, R174, R0, -R5 ;  /* 0x00000000ae047223 */ /* 0x002fcc0000010805 */
[----:B------:R1:W-:Y:S02]  /*239f0*/  MUFU.EX2 R117, R4 ;  /* 0x0000000400757308 */ /* 0x0003e40000000800 */
[----:B-1----:R-:W-:Y:S01]  /*23a00*/  FADD.FTZ R4, R2, -R6 ;  /* 0x8000000602047221 */ /* 0x002fe20000010000 */
[----:B------:R-:W-:Y:S01]  /*23a10*/  FSEL R6, R76, RZ, P1 ;  /* 0x000000ff4c067208 */ /* 0x000fe20000800000 */
[----:B------:R-:W-:-:S04]  /*23a20*/  FFMA.FTZ R2, R47, R0, -R5 ;  /* 0x000000002f027223 */ /* 0x000fc80000010805 */
[----:B------:R1:W-:Y:S01]  /*23a30*/  MUFU.EX2 R199, R2 ;  /* 0x0000000200c77308 */ /* 0x0003e20000000800 */
[----:B------:R-:W-:Y:S02]  /*23a40*/  FMUL.FTZ R4, R0, R4 ;  /* 0x0000000400047220 */ /* 0x000fe40000410000 */
[----:B-1----:R-:W-:-:S05]  /*23a50*/  FADD.FTZ R2, R18, -R6 ;  /* 0x8000000612027221 */ /* 0x002fca0000010000 */
[----:B------:R-:W1:Y:S01]  /*23a60*/  MUFU.EX2 R4, R4 ;  /* 0x0000000400047308 */ /* 0x000e620000000800 */
[----:B------:R-:W4:Y:S01]  /*23a70*/  LDSM.16.MT88.4 R16, [R183+0xa000] ;  /* 0x00a00000b710783b */ /* 0x000f220000004200 */
[----:B------:R-:W-:-:S06]  /*23a80*/  FMUL.FTZ R2, R0, R2 ;  /* 0x0000000200027220 */ /* 0x000fcc0000410000 */
[----:B------:R1:W1:Y:S02]  /*23a90*/  MUFU.EX2 R6, R2 ;  /* 0x0000000200067308 */ /* 0x0002640000000800 */
[----:B-1----:R-:W-:-:S06]  /*23aa0*/  FFMA.FTZ R2, R172, R0, -R3 ;  /* 0x00000000ac027223 */ /* 0x002fcc0000010803 */
[----:B------:R1:W-:Y:S01]  /*23ab0*/  MUFU.EX2 R21, R2 ;  /* 0x0000000200157308 */ /* 0x0003e20000000800 */
[----:B--2---:R-:W-:Y:S01]  /*23ac0*/  F2FP.PACK_AB R8, R44, R116 ;  /* 0x000000742c08723e */ /* 0x004fe200000000ff */
[-C--:B------:R-:W-:Y:S01]  /*23ad0*/  FMUL.FTZ R138, R138, R4.reuse ;  /* 0x000000048a8a7220 */ /* 0x080fe20000410000 */
[----:B------:R-:W-:Y:S01]  /*23ae0*/  F2FP.PACK_AB R9, R152, R7 ;  /* 0x000000079809723e */ /* 0x000fe200000000ff */
[----:B------:R-:W-:Y:S01]  /*23af0*/  FMUL.FTZ R139, R139, R4 ;  /* 0x000000048b8b7220 */ /* 0x000fe20000410000 */
[----:B------:R-:W-:Y:S01]  /*23b00*/  F2FP.PACK_AB R10, R199, R117 ;  /* 0x00000075c70a723e */ /* 0x000fe200000000ff */
[----:B-1----:R-:W-:-:S04]  /*23b10*/  FFMA.FTZ R2, R48, R0, -R3 ;  /* 0x0000000030027223 */ /* 0x002fc80000010803 */
[----:B------:R1:W-:Y:S01]  /*23b20*/  MUFU.EX2 R22, R2 ;  /* 0x0000000200167308 */ /* 0x0003e20000000800 */
[----:B------:R-:W-:Y:S01]  /*23b30*/  F2FP.PACK_AB R11, R197, R55 ;  /* 0x00000037c50b723e */ /* 0x000fe200000000ff */
[-C--:B------:R-:W-:Y:S02]  /*23b40*/  FMUL.FTZ R136, R136, R6.reuse ;  /* 0x0000000688887220 */ /* 0x080fe40000410000 */
[----:B------:R-:W-:Y:S02]  /*23b50*/  FMUL.FTZ R137, R137, R6 ;  /* 0x0000000689897220 */ /* 0x000fe40000410000 */
[----:B-1----:R-:W-:-:S04]  /*23b60*/  FFMA.FTZ R2, R193, R0, -R3 ;  /* 0x00000000c1027223 */ /* 0x002fc80000010803 */
[----:B------:R1:W2:Y:S01]  /*23b70*/  MUFU.EX2 R23, R2 ;  /* 0x0000000200177308 */ /* 0x0002a20000000800 */
[-C--:B------:R-:W-:Y:S02]  /*23b80*/  FMUL.FTZ R134, R134, R4.reuse ;  /* 0x0000000486867220 */ /* 0x080fe40000410000 */
[----:B------:R-:W-:Y:S02]  /*23b90*/  FMUL.FTZ R135, R135, R4 ;  /* 0x0000000487877220 */ /* 0x000fe40000410000 */
[-C--:B------:R-:W-:Y:S02]  /*23ba0*/  FMUL.FTZ R132, R132, R6.reuse ;  /* 0x0000000684847220 */ /* 0x080fe40000410000 */
[----:B------:R-:W-:Y:S02]  /*23bb0*/  FMUL.FTZ R133, R133, R6 ;  /* 0x0000000685857220 */ /* 0x000fe40000410000 */
[----:B-1----:R-:W-:-:S04]  /*23bc0*/  FFMA.FTZ R2, R50, R0, -R3 ;  /* 0x0000000032027223 */ /* 0x002fc80000010803 */
[----:B------:R1:W-:Y:S01]  /*23bd0*/  MUFU.EX2 R119, R2 ;  /* 0x0000000200777308 */ /* 0x0003e20000000800 */
[----:B------:R-:W-:Y:S01]  /*23be0*/  HMMA.16816.F32 R48, R8, R26, R136 ;  /* 0x0000001a0830723c */ /* 0x000fe20000001888 */
[----:B-1----:R-:W-:-:S06]  /*23bf0*/  FFMA.FTZ R2, R200, R0, -R5 ;  /* 0x00000000c8027223 */ /* 0x002fcc0000010805 */
[----:B------:R1:W-:Y:S01]  /*23c00*/  MUFU.EX2 R138, R2 ;  /* 0x00000002008a7308 */ /* 0x0003e20000000800 */
[----:B------:R-:W-:Y:S01]  /*23c10*/  HMMA.16816.F32 R36, R8, R24, R132 ;  /* 0x000000180824723c */ /* 0x000fe20000001884 */
[----:B------:R-:W-:Y:S01]  /*23c20*/  FMUL.FTZ R142, R142, R4 ;  /* 0x000000048e8e7220 */ /* 0x000fe20000410000 */
[----:B---3--:R-:W-:Y:S01]  /*23c30*/  MOV R63, R20 ;  /* 0x00000014003f7202 */ /* 0x008fe20000000f00 */
[----:B------:R-:W-:Y:S01]  /*23c40*/  FMUL.FTZ R143, R143, R4 ;  /* 0x000000048f8f7220 */ /* 0x000fe20000410000 */
[----:B------:R-:W-:Y:S01]  /*23c50*/  LDSM.16.MT88.4 R24, [R182+0xa800] ;  /* 0x00a80000b618783b */ /* 0x000fe20000004200 */
[----:B-1----:R-:W-:-:S04]  /*23c60*/  FFMA.FTZ R2, R52, R0, -R5 ;  /* 0x0000000034027223 */ /* 0x002fc80000010805 */
[----:B------:R1:W3:Y:S01]  /*23c70*/  MUFU.EX2 R132, R2 ;  /* 0x0000000200847308 */ /* 0x0002e20000000800 */
[-C--:B------:R-:W-:Y:S02]  /*23c80*/  FMUL.FTZ R140, R140, R6.reuse ;  /* 0x000000068c8c7220 */ /* 0x080fe40000410000 */
[----:B------:R-:W-:Y:S02]  /*23c90*/  FMUL.FTZ R141, R141, R6 ;  /* 0x000000068d8d7220 */ /* 0x000fe40000410000 */
[-C--:B------:R-:W-:Y:S02]  /*23ca0*/  FMUL.FTZ R170, R170, R4.reuse ;  /* 0x00000004aaaa7220 */ /* 0x080fe40000410000 */
[----:B------:R-:W-:Y:S02]  /*23cb0*/  FMUL.FTZ R171, R171, R4 ;  /* 0x00000004abab7220 */ /* 0x000fe40000410000 */
[----:B------:R-:W-:Y:S02]  /*23cc0*/  FMUL.FTZ R168, R168, R6 ;  /* 0x00000006a8a87220 */ /* 0x000fe40000410000 */
[----:B-1----:R-:W-:-:S04]  /*23cd0*/  FFMA.FTZ R2, R196, R0, -R5 ;  /* 0x00000000c4027223 */ /* 0x002fc80000010805 */
[----:B------:R1:W-:Y:S01]  /*23ce0*/  MUFU.EX2 R135, R2 ;  /* 0x0000000200877308 */ /* 0x0003e20000000800 */
[----:B------:R-:W-:Y:S01]  /*23cf0*/  FMUL.FTZ R169, R169, R6 ;  /* 0x00000006a9a97220 */ /* 0x000fe20000410000 */
[----:B----4-:R-:W-:Y:S01]  /*23d00*/  HMMA.16816.F32 R56, R8, R16, R140 ;  /* 0x000000100838723c */ /* 0x010fe2000000188c */
[----:B--2---:R-:W-:Y:S02]  /*23d10*/  MOV R134, R23 ;  /* 0x0000001700867202 */ /* 0x004fe40000000f00 */
[----:B------:R-:W-:Y:S01]  /*23d20*/  MOV R133, R22 ;  /* 0x0000001600857202 */ /* 0x000fe20000000f00 */
[----:B-1----:R-:W-:-:S04]  /*23d30*/  FFMA.FTZ R2, R54, R0, -R5 ;  /* 0x0000000036027223 */ /* 0x002fc80000010805 */
[----:B------:R1:W2:Y:S01]  /*23d40*/  MUFU.EX2 R118, R2 ;  /* 0x0000000200767308 */ /* 0x0002a20000000800 */
[----:B------:R-:W-:Y:S07]  /*23d50*/  HMMA.16816.F32 R28, R8, R12, R168 ;  /* 0x0000000c081c723c */ /* 0x000fee00000018a8 */
[----:B------:R-:W-:Y:S02]  /*23d60*/  MOV R170, R21 ;  /* 0x0000001500aa7202 */ /* 0x000fe40000000f00 */
[----:B------:R-:W4:Y:S01]  /*23d70*/  LDSM.16.MT88.4 R20, [R184+0xa000] ;  /* 0x00a00000b814783b */ /* 0x000f220000004200 */
[----:B-1----:R-:W-:-:S04]  /*23d80*/  FFMA.FTZ R2, R176, R0, -R3 ;  /* 0x00000000b0027223 */ /* 0x002fc80000010803 */
[----:B------:R1:W-:Y:S02]  /*23d90*/  MUFU.EX2 R143, R2 ;  /* 0x00000002008f7308 */ /* 0x0003e40000000800 */
[----:B-1----:R-:W-:-:S06]  /*23da0*/  FFMA.FTZ R2, R60, R0, -R3 ;  /* 0x000000003c027223 */ /* 0x002fcc0000010803 */
[----:B------:R1:W-:Y:S01]  /*23db0*/  MUFU.EX2 R141, R2 ;  /* 0x00000002008d7308 */ /* 0x0003e20000000800 */
[-C--:B------:R-:W-:Y:S02]  /*23dc0*/  FMUL.FTZ R146, R146, R4.reuse ;  /* 0x0000000492927220 */ /* 0x080fe40000410000 */
[----:B------:R-:W-:Y:S02]  /*23dd0*/  FMUL.FTZ R147, R147, R4 ;  /* 0x0000000493937220 */ /* 0x000fe40000410000 */
[----:B-1----:R-:W-:-:S04]  /*23de0*/  FFMA.FTZ R2, R156, R0, -R3 ;  /* 0x000000009c027223 */ /* 0x002fc80000010803 */
[----:B------:R1:W-:Y:S01]  /*23df0*/  MUFU.EX2 R137, R2 ;  /* 0x0000000200897308 */ /* 0x0003e20000000800 */
[-C--:B------:R-:W-:Y:S02]  /*23e00*/  FMUL.FTZ R144, R144, R6.reuse ;  /* 0x0000000690907220 */ /* 0x080fe40000410000 */
[----:B------:R-:W-:Y:S02]  /*23e10*/  FMUL.FTZ R145, R145, R6 ;  /* 0x0000000691917220 */ /* 0x000fe40000410000 */
[-C--:B------:R-:W-:Y:S02]  /*23e20*/  FMUL.FTZ R166, R166, R4.reuse ;  /* 0x00000004a6a67220 */ /* 0x080fe40000410000 */
[----:B------:R-:W-:Y:S02]  /*23e30*/  FMUL.FTZ R167, R167, R4 ;  /* 0x00000004a7a77220 */ /* 0x000fe40000410000 */
[----:B-1----:R-:W-:-:S04]  /*23e40*/  FFMA.FTZ R2, R198, R0, -R5 ;  /* 0x00000000c6027223 */ /* 0x002fc80000010805 */
[----:B------:R1:W-:Y:S01]  /*23e50*/  MUFU.EX2 R142, R2 ;  /* 0x00000002008e7308 */ /* 0x0003e20000000800 */
[-C--:B------:R-:W-:Y:S02]  /*23e60*/  FMUL.FTZ R164, R164, R6.reuse ;  /* 0x00000006a4a47220 */ /* 0x080fe40000410000 */
[----:B------:R-:W-:Y:S01]  /*23e70*/  FMUL.FTZ R165, R165, R6 ;  /* 0x00000006a5a57220 */ /* 0x000fe20000410000 */
[----:B------:R-:W-:Y:S01]  /*23e80*/  HMMA.16816.F32 R144, R8, R18, R144 ;  /* 0x000000120890723c */ /* 0x000fe20000001890 */
[----:B------:R-:W2:Y:S01]  /*23e90*/  LDSM.16.MT88.4 R16, [R183+0xa800] ;  /* 0x00a80000b710783b */ /* 0x000ea20000004200 */
[----:B-1----:R-:W-:-:S04]  /*23ea0*/  FFMA.FTZ R2, R62, R0, -R5 ;  /* 0x000000003e027223 */ /* 0x002fc80000010805 */
[----:B------:R1:W1:Y:S02]  /*23eb0*/  MUFU.EX2 R207, R2 ;  /* 0x0000000200cf7308 */ /* 0x0002640000000800 */
[----:B------:R-:W-:Y:S01]  /*23ec0*/  HMMA.16816.F32 R40, R8, R14, R164 ;  /* 0x0000000e0828723c */ /* 0x000fe200000018a4 */
[----:B------:R-:W2:Y:S01]  /*23ed0*/  LDSM.16.MT88.4 R12, [R184+0xa800] ;  /* 0x00a80000b80c783b */ /* 0x000ea20000004200 */
[----:B-1----:R-:W-:-:S04]  /*23ee0*/  FFMA.FTZ R2, R178, R0, -R5 ;  /* 0x00000000b2027223 */ /* 0x002fc80000010805 */
[----:B------:R1:W-:Y:S01]  /*23ef0*/  MUFU.EX2 R205, R2 ;  /* 0x0000000200cd7308 */ /* 0x0003e20000000800 */
[-C--:B------:R-:W-:Y:S02]  /*23f00*/  FMUL.FTZ R150, R150, R4.reuse ;  /* 0x0000000496967220 */ /* 0x080fe40000410000 */
[----:B------:R-:W-:Y:S02]  /*23f10*/  FMUL.FTZ R151, R151, R4 ;  /* 0x0000000497977220 */ /* 0x000fe40000410000 */
[-C--:B------:R-:W-:Y:S02]  /*23f20*/  FMUL.FTZ R148, R148, R6.reuse ;  /* 0x0000000694947220 */ /* 0x080fe40000410000 */
[----:B------:R-:W-:Y:S02]  /*23f30*/  FMUL.FTZ R149, R149, R6 ;  /* 0x0000000695957220 */ /* 0x000fe40000410000 */
[----:B-1----:R-:W-:-:S04]  /*23f40*/  FFMA.FTZ R2, R64, R0, -R5 ;  /* 0x0000000040027223 */ /* 0x002fc80000010805 */
[----:B------:R1:W1:Y:S01]  /*23f50*/  MUFU.EX2 R139, R2 ;  /* 0x00000002008b7308 */ /* 0x0002620000000800 */
[-C--:B------:R-:W-:Y:S02]  /*23f60*/  FMUL.FTZ R162, R162, R4.reuse ;  /* 0x00000004a2a27220 */ /* 0x080fe40000410000 */
[----:B------:R-:W-:Y:S02]  /*23f70*/  FMUL.FTZ R163, R163, R4 ;  /* 0x00000004a3a37220 */ /* 0x000fe40000410000 */
[-C--:B------:R-:W-:Y:S02]  /*23f80*/  FMUL.FTZ R160, R160, R6.reuse ;  /* 0x00000006a0a07220 */ /* 0x080fe40000410000 */
[----:B------:R-:W-:Y:S02]  /*23f90*/  FMUL.FTZ R161, R161, R6 ;  /* 0x00000006a1a17220 */ /* 0x000fe40000410000 */
[----:B-1----:R-:W-:-:S04]  /*23fa0*/  FFMA.FTZ R2, R66, R0, -R3 ;  /* 0x0000000042027223 */ /* 0x002fc80000010803 */
[----:B------:R1:W1:Y:S01]  /*23fb0*/  MUFU.EX2 R203, R2 ;  /* 0x0000000200cb7308 */ /* 0x0002620000000800 */
[C---:B----4-:R-:W-:Y:S08]  /*23fc0*/  HMMA.16816.F32 R148, R8.reuse, R20, R148 ;  /* 0x000000140894723c */ /* 0x050ff00000001894 */
[----:B------:R-:W-:Y:S01]  /*23fd0*/  HMMA.16816.F32 R20, R8, R22, R160 ;  /* 0x000000160814723c */ /* 0x000fe200000018a0 */
[----:B-1----:R-:W-:-:S04]  /*23fe0*/  FFMA.FTZ R2, R108, R0, -R3 ;  /* 0x000000006c027223 */ /* 0x002fc80000010803 */
[----:B------:R1:W-:Y:S02]  /*23ff0*/  MUFU.EX2 R200, R2 ;  /* 0x0000000200c87308 */ /* 0x0003e40000000800 */
[----:B-1----:R-:W-:-:S06]  /*24000*/  FFMA.FTZ R2, R72, R0, -R3 ;  /* 0x0000000048027223 */ /* 0x002fcc0000010803 */
[----:B------:R1:W-:Y:S01]  /*24010*/  MUFU.EX2 R201, R2 ;  /* 0x0000000200c97308 */ /* 0x0003e20000000800 */
[----:B------:R-:W-:Y:S02]  /*24020*/  MOV R72, R199 ;  /* 0x000000c700487202 */ /* 0x000fe40000000f00 */
[----:B---3--:R-:W-:Y:S01]  /*24030*/  F2FP.PACK_AB R8, R132, R138 ;  /* 0x0000008a8408723e */ /* 0x008fe200000000ff */
[----:B-1----:R-:W-:-:S04]  /*24040*/  FFMA.FTZ R2, R110, R0, -R3 ;  /* 0x000000006e027223 */ /* 0x002fc80000010803 */
[----:B------:R1:W-:Y:S01]  /*24050*/  MUFU.EX2 R199, R2 ;  /* 0x0000000200c77308 */ /* 0x0003e20000000800 */
[----:B------:R-:W-:Y:S02]  /*24060*/  F2FP.PACK_AB R9, R133, R170 ;  /* 0x000000aa8509723e */ /* 0x000fe400000000ff */
[----:B--2---:R-:W-:Y:S02]  /*24070*/  F2FP.PACK_AB R10, R118, R135 ;  /* 0x00000087760a723e */ /* 0x004fe400000000ff */
[----:B------:R-:W-:Y:S01]  /*24080*/  F2FP.PACK_AB R11, R119, R134 ;  /* 0x00000086770b723e */ /* 0x000fe200000000ff */
[----:B-1----:R-:W-:-:S04]  /*24090*/  FFMA.FTZ R2, R158, R0, -R5 ;  /* 0x000000009e027223 */ /* 0x002fc80000010805 */
[----:B------:R1:W-:Y:S02]  /*240a0*/  MUFU.EX2 R198, R2 ;  /* 0x0000000200c67308 */ /* 0x0003e40000000800 */
[----:B------:R-:W-:Y:S01]  /*240b0*/  HMMA.16816.F32 R28, R8, R24, R28 ;  /* 0x00000018081c723c */ /* 0x000fe2000000181c */
[----:B-1----:R-:W-:Y:S01]  /*240c0*/  FFMA.FTZ R2, R74, R0, -R5 ;  /* 0x000000004a027223 */ /* 0x002fe20000010805 */
[----:B------:R-:W-:-:S04]  /*240d0*/  MOV R74, R197 ;  /* 0x000000c5004a7202 */ /* 0x000fc80000000f00 */
[----:B------:R1:W2:Y:S02]  /*240e0*/  MUFU.EX2 R197, R2 ;  /* 0x0000000200c57308 */ /* 0x0002a40000000800 */
[C---:B------:R-:W-:Y:S01]  /*240f0*/  HMMA.16816.F32 R40, R8.reuse, R26, R40 ;  /* 0x0000001a0828723c */ /* 0x040fe20000001828 */
[----:B------:R-:W3:Y:S07]  /*24100*/  LDSM.16.MT88.4 R24, [R182+0xb000] ;  /* 0x00b00000b618783b */ /* 0x000eee0000004200 */
[----:B------:R-:W-:Y:S01]  /*24110*/  HMMA.16816.F32 R36, R8, R32, R36 ;  /* 0x000000200824723c */ /* 0x000fe20000001824 */
[----:B-1----:R-:W-:-:S07]  /*24120*/  FFMA.FTZ R2, R202, R0, -R5 ;  /* 0x00000000ca027223 */ /* 0x002fce0000010805 */
[C---:B------:R-:W-:Y:S01]  /*24130*/  HMMA.16816.F32 R48, R8.reuse, R34, R48 ;  /* 0x000000220830723c */ /* 0x040fe20000001830 */
[----:B------:R-:W1:Y:S01]  /*24140*/  LDSM.16.MT88.4 R32, [R185+0xb000] ;  /* 0x00b00000b920783b */ /* 0x000e620000004200 */
[----:B------:R4:W-:Y:S06]  /*24150*/  MUFU.EX2 R196, R2 ;  /* 0x0000000200c47308 */ /* 0x0009ec0000000800 */
[C---:B------:R-:W-:Y:S08]  /*24160*/  HMMA.16816.F32 R56, R8.reuse, R16, R56 ;  /* 0x000000100838723c */ /* 0x040ff00000001838 */
[----:B------:R-:W-:Y:S01]  /*24170*/  HMMA.16816.F32 R68, R8, R18, R144 ;  /* 0x000000120844723c */ /* 0x000fe20000001890 */
[----:B------:R-:W1:Y:S01]  /*24180*/  LDSM.16.MT88.4 R16, [R183+0xb000] ;  /* 0x00b00000b710783b */ /* 0x000e620000004200 */
[----:B----4-:R-:W-:-:S06]  /*24190*/  FFMA.FTZ R2, R78, R0, -R5 ;  /* 0x000000004e027223 */ /* 0x010fcc0000010805 */
[C---:B------:R-:W-:Y:S01]  /*241a0*/  HMMA.16816.F32 R148, R8.reuse, R12, R148 ;  /* 0x0000000c0894723c */ /* 0x040fe20000001894 */
[----:B------:R4:W1:Y:S07]  /*241b0*/  MUFU.EX2 R193, R2 ;  /* 0x0000000200c17308 */ /* 0x00086e0000000800 */
[----:B------:R-:W-:Y:S01]  /*241c0*/  HMMA.16816.F32 R20, R8, R14, R20 ;  /* 0x0000000e0814723c */ /* 0x000fe20000001814 */
[----:B------:R-:W1:Y:S01]  /*241d0*/  LDSM.16.MT88.4 R12, [R184+0xb000] ;  /* 0x00b00000b80c783b */ /* 0x000e620000004200 */
[----:B----4-:R-:W-:-:S04]  /*241e0*/  FFMA.FTZ R2, R80, R0, -R3 ;  /* 0x0000000050027223 */ /* 0x010fc80000010803 */
[----:B------:R4:W1:Y:S02]  /*241f0*/  MUFU.EX2 R178, R2 ;  /* 0x0000000200b27308 */ /* 0x0008640000000800 */
[----:B----4-:R-:W-:-:S06]  /*24200*/  FFMA.FTZ R2, R106, R0, -R3 ;  /* 0x000000006a027223 */ /* 0x010fcc0000010803 */
[----:B------:R4:W-:Y:S02]  /*24210*/  MUFU.EX2 R174, R2 ;  /* 0x0000000200ae7308 */ /* 0x0009e40000000800 */
[----:B----4-:R-:W-:-:S06]  /*24220*/  FFMA.FTZ R2, R82, R0, -R3 ;  /* 0x0000000052027223 */ /* 0x010fcc0000010803 */
[----:B------:R4:W-:Y:S01]  /*24230*/  MUFU.EX2 R176, R2 ;  /* 0x0000000200b07308 */ /* 0x0009e20000000800 */
[----:B------:R-:W-:Y:S02]  /*24240*/  F2FP.PACK_AB R8, R207, R142 ;  /* 0x0000008ecf08723e */ /* 0x000fe400000000ff */
[----:B------:R-:W-:Y:S01]  /*24250*/  F2FP.PACK_AB R9, R141, R143 ;  /* 0x0000008f8d09723e */ /* 0x000fe200000000ff */
[----:B----4-:R-:W-:-:S04]  /*24260*/  FFMA.FTZ R2, R128, R0, -R3 ;  /* 0x0000000080027223 */ /* 0x010fc80000010803 */
[----:B------:R4:W-:Y:S01]  /*24270*/  MUFU.EX2 R172, R2 ;  /* 0x0000000200ac7308 */ /* 0x0009e20000000800 */
[----:B------:R-:W-:Y:S02]  /*24280*/  F2FP.PACK_AB R10, R139, R205 ;  /* 0x000000cd8b0a723e */ /* 0x000fe400000000ff */
[----:B------:R-:W-:Y:S01]  /*24290*/  F2FP.PACK_AB R11, R203, R137 ;  /* 0x00000089cb0b723e */ /* 0x000fe200000000ff */
[----:B----4-:R-:W-:-:S04]  /*242a0*/  FFMA.FTZ R2, R204, R0, -R5 ;  /* 0x00000000cc027223 */ /* 0x010fc80000010805 */
[----:B------:R4:W-:Y:S01]  /*242b0*/  MUFU.EX2 R171, R2 ;  /* 0x0000000200ab7308 */ /* 0x0009e20000000800 */
[----:B------:R-:W-:Y:S01]  /*242c0*/  MOV R168, R117 ;  /* 0x0000007500a87202 */ /* 0x000fe20000000f00 */
[----:B---3--:R-:W-:Y:S01]  /*242d0*/  HMMA.16816.F32 R28, R8, R24, R28 ;  /* 0x00000018081c723c */ /* 0x008fe2000000181c */
[----:B------:R-:W-:Y:S01]  /*242e0*/  MOV R167, R61 ;  /* 0x0000003d00a77202 */ /* 0x000fe20000000f00 */
[----:B----4-:R-:W-:Y:S01]  /*242f0*/  FFMA.FTZ R2, R84, R0, -R5 ;  /* 0x0000000054027223 */ /* 0x010fe20000010805 */
[----:B------:R-:W-:-:S03]  /*24300*/  MOV R84, R170 ;  /* 0x000000aa00547202 */ /* 0x000fc60000000f00 */
[----:B------:R3:W4:Y:S02]  /*24310*/  MUFU.EX2 R170, R2 ;  /* 0x0000000200aa7308 */ /* 0x0007240000000800 */
[----:B------:R-:W-:Y:S01]  /*24320*/  HMMA.16816.F32 R40, R8, R26, R40 ;  /* 0x0000001a0828723c */ /* 0x000fe20000001828 */
[----:B------:R-:W2:Y:S01]  /*24330*/  LDSM.16.MT88.4 R24, [R182+0xb800] ;  /* 0x00b80000b618783b */ /* 0x000ea20000004200 */
[----:B------:R-:W-:-:S06]  /*24340*/  MOV R66, R168 ;  /* 0x000000a800427202 */ /* 0x000fcc0000000f00 */
[----:B-1----:R-:W-:Y:S01]  /*24350*/  HMMA.16816.F32 R36, R8, R32, R36 ;  /* 0x000000200824723c */ /* 0x002fe20000001824 */
[----:B---3--:R-:W-:-:S07]  /*24360*/  FFMA.FTZ R2, R206, R0, -R5 ;  /* 0x00000000ce027223 */ /* 0x008fce0000010805 */
[C---:B------:R-:W-:Y:S01]  /*24370*/  HMMA.16816.F32 R48, R8.reuse, R34, R48 ;  /* 0x000000220830723c */ /* 0x040fe20000001830 */
[----:B------:R-:W1:Y:S01]  /*24380*/  LDSM.16.MT88.4 R32, [R185+0xb800] ;  /* 0x00b80000b920783b */ /* 0x000e620000004200 */
[----:B------:R3:W-:Y:S06]  /*24390*/  MUFU.EX2 R169, R2 ;  /* 0x0000000200a97308 */ /* 0x0007ec0000000800 */
[----:B------:R-:W-:Y:S01]  /*243a0*/  HMMA.16816.F32 R56, R8, R16, R56 ;  /* 0x000000100838723c */ /* 0x000fe20000001838 */
[----:B------:R-:W-:-:S07]  /*243b0*/  MOV R165, R53 ;  /* 0x0000003500a57202 */ /* 0x000fce0000000f00 */
[----:B------:R-:W-:Y:S01]  /*243c0*/  HMMA.16816.F32 R68, R8, R18, R68 ;  /* 0x000000120844723c */ /* 0x000fe20000001844 */
[----:B------:R-:W1:Y:S01]  /*243d0*/  LDSM.16.MT88.4 R16, [R183+0xb800] ;  /* 0x00b80000b710783b */ /* 0x000e620000004200 */
[----:B---3--:R-:W-:-:S06]  /*243e0*/  FFMA.FTZ R2, R86, R0, -R5 ;  /* 0x0000000056027223 */ /* 0x008fcc0000010805 */
[----:B------:R-:W-:Y:S01]  /*243f0*/  HMMA.16816.F32 R148, R8, R12, R148 ;  /* 0x0000000c0894723c */ /* 0x000fe20000001894 */
[----:B------:R3:W1:Y:S01]  /*24400*/  MUFU.EX2 R168, R2 ;  /* 0x0000000200a87308 */ /* 0x0006620000000800 */
[----:B------:R-:W-:-:S06]  /*24410*/  MOV R86, R138 ;  /* 0x0000008a00567202 */ /* 0x000fcc0000000f00 */
[----:B------:R-:W-:Y:S01]  /*24420*/  HMMA.16816.F32 R20, R8, R14, R20 ;  /* 0x0000000e0814723c */ /* 0x000fe20000001814 */
[----:B------:R-:W1:Y:S01]  /*24430*/  LDSM.16.MT88.4 R12, [R184+0xb800] ;  /* 0x00b80000b80c783b */ /* 0x000e620000004200 */
[----:B------:R-:W-:Y:S01]  /*24440*/  MOV R138, R167 ;  /* 0x000000a7008a7202 */ /* 0x000fe20000000f00 */
[----:B---3--:R-:W-:-:S04]  /*24450*/  FFMA.FTZ R2, R88, R0, -R3 ;  /* 0x0000000058027223 */ /* 0x008fc80000010803 */
[----:B------:R3:W1:Y:S01]  /*24460*/  MUFU.EX2 R167, R2 ;  /* 0x0000000200a77308 */ /* 0x0006620000000800 */
[----:B------:R-:W-:Y:S02]  /*24470*/  MOV R166, R55 ;  /* 0x0000003700a67202 */ /* 0x000fe40000000f00 */
[----:B------:R-:W-:Y:S02]  /*24480*/  MOV R140, R165 ;  /* 0x000000a5008c7202 */ /* 0x000fe40000000f00 */
[----:B------:R-:W-:Y:S02]  /*24490*/  MOV R164, R44 ;  /* 0x0000002c00a47202 */ /* 0x000fe40000000f00 */
[----:B------:R-:W-:Y:S01]  /*244a0*/  MOV R64, R166 ;  /* 0x000000a600407202 */ /* 0x000fe20000000f00 */
[----:B---3--:R-:W-:-:S04]  /*244b0*/  FFMA.FTZ R2, R124, R0, -R3 ;  /* 0x000000007c027223 */ /* 0x008fc80000010803 */
[----:B------:R3:W-:Y:S01]  /*244c0*/  MUFU.EX2 R165, R2 ;  /* 0x0000000200a57308 */ /* 0x0007e20000000800 */
[----:B------:R-:W-:Y:S01]  /*244d0*/  MOV R136, R164 ;  /* 0x000000a400887202 */ /* 0x000fe20000000f00 */
[----:B---3--:R-:W-:-:S06]  /*244e0*/  FFMA.FTZ R2, R90, R0, -R3 ;  /* 0x000000005a027223 */ /* 0x008fcc0000010803 */
[----:B------:R3:W-:Y:S01]  /*244f0*/  MUFU.EX2 R166, R2 ;  /* 0x0000000200a67308 */ /* 0x0007e20000000800 */
[----:B--2---:R-:W-:Y:S01]  /*24500*/  F2FP.PACK_AB R8, R197, R198 ;  /* 0x000000c6c508723e */ /* 0x004fe200000000ff */
[----:B---3--:R-:W-:-:S06]  /*24510*/  FFMA.FTZ R2, R120, R0, -R3 ;  /* 0x0000000078027223 */ /* 0x008fcc0000010803 */
[----:B------:R2:W-:Y:S01]  /*24520*/  MUFU.EX2 R164, R2 ;  /* 0x0000000200a47308 */ /* 0x0005e20000000800 */
[----:B------:R-:W-:Y:S02]  /*24530*/  F2FP.PACK_AB R9, R201, R200 ;  /* 0x000000c8c909723e */ /* 0x000fe400000000ff */
[----:B------:R-:W-:Y:S02]  /*24540*/  F2FP.PACK_AB R10, R193, R196 ;  /* 0x000000c4c10a723e */ /* 0x000fe400000000ff */
[----:B------:R-:W-:Y:S01]  /*24550*/  F2FP.PACK_AB R11, R178, R199 ;  /* 0x000000c7b20b723e */ /* 0x000fe200000000ff */
[----:B--2---:R-:W-:-:S04]  /*24560*/  FFMA.FTZ R2, R130, R0, -R5 ;  /* 0x0000000082027223 */ /* 0x004fc80000010805 */
[----:B------:R2:W-:Y:S01]  /*24570*/  MUFU.EX2 R163, R2 ;  /* 0x0000000200a37308 */ /* 0x0005e20000000800 */
[----:B------:R-:W-:Y:S01]  /*24580*/  MOV R117, R63 ;  /* 0x0000003f00757202 */ /* 0x000fe20000000f00 */
[----:B------:R-:W-:Y:S01]  /*24590*/  HMMA.16816.F32 R52, R8, R24, R28 ;  /* 0x000000180834723c */ /* 0x000fe2000000181c */
[----:B------:R-:W3:Y:S01]  /*245a0*/  LDSM.16.MT88.4 R28, [R182+0xc000] ;  /* 0x00c00000b61c783b */ /* 0x000ee20000004200 */
[----:B--2---:R-:W-:-:S04]  /*245b0*/  FFMA.FTZ R2, R92, R0, -R5 ;  /* 0x000000005c027223 */ /* 0x004fc80000010805 */
[----:B------:R2:W2:Y:S02]  /*245c0*/  MUFU.EX2 R162, R2 ;  /* 0x0000000200a27308 */ /* 0x0004a40000000800 */
[C---:B------:R-:W-:Y:S01]  /*245d0*/  HMMA.16816.F32 R60, R8.reuse, R26, R40 ;  /* 0x0000001a083c723c */ /* 0x040fe20000001828 */
[----:B------:R-:W3:Y:S07]  /*245e0*/  LDSM.16.MT88.4 R24, [R185+0xc000] ;  /* 0x00c00000b918783b */ /* 0x000eee0000004200 */
[----:B-1----:R-:W-:Y:S01]  /*245f0*/  HMMA.16816.F32 R44, R8, R32, R36 ;  /* 0x00000020082c723c */ /* 0x002fe20000001824 */
[----:B--2---:R-:W-:-:S07]  /*24600*/  FFMA.FTZ R2, R126, R0, -R5 ;  /* 0x000000007e027223 */ /* 0x004fce0000010805 */
[C---:B------:R-:W-:Y:S01]  /*24610*/  HMMA.16816.F32 R40, R8.reuse, R34, R48 ;  /* 0x000000220828723c */ /* 0x040fe20000001830 */
[----:B------:R1:W-:Y:S07]  /*24620*/  MUFU.EX2 R161, R2 ;  /* 0x0000000200a17308 */ /* 0x0003ee0000000800 */
[C---:B------:R-:W-:Y:S08]  /*24630*/  HMMA.16816.F32 R36, R8.reuse, R16, R56 ;  /* 0x000000100824723c */ /* 0x040ff00000001838 */
[----:B------:R-:W-:Y:S01]  /*24640*/  HMMA.16816.F32 R68, R8, R18, R68 ;  /* 0x000000120844723c */ /* 0x000fe20000001844 */
[----:B------:R-:W2:Y:S01]  /*24650*/  LDSM.16.MT88.4 R16, [R183+0xc000] ;  /* 0x00c00000b710783b */ /* 0x000ea20000004200 */
[----:B-1----:R-:W-:-:S04]  /*24660*/  FFMA.FTZ R2, R93, R0, -R5 ;  /* 0x000000005d027223 */ /* 0x002fc80000010805 */
[----:B------:R1:W1:Y:S02]  /*24670*/  MUFU.EX2 R160, R2 ;  /* 0x0000000200a07308 */ /* 0x0002640000000800 */
[C---:B------:R-:W-:Y:S08]  /*24680*/  HMMA.16816.F32 R32, R8.reuse, R12, R148 ;  /* 0x0000000c0820723c */ /* 0x040ff00000001894 */
[----:B------:R-:W-:Y:S01]  /*24690*/  HMMA.16816.F32 R20, R8, R14, R20 ;  /* 0x0000000e0814723c */ /* 0x000fe20000001814 */
[----:B------:R-:W2:Y:S01]  /*246a0*/  LDSM.16.MT88.4 R12, [R184+0xc000] ;  /* 0x00c00000b80c783b */ /* 0x000ea20000004200 */
[----:B-1----:R-:W-:-:S04]  /*246b0*/  FFMA.FTZ R2, R94, R0, -R3 ;  /* 0x000000005e027223 */ /* 0x002fc80000010803 */
[----:B------:R1:W1:Y:S01]  /*246c0*/  MUFU.EX2 R158, R2 ;  /* 0x00000002009e7308 */ /* 0x0002620000000800 */
[----:B------:R-:W-:Y:S02]  /*246d0*/  MOV R78, R137 ;  /* 0x00000089004e7202 */ /* 0x000fe40000000f00 */
[----:B------:R-:W-:Y:S01]  /*246e0*/  MOV R137, R152 ;  /* 0x0000009800897202 */ /* 0x000fe20000000f00 */
[----:B-1----:R-:W-:-:S04]  /*246f0*/  FFMA.FTZ R2, R122, R0, -R3 ;  /* 0x000000007a027223 */ /* 0x002fc80000010803 */
[----:B------:R1:W-:Y:S02]  /*24700*/  MUFU.EX2 R156, R2 ;  /* 0x00000002009c7308 */ /* 0x0003e40000000800 */
[----:B-1----:R-:W-:-:S06]  /*24710*/  FFMA.FTZ R2, R85, R0, -R3 ;  /* 0x0000000055027223 */ /* 0x002fcc0000010803 */
[----:B------:R1:W-:Y:S01]  /*24720*/  MUFU.EX2 R152, R2 ;  /* 0x0000000200987308 */ /* 0x0003e20000000800 */
[----:B----4-:R-:W-:Y:S01]  /*24730*/  F2FP.PACK_AB R8, R170, R171 ;  /* 0x000000abaa08723e */ /* 0x010fe200000000ff */
[----:B-1----:R-:W-:-:S06]  /*24740*/  FFMA.FTZ R2, R208, R0, -R3 ;  /* 0x00000000d0027223 */ /* 0x002fcc0000010803 */
[----:B------:R1:W-:Y:S01]  /*24750*/  MUFU.EX2 R151, R2 ;  /* 0x0000000200977308 */ /* 0x0003e20000000800 */
[----:B------:R-:W-:Y:S02]  /*24760*/  F2FP.PACK_AB R9, R176, R174 ;  /* 0x000000aeb009723e */ /* 0x000fe400000000ff */
[----:B------:R-:W-:Y:S02]  /*24770*/  F2FP.PACK_AB R10, R168, R169 ;  /* 0x000000a9a80a723e */ /* 0x000fe400000000ff */
[----:B------:R-:W-:Y:S01]  /*24780*/  F2FP.PACK_AB R11, R167, R172 ;  /* 0x000000aca70b723e */ /* 0x000fe200000000ff */
[----:B-1----:R-:W-:-:S04]  /*24790*/  FFMA.FTZ R2, R209, R0, -R5 ;  /* 0x00000000d1027223 */ /* 0x002fc80000010805 */
[----:B------:R1:W-:Y:S02]  /*247a0*/  MUFU.EX2 R150, R2 ;  /* 0x0000000200967308 */ /* 0x0003e40000000800 */
[----:B---3--:R-:W-:Y:S01]  /*247b0*/  HMMA.16816.F32 R48, R8, R28, R52 ;  /* 0x0000001c0830723c */ /* 0x008fe20000001834 */
[----:B-1----:R-:W-:-:S05]  /*247c0*/  FFMA.FTZ R2, R95, R0, -R5 ;  /* 0x000000005f027223 */ /* 0x002fca0000010805 */
[----:B------:R1:W3:Y:S02]  /*247d0*/  MUFU.EX2 R148, R2 ;  /* 0x0000000200947308 */ /* 0x0002e40000000800 */
[----:B------:R-:W-:Y:S01]  /*247e0*/  HMMA.16816.F32 R44, R8, R24, R44 ;  /* 0x00000018082c723c */ /* 0x000fe2000000182c */
[----:B-1----:R-:W-:-:S05]  /*247f0*/  FFMA.FTZ R2, R210, R0, -R5 ;  /* 0x00000000d2027223 */ /* 0x002fca0000010805 */
[----:B------:R1:W-:Y:S02]  /*24800*/  MUFU.EX2 R147, R2 ;  /* 0x0000000200937308 */ /* 0x0003e40000000800 */
[C---:B------:R-:W-:Y:S01]  /*24810*/  HMMA.16816.F32 R52, R8.reuse, R26, R40 ;  /* 0x0000001a0834723c */ /* 0x040fe20000001828 */
[----:B------:R-:W4:Y:S07]  /*24820*/  LDSM.16.MT88.4 R24, [R185+0xc800] ;  /* 0x00c80000b918783b */ /* 0x000f2e0000004200 */
[----:B--2---:R-:W-:Y:S01]  /*24830*/  HMMA.16816.F32 R36, R8, R16, R36 ;  /* 0x000000100824723c */ /* 0x004fe20000001824 */
[----:B-1----:R-:W-:-:S07]  /*24840*/  FFMA.FTZ R2, R87, R0, -R5 ;  /* 0x0000000057027223 */ /* 0x002fce0000010805 */
[C---:B------:R-:W-:Y:S01]  /*24850*/  HMMA.16816.F32 R68, R8.reuse, R18, R68 ;  /* 0x000000120844723c */ /* 0x040fe20000001844 */
[----:B------:R-:W1:Y:S01]  /*24860*/  LDSM.16.MT88.4 R16, [R183+0xc800] ;  /* 0x00c80000b710783b */ /* 0x000e620000004200 */
[----:B------:R2:W1:Y:S06]  /*24870*/  MUFU.EX2 R149, R2 ;  /* 0x0000000200957308 */ /* 0x00046c0000000800 */
[C---:B------:R-:W-:Y:S08]  /*24880*/  HMMA.16816.F32 R32, R8.reuse, R12, R32 ;  /* 0x0000000c0820723c */ /* 0x040ff00000001820 */
[----:B------:R-:W-:Y:S01]  /*24890*/  HMMA.16816.F32 R20, R8, R14, R20 ;  /* 0x0000000e0814723c */ /* 0x000fe20000001814 */
[----:B------:R-:W1:Y:S01]  /*248a0*/  LDSM.16.MT88.4 R12, [R184+0xc800] ;  /* 0x00c80000b80c783b */ /* 0x000e620000004200 */
[----:B--2---:R-:W-:-:S04]  /*248b0*/  FFMA.FTZ R2, R81, R0, -R3 ;  /* 0x0000000051027223 */ /* 0x004fc80000010803 */
[----:B------:R2:W1:Y:S02]  /*248c0*/  MUFU.EX2 R146, R2 ;  /* 0x0000000200927308 */ /* 0x0004640000000800 */
[----:B------:R-:W-:Y:S01]  /*248d0*/  HMMA.16816.F32 R60, R8, R30, R60 ;  /* 0x0000001e083c723c */ /* 0x000fe2000000183c */
[----:B------:R-:W1:Y:S01]  /*248e0*/  LDSM.16.MT88.4 R28, [R182+0xc800] ;  /* 0x00c80000b61c783b */ /* 0x000e620000004200 */
[----:B------:R-:W-:Y:S01]  /*248f0*/  MOV R209, R143 ;  /* 0x0000008f00d17202 */ /* 0x000fe20000000f00 */
[----:B--2---:R-:W-:-:S04]  /*24900*/  FFMA.FTZ R2, R211, R0, -R3 ;  /* 0x00000000d3027223 */ /* 0x004fc80000010803 */
[----:B------:R2:W-:Y:S01]  /*24910*/  MUFU.EX2 R144, R2 ;  /* 0x0000000200907308 */ /* 0x0005e20000000800 */
[----:B------:R-:W-:Y:S01]  /*24920*/  MOV R208, R142 ;  /* 0x0000008e00d07202 */ /* 0x000fe20000000f00 */
[----:B--2---:R-:W-:-:S06]  /*24930*/  FFMA.FTZ R2, R73, R0, -R3 ;  /* 0x0000000049027223 */ /* 0x004fcc0000010803 */
[----:B------:R2:W-:Y:S01]  /*24940*/  MUFU.EX2 R145, R2 ;  /* 0x0000000200917308 */ /* 0x0005e20000000800 */
[----:B------:R-:W-:Y:S01]  /*24950*/  MOV R82, R141 ;  /* 0x0000008d00527202 */ /* 0x000fe20000000f00 */
[----:B--2---:R-:W-:-:S06]  /*24960*/  FFMA.FTZ R2, R112, R0, -R3 ;  /* 0x0000000070027223 */ /* 0x004fcc0000010803 */
[----:B------:R2:W-:Y:S01]  /*24970*/  MUFU.EX2 R143, R2 ;  /* 0x00000002008f7308 */ /* 0x0005e20000000800 */
[----:B------:R-:W-:Y:S02]  /*24980*/  F2FP.PACK_AB R8, R162, R163 ;  /* 0x000000a3a208723e */ /* 0x000fe400000000ff */
[----:B------:R-:W-:Y:S01]  /*24990*/  F2FP.PACK_AB R9, R166, R165 ;  /* 0x000000a5a609723e */ /* 0x000fe200000000ff */
[----:B--2---:R-:W-:-:S04]  /*249a0*/  FFMA.FTZ R2, R214, R0, -R5 ;  /* 0x00000000d6027223 */ /* 0x004fc80000010805 */
[----:B------:R2:W-:Y:S01]  /*249b0*/  MUFU.EX2 R142, R2 ;  /* 0x00000002008e7308 */ /* 0x0005e20000000800 */
[----:B------:R-:W-:Y:S02]  /*249c0*/  F2FP.PACK_AB R10, R160, R161 ;  /* 0x000000a1a00a723e */ /* 0x000fe400000000ff */
[----:B------:R-:W-:Y:S02]  /*249d0*/  F2FP.PACK_AB R11, R158, R164 ;  /* 0x000000a49e0b723e */ /* 0x000fe400000000ff */
[----:B------:R-:W-:Y:S01]  /*249e0*/  MOV R204, R140 ;  /* 0x0000008c00cc7202 */ /* 0x000fe20000000f00 */
[----:B--2---:R-:W-:-:S04]  /*249f0*/  FFMA.FTZ R2, R83, R0, -R5 ;  /* 0x0000000053027223 */ /* 0x004fc80000010805 */
[----:B------:R2:W1:Y:S01]  /*24a00*/  MUFU.EX2 R141, R2 ;  /* 0x00000002008d7308 */ /* 0x0004620000000800 */
[----:B------:R-:W-:Y:S01]  /*24a10*/  MOV R206, R139 ;  /* 0x0000008b00ce7202 */ /* 0x000fe20000000f00 */
[----:B----4-:R-:W-:Y:S01]  /*24a20*/  HMMA.16816.F32 R44, R8, R24, R44 ;  /* 0x00000018082c723c */ /* 0x010fe2000000182c */
[----:B------:R-:W-:Y:S01]  /*24a30*/  MOV R202, R138 ;  /* 0x0000008a00ca7202 */ /* 0x000fe20000000f00 */
[----:B--2---:R-:W-:-:S04]  /*24a40*/  FFMA.FTZ R2, R215, R0, -R5 ;  /* 0x00000000d7027223 */ /* 0x004fc80000010805 */
[----:B------:R2:W-:Y:S02]  /*24a50*/  MUFU.EX2 R140, R2 ;  /* 0x00000002008c7308 */ /* 0x0005e40000000800 */
[C---:B------:R-:W-:Y:S01]  /*24a60*/  HMMA.16816.F32 R52, R8.reuse, R26, R52 ;  /* 0x0000001a0834723c */ /* 0x040fe20000001834 */
[----:B------:R-:W4:Y:S07]  /*24a70*/  LDSM.16.MT88.4 R24, [R185+0xd000] ;  /* 0x00d00000b918783b */ /* 0x000f2e0000004200 */
[----:B-1----:R-:W-:Y:S01]  /*24a80*/  HMMA.16816.F32 R36, R8, R16, R36 ;  /* 0x000000100824723c */ /* 0x002fe20000001824 */
[----:B--2---:R-:W-:-:S07]  /*24a90*/  FFMA.FTZ R2, R75, R0, -R5 ;  /* 0x000000004b027223 */ /* 0x004fce0000010805 */
[C---:B------:R-:W-:Y:S01]  /*24aa0*/  HMMA.16816.F32 R68, R8.reuse, R18, R68 ;  /* 0x000000120844723c */ /* 0x040fe20000001844 */
[----:B------:R-:W1:Y:S01]  /*24ab0*/  LDSM.16.MT88.4 R16, [R183+0xd000] ;  /* 0x00d00000b710783b */ /* 0x000e620000004200 */
[----:B------:R2:W1:Y:S06]  /*24ac0*/  MUFU.EX2 R139, R2 ;  /* 0x00000002008b7308 */ /* 0x00046c0000000800 */
[C---:B------:R-:W-:Y:S08]  /*24ad0*/  HMMA.16816.F32 R32, R8.reuse, R12, R32 ;  /* 0x0000000c0820723c */ /* 0x040ff00000001820 */
[----:B------:R-:W-:Y:S01]  /*24ae0*/  HMMA.16816.F32 R20, R8, R14, R20 ;  /* 0x0000000e0814723c */ /* 0x000fe20000001814 */
[----:B------:R-:W1:Y:S01]  /*24af0*/  LDSM.16.MT88.4 R12, [R184+0xd000] ;  /* 0x00d00000b80c783b */ /* 0x000e620000004200 */
[----:B--2---:R-:W-:-:S04]  /*24b00*/  FFMA.FTZ R2, R96, R0, -R3 ;  /* 0x0000000060027223 */ /* 0x004fc80000010803 */
[----:B------:R2:W1:Y:S01]  /*24b10*/  MUFU.EX2 R138, R2 ;  /* 0x00000002008a7308 */ /* 0x0004620000000800 */
[----:B------:R-:W-:Y:S01]  /*24b20*/  MOV R210, R136 ;  /* 0x0000008800d27202 */ /* 0x000fe20000000f00 */
[----:B------:R-:W-:Y:S01]  /*24b30*/  HMMA.16816.F32 R40, R8, R28, R48 ;  /* 0x0000001c0828723c */ /* 0x000fe20000001830 */
[----:B------:R-:W-:Y:S01]  /*24b40*/  MOV R73, R137 ;  /* 0x0000008900497202 */ /* 0x000fe20000000f00 */
[----:B--2---:R-:W-:-:S04]  /*24b50*/  FFMA.FTZ R2, R216, R0, -R3 ;  /* 0x00000000d8027223 */ /* 0x004fc80000010803 */
[----:B------:R2:W-:Y:S02]  /*24b60*/  MUFU.EX2 R136, R2 ;  /* 0x0000000200887308 */ /* 0x0005e40000000800 */
[----:B------:R-:W-:Y:S01]  /*24b70*/  HMMA.16816.F32 R60, R8, R30, R60 ;  /* 0x0000001e083c723c */ /* 0x000fe2000000183c */
[----:B------:R-:W1:Y:S01]  /*24b80*/  LDSM.16.MT88.4 R28, [R182+0xd000] ;  /* 0x00d00000b61c783b */ /* 0x000e620000004200 */
[----:B------:R-:W-:Y:S01]  /*24b90*/  MOV R215, R135 ;  /* 0x0000008700d77202 */ /* 0x000fe20000000f00 */
[----:B--2---:R-:W-:-:S04]  /*24ba0*/  FFMA.FTZ R2, R98, R0, -R3 ;  /* 0x0000000062027223 */ /* 0x004fc80000010803 */
[----:B------:R2:W-:Y:S01]  /*24bb0*/  MUFU.EX2 R137, R2 ;  /* 0x0000000200897308 */ /* 0x0005e20000000800 */
[----:B------:R-:W-:Y:S02]  /*24bc0*/  MOV R75, R134 ;  /* 0x00000086004b7202 */ /* 0x000fe40000000f00 */
[----:B------:R-:W-:Y:S01]  /*24bd0*/  MOV R83, R133 ;  /* 0x0000008500537202 */ /* 0x000fe20000000f00 */
[----:B--2---:R-:W-:-:S04]  /*24be0*/  FFMA.FTZ R2, R217, R0, -R3 ;  /* 0x00000000d9027223 */ /* 0x004fc80000010803 */
[----:B------:R2:W-:Y:S01]  /*24bf0*/  MUFU.EX2 R135, R2 ;  /* 0x0000000200877308 */ /* 0x0005e20000000800 */
[----:B---3--:R-:W-:Y:S02]  /*24c00*/  F2FP.PACK_AB R8, R148, R150 ;  /* 0x000000969408723e */ /* 0x008fe400000000ff */
[----:B------:R-:W-:Y:S01]  /*24c10*/  F2FP.PACK_AB R9, R152, R156 ;  /* 0x0000009c9809723e */ /* 0x000fe200000000ff */
[----:B--2---:R-:W-:-:S04]  /*24c20*/  FFMA.FTZ R2, R220, R0, -R5 ;  /* 0x00000000dc027223 */ /* 0x004fc80000010805 */
[----:B------:R2:W-:Y:S01]  /*24c30*/  MUFU.EX2 R134, R2 ;  /* 0x0000000200867308 */ /* 0x0005e20000000800 */
[----:B------:R-:W-:Y:S02]  /*24c40*/  F2FP.PACK_AB R10, R149, R147 ;  /* 0x00000093950a723e */ /* 0x000fe400000000ff */
[----:B------:R-:W-:Y:S02]  /*24c50*/  F2FP.PACK_AB R11, R146, R151 ;  /* 0x00000097920b723e */ /* 0x000fe400000000ff */
[----:B------:R-:W-:Y:S01]  /*24c60*/  MOV R80, R132 ;  /* 0x0000008400507202 */ /* 0x000fe20000000f00 */
[----:B--2---:R-:W-:-:S04]  /*24c70*/  FFMA.FTZ R2, R100, R0, -R5 ;  /* 0x0000000064027223 */ /* 0x004fc80000010805 */
[----:B------:R2:W3:Y:S01]  /*24c80*/  MUFU.EX2 R133, R2 ;  /* 0x0000000200857308 */ /* 0x0004e20000000800 */
[----:B----4-:R-:W-:Y:S01]  /*24c90*/  HMMA.16816.F32 R44, R8, R24, R44 ;  /* 0x00000018082c723c */ /* 0x010fe2000000182c */
[----:B--2---:R-:W-:-:S06]  /*24ca0*/  FFMA.FTZ R2, R221, R0, -R5 ;  /* 0x00000000dd027223 */ /* 0x004fcc0000010805 */
[----:B------:R2:W-:Y:S01]  /*24cb0*/  MUFU.EX2 R132, R2 ;  /* 0x0000000200847308 */ /* 0x0005e20000000800 */
[C---:B------:R-:W-:Y:S01]  /*24cc0*/  HMMA.16816.F32 R52, R8.reuse, R26, R52 ;  /* 0x0000001a0834723c */ /* 0x040fe20000001834 */
[----:B------:R-:W4:Y:S07]  /*24cd0*/  LDSM.16.MT88.4 R24, [R185+0xd800] ;  /* 0x00d80000b918783b */ /* 0x000f2e0000004200 */
[----:B-1----:R-:W-:Y:S01]  /*24ce0*/  HMMA.16816.F32 R48, R8, R16, R36 ;  /* 0x000000100830723c */ /* 0x002fe20000001824 */
[----:B--2---:R-:W-:-:S07]  /*24cf0*/  FFMA.FTZ R2, R101, R0, -R5 ;  /* 0x0000000065027223 */ /* 0x004fce0000010805 */
[C---:B------:R-:W-:Y:S01]  /*24d00*/  HMMA.16816.F32 R68, R8.reuse, R18, R68 ;  /* 0x000000120844723c */ /* 0x040fe20000001844 */
[----:B------:R-:W1:Y:S01]  /*24d10*/  LDSM.16.MT88.4 R16, [R183+0xd800] ;  /* 0x00d80000b710783b */ /* 0x000e620000004200 */
[----:B------:R2:W1:Y:S06]  /*24d20*/  MUFU.EX2 R130, R2 ;  /* 0x0000000200827308 */ /* 0x00046c0000000800 */
[C---:B------:R-:W-:Y:S01]  /*24d30*/  HMMA.16816.F32 R36, R8.reuse, R12, R32 ;  /* 0x0000000c0824723c */ /* 0x040fe20000001820 */
[----:B------:R-:W-:Y:S01]  /*24d40*/  MOV R214, R119 ;  /* 0x0000007700d67202 */ /* 0x000fe20000000f00 */
[----:B------:R-:W-:Y:S06]  /*24d50*/  LDSM.16.MT88.4 R32, [R182+0xe000] ;  /* 0x00e00000b620783b */ /* 0x000fec0000004200 */
[----:B------:R-:W-:Y:S01]  /*24d60*/  HMMA.16816.F32 R20, R8, R14, R20 ;  /* 0x0000000e0814723c */ /* 0x000fe20000001814 */
[----:B------:R-:W1:Y:S01]  /*24d70*/  LDSM.16.MT88.4 R12, [R184+0xd800] ;  /* 0x00d80000b80c783b */ /* 0x000e620000004200 */
[----:B--2---:R-:W-:-:S04]  /*24d80*/  FFMA.FTZ R2, R97, R0, -R3 ;  /* 0x0000000061027223 */ /* 0x004fc80000010803 */
[----:B------:R2:W1:Y:S02]  /*24d90*/  MUFU.EX2 R128, R2 ;  /* 0x0000000200807308 */ /* 0x0004640000000800 */
[----:B------:R-:W-:Y:S01]  /*24da0*/  HMMA.16816.F32 R40, R8, R28, R40 ;  /* 0x0000001c0828723c */ /* 0x000fe20000001828 */
[----:B--2---:R-:W-:-:S05]  /*24db0*/  FFMA.FTZ R2, R226, R0, -R3 ;  /* 0x00000000e2027223 */ /* 0x004fca0000010803 */
[----:B------:R2:W-:Y:S02]  /*24dc0*/  MUFU.EX2 R122, R2 ;  /* 0x00000002007a7308 */ /* 0x0005e40000000800 */
[----:B------:R-:W-:Y:S01]  /*24dd0*/  HMMA.16816.F32 R60, R8, R30, R60 ;  /* 0x0000001e083c723c */ /* 0x000fe2000000183c */
[----:B------:R-:W1:Y:S01]  /*24de0*/  LDSM.16.MT88.4 R28, [R182+0xd800] ;  /* 0x00d80000b61c783b */ /* 0x000e620000004200 */
[----:B--2---:R-:W-:-:S04]  /*24df0*/  FFMA.FTZ R2, R99, R0, -R3 ;  /* 0x0000000063027223 */ /* 0x004fc80000010803 */
[----:B------:R2:W-:Y:S02]  /*24e00*/  MUFU.EX2 R126, R2 ;  /* 0x00000002007e7308 */ /* 0x0005e40000000800 */
[----:B--2---:R-:W-:-:S06]  /*24e10*/  FFMA.FTZ R2, R227, R0, -R3 ;  /* 0x00000000e3027223 */ /* 0x004fcc0000010803 */
[----:B------:R2:W-:Y:S01]  /*24e20*/  MUFU.EX2 R124, R2 ;  /* 0x00000002007c7308 */ /* 0x0005e20000000800 */
[----:B------:R-:W-:Y:S01]  /*24e30*/  MOV R211, R118 ;  /* 0x0000007600d37202 */ /* 0x000fe20000000f00 */
[----:B--2---:R-:W-:-:S06]  /*24e40*/  FFMA.FTZ R2, R228, R0, -R5 ;  /* 0x00000000e4027223 */ /* 0x004fcc0000010805 */
[----:B------:R2:W-:Y:S01]  /*24e50*/  MUFU.EX2 R120, R2 ;  /* 0x0000000200787308 */ /* 0x0005e20000000800 */
[----:B------:R-:W-:Y:S02]  /*24e60*/  F2FP.PACK_AB R8, R141, R142 ;  /* 0x0000008e8d08723e */ /* 0x000fe400000000ff */
[----:B------:R-:W-:Y:S02]  /*24e70*/  F2FP.PACK_AB R9, R145, R144 ;  /* 0x000000909109723e */ /* 0x000fe400000000ff */
[----:B------:R-:W-:Y:S02]  /*24e80*/  F2FP.PACK_AB R10, R139, R140 ;  /* 0x0000008c8b0a723e */ /* 0x000fe400000000ff */
[----:B------:R-:W-:Y:S01]  /*24e90*/  F2FP.PACK_AB R11, R138, R143 ;  /* 0x0000008f8a0b723e */ /* 0x000fe200000000ff */
[----:B--2---:R-:W-:-:S04]  /*24ea0*/  FFMA.FTZ R2, R102, R0, -R5 ;  /* 0x0000000066027223 */ /* 0x004fc80000010805 */
[----:B------:R2:W1:Y:S01]  /*24eb0*/  MUFU.EX2 R119, R2 ;  /* 0x0000000200777308 */ /* 0x0004620000000800 */
[----:B------:R-:W-:Y:S01]  /*24ec0*/  MOV R216, R117 ;  /* 0x0000007500d87202 */ /* 0x000fe20000000f00 */
[----:B----4-:R-:W-:Y:S01]  /*24ed0*/  HMMA.16816.F32 R44, R8, R24, R44 ;  /* 0x00000018082c723c */ /* 0x010fe2000000182c */
[----:B------:R-:W-:Y:S01]  /*24ee0*/  MOV R217, R116 ;  /* 0x0000007400d97202 */ /* 0x000fe20000000f00 */
[----:B--2---:R-:W-:-:S04]  /*24ef0*/  FFMA.FTZ R2, R229, R0, -R5 ;  /* 0x00000000e5027223 */ /* 0x004fc80000010805 */
[----:B------:R2:W-:Y:S02]  /*24f00*/  MUFU.EX2 R118, R2 ;  /* 0x0000000200767308 */ /* 0x0005e40000000800 */
[C---:B------:R-:W-:Y:S08]  /*24f10*/  HMMA.16816.F32 R52, R8.reuse, R26, R52 ;  /* 0x0000001a0834723c */ /* 0x040ff00000001834 */
[----:B-1----:R-:W-:Y:S01]  /*24f20*/  HMMA.16816.F32 R48, R8, R16, R48 ;  /* 0x000000100830723c */ /* 0x002fe20000001830 */
[----:B--2---:R-:W-:-:S07]  /*24f30*/  FFMA.FTZ R2, R103, R0, -R5 ;  /* 0x0000000067027223 */ /* 0x004fce0000010805 */
[C---:B------:R-:W-:Y:S01]  /*24f40*/  HMMA.16816.F32 R68, R8.reuse, R18, R68 ;  /* 0x000000120844723c */ /* 0x040fe20000001844 */
[----:B------:R-:W1:Y:S01]  /*24f50*/  LDSM.16.MT88.4 R16, [R183+0xe000] ;  /* 0x00e00000b710783b */ /* 0x000e620000004200 */
[----:B------:R2:W4:Y:S06]  /*24f60*/  MUFU.EX2 R117, R2 ;  /* 0x0000000200757308 */ /* 0x00052c0000000800 */
[C---:B------:R-:W-:Y:S01]  /*24f70*/  HMMA.16816.F32 R24, R8.reuse, R12, R36 ;  /* 0x0000000c0818723c */ /* 0x040fe20000001824 */
[----:B------:R-:W-:Y:S07]  /*24f80*/  LDSM.16.MT88.4 R36, [R185+0xe800] ;  /* 0x00e80000b924783b */ /* 0x000fee0000004200 */
        /* <DEDUP_REMOVED lines=13> */
[----:B---3--:R-:W-:Y:S02]  /*25060*/  F2FP.PACK_AB R8, R133, R134 ;  /* 0x000000868508723e */ /* 0x008fe400000000ff */
[----:B------:R-:W-:Y:S01]  /*25070*/  F2FP.PACK_AB R9, R137, R136 ;  /* 0x000000888909723e */ /* 0x000fe200000000ff */
[----:B--2---:R-:W-:-:S04]  /*25080*/  FFMA.FTZ R2, R232, R0, -R5 ;  /* 0x00000000e8027223 */ /* 0x004fc80000010805 */
[----:B------:R2:W-:Y:S01]  /*25090*/  MUFU.EX2 R106, R2 ;  /* 0x00000002006a7308 */ /* 0x0005e20000000800 */
[----:B------:R-:W-:Y:S02]  /*250a0*/  F2FP.PACK_AB R10, R130, R132 ;  /* 0x00000084820a723e */ /* 0x000fe400000000ff */
[----:B------:R-:W-:Y:S01]  /*250b0*/  F2FP.PACK_AB R11, R128, R135 ;  /* 0x00000087800b723e */ /* 0x000fe200000000ff */
[----:B--2---:R-:W-:-:S04]  /*250c0*/  FFMA.FTZ R2, R105, R0, -R5 ;  /* 0x0000000069027223 */ /* 0x004fc80000010805 */
[----:B------:R2:W3:Y:S02]  /*250d0*/  MUFU.EX2 R105, R2 ;  /* 0x0000000200697308 */ /* 0x0004e40000000800 */
[----:B------:R-:W-:Y:S01]  /*250e0*/  HMMA.16816.F32 R40, R8, R32, R40 ;  /* 0x000000200828723c */ /* 0x000fe20000001828 */
[----:B--2---:R-:W-:-:S05]  /*250f0*/  FFMA.FTZ R2, R233, R0, -R5 ;  /* 0x00000000e9027223 */ /* 0x004fca0000010805 */
[----:B------:R2:W-:Y:S02]  /*25100*/  MUFU.EX2 R104, R2 ;  /* 0x0000000200687308 */ /* 0x0005e40000000800 */
[C---:B------:R-:W-:Y:S01]  /*25110*/  HMMA.16816.F32 R60, R8.reuse, R34, R60 ;  /* 0x00000022083c723c */ /* 0x040fe2000000183c */
[----:B------:R-:W3:Y:S07]  /*25120*/  LDSM.16.MT88.4 R32, [R182+0xe800] ;  /* 0x00e80000b620783b */ /* 0x000eee0000004200 */
        /* <DEDUP_REMOVED lines=14> */
[----:B--2---:R-:W-:-:S05]  /*25210*/  FFMA.FTZ R2, R91, R0, -R3 ;  /* 0x000000005b027223 */ /* 0x004fca0000010803 */
[----:B------:R2:W-:Y:S02]  /*25220*/  MUFU.EX2 R101, R2 ;  /* 0x0000000200657308 */ /* 0x0005e40000000800 */
[----:B--2---:R-:W-:-:S06]  /*25230*/  FFMA.FTZ R2, R235, R0, -R3 ;  /* 0x00000000eb027223 */ /* 0x004fcc0000010803 */
[----:B------:R2:W-:Y:S01]  /*25240*/  MUFU.EX2 R100, R2 ;  /* 0x0000000200647308 */ /* 0x0005e20000000800 */
[----:B------:R-:W-:Y:S01]  /*25250*/  F2FP.PACK_AB R8, R119, R120 ;  /* 0x000000787708723e */ /* 0x000fe200000000ff */
[----:B--2---:R-:W-:-:S06]  /*25260*/  FFMA.FTZ R2, R236, R0, -R5 ;  /* 0x00000000ec027223 */ /* 0x004fcc0000010805 */
[----:B------:R2:W-:Y:S01]  /*25270*/  MUFU.EX2 R98, R2 ;  /* 0x0000000200627308 */ /* 0x0005e20000000800 */
[----:B------:R-:W-:Y:S02]  /*25280*/  F2FP.PACK_AB R9, R126, R122 ;  /* 0x0000007a7e09723e */ /* 0x000fe400000000ff */
[----:B----4-:R-:W-:Y:S02]  /*25290*/  F2FP.PACK_AB R10, R117, R118 ;  /* 0x00000076750a723e */ /* 0x010fe400000000ff */
[----:B------:R-:W-:Y:S01]  /*252a0*/  F2FP.PACK_AB R11, R116, R124 ;  /* 0x0000007c740b723e */ /* 0x000fe200000000ff */
[----:B--2---:R-:W-:-:S04]  /*252b0*/  FFMA.FTZ R2, R107, R0, -R5 ;  /* 0x000000006b027223 */ /* 0x004fc80000010805 */
[----:B------:R2:W4:Y:S02]  /*252c0*/  MUFU.EX2 R97, R2 ;  /* 0x0000000200617308 */ /* 0x0005240000000800 */
[----:B---3--:R-:W-:Y:S01]  /*252d0*/  HMMA.16816.F32 R28, R8, R32, R40 ;  /* 0x00000020081c723c */ /* 0x008fe20000001828 */
[----:B------:R-:W-:Y:S01]  /*252e0*/  MOV R220, R7 ;  /* 0x0000000700dc7202 */ /* 0x000fe20000000f00 */
[----:B--2---:R-:W-:-:S04]  /*252f0*/  FFMA.FTZ R2, R237, R0, -R5 ;  /* 0x00000000ed027223 */ /* 0x004fc80000010805 */
[----:B------:R2:W-:Y:S02]  /*25300*/  MUFU.EX2 R96, R2 ;  /* 0x0000000200607308 */ /* 0x0005e40000000800 */
[C---:B------:R-:W-:Y:S01]  /*25310*/  HMMA.16816.F32 R60, R8.reuse, R34, R60 ;  /* 0x00000022083c723c */ /* 0x040fe2000000183c */
[----:B------:R-:W3:Y:S07]  /*25320*/  LDSM.16.MT88.4 R32, [R182+0xf000] ;  /* 0x00f00000b620783b */ /* 0x000eee0000004200 */
[----:B------:R-:W-:Y:S01]  /*25330*/  HMMA.16816.F32 R40, R8, R36, R44 ;  /* 0x000000240828723c */ /* 0x000fe2000000182c */
[----:B--2---:R-:W-:-:S04]  /*25340*/  FFMA.FTZ R2, R79, R0, -R5 ;  /* 0x000000004f027223 */ /* 0x004fc80000010805 */
[----:B------:R2:W2:Y:S03]  /*25350*/  MUFU.EX2 R95, R2 ;  /* 0x00000002005f7308 */ /* 0x0004a60000000800 */
[----:B------:R-:W-:Y:S01]  /*25360*/  HMMA.16816.F32 R44, R8, R38, R52 ;  /* 0x00000026082c723c */ /* 0x000fe20000001834 */
[----:B------:R-:W3:Y:S01]  /*25370*/  LDSM.16.MT88.4 R36, [R185+0xf000] ;  /* 0x00f00000b924783b */ /* 0x000ee20000004200 */
[----:B------:R-:W-:-:S03]  /*25380*/  MOV R85, R66 ;  /* 0x0000004200557202 */ /* 0x000fc60000000f00 */
[----:B------:R-:W-:Y:S03]  /*25390*/  LDSM.16.MT88.4 R52, [R183+0xf800] ;  /* 0x00f80000b734783b */ /* 0x000fe60000004200 */
[----:B-1----:R-:W-:Y:S01]  /*253a0*/  HMMA.16816.F32 R56, R8, R16, R48 ;  /* 0x000000100838723c */ /* 0x002fe20000001830 */
[----:B--2---:R-:W-:-:S07]  /*253b0*/  FFMA.FTZ R2, R109, R0, -R3 ;  /* 0x000000006d027223 */ /* 0x004fce0000010803 */
[C---:B------:R-:W-:Y:S01]  /*253c0*/  HMMA.16816.F32 R48, R8.reuse, R12, R24 ;  /* 0x0000000c0830723c */ /* 0x040fe20000001818 */
[----:B------:R-:W-:Y:S01]  /*253d0*/  LDSM.16.MT88.4 R24, [R182+0xf800] ;  /* 0x00f80000b618783b */ /* 0x000fe20000004200 */
[----:B------:R1:W2:Y:S06]  /*253e0*/  MUFU.EX2 R7, R2 ;  /* 0x0000000200077308 */ /* 0x0002ac0000000800 */
[----:B------:R-:W-:Y:S01]  /*253f0*/  HMMA.16816.F32 R20, R8, R14, R20 ;  /* 0x0000000e0814723c */ /* 0x000fe20000001814 */
[----:B------:R-:W2:Y:S01]  /*25400*/  LDSM.16.MT88.4 R12, [R184+0xf000] ;  /* 0x00f00000b80c783b */ /* 0x000ea20000004200 */
[----:B-1----:R-:W-:-:S04]  /*25410*/  FFMA.FTZ R2, R238, R0, -R3 ;  /* 0x00000000ee027223 */ /* 0x002fc80000010803 */
[----:B------:R1:W-:Y:S02]  /*25420*/  MUFU.EX2 R93, R2 ;  /* 0x00000002005d7308 */ /* 0x0003e40000000800 */
[----:B------:R-:W-:Y:S01]  /*25430*/  HMMA.16816.F32 R68, R8, R18, R68 ;  /* 0x000000120844723c */ /* 0x000fe20000001844 */
[----:B------:R-:W2:Y:S01]  /*25440*/  LDSM.16.MT88.4 R16, [R183+0xf000] ;  /* 0x00f00000b710783b */ /* 0x000ea20000004200 */
[----:B-1----:R-:W-:-:S04]  /*25450*/  FFMA.FTZ R2, R111, R0, -R3 ;  /* 0x000000006f027223 */ /* 0x002fc80000010803 */
[----:B------:R1:W-:Y:S02]  /*25460*/  MUFU.EX2 R94, R2 ;  /* 0x00000002005e7308 */ /* 0x0003e40000000800 */
[----:B-1----:R-:W-:-:S06]  /*25470*/  FFMA.FTZ R2, R239, R0, -R3 ;  /* 0x00000000ef027223 */ /* 0x002fcc0000010803 */
[----:B------:R1:W-:Y:S02]  /*25480*/  MUFU.EX2 R92, R2 ;  /* 0x00000002005c7308 */ /* 0x0003e40000000800 */
[----:B-1----:R-:W-:-:S06]  /*25490*/  FFMA.FTZ R2, R240, R0, -R5 ;  /* 0x00000000f0027223 */ /* 0x002fcc0000010805 */
[----:B------:R1:W-:Y:S01]  /*254a0*/  MUFU.EX2 R91, R2 ;  /* 0x00000002005b7308 */ /* 0x0003e20000000800 */
[----:B------:R-:W-:Y:S02]  /*254b0*/  F2FP.PACK_AB R8, R105, R106 ;  /* 0x0000006a6908723e */ /* 0x000fe400000000ff */
[----:B------:R-:W-:Y:S02]  /*254c0*/  F2FP.PACK_AB R9, R110, R108 ;  /* 0x0000006c6e09723e */ /* 0x000fe400000000ff */
[----:B------:R-:W-:Y:S01]  /*254d0*/  F2FP.PACK_AB R10, R103, R104 ;  /* 0x00000068670a723e */ /* 0x000fe200000000ff */
[----:B-1----:R-:W-:-:S04]  /*254e0*/  FFMA.FTZ R2, R113, R0, -R5 ;  /* 0x0000000071027223 */ /* 0x002fc80000010805 */
[----:B------:R1:W1:Y:S01]  /*254f0*/  MUFU.EX2 R90, R2 ;  /* 0x00000002005a7308 */ /* 0x0002620000000800 */
[----:B------:R-:W-:Y:S01]  /*25500*/  F2FP.PACK_AB R11, R102, R112 ;  /* 0x00000070660b723e */ /* 0x000fe200000000ff */
[----:B-1----:R-:W-:-:S06]  /*25510*/  FFMA.FTZ R2, R241, R0, -R5 ;  /* 0x00000000f1027223 */ /* 0x002fcc0000010805 */
[----:B------:R1:W-:Y:S01]  /*25520*/  MUFU.EX2 R89, R2 ;  /* 0x0000000200597308 */ /* 0x0003e20000000800 */
[----:B---3--:R-:W-:Y:S01]  /*25530*/  HMMA.16816.F32 R28, R8, R32, R28 ;  /* 0x00000020081c723c */ /* 0x008fe2000000181c */
[----:B------:R-:W-:Y:S01]  /*25540*/  MOV R227, R85 ;  /* 0x0000005500e37202 */ /* 0x000fe20000000f00 */
[----:B-1----:R-:W-:-:S05]  /*25550*/  FFMA.FTZ R2, R115, R0, -R5 ;  /* 0x0000000073027223 */ /* 0x002fca0000010805 */
[----:B------:R1:W3:Y:S01]  /*25560*/  MUFU.EX2 R88, R2 ;  /* 0x0000000200587308 */ /* 0x0002e20000000800 */
[C---:B------:R-:W-:Y:S08]  /*25570*/  HMMA.16816.F32 R32, R8.reuse, R34, R60 ;  /* 0x000000220820723c */ /* 0x040ff0000000183c */
[----:B------:R-:W-:Y:S01]  /*25580*/  HMMA.16816.F32 R40, R8, R36, R40 ;  /* 0x000000240828723c */ /* 0x000fe20000001828 */
[----:B-1----:R-:W-:-:S07]  /*25590*/  FFMA.FTZ R2, R114, R0, -R3 ;  /* 0x0000000072027223 */ /* 0x002fce0000010803 */
[C---:B------:R-:W-:Y:S01]  /*255a0*/  HMMA.16816.F32 R44, R8.reuse, R38, R44 ;  /* 0x00000026082c723c */ /* 0x040fe2000000182c */
[----:B------:R-:W1:Y:S01]  /*255b0*/  LDSM.16.MT88.4 R36, [R185+0xf800] ;  /* 0x00f80000b924783b */ /* 0x000e620000004200 */
[----:B------:R3:W1:Y:S06]  /*255c0*/  MUFU.EX2 R87, R2 ;  /* 0x0000000200577308 */ /* 0x00066c0000000800 */
[----:B--2---:R-:W-:Y:S01]  /*255d0*/  HMMA.16816.F32 R60, R8, R12, R48 ;  /* 0x0000000c083c723c */ /* 0x004fe20000001830 */
[----:B------:R-:W-:-:S07]  /*255e0*/  FFMA.FTZ R4, R252, R4, R220 ;  /* 0x00000004fc047223 */ /* 0x000fce00000100dc */
[C---:B------:R-:W-:Y:S01]  /*255f0*/  HMMA.16816.F32 R48, R8.reuse, R14, R20 ;  /* 0x0000000e0830723c */ /* 0x040fe20000001814 */
[----:B------:R-:W2:Y:S01]  /*25600*/  LDSM.16.MT88.4 R12, [R184+0xf800] ;  /* 0x00f80000b80c783b */ /* 0x000ea20000004200 */
[----:B---3--:R-:W-:Y:S01]  /*25610*/  FFMA.FTZ R2, R242, R0, -R3 ;  /* 0x00000000f2027223 */ /* 0x008fe20000010803 */
[----:B------:R-:W-:Y:S02]  /*25620*/  MOV R220, R86 ;  /* 0x0000005600dc7202 */ /* 0x000fe40000000f00 */
[----:B------:R-:W-:Y:S01]  /*25630*/  MOV R81, R64 ;  /* 0x0000004000517202 */ /* 0x000fe20000000f00 */
[----:B------:R3:W-:Y:S02]  /*25640*/  MUFU.EX2 R85, R2 ;  /* 0x0000000200557308 */ /* 0x0007e40000000800 */
[C---:B------:R-:W-:Y:S01]  /*25650*/  HMMA.16816.F32 R56, R8.reuse, R16, R56 ;  /* 0x000000100838723c */ /* 0x040fe20000001838 */
[----:B------:R-:W-:Y:S02]  /*25660*/  MOV R229, R73 ;  /* 0x0000004900e57202 */ /* 0x000fe40000000f00 */
[----:B------:R-:W-:Y:S01]  /*25670*/  MOV R221, R84 ;  /* 0x0000005400dd7202 */ /* 0x000fe20000000f00 */
[----:B------:R-:W-:Y:S01]  /*25680*/  FFMA.FTZ R6, R216, R6, R217 ;  /* 0x00000006d8067223 */ /* 0x000fe200000100d9 */
[----:B------:R-:W-:Y:S01]  /*25690*/  MOV R226, R74 ;  /* 0x0000004a00e27202 */ /* 0x000fe20000000f00 */
[----:B------:R-:W-:Y:S02]  /*256a0*/  LDSM.16.MT88.4 R20, [R185+0x10000] ;  /* 0x01000000b914783b */ /* 0x000fe40000004200 */
[----:B------:R-:W-:Y:S02]  /*256b0*/  HMMA.16816.F32 R68, R8, R18, R68 ;  /* 0x000000120844723c */ /* 0x000fe40000001844 */
[----:B------:R-:W1:Y:S01]  /*256c0*/  LDSM.16.MT88.4 R16, [R182+0x10000] ;  /* 0x01000000b610783b */ /* 0x000e620000004200 */
[----:B---3--:R-:W-:-:S04]  /*256d0*/  FFMA.FTZ R2, R121, R0, -R3 ;  /* 0x0000000079027223 */ /* 0x008fc80000010803 */
[----:B------:R3:W-:Y:S01]  /*256e0*/  MUFU.EX2 R86, R2 ;  /* 0x0000000200567308 */ /* 0x0007e20000000800 */
[----:B------:R-:W-:Y:S01]  /*256f0*/  MOV R228, R81 ;  /* 0x0000005100e47202 */ /* 0x000fe20000000f00 */
[----:B------:R-:W-:Y:S01]  /*25700*/  FADD.FTZ R4, R229, R4 ;  /* 0x00000004e5047221 */ /* 0x000fe20000010000 */
[----:B----4-:R-:W-:Y:S02]  /*25710*/  F2FP.PACK_AB R8, R97, R98 ;  /* 0x000000626108723e */ /* 0x010fe400000000ff */
[----:B------:R-:W-:Y:S02]  /*25720*/  F2FP.PACK_AB R9, R101, R99 ;  /* 0x000000636509723e */ /* 0x000fe400000000ff */
[----:B------:R-:W-:Y:S01]  /*25730*/  F2FP.PACK_AB R10, R95, R96 ;  /* 0x000000605f0a723e */ /* 0x000fe200000000ff */
[----:B---3--:R-:W-:-:S04]  /*25740*/  FFMA.FTZ R2, R243, R0, -R3 ;  /* 0x00000000f3027223 */ /* 0x008fc80000010803 */
[----:B------:R3:W-:Y:S01]  /*25750*/  MUFU.EX2 R84, R2 ;  /* 0x0000000200547308 */ /* 0x0007e20000000800 */
[----:B------:R-:W-:Y:S02]  /*25760*/  F2FP.PACK_AB R11, R7, R100 ;  /* 0x00000064070b723e */ /* 0x000fe400000000ff */
[----:B------:R-:W-:Y:S01]  /*25770*/  MOV R217, R83 ;  /* 0x0000005300d97202 */ /* 0x000fe20000000f00 */
[----:B------:R-:W-:Y:S01]  /*25780*/  FADD.FTZ R6, R210, R6 ;  /* 0x00000006d2067221 */ /* 0x000fe20000010000 */
[----:B------:R-:W-:Y:S01]  /*25790*/  MOV R210, R209 ;  /* 0x000000d100d27202 */ /* 0x000fe20000000f00 */
[----:B------:R-:W-:Y:S01]  /*257a0*/  FADD.FTZ R4, R228, R4 ;  /* 0x00000004e4047221 */ /* 0x000fe20000010000 */
[----:B------:R-:W-:Y:S01]  /*257b0*/  MOV R209, R208 ;  /* 0x000000d000d17202 */ /* 0x000fe20000000f00 */
[----:B---3--:R-:W-:-:S04]  /*257c0*/  FFMA.FTZ R2, R244, R0, -R5 ;  /* 0x00000000f4027223 */ /* 0x008fc80000010805 */
[----:B------:R3:W-:Y:S01]  /*257d0*/  MUFU.EX2 R83, R2 ;  /* 0x0000000200537308 */ /* 0x0007e20000000800 */
[----:B------:R-:W-:Y:S01]  /*257e0*/  MOV R81, R72 ;  /* 0x0000004800517202 */ /* 0x000fe20000000f00 */
[----:B------:R-:W-:Y:S01]  /*257f0*/  FADD.FTZ R6, R227, R6 ;  /* 0x00000006e3067221 */ /* 0x000fe20000010000 */
[----:B------:R-:W-:Y:S01]  /*25800*/  MOV R208, R82 ;  /* 0x0000005200d07202 */ /* 0x000fe20000000f00 */
[----:B------:R-:W-:Y:S01]  /*25810*/  HMMA.16816.F32 R64, R8, R24, R28 ;  /* 0x000000180840723c */ /* 0x000fe2000000181c */
[----:B------:R-:W-:Y:S02]  /*25820*/  FADD.FTZ R4, R226, R4 ;  /* 0x00000004e2047221 */ /* 0x000fe40000010000 */
[----:B------:R-:W-:Y:S02]  /*25830*/  FADD.FTZ R6, R81, R6 ;  /* 0x0000000651067221 */ /* 0x000fe40000010000 */
[----:B---3--:R-:W-:-:S03]  /*25840*/  FFMA.FTZ R2, R123, R0, -R5 ;  /* 0x000000007b027223 */ /* 0x008fc60000010805 */
[----:B------:R-:W-:Y:S01]  /*25850*/  HMMA.16816.F32 R28, R8, R26, R32 ;  /* 0x0000001a081c723c */ /* 0x000fe20000001820 */
[----:B------:R3:W4:Y:S01]  /*25860*/  MUFU.EX2 R82, R2 ;  /* 0x0000000200527308 */ /* 0x0007220000000800 */
[----:B------:R-:W-:Y:S01]  /*25870*/  MOV R216, R75 ;  /* 0x0000004b00d87202 */ /* 0x000fe20000000f00 */
[----:B---3--:R-:W-:-:S06]  /*25880*/  FFMA.FTZ R2, R245, R0, -R5 ;  /* 0x00000000f5027223 */ /* 0x008fcc0000010805 */
[----:B------:R3:W-:Y:S01]  /*25890*/  MUFU.EX2 R81, R2 ;  /* 0x0000000200517308 */ /* 0x0007e20000000800 */
[C---:B-1----:R-:W-:Y:S01]  /*258a0*/  HMMA.16816.F32 R24, R8.reuse, R36, R40 ;  /* 0x000000240818723c */ /* 0x042fe20000001828 */
[----:B---3--:R-:W-:Y:S02]  /*258b0*/  FADD.FTZ R2, R221, R4 ;  /* 0x00000004dd027221 */ /* 0x008fe40000010000 */
        /* <DEDUP_REMOVED lines=8> */
[----:B------:R-:W-:-:S03]  /*25940*/  FFMA.FTZ R6, R125, R0, -R5 ;  /* 0x000000007d067223 */ /* 0x000fc60000010805 */
[----:B------:R-:W-:Y:S01]  /*25950*/  HMMA.16816.F32 R40, R8, R52, R56 ;  /* 0x000000340828723c */ /* 0x000fe20000001838 */
[----:B------:R-:W-:Y:S02]  /*25960*/  FADD.FTZ R4, R211, R4 ;  /* 0x00000004d3047221 */ /* 0x000fe40000010000 */
[----:B------:R-:W-:-:S05]  /*25970*/  FADD.FTZ R2, R210, R2 ;  /* 0x00000002d2027221 */ /* 0x000fca0000010000 */
[C---:B------:R-:W-:Y:S01]  /*25980*/  HMMA.16816.F32 R52, R8.reuse, R54, R68 ;  /* 0x000000360834723c */ /* 0x040fe20000001844 */
[----:B------:R3:W1:Y:S07]  /*25990*/  MUFU.EX2 R80, R6 ;  /* 0x0000000600507308 */ /* 0x00066e0000000800 */
[----:B--2---:R-:W-:Y:S01]  /*259a0*/  HMMA.16816.F32 R44, R8, R12, R60 ;  /* 0x0000000c082c723c */ /* 0x004fe2000000183c */
[----:B------:R-:W-:-:S07]  /*259b0*/  FADD.FTZ R4, R209, R4 ;  /* 0x00000004d1047221 */ /* 0x000fce0000010000 */
[----:B------:R-:W-:Y:S01]  /*259c0*/  HMMA.16816.F32 R48, R8, R14, R48 ;  /* 0x0000000e0830723c */ /* 0x000fe20000001830 */
[----:B---3--:R-:W-:Y:S01]  /*259d0*/  FFMA.FTZ R6, R127, R0, -R3 ;  /* 0x000000007f067223 */ /* 0x008fe20000010803 */
[----:B------:R-:W-:Y:S05]  /*259e0*/  LDSM.16.MT88.4 R12, [R182+0x10800] ;  /* 0x01080000b60c783b */ /* 0x000fea0000004200 */
[----:B------:R-:W-:Y:S02]  /*259f0*/  F2FP.PACK_AB R8, R90, R91 ;  /* 0x0000005b5a08723e */ /* 0x000fe400000000ff */
[----:B------:R-:W-:Y:S02]  /*25a00*/  F2FP.PACK_AB R9, R94, R93 ;  /* 0x0000005d5e09723e */ /* 0x000fe400000000ff */
[----:B------:R-:W-:-:S02]  /*25a10*/  F2FP.PACK_AB R10, R88, R89 ;  /* 0x00000059580a723e */ /* 0x000fc400000000ff */
[----:B------:R-:W-:Y:S01]  /*25a20*/  F2FP.PACK_AB R11, R87, R92 ;  /* 0x0000005c570b723e */ /* 0x000fe200000000ff */
[----:B------:R-:W-:Y:S01]  /*25a30*/  FADD.FTZ R2, R208, R2 ;  /* 0x00000002d0027221 */ /* 0x000fe20000010000 */
[----:B------:R2:W3:Y:S01]  /*25a40*/  MUFU.EX2 R79, R6 ;  /* 0x00000006004f7308 */ /* 0x0004e20000000800 */
[----:B------:R-:W-:-:S04]  /*25a50*/  FADD.FTZ R4, R207, R4 ;  /* 0x00000004cf047221 */ /* 0x000fc80000010000 */
[----:B------:R-:W-:Y:S01]  /*25a60*/  HMMA.16816.F32 R64, R8, R16, R64 ;  /* 0x000000100840723c */ /* 0x000fe20000001840 */
[----:B------:R-:W-:-:S07]  /*25a70*/  FADD.FTZ R4, R205, R4 ;  /* 0x00000004cd047221 */ /* 0x000fce0000010000 */
[----:B------:R-:W-:Y:S01]  /*25a80*/  HMMA.16816.F32 R28, R8, R18, R28 ;  /* 0x00000012081c723c */ /* 0x000fe2000000181c */
[----:B------:R-:W1:Y:S01]  /*25a90*/  LDSM.16.MT88.4 R16, [R184+0x10000] ;  /* 0x01000000b810783b */ /* 0x000e620000004200 */
[----:B--2---:R-:W-:Y:S02]  /*25aa0*/  FADD.FTZ R6, R78, R2 ;  /* 0x000000024e067221 */ /* 0x004fe40000010000 */
[----:B------:R-:W-:Y:S02]  /*25ab0*/  FFMA.FTZ R2, R212, R0, -R3 ;  /* 0x00000000d4027223 */ /* 0x000fe40000010803 */
[----:B------:R-:W-:Y:S02]  /*25ac0*/  FADD.FTZ R4, R206, R4 ;  /* 0x00000004ce047221 */ /* 0x000fe40000010000 */
[----:B------:R2:W-:Y:S02]  /*25ad0*/  MUFU.EX2 R78, R2 ;  /* 0x00000002004e7308 */ /* 0x0005e40000000800 */
[----:B------:R-:W-:-:S04]  /*25ae0*/  FADD.FTZ R4, R198, R4 ;  /* 0x00000004c6047221 */ /* 0x000fc80000010000 */
[----:B------:R-:W-:Y:S02]  /*25af0*/  FADD.FTZ R4, R197, R4 ;  /* 0x00000004c5047221 */ /* 0x000fe40000010000 */
[----:B--2---:R-:W-:-:S04]  /*25b00*/  FADD.FTZ R2, R203, R6 ;  /* 0x00000006cb027221 */ /* 0x004fc80000010000 */
[----:B------:R-:W-:-:S04]  /*25b10*/  FADD.FTZ R2, R200, R2 ;  /* 0x00000002c8027221 */ /* 0x000fc80000010000 */
        /* <DEDUP_REMOVED lines=9> */
[----:B------:R-:W-:Y:S01]  /*25bb0*/  HMMA.16816.F32 R72, R8, R20, R24 ;  /* 0x000000140848723c */ /* 0x000fe20000001818 */
[----:B------:R-:W-:Y:S02]  /*25bc0*/  FADD.FTZ R4, R169, R4 ;  /* 0x00000004a9047221 */ /* 0x000fe40000010000 */
[----:B------:R-:W-:Y:S02]  /*25bd0*/  FADD.FTZ R2, R172, R2 ;  /* 0x00000002ac027221 */ /* 0x000fe40000010000 */
[----:B------:R-:W-:-:S03]  /*25be0*/  FADD.FTZ R4, R168, R4 ;  /* 0x00000004a8047221 */ /* 0x000fc60000010000 */
[----:B-1----:R-:W-:Y:S01]  /*25bf0*/  HMMA.16816.F32 R56, R8, R38, R52 ;  /* 0x000000260838723c */ /* 0x002fe20000001834 */
[----:B------:R-:W-:-:S07]  /*25c00*/  FADD.FTZ R2, R167, R2 ;  /* 0x00000002a7027221 */ /* 0x000fce0000010000 */
[----:B------:R-:W-:Y:S01]  /*25c10*/  HMMA.16816.F32 R52, R8, R16, R44 ;  /* 0x000000100834723c */ /* 0x000fe2000000182c */
[----:B------:R-:W-:-:S07]  /*25c20*/  FADD.FTZ R2, R165, R2 ;  /* 0x00000002a5027221 */ /* 0x000fce0000010000 */
[----:B------:R-:W-:Y:S01]  /*25c30*/  HMMA.16816.F32 R24, R8, R18, R48 ;  /* 0x000000120818723c */ /* 0x000fe20000001830 */
[----:B------:R-:W1:Y:S01]  /*25c40*/  LDSM.16.MT88.4 R16, [R183+0x10800] ;  /* 0x01080000b710783b */ /* 0x000e620000004200 */
[----:B------:R-:W-:-:S06]  /*25c50*/  FADD.FTZ R4, R163, R4 ;  /* 0x00000004a3047221 */ /* 0x000fcc0000010000 */
[C---:B------:R-:W-:Y:S01]  /*25c60*/  HMMA.16816.F32 R60, R8.reuse, R22, R32 ;  /* 0x00000016083c723c */ /* 0x040fe20000001820 */
[----:B------:R-:W2:Y:S01]  /*25c70*/  LDSM.16.MT88.4 R20, [R185+0x10800] ;  /* 0x01080000b914783b */ /* 0x000ea20000004200 */
        /* <DEDUP_REMOVED lines=9> */
[----:B----4-:R-:W-:Y:S02]  /*25d10*/  F2FP.PACK_AB R8, R82, R83 ;  /* 0x000000535208723e */ /* 0x010fe400000000ff */
[----:B------:R-:W-:Y:S02]  /*25d20*/  F2FP.PACK_AB R9, R86, R85 ;  /* 0x000000555609723e */ /* 0x000fe400000000ff */
[----:B------:R-:W-:Y:S02]  /*25d30*/  F2FP.PACK_AB R10, R80, R81 ;  /* 0x00000051500a723e */ /* 0x000fe400000000ff */
[----:B---3--:R-:W-:Y:S01]  /*25d40*/  F2FP.PACK_AB R11, R79, R84 ;  /* 0x000000544f0b723e */ /* 0x008fe200000000ff */
[----:B------:R-:W-:Y:S02]  /*25d50*/  FADD.FTZ R4, R150, R4 ;  /* 0x0000000496047221 */ /* 0x000fe40000010000 */
[----:B------:R-:W-:-:S02]  /*25d60*/  FFMA.FTZ R6, R129, R0, -R3 ;  /* 0x0000000081067223 */ /* 0x000fc40000010803 */
[----:B------:R-:W-:Y:S02]  /*25d70*/  FADD.FTZ R2, R152, R2 ;  /* 0x0000000298027221 */ /* 0x000fe40000010000 */
[----:B------:R-:W-:Y:S01]  /*25d80*/  FADD.FTZ R4, R148, R4 ;  /* 0x0000000494047221 */ /* 0x000fe20000010000 */
[C---:B------:R-:W-:Y:S01]  /*25d90*/  HMMA.16816.F32 R40, R8.reuse, R12, R64 ;  /* 0x0000000c0828723c */ /* 0x040fe20000001840 */
[----:B------:R3:W-:Y:S01]  /*25da0*/  MUFU.EX2 R66, R6 ;  /* 0x0000000600427308 */ /* 0x0007e20000000800 */
[----:B------:R-:W-:Y:S02]  /*25db0*/  FADD.FTZ R2, R151, R2 ;  /* 0x0000000297027221 */ /* 0x000fe40000010000 */
[----:B------:R-:W-:Y:S02]  /*25dc0*/  FADD.FTZ R4, R147, R4 ;  /* 0x0000000493047221 */ /* 0x000fe40000010000 */
[----:B------:R-:W-:Y:S02]  /*25dd0*/  FADD.FTZ R2, R146, R2 ;  /* 0x0000000292027221 */ /* 0x000fe40000010000 */
[----:B------:R-:W-:Y:S01]  /*25de0*/  HMMA.16816.F32 R32, R8, R14, R28 ;  /* 0x0000000e0820723c */ /* 0x000fe2000000181c */
[----:B------:R-:W4:Y:S01]  /*25df0*/  LDSM.16.MT88.4 R12, [R184+0x10800] ;  /* 0x01080000b80c783b */ /* 0x000f220000004200 */
[----:B------:R-:W-:-:S02]  /*25e00*/  FADD.FTZ R4, R149, R4 ;  /* 0x0000000495047221 */ /* 0x000fc40000010000 */
[----:B---3--:R-:W-:-:S04]  /*25e10*/  FFMA.FTZ R6, R213, R0, -R3 ;  /* 0x00000000d5067223 */ /* 0x008fc80000010803 */
[----:B------:R3:W-:Y:S01]  /*25e20*/  MUFU.EX2 R65, R6 ;  /* 0x0000000600417308 */ /* 0x0007e20000000800 */
[----:B------:R-:W-:Y:S02]  /*25e30*/  FADD.FTZ R2, R144, R2 ;  /* 0x0000000290027221 */ /* 0x000fe40000010000 */
[----:B------:R-:W-:Y:S01]  /*25e40*/  FADD.FTZ R4, R142, R4 ;  /* 0x000000048e047221 */ /* 0x000fe20000010000 */
[----:B-1----:R-:W-:Y:S01]  /*25e50*/  HMMA.16816.F32 R28, R8, R16, R68 ;  /* 0x00000010081c723c */ /* 0x002fe20000001844 */
[----:B------:R-:W-:Y:S02]  /*25e60*/  FADD.FTZ R2, R145, R2 ;  /* 0x0000000291027221 */ /* 0x000fe40000010000 */
[----:B------:R-:W-:Y:S01]  /*25e70*/  FADD.FTZ R4, R141, R4 ;  /* 0x000000048d047221 */ /* 0x000fe20000010000 */
[----:B------:R-:W-:Y:S01]  /*25e80*/  LDSM.16.MT88.4 R144, [R183+0x11800] ;  /* 0x01180000b790783b */ /* 0x000fe20000004200 */
[----:B---3--:R-:W-:-:S03]  /*25e90*/  FFMA.FTZ R6, R246, R0, -R5 ;  /* 0x00000000f6067223 */ /* 0x008fc60000010805 */
[----:B------:R-:W-:Y:S01]  /*25ea0*/  HMMA.16816.F32 R56, R8, R18, R56 ;  /* 0x000000120838723c */ /* 0x000fe20000001838 */
[----:B------:R-:W1:Y:S01]  /*25eb0*/  LDSM.16.MT88.4 R16, [R185+0x11000] ;  /* 0x01100000b910783b */ /* 0x000e620000004200 */
[----:B------:R3:W-:Y:S01]  /*25ec0*/  MUFU.EX2 R64, R6 ;  /* 0x0000000600407308 */ /* 0x0007e20000000800 */
[----:B------:R-:W-:-:S05]  /*25ed0*/  FADD.FTZ R2, R143, R2 ;  /* 0x000000028f027221 */ /* 0x000fca0000010000 */
[----:B--2---:R-:W-:Y:S01]  /*25ee0*/  HMMA.16816.F32 R36, R8, R22, R60 ;  /* 0x000000160824723c */ /* 0x004fe2000000183c */
[----:B------:R-:W-:Y:S02]  /*25ef0*/  FADD.FTZ R4, R140, R4 ;  /* 0x000000048c047221 */ /* 0x000fe40000010000 */
[----:B---3--:R-:W-:-:S04]  /*25f00*/  FFMA.FTZ R6, R131, R0, -R5 ;  /* 0x0000000083067223 */ /* 0x008fc80000010805 */
[----:B------:R2:W3:Y:S01]  /*25f10*/  MUFU.EX2 R62, R6 ;  /* 0x00000006003e7308 */ /* 0x0004e20000000800 */
[----:B------:R-:W-:Y:S02]  /*25f20*/  FADD.FTZ R2, R138, R2 ;  /* 0x000000028a027221 */ /* 0x000fe40000010000 */
[----:B------:R-:W-:Y:S02]  /*25f30*/  FADD.FTZ R4, R139, R4 ;  /* 0x000000048b047221 */ /* 0x000fe40000010000 */
[----:B------:R-:W-:Y:S02]  /*25f40*/  FADD.FTZ R2, R136, R2 ;  /* 0x0000000288027221 */ /* 0x000fe40000010000 */
[----:B--2---:R-:W-:-:S04]  /*25f50*/  FFMA.FTZ R6, R247, R0, -R5 ;  /* 0x00000000f7067223 */ /* 0x004fc80000010805 */
[----:B------:R2:W-:Y:S01]  /*25f60*/  MUFU.EX2 R63, R6 ;  /* 0x00000006003f7308 */ /* 0x0005e20000000800 */
[----:B------:R-:W-:Y:S02]  /*25f70*/  FADD.FTZ R4, R134, R4 ;  /* 0x0000000486047221 */ /* 0x000fe40000010000 */
[----:B------:R-:W-:Y:S02]  /*25f80*/  FADD.FTZ R2, R137, R2 ;  /* 0x0000000289027221 */ /* 0x000fe40000010000 */
[----:B------:R-:W-:Y:S01]  /*25f90*/  FADD.FTZ R4, R133, R4 ;  /* 0x0000000485047221 */ /* 0x000fe20000010000 */
[----:B------:R-:W-:Y:S01]  /*25fa0*/  HMMA.16816.F32 R44, R8, R20, R72 ;  /* 0x00000014082c723c */ /* 0x000fe20000001848 */
[----:B--2---:R-:W-:-:S07]  /*25fb0*/  FFMA.FTZ R6, R157, R0, -R5 ;  /* 0x000000009d067223 */ /* 0x004fce0000010805 */
[----:B----4-:R-:W-:Y:S01]  /*25fc0*/  HMMA.16816.F32 R52, R8, R12, R52 ;  /* 0x0000000c0834723c */ /* 0x010fe20000001834 */
[----:B------:R-:W-:Y:S01]  /*25fd0*/  FADD.FTZ R2, R135, R2 ;  /* 0x0000000287027221 */ /* 0x000fe20000010000 */
[----:B------:R-:W2:Y:S01]  /*25fe0*/  LDSM.16.MT88.4 R20, [R182+0x11000] ;  /* 0x01100000b614783b */ /* 0x000ea20000004200 */
[----:B------:R4:W1:Y:S01]  /*25ff0*/  MUFU.EX2 R61, R6 ;  /* 0x00000006003d7308 */ /* 0x0008620000000800 */
[----:B------:R-:W-:Y:S02]  /*26000*/  FADD.FTZ R4, R132, R4 ;  /* 0x0000000484047221 */ /* 0x000fe40000010000 */
[----:B------:R-:W-:Y:S01]  /*26010*/  FADD.FTZ R2, R128, R2 ;  /* 0x0000000280027221 */ /* 0x000fe20000010000 */
[----:B------:R-:W-:Y:S01]  /*26020*/  LDSM.16.MT88.4 R136, [R185+0x11800] ;  /* 0x01180000b988783b */ /* 0x000fe20000004200 */
[----:B----4-:R-:W-:-:S04]  /*26030*/  FFMA.FTZ R6, R159, R0, -R3 ;  /* 0x000000009f067223 */ /* 0x010fc80000010803 */
[----:B------:R4:W1:Y:S01]  /*26040*/  MUFU.EX2 R60, R6 ;  /* 0x00000006003c7308 */ /* 0x0008620000000800 */
[----:B------:R-:W-:Y:S02]  /*26050*/  FADD.FTZ R4, R130, R4 ;  /* 0x0000000482047221 */ /* 0x000fe40000010000 */
[----:B------:R-:W-:Y:S02]  /*26060*/  FADD.FTZ R2, R122, R2 ;  /* 0x000000027a027221 */ /* 0x000fe40000010000 */
[----:B------:R-:W-:Y:S02]  /*26070*/  FADD.FTZ R4, R120, R4 ;  /* 0x0000000478047221 */ /* 0x000fe40000010000 */
[----:B----4-:R-:W-:-:S04]  /*26080*/  FFMA.FTZ R6, R248, R0, -R3 ;  /* 0x00000000f8067223 */ /* 0x010fc80000010803 */
[----:B------:R4:W1:Y:S01]  /*26090*/  MUFU.EX2 R51, R6 ;  /* 0x0000000600337308 */ /* 0x0008620000000800 */
[----:B------:R-:W-:Y:S01]  /*260a0*/  FADD.FTZ R2, R126, R2 ;  /* 0x000000027e027221 */ /* 0x000fe20000010000 */
[----:B------:R-:W-:Y:S01]  /*260b0*/  HMMA.16816.F32 R24, R8, R14, R24 ;  /* 0x0000000e0818723c */ /* 0x000fe20000001818 */
[----:B------:R-:W-:Y:S01]  /*260c0*/  FADD.FTZ R4, R119, R4 ;  /* 0x0000000477047221 */ /* 0x000fe20000010000 */
[----:B------:R-:W2:Y:S01]  /*260d0*/  LDSM.16.MT88.4 R12, [R183+0x11000] ;  /* 0x01100000b70c783b */ /* 0x000ea20000004200 */
[----:B----4-:R-:W-:-:S04]  /*260e0*/  FFMA.FTZ R6, R173, R0, -R3 ;  /* 0x00000000ad067223 */ /* 0x010fc80000010803 */
[----:B------:R4:W-:Y:S01]  /*260f0*/  MUFU.EX2 R50, R6 ;  /* 0x0000000600327308 */ /* 0x0009e20000000800 */
[----:B---3--:R-:W-:Y:S02]  /*26100*/  F2FP.PACK_AB R8, R62, R64 ;  /* 0x000000403e08723e */ /* 0x008fe400000000ff */
[----:B------:R-:W-:Y:S02]  /*26110*/  F2FP.PACK_AB R9, R66, R78 ;  /* 0x0000004e4209723e */ /* 0x000fe400000000ff */
[----:B-1----:R-:W-:Y:S02]  /*26120*/  F2FP.PACK_AB R10, R61, R63 ;  /* 0x0000003f3d0a723e */ /* 0x002fe400000000ff */
[----:B------:R-:W-:Y:S01]  /*26130*/  F2FP.PACK_AB R11, R60, R65 ;  /* 0x000000413c0b723e */ /* 0x000fe200000000ff */
[----:B------:R-:W-:Y:S02]  /*26140*/  FADD.FTZ R2, R124, R2 ;  /* 0x000000027c027221 */ /* 0x000fe40000010000 */
[----:B----4-:R-:W-:-:S04]  /*26150*/  FFMA.FTZ R6, R249, R0, -R3 ;  /* 0x00000000f9067223 */ /* 0x010fc80000010803 */
[----:B------:R1:W-:Y:S01]  /*26160*/  MUFU.EX2 R49, R6 ;  /* 0x0000000600317308 */ /* 0x0003e20000000800 */
[----:B------:R-:W-:Y:S01]  /*26170*/  FADD.FTZ R4, R118, R4 ;  /* 0x0000000476047221 */ /* 0x000fe20000010000 */
[----:B------:R-:W-:Y:S01]  /*26180*/  HMMA.16816.F32 R36, R8, R18, R36 ;  /* 0x000000120824723c */ /* 0x000fe20000001824 */
[----:B------:R-:W-:Y:S02]  /*26190*/  FADD.FTZ R2, R116, R2 ;  /* 0x0000000274027221 */ /* 0x000fe40000010000 */
[----:B------:R-:W-:Y:S02]  /*261a0*/  FADD.FTZ R4, R117, R4 ;  /* 0x0000000475047221 */ /* 0x000fe40000010000 */
[----:B-1----:R-:W-:-:S04]  /*261b0*/  FFMA.FTZ R6, R204, R0, -R5 ;  /* 0x00000000cc067223 */ /* 0x002fc80000010805 */
[----:B------:R1:W3:Y:S01]  /*261c0*/  MUFU.EX2 R48, R6 ;  /* 0x0000000600307308 */ /* 0x0002e20000000800 */
[----:B------:R-:W-:Y:S02]  /*261d0*/  FADD.FTZ R2, R108, R2 ;  /* 0x000000026c027221 */ /* 0x000fe40000010000 */
[-C--:B------:R-:W-:Y:S02]  /*261e0*/  FFMA.FTZ R3, R179, R0.reuse, -R3 ;  /* 0x00000000b3037223 */ /* 0x080fe40000010803 */
[----:B-1----:R-:W-:-:S04]  /*261f0*/  FFMA.FTZ R6, R175, R0, -R5 ;  /* 0x00000000af067223 */ /* 0x002fc80000010805 */
[----:B------:R1:W4:Y:S02]  /*26200*/  MUFU.EX2 R18, R6 ;  /* 0x0000000600127308 */ /* 0x0003240000000800 */
[-CC-:B-1----:R-:W-:Y:S02]  /*26210*/  FFMA.FTZ R6, R202, R0.reuse, -R5.reuse ;  /* 0x00000000ca067223 */ /* 0x182fe40000010805 */
[----:B------:R-:W-:Y:S02]  /*26220*/  FFMA.FTZ R5, R177, R0, -R5 ;  /* 0x00000000b1057223 */ /* 0x000fe40000010805 */
        /* <DEDUP_REMOVED lines=16> */
[----:B--2---:R-:W-:Y:S01]  /*26330*/  HMMA.16816.F32 R40, R8, R20, R40 ;  /* 0x000000140828723c */ /* 0x004fe20000001828 */
[----:B------:R-:W-:Y:S02]  /*26340*/  FADD.FTZ R2, R91, R2 ;  /* 0x000000025b027221 */ /* 0x000fe40000010000 */
[----:B------:R-:W-:Y:S02]  /*26350*/  FADD.FTZ R0, R94, R0 ;  /* 0x000000005e007221 */ /* 0x000fe40000010000 */
[----:B------:R-:W-:-:S03]  /*26360*/  FADD.FTZ R2, R90, R2 ;  /* 0x000000025a027221 */ /* 0x000fc60000010000 */
        /* <DEDUP_REMOVED lines=11> */
[----:B------:R-:W-:Y:S01]  /*26420*/  FADD.FTZ R0, R84, R0 ;  /* 0x0000000054007221 */ /* 0x000fe20000010000 */
[----:B------:R-:W2:Y:S01]  /*26430*/  MUFU.EX2 R17, R6 ;  /* 0x0000000600117308 */ /* 0x000ea20000000800 */
[----:B------:R-:W-:Y:S02]  /*26440*/  FADD.FTZ R2, R81, R2 ;  /* 0x0000000251027221 */ /* 0x000fe40000010000 */
[----:B------:R-:W-:-:S02]  /*26450*/  FADD.FTZ R0, R79, R0 ;  /* 0x000000004f007221 */ /* 0x000fc40000010000 */
[----:B------:R-:W-:-:S03]  /*26460*/  FADD.FTZ R2, R80, R2 ;  /* 0x0000000250027221 */ /* 0x000fc60000010000 */
[----:B------:R1:W-:Y:S01]  /*26470*/  MUFU.EX2 R16, R5 ;  /* 0x0000000500107308 */ /* 0x0003e20000000800 */
[----:B------:R-:W-:Y:S02]  /*26480*/  FADD.FTZ R0, R78, R0 ;  /* 0x000000004e007221 */ /* 0x000fe40000010000 */
[----:B------:R-:W-:Y:S02]  /*26490*/  FADD.FTZ R2, R64, R2 ;  /* 0x0000000240027221 */ /* 0x000fe40000010000 */
[----:B------:R-:W-:Y:S01]  /*264a0*/  FADD.FTZ R0, R66, R0 ;  /* 0x0000000042007221 */ /* 0x000fe20000010000 */
[----:B-1----:R-:W1:Y:S01]  /*264b0*/  LDSM.16.MT88.4 R4, [R184+0x11800] ;  /* 0x01180000b804783b */ /* 0x002e620000004200 */
[----:B------:R-:W-:Y:S02]  /*264c0*/  FADD.FTZ R2, R62, R2 ;  /* 0x000000023e027221 */ /* 0x000fe40000010000 */
[----:B------:R-:W-:Y:S01]  /*264d0*/  FADD.FTZ R0, R65, R0 ;  /* 0x0000000041007221 */ /* 0x000fe20000010000 */
[----:B------:R-:W-:Y:S01]  /*264e0*/  HMMA.16816.F32 R28, R8, R12, R28 ;  /* 0x0000000c081c723c */ /* 0x000fe2000000181c */
[----:B------:R-:W-:Y:S01]  /*264f0*/  FADD.FTZ R2, R63, R2 ;  /* 0x000000023f027221 */ /* 0x000fe20000010000 */
[----:B------:R-:W2:Y:S01]  /*26500*/  MUFU.EX2 R3, R3 ;  /* 0x0000000300037308 */ /* 0x000ea20000000800 */
[----:B------:R-:W-:-:S02]  /*26510*/  FADD.FTZ R0, R60, R0 ;  /* 0x000000003c007221 */ /* 0x000fc40000010000 */
[----:B------:R-:W-:-:S03]  /*26520*/  FADD.FTZ R2, R61, R2 ;  /* 0x000000023d027221 */ /* 0x000fc60000010000 */
[----:B------:R-:W-:Y:S01]  /*26530*/  HMMA.16816.F32 R12, R8, R14, R56 ;  /* 0x0000000e080c723c */ /* 0x000fe20000001838 */
[----:B------:R-:W-:-:S07]  /*26540*/  FADD.FTZ R0, R51, R0 ;  /* 0x0000000033007221 */ /* 0x000fce0000010000 */
[----:B------:R-:W-:Y:S01]  /*26550*/  HMMA.16816.F32 R148, R8, R20, R52 ;  /* 0x000000140894723c */ /* 0x000fe20000001834 */
[----:B---3--:R-:W-:-:S07]  /*26560*/  FADD.FTZ R2, R48, R2 ;  /* 0x0000000230027221 */ /* 0x008fce0000010000 */
[----:B------:R-:W-:Y:S01]  /*26570*/  HMMA.16816.F32 R8, R8, R22, R24 ;  /* 0x000000160808723c */ /* 0x000fe20000001818 */
[----:B------:R-:W-:Y:S02]  /*26580*/  FADD.FTZ R0, R50, R0 ;  /* 0x0000000032007221 */ /* 0x000fe40000010000 */
[C---:B----4-:R-:W-:Y:S02]  /*26590*/  FADD.FTZ R2, R18.reuse, R2 ;  /* 0x0000000212027221 */ /* 0x050fe40000010000 */
[----:B------:R-:W-:Y:S02]  /*265a0*/  FADD.FTZ R0, R49, R0 ;  /* 0x0000000031007221 */ /* 0x000fe40000010000 */
[----:B--2---:R-:W-:Y:S01]  /*265b0*/  FADD.FTZ R2, R17, R2 ;  /* 0x0000000211027221 */ /* 0x004fe20000010000 */
[----:B------:R-:W-:Y:S01]  /*265c0*/  F2FP.PACK_AB R160, R18, R48 ;  /* 0x0000003012a0723e */ /* 0x000fe200000000ff */
[----:B------:R-:W-:Y:S01]  /*265d0*/  FADD.FTZ R252, R3, R0 ;  /* 0x0000000003fc7221 */ /* 0x000fe20000010000 */
[----:B------:R-:W-:-:S02]  /*265e0*/  F2FP.PACK_AB R161, R50, R51 ;  /* 0x0000003332a1723e */ /* 0x000fc400000000ff */
[C---:B------:R-:W-:Y:S02]  /*265f0*/  F2FP.PACK_AB R162, R16.reuse, R17 ;  /* 0x0000001110a2723e */ /* 0x040fe400000000ff */
[----:B------:R-:W-:Y:S01]  /*26600*/  F2FP.PACK_AB R163, R3, R49 ;  /* 0x0000003103a3723e */ /* 0x000fe200000000ff */
[----:B------:R-:W-:-:S05]  /*26610*/  FADD.FTZ R0, R16, R2 ;  /* 0x0000000210007221 */ /* 0x000fca0000010000 */
[----:B------:R2:W-:Y:S01]  /*26620*/  STL [R1], R0 ;  /* 0x0000000001007387 */ /* 0x0005e20000100800 */
        /* <DEDUP_REMOVED lines=8> */
[----:B------:R-:W-:-:S02]  /*266b0*/  MOV R2, R77 ;  /* 0x0000004d00027202 */ /* 0x000fc40000000f00 */
[----:B------:R-:W-:-:S05]  /*266c0*/  MOV R18, R76 ;  /* 0x0000004c00127202 */ /* 0x000fca0000000f00 */
.L_x_3109:
[----:B--2---:R-:W-:-:S13]  /*266d0*/  ISETP.GE.AND P0, PT, R251, 0x1, PT ;  /* 0x00000001fb00780c */ /* 0x004fda0003f06270 */
[----:B------:R-:W-:Y:S05]  /*266e0*/  @!P0 BRA `(.L_x_3120) ;  /* 0x00007ab000008947 */ /* 0x000fea0003800000 */
[----:B------:R-:W2:Y:S04]  /*266f0*/  LDL R24, [R1+0xc] ;  /* 0x00000c0001187983 */ /* 0x000ea80000100800 */
[----:B------:R-:W3:Y:S01]  /*26700*/  LDL R23, [R1+0x8] ;  /* 0x0000080001177983 */ /* 0x000ee20000100800 */
[----:B------:R-:W-:Y:S01]  /*26710*/  MOV R156, R18 ;  /* 0x00000012009c7202 */ /* 0x000fe20000000f00 */
[----:B------:R-:W-:Y:S01]  /*26720*/  IMAD.WIDE.U32 R44, R194, 0x30, RZ ;  /* 0x00000030c22c7825 */ /* 0x000fe200078e00ff */
[----:B------:R-:W-:-:S03]  /*26730*/  MOV R152, R2 ;  /* 0x0000000200987202 */ /* 0x000fc60000000f00 */
        /* <DEDUP_REMOVED lines=133> */
.L_x_3129:
        /* <DEDUP_REMOVED lines=76> */
.L_x_3122:
[----:B------:R-:W-:Y:S02]  /*27450*/  ULDC.64 UR4, c[0x0][0x118] ;  /* 0x0000460000047ab9 */ /* 0x000fe40000000a00 */
[----:B------:R-:W2:Y:S02]  /*27460*/  LD.E R0, [R6.64+0x40] ;  /* 0x0000400406007980 */ /* 0x000ea4000c101900 */
[----:B--2---:R-:W-:Y:S04]  /*27470*/  LEA R0, -R0, RZ, 0x8 ;  /* 0x000000ff00007211 */ /* 0x004fe800078e41ff */
[----:B------:R-:W-:Y:S02]  /*27480*/  SHF.R.S32.HI R2, RZ, 0x1f, R0 ;  /* 0x0000001fff027819 */ /* 0x000fe40000011400 */
.L_x_3123:
[----:B------:R-:W-:Y:S05]  /*27490*/  BSYNC B0 ;  /* 0x0000000000007941 */ /* 0x000fea0003800000 */
.L_x_3121:
        /* <DEDUP_REMOVED lines=8> */
[----:B------:R-:W4:Y:S04]  /*27520*/  LDL R5, [R1+0x8] ;  /* 0x0000080001057983 */ /* 0x000f280000100800 */
        /* <DEDUP_REMOVED lines=182> */
[C---:B-----5:R-:W-:Y:S03]  /*28090*/  IADD3 R2, R181.reuse, 0x5800, RZ ;  /* 0x00005800b5027810 */ /* 0x060fe60007ffe0ff */
        /* <DEDUP_REMOVED lines=142> */
[----:B-1----:R-:W-:Y:S04]  /*28980*/  IMAD.U32 R2, RZ, RZ, UR8 ;  /* 0x00000008ff027e24 */ /* 0x002fe8000f8e00ff */
[C---:B--2---:R-:W-:Y:S08]  /*28990*/  HMMA.16816.F32 R92, R172.reuse, R176, R92 ;  /* 0x000000b0ac5c723c */ /* 0x044ff0000000185c */
        /* <DEDUP_REMOVED lines=82> */
[--C-:B-1----:R-:W-:Y:S04]  /*28ec0*/  IMAD.MOV R158, RZ, RZ, -R159.reuse ;  /* 0x000000ffff9e7224 */ /* 0x102fe800078e0a9f */
[----:B------:R-:W-:Y:S02]  /*28ed0*/  IMAD.MOV.U32 R172, RZ, RZ, R158 ;  /* 0x000000ffffac7224 */ /* 0x000fe400078e009e */
[----:B------:R-:W-:Y:S02]  /*28ee0*/  IMAD.SHL.U32 R158, R251, 0x100, RZ ;  /* 0x00000100fb9e7824 */ /* 0x000fe400078e00ff */
[----:B------:R-:W-:Y:S03]  /*28ef0*/  IMAD R172, R172, R0, RZ ;  /* 0x00000000acac7224 */ /* 0x000fe600078e02ff */
[C---:B------:R-:W-:Y:S02]  /*28f00*/  IADD3 R175, R158.reuse, -0x100, RZ ;  /* 0xffffff009eaf7810 */ /* 0x040fe40007ffe0ff */
[----:B------:R-:W-:Y:S01]  /*28f10*/  IADD3 R176, R158, -0x200, RZ ;  /* 0xfffffe009eb07810 */ /* 0x000fe20007ffe0ff */
[----:B------:R-:W-:Y:S01]  /*28f20*/  IMAD.MOV.U32 R158, RZ, RZ, RZ ;  /* 0x000000ffff9e7224 */ /* 0x000fe200078e00ff */
[----:B------:R-:W-:Y:S02]  /*28f30*/  IABS R173, R175 ;  /* 0x000000af00ad7213 */ /* 0x000fe40000000000 */
[-C--:B------:R-:W-:Y:S01]  /*28f40*/  LOP3.LUT R175, R175, R157.reuse, RZ, 0x3c, !PT ;  /* 0x0000009dafaf7212 */ /* 0x080fe200078e3cff */
[----:B------:R-:W-:Y:S01]  /*28f50*/  IMAD.HI.U32 R159, R159, R172, R158 ;  /* 0x000000ac9f9f7227 */ /* 0x000fe200078e009e */
[----:B------:R-:W-:Y:S02]  /*28f60*/  IABS R172, R176 ;  /* 0x000000b000ac7213 */ /* 0x000fe40000000000 */
[----:B------:R-:W-:Y:S02]  /*28f70*/  ISETP.GE.AND P2, PT, R175, RZ, PT ;  /* 0x000000ffaf00720c */ /* 0x000fe40003f46270 */
[----:B------:R-:W-:Y:S01]  /*28f80*/  LOP3.LUT R176, R176, R157, RZ, 0x3c, !PT ;  /* 0x0000009db0b07212 */ /* 0x000fe200078e3cff */
[C---:B------:R-:W-:Y:S03]  /*28f90*/  IMAD.HI.U32 R158, R159.reuse, R172, RZ ;  /* 0x000000ac9f9e7227 */ /* 0x040fe600078e00ff */
[----:B------:R-:W-:Y:S01]  /*28fa0*/  ISETP.GE.AND P0, PT, R176, RZ, PT ;  /* 0x000000ffb000720c */ /* 0x000fe20003f06270 */
        /* <DEDUP_REMOVED lines=19> */
[-C--:B------:R-:W-:Y:S01]  /*290e0*/  LEA R176, P1, R174, R222.reuse, 0x2 ;  /* 0x000000deaeb07211 */ /* 0x080fe200078210ff */
[----:B------:R-:W2:Y:S01]  /*290f0*/  LD.E.64 R158, [R2.64+0x38] ;  /* 0x00003804029e7980 */ /* 0x000ea2000c101b00 */
[----:B------:R-:W-:Y:S02]  /*29100*/  LEA R172, P0, R0, R222, 0x2 ;  /* 0x000000de00ac7211 */ /* 0x000fe400078010ff */
[-C--:B------:R-:W-:Y:S02]  /*29110*/  LEA.HI.X.SX32 R177, R174, R223.reuse, 0x2, P1 ;  /* 0x000000dfaeb17211 */ /* 0x080fe400008f16ff */
[C---:B------:R-:W-:Y:S01]  /*29120*/  LEA.HI.X.SX32 R173, R0.reuse, R223, 0x2, P0 ;  /* 0x000000df00ad7211 */ /* 0x040fe200000f16ff */
[----:B------:R-:W-:Y:S02]  /*29130*/  IMAD.IADD R0, R0, 0x1, -R174 ;  /* 0x0000000100007824 */ /* 0x000fe400078e0aae */
[----:B------:R-:W3:Y:S02]  /*29140*/  LD.E R176, [R176.64] ;  /* 0x00000004b0b07980 */ /* 0x000ee4000c101900 */
[----:B------:R-:W-:Y:S02]  /*29150*/  IMAD R157, R157, R0, -0x100 ;  /* 0xffffff009d9d7424 */ /* 0x000fe400078e0200 */
[----:B------:R1:W3:Y:S03]  /*29160*/  LD.E R175, [R172.64] ;  /* 0x00000004acaf7980 */ /* 0x0002e6000c101900 */
[----:B------:R-:W-:Y:S01]  /*29170*/  SHF.R.S32.HI R174, RZ, 0x1f, R157 ;  /* 0x0000001fffae7819 */ /* 0x000fe2000001149d */
        /* <DEDUP_REMOVED lines=13> */
.L_x_3127:
[----:B------:R-:W2:Y:S02]  /*29250*/  LD.E R0, [R2.64+0x38] ;  /* 0x0000380402007980 */ /* 0x000ea4000c101900 */
[----:B--2---:R-:W-:Y:S04]  /*29260*/  LEA R0, -R0, RZ, 0x8 ;  /* 0x000000ff00007211 */ /* 0x004fe800078e41ff */
[----:B------:R-:W-:Y:S02]  /*29270*/  SHF.R.S32.HI R157, RZ, 0x1f, R0 ;  /* 0x0000001fff9d7819 */ /* 0x000fe40000011400 */
.L_x_3128:
[----:B------:R-:W-:Y:S05]  /*29280*/  BSYNC B0 ;  /* 0x0000000000007941 */ /* 0x000fea0003800000 */
.L_x_3126:
        /* <DEDUP_REMOVED lines=8> */
[----:B------:R-:W4:Y:S03]  /*29310*/  LDL R178, [R1+0x11c] ;  /* 0x00011c0001b27983 */ /* 0x000f260000100800 */
[C---:B------:R-:W-:Y:S01]  /*29320*/  @!P0 IMAD.X R159, R157.reuse, 0x1, R159, P1 ;  /* 0x000000019d9f8824 */ /* 0x040fe200008e069f */
[----:B------:R-:W4:Y:S01]  /*29330*/  LDL R177, [R1+0x120] ;  /* 0x0001200001b17983 */ /* 0x000f220000100800 */
[CC--:B------:R-:W-:Y:S03]  /*29340*/  @!P0 LEA R172, P1, R158.reuse, R224.reuse, 0x1 ;  /* 0x000000e09eac8211 */ /* 0x0c0fe600078208ff */
[----:B------:R-:W4:Y:S01]  /*29350*/  LDL.64 R196, [R1+0x78] ;  /* 0x0000780001c47983 */ /* 0x000f220000100a00 */
[-C--:B------:R-:W-:Y:S02]  /*29360*/  @!P0 LEA.HI.X R173, R158, R225.reuse, R159, 0x1, P1 ;  /* 0x000000e19ead8211 */ /* 0x080fe400008f0c9f */
[C---:B------:R-:W-:Y:S01]  /*29370*/  LEA R158, P1, R0.reuse, R224, 0x1 ;  /* 0x000000e0009e7211 */ /* 0x040fe200078208ff */
[----:B------:R-:W4:Y:S03]  /*29380*/  LDL R175, [R1+0xe0] ;  /* 0x0000e00001af7983 */ /* 0x000f260000100800 */
[CC--:B------:R-:W-:Y:S01]  /*29390*/  LEA.HI.X R159, R0.reuse, R225.reuse, R157, 0x1, P1 ;  /* 0x000000e1009f7211 */ /* 0x0c0fe200008f0c9d */
[----:B------:R-:W4:Y:S04]  /*293a0*/  LDL.64 R200, [R1+0x70] ;  /* 0x0000700001c87983 */ /* 0x000f280000100a00 */
[----:B------:R-:W4:Y:S04]  /*293b0*/  LDL R193, [R1+0xd8] ;  /* 0x0000d80001c17983 */ /* 0x000f280000100800 */
[----:B------:R-:W4:Y:S04]  /*293c0*/  LDL R203, [R1+0xd0] ;  /* 0x0000d00001cb7983 */ /* 0x000f280000100800 */
        /* <DEDUP_REMOVED lines=13> */
[C---:B--2---:R-:W-:Y:S03]  /*294a0*/  @!P0 IADD3 R173, P1, R0.reuse, R176, RZ ;  /* 0x000000b000ad8210 */ /* 0x044fe60007f3e0ff */
[----:B------:R-:W2:Y:S02]  /*294b0*/  LDL R176, [R1+0xdc] ;  /* 0x0000dc0001b07983 */ /* 0x000ea40000100800 */
[----:B---3--:R-:W-:Y:S01]  /*294c0*/  @!P0 IMAD.X R174, R157, 0x1, R174, P1 ;  /* 0x000000019dae8824 */ /* 0x008fe200008e06ae */
[C---:B------:R-:W-:Y:S04]  /*294d0*/  @!P0 LEA R172, P1, R173.reuse, R224, 0x1 ;  /* 0x000000e0adac8211 */ /* 0x040fe800078208ff */
[-C--:B------:R-:W-:Y:S05]  /*294e0*/  @!P0 LEA.HI.X R173, R173, R225.reuse, R174, 0x1, P1 ;  /* 0x000000e1adad8211 */ /* 0x080fea00008f0cae */
[----:B------:R-:W-:Y:S01]  /*294f0*/  @!PT LDS RZ, [RZ] ;  /* 0x00000000fffff984 */ /* 0x000fe20000000800 */
[----:B------:R-:W-:Y:S01]  /*29500*/  @!PT LDS RZ, [RZ] ;  /* 0x00000000fffff984 */ /* 0x000fe20000000800 */
[----:B------:R-:W-:Y:S01]  /*29510*/  @!PT LDS RZ, [RZ] ;  /* 0x00000000fffff984 */ /* 0x000fe20000000800 */
[----:B------:R4:W-:Y:S04]  /*29520*/  @!P0 LDGSTS.E.BYPASS.LTC128B.128 [R192+0x3000], [R172.64] ;  /* 0x03000000acc08fae */ /* 0x0009e8000b901d44 */
[----:B------:R1:W-:Y:S01]  /*29530*/  @P0 STS.128 [R192+0x3800], RZ ;  /* 0x003800ffc0000388 */ /* 0x0003e20000000c00 */
[C---:B----4-:R-:W-:Y:S03]  /*29540*/  @!P0 IADD3 R173, P1, R0.reuse, R198, RZ ;  /* 0x000000c600ad8210 */ /* 0x050fe60007f3e0ff */
[----:B------:R-:W3:Y:S02]  /*29550*/  LDL.64 R198, [R1+0x68] ;  /* 0x0000680001c67983 */ /* 0x000ee40000100a00 */
[----:B-----5:R-:W-:Y:S01]  /*29560*/  @!P0 IMAD.X R174, R157, 0x1, R179, P1 ;  /* 0x000000019dae8824 */ /* 0x020fe200008e06b3 */
[C---:B------:R-:W-:Y:S01]  /*29570*/  @!P0 LEA R172, P1, R173.reuse, R224, 0x1 ;  /* 0x000000e0adac8211 */ /* 0x040fe200078208ff */
[----:B------:R-:W4:Y:S03]  /*29580*/  LDL R179, [R1+0x114] ;  /* 0x0001140001b37983 */ /* 0x000f260000100800 */
[-C--:B------:R-:W-:Y:S05]  /*29590*/  @!P0 LEA.HI.X R173, R173, R225.reuse, R174, 0x1, P1 ;  /* 0x000000e1adad8211 */ /* 0x080fea00008f0cae */
[----:B------:R-:W-:Y:S01]  /*295a0*/  @!PT LDS RZ, [RZ] ;  /* 0x00000000fffff984 */ /* 0x000fe20000000800 */
[----:B------:R-:W-:Y:S01]  /*295b0*/  @!PT LDS RZ, [RZ] ;  /* 0x00000000fffff984 */ /* 0x000fe20000000800 */
[----:B------:R-:W-:Y:S01]  /*295c0*/  @!PT LDS RZ, [RZ] ;  /* 0x00000000fffff984 */ /* 0x000fe20000000800 */
[----:B------:R5:W-:Y:S04]  /*295d0*/  @!P0 LDGSTS.E.BYPASS.LTC128B.128 [R192+0x3800], [R172.64] ;  /* 0x03800000acc08fae */ /* 0x000be8000b901d44 */
[----:B------:R1:W-:Y:S01]  /*295e0*/  @P0 STS.128 [R192+0x4000], RZ ;  /* 0x004000ffc0000388 */ /* 0x0003e20000000c00 */
[C---:B-----5:R-:W-:Y:S03]  /*295f0*/  @!P0 IADD3 R173, P1, R0.reuse, R178, RZ ;  /* 0x000000b200ad8210 */ /* 0x060fe60007f3e0ff */
[----:B------:R-:W5:Y:S02]  /*29600*/  LDL R178, [R1+0x118] ;  /* 0x0001180001b27983 */ /* 0x000f640000100800 */
[----:B------:R-:W-:Y:S01]  /*29610*/  @!P0 IMAD.X R174, R157, 0x1, R177, P1 ;  /* 0x000000019dae8824 */ /* 0x000fe200008e06b1 */
[C---:B------:R-:W-:Y:S04]  /*29620*/  @!P0 LEA R172, P1, R173.reuse, R224, 0x1 ;  /* 0x000000e0adac8211 */ /* 0x040fe800078208ff */
[-C--:B------:R-:W-:Y:S05]  /*29630*/  @!P0 LEA.HI.X R173, R173, R225.reuse, R174, 0x1, P1 ;  /* 0x000000e1adad8211 */ /* 0x080fea00008f0cae */
[----:B------:R-:W-:Y:S01]  /*29640*/  @!PT LDS RZ, [RZ] ;  /* 0x00000000fffff984 */ /* 0x000fe20000000800 */
[----:B------:R-:W-:Y:S01]  /*29650*/  @!PT LDS RZ, [RZ] ;  /* 0x00000000fffff984 */ /* 0x000fe20000000800 */
[----:B------:R-:W-:Y:S01]  /*29660*/  @!PT LDS RZ, [RZ] ;  /* 0x00000000fffff984 */ /* 0x000fe20000000800 */
[----:B------:R1:W-:Y:S04]  /*29670*/  @!P0 LDGSTS.E.BYPASS.LTC128B.128 [R192+0x4000], [R172.64] ;  /* 0x04000000acc08fae */ /* 0x0003e8000b901d44 */
[----:B------:R1:W-:Y:S02]  /*29680*/  @P0 STS.128 [R192+0x4800], RZ ;  /* 0x004800ffc0000388 */ /* 0x0003e40000000c00 */
[C---:B-1----:R-:W-:Y:S02]  /*29690*/  @!P0 IADD3 R173, P1, R0.reuse, R196, RZ ;  /* 0x000000c400ad8210 */ /* 0x042fe40007f3e0ff */
[----:B------:R-:W5:Y:S03]  /*296a0*/  LDL.64 R196, [R1+0x60] ;  /* 0x0000600001c47983 */ /* 0x000f660000100a00 */
[----:B------:R-:W-:Y:S01]  /*296b0*/  @!P0 IMAD.X R174, R157, 0x1, R175, P1 ;  /* 0x000000019dae8824 */ /* 0x000fe200008e06af */
[C---:B------:R-:W-:Y:S01]  /*296c0*/  @!P0 LEA R172, P1, R173.reuse, R224, 0x1 ;  /* 0x000000e0adac8211 */ /* 0x040fe200078208ff */
[----:B------:R-:W5:Y:S03]  /*296d0*/  LDL R175, [R1+0xd4] ;  /* 0x0000d40001af7983 */ /* 0x000f660000100800 */
        /* <DEDUP_REMOVED lines=8> */
[----:B--2---:R-:W-:Y:S01]  /*29760*/  @!P0 IMAD.X R174, R157, 0x1, R176, P1 ;  /* 0x000000019dae8824 */ /* 0x004fe200008e06b0 */
[C---:B------:R-:W-:Y:S01]  /*29770*/  @!P0 LEA R172, P1, R173.reuse, R224, 0x1 ;  /* 0x000000e0adac8211 */ /* 0x040fe200078208ff */
[----:B------:R-:W2:Y:S03]  /*29780*/  LDL.64 R176, [R1+0x58] ;  /* 0x0000580001b07983 */ /* 0x000ea60000100a00 */
[-C--:B------:R-:W-:Y:S05]  /*29790*/  @!P0 LEA.HI.X R173, R173, R225.reuse, R174, 0x1, P1 ;  /* 0x000000e1adad8211 */ /* 0x080fea00008f0cae */
[----:B------:R-:W-:Y:S01]  /*297a0*/  @!PT LDS RZ, [RZ] ;  /* 0x00000000fffff984 */ /* 0x000fe20000000800 */
[----:B------:R-:W-:Y:S01]  /*297b0*/  @!PT LDS RZ, [RZ] ;  /* 0x00000000fffff984 */ /* 0x000fe20000000800 */
[----:B------:R-:W-:Y:S01]  /*297c0*/  @!PT LDS RZ, [RZ] ;  /* 0x00000000fffff984 */ /* 0x000fe20000000800 */
[----:B------:R3:W-:Y:S04]  /*297d0*/  @!P0 LDGSTS.E.BYPASS.LTC128B.128 [R192+0x5000], [R172.64] ;  /* 0x05000000acc08fae */ /* 0x0007e8000b901d44 */
[----:B------:R1:W-:Y:S01]  /*297e0*/  @P0 STS.128 [R192+0x5800], RZ ;  /* 0x005800ffc0000388 */ /* 0x0003e20000000c00 */
[C---:B---3--:R-:W-:Y:S03]  /*297f0*/  @!P0 IADD3 R173, P1, R0.reuse, R198, RZ ;  /* 0x000000c600ad8210 */ /* 0x048fe60007f3e0ff */
[----:B------:R-:W3:Y:S02]  /*29800*/  LDL.64 R198, [R1+0x40] ;  /* 0x0000400001c67983 */ /* 0x000ee40000100a00 */
[----:B------:R-:W-:Y:S01]  /*29810*/  @!P0 IMAD.X R174, R157, 0x1, R193, P1 ;  /* 0x000000019dae8824 */ /* 0x000fe200008e06c1 */
[CC--:B------:R-:W-:Y:S01]  /*29820*/  @!P0 LEA R172, P1, R173.reuse, R224.reuse, 0x1 ;  /* 0x000000e0adac8211 */ /* 0x0c0fe200078208ff */
[----:B------:R-:W3:Y:S03]  /*29830*/  LDL R193, [R1+0xc8] ;  /* 0x0000c80001c17983 */ /* 0x000ee60000100800 */
[----:B------:R-:W-:Y:S05]  /*29840*/  @!P0 LEA.HI.X R173, R173, R225, R174, 0x1, P1 ;  /* 0x000000e1adad8211 */ /* 0x000fea00008f0cae */
[----:B------:R-:W-:Y:S01]  /*29850*/  @!PT LDS RZ, [RZ] ;  /* 0x00000000fffff984 */ /* 0x000fe20000000800 */
[----:B------:R-:W-:Y:S01]  /*29860*/  @!PT LDS RZ, [RZ] ;  /* 0x00000000fffff984 */ /* 0x000fe20000000800 */
[----:B------:R-:W-:Y:S01]  /*29870*/  @!PT LDS RZ, [RZ] ;  /* 0x00000000fffff984 */ /* 0x000fe20000000800 */
[----:B------:R4:W-:Y:S04]  /*29880*/  @!P0 LDGSTS.E.BYPASS.LTC128B.128 [R192+0x5800], [R172.64] ;  /* 0x05800000acc08fae */ /* 0x0009e8000b901d44 */
[----:B------:R1:W-:Y:S01]  /*29890*/  @P0 STS.128 [R192+0x6000], RZ ;  /* 0x006000ffc0000388 */ /* 0x0003e20000000c00 */
[C---:B----4-:R-:W-:Y:S03]  /*298a0*/  @!P0 IADD3 R173, P1, R0.reuse, R179, RZ ;  /* 0x000000b300ad8210 */ /* 0x050fe60007f3e0ff */
[----:B------:R-:W4:Y:S02]  /*298b0*/  LDL R179, [R1+0xc4] ;  /* 0x0000c40001b37983 */ /* 0x000f240000100800 */
[----:B-----5:R-:W-:Y:S01]  /*298c0*/  @!P0 IMAD.X R174, R157, 0x1, R178, P1 ;  /* 0x000000019dae8824 */ /* 0x020fe200008e06b2 */
        /* <DEDUP_REMOVED lines=9> */
[----:B------:R-:W4:Y:S03]  /*29960*/  LDL.64 R196, [R1+0x38] ;  /* 0x0000380001c47983 */ /* 0x000f260000100a00 */
[----:B------:R-:W-:Y:S01]  /*29970*/  @!P0 IMAD.X R174, R157, 0x1, R175, P1 ;  /* 0x000000019dae8824 */ /* 0x000fe200008e06af */
        /* <DEDUP_REMOVED lines=8> */
[C---:B--2---:R-:W-:Y:S03]  /*29a00*/  @!P0 IADD3 R173, P1, R0.reuse, R176, RZ ;  /* 0x000000b000ad8210 */ /* 0x044fe60007f3e0ff */
[----:B------:R-:W2:Y:S02]  /*29a10*/  LDL.64 R176, [R1+0x30] ;  /* 0x0000300001b07983 */ /* 0x000ea40000100a00 */
        /* <DEDUP_REMOVED lines=8> */
[C---:B-1----:R-:W-:Y:S05]  /*29aa0*/  @!P0 IADD3 R173, P1, R0.reuse, R204, RZ ;  /* 0x000000cc00ad8210 */ /* 0x042fea0007f3e0ff */
        /* <DEDUP_REMOVED lines=17> */
[C---:B-1----:R-:W-:Y:S05]  /*29bc0*/  @!P0 IADD3 R173, P1, R0.reuse, R198, RZ ;  /* 0x000000c600ad8210 */ /* 0x042fea0007f3e0ff */
[----:B----4-:R-:W-:Y:S01]  /*29bd0*/  @!P0 IMAD.X R174, R157, 0x1, R179, P1 ;  /* 0x000000019dae8824 */ /* 0x010fe200008e06b3 */
        /* <DEDUP_REMOVED lines=8> */
[----:B-----5:R-:W-:Y:S01]  /*29c60*/  @!P0 IMAD.X R174, R157, 0x1, R178, P1 ;  /* 0x000000019dae8824 */ /* 0x020fe200008e06b2 */
[C---:B------:R-:W-:Y:S04]  /*29c70*/  @!P0 LEA R172, P1, R173.reuse, R224, 0x1 ;  /* 0x000000e0adac8211 */ /* 0x040fe800078208ff */
[-C--:B------:R-:W-:Y:S05]  /*29c80*/  @!P0 LEA.HI.X R173, R173, R225.reuse, R174, 0x1, P1 ;  /* 0x000000e1adad8211 */ /* 0x080fea00008f0cae */
[----:B------:R-:W-:Y:S01]  /*29c90*/  @!PT LDS RZ, [RZ] ;  /* 0x00000000fffff984 */ /* 0x000fe20000000800 */
[----:B------:R-:W-:Y:S01]  /*29ca0*/  @!PT LDS RZ, [RZ] ;  /* 0x00000000fffff984 */ /* 0x000fe20000000800 */
[----:B------:R-:W-:Y:S01]  /*29cb0*/  @!PT LDS RZ, [RZ] ;  /* 0x00000000fffff984 */ /* 0x000fe20000000800 */
[----:B------:R1:W-:Y:S04]  /*29cc0*/  @!P0 LDGSTS.E.BYPASS.LTC128B.128 [R192+0x9000], [R172.64] ;  /* 0x09000000acc08fae */ /* 0x0003e8000b901d44 */
[----:B------:R3:W-:Y:S01]  /*29cd0*/  @P0 STS.128 [R192+0x9800], RZ ;  /* 0x009800ffc0000388 */ /* 0x0007e20000000c00 */
[----:B--2---:R-:W-:Y:S05]  /*29ce0*/  @!P0 IADD3 R0, P1, R0, R176, RZ ;  /* 0x000000b000008210 */ /* 0x004fea0007f3e0ff */
[----:B------:R-:W-:Y:S01]  /*29cf0*/  @!P0 IMAD.X R157, R157, 0x1, R175, P1 ;  /* 0x000000019d9d8824 */ /* 0x000fe200008e06af */
[C---:B-1----:R-:W-:Y:S01]  /*29d00*/  @!P0 LEA R172, P1, R0.reuse, R224, 0x1 ;  /* 0x000000e000ac8211 */ /* 0x042fe200078208ff */
        /* <DEDUP_REMOVED lines=8> */
.L_x_3125:
[----:B------:R-:W-:Y:S05]  /*29d90*/  BSYNC B1 ;  /* 0x0000000000017941 */ /* 0x000fea0003800000 */
.L_x_3124:
[----:B------:R-:W1:Y:S01]  /*29da0*/  S2R R0, SR_TID.X ;  /* 0x0000000000007919 */ /* 0x000e620000002100 */
[----:B------:R-:W-:Y:S07]  /*29db0*/  IADD3 R244, R251, -0x1, RZ ;  /* 0xfffffffffbf47810 */ /* 0x000fee0007ffe0ff */
[----:B------:R2:W4:Y:S01]  /*29dc0*/  LD.E R3, [R2.64+0xdc] ;  /* 0x0000dc0402037980 */ /* 0x000522000c101900 */
[----:B-1----:R-:W-:Y:S04]  /*29dd0*/  SHF.L.U32 R0, R0, 0x1, RZ ;  /* 0x0000000100007819 */ /* 0x002fe800000006ff */
[----:B------:R-:W-:Y:S04]  /*29de0*/  LOP3.LUT R0, R0, 0x6, RZ, 0xc0, !PT ;  /* 0x0000000600007812 */ /* 0x000fe800078ec0ff */
[----:B------:R-:W-:Y:S04]  /*29df0*/  LEA R0, R244, R0, 0x8 ;  /* 0x00000000f4007211 */ /* 0x000fe800078e40ff */
[----:B--2---:R-:W1:Y:S02]  /*29e00*/  I2F R2, R0 ;  /* 0x0000000000027306 */ /* 0x004e640000201400 */
[CC--:B-1----:R-:W-:Y:S02]  /*29e10*/  FFMA.FTZ R6, R153.reuse, R2.reuse, R6 ;  /* 0x0000000299067223 */ /* 0x0c2fe40000010006 */
[C---:B------:R-:W-:Y:S01]  /*29e20*/  FFMA.FTZ R4, R153.reuse, R2, R4 ;  /* 0x0000000299047223 */ /* 0x040fe20000010004 */
[C---:B------:R-:W-:Y:S06]  /*29e30*/  IADD3 R2, R0.reuse, 0x1, RZ ;  /* 0x0000000100027810 */ /* 0x040fec0007ffe0ff */
[----:B------:R-:W1:Y:S02]  /*29e40*/  I2F R2, R2 ;  /* 0x0000000200027306 */ /* 0x000e640000201400 */
        /* <DEDUP_REMOVED lines=242> */
[C---:B------:R-:W-:Y:S02]  /*2ad70*/  IADD3 R2, R0.reuse, 0xf8, RZ ;  /* 0x000000f800027810 */ /* 0x040fe40007ffe0ff */
[----:B------:R-:W-:Y:S04]  /*2ad80*/  IADD3 R0, R0, 0xf9, RZ ;  /* 0x000000f900007810 */ /* 0x000fe80007ffe0ff */
[----:B------:R-:W1:Y:S10]  /*2ad90*/  I2F R2, R2 ;  /* 0x0000000200027306 */ /* 0x000e740000201400 */
[----:B------:R-:W2:Y:S01]  /*2ada0*/  I2F R0, R0 ;  /* 0x0000000000007306 */ /* 0x000ea20000201400 */
[CC--:B-1----:R-:W-:Y:S02]  /*2adb0*/  FFMA.FTZ R130, R153.reuse, R2.reuse, R130 ;  /* 0x0000000299827223 */ /* 0x0c2fe40000010082 */
[C---:B------:R-:W-:Y:S02]  /*2adc0*/  FFMA.FTZ R128, R153.reuse, R2, R128 ;  /* 0x0000000299807223 */ /* 0x040fe40000010080 */
[CC--:B--2---:R-:W-:Y:S02]  /*2add0*/  FFMA.FTZ R129, R153.reuse, R0.reuse, R129 ;  /* 0x0000000099817223 */ /* 0x0c4fe40000010081 */
[----:B------:R-:W-:Y:S01]  /*2ade0*/  FFMA.FTZ R131, R153, R0, R131 ;  /* 0x0000000099837223 */ /* 0x000fe20000010083 */
        /* <DEDUP_REMOVED lines=69> */
[----:B----4-:R-:W-:Y:S02]  /*2b240*/  FMUL.FTZ R157, R3, R2 ;  /* 0x00000002039d7220 */ /* 0x010fe40000410000 */
        /* <DEDUP_REMOVED lines=16> */
[----:B------:R4:W5:Y:S01]  /*2b350*/  MUFU.EX2 R18, R7 ;  /* 0x0000000700127308 */ /* 0x0009620000000800 */
[-CC-:B---3--:R-:W-:Y:S02]  /*2b360*/  FFMA.FTZ R173, R14, R3.reuse, -R152.reuse ;  /* 0x000000030ead7223 */ /* 0x188fe40000010898 */
[--C-:B------:R-:W-:Y:S02]  /*2b370*/  FFMA.FTZ R172, R15, R3, -R152.reuse ;  /* 0x000000030fac7223 */ /* 0x100fe40000010898 */
[C---:B-1----:R-:W-:Y:S02]  /*2b380*/  FMUL.FTZ R6, R0.reuse, R170 ;  /* 0x000000aa00067220 */ /* 0x042fe40000410000 */
[C---:B------:R-:W-:Y:S02]  /*2b390*/  FMUL.FTZ R10, R0.reuse, R166 ;  /* 0x000000a6000a7220 */ /* 0x040fe40000410000 */
[C---:B------:R-:W-:Y:S01]  /*2b3a0*/  FMUL.FTZ R11, R0.reuse, R167 ;  /* 0x000000a7000b7220 */ /* 0x040fe20000410000 */
[----:B------:R-:W1:Y:S01]  /*2b3b0*/  MUFU.EX2 R159, R159 ;  /* 0x0000009f009f7308 */ /* 0x000e620000000800 */
        /* <DEDUP_REMOVED lines=8> */
[C---:B----4-:R-:W-:Y:S02]  /*2b440*/  FMUL.FTZ R7, R0.reuse, R171 ;  /* 0x000000ab00077220 */ /* 0x050fe40000410000 */
[C---:B------:R-:W-:Y:S02]  /*2b450*/  FMUL.FTZ R147, R0.reuse, R147 ;  /* 0x0000009300937220 */ /* 0x040fe40000410000 */
[C---:B------:R-:W-:Y:S01]  /*2b460*/  FMUL.FTZ R150, R0.reuse, R150 ;  /* 0x0000009600967220 */ /* 0x040fe20000410000 */
[----:B------:R-:W-:Y:S01]  /*2b470*/  MUFU.EX2 R173, R173 ;  /* 0x000000ad00ad7308 */ /* 0x000fe20000000800 */
[C---:B------:R-:W-:Y:S02]  /*2b480*/  FMUL.FTZ R151, R0.reuse, R151 ;  /* 0x0000009700977220 */ /* 0x040fe40000410000 */
[C---:B------:R-:W-:Y:S02]  /*2b490*/  FMUL.FTZ R14, R0.reuse, R162 ;  /* 0x000000a2000e7220 */ /* 0x040fe40000410000 */
[C---:B------:R-:W-:Y:S02]  /*2b4a0*/  FMUL.FTZ R15, R0.reuse, R163 ;  /* 0x000000a3000f7220 */ /* 0x040fe40000410000 */
[----:B--2---:R-:W-:Y:S01]  /*2b4b0*/  FFMA.FTZ R0, R0, R252, R157 ;  /* 0x000000fc00007223 */ /* 0x004fe2000001009d */
[----:B-----5:R-:W-:Y:S01]  /*2b4c0*/  F2FP.PACK_AB R157, R18, R157 ;  /* 0x0000009d129d723e */ /* 0x020fe200000000ff */
[-C--:B------:R-:W-:Y:S01]  /*2b4d0*/  FFMA.FTZ R176, R22, R3.reuse, -R152 ;  /* 0x0000000316b07223 */ /* 0x080fe20000010898 */
[----:B------:R-:W-:Y:S01]  /*2b4e0*/  MUFU.EX2 R31, R174 ;  /* 0x000000ae001f7308 */ /* 0x000fe20000000800 */
[----:B------:R-:W-:Y:S01]  /*2b4f0*/  FADD.FTZ R22, R18, R0 ;  /* 0x0000000012167221 */ /* 0x000fe20000010000 */
[----:B------:R-:W-:Y:S01]  /*2b500*/  FMNMX.FTZ R18, R4, R156, !PT ;  /* 0x0000009c04127209 */ /* 0x000fe20007810000 */
[-C--:B------:R-:W-:Y:S01]  /*2b510*/  FFMA.FTZ R208, R62, R3.reuse, -R152 ;  /* 0x000000033ed07223 */ /* 0x080fe20000010898 */
[----:B------:R-:W2:Y:S01]  /*2b520*/  LDL.LU R252, [R1] ;  /* 0x0000000001fc7983 */ /* 0x000ea20000300800 */
[----:B-1----:R-:W-:Y:S01]  /*2b530*/  FADD.FTZ R22, R159, R22 ;  /* 0x000000169f167221 */ /* 0x002fe20000010000 */
[----:B------:R-:W-:Y:S01]  /*2b540*/  FMNMX.FTZ R18, R5, R18, !PT ;  /* 0x0000001205127209 */ /* 0x000fe20007810000 */
[----:B------:R-:W-:Y:S01]  /*2b550*/  FFMA.FTZ R217, R79, R3, -R152 ;  /* 0x000000034fd97223 */ /* 0x000fe20000010898 */
[C---:B---3--:R-:W-:Y:S01]  /*2b560*/  F2FP.PACK_AB R159, R19.reuse, R159 ;  /* 0x0000009f139f723e */ /* 0x048fe200000000ff */
[----:B------:R-:W-:Y:S01]  /*2b570*/  FADD.FTZ R22, R19, R22 ;  /* 0x0000001613167221 */ /* 0x000fe20000010000 */
[----:B------:R-:W-:Y:S01]  /*2b580*/  MUFU.EX2 R34, R26 ;  /* 0x0000001a00227308 */ /* 0x000fe20000000800 */
[----:B------:R-:W-:Y:S01]  /*2b590*/  FMNMX.FTZ R18, R8, R18, !PT ;  /* 0x0000001208127209 */ /* 0x000fe20007810000 */
[-CC-:B------:R-:W-:Y:S02]  /*2b5a0*/  FFMA.FTZ R177, R35, R3.reuse, -R152.reuse ;  /* 0x0000000323b17223 */ /* 0x180fe40000010898 */
[-CC-:B------:R-:W-:Y:S01]  /*2b5b0*/  FFMA.FTZ R227, R87, R3.reuse, -R152.reuse ;  /* 0x0000000357e37223 */ /* 0x180fe20000010898 */
[----:B------:R-:W-:Y:S01]  /*2b5c0*/  FMNMX.FTZ R18, R9, R18, !PT ;  /* 0x0000001209127209 */ /* 0x000fe20007810000 */
[-CC-:B------:R-:W-:Y:S02]  /*2b5d0*/  FFMA.FTZ R232, R98, R3.reuse, -R152.reuse ;  /* 0x0000000362e87223 */ /* 0x180fe40000010898 */
[-CC-:B------:R-:W-:Y:S01]  /*2b5e0*/  FFMA.FTZ R23, R23, R3.reuse, -R152.reuse ;  /* 0x0000000317177223 */ /* 0x180fe20000010898 */
[----:B------:R-:W-:Y:S01]  /*2b5f0*/  FMNMX.FTZ R18, R12, R18, !PT ;  /* 0x000000120c127209 */ /* 0x000fe20007810000 */
[----:B------:R-:W-:Y:S01]  /*2b600*/  MUFU.EX2 R19, R172 ;  /* 0x000000ac00137308 */ /* 0x000fe20000000800 */
[-CC-:B------:R-:W-:Y:S02]  /*2b610*/  FFMA.FTZ R226, R86, R3.reuse, -R152.reuse ;  /* 0x0000000356e27223 */ /* 0x180fe40000010898 */
[----:B------:R-:W-:Y:S01]  /*2b620*/  FMNMX.FTZ R18, R13, R18, !PT ;  /* 0x000000120d127209 */ /* 0x000fe20007810000 */
[-CC-:B------:R-:W-:Y:S02]  /*2b630*/  FFMA.FTZ R230, R94, R3.reuse, -R152.reuse ;  /* 0x000000035ee67223 */ /* 0x180fe40000010898 */
[-CC-:B------:R-:W-:Y:S01]  /*2b640*/  FFMA.FTZ R202, R47, R3.reuse, -R152.reuse ;  /* 0x000000032fca7223 */ /* 0x180fe20000010898 */
[----:B------:R-:W-:Y:S01]  /*2b650*/  FMNMX.FTZ R18, R16, R18, !PT ;  /* 0x0000001210127209 */ /* 0x000fe20007810000 */
[-CC-:B------:R-:W-:Y:S02]  /*2b660*/  FFMA.FTZ R209, R63, R3.reuse, -R152.reuse ;  /* 0x000000033fd17223 */ /* 0x180fe40000010898 */
[----:B------:R-:W1:Y:S01]  /*2b670*/  MUFU.EX2 R35, R27 ;  /* 0x0000001b00237308 */ /* 0x000e620000000800 */
[----:B------:R-:W-:Y:S01]  /*2b680*/  FMNMX.FTZ R18, R17, R18, !PT ;  /* 0x0000001211127209 */ /* 0x000fe20007810000 */
[-CC-:B------:R-:W-:Y:S02]  /*2b690*/  FFMA.FTZ R229, R91, R3.reuse, -R152.reuse ;  /* 0x000000035be57223 */ /* 0x180fe40000010898 */
[-CC-:B------:R-:W-:Y:S01]  /*2b6a0*/  FFMA.FTZ R213, R74, R3.reuse, -R152.reuse ;  /* 0x000000034ad57223 */ /* 0x180fe20000010898 */
[----:B------:R-:W-:Y:S01]  /*2b6b0*/  FMNMX.FTZ R18, R20, R18, !PT ;  /* 0x0000001214127209 */ /* 0x000fe20007810000 */
[-CC-:B------:R-:W-:Y:S02]  /*2b6c0*/  FFMA.FTZ R221, R83, R3.reuse, -R152.reuse ;  /* 0x0000000353dd7223 */ /* 0x180fe40000010898 */
[-CC-:B------:R-:W-:Y:S01]  /*2b6d0*/  FFMA.FTZ R193, R30, R3.reuse, -R152.reuse ;  /* 0x000000031ec17223 */ /* 0x180fe20000010898 */
[----:B------:R-:W-:Y:S01]  /*2b6e0*/  FMNMX.FTZ R18, R21, R18, !PT ;  /* 0x0000001215127209 */ /* 0x000fe20007810000 */
[----:B------:R1:W-:Y:S01]  /*2b6f0*/  MUFU.EX2 R30, R23 ;  /* 0x00000017001e7308 */ /* 0x0003e20000000800 */
[-CC-:B------:R-:W-:Y:S02]  /*2b700*/  FFMA.FTZ R210, R66, R3.reuse, -R152.reuse ;  /* 0x0000000342d27223 */ /* 0x180fe40000010898 */
[----:B------:R-:W-:Y:S01]  /*2b710*/  FMNMX.FTZ R18, R24, R18, !PT ;  /* 0x0000001218127209 */ /* 0x000fe20007810000 */
[-CC-:B------:R-:W-:Y:S02]  /*2b720*/  FFMA.FTZ R228, R90, R3.reuse, -R152.reuse ;  /* 0x000000035ae47223 */ /* 0x180fe40000010898 */
[-CC-:B------:R-:W-:Y:S01]  /*2b730*/  FFMA.FTZ R199, R38, R3.reuse, -R152.reuse ;  /* 0x0000000326c77223 */ /* 0x180fe20000010898 */
[----:B------:R-:W-:Y:S01]  /*2b740*/  FMNMX.FTZ R18, R25, R18, !PT ;  /* 0x0000001219127209 */ /* 0x000fe20007810000 */
[-CC-:B------:R-:W-:Y:S02]  /*2b750*/  FFMA.FTZ R198, R39, R3.reuse, -R152.reuse ;  /* 0x0000000327c67223 */ /* 0x180fe40000010898 */
        /* <DEDUP_REMOVED lines=11> */
[-CC-:B------:R-:W-:Y:S01]  /*2b810*/  FFMA.FTZ R234, R102, R3.reuse, -R152.reuse ;  /* 0x0000000366ea7223 */ /* 0x180fe20000010898 */
[----:B-1----:R-:W-:Y:S01]  /*2b820*/  F2FP.PACK_AB R23, R35, R34 ;  /* 0x000000222317723e */ /* 0x002fe200000000ff */
        /* <DEDUP_REMOVED lines=47> */
[-C--:B------:R-:W-:Y:S02]  /*2bb20*/  FFMA.FTZ R152, R131, R3.reuse, -R152 ;  /* 0x0000000383987223 */ /* 0x080fe40000010898 */
[----:B------:R-:W-:Y:S01]  /*2bb30*/  MUFU.EX2 R58, R201 ;  /* 0x000000c9003a7308 */ /* 0x000fe20000000800 */
[----:B------:R-:W-:Y:S04]  /*2bb40*/  FMNMX.FTZ R18, R68, R18, !PT ;  /* 0x0000001244127209 */ /* 0x000fe80007810000 */
[----:B------:R-:W-:Y:S04]  /*2bb50*/  FMNMX.FTZ R18, R69, R18, !PT ;  /* 0x0000001245127209 */ /* 0x000fe80007810000 */
[----:B------:R-:W-:Y:S01]  /*2bb60*/  FMNMX.FTZ R18, R72, R18, !PT ;  /* 0x0000001248127209 */ /* 0x000fe20007810000 */
[----:B------:R-:W-:Y:S03]  /*2bb70*/  MUFU.EX2 R59, R200 ;  /* 0x000000c8003b7308 */ /* 0x000fe60000000800 */
[----:B------:R-:W-:Y:S04]  /*2bb80*/  FMNMX.FTZ R18, R73, R18, !PT ;  /* 0x0000001249127209 */ /* 0x000fe80007810000 */
[----:B------:R-:W-:Y:S03]  /*2bb90*/  FMNMX.FTZ R18, R76, R18, !PT ;  /* 0x000000124c127209 */ /* 0x000fe60007810000 */
        /* <DEDUP_REMOVED lines=38> */
[C---:B------:R-:W-:Y:S02]  /*2be00*/  FMUL.FTZ R46, R3.reuse, R18 ;  /* 0x00000012032e7220 */ /* 0x040fe40000410000 */
[----:B------:R-:W-:Y:S03]  /*2be10*/  FADD.FTZ R0, -R18, R156 ;  /* 0x0000009c12007221 */ /* 0x000fe60000010100 */
[----:B------:R-:W-:Y:S01]  /*2be20*/  FSEL R46, R46, RZ, P0 ;  /* 0x000000ff2e2e7208 */ /* 0x000fe20000000000 */
[----:B------:R-:W-:Y:S01]  /*2be30*/  FMUL.FTZ R0, R3, R0 ;  /* 0x0000000003007220 */ /* 0x000fe20000410000 */
[----:B------:R-:W-:Y:S02]  /*2be40*/  ISETP.GT.AND P0, PT, R251, 0x1, PT ;  /* 0x00000001fb00780c */ /* 0x000fe40003f04270 */
[----:B------:R-:W-:Y:S01]  /*2be50*/  MOV R251, R244 ;  /* 0x000000f400fb7202 */ /* 0x000fe20000000f00 */
[-CC-:B------:R-:W-:Y:S02]  /*2be60*/  FFMA.FTZ R4, R4, R3.reuse, -R46.reuse ;  /* 0x0000000304047223 */ /* 0x180fe4000001082e */
[----:B------:R-:W1:Y:S01]  /*2be70*/  MUFU.EX2 R0, R0 ;  /* 0x0000000000007308 */ /* 0x000e620000000800 */
[-CC-:B------:R-:W-:Y:S02]  /*2be80*/  FFMA.FTZ R5, R5, R3.reuse, -R46.reuse ;  /* 0x0000000305057223 */ /* 0x180fe4000001082e */
        /* <DEDUP_REMOVED lines=10> */
[----:B------:R-:W4:Y:S01]  /*2bf30*/  MUFU.EX2 R79, R5 ;  /* 0x00000005004f7308 */ /* 0x000f220000000800 */
[-CC-:B------:R-:W-:Y:S02]  /*2bf40*/  FFMA.FTZ R20, R20, R3.reuse, -R46.reuse ;  /* 0x0000000314147223 */ /* 0x180fe4000001082e */
[----:B------:R-:W-:Y:S02]  /*2bf50*/  FFMA.FTZ R28, R28, R3, -R46 ;  /* 0x000000031c1c7223 */ /* 0x000fe4000001082e */
[C---:B-1----:R-:W-:Y:S02]  /*2bf60*/  FMUL.FTZ R132, R0.reuse, R132 ;  /* 0x0000008400847220 */ /* 0x042fe40000410000 */
[C---:B------:R-:W-:Y:S02]  /*2bf70*/  FMUL.FTZ R133, R0.reuse, R133 ;  /* 0x0000008500857220 */ /* 0x040fe40000410000 */
[C---:B------:R-:W-:Y:S01]  /*2bf80*/  FMUL.FTZ R136, R0.reuse, R136 ;  /* 0x0000008800887220 */ /* 0x040fe20000410000 */
[----:B------:R1:W-:Y:S01]  /*2bf90*/  MUFU.EX2 R86, R8 ;  /* 0x0000000800567308 */ /* 0x0003e20000000800 */
[C---:B------:R-:W-:Y:S02]  /*2bfa0*/  FMUL.FTZ R137, R0.reuse, R137 ;  /* 0x0000008900897220 */ /* 0x040fe40000410000 */
[C---:B------:R-:W-:Y:S02]  /*2bfb0*/  FMUL.FTZ R140, R0.reuse, R140 ;  /* 0x0000008c008c7220 */ /* 0x040fe40000410000 */
[----:B---3--:R-:W-:Y:S01]  /*2bfc0*/  FADD.FTZ R4, R173, R22 ;  /* 0x00000016ad047221 */ /* 0x008fe20000010000 */
[C---:B------:R-:W-:Y:S01]  /*2bfd0*/  F2FP.PACK_AB R173, R19.reuse, R173 ;  /* 0x000000ad13ad723e */ /* 0x040fe200000000ff */
[C---:B------:R-:W-:Y:S02]  /*2bfe0*/  FMUL.FTZ R141, R0.reuse, R141 ;  /* 0x0000008d008d7220 */ /* 0x040fe40000410000 */
[----:B------:R-:W-:Y:S01]  /*2bff0*/  FADD.FTZ R47, R19, R4 ;  /* 0x00000004132f7221 */ /* 0x000fe20000010000 */
[----:B------:R-:W3:Y:S01]  /*2c000*/  MUFU.EX2 R94, R9 ;  /* 0x00000009005e7308 */ /* 0x000ee20000000800 */
[C---:B------:R-:W-:Y:S02]  /*2c010*/  FMUL.FTZ R4, R0.reuse, R168 ;  /* 0x000000a800047220 */ /* 0x040fe40000410000 */
[C---:B------:R-:W-:Y:S01]  /*2c020*/  FMUL.FTZ R144, R0.reuse, R144 ;  /* 0x0000009000907220 */ /* 0x040fe20000410000 */
[----:B----4-:R-:W-:Y:S01]  /*2c030*/  F2FP.PACK_AB R156, R79, R62 ;  /* 0x0000003e4f9c723e */ /* 0x010fe200000000ff */
[C---:B------:R-:W-:Y:S02]  /*2c040*/  FMUL.FTZ R5, R0.reuse, R169 ;  /* 0x000000a900057220 */ /* 0x040fe40000410000 */
[----:B------:R-:W4:Y:S01]  /*2c050*/  LDSM.16.MT88.4 R168, [R182+0xa000] ;  /* 0x00a00000b6a8783b */ /* 0x000f220000004200 */
[C---:B------:R-:W-:Y:S02]  /*2c060*/  FMUL.FTZ R145, R0.reuse, R145 ;  /* 0x0000009100917220 */ /* 0x040fe40000410000 */
[----:B------:R5:W-:Y:S01]  /*2c070*/  MUFU.EX2 R63, R12 ;  /* 0x0000000c003f7308 */ /* 0x000be20000000800 */
[C---:B------:R-:W-:Y:S02]  /*2c080*/  FMUL.FTZ R148, R0.reuse, R148 ;  /* 0x0000009400947220 */ /* 0x040fe40000410000 */
[C---:B------:R-:W-:Y:S02]  /*2c090*/  FMUL.FTZ R149, R0.reuse, R149 ;  /* 0x0000009500957220 */ /* 0x040fe40000410000 */
[----:B-1----:R-:W-:Y:S02]  /*2c0a0*/  FMUL.FTZ R8, R0, R164 ;  /* 0x000000a400087220 */ /* 0x002fe40000410000 */
[-CC-:B------:R-:W-:Y:S02]  /*2c0b0*/  FFMA.FTZ R29, R29, R3.reuse, -R46.reuse ;  /* 0x000000031d1d7223 */ /* 0x180fe4000001082e */
[-CC-:B------:R-:W-:Y:S01]  /*2c0c0*/  FFMA.FTZ R32, R32, R3.reuse, -R46.reuse ;  /* 0x0000000320207223 */ /* 0x180fe2000001082e */
[----:B------:R-:W1:Y:S01]  /*2c0d0*/  MUFU.EX2 R91, R13 ;  /* 0x0000000d005b7308 */ /* 0x000e620000000800 */
[-CC-:B------:R-:W-:Y:S02]  /*2c0e0*/  FFMA.FTZ R33, R33, R3.reuse, -R46.reuse ;  /* 0x0000000321217223 */ /* 0x180fe4000001082e */
[--C-:B------:R-:W-:Y:S01]  /*2c0f0*/  FFMA.FTZ R36, R36, R3, -R46.reuse ;  /* 0x0000000324247223 */ /* 0x100fe2000001082e */
[----:B---3--:R-:W-:Y:S01]  /*2c100*/  F2FP.PACK_AB R158, R94, R86 ;  /* 0x000000565e9e723e */ /* 0x008fe200000000ff */
[----:B------:R-:W-:Y:S02]  /*2c110*/  FMUL.FTZ R9, R0, R165 ;  /* 0x000000a500097220 */ /* 0x000fe40000410000 */
[----:B------:R-:W3:Y:S01]  /*2c120*/  LDSM.16.MT88.4 R164, [R185+0xa000] ;  /* 0x00a00000b9a4783b */ /* 0x000ee20000004200 */
[-CC-:B------:R-:W-:Y:S02]  /*2c130*/  FFMA.FTZ R37, R37, R3.reuse, -R46.reuse ;  /* 0x0000000325257223 */ /* 0x180fe4000001082e */
[----:B------:R-:W-:Y:S01]  /*2c140*/  MUFU.EX2 R87, R24 ;  /* 0x0000001800577308 */ /* 0x000fe20000000800 */
[-CC-:B------:R-:W-:Y:S02]  /*2c150*/  FFMA.FTZ R41, R41, R3.reuse, -R46.reuse ;  /* 0x0000000329297223 */ /* 0x180fe4000001082e */
[-CC-:B------:R-:W-:Y:S02]  /*2c160*/  FFMA.FTZ R40, R40, R3.reuse, -R46.reuse ;  /* 0x0000000328287223 */ /* 0x180fe4000001082e */
[----:B-----5:R-:W-:Y:S02]  /*2c170*/  FMUL.FTZ R12, R0, R160 ;  /* 0x000000a0000c7220 */ /* 0x020fe40000410000 */
[-CC-:B------:R-:W-:Y:S02]  /*2c180*/  FFMA.FTZ R116, R116, R3.reuse, -R46.reuse ;  /* 0x0000000374747223 */ /* 0x180fe4000001082e */
[-CC-:B------:R-:W-:Y:S01]  /*2c190*/  FFMA.FTZ R117, R117, R3.reuse, -R46.reuse ;  /* 0x0000000375757223 */ /* 0x180fe2000001082e */
[----:B------:R5:W2:Y:S01]  /*2c1a0*/  MUFU.EX2 R98, R25 ;  /* 0x0000001900627308 */ /* 0x000aa20000000800 */
[-CC-:B------:R-:W-:Y:S02]  /*2c1b0*/  FFMA.FTZ R120, R120, R3.reuse, -R46.reuse ;  /* 0x0000000378787223 */ /* 0x180fe4000001082e */
[--C-:B------:R-:W-:Y:S01]  /*2c1c0*/  FFMA.FTZ R121, R121, R3, -R46.reuse ;  /* 0x0000000379797223 */ /* 0x100fe2000001082e */
[----:B-1----:R-:W-:Y:S01]  /*2c1d0*/  F2FP.PACK_AB R172, R91, R63 ;  /* 0x0000003f5bac723e */ /* 0x002fe200000000ff */
[----:B------:R-:W-:Y:S01]  /*2c1e0*/  FMUL.FTZ R13, R0, R161 ;  /* 0x000000a1000d7220 */ /* 0x000fe20000410000 */
[C---:B----4-:R-:W-:Y:S04]  /*2c1f0*/  HMMA.16816.F32 R4, R156.reuse, R168, R4 ;  /* 0x000000a89c04723c */ /* 0x050fe80000001804 */
[----:B------:R-:W-:Y:S01]  /*2c200*/  MUFU.EX2 R67, R28 ;  /* 0x0000001c00437308 */ /* 0x000fe20000000800 */
[-CC-:B------:R-:W-:Y:S02]  /*2c210*/  FFMA.FTZ R44, R44, R3.reuse, -R46.reuse ;  /* 0x000000032c2c7223 */ /* 0x180fe4000001082e */
[-CC-:B------:R-:W-:Y:S01]  /*2c220*/  FFMA.FTZ R45, R45, R3.reuse, -R46.reuse ;  /* 0x000000032d2d7223 */ /* 0x180fe2000001082e */
[C---:B------:R-:W-:Y:S04]  /*2c230*/  HMMA.16816.F32 R8, R156.reuse, R170, R8 ;  /* 0x000000aa9c08723c */ /* 0x040fe80000001808 */
[-CC-:B------:R-:W-:Y:S02]  /*2c240*/  FFMA.FTZ R48, R48, R3.reuse, -R46.reuse ;  /* 0x0000000330307223 */ /* 0x180fe4000001082e */
[----:B------:R-:W-:Y:S01]  /*2c250*/  MUFU.EX2 R102, R29 ;  /* 0x0000001d00667308 */ /* 0x000fe20000000800 */
[-CC-:B------:R-:W-:Y:S02]  /*2c260*/  FFMA.FTZ R49, R49, R3.reuse, -R46.reuse ;  /* 0x0000000331317223 */ /* 0x180fe4000001082e */
[--C-:B------:R-:W-:Y:S01]  /*2c270*/  FFMA.FTZ R52, R52, R3, -R46.reuse ;  /* 0x0000000334347223 */ /* 0x100fe2000001082e */
[----:B-----5:R-:W-:Y:S01]  /*2c280*/  LDSM.16.MT88.4 R24, [R185+0xb000] ;  /* 0x00b00000b918783b */ /* 0x020fe20000004200 */
[C---:B---3--:R-:W-:Y:S05]  /*2c290*/  HMMA.16816.F32 R132, R156.reuse, R164, R132 ;  /* 0x000000a49c84723c */ /* 0x048fea0000001884 */
[----:B------:R-:W-:Y:S01]  /*2c2a0*/  MUFU.EX2 R95, R32 ;  /* 0x00000020005f7308 */ /* 0x000fe20000000800 */
[----:B--2---:R-:W-:Y:S01]  /*2c2b0*/  F2FP.PACK_AB R22, R98, R87 ;  /* 0x000000576216723e */ /* 0x004fe200000000ff */
[-CC-:B------:R-:W-:Y:S02]  /*2c2c0*/  FFMA.FTZ R53, R53, R3.reuse, -R46.reuse ;  /* 0x0000000335357223 */ /* 0x180fe4000001082e */
[-CC-:B------:R-:W-:Y:S01]  /*2c2d0*/  FFMA.FTZ R56, R56, R3.reuse, -R46.reuse ;  /* 0x0000000338387223 */ /* 0x180fe2000001082e */
[C---:B------:R-:W-:Y:S01]  /*2c2e0*/  HMMA.16816.F32 R136, R156.reuse, R166, R136 ;  /* 0x000000a69c88723c */ /* 0x040fe20000001888 */
[----:B------:R-:W1:Y:S02]  /*2c2f0*/  LDSM.16.MT88.4 R164, [R183+0xa000] ;  /* 0x00a00000b7a4783b */ /* 0x000e640000004200 */
[-CC-:B------:R-:W-:Y:S02]  /*2c300*/  FFMA.FTZ R57, R57, R3.reuse, -R46.reuse ;  /* 0x0000000339397223 */ /* 0x180fe4000001082e */
[----:B------:R-:W-:Y:S01]  /*2c310*/  MUFU.EX2 R99, R33 ;  /* 0x0000002100637308 */ /* 0x000fe20000000800 */
[-CC-:B------:R-:W-:Y:S02]  /*2c320*/  FFMA.FTZ R60, R60, R3.reuse, -R46.reuse ;  /* 0x000000033c3c7223 */ /* 0x180fe4000001082e */
[-CC-:B------:R-:W-:Y:S04]  /*2c330*/  FFMA.FTZ R61, R61, R3.reuse, -R46.reuse ;  /* 0x000000033d3d7223 */ /* 0x180fe8000001082e */
        /* <DEDUP_REMOVED lines=17> */
[-CC-:B------:R-:W-:Y:S01]  /*2c450*/  FFMA.FTZ R92, R92, R3.reuse, -R46.reuse ;  /* 0x000000035c5c7223 */ /* 0x180fe2000001082e */
[C---:B-1----:R-:W-:Y:S03]  /*2c460*/  HMMA.16816.F32 R140, R156.reuse, R164, R140 ;  /* 0x000000a49c8c723c */ /* 0x042fe6000000188c */
[-CC-:B------:R-:W-:Y:S01]  /*2c470*/  FFMA.FTZ R93, R93, R3.reuse, -R46.reuse ;  /* 0x000000035d5d7223 */ /* 0x180fe2000001082e */
[----:B------:R-:W1:Y:S01]  /*2c480*/  MUFU.EX2 R19, R175 ;  /* 0x000000af00137308 */ /* 0x000e620000000800 */
[-CC-:B------:R-:W-:Y:S02]  /*2c490*/  FFMA.FTZ R96, R96, R3.reuse, -R46.reuse ;  /* 0x0000000360607223 */ /* 0x180fe4000001082e */
[-CC-:B------:R-:W-:Y:S01]  /*2c4a0*/  FFMA.FTZ R97, R97, R3.reuse, -R46.reuse ;  /* 0x0000000361617223 */ /* 0x180fe2000001082e */
[C---:B------:R-:W-:Y:S01]  /*2c4b0*/  HMMA.16816.F32 R144, R156.reuse, R166, R144 ;  /* 0x000000a69c90723c */ /* 0x040fe20000001890 */
[----:B------:R-:W2:Y:S03]  /*2c4c0*/  LDSM.16.MT88.4 R164, [R184+0xa000] ;  /* 0x00a00000b8a4783b */ /* 0x000ea60000004200 */
[-CC-:B------:R-:W-:Y:S02]  /*2c4d0*/  FFMA.FTZ R100, R100, R3.reuse, -R46.reuse ;  /* 0x0000000364647223 */ /* 0x180fe4000001082e */
[----:B------:R-:W-:Y:S01]  /*2c4e0*/  MUFU.EX2 R90, R21 ;  /* 0x00000015005a7308 */ /* 0x000fe20000000800 */
[-CC-:B------:R-:W-:Y:S02]  /*2c4f0*/  FFMA.FTZ R101, R101, R3.reuse, -R46.reuse ;  /* 0x0000000365657223 */ /* 0x180fe4000001082e */
[-CC-:B------:R-:W-:Y:S03]  /*2c500*/  FFMA.FTZ R104, R104, R3.reuse, -R46.reuse ;  /* 0x0000000368687223 */ /* 0x180fe6000001082e */
[-CC-:B------:R-:W-:Y:S02]  /*2c510*/  FFMA.FTZ R105, R105, R3.reuse, -R46.reuse ;  /* 0x0000000369697223 */ /* 0x180fe4000001082e */
[-CC-:B------:R-:W-:Y:S02]  /*2c520*/  FFMA.FTZ R108, R108, R3.reuse, -R46.reuse ;  /* 0x000000036c6c7223 */ /* 0x180fe4000001082e */
[----:B------:R-:W-:Y:S01]  /*2c530*/  MUFU.EX2 R103, R40 ;  /* 0x0000002800677308 */ /* 0x000fe20000000800 */
[-CC-:B------:R-:W-:Y:S02]  /*2c540*/  FFMA.FTZ R109, R109, R3.reuse, -R46.reuse ;  /* 0x000000036d6d7223 */ /* 0x180fe4000001082e */
[--C-:B------:R-:W-:Y:S01]  /*2c550*/  FFMA.FTZ R112, R112, R3, -R46.reuse ;  /* 0x0000000370707223 */ /* 0x100fe2000001082e */
[----:B-1----:R-:W-:Y:S01]  /*2c560*/  F2FP.PACK_AB R175, R31, R19 ;  /* 0x000000131faf723e */ /* 0x002fe200000000ff */
[-CC-:B------:R-:W-:Y:S02]  /*2c570*/  FFMA.FTZ R113, R113, R3.reuse, -R46.reuse ;  /* 0x0000000371717223 */ /* 0x180fe4000001082e */
[-CC-:B------:R-:W-:Y:S02]  /*2c580*/  FFMA.FTZ R124, R124, R3.reuse, -R46.reuse ;  /* 0x000000037c7c7223 */ /* 0x180fe4000001082e */
[-CC-:B------:R-:W-:Y:S01]  /*2c590*/  FFMA.FTZ R125, R125, R3.reuse, -R46.reuse ;  /* 0x000000037d7d7223 */ /* 0x180fe2000001082e */
[----:B------:R-:W-:Y:S01]  /*2c5a0*/  MUFU.EX2 R40, R203 ;  /* 0x000000cb00287308 */ /* 0x000fe20000000800 */
[-CC-:B------:R-:W-:Y:S02]  /*2c5b0*/  FFMA.FTZ R128, R128, R3.reuse, -R46.reuse ;  /* 0x0000000380807223 */ /* 0x180fe4000001082e */
[----:B------:R-:W-:Y:S07]  /*2c5c0*/  FFMA.FTZ R46, R129, R3, -R46 ;  /* 0x00000003812e7223 */ /* 0x000fee000001082e */
[----:B------:R-:W-:Y:S01]  /*2c5d0*/  MUFU.EX2 R116, R116 ;  /* 0x0000007400747308 */ /* 0x000fe20000000800 */
[C---:B--2---:R-:W-:Y:S09]  /*2c5e0*/  HMMA.16816.F32 R148, R156.reuse, R164, R148 ;  /* 0x000000a49c94723c */ /* 0x044ff20000001894 */
[----:B------:R-:W-:Y:S01]  /*2c5f0*/  MUFU.EX2 R164, R211 ;  /* 0x000000d300a47308 */ /* 0x000fe20000000800 */
[----:B------:R-:W-:Y:S01]  /*2c600*/  HMMA.16816.F32 R12, R156, R166, R12 ;  /* 0x000000a69c0c723c */ /* 0x000fe2000000180c */
[----:B------:R-:W1:Y:S08]  /*2c610*/  LDSM.16.MT88.4 R156, [R182+0xa800] ;  /* 0x00a80000b69c783b */ /* 0x000e700000004200 */
[----:B------:R2:W-:Y:S10]  /*2c620*/  MUFU.EX2 R74, R16 ;  /* 0x00000010004a7308 */ /* 0x0005f40000000800 */
[----:B------:R-:W3:Y:S10]  /*2c630*/  MUFU.EX2 R83, R17 ;  /* 0x0000001100537308 */ /* 0x000ef40000000800 */
[----:B------:R-:W4:Y:S01]  /*2c640*/  MUFU.EX2 R17, R176 ;  /* 0x000000b000117308 */ /* 0x000f220000000800 */
[----:B--2---:R-:W-:Y:S04]  /*2c650*/  FADD.FTZ R16, R19, R47 ;  /* 0x0000002f13107221 */ /* 0x004fe80000010000 */
[----:B------:R-:W-:Y:S05]  /*2c660*/  FADD.FTZ R16, R31, R16 ;  /* 0x000000101f107221 */ /* 0x000fea0000010000 */
[----:B------:R-:W2:Y:S01]  /*2c670*/  MUFU.EX2 R66, R20 ;  /* 0x0000001400427308 */ /* 0x000ea20000000800 */
[----:B---3--:R-:W-:Y:S09]  /*2c680*/  F2FP.PACK_AB R174, R83, R74 ;  /* 0x0000004a53ae723e */ /* 0x008ff200000000ff */
[----:B------:R-:W-:Y:S01]  /*2c690*/  MUFU.EX2 R165, R212 ;  /* 0x000000d400a57308 */ /* 0x000fe20000000800 */
[C---:B-1----:R-:W-:Y:S05]  /*2c6a0*/  HMMA.16816.F32 R4, R172.reuse, R156, R4 ;  /* 0x0000009cac04723c */ /* 0x042fea0000001804 */
[C---:B----4-:R-:W-:Y:S01]  /*2c6b0*/  F2FP.PACK_AB R21, R30.reuse, R17 ;  /* 0x000000111e15723e */ /* 0x050fe200000000ff */
[----:B------:R-:W-:Y:S02]  /*2c6c0*/  FADD.FTZ R16, R17, R16 ;  /* 0x0000001011107221 */ /* 0x000fe40000010000 */
[C---:B------:R-:W-:Y:S01]  /*2c6d0*/  HMMA.16816.F32 R8, R172.reuse, R158, R8 ;  /* 0x0000009eac08723c */ /* 0x040fe20000001808 */
[----:B------:R-:W1:Y:S01]  /*2c6e0*/  LDSM.16.MT88.4 R156, [R185+0xa800] ;  /* 0x00a80000b99c783b */ /* 0x000e620000004200 */
[----:B------:R-:W-:Y:S02]  /*2c6f0*/  MUFU.EX2 R117, R117 ;  /* 0x0000007500757308 */ /* 0x000fe40000000800 */
[----:B------:R-:W-:Y:S01]  /*2c700*/  FADD.FTZ R16, R30, R16 ;  /* 0x000000101e107221 */ /* 0x000fe20000010000 */
[----:B--2---:R-:W-:Y:S01]  /*2c710*/  F2FP.PACK_AB R20, R90, R66 ;  /* 0x000000425a14723e */ /* 0x004fe200000000ff */
[----:B------:R-:W-:Y:S02]  /*2c720*/  FFMA.FTZ R17, R0, R252, R62 ;  /* 0x000000fc00117223 */ /* 0x000fe4000001003e */
[----:B------:R-:W-:Y:S01]  /*2c730*/  FADD.FTZ R16, R34, R16 ;  /* 0x0000001022107221 */ /* 0x000fe20000010000 */
[----:B------:R-:W-:Y:S03]  /*2c740*/  LDSM.16.MT88.4 R28, [R185+0xc800] ;  /* 0x00c80000b91c783b */ /* 0x000fe60000004200 */
[----:B------:R-:W-:Y:S01]  /*2c750*/  FADD.FTZ R16, R35, R16 ;  /* 0x0000001023107221 */ /* 0x000fe20000010000 */
[----:B------:R-:W-:Y:S03]  /*2c760*/  MUFU.EX2 R120, R120 ;  /* 0x0000007800787308 */ /* 0x000fe60000000800 */
[----:B------:R-:W-:Y:S01]  /*2c770*/  FADD.FTZ R16, R38, R16 ;  /* 0x0000001026107221 */ /* 0x000fe20000010000 */
[----:B------:R-:W-:Y:S03]  /*2c780*/  LDSM.16.MT88.4 R32, [R185+0xd800] ;  /* 0x00d80000b920783b */ /* 0x000fe60000004200 */
[----:B------:R-:W-:Y:S03]  /*2c790*/  FADD.FTZ R16, R39, R16 ;  /* 0x0000001027107221 */ /* 0x000fe60000010000 */
[----:B------:R-:W-:Y:S01]  /*2c7a0*/  MUFU.EX2 R121, R121 ;  /* 0x0000007900797308 */ /* 0x000fe20000000800 */
[----:B------:R-:W-:Y:S04]  /*2c7b0*/  FADD.FTZ R0, R42, R16 ;  /* 0x000000102a007221 */ /* 0x000fe80000010000 */
[----:B------:R-:W-:Y:S02]  /*2c7c0*/  FADD.FTZ R19, R43, R0 ;  /* 0x000000002b137221 */ /* 0x000fe40000010000 */
[----:B------:R-:W-:Y:S03]  /*2c7d0*/  FADD.FTZ R0, R79, R17 ;  /* 0x000000114f007221 */ /* 0x000fe60000010000 */
[----:B------:R-:W-:Y:S01]  /*2c7e0*/  MUFU.EX2 R46, R46 ;  /* 0x0000002e002e7308 */ /* 0x000fe20000000800 */
[----:B------:R-:W-:Y:S04]  /*2c7f0*/  FADD.FTZ R0, R86, R0 ;  /* 0x0000000056007221 */ /* 0x000fe80000010000 */
[----:B------:R-:W-:Y:S01]  /*2c800*/  FADD.FTZ R16, R94, R0 ;  /* 0x000000005e107221 */ /* 0x000fe20000010000 */
[C---:B-1----:R-:W-:Y:S04]  /*2c810*/  HMMA.16816.F32 R132, R172.reuse, R156, R132 ;  /* 0x0000009cac84723c */ /* 0x042fe80000001884 */
[----:B------:R-:W1:Y:S01]  /*2c820*/  MUFU.EX2 R47, R199 ;  /* 0x000000c7002f7308 */ /* 0x000e620000000800 */
[----:B------:R-:W-:Y:S03]  /*2c830*/  FADD.FTZ R16, R63, R16 ;  /* 0x000000103f107221 */ /* 0x000fe60000010000 */
[C---:B------:R-:W-:Y:S01]  /*2c840*/  HMMA.16816.F32 R136, R172.reuse, R158, R136 ;  /* 0x0000009eac88723c */ /* 0x040fe20000001888 */
[----:B------:R-:W2:Y:S05]  /*2c850*/  LDSM.16.MT88.4 R156, [R183+0xa800] ;  /* 0x00a80000b79c783b */ /* 0x000eaa0000004200 */
[----:B------:R-:W-:Y:S10]  /*2c860*/  MUFU.EX2 R71, R44 ;  /* 0x0000002c00477308 */ /* 0x000ff40000000800 */
[----:B------:R-:W-:Y:S01]  /*2c870*/  MUFU.EX2 R127, R45 ;  /* 0x0000002d007f7308 */ /* 0x000fe20000000800 */
[----:B-1----:R-:W-:Y:S04]  /*2c880*/  FADD.FTZ R0, R47, R19 ;  /* 0x000000132f007221 */ /* 0x002fe80000010000 */
[----:B------:R-:W-:Y:S05]  /*2c890*/  FADD.FTZ R17, R50, R0 ;  /* 0x0000000032117221 */ /* 0x000fea0000010000 */
[----:B------:R-:W-:Y:S01]  /*2c8a0*/  MUFU.EX2 R110, R48 ;  /* 0x00000030006e7308 */ /* 0x000fe20000000800 */
[----:B------:R-:W-:Y:S04]  /*2c8b0*/  FADD.FTZ R0, R91, R16 ;  /* 0x000000105b007221 */ /* 0x000fe80000010000 */
[----:B------:R-:W-:Y:S04]  /*2c8c0*/  FADD.FTZ R0, R74, R0 ;  /* 0x000000004a007221 */ /* 0x000fe80000010000 */
[----:B------:R-:W-:Y:S01]  /*2c8d0*/  FADD.FTZ R16, R83, R0 ;  /* 0x0000000053107221 */ /* 0x000fe20000010000 */
[----:B------:R-:W-:Y:S01]  /*2c8e0*/  MUFU.EX2 R115, R49 ;  /* 0x0000003100737308 */ /* 0x000fe20000000800 */
[----:B------:R-:W-:Y:S02]  /*2c8f0*/  FADD.FTZ R0, R51, R17 ;  /* 0x0000001133007221 */ /* 0x000fe40000010000 */
[----:B------:R-:W-:Y:S02]  /*2c900*/  FADD.FTZ R16, R66, R16 ;  /* 0x0000001042107221 */ /* 0x000fe40000010000 */
[----:B------:R-:W-:Y:S01]  /*2c910*/  FADD.FTZ R0, R54, R0 ;  /* 0x0000000036007221 */ /* 0x000fe20000010000 */
[C---:B--2---:R-:W-:Y:S03]  /*2c920*/  HMMA.16816.F32 R140, R172.reuse, R156, R140 ;  /* 0x0000009cac8c723c */ /* 0x044fe6000000188c */
[----:B------:R-:W-:Y:S01]  /*2c930*/  FADD.FTZ R0, R40, R0 ;  /* 0x0000000028007221 */ /* 0x000fe20000010000 */
[----:B------:R-:W1:Y:S01]  /*2c940*/  MUFU.EX2 R44, R207 ;  /* 0x000000cf002c7308 */ /* 0x000e620000000800 */
[----:B------:R-:W-:Y:S02]  /*2c950*/  FADD.FTZ R16, R90, R16 ;  /* 0x000000105a107221 */ /* 0x000fe40000010000 */
[----:B------:R-:W-:Y:S01]  /*2c960*/  FADD.FTZ R17, R55, R0 ;  /* 0x0000000037117221 */ /* 0x000fe20000010000 */
[C---:B------:R-:W-:Y:S01]  /*2c970*/  HMMA.16816.F32 R144, R172.reuse, R158, R144 ;  /* 0x0000009eac90723c */ /* 0x040fe20000001890 */
[----:B------:R-:W2:Y:S03]  /*2c980*/  LDSM.16.MT88.4 R156, [R184+0xa800] ;  /* 0x00a80000b89c783b */ /* 0x000ea60000004200 */
[----:B------:R-:W-:Y:S02]  /*2c990*/  FADD.FTZ R16, R87, R16 ;  /* 0x0000001057107221 */ /* 0x000fe40000010000 */
[----:B------:R-:W3:Y:S02]  /*2c9a0*/  MUFU.EX2 R45, R206 ;  /* 0x000000ce002d7308 */ /* 0x000ee40000000800 */
[----:B------:R-:W-:Y:S04]  /*2c9b0*/  FADD.FTZ R16, R98, R16 ;  /* 0x0000001062107221 */ /* 0x000fe80000010000 */
[----:B------:R-:W-:Y:S04]  /*2c9c0*/  FADD.FTZ R16, R67, R16 ;  /* 0x0000001043107221 */ /* 0x000fe80000010000 */
[----:B------:R-:W4:Y:S01]  /*2c9d0*/  MUFU.EX2 R78, R52 ;  /* 0x00000034004e7308 */ /* 0x000f220000000800 */
[----:B------:R-:W-:Y:S04]  /*2c9e0*/  FADD.FTZ R0, R102, R16 ;  /* 0x0000001066007221 */ /* 0x000fe80000010000 */
[----:B------:R-:W-:Y:S04]  /*2c9f0*/  FADD.FTZ R0, R95, R0 ;  /* 0x000000005f007221 */ /* 0x000fe80000010000 */
[----:B------:R-:W-:Y:S01]  /*2ca00*/  FADD.FTZ R16, R99, R0 ;  /* 0x0000000063107221 */ /* 0x000fe20000010000 */
[----:B------:R-:W5:Y:S01]  /*2ca10*/  MUFU.EX2 R162, R53 ;  /* 0x0000003500a27308 */ /* 0x000f620000000800 */
[----:B------:R-:W-:Y:S02]  /*2ca20*/  FADD.FTZ R0, R58, R17 ;  /* 0x000000113a007221 */ /* 0x000fe40000010000 */
[----:B------:R-:W-:Y:S02]  /*2ca30*/  FADD.FTZ R16, R70, R16 ;  /* 0x0000001046107221 */ /* 0x000fe40000010000 */
[----:B------:R-:W-:Y:S02]  /*2ca40*/  FADD.FTZ R17, R59, R0 ;  /* 0x000000003b117221 */ /* 0x000fe40000010000 */
[----:B------:R-:W-:Y:S03]  /*2ca50*/  FADD.FTZ R0, R114, R16 ;  /* 0x0000001072007221 */ /* 0x000fe60000010000 */
[----:B------:R-:W-:Y:S01]  /*2ca60*/  MUFU.EX2 R126, R56 ;  /* 0x00000038007e7308 */ /* 0x000fe20000000800 */
[----:B------:R-:W-:Y:S01]  /*2ca70*/  FADD.FTZ R0, R103, R0 ;  /* 0x0000000067007221 */ /* 0x000fe20000010000 */
[C---:B--2---:R-:W-:Y:S03]  /*2ca80*/  HMMA.16816.F32 R148, R172.reuse, R156, R148 ;  /* 0x0000009cac94723c */ /* 0x044fe60000001894 */
[----:B------:R-:W-:Y:S05]  /*2ca90*/  FADD.FTZ R16, R106, R0 ;  /* 0x000000006a107221 */ /* 0x000fea0000010000 */
[----:B------:R-:W2:Y:S01]  /*2caa0*/  MUFU.EX2 R161, R208 ;  /* 0x000000d000a17308 */ /* 0x000ea20000000800 */
[----:B-1----:R-:W-:Y:S01]  /*2cab0*/  FADD.FTZ R0, R44, R17 ;  /* 0x000000112c007221 */ /* 0x002fe20000010000 */
[----:B------:R-:W-:Y:S01]  /*2cac0*/  HMMA.16816.F32 R12, R172, R158, R12 ;  /* 0x0000009eac0c723c */ /* 0x000fe2000000180c */
[----:B------:R-:W1:Y:S02]  /*2cad0*/  LDSM.16.MT88.4 R156, [R182+0xb000] ;  /* 0x00b00000b69c783b */ /* 0x000e640000004200 */
[----:B---3--:R-:W-:Y:S02]  /*2cae0*/  FADD.FTZ R17, R45, R0 ;  /* 0x000000002d117221 */ /* 0x008fe40000010000 */
[----:B------:R-:W-:Y:S03]  /*2caf0*/  FADD.FTZ R16, R71, R16 ;  /* 0x0000001047107221 */ /* 0x000fe60000010000 */
[----:B------:R-:W-:Y:S01]  /*2cb00*/  MUFU.EX2 R160, R209 ;  /* 0x000000d100a07308 */ /* 0x000fe20000000800 */
[----:B------:R-:W-:Y:S04]  /*2cb10*/  FADD.FTZ R0, R127, R16 ;  /* 0x000000107f007221 */ /* 0x000fe80000010000 */
[----:B------:R-:W-:Y:S05]  /*2cb20*/  FADD.FTZ R0, R110, R0 ;  /* 0x000000006e007221 */ /* 0x000fea0000010000 */
[----:B------:R-:W-:Y:S01]  /*2cb30*/  MUFU.EX2 R107, R60 ;  /* 0x0000003c006b7308 */ /* 0x000fe20000000800 */
[----:B------:R-:W-:Y:S02]  /*2cb40*/  FADD.FTZ R16, R115, R0 ;  /* 0x0000000073107221 */ /* 0x000fe40000010000 */
[----:B------:R-:W-:Y:S02]  /*2cb50*/  FADD.FTZ R0, R75, R17 ;  /* 0x000000114b007221 */ /* 0x000fe40000010000 */
[----:B----4-:R-:W-:Y:S02]  /*2cb60*/  FADD.FTZ R16, R78, R16 ;  /* 0x000000104e107221 */ /* 0x010fe40000010000 */
[----:B------:R-:W-:Y:S03]  /*2cb70*/  FADD.FTZ R17, R82, R0 ;  /* 0x0000000052117221 */ /* 0x000fe60000010000 */
[----:B------:R-:W-:Y:S01]  /*2cb80*/  MUFU.EX2 R111, R61 ;  /* 0x0000003d006f7308 */ /* 0x000fe20000000800 */
[----:B-----5:R-:W-:Y:S02]  /*2cb90*/  FADD.FTZ R0, R162, R16 ;  /* 0x00000010a2007221 */ /* 0x020fe40000010000 */
[----:B--2---:R-:W-:Y:S02]  /*2cba0*/  FADD.FTZ R17, R161, R17 ;  /* 0x00000011a1117221 */ /* 0x004fe40000010000 */
[----:B------:R-:W-:Y:S05]  /*2cbb0*/  FADD.FTZ R0, R126, R0 ;  /* 0x000000007e007221 */ /* 0x000fea0000010000 */
[----:B------:R-:W-:Y:S01]  /*2cbc0*/  MUFU.EX2 R118, R65 ;  /* 0x0000004100767308 */ /* 0x000fe20000000800 */
[C---:B-1----:R-:W-:Y:S09]  /*2cbd0*/  HMMA.16816.F32 R4, R20.reuse, R156, R4 ;  /* 0x0000009c1404723c */ /* 0x042ff20000001804 */
[----:B------:R-:W-:Y:S01]  /*2cbe0*/  MUFU.EX2 R157, R210 ;  /* 0x000000d2009d7308 */ /* 0x000fe20000000800 */
[C---:B------:R-:W-:Y:S08]  /*2cbf0*/  HMMA.16816.F32 R8, R20.reuse, R158, R8 ;  /* 0x0000009e1408723c */ /* 0x040ff00000001808 */
[C---:B------:R-:W-:Y:S01]  /*2cc00*/  HMMA.16816.F32 R132, R20.reuse, R24, R132 ;  /* 0x000000181484723c */ /* 0x040fe20000001884 */
[----:B------:R-:W1:Y:S07]  /*2cc10*/  MUFU.EX2 R158, R57 ;  /* 0x00000039009e7308 */ /* 0x000e6e0000000800 */
[C---:B------:R-:W-:Y:S01]  /*2cc20*/  HMMA.16816.F32 R136, R20.reuse, R26, R136 ;  /* 0x0000001a1488723c */ /* 0x040fe20000001888 */
[----:B------:R-:W2:Y:S02]  /*2cc30*/  LDSM.16.MT88.4 R24, [R183+0xb000] ;  /* 0x00b00000b718783b */ /* 0x000ea40000004200 */
[----:B------:R-:W3:Y:S10]  /*2cc40*/  MUFU.EX2 R156, R64 ;  /* 0x00000040009c7308 */ /* 0x000ef40000000800 */
[----:B------:R-:W4:Y:S01]  /*2cc50*/  MUFU.EX2 R123, R68 ;  /* 0x00000044007b7308 */ /* 0x000f220000000800 */
[----:B-1----:R-:W-:Y:S04]  /*2cc60*/  FADD.FTZ R0, R158, R0 ;  /* 0x000000009e007221 */ /* 0x002fe80000010000 */
[----:B------:R-:W-:Y:S05]  /*2cc70*/  FADD.FTZ R16, R107, R0 ;  /* 0x000000006b107221 */ /* 0x000fea0000010000 */
[----:B------:R-:W1:Y:S01]  /*2cc80*/  MUFU.EX2 R131, R69 ;  /* 0x0000004500837308 */ /* 0x000e620000000800 */
[----:B------:R-:W-:Y:S02]  /*2cc90*/  FADD.FTZ R0, R160, R17 ;  /* 0x00000011a0007221 */ /* 0x000fe40000010000 */
[----:B------:R-:W-:Y:S02]  /*2cca0*/  FADD.FTZ R16, R111, R16 ;  /* 0x000000106f107221 */ /* 0x000fe40000010000 */
[----:B------:R-:W-:Y:S02]  /*2ccb0*/  FADD.FTZ R0, R157, R0 ;  /* 0x000000009d007221 */ /* 0x000fe40000010000 */
[----:B---3--:R-:W-:Y:S02]  /*2ccc0*/  FADD.FTZ R16, R156, R16 ;  /* 0x000000109c107221 */ /* 0x008fe40000010000 */
[----:B------:R-:W-:Y:S01]  /*2ccd0*/  FADD.FTZ R0, R164, R0 ;  /* 0x00000000a4007221 */ /* 0x000fe20000010000 */
[----:B------:R-:W3:Y:S01]  /*2cce0*/  MUFU.EX2 R122, R72 ;  /* 0x00000048007a7308 */ /* 0x000ee20000000800 */
[----:B------:R-:W-:Y:S02]  /*2ccf0*/  FADD.FTZ R16, R118, R16 ;  /* 0x0000001076107221 */ /* 0x000fe40000010000 */
[----:B------:R-:W-:Y:S02]  /*2cd00*/  FADD.FTZ R0, R119, R0 ;  /* 0x0000000077007221 */ /* 0x000fe40000010000 */
[----:B----4-:R-:W-:Y:S02]  /*2cd10*/  FADD.FTZ R16, R123, R16 ;  /* 0x000000107b107221 */ /* 0x010fe40000010000 */
[----:B------:R-:W-:Y:S01]  /*2cd20*/  FADD.FTZ R0, R130, R0 ;  /* 0x0000000082007221 */ /* 0x000fe20000010000 */
[C---:B--2---:R-:W-:Y:S02]  /*2cd30*/  HMMA.16816.F32 R140, R20.reuse, R24, R140 ;  /* 0x00000018148c723c */ /* 0x044fe4000000188c */
[----:B------:R-:W2:Y:S01]  /*2cd40*/  MUFU.EX2 R159, R73 ;  /* 0x00000049009f7308 */ /* 0x000ea20000000800 */
[----:B------:R-:W-:Y:S02]  /*2cd50*/  FADD.FTZ R0, R163, R0 ;  /* 0x00000000a3007221 */ /* 0x000fe40000010000 */
[----:B-1----:R-:W-:Y:S03]  /*2cd60*/  FADD.FTZ R16, R131, R16 ;  /* 0x0000001083107221 */ /* 0x002fe60000010000 */
[C---:B------:R-:W-:Y:S01]  /*2cd70*/  HMMA.16816.F32 R144, R20.reuse, R26, R144 ;  /* 0x0000001a1490723c */ /* 0x040fe20000001890 */
[----:B------:R-:W1:Y:S03]  /*2cd80*/  LDSM.16.MT88.4 R24, [R184+0xb000] ;  /* 0x00b00000b818783b */ /* 0x000e660000004200 */
[----:B------:R-:W-:Y:S01]  /*2cd90*/  FADD.FTZ R0, R165, R0 ;  /* 0x00000000a5007221 */ /* 0x000fe20000010000 */
[----:B------:R-:W4:Y:S01]  /*2cda0*/  MUFU.EX2 R73, R216 ;  /* 0x000000d800497308 */ /* 0x000f220000000800 */
[----:B---3--:R-:W-:Y:S09]  /*2cdb0*/  FADD.FTZ R16, R122, R16 ;  /* 0x000000107a107221 */ /* 0x008ff20000010000 */
[----:B------:R-:W3:Y:S01]  /*2cdc0*/  MUFU.EX2 R68, R217 ;  /* 0x000000d900447308 */ /* 0x000ee20000000800 */
[----:B--2---:R-:W-:Y:S09]  /*2cdd0*/  FADD.FTZ R16, R159, R16 ;  /* 0x000000109f107221 */ /* 0x004ff20000010000 */
[----:B------:R-:W-:Y:S01]  /*2cde0*/  MUFU.EX2 R69, R220 ;  /* 0x000000dc00457308 */ /* 0x000fe20000000800 */
[----:B----4-:R-:W-:Y:S09]  /*2cdf0*/  FADD.FTZ R0, R73, R0 ;  /* 0x0000000049007221 */ /* 0x010ff20000010000 */
[----:B------:R-:W-:Y:S01]  /*2ce00*/  MUFU.EX2 R72, R221 ;  /* 0x000000dd00487308 */ /* 0x000fe20000000800 */
[----:B---3--:R-:W-:Y:S01]  /*2ce10*/  FADD.FTZ R17, R68, R0 ;  /* 0x0000000044117221 */ /* 0x008fe20000010000 */
[C---:B-1----:R-:W-:Y:S08]  /*2ce20*/  HMMA.16816.F32 R148, R20.reuse, R24, R148 ;  /* 0x000000181494723c */ /* 0x042ff00000001894 */
[----:B------:R-:W1:Y:S01]  /*2ce30*/  MUFU.EX2 R76, R76 ;  /* 0x0000004c004c7308 */ /* 0x000e620000000800 */
[----:B------:R-:W-:Y:S01]  /*2ce40*/  HMMA.16816.F32 R12, R20, R26, R12 ;  /* 0x0000001a140c723c */ /* 0x000fe2000000180c */
[----:B------:R-:W2:Y:S08]  /*2ce50*/  LDSM.16.MT88.4 R24, [R182+0xb800] ;  /* 0x00b80000b618783b */ /* 0x000eb00000004200 */
[----:B------:R-:W3:Y:S03]  /*2ce60*/  MUFU.EX2 R77, R77 ;  /* 0x0000004d004d7308 */ /* 0x000ee60000000800 */
[----:B------:R-:W-:Y:S02]  /*2ce70*/  F2FP.PACK_AB R21, R39, R38 ;  /* 0x000000262715723e */ /* 0x000fe400000000ff */
[----:B------:R-:W-:Y:S01]  /*2ce80*/  F2FP.PACK_AB R23, R43, R42 ;  /* 0x0000002a2b17723e */ /* 0x000fe200000000ff */
[----:B------:R-:W-:Y:S01]  /*2ce90*/  LDSM.16.MT88.4 R36, [R184+0xe000] ;  /* 0x00e00000b824783b */ /* 0x000fe20000004200 */
[----:B------:R-:W-:Y:S02]  /*2cea0*/  F2FP.PACK_AB R20, R102, R67 ;  /* 0x000000436614723e */ /* 0x000fe400000000ff */
[----:B------:R-:W-:Y:S01]  /*2ceb0*/  F2FP.PACK_AB R22, R99, R95 ;  /* 0x0000005f6316723e */ /* 0x000fe200000000ff */
[----:B------:R-:W4:Y:S01]  /*2cec0*/  MUFU.EX2 R80, R80 ;  /* 0x0000005000507308 */ /* 0x000f220000000800 */
[----:B-1----:R-:W-:Y:S09]  /*2ced0*/  FADD.FTZ R16, R76, R16 ;  /* 0x000000104c107221 */ /* 0x002ff20000010000 */
[----:B------:R-:W1:Y:S01]  /*2cee0*/  MUFU.EX2 R81, R81 ;  /* 0x0000005100517308 */ /* 0x000e620000000800 */
[----:B---3--:R-:W-:Y:S02]  /*2cef0*/  FADD.FTZ R0, R77, R16 ;  /* 0x000000104d007221 */ /* 0x008fe40000010000 */
[----:B------:R-:W-:Y:S07]  /*2cf00*/  FADD.FTZ R16, R69, R17 ;  /* 0x0000001145107221 */ /* 0x000fee0000010000 */
[----:B------:R-:W3:Y:S01]  /*2cf10*/  MUFU.EX2 R65, R226 ;  /* 0x000000e200417308 */ /* 0x000ee20000000800 */
[----:B----4-:R-:W-:Y:S01]  /*2cf20*/  FADD.FTZ R17, R80, R0 ;  /* 0x0000000050117221 */ /* 0x010fe20000010000 */
[C---:B--2---:R-:W-:Y:S03]  /*2cf30*/  HMMA.16816.F32 R4, R20.reuse, R24, R4 ;  /* 0x000000181404723c */ /* 0x044fe60000001804 */
[----:B------:R-:W-:Y:S05]  /*2cf40*/  FADD.FTZ R0, R72, R16 ;  /* 0x0000001048007221 */ /* 0x000fea0000010000 */
[----:B------:R-:W2:Y:S01]  /*2cf50*/  MUFU.EX2 R62, R227 ;  /* 0x000000e3003e7308 */ /* 0x000ea20000000800 */
[C---:B------:R-:W-:Y:S01]  /*2cf60*/  HMMA.16816.F32 R8, R20.reuse, R26, R8 ;  /* 0x0000001a1408723c */ /* 0x040fe20000001808 */
[----:B------:R-:W4:Y:S02]  /*2cf70*/  LDSM.16.MT88.4 R24, [R185+0xb800] ;  /* 0x00b80000b918783b */ /* 0x000f240000004200 */
[----:B-1----:R-:W-:Y:S06]  /*2cf80*/  FADD.FTZ R3, R81, R17 ;  /* 0x0000001151037221 */ /* 0x002fec0000010000 */
[----:B------:R-:W1:Y:S03]  /*2cf90*/  MUFU.EX2 R64, R228 ;  /* 0x000000e400407308 */ /* 0x000e660000000800 */
[----:B---3--:R-:W-:Y:S07]  /*2cfa0*/  FADD.FTZ R0, R65, R0 ;  /* 0x0000000041007221 */ /* 0x008fee0000010000 */
[----:B------:R-:W3:Y:S01]  /*2cfb0*/  MUFU.EX2 R63, R229 ;  /* 0x000000e5003f7308 */ /* 0x000ee20000000800 */
[----:B--2---:R-:W-:Y:S09]  /*2cfc0*/  FADD.FTZ R0, R62, R0 ;  /* 0x000000003e007221 */ /* 0x004ff20000010000 */
[----:B------:R-:W2:Y:S01]  /*2cfd0*/  MUFU.EX2 R84, R84 ;  /* 0x0000005400547308 */ /* 0x000ea20000000800 */
[----:B-1----:R-:W-:Y:S09]  /*2cfe0*/  FADD.FTZ R0, R64, R0 ;  /* 0x0000000040007221 */ /* 0x002ff20000010000 */
[----:B------:R-:W1:Y:S01]  /*2cff0*/  MUFU.EX2 R85, R85 ;  /* 0x0000005500557308 */ /* 0x000e620000000800 */
[C---:B----4-:R-:W-:Y:S03]  /*2d000*/  HMMA.16816.F32 R132, R20.reuse, R24, R132 ;  /* 0x000000181484723c */ /* 0x050fe60000001884 */
[----:B---3--:R-:W-:Y:S06]  /*2d010*/  FADD.FTZ R0, R63, R0 ;  /* 0x000000003f007221 */ /* 0x008fec0000010000 */
[----:B------:R-:W3:Y:S01]  /*2d020*/  MUFU.EX2 R88, R88 ;  /* 0x0000005800587308 */ /* 0x000ee20000000800 */
[C---:B------:R-:W-:Y:S01]  /*2d030*/  HMMA.16816.F32 R136, R20.reuse, R26, R136 ;  /* 0x0000001a1488723c */ /* 0x040fe20000001888 */
[----:B------:R-:W4:Y:S02]  /*2d040*/  LDSM.16.MT88.4 R24, [R183+0xb800] ;  /* 0x00b80000b718783b */ /* 0x000f240000004200 */
[----:B--2---:R-:W-:Y:S06]  /*2d050*/  FADD.FTZ R3, R84, R3 ;  /* 0x0000000354037221 */ /* 0x004fec0000010000 */
[----:B------:R-:W2:Y:S03]  /*2d060*/  MUFU.EX2 R89, R89 ;  /* 0x0000005900597308 */ /* 0x000ea60000000800 */
[----:B-1----:R-:W-:Y:S07]  /*2d070*/  FADD.FTZ R3, R85, R3 ;  /* 0x0000000355037221 */ /* 0x002fee0000010000 */
[----:B------:R-:W1:Y:S01]  /*2d080*/  MUFU.EX2 R61, R230 ;  /* 0x000000e6003d7308 */ /* 0x000e620000000800 */
[----:B---3--:R-:W-:Y:S09]  /*2d090*/  FADD.FTZ R3, R88, R3 ;  /* 0x0000000358037221 */ /* 0x008ff20000010000 */
[----:B------:R-:W3:Y:S01]  /*2d0a0*/  MUFU.EX2 R60, R231 ;  /* 0x000000e7003c7308 */ /* 0x000ee20000000800 */
[----:B--2---:R-:W-:Y:S09]  /*2d0b0*/  FADD.FTZ R3, R89, R3 ;  /* 0x0000000359037221 */ /* 0x004ff20000010000 */
[----:B------:R-:W2:Y:S01]  /*2d0c0*/  MUFU.EX2 R57, R232 ;  /* 0x000000e800397308 */ /* 0x000ea20000000800 */
[C---:B----4-:R-:W-:Y:S03]  /*2d0d0*/  HMMA.16816.F32 R140, R20.reuse, R24, R140 ;  /* 0x00000018148c723c */ /* 0x050fe6000000188c */
[----:B-1----:R-:W-:Y:S06]  /*2d0e0*/  FADD.FTZ R0, R61, R0 ;  /* 0x000000003d007221 */ /* 0x002fec0000010000 */
[----:B------:R-:W1:Y:S01]  /*2d0f0*/  MUFU.EX2 R56, R233 ;  /* 0x000000e900387308 */ /* 0x000e620000000800 */
[C---:B------:R-:W-:Y:S01]  /*2d100*/  HMMA.16816.F32 R144, R20.reuse, R26, R144 ;  /* 0x0000001a1490723c */ /* 0x040fe20000001890 */
[----:B------:R-:W4:Y:S02]  /*2d110*/  LDSM.16.MT88.4 R24, [R184+0xb800] ;  /* 0x00b80000b818783b */ /* 0x000f240000004200 */
[----:B---3--:R-:W-:Y:S06]  /*2d120*/  FADD.FTZ R0, R60, R0 ;  /* 0x000000003c007221 */ /* 0x008fec0000010000 */
[----:B------:R-:W3:Y:S03]  /*2d130*/  MUFU.EX2 R92, R92 ;  /* 0x0000005c005c7308 */ /* 0x000ee60000000800 */
[----:B--2---:R-:W-:Y:S07]  /*2d140*/  FADD.FTZ R0, R57, R0 ;  /* 0x0000000039007221 */ /* 0x004fee0000010000 */
[----:B------:R-:W2:Y:S01]  /*2d150*/  MUFU.EX2 R93, R93 ;  /* 0x0000005d005d7308 */ /* 0x000ea20000000800 */
[----:B-1----:R-:W-:Y:S09]  /*2d160*/  FADD.FTZ R0, R56, R0 ;  /* 0x0000000038007221 */ /* 0x002ff20000010000 */
[----:B------:R-:W1:Y:S01]  /*2d170*/  MUFU.EX2 R96, R96 ;  /* 0x0000006000607308 */ /* 0x000e620000000800 */
[----:B---3--:R-:W-:Y:S09]  /*2d180*/  FADD.FTZ R3, R92, R3 ;  /* 0x000000035c037221 */ /* 0x008ff20000010000 */
[----:B------:R-:W3:Y:S01]  /*2d190*/  MUFU.EX2 R97, R97 ;  /* 0x0000006100617308 */ /* 0x000ee20000000800 */
[C---:B----4-:R-:W-:Y:S03]  /*2d1a0*/  HMMA.16816.F32 R148, R20.reuse, R24, R148 ;  /* 0x000000181494723c */ /* 0x050fe60000001894 */
[----:B--2---:R-:W-:Y:S05]  /*2d1b0*/  FADD.FTZ R3, R93, R3 ;  /* 0x000000035d037221 */ /* 0x004fea0000010000 */
[----:B------:R-:W-:Y:S01]  /*2d1c0*/  HMMA.16816.F32 R12, R20, R26, R12 ;  /* 0x0000001a140c723c */ /* 0x000fe2000000180c */
[----:B------:R-:W2:Y:S01]  /*2d1d0*/  LDSM.16.MT88.4 R24, [R182+0xc000] ;  /* 0x00c00000b618783b */ /* 0x000ea20000004200 */
[----:B------:R-:W-:Y:S02]  /*2d1e0*/  MUFU.EX2 R53, R235 ;  /* 0x000000eb00357308 */ /* 0x000fe40000000800 */
[----:B-1----:R-:W-:Y:S03]  /*2d1f0*/  FADD.FTZ R3, R96, R3 ;  /* 0x0000000360037221 */ /* 0x002fe60000010000 */
[----:B------:R-:W-:Y:S02]  /*2d200*/  F2FP.PACK_AB R21, R50, R47 ;  /* 0x0000002f3215723e */ /* 0x000fe400000000ff */
[----:B------:R-:W-:Y:S03]  /*2d210*/  F2FP.PACK_AB R23, R54, R51 ;  /* 0x000000333617723e */ /* 0x000fe600000000ff */
[----:B------:R-:W-:Y:S01]  /*2d220*/  F2FP.PACK_AB R20, R114, R70 ;  /* 0x000000467214723e */ /* 0x000fe200000000ff */
[----:B------:R-:W1:Y:S01]  /*2d230*/  MUFU.EX2 R54, R234 ;  /* 0x000000ea00367308 */ /* 0x000e620000000800 */
[----:B------:R-:W-:Y:S01]  /*2d240*/  F2FP.PACK_AB R22, R106, R103 ;  /* 0x000000676a16723e */ /* 0x000fe200000000ff */
[----:B---3--:R-:W-:Y:S08]  /*2d250*/  FADD.FTZ R3, R97, R3 ;  /* 0x0000000361037221 */ /* 0x008ff00000010000 */
[----:B------:R-:W3:Y:S10]  /*2d260*/  MUFU.EX2 R52, R236 ;  /* 0x000000ec00347308 */ /* 0x000ef40000000800 */
[----:B------:R-:W4:Y:S01]  /*2d270*/  MUFU.EX2 R51, R237 ;  /* 0x000000ed00337308 */ /* 0x000f220000000800 */
[----:B-1----:R-:W-:Y:S01]  /*2d280*/  FADD.FTZ R0, R54, R0 ;  /* 0x0000000036007221 */ /* 0x002fe20000010000 */
[C---:B--2---:R-:W-:Y:S08]  /*2d290*/  HMMA.16816.F32 R4, R20.reuse, R24, R4 ;  /* 0x000000181404723c */ /* 0x044ff00000001804 */
[----:B------:R-:W1:Y:S01]  /*2d2a0*/  MUFU.EX2 R100, R100 ;  /* 0x0000006400647308 */ /* 0x000e620000000800 */
[----:B------:R-:W-:Y:S04]  /*2d2b0*/  FADD.FTZ R0, R53, R0 ;  /* 0x0000000035007221 */ /* 0x000fe80000010000 */
[----:B---3--:R-:W-:Y:S01]  /*2d2c0*/  FADD.FTZ R0, R52, R0 ;  /* 0x0000000034007221 */ /* 0x008fe20000010000 */
[C---:B------:R-:W-:Y:S01]  /*2d2d0*/  HMMA.16816.F32 R8, R20.reuse, R26, R8 ;  /* 0x0000001a1408723c */ /* 0x040fe20000001808 */
[----:B------:R-:W2:Y:S03]  /*2d2e0*/  LDSM.16.MT88.4 R24, [R185+0xc000] ;  /* 0x00c00000b918783b */ /* 0x000ea60000004200 */
[----:B------:R-:W3:Y:S01]  /*2d2f0*/  MUFU.EX2 R101, R101 ;  /* 0x0000006500657308 */ /* 0x000ee20000000800 */
[----:B----4-:R-:W-:Y:S09]  /*2d300*/  FADD.FTZ R0, R51, R0 ;  /* 0x0000000033007221 */ /* 0x010ff20000010000 */
[----:B------:R-:W4:Y:S01]  /*2d310*/  MUFU.EX2 R104, R104 ;  /* 0x0000006800687308 */ /* 0x000f220000000800 */
[----:B-1----:R-:W-:Y:S09]  /*2d320*/  FADD.FTZ R3, R100, R3 ;  /* 0x0000000364037221 */ /* 0x002ff20000010000 */
[----:B------:R-:W1:Y:S01]  /*2d330*/  MUFU.EX2 R105, R105 ;  /* 0x0000006900697308 */ /* 0x000e620000000800 */
[----:B---3--:R-:W-:Y:S09]  /*2d340*/  FADD.FTZ R3, R101, R3 ;  /* 0x0000000365037221 */ /* 0x008ff20000010000 */
[----:B------:R-:W3:Y:S01]  /*2d350*/  MUFU.EX2 R50, R238 ;  /* 0x000000ee00327308 */ /* 0x000ee20000000800 */
[----:B----4-:R-:W-:Y:S01]  /*2d360*/  FADD.FTZ R3, R104, R3 ;  /* 0x0000000368037221 */ /* 0x010fe20000010000 */
[C---:B--2---:R-:W-:Y:S08]  /*2d370*/  HMMA.16816.F32 R132, R20.reuse, R24, R132 ;  /* 0x000000181484723c */ /* 0x044ff00000001884 */
[----:B------:R-:W2:Y:S01]  /*2d380*/  MUFU.EX2 R49, R239 ;  /* 0x000000ef00317308 */ /* 0x000ea20000000800 */
[----:B-1----:R-:W-:Y:S01]  /*2d390*/  FADD.FTZ R3, R105, R3 ;  /* 0x0000000369037221 */ /* 0x002fe20000010000 */
[C---:B------:R-:W-:Y:S01]  /*2d3a0*/  HMMA.16816.F32 R136, R20.reuse, R26, R136 ;  /* 0x0000001a1488723c */ /* 0x040fe20000001888 */
[----:B------:R-:W1:Y:S07]  /*2d3b0*/  LDSM.16.MT88.4 R24, [R183+0xc000] ;  /* 0x00c00000b718783b */ /* 0x000e6e0000004200 */
[----:B------:R-:W4:Y:S01]  /*2d3c0*/  MUFU.EX2 R48, R240 ;  /* 0x000000f000307308 */ /* 0x000f220000000800 */
[----:B---3--:R-:W-:Y:S09]  /*2d3d0*/  FADD.FTZ R0, R50, R0 ;  /* 0x0000000032007221 */ /* 0x008ff20000010000 */
[----:B------:R-:W3:Y:S01]  /*2d3e0*/  MUFU.EX2 R47, R241 ;  /* 0x000000f1002f7308 */ /* 0x000ee20000000800 */
[----:B--2---:R-:W-:Y:S09]  /*2d3f0*/  FADD.FTZ R0, R49, R0 ;  /* 0x0000000031007221 */ /* 0x004ff20000010000 */
[----:B------:R-:W2:Y:S01]  /*2d400*/  MUFU.EX2 R108, R108 ;  /* 0x0000006c006c7308 */ /* 0x000ea20000000800 */
[----:B----4-:R-:W-:Y:S09]  /*2d410*/  FADD.FTZ R0, R48, R0 ;  /* 0x0000000030007221 */ /* 0x010ff20000010000 */
[----:B------:R-:W4:Y:S01]  /*2d420*/  MUFU.EX2 R109, R109 ;  /* 0x0000006d006d7308 */ /* 0x000f220000000800 */
[----:B---3--:R-:W-:Y:S01]  /*2d430*/  FADD.FTZ R0, R47, R0 ;  /* 0x000000002f007221 */ /* 0x008fe20000010000 */
[C---:B-1----:R-:W-:Y:S08]  /*2d440*/  HMMA.16816.F32 R140, R20.reuse, R24, R140 ;  /* 0x00000018148c723c */ /* 0x042ff0000000188c */
[----:B------:R-:W1:Y:S01]  /*2d450*/  MUFU.EX2 R112, R112 ;  /* 0x0000007000707308 */ /* 0x000e620000000800 */
[C---:B------:R-:W-:Y:S01]  /*2d460*/  HMMA.16816.F32 R144, R20.reuse, R26, R144 ;  /* 0x0000001a1490723c */ /* 0x040fe20000001890 */
[----:B------:R-:W3:Y:S02]  /*2d470*/  LDSM.16.MT88.4 R24, [R184+0xc000] ;  /* 0x00c00000b818783b */ /* 0x000ee40000004200 */
[----:B--2---:R-:W-:Y:S06]  /*2d480*/  FADD.FTZ R3, R108, R3 ;  /* 0x000000036c037221 */ /* 0x004fec0000010000 */
[----:B------:R-:W2:Y:S03]  /*2d490*/  MUFU.EX2 R113, R113 ;  /* 0x0000007100717308 */ /* 0x000ea60000000800 */
[----:B----4-:R-:W-:Y:S07]  /*2d4a0*/  FADD.FTZ R3, R109, R3 ;  /* 0x000000036d037221 */ /* 0x010fee0000010000 */
[----:B------:R-:W-:Y:S01]  /*2d4b0*/  MUFU.EX2 R19, R249 ;  /* 0x000000f900137308 */ /* 0x000fe20000000800 */
[----:B-1----:R-:W-:Y:S09]  /*2d4c0*/  FADD.FTZ R3, R112, R3 ;  /* 0x0000000370037221 */ /* 0x002ff20000010000 */
[----:B------:R-:W1:Y:S01]  /*2d4d0*/  MUFU.EX2 R124, R124 ;  /* 0x0000007c007c7308 */ /* 0x000e620000000800 */
[----:B--2---:R-:W-:Y:S04]  /*2d4e0*/  FADD.FTZ R3, R113, R3 ;  /* 0x0000000371037221 */ /* 0x004fe80000010000 */
[----:B------:R-:W-:Y:S05]  /*2d4f0*/  FADD.FTZ R3, R116, R3 ;  /* 0x0000000374037221 */ /* 0x000fea0000010000 */
[----:B------:R-:W2:Y:S01]  /*2d500*/  MUFU.EX2 R125, R125 ;  /* 0x0000007d007d7308 */ /* 0x000ea20000000800 */
[----:B------:R-:W-:Y:S01]  /*2d510*/  FADD.FTZ R3, R117, R3 ;  /* 0x0000000375037221 */ /* 0x000fe20000010000 */
[C---:B---3--:R-:W-:Y:S03]  /*2d520*/  HMMA.16816.F32 R148, R20.reuse, R24, R148 ;  /* 0x000000181494723c */ /* 0x048fe60000001894 */
[----:B------:R-:W-:Y:S05]  /*2d530*/  FADD.FTZ R3, R120, R3 ;  /* 0x0000000378037221 */ /* 0x000fea0000010000 */
[----:B------:R-:W3:Y:S01]  /*2d540*/  MUFU.EX2 R128, R128 ;  /* 0x0000008000807308 */ /* 0x000ee20000000800 */
[----:B------:R-:W-:Y:S01]  /*2d550*/  FADD.FTZ R3, R121, R3 ;  /* 0x0000000379037221 */ /* 0x000fe20000010000 */
[----:B------:R-:W-:Y:S01]  /*2d560*/  HMMA.16816.F32 R12, R20, R26, R12 ;  /* 0x0000001a140c723c */ /* 0x000fe2000000180c */
[----:B------:R-:W4:Y:S02]  /*2d570*/  LDSM.16.MT88.4 R24, [R182+0xc800] ;  /* 0x00c80000b618783b */ /* 0x000f240000004200 */
[----:B-1----:R-:W-:Y:S04]  /*2d580*/  FADD.FTZ R3, R124, R3 ;  /* 0x000000037c037221 */ /* 0x002fe80000010000 */
[----:B------:R-:W-:Y:S02]  /*2d590*/  F2FP.PACK_AB R21, R55, R40 ;  /* 0x000000283715723e */ /* 0x000fe400000000ff */
[----:B------:R-:W-:Y:S01]  /*2d5a0*/  F2FP.PACK_AB R23, R59, R58 ;  /* 0x0000003a3b17723e */ /* 0x000fe200000000ff */
[----:B------:R-:W-:Y:S02]  /*2d5b0*/  LDSM.16.MT88.4 R40, [R184+0xf000] ;  /* 0x00f00000b828783b */ /* 0x000fe40000004200 */
[----:B------:R-:W-:Y:S01]  /*2d5c0*/  F2FP.PACK_AB R20, R127, R71 ;  /* 0x000000477f14723e */ /* 0x000fe200000000ff */
[----:B--2---:R-:W-:Y:S01]  /*2d5d0*/  FADD.FTZ R3, R125, R3 ;  /* 0x000000037d037221 */ /* 0x004fe20000010000 */
[----:B------:R-:W-:Y:S03]  /*2d5e0*/  F2FP.PACK_AB R22, R115, R110 ;  /* 0x0000006e7316723e */ /* 0x000fe600000000ff */
[----:B---3--:R-:W-:Y:S04]  /*2d5f0*/  FADD.FTZ R3, R128, R3 ;  /* 0x0000000380037221 */ /* 0x008fe80000010000 */
[C---:B----4-:R-:W-:Y:S08]  /*2d600*/  HMMA.16816.F32 R4, R20.reuse, R24, R4 ;  /* 0x000000181404723c */ /* 0x050ff00000001804 */
[C---:B------:R-:W-:Y:S01]  /*2d610*/  HMMA.16816.F32 R8, R20.reuse, R26, R8 ;  /* 0x0000001a1408723c */ /* 0x040fe20000001808 */
[----:B------:R-:W1:Y:S07]  /*2d620*/  LDSM.16.MT88.4 R24, [R183+0xc800] ;  /* 0x00c80000b718783b */ /* 0x000e6e0000004200 */
[C---:B------:R-:W-:Y:S08]  /*2d630*/  HMMA.16816.F32 R132, R20.reuse, R28, R132 ;  /* 0x0000001c1484723c */ /* 0x040ff00000001884 */
[C---:B------:R-:W-:Y:S01]  /*2d640*/  HMMA.16816.F32 R136, R20.reuse, R30, R136 ;  /* 0x0000001e1488723c */ /* 0x040fe20000001888 */
[----:B------:R-:W2:Y:S07]  /*2d650*/  LDSM.16.MT88.4 R28, [R184+0xc800] ;  /* 0x00c80000b81c783b */ /* 0x000eae0000004200 */
[C---:B-1----:R-:W-:Y:S08]  /*2d660*/  HMMA.16816.F32 R140, R20.reuse, R24, R140 ;  /* 0x00000018148c723c */ /* 0x042ff0000000188c */
[C---:B------:R-:W-:Y:S01]  /*2d670*/  HMMA.16816.F32 R144, R20.reuse, R26, R144 ;  /* 0x0000001a1490723c */ /* 0x040fe20000001890 */
[----:B------:R-:W1:Y:S07]  /*2d680*/  LDSM.16.MT88.4 R24, [R182+0xd000] ;  /* 0x00d00000b618783b */ /* 0x000e6e0000004200 */
[C---:B--2---:R-:W-:Y:S08]  /*2d690*/  HMMA.16816.F32 R148, R20.reuse, R28, R148 ;  /* 0x0000001c1494723c */ /* 0x044ff00000001894 */
[----:B------:R-:W-:Y:S01]  /*2d6a0*/  HMMA.16816.F32 R12, R20, R30, R12 ;  /* 0x0000001e140c723c */ /* 0x000fe2000000180c */
[----:B------:R-:W2:Y:S06]  /*2d6b0*/  LDSM.16.MT88.4 R28, [R185+0xd000] ;  /* 0x00d00000b91c783b */ /* 0x000eac0000004200 */
[----:B------:R-:W-:Y:S02]  /*2d6c0*/  F2FP.PACK_AB R21, R45, R44 ;  /* 0x0000002c2d15723e */ /* 0x000fe400000000ff */
[----:B------:R-:W-:Y:S01]  /*2d6d0*/  F2FP.PACK_AB R23, R82, R75 ;  /* 0x0000004b5217723e */ /* 0x000fe200000000ff */
[----:B------:R-:W3:Y:S02]  /*2d6e0*/  MUFU.EX2 R45, R242 ;  /* 0x000000f2002d7308 */ /* 0x000ee40000000800 */
[----:B------:R-:W-:Y:S02]  /*2d6f0*/  F2FP.PACK_AB R20, R162, R78 ;  /* 0x0000004ea214723e */ /* 0x000fe400000000ff */
[----:B------:R-:W-:Y:S02]  /*2d700*/  F2FP.PACK_AB R22, R158, R126 ;  /* 0x0000007e9e16723e */ /* 0x000fe400000000ff */
[----:B------:R-:W-:Y:S04]  /*2d710*/  F2FP.PACK_AB R162, R46, R128 ;  /* 0x000000802ea2723e */ /* 0x000fe800000000ff */
[----:B------:R-:W4:Y:S01]  /*2d720*/  MUFU.EX2 R44, R243 ;  /* 0x000000f3002c7308 */ /* 0x000f220000000800 */
[C---:B-1----:R-:W-:Y:S08]  /*2d730*/  HMMA.16816.F32 R4, R20.reuse, R24, R4 ;  /* 0x000000181404723c */ /* 0x042ff00000001804 */
[C---:B------:R-:W-:Y:S01]  /*2d740*/  HMMA.16816.F32 R8, R20.reuse, R26, R8 ;  /* 0x0000001a1408723c */ /* 0x040fe20000001808 */
[----:B------:R-:W1:Y:S03]  /*2d750*/  LDSM.16.MT88.4 R24, [R183+0xd000] ;  /* 0x00d00000b718783b */ /* 0x000e660000004200 */
[----:B---3--:R-:W-:Y:S04]  /*2d760*/  FADD.FTZ R0, R45, R0 ;  /* 0x000000002d007221 */ /* 0x008fe80000010000 */
[C---:B--2---:R-:W-:Y:S04]  /*2d770*/  HMMA.16816.F32 R132, R20.reuse, R28, R132 ;  /* 0x0000001c1484723c */ /* 0x044fe80000001884 */
[----:B----4-:R-:W-:Y:S04]  /*2d780*/  FADD.FTZ R0, R44, R0 ;  /* 0x000000002c007221 */ /* 0x010fe80000010000 */
        /* <DEDUP_REMOVED lines=9> */
[----:B------:R-:W-:Y:S03]  /*2d820*/  F2FP.PACK_AB R21, R160, R161 ;  /* 0x000000a1a015723e */ /* 0x000fe600000000ff */
[----:B------:R-:W-:Y:S02]  /*2d830*/  F2FP.PACK_AB R20, R111, R107 ;  /* 0x0000006b6f14723e */ /* 0x000fe400000000ff */
[----:B------:R-:W-:Y:S02]  /*2d840*/  F2FP.PACK_AB R22, R118, R156 ;  /* 0x0000009c7616723e */ /* 0x000fe400000000ff */
[----:B------:R-:W-:Y:S02]  /*2d850*/  F2FP.PACK_AB R160, R125, R124 ;  /* 0x0000007c7da0723e */ /* 0x000fe400000000ff */
[----:B------:R-:W-:Y:S03]  /*2d860*/  MOV R156, R18 ;  /* 0x00000012009c7202 */ /* 0x000fe60000000f00 */
[C---:B-1----:R-:W-:Y:S08]  /*2d870*/  HMMA.16816.F32 R4, R20.reuse, R24, R4 ;  /* 0x000000181404723c */ /* 0x042ff00000001804 */
[C---:B------:R-:W-:Y:S01]  /*2d880*/  HMMA.16816.F32 R8, R20.reuse, R26, R8 ;  /* 0x0000001a1408723c */ /* 0x040fe20000001808 */
[----:B------:R-:W1:Y:S07]  /*2d890*/  LDSM.16.MT88.4 R24, [R184+0xd800] ;  /* 0x00d80000b818783b */ /* 0x000e6e0000004200 */
[C---:B------:R-:W-:Y:S08]  /*2d8a0*/  HMMA.16816.F32 R132, R20.reuse, R32, R132 ;  /* 0x000000201484723c */ /* 0x040ff00000001884 */
        /* <DEDUP_REMOVED lines=8> */
[----:B------:R-:W-:Y:S02]  /*2d930*/  F2FP.PACK_AB R23, R165, R163 ;  /* 0x000000a3a517723e */ /* 0x000fe400000000ff */
[----:B------:R-:W-:Y:S01]  /*2d940*/  F2FP.PACK_AB R21, R130, R119 ;  /* 0x000000778215723e */ /* 0x000fe200000000ff */
[----:B------:R-:W-:Y:S02]  /*2d950*/  LDSM.16.MT88.4 R164, [R182+0x11800] ;  /* 0x01180000b6a4783b */ /* 0x000fe40000004200 */
[----:B------:R-:W-:Y:S02]  /*2d960*/  F2FP.PACK_AB R20, R131, R123 ;  /* 0x0000007b8314723e */ /* 0x000fe400000000ff */
[----:B------:R-:W-:Y:S02]  /*2d970*/  F2FP.PACK_AB R22, R159, R122 ;  /* 0x0000007a9f16723e */ /* 0x000fe400000000ff */
[----:B------:R-:W-:Y:S05]  /*2d980*/  F2FP.PACK_AB R163, R152, R19 ;  /* 0x0000001398a3723e */ /* 0x000fea00000000ff */
[C---:B---3--:R-:W-:Y:S08]  /*2d990*/  HMMA.16816.F32 R4, R20.reuse, R32, R4 ;  /* 0x000000201404723c */ /* 0x048ff00000001804 */
[C---:B------:R-:W-:Y:S01]  /*2d9a0*/  HMMA.16816.F32 R8, R20.reuse, R34, R8 ;  /* 0x000000221408723c */ /* 0x040fe20000001808 */
[----:B------:R-:W-:Y:S07]  /*2d9b0*/  LDSM.16.MT88.4 R32, [R185+0xe800] ;  /* 0x00e80000b920783b */ /* 0x000fee0000004200 */
[C---:B--2---:R-:W-:Y:S08]  /*2d9c0*/  HMMA.16816.F32 R132, R20.reuse, R28, R132 ;  /* 0x0000001c1484723c */ /* 0x044ff00000001884 */
[C---:B------:R-:W-:Y:S01]  /*2d9d0*/  HMMA.16816.F32 R136, R20.reuse, R30, R136 ;  /* 0x0000001e1488723c */ /* 0x040fe20000001888 */
[----:B------:R-:W2:Y:S07]  /*2d9e0*/  LDSM.16.MT88.4 R28, [R182+0xe800] ;  /* 0x00e80000b61c783b */ /* 0x000eae0000004200 */
[C---:B-1----:R-:W-:Y:S08]  /*2d9f0*/  HMMA.16816.F32 R140, R20.reuse, R24, R140 ;  /* 0x00000018148c723c */ /* 0x042ff0000000188c */
[C---:B------:R-:W-:Y:S01]  /*2da00*/  HMMA.16816.F32 R144, R20.reuse, R26, R144 ;  /* 0x0000001a1490723c */ /* 0x040fe20000001890 */
[----:B------:R-:W1:Y:S07]  /*2da10*/  LDSM.16.MT88.4 R24, [R183+0xe800] ;  /* 0x00e80000b718783b */ /* 0x000e6e0000004200 */
[C---:B------:R-:W-:Y:S08]  /*2da20*/  HMMA.16816.F32 R148, R20.reuse, R36, R148 ;  /* 0x000000241494723c */ /* 0x040ff00000001894 */
[----:B------:R-:W-:Y:S01]  /*2da30*/  HMMA.16816.F32 R12, R20, R38, R12 ;  /* 0x00000026140c723c */ /* 0x000fe2000000180c */
[----:B------:R-:W3:Y:S06]  /*2da40*/  LDSM.16.MT88.4 R36, [R184+0xe800] ;  /* 0x00e80000b824783b */ /* 0x000eec0000004200 */
[----:B------:R-:W-:Y:S02]  /*2da50*/  F2FP.PACK_AB R21, R68, R73 ;  /* 0x000000494415723e */ /* 0x000fe400000000ff */
[----:B------:R-:W-:Y:S03]  /*2da60*/  F2FP.PACK_AB R23, R72, R69 ;  /* 0x000000454817723e */ /* 0x000fe600000000ff */
[----:B------:R-:W-:Y:S02]  /*2da70*/  F2FP.PACK_AB R20, R77, R76 ;  /* 0x0000004c4d14723e */ /* 0x000fe400000000ff */
[----:B------:R-:W-:Y:S07]  /*2da80*/  F2FP.PACK_AB R22, R81, R80 ;  /* 0x000000505116723e */ /* 0x000fee00000000ff */
[C---:B--2---:R-:W-:Y:S08]  /*2da90*/  HMMA.16816.F32 R4, R20.reuse, R28, R4 ;  /* 0x0000001c1404723c */ /* 0x044ff00000001804 */
[C---:B------:R-:W-:Y:S01]  /*2daa0*/  HMMA.16816.F32 R8, R20.reuse, R30, R8 ;  /* 0x0000001e1408723c */ /* 0x040fe20000001808 */
[----:B------:R-:W2:Y:S07]  /*2dab0*/  LDSM.16.MT88.4 R28, [R182+0xf000] ;  /* 0x00f00000b61c783b */ /* 0x000eae0000004200 */
[C---:B------:R-:W-:Y:S08]  /*2dac0*/  HMMA.16816.F32 R132, R20.reuse, R32, R132 ;  /* 0x000000201484723c */ /* 0x040ff00000001884 */
[C---:B------:R-:W-:Y:S01]  /*2dad0*/  HMMA.16816.F32 R136, R20.reuse, R34, R136 ;  /* 0x000000221488723c */ /* 0x040fe20000001888 */
[----:B------:R-:W4:Y:S07]  /*2dae0*/  LDSM.16.MT88.4 R32, [R185+0xf000] ;  /* 0x00f00000b920783b */ /* 0x000f2e0000004200 */
[C---:B-1----:R-:W-:Y:S08]  /*2daf0*/  HMMA.16816.F32 R140, R20.reuse, R24, R140 ;  /* 0x00000018148c723c */ /* 0x042ff0000000188c */
[C---:B------:R-:W-:Y:S01]  /*2db00*/  HMMA.16816.F32 R144, R20.reuse, R26, R144 ;  /* 0x0000001a1490723c */ /* 0x040fe20000001890 */
[----:B------:R-:W1:Y:S07]  /*2db10*/  LDSM.16.MT88.4 R24, [R183+0xf000] ;  /* 0x00f00000b718783b */ /* 0x000e6e0000004200 */
[C---:B---3--:R-:W-:Y:S08]  /*2db20*/  HMMA.16816.F32 R148, R20.reuse, R36, R148 ;  /* 0x000000241494723c */ /* 0x048ff00000001894 */
[----:B------:R-:W-:Y:S01]  /*2db30*/  HMMA.16816.F32 R12, R20, R38, R12 ;  /* 0x00000026140c723c */ /* 0x000fe2000000180c */
[----:B------:R-:W-:Y:S06]  /*2db40*/  LDSM.16.MT88.4 R36, [R184+0xf800] ;  /* 0x00f80000b824783b */ /* 0x000fec0000004200 */
[----:B------:R-:W-:Y:S02]  /*2db50*/  F2FP.PACK_AB R21, R62, R65 ;  /* 0x000000413e15723e */ /* 0x000fe400000000ff */
[----:B------:R-:W-:Y:S03]  /*2db60*/  F2FP.PACK_AB R23, R63, R64 ;  /* 0x000000403f17723e */ /* 0x000fe600000000ff */
[----:B------:R-:W-:Y:S02]  /*2db70*/  F2FP.PACK_AB R20, R85, R84 ;  /* 0x000000545514723e */ /* 0x000fe400000000ff */
[----:B------:R-:W-:Y:S07]  /*2db80*/  F2FP.PACK_AB R22, R89, R88 ;  /* 0x000000585916723e */ /* 0x000fee00000000ff */
[C---:B--2---:R-:W-:Y:S08]  /*2db90*/  HMMA.16816.F32 R4, R20.reuse, R28, R4 ;  /* 0x0000001c1404723c */ /* 0x044ff00000001804 */
[C---:B------:R-:W-:Y:S01]  /*2dba0*/  HMMA.16816.F32 R8, R20.reuse, R30, R8 ;  /* 0x0000001e1408723c */ /* 0x040fe20000001808 */
[----:B------:R-:W2:Y:S07]  /*2dbb0*/  LDSM.16.MT88.4 R28, [R182+0xf800] ;  /* 0x00f80000b61c783b */ /* 0x000eae0000004200 */
[C---:B----4-:R-:W-:Y:S08]  /*2dbc0*/  HMMA.16816.F32 R132, R20.reuse, R32, R132 ;  /* 0x000000201484723c */ /* 0x050ff00000001884 */
[C---:B------:R-:W-:Y:S01]  /*2dbd0*/  HMMA.16816.F32 R136, R20.reuse, R34, R136 ;  /* 0x000000221488723c */ /* 0x040fe20000001888 */
[----:B------:R-:W-:Y:S07]  /*2dbe0*/  LDSM.16.MT88.4 R32, [R183+0xf800] ;  /* 0x00f80000b720783b */ /* 0x000fee0000004200 */
[C---:B-1----:R-:W-:Y:S08]  /*2dbf0*/  HMMA.16816.F32 R140, R20.reuse, R24, R140 ;  /* 0x00000018148c723c */ /* 0x042ff0000000188c */
[C---:B------:R-:W-:Y:S01]  /*2dc00*/  HMMA.16816.F32 R144, R20.reuse, R26, R144 ;  /* 0x0000001a1490723c */ /* 0x040fe20000001890 */
[----:B------:R-:W1:Y:S07]  /*2dc10*/  LDSM.16.MT88.4 R24, [R185+0xf800] ;  /* 0x00f80000b918783b */ /* 0x000e6e0000004200 */
[C---:B------:R-:W-:Y:S01]  /*2dc20*/  HMMA.16816.F32 R148, R20.reuse, R40, R148 ;  /* 0x000000281494723c */ /* 0x040fe20000001894 */
[----:B------:R-:W-:Y:S07]  /*2dc30*/  MUFU.EX2 R41, R247 ;  /* 0x000000f700297308 */ /* 0x000fee0000000800 */
[----:B------:R-:W-:Y:S03]  /*2dc40*/  HMMA.16816.F32 R12, R20, R42, R12 ;  /* 0x0000002a140c723c */ /* 0x000fe6000000180c */
[----:B------:R-:W3:Y:S04]  /*2dc50*/  MUFU.EX2 R42, R245 ;  /* 0x000000f5002a7308 */ /* 0x000ee80000000800 */
[----:B------:R-:W-:Y:S02]  /*2dc60*/  F2FP.PACK_AB R21, R60, R61 ;  /* 0x0000003d3c15723e */ /* 0x000fe400000000ff */
[----:B------:R-:W-:Y:S03]  /*2dc70*/  F2FP.PACK_AB R23, R56, R57 ;  /* 0x000000393817723e */ /* 0x000fe600000000ff */
[----:B------:R-:W-:Y:S01]  /*2dc80*/  F2FP.PACK_AB R20, R93, R92 ;  /* 0x0000005c5d14723e */ /* 0x000fe200000000ff */
[----:B------:R-:W4:Y:S01]  /*2dc90*/  MUFU.EX2 R43, R246 ;  /* 0x000000f6002b7308 */ /* 0x000f220000000800 */
[----:B------:R-:W-:Y:S07]  /*2dca0*/  F2FP.PACK_AB R22, R97, R96 ;  /* 0x000000606116723e */ /* 0x000fee00000000ff */
[C---:B--2---:R-:W-:Y:S02]  /*2dcb0*/  HMMA.16816.F32 R4, R20.reuse, R28, R4 ;  /* 0x0000001c1404723c */ /* 0x044fe40000001804 */
[----:B------:R-:W2:Y:S01]  /*2dcc0*/  MUFU.EX2 R40, R248 ;  /* 0x000000f800287308 */ /* 0x000ea20000000800 */
[----:B---3--:R-:W-:Y:S05]  /*2dcd0*/  FADD.FTZ R0, R42, R0 ;  /* 0x000000002a007221 */ /* 0x008fea0000010000 */
[C---:B------:R-:W-:Y:S01]  /*2dce0*/  HMMA.16816.F32 R8, R20.reuse, R30, R8 ;  /* 0x0000001e1408723c */ /* 0x040fe20000001808 */
[----:B------:R-:W3:Y:S07]  /*2dcf0*/  LDSM.16.MT88.4 R28, [R182+0x10000] ;  /* 0x01000000b61c783b */ /* 0x000eee0000004200 */
[C---:B-1----:R-:W-:Y:S04]  /*2dd00*/  HMMA.16816.F32 R132, R20.reuse, R24, R132 ;  /* 0x000000181484723c */ /* 0x042fe80000001884 */
[----:B----4-:R-:W-:Y:S04]  /*2dd10*/  FADD.FTZ R0, R43, R0 ;  /* 0x000000002b007221 */ /* 0x010fe80000010000 */
[C---:B------:R-:W-:Y:S01]  /*2dd20*/  HMMA.16816.F32 R136, R20.reuse, R26, R136 ;  /* 0x0000001a1488723c */ /* 0x040fe20000001888 */
[----:B------:R-:W1:Y:S03]  /*2dd30*/  LDSM.16.MT88.4 R24, [R185+0x10000] ;  /* 0x01000000b918783b */ /* 0x000e660000004200 */
[C---:B--2---:R-:W-:Y:S01]  /*2dd40*/  F2FP.PACK_AB R161, R40.reuse, R41 ;  /* 0x0000002928a1723e */ /* 0x044fe200000000ff */
[----:B------:R-:W-:Y:S03]  /*2dd50*/  FADD.FTZ R0, R41, R0 ;  /* 0x0000000029007221 */ /* 0x000fe60000010000 */
[C---:B------:R-:W-:Y:S04]  /*2dd60*/  HMMA.16816.F32 R140, R20.reuse, R32, R140 ;  /* 0x00000020148c723c */ /* 0x040fe8000000188c */
[----:B------:R-:W-:Y:S04]  /*2dd70*/  FADD.FTZ R0, R40, R0 ;  /* 0x0000000028007221 */ /* 0x000fe80000010000 */
[C---:B------:R-:W-:Y:S01]  /*2dd80*/  HMMA.16816.F32 R144, R20.reuse, R34, R144 ;  /* 0x000000221490723c */ /* 0x040fe20000001890 */
[----:B------:R-:W2:Y:S03]  /*2dd90*/  LDSM.16.MT88.4 R32, [R183+0x10000] ;  /* 0x01000000b720783b */ /* 0x000ea60000004200 */
[----:B------:R-:W-:Y:S04]  /*2dda0*/  FADD.FTZ R0, R19, R0 ;  /* 0x0000000013007221 */ /* 0x000fe80000010000 */
[C---:B------:R-:W-:Y:S04]  /*2ddb0*/  HMMA.16816.F32 R148, R20.reuse, R36, R148 ;  /* 0x000000241494723c */ /* 0x040fe80000001894 */
[----:B------:R-:W-:Y:S01]  /*2ddc0*/  FADD.FTZ R252, R152, R0 ;  /* 0x0000000098fc7221 */ /* 0x000fe20000010000 */
[----:B------:R-:W-:Y:S01]  /*2ddd0*/  MOV R152, R2 ;  /* 0x0000000200987202 */ /* 0x000fe20000000f00 */
[----:B------:R-:W-:Y:S02]  /*2dde0*/  FADD.FTZ R0, R46, R3 ;  /* 0x000000032e007221 */ /* 0x000fe40000010000 */
[----:B------:R-:W-:Y:S01]  /*2ddf0*/  HMMA.16816.F32 R12, R20, R38, R12 ;  /* 0x00000026140c723c */ /* 0x000fe2000000180c */
[----:B------:R-:W4:Y:S06]  /*2de00*/  LDSM.16.MT88.4 R36, [R184+0x10000] ;  /* 0x01000000b824783b */ /* 0x000f2c0000004200 */
[----:B------:R-:W-:Y:S02]  /*2de10*/  F2FP.PACK_AB R21, R53, R54 ;  /* 0x000000363515723e */ /* 0x000fe400000000ff */
[----:B------:R-:W-:Y:S01]  /*2de20*/  F2FP.PACK_AB R23, R51, R52 ;  /* 0x000000343317723e */ /* 0x000fe200000000ff */
[----:B------:R-:W-:Y:S02]  /*2de30*/  STL [R1], R0 ;  /* 0x0000000001007387 */ /* 0x000fe40000100800 */
[----:B------:R-:W-:Y:S02]  /*2de40*/  F2FP.PACK_AB R20, R101, R100 ;  /* 0x000000646514723e */ /* 0x000fe400000000ff */
[----:B------:R-:W-:Y:S07]  /*2de50*/  F2FP.PACK_AB R22, R105, R104 ;  /* 0x000000686916723e */ /* 0x000fee00000000ff */
[C---:B---3--:R-:W-:Y:S08]  /*2de60*/  HMMA.16816.F32 R4, R20.reuse, R28, R4 ;  /* 0x0000001c1404723c */ /* 0x048ff00000001804 */
[C---:B------:R-:W-:Y:S01]  /*2de70*/  HMMA.16816.F32 R8, R20.reuse, R30, R8 ;  /* 0x0000001e1408723c */ /* 0x040fe20000001808 */
[----:B------:R-:W3:Y:S07]  /*2de80*/  LDSM.16.MT88.4 R28, [R182+0x10800] ;  /* 0x01080000b61c783b */ /* 0x000eee0000004200 */
[C---:B-1----:R-:W-:Y:S08]  /*2de90*/  HMMA.16816.F32 R132, R20.reuse, R24, R132 ;  /* 0x000000181484723c */ /* 0x042ff00000001884 */
[C---:B------:R-:W-:Y:S01]  /*2dea0*/  HMMA.16816.F32 R136, R20.reuse, R26, R136 ;  /* 0x0000001a1488723c */ /* 0x040fe20000001888 */
[----:B------:R-:W1:Y:S07]  /*2deb0*/  LDSM.16.MT88.4 R24, [R185+0x10800] ;  /* 0x01080000b918783b */ /* 0x000e6e0000004200 */
[C---:B--2---:R-:W-:Y:S08]  /*2dec0*/  HMMA.16816.F32 R140, R20.reuse, R32, R140 ;  /* 0x00000020148c723c */ /* 0x044ff0000000188c */
[C---:B------:R-:W-:Y:S01]  /*2ded0*/  HMMA.16816.F32 R144, R20.reuse, R34, R144 ;  /* 0x000000221490723c */ /* 0x040fe20000001890 */
[----:B------:R-:W2:Y:S07]  /*2dee0*/  LDSM.16.MT88.4 R32, [R183+0x10800] ;  /* 0x01080000b720783b */ /* 0x000eae0000004200 */
[C---:B----4-:R-:W-:Y:S08]  /*2def0*/  HMMA.16816.F32 R148, R20.reuse, R36, R148 ;  /* 0x000000241494723c */ /* 0x050ff00000001894 */
[----:B------:R-:W-:Y:S01]  /*2df00*/  HMMA.16816.F32 R12, R20, R38, R12 ;  /* 0x00000026140c723c */ /* 0x000fe2000000180c */
[----:B------:R-:W4:Y:S06]  /*2df10*/  LDSM.16.MT88.4 R36, [R184+0x10800] ;  /* 0x01080000b824783b */ /* 0x000f2c0000004200 */
[----:B------:R-:W-:Y:S02]  /*2df20*/  F2FP.PACK_AB R21, R49, R50 ;  /* 0x000000323115723e */ /* 0x000fe400000000ff */
[----:B------:R-:W-:Y:S03]  /*2df30*/  F2FP.PACK_AB R23, R47, R48 ;  /* 0x000000302f17723e */ /* 0x000fe600000000ff */
[----:B------:R-:W-:Y:S02]  /*2df40*/  F2FP.PACK_AB R20, R109, R108 ;  /* 0x0000006c6d14723e */ /* 0x000fe400000000ff */
[----:B------:R-:W-:Y:S07]  /*2df50*/  F2FP.PACK_AB R22, R113, R112 ;  /* 0x000000707116723e */ /* 0x000fee00000000ff */
[C---:B---3--:R-:W-:Y:S08]  /*2df60*/  HMMA.16816.F32 R4, R20.reuse, R28, R4 ;  /* 0x0000001c1404723c */ /* 0x048ff00000001804 */
[C---:B------:R-:W-:Y:S01]  /*2df70*/  HMMA.16816.F32 R8, R20.reuse, R30, R8 ;  /* 0x0000001e1408723c */ /* 0x040fe20000001808 */
[----:B------:R-:W-:Y:S07]  /*2df80*/  LDSM.16.MT88.4 R28, [R185+0x11000] ;  /* 0x01100000b91c783b */ /* 0x000fee0000004200 */
[C---:B-1----:R-:W-:Y:S08]  /*2df90*/  HMMA.16816.F32 R132, R20.reuse, R24, R132 ;  /* 0x000000181484723c */ /* 0x042ff00000001884 */
[C---:B------:R-:W-:Y:S01]  /*2dfa0*/  HMMA.16816.F32 R136, R20.reuse, R26, R136 ;  /* 0x0000001a1488723c */ /* 0x040fe20000001888 */
[----:B------:R-:W1:Y:S07]  /*2dfb0*/  LDSM.16.MT88.4 R24, [R182+0x11000] ;  /* 0x01100000b618783b */ /* 0x000e6e0000004200 */
[C---:B--2---:R-:W-:Y:S08]  /*2dfc0*/  HMMA.16816.F32 R140, R20.reuse, R32, R140 ;  /* 0x00000020148c723c */ /* 0x044ff0000000188c */
[C---:B------:R-:W-:Y:S01]  /*2dfd0*/  HMMA.16816.F32 R144, R20.reuse, R34, R144 ;  /* 0x000000221490723c */ /* 0x040fe20000001890 */
[----:B------:R-:W2:Y:S07]  /*2dfe0*/  LDSM.16.MT88.4 R32, [R183+0x11000] ;  /* 0x01100000b720783b */ /* 0x000eae0000004200 */
[C---:B----4-:R-:W-:Y:S08]  /*2dff0*/  HMMA.16816.F32 R148, R20.reuse, R36, R148 ;  /* 0x000000241494723c */ /* 0x050ff00000001894 */
[----:B------:R-:W-:Y:S07]  /*2e000*/  HMMA.16816.F32 R12, R20, R38, R12 ;  /* 0x00000026140c723c */ /* 0x000fee000000180c */
[----:B------:R-:W-:Y:S02]  /*2e010*/  F2FP.PACK_AB R21, R44, R45 ;  /* 0x0000002d2c15723e */ /* 0x000fe400000000ff */
[----:B------:R-:W-:Y:S03]  /*2e020*/  F2FP.PACK_AB R23, R43, R42 ;  /* 0x0000002a2b17723e */ /* 0x000fe600000000ff */
[----:B------:R-:W-:Y:S02]  /*2e030*/  F2FP.PACK_AB R20, R117, R116 ;  /* 0x000000747514723e */ /* 0x000fe400000000ff */
[----:B------:R-:W-:Y:S07]  /*2e040*/  F2FP.PACK_AB R22, R121, R120 ;  /* 0x000000787916723e */ /* 0x000fee00000000ff */
[C---:B-1----:R-:W-:Y:S08]  /*2e050*/  HMMA.16816.F32 R4, R20.reuse, R24, R4 ;  /* 0x000000181404723c */ /* 0x042ff00000001804 */
[C---:B------:R-:W-:Y:S01]  /*2e060*/  HMMA.16816.F32 R8, R20.reuse, R26, R8 ;  /* 0x0000001a1408723c */ /* 0x040fe20000001808 */
[----:B------:R-:W1:Y:S07]  /*2e070*/  LDSM.16.MT88.4 R24, [R184+0x11000] ;  /* 0x01100000b818783b */ /* 0x000e6e0000004200 */
[C---:B------:R-:W-:Y:S08]  /*2e080*/  HMMA.16816.F32 R132, R20.reuse, R28, R132 ;  /* 0x0000001c1484723c */ /* 0x040ff00000001884 */
[C---:B------:R-:W-:Y:S01]  /*2e090*/  HMMA.16816.F32 R136, R20.reuse, R30, R136 ;  /* 0x0000001e1488723c */ /* 0x040fe20000001888 */
[----:B------:R-:W3:Y:S07]  /*2e0a0*/  LDSM.16.MT88.4 R28, [R185+0x11800] ;  /* 0x01180000b91c783b */ /* 0x000eee0000004200 */
[C---:B--2---:R-:W-:Y:S08]  /*2e0b0*/  HMMA.16816.F32 R140, R20.reuse, R32, R140 ;  /* 0x00000020148c723c */ /* 0x044ff0000000188c */
[C---:B------:R-:W-:Y:S08]  /*2e0c0*/  HMMA.16816.F32 R144, R20.reuse, R34, R144 ;  /* 0x000000221490723c */ /* 0x040ff00000001890 */
[C---:B-1----:R-:W-:Y:S08]  /*2e0d0*/  HMMA.16816.F32 R148, R20.reuse, R24, R148 ;  /* 0x000000181494723c */ /* 0x042ff00000001894 */
[----:B------:R-:W-:Y:S01]  /*2e0e0*/  HMMA.16816.F32 R12, R20, R26, R12 ;  /* 0x0000001a140c723c */ /* 0x000fe2000000180c */
[----:B------:R-:W1:Y:S07]  /*2e0f0*/  LDSM.16.MT88.4 R20, [R183+0x11800] ;  /* 0x01180000b714783b */ /* 0x000e6e0000004200 */
[C---:B------:R-:W-:Y:S01]  /*2e100*/  HMMA.16816.F32 R168, R160.reuse, R164, R4 ;  /* 0x000000a4a0a8723c */ /* 0x040fe20000001804 */
[----:B------:R-:W2:Y:S07]  /*2e110*/  LDSM.16.MT88.4 R4, [R184+0x11800] ;  /* 0x01180000b804783b */ /* 0x000eae0000004200 */
[C---:B------:R-:W-:Y:S08]  /*2e120*/  HMMA.16816.F32 R164, R160.reuse, R166, R8 ;  /* 0x000000a6a0a4723c */ /* 0x040ff00000001808 */
[C---:B---3--:R-:W-:Y:S08]  /*2e130*/  HMMA.16816.F32 R132, R160.reuse, R28, R132 ;  /* 0x0000001ca084723c */ /* 0x048ff00000001884 */
[C---:B------:R-:W-:Y:S08]  /*2e140*/  HMMA.16816.F32 R136, R160.reuse, R30, R136 ;  /* 0x0000001ea088723c */ /* 0x040ff00000001888 */
[C---:B-1----:R-:W-:Y:S08]  /*2e150*/  HMMA.16816.F32 R140, R160.reuse, R20, R140 ;  /* 0x00000014a08c723c */ /* 0x042ff0000000188c */
[C---:B------:R-:W-:Y:S08]  /*2e160*/  HMMA.16816.F32 R144, R160.reuse, R22, R144 ;  /* 0x00000016a090723c */ /* 0x040ff00000001890 */
[C---:B--2---:R-:W-:Y:S08]  /*2e170*/  HMMA.16816.F32 R148, R160.reuse, R4, R148 ;  /* 0x00000004a094723c */ /* 0x044ff00000001894 */
[----:B------:R-:W-:Y:S01]  /*2e180*/  HMMA.16816.F32 R160, R160, R6, R12 ;  /* 0x00000006a0a0723c */ /* 0x000fe2000000180c */
[----:B------:R-:W-:-:S07]  /*2e190*/  @P0 BRA `(.L_x_3129) ;  /* 0xffff8df000000947 */ /* 0x000fce000383ffff */
.L_x_3120:
        /* <DEDUP_REMOVED lines=10> */
[----:B------:R-:W2:Y:S04]  /*2e240*/  LDL R3, [R1] ;  /* 0x0000000001037983 */ /* 0x000ea80000100800 */
[----:B--2---:R2:W3:Y:S02]  /*2e250*/  SHFL.BFLY PT, R0, R3, 0x2, 0x1f ;  /* 0x0c401f0003007f89 */ /* 0x0044e400000e0000 */
.L_x_3143:
[----:B--2---:R-:W2:Y:S02]  /*2e260*/  LDL.LU R3, [R1] ;  /* 0x0000000001037983 */ /* 0x004ea40000300800 */
[----:B--23--:R-:W-:Y:S01]  /*2e270*/  FADD.FTZ R0, R0, R3 ;  /* 0x0000000300007221 */ /* 0x00cfe20000010000 */
[----:B------:R-:W-:Y:S05]  /*2e280*/  BRA.DIV ~URZ, `(.L_x_3131) ;  /* 0x000012227f007947 */ /* 0x000fea000b800000 */
[----:B------:R-:W2:Y:S04]  /*2e290*/  SHFL.BFLY PT, R3, R252, 0x2, 0x1f ;  /* 0x0c401f00fc037f89 */ /* 0x000ea800000e0000 */
[----:B------:R-:W3:Y:S01]  /*2e2a0*/  SHFL.BFLY PT, R5, R0, 0x1, 0x1f ;  /* 0x0c201f0000057f89 */ /* 0x000ee200000e0000 */
[----:B--2---:R-:W-:-:S02]  /*2e2b0*/  FADD.FTZ R3, R3, R252 ;  /* 0x000000fc03037221 */ /* 0x004fc40000010000 */
[----:B---3--:R-:W-:-:S03]  /*2e2c0*/  FADD.FTZ R20, R0, R5 ;  /* 0x0000000500147221 */ /* 0x008fc60000010000 */
[----:B------:R2:W3:Y:S04]  /*2e2d0*/  SHFL.BFLY PT, R4, R3, 0x1, 0x1f ;  /* 0x0c201f0003047f89 */ /* 0x0004e800000e0000 */
.L_x_3144:
[----:B------:R-:W4:Y:S01]  /*2e2e0*/  LDL R25, [R1+0x144] ;  /* 0x0001440001197983 */ /* 0x000f220000100800 */
[----:B------:R-:W-:Y:S01]  /*2e2f0*/  FSETP.NE.FTZ.AND P4, PT, R20, RZ, PT ;  /* 0x000000ff1400720b */ /* 0x000fe20003f95000 */
[----:B---3--:R-:W-:Y:S01]  /*2e300*/  FADD.FTZ R19, R4, R3 ;  /* 0x0000000304137221 */ /* 0x008fe20000010000 */
[----:B------:R-:W-:Y:S01]  /*2e310*/  MOV R0, 0x3f800000 ;  /* 0x3f80000000007802 */ /* 0x000fe20000000f00 */
[----:B------:R-:W3:Y:S01]  /*2e320*/  S2R R36, SR_TID.X ;  /* 0x0000000000247919 */ /* 0x000ee20000002100 */
[----:B--2---:R-:W-:Y:S01]  /*2e330*/  IMAD.MOV.U32 R3, RZ, RZ, 0x3f800000 ;  /* 0x3f800000ff037424 */ /* 0x004fe200078e00ff */
[----:B------:R-:W-:Y:S01]  /*2e340*/  MOV R7, 0xfffffff0 ;  /* 0xfffffff000077802 */ /* 0x000fe20000000f00 */
[----:B------:R-:W-:Y:S01]  /*2e350*/  ULDC.64 UR4, c[0x0][0x118] ;  /* 0x0000460000047ab9 */ /* 0x000fe20000000a00 */
[----:B------:R-:W-:Y:S02]  /*2e360*/  FSETP.NE.FTZ.AND P3, PT, R19, RZ, PT ;  /* 0x000000ff1300720b */ /* 0x000fe40003f75000 */
[----:B------:R-:W-:-:S04]  /*2e370*/  MOV R8, 0x20 ;  /* 0x0000002000087802 */ /* 0x000fc80000000f00 */
[----:B------:R-:W2:Y:S08]  /*2e380*/  @P4 MUFU.RCP R0, R20 ;  /* 0x0000001400004308 */ /* 0x000eb00000001000 */
[----:B------:R-:W1:Y:S01]  /*2e390*/  @P3 MUFU.RCP R3, R19 ;  /* 0x0000001300033308 */ /* 0x000e620000001000 */
[----:B---3--:R-:W-:Y:S01]  /*2e3a0*/  SHF.R.S32.HI R23, RZ, 0x1f, R36 ;  /* 0x0000001fff177819 */ /* 0x008fe20000011424 */
[----:B--2---:R-:W-:-:S02]  /*2e3b0*/  FMUL.FTZ R168, R0, R168 ;  /* 0x000000a800a87220 */ /* 0x004fc40000410000 */
[C---:B------:R-:W-:Y:S01]  /*2e3c0*/  FMUL.FTZ R169, R0.reuse, R169 ;  /* 0x000000a900a97220 */ /* 0x040fe20000410000 */
[C---:B------:R-:W-:Y:S01]  /*2e3d0*/  LEA.HI R4, R23.reuse, R36, RZ, 0x2 ;  /* 0x0000002417047211 */ /* 0x040fe200078f10ff */
        /* <DEDUP_REMOVED lines=25> */
[C---:B------:R-:W-:Y:S01]  /*2e570*/  FMUL.FTZ R6, R3.reuse, R170 ;  /* 0x000000aa03067220 */ /* 0x040fe20000410000 */
[----:B------:R-:W-:Y:S01]  /*2e580*/  F2FP.PACK_AB R160, R0, R160 ;  /* 0x000000a000a0723e */ /* 0x000fe200000000ff */
[C---:B------:R-:W-:Y:S01]  /*2e590*/  FMUL.FTZ R167, R3.reuse, R167 ;  /* 0x000000a703a77220 */ /* 0x040fe20000410000 */
[----:B------:R-:W-:Y:S01]  /*2e5a0*/  SHF.R.S32.HI R0, RZ, 0x1f, R4 ;  /* 0x0000001fff007819 */ /* 0x000fe20000011404 */
[----:B------:R-:W-:Y:S01]  /*2e5b0*/  FMUL.FTZ R17, R3, R166 ;  /* 0x000000a603117220 */ /* 0x000fe20000410000 */
[----:B------:R-:W-:Y:S01]  /*2e5c0*/  F2FP.PACK_AB R6, R171, R6 ;  /* 0x00000006ab06723e */ /* 0x000fe200000000ff */
[C---:B------:R-:W-:Y:S01]  /*2e5d0*/  FMUL.FTZ R135, R3.reuse, R135 ;  /* 0x0000008703877220 */ /* 0x040fe20000410000 */
[----:B------:R-:W-:Y:S01]  /*2e5e0*/  LEA.HI R0, R0, R5, RZ, 0x3 ;  /* 0x0000000500007211 */ /* 0x000fe200078f18ff */
[----:B------:R-:W-:Y:S01]  /*2e5f0*/  FMUL.FTZ R16, R3, R134 ;  /* 0x0000008603107220 */ /* 0x000fe20000410000 */
[----:B------:R-:W-:Y:S01]  /*2e600*/  F2FP.PACK_AB R17, R167, R17 ;  /* 0x00000011a711723e */ /* 0x000fe200000000ff */
[C---:B------:R-:W-:Y:S01]  /*2e610*/  FMUL.FTZ R139, R3.reuse, R139 ;  /* 0x0000008b038b7220 */ /* 0x040fe20000410000 */
[----:B------:R-:W-:Y:S01]  /*2e620*/  LOP3.LUT R0, R0, 0xfffffff8, RZ, 0xc0, !PT ;  /* 0xfffffff800007812 */ /* 0x000fe200078ec0ff */
[----:B------:R-:W-:Y:S01]  /*2e630*/  FMUL.FTZ R15, R3, R138 ;  /* 0x0000008a030f7220 */ /* 0x000fe20000410000 */
[----:B------:R-:W-:Y:S01]  /*2e640*/  F2FP.PACK_AB R16, R135, R16 ;  /* 0x000000108710723e */ /* 0x000fe200000000ff */
[----:B------:R-:W-:Y:S01]  /*2e650*/  FMUL.FTZ R143, R3, R143 ;  /* 0x0000008f038f7220 */ /* 0x000fe20000410000 */
[----:B------:R-:W-:Y:S01]  /*2e660*/  IADD3 R0, R5, -R0, RZ ;  /* 0x8000000005007210 */ /* 0x000fe20007ffe0ff */
[----:B------:R-:W-:Y:S01]  /*2e670*/  FMUL.FTZ R14, R3, R142 ;  /* 0x0000008e030e7220 */ /* 0x000fe20000410000 */
[----:B------:R-:W-:Y:S01]  /*2e680*/  F2FP.PACK_AB R15, R139, R15 ;  /* 0x0000000f8b0f723e */ /* 0x000fe200000000ff */
[C---:B------:R-:W-:Y:S01]  /*2e690*/  FMUL.FTZ R147, R3.reuse, R147 ;  /* 0x0000009303937220 */ /* 0x040fe20000410000 */
[C---:B------:R-:W-:Y:S01]  /*2e6a0*/  LOP3.LUT R5, R0.reuse, 0x1, RZ, 0xc0, !PT ;  /* 0x0000000100057812 */ /* 0x040fe200078ec0ff */
[----:B------:R-:W-:Y:S01]  /*2e6b0*/  FMUL.FTZ R13, R3, R146 ;  /* 0x00000092030d7220 */ /* 0x000fe20000410000 */
[----:B------:R-:W-:Y:S01]  /*2e6c0*/  F2FP.PACK_AB R14, R143, R14 ;  /* 0x0000000e8f0e723e */ /* 0x000fe200000000ff */
[----:B------:R-:W-:Y:S01]  /*2e6d0*/  FMUL.FTZ R151, R3, R151 ;  /* 0x0000009703977220 */ /* 0x000fe20000410000 */
[----:B------:R-:W-:Y:S01]  /*2e6e0*/  ISETP.NE.U32.AND P0, PT, R5, 0x1, PT ;  /* 0x000000010500780c */ /* 0x000fe20003f05070 */
[----:B------:R-:W-:Y:S01]  /*2e6f0*/  FMUL.FTZ R12, R3, R150 ;  /* 0x00000096030c7220 */ /* 0x000fe20000410000 */
[----:B------:R-:W-:Y:S01]  /*2e700*/  F2FP.PACK_AB R13, R147, R13 ;  /* 0x0000000d930d723e */ /* 0x000fe200000000ff */
[C---:B------:R-:W-:Y:S01]  /*2e710*/  FMUL.FTZ R163, R3.reuse, R163 ;  /* 0x000000a303a37220 */ /* 0x040fe20000410000 */
        /* <DEDUP_REMOVED lines=74> */
.L_x_3133:
[----:B------:R-:W-:Y:S02]  /*2ebc0*/  ULDC.64 UR4, c[0x0][0x118] ;  /* 0x0000460000047ab9 */ /* 0x000fe40000000a00 */
[----:B------:R-:W2:Y:S04]  /*2ebd0*/  LD.E R0, [R10.64+0x60] ;  /* 0x000060040a007980 */ /* 0x000ea8000c101900 */
[----:B------:R-:W3:Y:S01]  /*2ebe0*/  LD.E R2, [R10.64+0xb4] ;  /* 0x0000b4040a027980 */ /* 0x000ee2000c101900 */
[----:B--2---:R-:W-:-:S04]  /*2ebf0*/  IMAD R0, R0, R24, R37 ;  /* 0x0000001800007224 */ /* 0x004fc800078e0225 */
[----:B---3--:R-:W-:Y:S02]  /*2ec00*/  IMAD R7, R2, R0, RZ ;  /* 0x0000000002077224 */ /* 0x008fe400078e02ff */
.L_x_3134:
[----:B------:R-:W-:Y:S05]  /*2ec10*/  BSYNC B0 ;  /* 0x0000000000007941 */ /* 0x000fea0003800000 */
.L_x_3132:
        /* <DEDUP_REMOVED lines=21> */
[----:B------:R-:W1:Y:S01]  /*2ed70*/  LDS.128 R192, [R192+0x1800] ;  /* 0x00180000c0c07984 */ /* 0x000e620000000c00 */
        /* <DEDUP_REMOVED lines=20> */
.L_x_3136:
[----:B--2-4-:R-:W-:Y:S05]  /*2eec0*/  BSYNC B0 ;  /* 0x0000000000007941 */ /* 0x014fea0003800000 */
.L_x_3135:
        /* <DEDUP_REMOVED lines=33> */
.L_x_3138:
[----:B------:R-:W-:Y:S05]  /*2f0e0*/  BSYNC B0 ;  /* 0x0000000000007941 */ /* 0x000fea0003800000 */
.L_x_3137:
        /* <DEDUP_REMOVED lines=16> */
.L_x_3140:
[----:B------:R-:W-:Y:S05]  /*2f1f0*/  BSYNC B0 ;  /* 0x0000000000007941 */ /* 0x000fea0003800000 */
.L_x_3139:
        /* <DEDUP_REMOVED lines=16> */
.L_x_3142:
[----:B------:R-:W-:Y:S05]  /*2f300*/  BSYNC B0 ;  /* 0x0000000000007941 */ /* 0x000fea0003800000 */
.L_x_3141:
[----:B------:R-:W-:Y:S01]  /*2f310*/  IADD3 R8, R0, 0x30, RZ ;  /* 0x0000003000087810 */ /* 0x000fe20007ffe0ff */
[----:B------:R-:W-:Y:S01]  /*2f320*/  IMAD.MOV.U32 R9, RZ, RZ, 0x0 ;  /* 0x00000000ff097424 */ /* 0x000fe200078e00ff */
[----:B-1----:R-:W-:Y:S02]  /*2f330*/  MOV R10, 0x70 ;  /* 0x00000070000a7802 */ /* 0x002fe40000000f00 */
[----:B------:R-:W-:-:S03]  /*2f340*/  ISETP.GE.OR P1, PT, R8, R14, P1 ;  /* 0x0000000e0800720c */ /* 0x000fc60000f26670 */
[----:B------:R-:W-:-:S10]  /*2f350*/  IMAD.MOV.U32 R8, RZ, RZ, R10 ;  /* 0x000000ffff087224 */ /* 0x000fd400078e000a */
[----:B------:R-:W-:Y:S05]  /*2f360*/  @P1 RET.REL.NODEC R8 `(_ZN5flash24flash_fwd_splitkv_kernelI23Flash_fwd_kernel_traitsILi64ELi64ELi256ELi4ELb0ELb0EN7cutlass6half_tE19Flash_kernel_traitsILi64ELi64ELi256ELi4ES3_EELb1ELb0ELb1ELb0ELb0ELb0ELb0ELb1EEEvNS_16Flash_fwd_paramsE) ;  /* 0xfffd0c9008001950 */ /* 0x000fea0003c3ffff */
        /* <DEDUP_REMOVED lines=13> */
[----:B------:R-:W-:Y:S05]  /*2f440*/  RET.REL.NODEC R2 `(_ZN5flash24flash_fwd_splitkv_kernelI23Flash_fwd_kernel_traitsILi64ELi64ELi256ELi4ELb0ELb0EN7cutlass6half_tE19Flash_kernel_traitsILi64ELi64ELi256ELi4ES3_EELb1ELb0ELb1ELb0ELb0ELb0ELb0ELb1EEEvNS_16Flash_fwd_paramsE) ;  /* 0xfffd0bb002007950 */ /* 0x000fea0003c3ffff */
.L_x_3130:
[----:B------:R2:W5:Y:S01]  /*2f450*/  LDL R0, [R1] ;  /* 0x0000000001007983 */ /* 0x0005620000100800 */
[----:B------:R-:W-:Y:S02]  /*2f460*/  MOV R5, 0x2 ;  /* 0x0000000200057802 */ /* 0x000fe40000000f00 */
[----:B------:R-:W-:Y:S02]  /*2f470*/  MOV R4, 0x2f490 ;  /* 0x0002f49000047802 */ /* 0x000fe40000000f00 */
[----:B-12--5:R-:W-:Y:S05]  /*2f480*/  CALL.REL.NOINC `($__internal_18_$__cuda_sm70_shflsync_bfly_p) ;  /* 0x0000011000007944 */ /* 0x026fea0003c00000 */
[----:B------:R-:W-:Y:S01]  /*2f490*/  MOV R0, R6 ;  /* 0x0000000600007202 */ /* 0x000fe20000000f00 */
[----:B------:R-:W-:Y:S05]  /*2f4a0*/  BRA `(.L_x_3143) ;  /* 0xffffedb000007947 */ /* 0x000fea000383ffff */
.L_x_3131:
[----:B------:R-:W-:Y:S02]  /*2f4b0*/  MOV R5, 0x1 ;  /* 0x0000000100057802 */ /* 0x000fe40000000f00 */
[----:B------:R-:W-:Y:S02]  /*2f4c0*/  MOV R4, 0x2f4e0 ;  /* 0x0002f4e000047802 */ /* 0x000fe40000000f00 */
[----:B-1---5:R-:W-:Y:S05]  /*2f4d0*/  CALL.REL.NOINC `($__internal_18_$__cuda_sm70_shflsync_bfly_p) ;  /* 0x000000c000007944 */ /* 0x022fea0003c00000 */
[----:B------:R-:W-:Y:S01]  /*2f4e0*/  FADD.FTZ R20, R0, R6 ;  /* 0x0000000600147221 */ /* 0x000fe20000010000 */
[----:B------:R-:W-:Y:S02]  /*2f4f0*/  MOV R0, R252 ;  /* 0x000000fc00007202 */ /* 0x000fe40000000f00 */
[----:B------:R-:W-:Y:S02]  /*2f500*/  MOV R5, 0x2 ;  /* 0x0000000200057802 */ /* 0x000fe40000000f00 */
[----:B------:R-:W-:-:S02]  /*2f510*/  MOV R4, 0x2f530 ;  /* 0x0002f53000047802 */ /* 0x000fc40000000f00 */
[----:B------:R-:W-:Y:S05]  /*2f520*/  CALL.REL.NOINC `($__internal_18_$__cuda_sm70_shflsync_bfly_p) ;  /* 0x0000007000007944 */ /* 0x000fea0003c00000 */
[----:B------:R-:W-:Y:S01]  /*2f530*/  FADD.FTZ R3, R252, R6 ;  /* 0x00000006fc037221 */ /* 0x000fe20000010000 */
[----:B------:R-:W-:-:S02]  /*2f540*/  MOV R5, 0x1 ;  /* 0x0000000100057802 */ /* 0x000fc40000000f00 */
[----:B------:R-:W-:Y:S02]  /*2f550*/  MOV R4, 0x2f580 ;  /* 0x0002f58000047802 */ /* 0x000fe40000000f00 */
[----:B------:R-:W-:Y:S02]  /*2f560*/  MOV R0, R3 ;  /* 0x0000000300007202 */ /* 0x000fe40000000f00 */
[----:B------:R-:W-:Y:S05]  /*2f570*/  CALL.REL.NOINC `($__internal_18_$__cuda_sm70_shflsync_bfly_p) ;  /* 0x0000002000007944 */ /* 0x000fea0003c00000 */
[----:B------:R-:W-:Y:S01]  /*2f580*/  MOV R4, R6 ;  /* 0x0000000600047202 */ /* 0x000fe20000000f00 */
[----:B------:R-:W-:Y:S05]  /*2f590*/  BRA `(.L_x_3144) ;  /* 0xffffed4000007947 */ /* 0x000fea000383ffff */
        .weak           $__internal_18_$__cuda_sm70_shflsync_bfly_p
        .type           $__internal_18_$__cuda_sm70_shflsync_bfly_p,@function
        .size           $__internal_18_$__cuda_sm70_shflsync_bfly_p,(.L_x_7719 - $__internal_18_$__cuda_sm70_shflsync_bfly_p)
$__internal_18_$__cuda_sm70_shflsync_bfly_p:
[----:B------:R-:W-:Y:S04]  /*2f5a0*/  WARPSYNC R7 ;  /* 0x0000000700007348 */ /* 0x000fe80003800000 */
[----:B------:R1:W2:Y:S02]  /*2f5b0*/  SHFL.BFLY PT, R6, R0, R5, R8 ;  /* 0x0c00000500067389 */ /* 0x0002a400000e0008 */
[----:B-1----:R-:W-:-:S04]  /*2f5c0*/  MOV R5, 0x0 ;  /* 0x0000000000057802 */ /* 0x002fc80000000f00 */
[----:B--2---:R-:W-:Y:S05]  /*2f5d0*/  RET.REL.NODEC R4 `(_ZN5flash24flash_fwd_splitkv_kernelI23Flash_fwd_kernel_traitsILi64ELi64ELi256ELi4ELb0ELb0EN7cutlass6half_tE19Flash_kernel_traitsILi64ELi64ELi256ELi4ES3_EELb1ELb0ELb1ELb0ELb0ELb0ELb0ELb1EEEvNS_16Flash_fwd_paramsE) ;  /* 0xfffd0a2004007950 */ /* 0x004fea0003c3ffff */
.L_x_3145:
        /* <DEDUP_REMOVED lines=10> */
.L_x_7719:


//--------------------- .text._ZN5flash24flash_fwd_splitkv_kernelI23Flash_fwd_kernel_traitsILi64ELi64ELi256ELi4ELb0ELb0EN7cutlass6half_tE19Flash_kernel_traitsILi64ELi64ELi256ELi4ES3_EELb1ELb0ELb1ELb0ELb0ELb1ELb0ELb1EEEvNS_16Flash_fwd_paramsE --------------------------
	.section	.text._ZN5flash24flash_fwd_splitkv_kernelI23Flash_fwd_kernel_traitsILi64ELi64ELi256ELi4ELb0ELb0EN7cutlass6half_tE19Flash_kernel_traitsILi64ELi64ELi256ELi4ES3_EELb1ELb0ELb1ELb0ELb0ELb1ELb0ELb1EEEvNS_16Flash_fwd_paramsE,"ax",@progbits
	.sectioninfo	@"SHI_REGISTERS=255"
	.align	128
        .global         _ZN5flash24flash_fwd_splitkv_kernelI23Flash_fwd_kernel_traitsILi64ELi64ELi256ELi4ELb0ELb0EN7cutlass6half_tE19Flash_kernel_traitsILi64ELi64ELi256ELi4ES3_EELb1ELb0ELb1ELb0ELb0ELb1ELb0ELb1EEEvNS_16Flash_fwd_paramsE
        .type           _ZN5flash24flash_fwd_splitkv_kernelI23Flash_fwd_kernel_traitsILi64ELi64ELi256ELi4ELb0ELb0EN7cutlass6half_tE19Flash_kernel_traitsILi64ELi64ELi256ELi4ES3_EELb1ELb0ELb1ELb0ELb0ELb1ELb0ELb1EEEvNS_16Flash_fwd_paramsE,@function
        .size           _ZN5flash24flash_fwd_splitkv_kernelI23Flash_fwd_kernel_traitsILi64ELi64ELi256ELi4ELb0ELb0EN7cutlass6half_tE19Flash_kernel_traitsILi64ELi64ELi256ELi4ES3_EELb1ELb0ELb1ELb0ELb0ELb1ELb0ELb1EEEvNS_16Flash_fwd_paramsE,(.L_x_7721 - _ZN5flash24flash_fwd_splitkv_kernelI23Flash_fwd_kernel_traitsILi64ELi64ELi256ELi4ELb0ELb0EN7cutlass6half_tE19Flash_kernel_traitsILi64ELi64ELi256ELi4ES3_EELb1ELb0ELb1ELb0ELb0ELb1ELb0ELb1EEEvNS_16Flash_fwd_paramsE)
        .other          _ZN5flash24flash_fwd_splitkv_kernelI23Flash_fwd_kernel_traitsILi64ELi64ELi256ELi4ELb0ELb0EN7cutlass6half_tE19Flash_kernel_traitsILi64ELi64ELi256ELi4ES3_EELb1ELb0ELb1ELb0ELb0ELb1ELb0ELb1EEEvNS_16Flash_fwd_paramsE,@"STO_CUDA_ENTRY STV_DEFAULT"
_ZN5flash24flash_fwd_splitkv_kernelI23Flash_fwd_kernel_traitsILi64ELi64ELi256ELi4ELb0ELb0EN7cutlass6half_tE19Flash_kernel_traitsILi64ELi64ELi256ELi4ES3_EELb1ELb0ELb1ELb0ELb0ELb1ELb0ELb1EEEvNS_16Flash_fwd_paramsE:
.text._ZN5flash24flash_fwd_splitkv_kernelI23Flash_fwd_kernel_traitsILi64ELi64ELi256ELi4ELb0ELb0EN7cutlass6half_tE19Flash_kernel_traitsILi64ELi64ELi256ELi4ES3_EELb1ELb0ELb1ELb0ELb0ELb1ELb0ELb1EEEvNS_16Flash_fwd_paramsE:
[----:B------:R-:W-:Y:S02]  /*0000*/  MOV R1, c[0x0][0x28] ;  /* 0x00000a0000017a02 */ /* 0x000fe40000000f00 */
[----:B------:R-:W-:Y:S01]  /*0010*/  ULDC.64 UR4, c[0x0][0x40] ;  /* 0x0000100000047ab9 */ /* 0x000fe20000000a00 */
[----:B------:R-:W-:Y:S01]  /*0020*/  BSSY B3, `(.L_x_3146) ;  /* 0x0000005000037945 */ /* 0x000fe20003800000 */
[----:B------:R-:W-:Y:S01]  /*0030*/  UIADD3 UR4, UP0, UR4, 0x160, URZ ;  /* 0x0000016004047890 */ /* 0x000fe2000ff1e03f */
[----:B------:R-:W-:-:S03]  /*0040*/  IADD3 R1, R1, -0x1b8, RZ ;  /* 0xfffffe4801017810 */ /* 0x000fc60007ffe0ff */
[----:B------:R-:W-:-:S07]  /*0050*/  UIADD3.X UR5, URZ, UR5, URZ, UP0, !UPT ;  /* 0x000000053f057290 */ /* 0x000fce00087fe43f */
[----:B------:R-:W-:Y:S05]  /*0060*/  CALL.REL.NOINC `($_ZN5flash24flash_fwd_splitkv_kernelI23Flash_fwd_kernel_traitsILi64ELi64ELi256ELi4ELb0ELb0EN7cutlass6half_tE19Flash_kernel_traitsILi64ELi64ELi256ELi4ES3_EELb1ELb0ELb1ELb0ELb0ELb1ELb0ELb1EEEvNS_16Flash_fwd_paramsE$_ZN5flash30compute_attn_1rowblock_splitkvI23Flash_fwd_kernel_traitsILi64ELi64ELi256ELi4ELb0ELb0EN7cutlass6half_tE19Flash_kernel_traitsILi64ELi64ELi256ELi4ES3_EELb1ELb0ELb1ELb0ELb0ELb1ELb0ELb1ENS_16Flash_fwd_paramsEEEvRKT8_iiiii) ;  /* 0x0000002000007944 */ /* 0x000fea0003c00000 */
[----:B------:R-:W-:Y:S05]  /*0070*/  BSYNC B3 ;  /* 0x0000000000037941 */ /* 0x000fea0003800000 */
.L_x_3146:
[----:B------:R-:W-:Y:S05]  /*0080*/  EXIT ;  /* 0x000000000000794d */ /* 0x000fea0003800000 */
        .type           $_ZN5flash24flash_fwd_splitkv_kernelI23Flash_fwd_kernel_traitsILi64ELi64ELi256ELi4ELb0ELb0EN7cutlass6half_tE19Flash_kernel_traitsILi64ELi64ELi256ELi4ES3_EELb1ELb0ELb1ELb0ELb0ELb1ELb0ELb1EEEvNS_16Flash_fwd_paramsE$_ZN5flash30compute_attn_1rowblock_splitkvI23Flash_fwd_kernel_traitsILi64ELi64ELi256ELi4ELb0ELb0EN7cutlass6half_tE19Flash_kernel_traitsILi64ELi64ELi256ELi4ES3_EELb1ELb0ELb1ELb0ELb0ELb1ELb0ELb1ENS_16Flash_fwd_paramsEEEvRKT8_iiiii,@function
        .size           $_ZN5flash24flash_fwd_splitkv_kernelI23Flash_fwd_kernel_traitsILi64ELi64ELi256ELi4ELb0ELb0EN7cutlass6half_tE19Flash_kernel_traitsILi64ELi64ELi256ELi4ES3_EELb1ELb0ELb1ELb0ELb0ELb1ELb0ELb1EEEvNS_16Flash_fwd_paramsE$_ZN5flash30compute_attn_1rowblock_splitkvI23Flash_fwd_kernel_traitsILi64ELi64ELi256ELi4ELb0ELb0EN7cutlass6half_tE19Flash_kernel_traitsILi64ELi64ELi256ELi4ES3_EELb1ELb0ELb1ELb0ELb0ELb1ELb0ELb1ENS_16Flash_fwd_paramsEEEvRKT8_iiiii,($__internal_19_$__cuda_sm70_shflsync_bfly_p - $_ZN5flash24flash_fwd_splitkv_kernelI23Flash_fwd_kernel_traitsILi64ELi64ELi256ELi4ELb0ELb0EN7cutlass6half_tE19Flash_kernel_traitsILi64ELi64ELi256ELi4ES3_EELb1ELb0ELb1ELb0ELb0ELb1ELb0ELb1EEEvNS_16Flash_fwd_paramsE$_ZN5flash30compute_attn_1rowblock_splitkvI23Flash_fwd_kernel_traitsILi64ELi64ELi256ELi4ELb0ELb0EN7cutlass6half_tE19Flash_kernel_traitsILi64ELi64ELi256ELi4ES3_EELb1ELb0ELb1ELb0ELb0ELb1ELb0ELb1ENS_16Flash_fwd_paramsEEEvRKT8_iiiii)
$_ZN5flash24flash_fwd_splitkv_kernelI23Flash_fwd_kernel_traitsILi64ELi64ELi256ELi4ELb0ELb0EN7cutlass6half_tE19Flash_kernel_traitsILi64ELi64ELi256ELi4ES3_EELb1ELb0ELb1ELb0ELb0ELb1ELb0ELb1EEEvNS_16Flash_fwd_paramsE$_ZN5flash30compute_attn_1rowblock_splitkvI23Flash_fwd_kernel_traitsILi64ELi64ELi256ELi4ELb0ELb0EN7cutlass6half_tE19Flash_kernel_traitsILi64ELi64ELi256ELi4ES3_EELb1ELb0ELb1ELb0ELb0ELb1ELb0ELb1ENS_16Flash_fwd_paramsEEEvRKT8_iiiii:
        /* <DEDUP_REMOVED lines=22> */
.L_x_3148:
[----:B------:R-:W-:Y:S05]  /*01f0*/  BSYNC B0 ;  /* 0x0000000000007941 */ /* 0x000fea0003800000 */
.L_x_3147:
        /* <DEDUP_REMOVED lines=18> */
.L_x_3150:
[----:B------:R3:W5:Y:S02]  /*0320*/  LD.E R0, [R16.64+0xb8] ;  /* 0x0000b80610007980 */ /* 0x000764000c101900 */
.L_x_3151:
[----:B------:R-:W-:Y:S05]  /*0330*/  BSYNC B0 ;  /* 0x0000000000007941 */ /* 0x000fea0003800000 */
.L_x_3149:
        /* <DEDUP_REMOVED lines=10> */
.L_x_3153:
[----:B------:R-:W2:Y:S01]  /*03e0*/  LD.E.64 R2, [R16.64+0x108] ;  /* 0x0001080610027980 */ /* 0x000ea2000c101b00 */
[----:B------:R-:W-:Y:S01]  /*03f0*/  BSSY B0, `(.L_x_3155) ;  /* 0x0000006000007945 */ /* 0x000fe20003800000 */
[----:B------:R-:W-:Y:S01]  /*0400*/  IMAD.MOV.U32 R0, RZ, RZ, RZ ;  /* 0x000000ffff007224 */ /* 0x000fe200078e00ff */
[----:B--2---:R-:W-:-:S04]  /*0410*/  ISETP.NE.U32.AND P0, PT, R2, RZ, PT ;  /* 0x000000ff0200720c */ /* 0x004fc80003f05070 */
[----:B------:R-:W-:-:S13]  /*0420*/  ISETP.NE.AND.EX P0, PT, R3, RZ, PT, P0 ;  /* 0x000000ff0300720c */ /* 0x000fda0003f05300 */
[----:B------:R-:W-:Y:S05]  /*0430*/  @!P0 BRA `(.L_x_3156) ;  /* 0x0000001000008947 */ /* 0x000fea0003800000 */
[----:B------:R2:W5:Y:S02]  /*0440*/  LD.E R0, [R16.64+0xbc] ;  /* 0x0000bc0610007980 */ /* 0x000564000c101900 */
.L_x_3156:
[----:B------:R-:W-:Y:S05]  /*0450*/  BSYNC B0 ;  /* 0x0000000000007941 */ /* 0x000fea0003800000 */
.L_x_3155:
[----:B-----5:R-:W-:Y:S02]  /*0460*/  IADD3 R212, R166, R0, RZ ;  /* 0x00000000a6d47210 */ /* 0x020fe40007ffe0ff */
.L_x_3154:
[----:B------:R-:W-:Y:S05]  /*0470*/  BSYNC B1 ;  /* 0x0000000000017941 */ /* 0x000fea0003800000 */
.L_x_3152:
[----:B------:R-:W5:Y:S01]  /*0480*/  S2R R34, SR_CTAID.X ;  /* 0x0000000000227919 */ /* 0x000f620000002500 */
[----:B------:R-:W-:Y:S01]  /*0490*/  MOV R25, 0x70 ;  /* 0x0000007000197802 */ /* 0x000fe20000000f00 */
[----:B------:R-:W-:-:S03]  /*04a0*/  IMAD.MOV.U32 R3, RZ, RZ, 0x0 ;  /* 0x00000000ff037424 */ /* 0x000fc600078e00ff */
[----:B------:R-:W-:Y:S01]  /*04b0*/  MOV R2, R25 ;  /* 0x0000001900027202 */ /* 0x000fe20000000f00 */
[----:B-----5:R-:W-:-:S05]  /*04c0*/  IMAD.SHL.U32 R26, R34, 0x40, RZ ;  /* 0x00000040221a7824 */ /* 0x020fca00078e00ff */
[----:B------:R-:W-:-:S13]  /*04d0*/  ISETP.GT.AND P0, PT, R28, R26, PT ;  /* 0x0000001a1c00720c */ /* 0x000fda0003f04270 */
[----:B------:R-:W-:Y:S05]  /*04e0*/  @!P0 RET.REL.NODEC R2 `(_ZN5flash24flash_fwd_splitkv_kernelI23Flash_fwd_kernel_traitsILi64ELi64ELi256ELi4ELb0ELb0EN7cutlass6half_tE19Flash_kernel_traitsILi64ELi64ELi256ELi4ES3_EELb1ELb0ELb1ELb0ELb0ELb1ELb0ELb1EEEvNS_16Flash_fwd_paramsE) ;  /* 0xfffffb1002008950 */ /* 0x000fea0003c3ffff */
        /* <DEDUP_REMOVED lines=75> */
.L_x_3159:
[----:B------:R-:W-:Y:S05]  /*09a0*/  BSYNC B0 ;  /* 0x0000000000007941 */ /* 0x000fea0003800000 */
.L_x_3158:
        /* <DEDUP_REMOVED lines=16> */
.L_x_3161:
[----:B------:R-:W-:Y:S05]  /*0ab0*/  BSYNC B0 ;  /* 0x0000000000007941 */ /* 0x000fea0003800000 */
.L_x_3160:
        /* <DEDUP_REMOVED lines=16> */
.L_x_3163:
[----:B------:R-:W-:Y:S05]  /*0bc0*/  BSYNC B0 ;  /* 0x0000000000007941 */ /* 0x000fea0003800000 */
.L_x_3162:
        /* <DEDUP_REMOVED lines=9> */
[----:B------:R-:W-:-:S04]  /*0c60*/  IMAD R3, R3, R4, RZ ;  /* 0x0000000403037224 */ /* 0x000fc800078e02ff */
[----:B------:R-:W-:Y:S01]  /*0c70*/  IMAD R4, R5, R2, R3 ;  /* 0x0000000205047224 */ /* 0x000fe200078e0203 */
[----:B-----5:R-:W-:-:S04]  /*0c80*/  LEA R2, P1, R6, R8, 0x1 ;  /* 0x0000000806027211 */ /* 0x020fc800078208ff */
[----:B------:R-:W-:-:S04]  /*0c90*/  IADD3 R4, R7, R4, RZ ;  /* 0x0000000407047210 */ /* 0x000fc80007ffe0ff */
[----:B------:R-:W-:-:S05]  /*0ca0*/  LEA.HI.X R3, R6, R9, R4, 0x1, P1 ;  /* 0x0000000906037211 */ /* 0x000fca00008f0c04 */
[----:B------:R2:W-:Y:S02]  /*0cb0*/  ST.E.128 [R2.64], RZ ;  /* 0x000000ff02007985 */ /* 0x0005e4000c101d06 */
.L_x_3165:
[----:B------:R-:W-:Y:S05]  /*0cc0*/  BSYNC B0 ;  /* 0x0000000000007941 */ /* 0x000fea0003800000 */
.L_x_3164:
        /* <DEDUP_REMOVED lines=17> */
[----:B----4-:R-:W-:Y:S05]  /*0de0*/  @P0 RET.REL.NODEC R4 `(_ZN5flash24flash_fwd_splitkv_kernelI23Flash_fwd_kernel_traitsILi64ELi64ELi256ELi4ELb0ELb0EN7cutlass6half_tE19Flash_kernel_traitsILi64ELi64ELi256ELi4ES3_EELb1ELb0ELb1ELb0ELb0ELb1ELb0ELb1EEEvNS_16Flash_fwd_paramsE) ;  /* 0xfffff21004000950 */ /* 0x010fea0003c3ffff */
[----:B------:R-:W-:-:S05]  /*0df0*/  MOV R0, 0x7f800000 ;  /* 0x7f80000000007802 */ /* 0x000fca0000000f00 */
[----:B------:R2:W-:Y:S02]  /*0e00*/  ST.E [R2.64+0xc0], R0 ;  /* 0x0000c00002007985 */ /* 0x0005e4000c101906 */
[----:B--2---:R-:W-:Y:S02]  /*0e10*/  MOV R2, R25 ;  /* 0x0000001900027202 */ /* 0x004fe40000000f00 */
[----:B------:R-:W-:-:S04]  /*0e20*/  MOV R3, 0x0 ;  /* 0x0000000000037802 */ /* 0x000fc80000000f00 */
[----:B------:R-:W-:Y:S05]  /*0e30*/  RET.REL.NODEC R2 `(_ZN5flash24flash_fwd_splitkv_kernelI23Flash_fwd_kernel_traitsILi64ELi64ELi256ELi4ELb0ELb0EN7cutlass6half_tE19Flash_kernel_traitsILi64ELi64ELi256ELi4ES3_EELb1ELb0ELb1ELb0ELb0ELb1ELb0ELb1EEEvNS_16Flash_fwd_paramsE) ;  /* 0xfffff1c002007950 */ /* 0x000fea0003c3ffff */
.L_x_3157:
        /* <DEDUP_REMOVED lines=117> */
.L_x_3167:
        /* <DEDUP_REMOVED lines=86> */
.L_x_3168:
[----:B-1----:R-:W-:Y:S05]  /*1af0*/  BSYNC B0 ;  /* 0x0000000000007941 */ /* 0x002fea0003800000 */
.L_x_3166:
        /* <DEDUP_REMOVED lines=8> */
[----:B------:R-:W4:Y:S04]  /*1b80*/  LD.E R40, [R16.64+0xc0] ;  /* 0x0000c00610287980 */ /* 0x000f28000c101900 */
[----:B------:R1:W5:Y:S04]  /*1b90*/  @P4 LD.E R29, [R30.64] ;  /* 0x000000061e1d4980 */ /* 0x000368000c101900 */
        /* <DEDUP_REMOVED lines=49> */
[----:B------:R-:W-:Y:S02]  /*1eb0*/  IMAD.X R5, R135, 0x1, R3, P1 ;  /* 0x0000000187057824 */ /* 0x000fe400008e0603 */
[----:B------:R-:W-:Y:S01]  /*1ec0*/  IMAD R14, R13, R38, RZ ;  /* 0x000000260d0e7224 */ /* 0x000fe200078e02ff */
[----:B------:R-:W-:Y:S01]  /*1ed0*/  IADD3.X R3, R135, R23, RZ, P0, !PT ;  /* 0x0000001787037210 */ /* 0x000fe200007fe4ff */
[-C--:B------:R-:W-:Y:S01]  /*1ee0*/  IMAD R9, R191, R80.reuse, RZ ;  /* 0x00000050bf097224 */ /* 0x080fe200078e02ff */
[----:B------:R-:W-:Y:S01]  /*1ef0*/  LOP3.LUT R0, R226, 0xfffffff0, RZ, 0xc0, !PT ;  /* 0xfffffff0e2007812 */ /* 0x000fe200078ec0ff */
[----:B------:R-:W-:Y:S02]  /*1f00*/  IMAD R8, R36, R80, RZ ;  /* 0x0000005024087224 */ /* 0x000fe400078e02ff */
[----:B------:R-:W-:-:S02]  /*1f10*/  IMAD R14, R12, R221, R14 ;  /* 0x000000dd0c0e7224 */ /* 0x000fc400078e020e */
[----:B------:R-:W-:-:S04]  /*1f20*/  IMAD.WIDE.U32 R6, R38, R12, R4 ;  /* 0x0000000c26067225 */ /* 0x000fc800078e0004 */
[-C--:B------:R-:W-:Y:S02]  /*1f30*/  IMAD R12, R81, R190.reuse, R9 ;  /* 0x000000be510c7224 */ /* 0x080fe400078e0209 */
[----:B------:R-:W-:-:S04]  /*1f40*/  IMAD.WIDE.U32 R2, R80, R190, R2 ;  /* 0x000000be50027225 */ /* 0x000fc800078e0002 */
[-C--:B------:R-:W-:Y:S02]  /*1f50*/  IMAD R13, R81, R33.reuse, R8 ;  /* 0x00000021510d7224 */ /* 0x080fe400078e0208 */
[----:B------:R-:W-:-:S04]  /*1f60*/  IMAD.WIDE.U32 R4, R80, R33, R10 ;  /* 0x0000002150047225 */ /* 0x000fc800078e000a */
[----:B------:R-:W-:Y:S02]  /*1f70*/  IMAD.IADD R0, R37, 0x1, -R0 ;  /* 0x0000000125007824 */ /* 0x000fe400078e0a00 */
[----:B------:R-:W-:Y:S01]  /*1f80*/  IMAD.WIDE R8, R34, 0x40, R80 ;  /* 0x0000004022087825 */ /* 0x000fe200078e0250 */
[----:B------:R-:W-:-:S03]  /*1f90*/  LEA R34, P1, R2, R20, 0x1 ;  /* 0x0000001402227211 */ /* 0x000fc600078208ff */
[----:B------:R-:W-:Y:S01]  /*1fa0*/  IMAD.IADD R10, R3, 0x1, R12 ;  /* 0x00000001030a7824 */ /* 0x000fe200078e020c */
[----:B------:R-:W-:Y:S02]  /*1fb0*/  IADD3 R5, R5, R13, RZ ;  /* 0x0000000d05057210 */ /* 0x000fe40007ffe0ff */
[----:B------:R-:W-:Y:S02]  /*1fc0*/  LEA R248, P0, R4, R24, 0x1 ;  /* 0x0000001804f87211 */ /* 0x000fe400078008ff */
[----:B------:R-:W-:Y:S01]  /*1fd0*/  SHF.R.S32.HI R15, RZ, 0x1f, R0 ;  /* 0x0000001fff0f7819 */ /* 0x000fe20000011400 */
[----:B------:R-:W-:Y:S01]  /*1fe0*/  IMAD.IADD R3, R7, 0x1, R14 ;  /* 0x0000000107037824 */ /* 0x000fe200078e020e */
[----:B------:R-:W-:Y:S01]  /*1ff0*/  LEA.HI.X R252, R2, R21, R10, 0x1, P1 ;  /* 0x0000001502fc7211 */ /* 0x000fe200008f0c0a */
[----:B------:R-:W-:Y:S01]  /*2000*/  IMAD.MOV.U32 R2, RZ, RZ, R6 ;  /* 0x000000ffff027224 */ /* 0x000fe200078e0006 */
[----:B------:R-:W-:Y:S02]  /*2010*/  LEA.HI.X R249, R4, R25, R5, 0x1, P0 ;  /* 0x0000001904f97211 */ /* 0x000fe400000f0c05 */
[----:B------:R-:W-:-:S02]  /*2020*/  SHF.R.S32.HI R4, RZ, 0x1f, R166 ;  /* 0x0000001fff047819 */ /* 0x000fc400000114a6 */
[----:B------:R-:W-:Y:S01]  /*2030*/  LEA.HI R15, R15, R0, RZ, 0x3 ;  /* 0x000000000f0f7211 */ /* 0x000fe200078f18ff */
[----:B------:R-:W-:Y:S01]  /*2040*/  IMAD.WIDE.U32 R214, R8, R170, R2 ;  /* 0x000000aa08d67225 */ /* 0x000fe200078e0002 */
[----:B------:R-:W-:Y:S02]  /*2050*/  LEA.HI R2, R4, R166, RZ, 0x8 ;  /* 0x000000a604027211 */ /* 0x000fe400078f40ff */
[----:B------:R-:W-:Y:S01]  /*2060*/  LOP3.LUT R11, R15, 0xfffffff8, RZ, 0xc0, !PT ;  /* 0xfffffff80f0b7812 */ /* 0x000fe200078ec0ff */
[----:B------:R1:W-:Y:S01]  /*2070*/  STL [R1+0x8], R40 ;  /* 0x0000082801007387 */ /* 0x0003e20000100800 */
[----:B------:R-:W-:-:S03]  /*2080*/  SHF.R.S32.HI R2, RZ, 0x8, R2 ;  /* 0x00000008ff027819 */ /* 0x000fc60000011402 */
[----:B------:R1:W-:Y:S01]  /*2090*/  STL [R1+0x10], R15 ;  /* 0x0000100f01007387 */ /* 0x0003e20000100800 */
[----:B------:R-:W-:Y:S01]  /*20a0*/  IMAD.IADD R247, R0, 0x1, -R11 ;  /* 0x0000000100f77824 */ /* 0x000fe200078e0a0b */
[----:B------:R-:W-:Y:S02]  /*20b0*/  IMNMX R119, RZ, R2, !PT ;  /* 0x00000002ff777217 */ /* 0x000fe40007800200 */
[----:B------:R1:W-:Y:S02]  /*20c0*/  STL [R1], R34 ;  /* 0x0000002201007387 */ /* 0x0003e40000100800 */
[----:B------:R-:W-:Y:S02]  /*20d0*/  R2P PR, R247, 0x6 ;  /* 0x00000006f7007804 */ /* 0x000fe40000000000 */
[----:B------:R-:W-:Y:S01]  /*20e0*/  ISETP.GT.AND P0, PT, R35, R119, PT ;  /* 0x000000772300720c */ /* 0x000fe20003f04270 */
[----:B------:R-:W-:Y:S01]  /*20f0*/  IMAD R0, R9, R170, RZ ;  /* 0x000000aa09007224 */ /* 0x000fe200078e02ff */
[----:B------:R-:W-:-:S03]  /*2100*/  LEA.HI R3, R30, R37, RZ, 0x5 ;  /* 0x000000251e037211 */ /* 0x000fc600078f28ff */
[----:B------:R-:W-:Y:S01]  /*2110*/  IMAD R5, R8, R171, R0 ;  /* 0x000000ab08057224 */ /* 0x000fe200078e0200 */
[----:B------:R-:W-:Y:S02]  /*2120*/  LOP3.LUT R2, R3, 0xffffffe0, RZ, 0xc0, !PT ;  /* 0xffffffe003027812 */ /* 0x000fe400078ec0ff */
[----:B------:R-:W-:Y:S01]  /*2130*/  MOV R0, 0x10 ;  /* 0x0000001000007802 */ /* 0x000fe20000000f00 */
[----:B------:R-:W-:Y:S01]  /*2140*/  @!P4 IMAD.MOV.U32 R29, RZ, RZ, RZ ;  /* 0x000000ffff1dc224 */ /* 0x000fe200078e00ff */
[----:B------:R-:W-:Y:S01]  /*2150*/  SHF.L.U64.HI R218, R33, 0x4, R36 ;  /* 0x0000000421da7819 */ /* 0x000fe20000010224 */
[----:B------:R-:W-:Y:S01]  /*2160*/  IMAD.IADD R246, R37, 0x1, -R2 ;  /* 0x0000000125f67824 */ /* 0x000fe200078e0a02 */
[----:B------:R-:W-:Y:S01]  /*2170*/  SHF.L.U32 R172, R33, 0x4, RZ ;  /* 0x0000000421ac7819 */ /* 0x000fe200000006ff */
[----:B------:R-:W-:Y:S01]  /*2180*/  IMAD.IADD R217, R215, 0x1, R5 ;  /* 0x00000001d7d97824 */ /* 0x000fe200078e0205 */
[----:B------:R-:W-:Y:S02]  /*2190*/  SHF.R.S32.HI R3, RZ, 0x5, R3 ;  /* 0x00000005ff037819 */ /* 0x000fe40000011403 */
[----:B------:R-:W-:-:S02]  /*21a0*/  SHF.L.U32 R30, R213, 0x2, RZ ;  /* 0x00000002d51e7819 */ /* 0x000fc400000006ff */
[----:B------:R-:W-:Y:S02]  /*21b0*/  SEL R187, R0, 0xfffffff0, !P1 ;  /* 0xfffffff000bb7807 */ /* 0x000fe40004800000 */
[----:B------:R-:W-:Y:S01]  /*21c0*/  SEL R188, R188, 0xffffffe0, !P2 ;  /* 0xffffffe0bcbc7807 */ /* 0x000fe20005000000 */
[----:B------:R-:W-:Y:S05]  /*21d0*/  @!P0 BRA `(.L_x_3169) ;  /* 0x0000e0c000008947 */ /* 0x000fea0003800000 */
[----:B-1----:R-:W2:Y:S04]  /*21e0*/  LD.E.64 R4, [R16.64+0x120] ;  /* 0x0001200610047980 */ /* 0x002ea8000c101b00 */
        /* <DEDUP_REMOVED lines=110> */
[C---:B------:R-:W-:Y:S01]  /*28d0*/  IMAD R20, R36.reuse, 0xa0, RZ ;  /* 0x000000a024147824 */ /* 0x040fe200078e02ff */
[----:B------:R-:W-:Y:S01]  /*28e0*/  IADD3.X R76, R21, R4, RZ, P2, !PT ;  /* 0x00000004154c7210 */ /* 0x000fe200017fe4ff */
[C---:B------:R-:W-:Y:S01]  /*28f0*/  IMAD.SHL.U32 R4, R33.reuse, 0x20, RZ ;  /* 0x0000002021047824 */ /* 0x040fe200078e00ff */
[C-C-:B------:R-:W-:Y:S01]  /*2900*/  SHF.L.U64.HI R23, R33.reuse, 0x5, R36.reuse ;  /* 0x0000000521177819 */ /* 0x140fe20000010224 */
[C---:B------:R-:W-:Y:S01]  /*2910*/  IMAD R14, R36.reuse, 0xe0, RZ ;  /* 0x000000e0240e7824 */ /* 0x040fe200078e02ff */
[C-C-:B------:R-:W-:Y:S01]  /*2920*/  SHF.L.U64.HI R24, R33.reuse, 0x6, R36.reuse ;  /* 0x0000000621187819 */ /* 0x140fe20000010224 */
[C---:B------:R-:W-:Y:S01]  /*2930*/  IMAD R12, R36.reuse, 0x140, RZ ;  /* 0x00000140240c7824 */ /* 0x040fe200078e02ff */
[C---:B------:R-:W-:Y:S01]  /*2940*/  SHF.L.U32 R5, R33.reuse, 0x6, RZ ;  /* 0x0000000621057819 */ /* 0x040fe200000006ff */
[C---:B------:R-:W-:Y:S01]  /*2950*/  IMAD R10, R36.reuse, 0x180, RZ ;  /* 0x00000180240a7824 */ /* 0x040fe200078e02ff */
        /* <DEDUP_REMOVED lines=114> */
.L_x_3273:
        /* <DEDUP_REMOVED lines=16> */
[----:B------:R-:W-:Y:S02]  /*3180*/  @!P4 IADD3 R12, P1, R48, R193, RZ ;  /* 0x000000c1300cc210 */ /* 0x000fe40007f3e0ff */
        /* <DEDUP_REMOVED lines=264> */
.L_x_3174:
[----:B------:R-:W-:Y:S05]  /*4210*/  BSYNC B0 ;  /* 0x0000000000007941 */ /* 0x000fea0003800000 */
.L_x_3173:
        /* <DEDUP_REMOVED lines=65> */
.L_x_3176:
[----:B------:R-:W-:Y:S05]  /*4630*/  BSYNC B0 ;  /* 0x0000000000007941 */ /* 0x000fea0003800000 */
.L_x_3175:
        /* <DEDUP_REMOVED lines=65> */
.L_x_3178:
[----:B------:R-:W-:Y:S05]  /*4a50*/  BSYNC B0 ;  /* 0x0000000000007941 */ /* 0x000fea0003800000 */
.L_x_3177:
        /* <DEDUP_REMOVED lines=72> */
.L_x_3180:
[----:B------:R-:W-:Y:S05]  /*4ee0*/  BSYNC B0 ;  /* 0x0000000000007941 */ /* 0x000fea0003800000 */
.L_x_3179:
        /* <DEDUP_REMOVED lines=65> */
.L_x_3182:
[----:B------:R-:W-:Y:S05]  /*5300*/  BSYNC B0 ;  /* 0x0000000000007941 */ /* 0x000fea0003800000 */
.L_x_3181:
        /* <DEDUP_REMOVED lines=72> */
.L_x_3184:
[----:B------:R-:W-:Y:S05]  /*5790*/  BSYNC B0 ;  /* 0x0000000000007941 */ /* 0x000fea0003800000 */
.L_x_3183:
        /* <DEDUP_REMOVED lines=72> */
.L_x_3186:
[----:B------:R-:W-:Y:S05]  /*5c20*/  BSYNC B0 ;  /* 0x0000000000007941 */ /* 0x000fea0003800000 */
.L_x_3185:
        /* <DEDUP_REMOVED lines=72> */
.L_x_3188:
[----:B------:R-:W-:Y:S05]  /*60b0*/  BSYNC B0 ;  /* 0x0000000000007941 */ /* 0x000fea0003800000 */
.L_x_3187:
        /* <DEDUP_REMOVED lines=65> */
.L_x_3190:
[----:B------:R-:W-:Y:S05]  /*64d0*/  BSYNC B0 ;  /* 0x0000000000007941 */ /* 0x000fea0003800000 */
.L_x_3189:
        /* <DEDUP_REMOVED lines=72> */
.L_x_3192:
[----:B------:R-:W-:Y:S05]  /*6960*/  BSYNC B0 ;  /* 0x0000000000007941 */ /* 0x000fea0003800000 */
.L_x_3191:
        /* <DEDUP_REMOVED lines=72> */
.L_x_3194:
[----:B------:R-:W-:Y:S05]  /*6df0*/  BSYNC B0 ;  /* 0x0000000000007941 */ /* 0x000fea0003800000 */
.L_x_3193:
        /* <DEDUP_REMOVED lines=72> */
.L_x_3196:
[----:B------:R-:W-:Y:S05]  /*7280*/  BSYNC B0 ;  /* 0x0000000000007941 */ /* 0x000fea0003800000 */
.L_x_3195:
        /* <DEDUP_REMOVED lines=72> */
.L_x_3198:
[----:B------:R-:W-:Y:S05]  /*7710*/  BSYNC B0 ;  /* 0x0000000000007941 */ /* 0x000fea0003800000 */
.L_x_3197:
        /* <DEDUP_REMOVED lines=72> */
.L_x_3200:
[----:B------:R-:W-:Y:S05]  /*7ba0*/  BSYNC B0 ;  /* 0x0000000000007941 */ /* 0x000fea0003800000 */
.L_x_3199:
        /* <DEDUP_REMOVED lines=72> */
.L_x_3202:
[----:B------:R-:W-:Y:S05]  /*8030*/  BSYNC B0 ;  /* 0x0000000000007941 */ /* 0x000fea0003800000 */
.L_x_3201:
        /* <DEDUP_REMOVED lines=72> */
.L_x_3204:
[----:B------:R-:W-:Y:S05]  /*84c0*/  BSYNC B0 ;  /* 0x0000000000007941 */ /* 0x000fea0003800000 */
.L_x_3203:
        /* <DEDUP_REMOVED lines=10> */
.L_x_3172:
        /* <DEDUP_REMOVED lines=98> */
.L_x_3209:
[----:B------:R-:W-:Y:S05]  /*8b90*/  BSYNC B0 ;  /* 0x0000000000007941 */ /* 0x000fea0003800000 */
.L_x_3208:
[----:B-1----:R-:W-:Y:S02]  /*8ba0*/  MOV R2, R70 ;  /* 0x0000004600027202 */ /* 0x002fe40000000f00 */
[----:B------:R-:W-:Y:S05]  /*8bb0*/  MOV R3, R71 ;  /* 0x0000004700037202 */ /* 0x000fea0000000f00 */
[----:B-----5:R1:W-:Y:S02]  /*8bc0*/  ST.E.128 [R2.64], R8 ;  /* 0x0000000802007985 */ /* 0x0203e4000c101d06 */
.L_x_3207:
[----:B------:R-:W-:Y:S05]  /*8bd0*/  BSYNC B1 ;  /* 0x0000000000017941 */ /* 0x000fea0003800000 */
.L_x_3206:
        /* <DEDUP_REMOVED lines=97> */
.L_x_3213:
[----:B------:R-:W-:Y:S05]  /*91f0*/  BSYNC B0 ;  /* 0x0000000000007941 */ /* 0x000fea0003800000 */
.L_x_3212:
[C---:B-1----:R-:W-:Y:S04]  /*9200*/  LEA R2, P0, R118.reuse, R70, 0x1 ;  /* 0x0000004676027211 */ /* 0x042fe800078008ff */
[----:B------:R-:W-:Y:S05]  /*9210*/  LEA.HI.X R3, R118, R71, R224, 0x1, P0 ;  /* 0x0000004776037211 */ /* 0x000fea00000f0ce0 */
[----:B-----5:R1:W-:Y:S04]  /*9220*/  ST.E.128 [R2.64], R8 ;  /* 0x0000000802007985 */ /* 0x0203e8000c101d06 */
.L_x_3211:
[----:B------:R-:W-:Y:S05]  /*9230*/  BSYNC B1 ;  /* 0x0000000000017941 */ /* 0x000fea0003800000 */
.L_x_3210:
        /* <DEDUP_REMOVED lines=97> */
.L_x_3217:
[----:B------:R-:W-:Y:S05]  /*9850*/  BSYNC B0 ;  /* 0x0000000000007941 */ /* 0x000fea0003800000 */
.L_x_3216:
[C---:B-1----:R-:W-:Y:S04]  /*9860*/  LEA R2, P0, R99.reuse, R70, 0x1 ;  /* 0x0000004663027211 */ /* 0x042fe800078008ff */
[----:B------:R-:W-:Y:S05]  /*9870*/  LEA.HI.X R3, R99, R71, R117, 0x1, P0 ;  /* 0x0000004763037211 */ /* 0x000fea00000f0c75 */
[----:B-----5:R1:W-:Y:S04]  /*9880*/  ST.E.128 [R2.64], R8 ;  /* 0x0000000802007985 */ /* 0x0203e8000c101d06 */
.L_x_3215:
[----:B------:R-:W-:Y:S05]  /*9890*/  BSYNC B1 ;  /* 0x0000000000017941 */ /* 0x000fea0003800000 */
.L_x_3214:
        /* <DEDUP_REMOVED lines=100> */
.L_x_3221:
[----:B------:R-:W-:Y:S05]  /*9ee0*/  BSYNC B0 ;  /* 0x0000000000007941 */ /* 0x000fea0003800000 */
.L_x_3220:
[----:B-1----:R-:W-:Y:S01]  /*9ef0*/  MOV R2, R70 ;  /* 0x0000004600027202 */ /* 0x002fe20000000f00 */
[----:B------:R-:W-:Y:S01]  /*9f00*/  IMAD R0, R191, 0x60, RZ ;  /* 0x00000060bf007824 */ /* 0x000fe200078e02ff */
[----:B------:R-:W-:Y:S05]  /*9f10*/  MOV R3, R71 ;  /* 0x0000004700037202 */ /* 0x000fea0000000f00 */
[----:B------:R-:W-:Y:S05]  /*9f20*/  IMAD.WIDE.U32 R2, R190, 0x60, R2 ;  /* 0x00000060be027825 */ /* 0x000fea00078e0002 */
[----:B------:R-:W-:Y:S05]  /*9f30*/  IADD3 R3, R3, R0, RZ ;  /* 0x0000000003037210 */ /* 0x000fea0007ffe0ff */
[----:B-----5:R1:W-:Y:S02]  /*9f40*/  ST.E.128 [R2.64], R8 ;  /* 0x0000000802007985 */ /* 0x0203e4000c101d06 */
.L_x_3219:
[----:B------:R-:W-:Y:S05]  /*9f50*/  BSYNC B1 ;  /* 0x0000000000017941 */ /* 0x000fea0003800000 */
.L_x_3218:
        /* <DEDUP_REMOVED lines=97> */
.L_x_3225:
[----:B------:R-:W-:Y:S05]  /*a570*/  BSYNC B0 ;  /* 0x0000000000007941 */ /* 0x000fea0003800000 */
.L_x_3224:
[C---:B-1----:R-:W-:Y:S04]  /*a580*/  LEA R2, P0, R98.reuse, R70, 0x1 ;  /* 0x0000004662027211 */ /* 0x042fe800078008ff */
[----:B------:R-:W-:Y:S05]  /*a590*/  LEA.HI.X R3, R98, R71, R116, 0x1, P0 ;  /* 0x0000004762037211 */ /* 0x000fea00000f0c74 */
[----:B-----5:R1:W-:Y:S04]  /*a5a0*/  ST.E.128 [R2.64], R8 ;  /* 0x0000000802007985 */ /* 0x0203e8000c101d06 */
.L_x_3223:
[----:B------:R-:W-:Y:S05]  /*a5b0*/  BSYNC B1 ;  /* 0x0000000000017941 */ /* 0x000fea0003800000 */
.L_x_3222:
        /* <DEDUP_REMOVED lines=100> */
.L_x_3229:
[----:B------:R-:W-:Y:S05]  /*ac00*/  BSYNC B0 ;  /* 0x0000000000007941 */ /* 0x000fea0003800000 */
.L_x_3228:
[----:B-1----:R-:W-:Y:S01]  /*ac10*/  MOV R2, R70 ;  /* 0x0000004600027202 */ /* 0x002fe20000000f00 */
[----:B------:R-:W-:Y:S01]  /*ac20*/  IMAD R0, R191, 0xa0, RZ ;  /* 0x000000a0bf007824 */ /* 0x000fe200078e02ff */
[----:B------:R-:W-:Y:S05]  /*ac30*/  MOV R3, R71 ;  /* 0x0000004700037202 */ /* 0x000fea0000000f00 */
[----:B------:R-:W-:Y:S05]  /*ac40*/  IMAD.WIDE.U32 R2, R190, 0xa0, R2 ;  /* 0x000000a0be027825 */ /* 0x000fea00078e0002 */
[----:B------:R-:W-:Y:S05]  /*ac50*/  IADD3 R3, R3, R0, RZ ;  /* 0x0000000003037210 */ /* 0x000fea0007ffe0ff */
[----:B-----5:R1:W-:Y:S02]  /*ac60*/  ST.E.128 [R2.64], R8 ;  /* 0x0000000802007985 */ /* 0x0203e4000c101d06 */
.L_x_3227:
[----:B------:R-:W-:Y:S05]  /*ac70*/  BSYNC B1 ;  /* 0x0000000000017941 */ /* 0x000fea0003800000 */
.L_x_3226:
        /* <DEDUP_REMOVED lines=100> */
.L_x_3233:
[----:B------:R-:W-:Y:S05]  /*b2c0*/  BSYNC B0 ;  /* 0x0000000000007941 */ /* 0x000fea0003800000 */
.L_x_3232:
[----:B-1----:R-:W-:Y:S01]  /*b2d0*/  MOV R2, R70 ;  /* 0x0000004600027202 */ /* 0x002fe20000000f00 */
[----:B------:R-:W-:Y:S01]  /*b2e0*/  IMAD R0, R191, 0xc0, RZ ;  /* 0x000000c0bf007824 */ /* 0x000fe200078e02ff */
[----:B------:R-:W-:Y:S05]  /*b2f0*/  MOV R3, R71 ;  /* 0x0000004700037202 */ /* 0x000fea0000000f00 */
[----:B------:R-:W-:Y:S05]  /*b300*/  IMAD.WIDE.U32 R2, R190, 0xc0, R2 ;  /* 0x000000c0be027825 */ /* 0x000fea00078e0002 */
[----:B------:R-:W-:Y:S05]  /*b310*/  IADD3 R3, R3, R0, RZ ;  /* 0x0000000003037210 */ /* 0x000fea0007ffe0ff */
[----:B-----5:R1:W-:Y:S02]  /*b320*/  ST.E.128 [R2.64], R8 ;  /* 0x0000000802007985 */ /* 0x0203e4000c101d06 */
.L_x_3231:
[----:B------:R-:W-:Y:S05]  /*b330*/  BSYNC B1 ;  /* 0x0000000000017941 */ /* 0x000fea0003800000 */
.L_x_3230:
        /* <DEDUP_REMOVED lines=100> */
.L_x_3237:
[----:B------:R-:W-:Y:S05]  /*b980*/  BSYNC B0 ;  /* 0x0000000000007941 */ /* 0x000fea0003800000 */
.L_x_3236:
[----:B-1----:R-:W-:Y:S01]  /*b990*/  MOV R2, R70 ;  /* 0x0000004600027202 */ /* 0x002fe20000000f00 */
[----:B------:R-:W-:Y:S01]  /*b9a0*/  IMAD R0, R191, 0xe0, RZ ;  /* 0x000000e0bf007824 */ /* 0x000fe200078e02ff */
[----:B------:R-:W-:Y:S05]  /*b9b0*/  MOV R3, R71 ;  /* 0x0000004700037202 */ /* 0x000fea0000000f00 */
[----:B------:R-:W-:Y:S05]  /*b9c0*/  IMAD.WIDE.U32 R2, R190, 0xe0, R2 ;  /* 0x000000e0be027825 */ /* 0x000fea00078e0002 */
[----:B------:R-:W-:Y:S05]  /*b9d0*/  IADD3 R3, R3, R0, RZ ;  /* 0x0000000003037210 */ /* 0x000fea0007ffe0ff */
[----:B-----5:R1:W-:Y:S02]  /*b9e0*/  ST.E.128 [R2.64], R8 ;  /* 0x0000000802007985 */ /* 0x0203e4000c101d06 */
.L_x_3235:
[----:B------:R-:W-:Y:S05]  /*b9f0*/  BSYNC B1 ;  /* 0x0000000000017941 */ /* 0x000fea0003800000 */
.L_x_3234:
        /* <DEDUP_REMOVED lines=97> */
.L_x_3241:
[----:B------:R-:W-:Y:S05]  /*c010*/  BSYNC B0 ;  /* 0x0000000000007941 */ /* 0x000fea0003800000 */
.L_x_3240:
[C---:B-1----:R-:W-:Y:S04]  /*c020*/  LEA R2, P0, R97.reuse, R70, 0x1 ;  /* 0x0000004661027211 */ /* 0x042fe800078008ff */
[----:B------:R-:W-:Y:S05]  /*c030*/  LEA.HI.X R3, R97, R71, R115, 0x1, P0 ;  /* 0x0000004761037211 */ /* 0x000fea00000f0c73 */
[----:B-----5:R1:W-:Y:S04]  /*c040*/  ST.E.128 [R2.64], R8 ;  /* 0x0000000802007985 */ /* 0x0203e8000c101d06 */
.L_x_3239:
[----:B------:R-:W-:Y:S05]  /*c050*/  BSYNC B1 ;  /* 0x0000000000017941 */ /* 0x000fea0003800000 */
.L_x_3238:
        /* <DEDUP_REMOVED lines=100> */
.L_x_3245:
[----:B------:R-:W-:Y:S05]  /*c6a0*/  BSYNC B0 ;  /* 0x0000000000007941 */ /* 0x000fea0003800000 */
.L_x_3244:
[----:B-1----:R-:W-:Y:S01]  /*c6b0*/  MOV R2, R70 ;  /* 0x0000004600027202 */ /* 0x002fe20000000f00 */
[----:B------:R-:W-:Y:S01]  /*c6c0*/  IMAD R0, R191, 0x120, RZ ;  /* 0x00000120bf007824 */ /* 0x000fe200078e02ff */
[----:B------:R-:W-:Y:S05]  /*c6d0*/  MOV R3, R71 ;  /* 0x0000004700037202 */ /* 0x000fea0000000f00 */
[----:B------:R-:W-:Y:S05]  /*c6e0*/  IMAD.WIDE.U32 R2, R190, 0x120, R2 ;  /* 0x00000120be027825 */ /* 0x000fea00078e0002 */
[----:B------:R-:W-:Y:S05]  /*c6f0*/  IADD3 R3, R3, R0, RZ ;  /* 0x0000000003037210 */ /* 0x000fea0007ffe0ff */
[----:B-----5:R1:W-:Y:S02]  /*c700*/  ST.E.128 [R2.64], R8 ;  /* 0x0000000802007985 */ /* 0x0203e4000c101d06 */
.L_x_3243:
[----:B------:R-:W-:Y:S05]  /*c710*/  BSYNC B1 ;  /* 0x0000000000017941 */ /* 0x000fea0003800000 */
.L_x_3242:
        /* <DEDUP_REMOVED lines=100> */
.L_x_3249:
[----:B------:R-:W-:Y:S05]  /*cd60*/  BSYNC B0 ;  /* 0x0000000000007941 */ /* 0x000fea0003800000 */
.L_x_3248:
[----:B-1----:R-:W-:Y:S01]  /*cd70*/  MOV R2, R70 ;  /* 0x0000004600027202 */ /* 0x002fe20000000f00 */
[----:B------:R-:W-:Y:S01]  /*cd80*/  IMAD R0, R191, 0x140, RZ ;  /* 0x00000140bf007824 */ /* 0x000fe200078e02ff */
[----:B------:R-:W-:Y:S05]  /*cd90*/  MOV R3, R71 ;  /* 0x0000004700037202 */ /* 0x000fea0000000f00 */
[----:B------:R-:W-:Y:S05]  /*cda0*/  IMAD.WIDE.U32 R2, R190, 0x140, R2 ;  /* 0x00000140be027825 */ /* 0x000fea00078e0002 */
[----:B------:R-:W-:Y:S05]  /*cdb0*/  IADD3 R3, R3, R0, RZ ;  /* 0x0000000003037210 */ /* 0x000fea0007ffe0ff */
[----:B-----5:R1:W-:Y:S02]  /*cdc0*/  ST.E.128 [R2.64], R8 ;  /* 0x0000000802007985 */ /* 0x0203e4000c101d06 */
.L_x_3247:
[----:B------:R-:W-:Y:S05]  /*cdd0*/  BSYNC B1 ;  /* 0x0000000000017941 */ /* 0x000fea0003800000 */
.L_x_3246:
        /* <DEDUP_REMOVED lines=100> */
.L_x_3253:
[----:B------:R-:W-:Y:S05]  /*d420*/  BSYNC B0 ;  /* 0x0000000000007941 */ /* 0x000fea0003800000 */
.L_x_3252:
[----:B-1----:R-:W-:Y:S01]  /*d430*/  MOV R2, R70 ;  /* 0x0000004600027202 */ /* 0x002fe20000000f00 */
[----:B------:R-:W-:Y:S01]  /*d440*/  IMAD R0, R191, 0x160, RZ ;  /* 0x00000160bf007824 */ /* 0x000fe200078e02ff */
[----:B------:R-:W-:Y:S05]  /*d450*/  MOV R3, R71 ;  /* 0x0000004700037202 */ /* 0x000fea0000000f00 */
[----:B------:R-:W-:Y:S05]  /*d460*/  IMAD.WIDE.U32 R2, R190, 0x160, R2 ;  /* 0x00000160be027825 */ /* 0x000fea00078e0002 */
[----:B------:R-:W-:Y:S05]  /*d470*/  IADD3 R3, R3, R0, RZ ;  /* 0x0000000003037210 */ /* 0x000fea0007ffe0ff */
[----:B-----5:R1:W-:Y:S02]  /*d480*/  ST.E.128 [R2.64], R8 ;  /* 0x0000000802007985 */ /* 0x0203e4000c101d06 */
.L_x_3251:
[----:B------:R-:W-:Y:S05]  /*d490*/  BSYNC B1 ;  /* 0x0000000000017941 */ /* 0x000fea0003800000 */
.L_x_3250:
        /* <DEDUP_REMOVED lines=100> */
.L_x_3257:
[----:B------:R-:W-:Y:S05]  /*dae0*/  BSYNC B0 ;  /* 0x0000000000007941 */ /* 0x000fea0003800000 */
.L_x_3256:
[----:B-1----:R-:W-:Y:S01]  /*daf0*/  MOV R2, R70 ;  /* 0x0000004600027202 */ /* 0x002fe20000000f00 */
[----:B------:R-:W-:Y:S01]  /*db00*/  IMAD R0, R191, 0x180, RZ ;  /* 0x00000180bf007824 */ /* 0x000fe200078e02ff */
[----:B------:R-:W-:Y:S05]  /*db10*/  MOV R3, R71 ;  /* 0x0000004700037202 */ /* 0x000fea0000000f00 */
[----:B------:R-:W-:Y:S05]  /*db20*/  IMAD.WIDE.U32 R2, R190, 0x180, R2 ;  /* 0x00000180be027825 */ /* 0x000fea00078e0002 */
[----:B------:R-:W-:Y:S05]  /*db30*/  IADD3 R3, R3, R0, RZ ;  /* 0x0000000003037210 */ /* 0x000fea0007ffe0ff */
[----:B-----5:R1:W-:Y:S02]  /*db40*/  ST.E.128 [R2.64], R8 ;  /* 0x0000000802007985 */ /* 0x0203e4000c101d06 */
.L_x_3255:
[----:B------:R-:W-:Y:S05]  /*db50*/  BSYNC B1 ;  /* 0x0000000000017941 */ /* 0x000fea0003800000 */
.L_x_3254:
        /* <DEDUP_REMOVED lines=100> */
.L_x_3261:
[----:B------:R-:W-:Y:S05]  /*e1a0*/  BSYNC B0 ;  /* 0x0000000000007941 */ /* 0x000fea0003800000 */
.L_x_3260:
[----:B-1----:R-:W-:Y:S01]  /*e1b0*/  MOV R2, R70 ;  /* 0x0000004600027202 */ /* 0x002fe20000000f00 */
[----:B------:R-:W-:Y:S01]  /*e1c0*/  IMAD R0, R191, 0x1a0, RZ ;  /* 0x000001a0bf007824 */ /* 0x000fe200078e02ff */
[----:B------:R-:W-:Y:S05]  /*e1d0*/  MOV R3, R71 ;  /* 0x0000004700037202 */ /* 0x000fea0000000f00 */
[----:B------:R-:W-:Y:S05]  /*e1e0*/  IMAD.WIDE.U32 R2, R190, 0x1a0, R2 ;  /* 0x000001a0be027825 */ /* 0x000fea00078e0002 */
[----:B------:R-:W-:Y:S05]  /*e1f0*/  IADD3 R3, R3, R0, RZ ;  /* 0x0000000003037210 */ /* 0x000fea0007ffe0ff */
[----:B-----5:R1:W-:Y:S02]  /*e200*/  ST.E.128 [R2.64], R8 ;  /* 0x0000000802007985 */ /* 0x0203e4000c101d06 */
.L_x_3259:
[----:B------:R-:W-:Y:S05]  /*e210*/  BSYNC B1 ;  /* 0x0000000000017941 */ /* 0x000fea0003800000 */
.L_x_3258:
        /* <DEDUP_REMOVED lines=100> */
.L_x_3265:
[----:B------:R-:W-:Y:S05]  /*e860*/  BSYNC B0 ;  /* 0x0000000000007941 */ /* 0x000fea0003800000 */
.L_x_3264:
[----:B-1----:R-:W-:Y:S01]  /*e870*/  MOV R2, R70 ;  /* 0x0000004600027202 */ /* 0x002fe20000000f00 */
[----:B------:R-:W-:Y:S01]  /*e880*/  IMAD R0, R191, 0x1c0, RZ ;  /* 0x000001c0bf007824 */ /* 0x000fe200078e02ff */
[----:B------:R-:W-:Y:S05]  /*e890*/  MOV R3, R71 ;  /* 0x0000004700037202 */ /* 0x000fea0000000f00 */
[----:B------:R-:W-:Y:S05]  /*e8a0*/  IMAD.WIDE.U32 R2, R190, 0x1c0, R2 ;  /* 0x000001c0be027825 */ /* 0x000fea00078e0002 */
[----:B------:R-:W-:Y:S05]  /*e8b0*/  IADD3 R3, R3, R0, RZ ;  /* 0x0000000003037210 */ /* 0x000fea0007ffe0ff */
[----:B-----5:R1:W-:Y:S02]  /*e8c0*/  ST.E.128 [R2.64], R8 ;  /* 0x0000000802007985 */ /* 0x0203e4000c101d06 */
.L_x_3263:
[----:B------:R-:W-:Y:S05]  /*e8d0*/  BSYNC B1 ;  /* 0x0000000000017941 */ /* 0x000fea0003800000 */
.L_x_3262:
        /* <DEDUP_REMOVED lines=99> */
.L_x_3269:
[----:B------:R-:W-:Y:S05]  /*ef10*/  BSYNC B0 ;  /* 0x0000000000007941 */ /* 0x000fea0003800000 */
.L_x_3268:
[----:B-1----:R-:W-:Y:S01]  /*ef20*/  MOV R2, R70 ;  /* 0x0000004600027202 */ /* 0x002fe20000000f00 */
[----:B------:R-:W-:Y:S01]  /*ef30*/  IMAD R0, R191, 0x1e0, RZ ;  /* 0x000001e0bf007824 */ /* 0x000fe200078e02ff */
[----:B------:R-:W-:Y:S05]  /*ef40*/  MOV R3, R71 ;  /* 0x0000004700037202 */ /* 0x000fea0000000f00 */
[----:B------:R-:W-:Y:S05]  /*ef50*/  IMAD.WIDE.U32 R2, R190, 0x1e0, R2 ;  /* 0x000001e0be027825 */ /* 0x000fea00078e0002 */
[----:B------:R-:W-:Y:S05]  /*ef60*/  IADD3 R3, R3, R0, RZ ;  /* 0x0000000003037210 */ /* 0x000fea0007ffe0ff */
[----:B-----5:R1:W-:Y:S02]  /*ef70*/  ST.E.128 [R2.64], R8 ;  /* 0x0000000802007985 */ /* 0x0203e4000c101d06 */
.L_x_3267:
[----:B------:R-:W-:Y:S05]  /*ef80*/  BSYNC B1 ;  /* 0x0000000000017941 */ /* 0x000fea0003800000 */
.L_x_3266:
        /* <DEDUP_REMOVED lines=11> */
.L_x_3171:
        /* <DEDUP_REMOVED lines=184> */
.L_x_3205:
[----:B------:R-:W-:Y:S05]  /*fbc0*/  BSYNC B2 ;  /* 0x0000000000027941 */ /* 0x000fea0003800000 */
.L_x_3170:
        /* <DEDUP_REMOVED lines=92> */
.L_x_3271:
        /* <DEDUP_REMOVED lines=12> */
.L_x_3272:
[----:B------:R-:W-:Y:S05]  /*10250*/  BSYNC B0 ;  /* 0x0000000000007941 */ /* 0x000fea0003800000 */
.L_x_3270:
[----:B------:R-:W-:Y:S04]  /*10260*/  IADD3 R21, R21, -0x1, RZ ;  /* 0xffffffff15157810 */ /* 0x000fe80007ffe0ff */
[----:B------:R-:W-:Y:S11]  /*10270*/  ISETP.GT.AND P0, PT, R21, R119, PT ;  /* 0x000000771500720c */ /* 0x000ff60003f04270 */
[----:B------:R-:W-:Y:S02]  /*10280*/  @!UPT UIADD3 URZ, URZ, URZ, URZ ;  /* 0x0000003f3f3ff290 */ /* 0x000fe4000fffe03f */
[----:B------:R-:W-:-:S05]  /*10290*/  @P0 BRA `(.L_x_3273) ;  /* 0xffff2de000000947 */ /* 0x000fca000383ffff */
.L_x_3169:
[----:B-1----:R-:W-:Y:S01]  /*102a0*/  WARPSYNC 0xffffffff ;  /* 0xffffffff00007948 */ /* 0x002fe20003800000 */
[----:B------:R-:W-:Y:S06]  /*102b0*/  BAR.SYNC.DEFER_BLOCKING 0x0 ;  /* 0x0000000000007b1d */ /* 0x000fec0000010000 */
[----:B------:R1:W5:Y:S04]  /*102c0*/  LDL R230, [R1+0x15c] ;  /* 0x00015c0001e67983 */ /* 0x0003680000100800 */
[----:B------:R-:W2:Y:S01]  /*102d0*/  LD.E R35, [R16.64+0xd0] ;  /* 0x0000d00610237980 */ /* 0x000ea2000c101900 */
[----:B------:R-:W-:Y:S01]  /*102e0*/  BSSY B2, `(.L_x_3274) ;  /* 0x000031b000027945 */ /* 0x000fe20003800000 */
[----:B------:R-:W-:Y:S01]  /*102f0*/  IMAD.SHL.U32 R189, R216, 0x2, RZ ;  /* 0x00000002d8bd7824 */ /* 0x000fe200078e00ff */
[C---:B------:R-:W-:Y:S01]  /*10300*/  SHF.L.U64.HI R6, R170.reuse, 0x4, R171 ;  /* 0x00000004aa067819 */ /* 0x040fe200000102ab */
[----:B------:R-:W3:Y:S01]  /*10310*/  S2R R51, SR_CTAID.Y ;  /* 0x0000000000337919 */ /* 0x000ee20000002600 */
[----:B------:R-:W-:-:S03]  /*10320*/  IMAD.SHL.U32 R4, R170, 0x10, RZ ;  /* 0x00000010aa047824 */ /* 0x000fc600078e00ff */
[----:B------:R-:W4:Y:S01]  /*10330*/  S2R R47, SR_TID.X ;  /* 0x00000000002f7919 */ /* 0x000f220000002100 */
[----:B---3--:R-:W-:Y:S02]  /*10340*/  SHF.R.S32.HI R50, RZ, 0x1f, R51 ;  /* 0x0000001fff327819 */ /* 0x008fe40000011433 */
[----:B--2---:R-:W-:-:S13]  /*10350*/  ISETP.NE.AND P0, PT, R35, RZ, PT ;  /* 0x000000ff2300720c */ /* 0x004fda0003f05270 */
[----:B------:R-:W-:Y:S05]  /*10360*/  @!P0 BRA `(.L_x_3275) ;  /* 0x00002cd000008947 */ /* 0x000fea0003800000 */
[----:B-1--4-:R-:W2:Y:S01]  /*10370*/  LD.E.64 R2, [R16.64+0xf0] ;  /* 0x0000f00610027980 */ /* 0x012ea2000c101b00 */
[----:B------:R-:W-:-:S03]  /*10380*/  IMAD.MOV.U32 R0, RZ, RZ, RZ ;  /* 0x000000ffff007224 */ /* 0x000fc600078e00ff */
[----:B------:R-:W2:Y:S04]  /*10390*/  LD.E.U8 R12, [R16.64+0x1b3] ;  /* 0x0001b306100c7980 */ /* 0x000ea8000c101100 */
[----:B------:R1:W5:Y:S04]  /*103a0*/  LD.E R39, [R16.64+0xc0] ;  /* 0x0000c00610277980 */ /* 0x000368000c101900 */
[----:B------:R1:W5:Y:S04]  /*103b0*/  LD.E.64 R30, [R16.64+0x148] ;  /* 0x00014806101e7980 */ /* 0x000368000c101b00 */
[----:B-----5:R1:W5:Y:S04]  /*103c0*/  LD.E.64 R28, [R16.64+0x150] ;  /* 0x00015006101c7980 */ /* 0x020368000c101b00 */
[----:B------:R-:W4:Y:S01]  /*103d0*/  S2R R5, SR_CTAID.X ;  /* 0x0000000000057919 */ /* 0x000f220000002500 */
[----:B--2---:R-:W-:-:S04]  /*103e0*/  ISETP.NE.U32.AND P1, PT, R2, RZ, PT ;  /* 0x000000ff0200720c */ /* 0x004fc80003f25070 */
[----:B------:R-:W-:-:S13]  /*103f0*/  ISETP.NE.AND.EX P1, PT, R3, RZ, PT, P1 ;  /* 0x000000ff0300720c */ /* 0x000fda0003f25310 */
[----:B------:R-:W-:-:S04]  /*10400*/  @P1 LEA R2, P0, R51, R2, 0x2 ;  /* 0x0000000233021211 */ /* 0x000fc800078010ff */
[----:B------:R-:W-:-:S05]  /*10410*/  @P1 LEA.HI.X R3, R51, R3, R50, 0x2, P0 ;  /* 0x0000000333031211 */ /* 0x000fca00000f1432 */
[----:B------:R2:W3:Y:S01]  /*10420*/  @P1 LD.E R0, [R2.64] ;  /* 0x0000000602001980 */ /* 0x0004e2000c101900 */
[----:B----4-:R-:W-:Y:S01]  /*10430*/  IMAD.SHL.U32 R13, R5, 0x40, RZ ;  /* 0x00000040050d7824 */ /* 0x010fe200078e00ff */
        /* <DEDUP_REMOVED lines=16> */
[----:B------:R-:W-:Y:S02]  /*10540*/  ISETP.NE.AND P0, PT, R12, RZ, PT ;  /* 0x000000ff0c00720c */ /* 0x000fe40003f05270 */
        /* <DEDUP_REMOVED lines=74> */
.L_x_3280:
[----:B------:R-:W-:Y:S05]  /*109f0*/  BSYNC B0 ;  /* 0x0000000000007941 */ /* 0x000fea0003800000 */
.L_x_3279:
[----:B-----5:R3:W-:Y:S02]  /*10a00*/  STS.128 [R189], R4 ;  /* 0x00000004bd007388 */ /* 0x0207e40000000c00 */
.L_x_3278:
[----:B------:R-:W-:Y:S05]  /*10a10*/  BSYNC B1 ;  /* 0x0000000000017941 */ /* 0x000fea0003800000 */
.L_x_3277:
        /* <DEDUP_REMOVED lines=62> */
.L_x_3284:
[----:B------:R-:W-:Y:S05]  /*10e00*/  BSYNC B0 ;  /* 0x0000000000007941 */ /* 0x000fea0003800000 */
.L_x_3283:
[----:B-----5:R1:W-:Y:S02]  /*10e10*/  STS.128 [R189+0x800], R4 ;  /* 0x00080004bd007388 */ /* 0x0203e40000000c00 */
.L_x_3282:
[----:B------:R-:W-:Y:S05]  /*10e20*/  BSYNC B1 ;  /* 0x0000000000017941 */ /* 0x000fea0003800000 */
.L_x_3281:
        /* <DEDUP_REMOVED lines=63> */
.L_x_3288:
[----:B------:R-:W-:Y:S05]  /*11220*/  BSYNC B0 ;  /* 0x0000000000007941 */ /* 0x000fea0003800000 */
.L_x_3287:
[----:B-----5:R3:W-:Y:S02]  /*11230*/  STS.128 [R189+0x1000], R4 ;  /* 0x00100004bd007388 */ /* 0x0207e40000000c00 */
.L_x_3286:
[----:B------:R-:W-:Y:S05]  /*11240*/  BSYNC B1 ;  /* 0x0000000000017941 */ /* 0x000fea0003800000 */
.L_x_3285:
[----:B------:R-:W-:-:S04]  /*11250*/  IADD3 R27, R80, 0x30, RZ ;  /* 0x00000030501b7810 */ /* 0x000fc80007ffe0ff */
        /* <DEDUP_REMOVED lines=61> */
.L_x_3291:
[----:B------:R-:W-:Y:S05]  /*11630*/  BSYNC B0 ;  /* 0x0000000000007941 */ /* 0x000fea0003800000 */
.L_x_3290:
[----:B-----5:R3:W-:Y:S01]  /*11640*/  STS.128 [R189+0x1800], R4 ;  /* 0x00180004bd007388 */ /* 0x0207e20000000c00 */
[----:B------:R-:W-:Y:S05]  /*11650*/  BRA `(.L_x_3289) ;  /* 0x00001e3000007947 */ /* 0x000fea0003800000 */
.L_x_3276:
        /* <DEDUP_REMOVED lines=98> */
.L_x_3295:
[----:B------:R-:W-:Y:S05]  /*11c80*/  BSYNC B0 ;  /* 0x0000000000007941 */ /* 0x000fea0003800000 */
.L_x_3294:
[----:B-----5:R3:W-:Y:S02]  /*11c90*/  STS.128 [R189], R4 ;  /* 0x00000004bd007388 */ /* 0x0207e40000000c00 */
.L_x_3293:
[----:B------:R-:W-:Y:S05]  /*11ca0*/  BSYNC B1 ;  /* 0x0000000000017941 */ /* 0x000fea0003800000 */
.L_x_3292:
        /* <DEDUP_REMOVED lines=12> */
[-C--:B------:R-:W-:Y:S02]  /*11d70*/  ISETP.GE.AND P0, PT, R134, R20.reuse, PT ;  /* 0x000000148600720c */ /* 0x080fe40003f06270 */
        /* <DEDUP_REMOVED lines=27> */
[----:B---3--:R-:W-:Y:S01]  /*11f30*/  HADD2.F32 R5, -RZ, R13.H1_H1 ;  /* 0x3000000dff057230 */ /* 0x008fe20000004100 */
[----:B------:R-:W-:Y:S01]  /*11f40*/  MOV R33, R11 ;  /* 0x0000000b00217202 */ /* 0x000fe20000000f00 */
[----:B------:R-:W-:-:S02]  /*11f50*/  HADD2.F32 R7, -RZ, R12.H1_H1 ;  /* 0x3000000cff077230 */ /* 0x000fc40000004100 */
        /* <DEDUP_REMOVED lines=58> */
.L_x_3299:
[----:B------:R-:W-:Y:S05]  /*12300*/  BSYNC B0 ;  /* 0x0000000000007941 */ /* 0x000fea0003800000 */
.L_x_3298:
[----:B-----5:R1:W-:Y:S02]  /*12310*/  STS.128 [R189+0x800], R4 ;  /* 0x00080004bd007388 */ /* 0x0203e40000000c00 */
.L_x_3297:
[----:B------:R-:W-:Y:S05]  /*12320*/  BSYNC B1 ;  /* 0x0000000000017941 */ /* 0x000fea0003800000 */
.L_x_3296:
        /* <DEDUP_REMOVED lines=12> */
[-C--:B------:R-:W-:Y:S02]  /*123f0*/  ISETP.GE.AND P0, PT, R134, R20.reuse, PT ;  /* 0x000000148600720c */ /* 0x080fe40003f06270 */
        /* <DEDUP_REMOVED lines=89> */
.L_x_3303:
[----:B------:R-:W-:Y:S05]  /*12990*/  BSYNC B0 ;  /* 0x0000000000007941 */ /* 0x000fea0003800000 */
.L_x_3302:
[----:B-----5:R3:W-:Y:S02]  /*129a0*/  STS.128 [R189+0x1000], R4 ;  /* 0x00100004bd007388 */ /* 0x0207e40000000c00 */
.L_x_3301:
[----:B------:R-:W-:Y:S05]  /*129b0*/  BSYNC B1 ;  /* 0x0000000000017941 */ /* 0x000fea0003800000 */
.L_x_3300:
        /* <DEDUP_REMOVED lines=43> */
[--C-:B------:R-:W-:Y:S01]  /*12c70*/  HADD2.F32 R6, -RZ, R13.reuse.H0_H0 ;  /* 0x2000000dff067230 */ /* 0x100fe20000004100 */
        /* <DEDUP_REMOVED lines=57> */
.L_x_3305:
[----:B------:R-:W-:Y:S05]  /*13010*/  BSYNC B0 ;  /* 0x0000000000007941 */ /* 0x000fea0003800000 */
.L_x_3304:
[----:B-----5:R3:W-:Y:S01]  /*13020*/  STS.128 [R189+0x1800], R4 ;  /* 0x00180004bd007388 */ /* 0x0207e20000000c00 */
[----:B------:R-:W-:Y:S05]  /*13030*/  BRA `(.L_x_3289) ;  /* 0x0000045000007947 */ /* 0x000fea0003800000 */
.L_x_3275:
[----:B-1--4-:R-:W1:Y:S01]  /*13040*/  S2R R0, SR_CTAID.X ;  /* 0x0000000000007919 */ /* 0x012e620000002500 */
[----:B------:R-:W-:Y:S01]  /*13050*/  BSSY B0, `(.L_x_3306) ;  /* 0x000000f000007945 */ /* 0x000fe20003800000 */
[----:B-1----:R-:W-:-:S05]  /*13060*/  IMAD.SHL.U32 R0, R0, 0x40, RZ ;  /* 0x0000004000007824 */ /* 0x002fca00078e00ff */
[----:B-----5:R-:W-:-:S04]  /*13070*/  IADD3 R0, -R0, R230, RZ ;  /* 0x000000e600007210 */ /* 0x020fc80007ffe1ff */
[----:B------:R-:W-:-:S13]  /*13080*/  ISETP.GE.AND P0, PT, R80, R0, PT ;  /* 0x000000005000720c */ /* 0x000fda0003f06270 */
[----:B------:R-:W-:Y:S05]  /*13090*/  @P0 BRA `(.L_x_3307) ;  /* 0x000000a000000947 */ /* 0x000fea0003800000 */
[----:B------:R-:W2:Y:S02]  /*130a0*/  LDL R2, [R1+0x8] ;  /* 0x0000080001027983 */ /* 0x000ea40000100800 */
[----:B--2---:R-:W-:-:S13]  /*130b0*/  ISETP.GE.AND P0, PT, R134, R2, PT ;  /* 0x000000028600720c */ /* 0x004fda0003f06270 */
        /* <DEDUP_REMOVED lines=8> */
.L_x_3307:
[----:B------:R-:W-:Y:S05]  /*13140*/  BSYNC B0 ;  /* 0x0000000000007941 */ /* 0x000fea0003800000 */
.L_x_3306:
[----:B------:R-:W-:Y:S01]  /*13150*/  IADD3 R37, R80, 0x10, RZ ;  /* 0x0000001050257810 */ /* 0x000fe20007ffe0ff */
[----:B------:R-:W-:Y:S03]  /*13160*/  BSSY B0, `(.L_x_3308) ;  /* 0x000000f000007945 */ /* 0x000fe60003800000 */
[----:B------:R-:W-:-:S13]  /*13170*/  ISETP.GE.AND P0, PT, R37, R0, PT ;  /* 0x000000002500720c */ /* 0x000fda0003f06270 */
[----:B------:R-:W-:Y:S05]  /*13180*/  @P0 BRA `(.L_x_3309) ;  /* 0x000000c000000947 */ /* 0x000fea0003800000 */
[----:B--2---:R-:W2:Y:S02]  /*13190*/  LDL R2, [R1+0x8] ;  /* 0x0000080001027983 */ /* 0x004ea40000100800 */
[----:B--2---:R-:W-:-:S13]  /*131a0*/  ISETP.GE.AND P0, PT, R134, R2, PT ;  /* 0x000000028600720c */ /* 0x004fda0003f06270 */
[----:B------:R2:W-:Y:S01]  /*131b0*/  @P0 STS.128 [R189+0x800], RZ ;  /* 0x000800ffbd000388 */ /* 0x0005e20000000c00 */
[----:B------:R-:W-:Y:S05]  /*131c0*/  @P0 BRA `(.L_x_3309) ;  /* 0x0000008000000947 */ /* 0x000fea0003800000 */
[----:B------:R-:W-:-:S05]  /*131d0*/  IADD3 R3, P0, R4, R214, RZ ;  /* 0x000000d604037210 */ /* 0x000fca0007f1e0ff */
[----:B------:R-:W-:Y:S01]  /*131e0*/  IMAD.X R4, R6, 0x1, R217, P0 ;  /* 0x0000000106047824 */ /* 0x000fe200000e06d9 */
[----:B------:R-:W-:-:S04]  /*131f0*/  LEA R2, P0, R3, R168, 0x1 ;  /* 0x000000a803027211 */ /* 0x000fc800078008ff */
[----:B------:R-:W-:-:S05]  /*13200*/  LEA.HI.X R3, R3, R169, R4, 0x1, P0 ;  /* 0x000000a903037211 */ /* 0x000fca00000f0c04 */
[----:B------:R-:W-:Y:S01]  /*13210*/  @!PT LDS RZ, [RZ] ;  /* 0x00000000fffff984 */ /* 0x000fe20000000800 */
[----:B------:R-:W-:Y:S01]  /*13220*/  @!PT LDS RZ, [RZ] ;  /* 0x00000000fffff984 */ /* 0x000fe20000000800 */
[----:B------:R-:W-:Y:S01]  /*13230*/  @!PT LDS RZ, [RZ] ;  /* 0x00000000fffff984 */ /* 0x000fe20000000800 */
[----:B------:R3:W-:Y:S04]  /*13240*/  LDGSTS.E.BYPASS.LTC128B.128 [R189+0x800], [R2.64] ;  /* 0x0080000002bd7fae */ /* 0x0007e8000b901d46 */
.L_x_3309:
[----:B------:R-:W-:Y:S05]  /*13250*/  BSYNC B0 ;  /* 0x0000000000007941 */ /* 0x000fea0003800000 */
.L_x_3308:
[----:B------:R-:W-:Y:S01]  /*13260*/  IADD3 R36, R80, 0x20, RZ ;  /* 0x0000002050247810 */ /* 0x000fe20007ffe0ff */
[----:B------:R-:W-:Y:S03]  /*13270*/  BSSY B0, `(.L_x_3310) ;  /* 0x000000f000007945 */ /* 0x000fe60003800000 */
[----:B------:R-:W-:-:S13]  /*13280*/  ISETP.GE.AND P0, PT, R36, R0, PT ;  /* 0x000000002400720c */ /* 0x000fda0003f06270 */
[----:B------:R-:W-:Y:S05]  /*13290*/  @P0 BRA `(.L_x_3311) ;  /* 0x000000c000000947 */ /* 0x000fea0003800000 */
[----:B--23--:R-:W2:Y:S02]  /*132a0*/  LDL R2, [R1+0x8] ;  /* 0x0000080001027983 */ /* 0x00cea40000100800 */
[----:B--2---:R-:W-:-:S13]  /*132b0*/  ISETP.GE.AND P0, PT, R134, R2, PT ;  /* 0x000000028600720c */ /* 0x004fda0003f06270 */
[----:B------:R2:W-:Y:S01]  /*132c0*/  @P0 STS.128 [R189+0x1000], RZ ;  /* 0x001000ffbd000388 */ /* 0x0005e20000000c00 */
[----:B------:R-:W-:Y:S05]  /*132d0*/  @P0 BRA `(.L_x_3311) ;  /* 0x0000008000000947 */ /* 0x000fea0003800000 */
[----:B------:R-:W-:-:S04]  /*132e0*/  LEA R3, P0, R170, R214, 0x5 ;  /* 0x000000d6aa037211 */ /* 0x000fc800078028ff */
[----:B------:R-:W-:Y:S02]  /*132f0*/  LEA.HI.X R4, R170, R217, R171, 0x5, P0 ;  /* 0x000000d9aa047211 */ /* 0x000fe400000f2cab */
[----:B------:R-:W-:-:S04]  /*13300*/  LEA R2, P0, R3, R168, 0x1 ;  /* 0x000000a803027211 */ /* 0x000fc800078008ff */
[----:B------:R-:W-:-:S05]  /*13310*/  LEA.HI.X R3, R3, R169, R4, 0x1, P0 ;  /* 0x000000a903037211 */ /* 0x000fca00000f0c04 */
[----:B------:R-:W-:Y:S01]  /*13320*/  @!PT LDS RZ, [RZ] ;  /* 0x00000000fffff984 */ /* 0x000fe20000000800 */
[----:B------:R-:W-:Y:S01]  /*13330*/  @!PT LDS RZ, [RZ] ;  /* 0x00000000fffff984 */ /* 0x000fe20000000800 */
[----:B------:R-:W-:Y:S01]  /*13340*/  @!PT LDS RZ, [RZ] ;  /* 0x00000000fffff984 */ /* 0x000fe20000000800 */
[----:B------:R3:W-:Y:S04]  /*13350*/  LDGSTS.E.BYPASS.LTC128B.128 [R189+0x1000], [R2.64] ;  /* 0x0100000002bd7fae */ /* 0x0007e8000b901d46 */
.L_x_3311:
[----:B------:R-:W-:Y:S05]  /*13360*/  BSYNC B0 ;  /* 0x0000000000007941 */ /* 0x000fea0003800000 */
.L_x_3310:
[----:B------:R-:W-:-:S04]  /*13370*/  IADD3 R27, R80, 0x30, RZ ;  /* 0x00000030501b7810 */ /* 0x000fc80007ffe0ff */
[----:B------:R-:W-:-:S13]  /*13380*/  ISETP.GE.AND P0, PT, R27, R0, PT ;  /* 0x000000001b00720c */ /* 0x000fda0003f06270 */
[----:B------:R-:W-:Y:S05]  /*13390*/  @P0 BRA `(.L_x_3289) ;  /* 0x000000f000000947 */ /* 0x000fea0003800000 */
[----:B--23--:R-:W2:Y:S02]  /*133a0*/  LDL R2, [R1+0x8] ;  /* 0x0000080001027983 */ /* 0x00cea40000100800 */
        /* <DEDUP_REMOVED lines=14> */
.L_x_3289:
[----:B------:R-:W-:Y:S05]  /*13490*/  BSYNC B2 ;  /* 0x0000000000027941 */ /* 0x000fea0003800000 */
.L_x_3274:
[----:B--2---:R-:W2:Y:S01]  /*134a0*/  LDL R0, [R1+0xf4] ;  /* 0x0000f40001007983 */ /* 0x004ea20000100800 */
[----:B------:R-:W-:Y:S01]  /*134b0*/  BSSY B0, `(.L_x_3312) ;  /* 0x0000011000007945 */ /* 0x000fe20003800000 */
[----:B--2---:R-:W-:-:S05]  /*134c0*/  IADD3 R0, R0, -0x1, RZ ;  /* 0xffffffff00007810 */ /* 0x004fca0007ffe0ff */
[----:B------:R-:W-:Y:S01]  /*134d0*/  IMAD.SHL.U32 R99, R0, 0x100, RZ ;  /* 0x0000010000637824 */ /* 0x000fe200078e00ff */
[----:B------:R2:W-:Y:S03]  /*134e0*/  STL [R1+0xc], R0 ;  /* 0x00000c0001007387 */ /* 0x0005e60000100800 */
[----:B--2---:R-:W-:-:S05]  /*134f0*/  IMAD.IADD R0, R212, 0x1, -R99 ;  /* 0x00000001d4007824 */ /* 0x004fca00078e0a63 */
[----:B------:R-:W-:-:S13]  /*13500*/  ISETP.GE.AND P0, PT, R80, R0, PT ;  /* 0x000000005000720c */ /* 0x000fda0003f06270 */
[----:B------:R-:W-:Y:S05]  /*13510*/  @P0 BRA `(.L_x_3313) ;  /* 0x000000a000000947 */ /* 0x000fea0003800000 */
[----:B---3--:R-:W2:Y:S02]  /*13520*/  LDL R2, [R1+0x8] ;  /* 0x0000080001027983 */ /* 0x008ea40000100800 */
[----:B--2---:R-:W-:-:S13]  /*13530*/  ISETP.GE.AND P0, PT, R134, R2, PT ;  /* 0x000000028600720c */ /* 0x004fda0003f06270 */
[----:B------:R2:W-:Y:S01]  /*13540*/  @P0 STS.128 [R189+0x2000], RZ ;  /* 0x002000ffbd000388 */ /* 0x0005e20000000c00 */
[----:B------:R-:W-:Y:S05]  /*13550*/  @P0 BRA `(.L_x_3313) ;  /* 0x0000006000000947 */ /* 0x000fea0003800000 */
[----:B------:R-:W3:Y:S01]  /*13560*/  LDL R2, [R1] ;  /* 0x0000000001027983 */ /* 0x000ee20000100800 */
[----:B------:R-:W-:-:S05]  /*13570*/  MOV R3, R252 ;  /* 0x000000fc00037202 */ /* 0x000fca0000000f00 */
[----:B------:R-:W-:Y:S01]  /*13580*/  @!PT LDS RZ, [RZ] ;  /* 0x00000000fffff984 */ /* 0x000fe20000000800 */
[----:B------:R-:W-:Y:S01]  /*13590*/  @!PT LDS RZ, [RZ] ;  /* 0x00000000fffff984 */ /* 0x000fe20000000800 */
[----:B------:R-:W-:Y:S01]  /*135a0*/  @!PT LDS RZ, [RZ] ;  /* 0x00000000fffff984 */ /* 0x000fe20000000800 */
[----:B---3--:R3:W-:Y:S02]  /*135b0*/  LDGSTS.E.BYPASS.LTC128B.128 [R189+0x2000], [R2.64] ;  /* 0x0200000002bd7fae */ /* 0x0087e4000b901d46 */
.L_x_3313:
[----:B------:R-:W-:Y:S05]  /*135c0*/  BSYNC B0 ;  /* 0x0000000000007941 */ /* 0x000fea0003800000 */
.L_x_3312:
[----:B------:R-:W-:Y:S01]  /*135d0*/  ISETP.GE.AND P0, PT, R37, R0, PT ;  /* 0x000000002500720c */ /* 0x000fe20003f06270 */
[----:B------:R-:W-:-:S12]  /*135e0*/  BSSY B0, `(.L_x_3314) ;  /* 0x000000d000007945 */ /* 0x000fd80003800000 */
[----:B------:R-:W-:Y:S05]  /*135f0*/  @P0 BRA `(.L_x_3315) ;  /* 0x000000b000000947 */ /* 0x000fea0003800000 */
[----:B---3--:R-:W3:Y:S02]  /*13600*/  LDL R2, [R1+0x8] ;  /* 0x0000080001027983 */ /* 0x008ee40000100800 */
[----:B---3--:R-:W-:-:S13]  /*13610*/  ISETP.GE.AND P0, PT, R134, R2, PT ;  /* 0x000000028600720c */ /* 0x008fda0003f06270 */
[----:B------:R3:W-:Y:S01]  /*13620*/  @P0 STS.128 [R189+0x2800], RZ ;  /* 0x002800ffbd000388 */ /* 0x0007e20000000c00 */
[----:B------:R-:W-:Y:S05]  /*13630*/  @P0 BRA `(.L_x_3315) ;  /* 0x0000007000000947 */ /* 0x000fea0003800000 */
[----:B--2---:R-:W2:Y:S02]  /*13640*/  LDL R2, [R1] ;  /* 0x0000000001027983 */ /* 0x004ea40000100800 */
[----:B--2---:R-:W-:-:S04]  /*13650*/  LEA R2, P0, R118, R2, 0x1 ;  /* 0x0000000276027211 */ /* 0x004fc800078008ff */
[----:B------:R-:W-:-:S05]  /*13660*/  LEA.HI.X R3, R118, R252, R224, 0x1, P0 ;  /* 0x000000fc76037211 */ /* 0x000fca00000f0ce0 */
[----:B------:R-:W-:Y:S01]  /*13670*/  @!PT LDS RZ, [RZ] ;  /* 0x00000000fffff984 */ /* 0x000fe20000000800 */
[----:B------:R-:W-:Y:S01]  /*13680*/  @!PT LDS RZ, [RZ] ;  /* 0x00000000fffff984 */ /* 0x000fe20000000800 */
[----:B------:R-:W-:Y:S01]  /*13690*/  @!PT LDS RZ, [RZ] ;  /* 0x00000000fffff984 */ /* 0x000fe20000000800 */
[----:B------:R2:W-:Y:S04]  /*136a0*/  LDGSTS.E.BYPASS.LTC128B.128 [R189+0x2800], [R2.64] ;  /* 0x0280000002bd7fae */ /* 0x0005e8000b901d46 */
.L_x_3315:
[----:B------:R-:W-:Y:S05]  /*136b0*/  BSYNC B0 ;  /* 0x0000000000007941 */ /* 0x000fea0003800000 */
.L_x_3314:
[----:B------:R-:W-:Y:S01]  /*136c0*/  ISETP.GE.AND P0, PT, R36, R0, PT ;  /* 0x000000002400720c */ /* 0x000fe20003f06270 */
[----:B------:R-:W-:-:S12]  /*136d0*/  BSSY B0, `(.L_x_3316) ;  /* 0x000000d000007945 */ /* 0x000fd80003800000 */
[----:B------:R-:W-:Y:S05]  /*136e0*/  @P0 BRA `(.L_x_3317) ;  /* 0x000000b000000947 */ /* 0x000fea0003800000 */
[----:B--23--:R-:W2:Y:S02]  /*136f0*/  LDL R2, [R1+0x8] ;  /* 0x0000080001027983 */ /* 0x00cea40000100800 */
[----:B--2---:R-:W-:-:S13]  /*13700*/  ISETP.GE.AND P0, PT, R134, R2, PT ;  /* 0x000000028600720c */ /* 0x004fda0003f06270 */
[----:B------:R2:W-:Y:S01]  /*13710*/  @P0 STS.128 [R189+0x3000], RZ ;  /* 0x003000ffbd000388 */ /* 0x0005e20000000c00 */
[----:B------:R-:W-:Y:S05]  /*13720*/  @P0 BRA `(.L_x_3317) ;  /* 0x0000007000000947 */ /* 0x000fea0003800000 */
[----:B------:R-:W3:Y:S02]  /*13730*/  LDL R2, [R1] ;  /* 0x0000000001027983 */ /* 0x000ee40000100800 */
[----:B---3--:R-:W-:-:S04]  /*13740*/  LEA R2, P0, R190, R2, 0x6 ;  /* 0x00000002be027211 */ /* 0x008fc800078030ff */
[----:B------:R-:W-:-:S05]  /*13750*/  LEA.HI.X R3, R190, R252, R191, 0x6, P0 ;  /* 0x000000fcbe037211 */ /* 0x000fca00000f34bf */
[----:B------:R-:W-:Y:S01]  /*13760*/  @!PT LDS RZ, [RZ] ;  /* 0x00000000fffff984 */ /* 0x000fe20000000800 */
[----:B------:R-:W-:Y:S01]  /*13770*/  @!PT LDS RZ, [RZ] ;  /* 0x00000000fffff984 */ /* 0x000fe20000000800 */
[----:B------:R-:W-:Y:S01]  /*13780*/  @!PT LDS RZ, [RZ] ;  /* 0x00000000fffff984 */ /* 0x000fe20000000800 */
[----:B------:R3:W-:Y:S04]  /*13790*/  LDGSTS.E.BYPASS.LTC128B.128 [R189+0x3000], [R2.64] ;  /* 0x0300000002bd7fae */ /* 0x0007e8000b901d46 */
.L_x_3317:
[----:B------:R-:W-:Y:S05]  /*137a0*/  BSYNC B0 ;  /* 0x0000000000007941 */ /* 0x000fea0003800000 */
.L_x_3316:
[----:B------:R-:W-:Y:S01]  /*137b0*/  ISETP.GE.AND P0, PT, R27, R0, PT ;  /* 0x000000001b00720c */ /* 0x000fe20003f06270 */
[----:B------:R-:W-:-:S12]  /*137c0*/  BSSY B0, `(.L_x_3318) ;  /* 0x000000f000007945 */ /* 0x000fd80003800000 */
[----:B------:R-:W-:Y:S05]  /*137d0*/  @P0 BRA `(.L_x_3319) ;  /* 0x000000d000000947 */ /* 0x000fea0003800000 */
[----:B--23--:R-:W2:Y:S02]  /*137e0*/  LDL R2, [R1+0x8] ;  /* 0x0000080001027983 */ /* 0x00cea40000100800 */
[----:B--2---:R-:W-:-:S13]  /*137f0*/  ISETP.GE.AND P0, PT, R134, R2, PT ;  /* 0x000000028600720c */ /* 0x004fda0003f06270 */
[----:B------:R2:W-:Y:S01]  /*13800*/  @P0 STS.128 [R189+0x3800], RZ ;  /* 0x003800ffbd000388 */ /* 0x0005e20000000c00 */
[----:B------:R-:W-:Y:S05]  /*13810*/  @P0 BRA `(.L_x_3319) ;  /* 0x0000009000000947 */ /* 0x000fea0003800000 */
[----:B------:R-:W3:Y:S01]  /*13820*/  LDL R2, [R1] ;  /* 0x0000000001027983 */ /* 0x000ee20000100800 */
[----:B------:R-:W-:Y:S01]  /*13830*/  MOV R3, R252 ;  /* 0x000000fc00037202 */ /* 0x000fe20000000f00 */
[----:B-1----:R-:W-:-:S04]  /*13840*/  IMAD R4, R191, 0x60, RZ ;  /* 0x00000060bf047824 */ /* 0x002fc800078e02ff */
[----:B---3--:R-:W-:-:S05]  /*13850*/  IMAD.WIDE.U32 R2, R190, 0x60, R2 ;  /* 0x00000060be027825 */ /* 0x008fca00078e0002 */
[----:B------:R-:W-:-:S05]  /*13860*/  IADD3 R3, R4, R3, RZ ;  /* 0x0000000304037210 */ /* 0x000fca0007ffe0ff */
[----:B------:R-:W-:Y:S01]  /*13870*/  @!PT LDS RZ, [RZ] ;  /* 0x00000000fffff984 */ /* 0x000fe20000000800 */
[----:B------:R-:W-:Y:S01]  /*13880*/  @!PT LDS RZ, [RZ] ;  /* 0x00000000fffff984 */ /* 0x000fe20000000800 */
[----:B------:R-:W-:Y:S01]  /*13890*/  @!PT LDS RZ, [RZ] ;  /* 0x00000000fffff984 */ /* 0x000fe20000000800 */
[----:B------:R1:W-:Y:S02]  /*138a0*/  LDGSTS.E.BYPASS.LTC128B.128 [R189+0x3800], [R2.64] ;  /* 0x0380000002bd7fae */ /* 0x0003e4000b901d46 */
.L_x_3319:
[----:B------:R-:W-:Y:S05]  /*138b0*/  BSYNC B0 ;  /* 0x0000000000007941 */ /* 0x000fea0003800000 */
.L_x_3318:
[----:B------:R-:W-:Y:S01]  /*138c0*/  IADD3 R21, R80, 0x40, RZ ;  /* 0x0000004050157810 */ /* 0x000fe20007ffe0ff */
[----:B------:R-:W-:Y:S03]  /*138d0*/  BSSY B0, `(.L_x_3320) ;  /* 0x000000e000007945 */ /* 0x000fe60003800000 */
[----:B------:R-:W-:-:S13]  /*138e0*/  ISETP.GE.AND P0, PT, R21, R0, PT ;  /* 0x000000001500720c */ /* 0x000fda0003f06270 */
[----:B------:R-:W-:Y:S05]  /*138f0*/  @P0 BRA `(.L_x_3321) ;  /* 0x000000b000000947 */ /* 0x000fea0003800000 */
[----:B-123--:R-:W2:Y:S02]  /*13900*/  LDL R2, [R1+0x8] ;  /* 0x0000080001027983 */ /* 0x00eea40000100800 */
[----:B--2---:R-:W-:-:S13]  /*13910*/  ISETP.GE.AND P0, PT, R134, R2, PT ;  /* 0x000000028600720c */ /* 0x004fda0003f06270 */
[----:B------:R1:W-:Y:S01]  /*13920*/  @P0 STS.128 [R189+0x4000], RZ ;  /* 0x004000ffbd000388 */ /* 0x0003e20000000c00 */
[----:B------:R-:W-:Y:S05]  /*13930*/  @P0 BRA `(.L_x_3321) ;  /* 0x0000007000000947 */ /* 0x000fea0003800000 */
[----:B------:R-:W2:Y:S02]  /*13940*/  LDL R2, [R1] ;  /* 0x0000000001027983 */ /* 0x000ea40000100800 */
[----:B--2---:R-:W-:-:S04]  /*13950*/  LEA R2, P0, R190, R2, 0x7 ;  /* 0x00000002be027211 */ /* 0x004fc800078038ff */
[----:B------:R-:W-:-:S05]  /*13960*/  LEA.HI.X R3, R190, R252, R191, 0x7, P0 ;  /* 0x000000fcbe037211 */ /* 0x000fca00000f3cbf */
[----:B------:R-:W-:Y:S01]  /*13970*/  @!PT LDS RZ, [RZ] ;  /* 0x00000000fffff984 */ /* 0x000fe20000000800 */
[----:B------:R-:W-:Y:S01]  /*13980*/  @!PT LDS RZ, [RZ] ;  /* 0x00000000fffff984 */ /* 0x000fe20000000800 */
[----:B------:R-:W-:Y:S01]  /*13990*/  @!PT LDS RZ, [RZ] ;  /* 0x00000000fffff984 */ /* 0x000fe20000000800 */
[----:B------:R2:W-:Y:S04]  /*139a0*/  LDGSTS.E.BYPASS.LTC128B.128 [R189+0x4000], [R2.64] ;  /* 0x0400000002bd7fae */ /* 0x0005e8000b901d46 */
.L_x_3321:
[----:B------:R-:W-:Y:S05]  /*139b0*/  BSYNC B0 ;  /* 0x0000000000007941 */ /* 0x000fea0003800000 */
.L_x_3320:
        /* <DEDUP_REMOVED lines=8> */
[----:B------:R-:W2:Y:S01]  /*13a40*/  LDL R2, [R1] ;  /* 0x0000000001027983 */ /* 0x000ea20000100800 */
[----:B------:R-:W-:Y:S01]  /*13a50*/  MOV R3, R252 ;  /* 0x000000fc00037202 */ /* 0x000fe20000000f00 */
[----:B------:R-:W-:-:S04]  /*13a60*/  IMAD R4, R191, 0xa0, RZ ;  /* 0x000000a0bf047824 */ /* 0x000fc800078e02ff */
[----:B--2---:R-:W-:-:S05]  /*13a70*/  IMAD.WIDE.U32 R2, R190, 0xa0, R2 ;  /* 0x000000a0be027825 */ /* 0x004fca00078e0002 */
[----:B------:R-:W-:-:S05]  /*13a80*/  IADD3 R3, R4, R3, RZ ;  /* 0x0000000304037210 */ /* 0x000fca0007ffe0ff */
[----:B------:R-:W-:Y:S01]  /*13a90*/  @!PT LDS RZ, [RZ] ;  /* 0x00000000fffff984 */ /* 0x000fe20000000800 */
[----:B------:R-:W-:Y:S01]  /*13aa0*/  @!PT LDS RZ, [RZ] ;  /* 0x00000000fffff984 */ /* 0x000fe20000000800 */
[----:B------:R-:W-:Y:S01]  /*13ab0*/  @!PT LDS RZ, [RZ] ;  /* 0x00000000fffff984 */ /* 0x000fe20000000800 */
[----:B------:R2:W-:Y:S02]  /*13ac0*/  LDGSTS.E.BYPASS.LTC128B.128 [R189+0x4800], [R2.64] ;  /* 0x0480000002bd7fae */ /* 0x0005e4000b901d46 */
.L_x_3323:
[----:B------:R-:W-:Y:S05]  /*13ad0*/  BSYNC B0 ;  /* 0x0000000000007941 */ /* 0x000fea0003800000 */
.L_x_3322:
        /* <DEDUP_REMOVED lines=17> */
.L_x_3325:
[----:B------:R-:W-:Y:S05]  /*13bf0*/  BSYNC B0 ;  /* 0x0000000000007941 */ /* 0x000fea0003800000 */
.L_x_3324:
        /* <DEDUP_REMOVED lines=17> */
.L_x_3327:
[----:B------:R-:W-:Y:S05]  /*13d10*/  BSYNC B0 ;  /* 0x0000000000007941 */ /* 0x000fea0003800000 */
.L_x_3326:
        /* <DEDUP_REMOVED lines=15> */
.L_x_3329:
[----:B------:R-:W-:Y:S05]  /*13e10*/  BSYNC B0 ;  /* 0x0000000000007941 */ /* 0x000fea0003800000 */
.L_x_3328:
        /* <DEDUP_REMOVED lines=17> */
.L_x_3331:
[----:B------:R-:W-:Y:S05]  /*13f30*/  BSYNC B0 ;  /* 0x0000000000007941 */ /* 0x000fea0003800000 */
.L_x_3330:
        /* <DEDUP_REMOVED lines=17> */
.L_x_3333:
[----:B------:R-:W-:Y:S05]  /*14050*/  BSYNC B0 ;  /* 0x0000000000007941 */ /* 0x000fea0003800000 */
.L_x_3332:
        /* <DEDUP_REMOVED lines=17> */
.L_x_3335:
[----:B------:R-:W-:Y:S05]  /*14170*/  BSYNC B0 ;  /* 0x0000000000007941 */ /* 0x000fea0003800000 */
.L_x_3334:
        /* <DEDUP_REMOVED lines=17> */
.L_x_3337:
[----:B------:R-:W-:Y:S05]  /*14290*/  BSYNC B0 ;  /* 0x0000000000007941 */ /* 0x000fea0003800000 */
.L_x_3336:
        /* <DEDUP_REMOVED lines=17> */
.L_x_3339:
[----:B------:R-:W-:Y:S05]  /*143b0*/  BSYNC B0 ;  /* 0x0000000000007941 */ /* 0x000fea0003800000 */
.L_x_3338:
        /* <DEDUP_REMOVED lines=17> */
.L_x_3341:
[----:B------:R-:W-:Y:S05]  /*144d0*/  BSYNC B0 ;  /* 0x0000000000007941 */ /* 0x000fea0003800000 */
.L_x_3340:
        /* <DEDUP_REMOVED lines=17> */
.L_x_3343:
[----:B------:R-:W-:Y:S05]  /*145f0*/  BSYNC B0 ;  /* 0x0000000000007941 */ /* 0x000fea0003800000 */
.L_x_3342:
[----:B-123--:R-:W2:Y:S04]  /*14600*/  LD.E.64 R2, [R16.64+0x1c0] ;  /* 0x0001c00610027980 */ /* 0x00eea8000c101b00 */
[----:B------:R-:W3:Y:S04]  /*14610*/  LD.E.64 R4, [R16.64+0x1b8] ;  /* 0x0001b80610047980 */ /* 0x000ee8000c101b00 */
        /* <DEDUP_REMOVED lines=13> */
[----:B------:R-:W-:Y:S01]  /*146f0*/  BAR.SYNC.DEFER_BLOCKING 0x0 ;  /* 0x0000000000007b1d */ /* 0x000fe20000010000 */
[----:B------:R-:W-:-:S05]  /*14700*/  ISETP.GE.AND P0, PT, R80, R0, PT ;  /* 0x000000005000720c */ /* 0x000fca0003f06270 */
[----:B----4-:R-:W2:Y:S01]  /*14710*/  MUFU.RCP R132, R132 ;  /* 0x0000008400847308 */ /* 0x010ea20000001000 */
[----:B------:R-:W-:-:S07]  /*14720*/  IMAD.SHL.U32 R4, R47, 0x2, RZ ;  /* 0x000000022f047824 */ /* 0x000fce00078e00ff */
[----:B------:R3:W-:Y:S01]  /*14730*/  @P0 STS.128 [R189+0xa000], RZ ;  /* 0x00a000ffbd000388 */ /* 0x0007e20000000c00 */
[----:B-1----:R-:W-:Y:S01]  /*14740*/  SHF.R.S32.HI R3, RZ, 0x1f, R246 ;  /* 0x0000001fff037819 */ /* 0x002fe200000114f6 */
[----:B------:R-:W-:Y:S03]  /*14750*/  BSSY B0, `(.L_x_3344) ;  /* 0x0000010000007945 */ /* 0x000fe60003800000 */
[----:B------:R-:W-:Y:S02]  /*14760*/  LEA.HI R3, R3, R246, RZ, 0x2 ;  /* 0x000000f603037211 */ /* 0x000fe400078f10ff */
[----:B------:R-:W-:Y:S02]  /*14770*/  LOP3.LUT R92, R4, 0x6, RZ, 0xc0, !PT ;  /* 0x00000006045c7812 */ /* 0x000fe400078ec0ff */
[----:B------:R-:W-:Y:S01]  /*14780*/  SHF.R.S32.HI R180, RZ, 0x2, R3 ;  /* 0x00000002ffb47819 */ /* 0x000fe20000011403 */
[----:B--2---:R-:W-:Y:S01]  /*14790*/  FMUL.FTZ R132, R2, R132 ;  /* 0x0000008402847220 */ /* 0x004fe20000410000 */
[----:B------:R-:W-:Y:S05]  /*147a0*/  @P0 BRA `(.L_x_3345) ;  /* 0x000000a000000947 */ /* 0x000fea0003800000 */
[----:B---3--:R-:W2:Y:S02]  /*147b0*/  LDL R22, [R1+0x8] ;  /* 0x0000080001167983 */ /* 0x008ea40000100800 */
        /* <DEDUP_REMOVED lines=9> */
.L_x_3345:
[----:B---3--:R-:W-:Y:S05]  /*14850*/  BSYNC B0 ;  /* 0x0000000000007941 */ /* 0x008fea0003800000 */
.L_x_3344:
        /* <DEDUP_REMOVED lines=8> */
[----:B------:R-:W-:-:S04]  /*148e0*/  LEA R2, P0, R172, R248, 0x1 ;  /* 0x000000f8ac027211 */ /* 0x000fc800078008ff */
[----:B------:R-:W-:-:S05]  /*148f0*/  LEA.HI.X R3, R172, R249, R218, 0x1, P0 ;  /* 0x000000f9ac037211 */ /* 0x000fca00000f0cda */
[----:B------:R-:W-:Y:S01]  /*14900*/  @!PT LDS RZ, [RZ] ;  /* 0x00000000fffff984 */ /* 0x000fe20000000800 */
[----:B------:R-:W-:Y:S01]  /*14910*/  @!PT LDS RZ, [RZ] ;  /* 0x00000000fffff984 */ /* 0x000fe20000000800 */
[----:B------:R-:W-:Y:S01]  /*14920*/  @!PT LDS RZ, [RZ] ;  /* 0x00000000fffff984 */ /* 0x000fe20000000800 */
[----:B------:R4:W-:Y:S04]  /*14930*/  LDGSTS.E.BYPASS.LTC128B.128 [R189+0xa800], [R2.64] ;  /* 0x0a80000002bd7fae */ /* 0x0009e8000b901d46 */
.L_x_3347:
[----:B------:R-:W-:Y:S05]  /*14940*/  BSYNC B0 ;  /* 0x0000000000007941 */ /* 0x000fea0003800000 */
.L_x_3346:
[----:B------:R-:W-:Y:S01]  /*14950*/  ISETP.GE.AND P0, PT, R36, R0, PT ;  /* 0x000000002400720c */ /* 0x000fe20003f06270 */
[----:B------:R-:W-:-:S12]  /*14960*/  BSSY B0, `(.L_x_3348) ;  /* 0x000000f000007945 */ /* 0x000fd80003800000 */
[----:B------:R1:W-:Y:S01]  /*14970*/  @P0 STS.128 [R189+0xb000], RZ ;  /* 0x00b000ffbd000388 */ /* 0x0003e20000000c00 */
[----:B------:R-:W-:Y:S05]  /*14980*/  @P0 BRA `(.L_x_3349) ;  /* 0x000000c000000947 */ /* 0x000fea0003800000 */
[----:B--2-4-:R-:W2:Y:S02]  /*14990*/  LDL R2, [R1+0x8] ;  /* 0x0000080001027983 */ /* 0x014ea40000100800 */
[----:B--2---:R-:W-:-:S13]  /*149a0*/  ISETP.GE.AND P0, PT, R134, R2, PT ;  /* 0x000000028600720c */ /* 0x004fda0003f06270 */
[----:B------:R2:W-:Y:S01]  /*149b0*/  @P0 STS.128 [R189+0xb000], RZ ;  /* 0x00b000ffbd000388 */ /* 0x0005e20000000c00 */
[----:B------:R-:W-:Y:S05]  /*149c0*/  @P0 BRA `(.L_x_3349) ;  /* 0x0000008000000947 */ /* 0x000fea0003800000 */
[----:B------:R-:W4:Y:S04]  /*149d0*/  LDL R4, [R1+0x18] ;  /* 0x0000180001047983 */ /* 0x000f280000100800 */
[----:B--2---:R-:W2:Y:S01]  /*149e0*/  LDL R5, [R1+0x1c] ;  /* 0x00001c0001057983 */ /* 0x004ea20000100800 */
[----:B----4-:R-:W-:-:S04]  /*149f0*/  LEA R2, P0, R4, R248, 0x6 ;  /* 0x000000f804027211 */ /* 0x010fc800078030ff */
[----:B--2---:R-:W-:-:S05]  /*14a00*/  LEA.HI.X R3, R4, R249, R5, 0x6, P0 ;  /* 0x000000f904037211 */ /* 0x004fca00000f3405 */
[----:B------:R-:W-:Y:S01]  /*14a10*/  @!PT LDS RZ, [RZ] ;  /* 0x00000000fffff984 */ /* 0x000fe20000000800 */
[----:B------:R-:W-:Y:S01]  /*14a20*/  @!PT LDS RZ, [RZ] ;  /* 0x00000000fffff984 */ /* 0x000fe20000000800 */
[----:B------:R-:W-:Y:S01]  /*14a30*/  @!PT LDS RZ, [RZ] ;  /* 0x00000000fffff984 */ /* 0x000fe20000000800 */
[----:B------:R2:W-:Y:S04]  /*14a40*/  LDGSTS.E.BYPASS.LTC128B.128 [R189+0xb000], [R2.64] ;  /* 0x0b00000002bd7fae */ /* 0x0005e8000b901d46 */
.L_x_3349:
[----:B------:R-:W-:Y:S05]  /*14a50*/  BSYNC B0 ;  /* 0x0000000000007941 */ /* 0x000fea0003800000 */
.L_x_3348:
        /* <DEDUP_REMOVED lines=10> */
[----:B----4-:R-:W-:Y:S02]  /*14b00*/  MOV R5, R3 ;  /* 0x0000000300057202 */ /* 0x010fe40000000f00 */
[----:B------:R-:W-:Y:S01]  /*14b10*/  MOV R3, R249 ;  /* 0x000000f900037202 */ /* 0x000fe20000000f00 */
[----:B--2---:R-:W-:Y:S01]  /*14b20*/  IMAD R4, R2, 0x60, RZ ;  /* 0x0000006002047824 */ /* 0x004fe200078e02ff */
[----:B------:R-:W-:-:S05]  /*14b30*/  MOV R2, R248 ;  /* 0x000000f800027202 */ /* 0x000fca0000000f00 */
[----:B------:R-:W-:-:S05]  /*14b40*/  IMAD.WIDE.U32 R2, R5, 0x60, R2 ;  /* 0x0000006005027825 */ /* 0x000fca00078e0002 */
[----:B------:R-:W-:-:S05]  /*14b50*/  IADD3 R3, R4, R3, RZ ;  /* 0x0000000304037210 */ /* 0x000fca0007ffe0ff */
[----:B------:R-:W-:Y:S01]  /*14b60*/  @!PT LDS RZ, [RZ] ;  /* 0x00000000fffff984 */ /* 0x000fe20000000800 */
[----:B------:R-:W-:Y:S01]  /*14b70*/  @!PT LDS RZ, [RZ] ;  /* 0x00000000fffff984 */ /* 0x000fe20000000800 */
[----:B------:R-:W-:Y:S01]  /*14b80*/  @!PT LDS RZ, [RZ] ;  /* 0x00000000fffff984 */ /* 0x000fe20000000800 */
[----:B------:R2:W-:Y:S02]  /*14b90*/  LDGSTS.E.BYPASS.LTC128B.128 [R189+0xb800], [R2.64] ;  /* 0x0b80000002bd7fae */ /* 0x0005e4000b901d46 */
.L_x_3351:
[----:B------:R-:W-:Y:S05]  /*14ba0*/  BSYNC B0 ;  /* 0x0000000000007941 */ /* 0x000fea0003800000 */
.L_x_3350:
        /* <DEDUP_REMOVED lines=16> */
.L_x_3353:
[----:B------:R-:W-:Y:S05]  /*14cb0*/  BSYNC B0 ;  /* 0x0000000000007941 */ /* 0x000fea0003800000 */
.L_x_3352:
        /* <DEDUP_REMOVED lines=20> */
.L_x_3355:
[----:B------:R-:W-:Y:S05]  /*14e00*/  BSYNC B0 ;  /* 0x0000000000007941 */ /* 0x000fea0003800000 */
.L_x_3354:
        /* <DEDUP_REMOVED lines=20> */
.L_x_3357:
[----:B------:R-:W-:Y:S05]  /*14f50*/  BSYNC B0 ;  /* 0x0000000000007941 */ /* 0x000fea0003800000 */
.L_x_3356:
        /* <DEDUP_REMOVED lines=20> */
.L_x_3359:
[----:B------:R-:W-:Y:S05]  /*150a0*/  BSYNC B0 ;  /* 0x0000000000007941 */ /* 0x000fea0003800000 */
.L_x_3358:
        /* <DEDUP_REMOVED lines=16> */
.L_x_3361:
[----:B------:R-:W-:Y:S05]  /*151b0*/  BSYNC B0 ;  /* 0x0000000000007941 */ /* 0x000fea0003800000 */
.L_x_3360:
        /* <DEDUP_REMOVED lines=20> */
.L_x_3363:
[----:B------:R-:W-:Y:S05]  /*15300*/  BSYNC B0 ;  /* 0x0000000000007941 */ /* 0x000fea0003800000 */
.L_x_3362:
        /* <DEDUP_REMOVED lines=20> */
.L_x_3365:
[----:B------:R-:W-:Y:S05]  /*15450*/  BSYNC B0 ;  /* 0x0000000000007941 */ /* 0x000fea0003800000 */
.L_x_3364:
        /* <DEDUP_REMOVED lines=20> */
.L_x_3367:
[----:B------:R-:W-:Y:S05]  /*155a0*/  BSYNC B0 ;  /* 0x0000000000007941 */ /* 0x000fea0003800000 */
.L_x_3366:
        /* <DEDUP_REMOVED lines=20> */
.L_x_3369:
[----:B------:R-:W-:Y:S05]  /*156f0*/  BSYNC B0 ;  /* 0x0000000000007941 */ /* 0x000fea0003800000 */
.L_x_3368:
        /* <DEDUP_REMOVED lines=20> */
.L_x_3371:
[----:B------:R-:W-:Y:S05]  /*15840*/  BSYNC B0 ;  /* 0x0000000000007941 */ /* 0x000fea0003800000 */
.L_x_3370:
        /* <DEDUP_REMOVED lines=20> */
.L_x_3373:
[----:B------:R-:W-:Y:S05]  /*15990*/  BSYNC B0 ;  /* 0x0000000000007941 */ /* 0x000fea0003800000 */
.L_x_3372:
        /* <DEDUP_REMOVED lines=20> */
.L_x_3375:
[----:B------:R-:W-:Y:S05]  /*15ae0*/  BSYNC B0 ;  /* 0x0000000000007941 */ /* 0x000fea0003800000 */
.L_x_3374:
[----:B--2---:R-:W2:Y:S04]  /*15af0*/  LDL.LU R7, [R1+0x10] ;  /* 0x0000100001077983 */ /* 0x004ea80000300800 */
[----:B---3--:R-:W3:Y:S01]  /*15b00*/  LD.E R4, [R16.64+0x18c] ;  /* 0x00018c0610047980 */ /* 0x008ee2000c101900 */
[----:B------:R-:W-:Y:S01]  /*15b10*/  SHF.R.S32.HI R0, RZ, 0x4, R226 ;  /* 0x00000004ff007819 */ /* 0x000fe200000114e2 */
[----:B------:R-:W-:Y:S02]  /*15b20*/  IMAD.SHL.U32 R6, R213, 0x40, RZ ;  /* 0x00000040d5067824 */ /* 0x000fe400078e00ff */
[----:B----4-:R-:W-:Y:S01]  /*15b30*/  IMAD.SHL.U32 R2, R247, 0x40, RZ ;  /* 0x00000040f7027824 */ /* 0x010fe200078e00ff */
[----:B------:R-:W-:Y:S01]  /*15b40*/  LEA.HI R3, R226, R0, RZ, 0x1 ;  /* 0x00000000e2037211 */ /* 0x000fe200078f08ff */
[----:B------:R-:W-:Y:S01]  /*15b50*/  IMAD.SHL.U32 R5, R80, 0x8, RZ ;  /* 0x0000000850057824 */ /* 0x000fe200078e00ff */
[----:B------:R-:W-:Y:S01]  /*15b60*/  SHF.R.S32.HI R9, RZ, 0x1f, R47 ;  /* 0x0000001fff097819 */ /* 0x000fe2000001142f */
[----:B------:R-:W-:Y:S01]  /*15b70*/  STL [R1+0x1b0], R132 ;  /* 0x0001b08401007387 */ /* 0x000fe20000100800 */
[----:B------:R-:W-:-:S02]  /*15b80*/  LOP3.LUT R3, R3, 0xfffffffe, RZ, 0xc0, !PT ;  /* 0xfffffffe03037812 */ /* 0x000fc400078ec0ff */
[----:B------:R-:W-:Y:S01]  /*15b90*/  LOP3.LUT R2, R2, 0x1c0, RZ, 0xc0, !PT ;  /* 0x000001c002027812 */ /* 0x000fe200078ec0ff */
[----:B------:R-:W-:Y:S01]  /*15ba0*/  STL [R1+0x194], R250 ;  /* 0x000194fa01007387 */ /* 0x000fe20000100800 */
[----:B------:R-:W-:Y:S02]  /*15bb0*/  IADD3 R3, R0, -R3, RZ ;  /* 0x8000000300037210 */ /* 0x000fe40007ffe0ff */
[----:B------:R-:W-:Y:S01]  /*15bc0*/  LOP3.LUT R0, R6, 0x1c0, RZ, 0xc0, !PT ;  /* 0x000001c006007812 */ /* 0x000fe200078ec0ff */
[----:B------:R-:W-:Y:S02]  /*15bd0*/  STL [R1+0x190], R251 ;  /* 0x000190fb01007387 */ /* 0x000fe40000100800 */
[----:B------:R-:W-:Y:S01]  /*15be0*/  IMAD.SHL.U32 R6, R3, 0x8, RZ ;  /* 0x0000000803067824 */ /* 0x000fe200078e00ff */
[----:B------:R-:W-:Y:S01]  /*15bf0*/  LEA.HI R9, R9, R47, RZ, 0x5 ;  /* 0x0000002f09097211 */ /* 0x000fe200078f28ff */
[----:B------:R-:W-:Y:S01]  /*15c00*/  STL [R1+0x18c], R252 ;  /* 0x00018cfc01007387 */ /* 0x000fe20000100800 */
[----:B------:R-:W-:-:S02]  /*15c10*/  LOP3.LUT R8, R0, 0x8, R5, 0xf8, !PT ;  /* 0x0000000800087812 */ /* 0x000fc400078ef805 */
[----:B------:R-:W-:Y:S01]  /*15c20*/  LOP3.LUT R5, R2, 0x8, R6, 0xf8, !PT ;  /* 0x0000000802057812 */ /* 0x000fe200078ef806 */
[----:B------:R-:W-:Y:S01]  /*15c30*/  STL [R1+0x188], R249 ;  /* 0x000188f901007387 */ /* 0x000fe20000100800 */
[----:B------:R-:W-:Y:S02]  /*15c40*/  SHF.R.U32.HI R2, RZ, 0x3, R2 ;  /* 0x00000003ff027819 */ /* 0x000fe40000011602 */
[----:B------:R-:W-:Y:S01]  /*15c50*/  SHF.R.S32.HI R9, RZ, 0x5, R9 ;  /* 0x00000005ff097819 */ /* 0x000fe20000011409 */
[----:B------:R-:W-:Y:S01]  /*15c60*/  STL [R1+0x184], R248 ;  /* 0x000184f801007387 */ /* 0x000fe20000100800 */
[----:B------:R-:W-:Y:S02]  /*15c70*/  SHF.R.U32.HI R0, RZ, 0x3, R0 ;  /* 0x00000003ff007819 */ /* 0x000fe40000011600 */
[----:B------:R-:W-:Y:S01]  /*15c80*/  LOP3.LUT R239, R5, R2, RZ, 0x3c, !PT ;  /* 0x0000000205ef7212 */ /* 0x000fe200078e3cff */
[----:B------:R-:W-:Y:S01]  /*15c90*/  STL [R1+0x180], R224 ;  /* 0x000180e001007387 */ /* 0x000fe20000100800 */
[----:B------:R-:W-:-:S02]  /*15ca0*/  LOP3.LUT R0, R8, R0, RZ, 0x3c, !PT ;  /* 0x0000000008007212 */ /* 0x000fc400078e3cff */
[----:B------:R-:W-:Y:S01]  /*15cb0*/  R2P PR, R213, 0x6 ;  /* 0x00000006d5007804 */ /* 0x000fe20000000000 */
[----:B------:R-:W-:Y:S02]  /*15cc0*/  STL [R1+0x17c], R218 ;  /* 0x00017cda01007387 */ /* 0x000fe40000100800 */
[----:B------:R-:W-:Y:S02]  /*15cd0*/  IMAD R0, R3, 0x200, R0 ;  /* 0x0000020003007824 */ /* 0x000fe400078e0200 */
[----:B------:R-:W-:Y:S02]  /*15ce0*/  STL [R1+0x178], R191 ;  /* 0x000178bf01007387 */ /* 0x000fe40000100800 */
[----:B------:R-:W-:Y:S02]  /*15cf0*/  IMAD.SHL.U32 R137, R0, 0x2, RZ ;  /* 0x0000000200897824 */ /* 0x000fe400078e00ff */
[----:B------:R-:W-:Y:S04]  /*15d00*/  STL [R1+0x174], R190 ;  /* 0x000174be01007387 */ /* 0x000fe80000100800 */
[----:B------:R-:W-:Y:S04]  /*15d10*/  LDSM.16.M88.4 R12, [R137+0x2000] ;  /* 0x00200000890c783b */ /* 0x000fe80000000200 */
[----:B------:R-:W-:Y:S04]  /*15d20*/  LDSM.16.M88.4 R20, [R137+0x2800] ;  /* 0x002800008914783b */ /* 0x000fe80000000200 */
[----:B------:R-:W-:Y:S04]  /*15d30*/  LDSM.16.M88.4 R76, [R137+0x4000] ;  /* 0x00400000894c783b */ /* 0x000fe80000000200 */
[----:B-----5:R-:W-:Y:S04]  /*15d40*/  LDSM.16.M88.4 R28, [R137+0x3000] ;  /* 0x00300000891c783b */ /* 0x020fe80000000200 */
[----:B------:R-:W-:Y:S01]  /*15d50*/  LDSM.16.M88.4 R40, [R137+0x3800] ;  /* 0x003800008928783b */ /* 0x000fe20000000200 */
[----:B------:R-:W-:-:S03]  /*15d60*/  MOV R0, 0x20 ;  /* 0x0000002000007802 */ /* 0x000fc60000000f00 */
[----:B------:R-:W-:Y:S01]  /*15d70*/  LDSM.16.M88.4 R80, [R137+0x4800] ;  /* 0x004800008950783b */ /* 0x000fe20000000200 */
[----:B------:R-:W-:Y:S02]  /*15d80*/  SEL R185, R0, 0xffffffe0, !P1 ;  /* 0xffffffe000b97807 */ /* 0x000fe40004800000 */
[C---:B------:R-:W-:Y:S01]  /*15d90*/  IADD3 R138, R137.reuse, 0x2040, RZ ;  /* 0x00002040898a7810 */ /* 0x040fe20007ffe0ff */
[----:B------:R-:W-:Y:S02]  /*15da0*/  STL [R1+0x170], R189 ;  /* 0x000170bd01007387 */ /* 0x000fe40000100800 */
[C---:B------:R-:W-:Y:S01]  /*15db0*/  IMAD.IADD R96, R137.reuse, 0x1, R185 ;  /* 0x0000000189607824 */ /* 0x040fe200078e02b9 */
[----:B------:R-:W-:Y:S01]  /*15dc0*/  IADD3 R0, R137, 0x2000, RZ ;  /* 0x0000200089007810 */ /* 0x000fe20007ffe0ff */
[----:B------:R-:W-:Y:S04]  /*15dd0*/  STL [R1+0x16c], R172 ;  /* 0x00016cac01007387 */ /* 0x000fe80000100800 */
[----:B------:R-:W-:Y:S04]  /*15de0*/  LDSM.16.M88.4 R64, [R96+0x2000] ;  /* 0x002000006040783b */ /* 0x000fe80000000200 */
[----:B------:R-:W-:Y:S04]  /*15df0*/  LDSM.16.M88.4 R84, [R96+0x4000] ;  /* 0x004000006054783b */ /* 0x000fe80000000200 */
[----:B------:R-:W-:Y:S04]  /*15e00*/  LDSM.16.M88.4 R56, [R96+0x3000] ;  /* 0x003000006038783b */ /* 0x000fe80000000200 */
[----:B------:R-:W-:Y:S04]  /*15e10*/  LDSM.16.M88.4 R48, [R96+0x3800] ;  /* 0x003800006030783b */ /* 0x000fe80000000200 */
[----:B------:R-:W-:Y:S01]  /*15e20*/  LDSM.16.M88.4 R60, [R96+0x2800] ;  /* 0x00280000603c783b */ /* 0x000fe20000000200 */
[----:B------:R-:W-:Y:S01]  /*15e30*/  @P2 IADD3 R138, R0, -0x40, RZ ;  /* 0xffffffc0008a2810 */ /* 0x000fe20007ffe0ff */
[----:B------:R-:W-:-:S02]  /*15e40*/  IMAD.IADD R0, R99, 0x1, R92 ;  /* 0x0000000163007824 */ /* 0x000fc400078e025c */
[----:B------:R-:W-:Y:S02]  /*15e50*/  STL [R1+0x168], R135 ;  /* 0x0001688701007387 */ /* 0x000fe40000100800 */
[----:B------:R-:W-:Y:S02]  /*15e60*/  IMAD.IADD R183, R185, 0x1, R138 ;  /* 0x00000001b9b77824 */ /* 0x000fe400078e028a */
[----:B------:R-:W-:Y:S04]  /*15e70*/  STL [R1+0x164], R134 ;  /* 0x0001648601007387 */ /* 0x000fe80000100800 */
[----:B------:R-:W-:Y:S04]  /*15e80*/  STL [R1+0x160], R118 ;  /* 0x0001607601007387 */ /* 0x000fe80000100800 */
[----:B------:R-:W0:Y:S01]  /*15e90*/  LDGDEPBAR ;  /* 0x00000000000079af */ /* 0x000e220000000000 */
[----:B--2---:R-:W-:-:S04]  /*15ea0*/  SHF.L.U32 R7, R7, 0x6, RZ ;  /* 0x0000000607077819 */ /* 0x004fc800000006ff */
[----:B------:R-:W-:-:S05]  /*15eb0*/  LOP3.LUT R244, R7, 0xfffffe00, RZ, 0xc0, !PT ;  /* 0xfffffe0007f47812 */ /* 0x000fca00078ec0ff */
[----:B------:R-:W-:-:S05]  /*15ec0*/  IMAD R2, R9, 0x400, R244 ;  /* 0x0000040009027824 */ /* 0x000fca00078e02f4 */
[----:B------:R-:W-:-:S05]  /*15ed0*/  IADD3 R2, R239, R2, RZ ;  /* 0x00000002ef027210 */ /* 0x000fca0007ffe0ff */
[----:B------:R-:W-:-:S05]  /*15ee0*/  IMAD.SHL.U32 R184, R2, 0x2, RZ ;  /* 0x0000000202b87824 */ /* 0x000fca00078e00ff */
[----:B------:R-:W2:Y:S01]  /*15ef0*/  LDSM.16.M88.4 R8, [R184] ;  /* 0x00000000b808783b */ /* 0x000ea20000000200 */
[----:B------:R-:W-:-:S05]  /*15f00*/  IMAD R5, R187, 0x2, R184 ;  /* 0x00000002bb057824 */ /* 0x000fca00078e02b8 */
[----:B------:R-:W4:Y:S01]  /*15f10*/  LDSM.16.M88.4 R24, [R5] ;  /* 0x000000000518783b */ /* 0x000f220000000200 */
[----:B------:R-:W-:Y:S01]  /*15f20*/  LEA R3, R188, R184, 0x1 ;  /* 0x000000b8bc037211 */ /* 0x000fe200078e08ff */
        /* <DEDUP_REMOVED lines=10> */
[C---:B----4-:R-:W-:Y:S08]  /*15fd0*/  HMMA.16816.F32 R88, R24.reuse, R64, R72 ;  /* 0x000000401858723c */ /* 0x050ff00000001848 */
[C---:B------:R-:W-:Y:S08]  /*15fe0*/  HMMA.16816.F32 R68, R24.reuse, R66, R68 ;  /* 0x000000421844723c */ /* 0x040ff00000001844 */
[C---:B------:R-:W-:Y:S08]  /*15ff0*/  HMMA.16816.F32 R112, R24.reuse, R84, R12 ;  /* 0x000000541870723c */ /* 0x040ff0000000180c */
[C---:B------:R-:W-:Y:S01]  /*16000*/  HMMA.16816.F32 R64, R24.reuse, R56, R36 ;  /* 0x000000381840723c */ /* 0x040fe20000001824 */
[----:B------:R-:W-:Y:S07]  /*16010*/  LDSM.16.M88.4 R36, [R138] ;  /* 0x000000008a24783b */ /* 0x000fee0000000200 */
[----:B------:R-:W-:Y:S01]  /*16020*/  HMMA.16816.F32 R100, R24, R50, R20 ;  /* 0x000000321864723c */ /* 0x000fe20000001814 */
[----:B------:R-:W4:Y:S07]  /*16030*/  LDSM.16.M88.4 R20, [R3] ;  /* 0x000000000314783b */ /* 0x000f2e0000000200 */
[----:B------:R-:W-:Y:S01]  /*16040*/  HMMA.16816.F32 R12, R8, R78, RZ ;  /* 0x0000004e080c723c */ /* 0x000fe200000018ff */
[----:B------:R-:W-:-:S07]  /*16050*/  LEA R186, R187, R3, 0x1 ;  /* 0x00000003bbba7211 */ /* 0x000fce00078e08ff */
[----:B------:R-:W-:Y:S01]  /*16060*/  HMMA.16816.F32 R104, R24, R48, R28 ;  /* 0x000000301868723c */ /* 0x000fe2000000181c */
[----:B------:R-:W-:Y:S07]  /*16070*/  LDSM.16.M88.4 R48, [R183] ;  /* 0x00000000b730783b */ /* 0x000fee0000000200 */
[----:B------:R-:W-:Y:S08]  /*16080*/  HMMA.16816.F32 R28, R8, R80, RZ ;  /* 0x00000050081c723c */ /* 0x000ff000000018ff */
[C---:B------:R-:W-:Y:S01]  /*16090*/  HMMA.16816.F32 R72, R24.reuse, R60, R52 ;  /* 0x0000003c1848723c */ /* 0x040fe20000001834 */
[----:B------:R-:W1:Y:S07]  /*160a0*/  LDSM.16.M88.4 R52, [R138+0x800] ;  /* 0x000800008a34783b */ /* 0x000e6e0000000200 */
[C---:B------:R-:W-:Y:S01]  /*160b0*/  HMMA.16816.F32 R92, R24.reuse, R86, R12 ;  /* 0x00000056185c723c */ /* 0x040fe2000000180c */
[----:B------:R-:W1:Y:S07]  /*160c0*/  LDSM.16.M88.4 R12, [R186] ;  /* 0x00000000ba0c783b */ /* 0x000e6e0000000200 */
[----:B------:R-:W-:Y:S08]  /*160d0*/  HMMA.16816.F32 R56, R24, R58, R32 ;  /* 0x0000003a1838723c */ /* 0x000ff00000001820 */
[----:B------:R-:W-:Y:S08]  /*160e0*/  HMMA.16816.F32 R32, R8, R82, RZ ;  /* 0x000000520820723c */ /* 0x000ff000000018ff */
[C---:B------:R-:W-:Y:S01]  /*160f0*/  HMMA.16816.F32 R60, R24.reuse, R62, R44 ;  /* 0x0000003e183c723c */ /* 0x040fe2000000182c */
[----:B------:R-:W3:Y:S07]  /*16100*/  LDSM.16.M88.4 R44, [R138+0x1000] ;  /* 0x001000008a2c783b */ /* 0x000eee0000000200 */
[----:B--2---:R-:W-:Y:S08]  /*16110*/  HMMA.16816.F32 R108, R24, R40, R28 ;  /* 0x00000028186c723c */ /* 0x004ff0000000181c */
[C---:B----4-:R-:W-:Y:S01]  /*16120*/  HMMA.16816.F32 R28, R20.reuse, R36, R88 ;  /* 0x00000024141c723c */ /* 0x050fe20000001858 */
[----:B------:R-:W-:Y:S04]  /*16130*/  STL [R1+0x19c], R16 ;  /* 0x00019c1001007387 */ /* 0x000fe80000100800 */
[----:B------:R-:W-:Y:S03]  /*16140*/  LDSM.16.M88.4 R88, [R138+0x2800] ;  /* 0x002800008a58783b */ /* 0x000fe60000000200 */
[----:B------:R-:W-:Y:S08]  /*16150*/  HMMA.16816.F32 R36, R20, R38, R68 ;  /* 0x000000261424723c */ /* 0x000ff00000001844 */
[----:B------:R-:W-:Y:S01]  /*16160*/  HMMA.16816.F32 R152, R24, R42, R32 ;  /* 0x0000002a1898723c */ /* 0x000fe20000001820 */
[----:B------:R-:W2:Y:S04]  /*16170*/  LDSM.16.M88.4 R40, [R138+0x1800] ;  /* 0x001800008a28783b */ /* 0x000ea80000000200 */
[----:B------:R-:W-:Y:S03]  /*16180*/  LDSM.16.M88.4 R32, [R138+0x2000] ;  /* 0x002000008a20783b */ /* 0x000fe60000000200 */
[C---:B-1----:R-:W-:Y:S08]  /*16190*/  HMMA.16816.F32 R72, R20.reuse, R52, R72 ;  /* 0x000000341448723c */ /* 0x042ff00000001848 */
[----:B------:R-:W-:Y:S01]  /*161a0*/  HMMA.16816.F32 R80, R20, R54, R60 ;  /* 0x000000361450723c */ /* 0x000fe2000000183c */
[----:B------:R-:W1:Y:S07]  /*161b0*/  LDSM.16.M88.4 R52, [R183+0x800] ;  /* 0x00080000b734783b */ /* 0x000e6e0000000200 */
[----:B------:R-:W-:Y:S08]  /*161c0*/  HMMA.16816.F32 R28, R12, R48, R28 ;  /* 0x000000300c1c723c */ /* 0x000ff0000000181c */
[C---:B---3--:R-:W-:Y:S08]  /*161d0*/  HMMA.16816.F32 R76, R20.reuse, R44, R64 ;  /* 0x0000002c144c723c */ /* 0x048ff00000001840 */
[----:B------:R-:W-:Y:S08]  /*161e0*/  HMMA.16816.F32 R84, R20, R46, R56 ;  /* 0x0000002e1454723c */ /* 0x000ff00000001838 */
[----:B------:R-:W-:Y:S01]  /*161f0*/  HMMA.16816.F32 R44, R12, R50, R36 ;  /* 0x000000320c2c723c */ /* 0x000fe20000001824 */
[-C--:B------:R-:W-:Y:S01]  /*16200*/  FMUL.FTZ R2, R28, R4.reuse ;  /* 0x000000041c027220 */ /* 0x080fe20000410000 */
[----:B------:R-:W-:Y:S03]  /*16210*/  STL [R1+0x198], R17 ;  /* 0x0001981101007387 */ /* 0x000fe60000100800 */
[----:B------:R3:W-:Y:S01]  /*16220*/  MUFU.TANH R234, R2 ;  /* 0x0000000200ea7308 */ /* 0x0007e20000002400 */
[----:B------:R-:W-:Y:S02]  /*16230*/  STL [R1+0x1a0], R244 ;  /* 0x0001a0f401007387 */ /* 0x000fe40000100800 */
[----:B--2---:R-:W-:Y:S02]  /*16240*/  HMMA.16816.F32 R64, R20, R40, R104 ;  /* 0x000000281440723c */ /* 0x004fe40000001868 */
[----:B------:R-:W-:Y:S04]  /*16250*/  STL [R1+0x1a4], R239 ;  /* 0x0001a4ef01007387 */ /* 0x000fe80000100800 */
[----:B------:R-:W-:Y:S01]  /*16260*/  LDSM.16.M88.4 R36, [R183+0x2000] ;  /* 0x00200000b724783b */ /* 0x000fe20000000200 */
[----:B---3--:R-:W-:-:S04]  /*16270*/  FMUL.FTZ R2, R29, R4 ;  /* 0x000000041d027220 */ /* 0x008fc80000410000 */
[----:B------:R2:W-:Y:S01]  /*16280*/  MUFU.TANH R181, R2 ;  /* 0x0000000200b57308 */ /* 0x0005e20000002400 */
[----:B------:R-:W-:Y:S01]  /*16290*/  HMMA.16816.F32 R68, R20, R42, R100 ;  /* 0x0000002a1444723c */ /* 0x000fe20000001864 */
[----:B------:R-:W-:Y:S04]  /*162a0*/  STL [R1+0xfc], R5 ;  /* 0x0000fc0501007387 */ /* 0x000fe80000100800 */
[----:B------:R-:W3:Y:S01]  /*162b0*/  LDSM.16.M88.4 R40, [R183+0x1000] ;  /* 0x00100000b728783b */ /* 0x000ee20000000200 */
[----:B--2---:R-:W-:-:S03]  /*162c0*/  FMUL.FTZ R2, R30, R4 ;  /* 0x000000041e027220 */ /* 0x004fc60000410000 */
[----:B------:R-:W-:Y:S01]  /*162d0*/  STL [R1+0x1ac], R188 ;  /* 0x0001acbc01007387 */ /* 0x000fe20000100800 */
[----:B------:R2:W-:Y:S03]  /*162e0*/  MUFU.TANH R18, R2 ;  /* 0x0000000200127308 */ /* 0x0005e60000002400 */
[----:B------:R4:W-:Y:S01]  /*162f0*/  STL [R1+0x1a8], R184 ;  /* 0x0001a8b801007387 */ /* 0x0009e20000100800 */
[-C--:B--2---:R-:W-:Y:S02]  /*16300*/  FMUL.FTZ R2, R31, R4.reuse ;  /* 0x000000041f027220 */ /* 0x084fe40000410000 */
[----:B-1----:R-:W-:Y:S02]  /*16310*/  HMMA.16816.F32 R28, R12, R52, R72 ;  /* 0x000000340c1c723c */ /* 0x002fe40000001848 */
[----:B----4-:R1:W-:Y:S02]  /*16320*/  MUFU.TANH R184, R2 ;  /* 0x0000000200b87308 */ /* 0x0103e40000002400 */
[----:B-1----:R-:W-:-:S06]  /*16330*/  FMUL.FTZ R2, R44, R4 ;  /* 0x000000042c027220 */ /* 0x002fcc0000410000 */
[----:B------:R1:W-:Y:S01]  /*16340*/  MUFU.TANH R228, R2 ;  /* 0x0000000200e47308 */ /* 0x0003e20000002400 */
[----:B------:R-:W-:Y:S01]  /*16350*/  HMMA.16816.F32 R48, R12, R54, R80 ;  /* 0x000000360c30723c */ /* 0x000fe20000001850 */
[----:B-1----:R-:W-:-:S06]  /*16360*/  FMUL.FTZ R2, R45, R4 ;  /* 0x000000042d027220 */ /* 0x002fcc0000410000 */
[----:B------:R1:W2:Y:S02]  /*16370*/  MUFU.TANH R213, R2 ;  /* 0x0000000200d57308 */ /* 0x0002a40000002400 */
[----:B-1----:R-:W-:-:S06]  /*16380*/  FMUL.FTZ R2, R46, R4 ;  /* 0x000000042e027220 */ /* 0x002fcc0000410000 */
[----:B------:R1:W-:Y:S02]  /*16390*/  MUFU.TANH R209, R2 ;  /* 0x0000000200d17308 */ /* 0x0003e40000002400 */
[-C--:B-1----:R-:W-:Y:S02]  /*163a0*/  FMUL.FTZ R2, R47, R4.reuse ;  /* 0x000000042f027220 */ /* 0x082fe40000410000 */
[----:B------:R-:W1:Y:S04]  /*163b0*/  LDSM.16.M88.4 R44, [R137+0x5000] ;  /* 0x00500000892c783b */ /* 0x000e680000000200 */
[----:B------:R4:W-:Y:S01]  /*163c0*/  MUFU.TANH R16, R2 ;  /* 0x0000000200107308 */ /* 0x0009e20000002400 */
[----:B------:R-:W-:Y:S01]  /*163d0*/  HMMA.16816.F32 R56, R20, R32, R112 ;  /* 0x000000201438723c */ /* 0x000fe20000001870 */
[----:B----4-:R-:W-:-:S06]  /*163e0*/  FMUL.FTZ R2, R28, R4 ;  /* 0x000000041c027220 */ /* 0x010fcc0000410000 */
[----:B------:R4:W-:Y:S01]  /*163f0*/  MUFU.TANH R236, R2 ;  /* 0x0000000200ec7308 */ /* 0x0009e20000002400 */
[----:B------:R-:W-:Y:S01]  /*16400*/  HMMA.16816.F32 R60, R20, R34, R92 ;  /* 0x00000022143c723c */ /* 0x000fe2000000185c */
[----:B------:R-:W1:Y:S01]  /*16410*/  LDSM.16.M88.4 R32, [R183+0x1800] ;  /* 0x00180000b720783b */ /* 0x000e620000000200 */
[----:B----4-:R-:W-:-:S05]  /*16420*/  FMUL.FTZ R2, R29, R4 ;  /* 0x000000041d027220 */ /* 0x010fca0000410000 */
[----:B------:R4:W-:Y:S01]  /*16430*/  MUFU.TANH R226, R2 ;  /* 0x0000000200e27308 */ /* 0x0009e20000002400 */
[----:B---3--:R-:W-:Y:S01]  /*16440*/  HMMA.16816.F32 R52, R12, R40, R76 ;  /* 0x000000280c34723c */ /* 0x008fe2000000184c */
[----:B----4-:R-:W-:-:S06]  /*16450*/  FMUL.FTZ R2, R30, R4 ;  /* 0x000000041e027220 */ /* 0x010fcc0000410000 */
[----:B------:R3:W-:Y:S02]  /*16460*/  MUFU.TANH R239, R2 ;  /* 0x0000000200ef7308 */ /* 0x0007e40000002400 */
[-C--:B---3--:R-:W-:Y:S01]  /*16470*/  FMUL.FTZ R2, R31, R4.reuse ;  /* 0x000000041f027220 */ /* 0x088fe20000410000 */
[----:B------:R-:W-:Y:S01]  /*16480*/  HMMA.16816.F32 R72, R12, R42, R84 ;  /* 0x0000002a0c48723c */ /* 0x000fe20000001854 */
[----:B------:R-:W3:Y:S04]  /*16490*/  LDSM.16.M88.4 R28, [R137+0x6800] ;  /* 0x00680000891c783b */ /* 0x000ee80000000200 */
[----:B------:R4:W-:Y:S01]  /*164a0*/  MUFU.TANH R252, R2 ;  /* 0x0000000200fc7308 */ /* 0x0009e20000002400 */
[----:B------:R-:W-:Y:S01]  /*164b0*/  LDSM.16.M88.4 R40, [R137+0x5800] ;  /* 0x005800008928783b */ /* 0x000fe20000000200 */
[----:B----4-:R-:W-:-:S06]  /*164c0*/  FMUL.FTZ R2, R48, R4 ;  /* 0x0000000430027220 */ /* 0x010fcc0000410000 */
[----:B------:R4:W-:Y:S02]  /*164d0*/  MUFU.TANH R6, R2 ;  /* 0x0000000200067308 */ /* 0x0009e40000002400 */
[----:B----4-:R-:W-:-:S06]  /*164e0*/  FMUL.FTZ R2, R49, R4 ;  /* 0x0000000431027220 */ /* 0x010fcc0000410000 */
[----:B------:R4:W-:Y:S02]  /*164f0*/  MUFU.TANH R219, R2 ;  /* 0x0000000200db7308 */ /* 0x0009e40000002400 */
[----:B----4-:R-:W-:-:S06]  /*16500*/  FMUL.FTZ R2, R50, R4 ;  /* 0x0000000432027220 */ /* 0x010fcc0000410000 */
[----:B------:R4:W-:Y:S01]  /*16510*/  MUFU.TANH R17, R2 ;  /* 0x0000000200117308 */ /* 0x0009e20000002400 */
[----:B------:R-:W-:Y:S01]  /*16520*/  HMMA.16816.F32 R76, R12, R36, R56 ;  /* 0x000000240c4c723c */ /* 0x000fe20000001838 */
[----:B----4-:R-:W-:-:S07]  /*16530*/  FMUL.FTZ R2, R51, R4 ;  /* 0x0000000433027220 */ /* 0x010fce0000410000 */
[----:B------:R-:W-:Y:S01]  /*16540*/  HMMA.16816.F32 R80, R12, R38, R60 ;  /* 0x000000260c50723c */ /* 0x000fe2000000183c */
[----:B------:R-:W-:Y:S01]  /*16550*/  LDSM.16.M88.4 R36, [R137+0x8800] ;  /* 0x008800008924783b */ /* 0x000fe20000000200 */
[----:B------:R4:W-:Y:S03]  /*16560*/  MUFU.TANH R218, R2 ;  /* 0x0000000200da7308 */ /* 0x0009e60000002400 */
[----:B------:R-:W-:Y:S03]  /*16570*/  LDSM.16.M88.4 R48, [R137+0x7000] ;  /* 0x007000008930783b */ /* 0x000fe60000000200 */
[----:B-1----:R-:W-:Y:S01]  /*16580*/  HMMA.16816.F32 R56, R8, R44, RZ ;  /* 0x0000002c0838723c */ /* 0x002fe200000018ff */
[----:B----4-:R-:W-:-:S04]  /*16590*/  FMUL.FTZ R2, R52, R4 ;  /* 0x0000000434027220 */ /* 0x010fc80000410000 */
[----:B------:R1:W-:Y:S03]  /*165a0*/  MUFU.TANH R232, R2 ;  /* 0x0000000200e87308 */ /* 0x0003e60000002400 */
[----:B------:R-:W-:Y:S01]  /*165b0*/  HMMA.16816.F32 R60, R8, R46, RZ ;  /* 0x0000002e083c723c */ /* 0x000fe200000018ff */
[----:B------:R-:W4:Y:S01]  /*165c0*/  LDSM.16.M88.4 R44, [R137+0x7800] ;  /* 0x00780000892c783b */ /* 0x000f220000000200 */
[----:B-1----:R-:W-:-:S04]  /*165d0*/  FMUL.FTZ R2, R53, R4 ;  /* 0x0000000435027220 */ /* 0x002fc80000410000 */
[----:B------:R1:W-:Y:S02]  /*165e0*/  MUFU.TANH R244, R2 ;  /* 0x0000000200f47308 */ /* 0x0003e40000002400 */
[C---:B------:R-:W-:Y:S08]  /*165f0*/  HMMA.16816.F32 R64, R12.reuse, R32, R64 ;  /* 0x000000200c40723c */ /* 0x040ff00000001840 */
[----:B------:R-:W-:Y:S01]  /*16600*/  HMMA.16816.F32 R68, R12, R34, R68 ;  /* 0x000000220c44723c */ /* 0x000fe20000001844 */
[----:B------:R-:W2:Y:S01]  /*16610*/  LDSM.16.M88.4 R32, [R137+0x6000] ;  /* 0x006000008920783b */ /* 0x000ea20000000200 */
[----:B-1----:R-:W-:-:S04]  /*16620*/  FMUL.FTZ R2, R54, R4 ;  /* 0x0000000436027220 */ /* 0x002fc80000410000 */
[----:B------:R1:W-:Y:S02]  /*16630*/  MUFU.TANH R249, R2 ;  /* 0x0000000200f97308 */ /* 0x0003e40000002400 */
[-C--:B-1----:R-:W-:Y:S01]  /*16640*/  FMUL.FTZ R2, R55, R4.reuse ;  /* 0x0000000437027220 */ /* 0x082fe20000410000 */
[----:B---3--:R-:W-:Y:S01]  /*16650*/  HMMA.16816.F32 R112, R8, R28, RZ ;  /* 0x0000001c0870723c */ /* 0x008fe200000018ff */
[----:B------:R-:W-:Y:S04]  /*16660*/  LDSM.16.M88.4 R52, [R183+0x2800] ;  /* 0x00280000b734783b */ /* 0x000fe80000000200 */
[----:B------:R1:W-:Y:S02]  /*16670*/  MUFU.TANH R206, R2 ;  /* 0x0000000200ce7308 */ /* 0x0003e40000002400 */
[----:B-1----:R-:W-:-:S06]  /*16680*/  FMUL.FTZ R2, R72, R4 ;  /* 0x0000000448027220 */ /* 0x002fcc0000410000 */
[----:B------:R1:W-:Y:S02]  /*16690*/  MUFU.TANH R227, R2 ;  /* 0x0000000200e37308 */ /* 0x0003e40000002400 */
[----:B-1----:R-:W-:-:S06]  /*166a0*/  FMUL.FTZ R2, R73, R4 ;  /* 0x0000000449027220 */ /* 0x002fcc0000410000 */
[----:B------:R1:W-:Y:S02]  /*166b0*/  MUFU.TANH R216, R2 ;  /* 0x0000000200d87308 */ /* 0x0003e40000002400 */
[----:B-1----:R-:W-:-:S06]  /*166c0*/  FMUL.FTZ R2, R74, R4 ;  /* 0x000000044a027220 */ /* 0x002fcc0000410000 */
[----:B------:R1:W-:Y:S01]  /*166d0*/  MUFU.TANH R188, R2 ;  /* 0x0000000200bc7308 */ /* 0x0003e20000002400 */
[----:B------:R-:W-:Y:S01]  /*166e0*/  HMMA.16816.F32 R120, R8, R30, RZ ;  /* 0x0000001e0878723c */ /* 0x000fe200000018ff */
[----:B------:R-:W3:Y:S01]  /*166f0*/  LDSM.16.M88.4 R28, [R137+0x9800] ;  /* 0x00980000891c783b */ /* 0x000ee20000000200 */
[----:B-1----:R-:W-:-:S05]  /*16700*/  FMUL.FTZ R2, R75, R4 ;  /* 0x000000044b027220 */ /* 0x002fca0000410000 */
[----:B------:R1:W-:Y:S01]  /*16710*/  MUFU.TANH R134, R2 ;  /* 0x0000000200867308 */ /* 0x0003e20000002400 */
[----:B----4-:R-:W-:Y:S01]  /*16720*/  HMMA.16816.F32 R140, R8, R44, RZ ;  /* 0x0000002c088c723c */ /* 0x010fe200000018ff */
[----:B-1----:R-:W-:-:S06]  /*16730*/  FMUL.FTZ R2, R64, R4 ;  /* 0x0000000440027220 */ /* 0x002fcc0000410000 */
[----:B------:R1:W-:Y:S01]  /*16740*/  MUFU.TANH R235, R2 ;  /* 0x0000000200eb7308 */ /* 0x0003e20000002400 */
[----:B------:R-:W-:Y:S01]  /*16750*/  HMMA.16816.F32 R144, R8, R46, RZ ;  /* 0x0000002e0890723c */ /* 0x000fe200000018ff */
[----:B------:R-:W4:Y:S01]  /*16760*/  LDSM.16.M88.4 R44, [R96+0x5000] ;  /* 0x00500000602c783b */ /* 0x000f220000000200 */
[----:B-1----:R-:W-:-:S05]  /*16770*/  FMUL.FTZ R2, R65, R4 ;  /* 0x0000000441027220 */ /* 0x002fca0000410000 */
[----:B------:R1:W1:Y:S01]  /*16780*/  MUFU.TANH R211, R2 ;  /* 0x0000000200d37308 */ /* 0x0002620000002400 */
[C---:B------:R-:W-:Y:S08]  /*16790*/  HMMA.16816.F32 R84, R8.reuse, R40, RZ ;  /* 0x000000280854723c */ /* 0x040ff000000018ff */
[----:B------:R-:W-:Y:S01]  /*167a0*/  HMMA.16816.F32 R92, R8, R42, RZ ;  /* 0x0000002a085c723c */ /* 0x000fe200000018ff */
[----:B------:R-:W3:Y:S01]  /*167b0*/  LDSM.16.M88.4 R40, [R137+0x8000] ;  /* 0x008000008928783b */ /* 0x000ee20000000200 */
[----:B-1----:R-:W-:-:S06]  /*167c0*/  FMUL.FTZ R2, R66, R4 ;  /* 0x0000000442027220 */ /* 0x002fcc0000410000 */
[C---:B--2---:R-:W-:Y:S01]  /*167d0*/  HMMA.16816.F32 R100, R8.reuse, R32, RZ ;  /* 0x000000200864723c */ /* 0x044fe200000018ff */
[----:B------:R1:W-:Y:S07]  /*167e0*/  MUFU.TANH R182, R2 ;  /* 0x0000000200b67308 */ /* 0x0003ee0000002400 */
[----:B------:R-:W-:Y:S01]  /*167f0*/  HMMA.16816.F32 R104, R8, R34, RZ ;  /* 0x000000220868723c */ /* 0x000fe200000018ff */
[----:B------:R-:W2:Y:S01]  /*16800*/  LDSM.16.M88.4 R32, [R137+0x9000] ;  /* 0x009000008920783b */ /* 0x000ea20000000200 */
[----:B-1----:R-:W-:-:S06]  /*16810*/  FMUL.FTZ R2, R67, R4 ;  /* 0x0000000443027220 */ /* 0x002fcc0000410000 */
[----:B------:R-:W-:Y:S01]  /*16820*/  HMMA.16816.F32 R108, R20, R88, R108 ;  /* 0x00000058146c723c */ /* 0x000fe2000000186c */
[----:B------:R-:W-:Y:S01]  /*16830*/  LDSM.16.M88.4 R64, [R138+0x3800] ;  /* 0x003800008a40783b */ /* 0x000fe20000000200 */
[----:B------:R1:W1:Y:S02]  /*16840*/  MUFU.TANH R210, R2 ;  /* 0x0000000200d27308 */ /* 0x0002640000002400 */
[----:B-1----:R-:W-:-:S06]  /*16850*/  FMUL.FTZ R2, R68, R4 ;  /* 0x0000000444027220 */ /* 0x002fcc0000410000 */
[----:B------:R1:W-:Y:S01]  /*16860*/  MUFU.TANH R172, R2 ;  /* 0x0000000200ac7308 */ /* 0x0003e20000002400 */
[----:B------:R-:W-:Y:S01]  /*16870*/  HMMA.16816.F32 R160, R8, R36, RZ ;  /* 0x0000002408a0723c */ /* 0x000fe200000018ff */
[----:B-1----:R-:W-:-:S06]  /*16880*/  FMUL.FTZ R2, R69, R4 ;  /* 0x0000000445027220 */ /* 0x002fcc0000410000 */
[----:B------:R1:W-:Y:S01]  /*16890*/  MUFU.TANH R132, R2 ;  /* 0x0000000200847308 */ /* 0x0003e20000002400 */
[----:B------:R-:W-:Y:S01]  /*168a0*/  HMMA.16816.F32 R164, R8, R38, RZ ;  /* 0x0000002608a4723c */ /* 0x000fe200000018ff */
[----:B------:R-:W2:Y:S01]  /*168b0*/  LDSM.16.M88.4 R36, [R138+0x3000] ;  /* 0x003000008a24783b */ /* 0x000ea20000000200 */
[----:B-1----:R-:W-:-:S05]  /*168c0*/  FMUL.FTZ R2, R70, R4 ;  /* 0x0000000446027220 */ /* 0x002fca0000410000 */
[----:B------:R1:W-:Y:S01]  /*168d0*/  MUFU.TANH R238, R2 ;  /* 0x0000000200ee7308 */ /* 0x0003e20000002400 */
[----:B---3--:R-:W-:Y:S01]  /*168e0*/  HMMA.16816.F32 R192, R8, R28, RZ ;  /* 0x0000001c08c0723c */ /* 0x008fe200000018ff */
[----:B-1----:R-:W-:-:S06]  /*168f0*/  FMUL.FTZ R2, R71, R4 ;  /* 0x0000000447027220 */ /* 0x002fcc0000410000 */
[----:B------:R1:W-:Y:S01]  /*16900*/  MUFU.TANH R237, R2 ;  /* 0x0000000200ed7308 */ /* 0x0003e20000002400 */
[----:B------:R-:W-:Y:S01]  /*16910*/  HMMA.16816.F32 R240, R8, R30, RZ ;  /* 0x0000001e08f0723c */ /* 0x000fe200000018ff */
[----:B-1----:R-:W-:-:S06]  /*16920*/  FMUL.FTZ R2, R76, R4 ;  /* 0x000000044c027220 */ /* 0x002fcc0000410000 */
[----:B------:R1:W-:Y:S01]  /*16930*/  MUFU.TANH R135, R2 ;  /* 0x0000000200877308 */ /* 0x0003e20000002400 */
[----:B----4-:R-:W-:Y:S01]  /*16940*/  HMMA.16816.F32 R28, R24, R44, R56 ;  /* 0x0000002c181c723c */ /* 0x010fe20000001838 */
[----:B------:R-:W3:Y:S01]  /*16950*/  LDSM.16.M88.4 R56, [R96+0x5800] ;  /* 0x005800006038783b */ /* 0x000ee20000000200 */
[----:B-1----:R-:W-:-:S05]  /*16960*/  FMUL.FTZ R2, R77, R4 ;  /* 0x000000044d027220 */ /* 0x002fca0000410000 */
[----:B------:R1:W-:Y:S01]  /*16970*/  MUFU.TANH R250, R2 ;  /* 0x0000000200fa7308 */ /* 0x0003e20000002400 */
[C---:B------:R-:W-:Y:S08]  /*16980*/  HMMA.16816.F32 R124, R8.reuse, R48, RZ ;  /* 0x00000030087c723c */ /* 0x040ff000000018ff */
[----:B------:R-:W-:Y:S01]  /*16990*/  HMMA.16816.F32 R128, R8, R50, RZ ;  /* 0x000000320880723c */ /* 0x000fe200000018ff */
[----:B-1----:R-:W-:-:S07]  /*169a0*/  FMUL.FTZ R2, R78, R4 ;  /* 0x000000044e027220 */ /* 0x002fce0000410000 */
[C---:B------:R-:W-:Y:S01]  /*169b0*/  HMMA.16816.F32 R148, R8.reuse, R40, RZ ;  /* 0x000000280894723c */ /* 0x040fe200000018ff */
[----:B------:R1:W-:Y:S07]  /*169c0*/  MUFU.TANH R191, R2 ;  /* 0x0000000200bf7308 */ /* 0x0003ee0000002400 */
[C---:B------:R-:W-:Y:S08]  /*169d0*/  HMMA.16816.F32 R156, R8.reuse, R42, RZ ;  /* 0x0000002a089c723c */ /* 0x040ff000000018ff */
[----:B--2---:R-:W-:Y:S01]  /*169e0*/  HMMA.16816.F32 R168, R8, R32, RZ ;  /* 0x0000002008a8723c */ /* 0x004fe200000018ff */
[----:B-1----:R-:W-:-:S07]  /*169f0*/  FMUL.FTZ R2, R79, R4 ;  /* 0x000000044f027220 */ /* 0x002fce0000410000 */
[----:B------:R-:W-:Y:S01]  /*16a00*/  HMMA.16816.F32 R176, R8, R34, RZ ;  /* 0x0000002208b0723c */ /* 0x000fe200000018ff */
[----:B------:R1:W2:Y:S07]  /*16a10*/  MUFU.TANH R222, R2 ;  /* 0x0000000200de7308 */ /* 0x0002ae0000002400 */
[----:B------:R-:W-:Y:S08]  /*16a20*/  HMMA.16816.F32 R8, R20, R90, R152 ;  /* 0x0000005a1408723c */ /* 0x000ff00000001898 */
[----:B------:R-:W-:Y:S01]  /*16a30*/  HMMA.16816.F32 R40, R12, R52, R108 ;  /* 0x000000340c28723c */ /* 0x000fe2000000186c */
[----:B-1----:R-:W-:-:S07]  /*16a40*/  FMUL.FTZ R2, R80, R4 ;  /* 0x0000000450027220 */ /* 0x002fce0000410000 */
[----:B------:R-:W-:Y:S01]  /*16a50*/  HMMA.16816.F32 R48, R24, R46, R60 ;  /* 0x0000002e1830723c */ /* 0x000fe2000000183c */
[----:B------:R-:W1:Y:S01]  /*16a60*/  LDSM.16.M88.4 R60, [R183+0x3000] ;  /* 0x00300000b73c783b */ /* 0x000e620000000200 */
[----:B------:R4:W-:Y:S02]  /*16a70*/  MUFU.TANH R248, R2 ;  /* 0x0000000200f87308 */ /* 0x0009e40000002400 */
[----:B----4-:R-:W-:-:S06]  /*16a80*/  FMUL.FTZ R2, R81, R4 ;  /* 0x0000000451027220 */ /* 0x010fcc0000410000 */
[----:B------:R4:W-:Y:S01]  /*16a90*/  MUFU.TANH R111, R2 ;  /* 0x00000002006f7308 */ /* 0x0009e20000002400 */
[----:B------:R-:W-:Y:S01]  /*16aa0*/  HMMA.16816.F32 R44, R20, R36, R28 ;  /* 0x00000024142c723c */ /* 0x000fe2000000181c */
[----:B----4-:R-:W-:-:S06]  /*16ab0*/  FMUL.FTZ R2, R82, R4 ;  /* 0x0000000452027220 */ /* 0x010fcc0000410000 */
[----:B------:R4:W-:Y:S01]  /*16ac0*/  MUFU.TANH R251, R2 ;  /* 0x0000000200fb7308 */ /* 0x0009e20000002400 */
[----:B------:R-:W-:Y:S01]  /*16ad0*/  HMMA.16816.F32 R8, R12, R54, R8 ;  /* 0x000000360c08723c */ /* 0x000fe20000001808 */
[----:B------:R1:W-:Y:S04]  /*16ae0*/  STL [R1+0x1b4], R99 ;  /* 0x0001b46301007387 */ /* 0x0003e80000100800 */
[----:B------:R-:W-:Y:S01]  /*16af0*/  LDSM.16.M88.4 R52, [R183+0x3800] ;  /* 0x00380000b734783b */ /* 0x000fe20000000200 */
[----:B----4-:R-:W-:-:S04]  /*16b00*/  FMUL.FTZ R2, R83, R4 ;  /* 0x0000000453027220 */ /* 0x010fc80000410000 */
[----:B------:R4:W1:Y:S01]  /*16b10*/  MUFU.TANH R220, R2 ;  /* 0x0000000200dc7308 */ /* 0x0008620000002400 */
[----:B---3--:R-:W-:Y:S01]  /*16b20*/  HMMA.16816.F32 R32, R24, R56, R84 ;  /* 0x000000381820723c */ /* 0x008fe20000001854 */
[----:B----4-:R-:W-:-:S06]  /*16b30*/  FMUL.FTZ R2, R40, R4 ;  /* 0x0000000428027220 */ /* 0x010fcc0000410000 */
[----:B------:R3:W-:Y:S01]  /*16b40*/  MUFU.TANH R223, R2 ;  /* 0x0000000200df7308 */ /* 0x0007e20000002400 */
[----:B------:R-:W-:Y:S01]  /*16b50*/  HMMA.16816.F32 R28, R20, R38, R48 ;  /* 0x00000026141c723c */ /* 0x000fe20000001830 */
[----:B------:R-:W-:Y:S01]  /*16b60*/  LDSM.16.M88.4 R48, [R138+0x4000] ;  /* 0x004000008a30783b */ /* 0x000fe20000000200 */
[----:B---3--:R-:W-:-:S05]  /*16b70*/  FMUL.FTZ R2, R41, R4 ;  /* 0x0000000429027220 */ /* 0x008fca0000410000 */
[----:B------:R3:W-:Y:S01]  /*16b80*/  MUFU.TANH R110, R2 ;  /* 0x00000002006e7308 */ /* 0x0007e20000002400 */
[----:B-1----:R-:W-:Y:S01]  /*16b90*/  HMMA.16816.F32 R36, R12, R60, R44 ;  /* 0x0000003c0c24723c */ /* 0x002fe2000000182c */
[----:B---3--:R-:W-:-:S06]  /*16ba0*/  FMUL.FTZ R2, R42, R4 ;  /* 0x000000042a027220 */ /* 0x008fcc0000410000 */
[----:B------:R1:W-:Y:S02]  /*16bb0*/  MUFU.TANH R99, R2 ;  /* 0x0000000200637308 */ /* 0x0003e40000002400 */
[-C--:B-1----:R-:W-:Y:S02]  /*16bc0*/  FMUL.FTZ R2, R43, R4.reuse ;  /* 0x000000042b027220 */ /* 0x082fe40000410000 */
[----:B------:R-:W1:Y:S04]  /*16bd0*/  LDSM.16.M88.4 R40, [R96+0x6000] ;  /* 0x006000006028783b */ /* 0x000e680000000200 */
[----:B------:R3:W-:Y:S01]  /*16be0*/  MUFU.TANH R118, R2 ;  /* 0x0000000200767308 */ /* 0x0007e20000002400 */
[----:B------:R-:W-:Y:S01]  /*16bf0*/  HMMA.16816.F32 R32, R20, R64, R32 ;  /* 0x000000401420723c */ /* 0x000fe20000001820 */
[----:B---3--:R-:W-:-:S06]  /*16c00*/  FMUL.FTZ R2, R8, R4 ;  /* 0x0000000408027220 */ /* 0x008fcc0000410000 */
[----:B------:R3:W-:Y:S01]  /*16c10*/  MUFU.TANH R155, R2 ;  /* 0x00000002009b7308 */ /* 0x0007e20000002400 */
[----:B------:R-:W-:Y:S01]  /*16c20*/  HMMA.16816.F32 R44, R24, R58, R92 ;  /* 0x0000003a182c723c */ /* 0x000fe2000000185c */
[----:B------:R-:W4:Y:S01]  /*16c30*/  LDSM.16.M88.4 R56, [R96+0x6800] ;  /* 0x006800006038783b */ /* 0x000f220000000200 */
[----:B---3--:R-:W-:-:S05]  /*16c40*/  FMUL.FTZ R2, R9, R4 ;  /* 0x0000000409027220 */ /* 0x008fca0000410000 */
[----:B------:R3:W-:Y:S02]  /*16c50*/  MUFU.TANH R221, R2 ;  /* 0x0000000200dd7308 */ /* 0x0007e40000002400 */
[----:B---3--:R-:W-:-:S06]  /*16c60*/  FMUL.FTZ R2, R10, R4 ;  /* 0x000000040a027220 */ /* 0x008fcc0000410000 */
[----:B------:R3:W-:Y:S02]  /*16c70*/  MUFU.TANH R189, R2 ;  /* 0x0000000200bd7308 */ /* 0x0007e40000002400 */
[-C--:B---3--:R-:W-:Y:S02]  /*16c80*/  FMUL.FTZ R2, R11, R4.reuse ;  /* 0x000000040b027220 */ /* 0x088fe40000410000 */
[----:B------:R-:W-:Y:S01]  /*16c90*/  HMMA.16816.F32 R8, R12, R62, R28 ;  /* 0x0000003e0c08723c */ /* 0x000fe2000000181c */
[----:B------:R-:W3:Y:S03]  /*16ca0*/  LDSM.16.M88.4 R60, [R96+0x7000] ;  /* 0x00700000603c783b */ /* 0x000ee60000000200 */
[----:B------:R1:W-:Y:S02]  /*16cb0*/  MUFU.TANH R233, R2 ;  /* 0x0000000200e97308 */ /* 0x0003e40000002400 */
[----:B-1----:R-:W-:-:S06]  /*16cc0*/  FMUL.FTZ R2, R36, R4 ;  /* 0x0000000424027220 */ /* 0x002fcc0000410000 */
[----:B------:R1:W-:Y:S01]  /*16cd0*/  MUFU.TANH R153, R2 ;  /* 0x0000000200997308 */ /* 0x0003e20000002400 */
[C---:B------:R-:W-:Y:S08]  /*16ce0*/  HMMA.16816.F32 R28, R24.reuse, R40, R100 ;  /* 0x00000028181c723c */ /* 0x040ff00000001864 */
[----:B------:R-:W-:Y:S01]  /*16cf0*/  HMMA.16816.F32 R72, R24, R42, R104 ;  /* 0x0000002a1848723c */ /* 0x000fe20000001868 */
[----:B-1----:R-:W-:-:S04]  /*16d00*/  FMUL.FTZ R2, R37, R4 ;  /* 0x0000000425027220 */ /* 0x002fc80000410000 */
[----:B------:R1:W1:Y:S03]  /*16d10*/  MUFU.TANH R217, R2 ;  /* 0x0000000200d97308 */ /* 0x0002660000002400 */
[----:B------:R-:W-:Y:S08]  /*16d20*/  HMMA.16816.F32 R40, R12, R52, R32 ;  /* 0x000000340c28723c */ /* 0x000ff00000001820 */
[----:B------:R-:W-:Y:S01]  /*16d30*/  HMMA.16816.F32 R32, R20, R66, R44 ;  /* 0x000000421420723c */ /* 0x000fe2000000182c */
[----:B------:R-:W2:Y:S04]  /*16d40*/  LDSM.16.M88.4 R64, [R183+0x4000] ;  /* 0x00400000b740783b */ /* 0x000ea80000000200 */
[----:B------:R-:W2:Y:S01]  /*16d50*/  LDSM.16.M88.4 R44, [R138+0x4800] ;  /* 0x004800008a2c783b */ /* 0x000ea20000000200 */
[----:B-1----:R-:W-:-:S04]  /*16d60*/  FMUL.FTZ R2, R38, R4 ;  /* 0x0000000426027220 */ /* 0x002fc80000410000 */
[----:B------:R1:W1:Y:S02]  /*16d70*/  MUFU.TANH R229, R2 ;  /* 0x0000000200e57308 */ /* 0x0002640000002400 */
[----:B-1----:R-:W-:-:S06]  /*16d80*/  FMUL.FTZ R2, R39, R4 ;  /* 0x0000000427027220 */ /* 0x002fcc0000410000 */
[----:B------:R1:W-:Y:S02]  /*16d90*/  MUFU.TANH R190, R2 ;  /* 0x0000000200be7308 */ /* 0x0003e40000002400 */
[----:B-1----:R-:W-:-:S06]  /*16da0*/  FMUL.FTZ R2, R8, R4 ;  /* 0x0000000408027220 */ /* 0x002fcc0000410000 */
[----:B------:R1:W-:Y:S01]  /*16db0*/  MUFU.TANH R224, R2 ;  /* 0x0000000200e07308 */ /* 0x0003e20000002400 */
[----:B------:R-:W-:Y:S01]  /*16dc0*/  HMMA.16816.F32 R36, R20, R50, R72 ;  /* 0x000000321424723c */ /* 0x000fe20000001848 */
[----:B-1----:R-:W-:-:S06]  /*16dd0*/  FMUL.FTZ R2, R9, R4 ;  /* 0x0000000409027220 */ /* 0x002fcc0000410000 */
[----:B------:R1:W-:Y:S01]  /*16de0*/  MUFU.TANH R152, R2 ;  /* 0x0000000200987308 */ /* 0x0003e20000002400 */
[----:B------:R-:W-:Y:S01]  /*16df0*/  HMMA.16816.F32 R32, R12, R54, R32 ;  /* 0x000000360c20723c */ /* 0x000fe20000001820 */
[----:B------:R-:W-:Y:S01]  /*16e00*/  IMAD.MOV.U32 R108, RZ, RZ, R213 ;  /* 0x000000ffff6c7224 */ /* 0x000fe200078e00d5 */
[----:B------:R-:W-:Y:S01]  /*16e10*/  MOV R80, R211 ;  /* 0x000000d300507202 */ /* 0x000fe20000000f00 */
[----:B------:R-:W-:Y:S01]  /*16e20*/  IMAD.MOV.U32 R81, RZ, RZ, R210 ;  /* 0x000000ffff517224 */ /* 0x000fe200078e00d2 */
[----:B------:R-:W-:Y:S01]  /*16e30*/  LDSM.16.M88.4 R52, [R96+0x7800] ;  /* 0x007800006034783b */ /* 0x000fe20000000200 */
[----:B-1----:R-:W-:-:S04]  /*16e40*/  FMUL.FTZ R2, R10, R4 ;  /* 0x000000040a027220 */ /* 0x002fc80000410000 */
[----:B------:R1:W-:Y:S02]  /*16e50*/  MUFU.TANH R246, R2 ;  /* 0x0000000200f67308 */ /* 0x0003e40000002400 */
[-C--:B-1----:R-:W-:Y:S02]  /*16e60*/  FMUL.FTZ R2, R11, R4.reuse ;  /* 0x000000040b027220 */ /* 0x082fe40000410000 */
[----:B------:R-:W-:Y:S01]  /*16e70*/  HMMA.16816.F32 R8, R20, R48, R28 ;  /* 0x000000301408723c */ /* 0x000fe2000000181c */
[----:B------:R-:W1:Y:S03]  /*16e80*/  LDSM.16.M88.4 R48, [R96+0x8000] ;  /* 0x008000006030783b */ /* 0x000e660000000200 */
[----:B------:R2:W-:Y:S04]  /*16e90*/  MUFU.TANH R247, R2 ;  /* 0x0000000200f77308 */ /* 0x0005e80000002400 */
[----:B----4-:R-:W-:Y:S01]  /*16ea0*/  HMMA.16816.F32 R68, R24, R56, R112 ;  /* 0x000000381844723c */ /* 0x010fe20000001870 */
[----:B--2---:R-:W-:-:S04]  /*16eb0*/  FMUL.FTZ R2, R40, R4 ;  /* 0x0000000428027220 */ /* 0x004fc80000410000 */
[----:B------:R2:W-:Y:S03]  /*16ec0*/  MUFU.TANH R215, R2 ;  /* 0x0000000200d77308 */ /* 0x0005e60000002400 */
[----:B---3--:R-:W-:Y:S01]  /*16ed0*/  HMMA.16816.F32 R76, R24, R60, R124 ;  /* 0x0000003c184c723c */ /* 0x008fe2000000187c */
[----:B--2---:R-:W-:-:S04]  /*16ee0*/  FMUL.FTZ R2, R41, R4 ;  /* 0x0000000429027220 */ /* 0x004fc80000410000 */
[----:B------:R2:W-:Y:S03]  /*16ef0*/  MUFU.TANH R214, R2 ;  /* 0x0000000200d67308 */ /* 0x0005e60000002400 */
[----:B------:R-:W-:Y:S01]  /*16f00*/  HMMA.16816.F32 R92, R24, R62, R128 ;  /* 0x0000003e185c723c */ /* 0x000fe20000001880 */
[----:B------:R-:W3:Y:S07]  /*16f10*/  LDSM.16.M88.4 R60, [R183+0x4800] ;  /* 0x00480000b73c783b */ /* 0x000eee0000000200 */
[----:B------:R-:W-:Y:S01]  /*16f20*/  HMMA.16816.F32 R8, R12, R64, R8 ;  /* 0x000000400c08723c */ /* 0x000fe20000001808 */
[----:B--2---:R-:W-:-:S04]  /*16f30*/  FMUL.FTZ R2, R42, R4 ;  /* 0x000000042a027220 */ /* 0x004fc80000410000 */
[----:B------:R2:W-:Y:S02]  /*16f40*/  MUFU.TANH R213, R2 ;  /* 0x0000000200d57308 */ /* 0x0005e40000002400 */
[-C--:B--2---:R-:W-:Y:S02]  /*16f50*/  FMUL.FTZ R2, R43, R4.reuse ;  /* 0x000000042b027220 */ /* 0x084fe40000410000 */
[----:B------:R-:W-:Y:S01]  /*16f60*/  HMMA.16816.F32 R40, R12, R66, R36 ;  /* 0x000000420c28723c */ /* 0x000fe20000001824 */
[----:B------:R-:W2:Y:S03]  /*16f70*/  LDSM.16.M88.4 R64, [R138+0x5000] ;  /* 0x005000008a40783b */ /* 0x000ea60000000200 */
[----:B------:R4:W-:Y:S02]  /*16f80*/  MUFU.TANH R211, R2 ;  /* 0x0000000200d37308 */ /* 0x0009e40000002400 */
[----:B----4-:R-:W-:-:S06]  /*16f90*/  FMUL.FTZ R2, R32, R4 ;  /* 0x0000000420027220 */ /* 0x010fcc0000410000 */
[----:B------:R4:W-:Y:S01]  /*16fa0*/  MUFU.TANH R210, R2 ;  /* 0x0000000200d27308 */ /* 0x0009e20000002400 */
[----:B------:R-:W-:Y:S01]  /*16fb0*/  HMMA.16816.F32 R56, R24, R58, R120 ;  /* 0x0000003a1838723c */ /* 0x000fe20000001878 */
[----:B------:R-:W-:-:S07]  /*16fc0*/  IMAD.MOV.U32 R82, RZ, RZ, R209 ;  /* 0x000000ffff527224 */ /* 0x000fce00078e00d1 */
[----:B------:R-:W-:Y:S01]  /*16fd0*/  HMMA.16816.F32 R28, R20, R44, R68 ;  /* 0x0000002c141c723c */ /* 0x000fe20000001844 */
[----:B----4-:R-:W-:-:S04]  /*16fe0*/  FMUL.FTZ R2, R33, R4 ;  /* 0x0000000421027220 */ /* 0x010fc80000410000 */
[----:B------:R4:W-:Y:S03]  /*16ff0*/  MUFU.TANH R245, R2 ;  /* 0x0000000200f57308 */ /* 0x0009e60000002400 */
[----:B-1----:R-:W-:Y:S01]  /*17000*/  HMMA.16816.F32 R100, R24, R48, R148 ;  /* 0x000000301864723c */ /* 0x002fe20000001894 */
[----:B------:R-:W-:Y:S02]  /*17010*/  IMAD.MOV.U32 R109, RZ, RZ, R216 ;  /* 0x000000ffff6d7224 */ /* 0x000fe400078e00d8 */
[----:B----4-:R-:W-:-:S04]  /*17020*/  FMUL.FTZ R2, R34, R4 ;  /* 0x0000000422027220 */ /* 0x010fc80000410000 */
[----:B------:R1:W-:Y:S01]  /*17030*/  MUFU.TANH R225, R2 ;  /* 0x0000000200e17308 */ /* 0x0003e20000002400 */
[----:B------:R-:W-:Y:S01]  /*17040*/  HMMA.16816.F32 R84, R24, R50, R156 ;  /* 0x000000321854723c */ /* 0x000fe2000000189c */
[----:B------:R-:W-:Y:S01]  /*17050*/  LDSM.16.M88.4 R48, [R183+0x5000] ;  /* 0x00500000b730783b */ /* 0x000fe20000000200 */
[----:B------:R-:W-:Y:S02]  /*17060*/  IMAD.MOV.U32 R126, RZ, RZ, R222 ;  /* 0x000000ffff7e7224 */ /* 0x000fe400078e00de */
[----:B-1----:R-:W-:-:S04]  /*17070*/  FMUL.FTZ R2, R35, R4 ;  /* 0x0000000423027220 */ /* 0x002fc80000410000 */
[----:B------:R1:W-:Y:S01]  /*17080*/  MUFU.TANH R209, R2 ;  /* 0x0000000200d17308 */ /* 0x0003e20000002400 */
[----:B------:R-:W-:Y:S02]  /*17090*/  IMAD.MOV.U32 R123, RZ, RZ, R220 ;  /* 0x000000ffff7b7224 */ /* 0x000fe400078e00dc */
[----:B-1----:R-:W-:-:S05]  /*170a0*/  FMUL.FTZ R2, R8, R4 ;  /* 0x0000000408027220 */ /* 0x002fca0000410000 */
[----:B------:R1:W-:Y:S01]  /*170b0*/  MUFU.TANH R216, R2 ;  /* 0x0000000200d87308 */ /* 0x0003e20000002400 */
[----:B------:R-:W-:Y:S01]  /*170c0*/  HMMA.16816.F32 R32, R20, R46, R56 ;  /* 0x0000002e1420723c */ /* 0x000fe20000001838 */
[----:B------:R-:W-:Y:S02]  /*170d0*/  MOV R154, R219 ;  /* 0x000000db009a7202 */ /* 0x000fe40000000f00 */
[----:B------:R-:W-:-:S05]  /*170e0*/  MOV R148, R217 ;  /* 0x000000d900947202 */ /* 0x000fca0000000f00 */
[----:B------:R-:W-:Y:S01]  /*170f0*/  HMMA.16816.F32 R104, R24, R52, R140 ;  /* 0x000000341868723c */ /* 0x000fe2000000188c */
[----:B------:R-:W-:Y:S01]  /*17100*/  IMAD.MOV.U32 R159, RZ, RZ, R236 ;  /* 0x000000ffff9f7224 */ /* 0x000fe200078e00ec */
[----:B------:R-:W4:Y:S01]  /*17110*/  LDSM.16.M88.4 R44, [R96+0x9000] ;  /* 0x00900000602c783b */ /* 0x000f220000000200 */
[----:B-1----:R-:W-:-:S04]  /*17120*/  FMUL.FTZ R2, R9, R4 ;  /* 0x0000000409027220 */ /* 0x002fc80000410000 */
[----:B------:R1:W-:Y:S02]  /*17130*/  MUFU.TANH R222, R2 ;  /* 0x0000000200de7308 */ /* 0x0003e40000002400 */
[----:B-1----:R-:W-:-:S06]  /*17140*/  FMUL.FTZ R2, R10, R4 ;  /* 0x000000040a027220 */ /* 0x002fcc0000410000 */
[----:B------:R1:W-:Y:S01]  /*17150*/  MUFU.TANH R220, R2 ;  /* 0x0000000200dc7308 */ /* 0x0003e20000002400 */
[----:B------:R-:W-:Y:S01]  /*17160*/  MOV R142, R238 ;  /* 0x000000ee008e7202 */ /* 0x000fe20000000f00 */
[-C--:B-1----:R-:W-:Y:S02]  /*17170*/  FMUL.FTZ R2, R11, R4.reuse ;  /* 0x000000040b027220 */ /* 0x082fe40000410000 */
[----:B---3--:R-:W-:Y:S04]  /*17180*/  HMMA.16816.F32 R8, R12, R60, R28 ;  /* 0x0000003c0c08723c */ /* 0x008fe8000000181c */
[----:B------:R1:W-:Y:S04]  /*17190*/  MUFU.TANH R219, R2 ;  /* 0x0000000200db7308 */ /* 0x0003e80000002400 */
[----:B--2---:R-:W-:Y:S01]  /*171a0*/  HMMA.16816.F32 R28, R20, R64, R76 ;  /* 0x00000040141c723c */ /* 0x004fe2000000184c */
[----:B-1----:R-:W-:-:S04]  /*171b0*/  FMUL.FTZ R2, R40, R4 ;  /* 0x0000000428027220 */ /* 0x002fc80000410000 */
[----:B------:R1:W-:Y:S03]  /*171c0*/  MUFU.TANH R217, R2 ;  /* 0x0000000200d97308 */ /* 0x0003e60000002400 */
[----:B------:R-:W-:Y:S01]  /*171d0*/  HMMA.16816.F32 R88, R24, R54, R144 ;  /* 0x000000361858723c */ /* 0x000fe20000001890 */
[----:B------:R-:W-:Y:S01]  /*171e0*/  IMAD.MOV.U32 R127, RZ, RZ, R229 ;  /* 0x000000ffff7f7224 */ /* 0x000fe200078e00e5 */
[----:B------:R-:W-:Y:S05]  /*171f0*/  LDSM.16.M88.4 R52, [R96+0x8800] ;  /* 0x008800006034783b */ /* 0x000fea0000000200 */
[----:B------:R-:W-:-:S02]  /*17200*/  IMAD.MOV.U32 R145, RZ, RZ, R221 ;  /* 0x000000ffff917224 */ /* 0x000fc400078e00dd */
[----:B-1----:R-:W-:-:S04]  /*17210*/  FMUL.FTZ R2, R41, R4 ;  /* 0x0000000429027220 */ /* 0x002fc80000410000 */
[----:B------:R1:W-:Y:S01]  /*17220*/  MUFU.TANH R238, R2 ;  /* 0x0000000200ee7308 */ /* 0x0003e20000002400 */
[----:B------:R-:W-:Y:S01]  /*17230*/  HMMA.16816.F32 R36, R12, R62, R32 ;  /* 0x0000003e0c24723c */ /* 0x000fe20000001820 */
[----:B------:R-:W-:Y:S02]  /*17240*/  IMAD.MOV.U32 R131, RZ, RZ, R237 ;  /* 0x000000ffff837224 */ /* 0x000fe400078e00ed */
[----:B------:R-:W-:Y:S01]  /*17250*/  IMAD.MOV.U32 R150, RZ, RZ, R228 ;  /* 0x000000ffff967224 */ /* 0x000fe200078e00e4 */
[----:B------:R-:W-:Y:S01]  /*17260*/  MOV R144, R235 ;  /* 0x000000eb00907202 */ /* 0x000fe20000000f00 */
[----:B------:R-:W-:Y:S02]  /*17270*/  IMAD.MOV.U32 R120, RZ, RZ, R234 ;  /* 0x000000ffff787224 */ /* 0x000fe400078e00ea */
[----:B------:R-:W-:Y:S02]  /*17280*/  IMAD.MOV.U32 R130, RZ, RZ, R233 ;  /* 0x000000ffff827224 */ /* 0x000fe400078e00e9 */
[-C--:B-1----:R-:W-:Y:S01]  /*17290*/  FMUL.FTZ R2, R42, R4.reuse ;  /* 0x000000042a027220 */ /* 0x082fe20000410000 */
[----:B------:R-:W-:Y:S01]  /*172a0*/  MOV R151, R227 ;  /* 0x000000e300977202 */ /* 0x000fe20000000f00 */
[----:B----4-:R-:W-:Y:S01]  /*172b0*/  HMMA.16816.F32 R76, R24, R44, R168 ;  /* 0x0000002c184c723c */ /* 0x010fe200000018a8 */
[----:B------:R-:W-:Y:S01]  /*172c0*/  LDSM.16.M88.4 R60, [R138+0x6800] ;  /* 0x006800008a3c783b */ /* 0x000fe20000000200 */
[----:B------:R1:W-:Y:S06]  /*172d0*/  MUFU.TANH R221, R2 ;  /* 0x0000000200dd7308 */ /* 0x0003ec0000002400 */
[----:B------:R-:W-:Y:S01]  /*172e0*/  HMMA.16816.F32 R32, R12, R48, R28 ;  /* 0x000000300c20723c */ /* 0x000fe2000000181c */
[----:B------:R-:W-:Y:S01]  /*172f0*/  LDSM.16.M88.4 R28, [R138+0x6000] ;  /* 0x006000008a1c783b */ /* 0x000fe20000000200 */
[----:B-1----:R-:W-:-:S03]  /*17300*/  FMUL.FTZ R2, R43, R4 ;  /* 0x000000042b027220 */ /* 0x002fc60000410000 */
[----:B------:R-:W1:Y:S01]  /*17310*/  LDSM.16.M88.4 R40, [R138+0x5800] ;  /* 0x005800008a28783b */ /* 0x000e620000000200 */
[----:B------:R2:W-:Y:S02]  /*17320*/  MUFU.TANH R236, R2 ;  /* 0x0000000200ec7308 */ /* 0x0005e40000002400 */
[----:B--2---:R-:W-:-:S06]  /*17330*/  FMUL.FTZ R2, R8, R4 ;  /* 0x0000000408027220 */ /* 0x004fcc0000410000 */
[----:B------:R2:W-:Y:S02]  /*17340*/  MUFU.TANH R229, R2 ;  /* 0x0000000200e57308 */ /* 0x0005e40000002400 */
[----:B--2---:R-:W-:-:S06]  /*17350*/  FMUL.FTZ R2, R9, R4 ;  /* 0x0000000409027220 */ /* 0x004fcc0000410000 */
[----:B------:R2:W-:Y:S02]  /*17360*/  MUFU.TANH R237, R2 ;  /* 0x0000000200ed7308 */ /* 0x0005e40000002400 */
[----:B--2---:R-:W-:-:S06]  /*17370*/  FMUL.FTZ R2, R10, R4 ;  /* 0x000000040a027220 */ /* 0x004fcc0000410000 */
[----:B------:R2:W-:Y:S02]  /*17380*/  MUFU.TANH R228, R2 ;  /* 0x0000000200e47308 */ /* 0x0005e40000002400 */
[-C--:B--2---:R-:W-:Y:S02]  /*17390*/  FMUL.FTZ R2, R11, R4.reuse ;  /* 0x000000040b027220 */ /* 0x084fe40000410000 */
[----:B------:R-:W-:Y:S01]  /*173a0*/  HMMA.16816.F32 R8, R20, R66, R92 ;  /* 0x000000421408723c */ /* 0x000fe2000000185c */
[----:B------:R-:W2:Y:S03]  /*173b0*/  LDSM.16.M88.4 R64, [R183+0x5800] ;  /* 0x00580000b740783b */ /* 0x000ea60000000200 */
[----:B------:R3:W-:Y:S02]  /*173c0*/  MUFU.TANH R235, R2 ;  /* 0x0000000200eb7308 */ /* 0x0007e40000002400 */
[----:B---3--:R-:W-:-:S06]  /*173d0*/  FMUL.FTZ R2, R36, R4 ;  /* 0x0000000424027220 */ /* 0x008fcc0000410000 */
[----:B------:R3:W-:Y:S01]  /*173e0*/  MUFU.TANH R234, R2 ;  /* 0x0000000200ea7308 */ /* 0x0007e20000002400 */
[----:B------:R-:W-:Y:S01]  /*173f0*/  HMMA.16816.F32 R68, R24, R46, R176 ;  /* 0x0000002e1844723c */ /* 0x000fe200000018b0 */
[----:B---3--:R-:W-:-:S06]  /*17400*/  FMUL.FTZ R2, R37, R4 ;  /* 0x0000000425027220 */ /* 0x008fcc0000410000 */
[----:B------:R3:W-:Y:S01]  /*17410*/  MUFU.TANH R233, R2 ;  /* 0x0000000200e97308 */ /* 0x0007e20000002400 */
[C---:B-1----:R-:W-:Y:S08]  /*17420*/  HMMA.16816.F32 R44, R20.reuse, R40, R104 ;  /* 0x00000028142c723c */ /* 0x042ff00000001868 */
[----:B------:R-:W-:Y:S01]  /*17430*/  HMMA.16816.F32 R56, R20, R42, R88 ;  /* 0x0000002a1438723c */ /* 0x000fe20000001858 */
[----:B---3--:R-:W-:-:S07]  /*17440*/  FMUL.FTZ R2, R38, R4 ;  /* 0x0000000426027220 */ /* 0x008fce0000410000 */
[----:B------:R-:W-:Y:S01]  /*17450*/  HMMA.16816.F32 R40, R12, R50, R8 ;  /* 0x000000320c28723c */ /* 0x000fe20000001808 */
[----:B------:R1:W-:Y:S07]  /*17460*/  MUFU.TANH R227, R2 ;  /* 0x0000000200e37308 */ /* 0x0003ee0000002400 */
[----:B------:R-:W-:Y:S01]  /*17470*/  HMMA.16816.F32 R8, R20, R30, R84 ;  /* 0x0000001e1408723c */ /* 0x000fe20000001854 */
[----:B------:R-:W-:Y:S01]  /*17480*/  IMAD.MOV.U32 R157, RZ, RZ, R82 ;  /* 0x000000ffff9d7224 */ /* 0x000fe200078e0052 */
[----:B------:R-:W-:Y:S01]  /*17490*/  MOV R146, R80 ;  /* 0x0000005000927202 */ /* 0x000fe20000000f00 */
[----:B------:R-:W-:Y:S01]  /*174a0*/  IMAD.MOV.U32 R129, RZ, RZ, R81 ;  /* 0x000000ffff817224 */ /* 0x000fe200078e0051 */
[----:B------:R-:W-:Y:S01]  /*174b0*/  MOV R124, R232 ;  /* 0x000000e8007c7202 */ /* 0x000fe20000000f00 */
[----:B------:R-:W-:-:S02]  /*174c0*/  IMAD.MOV.U32 R156, RZ, RZ, R231 ;  /* 0x000000ffff9c7224 */ /* 0x000fc400078e00e7 */
[----:B------:R-:W-:Y:S02]  /*174d0*/  IMAD.MOV.U32 R122, RZ, RZ, R223 ;  /* 0x000000ffff7a7224 */ /* 0x000fe400078e00df */
[----:B-1----:R-:W-:Y:S01]  /*174e0*/  FMUL.FTZ R2, R39, R4 ;  /* 0x0000000427027220 */ /* 0x002fe20000410000 */
[----:B------:R-:W-:Y:S01]  /*174f0*/  HMMA.16816.F32 R72, R24, R52, R160 ;  /* 0x000000341848723c */ /* 0x000fe200000018a0 */
[----:B------:R-:W-:Y:S01]  /*17500*/  IMAD.MOV.U32 R143, RZ, RZ, R226 ;  /* 0x000000ffff8f7224 */ /* 0x000fe200078e00e2 */
[----:B------:R-:W-:Y:S01]  /*17510*/  MOV R125, R206 ;  /* 0x000000ce007d7202 */ /* 0x000fe20000000f00 */
[----:B------:R-:W-:Y:S02]  /*17520*/  IMAD.MOV.U32 R147, RZ, RZ, R154 ;  /* 0x000000ffff937224 */ /* 0x000fe400078e009a */
[----:B------:R-:W-:Y:S01]  /*17530*/  IMAD.MOV.U32 R140, RZ, RZ, R181 ;  /* 0x000000ffff8c7224 */ /* 0x000fe200078e00b5 */
[----:B------:R-:W-:Y:S02]  /*17540*/  MOV R149, R18 ;  /* 0x0000001200957202 */ /* 0x000fe40000000f00 */
[C---:B------:R-:W-:Y:S01]  /*17550*/  IADD3 R136, R0.reuse, 0x1, RZ ;  /* 0x0000000100887810 */ /* 0x040fe20007ffe0ff */
[----:B------:R-:W-:Y:S01]  /*17560*/  HMMA.16816.F32 R36, R20, R28, R100 ;  /* 0x0000001c1424723c */ /* 0x000fe20000001864 */
[----:B------:R-:W1:Y:S01]  /*17570*/  LDSM.16.M88.4 R28, [R183+0x6000] ;  /* 0x00600000b71c783b */ /* 0x000e620000000200 */
[----:B------:R3:W-:Y:S01]  /*17580*/  MUFU.TANH R232, R2 ;  /* 0x0000000200e87308 */ /* 0x0007e20000002400 */
[C---:B------:R-:W-:Y:S01]  /*17590*/  IADD3 R7, R0.reuse, 0x8, RZ ;  /* 0x0000000800077810 */ /* 0x040fe20007ffe0ff */
[----:B------:R-:W-:Y:S01]  /*175a0*/  IMAD.MOV.U32 R158, RZ, RZ, R108 ;  /* 0x000000ffff9e7224 */ /* 0x000fe200078e006c */
[----:B------:R-:W-:Y:S01]  /*175b0*/  IADD3 R5, R0, 0x9, RZ ;  /* 0x0000000900057810 */ /* 0x000fe20007ffe0ff */
[----:B------:R-:W-:Y:S02]  /*175c0*/  LDSM.16.M88.4 R84, [R96+0x9800] ;  /* 0x009800006054783b */ /* 0x000fe40000000200 */
[----:B------:R-:W-:Y:S01]  /*175d0*/  HMMA.16816.F32 R80, R24, R54, R164 ;  /* 0x000000361850723c */ /* 0x000fe200000018a4 */
[----:B------:R-:W-:Y:S01]  /*175e0*/  MOV R163, R230 ;  /* 0x000000e600a37202 */ /* 0x000fe20000000f00 */
[----:B------:R-:W4:Y:S01]  /*175f0*/  S2R R160, SR_TID.X ;  /* 0x0000000000a07919 */ /* 0x000f220000002100 */
[----:B---3--:R-:W-:-:S05]  /*17600*/  FMUL.FTZ R2, R32, R4 ;  /* 0x0000000420027220 */ /* 0x008fca0000410000 */
[----:B--2---:R-:W-:Y:S01]  /*17610*/  HMMA.16816.F32 R44, R12, R64, R44 ;  /* 0x000000400c2c723c */ /* 0x004fe2000000182c */
[----:B------:R-:W-:Y:S02]  /*17620*/  IMAD.MOV.U32 R154, RZ, RZ, R182 ;  /* 0x000000ffff9a7224 */ /* 0x000fe400078e00b6 */
[----:B------:R-:W-:Y:S01]  /*17630*/  IMAD.MOV.U32 R161, RZ, RZ, R180 ;  /* 0x000000ffffa17224 */ /* 0x000fe200078e00b4 */
[----:B------:R2:W-:Y:S01]  /*17640*/  MUFU.TANH R231, R2 ;  /* 0x0000000200e77308 */ /* 0x0005e20000002400 */
[----:B------:R-:W-:Y:S01]  /*17650*/  IADD3 R116, R0, 0x10, RZ ;  /* 0x0000001000747810 */ /* 0x000fe20007ffe0ff */
[----:B------:R-:W3:Y:S01]  /*17660*/  LDSM.16.M88.4 R52, [R138+0x7000] ;  /* 0x007000008a34783b */ /* 0x000ee20000000200 */
[----:B--2---:R-:W-:-:S05]  /*17670*/  FMUL.FTZ R2, R33, R4 ;  /* 0x0000000421027220 */ /* 0x004fca0000410000 */
[----:B------:R2:W-:Y:S04]  /*17680*/  MUFU.TANH R230, R2 ;  /* 0x0000000200e67308 */ /* 0x0005e80000002400 */
[----:B------:R-:W-:Y:S01]  /*17690*/  HMMA.16816.F32 R100, R20, R62, R80 ;  /* 0x0000003e1464723c */ /* 0x000fe20000001850 */
[----:B--2---:R-:W-:-:S04]  /*176a0*/  FMUL.FTZ R2, R34, R4 ;  /* 0x0000000422027220 */ /* 0x004fc80000410000 */
[----:B------:R2:W-:Y:S03]  /*176b0*/  MUFU.TANH R226, R2 ;  /* 0x0000000200e27308 */ /* 0x0005e60000002400 */
[----:B-1----:R-:W-:Y:S01]  /*176c0*/  HMMA.16816.F32 R80, R12, R30, R8 ;  /* 0x0000001e0c50723c */ /* 0x002fe20000001808 */
[----:B------:R-:W1:Y:S01]  /*176d0*/  S2R R8, SR_CTAID.X ;  /* 0x0000000000087919 */ /* 0x000e620000002500 */
[----:B--2---:R-:W-:-:S04]  /*176e0*/  FMUL.FTZ R2, R35, R4 ;  /* 0x0000000423027220 */ /* 0x004fc80000410000 */
[----:B------:R2:W-:Y:S01]  /*176f0*/  MUFU.TANH R223, R2 ;  /* 0x0000000200df7308 */ /* 0x0005e20000002400 */
[----:B----4-:R-:W-:Y:S01]  /*17700*/  SHF.R.S32.HI R162, RZ, 0x1f, R160 ;  /* 0x0000001fffa27819 */ /* 0x010fe200000114a0 */
[----:B--2---:R-:W-:-:S06]  /*17710*/  FMUL.FTZ R2, R40, R4 ;  /* 0x0000000428027220 */ /* 0x004fcc0000410000 */
[----:B------:R2:W-:Y:S01]  /*17720*/  MUFU.TANH R206, R2 ;  /* 0x0000000200ce7308 */ /* 0x0005e20000002400 */
[----:B------:R-:W-:Y:S01]  /*17730*/  LEA.HI R162, R162, R160, RZ, 0x5 ;  /* 0x000000a0a2a27211 */ /* 0x000fe200078f28ff */
[----:B--2---:R-:W-:-:S06]  /*17740*/  FMUL.FTZ R2, R41, R4 ;  /* 0x0000000429027220 */ /* 0x004fcc0000410000 */
[----:B------:R2:W-:Y:S01]  /*17750*/  MUFU.TANH R182, R2 ;  /* 0x0000000200b67308 */ /* 0x0005e20000002400 */
[----:B------:R-:W-:Y:S01]  /*17760*/  SHF.R.S32.HI R162, RZ, 0x5, R162 ;  /* 0x00000005ffa27819 */ /* 0x000fe200000114a2 */
[----:B--2---:R-:W-:-:S06]  /*17770*/  FMUL.FTZ R2, R42, R4 ;  /* 0x000000042a027220 */ /* 0x004fcc0000410000 */
[----:B------:R2:W-:Y:S02]  /*17780*/  MUFU.TANH R181, R2 ;  /* 0x0000000200b57308 */ /* 0x0005e40000002400 */
[----:B--2---:R-:W-:-:S06]  /*17790*/  FMUL.FTZ R2, R43, R4 ;  /* 0x000000042b027220 */ /* 0x004fcc0000410000 */
[----:B------:R2:W-:Y:S02]  /*177a0*/  MUFU.TANH R180, R2 ;  /* 0x0000000200b47308 */ /* 0x0005e40000002400 */
[----:B--2---:R-:W-:-:S06]  /*177b0*/  FMUL.FTZ R2, R44, R4 ;  /* 0x000000042c027220 */ /* 0x004fcc0000410000 */
[----:B------:R2:W-:Y:S02]  /*177c0*/  MUFU.TANH R179, R2 ;  /* 0x0000000200b37308 */ /* 0x0005e40000002400 */
[----:B--2---:R-:W-:Y:S01]  /*177d0*/  IMAD R2, R162, 0x10, R161 ;  /* 0x00000010a2027824 */ /* 0x004fe200078e02a1 */
[----:B-1----:R-:W-:-:S04]  /*177e0*/  SHF.L.U32 R162, R8, 0x6, RZ ;  /* 0x0000000608a27819 */ /* 0x002fc800000006ff */
[----:B------:R-:W-:Y:S01]  /*177f0*/  IADD3 R2, R2, 0x1, R162 ;  /* 0x0000000102027810 */ /* 0x000fe20007ffe0a2 */
[----:B------:R-:W-:Y:S02]  /*17800*/  IMAD.MOV.U32 R162, RZ, RZ, R163 ;  /* 0x000000ffffa27224 */ /* 0x000fe400078e00a3 */
[----:B------:R-:W-:Y:S01]  /*17810*/  IMAD.MOV.U32 R163, RZ, RZ, R156 ;  /* 0x000000ffffa37224 */ /* 0x000fe200078e009c */
[----:B------:R-:W-:Y:S01]  /*17820*/  MOV R156, R149 ;  /* 0x00000095009c7202 */ /* 0x000fe20000000f00 */
[----:B------:R-:W-:Y:S01]  /*17830*/  IMAD.MOV.U32 R149, RZ, RZ, R140 ;  /* 0x000000ffff957224 */ /* 0x000fe200078e008c */
[----:B------:R-:W-:Y:S01]  /*17840*/  IADD3 R2, R212, R2, -R162 ;  /* 0x00000002d4027210 */ /* 0x000fe20007ffe8a2 */
[----:B------:R-:W-:Y:S02]  /*17850*/  IMAD.MOV.U32 R162, RZ, RZ, R163 ;  /* 0x000000ffffa27224 */ /* 0x000fe400078e00a3 */
[----:B------:R-:W-:Y:S01]  /*17860*/  IMAD.MOV.U32 R163, RZ, RZ, R156 ;  /* 0x000000ffffa37224 */ /* 0x000fe200078e009c */
[----:B------:R-:W-:Y:S01]  /*17870*/  MOV R156, R149 ;  /* 0x00000095009c7202 */ /* 0x000fe20000000f00 */
[----:B------:R-:W-:Y:S01]  /*17880*/  IMAD.MOV.U32 R140, RZ, RZ, R143 ;  /* 0x000000ffff8c7224 */ /* 0x000fe200078e008f */
[----:B------:R-:W-:Y:S01]  /*17890*/  MOV R143, R99 ;  /* 0x00000063008f7202 */ /* 0x000fe20000000f00 */
[----:B------:R-:W-:Y:S01]  /*178a0*/  IMAD.MOV.U32 R149, RZ, RZ, R150 ;  /* 0x000000ffff957224 */ /* 0x000fe200078e0096 */
[----:B------:R-:W2:Y:S01]  /*178b0*/  LDL.LU R99, [R1+0x1b4] ;  /* 0x0001b40001637983 */ /* 0x000ea20000300800 */
[----:B------:R-:W-:Y:S01]  /*178c0*/  IMAD.MOV.U32 R150, RZ, RZ, R151 ;  /* 0x000000ffff967224 */ /* 0x000fe200078e0097 */
[----:B------:R-:W-:-:S02]  /*178d0*/  MOV R151, R132 ;  /* 0x0000008400977202 */ /* 0x000fc40000000f00 */
[----:B------:R-:W4:Y:S01]  /*178e0*/  LDL.LU R132, [R1+0x1b0] ;  /* 0x0001b00001847983 */ /* 0x000f220000300800 */
[----:B------:R-:W-:Y:S02]  /*178f0*/  IMAD.IADD R2, R162, 0x1, R2 ;  /* 0x00000001a2027824 */ /* 0x000fe400078e0202 */
[----:B------:R-:W4:Y:S01]  /*17900*/  I2F R162, R0 ;  /* 0x0000000000a27306 */ /* 0x000f220000201400 */
[----:B------:R-:W-:Y:S01]  /*17910*/  IMAD.MOV.U32 R161, RZ, RZ, R163 ;  /* 0x000000ffffa17224 */ /* 0x000fe200078e00a3 */
[----:B------:R-:W-:Y:S01]  /*17920*/  MOV R163, R156 ;  /* 0x0000009c00a37202 */ /* 0x000fe20000000f00 */
[----:B------:R-:W-:Y:S01]  /*17930*/  IMAD.MOV.U32 R156, RZ, RZ, R149 ;  /* 0x000000ffff9c7224 */ /* 0x000fe200078e0095 */
[CC--:B------:R-:W-:Y:S01]  /*17940*/  IMNMX R8, R2.reuse, R212.reuse, PT ;  /* 0x000000d402087217 */ /* 0x0c0fe20003800200 */
[----:B------:R-:W-:Y:S01]  /*17950*/  IMAD.MOV.U32 R149, RZ, RZ, R6 ;  /* 0x000000ffff957224 */ /* 0x000fe200078e0006 */
[----:B------:R-:W-:Y:S02]  /*17960*/  IADD3 R6, R2, 0x8, RZ ;  /* 0x0000000802067810 */ /* 0x000fe40007ffe0ff */
[----:B------:R-:W1:Y:S08]  /*17970*/  I2F R196, R136 ;  /* 0x0000008800c47306 */ /* 0x000e700000201400 */
[----:B------:R-:W1:Y:S01]  /*17980*/  I2F R198, R7 ;  /* 0x0000000700c67306 */ /* 0x000e620000201400 */
[----:B------:R-:W-:-:S02]  /*17990*/  IMNMX R6, R6, R212, PT ;  /* 0x000000d406067217 */ /* 0x000fc40003800200 */
[C---:B------:R-:W-:Y:S02]  /*179a0*/  ISETP.GE.AND P6, PT, R5.reuse, R8, PT ;  /* 0x000000080500720c */ /* 0x040fe40003fc6270 */
[-C--:B------:R-:W-:Y:S02]  /*179b0*/  ISETP.GE.AND P2, PT, R0, R6.reuse, PT ;  /* 0x000000060000720c */ /* 0x080fe40003f46270 */
[----:B------:R-:W-:Y:S01]  /*179c0*/  ISETP.GE.AND P4, PT, R5, R6, PT ;  /* 0x000000060500720c */ /* 0x000fe20003f86270 */
[----:B------:R1:W1:Y:S01]  /*179d0*/  I2F R197, R5 ;  /* 0x0000000500c57306 */ /* 0x0002620000201400 */
[C---:B------:R-:W-:Y:S02]  /*179e0*/  ISETP.GE.AND P5, PT, R7.reuse, R8, PT ;  /* 0x000000080700720c */ /* 0x040fe40003fa6270 */
[----:B------:R-:W-:-:S05]  /*179f0*/  ISETP.GE.AND P3, PT, R7, R6, PT ;  /* 0x000000060700720c */ /* 0x000fca0003f66270 */
[----:B------:R-:W1:Y:S01]  /*17a00*/  I2F R201, R116 ;  /* 0x0000007400c97306 */ /* 0x000e620000201400 */
[----:B------:R-:W-:Y:S02]  /*17a10*/  ISETP.GE.AND P0, PT, R136, R8, PT ;  /* 0x000000088800720c */ /* 0x000fe40003f06270 */
[C---:B------:R-:W-:Y:S02]  /*17a20*/  IADD3 R98, R0.reuse, 0x11, RZ ;  /* 0x0000001100627810 */ /* 0x040fe40007ffe0ff */
[----:B------:R-:W-:Y:S02]  /*17a30*/  IADD3 R119, R0, 0x18, RZ ;  /* 0x0000001800777810 */ /* 0x000fe40007ffe0ff */
[----:B------:R-:W-:Y:S01]  /*17a40*/  MOV R141, R110 ;  /* 0x0000006e008d7202 */ /* 0x000fe20000000f00 */
[----:B------:R-:W1:Y:S08]  /*17a50*/  I2F R199, R98 ;  /* 0x0000006200c77306 */ /* 0x000e700000201400 */
[----:B------:R-:W1:Y:S01]  /*17a60*/  I2F R203, R119 ;  /* 0x0000007700cb7306 */ /* 0x000e620000201400 */
[----:B------:R-:W-:Y:S01]  /*17a70*/  ISETP.GE.AND P1, PT, R136, R6, PT ;  /* 0x000000068800720c */ /* 0x000fe20003f26270 */
[----:B----4-:R-:W-:Y:S01]  /*17a80*/  FFMA.FTZ R2, R132, R162, R161 ;  /* 0x000000a284027223 */ /* 0x010fe200000100a1 */
[----:B------:R-:W-:Y:S01]  /*17a90*/  MOV R162, R163 ;  /* 0x000000a300a27202 */ /* 0x000fe20000000f00 */
[----:B------:R-:W-:-:S02]  /*17aa0*/  IMAD.MOV.U32 R163, RZ, RZ, R156 ;  /* 0x000000ffffa37224 */ /* 0x000fc400078e009c */
[----:B------:R-:W-:Y:S01]  /*17ab0*/  IMAD.MOV.U32 R156, RZ, RZ, R157 ;  /* 0x000000ffff9c7224 */ /* 0x000fe200078e009d */
[----:B------:R-:W-:Y:S01]  /*17ac0*/  MOV R157, R158 ;  /* 0x0000009e009d7202 */ /* 0x000fe20000000f00 */
[----:B------:R-:W-:Y:S02]  /*17ad0*/  IMAD.MOV.U32 R158, RZ, RZ, R159 ;  /* 0x000000ffff9e7224 */ /* 0x000fe400078e009f */
[----:B------:R-:W-:Y:S01]  /*17ae0*/  IMAD.MOV.U32 R159, RZ, RZ, R144 ;  /* 0x000000ffff9f7224 */ /* 0x000fe200078e0090 */
[----:B------:R-:W-:Y:S01]  /*17af0*/  MOV R144, R130 ;  /* 0x0000008200907202 */ /* 0x000fe20000000f00 */
[----:B------:R-:W-:Y:S02]  /*17b00*/  IMAD.MOV.U32 R130, RZ, RZ, R124 ;  /* 0x000000ffff827224 */ /* 0x000fe400078e007c */
[----:B------:R-:W-:Y:S01]  /*17b10*/  IMAD.MOV.U32 R124, RZ, RZ, R188 ;  /* 0x000000ffff7c7224 */ /* 0x000fe200078e00bc */
[----:B------:R-:W-:Y:S01]  /*17b20*/  MOV R160, R163 ;  /* 0x000000a300a07202 */ /* 0x000fe20000000f00 */
[----:B------:R-:W-:Y:S01]  /*17b30*/  IMAD.MOV.U32 R161, RZ, RZ, R156 ;  /* 0x000000ffffa17224 */ /* 0x000fe200078e009c */
[----:B------:R-:W-:Y:S01]  /*17b40*/  MOV R163, R158 ;  /* 0x0000009e00a37202 */ /* 0x000fe20000000f00 */
[----:B-1----:R-:W-:Y:S01]  /*17b50*/  FFMA.FTZ R5, R132, R196, R162 ;  /* 0x000000c484057223 */ /* 0x002fe200000100a2 */
[----:B------:R-:W-:Y:S01]  /*17b60*/  MOV R158, R124 ;  /* 0x0000007c009e7202 */ /* 0x000fe20000000f00 */
[----:B------:R-:W-:Y:S01]  /*17b70*/  IMAD.MOV.U32 R162, RZ, RZ, R157 ;  /* 0x000000ffffa27224 */ /* 0x000fe200078e009d */
[----:B------:R1:W5:Y:S01]  /*17b80*/  LDL.LU R188, [R1+0x1ac] ;  /* 0x0001ac0001bc7983 */ /* 0x0003620000300800 */
[----:B------:R-:W-:Y:S01]  /*17b90*/  IMAD.MOV.U32 R124, RZ, RZ, R126 ;  /* 0x000000ffff7c7224 */ /* 0x000fe200078e007e */
[----:B------:R-:W-:Y:S01]  /*17ba0*/  FSEL R126, R2, -INF , !P2 ;  /* 0xff800000027e7808 */ /* 0x000fe20005000000 */
[----:B------:R-:W-:Y:S01]  /*17bb0*/  IMAD.MOV.U32 R157, RZ, RZ, R130 ;  /* 0x000000ffff9d7224 */ /* 0x000fe200078e0082 */
[----:B------:R-:W-:Y:S01]  /*17bc0*/  MOV R165, R161 ;  /* 0x000000a100a57202 */ /* 0x000fe20000000f00 */
[----:B------:R-:W-:-:S02]  /*17bd0*/  IMAD.MOV.U32 R156, RZ, RZ, R144 ;  /* 0x000000ffff9c7224 */ /* 0x000fc400078e0090 */
[----:B------:R-:W-:Y:S02]  /*17be0*/  FFMA.FTZ R2, R132, R198, R160 ;  /* 0x000000c684027223 */ /* 0x000fe400000100a0 */
[----:B------:R-:W-:Y:S02]  /*17bf0*/  IMAD.MOV.U32 R144, RZ, RZ, R239 ;  /* 0x000000ffff907224 */ /* 0x000fe400078e00ef */
[----:B------:R-:W-:Y:S02]  /*17c00*/  IMAD.MOV.U32 R167, RZ, RZ, R162 ;  /* 0x000000ffffa77224 */ /* 0x000fe400078e00a2 */
[----:B------:R-:W-:Y:S02]  /*17c10*/  IMAD.MOV.U32 R161, RZ, RZ, R157 ;  /* 0x000000ffffa17224 */ /* 0x000fe400078e009d */
[----:B------:R-:W-:Y:S01]  /*17c20*/  IMAD.MOV.U32 R160, RZ, RZ, R163 ;  /* 0x000000ffffa07224 */ /* 0x000fe200078e00a3 */
[----:B------:R-:W-:Y:S01]  /*17c30*/  MOV R163, R156 ;  /* 0x0000009c00a37202 */ /* 0x000fe20000000f00 */
[----:B------:R-:W-:Y:S01]  /*17c40*/  IMAD.MOV.U32 R157, RZ, RZ, R140 ;  /* 0x000000ffff9d7224 */ /* 0x000fe200078e008c */
[----:B------:R-:W-:Y:S01]  /*17c50*/  FSEL R140, R2, -INF , !P5 ;  /* 0xff800000028c7808 */ /* 0x000fe20006800000 */
[----:B------:R-:W-:Y:S01]  /*17c60*/  IMAD.MOV.U32 R162, RZ, RZ, R158 ;  /* 0x000000ffffa27224 */ /* 0x000fe200078e009e */
[----:B------:R-:W-:Y:S01]  /*17c70*/  MOV R156, R144 ;  /* 0x00000090009c7202 */ /* 0x000fe20000000f00 */
[----:B------:R-:W-:Y:S01]  /*17c80*/  FFMA.FTZ R2, R132, R198, R165 ;  /* 0x000000c684027223 */ /* 0x000fe200000100a5 */
[----:B------:R-:W-:Y:S01]  /*17c90*/  MOV R158, R244 ;  /* 0x000000f4009e7202 */ /* 0x000fe20000000f00 */
[----:B------:R-:W-:-:S02]  /*17ca0*/  IMAD.MOV.U32 R165, RZ, RZ, R167 ;  /* 0x000000ffffa57224 */ /* 0x000fc400078e00a7 */
[----:B------:R-:W-:Y:S01]  /*17cb0*/  IMAD.MOV.U32 R167, RZ, RZ, R160 ;  /* 0x000000ffffa77224 */ /* 0x000fe200078e00a0 */
[----:B------:R-:W-:Y:S01]  /*17cc0*/  MOV R160, R161 ;  /* 0x000000a100a07202 */ /* 0x000fe20000000f00 */
[----:B------:R-:W-:Y:S02]  /*17cd0*/  IMAD.MOV.U32 R161, RZ, RZ, R162 ;  /* 0x000000ffffa17224 */ /* 0x000fe400078e00a2 */
[----:B------:R-:W-:Y:S01]  /*17ce0*/  IMAD.MOV.U32 R162, RZ, RZ, R156 ;  /* 0x000000ffffa27224 */ /* 0x000fe200078e009c */
[----:B------:R-:W-:Y:S01]  /*17cf0*/  MOV R156, R157 ;  /* 0x0000009d009c7202 */ /* 0x000fe20000000f00 */
[----:B------:R-:W-:Y:S02]  /*17d00*/  FFMA.FTZ R7, R132, R196, R184 ;  /* 0x000000c484077223 */ /* 0x000fe400000100b8 */
[----:B------:R1:W5:Y:S01]  /*17d10*/  LDL.LU R184, [R1+0x1a8] ;  /* 0x0001a80001b87983 */ /* 0x0003620000300800 */
[----:B------:R-:W-:Y:S02]  /*17d20*/  IMAD.MOV.U32 R157, RZ, RZ, R158 ;  /* 0x000000ffff9d7224 */ /* 0x000fe400078e009e */
[----:B------:R-:W-:Y:S01]  /*17d30*/  IMAD.MOV.U32 R158, RZ, RZ, R148 ;  /* 0x000000ffff9e7224 */ /* 0x000fe200078e0094 */
[----:B------:R-:W4:Y:S01]  /*17d40*/  LDL.LU R239, [R1+0x1a4] ;  /* 0x0001a40001ef7983 */ /* 0x000f220000300800 */
[----:B------:R-:W-:-:S03]  /*17d50*/  MOV R148, R149 ;  /* 0x0000009500947202 */ /* 0x000fc60000000f00 */
[----:B------:R-:W4:Y:S04]  /*17d60*/  LDL.LU R244, [R1+0x1a0] ;  /* 0x0001a00001f47983 */ /* 0x000f280000300800 */
[----:B------:R-:W2:Y:S01]  /*17d70*/  LDL R149, [R1+0xf4] ;  /* 0x0000f40001957983 */ /* 0x000ea20000100800 */
[----:B------:R-:W-:Y:S01]  /*17d80*/  FSEL R130, R5, -INF , !P0 ;  /* 0xff80000005827808 */ /* 0x000fe20004000000 */
[----:B------:R-:W-:Y:S02]  /*17d90*/  FFMA.FTZ R5, R132, R197, R165 ;  /* 0x000000c584057223 */ /* 0x000fe400000100a5 */
[----:B------:R-:W-:Y:S02]  /*17da0*/  IMAD.MOV.U32 R171, RZ, RZ, R167 ;  /* 0x000000ffffab7224 */ /* 0x000fe400078e00a7 */
[----:B------:R-:W-:-:S02]  /*17db0*/  IMAD.MOV.U32 R164, RZ, RZ, R162 ;  /* 0x000000ffffa47224 */ /* 0x000fc400078e00a2 */
[----:B------:R-:W-:Y:S01]  /*17dc0*/  IMAD.MOV.U32 R165, RZ, RZ, R156 ;  /* 0x000000ffffa57224 */ /* 0x000fe200078e009c */
[----:B------:R-:W-:Y:S01]  /*17dd0*/  MOV R156, R157 ;  /* 0x0000009d009c7202 */ /* 0x000fe20000000f00 */
[----:B------:R-:W-:Y:S01]  /*17de0*/  IMAD.MOV.U32 R167, RZ, RZ, R160 ;  /* 0x000000ffffa77224 */ /* 0x000fe200078e00a0 */
[----:B------:R-:W-:Y:S01]  /*17df0*/  MOV R162, R146 ;  /* 0x0000009200a27202 */ /* 0x000fe20000000f00 */
[----:B------:R-:W-:Y:S01]  /*17e00*/  IMAD.MOV.U32 R157, RZ, RZ, R129 ;  /* 0x000000ffff9d7224 */ /* 0x000fe200078e0081 */
[----:B------:R-:W-:Y:S01]  /*17e10*/  MOV R160, R161 ;  /* 0x000000a100a07202 */ /* 0x000fe20000000f00 */
[----:B------:R-:W-:Y:S01]  /*17e20*/  IMAD.MOV.U32 R146, RZ, RZ, R17 ;  /* 0x000000ffff927224 */ /* 0x000fe200078e0011 */
[----:B------:R-:W-:Y:S01]  /*17e30*/  FSEL R129, R2, -INF , !P3 ;  /* 0xff80000002817808 */ /* 0x000fe20005800000 */
[----:B------:R-:W-:Y:S01]  /*17e40*/  IMAD.MOV.U32 R161, RZ, RZ, R148 ;  /* 0x000000ffffa17224 */ /* 0x000fe200078e0094 */
[----:B------:R-:W-:Y:S01]  /*17e50*/  ISETP.GE.AND P2, PT, R116, R8, PT ;  /* 0x000000087400720c */ /* 0x000fe20003f46270 */
[----:B------:R-:W-:Y:S01]  /*17e60*/  FFMA.FTZ R2, R132, R201, R171 ;  /* 0x000000c984027223 */ /* 0x000fe200000100ab */
[----:B------:R-:W-:Y:S01]  /*17e70*/  MOV R169, R164 ;  /* 0x000000a400a97202 */ /* 0x000fe20000000f00 */
[----:B------:R-:W-:-:S02]  /*17e80*/  IMAD.MOV.U32 R170, RZ, RZ, R165 ;  /* 0x000000ffffaa7224 */ /* 0x000fc400078e00a5 */
[----:B------:R-:W-:Y:S01]  /*17e90*/  IMAD.MOV.U32 R164, RZ, RZ, R146 ;  /* 0x000000ffffa47224 */ /* 0x000fe200078e0092 */
[----:B------:R-:W-:Y:S01]  /*17ea0*/  MOV R165, R147 ;  /* 0x0000009300a57202 */ /* 0x000fe20000000f00 */
[----:B------:R-:W-:Y:S02]  /*17eb0*/  IMAD.MOV.U32 R171, RZ, RZ, R161 ;  /* 0x000000ffffab7224 */ /* 0x000fe400078e00a1 */
[----:B------:R-:W-:Y:S01]  /*17ec0*/  IMAD.MOV.U32 R146, RZ, RZ, R141 ;  /* 0x000000ffff927224 */ /* 0x000fe200078e008d */
[----:B------:R-:W-:Y:S01]  /*17ed0*/  FSEL R141, R2, -INF , !P2 ;  /* 0xff800000028d7808 */ /* 0x000fe20005000000 */
[----:B------:R-:W-:Y:S02]  /*17ee0*/  FFMA.FTZ R2, R132, R201, R169 ;  /* 0x000000c984027223 */ /* 0x000fe400000100a9 */
[----:B------:R-:W-:Y:S02]  /*17ef0*/  IMAD.MOV.U32 R169, RZ, RZ, R170 ;  /* 0x000000ffffa97224 */ /* 0x000fe400078e00aa */
[----:B------:R-:W-:Y:S01]  /*17f00*/  IMAD.MOV.U32 R170, RZ, RZ, R171 ;  /* 0x000000ffffaa7224 */ /* 0x000fe200078e00ab */
[----:B------:R-:W-:Y:S01]  /*17f10*/  MOV R171, R164 ;  /* 0x000000a400ab7202 */ /* 0x000fe20000000f00 */
[----:B------:R-:W-:-:S02]  /*17f20*/  IMAD.MOV.U32 R164, RZ, RZ, R165 ;  /* 0x000000ffffa47224 */ /* 0x000fc400078e00a5 */
[----:B------:R-:W-:Y:S01]  /*17f30*/  IMAD.MOV.U32 R165, RZ, RZ, R167 ;  /* 0x000000ffffa57224 */ /* 0x000fe200078e00a7 */
[----:B------:R-:W-:Y:S01]  /*17f40*/  MOV R167, R159 ;  /* 0x0000009f00a77202 */ /* 0x000fe20000000f00 */
[----:B------:R-:W-:Y:S01]  /*17f50*/  IMAD.MOV.U32 R177, RZ, RZ, R170 ;  /* 0x000000ffffb17224 */ /* 0x000fe200078e00aa */
[----:B------:R-:W-:Y:S02]  /*17f60*/  ISETP.GE.AND P0, PT, R116, R6, PT ;  /* 0x000000067400720c */ /* 0x000fe40003f06270 */
[----:B------:R-:W-:Y:S01]  /*17f70*/  FSEL R136, R5, -INF , !P6 ;  /* 0xff80000005887808 */ /* 0x000fe20007000000 */
[----:B------:R-:W-:Y:S01]  /*17f80*/  FFMA.FTZ R5, R132, R199, R169 ;  /* 0x000000c784057223 */ /* 0x000fe200000100a9 */
[----:B------:R-:W-:Y:S01]  /*17f90*/  MOV R178, R171 ;  /* 0x000000ab00b27202 */ /* 0x000fe20000000f00 */
[----:B------:R-:W-:Y:S01]  /*17fa0*/  IMAD.MOV.U32 R168, RZ, RZ, R164 ;  /* 0x000000ffffa87224 */ /* 0x000fe200078e00a4 */
[----:B------:R-:W-:Y:S01]  /*17fb0*/  IADD3 R117, R0, 0x19, RZ ;  /* 0x0000001900757810 */ /* 0x000fe20007ffe0ff */
        /* <DEDUP_REMOVED lines=9> */
[----:B------:R-:W1:Y:S01]  /*18050*/  I2F R200, R117 ;  /* 0x0000007500c87306 */ /* 0x000e620000201400 */
[----:B------:R-:W-:Y:S01]  /*18060*/  IMAD.MOV.U32 R176, RZ, RZ, R178 ;  /* 0x000000ffffb07224 */ /* 0x000fe200078e00b2 */
[----:B------:R-:W-:Y:S01]  /*18070*/  IADD3 R133, R0, 0x20, RZ ;  /* 0x0000002000857810 */ /* 0x000fe20007ffe0ff */
[----:B------:R-:W-:Y:S01]  /*18080*/  IMAD.MOV.U32 R178, RZ, RZ, R169 ;  /* 0x000000ffffb27224 */ /* 0x000fe200078e00a9 */
[----:B------:R-:W-:Y:S01]  /*18090*/  MOV R177, R168 ;  /* 0x000000a800b17202 */ /* 0x000fe20000000f00 */
[----:B------:R-:W-:Y:S01]  /*180a0*/  IMAD.MOV.U32 R169, RZ, RZ, R167 ;  /* 0x000000ffffa97224 */ /* 0x000fe200078e00a7 */
[----:B------:R-:W-:Y:S01]  /*180b0*/  MOV R167, R144 ;  /* 0x0000009000a77202 */ /* 0x000fe20000000f00 */
[----:B------:R-:W-:Y:S01]  /*180c0*/  IMAD.MOV.U32 R168, RZ, RZ, R170 ;  /* 0x000000ffffa87224 */ /* 0x000fe200078e00aa */
[----:B------:R-:W-:Y:S01]  /*180d0*/  MOV R170, R164 ;  /* 0x000000a400aa7202 */ /* 0x000fe20000000f00 */
[----:B------:R-:W1:Y:S01]  /*180e0*/  I2F R205, R133 ;  /* 0x0000008500cd7306 */ /* 0x000e620000201400 */
[----:B------:R-:W-:Y:S01]  /*180f0*/  FSEL R144, R2, -INF , !P3 ;  /* 0xff80000002907808 */ /* 0x000fe20005800000 */
[----:B------:R-:W-:-:S02]  /*18100*/  IMAD.MOV.U32 R164, RZ, RZ, R156 ;  /* 0x000000ffffa47224 */ /* 0x000fc400078e009c */
[----:B------:R-:W-:Y:S01]  /*18110*/  FFMA.FTZ R2, R132, R203, R176 ;  /* 0x000000cb84027223 */ /* 0x000fe200000100b0 */
[----:B------:R-:W-:Y:S01]  /*18120*/  MOV R161, R162 ;  /* 0x000000a200a17202 */ /* 0x000fe20000000f00 */
[----:B------:R-:W-:Y:S01]  /*18130*/  IMAD.MOV.U32 R176, RZ, RZ, R177 ;  /* 0x000000ffffb07224 */ /* 0x000fe200078e00b1 */
[----:B------:R-:W-:Y:S01]  /*18140*/  MOV R177, R178 ;  /* 0x000000b200b17202 */ /* 0x000fe20000000f00 */
[----:B------:R-:W-:Y:S02]  /*18150*/  IMAD.MOV.U32 R178, RZ, RZ, R168 ;  /* 0x000000ffffb27224 */ /* 0x000fe400078e00a8 */
[----:B------:R-:W-:Y:S01]  /*18160*/  IMAD.MOV.U32 R168, RZ, RZ, R169 ;  /* 0x000000ffffa87224 */ /* 0x000fe200078e00a9 */
[----:B------:R-:W-:Y:S01]  /*18170*/  MOV R169, R164 ;  /* 0x000000a400a97202 */ /* 0x000fe20000000f00 */
[----:B------:R-:W-:Y:S01]  /*18180*/  IMAD.MOV.U32 R164, RZ, RZ, R167 ;  /* 0x000000ffffa47224 */ /* 0x000fe200078e00a7 */
[----:B------:R-:W-:Y:S01]  /*18190*/  FSEL R125, R7, -INF , !P1 ;  /* 0xff800000077d7808 */ /* 0x000fe20004800000 */
[----:B------:R-:W-:Y:S01]  /*181a0*/  IMAD.MOV.U32 R167, RZ, RZ, R161 ;  /* 0x000000ffffa77224 */ /* 0x000fe200078e00a1 */
[----:B------:R-:W-:-:S02]  /*181b0*/  ISETP.GE.AND P1, PT, R98, R8, PT ;  /* 0x000000086200720c */ /* 0x000fc40003f26270 */
[----:B------:R-:W-:Y:S01]  /*181c0*/  MOV R161, R150 ;  /* 0x0000009600a17202 */ /* 0x000fe20000000f00 */
[----:B------:R-:W-:Y:S01]  /*181d0*/  HMMA.16816.F32 R32, R20, R60, R72 ;  /* 0x0000003c1420723c */ /* 0x000fe20000001848 */
[----:B------:R-:W-:Y:S01]  /*181e0*/  IADD3 R139, R0, 0x21, RZ ;  /* 0x00000021008b7810 */ /* 0x000fe20007ffe0ff */
[----:B------:R-:W-:Y:S01]  /*181f0*/  IMAD.MOV.U32 R128, RZ, RZ, R109 ;  /* 0x000000ffff807224 */ /* 0x000fe200078e006d */
[----:B------:R-:W-:Y:S01]  /*18200*/  ISETP.GE.AND P6, PT, R119, R6, PT ;  /* 0x000000067700720c */ /* 0x000fe20003fc6270 */
[C---:B------:R-:W-:Y:S01]  /*18210*/  FFMA.FTZ R7, R132.reuse, R197, R16 ;  /* 0x000000c584077223 */ /* 0x040fe20000010010 */
[----:B------:R-:W-:Y:S01]  /*18220*/  FSEL R143, R5, -INF , !P1 ;  /* 0xff800000058f7808 */ /* 0x000fe20004800000 */
[----:B-1----:R-:W-:Y:S01]  /*18230*/  FFMA.FTZ R5, R132, R200, R176 ;  /* 0x000000c884057223 */ /* 0x002fe200000100b0 */
[----:B------:R-:W-:Y:S01]  /*18240*/  MOV R75, R177 ;  /* 0x000000b1004b7202 */ /* 0x000fe20000000f00 */
[----:B------:R-:W-:Y:S01]  /*18250*/  IMAD.MOV.U32 R91, RZ, RZ, R169 ;  /* 0x000000ffff5b7224 */ /* 0x000fe200078e00a9 */
[----:B------:R-:W1:Y:S01]  /*18260*/  I2F R202, R139 ;  /* 0x0000008b00ca7306 */ /* 0x000e620000201400 */
[----:B------:R-:W-:Y:S01]  /*18270*/  IMAD.MOV.U32 R90, RZ, RZ, R168 ;  /* 0x000000ffff5a7224 */ /* 0x000fe200078e00a8 */
[----:B------:R-:W-:Y:S01]  /*18280*/  MOV R176, R164 ;  /* 0x000000a400b07202 */ /* 0x000fe20000000f00 */
[----:B------:R-:W-:Y:S01]  /*18290*/  IMAD.MOV.U32 R177, RZ, RZ, R161 ;  /* 0x000000ffffb17224 */ /* 0x000fe200078e00a1 */
[----:B------:R-:W-:Y:S01]  /*182a0*/  IADD3 R174, R0, 0x28, RZ ;  /* 0x0000002800ae7810 */ /* 0x000fe20007ffe0ff */
[----:B------:R-:W-:Y:S01]  /*182b0*/  IMAD.MOV.U32 R162, RZ, RZ, R157 ;  /* 0x000000ffffa27224 */ /* 0x000fe200078e009d */
[----:B------:R-:W-:Y:S01]  /*182c0*/  ISETP.GE.AND P5, PT, R98, R6, PT ;  /* 0x000000066200720c */ /* 0x000fe20003fa6270 */
[----:B------:R-:W-:Y:S01]  /*182d0*/  IMAD.MOV.U32 R161, RZ, RZ, R131 ;  /* 0x000000ffffa17224 */ /* 0x000fe200078e0083 */
[----:B------:R-:W-:Y:S01]  /*182e0*/  FSEL R131, R2, -INF , !P6 ;  /* 0xff80000002837808 */ /* 0x000fe20007000000 */
[----:B------:R-:W-:Y:S01]  /*182f0*/  IMAD.MOV.U32 R157, RZ, RZ, R128 ;  /* 0x000000ffff9d7224 */ /* 0x000fe200078e0080 */
[----:B------:R-:W-:Y:S01]  /*18300*/  FSEL R128, R7, -INF , !P4 ;  /* 0xff80000007807808 */ /* 0x000fe20006000000 */
[C---:B------:R-:W-:Y:S01]  /*18310*/  FFMA.FTZ R2, R132.reuse, R205, R75 ;  /* 0x000000cd84027223 */ /* 0x040fe2000001004b */
[----:B------:R-:W-:Y:S01]  /*18320*/  MOV R75, R176 ;  /* 0x000000b0004b7202 */ /* 0x000fe20000000f00 */
[----:B------:R-:W-:Y:S01]  /*18330*/  IMAD.MOV.U32 R73, RZ, RZ, R91 ;  /* 0x000000ffff497224 */ /* 0x000fe200078e005b */
[----:B------:R-:W-:Y:S01]  /*18340*/  MOV R176, R160 ;  /* 0x000000a000b07202 */ /* 0x000fe20000000f00 */
[----:B------:R-:W-:-:S02]  /*18350*/  FFMA.FTZ R7, R132, R199, R252 ;  /* 0x000000c784077223 */ /* 0x000fc400000100fc */
[----:B------:R-:W-:Y:S02]  /*18360*/  IMAD.MOV.U32 R121, RZ, RZ, R111 ;  /* 0x000000ffff797224 */ /* 0x000fe400078e006f */
[----:B------:R-:W-:Y:S01]  /*18370*/  IMAD.MOV.U32 R159, RZ, RZ, R251 ;  /* 0x000000ffff9f7224 */ /* 0x000fe200078e00fb */
[C---:B------:R-:W-:Y:S01]  /*18380*/  ISETP.GE.AND P0, PT, R133.reuse, R8, PT ;  /* 0x000000088500720c */ /* 0x040fe20003f06270 */
[----:B------:R-:W-:Y:S01]  /*18390*/  IMAD.MOV.U32 R72, RZ, RZ, R90 ;  /* 0x000000ffff487224 */ /* 0x000fe200078e005a */
[----:B------:R-:W1:Y:S01]  /*183a0*/  I2F R207, R174 ;  /* 0x000000ae00cf7306 */ /* 0x000e620000201400 */
[----:B------:R-:W-:Y:S01]  /*183b0*/  IMAD.MOV.U32 R90, RZ, RZ, R177 ;  /* 0x000000ffff5a7224 */ /* 0x000fe200078e00b1 */
[----:B---3--:R-:W-:Y:S01]  /*183c0*/  HMMA.16816.F32 R108, R20, R52, R76 ;  /* 0x00000034146c723c */ /* 0x008fe2000000184c */
[----:B------:R-:W-:Y:S01]  /*183d0*/  IMAD.MOV.U32 R177, RZ, RZ, R157 ;  /* 0x000000ffffb17224 */ /* 0x000fe200078e009d */
[-C--:B------:R-:W-:Y:S01]  /*183e0*/  ISETP.GE.AND P1, PT, R133, R6.reuse, PT ;  /* 0x000000068500720c */ /* 0x080fe20003f26270 */
[----:B------:R-:W-:Y:S01]  /*183f0*/  IMAD.MOV.U32 R150, RZ, RZ, R145 ;  /* 0x000000ffff967224 */ /* 0x000fe200078e0091 */
[----:B------:R-:W-:Y:S01]  /*18400*/  FSEL R133, R7, -INF , !P5 ;  /* 0xff80000007857808 */ /* 0x000fe20006800000 */
[----:B------:R-:W-:Y:S01]  /*18410*/  IMAD.MOV.U32 R171, RZ, RZ, R159 ;  /* 0x000000ffffab7224 */ /* 0x000fe200078e009f */
[C---:B------:R-:W-:Y:S01]  /*18420*/  ISETP.GE.AND P2, PT, R117.reuse, R6, PT ;  /* 0x000000067500720c */ /* 0x040fe20003f46270 */
[----:B------:R-:W-:Y:S01]  /*18430*/  IMAD.MOV.U32 R79, RZ, RZ, R73 ;  /* 0x000000ffff4f7224 */ /* 0x000fe200078e0049 */
[----:B------:R-:W-:Y:S01]  /*18440*/  MOV R73, R75 ;  /* 0x0000004b00497202 */ /* 0x000fe20000000f00 */
[----:B------:R-:W-:Y:S01]  /*18450*/  IMAD.MOV.U32 R145, RZ, RZ, R224 ;  /* 0x000000ffff917224 */ /* 0x000fe200078e00e0 */
[----:B------:R-:W-:Y:S01]  /*18460*/  IADD3 R173, R0, 0x29, RZ ;  /* 0x0000002900ad7810 */ /* 0x000fe20007ffe0ff */
[----:B------:R-:W-:Y:S01]  /*18470*/  IMAD.MOV.U32 R75, RZ, RZ, R90 ;  /* 0x000000ffff4b7224 */ /* 0x000fe200078e005a */
[----:B------:R-:W-:Y:S01]  /*18480*/  ISETP.GE.AND P4, PT, R117, R8, PT ;  /* 0x000000087500720c */ /* 0x000fe20003f86270 */
[----:B------:R-:W-:Y:S01]  /*18490*/  FFMA.FTZ R7, R132, R200, R218 ;  /* 0x000000c884077223 */ /* 0x000fe200000100da */
[----:B------:R-:W-:Y:S01]  /*184a0*/  IADD3 R175, R0, 0x30, RZ ;  /* 0x0000003000af7810 */ /* 0x000fe20007ffe0ff */
        /* <DEDUP_REMOVED lines=8> */
[CC--:B-1----:R-:W-:Y:S01]  /*18530*/  FFMA.FTZ R5, R132.reuse, R202.reuse, R79 ;  /* 0x000000ca84057223 */ /* 0x0c2fe2000001004f */
[----:B------:R-:W-:Y:S01]  /*18540*/  FSEL R146, R7, -INF , !P2 ;  /* 0xff80000007927808 */ /* 0x000fe20005000000 */
[----:B------:R-:W-:Y:S01]  /*18550*/  FFMA.FTZ R7, R132, R202, R73 ;  /* 0x000000ca84077223 */ /* 0x000fe20000010049 */
[----:B------:R-:W-:Y:S01]  /*18560*/  FSEL R157, R2, -INF , !P0 ;  /* 0xff800000029d7808 */ /* 0x000fe20004000000 */
[----:B------:R-:W-:Y:S01]  /*18570*/  FFMA.FTZ R2, R132, R205, R72 ;  /* 0x000000cd84027223 */ /* 0x000fe20000010048 */
[----:B------:R-:W-:Y:S01]  /*18580*/  MOV R79, R90 ;  /* 0x0000005a004f7202 */ /* 0x000fe20000000f00 */
[----:B------:R-:W-:Y:S01]  /*18590*/  IMAD.MOV.U32 R78, RZ, RZ, R75 ;  /* 0x000000ffff4e7224 */ /* 0x000fe200078e004b */
[----:B------:R-:W1:Y:S01]  /*185a0*/  I2F R204, R173 ;  /* 0x000000ad00cc7306 */ /* 0x000e620000201400 */
[----:B------:R-:W-:Y:S01]  /*185b0*/  IMAD.MOV.U32 R73, RZ, RZ, R176 ;  /* 0x000000ffff497224 */ /* 0x000fe200078e00b0 */
[----:B------:R-:W-:Y:S01]  /*185c0*/  MOV R75, R171 ;  /* 0x000000ab004b7202 */ /* 0x000fe20000000f00 */
[----:B------:R-:W-:-:S02]  /*185d0*/  IMAD.MOV.U32 R176, RZ, RZ, R178 ;  /* 0x000000ffffb07224 */ /* 0x000fc400078e00b2 */
[----:B------:R-:W-:Y:S01]  /*185e0*/  IMAD.MOV.U32 R156, RZ, RZ, R248 ;  /* 0x000000ffff9c7224 */ /* 0x000fe200078e00f8 */
[----:B------:R-:W-:Y:S01]  /*185f0*/  HMMA.16816.F32 R104, R24, R84, R192 ;  /* 0x000000541868723c */ /* 0x000fe200000018c0 */
[----:B------:R-:W-:Y:S01]  /*18600*/  IMAD.MOV.U32 R178, RZ, RZ, R123 ;  /* 0x000000ffffb27224 */ /* 0x000fe200078e007b */
[----:B------:R-:W-:Y:S01]  /*18610*/  MOV R123, R153 ;  /* 0x00000099007b7202 */ /* 0x000fe20000000f00 */
[----:B------:R-:W-:Y:S01]  /*18620*/  IMAD.MOV.U32 R90, RZ, RZ, R154 ;  /* 0x000000ffff5a7224 */ /* 0x000fe200078e009a */
[----:B------:R-:W-:Y:S01]  /*18630*/  FSEL R153, R2, -INF , !P1 ;  /* 0xff80000002997808 */ /* 0x000fe20004800000 */
[----:B------:R-:W-:Y:S01]  /*18640*/  IMAD.MOV.U32 R168, RZ, RZ, R142 ;  /* 0x000000ffffa87224 */ /* 0x000fe200078e008e */
[----:B------:R-:W-:Y:S01]  /*18650*/  MOV R77, R73 ;  /* 0x00000049004d7202 */ /* 0x000fe20000000f00 */
[----:B------:R-:W-:Y:S01]  /*18660*/  FFMA.FTZ R2, R132, R207, R78 ;  /* 0x000000cf84027223 */ /* 0x000fe2000001004e */
[----:B------:R-:W3:Y:S01]  /*18670*/  I2F R208, R175 ;  /* 0x000000af00d07306 */ /* 0x000ee20000201400 */
[----:B------:R-:W-:Y:S01]  /*18680*/  IMAD.MOV.U32 R76, RZ, RZ, R79 ;  /* 0x000000ffff4c7224 */ /* 0x000fe200078e004f */
[----:B------:R-:W-:Y:S01]  /*18690*/  ISETP.GE.AND P6, PT, R174, R8, PT ;  /* 0x00000008ae00720c */ /* 0x000fe20003fc6270 */
[----:B------:R-:W-:Y:S01]  /*186a0*/  IMAD.MOV.U32 R78, RZ, RZ, R75 ;  /* 0x000000ffff4e7224 */ /* 0x000fe200078e004b */
[C---:B------:R-:W-:Y:S01]  /*186b0*/  IADD3 R19, R0.reuse, 0x31, RZ ;  /* 0x0000003100137810 */ /* 0x040fe20007ffe0ff */
[----:B------:R-:W-:Y:S01]  /*186c0*/  IMAD.MOV.U32 R79, RZ, RZ, R90 ;  /* 0x000000ffff4f7224 */ /* 0x000fe200078e005a */
[----:B------:R-:W-:Y:S01]  /*186d0*/  MOV R147, R250 ;  /* 0x000000fa00937202 */ /* 0x000fe20000000f00 */
[----:B------:R-:W-:Y:S01]  /*186e0*/  IMAD.MOV.U32 R75, RZ, RZ, R162 ;  /* 0x000000ffff4b7224 */ /* 0x000fe200078e00a2 */
[----:B------:R-:W-:Y:S01]  /*186f0*/  MOV R73, R167 ;  /* 0x000000a700497202 */ /* 0x000fe20000000f00 */
[----:B------:R-:W-:Y:S01]  /*18700*/  IMAD.MOV.U32 R91, RZ, RZ, R168 ;  /* 0x000000ffff5b7224 */ /* 0x000fe200078e00a8 */
[----:B------:R-:W-:Y:S01]  /*18710*/  MOV R11, R77 ;  /* 0x0000004d000b7202 */ /* 0x000fe20000000f00 */
[----:B------:R-:W-:Y:S01]  /*18720*/  IMAD.MOV.U32 R90, RZ, RZ, R172 ;  /* 0x000000ffff5a7224 */ /* 0x000fe200078e00ac */
[----:B------:R-:W-:Y:S01]  /*18730*/  IADD3 R88, R0, 0x38, RZ ;  /* 0x0000003800587810 */ /* 0x000fe20007ffe0ff */
[----:B------:R-:W-:Y:S01]  /*18740*/  IMAD.MOV.U32 R162, RZ, RZ, R156 ;  /* 0x000000ffffa27224 */ /* 0x000fe200078e009c */
[----:B------:R-:W-:Y:S01]  /*18750*/  FSEL R156, R2, -INF , !P6 ;  /* 0xff800000029c7808 */ /* 0x000fe20007000000 */
[----:B------:R-:W-:Y:S01]  /*18760*/  IMAD.MOV.U32 R77, RZ, RZ, R79 ;  /* 0x000000ffff4d7224 */ /* 0x000fe200078e004f */
[C---:B------:R-:W-:Y:S01]  /*18770*/  ISETP.GE.AND P5, PT, R139.reuse, R8, PT ;  /* 0x000000088b00720c */ /* 0x040fe20003fa6270 */
[----:B------:R-:W-:Y:S01]  /*18780*/  FFMA.FTZ R2, R132, R207, R76 ;  /* 0x000000cf84027223 */ /* 0x000fe2000001004c */
[-C--:B------:R-:W-:Y:S01]  /*18790*/  ISETP.GE.AND P3, PT, R139, R6.reuse, PT ;  /* 0x000000068b00720c */ /* 0x080fe20003f66270 */
        /* <DEDUP_REMOVED lines=10> */
[----:B-1----:R-:W-:Y:S01]  /*18840*/  FFMA.FTZ R5, R132, R204, R11 ;  /* 0x000000cc84057223 */ /* 0x002fe2000001000b */
[----:B------:R-:W-:Y:S01]  /*18850*/  MOV R195, R76 ;  /* 0x0000004c00c37202 */ /* 0x000fe20000000f00 */
[----:B------:R-:W-:Y:S01]  /*18860*/  IMAD.MOV.U32 R30, RZ, RZ, R77 ;  /* 0x000000ffff1e7224 */ /* 0x000fe200078e004d */
[----:B------:R-:W-:Y:S01]  /*18870*/  MOV R76, R79 ;  /* 0x0000004f004c7202 */ /* 0x000fe20000000f00 */
        /* <DEDUP_REMOVED lines=8> */
[----:B---3--:R-:W-:Y:S01]  /*18900*/  FFMA.FTZ R2, R132, R208, R195 ;  /* 0x000000d084027223 */ /* 0x008fe200000100c3 */
[----:B------:R-:W-:Y:S01]  /*18910*/  ISETP.GE.AND P1, PT, R175, R8, PT ;  /* 0x00000008af00720c */ /* 0x000fe20003f26270 */
[----:B------:R-:W-:Y:S01]  /*18920*/  IMAD.MOV.U32 R78, RZ, RZ, R90 ;  /* 0x000000ffff4e7224 */ /* 0x000fe200078e005a */
[----:B------:R-:W-:Y:S01]  /*18930*/  MOV R194, R11 ;  /* 0x0000000b00c27202 */ /* 0x000fe20000000f00 */
[----:B------:R-:W-:Y:S01]  /*18940*/  IMAD.MOV.U32 R193, RZ, RZ, R30 ;  /* 0x000000ffffc17224 */ /* 0x000fe200078e001e */
[C---:B------:R-:W-:Y:S01]  /*18950*/  IADD3 R41, R0.reuse, 0x40, RZ ;  /* 0x0000004000297810 */ /* 0x040fe20007ffe0ff */
[----:B------:R-:W-:Y:S01]  /*18960*/  IMAD.MOV.U32 R11, RZ, RZ, R79 ;  /* 0x000000ffff0b7224 */ /* 0x000fe200078e004f */
[----:B------:R-:W-:Y:S01]  /*18970*/  HMMA.16816.F32 R112, R20, R54, R68 ;  /* 0x000000361470723c */ /* 0x000fe20000001844 */
[----:B------:R-:W-:Y:S01]  /*18980*/  IMAD.MOV.U32 R90, RZ, RZ, R147 ;  /* 0x000000ffff5a7224 */ /* 0x000fe200078e0093 */
[C---:B------:R-:W-:Y:S01]  /*18990*/  IADD3 R10, R0.reuse, 0x48, RZ ;  /* 0x00000048000a7810 */ /* 0x040fe20007ffe0ff */
[----:B------:R-:W-:Y:S01]  /*189a0*/  IMAD.MOV.U32 R79, RZ, RZ, R91 ;  /* 0x000000ffff4f7224 */ /* 0x000fe200078e005b */
[----:B------:R-:W-:Y:S01]  /*189b0*/  IADD3 R43, R0, 0x50, RZ ;  /* 0x00000050002b7810 */ /* 0x000fe20007ffe0ff */
[----:B------:R-:W-:Y:S01]  /*189c0*/  IMAD.MOV.U32 R195, RZ, RZ, R76 ;  /* 0x000000ffffc37224 */ /* 0x000fe200078e004c */
[----:B------:R3:W5:Y:S01]  /*189d0*/  LDL.LU R16, [R1+0x19c] ;  /* 0x00019c0001107983 */ /* 0x0007620000300800 */
[----:B------:R-:W-:-:S02]  /*189e0*/  IMAD.MOV.U32 R30, RZ, RZ, R77 ;  /* 0x000000ffff1e7224 */ /* 0x000fc400078e004d */
[----:B------:R-:W-:Y:S01]  /*189f0*/  IMAD.MOV.U32 R91, RZ, RZ, R168 ;  /* 0x000000ffff5b7224 */ /* 0x000fe200078e00a8 */
[----:B------:R-:W-:Y:S01]  /*18a00*/  FSEL R168, R2, -INF , !P1 ;  /* 0xff80000002a87808 */ /* 0x000fe20004800000 */
[C---:B------:R-:W-:Y:S01]  /*18a10*/  FFMA.FTZ R2, R132.reuse, R208, R193 ;  /* 0x000000d084027223 */ /* 0x040fe200000100c1 */
[----:B------:R-:W-:Y:S01]  /*18a20*/  MOV R76, R78 ;  /* 0x0000004e004c7202 */ /* 0x000fe20000000f00 */
[----:B------:R-:W-:Y:S01]  /*18a30*/  IMAD.MOV.U32 R77, RZ, RZ, R75 ;  /* 0x000000ffff4d7224 */ /* 0x000fe200078e004b */
[----:B------:R-:W1:Y:S01]  /*18a40*/  I2F R89, R88 ;  /* 0x0000005800597306 */ /* 0x000e620000201400 */
[----:B------:R-:W-:Y:S01]  /*18a50*/  IMAD.MOV.U32 R193, RZ, RZ, R194 ;  /* 0x000000ffffc17224 */ /* 0x000fe200078e00c2 */
[----:B------:R-:W-:Y:S01]  /*18a60*/  MOV R78, R90 ;  /* 0x0000005a004e7202 */ /* 0x000fe20000000f00 */
[----:B------:R-:W-:Y:S01]  /*18a70*/  IMAD.MOV.U32 R194, RZ, RZ, R195 ;  /* 0x000000ffffc27224 */ /* 0x000fe200078e00c3 */
[----:B------:R-:W-:Y:S01]  /*18a80*/  MOV R167, R122 ;  /* 0x0000007a00a77202 */ /* 0x000fe20000000f00 */
[----:B------:R-:W-:Y:S01]  /*18a90*/  IMAD.MOV.U32 R122, RZ, RZ, R152 ;  /* 0x000000ffff7a7224 */ /* 0x000fe200078e0098 */
[----:B------:R-:W-:Y:S01]  /*18aa0*/  MOV R195, R30 ;  /* 0x0000001e00c37202 */ /* 0x000fe20000000f00 */
[----:B------:R-:W-:Y:S01]  /*18ab0*/  IMAD.MOV.U32 R75, RZ, RZ, R176 ;  /* 0x000000ffff4b7224 */ /* 0x000fe200078e00b0 */
[----:B------:R-:W-:Y:S01]  /*18ac0*/  ISETP.GE.AND P2, PT, R173, R8, PT ;  /* 0x00000008ad00720c */ /* 0x000fe20003f46270 */
[----:B------:R-:W-:Y:S01]  /*18ad0*/  IMAD.MOV.U32 R30, RZ, RZ, R11 ;  /* 0x000000ffff1e7224 */ /* 0x000fe200078e000b */
[----:B------:R-:W-:Y:S01]  /*18ae0*/  FSEL R152, R7, -INF , !P3 ;  /* 0xff80000007987808 */ /* 0x000fe20005800000 */
[----:B------:R-:W-:Y:S01]  /*18af0*/  IMAD.MOV.U32 R11, RZ, RZ, R77 ;  /* 0x000000ffff0b7224 */ /* 0x000fe200078e004d */
[----:B------:R-:W-:Y:S01]  /*18b00*/  MOV R77, R78 ;  /* 0x0000004e004d7202 */ /* 0x000fe20000000f00 */
[----:B------:R-:W-:Y:S01]  /*18b10*/  FFMA.FTZ R7, R132, R204, R134 ;  /* 0x000000cc84077223 */ /* 0x000fe20000010086 */
[----:B------:R-:W-:Y:S01]  /*18b20*/  ISETP.GE.AND P0, PT, R173, R6, PT ;  /* 0x00000006ad00720c */ /* 0x000fe20003f06270 */
[----:B------:R-:W-:-:S02]  /*18b30*/  IMAD.MOV.U32 R78, RZ, RZ, R79 ;  /* 0x000000ffff4e7224 */ /* 0x000fc400078e004f */
[----:B------:R-:W-:Y:S01]  /*18b40*/  IMAD.MOV.U32 R124, RZ, RZ, R155 ;  /* 0x000000ffff7c7224 */ /* 0x000fe200078e009b */
[----:B------:R-:W-:Y:S01]  /*18b50*/  FSEL R155, R5, -INF , !P2 ;  /* 0xff800000059b7808 */ /* 0x000fe20005000000 */
[----:B------:R-:W-:Y:S01]  /*18b60*/  IMAD.MOV.U32 R79, RZ, RZ, R75 ;  /* 0x000000ffff4f7224 */ /* 0x000fe200078e004b */
[----:B------:R-:W-:Y:S01]  /*18b70*/  MOV R90, R177 ;  /* 0x000000b1005a7202 */ /* 0x000fe20000000f00 */
[----:B------:R-:W-:Y:S01]  /*18b80*/  IMAD.MOV.U32 R176, RZ, RZ, R160 ;  /* 0x000000ffffb07224 */ /* 0x000fe200078e00a0 */
[----:B------:R-:W2:Y:S01]  /*18b90*/  I2F R74, R18 ;  /* 0x00000012004a7306 */ /* 0x000ea20000201400 */
[C---:B-1----:R-:W-:Y:S01]  /*18ba0*/  FFMA.FTZ R5, R132.reuse, R97, R193 ;  /* 0x0000006184057223 */ /* 0x042fe200000100c1 */
[----:B------:R-:W-:Y:S01]  /*18bb0*/  MOV R177, R118 ;  /* 0x0000007600b17202 */ /* 0x000fe20000000f00 */
[----:B------:R-:W-:Y:S01]  /*18bc0*/  IMAD.MOV.U32 R171, RZ, RZ, R158 ;  /* 0x000000ffffab7224 */ /* 0x000fe200078e009e */
[----:B------:R-:W-:Y:S01]  /*18bd0*/  FSEL R160, R7, -INF , !P0 ;  /* 0xff80000007a07808 */ /* 0x000fe20004000000 */
[----:B------:R-:W-:Y:S01]  /*18be0*/  IMAD.MOV.U32 R192, RZ, RZ, R30 ;  /* 0x000000ffffc07224 */ /* 0x000fe200078e001e */
[----:B------:R-:W-:Y:S01]  /*18bf0*/  MOV R85, R195 ;  /* 0x000000c300557202 */ /* 0x000fe20000000f00 */
[----:B------:R-:W-:Y:S01]  /*18c00*/  IMAD.MOV.U32 R193, RZ, RZ, R11 ;  /* 0x000000ffffc17224 */ /* 0x000fe200078e000b */
[----:B------:R-:W-:Y:S01]  /*18c10*/  ISETP.GE.AND P5, PT, R175, R6, PT ;  /* 0x00000006af00720c */ /* 0x000fe20003fa6270 */
[----:B------:R-:W-:Y:S01]  /*18c20*/  FFMA.FTZ R7, R132, R97, R194 ;  /* 0x0000006184077223 */ /* 0x000fe200000100c2 */
        /* <DEDUP_REMOVED lines=12> */
[----:B------:R-:W-:Y:S01]  /*18cf0*/  MOV R192, R195 ;  /* 0x000000c300c07202 */ /* 0x000fe20000000f00 */
[----:B------:R-:W-:Y:S01]  /*18d00*/  IMAD.MOV.U32 R177, RZ, RZ, R163 ;  /* 0x000000ffffb17224 */ /* 0x000fe200078e00a3 */
[----:B------:R-:W-:Y:S01]  /*18d10*/  FSEL R163, R2, -INF , !P5 ;  /* 0xff80000002a37808 */ /* 0x000fe20006800000 */
[----:B------:R-:W-:Y:S01]  /*18d20*/  FFMA.FTZ R2, R132, R89, R85 ;  /* 0x0000005984027223 */ /* 0x000fe20000010055 */
[----:B------:R-:W-:Y:S01]  /*18d30*/  MOV R195, R79 ;  /* 0x0000004f00c37202 */ /* 0x000fe20000000f00 */
[----:B------:R-:W-:Y:S01]  /*18d40*/  IMAD.MOV.U32 R79, RZ, RZ, R91 ;  /* 0x000000ffff4f7224 */ /* 0x000fe200078e005b */
[----:B------:R-:W-:Y:S01]  /*18d50*/  MOV R91, R176 ;  /* 0x000000b0005b7202 */ /* 0x000fe20000000f00 */
[----:B------:R-:W-:Y:S01]  /*18d60*/  IMAD.MOV.U32 R165, RZ, RZ, R189 ;  /* 0x000000ffffa57224 */ /* 0x000fe200078e00bd */
[----:B------:R-:W-:Y:S01]  /*18d70*/  HMMA.16816.F32 R52, R12, R28, R36 ;  /* 0x0000001c0c34723c */ /* 0x000fe20000001824 */
[----:B------:R-:W-:Y:S01]  /*18d80*/  IMAD.MOV.U32 R84, RZ, RZ, R193 ;  /* 0x000000ffff547224 */ /* 0x000fe200078e00c1 */
[C---:B------:R-:W-:Y:S01]  /*18d90*/  ISETP.GE.AND P6, PT, R19.reuse, R6, PT ;  /* 0x000000061300720c */ /* 0x040fe20003fc6270 */
[----:B------:R-:W-:Y:S01]  /*18da0*/  IMAD.MOV.U32 R85, RZ, RZ, R194 ;  /* 0x000000ffff557224 */ /* 0x000fe200078e00c2 */
[----:B------:R-:W-:Y:S01]  /*18db0*/  ISETP.GE.AND P3, PT, R19, R8, PT ;  /* 0x000000081300720c */ /* 0x000fe20003f66270 */
[----:B------:R-:W-:Y:S01]  /*18dc0*/  IMAD.MOV.U32 R194, RZ, RZ, R78 ;  /* 0x000000ffffc27224 */ /* 0x000fe200078e004e */
[----:B------:R-:W1:Y:S01]  /*18dd0*/  I2F R49, R10 ;  /* 0x0000000a00317306 */ /* 0x000e620000201400 */
[----:B------:R-:W-:Y:S01]  /*18de0*/  IMAD.MOV.U32 R176, RZ, RZ, R177 ;  /* 0x000000ffffb07224 */ /* 0x000fe200078e00b1 */
[----:B------:R-:W-:Y:S01]  /*18df0*/  MOV R177, R167 ;  /* 0x000000a700b17202 */ /* 0x000fe20000000f00 */
[----:B------:R-:W-:Y:S01]  /*18e00*/  IMAD.MOV.U32 R78, RZ, RZ, R90 ;  /* 0x000000ffff4e7224 */ /* 0x000fe200078e005a */
[----:B------:R-:W-:Y:S01]  /*18e10*/  FSEL R167, R2, -INF , !P4 ;  /* 0xff80000002a77808 */ /* 0x000fe20006000000 */
[----:B------:R-:W-:Y:S01]  /*18e20*/  FFMA.FTZ R2, R132, R89, R76 ;  /* 0x0000005984027223 */ /* 0x000fe2000001004c */
[----:B------:R-:W-:Y:S01]  /*18e30*/  IADD3 R36, R0, 0x41, RZ ;  /* 0x0000004100247810 */ /* 0x000fe20007ffe0ff */
[----:B------:R-:W-:Y:S01]  /*18e40*/  IMAD.MOV.U32 R196, RZ, RZ, R84 ;  /* 0x000000ffffc47224 */ /* 0x000fe200078e0054 */
[----:B------:R-:W-:Y:S01]  /*18e50*/  ISETP.GE.AND P2, PT, R88, R6, PT ;  /* 0x000000065800720c */ /* 0x000fe20003f46270 */
[----:B------:R-:W-:Y:S01]  /*18e60*/  IMAD.MOV.U32 R193, RZ, RZ, R11 ;  /* 0x000000ffffc17224 */ /* 0x000fe200078e000b */
[----:B------:R-:W-:Y:S01]  /*18e70*/  MOV R171, R165 ;  /* 0x000000a500ab7202 */ /* 0x000fe20000000f00 */
[----:B------:R-:W-:-:S02]  /*18e80*/  IMAD.MOV.U32 R84, RZ, RZ, R192 ;  /* 0x000000ffff547224 */ /* 0x000fc400078e00c0 */
[----:B--2---:R-:W-:Y:S01]  /*18e90*/  IMAD.MOV.U32 R148, RZ, RZ, R149 ;  /* 0x000000ffff947224 */ /* 0x004fe200078e0095 */
[----:B------:R-:W-:Y:S01]  /*18ea0*/  MOV R142, R191 ;  /* 0x000000bf008e7202 */ /* 0x000fe20000000f00 */
[----:B------:R-:W-:Y:S01]  /*18eb0*/  IMAD.MOV.U32 R169, RZ, RZ, R150 ;  /* 0x000000ffffa97224 */ /* 0x000fe200078e0096 */
[----:B------:R3:W5:Y:S01]  /*18ec0*/  LDL.LU R17, [R1+0x198] ;  /* 0x0001980001117983 */ /* 0x0007620000300800 */
[----:B------:R-:W-:Y:S01]  /*18ed0*/  IMAD.MOV.U32 R178, RZ, RZ, R148 ;  /* 0x000000ffffb27224 */ /* 0x000fe200078e0094 */
[----:B------:R-:W-:Y:S02]  /*18ee0*/  FSEL R165, R5, -INF , !P3 ;  /* 0xff80000005a57808 */ /* 0x000fe40005800000 */
[----:B------:R-:W-:Y:S01]  /*18ef0*/  MOV R192, R194 ;  /* 0x000000c200c07202 */ /* 0x000fe20000000f00 */
[----:B------:R-:W-:Y:S01]  /*18f00*/  IMAD.MOV.U32 R90, RZ, RZ, R178 ;  /* 0x000000ffff5a7224 */ /* 0x000fe200078e00b2 */
[----:B------:R-:W2:Y:S01]  /*18f10*/  I2F R51, R36 ;  /* 0x0000002400337306 */ /* 0x000ea20000201400 */
[----:B------:R-:W-:Y:S01]  /*18f20*/  IMAD.MOV.U32 R178, RZ, RZ, R162 ;  /* 0x000000ffffb27224 */ /* 0x000fe200078e00a2 */
[----:B------:R-:W-:Y:S01]  /*18f30*/  FSEL R162, R7, -INF , !P6 ;  /* 0xff80000007a27808 */ /* 0x000fe20007000000 */
[----:B------:R-:W-:Y:S01]  /*18f40*/  FFMA.FTZ R5, R132, R74, R212 ;  /* 0x0000004a84057223 */ /* 0x000fe200000100d4 */
[----:B------:R-:W-:Y:S01]  /*18f50*/  MOV R212, R85 ;  /* 0x0000005500d47202 */ /* 0x000fe20000000f00 */
[----:B------:R-:W-:Y:S01]  /*18f60*/  IMAD.MOV.U32 R194, RZ, RZ, R78 ;  /* 0x000000ffffc27224 */ /* 0x000fe200078e004e */
[----:B------:R-:W-:Y:S01]  /*18f70*/  IADD3 R37, R0, 0x49, RZ ;  /* 0x0000004900257810 */ /* 0x000fe20007ffe0ff */
[----:B------:R-:W-:Y:S01]  /*18f80*/  IMAD.MOV.U32 R78, RZ, RZ, R177 ;  /* 0x000000ffff4e7224 */ /* 0x000fe200078e00b1 */
[C---:B------:R-:W-:Y:S01]  /*18f90*/  ISETP.GE.AND P5, PT, R41.reuse, R8, PT ;  /* 0x000000082900720c */ /* 0x040fe20003fa6270 */
[----:B------:R-:W-:Y:S01]  /*18fa0*/  FFMA.FTZ R7, R132, R74, R161 ;  /* 0x0000004a84077223 */ /* 0x000fe200000100a1 */
[----:B------:R-:W-:Y:S01]  /*18fb0*/  FSEL R161, R2, -INF , !P2 ;  /* 0xff80000002a17808 */ /* 0x000fe20005000000 */
[----:B------:R-:W-:Y:S01]  /*18fc0*/  IMAD.MOV.U32 R85, RZ, RZ, R193 ;  /* 0x000000ffff557224 */ /* 0x000fe200078e00c1 */
[----:B------:R-:W-:Y:S01]  /*18fd0*/  I2F R62, R43 ;  /* 0x0000002b003e7306 */ /* 0x000fe20000201400 */
[----:B------:R-:W-:Y:S01]  /*18fe0*/  IMAD.MOV.U32 R177, RZ, RZ, R178 ;  /* 0x000000ffffb17224 */ /* 0x000fe200078e00b2 */
[----:B------:R-:W3:Y:S01]  /*18ff0*/  LDL.LU R250, [R1+0x194] ;  /* 0x0001940001fa7983 */ /* 0x000ee20000300800 */
[----:B------:R-:W-:Y:S01]  /*19000*/  IMAD.MOV.U32 R193, RZ, RZ, R195 ;  /* 0x000000ffffc17224 */ /* 0x000fe200078e00c3 */
[----:B------:R-:W-:Y:S01]  /*19010*/  MOV R195, R79 ;  /* 0x0000004f00c37202 */ /* 0x000fe20000000f00 */
[----:B-1----:R-:W-:Y:S01]  /*19020*/  FFMA.FTZ R2, R132, R63, R196 ;  /* 0x0000003f84027223 */ /* 0x002fe200000100c4 */
[----:B------:R-:W-:Y:S01]  /*19030*/  MOV R116, R212 ;  /* 0x000000d400747202 */ /* 0x000fe20000000f00 */
[----:B------:R-:W-:Y:S01]  /*19040*/  IMAD.MOV.U32 R79, RZ, RZ, R142 ;  /* 0x000000ffff4f7224 */ /* 0x000fe200078e008e */
[----:B------:R-:W-:Y:S01]  /*19050*/  MOV R212, R192 ;  /* 0x000000c000d47202 */ /* 0x000fe20000000f00 */
[----:B------:R-:W1:Y:S01]  /*19060*/  I2F R50, R37 ;  /* 0x0000002500327306 */ /* 0x000e620000201400 */
[----:B------:R-:W-:Y:S01]  /*19070*/  MOV R192, R177 ;  /* 0x000000b100c07202 */ /* 0x000fe20000000f00 */
[----:B------:R-:W-:Y:S01]  /*19080*/  IMAD.MOV.U32 R196, RZ, RZ, R84 ;  /* 0x000000ffffc47224 */ /* 0x000fe200078e0054 */
[----:B------:R-:W-:Y:S01]  /*19090*/  MOV R178, R169 ;  /* 0x000000a900b27202 */ /* 0x000fe20000000f00 */
[----:B------:R-:W-:Y:S01]  /*190a0*/  IMAD.MOV.U32 R169, RZ, RZ, R164 ;  /* 0x000000ffffa97224 */ /* 0x000fe200078e00a4 */
[----:B------:R-:W-:Y:S01]  /*190b0*/  FSEL R177, R2, -INF , !P5 ;  /* 0xff80000002b17808 */ /* 0x000fe20006800000 */
[----:B------:R-:W-:Y:S01]  /*190c0*/  FFMA.FTZ R2, R132, R63, R79 ;  /* 0x0000003f84027223 */ /* 0x000fe2000001004f */
[-C--:B------:R-:W-:Y:S01]  /*190d0*/  ISETP.GE.AND P3, PT, R41, R6.reuse, PT ;  /* 0x000000062900720c */ /* 0x080fe20003f66270 */
[----:B------:R-:W-:Y:S01]  /*190e0*/  IMAD.MOV.U32 R84, RZ, RZ, R85 ;  /* 0x000000ffff547224 */ /* 0x000fe200078e0055 */
[----:B------:R-:W-:Y:S01]  /*190f0*/  ISETP.GE.AND P1, PT, R18, R6, PT ;  /* 0x000000061200720c */ /* 0x000fe20003f26270 */
[----:B------:R-:W-:Y:S01]  /*19100*/  IMAD.MOV.U32 R85, RZ, RZ, R193 ;  /* 0x000000ffff557224 */ /* 0x000fe200078e00c1 */
[----:B------:R-:W4:Y:S01]  /*19110*/  LDSM.16.M88.4 R68, [R183+0x6800] ;  /* 0x00680000b744783b */ /* 0x000f220000000200 */
[----:B------:R-:W-:Y:S01]  /*19120*/  IMAD.MOV.U32 R193, RZ, RZ, R195 ;  /* 0x000000ffffc17224 */ /* 0x000fe200078e00c3 */
[----:B------:R-:W-:Y:S01]  /*19130*/  FSEL R173, R2, -INF , !P3 ;  /* 0xff80000002ad7808 */ /* 0x000fe20005800000 */
[----:B------:R-:W-:Y:S01]  /*19140*/  IMAD.MOV.U32 R195, RZ, RZ, R169 ;  /* 0x000000ffffc37224 */ /* 0x000fe200078e00a9 */
[----:B------:R-:W3:Y:S01]  /*19150*/  LDL.LU R251, [R1+0x190] ;  /* 0x0001900001fb7983 */ /* 0x000ee20000300800 */
[----:B------:R-:W-:Y:S01]  /*19160*/  FFMA.FTZ R2, R132, R49, R192 ;  /* 0x0000003184027223 */ /* 0x000fe200000100c0 */
[----:B------:R-:W-:-:S02]  /*19170*/  ISETP.GE.AND P2, PT, R10, R8, PT ;  /* 0x000000080a00720c */ /* 0x000fc40003f46270 */
[----:B------:R-:W-:Y:S01]  /*19180*/  FSEL R169, R7, -INF , !P1 ;  /* 0xff80000007a97808 */ /* 0x000fe20004800000 */
[----:B--2---:R-:W-:Y:S01]  /*19190*/  FFMA.FTZ R7, R132, R51, R196 ;  /* 0x0000003384077223 */ /* 0x004fe200000100c4 */
[C---:B------:R-:W-:Y:S02]  /*191a0*/  IADD3 R42, R0.reuse, 0x51, RZ ;  /* 0x00000051002a7810 */ /* 0x040fe40007ffe0ff */
[C---:B------:R-:W-:Y:S02]  /*191b0*/  IADD3 R48, R0.reuse, 0x59, RZ ;  /* 0x0000005900307810 */ /* 0x040fe40007ffe0ff */
[----:B------:R-:W-:Y:S01]  /*191c0*/  IADD3 R44, R0, 0x60, RZ ;  /* 0x00000060002c7810 */ /* 0x000fe20007ffe0ff */
[----:B------:R-:W-:Y:S01]  /*191d0*/  HMMA.16816.F32 R56, R12, R66, R56 ;  /* 0x000000420c38723c */ /* 0x000fe20000001838 */
[----:B------:R-:W-:Y:S01]  /*191e0*/  ISETP.GE.AND P0, PT, R18, R8, PT ;  /* 0x000000081200720c */ /* 0x000fe20003f06270 */
[----:B------:R-:W-:Y:S01]  /*191f0*/  FMUL.FTZ R9, R45, R4 ;  /* 0x000000042d097220 */ /* 0x000fe20000410000 */
[-C--:B------:R-:W-:Y:S01]  /*19200*/  ISETP.GE.AND P4, PT, R36, R6.reuse, PT ;  /* 0x000000062400720c */ /* 0x080fe20003f86270 */
[----:B------:R-:W-:Y:S01]  /*19210*/  IMAD.MOV.U32 R119, RZ, RZ, R123 ;  /* 0x000000ffff777224 */ /* 0x000fe200078e007b */
[----:B------:R-:W-:Y:S01]  /*19220*/  MOV R192, R195 ;  /* 0x000000c300c07202 */ /* 0x000fe20000000f00 */
[----:B------:R-:W-:Y:S01]  /*19230*/  IMAD.MOV.U32 R195, RZ, RZ, R176 ;  /* 0x000000ffffc37224 */ /* 0x000fe200078e00b0 */
[----:B------:R-:W-:Y:S01]  /*19240*/  IADD3 R38, R0, 0x58, RZ ;  /* 0x0000005800267810 */ /* 0x000fe20007ffe0ff */
[----:B------:R-:W-:Y:S01]  /*19250*/  IMAD.MOV.U32 R196, RZ, RZ, R212 ;  /* 0x000000ffffc47224 */ /* 0x000fe200078e00d4 */
[----:B------:R-:W-:Y:S01]  /*19260*/  FSEL R176, R2, -INF , !P2 ;  /* 0xff80000002b07808 */ /* 0x000fe20005000000 */
[----:B------:R-:W2:Y:S01]  /*19270*/  I2F R60, R42 ;  /* 0x0000002a003c7306 */ /* 0x000ea20000201400 */
[----:B------:R-:W-:Y:S01]  /*19280*/  FSEL R164, R5, -INF , !P0 ;  /* 0xff80000005a47808 */ /* 0x000fe20004000000 */
[C---:B------:R-:W-:Y:S01]  /*19290*/  FFMA.FTZ R2, R132.reuse, R49, R84 ;  /* 0x0000003184027223 */ /* 0x040fe20000010054 */
[----:B------:R-:W-:Y:S01]  /*192a0*/  MOV R212, R171 ;  /* 0x000000ab00d47202 */ /* 0x000fe20000000f00 */
[----:B------:R-:W-:Y:S01]  /*192b0*/  FFMA.FTZ R5, R132, R51, R116 ;  /* 0x0000003384057223 */ /* 0x000fe20000010074 */
[----:B------:R-:W-:Y:S01]  /*192c0*/  ISETP.GE.AND P0, PT, R10, R6, PT ;  /* 0x000000060a00720c */ /* 0x000fe20003f06270 */
[----:B------:R-:W-:Y:S01]  /*192d0*/  IMAD.MOV.U32 R116, RZ, RZ, R78 ;  /* 0x000000ffff747224 */ /* 0x000fe200078e004e */
[----:B------:R-:W-:Y:S01]  /*192e0*/  FSEL R171, R7, -INF , !P4 ;  /* 0xff80000007ab7808 */ /* 0x000fe20006000000 */
[----:B------:R-:W2:Y:S01]  /*192f0*/  I2F R61, R38 ;  /* 0x00000026003d7306 */ /* 0x000ea20000201400 */
[----:B-1----:R-:W-:Y:S01]  /*19300*/  FFMA.FTZ R7, R132, R50, R193 ;  /* 0x0000003284077223 */ /* 0x002fe200000100c1 */
[----:B------:R-:W-:Y:S01]  /*19310*/  ISETP.GE.AND P6, PT, R36, R8, PT ;  /* 0x000000082400720c */ /* 0x000fe20003fc6270 */
[----:B------:R-:W-:Y:S01]  /*19320*/  IMAD.MOV.U32 R193, RZ, RZ, R91 ;  /* 0x000000ffffc17224 */ /* 0x000fe200078e005b */
[----:B------:R-:W-:-:S02]  /*19330*/  MOV R91, R170 ;  /* 0x000000aa005b7202 */ /* 0x000fc40000000f00 */
[C---:B------:R-:W-:Y:S02]  /*19340*/  IADD3 R40, R0.reuse, 0x61, RZ ;  /* 0x0000006100287810 */ /* 0x040fe40007ffe0ff */
[----:B------:R-:W-:Y:S02]  /*19350*/  ISETP.GE.AND P5, PT, R37, R6, PT ;  /* 0x000000062500720c */ /* 0x000fe40003fa6270 */
[----:B------:R-:W-:Y:S01]  /*19360*/  IADD3 R39, R0, 0x68, RZ ;  /* 0x0000006800277810 */ /* 0x000fe20007ffe0ff */
[----:B----4-:R-:W-:Y:S01]  /*19370*/  HMMA.16816.F32 R92, R12, R68, R32 ;  /* 0x000000440c5c723c */ /* 0x010fe20000001820 */
[----:B------:R-:W-:Y:S01]  /*19380*/  FSEL R170, R2, -INF , !P0 ;  /* 0xff80000002aa7808 */ /* 0x000fe20004000000 */
[C---:B------:R-:W-:Y:S01]  /*19390*/  FFMA.FTZ R2, R132.reuse, R62, R116 ;  /* 0x0000003e84027223 */ /* 0x040fe20000010074 */
[----:B------:R-:W-:Y:S01]  /*193a0*/  ISETP.GE.AND P3, PT, R43, R8, PT ;  /* 0x000000082b00720c */ /* 0x000fe20003f66270 */
[----:B------:R-:W1:Y:S01]  /*193b0*/  I2F R64, R48 ;  /* 0x0000003000407306 */ /* 0x000e620000201400 */
[----:B------:R-:W-:Y:S01]  /*193c0*/  FSEL R175, R5, -INF , !P6 ;  /* 0xff80000005af7808 */ /* 0x000fe20007000000 */
[----:B------:R-:W-:Y:S01]  /*193d0*/  FFMA.FTZ R5, R132, R50, R196 ;  /* 0x0000003284057223 */ /* 0x000fe200000100c4 */
[----:B------:R-:W-:Y:S01]  /*193e0*/  FSEL R198, R2, -INF , !P3 ;  /* 0xff80000002c67808 */ /* 0x000fe20005800000 */
[----:B------:R-:W-:Y:S01]  /*193f0*/  IMAD.MOV.U32 R116, RZ, RZ, R212 ;  /* 0x000000ffff747224 */ /* 0x000fe200078e00d4 */
[----:B------:R-:W-:Y:S01]  /*19400*/  ISETP.GE.AND P6, PT, R43, R6, PT ;  /* 0x000000062b00720c */ /* 0x000fe20003fc6270 */
[----:B------:R-:W-:Y:S01]  /*19410*/  FFMA.FTZ R2, R132, R62, R77 ;  /* 0x0000003e84027223 */ /* 0x000fe2000001004d */
[----:B------:R-:W-:Y:S01]  /*19420*/  MOV R212, R192 ;  /* 0x000000c000d47202 */ /* 0x000fe20000000f00 */
[----:B------:R-:W-:Y:S01]  /*19430*/  IMAD.MOV.U32 R196, RZ, RZ, R85 ;  /* 0x000000ffffc47224 */ /* 0x000fe200078e0055 */
[----:B------:R-:W4:Y:S01]  /*19440*/  I2F R45, R44 ;  /* 0x0000002c002d7306 */ /* 0x000f220000201400 */
[----:B------:R-:W-:Y:S01]  /*19450*/  IMAD.MOV.U32 R85, RZ, RZ, R124 ;  /* 0x000000ffff557224 */ /* 0x000fe200078e007c */
[----:B------:R-:W-:Y:S01]  /*19460*/  IADD3 R29, R0, 0x71, RZ ;  /* 0x00000071001d7810 */ /* 0x000fe20007ffe0ff */
[----:B------:R-:W-:Y:S01]  /*19470*/  IMAD.MOV.U32 R192, RZ, RZ, R178 ;  /* 0x000000ffffc07224 */ /* 0x000fe200078e00b2 */
[----:B------:R-:W-:Y:S01]  /*19480*/  FSEL R178, R7, -INF , !P5 ;  /* 0xff80000007b27808 */ /* 0x000fe20006800000 */
[----:B--2---:R-:W-:Y:S01]  /*19490*/  FFMA.FTZ R7, R132, R60, R194 ;  /* 0x0000003c84077223 */ /* 0x004fe200000100c2 */
[-C--:B------:R-:W-:Y:S01]  /*194a0*/  ISETP.GE.AND P1, PT, R37, R8.reuse, PT ;  /* 0x000000082500720c */ /* 0x080fe20003f26270 */
[----:B------:R-:W-:Y:S01]  /*194b0*/  IMAD.MOV.U32 R121, RZ, RZ, R190 ;  /* 0x000000ffff797224 */ /* 0x000fe200078e00be */
[----:B------:R-:W-:Y:S01]  /*194c0*/  FSEL R194, R2, -INF , !P6 ;  /* 0xff80000002c27808 */ /* 0x000fe20007000000 */
[----:B------:R-:W-:Y:S01]  /*194d0*/  FFMA.FTZ R2, R132, R61, R85 ;  /* 0x0000003d84027223 */ /* 0x000fe20000010055 */
[----:B------:R-:W-:-:S02]  /*194e0*/  ISETP.GE.AND P0, PT, R38, R8, PT ;  /* 0x000000082600720c */ /* 0x000fc40003f06270 */
[----:B------:R-:W-:Y:S01]  /*194f0*/  IADD3 R31, R0, 0x88, RZ ;  /* 0x00000088001f7810 */ /* 0x000fe20007ffe0ff */
[----:B------:R-:W-:Y:S01]  /*19500*/  HMMA.16816.F32 R24, R24, R86, R240 ;  /* 0x000000561818723c */ /* 0x000fe200000018f0 */
[----:B------:R-:W-:Y:S01]  /*19510*/  FSEL R174, R5, -INF , !P1 ;  /* 0xff80000005ae7808 */ /* 0x000fe20004800000 */
[----:B------:R-:W-:Y:S01]  /*19520*/  FFMA.FTZ R5, R132, R60, R196 ;  /* 0x0000003c84057223 */ /* 0x000fe200000100c4 */
[----:B------:R-:W-:Y:S01]  /*19530*/  ISETP.GE.AND P4, PT, R42, R8, PT ;  /* 0x000000082a00720c */ /* 0x000fe20003f86270 */
[----:B------:R2:W-:Y:S01]  /*19540*/  MUFU.TANH R166, R9 ;  /* 0x0000000900a67308 */ /* 0x0005e20000002400 */
[----:B------:R-:W-:Y:S01]  /*19550*/  FSEL R197, R2, -INF , !P0 ;  /* 0xff80000002c57808 */ /* 0x000fe20004000000 */
[----:B------:R-:W-:Y:S01]  /*19560*/  FFMA.FTZ R2, R132, R61, R116 ;  /* 0x0000003d84027223 */ /* 0x000fe20000010074 */
[----:B------:R-:W-:Y:S01]  /*19570*/  ISETP.GE.AND P1, PT, R38, R6, PT ;  /* 0x000000062600720c */ /* 0x000fe20003f26270 */
[----:B------:R3:W5:Y:S01]  /*19580*/  LDL.LU R252, [R1+0x18c] ;  /* 0x00018c0001fc7983 */ /* 0x0007620000300800 */
[----:B------:R-:W-:Y:S01]  /*19590*/  FSEL R196, R5, -INF , !P4 ;  /* 0xff80000005c47808 */ /* 0x000fe20006000000 */
[----:B-1----:R-:W-:Y:S01]  /*195a0*/  FFMA.FTZ R5, R132, R64, R192 ;  /* 0x0000004084057223 */ /* 0x002fe200000100c0 */
[----:B------:R-:W-:Y:S01]  /*195b0*/  FSEL R192, R2, -INF , !P1 ;  /* 0xff80000002c07808 */ /* 0x000fe20004800000 */
[-C--:B----4-:R-:W-:Y:S01]  /*195c0*/  FFMA.FTZ R2, R132, R45.reuse, R119 ;  /* 0x0000002d84027223 */ /* 0x090fe20000010077 */
[----:B------:R-:W-:Y:S01]  /*195d0*/  ISETP.GE.AND P6, PT, R44, R8, PT ;  /* 0x000000082c00720c */ /* 0x000fe20003fc6270 */
[----:B--2---:R-:W-:Y:S01]  /*195e0*/  FMUL.FTZ R9, R46, R4 ;  /* 0x000000042e097220 */ /* 0x004fe20000410000 */
[----:B------:R-:W-:Y:S01]  /*195f0*/  IADD3 R34, R0, 0x70, RZ ;  /* 0x0000007000227810 */ /* 0x000fe20007ffe0ff */
[----:B------:R-:W1:Y:S01]  /*19600*/  I2F R46, R39 ;  /* 0x00000027002e7306 */ /* 0x000e620000201400 */
[----:B------:R-:W-:Y:S01]  /*19610*/  FSEL R207, R2, -INF , !P6 ;  /* 0xff80000002cf7808 */ /* 0x000fe20007000000 */
[----:B------:R-:W-:Y:S01]  /*19620*/  FFMA.FTZ R2, R132, R45, R91 ;  /* 0x0000002d84027223 */ /* 0x000fe2000001005b */
[----:B------:R-:W-:Y:S01]  /*19630*/  IADD3 R35, R0, 0x69, RZ ;  /* 0x0000006900237810 */ /* 0x000fe20007ffe0ff */
[----:B------:R-:W-:-:S04]  /*19640*/  IMAD.MOV.U32 R116, RZ, RZ, R212 ;  /* 0x000000ffff747224 */ /* 0x000fc800078e00d4 */
[----:B------:R-:W2:Y:S01]  /*19650*/  I2F R65, R40 ;  /* 0x0000002800417306 */ /* 0x000ea20000201400 */
[-C--:B------:R-:W-:Y:S01]  /*19660*/  ISETP.GE.AND P4, PT, R44, R6.reuse, PT ;  /* 0x000000062c00720c */ /* 0x080fe20003f86270 */
[----:B------:R4:W5:Y:S06]  /*19670*/  LDL.LU R249, [R1+0x188] ;  /* 0x0001880001f97983 */ /* 0x00096c0000300800 */
[----:B------:R1:W-:Y:S01]  /*19680*/  MUFU.TANH R149, R9 ;  /* 0x0000000900957308 */ /* 0x0003e20000002400 */
[----:B------:R-:W-:Y:S02]  /*19690*/  ISETP.GE.AND P2, PT, R42, R6, PT ;  /* 0x000000062a00720c */ /* 0x000fe40003f46270 */
[----:B------:R-:W-:-:S02]  /*196a0*/  ISETP.GE.AND P1, PT, R39, R8, PT ;  /* 0x000000082700720c */ /* 0x000fc40003f26270 */
[----:B------:R-:W-:-:S03]  /*196b0*/  ISETP.GE.AND P5, PT, R48, R8, PT ;  /* 0x000000083000720c */ /* 0x000fc60003fa6270 */
[----:B------:R-:W-:Y:S01]  /*196c0*/  I2F R67, R35 ;  /* 0x0000002300437306 */ /* 0x000fe20000201400 */
[----:B------:R-:W-:Y:S02]  /*196d0*/  FSEL R202, R2, -INF , !P4 ;  /* 0xff80000002ca7808 */ /* 0x000fe40006000000 */
[----:B------:R-:W-:Y:S02]  /*196e0*/  MOV R98, R193 ;  /* 0x000000c100627202 */ /* 0x000fe40000000f00 */
[----:B------:R-:W-:Y:S02]  /*196f0*/  IADD3 R33, R0, 0x78, RZ ;  /* 0x0000007800217810 */ /* 0x000fe40007ffe0ff */
[----:B------:R-:W-:Y:S01]  /*19700*/  ISETP.GE.AND P3, PT, R48, R6, PT ;  /* 0x000000063000720c */ /* 0x000fe20003f66270 */
[----:B-1----:R-:W-:Y:S01]  /*19710*/  FMUL.FTZ R9, R47, R4 ;  /* 0x000000042f097220 */ /* 0x002fe20000410000 */
[----:B------:R-:W-:Y:S01]  /*19720*/  I2F R68, R29 ;  /* 0x0000001d00447306 */ /* 0x000fe20000201400 */
[----:B------:R-:W-:Y:S01]  /*19730*/  FFMA.FTZ R2, R132, R46, R116 ;  /* 0x0000002e84027223 */ /* 0x000fe20000010074 */
[----:B------:R-:W-:-:S02]  /*19740*/  ISETP.GE.AND P0, PT, R40, R6, PT ;  /* 0x000000062800720c */ /* 0x000fc40003f06270 */
[C---:B------:R-:W-:Y:S02]  /*19750*/  IADD3 R28, R0.reuse, 0x79, RZ ;  /* 0x00000079001c7810 */ /* 0x040fe40007ffe0ff */
[----:B------:R-:W-:Y:S01]  /*19760*/  IADD3 R32, R0, 0x80, RZ ;  /* 0x0000008000207810 */ /* 0x000fe20007ffe0ff */
[----:B------:R-:W-:Y:S01]  /*19770*/  IMAD.MOV.U32 R212, RZ, RZ, R122 ;  /* 0x000000ffffd47224 */ /* 0x000fe200078e007a */
[----:B------:R1:W-:Y:S01]  /*19780*/  MUFU.TANH R159, R9 ;  /* 0x00000009009f7308 */ /* 0x0003e20000002400 */
[----:B------:R-:W-:Y:S01]  /*19790*/  FSEL R193, R7, -INF , !P2 ;  /* 0xff80000007c17808 */ /* 0x000fe20005000000 */
[----:B------:R4:W5:Y:S06]  /*197a0*/  LDL.LU R248, [R1+0x184] ;  /* 0x0001840001f87983 */ /* 0x00096c0000300800 */
[----:B------:R-:W2:Y:S01]  /*197b0*/  I2F R47, R34 ;  /* 0x00000022002f7306 */ /* 0x000ea20000201400 */
[----:B-1----:R-:W-:Y:S01]  /*197c0*/  FMUL.FTZ R9, R56, R4 ;  /* 0x0000000438097220 */ /* 0x002fe20000410000 */
[----:B------:R-:W-:Y:S01]  /*197d0*/  FSEL R205, R2, -INF , !P1 ;  /* 0xff80000002cd7808 */ /* 0x000fe20004800000 */
[----:B------:R-:W-:-:S05]  /*197e0*/  FFMA.FTZ R7, R132, R64, R195 ;  /* 0x0000004084077223 */ /* 0x000fca00000100c3 */
[----:B------:R-:W1:Y:S01]  /*197f0*/  I2F R66, R33 ;  /* 0x0000002100427306 */ /* 0x000e620000201400 */
[----:B------:R-:W-:Y:S01]  /*19800*/  ISETP.GE.AND P4, PT, R34, R8, PT ;  /* 0x000000082200720c */ /* 0x000fe20003f86270 */
[----:B------:R4:W5:Y:S06]  /*19810*/  LDL.LU R224, [R1+0x180] ;  /* 0x0001800001e07983 */ /* 0x00096c0000300800 */
[----:B------:R1:W-:Y:S01]  /*19820*/  MUFU.TANH R150, R9 ;  /* 0x0000000900967308 */ /* 0x0003e20000002400 */
[----:B------:R-:W-:Y:S01]  /*19830*/  FSEL R195, R5, -INF , !P5 ;  /* 0xff80000005c37808 */ /* 0x000fe20006800000 */
[----:B------:R-:W-:Y:S01]  /*19840*/  FFMA.FTZ R2, R132, R46, R246 ;  /* 0x0000002e84027223 */ /* 0x000fe200000100f6 */
[----:B------:R-:W-:Y:S01]  /*19850*/  ISETP.GE.AND P5, PT, R39, R6, PT ;  /* 0x000000062700720c */ /* 0x000fe20003fa6270 */
[----:B------:R4:W5:Y:S01]  /*19860*/  LDL.LU R218, [R1+0x17c] ;  /* 0x00017c0001da7983 */ /* 0x0009620000300800 */
[----:B------:R-:W-:Y:S01]  /*19870*/  FSEL R199, R7, -INF , !P3 ;  /* 0xff80000007c77808 */ /* 0x000fe20005800000 */
[----:B-1----:R-:W-:Y:S01]  /*19880*/  FMUL.FTZ R9, R57, R4 ;  /* 0x0000000439097220 */ /* 0x002fe20000410000 */
[----:B------:R-:W-:Y:S01]  /*19890*/  FSEL R200, R2, -INF , !P5 ;  /* 0xff80000002c87808 */ /* 0x000fe20006800000 */
[-C--:B--2---:R-:W-:Y:S01]  /*198a0*/  FFMA.FTZ R5, R132, R65.reuse, R98 ;  /* 0x0000004184057223 */ /* 0x084fe20000010062 */
[----:B------:R-:W-:Y:S01]  /*198b0*/  ISETP.GE.AND P2, PT, R40, R8, PT ;  /* 0x000000082800720c */ /* 0x000fe20003f46270 */
[----:B------:R1:W-:Y:S01]  /*198c0*/  MUFU.TANH R158, R9 ;  /* 0x00000009009e7308 */ /* 0x0003e20000002400 */
[C---:B------:R-:W-:Y:S01]  /*198d0*/  FFMA.FTZ R7, R132.reuse, R65, R121 ;  /* 0x0000004184077223 */ /* 0x040fe20000010079 */
[----:B------:R-:W-:Y:S01]  /*198e0*/  ISETP.GE.AND P6, PT, R35, R6, PT ;  /* 0x000000062300720c */ /* 0x000fe20003fc6270 */
[----:B------:R-:W-:-:S05]  /*198f0*/  FFMA.FTZ R2, R132, R47, R215 ;  /* 0x0000002f84027223 */ /* 0x000fca00000100d7 */
[----:B------:R-:W2:Y:S01]  /*19900*/  I2F R72, R28 ;  /* 0x0000001c00487306 */ /* 0x000ea20000201400 */
[----:B------:R-:W-:Y:S01]  /*19910*/  IADD3 R19, R0, 0x81, RZ ;  /* 0x0000008100137810 */ /* 0x000fe20007ffe0ff */
[----:B------:R4:W5:Y:S01]  /*19920*/  LDL.LU R191, [R1+0x178] ;  /* 0x0001780001bf7983 */ /* 0x0009620000300800 */
[----:B-1----:R-:W-:Y:S01]  /*19930*/  FMUL.FTZ R9, R58, R4 ;  /* 0x000000043a097220 */ /* 0x002fe20000410000 */
[----:B------:R-:W-:Y:S02]  /*19940*/  FSEL R201, R7, -INF , !P0 ;  /* 0xff80000007c97808 */ /* 0x000fe40004000000 */
[----:B------:R-:W-:Y:S02]  /*19950*/  FSEL R215, R2, -INF , !P4 ;  /* 0xff80000002d77808 */ /* 0x000fe40006000000 */
[----:B------:R1:W-:Y:S01]  /*19960*/  MUFU.TANH R147, R9 ;  /* 0x0000000900937308 */ /* 0x0003e20000002400 */
[C---:B------:R-:W-:Y:S01]  /*19970*/  FFMA.FTZ R7, R132.reuse, R67, R247 ;  /* 0x0000004384077223 */ /* 0x040fe200000100f7 */
[----:B------:R-:W-:Y:S01]  /*19980*/  FSEL R204, R5, -INF , !P2 ;  /* 0xff80000005cc7808 */ /* 0x000fe20005000000 */
[----:B------:R-:W-:Y:S01]  /*19990*/  FFMA.FTZ R2, R132, R47, R213 ;  /* 0x0000002f84027223 */ /* 0x000fe200000100d5 */
[----:B------:R-:W-:Y:S01]  /*199a0*/  ISETP.GE.AND P2, PT, R34, R6, PT ;  /* 0x000000062200720c */ /* 0x000fe20003f46270 */
[----:B------:R4:W5:Y:S01]  /*199b0*/  LDL.LU R190, [R1+0x174] ;  /* 0x0001740001be7983 */ /* 0x0009620000300800 */
[----:B-1----:R-:W-:-:S02]  /*199c0*/  FMUL.FTZ R9, R59, R4 ;  /* 0x000000043b097220 */ /* 0x002fc40000410000 */
[----:B------:R-:W1:Y:S01]  /*199d0*/  I2F R57, R32 ;  /* 0x0000002000397306 */ /* 0x000e620000201400 */
[----:B------:R-:W-:Y:S01]  /*199e0*/  FSEL R208, R7, -INF , !P6 ;  /* 0xff80000007d07808 */ /* 0x000fe20007000000 */
[C---:B------:R-:W-:Y:S01]  /*199f0*/  FFMA.FTZ R5, R132.reuse, R67, R212 ;  /* 0x0000004384057223 */ /* 0x040fe200000100d4 */
[-C--:B------:R-:W-:Y:S02]  /*19a00*/  ISETP.GE.AND P3, PT, R35, R8.reuse, PT ;  /* 0x000000082300720c */ /* 0x080fe40003f66270 */
[----:B------:R-:W-:Y:S02]  /*19a10*/  ISETP.GE.AND P5, PT, R33, R8, PT ;  /* 0x000000082100720c */ /* 0x000fe40003fa6270 */
[----:B------:R-:W-:Y:S01]  /*19a20*/  ISETP.GE.AND P1, PT, R29, R6, PT ;  /* 0x000000061d00720c */ /* 0x000fe20003f26270 */
[----:B------:R1:W-:Y:S01]  /*19a30*/  MUFU.TANH R148, R9 ;  /* 0x0000000900947308 */ /* 0x0003e20000002400 */
[----:B------:R-:W-:Y:S01]  /*19a40*/  FFMA.FTZ R7, R132, R68, R211 ;  /* 0x0000004484077223 */ /* 0x000fe200000100d3 */
[----:B------:R-:W-:Y:S01]  /*19a50*/  FSEL R211, R2, -INF , !P2 ;  /* 0xff80000002d37808 */ /* 0x000fe20005000000 */
[----:B------:R-:W-:-:S05]  /*19a60*/  FFMA.FTZ R2, R132, R66, R210 ;  /* 0x0000004284027223 */ /* 0x000fca00000100d2 */
[----:B------:R-:W2:Y:S01]  /*19a70*/  I2F R73, R19 ;  /* 0x0000001300497306 */ /* 0x000ea20000201400 */
[----:B------:R-:W-:-:S07]  /*19a80*/  ISETP.GE.AND P0, PT, R29, R8, PT ;  /* 0x000000081d00720c */ /* 0x000fce0003f06270 */
[----:B------:R-:W2:Y:S01]  /*19a90*/  I2F R69, R31 ;  /* 0x0000001f00457306 */ /* 0x000ea20000201400 */
[----:B-1----:R-:W-:Y:S01]  /*19aa0*/  FMUL.FTZ R9, R52, R4 ;  /* 0x0000000434097220 */ /* 0x002fe20000410000 */
[----:B------:R-:W-:Y:S02]  /*19ab0*/  IADD3 R18, R0, 0x89, RZ ;  /* 0x0000008900127810 */ /* 0x000fe40007ffe0ff */
[----:B------:R-:W-:Y:S02]  /*19ac0*/  ISETP.GE.AND P4, PT, R28, R6, PT ;  /* 0x000000061c00720c */ /* 0x000fe40003f86270 */
[C---:B------:R-:W-:Y:S02]  /*19ad0*/  IADD3 R11, R0.reuse, 0x91, RZ ;  /* 0x00000091000b7810 */ /* 0x040fe40007ffe0ff */
[----:B------:R-:W-:Y:S01]  /*19ae0*/  IADD3 R30, R0, 0x90, RZ ;  /* 0x00000090001e7810 */ /* 0x000fe20007ffe0ff */
[----:B------:R1:W-:Y:S01]  /*19af0*/  MUFU.TANH R142, R9 ;  /* 0x00000009008e7308 */ /* 0x0003e20000002400 */
[----:B------:R-:W-:Y:S01]  /*19b00*/  FSEL R203, R5, -INF , !P3 ;  /* 0xff80000005cb7808 */ /* 0x000fe20005800000 */
[----:B------:R-:W-:Y:S01]  /*19b10*/  FFMA.FTZ R5, R132, R68, R214 ;  /* 0x0000004484057223 */ /* 0x000fe200000100d6 */
[----:B------:R-:W-:Y:S01]  /*19b20*/  FSEL R214, R2, -INF , !P5 ;  /* 0xff80000002d67808 */ /* 0x000fe20006800000 */
[----:B------:R-:W-:Y:S01]  /*19b30*/  FFMA.FTZ R2, R132, R66, R225 ;  /* 0x0000004284027223 */ /* 0x000fe200000100e1 */
[----:B------:R-:W-:-:S02]  /*19b40*/  IADD3 R10, R0, 0x98, RZ ;  /* 0x00000098000a7810 */ /* 0x000fc40007ffe0ff */
[C---:B------:R-:W-:Y:S02]  /*19b50*/  IADD3 R41, R0.reuse, 0x99, RZ ;  /* 0x0000009900297810 */ /* 0x040fe40007ffe0ff */
[C---:B------:R-:W-:Y:S02]  /*19b60*/  IADD3 R36, R0.reuse, 0xa0, RZ ;  /* 0x000000a000247810 */ /* 0x040fe40007ffe0ff */
[C---:B------:R-:W-:Y:S02]  /*19b70*/  IADD3 R42, R0.reuse, 0xa1, RZ ;  /* 0x000000a1002a7810 */ /* 0x040fe40007ffe0ff */
[C---:B------:R-:W-:Y:S02]  /*19b80*/  IADD3 R37, R0.reuse, 0xa8, RZ ;  /* 0x000000a800257810 */ /* 0x040fe40007ffe0ff */
[C---:B------:R-:W-:Y:S01]  /*19b90*/  IADD3 R43, R0.reuse, 0xb0, RZ ;  /* 0x000000b0002b7810 */ /* 0x040fe20007ffe0ff */
[----:B-1----:R-:W-:Y:S01]  /*19ba0*/  FMUL.FTZ R9, R53, R4 ;  /* 0x0000000435097220 */ /* 0x002fe20000410000 */
[----:B------:R-:W-:-:S02]  /*19bb0*/  IADD3 R40, R0, 0xb1, RZ ;  /* 0x000000b100287810 */ /* 0x000fc40007ffe0ff */
[C---:B------:R-:W-:Y:S01]  /*19bc0*/  IADD3 R49, R0.reuse, 0xa9, RZ ;  /* 0x000000a900317810 */ /* 0x040fe20007ffe0ff */
[----:B------:R1:W-:Y:S01]  /*19bd0*/  MUFU.TANH R139, R9 ;  /* 0x00000009008b7308 */ /* 0x0003e20000002400 */
[----:B------:R-:W-:Y:S02]  /*19be0*/  ISETP.GE.AND P3, PT, R33, R6, PT ;  /* 0x000000062100720c */ /* 0x000fe40003f66270 */
[C---:B------:R-:W-:Y:S02]  /*19bf0*/  IADD3 R48, R0.reuse, 0xb8, RZ ;  /* 0x000000b800307810 */ /* 0x040fe40007ffe0ff */
[C---:B------:R-:W-:Y:S02]  /*19c00*/  IADD3 R50, R0.reuse, 0xb9, RZ ;  /* 0x000000b900327810 */ /* 0x040fe40007ffe0ff */
[C---:B------:R-:W-:Y:S02]  /*19c10*/  IADD3 R51, R0.reuse, 0xc1, RZ ;  /* 0x000000c100337810 */ /* 0x040fe40007ffe0ff */
[----:B------:R-:W-:-:S02]  /*19c20*/  IADD3 R56, R0, 0xd0, RZ ;  /* 0x000000d000387810 */ /* 0x000fc40007ffe0ff */
[C---:B------:R-:W-:Y:S02]  /*19c30*/  IADD3 R58, R0.reuse, 0xd8, RZ ;  /* 0x000000d8003a7810 */ /* 0x040fe40007ffe0ff */
[C---:B------:R-:W-:Y:S02]  /*19c40*/  IADD3 R61, R0.reuse, 0xe0, RZ ;  /* 0x000000e0003d7810 */ /* 0x040fe40007ffe0ff */
[----:B------:R-:W-:Y:S01]  /*19c50*/  IADD3 R60, R0, 0xe1, RZ ;  /* 0x000000e1003c7810 */ /* 0x000fe20007ffe0ff */
[----:B-1----:R-:W-:Y:S01]  /*19c60*/  FMUL.FTZ R9, R54, R4 ;  /* 0x0000000436097220 */ /* 0x002fe20000410000 */
[----:B------:R-:W-:Y:S01]  /*19c70*/  MOV R246, R90 ;  /* 0x0000005a00f67202 */ /* 0x000fe20000000f00 */
[----:B------:R-:W1:Y:S02]  /*19c80*/  S2R R247, SR_TID.X ;  /* 0x0000000000f77919 */ /* 0x000e640000002100 */
[----:B------:R3:W-:Y:S01]  /*19c90*/  MUFU.TANH R124, R9 ;  /* 0x00000009007c7308 */ /* 0x0007e20000002400 */
[----:B------:R-:W-:Y:S01]  /*19ca0*/  FSEL R210, R7, -INF , !P1 ;  /* 0xff80000007d27808 */ /* 0x000fe20004800000 */
[----:B--2---:R-:W-:Y:S01]  /*19cb0*/  FFMA.FTZ R7, R132, R72, R209 ;  /* 0x0000004884077223 */ /* 0x004fe200000100d1 */
[----:B------:R-:W-:Y:S01]  /*19cc0*/  FSEL R209, R2, -INF , !P3 ;  /* 0xff80000002d17808 */ /* 0x000fe20005800000 */
[----:B------:R-:W-:Y:S01]  /*19cd0*/  FFMA.FTZ R2, R132, R57, R216 ;  /* 0x0000003984027223 */ /* 0x000fe200000100d8 */
[----:B------:R-:W-:Y:S01]  /*19ce0*/  ISETP.GE.AND P2, PT, R32, R8, PT ;  /* 0x000000082000720c */ /* 0x000fe20003f46270 */
[----:B------:R4:W5:Y:S01]  /*19cf0*/  LDL.LU R189, [R1+0x170] ;  /* 0x0001700001bd7983 */ /* 0x0009620000300800 */
[----:B---3--:R-:W-:-:S02]  /*19d00*/  FMUL.FTZ R9, R55, R4 ;  /* 0x0000000437097220 */ /* 0x008fc40000410000 */
[----:B------:R-:W-:Y:S02]  /*19d10*/  FSEL R225, R2, -INF , !P2 ;  /* 0xff80000002e17808 */ /* 0x000fe40005000000 */
[----:B------:R-:W-:Y:S01]  /*19d20*/  FSEL R213, R5, -INF , !P0 ;  /* 0xff80000005d57808 */ /* 0x000fe20004000000 */
[----:B------:R2:W-:Y:S01]  /*19d30*/  MUFU.TANH R123, R9 ;  /* 0x00000009007b7308 */ /* 0x0005e20000002400 */
[----:B------:R-:W-:Y:S01]  /*19d40*/  FFMA.FTZ R2, R132, R57, R220 ;  /* 0x0000003984027223 */ /* 0x000fe200000100dc */
[----:B------:R-:W-:Y:S01]  /*19d50*/  ISETP.GE.AND P0, PT, R32, R6, PT ;  /* 0x000000062000720c */ /* 0x000fe20003f06270 */
[----:B------:R-:W-:Y:S01]  /*19d60*/  IMAD.MOV.U32 R212, RZ, RZ, R120 ;  /* 0x000000ffffd47224 */ /* 0x000fe200078e0078 */
[----:B------:R-:W-:Y:S01]  /*19d70*/  FSEL R216, R7, -INF , !P4 ;  /* 0xff80000007d87808 */ /* 0x000fe20006000000 */
[----:B------:R4:W5:Y:S01]  /*19d80*/  LDL.LU R172, [R1+0x16c] ;  /* 0x00016c0001ac7983 */ /* 0x0009620000300800 */
[----:B--2---:R-:W-:Y:S02]  /*19d90*/  FMUL.FTZ R9, R80, R4 ;  /* 0x0000000450097220 */ /* 0x004fe40000410000 */
[----:B------:R-:W2:Y:S01]  /*19da0*/  I2F R75, R18 ;  /* 0x00000012004b7306 */ /* 0x000ea20000201400 */
[----:B------:R-:W-:Y:S01]  /*19db0*/  FFMA.FTZ R5, R132, R72, R245 ;  /* 0x0000004884057223 */ /* 0x000fe200000100f5 */
[-C--:B------:R-:W-:Y:S01]  /*19dc0*/  ISETP.GE.AND P6, PT, R28, R8.reuse, PT ;  /* 0x000000081c00720c */ /* 0x080fe20003fc6270 */
[----:B------:R-:W-:Y:S01]  /*19dd0*/  FFMA.FTZ R7, R132, R73, R219 ;  /* 0x0000004984077223 */ /* 0x000fe200000100db */
[----:B------:R-:W-:Y:S01]  /*19de0*/  ISETP.GE.AND P3, PT, R31, R8, PT ;  /* 0x000000081f00720c */ /* 0x000fe20003f66270 */
[----:B------:R-:W3:Y:S03]  /*19df0*/  LDSM.16.M88.4 R32, [R183+0x7000] ;  /* 0x00700000b720783b */ /* 0x000ee60000000200 */
[----:B------:R1:W-:Y:S01]  /*19e00*/  MUFU.TANH R122, R9 ;  /* 0x00000009007a7308 */ /* 0x0003e20000002400 */
[----:B------:R-:W-:Y:S01]  /*19e10*/  FSEL R219, R2, -INF , !P0 ;  /* 0xff80000002db7808 */ /* 0x000fe20004000000 */
[----:B------:R-:W-:Y:S01]  /*19e20*/  FFMA.FTZ R2, R132, R69, R217 ;  /* 0x0000004584027223 */ /* 0x000fe200000100d9 */
[----:B------:R-:W-:Y:S01]  /*19e30*/  MOV R245, R212 ;  /* 0x000000d400f57202 */ /* 0x000fe20000000f00 */
[----:B------:R4:W5:Y:S01]  /*19e40*/  LDL.LU R135, [R1+0x168] ;  /* 0x0001680001877983 */ /* 0x0009620000300800 */
[----:B-1----:R-:W-:-:S03]  /*19e50*/  FMUL.FTZ R9, R81, R4 ;  /* 0x0000000451097220 */ /* 0x002fc60000410000 */
[----:B------:R-:W1:Y:S01]  /*19e60*/  I2F R76, R11 ;  /* 0x0000000b004c7306 */ /* 0x000e620000201400 */
[----:B------:R-:W-:Y:S01]  /*19e70*/  FSEL R212, R5, -INF , !P6 ;  /* 0xff80000005d47808 */ /* 0x000fe20007000000 */
[----:B------:R4:W5:Y:S06]  /*19e80*/  LDL.LU R134, [R1+0x164] ;  /* 0x0001640001867983 */ /* 0x00096c0000300800 */
[----:B------:R1:W-:Y:S01]  /*19e90*/  MUFU.TANH R121, R9 ;  /* 0x0000000900797308 */ /* 0x0003e20000002400 */
[----:B------:R-:W-:Y:S01]  /*19ea0*/  FFMA.FTZ R5, R132, R73, R222 ;  /* 0x0000004984057223 */ /* 0x000fe200000100de */
[----:B------:R-:W-:Y:S01]  /*19eb0*/  ISETP.GE.AND P5, PT, R19, R6, PT ;  /* 0x000000061300720c */ /* 0x000fe20003fa6270 */
[----:B------:R4:W5:Y:S01]  /*19ec0*/  LDL.LU R118, [R1+0x160] ;  /* 0x0001600001767983 */ /* 0x0009620000300800 */
[----:B------:R-:W-:Y:S01]  /*19ed0*/  FSEL R222, R2, -INF , !P3 ;  /* 0xff80000002de7808 */ /* 0x000fe20005800000 */
[----:B------:R-:W-:-:S02]  /*19ee0*/  FFMA.FTZ R2, R132, R69, R221 ;  /* 0x0000004584027223 */ /* 0x000fc400000100dd */
[----:B-1----:R-:W-:-:S04]  /*19ef0*/  FMUL.FTZ R9, R82, R4 ;  /* 0x0000000452097220 */ /* 0x002fc80000410000 */
[----:B------:R1:W-:Y:S01]  /*19f00*/  MUFU.TANH R120, R9 ;  /* 0x0000000900787308 */ /* 0x0003e20000002400 */
[----:B------:R-:W-:Y:S02]  /*19f10*/  ISETP.GE.AND P6, PT, R31, R6, PT ;  /* 0x000000061f00720c */ /* 0x000fe40003fc6270 */
[----:B------:R-:W-:Y:S01]  /*19f20*/  FSEL R217, R7, -INF , !P5 ;  /* 0xff80000007d97808 */ /* 0x000fe20006800000 */
[----:B------:R-:W-:-:S04]  /*19f30*/  FMUL.FTZ R7, R94, R4 ;  /* 0x000000045e077220 */ /* 0x000fc80000410000 */
[----:B------:R-:W3:Y:S01]  /*19f40*/  I2F R59, R30 ;  /* 0x0000001e003b7306 */ /* 0x000ee20000201400 */
[----:B-1----:R-:W-:-:S07]  /*19f50*/  FMUL.FTZ R9, R83, R4 ;  /* 0x0000000453097220 */ /* 0x002fce0000410000 */
[----:B------:R1:W-:Y:S01]  /*19f60*/  MUFU.TANH R119, R9 ;  /* 0x0000000900777308 */ /* 0x0003e20000002400 */
[----:B------:R-:W-:Y:S01]  /*19f70*/  FSEL R94, R2, -INF , !P6 ;  /* 0xff800000025e7808 */ /* 0x000fe20007000000 */
[----:B--2---:R-:W-:Y:S01]  /*19f80*/  FFMA.FTZ R2, R132, R75, R236 ;  /* 0x0000004b84027223 */ /* 0x004fe200000100ec */
[----:B------:R-:W-:Y:S02]  /*19f90*/  ISETP.GE.AND P1, PT, R19, R8, PT ;  /* 0x000000081300720c */ /* 0x000fe40003f26270 */
[----:B------:R-:W-:-:S03]  /*19fa0*/  ISETP.GE.AND P2, PT, R18, R6, PT ;  /* 0x000000061200720c */ /* 0x000fc60003f46270 */
[----:B------:R-:W2:Y:S01]  /*19fb0*/  I2F R74, R10 ;  /* 0x0000000a004a7306 */ /* 0x000ea20000201400 */
[----:B-1----:R-:W-:-:S07]  /*19fc0*/  FMUL.FTZ R9, R92, R4 ;  /* 0x000000045c097220 */ /* 0x002fce0000410000 */
[----:B------:R1:W-:Y:S01]  /*19fd0*/  MUFU.TANH R117, R9 ;  /* 0x0000000900757308 */ /* 0x0003e20000002400 */
[----:B------:R-:W-:Y:S01]  /*19fe0*/  FSEL R220, R5, -INF , !P1 ;  /* 0xff80000005dc7808 */ /* 0x000fe20004800000 */
[----:B------:R-:W-:Y:S01]  /*19ff0*/  FFMA.FTZ R5, R132, R75, R238 ;  /* 0x0000004b84057223 */ /* 0x000fe200000100ee */
[----:B------:R-:W-:-:S05]  /*1a000*/  ISETP.GE.AND P4, PT, R18, R8, PT ;  /* 0x000000081200720c */ /* 0x000fca0003f86270 */
[----:B------:R-:W2:Y:S01]  /*1a010*/  I2F R79, R41 ;  /* 0x00000029004f7306 */ /* 0x000ea20000201400 */
[----:B-1----:R-:W-:-:S07]  /*1a020*/  FMUL.FTZ R9, R93, R4 ;  /* 0x000000045d097220 */ /* 0x002fce0000410000 */
[----:B------:R1:W-:Y:S01]  /*1a030*/  MUFU.TANH R116, R9 ;  /* 0x0000000900747308 */ /* 0x0003e20000002400 */
[C---:B------:R-:W-:Y:S02]  /*1a040*/  ISETP.GE.AND P0, PT, R30.reuse, R8, PT ;  /* 0x000000081e00720c */ /* 0x040fe40003f06270 */
[----:B------:R-:W-:Y:S02]  /*1a050*/  ISETP.GE.AND P1, PT, R30, R6, PT ;  /* 0x000000061e00720c */ /* 0x000fe40003f26270 */
[----:B------:R-:W-:Y:S01]  /*1a060*/  ISETP.GE.AND P5, PT, R11, R8, PT ;  /* 0x000000080b00720c */ /* 0x000fe20003fa6270 */
[----:B------:R-:W-:Y:S02]  /*1a070*/  HMMA.16816.F32 R28, R12, R70, R100 ;  /* 0x000000460c1c723c */ /* 0x000fe40000001864 */
[----:B------:R2:W-:Y:S01]  /*1a080*/  MUFU.TANH R93, R7 ;  /* 0x00000007005d7308 */ /* 0x0005e20000002400 */
[----:B------:R-:W-:Y:S01]  /*1a090*/  FSEL R221, R5, -INF , !P4 ;  /* 0xff80000005dd7808 */ /* 0x000fe20006000000 */
[----:B-1----:R-:W-:Y:S01]  /*1a0a0*/  FMUL.FTZ R9, R95, R4 ;  /* 0x000000045f097220 */ /* 0x002fe20000410000 */
[----:B------:R-:W-:Y:S01]  /*1a0b0*/  FSEL R95, R2, -INF , !P2 ;  /* 0xff800000025f7808 */ /* 0x000fe20005000000 */
[C---:B------:R-:W-:Y:S01]  /*1a0c0*/  FFMA.FTZ R2, R132.reuse, R76, R237 ;  /* 0x0000004c84027223 */ /* 0x040fe200000100ed */
[----:B------:R-:W-:Y:S01]  /*1a0d0*/  ISETP.GE.AND P3, PT, R11, R6, PT ;  /* 0x000000060b00720c */ /* 0x000fe20003f66270 */
[----:B---3--:R-:W-:-:S02]  /*1a0e0*/  FFMA.FTZ R5, R132, R59, R229 ;  /* 0x0000003b84057223 */ /* 0x008fc400000100e5 */
[----:B--2---:R-:W-:Y:S01]  /*1a0f0*/  FFMA.FTZ R7, R132, R59, R228 ;  /* 0x0000003b84077223 */ /* 0x004fe200000100e4 */
[----:B------:R-:W-:Y:S01]  /*1a100*/  FSEL R228, R2, -INF , !P5 ;  /* 0xff80000002e47808 */ /* 0x000fe20006800000 */
[C---:B------:R-:W-:Y:S01]  /*1a110*/  FFMA.FTZ R2, R132.reuse, R76, R235 ;  /* 0x0000004c84027223 */ /* 0x040fe200000100eb */
[----:B------:R-:W-:Y:S01]  /*1a120*/  FSEL R229, R5, -INF , !P0 ;  /* 0xff80000005e57808 */ /* 0x000fe20004000000 */
[----:B------:R-:W-:Y:S01]  /*1a130*/  FFMA.FTZ R5, R132, R74, R227 ;  /* 0x0000004a84057223 */ /* 0x000fe200000100e3 */
[----:B------:R-:W-:Y:S02]  /*1a140*/  ISETP.GE.AND P4, PT, R10, R6, PT ;  /* 0x000000060a00720c */ /* 0x000fe40003f86270 */
[----:B------:R-:W-:Y:S01]  /*1a150*/  FSEL R101, R2, -INF , !P3 ;  /* 0xff80000002657808 */ /* 0x000fe20005800000 */
[----:B------:R-:W-:Y:S01]  /*1a160*/  FFMA.FTZ R2, R132, R79, R233 ;  /* 0x0000004f84027223 */ /* 0x000fe200000100e9 */
[----:B------:R-:W-:Y:S01]  /*1a170*/  ISETP.GE.AND P2, PT, R41, R8, PT ;  /* 0x000000082900720c */ /* 0x000fe20003f46270 */
[----:B------:R-:W1:Y:S01]  /*1a180*/  I2F R78, R36 ;  /* 0x00000024004e7306 */ /* 0x000e620000201400 */
[----:B------:R-:W-:-:S02]  /*1a190*/  FSEL R102, R7, -INF , !P1 ;  /* 0xff80000007667808 */ /* 0x000fc40004800000 */
[----:B------:R-:W-:Y:S02]  /*1a1a0*/  FSEL R100, R5, -INF , !P4 ;  /* 0xff80000005647808 */ /* 0x000fe40006000000 */
[----:B------:R-:W-:-:S03]  /*1a1b0*/  FSEL R227, R2, -INF , !P2 ;  /* 0xff80000002e37808 */ /* 0x000fc60005000000 */
[----:B------:R-:W2:Y:S01]  /*1a1c0*/  I2F R84, R42 ;  /* 0x0000002a00547306 */ /* 0x000ea20000201400 */
[C---:B------:R-:W-:Y:S02]  /*1a1d0*/  ISETP.GE.AND P1, PT, R36.reuse, R8, PT ;  /* 0x000000082400720c */ /* 0x040fe40003f26270 */
[----:B------:R-:W-:Y:S02]  /*1a1e0*/  ISETP.GE.AND P5, PT, R36, R6, PT ;  /* 0x000000062400720c */ /* 0x000fe40003fa6270 */
[C---:B------:R-:W-:Y:S02]  /*1a1f0*/  ISETP.GE.AND P4, PT, R37.reuse, R8, PT ;  /* 0x000000082500720c */ /* 0x040fe40003f86270 */
[-C--:B------:R-:W-:Y:S01]  /*1a200*/  ISETP.GE.AND P2, PT, R37, R6.reuse, PT ;  /* 0x000000062500720c */ /* 0x080fe20003f46270 */
[----:B------:R3:W1:Y:S01]  /*1a210*/  I2F R63, R37 ;  /* 0x00000025003f7306 */ /* 0x0006620000201400 */
[C---:B------:R-:W-:Y:S01]  /*1a220*/  FFMA.FTZ R2, R132.reuse, R79, R232 ;  /* 0x0000004f84027223 */ /* 0x040fe200000100e8 */
[----:B------:R-:W-:Y:S01]  /*1a230*/  ISETP.GE.AND P0, PT, R41, R6, PT ;  /* 0x000000062900720c */ /* 0x000fe20003f06270 */
[----:B------:R-:W-:Y:S01]  /*1a240*/  FFMA.FTZ R7, R132, R74, R234 ;  /* 0x0000004a84077223 */ /* 0x000fe200000100ea */
[----:B------:R-:W-:Y:S04]  /*1a250*/  HMMA.16816.F32 R44, R12, R32, R108 ;  /* 0x000000200c2c723c */ /* 0x000fe8000000186c */
[----:B------:R4:W-:Y:S01]  /*1a260*/  MUFU.TANH R73, R9 ;  /* 0x0000000900497308 */ /* 0x0009e20000002400 */
[----:B---3--:R-:W3:Y:S01]  /*1a270*/  LDSM.16.M88.4 R36, [R138+0x7800] ;  /* 0x007800008a24783b */ /* 0x008ee20000000200 */
[----:B------:R-:W-:Y:S01]  /*1a280*/  ISETP.GE.AND P6, PT, R10, R8, PT ;  /* 0x000000080a00720c */ /* 0x000fe20003fc6270 */
[----:B-1----:R-:W-:Y:S01]  /*1a290*/  FFMA.FTZ R5, R132, R78, R231 ;  /* 0x0000004e84057223 */ /* 0x002fe200000100e7 */
[----:B------:R-:W-:Y:S01]  /*1a2a0*/  FSEL R108, R2, -INF , !P0 ;  /* 0xff800000026c7808 */ /* 0x000fe20004000000 */
[----:B--2---:R-:W-:-:S02]  /*1a2b0*/  FFMA.FTZ R2, R132, R84, R230 ;  /* 0x0000005484027223 */ /* 0x004fc400000100e6 */
[----:B----4-:R-:W-:Y:S01]  /*1a2c0*/  FMUL.FTZ R9, R28, R4 ;  /* 0x000000041c097220 */ /* 0x010fe20000410000 */
[----:B------:R-:W-:-:S03]  /*1a2d0*/  ISETP.GE.AND P3, PT, R42, R8, PT ;  /* 0x000000082a00720c */ /* 0x000fc60003f66270 */
[----:B------:R1:W-:Y:S01]  /*1a2e0*/  MUFU.TANH R71, R9 ;  /* 0x0000000900477308 */ /* 0x0003e20000002400 */
[----:B------:R-:W-:Y:S01]  /*1a2f0*/  FSEL R103, R7, -INF , !P6 ;  /* 0xff80000007677808 */ /* 0x000fe20007000000 */
[C---:B------:R-:W-:Y:S01]  /*1a300*/  FFMA.FTZ R7, R132.reuse, R84, R223 ;  /* 0x0000005484077223 */ /* 0x040fe200000100df */
[----:B------:R-:W-:Y:S01]  /*1a310*/  FSEL R231, R5, -INF , !P1 ;  /* 0xff80000005e77808 */ /* 0x000fe20004800000 */
[-C--:B------:R-:W-:Y:S01]  /*1a320*/  FFMA.FTZ R5, R132, R63.reuse, R206 ;  /* 0x0000003f84057223 */ /* 0x080fe200000100ce */
[----:B------:R-:W-:Y:S01]  /*1a330*/  FSEL R223, R2, -INF , !P3 ;  /* 0xff80000002df7808 */ /* 0x000fe20005800000 */
[----:B------:R-:W-:Y:S02]  /*1a340*/  FFMA.FTZ R2, R132, R63, R181 ;  /* 0x0000003f84027223 */ /* 0x000fe400000100b5 */
[----:B-1----:R-:W-:-:S04]  /*1a350*/  FMUL.FTZ R9, R29, R4 ;  /* 0x000000041d097220 */ /* 0x002fc80000410000 */
[----:B------:R1:W-:Y:S01]  /*1a360*/  MUFU.TANH R70, R9 ;  /* 0x0000000900467308 */ /* 0x0003e20000002400 */
[----:B------:R-:W-:Y:S02]  /*1a370*/  FSEL R206, R5, -INF , !P4 ;  /* 0xff80000005ce7808 */ /* 0x000fe40006000000 */
[----:B------:R-:W-:Y:S02]  /*1a380*/  FSEL R109, R2, -INF , !P2 ;  /* 0xff800000026d7808 */ /* 0x000fe40005000000 */
[-C--:B------:R-:W-:Y:S02]  /*1a390*/  ISETP.GE.AND P6, PT, R42, R6.reuse, PT ;  /* 0x000000062a00720c */ /* 0x080fe40003fc6270 */
[----:B------:R-:W-:Y:S01]  /*1a3a0*/  ISETP.GE.AND P3, PT, R43, R6, PT ;  /* 0x000000062b00720c */ /* 0x000fe20003f66270 */
[----:B------:R-:W-:Y:S01]  /*1a3b0*/  I2F R85, R43 ;  /* 0x0000002b00557306 */ /* 0x000fe20000201400 */
[----:B------:R-:W-:Y:S01]  /*1a3c0*/  ISETP.GE.AND P4, PT, R40, R8, PT ;  /* 0x000000082800720c */ /* 0x000fe20003f86270 */
[----:B-1----:R-:W-:-:S06]  /*1a3d0*/  FFMA.FTZ R9, R132, R78, R226 ;  /* 0x0000004e84097223 */ /* 0x002fcc00000100e2 */
[----:B------:R1:W-:Y:S01]  /*1a3e0*/  I2F R89, R40 ;  /* 0x0000002800597306 */ /* 0x0003e20000201400 */
[----:B------:R-:W-:Y:S02]  /*1a3f0*/  ISETP.GE.AND P2, PT, R40, R6, PT ;  /* 0x000000062800720c */ /* 0x000fe40003f46270 */
[----:B------:R-:W-:Y:S02]  /*1a400*/  FSEL R111, R9, -INF , !P5 ;  /* 0xff800000096f7808 */ /* 0x000fe40006800000 */
[----:B------:R-:W-:Y:S02]  /*1a410*/  ISETP.GE.AND P5, PT, R43, R8, PT ;  /* 0x000000082b00720c */ /* 0x000fe40003fa6270 */
[----:B-1----:R-:W1:Y:S01]  /*1a420*/  LDSM.16.M88.4 R40, [R183+0x7800] ;  /* 0x00780000b728783b */ /* 0x002e620000000200 */
[----:B------:R-:W-:Y:S01]  /*1a430*/  FMUL.FTZ R5, R30, R4 ;  /* 0x000000041e057220 */ /* 0x000fe20000410000 */
[----:B------:R-:W2:Y:S01]  /*1a440*/  I2F R77, R49 ;  /* 0x00000031004d7306 */ /* 0x000ea20000201400 */
[----:B------:R-:W-:-:S02]  /*1a450*/  ISETP.GE.AND P0, PT, R49, R8, PT ;  /* 0x000000083100720c */ /* 0x000fc40003f06270 */
[C---:B------:R-:W-:Y:S02]  /*1a460*/  IADD3 R52, R0.reuse, 0xc0, RZ ;  /* 0x000000c000347810 */ /* 0x040fe40007ffe0ff */
[----:B------:R-:W-:-:S03]  /*1a470*/  IADD3 R54, R0, 0xc8, RZ ;  /* 0x000000c800367810 */ /* 0x000fc60007ffe0ff */
[----:B------:R-:W4:Y:S01]  /*1a480*/  I2F R80, R48 ;  /* 0x0000003000507306 */ /* 0x000f220000201400 */
[----:B------:R-:W-:Y:S02]  /*1a490*/  ISETP.GE.AND P1, PT, R49, R6, PT ;  /* 0x000000063100720c */ /* 0x000fe40003f26270 */
[C---:B------:R-:W-:Y:S02]  /*1a4a0*/  IADD3 R53, R0.reuse, 0xc9, RZ ;  /* 0x000000c900357810 */ /* 0x040fe40007ffe0ff */
[C---:B------:R-:W-:Y:S02]  /*1a4b0*/  IADD3 R19, R0.reuse, 0xd1, RZ ;  /* 0x000000d100137810 */ /* 0x040fe40007ffe0ff */
[----:B------:R-:W-:Y:S01]  /*1a4c0*/  IADD3 R55, R0, 0xd9, RZ ;  /* 0x000000d900377810 */ /* 0x000fe20007ffe0ff */
[----:B------:R1:W-:Y:S01]  /*1a4d0*/  MUFU.TANH R63, R5 ;  /* 0x00000005003f7308 */ /* 0x0003e20000002400 */
[----:B--2---:R-:W-:Y:S01]  /*1a4e0*/  FFMA.FTZ R2, R132, R77, R182 ;  /* 0x0000004d84027223 */ /* 0x004fe200000100b6 */
[----:B------:R-:W-:-:S02]  /*1a4f0*/  FSEL R110, R7, -INF , !P6 ;  /* 0xff800000076e7808 */ /* 0x000fc40007000000 */
[C---:B------:R-:W-:Y:S02]  /*1a500*/  IADD3 R59, R0.reuse, 0xe8, RZ ;  /* 0x000000e8003b7810 */ /* 0x040fe40007ffe0ff */
[C---:B------:R-:W-:Y:S02]  /*1a510*/  IADD3 R57, R0.reuse, 0xe9, RZ ;  /* 0x000000e900397810 */ /* 0x040fe40007ffe0ff */
[C---:B------:R-:W-:Y:S02]  /*1a520*/  IADD3 R18, R0.reuse, 0xf0, RZ ;  /* 0x000000f000127810 */ /* 0x040fe40007ffe0ff */
[C---:B------:R-:W-:Y:S01]  /*1a530*/  IADD3 R11, R0.reuse, 0xf9, RZ ;  /* 0x000000f9000b7810 */ /* 0x040fe20007ffe0ff */
[----:B------:R-:W-:Y:S01]  /*1a540*/  HMMA.16816.F32 R32, R12, R34, R112 ;  /* 0x000000220c20723c */ /* 0x000fe20000001870 */
[----:B------:R-:W-:Y:S01]  /*1a550*/  IADD3 R10, R0, 0xf1, RZ ;  /* 0x000000f1000a7810 */ /* 0x000fe20007ffe0ff */
[----:B------:R-:W2:Y:S08]  /*1a560*/  I2F R91, R50 ;  /* 0x00000032005b7306 */ /* 0x000eb00000201400 */
[----:B------:R-:W-:Y:S01]  /*1a570*/  I2F R98, R51 ;  /* 0x0000003300627306 */ /* 0x000fe20000201400 */
[----:B-1----:R-:W-:Y:S01]  /*1a580*/  FMUL.FTZ R5, R31, R4 ;  /* 0x000000041f057220 */ /* 0x002fe20000410000 */
[----:B------:R-:W-:-:S04]  /*1a590*/  DEPBAR.LE SB0, 0x0 ;  /* 0x000080000000791a */ /* 0x000fc80000000000 */
[C---:B---3--:R-:W-:Y:S01]  /*1a5a0*/  HMMA.16816.F32 R28, R20.reuse, R36, R104 ;  /* 0x00000024141c723c */ /* 0x048fe20000001868 */
[C---:B------:R-:W-:Y:S02]  /*1a5b0*/  IADD3 R49, R0.reuse, 0xf8, RZ ;  /* 0x000000f800317810 */ /* 0x040fe40007ffe0ff */
[----:B------:R-:W-:Y:S01]  /*1a5c0*/  ISETP.GE.AND P6, PT, R0, R8, PT ;  /* 0x000000080000720c */ /* 0x000fe20003fc6270 */
[----:B------:R-:W-:Y:S01]  /*1a5d0*/  FFMA.FTZ R0, R132, R77, R180 ;  /* 0x0000004d84007223 */ /* 0x000fe200000100b4 */
[----:B------:R-:W-:Y:S01]  /*1a5e0*/  FSEL R84, R2, -INF , !P0 ;  /* 0xff80000002547808 */ /* 0x000fe20004000000 */
[----:B------:R-:W1:Y:S01]  /*1a5f0*/  I2F R88, R52 ;  /* 0x0000003400587306 */ /* 0x000e620000201400 */
[-C--:B------:R-:W-:Y:S01]  /*1a600*/  FFMA.FTZ R2, R132, R85.reuse, R179 ;  /* 0x0000005584027223 */ /* 0x080fe200000100b3 */
[----:B------:R-:W-:Y:S01]  /*1a610*/  HMMA.16816.F32 R20, R20, R38, R24 ;  /* 0x000000261414723c */ /* 0x000fe20000001818 */
[----:B------:R-:W-:Y:S01]  /*1a620*/  FSEL R226, R0, -INF , !P1 ;  /* 0xff80000000e27808 */ /* 0x000fe20004800000 */
[----:B------:R-:W-:-:S02]  /*1a630*/  FFMA.FTZ R0, R132, R85, R149 ;  /* 0x0000005584007223 */ /* 0x000fc40000010095 */
[----:B------:R-:W-:Y:S01]  /*1a640*/  FSEL R149, R2, -INF , !P5 ;  /* 0xff80000002957808 */ /* 0x000fe20006800000 */
[----:B------:R-:W-:Y:S01]  /*1a650*/  FMUL.FTZ R2, R44, R4 ;  /* 0x000000042c027220 */ /* 0x000fe20000410000 */
[----:B------:R-:W3:Y:S01]  /*1a660*/  I2F R82, R54 ;  /* 0x0000003600527306 */ /* 0x000ee20000201400 */
[----:B------:R-:W-:Y:S01]  /*1a670*/  FSEL R105, R0, -INF , !P3 ;  /* 0xff80000000697808 */ /* 0x000fe20005800000 */
[----:B----4-:R-:W-:Y:S01]  /*1a680*/  FFMA.FTZ R0, R132, R80, R147 ;  /* 0x0000005084007223 */ /* 0x010fe20000010093 */
[----:B------:R-:W-:Y:S01]  /*1a690*/  ISETP.GE.AND P1, PT, R48, R6, PT ;  /* 0x000000063000720c */ /* 0x000fe20003f26270 */
[----:B------:R-:W-:-:S06]  /*1a6a0*/  FFMA.FTZ R7, R132, R89, R166 ;  /* 0x0000005984077223 */ /* 0x000fcc00000100a6 */
[----:B------:R-:W-:Y:S01]  /*1a6b0*/  HMMA.16816.F32 R24, R12, R40, R28 ;  /* 0x000000280c18723c */ /* 0x000fe2000000181c */
[----:B------:R4:W-:Y:S01]  /*1a6c0*/  MUFU.TANH R9, R2 ;  /* 0x0000000200097308 */ /* 0x0009e20000002400 */
[----:B------:R-:W-:Y:S01]  /*1a6d0*/  FSEL R106, R7, -INF , !P4 ;  /* 0xff800000076a7808 */ /* 0x000fe20006000000 */
[----:B--2---:R-:W-:-:S06]  /*1a6e0*/  FFMA.FTZ R7, R132, R91, R158 ;  /* 0x0000005b84077223 */ /* 0x004fcc000001009e */
[----:B------:R-:W2:Y:S01]  /*1a6f0*/  I2F R81, R56 ;  /* 0x0000003800517306 */ /* 0x000ea20000201400 */
[----:B------:R-:W-:Y:S01]  /*1a700*/  ISETP.GE.AND P5, PT, R50, R8, PT ;  /* 0x000000083200720c */ /* 0x000fe20003fa6270 */
[----:B----4-:R-:W-:-:S06]  /*1a710*/  FFMA.FTZ R2, R132, R89, R159 ;  /* 0x0000005984027223 */ /* 0x010fcc000001009f */
[----:B------:R-:W4:Y:S01]  /*1a720*/  I2F R90, R53 ;  /* 0x00000035005a7306 */ /* 0x000f220000201400 */
[----:B------:R-:W-:Y:S01]  /*1a730*/  FSEL R89, R0, -INF , !P1 ;  /* 0xff80000000597808 */ /* 0x000fe20004800000 */
[----:B-1----:R-:W-:Y:S01]  /*1a740*/  FFMA.FTZ R0, R132, R88, R124 ;  /* 0x0000005884007223 */ /* 0x002fe2000001007c */
[----:B------:R-:W-:Y:S01]  /*1a750*/  FSEL R87, R2, -INF , !P2 ;  /* 0xff80000002577808 */ /* 0x000fe20005000000 */
[----:B------:R-:W-:Y:S01]  /*1a760*/  FFMA.FTZ R2, R132, R91, R148 ;  /* 0x0000005b84027223 */ /* 0x000fe20000010094 */
[----:B------:R-:W-:Y:S01]  /*1a770*/  ISETP.GE.AND P2, PT, R52, R6, PT ;  /* 0x000000063400720c */ /* 0x000fe20003f46270 */
[----:B------:R-:W-:Y:S02]  /*1a780*/  FMUL.FTZ R46, R46, R4 ;  /* 0x000000042e2e7220 */ /* 0x000fe40000410000 */
[----:B------:R1:W-:Y:S01]  /*1a790*/  MUFU.TANH R36, R5 ;  /* 0x0000000500247308 */ /* 0x0003e20000002400 */
[----:B------:R-:W-:Y:S02]  /*1a7a0*/  ISETP.GE.AND P3, PT, R50, R6, PT ;  /* 0x000000063200720c */ /* 0x000fe40003f66270 */
[----:B------:R-:W-:-:S02]  /*1a7b0*/  ISETP.GE.AND P0, PT, R48, R8, PT ;  /* 0x000000083000720c */ /* 0x000fc40003f06270 */
[----:B------:R-:W-:-:S03]  /*1a7c0*/  FSEL R124, R0, -INF , !P2 ;  /* 0xff800000007c7808 */ /* 0x000fc60005000000 */
[----:B------:R-:W2:Y:S01]  /*1a7d0*/  I2F R83, R58 ;  /* 0x0000003a00537306 */ /* 0x000ea20000201400 */
[----:B------:R-:W-:Y:S01]  /*1a7e0*/  FSEL R85, R7, -INF , !P5 ;  /* 0xff80000007557808 */ /* 0x000fe20006800000 */
[----:B---3--:R-:W-:Y:S01]  /*1a7f0*/  FFMA.FTZ R0, R132, R82, R120 ;  /* 0x0000005284007223 */ /* 0x008fe20000010078 */
[----:B------:R-:W-:Y:S01]  /*1a800*/  FSEL R86, R2, -INF , !P3 ;  /* 0xff80000002567808 */ /* 0x000fe20005800000 */
[----:B-1----:R-:W-:-:S04]  /*1a810*/  FFMA.FTZ R5, R132, R80, R150 ;  /* 0x0000005084057223 */ /* 0x002fc80000010096 */
[----:B------:R-:W1:Y:S01]  /*1a820*/  I2F R97, R19 ;  /* 0x0000001300617306 */ /* 0x000e620000201400 */
[----:B------:R-:W-:Y:S01]  /*1a830*/  ISETP.GE.AND P3, PT, R54, R6, PT ;  /* 0x000000063600720c */ /* 0x000fe20003f66270 */
[C---:B------:R-:W-:Y:S01]  /*1a840*/  FFMA.FTZ R7, R132.reuse, R98, R139 ;  /* 0x0000006284077223 */ /* 0x040fe2000001008b */
[----:B------:R-:W-:Y:S01]  /*1a850*/  ISETP.GE.AND P1, PT, R51, R6, PT ;  /* 0x000000063300720c */ /* 0x000fe20003f26270 */
[C---:B------:R-:W-:Y:S01]  /*1a860*/  FFMA.FTZ R2, R132.reuse, R98, R123 ;  /* 0x0000006284027223 */ /* 0x040fe2000001007b */
[----:B------:R-:W-:Y:S01]  /*1a870*/  FSEL R104, R5, -INF , !P0 ;  /* 0xff80000005687808 */ /* 0x000fe20004000000 */
[----:B------:R-:W-:Y:S01]  /*1a880*/  FFMA.FTZ R5, R132, R88, R142 ;  /* 0x0000005884057223 */ /* 0x000fe2000001008e */
[----:B------:R-:W-:Y:S01]  /*1a890*/  ISETP.GE.AND P0, PT, R51, R8, PT ;  /* 0x000000083300720c */ /* 0x000fe20003f06270 */
[----:B------:R-:W-:Y:S01]  /*1a8a0*/  I2F R72, R61 ;  /* 0x0000003d00487306 */ /* 0x000fe20000201400 */
[----:B------:R-:W-:Y:S01]  /*1a8b0*/  FMUL.FTZ R34, R34, R4 ;  /* 0x0000000422227220 */ /* 0x000fe20000410000 */
[----:B------:R-:W-:Y:S01]  /*1a8c0*/  ISETP.GE.AND P4, PT, R52, R8, PT ;  /* 0x000000083400720c */ /* 0x000fe20003f86270 */
[----:B------:R-:W-:-:S02]  /*1a8d0*/  FMUL.FTZ R45, R45, R4 ;  /* 0x000000042d2d7220 */ /* 0x000fc40000410000 */
[----:B------:R-:W-:-:S03]  /*1a8e0*/  FMUL.FTZ R47, R47, R4 ;  /* 0x000000042f2f7220 */ /* 0x000fc60000410000 */
[----:B------:R-:W3:Y:S01]  /*1a8f0*/  MUFU.TANH R46, R46 ;  /* 0x0000002e002e7308 */ /* 0x000ee20000002400 */
[----:B------:R-:W-:Y:S01]  /*1a900*/  FSEL R91, R0, -INF , !P3 ;  /* 0xff800000005b7808 */ /* 0x000fe20005800000 */
[----:B------:R-:W-:Y:S01]  /*1a910*/  HMMA.16816.F32 R12, R12, R42, R20 ;  /* 0x0000002a0c0c723c */ /* 0x000fe20000001814 */
[----:B------:R-:W-:Y:S01]  /*1a920*/  FSEL R98, R7, -INF , !P0 ;  /* 0xff80000007627808 */ /* 0x000fe20004000000 */
[----:B--2---:R-:W-:Y:S01]  /*1a930*/  FFMA.FTZ R0, R132, R81, R93 ;  /* 0x0000005184007223 */ /* 0x004fe2000001005d */
[----:B------:R-:W-:-:S03]  /*1a940*/  FSEL R88, R2, -INF , !P1 ;  /* 0xff80000002587808 */ /* 0x000fc60004800000 */
[----:B------:R-:W2:Y:S01]  /*1a950*/  I2F R92, R55 ;  /* 0x00000037005c7306 */ /* 0x000ea20000201400 */
[----:B------:R-:W-:Y:S01]  /*1a960*/  FSEL R142, R5, -INF , !P4 ;  /* 0xff800000058e7808 */ /* 0x000fe20006000000 */
[----:B----4-:R-:W-:Y:S01]  /*1a970*/  FFMA.FTZ R7, R132, R90, R121 ;  /* 0x0000005a84077223 */ /* 0x010fe20000010079 */
[----:B------:R-:W-:Y:S01]  /*1a980*/  ISETP.GE.AND P1, PT, R56, R6, PT ;  /* 0x000000063800720c */ /* 0x000fe20003f26270 */
[C---:B------:R-:W-:Y:S01]  /*1a990*/  FFMA.FTZ R2, R132.reuse, R90, R119 ;  /* 0x0000005a84027223 */ /* 0x040fe20000010077 */
[C---:B------:R-:W-:Y:S01]  /*1a9a0*/  ISETP.GE.AND P4, PT, R53.reuse, R8, PT ;  /* 0x000000083500720c */ /* 0x040fe20003f86270 */
[----:B------:R-:W-:Y:S01]  /*1a9b0*/  FFMA.FTZ R5, R132, R82, R122 ;  /* 0x0000005284057223 */ /* 0x000fe2000001007a */
[----:B------:R-:W-:Y:S01]  /*1a9c0*/  ISETP.GE.AND P2, PT, R53, R6, PT ;  /* 0x000000063500720c */ /* 0x000fe20003f46270 */
[----:B------:R-:W-:Y:S01]  /*1a9d0*/  I2F R67, R59 ;  /* 0x0000003b00437306 */ /* 0x000fe20000201400 */
[----:B------:R-:W-:Y:S01]  /*1a9e0*/  FMUL.FTZ R24, R24, R4 ;  /* 0x0000000418187220 */ /* 0x000fe20000410000 */
[----:B------:R-:W-:Y:S01]  /*1a9f0*/  ISETP.GE.AND P5, PT, R54, R8, PT ;  /* 0x000000083600720c */ /* 0x000fe20003fa6270 */
[-C--:B------:R-:W-:Y:S01]  /*1aa00*/  FMUL.FTZ R26, R26, R4.reuse ;  /* 0x000000041a1a7220 */ /* 0x080fe20000410000 */
[----:B------:R-:W-:Y:S01]  /*1aa10*/  FSEL R123, R0, -INF , !P1 ;  /* 0xff800000007b7808 */ /* 0x000fe20004800000 */
[----:B------:R-:W-:-:S03]  /*1aa20*/  FMUL.FTZ R27, R27, R4 ;  /* 0x000000041b1b7220 */ /* 0x000fc60000410000 */
[----:B------:R-:W4:Y:S01]  /*1aa30*/  MUFU.TANH R34, R34 ;  /* 0x0000002200227308 */ /* 0x000f220000002400 */
[----:B------:R-:W-:Y:S01]  /*1aa40*/  FSEL R90, R7, -INF , !P4 ;  /* 0xff800000075a7808 */ /* 0x000fe20006000000 */
[----:B------:R-:W-:Y:S01]  /*1aa50*/  FFMA.FTZ R0, R132, R83, R63 ;  /* 0x0000005384007223 */ /* 0x000fe2000001003f */
[----:B------:R-:W-:Y:S01]  /*1aa60*/  FSEL R93, R2, -INF , !P2 ;  /* 0xff800000025d7808 */ /* 0x000fe20005000000 */
[----:B-1----:R-:W-:-:S04]  /*1aa70*/  FFMA.FTZ R7, R132, R97, R116 ;  /* 0x0000006184077223 */ /* 0x002fc80000010074 */
[----:B------:R-:W-:Y:S01]  /*1aa80*/  I2F R69, R60 ;  /* 0x0000003c00457306 */ /* 0x000fe20000201400 */
[----:B------:R-:W-:Y:S01]  /*1aa90*/  FSEL R120, R5, -INF , !P5 ;  /* 0xff80000005787808 */ /* 0x000fe20006800000 */
[----:B------:R-:W-:Y:S01]  /*1aaa0*/  FFMA.FTZ R2, R132, R97, R73 ;  /* 0x0000006184027223 */ /* 0x000fe20000010049 */
[----:B------:R-:W-:-:S05]  /*1aab0*/  ISETP.GE.AND P2, PT, R58, R6, PT ;  /* 0x000000063a00720c */ /* 0x000fca0003f46270 */
[----:B------:R-:W1:Y:S01]  /*1aac0*/  MUFU.TANH R45, R45 ;  /* 0x0000002d002d7308 */ /* 0x000e620000002400 */
[C---:B------:R-:W-:Y:S01]  /*1aad0*/  ISETP.GE.AND P5, PT, R19.reuse, R8, PT ;  /* 0x000000081300720c */ /* 0x040fe20003fa6270 */
[----:B------:R-:W-:Y:S01]  /*1aae0*/  FFMA.FTZ R5, R132, R81, R117 ;  /* 0x0000005184057223 */ /* 0x000fe20000010075 */
[----:B------:R-:W-:-:S05]  /*1aaf0*/  ISETP.GE.AND P3, PT, R19, R6, PT ;  /* 0x000000061300720c */ /* 0x000fca0003f66270 */
[----:B------:R-:W1:Y:S01]  /*1ab00*/  MUFU.TANH R47, R47 ;  /* 0x0000002f002f7308 */ /* 0x000e620000002400 */
[----:B------:R-:W-:Y:S02]  /*1ab10*/  ISETP.GE.AND P0, PT, R56, R8, PT ;  /* 0x000000083800720c */ /* 0x000fe40003f06270 */
[----:B------:R-:W-:Y:S01]  /*1ab20*/  FSEL R122, R0, -INF , !P2 ;  /* 0xff800000007a7808 */ /* 0x000fe20005000000 */
[----:B---3--:R-:W-:-:S04]  /*1ab30*/  FFMA.FTZ R0, R132, R72, R46 ;  /* 0x0000004884007223 */ /* 0x008fc8000001002e */
[----:B------:R-:W-:Y:S01]  /*1ab40*/  I2F R64, R18 ;  /* 0x0000001200407306 */ /* 0x000fe20000201400 */
[----:B------:R-:W-:Y:S01]  /*1ab50*/  FSEL R148, R7, -INF , !P5 ;  /* 0xff80000007947808 */ /* 0x000fe20006800000 */
[----:B--2---:R-:W-:Y:S01]  /*1ab60*/  FFMA.FTZ R7, R132, R92, R70 ;  /* 0x0000005c84077223 */ /* 0x004fe20000010046 */
[----:B------:R-:W-:-:S05]  /*1ab70*/  FSEL R117, R2, -INF , !P3 ;  /* 0xff80000002757808 */ /* 0x000fca0005800000 */
[----:B------:R-:W2:Y:S01]  /*1ab80*/  MUFU.TANH R24, R24 ;  /* 0x0000001800187308 */ /* 0x000ea20000002400 */
[----:B------:R-:W-:Y:S01]  /*1ab90*/  FSEL R159, R5, -INF , !P0 ;  /* 0xff800000059f7808 */ /* 0x000fe20004000000 */
[----:B------:R-:W-:Y:S01]  /*1aba0*/  FFMA.FTZ R2, R132, R92, R36 ;  /* 0x0000005c84027223 */ /* 0x000fe20000010024 */
[----:B------:R-:W-:-:S05]  /*1abb0*/  ISETP.GE.AND P3, PT, R61, R6, PT ;  /* 0x000000063d00720c */ /* 0x000fca0003f66270 */
[----:B------:R-:W3:Y:S01]  /*1abc0*/  MUFU.TANH R26, R26 ;  /* 0x0000001a001a7308 */ /* 0x000ee20000002400 */
[C---:B------:R-:W-:Y:S01]  /*1abd0*/  ISETP.GE.AND P0, PT, R55.reuse, R8, PT ;  /* 0x000000083700720c */ /* 0x040fe20003f06270 */
[----:B------:R-:W-:Y:S01]  /*1abe0*/  FFMA.FTZ R5, R132, R83, R71 ;  /* 0x0000005384057223 */ /* 0x000fe20000010047 */
[----:B------:R-:W-:-:S05]  /*1abf0*/  ISETP.GE.AND P1, PT, R55, R6, PT ;  /* 0x000000063700720c */ /* 0x000fca0003f26270 */
[----:B------:R-:W-:Y:S01]  /*1ac00*/  I2F R66, R10 ;  /* 0x0000000a00427306 */ /* 0x000fe20000201400 */
[----:B------:R-:W-:-:S07]  /*1ac10*/  ISETP.GE.AND P4, PT, R58, R8, PT ;  /* 0x000000083a00720c */ /* 0x000fce0003f86270 */
[----:B------:R-:W2:Y:S01]  /*1ac20*/  MUFU.TANH R27, R27 ;  /* 0x0000001b001b7308 */ /* 0x000ea20000002400 */
[----:B------:R-:W-:Y:S01]  /*1ac30*/  FSEL R230, R0, -INF , !P3 ;  /* 0xff80000000e67808 */ /* 0x000fe20005800000 */
[C---:B----4-:R-:W-:Y:S01]  /*1ac40*/  FFMA.FTZ R0, R132.reuse, R67, R34 ;  /* 0x0000004384007223 */ /* 0x050fe20000010022 */
[----:B------:R-:W-:Y:S01]  /*1ac50*/  FSEL R147, R7, -INF , !P0 ;  /* 0xff80000007937808 */ /* 0x000fe20004000000 */
[-C--:B-1----:R-:W-:Y:S01]  /*1ac60*/  FFMA.FTZ R7, R132, R69.reuse, R45 ;  /* 0x0000004584077223 */ /* 0x082fe2000001002d */
[----:B------:R-:W-:Y:S01]  /*1ac70*/  FSEL R150, R2, -INF , !P1 ;  /* 0xff80000002967808 */ /* 0x000fe20004800000 */
[----:B------:R-:W-:Y:S01]  /*1ac80*/  FFMA.FTZ R2, R132, R69, R47 ;  /* 0x0000004584027223 */ /* 0x000fe2000001002f */
[----:B------:R-:W-:Y:S02]  /*1ac90*/  FSEL R158, R5, -INF , !P4 ;  /* 0xff800000059e7808 */ /* 0x000fe40006000000 */
[----:B------:R-:W-:Y:S02]  /*1aca0*/  ISETP.GE.AND P1, PT, R59, R6, PT ;  /* 0x000000063b00720c */ /* 0x000fe40003f26270 */
[----:B------:R-:W-:-:S02]  /*1acb0*/  ISETP.GE.AND P4, PT, R60, R8, PT ;  /* 0x000000083c00720c */ /* 0x000fc40003f86270 */
[----:B------:R-:W-:Y:S01]  /*1acc0*/  ISETP.GE.AND P2, PT, R60, R6, PT ;  /* 0x000000063c00720c */ /* 0x000fe20003f46270 */
[-C--:B------:R-:W-:Y:S01]  /*1acd0*/  FMUL.FTZ R32, R32, R4.reuse ;  /* 0x0000000420207220 */ /* 0x080fe20000410000 */
[----:B------:R-:W-:Y:S01]  /*1ace0*/  FSEL R166, R0, -INF , !P1 ;  /* 0xff80000000a67808 */ /* 0x000fe20004800000 */
[-C--:B------:R-:W-:Y:S01]  /*1acf0*/  FMUL.FTZ R33, R33, R4.reuse ;  /* 0x0000000421217220 */ /* 0x080fe20000410000 */
[----:B------:R-:W-:Y:S01]  /*1ad00*/  FSEL R232, R7, -INF , !P4 ;  /* 0xff80000007e87808 */ /* 0x000fe20006000000 */
[-C--:B------:R-:W-:Y:S01]  /*1ad10*/  FMUL.FTZ R35, R35, R4.reuse ;  /* 0x0000000423237220 */ /* 0x080fe20000410000 */
[----:B------:R-:W-:Y:S01]  /*1ad20*/  FSEL R179, R2, -INF , !P2 ;  /* 0xff80000002b37808 */ /* 0x000fe20005000000 */
[-C--:B------:R-:W-:Y:S02]  /*1ad30*/  FMUL.FTZ R25, R25, R4.reuse ;  /* 0x0000000419197220 */ /* 0x080fe40000410000 */
[-C--:B------:R-:W-:Y:S02]  /*1ad40*/  FMUL.FTZ R12, R12, R4.reuse ;  /* 0x000000040c0c7220 */ /* 0x080fe40000410000 */
[----:B------:R-:W-:-:S02]  /*1ad50*/  FMUL.FTZ R13, R13, R4 ;  /* 0x000000040d0d7220 */ /* 0x000fc40000410000 */
[-C--:B------:R-:W-:Y:S02]  /*1ad60*/  FMUL.FTZ R14, R14, R4.reuse ;  /* 0x000000040e0e7220 */ /* 0x080fe40000410000 */
[----:B------:R-:W-:Y:S01]  /*1ad70*/  FMUL.FTZ R15, R15, R4 ;  /* 0x000000040f0f7220 */ /* 0x000fe20000410000 */
[----:B------:R-:W-:Y:S01]  /*1ad80*/  ISETP.GE.AND P4, PT, R18, R8, PT ;  /* 0x000000081200720c */ /* 0x000fe20003f86270 */
[----:B--2---:R-:W-:Y:S01]  /*1ad90*/  FFMA.FTZ R4, R132, R64, R24 ;  /* 0x0000004084047223 */ /* 0x004fe20000010018 */
[----:B------:R-:W-:Y:S01]  /*1ada0*/  ISETP.GE.AND P2, PT, R18, R6, PT ;  /* 0x000000061200720c */ /* 0x000fe20003f46270 */
[----:B---3--:R-:W-:Y:S01]  /*1adb0*/  FFMA.FTZ R0, R132, R64, R26 ;  /* 0x0000004084007223 */ /* 0x008fe2000001001a */
[----:B------:R-:W-:Y:S01]  /*1adc0*/  ISETP.GE.AND P1, PT, R10, R6, PT ;  /* 0x000000060a00720c */ /* 0x000fe20003f26270 */
[----:B------:R-:W-:Y:S01]  /*1add0*/  FFMA.FTZ R7, R132, R66, R27 ;  /* 0x0000004284077223 */ /* 0x000fe2000001001b */
[----:B------:R-:W-:Y:S01]  /*1ade0*/  FSEL R241, R4, -INF , !P4 ;  /* 0xff80000004f17808 */ /* 0x000fe20006000000 */
[----:B------:R-:W-:Y:S01]  /*1adf0*/  FFMA.FTZ R5, R132, R72, R9 ;  /* 0x0000004884057223 */ /* 0x000fe20000010009 */
[----:B------:R-:W-:Y:S01]  /*1ae00*/  FSEL R238, R0, -INF , !P2 ;  /* 0xff80000000ee7808 */ /* 0x000fe20005000000 */
[----:B------:R1:W-:Y:S01]  /*1ae10*/  MUFU.TANH R9, R12 ;  /* 0x0000000c00097308 */ /* 0x0003e20000002400 */
[----:B------:R-:W-:-:S02]  /*1ae20*/  ISETP.GE.AND P4, PT, R11, R8, PT ;  /* 0x000000080b00720c */ /* 0x000fc40003f86270 */
[----:B------:R-:W-:Y:S02]  /*1ae30*/  ISETP.GE.AND P2, PT, R11, R6, PT ;  /* 0x000000060b00720c */ /* 0x000fe40003f46270 */
[----:B------:R-:W-:-:S03]  /*1ae40*/  FSEL R237, R7, -INF , !P1 ;  /* 0xff80000007ed7808 */ /* 0x000fc60004800000 */
[----:B------:R2:W-:Y:S01]  /*1ae50*/  I2F R62, R11 ;  /* 0x0000000b003e7306 */ /* 0x0005e20000201400 */
[C---:B------:R-:W-:Y:S02]  /*1ae60*/  IADD3 R7, R138.reuse, 0x1800, RZ ;  /* 0x000018008a077810 */ /* 0x040fe40007ffe0ff */
[C---:B-1----:R-:W-:Y:S02]  /*1ae70*/  IADD3 R12, R138.reuse, 0x800, RZ ;  /* 0x000008008a0c7810 */ /* 0x042fe40007ffe0ff */
[----:B--2---:R-:W-:-:S03]  /*1ae80*/  IADD3 R11, R138, 0x1000, RZ ;  /* 0x000010008a0b7810 */ /* 0x004fc60007ffe0ff */
[----:B------:R1:W-:Y:S04]  /*1ae90*/  STL [R1+0xb0], R12 ;  /* 0x0000b00c01007387 */ /* 0x0003e80000100800 */
[----:B------:R2:W-:Y:S04]  /*1aea0*/  STL [R1+0xb4], R11 ;  /* 0x0000b40b01007387 */ /* 0x0005e80000100800 */
[----:B------:R3:W-:Y:S01]  /*1aeb0*/  STL [R1+0xb8], R7 ;  /* 0x0000b80701007387 */ /* 0x0007e20000100800 */
[----:B------:R-:W-:Y:S01]  /*1aec0*/  IMAD.SHL.U32 R247, R247, 0x2, RZ ;  /* 0x00000002f7f77824 */ /* 0x000fe200078e00ff */
[----:B------:R-:W-:Y:S01]  /*1aed0*/  I2F R68, R57 ;  /* 0x0000003900447306 */ /* 0x000fe20000201400 */
[----:B-1----:R-:W-:-:S02]  /*1aee0*/  IADD3 R12, R138, 0x2000, RZ ;  /* 0x000020008a0c7810 */ /* 0x002fc40007ffe0ff */
[----:B--2---:R-:W-:-:S03]  /*1aef0*/  IADD3 R11, R138, 0x2800, RZ ;  /* 0x000028008a0b7810 */ /* 0x004fc60007ffe0ff */
[----:B------:R1:W-:Y:S01]  /*1af00*/  STL [R1+0xbc], R12 ;  /* 0x0000bc0c01007387 */ /* 0x0003e20000100800 */
[----:B---3--:R-:W-:-:S03]  /*1af10*/  IADD3 R7, R138, 0x3000, RZ ;  /* 0x000030008a077810 */ /* 0x008fc60007ffe0ff */
[----:B------:R2:W-:Y:S04]  /*1af20*/  STL [R1+0xe0], R11 ;  /* 0x0000e00b01007387 */ /* 0x0005e80000100800 */
[----:B------:R3:W-:Y:S01]  /*1af30*/  STL [R1+0xe4], R7 ;  /* 0x0000e40701007387 */ /* 0x0007e20000100800 */
[----:B------:R-:W4:Y:S01]  /*1af40*/  MUFU.TANH R32, R32 ;  /* 0x0000002000207308 */ /* 0x000f220000002400 */
[----:B------:R-:W-:-:S07]  /*1af50*/  LOP3.LUT R247, R247, 0x6, RZ, 0xc0, !PT ;  /* 0x00000006f7f77812 */ /* 0x000fce00078ec0ff */
[----:B------:R-:W3:Y:S01]  /*1af60*/  MUFU.TANH R35, R35 ;  /* 0x0000002300237308 */ /* 0x000ee20000002400 */
[C---:B-1----:R-:W-:Y:S02]  /*1af70*/  IADD3 R12, R138.reuse, 0x3800, RZ ;  /* 0x000038008a0c7810 */ /* 0x042fe40007ffe0ff */
[----:B--2---:R-:W-:-:S03]  /*1af80*/  IADD3 R11, R138, 0x4000, RZ ;  /* 0x000040008a0b7810 */ /* 0x004fc60007ffe0ff */
[----:B------:R1:W-:Y:S01]  /*1af90*/  STL [R1+0xe8], R12 ;  /* 0x0000e80c01007387 */ /* 0x0003e20000100800 */
[----:B---3--:R-:W-:-:S03]  /*1afa0*/  IADD3 R7, R138, 0x4800, RZ ;  /* 0x000048008a077810 */ /* 0x008fc60007ffe0ff */
[----:B------:R2:W-:Y:S04]  /*1afb0*/  STL [R1+0xec], R11 ;  /* 0x0000ec0b01007387 */ /* 0x0005e80000100800 */
[----:B------:R3:W-:Y:S01]  /*1afc0*/  STL [R1+0xf0], R7 ;  /* 0x0000f00701007387 */ /* 0x0007e20000100800 */
[----:B------:R-:W1:Y:S01]  /*1afd0*/  MUFU.TANH R33, R33 ;  /* 0x0000002100217308 */ /* 0x000e620000002400 */
[----:B------:R-:W-:Y:S02]  /*1afe0*/  IADD3 R247, R99, R247, RZ ;  /* 0x000000f763f77210 */ /* 0x000fe40007ffe0ff */
[----:B------:R-:W-:-:S05]  /*1aff0*/  ISETP.GE.AND P5, PT, R61, R8, PT ;  /* 0x000000083d00720c */ /* 0x000fca0003fa6270 */
[----:B------:R-:W3:Y:S01]  /*1b000*/  MUFU.TANH R25, R25 ;  /* 0x0000001900197308 */ /* 0x000ee20000002400 */
[C---:B-1----:R-:W-:Y:S02]  /*1b010*/  IADD3 R12, R138.reuse, 0x5000, RZ ;  /* 0x000050008a0c7810 */ /* 0x042fe40007ffe0ff */
[----:B--2---:R-:W-:-:S03]  /*1b020*/  IADD3 R11, R138, 0x5800, RZ ;  /* 0x000058008a0b7810 */ /* 0x004fc60007ffe0ff */
[----:B------:R1:W-:Y:S01]  /*1b030*/  STL [R1+0xf8], R12 ;  /* 0x0000f80c01007387 */ /* 0x0003e20000100800 */
[----:B---3--:R-:W-:-:S03]  /*1b040*/  IADD3 R7, R138, 0x6000, RZ ;  /* 0x000060008a077810 */ /* 0x008fc60007ffe0ff */
[----:B------:R2:W-:Y:S04]  /*1b050*/  STL [R1+0x100], R11 ;  /* 0x0001000b01007387 */ /* 0x0005e80000100800 */
[----:B------:R3:W-:Y:S01]  /*1b060*/  STL [R1+0x104], R7 ;  /* 0x0001040701007387 */ /* 0x0007e20000100800 */
[----:B------:R-:W1:Y:S01]  /*1b070*/  I2F R65, R49 ;  /* 0x0000003100417306 */ /* 0x000e620000201400 */
[----:B------:R-:W-:Y:S01]  /*1b080*/  FSEL R233, R5, -INF , !P5 ;  /* 0xff80000005e97808 */ /* 0x000fe20006800000 */
[C---:B----4-:R-:W-:Y:S01]  /*1b090*/  FFMA.FTZ R5, R132.reuse, R67, R32 ;  /* 0x0000004384057223 */ /* 0x050fe20000010020 */
[----:B------:R-:W-:Y:S01]  /*1b0a0*/  ISETP.GE.AND P0, PT, R59, R8, PT ;  /* 0x000000083b00720c */ /* 0x000fe20003f06270 */
[----:B------:R-:W-:-:S04]  /*1b0b0*/  FFMA.FTZ R2, R132, R68, R35 ;  /* 0x0000004484027223 */ /* 0x000fc80000010023 */
[----:B------:R-:W-:Y:S01]  /*1b0c0*/  MUFU.TANH R13, R13 ;  /* 0x0000000d000d7308 */ /* 0x000fe20000002400 */
[C---:B-1----:R-:W-:Y:S02]  /*1b0d0*/  IADD3 R12, R138.reuse, 0x6800, RZ ;  /* 0x000068008a0c7810 */ /* 0x042fe40007ffe0ff */
[----:B--2---:R-:W-:-:S03]  /*1b0e0*/  IADD3 R11, R138, 0x7000, RZ ;  /* 0x000070008a0b7810 */ /* 0x004fc60007ffe0ff */
[----:B------:R1:W-:Y:S01]  /*1b0f0*/  STL [R1+0x108], R12 ;  /* 0x0001080c01007387 */ /* 0x0003e20000100800 */
[----:B---3--:R-:W-:Y:S01]  /*1b100*/  IADD3 R7, R138, 0x7800, RZ ;  /* 0x000078008a077810 */ /* 0x008fe20007ffe0ff */
[----:B------:R-:W2:Y:S02]  /*1b110*/  MUFU.TANH R14, R14 ;  /* 0x0000000e000e7308 */ /* 0x000ea40000002400 */
[----:B------:R1:W-:Y:S04]  /*1b120*/  STL [R1+0x10c], R11 ;  /* 0x00010c0b01007387 */ /* 0x0003e80000100800 */
[----:B------:R1:W-:Y:S02]  /*1b130*/  STL [R1+0x110], R7 ;  /* 0x0001100701007387 */ /* 0x0003e40000100800 */
[----:B------:R-:W-:Y:S01]  /*1b140*/  MUFU.TANH R15, R15 ;  /* 0x0000000f000f7308 */ /* 0x000fe20000002400 */
[----:B------:R-:W-:-:S07]  /*1b150*/  ISETP.GE.AND P3, PT, R57, R6, PT ;  /* 0x000000063900720c */ /* 0x000fce0003f66270 */
[----:B------:R-:W3:Y:S01]  /*1b160*/  I2F R247, R247 ;  /* 0x000000f700f77306 */ /* 0x000ee20000201400 */
[----:B------:R-:W-:Y:S02]  /*1b170*/  ISETP.GE.AND P1, PT, R246, 0x2, PT ;  /* 0x00000002f600780c */ /* 0x000fe40003f26270 */
[----:B------:R-:W-:Y:S01]  /*1b180*/  FSEL R234, R5, -INF , !P0 ;  /* 0xff80000005ea7808 */ /* 0x000fe20004000000 */
[----:B------:R-:W-:Y:S01]  /*1b190*/  FFMA.FTZ R5, R132, R68, R33 ;  /* 0x0000004484057223 */ /* 0x000fe20000010021 */
[----:B------:R-:W-:Y:S01]  /*1b1a0*/  FSEL R236, R2, -INF , !P3 ;  /* 0xff80000002ec7808 */ /* 0x000fe20005800000 */
[----:B------:R-:W-:Y:S01]  /*1b1b0*/  FFMA.FTZ R2, R132, R66, R25 ;  /* 0x0000004284027223 */ /* 0x000fe20000010019 */
[----:B------:R-:W-:Y:S01]  /*1b1c0*/  BAR.SYNC.DEFER_BLOCKING 0x0 ;  /* 0x0000000000007b1d */ /* 0x000fe20000010000 */
[-C--:B------:R-:W-:Y:S02]  /*1b1d0*/  ISETP.GE.AND P5, PT, R57, R8.reuse, PT ;  /* 0x000000083900720c */ /* 0x080fe40003fa6270 */
[----:B------:R-:W-:Y:S01]  /*1b1e0*/  ISETP.GE.AND P0, PT, R10, R8, PT ;  /* 0x000000080a00720c */ /* 0x000fe20003f06270 */
[CC--:B------:R-:W-:Y:S01]  /*1b1f0*/  FFMA.FTZ R9, R132.reuse, R65.reuse, R9 ;  /* 0x0000004184097223 */ /* 0x0c0fe20000010009 */
[----:B------:R-:W-:Y:S01]  /*1b200*/  FSEL R235, R5, -INF , !P5 ;  /* 0xff80000005eb7808 */ /* 0x000fe20006800000 */
[----:B--2---:R-:W-:Y:S01]  /*1b210*/  FFMA.FTZ R5, R132, R65, R14 ;  /* 0x0000004184057223 */ /* 0x004fe2000001000e */
[----:B------:R-:W-:Y:S01]  /*1b220*/  FSEL R240, R2, -INF , !P0 ;  /* 0xff80000002f07808 */ /* 0x000fe20004000000 */
[C---:B------:R-:W-:Y:S01]  /*1b230*/  FFMA.FTZ R4, R132.reuse, R62, R13 ;  /* 0x0000003e84047223 */ /* 0x040fe2000001000d */
[C---:B------:R-:W-:Y:S01]  /*1b240*/  ISETP.GE.AND P5, PT, R49.reuse, R8, PT ;  /* 0x000000083100720c */ /* 0x040fe20003fa6270 */
[C---:B---3--:R-:W-:Y:S01]  /*1b250*/  FFMA.FTZ R10, R132.reuse, R247, R245 ;  /* 0x000000f7840a7223 */ /* 0x048fe200000100f5 */
[----:B------:R-:W-:Y:S01]  /*1b260*/  ISETP.GE.AND P3, PT, R49, R6, PT ;  /* 0x000000063100720c */ /* 0x000fe20003f66270 */
[----:B------:R-:W-:Y:S01]  /*1b270*/  FFMA.FTZ R2, R132, R62, R15 ;  /* 0x0000003e84027223 */ /* 0x000fe2000001000f */
[----:B------:R-:W-:Y:S01]  /*1b280*/  ISETP.NE.U32.AND P0, PT, R250, RZ, PT ;  /* 0x000000fffa00720c */ /* 0x000fe20003f05070 */
[----:B------:R-:W-:Y:S01]  /*1b290*/  BSSY B1, `(.L_x_3376) ;  /* 0x0000104000017945 */ /* 0x000fe20003800000 */
[----:B------:R-:W-:-:S02]  /*1b2a0*/  LOP3.LUT R0, R239, R244, RZ, 0xfc, !PT ;  /* 0x000000f4ef007212 */ /* 0x000fc400078efcff */
[----:B------:R-:W-:Y:S02]  /*1b2b0*/  ISETP.NE.AND.EX P0, PT, R251, RZ, PT, P0 ;  /* 0x000000fffb00720c */ /* 0x000fe40003f05300 */
[----:B------:R-:W-:Y:S02]  /*1b2c0*/  FSEL R242, R9, -INF , !P5 ;  /* 0xff80000009f27808 */ /* 0x000fe40006800000 */
[----:B------:R-:W-:Y:S02]  /*1b2d0*/  FSEL R239, R5, -INF , !P3 ;  /* 0xff80000005ef7808 */ /* 0x000fe40005800000 */
[----:B------:R-:W-:Y:S02]  /*1b2e0*/  FSEL R243, R4, -INF , !P4 ;  /* 0xff80000004f37808 */ /* 0x000fe40006000000 */
[----:B------:R-:W-:Y:S02]  /*1b2f0*/  FSEL R244, R2, -INF , !P2 ;  /* 0xff80000002f47808 */ /* 0x000fe40005000000 */
[----:B------:R-:W-:Y:S01]  /*1b300*/  FSEL R48, R10, -INF , !P6 ;  /* 0xff8000000a307808 */ /* 0x000fe20007000000 */
[----:B------:R-:W-:Y:S05]  /*1b310*/  @!P1 BRA `(.L_x_3377) ;  /* 0x00000fb000009947 */ /* 0x000fea0003800000 */
[----:B-1----:R-:W-:Y:S01]  /*1b320*/  BSSY B0, `(.L_x_3378) ;  /* 0x0000042000007945 */ /* 0x002fe20003800000 */
[----:B------:R-:W-:Y:S05]  /*1b330*/  @!P0 BRA `(.L_x_3379) ;  /* 0x000003d000008947 */ /* 0x000fea0003800000 */
[----:B-----5:R-:W2:Y:S01]  /*1b340*/  LD.E R4, [R16.64+0x170] ;  /* 0x0001700610047980 */ /* 0x020ea2000c101900 */
[----:B------:R-:W-:-:S02]  /*1b350*/  IABS R7, R99 ;  /* 0x0000006300077213 */ /* 0x000fc40000000000 */
        /* <DEDUP_REMOVED lines=59> */
.L_x_3379:
[----:B-----5:R-:W2:Y:S02]  /*1b710*/  LD.E R2, [R16.64+0x38] ;  /* 0x0000380610027980 */ /* 0x020ea4000c101900 */
[----:B--2---:R-:W-:-:S04]  /*1b720*/  LEA R2, -R2, RZ, 0x8 ;  /* 0x000000ff02027211 */ /* 0x004fc800078e41ff */
[----:B------:R-:W-:Y:S02]  /*1b730*/  SHF.R.S32.HI R4, RZ, 0x1f, R2 ;  /* 0x0000001fff047819 */ /* 0x000fe40000011402 */
.L_x_3380:
[----:B------:R-:W-:Y:S05]  /*1b740*/  BSYNC B0 ;  /* 0x0000000000007941 */ /* 0x000fea0003800000 */
.L_x_3378:
[----:B------:R-:W2:Y:S04]  /*1b750*/  LDL R5, [R1+0x8] ;  /* 0x0000080001057983 */ /* 0x000ea80000100800 */
[----:B------:R-:W3:Y:S01]  /*1b760*/  LDL R7, [R1] ;  /* 0x0000000001077983 */ /* 0x000ee20000100800 */
[----:B------:R-:W-:Y:S01]  /*1b770*/  BSSY B0, `(.L_x_3381) ;  /* 0x00000b1000007945 */ /* 0x000fe20003800000 */
[----:B--2---:R-:W-:Y:S01]  /*1b780*/  ISETP.GE.AND P2, PT, R134, R5, PT ;  /* 0x000000058600720c */ /* 0x004fe20003f46270 */
[----:B---3--:R-:W-:-:S12]  /*1b790*/  IMAD.MOV.U32 R49, RZ, RZ, R7 ;  /* 0x000000ffff317224 */ /* 0x008fd800078e0007 */
[----:B------:R-:W-:Y:S02]  /*1b7a0*/  @!P2 IADD3 R5, P4, R2, R118, RZ ;  /* 0x000000760205a210 */ /* 0x000fe40007f9e0ff */
[----:B------:R-:W-:-:S03]  /*1b7b0*/  @!P2 LEA R7, P3, R190, R2, 0x5 ;  /* 0x00000002be07a211 */ /* 0x000fc600078628ff */
[----:B------:R-:W-:Y:S01]  /*1b7c0*/  @!P2 IMAD.X R9, R4, 0x1, R224, P4 ;  /* 0x000000010409a824 */ /* 0x000fe200020e06e0 */
[-C--:B------:R-:W-:Y:S02]  /*1b7d0*/  @!P2 LEA R46, P4, R5, R49.reuse, 0x1 ;  /* 0x00000031052ea211 */ /* 0x080fe400078808ff */
[C---:B------:R-:W-:Y:S02]  /*1b7e0*/  @!P2 LEA.HI.X R10, R190.reuse, R4, R191, 0x5, P3 ;  /* 0x00000004be0aa211 */ /* 0x040fe400018f2cbf */
[----:B------:R-:W-:Y:S02]  /*1b7f0*/  @!P2 LEA R44, P3, R7, R49, 0x1 ;  /* 0x00000031072ca211 */ /* 0x000fe400078608ff */
[-C--:B------:R-:W-:Y:S01]  /*1b800*/  @!P2 LEA.HI.X R47, R5, R252.reuse, R9, 0x1, P4 ;  /* 0x000000fc052fa211 */ /* 0x080fe200020f0c09 */
[----:B------:R-:W-:Y:S01]  /*1b810*/  @!P2 IMAD.MOV.U32 R11, RZ, RZ, R4 ;  /* 0x000000ffff0ba224 */ /* 0x000fe200078e0004 */
[----:B------:R-:W-:Y:S01]  /*1b820*/  @!P2 LEA.HI.X R45, R7, R252, R10, 0x1, P3 ;  /* 0x000000fc072da211 */ /* 0x000fe200018f0c0a */
[----:B------:R-:W-:Y:S01]  /*1b830*/  @!P2 IMAD.MOV.U32 R10, RZ, RZ, R2 ;  /* 0x000000ffff0aa224 */ /* 0x000fe200078e0002 */
[CC--:B------:R-:W-:Y:S01]  /*1b840*/  @!P2 LEA R5, P4, R190.reuse, R2.reuse, 0x6 ;  /* 0x00000002be05a211 */ /* 0x0c0fe200078830ff */
[----:B------:R-:W-:Y:S01]  /*1b850*/  @!P2 IMAD.MOV.U32 R15, RZ, RZ, R4 ;  /* 0x000000ffff0fa224 */ /* 0x000fe200078e0004 */
[----:B------:R-:W-:Y:S01]  /*1b860*/  @!P2 MOV R14, R2 ;  /* 0x00000002000ea202 */ /* 0x000fe20000000f00 */
[C---:B------:R-:W-:Y:S01]  /*1b870*/  @!P2 IMAD.WIDE.U32 R12, R190.reuse, 0x30, R10 ;  /* 0x00000030be0ca825 */ /* 0x040fe200078e000a */
[----:B------:R-:W-:-:S02]  /*1b880*/  @!P2 LEA.HI.X R9, R190, R4, R191, 0x6, P4 ;  /* 0x00000004be09a211 */ /* 0x000fc400020f34bf */
[----:B------:R-:W-:Y:S01]  /*1b890*/  @!P2 LEA R42, P4, R5, R49, 0x1 ;  /* 0x00000031052aa211 */ /* 0x000fe200078808ff */
[----:B------:R-:W-:Y:S02]  /*1b8a0*/  @!P2 IMAD R18, R191, 0x50, RZ ;  /* 0x00000050bf12a824 */ /* 0x000fe400078e02ff */
[----:B------:R-:W-:Y:S01]  /*1b8b0*/  @!P2 IMAD.WIDE.U32 R10, R190, 0x50, R14 ;  /* 0x00000050be0aa825 */ /* 0x000fe200078e000e */
[----:B------:R-:W-:-:S03]  /*1b8c0*/  @!P2 LEA.HI.X R43, R5, R252, R9, 0x1, P4 ;  /* 0x000000fc052ba211 */ /* 0x000fc600020f0c09 */
[----:B------:R-:W-:Y:S01]  /*1b8d0*/  @!P2 IMAD R19, R191, 0x30, RZ ;  /* 0x00000030bf13a824 */ /* 0x000fe200078e02ff */
[----:B------:R-:W-:Y:S01]  /*1b8e0*/  @!P2 LEA R7, P3, R190, R2, 0x7 ;  /* 0x00000002be07a211 */ /* 0x000fe200078638ff */
[----:B------:R-:W-:Y:S01]  /*1b8f0*/  @!P2 IMAD.IADD R9, R11, 0x1, R18 ;  /* 0x000000010b09a824 */ /* 0x000fe200078e0212 */
[-C--:B------:R-:W-:Y:S01]  /*1b900*/  @!P2 LEA R38, P4, R10, R49.reuse, 0x1 ;  /* 0x000000310a26a211 */ /* 0x080fe200078808ff */
[----:B------:R-:W-:Y:S01]  /*1b910*/  @!P2 IMAD.IADD R5, R13, 0x1, R19 ;  /* 0x000000010d05a824 */ /* 0x000fe200078e0213 */
[-C--:B------:R-:W-:Y:S02]  /*1b920*/  @!P2 LEA R40, P5, R12, R49.reuse, 0x1 ;  /* 0x000000310c28a211 */ /* 0x080fe400078a08ff */
[----:B------:R-:W-:Y:S02]  /*1b930*/  @!P2 LEA.HI.X R14, R190, R4, R191, 0x7, P3 ;  /* 0x00000004be0ea211 */ /* 0x000fe400018f3cbf */
[----:B------:R-:W-:Y:S01]  /*1b940*/  @!P2 LEA.HI.X R39, R10, R252, R9, 0x1, P4 ;  /* 0x000000fc0a27a211 */ /* 0x000fe200020f0c09 */
[----:B------:R-:W-:Y:S01]  /*1b950*/  @!P2 IMAD.MOV.U32 R11, RZ, RZ, R4 ;  /* 0x000000ffff0ba224 */ /* 0x000fe200078e0004 */
[----:B------:R-:W-:-:S02]  /*1b960*/  @!P2 LEA R36, P3, R7, R49, 0x1 ;  /* 0x000000310724a211 */ /* 0x000fc400078608ff */
[----:B------:R-:W-:Y:S01]  /*1b970*/  @!P2 MOV R10, R2 ;  /* 0x00000002000aa202 */ /* 0x000fe20000000f00 */
[----:B------:R-:W-:Y:S01]  /*1b980*/  @!P2 IMAD.MOV.U32 R13, RZ, RZ, R4 ;  /* 0x000000ffff0da224 */ /* 0x000fe200078e0004 */
[----:B------:R-:W-:Y:S01]  /*1b990*/  @!P2 LEA.HI.X R41, R12, R252, R5, 0x1, P5 ;  /* 0x000000fc0c29a211 */ /* 0x000fe200028f0c05 */
[----:B------:R-:W-:Y:S01]  /*1b9a0*/  @!P2 IMAD.MOV.U32 R12, RZ, RZ, R2 ;  /* 0x000000ffff0ca224 */ /* 0x000fe200078e0002 */
[----:B------:R-:W-:Y:S01]  /*1b9b0*/  @!P2 MOV R20, R2 ;  /* 0x000000020014a202 */ /* 0x000fe20000000f00 */
[----:B------:R-:W-:Y:S01]  /*1b9c0*/  @!P2 IMAD.MOV.U32 R21, RZ, RZ, R4 ;  /* 0x000000ffff15a224 */ /* 0x000fe200078e0004 */
[----:B------:R-:W-:Y:S01]  /*1b9d0*/  @!P2 LEA.HI.X R37, R7, R252, R14, 0x1, P3 ;  /* 0x000000fc0725a211 */ /* 0x000fe200018f0c0e */
[----:B------:R-:W-:Y:S01]  /*1b9e0*/  @!P2 IMAD R5, R191, 0x60, RZ ;  /* 0x00000060bf05a824 */ /* 0x000fe200078e02ff */
[----:B------:R-:W-:Y:S01]  /*1b9f0*/  @!P2 LEA R18, P3, R2, R49, 0x1 ;  /* 0x000000310212a211 */ /* 0x000fe200078608ff */
[----:B------:R-:W-:-:S04]  /*1ba00*/  @!P2 IMAD.WIDE.U32 R14, R190, 0x60, R10 ;  /* 0x00000060be0ea825 */ /* 0x000fc800078e000a */
[C---:B------:R-:W-:Y:S02]  /*1ba10*/  @!P2 IMAD R7, R191.reuse, 0x70, RZ ;  /* 0x00000070bf07a824 */ /* 0x040fe400078e02ff */
[----:B------:R-:W-:Y:S02]  /*1ba20*/  @!P2 IMAD R9, R191, 0x90, RZ ;  /* 0x00000090bf09a824 */ /* 0x000fe400078e02ff */
[----:B------:R-:W-:-:S04]  /*1ba30*/  @!P2 IMAD.WIDE.U32 R12, R190, 0x70, R12 ;  /* 0x00000070be0ca825 */ /* 0x000fc800078e000c */
[----:B------:R-:W-:Y:S01]  /*1ba40*/  @!P2 IMAD.WIDE.U32 R10, R190, 0x90, R20 ;  /* 0x00000090be0aa825 */ /* 0x000fe200078e0014 */
[----:B------:R-:W-:-:S03]  /*1ba50*/  @!P2 LEA.HI.X R19, R2, R252, R4, 0x1, P3 ;  /* 0x000000fc0213a211 */ /* 0x000fc600018f0c04 */
[----:B------:R-:W-:Y:S01]  /*1ba60*/  @!P2 IMAD.IADD R15, R5, 0x1, R15 ;  /* 0x00000001050fa824 */ /* 0x000fe200078e020f */
[----:B------:R-:W-:Y:S01]  /*1ba70*/  @!P2 LEA R30, P3, R10, R49, 0x1 ;  /* 0x000000310a1ea211 */ /* 0x000fe200078608ff */
[----:B------:R-:W-:Y:S01]  /*1ba80*/  @!P2 IMAD.IADD R5, R13, 0x1, R7 ;  /* 0x000000010d05a824 */ /* 0x000fe200078e0207 */
[----:B------:R-:W-:Y:S01]  /*1ba90*/  @!P2 IADD3 R7, R11, R9, RZ ;  /* 0x000000090b07a210 */ /* 0x000fe20007ffe0ff */
[----:B------:R-:W-:Y:S01]  /*1baa0*/  @!P2 IMAD.MOV.U32 R11, RZ, RZ, R4 ;  /* 0x000000ffff0ba224 */ /* 0x000fe200078e0004 */
[-C--:B------:R-:W-:Y:S02]  /*1bab0*/  @!P2 LEA R32, P4, R12, R49.reuse, 0x1 ;  /* 0x000000310c20a211 */ /* 0x080fe400078808ff */
[-C--:B------:R-:W-:Y:S01]  /*1bac0*/  @!P2 LEA.HI.X R31, R10, R252.reuse, R7, 0x1, P3 ;  /* 0x000000fc0a1fa211 */ /* 0x080fe200018f0c07 */
[----:B------:R-:W-:Y:S01]  /*1bad0*/  @!P2 IMAD.MOV.U32 R10, RZ, RZ, R2 ;  /* 0x000000ffff0aa224 */ /* 0x000fe200078e0002 */
[----:B------:R1:W-:Y:S01]  /*1bae0*/  @P2 STS.128 [R189+0x2000], RZ ;  /* 0x002000ffbd002388 */ /* 0x0003e20000000c00 */
[----:B------:R-:W-:Y:S01]  /*1baf0*/  @!P2 LEA.HI.X R33, R12, R252, R5, 0x1, P4 ;  /* 0x000000fc0c21a211 */ /* 0x000fe200020f0c05 */
[----:B------:R-:W-:Y:S01]  /*1bb00*/  @!P2 IMAD R5, R191, 0xa0, RZ ;  /* 0x000000a0bf05a824 */ /* 0x000fe200078e02ff */
[----:B------:R-:W-:Y:S01]  /*1bb10*/  @!P2 MOV R13, R4 ;  /* 0x00000004000da202 */ /* 0x000fe20000000f00 */
[----:B------:R-:W-:Y:S01]  /*1bb20*/  @!PT LDS RZ, [RZ] ;  /* 0x00000000fffff984 */ /* 0x000fe20000000800 */
[----:B------:R-:W-:Y:S01]  /*1bb30*/  @!PT LDS RZ, [RZ] ;  /* 0x00000000fffff984 */ /* 0x000fe20000000800 */
[----:B------:R-:W-:Y:S01]  /*1bb40*/  @!PT LDS RZ, [RZ] ;  /* 0x00000000fffff984 */ /* 0x000fe20000000800 */
[----:B------:R2:W-:Y:S01]  /*1bb50*/  @!P2 LDGSTS.E.BYPASS.LTC128B.128 [R189+0x2000], [R18.64] ;  /* 0x0200000012bdafae */ /* 0x0005e2000b901d46 */
[----:B------:R-:W-:Y:S01]  /*1bb60*/  @!P2 IMAD.WIDE.U32 R20, R190, 0xa0, R10 ;  /* 0x000000a0be14a825 */ /* 0x000fe200078e000a */
[----:B------:R-:W-:-:S02]  /*1bb70*/  @!P2 LEA R34, P5, R14, R49, 0x1 ;  /* 0x000000310e22a211 */ /* 0x000fc400078a08ff */
[----:B------:R1:W-:Y:S01]  /*1bb80*/  @P2 STS.128 [R189+0x2800], RZ ;  /* 0x002800ffbd002388 */ /* 0x0003e20000000c00 */
[--C-:B------:R-:W-:Y:S02]  /*1bb90*/  @!P2 IMAD.MOV.U32 R12, RZ, RZ, R2.reuse ;  /* 0x000000ffff0ca224 */ /* 0x100fe400078e0002 */
[----:B------:R-:W-:Y:S01]  /*1bba0*/  @!P2 IMAD.MOV.U32 R22, RZ, RZ, R2 ;  /* 0x000000ffff16a224 */ /* 0x000fe200078e0002 */
[----:B------:R-:W-:Y:S01]  /*1bbb0*/  @!PT LDS RZ, [RZ] ;  /* 0x00000000fffff984 */ /* 0x000fe20000000800 */
[----:B------:R-:W-:Y:S01]  /*1bbc0*/  @!PT LDS RZ, [RZ] ;  /* 0x00000000fffff984 */ /* 0x000fe20000000800 */
[----:B------:R-:W-:Y:S01]  /*1bbd0*/  @!PT LDS RZ, [RZ] ;  /* 0x00000000fffff984 */ /* 0x000fe20000000800 */
[----:B------:R1:W-:Y:S01]  /*1bbe0*/  @!P2 LDGSTS.E.BYPASS.LTC128B.128 [R189+0x2800], [R46.64] ;  /* 0x028000002ebdafae */ /* 0x0003e2000b901d46 */
[----:B------:R-:W-:Y:S01]  /*1bbf0*/  @!P2 IMAD.MOV.U32 R23, RZ, RZ, R4 ;  /* 0x000000ffff17a224 */ /* 0x000fe200078e0004 */
[----:B------:R-:W-:Y:S01]  /*1bc00*/  @!P2 LEA R28, P3, R20, R49, 0x1 ;  /* 0x00000031141ca211 */ /* 0x000fe200078608ff */
[----:B------:R-:W-:Y:S01]  /*1bc10*/  @!P2 IMAD.IADD R5, R5, 0x1, R21 ;  /* 0x000000010505a824 */ /* 0x000fe200078e0215 */
[----:B------:R1:W-:Y:S01]  /*1bc20*/  @P2 STS.128 [R189+0x3000], RZ ;  /* 0x003000ffbd002388 */ /* 0x0003e20000000c00 */
[----:B------:R-:W-:Y:S01]  /*1bc30*/  @!P2 LEA.HI.X R35, R14, R252, R15, 0x1, P5 ;  /* 0x000000fc0e23a211 */ /* 0x000fe200028f0c0f */
[----:B------:R-:W-:-:S02]  /*1bc40*/  @!P2 IMAD R7, R191, 0xb0, RZ ;  /* 0x000000b0bf07a824 */ /* 0x000fc400078e02ff */
[----:B------:R-:W-:Y:S01]  /*1bc50*/  @!PT LDS RZ, [RZ] ;  /* 0x00000000fffff984 */ /* 0x000fe20000000800 */
[----:B------:R-:W-:Y:S01]  /*1bc60*/  @!PT LDS RZ, [RZ] ;  /* 0x00000000fffff984 */ /* 0x000fe20000000800 */
[----:B------:R-:W-:Y:S01]  /*1bc70*/  @!PT LDS RZ, [RZ] ;  /* 0x00000000fffff984 */ /* 0x000fe20000000800 */
[----:B------:R1:W-:Y:S01]  /*1bc80*/  @!P2 LDGSTS.E.BYPASS.LTC128B.128 [R189+0x3000], [R44.64] ;  /* 0x030000002cbdafae */ /* 0x0003e2000b901d46 */
[C---:B------:R-:W-:Y:S01]  /*1bc90*/  @!P2 IMAD R9, R191.reuse, 0xc0, RZ ;  /* 0x000000c0bf09a824 */ /* 0x040fe200078e02ff */
[----:B------:R-:W-:Y:S02]  /*1bca0*/  @!P2 MOV R25, R4 ;  /* 0x000000040019a202 */ /* 0x000fe40000000f00 */
[----:B------:R1:W-:Y:S01]  /*1bcb0*/  @P2 STS.128 [R189+0x3800], RZ ;  /* 0x003800ffbd002388 */ /* 0x0003e20000000c00 */
[----:B------:R-:W-:Y:S02]  /*1bcc0*/  @!P2 IMAD R26, R191, 0xd0, RZ ;  /* 0x000000d0bf1aa824 */ /* 0x000fe400078e02ff */
[C---:B------:R-:W-:Y:S01]  /*1bcd0*/  @!P2 IMAD.WIDE.U32 R14, R190.reuse, 0xc0, R10 ;  /* 0x000000c0be0ea825 */ /* 0x040fe200078e000a */
[----:B------:R-:W-:Y:S01]  /*1bce0*/  @!PT LDS RZ, [RZ] ;  /* 0x00000000fffff984 */ /* 0x000fe20000000800 */
[----:B------:R-:W-:Y:S01]  /*1bcf0*/  @!PT LDS RZ, [RZ] ;  /* 0x00000000fffff984 */ /* 0x000fe20000000800 */
[----:B------:R-:W-:Y:S01]  /*1bd00*/  @!PT LDS RZ, [RZ] ;  /* 0x00000000fffff984 */ /* 0x000fe20000000800 */
[----:B------:R1:W-:Y:S03]  /*1bd10*/  @!P2 LDGSTS.E.BYPASS.LTC128B.128 [R189+0x3800], [R40.64] ;  /* 0x0380000028bdafae */ /* 0x0003e6000b901d46 */
[----:B--2---:R-:W-:Y:S01]  /*1bd20*/  @!P2 IMAD.WIDE.U32 R18, R190, 0xb0, R12 ;  /* 0x000000b0be12a825 */ /* 0x004fe200078e000c */
[----:B------:R1:W-:Y:S01]  /*1bd30*/  @P2 STS.128 [R189+0x4000], RZ ;  /* 0x004000ffbd002388 */ /* 0x0003e20000000c00 */
[----:B------:R-:W-:-:S02]  /*1bd40*/  @!P2 LEA.HI.X R29, R20, R252, R5, 0x1, P3 ;  /* 0x000000fc141da211 */ /* 0x000fc400018f0c05 */
[C---:B------:R-:W-:Y:S01]  /*1bd50*/  @!P2 IMAD.WIDE.U32 R12, R190.reuse, 0xd0, R22 ;  /* 0x000000d0be0ca825 */ /* 0x040fe200078e0016 */
[----:B------:R-:W-:Y:S01]  /*1bd60*/  @!PT LDS RZ, [RZ] ;  /* 0x00000000fffff984 */ /* 0x000fe20000000800 */
[----:B------:R-:W-:Y:S01]  /*1bd70*/  @!PT LDS RZ, [RZ] ;  /* 0x00000000fffff984 */ /* 0x000fe20000000800 */
[----:B------:R-:W-:Y:S01]  /*1bd80*/  @!PT LDS RZ, [RZ] ;  /* 0x00000000fffff984 */ /* 0x000fe20000000800 */
[----:B------:R1:W-:Y:S03]  /*1bd90*/  @!P2 LDGSTS.E.BYPASS.LTC128B.128 [R189+0x4000], [R42.64] ;  /* 0x040000002abdafae */ /* 0x0003e6000b901d46 */
[----:B------:R-:W-:Y:S01]  /*1bda0*/  @!P2 IMAD.MOV.U32 R24, RZ, RZ, R2 ;  /* 0x000000ffff18a224 */ /* 0x000fe200078e0002 */
[----:B------:R1:W-:Y:S01]  /*1bdb0*/  @P2 STS.128 [R189+0x4800], RZ ;  /* 0x004800ffbd002388 */ /* 0x0003e20000000c00 */
[----:B------:R-:W-:Y:S02]  /*1bdc0*/  @!P2 IMAD.IADD R5, R19, 0x1, R7 ;  /* 0x000000011305a824 */ /* 0x000fe400078e0207 */
[----:B------:R-:W-:Y:S01]  /*1bdd0*/  @!P2 IMAD.IADD R7, R9, 0x1, R15 ;  /* 0x000000010907a824 */ /* 0x000fe200078e020f */
[----:B------:R-:W-:Y:S01]  /*1bde0*/  @!PT LDS RZ, [RZ] ;  /* 0x00000000fffff984 */ /* 0x000fe20000000800 */
[----:B------:R-:W-:Y:S01]  /*1bdf0*/  @!PT LDS RZ, [RZ] ;  /* 0x00000000fffff984 */ /* 0x000fe20000000800 */
[----:B------:R-:W-:Y:S01]  /*1be00*/  @!PT LDS RZ, [RZ] ;  /* 0x00000000fffff984 */ /* 0x000fe20000000800 */
[----:B------:R1:W-:Y:S01]  /*1be10*/  @!P2 LDGSTS.E.BYPASS.LTC128B.128 [R189+0x4800], [R38.64] ;  /* 0x0480000026bdafae */ /* 0x0003e2000b901d46 */
[----:B------:R-:W-:Y:S01]  /*1be20*/  @!P2 IMAD R27, R191, 0xe0, RZ ;  /* 0x000000e0bf1ba824 */ /* 0x000fe200078e02ff */
[----:B------:R-:W-:Y:S01]  /*1be30*/  @!P2 IADD3 R9, R13, R26, RZ ;  /* 0x0000001a0d09a210 */ /* 0x000fe20007ffe0ff */
[----:B------:R-:W-:Y:S01]  /*1be40*/  @!P2 IMAD.WIDE.U32 R10, R190, 0xe0, R24 ;  /* 0x000000e0be0aa825 */ /* 0x000fe200078e0018 */
[----:B------:R1:W-:Y:S01]  /*1be50*/  @P2 STS.128 [R189+0x5000], RZ ;  /* 0x005000ffbd002388 */ /* 0x0003e20000000c00 */
[----:B------:R-:W-:-:S03]  /*1be60*/  @!P2 LEA R26, P6, R18, R49, 0x1 ;  /* 0x00000031121aa211 */ /* 0x000fc600078c08ff */
[----:B------:R-:W-:Y:S01]  /*1be70*/  @!PT LDS RZ, [RZ] ;  /* 0x00000000fffff984 */ /* 0x000fe20000000800 */
[----:B------:R-:W-:Y:S01]  /*1be80*/  @!PT LDS RZ, [RZ] ;  /* 0x00000000fffff984 */ /* 0x000fe20000000800 */
[----:B------:R-:W-:Y:S01]  /*1be90*/  @!PT LDS RZ, [RZ] ;  /* 0x00000000fffff984 */ /* 0x000fe20000000800 */
[----:B------:R1:W-:Y:S01]  /*1bea0*/  @!P2 LDGSTS.E.BYPASS.LTC128B.128 [R189+0x5000], [R34.64] ;  /* 0x0500000022bdafae */ /* 0x0003e2000b901d46 */
[----:B------:R-:W-:-:S03]  /*1beb0*/  @!P2 LEA R24, P5, R14, R49, 0x1 ;  /* 0x000000310e18a211 */ /* 0x000fc600078a08ff */
[----:B------:R1:W-:Y:S01]  /*1bec0*/  @P2 STS.128 [R189+0x5800], RZ ;  /* 0x005800ffbd002388 */ /* 0x0003e20000000c00 */
[----:B------:R-:W-:-:S03]  /*1bed0*/  @!P2 IMAD.IADD R11, R27, 0x1, R11 ;  /* 0x000000011b0ba824 */ /* 0x000fc600078e020b */
[----:B------:R-:W-:Y:S01]  /*1bee0*/  @!PT LDS RZ, [RZ] ;  /* 0x00000000fffff984 */ /* 0x000fe20000000800 */
[----:B------:R-:W-:Y:S01]  /*1bef0*/  @!PT LDS RZ, [RZ] ;  /* 0x00000000fffff984 */ /* 0x000fe20000000800 */
[----:B------:R-:W-:Y:S01]  /*1bf00*/  @!PT LDS RZ, [RZ] ;  /* 0x00000000fffff984 */ /* 0x000fe20000000800 */
[----:B------:R1:W-:Y:S01]  /*1bf10*/  @!P2 LDGSTS.E.BYPASS.LTC128B.128 [R189+0x5800], [R32.64] ;  /* 0x0580000020bdafae */ /* 0x0003e2000b901d46 */
[----:B------:R-:W-:-:S03]  /*1bf20*/  @!P2 LEA R22, P4, R12, R49, 0x1 ;  /* 0x000000310c16a211 */ /* 0x000fc600078808ff */
[----:B------:R1:W-:Y:S01]  /*1bf30*/  @P2 STS.128 [R189+0x6000], RZ ;  /* 0x006000ffbd002388 */ /* 0x0003e20000000c00 */
[----:B------:R-:W-:-:S03]  /*1bf40*/  @!P2 LEA.HI.X R27, R18, R252, R5, 0x1, P6 ;  /* 0x000000fc121ba211 */ /* 0x000fc600030f0c05 */
        /* <DEDUP_REMOVED lines=11> */
[----:B------:R-:W-:-:S03]  /*1c000*/  @!P2 LEA.HI.X R23, R12, R252, R9, 0x1, P4 ;  /* 0x000000fc0c17a211 */ /* 0x000fc600020f0c09 */
[----:B------:R1:W-:Y:S01]  /*1c010*/  @P2 STS.128 [R189+0x7000], RZ ;  /* 0x007000ffbd002388 */ /* 0x0003e20000000c00 */
[----:B------:R-:W-:-:S03]  /*1c020*/  @!P2 LEA.HI.X R21, R10, R252, R11, 0x1, P3 ;  /* 0x000000fc0a15a211 */ /* 0x000fc600018f0c0b */
        /* <DEDUP_REMOVED lines=37> */
.L_x_3382:
[----:B------:R-:W-:Y:S05]  /*1c280*/  BSYNC B0 ;  /* 0x0000000000007941 */ /* 0x000fea0003800000 */
.L_x_3381:
[C---:B------:R-:W-:Y:S01]  /*1c290*/  LEA R49, P2, R2.reuse, R49, 0x1 ;  /* 0x0000003102317211 */ /* 0x040fe200078408ff */
[----:B------:R-:W0:Y:S03]  /*1c2a0*/  LDGDEPBAR ;  /* 0x00000000000079af */ /* 0x000e260000000000 */
[----:B------:R-:W-:Y:S01]  /*1c2b0*/  LEA.HI.X R252, R2, R252, R4, 0x1, P2 ;  /* 0x000000fc02fc7211 */ /* 0x000fe200010f0c04 */
[----:B------:R3:W-:Y:S04]  /*1c2c0*/  STL [R1], R49 ;  /* 0x0000003101007387 */ /* 0x0007e80000100800 */
.L_x_3377:
[----:B-1----:R-:W-:Y:S05]  /*1c2d0*/  BSYNC B1 ;  /* 0x0000000000017941 */ /* 0x002fea0003800000 */
.L_x_3376:
[----:B------:R-:W-:Y:S01]  /*1c2e0*/  FMNMX.FTZ R2, R126, R125, !PT ;  /* 0x0000007d7e027209 */ /* 0x000fe20007810000 */
[----:B-----5:R-:W4:Y:S03]  /*1c2f0*/  LD.E R4, [R16.64+0xdc] ;  /* 0x0000dc0610047980 */ /* 0x020f26000c101900 */
        /* <DEDUP_REMOVED lines=132> */
[----:B------:R-:W-:Y:S01]  /*1cb40*/  FSETP.NEU.FTZ.AND P2, PT, R2, -INF , PT ;  /* 0xff8000000200780b */ /* 0x000fe20003f5d000 */
[----:B----4-:R-:W-:-:S05]  /*1cb50*/  FMUL.FTZ R5, R4, R2 ;  /* 0x0000000204057220 */ /* 0x010fca0000410000 */
[----:B------:R-:W-:-:S05]  /*1cb60*/  FSEL R5, R5, RZ, P2 ;  /* 0x000000ff05057208 */ /* 0x000fca0001000000 */
[----:B------:R-:W-:-:S04]  /*1cb70*/  FFMA.FTZ R7, R126, R4, -R5 ;  /* 0x000000047e077223 */ /* 0x000fc80000010805 */
[----:B------:R2:W4:Y:S01]  /*1cb80*/  MUFU.EX2 R11, R7 ;  /* 0x00000007000b7308 */ /* 0x0005220000000800 */
[----:B-1----:R-:W-:Y:S01]  /*1cb90*/  FMNMX.FTZ R36, R36, R9, !PT ;  /* 0x0000000924247209 */ /* 0x002fe20007810000 */
[----:B--2---:R-:W-:-:S06]  /*1cba0*/  FFMA.FTZ R7, R125, R4, -R5 ;  /* 0x000000047d077223 */ /* 0x004fcc0000010805 */
[----:B------:R1:W2:Y:S01]  /*1cbb0*/  MUFU.EX2 R97, R7 ;  /* 0x0000000700617308 */ /* 0x0002a20000000800 */
[----:B------:R-:W-:Y:S01]  /*1cbc0*/  FMUL.FTZ R10, R4, R36 ;  /* 0x00000024040a7220 */ /* 0x000fe20000410000 */
[----:B------:R-:W-:Y:S01]  /*1cbd0*/  FSETP.NEU.FTZ.AND P2, PT, R36, -INF , PT ;  /* 0xff8000002400780b */ /* 0x000fe20003f5d000 */
[----:B-1----:R-:W-:-:S05]  /*1cbe0*/  FFMA.FTZ R7, R129, R4, -R5 ;  /* 0x0000000481077223 */ /* 0x002fca0000010805 */
[----:B------:R1:W-:Y:S01]  /*1cbf0*/  MUFU.EX2 R80, R7 ;  /* 0x0000000700507308 */ /* 0x0003e20000000800 */
[----:B------:R-:W-:Y:S01]  /*1cc00*/  SHF.L.U32 R139, R0, 0x1, RZ ;  /* 0x00000001008b7819 */ /* 0x000fe200000006ff */
[-CC-:B-1----:R-:W-:Y:S02]  /*1cc10*/  FFMA.FTZ R7, R128, R4.reuse, -R5.reuse ;  /* 0x0000000480077223 */ /* 0x182fe40000010805 */
[----:B------:R-:W-:Y:S01]  /*1cc20*/  FFMA.FTZ R9, R127, R4, -R5 ;  /* 0x000000047f097223 */ /* 0x000fe20000010805 */
[----:B------:R-:W-:-:S03]  /*1cc30*/  LEA R182, R187, R139, 0x1 ;  /* 0x0000008bbbb67211 */ /* 0x000fc600078e08ff */
[----:B------:R1:W3:Y:S01]  /*1cc40*/  MUFU.EX2 R81, R7 ;  /* 0x0000000700517308 */ /* 0x0002e20000000800 */
[----:B------:R-:W-:Y:S01]  /*1cc50*/  LEA R180, R188, R139, 0x1 ;  /* 0x0000008bbcb47211 */ /* 0x000fe200078e08ff */
[----:B------:R-:W2:Y:S04]  /*1cc60*/  LDSM.16.MT88.4 R24, [R139+0xa000] ;  /* 0x00a000008b18783b */ /* 0x000ea80000004200 */
[----:B------:R-:W2:Y:S02]  /*1cc70*/  LDSM.16.MT88.4 R20, [R182+0xa000] ;  /* 0x00a00000b614783b */ /* 0x000ea40000004200 */
[----:B------:R4:W-:Y:S02]  /*1cc80*/  MUFU.EX2 R82, R9 ;  /* 0x0000000900527308 */ /* 0x0009e40000000800 */
[----:B------:R-:W2:Y:S04]  /*1cc90*/  LDSM.16.MT88.4 R28, [R180+0xa000] ;  /* 0x00a00000b41c783b */ /* 0x000ea80000004200 */
[----:B------:R-:W-:Y:S01]  /*1cca0*/  LDSM.16.MT88.4 R44, [R182+0xa800] ;  /* 0x00a80000b62c783b */ /* 0x000fe20000004200 */
[----:B-1----:R-:W-:-:S03]  /*1ccb0*/  FSEL R7, R10, RZ, P2 ;  /* 0x000000ff0a077208 */ /* 0x002fc60001000000 */
[----:B------:R-:W-:Y:S02]  /*1ccc0*/  LDSM.16.MT88.4 R64, [R180+0xa800] ;  /* 0x00a80000b440783b */ /* 0x000fe40000004200 */
[--C-:B------:R-:W-:Y:S01]  /*1ccd0*/  FFMA.FTZ R0, R48, R4, -R7.reuse ;  /* 0x0000000430007223 */ /* 0x100fe20000010807 */
[----:B------:R-:W-:Y:S01]  /*1cce0*/  LEA R181, R187, R180, 0x1 ;  /* 0x000000b4bbb57211 */ /* 0x000fe200078e08ff */
[----:B---3--:R-:W-:Y:S02]  /*1ccf0*/  LDSM.16.MT88.4 R48, [R139+0xa800] ;  /* 0x00a800008b30783b */ /* 0x008fe40000004200 */
[----:B------:R1:W-:Y:S01]  /*1cd00*/  MUFU.EX2 R92, R0 ;  /* 0x00000000005c7308 */ /* 0x0003e20000000800 */
[----:B----4-:R-:W-:Y:S01]  /*1cd10*/  MOV R9, R11 ;  /* 0x0000000b00097202 */ /* 0x010fe20000000f00 */
[----:B------:R-:W3:Y:S01]  /*1cd20*/  LDSM.16.MT88.4 R52, [R181+0xa000] ;  /* 0x00a00000b534783b */ /* 0x000ee20000004200 */
[----:B-1----:R-:W-:-:S05]  /*1cd30*/  FFMA.FTZ R0, R130, R4, -R7 ;  /* 0x0000000482007223 */ /* 0x002fca0000010807 */
[----:B------:R1:W4:Y:S02]  /*1cd40*/  MUFU.EX2 R10, R0 ;  /* 0x00000000000a7308 */ /* 0x0003240000000800 */
[----:B-1----:R-:W-:-:S06]  /*1cd50*/  FFMA.FTZ R0, R140, R4, -R7 ;  /* 0x000000048c007223 */ /* 0x002fcc0000010807 */
[----:B------:R1:W-:Y:S02]  /*1cd60*/  MUFU.EX2 R11, R0 ;  /* 0x00000000000b7308 */ /* 0x0003e40000000800 */
[----:B-1----:R-:W-:-:S06]  /*1cd70*/  FFMA.FTZ R0, R136, R4, -R7 ;  /* 0x0000000488007223 */ /* 0x002fcc0000010807 */
[----:B------:R1:W1:Y:S02]  /*1cd80*/  MUFU.EX2 R19, R0 ;  /* 0x0000000000137308 */ /* 0x0002640000000800 */
[----:B-1----:R-:W-:-:S06]  /*1cd90*/  FFMA.FTZ R0, R133, R4, -R5 ;  /* 0x0000000485007223 */ /* 0x002fcc0000010805 */
[----:B------:R1:W1:Y:S02]  /*1cda0*/  MUFU.EX2 R18, R0 ;  /* 0x0000000000127308 */ /* 0x0002640000000800 */
[----:B-1----:R-:W-:-:S06]  /*1cdb0*/  FFMA.FTZ R0, R131, R4, -R5 ;  /* 0x0000000483007223 */ /* 0x002fcc0000010805 */
[----:B------:R1:W1:Y:S01]  /*1cdc0*/  MUFU.EX2 R32, R0 ;  /* 0x0000000000207308 */ /* 0x0002620000000800 */
[----:B--2---:R-:W-:Y:S01]  /*1cdd0*/  F2FP.PACK_AB R13, R97, R9 ;  /* 0x00000009610d723e */ /* 0x004fe200000000ff */
[----:B-1----:R-:W-:-:S06]  /*1cde0*/  FFMA.FTZ R0, R141, R4, -R7 ;  /* 0x000000048d007223 */ /* 0x002fcc0000010807 */
[----:B------:R1:W-:Y:S01]  /*1cdf0*/  MUFU.EX2 R99, R0 ;  /* 0x0000000000637308 */ /* 0x0003e20000000800 */
[----:B------:R-:W-:Y:S02]  /*1ce00*/  F2FP.PACK_AB R15, R81, R80 ;  /* 0x00000050510f723e */ /* 0x000fe400000000ff */
[----:B----4-:R-:W-:Y:S02]  /*1ce10*/  F2FP.PACK_AB R12, R10, R92 ;  /* 0x0000005c0a0c723e */ /* 0x010fe400000000ff */
[----:B------:R-:W-:Y:S01]  /*1ce20*/  F2FP.PACK_AB R14, R19, R11 ;  /* 0x0000000b130e723e */ /* 0x000fe200000000ff */
[----:B-1----:R-:W-:Y:S01]  /*1ce30*/  FFMA.FTZ R0, R143, R4, -R7 ;  /* 0x000000048f007223 */ /* 0x002fe20000010807 */
[----:B------:R-:W-:-:S03]  /*1ce40*/  MOV R143, R18 ;  /* 0x00000012008f7202 */ /* 0x000fc60000000f00 */
[----:B------:R1:W2:Y:S02]  /*1ce50*/  MUFU.EX2 R18, R0 ;  /* 0x0000000000127308 */ /* 0x0002a40000000800 */
[----:B------:R-:W-:Y:S01]  /*1ce60*/  HMMA.16816.F32 R56, R12, R24, RZ ;  /* 0x000000180c38723c */ /* 0x000fe200000018ff */
[----:B-1----:R-:W-:-:S05]  /*1ce70*/  FFMA.FTZ R0, R144, R4, -R7 ;  /* 0x0000000490007223 */ /* 0x002fca0000010807 */
[----:B------:R1:W-:Y:S02]  /*1ce80*/  MUFU.EX2 R141, R0 ;  /* 0x00000000008d7308 */ /* 0x0003e40000000800 */
[----:B------:R-:W-:Y:S01]  /*1ce90*/  HMMA.16816.F32 R40, R12, R26, RZ ;  /* 0x0000001a0c28723c */ /* 0x000fe200000018ff */
[----:B------:R-:W-:Y:S01]  /*1cea0*/  MOV R144, R32 ;  /* 0x0000002000907202 */ /* 0x000fe20000000f00 */
[----:B-1----:R-:W-:-:S04]  /*1ceb0*/  FFMA.FTZ R0, R145, R4, -R7 ;  /* 0x0000000491007223 */ /* 0x002fc80000010807 */
[----:B------:R1:W4:Y:S02]  /*1cec0*/  MUFU.EX2 R133, R0 ;  /* 0x0000000000857308 */ /* 0x0003240000000800 */
[C---:B------:R-:W-:Y:S08]  /*1ced0*/  HMMA.16816.F32 R32, R12.reuse, R20, RZ ;  /* 0x000000140c20723c */ /* 0x040ff000000018ff */
[----:B------:R-:W-:Y:S01]  /*1cee0*/  HMMA.16816.F32 R24, R12, R22, RZ ;  /* 0x000000160c18723c */ /* 0x000fe200000018ff */
[----:B-1----:R-:W-:-:S07]  /*1cef0*/  FFMA.FTZ R0, R146, R4, -R5 ;  /* 0x0000000492007223 */ /* 0x002fce0000010805 */
[C---:B------:R-:W-:Y:S01]  /*1cf00*/  HMMA.16816.F32 R20, R12.reuse, R28, RZ ;  /* 0x0000001c0c14723c */ /* 0x040fe200000018ff */
[----:B------:R-:W1:Y:S07]  /*1cf10*/  MUFU.EX2 R131, R0 ;  /* 0x0000000000837308 */ /* 0x000e6e0000000800 */
[C---:B------:R-:W-:Y:S08]  /*1cf20*/  HMMA.16816.F32 R28, R12.reuse, R30, RZ ;  /* 0x0000001e0c1c723c */ /* 0x040ff000000018ff */
[C---:B---3--:R-:W-:Y:S08]  /*1cf30*/  HMMA.16816.F32 R68, R12.reuse, R52, RZ ;  /* 0x000000340c44723c */ /* 0x048ff000000018ff */
[----:B------:R-:W-:Y:S07]  /*1cf40*/  HMMA.16816.F32 R60, R12, R54, RZ ;  /* 0x000000360c3c723c */ /* 0x000fee00000018ff */
[----:B--2---:R-:W-:-:S02]  /*1cf50*/  F2FP.PACK_AB R12, R18, R99 ;  /* 0x00000063120c723e */ /* 0x004fc400000000ff */
[----:B------:R-:W-:Y:S02]  /*1cf60*/  F2FP.PACK_AB R13, R143, R82 ;  /* 0x000000528f0d723e */ /* 0x000fe400000000ff */
[----:B----4-:R-:W-:Y:S02]  /*1cf70*/  F2FP.PACK_AB R14, R133, R141 ;  /* 0x0000008d850e723e */ /* 0x010fe400000000ff */
        /* <DEDUP_REMOVED lines=18> */
[----:B------:R2:W3:Y:S01]  /*1d0a0*/  MUFU.EX2 R83, R0 ;  /* 0x0000000000537308 */ /* 0x0004e20000000800 */
[----:B------:R-:W-:Y:S01]  /*1d0b0*/  HMMA.16816.F32 R52, R12, R46, R24 ;  /* 0x0000002e0c34723c */ /* 0x000fe20000001818 */
[----:B------:R-:W-:Y:S01]  /*1d0c0*/  LDSM.16.MT88.4 R24, [R139+0xb000] ;  /* 0x00b000008b18783b */ /* 0x000fe20000004200 */
[----:B--2---:R-:W-:-:S05]  /*1d0d0*/  FFMA.FTZ R0, R156, R4, -R7 ;  /* 0x000000049c007223 */ /* 0x004fca0000010807 */
[----:B------:R2:W-:Y:S02]  /*1d0e0*/  MUFU.EX2 R125, R0 ;  /* 0x00000000007d7308 */ /* 0x0005e40000000800 */
[----:B--2---:R-:W-:-:S06]  /*1d0f0*/  FFMA.FTZ R0, R155, R4, -R7 ;  /* 0x000000049b007223 */ /* 0x004fcc0000010807 */
[----:B------:R2:W4:Y:S02]  /*1d100*/  MUFU.EX2 R127, R0 ;  /* 0x00000000007f7308 */ /* 0x0005240000000800 */
[----:B--2---:R-:W-:-:S06]  /*1d110*/  FFMA.FTZ R0, R160, R4, -R5 ;  /* 0x00000004a0007223 */ /* 0x004fcc0000010805 */
[----:B------:R-:W2:Y:S01]  /*1d120*/  MUFU.EX2 R126, R0 ;  /* 0x00000000007e7308 */ /* 0x000ea20000000800 */
[----:B------:R-:W-:Y:S01]  /*1d130*/  HMMA.16816.F32 R44, R12, R66, R28 ;  /* 0x000000420c2c723c */ /* 0x000fe2000000181c */
[----:B------:R-:W-:Y:S06]  /*1d140*/  LDSM.16.MT88.4 R28, [R180+0xb000] ;  /* 0x00b00000b41c783b */ /* 0x000fec0000004200 */
[----:B---3--:R-:W-:Y:S02]  /*1d150*/  F2FP.PACK_AB R12, R83, R140 ;  /* 0x0000008c530c723e */ /* 0x008fe400000000ff */
[----:B------:R-:W-:-:S02]  /*1d160*/  F2FP.PACK_AB R13, R115, R136 ;  /* 0x00000088730d723e */ /* 0x000fc400000000ff */
        /* <DEDUP_REMOVED lines=23> */
[----:B------:R2:W1:Y:S01]  /*1d2e0*/  MUFU.EX2 R119, R0 ;  /* 0x0000000000777308 */ /* 0x0004620000000800 */
        /* <DEDUP_REMOVED lines=10> */
[----:B-1----:R-:W-:-:S07]  /*1d390*/  F2FP.PACK_AB R15, R119, R112 ;  /* 0x00000070770f723e */ /* 0x002fce00000000ff */
[C---:B------:R-:W-:Y:S08]  /*1d3a0*/  HMMA.16816.F32 R60, R12.reuse, R20, R60 ;  /* 0x000000140c3c723c */ /* 0x040ff0000000183c */
[----:B------:R-:W-:Y:S01]  /*1d3b0*/  HMMA.16816.F32 R56, R12, R22, R56 ;  /* 0x000000160c38723c */ /* 0x000fe20000001838 */
[----:B------:R-:W1:Y:S01]  /*1d3c0*/  LDSM.16.MT88.4 R20, [R181+0xb800] ;  /* 0x00b80000b514783b */ /* 0x000e620000004200 */
[----:B------:R2:W-:Y:S02]  /*1d3d0*/  MUFU.EX2 R246, R0 ;  /* 0x0000000000f67308 */ /* 0x0005e40000000800 */
[----:B--2---:R-:W-:-:S06]  /*1d3e0*/  FFMA.FTZ R0, R171, R4, -R5 ;  /* 0x00000004ab007223 */ /* 0x004fcc0000010805 */
[----:B------:R2:W-:Y:S02]  /*1d3f0*/  MUFU.EX2 R129, R0 ;  /* 0x0000000000817308 */ /* 0x0005e40000000800 */
        /* <DEDUP_REMOVED lines=8> */
[----:B------:R2:W4:Y:S02]  /*1d480*/  MUFU.EX2 R247, R0 ;  /* 0x0000000000f77308 */ /* 0x0005240000000800 */
[----:B--2---:R-:W-:-:S06]  /*1d490*/  FFMA.FTZ R0, R176, R4, -R7 ;  /* 0x00000004b0007223 */ /* 0x004fcc0000010807 */
[----:B------:R2:W-:Y:S02]  /*1d4a0*/  MUFU.EX2 R177, R0 ;  /* 0x0000000000b17308 */ /* 0x0005e40000000800 */
[----:B--2---:R-:W-:-:S06]  /*1d4b0*/  FFMA.FTZ R0, R174, R4, -R7 ;  /* 0x00000004ae007223 */ /* 0x004fcc0000010807 */
[----:B------:R2:W1:Y:S02]  /*1d4c0*/  MUFU.EX2 R176, R0 ;  /* 0x0000000000b07308 */ /* 0x0004640000000800 */
[----:B--2---:R-:W-:-:S06]  /*1d4d0*/  FFMA.FTZ R0, R178, R4, -R5 ;  /* 0x00000004b2007223 */ /* 0x004fcc0000010805 */
[----:B------:R2:W1:Y:S01]  /*1d4e0*/  MUFU.EX2 R175, R0 ;  /* 0x0000000000af7308 */ /* 0x0004620000000800 */
[----:B---3--:R-:W-:Y:S01]  /*1d4f0*/  MOV R178, R37 ;  /* 0x0000002500b27202 */ /* 0x008fe20000000f00 */
[C---:B------:R-:W-:Y:S08]  /*1d500*/  HMMA.16816.F32 R68, R12.reuse, R24, R68 ;  /* 0x000000180c44723c */ /* 0x040ff00000001844 */
[C---:B------:R-:W-:Y:S01]  /*1d510*/  HMMA.16816.F32 R64, R12.reuse, R26, R64 ;  /* 0x0000001a0c40723c */ /* 0x040fe20000001840 */
[----:B------:R-:W-:Y:S07]  /*1d520*/  LDSM.16.MT88.4 R24, [R139+0xc000] ;  /* 0x00c000008b18783b */ /* 0x000fee0000004200 */
[C---:B------:R-:W-:Y:S08]  /*1d530*/  HMMA.16816.F32 R44, R12.reuse, R28, R48 ;  /* 0x0000001c0c2c723c */ /* 0x040ff00000001830 */
[----:B------:R-:W-:Y:S01]  /*1d540*/  HMMA.16816.F32 R52, R12, R30, R52 ;  /* 0x0000001e0c34723c */ /* 0x000fe20000001834 */
[----:B--2---:R-:W-:Y:S01]  /*1d550*/  FFMA.FTZ R0, R194, R4, -R5 ;  /* 0x00000004c2007223 */ /* 0x004fe20000010805 */
[----:B------:R-:W-:Y:S05]  /*1d560*/  LDSM.16.MT88.4 R28, [R180+0xc000] ;  /* 0x00c00000b41c783b */ /* 0x000fea0000004200 */
[----:B----4-:R-:W-:-:S02]  /*1d570*/  F2FP.PACK_AB R12, R247, R245 ;  /* 0x000000f5f70c723e */ /* 0x010fc400000000ff */
[----:B------:R-:W-:Y:S02]  /*1d580*/  F2FP.PACK_AB R13, R129, R246 ;  /* 0x000000f6810d723e */ /* 0x000fe400000000ff */
[----:B-1----:R-:W-:Y:S02]  /*1d590*/  F2FP.PACK_AB R14, R176, R177 ;  /* 0x000000b1b00e723e */ /* 0x002fe400000000ff */
[----:B------:R-:W-:-:S07]  /*1d5a0*/  F2FP.PACK_AB R15, R175, R178 ;  /* 0x000000b2af0f723e */ /* 0x000fce00000000ff */
[C---:B------:R-:W-:Y:S08]  /*1d5b0*/  HMMA.16816.F32 R60, R12.reuse, R20, R60 ;  /* 0x000000140c3c723c */ /* 0x040ff0000000183c */
        /* <DEDUP_REMOVED lines=85> */
[C---:B------:R-:W-:Y:S08]  /*1db10*/  HMMA.16816.F32 R64, R12.reuse, R26, R64 ;  /* 0x0000001a0c40723c */ /* 0x040ff00000001840 */
[C---:B------:R-:W-:Y:S08]  /*1db20*/  HMMA.16816.F32 R44, R12.reuse, R28, R44 ;  /* 0x0000001c0c2c723c */ /* 0x040ff0000000182c */
[----:B------:R-:W-:Y:S01]  /*1db30*/  HMMA.16816.F32 R52, R12, R30, R52 ;  /* 0x0000001e0c34723c */ /* 0x000fe20000001834 */
[----:B--2---:R-:W-:Y:S01]  /*1db40*/  FFMA.FTZ R0, R219, R4, -R5 ;  /* 0x00000004db007223 */ /* 0x004fe20000010805 */
[----:B------:R-:W-:Y:S01]  /*1db50*/  MOV R212, R143 ;  /* 0x0000008f00d47202 */ /* 0x000fe20000000f00 */
[----:B------:R-:W-:Y:S04]  /*1db60*/  LDSM.16.MT88.4 R24, [R139+0xd800] ;  /* 0x00d800008b18783b */ /* 0x000fe80000004200 */
[----:B---3--:R-:W-:Y:S01]  /*1db70*/  F2FP.PACK_AB R12, R155, R153 ;  /* 0x000000999b0c723e */ /* 0x008fe200000000ff */
[----:B------:R-:W-:Y:S01]  /*1db80*/  LDSM.16.MT88.4 R28, [R180+0xd800] ;  /* 0x00d80000b41c783b */ /* 0x000fe20000004200 */
[----:B------:R-:W-:-:S02]  /*1db90*/  F2FP.PACK_AB R13, R156, R154 ;  /* 0x0000009a9c0d723e */ /* 0x000fc400000000ff */
[----:B----4-:R-:W-:Y:S02]  /*1dba0*/  F2FP.PACK_AB R14, R151, R152 ;  /* 0x00000098970e723e */ /* 0x010fe400000000ff */
[----:B-1----:R-:W-:-:S07]  /*1dbb0*/  F2FP.PACK_AB R15, R146, R157 ;  /* 0x0000009d920f723e */ /* 0x002fce00000000ff */
[C---:B------:R-:W-:Y:S08]  /*1dbc0*/  HMMA.16816.F32 R60, R12.reuse, R20, R60 ;  /* 0x000000140c3c723c */ /* 0x040ff0000000183c */
[----:B------:R-:W-:Y:S01]  /*1dbd0*/  HMMA.16816.F32 R56, R12, R22, R56 ;  /* 0x000000160c38723c */ /* 0x000fe20000001838 */
[----:B------:R-:W1:Y:S01]  /*1dbe0*/  LDSM.16.MT88.4 R20, [R181+0xd800] ;  /* 0x00d80000b514783b */ /* 0x000e620000004200 */
[----:B------:R-:W-:-:S02]  /*1dbf0*/  MOV R219, R19 ;  /* 0x0000001300db7202 */ /* 0x000fc40000000f00 */
[----:B------:R2:W-:Y:S01]  /*1dc00*/  MUFU.EX2 R19, R0 ;  /* 0x0000000000137308 */ /* 0x0005e20000000800 */
[----:B------:R-:W-:Y:S01]  /*1dc10*/  MOV R214, R18 ;  /* 0x0000001200d67202 */ /* 0x000fe20000000f00 */
[----:B--2---:R-:W-:-:S06]  /*1dc20*/  FFMA.FTZ R0, R217, R4, -R5 ;  /* 0x00000004d9007223 */ /* 0x004fcc0000010805 */
        /* <DEDUP_REMOVED lines=12> */
[----:B------:R2:W3:Y:S01]  /*1dcf0*/  MUFU.EX2 R144, R0 ;  /* 0x0000000000907308 */ /* 0x0004e20000000800 */
[----:B------:R-:W-:Y:S01]  /*1dd00*/  MOV R211, R136 ;  /* 0x0000008800d37202 */ /* 0x000fe20000000f00 */
        /* <DEDUP_REMOVED lines=8> */
[----:B------:R-:W-:Y:S01]  /*1dd90*/  MOV R201, R127 ;  /* 0x0000007f00c97202 */ /* 0x000fe20000000f00 */
[----:B------:R-:W-:Y:S06]  /*1dda0*/  LDSM.16.MT88.4 R24, [R139+0xe000] ;  /* 0x00e000008b18783b */ /* 0x000fec0000004200 */
        /* <DEDUP_REMOVED lines=8> */
[----:B-1----:R-:W-:-:S07]  /*1de30*/  F2FP.PACK_AB R15, R136, R145 ;  /* 0x00000091880f723e */ /* 0x002fce00000000ff */
[C---:B------:R-:W-:Y:S08]  /*1de40*/  HMMA.16816.F32 R60, R12.reuse, R20, R60 ;  /* 0x000000140c3c723c */ /* 0x040ff0000000183c */
        /* <DEDUP_REMOVED lines=28> */
[----:B------:R-:W1:Y:S07]  /*1e010*/  LDSM.16.MT88.4 R24, [R139+0xe800] ;  /* 0x00e800008b18783b */ /* 0x000e6e0000004200 */
[----:B------:R-:W-:Y:S01]  /*1e020*/  HMMA.16816.F32 R44, R12, R28, R44 ;  /* 0x0000001c0c2c723c */ /* 0x000fe2000000182c */
[----:B--2---:R-:W-:-:S07]  /*1e030*/  FFMA.FTZ R0, R111, R4, -R5 ;  /* 0x000000046f007223 */ /* 0x004fce0000010805 */
[----:B------:R-:W-:Y:S01]  /*1e040*/  HMMA.16816.F32 R52, R12, R30, R52 ;  /* 0x0000001e0c34723c */ /* 0x000fe20000001834 */
[----:B------:R-:W-:Y:S01]  /*1e050*/  MOV R196, R112 ;  /* 0x0000007000c47202 */ /* 0x000fe20000000f00 */
[----:B------:R-:W-:Y:S05]  /*1e060*/  LDSM.16.MT88.4 R28, [R180+0xe800] ;  /* 0x00e80000b41c783b */ /* 0x000fea0000004200 */
[----:B---3--:R-:W-:Y:S02]  /*1e070*/  F2FP.PACK_AB R12, R130, R129 ;  /* 0x00000081820c723e */ /* 0x008fe400000000ff */
[----:B------:R-:W-:Y:S02]  /*1e080*/  F2FP.PACK_AB R13, R131, R127 ;  /* 0x0000007f830d723e */ /* 0x000fe400000000ff */
[----:B----4-:R-:W-:-:S02]  /*1e090*/  F2FP.PACK_AB R14, R126, R128 ;  /* 0x000000807e0e723e */ /* 0x010fc400000000ff */
[----:B-1----:R-:W-:Y:S01]  /*1e0a0*/  F2FP.PACK_AB R15, R125, R133 ;  /* 0x000000857d0f723e */ /* 0x002fe200000000ff */
[----:B------:R1:W-:Y:S06]  /*1e0b0*/  MUFU.EX2 R112, R0 ;  /* 0x0000000000707308 */ /* 0x0003ec0000000800 */
[----:B------:R-:W-:Y:S01]  /*1e0c0*/  HMMA.16816.F32 R60, R12, R20, R60 ;  /* 0x000000140c3c723c */ /* 0x000fe2000000183c */
[----:B------:R-:W-:-:S07]  /*1e0d0*/  MOV R193, R121 ;  /* 0x0000007900c17202 */ /* 0x000fce0000000f00 */
[----:B------:R-:W-:Y:S01]  /*1e0e0*/  HMMA.16816.F32 R56, R12, R22, R56 ;  /* 0x000000160c38723c */ /* 0x000fe20000001838 */
[----:B------:R-:W2:Y:S01]  /*1e0f0*/  LDSM.16.MT88.4 R20, [R181+0xe800] ;  /* 0x00e80000b514783b */ /* 0x000ea20000004200 */
[----:B-1----:R-:W-:-:S04]  /*1e100*/  FFMA.FTZ R0, R110, R4, -R5 ;  /* 0x000000046e007223 */ /* 0x002fc80000010805 */
[----:B------:R1:W-:Y:S01]  /*1e110*/  MUFU.EX2 R121, R0 ;  /* 0x0000000000797308 */ /* 0x0003e20000000800 */
[----:B------:R-:W-:Y:S02]  /*1e120*/  MOV R192, R119 ;  /* 0x0000007700c07202 */ /* 0x000fe40000000f00 */
[----:B------:R-:W-:Y:S01]  /*1e130*/  MOV R204, R116 ;  /* 0x0000007400cc7202 */ /* 0x000fe20000000f00 */
[----:B-1----:R-:W-:-:S04]  /*1e140*/  FFMA.FTZ R0, R109, R4, -R5 ;  /* 0x000000046d007223 */ /* 0x002fc80000010805 */
[----:B------:R1:W-:Y:S01]  /*1e150*/  MUFU.EX2 R119, R0 ;  /* 0x0000000000777308 */ /* 0x0003e20000000800 */
[----:B------:R-:W-:Y:S02]  /*1e160*/  MOV R203, R115 ;  /* 0x0000007300cb7202 */ /* 0x000fe40000000f00 */
[----:B------:R-:W-:Y:S01]  /*1e170*/  MOV R195, R114 ;  /* 0x0000007200c37202 */ /* 0x000fe20000000f00 */
[----:B-1----:R-:W-:-:S04]  /*1e180*/  FFMA.FTZ R0, R231, R4, -R7 ;  /* 0x00000004e7007223 */ /* 0x002fc80000010807 */
[----:B------:R1:W-:Y:S01]  /*1e190*/  MUFU.EX2 R116, R0 ;  /* 0x0000000000747308 */ /* 0x0003e20000000800 */
[----:B------:R-:W-:Y:S01]  /*1e1a0*/  MOV R197, R113 ;  /* 0x0000007100c57202 */ /* 0x000fe20000000f00 */
[----:B-1----:R-:W-:-:S06]  /*1e1b0*/  FFMA.FTZ R0, R223, R4, -R7 ;  /* 0x00000004df007223 */ /* 0x002fcc0000010807 */
[----:B------:R1:W3:Y:S02]  /*1e1c0*/  MUFU.EX2 R115, R0 ;  /* 0x0000000000737308 */ /* 0x0002e40000000800 */
[----:B-1----:R-:W-:-:S06]  /*1e1d0*/  FFMA.FTZ R0, R206, R4, -R7 ;  /* 0x00000004ce007223 */ /* 0x002fcc0000010807 */
[----:B------:R1:W-:Y:S01]  /*1e1e0*/  MUFU.EX2 R114, R0 ;  /* 0x0000000000727308 */ /* 0x0003e20000000800 */
[----:B------:R-:W-:Y:S01]  /*1e1f0*/  HMMA.16816.F32 R68, R12, R24, R68 ;  /* 0x000000180c44723c */ /* 0x000fe20000001844 */
[----:B-1----:R-:W-:-:S06]  /*1e200*/  FFMA.FTZ R0, R84, R4, -R7 ;  /* 0x0000000454007223 */ /* 0x002fcc0000010807 */
[----:B------:R1:W4:Y:S01]  /*1e210*/  MUFU.EX2 R113, R0 ;  /* 0x0000000000717308 */ /* 0x0003220000000800 */
[----:B------:R-:W-:Y:S01]  /*1e220*/  HMMA.16816.F32 R64, R12, R26, R64 ;  /* 0x0000001a0c40723c */ /* 0x000fe20000001840 */
[----:B------:R-:W3:Y:S01]  /*1e230*/  LDSM.16.MT88.4 R24, [R182+0xf000] ;  /* 0x00f00000b618783b */ /* 0x000ee20000004200 */
[----:B------:R-:W-:Y:S01]  /*1e240*/  MOV R198, R107 ;  /* 0x0000006b00c67202 */ /* 0x000fe20000000f00 */
[----:B-1----:R-:W-:-:S04]  /*1e250*/  FFMA.FTZ R0, R226, R4, -R5 ;  /* 0x00000004e2007223 */ /* 0x002fc80000010805 */
[----:B------:R1:W1:Y:S01]  /*1e260*/  MUFU.EX2 R111, R0 ;  /* 0x00000000006f7308 */ /* 0x0002620000000800 */
[C---:B--2---:R-:W-:Y:S08]  /*1e270*/  HMMA.16816.F32 R48, R12.reuse, R20, R48 ;  /* 0x000000140c30723c */ /* 0x044ff00000001830 */
[----:B------:R-:W-:Y:S01]  /*1e280*/  HMMA.16816.F32 R32, R12, R22, R32 ;  /* 0x000000160c20723c */ /* 0x000fe20000001820 */
[----:B------:R-:W2:Y:S01]  /*1e290*/  LDSM.16.MT88.4 R20, [R180+0xf000] ;  /* 0x00f00000b414783b */ /* 0x000ea20000004200 */
[----:B-1----:R-:W-:-:S04]  /*1e2a0*/  FFMA.FTZ R0, R105, R4, -R5 ;  /* 0x0000000469007223 */ /* 0x002fc80000010805 */
[----:B------:R1:W-:Y:S02]  /*1e2b0*/  MUFU.EX2 R109, R0 ;  /* 0x00000000006d7308 */ /* 0x0003e40000000800 */
[----:B------:R-:W-:Y:S01]  /*1e2c0*/  HMMA.16816.F32 R44, R12, R28, R44 ;  /* 0x0000001c0c2c723c */ /* 0x000fe2000000182c */
[----:B-1----:R-:W-:-:S05]  /*1e2d0*/  FFMA.FTZ R0, R87, R4, -R5 ;  /* 0x0000000457007223 */ /* 0x002fca0000010805 */
[----:B------:R1:W-:Y:S02]  /*1e2e0*/  MUFU.EX2 R107, R0 ;  /* 0x00000000006b7308 */ /* 0x0003e40000000800 */
[----:B------:R-:W-:Y:S01]  /*1e2f0*/  HMMA.16816.F32 R40, R12, R30, R52 ;  /* 0x0000001e0c28723c */ /* 0x000fe20000001834 */
[----:B------:R-:W2:Y:S01]  /*1e300*/  LDSM.16.MT88.4 R28, [R139+0xf000] ;  /* 0x00f000008b1c783b */ /* 0x000ea20000004200 */
[----:B-1----:R-:W-:-:S04]  /*1e310*/  FFMA.FTZ R0, R89, R4, -R5 ;  /* 0x0000000459007223 */ /* 0x002fc80000010805 */
[----:B------:R1:W-:Y:S02]  /*1e320*/  MUFU.EX2 R108, R0 ;  /* 0x00000000006c7308 */ /* 0x0003e40000000800 */
[----:B-1----:R-:W-:-:S06]  /*1e330*/  FFMA.FTZ R0, R149, R4, -R7 ;  /* 0x0000000495007223 */ /* 0x002fcc0000010807 */
[----:B------:R1:W-:Y:S01]  /*1e340*/  MUFU.EX2 R103, R0 ;  /* 0x0000000000677308 */ /* 0x0003e20000000800 */
[----:B------:R-:W-:Y:S01]  /*1e350*/  MOV R94, R80 ;  /* 0x00000050005e7202 */ /* 0x000fe20000000f00 */
[----:B------:R-:W-:Y:S02]  /*1e360*/  FADD.FTZ R9, R9, R97 ;  /* 0x0000006109097221 */ /* 0x000fe40000010000 */
[----:B-1----:R-:W-:-:S04]  /*1e370*/  FFMA.FTZ R0, R106, R4, -R7 ;  /* 0x000000046a007223 */ /* 0x002fc80000010807 */
[----:B------:R1:W1:Y:S01]  /*1e380*/  MUFU.EX2 R105, R0 ;  /* 0x0000000000697308 */ /* 0x0002620000000800 */
[----:B------:R-:W-:Y:S01]  /*1e390*/  MOV R217, R81 ;  /* 0x0000005100d97202 */ /* 0x000fe20000000f00 */
[----:B------:R-:W-:Y:S01]  /*1e3a0*/  FADD.FTZ R10, R92, R10 ;  /* 0x0000000a5c0a7221 */ /* 0x000fe20000010000 */
[----:B---3--:R-:W-:Y:S01]  /*1e3b0*/  F2FP.PACK_AB R12, R115, R116 ;  /* 0x00000074730c723e */ /* 0x008fe200000000ff */
[----:B------:R-:W-:Y:S01]  /*1e3c0*/  FADD.FTZ R9, R94, R9 ;  /* 0x000000095e097221 */ /* 0x000fe20000010000 */
[----:B------:R-:W-:Y:S01]  /*1e3d0*/  F2FP.PACK_AB R13, R121, R112 ;  /* 0x00000070790d723e */ /* 0x000fe200000000ff */
[----:B-1----:R-:W-:-:S04]  /*1e3e0*/  FFMA.FTZ R0, R104, R4, -R7 ;  /* 0x0000000468007223 */ /* 0x002fc80000010807 */
[----:B------:R1:W-:Y:S01]  /*1e3f0*/  MUFU.EX2 R106, R0 ;  /* 0x00000000006a7308 */ /* 0x0003e20000000800 */
[----:B----4-:R-:W-:Y:S02]  /*1e400*/  F2FP.PACK_AB R14, R113, R114 ;  /* 0x00000072710e723e */ /* 0x010fe400000000ff */
[----:B------:R-:W-:Y:S01]  /*1e410*/  F2FP.PACK_AB R15, R111, R119 ;  /* 0x000000776f0f723e */ /* 0x000fe200000000ff */
[----:B------:R-:W-:Y:S01]  /*1e420*/  FADD.FTZ R10, R11, R10 ;  /* 0x0000000a0b0a7221 */ /* 0x000fe20000010000 */
[----:B------:R-:W-:Y:S01]  /*1e430*/  MOV R216, R82 ;  /* 0x0000005200d87202 */ /* 0x000fe20000000f00 */
[----:B-1----:R-:W-:-:S04]  /*1e440*/  FFMA.FTZ R0, R85, R4, -R7 ;  /* 0x0000000455007223 */ /* 0x002fc80000010807 */
[----:B------:R1:W3:Y:S01]  /*1e450*/  MUFU.EX2 R110, R0 ;  /* 0x00000000006e7308 */ /* 0x0002e20000000800 */
[----:B------:R-:W-:Y:S01]  /*1e460*/  MOV R205, R83 ;  /* 0x0000005300cd7202 */ /* 0x000fe20000000f00 */
[----:B------:R-:W-:Y:S01]  /*1e470*/  HMMA.16816.F32 R72, R12, R26, R56 ;  /* 0x0000001a0c48723c */ /* 0x000fe20000001838 */
[----:B-1----:R-:W-:-:S05]  /*1e480*/  FFMA.FTZ R0, R86, R4, -R5 ;  /* 0x0000000456007223 */ /* 0x002fca0000010805 */
[----:B------:R1:W4:Y:S02]  /*1e490*/  MUFU.EX2 R104, R0 ;  /* 0x0000000000687308 */ /* 0x0003240000000800 */
[C---:B--2---:R-:W-:Y:S08]  /*1e4a0*/  HMMA.16816.F32 R80, R12.reuse, R20, R44 ;  /* 0x000000140c50723c */ /* 0x044ff0000000182c */
[----:B------:R-:W-:Y:S01]  /*1e4b0*/  HMMA.16816.F32 R56, R12, R22, R40 ;  /* 0x000000160c38723c */ /* 0x000fe20000001828 */
[----:B------:R-:W2:Y:S04]  /*1e4c0*/  LDSM.16.MT88.4 R20, [R181+0xf000] ;  /* 0x00f00000b514783b */ /* 0x000ea80000004200 */
[----:B------:R-:W-:Y:S01]  /*1e4d0*/  LDSM.16.MT88.4 R40, [R139+0x10000] ;  /* 0x010000008b28783b */ /* 0x000fe20000004200 */
[----:B-1----:R-:W-:-:S02]  /*1e4e0*/  FADD.FTZ R0, R217, R9 ;  /* 0x00000009d9007221 */ /* 0x002fc40000010000 */
[----:B------:R-:W-:Y:S02]  /*1e4f0*/  FADD.FTZ R9, R219, R10 ;  /* 0x0000000adb097221 */ /* 0x000fe40000010000 */
[----:B------:R-:W-:Y:S02]  /*1e500*/  FADD.FTZ R10, R216, R0 ;  /* 0x00000000d80a7221 */ /* 0x000fe40000010000 */
[-C--:B------:R-:W-:Y:S01]  /*1e510*/  FFMA.FTZ R0, R124, R4.reuse, -R5 ;  /* 0x000000047c007223 */ /* 0x080fe20000010805 */
[----:B------:R-:W-:Y:S01]  /*1e520*/  HMMA.16816.F32 R76, R12, R24, R60 ;  /* 0x000000180c4c723c */ /* 0x000fe2000000183c */
[----:B------:R-:W1:Y:S02]  /*1e530*/  LDSM.16.MT88.4 R24, [R139+0xf800] ;  /* 0x00f800008b18783b */ /* 0x000e640000004200 */
[----:B------:R3:W-:Y:S01]  /*1e540*/  MUFU.EX2 R102, R0 ;  /* 0x0000000000667308 */ /* 0x0007e20000000800 */
[----:B------:R-:W-:Y:S02]  /*1e550*/  FADD.FTZ R9, R99, R9 ;  /* 0x0000000963097221 */ /* 0x000fe40000010000 */
[----:B---3--:R-:W-:-:S05]  /*1e560*/  FFMA.FTZ R0, R88, R4, -R5 ;  /* 0x0000000458007223 */ /* 0x008fca0000010805 */
[----:B------:R3:W-:Y:S01]  /*1e570*/  MUFU.EX2 R101, R0 ;  /* 0x0000000000657308 */ /* 0x0007e20000000800 */
[----:B------:R-:W-:Y:S01]  /*1e580*/  HMMA.16816.F32 R68, R12, R28, R68 ;  /* 0x0000001c0c44723c */ /* 0x000fe20000001844 */
[----:B---3--:R-:W-:-:S06]  /*1e590*/  FFMA.FTZ R0, R91, R4, -R5 ;  /* 0x000000045b007223 */ /* 0x008fcc0000010805 */
[----:B------:R3:W-:Y:S01]  /*1e5a0*/  MUFU.EX2 R100, R0 ;  /* 0x0000000000647308 */ /* 0x0007e20000000800 */
[----:B------:R-:W-:Y:S01]  /*1e5b0*/  HMMA.16816.F32 R64, R12, R30, R64 ;  /* 0x0000001e0c40723c */ /* 0x000fe20000001840 */
[----:B------:R-:W1:Y:S01]  /*1e5c0*/  LDSM.16.MT88.4 R28, [R182+0xf800] ;  /* 0x00f80000b61c783b */ /* 0x000e620000004200 */
[----:B---3--:R-:W-:-:S05]  /*1e5d0*/  FFMA.FTZ R0, R142, R4, -R7 ;  /* 0x000000048e007223 */ /* 0x008fca0000010807 */
[----:B------:R3:W-:Y:S02]  /*1e5e0*/  MUFU.EX2 R99, R0 ;  /* 0x0000000000637308 */ /* 0x0007e40000000800 */
[----:B---3--:R-:W-:-:S06]  /*1e5f0*/  FFMA.FTZ R0, R98, R4, -R7 ;  /* 0x0000000462007223 */ /* 0x008fcc0000010807 */
[----:B------:R3:W1:Y:S01]  /*1e600*/  MUFU.EX2 R98, R0 ;  /* 0x0000000000627308 */ /* 0x0006620000000800 */
[----:B--2---:R-:W-:Y:S01]  /*1e610*/  HMMA.16816.F32 R52, R12, R20, R48 ;  /* 0x000000140c34723c */ /* 0x004fe20000001830 */
[----:B---3--:R-:W-:-:S06]  /*1e620*/  FFMA.FTZ R0, R120, R4, -R7 ;  /* 0x0000000478007223 */ /* 0x008fcc0000010807 */
[----:B------:R2:W-:Y:S01]  /*1e630*/  MUFU.EX2 R97, R0 ;  /* 0x0000000000617308 */ /* 0x0005e20000000800 */
[----:B------:R-:W-:Y:S01]  /*1e640*/  HMMA.16816.F32 R44, R12, R22, R32 ;  /* 0x000000160c2c723c */ /* 0x000fe20000001820 */
[----:B------:R-:W-:Y:S04]  /*1e650*/  LDSM.16.MT88.4 R20, [R180+0xf800] ;  /* 0x00f80000b414783b */ /* 0x000fe80000004200 */
[----:B------:R-:W-:Y:S01]  /*1e660*/  LDSM.16.MT88.4 R32, [R182+0x10000] ;  /* 0x01000000b620783b */ /* 0x000fe20000004200 */
[----:B--2---:R-:W-:-:S04]  /*1e670*/  FFMA.FTZ R0, R90, R4, -R7 ;  /* 0x000000045a007223 */ /* 0x004fc80000010807 */
[----:B------:R2:W3:Y:S01]  /*1e680*/  MUFU.EX2 R95, R0 ;  /* 0x00000000005f7308 */ /* 0x0004e20000000800 */
[----:B------:R-:W-:Y:S02]  /*1e690*/  F2FP.PACK_AB R12, R105, R103 ;  /* 0x00000067690c723e */ /* 0x000fe400000000ff */
[----:B------:R-:W-:Y:S02]  /*1e6a0*/  F2FP.PACK_AB R13, R107, R109 ;  /* 0x0000006d6b0d723e */ /* 0x000fe400000000ff */
[----:B------:R-:W-:Y:S02]  /*1e6b0*/  F2FP.PACK_AB R14, R110, R106 ;  /* 0x0000006a6e0e723e */ /* 0x000fe400000000ff */
[----:B----4-:R-:W-:Y:S01]  /*1e6c0*/  F2FP.PACK_AB R15, R104, R108 ;  /* 0x0000006c680f723e */ /* 0x010fe200000000ff */
[----:B--2---:R-:W-:-:S04]  /*1e6d0*/  FADD.FTZ R0, R212, R10 ;  /* 0x0000000ad4007221 */ /* 0x004fc80000010000 */
[----:B------:R-:W-:Y:S02]  /*1e6e0*/  FADD.FTZ R0, R213, R0 ;  /* 0x00000000d5007221 */ /* 0x000fe40000010000 */
[----:B------:R-:W-:Y:S02]  /*1e6f0*/  FFMA.FTZ R10, R93, R4, -R5 ;  /* 0x000000045d0a7223 */ /* 0x000fe40000010805 */
[----:B------:R-:W-:Y:S02]  /*1e700*/  FADD.FTZ R0, R209, R0 ;  /* 0x00000000d1007221 */ /* 0x000fe40000010000 */
[----:B------:R2:W4:Y:S01]  /*1e710*/  MUFU.EX2 R94, R10 ;  /* 0x0000000a005e7308 */ /* 0x0005220000000800 */
[C---:B-1----:R-:W-:Y:S08]  /*1e720*/  HMMA.16816.F32 R48, R12.reuse, R24, R68 ;  /* 0x000000180c30723c */ /* 0x042ff00000001844 */
[----:B------:R-:W-:Y:S01]  /*1e730*/  HMMA.16816.F32 R60, R12, R26, R64 ;  /* 0x0000001a0c3c723c */ /* 0x000fe20000001840 */
[----:B------:R-:W1:Y:S01]  /*1e740*/  LDSM.16.MT88.4 R24, [R181+0xf800] ;  /* 0x00f80000b518783b */ /* 0x000e620000004200 */
[----:B--2---:R-:W-:-:S02]  /*1e750*/  FADD.FTZ R10, R211, R0 ;  /* 0x00000000d30a7221 */ /* 0x004fc40000010000 */
[----:B------:R-:W-:-:S04]  /*1e760*/  FFMA.FTZ R0, R123, R4, -R5 ;  /* 0x000000047b007223 */ /* 0x000fc80000010805 */
[----:B------:R2:W-:Y:S02]  /*1e770*/  MUFU.EX2 R92, R0 ;  /* 0x00000000005c7308 */ /* 0x0005e40000000800 */
[----:B--2---:R-:W-:-:S06]  /*1e780*/  FFMA.FTZ R0, R117, R4, -R5 ;  /* 0x0000000475007223 */ /* 0x004fcc0000010805 */
[----:B------:R2:W-:Y:S02]  /*1e790*/  MUFU.EX2 R93, R0 ;  /* 0x00000000005d7308 */ /* 0x0005e40000000800 */
[----:B--2---:R-:W-:-:S06]  /*1e7a0*/  FFMA.FTZ R0, R122, R4, -R5 ;  /* 0x000000047a007223 */ /* 0x004fcc0000010805 */
[----:B------:R2:W-:Y:S01]  /*1e7b0*/  MUFU.EX2 R91, R0 ;  /* 0x00000000005b7308 */ /* 0x0005e20000000800 */
[----:B------:R-:W-:Y:S01]  /*1e7c0*/  FADD.FTZ R9, R214, R9 ;  /* 0x00000009d6097221 */ /* 0x000fe20000010000 */
[----:B------:R-:W-:Y:S01]  /*1e7d0*/  HMMA.16816.F32 R64, R12, R28, R76 ;  /* 0x0000001c0c40723c */ /* 0x000fe2000000184c */
[----:B--2---:R-:W-:-:S05]  /*1e7e0*/  FFMA.FTZ R0, R159, R4, -R7 ;  /* 0x000000049f007223 */ /* 0x004fca0000010807 */
[----:B------:R2:W-:Y:S02]  /*1e7f0*/  MUFU.EX2 R90, R0 ;  /* 0x00000000005a7308 */ /* 0x0005e40000000800 */
[----:B------:R-:W-:Y:S01]  /*1e800*/  HMMA.16816.F32 R68, R12, R30, R72 ;  /* 0x0000001e0c44723c */ /* 0x000fe20000001848 */
[----:B------:R-:W-:Y:S01]  /*1e810*/  FADD.FTZ R9, R215, R9 ;  /* 0x00000009d7097221 */ /* 0x000fe20000010000 */
[----:B------:R-:W3:Y:S01]  /*1e820*/  LDSM.16.MT88.4 R28, [R180+0x10000] ;  /* 0x01000000b41c783b */ /* 0x000ee20000004200 */
[----:B--2---:R-:W-:-:S04]  /*1e830*/  FFMA.FTZ R0, R148, R4, -R7 ;  /* 0x0000000494007223 */ /* 0x004fc80000010807 */
[----:B------:R2:W1:Y:S01]  /*1e840*/  MUFU.EX2 R89, R0 ;  /* 0x0000000000597308 */ /* 0x0004620000000800 */
[----:B------:R-:W-:Y:S02]  /*1e850*/  FADD.FTZ R9, R210, R9 ;  /* 0x00000009d2097221 */ /* 0x000fe40000010000 */
[----:B--2---:R-:W-:-:S05]  /*1e860*/  FFMA.FTZ R0, R158, R4, -R7 ;  /* 0x000000049e007223 */ /* 0x004fca0000010807 */
[----:B------:R2:W-:Y:S01]  /*1e870*/  MUFU.EX2 R88, R0 ;  /* 0x0000000000587308 */ /* 0x0005e20000000800 */
[----:B------:R-:W-:Y:S01]  /*1e880*/  FADD.FTZ R11, R208, R9 ;  /* 0x00000009d00b7221 */ /* 0x000fe20000010000 */
[----:B-1----:R-:W-:Y:S01]  /*1e890*/  HMMA.16816.F32 R52, R12, R24, R52 ;  /* 0x000000180c34723c */ /* 0x002fe20000001834 */
[-C--:B------:R-:W-:Y:S02]  /*1e8a0*/  FFMA.FTZ R9, R150, R4.reuse, -R5 ;  /* 0x0000000496097223 */ /* 0x080fe40000010805 */
[----:B--2---:R-:W-:-:S04]  /*1e8b0*/  FFMA.FTZ R0, R147, R4, -R7 ;  /* 0x0000000493007223 */ /* 0x004fc80000010807 */
[----:B------:R1:W2:Y:S01]  /*1e8c0*/  MUFU.EX2 R87, R0 ;  /* 0x0000000000577308 */ /* 0x0002a20000000800 */
[C---:B------:R-:W-:Y:S08]  /*1e8d0*/  HMMA.16816.F32 R76, R12.reuse, R20, R80 ;  /* 0x000000140c4c723c */ /* 0x040ff00000001850 */
[----:B------:R-:W-:Y:S01]  /*1e8e0*/  HMMA.16816.F32 R72, R12, R22, R56 ;  /* 0x000000160c48723c */ /* 0x000fe20000001838 */
[----:B------:R-:W2:Y:S01]  /*1e8f0*/  LDSM.16.MT88.4 R20, [R181+0x10000] ;  /* 0x01000000b514783b */ /* 0x000ea20000004200 */
[----:B-1----:R-:W-:-:S06]  /*1e900*/  FADD.FTZ R0, R203, R10 ;  /* 0x0000000acb007221 */ /* 0x002fcc0000010000 */
[----:B------:R-:W-:Y:S01]  /*1e910*/  HMMA.16816.F32 R24, R12, R26, R44 ;  /* 0x0000001a0c18723c */ /* 0x000fe2000000182c */
[----:B------:R-:W-:Y:S02]  /*1e920*/  FADD.FTZ R0, R204, R0 ;  /* 0x00000000cc007221 */ /* 0x000fe40000010000 */
[----:B------:R-:W-:-:S04]  /*1e930*/  FADD.FTZ R10, R205, R11 ;  /* 0x0000000bcd0a7221 */ /* 0x000fc80000010000 */
[----:B------:R-:W-:Y:S01]  /*1e940*/  F2FP.PACK_AB R12, R98, R99 ;  /* 0x00000063620c723e */ /* 0x000fe200000000ff */
[----:B------:R-:W-:Y:S01]  /*1e950*/  FADD.FTZ R0, R200, R0 ;  /* 0x00000000c8007221 */ /* 0x000fe20000010000 */
[----:B------:R-:W-:Y:S02]  /*1e960*/  F2FP.PACK_AB R13, R101, R102 ;  /* 0x00000066650d723e */ /* 0x000fe400000000ff */
[----:B---3--:R-:W-:Y:S02]  /*1e970*/  F2FP.PACK_AB R14, R95, R97 ;  /* 0x000000615f0e723e */ /* 0x008fe400000000ff */
[----:B----4-:R-:W-:Y:S01]  /*1e980*/  F2FP.PACK_AB R15, R94, R100 ;  /* 0x000000645e0f723e */ /* 0x010fe200000000ff */
[----:B------:R1:W3:Y:S06]  /*1e990*/  MUFU.EX2 R86, R9 ;  /* 0x0000000900567308 */ /* 0x0002ec0000000800 */
        /* <DEDUP_REMOVED lines=9> */
[----:B------:R-:W-:-:S07]  /*1ea30*/  FFMA.FTZ R9, R166, R4, -R5 ;  /* 0x00000004a6097223 */ /* 0x000fce0000010805 */
[----:B------:R-:W-:Y:S01]  /*1ea40*/  HMMA.16816.F32 R60, R12, R34, R68 ;  /* 0x000000220c3c723c */ /* 0x000fe20000001844 */
[----:B------:R-:W4:Y:S01]  /*1ea50*/  LDSM.16.MT88.4 R32, [R139+0x10800] ;  /* 0x010800008b20783b */ /* 0x000f220000004200 */
[----:B-1----:R-:W-:Y:S01]  /*1ea60*/  FFMA.FTZ R0, R179, R4, -R5 ;  /* 0x00000004b3007223 */ /* 0x002fe20000010805 */
[----:B------:R1:W-:Y:S08]  /*1ea70*/  MUFU.EX2 R83, R9 ;  /* 0x0000000900537308 */ /* 0x0003f00000000800 */
[----:B------:R2:W-:Y:S01]  /*1ea80*/  MUFU.EX2 R84, R0 ;  /* 0x0000000000547308 */ /* 0x0005e20000000800 */
[----:B-1----:R-:W-:-:S02]  /*1ea90*/  FADD.FTZ R9, R197, R11 ;  /* 0x0000000bc5097221 */ /* 0x002fc40000010000 */
[----:B--2---:R-:W-:-:S04]  /*1eaa0*/  FADD.FTZ R0, R195, R10 ;  /* 0x0000000ac3007221 */ /* 0x004fc80000010000 */
        /* <DEDUP_REMOVED lines=14> */
[----:B------:R-:W-:-:S03]  /*1eb90*/  FFMA.FTZ R10, R233, R4, -R7 ;  /* 0x00000004e90a7223 */ /* 0x000fc60000010807 */
[----:B------:R-:W-:Y:S01]  /*1eba0*/  HMMA.16816.F32 R72, R12, R30, R72 ;  /* 0x0000001e0c48723c */ /* 0x000fe20000001848 */
[----:B------:R-:W1:Y:S01]  /*1ebb0*/  LDSM.16.MT88.4 R28, [R182+0x10800] ;  /* 0x01080000b61c783b */ /* 0x000e620000004200 */
[----:B------:R-:W-:-:S06]  /*1ebc0*/  FADD.FTZ R9, R39, R9 ;  /* 0x0000000927097221 */ /* 0x000fcc0000010000 */
[C---:B------:R-:W-:Y:S01]  /*1ebd0*/  HMMA.16816.F32 R76, R12.reuse, R20, R52 ;  /* 0x000000140c4c723c */ /* 0x040fe20000001834 */
[----:B------:R-:W-:Y:S01]  /*1ebe0*/  FADD.FTZ R0, R173, R0 ;  /* 0x00000000ad007221 */ /* 0x000fe20000010000 */
[----:B------:R2:W-:Y:S06]  /*1ebf0*/  MUFU.EX2 R82, R10 ;  /* 0x0000000a00527308 */ /* 0x0005ec0000000800 */
[----:B------:R-:W-:Y:S01]  /*1ec00*/  HMMA.16816.F32 R48, R12, R22, R24 ;  /* 0x000000160c30723c */ /* 0x000fe20000001818 */
[----:B------:R-:W1:Y:S04]  /*1ec10*/  LDSM.16.MT88.4 R20, [R180+0x10800] ;  /* 0x01080000b414783b */ /* 0x000e680000004200 */
[----:B------:R-:W1:Y:S02]  /*1ec20*/  LDSM.16.MT88.4 R24, [R181+0x10800] ;  /* 0x01080000b518783b */ /* 0x000e640000004200 */
[----:B------:R-:W-:-:S02]  /*1ec30*/  F2FP.PACK_AB R12, R89, R90 ;  /* 0x0000005a590c723e */ /* 0x000fc400000000ff */
[----:B------:R-:W-:Y:S02]  /*1ec40*/  F2FP.PACK_AB R13, R93, R92 ;  /* 0x0000005c5d0d723e */ /* 0x000fe400000000ff */
[----:B------:R-:W-:Y:S02]  /*1ec50*/  F2FP.PACK_AB R14, R87, R88 ;  /* 0x00000058570e723e */ /* 0x000fe400000000ff */
[----:B---3--:R-:W-:Y:S01]  /*1ec60*/  F2FP.PACK_AB R15, R86, R91 ;  /* 0x0000005b560f723e */ /* 0x008fe200000000ff */
[----:B--2---:R-:W-:Y:S02]  /*1ec70*/  FFMA.FTZ R10, R232, R4, -R7 ;  /* 0x00000004e80a7223 */ /* 0x004fe40000010807 */
[----:B------:R-:W-:Y:S02]  /*1ec80*/  FADD.FTZ R9, R171, R9 ;  /* 0x00000009ab097221 */ /* 0x000fe40000010000 */
[----:B------:R-:W-:Y:S02]  /*1ec90*/  FADD.FTZ R0, R174, R0 ;  /* 0x00000000ae007221 */ /* 0x000fe40000010000 */
[----:B----4-:R-:W-:Y:S01]  /*1eca0*/  HMMA.16816.F32 R68, R12, R32, R44 ;  /* 0x000000200c44723c */ /* 0x010fe2000000182c */
[----:B------:R2:W3:Y:S01]  /*1ecb0*/  MUFU.EX2 R81, R10 ;  /* 0x0000000a00517308 */ /* 0x0004e20000000800 */
[----:B------:R-:W-:-:S06]  /*1ecc0*/  FADD.FTZ R9, R38, R9 ;  /* 0x0000000926097221 */ /* 0x000fcc0000010000 */
[----:B------:R-:W-:Y:S01]  /*1ecd0*/  HMMA.16816.F32 R52, R12, R34, R40 ;  /* 0x000000220c34723c */ /* 0x000fe20000001828 */
[----:B------:R-:W4:Y:S01]  /*1ece0*/  LDSM.16.MT88.4 R32, [R139+0x11000] ;  /* 0x011000008b20783b */ /* 0x000f220000004200 */
[----:B------:R-:W-:Y:S02]  /*1ecf0*/  FADD.FTZ R0, R168, R0 ;  /* 0x00000000a8007221 */ /* 0x000fe40000010000 */
[----:B------:R-:W-:Y:S02]  /*1ed00*/  FADD.FTZ R9, R169, R9 ;  /* 0x00000009a9097221 */ /* 0x000fe40000010000 */
[----:B--2---:R-:W-:Y:S02]  /*1ed10*/  FFMA.FTZ R10, R234, R4, -R7 ;  /* 0x00000004ea0a7223 */ /* 0x004fe40000010807 */
[----:B------:R-:W-:Y:S02]  /*1ed20*/  FADD.FTZ R0, R163, R0 ;  /* 0x00000000a3007221 */ /* 0x000fe40000010000 */
[----:B------:R2:W-:Y:S01]  /*1ed30*/  MUFU.EX2 R80, R10 ;  /* 0x0000000a00507308 */ /* 0x0005e20000000800 */
[----:B------:R-:W-:-:S02]  /*1ed40*/  FADD.FTZ R9, R37, R9 ;  /* 0x0000000925097221 */ /* 0x000fc40000010000 */
[----:B------:R-:W-:Y:S02]  /*1ed50*/  FADD.FTZ R0, R165, R0 ;  /* 0x00000000a5007221 */ /* 0x000fe40000010000 */
[----:B------:R-:W-:Y:S02]  /*1ed60*/  FADD.FTZ R9, R162, R9 ;  /* 0x00000009a2097221 */ /* 0x000fe40000010000 */
[----:B------:R-:W-:Y:S02]  /*1ed70*/  FADD.FTZ R0, R167, R0 ;  /* 0x00000000a7007221 */ /* 0x000fe40000010000 */
[----:B--2---:R-:W-:-:S04]  /*1ed80*/  FFMA.FTZ R10, R235, R4, -R7 ;  /* 0x00000004eb0a7223 */ /* 0x004fc80000010807 */
[----:B------:R2:W2:Y:S01]  /*1ed90*/  MUFU.EX2 R39, R10 ;  /* 0x0000000a00277308 */ /* 0x0004a20000000800 */
[----:B------:R-:W-:Y:S02]  /*1eda0*/  FADD.FTZ R9, R164, R9 ;  /* 0x00000009a4097221 */ /* 0x000fe40000010000 */
[----:B------:R-:W-:Y:S01]  /*1edb0*/  FADD.FTZ R0, R160, R0 ;  /* 0x00000000a0007221 */ /* 0x000fe20000010000 */
[----:B-1----:R-:W-:Y:S01]  /*1edc0*/  HMMA.16816.F32 R56, R12, R28, R56 ;  /* 0x0000001c0c38723c */ /* 0x002fe20000001838 */
[----:B------:R-:W-:Y:S01]  /*1edd0*/  FADD.FTZ R9, R161, R9 ;  /* 0x00000009a1097221 */ /* 0x000fe20000010000 */
[----:B------:R-:W-:Y:S01]  /*1ede0*/  LDSM.16.MT88.4 R164, [R139+0x11800] ;  /* 0x011800008ba4783b */ /* 0x000fe20000004200 */
[----:B--2---:R-:W-:-:S04]  /*1edf0*/  FFMA.FTZ R10, R236, R4, -R5 ;  /* 0x00000004ec0a7223 */ /* 0x004fc80000010805 */
        /* <DEDUP_REMOVED lines=10> */
[----:B------:R-:W-:Y:S01]  /*1eea0*/  HMMA.16816.F32 R40, R12, R20, R64 ;  /* 0x000000140c28723c */ /* 0x000fe20000001840 */
[----:B-1----:R-:W-:-:S02]  /*1eeb0*/  FFMA.FTZ R10, R238, R4, -R5 ;  /* 0x00000004ee0a7223 */ /* 0x002fc40000010805 */
[----:B------:R-:W-:-:S05]  /*1eec0*/  FADD.FTZ R0, R146, R0 ;  /* 0x0000000092007221 */ /* 0x000fca0000010000 */
[C---:B------:R-:W-:Y:S01]  /*1eed0*/  HMMA.16816.F32 R44, R12.reuse, R22, R72 ;  /* 0x000000160c2c723c */ /* 0x040fe20000001848 */
[----:B------:R1:W1:Y:S07]  /*1eee0*/  MUFU.EX2 R37, R10 ;  /* 0x0000000a00257308 */ /* 0x00026e0000000800 */
[C---:B------:R-:W-:Y:S01]  /*1eef0*/  HMMA.16816.F32 R76, R12.reuse, R24, R76 ;  /* 0x000000180c4c723c */ /* 0x040fe2000000184c */
[----:B------:R-:W-:Y:S01]  /*1ef00*/  FADD.FTZ R9, R151, R9 ;  /* 0x0000000997097221 */ /* 0x000fe20000010000 */
[----:B------:R-:W4:Y:S06]  /*1ef10*/  LDSM.16.MT88.4 R20, [R180+0x11000] ;  /* 0x01100000b414783b */ /* 0x000f2c0000004200 */
[----:B------:R-:W-:Y:S01]  /*1ef20*/  HMMA.16816.F32 R48, R12, R26, R48 ;  /* 0x0000001a0c30723c */ /* 0x000fe20000001830 */
[----:B-1----:R-:W-:Y:S01]  /*1ef30*/  FFMA.FTZ R10, R237, R4, -R5 ;  /* 0x00000004ed0a7223 */ /* 0x002fe20000010805 */
[----:B------:R-:W1:Y:S01]  /*1ef40*/  LDSM.16.MT88.4 R24, [R181+0x11000] ;  /* 0x01100000b518783b */ /* 0x000e620000004200 */
[----:B------:R-:W-:-:S03]  /*1ef50*/  FADD.FTZ R0, R19, R0 ;  /* 0x0000000013007221 */ /* 0x000fc60000010000 */
[----:B------:R-:W1:Y:S01]  /*1ef60*/  LDSM.16.MT88.4 R148, [R180+0x11800] ;  /* 0x01180000b494783b */ /* 0x000e620000004200 */
[----:B---3--:R-:W-:Y:S02]  /*1ef70*/  F2FP.PACK_AB R12, R81, R82 ;  /* 0x00000052510c723e */ /* 0x008fe400000000ff */
[----:B------:R-:W-:Y:S02]  /*1ef80*/  F2FP.PACK_AB R13, R84, R85 ;  /* 0x00000055540d723e */ /* 0x000fe400000000ff */
[----:B------:R-:W-:Y:S02]  /*1ef90*/  F2FP.PACK_AB R14, R39, R80 ;  /* 0x00000050270e723e */ /* 0x000fe400000000ff */
[----:B--2---:R-:W-:Y:S01]  /*1efa0*/  F2FP.PACK_AB R15, R38, R83 ;  /* 0x00000053260f723e */ /* 0x004fe200000000ff */
[----:B------:R-:W-:Y:S02]  /*1efb0*/  FADD.FTZ R9, R18, R9 ;  /* 0x0000000912097221 */ /* 0x000fe40000010000 */
[----:B------:R-:W-:-:S04]  /*1efc0*/  FADD.FTZ R0, R143, R0 ;  /* 0x000000008f007221 */ /* 0x000fc80000010000 */
[----:B----4-:R-:W-:Y:S01]  /*1efd0*/  HMMA.16816.F32 R68, R12, R32, R68 ;  /* 0x000000200c44723c */ /* 0x010fe20000001844 */
[----:B------:R2:W-:Y:S01]  /*1efe0*/  MUFU.EX2 R33, R10 ;  /* 0x0000000a00217308 */ /* 0x0005e20000000800 */
[----:B------:R-:W-:Y:S02]  /*1eff0*/  FADD.FTZ R9, R144, R9 ;  /* 0x0000000990097221 */ /* 0x000fe40000010000 */
        /* <DEDUP_REMOVED lines=12> */
[----:B------:R2:W4:Y:S01]  /*1f0c0*/  MUFU.EX2 R18, R10 ;  /* 0x0000000a00127308 */ /* 0x0005220000000800 */
        /* <DEDUP_REMOVED lines=9> */
[----:B------:R-:W-:Y:S02]  /*1f160*/  FADD.FTZ R5, R112, R7 ;  /* 0x0000000770057221 */ /* 0x000fe40000010000 */
        /* <DEDUP_REMOVED lines=46> */
[C---:B------:R-:W-:Y:S08]  /*1f450*/  HMMA.16816.F32 R40, R12.reuse, R20, R40 ;  /* 0x000000140c28723c */ /* 0x040ff00000001828 */
[C---:B------:R-:W-:Y:S08]  /*1f460*/  HMMA.16816.F32 R44, R12.reuse, R22, R44 ;  /* 0x000000160c2c723c */ /* 0x040ff0000000182c */
[C---:B-1----:R-:W-:Y:S08]  /*1f470*/  HMMA.16816.F32 R144, R12.reuse, R24, R76 ;  /* 0x000000180c90723c */ /* 0x042ff0000000184c */
[----:B------:R-:W-:Y:S01]  /*1f480*/  HMMA.16816.F32 R48, R12, R26, R48 ;  /* 0x0000001a0c30723c */ /* 0x000fe20000001830 */
[----:B------:R-:W1:Y:S01]  /*1f490*/  LDSM.16.MT88.4 R12, [R181+0x11800] ;  /* 0x01180000b50c783b */ /* 0x000e620000004200 */
[----:B------:R-:W-:-:S02]  /*1f4a0*/  FADD.FTZ R0, R33, R0 ;  /* 0x0000000021007221 */ /* 0x000fc40000010000 */
[----:B----4-:R-:W-:Y:S02]  /*1f4b0*/  FADD.FTZ R4, R18, R4 ;  /* 0x0000000412047221 */ /* 0x010fe40000010000 */
[----:B------:R-:W-:Y:S02]  /*1f4c0*/  FADD.FTZ R0, R32, R0 ;  /* 0x0000000020007221 */ /* 0x000fe40000010000 */
[----:B------:R-:W-:Y:S02]  /*1f4d0*/  FADD.FTZ R4, R11, R4 ;  /* 0x000000040b047221 */ /* 0x000fe40000010000 */
[----:B------:R-:W-:Y:S02]  /*1f4e0*/  FADD.FTZ R5, R7, R0 ;  /* 0x0000000007057221 */ /* 0x000fe40000010000 */
[----:B--2---:R-:W-:-:S05]  /*1f4f0*/  FADD.FTZ R0, R10, R4 ;  /* 0x000000040a007221 */ /* 0x004fca0000010000 */
        /* <DEDUP_REMOVED lines=85> */
.L_x_3385:
[----:B------:R-:W2:Y:S02]  /*1fa50*/  LD.E R0, [R16.64+0x40] ;  /* 0x0000400610007980 */ /* 0x000ea4000c101900 */
[----:B--2---:R-:W-:-:S04]  /*1fa60*/  LEA R0, -R0, RZ, 0x8 ;  /* 0x000000ff00007211 */ /* 0x004fc800078e41ff */
[----:B------:R-:W-:Y:S02]  /*1fa70*/  SHF.R.S32.HI R4, RZ, 0x1f, R0 ;  /* 0x0000001fff047819 */ /* 0x000fe40000011400 */
.L_x_3386:
[----:B------:R-:W-:Y:S05]  /*1fa80*/  BSYNC B0 ;  /* 0x0000000000007941 */ /* 0x000fea0003800000 */
.L_x_3384:
[----:B------:R-:W2:Y:S04]  /*1fa90*/  LDL.LU R19, [R1+0xfc] ;  /* 0x0000fc0001137983 */ /* 0x000ea80000300800 */
[----:B------:R-:W3:Y:S04]  /*1faa0*/  LDL.LU R18, [R1+0xf0] ;  /* 0x0000f00001127983 */ /* 0x000ee80000300800 */
[----:B------:R-:W4:Y:S04]  /*1fab0*/  LDL.LU R15, [R1+0x108] ;  /* 0x00010800010f7983 */ /* 0x000f280000300800 */
[----:B------:R-:W3:Y:S04]  /*1fac0*/  LDL.LU R14, [R1+0xf8] ;  /* 0x0000f800010e7983 */ /* 0x000ee80000300800 */
[----:B------:R-:W3:Y:S04]  /*1fad0*/  LDL.LU R13, [R1+0xb4] ;  /* 0x0000b400010d7983 */ /* 0x000ee80000300800 */
        /* <DEDUP_REMOVED lines=8> */
[----:B------:R-:W4:Y:S01]  /*1fb60*/  LDL R21, [R1+0x1c] ;  /* 0x00001c0001157983 */ /* 0x000f220000100800 */
[----:B------:R-:W-:-:S04]  /*1fb70*/  LEA R226, P3, R0, R248, 0x1 ;  /* 0x000000f800e27211 */ /* 0x000fc800078608ff */
[----:B------:R-:W-:Y:S01]  /*1fb80*/  LEA.HI.X R227, R0, R249, R4, 0x1, P3 ;  /* 0x000000f900e37211 */ /* 0x000fe200018f0c04 */
[----:B------:R-:W-:Y:S04]  /*1fb90*/  STL [R1+0x180], R144 ;  /* 0x0001809001007387 */ /* 0x000fe80000100800 */
[----:B------:R-:W-:Y:S04]  /*1fba0*/  STL [R1+0x17c], R143 ;  /* 0x00017c8f01007387 */ /* 0x000fe80000100800 */
[----:B------:R-:W-:Y:S04]  /*1fbb0*/  STL [R1+0x178], R142 ;  /* 0x0001788e01007387 */ /* 0x000fe80000100800 */
[----:B------:R-:W-:Y:S04]  /*1fbc0*/  STL [R1+0x174], R141 ;  /* 0x0001748d01007387 */ /* 0x000fe80000100800 */
[----:B------:R-:W-:Y:S04]  /*1fbd0*/  STL [R1+0x170], R140 ;  /* 0x0001708c01007387 */ /* 0x000fe80000100800 */
[----:B------:R-:W-:Y:S04]  /*1fbe0*/  STL [R1+0x16c], R139 ;  /* 0x00016c8b01007387 */ /* 0x000fe80000100800 */
[----:B------:R-:W-:Y:S04]  /*1fbf0*/  STL [R1+0x168], R118 ;  /* 0x0001687601007387 */ /* 0x000fe80000100800 */
[----:B------:R-:W-:Y:S01]  /*1fc00*/  STL [R1+0x164], R36 ;  /* 0x0001642401007387 */ /* 0x000fe20000100800 */
[----:B--2---:R-:W-:Y:S01]  /*1fc10*/  MOV R50, R19 ;  /* 0x0000001300327202 */ /* 0x004fe20000000f00 */
[----:B---3--:R-:W-:-:S02]  /*1fc20*/  IMAD.MOV.U32 R54, RZ, RZ, R13 ;  /* 0x000000ffff367224 */ /* 0x008fc400078e000d */
[----:B----4-:R-:W-:Y:S01]  /*1fc30*/  IMAD.MOV.U32 R55, RZ, RZ, R12 ;  /* 0x000000ffff377224 */ /* 0x010fe200078e000c */
[----:B------:R-:W-:Y:S01]  /*1fc40*/  MOV R56, R11 ;  /* 0x0000000b00387202 */ /* 0x000fe20000000f00 */
[----:B------:R-:W-:Y:S01]  /*1fc50*/  IMAD.MOV.U32 R57, RZ, RZ, R10 ;  /* 0x000000ffff397224 */ /* 0x000fe200078e000a */
[----:B------:R-:W-:Y:S01]  /*1fc60*/  ISETP.GE.AND P1, PT, R134, R20, PT ;  /* 0x000000148600720c */ /* 0x000fe20003f26270 */
[----:B------:R-:W-:Y:S02]  /*1fc70*/  IMAD.MOV.U32 R60, RZ, RZ, R5 ;  /* 0x000000ffff3c7224 */ /* 0x000fe400078e0005 */
[----:B------:R-:W-:Y:S01]  /*1fc80*/  IMAD.MOV.U32 R61, RZ, RZ, R22 ;  /* 0x000000ffff3d7224 */ /* 0x000fe200078e0016 */
[----:B------:R-:W-:Y:S01]  /*1fc90*/  MOV R59, R7 ;  /* 0x00000007003b7202 */ /* 0x000fe20000000f00 */
[----:B------:R-:W-:-:S08]  /*1fca0*/  IMAD.MOV.U32 R62, RZ, RZ, R21 ;  /* 0x000000ffff3e7224 */ /* 0x000fd000078e0015 */
[----:B------:R-:W-:Y:S01]  /*1fcb0*/  @!P1 IADD3 R5, P2, R0, R172, RZ ;  /* 0x000000ac00059210 */ /* 0x000fe20007f5e0ff */
[----:B------:R-:W-:Y:S01]  /*1fcc0*/  @!P1 IMAD.MOV.U32 R11, RZ, RZ, R4 ;  /* 0x000000ffff0b9224 */ /* 0x000fe200078e0004 */
[-C--:B------:R-:W-:Y:S01]  /*1fcd0*/  @!P1 MOV R10, R0.reuse ;  /* 0x00000000000a9202 */ /* 0x080fe20000000f00 */
[----:B------:R-:W-:Y:S01]  /*1fce0*/  IMAD.MOV.U32 R58, RZ, RZ, R9 ;  /* 0x000000ffff3a7224 */ /* 0x000fe200078e0009 */
[----:B------:R-:W-:Y:S01]  /*1fcf0*/  @!P1 LEA R9, P4, R61, R0, 0x5 ;  /* 0x000000003d099211 */ /* 0x000fe200078828ff */
[----:B------:R-:W-:Y:S01]  /*1fd00*/  @!P1 IMAD.X R7, R4, 0x1, R218, P2 ;  /* 0x0000000104079824 */ /* 0x000fe200010e06da */
[----:B------:R-:W-:Y:S01]  /*1fd10*/  @!P1 LEA R48, P2, R5, R248, 0x1 ;  /* 0x000000f805309211 */ /* 0x000fe200078408ff */
[----:B------:R-:W-:Y:S02]  /*1fd20*/  @!P1 IMAD R12, R62, 0x30, RZ ;  /* 0x000000303e0c9824 */ /* 0x000fe400078e02ff */
[----:B------:R-:W-:Y:S01]  /*1fd30*/  @!P1 IMAD.WIDE.U32 R10, R61, 0x30, R10 ;  /* 0x000000303d0a9825 */ /* 0x000fe200078e000a */
[----:B------:R-:W-:-:S02]  /*1fd40*/  @!P1 LEA.HI.X R49, R5, R249, R7, 0x1, P2 ;  /* 0x000000f905319211 */ /* 0x000fc400010f0c07 */
[----:B------:R-:W-:Y:S01]  /*1fd50*/  @!P1 LEA.HI.X R13, R61, R4, R62, 0x5, P4 ;  /* 0x000000043d0d9211 */ /* 0x000fe200020f2c3e */
[----:B------:R-:W-:Y:S01]  /*1fd60*/  @!P1 IMAD.IADD R12, R11, 0x1, R12 ;  /* 0x000000010b0c9824 */ /* 0x000fe200078e020c */
[C---:B------:R-:W-:Y:S02]  /*1fd70*/  @!P1 LEA R5, P3, R61.reuse, R0, 0x6 ;  /* 0x000000003d059211 */ /* 0x040fe400078630ff */
[C---:B------:R-:W-:Y:S02]  /*1fd80*/  @!P1 LEA R44, P4, R10.reuse, R248, 0x1 ;  /* 0x000000f80a2c9211 */ /* 0x040fe400078808ff */
[----:B------:R-:W-:Y:S02]  /*1fd90*/  MOV R53, R14 ;  /* 0x0000000e00357202 */ /* 0x000fe40000000f00 */
[C---:B------:R-:W-:Y:S02]  /*1fda0*/  @!P1 LEA.HI.X R14, R61.reuse, R4, R62, 0x6, P3 ;  /* 0x000000043d0e9211 */ /* 0x040fe400018f343e */
[----:B------:R-:W-:Y:S01]  /*1fdb0*/  @!P1 LEA.HI.X R45, R10, R249, R12, 0x1, P4 ;  /* 0x000000f90a2d9211 */ /* 0x000fe200020f0c0c */
[----:B------:R-:W-:Y:S01]  /*1fdc0*/  @!P1 IMAD.MOV.U32 R11, RZ, RZ, R4 ;  /* 0x000000ffff0b9224 */ /* 0x000fe200078e0004 */
[----:B------:R-:W-:-:S02]  /*1fdd0*/  @!P1 LEA R7, P2, R61, R0, 0x7 ;  /* 0x000000003d079211 */ /* 0x000fc400078438ff */
[-C--:B------:R-:W-:Y:S02]  /*1fde0*/  @!P1 LEA R46, P5, R9, R248.reuse, 0x1 ;  /* 0x000000f8092e9211 */ /* 0x080fe400078a08ff */
[----:B------:R-:W-:Y:S02]  /*1fdf0*/  @!P1 LEA R42, P3, R5, R248, 0x1 ;  /* 0x000000f8052a9211 */ /* 0x000fe400078608ff */
[----:B------:R-:W-:Y:S01]  /*1fe00*/  @!P1 MOV R10, R0 ;  /* 0x00000000000a9202 */ /* 0x000fe20000000f00 */
[----:B------:R-:W-:Y:S01]  /*1fe10*/  IMAD.MOV.U32 R52, RZ, RZ, R15 ;  /* 0x000000ffff347224 */ /* 0x000fe200078e000f */
[----:B------:R-:W-:Y:S02]  /*1fe20*/  @!P1 LEA.HI.X R15, R61, R4, R62, 0x7, P2 ;  /* 0x000000043d0f9211 */ /* 0x000fe400010f3c3e */
[-C--:B------:R-:W-:Y:S01]  /*1fe30*/  @!P1 LEA.HI.X R47, R9, R249.reuse, R13, 0x1, P5 ;  /* 0x000000f9092f9211 */ /* 0x080fe200028f0c0d */
[----:B------:R-:W-:Y:S01]  /*1fe40*/  @!P1 IMAD.WIDE.U32 R20, R61, 0x50, R10 ;  /* 0x000000503d149825 */ /* 0x000fe200078e000a */
[----:B------:R-:W-:-:S02]  /*1fe50*/  @!P1 LEA.HI.X R43, R5, R249, R14, 0x1, P3 ;  /* 0x000000f9052b9211 */ /* 0x000fc400018f0c0e */
[C---:B------:R-:W-:Y:S01]  /*1fe60*/  @!P1 LEA R40, P2, R7.reuse, R248, 0x1 ;  /* 0x000000f807289211 */ /* 0x040fe200078408ff */
[----:B------:R-:W-:Y:S01]  /*1fe70*/  @!P1 IMAD R5, R62, 0x50, RZ ;  /* 0x000000503e059824 */ /* 0x000fe200078e02ff */
[----:B------:R-:W-:Y:S01]  /*1fe80*/  @!P1 MOV R13, R4 ;  /* 0x00000004000d9202 */ /* 0x000fe20000000f00 */
[----:B------:R-:W-:Y:S01]  /*1fe90*/  @!P1 IMAD.MOV.U32 R12, RZ, RZ, R0 ;  /* 0x000000ffff0c9224 */ /* 0x000fe200078e0000 */
[----:B------:R-:W-:Y:S01]  /*1fea0*/  @!P1 MOV R24, R0 ;  /* 0x0000000000189202 */ /* 0x000fe20000000f00 */
[----:B------:R-:W-:Y:S01]  /*1feb0*/  @!P1 IMAD.MOV.U32 R25, RZ, RZ, R4 ;  /* 0x000000ffff199224 */ /* 0x000fe200078e0004 */
[----:B------:R-:W-:Y:S01]  /*1fec0*/  @!P1 LEA.HI.X R41, R7, R249, R15, 0x1, P2 ;  /* 0x000000f907299211 */ /* 0x000fe200010f0c0f */
[----:B------:R-:W-:Y:S01]  /*1fed0*/  IMAD.MOV.U32 R51, RZ, RZ, R18 ;  /* 0x000000ffff337224 */ /* 0x000fe200078e0012 */
[----:B------:R-:W-:Y:S01]  /*1fee0*/  @!P1 LEA R38, P2, R20, R248, 0x1 ;  /* 0x000000f814269211 */ /* 0x000fe200078408ff */
[----:B------:R-:W-:Y:S02]  /*1fef0*/  @!P1 IMAD.MOV.U32 R22, RZ, RZ, R0 ;  /* 0x000000ffff169224 */ /* 0x000fe400078e0000 */
[----:B------:R-:W-:-:S02]  /*1ff00*/  @!P1 IMAD.MOV.U32 R23, RZ, RZ, R4 ;  /* 0x000000ffff179224 */ /* 0x000fc400078e0004 */
[----:B------:R-:W-:Y:S02]  /*1ff10*/  @!P1 IMAD.IADD R5, R21, 0x1, R5 ;  /* 0x0000000115059824 */ /* 0x000fe400078e0205 */
        /* <DEDUP_REMOVED lines=11> */
[----:B------:R-:W-:Y:S02]  /*1ffd0*/  @!P1 IADD3 R11, R27, R11, RZ ;  /* 0x0000000b1b0b9210 */ /* 0x000fe40007ffe0ff */
        /* <DEDUP_REMOVED lines=18> */
[----:B------:R-:W-:Y:S01]  /*20100*/  @!P1 IMAD.MOV.U32 R11, RZ, RZ, R4 ;  /* 0x000000ffff0b9224 */ /* 0x000fe200078e0004 */
[-C--:B------:R-:W-:Y:S01]  /*20110*/  @!P1 MOV R13, R4.reuse ;  /* 0x00000004000d9202 */ /* 0x080fe20000000f00 */
[----:B------:R-:W-:Y:S01]  /*20120*/  @!PT LDS RZ, [RZ] ;  /* 0x00000000fffff984 */ /* 0x000fe20000000800 */
[----:B------:R-:W-:Y:S01]  /*20130*/  @!PT LDS RZ, [RZ] ;  /* 0x00000000fffff984 */ /* 0x000fe20000000800 */
[----:B------:R-:W-:Y:S01]  /*20140*/  @!PT LDS RZ, [RZ] ;  /* 0x00000000fffff984 */ /* 0x000fe20000000800 */
[----:B------:R3:W-:Y:S01]  /*20150*/  @!P1 LDGSTS.E.BYPASS.LTC128B.128 [R189+0xa800], [R48.64] ;  /* 0x0a80000030bd9fae */ /* 0x0007e2000b901d46 */
[----:B------:R-:W-:Y:S01]  /*20160*/  @!P1 MOV R5, R4 ;  /* 0x0000000400059202 */ /* 0x000fe20000000f00 */
[--C-:B------:R-:W-:Y:S01]  /*20170*/  @!P1 IMAD.MOV.U32 R12, RZ, RZ, R0.reuse ;  /* 0x000000ffff0c9224 */ /* 0x100fe200078e0000 */
        /* <DEDUP_REMOVED lines=100> */
[----:B------:R-:W-:Y:S01]  /*207c0*/  LDSM.16.M88.4 R40, [R137+0x3000] ;  /* 0x003000008928783b */ /* 0x000fe20000000200 */
[----:B------:R-:W-:Y:S01]  /*207d0*/  MOV R92, R60 ;  /* 0x0000003c005c7202 */ /* 0x000fe20000000f00 */
[----:B------:R-:W-:Y:S01]  /*207e0*/  IMAD.MOV.U32 R93, RZ, RZ, R59 ;  /* 0x000000ffff5d7224 */ /* 0x000fe200078e003b */
[----:B------:R-:W-:Y:S01]  /*207f0*/  MOV R95, R57 ;  /* 0x00000039005f7202 */ /* 0x000fe20000000f00 */
[----:B------:R-:W-:Y:S04]  /*20800*/  LDSM.16.M88.4 R80, [R137+0x4000] ;  /* 0x004000008950783b */ /* 0x000fe80000000200 */
[----:B--2---:R-:W2:Y:S01]  /*20810*/  LDSM.16.M88.4 R20, [R137+0x2800] ;  /* 0x002800008914783b */ /* 0x004ea20000000200 */
[----:B------:R-:W-:Y:S01]  /*20820*/  IMAD.MOV.U32 R94, RZ, RZ, R58 ;  /* 0x000000ffff5e7224 */ /* 0x000fe200078e003a */
[----:B------:R-:W-:Y:S01]  /*20830*/  MOV R106, R51 ;  /* 0x00000033006a7202 */ /* 0x000fe20000000f00 */
[----:B------:R-:W-:Y:S01]  /*20840*/  IMAD.MOV.U32 R97, RZ, RZ, R56 ;  /* 0x000000ffff617224 */ /* 0x000fe200078e0038 */
[----:B------:R-:W1:Y:S01]  /*20850*/  LDSM.16.M88.4 R76, [R137+0x4800] ;  /* 0x00480000894c783b */ /* 0x000e620000000200 */
[----:B------:R-:W-:Y:S01]  /*20860*/  IMAD.MOV.U32 R107, RZ, RZ, R50 ;  /* 0x000000ffff6b7224 */ /* 0x000fe200078e0032 */
[----:B------:R-:W-:Y:S01]  /*20870*/  MOV R99, R54 ;  /* 0x0000003600637202 */ /* 0x000fe20000000f00 */
[----:B------:R-:W-:Y:S01]  /*20880*/  IMAD.MOV.U32 R98, RZ, RZ, R55 ;  /* 0x000000ffff627224 */ /* 0x000fe200078e0037 */
[----:B------:R-:W1:Y:S01]  /*20890*/  LDSM.16.M88.4 R84, [R137+0x3800] ;  /* 0x003800008954783b */ /* 0x000e620000000200 */
[----:B------:R-:W-:-:S02]  /*208a0*/  IMAD.MOV.U32 R104, RZ, RZ, R53 ;  /* 0x000000ffff687224 */ /* 0x000fc400078e0035 */
[----:B------:R-:W-:Y:S01]  /*208b0*/  IMAD.MOV.U32 R105, RZ, RZ, R52 ;  /* 0x000000ffff697224 */ /* 0x000fe200078e0034 */
[----:B------:R-:W2:Y:S04]  /*208c0*/  LDSM.16.M88.4 R72, [R137+0x5000] ;  /* 0x005000008948783b */ /* 0x000ea80000000200 */
[----:B------:R-:W2:Y:S04]  /*208d0*/  LDSM.16.M88.4 R68, [R137+0x5800] ;  /* 0x005800008944783b */ /* 0x000ea80000000200 */
[----:B------:R-:W2:Y:S04]  /*208e0*/  LDSM.16.M88.4 R64, [R137+0x6000] ;  /* 0x006000008940783b */ /* 0x000ea80000000200 */
[----:B------:R-:W2:Y:S04]  /*208f0*/  LDSM.16.M88.4 R60, [R137+0x6800] ;  /* 0x00680000893c783b */ /* 0x000ea80000000200 */
[----:B------:R-:W2:Y:S04]  /*20900*/  LDSM.16.M88.4 R56, [R137+0x7000] ;  /* 0x007000008938783b */ /* 0x000ea80000000200 */
[----:B---3--:R-:W3:Y:S04]  /*20910*/  LDSM.16.M88.4 R48, [R137+0x8000] ;  /* 0x008000008930783b */ /* 0x008ee80000000200 */
[----:B----4-:R-:W4:Y:S04]  /*20920*/  LDSM.16.M88.4 R44, [R137+0x8800] ;  /* 0x00880000892c783b */ /* 0x010f280000000200 */
[----:B------:R-:W3:Y:S04]  /*20930*/  LDSM.16.M88.4 R52, [R137+0x7800] ;  /* 0x007800008934783b */ /* 0x000ee80000000200 */
[----:B------:R-:W3:Y:S04]  /*20940*/  LDSM.16.M88.4 R32, [R137+0x9000] ;  /* 0x009000008920783b */ /* 0x000ee80000000200 */
[----:B------:R-:W3:Y:S01]  /*20950*/  LDSM.16.M88.4 R28, [R137+0x9800] ;  /* 0x00980000891c783b */ /* 0x000ee20000000200 */
[C---:B-1----:R-:W-:Y:S03]  /*20960*/  HMMA.16816.F32 R100, R12.reuse, R24, RZ ;  /* 0x000000180c64723c */ /* 0x042fe600000018ff */
[----:B------:R-:W-:Y:S04]  /*20970*/  STL [R1+0x160], R2 ;  /* 0x0001600201007387 */ /* 0x000fe80000100800 */
[----:B------:R-:W0:Y:S01]  /*20980*/  LDGDEPBAR ;  /* 0x00000000000079af */ /* 0x000e220000000000 */
[C---:B------:R-:W-:Y:S03]  /*20990*/  HMMA.16816.F32 R88, R12.reuse, R26, RZ ;  /* 0x0000001a0c58723c */ /* 0x040fe600000018ff */
[----:B------:R1:W-:Y:S05]  /*209a0*/  LDSM.16.M88.4 R24, [R107] ;  /* 0x000000006b18783b */ /* 0x0003ea0000000200 */
[C---:B--2---:R-:W-:Y:S08]  /*209b0*/  HMMA.16816.F32 R176, R12.reuse, R20, RZ ;  /* 0x000000140cb0723c */ /* 0x044ff000000018ff */
[C---:B------:R-:W-:Y:S01]  /*209c0*/  HMMA.16816.F32 R112, R12.reuse, R22, RZ ;  /* 0x000000160c70723c */ /* 0x040fe200000018ff */
[----:B------:R-:W-:Y:S07]  /*209d0*/  LDSM.16.M88.4 R20, [R96+0x2000] ;  /* 0x002000006014783b */ /* 0x000fee0000000200 */
[C---:B------:R-:W-:Y:S08]  /*209e0*/  HMMA.16816.F32 R172, R12.reuse, R40, RZ ;  /* 0x000000280cac723c */ /* 0x040ff000000018ff */
[----:B------:R-:W-:Y:S01]  /*209f0*/  HMMA.16816.F32 R108, R12, R42, RZ ;  /* 0x0000002a0c6c723c */ /* 0x000fe200000018ff */
[----:B------:R-:W2:Y:S01]  /*20a00*/  LDSM.16.M88.4 R40, [R96+0x2800] ;  /* 0x002800006028783b */ /* 0x000ea20000000200 */
[----:B------:R-:W-:Y:S01]  /*20a10*/  MOV R214, R106 ;  /* 0x0000006a00d67202 */ /* 0x000fe20000000f00 */
[----:B------:R-:W-:-:S02]  /*20a20*/  IMAD.MOV.U32 R119, RZ, RZ, R105 ;  /* 0x000000ffff777224 */ /* 0x000fc400078e0069 */
[----:B------:R-:W-:Y:S01]  /*20a30*/  IMAD.MOV.U32 R117, RZ, RZ, R104 ;  /* 0x000000ffff757224 */ /* 0x000fe200078e0068 */
[----:B------:R-:W-:Y:S01]  /*20a40*/  MOV R133, R95 ;  /* 0x0000005f00857202 */ /* 0x000fe20000000f00 */
[----:B------:R-:W-:Y:S01]  /*20a50*/  IMAD.MOV.U32 R136, RZ, RZ, R94 ;  /* 0x000000ffff887224 */ /* 0x000fe200078e005e */
[----:B------:R-:W-:Y:S01]  /*20a60*/  HMMA.16816.F32 R128, R12, R80, RZ ;  /* 0x000000500c80723c */ /* 0x000fe200000018ff */
[----:B------:R-:W-:Y:S01]  /*20a70*/  IMAD.MOV.U32 R215, RZ, RZ, R93 ;  /* 0x000000ffffd77224 */ /* 0x000fe200078e005d */
[----:B------:R-:W-:-:S06]  /*20a80*/  MOV R228, R92 ;  /* 0x0000005c00e47202 */ /* 0x000fcc0000000f00 */
        /* <DEDUP_REMOVED lines=24> */
[----:B------:R-:W-:Y:S08]  /*20c10*/  HMMA.16816.F32 R12, R12, R30, RZ ;  /* 0x0000001e0c0c723c */ /* 0x000ff000000018ff */
[----:B------:R-:W-:Y:S01]  /*20c20*/  IMAD.MOV.U32 R35, RZ, RZ, R141 ;  /* 0x000000ffff237224 */ /* 0x000fe200078e008d */
[----:B------:R-:W-:Y:S01]  /*20c30*/  MOV R10, R142 ;  /* 0x0000008e000a7202 */ /* 0x000fe20000000f00 */
[----:B------:R-:W-:Y:S01]  /*20c40*/  IMAD.MOV.U32 R0, RZ, RZ, R143 ;  /* 0x000000ffff007224 */ /* 0x000fe200078e008f */
[C---:B--2---:R-:W-:Y:S11]  /*20c50*/  HMMA.16816.F32 R28, R24.reuse, R40, R176 ;  /* 0x00000028181c723c */ /* 0x044ff600000018b0 */
[----:B------:R-:W-:Y:S02]  /*20c60*/  @!UPT UIADD3 URZ, URZ, URZ, URZ ;  /* 0x0000003f3f3ff290 */ /* 0x000fe4000fffe03f */
[----:B------:R-:W-:Y:S01]  /*20c70*/  IMAD.MOV.U32 R144, RZ, RZ, R12 ;  /* 0x000000ffff907224 */ /* 0x000fe200078e000c */
[----:B------:R-:W-:Y:S01]  /*20c80*/  MOV R143, R13 ;  /* 0x0000000d008f7202 */ /* 0x000fe20000000f00 */
[----:B------:R-:W-:Y:S02]  /*20c90*/  IMAD.MOV.U32 R142, RZ, RZ, R14 ;  /* 0x000000ffff8e7224 */ /* 0x000fe400078e000e */
[----:B------:R-:W-:Y:S02]  /*20ca0*/  IMAD.MOV.U32 R141, RZ, RZ, R15 ;  /* 0x000000ffff8d7224 */ /* 0x000fe400078e000f */
[C---:B------:R-:W-:Y:S11]  /*20cb0*/  HMMA.16816.F32 R12, R24.reuse, R20, R100 ;  /* 0x00000014180c723c */ /* 0x040ff60000001864 */
[----:B------:R-:W-:Y:S11]  /*20cc0*/  @!UPT UIADD3 URZ, URZ, URZ, URZ ;  /* 0x0000003f3f3ff290 */ /* 0x000ff6000fffe03f */
[----:B------:R-:W-:Y:S02]  /*20cd0*/  @!UPT UIADD3 URZ, URZ, URZ, URZ ;  /* 0x0000003f3f3ff290 */ /* 0x000fe4000fffe03f */
[----:B------:R-:W-:Y:S01]  /*20ce0*/  MOV R9, R12 ;  /* 0x0000000c00097202 */ /* 0x000fe20000000f00 */
[----:B------:R-:W-:Y:S01]  /*20cf0*/  IMAD.MOV.U32 R11, RZ, RZ, R13 ;  /* 0x000000ffff0b7224 */ /* 0x000fe200078e000d */
[----:B------:R-:W-:Y:S01]  /*20d00*/  MOV R4, R15 ;  /* 0x0000000f00047202 */ /* 0x000fe20000000f00 */
[----:B------:R-:W-:Y:S02]  /*20d10*/  IMAD.MOV.U32 R5, RZ, RZ, R14 ;  /* 0x000000ffff057224 */ /* 0x000fe400078e000e */
[----:B------:R-:W-:Y:S01]  /*20d20*/  HMMA.16816.F32 R12, R24, R22, R88 ;  /* 0x00000016180c723c */ /* 0x000fe20000001858 */
[----:B------:R-:W1:Y:S06]  /*20d30*/  LDSM.16.M88.4 R20, [R96+0x3000] ;  /* 0x003000006014783b */ /* 0x000e6c0000000200 */
[----:B------:R-:W-:Y:S01]  /*20d40*/  IMAD.MOV.U32 R91, RZ, RZ, R28 ;  /* 0x000000ffff5b7224 */ /* 0x000fe200078e001c */
[----:B------:R-:W-:Y:S01]  /*20d50*/  MOV R90, R29 ;  /* 0x0000001d005a7202 */ /* 0x000fe20000000f00 */
[----:B------:R-:W-:-:S02]  /*20d60*/  IMAD.MOV.U32 R89, RZ, RZ, R30 ;  /* 0x000000ffff597224 */ /* 0x000fc400078e001e */
[----:B------:R-:W-:Y:S02]  /*20d70*/  IMAD.MOV.U32 R88, RZ, RZ, R31 ;  /* 0x000000ffff587224 */ /* 0x000fe400078e001f */
[----:B------:R-:W-:Y:S01]  /*20d80*/  HMMA.16816.F32 R28, R24, R42, R112 ;  /* 0x0000002a181c723c */ /* 0x000fe20000001870 */
[----:B------:R-:W-:-:S10]  /*20d90*/  IMAD.MOV.U32 R52, RZ, RZ, R140 ;  /* 0x000000ffff347224 */ /* 0x000fd400078e008c */
[----:B------:R-:W-:Y:S01]  /*20da0*/  IMAD.MOV.U32 R39, RZ, RZ, R12 ;  /* 0x000000ffff277224 */ /* 0x000fe200078e000c */
[----:B------:R-:W-:Y:S01]  /*20db0*/  MOV R19, R14 ;  /* 0x0000000e00137202 */ /* 0x000fe20000000f00 */
[----:B------:R-:W-:Y:S02]  /*20dc0*/  IMAD.MOV.U32 R38, RZ, RZ, R13 ;  /* 0x000000ffff267224 */ /* 0x000fe400078e000d */
[----:B------:R-:W-:Y:S02]  /*20dd0*/  IMAD.MOV.U32 R18, RZ, RZ, R15 ;  /* 0x000000ffff127224 */ /* 0x000fe400078e000f */
[----:B------:R-:W2:Y:S07]  /*20de0*/  LDSM.16.M88.4 R12, [R96+0x3800] ;  /* 0x00380000600c783b */ /* 0x000eae0000000200 */
[----:B------:R-:W-:Y:S01]  /*20df0*/  MOV R140, R28 ;  /* 0x0000001c008c7202 */ /* 0x000fe20000000f00 */
[----:B------:R-:W-:Y:S01]  /*20e00*/  IMAD.MOV.U32 R139, RZ, RZ, R29 ;  /* 0x000000ffff8b7224 */ /* 0x000fe200078e001d */
[----:B------:R-:W-:Y:S01]  /*20e10*/  MOV R249, R31 ;  /* 0x0000001f00f97202 */ /* 0x000fe20000000f00 */
[----:B------:R-:W-:-:S02]  /*20e20*/  IMAD.MOV.U32 R118, RZ, RZ, R30 ;  /* 0x000000ffff767224 */ /* 0x000fc400078e001e */
[----:B------:R-:W3:Y:S01]  /*20e30*/  LDSM.16.M88.4 R28, [R96+0x4000] ;  /* 0x00400000601c783b */ /* 0x000ee20000000200 */
[C---:B-1----:R-:W-:Y:S08]  /*20e40*/  HMMA.16816.F32 R40, R24.reuse, R22, R108 ;  /* 0x000000161828723c */ /* 0x042ff0000000186c */
[C---:B------:R-:W-:Y:S11]  /*20e50*/  HMMA.16816.F32 R172, R24.reuse, R20, R172 ;  /* 0x0000001418ac723c */ /* 0x040ff600000018ac */
[----:B------:R-:W-:Y:S05]  /*20e60*/  @!UPT UIADD3 URZ, URZ, URZ, URZ ;  /* 0x0000003f3f3ff290 */ /* 0x000fea000fffe03f */
[----:B------:R-:W-:Y:S01]  /*20e70*/  IMAD.MOV.U32 R36, RZ, RZ, R40 ;  /* 0x000000ffff247224 */ /* 0x000fe200078e0028 */
[----:B------:R-:W-:Y:S01]  /*20e80*/  MOV R248, R42 ;  /* 0x0000002a00f87202 */ /* 0x000fe20000000f00 */
[----:B------:R-:W-:Y:S02]  /*20e90*/  IMAD.MOV.U32 R2, RZ, RZ, R41 ;  /* 0x000000ffff027224 */ /* 0x000fe400078e0029 */
[----:B------:R-:W-:Y:S01]  /*20ea0*/  IMAD.MOV.U32 R7, RZ, RZ, R43 ;  /* 0x000000ffff077224 */ /* 0x000fe200078e002b */
[C---:B--2---:R-:W-:Y:S08]  /*20eb0*/  HMMA.16816.F32 R20, R24.reuse, R12, R92 ;  /* 0x0000000c1814723c */ /* 0x044ff0000000185c */
[----:B---3--:R-:W-:Y:S01]  /*20ec0*/  HMMA.16816.F32 R40, R24, R28, R128 ;  /* 0x0000001c1828723c */ /* 0x008fe20000001880 */
[----:B------:R-:W-:-:S07]  /*20ed0*/  MOV R213, R99 ;  /* 0x0000006300d57202 */ /* 0x000fce0000000f00 */
[----:B------:R-:W-:Y:S01]  /*20ee0*/  HMMA.16816.F32 R12, R24, R14, R84 ;  /* 0x0000000e180c723c */ /* 0x000fe20000001854 */
[----:B------:R-:W-:Y:S01]  /*20ef0*/  IMAD.MOV.U32 R212, RZ, RZ, R98 ;  /* 0x000000ffffd47224 */ /* 0x000fe200078e0062 */
[----:B------:R-:W-:Y:S01]  /*20f00*/  MOV R98, R49 ;  /* 0x0000003100627202 */ /* 0x000fe20000000f00 */
[----:B------:R-:W-:Y:S02]  /*20f10*/  IMAD.MOV.U32 R116, RZ, RZ, R97 ;  /* 0x000000ffff747224 */ /* 0x000fe400078e0061 */
[----:B------:R-:W-:Y:S02]  /*20f20*/  IMAD.MOV.U32 R99, RZ, RZ, R48 ;  /* 0x000000ffff637224 */ /* 0x000fe400078e0030 */
[----:B------:R-:W-:Y:S01]  /*20f30*/  IMAD.MOV.U32 R97, RZ, RZ, R50 ;  /* 0x000000ffff617224 */ /* 0x000fe200078e0032 */
[----:B------:R-:W-:Y:S01]  /*20f40*/  MOV R50, R20 ;  /* 0x0000001400327202 */ /* 0x000fe20000000f00 */
[----:B------:R-:W-:Y:S02]  /*20f50*/  IMAD.MOV.U32 R92, RZ, RZ, R23 ;  /* 0x000000ffff5c7224 */ /* 0x000fe400078e0017 */
[----:B------:R-:W-:-:S02]  /*20f60*/  IMAD.MOV.U32 R49, RZ, RZ, R21 ;  /* 0x000000ffff317224 */ /* 0x000fc400078e0015 */
[----:B------:R-:W-:Y:S02]  /*20f70*/  IMAD.MOV.U32 R48, RZ, RZ, R22 ;  /* 0x000000ffff307224 */ /* 0x000fe400078e0016 */
[----:B------:R-:W1:Y:S01]  /*20f80*/  LDSM.16.M88.4 R20, [R96+0x4800] ;  /* 0x004800006014783b */ /* 0x000e620000000200 */
[----:B------:R-:W-:Y:S01]  /*20f90*/  IMAD.MOV.U32 R115, RZ, RZ, R40 ;  /* 0x000000ffff737224 */ /* 0x000fe200078e0028 */
[----:B------:R-:W-:Y:S01]  /*20fa0*/  MOV R113, R42 ;  /* 0x0000002a00717202 */ /* 0x000fe20000000f00 */
[----:B------:R-:W-:Y:S02]  /*20fb0*/  IMAD.MOV.U32 R114, RZ, RZ, R41 ;  /* 0x000000ffff727224 */ /* 0x000fe400078e0029 */
[----:B------:R-:W-:Y:S02]  /*20fc0*/  IMAD.MOV.U32 R112, RZ, RZ, R43 ;  /* 0x000000ffff707224 */ /* 0x000fe400078e002b */
[----:B------:R-:W2:Y:S02]  /*20fd0*/  LDSM.16.M88.4 R40, [R96+0x7000] ;  /* 0x007000006028783b */ /* 0x000ea40000000200 */
[----:B------:R-:W-:Y:S01]  /*20fe0*/  MOV R34, R13 ;  /* 0x0000000d00227202 */ /* 0x000fe20000000f00 */
[----:B------:R-:W-:Y:S01]  /*20ff0*/  IMAD.MOV.U32 R33, RZ, RZ, R14 ;  /* 0x000000ffff217224 */ /* 0x000fe200078e000e */
[----:B------:R-:W-:Y:S01]  /*21000*/  MOV R84, R12 ;  /* 0x0000000c00547202 */ /* 0x000fe20000000f00 */
[----:B------:R-:W-:-:S02]  /*21010*/  IMAD.MOV.U32 R32, RZ, RZ, R15 ;  /* 0x000000ffff207224 */ /* 0x000fc400078e000f */
[----:B------:R-:W3:Y:S01]  /*21020*/  LDSM.16.M88.4 R12, [R96+0x5000] ;  /* 0x00500000600c783b */ /* 0x000ee20000000200 */
[----:B------:R-:W-:Y:S01]  /*21030*/  IMAD.MOV.U32 R101, RZ, RZ, R35 ;  /* 0x000000ffff657224 */ /* 0x000fe200078e0023 */
[----:B------:R-:W-:Y:S01]  /*21040*/  MOV R102, R10 ;  /* 0x0000000a00667202 */ /* 0x000fe20000000f00 */
[----:B------:R-:W-:Y:S02]  /*21050*/  IMAD.MOV.U32 R100, RZ, RZ, R52 ;  /* 0x000000ffff647224 */ /* 0x000fe400078e0034 */
[----:B------:R-:W-:Y:S01]  /*21060*/  IMAD.MOV.U32 R103, RZ, RZ, R0 ;  /* 0x000000ffff677224 */ /* 0x000fe200078e0000 */
[----:B------:R-:W-:Y:S01]  /*21070*/  HMMA.16816.F32 R240, R24, R30, R104 ;  /* 0x0000001e18f0723c */ /* 0x000fe20000001868 */
[----:B------:R-:W-:Y:S01]  /*21080*/  MOV R111, R215 ;  /* 0x000000d7006f7202 */ /* 0x000fe20000000f00 */
[----:B------:R-:W-:Y:S01]  /*21090*/  IMAD.MOV.U32 R10, RZ, RZ, R214 ;  /* 0x000000ffff0a7224 */ /* 0x000fe200078e00d6 */
[----:B------:R-:W-:Y:S01]  /*210a0*/  MOV R131, R213 ;  /* 0x000000d500837202 */ /* 0x000fe20000000f00 */
[----:B------:R-:W-:-:S04]  /*210b0*/  IMAD.MOV.U32 R0, RZ, RZ, R212 ;  /* 0x000000ffff007224 */ /* 0x000fc800078e00d4 */
[C---:B-1----:R-:W-:Y:S01]  /*210c0*/  HMMA.16816.F32 R236, R24.reuse, R20, R124 ;  /* 0x0000001418ec723c */ /* 0x042fe2000000187c */
[----:B------:R-:W-:Y:S01]  /*210d0*/  IMAD.MOV.U32 R104, RZ, RZ, R100 ;  /* 0x000000ffff687224 */ /* 0x000fe200078e0064 */
[----:B------:R-:W-:Y:S01]  /*210e0*/  MOV R105, R101 ;  /* 0x0000006500697202 */ /* 0x000fe20000000f00 */
[----:B------:R-:W-:Y:S01]  /*210f0*/  IMAD.MOV.U32 R106, RZ, RZ, R102 ;  /* 0x000000ffff6a7224 */ /* 0x000fe200078e0066 */
[----:B------:R-:W-:Y:S01]  /*21100*/  MOV R129, R33 ;  /* 0x0000002100817202 */ /* 0x000fe20000000f00 */
[----:B------:R-:W-:Y:S01]  /*21110*/  IMAD.MOV.U32 R107, RZ, RZ, R103 ;  /* 0x000000ffff6b7224 */ /* 0x000fe200078e0067 */
[----:B------:R-:W-:Y:S02]  /*21120*/  LDSM.16.M88.4 R28, [R96+0x5800] ;  /* 0x00580000601c783b */ /* 0x000fe40000000200 */
[----:B--2---:R-:W-:Y:S01]  /*21130*/  HMMA.16816.F32 R100, R24, R40, R200 ;  /* 0x000000281864723c */ /* 0x004fe200000018c8 */
[----:B------:R-:W-:Y:S01]  /*21140*/  IMAD.MOV.U32 R124, RZ, RZ, R91 ;  /* 0x000000ffff7c7224 */ /* 0x000fe200078e005b */
[----:B------:R-:W-:Y:S01]  /*21150*/  MOV R126, R89 ;  /* 0x00000059007e7202 */ /* 0x000fe20000000f00 */
[----:B------:R-:W-:-:S02]  /*21160*/  IMAD.MOV.U32 R125, RZ, RZ, R90 ;  /* 0x000000ffff7d7224 */ /* 0x000fc400078e005a */
[----:B------:R-:W-:Y:S02]  /*21170*/  IMAD.MOV.U32 R127, RZ, RZ, R88 ;  /* 0x000000ffff7f7224 */ /* 0x000fe400078e0058 */
[----:B------:R-:W-:Y:S01]  /*21180*/  IMAD.MOV.U32 R200, RZ, RZ, R112 ;  /* 0x000000ffffc87224 */ /* 0x000fe200078e0070 */
[----:B------:R-:W-:Y:S01]  /*21190*/  MOV R112, R144 ;  /* 0x0000009000707202 */ /* 0x000fe20000000f00 */
[----:B------:R-:W-:Y:S01]  /*211a0*/  IMAD.MOV.U32 R41, RZ, RZ, R113 ;  /* 0x000000ffff297224 */ /* 0x000fe200078e0071 */
[----:B------:R-:W-:Y:S01]  /*211b0*/  HMMA.16816.F32 R88, R24, R42, R56 ;  /* 0x0000002a1858723c */ /* 0x000fe20000001838 */
[----:B------:R-:W-:Y:S01]  /*211c0*/  MOV R40, R114 ;  /* 0x0000007200287202 */ /* 0x000fe20000000f00 */
[----:B------:R1:W5:Y:S01]  /*211d0*/  LDL.LU R144, [R1+0x180] ;  /* 0x0001800001907983 */ /* 0x0003620000300800 */
[----:B------:R-:W-:Y:S02]  /*211e0*/  IMAD.MOV.U32 R113, RZ, RZ, R143 ;  /* 0x000000ffff717224 */ /* 0x000fe400078e008f */
[----:B------:R-:W-:Y:S01]  /*211f0*/  IMAD.MOV.U32 R114, RZ, RZ, R142 ;  /* 0x000000ffff727224 */ /* 0x000fe200078e008e */
[----:B------:R1:W5:Y:S01]  /*21200*/  LDL.LU R143, [R1+0x17c] ;  /* 0x00017c00018f7983 */ /* 0x0003620000300800 */
[----:B------:R-:W-:Y:S01]  /*21210*/  IMAD.MOV.U32 R43, RZ, RZ, R115 ;  /* 0x000000ffff2b7224 */ /* 0x000fe200078e0073 */
[----:B------:R-:W-:-:S02]  /*21220*/  MOV R115, R141 ;  /* 0x0000008d00737202 */ /* 0x000fc40000000f00 */
[----:B------:R1:W5:Y:S04]  /*21230*/  LDL.LU R142, [R1+0x178] ;  /* 0x00017800018e7983 */ /* 0x0003680000300800 */
[----:B------:R1:W5:Y:S04]  /*21240*/  LDL.LU R141, [R1+0x174] ;  /* 0x00017400018d7983 */ /* 0x0003680000300800 */
[----:B------:R-:W2:Y:S01]  /*21250*/  LDL.LU R201, [R1+0xb8] ;  /* 0x0000b80001c97983 */ /* 0x000ea20000300800 */
[----:B---3--:R-:W-:Y:S01]  /*21260*/  HMMA.16816.F32 R212, R24, R12, R76 ;  /* 0x0000000c18d4723c */ /* 0x008fe2000000184c */
[----:B------:R-:W-:-:S02]  /*21270*/  IMAD.MOV.U32 R110, RZ, RZ, R228 ;  /* 0x000000ffff6e7224 */ /* 0x000fc400078e00e4 */
[----:B------:R-:W-:Y:S01]  /*21280*/  IMAD.MOV.U32 R128, RZ, RZ, R34 ;  /* 0x000000ffff807224 */ /* 0x000fe200078e0022 */
[----:B------:R-:W3:Y:S01]  /*21290*/  LDL.LU R202, [R1+0xbc] ;  /* 0x0000bc0001ca7983 */ /* 0x000ee20000300800 */
[----:B------:R-:W-:-:S03]  /*212a0*/  IMAD.MOV.U32 R130, RZ, RZ, R32 ;  /* 0x000000ffff827224 */ /* 0x000fc600078e0020 */
[C---:B------:R-:W-:Y:S01]  /*212b0*/  HMMA.16816.F32 R176, R24.reuse, R14, R72 ;  /* 0x0000000e18b0723c */ /* 0x040fe20000001848 */
[----:B------:R-:W4:Y:S04]  /*212c0*/  LDSM.16.M88.4 R12, [R96+0x6800] ;  /* 0x00680000600c783b */ /* 0x000f280000000200 */
[----:B------:R-:W-:Y:S03]  /*212d0*/  LDSM.16.M88.4 R32, [R96+0x7800] ;  /* 0x007800006020783b */ /* 0x000fe60000000200 */
[----:B------:R-:W-:Y:S01]  /*212e0*/  HMMA.16816.F32 R228, R24, R22, R80 ;  /* 0x0000001618e4723c */ /* 0x000fe20000001850 */
[----:B------:R-:W1:Y:S01]  /*212f0*/  LDSM.16.M88.4 R20, [R96+0x6000] ;  /* 0x006000006014783b */ /* 0x000e620000000200 */
[----:B------:R-:W-:-:S02]  /*21300*/  IMAD.MOV.U32 R42, RZ, RZ, R131 ;  /* 0x000000ffff2a7224 */ /* 0x000fc400078e0083 */
[----:B------:R-:W-:-:S04]  /*21310*/  IMAD.MOV.U32 R131, RZ, RZ, R249 ;  /* 0x000000ffff837224 */ /* 0x000fc800078e00f9 */
[C---:B----4-:R-:W-:Y:S07]  /*21320*/  HMMA.16816.F32 R72, R24.reuse, R12, R196 ;  /* 0x0000000c1848723c */ /* 0x050fee00000018c4 */
[----:B------:R-:W-:Y:S01]  /*21330*/  MOV R197, R50 ;  /* 0x0000003200c57202 */ /* 0x000fe20000000f00 */
[----:B------:R-:W-:Y:S01]  /*21340*/  IMAD.MOV.U32 R198, RZ, RZ, R49 ;  /* 0x000000ffffc67224 */ /* 0x000fe200078e0031 */
[----:B-1----:R-:W-:Y:S01]  /*21350*/  HMMA.16816.F32 R76, R24, R20, R192 ;  /* 0x00000014184c723c */ /* 0x002fe200000018c0 */
[----:B------:R-:W-:Y:S01]  /*21360*/  IMAD.MOV.U32 R199, RZ, RZ, R48 ;  /* 0x000000ffffc77224 */ /* 0x000fe200078e0030 */
[----:B------:R-:W-:Y:S01]  /*21370*/  MOV R196, R197 ;  /* 0x000000c500c47202 */ /* 0x000fe20000000f00 */
[----:B------:R-:W-:-:S04]  /*21380*/  IMAD.MOV.U32 R197, RZ, RZ, R198 ;  /* 0x000000ffffc57224 */ /* 0x000fc800078e00c6 */
[----:B------:R-:W-:Y:S01]  /*21390*/  MOV R192, R92 ;  /* 0x0000005c00c07202 */ /* 0x000fe20000000f00 */
[----:B------:R-:W-:Y:S01]  /*213a0*/  HMMA.16816.F32 R56, R24, R32, R204 ;  /* 0x000000201838723c */ /* 0x000fe200000018cc */
[----:B------:R-:W-:Y:S01]  /*213b0*/  IMAD.MOV.U32 R195, RZ, RZ, R84 ;  /* 0x000000ffffc37224 */ /* 0x000fe200078e0054 */
[----:B------:R-:W-:Y:S01]  /*213c0*/  MOV R194, R110 ;  /* 0x0000006e00c27202 */ /* 0x000fe20000000f00 */
[----:B------:R-:W-:-:S04]  /*213d0*/  IMAD.MOV.U32 R193, RZ, RZ, R111 ;  /* 0x000000ffffc17224 */ /* 0x000fc800078e006f */
[----:B------:R-:W-:Y:S01]  /*213e0*/  IMAD.MOV.U32 R205, RZ, RZ, R128 ;  /* 0x000000ffffcd7224 */ /* 0x000fe200078e0080 */
[----:B------:R-:W-:Y:S01]  /*213f0*/  MOV R207, R130 ;  /* 0x0000008200cf7202 */ /* 0x000fe20000000f00 */
[----:B------:R-:W-:Y:S02]  /*21400*/  IMAD.MOV.U32 R206, RZ, RZ, R129 ;  /* 0x000000ffffce7224 */ /* 0x000fe400078e0081 */
[----:B------:R-:W-:Y:S01]  /*21410*/  IMAD.MOV.U32 R128, RZ, RZ, R140 ;  /* 0x000000ffff807224 */ /* 0x000fe200078e008c */
[----:B------:R-:W-:Y:S01]  /*21420*/  MOV R130, R118 ;  /* 0x0000007600827202 */ /* 0x000fe20000000f00 */
[----:B------:R1:W5:Y:S01]  /*21430*/  LDL.LU R140, [R1+0x170] ;  /* 0x00017000018c7983 */ /* 0x0003620000300800 */
[----:B------:R-:W-:Y:S02]  /*21440*/  IMAD.MOV.U32 R129, RZ, RZ, R139 ;  /* 0x000000ffff817224 */ /* 0x000fe400078e008b */
[----:B------:R-:W-:Y:S01]  /*21450*/  IMAD.MOV.U32 R198, RZ, RZ, R199 ;  /* 0x000000ffffc67224 */ /* 0x000fe200078e00c7 */
[----:B------:R1:W5:Y:S01]  /*21460*/  LDL.LU R139, [R1+0x16c] ;  /* 0x00016c00018b7983 */ /* 0x0003620000300800 */
[----:B------:R-:W-:Y:S01]  /*21470*/  MOV R199, R192 ;  /* 0x000000c000c77202 */ /* 0x000fe20000000f00 */
[----:B------:R-:W-:-:S02]  /*21480*/  IMAD.MOV.U32 R203, RZ, RZ, R193 ;  /* 0x000000ffffcb7224 */ /* 0x000fc400078e00c1 */
[----:B------:R1:W5:Y:S01]  /*21490*/  LDL.LU R118, [R1+0x168] ;  /* 0x0001680001767983 */ /* 0x0003620000300800 */
[----:B------:R-:W-:Y:S01]  /*214a0*/  IMAD.MOV.U32 R192, RZ, RZ, R36 ;  /* 0x000000ffffc07224 */ /* 0x000fe200078e0024 */
[C---:B------:R-:W-:Y:S01]  /*214b0*/  HMMA.16816.F32 R84, R24.reuse, R34, R208 ;  /* 0x000000221854723c */ /* 0x040fe200000018d0 */
[----:B------:R-:W-:Y:S01]  /*214c0*/  MOV R204, R195 ;  /* 0x000000c300cc7202 */ /* 0x000fe20000000f00 */
[----:B------:R-:W4:Y:S01]  /*214d0*/  LDL.LU R249, [R1+0xe0] ;  /* 0x0000e00001f97983 */ /* 0x000f220000300800 */
[----:B------:R-:W-:Y:S01]  /*214e0*/  MOV R193, R2 ;  /* 0x0000000200c17202 */ /* 0x000fe20000000f00 */
[----:B------:R-:W-:Y:S02]  /*214f0*/  IMAD.MOV.U32 R195, RZ, RZ, R7 ;  /* 0x000000ffffc37224 */ /* 0x000fe400078e0007 */
[----:B------:R1:W5:Y:S01]  /*21500*/  LDL.LU R36, [R1+0x164] ;  /* 0x0001640001247983 */ /* 0x0003620000300800 */
[----:B------:R-:W-:Y:S02]  /*21510*/  IMAD.MOV.U32 R211, RZ, RZ, R194 ;  /* 0x000000ffffd37224 */ /* 0x000fe400078e00c2 */
[----:B------:R-:W-:Y:S01]  /*21520*/  IMAD.MOV.U32 R194, RZ, RZ, R248 ;  /* 0x000000ffffc27224 */ /* 0x000fe200078e00f8 */
[----:B------:R1:W5:Y:S04]  /*21530*/  LDL.LU R2, [R1+0x160] ;  /* 0x0001600001027983 */ /* 0x0003680000300800 */
[----:B------:R-:W4:Y:S04]  /*21540*/  LDL.LU R7, [R1+0xe4] ;  /* 0x0000e40001077983 */ /* 0x000f280000300800 */
[----:B------:R-:W4:Y:S01]  /*21550*/  LDL.LU R248, [R1+0x104] ;  /* 0x0001040001f87983 */ /* 0x000f220000300800 */
[C---:B------:R-:W-:Y:S03]  /*21560*/  HMMA.16816.F32 R120, R24.reuse, R28, R120 ;  /* 0x0000001c1878723c */ /* 0x040fe60000001878 */
[----:B------:R-:W1:Y:S05]  /*21570*/  LDSM.16.M88.4 R32, [R96+0x9800] ;  /* 0x009800006020783b */ /* 0x000e6a0000000200 */
[C---:B------:R-:W-:Y:S01]  /*21580*/  HMMA.16816.F32 R52, R24.reuse, R30, R68 ;  /* 0x0000001e1834723c */ /* 0x040fe20000001844 */
[----:B------:R-:W1:Y:S07]  /*21590*/  LDSM.16.M88.4 R28, [R96+0x8000] ;  /* 0x00800000601c783b */ /* 0x000e6e0000000200 */
[----:B------:R-:W-:Y:S01]  /*215a0*/  HMMA.16816.F32 R92, R24, R22, R64 ;  /* 0x00000016185c723c */ /* 0x000fe20000001840 */
[----:B------:R-:W1:Y:S01]  /*215b0*/  LDSM.16.M88.4 R20, [R96+0x8800] ;  /* 0x008800006014783b */ /* 0x000e620000000200 */
[----:B------:R-:W-:-:S06]  /*215c0*/  IMAD.MOV.U32 R111, RZ, RZ, R51 ;  /* 0x000000ffff6f7224 */ /* 0x000fcc00078e0033 */
[----:B------:R-:W-:Y:S01]  /*215d0*/  HMMA.16816.F32 R48, R24, R14, R60 ;  /* 0x0000000e1830723c */ /* 0x000fe2000000183c */
[----:B------:R-:W1:Y:S01]  /*215e0*/  LDSM.16.M88.4 R12, [R96+0x9000] ;  /* 0x00900000600c783b */ /* 0x000e620000000200 */
[----:B------:R-:W-:Y:S01]  /*215f0*/  IMAD.MOV.U32 R108, RZ, RZ, R99 ;  /* 0x000000ffff6c7224 */ /* 0x000fe200078e0063 */
[----:B------:R-:W-:Y:S01]  /*21600*/  MOV R109, R98 ;  /* 0x00000062006d7202 */ /* 0x000fe20000000f00 */
[----:B------:R-:W-:-:S07]  /*21610*/  IMAD.MOV.U32 R110, RZ, RZ, R97 ;  /* 0x000000ffff6e7224 */ /* 0x000fce00078e0061 */
[C---:B-1----:R-:W-:Y:S08]  /*21620*/  HMMA.16816.F32 R108, R24.reuse, R32, R108 ;  /* 0x00000020186c723c */ /* 0x042ff0000000186c */
[C---:B------:R-:W-:Y:S08]  /*21630*/  HMMA.16816.F32 R68, R24.reuse, R28, R216 ;  /* 0x0000001c1844723c */ /* 0x040ff000000018d8 */
[C---:B------:R-:W-:Y:S01]  /*21640*/  HMMA.16816.F32 R64, R24.reuse, R30, R220 ;  /* 0x0000001e1840723c */ /* 0x040fe200000018dc */
[----:B------:R-:W-:Y:S07]  /*21650*/  LDSM.16.M88.4 R28, [R42] ;  /* 0x000000002a1c783b */ /* 0x000fee0000000200 */
[C---:B------:R-:W-:Y:S08]  /*21660*/  HMMA.16816.F32 R60, R24.reuse, R20, R232 ;  /* 0x00000014183c723c */ /* 0x040ff000000018e8 */
[C---:B------:R-:W-:Y:S01]  /*21670*/  HMMA.16816.F32 R80, R24.reuse, R22, R44 ;  /* 0x000000161850723c */ /* 0x040fe2000000182c */
[----:B------:R-:W1:Y:S07]  /*21680*/  LDSM.16.M88.4 R20, [R3] ;  /* 0x000000000314783b */ /* 0x000e6e0000000200 */
[----:B------:R-:W-:Y:S01]  /*21690*/  HMMA.16816.F32 R112, R24, R34, R112 ;  /* 0x000000221870723c */ /* 0x000fe20000001870 */
[----:B------:R-:W-:Y:S01]  /*216a0*/  MOV R208, R204 ;  /* 0x000000cc00d07202 */ /* 0x000fe20000000f00 */
[----:B------:R-:W-:-:S06]  /*216b0*/  IMAD.MOV.U32 R209, RZ, RZ, R205 ;  /* 0x000000ffffd17224 */ /* 0x000fcc00078e00cd */
[----:B------:R-:W-:Y:S01]  /*216c0*/  HMMA.16816.F32 R96, R24, R12, R244 ;  /* 0x0000000c1860723c */ /* 0x000fe200000018f4 */
[----:B------:R-:W-:Y:S01]  /*216d0*/  IMAD.MOV.U32 R210, RZ, RZ, R206 ;  /* 0x000000ffffd27224 */ /* 0x000fe200078e00ce */
[----:B------:R-:W-:-:S06]  /*216e0*/  MOV R206, R41 ;  /* 0x0000002900ce7202 */ /* 0x000fcc0000000f00 */
[----:B------:R-:W-:Y:S01]  /*216f0*/  HMMA.16816.F32 R104, R24, R14, R104 ;  /* 0x0000000e1868723c */ /* 0x000fe20000001868 */
[----:B------:R1:W2:Y:S01]  /*21700*/  LDSM.16.M88.4 R12, [R211] ;  /* 0x00000000d30c783b */ /* 0x0002a20000000200 */
[----:B------:R-:W-:Y:S02]  /*21710*/  IMAD.MOV.U32 R204, RZ, RZ, R43 ;  /* 0x000000ffffcc7224 */ /* 0x000fe400078e002b */
[----:B------:R-:W-:-:S04]  /*21720*/  IMAD.MOV.U32 R205, RZ, RZ, R40 ;  /* 0x000000ffffcd7224 */ /* 0x000fc800078e0028 */
[C---:B-1----:R-:W-:Y:S08]  /*21730*/  HMMA.16816.F32 R172, R20.reuse, R28, R172 ;  /* 0x0000001c14ac723c */ /* 0x042ff000000018ac */
[C---:B------:R-:W-:Y:S01]  /*21740*/  HMMA.16816.F32 R192, R20.reuse, R30, R192 ;  /* 0x0000001e14c0723c */ /* 0x040fe200000018c0 */
[----:B------:R-:W-:Y:S01]  /*21750*/  MOV R211, R207 ;  /* 0x000000cf00d37202 */ /* 0x000fe20000000f00 */
[----:B------:R-:W-:Y:S01]  /*21760*/  IMAD.MOV.U32 R207, RZ, RZ, R200 ;  /* 0x000000ffffcf7224 */ /* 0x000fe200078e00c8 */
[----:B--2---:R-:W1:Y:S04]  /*21770*/  LDSM.16.M88.4 R32, [R201] ;  /* 0x00000000c920783b */ /* 0x004e680000000200 */
[----:B---3--:R2:W3:Y:S01]  /*21780*/  LDSM.16.M88.4 R40, [R202] ;  /* 0x00000000ca28783b */ /* 0x0084e20000000200 */
[C---:B------:R-:W-:Y:S08]  /*21790*/  HMMA.16816.F32 R124, R20.reuse, R12, R124 ;  /* 0x0000000c147c723c */ /* 0x040ff0000000187c */
[C---:B------:R-:W-:Y:S08]  /*217a0*/  HMMA.16816.F32 R128, R20.reuse, R14, R128 ;  /* 0x0000000e1480723c */ /* 0x040ff00000001880 */
[----:B-1----:R-:W-:Y:S01]  /*217b0*/  HMMA.16816.F32 R28, R20, R32, R196 ;  /* 0x00000020141c723c */ /* 0x002fe200000018c4 */
[----:B--2---:R-:W-:Y:S01]  /*217c0*/  IMAD.MOV.U32 R202, RZ, RZ, R203 ;  /* 0x000000ffffca7224 */ /* 0x004fe200078e00cb */
[----:B------:R-:W-:-:S02]  /*217d0*/  MOV R203, R0 ;  /* 0x0000000000cb7202 */ /* 0x000fc40000000f00 */
[----:B------:R-:W2:Y:S11]  /*217e0*/  LD.E R0, [R16.64+0x18c] ;  /* 0x00018c0610007980 */ /* 0x000eb6000c101900 */
[----:B------:R-:W-:Y:S09]  /*217f0*/  @!UPT UIADD3 URZ, URZ, URZ, URZ ;  /* 0x0000003f3f3ff290 */ /* 0x000ff2000fffe03f */
[----:B------:R-:W-:Y:S01]  /*21800*/  IMAD.MOV.U32 R197, RZ, RZ, R29 ;  /* 0x000000ffffc57224 */ /* 0x000fe200078e001d */
[----:B------:R-:W-:Y:S01]  /*21810*/  MOV R196, R28 ;  /* 0x0000001c00c47202 */ /* 0x000fe20000000f00 */
[----:B----4-:R1:W4:Y:S04]  /*21820*/  LDSM.16.M88.4 R24, [R249] ;  /* 0x00000000f918783b */ /* 0x0103280000000200 */
[----:B------:R3:W4:Y:S01]  /*21830*/  LDSM.16.M88.4 R12, [R7] ;  /* 0x00000000070c783b */ /* 0x0007220000000200 */
[----:B------:R-:W-:Y:S01]  /*21840*/  IMAD.MOV.U32 R199, RZ, RZ, R133 ;  /* 0x000000ffffc77224 */ /* 0x000fe200078e0085 */
[----:B------:R-:W-:Y:S01]  /*21850*/  MOV R222, R117 ;  /* 0x0000007500de7202 */ /* 0x000fe20000000f00 */
[----:B------:R-:W-:Y:S01]  /*21860*/  IMAD.MOV.U32 R198, RZ, RZ, R119 ;  /* 0x000000ffffc67224 */ /* 0x000fe200078e0077 */
[----:B------:R-:W-:Y:S01]  /*21870*/  LDSM.16.M88.4 R44, [R202] ;  /* 0x00000000ca2c783b */ /* 0x000fe20000000200 */
[----:B-1----:R-:W-:-:S02]  /*21880*/  IMAD.MOV.U32 R249, RZ, RZ, R30 ;  /* 0x000000fffff97224 */ /* 0x002fc400078e001e */
[----:B---3--:R-:W-:Y:S02]  /*21890*/  IMAD.MOV.U32 R7, RZ, RZ, R248 ;  /* 0x000000ffff077224 */ /* 0x008fe400078e00f8 */
[----:B------:R-:W-:Y:S02]  /*218a0*/  IMAD.MOV.U32 R248, RZ, RZ, R31 ;  /* 0x000000fffff87224 */ /* 0x000fe400078e001f */
[C---:B------:R-:W-:Y:S08]  /*218b0*/  HMMA.16816.F32 R28, R20.reuse, R34, R208 ;  /* 0x00000022141c723c */ /* 0x040ff000000018d0 */
[----:B------:R-:W-:Y:S11]  /*218c0*/  HMMA.16816.F32 R32, R20, R40, R204 ;  /* 0x000000281420723c */ /* 0x000ff600000018cc */
[----:B------:R-:W-:Y:S05]  /*218d0*/  @!UPT UIADD3 URZ, URZ, URZ, URZ ;  /* 0x0000003f3f3ff290 */ /* 0x000fea000fffe03f */
[----:B------:R-:W-:Y:S01]  /*218e0*/  MOV R219, R29 ;  /* 0x0000001d00db7202 */ /* 0x000fe20000000f00 */
[----:B------:R-:W-:Y:S01]  /*218f0*/  IMAD.MOV.U32 R218, RZ, RZ, R30 ;  /* 0x000000ffffda7224 */ /* 0x000fe200078e001e */
[----:B------:R-:W-:Y:S01]  /*21900*/  MOV R216, R28 ;  /* 0x0000001c00d87202 */ /* 0x000fe20000000f00 */
[----:B------:R-:W-:Y:S02]  /*21910*/  IMAD.MOV.U32 R217, RZ, RZ, R31 ;  /* 0x000000ffffd97224 */ /* 0x000fe400078e001f */
[----:B------:R1:W3:Y:S03]  /*21920*/  LDSM.16.M88.4 R28, [R136] ;  /* 0x00000000881c783b */ /* 0x0002e60000000200 */
[----:B------:R-:W-:Y:S01]  /*21930*/  IMAD.MOV.U32 R133, RZ, RZ, R33 ;  /* 0x000000ffff857224 */ /* 0x000fe200078e0021 */
[----:B------:R-:W-:Y:S01]  /*21940*/  MOV R119, R34 ;  /* 0x0000002200777202 */ /* 0x000fe20000000f00 */
[----:B------:R-:W-:-:S02]  /*21950*/  IMAD.MOV.U32 R117, RZ, RZ, R35 ;  /* 0x000000ffff757224 */ /* 0x000fc400078e0023 */
[----:B-1----:R-:W-:Y:S02]  /*21960*/  IMAD.MOV.U32 R136, RZ, RZ, R32 ;  /* 0x000000ffff887224 */ /* 0x002fe400078e0020 */
[C---:B------:R-:W-:Y:S01]  /*21970*/  HMMA.16816.F32 R32, R20.reuse, R42, R240 ;  /* 0x0000002a1420723c */ /* 0x040fe200000018f0 */
[----:B------:R-:W-:Y:S01]  /*21980*/  IMAD.MOV.U32 R223, RZ, RZ, R203 ;  /* 0x000000ffffdf7224 */ /* 0x000fe200078e00cb */
[----:B------:R1:W1:Y:S11]  /*21990*/  LDSM.16.M88.4 R40, [R10] ;  /* 0x000000000a28783b */ /* 0x0002760000000200 */
[----:B------:R-:W-:Y:S11]  /*219a0*/  @!UPT UIADD3 URZ, URZ, URZ, URZ ;  /* 0x0000003f3f3ff290 */ /* 0x000ff6000fffe03f */
[----:B------:R-:W-:Y:S01]  /*219b0*/  MOV R205, R32 ;  /* 0x0000002000cd7202 */ /* 0x000fe20000000f00 */
[----:B------:R-:W-:Y:S01]  /*219c0*/  IMAD.MOV.U32 R204, RZ, RZ, R33 ;  /* 0x000000ffffcc7224 */ /* 0x000fe200078e0021 */
[----:B------:R-:W-:Y:S01]  /*219d0*/  MOV R202, R35 ;  /* 0x0000002300ca7202 */ /* 0x000fe20000000f00 */
[----:B------:R-:W-:Y:S02]  /*219e0*/  IMAD.MOV.U32 R203, RZ, RZ, R34 ;  /* 0x000000ffffcb7224 */ /* 0x000fe400078e0022 */
[C---:B----4-:R-:W-:Y:S08]  /*219f0*/  HMMA.16816.F32 R32, R20.reuse, R24, R236 ;  /* 0x000000181420723c */ /* 0x050ff000000018ec */
[C---:B------:R-:W-:Y:S11]  /*21a00*/  HMMA.16816.F32 R24, R20.reuse, R26, R228 ;  /* 0x0000001a1418723c */ /* 0x040ff600000018e4 */
[----:B------:R-:W-:Y:S11]  /*21a10*/  @!UPT UIADD3 URZ, URZ, URZ, URZ ;  /* 0x0000003f3f3ff290 */ /* 0x000ff6000fffe03f */
[----:B------:R-:W-:Y:S02]  /*21a20*/  @!UPT UIADD3 URZ, URZ, URZ, URZ ;  /* 0x0000003f3f3ff290 */ /* 0x000fe4000fffe03f */
[----:B------:R-:W-:Y:S01]  /*21a30*/  MOV R211, R26 ;  /* 0x0000001a00d37202 */ /* 0x000fe20000000f00 */
[----:B------:R-:W-:Y:S01]  /*21a40*/  IMAD.MOV.U32 R210, RZ, RZ, R27 ;  /* 0x000000ffffd27224 */ /* 0x000fe200078e001b */
[----:B------:R-:W-:Y:S01]  /*21a50*/  MOV R200, R25 ;  /* 0x0000001900c87202 */ /* 0x000fe20000000f00 */
[----:B------:R-:W-:Y:S02]  /*21a60*/  IMAD.MOV.U32 R201, RZ, RZ, R24 ;  /* 0x000000ffffc97224 */ /* 0x000fe400078e0018 */
[C---:B------:R-:W-:Y:S08]  /*21a70*/  HMMA.16816.F32 R24, R20.reuse, R12, R212 ;  /* 0x0000000c1418723c */ /* 0x040ff000000018d4 */
[----:B------:R-:W-:Y:S01]  /*21a80*/  HMMA.16816.F32 R12, R20, R14, R176 ;  /* 0x0000000e140c723c */ /* 0x000fe200000018b0 */
[----:B------:R-:W-:-:S02]  /*21a90*/  IMAD.MOV.U32 R234, RZ, RZ, R9 ;  /* 0x000000ffffea7224 */ /* 0x000fc400078e0009 */
[----:B------:R-:W-:-:S05]  /*21aa0*/  IMAD.MOV.U32 R235, RZ, RZ, R116 ;  /* 0x000000ffffeb7224 */ /* 0x000fca00078e0074 */
[C---:B---3--:R-:W-:Y:S01]  /*21ab0*/  HMMA.16816.F32 R244, R20.reuse, R30, R52 ;  /* 0x0000001e14f4723c */ /* 0x048fe20000001834 */
[----:B------:R-:W-:Y:S01]  /*21ac0*/  IMAD.MOV.U32 R209, RZ, RZ, R32 ;  /* 0x000000ffffd17224 */ /* 0x000fe200078e0020 */
[----:B------:R-:W-:Y:S01]  /*21ad0*/  MOV R207, R34 ;  /* 0x0000002200cf7202 */ /* 0x000fe20000000f00 */
[----:B------:R-:W-:Y:S01]  /*21ae0*/  IMAD.MOV.U32 R208, RZ, RZ, R33 ;  /* 0x000000ffffd07224 */ /* 0x000fe200078e0021 */
[----:B------:R-:W-:Y:S11]  /*21af0*/  LDSM.16.M88.4 R52, [R199] ;  /* 0x00000000c734783b */ /* 0x000ff60000000200 */
[----:B------:R-:W-:Y:S01]  /*21b00*/  @!UPT UIADD3 URZ, URZ, URZ, URZ ;  /* 0x0000003f3f3ff290 */ /* 0x000fe2000fffe03f */
[----:B------:R-:W-:Y:S01]  /*21b10*/  MOV R215, R12 ;  /* 0x0000000c00d77202 */ /* 0x000fe20000000f00 */
[----:B------:R-:W-:Y:S01]  /*21b20*/  IMAD.MOV.U32 R214, RZ, RZ, R13 ;  /* 0x000000ffffd67224 */ /* 0x000fe200078e000d */
[----:B------:R-:W-:Y:S01]  /*21b30*/  MOV R212, R15 ;  /* 0x0000000f00d47202 */ /* 0x000fe20000000f00 */
[----:B------:R-:W-:Y:S02]  /*21b40*/  IMAD.MOV.U32 R213, RZ, RZ, R14 ;  /* 0x000000ffffd57224 */ /* 0x000fe400078e000e */
[----:B------:R-:W-:Y:S01]  /*21b50*/  HMMA.16816.F32 R12, R20, R28, R120 ;  /* 0x0000001c140c723c */ /* 0x000fe20000001878 */
[----:B------:R-:W-:Y:S01]  /*21b60*/  IMAD.MOV.U32 R116, RZ, RZ, R24 ;  /* 0x000000ffff747224 */ /* 0x000fe200078e0018 */
[----:B-1----:R-:W-:Y:S01]  /*21b70*/  MOV R10, R25 ;  /* 0x00000019000a7202 */ /* 0x002fe20000000f00 */
[----:B------:R-:W-:-:S05]  /*21b80*/  IMAD.MOV.U32 R9, RZ, RZ, R26 ;  /* 0x000000ffff097224 */ /* 0x000fca00078e001a */
[----:B------:R-:W-:Y:S01]  /*21b90*/  HMMA.16816.F32 R28, R20, R44, R76 ;  /* 0x0000002c141c723c */ /* 0x000fe2000000184c */
[----:B------:R-:W-:Y:S02]  /*21ba0*/  IMAD.MOV.U32 R3, RZ, RZ, R27 ;  /* 0x000000ffff037224 */ /* 0x000fe400078e001b */
[----:B------:R-:W-:Y:S01]  /*21bb0*/  IMAD.MOV.U32 R206, RZ, RZ, R35 ;  /* 0x000000ffffce7224 */ /* 0x000fe200078e0023 */
[----:B------:R1:W3:Y:S01]  /*21bc0*/  LDSM.16.M88.4 R24, [R223] ;  /* 0x00000000df18783b */ /* 0x0002e20000000200 */
[----:B------:R-:W-:Y:S02]  /*21bd0*/  IMAD.MOV.U32 R220, RZ, RZ, R39 ;  /* 0x000000ffffdc7224 */ /* 0x000fe400078e0027 */
[----:B------:R-:W-:Y:S01]  /*21be0*/  IMAD.MOV.U32 R221, RZ, RZ, R38 ;  /* 0x000000ffffdd7224 */ /* 0x000fe200078e0026 */
[----:B------:R4:W-:Y:S08]  /*21bf0*/  LDSM.16.M88.4 R32, [R222] ;  /* 0x00000000de20783b */ /* 0x0009f00000000200 */
[----:B------:R-:W-:Y:S01]  /*21c00*/  IMAD.MOV.U32 R39, RZ, RZ, R12 ;  /* 0x000000ffff277224 */ /* 0x000fe200078e000c */
[----:B------:R-:W-:Y:S01]  /*21c10*/  MOV R38, R13 ;  /* 0x0000000d00267202 */ /* 0x000fe20000000f00 */
[----:B-1----:R-:W-:-:S02]  /*21c20*/  IMAD.MOV.U32 R223, RZ, RZ, R18 ;  /* 0x000000ffffdf7224 */ /* 0x002fc400078e0012 */
[----:B------:R-:W-:Y:S01]  /*21c30*/  IMAD.MOV.U32 R18, RZ, RZ, R15 ;  /* 0x000000ffff127224 */ /* 0x000fe200078e000f */
[----:B----4-:R-:W-:Y:S01]  /*21c40*/  MOV R222, R19 ;  /* 0x0000001300de7202 */ /* 0x010fe20000000f00 */
[----:B------:R-:W-:Y:S02]  /*21c50*/  IMAD.MOV.U32 R19, RZ, RZ, R14 ;  /* 0x000000ffff137224 */ /* 0x000fe400078e000e */
[----:B------:R1:W4:Y:S01]  /*21c60*/  LDSM.16.M88.4 R12, [R7] ;  /* 0x00000000070c783b */ /* 0x0003220000000200 */
        /* <DEDUP_REMOVED lines=8> */
[----:B------:R-:W-:Y:S01]  /*21cf0*/  HMMA.16816.F32 R232, R20, R42, R48 ;  /* 0x0000002a14e8723c */ /* 0x000fe20000001830 */
[----:B------:R-:W-:Y:S01]  /*21d00*/  LDSM.16.M88.4 R48, [R138] ;  /* 0x000000008a30783b */ /* 0x000fe20000000200 */
[----:B-1----:R-:W-:-:S03]  /*21d10*/  IMAD.MOV.U32 R7, RZ, RZ, R29 ;  /* 0x000000ffff077224 */ /* 0x002fc600078e001d */
[----:B------:R-:W1:Y:S03]  /*21d20*/  LDSM.16.M88.4 R28, [R198] ;  /* 0x00000000c61c783b */ /* 0x000e660000000200 */
[C---:B---3--:R-:W-:Y:S01]  /*21d30*/  HMMA.16816.F32 R228, R20.reuse, R24, R56 ;  /* 0x0000001814e4723c */ /* 0x048fe20000001838 */
[----:B------:R-:W-:Y:S01]  /*21d40*/  IMAD.MOV.U32 R44, RZ, RZ, R120 ;  /* 0x000000ffff2c7224 */ /* 0x000fe200078e0078 */
[----:B------:R-:W-:Y:S01]  /*21d50*/  MOV R45, R121 ;  /* 0x00000079002d7202 */ /* 0x000fe20000000f00 */
[----:B------:R3:W1:Y:S01]  /*21d60*/  LDSM.16.M88.4 R56, [R77] ;  /* 0x000000004d38783b */ /* 0x0006620000000200 */
[----:B------:R-:W-:Y:S02]  /*21d70*/  IMAD.MOV.U32 R120, RZ, RZ, R215 ;  /* 0x000000ffff787224 */ /* 0x000fe400078e00d7 */
[----:B------:R-:W-:Y:S02]  /*21d80*/  IMAD.MOV.U32 R121, RZ, RZ, R214 ;  /* 0x000000ffff797224 */ /* 0x000fe400078e00d6 */
[----:B------:R-:W-:Y:S01]  /*21d90*/  HMMA.16816.F32 R240, R20, R46, R92 ;  /* 0x0000002e14f0723c */ /* 0x000fe2000000185c */
[----:B------:R-:W-:-:S06]  /*21da0*/  IMAD.MOV.U32 R76, RZ, RZ, R218 ;  /* 0x000000ffff4c7224 */ /* 0x000fcc00078e00da */
[----:B------:R-:W-:Y:S01]  /*21db0*/  IMAD.MOV.U32 R46, RZ, RZ, R122 ;  /* 0x000000ffff2e7224 */ /* 0x000fe200078e007a */
[----:B------:R-:W-:Y:S01]  /*21dc0*/  MOV R122, R213 ;  /* 0x000000d5007a7202 */ /* 0x000fe20000000f00 */
[----:B------:R-:W-:Y:S01]  /*21dd0*/  IMAD.MOV.U32 R47, RZ, RZ, R123 ;  /* 0x000000ffff2f7224 */ /* 0x000fe200078e007b */
[----:B------:R-:W-:Y:S01]  /*21de0*/  MOV R95, R219 ;  /* 0x000000db005f7202 */ /* 0x000fe20000000f00 */
[----:B------:R-:W-:Y:S01]  /*21df0*/  IMAD.MOV.U32 R123, RZ, RZ, R212 ;  /* 0x000000ffff7b7224 */ /* 0x000fe200078e00d4 */
[----:B------:R-:W-:Y:S01]  /*21e00*/  HMMA.16816.F32 R176, R20, R40, R72 ;  /* 0x0000002814b0723c */ /* 0x000fe20000001848 */
[----:B------:R-:W-:Y:S01]  /*21e10*/  IMAD.MOV.U32 R94, RZ, RZ, R216 ;  /* 0x000000ffff5e7224 */ /* 0x000fe200078e00d8 */
[----:B------:R-:W-:Y:S01]  /*21e20*/  LDSM.16.M88.4 R40, [R183] ;  /* 0x00000000b728783b */ /* 0x000fe20000000200 */
[----:B---3--:R-:W-:-:S05]  /*21e30*/  MOV R77, R217 ;  /* 0x000000d9004d7202 */ /* 0x008fca0000000f00 */
[C---:B----4-:R-:W-:Y:S08]  /*21e40*/  HMMA.16816.F32 R216, R20.reuse, R12, R68 ;  /* 0x0000000c14d8723c */ /* 0x050ff00000001844 */
[C---:B------:R-:W-:Y:S01]  /*21e50*/  HMMA.16816.F32 R212, R20.reuse, R14, R64 ;  /* 0x0000000e14d4723c */ /* 0x040fe20000001840 */
[----:B------:R-:W-:Y:S01]  /*21e60*/  LDSM.16.M88.4 R12, [R186] ;  /* 0x00000000ba0c783b */ /* 0x000fe20000000200 */
[----:B------:R-:W-:Y:S01]  /*21e70*/  MOV R79, R197 ;  /* 0x000000c5004f7202 */ /* 0x000fe20000000f00 */
[----:B------:R-:W-:Y:S01]  /*21e80*/  IMAD.MOV.U32 R78, RZ, RZ, R196 ;  /* 0x000000ffff4e7224 */ /* 0x000fe200078e00c4 */
[----:B------:R-:W-:Y:S01]  /*21e90*/  MOV R72, R207 ;  /* 0x000000cf00487202 */ /* 0x000fe20000000f00 */
[----:B------:R-:W-:Y:S01]  /*21ea0*/  IMAD.MOV.U32 R73, RZ, RZ, R206 ;  /* 0x000000ffff497224 */ /* 0x000fe200078e00ce */
[----:B------:R-:W-:Y:S01]  /*21eb0*/  MOV R74, R205 ;  /* 0x000000cd004a7202 */ /* 0x000fe20000000f00 */
[----:B------:R-:W-:Y:S01]  /*21ec0*/  IMAD.MOV.U32 R75, RZ, RZ, R204 ;  /* 0x000000ffff4b7224 */ /* 0x000fe200078e00cc */
[C---:B------:R-:W-:Y:S07]  /*21ed0*/  HMMA.16816.F32 R196, R20.reuse, R32, R100 ;  /* 0x0000002014c4723c */ /* 0x040fee0000001864 */
[----:B------:R-:W-:Y:S01]  /*21ee0*/  MOV R100, R211 ;  /* 0x000000d300647202 */ /* 0x000fe20000000f00 */
[----:B------:R-:W-:Y:S01]  /*21ef0*/  IMAD.MOV.U32 R101, RZ, RZ, R210 ;  /* 0x000000ffff657224 */ /* 0x000fe200078e00d2 */
[----:B------:R-:W-:Y:S01]  /*21f00*/  MOV R102, R209 ;  /* 0x000000d100667202 */ /* 0x000fe20000000f00 */
[----:B------:R-:W-:Y:S01]  /*21f10*/  IMAD.MOV.U32 R103, RZ, RZ, R208 ;  /* 0x000000ffff677224 */ /* 0x000fe200078e00d0 */
[C---:B-1----:R-:W-:Y:S08]  /*21f20*/  HMMA.16816.F32 R204, R20.reuse, R30, R80 ;  /* 0x0000001e14cc723c */ /* 0x042ff00000001850 */
[C---:B------:R-:W-:Y:S08]  /*21f30*/  HMMA.16816.F32 R208, R20.reuse, R28, R60 ;  /* 0x0000001c14d0723c */ /* 0x040ff0000000183c */
[C---:B------:R-:W-:Y:S08]  /*21f40*/  HMMA.16816.F32 R28, R20.reuse, R48, R44 ;  /* 0x00000030141c723c */ /* 0x040ff0000000182c */
[----:B------:R-:W-:Y:S01]  /*21f50*/  HMMA.16816.F32 R236, R20, R34, R88 ;  /* 0x0000002214ec723c */ /* 0x000fe20000001858 */
[----:B------:R-:W1:Y:S01]  /*21f60*/  LDSM.16.M88.4 R32, [R183+0x800] ;  /* 0x00080000b720783b */ /* 0x000e620000000200 */
[----:B------:R-:W-:Y:S01]  /*21f70*/  MOV R92, R203 ;  /* 0x000000cb005c7202 */ /* 0x000fe20000000f00 */
[----:B------:R-:W-:-:S02]  /*21f80*/  IMAD.MOV.U32 R93, RZ, RZ, R202 ;  /* 0x000000ffff5d7224 */ /* 0x000fc400078e00ca */
[----:B------:R-:W-:Y:S02]  /*21f90*/  LDSM.16.M88.4 R44, [R183+0x1000] ;  /* 0x00100000b72c783b */ /* 0x000fe40000000200 */
[----:B------:R-:W-:Y:S01]  /*21fa0*/  MOV R88, R220 ;  /* 0x000000dc00587202 */ /* 0x000fe20000000f00 */
[----:B------:R-:W-:Y:S01]  /*21fb0*/  IMAD.MOV.U32 R89, RZ, RZ, R221 ;  /* 0x000000ffff597224 */ /* 0x000fe200078e00dd */
[----:B------:R-:W-:Y:S01]  /*21fc0*/  MOV R91, R223 ;  /* 0x000000df005b7202 */ /* 0x000fe20000000f00 */
[----:B------:R-:W-:Y:S02]  /*21fd0*/  IMAD.MOV.U32 R90, RZ, RZ, R222 ;  /* 0x000000ffff5a7224 */ /* 0x000fe400078e00de */
[C---:B------:R-:W-:Y:S07]  /*21fe0*/  HMMA.16816.F32 R220, R20.reuse, R26, R84 ;  /* 0x0000001a14dc723c */ /* 0x040fee0000001854 */
[----:B------:R-:W-:Y:S01]  /*21ff0*/  MOV R86, R201 ;  /* 0x000000c900567202 */ /* 0x000fe20000000f00 */
[----:B------:R-:W-:Y:S01]  /*22000*/  IMAD.MOV.U32 R87, RZ, RZ, R200 ;  /* 0x000000ffff577224 */ /* 0x000fe200078e00c8 */
[C---:B------:R-:W-:Y:S01]  /*22010*/  HMMA.16816.F32 R24, R20.reuse, R50, R88 ;  /* 0x000000321418723c */ /* 0x040fe20000001858 */
[----:B------:R-:W3:Y:S07]  /*22020*/  LDSM.16.M88.4 R48, [R183+0x1800] ;  /* 0x00180000b730783b */ /* 0x000eee0000000200 */
[C---:B------:R-:W-:Y:S08]  /*22030*/  HMMA.16816.F32 R200, R20.reuse, R52, R96 ;  /* 0x0000003414c8723c */ /* 0x040ff00000001860 */
[C---:B------:R-:W-:Y:S07]  /*22040*/  HMMA.16816.F32 R88, R20.reuse, R56, R108 ;  /* 0x000000381458723c */ /* 0x040fee000000186c */
[----:B------:R-:W-:Y:S01]  /*22050*/  MOV R110, R100 ;  /* 0x00000064006e7202 */ /* 0x000fe20000000f00 */
[----:B------:R-:W-:Y:S01]  /*22060*/  HMMA.16816.F32 R96, R20, R54, R104 ;  /* 0x000000361460723c */ /* 0x000fe20000001868 */
[----:B------:R-:W-:Y:S01]  /*22070*/  IMAD.MOV.U32 R111, RZ, RZ, R101 ;  /* 0x000000ffff6f7224 */ /* 0x000fe200078e0065 */
[----:B------:R-:W-:Y:S01]  /*22080*/  MOV R100, R74 ;  /* 0x0000004a00647202 */ /* 0x000fe20000000f00 */
[----:B------:R-:W-:-:S02]  /*22090*/  IMAD.MOV.U32 R101, RZ, RZ, R75 ;  /* 0x000000ffff657224 */ /* 0x000fc400078e004b */
[----:B------:R-:W-:-:S03]  /*220a0*/  IMAD.MOV.U32 R85, RZ, RZ, R95 ;  /* 0x000000ffff557224 */ /* 0x000fc600078e005f */
[----:B-1----:R-:W-:Y:S01]  /*220b0*/  HMMA.16816.F32 R60, R12, R32, R124 ;  /* 0x000000200c3c723c */ /* 0x002fe2000000187c */
[----:B------:R-:W-:Y:S01]  /*220c0*/  MOV R106, R72 ;  /* 0x00000048006a7202 */ /* 0x000fe20000000f00 */
[----:B------:R-:W-:-:S06]  /*220d0*/  IMAD.MOV.U32 R107, RZ, RZ, R73 ;  /* 0x000000ffff6b7224 */ /* 0x000fcc00078e0049 */
[----:B------:R-:W-:Y:S01]  /*220e0*/  HMMA.16816.F32 R64, R12, R34, R128 ;  /* 0x000000220c40723c */ /* 0x000fe20000001880 */
[----:B------:R-:W-:Y:S01]  /*220f0*/  IMAD.MOV.U32 R95, RZ, RZ, R117 ;  /* 0x000000ffff5f7224 */ /* 0x000fe200078e0075 */
[----:B------:R-:W-:Y:S01]  /*22100*/  LDSM.16.M88.4 R32, [R183+0x4800] ;  /* 0x00480000b720783b */ /* 0x000fe20000000200 */
[----:B------:R-:W-:Y:S01]  /*22110*/  MOV R108, R86 ;  /* 0x00000056006c7202 */ /* 0x000fe20000000f00 */
[----:B------:R-:W-:Y:S01]  /*22120*/  IMAD.MOV.U32 R109, RZ, RZ, R87 ;  /* 0x000000ffff6d7224 */ /* 0x000fe200078e0057 */
[----:B------:R-:W-:Y:S01]  /*22130*/  MOV R84, R94 ;  /* 0x0000005e00547202 */ /* 0x000fe20000000f00 */
[----:B------:R-:W-:Y:S01]  /*22140*/  IMAD.MOV.U32 R81, RZ, RZ, R79 ;  /* 0x000000ffff517224 */ /* 0x000fe200078e004f */
[----:B------:R-:W-:Y:S01]  /*22150*/  MOV R80, R78 ;  /* 0x0000004e00507202 */ /* 0x000fe20000000f00 */
[----:B------:R-:W-:Y:S01]  /*22160*/  HMMA.16816.F32 R72, R20, R58, R112 ;  /* 0x0000003a1448723c */ /* 0x000fe20000001870 */
[----:B------:R-:W-:Y:S01]  /*22170*/  MOV R82, R249 ;  /* 0x000000f900527202 */ /* 0x000fe20000000f00 */
[----:B------:R-:W-:Y:S01]  /*22180*/  IMAD.MOV.U32 R83, RZ, RZ, R248 ;  /* 0x000000ffff537224 */ /* 0x000fe200078e00f8 */
[----:B------:R-:W-:Y:S05]  /*22190*/  LDSM.16.M88.4 R52, [R183+0x2000] ;  /* 0x00200000b734783b */ /* 0x000fea0000000200 */
[C---:B------:R-:W-:Y:S01]  /*221a0*/  HMMA.16816.F32 R20, R12.reuse, R40, R28 ;  /* 0x000000280c14723c */ /* 0x040fe2000000181c */
[----:B------:R-:W-:Y:S01]  /*221b0*/  IMAD.MOV.U32 R113, RZ, RZ, R10 ;  /* 0x000000ffff717224 */ /* 0x000fe200078e000a */
[----:B------:R-:W-:Y:S01]  /*221c0*/  MOV R114, R9 ;  /* 0x0000000900727202 */ /* 0x000fe20000000f00 */
[----:B------:R-:W-:Y:S01]  /*221d0*/  IMAD.MOV.U32 R115, RZ, RZ, R3 ;  /* 0x000000ffff737224 */ /* 0x000fe200078e0003 */
[----:B------:R-:W1:Y:S04]  /*221e0*/  LDSM.16.M88.4 R28, [R183+0x2800] ;  /* 0x00280000b71c783b */ /* 0x000e680000000200 */
[C---:B------:R-:W-:Y:S01]  /*221f0*/  HMMA.16816.F32 R56, R12.reuse, R42, R24 ;  /* 0x0000002a0c38723c */ /* 0x040fe20000001818 */
[----:B------:R-:W-:Y:S01]  /*22200*/  LDSM.16.M88.4 R24, [R183+0x3000] ;  /* 0x00300000b718783b */ /* 0x000fe20000000200 */
[----:B------:R-:W-:Y:S01]  /*22210*/  MOV R86, R76 ;  /* 0x0000004c00567202 */ /* 0x000fe20000000f00 */
[----:B------:R-:W-:Y:S01]  /*22220*/  IMAD.MOV.U32 R87, RZ, RZ, R77 ;  /* 0x000000ffff577224 */ /* 0x000fe200078e004d */
[----:B------:R-:W-:Y:S01]  /*22230*/  MOV R124, R39 ;  /* 0x00000027007c7202 */ /* 0x000fe20000000f00 */
[----:B------:R-:W-:Y:S01]  /*22240*/  IMAD.MOV.U32 R125, RZ, RZ, R38 ;  /* 0x000000ffff7d7224 */ /* 0x000fe200078e0026 */
[----:B------:R-:W-:Y:S01]  /*22250*/  MOV R126, R19 ;  /* 0x00000013007e7202 */ /* 0x000fe20000000f00 */
[----:B------:R-:W-:Y:S01]  /*22260*/  IMAD.MOV.U32 R127, RZ, RZ, R18 ;  /* 0x000000ffff7f7224 */ /* 0x000fe200078e0012 */
[----:B---3--:R-:W-:Y:S01]  /*22270*/  HMMA.16816.F32 R80, R12, R48, R80 ;  /* 0x000000300c50723c */ /* 0x008fe20000001850 */
[----:B------:R-:W-:Y:S01]  /*22280*/  MOV R104, R102 ;  /* 0x0000006600687202 */ /* 0x000fe20000000f00 */
[----:B------:R-:W-:Y:S01]  /*22290*/  IMAD.MOV.U32 R105, RZ, RZ, R103 ;  /* 0x000000ffff697224 */ /* 0x000fe200078e0067 */
[----:B------:R-:W-:Y:S01]  /*222a0*/  MOV R112, R116 ;  /* 0x0000007400707202 */ /* 0x000fe20000000f00 */
[----:B------:R-:W-:Y:S04]  /*222b0*/  LDSM.16.M88.4 R40, [R183+0x4000] ;  /* 0x00400000b728783b */ /* 0x000fe80000000200 */
[----:B------:R-:W-:Y:S01]  /*222c0*/  MOV R3, R20 ;  /* 0x0000001400037202 */ /* 0x000fe20000000f00 */
[----:B------:R-:W-:Y:S01]  /*222d0*/  IMAD.MOV.U32 R117, RZ, RZ, R21 ;  /* 0x000000ffff757224 */ /* 0x000fe200078e0015 */
[----:B------:R-:W-:Y:S01]  /*222e0*/  MOV R10, R23 ;  /* 0x00000017000a7202 */ /* 0x000fe20000000f00 */
[----:B------:R-:W-:-:S02]  /*222f0*/  IMAD.MOV.U32 R9, RZ, RZ, R22 ;  /* 0x000000ffff097224 */ /* 0x000fc400078e0016 */
[----:B------:R-:W3:Y:S01]  /*22300*/  LDSM.16.M88.4 R20, [R183+0x3800] ;  /* 0x00380000b714783b */ /* 0x000ee20000000200 */
[C---:B------:R-:W-:Y:S03]  /*22310*/  HMMA.16816.F32 R84, R12.reuse, R50, R84 ;  /* 0x000000320c54723c */ /* 0x040fe60000001854 */
[----:B------:R-:W4:Y:S05]  /*22320*/  LDSM.16.M88.4 R48, [R183+0x5800] ;  /* 0x00580000b730783b */ /* 0x000f2a0000000200 */
[C---:B------:R-:W-:Y:S08]  /*22330*/  HMMA.16816.F32 R76, R12.reuse, R46, R192 ;  /* 0x0000002e0c4c723c */ /* 0x040ff000000018c0 */
[C---:B------:R-:W-:Y:S01]  /*22340*/  HMMA.16816.F32 R68, R12.reuse, R44, R172 ;  /* 0x0000002c0c44723c */ /* 0x040fe200000018ac */
[----:B------:R-:W2:Y:S07]  /*22350*/  LDSM.16.M88.4 R44, [R183+0x5000] ;  /* 0x00500000b72c783b */ /* 0x000eae0000000200 */
[C---:B-1----:R-:W-:Y:S08]  /*22360*/  HMMA.16816.F32 R104, R12.reuse, R28, R104 ;  /* 0x0000001c0c68723c */ /* 0x042ff00000001868 */
[C---:B------:R-:W-:Y:S01]  /*22370*/  HMMA.16816.F32 R108, R12.reuse, R30, R108 ;  /* 0x0000001e0c6c723c */ /* 0x040fe2000000186c */
[----:B------:R-:W1:Y:S07]  /*22380*/  LDSM.16.M88.4 R28, [R183+0x7000] ;  /* 0x00700000b71c783b */ /* 0x000e6e0000000200 */
[C---:B---3--:R-:W-:Y:S08]  /*22390*/  HMMA.16816.F32 R124, R12.reuse, R20, R124 ;  /* 0x000000140c7c723c */ /* 0x048ff0000000187c */
[C---:B------:R-:W-:Y:S01]  /*223a0*/  HMMA.16816.F32 R128, R12.reuse, R22, R244 ;  /* 0x000000160c80723c */ /* 0x040fe200000018f4 */
[----:B------:R-:W3:Y:S07]  /*223b0*/  LDSM.16.M88.4 R20, [R183+0x7800] ;  /* 0x00780000b714783b */ /* 0x000eee0000000200 */
[C---:B------:R-:W-:Y:S08]  /*223c0*/  HMMA.16816.F32 R112, R12.reuse, R24, R112 ;  /* 0x000000180c70723c */ /* 0x040ff00000001870 */
[C---:B------:R-:W-:Y:S01]  /*223d0*/  HMMA.16816.F32 R120, R12.reuse, R26, R120 ;  /* 0x0000001a0c78723c */ /* 0x040fe20000001878 */
[----:B------:R-:W1:Y:S07]  /*223e0*/  LDSM.16.M88.4 R24, [R183+0x6000] ;  /* 0x00600000b718783b */ /* 0x000e6e0000000200 */
[C---:B------:R-:W-:Y:S08]  /*223f0*/  HMMA.16816.F32 R176, R12.reuse, R32, R176 ;  /* 0x000000200cb0723c */ /* 0x040ff000000018b0 */
[----:B------:R-:W-:Y:S01]  /*22400*/  HMMA.16816.F32 R192, R12, R34, R232 ;  /* 0x000000220cc0723c */ /* 0x000fe200000018e8 */
[----:B------:R-:W1:Y:S01]  /*22410*/  LDSM.16.M88.4 R32, [R183+0x6800] ;  /* 0x00680000b720783b */ /* 0x000e620000000200 */
[----:B------:R-:W-:Y:S01]  /*22420*/  MOV R172, R11 ;  /* 0x0000000b00ac7202 */ /* 0x000fe20000000f00 */
[----:B------:R-:W-:Y:S01]  /*22430*/  IMAD.MOV.U32 R173, RZ, RZ, R7 ;  /* 0x000000ffffad7224 */ /* 0x000fe200078e0007 */
[----:B------:R-:W-:Y:S01]  /*22440*/  MOV R174, R5 ;  /* 0x0000000500ae7202 */ /* 0x000fe20000000f00 */
[----:B------:R-:W-:-:S02]  /*22450*/  IMAD.MOV.U32 R175, RZ, RZ, R4 ;  /* 0x000000ffffaf7224 */ /* 0x000fc400078e0004 */
[----:B--2---:R-:W-:Y:S01]  /*22460*/  FMUL.FTZ R3, R3, R0 ;  /* 0x0000000003037220 */ /* 0x004fe20000410000 */
[C---:B----4-:R-:W-:Y:S01]  /*22470*/  HMMA.16816.F32 R220, R12.reuse, R50, R220 ;  /* 0x000000320cdc723c */ /* 0x050fe200000018dc */
[----:B------:R-:W-:Y:S01]  /*22480*/  MOV R102, R92 ;  /* 0x0000005c00667202 */ /* 0x000fe20000000f00 */
[----:B------:R-:W-:Y:S01]  /*22490*/  IMAD.MOV.U32 R103, RZ, RZ, R93 ;  /* 0x000000ffff677224 */ /* 0x000fe200078e005d */
[----:B------:R2:W-:Y:S01]  /*224a0*/  MUFU.TANH R50, R3 ;  /* 0x0000000300327308 */ /* 0x0005e20000002400 */
[----:B------:R-:W-:Y:S01]  /*224b0*/  MOV R92, R136 ;  /* 0x00000088005c7202 */ /* 0x000fe20000000f00 */
[----:B------:R-:W-:Y:S01]  /*224c0*/  IMAD.MOV.U32 R93, RZ, RZ, R133 ;  /* 0x000000ffff5d7224 */ /* 0x000fe200078e0085 */
[----:B------:R-:W-:Y:S01]  /*224d0*/  MOV R94, R119 ;  /* 0x00000077005e7202 */ /* 0x000fe20000000f00 */
[----:B------:R-:W4:Y:S01]  /*224e0*/  S2R R116, SR_TID.X ;  /* 0x0000000000747919 */ /* 0x000f220000002100 */
[C---:B------:R-:W-:Y:S08]  /*224f0*/  HMMA.16816.F32 R172, R12.reuse, R40, R172 ;  /* 0x000000280cac723c */ /* 0x040ff000000018ac */
[C---:B------:R-:W-:Y:S08]  /*22500*/  HMMA.16816.F32 R196, R12.reuse, R44, R196 ;  /* 0x0000002c0cc4723c */ /* 0x040ff000000018c4 */
[----:B------:R-:W-:Y:S01]  /*22510*/  HMMA.16816.F32 R236, R12, R46, R236 ;  /* 0x0000002e0cec723c */ /* 0x000fe200000018ec */
[----:B--2---:R-:W-:-:S07]  /*22520*/  FMUL.FTZ R3, R117, R0 ;  /* 0x0000000075037220 */ /* 0x004fce0000410000 */
[C---:B------:R-:W-:Y:S08]  /*22530*/  HMMA.16816.F32 R228, R12.reuse, R48, R228 ;  /* 0x000000300ce4723c */ /* 0x040ff000000018e4 */
[C---:B-1----:R-:W-:Y:S08]  /*22540*/  HMMA.16816.F32 R200, R12.reuse, R28, R200 ;  /* 0x0000001c0cc8723c */ /* 0x042ff000000018c8 */
[----:B------:R-:W-:Y:S01]  /*22550*/  HMMA.16816.F32 R96, R12, R30, R96 ;  /* 0x0000001e0c60723c */ /* 0x000fe20000001860 */
[----:B------:R-:W-:Y:S01]  /*22560*/  MOV R245, R9 ;  /* 0x0000000900f57202 */ /* 0x000fe20000000f00 */
[----:B------:R-:W-:-:S06]  /*22570*/  DEPBAR.LE SB0, 0x0 ;  /* 0x000080000000791a */ /* 0x000fcc0000000000 */
[C---:B------:R-:W-:Y:S08]  /*22580*/  HMMA.16816.F32 R40, R12.reuse, R42, R240 ;  /* 0x0000002a0c28723c */ /* 0x040ff000000018f0 */
[C---:B---3--:R-:W-:Y:S01]  /*22590*/  HMMA.16816.F32 R240, R12.reuse, R22, R72 ;  /* 0x000000160cf0723c */ /* 0x048fe20000001848 */
[----:B------:R1:W-:Y:S07]  /*225a0*/  MUFU.TANH R75, R3 ;  /* 0x00000003004b7308 */ /* 0x0003ee0000002400 */
[----:B------:R-:W-:Y:S01]  /*225b0*/  HMMA.16816.F32 R92, R12, R52, R92 ;  /* 0x000000340c5c723c */ /* 0x000fe2000000185c */
[----:B-1----:R-:W-:-:S07]  /*225c0*/  FMUL.FTZ R3, R10, R0 ;  /* 0x000000000a037220 */ /* 0x002fce0000410000 */
[C---:B------:R-:W-:Y:S08]  /*225d0*/  HMMA.16816.F32 R100, R12.reuse, R54, R100 ;  /* 0x000000360c64723c */ /* 0x040ff00000001864 */
[C---:B------:R-:W-:Y:S08]  /*225e0*/  HMMA.16816.F32 R216, R12.reuse, R24, R216 ;  /* 0x000000180cd8723c */ /* 0x040ff000000018d8 */
[C---:B------:R-:W-:Y:S08]  /*225f0*/  HMMA.16816.F32 R212, R12.reuse, R26, R212 ;  /* 0x0000001a0cd4723c */ /* 0x040ff000000018d4 */
[C---:B------:R-:W-:Y:S08]  /*22600*/  HMMA.16816.F32 R208, R12.reuse, R32, R208 ;  /* 0x000000200cd0723c */ /* 0x040ff000000018d0 */
[C---:B------:R-:W-:Y:S08]  /*22610*/  HMMA.16816.F32 R204, R12.reuse, R34, R204 ;  /* 0x000000220ccc723c */ /* 0x040ff000000018cc */
[----:B------:R-:W-:Y:S01]  /*22620*/  HMMA.16816.F32 R232, R12, R20, R88 ;  /* 0x000000140ce8723c */ /* 0x000fe20000001858 */
[----:B------:R1:W-:Y:S02]  /*22630*/  MUFU.TANH R14, R3 ;  /* 0x00000003000e7308 */ /* 0x0003e40000002400 */
[----:B-1----:R-:W-:-:S06]  /*22640*/  FMUL.FTZ R3, R56, R0 ;  /* 0x0000000038037220 */ /* 0x002fcc0000410000 */
        /* <DEDUP_REMOVED lines=38> */
[----:B------:R1:W2:Y:S02]  /*228b0*/  MUFU.TANH R51, R3 ;  /* 0x0000000300337308 */ /* 0x0002a40000002400 */
        /* <DEDUP_REMOVED lines=11> */
[----:B------:R1:W3:Y:S02]  /*22970*/  MUFU.TANH R246, R3 ;  /* 0x0000000300f67308 */ /* 0x0002e40000002400 */
[----:B-1----:R-:W-:-:S06]  /*22980*/  FMUL.FTZ R3, R86, R0 ;  /* 0x0000000056037220 */ /* 0x002fcc0000410000 */
[----:B------:R1:W-:Y:S02]  /*22990*/  MUFU.TANH R23, R3 ;  /* 0x0000000300177308 */ /* 0x0003e40000002400 */
[----:B-1----:R-:W-:-:S06]  /*229a0*/  FMUL.FTZ R3, R87, R0 ;  /* 0x0000000057037220 */ /* 0x002fcc0000410000 */
[----:B------:R1:W1:Y:S02]  /*229b0*/  MUFU.TANH R248, R3 ;  /* 0x0000000300f87308 */ /* 0x0002640000002400 */
[----:B-1----:R-:W-:-:S06]  /*229c0*/  FMUL.FTZ R3, R92, R0 ;  /* 0x000000005c037220 */ /* 0x002fcc0000410000 */
[----:B------:R1:W-:Y:S01]  /*229d0*/  MUFU.TANH R89, R3 ;  /* 0x0000000300597308 */ /* 0x0003e20000002400 */
[----:B--2---:R-:W-:Y:S02]  /*229e0*/  IMAD.MOV.U32 R92, RZ, RZ, R51 ;  /* 0x000000ffff5c7224 */ /* 0x004fe400078e0033 */
[----:B-1----:R-:W-:-:S05]  /*229f0*/  FMUL.FTZ R3, R93, R0 ;  /* 0x000000005d037220 */ /* 0x002fca0000410000 */
[----:B------:R1:W2:Y:S01]  /*22a00*/  MUFU.TANH R51, R3 ;  /* 0x0000000300337308 */ /* 0x0002a20000002400 */
[----:B------:R-:W-:Y:S01]  /*22a10*/  MOV R93, R22 ;  /* 0x00000016005d7202 */ /* 0x000fe20000000f00 */
        /* <DEDUP_REMOVED lines=24> */
[----:B------:R-:W-:Y:S01]  /*22ba0*/  MOV R100, R50 ;  /* 0x0000003200647202 */ /* 0x000fe20000000f00 */
[----:B-1----:R-:W-:-:S06]  /*22bb0*/  FMUL.FTZ R3, R109, R0 ;  /* 0x000000006d037220 */ /* 0x002fcc0000410000 */
[----:B------:R1:W-:Y:S02]  /*22bc0*/  MUFU.TANH R14, R3 ;  /* 0x00000003000e7308 */ /* 0x0003e40000002400 */
[----:B-1----:R-:W-:-:S06]  /*22bd0*/  FMUL.FTZ R3, R110, R0 ;  /* 0x000000006e037220 */ /* 0x002fcc0000410000 */
[----:B------:R1:W-:Y:S01]  /*22be0*/  MUFU.TANH R83, R3 ;  /* 0x0000000300537308 */ /* 0x0003e20000002400 */
[----:B------:R-:W-:Y:S02]  /*22bf0*/  IMAD.MOV.U32 R106, RZ, RZ, R247 ;  /* 0x000000ffff6a7224 */ /* 0x000fe400078e00f7 */
[----:B-1----:R-:W-:-:S05]  /*22c00*/  FMUL.FTZ R3, R111, R0 ;  /* 0x000000006f037220 */ /* 0x002fca0000410000 */
[----:B------:R1:W1:Y:S02]  /*22c10*/  MUFU.TANH R50, R3 ;  /* 0x0000000300327308 */ /* 0x0002640000002400 */
        /* <DEDUP_REMOVED lines=10> */
[----:B---3--:R-:W-:Y:S01]  /*22cc0*/  MOV R108, R246 ;  /* 0x000000f6006c7202 */ /* 0x008fe20000000f00 */
        /* <DEDUP_REMOVED lines=10> */
[----:B------:R1:W-:Y:S02]  /*22d70*/  MUFU.TANH R244, R3 ;  /* 0x0000000300f47308 */ /* 0x0003e40000002400 */
[----:B-1----:R-:W-:-:S06]  /*22d80*/  FMUL.FTZ R3, R126, R0 ;  /* 0x000000007e037220 */ /* 0x002fcc0000410000 */
[----:B------:R1:W-:Y:S01]  /*22d90*/  MUFU.TANH R78, R3 ;  /* 0x00000003004e7308 */ /* 0x0003e20000002400 */
[----:B------:R-:W-:Y:S01]  /*22da0*/  MOV R111, R248 ;  /* 0x000000f8006f7202 */ /* 0x000fe20000000f00 */
[----:B-1----:R-:W-:-:S06]  /*22db0*/  FMUL.FTZ R3, R127, R0 ;  /* 0x000000007f037220 */ /* 0x002fcc0000410000 */
[----:B------:R1:W-:Y:S01]  /*22dc0*/  MUFU.TANH R107, R3 ;  /* 0x00000003006b7308 */ /* 0x0003e20000002400 */
[----:B------:R-:W-:Y:S01]  /*22dd0*/  MOV R102, R75 ;  /* 0x0000004b00667202 */ /* 0x000fe20000000f00 */
[----:B-1----:R-:W-:-:S06]  /*22de0*/  FMUL.FTZ R3, R128, R0 ;  /* 0x0000000080037220 */ /* 0x002fcc0000410000 */
[----:B------:R1:W-:Y:S02]  /*22df0*/  MUFU.TANH R77, R3 ;  /* 0x00000003004d7308 */ /* 0x0003e40000002400 */
[----:B-1----:R-:W-:-:S06]  /*22e00*/  FMUL.FTZ R3, R129, R0 ;  /* 0x0000000081037220 */ /* 0x002fcc0000410000 */
[----:B------:R1:W-:Y:S02]  /*22e10*/  MUFU.TANH R248, R3 ;  /* 0x0000000300f87308 */ /* 0x0003e40000002400 */
[----:B-1----:R-:W-:-:S06]  /*22e20*/  FMUL.FTZ R3, R130, R0 ;  /* 0x0000000082037220 */ /* 0x002fcc0000410000 */
[----:B------:R1:W-:Y:S02]  /*22e30*/  MUFU.TANH R75, R3 ;  /* 0x00000003004b7308 */ /* 0x0003e40000002400 */
[----:B-1----:R-:W-:Y:S02]  /*22e40*/  FMUL.FTZ R3, R131, R0 ;  /* 0x0000000083037220 */ /* 0x002fe40000410000 */
[----:B------:R-:W-:-:S04]  /*22e50*/  IMAD.MOV.U32 R131, RZ, RZ, R225 ;  /* 0x000000ffff837224 */ /* 0x000fc800078e00e1 */
        /* <DEDUP_REMOVED lines=13> */
[----:B------:R1:W-:Y:S01]  /*22f30*/  MUFU.TANH R172, R3 ;  /* 0x0000000300ac7308 */ /* 0x0003e20000002400 */
[----:B------:R-:W-:Y:S02]  /*22f40*/  IMAD.MOV.U32 R101, RZ, RZ, R72 ;  /* 0x000000ffff657224 */ /* 0x000fe400078e0048 */
[----:B-1----:R-:W-:-:S05]  /*22f50*/  FMUL.FTZ R3, R42, R0 ;  /* 0x000000002a037220 */ /* 0x002fca0000410000 */
        /* <DEDUP_REMOVED lines=11> */
[----:B--2---:R-:W-:Y:S02]  /*23010*/  IMAD.MOV.U32 R114, RZ, RZ, R51 ;  /* 0x000000ffff727224 */ /* 0x004fe400078e0033 */
[----:B-1----:R-:W-:-:S05]  /*23020*/  FMUL.FTZ R3, R192, R0 ;  /* 0x00000000c0037220 */ /* 0x002fca0000410000 */
        /* <DEDUP_REMOVED lines=10> */
[----:B------:R-:W-:Y:S01]  /*230d0*/  MOV R124, R136 ;  /* 0x00000088007c7202 */ /* 0x000fe20000000f00 */
[----:B-1----:R-:W-:-:S06]  /*230e0*/  FMUL.FTZ R3, R197, R0 ;  /* 0x00000000c5037220 */ /* 0x002fcc0000410000 */
        /* <DEDUP_REMOVED lines=8> */
[----:B----4-:R-:W-:Y:S01]  /*23170*/  SHF.L.U32 R119, R116, 0x1, RZ ;  /* 0x0000000174777819 */ /* 0x010fe200000006ff */
[----:B------:R-:W-:Y:S02]  /*23180*/  IMAD.SHL.U32 R54, R37, 0x100, RZ ;  /* 0x0000010025367824 */ /* 0x000fe400078e00ff */
[----:B-1----:R-:W-:-:S04]  /*23190*/  FMUL.FTZ R3, R237, R0 ;  /* 0x00000000ed037220 */ /* 0x002fc80000410000 */
[----:B------:R1:W-:Y:S01]  /*231a0*/  MUFU.TANH R130, R3 ;  /* 0x0000000300827308 */ /* 0x0003e20000002400 */
[----:B------:R-:W-:Y:S01]  /*231b0*/  LOP3.LUT R119, R119, 0x6, RZ, 0xc0, !PT ;  /* 0x0000000677777812 */ /* 0x000fe200078ec0ff */
[----:B-1----:R-:W-:-:S06]  /*231c0*/  FMUL.FTZ R3, R238, R0 ;  /* 0x00000000ee037220 */ /* 0x002fcc0000410000 */
[----:B------:R1:W-:Y:S01]  /*231d0*/  MUFU.TANH R58, R3 ;  /* 0x00000003003a7308 */ /* 0x0003e20000002400 */
[C-C-:B------:R-:W-:Y:S02]  /*231e0*/  LOP3.LUT R4, R54.reuse, 0x8, R119.reuse, 0xfe, !PT ;  /* 0x0000000836047812 */ /* 0x140fe400078efe77 */
[----:B------:R-:W-:Y:S01]  /*231f0*/  LOP3.LUT R7, R54, 0x10, R119, 0xfe, !PT ;  /* 0x0000001036077812 */ /* 0x000fe200078efe77 */
[----:B-1----:R-:W-:-:S04]  /*23200*/  FMUL.FTZ R3, R228, R0 ;  /* 0x00000000e4037220 */ /* 0x002fc80000410000 */
[----:B------:R1:W-:Y:S01]  /*23210*/  MUFU.TANH R61, R3 ;  /* 0x00000003003d7308 */ /* 0x0003e20000002400 */
[----:B------:R-:W-:-:S07]  /*23220*/  LOP3.LUT R5, R54, 0x18, R119, 0xfe, !PT ;  /* 0x0000001836057812 */ /* 0x000fce00078efe77 */
[----:B------:R-:W2:Y:S01]  /*23230*/  I2F R11, R4 ;  /* 0x00000004000b7306 */ /* 0x000ea20000201400 */
[----:B-1----:R-:W-:-:S07]  /*23240*/  FMUL.FTZ R3, R230, R0 ;  /* 0x00000000e6037220 */ /* 0x002fce0000410000 */
[----:B------:R1:W-:Y:S01]  /*23250*/  MUFU.TANH R60, R3 ;  /* 0x00000003003c7308 */ /* 0x0003e20000002400 */
[----:B------:R-:W-:-:S07]  /*23260*/  LOP3.LUT R19, R54, 0x20, R119, 0xfe, !PT ;  /* 0x0000002036137812 */ /* 0x000fce00078efe77 */
[----:B------:R-:W3:Y:S01]  /*23270*/  I2F R116, R7 ;  /* 0x0000000700747306 */ /* 0x000ee20000201400 */
[----:B-1----:R-:W-:-:S07]  /*23280*/  FMUL.FTZ R3, R220, R0 ;  /* 0x00000000dc037220 */ /* 0x002fce0000410000 */
[----:B------:R1:W-:Y:S01]  /*23290*/  MUFU.TANH R66, R3 ;  /* 0x0000000300427308 */ /* 0x0003e20000002400 */
[C-C-:B------:R-:W-:Y:S02]  /*232a0*/  LOP3.LUT R18, R54.reuse, 0x28, R119.reuse, 0xfe, !PT ;  /* 0x0000002836127812 */ /* 0x140fe400078efe77 */
[----:B------:R-:W-:-:S05]  /*232b0*/  LOP3.LUT R25, R54, 0x30, R119, 0xfe, !PT ;  /* 0x0000003036197812 */ /* 0x000fca00078efe77 */
[----:B------:R-:W4:Y:S01]  /*232c0*/  I2F R55, R5 ;  /* 0x0000000500377306 */ /* 0x000f220000201400 */
[----:B-1----:R-:W-:-:S07]  /*232d0*/  FMUL.FTZ R3, R222, R0 ;  /* 0x00000000de037220 */ /* 0x002fce0000410000 */
[----:B------:R1:W-:Y:S01]  /*232e0*/  MUFU.TANH R65, R3 ;  /* 0x0000000300417308 */ /* 0x0003e20000002400 */
[C---:B------:R-:W-:Y:S02]  /*232f0*/  ISETP.GE.AND P6, PT, R4.reuse, R8, PT ;  /* 0x000000080400720c */ /* 0x040fe40003fc6270 */
[----:B------:R-:W-:Y:S01]  /*23300*/  ISETP.GE.AND P4, PT, R4, R6, PT ;  /* 0x000000060400720c */ /* 0x000fe20003f86270 */
[----:B--2---:R-:W-:-:S04]  /*23310*/  FFMA.FTZ R4, R132, R11, R31 ;  /* 0x0000000b84047223 */ /* 0x004fc8000001001f */
[----:B------:R-:W2:Y:S01]  /*23320*/  I2F R53, R19 ;  /* 0x0000001300357306 */ /* 0x000ea20000201400 */
[----:B-1----:R-:W-:-:S07]  /*23330*/  FMUL.FTZ R3, R216, R0 ;  /* 0x00000000d8037220 */ /* 0x002fce0000410000 */
[----:B------:R-:W1:Y:S01]  /*23340*/  I2F R49, R18 ;  /* 0x0000001200317306 */ /* 0x000e620000201400 */
[----:B------:R-:W-:-:S07]  /*23350*/  LOP3.LUT R24, R54, 0x38, R119, 0xfe, !PT ;  /* 0x0000003836187812 */ /* 0x000fce00078efe77 */
[----:B------:R1:W-:Y:S01]  /*23360*/  MUFU.TANH R71, R3 ;  /* 0x0000000300477308 */ /* 0x0003e20000002400 */
[----:B------:R-:W-:Y:S01]  /*23370*/  IMAD.MOV.U32 R216, RZ, RZ, R101 ;  /* 0x000000ffffd87224 */ /* 0x000fe200078e0065 */
[----:B------:R-:W-:Y:S01]  /*23380*/  ISETP.GE.AND P3, PT, R7, R6, PT ;  /* 0x000000060700720c */ /* 0x000fe20003f66270 */
[----:B------:R-:W-:-:S05]  /*23390*/  IMAD.MOV.U32 R101, RZ, RZ, R92 ;  /* 0x000000ffff657224 */ /* 0x000fca00078e005c */
[----:B------:R-:W2:Y:S01]  /*233a0*/  I2F R38, R25 ;  /* 0x0000001900267306 */ /* 0x000ea20000201400 */
[----:B-1----:R-:W-:Y:S01]  /*233b0*/  FMUL.FTZ R3, R218, R0 ;  /* 0x00000000da037220 */ /* 0x002fe20000410000 */
[----:B------:R-:W-:-:S06]  /*233c0*/  MOV R218, R93 ;  /* 0x0000005d00da7202 */ /* 0x000fcc0000000f00 */
[----:B------:R1:W-:Y:S01]  /*233d0*/  MUFU.TANH R69, R3 ;  /* 0x0000000300457308 */ /* 0x0003e20000002400 */
[----:B------:R-:W-:Y:S01]  /*233e0*/  FSEL R93, R4, -INF , !P6 ;  /* 0xff800000045d7808 */ /* 0x000fe20007000000 */
[----:B---3--:R-:W-:Y:S01]  /*233f0*/  FFMA.FTZ R4, R132, R116, R12 ;  /* 0x0000007484047223 */ /* 0x008fe2000001000c */
[----:B------:R-:W-:-:S05]  /*23400*/  ISETP.GE.AND P6, PT, R5, R8, PT ;  /* 0x000000080500720c */ /* 0x000fca0003fc6270 */
[----:B------:R-:W3:Y:S01]  /*23410*/  I2F R37, R24 ;  /* 0x0000001800257306 */ /* 0x000ee20000201400 */
[----:B-1----:R-:W-:-:S05]  /*23420*/  FFMA.FTZ R3, R132, R11, R13 ;  /* 0x0000000b84037223 */ /* 0x002fca000001000d */
[----:B------:R-:W-:Y:S02]  /*23430*/  FSEL R92, R3, -INF , !P4 ;  /* 0xff800000035c7808 */ /* 0x000fe40006000000 */
[-C--:B------:R-:W-:Y:S01]  /*23440*/  ISETP.GE.AND P4, PT, R5, R6.reuse, PT ;  /* 0x000000060500720c */ /* 0x080fe20003f86270 */
[-C--:B----4-:R-:W-:Y:S01]  /*23450*/  FFMA.FTZ R5, R132, R55.reuse, R91 ;  /* 0x0000003784057223 */ /* 0x090fe2000001005b */
[----:B------:R-:W-:Y:S01]  /*23460*/  FSEL R91, R4, -INF , !P3 ;  /* 0xff800000045b7808 */ /* 0x000fe20005800000 */
[C---:B------:R-:W-:Y:S01]  /*23470*/  FFMA.FTZ R3, R132.reuse, R55, R32 ;  /* 0x0000003784037223 */ /* 0x040fe20000010020 */
[----:B------:R-:W-:Y:S01]  /*23480*/  ISETP.GE.AND P3, PT, R19, R6, PT ;  /* 0x000000061300720c */ /* 0x000fe20003f66270 */
[----:B--2---:R-:W-:Y:S01]  /*23490*/  FFMA.FTZ R4, R132, R53, R15 ;  /* 0x0000003584047223 */ /* 0x004fe2000001000f */
[----:B------:R-:W-:Y:S02]  /*234a0*/  MOV R199, R105 ;  /* 0x0000006900c77202 */ /* 0x000fe40000000f00 */
[----:B------:R-:W-:-:S02]  /*234b0*/  MOV R178, R100 ;  /* 0x0000006400b27202 */ /* 0x000fc40000000f00 */
[----:B------:R-:W-:Y:S02]  /*234c0*/  MOV R236, R114 ;  /* 0x0000007200ec7202 */ /* 0x000fe40000000f00 */
[----:B------:R-:W-:Y:S02]  /*234d0*/  MOV R222, R102 ;  /* 0x0000006600de7202 */ /* 0x000fe40000000f00 */
[----:B------:R-:W-:Y:S02]  /*234e0*/  MOV R105, R94 ;  /* 0x0000005e00697202 */ /* 0x000fe40000000f00 */
[----:B------:R-:W-:Y:S01]  /*234f0*/  FSEL R100, R5, -INF , !P6 ;  /* 0xff80000005647808 */ /* 0x000fe20007000000 */
[CC--:B------:R-:W-:Y:S01]  /*23500*/  FFMA.FTZ R5, R132.reuse, R49.reuse, R59 ;  /* 0x0000003184057223 */ /* 0x0c0fe2000001003b */
[----:B------:R-:W-:Y:S02]  /*23510*/  MOV R102, R20 ;  /* 0x0000001400667202 */ /* 0x000fe40000000f00 */
[----:B------:R-:W-:Y:S01]  /*23520*/  ISETP.GE.AND P5, PT, R7, R8, PT ;  /* 0x000000080700720c */ /* 0x000fe20003fa6270 */
[C---:B------:R-:W-:Y:S01]  /*23530*/  FFMA.FTZ R7, R132.reuse, R116, R33 ;  /* 0x0000007484077223 */ /* 0x040fe20000010021 */
[----:B------:R-:W-:Y:S01]  /*23540*/  FSEL R94, R3, -INF , !P4 ;  /* 0xff800000035e7808 */ /* 0x000fe20006000000 */
[----:B------:R-:W-:Y:S01]  /*23550*/  FFMA.FTZ R3, R132, R49, R34 ;  /* 0x0000003184037223 */ /* 0x000fe20000010022 */
[----:B------:R-:W-:-:S02]  /*23560*/  MOV R114, R101 ;  /* 0x0000006500727202 */ /* 0x000fc40000000f00 */
[----:B------:R-:W-:Y:S02]  /*23570*/  LOP3.LUT R29, R54, 0x40, R119, 0xfe, !PT ;  /* 0x00000040361d7812 */ /* 0x000fe400078efe77 */
[----:B------:R-:W-:Y:S02]  /*23580*/  ISETP.GE.AND P6, PT, R18, R8, PT ;  /* 0x000000081200720c */ /* 0x000fe40003fc6270 */
[----:B------:R-:W-:Y:S01]  /*23590*/  FSEL R101, R4, -INF , !P3 ;  /* 0xff80000004657808 */ /* 0x000fe20005800000 */
[----:B------:R-:W-:Y:S01]  /*235a0*/  FFMA.FTZ R4, R132, R38, R21 ;  /* 0x0000002684047223 */ /* 0x000fe20000010015 */
[----:B------:R-:W-:Y:S01]  /*235b0*/  ISETP.GE.AND P4, PT, R18, R6, PT ;  /* 0x000000061200720c */ /* 0x000fe20003f86270 */
[-C--:B------:R-:W-:Y:S02]  /*235c0*/  FMUL.FTZ R12, R212, R0.reuse ;  /* 0x00000000d40c7220 */ /* 0x080fe40000410000 */
[-C--:B------:R-:W-:Y:S02]  /*235d0*/  FMUL.FTZ R15, R214, R0.reuse ;  /* 0x00000000d60f7220 */ /* 0x080fe40000410000 */
[----:B------:R-:W-:Y:S01]  /*235e0*/  FMUL.FTZ R21, R208, R0 ;  /* 0x00000000d0157220 */ /* 0x000fe20000410000 */
[----:B------:R-:W1:Y:S01]  /*235f0*/  I2F R46, R29 ;  /* 0x0000001d002e7306 */ /* 0x000e620000201400 */
[----:B------:R-:W-:-:S02]  /*23600*/  IMAD.MOV.U32 R228, RZ, RZ, R112 ;  /* 0x000000ffffe47224 */ /* 0x000fc400078e0070 */
[----:B------:R-:W-:Y:S01]  /*23610*/  IMAD.MOV.U32 R174, RZ, RZ, R104 ;  /* 0x000000ffffae7224 */ /* 0x000fe200078e0068 */
[----:B------:R-:W-:Y:S01]  /*23620*/  FSEL R104, R5, -INF , !P6 ;  /* 0xff80000005687808 */ /* 0x000fe20007000000 */
[----:B------:R-:W-:Y:S02]  /*23630*/  IMAD.MOV.U32 R212, RZ, RZ, R106 ;  /* 0x000000ffffd47224 */ /* 0x000fe400078e006a */
[----:B------:R-:W-:Y:S01]  /*23640*/  IMAD.MOV.U32 R179, RZ, RZ, R95 ;  /* 0x000000ffffb37224 */ /* 0x000fe200078e005f */
[----:B------:R-:W-:Y:S01]  /*23650*/  FSEL R95, R7, -INF , !P5 ;  /* 0xff800000075f7808 */ /* 0x000fe20006800000 */
[----:B------:R-:W-:Y:S01]  /*23660*/  IMAD.MOV.U32 R112, RZ, RZ, R102 ;  /* 0x000000ffff707224 */ /* 0x000fe200078e0066 */
[----:B------:R-:W-:Y:S01]  /*23670*/  FSEL R102, R3, -INF , !P4 ;  /* 0xff80000003667808 */ /* 0x000fe20006000000 */
[----:B------:R-:W-:Y:S01]  /*23680*/  IMAD.MOV.U32 R220, RZ, RZ, R103 ;  /* 0x000000ffffdc7224 */ /* 0x000fe200078e0067 */
[----:B------:R-:W-:Y:S01]  /*23690*/  LOP3.LUT R30, R54, 0x50, R119, 0xfe, !PT ;  /* 0x00000050361e7812 */ /* 0x000fe200078efe77 */
[----:B------:R-:W-:Y:S01]  /*236a0*/  IMAD.MOV.U32 R106, RZ, RZ, R68 ;  /* 0x000000ffff6a7224 */ /* 0x000fe200078e0044 */
[----:B------:R-:W-:Y:S01]  /*236b0*/  MOV R129, R10 ;  /* 0x0000000a00817202 */ /* 0x000fe20000000f00 */
[CC--:B---3--:R-:W-:Y:S01]  /*236c0*/  FFMA.FTZ R5, R132.reuse, R37.reuse, R57 ;  /* 0x0000002584057223 */ /* 0x0c8fe20000010039 */
[----:B------:R2:W-:Y:S01]  /*236d0*/  MUFU.TANH R68, R12 ;  /* 0x0000000c00447308 */ /* 0x0005e20000002400 */
[----:B------:R-:W-:Y:S01]  /*236e0*/  IMAD.MOV.U32 R103, RZ, RZ, R9 ;  /* 0x000000ffff677224 */ /* 0x000fe200078e0009 */
[----:B------:R-:W-:Y:S01]  /*236f0*/  ISETP.GE.AND P5, PT, R19, R8, PT ;  /* 0x000000081300720c */ /* 0x000fe20003fa6270 */
[----:B------:R-:W-:Y:S01]  /*23700*/  FFMA.FTZ R3, R132, R37, R23 ;  /* 0x0000002584037223 */ /* 0x000fe20000010017 */
[----:B------:R-:W-:-:S02]  /*23710*/  LOP3.LUT R39, R54, 0x48, R119, 0xfe, !PT ;  /* 0x0000004836277812 */ /* 0x000fc400078efe77 */
[C-C-:B------:R-:W-:Y:S02]  /*23720*/  LOP3.LUT R28, R54.reuse, 0x58, R119.reuse, 0xfe, !PT ;  /* 0x00000058361c7812 */ /* 0x140fe400078efe77 */
[----:B------:R3:W-:Y:S01]  /*23730*/  MUFU.TANH R59, R15 ;  /* 0x0000000f003b7308 */ /* 0x0007e20000002400 */
[C-C-:B------:R-:W-:Y:S02]  /*23740*/  LOP3.LUT R26, R54.reuse, 0x60, R119.reuse, 0xfe, !PT ;  /* 0x00000060361a7812 */ /* 0x140fe400078efe77 */
[C-C-:B------:R-:W-:Y:S02]  /*23750*/  LOP3.LUT R27, R54.reuse, 0x68, R119.reuse, 0xfe, !PT ;  /* 0x00000068361b7812 */ /* 0x140fe400078efe77 */
[C-C-:B------:R-:W-:Y:S02]  /*23760*/  LOP3.LUT R10, R54.reuse, 0x70, R119.reuse, 0xfe, !PT ;  /* 0x00000070360a7812 */ /* 0x140fe400078efe77 */
[C-C-:B------:R-:W-:Y:S01]  /*23770*/  LOP3.LUT R9, R54.reuse, 0x78, R119.reuse, 0xfe, !PT ;  /* 0x0000007836097812 */ /* 0x140fe200078efe77 */
[----:B------:R4:W-:Y:S01]  /*23780*/  MUFU.TANH R57, R21 ;  /* 0x0000001500397308 */ /* 0x0009e20000002400 */
[----:B------:R-:W-:-:S02]  /*23790*/  LOP3.LUT R13, R54, 0x80, R119, 0xfe, !PT ;  /* 0x00000080360d7812 */ /* 0x000fc400078efe77 */
[C-C-:B------:R-:W-:Y:S02]  /*237a0*/  LOP3.LUT R11, R54.reuse, 0x88, R119.reuse, 0xfe, !PT ;  /* 0x00000088360b7812 */ /* 0x140fe400078efe77 */
[C-C-:B--2---:R-:W-:Y:S02]  /*237b0*/  LOP3.LUT R12, R54.reuse, 0x90, R119.reuse, 0xfe, !PT ;  /* 0x00000090360c7812 */ /* 0x144fe400078efe77 */
[C-C-:B------:R-:W-:Y:S02]  /*237c0*/  LOP3.LUT R18, R54.reuse, 0x98, R119.reuse, 0xfe, !PT ;  /* 0x0000009836127812 */ /* 0x140fe400078efe77 */
[C-C-:B---3--:R-:W-:Y:S02]  /*237d0*/  LOP3.LUT R15, R54.reuse, 0xa0, R119.reuse, 0xfe, !PT ;  /* 0x000000a0360f7812 */ /* 0x148fe400078efe77 */
[C-C-:B------:R-:W-:Y:S02]  /*237e0*/  LOP3.LUT R19, R54.reuse, 0xa8, R119.reuse, 0xfe, !PT ;  /* 0x000000a836137812 */ /* 0x140fe400078efe77 */
[----:B------:R-:W-:-:S02]  /*237f0*/  LOP3.LUT R23, R54, 0xb8, R119, 0xfe, !PT ;  /* 0x000000b836177812 */ /* 0x000fc400078efe77 */
[----:B----4-:R-:W-:Y:S02]  /*23800*/  LOP3.LUT R21, R54, 0xb0, R119, 0xfe, !PT ;  /* 0x000000b036157812 */ /* 0x010fe400078efe77 */
[----:B------:R-:W2:Y:S01]  /*23810*/  S2R R119, SR_TID.X ;  /* 0x0000000000777919 */ /* 0x000ea20000002100 */
[----:B------:R-:W3:Y:S01]  /*23820*/  I2F R52, R30 ;  /* 0x0000001e00347306 */ /* 0x000ee20000201400 */
[----:B------:R-:W-:Y:S01]  /*23830*/  FFMA.FTZ R7, R132, R53, R35 ;  /* 0x0000003584077223 */ /* 0x000fe20000010023 */
[----:B------:R-:W-:Y:S02]  /*23840*/  MOV R214, R103 ;  /* 0x0000006700d67202 */ /* 0x000fe40000000f00 */
[----:B------:R-:W-:-:S04]  /*23850*/  ISETP.GE.AND P3, PT, R25, R6, PT ;  /* 0x000000061900720c */ /* 0x000fc80003f66270 */
[----:B------:R-:W4:Y:S01]  /*23860*/  I2F R45, R39 ;  /* 0x00000027002d7306 */ /* 0x000f220000201400 */
[----:B------:R-:W-:Y:S01]  /*23870*/  FSEL R103, R7, -INF , !P5 ;  /* 0xff80000007677808 */ /* 0x000fe20006800000 */
[----:B------:R-:W-:Y:S01]  /*23880*/  FFMA.FTZ R7, R132, R38, R90 ;  /* 0x0000002684077223 */ /* 0x000fe2000001005a */
[----:B------:R-:W-:Y:S02]  /*23890*/  MOV R90, R105 ;  /* 0x00000069005a7202 */ /* 0x000fe40000000f00 */
[----:B------:R-:W-:-:S03]  /*238a0*/  FSEL R105, R4, -INF , !P3 ;  /* 0xff80000004697808 */ /* 0x000fc60005800000 */
[----:B------:R-:W2:Y:S01]  /*238b0*/  I2F R44, R26 ;  /* 0x0000001a002c7306 */ /* 0x000ea20000201400 */
[----:B-1----:R-:W-:Y:S01]  /*238c0*/  FFMA.FTZ R4, R132, R46, R22 ;  /* 0x0000002e84047223 */ /* 0x002fe20000010016 */
[----:B------:R-:W-:Y:S02]  /*238d0*/  MOV R121, R14 ;  /* 0x0000000e00797202 */ /* 0x000fe40000000f00 */
[----:B------:R-:W-:-:S04]  /*238e0*/  ISETP.GE.AND P3, PT, R29, R6, PT ;  /* 0x000000061d00720c */ /* 0x000fc80003f66270 */
[----:B------:R-:W1:Y:S01]  /*238f0*/  I2F R48, R28 ;  /* 0x0000001c00307306 */ /* 0x000e620000201400 */
[C---:B------:R-:W-:Y:S02]  /*23900*/  ISETP.GE.AND P6, PT, R24.reuse, R8, PT ;  /* 0x000000081800720c */ /* 0x040fe40003fc6270 */
[----:B------:R-:W-:Y:S02]  /*23910*/  ISETP.GE.AND P4, PT, R24, R6, PT ;  /* 0x000000061800720c */ /* 0x000fe40003f86270 */
[----:B------:R-:W-:-:S03]  /*23920*/  ISETP.GE.AND P5, PT, R25, R8, PT ;  /* 0x000000081900720c */ /* 0x000fc60003fa6270 */
[----:B------:R-:W1:Y:S01]  /*23930*/  I2F R14, R10 ;  /* 0x0000000a000e7306 */ /* 0x000e620000201400 */
[----:B------:R-:W-:Y:S01]  /*23940*/  MOV R238, R112 ;  /* 0x0000007000ee7202 */ /* 0x000fe20000000f00 */
[----:B------:R-:W-:Y:S01]  /*23950*/  IMAD.MOV.U32 R208, RZ, RZ, R106 ;  /* 0x000000ffffd07224 */ /* 0x000fe200078e006a */
[----:B------:R-:W-:Y:S01]  /*23960*/  FSEL R112, R4, -INF , !P3 ;  /* 0xff80000004707808 */ /* 0x000fe20005800000 */
[----:B---3--:R-:W-:Y:S01]  /*23970*/  FFMA.FTZ R4, R132, R52, R86 ;  /* 0x0000003484047223 */ /* 0x008fe20000010056 */
[----:B------:R-:W-:-:S03]  /*23980*/  MOV R230, R111 ;  /* 0x0000006f00e67202 */ /* 0x000fc60000000f00 */
[----:B------:R-:W3:Y:S01]  /*23990*/  I2F R47, R27 ;  /* 0x0000001b002f7306 */ /* 0x000ee20000201400 */
[----:B------:R-:W-:Y:S02]  /*239a0*/  MOV R116, R108 ;  /* 0x0000006c00747202 */ /* 0x000fe40000000f00 */
[----:B------:R-:W-:Y:S01]  /*239b0*/  FSEL R111, R5, -INF , !P6 ;  /* 0xff800000056f7808 */ /* 0x000fe20007000000 */
[CC--:B----4-:R-:W-:Y:S01]  /*239c0*/  FFMA.FTZ R5, R132.reuse, R45.reuse, R88 ;  /* 0x0000002d84057223 */ /* 0x0d0fe20000010058 */
[----:B------:R-:W-:Y:S01]  /*239d0*/  FSEL R106, R3, -INF , !P4 ;  /* 0xff800000036a7808 */ /* 0x000fe20006000000 */
[----:B------:R-:W-:Y:S01]  /*239e0*/  FFMA.FTZ R3, R132, R45, R56 ;  /* 0x0000002d84037223 */ /* 0x000fe20000010038 */
[----:B------:R-:W-:Y:S01]  /*239f0*/  ISETP.GE.AND P3, PT, R30, R6, PT ;  /* 0x000000061e00720c */ /* 0x000fe20003f66270 */
[----:B------:R-:W4:Y:S01]  /*23a00*/  I2F R31, R13 ;  /* 0x0000000d001f7306 */ /* 0x000f220000201400 */
[----:B------:R-:W-:Y:S01]  /*23a10*/  FSEL R108, R7, -INF , !P5 ;  /* 0xff800000076c7808 */ /* 0x000fe20006800000 */
[----:B------:R-:W-:Y:S01]  /*23a20*/  FFMA.FTZ R7, R132, R46, R89 ;  /* 0x0000002e84077223 */ /* 0x000fe20000010059 */
[----:B------:R-:W-:-:S02]  /*23a30*/  ISETP.GE.AND P6, PT, R39, R8, PT ;  /* 0x000000082700720c */ /* 0x000fc40003fc6270 */
[----:B------:R-:W-:Y:S02]  /*23a40*/  ISETP.GE.AND P4, PT, R39, R6, PT ;  /* 0x000000062700720c */ /* 0x000fe40003f86270 */
[----:B------:R-:W-:Y:S01]  /*23a50*/  MOV R196, R121 ;  /* 0x0000007900c47202 */ /* 0x000fe20000000f00 */
[----:B------:R-:W3:Y:S01]  /*23a60*/  I2F R20, R9 ;  /* 0x0000000900147306 */ /* 0x000ee20000201400 */
[----:B------:R-:W-:Y:S01]  /*23a70*/  ISETP.GE.AND P5, PT, R29, R8, PT ;  /* 0x000000081d00720c */ /* 0x000fe20003fa6270 */
[----:B------:R-:W-:Y:S01]  /*23a80*/  IMAD.MOV.U32 R39, RZ, RZ, R114 ;  /* 0x000000ffff277224 */ /* 0x000fe200078e0072 */
[----:B------:R-:W-:Y:S01]  /*23a90*/  FSEL R121, R4, -INF , !P3 ;  /* 0xff80000004797808 */ /* 0x000fe20005800000 */
[C---:B--2---:R-:W-:Y:S01]  /*23aa0*/  FFMA.FTZ R4, R132.reuse, R44, R82 ;  /* 0x0000002c84047223 */ /* 0x044fe20000010052 */
[----:B------:R-:W-:Y:S01]  /*23ab0*/  SHF.L.U32 R89, R119, 0x1, RZ ;  /* 0x0000000177597819 */ /* 0x000fe200000006ff */
[----:B------:R-:W-:Y:S01]  /*23ac0*/  IMAD.MOV.U32 R193, RZ, RZ, R115 ;  /* 0x000000ffffc17224 */ /* 0x000fe200078e0073 */
[----:B------:R-:W-:Y:S01]  /*23ad0*/  FSEL R119, R5, -INF , !P6 ;  /* 0xff80000005777808 */ /* 0x000fe20007000000 */
[CC--:B-1----:R-:W-:Y:S01]  /*23ae0*/  FFMA.FTZ R5, R132.reuse, R48.reuse, R85 ;  /* 0x0000003084057223 */ /* 0x0c2fe20000010055 */
[----:B------:R-:W-:Y:S01]  /*23af0*/  FSEL R114, R3, -INF , !P4 ;  /* 0xff80000003727808 */ /* 0x000fe20006000000 */
[----:B------:R-:W-:Y:S01]  /*23b00*/  FFMA.FTZ R3, R132, R48, R83 ;  /* 0x0000003084037223 */ /* 0x000fe20000010053 */
[----:B------:R-:W-:-:S02]  /*23b10*/  ISETP.GE.AND P3, PT, R26, R6, PT ;  /* 0x000000061a00720c */ /* 0x000fc40003f66270 */
[----:B------:R-:W-:Y:S01]  /*23b20*/  FSEL R115, R7, -INF , !P5 ;  /* 0xff80000007737808 */ /* 0x000fe20006800000 */
[----:B------:R-:W-:Y:S01]  /*23b30*/  FFMA.FTZ R7, R132, R52, R87 ;  /* 0x0000003484077223 */ /* 0x000fe20000010057 */
[C---:B------:R-:W-:Y:S02]  /*23b40*/  ISETP.GE.AND P6, PT, R28.reuse, R8, PT ;  /* 0x000000081c00720c */ /* 0x040fe40003fc6270 */
[----:B------:R-:W-:Y:S02]  /*23b50*/  ISETP.GE.AND P4, PT, R28, R6, PT ;  /* 0x000000061c00720c */ /* 0x000fe40003f86270 */
[----:B------:R-:W-:Y:S02]  /*23b60*/  MOV R194, R129 ;  /* 0x0000008100c27202 */ /* 0x000fe40000000f00 */
[----:B------:R-:W-:Y:S01]  /*23b70*/  ISETP.GE.AND P5, PT, R30, R8, PT ;  /* 0x000000081e00720c */ /* 0x000fe20003fa6270 */
[----:B------:R-:W-:Y:S01]  /*23b80*/  IMAD.MOV.U32 R195, RZ, RZ, R127 ;  /* 0x000000ffffc37224 */ /* 0x000fe200078e007f */
[----:B------:R-:W-:Y:S01]  /*23b90*/  FSEL R129, R4, -INF , !P3 ;  /* 0xff80000004817808 */ /* 0x000fe20005800000 */
[----:B------:R-:W-:Y:S01]  /*23ba0*/  IMAD.MOV.U32 R198, RZ, RZ, R123 ;  /* 0x000000ffffc67224 */ /* 0x000fe200078e007b */
[----:B------:R-:W-:Y:S01]  /*23bb0*/  MOV R197, R124 ;  /* 0x0000007c00c57202 */ /* 0x000fe20000000f00 */
[C---:B------:R-:W-:Y:S01]  /*23bc0*/  FFMA.FTZ R4, R132.reuse, R14, R78 ;  /* 0x0000000e84047223 */ /* 0x040fe2000001004e */
[----:B------:R-:W-:Y:S01]  /*23bd0*/  I2F R32, R12 ;  /* 0x0000000c00207306 */ /* 0x000fe20000201400 */
[----:B------:R-:W-:Y:S01]  /*23be0*/  FSEL R127, R5, -INF , !P6 ;  /* 0xff800000057f7808 */ /* 0x000fe20007000000 */
[CC--:B---3--:R-:W-:Y:S01]  /*23bf0*/  FFMA.FTZ R5, R132.reuse, R47.reuse, R81 ;  /* 0x0000002f84057223 */ /* 0x0c8fe20000010051 */
[----:B------:R-:W-:Y:S01]  /*23c00*/  FSEL R123, R3, -INF , !P4 ;  /* 0xff800000037b7808 */ /* 0x000fe20006000000 */
[----:B------:R-:W-:Y:S01]  /*23c10*/  FFMA.FTZ R3, R132, R47, R79 ;  /* 0x0000002f84037223 */ /* 0x000fe2000001004f */
[----:B------:R-:W-:-:S02]  /*23c20*/  ISETP.GE.AND P3, PT, R10, R6, PT ;  /* 0x000000060a00720c */ /* 0x000fc40003f66270 */
[----:B------:R-:W-:Y:S01]  /*23c30*/  FSEL R124, R7, -INF , !P5 ;  /* 0xff800000077c7808 */ /* 0x000fe20006800000 */
[----:B------:R-:W-:Y:S01]  /*23c40*/  FFMA.FTZ R7, R132, R44, R84 ;  /* 0x0000002c84077223 */ /* 0x000fe20000010054 */
[C---:B------:R-:W-:Y:S01]  /*23c50*/  ISETP.GE.AND P6, PT, R27.reuse, R8, PT ;  /* 0x000000081b00720c */ /* 0x040fe20003fc6270 */
[----:B------:R-:W1:Y:S01]  /*23c60*/  I2F R33, R11 ;  /* 0x0000000b00217306 */ /* 0x000e620000201400 */
[----:B------:R-:W-:Y:S02]  /*23c70*/  ISETP.GE.AND P4, PT, R27, R6, PT ;  /* 0x000000061b00720c */ /* 0x000fe40003f86270 */
[----:B------:R-:W-:Y:S02]  /*23c80*/  ISETP.GE.AND P5, PT, R26, R8, PT ;  /* 0x000000081a00720c */ /* 0x000fe40003fa6270 */
[----:B------:R-:W-:Y:S01]  /*23c90*/  FSEL R175, R4, -INF , !P3 ;  /* 0xff80000004af7808 */ /* 0x000fe20005800000 */
[C---:B----4-:R-:W-:Y:S01]  /*23ca0*/  FFMA.FTZ R4, R132.reuse, R31, R70 ;  /* 0x0000001f84047223 */ /* 0x050fe20000010046 */
[----:B------:R-:W-:Y:S01]  /*23cb0*/  ISETP.GE.AND P2, PT, R131, 0x3, PT ;  /* 0x000000038300780c */ /* 0x000fe20003f46270 */
[----:B------:R-:W-:Y:S01]  /*23cc0*/  IMAD.MOV.U32 R237, RZ, RZ, R133 ;  /* 0x000000ffffed7224 */ /* 0x000fe200078e0085 */
[----:B------:R-:W-:Y:S01]  /*23cd0*/  FSEL R173, R5, -INF , !P6 ;  /* 0xff80000005ad7808 */ /* 0x000fe20007000000 */
[----:B------:R-:W-:Y:S01]  /*23ce0*/  FFMA.FTZ R5, R132, R20, R77 ;  /* 0x0000001484057223 */ /* 0x000fe2000001004d */
[----:B------:R-:W-:-:S02]  /*23cf0*/  FSEL R131, R3, -INF , !P4 ;  /* 0xff80000003837808 */ /* 0x000fc40006000000 */
[----:B------:R-:W-:Y:S02]  /*23d00*/  ISETP.GE.AND P3, PT, R13, R6, PT ;  /* 0x000000060d00720c */ /* 0x000fe40003f66270 */
[----:B------:R-:W-:Y:S01]  /*23d10*/  FSEL R133, R7, -INF , !P5 ;  /* 0xff80000007857808 */ /* 0x000fe20006800000 */
[----:B------:R-:W-:Y:S01]  /*23d20*/  FFMA.FTZ R7, R132, R14, R80 ;  /* 0x0000000e84077223 */ /* 0x000fe20000010050 */
[C---:B------:R-:W-:Y:S02]  /*23d30*/  ISETP.GE.AND P6, PT, R9.reuse, R8, PT ;  /* 0x000000080900720c */ /* 0x040fe40003fc6270 */
[----:B------:R-:W-:Y:S01]  /*23d40*/  ISETP.GE.AND P4, PT, R9, R6, PT ;  /* 0x000000060900720c */ /* 0x000fe20003f86270 */
[----:B------:R-:W-:Y:S01]  /*23d50*/  FMUL.FTZ R9, R200, R0 ;  /* 0x00000000c8097220 */ /* 0x000fe20000410000 */
[----:B------:R-:W2:Y:S01]  /*23d60*/  I2F R35, R18 ;  /* 0x0000001200237306 */ /* 0x000ea20000201400 */
[----:B------:R-:W-:Y:S02]  /*23d70*/  ISETP.GE.AND P5, PT, R10, R8, PT ;  /* 0x000000080a00720c */ /* 0x000fe40003fa6270 */
[----:B------:R-:W-:-:S02]  /*23d80*/  MOV R200, R194 ;  /* 0x000000c200c87202 */ /* 0x000fc40000000f00 */
[----:B------:R-:W-:Y:S01]  /*23d90*/  FSEL R194, R4, -INF , !P3 ;  /* 0xff80000004c27808 */ /* 0x000fe20005800000 */
[----:B------:R-:W-:Y:S01]  /*23da0*/  FMUL.FTZ R4, R202, R0 ;  /* 0x00000000ca047220 */ /* 0x000fe20000410000 */
[----:B------:R-:W-:Y:S01]  /*23db0*/  FSEL R192, R5, -INF , !P6 ;  /* 0xff80000005c07808 */ /* 0x000fe20007000000 */
[----:B------:R-:W3:Y:S01]  /*23dc0*/  I2F R34, R15 ;  /* 0x0000000f00227306 */ /* 0x000ee20000201400 */
[----:B------:R-:W-:Y:S01]  /*23dd0*/  FSEL R177, R7, -INF , !P5 ;  /* 0xff80000007b17808 */ /* 0x000fe20006800000 */
[C---:B------:R-:W-:Y:S01]  /*23de0*/  FFMA.FTZ R5, R132.reuse, R31, R76 ;  /* 0x0000001f84057223 */ /* 0x040fe2000001004c */
[----:B------:R-:W-:Y:S01]  /*23df0*/  ISETP.GE.AND P5, PT, R13, R8, PT ;  /* 0x000000080d00720c */ /* 0x000fe20003fa6270 */
[----:B------:R-:W-:Y:S01]  /*23e00*/  FFMA.FTZ R3, R132, R20, R75 ;  /* 0x0000001484037223 */ /* 0x000fe2000001004b */
[----:B------:R-:W-:-:S03]  /*23e10*/  MOV R77, R197 ;  /* 0x000000c5004d7202 */ /* 0x000fc60000000f00 */
[----:B------:R4:W-:Y:S01]  /*23e20*/  MUFU.TANH R46, R4 ;  /* 0x00000004002e7308 */ /* 0x0009e20000002400 */
[-C--:B------:R-:W-:Y:S02]  /*23e30*/  ISETP.GE.AND P3, PT, R12, R6.reuse, PT ;  /* 0x000000060c00720c */ /* 0x080fe40003f66270 */
[----:B------:R-:W-:Y:S01]  /*23e40*/  FSEL R197, R5, -INF , !P5 ;  /* 0xff80000005c57808 */ /* 0x000fe20006800000 */
[C---:B-1----:R-:W-:Y:S01]  /*23e50*/  FFMA.FTZ R5, R132.reuse, R33, R73 ;  /* 0x0000002184057223 */ /* 0x042fe20000010049 */
[----:B------:R-:W-:Y:S02]  /*23e60*/  FSEL R176, R3, -INF , !P4 ;  /* 0xff80000003b07808 */ /* 0x000fe40006000000 */
[----:B------:R-:W-:Y:S01]  /*23e70*/  ISETP.GE.AND P4, PT, R11, R6, PT ;  /* 0x000000060b00720c */ /* 0x000fe20003f86270 */
[----:B------:R-:W1:Y:S01]  /*23e80*/  I2F R37, R21 ;  /* 0x0000001500257306 */ /* 0x000e620000201400 */
[----:B------:R-:W-:Y:S02]  /*23e90*/  IMAD.MOV.U32 R82, RZ, RZ, R195 ;  /* 0x000000ffff527224 */ /* 0x000fe400078e00c3 */
[----:B----4-:R-:W-:Y:S01]  /*23ea0*/  FFMA.FTZ R4, R132, R32, R64 ;  /* 0x0000002084047223 */ /* 0x010fe20000010040 */
[----:B------:R-:W-:Y:S01]  /*23eb0*/  FSEL R195, R5, -INF , !P4 ;  /* 0xff80000005c37808 */ /* 0x000fe20006000000 */
[----:B------:R-:W-:-:S03]  /*23ec0*/  FMUL.FTZ R22, R210, R0 ;  /* 0x00000000d2167220 */ /* 0x000fc60000410000 */
[----:B------:R-:W-:Y:S01]  /*23ed0*/  FSEL R202, R4, -INF , !P3 ;  /* 0xff80000004ca7808 */ /* 0x000fe20005800000 */
[----:B------:R-:W-:Y:S01]  /*23ee0*/  FMUL.FTZ R4, R96, R0 ;  /* 0x0000000060047220 */ /* 0x000fe20000410000 */
[----:B------:R-:W-:Y:S01]  /*23ef0*/  LOP3.LUT R89, R89, 0x6, RZ, 0xc0, !PT ;  /* 0x0000000659597812 */ /* 0x000fe200078ec0ff */
[----:B--2---:R-:W-:Y:S02]  /*23f00*/  FFMA.FTZ R5, R132, R35, R51 ;  /* 0x0000002384057223 */ /* 0x004fe40000010033 */
[----:B------:R3:W-:Y:S01]  /*23f10*/  MUFU.TANH R51, R4 ;  /* 0x0000000400337308 */ /* 0x0007e20000002400 */
[----:B------:R-:W-:Y:S01]  /*23f20*/  ISETP.GE.AND P3, PT, R15, R6, PT ;  /* 0x000000060f00720c */ /* 0x000fe20003f66270 */
[----:B------:R-:W-:-:S06]  /*23f30*/  FMUL.FTZ R24, R204, R0 ;  /* 0x00000000cc187220 */ /* 0x000fcc0000410000 */
[----:B------:R2:W-:Y:S01]  /*23f40*/  MUFU.TANH R56, R22 ;  /* 0x0000001600387308 */ /* 0x0005e20000002400 */
[C---:B------:R-:W-:Y:S02]  /*23f50*/  FFMA.FTZ R7, R132.reuse, R32, R72 ;  /* 0x0000002084077223 */ /* 0x040fe40000010048 */
[----:B---3--:R-:W-:-:S05]  /*23f60*/  FFMA.FTZ R4, R132, R34, R50 ;  /* 0x0000002284047223 */ /* 0x008fca0000010032 */
[----:B------:R-:W3:Y:S01]  /*23f70*/  I2F R38, R19 ;  /* 0x0000001300267306 */ /* 0x000ee20000201400 */
[----:B------:R-:W-:Y:S02]  /*23f80*/  ISETP.GE.AND P5, PT, R12, R8, PT ;  /* 0x000000080c00720c */ /* 0x000fe40003fa6270 */
[----:B------:R-:W-:Y:S02]  /*23f90*/  FSEL R210, R4, -INF , !P3 ;  /* 0xff80000004d27808 */ /* 0x000fe40005800000 */
[--C-:B--2---:R-:W-:Y:S01]  /*23fa0*/  LOP3.LUT R22, R54, 0xc0, R89.reuse, 0xfe, !PT ;  /* 0x000000c036167812 */ /* 0x104fe200078efe59 */
[-C--:B------:R-:W-:Y:S02]  /*23fb0*/  FMUL.FTZ R4, R98, R0.reuse ;  /* 0x0000000062047220 */ /* 0x080fe40000410000 */
[----:B------:R-:W2:Y:S01]  /*23fc0*/  I2F R41, R23 ;  /* 0x0000001700297306 */ /* 0x000ea20000201400 */
[----:B------:R-:W-:Y:S01]  /*23fd0*/  LOP3.LUT R25, R54, 0xc8, R89, 0xfe, !PT ;  /* 0x000000c836197812 */ /* 0x000fe200078efe59 */
[----:B------:R-:W-:-:S06]  /*23fe0*/  FMUL.FTZ R26, R206, R0 ;  /* 0x00000000ce1a7220 */ /* 0x000fcc0000410000 */
[----:B------:R-:W4:Y:S01]  /*23ff0*/  I2F R40, R22 ;  /* 0x0000001600287306 */ /* 0x000f220000201400 */
[----:B------:R-:W-:Y:S01]  /*24000*/  FSEL R206, R7, -INF , !P5 ;  /* 0xff80000007ce7808 */ /* 0x000fe20006800000 */
[----:B------:R-:W-:Y:S01]  /*24010*/  FFMA.FTZ R7, R132, R34, R63 ;  /* 0x0000002284077223 */ /* 0x000fe2000001003f */
[-C--:B------:R-:W-:Y:S02]  /*24020*/  ISETP.GE.AND P3, PT, R21, R6.reuse, PT ;  /* 0x000000061500720c */ /* 0x080fe40003f66270 */
[----:B------:R-:W-:-:S03]  /*24030*/  ISETP.GE.AND P4, PT, R18, R6, PT ;  /* 0x000000061200720c */ /* 0x000fc60003f86270 */
[----:B------:R1:W-:Y:S01]  /*24040*/  MUFU.TANH R55, R24 ;  /* 0x0000001800377308 */ /* 0x0003e20000002400 */
[----:B------:R-:W-:Y:S02]  /*24050*/  ISETP.GE.AND P5, PT, R15, R8, PT ;  /* 0x000000080f00720c */ /* 0x000fe40003fa6270 */
[----:B------:R-:W-:-:S05]  /*24060*/  MOV R79, R218 ;  /* 0x000000da004f7202 */ /* 0x000fca0000000f00 */
[----:B------:R2:W-:Y:S01]  /*24070*/  MUFU.TANH R50, R4 ;  /* 0x0000000400327308 */ /* 0x0005e20000002400 */
[----:B------:R-:W-:Y:S01]  /*24080*/  IMAD.MOV.U32 R86, RZ, RZ, R214 ;  /* 0x000000ffff567224 */ /* 0x000fe200078e00d6 */
[----:B------:R-:W-:Y:S02]  /*24090*/  FSEL R204, R5, -INF , !P4 ;  /* 0xff80000005cc7808 */ /* 0x000fe40006000000 */
[----:B-1----:R-:W-:-:S04]  /*240a0*/  LOP3.LUT R24, R54, 0xd0, R89, 0xfe, !PT ;  /* 0x000000d036187812 */ /* 0x002fc800078efe59 */
[----:B------:R-:W1:Y:S01]  /*240b0*/  I2F R43, R25 ;  /* 0x00000019002b7306 */ /* 0x000e620000201400 */
[----:B--2---:R-:W-:-:S07]  /*240c0*/  FFMA.FTZ R4, R132, R37, R60 ;  /* 0x0000002584047223 */ /* 0x004fce000001003c */
[----:B------:R-:W2:Y:S01]  /*240d0*/  I2F R42, R24 ;  /* 0x00000018002a7306 */ /* 0x000ea20000201400 */
[----:B------:R-:W-:Y:S01]  /*240e0*/  FSEL R214, R7, -INF , !P5 ;  /* 0xff80000007d67808 */ /* 0x000fe20006800000 */
[----:B---3--:R-:W-:Y:S01]  /*240f0*/  FFMA.FTZ R5, R132, R38, R58 ;  /* 0x0000002684057223 */ /* 0x008fe2000001003a */
[----:B------:R-:W-:Y:S01]  /*24100*/  FSEL R218, R4, -INF , !P3 ;  /* 0xff80000004da7808 */ /* 0x000fe20005800000 */
[----:B------:R-:W-:Y:S01]  /*24110*/  FMUL.FTZ R4, R232, R0 ;  /* 0x00000000e8047220 */ /* 0x000fe20000410000 */
[----:B------:R-:W-:Y:S01]  /*24120*/  ISETP.GE.AND P4, PT, R19, R6, PT ;  /* 0x000000061300720c */ /* 0x000fe20003f86270 */
[----:B------:R-:W-:Y:S01]  /*24130*/  FFMA.FTZ R7, R132, R37, R61 ;  /* 0x0000002584077223 */ /* 0x000fe2000001003d */
[----:B------:R-:W-:Y:S01]  /*24140*/  ISETP.GE.AND P5, PT, R21, R8, PT ;  /* 0x000000081500720c */ /* 0x000fe20003fa6270 */
[----:B------:R4:W-:Y:S01]  /*24150*/  MUFU.TANH R34, R4 ;  /* 0x0000000400227308 */ /* 0x0009e20000002400 */
[----:B------:R-:W-:Y:S02]  /*24160*/  LOP3.LUT R30, R54, 0xd8, R89, 0xfe, !PT ;  /* 0x000000d8361e7812 */ /* 0x000fe400078efe59 */
[----:B------:R-:W-:-:S02]  /*24170*/  MOV R84, R212 ;  /* 0x000000d400547202 */ /* 0x000fc40000000f00 */
[----:B------:R-:W-:Y:S02]  /*24180*/  LOP3.LUT R29, R54, 0xe0, R89, 0xfe, !PT ;  /* 0x000000e0361d7812 */ /* 0x000fe400078efe59 */
[----:B------:R-:W-:Y:S02]  /*24190*/  MOV R80, R222 ;  /* 0x000000de00507202 */ /* 0x000fe40000000f00 */
[----:B------:R-:W-:Y:S01]  /*241a0*/  FSEL R212, R5, -INF , !P4 ;  /* 0xff80000005d47808 */ /* 0x000fe20006000000 */
[----:B------:R-:W-:Y:S01]  /*241b0*/  FFMA.FTZ R5, R132, R41, R65 ;  /* 0x0000002984057223 */ /* 0x000fe20000010041 */
[----:B------:R-:W-:Y:S02]  /*241c0*/  ISETP.GE.AND P3, PT, R22, R6, PT ;  /* 0x000000061600720c */ /* 0x000fe40003f66270 */
[----:B------:R-:W-:Y:S01]  /*241d0*/  FSEL R222, R7, -INF , !P5 ;  /* 0xff80000007de7808 */ /* 0x000fe20006800000 */
[C---:B----4-:R-:W-:Y:S01]  /*241e0*/  FFMA.FTZ R4, R132.reuse, R40, R69 ;  /* 0x0000002884047223 */ /* 0x050fe20000010045 */
[----:B------:R-:W-:Y:S01]  /*241f0*/  ISETP.GE.AND P4, PT, R23, R6, PT ;  /* 0x000000061700720c */ /* 0x000fe20003f86270 */
[----:B------:R-:W-:Y:S01]  /*24200*/  FFMA.FTZ R7, R132, R40, R71 ;  /* 0x0000002884077223 */ /* 0x000fe20000010047 */
[----:B------:R-:W-:Y:S01]  /*24210*/  I2F R45, R30 ;  /* 0x0000001e002d7306 */ /* 0x000fe20000201400 */
[----:B------:R-:W-:-:S02]  /*24220*/  MOV R88, R230 ;  /* 0x000000e600587202 */ /* 0x000fc40000000f00 */
[----:B------:R-:W-:Y:S01]  /*24230*/  ISETP.GE.AND P5, PT, R22, R8, PT ;  /* 0x000000081600720c */ /* 0x000fe20003fa6270 */
[----:B------:R-:W-:Y:S01]  /*24240*/  IMAD.MOV.U32 R78, RZ, RZ, R220 ;  /* 0x000000ffff4e7224 */ /* 0x000fe200078e00dc */
[----:B------:R-:W-:Y:S01]  /*24250*/  FSEL R230, R4, -INF , !P3 ;  /* 0xff80000004e67808 */ /* 0x000fe20005800000 */
[----:B------:R-:W-:Y:S02]  /*24260*/  FMUL.FTZ R4, R234, R0 ;  /* 0x00000000ea047220 */ /* 0x000fe40000410000 */
[----:B------:R3:W-:Y:S01]  /*24270*/  MUFU.TANH R53, R26 ;  /* 0x0000001a00357308 */ /* 0x0007e20000002400 */
[C-C-:B------:R-:W-:Y:S02]  /*24280*/  LOP3.LUT R28, R54.reuse, 0xe8, R89.reuse, 0xfe, !PT ;  /* 0x000000e8361c7812 */ /* 0x140fe400078efe59 */
[C---:B------:R-:W-:Y:S02]  /*24290*/  LOP3.LUT R27, R54.reuse, 0xf0, R89, 0xfe, !PT ;  /* 0x000000f0361b7812 */ /* 0x040fe400078efe59 */
[----:B------:R-:W-:-:S03]  /*242a0*/  LOP3.LUT R3, R54, R89, RZ, 0xfc, !PT ;  /* 0x0000005936037212 */ /* 0x000fc600078efcff */
[----:B------:R-:W-:Y:S01]  /*242b0*/  I2F R44, R29 ;  /* 0x0000001d002c7306 */ /* 0x000fe20000201400 */
[----:B------:R-:W-:Y:S01]  /*242c0*/  FSEL R220, R5, -INF , !P4 ;  /* 0xff80000005dc7808 */ /* 0x000fe20006000000 */
[----:B-1----:R-:W-:Y:S01]  /*242d0*/  FFMA.FTZ R5, R132, R43, R59 ;  /* 0x0000002b84057223 */ /* 0x002fe2000001003b */
[----:B------:R-:W-:-:S05]  /*242e0*/  ISETP.GE.AND P4, PT, R25, R6, PT ;  /* 0x000000061900720c */ /* 0x000fca0003f86270 */
[----:B------:R1:W4:Y:S01]  /*242f0*/  MUFU.TANH R52, R9 ;  /* 0x0000000900347308 */ /* 0x0003220000002400 */
[----:B---3--:R-:W-:Y:S02]  /*24300*/  LOP3.LUT R26, R54, 0xf8, R89, 0xfe, !PT ;  /* 0x000000f8361a7812 */ /* 0x008fe400078efe59 */
[----:B------:R-:W-:Y:S02]  /*24310*/  MOV R89, R236 ;  /* 0x000000ec00597202 */ /* 0x000fe40000000f00 */
[----:B------:R-:W-:Y:S01]  /*24320*/  FSEL R236, R7, -INF , !P5 ;  /* 0xff80000007ec7808 */ /* 0x000fe20006800000 */
[----:B--2---:R-:W-:Y:S01]  /*24330*/  FFMA.FTZ R7, R132, R42, R57 ;  /* 0x0000002a84077223 */ /* 0x004fe20000010039 */
[C---:B------:R-:W-:Y:S01]  /*24340*/  ISETP.GE.AND P5, PT, R24.reuse, R8, PT ;  /* 0x000000081800720c */ /* 0x040fe20003fa6270 */
[----:B------:R-:W-:Y:S01]  /*24350*/  IMAD.MOV.U32 R76, RZ, RZ, R78 ;  /* 0x000000ffff4c7224 */ /* 0x000fe200078e004e */
[----:B------:R-:W-:Y:S01]  /*24360*/  ISETP.GE.AND P3, PT, R24, R6, PT ;  /* 0x000000061800720c */ /* 0x000fe20003f66270 */
[----:B------:R-:W-:Y:S01]  /*24370*/  IMAD.MOV.U32 R78, RZ, RZ, R79 ;  /* 0x000000ffff4e7224 */ /* 0x000fe200078e004f */
[----:B------:R-:W-:Y:S01]  /*24380*/  ISETP.GE.AND P6, PT, R11, R8, PT ;  /* 0x000000080b00720c */ /* 0x000fe20003fc6270 */
[----:B-1----:R-:W-:-:S02]  /*24390*/  FFMA.FTZ R9, R132, R33, R74 ;  /* 0x0000002184097223 */ /* 0x002fc4000001004a */
[----:B------:R1:W-:Y:S01]  /*243a0*/  MUFU.TANH R33, R4 ;  /* 0x0000000400217308 */ /* 0x0003e20000002400 */
[----:B------:R-:W-:Y:S02]  /*243b0*/  FSEL R232, R5, -INF , !P4 ;  /* 0xff80000005e87808 */ /* 0x000fe40006000000 */
[----:B------:R-:W-:Y:S01]  /*243c0*/  FSEL R5, R7, -INF , !P5 ;  /* 0xff80000007057808 */ /* 0x000fe20006800000 */
[----:B------:R-:W-:Y:S01]  /*243d0*/  IMAD.MOV.U32 R75, RZ, RZ, R198 ;  /* 0x000000ffff4b7224 */ /* 0x000fe200078e00c6 */
[----:B------:R-:W-:Y:S02]  /*243e0*/  MOV R79, R237 ;  /* 0x000000ed004f7202 */ /* 0x000fe40000000f00 */
[----:B------:R-:W-:Y:S01]  /*243f0*/  FSEL R198, R9, -INF , !P6 ;  /* 0xff80000009c67808 */ /* 0x000fe20007000000 */
[C---:B------:R-:W-:Y:S02]  /*24400*/  FFMA.FTZ R9, R132.reuse, R35, R67 ;  /* 0x0000002384097223 */ /* 0x040fe40000010043 */
[----:B-1----:R-:W-:Y:S01]  /*24410*/  FFMA.FTZ R4, R132, R42, R56 ;  /* 0x0000002a84047223 */ /* 0x002fe20000010038 */
[----:B------:R-:W-:Y:S01]  /*24420*/  ISETP.GE.AND P6, PT, R18, R8, PT ;  /* 0x000000081200720c */ /* 0x000fe20003fc6270 */
[----:B------:R1:W-:Y:S03]  /*24430*/  STL [R1+0x78], R5 ;  /* 0x0000780501007387 */ /* 0x0003e60000100800 */
[----:B------:R-:W-:Y:S01]  /*24440*/  FSEL R237, R4, -INF , !P3 ;  /* 0xff80000004ed7808 */ /* 0x000fe20005800000 */
[----:B------:R-:W-:Y:S01]  /*24450*/  FMUL.FTZ R4, R240, R0 ;  /* 0x00000000f0047220 */ /* 0x000fe20000410000 */
[C---:B------:R-:W-:Y:S01]  /*24460*/  ISETP.GE.AND P5, PT, R29.reuse, R8, PT ;  /* 0x000000081d00720c */ /* 0x040fe20003fa6270 */
[----:B----4-:R-:W-:Y:S01]  /*24470*/  FFMA.FTZ R7, R132, R44, R52 ;  /* 0x0000002c84077223 */ /* 0x010fe20000010034 */
[----:B------:R-:W-:-:S02]  /*24480*/  ISETP.GE.AND P3, PT, R29, R6, PT ;  /* 0x000000061d00720c */ /* 0x000fc40003f66270 */
[----:B------:R-:W-:Y:S01]  /*24490*/  ISETP.GE.AND P4, PT, R30, R6, PT ;  /* 0x000000061e00720c */ /* 0x000fe20003f86270 */
[----:B------:R2:W-:Y:S01]  /*244a0*/  MUFU.TANH R29, R4 ;  /* 0x00000004001d7308 */ /* 0x0005e20000002400 */
[----:B------:R-:W-:Y:S02]  /*244b0*/  MOV R85, R208 ;  /* 0x000000d000557202 */ /* 0x000fe40000000f00 */
[----:B------:R-:W-:Y:S02]  /*244c0*/  MOV R74, R80 ;  /* 0x00000050004a7202 */ /* 0x000fe40000000f00 */
[----:B------:R-:W-:Y:S01]  /*244d0*/  FSEL R208, R9, -INF , !P6 ;  /* 0xff80000009d07808 */ /* 0x000fe20007000000 */
[C---:B------:R-:W-:Y:S01]  /*244e0*/  FFMA.FTZ R9, R132.reuse, R38, R62 ;  /* 0x0000002684097223 */ /* 0x040fe2000001003e */
[----:B------:R-:W-:Y:S01]  /*244f0*/  MOV R80, R84 ;  /* 0x0000005400507202 */ /* 0x000fe20000000f00 */
[----:B------:R-:W-:Y:S01]  /*24500*/  IMAD.MOV.U32 R84, RZ, RZ, R238 ;  /* 0x000000ffff547224 */ /* 0x000fe200078e00ee */
[----:B------:R-:W-:Y:S01]  /*24510*/  ISETP.GE.AND P6, PT, R19, R8, PT ;  /* 0x000000081300720c */ /* 0x000fe20003fc6270 */
[----:B-1----:R-:W-:-:S02]  /*24520*/  FFMA.FTZ R5, R132, R45, R53 ;  /* 0x0000002d84057223 */ /* 0x002fc40000010035 */
[----:B--2---:R-:W-:Y:S01]  /*24530*/  FFMA.FTZ R4, R132, R44, R46 ;  /* 0x0000002c84047223 */ /* 0x004fe2000001002e */
[----:B------:R-:W-:Y:S02]  /*24540*/  I2F R47, R27 ;  /* 0x0000001b002f7306 */ /* 0x000fe40000201400 */
[----:B------:R-:W-:Y:S02]  /*24550*/  FSEL R238, R5, -INF , !P4 ;  /* 0xff80000005ee7808 */ /* 0x000fe40006000000 */
[----:B------:R-:W-:Y:S01]  /*24560*/  FSEL R5, R7, -INF , !P5 ;  /* 0xff80000007057808 */ /* 0x000fe20006800000 */
[----:B------:R-:W-:Y:S01]  /*24570*/  IMAD.MOV.U32 R81, RZ, RZ, R216 ;  /* 0x000000ffff517224 */ /* 0x000fe200078e00d8 */
[----:B------:R-:W-:Y:S02]  /*24580*/  FSEL R4, R4, -INF , !P3 ;  /* 0xff80000004047808 */ /* 0x000fe40005800000 */
[----:B------:R-:W-:Y:S01]  /*24590*/  FSEL R216, R9, -INF , !P6 ;  /* 0xff80000009d87808 */ /* 0x000fe20007000000 */
[----:B------:R-:W-:Y:S01]  /*245a0*/  FFMA.FTZ R9, R132, R41, R66 ;  /* 0x0000002984097223 */ /* 0x000fe20000010042 */
[----:B------:R-:W-:Y:S01]  /*245b0*/  ISETP.GE.AND P6, PT, R23, R8, PT ;  /* 0x000000081700720c */ /* 0x000fe20003fc6270 */
[----:B------:R-:W-:Y:S01]  /*245c0*/  STL [R1+0x80], R5 ;  /* 0x0000800501007387 */ /* 0x000fe20000100800 */
[----:B------:R-:W1:Y:S01]  /*245d0*/  I2F R48, R28 ;  /* 0x0000001c00307306 */ /* 0x000e620000201400 */
[----:B------:R-:W-:-:S02]  /*245e0*/  IMAD.MOV.U32 R87, RZ, RZ, R116 ;  /* 0x000000ffff577224 */ /* 0x000fc400078e0074 */
[----:B------:R2:W-:Y:S01]  /*245f0*/  STL [R1+0x7c], R4 ;  /* 0x00007c0401007387 */ /* 0x0005e20000100800 */
[----:B------:R-:W-:Y:S01]  /*24600*/  IMAD.MOV.U32 R116, RZ, RZ, R228 ;  /* 0x000000ffff747224 */ /* 0x000fe200078e00e4 */
[----:B------:R-:W-:Y:S02]  /*24610*/  FSEL R228, R9, -INF , !P6 ;  /* 0xff80000009e47808 */ /* 0x000fe40007000000 */
[----:B------:R-:W-:Y:S01]  /*24620*/  ISETP.GE.AND P6, PT, R25, R8, PT ;  /* 0x000000081900720c */ /* 0x000fe20003fc6270 */
[----:B------:R-:W-:Y:S01]  /*24630*/  I2F R49, R26 ;  /* 0x0000001a00317306 */ /* 0x000fe20000201400 */
[----:B------:R-:W-:Y:S02]  /*24640*/  IADD3 R14, R3, 0x1, RZ ;  /* 0x00000001030e7810 */ /* 0x000fe40007ffe0ff */
[----:B------:R-:W-:Y:S02]  /*24650*/  ISETP.GE.AND P3, PT, R27, R6, PT ;  /* 0x000000061b00720c */ /* 0x000fe40003f66270 */
[----:B------:R-:W-:-:S03]  /*24660*/  IADD3 R13, R3, 0x11, RZ ;  /* 0x00000011030d7810 */ /* 0x000fc60007ffe0ff */
[----:B------:R-:W-:Y:S01]  /*24670*/  I2F R31, R14 ;  /* 0x0000000e001f7306 */ /* 0x000fe20000201400 */
[----:B--2---:R-:W-:-:S07]  /*24680*/  FMUL.FTZ R4, R242, R0 ;  /* 0x00000000f2047220 */ /* 0x004fce0000410000 */
[----:B------:R2:W3:Y:S01]  /*24690*/  MUFU.TANH R25, R4 ;  /* 0x0000000400197308 */ /* 0x0004e20000002400 */
[----:B------:R-:W-:Y:S01]  /*246a0*/  IMAD.MOV.U32 R83, RZ, RZ, R39 ;  /* 0x000000ffff537224 */ /* 0x000fe200078e0027 */
[----:B------:R-:W-:Y:S01]  /*246b0*/  ISETP.GE.AND P4, PT, R28, R6, PT ;  /* 0x000000061c00720c */ /* 0x000fe20003f86270 */
[----:B-1----:R-:W-:-:S05]  /*246c0*/  FFMA.FTZ R5, R132, R48, R50 ;  /* 0x0000003084057223 */ /* 0x002fca0000010032 */
[----:B------:R-:W1:Y:S01]  /*246d0*/  I2F R39, R13 ;  /* 0x0000000d00277306 */ /* 0x000e620000201400 */
[----:B--2---:R-:W-:-:S05]  /*246e0*/  FFMA.FTZ R4, R132, R47, R33 ;  /* 0x0000002f84047223 */ /* 0x004fca0000010021 */
[----:B------:R-:W-:Y:S02]  /*246f0*/  FSEL R4, R4, -INF , !P3 ;  /* 0xff80000004047808 */ /* 0x000fe40005800000 */
[----:B------:R-:W-:Y:S01]  /*24700*/  FSEL R242, R5, -INF , !P4 ;  /* 0xff80000005f27808 */ /* 0x000fe20006000000 */
[----:B------:R-:W-:Y:S02]  /*24710*/  FMUL.FTZ R5, R239, R0 ;  /* 0x00000000ef057220 */ /* 0x000fe40000410000 */
[----:B------:R3:W-:Y:S01]  /*24720*/  STL [R1+0x88], R4 ;  /* 0x0000880401007387 */ /* 0x0007e20000100800 */
[----:B------:R-:W-:Y:S02]  /*24730*/  MOV R73, R76 ;  /* 0x0000004c00497202 */ /* 0x000fe40000000f00 */
[-C--:B------:R-:W-:Y:S02]  /*24740*/  ISETP.GE.AND P4, PT, R26, R6.reuse, PT ;  /* 0x000000061a00720c */ /* 0x080fe40003f86270 */
[----:B------:R-:W-:Y:S01]  /*24750*/  IADD3 R12, R3, 0x21, RZ ;  /* 0x00000021030c7810 */ /* 0x000fe20007ffe0ff */
[----:B------:R2:W-:Y:S01]  /*24760*/  MUFU.TANH R60, R5 ;  /* 0x00000005003c7308 */ /* 0x0005e20000002400 */
[----:B------:R-:W-:-:S07]  /*24770*/  ISETP.GE.AND P3, PT, R14, R6, PT ;  /* 0x000000060e00720c */ /* 0x000fce0003f66270 */
[----:B------:R-:W4:Y:S01]  /*24780*/  I2F R38, R12 ;  /* 0x0000000c00267306 */ /* 0x000f220000201400 */
[C---:B---3--:R-:W-:Y:S02]  /*24790*/  FFMA.FTZ R4, R132.reuse, R49, R25 ;  /* 0x0000003184047223 */ /* 0x048fe40000010019 */
[----:B--2---:R-:W-:-:S03]  /*247a0*/  FFMA.FTZ R5, R132, R31, R73 ;  /* 0x0000001f84057223 */ /* 0x004fc60000010049 */
[----:B------:R-:W-:Y:S01]  /*247b0*/  FSEL R239, R4, -INF , !P4 ;  /* 0xff80000004ef7808 */ /* 0x000fe20006000000 */
[----:B------:R-:W-:Y:S01]  /*247c0*/  FMUL.FTZ R4, R229, R0 ;  /* 0x00000000e5047220 */ /* 0x000fe20000410000 */
[----:B------:R-:W-:-:S03]  /*247d0*/  FSEL R62, R5, -INF , !P3 ;  /* 0xff800000053e7808 */ /* 0x000fc60005800000 */
[----:B------:R1:W-:Y:S01]  /*247e0*/  MUFU.TANH R59, R4 ;  /* 0x00000004003b7308 */ /* 0x0003e20000002400 */
[----:B------:R-:W-:Y:S01]  /*247f0*/  ISETP.GE.AND P3, PT, R13, R6, PT ;  /* 0x000000060d00720c */ /* 0x000fe20003f66270 */
[C---:B------:R-:W-:Y:S01]  /*24800*/  FFMA.FTZ R9, R132.reuse, R43, R68 ;  /* 0x0000002b84097223 */ /* 0x040fe20000010044 */
[C---:B------:R-:W-:Y:S02]  /*24810*/  IADD3 R11, R3.reuse, 0x31, RZ ;  /* 0x00000031030b7810 */ /* 0x040fe40007ffe0ff */
[----:B------:R-:W-:Y:S02]  /*24820*/  IADD3 R20, R3, 0x9, RZ ;  /* 0x0000000903147810 */ /* 0x000fe40007ffe0ff */
[----:B------:R-:W-:Y:S01]  /*24830*/  FSEL R234, R9, -INF , !P6 ;  /* 0xff80000009ea7808 */ /* 0x000fe20007000000 */
[----:B------:R-:W-:Y:S01]  /*24840*/  I2F R37, R11 ;  /* 0x0000000b00257306 */ /* 0x000fe20000201400 */
[----:B-1----:R-:W-:Y:S01]  /*24850*/  FFMA.FTZ R4, R132, R39, R78 ;  /* 0x0000002784047223 */ /* 0x002fe2000001004e */
[----:B------:R-:W-:Y:S01]  /*24860*/  ISETP.GE.AND P6, PT, R30, R8, PT ;  /* 0x000000081e00720c */ /* 0x000fe20003fc6270 */
[----:B------:R-:W-:-:S03]  /*24870*/  FFMA.FTZ R9, R132, R45, R55 ;  /* 0x0000002d84097223 */ /* 0x000fc60000010037 */
[----:B------:R-:W-:Y:S01]  /*24880*/  FSEL R65, R4, -INF , !P3 ;  /* 0xff80000004417808 */ /* 0x000fe20005800000 */
[----:B------:R-:W-:Y:S01]  /*24890*/  FMUL.FTZ R4, R231, R0 ;  /* 0x00000000e7047220 */ /* 0x000fe20000410000 */
[----:B------:R-:W1:Y:S01]  /*248a0*/  I2F R32, R20 ;  /* 0x0000001400207306 */ /* 0x000e620000201400 */
[----:B------:R-:W-:Y:S02]  /*248b0*/  ISETP.GE.AND P3, PT, R12, R6, PT ;  /* 0x000000060c00720c */ /* 0x000fe40003f66270 */
[----:B------:R-:W-:Y:S02]  /*248c0*/  IADD3 R10, R3, 0x41, RZ ;  /* 0x00000041030a7810 */ /* 0x000fe40007ffe0ff */
[----:B------:R-:W-:-:S03]  /*248d0*/  FSEL R240, R9, -INF , !P6 ;  /* 0xff80000009f07808 */ /* 0x000fc60007000000 */
[----:B------:R4:W-:Y:S01]  /*248e0*/  MUFU.TANH R58, R4 ;  /* 0x00000004003a7308 */ /* 0x0009e20000002400 */
[----:B------:R-:W-:Y:S01]  /*248f0*/  IADD3 R19, R3, 0x19, RZ ;  /* 0x0000001903137810 */ /* 0x000fe20007ffe0ff */
[----:B------:R-:W-:Y:S01]  /*24900*/  FFMA.FTZ R9, R132, R48, R51 ;  /* 0x0000003084097223 */ /* 0x000fe20000010033 */
[-C--:B------:R-:W-:Y:S01]  /*24910*/  ISETP.GE.AND P6, PT, R28, R8.reuse, PT ;  /* 0x000000081c00720c */ /* 0x080fe20003fc6270 */
[C---:B------:R-:W-:Y:S01]  /*24920*/  FFMA.FTZ R7, R132.reuse, R47, R34 ;  /* 0x0000002f84077223 */ /* 0x040fe20000010022 */
[----:B------:R-:W-:Y:S01]  /*24930*/  ISETP.GE.AND P5, PT, R27, R8, PT ;  /* 0x000000081b00720c */ /* 0x000fe20003fa6270 */
[----:B------:R-:W-:Y:S02]  /*24940*/  IMAD.MOV.U32 R72, RZ, RZ, R74 ;  /* 0x000000ffff487224 */ /* 0x000fe400078e004a */
[----:B------:R-:W-:Y:S01]  /*24950*/  I2F R40, R10 ;  /* 0x0000000a00287306 */ /* 0x000fe20000201400 */
[----:B------:R-:W-:Y:S02]  /*24960*/  IMAD.MOV.U32 R74, RZ, RZ, R75 ;  /* 0x000000ffff4a7224 */ /* 0x000fe400078e004b */
[----:B----4-:R-:W-:-:S05]  /*24970*/  FFMA.FTZ R4, R132, R38, R82 ;  /* 0x0000002684047223 */ /* 0x010fca0000010052 */
[----:B------:R-:W2:Y:S01]  /*24980*/  I2F R35, R19 ;  /* 0x0000001300237306 */ /* 0x000ea20000201400 */
[----:B------:R-:W-:Y:S02]  /*24990*/  MOV R75, R77 ;  /* 0x0000004d004b7202 */ /* 0x000fe40000000f00 */
[----:B------:R-:W-:Y:S01]  /*249a0*/  FSEL R69, R4, -INF , !P3 ;  /* 0xff80000004457808 */ /* 0x000fe20005800000 */
[----:B------:R-:W-:Y:S01]  /*249b0*/  FMUL.FTZ R4, R221, R0 ;  /* 0x00000000dd047220 */ /* 0x000fe20000410000 */
[----:B------:R-:W-:Y:S01]  /*249c0*/  FSEL R76, R9, -INF , !P6 ;  /* 0xff800000094c7808 */ /* 0x000fe20007000000 */
[----:B------:R-:W-:Y:S01]  /*249d0*/  FFMA.FTZ R9, R132, R31, R72 ;  /* 0x0000001f84097223 */ /* 0x000fe20000010048 */
[----:B------:R-:W-:Y:S01]  /*249e0*/  IADD3 R18, R3, 0x29, RZ ;  /* 0x0000002903127810 */ /* 0x000fe20007ffe0ff */
[----:B------:R3:W-:Y:S01]  /*249f0*/  MUFU.TANH R57, R4 ;  /* 0x0000000400397308 */ /* 0x0007e20000002400 */
[----:B------:R-:W-:Y:S02]  /*24a00*/  FSEL R77, R7, -INF , !P5 ;  /* 0xff800000074d7808 */ /* 0x000fe40006800000 */
[----:B------:R-:W-:Y:S01]  /*24a10*/  ISETP.GE.AND P5, PT, R14, R8, PT ;  /* 0x000000080e00720c */ /* 0x000fe20003fa6270 */
[----:B------:R-:W-:Y:S01]  /*24a20*/  FFMA.FTZ R7, R132, R49, R29 ;  /* 0x0000003184077223 */ /* 0x000fe2000001001d */
[----:B------:R-:W-:-:S02]  /*24a30*/  ISETP.GE.AND P3, PT, R11, R6, PT ;  /* 0x000000060b00720c */ /* 0x000fc40003f66270 */
[----:B------:R-:W-:Y:S01]  /*24a40*/  IADD3 R23, R3, 0x51, RZ ;  /* 0x0000005103177810 */ /* 0x000fe20007ffe0ff */
[----:B------:R-:W4:Y:S01]  /*24a50*/  I2F R22, R18 ;  /* 0x0000001200167306 */ /* 0x000f220000201400 */
[----:B------:R-:W-:Y:S02]  /*24a60*/  ISETP.GE.AND P6, PT, R26, R8, PT ;  /* 0x000000081a00720c */ /* 0x000fe40003fc6270 */
[----:B------:R-:W-:Y:S01]  /*24a70*/  FSEL R63, R9, -INF , !P5 ;  /* 0xff800000093f7808 */ /* 0x000fe20006800000 */
[CC--:B-1----:R-:W-:Y:S02]  /*24a80*/  FFMA.FTZ R9, R132.reuse, R32.reuse, R74 ;  /* 0x0000002084097223 */ /* 0x0c2fe4000001004a */
[C---:B---3--:R-:W-:Y:S01]  /*24a90*/  FFMA.FTZ R4, R132.reuse, R37, R86 ;  /* 0x0000002584047223 */ /* 0x048fe20000010056 */
[----:B------:R-:W-:Y:S01]  /*24aa0*/  IADD3 R15, R3, 0x39, RZ ;  /* 0x00000039030f7810 */ /* 0x000fe20007ffe0ff */
[----:B------:R-:W-:Y:S01]  /*24ab0*/  I2F R45, R23 ;  /* 0x00000017002d7306 */ /* 0x000fe20000201400 */
[----:B------:R-:W-:Y:S01]  /*24ac0*/  FSEL R7, R7, -INF , !P6 ;  /* 0xff80000007077808 */ /* 0x000fe20007000000 */
[----:B------:R-:W-:Y:S01]  /*24ad0*/  FFMA.FTZ R5, R132, R32, R75 ;  /* 0x0000002084057223 */ /* 0x000fe2000001004b */
[----:B------:R-:W-:Y:S01]  /*24ae0*/  FSEL R74, R4, -INF , !P3 ;  /* 0xff800000044a7808 */ /* 0x000fe20005800000 */
[----:B------:R-:W-:Y:S01]  /*24af0*/  FMUL.FTZ R4, R223, R0 ;  /* 0x00000000df047220 */ /* 0x000fe20000410000 */
[----:B------:R-:W-:-:S02]  /*24b00*/  ISETP.GE.AND P6, PT, R20, R8, PT ;  /* 0x000000081400720c */ /* 0x000fc40003fc6270 */
[-C--:B------:R-:W-:Y:S01]  /*24b10*/  ISETP.GE.AND P4, PT, R20, R6.reuse, PT ;  /* 0x000000061400720c */ /* 0x080fe20003f86270 */
[----:B------:R-:W1:Y:S01]  /*24b20*/  I2F R21, R15 ;  /* 0x0000000f00157306 */ /* 0x000e620000201400 */
[----:B------:R-:W-:Y:S02]  /*24b30*/  IADD3 R24, R3, 0x49, RZ ;  /* 0x0000004903187810 */ /* 0x000fe40007ffe0ff */
[----:B------:R-:W-:Y:S01]  /*24b40*/  FSEL R64, R9, -INF , !P6 ;  /* 0xff80000009407808 */ /* 0x000fe20007000000 */
[CC--:B--2---:R-:W-:Y:S01]  /*24b50*/  FFMA.FTZ R9, R132.reuse, R35.reuse, R80 ;  /* 0x0000002384097223 */ /* 0x0c4fe20000010050 */
[----:B------:R-:W-:Y:S01]  /*24b60*/  FSEL R61, R5, -INF , !P4 ;  /* 0xff800000053d7808 */ /* 0x000fe20006000000 */
[----:B------:R-:W-:Y:S02]  /*24b70*/  FFMA.FTZ R5, R132, R35, R79 ;  /* 0x0000002384057223 */ /* 0x000fe4000001004f */
[----:B------:R2:W-:Y:S01]  /*24b80*/  MUFU.TANH R56, R4 ;  /* 0x0000000400387308 */ /* 0x0005e20000002400 */
[----:B------:R-:W-:Y:S01]  /*24b90*/  ISETP.GE.AND P3, PT, R10, R6, PT ;  /* 0x000000060a00720c */ /* 0x000fe20003f66270 */
[----:B------:R3:W-:Y:S01]  /*24ba0*/  STL [R1+0x64], R7 ;  /* 0x0000640701007387 */ /* 0x0007e20000100800 */
[----:B------:R-:W-:-:S02]  /*24bb0*/  IADD3 R27, R3, 0x61, RZ ;  /* 0x00000061031b7810 */ /* 0x000fc40007ffe0ff */
[C---:B------:R-:W-:Y:S02]  /*24bc0*/  ISETP.GE.AND P6, PT, R19.reuse, R8, PT ;  /* 0x000000081300720c */ /* 0x040fe40003fc6270 */
[----:B------:R-:W-:Y:S01]  /*24bd0*/  ISETP.GE.AND P4, PT, R19, R6, PT ;  /* 0x000000061300720c */ /* 0x000fe20003f86270 */
[----:B------:R-:W1:Y:S01]  /*24be0*/  I2F R43, R24 ;  /* 0x00000018002b7306 */ /* 0x000e620000201400 */
[----:B------:R-:W-:Y:S02]  /*24bf0*/  IADD3 R28, R3, 0x59, RZ ;  /* 0x00000059031c7810 */ /* 0x000fe40007ffe0ff */
[----:B------:R-:W-:Y:S01]  /*24c00*/  ISETP.GE.AND P5, PT, R13, R8, PT ;  /* 0x000000080d00720c */ /* 0x000fe20003fa6270 */
[----:B--2---:R-:W-:-:S04]  /*24c10*/  FFMA.FTZ R4, R132, R40, R249 ;  /* 0x0000002884047223 */ /* 0x004fc800000100f9 */
[----:B------:R-:W-:Y:S01]  /*24c20*/  I2F R47, R27 ;  /* 0x0000001b002f7306 */ /* 0x000fe20000201400 */
[----:B------:R-:W-:Y:S01]  /*24c30*/  FSEL R68, R9, -INF , !P6 ;  /* 0xff80000009447808 */ /* 0x000fe20007000000 */
[----:B----4-:R-:W-:Y:S01]  /*24c40*/  FFMA.FTZ R9, R132, R22, R84 ;  /* 0x0000001684097223 */ /* 0x010fe20000010054 */
[----:B------:R-:W-:Y:S02]  /*24c50*/  FSEL R66, R5, -INF , !P4 ;  /* 0xff80000005427808 */ /* 0x000fe40006000000 */
[----:B------:R-:W-:Y:S01]  /*24c60*/  FSEL R80, R4, -INF , !P3 ;  /* 0xff80000004507808 */ /* 0x000fe20005800000 */
[----:B------:R-:W-:Y:S02]  /*24c70*/  FMUL.FTZ R4, R217, R0 ;  /* 0x00000000d9047220 */ /* 0x000fe40000410000 */
[----:B---3--:R-:W-:Y:S01]  /*24c80*/  FFMA.FTZ R7, R132, R39, R200 ;  /* 0x0000002784077223 */ /* 0x008fe200000100c8 */
[----:B------:R-:W-:Y:S01]  /*24c90*/  ISETP.GE.AND P6, PT, R18, R8, PT ;  /* 0x000000081200720c */ /* 0x000fe20003fc6270 */
[----:B------:R-:W-:Y:S01]  /*24ca0*/  FFMA.FTZ R5, R132, R22, R83 ;  /* 0x0000001684057223 */ /* 0x000fe20000010053 */
[----:B------:R-:W-:Y:S01]  /*24cb0*/  ISETP.GE.AND P4, PT, R18, R6, PT ;  /* 0x000000061200720c */ /* 0x000fe20003f86270 */
[----:B------:R-:W2:Y:S01]  /*24cc0*/  I2F R46, R28 ;  /* 0x0000001c002e7306 */ /* 0x000ea20000201400 */
[----:B------:R-:W-:Y:S01]  /*24cd0*/  FSEL R67, R7, -INF , !P5 ;  /* 0xff80000007437808 */ /* 0x000fe20006800000 */
[----:B------:R-:W-:Y:S01]  /*24ce0*/  FFMA.FTZ R7, R132, R38, R81 ;  /* 0x0000002684077223 */ /* 0x000fe20000010051 */
[----:B------:R-:W-:-:S02]  /*24cf0*/  ISETP.GE.AND P5, PT, R12, R8, PT ;  /* 0x000000080c00720c */ /* 0x000fc40003fa6270 */
[----:B------:R-:W-:-:S03]  /*24d00*/  FSEL R72, R9, -INF , !P6 ;  /* 0xff80000009487808 */ /* 0x000fc60007000000 */
[----:B------:R3:W-:Y:S01]  /*24d10*/  MUFU.TANH R55, R4 ;  /* 0x0000000400377308 */ /* 0x0007e20000002400 */
[----:B------:R-:W-:Y:S01]  /*24d20*/  FSEL R73, R5, -INF , !P4 ;  /* 0xff80000005497808 */ /* 0x000fe20006000000 */
[CC--:B-1----:R-:W-:Y:S01]  /*24d30*/  FFMA.FTZ R9, R132.reuse, R21.reuse, R87 ;  /* 0x0000001584097223 */ /* 0x0c2fe20000010057 */
[----:B------:R-:W-:Y:S01]  /*24d40*/  ISETP.GE.AND P3, PT, R23, R6, PT ;  /* 0x000000061700720c */ /* 0x000fe20003f66270 */
[C---:B------:R-:W-:Y:S01]  /*24d50*/  FFMA.FTZ R5, R132.reuse, R21, R88 ;  /* 0x0000001584057223 */ /* 0x040fe20000010058 */
[----:B------:R-:W-:Y:S02]  /*24d60*/  IADD3 R31, R3, 0x71, RZ ;  /* 0x00000071031f7810 */ /* 0x000fe40007ffe0ff */
[C---:B------:R-:W-:Y:S02]  /*24d70*/  ISETP.GE.AND P6, PT, R15.reuse, R8, PT ;  /* 0x000000080f00720c */ /* 0x040fe40003fc6270 */
[----:B------:R-:W-:Y:S02]  /*24d80*/  ISETP.GE.AND P4, PT, R15, R6, PT ;  /* 0x000000060f00720c */ /* 0x000fe40003f86270 */
[----:B------:R-:W-:Y:S01]  /*24d90*/  FSEL R71, R7, -INF , !P5 ;  /* 0xff80000007477808 */ /* 0x000fe20006800000 */
[C---:B---3--:R-:W-:Y:S01]  /*24da0*/  FFMA.FTZ R4, R132.reuse, R45, R245 ;  /* 0x0000002d84047223 */ /* 0x048fe200000100f5 */
[----:B------:R-:W-:Y:S01]  /*24db0*/  IADD3 R34, R3, 0x69, RZ ;  /* 0x0000006903227810 */ /* 0x000fe20007ffe0ff */
[----:B------:R-:W-:Y:S01]  /*24dc0*/  FFMA.FTZ R7, R132, R37, R85 ;  /* 0x0000002584077223 */ /* 0x000fe20000010055 */
[----:B------:R-:W-:Y:S01]  /*24dd0*/  I2F R50, R31 ;  /* 0x0000001f00327306 */ /* 0x000fe20000201400 */
[----:B------:R-:W-:-:S02]  /*24de0*/  ISETP.GE.AND P5, PT, R11, R8, PT ;  /* 0x000000080b00720c */ /* 0x000fc40003fa6270 */
[----:B------:R-:W-:Y:S01]  /*24df0*/  FSEL R84, R4, -INF , !P3 ;  /* 0xff80000004547808 */ /* 0x000fe20005800000 */
[----:B------:R-:W-:Y:S01]  /*24e00*/  FMUL.FTZ R4, R219, R0 ;  /* 0x00000000db047220 */ /* 0x000fe20000410000 */
[----:B------:R-:W-:Y:S01]  /*24e10*/  FSEL R78, R9, -INF , !P6 ;  /* 0xff800000094e7808 */ /* 0x000fe20007000000 */
[CC--:B------:R-:W-:Y:S01]  /*24e20*/  FFMA.FTZ R9, R132.reuse, R43.reuse, R90 ;  /* 0x0000002b84097223 */ /* 0x0c0fe2000001005a */
[----:B------:R-:W-:Y:S01]  /*24e30*/  FSEL R79, R5, -INF , !P4 ;  /* 0xff800000054f7808 */ /* 0x000fe20006000000 */
[----:B------:R-:W-:Y:S01]  /*24e40*/  FFMA.FTZ R5, R132, R43, R116 ;  /* 0x0000002b84057223 */ /* 0x000fe20000010074 */
[----:B------:R-:W1:Y:S01]  /*24e50*/  I2F R51, R34 ;  /* 0x0000002200337306 */ /* 0x000e620000201400 */
[C---:B------:R-:W-:Y:S02]  /*24e60*/  ISETP.GE.AND P6, PT, R24.reuse, R8, PT ;  /* 0x000000081800720c */ /* 0x040fe40003fc6270 */
[----:B------:R-:W-:Y:S02]  /*24e70*/  ISETP.GE.AND P4, PT, R24, R6, PT ;  /* 0x000000061800720c */ /* 0x000fe40003f86270 */
[----:B------:R-:W-:Y:S01]  /*24e80*/  FSEL R75, R7, -INF , !P5 ;  /* 0xff800000074b7808 */ /* 0x000fe20006800000 */
[----:B------:R-:W-:Y:S01]  /*24e90*/  FFMA.FTZ R7, R132, R40, R89 ;  /* 0x0000002884077223 */ /* 0x000fe20000010059 */
[----:B------:R-:W-:Y:S01]  /*24ea0*/  IADD3 R33, R3, 0x79, RZ ;  /* 0x0000007903217810 */ /* 0x000fe20007ffe0ff */
[----:B------:R3:W-:Y:S01]  /*24eb0*/  MUFU.TANH R43, R4 ;  /* 0x00000004002b7308 */ /* 0x0007e20000002400 */
[----:B------:R-:W-:-:S02]  /*24ec0*/  ISETP.GE.AND P5, PT, R10, R8, PT ;  /* 0x000000080a00720c */ /* 0x000fc40003fa6270 */
[----:B------:R-:W-:Y:S02]  /*24ed0*/  ISETP.GE.AND P3, PT, R27, R6, PT ;  /* 0x000000061b00720c */ /* 0x000fe40003f66270 */
[----:B------:R-:W-:Y:S02]  /*24ee0*/  IADD3 R30, R3, 0x81, RZ ;  /* 0x00000081031e7810 */ /* 0x000fe40007ffe0ff */
[----:B------:R-:W-:Y:S01]  /*24ef0*/  FSEL R82, R9, -INF , !P6 ;  /* 0xff80000009527808 */ /* 0x000fe20007000000 */
[CC--:B--2---:R-:W-:Y:S01]  /*24f00*/  FFMA.FTZ R9, R132.reuse, R46.reuse, R196 ;  /* 0x0000002e84097223 */ /* 0x0c4fe200000100c4 */
[----:B------:R-:W-:Y:S01]  /*24f10*/  FSEL R83, R5, -INF , !P4 ;  /* 0xff80000005537808 */ /* 0x000fe20006000000 */
[----:B------:R-:W-:Y:S01]  /*24f20*/  FFMA.FTZ R5, R132, R46, R193 ;  /* 0x0000002e84057223 */ /* 0x000fe200000100c1 */
[----:B------:R-:W2:Y:S01]  /*24f30*/  I2F R53, R33 ;  /* 0x0000002100357306 */ /* 0x000ea20000201400 */
[----:B------:R-:W-:Y:S01]  /*24f40*/  ISETP.GE.AND P6, PT, R28, R8, PT ;  /* 0x000000081c00720c */ /* 0x000fe20003fc6270 */
[----:B---3--:R-:W-:Y:S01]  /*24f50*/  FFMA.FTZ R4, R132, R47, R113 ;  /* 0x0000002f84047223 */ /* 0x008fe20000010071 */
[----:B------:R-:W-:-:S02]  /*24f60*/  ISETP.GE.AND P4, PT, R28, R6, PT ;  /* 0x000000061c00720c */ /* 0x000fc40003f86270 */
[----:B------:R-:W-:-:S03]  /*24f70*/  FSEL R81, R7, -INF , !P5 ;  /* 0xff80000007517808 */ /* 0x000fc60006800000 */
[----:B------:R-:W3:Y:S01]  /*24f80*/  I2F R49, R30 ;  /* 0x0000001e00317306 */ /* 0x000ee20000201400 */
[----:B------:R-:W-:Y:S01]  /*24f90*/  FSEL R88, R4, -INF , !P3 ;  /* 0xff80000004587808 */ /* 0x000fe20005800000 */
[----:B------:R-:W-:Y:S01]  /*24fa0*/  FFMA.FTZ R7, R132, R45, R199 ;  /* 0x0000002d84077223 */ /* 0x000fe200000100c7 */
[----:B------:R-:W-:Y:S01]  /*24fb0*/  IADD3 R32, R3, 0x89, RZ ;  /* 0x0000008903207810 */ /* 0x000fe20007ffe0ff */
[----:B------:R-:W-:Y:S01]  /*24fc0*/  FMUL.FTZ R4, R213, R0 ;  /* 0x00000000d5047220 */ /* 0x000fe20000410000 */
[-C--:B------:R-:W-:Y:S02]  /*24fd0*/  ISETP.GE.AND P5, PT, R23, R8.reuse, PT ;  /* 0x000000081700720c */ /* 0x080fe40003fa6270 */
[----:B------:R-:W-:Y:S02]  /*24fe0*/  FSEL R86, R9, -INF , !P6 ;  /* 0xff80000009567808 */ /* 0x000fe40007000000 */
[----:B------:R-:W-:Y:S01]  /*24ff0*/  FSEL R87, R5, -INF , !P4 ;  /* 0xff80000005577808 */ /* 0x000fe20006000000 */
[----:B------:R-:W4:Y:S01]  /*25000*/  I2F R52, R32 ;  /* 0x0000002000347306 */ /* 0x000f220000201400 */
[----:B------:R-:W-:-:S02]  /*25010*/  ISETP.GE.AND P6, PT, R34, R8, PT ;  /* 0x000000082200720c */ /* 0x000fc40003fc6270 */
[-C--:B------:R-:W-:Y:S02]  /*25020*/  ISETP.GE.AND P4, PT, R34, R6.reuse, PT ;  /* 0x000000062200720c */ /* 0x080fe40003f86270 */
[----:B------:R-:W-:Y:S01]  /*25030*/  FSEL R85, R7, -INF , !P5 ;  /* 0xff80000007557808 */ /* 0x000fe20006800000 */
[C---:B------:R-:W-:Y:S02]  /*25040*/  FFMA.FTZ R7, R132.reuse, R47, R247 ;  /* 0x0000002f84077223 */ /* 0x040fe400000100f7 */
[----:B------:R2:W-:Y:S01]  /*25050*/  MUFU.TANH R34, R4 ;  /* 0x0000000400227308 */ /* 0x0005e20000002400 */
[----:B------:R-:W-:Y:S02]  /*25060*/  IADD3 R29, R3, 0x91, RZ ;  /* 0x00000091031d7810 */ /* 0x000fe40007ffe0ff */
[----:B------:R-:W-:Y:S01]  /*25070*/  ISETP.GE.AND P3, PT, R31, R6, PT ;  /* 0x000000061f00720c */ /* 0x000fe20003f66270 */
[CC--:B-1----:R-:W-:Y:S01]  /*25080*/  FFMA.FTZ R9, R132.reuse, R51.reuse, R179 ;  /* 0x0000003384097223 */ /* 0x0c2fe200000100b3 */
[----:B------:R-:W-:Y:S01]  /*25090*/  ISETP.GE.AND P5, PT, R27, R8, PT ;  /* 0x000000081b00720c */ /* 0x000fe20003fa6270 */
[----:B------:R-:W-:-:S02]  /*250a0*/  FFMA.FTZ R5, R132, R51, R246 ;  /* 0x0000003384057223 */ /* 0x000fc400000100f6 */
[----:B------:R-:W1:Y:S01]  /*250b0*/  I2F R48, R29 ;  /* 0x0000001d00307306 */ /* 0x000e620000201400 */
[----:B------:R-:W-:Y:S01]  /*250c0*/  FSEL R89, R7, -INF , !P5 ;  /* 0xff80000007597808 */ /* 0x000fe20006800000 */
[CC--:B--2---:R-:W-:Y:S01]  /*250d0*/  FFMA.FTZ R4, R132.reuse, R50.reuse, R107 ;  /* 0x0000003284047223 */ /* 0x0c4fe2000001006b */
[----:B------:R-:W-:Y:S01]  /*250e0*/  IADD3 R26, R3, 0x99, RZ ;  /* 0x00000099031a7810 */ /* 0x000fe20007ffe0ff */
[----:B------:R-:W-:-:S03]  /*250f0*/  FFMA.FTZ R7, R132, R50, R244 ;  /* 0x0000003284077223 */ /* 0x000fc600000100f4 */
[----:B------:R-:W-:Y:S01]  /*25100*/  FSEL R98, R4, -INF , !P3 ;  /* 0xff80000004627808 */ /* 0x000fe20005800000 */
[----:B------:R-:W-:Y:S01]  /*25110*/  FMUL.FTZ R4, R215, R0 ;  /* 0x00000000d7047220 */ /* 0x000fe20000410000 */
[-C--:B------:R-:W-:Y:S02]  /*25120*/  ISETP.GE.AND P5, PT, R31, R8.reuse, PT ;  /* 0x000000081f00720c */ /* 0x080fe40003fa6270 */
[----:B------:R-:W-:Y:S02]  /*25130*/  FSEL R90, R9, -INF , !P6 ;  /* 0xff800000095a7808 */ /* 0x000fe40007000000 */
[----:B------:R-:W-:Y:S01]  /*25140*/  FSEL R96, R5, -INF , !P4 ;  /* 0xff80000005607808 */ /* 0x000fe20006000000 */
[CC--:B------:R-:W-:Y:S01]  /*25150*/  FFMA.FTZ R5, R132.reuse, R53.reuse, R225 ;  /* 0x0000003584057223 */ /* 0x0c0fe200000100e1 */
[C---:B------:R-:W-:Y:S01]  /*25160*/  ISETP.GE.AND P6, PT, R33.reuse, R8, PT ;  /* 0x000000082100720c */ /* 0x040fe20003fc6270 */
[C---:B------:R-:W-:Y:S01]  /*25170*/  FFMA.FTZ R9, R132.reuse, R53, R248 ;  /* 0x0000003584097223 */ /* 0x040fe200000100f8 */
[-C--:B------:R-:W-:Y:S01]  /*25180*/  ISETP.GE.AND P4, PT, R33, R6.reuse, PT ;  /* 0x000000062100720c */ /* 0x080fe20003f86270 */
[----:B------:R-:W2:Y:S01]  /*25190*/  I2F R44, R26 ;  /* 0x0000001a002c7306 */ /* 0x000ea20000201400 */
[----:B------:R-:W-:Y:S01]  /*251a0*/  FSEL R107, R7, -INF , !P5 ;  /* 0xff800000076b7808 */ /* 0x000fe20006800000 */
[----:B---3--:R-:W-:Y:S01]  /*251b0*/  FFMA.FTZ R7, R132, R49, R110 ;  /* 0x0000003184077223 */ /* 0x008fe2000001006e */
[----:B------:R-:W-:-:S02]  /*251c0*/  ISETP.GE.AND P3, PT, R30, R6, PT ;  /* 0x000000061e00720c */ /* 0x000fc40003f66270 */
[----:B------:R-:W-:-:S03]  /*251d0*/  IADD3 R25, R3, 0xa1, RZ ;  /* 0x000000a103197810 */ /* 0x000fc60007ffe0ff */
[----:B------:R3:W-:Y:S01]  /*251e0*/  MUFU.TANH R33, R4 ;  /* 0x0000000400217308 */ /* 0x0007e20000002400 */
[----:B------:R-:W-:Y:S01]  /*251f0*/  FSEL R110, R5, -INF , !P4 ;  /* 0xff800000056e7808 */ /* 0x000fe20006000000 */
[----:B----4-:R-:W-:Y:S01]  /*25200*/  FFMA.FTZ R5, R132, R52, R172 ;  /* 0x0000003484057223 */ /* 0x010fe200000100ac */
[----:B------:R-:W-:Y:S02]  /*25210*/  ISETP.GE.AND P5, PT, R30, R8, PT ;  /* 0x000000081e00720c */ /* 0x000fe40003fa6270 */
[----:B------:R-:W-:-:S03]  /*25220*/  ISETP.GE.AND P4, PT, R32, R6, PT ;  /* 0x000000062000720c */ /* 0x000fc60003f86270 */
[----:B------:R-:W4:Y:S01]  /*25230*/  I2F R42, R25 ;  /* 0x00000019002a7306 */ /* 0x000f220000201400 */
[----:B---3--:R-:W-:Y:S01]  /*25240*/  FFMA.FTZ R4, R132, R49, R109 ;  /* 0x0000003184047223 */ /* 0x008fe2000001006d */
[----:B------:R-:W-:Y:S02]  /*25250*/  FSEL R109, R9, -INF , !P6 ;  /* 0xff800000096d7808 */ /* 0x000fe40007000000 */
[----:B------:R-:W-:Y:S02]  /*25260*/  ISETP.GE.AND P6, PT, R32, R8, PT ;  /* 0x000000082000720c */ /* 0x000fe40003fc6270 */
[----:B------:R-:W-:Y:S01]  /*25270*/  FSEL R113, R4, -INF , !P3 ;  /* 0xff80000004717808 */ /* 0x000fe20005800000 */
[C---:B------:R-:W-:Y:S01]  /*25280*/  FFMA.FTZ R4, R132.reuse, R52, R117 ;  /* 0x0000003484047223 */ /* 0x040fe20000010075 */
[----:B------:R-:W-:Y:S02]  /*25290*/  IADD3 R22, R3, 0xa9, RZ ;  /* 0x000000a903167810 */ /* 0x000fe40007ffe0ff */
[----:B------:R-:W-:Y:S01]  /*252a0*/  FSEL R117, R5, -INF , !P6 ;  /* 0xff80000005757808 */ /* 0x000fe20007000000 */
[----:B-1----:R-:W-:Y:S01]  /*252b0*/  FFMA.FTZ R5, R132, R48, R120 ;  /* 0x0000003084057223 */ /* 0x002fe20000010078 */
[----:B------:R-:W-:Y:S01]  /*252c0*/  FSEL R116, R7, -INF , !P5 ;  /* 0xff80000007747808 */ /* 0x000fe20006800000 */
[----:B------:R-:W1:Y:S01]  /*252d0*/  I2F R41, R22 ;  /* 0x0000001600297306 */ /* 0x000e620000201400 */
[----:B------:R-:W-:-:S02]  /*252e0*/  ISETP.GE.AND P5, PT, R29, R8, PT ;  /* 0x000000081d00720c */ /* 0x000fc40003fa6270 */
[----:B------:R-:W-:Y:S01]  /*252f0*/  FSEL R120, R4, -INF , !P4 ;  /* 0xff80000004787808 */ /* 0x000fe20006000000 */
[C---:B------:R-:W-:Y:S01]  /*25300*/  FFMA.FTZ R4, R132.reuse, R48, R125 ;  /* 0x0000003084047223 */ /* 0x040fe2000001007d */
[----:B------:R-:W-:Y:S02]  /*25310*/  ISETP.GE.AND P3, PT, R29, R6, PT ;  /* 0x000000061d00720c */ /* 0x000fe40003f66270 */
[----:B------:R-:W-:Y:S02]  /*25320*/  IADD3 R21, R3, 0xb1, RZ ;  /* 0x000000b103157810 */ /* 0x000fe40007ffe0ff */
[----:B------:R-:W-:Y:S01]  /*25330*/  FSEL R125, R5, -INF , !P5 ;  /* 0xff800000057d7808 */ /* 0x000fe20006800000 */
[----:B--2---:R-:W-:Y:S01]  /*25340*/  FFMA.FTZ R5, R132, R44, R122 ;  /* 0x0000002c84057223 */ /* 0x004fe2000001007a */
[----:B------:R-:W-:Y:S01]  /*25350*/  ISETP.GE.AND P6, PT, R26, R8, PT ;  /* 0x000000081a00720c */ /* 0x000fe20003fc6270 */
[----:B------:R-:W-:Y:S01]  /*25360*/  FMUL.FTZ R7, R209, R0 ;  /* 0x00000000d1077220 */ /* 0x000fe20000410000 */
[----:B------:R-:W-:Y:S01]  /*25370*/  FSEL R122, R4, -INF , !P3 ;  /* 0xff800000047a7808 */ /* 0x000fe20005800000 */
[----:B------:R-:W2:Y:S01]  /*25380*/  I2F R40, R21 ;  /* 0x0000001500287306 */ /* 0x000ea20000201400 */
[----:B------:R-:W-:Y:S01]  /*25390*/  FFMA.FTZ R4, R132, R44, R126 ;  /* 0x0000002c84047223 */ /* 0x000fe2000001007e */
[----:B------:R-:W-:-:S02]  /*253a0*/  ISETP.GE.AND P4, PT, R26, R6, PT ;  /* 0x000000061a00720c */ /* 0x000fc40003f86270 */
[----:B------:R-:W-:Y:S01]  /*253b0*/  FSEL R126, R5, -INF , !P6 ;  /* 0xff800000057e7808 */ /* 0x000fe20007000000 */
[----:B----4-:R-:W-:Y:S01]  /*253c0*/  FFMA.FTZ R5, R132, R42, R128 ;  /* 0x0000002a84057223 */ /* 0x010fe20000010080 */
[----:B------:R-:W-:Y:S02]  /*253d0*/  IADD3 R13, R3, 0xc1, RZ ;  /* 0x000000c1030d7810 */ /* 0x000fe40007ffe0ff */
[----:B------:R3:W-:Y:S01]  /*253e0*/  MUFU.TANH R32, R7 ;  /* 0x0000000700207308 */ /* 0x0007e20000002400 */
[----:B------:R-:W-:Y:S02]  /*253f0*/  ISETP.GE.AND P5, PT, R25, R8, PT ;  /* 0x000000081900720c */ /* 0x000fe40003fa6270 */
[----:B------:R-:W-:Y:S01]  /*25400*/  FSEL R128, R4, -INF , !P4 ;  /* 0xff80000004807808 */ /* 0x000fe20006000000 */
[C---:B------:R-:W-:Y:S01]  /*25410*/  FFMA.FTZ R4, R132.reuse, R42, R136 ;  /* 0x0000002a84047223 */ /* 0x040fe20000010088 */
[----:B------:R-:W-:Y:S02]  /*25420*/  IADD3 R14, R3, 0xb9, RZ ;  /* 0x000000b9030e7810 */ /* 0x000fe40007ffe0ff */
[----:B------:R-:W-:Y:S01]  /*25430*/  ISETP.GE.AND P3, PT, R25, R6, PT ;  /* 0x000000061900720c */ /* 0x000fe20003f66270 */
[----:B------:R-:W4:Y:S01]  /*25440*/  I2F R39, R13 ;  /* 0x0000000d00277306 */ /* 0x000f220000201400 */
[----:B------:R-:W-:Y:S01]  /*25450*/  FSEL R136, R5, -INF , !P5 ;  /* 0xff80000005887808 */ /* 0x000fe20006800000 */
[----:B-1----:R-:W-:-:S02]  /*25460*/  FFMA.FTZ R5, R132, R41, R130 ;  /* 0x0000002984057223 */ /* 0x002fc40000010082 */
[----:B---3--:R-:W-:-:S04]  /*25470*/  FMUL.FTZ R7, R211, R0 ;  /* 0x00000000d3077220 */ /* 0x008fc80000410000 */
[----:B------:R-:W1:Y:S01]  /*25480*/  I2F R38, R14 ;  /* 0x0000000e00267306 */ /* 0x000e620000201400 */
[----:B------:R-:W-:Y:S02]  /*25490*/  ISETP.GE.AND P6, PT, R22, R8, PT ;  /* 0x000000081600720c */ /* 0x000fe40003fc6270 */
[----:B------:R-:W-:Y:S01]  /*254a0*/  FSEL R130, R4, -INF , !P3 ;  /* 0xff80000004827808 */ /* 0x000fe20005800000 */
[----:B------:R-:W-:-:S04]  /*254b0*/  FFMA.FTZ R4, R132, R41, R60 ;  /* 0x0000002984047223 */ /* 0x000fc8000001003c */
[----:B------:R3:W-:Y:S01]  /*254c0*/  MUFU.TANH R30, R7 ;  /* 0x00000007001e7308 */ /* 0x0007e20000002400 */
[C---:B------:R-:W-:Y:S02]  /*254d0*/  IADD3 R20, R3.reuse, 0xc9, RZ ;  /* 0x000000c903147810 */ /* 0x040fe40007ffe0ff */
[----:B------:R-:W-:Y:S02]  /*254e0*/  ISETP.GE.AND P4, PT, R22, R6, PT ;  /* 0x000000061600720c */ /* 0x000fe40003f86270 */
[----:B------:R-:W-:Y:S02]  /*254f0*/  IADD3 R12, R3, 0xd1, RZ ;  /* 0x000000d1030c7810 */ /* 0x000fe40007ffe0ff */
[----:B------:R-:W-:Y:S01]  /*25500*/  FSEL R172, R5, -INF , !P6 ;  /* 0xff80000005ac7808 */ /* 0x000fe20007000000 */
[----:B------:R-:W1:Y:S01]  /*25510*/  I2F R35, R20 ;  /* 0x0000001400237306 */ /* 0x000e620000201400 */
[----:B------:R-:W-:Y:S01]  /*25520*/  MOV R231, R174 ;  /* 0x000000ae00e77202 */ /* 0x000fe20000000f00 */
[----:B---3--:R-:W-:-:S06]  /*25530*/  FMUL.FTZ R7, R205, R0 ;  /* 0x00000000cd077220 */ /* 0x008fcc0000410000 */
[----:B------:R3:W-:Y:S01]  /*25540*/  MUFU.TANH R29, R7 ;  /* 0x00000007001d7308 */ /* 0x0007e20000002400 */
[----:B--2---:R-:W-:Y:S01]  /*25550*/  FFMA.FTZ R5, R132, R40, R59 ;  /* 0x0000002884057223 */ /* 0x004fe2000001003b */
[----:B------:R-:W-:Y:S02]  /*25560*/  ISETP.GE.AND P5, PT, R21, R8, PT ;  /* 0x000000081500720c */ /* 0x000fe40003fa6270 */
[----:B------:R-:W-:Y:S01]  /*25570*/  FSEL R174, R4, -INF , !P4 ;  /* 0xff80000004ae7808 */ /* 0x000fe20006000000 */
[----:B------:R-:W-:Y:S01]  /*25580*/  FFMA.FTZ R4, R132, R40, R58 ;  /* 0x0000002884047223 */ /* 0x000fe2000001003a */
[----:B------:R-:W-:Y:S02]  /*25590*/  IADD3 R19, R3, 0xd9, RZ ;  /* 0x000000d903137810 */ /* 0x000fe40007ffe0ff */
[----:B------:R-:W2:Y:S01]  /*255a0*/  I2F R37, R12 ;  /* 0x0000000c00257306 */ /* 0x000ea20000201400 */
[----:B------:R-:W-:Y:S01]  /*255b0*/  ISETP.GE.AND P3, PT, R21, R6, PT ;  /* 0x000000061500720c */ /* 0x000fe20003f66270 */
[----:B---3--:R-:W-:Y:S01]  /*255c0*/  FMUL.FTZ R7, R207, R0 ;  /* 0x00000000cf077220 */ /* 0x008fe20000410000 */
[----:B------:R-:W-:-:S05]  /*255d0*/  FSEL R179, R5, -INF , !P5 ;  /* 0xff80000005b37808 */ /* 0x000fca0006800000 */
[----:B------:R3:W-:Y:S01]  /*255e0*/  MUFU.TANH R26, R7 ;  /* 0x00000007001a7308 */ /* 0x0007e20000002400 */
[----:B------:R-:W-:Y:S01]  /*255f0*/  FMUL.FTZ R5, R97, R0 ;  /* 0x0000000061057220 */ /* 0x000fe20000410000 */
[----:B------:R-:W-:Y:S01]  /*25600*/  FSEL R97, R4, -INF , !P3 ;  /* 0xff80000004617808 */ /* 0x000fe20005800000 */
[----:B----4-:R-:W-:Y:S01]  /*25610*/  FFMA.FTZ R4, R132, R39, R43 ;  /* 0x0000002784047223 */ /* 0x010fe2000001002b */
[----:B------:R-:W-:-:S04]  /*25620*/  ISETP.GE.AND P3, PT, R13, R6, PT ;  /* 0x000000060d00720c */ /* 0x000fc80003f66270 */
[----:B------:R-:W4:Y:S01]  /*25630*/  I2F R28, R19 ;  /* 0x00000013001c7306 */ /* 0x000f220000201400 */
[----:B-1----:R-:W-:Y:S02]  /*25640*/  FFMA.FTZ R9, R132, R38, R57 ;  /* 0x0000002684097223 */ /* 0x002fe40000010039 */
[----:B---3--:R-:W-:-:S05]  /*25650*/  FMUL.FTZ R7, R201, R0 ;  /* 0x00000000c9077220 */ /* 0x008fca0000410000 */
[----:B------:R1:W-:Y:S01]  /*25660*/  MUFU.TANH R25, R7 ;  /* 0x0000000700197308 */ /* 0x0003e20000002400 */
[----:B------:R-:W-:Y:S01]  /*25670*/  ISETP.GE.AND P6, PT, R14, R8, PT ;  /* 0x000000080e00720c */ /* 0x000fe20003fc6270 */
[----:B------:R-:W-:Y:S01]  /*25680*/  IMAD.MOV.U32 R229, RZ, RZ, R178 ;  /* 0x000000ffffe57224 */ /* 0x000fe200078e00b2 */
[----:B------:R-:W-:Y:S01]  /*25690*/  FSEL R196, R4, -INF , !P3 ;  /* 0xff80000004c47808 */ /* 0x000fe20005800000 */
[----:B------:R-:W-:Y:S01]  /*256a0*/  FMUL.FTZ R4, R233, R0 ;  /* 0x00000000e9047220 */ /* 0x000fe20000410000 */
[----:B------:R-:W-:Y:S02]  /*256b0*/  ISETP.GE.AND P5, PT, R13, R8, PT ;  /* 0x000000080d00720c */ /* 0x000fe40003fa6270 */
[----:B------:R-:W-:Y:S01]  /*256c0*/  FSEL R178, R9, -INF , !P6 ;  /* 0xff80000009b27808 */ /* 0x000fe20007000000 */
[----:B------:R-:W-:Y:S02]  /*256d0*/  FFMA.FTZ R9, R132, R35, R34 ;  /* 0x0000002384097223 */ /* 0x000fe40000010022 */
[----:B-1----:R-:W-:-:S04]  /*256e0*/  FMUL.FTZ R7, R203, R0 ;  /* 0x00000000cb077220 */ /* 0x002fc80000410000 */
[----:B------:R1:W-:Y:S01]  /*256f0*/  MUFU.TANH R21, R7 ;  /* 0x0000000700157308 */ /* 0x0003e20000002400 */
[----:B------:R-:W-:Y:S02]  /*25700*/  ISETP.GE.AND P4, PT, R14, R6, PT ;  /* 0x000000060e00720c */ /* 0x000fe40003f86270 */
[----:B------:R-:W-:Y:S02]  /*25710*/  ISETP.GE.AND P6, PT, R20, R8, PT ;  /* 0x000000081400720c */ /* 0x000fe40003fc6270 */
[----:B------:R-:W-:-:S03]  /*25720*/  ISETP.GE.AND P3, PT, R12, R6, PT ;  /* 0x000000060c00720c */ /* 0x000fc60003f66270 */
[----:B------:R3:W-:Y:S01]  /*25730*/  MUFU.TANH R14, R4 ;  /* 0x00000004000e7308 */ /* 0x0007e20000002400 */
[----:B-1----:R-:W-:Y:S01]  /*25740*/  FFMA.FTZ R7, R132, R39, R55 ;  /* 0x0000002784077223 */ /* 0x002fe20000010037 */
[----:B------:R-:W-:-:S06]  /*25750*/  IADD3 R11, R3, 0xe1, RZ ;  /* 0x000000e1030b7810 */ /* 0x000fcc0007ffe0ff */
[----:B------:R1:W-:Y:S01]  /*25760*/  MUFU.TANH R22, R5 ;  /* 0x0000000500167308 */ /* 0x0003e20000002400 */
[----:B------:R-:W-:Y:S01]  /*25770*/  FSEL R199, R7, -INF , !P5 ;  /* 0xff80000007c77808 */ /* 0x000fe20006800000 */
[-C--:B--2---:R-:W-:Y:S01]  /*25780*/  FFMA.FTZ R7, R132, R37.reuse, R32 ;  /* 0x0000002584077223 */ /* 0x084fe20000010020 */
[----:B------:R-:W-:Y:S01]  /*25790*/  ISETP.GE.AND P5, PT, R12, R8, PT ;  /* 0x000000080c00720c */ /* 0x000fe20003fa6270 */
[C---:B---3--:R-:W-:Y:S01]  /*257a0*/  FFMA.FTZ R4, R132.reuse, R37, R30 ;  /* 0x0000002584047223 */ /* 0x048fe2000001001e */
[----:B------:R-:W-:Y:S01]  /*257b0*/  FSEL R200, R9, -INF , !P6 ;  /* 0xff80000009c87808 */ /* 0x000fe20007000000 */
[----:B----4-:R-:W-:Y:S01]  /*257c0*/  FFMA.FTZ R9, R132, R28, R29 ;  /* 0x0000001c84097223 */ /* 0x010fe2000001001d */
[----:B------:R-:W-:Y:S01]  /*257d0*/  ISETP.GE.AND P6, PT, R19, R8, PT ;  /* 0x000000081300720c */ /* 0x000fe20003fc6270 */
[----:B------:R-:W-:Y:S01]  /*257e0*/  FMUL.FTZ R13, R99, R0 ;  /* 0x00000000630d7220 */ /* 0x000fe20000410000 */
[----:B------:R-:W-:Y:S01]  /*257f0*/  FSEL R205, R7, -INF , !P5 ;  /* 0xff80000007cd7808 */ /* 0x000fe20006800000 */
[----:B------:R2:W3:Y:S01]  /*25800*/  I2F R31, R11 ;  /* 0x0000000b001f7306 */ /* 0x0004e20000201400 */
[----:B------:R-:W-:Y:S01]  /*25810*/  FSEL R203, R4, -INF , !P3 ;  /* 0xff80000004cb7808 */ /* 0x000fe20005800000 */
[----:B-1----:R-:W-:Y:S01]  /*25820*/  FFMA.FTZ R5, R132, R38, R56 ;  /* 0x0000002684057223 */ /* 0x002fe20000010038 */
[----:B------:R-:W-:Y:S01]  /*25830*/  ISETP.GE.AND P5, PT, R11, R8, PT ;  /* 0x000000080b00720c */ /* 0x000fe20003fa6270 */
[----:B------:R-:W-:Y:S01]  /*25840*/  FMUL.FTZ R12, R235, R0 ;  /* 0x00000000eb0c7220 */ /* 0x000fe20000410000 */
[----:B------:R-:W-:-:S02]  /*25850*/  ISETP.GE.AND P3, PT, R11, R6, PT ;  /* 0x000000060b00720c */ /* 0x000fc40003f66270 */
[----:B------:R-:W-:Y:S02]  /*25860*/  FSEL R193, R5, -INF , !P4 ;  /* 0xff80000005c17808 */ /* 0x000fe40006000000 */
[----:B------:R-:W-:Y:S01]  /*25870*/  FSEL R207, R9, -INF , !P6 ;  /* 0xff80000009cf7808 */ /* 0x000fe20007000000 */
[-C--:B------:R-:W-:Y:S01]  /*25880*/  FMUL.FTZ R9, R241, R0.reuse ;  /* 0x00000000f1097220 */ /* 0x080fe20000410000 */
[----:B------:R-:W-:Y:S01]  /*25890*/  IADD3 R18, R3, 0xe9, RZ ;  /* 0x000000e903127810 */ /* 0x000fe20007ffe0ff */
[----:B--2---:R-:W-:Y:S01]  /*258a0*/  FMUL.FTZ R11, R231, R0 ;  /* 0x00000000e70b7220 */ /* 0x004fe20000410000 */
[----:B------:R-:W-:Y:S02]  /*258b0*/  ISETP.GE.AND P4, PT, R20, R6, PT ;  /* 0x000000061400720c */ /* 0x000fe40003f86270 */
[C---:B------:R-:W-:Y:S01]  /*258c0*/  IADD3 R10, R3.reuse, 0xf1, RZ ;  /* 0x000000f1030a7810 */ /* 0x040fe20007ffe0ff */
[----:B------:R-:W-:Y:S01]  /*258d0*/  MUFU.TANH R20, R13 ;  /* 0x0000000d00147308 */ /* 0x000fe20000002400 */
[----:B------:R-:W-:-:S07]  /*258e0*/  IADD3 R15, R3, 0xf9, RZ ;  /* 0x000000f9030f7810 */ /* 0x000fce0007ffe0ff */
[----:B------:R-:W-:Y:S01]  /*258f0*/  MUFU.TANH R13, R12 ;  /* 0x0000000c000d7308 */ /* 0x000fe20000002400 */
[----:B------:R-:W-:-:S07]  /*25900*/  FFMA.FTZ R5, R132, R35, R33 ;  /* 0x0000002384057223 */ /* 0x000fce0000010021 */
[----:B------:R-:W-:Y:S08]  /*25910*/  MUFU.TANH R12, R11 ;  /* 0x0000000b000c7308 */ /* 0x000ff00000002400 */
[----:B------:R-:W1:Y:S08]  /*25920*/  I2F R24, R18 ;  /* 0x0000001200187306 */ /* 0x000e700000201400 */
[----:B------:R2:W-:Y:S08]  /*25930*/  MUFU.TANH R11, R9 ;  /* 0x00000009000b7308 */ /* 0x0005f00000002400 */
[----:B------:R-:W4:Y:S01]  /*25940*/  I2F R27, R10 ;  /* 0x0000000a001b7306 */ /* 0x000f220000201400 */
[----:B--2---:R-:W-:-:S07]  /*25950*/  FMUL.FTZ R9, R243, R0 ;  /* 0x00000000f3097220 */ /* 0x004fce0000410000 */
[----:B------:R-:W-:Y:S01]  /*25960*/  I2F R70, R3 ;  /* 0x0000000300467306 */ /* 0x000fe20000201400 */
[----:B------:R-:W-:Y:S01]  /*25970*/  FSEL R201, R5, -INF , !P4 ;  /* 0xff80000005c97808 */ /* 0x000fe20006000000 */
[CC--:B---3--:R-:W-:Y:S02]  /*25980*/  FFMA.FTZ R7, R132.reuse, R31.reuse, R25 ;  /* 0x0000001f84077223 */ /* 0x0c8fe40000010019 */
[----:B------:R-:W-:-:S04]  /*25990*/  FFMA.FTZ R4, R132, R31, R21 ;  /* 0x0000001f84047223 */ /* 0x000fc80000010015 */
[----:B------:R-:W2:Y:S01]  /*259a0*/  I2F R23, R15 ;  /* 0x0000000f00177306 */ /* 0x000ea20000201400 */
[----:B------:R-:W-:Y:S01]  /*259b0*/  FFMA.FTZ R5, R132, R28, R26 ;  /* 0x0000001c84057223 */ /* 0x000fe2000001001a */
[----:B------:R-:W-:-:S06]  /*259c0*/  ISETP.GE.AND P4, PT, R19, R6, PT ;  /* 0x000000061300720c */ /* 0x000fcc0003f86270 */
[----:B------:R-:W3:Y:S01]  /*259d0*/  MUFU.TANH R9, R9 ;  /* 0x0000000900097308 */ /* 0x000ee20000002400 */
[----:B------:R-:W-:Y:S01]  /*259e0*/  FSEL R213, R7, -INF , !P5 ;  /* 0xff80000007d57808 */ /* 0x000fe20006800000 */
[-C--:B-1----:R-:W-:Y:S01]  /*259f0*/  FFMA.FTZ R7, R132, R24.reuse, R22 ;  /* 0x0000001884077223 */ /* 0x082fe20000010016 */
[----:B------:R-:W-:Y:S01]  /*25a00*/  FSEL R211, R4, -INF , !P3 ;  /* 0xff80000004d37808 */ /* 0x000fe20005800000 */
[C---:B------:R-:W-:Y:S01]  /*25a10*/  FFMA.FTZ R4, R132.reuse, R24, R20 ;  /* 0x0000001884047223 */ /* 0x040fe20000010014 */
[----:B------:R-:W-:Y:S01]  /*25a20*/  FSEL R209, R5, -INF , !P4 ;  /* 0xff80000005d17808 */ /* 0x000fe20006000000 */
[-C--:B----4-:R-:W-:Y:S01]  /*25a30*/  FFMA.FTZ R5, R132, R27.reuse, R14 ;  /* 0x0000001b84057223 */ /* 0x090fe2000001000e */
[----:B------:R-:W-:Y:S01]  /*25a40*/  ISETP.GE.AND P6, PT, R18, R8, PT ;  /* 0x000000081200720c */ /* 0x000fe20003fc6270 */
[----:B------:R-:W-:Y:S01]  /*25a50*/  FFMA.FTZ R0, R132, R27, R13 ;  /* 0x0000001b84007223 */ /* 0x000fe2000001000d */
[----:B------:R-:W-:Y:S01]  /*25a60*/  BAR.SYNC.DEFER_BLOCKING 0x0 ;  /* 0x0000000000007b1d */ /* 0x000fe20000010000 */
[----:B------:R-:W-:-:S02]  /*25a70*/  ISETP.GE.AND P4, PT, R18, R6, PT ;  /* 0x000000061200720c */ /* 0x000fc40003f86270 */
[C---:B------:R-:W-:Y:S02]  /*25a80*/  ISETP.GE.AND P5, PT, R10.reuse, R8, PT ;  /* 0x000000080a00720c */ /* 0x040fe40003fa6270 */
[----:B------:R-:W-:Y:S02]  /*25a90*/  ISETP.GE.AND P3, PT, R10, R6, PT ;  /* 0x000000060a00720c */ /* 0x000fe40003f66270 */
[----:B------:R-:W-:Y:S02]  /*25aa0*/  FSEL R215, R7, -INF , !P6 ;  /* 0xff80000007d77808 */ /* 0x000fe40007000000 */
[----:B------:R-:W-:Y:S01]  /*25ab0*/  FSEL R217, R4, -INF , !P4 ;  /* 0xff80000004d97808 */ /* 0x000fe20006000000 */
[CC--:B--2---:R-:W-:Y:S01]  /*25ac0*/  FFMA.FTZ R4, R132.reuse, R23.reuse, R11 ;  /* 0x0000001784047223 */ /* 0x0c4fe2000001000b */
[C---:B------:R-:W-:Y:S02]  /*25ad0*/  ISETP.GE.AND P6, PT, R3.reuse, R8, PT ;  /* 0x000000080300720c */ /* 0x040fe40003fc6270 */
[----:B------:R-:W-:Y:S01]  /*25ae0*/  ISETP.GE.AND P4, PT, R3, R6, PT ;  /* 0x000000060300720c */ /* 0x000fe20003f86270 */
[CC--:B------:R-:W-:Y:S01]  /*25af0*/  FFMA.FTZ R3, R132.reuse, R70.reuse, R12 ;  /* 0x0000004684037223 */ /* 0x0c0fe2000001000c */
[----:B------:R-:W-:Y:S01]  /*25b00*/  FSEL R221, R5, -INF , !P5 ;  /* 0xff80000005dd7808 */ /* 0x000fe20006800000 */
[----:B------:R-:W-:Y:S01]  /*25b10*/  FFMA.FTZ R5, R132, R70, R229 ;  /* 0x0000004684057223 */ /* 0x000fe200000100e5 */
[----:B------:R-:W-:Y:S01]  /*25b20*/  FSEL R219, R0, -INF , !P3 ;  /* 0xff80000000db7808 */ /* 0x000fe20005800000 */
[----:B---3--:R-:W-:Y:S01]  /*25b30*/  FFMA.FTZ R0, R132, R23, R9 ;  /* 0x0000001784007223 */ /* 0x008fe20000010009 */
[C---:B------:R-:W-:Y:S01]  /*25b40*/  ISETP.GE.AND P5, PT, R15.reuse, R8, PT ;  /* 0x000000080f00720c */ /* 0x040fe20003fa6270 */
[----:B------:R-:W-:Y:S01]  /*25b50*/  BSSY B1, `(.L_x_3387) ;  /* 0x0000101000017945 */ /* 0x000fe20003800000 */
[----:B------:R-:W-:Y:S01]  /*25b60*/  ISETP.GE.AND P3, PT, R15, R6, PT ;  /* 0x000000060f00720c */ /* 0x000fe20003f66270 */
[----:B------:R-:W-:Y:S01]  /*25b70*/  IMAD.MOV.U32 R248, RZ, RZ, R226 ;  /* 0x000000fffff87224 */ /* 0x000fe200078e00e2 */
[----:B------:R-:W-:-:S02]  /*25b80*/  MOV R249, R227 ;  /* 0x000000e300f97202 */ /* 0x000fc40000000f00 */
        /* <DEDUP_REMOVED lines=8> */
[----:B------:R-:W-:Y:S02]  /*25c10*/  IADD3 R9, R54, -0x100, RZ ;  /* 0xffffff0036097810 */ /* 0x000fe40007ffe0ff */
[----:B------:R-:W-:-:S02]  /*25c20*/  IABS R7, R54 ;  /* 0x0000003600077213 */ /* 0x000fc40000000000 */
[----:B------:R-:W-:Y:S02]  /*25c30*/  IABS R8, R9 ;  /* 0x0000000900087213 */ /* 0x000fe40000000000 */
[-C--:B--2---:R-:W-:Y:S02]  /*25c40*/  IABS R0, R3.reuse ;  /* 0x0000000300007213 */ /* 0x084fe40000000000 */
        /* <DEDUP_REMOVED lines=56> */
.L_x_3390:
[----:B------:R-:W2:Y:S02]  /*25fd0*/  LD.E R0, [R16.64+0x38] ;  /* 0x0000380610007980 */ /* 0x000ea4000c101900 */
[----:B--2---:R-:W-:-:S04]  /*25fe0*/  LEA R0, -R0, RZ, 0x8 ;  /* 0x000000ff00007211 */ /* 0x004fc800078e41ff */
[----:B------:R-:W-:Y:S02]  /*25ff0*/  SHF.R.S32.HI R3, RZ, 0x1f, R0 ;  /* 0x0000001fff037819 */ /* 0x000fe40000011400 */
.L_x_3391:
[----:B------:R-:W-:Y:S05]  /*26000*/  BSYNC B0 ;  /* 0x0000000000007941 */ /* 0x000fea0003800000 */
.L_x_3389:
[----:B------:R-:W2:Y:S01]  /*26010*/  LDL R42, [R1] ;  /* 0x00000000012a7983 */ /* 0x000ea20000100800 */
[----:B-----5:R-:W-:Y:S01]  /*26020*/  @!P1 IADD3 R4, P2, R0, R118, RZ ;  /* 0x0000007600049210 */ /* 0x020fe20007f5e0ff */
[----:B------:R-:W-:Y:S01]  /*26030*/  @!P1 IMAD.MOV.U32 R12, RZ, RZ, R0 ;  /* 0x000000ffff0c9224 */ /* 0x000fe200078e0000 */
[C---:B------:R-:W-:Y:S01]  /*26040*/  @!P1 LEA R5, P0, R190.reuse, R0, 0x5 ;  /* 0x00000000be059211 */ /* 0x040fe200078028ff */
[----:B------:R-:W-:Y:S01]  /*26050*/  @!P1 IMAD.MOV.U32 R13, RZ, RZ, R3 ;  /* 0x000000ffff0d9224 */ /* 0x000fe200078e0003 */
[----:B------:R1:W-:Y:S01]  /*26060*/  @P1 STS.128 [R189+0x2000], RZ ;  /* 0x002000ffbd001388 */ /* 0x0003e20000000c00 */
[----:B------:R-:W-:Y:S01]  /*26070*/  @!P1 IMAD.X R6, R3, 0x1, R224, P2 ;  /* 0x0000000103069824 */ /* 0x000fe200010e06e0 */
[----:B------:R-:W-:Y:S01]  /*26080*/  @!P1 LEA.HI.X R7, R190, R3, R191, 0x5, P0 ;  /* 0x00000003be079211 */ /* 0x000fe200000f2cbf */
[C---:B------:R-:W-:Y:S01]  /*26090*/  @!P1 IMAD R18, R191.reuse, 0x60, RZ ;  /* 0x00000060bf129824 */ /* 0x040fe200078e02ff */
[----:B------:R-:W-:Y:S01]  /*260a0*/  BSSY B0, `(.L_x_3392) ;  /* 0x00000a7000007945 */ /* 0x000fe20003800000 */
[----:B------:R-:W-:-:S02]  /*260b0*/  @!P1 IMAD R15, R191, 0x30, RZ ;  /* 0x00000030bf0f9824 */ /* 0x000fc400078e02ff */
[C---:B------:R-:W-:Y:S02]  /*260c0*/  @!P1 IMAD R14, R191.reuse, 0x50, RZ ;  /* 0x00000050bf0e9824 */ /* 0x040fe400078e02ff */
[----:B------:R-:W-:Y:S02]  /*260d0*/  @!P1 IMAD.MOV.U32 R19, RZ, RZ, R3 ;  /* 0x000000ffff139224 */ /* 0x000fe400078e0003 */
[C---:B------:R-:W-:Y:S02]  /*260e0*/  @!P1 IMAD R23, R191.reuse, 0xc0, RZ ;  /* 0x000000c0bf179824 */ /* 0x040fe400078e02ff */
[C---:B------:R-:W-:Y:S02]  /*260f0*/  @!P1 IMAD R20, R191.reuse, 0x90, RZ ;  /* 0x00000090bf149824 */ /* 0x040fe400078e02ff */
[C---:B------:R-:W-:Y:S02]  /*26100*/  @!P1 IMAD R21, R191.reuse, 0xa0, RZ ;  /* 0x000000a0bf159824 */ /* 0x040fe400078e02ff */
[----:B------:R-:W-:Y:S01]  /*26110*/  @!P1 IMAD R22, R191, 0xb0, RZ ;  /* 0x000000b0bf169824 */ /* 0x000fe200078e02ff */
[----:B--2---:R-:W-:-:S02]  /*26120*/  @!P1 LEA R38, P2, R4, R42, 0x1 ;  /* 0x0000002a04269211 */ /* 0x004fc400078408ff */
[C---:B------:R-:W-:Y:S02]  /*26130*/  @!P1 LEA R34, P0, R5.reuse, R42, 0x1 ;  /* 0x0000002a05229211 */ /* 0x040fe400078008ff */
[-C--:B------:R-:W-:Y:S01]  /*26140*/  @!P1 LEA.HI.X R39, R4, R252.reuse, R6, 0x1, P2 ;  /* 0x000000fc04279211 */ /* 0x080fe200010f0c06 */
[--C-:B------:R-:W-:Y:S01]  /*26150*/  @!P1 IMAD.MOV.U32 R4, RZ, RZ, R0.reuse ;  /* 0x000000ffff049224 */ /* 0x100fe200078e0000 */
[----:B------:R-:W-:Y:S01]  /*26160*/  @!P1 LEA.HI.X R35, R5, R252, R7, 0x1, P0 ;  /* 0x000000fc05239211 */ /* 0x000fe200000f0c07 */
[----:B------:R-:W-:Y:S01]  /*26170*/  @!P1 IMAD.MOV.U32 R5, RZ, RZ, R3 ;  /* 0x000000ffff059224 */ /* 0x000fe200078e0003 */
[----:B------:R-:W-:Y:S01]  /*26180*/  @!P1 MOV R7, R3 ;  /* 0x0000000300079202 */ /* 0x000fe20000000f00 */
[----:B------:R-:W-:Y:S01]  /*26190*/  @!P1 IMAD.MOV.U32 R6, RZ, RZ, R0 ;  /* 0x000000ffff069224 */ /* 0x000fe200078e0000 */
[----:B------:R-:W-:Y:S01]  /*261a0*/  @!P1 LEA R10, P2, R0, R42, 0x1 ;  /* 0x0000002a000a9211 */ /* 0x000fe200078408ff */
[----:B------:R-:W-:-:S03]  /*261b0*/  @!P1 IMAD.WIDE.U32 R8, R190, 0x30, R4 ;  /* 0x00000030be089825 */ /* 0x000fc600078e0004 */
[----:B------:R-:W-:Y:S01]  /*261c0*/  @!P1 LEA.HI.X R11, R0, R252, R3, 0x1, P2 ;  /* 0x000000fc000b9211 */ /* 0x000fe200010f0c03 */
[----:B------:R-:W-:Y:S01]  /*261d0*/  @!P1 IMAD.WIDE.U32 R4, R190, 0x60, R12 ;  /* 0x00000060be049825 */ /* 0x000fe200078e000c */
[----:B------:R-:W-:-:S03]  /*261e0*/  @!P1 LEA R32, P3, R8, R42, 0x1 ;  /* 0x0000002a08209211 */ /* 0x000fc600078608ff */
[----:B------:R-:W-:Y:S01]  /*261f0*/  @!P1 IMAD.IADD R5, R18, 0x1, R5 ;  /* 0x0000000112059824 */ /* 0x000fe200078e0205 */
[----:B------:R-:W-:Y:S01]  /*26200*/  @!P1 LEA R28, P0, R4, R42, 0x1 ;  /* 0x0000002a041c9211 */ /* 0x000fe200078008ff */
[----:B------:R-:W-:Y:S01]  /*26210*/  @!P1 IMAD.WIDE.U32 R6, R190, 0x50, R6 ;  /* 0x00000050be069825 */ /* 0x000fe200078e0006 */
[----:B------:R-:W-:Y:S01]  /*26220*/  @!P1 MOV R18, R0 ;  /* 0x0000000000129202 */ /* 0x000fe20000000f00 */
[----:B------:R-:W-:Y:S01]  /*26230*/  @!PT LDS RZ, [RZ] ;  /* 0x00000000fffff984 */ /* 0x000fe20000000800 */
[----:B------:R-:W-:Y:S01]  /*26240*/  @!PT LDS RZ, [RZ] ;  /* 0x00000000fffff984 */ /* 0x000fe20000000800 */
[----:B------:R-:W-:Y:S01]  /*26250*/  @!PT LDS RZ, [RZ] ;  /* 0x00000000fffff984 */ /* 0x000fe20000000800 */
[----:B------:R2:W-:Y:S01]  /*26260*/  @!P1 LDGSTS.E.BYPASS.LTC128B.128 [R189+0x2000], [R10.64] ;  /* 0x020000000abd9fae */ /* 0x0005e2000b901d46 */
        /* <DEDUP_REMOVED lines=12> */
[----:B------:R-:W-:Y:S01]  /*26330*/  @!P1 IMAD.MOV.U32 R7, RZ, RZ, R3 ;  /* 0x000000ffff079224 */ /* 0x000fe200078e0003 */
[----:B------:R-:W-:Y:S01]  /*26340*/  @!P1 LEA R26, P0, R12, R42, 0x1 ;  /* 0x0000002a0c1a9211 */ /* 0x000fe200078008ff */
[----:B------:R-:W-:Y:S01]  /*26350*/  @!P1 IMAD.IADD R13, R8, 0x1, R13 ;  /* 0x00000001080d9824 */ /* 0x000fe200078e020d */
[----:B------:R-:W-:Y:S01]  /*26360*/  @!PT LDS RZ, [RZ] ;  /* 0x00000000fffff984 */ /* 0x000fe20000000800 */
[----:B------:R-:W-:Y:S01]  /*26370*/  @!PT LDS RZ, [RZ] ;  /* 0x00000000fffff984 */ /* 0x000fe20000000800 */
[----:B------:R-:W-:Y:S01]  /*26380*/  @!PT LDS RZ, [RZ] ;  /* 0x00000000fffff984 */ /* 0x000fe20000000800 */
[----:B------:R1:W-:Y:S01]  /*26390*/  @!P1 LDGSTS.E.BYPASS.LTC128B.128 [R189+0x2800], [R38.64] ;  /* 0x0280000026bd9fae */ /* 0x0003e2000b901d46 */
[----:B------:R-:W-:-:S02]  /*263a0*/  @!P1 IMAD.MOV.U32 R14, RZ, RZ, R0 ;  /* 0x000000ffff0e9224 */ /* 0x000fc400078e0000 */
[----:B------:R-:W-:Y:S01]  /*263b0*/  @!P1 IMAD.MOV.U32 R15, RZ, RZ, R3 ;  /* 0x000000ffff0f9224 */ /* 0x000fe200078e0003 */
[----:B------:R-:W-:Y:S01]  /*263c0*/  @!P1 LEA.HI.X R27, R12, R252, R13, 0x1, P0 ;  /* 0x000000fc0c1b9211 */ /* 0x000fe200000f0c0d */
[C---:B------:R-:W-:Y:S01]  /*263d0*/  @!P1 IMAD.WIDE.U32 R8, R190.reuse, 0xa0, R4 ;  /* 0x000000a0be089825 */ /* 0x040fe200078e0004 */
[----:B------:R1:W-:Y:S03]  /*263e0*/  @P1 STS.128 [R189+0x3000], RZ ;  /* 0x003000ffbd001388 */ /* 0x0003e60000000c00 */
[C---:B------:R-:W-:Y:S01]  /*263f0*/  @!P1 IMAD.WIDE.U32 R4, R190.reuse, 0xc0, R18 ;  /* 0x000000c0be049825 */ /* 0x040fe200078e0012 */
[----:B------:R-:W-:Y:S01]  /*26400*/  @!P1 IADD3 R9, R21, R9, RZ ;  /* 0x0000000915099210 */ /* 0x000fe20007ffe0ff */
[----:B------:R-:W-:Y:S01]  /*26410*/  @!PT LDS RZ, [RZ] ;  /* 0x00000000fffff984 */ /* 0x000fe20000000800 */
[----:B------:R-:W-:Y:S01]  /*26420*/  @!PT LDS RZ, [RZ] ;  /* 0x00000000fffff984 */ /* 0x000fe20000000800 */
[----:B------:R-:W-:Y:S01]  /*26430*/  @!PT LDS RZ, [RZ] ;  /* 0x00000000fffff984 */ /* 0x000fe20000000800 */
[----:B------:R1:W-:Y:S02]  /*26440*/  @!P1 LDGSTS.E.BYPASS.LTC128B.128 [R189+0x3000], [R34.64] ;  /* 0x0300000022bd9fae */ /* 0x0003e4000b901d46 */
[----:B--2---:R-:W-:Y:S01]  /*26450*/  @!P1 IMAD.WIDE.U32 R10, R190, 0x90, R6 ;  /* 0x00000090be0a9825 */ /* 0x004fe200078e0006 */
[-C--:B------:R-:W-:Y:S01]  /*26460*/  @!P1 LEA R18, P0, R4, R42.reuse, 0x1 ;  /* 0x0000002a04129211 */ /* 0x080fe200078008ff */
[----:B------:R1:W-:Y:S02]  /*26470*/  @P1 STS.128 [R189+0x3800], RZ ;  /* 0x003800ffbd001388 */ /* 0x0003e40000000c00 */
[----:B------:R-:W-:Y:S01]  /*26480*/  @!P1 IMAD.WIDE.U32 R6, R190, 0xb0, R14 ;  /* 0x000000b0be069825 */ /* 0x000fe200078e000e */
[----:B------:R-:W-:Y:S01]  /*26490*/  @!P1 LEA R24, P4, R10, R42, 0x1 ;  /* 0x0000002a0a189211 */ /* 0x000fe200078808ff */
[----:B------:R-:W-:Y:S01]  /*264a0*/  @!PT LDS RZ, [RZ] ;  /* 0x00000000fffff984 */ /* 0x000fe20000000800 */
[----:B------:R-:W-:Y:S01]  /*264b0*/  @!PT LDS RZ, [RZ] ;  /* 0x00000000fffff984 */ /* 0x000fe20000000800 */
[----:B------:R-:W-:Y:S01]  /*264c0*/  @!PT LDS RZ, [RZ] ;  /* 0x00000000fffff984 */ /* 0x000fe20000000800 */
[----:B------:R1:W-:Y:S02]  /*264d0*/  @!P1 LDGSTS.E.BYPASS.LTC128B.128 [R189+0x3800], [R32.64] ;  /* 0x0380000020bd9fae */ /* 0x0003e4000b901d46 */
[----:B------:R-:W-:-:S02]  /*264e0*/  @!P1 IMAD.IADD R5, R23, 0x1, R5 ;  /* 0x0000000117059824 */ /* 0x000fc400078e0205 */
[----:B------:R-:W-:Y:S01]  /*264f0*/  @!P1 IMAD.IADD R11, R20, 0x1, R11 ;  /* 0x00000001140b9824 */ /* 0x000fe200078e020b */
[-C--:B------:R-:W-:Y:S01]  /*26500*/  @!P1 LEA R20, P2, R6, R42.reuse, 0x1 ;  /* 0x0000002a06149211 */ /* 0x080fe200078408ff */
[----:B------:R-:W-:Y:S01]  /*26510*/  @!P1 IMAD.IADD R7, R22, 0x1, R7 ;  /* 0x0000000116079824 */ /* 0x000fe200078e0207 */
[----:B------:R-:W-:Y:S01]  /*26520*/  @!P1 LEA R22, P3, R8, R42, 0x1 ;  /* 0x0000002a08169211 */ /* 0x000fe200078608ff */
[--C-:B------:R-:W-:Y:S01]  /*26530*/  @!P1 IMAD.MOV.U32 R12, RZ, RZ, R0.reuse ;  /* 0x000000ffff0c9224 */ /* 0x100fe200078e0000 */
[-C--:B------:R-:W-:Y:S01]  /*26540*/  @!P1 LEA.HI.X R19, R4, R252.reuse, R5, 0x1, P0 ;  /* 0x000000fc04139211 */ /* 0x080fe200000f0c05 */
[----:B------:R-:W-:Y:S01]  /*26550*/  @!P1 IMAD.MOV.U32 R4, RZ, RZ, R0 ;  /* 0x000000ffff049224 */ /* 0x000fe200078e0000 */
[----:B------:R-:W-:Y:S01]  /*26560*/  @!P1 MOV R5, R3 ;  /* 0x0000000300059202 */ /* 0x000fe20000000f00 */
[----:B------:R-:W-:Y:S01]  /*26570*/  @!P1 IMAD.MOV.U32 R13, RZ, RZ, R3 ;  /* 0x000000ffff0d9224 */ /* 0x000fe200078e0003 */
[-C--:B------:R-:W-:Y:S01]  /*26580*/  @!P1 LEA.HI.X R23, R8, R252.reuse, R9, 0x1, P3 ;  /* 0x000000fc08179211 */ /* 0x080fe200018f0c09 */
[----:B------:R1:W-:Y:S01]  /*26590*/  @P1 STS.128 [R189+0x4000], RZ ;  /* 0x004000ffbd001388 */ /* 0x0003e20000000c00 */
[----:B------:R-:W-:Y:S01]  /*265a0*/  @!P1 LEA.HI.X R21, R6, R252, R7, 0x1, P2 ;  /* 0x000000fc06159211 */ /* 0x000fe200010f0c07 */
[C---:B------:R-:W-:Y:S01]  /*265b0*/  @!P1 IMAD.WIDE.U32 R6, R190.reuse, 0xd0, R4 ;  /* 0x000000d0be069825 */ /* 0x040fe200078e0004 */
[----:B------:R-:W-:-:S02]  /*265c0*/  @!P1 LEA R9, P2, R190, R0, 0x6 ;  /* 0x00000000be099211 */ /* 0x000fc400078430ff */
[----:B------:R-:W-:Y:S01]  /*265d0*/  @!P1 LEA.HI.X R25, R10, R252, R11, 0x1, P4 ;  /* 0x000000fc0a199211 */ /* 0x000fe200020f0c0b */
[C---:B------:R-:W-:Y:S01]  /*265e0*/  @!P1 IMAD.WIDE.U32 R4, R190.reuse, 0xe0, R12 ;  /* 0x000000e0be049825 */ /* 0x040fe200078e000c */
[CC--:B------:R-:W-:Y:S02]  /*265f0*/  @!P1 LEA.HI.X R13, R190.reuse, R3.reuse, R191, 0x6, P2 ;  /* 0x00000003be0d9211 */ /* 0x0c0fe400010f34bf */
[----:B------:R-:W-:Y:S01]  /*26600*/  @!P1 LEA R14, P4, R9, R42, 0x1 ;  /* 0x0000002a090e9211 */ /* 0x000fe200078808ff */
[C---:B------:R-:W-:Y:S01]  /*26610*/  @!P1 IMAD R10, R191.reuse, 0xd0, RZ ;  /* 0x000000d0bf0a9824 */ /* 0x040fe200078e02ff */
[C---:B------:R-:W-:Y:S01]  /*26620*/  @!P1 LEA R11, P0, R190.reuse, R0, 0x7 ;  /* 0x00000000be0b9211 */ /* 0x040fe200078038ff */
[----:B------:R-:W-:Y:S01]  /*26630*/  @!P1 IMAD R8, R191, 0xe0, RZ ;  /* 0x000000e0bf089824 */ /* 0x000fe200078e02ff */
[----:B------:R-:W-:Y:S02]  /*26640*/  @!P1 LEA.HI.X R15, R9, R252, R13, 0x1, P4 ;  /* 0x000000fc090f9211 */ /* 0x000fe400020f0c0d */
[----:B------:R-:W-:Y:S01]  /*26650*/  @!P1 LEA.HI.X R37, R190, R3, R191, 0x7, P0 ;  /* 0x00000003be259211 */ /* 0x000fe200000f3cbf */
[----:B------:R-:W-:Y:S01]  /*26660*/  @!P1 IMAD.IADD R5, R8, 0x1, R5 ;  /* 0x0000000108059824 */ /* 0x000fe200078e0205 */
[----:B------:R-:W-:Y:S01]  /*26670*/  @!P1 LEA R12, P3, R11, R42, 0x1 ;  /* 0x0000002a0b0c9211 */ /* 0x000fe200078608ff */
[----:B------:R-:W-:Y:S01]  /*26680*/  @!PT LDS RZ, [RZ] ;  /* 0x00000000fffff984 */ /* 0x000fe20000000800 */
[----:B------:R-:W-:Y:S01]  /*26690*/  @!PT LDS RZ, [RZ] ;  /* 0x00000000fffff984 */ /* 0x000fe20000000800 */
[----:B------:R-:W-:Y:S01]  /*266a0*/  @!PT LDS RZ, [RZ] ;  /* 0x00000000fffff984 */ /* 0x000fe20000000800 */
[----:B------:R1:W-:Y:S01]  /*266b0*/  @!P1 LDGSTS.E.BYPASS.LTC128B.128 [R189+0x4000], [R14.64] ;  /* 0x040000000ebd9fae */ /* 0x0003e2000b901d46 */
[----:B------:R-:W-:-:S02]  /*266c0*/  @!P1 IADD3 R7, R10, R7, RZ ;  /* 0x000000070a079210 */ /* 0x000fc40007ffe0ff */
[----:B------:R-:W-:Y:S01]  /*266d0*/  @!P1 LEA.HI.X R13, R11, R252, R37, 0x1, P3 ;  /* 0x000000fc0b0d9211 */ /* 0x000fe200018f0c25 */
[----:B------:R1:W-:Y:S01]  /*266e0*/  @P1 STS.128 [R189+0x4800], RZ ;  /* 0x004800ffbd001388 */ /* 0x0003e20000000c00 */
[-C--:B------:R-:W-:Y:S02]  /*266f0*/  @!P1 LEA R10, P2, R6, R42.reuse, 0x1 ;  /* 0x0000002a060a9211 */ /* 0x080fe400078408ff */
        /* <DEDUP_REMOVED lines=65> */
.L_x_3393:
[----:B------:R-:W-:Y:S05]  /*26b10*/  BSYNC B0 ;  /* 0x0000000000007941 */ /* 0x000fea0003800000 */
.L_x_3392:
[C---:B------:R-:W-:Y:S01]  /*26b20*/  LEA R42, P0, R0.reuse, R42, 0x1 ;  /* 0x0000002a002a7211 */ /* 0x040fe200078008ff */
[----:B------:R-:W0:Y:S03]  /*26b30*/  LDGDEPBAR ;  /* 0x00000000000079af */ /* 0x000e260000000000 */
[----:B------:R-:W-:Y:S01]  /*26b40*/  LEA.HI.X R252, R0, R252, R3, 0x1, P0 ;  /* 0x000000fc00fc7211 */ /* 0x000fe200000f0c03 */
[----:B------:R3:W-:Y:S04]  /*26b50*/  STL [R1], R42 ;  /* 0x0000002a01007387 */ /* 0x0007e80000100800 */
.L_x_3388:
[----:B------:R-:W-:Y:S05]  /*26b60*/  BSYNC B1 ;  /* 0x0000000000017941 */ /* 0x000fea0003800000 */
.L_x_3387:
[----:B------:R-:W4:Y:S04]  /*26b70*/  LDL.LU R44, [R1+0x80] ;  /* 0x00008000012c7983 */ /* 0x000f280000300800 */
[----:B--2---:R-:W2:Y:S04]  /*26b80*/  LDL.LU R52, [R1+0x7c] ;  /* 0x00007c0001347983 */ /* 0x004ea80000300800 */
[----:B---3--:R-:W3:Y:S04]  /*26b90*/  LDL.LU R70, [R1+0x78] ;  /* 0x0000780001467983 */ /* 0x008ee80000300800 */
[----:B------:R-:W4:Y:S04]  /*26ba0*/  LDL.LU R99, [R1+0x88] ;  /* 0x0000880001637983 */ /* 0x000f280000300800 */
[----:B------:R-:W4:Y:S01]  /*26bb0*/  LDL.LU R224, [R1+0x64] ;  /* 0x0000640001e07983 */ /* 0x000f220000300800 */
[----:B-----5:R-:W-:-:S02]  /*26bc0*/  FMNMX.FTZ R0, R2, R40, !PT ;  /* 0x0000002802007209 */ /* 0x020fc40007810000 */
[----:B------:R-:W-:Y:S01]  /*26bd0*/  FMNMX.FTZ R4, R36, R41, !PT ;  /* 0x0000002924047209 */ /* 0x000fe20007810000 */
[----:B-1----:R-:W4:Y:S01]  /*26be0*/  LDL.LU R33, [R1+0x10] ;  /* 0x0000100001217983 */ /* 0x002f220000300800 */
[----:B------:R-:W-:Y:S02]  /*26bf0*/  FMNMX.FTZ R0, R62, R0, !PT ;  /* 0x000000003e007209 */ /* 0x000fe40007810000 */
[----:B------:R-:W-:Y:S01]  /*26c00*/  FMNMX.FTZ R4, R63, R4, !PT ;  /* 0x000000043f047209 */ /* 0x000fe20007810000 */
[----:B------:R-:W4:Y:S01]  /*26c10*/  LDL.LU R34, [R1+0x14] ;  /* 0x0000140001227983 */ /* 0x000f220000300800 */
[----:B------:R-:W-:Y:S02]  /*26c20*/  FMNMX.FTZ R0, R92, R0, !PT ;  /* 0x000000005c007209 */ /* 0x000fe40007810000 */
[----:B------:R-:W-:Y:S01]  /*26c30*/  MOV R229, R76 ;  /* 0x0000004c00e57202 */ /* 0x000fe20000000f00 */
[----:B------:R-:W-:Y:S01]  /*26c40*/  LDSM.16.MT88.4 R12, [R139+0xa000] ;  /* 0x00a000008b0c783b */ /* 0x000fe20000004200 */
[----:B------:R-:W-:-:S02]  /*26c50*/  FMNMX.FTZ R3, R61, R0, !PT ;  /* 0x000000003d037209 */ /* 0x000fc40007810000 */
[----:B------:R-:W-:Y:S01]  /*26c60*/  MOV R227, R77 ;  /* 0x0000004d00e37202 */ /* 0x000fe20000000f00 */
[----:B------:R1:W4:Y:S01]  /*26c70*/  LD.E R0, [R16.64+0xdc] ;  /* 0x0000dc0610007980 */ /* 0x000322000c101900 */
[----:B------:R-:W-:Y:S02]  /*26c80*/  FMNMX.FTZ R3, R91, R3, !PT ;  /* 0x000000035b037209 */ /* 0x000fe40007810000 */
[----:B------:R-:W-:Y:S01]  /*26c90*/  FMNMX.FTZ R4, R93, R4, !PT ;  /* 0x000000045d047209 */ /* 0x000fe20007810000 */
        /* <DEDUP_REMOVED lines=12> */
[----:B------:R-:W-:Y:S01]  /*26d60*/  FMNMX.FTZ R3, R102, R3, !PT ;  /* 0x0000000366037209 */ /* 0x000fe20007810000 */
[----:B-1----:R-:W-:Y:S01]  /*26d70*/  LDSM.16.MT88.4 R16, [R180+0xa000] ;  /* 0x00a00000b410783b */ /* 0x002fe20000004200 */
        /* <DEDUP_REMOVED lines=87> */
[----:B------:R-:W-:-:S04]  /*272f0*/  FMNMX.FTZ R3, R238, R3, !PT ;  /* 0x00000003ee037209 */ /* 0x000fc80007810000 */
[----:B------:R-:W-:-:S04]  /*27300*/  FMNMX.FTZ R3, R209, R3, !PT ;  /* 0x00000003d1037209 */ /* 0x000fc80007810000 */
[----:B--2---:R-:W-:Y:S02]  /*27310*/  FMNMX.FTZ R3, R52, R3, !PT ;  /* 0x0000000334037209 */ /* 0x004fe40007810000 */
[----:B---3--:R-:W-:Y:S02]  /*27320*/  FMNMX.FTZ R4, R70, R4, !PT ;  /* 0x0000000446047209 */ /* 0x008fe40007810000 */
[----:B------:R-:W-:Y:S02]  /*27330*/  FMNMX.FTZ R3, R211, R3, !PT ;  /* 0x00000003d3037209 */ /* 0x000fe40007810000 */
[----:B------:R-:W-:Y:S02]  /*27340*/  FMNMX.FTZ R4, R205, R4, !PT ;  /* 0x00000004cd047209 */ /* 0x000fe40007810000 */
[----:B------:R-:W-:Y:S02]  /*27350*/  FMNMX.FTZ R3, R242, R3, !PT ;  /* 0x00000003f2037209 */ /* 0x000fe40007810000 */
[----:B------:R-:W-:-:S02]  /*27360*/  FMNMX.FTZ R4, R240, R4, !PT ;  /* 0x00000004f0047209 */ /* 0x000fc40007810000 */
[----:B------:R-:W-:Y:S02]  /*27370*/  FMNMX.FTZ R3, R217, R3, !PT ;  /* 0x00000003d9037209 */ /* 0x000fe40007810000 */
[----:B------:R-:W-:Y:S02]  /*27380*/  FMNMX.FTZ R4, R207, R4, !PT ;  /* 0x00000004cf047209 */ /* 0x000fe40007810000 */
[----:B----4-:R-:W-:Y:S02]  /*27390*/  FMNMX.FTZ R3, R99, R3, !PT ;  /* 0x0000000363037209 */ /* 0x010fe40007810000 */
[----:B------:R-:W-:Y:S02]  /*273a0*/  FMNMX.FTZ R4, R44, R4, !PT ;  /* 0x000000042c047209 */ /* 0x000fe40007810000 */
[----:B------:R-:W-:Y:S02]  /*273b0*/  FMNMX.FTZ R3, R219, R3, !PT ;  /* 0x00000003db037209 */ /* 0x000fe40007810000 */
[----:B------:R-:W-:-:S02]  /*273c0*/  FMNMX.FTZ R4, R213, R4, !PT ;  /* 0x00000004d5047209 */ /* 0x000fc40007810000 */
[----:B------:R-:W-:Y:S02]  /*273d0*/  FMNMX.FTZ R3, R239, R3, !PT ;  /* 0x00000003ef037209 */ /* 0x000fe40007810000 */
[----:B------:R-:W-:Y:S02]  /*273e0*/  FMNMX.FTZ R4, R229, R4, !PT ;  /* 0x00000004e5047209 */ /* 0x000fe40007810000 */
[----:B------:R-:W-:Y:S02]  /*273f0*/  FMNMX.FTZ R3, R225, R3, !PT ;  /* 0x00000003e1037209 */ /* 0x000fe40007810000 */
[----:B------:R-:W-:-:S04]  /*27400*/  FMNMX.FTZ R4, R215, R4, !PT ;  /* 0x00000004d7047209 */ /* 0x000fc80007810000 */
[----:B------:R-:W-:Y:S01]  /*27410*/  FMNMX.FTZ R4, R227, R4, !PT ;  /* 0x00000004e3047209 */ /* 0x000fe20007810000 */
[----:B------:R-:W1:Y:S03]  /*27420*/  SHFL.BFLY PT, R5, R3, 0x2, 0x1f ;  /* 0x0c401f0003057f89 */ /* 0x000e6600000e0000 */
        /* <DEDUP_REMOVED lines=9> */
[----:B------:R-:W-:Y:S01]  /*274c0*/  FSETP.NEU.FTZ.AND P0, PT, R77, -INF , PT ;  /* 0xff8000004d00780b */ /* 0x000fe20003f1d000 */
[----:B------:R-:W-:-:S05]  /*274d0*/  FMUL.FTZ R3, R0, R77 ;  /* 0x0000004d00037220 */ /* 0x000fca0000410000 */
[----:B------:R-:W-:-:S05]  /*274e0*/  FSEL R3, R3, RZ, P0 ;  /* 0x000000ff03037208 */ /* 0x000fca0000000000 */
[--C-:B------:R-:W-:Y:S01]  /*274f0*/  FFMA.FTZ R5, R40, R0, -R3.reuse ;  /* 0x0000000028057223 */ /* 0x100fe20000010803 */
[----:B--2---:R-:W-:Y:S01]  /*27500*/  FMNMX.FTZ R76, R4, R6, !PT ;  /* 0x00000006044c7209 */ /* 0x004fe20007810000 */
        /* <DEDUP_REMOVED lines=22> */
[----:B-1----:R-:W-:-:S04]  /*27670*/  FADD.FTZ R2, R36, -R6 ;  /* 0x8000000624027221 */ /* 0x002fc80000010000 */
[----:B------:R-:W-:-:S04]  /*27680*/  FMUL.FTZ R2, R0, R2 ;  /* 0x0000000200027220 */ /* 0x000fc80000410000 */
[----:B------:R1:W-:Y:S08]  /*27690*/  MUFU.EX2 R6, R2 ;  /* 0x0000000200067308 */ /* 0x0003f00000000800 */
[----:B------:R-:W3:Y:S01]  /*276a0*/  MUFU.EX2 R4, R4 ;  /* 0x0000000400047308 */ /* 0x000ee20000000800 */
[----:B-1----:R-:W-:-:S07]  /*276b0*/  FFMA.FTZ R2, R91, R0, -R3 ;  /* 0x000000005b027223 */ /* 0x002fce0000010803 */
[----:B------:R1:W-:Y:S02]  /*276c0*/  MUFU.EX2 R64, R2 ;  /* 0x0000000200407308 */ /* 0x0003e40000000800 */
[----:B-1----:R-:W-:-:S06]  /*276d0*/  FFMA.FTZ R2, R65, R0, -R3 ;  /* 0x0000000041027223 */ /* 0x002fcc0000010803 */
[----:B------:R1:W-:Y:S01]  /*276e0*/  MUFU.EX2 R32, R2 ;  /* 0x0000000200207308 */ /* 0x0003e20000000800 */
[----:B--2---:R-:W-:Y:S01]  /*276f0*/  F2FP.PACK_AB R8, R47, R92 ;  /* 0x0000005c2f08723e */ /* 0x004fe200000000ff */
[-C--:B---3--:R-:W-:Y:S01]  /*27700*/  FMUL.FTZ R170, R170, R4.reuse ;  /* 0x00000004aaaa7220 */ /* 0x088fe20000410000 */
[----:B------:R-:W-:Y:S01]  /*27710*/  F2FP.PACK_AB R9, R226, R7 ;  /* 0x00000007e209723e */ /* 0x000fe200000000ff */
[----:B------:R-:W-:Y:S01]  /*27720*/  FMUL.FTZ R171, R171, R4 ;  /* 0x00000004abab7220 */ /* 0x000fe20000410000 */
[----:B------:R-:W-:Y:S01]  /*27730*/  F2FP.PACK_AB R10, R54, R46 ;  /* 0x0000002e360a723e */ /* 0x000fe200000000ff */
[----:B-1----:R-:W-:-:S04]  /*27740*/  FFMA.FTZ R2, R94, R0, -R3 ;  /* 0x000000005e027223 */ /* 0x002fc80000010803 */
[----:B------:R1:W2:Y:S01]  /*27750*/  MUFU.EX2 R35, R2 ;  /* 0x0000000200237308 */ /* 0x0002a20000000800 */
[----:B------:R-:W-:Y:S01]  /*27760*/  F2FP.PACK_AB R11, R55, R45 ;  /* 0x0000002d370b723e */ /* 0x000fe200000000ff */
[-C--:B------:R-:W-:Y:S02]  /*27770*/  FMUL.FTZ R168, R168, R6.reuse ;  /* 0x00000006a8a87220 */ /* 0x080fe40000410000 */
[----:B------:R-:W-:Y:S02]  /*27780*/  FMUL.FTZ R169, R169, R6 ;  /* 0x00000006a9a97220 */ /* 0x000fe40000410000 */
[----:B-1----:R-:W-:-:S04]  /*27790*/  FFMA.FTZ R2, R66, R0, -R3 ;  /* 0x0000000042027223 */ /* 0x002fc80000010803 */
[----:B------:R1:W-:Y:S01]  /*277a0*/  MUFU.EX2 R231, R2 ;  /* 0x0000000200e77308 */ /* 0x0003e20000000800 */
[----:B------:R-:W-:Y:S01]  /*277b0*/  HMMA.16816.F32 R28, R8, R12, R168 ;  /* 0x0000000c081c723c */ /* 0x000fe200000018a8 */
[-C--:B------:R-:W-:Y:S02]  /*277c0*/  FMUL.FTZ R154, R154, R4.reuse ;  /* 0x000000049a9a7220 */ /* 0x080fe40000410000 */
[----:B------:R-:W-:Y:S02]  /*277d0*/  FMUL.FTZ R155, R155, R4 ;  /* 0x000000049b9b7220 */ /* 0x000fe40000410000 */
[----:B-1----:R-:W-:-:S04]  /*277e0*/  FFMA.FTZ R2, R95, R0, -R5 ;  /* 0x000000005f027223 */ /* 0x002fc80000010805 */
[----:B------:R1:W-:Y:S01]  /*277f0*/  MUFU.EX2 R118, R2 ;  /* 0x0000000200767308 */ /* 0x0003e20000000800 */
[-C--:B------:R-:W-:Y:S02]  /*27800*/  FMUL.FTZ R152, R152, R6.reuse ;  /* 0x0000000698987220 */ /* 0x080fe40000410000 */
[----:B------:R-:W-:Y:S02]  /*27810*/  FMUL.FTZ R153, R153, R6 ;  /* 0x0000000699997220 */ /* 0x000fe40000410000 */
[----:B------:R-:W-:Y:S02]  /*27820*/  FMUL.FTZ R146, R146, R4 ;  /* 0x0000000492927220 */ /* 0x000fe40000410000 */
[----:B-1----:R-:W-:-:S04]  /*27830*/  FFMA.FTZ R2, R67, R0, -R5 ;  /* 0x0000000043027223 */ /* 0x002fc80000010805 */
[----:B------:R1:W3:Y:S01]  /*27840*/  MUFU.EX2 R12, R2 ;  /* 0x00000002000c7308 */ /* 0x0002e20000000800 */
[----:B------:R-:W-:Y:S02]  /*27850*/  FMUL.FTZ R147, R147, R4 ;  /* 0x0000000493937220 */ /* 0x000fe40000410000 */
[-C--:B------:R-:W-:Y:S02]  /*27860*/  FMUL.FTZ R144, R144, R6.reuse ;  /* 0x0000000690907220 */ /* 0x080fe40000410000 */
[----:B------:R-:W-:Y:S02]  /*27870*/  FMUL.FTZ R145, R145, R6 ;  /* 0x0000000691917220 */ /* 0x000fe40000410000 */
[-C--:B------:R-:W-:Y:S02]  /*27880*/  FMUL.FTZ R142, R142, R4.reuse ;  /* 0x000000048e8e7220 */ /* 0x080fe40000410000 */
[----:B------:R-:W-:Y:S02]  /*27890*/  FMUL.FTZ R143, R143, R4 ;  /* 0x000000048f8f7220 */ /* 0x000fe40000410000 */
[----:B-1----:R-:W-:-:S02]  /*278a0*/  FFMA.FTZ R2, R100, R0, -R5 ;  /* 0x0000000064027223 */ /* 0x002fc40000010805 */
[-C--:B------:R-:W-:Y:S02]  /*278b0*/  FMUL.FTZ R140, R140, R6.reuse ;  /* 0x000000068c8c7220 */ /* 0x080fe40000410000 */
[----:B------:R1:W-:Y:S01]  /*278c0*/  MUFU.EX2 R67, R2 ;  /* 0x0000000200437308 */ /* 0x0003e20000000800 */
[----:B------:R-:W-:Y:S01]  /*278d0*/  FMUL.FTZ R141, R141, R6 ;  /* 0x000000068d8d7220 */ /* 0x000fe20000410000 */
[----:B------:R-:W-:Y:S01]  /*278e0*/  HMMA.16816.F32 R56, R8, R16, R152 ;  /* 0x000000100838723c */ /* 0x000fe20000001898 */
[----:B-1----:R-:W-:-:S07]  /*278f0*/  FFMA.FTZ R2, R68, R0, -R5 ;  /* 0x0000000044027223 */ /* 0x002fce0000010805 */
[C---:B------:R-:W-:Y:S01]  /*27900*/  HMMA.16816.F32 R144, R8.reuse, R20, R144 ;  /* 0x000000140890723c */ /* 0x040fe20000001890 */
[----:B------:R1:W4:Y:S07]  /*27910*/  MUFU.EX2 R152, R2 ;  /* 0x0000000200987308 */ /* 0x00032e0000000800 */
[----:B------:R-:W-:Y:S01]  /*27920*/  HMMA.16816.F32 R20, R8, R22, R140 ;  /* 0x000000160814723c */ /* 0x000fe2000000188c */
[----:B-1----:R-:W-:-:S04]  /*27930*/  FFMA.FTZ R2, R101, R0, -R3 ;  /* 0x0000000065027223 */ /* 0x002fc80000010803 */
[----:B------:R1:W-:Y:S02]  /*27940*/  MUFU.EX2 R140, R2 ;  /* 0x00000002008c7308 */ /* 0x0003e40000000800 */
[----:B-1----:R-:W-:-:S06]  /*27950*/  FFMA.FTZ R2, R69, R0, -R3 ;  /* 0x0000000045027223 */ /* 0x002fcc0000010803 */
[----:B------:R1:W-:Y:S01]  /*27960*/  MUFU.EX2 R142, R2 ;  /* 0x00000002008e7308 */ /* 0x0003e20000000800 */
[-C--:B------:R-:W-:Y:S02]  /*27970*/  FMUL.FTZ R162, R162, R4.reuse ;  /* 0x00000004a2a27220 */ /* 0x080fe40000410000 */
[----:B------:R-:W-:Y:S02]  /*27980*/  FMUL.FTZ R163, R163, R4 ;  /* 0x00000004a3a37220 */ /* 0x000fe40000410000 */
[----:B------:R-:W-:Y:S02]  /*27990*/  FMUL.FTZ R160, R160, R6 ;  /* 0x00000006a0a07220 */ /* 0x000fe40000410000 */
[----:B-1----:R-:W-:-:S04]  /*279a0*/  FFMA.FTZ R2, R102, R0, -R3 ;  /* 0x0000000066027223 */ /* 0x002fc80000010803 */
[----:B------:R1:W-:Y:S01]  /*279b0*/  MUFU.EX2 R247, R2 ;  /* 0x0000000200f77308 */ /* 0x0003e20000000800 */
[----:B------:R-:W-:Y:S02]  /*279c0*/  FMUL.FTZ R161, R161, R6 ;  /* 0x00000006a1a17220 */ /* 0x000fe40000410000 */
[-C--:B------:R-:W-:Y:S02]  /*279d0*/  FMUL.FTZ R158, R158, R4.reuse ;  /* 0x000000049e9e7220 */ /* 0x080fe40000410000 */
[----:B------:R-:W-:Y:S02]  /*279e0*/  FMUL.FTZ R159, R159, R4 ;  /* 0x000000049f9f7220 */ /* 0x000fe40000410000 */
        /* <DEDUP_REMOVED lines=8> */
[-C--:B------:R-:W-:Y:S02]  /*27a70*/  FMUL.FTZ R166, R166, R4.reuse ;  /* 0x00000004a6a67220 */ /* 0x080fe40000410000 */
[----:B------:R-:W-:-:S02]  /*27a80*/  FMUL.FTZ R167, R167, R4 ;  /* 0x00000004a7a77220 */ /* 0x000fc40000410000 */
[----:B------:R-:W-:Y:S02]  /*27a90*/  FMUL.FTZ R164, R164, R6 ;  /* 0x00000006a4a47220 */ /* 0x000fe40000410000 */
[----:B-1----:R-:W-:Y:S02]  /*27aa0*/  FFMA.FTZ R2, R71, R0, -R5 ;  /* 0x0000000047027223 */ /* 0x002fe40000010805 */
[----:B------:R-:W-:Y:S02]  /*27ab0*/  FMUL.FTZ R165, R165, R6 ;  /* 0x00000006a5a57220 */ /* 0x000fe40000410000 */
[----:B------:R1:W1:Y:S01]  /*27ac0*/  MUFU.EX2 R244, R2 ;  /* 0x0000000200f47308 */ /* 0x0002620000000800 */
[----:B------:R-:W-:Y:S01]  /*27ad0*/  HMMA.16816.F32 R36, R8, R24, R160 ;  /* 0x000000180824723c */ /* 0x000fe200000018a0 */
[----:B--2---:R-:W-:Y:S02]  /*27ae0*/  MOV R154, R35 ;  /* 0x00000023009a7202 */ /* 0x004fe40000000f00 */
[----:B------:R-:W-:-:S02]  /*27af0*/  MOV R53, R34 ;  /* 0x0000002200357202 */ /* 0x000fc40000000f00 */
[----:B------:R-:W-:Y:S02]  /*27b00*/  MOV R60, R33 ;  /* 0x00000021003c7202 */ /* 0x000fe40000000f00 */
[----:B------:R-:W-:Y:S01]  /*27b10*/  MOV R100, R32 ;  /* 0x0000002000647202 */ /* 0x000fe20000000f00 */
[----:B------:R-:W-:Y:S01]  /*27b20*/  HMMA.16816.F32 R48, R8, R26, R156 ;  /* 0x0000001a0830723c */ /* 0x000fe2000000189c */
[----:B------:R-:W2:Y:S01]  /*27b30*/  LDSM.16.MT88.4 R24, [R139+0xa800] ;  /* 0x00a800008b18783b */ /* 0x000ea20000004200 */
[----:B---3--:R-:W-:-:S03]  /*27b40*/  MOV R101, R12 ;  /* 0x0000000c00657202 */ /* 0x008fc60000000f00 */
[----:B------:R-:W3:Y:S01]  /*27b50*/  LDSM.16.MT88.4 R32, [R182+0xa800] ;  /* 0x00a80000b620783b */ /* 0x000ee20000004200 */
[-CC-:B-1----:R-:W-:Y:S02]  /*27b60*/  FFMA.FTZ R2, R104, R0.reuse, -R5.reuse ;  /* 0x0000000068027223 */ /* 0x182fe40000010805 */
[C---:B------:R-:W-:Y:S01]  /*27b70*/  HMMA.16816.F32 R148, R8.reuse, R18, R148 ;  /* 0x000000120894723c */ /* 0x040fe20000001894 */
[----:B------:R-:W1:Y:S01]  /*27b80*/  LDSM.16.MT88.4 R16, [R180+0xa800] ;  /* 0x00a80000b410783b */ /* 0x000e620000004200 */
[----:B------:R4:W-:Y:S06]  /*27b90*/  MUFU.EX2 R243, R2 ;  /* 0x0000000200f37308 */ /* 0x0009ec0000000800 */
[----:B------:R-:W-:Y:S01]  /*27ba0*/  HMMA.16816.F32 R40, R8, R14, R164 ;  /* 0x0000000e0828723c */ /* 0x000fe200000018a4 */
[----:B------:R-:W1:Y:S01]  /*27bb0*/  LDSM.16.MT88.4 R12, [R181+0xa800] ;  /* 0x00a80000b50c783b */ /* 0x000e620000004200 */
[----:B----4-:R-:W-:-:S04]  /*27bc0*/  FFMA.FTZ R2, R72, R0, -R5 ;  /* 0x0000000048027223 */ /* 0x010fc80000010805 */
[----:B------:R4:W1:Y:S02]  /*27bd0*/  MUFU.EX2 R246, R2 ;  /* 0x0000000200f67308 */ /* 0x0008640000000800 */
[----:B----4-:R-:W-:-:S06]  /*27be0*/  FFMA.FTZ R2, R73, R0, -R3 ;  /* 0x0000000049027223 */ /* 0x010fcc0000010803 */
[----:B------:R4:W1:Y:S01]  /*27bf0*/  MUFU.EX2 R241, R2 ;  /* 0x0000000200f17308 */ /* 0x0008620000000800 */
[----:B------:R-:W-:Y:S01]  /*27c00*/  MOV R141, R231 ;  /* 0x000000e7008d7202 */ /* 0x000fe20000000f00 */
[----:B----4-:R-:W-:-:S06]  /*27c10*/  FFMA.FTZ R2, R105, R0, -R3 ;  /* 0x0000000069027223 */ /* 0x010fcc0000010803 */
[----:B------:R4:W-:Y:S01]  /*27c20*/  MUFU.EX2 R233, R2 ;  /* 0x0000000200e97308 */ /* 0x0009e20000000800 */
[----:B------:R-:W-:Y:S01]  /*27c30*/  MOV R91, R229 ;  /* 0x000000e5005b7202 */ /* 0x000fe20000000f00 */
[----:B----4-:R-:W-:-:S06]  /*27c40*/  FFMA.FTZ R2, R74, R0, -R3 ;  /* 0x000000004a027223 */ /* 0x010fcc0000010803 */
[----:B------:R4:W-:Y:S01]  /*27c50*/  MUFU.EX2 R235, R2 ;  /* 0x0000000200eb7308 */ /* 0x0009e20000000800 */
[----:B------:R-:W-:Y:S02]  /*27c60*/  F2FP.PACK_AB R8, R101, R118 ;  /* 0x000000766508723e */ /* 0x000fe400000000ff */
[----:B------:R-:W-:Y:S01]  /*27c70*/  F2FP.PACK_AB R9, R100, R64 ;  /* 0x000000406409723e */ /* 0x000fe200000000ff */
[----:B----4-:R-:W-:-:S04]  /*27c80*/  FFMA.FTZ R2, R106, R0, -R3 ;  /* 0x000000006a027223 */ /* 0x010fc80000010803 */
[----:B------:R4:W-:Y:S01]  /*27c90*/  MUFU.EX2 R231, R2 ;  /* 0x0000000200e77308 */ /* 0x0009e20000000800 */
[----:B------:R-:W-:Y:S02]  /*27ca0*/  F2FP.PACK_AB R10, R152, R67 ;  /* 0x00000043980a723e */ /* 0x000fe400000000ff */
[----:B------:R-:W-:Y:S02]  /*27cb0*/  F2FP.PACK_AB R11, R141, R154 ;  /* 0x0000009a8d0b723e */ /* 0x000fe400000000ff */
[----:B------:R-:W-:Y:S01]  /*27cc0*/  MOV R65, R227 ;  /* 0x000000e300417202 */ /* 0x000fe20000000f00 */
[----:B----4-:R-:W-:-:S04]  /*27cd0*/  FFMA.FTZ R2, R108, R0, -R5 ;  /* 0x000000006c027223 */ /* 0x010fc80000010805 */
[----:B------:R4:W-:Y:S01]  /*27ce0*/  MUFU.EX2 R229, R2 ;  /* 0x0000000200e57308 */ /* 0x0009e20000000800 */
[----:B------:R-:W-:Y:S01]  /*27cf0*/  MOV R162, R226 ;  /* 0x000000e200a27202 */ /* 0x000fe20000000f00 */
[----:B--2---:R-:W-:Y:S01]  /*27d00*/  HMMA.16816.F32 R28, R8, R24, R28 ;  /* 0x00000018081c723c */ /* 0x004fe2000000181c */
[----:B------:R-:W-:Y:S01]  /*27d10*/  MOV R160, R70 ;  /* 0x0000004600a07202 */ /* 0x000fe20000000f00 */
[----:B----4-:R-:W-:-:S04]  /*27d20*/  FFMA.FTZ R2, R75, R0, -R5 ;  /* 0x000000004b027223 */ /* 0x010fc80000010805 */
[----:B------:R2:W4:Y:S02]  /*27d30*/  MUFU.EX2 R227, R2 ;  /* 0x0000000200e37308 */ /* 0x0005240000000800 */
[----:B------:R-:W-:Y:S01]  /*27d40*/  HMMA.16816.F32 R40, R8, R26, R40 ;  /* 0x0000001a0828723c */ /* 0x000fe20000001828 */
[----:B------:R-:W4:Y:S01]  /*27d50*/  LDSM.16.MT88.4 R24, [R139+0xb000] ;  /* 0x00b000008b18783b */ /* 0x000f220000004200 */
[----:B------:R-:W-:-:S06]  /*27d60*/  MOV R94, R224 ;  /* 0x000000e0005e7202 */ /* 0x000fcc0000000f00 */
[----:B---3--:R-:W-:Y:S01]  /*27d70*/  HMMA.16816.F32 R36, R8, R32, R36 ;  /* 0x000000200824723c */ /* 0x008fe20000001824 */
[----:B--2---:R-:W-:-:S07]  /*27d80*/  FFMA.FTZ R2, R111, R0, -R5 ;  /* 0x000000006f027223 */ /* 0x004fce0000010805 */
[C---:B------:R-:W-:Y:S01]  /*27d90*/  HMMA.16816.F32 R48, R8.reuse, R34, R48 ;  /* 0x000000220830723c */ /* 0x040fe20000001830 */
[----:B------:R-:W2:Y:S01]  /*27da0*/  LDSM.16.MT88.4 R32, [R182+0xb000] ;  /* 0x00b00000b620783b */ /* 0x000ea20000004200 */
[----:B------:R3:W-:Y:S06]  /*27db0*/  MUFU.EX2 R226, R2 ;  /* 0x0000000200e27308 */ /* 0x0007ec0000000800 */
[C---:B-1----:R-:W-:Y:S08]  /*27dc0*/  HMMA.16816.F32 R56, R8.reuse, R16, R56 ;  /* 0x000000100838723c */ /* 0x042ff00000001838 */
[----:B------:R-:W-:Y:S01]  /*27dd0*/  HMMA.16816.F32 R68, R8, R18, R148 ;  /* 0x000000120844723c */ /* 0x000fe20000001894 */
[----:B------:R-:W1:Y:S01]  /*27de0*/  LDSM.16.MT88.4 R16, [R180+0xb000] ;  /* 0x00b00000b410783b */ /* 0x000e620000004200 */
[----:B---3--:R-:W-:-:S06]  /*27df0*/  FFMA.FTZ R2, R78, R0, -R5 ;  /* 0x000000004e027223 */ /* 0x008fcc0000010805 */
[C---:B------:R-:W-:Y:S01]  /*27e00*/  HMMA.16816.F32 R144, R8.reuse, R12, R144 ;  /* 0x0000000c0890723c */ /* 0x040fe20000001890 */
[----:B------:R3:W1:Y:S07]  /*27e10*/  MUFU.EX2 R224, R2 ;  /* 0x0000000200e07308 */ /* 0x00066e0000000800 */
[----:B------:R-:W-:Y:S01]  /*27e20*/  HMMA.16816.F32 R20, R8, R14, R20 ;  /* 0x0000000e0814723c */ /* 0x000fe20000001814 */
[----:B------:R-:W1:Y:S01]  /*27e30*/  LDSM.16.MT88.4 R12, [R181+0xb000] ;  /* 0x00b00000b50c783b */ /* 0x000e620000004200 */
[----:B---3--:R-:W-:-:S04]  /*27e40*/  FFMA.FTZ R2, R79, R0, -R3 ;  /* 0x000000004f027223 */ /* 0x008fc80000010803 */
[----:B------:R3:W1:Y:S02]  /*27e50*/  MUFU.EX2 R171, R2 ;  /* 0x0000000200ab7308 */ /* 0x0006640000000800 */
[----:B---3--:R-:W-:-:S06]  /*27e60*/  FFMA.FTZ R2, R112, R0, -R3 ;  /* 0x0000000070027223 */ /* 0x008fcc0000010803 */
[----:B------:R3:W-:Y:S02]  /*27e70*/  MUFU.EX2 R169, R2 ;  /* 0x0000000200a97308 */ /* 0x0007e40000000800 */
[----:B---3--:R-:W-:-:S06]  /*27e80*/  FFMA.FTZ R2, R80, R0, -R3 ;  /* 0x0000000050027223 */ /* 0x008fcc0000010803 */
[----:B------:R3:W-:Y:S01]  /*27e90*/  MUFU.EX2 R170, R2 ;  /* 0x0000000200aa7308 */ /* 0x0007e20000000800 */
[----:B------:R-:W-:Y:S02]  /*27ea0*/  F2FP.PACK_AB R8, R244, R245 ;  /* 0x000000f5f408723e */ /* 0x000fe400000000ff */
[----:B------:R-:W-:Y:S01]  /*27eb0*/  F2FP.PACK_AB R9, R142, R140 ;  /* 0x0000008c8e09723e */ /* 0x000fe200000000ff */
[----:B---3--:R-:W-:-:S04]  /*27ec0*/  FFMA.FTZ R2, R114, R0, -R3 ;  /* 0x0000000072027223 */ /* 0x008fc80000010803 */
[----:B------:R3:W-:Y:S01]  /*27ed0*/  MUFU.EX2 R168, R2 ;  /* 0x0000000200a87308 */ /* 0x0007e20000000800 */
[----:B------:R-:W-:Y:S02]  /*27ee0*/  F2FP.PACK_AB R10, R246, R243 ;  /* 0x000000f3f60a723e */ /* 0x000fe400000000ff */
[----:B------:R-:W-:Y:S01]  /*27ef0*/  F2FP.PACK_AB R11, R241, R247 ;  /* 0x000000f7f10b723e */ /* 0x000fe200000000ff */
[----:B---3--:R-:W-:-:S04]  /*27f00*/  FFMA.FTZ R2, R115, R0, -R5 ;  /* 0x0000000073027223 */ /* 0x008fc80000010805 */
[----:B------:R3:W-:Y:S02]  /*27f10*/  MUFU.EX2 R167, R2 ;  /* 0x0000000200a77308 */ /* 0x0007e40000000800 */
[----:B----4-:R-:W-:Y:S01]  /*27f20*/  HMMA.16816.F32 R28, R8, R24, R28 ;  /* 0x00000018081c723c */ /* 0x010fe2000000181c */
[----:B------:R-:W-:Y:S01]  /*27f30*/  MOV R163, R45 ;  /* 0x0000002d00a37202 */ /* 0x000fe20000000f00 */
[----:B---3--:R-:W-:-:S04]  /*27f40*/  FFMA.FTZ R2, R81, R0, -R5 ;  /* 0x0000000051027223 */ /* 0x008fc80000010805 */
[----:B------:R3:W4:Y:S02]  /*27f50*/  MUFU.EX2 R166, R2 ;  /* 0x0000000200a67308 */ /* 0x0007240000000800 */
[C---:B------:R-:W-:Y:S01]  /*27f60*/  HMMA.16816.F32 R40, R8.reuse, R26, R40 ;  /* 0x0000001a0828723c */ /* 0x040fe20000001828 */
[----:B------:R-:W-:Y:S07]  /*27f70*/  LDSM.16.MT88.4 R24, [R139+0xb800] ;  /* 0x00b800008b18783b */ /* 0x000fee0000004200 */
[----:B--2---:R-:W-:Y:S01]  /*27f80*/  HMMA.16816.F32 R36, R8, R32, R36 ;  /* 0x000000200824723c */ /* 0x004fe20000001824 */
[----:B---3--:R-:W-:-:S07]  /*27f90*/  FFMA.FTZ R2, R119, R0, -R5 ;  /* 0x0000000077027223 */ /* 0x008fce0000010805 */
[C---:B------:R-:W-:Y:S01]  /*27fa0*/  HMMA.16816.F32 R48, R8.reuse, R34, R48 ;  /* 0x000000220830723c */ /* 0x040fe20000001830 */
[----:B------:R-:W2:Y:S01]  /*27fb0*/  LDSM.16.MT88.4 R32, [R182+0xb800] ;  /* 0x00b80000b620783b */ /* 0x000ea20000004200 */
[----:B------:R3:W-:Y:S06]  /*27fc0*/  MUFU.EX2 R165, R2 ;  /* 0x0000000200a57308 */ /* 0x0007ec0000000800 */
[----:B-1----:R-:W-:Y:S01]  /*27fd0*/  HMMA.16816.F32 R56, R8, R16, R56 ;  /* 0x000000100838723c */ /* 0x002fe20000001838 */
        /* <DEDUP_REMOVED lines=9> */
[----:B---3--:R-:W-:-:S04]  /*28070*/  FFMA.FTZ R2, R83, R0, -R3 ;  /* 0x0000000053027223 */ /* 0x008fc80000010803 */
[----:B------:R3:W1:Y:S01]  /*28080*/  MUFU.EX2 R163, R2 ;  /* 0x0000000200a37308 */ /* 0x0006620000000800 */
[----:B------:R-:W-:Y:S02]  /*28090*/  MOV R155, R46 ;  /* 0x0000002e009b7202 */ /* 0x000fe40000000f00 */
[----:B------:R-:W-:Y:S02]  /*280a0*/  MOV R102, R161 ;  /* 0x000000a100667202 */ /* 0x000fe40000000f00 */
[----:B------:R-:W-:Y:S01]  /*280b0*/  MOV R95, R55 ;  /* 0x00000037005f7202 */ /* 0x000fe20000000f00 */
[----:B---3--:R-:W-:-:S04]  /*280c0*/  FFMA.FTZ R2, R121, R0, -R3 ;  /* 0x0000000079027223 */ /* 0x008fc80000010803 */
[----:B------:R3:W-:Y:S01]  /*280d0*/  MUFU.EX2 R161, R2 ;  /* 0x0000000200a17308 */ /* 0x0007e20000000800 */
[----:B------:R-:W-:Y:S02]  /*280e0*/  MOV R153, R95 ;  /* 0x0000005f00997202 */ /* 0x000fe40000000f00 */
[----:B------:R-:W-:Y:S02]  /*280f0*/  MOV R159, R54 ;  /* 0x00000036009f7202 */ /* 0x000fe40000000f00 */
[----:B------:R-:W-:Y:S01]  /*28100*/  MOV R95, R160 ;  /* 0x000000a0005f7202 */ /* 0x000fe20000000f00 */
[----:B---3--:R-:W-:Y:S01]  /*28110*/  FFMA.FTZ R2, R84, R0, -R3 ;  /* 0x0000000054027223 */ /* 0x008fe20000010803 */
[----:B------:R-:W-:Y:S02]  /*28120*/  MOV R84, R155 ;  /* 0x0000009b00547202 */ /* 0x000fe40000000f00 */
[----:B------:R-:W-:Y:S02]  /*28130*/  MOV R155, R162 ;  /* 0x000000a2009b7202 */ /* 0x000fe40000000f00 */
[----:B------:R3:W-:Y:S01]  /*28140*/  MUFU.EX2 R162, R2 ;  /* 0x0000000200a27308 */ /* 0x0007e20000000800 */
[----:B------:R-:W-:-:S02]  /*28150*/  MOV R143, R159 ;  /* 0x0000009f008f7202 */ /* 0x000fc40000000f00 */
[----:B------:R-:W-:Y:S01]  /*28160*/  MOV R157, R52 ;  /* 0x00000034009d7202 */ /* 0x000fe20000000f00 */
[----:B---3--:R-:W-:-:S04]  /*28170*/  FFMA.FTZ R2, R123, R0, -R3 ;  /* 0x000000007b027223 */ /* 0x008fc80000010803 */
[----:B------:R3:W-:Y:S01]  /*28180*/  MUFU.EX2 R160, R2 ;  /* 0x0000000200a07308 */ /* 0x0007e20000000800 */
[----:B------:R-:W-:Y:S02]  /*28190*/  F2FP.PACK_AB R8, R227, R229 ;  /* 0x000000e5e308723e */ /* 0x000fe400000000ff */
[----:B------:R-:W-:Y:S02]  /*281a0*/  F2FP.PACK_AB R9, R235, R233 ;  /* 0x000000e9eb09723e */ /* 0x000fe400000000ff */
[----:B------:R-:W-:Y:S02]  /*281b0*/  F2FP.PACK_AB R10, R224, R226 ;  /* 0x000000e2e00a723e */ /* 0x000fe400000000ff */
[----:B------:R-:W-:Y:S01]  /*281c0*/  F2FP.PACK_AB R11, R171, R231 ;  /* 0x000000e7ab0b723e */ /* 0x000fe200000000ff */
[----:B---3--:R-:W-:-:S04]  /*281d0*/  FFMA.FTZ R2, R124, R0, -R5 ;  /* 0x000000007c027223 */ /* 0x008fc80000010805 */
[----:B------:R3:W-:Y:S01]  /*281e0*/  MUFU.EX2 R159, R2 ;  /* 0x00000002009f7308 */ /* 0x0007e20000000800 */
[----:B------:R-:W-:Y:S02]  /*281f0*/  MOV R83, R142 ;  /* 0x0000008e00537202 */ /* 0x000fe40000000f00 */
[----:B------:R-:W-:Y:S02]  /*28200*/  MOV R156, R47 ;  /* 0x0000002f009c7202 */ /* 0x000fe40000000f00 */
[----:B------:R-:W-:Y:S02]  /*28210*/  MOV R142, R157 ;  /* 0x0000009d008e7202 */ /* 0x000fe40000000f00 */
[----:B------:R-:W-:Y:S01]  /*28220*/  MOV R66, R99 ;  /* 0x0000006300427202 */ /* 0x000fe20000000f00 */
[----:B---3--:R-:W-:Y:S01]  /*28230*/  FFMA.FTZ R2, R85, R0, -R5 ;  /* 0x0000000055027223 */ /* 0x008fe20000010805 */
[----:B------:R-:W-:-:S03]  /*28240*/  MOV R85, R158 ;  /* 0x0000009e00557202 */ /* 0x000fc60000000f00 */
[----:B------:R3:W1:Y:S01]  /*28250*/  MUFU.EX2 R158, R2 ;  /* 0x00000002009e7308 */ /* 0x0006620000000800 */
[----:B------:R-:W-:Y:S01]  /*28260*/  MOV R99, R60 ;  /* 0x0000003c00637202 */ /* 0x000fe20000000f00 */
[----:B--2---:R-:W-:Y:S01]  /*28270*/  HMMA.16816.F32 R44, R8, R32, R36 ;  /* 0x00000020082c723c */ /* 0x004fe20000001824 */
[----:B------:R-:W-:Y:S02]  /*28280*/  MOV R93, R53 ;  /* 0x00000035005d7202 */ /* 0x000fe40000000f00 */
[----:B------:R-:W-:-:S05]  /*28290*/  MOV R73, R156 ;  /* 0x0000009c00497202 */ /* 0x000fca0000000f00 */
[----:B------:R-:W-:Y:S01]  /*282a0*/  HMMA.16816.F32 R52, R8, R24, R28 ;  /* 0x000000180834723c */ /* 0x000fe2000000181c */
[----:B------:R-:W2:Y:S01]  /*282b0*/  LDSM.16.MT88.4 R28, [R139+0xc000] ;  /* 0x00c000008b1c783b */ /* 0x000ea20000004200 */
[----:B---3--:R-:W-:-:S06]  /*282c0*/  FFMA.FTZ R2, R127, R0, -R5 ;  /* 0x000000007f027223 */ /* 0x008fcc0000010805 */
[C---:B------:R-:W-:Y:S01]  /*282d0*/  HMMA.16816.F32 R60, R8.reuse, R26, R40 ;  /* 0x0000001a083c723c */ /* 0x040fe20000001828 */
[----:B------:R-:W3:Y:S01]  /*282e0*/  LDSM.16.MT88.4 R24, [R182+0xc000] ;  /* 0x00c00000b618783b */ /* 0x000ee20000004200 */
[----:B------:R4:W-:Y:S06]  /*282f0*/  MUFU.EX2 R157, R2 ;  /* 0x00000002009d7308 */ /* 0x0009ec0000000800 */
[----:B------:R-:W-:Y:S01]  /*28300*/  HMMA.16816.F32 R40, R8, R34, R48 ;  /* 0x000000220828723c */ /* 0x000fe20000001830 */
[----:B------:R-:W-:-:S07]  /*28310*/  MOV R104, R155 ;  /* 0x0000009b00687202 */ /* 0x000fce0000000f00 */
[----:B-1----:R-:W-:Y:S01]  /*28320*/  HMMA.16816.F32 R36, R8, R16, R56 ;  /* 0x000000100824723c */ /* 0x002fe20000001838 */
[----:B----4-:R-:W-:-:S04]  /*28330*/  FFMA.FTZ R2, R86, R0, -R5 ;  /* 0x0000000056027223 */ /* 0x010fc80000010805 */
[----:B------:R1:W4:Y:S03]  /*28340*/  MUFU.EX2 R156, R2 ;  /* 0x00000002009c7308 */ /* 0x0003260000000800 */
[C---:B------:R-:W-:Y:S01]  /*28350*/  HMMA.16816.F32 R68, R8.reuse, R18, R68 ;  /* 0x000000120844723c */ /* 0x040fe20000001844 */
[----:B------:R-:W2:Y:S07]  /*28360*/  LDSM.16.MT88.4 R16, [R180+0xc000] ;  /* 0x00c00000b410783b */ /* 0x000eae0000004200 */
[----:B------:R-:W-:Y:S01]  /*28370*/  HMMA.16816.F32 R32, R8, R12, R144 ;  /* 0x0000000c0820723c */ /* 0x000fe20000001890 */
[----:B-1----:R-:W-:-:S07]  /*28380*/  FFMA.FTZ R2, R87, R0, -R3 ;  /* 0x0000000057027223 */ /* 0x002fce0000010803 */
[----:B------:R-:W-:Y:S01]  /*28390*/  HMMA.16816.F32 R20, R8, R14, R20 ;  /* 0x0000000e0814723c */ /* 0x000fe20000001814 */
[----:B------:R-:W1:Y:S01]  /*283a0*/  LDSM.16.MT88.4 R12, [R181+0xc000] ;  /* 0x00c00000b50c783b */ /* 0x000e620000004200 */
[----:B------:R3:W1:Y:S01]  /*283b0*/  MUFU.EX2 R155, R2 ;  /* 0x00000002009b7308 */ /* 0x0006620000000800 */
        /* <DEDUP_REMOVED lines=8> */
[----:B------:R-:W-:Y:S01]  /*28440*/  F2FP.PACK_AB R8, R166, R167 ;  /* 0x000000a7a608723e */ /* 0x000fe200000000ff */
[----:B---3--:R-:W-:-:S06]  /*28450*/  FFMA.FTZ R2, R131, R0, -R3 ;  /* 0x0000000083027223 */ /* 0x008fcc0000010803 */
[----:B------:R3:W-:Y:S01]  /*28460*/  MUFU.EX2 R152, R2 ;  /* 0x0000000200987308 */ /* 0x0007e20000000800 */
[----:B------:R-:W-:Y:S02]  /*28470*/  F2FP.PACK_AB R9, R170, R169 ;  /* 0x000000a9aa09723e */ /* 0x000fe400000000ff */
[----:B------:R-:W-:Y:S02]  /*28480*/  F2FP.PACK_AB R10, R164, R165 ;  /* 0x000000a5a40a723e */ /* 0x000fe400000000ff */
[----:B------:R-:W-:Y:S01]  /*28490*/  F2FP.PACK_AB R11, R163, R168 ;  /* 0x000000a8a30b723e */ /* 0x000fe200000000ff */
[----:B---3--:R-:W-:-:S04]  /*284a0*/  FFMA.FTZ R2, R133, R0, -R5 ;  /* 0x0000000085027223 */ /* 0x008fc80000010805 */
[----:B------:R3:W-:Y:S02]  /*284b0*/  MUFU.EX2 R151, R2 ;  /* 0x0000000200977308 */ /* 0x0007e40000000800 */
[----:B--2---:R-:W-:Y:S01]  /*284c0*/  HMMA.16816.F32 R48, R8, R28, R52 ;  /* 0x0000001c0830723c */ /* 0x004fe20000001834 */
[----:B---3--:R-:W-:-:S05]  /*284d0*/  FFMA.FTZ R2, R89, R0, -R5 ;  /* 0x0000000059027223 */ /* 0x008fca0000010805 */
[----:B------:R2:W3:Y:S02]  /*284e0*/  MUFU.EX2 R149, R2 ;  /* 0x0000000200957308 */ /* 0x0004e40000000800 */
[----:B------:R-:W-:Y:S01]  /*284f0*/  HMMA.16816.F32 R44, R8, R24, R44 ;  /* 0x00000018082c723c */ /* 0x000fe2000000182c */
[----:B--2---:R-:W-:-:S05]  /*28500*/  FFMA.FTZ R2, R173, R0, -R5 ;  /* 0x00000000ad027223 */ /* 0x004fca0000010805 */
[----:B------:R2:W-:Y:S02]  /*28510*/  MUFU.EX2 R148, R2 ;  /* 0x0000000200947308 */ /* 0x0005e40000000800 */
[C---:B------:R-:W-:Y:S01]  /*28520*/  HMMA.16816.F32 R52, R8.reuse, R26, R40 ;  /* 0x0000001a0834723c */ /* 0x040fe20000001828 */
[----:B------:R-:W3:Y:S07]  /*28530*/  LDSM.16.MT88.4 R24, [R182+0xc800] ;  /* 0x00c80000b618783b */ /* 0x000eee0000004200 */
[----:B------:R-:W-:Y:S01]  /*28540*/  HMMA.16816.F32 R36, R8, R16, R36 ;  /* 0x000000100824723c */ /* 0x000fe20000001824 */
[----:B--2---:R-:W-:-:S07]  /*28550*/  FFMA.FTZ R2, R90, R0, -R5 ;  /* 0x000000005a027223 */ /* 0x004fce0000010805 */
[C---:B------:R-:W-:Y:S01]  /*28560*/  HMMA.16816.F32 R68, R8.reuse, R18, R68 ;  /* 0x000000120844723c */ /* 0x040fe20000001844 */
[----:B------:R-:W2:Y:S01]  /*28570*/  LDSM.16.MT88.4 R16, [R180+0xc800] ;  /* 0x00c80000b410783b */ /* 0x000ea20000004200 */
[----:B------:R4:W2:Y:S06]  /*28580*/  MUFU.EX2 R150, R2 ;  /* 0x0000000200967308 */ /* 0x0008ac0000000800 */
[C---:B-1----:R-:W-:Y:S08]  /*28590*/  HMMA.16816.F32 R32, R8.reuse, R12, R32 ;  /* 0x0000000c0820723c */ /* 0x042ff00000001820 */
[----:B------:R-:W-:Y:S01]  /*285a0*/  HMMA.16816.F32 R20, R8, R14, R20 ;  /* 0x0000000e0814723c */ /* 0x000fe20000001814 */
[----:B------:R-:W1:Y:S01]  /*285b0*/  LDSM.16.MT88.4 R12, [R181+0xc800] ;  /* 0x00c80000b50c783b */ /* 0x000e620000004200 */
[----:B----4-:R-:W-:-:S04]  /*285c0*/  FFMA.FTZ R2, R96, R0, -R3 ;  /* 0x0000000060027223 */ /* 0x010fc80000010803 */
[----:B------:R4:W1:Y:S02]  /*285d0*/  MUFU.EX2 R147, R2 ;  /* 0x0000000200937308 */ /* 0x0008640000000800 */
[----:B------:R-:W-:Y:S01]  /*285e0*/  HMMA.16816.F32 R60, R8, R30, R60 ;  /* 0x0000001e083c723c */ /* 0x000fe2000000183c */
[----:B------:R-:W1:Y:S01]  /*285f0*/  LDSM.16.MT88.4 R28, [R139+0xc800] ;  /* 0x00c800008b1c783b */ /* 0x000e620000004200 */
[----:B----4-:R-:W-:-:S04]  /*28600*/  FFMA.FTZ R2, R175, R0, -R3 ;  /* 0x00000000af027223 */ /* 0x010fc80000010803 */
[----:B------:R4:W-:Y:S01]  /*28610*/  MUFU.EX2 R145, R2 ;  /* 0x0000000200917308 */ /* 0x0009e20000000800 */
[----:B------:R-:W-:Y:S02]  /*28620*/  MOV R82, R140 ;  /* 0x0000008c00527202 */ /* 0x000fe40000000f00 */
[----:B------:R-:W-:Y:S01]  /*28630*/  MOV R140, R143 ;  /* 0x0000008f008c7202 */ /* 0x000fe20000000f00 */
[----:B----4-:R-:W-:-:S04]  /*28640*/  FFMA.FTZ R2, R98, R0, -R3 ;  /* 0x0000000062027223 */ /* 0x010fc80000010803 */
[----:B------:R4:W-:Y:S01]  /*28650*/  MUFU.EX2 R146, R2 ;  /* 0x0000000200927308 */ /* 0x0009e20000000800 */
[----:B------:R-:W-:Y:S02]  /*28660*/  MOV R105, R141 ;  /* 0x0000008d00697202 */ /* 0x000fe40000000f00 */
[----:B------:R-:W-:Y:S01]  /*28670*/  MOV R141, R142 ;  /* 0x0000008e008d7202 */ /* 0x000fe20000000f00 */
[----:B----4-:R-:W-:-:S04]  /*28680*/  FFMA.FTZ R2, R176, R0, -R3 ;  /* 0x00000000b0027223 */ /* 0x010fc80000010803 */
[----:B------:R4:W-:Y:S01]  /*28690*/  MUFU.EX2 R144, R2 ;  /* 0x0000000200907308 */ /* 0x0009e20000000800 */
[----:B------:R-:W-:Y:S02]  /*286a0*/  MOV R79, R72 ;  /* 0x00000048004f7202 */ /* 0x000fe40000000f00 */
[----:B------:R-:W-:Y:S01]  /*286b0*/  F2FP.PACK_AB R8, R158, R159 ;  /* 0x0000009f9e08723e */ /* 0x000fe200000000ff */
[----:B----4-:R-:W-:-:S04]  /*286c0*/  FFMA.FTZ R2, R177, R0, -R5 ;  /* 0x00000000b1027223 */ /* 0x010fc80000010805 */
[----:B------:R4:W-:Y:S01]  /*286d0*/  MUFU.EX2 R143, R2 ;  /* 0x00000002008f7308 */ /* 0x0009e20000000800 */
[----:B------:R-:W-:Y:S02]  /*286e0*/  F2FP.PACK_AB R9, R162, R161 ;  /* 0x000000a1a209723e */ /* 0x000fe400000000ff */
[----:B------:R-:W-:Y:S02]  /*286f0*/  F2FP.PACK_AB R10, R156, R157 ;  /* 0x0000009d9c0a723e */ /* 0x000fe400000000ff */
[----:B------:R-:W-:Y:S02]  /*28700*/  F2FP.PACK_AB R11, R155, R160 ;  /* 0x000000a09b0b723e */ /* 0x000fe400000000ff */
[----:B------:R-:W-:Y:S01]  /*28710*/  MOV R72, R103 ;  /* 0x0000006700487202 */ /* 0x000fe20000000f00 */
[----:B----4-:R-:W-:-:S04]  /*28720*/  FFMA.FTZ R2, R107, R0, -R5 ;  /* 0x000000006b027223 */ /* 0x010fc80000010805 */
[----:B------:R4:W1:Y:S01]  /*28730*/  MUFU.EX2 R142, R2 ;  /* 0x00000002008e7308 */ /* 0x0008620000000800 */
[----:B------:R-:W-:Y:S01]  /*28740*/  MOV R103, R141 ;  /* 0x0000008d00677202 */ /* 0x000fe20000000f00 */
[----:B---3--:R-:W-:Y:S01]  /*28750*/  HMMA.16816.F32 R44, R8, R24, R44 ;  /* 0x00000018082c723c */ /* 0x008fe2000000182c */
[----:B----4-:R-:W-:Y:S01]  /*28760*/  FFMA.FTZ R2, R192, R0, -R5 ;  /* 0x00000000c0027223 */ /* 0x010fe20000010805 */
[----:B------:R-:W-:-:S04]  /*28770*/  MOV R192, R73 ;  /* 0x0000004900c07202 */ /* 0x000fc80000000f00 */
[----:B------:R3:W-:Y:S01]  /*28780*/  MUFU.EX2 R141, R2 ;  /* 0x00000002008d7308 */ /* 0x0007e20000000800 */
[----:B------:R-:W-:Y:S01]  /*28790*/  MOV R73, R104 ;  /* 0x0000006800497202 */ /* 0x000fe20000000f00 */
[C---:B------:R-:W-:Y:S01]  /*287a0*/  HMMA.16816.F32 R52, R8.reuse, R26, R52 ;  /* 0x0000001a0834723c */ /* 0x040fe20000001834 */
[----:B------:R-:W-:Y:S01]  /*287b0*/  MOV R104, R140 ;  /* 0x0000008c00687202 */ /* 0x000fe20000000f00 */
[----:B------:R-:W4:Y:S06]  /*287c0*/  LDSM.16.MT88.4 R24, [R182+0xd000] ;  /* 0x00d00000b618783b */ /* 0x000f2c0000004200 */
[----:B--2---:R-:W-:Y:S01]  /*287d0*/  HMMA.16816.F32 R36, R8, R16, R36 ;  /* 0x000000100824723c */ /* 0x004fe20000001824 */
[----:B---3--:R-:W-:-:S07]  /*287e0*/  FFMA.FTZ R2, R109, R0, -R5 ;  /* 0x000000006d027223 */ /* 0x008fce0000010805 */
[C---:B------:R-:W-:Y:S01]  /*287f0*/  HMMA.16816.F32 R68, R8.reuse, R18, R68 ;  /* 0x000000120844723c */ /* 0x040fe20000001844 */
[----:B------:R-:W2:Y:S01]  /*28800*/  LDSM.16.MT88.4 R16, [R180+0xd000] ;  /* 0x00d00000b410783b */ /* 0x000ea20000004200 */
[----:B------:R3:W2:Y:S06]  /*28810*/  MUFU.EX2 R140, R2 ;  /* 0x00000002008c7308 */ /* 0x0006ac0000000800 */
[C---:B-1----:R-:W-:Y:S08]  /*28820*/  HMMA.16816.F32 R32, R8.reuse, R12, R32 ;  /* 0x0000000c0820723c */ /* 0x042ff00000001820 */
[----:B------:R-:W-:Y:S01]  /*28830*/  HMMA.16816.F32 R20, R8, R14, R20 ;  /* 0x0000000e0814723c */ /* 0x000fe20000001814 */
[----:B------:R-:W1:Y:S01]  /*28840*/  LDSM.16.MT88.4 R12, [R181+0xd000] ;  /* 0x00d00000b50c783b */ /* 0x000e620000004200 */
[----:B---3--:R-:W-:-:S04]  /*28850*/  FFMA.FTZ R2, R110, R0, -R3 ;  /* 0x000000006e027223 */ /* 0x008fc80000010803 */
[----:B------:R3:W1:Y:S02]  /*28860*/  MUFU.EX2 R133, R2 ;  /* 0x0000000200857308 */ /* 0x0006640000000800 */
[----:B------:R-:W-:Y:S01]  /*28870*/  HMMA.16816.F32 R40, R8, R28, R48 ;  /* 0x0000001c0828723c */ /* 0x000fe20000001830 */
[----:B---3--:R-:W-:-:S05]  /*28880*/  FFMA.FTZ R2, R194, R0, -R3 ;  /* 0x00000000c2027223 */ /* 0x008fca0000010803 */
[----:B------:R3:W-:Y:S02]  /*28890*/  MUFU.EX2 R129, R2 ;  /* 0x0000000200817308 */ /* 0x0007e40000000800 */
[----:B------:R-:W-:Y:S01]  /*288a0*/  HMMA.16816.F32 R60, R8, R30, R60 ;  /* 0x0000001e083c723c */ /* 0x000fe2000000183c */
[----:B------:R-:W1:Y:S01]  /*288b0*/  LDSM.16.MT88.4 R28, [R139+0xd000] ;  /* 0x00d000008b1c783b */ /* 0x000e620000004200 */
[----:B---3--:R-:W-:-:S04]  /*288c0*/  FFMA.FTZ R2, R113, R0, -R3 ;  /* 0x0000000071027223 */ /* 0x008fc80000010803 */
        /* <DEDUP_REMOVED lines=10> */
[----:B------:R3:W1:Y:S02]  /*28970*/  MUFU.EX2 R123, R2 ;  /* 0x00000002007b7308 */ /* 0x0006640000000800 */
[----:B----4-:R-:W-:Y:S01]  /*28980*/  HMMA.16816.F32 R44, R8, R24, R44 ;  /* 0x00000018082c723c */ /* 0x010fe2000000182c */
[----:B---3--:R-:W-:-:S05]  /*28990*/  FFMA.FTZ R2, R198, R0, -R5 ;  /* 0x00000000c6027223 */ /* 0x008fca0000010805 */
[----:B------:R3:W-:Y:S02]  /*289a0*/  MUFU.EX2 R121, R2 ;  /* 0x0000000200797308 */ /* 0x0007e40000000800 */
[C---:B------:R-:W-:Y:S01]  /*289b0*/  HMMA.16816.F32 R52, R8.reuse, R26, R52 ;  /* 0x0000001a0834723c */ /* 0x040fe20000001834 */
[----:B------:R-:W4:Y:S07]  /*289c0*/  LDSM.16.MT88.4 R24, [R182+0xd800] ;  /* 0x00d80000b618783b */ /* 0x000f2e0000004200 */
[----:B--2---:R-:W-:Y:S01]  /*289d0*/  HMMA.16816.F32 R48, R8, R16, R36 ;  /* 0x000000100830723c */ /* 0x004fe20000001824 */
[----:B---3--:R-:W-:-:S07]  /*289e0*/  FFMA.FTZ R2, R117, R0, -R5 ;  /* 0x0000000075027223 */ /* 0x008fce0000010805 */
[C---:B------:R-:W-:Y:S01]  /*289f0*/  HMMA.16816.F32 R68, R8.reuse, R18, R68 ;  /* 0x000000120844723c */ /* 0x040fe20000001844 */
[----:B------:R-:W2:Y:S01]  /*28a00*/  LDSM.16.MT88.4 R16, [R180+0xd800] ;  /* 0x00d80000b410783b */ /* 0x000ea20000004200 */
[----:B------:R3:W2:Y:S06]  /*28a10*/  MUFU.EX2 R119, R2 ;  /* 0x0000000200777308 */ /* 0x0006ac0000000800 */
[C---:B-1----:R-:W-:Y:S01]  /*28a20*/  HMMA.16816.F32 R36, R8.reuse, R12, R32 ;  /* 0x0000000c0824723c */ /* 0x042fe20000001820 */
[----:B------:R-:W-:Y:S07]  /*28a30*/  LDSM.16.MT88.4 R32, [R139+0xe000] ;  /* 0x00e000008b20783b */ /* 0x000fee0000004200 */
[----:B------:R-:W-:Y:S01]  /*28a40*/  HMMA.16816.F32 R20, R8, R14, R20 ;  /* 0x0000000e0814723c */ /* 0x000fe20000001814 */
[----:B------:R-:W1:Y:S01]  /*28a50*/  LDSM.16.MT88.4 R12, [R181+0xd800] ;  /* 0x00d80000b50c783b */ /* 0x000e620000004200 */
[----:B---3--:R-:W-:Y:S01]  /*28a60*/  FFMA.FTZ R2, R120, R0, -R3 ;  /* 0x0000000078027223 */ /* 0x008fe20000010803 */
[----:B------:R-:W-:-:S03]  /*28a70*/  MOV R120, R118 ;  /* 0x0000007600787202 */ /* 0x000fc60000000f00 */
        /* <DEDUP_REMOVED lines=17> */
[----:B------:R3:W1:Y:S02]  /*28b90*/  MUFU.EX2 R113, R2 ;  /* 0x0000000200717308 */ /* 0x0006640000000800 */
[----:B----4-:R-:W-:Y:S01]  /*28ba0*/  HMMA.16816.F32 R44, R8, R24, R44 ;  /* 0x00000018082c723c */ /* 0x010fe2000000182c */
[----:B---3--:R-:W-:-:S05]  /*28bb0*/  FFMA.FTZ R2, R208, R0, -R5 ;  /* 0x00000000d0027223 */ /* 0x008fca0000010805 */
[----:B------:R3:W-:Y:S02]  /*28bc0*/  MUFU.EX2 R112, R2 ;  /* 0x0000000200707308 */ /* 0x0007e40000000800 */
[C---:B------:R-:W-:Y:S08]  /*28bd0*/  HMMA.16816.F32 R52, R8.reuse, R26, R52 ;  /* 0x0000001a0834723c */ /* 0x040ff00000001834 */
[----:B--2---:R-:W-:Y:S01]  /*28be0*/  HMMA.16816.F32 R48, R8, R16, R48 ;  /* 0x000000100830723c */ /* 0x004fe20000001830 */
[----:B---3--:R-:W-:-:S07]  /*28bf0*/  FFMA.FTZ R2, R126, R0, -R5 ;  /* 0x000000007e027223 */ /* 0x008fce0000010805 */
[C---:B------:R-:W-:Y:S01]  /*28c00*/  HMMA.16816.F32 R68, R8.reuse, R18, R68 ;  /* 0x000000120844723c */ /* 0x040fe20000001844 */
[----:B------:R-:W2:Y:S01]  /*28c10*/  LDSM.16.MT88.4 R16, [R180+0xe000] ;  /* 0x00e00000b410783b */ /* 0x000ea20000004200 */
[----:B------:R3:W4:Y:S06]  /*28c20*/  MUFU.EX2 R111, R2 ;  /* 0x00000002006f7308 */ /* 0x00072c0000000800 */
[C---:B-1----:R-:W-:Y:S01]  /*28c30*/  HMMA.16816.F32 R24, R8.reuse, R12, R36 ;  /* 0x0000000c0818723c */ /* 0x042fe20000001824 */
[----:B------:R-:W-:Y:S01]  /*28c40*/  MOV R194, R105 ;  /* 0x0000006900c27202 */ /* 0x000fe20000000f00 */
[----:B------:R-:W-:Y:S06]  /*28c50*/  LDSM.16.MT88.4 R36, [R182+0xe800] ;  /* 0x00e80000b624783b */ /* 0x000fec0000004200 */
        /* <DEDUP_REMOVED lines=13> */
[----:B------:R-:W-:Y:S02]  /*28d30*/  MOV R177, R104 ;  /* 0x0000006800b17202 */ /* 0x000fe40000000f00 */
[----:B------:R-:W-:Y:S01]  /*28d40*/  F2FP.PACK_AB R8, R123, R124 ;  /* 0x0000007c7b08723e */ /* 0x000fe200000000ff */
[----:B---3--:R-:W-:-:S04]  /*28d50*/  FFMA.FTZ R2, R214, R0, -R5 ;  /* 0x00000000d6027223 */ /* 0x008fc80000010805 */
[----:B------:R3:W-:Y:S01]  /*28d60*/  MUFU.EX2 R105, R2 ;  /* 0x0000000200697308 */ /* 0x0007e20000000800 */
[----:B------:R-:W-:Y:S02]  /*28d70*/  F2FP.PACK_AB R9, R131, R129 ;  /* 0x000000818309723e */ /* 0x000fe400000000ff */
[----:B------:R-:W-:Y:S02]  /*28d80*/  F2FP.PACK_AB R10, R119, R121 ;  /* 0x00000079770a723e */ /* 0x000fe400000000ff */
[----:B------:R-:W-:Y:S01]  /*28d90*/  F2FP.PACK_AB R11, R118, R127 ;  /* 0x0000007f760b723e */ /* 0x000fe200000000ff */
[----:B---3--:R-:W-:-:S04]  /*28da0*/  FFMA.FTZ R2, R136, R0, -R5 ;  /* 0x0000000088027223 */ /* 0x008fc80000010805 */
[----:B------:R3:W1:Y:S01]  /*28db0*/  MUFU.EX2 R106, R2 ;  /* 0x00000002006a7308 */ /* 0x0006620000000800 */
[----:B------:R-:W-:Y:S01]  /*28dc0*/  MOV R176, R103 ;  /* 0x0000006700b07202 */ /* 0x000fe20000000f00 */
[----:B------:R-:W-:Y:S01]  /*28dd0*/  HMMA.16816.F32 R40, R8, R32, R40 ;  /* 0x000000200828723c */ /* 0x000fe20000001828 */
[----:B------:R-:W-:Y:S01]  /*28de0*/  MOV R197, R72 ;  /* 0x0000004800c57202 */ /* 0x000fe20000000f00 */
[----:B---3--:R-:W-:-:S04]  /*28df0*/  FFMA.FTZ R2, R216, R0, -R5 ;  /* 0x00000000d8027223 */ /* 0x008fc80000010805 */
[----:B------:R3:W-:Y:S02]  /*28e00*/  MUFU.EX2 R104, R2 ;  /* 0x0000000200687308 */ /* 0x0007e40000000800 */
[----:B------:R-:W-:Y:S01]  /*28e10*/  HMMA.16816.F32 R60, R8, R34, R60 ;  /* 0x00000022083c723c */ /* 0x000fe2000000183c */
[----:B------:R-:W4:Y:S01]  /*28e20*/  LDSM.16.MT88.4 R32, [R139+0xe800] ;  /* 0x00e800008b20783b */ /* 0x000f220000004200 */
[----:B------:R-:W-:-:S06]  /*28e30*/  MOV R72, R102 ;  /* 0x0000006600487202 */ /* 0x000fcc0000000f00 */
[----:B--2---:R-:W-:Y:S01]  /*28e40*/  HMMA.16816.F32 R48, R8, R16, R48 ;  /* 0x000000100830723c */ /* 0x004fe20000001830 */
[----:B---3--:R-:W-:-:S07]  /*28e50*/  FFMA.FTZ R2, R172, R0, -R5 ;  /* 0x00000000ac027223 */ /* 0x008fce0000010805 */
[C---:B------:R-:W-:Y:S01]  /*28e60*/  HMMA.16816.F32 R68, R8.reuse, R18, R68 ;  /* 0x000000120844723c */ /* 0x040fe20000001844 */
[----:B------:R-:W2:Y:S01]  /*28e70*/  LDSM.16.MT88.4 R16, [R180+0xe800] ;  /* 0x00e80000b410783b */ /* 0x000ea20000004200 */
[----:B------:R3:W2:Y:S06]  /*28e80*/  MUFU.EX2 R103, R2 ;  /* 0x0000000200677308 */ /* 0x0006ac0000000800 */
[----:B-1----:R-:W-:Y:S01]  /*28e90*/  HMMA.16816.F32 R24, R8, R12, R24 ;  /* 0x0000000c0818723c */ /* 0x002fe20000001818 */
[----:B------:R-:W-:-:S07]  /*28ea0*/  MOV R204, R99 ;  /* 0x0000006300cc7202 */ /* 0x000fce0000000f00 */
[----:B------:R-:W-:Y:S01]  /*28eb0*/  HMMA.16816.F32 R20, R8, R14, R20 ;  /* 0x0000000e0814723c */ /* 0x000fe20000001814 */
[----:B------:R-:W1:Y:S01]  /*28ec0*/  LDSM.16.MT88.4 R12, [R181+0xe800] ;  /* 0x00e80000b50c783b */ /* 0x000e620000004200 */
[----:B---3--:R-:W-:-:S04]  /*28ed0*/  FFMA.FTZ R2, R174, R0, -R3 ;  /* 0x00000000ae027223 */ /* 0x008fc80000010803 */
[----:B------:R3:W1:Y:S01]  /*28ee0*/  MUFU.EX2 R102, R2 ;  /* 0x0000000200667308 */ /* 0x0006620000000800 */
[----:B------:R-:W-:Y:S02]  /*28ef0*/  MOV R195, R73 ;  /* 0x0000004900c37202 */ /* 0x000fe40000000f00 */
[----:B------:R-:W-:Y:S01]  /*28f00*/  MOV R73, R101 ;  /* 0x0000006500497202 */ /* 0x000fe20000000f00 */
[----:B---3--:R-:W-:-:S04]  /*28f10*/  FFMA.FTZ R2, R218, R0, -R3 ;  /* 0x00000000da027223 */ /* 0x008fc80000010803 */
[----:B------:R3:W-:Y:S01]  /*28f20*/  MUFU.EX2 R99, R2 ;  /* 0x0000000200637308 */ /* 0x0007e20000000800 */
[----:B------:R-:W-:Y:S01]  /*28f30*/  MOV R74, R100 ;  /* 0x00000064004a7202 */ /* 0x000fe20000000f00 */
[----:B------:R-:W-:Y:S01]  /*28f40*/  HMMA.16816.F32 R44, R8, R28, R44 ;  /* 0x0000001c082c723c */ /* 0x000fe2000000182c */
[----:B---3--:R-:W-:-:S05]  /*28f50*/  FFMA.FTZ R2, R97, R0, -R3 ;  /* 0x0000000061027223 */ /* 0x008fca0000010803 */
[----:B------:R3:W-:Y:S02]  /*28f60*/  MUFU.EX2 R101, R2 ;  /* 0x0000000200657308 */ /* 0x0007e40000000800 */
[----:B------:R-:W-:Y:S01]  /*28f70*/  HMMA.16816.F32 R52, R8, R30, R52 ;  /* 0x0000001e0834723c */ /* 0x000fe20000001834 */
[----:B---3--:R-:W-:-:S05]  /*28f80*/  FFMA.FTZ R2, R220, R0, -R3 ;  /* 0x00000000dc027223 */ /* 0x008fca0000010803 */
[----:B------:R3:W-:Y:S01]  /*28f90*/  MUFU.EX2 R100, R2 ;  /* 0x0000000200647308 */ /* 0x0007e20000000800 */
[----:B------:R-:W-:Y:S01]  /*28fa0*/  F2FP.PACK_AB R8, R113, R114 ;  /* 0x000000727108723e */ /* 0x000fe200000000ff */
[----:B---3--:R-:W-:-:S06]  /*28fb0*/  FFMA.FTZ R2, R222, R0, -R5 ;  /* 0x00000000de027223 */ /* 0x008fcc0000010805 */
[----:B------:R3:W-:Y:S01]  /*28fc0*/  MUFU.EX2 R98, R2 ;  /* 0x0000000200627308 */ /* 0x0007e20000000800 */
[----:B------:R-:W-:Y:S02]  /*28fd0*/  F2FP.PACK_AB R9, R117, R115 ;  /* 0x000000737509723e */ /* 0x000fe400000000ff */
[----:B----4-:R-:W-:Y:S02]  /*28fe0*/  F2FP.PACK_AB R10, R111, R112 ;  /* 0x000000706f0a723e */ /* 0x010fe400000000ff */
[----:B------:R-:W-:Y:S01]  /*28ff0*/  F2FP.PACK_AB R11, R110, R116 ;  /* 0x000000746e0b723e */ /* 0x000fe200000000ff */
[----:B---3--:R-:W-:-:S04]  /*29000*/  FFMA.FTZ R2, R179, R0, -R5 ;  /* 0x00000000b3027223 */ /* 0x008fc80000010805 */
[----:B------:R3:W4:Y:S01]  /*29010*/  MUFU.EX2 R97, R2 ;  /* 0x0000000200617308 */ /* 0x0007220000000800 */
        /* <DEDUP_REMOVED lines=8> */
[----:B------:R-:W-:Y:S01]  /*290a0*/  HMMA.16816.F32 R40, R8, R36, R44 ;  /* 0x000000240828723c */ /* 0x000fe2000000182c */
[----:B---3--:R-:W-:-:S04]  /*290b0*/  FFMA.FTZ R2, R178, R0, -R5 ;  /* 0x00000000b2027223 */ /* 0x008fc80000010805 */
[----:B------:R3:W1:Y:S03]  /*290c0*/  MUFU.EX2 R95, R2 ;  /* 0x00000002005f7308 */ /* 0x0006660000000800 */
[C---:B------:R-:W-:Y:S01]  /*290d0*/  HMMA.16816.F32 R44, R8.reuse, R38, R52 ;  /* 0x00000026082c723c */ /* 0x040fe20000001834 */
[----:B------:R-:W4:Y:S01]  /*290e0*/  LDSM.16.MT88.4 R36, [R182+0xf000] ;  /* 0x00f00000b624783b */ /* 0x000f220000004200 */
[----:B------:R-:W-:Y:S02]  /*290f0*/  MOV R173, R94 ;  /* 0x0000005e00ad7202 */ /* 0x000fe40000000f00 */
[----:B------:R-:W-:Y:S01]  /*29100*/  MOV R122, R92 ;  /* 0x0000005c007a7202 */ /* 0x000fe20000000f00 */
[----:B------:R-:W-:Y:S03]  /*29110*/  LDSM.16.MT88.4 R52, [R180+0xf800] ;  /* 0x00f80000b434783b */ /* 0x000fe60000004200 */
[----:B--2---:R-:W-:Y:S01]  /*29120*/  HMMA.16816.F32 R56, R8, R16, R48 ;  /* 0x000000100838723c */ /* 0x004fe20000001830 */
[----:B---3--:R-:W-:-:S07]  /*29130*/  FFMA.FTZ R2, R193, R0, -R3 ;  /* 0x00000000c1027223 */ /* 0x008fce0000010803 */
[C---:B-1----:R-:W-:Y:S01]  /*29140*/  HMMA.16816.F32 R48, R8.reuse, R12, R24 ;  /* 0x0000000c0830723c */ /* 0x042fe20000001818 */
[----:B------:R-:W-:Y:S01]  /*29150*/  MOV R78, R91 ;  /* 0x0000005b004e7202 */ /* 0x000fe20000000f00 */
[----:B------:R-:W-:Y:S01]  /*29160*/  LDSM.16.MT88.4 R24, [R139+0xf800] ;  /* 0x00f800008b18783b */ /* 0x000fe20000004200 */
[----:B------:R1:W2:Y:S05]  /*29170*/  MUFU.EX2 R7, R2 ;  /* 0x0000000200077308 */ /* 0x0002aa0000000800 */
[----:B------:R-:W-:Y:S01]  /*29180*/  HMMA.16816.F32 R20, R8, R14, R20 ;  /* 0x0000000e0814723c */ /* 0x000fe20000001814 */
[----:B------:R-:W3:Y:S01]  /*29190*/  LDSM.16.MT88.4 R12, [R181+0xf000] ;  /* 0x00f00000b50c783b */ /* 0x000ee20000004200 */
        /* <DEDUP_REMOVED lines=18> */
[----:B----4-:R-:W-:Y:S01]  /*292c0*/  HMMA.16816.F32 R28, R8, R32, R28 ;  /* 0x00000020081c723c */ /* 0x010fe2000000181c */
[----:B------:R-:W-:Y:S01]  /*292d0*/  MOV R208, R85 ;  /* 0x0000005500d07202 */ /* 0x000fe20000000f00 */
[----:B-1----:R-:W-:-:S05]  /*292e0*/  FFMA.FTZ R2, R200, R0, -R5 ;  /* 0x00000000c8027223 */ /* 0x002fca0000010805 */
[----:B------:R1:W4:Y:S01]  /*292f0*/  MUFU.EX2 R88, R2 ;  /* 0x0000000200587308 */ /* 0x0003220000000800 */
[----:B------:R-:W-:Y:S01]  /*29300*/  HMMA.16816.F32 R32, R8, R34, R60 ;  /* 0x000000220820723c */ /* 0x000fe2000000183c */
[----:B------:R-:W-:-:S07]  /*29310*/  MOV R126, R195 ;  /* 0x000000c3007e7202 */ /* 0x000fce0000000f00 */
[----:B------:R-:W-:Y:S01]  /*29320*/  HMMA.16816.F32 R40, R8, R36, R40 ;  /* 0x000000240828723c */ /* 0x000fe20000001828 */
[----:B-1----:R-:W-:-:S07]  /*29330*/  FFMA.FTZ R2, R201, R0, -R3 ;  /* 0x00000000c9027223 */ /* 0x002fce0000010803 */
[C---:B------:R-:W-:Y:S01]  /*29340*/  HMMA.16816.F32 R44, R8.reuse, R38, R44 ;  /* 0x00000026082c723c */ /* 0x040fe2000000182c */
[----:B------:R-:W1:Y:S01]  /*29350*/  LDSM.16.MT88.4 R36, [R182+0xf800] ;  /* 0x00f80000b624783b */ /* 0x000e620000004200 */
[----:B------:R2:W1:Y:S06]  /*29360*/  MUFU.EX2 R87, R2 ;  /* 0x0000000200577308 */ /* 0x00046c0000000800 */
[----:B---3--:R-:W-:Y:S01]  /*29370*/  HMMA.16816.F32 R60, R8, R12, R48 ;  /* 0x0000000c083c723c */ /* 0x008fe20000001830 */
[----:B------:R-:W-:-:S07]  /*29380*/  MOV R195, R192 ;  /* 0x000000c000c37202 */ /* 0x000fce0000000f00 */
[C---:B------:R-:W-:Y:S01]  /*29390*/  HMMA.16816.F32 R48, R8.reuse, R14, R20 ;  /* 0x0000000e0830723c */ /* 0x040fe20000001814 */
[----:B------:R-:W3:Y:S01]  /*293a0*/  LDSM.16.MT88.4 R12, [R181+0xf800] ;  /* 0x00f80000b50c783b */ /* 0x000ee20000004200 */
[----:B--2---:R-:W-:Y:S01]  /*293b0*/  FFMA.FTZ R2, R237, R0, -R3 ;  /* 0x00000000ed027223 */ /* 0x004fe20000010803 */
[----:B------:R-:W-:Y:S01]  /*293c0*/  MOV R192, R86 ;  /* 0x0000005600c07202 */ /* 0x000fe20000000f00 */
[----:B------:R-:W-:Y:S01]  /*293d0*/  FFMA.FTZ R6, R202, R6, R122 ;  /* 0x00000006ca067223 */ /* 0x000fe2000001007a */
[----:B------:R-:W-:Y:S01]  /*293e0*/  MOV R125, R84 ;  /* 0x00000054007d7202 */ /* 0x000fe20000000f00 */
[----:B------:R2:W-:Y:S02]  /*293f0*/  MUFU.EX2 R85, R2 ;  /* 0x0000000200557308 */ /* 0x0005e40000000800 */
[----:B------:R-:W-:Y:S01]  /*29400*/  HMMA.16816.F32 R56, R8, R16, R56 ;  /* 0x000000100838723c */ /* 0x000fe20000001838 */
[----:B------:R-:W-:-:S07]  /*29410*/  FFMA.FTZ R4, R204, R4, R206 ;  /* 0x00000004cc047223 */ /* 0x000fce00000100ce */
[----:B------:R-:W-:Y:S01]  /*29420*/  HMMA.16816.F32 R68, R8, R18, R68 ;  /* 0x000000120844723c */ /* 0x000fe20000001844 */
[----:B------:R-:W1:Y:S01]  /*29430*/  LDSM.16.MT88.4 R16, [R139+0x10000] ;  /* 0x010000008b10783b */ /* 0x000e620000004200 */
[----:B------:R-:W-:Y:S02]  /*29440*/  MOV R198, R64 ;  /* 0x0000004000c67202 */ /* 0x000fe40000000f00 */
[----:B------:R-:W-:Y:S01]  /*29450*/  MOV R175, R66 ;  /* 0x0000004200af7202 */ /* 0x000fe20000000f00 */
[----:B------:R-:W1:Y:S01]  /*29460*/  LDSM.16.MT88.4 R20, [R182+0x10000] ;  /* 0x01000000b614783b */ /* 0x000e620000004200 */
[----:B--2---:R-:W-:-:S04]  /*29470*/  FFMA.FTZ R2, R203, R0, -R3 ;  /* 0x00000000cb027223 */ /* 0x004fc80000010803 */
[----:B------:R2:W-:Y:S01]  /*29480*/  MUFU.EX2 R86, R2 ;  /* 0x0000000200567308 */ /* 0x0005e20000000800 */
[----:B------:R-:W-:Y:S01]  /*29490*/  MOV R206, R197 ;  /* 0x000000c500ce7202 */ /* 0x000fe20000000f00 */
[----:B------:R-:W-:Y:S01]  /*294a0*/  FADD.FTZ R6, R195, R6 ;  /* 0x00000006c3067221 */ /* 0x000fe20000010000 */
[----:B------:R-:W-:Y:S01]  /*294b0*/  MOV R197, R194 ;  /* 0x000000c200c57202 */ /* 0x000fe20000000f00 */
[----:B------:R-:W-:Y:S01]  /*294c0*/  FADD.FTZ R4, R126, R4 ;  /* 0x000000047e047221 */ /* 0x000fe20000010000 */
[----:B------:R-:W-:Y:S02]  /*294d0*/  F2FP.PACK_AB R8, R97, R98 ;  /* 0x000000626108723e */ /* 0x000fe400000000ff */
[----:B------:R-:W-:Y:S01]  /*294e0*/  F2FP.PACK_AB R9, R101, R99 ;  /* 0x000000636509723e */ /* 0x000fe200000000ff */
[----:B--2---:R-:W-:-:S04]  /*294f0*/  FFMA.FTZ R2, R238, R0, -R3 ;  /* 0x00000000ee027223 */ /* 0x004fc80000010803 */
[----:B------:R2:W-:Y:S01]  /*29500*/  MUFU.EX2 R84, R2 ;  /* 0x0000000200547308 */ /* 0x0005e20000000800 */
[----:B------:R-:W-:Y:S02]  /*29510*/  F2FP.PACK_AB R10, R95, R96 ;  /* 0x000000605f0a723e */ /* 0x000fe400000000ff */
[----:B------:R-:W-:Y:S02]  /*29520*/  F2FP.PACK_AB R11, R7, R100 ;  /* 0x00000064070b723e */ /* 0x000fe400000000ff */
[----:B------:R-:W-:Y:S01]  /*29530*/  MOV R194, R83 ;  /* 0x0000005300c27202 */ /* 0x000fe20000000f00 */
[----:B------:R-:W-:Y:S01]  /*29540*/  FADD.FTZ R6, R125, R6 ;  /* 0x000000067d067221 */ /* 0x000fe20000010000 */
[----:B------:R-:W-:Y:S01]  /*29550*/  MOV R81, R65 ;  /* 0x0000004100517202 */ /* 0x000fe20000000f00 */
[----:B------:R-:W-:Y:S02]  /*29560*/  FADD.FTZ R4, R208, R4 ;  /* 0x00000004d0047221 */ /* 0x000fe40000010000 */
[----:B--2---:R-:W-:-:S04]  /*29570*/  FFMA.FTZ R2, R80, R0, -R5 ;  /* 0x0000000050027223 */ /* 0x004fc80000010805 */
[----:B------:R2:W-:Y:S01]  /*29580*/  MUFU.EX2 R83, R2 ;  /* 0x0000000200537308 */ /* 0x0005e20000000800 */
[----:B------:R-:W-:Y:S01]  /*29590*/  MOV R195, R82 ;  /* 0x0000005200c37202 */ /* 0x000fe20000000f00 */
[----:B------:R-:W-:Y:S01]  /*295a0*/  FADD.FTZ R6, R177, R6 ;  /* 0x00000006b1067221 */ /* 0x000fe20000010000 */
[----:B------:R-:W-:Y:S01]  /*295b0*/  MOV R75, R67 ;  /* 0x00000043004b7202 */ /* 0x000fe20000000f00 */
[----:B------:R-:W-:Y:S01]  /*295c0*/  FADD.FTZ R4, R206, R4 ;  /* 0x00000004ce047221 */ /* 0x000fe20000010000 */
[----:B------:R-:W-:Y:S01]  /*295d0*/  HMMA.16816.F32 R64, R8, R24, R28 ;  /* 0x000000180840723c */ /* 0x000fe2000000181c */
[----:B------:R-:W-:Y:S02]  /*295e0*/  MOV R204, R198 ;  /* 0x000000c600cc7202 */ /* 0x000fe40000000f00 */
[----:B------:R-:W-:Y:S01]  /*295f0*/  MOV R177, R176 ;  /* 0x000000b000b17202 */ /* 0x000fe20000000f00 */
[----:B--2---:R-:W-:-:S04]  /*29600*/  FFMA.FTZ R2, R205, R0, -R5 ;  /* 0x00000000cd027223 */ /* 0x004fc80000010805 */
[----:B------:R-:W-:Y:S01]  /*29610*/  HMMA.16816.F32 R28, R8, R26, R32 ;  /* 0x0000001a081c723c */ /* 0x000fe20000001820 */
[----:B------:R2:W1:Y:S01]  /*29620*/  MUFU.EX2 R82, R2 ;  /* 0x0000000200527308 */ /* 0x0004620000000800 */
[----:B------:R-:W-:Y:S02]  /*29630*/  MOV R176, R175 ;  /* 0x000000af00b07202 */ /* 0x000fe40000000f00 */
[----:B------:R-:W-:Y:S02]  /*29640*/  MOV R122, R120 ;  /* 0x00000078007a7202 */ /* 0x000fe40000000f00 */
[----:B------:R-:W-:Y:S02]  /*29650*/  MOV R175, R81 ;  /* 0x0000005100af7202 */ /* 0x000fe40000000f00 */
[----:B------:R-:W-:Y:S02]  /*29660*/  MOV R202, R74 ;  /* 0x0000004a00ca7202 */ /* 0x000fe40000000f00 */
[----:B------:R-:W-:Y:S01]  /*29670*/  MOV R80, R73 ;  /* 0x0000004900507202 */ /* 0x000fe20000000f00 */
[----:B--2---:R-:W-:-:S04]  /*29680*/  FFMA.FTZ R2, R240, R0, -R5 ;  /* 0x00000000f0027223 */ /* 0x004fc80000010805 */
[----:B------:R2:W-:Y:S01]  /*29690*/  MUFU.EX2 R81, R2 ;  /* 0x0000000200517308 */ /* 0x0005e20000000800 */
[----:B------:R-:W-:Y:S02]  /*296a0*/  MOV R120, R72 ;  /* 0x0000004800787202 */ /* 0x000fe40000000f00 */
[----:B------:R-:W-:Y:S01]  /*296b0*/  MOV R198, R75 ;  /* 0x0000004b00c67202 */ /* 0x000fe20000000f00 */
[----:B-1----:R-:W-:Y:S01]  /*296c0*/  HMMA.16816.F32 R24, R8, R36, R40 ;  /* 0x000000240818723c */ /* 0x002fe20000001828 */
[----:B--2---:R-:W-:Y:S02]  /*296d0*/  FADD.FTZ R2, R204, R4 ;  /* 0x00000004cc027221 */ /* 0x004fe40000010000 */
        /* <DEDUP_REMOVED lines=8> */
[----:B------:R-:W-:-:S03]  /*29760*/  FFMA.FTZ R6, R207, R0, -R5 ;  /* 0x00000000cf067223 */ /* 0x000fc60000010805 */
[----:B------:R-:W-:Y:S01]  /*29770*/  HMMA.16816.F32 R40, R8, R52, R56 ;  /* 0x000000340828723c */ /* 0x000fe20000001838 */
[----:B------:R-:W-:Y:S02]  /*29780*/  FADD.FTZ R4, R79, R4 ;  /* 0x000000044f047221 */ /* 0x000fe40000010000 */
[----:B------:R-:W-:-:S05]  /*29790*/  FADD.FTZ R2, R195, R2 ;  /* 0x00000002c3027221 */ /* 0x000fca0000010000 */
[C---:B------:R-:W-:Y:S01]  /*297a0*/  HMMA.16816.F32 R52, R8.reuse, R54, R68 ;  /* 0x000000360834723c */ /* 0x040fe20000001844 */
[----:B------:R2:W1:Y:S07]  /*297b0*/  MUFU.EX2 R80, R6 ;  /* 0x0000000600507308 */ /* 0x00046e0000000800 */
[----:B---3--:R-:W-:Y:S01]  /*297c0*/  HMMA.16816.F32 R44, R8, R12, R60 ;  /* 0x0000000c082c723c */ /* 0x008fe2000000183c */
[----:B------:R-:W-:-:S07]  /*297d0*/  FADD.FTZ R4, R245, R4 ;  /* 0x00000004f5047221 */ /* 0x000fce0000010000 */
[----:B------:R-:W-:Y:S01]  /*297e0*/  HMMA.16816.F32 R48, R8, R14, R48 ;  /* 0x0000000e0830723c */ /* 0x000fe20000001830 */
[----:B--2---:R-:W-:Y:S01]  /*297f0*/  FFMA.FTZ R6, R209, R0, -R3 ;  /* 0x00000000d1067223 */ /* 0x004fe20000010803 */
[----:B------:R-:W-:Y:S05]  /*29800*/  LDSM.16.MT88.4 R12, [R139+0x10800] ;  /* 0x010800008b0c783b */ /* 0x000fea0000004200 */
[----:B------:R-:W-:Y:S02]  /*29810*/  F2FP.PACK_AB R8, R90, R91 ;  /* 0x0000005b5a08723e */ /* 0x000fe400000000ff */
[----:B------:R-:W-:Y:S02]  /*29820*/  F2FP.PACK_AB R9, R94, R93 ;  /* 0x0000005d5e09723e */ /* 0x000fe400000000ff */
[----:B----4-:R-:W-:-:S02]  /*29830*/  F2FP.PACK_AB R10, R88, R89 ;  /* 0x00000059580a723e */ /* 0x010fc400000000ff */
[----:B------:R-:W-:Y:S01]  /*29840*/  F2FP.PACK_AB R11, R87, R92 ;  /* 0x0000005c570b723e */ /* 0x000fe200000000ff */
[----:B------:R-:W-:Y:S01]  /*29850*/  FADD.FTZ R2, R194, R2 ;  /* 0x00000002c2027221 */ /* 0x000fe20000010000 */
[----:B------:R2:W3:Y:S01]  /*29860*/  MUFU.EX2 R79, R6 ;  /* 0x00000006004f7308 */ /* 0x0004e20000000800 */
[----:B------:R-:W-:-:S04]  /*29870*/  FADD.FTZ R4, R244, R4 ;  /* 0x00000004f4047221 */ /* 0x000fc80000010000 */
[----:B------:R-:W-:Y:S01]  /*29880*/  HMMA.16816.F32 R64, R8, R16, R64 ;  /* 0x000000100840723c */ /* 0x000fe20000001840 */
[----:B------:R-:W-:-:S07]  /*29890*/  FADD.FTZ R4, R243, R4 ;  /* 0x00000004f3047221 */ /* 0x000fce0000010000 */
[----:B------:R-:W-:Y:S01]  /*298a0*/  HMMA.16816.F32 R28, R8, R18, R28 ;  /* 0x00000012081c723c */ /* 0x000fe2000000181c */
[----:B------:R-:W4:Y:S01]  /*298b0*/  LDSM.16.MT88.4 R16, [R181+0x10000] ;  /* 0x01000000b510783b */ /* 0x000f220000004200 */
[----:B--2---:R-:W-:Y:S02]  /*298c0*/  FADD.FTZ R6, R247, R2 ;  /* 0x00000002f7067221 */ /* 0x004fe40000010000 */
[----:B------:R-:W-:Y:S01]  /*298d0*/  FFMA.FTZ R2, R177, R0, -R3 ;  /* 0x00000000b1027223 */ /* 0x000fe20000010803 */
[----:B------:R-:W-:Y:S01]  /*298e0*/  MOV R177, R78 ;  /* 0x0000004e00b17202 */ /* 0x000fe20000000f00 */
        /* <DEDUP_REMOVED lines=19> */
[C---:B-1----:R-:W-:Y:S01]  /*29a20*/  HMMA.16816.F32 R56, R8.reuse, R38, R52 ;  /* 0x000000260838723c */ /* 0x042fe20000001834 */
[----:B------:R-:W-:Y:S01]  /*29a30*/  FADD.FTZ R2, R163, R2 ;  /* 0x00000002a3027221 */ /* 0x000fe20000010000 */
[----:B------:R-:W-:Y:S06]  /*29a40*/  LDSM.16.MT88.4 R164, [R139+0x11800] ;  /* 0x011800008ba4783b */ /* 0x000fec0000004200 */
[----:B----4-:R-:W-:Y:S01]  /*29a50*/  HMMA.16816.F32 R52, R8, R16, R44 ;  /* 0x000000100834723c */ /* 0x010fe2000000182c */
        /* <DEDUP_REMOVED lines=11> */
[----:B------:R-:W-:-:S02]  /*29b10*/  FADD.FTZ R2, R155, R2 ;  /* 0x000000029b027221 */ /* 0x000fc40000010000 */
[----:B------:R-:W-:Y:S02]  /*29b20*/  FADD.FTZ R4, R156, R4 ;  /* 0x000000049c047221 */ /* 0x000fe40000010000 */
[----:B------:R-:W-:Y:S01]  /*29b30*/  FADD.FTZ R2, R154, R2 ;  /* 0x000000029a027221 */ /* 0x000fe20000010000 */
[----:B------:R-:W-:Y:S01]  /*29b40*/  LDSM.16.MT88.4 R156, [R182+0x11800] ;  /* 0x01180000b69c783b */ /* 0x000fe20000004200 */
[----:B------:R-:W-:Y:S02]  /*29b50*/  F2FP.PACK_AB R8, R82, R83 ;  /* 0x000000535208723e */ /* 0x000fe400000000ff */
[----:B------:R-:W-:Y:S02]  /*29b60*/  F2FP.PACK_AB R9, R86, R85 ;  /* 0x000000555609723e */ /* 0x000fe400000000ff */
[----:B------:R-:W-:Y:S02]  /*29b70*/  F2FP.PACK_AB R10, R80, R81 ;  /* 0x00000051500a723e */ /* 0x000fe400000000ff */
[----:B---3--:R-:W-:Y:S01]  /*29b80*/  F2FP.PACK_AB R11, R79, R84 ;  /* 0x000000544f0b723e */ /* 0x008fe200000000ff */
[----:B------:R-:W-:-:S02]  /*29b90*/  FADD.FTZ R4, R151, R4 ;  /* 0x0000000497047221 */ /* 0x000fc40000010000 */
[----:B------:R-:W-:Y:S02]  /*29ba0*/  FFMA.FTZ R6, R211, R0, -R3 ;  /* 0x00000000d3067223 */ /* 0x000fe40000010803 */
[----:B------:R-:W-:Y:S02]  /*29bb0*/  FADD.FTZ R2, R153, R2 ;  /* 0x0000000299027221 */ /* 0x000fe40000010000 */
[----:B------:R-:W-:Y:S01]  /*29bc0*/  FADD.FTZ R4, R149, R4 ;  /* 0x0000000495047221 */ /* 0x000fe20000010000 */
[----:B------:R-:W-:Y:S01]  /*29bd0*/  HMMA.16816.F32 R40, R8, R12, R64 ;  /* 0x0000000c0828723c */ /* 0x000fe20000001840 */
[----:B------:R3:W-:Y:S01]  /*29be0*/  MUFU.EX2 R66, R6 ;  /* 0x0000000600427308 */ /* 0x0007e20000000800 */
[----:B------:R-:W-:Y:S02]  /*29bf0*/  FADD.FTZ R2, R152, R2 ;  /* 0x0000000298027221 */ /* 0x000fe40000010000 */
[----:B------:R-:W-:Y:S02]  /*29c00*/  FADD.FTZ R4, R148, R4 ;  /* 0x0000000494047221 */ /* 0x000fe40000010000 */
[----:B------:R-:W-:-:S02]  /*29c10*/  FADD.FTZ R2, R147, R2 ;  /* 0x0000000293027221 */ /* 0x000fc40000010000 */
[C---:B------:R-:W-:Y:S01]  /*29c20*/  HMMA.16816.F32 R32, R8.reuse, R14, R28 ;  /* 0x0000000e0820723c */ /* 0x040fe2000000181c */
[----:B------:R-:W4:Y:S01]  /*29c30*/  LDSM.16.MT88.4 R12, [R181+0x10800] ;  /* 0x01080000b50c783b */ /* 0x000f220000004200 */
[----:B------:R-:W-:Y:S02]  /*29c40*/  FADD.FTZ R4, R150, R4 ;  /* 0x0000000496047221 */ /* 0x000fe40000010000 */
[----:B---3--:R-:W-:Y:S02]  /*29c50*/  FFMA.FTZ R6, R242, R0, -R3 ;  /* 0x00000000f2067223 */ /* 0x008fe40000010803 */
[----:B------:R-:W-:Y:S02]  /*29c60*/  FADD.FTZ R2, R145, R2 ;  /* 0x0000000291027221 */ /* 0x000fe40000010000 */
[----:B-1----:R-:W-:Y:S01]  /*29c70*/  HMMA.16816.F32 R28, R8, R16, R68 ;  /* 0x00000010081c723c */ /* 0x002fe20000001844 */
[----:B------:R1:W-:Y:S01]  /*29c80*/  MUFU.EX2 R65, R6 ;  /* 0x0000000600417308 */ /* 0x0003e20000000800 */
[----:B------:R-:W-:Y:S01]  /*29c90*/  FADD.FTZ R4, R143, R4 ;  /* 0x000000048f047221 */ /* 0x000fe20000010000 */
[----:B------:R-:W-:Y:S01]  /*29ca0*/  LDSM.16.MT88.4 R148, [R180+0x11800] ;  /* 0x01180000b494783b */ /* 0x000fe20000004200 */
[----:B------:R-:W-:-:S02]  /*29cb0*/  FADD.FTZ R2, R146, R2 ;  /* 0x0000000292027221 */ /* 0x000fc40000010000 */
[----:B------:R-:W-:Y:S02]  /*29cc0*/  FADD.FTZ R4, R142, R4 ;  /* 0x000000048e047221 */ /* 0x000fe40000010000 */
[----:B------:R-:W-:Y:S01]  /*29cd0*/  HMMA.16816.F32 R56, R8, R18, R56 ;  /* 0x000000120838723c */ /* 0x000fe20000001838 */
[----:B------:R-:W3:Y:S01]  /*29ce0*/  LDSM.16.MT88.4 R16, [R182+0x11000] ;  /* 0x01100000b610783b */ /* 0x000ee20000004200 */
[----:B-1----:R-:W-:-:S04]  /*29cf0*/  FFMA.FTZ R6, R192, R0, -R5 ;  /* 0x00000000c0067223 */ /* 0x002fc80000010805 */
[----:B------:R1:W-:Y:S02]  /*29d00*/  MUFU.EX2 R64, R6 ;  /* 0x0000000600407308 */ /* 0x0003e40000000800 */
[----:B--2---:R-:W-:Y:S01]  /*29d10*/  HMMA.16816.F32 R36, R8, R22, R60 ;  /* 0x000000160824723c */ /* 0x004fe2000000183c */
[----:B------:R-:W-:Y:S02]  /*29d20*/  FADD.FTZ R2, R144, R2 ;  /* 0x0000000290027221 */ /* 0x000fe40000010000 */
[----:B------:R-:W-:Y:S02]  /*29d30*/  FADD.FTZ R4, R141, R4 ;  /* 0x000000048d047221 */ /* 0x000fe40000010000 */
[----:B------:R-:W-:Y:S02]  /*29d40*/  FADD.FTZ R2, R133, R2 ;  /* 0x0000000285027221 */ /* 0x000fe40000010000 */
[----:B-1----:R-:W-:-:S04]  /*29d50*/  FFMA.FTZ R6, R213, R0, -R5 ;  /* 0x00000000d5067223 */ /* 0x002fc80000010805 */
[----:B------:R1:W2:Y:S01]  /*29d60*/  MUFU.EX2 R62, R6 ;  /* 0x00000006003e7308 */ /* 0x0002a20000000800 */
[----:B------:R-:W-:Y:S02]  /*29d70*/  FADD.FTZ R4, R140, R4 ;  /* 0x000000048c047221 */ /* 0x000fe40000010000 */
[----:B------:R-:W-:Y:S02]  /*29d80*/  FADD.FTZ R2, R129, R2 ;  /* 0x0000000281027221 */ /* 0x000fe40000010000 */
[----:B------:R-:W-:Y:S02]  /*29d90*/  FADD.FTZ R4, R124, R4 ;  /* 0x000000047c047221 */ /* 0x000fe40000010000 */
[----:B-1----:R-:W-:-:S04]  /*29da0*/  FFMA.FTZ R6, R177, R0, -R5 ;  /* 0x00000000b1067223 */ /* 0x002fc80000010805 */
[----:B------:R1:W-:Y:S01]  /*29db0*/  MUFU.EX2 R63, R6 ;  /* 0x00000006003f7308 */ /* 0x0003e20000000800 */
[----:B------:R-:W-:Y:S02]  /*29dc0*/  FADD.FTZ R2, R131, R2 ;  /* 0x0000000283027221 */ /* 0x000fe40000010000 */
[----:B------:R-:W-:Y:S02]  /*29dd0*/  FADD.FTZ R4, R123, R4 ;  /* 0x000000047b047221 */ /* 0x000fe40000010000 */
[----:B-1----:R-:W-:-:S04]  /*29de0*/  FFMA.FTZ R6, R215, R0, -R5 ;  /* 0x00000000d7067223 */ /* 0x002fc80000010805 */
[----:B------:R1:W1:Y:S01]  /*29df0*/  MUFU.EX2 R61, R6 ;  /* 0x00000006003d7308 */ /* 0x0002620000000800 */
[----:B------:R-:W-:Y:S02]  /*29e00*/  FADD.FTZ R2, R127, R2 ;  /* 0x000000027f027221 */ /* 0x000fe40000010000 */
        /* <DEDUP_REMOVED lines=9> */
[----:B------:R-:W-:Y:S01]  /*29ea0*/  FADD.FTZ R2, R117, R2 ;  /* 0x0000000275027221 */ /* 0x000fe20000010000 */
[----:B------:R-:W-:Y:S01]  /*29eb0*/  HMMA.16816.F32 R44, R8, R20, R72 ;  /* 0x00000014082c723c */ /* 0x000fe20000001848 */
[----:B------:R-:W-:Y:S01]  /*29ec0*/  FADD.FTZ R4, R113, R4 ;  /* 0x0000000471047221 */ /* 0x000fe20000010000 */
[----:B------:R-:W3:Y:S01]  /*29ed0*/  LDSM.16.MT88.4 R20, [R139+0x11000] ;  /* 0x011000008b14783b */ /* 0x000ee20000004200 */
[----:B-1----:R-:W-:-:S04]  /*29ee0*/  FFMA.FTZ R6, R219, R0, -R3 ;  /* 0x00000000db067223 */ /* 0x002fc80000010803 */
[----:B------:R1:W-:Y:S01]  /*29ef0*/  MUFU.EX2 R50, R6 ;  /* 0x0000000600327308 */ /* 0x0003e20000000800 */
[----:B----4-:R-:W-:Y:S01]  /*29f00*/  HMMA.16816.F32 R52, R8, R12, R52 ;  /* 0x0000000c0834723c */ /* 0x010fe20000001834 */
[----:B------:R-:W-:Y:S02]  /*29f10*/  FADD.FTZ R2, R116, R2 ;  /* 0x0000000274027221 */ /* 0x000fe40000010000 */
[----:B------:R-:W-:-:S05]  /*29f20*/  FADD.FTZ R4, R112, R4 ;  /* 0x0000000470047221 */ /* 0x000fca0000010000 */
[----:B------:R-:W-:Y:S01]  /*29f30*/  HMMA.16816.F32 R24, R8, R14, R24 ;  /* 0x0000000e0818723c */ /* 0x000fe20000001818 */
[----:B-1----:R-:W-:-:S06]  /*29f40*/  FFMA.FTZ R6, R239, R0, -R3 ;  /* 0x00000000ef067223 */ /* 0x002fcc0000010803 */
[----:B--2---:R-:W-:Y:S01]  /*29f50*/  F2FP.PACK_AB R8, R62, R64 ;  /* 0x000000403e08723e */ /* 0x004fe200000000ff */
[----:B------:R-:W-:Y:S01]  /*29f60*/  FADD.FTZ R2, R110, R2 ;  /* 0x000000026e027221 */ /* 0x000fe20000010000 */
[----:B------:R-:W-:Y:S01]  /*29f70*/  F2FP.PACK_AB R9, R66, R78 ;  /* 0x0000004e4209723e */ /* 0x000fe200000000ff */
[----:B------:R1:W-:Y:S01]  /*29f80*/  MUFU.EX2 R49, R6 ;  /* 0x0000000600317308 */ /* 0x0003e20000000800 */
[----:B------:R-:W-:Y:S02]  /*29f90*/  F2FP.PACK_AB R10, R61, R63 ;  /* 0x0000003f3d0a723e */ /* 0x000fe400000000ff */
[----:B------:R-:W-:Y:S01]  /*29fa0*/  F2FP.PACK_AB R11, R60, R65 ;  /* 0x000000413c0b723e */ /* 0x000fe200000000ff */
[----:B------:R-:W-:Y:S01]  /*29fb0*/  FADD.FTZ R4, R111, R4 ;  /* 0x000000046f047221 */ /* 0x000fe20000010000 */
[----:B------:R-:W2:Y:S01]  /*29fc0*/  LDSM.16.MT88.4 R12, [R180+0x11000] ;  /* 0x01100000b40c783b */ /* 0x000ea20000004200 */
[----:B-1----:R-:W-:-:S04]  /*29fd0*/  FFMA.FTZ R6, R175, R0, -R5 ;  /* 0x00000000af067223 */ /* 0x002fc80000010805 */
[----:B------:R1:W4:Y:S01]  /*29fe0*/  MUFU.EX2 R48, R6 ;  /* 0x0000000600307308 */ /* 0x0003220000000800 */
[----:B---3--:R-:W-:Y:S01]  /*29ff0*/  HMMA.16816.F32 R36, R8, R18, R36 ;  /* 0x000000120824723c */ /* 0x008fe20000001824 */
[----:B------:R-:W-:Y:S02]  /*2a000*/  FADD.FTZ R2, R107, R2 ;  /* 0x000000026b027221 */ /* 0x000fe40000010000 */
[-C--:B------:R-:W-:Y:S02]  /*2a010*/  FFMA.FTZ R3, R225, R0.reuse, -R3 ;  /* 0x00000000e1037223 */ /* 0x080fe40000010803 */
[----:B-1----:R-:W-:-:S04]  /*2a020*/  FFMA.FTZ R6, R221, R0, -R5 ;  /* 0x00000000dd067223 */ /* 0x002fc80000010805 */
[----:B------:R1:W3:Y:S02]  /*2a030*/  MUFU.EX2 R18, R6 ;  /* 0x0000000600127308 */ /* 0x0002e40000000800 */
        /* <DEDUP_REMOVED lines=18> */
[----:B------:R-:W-:Y:S01]  /*2a160*/  HMMA.16816.F32 R40, R8, R20, R40 ;  /* 0x000000140828723c */ /* 0x000fe20000001828 */
        /* <DEDUP_REMOVED lines=15> */
[----:B------:R-:W1:Y:S01]  /*2a260*/  MUFU.EX2 R17, R6 ;  /* 0x0000000600117308 */ /* 0x000e620000000800 */
[----:B------:R-:W-:Y:S02]  /*2a270*/  FADD.FTZ R2, R81, R2 ;  /* 0x0000000251027221 */ /* 0x000fe40000010000 */
[----:B------:R-:W-:-:S02]  /*2a280*/  FADD.FTZ R0, R79, R0 ;  /* 0x000000004f007221 */ /* 0x000fc40000010000 */
[----:B------:R-:W-:-:S03]  /*2a290*/  FADD.FTZ R2, R80, R2 ;  /* 0x0000000250027221 */ /* 0x000fc60000010000 */
[----:B------:R1:W1:Y:S01]  /*2a2a0*/  MUFU.EX2 R16, R5 ;  /* 0x0000000500107308 */ /* 0x0002620000000800 */
[----:B------:R-:W-:Y:S02]  /*2a2b0*/  FADD.FTZ R0, R78, R0 ;  /* 0x000000004e007221 */ /* 0x000fe40000010000 */
[----:B------:R-:W-:Y:S02]  /*2a2c0*/  FADD.FTZ R2, R64, R2 ;  /* 0x0000000240027221 */ /* 0x000fe40000010000 */
[----:B------:R-:W-:Y:S01]  /*2a2d0*/  FADD.FTZ R0, R66, R0 ;  /* 0x0000000042007221 */ /* 0x000fe20000010000 */
[----:B-1----:R-:W1:Y:S01]  /*2a2e0*/  LDSM.16.MT88.4 R4, [R181+0x11800] ;  /* 0x01180000b504783b */ /* 0x002e620000004200 */
[----:B------:R-:W-:Y:S02]  /*2a2f0*/  FADD.FTZ R2, R62, R2 ;  /* 0x000000023e027221 */ /* 0x000fe40000010000 */
[----:B------:R-:W-:Y:S01]  /*2a300*/  FADD.FTZ R0, R65, R0 ;  /* 0x0000000041007221 */ /* 0x000fe20000010000 */
[----:B--2---:R-:W-:Y:S01]  /*2a310*/  HMMA.16816.F32 R28, R8, R12, R28 ;  /* 0x0000000c081c723c */ /* 0x004fe2000000181c */
[----:B------:R-:W-:Y:S01]  /*2a320*/  FADD.FTZ R2, R63, R2 ;  /* 0x000000023f027221 */ /* 0x000fe20000010000 */
[----:B------:R-:W2:Y:S01]  /*2a330*/  MUFU.EX2 R3, R3 ;  /* 0x0000000300037308 */ /* 0x000ea20000000800 */
[----:B------:R-:W-:-:S02]  /*2a340*/  FADD.FTZ R0, R60, R0 ;  /* 0x000000003c007221 */ /* 0x000fc40000010000 */
[----:B------:R-:W-:-:S03]  /*2a350*/  FADD.FTZ R2, R61, R2 ;  /* 0x000000023d027221 */ /* 0x000fc60000010000 */
[----:B------:R-:W-:Y:S01]  /*2a360*/  HMMA.16816.F32 R12, R8, R14, R56 ;  /* 0x0000000e080c723c */ /* 0x000fe20000001838 */
[----:B------:R-:W-:-:S07]  /*2a370*/  FADD.FTZ R0, R51, R0 ;  /* 0x0000000033007221 */ /* 0x000fce0000010000 */
[----:B------:R-:W-:Y:S01]  /*2a380*/  HMMA.16816.F32 R144, R8, R20, R52 ;  /* 0x000000140890723c */ /* 0x000fe20000001834 */
[----:B----4-:R-:W-:-:S07]  /*2a390*/  FADD.FTZ R2, R48, R2 ;  /* 0x0000000230027221 */ /* 0x010fce0000010000 */
[----:B------:R-:W-:Y:S01]  /*2a3a0*/  HMMA.16816.F32 R8, R8, R22, R24 ;  /* 0x000000160808723c */ /* 0x000fe20000001818 */
[----:B------:R-:W-:Y:S02]  /*2a3b0*/  FADD.FTZ R0, R50, R0 ;  /* 0x0000000032007221 */ /* 0x000fe40000010000 */
[C---:B---3--:R-:W-:Y:S02]  /*2a3c0*/  FADD.FTZ R2, R18.reuse, R2 ;  /* 0x0000000212027221 */ /* 0x048fe40000010000 */
[----:B------:R-:W-:Y:S02]  /*2a3d0*/  FADD.FTZ R0, R49, R0 ;  /* 0x0000000031007221 */ /* 0x000fe40000010000 */
[----:B------:R-:W-:Y:S01]  /*2a3e0*/  FADD.FTZ R2, R17, R2 ;  /* 0x0000000211027221 */ /* 0x000fe20000010000 */
[----:B------:R-:W-:Y:S02]  /*2a3f0*/  F2FP.PACK_AB R140, R18, R48 ;  /* 0x00000030128c723e */ /* 0x000fe400000000ff */
[----:B------:R-:W-:-:S02]  /*2a400*/  F2FP.PACK_AB R141, R50, R51 ;  /* 0x00000033328d723e */ /* 0x000fc400000000ff */
[C---:B------:R-:W-:Y:S02]  /*2a410*/  F2FP.PACK_AB R142, R16.reuse, R17 ;  /* 0x00000011108e723e */ /* 0x040fe400000000ff */
[C---:B--2---:R-:W-:Y:S01]  /*2a420*/  F2FP.PACK_AB R143, R3.reuse, R49 ;  /* 0x00000031038f723e */ /* 0x044fe200000000ff */
[----:B------:R-:W-:Y:S02]  /*2a430*/  FADD.FTZ R3, R3, R0 ;  /* 0x0000000003037221 */ /* 0x000fe40000010000 */
[----:B------:R-:W-:-:S03]  /*2a440*/  FADD.FTZ R0, R16, R2 ;  /* 0x0000000210007221 */ /* 0x000fc60000010000 */
[----:B------:R2:W-:Y:S01]  /*2a450*/  STL [R1+0x10], R3 ;  /* 0x0000100301007387 */ /* 0x0005e20000100800 */
[C---:B------:R-:W-:Y:S03]  /*2a460*/  HMMA.16816.F32 R168, R140.reuse, R164, R40 ;  /* 0x000000a48ca8723c */ /* 0x040fe60000001828 */
[----:B------:R2:W-:Y:S05]  /*2a470*/  STL [R1+0x14], R0 ;  /* 0x0000140001007387 */ /* 0x0005ea0000100800 */
        /* <DEDUP_REMOVED lines=9> */
.L_x_3383:
[----:B--2---:R-:W2:Y:S02]  /*2a510*/  LDL R0, [R1+0xc] ;  /* 0x00000c0001007983 */ /* 0x004ea40000100800 */
        /* <DEDUP_REMOVED lines=140> */
.L_x_3403:
[----:B-1-3--:R1:W5:Y:S01]  /*2ade0*/  LDL R36, [R1+0xc] ;  /* 0x00000c0001247983 */ /* 0x00a3620000100800 */
[----:B------:R-:W-:Y:S01]  /*2adf0*/  ULDC.64 UR4, c[0x0][0x40] ;  /* 0x0000100000047ab9 */ /* 0x000fe20000000a00 */
[----:B------:R-:W-:Y:S04]  /*2ae00*/  DEPBAR.LE SB0, 0x0 ;  /* 0x000080000000791a */ /* 0x000fe80000000000 */
[----:B------:R-:W-:Y:S01]  /*2ae10*/  UIADD3 UR4, UP0, UR4, 0x160, URZ ;  /* 0x0000016004047890 */ /* 0x000fe2000ff1e03f */
[----:B------:R-:W-:Y:S03]  /*2ae20*/  ISETP.NE.U32.AND P0, PT, R250, RZ, PT ;  /* 0x000000fffa00720c */ /* 0x000fe60003f05070 */
[----:B------:R-:W-:Y:S01]  /*2ae30*/  UIADD3.X UR5, URZ, UR5, URZ, UP0, !UPT ;  /* 0x000000053f057290 */ /* 0x000fe200087fe43f */
[----:B------:R-:W-:Y:S01]  /*2ae40*/  ISETP.NE.AND.EX P0, PT, R251, RZ, PT, P0 ;  /* 0x000000fffb00720c */ /* 0x000fe20003f05300 */
[----:B------:R-:W-:Y:S04]  /*2ae50*/  IMAD.U32 R6, RZ, RZ, UR4 ;  /* 0x00000004ff067e24 */ /* 0x000fe8000f8e00ff */
        /* <DEDUP_REMOVED lines=69> */
.L_x_3396:
[----:B-1----:R-:W-:Y:S02]  /*2b2b0*/  ULDC.64 UR4, c[0x0][0x118] ;  /* 0x0000460000047ab9 */ /* 0x002fe40000000a00 */
[----:B------:R-:W2:Y:S02]  /*2b2c0*/  LD.E R0, [R6.64+0x40] ;  /* 0x0000400406007980 */ /* 0x000ea4000c101900 */
[----:B--2---:R-:W-:Y:S04]  /*2b2d0*/  LEA R0, -R0, RZ, 0x8 ;  /* 0x000000ff00007211 */ /* 0x004fe800078e41ff */
[----:B------:R-:W-:Y:S02]  /*2b2e0*/  SHF.R.S32.HI R2, RZ, 0x1f, R0 ;  /* 0x0000001fff027819 */ /* 0x000fe40000011400 */
.L_x_3397:
[----:B------:R-:W-:Y:S05]  /*2b2f0*/  BSYNC B0 ;  /* 0x0000000000007941 */ /* 0x000fea0003800000 */
.L_x_3395:
[----:B------:R-:W2:Y:S01]  /*2b300*/  LDL R3, [R1+0x8] ;  /* 0x0000080001037983 */ /* 0x000ea20000100800 */
[C---:B------:R-:W-:Y:S01]  /*2b310*/  LEA R192, P5, R0.reuse, R248, 0x1 ;  /* 0x000000f800c07211 */ /* 0x040fe200078a08ff */
        /* <DEDUP_REMOVED lines=150> */
[----:B------:R-:W-:Y:S02]  /*2bc80*/  @!P0 LEA.HI.X R5, R32, R249, R35, 0x1, P2 ;  /* 0x000000f920058211 */ /* 0x000fe400010f0c23 */
[----:B------:R-:W-:Y:S02]  /*2bc90*/  @!P0 IADD3.X R0, R2, R37, RZ, P1, !PT ;  /* 0x0000002502008210 */ /* 0x000fe40000ffe4ff */
[C---:B------:R-:W-:Y:S01]  /*2bca0*/  @!P0 LEA R2, P1, R33.reuse, R248, 0x1 ;  /* 0x000000f821028211 */ /* 0x040fe200078208ff */
[----:B------:R-:W-:Y:S01]  /*2bcb0*/  @!PT LDS RZ, [RZ] ;  /* 0x00000000fffff984 */ /* 0x000fe20000000800 */
[----:B------:R-:W-:Y:S01]  /*2bcc0*/  @!PT LDS RZ, [RZ] ;  /* 0x00000000fffff984 */ /* 0x000fe20000000800 */
[----:B------:R-:W-:Y:S01]  /*2bcd0*/  @!PT LDS RZ, [RZ] ;  /* 0x00000000fffff984 */ /* 0x000fe20000000800 */
[----:B------:R3:W-:Y:S01]  /*2bce0*/  @!P0 LDGSTS.E.BYPASS.LTC128B.128 [R189+0xf800], [R10.64] ;  /* 0x0f8000000abd8fae */ /* 0x0007e2000b901d48 */
[----:B-----5:R-:W-:Y:S02]  /*2bcf0*/  MOV R248, R36 ;  /* 0x0000002400f87202 */ /* 0x020fe40000000f00 */
        /* <DEDUP_REMOVED lines=29> */
[----:B--2---:R-:W-:Y:S02]  /*2bed0*/  MOV R2, UR8 ;  /* 0x0000000800027c02 */ /* 0x004fe40008000f00 */
        /* <DEDUP_REMOVED lines=249> */
[-C--:B------:R-:W-:Y:S03]  /*2ce70*/  FMUL.FTZ R49, R49, R0.reuse ;  /* 0x0000000031317220 */ /* 0x080fe60000410000 */
[----:B------:R-:W2:Y:S10]  /*2ce80*/  MUFU.TANH R206, R34 ;  /* 0x0000002200ce7308 */ /* 0x000eb40000002400 */
        /* <DEDUP_REMOVED lines=8> */
[----:B------:R-:W2:Y:S05]  /*2cf10*/  MUFU.TANH R205, R38 ;  /* 0x0000002600cd7308 */ /* 0x000eaa0000002400 */
[-C--:B------:R-:W-:Y:S02]  /*2cf20*/  FMUL.FTZ R56, R56, R0.reuse ;  /* 0x0000000038387220 */ /* 0x080fe40000410000 */
[-C--:B------:R-:W-:Y:S03]  /*2cf30*/  FMUL.FTZ R57, R57, R0.reuse ;  /* 0x0000000039397220 */ /* 0x080fe60000410000 */
[----:B------:R-:W2:Y:S10]  /*2cf40*/  MUFU.TANH R217, R39 ;  /* 0x0000002700d97308 */ /* 0x000eb40000002400 */
[----:B------:R2:W2:Y:S01]  /*2cf50*/  MUFU.TANH R227, R40 ;  /* 0x0000002800e37308 */ /* 0x0004a20000002400 */
[C---:B-1----:R-:W-:Y:S09]  /*2cf60*/  HMMA.16816.F32 R60, R172.reuse, R176, R60 ;  /* 0x000000b0ac3c723c */ /* 0x042ff2000000183c */
[----:B------:R1:W1:Y:S01]  /*2cf70*/  MUFU.TANH R204, R42 ;  /* 0x0000002a00cc7308 */ /* 0x0002620000002400 */
[C---:B------:R-:W-:Y:S01]  /*2cf80*/  HMMA.16816.F32 R64, R172.reuse, R178, R64 ;  /* 0x000000b2ac40723c */ /* 0x040fe20000001840 */
[----:B------:R-:W3:Y:S08]  /*2cf90*/  LDSM.16.M88.4 R176, [R183+0x4000] ;  /* 0x00400000b7b0783b */ /* 0x000ef00000000200 */
[----:B------:R4:W3:Y:S05]  /*2cfa0*/  MUFU.TANH R216, R43 ;  /* 0x0000002b00d87308 */ /* 0x0008ea0000002400 */
[-C--:B--2---:R-:W-:Y:S02]  /*2cfb0*/  FMUL.FTZ R40, R63, R0.reuse ;  /* 0x000000003f287220 */ /* 0x084fe40000410000 */
[-C--:B------:R-:W-:Y:S03]  /*2cfc0*/  FMUL.FTZ R60, R60, R0.reuse ;  /* 0x000000003c3c7220 */ /* 0x080fe60000410000 */
[----:B------:R2:W2:Y:S01]  /*2cfd0*/  MUFU.TANH R226, R44 ;  /* 0x0000002c00e27308 */ /* 0x0004a20000002400 */
[-C--:B------:R-:W-:Y:S02]  /*2cfe0*/  FMUL.FTZ R61, R61, R0.reuse ;  /* 0x000000003d3d7220 */ /* 0x080fe40000410000 */
[-C--:B-1----:R-:W-:Y:S02]  /*2cff0*/  FMUL.FTZ R42, R62, R0.reuse ;  /* 0x000000003e2a7220 */ /* 0x082fe40000410000 */
[-C--:B------:R-:W-:Y:S02]  /*2d000*/  FMUL.FTZ R39, R66, R0.reuse ;  /* 0x0000000042277220 */ /* 0x080fe40000410000 */
[-C--:B------:R-:W-:Y:S03]  /*2d010*/  FMUL.FTZ R38, R67, R0.reuse ;  /* 0x0000000043267220 */ /* 0x080fe60000410000 */
[----:B------:R1:W1:Y:S01]  /*2d020*/  MUFU.TANH R237, R45 ;  /* 0x0000002d00ed7308 */ /* 0x0002620000002400 */
[-C--:B------:R-:W-:Y:S02]  /*2d030*/  FMUL.FTZ R64, R64, R0.reuse ;  /* 0x0000000040407220 */ /* 0x080fe40000410000 */
[-C--:B------:R-:W-:Y:S02]  /*2d040*/  FMUL.FTZ R65, R65, R0.reuse ;  /* 0x0000000041417220 */ /* 0x080fe40000410000 */
[-C--:B----4-:R-:W-:Y:S05]  /*2d050*/  FMUL.FTZ R43, R59, R0.reuse ;  /* 0x000000003b2b7220 */ /* 0x090fea0000410000 */
[----:B------:R4:W4:Y:S01]  /*2d060*/  MUFU.TANH R201, R46 ;  /* 0x0000002e00c97308 */ /* 0x0009220000002400 */
[C---:B---3--:R-:W-:Y:S03]  /*2d070*/  HMMA.16816.F32 R68, R172.reuse, R176, R68 ;  /* 0x000000b0ac44723c */ /* 0x048fe60000001844 */
[-C--:B--2---:R-:W-:Y:S06]  /*2d080*/  FMUL.FTZ R44, R58, R0.reuse ;  /* 0x000000003a2c7220 */ /* 0x084fec0000410000 */
[----:B------:R2:W3:Y:S01]  /*2d090*/  MUFU.TANH R203, R47 ;  /* 0x0000002f00cb7308 */ /* 0x0004e20000002400 */
[C---:B------:R-:W-:Y:S01]  /*2d0a0*/  HMMA.16816.F32 R72, R172.reuse, R178, R72 ;  /* 0x000000b2ac48723c */ /* 0x040fe20000001848 */
[----:B------:R-:W3:Y:S02]  /*2d0b0*/  LDSM.16.M88.4 R176, [R183+0x4800] ;  /* 0x00480000b7b0783b */ /* 0x000ee40000000200 */
[-C--:B-1----:R-:W-:Y:S06]  /*2d0c0*/  FMUL.FTZ R45, R55, R0.reuse ;  /* 0x00000000372d7220 */ /* 0x082fec0000410000 */
[----:B------:R1:W1:Y:S03]  /*2d0d0*/  MUFU.TANH R214, R48 ;  /* 0x0000003000d67308 */ /* 0x0002660000002400 */
[-C--:B----4-:R-:W-:Y:S02]  /*2d0e0*/  FMUL.FTZ R46, R54, R0.reuse ;  /* 0x00000000362e7220 */ /* 0x090fe40000410000 */
[-C--:B------:R-:W-:Y:S02]  /*2d0f0*/  FMUL.FTZ R37, R70, R0.reuse ;  /* 0x0000000046257220 */ /* 0x080fe40000410000 */
[-C--:B------:R-:W-:Y:S03]  /*2d100*/  FMUL.FTZ R36, R71, R0.reuse ;  /* 0x0000000047247220 */ /* 0x080fe60000410000 */
[----:B------:R4:W4:Y:S01]  /*2d110*/  MUFU.TANH R213, R6 ;  /* 0x0000000600d57308 */ /* 0x0009220000002400 */
[-C--:B------:R-:W-:Y:S02]  /*2d120*/  FMUL.FTZ R68, R68, R0.reuse ;  /* 0x0000000044447220 */ /* 0x080fe40000410000 */
[-C--:B------:R-:W-:Y:S02]  /*2d130*/  FMUL.FTZ R69, R69, R0.reuse ;  /* 0x0000000045457220 */ /* 0x080fe40000410000 */
[-C--:B--2---:R-:W-:Y:S02]  /*2d140*/  FMUL.FTZ R47, R51, R0.reuse ;  /* 0x00000000332f7220 */ /* 0x084fe40000410000 */
[-C--:B------:R-:W-:Y:S02]  /*2d150*/  FMUL.FTZ R35, R74, R0.reuse ;  /* 0x000000004a237220 */ /* 0x080fe40000410000 */
[-C--:B------:R-:W-:Y:S01]  /*2d160*/  FMUL.FTZ R34, R75, R0.reuse ;  /* 0x000000004b227220 */ /* 0x080fe20000410000 */
[----:B------:R2:W2:Y:S01]  /*2d170*/  MUFU.TANH R225, R7 ;  /* 0x0000000700e17308 */ /* 0x0004a20000002400 */
[-C--:B------:R-:W-:Y:S02]  /*2d180*/  FMUL.FTZ R72, R72, R0.reuse ;  /* 0x0000000048487220 */ /* 0x080fe40000410000 */
[-C--:B------:R-:W-:Y:S02]  /*2d190*/  FMUL.FTZ R73, R73, R0.reuse ;  /* 0x0000000049497220 */ /* 0x080fe40000410000 */
[-C--:B-1----:R-:W-:Y:S05]  /*2d1a0*/  FMUL.FTZ R48, R50, R0.reuse ;  /* 0x0000000032307220 */ /* 0x082fea0000410000 */
[----:B------:R1:W1:Y:S01]  /*2d1b0*/  MUFU.TANH R235, R8 ;  /* 0x0000000800eb7308 */ /* 0x0002620000002400 */
[C---:B---3--:R-:W-:Y:S09]  /*2d1c0*/  HMMA.16816.F32 R76, R172.reuse, R176, R76 ;  /* 0x000000b0ac4c723c */ /* 0x048ff2000000184c */
        /* <DEDUP_REMOVED lines=10> */
[----:B------:R-:W-:Y:S01]  /*2d270*/  FMUL.FTZ R30, R83, R0 ;  /* 0x00000000531e7220 */ /* 0x000fe20000410000 */
[----:B------:R-:W-:Y:S01]  /*2d280*/  MOV R83, R248 ;  /* 0x000000f800537202 */ /* 0x000fe20000000f00 */
[-C--:B------:R-:W-:Y:S01]  /*2d290*/  FMUL.FTZ R80, R80, R0.reuse ;  /* 0x0000000050507220 */ /* 0x080fe20000410000 */
[----:B------:R3:W2:Y:S01]  /*2d2a0*/  MUFU.TANH R234, R12 ;  /* 0x0000000c00ea7308 */ /* 0x0006a20000002400 */
[----:B------:R-:W-:Y:S01]  /*2d2b0*/  FMUL.FTZ R81, R81, R0 ;  /* 0x0000000051517220 */ /* 0x000fe20000410000 */
[----:B------:R-:W-:Y:S02]  /*2d2c0*/  ISETP.GE.AND P0, PT, R83, 0x2, PT ;  /* 0x000000025300780c */ /* 0x000fe40003f06270 */
[----:B------:R-:W-:Y:S06]  /*2d2d0*/  MOV R248, R192 ;  /* 0x000000c000f87202 */ /* 0x000fec0000000f00 */
        /* <DEDUP_REMOVED lines=154> */
[----:B--234-:R-:W-:Y:S01]  /*2dc80*/  ISETP.NE.U32.AND P0, PT, R250, RZ, PT ;  /* 0x000000fffa00720c */ /* 0x01cfe20003f05070 */
[----:B------:R-:W-:Y:S03]  /*2dc90*/  BSSY B0, `(.L_x_3400) ;  /* 0x0000048000007945 */ /* 0x000fe60003800000 */
[----:B------:R-:W-:Y:S11]  /*2dca0*/  ISETP.NE.AND.EX P0, PT, R251, RZ, PT, P0 ;  /* 0x000000fffb00720c */ /* 0x000ff60003f05300 */
[----:B------:R-:W-:Y:S02]  /*2dcb0*/  @!UPT UIADD3 URZ, URZ, URZ, URZ ;  /* 0x0000003f3f3ff290 */ /* 0x000fe4000fffe03f */
[----:B------:R-:W-:-:S05]  /*2dcc0*/  @!P0 BRA `(.L_x_3401) ;  /* 0x0000041000008947 */ /* 0x000fca0003800000 */
[----:B------:R-:W2:Y:S02]  /*2dcd0*/  LD.E R6, [R2.64+0x170] ;  /* 0x0001700402067980 */ /* 0x000ea4000c101900 */
[-C--:B--2---:R-:W-:Y:S02]  /*2dce0*/  IABS R0, R6.reuse ;  /* 0x0000000600007213 */ /* 0x084fe40000000000 */
[----:B------:R-:W-:Y:S02]  /*2dcf0*/  IABS R12, R6 ;  /* 0x00000006000c7213 */ /* 0x000fe40000000000 */
[----:B------:R-:W2:Y:S03]  /*2dd00*/  I2F.RP R8, R0 ;  /* 0x0000000000087306 */ /* 0x000ea60000209400 */
[----:B------:R-:W-:Y:S07]  /*2dd10*/  IMAD.MOV R12, RZ, RZ, -R12 ;  /* 0x000000ffff0c7224 */ /* 0x000fee00078e0a0c */
[----:B--2---:R-:W2:Y:S02]  /*2dd20*/  MUFU.RCP R8, R8 ;  /* 0x0000000800087308 */ /* 0x004ea40000001000 */
[----:B--2---:R-:W-:Y:S08]  /*2dd30*/  IADD3 R8, R8, 0xffffffe, RZ ;  /* 0x0ffffffe08087810 */ /* 0x004ff00007ffe0ff */
[----:B------:R-:W2:Y:S02]  /*2dd40*/  F2I.FTZ.U32.TRUNC.NTZ R9, R8 ;  /* 0x0000000800097305 */ /* 0x000ea4000021f000 */
[----:B--2---:R-:W-:Y:S02]  /*2dd50*/  IMAD.MOV R7, RZ, RZ, -R9 ;  /* 0x000000ffff077224 */ /* 0x004fe400078e0a09 */
        /* <DEDUP_REMOVED lines=56> */
.L_x_3401:
[----:B------:R-:W2:Y:S02]  /*2e0e0*/  LD.E R0, [R2.64+0x38] ;  /* 0x0000380402007980 */ /* 0x000ea4000c101900 */
[----:B--2---:R-:W-:Y:S04]  /*2e0f0*/  LEA R0, -R0, RZ, 0x8 ;  /* 0x000000ff00007211 */ /* 0x004fe800078e41ff */
[----:B------:R-:W-:Y:S02]  /*2e100*/  SHF.R.S32.HI R6, RZ, 0x1f, R0 ;  /* 0x0000001fff067819 */ /* 0x000fe40000011400 */
.L_x_3402:
[----:B------:R-:W-:Y:S05]  /*2e110*/  BSYNC B0 ;  /* 0x0000000000007941 */ /* 0x000fea0003800000 */
.L_x_3400:
[----:B------:R-:W2:Y:S01]  /*2e120*/  LDL R7, [R1+0x8] ;  /* 0x0000080001077983 */ /* 0x000ea20000100800 */
[----:B------:R-:W-:Y:S03]  /*2e130*/  SHF.L.U64.HI R8, R190, 0x4, R191 ;  /* 0x00000004be087819 */ /* 0x000fe600000102bf */
[----:B------:R-:W3:Y:S04]  /*2e140*/  LDL R50, [R1+0x138] ;  /* 0x0001380001327983 */ /* 0x000ee80000100800 */
[----:B------:R-:W4:Y:S04]  /*2e150*/  LDL R49, [R1+0x13c] ;  /* 0x00013c0001317983 */ /* 0x000f280000100800 */
[----:B------:R-:W5:Y:S04]  /*2e160*/  LDL.64 R54, [R1+0x90] ;  /* 0x0000900001367983 */ /* 0x000f680000100a00 */
[----:B------:R-:W3:Y:S04]  /*2e170*/  LDL R51, [R1+0xf8] ;  /* 0x0000f80001337983 */ /* 0x000ee80000100800 */
[----:B------:R-:W3:Y:S04]  /*2e180*/  LDL.LU R12, [R1] ;  /* 0x00000000010c7983 */ /* 0x000ee80000300800 */
[----:B------:R-:W4:Y:S04]  /*2e190*/  LDL R41, [R1+0x130] ;  /* 0x0001300001297983 */ /* 0x000f280000100800 */
[----:B------:R-:W4:Y:S04]  /*2e1a0*/  LDL R14, [R1+0x134] ;  /* 0x00013400010e7983 */ /* 0x000f280000100800 */
[----:B------:R-:W4:Y:S04]  /*2e1b0*/  LDL.64 R52, [R1+0x88] ;  /* 0x0000880001347983 */ /* 0x000f280000100a00 */
[----:B------:R-:W4:Y:S04]  /*2e1c0*/  LDL R13, [R1+0xf4] ;  /* 0x0000f400010d7983 */ /* 0x000f280000100800 */
[----:B------:R-:W4:Y:S04]  /*2e1d0*/  LDL.64 R56, [R1+0x80] ;  /* 0x0000800001387983 */ /* 0x000f280000100a00 */
[----:B------:R-:W4:Y:S04]  /*2e1e0*/  LDL R59, [R1+0xe4] ;  /* 0x0000e400013b7983 */ /* 0x000f280000100800 */
[----:B------:R-:W4:Y:S04]  /*2e1f0*/  LDL.64 R60, [R1+0x60] ;  /* 0x00006000013c7983 */ /* 0x000f280000100a00 */
[----:B------:R-:W4:Y:S01]  /*2e200*/  LDL R58, [R1+0xe0] ;  /* 0x0000e000013a7983 */ /* 0x000f220000100800 */
[----:B--2---:R-:W-:Y:S01]  /*2e210*/  ISETP.GE.AND P0, PT, R134, R7, PT ;  /* 0x000000078600720c */ /* 0x004fe20003f06270 */
[----:B------:R-:W-:Y:S11]  /*2e220*/  IMAD.SHL.U32 R7, R190, 0x10, RZ ;  /* 0x00000010be077824 */ /* 0x000ff600078e00ff */
[----:B------:R-:W-:Y:S01]  /*2e230*/  @!UPT UIADD3 URZ, URZ, URZ, URZ ;  /* 0x0000003f3f3ff290 */ /* 0x000fe2000fffe03f */
[----:B------:R2:W-:Y:S01]  /*2e240*/  @P0 STS.128 [R189+0x2000], RZ ;  /* 0x002000ffbd000388 */ /* 0x0005e20000000c00 */
[----:B------:R-:W-:Y:S05]  /*2e250*/  @!P0 IADD3 R7, P1, R0, R7, RZ ;  /* 0x0000000700078210 */ /* 0x000fea0007f3e0ff */
[----:B------:R-:W-:Y:S01]  /*2e260*/  @!P0 IMAD.X R8, R6, 0x1, R8, P1 ;  /* 0x0000000106088824 */ /* 0x000fe200008e0608 */
[C---:B---3--:R-:W-:Y:S04]  /*2e270*/  @!P0 LEA R10, P1, R7.reuse, R12, 0x1 ;  /* 0x0000000c070a8211 */ /* 0x048fe800078208ff */
[----:B------:R-:W-:Y:S02]  /*2e280*/  @!P0 LEA.HI.X R11, R7, R252, R8, 0x1, P1 ;  /* 0x000000fc070b8211 */ /* 0x000fe400008f0c08 */
[C---:B------:R-:W-:Y:S04]  /*2e290*/  LEA R8, P1, R0.reuse, R12, 0x1 ;  /* 0x0000000c00087211 */ /* 0x040fe800078208ff */
[C---:B------:R-:W-:Y:S02]  /*2e2a0*/  LEA.HI.X R9, R0.reuse, R252, R6, 0x1, P1 ;  /* 0x000000fc00097211 */ /* 0x040fe400008f0c06 */
[----:B------:R-:W-:Y:S02]  /*2e2b0*/  @!P0 IADD3 R7, P1, R0, R50, RZ ;  /* 0x0000003200078210 */ /* 0x000fe40007f3e0ff */
[----:B------:R-:W3:Y:S04]  /*2e2c0*/  LDL R50, [R1+0xf0] ;  /* 0x0000f00001327983 */ /* 0x000ee80000100800 */
        /* <DEDUP_REMOVED lines=10> */
[----:B----4-:R-:W-:Y:S01]  /*2e370*/  @!P0 IMAD.X R11, R6, 0x1, R49, P1 ;  /* 0x00000001060b8824 */ /* 0x010fe200008e0631 */
[C---:B------:R-:W-:Y:S02]  /*2e380*/  @!P0 LEA R10, P1, R7.reuse, R12, 0x1 ;  /* 0x0000000c070a8211 */ /* 0x040fe400078208ff */
[----:B------:R-:W4:Y:S02]  /*2e390*/  LDL R49, [R1+0xec] ;  /* 0x0000ec0001317983 */ /* 0x000f240000100800 */
[----:B------:R-:W-:Y:S02]  /*2e3a0*/  @!P0 LEA.HI.X R11, R7, R252, R11, 0x1, P1 ;  /* 0x000000fc070b8211 */ /* 0x000fe400008f0c0b */
[----:B-----5:R-:W-:Y:S02]  /*2e3b0*/  @!P0 IADD3 R7, P1, R0, R54, RZ ;  /* 0x0000003600078210 */ /* 0x020fe40007f3e0ff */
[----:B------:R-:W5:Y:S04]  /*2e3c0*/  LDL.64 R54, [R1+0x78] ;  /* 0x0000780001367983 */ /* 0x000f680000100a00 */
[----:B------:R-:W-:Y:S01]  /*2e3d0*/  @!PT LDS RZ, [RZ] ;  /* 0x00000000fffff984 */ /* 0x000fe20000000800 */
[----:B------:R-:W-:Y:S01]  /*2e3e0*/  @!PT LDS RZ, [RZ] ;  /* 0x00000000fffff984 */ /* 0x000fe20000000800 */
[----:B------:R-:W-:Y:S01]  /*2e3f0*/  @!PT LDS RZ, [RZ] ;  /* 0x00000000fffff984 */ /* 0x000fe20000000800 */
[----:B------:R1:W-:Y:S04]  /*2e400*/  @!P0 LDGSTS.E.BYPASS.LTC128B.128 [R189+0x3000], [R10.64] ;  /* 0x030000000abd8fae */ /* 0x0003e8000b901d44 */
[----:B------:R2:W-:Y:S01]  /*2e410*/  @P0 STS.128 [R189+0x3800], RZ ;  /* 0x003800ffbd000388 */ /* 0x0005e20000000c00 */
[----:B-1----:R-:W-:Y:S01]  /*2e420*/  @!P0 IMAD.X R11, R6, 0x1, R51, P1 ;  /* 0x00000001060b8824 */ /* 0x002fe200008e0633 */
[C---:B------:R-:W-:Y:S04]  /*2e430*/  @!P0 LEA R10, P1, R7.reuse, R12, 0x1 ;  /* 0x0000000c070a8211 */ /* 0x040fe800078208ff */
[----:B------:R-:W-:Y:S02]  /*2e440*/  @!P0 LEA.HI.X R11, R7, R252, R11, 0x1, P1 ;  /* 0x000000fc070b8211 */ /* 0x000fe400008f0c0b */
[----:B------:R-:W-:Y:S02]  /*2e450*/  @!P0 IADD3 R7, P1, R0, R41, RZ ;  /* 0x0000002900078210 */ /* 0x000fe40007f3e0ff */
[----:B------:R-:W2:Y:S04]  /*2e460*/  LDL R41, [R1+0x128] ;  /* 0x0001280001297983 */ /* 0x000ea80000100800 */
[----:B------:R-:W-:Y:S01]  /*2e470*/  @!PT LDS RZ, [RZ] ;  /* 0x00000000fffff984 */ /* 0x000fe20000000800 */
[----:B------:R-:W-:Y:S01]  /*2e480*/  @!PT LDS RZ, [RZ] ;  /* 0x00000000fffff984 */ /* 0x000fe20000000800 */
[----:B------:R-:W-:Y:S01]  /*2e490*/  @!PT LDS RZ, [RZ] ;  /* 0x00000000fffff984 */ /* 0x000fe20000000800 */
[----:B------:R1:W-:Y:S04]  /*2e4a0*/  @!P0 LDGSTS.E.BYPASS.LTC128B.128 [R189+0x3800], [R10.64] ;  /* 0x038000000abd8fae */ /* 0x0003e8000b901d44 */
[----:B------:R1:W-:Y:S02]  /*2e4b0*/  @P0 STS.128 [R189+0x4000], RZ ;  /* 0x004000ffbd000388 */ /* 0x0003e40000000c00 */
[----:B-1----:R-:W-:Y:S01]  /*2e4c0*/  @!P0 IMAD.X R11, R6, 0x1, R14, P1 ;  /* 0x00000001060b8824 */ /* 0x002fe200008e060e */
[C---:B------:R-:W-:Y:S01]  /*2e4d0*/  @!P0 LEA R10, P1, R7.reuse, R12, 0x1 ;  /* 0x0000000c070a8211 */ /* 0x040fe200078208ff */
[----:B------:R-:W2:Y:S03]  /*2e4e0*/  LDL R14, [R1+0x12c] ;  /* 0x00012c00010e7983 */ /* 0x000ea60000100800 */
[----:B------:R-:W-:Y:S02]  /*2e4f0*/  @!P0 LEA.HI.X R11, R7, R252, R11, 0x1, P1 ;  /* 0x000000fc070b8211 */ /* 0x000fe400008f0c0b */
[----:B------:R-:W-:Y:S02]  /*2e500*/  @!P0 IADD3 R7, P1, R0, R52, RZ ;  /* 0x0000003400078210 */ /* 0x000fe40007f3e0ff */
[----:B------:R-:W2:Y:S04]  /*2e510*/  LDL.64 R52, [R1+0x70] ;  /* 0x0000700001347983 */ /* 0x000ea80000100a00 */
        /* <DEDUP_REMOVED lines=15> */
[----:B------:R1:W-:Y:S01]  /*2e610*/  @P0 STS.128 [R189+0x5000], RZ ;  /* 0x005000ffbd000388 */ /* 0x0003e20000000c00 */
[----:B---3--:R-:W-:Y:S01]  /*2e620*/  @!P0 IMAD.X R11, R6, 0x1, R50, P1 ;  /* 0x00000001060b8824 */ /* 0x008fe200008e0632 */
[C---:B------:R-:W-:Y:S02]  /*2e630*/  @!P0 LEA R10, P1, R7.reuse, R12, 0x1 ;  /* 0x0000000c070a8211 */ /* 0x040fe400078208ff */
[----:B------:R-:W3:Y:S02]  /*2e640*/  LDL.64 R50, [R1+0x68] ;  /* 0x0000680001327983 */ /* 0x000ee40000100a00 */
[----:B------:R-:W-:Y:S05]  /*2e650*/  @!P0 LEA.HI.X R11, R7, R252, R11, 0x1, P1 ;  /* 0x000000fc070b8211 */ /* 0x000fea00008f0c0b */
[----:B------:R-:W-:Y:S01]  /*2e660*/  @!PT LDS RZ, [RZ] ;  /* 0x00000000fffff984 */ /* 0x000fe20000000800 */
[----:B------:R-:W-:Y:S01]  /*2e670*/  @!PT LDS RZ, [RZ] ;  /* 0x00000000fffff984 */ /* 0x000fe20000000800 */
[----:B------:R-:W-:Y:S01]  /*2e680*/  @!PT LDS RZ, [RZ] ;  /* 0x00000000fffff984 */ /* 0x000fe20000000800 */
[----:B------:R4:W-:Y:S04]  /*2e690*/  @!P0 LDGSTS.E.BYPASS.LTC128B.128 [R189+0x5000], [R10.64] ;  /* 0x050000000abd8fae */ /* 0x0009e8000b901d44 */
[----:B------:R1:W-:Y:S01]  /*2e6a0*/  @P0 STS.128 [R189+0x5800], RZ ;  /* 0x005800ffbd000388 */ /* 0x0003e20000000c00 */
[----:B-----5:R-:W-:Y:S03]  /*2e6b0*/  @!P0 IADD3 R7, P1, R0, R54, RZ ;  /* 0x0000003600078210 */ /* 0x020fe60007f3e0ff */
[----:B------:R-:W5:Y:S02]  /*2e6c0*/  LDL.64 R54, [R1+0x50] ;  /* 0x0000500001367983 */ /* 0x000f640000100a00 */
[----:B----4-:R-:W-:Y:S01]  /*2e6d0*/  @!P0 IMAD.X R11, R6, 0x1, R49, P1 ;  /* 0x00000001060b8824 */ /* 0x010fe200008e0631 */
[C---:B------:R-:W-:Y:S01]  /*2e6e0*/  @!P0 LEA R10, P1, R7.reuse, R12, 0x1 ;  /* 0x0000000c070a8211 */ /* 0x040fe200078208ff */
[----:B------:R-:W4:Y:S03]  /*2e6f0*/  LDL R49, [R1+0xdc] ;  /* 0x0000dc0001317983 */ /* 0x000f260000100800 */
[----:B------:R-:W-:Y:S05]  /*2e700*/  @!P0 LEA.HI.X R11, R7, R252, R11, 0x1, P1 ;  /* 0x000000fc070b8211 */ /* 0x000fea00008f0c0b */
[----:B------:R-:W-:Y:S01]  /*2e710*/  @!PT LDS RZ, [RZ] ;  /* 0x00000000fffff984 */ /* 0x000fe20000000800 */
[----:B------:R-:W-:Y:S01]  /*2e720*/  @!PT LDS RZ, [RZ] ;  /* 0x00000000fffff984 */ /* 0x000fe20000000800 */
[----:B------:R-:W-:Y:S01]  /*2e730*/  @!PT LDS RZ, [RZ] ;  /* 0x00000000fffff984 */ /* 0x000fe20000000800 */
[----:B------:R1:W-:Y:S04]  /*2e740*/  @!P0 LDGSTS.E.BYPASS.LTC128B.128 [R189+0x5800], [R10.64] ;  /* 0x058000000abd8fae */ /* 0x0003e8000b901d44 */
[----:B------:R1:W-:Y:S01]  /*2e750*/  @P0 STS.128 [R189+0x6000], RZ ;  /* 0x006000ffbd000388 */ /* 0x0003e20000000c00 */
[----:B--2---:R-:W-:Y:S03]  /*2e760*/  @!P0 IADD3 R7, P1, R0, R41, RZ ;  /* 0x0000002900078210 */ /* 0x004fe60007f3e0ff */
[----:B------:R-:W2:Y:S02]  /*2e770*/  LDL R41, [R1+0xd8] ;  /* 0x0000d80001297983 */ /* 0x000ea40000100800 */
        /* <DEDUP_REMOVED lines=14> */
[----:B------:R-:W-:Y:S05]  /*2e860*/  @!P0 LEA.HI.X R11, R7, R252, R11, 0x1, P1 ;  /* 0x000000fc070b8211 */ /* 0x000fea00008f0c0b */
[----:B------:R-:W-:Y:S01]  /*2e870*/  @!PT LDS RZ, [RZ] ;  /* 0x00000000fffff984 */ /* 0x000fe20000000800 */
[----:B------:R-:W-:Y:S01]  /*2e880*/  @!PT LDS RZ, [RZ] ;  /* 0x00000000fffff984 */ /* 0x000fe20000000800 */
[----:B------:R-:W-:Y:S01]  /*2e890*/  @!PT LDS RZ, [RZ] ;  /* 0x00000000fffff984 */ /* 0x000fe20000000800 */
[----:B------:R1:W-:Y:S04]  /*2e8a0*/  @!P0 LDGSTS.E.BYPASS.LTC128B.128 [R189+0x6800], [R10.64] ;  /* 0x068000000abd8fae */ /* 0x0003e8000b901d44 */
[----:B------:R1:W-:Y:S01]  /*2e8b0*/  @P0 STS.128 [R189+0x7000], RZ ;  /* 0x007000ffbd000388 */ /* 0x0003e20000000c00 */
[----:B---3--:R-:W-:Y:S03]  /*2e8c0*/  @!P0 IADD3 R7, P1, R0, R50, RZ ;  /* 0x0000003200078210 */ /* 0x008fe60007f3e0ff */
[----:B------:R-:W3:Y:S02]  /*2e8d0*/  LDL.64 R50, [R1+0x40] ;  /* 0x0000400001327983 */ /* 0x000ee40000100a00 */
[----:B-1----:R-:W-:Y:S02]  /*2e8e0*/  @!P0 IMAD.X R11, R6, 0x1, R59, P1 ;  /* 0x00000001060b8824 */ /* 0x002fe400008e063b */
[----:B------:R1:W-:Y:S01]  /*2e8f0*/  STL [R1], R8 ;  /* 0x0000000801007387 */ /* 0x0003e20000100800 */
[C---:B------:R-:W-:Y:S04]  /*2e900*/  @!P0 LEA R10, P1, R7.reuse, R12, 0x1 ;  /* 0x0000000c070a8211 */ /* 0x040fe800078208ff */
        /* <DEDUP_REMOVED lines=8> */
[C---:B------:R-:W-:Y:S04]  /*2e990*/  @!P0 LEA R10, P1, R7.reuse, R12, 0x1 ;  /* 0x0000000c070a8211 */ /* 0x040fe800078208ff */
        /* <DEDUP_REMOVED lines=8> */
[C---:B------:R-:W-:Y:S04]  /*2ea20*/  @!P0 LEA R10, P1, R7.reuse, R12, 0x1 ;  /* 0x0000000c070a8211 */ /* 0x040fe800078208ff */
[----:B------:R-:W-:Y:S02]  /*2ea30*/  @!P0 LEA.HI.X R11, R7, R252, R11, 0x1, P1 ;  /* 0x000000fc070b8211 */ /* 0x000fe400008f0c0b */
[----:B-----5:R-:W-:Y:S03]  /*2ea40*/  @!P0 IADD3 R7, P1, R0, R54, RZ ;  /* 0x0000003600078210 */ /* 0x020fe60007f3e0ff */
[----:B------:R-:W-:Y:S01]  /*2ea50*/  @!PT LDS RZ, [RZ] ;  /* 0x00000000fffff984 */ /* 0x000fe20000000800 */
[----:B------:R-:W-:Y:S01]  /*2ea60*/  @!PT LDS RZ, [RZ] ;  /* 0x00000000fffff984 */ /* 0x000fe20000000800 */
[----:B------:R-:W-:Y:S01]  /*2ea70*/  @!PT LDS RZ, [RZ] ;  /* 0x00000000fffff984 */ /* 0x000fe20000000800 */
[----:B------:R2:W-:Y:S04]  /*2ea80*/  @!P0 LDGSTS.E.BYPASS.LTC128B.128 [R189+0x8000], [R10.64] ;  /* 0x080000000abd8fae */ /* 0x0005e8000b901d44 */
[----:B------:R1:W-:Y:S01]  /*2ea90*/  @P0 STS.128 [R189+0x8800], RZ ;  /* 0x008800ffbd000388 */ /* 0x0003e20000000c00 */
[----:B--2---:R-:W-:Y:S01]  /*2eaa0*/  @!P0 IMAD.X R11, R6, 0x1, R41, P1 ;  /* 0x00000001060b8824 */ /* 0x004fe200008e0629 */
[C---:B------:R-:W-:Y:S04]  /*2eab0*/  @!P0 LEA R10, P1, R7.reuse, R12, 0x1 ;  /* 0x0000000c070a8211 */ /* 0x040fe800078208ff */
[----:B------:R-:W-:Y:S05]  /*2eac0*/  @!P0 LEA.HI.X R11, R7, R252, R11, 0x1, P1 ;  /* 0x000000fc070b8211 */ /* 0x000fea00008f0c0b */
[----:B------:R-:W-:Y:S01]  /*2ead0*/  @!PT LDS RZ, [RZ] ;  /* 0x00000000fffff984 */ /* 0x000fe20000000800 */
[----:B------:R-:W-:Y:S01]  /*2eae0*/  @!PT LDS RZ, [RZ] ;  /* 0x00000000fffff984 */ /* 0x000fe20000000800 */
[----:B------:R-:W-:Y:S01]  /*2eaf0*/  @!PT LDS RZ, [RZ] ;  /* 0x00000000fffff984 */ /* 0x000fe20000000800 */
[----:B------:R2:W-:Y:S01]  /*2eb00*/  @!P0 LDGSTS.E.BYPASS.LTC128B.128 [R189+0x8800], [R10.64] ;  /* 0x088000000abd8fae */ /* 0x0005e2000b901d44 */
[----:B------:R-:W-:Y:S03]  /*2eb10*/  @!P0 IADD3 R7, P1, R0, R52, RZ ;  /* 0x0000003400078210 */ /* 0x000fe60007f3e0ff */
[----:B------:R1:W-:Y:S02]  /*2eb20*/  @P0 STS.128 [R189+0x9000], RZ ;  /* 0x009000ffbd000388 */ /* 0x0003e40000000c00 */
[----:B--2---:R-:W-:Y:S01]  /*2eb30*/  @!P0 IMAD.X R11, R6, 0x1, R14, P1 ;  /* 0x00000001060b8824 */ /* 0x004fe200008e060e */
[C---:B------:R-:W-:Y:S04]  /*2eb40*/  @!P0 LEA R10, P1, R7.reuse, R12, 0x1 ;  /* 0x0000000c070a8211 */ /* 0x040fe800078208ff */
[----:B------:R-:W-:Y:S05]  /*2eb50*/  @!P0 LEA.HI.X R11, R7, R252, R11, 0x1, P1 ;  /* 0x000000fc070b8211 */ /* 0x000fea00008f0c0b */
[----:B------:R-:W-:Y:S01]  /*2eb60*/  @!PT LDS RZ, [RZ] ;  /* 0x00000000fffff984 */ /* 0x000fe20000000800 */
[----:B------:R-:W-:Y:S01]  /*2eb70*/  @!PT LDS RZ, [RZ] ;  /* 0x00000000fffff984 */ /* 0x000fe20000000800 */
[----:B------:R-:W-:Y:S01]  /*2eb80*/  @!PT LDS RZ, [RZ] ;  /* 0x00000000fffff984 */ /* 0x000fe20000000800 */
[----:B------:R1:W-:Y:S04]  /*2eb90*/  @!P0 LDGSTS.E.BYPASS.LTC128B.128 [R189+0x9000], [R10.64] ;  /* 0x090000000abd8fae */ /* 0x0003e8000b901d44 */
[----:B------:R1:W-:Y:S01]  /*2eba0*/  @P0 STS.128 [R189+0x9800], RZ ;  /* 0x009800ffbd000388 */ /* 0x0003e20000000c00 */
[----:B---3--:R-:W-:Y:S05]  /*2ebb0*/  @!P0 IADD3 R0, P1, R0, R50, RZ ;  /* 0x0000003200008210 */ /* 0x008fea0007f3e0ff */
[----:B------:R-:W-:Y:S01]  /*2ebc0*/  @!P0 IMAD.X R7, R6, 0x1, R13, P1 ;  /* 0x0000000106078824 */ /* 0x000fe200008e060d */
[C---:B------:R-:W-:Y:S04]  /*2ebd0*/  @!P0 LEA R6, P1, R0.reuse, R12, 0x1 ;  /* 0x0000000c00068211 */ /* 0x040fe800078208ff */
[----:B------:R-:W-:Y:S01]  /*2ebe0*/  @!P0 LEA.HI.X R7, R0, R252, R7, 0x1, P1 ;  /* 0x000000fc00078211 */ /* 0x000fe200008f0c07 */
[----:B------:R-:W-:Y:S04]  /*2ebf0*/  IMAD.MOV.U32 R252, RZ, RZ, R9 ;  /* 0x000000fffffc7224 */ /* 0x000fe800078e0009 */
[----:B------:R-:W-:Y:S01]  /*2ec00*/  @!PT LDS RZ, [RZ] ;  /* 0x00000000fffff984 */ /* 0x000fe20000000800 */
[----:B------:R-:W-:Y:S01]  /*2ec10*/  @!PT LDS RZ, [RZ] ;  /* 0x00000000fffff984 */ /* 0x000fe20000000800 */
[----:B------:R-:W-:Y:S01]  /*2ec20*/  @!PT LDS RZ, [RZ] ;  /* 0x00000000fffff984 */ /* 0x000fe20000000800 */
[----:B------:R1:W-:Y:S04]  /*2ec30*/  @!P0 LDGSTS.E.BYPASS.LTC128B.128 [R189+0x9800], [R6.64] ;  /* 0x0980000006bd8fae */ /* 0x0003e8000b901d44 */
[----:B------:R-:W0:Y:S02]  /*2ec40*/  LDGDEPBAR ;  /* 0x00000000000079af */ /* 0x000e240000000000 */
.L_x_3399:
[----:B--234-:R-:W-:Y:S05]  /*2ec50*/  BSYNC B1 ;  /* 0x0000000000017941 */ /* 0x01cfea0003800000 */
.L_x_3398:
[----:B------:R-:W2:Y:S01]  /*2ec60*/  S2R R0, SR_TID.X ;  /* 0x0000000000007919 */ /* 0x000ea20000002100 */
[----:B-1----:R-:W-:Y:S07]  /*2ec70*/  IADD3 R6, R83, -0x1, RZ ;  /* 0xffffffff53067810 */ /* 0x002fee0007ffe0ff */
[----:B------:R1:W3:Y:S04]  /*2ec80*/  LD.E R3, [R2.64+0xdc] ;  /* 0x0000dc0402037980 */ /* 0x0002e8000c101900 */
[----:B------:R-:W4:Y:S01]  /*2ec90*/  LDL.LU R86, [R1+0x10] ;  /* 0x0000100001567983 */ /* 0x000f220000300800 */
[----:B--2---:R-:W-:Y:S04]  /*2eca0*/  SHF.L.U32 R0, R0, 0x1, RZ ;  /* 0x0000000100007819 */ /* 0x004fe800000006ff */
[----:B------:R-:W-:Y:S04]  /*2ecb0*/  LOP3.LUT R0, R0, 0x6, RZ, 0xc0, !PT ;  /* 0x0000000600007812 */ /* 0x000fe800078ec0ff */
[----:B------:R-:W-:Y:S04]  /*2ecc0*/  LEA R0, R6, R0, 0x8 ;  /* 0x0000000006007211 */ /* 0x000fe800078e40ff */
[----:B-1----:R-:W1:Y:S02]  /*2ecd0*/  I2F R2, R0 ;  /* 0x0000000000027306 */ /* 0x002e640000201400 */
[CC--:B-1----:R-:W-:Y:S02]  /*2ece0*/  FFMA.FTZ R69, R132.reuse, R2.reuse, R236 ;  /* 0x0000000284457223 */ /* 0x0c2fe400000100ec */
[----:B------:R-:W-:Y:S01]  /*2ecf0*/  FFMA.FTZ R41, R132, R2, R213 ;  /* 0x0000000284297223 */ /* 0x000fe200000100d5 */
[----:B------:R-:W-:Y:S06]  /*2ed00*/  IADD3 R2, R0, 0x1, RZ ;  /* 0x0000000100027810 */ /* 0x000fec0007ffe0ff */
[----:B------:R-:W1:Y:S02]  /*2ed10*/  I2F R2, R2 ;  /* 0x0000000200027306 */ /* 0x000e640000201400 */
[C---:B-1----:R-:W-:Y:S01]  /*2ed20*/  FFMA.FTZ R72, R132.reuse, R2, R247 ;  /* 0x0000000284487223 */ /* 0x042fe200000100f7 */
[----:B------:R-:W-:Y:S01]  /*2ed30*/  MOV R247, R6 ;  /* 0x0000000600f77202 */ /* 0x000fe20000000f00 */
[----:B------:R-:W-:Y:S01]  /*2ed40*/  FFMA.FTZ R7, R132, R2, R225 ;  /* 0x0000000284077223 */ /* 0x000fe200000100e1 */
[----:B------:R-:W-:Y:S06]  /*2ed50*/  IADD3 R2, R0, 0x8, RZ ;  /* 0x0000000800027810 */ /* 0x000fec0007ffe0ff */
[----:B------:R-:W1:Y:S02]  /*2ed60*/  I2F R2, R2 ;  /* 0x0000000200027306 */ /* 0x000e640000201400 */
[CC--:B-1----:R-:W-:Y:S02]  /*2ed70*/  FFMA.FTZ R71, R132.reuse, R2.reuse, R235 ;  /* 0x0000000284477223 */ /* 0x0c2fe400000100eb */
        /* <DEDUP_REMOVED lines=314> */
[C---:B---3--:R-:W-:Y:S02]  /*30120*/  FMUL.FTZ R6, R3.reuse, R2 ;  /* 0x0000000203067220 */ /* 0x048fe40000410000 */
[----:B------:R-:W-:Y:S03]  /*30130*/  FADD.FTZ R0, -R2, R133 ;  /* 0x0000008502007221 */ /* 0x000fe60000010100 */
[----:B------:R-:W-:Y:S01]  /*30140*/  FSEL R6, R6, RZ, P0 ;  /* 0x000000ff06067208 */ /* 0x000fe20000000000 */
[----:B------:R-:W-:Y:S04]  /*30150*/  FMUL.FTZ R0, R3, R0 ;  /* 0x0000000003007220 */ /* 0x000fe80000410000 */
[-CC-:B------:R-:W-:Y:S01]  /*30160*/  FFMA.FTZ R133, R36, R3.reuse, -R6.reuse ;  /* 0x0000000324857223 */ /* 0x180fe20000010806 */
[----:B------:R-:W-:Y:S01]  /*30170*/  FMNMX.FTZ R36, R69, R136, !PT ;  /* 0x0000008845247209 */ /* 0x000fe20007810000 */
[----:B------:R-:W1:Y:S01]  /*30180*/  MUFU.EX2 R0, R0 ;  /* 0x0000000000007308 */ /* 0x000e620000000800 */
        /* <DEDUP_REMOVED lines=12> */
[----:B------:R-:W-:Y:S01]  /*30250*/  LDSM.16.MT88.4 R44, [R139+0xa000] ;  /* 0x00a000008b2c783b */ /* 0x000fe20000004200 */
        /* <DEDUP_REMOVED lines=38> */
[----:B-1----:R-:W-:Y:S01]  /*304c0*/  FMUL.FTZ R22, R0, R154 ;  /* 0x0000009a00167220 */ /* 0x002fe20000410000 */
[----:B------:R-:W-:Y:S01]  /*304d0*/  FMNMX.FTZ R36, R106, R36, !PT ;  /* 0x000000246a247209 */ /* 0x000fe20007810000 */
[--C-:B------:R-:W-:Y:S01]  /*304e0*/  FFMA.FTZ R233, R19, R3, -R6.reuse ;  /* 0x0000000313e97223 */ /* 0x100fe20000010806 */
[----:B------:R-:W3:Y:S01]  /*304f0*/  LDL.LU R154, [R1+0x14] ;  /* 0x00001400019a7983 */ /* 0x000ee20000300800 */
[----:B------:R-:W-:Y:S01]  /*30500*/  FMUL.FTZ R19, R0, R159 ;  /* 0x0000009f00137220 */ /* 0x000fe20000410000 */
[----:B------:R-:W-:Y:S01]  /*30510*/  FMNMX.FTZ R36, R107, R36, !PT ;  /* 0x000000246b247209 */ /* 0x000fe20007810000 */
[----:B------:R-:W-:Y:S01]  /*30520*/  MUFU.EX2 R55, R60 ;  /* 0x0000003c00377308 */ /* 0x000fe20000000800 */
[-CC-:B------:R-:W-:Y:S02]  /*30530*/  FFMA.FTZ R234, R18, R3.reuse, -R6.reuse ;  /* 0x0000000312ea7223 */ /* 0x180fe40000010806 */
[----:B------:R-:W-:Y:S01]  /*30540*/  FMNMX.FTZ R36, R226, R36, !PT ;  /* 0x00000024e2247209 */ /* 0x000fe20007810000 */
[----:B------:R-:W-:Y:S02]  /*30550*/  FMUL.FTZ R18, R0, R158 ;  /* 0x0000009e00127220 */ /* 0x000fe40000410000 */
[-CC-:B------:R-:W-:Y:S01]  /*30560*/  FFMA.FTZ R235, R17, R3.reuse, -R6.reuse ;  /* 0x0000000311eb7223 */ /* 0x180fe20000010806 */
[----:B------:R-:W-:Y:S01]  /*30570*/  FMNMX.FTZ R36, R114, R36, !PT ;  /* 0x0000002472247209 */ /* 0x000fe20007810000 */
[-CC-:B------:R-:W-:Y:S02]  /*30580*/  FFMA.FTZ R236, R16, R3.reuse, -R6.reuse ;  /* 0x0000000310ec7223 */ /* 0x180fe40000010806 */
[----:B------:R-:W-:Y:S01]  /*30590*/  MUFU.EX2 R56, R59 ;  /* 0x0000003b00387308 */ /* 0x000fe20000000800 */
[----:B------:R-:W-:Y:S01]  /*305a0*/  FMNMX.FTZ R36, R214, R36, !PT ;  /* 0x00000024d6247209 */ /* 0x000fe20007810000 */
[--C-:B------:R-:W-:Y:S02]  /*305b0*/  FFMA.FTZ R241, R11, R3, -R6.reuse ;  /* 0x000000030bf17223 */ /* 0x100fe40000010806 */
[----:B------:R-:W-:Y:S01]  /*305c0*/  FMUL.FTZ R11, R0, R167 ;  /* 0x000000a7000b7220 */ /* 0x000fe20000410000 */
[----:B------:R-:W-:Y:S01]  /*305d0*/  FMNMX.FTZ R36, R215, R36, !PT ;  /* 0x00000024d7247209 */ /* 0x000fe20007810000 */
[-CC-:B------:R-:W-:Y:S02]  /*305e0*/  FFMA.FTZ R242, R10, R3.reuse, -R6.reuse ;  /* 0x000000030af27223 */ /* 0x180fe40000010806 */
[----:B------:R-:W-:Y:S01]  /*305f0*/  FMUL.FTZ R10, R0, R166 ;  /* 0x000000a6000a7220 */ /* 0x000fe20000410000 */
[----:B------:R-:W-:Y:S01]  /*30600*/  FMNMX.FTZ R36, R200, R36, !PT ;  /* 0x00000024c8247209 */ /* 0x000fe20007810000 */
[----:B------:R-:W-:Y:S01]  /*30610*/  MUFU.EX2 R58, R58 ;  /* 0x0000003a003a7308 */ /* 0x000fe20000000800 */
[--C-:B------:R-:W-:Y:S02]  /*30620*/  FFMA.FTZ R243, R9, R3, -R6.reuse ;  /* 0x0000000309f37223 */ /* 0x100fe40000010806 */
[----:B------:R-:W-:Y:S01]  /*30630*/  FMNMX.FTZ R36, R202, R36, !PT ;  /* 0x00000024ca247209 */ /* 0x000fe20007810000 */
[C---:B--2---:R-:W-:Y:S02]  /*30640*/  FMUL.FTZ R7, R0.reuse, R171 ;  /* 0x000000ab00077220 */ /* 0x044fe40000410000 */
[----:B------:R-:W-:Y:S01]  /*30650*/  FMUL.FTZ R35, R0, R143 ;  /* 0x0000008f00237220 */ /* 0x000fe20000410000 */
        /* <DEDUP_REMOVED lines=20> */
[----:B------:R-:W-:Y:S01]  /*307a0*/  FMUL.FTZ R34, R0, R142 ;  /* 0x0000008e00227220 */ /* 0x000fe20000410000 */
[----:B------:R-:W-:Y:S01]  /*307b0*/  FMNMX.FTZ R36, R179, R36, !PT ;  /* 0x00000024b3247209 */ /* 0x000fe20007810000 */
[-CC-:B------:R-:W-:Y:S02]  /*307c0*/  FFMA.FTZ R206, R33, R3.reuse, -R6.reuse ;  /* 0x0000000321ce7223 */ /* 0x180fe40000010806 */
[-CC-:B------:R-:W-:Y:S01]  /*307d0*/  FFMA.FTZ R209, R32, R3.reuse, -R6.reuse ;  /* 0x0000000320d17223 */ /* 0x180fe20000010806 */
[----:B------:R-:W-:Y:S01]  /*307e0*/  FMNMX.FTZ R36, R176, R36, !PT ;  /* 0x00000024b0247209 */ /* 0x000fe20007810000 */
[----:B------:R-:W-:Y:S01]  /*307f0*/  MUFU.EX2 R49, R68 ;  /* 0x0000004400317308 */ /* 0x000fe20000000800 */
[--C-:B------:R-:W-:Y:S02]  /*30800*/  FFMA.FTZ R210, R31, R3, -R6.reuse ;  /* 0x000000031fd27223 */ /* 0x100fe40000010806 */
[----:B------:R-:W-:Y:S01]  /*30810*/  FMNMX.FTZ R36, R177, R36, !PT ;  /* 0x00000024b1247209 */ /* 0x000fe20007810000 */
[----:B------:R-:W-:Y:S02]  /*30820*/  FMUL.FTZ R31, R0, R147 ;  /* 0x00000093001f7220 */ /* 0x000fe40000410000 */
[-CC-:B------:R-:W-:Y:S01]  /*30830*/  FFMA.FTZ R211, R30, R3.reuse, -R6.reuse ;  /* 0x000000031ed37223 */ /* 0x180fe20000010806 */
[----:B------:R-:W-:Y:S01]  /*30840*/  FMNMX.FTZ R36, R174, R36, !PT ;  /* 0x00000024ae247209 */ /* 0x000fe20007810000 */
[----:B------:R-:W-:Y:S02]  /*30850*/  FMUL.FTZ R30, R0, R146 ;  /* 0x00000092001e7220 */ /* 0x000fe40000410000 */
[----:B------:R-:W1:Y:S01]  /*30860*/  MUFU.EX2 R39, R64 ;  /* 0x0000004000277308 */ /* 0x000e620000000800 */
[----:B------:R-:W-:Y:S01]  /*30870*/  FMNMX.FTZ R36, R175, R36, !PT ;  /* 0x00000024af247209 */ /* 0x000fe20007810000 */
[-CC-:B------:R-:W-:Y:S02]  /*30880*/  FFMA.FTZ R218, R29, R3.reuse, -R6.reuse ;  /* 0x000000031dda7223 */ /* 0x180fe40000010806 */
[-CC-:B------:R-:W-:Y:S01]  /*30890*/  FFMA.FTZ R219, R28, R3.reuse, -R6.reuse ;  /* 0x000000031cdb7223 */ /* 0x180fe20000010806 */
[----:B------:R-:W-:Y:S01]  /*308a0*/  FMNMX.FTZ R36, R172, R36, !PT ;  /* 0x00000024ac247209 */ /* 0x000fe20007810000 */
[--C-:B------:R-:W-:Y:S02]  /*308b0*/  FFMA.FTZ R220, R27, R3, -R6.reuse ;  /* 0x000000031bdc7223 */ /* 0x100fe40000010806 */
        /* <DEDUP_REMOVED lines=14> */
[--C-:B------:R-:W-:Y:S01]  /*309a0*/  FFMA.FTZ R231, R21, R3, -R6.reuse ;  /* 0x0000000315e77223 */ /* 0x100fe20000010806 */
[----:B-1----:R-:W-:Y:S01]  /*309b0*/  F2FP.PACK_AB R51, R54, R39 ;  /* 0x000000273633723e */ /* 0x002fe200000000ff */
        /* <DEDUP_REMOVED lines=9> */
[----:B------:R-:W-:Y:S01]  /*30a50*/  MUFU.EX2 R64, R105 ;  /* 0x0000006900407308 */ /* 0x000fe20000000800 */
[----:B------:R-:W-:Y:S01]  /*30a60*/  FMNMX.FTZ R36, R208, R36, !PT ;  /* 0x00000024d0247209 */ /* 0x000fe20007810000 */
[-CC-:B------:R-:W-:Y:S02]  /*30a70*/  FFMA.FTZ R239, R13, R3.reuse, -R6.reuse ;  /* 0x000000030def7223 */ /* 0x180fe40000010806 */
[-CC-:B------:R-:W-:Y:S01]  /*30a80*/  FFMA.FTZ R240, R12, R3.reuse, -R6.reuse ;  /* 0x000000030cf07223 */ /* 0x180fe20000010806 */
[----:B------:R-:W-:Y:S01]  /*30a90*/  FMNMX.FTZ R36, R212, R36, !PT ;  /* 0x00000024d4247209 */ /* 0x000fe20007810000 */
[-CC-:B------:R-:W-:Y:S02]  /*30aa0*/  FFMA.FTZ R244, R8, R3.reuse, -R6.reuse ;  /* 0x0000000308f47223 */ /* 0x180fe40000010806 */
[----:B------:R-:W-:Y:S01]  /*30ab0*/  FFMA.FTZ R245, R5, R3, -R6 ;  /* 0x0000000305f57223 */ /* 0x000fe20000010806 */
[----:B------:R-:W-:Y:S01]  /*30ac0*/  FMNMX.FTZ R36, R213, R36, !PT ;  /* 0x00000024d5247209 */ /* 0x000fe20007810000 */
[----:B------:R-:W-:Y:S01]  /*30ad0*/  MUFU.EX2 R68, R100 ;  /* 0x0000006400447308 */ /* 0x000fe20000000800 */
[C---:B------:R-:W-:Y:S01]  /*30ae0*/  FMUL.FTZ R6, R0.reuse, R170 ;  /* 0x000000aa00067220 */ /* 0x040fe20000410000 */
[----:B------:R-:W-:Y:S01]  /*30af0*/  MOV R170, R83 ;  /* 0x0000005300aa7202 */ /* 0x000fe20000000f00 */
[----:B----4-:R-:W-:Y:S01]  /*30b00*/  FFMA.FTZ R0, R0, R86, R41 ;  /* 0x0000005600007223 */ /* 0x010fe20000010029 */
[----:B------:R-:W-:Y:S02]  /*30b10*/  FMNMX.FTZ R36, R216, R36, !PT ;  /* 0x00000024d8247209 */ /* 0x000fe40007810000 */
[C---:B------:R-:W-:Y:S01]  /*30b20*/  F2FP.PACK_AB R41, R4.reuse, R41 ;  /* 0x000000290429723e */ /* 0x040fe200000000ff */
[----:B------:R-:W-:Y:S01]  /*30b30*/  FADD.FTZ R5, R4, R0 ;  /* 0x0000000004057221 */ /* 0x000fe20000010000 */
[----:B------:R-:W-:Y:S02]  /*30b40*/  FMNMX.FTZ R36, R217, R36, !PT ;  /* 0x00000024d9247209 */ /* 0x000fe40007810000 */
[----:B------:R-:W1:Y:S01]  /*30b50*/  MUFU.EX2 R4, R67 ;  /* 0x0000004300047308 */ /* 0x000e620000000800 */
[----:B------:R-:W-:Y:S01]  /*30b60*/  FADD.FTZ R5, R43, R5 ;  /* 0x000000052b057221 */ /* 0x000fe20000010000 */
[----:B------:R-:W-:Y:S04]  /*30b70*/  FMNMX.FTZ R36, R221, R36, !PT ;  /* 0x00000024dd247209 */ /* 0x000fe80007810000 */
[----:B------:R-:W-:Y:S04]  /*30b80*/  FMNMX.FTZ R36, R222, R36, !PT ;  /* 0x00000024de247209 */ /* 0x000fe80007810000 */
[----:B------:R-:W-:Y:S01]  /*30b90*/  MUFU.EX2 R67, R101 ;  /* 0x0000006500437308 */ /* 0x000fe20000000800 */
[----:B------:R-:W-:Y:S04]  /*30ba0*/  FMNMX.FTZ R36, R223, R36, !PT ;  /* 0x00000024df247209 */ /* 0x000fe80007810000 */
[----:B------:R-:W-:Y:S04]  /*30bb0*/  FMNMX.FTZ R36, R225, R36, !PT ;  /* 0x00000024e1247209 */ /* 0x000fe80007810000 */
[----:B------:R-:W-:Y:S01]  /*30bc0*/  FMNMX.FTZ R36, R116, R36, !PT ;  /* 0x0000002474247209 */ /* 0x000fe20007810000 */
[----:B------:R-:W-:Y:S03]  /*30bd0*/  MUFU.EX2 R151, R126 ;  /* 0x0000007e00977308 */ /* 0x000fe60000000800 */
[----:B------:R-:W-:Y:S01]  /*30be0*/  FMNMX.FTZ R36, R117, R36, !PT ;  /* 0x0000002475247209 */ /* 0x000fe20007810000 */
[C---:B-1----:R-:W-:Y:S01]  /*30bf0*/  FADD.FTZ R8, R4.reuse, R5 ;  /* 0x0000000504087221 */ /* 0x042fe20000010000 */
[----:B------:R-:W-:Y:S02]  /*30c00*/  F2FP.PACK_AB R43, R4, R43 ;  /* 0x0000002b042b723e */ /* 0x000fe400000000ff */
        /* <DEDUP_REMOVED lines=8> */
[----:B------:R-:W-:Y:S02]  /*30c90*/  MUFU.EX2 R150, R131 ;  /* 0x0000008300967308 */ /* 0x000fe40000000800 */
[----:B------:R-:W1:Y:S08]  /*30ca0*/  SHFL.BFLY PT, R0, R36, 0x2, 0x1f ;  /* 0x0c401f0024007f89 */ /* 0x000e7000000e0000 */
[----:B------:R-:W-:Y:S10]  /*30cb0*/  MUFU.EX2 R105, R108 ;  /* 0x0000006c00697308 */ /* 0x000ff40000000800 */
[----:B------:R-:W-:Y:S01]  /*30cc0*/  MUFU.EX2 R147, R119 ;  /* 0x0000007700937308 */ /* 0x000fe20000000800 */
[----:B-1----:R-:W-:Y:S09]  /*30cd0*/  FMNMX.FTZ R36, R36, R0, !PT ;  /* 0x0000000024247209 */ /* 0x002ff20007810000 */
[----:B------:R-:W-:Y:S01]  /*30ce0*/  MUFU.EX2 R130, R130 ;  /* 0x0000008200827308 */ /* 0x000fe20000000800 */
[----:B------:R-:W1:Y:S09]  /*30cf0*/  SHFL.BFLY PT, R0, R36, 0x1, 0x1f ;  /* 0x0c201f0024007f89 */ /* 0x000e7200000e0000 */
[----:B------:R-:W-:Y:S10]  /*30d00*/  MUFU.EX2 R119, R210 ;  /* 0x000000d200777308 */ /* 0x000ff40000000800 */
[----:B------:R-:W-:Y:S01]  /*30d10*/  MUFU.EX2 R101, R220 ;  /* 0x000000dc00657308 */ /* 0x000fe20000000800 */
[----:B-1----:R-:W-:Y:S04]  /*30d20*/  FMNMX.FTZ R36, R36, R0, !PT ;  /* 0x0000000024247209 */ /* 0x002fe80007810000 */
[C---:B------:R-:W-:Y:S01]  /*30d30*/  FSETP.NEU.FTZ.AND P0, PT, R36.reuse, -INF , PT ;  /* 0xff8000002400780b */ /* 0x040fe20003f1d000 */
[C---:B------:R-:W-:Y:S04]  /*30d40*/  FMUL.FTZ R38, R3.reuse, R36 ;  /* 0x0000002403267220 */ /* 0x040fe80000410000 */
[----:B------:R-:W-:Y:S01]  /*30d50*/  MUFU.EX2 R100, R224 ;  /* 0x000000e000647308 */ /* 0x000fe20000000800 */
[----:B------:R-:W-:Y:S01]  /*30d60*/  FADD.FTZ R0, -R36, R136 ;  /* 0x0000008824007221 */ /* 0x000fe20000010100 */
[----:B------:R-:W-:Y:S03]  /*30d70*/  FSEL R38, R38, RZ, P0 ;  /* 0x000000ff26267208 */ /* 0x000fe60000000000 */
[----:B------:R-:W-:Y:S02]  /*30d80*/  FMUL.FTZ R0, R3, R0 ;  /* 0x0000000003007220 */ /* 0x000fe40000410000 */
[-CC-:B------:R-:W-:Y:S03]  /*30d90*/  FFMA.FTZ R5, R69, R3.reuse, -R38.reuse ;  /* 0x0000000345057223 */ /* 0x180fe60000010826 */
[----:B------:R-:W-:Y:S01]  /*30da0*/  MUFU.EX2 R91, R230 ;  /* 0x000000e6005b7308 */ /* 0x000fe20000000800 */
[-CC-:B------:R-:W-:Y:S02]  /*30db0*/  FFMA.FTZ R32, R75, R3.reuse, -R38.reuse ;  /* 0x000000034b207223 */ /* 0x180fe40000010826 */
[-CC-:B------:R-:W-:Y:S07]  /*30dc0*/  FFMA.FTZ R37, R74, R3.reuse, -R38.reuse ;  /* 0x000000034a257223 */ /* 0x180fee0000010826 */
[----:B------:R1:W-:Y:S10]  /*30dd0*/  MUFU.EX2 R77, R5 ;  /* 0x00000005004d7308 */ /* 0x0003f40000000800 */
[----:B------:R-:W2:Y:S10]  /*30de0*/  MUFU.EX2 R0, R0 ;  /* 0x0000000000007308 */ /* 0x000eb40000000800 */
[----:B------:R-:W-:Y:S01]  /*30df0*/  MUFU.EX2 R83, R37 ;  /* 0x0000002500537308 */ /* 0x000fe20000000800 */
[--C-:B-1----:R-:W-:Y:S09]  /*30e00*/  FFMA.FTZ R5, R72, R3, -R38.reuse ;  /* 0x0000000348057223 */ /* 0x102ff20000010826 */
[----:B------:R1:W4:Y:S01]  /*30e10*/  MUFU.EX2 R85, R5 ;  /* 0x0000000500557308 */ /* 0x0003220000000800 */
[C---:B--2---:R-:W-:Y:S02]  /*30e20*/  FMUL.FTZ R9, R0.reuse, R165 ;  /* 0x000000a500097220 */ /* 0x044fe40000410000 */
[C---:B------:R-:W-:Y:S02]  /*30e30*/  FMUL.FTZ R12, R0.reuse, R160 ;  /* 0x000000a0000c7220 */ /* 0x040fe40000410000 */
[C---:B------:R-:W-:Y:S02]  /*30e40*/  FMUL.FTZ R13, R0.reuse, R161 ;  /* 0x000000a1000d7220 */ /* 0x040fe40000410000 */
[C---:B------:R-:W-:Y:S03]  /*30e50*/  FMUL.FTZ R16, R0.reuse, R156 ;  /* 0x0000009c00107220 */ /* 0x040fe60000410000 */
[----:B------:R-:W-:Y:S01]  /*30e60*/  MUFU.EX2 R69, R113 ;  /* 0x0000007100457308 */ /* 0x000fe20000000800 */
[C---:B------:R-:W-:Y:S02]  /*30e70*/  FMUL.FTZ R17, R0.reuse, R157 ;  /* 0x0000009d00117220 */ /* 0x040fe40000410000 */
[C---:B------:R-:W-:Y:S01]  /*30e80*/  FMUL.FTZ R20, R0.reuse, R152 ;  /* 0x0000009800147220 */ /* 0x040fe20000410000 */
[----:B------:R-:W-:Y:S01]  /*30e90*/  LDSM.16.MT88.4 R156, [R182+0x11800] ;  /* 0x01180000b69c783b */ /* 0x000fe20000004200 */
[C---:B------:R-:W-:Y:S02]  /*30ea0*/  FMUL.FTZ R21, R0.reuse, R153 ;  /* 0x0000009900157220 */ /* 0x040fe40000410000 */
[C---:B------:R-:W-:Y:S02]  /*30eb0*/  FMUL.FTZ R24, R0.reuse, R148 ;  /* 0x0000009400187220 */ /* 0x040fe40000410000 */
[C---:B------:R-:W-:Y:S01]  /*30ec0*/  FMUL.FTZ R25, R0.reuse, R149 ;  /* 0x0000009500197220 */ /* 0x040fe20000410000 */
[----:B------:R-:W-:Y:S01]  /*30ed0*/  MUFU.EX2 R148, R115 ;  /* 0x0000007300947308 */ /* 0x000fe20000000800 */
[C---:B------:R-:W-:Y:S02]  /*30ee0*/  FMUL.FTZ R28, R0.reuse, R144 ;  /* 0x00000090001c7220 */ /* 0x040fe40000410000 */
[--C-:B-1----:R-:W-:Y:S01]  /*30ef0*/  FFMA.FTZ R5, R71, R3, -R38.reuse ;  /* 0x0000000347057223 */ /* 0x102fe20000010826 */
[----:B----4-:R-:W-:Y:S01]  /*30f00*/  F2FP.PACK_AB R40, R85, R77 ;  /* 0x0000004d5528723e */ /* 0x010fe200000000ff */
[C---:B------:R-:W-:Y:S02]  /*30f10*/  FMUL.FTZ R29, R0.reuse, R145 ;  /* 0x00000091001d7220 */ /* 0x040fe40000410000 */
[----:B------:R-:W-:Y:S02]  /*30f20*/  FMUL.FTZ R33, R0, R141 ;  /* 0x0000008d00217220 */ /* 0x000fe40000410000 */
[-CC-:B------:R-:W-:Y:S01]  /*30f30*/  FFMA.FTZ R37, R76, R3.reuse, -R38.reuse ;  /* 0x000000034c257223 */ /* 0x180fe20000010826 */
[----:B------:R1:W-:Y:S10]  /*30f40*/  MUFU.EX2 R86, R5 ;  /* 0x0000000500567308 */ /* 0x0003f40000000800 */
[----:B------:R2:W-:Y:S10]  /*30f50*/  MUFU.EX2 R71, R32 ;  /* 0x0000002000477308 */ /* 0x0005f40000000800 */
[----:B------:R-:W4:Y:S01]  /*30f60*/  MUFU.EX2 R84, R37 ;  /* 0x0000002500547308 */ /* 0x000f220000000800 */
[-CC-:B-1----:R-:W-:Y:S09]  /*30f70*/  FFMA.FTZ R5, R70, R3.reuse, -R38.reuse ;  /* 0x0000000346057223 */ /* 0x182ff20000010826 */
[----:B------:R1:W5:Y:S01]  /*30f80*/  MUFU.EX2 R88, R5 ;  /* 0x0000000500587308 */ /* 0x0003620000000800 */
[--C-:B--2---:R-:W-:Y:S09]  /*30f90*/  FFMA.FTZ R32, R73, R3, -R38.reuse ;  /* 0x0000000349207223 */ /* 0x104ff20000010826 */
[----:B------:R-:W2:Y:S01]  /*30fa0*/  MUFU.EX2 R87, R32 ;  /* 0x0000002000577308 */ /* 0x000ea20000000800 */
[----:B----4-:R-:W-:Y:S01]  /*30fb0*/  F2FP.PACK_AB R50, R84, R83 ;  /* 0x000000535432723e */ /* 0x010fe200000000ff */
[----:B------:R-:W-:Y:S08]  /*30fc0*/  FFMA.FTZ R37, R81, R3, -R38 ;  /* 0x0000000351257223 */ /* 0x000ff00000010826 */
[----:B------:R4:W-:Y:S01]  /*30fd0*/  MUFU.EX2 R72, R37 ;  /* 0x0000002500487308 */ /* 0x0009e20000000800 */
[----:B-1----:R-:W-:Y:S01]  /*30fe0*/  FADD.FTZ R5, R49, R8 ;  /* 0x0000000831057221 */ /* 0x002fe20000010000 */
[----:B------:R-:W-:Y:S01]  /*30ff0*/  F2FP.PACK_AB R49, R4, R49 ;  /* 0x000000310431723e */ /* 0x000fe200000000ff */
[----:B------:R-:W-:Y:S01]  /*31000*/  FMUL.FTZ R8, R0, R164 ;  /* 0x000000a400087220 */ /* 0x000fe20000410000 */
[----:B-----5:R-:W-:Y:S01]  /*31010*/  F2FP.PACK_AB R42, R88, R86 ;  /* 0x00000056582a723e */ /* 0x020fe200000000ff */
[----:B------:R-:W-:Y:S01]  /*31020*/  FADD.FTZ R61, R4, R5 ;  /* 0x00000005043d7221 */ /* 0x000fe20000010000 */
[----:B------:R-:W-:Y:S01]  /*31030*/  LDSM.16.MT88.4 R164, [R139+0x11800] ;  /* 0x011800008ba4783b */ /* 0x000fe20000004200 */
[C---:B------:R-:W-:Y:S03]  /*31040*/  FMUL.FTZ R4, R0.reuse, R168 ;  /* 0x000000a800047220 */ /* 0x040fe60000410000 */
[----:B------:R-:W-:Y:S01]  /*31050*/  MUFU.EX2 R144, R122 ;  /* 0x0000007a00907308 */ /* 0x000fe20000000800 */
[C---:B------:R-:W-:Y:S01]  /*31060*/  FMUL.FTZ R5, R0.reuse, R169 ;  /* 0x000000a900057220 */ /* 0x040fe20000410000 */
[----:B--2---:R-:W-:Y:S01]  /*31070*/  F2FP.PACK_AB R48, R87, R71 ;  /* 0x000000475730723e */ /* 0x004fe200000000ff */
[----:B------:R-:W-:Y:S05]  /*31080*/  FMUL.FTZ R32, R0, R140 ;  /* 0x0000008c00207220 */ /* 0x000fea0000410000 */
[C---:B------:R-:W-:Y:S02]  /*31090*/  HMMA.16816.F32 R4, R40.reuse, R44, R4 ;  /* 0x0000002c2804723c */ /* 0x040fe40000001804 */
[----:B------:R-:W-:Y:S03]  /*310a0*/  MUFU.EX2 R152, R127 ;  /* 0x0000007f00987308 */ /* 0x000fe60000000800 */
[-CC-:B----4-:R-:W-:Y:S03]  /*310b0*/  FFMA.FTZ R37, R80, R3.reuse, -R38.reuse ;  /* 0x0000000350257223 */ /* 0x190fe60000010826 */
[C---:B------:R-:W-:Y:S01]  /*310c0*/  HMMA.16816.F32 R8, R40.reuse, R46, R8 ;  /* 0x0000002e2808723c */ /* 0x040fe20000001808 */
[----:B------:R-:W1:Y:S03]  /*310d0*/  LDSM.16.MT88.4 R44, [R182+0xa000] ;  /* 0x00a00000b62c783b */ /* 0x000e660000004200 */
[----:B------:R2:W4:Y:S10]  /*310e0*/  MUFU.EX2 R78, R37 ;  /* 0x00000025004e7308 */ /* 0x0005340000000800 */
[----:B------:R-:W-:Y:S10]  /*310f0*/  MUFU.EX2 R141, R133 ;  /* 0x00000085008d7308 */ /* 0x000ff40000000800 */
[----:B------:R-:W-:Y:S01]  /*31100*/  MUFU.EX2 R70, R112 ;  /* 0x0000007000467308 */ /* 0x000fe20000000800 */
[-CC-:B--2---:R-:W-:Y:S09]  /*31110*/  FFMA.FTZ R37, R79, R3.reuse, -R38.reuse ;  /* 0x000000034f257223 */ /* 0x184ff20000010826 */
[----:B------:R2:W-:Y:S01]  /*31120*/  MUFU.EX2 R76, R37 ;  /* 0x00000025004c7308 */ /* 0x0005e20000000800 */
[C---:B-1----:R-:W-:Y:S09]  /*31130*/  HMMA.16816.F32 R12, R40.reuse, R44, R12 ;  /* 0x0000002c280c723c */ /* 0x042ff2000000180c */
[----:B------:R-:W-:Y:S01]  /*31140*/  MUFU.EX2 R127, R206 ;  /* 0x000000ce007f7308 */ /* 0x000fe20000000800 */
[C---:B------:R-:W-:Y:S01]  /*31150*/  HMMA.16816.F32 R16, R40.reuse, R46, R16 ;  /* 0x0000002e2810723c */ /* 0x040fe20000001810 */
[----:B------:R-:W1:Y:S08]  /*31160*/  LDSM.16.MT88.4 R44, [R180+0xa000] ;  /* 0x00a00000b42c783b */ /* 0x000e700000004200 */
[----:B------:R-:W-:Y:S03]  /*31170*/  MUFU.EX2 R112, R209 ;  /* 0x000000d100707308 */ /* 0x000fe60000000800 */
[-CC-:B--2---:R-:W-:Y:S07]  /*31180*/  FFMA.FTZ R37, R82, R3.reuse, -R38.reuse ;  /* 0x0000000352257223 */ /* 0x184fee0000010826 */
[----:B------:R2:W5:Y:S10]  /*31190*/  MUFU.EX2 R80, R37 ;  /* 0x0000002500507308 */ /* 0x0005740000000800 */
[----:B------:R-:W-:Y:S01]  /*311a0*/  MUFU.EX2 R122, R211 ;  /* 0x000000d3007a7308 */ /* 0x000fe20000000800 */
[-CC-:B--2---:R-:W-:Y:S01]  /*311b0*/  FFMA.FTZ R37, R94, R3.reuse, -R38.reuse ;  /* 0x000000035e257223 */ /* 0x184fe20000010826 */
[C---:B-1----:R-:W-:Y:S08]  /*311c0*/  HMMA.16816.F32 R20, R40.reuse, R44, R20 ;  /* 0x0000002c2814723c */ /* 0x042ff00000001814 */
[----:B------:R-:W-:Y:S01]  /*311d0*/  MUFU.EX2 R94, R227 ;  /* 0x000000e3005e7308 */ /* 0x000fe20000000800 */
[C---:B------:R-:W-:Y:S01]  /*311e0*/  HMMA.16816.F32 R24, R40.reuse, R46, R24 ;  /* 0x0000002e2818723c */ /* 0x040fe20000001818 */
[----:B------:R-:W1:Y:S08]  /*311f0*/  LDSM.16.MT88.4 R44, [R181+0xa000] ;  /* 0x00a00000b52c783b */ /* 0x000e700000004200 */
[----:B------:R2:W-:Y:S03]  /*31200*/  MUFU.EX2 R73, R37 ;  /* 0x0000002500497308 */ /* 0x0005e60000000800 */
[-CC-:B--2---:R-:W-:Y:S07]  /*31210*/  FFMA.FTZ R37, R93, R3.reuse, -R38.reuse ;  /* 0x000000035d257223 */ /* 0x184fee0000010826 */
[----:B------:R-:W-:Y:S10]  /*31220*/  MUFU.EX2 R93, R228 ;  /* 0x000000e4005d7308 */ /* 0x000ff40000000800 */
[----:B------:R2:W2:Y:S01]  /*31230*/  MUFU.EX2 R82, R37 ;  /* 0x0000002500527308 */ /* 0x0004a20000000800 */
[C---:B-1----:R-:W-:Y:S08]  /*31240*/  HMMA.16816.F32 R28, R40.reuse, R44, R28 ;  /* 0x0000002c281c723c */ /* 0x042ff0000000181c */
[----:B------:R-:W-:Y:S01]  /*31250*/  HMMA.16816.F32 R32, R40, R46, R32 ;  /* 0x0000002e2820723c */ /* 0x000fe20000001820 */
[----:B------:R-:W1:Y:S08]  /*31260*/  LDSM.16.MT88.4 R40, [R139+0xa800] ;  /* 0x00a800008b28783b */ /* 0x000e700000004200 */
[----:B------:R-:W-:Y:S03]  /*31270*/  LDSM.16.MT88.4 R44, [R139+0xb000] ;  /* 0x00b000008b2c783b */ /* 0x000fe60000004200 */
[-CC-:B--2---:R-:W-:Y:S02]  /*31280*/  FFMA.FTZ R37, R92, R3.reuse, -R38.reuse ;  /* 0x000000035c257223 */ /* 0x184fe40000010826 */
[----:B------:R-:W-:Y:S10]  /*31290*/  MUFU.EX2 R92, R229 ;  /* 0x000000e5005c7308 */ /* 0x000ff40000000800 */
[----:B------:R2:W-:Y:S01]  /*312a0*/  MUFU.EX2 R79, R37 ;  /* 0x00000025004f7308 */ /* 0x0005e20000000800 */
[C---:B-1----:R-:W-:Y:S08]  /*312b0*/  HMMA.16816.F32 R4, R48.reuse, R40, R4 ;  /* 0x000000283004723c */ /* 0x042ff00000001804 */
[C---:B------:R-:W-:Y:S01]  /*312c0*/  HMMA.16816.F32 R8, R48.reuse, R42, R8 ;  /* 0x0000002a3008723c */ /* 0x040fe20000001808 */
[----:B------:R-:W1:Y:S03]  /*312d0*/  LDSM.16.MT88.4 R40, [R182+0xa800] ;  /* 0x00a80000b628783b */ /* 0x000e660000004200 */
[-CC-:B--2---:R-:W-:Y:S04]  /*312e0*/  FFMA.FTZ R37, R95, R3.reuse, -R38.reuse ;  /* 0x000000035f257223 */ /* 0x184fe80000010826 */
[----:B------:R2:W1:Y:S04]  /*312f0*/  MUFU.EX2 R81, R37 ;  /* 0x0000002500517308 */ /* 0x0004680000000800 */
[----:B--2---:R-:W-:Y:S06]  /*31300*/  FADD.FTZ R37, R39, R61 ;  /* 0x0000003d27257221 */ /* 0x004fec0000010000 */
[----:B------:R-:W2:Y:S01]  /*31310*/  MUFU.EX2 R61, R99 ;  /* 0x00000063003d7308 */ /* 0x000ea20000000800 */
[----:B------:R-:W-:Y:S02]  /*31320*/  FADD.FTZ R39, R54, R37 ;  /* 0x0000002536277221 */ /* 0x000fe40000010000 */
[-CC-:B------:R-:W-:Y:S01]  /*31330*/  FFMA.FTZ R37, R103, R3.reuse, -R38.reuse ;  /* 0x0000000367257223 */ /* 0x180fe20000010826 */
[C---:B-1----:R-:W-:Y:S06]  /*31340*/  HMMA.16816.F32 R12, R48.reuse, R40, R12 ;  /* 0x00000028300c723c */ /* 0x042fec000000180c */
[----:B------:R1:W-:Y:S02]  /*31350*/  MUFU.EX2 R74, R37 ;  /* 0x00000025004a7308 */ /* 0x0003e40000000800 */
[C---:B------:R-:W-:Y:S01]  /*31360*/  HMMA.16816.F32 R16, R48.reuse, R42, R16 ;  /* 0x0000002a3010723c */ /* 0x040fe20000001810 */
[----:B------:R-:W2:Y:S07]  /*31370*/  LDSM.16.MT88.4 R40, [R180+0xa800] ;  /* 0x00a80000b428783b */ /* 0x000eae0000004200 */
[----:B------:R-:W-:Y:S10]  /*31380*/  MUFU.EX2 R103, R109 ;  /* 0x0000006d00677308 */ /* 0x000ff40000000800 */
[----:B------:R-:W-:Y:S01]  /*31390*/  MUFU.EX2 R99, R219 ;  /* 0x000000db00637308 */ /* 0x000fe20000000800 */
[-CC-:B-1----:R-:W-:Y:S09]  /*313a0*/  FFMA.FTZ R37, R102, R3.reuse, -R38.reuse ;  /* 0x0000000366257223 */ /* 0x182ff20000010826 */
[----:B------:R1:W1:Y:S10]  /*313b0*/  MUFU.EX2 R118, R37 ;  /* 0x0000002500767308 */ /* 0x0002740000000800 */
[----:B------:R-:W-:Y:S01]  /*313c0*/  MUFU.EX2 R102, R218 ;  /* 0x000000da00667308 */ /* 0x000fe20000000800 */
[C---:B--2---:R-:W-:Y:S08]  /*313d0*/  HMMA.16816.F32 R20, R48.reuse, R40, R20 ;  /* 0x000000283014723c */ /* 0x044ff00000001814 */
[C---:B------:R-:W-:Y:S01]  /*313e0*/  HMMA.16816.F32 R24, R48.reuse, R42, R24 ;  /* 0x0000002a3018723c */ /* 0x040fe20000001818 */
[----:B------:R-:W2:Y:S03]  /*313f0*/  LDSM.16.MT88.4 R40, [R181+0xa800] ;  /* 0x00a80000b528783b */ /* 0x000ea60000004200 */
[-CC-:B-1----:R-:W-:Y:S04]  /*31400*/  FFMA.FTZ R37, R106, R3.reuse, -R38.reuse ;  /* 0x000000036a257223 */ /* 0x182fe80000010826 */
[----:B------:R1:W-:Y:S04]  /*31410*/  MUFU.EX2 R110, R37 ;  /* 0x00000025006e7308 */ /* 0x0003e80000000800 */
[--C-:B-1----:R-:W-:Y:S06]  /*31420*/  FFMA.FTZ R37, R107, R3, -R38.reuse ;  /* 0x000000036b257223 */ /* 0x102fec0000010826 */
[----:B------:R1:W1:Y:S01]  /*31430*/  MUFU.EX2 R111, R37 ;  /* 0x00000025006f7308 */ /* 0x0002620000000800 */
[C---:B--2---:R-:W-:Y:S07]  /*31440*/  HMMA.16816.F32 R28, R48.reuse, R40, R28 ;  /* 0x00000028301c723c */ /* 0x044fee000000181c */
[C---:B------:R-:W-:Y:S01]  /*31450*/  F2FP.PACK_AB R41, R53.reuse, R52 ;  /* 0x000000343529723e */ /* 0x040fe200000000ff */
[----:B------:R-:W-:Y:S01]  /*31460*/  HMMA.16816.F32 R32, R48, R42, R32 ;  /* 0x0000002a3020723c */ /* 0x000fe20000001820 */
[----:B------:R-:W-:Y:S03]  /*31470*/  LDSM.16.MT88.4 R48, [R182+0xc800] ;  /* 0x00c80000b630783b */ /* 0x000fe60000004200 */
[----:B----4-:R-:W-:Y:S03]  /*31480*/  F2FP.PACK_AB R40, R78, R72 ;  /* 0x000000484e28723e */ /* 0x010fe600000000ff */
[----:B------:R-:W-:Y:S02]  /*31490*/  F2FP.PACK_AB R43, R56, R55 ;  /* 0x00000037382b723e */ /* 0x000fe400000000ff */
[----:B-----5:R-:W-:Y:S03]  /*314a0*/  F2FP.PACK_AB R42, R80, R76 ;  /* 0x0000004c502a723e */ /* 0x020fe600000000ff */
[----:B-1----:R-:W-:Y:S04]  /*314b0*/  FADD.FTZ R37, R52, R39 ;  /* 0x0000002734257221 */ /* 0x002fe80000010000 */
[C---:B------:R-:W-:Y:S05]  /*314c0*/  HMMA.16816.F32 R4, R40.reuse, R44, R4 ;  /* 0x0000002c2804723c */ /* 0x040fea0000001804 */
[----:B------:R-:W-:Y:S02]  /*314d0*/  FADD.FTZ R39, R53, R37 ;  /* 0x0000002535277221 */ /* 0x000fe40000010000 */
[-CC-:B------:R-:W-:Y:S01]  /*314e0*/  FFMA.FTZ R37, R226, R3.reuse, -R38.reuse ;  /* 0x00000003e2257223 */ /* 0x180fe20000010826 */
[C---:B------:R-:W-:Y:S01]  /*314f0*/  HMMA.16816.F32 R8, R40.reuse, R46, R8 ;  /* 0x0000002e2808723c */ /* 0x040fe20000001808 */
[----:B------:R-:W1:Y:S02]  /*31500*/  LDSM.16.MT88.4 R44, [R182+0xb000] ;  /* 0x00b00000b62c783b */ /* 0x000e640000004200 */
[----:B------:R2:W-:Y:S01]  /*31510*/  MUFU.EX2 R75, R37 ;  /* 0x00000025004b7308 */ /* 0x0005e20000000800 */
[----:B------:R-:W-:Y:S04]  /*31520*/  MOV R226, R170 ;  /* 0x000000aa00e27202 */ /* 0x000fe80000000f00 */
[----:B------:R-:W-:Y:S01]  /*31530*/  ISETP.GT.AND P0, PT, R226, 0x1, PT ;  /* 0x00000001e200780c */ /* 0x000fe20003f04270 */
[-CC-:B--2---:R-:W-:Y:S04]  /*31540*/  FFMA.FTZ R37, R114, R3.reuse, -R38.reuse ;  /* 0x0000000372257223 */ /* 0x184fe80000010826 */
[----:B------:R2:W4:Y:S01]  /*31550*/  MUFU.EX2 R140, R37 ;  /* 0x00000025008c7308 */ /* 0x0005220000000800 */
[C---:B-1----:R-:W-:Y:S08]  /*31560*/  HMMA.16816.F32 R12, R40.reuse, R44, R12 ;  /* 0x0000002c280c723c */ /* 0x042ff0000000180c */
[C---:B------:R-:W-:Y:S01]  /*31570*/  HMMA.16816.F32 R16, R40.reuse, R46, R16 ;  /* 0x0000002e2810723c */ /* 0x040fe20000001810 */
[----:B------:R-:W1:Y:S03]  /*31580*/  LDSM.16.MT88.4 R44, [R180+0xb000] ;  /* 0x00b00000b42c783b */ /* 0x000e660000004200 */
[-CC-:B--2---:R-:W-:Y:S04]  /*31590*/  FFMA.FTZ R37, R214, R3.reuse, -R38.reuse ;  /* 0x00000003d6257223 */ /* 0x184fe80000010826 */
[----:B------:R2:W-:Y:S04]  /*315a0*/  MUFU.EX2 R114, R37 ;  /* 0x0000002500727308 */ /* 0x0005e80000000800 */
[-CC-:B--2---:R-:W-:Y:S06]  /*315b0*/  FFMA.FTZ R37, R215, R3.reuse, -R38.reuse ;  /* 0x00000003d7257223 */ /* 0x184fec0000010826 */
[----:B------:R2:W5:Y:S01]  /*315c0*/  MUFU.EX2 R123, R37 ;  /* 0x00000025007b7308 */ /* 0x0005620000000800 */
[C---:B-1----:R-:W-:Y:S08]  /*315d0*/  HMMA.16816.F32 R20, R40.reuse, R44, R20 ;  /* 0x0000002c2814723c */ /* 0x042ff00000001814 */
[C---:B------:R-:W-:Y:S01]  /*315e0*/  HMMA.16816.F32 R24, R40.reuse, R46, R24 ;  /* 0x0000002e2818723c */ /* 0x040fe20000001818 */
[----:B------:R-:W1:Y:S03]  /*315f0*/  LDSM.16.MT88.4 R44, [R181+0xb000] ;  /* 0x00b00000b52c783b */ /* 0x000e660000004200 */
[----:B--2---:R-:W-:Y:S05]  /*31600*/  FADD.FTZ R37, R55, R39 ;  /* 0x0000002737257221 */ /* 0x004fea0000010000 */
[----:B------:R-:W-:Y:S03]  /*31610*/  LDSM.16.MT88.4 R52, [R182+0xd800] ;  /* 0x00d80000b634783b */ /* 0x000fe60000004200 */
[----:B------:R-:W-:Y:S02]  /*31620*/  FADD.FTZ R39, R56, R37 ;  /* 0x0000002538277221 */ /* 0x000fe40000010000 */
[-CC-:B------:R-:W-:Y:S04]  /*31630*/  FFMA.FTZ R37, R200, R3.reuse, -R38.reuse ;  /* 0x00000003c8257223 */ /* 0x180fe80000010826 */
[----:B------:R2:W-:Y:S01]  /*31640*/  MUFU.EX2 R104, R37 ;  /* 0x0000002500687308 */ /* 0x0005e20000000800 */
[C---:B-1----:R-:W-:Y:S03]  /*31650*/  HMMA.16816.F32 R28, R40.reuse, R44, R28 ;  /* 0x0000002c281c723c */ /* 0x042fe6000000181c */
[--C-:B--2---:R-:W-:Y:S05]  /*31660*/  FFMA.FTZ R37, R202, R3, -R38.reuse ;  /* 0x00000003ca257223 */ /* 0x104fea0000010826 */
[----:B------:R-:W-:Y:S01]  /*31670*/  HMMA.16816.F32 R32, R40, R46, R32 ;  /* 0x0000002e2820723c */ /* 0x000fe20000001820 */
[----:B------:R-:W1:Y:S01]  /*31680*/  LDSM.16.MT88.4 R44, [R139+0xb800] ;  /* 0x00b800008b2c783b */ /* 0x000e620000004200 */
[----:B------:R2:W1:Y:S05]  /*31690*/  MUFU.EX2 R149, R37 ;  /* 0x0000002500957308 */ /* 0x00046a0000000800 */
[----:B------:R-:W-:Y:S02]  /*316a0*/  F2FP.PACK_AB R41, R58, R57 ;  /* 0x000000393a29723e */ /* 0x000fe400000000ff */
[----:B------:R-:W-:Y:S03]  /*316b0*/  F2FP.PACK_AB R43, R60, R59 ;  /* 0x0000003b3c2b723e */ /* 0x000fe600000000ff */
[----:B------:R-:W-:Y:S02]  /*316c0*/  F2FP.PACK_AB R40, R82, R73 ;  /* 0x000000495228723e */ /* 0x000fe400000000ff */
[----:B------:R-:W-:Y:S01]  /*316d0*/  F2FP.PACK_AB R42, R81, R79 ;  /* 0x0000004f512a723e */ /* 0x000fe200000000ff */
[-CC-:B--2---:R-:W-:Y:S04]  /*316e0*/  FFMA.FTZ R37, R198, R3.reuse, -R38.reuse ;  /* 0x00000003c6257223 */ /* 0x184fe80000010826 */
[----:B------:R2:W-:Y:S02]  /*316f0*/  MUFU.EX2 R136, R37 ;  /* 0x0000002500887308 */ /* 0x0005e40000000800 */
[C---:B-1----:R-:W-:Y:S08]  /*31700*/  HMMA.16816.F32 R4, R40.reuse, R44, R4 ;  /* 0x0000002c2804723c */ /* 0x042ff00000001804 */
[C---:B------:R-:W-:Y:S01]  /*31710*/  HMMA.16816.F32 R8, R40.reuse, R46, R8 ;  /* 0x0000002e2808723c */ /* 0x040fe20000001808 */
[----:B------:R-:W1:Y:S03]  /*31720*/  LDSM.16.MT88.4 R44, [R182+0xb800] ;  /* 0x00b80000b62c783b */ /* 0x000e660000004200 */
[-CC-:B--2---:R-:W-:Y:S04]  /*31730*/  FFMA.FTZ R37, R199, R3.reuse, -R38.reuse ;  /* 0x00000003c7257223 */ /* 0x184fe80000010826 */
[----:B------:R2:W1:Y:S04]  /*31740*/  MUFU.EX2 R145, R37 ;  /* 0x0000002500917308 */ /* 0x0004680000000800 */
[----:B--2---:R-:W-:Y:S04]  /*31750*/  FADD.FTZ R37, R57, R39 ;  /* 0x0000002739257221 */ /* 0x004fe80000010000 */
[----:B------:R-:W-:Y:S02]  /*31760*/  FADD.FTZ R39, R58, R37 ;  /* 0x000000253a277221 */ /* 0x000fe40000010000 */
[-CC-:B------:R-:W-:Y:S01]  /*31770*/  FFMA.FTZ R37, R196, R3.reuse, -R38.reuse ;  /* 0x00000003c4257223 */ /* 0x180fe20000010826 */
[C---:B-1----:R-:W-:Y:S03]  /*31780*/  HMMA.16816.F32 R12, R40.reuse, R44, R12 ;  /* 0x0000002c280c723c */ /* 0x042fe6000000180c */
[----:B------:R1:W-:Y:S05]  /*31790*/  MUFU.EX2 R113, R37 ;  /* 0x0000002500717308 */ /* 0x0003ea0000000800 */
[C---:B------:R-:W-:Y:S01]  /*317a0*/  HMMA.16816.F32 R16, R40.reuse, R46, R16 ;  /* 0x0000002e2810723c */ /* 0x040fe20000001810 */
[----:B------:R-:W2:Y:S03]  /*317b0*/  LDSM.16.MT88.4 R44, [R180+0xb800] ;  /* 0x00b80000b42c783b */ /* 0x000ea60000004200 */
[-CC-:B-1----:R-:W-:Y:S04]  /*317c0*/  FFMA.FTZ R37, R197, R3.reuse, -R38.reuse ;  /* 0x00000003c5257223 */ /* 0x182fe80000010826 */
[----:B------:R1:W1:Y:S01]  /*317d0*/  MUFU.EX2 R115, R37 ;  /* 0x0000002500737308 */ /* 0x0002620000000800 */
[C---:B--2---:R-:W-:Y:S03]  /*317e0*/  HMMA.16816.F32 R20, R40.reuse, R44, R20 ;  /* 0x0000002c2814723c */ /* 0x044fe60000001814 */
[-CC-:B-1----:R-:W-:Y:S05]  /*317f0*/  FFMA.FTZ R37, R194, R3.reuse, -R38.reuse ;  /* 0x00000003c2257223 */ /* 0x182fea0000010826 */
[C---:B------:R-:W-:Y:S01]  /*31800*/  HMMA.16816.F32 R24, R40.reuse, R46, R24 ;  /* 0x0000002e2818723c */ /* 0x040fe20000001818 */
[----:B------:R-:W1:Y:S01]  /*31810*/  LDSM.16.MT88.4 R44, [R181+0xb800] ;  /* 0x00b80000b52c783b */ /* 0x000e620000004200 */
[----:B------:R2:W-:Y:S02]  /*31820*/  MUFU.EX2 R143, R37 ;  /* 0x00000025008f7308 */ /* 0x0005e40000000800 */
[-CC-:B--2---:R-:W-:Y:S08]  /*31830*/  FFMA.FTZ R37, R195, R3.reuse, -R38.reuse ;  /* 0x00000003c3257223 */ /* 0x184ff00000010826 */
[----:B------:R2:W2:Y:S01]  /*31840*/  MUFU.EX2 R126, R37 ;  /* 0x00000025007e7308 */ /* 0x0004a20000000800 */
[C---:B-1----:R-:W-:Y:S08]  /*31850*/  HMMA.16816.F32 R28, R40.reuse, R44, R28 ;  /* 0x0000002c281c723c */ /* 0x042ff0000000181c */
[----:B------:R-:W-:Y:S01]  /*31860*/  HMMA.16816.F32 R32, R40, R46, R32 ;  /* 0x0000002e2820723c */ /* 0x000fe20000001820 */
[----:B------:R-:W1:Y:S03]  /*31870*/  LDSM.16.MT88.4 R44, [R139+0xc000] ;  /* 0x00c000008b2c783b */ /* 0x000e660000004200 */
[--C-:B--2---:R-:W-:Y:S03]  /*31880*/  FFMA.FTZ R37, R178, R3, -R38.reuse ;  /* 0x00000003b2257223 */ /* 0x104fe60000010826 */
[----:B------:R-:W-:Y:S02]  /*31890*/  F2FP.PACK_AB R41, R62, R61 ;  /* 0x0000003d3e29723e */ /* 0x000fe400000000ff */
[----:B------:R-:W-:Y:S01]  /*318a0*/  F2FP.PACK_AB R43, R65, R63 ;  /* 0x0000003f412b723e */ /* 0x000fe200000000ff */
[----:B------:R2:W-:Y:S02]  /*318b0*/  MUFU.EX2 R133, R37 ;  /* 0x0000002500857308 */ /* 0x0005e40000000800 */
[----:B------:R-:W-:Y:S02]  /*318c0*/  F2FP.PACK_AB R40, R118, R74 ;  /* 0x0000004a7628723e */ /* 0x000fe400000000ff */
[----:B------:R-:W-:Y:S01]  /*318d0*/  F2FP.PACK_AB R42, R111, R110 ;  /* 0x0000006e6f2a723e */ /* 0x000fe200000000ff */
[-CC-:B--2---:R-:W-:Y:S05]  /*318e0*/  FFMA.FTZ R37, R179, R3.reuse, -R38.reuse ;  /* 0x00000003b3257223 */ /* 0x184fea0000010826 */
[----:B------:R2:W2:Y:S01]  /*318f0*/  MUFU.EX2 R142, R37 ;  /* 0x00000025008e7308 */ /* 0x0004a20000000800 */
[C---:B-1----:R-:W-:Y:S08]  /*31900*/  HMMA.16816.F32 R4, R40.reuse, R44, R4 ;  /* 0x0000002c2804723c */ /* 0x042ff00000001804 */
[C---:B------:R-:W-:Y:S01]  /*31910*/  HMMA.16816.F32 R8, R40.reuse, R46, R8 ;  /* 0x0000002e2808723c */ /* 0x040fe20000001808 */
[----:B------:R-:W1:Y:S03]  /*31920*/  LDSM.16.MT88.4 R44, [R182+0xc000] ;  /* 0x00c00000b62c783b */ /* 0x000e660000004200 */
[-CC-:B--2---:R-:W-:Y:S04]  /*31930*/  FFMA.FTZ R37, R176, R3.reuse, -R38.reuse ;  /* 0x00000003b0257223 */ /* 0x184fe80000010826 */
[----:B------:R2:W-:Y:S01]  /*31940*/  MUFU.EX2 R131, R37 ;  /* 0x0000002500837308 */ /* 0x0005e20000000800 */
[C---:B-1----:R-:W-:Y:S03]  /*31950*/  HMMA.16816.F32 R12, R40.reuse, R44, R12 ;  /* 0x0000002c280c723c */ /* 0x042fe6000000180c */
[-C--:B--2---:R-:W-:Y:S06]  /*31960*/  FFMA.FTZ R37, R177, R3.reuse, -R38 ;  /* 0x00000003b1257223 */ /* 0x084fec0000010826 */
[----:B------:R3:W1:Y:S01]  /*31970*/  MUFU.EX2 R146, R37 ;  /* 0x0000002500927308 */ /* 0x0006620000000800 */
[C---:B------:R-:W-:Y:S01]  /*31980*/  HMMA.16816.F32 R16, R40.reuse, R46, R16 ;  /* 0x0000002e2810723c */ /* 0x040fe20000001810 */
[----:B------:R-:W2:Y:S02]  /*31990*/  LDSM.16.MT88.4 R44, [R180+0xc000] ;  /* 0x00c00000b42c783b */ /* 0x000ea40000004200 */
[----:B---3--:R-:W-:Y:S02]  /*319a0*/  FFMA.FTZ R37, R0, R154, R77 ;  /* 0x0000009a00257223 */ /* 0x008fe4000001004d */
[----:B------:R-:W-:Y:S04]  /*319b0*/  FADD.FTZ R0, R59, R39 ;  /* 0x000000273b007221 */ /* 0x000fe80000010000 */
[----:B------:R-:W-:Y:S01]  /*319c0*/  MUFU.EX2 R77, R236 ;  /* 0x000000ec004d7308 */ /* 0x000fe20000000800 */
[----:B------:R-:W-:Y:S02]  /*319d0*/  LDSM.16.MT88.4 R56, [R181+0xe000] ;  /* 0x00e00000b538783b */ /* 0x000fe40000004200 */
[----:B------:R-:W-:Y:S02]  /*319e0*/  FADD.FTZ R39, R60, R0 ;  /* 0x000000003c277221 */ /* 0x000fe40000010000 */
[-CC-:B------:R-:W-:Y:S05]  /*319f0*/  FFMA.FTZ R0, R174, R3.reuse, -R38.reuse ;  /* 0x00000003ae007223 */ /* 0x180fea0000010826 */
[----:B------:R3:W-:Y:S01]  /*31a00*/  MUFU.EX2 R109, R0 ;  /* 0x00000000006d7308 */ /* 0x0007e20000000800 */
[C---:B--2---:R-:W-:Y:S08]  /*31a10*/  HMMA.16816.F32 R20, R40.reuse, R44, R20 ;  /* 0x0000002c2814723c */ /* 0x044ff00000001814 */
[C---:B------:R-:W-:Y:S01]  /*31a20*/  HMMA.16816.F32 R24, R40.reuse, R46, R24 ;  /* 0x0000002e2818723c */ /* 0x040fe20000001818 */
[----:B------:R-:W2:Y:S03]  /*31a30*/  LDSM.16.MT88.4 R44, [R181+0xc000] ;  /* 0x00c00000b52c783b */ /* 0x000ea60000004200 */
[-CC-:B---3--:R-:W-:Y:S04]  /*31a40*/  FFMA.FTZ R0, R175, R3.reuse, -R38.reuse ;  /* 0x00000003af007223 */ /* 0x188fe80000010826 */
[----:B------:R3:W1:Y:S04]  /*31a50*/  MUFU.EX2 R108, R0 ;  /* 0x00000000006c7308 */ /* 0x0006680000000800 */
[--C-:B---3--:R-:W-:Y:S01]  /*31a60*/  FFMA.FTZ R0, R172, R3, -R38.reuse ;  /* 0x00000003ac007223 */ /* 0x108fe20000010826 */
[C---:B--2---:R-:W-:Y:S05]  /*31a70*/  HMMA.16816.F32 R28, R40.reuse, R44, R28 ;  /* 0x0000002c281c723c */ /* 0x044fea000000181c */
[----:B------:R2:W-:Y:S03]  /*31a80*/  MUFU.EX2 R107, R0 ;  /* 0x00000000006b7308 */ /* 0x0005e60000000800 */
[----:B------:R-:W-:Y:S01]  /*31a90*/  HMMA.16816.F32 R32, R40, R46, R32 ;  /* 0x0000002e2820723c */ /* 0x000fe20000001820 */
[----:B------:R-:W3:Y:S06]  /*31aa0*/  LDSM.16.MT88.4 R44, [R139+0xc800] ;  /* 0x00c800008b2c783b */ /* 0x000eec0000004200 */
[----:B------:R-:W-:Y:S02]  /*31ab0*/  F2FP.PACK_AB R41, R66, R64 ;  /* 0x000000404229723e */ /* 0x000fe400000000ff */
[----:B------:R-:W-:Y:S03]  /*31ac0*/  F2FP.PACK_AB R43, R68, R67 ;  /* 0x00000043442b723e */ /* 0x000fe600000000ff */
[----:B----4-:R-:W-:Y:S02]  /*31ad0*/  F2FP.PACK_AB R40, R140, R75 ;  /* 0x0000004b8c28723e */ /* 0x010fe400000000ff */
[----:B-----5:R-:W-:Y:S01]  /*31ae0*/  F2FP.PACK_AB R42, R123, R114 ;  /* 0x000000727b2a723e */ /* 0x020fe200000000ff */
[-C--:B--2---:R-:W-:Y:S04]  /*31af0*/  FFMA.FTZ R0, R173, R3.reuse, -R38 ;  /* 0x00000003ad007223 */ /* 0x084fe80000010826 */
[----:B------:R2:W4:Y:S02]  /*31b00*/  MUFU.EX2 R106, R0 ;  /* 0x00000000006a7308 */ /* 0x0005240000000800 */
[C---:B---3--:R-:W-:Y:S03]  /*31b10*/  HMMA.16816.F32 R4, R40.reuse, R44, R4 ;  /* 0x0000002c2804723c */ /* 0x048fe60000001804 */
[----:B--2---:R-:W-:Y:S05]  /*31b20*/  FADD.FTZ R0, R85, R37 ;  /* 0x0000002555007221 */ /* 0x004fea0000010000 */
[C---:B------:R-:W-:Y:S01]  /*31b30*/  HMMA.16816.F32 R8, R40.reuse, R46, R8 ;  /* 0x0000002e2808723c */ /* 0x040fe20000001808 */
[----:B------:R-:W2:Y:S01]  /*31b40*/  LDSM.16.MT88.4 R44, [R180+0xc800] ;  /* 0x00c80000b42c783b */ /* 0x000ea20000004200 */
[----:B------:R-:W-:Y:S02]  /*31b50*/  MUFU.EX2 R85, R232 ;  /* 0x000000e800557308 */ /* 0x000fe40000000800 */
[----:B------:R-:W-:Y:S04]  /*31b60*/  FADD.FTZ R0, R86, R0 ;  /* 0x0000000056007221 */ /* 0x000fe80000010000 */
[C---:B------:R-:W-:Y:S04]  /*31b70*/  HMMA.16816.F32 R12, R40.reuse, R48, R12 ;  /* 0x00000030280c723c */ /* 0x040fe8000000180c */
[----:B------:R-:W-:Y:S01]  /*31b80*/  FADD.FTZ R37, R88, R0 ;  /* 0x0000000058257221 */ /* 0x000fe20000010000 */
[----:B------:R-:W-:Y:S01]  /*31b90*/  MUFU.EX2 R86, R231 ;  /* 0x000000e700567308 */ /* 0x000fe20000000800 */
[----:B------:R-:W-:Y:S02]  /*31ba0*/  FADD.FTZ R0, R61, R39 ;  /* 0x000000273d007221 */ /* 0x000fe40000010000 */
[C---:B------:R-:W-:Y:S01]  /*31bb0*/  HMMA.16816.F32 R16, R40.reuse, R50, R16 ;  /* 0x000000322810723c */ /* 0x040fe20000001810 */
[----:B------:R-:W3:Y:S03]  /*31bc0*/  LDSM.16.MT88.4 R48, [R181+0xc800] ;  /* 0x00c80000b530783b */ /* 0x000ee60000004200 */
[----:B------:R-:W-:Y:S02]  /*31bd0*/  FADD.FTZ R39, R62, R0 ;  /* 0x000000003e277221 */ /* 0x000fe40000010000 */
[----:B------:R-:W-:Y:S02]  /*31be0*/  FADD.FTZ R37, R71, R37 ;  /* 0x0000002547257221 */ /* 0x000fe40000010000 */
[-CC-:B------:R-:W-:Y:S04]  /*31bf0*/  FFMA.FTZ R0, R192, R3.reuse, -R38.reuse ;  /* 0x00000003c0007223 */ /* 0x180fe80000010826 */
[----:B------:R5:W-:Y:S01]  /*31c00*/  MUFU.EX2 R98, R0 ;  /* 0x0000000000627308 */ /* 0x000be20000000800 */
[C---:B--2---:R-:W-:Y:S08]  /*31c10*/  HMMA.16816.F32 R20, R40.reuse, R44, R20 ;  /* 0x0000002c2814723c */ /* 0x044ff00000001814 */
[C---:B------:R-:W-:Y:S01]  /*31c20*/  HMMA.16816.F32 R24, R40.reuse, R46, R24 ;  /* 0x0000002e2818723c */ /* 0x040fe20000001818 */
[----:B------:R-:W2:Y:S03]  /*31c30*/  LDSM.16.MT88.4 R44, [R139+0xd000] ;  /* 0x00d000008b2c783b */ /* 0x000ea60000004200 */
[--C-:B-----5:R-:W-:Y:S04]  /*31c40*/  FFMA.FTZ R0, R193, R3, -R38.reuse ;  /* 0x00000003c1007223 */ /* 0x120fe80000010826 */
[C---:B---3--:R-:W-:Y:S01]  /*31c50*/  HMMA.16816.F32 R28, R40.reuse, R48, R28 ;  /* 0x00000030281c723c */ /* 0x048fe2000000181c */
[----:B------:R3:W5:Y:S07]  /*31c60*/  MUFU.EX2 R97, R0 ;  /* 0x0000000000617308 */ /* 0x00076e0000000800 */
[----:B------:R-:W-:Y:S01]  /*31c70*/  HMMA.16816.F32 R32, R40, R50, R32 ;  /* 0x000000322820723c */ /* 0x000fe20000001820 */
[----:B------:R-:W1:Y:S06]  /*31c80*/  LDSM.16.MT88.4 R48, [R182+0xd000] ;  /* 0x00d00000b630783b */ /* 0x000e6c0000004200 */
[----:B------:R-:W-:Y:S02]  /*31c90*/  F2FP.PACK_AB R40, R149, R104 ;  /* 0x000000689528723e */ /* 0x000fe400000000ff */
[----:B------:R-:W-:Y:S03]  /*31ca0*/  F2FP.PACK_AB R41, R70, R69 ;  /* 0x000000454629723e */ /* 0x000fe600000000ff */
[----:B------:R-:W-:Y:S02]  /*31cb0*/  F2FP.PACK_AB R43, R105, R103 ;  /* 0x00000067692b723e */ /* 0x000fe400000000ff */
[----:B------:R-:W-:Y:S01]  /*31cc0*/  F2FP.PACK_AB R42, R145, R136 ;  /* 0x00000088912a723e */ /* 0x000fe200000000ff */
[-CC-:B---3--:R-:W-:Y:S04]  /*31cd0*/  FFMA.FTZ R0, R201, R3.reuse, -R38.reuse ;  /* 0x00000003c9007223 */ /* 0x188fe80000010826 */
[----:B------:R3:W-:Y:S02]  /*31ce0*/  MUFU.EX2 R96, R0 ;  /* 0x0000000000607308 */ /* 0x0007e40000000800 */
[C---:B--2---:R-:W-:Y:S08]  /*31cf0*/  HMMA.16816.F32 R4, R40.reuse, R44, R4 ;  /* 0x0000002c2804723c */ /* 0x044ff00000001804 */
[C---:B------:R-:W-:Y:S01]  /*31d00*/  HMMA.16816.F32 R8, R40.reuse, R46, R8 ;  /* 0x0000002e2808723c */ /* 0x040fe20000001808 */
[----:B------:R-:W2:Y:S07]  /*31d10*/  LDSM.16.MT88.4 R44, [R180+0xd000] ;  /* 0x00d00000b42c783b */ /* 0x000eae0000004200 */
[C---:B-1----:R-:W-:Y:S04]  /*31d20*/  HMMA.16816.F32 R12, R40.reuse, R48, R12 ;  /* 0x00000030280c723c */ /* 0x042fe8000000180c */
[-C--:B---3--:R-:W-:Y:S04]  /*31d30*/  FFMA.FTZ R0, R203, R3.reuse, -R38 ;  /* 0x00000003cb007223 */ /* 0x088fe80000010826 */
[C---:B------:R-:W-:Y:S01]  /*31d40*/  HMMA.16816.F32 R16, R40.reuse, R50, R16 ;  /* 0x000000322810723c */ /* 0x040fe20000001810 */
[----:B------:R-:W1:Y:S01]  /*31d50*/  LDSM.16.MT88.4 R48, [R181+0xd000] ;  /* 0x00d00000b530783b */ /* 0x000e620000004200 */
[----:B------:R3:W1:Y:S06]  /*31d60*/  MUFU.EX2 R95, R0 ;  /* 0x00000000005f7308 */ /* 0x00066c0000000800 */
[C---:B--2---:R-:W-:Y:S04]  /*31d70*/  HMMA.16816.F32 R20, R40.reuse, R44, R20 ;  /* 0x0000002c2814723c */ /* 0x044fe80000001814 */
[----:B---3--:R-:W-:Y:S04]  /*31d80*/  FADD.FTZ R0, R87, R37 ;  /* 0x0000002557007221 */ /* 0x008fe80000010000 */
[----:B------:R-:W-:Y:S01]  /*31d90*/  FADD.FTZ R0, R83, R0 ;  /* 0x0000000053007221 */ /* 0x000fe20000010000 */
[C---:B------:R-:W-:Y:S01]  /*31da0*/  HMMA.16816.F32 R24, R40.reuse, R46, R24 ;  /* 0x0000002e2818723c */ /* 0x040fe20000001818 */
[----:B------:R-:W2:Y:S01]  /*31db0*/  LDSM.16.MT88.4 R44, [R139+0xd800] ;  /* 0x00d800008b2c783b */ /* 0x000ea20000004200 */
[----:B------:R-:W-:Y:S01]  /*31dc0*/  MUFU.EX2 R83, R234 ;  /* 0x000000ea00537308 */ /* 0x000fe20000000800 */
[----:B------:R-:W-:Y:S02]  /*31dd0*/  FADD.FTZ R37, R84, R0 ;  /* 0x0000000054257221 */ /* 0x000fe40000010000 */
[----:B------:R-:W-:Y:S03]  /*31de0*/  FADD.FTZ R0, R63, R39 ;  /* 0x000000273f007221 */ /* 0x000fe60000010000 */
[C---:B-1----:R-:W-:Y:S01]  /*31df0*/  HMMA.16816.F32 R28, R40.reuse, R48, R28 ;  /* 0x00000030281c723c */ /* 0x042fe2000000181c */
[----:B------:R-:W-:Y:S03]  /*31e00*/  LDSM.16.MT88.4 R60, [R181+0xf000] ;  /* 0x00f00000b53c783b */ /* 0x000fe60000004200 */
[----:B------:R-:W-:Y:S01]  /*31e10*/  FADD.FTZ R39, R65, R0 ;  /* 0x0000000041277221 */ /* 0x000fe20000010000 */
[----:B------:R-:W-:Y:S01]  /*31e20*/  MUFU.EX2 R84, R233 ;  /* 0x000000e900547308 */ /* 0x000fe20000000800 */
[--C-:B------:R-:W-:Y:S02]  /*31e30*/  FFMA.FTZ R0, R204, R3, -R38.reuse ;  /* 0x00000003cc007223 */ /* 0x100fe40000010826 */
[----:B------:R-:W-:Y:S01]  /*31e40*/  HMMA.16816.F32 R32, R40, R50, R32 ;  /* 0x000000322820723c */ /* 0x000fe20000001820 */
[----:B------:R-:W1:Y:S03]  /*31e50*/  LDSM.16.MT88.4 R48, [R180+0xd800] ;  /* 0x00d80000b430783b */ /* 0x000e660000004200 */
[----:B------:R-:W-:Y:S03]  /*31e60*/  FADD.FTZ R37, R72, R37 ;  /* 0x0000002548257221 */ /* 0x000fe60000010000 */
[----:B------:R-:W-:Y:S01]  /*31e70*/  F2FP.PACK_AB R41, R147, R148 ;  /* 0x000000949329723e */ /* 0x000fe200000000ff */
[----:B------:R3:W-:Y:S01]  /*31e80*/  MUFU.EX2 R88, R0 ;  /* 0x0000000000587308 */ /* 0x0007e20000000800 */
[----:B------:R-:W-:Y:S03]  /*31e90*/  F2FP.PACK_AB R43, R151, R144 ;  /* 0x00000090972b723e */ /* 0x000fe600000000ff */
[----:B------:R-:W-:Y:S01]  /*31ea0*/  F2FP.PACK_AB R40, R115, R113 ;  /* 0x000000717328723e */ /* 0x000fe200000000ff */
[----:B------:R-:W-:Y:S01]  /*31eb0*/  FADD.FTZ R37, R78, R37 ;  /* 0x000000254e257221 */ /* 0x000fe20000010000 */
[----:B------:R-:W-:Y:S03]  /*31ec0*/  F2FP.PACK_AB R42, R126, R143 ;  /* 0x0000008f7e2a723e */ /* 0x000fe600000000ff */
[----:B------:R-:W-:Y:S01]  /*31ed0*/  FADD.FTZ R37, R76, R37 ;  /* 0x000000254c257221 */ /* 0x000fe20000010000 */
[----:B------:R-:W-:Y:S03]  /*31ee0*/  MUFU.EX2 R78, R235 ;  /* 0x000000eb004e7308 */ /* 0x000fe60000000800 */
[----:B------:R-:W-:Y:S01]  /*31ef0*/  FADD.FTZ R37, R80, R37 ;  /* 0x0000002550257221 */ /* 0x000fe20000010000 */
[C---:B--2---:R-:W-:Y:S03]  /*31f00*/  HMMA.16816.F32 R4, R40.reuse, R44, R4 ;  /* 0x0000002c2804723c */ /* 0x044fe60000001804 */
[----:B------:R-:W-:Y:S03]  /*31f10*/  FADD.FTZ R37, R73, R37 ;  /* 0x0000002549257221 */ /* 0x000fe60000010000 */
[----:B------:R-:W-:Y:S01]  /*31f20*/  MUFU.EX2 R76, R237 ;  /* 0x000000ed004c7308 */ /* 0x000fe20000000800 */
[-CC-:B---3--:R-:W-:Y:S01]  /*31f30*/  FFMA.FTZ R0, R205, R3.reuse, -R38.reuse ;  /* 0x00000003cd007223 */ /* 0x188fe20000010826 */
[C---:B------:R-:W-:Y:S01]  /*31f40*/  HMMA.16816.F32 R8, R40.reuse, R46, R8 ;  /* 0x0000002e2808723c */ /* 0x040fe20000001808 */
[----:B------:R-:W2:Y:S07]  /*31f50*/  LDSM.16.MT88.4 R44, [R181+0xd800] ;  /* 0x00d80000b52c783b */ /* 0x000eae0000004200 */
[----:B------:R3:W2:Y:S01]  /*31f60*/  MUFU.EX2 R90, R0 ;  /* 0x00000000005a7308 */ /* 0x0006a20000000800 */
[C---:B------:R-:W-:Y:S08]  /*31f70*/  HMMA.16816.F32 R12, R40.reuse, R52, R12 ;  /* 0x00000034280c723c */ /* 0x040ff0000000180c */
[C---:B------:R-:W-:Y:S01]  /*31f80*/  HMMA.16816.F32 R16, R40.reuse, R54, R16 ;  /* 0x000000362810723c */ /* 0x040fe20000001810 */
[----:B------:R-:W4:Y:S07]  /*31f90*/  LDSM.16.MT88.4 R52, [R139+0xe000] ;  /* 0x00e000008b34783b */ /* 0x000f2e0000004200 */
[C---:B-1----:R-:W-:Y:S04]  /*31fa0*/  HMMA.16816.F32 R20, R40.reuse, R48, R20 ;  /* 0x000000302814723c */ /* 0x042fe80000001814 */
[--C-:B---3--:R-:W-:Y:S04]  /*31fb0*/  FFMA.FTZ R0, R207, R3, -R38.reuse ;  /* 0x00000003cf007223 */ /* 0x108fe80000010826 */
[C---:B------:R-:W-:Y:S01]  /*31fc0*/  HMMA.16816.F32 R24, R40.reuse, R50, R24 ;  /* 0x000000322818723c */ /* 0x040fe20000001818 */
[----:B------:R-:W1:Y:S01]  /*31fd0*/  LDSM.16.MT88.4 R48, [R182+0xe000] ;  /* 0x00e00000b630783b */ /* 0x000e620000004200 */
[----:B------:R3:W-:Y:S06]  /*31fe0*/  MUFU.EX2 R89, R0 ;  /* 0x0000000000597308 */ /* 0x0007ec0000000800 */
[C---:B--2---:R-:W-:Y:S08]  /*31ff0*/  HMMA.16816.F32 R28, R40.reuse, R44, R28 ;  /* 0x0000002c281c723c */ /* 0x044ff0000000181c */
[----:B------:R-:W-:Y:S01]  /*32000*/  HMMA.16816.F32 R32, R40, R46, R32 ;  /* 0x0000002e2820723c */ /* 0x000fe20000001820 */
[----:B------:R-:W2:Y:S06]  /*32010*/  LDSM.16.MT88.4 R44, [R180+0xe000] ;  /* 0x00e00000b42c783b */ /* 0x000eac0000004200 */
[----:B------:R-:W-:Y:S02]  /*32020*/  F2FP.PACK_AB R43, R152, R150 ;  /* 0x00000096982b723e */ /* 0x000fe400000000ff */
[----:B------:R-:W-:Y:S03]  /*32030*/  F2FP.PACK_AB R41, R141, R130 ;  /* 0x000000828d29723e */ /* 0x000fe600000000ff */
[----:B------:R-:W-:Y:S01]  /*32040*/  F2FP.PACK_AB R40, R142, R133 ;  /* 0x000000858e28723e */ /* 0x000fe200000000ff */
[----:B---3--:R-:W-:Y:S01]  /*32050*/  FADD.FTZ R0, R64, R39 ;  /* 0x0000002740007221 */ /* 0x008fe20000010000 */
[----:B------:R-:W-:Y:S01]  /*32060*/  F2FP.PACK_AB R42, R146, R131 ;  /* 0x00000083922a723e */ /* 0x000fe200000000ff */
[----:B------:R-:W-:Y:S04]  /*32070*/  FFMA.FTZ R39, R208, R3, -R38 ;  /* 0x00000003d0277223 */ /* 0x000fe80000010826 */
[----:B------:R3:W2:Y:S02]  /*32080*/  MUFU.EX2 R87, R39 ;  /* 0x0000002700577308 */ /* 0x0006a40000000800 */
[C---:B----4-:R-:W-:Y:S08]  /*32090*/  HMMA.16816.F32 R4, R40.reuse, R52, R4 ;  /* 0x000000342804723c */ /* 0x050ff00000001804 */
        /* <DEDUP_REMOVED lines=10> */
[----:B------:R-:W4:Y:S06]  /*32140*/  LDSM.16.MT88.4 R56, [R181+0xe800] ;  /* 0x00e80000b538783b */ /* 0x000f2c0000004200 */
        /* <DEDUP_REMOVED lines=9> */
[----:B------:R-:W1:Y:S07]  /*321e0*/  LDSM.16.MT88.4 R52, [R182+0xf000] ;  /* 0x00f00000b634783b */ /* 0x000e6e0000004200 */
[C---:B--2---:R-:W-:Y:S08]  /*321f0*/  HMMA.16816.F32 R20, R40.reuse, R44, R20 ;  /* 0x0000002c2814723c */ /* 0x044ff00000001814 */
[C---:B------:R-:W-:Y:S01]  /*32200*/  HMMA.16816.F32 R24, R40.reuse, R46, R24 ;  /* 0x0000002e2818723c */ /* 0x040fe20000001818 */
[----:B------:R-:W2:Y:S07]  /*32210*/  LDSM.16.MT88.4 R44, [R180+0xf000] ;  /* 0x00f00000b42c783b */ /* 0x000eae0000004200 */
[C---:B----4-:R-:W-:Y:S07]  /*32220*/  HMMA.16816.F32 R28, R40.reuse, R56, R28 ;  /* 0x00000038281c723c */ /* 0x050fee000000181c */
[----:B------:R-:W-:Y:S01]  /*32230*/  FADD.FTZ R56, R66, R0 ;  /* 0x0000000042387221 */ /* 0x000fe20000010000 */
[----:B------:R-:W-:Y:S04]  /*32240*/  HMMA.16816.F32 R32, R40, R58, R32 ;  /* 0x0000003a2820723c */ /* 0x000fe80000001820 */
[----:B------:R-:W-:Y:S03]  /*32250*/  FADD.FTZ R0, R82, R37 ;  /* 0x0000002552007221 */ /* 0x000fe60000010000 */
[----:B------:R-:W-:Y:S01]  /*32260*/  F2FP.PACK_AB R41, R99, R102 ;  /* 0x000000666329723e */ /* 0x000fe200000000ff */
[----:B------:R-:W-:Y:S01]  /*32270*/  FADD.FTZ R0, R79, R0 ;  /* 0x000000004f007221 */ /* 0x000fe20000010000 */
[----:B------:R-:W-:Y:S03]  /*32280*/  F2FP.PACK_AB R43, R100, R101 ;  /* 0x00000065642b723e */ /* 0x000fe600000000ff */
[----:B-----5:R-:W-:Y:S01]  /*32290*/  F2FP.PACK_AB R40, R97, R98 ;  /* 0x000000626128723e */ /* 0x020fe200000000ff */
[----:B------:R-:W-:Y:S01]  /*322a0*/  FADD.FTZ R37, R81, R0 ;  /* 0x0000000051257221 */ /* 0x000fe20000010000 */
[----:B------:R-:W-:Y:S01]  /*322b0*/  F2FP.PACK_AB R42, R95, R96 ;  /* 0x000000605f2a723e */ /* 0x000fe200000000ff */
[----:B------:R-:W-:Y:S02]  /*322c0*/  FADD.FTZ R0, R67, R56 ;  /* 0x0000003843007221 */ /* 0x000fe40000010000 */
[----:B------:R-:W-:Y:S01]  /*322d0*/  LDSM.16.MT88.4 R56, [R181+0xf800] ;  /* 0x00f80000b538783b */ /* 0x000fe20000004200 */
[----:B------:R-:W-:Y:S01]  /*322e0*/  MUFU.EX2 R67, R241 ;  /* 0x000000f100437308 */ /* 0x000fe20000000800 */
[----:B---3--:R-:W-:Y:S02]  /*322f0*/  FADD.FTZ R39, R74, R37 ;  /* 0x000000254a277221 */ /* 0x008fe40000010000 */
[C---:B-1----:R-:W-:Y:S03]  /*32300*/  HMMA.16816.F32 R4, R40.reuse, R48, R4 ;  /* 0x000000302804723c */ /* 0x042fe60000001804 */
[-C--:B------:R-:W-:Y:S04]  /*32310*/  FFMA.FTZ R37, R212, R3.reuse, -R38 ;  /* 0x00000003d4257223 */ /* 0x080fe80000010826 */
[----:B------:R-:W-:Y:S01]  /*32320*/  MUFU.EX2 R81, R37 ;  /* 0x0000002500517308 */ /* 0x000fe20000000800 */
[C---:B------:R-:W-:Y:S01]  /*32330*/  HMMA.16816.F32 R8, R40.reuse, R50, R8 ;  /* 0x000000322808723c */ /* 0x040fe20000001808 */
[----:B------:R-:W1:Y:S07]  /*32340*/  LDSM.16.MT88.4 R48, [R139+0xf800] ;  /* 0x00f800008b30783b */ /* 0x000e6e0000004200 */
[C---:B------:R-:W-:Y:S08]  /*32350*/  HMMA.16816.F32 R12, R40.reuse, R52, R12 ;  /* 0x00000034280c723c */ /* 0x040ff0000000180c */
[C---:B------:R-:W-:Y:S01]  /*32360*/  HMMA.16816.F32 R16, R40.reuse, R54, R16 ;  /* 0x000000362810723c */ /* 0x040fe20000001810 */
[----:B------:R-:W-:Y:S07]  /*32370*/  LDSM.16.MT88.4 R52, [R180+0xf800] ;  /* 0x00f80000b434783b */ /* 0x000fee0000004200 */
[C---:B--2---:R-:W-:Y:S08]  /*32380*/  HMMA.16816.F32 R20, R40.reuse, R44, R20 ;  /* 0x0000002c2814723c */ /* 0x044ff00000001814 */
[C---:B------:R-:W-:Y:S01]  /*32390*/  HMMA.16816.F32 R24, R40.reuse, R46, R24 ;  /* 0x0000002e2818723c */ /* 0x040fe20000001818 */
[----:B------:R-:W2:Y:S07]  /*323a0*/  LDSM.16.MT88.4 R44, [R182+0xf800] ;  /* 0x00f80000b62c783b */ /* 0x000eae0000004200 */
[C---:B------:R-:W-:Y:S01]  /*323b0*/  HMMA.16816.F32 R28, R40.reuse, R60, R28 ;  /* 0x0000003c281c723c */ /* 0x040fe2000000181c */
[----:B------:R-:W-:Y:S06]  /*323c0*/  MUFU.EX2 R61, R244 ;  /* 0x000000f4003d7308 */ /* 0x000fec0000000800 */
[----:B------:R-:W-:Y:S01]  /*323d0*/  FADD.FTZ R60, R68, R0 ;  /* 0x00000000443c7221 */ /* 0x000fe20000010000 */
[----:B------:R-:W-:Y:S03]  /*323e0*/  HMMA.16816.F32 R32, R40, R62, R32 ;  /* 0x0000003e2820723c */ /* 0x000fe60000001820 */
[----:B------:R-:W-:Y:S01]  /*323f0*/  MUFU.EX2 R68, R242 ;  /* 0x000000f200447308 */ /* 0x000fe20000000800 */
[--C-:B------:R-:W-:Y:S03]  /*32400*/  FFMA.FTZ R0, R213, R3, -R38.reuse ;  /* 0x00000003d5007223 */ /* 0x100fe60000010826 */
[----:B------:R-:W-:Y:S02]  /*32410*/  F2FP.PACK_AB R41, R93, R94 ;  /* 0x0000005e5d29723e */ /* 0x000fe400000000ff */
[----:B------:R-:W-:Y:S03]  /*32420*/  F2FP.PACK_AB R43, R91, R92 ;  /* 0x0000005c5b2b723e */ /* 0x000fe600000000ff */
[----:B------:R-:W-:Y:S01]  /*32430*/  F2FP.PACK_AB R40, R90, R88 ;  /* 0x000000585a28723e */ /* 0x000fe200000000ff */
[----:B------:R3:W4:Y:S01]  /*32440*/  MUFU.EX2 R82, R0 ;  /* 0x0000000000527308 */ /* 0x0007220000000800 */
[----:B------:R-:W-:Y:S07]  /*32450*/  F2FP.PACK_AB R42, R87, R89 ;  /* 0x00000059572a723e */ /* 0x000fee00000000ff */
[C---:B-1----:R-:W-:Y:S02]  /*32460*/  HMMA.16816.F32 R4, R40.reuse, R48, R4 ;  /* 0x000000302804723c */ /* 0x042fe40000001804 */
[----:B------:R-:W-:Y:S06]  /*32470*/  MUFU.EX2 R62, R243 ;  /* 0x000000f3003e7308 */ /* 0x000fec0000000800 */
[C---:B------:R-:W-:Y:S01]  /*32480*/  HMMA.16816.F32 R8, R40.reuse, R50, R8 ;  /* 0x000000322808723c */ /* 0x040fe20000001808 */
[----:B------:R-:W1:Y:S07]  /*32490*/  LDSM.16.MT88.4 R48, [R139+0x10000] ;  /* 0x010000008b30783b */ /* 0x000e6e0000004200 */
[C---:B--2---:R-:W-:Y:S04]  /*324a0*/  HMMA.16816.F32 R12, R40.reuse, R44, R12 ;  /* 0x0000002c280c723c */ /* 0x044fe8000000180c */
[-CC-:B---3--:R-:W-:Y:S04]  /*324b0*/  FFMA.FTZ R0, R216, R3.reuse, -R38.reuse ;  /* 0x00000003d8007223 */ /* 0x188fe80000010826 */
[C---:B------:R-:W-:Y:S01]  /*324c0*/  HMMA.16816.F32 R16, R40.reuse, R46, R16 ;  /* 0x0000002e2810723c */ /* 0x040fe20000001810 */
[----:B------:R2:W-:Y:S01]  /*324d0*/  MUFU.EX2 R80, R0 ;  /* 0x0000000000507308 */ /* 0x0005e20000000800 */
[----:B------:R-:W3:Y:S06]  /*324e0*/  LDSM.16.MT88.4 R44, [R182+0x10000] ;  /* 0x01000000b62c783b */ /* 0x000eec0000004200 */
[C---:B------:R-:W-:Y:S08]  /*324f0*/  HMMA.16816.F32 R20, R40.reuse, R52, R20 ;  /* 0x000000342814723c */ /* 0x040ff00000001814 */
[C---:B------:R-:W-:Y:S01]  /*32500*/  HMMA.16816.F32 R24, R40.reuse, R54, R24 ;  /* 0x000000362818723c */ /* 0x040fe20000001818 */
[----:B------:R-:W5:Y:S07]  /*32510*/  LDSM.16.MT88.4 R52, [R180+0x10000] ;  /* 0x01000000b434783b */ /* 0x000f6e0000004200 */
[C---:B------:R-:W-:Y:S04]  /*32520*/  HMMA.16816.F32 R28, R40.reuse, R56, R28 ;  /* 0x00000038281c723c */ /* 0x040fe8000000181c */
[----:B--2---:R-:W-:Y:S04]  /*32530*/  FFMA.FTZ R0, R217, R3, -R38 ;  /* 0x00000003d9007223 */ /* 0x004fe80000010826 */
[----:B------:R-:W-:Y:S01]  /*32540*/  HMMA.16816.F32 R32, R40, R58, R32 ;  /* 0x0000003a2820723c */ /* 0x000fe20000001820 */
[----:B------:R2:W1:Y:S01]  /*32550*/  MUFU.EX2 R79, R0 ;  /* 0x00000000004f7308 */ /* 0x0004620000000800 */
[----:B------:R-:W3:Y:S05]  /*32560*/  LDSM.16.MT88.4 R56, [R181+0x10000] ;  /* 0x01000000b538783b */ /* 0x000eea0000004200 */
[----:B------:R-:W-:Y:S02]  /*32570*/  F2FP.PACK_AB R41, R85, R86 ;  /* 0x000000565529723e */ /* 0x000fe400000000ff */
[----:B------:R-:W-:Y:S03]  /*32580*/  F2FP.PACK_AB R43, R83, R84 ;  /* 0x00000054532b723e */ /* 0x000fe600000000ff */
[----:B----4-:R-:W-:Y:S01]  /*32590*/  F2FP.PACK_AB R40, R82, R81 ;  /* 0x000000515228723e */ /* 0x010fe200000000ff */
[----:B--2---:R-:W-:Y:S01]  /*325a0*/  FADD.FTZ R0, R118, R39 ;  /* 0x0000002776007221 */ /* 0x004fe20000010000 */
[----:B-1----:R-:W-:Y:S03]  /*325b0*/  F2FP.PACK_AB R42, R79, R80 ;  /* 0x000000504f2a723e */ /* 0x002fe600000000ff */
[----:B------:R-:W-:Y:S04]  /*325c0*/  FADD.FTZ R0, R110, R0 ;  /* 0x000000006e007221 */ /* 0x000fe80000010000 */
[C---:B------:R-:W-:Y:S03]  /*325d0*/  HMMA.16816.F32 R4, R40.reuse, R48, R4 ;  /* 0x000000302804723c */ /* 0x040fe60000001804 */
[----:B------:R-:W-:Y:S02]  /*325e0*/  FADD.FTZ R37, R111, R0 ;  /* 0x000000006f257221 */ /* 0x000fe40000010000 */
[----:B------:R-:W-:Y:S02]  /*325f0*/  FADD.FTZ R0, R69, R60 ;  /* 0x0000003c45007221 */ /* 0x000fe40000010000 */
[----:B------:R-:W-:Y:S01]  /*32600*/  FADD.FTZ R37, R75, R37 ;  /* 0x000000254b257221 */ /* 0x000fe20000010000 */
[C---:B------:R-:W-:Y:S01]  /*32610*/  HMMA.16816.F32 R8, R40.reuse, R50, R8 ;  /* 0x000000322808723c */ /* 0x040fe20000001808 */
[----:B------:R-:W1:Y:S01]  /*32620*/  LDSM.16.MT88.4 R48, [R139+0x10800] ;  /* 0x010800008b30783b */ /* 0x000e620000004200 */
[----:B------:R-:W2:Y:S02]  /*32630*/  MUFU.EX2 R75, R238 ;  /* 0x000000ee004b7308 */ /* 0x000ea40000000800 */
[----:B------:R-:W-:Y:S02]  /*32640*/  FADD.FTZ R39, R70, R0 ;  /* 0x0000000046277221 */ /* 0x000fe40000010000 */
[-CC-:B------:R-:W-:Y:S02]  /*32650*/  FFMA.FTZ R0, R221, R3.reuse, -R38.reuse ;  /* 0x00000003dd007223 */ /* 0x180fe40000010826 */
[C---:B---3--:R-:W-:Y:S04]  /*32660*/  HMMA.16816.F32 R12, R40.reuse, R44, R12 ;  /* 0x0000002c280c723c */ /* 0x048fe8000000180c */
[----:B------:R3:W-:Y:S04]  /*32670*/  MUFU.EX2 R74, R0 ;  /* 0x00000000004a7308 */ /* 0x0007e80000000800 */
[C---:B------:R-:W-:Y:S01]  /*32680*/  HMMA.16816.F32 R16, R40.reuse, R46, R16 ;  /* 0x0000002e2810723c */ /* 0x040fe20000001810 */
[----:B------:R-:W4:Y:S05]  /*32690*/  LDSM.16.MT88.4 R44, [R182+0x10800] ;  /* 0x01080000b62c783b */ /* 0x000f2a0000004200 */
[----:B------:R-:W-:Y:S02]  /*326a0*/  MUFU.EX2 R70, R239 ;  /* 0x000000ef00467308 */ /* 0x000fe40000000800 */
[C---:B-----5:R-:W-:Y:S08]  /*326b0*/  HMMA.16816.F32 R20, R40.reuse, R52, R20 ;  /* 0x000000342814723c */ /* 0x060ff00000001814 */
[C---:B------:R-:W-:Y:S01]  /*326c0*/  HMMA.16816.F32 R24, R40.reuse, R54, R24 ;  /* 0x000000362818723c */ /* 0x040fe20000001818 */
[----:B------:R-:W5:Y:S01]  /*326d0*/  LDSM.16.MT88.4 R52, [R180+0x10800] ;  /* 0x01080000b434783b */ /* 0x000f620000004200 */
[----:B------:R-:W-:Y:S02]  /*326e0*/  MUFU.EX2 R69, R240 ;  /* 0x000000f000457308 */ /* 0x000fe40000000800 */
[-CC-:B---3--:R-:W-:Y:S04]  /*326f0*/  FFMA.FTZ R0, R222, R3.reuse, -R38.reuse ;  /* 0x00000003de007223 */ /* 0x188fe80000010826 */
[C---:B------:R-:W-:Y:S04]  /*32700*/  HMMA.16816.F32 R28, R40.reuse, R56, R28 ;  /* 0x00000038281c723c */ /* 0x040fe8000000181c */
[----:B------:R3:W1:Y:S04]  /*32710*/  MUFU.EX2 R73, R0 ;  /* 0x0000000000497308 */ /* 0x0006680000000800 */
[----:B------:R-:W-:Y:S01]  /*32720*/  HMMA.16816.F32 R32, R40, R58, R32 ;  /* 0x0000003a2820723c */ /* 0x000fe20000001820 */
[----:B------:R-:W4:Y:S05]  /*32730*/  LDSM.16.MT88.4 R56, [R181+0x10800] ;  /* 0x01080000b538783b */ /* 0x000f2a0000004200 */
[----:B------:R-:W-:Y:S01]  /*32740*/  MUFU.EX2 R60, R245 ;  /* 0x000000f5003c7308 */ /* 0x000fe20000000800 */
[----:B------:R-:W-:Y:S02]  /*32750*/  F2FP.PACK_AB R41, R77, R78 ;  /* 0x0000004e4d29723e */ /* 0x000fe400000000ff */
[----:B--2---:R-:W-:Y:S03]  /*32760*/  F2FP.PACK_AB R43, R75, R76 ;  /* 0x0000004c4b2b723e */ /* 0x004fe600000000ff */
[-CC-:B---3--:R-:W-:Y:S01]  /*32770*/  FFMA.FTZ R0, R223, R3.reuse, -R38.reuse ;  /* 0x00000003df007223 */ /* 0x188fe20000010826 */
[----:B-1----:R-:W-:Y:S03]  /*32780*/  F2FP.PACK_AB R40, R73, R74 ;  /* 0x0000004a4928723e */ /* 0x002fe600000000ff */
[----:B------:R1:W-:Y:S02]  /*32790*/  MUFU.EX2 R72, R0 ;  /* 0x0000000000487308 */ /* 0x0003e40000000800 */
[-C--:B-1----:R-:W-:Y:S08]  /*327a0*/  FFMA.FTZ R0, R225, R3.reuse, -R38 ;  /* 0x00000003e1007223 */ /* 0x082ff00000010826 */
[----:B------:R1:W2:Y:S02]  /*327b0*/  MUFU.EX2 R71, R0 ;  /* 0x0000000000477308 */ /* 0x0002a40000000800 */
[----:B-1----:R-:W-:Y:S01]  /*327c0*/  FADD.FTZ R0, R140, R37 ;  /* 0x000000258c007221 */ /* 0x002fe20000010000 */
[----:B--2---:R-:W-:Y:S03]  /*327d0*/  F2FP.PACK_AB R42, R71, R72 ;  /* 0x00000048472a723e */ /* 0x004fe600000000ff */
[----:B------:R-:W-:Y:S04]  /*327e0*/  FADD.FTZ R0, R114, R0 ;  /* 0x0000000072007221 */ /* 0x000fe80000010000 */
[C---:B------:R-:W-:Y:S03]  /*327f0*/  HMMA.16816.F32 R4, R40.reuse, R48, R4 ;  /* 0x000000302804723c */ /* 0x040fe60000001804 */
[----:B------:R-:W-:Y:S02]  /*32800*/  FADD.FTZ R37, R123, R0 ;  /* 0x000000007b257221 */ /* 0x000fe40000010000 */
[----:B------:R-:W-:Y:S02]  /*32810*/  FADD.FTZ R0, R103, R39 ;  /* 0x0000002767007221 */ /* 0x000fe40000010000 */
[----:B------:R-:W-:Y:S01]  /*32820*/  FADD.FTZ R37, R104, R37 ;  /* 0x0000002568257221 */ /* 0x000fe20000010000 */
[C---:B------:R-:W-:Y:S01]  /*32830*/  HMMA.16816.F32 R8, R40.reuse, R50, R8 ;  /* 0x000000322808723c */ /* 0x040fe20000001808 */
[----:B------:R-:W-:Y:S03]  /*32840*/  LDSM.16.MT88.4 R48, [R182+0x11000] ;  /* 0x01100000b630783b */ /* 0x000fe60000004200 */
[----:B------:R-:W-:Y:S02]  /*32850*/  FADD.FTZ R39, R105, R0 ;  /* 0x0000000069277221 */ /* 0x000fe40000010000 */
[-CC-:B------:R-:W-:Y:S02]  /*32860*/  FFMA.FTZ R0, R116, R3.reuse, -R38.reuse ;  /* 0x0000000374007223 */ /* 0x180fe40000010826 */
[C---:B----4-:R-:W-:Y:S02]  /*32870*/  HMMA.16816.F32 R12, R40.reuse, R44, R12 ;  /* 0x0000002c280c723c */ /* 0x050fe4000000180c */
[----:B------:R1:W-:Y:S02]  /*32880*/  MUFU.EX2 R66, R0 ;  /* 0x0000000000427308 */ /* 0x0003e40000000800 */
[----:B------:R-:W-:Y:S04]  /*32890*/  FADD.FTZ R39, R148, R39 ;  /* 0x0000002794277221 */ /* 0x000fe80000010000 */
[C---:B------:R-:W-:Y:S01]  /*328a0*/  HMMA.16816.F32 R16, R40.reuse, R46, R16 ;  /* 0x0000002e2810723c */ /* 0x040fe20000001810 */
[----:B------:R-:W2:Y:S07]  /*328b0*/  LDSM.16.MT88.4 R44, [R139+0x11000] ;  /* 0x011000008b2c783b */ /* 0x000eae0000004200 */
[C---:B-----5:R-:W-:Y:S08]  /*328c0*/  HMMA.16816.F32 R20, R40.reuse, R52, R20 ;  /* 0x000000342814723c */ /* 0x060ff00000001814 */
[C---:B------:R-:W-:Y:S01]  /*328d0*/  HMMA.16816.F32 R24, R40.reuse, R54, R24 ;  /* 0x000000362818723c */ /* 0x040fe20000001818 */
[----:B------:R-:W3:Y:S03]  /*328e0*/  LDSM.16.MT88.4 R52, [R180+0x11000] ;  /* 0x01100000b434783b */ /* 0x000ee60000004200 */
[--C-:B-1----:R-:W-:Y:S04]  /*328f0*/  FFMA.FTZ R0, R117, R3, -R38.reuse ;  /* 0x0000000375007223 */ /* 0x102fe80000010826 */
[----:B------:R1:W4:Y:S01]  /*32900*/  MUFU.EX2 R65, R0 ;  /* 0x0000000000417308 */ /* 0x0003220000000800 */
[C---:B------:R-:W-:Y:S08]  /*32910*/  HMMA.16816.F32 R28, R40.reuse, R56, R28 ;  /* 0x00000038281c723c */ /* 0x040ff0000000181c */
[----:B------:R-:W-:Y:S01]  /*32920*/  HMMA.16816.F32 R32, R40, R58, R32 ;  /* 0x0000003a2820723c */ /* 0x000fe20000001820 */
[----:B------:R-:W-:Y:S06]  /*32930*/  MUFU.EX2 R58, R246 ;  /* 0x000000f6003a7308 */ /* 0x000fec0000000800 */
[----:B------:R-:W-:Y:S02]  /*32940*/  F2FP.PACK_AB R41, R69, R70 ;  /* 0x000000464529723e */ /* 0x000fe400000000ff */
[----:B------:R-:W-:Y:S03]  /*32950*/  F2FP.PACK_AB R43, R68, R67 ;  /* 0x00000043442b723e */ /* 0x000fe600000000ff */
[-CC-:B-1----:R-:W-:Y:S01]  /*32960*/  FFMA.FTZ R0, R120, R3.reuse, -R38.reuse ;  /* 0x0000000378007223 */ /* 0x182fe20000010826 */
[----:B----4-:R-:W-:Y:S03]  /*32970*/  F2FP.PACK_AB R40, R65, R66 ;  /* 0x000000424128723e */ /* 0x010fe600000000ff */
[----:B------:R1:W-:Y:S02]  /*32980*/  MUFU.EX2 R64, R0 ;  /* 0x0000000000407308 */ /* 0x0003e40000000800 */
[-C--:B-1----:R-:W-:Y:S08]  /*32990*/  FFMA.FTZ R0, R121, R3.reuse, -R38 ;  /* 0x0000000379007223 */ /* 0x082ff00000010826 */
[----:B------:R1:W4:Y:S02]  /*329a0*/  MUFU.EX2 R63, R0 ;  /* 0x00000000003f7308 */ /* 0x0003240000000800 */
[----:B-1----:R-:W-:Y:S01]  /*329b0*/  FADD.FTZ R0, R149, R37 ;  /* 0x0000002595007221 */ /* 0x002fe20000010000 */
[----:B----4-:R-:W-:Y:S03]  /*329c0*/  F2FP.PACK_AB R42, R63, R64 ;  /* 0x000000403f2a723e */ /* 0x010fe600000000ff */
[----:B------:R-:W-:Y:S01]  /*329d0*/  FADD.FTZ R0, R136, R0 ;  /* 0x0000000088007221 */ /* 0x000fe20000010000 */
[----:B------:R-:W-:Y:S03]  /*329e0*/  MOV R136, R36 ;  /* 0x0000002400887202 */ /* 0x000fe60000000f00 */
[----:B------:R-:W-:Y:S01]  /*329f0*/  FADD.FTZ R0, R145, R0 ;  /* 0x0000000091007221 */ /* 0x000fe20000010000 */
[C---:B--2---:R-:W-:Y:S03]  /*32a00*/  HMMA.16816.F32 R4, R40.reuse, R44, R4 ;  /* 0x0000002c2804723c */ /* 0x044fe60000001804 */
[----:B------:R-:W-:Y:S02]  /*32a10*/  FADD.FTZ R37, R113, R0 ;  /* 0x0000000071257221 */ /* 0x000fe40000010000 */
[----:B------:R-:W-:Y:S02]  /*32a20*/  FADD.FTZ R0, R147, R39 ;  /* 0x0000002793007221 */ /* 0x000fe40000010000 */
[-C--:B------:R-:W-:Y:S01]  /*32a30*/  FFMA.FTZ R39, R124, R3.reuse, -R38 ;  /* 0x000000037c277223 */ /* 0x080fe20000010826 */
[C---:B------:R-:W-:Y:S01]  /*32a40*/  HMMA.16816.F32 R8, R40.reuse, R46, R8 ;  /* 0x0000002e2808723c */ /* 0x040fe20000001808 */
[----:B------:R-:W1:Y:S02]  /*32a50*/  LDSM.16.MT88.4 R44, [R181+0x11000] ;  /* 0x01100000b52c783b */ /* 0x000e640000004200 */
[----:B------:R2:W-:Y:S01]  /*32a60*/  MUFU.EX2 R57, R39 ;  /* 0x0000002700397308 */ /* 0x0005e20000000800 */
[----:B------:R-:W-:Y:S02]  /*32a70*/  FADD.FTZ R37, R115, R37 ;  /* 0x0000002573257221 */ /* 0x000fe40000010000 */
[----:B------:R-:W-:Y:S02]  /*32a80*/  FADD.FTZ R0, R144, R0 ;  /* 0x0000000090007221 */ /* 0x000fe40000010000 */
[----:B------:R-:W-:Y:S01]  /*32a90*/  FADD.FTZ R37, R143, R37 ;  /* 0x000000258f257221 */ /* 0x000fe20000010000 */
[----:B------:R-:W-:Y:S01]  /*32aa0*/  F2FP.PACK_AB R143, R58, R60 ;  /* 0x0000003c3a8f723e */ /* 0x000fe200000000ff */
[C---:B------:R-:W-:Y:S03]  /*32ab0*/  HMMA.16816.F32 R12, R40.reuse, R48, R12 ;  /* 0x00000030280c723c */ /* 0x040fe6000000180c */
[----:B------:R-:W-:Y:S02]  /*32ac0*/  FADD.FTZ R0, R151, R0 ;  /* 0x0000000097007221 */ /* 0x000fe40000010000 */
[----:B------:R-:W-:Y:S02]  /*32ad0*/  FADD.FTZ R37, R126, R37 ;  /* 0x000000257e257221 */ /* 0x000fe40000010000 */
[----:B------:R-:W-:Y:S01]  /*32ae0*/  FADD.FTZ R0, R130, R0 ;  /* 0x0000000082007221 */ /* 0x000fe20000010000 */
[C---:B------:R-:W-:Y:S04]  /*32af0*/  HMMA.16816.F32 R16, R40.reuse, R50, R16 ;  /* 0x000000322810723c */ /* 0x040fe80000001810 */
[----:B------:R-:W-:Y:S01]  /*32b00*/  FADD.FTZ R37, R133, R37 ;  /* 0x0000002585257221 */ /* 0x000fe20000010000 */
[----:B------:R-:W-:Y:S01]  /*32b10*/  MOV R133, R2 ;  /* 0x0000000200857202 */ /* 0x000fe20000000f00 */
[----:B------:R-:W-:Y:S01]  /*32b20*/  FADD.FTZ R0, R141, R0 ;  /* 0x000000008d007221 */ /* 0x000fe20000010000 */
[----:B------:R-:W-:Y:S01]  /*32b30*/  F2FP.PACK_AB R141, R61, R62 ;  /* 0x0000003e3d8d723e */ /* 0x000fe200000000ff */
[----:B------:R-:W-:Y:S01]  /*32b40*/  FADD.FTZ R37, R142, R37 ;  /* 0x000000258e257221 */ /* 0x000fe20000010000 */
[C---:B---3--:R-:W-:Y:S03]  /*32b50*/  HMMA.16816.F32 R20, R40.reuse, R52, R20 ;  /* 0x000000342814723c */ /* 0x048fe60000001814 */
[-C--:B--2---:R-:W-:Y:S02]  /*32b60*/  FFMA.FTZ R39, R125, R3.reuse, -R38 ;  /* 0x000000037d277223 */ /* 0x084fe40000010826 */
[----:B------:R-:W-:Y:S02]  /*32b70*/  FADD.FTZ R0, R150, R0 ;  /* 0x0000000096007221 */ /* 0x000fe40000010000 */
[----:B------:R-:W-:Y:S01]  /*32b80*/  FADD.FTZ R37, R131, R37 ;  /* 0x0000002583257221 */ /* 0x000fe20000010000 */
[----:B------:R2:W3:Y:S01]  /*32b90*/  MUFU.EX2 R56, R39 ;  /* 0x0000002700387308 */ /* 0x0004e20000000800 */
[----:B------:R-:W-:Y:S01]  /*32ba0*/  FADD.FTZ R0, R152, R0 ;  /* 0x0000000098007221 */ /* 0x000fe20000010000 */
[----:B------:R-:W4:Y:S01]  /*32bb0*/  LDSM.16.MT88.4 R148, [R180+0x11800] ;  /* 0x01180000b494783b */ /* 0x000f220000004200 */
        /* <DEDUP_REMOVED lines=9> */
[--C-:B--2---:R-:W-:Y:S01]  /*32c50*/  FFMA.FTZ R39, R128, R3, -R38.reuse ;  /* 0x0000000380277223 */ /* 0x104fe20000010826 */
[----:B---3--:R-:W-:Y:S01]  /*32c60*/  F2FP.PACK_AB R140, R56, R57 ;  /* 0x00000039388c723e */ /* 0x008fe200000000ff */
[----:B------:R-:W-:Y:S02]  /*32c70*/  FFMA.FTZ R38, R129, R3, -R38 ;  /* 0x0000000381267223 */ /* 0x000fe40000010826 */
[----:B------:R1:W-:Y:S10]  /*32c80*/  MUFU.EX2 R49, R39 ;  /* 0x0000002700317308 */ /* 0x0003f40000000800 */
[----:B------:R-:W2:Y:S01]  /*32c90*/  MUFU.EX2 R38, R38 ;  /* 0x0000002600267308 */ /* 0x000ea20000000800 */
[----:B-1----:R-:W-:Y:S02]  /*32ca0*/  FADD.FTZ R39, R107, R0 ;  /* 0x000000006b277221 */ /* 0x002fe40000010000 */
[----:B------:R-:W-:Y:S02]  /*32cb0*/  FADD.FTZ R0, R122, R37 ;  /* 0x000000257a007221 */ /* 0x000fe40000010000 */
[----:B------:R-:W-:Y:S02]  /*32cc0*/  FADD.FTZ R3, R106, R39 ;  /* 0x000000276a037221 */ /* 0x000fe40000010000 */
[----:B------:R-:W-:Y:S02]  /*32cd0*/  FADD.FTZ R0, R102, R0 ;  /* 0x0000000066007221 */ /* 0x000fe40000010000 */
[----:B------:R-:W-:Y:S02]  /*32ce0*/  FADD.FTZ R3, R98, R3 ;  /* 0x0000000362037221 */ /* 0x000fe40000010000 */
[----:B------:R-:W-:Y:S01]  /*32cf0*/  FADD.FTZ R0, R99, R0 ;  /* 0x0000000063007221 */ /* 0x000fe20000010000 */
[----:B--2---:R-:W-:Y:S01]  /*32d00*/  F2FP.PACK_AB R142, R38, R49 ;  /* 0x00000031268e723e */ /* 0x004fe200000000ff */
[----:B------:R-:W-:Y:S02]  /*32d10*/  FADD.FTZ R3, R97, R3 ;  /* 0x0000000361037221 */ /* 0x000fe40000010000 */
        /* <DEDUP_REMOVED lines=19> */
[C---:B----4-:R-:W-:Y:S03]  /*32e50*/  HMMA.16816.F32 R152, R140.reuse, R148, R20 ;  /* 0x000000948c98723c */ /* 0x050fe60000001814 */
        /* <DEDUP_REMOVED lines=32> */
[----:B------:R-:W-:Y:S01]  /*33060*/  MOV R0, R247 ;  /* 0x000000f700007202 */ /* 0x000fe20000000f00 */
[----:B------:R-:W-:Y:S03]  /*33070*/  FADD.FTZ R3, R38, R3 ;  /* 0x0000000326037221 */ /* 0x000fe60000010000 */
[----:B------:R1:W-:Y:S04]  /*33080*/  STL [R1+0x10], R4 ;  /* 0x0000100401007387 */ /* 0x0003e80000100800 */
[----:B------:R1:W-:Y:S04]  /*33090*/  STL [R1+0x14], R3 ;  /* 0x0000140301007387 */ /* 0x0003e80000100800 */
[----:B------:R1:W-:Y:S01]  /*330a0*/  STL [R1+0xc], R0 ;  /* 0x00000c0001007387 */ /* 0x0003e20000100800 */
[----:B------:R-:W-:-:S05]  /*330b0*/  @P0 BRA `(.L_x_3403) ;  /* 0xffff7d2000000947 */ /* 0x000fca000383ffff */
.L_x_3394:
        /* <DEDUP_REMOVED lines=12> */
.L_x_3417:
        /* <DEDUP_REMOVED lines=9> */
.L_x_3418:
        /* <DEDUP_REMOVED lines=142> */
.L_x_3407:
[----:B------:R-:W-:Y:S02]  /*33af0*/  ULDC.64 UR4, c[0x0][0x118] ;  /* 0x0000460000047ab9 */ /* 0x000fe40000000a00 */
[----:B------:R-:W2:Y:S04]  /*33b00*/  LD.E R0, [R10.64+0x60] ;  /* 0x000060040a007980 */ /* 0x000ea8000c101900 */
[----:B------:R-:W3:Y:S01]  /*33b10*/  LD.E R2, [R10.64+0xb4] ;  /* 0x0000b4040a027980 */ /* 0x000ee2000c101900 */
[----:B--2---:R-:W-:-:S04]  /*33b20*/  IMAD R0, R0, R21, R41 ;  /* 0x0000001500007224 */ /* 0x004fc800078e0229 */
[----:B---3--:R-:W-:Y:S02]  /*33b30*/  IMAD R7, R2, R0, RZ ;  /* 0x0000000002077224 */ /* 0x008fe400078e02ff */
.L_x_3408:
[----:B------:R-:W-:Y:S05]  /*33b40*/  BSYNC B0 ;  /* 0x0000000000007941 */ /* 0x000fea0003800000 */
.L_x_3406:
        /* <DEDUP_REMOVED lines=42> */
.L_x_3410:
[----:B--2-4-:R-:W-:Y:S05]  /*33df0*/  BSYNC B0 ;  /* 0x0000000000007941 */ /* 0x014fea0003800000 */
.L_x_3409:
        /* <DEDUP_REMOVED lines=33> */
.L_x_3412:
[----:B------:R-:W-:Y:S05]  /*34010*/  BSYNC B0 ;  /* 0x0000000000007941 */ /* 0x000fea0003800000 */
.L_x_3411:
        /* <DEDUP_REMOVED lines=16> */
.L_x_3414:
[----:B------:R-:W-:Y:S05]  /*34120*/  BSYNC B0 ;  /* 0x0000000000007941 */ /* 0x000fea0003800000 */
.L_x_3413:
        /* <DEDUP_REMOVED lines=16> */
.L_x_3416:
[----:B------:R-:W-:Y:S05]  /*34230*/  BSYNC B0 ;  /* 0x0000000000007941 */ /* 0x000fea0003800000 */
.L_x_3415:
[----:B------:R-:W-:Y:S01]  /*34240*/  IADD3 R8, R0, 0x30, RZ ;  /* 0x0000003000087810 */ /* 0x000fe20007ffe0ff */
[----:B------:R-:W-:Y:S01]  /*34250*/  IMAD.MOV.U32 R9, RZ, RZ, 0x0 ;  /* 0x00000000ff097424 */ /* 0x000fe200078e00ff */
[----:B-1----:R-:W-:Y:S02]  /*34260*/  MOV R10, 0x70 ;  /* 0x00000070000a7802 */ /* 0x002fe40000000f00 */
[----:B------:R-:W-:-:S03]  /*34270*/  ISETP.GE.OR P1, PT, R8, R14, P1 ;  /* 0x0000000e0800720c */ /* 0x000fc60000f26670 */
[----:B------:R-:W-:-:S10]  /*34280*/  IMAD.MOV.U32 R8, RZ, RZ, R10 ;  /* 0x000000ffff087224 */ /* 0x000fd400078e000a */
[----:B------:R-:W-:Y:S05]  /*34290*/  @P1 RET.REL.NODEC R8 `(_ZN5flash24flash_fwd_splitkv_kernelI23Flash_fwd_kernel_traitsILi64ELi64ELi256ELi4ELb0ELb0EN7cutlass6half_tE19Flash_kernel_traitsILi64ELi64ELi256ELi4ES3_EELb1ELb0ELb1ELb0ELb0ELb1ELb0ELb1EEEvNS_16Flash_fwd_paramsE) ;  /* 0xfffcbd6008001950 */ /* 0x000fea0003c3ffff */
        /* <DEDUP_REMOVED lines=13> */
[----:B------:R-:W-:Y:S05]  /*34370*/  RET.REL.NODEC R2 `(_ZN5flash24flash_fwd_splitkv_kernelI23Flash_fwd_kernel_traitsILi64ELi64ELi256ELi4ELb0ELb0EN7cutlass6half_tE19Flash_kernel_traitsILi64ELi64ELi256ELi4ES3_EELb1ELb0ELb1ELb0ELb0ELb1ELb0ELb1EEEvNS_16Flash_fwd_paramsE) ;  /* 0xfffcbc8002007950 */ /* 0x000fea0003c3ffff */
.L_x_3404:
[----:B-1----:R1:W5:Y:S01]  /*34380*/  LDL R0, [R1+0x14] ;  /* 0x0000140001007983 */ /* 0x0023620000100800 */
[----:B------:R-:W-:Y:S02]  /*34390*/  MOV R5, 0x2 ;  /* 0x0000000200057802 */ /* 0x000fe40000000f00 */
[----:B------:R-:W-:Y:S02]  /*343a0*/  MOV R4, 0x343c0 ;  /* 0x000343c000047802 */ /* 0x000fe40000000f00 */
[----:B-12--5:R-:W-:Y:S05]  /*343b0*/  CALL.REL.NOINC `($__internal_19_$__cuda_sm70_shflsync_bfly_p) ;  /* 0x0000012000007944 */ /* 0x026fea0003c00000 */
[----:B------:R-:W-:Y:S01]  /*343c0*/  MOV R0, R6 ;  /* 0x0000000600007202 */ /* 0x000fe20000000f00 */
[----:B------:R-:W-:Y:S05]  /*343d0*/  BRA `(.L_x_3417) ;  /* 0xffffeda000007947 */ /* 0x000fea000383ffff */
.L_x_3405:
[----:B------:R-:W-:Y:S02]  /*343e0*/  MOV R5, 0x1 ;  /* 0x0000000100057802 */ /* 0x000fe40000000f00 */
[----:B------:R-:W-:Y:S02]  /*343f0*/  MOV R4, 0x34410 ;  /* 0x0003441000047802 */ /* 0x000fe40000000f00 */
[----:B--2--5:R-:W-:Y:S05]  /*34400*/  CALL.REL.NOINC `($__internal_19_$__cuda_sm70_shflsync_bfly_p) ;  /* 0x000000d000007944 */ /* 0x024fea0003c00000 */
[----:B------:R-:W-:Y:S02]  /*34410*/  FADD.FTZ R19, R0, R6 ;  /* 0x0000000600137221 */ /* 0x000fe40000010000 */
[----:B------:R1:W5:Y:S01]  /*34420*/  LDL R0, [R1+0x10] ;  /* 0x0000100001007983 */ /* 0x0003620000100800 */
[----:B------:R-:W-:Y:S02]  /*34430*/  MOV R5, 0x2 ;  /* 0x0000000200057802 */ /* 0x000fe40000000f00 */
[----:B------:R-:W-:-:S02]  /*34440*/  MOV R4, 0x34460 ;  /* 0x0003446000047802 */ /* 0x000fc40000000f00 */
[----:B-1---5:R-:W-:Y:S05]  /*34450*/  CALL.REL.NOINC `($__internal_19_$__cuda_sm70_shflsync_bfly_p) ;  /* 0x0000008000007944 */ /* 0x022fea0003c00000 */
[----:B------:R-:W2:Y:S01]  /*34460*/  LDL.LU R0, [R1+0x10] ;  /* 0x0000100001007983 */ /* 0x000ea20000300800 */
[----:B------:R-:W-:-:S02]  /*34470*/  MOV R5, 0x1 ;  /* 0x0000000100057802 */ /* 0x000fc40000000f00 */
[----:B------:R-:W-:Y:S01]  /*34480*/  MOV R4, 0x344c0 ;  /* 0x000344c000047802 */ /* 0x000fe20000000f00 */
[----:B--2---:R-:W-:-:S05]  /*34490*/  FADD.FTZ R3, R0, R6 ;  /* 0x0000000600037221 */ /* 0x004fca0000010000 */
[----:B------:R-:W-:Y:S02]  /*344a0*/  MOV R0, R3 ;  /* 0x0000000300007202 */ /* 0x000fe40000000f00 */
[----:B------:R-:W-:Y:S05]  /*344b0*/  CALL.REL.NOINC `($__internal_19_$__cuda_sm70_shflsync_bfly_p) ;  /* 0x0000002000007944 */ /* 0x000fea0003c00000 */
[----:B------:R-:W-:Y:S01]  /*344c0*/  MOV R4, R6 ;  /* 0x0000000600047202 */ /* 0x000fe20000000f00 */
[----:B------:R-:W-:Y:S05]  /*344d0*/  BRA `(.L_x_3418) ;  /* 0xffffed3000007947 */ /* 0x000fea000383ffff */
        .weak           $__internal_19_$__cuda_sm70_shflsync_bfly_p
        .type           $__internal_19_$__cuda_sm70_shflsync_bfly_p,@function
        .size           $__internal_19_$__cuda_sm70_shflsync_bfly_p,(.L_x_7721 - $__internal_19_$__cuda_sm70_shflsync_bfly_p)
$__internal_19_$__cuda_sm70_shflsync_bfly_p:
[----:B------:R-:W-:Y:S04]  /*344e0*/  WARPSYNC R7 ;  /* 0x0000000700007348 */ /* 0x000fe80003800000 */
[----:B------:R1:W2:Y:S02]  /*344f0*/  SHFL.BFLY PT, R6, R0, R5, R8 ;  /* 0x0c00000500067389 */ /* 0x0002a400000e0008 */
[----:B-1----:R-:W-:-:S04]  /*34500*/  MOV R5, 0x0 ;  /* 0x0000000000057802 */ /* 0x002fc80000000f00 */
[----:B--2---:R-:W-:Y:S05]  /*34510*/  RET.REL.NODEC R4 `(_ZN5flash24flash_fwd_splitkv_kernelI23Flash_fwd_kernel_traitsILi64ELi64ELi256ELi4ELb0ELb0EN7cutlass6half_tE19Flash_kernel_traitsILi64ELi64ELi256ELi4ES3_EELb1ELb0ELb1ELb0ELb0ELb1ELb0ELb1EEEvNS_16Flash_fwd_paramsE) ;  /* 0xfffcbae004007950 */ /* 0x004fea0003c3ffff */
.L_x_3419:
        /* <DEDUP_REMOVED lines=14> */
.L_x_7721:


//--------------------- .text._ZN5flash24flash_fwd_splitkv_kernelI23Flash_fwd_kernel_traitsILi64ELi64ELi256ELi4ELb0ELb0EN7cutlass6half_tE19Flash_kernel_traitsILi64ELi64ELi256ELi4ES3_EELb1ELb0ELb0ELb0ELb1ELb0ELb1ELb0EEEvNS_16Flash_fwd_paramsE --------------------------
	.section	.text._ZN5flash24flash_fwd_splitkv_kernelI23Flash_fwd_kernel_traitsILi64ELi64ELi256ELi4ELb0ELb0EN7cutlass6half_tE19Flash_kernel_traitsILi64ELi64ELi256ELi4ES3_EELb1ELb0ELb0ELb0ELb1ELb0ELb1ELb0EEEvNS_16Flash_fwd_paramsE,"ax",@progbits
	.sectioninfo	@"SHI_REGISTERS=255"
	.align	128
        .global         _ZN5flash24flash_fwd_splitkv_kernelI23Flash_fwd_kernel_traitsILi64ELi64ELi256ELi4ELb0ELb0EN7cutlass6half_tE19Flash_kernel_traitsILi64ELi64ELi256ELi4ES3_EELb1ELb0ELb0ELb0ELb1ELb0ELb1ELb0EEEvNS_16Flash_fwd_paramsE
        .type           _ZN5flash24flash_fwd_splitkv_kernelI23Flash_fwd_kernel_traitsILi64ELi64ELi256ELi4ELb0ELb0EN7cutlass6half_tE19Flash_kernel_traitsILi64ELi64ELi256ELi4ES3_EELb1ELb0ELb0ELb0ELb1ELb0ELb1ELb0EEEvNS_16Flash_fwd_paramsE,@function
        .size           _ZN5flash24flash_fwd_splitkv_kernelI23Flash_fwd_kernel_traitsILi64ELi64ELi256ELi4ELb0ELb0EN7cutlass6half_tE19Flash_kernel_traitsILi64ELi64ELi256ELi4ES3_EELb1ELb0ELb0ELb0ELb1ELb0ELb1ELb0EEEvNS_16Flash_fwd_paramsE,(.L_x_7774 - _ZN5flash24flash_fwd_splitkv_kernelI23Flash_fwd_kernel_traitsILi64ELi64ELi256ELi4ELb0ELb0EN7cutlass6half_tE19Flash_kernel_traitsILi64ELi64ELi256ELi4ES3_EELb1ELb0ELb0ELb0ELb1ELb0ELb1ELb0EEEvNS_16Flash_fwd_paramsE)
        .other          _ZN5flash24flash_fwd_splitkv_kernelI23Flash_fwd_kernel_traitsILi64ELi64ELi256ELi4ELb0ELb0EN7cutlass6half_tE19Flash_kernel_traitsILi64ELi64ELi256ELi4ES3_EELb1ELb0ELb0ELb0ELb1ELb0ELb1ELb0EEEvNS_16Flash_fwd_paramsE,@"STO_CUDA_ENTRY STV_DEFAULT"
_ZN5flash24flash_fwd_splitkv_kernelI23Flash_fwd_kernel_traitsILi64ELi64ELi256ELi4ELb0ELb0EN7cutlass6half_tE19Flash_kernel_traitsILi64ELi64ELi256ELi4ES3_EELb1ELb0ELb0ELb0ELb1ELb0ELb1ELb0EEEvNS_16Flash_fwd_paramsE:
.text._ZN5flash24flash_fwd_splitkv_kernelI23Flash_fwd_kernel_traitsILi64ELi64ELi256ELi4ELb0ELb0EN7cutlass6half_tE19Flash_kernel_traitsILi64ELi64ELi256ELi4ES3_EELb1ELb0ELb0ELb0ELb1ELb0ELb1ELb0EEEvNS_16Flash_fwd_paramsE:
[----:B------:R-:W-:Y:S02]  /*0000*/  MOV R1, c[0x0][0x28] ;  /* 0x00000a0000017a02 */ /* 0x000fe40000000f00 */
[----:B------:R-:W1:Y:S01]  /*0010*/  I2F.U32.RP R2, c[0x0][0x1c0] ;  /* 0x0000700000027b06 */ /* 0x000e620000209000 */
[----:B------:R-:W2:Y:S01]  /*0020*/  S2R R6, SR_CTAID.Z ;  /* 0x0000000000067919 */ /* 0x000ea20000002700 */
[----:B------:R-:W-:Y:S01]  /*0030*/  ISETP.NE.U32.AND P1, PT, RZ, c[0x0][0x1c0], PT ;  /* 0x00007000ff007a0c */ /* 0x000fe20003f25070 */
[----:B------:R-:W-:Y:S01]  /*0040*/  IMAD.MOV.U32 R4, RZ, RZ, -0x1 ;  /* 0xffffffffff047424 */ /* 0x000fe200078e00ff */
[----:B------:R-:W-:Y:S01]  /*0050*/  ULDC.64 UR12, c[0x0][0x118] ;  /* 0x00004600000c7ab9 */ /* 0x000fe20000000a00 */
[----:B------:R-:W-:-:S03]  /*0060*/  IADD3 R1, R1, -0x38, RZ ;  /* 0xffffffc801017810 */ /* 0x000fc60007ffe0ff */
[----:B-1----:R-:W1:Y:S02]  /*0070*/  MUFU.RCP R2, R2 ;  /* 0x0000000200027308 */ /* 0x002e640000001000 */
[----:B-1----:R-:W-:-:S06]  /*0080*/  IADD3 R2, R2, 0xffffffe, RZ ;  /* 0x0ffffffe02027810 */ /* 0x002fcc0007ffe0ff */
[----:B------:R-:W1:Y:S02]  /*0090*/  F2I.FTZ.U32.TRUNC.NTZ R3, R2 ;  /* 0x0000000200037305 */ /* 0x000e64000021f000 */
[----:B-1----:R-:W-:Y:S02]  /*00a0*/  IMAD.MOV R0, RZ, RZ, -R3 ;  /* 0x000000ffff007224 */ /* 0x002fe400078e0a03 */
[----:B------:R-:W-:Y:S02]  /*00b0*/  IMAD.MOV.U32 R2, RZ, RZ, RZ ;  /* 0x000000ffff027224 */ /* 0x000fe400078e00ff */
[----:B------:R-:W-:-:S04]  /*00c0*/  IMAD R0, R0, c[0x0][0x1c0], RZ ;  /* 0x0000700000007a24 */ /* 0x000fc800078e02ff */
[----:B------:R-:W-:-:S06]  /*00d0*/  IMAD.HI.U32 R0, R3, R0, R2 ;  /* 0x0000000003007227 */ /* 0x000fcc00078e0002 */
[----:B--2---:R-:W-:Y:S02]  /*00e0*/  IMAD.HI.U32 R244, R0, R6, RZ ;  /* 0x0000000600f47227 */ /* 0x004fe400078e00ff */
[----:B------:R-:W1:Y:S02]  /*00f0*/  LDC.U8 R0, c[0x0][0x312] ;  /* 0x0000c480ff007b82 */ /* 0x000e640000000000 */
[----:B------:R-:W-:-:S04]  /*0100*/  IMAD.MOV R2, RZ, RZ, -R244 ;  /* 0x000000ffff027224 */ /* 0x000fc800078e0af4 */
[----:B------:R-:W-:-:S05]  /*0110*/  IMAD R2, R2, c[0x0][0x1c0], R6 ;  /* 0x0000700002027a24 */ /* 0x000fca00078e0206 */
[----:B------:R-:W-:-:S13]  /*0120*/  ISETP.GE.U32.AND P2, PT, R2, c[0x0][0x1c0], PT ;  /* 0x0000700002007a0c */ /* 0x000fda0003f46070 */
[----:B------:R-:W-:Y:S02]  /*0130*/  @P2 IADD3 R2, R2, -c[0x0][0x1c0], RZ ;  /* 0x8000700002022a10 */ /* 0x000fe40007ffe0ff */
[----:B------:R-:W-:Y:S02]  /*0140*/  @P2 IADD3 R244, R244, 0x1, RZ ;  /* 0x00000001f4f42810 */ /* 0x000fe40007ffe0ff */
[----:B------:R-:W-:Y:S01]  /*0150*/  ISETP.GE.U32.AND P0, PT, R2, c[0x0][0x1c0], PT ;  /* 0x0000700002007a0c */ /* 0x000fe20003f06070 */
[----:B------:R-:W-:Y:S01]  /*0160*/  IMAD.MOV.U32 R2, RZ, RZ, 0x4 ;  /* 0x00000004ff027424 */ /* 0x000fe200078e00ff */
[----:B------:R-:W-:Y:S02]  /*0170*/  ISETP.NE.U32.AND P2, PT, RZ, c[0x0][0x240], PT ;  /* 0x00009000ff007a0c */ /* 0x000fe40003f45070 */
[----:B-1----:R-:W-:Y:S02]  /*0180*/  ISETP.NE.AND P3, PT, R0, RZ, PT ;  /* 0x000000ff0000720c */ /* 0x002fe40003f65270 */
[----:B------:R-:W-:-:S07]  /*0190*/  ISETP.NE.AND.EX P2, PT, RZ, c[0x0][0x244], PT, P2 ;  /* 0x00009100ff007a0c */ /* 0x000fce0003f45320 */
[----:B------:R-:W-:Y:S02]  /*01a0*/  @P0 IADD3 R244, R244, 0x1, RZ ;  /* 0x00000001f4f40810 */ /* 0x000fe40007ffe0ff */
[----:B------:R-:W-:Y:S02]  /*01b0*/  @!P1 LOP3.LUT R244, RZ, c[0x0][0x1c0], RZ, 0x33, !PT ;  /* 0x00007000fff49a12 */ /* 0x000fe400078e33ff */
[----:B------:R-:W-:Y:S01]  /*01c0*/  ISETP.EQ.U32.AND P1, PT, RZ, c[0x0][0x248], PT ;  /* 0x00009200ff007a0c */ /* 0x000fe20003f22070 */
[----:B------:R-:W-:Y:S01]  /*01d0*/  IMAD.MOV.U32 R3, RZ, RZ, -0x1 ;  /* 0xffffffffff037424 */ /* 0x000fe200078e00ff */
[----:B------:R-:W-:Y:S01]  /*01e0*/  ISETP.NE.U32.AND P0, PT, RZ, c[0x0][0x250], PT ;  /* 0x00009400ff007a0c */ /* 0x000fe20003f05070 */
[CC--:B------:R-:W-:Y:S01]  /*01f0*/  IMAD.WIDE R198, R244.reuse, R2.reuse, c[0x0][0x240] ;  /* 0x00009000f4c67625 */ /* 0x0c0fe200078e0202 */
[----:B------:R-:W-:Y:S02]  /*0200*/  ISETP.EQ.OR.EX P1, PT, RZ, c[0x0][0x24c], !P3, P1 ;  /* 0x00009300ff007a0c */ /* 0x000fe40005f22710 */
[----:B------:R-:W-:Y:S01]  /*0210*/  ISETP.NE.AND.EX P0, PT, RZ, c[0x0][0x254], PT, P0 ;  /* 0x00009500ff007a0c */ /* 0x000fe20003f05300 */
[----:B------:R-:W-:Y:S01]  /*0220*/  IMAD.WIDE R10, R244, R2, c[0x0][0x248] ;  /* 0x00009200f40a7625 */ /* 0x000fe200078e0202 */
[----:B------:R1:W2:Y:S09]  /*0230*/  @P2 LDG.E R4, [R198.64] ;  /* 0x0000000cc6042981 */ /* 0x0002b2000c1e1900 */
[----:B------:R3:W5:Y:S04]  /*0240*/  @!P1 LDG.E R3, [R10.64] ;  /* 0x0000000c0a039981 */ /* 0x000768000c1e1900 */
[----:B-1----:R-:W2:Y:S01]  /*0250*/  @P2 LDG.E R198, [R198.64+0x4] ;  /* 0x0000040cc6c62981 */ /* 0x002ea2000c1e1900 */
[----:B------:R-:W-:-:S02]  /*0260*/  IMAD.MOV.U32 R5, RZ, RZ, RZ ;  /* 0x000000ffff057224 */ /* 0x000fc400078e00ff */
[----:B------:R-:W-:Y:S01]  /*0270*/  @P0 IMAD.WIDE R8, R244, R2, c[0x0][0x250] ;  /* 0x00009400f4080625 */ /* 0x000fe200078e0202 */
[----:B------:R-:W1:Y:S04]  /*0280*/  S2R R34, SR_CTAID.X ;  /* 0x0000000000227919 */ /* 0x000e680000002500 */
[----:B------:R4:W5:Y:S01]  /*0290*/  @P0 LDG.E R5, [R8.64] ;  /* 0x0000000c08050981 */ /* 0x000962000c1e1900 */
[----:B------:R-:W-:-:S03]  /*02a0*/  ISETP.NE.U32.AND P0, PT, RZ, c[0x0][0x248], PT ;  /* 0x00009200ff007a0c */ /* 0x000fc60003f05070 */
[----:B------:R-:W1:Y:S01]  /*02b0*/  S2R R0, SR_CTAID.Y ;  /* 0x0000000000007919 */ /* 0x000e620000002600 */
[----:B------:R-:W-:Y:S01]  /*02c0*/  ISETP.NE.AND.EX P0, PT, RZ, c[0x0][0x24c], PT, P0 ;  /* 0x00009300ff007a0c */ /* 0x000fe20003f05300 */
[----:B----4-:R-:W-:-:S04]  /*02d0*/  IMAD.MOV R9, RZ, RZ, -R244 ;  /* 0x000000ffff097224 */ /* 0x010fc800078e0af4 */
[----:B------:R-:W-:Y:S02]  /*02e0*/  IMAD R9, R9, c[0x0][0x1c0], R6 ;  /* 0x0000700009097a24 */ /* 0x000fe400078e0206 */
[----:B--2---:R-:W-:Y:S02]  /*02f0*/  @P2 IMAD.IADD R198, R198, 0x1, -R4 ;  /* 0x00000001c6c62824 */ /* 0x004fe400078e0a04 */
[----:B------:R-:W-:-:S04]  /*0300*/  @!P2 IMAD.MOV.U32 R198, RZ, RZ, c[0x0][0x214] ;  /* 0x00008500ffc6a624 */ /* 0x000fc800078e00ff */
[----:B------:R-:W-:Y:S05]  /*0310*/  @!P0 BRA `(.L_x_3420) ;  /* 0x0000004000008947 */ /* 0x000fea0003800000 */
[----:B-1-3--:R-:W2:Y:S02]  /*0320*/  @P3 LDG.E R7, [R10.64+0x4] ;  /* 0x0000040c0a073981 */ /* 0x00aea4000c1e1900 */
[----:B--2--5:R-:W-:-:S06]  /*0330*/  @P3 IADD3 R7, R7, -R3, RZ ;  /* 0x8000000307073210 */ /* 0x024fcc0007ffe0ff */
[----:B------:R1:W5:Y:S01]  /*0340*/  @!P3 LDG.E R7, [R10.64] ;  /* 0x0000000c0a07b981 */ /* 0x000362000c1e1900 */
[----:B------:R-:W-:Y:S05]  /*0350*/  BRA `(.L_x_3421) ;  /* 0x0000001000007947 */ /* 0x000fea0003800000 */
.L_x_3420:
[----:B-1-3--:R-:W-:Y:S02]  /*0360*/  MOV R7, c[0x0][0x218] ;  /* 0x0000860000077a02 */ /* 0x00afe40000000f00 */
.L_x_3421:
        /* <DEDUP_REMOVED lines=26> */
[----:B--2---:R-:W-:-:S04]  /*0510*/  IADD3 R12, R12, 0xffffffe, RZ ;  /* 0x0ffffffe0c0c7810 */ /* 0x004fc80007ffe0ff */
[----:B------:R-:W2:Y:S02]  /*0520*/  F2I.FTZ.U32.TRUNC.NTZ R13, R12 ;  /* 0x0000000c000d7305 */ /* 0x000ea4000021f000 */
        /* <DEDUP_REMOVED lines=8> */
[----:B------:R-:W-:-:S04]  /*05b0*/  SHF.R.S32.HI R7, RZ, 0x1f, R10 ;  /* 0x0000001fff077819 */ /* 0x000fc8000001140a */
[----:B------:R-:W-:Y:S02]  /*05c0*/  ISETP.GT.U32.AND P1, PT, R8, R6, PT ;  /* 0x000000060800720c */ /* 0x000fe40003f24070 */
[----:B------:R-:W-:-:S04]  /*05d0*/  LEA.HI R7, R7, R10, RZ, 0x8 ;  /* 0x0000000a07077211 */ /* 0x000fc800078f40ff */
[----:B------:R-:W-:-:S07]  /*05e0*/  SHF.R.S32.HI R7, RZ, 0x8, R7 ;  /* 0x00000008ff077819 */ /* 0x000fce0000011407 */
[----:B------:R-:W-:Y:S01]  /*05f0*/  @!P1 IMAD.IADD R6, R6, 0x1, -R8 ;  /* 0x0000000106069824 */ /* 0x000fe200078e0a08 */
[----:B------:R-:W-:Y:S02]  /*0600*/  @!P1 IADD3 R11, R11, 0x1, RZ ;  /* 0x000000010b0b9810 */ /* 0x000fe40007ffe0ff */
[----:B------:R-:W-:Y:S02]  /*0610*/  ISETP.NE.AND P1, PT, RZ, c[0x0][0x10], PT ;  /* 0x00000400ff007a0c */ /* 0x000fe40003f25270 */
[----:B------:R-:W-:Y:S02]  /*0620*/  ISETP.GE.U32.AND P2, PT, R6, R8, PT ;  /* 0x000000080600720c */ /* 0x000fe40003f46070 */
[----:B------:R-:W-:-:S04]  /*0630*/  IADD3 R8, -R198, 0x13f, R200 ;  /* 0x0000013fc6087810 */ /* 0x000fc80007ffe1c8 */
[----:B------:R-:W-:-:S04]  /*0640*/  IADD3 R8, R8, c[0x0][0x2e8], R197 ;  /* 0x0000ba0008087a10 */ /* 0x000fc80007ffe0c5 */
[----:B------:R-:W-:-:S03]  /*0650*/  SHF.R.S32.HI R192, RZ, 0x1f, R8 ;  /* 0x0000001fffc07819 */ /* 0x000fc60000011408 */
[----:B------:R-:W-:Y:S02]  /*0660*/  @P2 IADD3 R11, R11, 0x1, RZ ;  /* 0x000000010b0b2810 */ /* 0x000fe40007ffe0ff */
[----:B------:R-:W-:-:S03]  /*0670*/  LEA.HI R192, R192, R8, RZ, 0x8 ;  /* 0x00000008c0c07211 */ /* 0x000fc600078f40ff */
[----:B------:R-:W-:Y:S01]  /*0680*/  IMAD.MOV.U32 R6, RZ, RZ, R11 ;  /* 0x000000ffff067224 */ /* 0x000fe200078e000b */
[----:B------:R-:W-:-:S03]  /*0690*/  SHF.R.S32.HI R192, RZ, 0x8, R192 ;  /* 0x00000008ffc07819 */ /* 0x000fc600000114c0 */
[----:B------:R-:W-:Y:S01]  /*06a0*/  @!P0 IMAD.MOV R6, RZ, RZ, -R6 ;  /* 0x000000ffff068224 */ /* 0x000fe200078e0a06 */
[----:B------:R-:W-:-:S05]  /*06b0*/  @!P1 LOP3.LUT R6, RZ, c[0x0][0x10], RZ, 0x33, !PT ;  /* 0x00000400ff069a12 */ /* 0x000fca00078e33ff */
[----:B------:R-:W-:-:S04]  /*06c0*/  IMAD R238, R6, R0, RZ ;  /* 0x0000000006ee7224 */ /* 0x000fc800078e02ff */
[----:B------:R-:W-:-:S05]  /*06d0*/  IMAD.IADD R6, R6, 0x1, R238 ;  /* 0x0000000106067824 */ /* 0x000fca00078e02ee */
[----:B------:R-:W-:-:S04]  /*06e0*/  IMNMX R6, R7, R6, PT ;  /* 0x0000000607067217 */ /* 0x000fc80003800200 */
[----:B------:R-:W-:-:S04]  /*06f0*/  IMNMX R192, R6, R192, PT ;  /* 0x000000c006c07217 */ /* 0x000fc80003800200 */
[----:B------:R-:W-:-:S13]  /*0700*/  ISETP.GE.AND P0, PT, R238, R192, PT ;  /* 0x000000c0ee00720c */ /* 0x000fda0003f06270 */
[----:B------:R-:W-:Y:S05]  /*0710*/  @!P0 BRA `(.L_x_3422) ;  /* 0x0000048000008947 */ /* 0x000fea0003800000 */
[----:B-1----:R-:W-:Y:S01]  /*0720*/  SHF.R.S32.HI R3, RZ, 0x1f, R167 ;  /* 0x0000001fff037819 */ /* 0x002fe200000114a7 */
[----:B------:R-:W-:Y:S01]  /*0730*/  IMAD R0, R0, c[0x0][0x210], R244 ;  /* 0x0000840000007a24 */ /* 0x000fe200078e02f4 */
[----:B------:R-:W-:Y:S01]  /*0740*/  LOP3.LUT P6, RZ, R167, 0xf, RZ, 0xc0, !PT ;  /* 0x0000000fa7ff7812 */ /* 0x000fe200078cc0ff */
[----:B------:R-:W-:Y:S01]  /*0750*/  IMAD.IADD R198, R198, 0x1, -R200 ;  /* 0x00000001c6c67824 */ /* 0x000fe200078e0ac8 */
[----:B------:R-:W-:-:S04]  /*0760*/  LEA.HI R3, R3, R167, RZ, 0x4 ;  /* 0x000000a703037211 */ /* 0x000fc800078f20ff */
[----:B------:R-:W-:-:S05]  /*0770*/  LOP3.LUT R2, R3, 0x3ffffff0, RZ, 0xc0, !PT ;  /* 0x3ffffff003027812 */ /* 0x000fca00078ec0ff */
[----:B------:R-:W-:Y:S02]  /*0780*/  IMAD.IADD R6, R167, 0x1, -R2 ;  /* 0x00000001a7067824 */ /* 0x000fe400078e0a02 */
[----:B------:R-:W-:Y:S01]  /*0790*/  IMAD R2, R0, c[0x0][0x1c0], R9 ;  /* 0x0000700000027a24 */ /* 0x000fe200078e0209 */
[----:B------:R-:W-:Y:S01]  /*07a0*/  SHF.R.S32.HI R0, RZ, 0x4, R3 ;  /* 0x00000004ff007819 */ /* 0x000fe20000011403 */
[----:B------:R-:W-:Y:S02]  /*07b0*/  IMAD.SHL.U32 R6, R6, 0x4, RZ ;  /* 0x0000000406067824 */ /* 0x000fe400078e00ff */
[----:B------:R-:W-:Y:S01]  /*07c0*/  IMAD R2, R2, c[0x0][0x214], R200 ;  /* 0x0000850002027a24 */ /* 0x000fe200078e02c8 */
[----:B------:R-:W-:Y:S02]  /*07d0*/  IADD3 R3, R0, 0x8, RZ ;  /* 0x0000000800037810 */ /* 0x000fe40007ffe0ff */
[----:B------:R-:W-:Y:S01]  /*07e0*/  SHF.R.S32.HI R7, RZ, 0x1f, R6 ;  /* 0x0000001fff077819 */ /* 0x000fe20000011406 */
[----:B------:R-:W-:Y:S01]  /*07f0*/  IMAD R5, R2, c[0x0][0x22c], RZ ;  /* 0x00008b0002057a24 */ /* 0x000fe200078e02ff */
[----:B------:R-:W-:-:S02]  /*0800*/  IADD3 R10, R0, 0x18, RZ ;  /* 0x00000018000a7810 */ /* 0x000fc40007ffe0ff */
[C---:B------:R-:W-:Y:S01]  /*0810*/  IADD3 R11, R0.reuse, 0x10, RZ ;  /* 0x00000010000b7810 */ /* 0x040fe20007ffe0ff */
[C---:B------:R-:W-:Y:S01]  /*0820*/  IMAD.WIDE R6, R0.reuse, 0x40, R6 ;  /* 0x0000004000067825 */ /* 0x040fe200078e0206 */
[-C--:B------:R-:W-:Y:S02]  /*0830*/  ISETP.GE.AND P5, PT, R3, R198.reuse, PT ;  /* 0x000000c60300720c */ /* 0x080fe40003fa6270 */
[----:B------:R-:W-:Y:S02]  /*0840*/  ISETP.GE.AND P2, PT, R0, R198, PT ;  /* 0x000000c60000720c */ /* 0x000fe40003f46270 */
[----:B------:R-:W-:Y:S02]  /*0850*/  IADD3 R6, P0, R5, R6, RZ ;  /* 0x0000000605067210 */ /* 0x000fe40007f1e0ff */
[----:B------:R-:W-:Y:S02]  /*0860*/  ISETP.GE.AND P1, PT, R11, R198, PT ;  /* 0x000000c60b00720c */ /* 0x000fe40003f26270 */
[----:B------:R-:W-:-:S02]  /*0870*/  LEA.HI.X.SX32 R5, R5, R7, 0x1, P0 ;  /* 0x0000000705057211 */ /* 0x000fc400000f0eff */
[----:B------:R-:W-:Y:S02]  /*0880*/  LEA R4, P0, R6, c[0x0][0x1d8], 0x2 ;  /* 0x0000760006047a11 */ /* 0x000fe400078010ff */
[----:B------:R-:W-:Y:S02]  /*0890*/  IADD3 R9, R0, 0x20, RZ ;  /* 0x0000002000097810 */ /* 0x000fe40007ffe0ff */
[----:B------:R-:W-:Y:S02]  /*08a0*/  LEA.HI.X R5, R6, c[0x0][0x1dc], R5, 0x2, P0 ;  /* 0x0000770006057a11 */ /* 0x000fe400000f1405 */
[-C--:B------:R-:W-:Y:S02]  /*08b0*/  ISETP.GE.AND P0, PT, R10, R198.reuse, PT ;  /* 0x000000c60a00720c */ /* 0x080fe40003f06270 */
[----:B------:R-:W-:Y:S01]  /*08c0*/  ISETP.GE.AND P4, PT, R9, R198, PT ;  /* 0x000000c60900720c */ /* 0x000fe20003f86270 */
[----:B------:R-:W-:Y:S01]  /*08d0*/  @!P5 STG.E.128 [R4.64+0x800], RZ ;  /* 0x000800ff0400d986 */ /* 0x000fe2000c101d0c */
[----:B------:R-:W-:-:S02]  /*08e0*/  IADD3 R8, R0, 0x28, RZ ;  /* 0x0000002800087810 */ /* 0x000fc40007ffe0ff */
[C---:B------:R-:W-:Y:S01]  /*08f0*/  IADD3 R7, R0.reuse, 0x30, RZ ;  /* 0x0000003000077810 */ /* 0x040fe20007ffe0ff */
[----:B------:R-:W-:Y:S01]  /*0900*/  @!P2 STG.E.128 [R4.64], RZ ;  /* 0x000000ff0400a986 */ /* 0x000fe2000c101d0c */
[----:B------:R-:W-:Y:S02]  /*0910*/  IADD3 R6, R0, 0x38, RZ ;  /* 0x0000003800067810 */ /* 0x000fe40007ffe0ff */
[-C--:B------:R-:W-:Y:S01]  /*0920*/  ISETP.GE.OR P5, PT, R3, R198.reuse, P6 ;  /* 0x000000c60300720c */ /* 0x080fe200037a6670 */
[----:B------:R-:W-:Y:S01]  /*0930*/  @!P1 STG.E.128 [R4.64+0x1000], RZ ;  /* 0x001000ff04009986 */ /* 0x000fe2000c101d0c */
[----:B------:R-:W-:Y:S02]  /*0940*/  SHF.R.S32.HI R3, RZ, 0x1f, R2 ;  /* 0x0000001fff037819 */ /* 0x000fe40000011402 */
[----:B------:R-:W-:Y:S01]  /*0950*/  ISETP.GE.AND P3, PT, R8, R198, PT ;  /* 0x000000c60800720c */ /* 0x000fe20003f66270 */
[----:B------:R-:W-:Y:S01]  /*0960*/  @!P0 STG.E.128 [R4.64+0x1800], RZ ;  /* 0x001800ff04008986 */ /* 0x000fe2000c101d0c */
[----:B------:R-:W-:-:S02]  /*0970*/  IADD3 R2, P0, R2, R0, RZ ;  /* 0x0000000002027210 */ /* 0x000fc40007f1e0ff */
[-C--:B------:R-:W-:Y:S01]  /*0980*/  ISETP.GE.AND P2, PT, R7, R198.reuse, PT ;  /* 0x000000c60700720c */ /* 0x080fe20003f46270 */
[----:B------:R-:W-:Y:S01]  /*0990*/  @!P4 STG.E.128 [R4.64+0x2000], RZ ;  /* 0x002000ff0400c986 */ /* 0x000fe2000c101d0c */
[-C--:B------:R-:W-:Y:S02]  /*09a0*/  ISETP.GE.AND P1, PT, R6, R198.reuse, PT ;  /* 0x000000c60600720c */ /* 0x080fe40003f26270 */
[----:B------:R-:W-:Y:S02]  /*09b0*/  LEA.HI.X.SX32 R3, R0, R3, 0x1, P0 ;  /* 0x0000000300037211 */ /* 0x000fe400000f0eff */
[C---:B------:R-:W-:Y:S02]  /*09c0*/  LEA R12, P0, R2.reuse, c[0x0][0x208], 0x2 ;  /* 0x00008200020c7a11 */ /* 0x040fe400078010ff */
[-C--:B------:R-:W-:Y:S01]  /*09d0*/  ISETP.GE.OR P4, PT, R11, R198.reuse, P6 ;  /* 0x000000c60b00720c */ /* 0x080fe20003786670 */
[----:B------:R-:W-:Y:S01]  /*09e0*/  @!P3 STG.E.128 [R4.64+0x2800], RZ ;  /* 0x002800ff0400b986 */ /* 0x000fe2000c101d0c */
[----:B------:R-:W-:Y:S01]  /*09f0*/  LEA.HI.X R13, R2, c[0x0][0x20c], R3, 0x2, P0 ;  /* 0x00008300020d7a11 */ /* 0x000fe200000f1403 */
[----:B------:R-:W-:Y:S01]  /*0a00*/  @!P5 IMAD.MOV.U32 R2, RZ, RZ, -0x800000 ;  /* 0xff800000ff02d424 */ /* 0x000fe200078e00ff */
[-C--:B------:R-:W-:Y:S01]  /*0a10*/  ISETP.GE.OR P3, PT, R10, R198.reuse, P6 ;  /* 0x000000c60a00720c */ /* 0x080fe20003766670 */
[----:B------:R-:W-:Y:S01]  /*0a20*/  @!P2 STG.E.128 [R4.64+0x3000], RZ ;  /* 0x003000ff0400a986 */ /* 0x000fe2000c101d0c */
[----:B------:R-:W-:-:S02]  /*0a30*/  ISETP.GE.OR P2, PT, R9, R198, P6 ;  /* 0x000000c60900720c */ /* 0x000fc40003746670 */
[-C--:B------:R-:W-:Y:S01]  /*0a40*/  ISETP.GE.OR P0, PT, R7, R198.reuse, P6 ;  /* 0x000000c60700720c */ /* 0x080fe20003706670 */
[----:B------:R1:W-:Y:S01]  /*0a50*/  @!P1 STG.E.128 [R4.64+0x3800], RZ ;  /* 0x003800ff04009986 */ /* 0x0003e2000c101d0c */
[----:B------:R-:W-:-:S03]  /*0a60*/  ISETP.GE.OR P1, PT, R8, R198, P6 ;  /* 0x000000c60800720c */ /* 0x000fc60003726670 */
[----:B------:R2:W-:Y:S01]  /*0a70*/  @!P5 STG.E [R12.64+0x20], R2 ;  /* 0x000020020c00d986 */ /* 0x0005e2000c10190c */
[-C--:B------:R-:W-:Y:S01]  /*0a80*/  ISETP.GE.OR P5, PT, R0, R198.reuse, P6 ;  /* 0x000000c60000720c */ /* 0x080fe200037a6670 */
[----:B------:R-:W-:Y:S01]  /*0a90*/  @!P4 IMAD.MOV.U32 R0, RZ, RZ, -0x800000 ;  /* 0xff800000ff00c424 */ /* 0x000fe200078e00ff */
[----:B------:R-:W-:-:S03]  /*0aa0*/  ISETP.GE.OR P6, PT, R6, R198, P6 ;  /* 0x000000c60600720c */ /* 0x000fc600037c6670 */
[----:B------:R-:W-:Y:S01]  /*0ab0*/  @!P2 IMAD.MOV.U32 R3, RZ, RZ, -0x800000 ;  /* 0xff800000ff03a424 */ /* 0x000fe200078e00ff */
[----:B------:R3:W-:Y:S04]  /*0ac0*/  @!P4 STG.E [R12.64+0x40], R0 ;  /* 0x000040000c00c986 */ /* 0x0007e8000c10190c */
[----:B------:R4:W-:Y:S01]  /*0ad0*/  @!P2 STG.E [R12.64+0x80], R3 ;  /* 0x000080030c00a986 */ /* 0x0009e2000c10190c */
[----:B-1----:R-:W-:Y:S02]  /*0ae0*/  @!P3 IMAD.MOV.U32 R4, RZ, RZ, -0x800000 ;  /* 0xff800000ff04b424 */ /* 0x002fe400078e00ff */
[----:B------:R-:W-:-:S03]  /*0af0*/  @!P5 IMAD.MOV.U32 R5, RZ, RZ, -0x800000 ;  /* 0xff800000ff05d424 */ /* 0x000fc600078e00ff */
[----:B------:R4:W-:Y:S01]  /*0b00*/  @!P3 STG.E [R12.64+0x60], R4 ;  /* 0x000060040c00b986 */ /* 0x0009e2000c10190c */
[----:B--2---:R-:W-:-:S03]  /*0b10*/  @!P1 IMAD.MOV.U32 R2, RZ, RZ, -0x800000 ;  /* 0xff800000ff029424 */ /* 0x004fc600078e00ff */
[----:B------:R4:W-:Y:S01]  /*0b20*/  @!P5 STG.E [R12.64], R5 ;  /* 0x000000050c00d986 */ /* 0x0009e2000c10190c */
[----:B---3--:R-:W-:-:S03]  /*0b30*/  @!P0 IMAD.MOV.U32 R0, RZ, RZ, -0x800000 ;  /* 0xff800000ff008424 */ /* 0x008fc600078e00ff */
[----:B------:R4:W-:Y:S04]  /*0b40*/  @!P1 STG.E [R12.64+0xa0], R2 ;  /* 0x0000a0020c009986 */ /* 0x0009e8000c10190c */
[----:B------:R4:W-:Y:S01]  /*0b50*/  @!P0 STG.E [R12.64+0xc0], R0 ;  /* 0x0000c0000c008986 */ /* 0x0009e2000c10190c */
[----:B------:R-:W-:Y:S05]  /*0b60*/  @P6 EXIT ;  /* 0x000000000000694d */ /* 0x000fea0003800000 */
[----:B----4-:R-:W-:-:S05]  /*0b70*/  MOV R0, 0xff800000 ;  /* 0xff80000000007802 */ /* 0x010fca0000000f00 */
[----:B------:R-:W-:Y:S01]  /*0b80*/  STG.E [R12.64+0xe0], R0 ;  /* 0x0000e0000c007986 */ /* 0x000fe2000c10190c */
[----:B------:R-:W-:Y:S05]  /*0b90*/  EXIT ;  /* 0x000000000000794d */ /* 0x000fea0003800000 */
.L_x_3422:
        /* <DEDUP_REMOVED lines=95> */
.L_x_3423:
        /* <DEDUP_REMOVED lines=18> */
.L_x_3425:
[----:B------:R-:W-:Y:S01]  /*12b0*/  IABS R10, c[0x0][0x1c8] ;  /* 0x00007200000a7a13 */ /* 0x000fe20000000000 */
[----:B------:R-:W-:Y:S01]  /*12c0*/  @P4 IMAD.IADD R3, R5, 0x1, R3 ;  /* 0x0000000105034824 */ /* 0x000fe200078e0203 */
[----:B------:R-:W-:Y:S02]  /*12d0*/  LEA R20, R192, 0xffffff00, 0x8 ;  /* 0xffffff00c0147811 */ /* 0x000fe400078e40ff */
[----:B------:R-:W1:Y:S01]  /*12e0*/  I2F.RP R12, R10 ;  /* 0x0000000a000c7306 */ /* 0x000e620000209400 */
[-C--:B------:R-:W-:Y:S01]  /*12f0*/  LOP3.LUT R7, R7, R6.reuse, RZ, 0x3c, !PT ;  /* 0x0000000607077212 */ /* 0x080fe200078e3cff */
[----:B------:R-:W-:Y:S01]  /*1300*/  @P4 IMAD.WIDE.U32 R28, R3, c[0x0][0x1a0], RZ ;  /* 0x00006800031c4a25 */ /* 0x000fe200078e00ff */
[----:B------:R-:W-:Y:S02]  /*1310*/  SHF.R.S32.HI R19, RZ, 0x1f, R20 ;  /* 0x0000001fff137819 */ /* 0x000fe40000011414 */
[----:B------:R-:W-:Y:S01]  /*1320*/  LOP3.LUT R6, R7, R6, RZ, 0x3c, !PT ;  /* 0x0000000607067212 */ /* 0x000fe200078e3cff */
[----:B------:R-:W-:-:S03]  /*1330*/  @P4 IMAD R3, R3, c[0x0][0x1a4], R29 ;  /* 0x0000690003034a24 */ /* 0x000fc600078e021d */
[----:B------:R-:W-:-:S05]  /*1340*/  LOP3.LUT R7, R7, R6, RZ, 0x3c, !PT ;  /* 0x0000000607077212 */ /* 0x000fca00078e3cff */
[----:B------:R-:W-:Y:S01]  /*1350*/  IMAD.WIDE.U32 R6, R20, c[0x0][0x198], R6 ;  /* 0x0000660014067a25 */ /* 0x000fe200078e0006 */
[----:B-1----:R-:W1:Y:S02]  /*1360*/  MUFU.RCP R12, R12 ;  /* 0x0000000c000c7308 */ /* 0x002e640000001000 */
[----:B-1----:R-:W-:-:S06]  /*1370*/  IADD3 R12, R12, 0xffffffe, RZ ;  /* 0x0ffffffe0c0c7810 */ /* 0x002fcc0007ffe0ff */
[----:B------:R-:W1:Y:S02]  /*1380*/  F2I.FTZ.U32.TRUNC.NTZ R13, R12 ;  /* 0x0000000c000d7305 */ /* 0x000e64000021f000 */
[----:B-1----:R-:W-:Y:S02]  /*1390*/  IMAD.MOV R2, RZ, RZ, -R13 ;  /* 0x000000ffff027224 */ /* 0x002fe400078e0a0d */
[----:B------:R-:W-:Y:S02]  /*13a0*/  IMAD.MOV.U32 R12, RZ, RZ, RZ ;  /* 0x000000ffff0c7224 */ /* 0x000fe400078e00ff */
        /* <DEDUP_REMOVED lines=16> */
[----:B------:R-:W-:-:S03]  /*14b0*/  @P3 IADD3 R18, R18, 0x1, RZ ;  /* 0x0000000112123810 */ /* 0x000fc60007ffe0ff */
[----:B------:R-:W-:-:S03]  /*14c0*/  IADD3 R7, R7, R2, RZ ;  /* 0x0000000207077210 */ /* 0x000fc60007ffe0ff */
        /* <DEDUP_REMOVED lines=21> */
.L_x_3424:
[----:B------:R-:W-:Y:S01]  /*1620*/  ISETP.NE.AND P1, PT, R4, -0x1, PT ;  /* 0xffffffff0400780c */ /* 0x000fe20003f25270 */
[----:B------:R-:W-:Y:S01]  /*1630*/  IMAD.IADD R237, R198, 0x1, -R200 ;  /* 0x00000001c6ed7824 */ /* 0x000fe200078e0ac8 */
[----:B------:R-:W-:Y:S01]  /*1640*/  SHF.R.S32.HI R201, RZ, 0x1f, R167 ;  /* 0x0000001fffc97819 */ /* 0x000fe200000114a7 */
[----:B------:R-:W-:Y:S01]  /*1650*/  IMAD.MOV.U32 R194, RZ, RZ, c[0x0][0x198] ;  /* 0x00006600ffc27624 */ /* 0x000fe200078e00ff */
[----:B------:R-:W-:Y:S01]  /*1660*/  IADD3 R242, R192, -0x1, RZ ;  /* 0xffffffffc0f27810 */ /* 0x000fe20007ffe0ff */
[----:B------:R-:W-:Y:S01]  /*1670*/  IMAD.MOV.U32 R166, RZ, RZ, 0x20 ;  /* 0x00000020ffa67424 */ /* 0x000fe200078e00ff */
[----:B------:R-:W-:Y:S01]  /*1680*/  LEA.HI R176, R201, R167, RZ, 0x3 ;  /* 0x000000a7c9b07211 */ /* 0x000fe200078f18ff */
[----:B------:R-:W-:-:S03]  /*1690*/  IMAD.SHL.U32 R206, R167, 0x2, RZ ;  /* 0x00000002a7ce7824 */ /* 0x000fc600078e00ff */
[----:B------:R-:W-:Y:S02]  /*16a0*/  SHF.R.S32.HI R14, RZ, 0x3, R176 ;  /* 0x00000003ff0e7819 */ /* 0x000fe400000114b0 */
[----:B------:R-:W-:Y:S01]  /*16b0*/  LOP3.LUT R176, R176, 0xfffffff8, RZ, 0xc0, !PT ;  /* 0xfffffff8b0b07812 */ /* 0x000fe200078ec0ff */
[----:B------:R-:W-:Y:S01]  /*16c0*/  @!P1 IMAD.WIDE.U32 R6, R244, c[0x0][0x178], RZ ;  /* 0x00005e00f4069a25 */ /* 0x000fe200078e00ff */
[----:B-----5:R-:W-:Y:S02]  /*16d0*/  @!P1 SHF.R.S32.HI R0, RZ, 0x1f, R244 ;  /* 0x0000001fff009819 */ /* 0x020fe400000114f4 */
[----:B------:R-:W-:Y:S01]  /*16e0*/  IADD3 R22, R14, 0x20, RZ ;  /* 0x000000200e167810 */ /* 0x000fe20007ffe0ff */
[----:B------:R-:W-:Y:S01]  /*16f0*/  @P1 IMAD.WIDE.U32 R10, R4, c[0x0][0x190], RZ ;  /* 0x00006400040a1a25 */ /* 0x000fe200078e00ff */
[----:B------:R-:W-:Y:S02]  /*1700*/  IADD3 R23, R14, 0x10, RZ ;  /* 0x000000100e177810 */ /* 0x000fe40007ffe0ff */
[-C--:B------:R-:W-:Y:S01]  /*1710*/  ISETP.GE.AND P3, PT, R22, R237.reuse, PT ;  /* 0x000000ed1600720c */ /* 0x080fe20003f66270 */
[----:B------:R-:W-:Y:S01]  /*1720*/  @!P1 IMAD R0, R0, c[0x0][0x178], RZ ;  /* 0x00005e0000009a24 */ /* 0x000fe200078e02ff */
[----:B------:R-:W-:Y:S01]  /*1730*/  SHF.R.S32.HI R15, RZ, 0x1f, R14 ;  /* 0x0000001fff0f7819 */ /* 0x000fe2000001140e */
[----:B------:R-:W-:Y:S01]  /*1740*/  IMAD.IADD R176, R167, 0x1, -R176 ;  /* 0x00000001a7b07824 */ /* 0x000fe200078e0ab0 */
[----:B------:R-:W-:Y:S01]  /*1750*/  IADD3 R21, R14, 0x30, RZ ;  /* 0x000000300e157810 */ /* 0x000fe20007ffe0ff */
[----:B------:R-:W-:Y:S01]  /*1760*/  @!P1 IMAD R0, R244, c[0x0][0x17c], R0 ;  /* 0x00005f00f4009a24 */ /* 0x000fe200078e0200 */
[----:B------:R-:W-:Y:S01]  /*1770*/  ISETP.GE.AND P6, PT, R14, R237, PT ;  /* 0x000000ed0e00720c */ /* 0x000fe20003fc6270 */
[----:B------:R-:W-:Y:S01]  /*1780*/  @!P1 IMAD.MOV.U32 R10, RZ, RZ, R6 ;  /* 0x000000ffff0a9224 */ /* 0x000fe200078e0006 */
[----:B------:R-:W-:Y:S01]  /*1790*/  LOP3.LUT R206, R206, 0x6, RZ, 0xc0, !PT ;  /* 0x00000006cece7812 */ /* 0x000fe200078ec0ff */
[----:B------:R-:W-:-:S02]  /*17a0*/  @P1 IMAD R4, R4, c[0x0][0x194], R11 ;  /* 0x0000650004041a24 */ /* 0x000fc400078e020b */
[----:B------:R-:W-:Y:S02]  /*17b0*/  IMAD.SHL.U32 R6, R14, 0x40, RZ ;  /* 0x000000400e067824 */ /* 0x000fe400078e00ff */
[----:B------:R-:W-:Y:S02]  /*17c0*/  IMAD.SHL.U32 R8, R176, 0x8, RZ ;  /* 0x00000008b0087824 */ /* 0x000fe400078e00ff */
[----:B------:R-:W-:Y:S01]  /*17d0*/  @!P1 IMAD.IADD R4, R7, 0x1, R0 ;  /* 0x0000000107049824 */ /* 0x000fe200078e0200 */
[----:B------:R-:W-:Y:S01]  /*17e0*/  ISETP.GE.AND P1, PT, R23, R237, PT ;  /* 0x000000ed1700720c */ /* 0x000fe20003f26270 */
[----:B------:R-:W-:Y:S01]  /*17f0*/  IMAD.WIDE R34, R34, 0x40, R14 ;  /* 0x0000004022227825 */ /* 0x000fe200078e020e */
[----:B------:R-:W-:Y:S02]  /*1800*/  LOP3.LUT R6, R6, 0x1c0, RZ, 0xc0, !PT ;  /* 0x000001c006067812 */ /* 0x000fe400078ec0ff */
[----:B------:R-:W-:Y:S01]  /*1810*/  IADD3 R10, P5, R8, R10, RZ ;  /* 0x0000000a080a7210 */ /* 0x000fe20007fbe0ff */
[----:B------:R-:W-:Y:S01]  /*1820*/  IMAD R164, R15, c[0x0][0x198], RZ ;  /* 0x000066000fa47a24 */ /* 0x000fe200078e02ff */
[----:B------:R-:W-:-:S02]  /*1830*/  SHF.R.S32.HI R5, RZ, 0x1f, R8 ;  /* 0x0000001fff057819 */ /* 0x000fc40000011408 */
[----:B------:R-:W-:Y:S01]  /*1840*/  SHF.R.S32.HI R0, RZ, 0x1f, R9 ;  /* 0x0000001fff007819 */ /* 0x000fe20000011409 */
[----:B------:R-:W-:Y:S01]  /*1850*/  IMAD R164, R14, c[0x0][0x19c], R164 ;  /* 0x000067000ea47a24 */ /* 0x000fe200078e02a4 */
[----:B------:R-:W-:Y:S02]  /*1860*/  LEA.HI R7, R201, R167, RZ, 0x6 ;  /* 0x000000a7c9077211 */ /* 0x000fe400078f30ff */
[----:B------:R-:W-:Y:S01]  /*1870*/  IADD3 R28, P2, R8, R28, RZ ;  /* 0x0000001c081c7210 */ /* 0x000fe20007f5e0ff */
[----:B------:R-:W-:Y:S01]  /*1880*/  IMAD R0, R0, c[0x0][0x1a8], RZ ;  /* 0x00006a0000007a24 */ /* 0x000fe200078e02ff */
[----:B------:R-:W-:Y:S01]  /*1890*/  IADD3 R12, P4, R8, R12, RZ ;  /* 0x0000000c080c7210 */ /* 0x000fe20007f9e0ff */
[----:B------:R-:W-:Y:S01]  /*18a0*/  IMAD.SHL.U32 R7, R7, 0x8, RZ ;  /* 0x0000000807077824 */ /* 0x000fe200078e00ff */
[----:B------:R-:W-:Y:S01]  /*18b0*/  LOP3.LUT R8, R6, 0x38, R8, 0xf8, !PT ;  /* 0x0000003806087812 */ /* 0x000fe200078ef808 */
[C---:B------:R-:W-:Y:S01]  /*18c0*/  IMAD.X R29, R5.reuse, 0x1, R3, P2 ;  /* 0x00000001051d7824 */ /* 0x040fe200010e0603 */
[C---:B------:R-:W-:Y:S01]  /*18d0*/  IADD3.X R11, R5.reuse, R4, RZ, P5, !PT ;  /* 0x00000004050b7210 */ /* 0x040fe20002ffe4ff */
[----:B------:R-:W-:Y:S01]  /*18e0*/  IMAD.X R13, R5, 0x1, R2, P4 ;  /* 0x00000001050d7824 */ /* 0x000fe200020e0602 */
[----:B------:R-:W-:Y:S01]  /*18f0*/  SHF.R.U32.HI R6, RZ, 0x3, R6 ;  /* 0x00000003ff067819 */ /* 0x000fe20000011606 */
[----:B------:R-:W-:Y:S01]  /*1900*/  IMAD R0, R9, c[0x0][0x1ac], R0 ;  /* 0x00006b0009007a24 */ /* 0x000fe200078e0200 */
[----:B------:R-:W-:Y:S01]  /*1910*/  ISETP.GE.AND P5, PT, R21, R237, PT ;  /* 0x000000ed1500720c */ /* 0x000fe20003fa6270 */
[----:B------:R-:W-:Y:S01]  /*1920*/  IMAD.WIDE.U32 R10, R9, c[0x0][0x1a8], R10 ;  /* 0x00006a00090a7a25 */ /* 0x000fe200078e000a */
[----:B------:R-:W-:-:S02]  /*1930*/  LOP3.LUT R6, R8, R6, RZ, 0x3c, !PT ;  /* 0x0000000608067212 */ /* 0x000fc400078e3cff */
[C---:B------:R-:W-:Y:S01]  /*1940*/  @!P3 IADD3 R24, P4, R34.reuse, 0x20, RZ ;  /* 0x000000202218b810 */ /* 0x040fe20007f9e0ff */
[----:B------:R-:W-:Y:S01]  /*1950*/  @!P6 IMAD R2, R35, c[0x0][0x190], RZ ;  /* 0x000064002302ea24 */ /* 0x000fe200078e02ff */
        /* <DEDUP_REMOVED lines=14> */
[C---:B------:R-:W-:Y:S02]  /*1a40*/  @!P6 IMAD R2, R34.reuse, c[0x0][0x194], R2 ;  /* 0x000065002202ea24 */ /* 0x040fe400078e0202 */
        /* <DEDUP_REMOVED lines=13> */
[----:B------:R-:W-:Y:S01]  /*1b20*/  @!P1 LEA R6, P4, R26, c[0x0][0x160], 0x1 ;  /* 0x000058001a069a11 */ /* 0x000fe200078808ff */
[----:B------:R-:W-:Y:S01]  /*1b30*/  @!P1 IMAD.IADD R3, R27, 0x1, R3 ;  /* 0x000000011b039824 */ /* 0x000fe200078e0203 */
[----:B------:R-:W-:Y:S01]  /*1b40*/  @!PT LDS RZ, [RZ] ;  /* 0x00000000fffff984 */ /* 0x000fe20000000800 */
[----:B------:R-:W-:Y:S01]  /*1b50*/  @!PT LDS RZ, [RZ] ;  /* 0x00000000fffff984 */ /* 0x000fe20000000800 */
[----:B------:R-:W-:Y:S01]  /*1b60*/  @!PT LDS RZ, [RZ] ;  /* 0x00000000fffff984 */ /* 0x000fe20000000800 */
[----:B------:R1:W-:Y:S01]  /*1b70*/  @!P6 LDGSTS.E.BYPASS.LTC128B.128 [R243], [R10.64] ;  /* 0x000000000af3efae */ /* 0x0003e2000b901d4c */
[----:B------:R-:W-:Y:S02]  /*1b80*/  IMAD.SHL.U32 R2, R242, 0x100, RZ ;  /* 0x00000100f2027824 */ /* 0x000fe400078e00ff */
[----:B------:R-:W-:Y:S01]  /*1b90*/  @!P5 IMAD R0, R0, c[0x0][0x190], RZ ;  /* 0x000064000000da24 */ /* 0x000fe200078e02ff */
[----:B------:R-:W-:Y:S01]  /*1ba0*/  @!P1 LEA.HI.X R7, R26, c[0x0][0x164], R3, 0x1, P4 ;  /* 0x000059001a079a11 */ /* 0x000fe200020f0c03 */
[----:B------:R-:W-:-:S02]  /*1bb0*/  IMAD.IADD R3, R197, 0x1, -R2 ;  /* 0x00000001c5037824 */ /* 0x000fc400078e0a02 */
[----:B------:R-:W-:Y:S02]  /*1bc0*/  @!P3 IMAD.IADD R5, R25, 0x1, R5 ;  /* 0x000000011905b824 */ /* 0x000fe400078e0205 */
[C---:B------:R-:W-:Y:S01]  /*1bd0*/  @!P5 IMAD R0, R8.reuse, c[0x0][0x194], R0 ;  /* 0x000065000800da24 */ /* 0x040fe200078e0200 */
[-C--:B------:R-:W-:Y:S01]  /*1be0*/  ISETP.GE.AND P4, PT, R23, R3.reuse, PT ;  /* 0x000000031700720c */ /* 0x080fe20003f86270 */
[----:B------:R-:W-:Y:S01]  /*1bf0*/  @!P5 IMAD.WIDE.U32 R8, R8, c[0x0][0x190], R30 ;  /* 0x000064000808da25 */ /* 0x000fe200078e001e */
[----:B------:R-:W-:Y:S01]  /*1c00*/  @!P3 LEA.HI.X R5, R24, c[0x0][0x164], R5, 0x1, P2 ;  /* 0x000059001805ba11 */ /* 0x000fe200010f0c05 */
[----:B------:R2:W-:Y:S02]  /*1c10*/  @!P1 LDGSTS.E.BYPASS.LTC128B.128 [R243+0x800], [R6.64] ;  /* 0x0080000006f39fae */ /* 0x0005e4000b901d4c */
[----:B------:R-:W-:Y:S01]  /*1c20*/  IMAD.WIDE.U32 R24, R14, c[0x0][0x198], R12 ;  /* 0x000066000e187a25 */ /* 0x000fe200078e000c */
[----:B------:R-:W-:Y:S01]  /*1c30*/  @!P5 LEA R12, P2, R8, c[0x0][0x160], 0x1 ;  /* 0x00005800080cda11 */ /* 0x000fe200078408ff */
[----:B------:R3:W-:Y:S01]  /*1c40*/  @!P3 LDGSTS.E.BYPASS.LTC128B.128 [R243+0x1000], [R4.64] ;  /* 0x0100000004f3bfae */ /* 0x0007e2000b901d4c */
[----:B------:R-:W-:Y:S01]  /*1c50*/  ISETP.GE.AND P3, PT, R14, R3, PT ;  /* 0x000000030e00720c */ /* 0x000fe20003f66270 */
[----:B------:R-:W-:-:S02]  /*1c60*/  @!P5 IMAD.IADD R0, R9, 0x1, R0 ;  /* 0x000000010900d824 */ /* 0x000fc400078e0200 */
[----:B------:R-:W-:Y:S02]  /*1c70*/  IMAD.MOV.U32 R165, RZ, RZ, R24 ;  /* 0x000000ffffa57224 */ /* 0x000fe400078e0018 */
[----:B------:R-:W-:Y:S01]  /*1c80*/  IMAD.IADD R164, R25, 0x1, R164 ;  /* 0x0000000119a47824 */ /* 0x000fe200078e02a4 */
[----:B------:R-:W-:Y:S01]  /*1c90*/  @!P5 LEA.HI.X R13, R8, c[0x0][0x164], R0, 0x1, P2 ;  /* 0x00005900080dda11 */ /* 0x000fe200010f0c00 */
[----:B------:R-:W-:Y:S01]  /*1ca0*/  IMAD.MOV.U32 R15, RZ, RZ, c[0x0][0x19c] ;  /* 0x00006700ff0f7624 */ /* 0x000fe200078e00ff */
[----:B------:R-:W-:Y:S01]  /*1cb0*/  ISETP.GE.AND P2, PT, R22, R3, PT ;  /* 0x000000031600720c */ /* 0x000fe20003f46270 */
[----:B------:R-:W-:Y:S01]  /*1cc0*/  IMAD.WIDE.U32 R28, R18, c[0x0][0x1b8], R28 ;  /* 0x00006e00121c7a25 */ /* 0x000fe200078e001c */
[----:B------:R-:W-:Y:S01]  /*1cd0*/  @!P4 LEA R0, P1, R194, R165, 0x4 ;  /* 0x000000a5c200c211 */ /* 0x000fe200078220ff */
[----:B------:R4:W-:Y:S02]  /*1ce0*/  @!P5 LDGSTS.E.BYPASS.LTC128B.128 [R243+0x1800], [R12.64] ;  /* 0x018000000cf3dfae */ /* 0x0009e4000b901d4c */
[----:B------:R-:W-:Y:S01]  /*1cf0*/  @!P3 LEA R24, P5, R165, c[0x0][0x168], 0x1 ;  /* 0x00005a00a518ba11 */ /* 0x000fe200078a08ff */
[----:B------:R-:W-:Y:S01]  /*1d00*/  IMAD R19, R19, c[0x0][0x1a0], RZ ;  /* 0x0000680013137a24 */ /* 0x000fe200078e02ff */
[----:B------:R-:W-:-:S02]  /*1d10*/  @!P4 LEA R8, P6, R0, c[0x0][0x168], 0x1 ;  /* 0x00005a000008ca11 */ /* 0x000fc400078c08ff */
[----:B------:R-:W-:Y:S01]  /*1d20*/  @!P3 LEA.HI.X R25, R165, c[0x0][0x16c], R164, 0x1, P5 ;  /* 0x00005b00a519ba11 */ /* 0x000fe200028f0ca4 */
[----:B------:R-:W-:Y:S02]  /*1d30*/  IMAD R19, R20, c[0x0][0x1a4], R19 ;  /* 0x0000690014137a24 */ /* 0x000fe400078e0213 */
[C---:B--2---:R-:W-:Y:S02]  /*1d40*/  IMAD.WIDE.U32 R6, R194.reuse, 0x20, RZ ;  /* 0x00000020c2067825 */ /* 0x044fe400078e00ff */
[----:B------:R2:W-:Y:S01]  /*1d50*/  @!P3 LDGSTS.E.BYPASS.LTC128B.128 [R243+0x2000], [R24.64] ;  /* 0x0200000018f3bfae */ /* 0x0005e2000b901d4c */
[----:B---3--:R-:W-:Y:S01]  /*1d60*/  @!P4 LEA.HI.X R5, R194, R164, R15, 0x4, P1 ;  /* 0x000000a4c205c211 */ /* 0x008fe200008f240f */
[----:B------:R-:W-:Y:S01]  /*1d70*/  IMAD.SHL.U32 R4, R15, 0x20, RZ ;  /* 0x000000200f047824 */ /* 0x000fe200078e00ff */
[----:B------:R-:W-:Y:S02]  /*1d80*/  @!P2 IADD3 R6, P1, R165, R6, RZ ;  /* 0x00000006a506a210 */ /* 0x000fe40007f3e0ff */
[----:B------:R-:W-:-:S02]  /*1d90*/  @!P4 LEA.HI.X R9, R0, c[0x0][0x16c], R5, 0x1, P6 ;  /* 0x00005b000009ca11 */ /* 0x000fc400030f0c05 */
[----:B------:R-:W-:Y:S02]  /*1da0*/  ISETP.GE.AND P6, PT, R21, R3, PT ;  /* 0x000000031500720c */ /* 0x000fe40003fc6270 */
[----:B------:R-:W-:Y:S01]  /*1db0*/  @!P2 IADD3.X R4, R164, R7, R4, P1, !PT ;  /* 0x00000007a404a210 */ /* 0x000fe20000ffe404 */
[----:B------:R3:W-:Y:S01]  /*1dc0*/  @!P4 LDGSTS.E.BYPASS.LTC128B.128 [R243+0x2800], [R8.64] ;  /* 0x0280000008f3cfae */ /* 0x0007e2000b901d4c */
[----:B-1----:R-:W-:Y:S02]  /*1dd0*/  @!P2 LEA R10, P1, R6, c[0x0][0x168], 0x1 ;  /* 0x00005a00060aaa11 */ /* 0x002fe400078208ff */
[C---:B----4-:R-:W-:Y:S02]  /*1de0*/  IADD3 R12, R14.reuse, 0x50, RZ ;  /* 0x000000500e0c7810 */ /* 0x050fe40007ffe0ff */
[----:B------:R-:W-:Y:S02]  /*1df0*/  IADD3 R13, R14, 0x40, RZ ;  /* 0x000000400e0d7810 */ /* 0x000fe40007ffe0ff */
[----:B------:R-:W-:-:S02]  /*1e00*/  @!P2 LEA.HI.X R11, R6, c[0x0][0x16c], R4, 0x1, P1 ;  /* 0x00005b00060baa11 */ /* 0x000fc400008f0c04 */
[-C--:B------:R-:W-:Y:S01]  /*1e10*/  ISETP.GE.AND P3, PT, R12, R3.reuse, PT ;  /* 0x000000030c00720c */ /* 0x080fe20003f66270 */
[----:B------:R-:W-:Y:S01]  /*1e20*/  @!P6 IMAD.MOV.U32 R4, RZ, RZ, R165 ;  /* 0x000000ffff04e224 */ /* 0x000fe200078e00a5 */
[----:B------:R-:W-:Y:S01]  /*1e30*/  @!P6 MOV R5, R164 ;  /* 0x000000a40005e202 */ /* 0x000fe20000000f00 */
[----:B------:R-:W-:Y:S01]  /*1e40*/  @!P6 IMAD R0, R15, 0x30, RZ ;  /* 0x000000300f00e824 */ /* 0x000fe200078e02ff */
[----:B------:R-:W-:Y:S01]  /*1e50*/  ISETP.GE.AND P5, PT, R13, R3, PT ;  /* 0x000000030d00720c */ /* 0x000fe20003fa6270 */
[----:B------:R1:W-:Y:S02]  /*1e60*/  @!P2 LDGSTS.E.BYPASS.LTC128B.128 [R243+0x3000], [R10.64] ;  /* 0x030000000af3afae */ /* 0x0003e4000b901d4c */
[----:B------:R-:W-:-:S04]  /*1e70*/  @!P6 IMAD.WIDE.U32 R4, R194, 0x30, R4 ;  /* 0x00000030c204e825 */ /* 0x000fc800078e0004 */
[----:B------:R-:W-:Y:S01]  /*1e80*/  @!P6 IMAD.IADD R0, R5, 0x1, R0 ;  /* 0x000000010500e824 */ /* 0x000fe200078e0200 */
[C---:B--2---:R-:W-:Y:S01]  /*1e90*/  @!P6 LEA R24, P1, R4.reuse, c[0x0][0x168], 0x1 ;  /* 0x00005a000418ea11 */ /* 0x044fe200078208ff */
[----:B------:R-:W-:Y:S02]  /*1ea0*/  @!P3 IMAD.MOV.U32 R6, RZ, RZ, R165 ;  /* 0x000000ffff06b224 */ /* 0x000fe400078e00a5 */
[----:B------:R-:W-:Y:S01]  /*1eb0*/  @!P3 IMAD.MOV.U32 R7, RZ, RZ, R164 ;  /* 0x000000ffff07b224 */ /* 0x000fe200078e00a4 */
[----:B------:R-:W-:Y:S01]  /*1ec0*/  @!P6 LEA.HI.X R25, R4, c[0x0][0x16c], R0, 0x1, P1 ;  /* 0x00005b000419ea11 */ /* 0x000fe200008f0c00 */
[----:B------:R-:W-:Y:S01]  /*1ed0*/  @!P3 IMAD R5, R15, 0x50, RZ ;  /* 0x000000500f05b824 */ /* 0x000fe200078e02ff */
[C---:B------:R-:W-:Y:S01]  /*1ee0*/  @!P5 LEA R4, P1, R194.reuse, R165, 0x6 ;  /* 0x000000a5c204d211 */ /* 0x040fe200078230ff */
[C---:B---3--:R-:W-:Y:S02]  /*1ef0*/  @!P3 IMAD.WIDE.U32 R8, R194.reuse, 0x50, R6 ;  /* 0x00000050c208b825 */ /* 0x048fe400078e0006 */
[----:B------:R2:W-:Y:S01]  /*1f00*/  @!P6 LDGSTS.E.BYPASS.LTC128B.128 [R243+0x3800], [R24.64] ;  /* 0x0380000018f3efae */ /* 0x0005e2000b901d4c */
[----:B------:R-:W-:Y:S01]  /*1f10*/  @!P5 LEA.HI.X R0, R194, R164, R15, 0x6, P1 ;  /* 0x000000a4c200d211 */ /* 0x000fe200008f340f */
[----:B------:R-:W-:Y:S01]  /*1f20*/  @!P3 IMAD.IADD R5, R9, 0x1, R5 ;  /* 0x000000010905b824 */ /* 0x000fe200078e0205 */
[----:B------:R-:W-:-:S02]  /*1f30*/  @!P5 LEA R6, P2, R4, c[0x0][0x168], 0x1 ;  /* 0x00005a000406da11 */ /* 0x000fc400078408ff */
[----:B------:R-:W-:Y:S02]  /*1f40*/  @!P3 LEA R26, P1, R8, c[0x0][0x168], 0x1 ;  /* 0x00005a00081aba11 */ /* 0x000fe400078208ff */
[----:B------:R-:W-:Y:S02]  /*1f50*/  @!P5 LEA.HI.X R7, R4, c[0x0][0x16c], R0, 0x1, P2 ;  /* 0x00005b000407da11 */ /* 0x000fe400010f0c00 */
[----:B------:R-:W-:Y:S02]  /*1f60*/  @!P3 LEA.HI.X R27, R8, c[0x0][0x16c], R5, 0x1, P1 ;  /* 0x00005b00081bba11 */ /* 0x000fe400008f0c05 */
[C---:B-1----:R-:W-:Y:S01]  /*1f70*/  IADD3 R11, R14.reuse, 0x60, RZ ;  /* 0x000000600e0b7810 */ /* 0x042fe20007ffe0ff */
[----:B------:R1:W-:Y:S01]  /*1f80*/  @!P5 LDGSTS.E.BYPASS.LTC128B.128 [R243+0x4000], [R6.64] ;  /* 0x0400000006f3dfae */ /* 0x0003e2000b901d4c */
[----:B------:R-:W-:Y:S02]  /*1f90*/  IADD3 R10, R14, 0x70, RZ ;  /* 0x000000700e0a7810 */ /* 0x000fe40007ffe0ff */
[-C--:B------:R-:W-:Y:S01]  /*1fa0*/  ISETP.GE.AND P4, PT, R11, R3.reuse, PT ;  /* 0x000000030b00720c */ /* 0x080fe20003f86270 */
[----:B------:R3:W-:Y:S01]  /*1fb0*/  @!P3 LDGSTS.E.BYPASS.LTC128B.128 [R243+0x4800], [R26.64] ;  /* 0x048000001af3bfae */ /* 0x0007e2000b901d4c */
[----:B------:R-:W-:-:S02]  /*1fc0*/  ISETP.GE.AND P2, PT, R10, R3, PT ;  /* 0x000000030a00720c */ /* 0x000fc40003f46270 */
[C---:B------:R-:W-:Y:S02]  /*1fd0*/  IADD3 R9, R14.reuse, 0x80, RZ ;  /* 0x000000800e097810 */ /* 0x040fe40007ffe0ff */
[----:B------:R-:W-:Y:S02]  /*1fe0*/  IADD3 R8, R14, 0x90, RZ ;  /* 0x000000900e087810 */ /* 0x000fe40007ffe0ff */
[-C--:B------:R-:W-:Y:S02]  /*1ff0*/  ISETP.GE.AND P6, PT, R9, R3.reuse, PT ;  /* 0x000000030900720c */ /* 0x080fe40003fc6270 */
[----:B------:R-:W-:-:S03]  /*2000*/  ISETP.GE.AND P5, PT, R8, R3, PT ;  /* 0x000000030800720c */ /* 0x000fc60003fa6270 */
[C---:B------:R-:W-:Y:S02]  /*2010*/  @!P4 IMAD R4, R15.reuse, 0x60, RZ ;  /* 0x000000600f04c824 */ /* 0x040fe400078e02ff */
[----:B------:R-:W-:Y:S02]  /*2020*/  @!P2 IMAD R0, R15, 0x70, RZ ;  /* 0x000000700f00a824 */ /* 0x000fe400078e02ff */
[----:B-1----:R-:W-:Y:S02]  /*2030*/  @!P4 IMAD.MOV.U32 R6, RZ, RZ, R165 ;  /* 0x000000ffff06c224 */ /* 0x002fe400078e00a5 */
[----:B------:R-:W-:-:S04]  /*2040*/  @!P4 IMAD.MOV.U32 R7, RZ, RZ, R164 ;  /* 0x000000ffff07c224 */ /* 0x000fc800078e00a4 */
[----:B--2---:R-:W-:Y:S01]  /*2050*/  @!P4 IMAD.WIDE.U32 R24, R194, 0x60, R6 ;  /* 0x00000060c218c825 */ /* 0x004fe200078e0006 */
[----:B------:R-:W-:-:S03]  /*2060*/  @!P2 MOV R6, R165 ;  /* 0x000000a50006a202 */ /* 0x000fc60000000f00 */
[----:B------:R-:W-:Y:S01]  /*2070*/  @!P2 IMAD.MOV.U32 R7, RZ, RZ, R164 ;  /* 0x000000ffff07a224 */ /* 0x000fe200078e00a4 */
[----:B------:R-:W-:Y:S01]  /*2080*/  @!P4 LEA R30, P1, R24, c[0x0][0x168], 0x1 ;  /* 0x00005a00181eca11 */ /* 0x000fe200078208ff */
[----:B------:R-:W-:Y:S02]  /*2090*/  @!P4 IMAD.IADD R4, R25, 0x1, R4 ;  /* 0x000000011904c824 */ /* 0x000fe400078e0204 */
[----:B------:R-:W-:-:S03]  /*20a0*/  @!P2 IMAD.WIDE.U32 R6, R194, 0x70, R6 ;  /* 0x00000070c206a825 */ /* 0x000fc600078e0006 */
[----:B------:R-:W-:Y:S01]  /*20b0*/  @!P4 LEA.HI.X R31, R24, c[0x0][0x16c], R4, 0x1, P1 ;  /* 0x00005b00181fca11 */ /* 0x000fe200008f0c04 */
[----:B------:R-:W-:Y:S01]  /*20c0*/  @!P2 IMAD.IADD R0, R7, 0x1, R0 ;  /* 0x000000010700a824 */ /* 0x000fe200078e0200 */
[----:B---3--:R-:W-:Y:S01]  /*20d0*/  @!P2 LEA R26, P3, R6, c[0x0][0x168], 0x1 ;  /* 0x00005a00061aaa11 */ /* 0x008fe200078608ff */
[----:B------:R-:W-:Y:S01]  /*20e0*/  @!P5 IMAD.MOV.U32 R24, RZ, RZ, R165 ;  /* 0x000000ffff18d224 */ /* 0x000fe200078e00a5 */
[----:B------:R-:W-:Y:S01]  /*20f0*/  IADD3 R7, R14, 0xa0, RZ ;  /* 0x000000a00e077810 */ /* 0x000fe20007ffe0ff */
[----:B------:R-:W-:Y:S01]  /*2100*/  @!P5 IMAD.MOV.U32 R25, RZ, RZ, R164 ;  /* 0x000000ffff19d224 */ /* 0x000fe200078e00a4 */
[----:B------:R-:W-:Y:S01]  /*2110*/  @!P6 LEA R5, P1, R194, R165, 0x7 ;  /* 0x000000a5c205e211 */ /* 0x000fe200078238ff */
[----:B------:R1:W-:Y:S01]  /*2120*/  @!P4 LDGSTS.E.BYPASS.LTC128B.128 [R243+0x5000], [R30.64] ;  /* 0x050000001ef3cfae */ /* 0x0003e2000b901d4c */
[----:B------:R-:W-:Y:S01]  /*2130*/  @!P2 LEA.HI.X R27, R6, c[0x0][0x16c], R0, 0x1, P3 ;  /* 0x00005b00061baa11 */ /* 0x000fe200018f0c00 */
[----:B------:R-:W-:Y:S01]  /*2140*/  @!P5 IMAD R0, R15, 0x90, RZ ;  /* 0x000000900f00d824 */ /* 0x000fe200078e02ff */
[----:B------:R-:W-:Y:S01]  /*2150*/  ISETP.GE.AND P3, PT, R7, R3, PT ;  /* 0x000000030700720c */ /* 0x000fe20003f66270 */
[----:B------:R-:W-:Y:S01]  /*2160*/  @!P5 IMAD.WIDE.U32 R24, R194, 0x90, R24 ;  /* 0x00000090c218d825 */ /* 0x000fe200078e0018 */
[----:B------:R-:W-:Y:S01]  /*2170*/  IADD3 R6, R14, 0xb0, RZ ;  /* 0x000000b00e067810 */ /* 0x000fe20007ffe0ff */
[----:B------:R2:W-:Y:S01]  /*2180*/  @!P2 LDGSTS.E.BYPASS.LTC128B.128 [R243+0x5800], [R26.64] ;  /* 0x058000001af3afae */ /* 0x0005e2000b901d4c */
[----:B------:R-:W-:Y:S01]  /*2190*/  @!P6 LEA.HI.X R4, R194, R164, R15, 0x7, P1 ;  /* 0x000000a4c204e211 */ /* 0x000fe200008f3c0f */
[----:B------:R-:W-:Y:S01]  /*21a0*/  @!P5 IMAD.IADD R0, R25, 0x1, R0 ;  /* 0x000000011900d824 */ /* 0x000fe200078e0200 */
[----:B------:R-:W-:-:S02]  /*21b0*/  @!P6 LEA R34, P1, R5, c[0x0][0x168], 0x1 ;  /* 0x00005a000522ea11 */ /* 0x000fc400078208ff */
[-C--:B------:R-:W-:Y:S02]  /*21c0*/  ISETP.GE.AND P4, PT, R6, R3.reuse, PT ;  /* 0x000000030600720c */ /* 0x080fe40003f86270 */
[----:B------:R-:W-:Y:S02]  /*21d0*/  @!P6 LEA.HI.X R35, R5, c[0x0][0x16c], R4, 0x1, P1 ;  /* 0x00005b000523ea11 */ /* 0x000fe400008f0c04 */
[----:B------:R-:W-:Y:S01]  /*21e0*/  IADD3 R5, R14, 0xc0, RZ ;  /* 0x000000c00e057810 */ /* 0x000fe20007ffe0ff */
[----:B------:R-:W-:Y:S02]  /*21f0*/  @!P3 IMAD.MOV.U32 R25, RZ, RZ, R164 ;  /* 0x000000ffff19b224 */ /* 0x000fe400078e00a4 */
[----:B------:R-:W-:Y:S01]  /*2200*/  @!P3 IMAD R4, R15, 0xa0, RZ ;  /* 0x000000a00f04b824 */ /* 0x000fe200078e02ff */
[----:B------:R-:W-:Y:S01]  /*2210*/  ISETP.GE.AND P2, PT, R5, R3, PT ;  /* 0x000000030500720c */ /* 0x000fe20003f46270 */
[----:B------:R3:W-:Y:S01]  /*2220*/  @!P6 LDGSTS.E.BYPASS.LTC128B.128 [R243+0x6000], [R34.64] ;  /* 0x0600000022f3efae */ /* 0x0007e2000b901d4c */
[----:B-1----:R-:W-:-:S04]  /*2230*/  @!P5 LEA R30, P1, R24, c[0x0][0x168], 0x1 ;  /* 0x00005a00181eda11 */ /* 0x002fc800078208ff */
[----:B------:R-:W-:Y:S01]  /*2240*/  @!P5 LEA.HI.X R31, R24, c[0x0][0x16c], R0, 0x1, P1 ;  /* 0x00005b00181fda11 */ /* 0x000fe200008f0c00 */
[----:B------:R-:W-:Y:S01]  /*2250*/  @!P4 IMAD R0, R15, 0xb0, RZ ;  /* 0x000000b00f00c824 */ /* 0x000fe200078e02ff */
[----:B------:R-:W-:Y:S01]  /*2260*/  @!P3 MOV R24, R165 ;  /* 0x000000a50018b202 */ /* 0x000fe20000000f00 */
[----:B--2---:R-:W-:Y:S02]  /*2270*/  @!P4 IMAD.MOV.U32 R26, RZ, RZ, R165 ;  /* 0x000000ffff1ac224 */ /* 0x004fe400078e00a5 */
[----:B------:R-:W-:Y:S01]  /*2280*/  @!P4 IMAD.MOV.U32 R27, RZ, RZ, R164 ;  /* 0x000000ffff1bc224 */ /* 0x000fe200078e00a4 */
[----:B------:R1:W-:Y:S01]  /*2290*/  @!P5 LDGSTS.E.BYPASS.LTC128B.128 [R243+0x6800], [R30.64] ;  /* 0x068000001ef3dfae */ /* 0x0003e2000b901d4c */
[----:B------:R-:W-:-:S04]  /*22a0*/  @!P3 IMAD.WIDE.U32 R24, R194, 0xa0, R24 ;  /* 0x000000a0c218b825 */ /* 0x000fc800078e0018 */
[----:B------:R-:W-:Y:S01]  /*22b0*/  @!P4 IMAD.WIDE.U32 R32, R194, 0xb0, R26 ;  /* 0x000000b0c220c825 */ /* 0x000fe200078e001a */
[----:B------:R-:W-:-:S03]  /*22c0*/  @!P3 LEA R26, P1, R24, c[0x0][0x168], 0x1 ;  /* 0x00005a00181aba11 */ /* 0x000fc600078208ff */
[----:B------:R-:W-:Y:S02]  /*22d0*/  @!P3 IMAD.IADD R4, R25, 0x1, R4 ;  /* 0x000000011904b824 */ /* 0x000fe400078e0204 */
[----:B------:R-:W-:Y:S01]  /*22e0*/  @!P4 IMAD.IADD R0, R33, 0x1, R0 ;  /* 0x000000012100c824 */ /* 0x000fe200078e0200 */
[----:B------:R-:W-:Y:S01]  /*22f0*/  @!P2 MOV R33, R164 ;  /* 0x000000a40021a202 */ /* 0x000fe20000000f00 */
[----:B------:R-:W-:Y:S01]  /*2300*/  @!P2 IMAD R16, R15, 0xc0, RZ ;  /* 0x000000c00f10a824 */ /* 0x000fe200078e02ff */
[----:B------:R-:W-:Y:S02]  /*2310*/  @!P3 LEA.HI.X R27, R24, c[0x0][0x16c], R4, 0x1, P1 ;  /* 0x00005b00181bba11 */ /* 0x000fe400008f0c04 */
[----:B------:R-:W-:Y:S02]  /*2320*/  @!P4 LEA R24, P1, R32, c[0x0][0x168], 0x1 ;  /* 0x00005a002018ca11 */ /* 0x000fe400078208ff */
[----:B------:R-:W-:Y:S01]  /*2330*/  IADD3 R4, R14, 0xe0, RZ ;  /* 0x000000e00e047810 */ /* 0x000fe20007ffe0ff */
[----:B------:R2:W-:Y:S01]  /*2340*/  @!P3 LDGSTS.E.BYPASS.LTC128B.128 [R243+0x7000], [R26.64] ;  /* 0x070000001af3bfae */ /* 0x0005e2000b901d4c */
[----:B------:R-:W-:Y:S01]  /*2350*/  @!P4 LEA.HI.X R25, R32, c[0x0][0x16c], R0, 0x1, P1 ;  /* 0x00005b002019ca11 */ /* 0x000fe200008f0c00 */
[----:B------:R-:W-:Y:S01]  /*2360*/  @!P2 IMAD.MOV.U32 R32, RZ, RZ, R165 ;  /* 0x000000ffff20a224 */ /* 0x000fe200078e00a5 */
[----:B------:R-:W-:-:S02]  /*2370*/  IADD3 R0, R14, 0xd0, RZ ;  /* 0x000000d00e007810 */ /* 0x000fc40007ffe0ff */
[-C--:B------:R-:W-:Y:S01]  /*2380*/  ISETP.GE.AND P5, PT, R4, R3.reuse, PT ;  /* 0x000000030400720c */ /* 0x080fe20003fa6270 */
[----:B------:R-:W-:Y:S01]  /*2390*/  @!P2 IMAD.WIDE.U32 R32, R194, 0xc0, R32 ;  /* 0x000000c0c220a825 */ /* 0x000fe200078e0020 */
[-C--:B------:R-:W-:Y:S01]  /*23a0*/  ISETP.GE.AND P6, PT, R0, R3.reuse, PT ;  /* 0x000000030000720c */ /* 0x080fe20003fc6270 */
[----:B------:R4:W-:Y:S01]  /*23b0*/  @!P4 LDGSTS.E.BYPASS.LTC128B.128 [R243+0x7800], [R24.64] ;  /* 0x0780000018f3cfae */ /* 0x0009e2000b901d4c */
[----:B------:R-:W-:Y:S01]  /*23c0*/  ISETP.GE.AND P3, PT, R23, R3, PT ;  /* 0x000000031700720c */ /* 0x000fe20003f66270 */
[----:B------:R-:W-:Y:S01]  /*23d0*/  @!P2 IMAD.IADD R16, R33, 0x1, R16 ;  /* 0x000000012110a824 */ /* 0x000fe200078e0210 */
[----:B-1----:R-:W-:Y:S01]  /*23e0*/  @!P2 LEA R30, P1, R32, c[0x0][0x168], 0x1 ;  /* 0x00005a00201eaa11 */ /* 0x002fe200078208ff */
[----:B------:R-:W-:-:S03]  /*23f0*/  IMAD R23, R17, c[0x0][0x1b8], RZ ;  /* 0x00006e0011177a24 */ /* 0x000fc600078e02ff */
[----:B------:R-:W-:Y:S01]  /*2400*/  @!P2 LEA.HI.X R31, R32, c[0x0][0x16c], R16, 0x1, P1 ;  /* 0x00005b00201faa11 */ /* 0x000fe200008f0c10 */
[----:B------:R-:W-:Y:S01]  /*2410*/  IMAD R23, R18, c[0x0][0x1bc], R23 ;  /* 0x00006f0012177a24 */ /* 0x000fe200078e0217 */
[----:B------:R-:W-:Y:S01]  /*2420*/  IADD3 R16, R14, 0xf0, RZ ;  /* 0x000000f00e107810 */ /* 0x000fe20007ffe0ff */
[C---:B------:R-:W-:Y:S01]  /*2430*/  @!P5 IMAD R17, R15.reuse, 0xe0, RZ ;  /* 0x000000e00f11d824 */ /* 0x040fe200078e02ff */
[-C--:B------:R-:W-:Y:S01]  /*2440*/  ISETP.GE.AND P1, PT, R22, R3.reuse, PT ;  /* 0x000000031600720c */ /* 0x080fe20003f26270 */
[----:B------:R-:W-:Y:S01]  /*2450*/  @!P6 IMAD R22, R15, 0xd0, RZ ;  /* 0x000000d00f16e824 */ /* 0x000fe200078e02ff */
[----:B------:R-:W-:Y:S01]  /*2460*/  ISETP.GE.AND P4, PT, R16, R3, PT ;  /* 0x000000031000720c */ /* 0x000fe20003f86270 */
[----:B------:R1:W-:Y:S01]  /*2470*/  @!P2 LDGSTS.E.BYPASS.LTC128B.128 [R243+0x8000], [R30.64] ;  /* 0x080000001ef3afae */ /* 0x0003e2000b901d4c */
[----:B------:R-:W-:Y:S02]  /*2480*/  IMAD.IADD R29, R29, 0x1, R23 ;  /* 0x000000011d1d7824 */ /* 0x000fe400078e0217 */
[----:B--2---:R-:W-:-:S02]  /*2490*/  @!P5 IMAD.MOV.U32 R26, RZ, RZ, R165 ;  /* 0x000000ffff1ad224 */ /* 0x004fc400078e00a5 */
[----:B------:R-:W-:-:S04]  /*24a0*/  @!P5 IMAD.MOV.U32 R27, RZ, RZ, R164 ;  /* 0x000000ffff1bd224 */ /* 0x000fc800078e00a4 */
[----:B------:R-:W-:-:S04]  /*24b0*/  @!P5 IMAD.WIDE.U32 R26, R194, 0xe0, R26 ;  /* 0x000000e0c21ad825 */ /* 0x000fc800078e001a */
[--C-:B----4-:R-:W-:Y:S01]  /*24c0*/  @!P6 IMAD.MOV.U32 R24, RZ, RZ, R165.reuse ;  /* 0x000000ffff18e224 */ /* 0x110fe200078e00a5 */
[----:B------:R-:W-:Y:S01]  /*24d0*/  @!P5 IADD3 R17, R27, R17, RZ ;  /* 0x000000111b11d210 */ /* 0x000fe20007ffe0ff */
[----:B------:R-:W-:Y:S02]  /*24e0*/  @!P6 IMAD.MOV.U32 R25, RZ, RZ, R164 ;  /* 0x000000ffff19e224 */ /* 0x000fe400078e00a4 */
[----:B------:R-:W-:Y:S02]  /*24f0*/  @!P4 IMAD.MOV.U32 R32, RZ, RZ, R165 ;  /* 0x000000ffff20c224 */ /* 0x000fe400078e00a5 */
[----:B------:R-:W-:-:S04]  /*2500*/  @!P6 IMAD.WIDE.U32 R24, R194, 0xd0, R24 ;  /* 0x000000d0c218e825 */ /* 0x000fc800078e0018 */
[----:B------:R-:W-:Y:S01]  /*2510*/  @!P6 IMAD.IADD R22, R25, 0x1, R22 ;  /* 0x000000011916e824 */ /* 0x000fe200078e0216 */
[C---:B-1----:R-:W-:Y:S01]  /*2520*/  @!P6 LEA R30, P2, R24.reuse, c[0x0][0x168], 0x1 ;  /* 0x00005a00181eea11 */ /* 0x042fe200078408ff */
[----:B------:R-:W-:Y:S02]  /*2530*/  @!P4 IMAD.MOV.U32 R33, RZ, RZ, R164 ;  /* 0x000000ffff21c224 */ /* 0x000fe400078e00a4 */
[----:B------:R-:W-:Y:S01]  /*2540*/  @!P4 IMAD R15, R15, 0xf0, RZ ;  /* 0x000000f00f0fc824 */ /* 0x000fe200078e02ff */
[----:B------:R-:W-:Y:S01]  /*2550*/  @!P6 LEA.HI.X R31, R24, c[0x0][0x16c], R22, 0x1, P2 ;  /* 0x00005b00181fea11 */ /* 0x000fe200010f0c16 */
[----:B------:R-:W-:Y:S01]  /*2560*/  @!P4 IMAD.WIDE.U32 R32, R194, 0xf0, R32 ;  /* 0x000000f0c220c825 */ /* 0x000fe200078e0020 */
[----:B------:R-:W-:-:S03]  /*2570*/  @!P5 LEA R24, P2, R26, c[0x0][0x168], 0x1 ;  /* 0x00005a001a18da11 */ /* 0x000fc600078408ff */
[----:B------:R-:W-:Y:S01]  /*2580*/  @!P4 IMAD.IADD R15, R33, 0x1, R15 ;  /* 0x00000001210fc824 */ /* 0x000fe200078e020f */
[----:B------:R-:W-:Y:S01]  /*2590*/  @!P5 LEA.HI.X R25, R26, c[0x0][0x16c], R17, 0x1, P2 ;  /* 0x00005b001a19da11 */ /* 0x000fe200010f0c11 */
[----:B------:R1:W-:Y:S01]  /*25a0*/  @!P6 LDGSTS.E.BYPASS.LTC128B.128 [R243+0x8800], [R30.64] ;  /* 0x088000001ef3efae */ /* 0x0003e2000b901d4c */
[----:B------:R-:W-:Y:S01]  /*25b0*/  @!P4 LEA R22, P2, R32, c[0x0][0x168], 0x1 ;  /* 0x00005a002016ca11 */ /* 0x000fe200078408ff */
[----:B------:R-:W-:Y:S01]  /*25c0*/  IMAD R17, R166, c[0x0][0x1a4], RZ ;  /* 0x00006900a6117a24 */ /* 0x000fe200078e02ff */
[-C--:B------:R-:W-:Y:S01]  /*25d0*/  ISETP.GE.AND P6, PT, R21, R3.reuse, PT ;  /* 0x000000031500720c */ /* 0x080fe20003fc6270 */
[----:B------:R2:W-:Y:S01]  /*25e0*/  @!P5 LDGSTS.E.BYPASS.LTC128B.128 [R243+0x9000], [R24.64] ;  /* 0x0900000018f3dfae */ /* 0x0005e2000b901d4c */
[----:B------:R-:W-:Y:S01]  /*25f0*/  @!P4 LEA.HI.X R23, R32, c[0x0][0x16c], R15, 0x1, P2 ;  /* 0x00005b002017ca11 */ /* 0x000fe200010f0c0f */
[----:B------:R-:W-:Y:S01]  /*2600*/  IMAD.WIDE.U32 R20, R20, c[0x0][0x1a0], R28 ;  /* 0x0000680014147a25 */ /* 0x000fe200078e001c */
[----:B------:R-:W-:-:S03]  /*2610*/  ISETP.GE.AND P5, PT, R13, R3, PT ;  /* 0x000000030d00720c */ /* 0x000fc60003fa6270 */
[----:B------:R4:W-:Y:S01]  /*2620*/  @!P4 LDGSTS.E.BYPASS.LTC128B.128 [R243+0x9800], [R22.64] ;  /* 0x0980000016f3cfae */ /* 0x0009e2000b901d4c */
[----:B------:R-:W-:Y:S01]  /*2630*/  IMAD.IADD R19, R21, 0x1, R19 ;  /* 0x0000000115137824 */ /* 0x000fe200078e0213 */
[----:B------:R-:W-:Y:S02]  /*2640*/  LEA R240, P2, R20, c[0x0][0x170], 0x1 ;  /* 0x00005c0014f07a11 */ /* 0x000fe400078408ff */
[----:B------:R-:W0:Y:S01]  /*2650*/  LDGDEPBAR ;  /* 0x00000000000079af */ /* 0x000e220000000000 */
[----:B------:R-:W-:Y:S01]  /*2660*/  ISETP.GE.AND P4, PT, R14, R3, PT ;  /* 0x000000030e00720c */ /* 0x000fe20003f86270 */
[----:B------:R-:W-:Y:S01]  /*2670*/  @!P6 IMAD.MOV.U32 R13, RZ, RZ, c[0x0][0x1a4] ;  /* 0x00006900ff0de624 */ /* 0x000fe200078e00ff */
[----:B------:R-:W-:Y:S01]  /*2680*/  LEA.HI.X R239, R20, c[0x0][0x174], R19, 0x1, P2 ;  /* 0x00005d0014ef7a11 */ /* 0x000fe200010f0c13 */
[----:B------:R-:W-:Y:S01]  /*2690*/  @!P6 IMAD.MOV.U32 R20, RZ, RZ, R240 ;  /* 0x000000ffff14e224 */ /* 0x000fe200078e00f0 */
[----:B------:R-:W-:Y:S01]  /*26a0*/  @!P6 MOV R15, c[0x0][0x1a0] ;  /* 0x00006800000fea02 */ /* 0x000fe20000000f00 */
[----:B------:R-:W-:Y:S01]  /*26b0*/  @!P6 IMAD R13, R13, 0x60, RZ ;  /* 0x000000600d0de824 */ /* 0x000fe200078e02ff */
[----:B------:R-:W-:Y:S01]  /*26c0*/  SHF.L.U32 R14, R14, 0x3, RZ ;  /* 0x000000030e0e7819 */ /* 0x000fe200000006ff */
[----:B------:R-:W-:-:S04]  /*26d0*/  @!P6 IMAD.MOV.U32 R21, RZ, RZ, R239 ;  /* 0x000000ffff15e224 */ /* 0x000fc800078e00ef */
[----:B------:R-:W-:-:S04]  /*26e0*/  @!P6 IMAD.WIDE.U32 R20, R15, 0x60, R20 ;  /* 0x000000600f14e825 */ /* 0x000fc800078e0014 */
[----:B------:R-:W-:Y:S01]  /*26f0*/  @!P1 IMAD.MOV.U32 R15, RZ, RZ, c[0x0][0x1a4] ;  /* 0x00006900ff0f9624 */ /* 0x000fe200078e00ff */
[----:B--2---:R-:W-:Y:S01]  /*2700*/  @!P4 MOV R24, R240 ;  /* 0x000000f00018c202 */ /* 0x004fe20000000f00 */
[----:B------:R-:W-:Y:S02]  /*2710*/  @!P4 IMAD.MOV.U32 R25, RZ, RZ, R239 ;  /* 0x000000ffff19c224 */ /* 0x000fe400078e00ef */
[----:B------:R-:W-:Y:S02]  /*2720*/  @!P6 IMAD.IADD R21, R21, 0x1, R13 ;  /* 0x000000011515e824 */ /* 0x000fe400078e020d */
[----:B----4-:R-:W-:Y:S01]  /*2730*/  IMAD.WIDE.U32 R22, R166, c[0x0][0x1a0], RZ ;  /* 0x00006800a6167a25 */ /* 0x010fe200078e00ff */
[----:B------:R-:W-:-:S04]  /*2740*/  DEPBAR.LE SB0, 0x0 ;  /* 0x000080000000791a */ /* 0x000fc80000000000 */
[----:B------:R-:W-:Y:S01]  /*2750*/  BAR.SYNC.DEFER_BLOCKING 0x0 ;  /* 0x0000000000007b1d */ /* 0x000fe20000010000 */
[----:B------:R-:W-:-:S04]  /*2760*/  @!P3 IADD3 R18, P2, R240, R22, RZ ;  /* 0x00000016f012b210 */ /* 0x000fc80007f5e0ff */
[----:B------:R-:W-:Y:S01]  /*2770*/  @!P3 IADD3.X R19, R239, R23, R17, P2, !PT ;  /* 0x00000017ef13b210 */ /* 0x000fe200017fe411 */
[----:B------:R-:W-:-:S05]  /*2780*/  @!P1 IMAD.MOV.U32 R17, RZ, RZ, c[0x0][0x1a0] ;  /* 0x00006800ff119624 */ /* 0x000fca00078e00ff */
[----:B------:R-:W-:-:S04]  /*2790*/  @!P1 LEA R22, P2, R17, R240, 0x6 ;  /* 0x000000f011169211 */ /* 0x000fc800078430ff */
        /* <DEDUP_REMOVED lines=31> */
[----:B------:R-:W-:Y:S02]  /*2990*/  @!P4 IMAD.MOV.U32 R8, RZ, RZ, R240 ;  /* 0x000000ffff08c224 */ /* 0x000fe400078e00f0 */
[----:B------:R-:W-:Y:S01]  /*29a0*/  @!P4 IMAD.MOV.U32 R9, RZ, RZ, R239 ;  /* 0x000000ffff09c224 */ /* 0x000fe200078e00ef */
[----:B------:R-:W-:Y:S01]  /*29b0*/  @P5 STS.128 [R243+0xc000], RZ ;  /* 0x00c000fff3005388 */ /* 0x000fe20000000c00 */
[----:B------:R-:W-:-:S02]  /*29c0*/  @!P4 IMAD R11, R11, 0xa0, RZ ;  /* 0x000000a00b0bc824 */ /* 0x000fc400078e02ff */
[----:B------:R-:W-:Y:S01]  /*29d0*/  @!P3 IMAD.MOV.U32 R10, RZ, RZ, c[0x0][0x1a4] ;  /* 0x00006900ff0ab624 */ /* 0x000fe200078e00ff */
[----:B------:R-:W-:Y:S01]  /*29e0*/  @!PT LDS RZ, [RZ] ;  /* 0x00000000fffff984 */ /* 0x000fe20000000800 */
[----:B------:R-:W-:Y:S01]  /*29f0*/  @!PT LDS RZ, [RZ] ;  /* 0x00000000fffff984 */ /* 0x000fe20000000800 */
[----:B------:R-:W-:Y:S01]  /*2a00*/  @!PT LDS RZ, [RZ] ;  /* 0x00000000fffff984 */ /* 0x000fe20000000800 */
[----:B------:R3:W-:Y:S01]  /*2a10*/  @!P5 LDGSTS.E.BYPASS.LTC128B.128 [R243+0xc000], [R12.64] ;  /* 0x0c0000000cf3dfae */ /* 0x0007e2000b901d4c */
[----:B------:R-:W-:Y:S02]  /*2a20*/  ISETP.GE.AND P5, PT, R7, R3, PT ;  /* 0x000000030700720c */ /* 0x000fe40003fa6270 */
[----:B----4-:R-:W-:Y:S01]  /*2a30*/  @!P3 MOV R18, c[0x0][0x1a0] ;  /* 0x000068000012ba02 */ /* 0x010fe20000000f00 */
[----:B------:R-:W-:Y:S01]  /*2a40*/  @!P3 IMAD R10, R10, 0xc0, RZ ;  /* 0x000000c00a0ab824 */ /* 0x000fe200078e02ff */
[----:B------:R-:W-:Y:S01]  /*2a50*/  @P4 STS.128 [R243+0xc800], RZ ;  /* 0x00c800fff3004388 */ /* 0x000fe20000000c00 */
[----:B------:R-:W-:Y:S02]  /*2a60*/  @!P6 IMAD.MOV.U32 R7, RZ, RZ, c[0x0][0x1a4] ;  /* 0x00006900ff07e624 */ /* 0x000fe400078e00ff */
[----:B-1----:R-:W-:Y:S02]  /*2a70*/  @!P2 IMAD.MOV.U32 R22, RZ, RZ, R240 ;  /* 0x000000ffff16a224 */ /* 0x002fe400078e00f0 */
[----:B------:R-:W-:-:S02]  /*2a80*/  @!P2 IMAD.MOV.U32 R23, RZ, RZ, R239 ;  /* 0x000000ffff17a224 */ /* 0x000fc400078e00ef */
[----:B--2---:R-:W-:-:S04]  /*2a90*/  @!P4 IMAD.MOV.U32 R20, RZ, RZ, c[0x0][0x1a0] ;  /* 0x00006800ff14c624 */ /* 0x004fc800078e00ff */
[----:B------:R-:W-:-:S04]  /*2aa0*/  @!P4 IMAD.WIDE.U32 R20, R20, 0xa0, R8 ;  /* 0x000000a01414c825 */ /* 0x000fc800078e0008 */
[----:B------:R-:W-:Y:S02]  /*2ab0*/  @!P3 IMAD.MOV.U32 R8, RZ, RZ, R240 ;  /* 0x000000ffff08b224 */ /* 0x000fe400078e00f0 */
[----:B------:R-:W-:Y:S02]  /*2ac0*/  @!P3 IMAD.MOV.U32 R9, RZ, RZ, R239 ;  /* 0x000000ffff09b224 */ /* 0x000fe400078e00ef */
[----:B------:R-:W-:Y:S02]  /*2ad0*/  @!P4 IMAD.IADD R21, R21, 0x1, R11 ;  /* 0x000000011515c824 */ /* 0x000fe400078e020b */
[----:B------:R-:W-:Y:S01]  /*2ae0*/  @!P3 IMAD.WIDE.U32 R18, R18, 0xc0, R8 ;  /* 0x000000c01212b825 */ /* 0x000fe200078e0008 */
[----:B------:R-:W-:Y:S02]  /*2af0*/  @!P2 MOV R9, c[0x0][0x1a0] ;  /* 0x000068000009aa02 */ /* 0x000fe40000000f00 */
[----:B------:R-:W-:Y:S01]  /*2b00*/  @!PT LDS RZ, [RZ] ;  /* 0x00000000fffff984 */ /* 0x000fe20000000800 */
[----:B------:R-:W-:Y:S01]  /*2b10*/  @!PT LDS RZ, [RZ] ;  /* 0x00000000fffff984 */ /* 0x000fe20000000800 */
[----:B------:R-:W-:Y:S01]  /*2b20*/  @!PT LDS RZ, [RZ] ;  /* 0x00000000fffff984 */ /* 0x000fe20000000800 */
[----:B------:R1:W-:Y:S01]  /*2b30*/  @!P4 LDGSTS.E.BYPASS.LTC128B.128 [R243+0xc800], [R20.64] ;  /* 0x0c80000014f3cfae */ /* 0x0003e2000b901d4c */
[----:B------:R-:W-:Y:S01]  /*2b40*/  @!P2 IMAD.MOV.U32 R8, RZ, RZ, c[0x0][0x1a4] ;  /* 0x00006900ff08a624 */ /* 0x000fe200078e00ff */
[----:B------:R-:W-:Y:S01]  /*2b50*/  @!P3 IADD3 R19, R19, R10, RZ ;  /* 0x0000000a1313b210 */ /* 0x000fe20007ffe0ff */
[----:B------:R-:W-:Y:S01]  /*2b60*/  @!P2 IMAD.WIDE.U32 R22, R9, 0xe0, R22 ;  /* 0x000000e00916a825 */ /* 0x000fe200078e0016 */
[----:B------:R-:W-:Y:S01]  /*2b70*/  LEA.HI R9, R201, R167, RZ, 0x4 ;  /* 0x000000a7c9097211 */ /* 0x000fe200078f20ff */
[----:B------:R-:W-:Y:S01]  /*2b80*/  @P3 STS.128 [R243+0xd000], RZ ;  /* 0x00d000fff3003388 */ /* 0x000fe20000000c00 */
[-C--:B------:R-:W-:Y:S01]  /*2b90*/  ISETP.GE.AND P4, PT, R6, R3.reuse, PT ;  /* 0x000000030600720c */ /* 0x080fe20003f86270 */
[----:B------:R-:W-:Y:S01]  /*2ba0*/  @!P2 IMAD R8, R8, 0xe0, RZ ;  /* 0x000000e00808a824 */ /* 0x000fe200078e02ff */
[----:B------:R-:W-:Y:S01]  /*2bb0*/  LOP3.LUT R11, R9, 0xfffffff0, RZ, 0xc0, !PT ;  /* 0xfffffff0090b7812 */ /* 0x000fe200078ec0ff */
[----:B------:R-:W-:Y:S01]  /*2bc0*/  @!PT LDS RZ, [RZ] ;  /* 0x00000000fffff984 */ /* 0x000fe20000000800 */
[----:B------:R-:W-:Y:S01]  /*2bd0*/  @!PT LDS RZ, [RZ] ;  /* 0x00000000fffff984 */ /* 0x000fe20000000800 */
[----:B------:R-:W-:Y:S01]  /*2be0*/  @!PT LDS RZ, [RZ] ;  /* 0x00000000fffff984 */ /* 0x000fe20000000800 */
[----:B------:R2:W-:Y:S01]  /*2bf0*/  @!P3 LDGSTS.E.BYPASS.LTC128B.128 [R243+0xd000], [R18.64] ;  /* 0x0d00000012f3bfae */ /* 0x0005e2000b901d4c */
[----:B------:R-:W-:Y:S01]  /*2c00*/  SHF.R.S32.HI R9, RZ, 0x4, R9 ;  /* 0x00000004ff097819 */ /* 0x000fe20000011409 */
[----:B------:R-:W-:Y:S01]  /*2c10*/  @!P2 IMAD.IADD R23, R23, 0x1, R8 ;  /* 0x000000011717a824 */ /* 0x000fe200078e0208 */
[----:B------:R-:W-:Y:S01]  /*2c20*/  ISETP.GE.AND P3, PT, R5, R3, PT ;  /* 0x000000030500720c */ /* 0x000fe20003f66270 */
[----:B------:R-:W-:Y:S01]  /*2c30*/  IMAD.IADD R11, R167, 0x1, -R11 ;  /* 0x00000001a70b7824 */ /* 0x000fe200078e0a0b */
[----:B------:R-:W-:Y:S01]  /*2c40*/  @P2 STS.128 [R243+0xd800], RZ ;  /* 0x00d800fff3002388 */ /* 0x000fe20000000c00 */
[----:B------:R-:W-:Y:S01]  /*2c50*/  @!P6 IMAD.MOV.U32 R8, RZ, RZ, c[0x0][0x1a0] ;  /* 0x00006800ff08e624 */ /* 0x000fe200078e00ff */
[----:B------:R-:W-:-:S02]  /*2c60*/  LEA.HI R10, R9, R9, RZ, 0x1 ;  /* 0x00000009090a7211 */ /* 0x000fc400078f08ff */
[----:B------:R-:W-:Y:S01]  /*2c70*/  SHF.R.S32.HI R6, RZ, 0x1f, R11 ;  /* 0x0000001fff067819 */ /* 0x000fe2000001140b */
[----:B------:R-:W-:Y:S01]  /*2c80*/  @!PT LDS RZ, [RZ] ;  /* 0x00000000fffff984 */ /* 0x000fe20000000800 */
[----:B------:R-:W-:Y:S01]  /*2c90*/  @!PT LDS RZ, [RZ] ;  /* 0x00000000fffff984 */ /* 0x000fe20000000800 */
[----:B------:R-:W-:Y:S01]  /*2ca0*/  @!PT LDS RZ, [RZ] ;  /* 0x00000000fffff984 */ /* 0x000fe20000000800 */
[----:B------:R4:W-:Y:S01]  /*2cb0*/  @!P2 LDGSTS.E.BYPASS.LTC128B.128 [R243+0xd800], [R22.64] ;  /* 0x0d80000016f3afae */ /* 0x0009e2000b901d4c */
[----:B---3--:R-:W-:Y:S02]  /*2cc0*/  @!P6 LEA R12, P2, R8, R240, 0x8 ;  /* 0x000000f0080ce211 */ /* 0x008fe400078440ff */
[----:B------:R-:W-:Y:S01]  /*2cd0*/  LEA.HI R6, R6, R11, RZ, 0x3 ;  /* 0x0000000b06067211 */ /* 0x000fe200078f18ff */
[----:B------:R-:W-:Y:S01]  /*2ce0*/  @P6 STS.128 [R243+0xe000], RZ ;  /* 0x00e000fff3006388 */ /* 0x000fe20000000c00 */
[----:B------:R-:W-:Y:S01]  /*2cf0*/  @!P6 LEA.HI.X R13, R8, R239, R7, 0x8, P2 ;  /* 0x000000ef080de211 */ /* 0x000fe200010f4407 */
[----:B------:R-:W-:Y:S01]  /*2d00*/  IMAD.SHL.U32 R8, R176, 0x40, RZ ;  /* 0x00000040b0087824 */ /* 0x000fe200078e00ff */
[----:B------:R-:W-:Y:S01]  /*2d10*/  LOP3.LUT R5, R6, 0xfffffff8, RZ, 0xc0, !PT ;  /* 0xfffffff806057812 */ /* 0x000fe200078ec0ff */
[----:B-1----:R-:W-:Y:S01]  /*2d20*/  @!P3 IMAD.MOV.U32 R20, RZ, RZ, c[0x0][0x1a0] ;  /* 0x00006800ff14b624 */ /* 0x002fe200078e00ff */
[----:B------:R-:W-:Y:S01]  /*2d30*/  @!P1 MOV R7, c[0x0][0x1a0] ;  /* 0x0000680000079a02 */ /* 0x000fe20000000f00 */
[----:B------:R-:W-:Y:S01]  /*2d40*/  @!PT LDS RZ, [RZ] ;  /* 0x00000000fffff984 */ /* 0x000fe20000000800 */
[----:B------:R-:W-:Y:S01]  /*2d50*/  @!PT LDS RZ, [RZ] ;  /* 0x00000000fffff984 */ /* 0x000fe20000000800 */
[----:B------:R-:W-:Y:S01]  /*2d60*/  @!PT LDS RZ, [RZ] ;  /* 0x00000000fffff984 */ /* 0x000fe20000000800 */
[----:B------:R1:W-:Y:S01]  /*2d70*/  @!P6 LDGSTS.E.BYPASS.LTC128B.128 [R243+0xe000], [R12.64] ;  /* 0x0e0000000cf3efae */ /* 0x0003e2000b901d4c */
[----:B------:R-:W-:Y:S01]  /*2d80*/  LOP3.LUT R10, R10, 0xfffffffe, RZ, 0xc0, !PT ;  /* 0xfffffffe0a0a7812 */ /* 0x000fe200078ec0ff */
[----:B------:R-:W-:Y:S01]  /*2d90*/  IMAD.SHL.U32 R196, R6, 0x40, RZ ;  /* 0x0000004006c47824 */ /* 0x000fe200078e00ff */
[-C--:B------:R-:W-:Y:S01]  /*2da0*/  ISETP.GE.AND P2, PT, R0, R3.reuse, PT ;  /* 0x000000030000720c */ /* 0x080fe20003f46270 */
[----:B------:R-:W-:Y:S01]  /*2db0*/  IMAD.IADD R0, R11, 0x1, -R5 ;  /* 0x000000010b007824 */ /* 0x000fe200078e0a05 */
[----:B------:R-:W-:Y:S01]  /*2dc0*/  LOP3.LUT R8, R8, 0x1c0, RZ, 0xc0, !PT ;  /* 0x000001c008087812 */ /* 0x000fe200078ec0ff */
[----:B------:R-:W-:Y:S01]  /*2dd0*/  IMAD.IADD R10, R9, 0x1, -R10 ;  /* 0x00000001090a7824 */ /* 0x000fe200078e0a0a */
[----:B------:R-:W-:Y:S01]  /*2de0*/  ISETP.GE.AND P6, PT, R4, R3, PT ;  /* 0x000000030400720c */ /* 0x000fe20003fc6270 */
[----:B--2---:R-:W-:Y:S01]  /*2df0*/  @!P1 IMAD.MOV.U32 R18, RZ, RZ, R240 ;  /* 0x000000ffff129224 */ /* 0x004fe200078e00f0 */
[----:B------:R-:W-:Y:S01]  /*2e00*/  LOP3.LUT R14, R8, 0x8, R14, 0xf8, !PT ;  /* 0x00000008080e7812 */ /* 0x000fe200078ef80e */
[----:B------:R-:W-:Y:S01]  /*2e10*/  @!P1 IMAD.MOV.U32 R19, RZ, RZ, R239 ;  /* 0x000000ffff139224 */ /* 0x000fe200078e00ef */
[----:B------:R-:W-:Y:S01]  /*2e20*/  SHF.R.U32.HI R8, RZ, 0x3, R8 ;  /* 0x00000003ff087819 */ /* 0x000fe20000011608 */
[----:B------:R-:W-:Y:S01]  /*2e30*/  IMAD.SHL.U32 R4, R10, 0x8, RZ ;  /* 0x000000080a047824 */ /* 0x000fe200078e00ff */
[----:B------:R-:W-:Y:S01]  /*2e40*/  @P1 STS.128 [R243+0xe800], RZ ;  /* 0x00e800fff3001388 */ /* 0x000fe20000000c00 */
[----:B------:R-:W-:Y:S01]  /*2e50*/  @!P1 IMAD.WIDE.U32 R18, R7, 0x120, R18 ;  /* 0x0000012007129825 */ /* 0x000fe200078e0012 */
[----:B------:R-:W-:-:S02]  /*2e60*/  LOP3.LUT R8, R14, R8, RZ, 0x3c, !PT ;  /* 0x000000080e087212 */ /* 0x000fc400078e3cff */
[----:B----4-:R-:W-:Y:S01]  /*2e70*/  @!P4 MOV R22, c[0x0][0x1a0] ;  /* 0x000068000016ca02 */ /* 0x010fe20000000f00 */
[----:B------:R-:W-:Y:S01]  /*2e80*/  IMAD.SHL.U32 R7, R0, 0x40, RZ ;  /* 0x0000004000077824 */ /* 0x000fe200078e00ff */
[----:B------:R-:W-:Y:S01]  /*2e90*/  @!P5 MOV R14, c[0x0][0x1a4] ;  /* 0x00006900000eda02 */ /* 0x000fe20000000f00 */
[----:B------:R-:W-:Y:S01]  /*2ea0*/  @!P1 IMAD.MOV.U32 R5, RZ, RZ, c[0x0][0x1a4] ;  /* 0x00006900ff059624 */ /* 0x000fe200078e00ff */
[----:B------:R-:W-:Y:S01]  /*2eb0*/  LEA.HI R201, R201, R167, RZ, 0x5 ;  /* 0x000000a7c9c97211 */ /* 0x000fe200078f28ff */
[----:B------:R-:W-:Y:S01]  /*2ec0*/  @!P5 IMAD.MOV.U32 R9, RZ, RZ, c[0x0][0x1a0] ;  /* 0x00006800ff09d624 */ /* 0x000fe200078e00ff */
[----:B------:R-:W-:Y:S01]  /*2ed0*/  LOP3.LUT R7, R7, 0x1c0, RZ, 0xc0, !PT ;  /* 0x000001c007077812 */ /* 0x000fe200078ec0ff */
[----:B------:R-:W-:Y:S01]  /*2ee0*/  @!P1 IMAD R5, R5, 0x120, RZ ;  /* 0x0000012005059824 */ /* 0x000fe200078e02ff */
[----:B------:R-:W-:Y:S01]  /*2ef0*/  SHF.R.S32.HI R199, RZ, 0x5, R201 ;  /* 0x00000005ffc77819 */ /* 0x000fe200000114c9 */
[----:B------:R-:W-:Y:S01]  /*2f00*/  IMAD R235, R10, 0x200, R8 ;  /* 0x000002000aeb7824 */ /* 0x000fe200078e0208 */
[----:B------:R-:W-:Y:S01]  /*2f10*/  LOP3.LUT R4, R7, 0x8, R4, 0xf8, !PT ;  /* 0x0000000807047812 */ /* 0x000fe200078ef804 */
[----:B------:R-:W-:Y:S01]  /*2f20*/  @!P1 IMAD.IADD R19, R19, 0x1, R5 ;  /* 0x0000000113139824 */ /* 0x000fe200078e0205 */
[----:B------:R-:W-:Y:S01]  /*2f30*/  SHF.R.U32.HI R195, RZ, 0x3, R7 ;  /* 0x00000003ffc37819 */ /* 0x000fe20000011607 */
[----:B------:R-:W-:Y:S01]  /*2f40*/  @!P5 IMAD.MOV.U32 R5, RZ, RZ, R239 ;  /* 0x000000ffff05d224 */ /* 0x000fe200078e00ef */
[----:B------:R-:W-:Y:S01]  /*2f50*/  LOP3.LUT R196, R196, 0xfffffe00, RZ, 0xc0, !PT ;  /* 0xfffffe00c4c47812 */ /* 0x000fe200078ec0ff */
[----:B------:R-:W-:Y:S01]  /*2f60*/  @!P5 IMAD R14, R14, 0x140, RZ ;  /* 0x000001400e0ed824 */ /* 0x000fe200078e02ff */
[----:B------:R-:W-:Y:S01]  /*2f70*/  LOP3.LUT R195, R4, R195, RZ, 0x3c, !PT ;  /* 0x000000c304c37212 */ /* 0x000fe200078e3cff */
[----:B------:R-:W-:Y:S01]  /*2f80*/  @!P5 IMAD.MOV.U32 R4, RZ, RZ, R240 ;  /* 0x000000ffff04d224 */ /* 0x000fe200078e00f0 */
[----:B------:R-:W-:Y:S01]  /*2f90*/  @!PT LDS RZ, [RZ] ;  /* 0x00000000fffff984 */ /* 0x000fe20000000800 */
[----:B------:R-:W-:Y:S01]  /*2fa0*/  @!PT LDS RZ, [RZ] ;  /* 0x00000000fffff984 */ /* 0x000fe20000000800 */
[----:B------:R-:W-:Y:S01]  /*2fb0*/  @!PT LDS RZ, [RZ] ;  /* 0x00000000fffff984 */ /* 0x000fe20000000800 */
[----:B------:R2:W-:Y:S01]  /*2fc0*/  @!P1 LDGSTS.E.BYPASS.LTC128B.128 [R243+0xe800], [R18.64] ;  /* 0x0e80000012f39fae */ /* 0x0005e2000b901d4c */
[----:B------:R-:W-:Y:S01]  /*2fd0*/  ISETP.GE.AND P1, PT, R16, R3, PT ;  /* 0x000000031000720c */ /* 0x000fe20003f26270 */
[----:B-1----:R-:W-:Y:S01]  /*2fe0*/  @!P4 IMAD.MOV.U32 R12, RZ, RZ, c[0x0][0x1a4] ;  /* 0x00006900ff0cc624 */ /* 0x002fe200078e00ff */
[----:B------:R-:W-:Y:S01]  /*2ff0*/  SHF.L.U32 R235, R235, 0x1, RZ ;  /* 0x00000001ebeb7819 */ /* 0x000fe200000006ff */
[----:B------:R-:W-:Y:S01]  /*3000*/  @!P5 IMAD.WIDE.U32 R8, R9, 0x140, R4 ;  /* 0x000001400908d825 */ /* 0x000fe200078e0004 */
[----:B------:R-:W-:Y:S02]  /*3010*/  @P5 STS.128 [R243+0xf000], RZ ;  /* 0x00f000fff3005388 */ /* 0x000fe40000000c00 */
[----:B------:R-:W-:Y:S01]  /*3020*/  IADD3 R232, R235, 0x2040, RZ ;  /* 0x00002040ebe87810 */ /* 0x000fe20007ffe0ff */
[----:B------:R-:W-:Y:S01]  /*3030*/  @!P4 IMAD.MOV.U32 R4, RZ, RZ, R240 ;  /* 0x000000ffff04c224 */ /* 0x000fe200078e00f0 */
[----:B------:R-:W-:Y:S01]  /*3040*/  @!P5 IADD3 R15, R9, R14, RZ ;  /* 0x0000000e090fd210 */ /* 0x000fe20007ffe0ff */
[----:B------:R-:W-:-:S02]  /*3050*/  @!P4 IMAD.MOV.U32 R5, RZ, RZ, R239 ;  /* 0x000000ffff05c224 */ /* 0x000fc400078e00ef */
[----:B------:R-:W-:Y:S02]  /*3060*/  @!P3 IMAD.MOV.U32 R10, RZ, RZ, c[0x0][0x1a4] ;  /* 0x00006900ff0ab624 */ /* 0x000fe400078e00ff */
[----:B------:R-:W-:-:S04]  /*3070*/  @!P4 IMAD.WIDE.U32 R22, R22, 0x160, R4 ;  /* 0x000001601616c825 */ /* 0x000fc800078e0004 */
[----:B------:R-:W-:Y:S02]  /*3080*/  @!P3 IMAD.MOV.U32 R4, RZ, RZ, R240 ;  /* 0x000000ffff04b224 */ /* 0x000fe400078e00f0 */
[----:B------:R-:W-:Y:S02]  /*3090*/  @!P3 IMAD.MOV.U32 R5, RZ, RZ, R239 ;  /* 0x000000ffff05b224 */ /* 0x000fe400078e00ef */
[----:B------:R-:W-:Y:S02]  /*30a0*/  @!P4 IMAD R12, R12, 0x160, RZ ;  /* 0x000001600c0cc824 */ /* 0x000fe400078e02ff */
[----:B------:R-:W-:Y:S01]  /*30b0*/  @!P3 IMAD.WIDE.U32 R20, R20, 0x180, R4 ;  /* 0x000001801414b825 */ /* 0x000fe200078e0004 */
[----:B------:R-:W-:Y:S02]  /*30c0*/  @!P2 MOV R5, R239 ;  /* 0x000000ef0005a202 */ /* 0x000fe40000000f00 */
[----:B------:R-:W-:Y:S01]  /*30d0*/  @!P4 IADD3 R13, R23, R12, RZ ;  /* 0x0000000c170dc210 */ /* 0x000fe20007ffe0ff */
[----:B--2---:R-:W-:-:S02]  /*30e0*/  @!P2 IMAD.MOV.U32 R18, RZ, RZ, c[0x0][0x1a0] ;  /* 0x00006800ff12a624 */ /* 0x004fc400078e00ff */
[----:B------:R-:W-:Y:S02]  /*30f0*/  @!P2 IMAD.MOV.U32 R4, RZ, RZ, R240 ;  /* 0x000000ffff04a224 */ /* 0x000fe400078e00f0 */
[----:B------:R-:W-:Y:S02]  /*3100*/  @!P5 IMAD.MOV.U32 R14, RZ, RZ, R8 ;  /* 0x000000ffff0ed224 */ /* 0x000fe400078e0008 */
[----:B------:R-:W-:-:S03]  /*3110*/  @!P2 IMAD.WIDE.U32 R18, R18, 0x1a0, R4 ;  /* 0x000001a01212a825 */ /* 0x000fc600078e0004 */
[----:B------:R-:W-:Y:S01]  /*3120*/  @!PT LDS RZ, [RZ] ;  /* 0x00000000fffff984 */ /* 0x000fe20000000800 */
[----:B------:R-:W-:Y:S01]  /*3130*/  @!PT LDS RZ, [RZ] ;  /* 0x00000000fffff984 */ /* 0x000fe20000000800 */
[----:B------:R-:W-:Y:S01]  /*3140*/  @!PT LDS RZ, [RZ] ;  /* 0x00000000fffff984 */ /* 0x000fe20000000800 */
[----:B------:R1:W-:Y:S01]  /*3150*/  @!P5 LDGSTS.E.BYPASS.LTC128B.128 [R243+0xf000], [R14.64] ;  /* 0x0f0000000ef3dfae */ /* 0x0003e2000b901d4c */
[----:B------:R-:W-:Y:S02]  /*3160*/  @!P6 IMAD.MOV.U32 R16, RZ, RZ, c[0x0][0x1a0] ;  /* 0x00006800ff10e624 */ /* 0x000fe400078e00ff */
[----:B------:R-:W-:Y:S01]  /*3170*/  @!P6 IMAD.MOV.U32 R4, RZ, RZ, R240 ;  /* 0x000000ffff04e224 */ /* 0x000fe200078e00f0 */
[----:B------:R-:W-:Y:S01]  /*3180*/  @P4 STS.128 [R243+0xf800], RZ ;  /* 0x00f800fff3004388 */ /* 0x000fe20000000c00 */
[----:B------:R-:W-:Y:S02]  /*3190*/  @!P6 IMAD.MOV.U32 R5, RZ, RZ, R239 ;  /* 0x000000ffff05e224 */ /* 0x000fe400078e00ef */
[----:B------:R-:W-:Y:S02]  /*31a0*/  @!P2 IMAD.MOV.U32 R8, RZ, RZ, c[0x0][0x1a4] ;  /* 0x00006900ff08a624 */ /* 0x000fe400078e00ff */
[----:B------:R-:W-:Y:S02]  /*31b0*/  @!P3 IMAD R10, R10, 0x180, RZ ;  /* 0x000001800a0ab824 */ /* 0x000fe400078e02ff */
[----:B------:R-:W-:-:S02]  /*31c0*/  @!P6 IMAD.MOV.U32 R7, RZ, RZ, c[0x0][0x1a4] ;  /* 0x00006900ff07e624 */ /* 0x000fc400078e00ff */
[----:B------:R-:W-:-:S04]  /*31d0*/  @!P6 IMAD.WIDE.U32 R16, R16, 0x1c0, R4 ;  /* 0x000001c01010e825 */ /* 0x000fc800078e0004 */
[----:B------:R-:W-:Y:S02]  /*31e0*/  @!P2 IMAD R8, R8, 0x1a0, RZ ;  /* 0x000001a00808a824 */ /* 0x000fe400078e02ff */
[----:B------:R-:W-:Y:S02]  /*31f0*/  @!P1 IMAD.MOV.U32 R4, RZ, RZ, c[0x0][0x1a0] ;  /* 0x00006800ff049624 */ /* 0x000fe400078e00ff */
[----:B------:R-:W-:Y:S02]  /*3200*/  @!P1 IMAD.MOV.U32 R24, RZ, RZ, R240 ;  /* 0x000000ffff189224 */ /* 0x000fe400078e00f0 */
[----:B------:R-:W-:Y:S02]  /*3210*/  @!P1 IMAD.MOV.U32 R25, RZ, RZ, R239 ;  /* 0x000000ffff199224 */ /* 0x000fe400078e00ef */
[----:B------:R-:W-:Y:S02]  /*3220*/  @!P1 IMAD.MOV.U32 R3, RZ, RZ, c[0x0][0x1a4] ;  /* 0x00006900ff039624 */ /* 0x000fe400078e00ff */
[----:B------:R-:W-:-:S02]  /*3230*/  @!P4 IMAD.MOV.U32 R12, RZ, RZ, R22 ;  /* 0x000000ffff0cc224 */ /* 0x000fc400078e0016 */
[----:B------:R-:W-:Y:S02]  /*3240*/  @!P3 IMAD.IADD R11, R21, 0x1, R10 ;  /* 0x00000001150bb824 */ /* 0x000fe400078e020a */
[----:B------:R-:W-:Y:S01]  /*3250*/  @!P6 IMAD R7, R7, 0x1c0, RZ ;  /* 0x000001c00707e824 */ /* 0x000fe200078e02ff */
[----:B------:R-:W-:Y:S01]  /*3260*/  @!PT LDS RZ, [RZ] ;  /* 0x00000000fffff984 */ /* 0x000fe20000000800 */
[----:B------:R-:W-:Y:S01]  /*3270*/  @!PT LDS RZ, [RZ] ;  /* 0x00000000fffff984 */ /* 0x000fe20000000800 */
[----:B------:R-:W-:Y:S01]  /*3280*/  @!PT LDS RZ, [RZ] ;  /* 0x00000000fffff984 */ /* 0x000fe20000000800 */
[----:B------:R1:W-:Y:S01]  /*3290*/  @!P4 LDGSTS.E.BYPASS.LTC128B.128 [R243+0xf800], [R12.64] ;  /* 0x0f8000000cf3cfae */ /* 0x0003e2000b901d4c */
[----:B------:R-:W-:Y:S02]  /*32a0*/  IMAD R236, R199, 0x400, R196 ;  /* 0x00000400c7ec7824 */ /* 0x000fe400078e02c4 */
[----:B------:R-:W-:Y:S01]  /*32b0*/  @!P3 IMAD.MOV.U32 R10, RZ, RZ, R20 ;  /* 0x000000ffff0ab224 */ /* 0x000fe200078e0014 */
[----:B------:R-:W-:Y:S01]  /*32c0*/  @!P6 IADD3 R17, R17, R7, RZ ;  /* 0x000000071111e210 */ /* 0x000fe20007ffe0ff */
        /* <DEDUP_REMOVED lines=16> */
[----:B------:R-:W-:Y:S02]  /*33d0*/  IMAD.SHL.U32 R236, R236, 0x2, RZ ;  /* 0x00000002ecec7824 */ /* 0x000fe400078e00ff */
[----:B------:R-:W-:Y:S01]  /*33e0*/  IMAD R199, R199, 0x10, R200 ;  /* 0x00000010c7c77824 */ /* 0x000fe200078e02c8 */
        /* <DEDUP_REMOVED lines=15> */
[----:B------:R-:W2:Y:S01]  /*34e0*/  LDSM.16.M88.4 R60, [R235+0x2800] ;  /* 0x00280000eb3c783b */ /* 0x000ea20000000200 */
[----:B------:R-:W-:-:S02]  /*34f0*/  SEL R0, R0, 0xfffffff0, !P3 ;  /* 0xfffffff000007807 */ /* 0x000fc40005800000 */
[----:B------:R-:W-:Y:S01]  /*3500*/  LOP3.LUT P1, RZ, R176, 0x4, RZ, 0xc0, !PT ;  /* 0x00000004b0ff7812 */ /* 0x000fe2000782c0ff */
[----:B-1----:R-:W3:Y:S01]  /*3510*/  LDSM.16.M88.4 R12, [R235+0x5800] ;  /* 0x00580000eb0c783b */ /* 0x002ee20000000200 */
[----:B------:R-:W-:Y:S02]  /*3520*/  IMAD R234, R3, 0x2, R236 ;  /* 0x0000000203ea7824 */ /* 0x000fe400078e02ec */
[----:B------:R-:W-:Y:S01]  /*3530*/  IMAD R229, R0, 0x2, R235 ;  /* 0x0000000200e57824 */ /* 0x000fe200078e02eb */
[----:B------:R-:W-:Y:S04]  /*3540*/  LDSM.16.M88.4 R68, [R235+0x2000] ;  /* 0x00200000eb44783b */ /* 0x000fe80000000200 */
[----:B------:R-:W-:Y:S04]  /*3550*/  LDSM.16.M88.4 R140, [R234] ;  /* 0x00000000ea8c783b */ /* 0x000fe80000000200 */
[----:B------:R-:W-:Y:S04]  /*3560*/  LDSM.16.M88.4 R52, [R235+0x3000] ;  /* 0x00300000eb34783b */ /* 0x000fe80000000200 */
[----:B----4-:R-:W1:Y:S04]  /*3570*/  LDSM.16.M88.4 R4, [R229+0x2800] ;  /* 0x00280000e504783b */ /* 0x010e680000000200 */
[----:B------:R-:W4:Y:S04]  /*3580*/  LDSM.16.M88.4 R44, [R235+0x3800] ;  /* 0x00380000eb2c783b */ /* 0x000f280000000200 */
[----:B------:R-:W1:Y:S04]  /*3590*/  LDSM.16.M88.4 R36, [R235+0x4000] ;  /* 0x00400000eb24783b */ /* 0x000e680000000200 */
[----:B------:R-:W1:Y:S04]  /*35a0*/  LDSM.16.M88.4 R28, [R235+0x4800] ;  /* 0x00480000eb1c783b */ /* 0x000e680000000200 */
[----:B------:R-:W4:Y:S04]  /*35b0*/  LDSM.16.M88.4 R20, [R235+0x5000] ;  /* 0x00500000eb14783b */ /* 0x000f280000000200 */
[----:B------:R-:W4:Y:S01]  /*35c0*/  LDSM.16.M88.4 R96, [R235+0x6000] ;  /* 0x00600000eb60783b */ /* 0x000f220000000200 */
[C---:B--2---:R-:W-:Y:S03]  /*35d0*/  HMMA.16816.F32 R64, R76.reuse, R60, RZ ;  /* 0x0000003c4c40723c */ /* 0x044fe600000018ff */
[----:B------:R-:W2:Y:S04]  /*35e0*/  LDSM.16.M88.4 R88, [R235+0x6800] ;  /* 0x00680000eb58783b */ /* 0x000ea80000000200 */
[----:B------:R-:W2:Y:S01]  /*35f0*/  LDSM.16.M88.4 R136, [R235+0x7000] ;  /* 0x00700000eb88783b */ /* 0x000ea20000000200 */
[C---:B------:R-:W-:Y:S03]  /*3600*/  HMMA.16816.F32 R60, R76.reuse, R62, RZ ;  /* 0x0000003e4c3c723c */ /* 0x040fe600000018ff */
[----:B------:R-:W2:Y:S04]  /*3610*/  LDSM.16.M88.4 R128, [R235+0x7800] ;  /* 0x00780000eb80783b */ /* 0x000ea80000000200 */
[----:B------:R-:W2:Y:S01]  /*3620*/  LDSM.16.M88.4 R120, [R235+0x8000] ;  /* 0x00800000eb78783b */ /* 0x000ea20000000200 */
[C---:B---3--:R-:W-:Y:S03]  /*3630*/  HMMA.16816.F32 R16, R76.reuse, R12, RZ ;  /* 0x0000000c4c10723c */ /* 0x048fe600000018ff */
[----:B------:R-:W3:Y:S04]  /*3640*/  LDSM.16.M88.4 R112, [R235+0x8800] ;  /* 0x00880000eb70783b */ /* 0x000ee80000000200 */
[----:B------:R-:W2:Y:S01]  /*3650*/  LDSM.16.M88.4 R104, [R235+0x9000] ;  /* 0x00900000eb68783b */ /* 0x000ea20000000200 */
[----:B------:R-:W-:Y:S03]  /*3660*/  HMMA.16816.F32 R12, R76, R14, RZ ;  /* 0x0000000e4c0c723c */ /* 0x000fe600000018ff */
[----:B------:R-:W2:Y:S04]  /*3670*/  LDSM.16.M88.4 R80, [R235+0x9800] ;  /* 0x00980000eb50783b */ /* 0x000ea80000000200 */
[----:B------:R-:W2:Y:S01]  /*3680*/  LDSM.16.M88.4 R144, [R229+0x5800] ;  /* 0x00580000e590783b */ /* 0x000ea20000000200 */
        /* <DEDUP_REMOVED lines=12> */
[C---:B----4-:R-:W-:Y:S03]  /*3750*/  HMMA.16816.F32 R48, R76.reuse, R44, RZ ;  /* 0x0000002c4c30723c */ /* 0x050fe600000018ff */
        /* <DEDUP_REMOVED lines=36> */
[----:B------:R-:W-:Y:S01]  /*39a0*/  ISETP.GT.AND P2, PT, R242, R238, PT ;  /* 0x000000eef200720c */ /* 0x000fe20003f44270 */
[----:B------:R-:W-:Y:S01]  /*39b0*/  IMAD R233, R4, 0x2, R236 ;  /* 0x0000000204e97824 */ /* 0x000fe200078e02ec */
[----:B------:R-:W-:-:S03]  /*39c0*/  @P1 IADD3 R232, R5, -0x40, RZ ;  /* 0xffffffc005e81810 */ /* 0x000fc60007ffe0ff */
[C---:B------:R-:W-:Y:S01]  /*39d0*/  HMMA.16816.F32 R44, R140.reuse, R162, R44 ;  /* 0x000000a28c2c723c */ /* 0x040fe2000000182c */
[----:B------:R-:W1:Y:S01]  /*39e0*/  LDSM.16.M88.4 R160, [R229+0x8000] ;  /* 0x00800000e5a0783b */ /* 0x000e620000000200 */
[----:B------:R-:W-:Y:S01]  /*39f0*/  LEA R231, R3, R233, 0x1 ;  /* 0x000000e903e77211 */ /* 0x000fe200078e08ff */
[----:B------:R-:W-:Y:S01]  /*3a00*/  IMAD R166, R0, 0x2, R232 ;  /* 0x0000000200a67824 */ /* 0x000fe200078e02e8 */
[----:B------:R-:W-:Y:S01]  /*3a10*/  LOP3.LUT R0, R201, 0xffffffe0, RZ, 0xc0, !PT ;  /* 0xffffffe0c9007812 */ /* 0x000fe200078ec0ff */
[----:B------:R-:W-:Y:S01]  /*3a20*/  LDSM.16.M88.4 R176, [R232] ;  /* 0x00000000e8b0783b */ /* 0x000fe20000000200 */
[----:B------:R-:W-:Y:S02]  /*3a30*/  IADD3 R225, R232, 0x800, RZ ;  /* 0x00000800e8e17810 */ /* 0x000fe40007ffe0ff */
[----:B------:R-:W-:Y:S01]  /*3a40*/  HMMA.16816.F32 R40, R140, R156, R40 ;  /* 0x0000009c8c28723c */ /* 0x000fe20000001828 */
[----:B------:R-:W-:Y:S01]  /*3a50*/  IMAD.IADD R0, R167, 0x1, -R0 ;  /* 0x00000001a7007824 */ /* 0x000fe200078e0a00 */
[----:B------:R-:W-:-:S02]  /*3a60*/  @!P2 LEA R248, P1, R165, c[0x0][0x168], 0x1 ;  /* 0x00005a00a5f8aa11 */ /* 0x000fc400078208ff */
[----:B------:R-:W-:Y:S02]  /*3a70*/  IADD3 R224, R232, 0x1000, RZ ;  /* 0x00001000e8e07810 */ /* 0x000fe40007ffe0ff */
[----:B------:R-:W-:Y:S02]  /*3a80*/  SHF.R.S32.HI R5, RZ, 0x1f, R0 ;  /* 0x0000001fff057819 */ /* 0x000fe40000011400 */
[----:B------:R-:W-:Y:S01]  /*3a90*/  HMMA.16816.F32 R36, R140, R158, R36 ;  /* 0x0000009e8c24723c */ /* 0x000fe20000001824 */
[----:B------:R-:W-:Y:S01]  /*3aa0*/  LDSM.16.M88.4 R156, [R233] ;  /* 0x00000000e99c783b */ /* 0x000fe20000000200 */
[----:B------:R-:W-:Y:S02]  /*3ab0*/  LEA.HI R0, R5, R0, RZ, 0x2 ;  /* 0x0000000005007211 */ /* 0x000fe400078f10ff */
[----:B------:R-:W-:Y:S02]  /*3ac0*/  LOP3.LUT R5, R195, R196, RZ, 0xfc, !PT ;  /* 0x000000c4c3057212 */ /* 0x000fe400078efcff */
[----:B------:R-:W-:-:S02]  /*3ad0*/  SHF.R.S32.HI R0, RZ, 0x2, R0 ;  /* 0x00000002ff007819 */ /* 0x000fc40000011400 */
[C---:B------:R-:W-:Y:S01]  /*3ae0*/  HMMA.16816.F32 R32, R140.reuse, R152, R32 ;  /* 0x000000988c20723c */ /* 0x040fe20000001820 */
[----:B------:R-:W-:Y:S02]  /*3af0*/  @!P2 LEA.HI.X R245, R165, c[0x0][0x16c], R164, 0x1, P1 ;  /* 0x00005b00a5f5aa11 */ /* 0x000fe400008f0ca4 */
[----:B------:R-:W-:Y:S02]  /*3b00*/  IADD3 R199, R199, 0x1, R0 ;  /* 0x00000001c7c77810 */ /* 0x000fe40007ffe000 */
[C---:B------:R-:W-:Y:S02]  /*3b10*/  IADD3 R223, R232.reuse, 0x1800, RZ ;  /* 0x00001800e8df7810 */ /* 0x040fe40007ffe0ff */
[----:B------:R-:W-:Y:S01]  /*3b20*/  IADD3 R199, R197, R199, -R198 ;  /* 0x000000c7c5c77210 */ /* 0x000fe20007ffe8c6 */
[----:B------:R-:W-:Y:S01]  /*3b30*/  HMMA.16816.F32 R28, R140, R154, R28 ;  /* 0x0000009a8c1c723c */ /* 0x000fe2000000181c */
[----:B------:R-:W4:Y:S01]  /*3b40*/  LDSM.16.M88.4 R152, [R229+0x8800] ;  /* 0x00880000e598783b */ /* 0x000f220000000200 */
[----:B------:R-:W-:-:S02]  /*3b50*/  IADD3 R222, R232, 0x2000, RZ ;  /* 0x00002000e8de7810 */ /* 0x000fc40007ffe0ff */
[----:B------:R-:W-:Y:S02]  /*3b60*/  IADD3 R205, R199, c[0x0][0x2e8], RZ ;  /* 0x0000ba00c7cd7a10 */ /* 0x000fe40007ffe0ff */
[----:B------:R-:W-:Y:S02]  /*3b70*/  IADD3 R221, R232, 0x2800, RZ ;  /* 0x00002800e8dd7810 */ /* 0x000fe40007ffe0ff */
[C---:B--2---:R-:W-:Y:S01]  /*3b80*/  HMMA.16816.F32 R8, R140.reuse, R80, R8 ;  /* 0x000000508c08723c */ /* 0x044fe20000001808 */
[C---:B------:R-:W-:Y:S02]  /*3b90*/  IADD3 R204, R205.reuse, 0x8, RZ ;  /* 0x00000008cdcc7810 */ /* 0x040fe40007ffe0ff */
[-C--:B------:R-:W-:Y:S02]  /*3ba0*/  IMNMX R205, R205, R197.reuse, PT ;  /* 0x000000c5cdcd7217 */ /* 0x080fe40003800200 */
[----:B------:R-:W-:Y:S02]  /*3bb0*/  IMNMX R204, R204, R197, PT ;  /* 0x000000c5cccc7217 */ /* 0x000fe40003800200 */
[C---:B------:R-:W-:Y:S01]  /*3bc0*/  IADD3 R220, R232.reuse, 0x3000, RZ ;  /* 0x00003000e8dc7810 */ /* 0x040fe20007ffe0ff */
[----:B------:R-:W-:Y:S01]  /*3bd0*/  HMMA.16816.F32 R96, R140, R82, R96 ;  /* 0x000000528c60723c */ /* 0x000fe20000001860 */
[----:B------:R-:W2:Y:S01]  /*3be0*/  LDSM.16.M88.4 R80, [R232+0x2000] ;  /* 0x00200000e850783b */ /* 0x000ea20000000200 */
[----:B------:R-:W-:-:S02]  /*3bf0*/  IADD3 R219, R232, 0x3800, RZ ;  /* 0x00003800e8db7810 */ /* 0x000fc40007ffe0ff */
        /* <DEDUP_REMOVED lines=184> */
.L_x_3427:
[----:B------:R-:W-:-:S04]  /*4780*/  LEA R80, -R194, RZ, 0x8 ;  /* 0x000000ffc2507211 */ /* 0x000fc800078e41ff */
[----:B------:R-:W-:Y:S02]  /*4790*/  SHF.R.S32.HI R7, RZ, 0x1f, R80 ;  /* 0x0000001fff077819 */ /* 0x000fe40000011450 */
.L_x_3428:
[----:B------:R-:W-:Y:S01]  /*47a0*/  IADD3 R165, P1, R80, R165, RZ ;  /* 0x000000a550a57210 */ /* 0x000fe20007f3e0ff */
[----:B------:R-:W-:Y:S02]  /*47b0*/  IMAD.MOV.U32 R6, RZ, RZ, 0x5 ;  /* 0x00000005ff067424 */ /* 0x000fe400078e00ff */
[C---:B------:R-:W-:Y:S01]  /*47c0*/  IMAD.SHL.U32 R0, R194.reuse, 0x20, RZ ;  /* 0x00000020c2007824 */ /* 0x040fe200078e00ff */
        /* <DEDUP_REMOVED lines=25> */
[----:B---3--:R-:W-:Y:S02]  /*4960*/  IADD3 R82, P1, R140, R0, RZ ;  /* 0x000000008c527210 */ /* 0x008fe40007f3e0ff */
        /* <DEDUP_REMOVED lines=17> */
[----:B----4-:R-:W-:Y:S02]  /*4a80*/  IADD3 R80, P1, R82, R0, RZ ;  /* 0x0000000052507210 */ /* 0x010fe40007f3e0ff */
        /* <DEDUP_REMOVED lines=12> */
.L_x_3426:
        /* <DEDUP_REMOVED lines=71> */
[----:B------:R-:W-:Y:S01]  /*4fc0*/  FSEL R202, R50, -INF , !P2 ;  /* 0xff80000032ca7808 */ /* 0x000fe20005000000 */
[----:B------:R-:W-:Y:S01]  /*4fd0*/  IMAD.MOV.U32 R50, RZ, RZ, R70 ;  /* 0x000000ffff327224 */ /* 0x000fe200078e0046 */
[----:B------:R-:W-:-:S02]  /*4fe0*/  FSEL R196, R49, -INF , !P1 ;  /* 0xff80000031c47808 */ /* 0x000fc40004800000 */
[----:B------:R-:W-:Y:S02]  /*4ff0*/  FSEL R201, R51, -INF , !P5 ;  /* 0xff80000033c97808 */ /* 0x000fe40006800000 */
[----:B------:R-:W-:Y:S02]  /*5000*/  FSEL R197, R44, -INF , !P6 ;  /* 0xff8000002cc57808 */ /* 0x000fe40007000000 */
[-C--:B------:R-:W-:Y:S02]  /*5010*/  ISETP.GE.AND P3, PT, R56, R204.reuse, PT ;  /* 0x000000cc3800720c */ /* 0x080fe40003f66270 */
        /* <DEDUP_REMOVED lines=12> */
[----:B------:R-:W-:Y:S02]  /*50e0*/  FSEL R145, R40, -INF , !P5 ;  /* 0xff80000028917808 */ /* 0x000fe40006800000 */
[C---:B------:R-:W-:Y:S02]  /*50f0*/  IADD3 R44, R0.reuse, 0x49, RZ ;  /* 0x00000049002c7810 */ /* 0x040fe40007ffe0ff */
[----:B------:R-:W-:-:S02]  /*5100*/  IADD3 R40, R0, 0x50, RZ ;  /* 0x0000005000287810 */ /* 0x000fc40007ffe0ff */
[----:B------:R-:W-:Y:S02]  /*5110*/  ISETP.GE.AND P5, PT, R48, R204, PT ;  /* 0x000000cc3000720c */ /* 0x000fe40003fa6270 */
[----:B------:R-:W-:Y:S02]  /*5120*/  FSEL R194, R42, -INF , !P6 ;  /* 0xff8000002ac27808 */ /* 0x000fe40007000000 */
[----:B------:R-:W-:Y:S02]  /*5130*/  FSEL R146, R41, -INF , !P3 ;  /* 0xff80000029927808 */ /* 0x000fe40005800000 */
[----:B------:R-:W-:Y:S02]  /*5140*/  FSEL R191, R43, -INF , !P2 ;  /* 0xff8000002bbf7808 */ /* 0x000fe40005000000 */
[----:B------:R-:W-:Y:S02]  /*5150*/  FSEL R147, R36, -INF , !P1 ;  /* 0xff80000024937808 */ /* 0x000fe40004800000 */
[----:B------:R-:W-:-:S02]  /*5160*/  ISETP.GE.AND P6, PT, R44, R205, PT ;  /* 0x000000cd2c00720c */ /* 0x000fc40003fc6270 */
[-C--:B------:R-:W-:Y:S02]  /*5170*/  ISETP.GE.AND P3, PT, R44, R204.reuse, PT ;  /* 0x000000cc2c00720c */ /* 0x080fe40003f66270 */
[----:B------:R-:W-:Y:S02]  /*5180*/  IADD3 R41, R0, 0x51, RZ ;  /* 0x0000005100297810 */ /* 0x000fe40007ffe0ff */
[C---:B------:R-:W-:Y:S02]  /*5190*/  ISETP.GE.AND P2, PT, R40.reuse, R205, PT ;  /* 0x000000cd2800720c */ /* 0x040fe40003f46270 */
        /* <DEDUP_REMOVED lines=8> */
[----:B------:R-:W-:-:S02]  /*5220*/  FSEL R158, R32, -INF , !P2 ;  /* 0xff800000209e7808 */ /* 0x000fc40005000000 */
[C---:B------:R-:W-:Y:S02]  /*5230*/  IADD3 R36, R0.reuse, 0x59, RZ ;  /* 0x0000005900247810 */ /* 0x040fe40007ffe0ff */
[----:B------:R-:W-:Y:S02]  /*5240*/  IADD3 R32, R0, 0x60, RZ ;  /* 0x0000006000207810 */ /* 0x000fe40007ffe0ff */
[----:B------:R-:W-:Y:S02]  /*5250*/  ISETP.GE.AND P2, PT, R40, R204, PT ;  /* 0x000000cc2800720c */ /* 0x000fe40003f46270 */
[----:B------:R-:W-:Y:S02]  /*5260*/  FSEL R159, R33, -INF , !P5 ;  /* 0xff800000219f7808 */ /* 0x000fe40006800000 */
[----:B------:R-:W-:Y:S02]  /*5270*/  FSEL R151, R34, -INF , !P1 ;  /* 0xff80000022977808 */ /* 0x000fe40004800000 */
[----:B------:R-:W-:-:S02]  /*5280*/  FSEL R150, R35, -INF , !P6 ;  /* 0xff80000023967808 */ /* 0x000fc40007000000 */
[----:B------:R-:W-:Y:S02]  /*5290*/  IADD3 R33, R0, 0x61, RZ ;  /* 0x0000006100217810 */ /* 0x000fe40007ffe0ff */
[----:B------:R-:W-:Y:S02]  /*52a0*/  FSEL R162, R28, -INF , !P3 ;  /* 0xff8000001ca27808 */ /* 0x000fe40005800000 */
[CC--:B------:R-:W-:Y:S02]  /*52b0*/  ISETP.GE.AND P1, PT, R36.reuse, R205.reuse, PT ;  /* 0x000000cd2400720c */ /* 0x0c0fe40003f26270 */
        /* <DEDUP_REMOVED lines=11> */
[C---:B------:R-:W-:Y:S02]  /*5370*/  IADD3 R28, R0.reuse, 0x69, RZ ;  /* 0x00000069001c7810 */ /* 0x040fe40007ffe0ff */
[----:B------:R-:W-:Y:S02]  /*5380*/  IADD3 R24, R0, 0x70, RZ ;  /* 0x0000007000187810 */ /* 0x000fe40007ffe0ff */
[----:B------:R-:W-:Y:S02]  /*5390*/  ISETP.GE.AND P6, PT, R32, R204, PT ;  /* 0x000000cc2000720c */ /* 0x000fe40003fc6270 */
[----:B------:R-:W-:-:S02]  /*53a0*/  FSEL R178, R25, -INF , !P2 ;  /* 0xff80000019b27808 */ /* 0x000fc40005000000 */
[----:B------:R-:W-:Y:S02]  /*53b0*/  IADD3 R25, R0, 0x71, RZ ;  /* 0x0000007100197810 */ /* 0x000fe40007ffe0ff */
[----:B------:R-:W-:Y:S02]  /*53c0*/  FSEL R173, R26, -INF , !P3 ;  /* 0xff8000001aad7808 */ /* 0x000fe40005800000 */
[----:B------:R-:W-:Y:S02]  /*53d0*/  FSEL R172, R27, -INF , !P1 ;  /* 0xff8000001bac7808 */ /* 0x000fe40004800000 */
[----:B------:R-:W-:Y:S02]  /*53e0*/  FSEL R182, R20, -INF , !P5 ;  /* 0xff80000014b67808 */ /* 0x000fe40006800000 */
[C---:B------:R-:W-:Y:S02]  /*53f0*/  ISETP.GE.AND P3, PT, R28.reuse, R205, PT ;  /* 0x000000cd1c00720c */ /* 0x040fe40003f66270 */
        /* <DEDUP_REMOVED lines=8> */
[-C--:B------:R-:W-:Y:S02]  /*5480*/  ISETP.GE.AND P3, PT, R25, R204.reuse, PT ;  /* 0x000000cc1900720c */ /* 0x080fe40003f66270 */
[----:B------:R-:W-:Y:S02]  /*5490*/  ISETP.GE.AND P2, PT, R24, R205, PT ;  /* 0x000000cd1800720c */ /* 0x000fe40003f46270 */
[----:B------:R-:W-:Y:S02]  /*54a0*/  FSEL R183, R16, -INF , !P1 ;  /* 0xff80000010b77808 */ /* 0x000fe40004800000 */
[----:B------:R-:W-:Y:S02]  /*54b0*/  ISETP.GE.AND P1, PT, R24, R204, PT ;  /* 0x000000cc1800720c */ /* 0x000fe40003f26270 */
[----:B------:R-:W-:-:S02]  /*54c0*/  IADD3 R16, R0, 0x80, RZ ;  /* 0x0000008000107810 */ /* 0x000fc40007ffe0ff */
[----:B------:R-:W-:Y:S02]  /*54d0*/  FSEL R180, R17, -INF , !P6 ;  /* 0xff80000011b47808 */ /* 0x000fe40007000000 */
        /* <DEDUP_REMOVED lines=8> */
[C---:B------:R-:W-:Y:S02]  /*5560*/  IADD3 R16, R0.reuse, 0x88, RZ ;  /* 0x0000008800107810 */ /* 0x040fe40007ffe0ff */
[----:B------:R-:W-:Y:S02]  /*5570*/  ISETP.GE.AND P1, PT, R17, R205, PT ;  /* 0x000000cd1100720c */ /* 0x000fe40003f26270 */
[----:B------:R-:W-:-:S02]  /*5580*/  IADD3 R12, R0, 0x89, RZ ;  /* 0x00000089000c7810 */ /* 0x000fc40007ffe0ff */
[CC--:B------:R-:W-:Y:S02]  /*5590*/  ISETP.GE.AND P5, PT, R20.reuse, R205.reuse, PT ;  /* 0x000000cd1400720c */ /* 0x0c0fe40003fa6270 */
[-C--:B------:R-:W-:Y:S02]  /*55a0*/  ISETP.GE.AND P6, PT, R20, R204.reuse, PT ;  /* 0x000000cc1400720c */ /* 0x080fe40003fc6270 */
[----:B------:R-:W-:Y:S02]  /*55b0*/  FSEL R163, R8, -INF , !P3 ;  /* 0xff80000008a37808 */ /* 0x000fe40005800000 */
[----:B------:R-:W-:Y:S02]  /*55c0*/  FSEL R176, R10, -INF , !P2 ;  /* 0xff8000000ab07808 */ /* 0x000fe40005000000 */
[----:B------:R-:W-:Y:S02]  /*55d0*/  ISETP.GE.AND P3, PT, R16, R204, PT ;  /* 0x000000cc1000720c */ /* 0x000fe40003f66270 */
[----:B------:R-:W-:-:S02]  /*55e0*/  ISETP.GE.AND P2, PT, R12, R205, PT ;  /* 0x000000cd0c00720c */ /* 0x000fc40003f46270 */
[----:B------:R-:W-:Y:S02]  /*55f0*/  FSEL R160, R9, -INF , !P1 ;  /* 0xff80000009a07808 */ /* 0x000fe40004800000 */
[----:B------:R-:W-:Y:S02]  /*5600*/  FSEL R179, R13, -INF , !P5 ;  /* 0xff8000000db37808 */ /* 0x000fe40006800000 */
[----:B------:R-:W-:Y:S02]  /*5610*/  IADD3 R9, R0, 0x91, RZ ;  /* 0x0000009100097810 */ /* 0x000fe40007ffe0ff */
[----:B------:R-:W-:Y:S02]  /*5620*/  ISETP.GE.AND P5, PT, R17, R204, PT ;  /* 0x000000cc1100720c */ /* 0x000fe40003fa6270 */
[----:B------:R-:W-:Y:S02]  /*5630*/  FSEL R187, R15, -INF , !P6 ;  /* 0xff8000000fbb7808 */ /* 0x000fe40007000000 */
[----:B------:R-:W-:-:S02]  /*5640*/  ISETP.GE.AND P6, PT, R16, R205, PT ;  /* 0x000000cd1000720c */ /* 0x000fc40003fc6270 */
[----:B------:R-:W-:Y:S02]  /*5650*/  IADD3 R8, R0, 0x90, RZ ;  /* 0x0000009000087810 */ /* 0x000fe40007ffe0ff */
[----:B------:R-:W-:Y:S02]  /*5660*/  FSEL R170, R98, -INF , !P3 ;  /* 0xff80000062aa7808 */ /* 0x000fe40005800000 */
[----:B------:R-:W-:Y:S02]  /*5670*/  FSEL R157, R97, -INF , !P2 ;  /* 0xff800000619d7808 */ /* 0x000fe40005000000 */
[----:B------:R-:W-:Y:S02]  /*5680*/  FMNMX.FTZ R10, R2, R228, !PT ;  /* 0x000000e4020a7209 */ /* 0x000fe40007810000 */
[----:B------:R-:W-:Y:S02]  /*5690*/  ISETP.GE.AND P1, PT, R12, R204, PT ;  /* 0x000000cc0c00720c */ /* 0x000fe40003f26270 */
[----:B------:R-:W-:-:S02]  /*56a0*/  ISETP.GE.AND P3, PT, R9, R205, PT ;  /* 0x000000cd0900720c */ /* 0x000fc40003f66270 */
[-C--:B------:R-:W-:Y:S02]  /*56b0*/  ISETP.GE.AND P2, PT, R9, R204.reuse, PT ;  /* 0x000000cc0900720c */ /* 0x080fe40003f46270 */
[----:B------:R-:W-:Y:S02]  /*56c0*/  FSEL R171, R11, -INF , !P5 ;  /* 0xff8000000bab7808 */ /* 0x000fe40006800000 */
[----:B------:R-:W-:Y:S02]  /*56d0*/  IADD3 R9, R0, 0x98, RZ ;  /* 0x0000009800097810 */ /* 0x000fe40007ffe0ff */
[----:B------:R-:W-:Y:S02]  /*56e0*/  ISETP.GE.AND P5, PT, R8, R205, PT ;  /* 0x000000cd0800720c */ /* 0x000fe40003fa6270 */
[----:B------:R-:W-:Y:S02]  /*56f0*/  FSEL R161, R96, -INF , !P6 ;  /* 0xff80000060a17808 */ /* 0x000fe40007000000 */
[----:B------:R-:W-:-:S02]  /*5700*/  ISETP.GE.AND P6, PT, R8, R204, PT ;  /* 0x000000cc0800720c */ /* 0x000fc40003fc6270 */
[----:B------:R-:W-:Y:S02]  /*5710*/  FMNMX.FTZ R10, R50, R10, !PT ;  /* 0x0000000a320a7209 */ /* 0x000fe40007810000 */
[----:B------:R-:W-:Y:S02]  /*5720*/  FSEL R169, R99, -INF , !P1 ;  /* 0xff80000063a97808 */ /* 0x000fe40004800000 */
[----:B------:R-:W-:Y:S02]  /*5730*/  FSEL R8, R73, -INF , !P4 ;  /* 0xff80000049087808 */ /* 0x000fe40006000000 */
[C---:B------:R-:W-:Y:S02]  /*5740*/  ISETP.GE.AND P4, PT, R9.reuse, R205, PT ;  /* 0x000000cd0900720c */ /* 0x040fe40003f86270 */
[----:B------:R-:W-:Y:S02]  /*5750*/  ISETP.GE.AND P1, PT, R9, R204, PT ;  /* 0x000000cc0900720c */ /* 0x000fe40003f26270 */
[----:B------:R-:W-:-:S02]  /*5760*/  IADD3 R9, R0, 0x99, RZ ;  /* 0x0000009900097810 */ /* 0x000fc40007ffe0ff */
[----:B------:R-:W-:Y:S02]  /*5770*/  FSEL R144, R92, -INF , !P5 ;  /* 0xff8000005c907808 */ /* 0x000fe40006800000 */
[-C--:B------:R-:W-:Y:S02]  /*5780*/  ISETP.GE.AND P5, PT, R0, R205.reuse, PT ;  /* 0x000000cd0000720c */ /* 0x080fe40003fa6270 */
[----:B------:R-:W-:Y:S02]  /*5790*/  FMNMX.FTZ R10, R230, R10, !PT ;  /* 0x0000000ae60a7209 */ /* 0x000fe40007810000 */
[----:B------:R-:W-:Y:S02]  /*57a0*/  FSEL R155, R94, -INF , !P6 ;  /* 0xff8000005e9b7808 */ /* 0x000fe40007000000 */
[----:B------:R-:W-:Y:S02]  /*57b0*/  FSEL R142, R93, -INF , !P3 ;  /* 0xff8000005d8e7808 */ /* 0x000fe40005800000 */
[----:B------:R-:W-:-:S02]  /*57c0*/  ISETP.GE.AND P6, PT, R9, R205, PT ;  /* 0x000000cd0900720c */ /* 0x000fc40003fc6270 */
[----:B------:R-:W-:Y:S02]  /*57d0*/  ISETP.GE.AND P3, PT, R9, R204, PT ;  /* 0x000000cc0900720c */ /* 0x000fe40003f66270 */
[----:B------:R-:W-:Y:S02]  /*57e0*/  FMNMX.FTZ R10, R55, R10, !PT ;  /* 0x0000000a370a7209 */ /* 0x000fe40007810000 */
[----:B------:R-:W-:Y:S02]  /*57f0*/  FSEL R9, R72, -INF , !P5 ;  /* 0xff80000048097808 */ /* 0x000fe40006800000 */
[----:B------:R-:W-:Y:S02]  /*5800*/  FMNMX.FTZ R10, R7, R10, !PT ;  /* 0x0000000a070a7209 */ /* 0x000fe40007810000 */
[----:B------:R-:W-:Y:S02]  /*5810*/  FMNMX.FTZ R13, R9, R8, !PT ;  /* 0x00000008090d7209 */ /* 0x000fe40007810000 */
[----:B------:R-:W-:-:S02]  /*5820*/  IADD3 R11, R0, 0xa0, RZ ;  /* 0x000000a0000b7810 */ /* 0x000fc40007ffe0ff */
[----:B------:R-:W-:Y:S02]  /*5830*/  FMNMX.FTZ R10, R6, R10, !PT ;  /* 0x0000000a060a7209 */ /* 0x000fe40007810000 */
[----:B------:R-:W-:Y:S02]  /*5840*/  FMNMX.FTZ R13, R227, R13, !PT ;  /* 0x0000000de30d7209 */ /* 0x000fe40007810000 */
        /* <DEDUP_REMOVED lines=174> */
[----:B------:R-:W-:Y:S02]  /*6330*/  FMNMX.FTZ R13, R84, R13, !PT ;  /* 0x0000000d540d7209 */ /* 0x000fe40007810000 */
[----:B------:R-:W-:Y:S02]  /*6340*/  FMNMX.FTZ R14, R71, R14, !PT ;  /* 0x0000000e470e7209 */ /* 0x000fe40007810000 */
[----:B------:R-:W-:Y:S02]  /*6350*/  IADD3 R12, R0, 0xe0, RZ ;  /* 0x000000e0000c7810 */ /* 0x000fe40007ffe0ff */
[----:B------:R-:W-:-:S02]  /*6360*/  FMNMX.FTZ R13, R86, R13, !PT ;  /* 0x0000000d560d7209 */ /* 0x000fc40007810000 */
[----:B------:R-:W-:Y:S02]  /*6370*/  FMNMX.FTZ R14, R73, R14, !PT ;  /* 0x0000000e490e7209 */ /* 0x000fe40007810000 */
[----:B------:R-:W-:Y:S02]  /*6380*/  ISETP.GE.AND P1, PT, R12, R204, PT ;  /* 0x000000cc0c00720c */ /* 0x000fe40003f26270 */
[----:B------:R-:W-:Y:S02]  /*6390*/  FSEL R90, R115, -INF , !P2 ;  /* 0xff800000735a7808 */ /* 0x000fe40005000000 */
[----:B------:R-:W-:Y:S02]  /*63a0*/  FMNMX.FTZ R13, R88, R13, !PT ;  /* 0x0000000d580d7209 */ /* 0x000fe40007810000 */
[----:B------:R-:W-:Y:S02]  /*63b0*/  FMNMX.FTZ R14, R75, R14, !PT ;  /* 0x0000000e4b0e7209 */ /* 0x000fe40007810000 */
[----:B------:R-:W-:-:S02]  /*63c0*/  FSEL R85, R117, -INF , !P4 ;  /* 0xff80000075557808 */ /* 0x000fc40006000000 */
[----:B------:R-:W-:Y:S02]  /*63d0*/  ISETP.GE.AND P4, PT, R12, R205, PT ;  /* 0x000000cd0c00720c */ /* 0x000fe40003f86270 */
[----:B------:R-:W-:Y:S02]  /*63e0*/  IADD3 R12, R0, 0xe8, RZ ;  /* 0x000000e8000c7810 */ /* 0x000fe40007ffe0ff */
[----:B------:R-:W-:Y:S02]  /*63f0*/  FSEL R92, R110, -INF , !P1 ;  /* 0xff8000006e5c7808 */ /* 0x000fe40004800000 */
[----:B------:R-:W-:Y:S02]  /*6400*/  FMNMX.FTZ R13, R90, R13, !PT ;  /* 0x0000000d5a0d7209 */ /* 0x000fe40007810000 */
[----:B------:R-:W-:Y:S02]  /*6410*/  FMNMX.FTZ R14, R81, R14, !PT ;  /* 0x0000000e510e7209 */ /* 0x000fe40007810000 */
[----:B------:R-:W-:-:S02]  /*6420*/  ISETP.GE.AND P2, PT, R12, R204, PT ;  /* 0x000000cc0c00720c */ /* 0x000fc40003f46270 */
[----:B------:R-:W-:Y:S02]  /*6430*/  IADD3 R10, R0, 0xe9, RZ ;  /* 0x000000e9000a7810 */ /* 0x000fe40007ffe0ff */
[----:B------:R-:W-:Y:S02]  /*6440*/  FSEL R94, R111, -INF , !P3 ;  /* 0xff8000006f5e7808 */ /* 0x000fe40005800000 */
[----:B------:R-:W-:Y:S02]  /*6450*/  FMNMX.FTZ R13, R92, R13, !PT ;  /* 0x0000000d5c0d7209 */ /* 0x000fe40007810000 */
[----:B------:R-:W-:Y:S02]  /*6460*/  FMNMX.FTZ R14, R83, R14, !PT ;  /* 0x0000000e530e7209 */ /* 0x000fe40007810000 */
[----:B------:R-:W-:Y:S02]  /*6470*/  FSEL R89, R113, -INF , !P5 ;  /* 0xff80000071597808 */ /* 0x000fe40006800000 */
[----:B------:R-:W-:-:S02]  /*6480*/  ISETP.GE.AND P5, PT, R12, R205, PT ;  /* 0x000000cd0c00720c */ /* 0x000fc40003fa6270 */
[----:B------:R-:W-:Y:S02]  /*6490*/  ISETP.GE.AND P1, PT, R10, R204, PT ;  /* 0x000000cc0a00720c */ /* 0x000fe40003f26270 */
        /* <DEDUP_REMOVED lines=9> */
[----:B------:R-:W-:Y:S02]  /*6530*/  FSEL R91, R108, -INF , !P4 ;  /* 0xff8000006c5b7808 */ /* 0x000fe40006000000 */
[----:B------:R-:W-:-:S02]  /*6540*/  ISETP.GE.AND P4, PT, R10, R205, PT ;  /* 0x000000cd0a00720c */ /* 0x000fc40003f86270 */
[----:B------:R-:W-:Y:S02]  /*6550*/  IADD3 R10, R0, 0xf8, RZ ;  /* 0x000000f8000a7810 */ /* 0x000fe40007ffe0ff */
[----:B------:R-:W-:Y:S02]  /*6560*/  ISETP.GE.AND P1, PT, R11, R204, PT ;  /* 0x000000cc0b00720c */ /* 0x000fe40003f26270 */
[----:B------:R-:W-:Y:S02]  /*6570*/  FSEL R97, R102, -INF , !P2 ;  /* 0xff80000066617808 */ /* 0x000fe40005000000 */
[----:B------:R-:W-:Y:S02]  /*6580*/  FMNMX.FTZ R13, R96, R13, !PT ;  /* 0x0000000d600d7209 */ /* 0x000fe40007810000 */
[----:B------:R-:W-:Y:S02]  /*6590*/  FMNMX.FTZ R14, R89, R14, !PT ;  /* 0x0000000e590e7209 */ /* 0x000fe40007810000 */
[----:B------:R-:W-:-:S02]  /*65a0*/  IADD3 R0, R0, 0xf9, RZ ;  /* 0x000000f900007810 */ /* 0x000fc40007ffe0ff */
[----:B------:R-:W-:Y:S02]  /*65b0*/  FSEL R93, R109, -INF , !P6 ;  /* 0xff8000006d5d7808 */ /* 0x000fe40007000000 */
[----:B------:R-:W-:Y:S02]  /*65c0*/  ISETP.GE.AND P2, PT, R10, R204, PT ;  /* 0x000000cc0a00720c */ /* 0x000fe40003f46270 */
[----:B------:R-:W-:Y:S02]  /*65d0*/  FSEL R98, R103, -INF , !P1 ;  /* 0xff80000067627808 */ /* 0x000fe40004800000 */
[----:B------:R-:W-:Y:S02]  /*65e0*/  FMNMX.FTZ R13, R97, R13, !PT ;  /* 0x0000000d610d7209 */ /* 0x000fe40007810000 */
[----:B------:R-:W-:Y:S02]  /*65f0*/  FMNMX.FTZ R14, R91, R14, !PT ;  /* 0x0000000e5b0e7209 */ /* 0x000fe40007810000 */
[----:B------:R-:W-:-:S02]  /*6600*/  ISETP.GE.AND P1, PT, R0, R204, PT ;  /* 0x000000cc0000720c */ /* 0x000fc40003f26270 */
[----:B------:R-:W-:Y:S02]  /*6610*/  FSEL R78, R78, -INF , !P2 ;  /* 0xff8000004e4e7808 */ /* 0x000fe40005000000 */
[----:B------:R-:W-:Y:S02]  /*6620*/  FMNMX.FTZ R13, R98, R13, !PT ;  /* 0x0000000d620d7209 */ /* 0x000fe40007810000 */
[----:B------:R-:W-:Y:S02]  /*6630*/  FSEL R99, R104, -INF , !P5 ;  /* 0xff80000068637808 */ /* 0x000fe40006800000 */
[----:B------:R-:W-:Y:S02]  /*6640*/  FMNMX.FTZ R14, R93, R14, !PT ;  /* 0x0000000e5d0e7209 */ /* 0x000fe40007810000 */
[----:B------:R-:W-:Y:S02]  /*6650*/  FSEL R79, R79, -INF , !P1 ;  /* 0xff8000004f4f7808 */ /* 0x000fe40004800000 */
        /* <DEDUP_REMOVED lines=9> */
[-C--:B------:R-:W-:Y:S02]  /*66f0*/  ISETP.GE.AND P1, PT, R10, R205.reuse, PT ;  /* 0x000000cd0a00720c */ /* 0x080fe40003f26270 */
[----:B------:R-:W-:Y:S02]  /*6700*/  FSEL R101, R101, -INF , !P2 ;  /* 0xff80000065657808 */ /* 0x000fe40005000000 */
[----:B------:R-:W-:Y:S02]  /*6710*/  FMNMX.FTZ R14, R100, R14, !PT ;  /* 0x0000000e640e7209 */ /* 0x000fe40007810000 */
[----:B------:R-:W-:Y:S02]  /*6720*/  ISETP.GE.AND P2, PT, R0, R205, PT ;  /* 0x000000cd0000720c */ /* 0x000fe40003f46270 */
[----:B------:R-:W-:Y:S02]  /*6730*/  FSEL R76, R76, -INF , !P1 ;  /* 0xff8000004c4c7808 */ /* 0x000fe40004800000 */
[----:B------:R-:W-:-:S02]  /*6740*/  FMNMX.FTZ R14, R101, R14, !PT ;  /* 0x0000000e650e7209 */ /* 0x000fc40007810000 */
[----:B------:R-:W-:Y:S02]  /*6750*/  FSEL R108, R77, -INF , !P2 ;  /* 0xff8000004d6c7808 */ /* 0x000fe40005000000 */
[----:B------:R-:W-:Y:S02]  /*6760*/  FMNMX.FTZ R13, R76, R14, !PT ;  /* 0x0000000e4c0d7209 */ /* 0x000fe40007810000 */
[----:B------:R-:W-:Y:S02]  /*6770*/  ISETP.GT.AND P4, PT, R242, R238, PT ;  /* 0x000000eef200720c */ /* 0x000fe40003f84270 */
        /* <DEDUP_REMOVED lines=26> */
[--C-:B------:R-:W-:Y:S02]  /*6920*/  FFMA.FTZ R117, R7, c[0x0][0x23c], -R106.reuse ;  /* 0x00008f0007757a23 */ /* 0x100fe4000001086a */
        /* <DEDUP_REMOVED lines=138> */
[----:B------:R-:W-:Y:S01]  /*71d0*/  FFMA.FTZ R189, R62, c[0x0][0x23c], -R106 ;  /* 0x00008f003ebd7a23 */ /* 0x000fe2000001086a */
[----:B------:R-:W3:Y:S01]  /*71e0*/  MUFU.EX2 R128, R128 ;  /* 0x0000008000807308 */ /* 0x000ee20000000800 */
[----:B------:R-:W-:-:S02]  /*71f0*/  FADD.FTZ R111, R112, R111 ;  /* 0x0000006f706f7221 */ /* 0x000fc40000010000 */
[--C-:B------:R-:W-:Y:S02]  /*7200*/  FFMA.FTZ R62, R65, c[0x0][0x23c], -R106.reuse ;  /* 0x00008f00413e7a23 */ /* 0x100fe4000001086a */
[--C-:B------:R-:W-:Y:S01]  /*7210*/  FFMA.FTZ R65, R68, c[0x0][0x23c], -R106.reuse ;  /* 0x00008f0044417a23 */ /* 0x100fe2000001086a */
[----:B------:R-:W-:Y:S01]  /*7220*/  HMMA.16816.F32 R8, R36, R42, R8 ;  /* 0x0000002a2408723c */ /* 0x000fe20000001808 */
[----:B------:R-:W5:Y:S01]  /*7230*/  LDSM.16.MT88.4 R40, [R226+0xb000] ;  /* 0x00b00000e228783b */ /* 0x000f620000004200 */
[----:B------:R-:W-:Y:S01]  /*7240*/  MUFU.EX2 R130, R130 ;  /* 0x0000008200827308 */ /* 0x000fe20000000800 */
[----:B------:R-:W-:Y:S02]  /*7250*/  FFMA.FTZ R68, R70, c[0x0][0x23c], -R106 ;  /* 0x00008f0046447a23 */ /* 0x000fe4000001086a */
[----:B------:R-:W-:Y:S02]  /*7260*/  FFMA.FTZ R70, R67, c[0x0][0x23c], -R107 ;  /* 0x00008f0043467a23 */ /* 0x000fe4000001086b */
[----:B-1----:R-:W-:Y:S01]  /*7270*/  F2FP.PACK_AB R37, R3, R114 ;  /* 0x000000720325723e */ /* 0x002fe200000000ff */
[----:B------:R-:W-:Y:S01]  /*7280*/  FADD.FTZ R111, R110, R111 ;  /* 0x0000006f6e6f7221 */ /* 0x000fe20000010000 */
[----:B--2---:R-:W-:Y:S01]  /*7290*/  F2FP.PACK_AB R39, R123, R122 ;  /* 0x0000007a7b27723e */ /* 0x004fe200000000ff */
[----:B------:R-:W1:Y:S01]  /*72a0*/  MUFU.EX2 R131, R131 ;  /* 0x0000008300837308 */ /* 0x000e620000000800 */
[----:B----4-:R-:W-:Y:S01]  /*72b0*/  F2FP.PACK_AB R36, R125, R124 ;  /* 0x0000007c7d24723e */ /* 0x010fe200000000ff */
[--C-:B------:R-:W-:Y:S01]  /*72c0*/  FFMA.FTZ R61, R61, c[0x0][0x23c], -R107.reuse ;  /* 0x00008f003d3d7a23 */ /* 0x100fe2000001086b */
[----:B------:R-:W-:Y:S01]  /*72d0*/  F2FP.PACK_AB R38, R127, R126 ;  /* 0x0000007e7f26723e */ /* 0x000fe200000000ff */
[----:B------:R-:W-:-:S02]  /*72e0*/  FFMA.FTZ R64, R64, c[0x0][0x23c], -R107 ;  /* 0x00008f0040407a23 */ /* 0x000fc4000001086b */
[----:B------:R-:W-:Y:S02]  /*72f0*/  FFMA.FTZ R67, R69, c[0x0][0x23c], -R107 ;  /* 0x00008f0045437a23 */ /* 0x000fe4000001086b */
        /* <DEDUP_REMOVED lines=27> */
[--C-:B------:R-:W-:Y:S02]  /*74b0*/  FFMA.FTZ R69, R74, c[0x0][0x23c], -R106.reuse ;  /* 0x00008f004a457a23 */ /* 0x100fe4000001086a */
[----:B------:R-:W-:Y:S02]  /*74c0*/  FADD.FTZ R125, R127, R125 ;  /* 0x0000007d7f7d7221 */ /* 0x000fe40000010000 */
[--C-:B------:R-:W-:Y:S01]  /*74d0*/  FFMA.FTZ R74, R80, c[0x0][0x23c], -R106.reuse ;  /* 0x00008f00504a7a23 */ /* 0x100fe2000001086a */
[----:B------:R-:W1:Y:S01]  /*74e0*/  MUFU.EX2 R136, R136 ;  /* 0x0000008800887308 */ /* 0x000e620000000800 */
[--C-:B------:R-:W-:Y:S01]  /*74f0*/  FFMA.FTZ R72, R72, c[0x0][0x23c], -R106.reuse ;  /* 0x00008f0048487a23 */ /* 0x100fe2000001086a */
[----:B------:R-:W-:Y:S01]  /*7500*/  HMMA.16816.F32 R16, R36, R50, R16 ;  /* 0x000000322410723c */ /* 0x000fe20000001810 */
[----:B------:R-:W5:Y:S01]  /*7510*/  LDSM.16.MT88.4 R48, [R227+0xb800] ;  /* 0x00b80000e330783b */ /* 0x000f620000004200 */
[----:B------:R-:W-:-:S02]  /*7520*/  FFMA.FTZ R80, R82, c[0x0][0x23c], -R106 ;  /* 0x00008f0052507a23 */ /* 0x000fc4000001086a */
[--C-:B------:R-:W-:Y:S02]  /*7530*/  FFMA.FTZ R71, R71, c[0x0][0x23c], -R107.reuse ;  /* 0x00008f0047477a23 */ /* 0x100fe4000001086b */
[----:B------:R-:W-:Y:S01]  /*7540*/  MUFU.EX2 R138, R138 ;  /* 0x0000008a008a7308 */ /* 0x000fe20000000800 */
[--C-:B------:R-:W-:Y:S01]  /*7550*/  FFMA.FTZ R73, R73, c[0x0][0x23c], -R107.reuse ;  /* 0x00008f0049497a23 */ /* 0x100fe2000001086b */
[C---:B------:R-:W-:Y:S01]  /*7560*/  HMMA.16816.F32 R12, R36.reuse, R40, R12 ;  /* 0x00000028240c723c */ /* 0x040fe2000000180c */
[--C-:B------:R-:W-:Y:S02]  /*7570*/  FFMA.FTZ R75, R75, c[0x0][0x23c], -R107.reuse ;  /* 0x00008f004b4b7a23 */ /* 0x100fe4000001086b */
[----:B------:R-:W-:Y:S02]  /*7580*/  FFMA.FTZ R81, R81, c[0x0][0x23c], -R107 ;  /* 0x00008f0051517a23 */ /* 0x000fe4000001086b */
[----:B------:R-:W-:Y:S01]  /*7590*/  FADD.FTZ R77, R114, R115 ;  /* 0x00000073724d7221 */ /* 0x000fe20000010000 */
[----:B------:R-:W3:Y:S01]  /*75a0*/  MUFU.EX2 R139, R139 ;  /* 0x0000008b008b7308 */ /* 0x000ee20000000800 */
[----:B------:R-:W-:Y:S01]  /*75b0*/  FFMA.FTZ R82, R86, c[0x0][0x23c], -R106 ;  /* 0x00008f0056527a23 */ /* 0x000fe2000001086a */
[----:B------:R-:W-:Y:S01]  /*75c0*/  HMMA.16816.F32 R8, R36, R42, R8 ;  /* 0x0000002a2408723c */ /* 0x000fe20000001808 */
[----:B------:R-:W5:Y:S01]  /*75d0*/  LDSM.16.MT88.4 R40, [R226+0xb800] ;  /* 0x00b80000e228783b */ /* 0x000f620000004200 */
[----:B------:R-:W-:-:S02]  /*75e0*/  FADD.FTZ R77, R3, R77 ;  /* 0x0000004d034d7221 */ /* 0x000fc40000010000 */
[--C-:B------:R-:W-:Y:S02]  /*75f0*/  FFMA.FTZ R86, R88, c[0x0][0x23c], -R106.reuse ;  /* 0x00008f0058567a23 */ /* 0x100fe4000001086a */
        /* <DEDUP_REMOVED lines=21> */
[----:B------:R-:W-:-:S02]  /*7750*/  FADD.FTZ R128, R131, R128 ;  /* 0x0000008083807221 */ /* 0x000fc40000010000 */
[--C-:B------:R-:W-:Y:S02]  /*7760*/  FFMA.FTZ R88, R90, c[0x0][0x23c], -R106.reuse ;  /* 0x00008f005a587a23 */ /* 0x100fe4000001086a */
[--C-:B------:R-:W-:Y:S01]  /*7770*/  FFMA.FTZ R77, R94, c[0x0][0x23c], -R106.reuse ;  /* 0x00008f005e4d7a23 */ /* 0x100fe2000001086a */
[C---:B-----5:R-:W-:Y:S01]  /*7780*/  HMMA.16816.F32 R4, R36.reuse, R52, R4 ;  /* 0x000000342404723c */ /* 0x060fe20000001804 */
[----:B------:R-:W-:Y:S01]  /*7790*/  FFMA.FTZ R90, R99, c[0x0][0x23c], -R107 ;  /* 0x00008f00635a7a23 */ /* 0x000fe2000001086b */
[----:B------:R-:W-:Y:S01]  /*77a0*/  MUFU.EX2 R151, R151 ;  /* 0x0000009700977308 */ /* 0x000fe20000000800 */
[--C-:B------:R-:W-:Y:S02]  /*77b0*/  FFMA.FTZ R92, R92, c[0x0][0x23c], -R106.reuse ;  /* 0x00008f005c5c7a23 */ /* 0x100fe4000001086a */
[--C-:B------:R-:W-:Y:S02]  /*77c0*/  FFMA.FTZ R78, R78, c[0x0][0x23c], -R106.reuse ;  /* 0x00008f004e4e7a23 */ /* 0x100fe4000001086a */
[----:B------:R-:W-:Y:S01]  /*77d0*/  FFMA.FTZ R252, R79, c[0x0][0x23c], -R106 ;  /* 0x00008f004ffc7a23 */ /* 0x000fe2000001086a */
        /* <DEDUP_REMOVED lines=119> */
[C---:B------:R-:W-:Y:S01]  /*7f50*/  F2FP.PACK_AB R36, R180.reuse, R183 ;  /* 0x000000b7b424723e */ /* 0x040fe200000000ff */
        /* <DEDUP_REMOVED lines=45> */
[----:B------:R-:W4:Y:S01]  /*8230*/  MUFU.EX2 R58, R58 ;  /* 0x0000003a003a7308 */ /* 0x000f220000000800 */
        /* <DEDUP_REMOVED lines=45> */
[C---:B------:R-:W-:Y:S01]  /*8510*/  F2FP.PACK_AB R40, R57.reuse, R56 ;  /* 0x000000383928723e */ /* 0x040fe200000000ff */
[----:B------:R-:W-:-:S02]  /*8520*/  FADD.FTZ R57, R57, R141 ;  /* 0x0000008d39397221 */ /* 0x000fc40000010000 */
[----:B------:R-:W-:Y:S02]  /*8530*/  FADD.FTZ R140, R140, R152 ;  /* 0x000000988c8c7221 */ /* 0x000fe40000010000 */
[----:B------:R-:W-:Y:S01]  /*8540*/  MUFU.EX2 R80, R80 ;  /* 0x0000005000507308 */ /* 0x000fe20000000800 */
[----:B------:R-:W-:Y:S01]  /*8550*/  FADD.FTZ R57, R58, R57 ;  /* 0x000000393a397221 */ /* 0x000fe20000010000 */
[----:B------:R-:W-:Y:S01]  /*8560*/  F2FP.PACK_AB R43, R60, R63 ;  /* 0x0000003f3c2b723e */ /* 0x000fe200000000ff */
[C---:B--2---:R-:W-:Y:S01]  /*8570*/  HMMA.16816.F32 R12, R48.reuse, R36, R12 ;  /* 0x00000024300c723c */ /* 0x044fe2000000180c */
[C---:B------:R-:W-:Y:S01]  /*8580*/  F2FP.PACK_AB R42, R59.reuse, R58 ;  /* 0x0000003a3b2a723e */ /* 0x040fe200000000ff */
[----:B------:R-:W-:Y:S02]  /*8590*/  FADD.FTZ R57, R59, R57 ;  /* 0x000000393b397221 */ /* 0x000fe40000010000 */
[----:B------:R-:W-:Y:S01]  /*85a0*/  FADD.FTZ R140, R66, R140 ;  /* 0x0000008c428c7221 */ /* 0x000fe20000010000 */
[----:B------:R-:W-:Y:S03]  /*85b0*/  MUFU.EX2 R71, R71 ;  /* 0x0000004700477308 */ /* 0x000fe60000000800 */
[----:B------:R-:W-:Y:S01]  /*85c0*/  HMMA.16816.F32 R8, R48, R38, R8 ;  /* 0x000000263008723c */ /* 0x000fe20000001808 */
[----:B------:R-:W2:Y:S01]  /*85d0*/  LDSM.16.MT88.4 R36, [R227+0xf000] ;  /* 0x00f00000e324783b */ /* 0x000ea20000004200 */
[----:B------:R-:W-:-:S03]  /*85e0*/  FADD.FTZ R63, R63, R140 ;  /* 0x0000008c3f3f7221 */ /* 0x000fc60000010000 */
[----:B------:R-:W3:Y:S01]  /*85f0*/  LDSM.16.MT88.4 R48, [R226+0xf000] ;  /* 0x00f00000e230783b */ /* 0x000ee20000004200 */
[----:B------:R-:W-:Y:S01]  /*8600*/  MUFU.EX2 R73, R73 ;  /* 0x0000004900497308 */ /* 0x000fe20000000800 */
[----:B------:R-:W-:Y:S01]  /*8610*/  FADD.FTZ R63, R60, R63 ;  /* 0x0000003f3c3f7221 */ /* 0x000fe20000010000 */
        /* <DEDUP_REMOVED lines=9> */
[----:B------:R-:W-:Y:S02]  /*86b0*/  MUFU.EX2 R82, R82 ;  /* 0x0000005200527308 */ /* 0x000fe40000000800 */
        /* <DEDUP_REMOVED lines=29> */
[C---:B-1----:R-:W-:Y:S02]  /*8890*/  HMMA.16816.F32 R4, R40.reuse, R52, R4 ;  /* 0x000000342804723c */ /* 0x042fe40000001804 */
[----:B------:R-:W1:Y:S06]  /*88a0*/  MUFU.EX2 R252, R252 ;  /* 0x000000fc00fc7308 */ /* 0x000e6c0000000800 */
[C---:B------:R-:W-:Y:S01]  /*88b0*/  HMMA.16816.F32 R32, R40.reuse, R54, R32 ;  /* 0x000000362820723c */ /* 0x040fe20000001820 */
[----:B------:R-:W4:Y:S07]  /*88c0*/  LDSM.16.MT88.4 R52, [R228+0x10000] ;  /* 0x01000000e434783b */ /* 0x000f2e0000004200 */
[----:B--2---:R-:W-:Y:S01]  /*88d0*/  HMMA.16816.F32 R20, R40, R36, R20 ;  /* 0x000000242814723c */ /* 0x004fe20000001814 */
[----:B-1----:R-:W-:-:S07]  /*88e0*/  F2FP.PACK_AB R147, R252, R78 ;  /* 0x0000004efc93723e */ /* 0x002fce00000000ff */
[C---:B------:R-:W-:Y:S01]  /*88f0*/  HMMA.16816.F32 R16, R40.reuse, R38, R16 ;  /* 0x000000262810723c */ /* 0x040fe20000001810 */
[----:B------:R-:W1:Y:S07]  /*8900*/  LDSM.16.MT88.4 R36, [R227+0x10000] ;  /* 0x01000000e324783b */ /* 0x000e6e0000004200 */
        /* <DEDUP_REMOVED lines=17> */
[----:B------:R-:W2:Y:S07]  /*8a20*/  LDSM.16.MT88.4 R44, [R226+0x10000] ;  /* 0x01000000e22c783b */ /* 0x000eae0000004200 */
[C---:B----4-:R-:W-:Y:S07]  /*8a30*/  HMMA.16816.F32 R28, R40.reuse, R52, R28 ;  /* 0x00000034281c723c */ /* 0x050fee000000181c */
[--C-:B------:R-:W-:Y:S01]  /*8a40*/  FFMA.FTZ R52, R83, c[0x0][0x23c], -R107.reuse ;  /* 0x00008f0053347a23 */ /* 0x100fe2000001086b */
[----:B------:R-:W-:Y:S01]  /*8a50*/  HMMA.16816.F32 R24, R40, R54, R24 ;  /* 0x000000362818723c */ /* 0x000fe20000001818 */
[----:B------:R-:W-:-:S02]  /*8a60*/  FFMA.FTZ R53, R85, c[0x0][0x23c], -R107 ;  /* 0x00008f0055357a23 */ /* 0x000fc4000001086b */
[--C-:B------:R-:W-:Y:S02]  /*8a70*/  FFMA.FTZ R83, R95, c[0x0][0x23c], -R106.reuse ;  /* 0x00008f005f537a23 */ /* 0x100fe4000001086a */
[----:B------:R-:W-:Y:S01]  /*8a80*/  MUFU.EX2 R52, R52 ;  /* 0x0000003400347308 */ /* 0x000fe20000000800 */
[----:B------:R-:W-:Y:S02]  /*8a90*/  FFMA.FTZ R85, R96, c[0x0][0x23c], -R106 ;  /* 0x00008f0060557a23 */ /* 0x000fe4000001086a */
[----:B-1----:R-:W-:Y:S01]  /*8aa0*/  HMMA.16816.F32 R20, R40, R36, R20 ;  /* 0x000000242814723c */ /* 0x002fe20000001814 */
[--C-:B------:R-:W-:Y:S02]  /*8ab0*/  FFMA.FTZ R54, R87, c[0x0][0x23c], -R107.reuse ;  /* 0x00008f0057367a23 */ /* 0x100fe4000001086b */
[--C-:B------:R-:W-:Y:S02]  /*8ac0*/  FFMA.FTZ R55, R89, c[0x0][0x23c], -R107.reuse ;  /* 0x00008f0059377a23 */ /* 0x100fe4000001086b */
[----:B------:R-:W1:Y:S01]  /*8ad0*/  MUFU.EX2 R53, R53 ;  /* 0x0000003500357308 */ /* 0x000e620000000800 */
[----:B------:R-:W-:-:S02]  /*8ae0*/  FFMA.FTZ R87, R91, c[0x0][0x23c], -R107 ;  /* 0x00008f005b577a23 */ /* 0x000fc4000001086b */
[C---:B------:R-:W-:Y:S01]  /*8af0*/  HMMA.16816.F32 R16, R40.reuse, R38, R16 ;  /* 0x000000262810723c */ /* 0x040fe20000001810 */
[----:B------:R-:W3:Y:S01]  /*8b00*/  LDSM.16.MT88.4 R36, [R228+0x10800] ;  /* 0x01080000e424783b */ /* 0x000ee20000004200 */
[--C-:B------:R-:W-:Y:S02]  /*8b10*/  FFMA.FTZ R89, R93, c[0x0][0x23c], -R107.reuse ;  /* 0x00008f005d597a23 */ /* 0x100fe4000001086b */
[----:B------:R-:W-:Y:S01]  /*8b20*/  FFMA.FTZ R91, R102, c[0x0][0x23c], -R107 ;  /* 0x00008f00665b7a23 */ /* 0x000fe2000001086b */
[----:B------:R-:W-:Y:S01]  /*8b30*/  MUFU.EX2 R54, R54 ;  /* 0x0000003600367308 */ /* 0x000fe20000000800 */
[----:B------:R-:W-:Y:S02]  /*8b40*/  FFMA.FTZ R93, R98, c[0x0][0x23c], -R106 ;  /* 0x00008f00625d7a23 */ /* 0x000fe4000001086a */
[C---:B--2---:R-:W-:Y:S05]  /*8b50*/  HMMA.16816.F32 R12, R40.reuse, R44, R12 ;  /* 0x0000002c280c723c */ /* 0x044fea000000180c */
[----:B------:R-:W2:Y:S02]  /*8b60*/  MUFU.EX2 R55, R55 ;  /* 0x0000003700377308 */ /* 0x000ea40000000800 */
[----:B------:R-:W-:Y:S01]  /*8b70*/  F2FP.PACK_AB R45, R82, R84 ;  /* 0x00000054522d723e */ /* 0x000fe200000000ff */
[----:B------:R-:W-:Y:S01]  /*8b80*/  HMMA.16816.F32 R8, R40, R46, R8 ;  /* 0x0000002e2808723c */ /* 0x000fe20000001808 */
[----:B------:R-:W4:Y:S01]  /*8b90*/  LDSM.16.MT88.4 R40, [R227+0x10800] ;  /* 0x01080000e328783b */ /* 0x000f220000004200 */
[----:B-1----:R-:W-:Y:S01]  /*8ba0*/  F2FP.PACK_AB R44, R53, R52 ;  /* 0x00000034352c723e */ /* 0x002fe200000000ff */
[----:B------:R-:W-:-:S02]  /*8bb0*/  FADD.FTZ R52, R52, R75 ;  /* 0x0000004b34347221 */ /* 0x000fc40000010000 */
[----:B------:R-:W-:Y:S01]  /*8bc0*/  MUFU.EX2 R83, R83 ;  /* 0x0000005300537308 */ /* 0x000fe20000000800 */
[----:B------:R-:W-:Y:S01]  /*8bd0*/  FADD.FTZ R84, R84, R74 ;  /* 0x0000004a54547221 */ /* 0x000fe20000010000 */
[----:B------:R-:W-:Y:S01]  /*8be0*/  F2FP.PACK_AB R47, R88, R86 ;  /* 0x00000056582f723e */ /* 0x000fe200000000ff */
[----:B------:R-:W-:Y:S02]  /*8bf0*/  FADD.FTZ R52, R53, R52 ;  /* 0x0000003435347221 */ /* 0x000fe40000010000 */
[----:B------:R-:W-:Y:S01]  /*8c00*/  FADD.FTZ R84, R82, R84 ;  /* 0x0000005452547221 */ /* 0x000fe20000010000 */
[----:B--2---:R-:W-:Y:S02]  /*8c10*/  F2FP.PACK_AB R46, R55, R54 ;  /* 0x00000036372e723e */ /* 0x004fe400000000ff */
[----:B------:R-:W-:Y:S01]  /*8c20*/  MUFU.EX2 R85, R85 ;  /* 0x0000005500557308 */ /* 0x000fe20000000800 */
[----:B------:R-:W-:Y:S02]  /*8c30*/  FADD.FTZ R54, R54, R52 ;  /* 0x0000003436367221 */ /* 0x000fe40000010000 */
[----:B------:R-:W-:-:S02]  /*8c40*/  FADD.FTZ R86, R86, R84 ;  /* 0x0000005456567221 */ /* 0x000fc40000010000 */
[----:B------:R-:W-:Y:S01]  /*8c50*/  FADD.FTZ R54, R55, R54 ;  /* 0x0000003637367221 */ /* 0x000fe20000010000 */
[C---:B------:R-:W-:Y:S01]  /*8c60*/  HMMA.16816.F32 R4, R44.reuse, R48, R4 ;  /* 0x000000302c04723c */ /* 0x040fe20000001804 */
[----:B------:R-:W-:Y:S01]  /*8c70*/  FADD.FTZ R86, R88, R86 ;  /* 0x0000005658567221 */ /* 0x000fe20000010000 */
[----:B------:R-:W-:Y:S06]  /*8c80*/  MUFU.EX2 R87, R87 ;  /* 0x0000005700577308 */ /* 0x000fec0000000800 */
[C---:B------:R-:W-:Y:S01]  /*8c90*/  HMMA.16816.F32 R32, R44.reuse, R50, R32 ;  /* 0x000000322c20723c */ /* 0x040fe20000001820 */
[----:B------:R-:W1:Y:S01]  /*8ca0*/  LDSM.16.MT88.4 R48, [R226+0x10800] ;  /* 0x01080000e230783b */ /* 0x000e620000004200 */
[----:B------:R-:W-:Y:S06]  /*8cb0*/  MUFU.EX2 R89, R89 ;  /* 0x0000005900597308 */ /* 0x000fec0000000800 */
[C---:B---3--:R-:W-:Y:S02]  /*8cc0*/  HMMA.16816.F32 R28, R44.reuse, R36, R28 ;  /* 0x000000242c1c723c */ /* 0x048fe4000000181c */
[----:B------:R-:W-:Y:S06]  /*8cd0*/  MUFU.EX2 R91, R91 ;  /* 0x0000005b005b7308 */ /* 0x000fec0000000800 */
[C---:B----4-:R-:W-:Y:S02]  /*8ce0*/  HMMA.16816.F32 R20, R44.reuse, R40, R20 ;  /* 0x000000282c14723c */ /* 0x050fe40000001814 */
[----:B------:R-:W2:Y:S06]  /*8cf0*/  MUFU.EX2 R93, R93 ;  /* 0x0000005d005d7308 */ /* 0x000eac0000000800 */
[C---:B------:R-:W-:Y:S01]  /*8d00*/  HMMA.16816.F32 R16, R44.reuse, R42, R16 ;  /* 0x0000002a2c10723c */ /* 0x040fe20000001810 */
[----:B------:R-:W3:Y:S07]  /*8d10*/  LDSM.16.MT88.4 R40, [R228+0x11000] ;  /* 0x01100000e428783b */ /* 0x000eee0000004200 */
[----:B------:R-:W-:Y:S01]  /*8d20*/  HMMA.16816.F32 R24, R44, R38, R24 ;  /* 0x000000262c18723c */ /* 0x000fe20000001818 */
[----:B------:R-:W4:Y:S01]  /*8d30*/  LDSM.16.MT88.4 R36, [R230+0x11000] ;  /* 0x01100000e624783b */ /* 0x000f220000004200 */
[----:B--2---:R-:W-:-:S06]  /*8d40*/  F2FP.PACK_AB R145, R93, R92 ;  /* 0x0000005c5d91723e */ /* 0x004fcc00000000ff */
[C---:B-1----:R-:W-:Y:S07]  /*8d50*/  HMMA.16816.F32 R12, R44.reuse, R48, R12 ;  /* 0x000000302c0c723c */ /* 0x042fee000000180c */
[----:B------:R-:W-:Y:S01]  /*8d60*/  F2FP.PACK_AB R49, R77, R3 ;  /* 0x000000034d31723e */ /* 0x000fe200000000ff */
        /* <DEDUP_REMOVED lines=13> */
[----:B------:R-:W-:-:S04]  /*8e40*/  FADD.FTZ R83, R85, R83 ;  /* 0x0000005355537221 */ /* 0x000fc80000010000 */
[--C-:B------:R-:W-:Y:S01]  /*8e50*/  FFMA.FTZ R40, R100, c[0x0][0x23c], -R107.reuse ;  /* 0x00008f0064287a23 */ /* 0x100fe2000001086b */
[C---:B------:R-:W-:Y:S01]  /*8e60*/  HMMA.16816.F32 R24, R48.reuse, R42, R24 ;  /* 0x0000002a3018723c */ /* 0x040fe20000001818 */
[----:B------:R-:W-:Y:S02]  /*8e70*/  FFMA.FTZ R41, R101, c[0x0][0x23c], -R107 ;  /* 0x00008f0065297a23 */ /* 0x000fe4000001086b */
[----:B------:R-:W-:Y:S02]  /*8e80*/  FADD.FTZ R83, R92, R83 ;  /* 0x000000535c537221 */ /* 0x000fe40000010000 */
[----:B------:R-:W2:Y:S02]  /*8e90*/  MUFU.EX2 R40, R40 ;  /* 0x0000002800287308 */ /* 0x000ea40000000800 */
[--C-:B------:R-:W-:Y:S01]  /*8ea0*/  FFMA.FTZ R42, R76, c[0x0][0x23c], -R107.reuse ;  /* 0x00008f004c2a7a23 */ /* 0x100fe2000001086b */
[----:B----4-:R-:W-:Y:S01]  /*8eb0*/  HMMA.16816.F32 R4, R48, R36, R4 ;  /* 0x000000243004723c */ /* 0x010fe20000001804 */
[----:B------:R-:W-:-:S02]  /*8ec0*/  FFMA.FTZ R43, R108, c[0x0][0x23c], -R107 ;  /* 0x00008f006c2b7a23 */ /* 0x000fc4000001086b */
[----:B------:R-:W-:Y:S02]  /*8ed0*/  FADD.FTZ R83, R93, R83 ;  /* 0x000000535d537221 */ /* 0x000fe40000010000 */
[----:B------:R-:W3:Y:S02]  /*8ee0*/  MUFU.EX2 R41, R41 ;  /* 0x0000002900297308 */ /* 0x000ee40000000800 */
[----:B------:R-:W-:Y:S01]  /*8ef0*/  FADD.FTZ R83, R78, R83 ;  /* 0x000000534e537221 */ /* 0x000fe20000010000 */
[----:B------:R-:W-:Y:S01]  /*8f00*/  HMMA.16816.F32 R32, R48, R38, R32 ;  /* 0x000000263020723c */ /* 0x000fe20000001820 */
[----:B------:R-:W4:Y:S02]  /*8f10*/  LDSM.16.MT88.4 R36, [R226+0x11000] ;  /* 0x01100000e224783b */ /* 0x000f240000004200 */
[----:B------:R-:W-:Y:S02]  /*8f20*/  FADD.FTZ R252, R252, R83 ;  /* 0x00000053fcfc7221 */ /* 0x000fe40000010000 */
[----:B------:R-:W5:Y:S01]  /*8f30*/  MUFU.EX2 R42, R42 ;  /* 0x0000002a002a7308 */ /* 0x000f620000000800 */
[----:B--2---:R-:W-:-:S02]  /*8f40*/  FADD.FTZ R90, R40, R90 ;  /* 0x0000005a285a7221 */ /* 0x004fc40000010000 */
[C---:B-1----:R-:W-:Y:S05]  /*8f50*/  HMMA.16816.F32 R20, R48.reuse, R44, R20 ;  /* 0x0000002c3014723c */ /* 0x042fea0000001814 */
[----:B------:R-:W1:Y:S01]  /*8f60*/  MUFU.EX2 R43, R43 ;  /* 0x0000002b002b7308 */ /* 0x000e620000000800 */
[C---:B---3--:R-:W-:Y:S01]  /*8f70*/  F2FP.PACK_AB R144, R41.reuse, R40 ;  /* 0x000000282990723e */ /* 0x048fe200000000ff */
[----:B------:R-:W-:Y:S01]  /*8f80*/  FADD.FTZ R90, R41, R90 ;  /* 0x0000005a295a7221 */ /* 0x000fe20000010000 */
[----:B------:R-:W-:Y:S03]  /*8f90*/  HMMA.16816.F32 R16, R48, R46, R16 ;  /* 0x0000002e3010723c */ /* 0x000fe60000001810 */
[----:B-----5:R-:W-:Y:S01]  /*8fa0*/  FADD.FTZ R90, R42, R90 ;  /* 0x0000005a2a5a7221 */ /* 0x020fe20000010000 */
[----:B-1----:R-:W-:-:S03]  /*8fb0*/  F2FP.PACK_AB R146, R43, R42 ;  /* 0x0000002a2b92723e */ /* 0x002fc600000000ff */
[----:B------:R-:W-:-:S05]  /*8fc0*/  FADD.FTZ R3, R43, R90 ;  /* 0x0000005a2b037221 */ /* 0x000fca0000010000 */
[----:B------:R-:W-:Y:S01]  /*8fd0*/  STL [R1], R3 ;  /* 0x0000000301007387 */ /* 0x000fe20000100800 */
[----:B------:R-:W-:Y:S03]  /*8fe0*/  HMMA.16816.F32 R160, R144, R156, R4 ;  /* 0x0000009c90a0723c */ /* 0x000fe60000001804 */
[----:B------:R-:W1:Y:S05]  /*8ff0*/  LDSM.16.MT88.4 R4, [R226+0x11800] ;  /* 0x01180000e204783b */ /* 0x000e6a0000004200 */
[C---:B----4-:R-:W-:Y:S08]  /*9000*/  HMMA.16816.F32 R12, R48.reuse, R36, R12 ;  /* 0x00000024300c723c */ /* 0x050ff0000000180c */
        /* <DEDUP_REMOVED lines=10> */
[----:B------:R-:W-:-:S04]  /*90b0*/  DEPBAR.LE SB0, 0x0 ;  /* 0x000080000000791a */ /* 0x000fc80000000000 */
[----:B------:R-:W-:Y:S01]  /*90c0*/  IADD3 R242, R192, -0x2, RZ ;  /* 0xfffffffec0f27810 */ /* 0x000fe20007ffe0ff */
[----:B------:R-:W-:Y:S06]  /*90d0*/  BAR.SYNC.DEFER_BLOCKING 0x0 ;  /* 0x0000000000007b1d */ /* 0x000fec0000010000 */
[----:B------:R-:W-:Y:S05]  /*90e0*/  @!P0 BRA `(.L_x_3430) ;  /* 0x000003a000008947 */ /* 0x000fea0003800000 */
[----:B------:R-:W1:Y:S01]  /*90f0*/  I2F.RP R12, R193 ;  /* 0x000000c1000c7306 */ /* 0x000e620000209400 */
[----:B------:R-:W-:-:S05]  /*9100*/  IMAD.SHL.U32 R3, R242, 0x100, RZ ;  /* 0x00000100f2037824 */ /* 0x000fca00078e00ff */
[C---:B------:R-:W-:Y:S02]  /*9110*/  IADD3 R10, R3.reuse, 0x100, RZ ;  /* 0x00000100030a7810 */ /* 0x040fe40007ffe0ff */
[----:B------:R-:W-:Y:S02]  /*9120*/  IABS R5, R3 ;  /* 0x0000000300057213 */ /* 0x000fe40000000000 */
[----:B------:R-:W-:Y:S02]  /*9130*/  IABS R7, R10 ;  /* 0x0000000a00077213 */ /* 0x000fe40000000000 */
[----:B------:R-:W-:Y:S02]  /*9140*/  LOP3.LUT R10, R10, c[0x0][0x2d0], RZ, 0x3c, !PT ;  /* 0x0000b4000a0a7a12 */ /* 0x000fe400078e3cff */
[----:B------:R-:W-:Y:S01]  /*9150*/  LOP3.LUT R3, R3, c[0x0][0x2d0], RZ, 0x3c, !PT ;  /* 0x0000b40003037a12 */ /* 0x000fe200078e3cff */
[----:B-1----:R-:W1:Y:S01]  /*9160*/  MUFU.RCP R12, R12 ;  /* 0x0000000c000c7308 */ /* 0x002e620000001000 */
[----:B------:R-:W-:-:S02]  /*9170*/  ISETP.GE.AND P3, PT, R10, RZ, PT ;  /* 0x000000ff0a00720c */ /* 0x000fc40003f66270 */
[----:B------:R-:W-:Y:S02]  /*9180*/  ISETP.GE.AND P1, PT, R3, RZ, PT ;  /* 0x000000ff0300720c */ /* 0x000fe40003f26270 */
[----:B-1----:R-:W-:-:S04]  /*9190*/  IADD3 R12, R12, 0xffffffe, RZ ;  /* 0x0ffffffe0c0c7810 */ /* 0x002fc80007ffe0ff */
        /* <DEDUP_REMOVED lines=47> */
.L_x_3430:
[----:B------:R-:W-:-:S05]  /*9490*/  IMAD.MOV.U32 R6, RZ, RZ, c[0x0][0x1a0] ;  /* 0x00006800ff067624 */ /* 0x000fca00078e00ff */
[----:B------:R-:W-:-:S04]  /*94a0*/  LEA R6, -R6, RZ, 0x8 ;  /* 0x000000ff06067211 */ /* 0x000fc800078e41ff */
[----:B------:R-:W-:Y:S02]  /*94b0*/  SHF.R.S32.HI R4, RZ, 0x1f, R6 ;  /* 0x0000001fff047819 */ /* 0x000fe40000011406 */
.L_x_3431:
[----:B------:R-:W-:Y:S01]  /*94c0*/  ULDC.64 UR4, c[0x0][0x1a0] ;  /* 0x0000680000047ab9 */ /* 0x000fe20000000a00 */
[----:B------:R-:W-:Y:S01]  /*94d0*/  LEA R240, P1, R6, R240, 0x1 ;  /* 0x000000f006f07211 */ /* 0x000fe200078208ff */
        /* <DEDUP_REMOVED lines=57> */
[----:B------:R-:W-:Y:S02]  /*9870*/  ISETP.GE.AND P1, PT, R3, R204, PT ;  /* 0x000000cc0300720c */ /* 0x000fe40003f26270 */
[----:B------:R-:W-:Y:S01]  /*9880*/  LOP3.LUT R3, R211, 0x20, R206, 0xfe, !PT ;  /* 0x00000020d3037812 */ /* 0x000fe200078efece */
[----:B------:R2:W-:Y:S04]  /*9890*/  LDGSTS.E.BYPASS.LTC128B.128 [R243+0x11800], [R6.64] ;  /* 0x1180000006f37fae */ /* 0x0005e8000b901d4c */
[----:B------:R-:W-:Y:S04]  /*98a0*/  LDSM.16.M88.4 R196, [R236] ;  /* 0x00000000ecc4783b */ /* 0x000fe80000000200 */
[----:B------:R-:W4:Y:S04]  /*98b0*/  LDSM.16.M88.4 R76, [R235+0x2000] ;  /* 0x00200000eb4c783b */ /* 0x000f280000000200 */
[----:B------:R-:W-:Y:S04]  /*98c0*/  LDSM.16.M88.4 R192, [R234] ;  /* 0x00000000eac0783b */ /* 0x000fe80000000200 */
[----:B------:R-:W1:Y:S04]  /*98d0*/  LDSM.16.M88.4 R68, [R235+0x2800] ;  /* 0x00280000eb44783b */ /* 0x000e680000000200 */
[----:B------:R-:W-:Y:S04]  /*98e0*/  LDSM.16.M88.4 R52, [R235+0x3800] ;  /* 0x00380000eb34783b */ /* 0x000fe80000000200 */
[----:B------:R-:W-:Y:S04]  /*98f0*/  LDSM.16.M88.4 R60, [R235+0x3000] ;  /* 0x00300000eb3c783b */ /* 0x000fe80000000200 */
[----:B--2---:R-:W2:Y:S04]  /*9900*/  LDSM.16.M88.4 R4, [R229+0x2000] ;  /* 0x00200000e504783b */ /* 0x004ea80000000200 */
[----:B------:R-:W2:Y:S04]  /*9910*/  LDSM.16.M88.4 R24, [R229+0x2800] ;  /* 0x00280000e518783b */ /* 0x000ea80000000200 */
[----:B------:R-:W2:Y:S04]  /*9920*/  LDSM.16.M88.4 R28, [R235+0x5000] ;  /* 0x00500000eb1c783b */ /* 0x000ea80000000200 */
[----:B------:R-:W2:Y:S04]  /*9930*/  LDSM.16.M88.4 R20, [R235+0x5800] ;  /* 0x00580000eb14783b */ /* 0x000ea80000000200 */
[----:B-----5:R-:W5:Y:S01]  /*9940*/  LDSM.16.M88.4 R16, [R229+0x3800] ;  /* 0x00380000e510783b */ /* 0x020f620000000200 */
[C---:B----4-:R-:W-:Y:S03]  /*9950*/  HMMA.16816.F32 R80, R196.reuse, R76, RZ ;  /* 0x0000004cc450723c */ /* 0x050fe600000018ff */
[----:B---3--:R-:W3:Y:S04]  /*9960*/  LDSM.16.M88.4 R12, [R235+0x6000] ;  /* 0x00600000eb0c783b */ /* 0x008ee80000000200 */
[----:B------:R-:W-:Y:S01]  /*9970*/  LDSM.16.M88.4 R96, [R229+0x5000] ;  /* 0x00500000e560783b */ /* 0x000fe20000000200 */
[C---:B------:R-:W-:Y:S03]  /*9980*/  HMMA.16816.F32 R76, R196.reuse, R78, RZ ;  /* 0x0000004ec44c723c */ /* 0x040fe600000018ff */
[----:B------:R-:W-:Y:S04]  /*9990*/  LDSM.16.M88.4 R92, [R229+0x5800] ;  /* 0x00580000e55c783b */ /* 0x000fe80000000200 */
[----:B------:R-:W-:Y:S01]  /*99a0*/  LDSM.16.M88.4 R44, [R235+0x4000] ;  /* 0x00400000eb2c783b */ /* 0x000fe20000000200 */
[----:B-1----:R-:W-:Y:S03]  /*99b0*/  HMMA.16816.F32 R72, R196, R68, RZ ;  /* 0x00000044c448723c */ /* 0x002fe600000018ff */
[----:B------:R-:W-:Y:S04]  /*99c0*/  LDSM.16.M88.4 R88, [R229+0x6000] ;  /* 0x00600000e558783b */ /* 0x000fe80000000200 */
[----:B------:R-:W-:Y:S01]  /*99d0*/  LDSM.16.M88.4 R104, [R235+0x8800] ;  /* 0x00880000eb68783b */ /* 0x000fe20000000200 */
[C---:B--2---:R-:W-:Y:S03]  /*99e0*/  HMMA.16816.F32 R80, R192.reuse, R4, R80 ;  /* 0x00000004c050723c */ /* 0x044fe60000001850 */
        /* <DEDUP_REMOVED lines=21> */
[----:B------:R-:W0:Y:S05]  /*9b40*/  LDGDEPBAR ;  /* 0x00000000000079af */ /* 0x000e2a0000000000 */
[----:B------:R-:W-:Y:S08]  /*9b50*/  HMMA.16816.F32 R68, R192, R26, R68 ;  /* 0x0000001ac044723c */ /* 0x000ff00000001844 */
[C---:B------:R-:W-:Y:S08]  /*9b60*/  HMMA.16816.F32 R32, R196.reuse, R28, RZ ;  /* 0x0000001cc420723c */ /* 0x040ff000000018ff */
[C---:B------:R-:W-:Y:S08]  /*9b70*/  HMMA.16816.F32 R24, R196.reuse, R20, RZ ;  /* 0x00000014c418723c */ /* 0x040ff000000018ff */
[C---:B------:R-:W-:Y:S08]  /*9b80*/  HMMA.16816.F32 R28, R196.reuse, R30, RZ ;  /* 0x0000001ec41c723c */ /* 0x040ff000000018ff */
[----:B------:R-:W-:Y:S08]  /*9b90*/  HMMA.16816.F32 R20, R196, R22, RZ ;  /* 0x00000016c414723c */ /* 0x000ff000000018ff */
[C---:B-----5:R-:W-:Y:S08]  /*9ba0*/  HMMA.16816.F32 R56, R192.reuse, R16, R56 ;  /* 0x00000010c038723c */ /* 0x060ff00000001838 */
[----:B------:R-:W-:Y:S08]  /*9bb0*/  HMMA.16816.F32 R52, R192, R18, R52 ;  /* 0x00000012c034723c */ /* 0x000ff00000001834 */
[C---:B---3--:R-:W-:Y:S08]  /*9bc0*/  HMMA.16816.F32 R16, R196.reuse, R12, RZ ;  /* 0x0000000cc410723c */ /* 0x048ff000000018ff */
[----:B------:R-:W-:Y:S08]  /*9bd0*/  HMMA.16816.F32 R12, R196, R14, RZ ;  /* 0x0000000ec40c723c */ /* 0x000ff000000018ff */
[C---:B-1----:R-:W-:Y:S08]  /*9be0*/  HMMA.16816.F32 R64, R192.reuse, R4, R64 ;  /* 0x00000004c040723c */ /* 0x042ff00000001840 */
[C---:B------:R-:W-:Y:S01]  /*9bf0*/  HMMA.16816.F32 R60, R192.reuse, R6, R60 ;  /* 0x00000006c03c723c */ /* 0x040fe2000000183c */
[----:B------:R-:W1:Y:S07]  /*9c00*/  LDSM.16.M88.4 R4, [R235+0x6800] ;  /* 0x00680000eb04783b */ /* 0x000e6e0000000200 */
[C---:B------:R-:W-:Y:S08]  /*9c10*/  HMMA.16816.F32 R32, R192.reuse, R96, R32 ;  /* 0x00000060c020723c */ /* 0x040ff00000001820 */
[C---:B------:R-:W-:Y:S01]  /*9c20*/  HMMA.16816.F32 R28, R192.reuse, R98, R28 ;  /* 0x00000062c01c723c */ /* 0x040fe2000000181c */
[----:B------:R-:W-:Y:S07]  /*9c30*/  LDSM.16.M88.4 R96, [R233] ;  /* 0x00000000e960783b */ /* 0x000fee0000000200 */
[C---:B------:R-:W-:Y:S08]  /*9c40*/  HMMA.16816.F32 R24, R192.reuse, R92, R24 ;  /* 0x0000005cc018723c */ /* 0x040ff00000001818 */
[----:B------:R-:W-:Y:S01]  /*9c50*/  HMMA.16816.F32 R20, R192, R94, R20 ;  /* 0x0000005ec014723c */ /* 0x000fe20000001814 */
[----:B------:R-:W2:Y:S07]  /*9c60*/  LDSM.16.M88.4 R92, [R232] ;  /* 0x00000000e85c783b */ /* 0x000eae0000000200 */
[----:B------:R-:W-:Y:S08]  /*9c70*/  HMMA.16816.F32 R48, R196, R44, RZ ;  /* 0x0000002cc430723c */ /* 0x000ff000000018ff */
[C---:B------:R-:W-:Y:S08]  /*9c80*/  HMMA.16816.F32 R16, R192.reuse, R88, R16 ;  /* 0x00000058c010723c */ /* 0x040ff00000001810 */
[----:B------:R-:W-:Y:S01]  /*9c90*/  HMMA.16816.F32 R12, R192, R90, R12 ;  /* 0x0000005ac00c723c */ /* 0x000fe2000000180c */
[----:B------:R-:W3:Y:S07]  /*9ca0*/  LDSM.16.M88.4 R88, [R225] ;  /* 0x00000000e158783b */ /* 0x000eee0000000200 */
[C---:B------:R-:W-:Y:S08]  /*9cb0*/  HMMA.16816.F32 R44, R196.reuse, R46, RZ ;  /* 0x0000002ec42c723c */ /* 0x040ff000000018ff */
[C---:B------:R-:W-:Y:S08]  /*9cc0*/  HMMA.16816.F32 R108, R196.reuse, R104, RZ ;  /* 0x00000068c46c723c */ /* 0x040ff000000018ff */
[----:B------:R-:W-:Y:S08]  /*9cd0*/  HMMA.16816.F32 R104, R196, R106, RZ ;  /* 0x0000006ac468723c */ /* 0x000ff000000018ff */
[C---:B------:R-:W-:Y:S08]  /*9ce0*/  HMMA.16816.F32 R48, R192.reuse, R8, R48 ;  /* 0x00000008c030723c */ /* 0x040ff00000001830 */
[----:B------:R-:W-:Y:S08]  /*9cf0*/  HMMA.16816.F32 R44, R192, R10, R44 ;  /* 0x0000000ac02c723c */ /* 0x000ff0000000182c */
[C---:B-1----:R-:W-:Y:S08]  /*9d00*/  HMMA.16816.F32 R8, R196.reuse, R4, RZ ;  /* 0x00000004c408723c */ /* 0x042ff000000018ff */
[C---:B------:R-:W-:Y:S08]  /*9d10*/  HMMA.16816.F32 R4, R196.reuse, R6, RZ ;  /* 0x00000006c404723c */ /* 0x040ff000000018ff */
[C---:B------:R-:W-:Y:S08]  /*9d20*/  HMMA.16816.F32 R40, R196.reuse, R36, RZ ;  /* 0x00000024c428723c */ /* 0x040ff000000018ff */
[----:B------:R-:W-:Y:S08]  /*9d30*/  HMMA.16816.F32 R36, R196, R38, RZ ;  /* 0x00000026c424723c */ /* 0x000ff000000018ff */
[C---:B------:R-:W-:Y:S08]  /*9d40*/  HMMA.16816.F32 R108, R192.reuse, R176, R108 ;  /* 0x000000b0c06c723c */ /* 0x040ff0000000186c */
[----:B------:R-:W-:Y:S01]  /*9d50*/  HMMA.16816.F32 R104, R192, R178, R104 ;  /* 0x000000b2c068723c */ /* 0x000fe20000001868 */
[----:B------:R-:W1:Y:S07]  /*9d60*/  LDSM.16.M88.4 R176, [R223] ;  /* 0x00000000dfb0783b */ /* 0x000e6e0000000200 */
[C---:B--2---:R-:W-:Y:S08]  /*9d70*/  HMMA.16816.F32 R80, R96.reuse, R92, R80 ;  /* 0x0000005c6050723c */ /* 0x044ff00000001850 */
[C---:B------:R-:W-:Y:S01]  /*9d80*/  HMMA.16816.F32 R76, R96.reuse, R94, R76 ;  /* 0x0000005e604c723c */ /* 0x040fe2000000184c */
[----:B------:R-:W2:Y:S07]  /*9d90*/  LDSM.16.M88.4 R92, [R222] ;  /* 0x00000000de5c783b */ /* 0x000eae0000000200 */
        /* <DEDUP_REMOVED lines=9> */
[C---:B------:R-:W-:Y:S08]  /*9e30*/  HMMA.16816.F32 R112, R196.reuse, R114, RZ ;  /* 0x00000072c470723c */ /* 0x040ff000000018ff */
[C---:B------:R-:W-:Y:S08]  /*9e40*/  HMMA.16816.F32 R168, R196.reuse, R128, RZ ;  /* 0x00000080c4a8723c */ /* 0x040ff000000018ff */
[C---:B------:R-:W-:Y:S08]  /*9e50*/  HMMA.16816.F32 R128, R196.reuse, R130, RZ ;  /* 0x00000082c480723c */ /* 0x040ff000000018ff */
[C---:B------:R-:W-:Y:S08]  /*9e60*/  HMMA.16816.F32 R100, R196.reuse, R200, RZ ;  /* 0x000000c8c464723c */ /* 0x040ff000000018ff */
[----:B------:R-:W-:Y:S08]  /*9e70*/  HMMA.16816.F32 R200, R196, R202, RZ ;  /* 0x000000cac4c8723c */ /* 0x000ff000000018ff */
[C---:B-1----:R-:W-:Y:S08]  /*9e80*/  HMMA.16816.F32 R56, R96.reuse, R176, R56 ;  /* 0x000000b06038723c */ /* 0x042ff00000001838 */
[C---:B------:R-:W-:Y:S01]  /*9e90*/  HMMA.16816.F32 R52, R96.reuse, R178, R52 ;  /* 0x000000b26034723c */ /* 0x040fe20000001834 */
[----:B------:R-:W-:Y:S07]  /*9ea0*/  LDSM.16.M88.4 R176, [R214] ;  /* 0x00000000d6b0783b */ /* 0x000fee0000000200 */
[C---:B--2---:R-:W-:Y:S08]  /*9eb0*/  HMMA.16816.F32 R48, R96.reuse, R92, R48 ;  /* 0x0000005c6030723c */ /* 0x044ff00000001830 */
[C---:B------:R-:W-:Y:S01]  /*9ec0*/  HMMA.16816.F32 R44, R96.reuse, R94, R44 ;  /* 0x0000005e602c723c */ /* 0x040fe2000000182c */
[----:B------:R-:W1:Y:S07]  /*9ed0*/  LDSM.16.M88.4 R92, [R217] ;  /* 0x00000000d95c783b */ /* 0x000e6e0000000200 */
[C---:B---3--:R-:W-:Y:S08]  /*9ee0*/  HMMA.16816.F32 R40, R96.reuse, R88, R40 ;  /* 0x000000586028723c */ /* 0x048ff00000001828 */
[----:B------:R-:W-:Y:S01]  /*9ef0*/  HMMA.16816.F32 R36, R96, R90, R36 ;  /* 0x0000005a6024723c */ /* 0x000fe20000001824 */
[----:B------:R-:W2:Y:S07]  /*9f00*/  LDSM.16.M88.4 R88, [R216] ;  /* 0x00000000d858783b */ /* 0x000eae0000000200 */
[C---:B------:R-:W-:Y:S08]  /*9f10*/  HMMA.16816.F32 R124, R196.reuse, R120, RZ ;  /* 0x00000078c47c723c */ /* 0x040ff000000018ff */
[----:B------:R-:W-:Y:S08]  /*9f20*/  HMMA.16816.F32 R120, R196, R122, RZ ;  /* 0x0000007ac478723c */ /* 0x000ff000000018ff */
[C---:B----4-:R-:W-:Y:S08]  /*9f30*/  HMMA.16816.F32 R64, R96.reuse, R84, R64 ;  /* 0x000000546040723c */ /* 0x050ff00000001840 */
[----:B------:R-:W-:Y:S01]  /*9f40*/  HMMA.16816.F32 R60, R96, R86, R60 ;  /* 0x00000056603c723c */ /* 0x000fe2000000183c */
[----:B------:R-:W3:Y:S07]  /*9f50*/  LDSM.16.M88.4 R84, [R218] ;  /* 0x00000000da54783b */ /* 0x000eee0000000200 */
[C---:B------:R-:W-:Y:S08]  /*9f60*/  HMMA.16816.F32 R116, R192.reuse, R180, R116 ;  /* 0x000000b4c074723c */ /* 0x040ff00000001874 */
[C---:B------:R-:W-:Y:S01]  /*9f70*/  HMMA.16816.F32 R112, R192.reuse, R182, R112 ;  /* 0x000000b6c070723c */ /* 0x040fe20000001870 */
[----:B------:R-:W4:Y:S07]  /*9f80*/  LDSM.16.M88.4 R180, [R220] ;  /* 0x00000000dcb4783b */ /* 0x000f2e0000000200 */
[C---:B------:R-:W-:Y:S08]  /*9f90*/  HMMA.16816.F32 R168, R192.reuse, R188, R168 ;  /* 0x000000bcc0a8723c */ /* 0x040ff000000018a8 */
[C---:B------:R-:W-:Y:S08]  /*9fa0*/  HMMA.16816.F32 R128, R192.reuse, R190, R128 ;  /* 0x000000bec080723c */ /* 0x040ff00000001880 */
[C---:B------:R-:W-:Y:S08]  /*9fb0*/  HMMA.16816.F32 R100, R192.reuse, R172, R100 ;  /* 0x000000acc064723c */ /* 0x040ff00000001864 */
[C---:B------:R-:W-:Y:S01]  /*9fc0*/  HMMA.16816.F32 R200, R192.reuse, R174, R200 ;  /* 0x000000aec0c8723c */ /* 0x040fe200000018c8 */
[----:B------:R-:W5:Y:S07]  /*9fd0*/  LDSM.16.M88.4 R172, [R215] ;  /* 0x00000000d7ac783b */ /* 0x000f6e0000000200 */
[C---:B------:R-:W-:Y:S08]  /*9fe0*/  HMMA.16816.F32 R124, R192.reuse, R184, R124 ;  /* 0x000000b8c07c723c */ /* 0x040ff0000000187c */
[----:B------:R-:W-:Y:S01]  /*9ff0*/  HMMA.16816.F32 R120, R192, R186, R120 ;  /* 0x000000bac078723c */ /* 0x000fe20000001878 */
[----:B------:R-:W3:Y:S07]  /*a000*/  LDSM.16.M88.4 R184, [R219] ;  /* 0x00000000dbb8783b */ /* 0x000eee0000000200 */
[C---:B-1----:R-:W-:Y:S08]  /*a010*/  HMMA.16816.F32 R8, R96.reuse, R92, R8 ;  /* 0x0000005c6008723c */ /* 0x042ff00000001808 */
[C---:B------:R-:W-:Y:S01]  /*a020*/  HMMA.16816.F32 R4, R96.reuse, R94, R4 ;  /* 0x0000005e6004723c */ /* 0x040fe20000001804 */
[----:B------:R-:W-:Y:S07]  /*a030*/  LDSM.16.M88.4 R92, [R231] ;  /* 0x00000000e75c783b */ /* 0x000fee0000000200 */
        /* <DEDUP_REMOVED lines=14> */
[----:B------:R-:W5:Y:S07]  /*a120*/  LDSM.16.M88.4 R172, [R166+0x2000] ;  /* 0x00200000a6ac783b */ /* 0x000f6e0000000200 */
[C---:B------:R-:W-:Y:S08]  /*a130*/  HMMA.16816.F32 R24, R96.reuse, R184, R24 ;  /* 0x000000b86018723c */ /* 0x040ff00000001818 */
[----:B------:R-:W-:Y:S01]  /*a140*/  HMMA.16816.F32 R20, R96, R186, R20 ;  /* 0x000000ba6014723c */ /* 0x000fe20000001814 */
[----:B------:R-:W4:Y:S07]  /*a150*/  LDSM.16.M88.4 R184, [R166+0x2800] ;  /* 0x00280000a6b8783b */ /* 0x000f2e0000000200 */
[C---:B-1----:R-:W-:Y:S08]  /*a160*/  HMMA.16816.F32 R56, R92.reuse, R176, R56 ;  /* 0x000000b05c38723c */ /* 0x042ff00000001838 */
[C---:B------:R-:W-:Y:S01]  /*a170*/  HMMA.16816.F32 R52, R92.reuse, R178, R52 ;  /* 0x000000b25c34723c */ /* 0x040fe20000001834 */
[----:B------:R-:W1:Y:S07]  /*a180*/  LDSM.16.M88.4 R176, [R166+0x5000] ;  /* 0x00500000a6b0783b */ /* 0x000e6e0000000200 */
[C---:B--2---:R-:W-:Y:S08]  /*a190*/  HMMA.16816.F32 R72, R92.reuse, R88, R72 ;  /* 0x000000585c48723c */ /* 0x044ff00000001848 */
[----:B------:R-:W-:Y:S01]  /*a1a0*/  HMMA.16816.F32 R68, R92, R90, R68 ;  /* 0x0000005a5c44723c */ /* 0x000fe20000001844 */
[----:B------:R-:W2:Y:S07]  /*a1b0*/  LDSM.16.M88.4 R88, [R166+0x4000] ;  /* 0x00400000a658783b */ /* 0x000eae0000000200 */
[C---:B---3--:R-:W-:Y:S08]  /*a1c0*/  HMMA.16816.F32 R100, R96.reuse, R84, R100 ;  /* 0x000000546064723c */ /* 0x048ff00000001864 */
[----:B------:R-:W-:Y:S01]  /*a1d0*/  HMMA.16816.F32 R200, R96, R86, R200 ;  /* 0x0000005660c8723c */ /* 0x000fe200000018c8 */
[----:B------:R-:W3:Y:S01]  /*a1e0*/  LDSM.16.M88.4 R84, [R166+0x3000] ;  /* 0x00300000a654783b */ /* 0x000ee20000000200 */
[----:B------:R-:W-:-:S02]  /*a1f0*/  FSEL R72, R72, -INF , !P5 ;  /* 0xff80000048487808 */ /* 0x000fc40006800000 */
[----:B------:R-:W-:-:S04]  /*a200*/  FSEL R74, R74, -INF , !P1 ;  /* 0xff8000004a4a7808 */ /* 0x000fc80004800000 */
[C---:B----4-:R-:W-:Y:S08]  /*a210*/  HMMA.16816.F32 R108, R96.reuse, R180, R108 ;  /* 0x000000b4606c723c */ /* 0x050ff0000000186c */
[----:B------:R-:W-:Y:S01]  /*a220*/  HMMA.16816.F32 R104, R96, R182, R104 ;  /* 0x000000b66068723c */ /* 0x000fe20000001868 */
[----:B------:R-:W4:Y:S07]  /*a230*/  LDSM.16.M88.4 R180, [R166+0x1000] ;  /* 0x00100000a6b4783b */ /* 0x000f2e0000000200 */
[C---:B-----5:R-:W-:Y:S08]  /*a240*/  HMMA.16816.F32 R48, R92.reuse, R172, R48 ;  /* 0x000000ac5c30723c */ /* 0x060ff00000001830 */
[C---:B------:R-:W-:Y:S01]  /*a250*/  HMMA.16816.F32 R44, R92.reuse, R174, R44 ;  /* 0x000000ae5c2c723c */ /* 0x040fe2000000182c */
[----:B------:R-:W5:Y:S07]  /*a260*/  LDSM.16.M88.4 R172, [R166+0x3800] ;  /* 0x00380000a6ac783b */ /* 0x000f6e0000000200 */
[C---:B------:R-:W-:Y:S08]  /*a270*/  HMMA.16816.F32 R40, R92.reuse, R184, R40 ;  /* 0x000000b85c28723c */ /* 0x040ff00000001828 */
[C---:B------:R-:W-:Y:S01]  /*a280*/  HMMA.16816.F32 R36, R92.reuse, R186, R36 ;  /* 0x000000ba5c24723c */ /* 0x040fe20000001824 */
[----:B------:R-:W4:Y:S07]  /*a290*/  LDSM.16.M88.4 R184, [R235+0x9800] ;  /* 0x00980000ebb8783b */ /* 0x000f2e0000000200 */
        /* <DEDUP_REMOVED lines=12> */
[C---:B-----5:R-:W-:Y:S08]  /*a360*/  HMMA.16816.F32 R24, R92.reuse, R172, R24 ;  /* 0x000000ac5c18723c */ /* 0x060ff00000001818 */
[----:B------:R-:W-:Y:S01]  /*a370*/  HMMA.16816.F32 R20, R92, R174, R20 ;  /* 0x000000ae5c14723c */ /* 0x000fe20000001814 */
[----:B------:R-:W5:Y:S07]  /*a380*/  LDSM.16.M88.4 R172, [R166+0x5800] ;  /* 0x00580000a6ac783b */ /* 0x000f6e0000000200 */
[----:B------:R-:W-:Y:S08]  /*a390*/  HMMA.16816.F32 R188, R196, R184, RZ ;  /* 0x000000b8c4bc723c */ /* 0x000ff000000018ff */
[C---:B-1----:R-:W-:Y:S08]  /*a3a0*/  HMMA.16816.F32 R76, R92.reuse, R178, R76 ;  /* 0x000000b25c4c723c */ /* 0x042ff0000000184c */
[C---:B--2---:R-:W-:Y:S08]  /*a3b0*/  HMMA.16816.F32 R116, R92.reuse, R88, R116 ;  /* 0x000000585c74723c */ /* 0x044ff00000001874 */
        /* <DEDUP_REMOVED lines=11> */
[C---:B------:R-:W-:Y:S02]  /*a470*/  ISETP.GE.AND P4, PT, R84.reuse, R205, PT ;  /* 0x000000cd5400720c */ /* 0x040fe40003f86270 */
[----:B------:R-:W-:Y:S02]  /*a480*/  ISETP.GE.AND P3, PT, R84, R204, PT ;  /* 0x000000cc5400720c */ /* 0x000fe40003f66270 */
[----:B-----5:R-:W-:Y:S01]  /*a490*/  HMMA.16816.F32 R124, R92, R172, R124 ;  /* 0x000000ac5c7c723c */ /* 0x020fe2000000187c */
[----:B------:R-:W-:-:S02]  /*a4a0*/  FSEL R84, R76, -INF , !P6 ;  /* 0xff8000004c547808 */ /* 0x000fc40007000000 */
[CC--:B------:R-:W-:Y:S02]  /*a4b0*/  ISETP.GE.AND P6, PT, R3.reuse, R205.reuse, PT ;  /* 0x000000cd0300720c */ /* 0x0c0fe40003fc6270 */
[-C--:B------:R-:W-:Y:S01]  /*a4c0*/  ISETP.GE.AND P2, PT, R3, R204.reuse, PT ;  /* 0x000000cc0300720c */ /* 0x080fe20003f46270 */
[----:B------:R-:W-:Y:S01]  /*a4d0*/  STL [R1+0x30], R84 ;  /* 0x0000305401007387 */ /* 0x000fe20000100800 */
[C-C-:B------:R-:W-:Y:S01]  /*a4e0*/  LOP3.LUT R3, R211.reuse, 0x30, R206.reuse, 0xfe, !PT ;  /* 0x00000030d3037812 */ /* 0x140fe200078efece */
[C---:B------:R-:W-:Y:S01]  /*a4f0*/  HMMA.16816.F32 R120, R92.reuse, R174, R120 ;  /* 0x000000ae5c78723c */ /* 0x040fe20000001878 */
[----:B------:R-:W-:Y:S01]  /*a500*/  LOP3.LUT R76, R211, 0x28, R206, 0xfe, !PT ;  /* 0x00000028d34c7812 */ /* 0x000fe200078efece */
[----:B------:R-:W3:Y:S03]  /*a510*/  LDSM.16.M88.4 R172, [R166+0x6800] ;  /* 0x00680000a6ac783b */ /* 0x000ee60000000200 */
[C---:B------:R-:W-:Y:S01]  /*a520*/  ISETP.GE.AND P5, PT, R76.reuse, R205, PT ;  /* 0x000000cd4c00720c */ /* 0x040fe20003fa6270 */
[----:B------:R-:W-:Y:S01]  /*a530*/  STL [R1+0x2c], R78 ;  /* 0x00002c4e01007387 */ /* 0x000fe20000100800 */
[----:B------:R-:W-:Y:S01]  /*a540*/  ISETP.GE.AND P1, PT, R76, R204, PT ;  /* 0x000000cc4c00720c */ /* 0x000fe20003f26270 */
[C---:B-1----:R-:W-:Y:S02]  /*a550*/  HMMA.16816.F32 R100, R92.reuse, R88, R100 ;  /* 0x000000585c64723c */ /* 0x042fe40000001864 */
[----:B------:R1:W-:Y:S04]  /*a560*/  STL [R1+0x28], R72 ;  /* 0x0000284801007387 */ /* 0x0003e80000100800 */
[----:B------:R-:W-:Y:S02]  /*a570*/  STL [R1+0x20], R74 ;  /* 0x0000204a01007387 */ /* 0x000fe40000100800 */
[----:B------:R-:W-:Y:S02]  /*a580*/  HMMA.16816.F32 R200, R92, R90, R200 ;  /* 0x0000005a5cc8723c */ /* 0x000fe400000018c8 */
[----:B------:R-:W4:Y:S01]  /*a590*/  LDSM.16.M88.4 R88, [R166+0x7800] ;  /* 0x00780000a658783b */ /* 0x000f220000000200 */
[----:B------:R-:W-:-:S05]  /*a5a0*/  DEPBAR.LE SB0, 0x0 ;  /* 0x000080000000791a */ /* 0x000fca0000000000 */
[----:B------:R-:W-:Y:S08]  /*a5b0*/  HMMA.16816.F32 R80, R92, R176, R80 ;  /* 0x000000b05c50723c */ /* 0x000ff00000001850 */
[----:B--2---:R-:W-:Y:S01]  /*a5c0*/  HMMA.16816.F32 R188, R96, R180, R188 ;  /* 0x000000b460bc723c */ /* 0x004fe200000018bc */
[----:B-1----:R-:W-:Y:S02]  /*a5d0*/  FSEL R72, R68, -INF , !P4 ;  /* 0xff80000044487808 */ /* 0x002fe40006000000 */
[----:B------:R-:W-:-:S02]  /*a5e0*/  FSEL R68, R70, -INF , !P3 ;  /* 0xff80000046447808 */ /* 0x000fc40005800000 */
[C---:B------:R-:W-:Y:S01]  /*a5f0*/  ISETP.GE.AND P4, PT, R3.reuse, R205, PT ;  /* 0x000000cd0300720c */ /* 0x040fe20003f86270 */
[----:B------:R-:W-:Y:S04]  /*a600*/  STL [R1+0x24], R72 ;  /* 0x0000244801007387 */ /* 0x000fe80000100800 */
[----:B------:R-:W-:Y:S01]  /*a610*/  BAR.SYNC.DEFER_BLOCKING 0x0 ;  /* 0x0000000000007b1d */ /* 0x000fe20000010000 */
[----:B------:R-:W-:Y:S01]  /*a620*/  ISETP.GE.AND P3, PT, R3, R204, PT ;  /* 0x000000cc0300720c */ /* 0x000fe20003f66270 */
[----:B---3--:R-:W-:Y:S01]  /*a630*/  HMMA.16816.F32 R108, R92, R172, R108 ;  /* 0x000000ac5c6c723c */ /* 0x008fe2000000186c */
[----:B------:R-:W-:Y:S02]  /*a640*/  LOP3.LUT R3, R211, 0x38, R206, 0xfe, !PT ;  /* 0x00000038d3037812 */ /* 0x000fe400078efece */
[----:B------:R-:W-:Y:S01]  /*a650*/  FSEL R70, R64, -INF , !P6 ;  /* 0xff80000040467808 */ /* 0x000fe20007000000 */
[----:B------:R1:W-:Y:S01]  /*a660*/  STL [R1+0x1c], R68 ;  /* 0x00001c4401007387 */ /* 0x0003e20000100800 */
[----:B------:R-:W-:-:S02]  /*a670*/  FSEL R64, R66, -INF , !P2 ;  /* 0xff80000042407808 */ /* 0x000fc40005000000 */
[C---:B------:R-:W-:Y:S01]  /*a680*/  ISETP.GE.AND P6, PT, R3.reuse, R205, PT ;  /* 0x000000cd0300720c */ /* 0x040fe20003fc6270 */
[----:B------:R-:W-:Y:S01]  /*a690*/  STL [R1+0x18], R70 ;  /* 0x0000184601007387 */ /* 0x000fe20000100800 */
[----:B------:R-:W-:Y:S01]  /*a6a0*/  ISETP.GE.AND P2, PT, R3, R204, PT ;  /* 0x000000cc0300720c */ /* 0x000fe20003f46270 */
[C---:B------:R-:W-:Y:S01]  /*a6b0*/  HMMA.16816.F32 R104, R92.reuse, R174, R104 ;  /* 0x000000ae5c68723c */ /* 0x040fe20000001868 */
[----:B------:R-:W-:Y:S01]  /*a6c0*/  FSEL R3, R60, -INF , !P5 ;  /* 0xff8000003c037808 */ /* 0x000fe20006800000 */
[----:B------:R-:W-:Y:S01]  /*a6d0*/  STL [R1+0x10], R64 ;  /* 0x0000104001007387 */ /* 0x000fe20000100800 */
[----:B------:R-:W-:Y:S02]  /*a6e0*/  FSEL R60, R62, -INF , !P1 ;  /* 0xff8000003e3c7808 */ /* 0x000fe40004800000 */
[----:B------:R-:W-:Y:S01]  /*a6f0*/  FSEL R250, R58, -INF , !P3 ;  /* 0xff8000003afa7808 */ /* 0x000fe20005800000 */
[----:B------:R2:W-:Y:S01]  /*a700*/  STL [R1+0x14], R3 ;  /* 0x0000140301007387 */ /* 0x0005e20000100800 */
[----:B------:R-:W-:Y:S01]  /*a710*/  FSEL R52, R52, -INF , !P6 ;  /* 0xff80000034347808 */ /* 0x000fe20007000000 */
[----:B----4-:R-:W-:Y:S01]  /*a720*/  HMMA.16816.F32 R188, R92, R88, R188 ;  /* 0x000000585cbc723c */ /* 0x010fe200000018bc */
[----:B------:R-:W-:Y:S01]  /*a730*/  FSEL R241, R54, -INF , !P2 ;  /* 0xff80000036f17808 */ /* 0x000fe20005000000 */
[----:B------:R3:W-:Y:S06]  /*a740*/  STL [R1+0xc], R60 ;  /* 0x00000c3c01007387 */ /* 0x0007ec0000100800 */
[----:B------:R-:W-:Y:S01]  /*a750*/  HMMA.16816.F32 R184, R196, R186, RZ ;  /* 0x000000bac4b8723c */ /* 0x000fe200000018ff */
[----:B-1----:R-:W-:-:S04]  /*a760*/  LOP3.LUT R68, R211, 0x40, R206, 0xfe, !PT ;  /* 0x00000040d3447812 */ /* 0x002fc800078efece */
[C---:B------:R-:W-:Y:S02]  /*a770*/  ISETP.GE.AND P5, PT, R68.reuse, R205, PT ;  /* 0x000000cd4400720c */ /* 0x040fe40003fa6270 */
[----:B------:R-:W-:Y:S02]  /*a780*/  ISETP.GE.AND P1, PT, R68, R204, PT ;  /* 0x000000cc4400720c */ /* 0x000fe40003f26270 */
[----:B------:R-:W-:Y:S02]  /*a790*/  FSEL R210, R48, -INF , !P5 ;  /* 0xff80000030d27808 */ /* 0x000fe40006800000 */
[C-C-:B------:R-:W-:Y:S02]  /*a7a0*/  LOP3.LUT R48, R211.reuse, 0x60, R206.reuse, 0xfe, !PT ;  /* 0x00000060d3307812 */ /* 0x140fe400078efece */
[----:B--2---:R-:W-:Y:S02]  /*a7b0*/  LOP3.LUT R3, R211, 0x48, R206, 0xfe, !PT ;  /* 0x00000048d3037812 */ /* 0x004fe400078efece */
[----:B------:R-:W-:-:S02]  /*a7c0*/  FSEL R208, R50, -INF , !P1 ;  /* 0xff80000032d07808 */ /* 0x000fc40004800000 */
[----:B---3--:R-:W-:Y:S02]  /*a7d0*/  FSEL R60, R56, -INF , !P4 ;  /* 0xff800000383c7808 */ /* 0x008fe40006000000 */
[CC--:B------:R-:W-:Y:S02]  /*a7e0*/  ISETP.GE.AND P4, PT, R3.reuse, R205.reuse, PT ;  /* 0x000000cd0300720c */ /* 0x0c0fe40003f86270 */
[----:B------:R-:W-:Y:S01]  /*a7f0*/  ISETP.GE.AND P3, PT, R3, R204, PT ;  /* 0x000000cc0300720c */ /* 0x000fe20003f66270 */
[----:B------:R1:W-:Y:S01]  /*a800*/  STL [R1+0x8], R60 ;  /* 0x0000083c01007387 */ /* 0x0003e20000100800 */
[C-C-:B------:R-:W-:Y:S01]  /*a810*/  LOP3.LUT R3, R211.reuse, 0x58, R206.reuse, 0xfe, !PT ;  /* 0x00000058d3037812 */ /* 0x140fe200078efece */
[----:B------:R-:W-:Y:S01]  /*a820*/  HMMA.16816.F32 R184, R192, R86, R184 ;  /* 0x00000056c0b8723c */ /* 0x000fe200000018b8 */
[----:B------:R-:W-:Y:S01]  /*a830*/  LOP3.LUT R56, R211, 0x50, R206, 0xfe, !PT ;  /* 0x00000050d3387812 */ /* 0x000fe200078efece */
[----:B------:R2:W-:Y:S01]  /*a840*/  STL [R1+0x4], R52 ;  /* 0x0000043401007387 */ /* 0x0005e20000100800 */
[----:B------:R-:W-:-:S02]  /*a850*/  ISETP.GE.AND P5, PT, R3, R205, PT ;  /* 0x000000cd0300720c */ /* 0x000fc40003fa6270 */
[C---:B------:R-:W-:Y:S02]  /*a860*/  ISETP.GE.AND P6, PT, R56.reuse, R205, PT ;  /* 0x000000cd3800720c */ /* 0x040fe40003fc6270 */
[-C--:B------:R-:W-:Y:S02]  /*a870*/  ISETP.GE.AND P2, PT, R56, R204.reuse, PT ;  /* 0x000000cc3800720c */ /* 0x080fe40003f46270 */
[----:B------:R-:W-:Y:S02]  /*a880*/  ISETP.GE.AND P1, PT, R3, R204, PT ;  /* 0x000000cc0300720c */ /* 0x000fe40003f26270 */
[----:B------:R-:W-:Y:S02]  /*a890*/  LOP3.LUT R3, R211, 0x68, R206, 0xfe, !PT ;  /* 0x00000068d3037812 */ /* 0x000fe400078efece */
[----:B------:R-:W-:Y:S02]  /*a8a0*/  FSEL R207, R46, -INF , !P3 ;  /* 0xff8000002ecf7808 */ /* 0x000fe40005800000 */
[----:B------:R-:W-:-:S02]  /*a8b0*/  FSEL R209, R44, -INF , !P4 ;  /* 0xff8000002cd17808 */ /* 0x000fc40006000000 */
[C---:B------:R-:W-:Y:S02]  /*a8c0*/  ISETP.GE.AND P3, PT, R48.reuse, R204, PT ;  /* 0x000000cc3000720c */ /* 0x040fe40003f66270 */
[----:B------:R-:W-:Y:S02]  /*a8d0*/  ISETP.GE.AND P4, PT, R48, R205, PT ;  /* 0x000000cd3000720c */ /* 0x000fe40003f86270 */
[----:B------:R-:W-:Y:S02]  /*a8e0*/  FSEL R180, R36, -INF , !P5 ;  /* 0xff80000024b47808 */ /* 0x000fe40006800000 */
[----:B------:R-:W-:Y:S01]  /*a8f0*/  FSEL R181, R40, -INF , !P6 ;  /* 0xff80000028b57808 */ /* 0x000fe20007000000 */
[----:B------:R-:W-:Y:S01]  /*a900*/  HMMA.16816.F32 R184, R96, R182, R184 ;  /* 0x000000b660b8723c */ /* 0x000fe200000018b8 */
[----:B------:R-:W-:Y:S02]  /*a910*/  FSEL R179, R42, -INF , !P2 ;  /* 0xff8000002ab37808 */ /* 0x000fe40005000000 */
[----:B------:R-:W-:-:S02]  /*a920*/  LOP3.LUT R36, R211, 0x78, R206, 0xfe, !PT ;  /* 0x00000078d3247812 */ /* 0x000fc400078efece */
[CC--:B------:R-:W-:Y:S02]  /*a930*/  ISETP.GE.AND P6, PT, R3.reuse, R205.reuse, PT ;  /* 0x000000cd0300720c */ /* 0x0c0fe40003fc6270 */
[----:B------:R-:W-:Y:S02]  /*a940*/  ISETP.GE.AND P2, PT, R3, R204, PT ;  /* 0x000000cc0300720c */ /* 0x000fe40003f46270 */
[----:B------:R-:W-:Y:S01]  /*a950*/  FSEL R3, R34, -INF , !P3 ;  /* 0xff80000022037808 */ /* 0x000fe20005800000 */
[----:B------:R-:W-:Y:S01]  /*a960*/  IMAD.SHL.U32 R34, R242, 0x100, RZ ;  /* 0x00000100f2227824 */ /* 0x000fe200078e00ff */
[----:B------:R-:W-:Y:S02]  /*a970*/  LOP3.LUT R40, R211, 0x70, R206, 0xfe, !PT ;  /* 0x00000070d3287812 */ /* 0x000fe400078efece */
[----:B------:R-:W-:Y:S02]  /*a980*/  FSEL R173, R32, -INF , !P4 ;  /* 0xff80000020ad7808 */ /* 0x000fe40006000000 */
[----:B------:R-:W-:-:S02]  /*a990*/  ISETP.GE.AND P4, PT, R36, R205, PT ;  /* 0x000000cd2400720c */ /* 0x000fc40003f86270 */
[----:B------:R-:W-:Y:S02]  /*a9a0*/  LOP3.LUT R32, R211, 0x80, R206, 0xfe, !PT ;  /* 0x00000080d3207812 */ /* 0x000fe400078efece */
[----:B------:R-:W-:Y:S02]  /*a9b0*/  FSEL R178, R38, -INF , !P1 ;  /* 0xff80000026b27808 */ /* 0x000fe40004800000 */
[CC--:B------:R-:W-:Y:S02]  /*a9c0*/  ISETP.GE.AND P5, PT, R40.reuse, R205.reuse, PT ;  /* 0x000000cd2800720c */ /* 0x0c0fe40003fa6270 */
[----:B------:R-:W-:Y:S01]  /*a9d0*/  ISETP.GE.AND P1, PT, R40, R204, PT ;  /* 0x000000cc2800720c */ /* 0x000fe20003f26270 */
[----:B------:R-:W-:Y:S01]  /*a9e0*/  HMMA.16816.F32 R184, R92, R90, R184 ;  /* 0x0000005a5cb8723c */ /* 0x000fe200000018b8 */
[----:B------:R-:W-:Y:S02]  /*a9f0*/  FSEL R56, R28, -INF , !P6 ;  /* 0xff8000001c387808 */ /* 0x000fe40007000000 */
[----:B------:R-:W-:-:S02]  /*aa00*/  ISETP.GE.AND P6, PT, R32, R205, PT ;  /* 0x000000cd2000720c */ /* 0x000fc40003fc6270 */
[----:B------:R-:W-:Y:S02]  /*aa10*/  FSEL R58, R30, -INF , !P2 ;  /* 0xff8000001e3a7808 */ /* 0x000fe40005000000 */
[--C-:B------:R-:W-:Y:S02]  /*aa20*/  LOP3.LUT R28, R34, 0x88, R206.reuse, 0xfe, !PT ;  /* 0x00000088221c7812 */ /* 0x100fe400078efece */
[----:B------:R-:W-:Y:S02]  /*aa30*/  FSEL R64, R20, -INF , !P4 ;  /* 0xff80000014407808 */ /* 0x000fe40006000000 */
[C-C-:B------:R-:W-:Y:S02]  /*aa40*/  LOP3.LUT R30, R34.reuse, 0x90, R206.reuse, 0xfe, !PT ;  /* 0x00000090221e7812 */ /* 0x140fe400078efece */
[----:B------:R-:W-:Y:S02]  /*aa50*/  LOP3.LUT R20, R34, 0x98, R206, 0xfe, !PT ;  /* 0x0000009822147812 */ /* 0x000fe400078efece */
[----:B-1----:R-:W-:-:S02]  /*aa60*/  FSEL R60, R24, -INF , !P5 ;  /* 0xff800000183c7808 */ /* 0x002fc40006800000 */
[----:B------:R-:W-:Y:S02]  /*aa70*/  FSEL R62, R26, -INF , !P1 ;  /* 0xff8000001a3e7808 */ /* 0x000fe40004800000 */
[-C--:B------:R-:W-:Y:S02]  /*aa80*/  ISETP.GE.AND P3, PT, R36, R204.reuse, PT ;  /* 0x000000cc2400720c */ /* 0x080fe40003f66270 */
[-C--:B------:R-:W-:Y:S02]  /*aa90*/  ISETP.GE.AND P2, PT, R32, R204.reuse, PT ;  /* 0x000000cc2000720c */ /* 0x080fe40003f46270 */
[C---:B------:R-:W-:Y:S02]  /*aaa0*/  ISETP.GE.AND P5, PT, R28.reuse, R205, PT ;  /* 0x000000cd1c00720c */ /* 0x040fe40003fa6270 */
[----:B------:R-:W-:Y:S02]  /*aab0*/  ISETP.GE.AND P1, PT, R28, R204, PT ;  /* 0x000000cc1c00720c */ /* 0x000fe40003f26270 */
[----:B------:R-:W-:-:S02]  /*aac0*/  FSEL R68, R16, -INF , !P6 ;  /* 0xff80000010447808 */ /* 0x000fc40007000000 */
[-C--:B------:R-:W-:Y:S02]  /*aad0*/  ISETP.GE.AND P4, PT, R30, R205.reuse, PT ;  /* 0x000000cd1e00720c */ /* 0x080fe40003f86270 */
[----:B------:R-:W-:Y:S02]  /*aae0*/  ISETP.GE.AND P6, PT, R20, R205, PT ;  /* 0x000000cd1400720c */ /* 0x000fe40003fc6270 */
[----:B------:R-:W-:Y:S02]  /*aaf0*/  LOP3.LUT R16, R34, 0xa0, R206, 0xfe, !PT ;  /* 0x000000a022107812 */ /* 0x000fe400078efece */
[----:B------:R-:W-:Y:S02]  /*ab00*/  FSEL R66, R22, -INF , !P3 ;  /* 0xff80000016427808 */ /* 0x000fe40005800000 */
[----:B------:R-:W-:Y:S02]  /*ab10*/  FSEL R70, R18, -INF , !P2 ;  /* 0xff80000012467808 */ /* 0x000fe40005000000 */
[----:B------:R-:W-:-:S02]  /*ab20*/  FSEL R72, R12, -INF , !P5 ;  /* 0xff8000000c487808 */ /* 0x000fc40006800000 */
[----:B------:R-:W-:Y:S02]  /*ab30*/  FSEL R74, R14, -INF , !P1 ;  /* 0xff8000000e4a7808 */ /* 0x000fe40004800000 */
[-C--:B------:R-:W-:Y:S02]  /*ab40*/  ISETP.GE.AND P3, PT, R30, R204.reuse, PT ;  /* 0x000000cc1e00720c */ /* 0x080fe40003f66270 */
[-C--:B------:R-:W-:Y:S02]  /*ab50*/  ISETP.GE.AND P2, PT, R20, R204.reuse, PT ;  /* 0x000000cc1400720c */ /* 0x080fe40003f46270 */
[C---:B------:R-:W-:Y:S02]  /*ab60*/  ISETP.GE.AND P5, PT, R16.reuse, R205, PT ;  /* 0x000000cd1000720c */ /* 0x040fe40003fa6270 */
[----:B------:R-:W-:Y:S02]  /*ab70*/  ISETP.GE.AND P1, PT, R16, R204, PT ;  /* 0x000000cc1000720c */ /* 0x000fe40003f26270 */
[----:B------:R-:W-:-:S02]  /*ab80*/  FSEL R76, R8, -INF , !P4 ;  /* 0xff800000084c7808 */ /* 0x000fc40006000000 */
[----:B------:R-:W-:Y:S02]  /*ab90*/  FSEL R84, R4, -INF , !P6 ;  /* 0xff80000004547808 */ /* 0x000fe40007000000 */
[C-C-:B------:R-:W-:Y:S02]  /*aba0*/  LOP3.LUT R12, R34.reuse, 0xa8, R206.reuse, 0xfe, !PT ;  /* 0x000000a8220c7812 */ /* 0x140fe400078efece */
[C-C-:B------:R-:W-:Y:S02]  /*abb0*/  LOP3.LUT R8, R34.reuse, 0xb0, R206.reuse, 0xfe, !PT ;  /* 0x000000b022087812 */ /* 0x140fe400078efece */
[----:B------:R-:W-:Y:S02]  /*abc0*/  LOP3.LUT R4, R34, 0xb8, R206, 0xfe, !PT ;  /* 0x000000b822047812 */ /* 0x000fe400078efece */
        /* <DEDUP_REMOVED lines=8> */
[C---:B------:R-:W-:Y:S02]  /*ac50*/  ISETP.GE.AND P5, PT, R4.reuse, R205, PT ;  /* 0x000000cd0400720c */ /* 0x040fe40003fa6270 */
[----:B------:R-:W-:Y:S02]  /*ac60*/  ISETP.GE.AND P1, PT, R4, R204, PT ;  /* 0x000000cc0400720c */ /* 0x000fe40003f26270 */
        /* <DEDUP_REMOVED lines=20> */
[----:B------:R-:W-:Y:S02]  /*adb0*/  LOP3.LUT R4, R34, 0xe8, R206, 0xfe, !PT ;  /* 0x000000e822047812 */ /* 0x000fe400078efece */
[----:B------:R-:W-:-:S02]  /*adc0*/  FSEL R108, R108, -INF , !P5 ;  /* 0xff8000006c6c7808 */ /* 0x000fc40006800000 */
[----:B------:R-:W-:Y:S02]  /*add0*/  FSEL R110, R110, -INF , !P1 ;  /* 0xff8000006e6e7808 */ /* 0x000fe40004800000 */
[C---:B------:R-:W-:Y:S02]  /*ade0*/  ISETP.GE.AND P5, PT, R4.reuse, R205, PT ;  /* 0x000000cd0400720c */ /* 0x040fe40003fa6270 */
[----:B------:R-:W-:Y:S02]  /*adf0*/  ISETP.GE.AND P1, PT, R4, R204, PT ;  /* 0x000000cc0400720c */ /* 0x000fe40003f26270 */
[C-C-:B------:R-:W-:Y:S02]  /*ae00*/  LOP3.LUT R4, R34.reuse, 0xf0, R206.reuse, 0xfe, !PT ;  /* 0x000000f022047812 */ /* 0x140fe400078efece */
[C---:B------:R-:W-:Y:S02]  /*ae10*/  LOP3.LUT R12, R34.reuse, R206, RZ, 0xfc, !PT ;  /* 0x000000ce220c7212 */ /* 0x040fe400078efcff */
[----:B------:R-:W-:-:S02]  /*ae20*/  LOP3.LUT R6, R34, 0xe0, R206, 0xfe, !PT ;  /* 0x000000e022067812 */ /* 0x000fc400078efece */
[----:B------:R-:W-:Y:S02]  /*ae30*/  FSEL R104, R104, -INF , !P4 ;  /* 0xff80000068687808 */ /* 0x000fe40006000000 */
[----:B------:R-:W-:Y:S02]  /*ae40*/  FSEL R106, R106, -INF , !P3 ;  /* 0xff8000006a6a7808 */ /* 0x000fe40005800000 */
[C---:B------:R-:W-:Y:S02]  /*ae50*/  ISETP.GE.AND P4, PT, R4.reuse, R205, PT ;  /* 0x000000cd0400720c */ /* 0x040fe40003f86270 */
[----:B------:R-:W-:Y:S02]  /*ae60*/  ISETP.GE.AND P3, PT, R4, R204, PT ;  /* 0x000000cc0400720c */ /* 0x000fe40003f66270 */
[----:B------:R-:W-:Y:S02]  /*ae70*/  IADD3 R4, R12, 0x1, RZ ;  /* 0x000000010c047810 */ /* 0x000fe40007ffe0ff */
[----:B------:R-:W-:-:S02]  /*ae80*/  FSEL R112, R112, -INF , !P6 ;  /* 0xff80000070707808 */ /* 0x000fc40007000000 */
[----:B------:R-:W-:Y:S02]  /*ae90*/  FSEL R114, R114, -INF , !P2 ;  /* 0xff80000072727808 */ /* 0x000fe40005000000 */
[CC--:B------:R-:W-:Y:S02]  /*aea0*/  ISETP.GE.AND P6, PT, R6.reuse, R205.reuse, PT ;  /* 0x000000cd0600720c */ /* 0x0c0fe40003fc6270 */
[----:B------:R-:W-:Y:S02]  /*aeb0*/  ISETP.GE.AND P2, PT, R6, R204, PT ;  /* 0x000000cc0600720c */ /* 0x000fe40003f46270 */
[----:B------:R-:W-:Y:S02]  /*aec0*/  IADD3 R6, R12, 0x9, RZ ;  /* 0x000000090c067810 */ /* 0x000fe40007ffe0ff */
[----:B------:R-:W-:Y:S02]  /*aed0*/  FSEL R116, R200, -INF , !P5 ;  /* 0xff800000c8747808 */ /* 0x000fe40006800000 */
[----:B------:R-:W-:-:S02]  /*aee0*/  ISETP.GE.AND P5, PT, R4, R205, PT ;  /* 0x000000cd0400720c */ /* 0x000fc40003fa6270 */
[----:B------:R-:W-:Y:S02]  /*aef0*/  FSEL R118, R202, -INF , !P1 ;  /* 0xff800000ca767808 */ /* 0x000fe40004800000 */
[----:B------:R-:W-:Y:S02]  /*af00*/  FSEL R172, R188, -INF , !P4 ;  /* 0xff800000bcac7808 */ /* 0x000fe40006000000 */
[----:B------:R-:W-:Y:S02]  /*af10*/  ISETP.GE.AND P1, PT, R4, R204, PT ;  /* 0x000000cc0400720c */ /* 0x000fe40003f26270 */
[----:B------:R-:W-:Y:S02]  /*af20*/  ISETP.GE.AND P4, PT, R6, R205, PT ;  /* 0x000000cd0600720c */ /* 0x000fe40003f86270 */
[----:B------:R-:W-:Y:S02]  /*af30*/  IADD3 R4, R12, 0x11, RZ ;  /* 0x000000110c047810 */ /* 0x000fe40007ffe0ff */
[----:B------:R-:W-:-:S02]  /*af40*/  FSEL R10, R81, -INF , !P5 ;  /* 0xff800000510a7808 */ /* 0x000fc40006800000 */
[-C--:B------:R-:W-:Y:S02]  /*af50*/  ISETP.GE.AND P5, PT, R6, R204.reuse, PT ;  /* 0x000000cc0600720c */ /* 0x080fe40003fa6270 */
[----:B------:R-:W-:Y:S02]  /*af60*/  IADD3 R14, R12, 0x19, RZ ;  /* 0x000000190c0e7810 */ /* 0x000fe40007ffe0ff */
[----:B------:R-:W-:Y:S02]  /*af70*/  FSEL R6, R83, -INF , !P1 ;  /* 0xff80000053067808 */ /* 0x000fe40004800000 */
[----:B------:R-:W-:Y:S02]  /*af80*/  FSEL R8, R77, -INF , !P4 ;  /* 0xff8000004d087808 */ /* 0x000fe40006000000 */
[C---:B------:R-:W-:Y:S02]  /*af90*/  ISETP.GE.AND P1, PT, R4.reuse, R205, PT ;  /* 0x000000cd0400720c */ /* 0x040fe40003f26270 */
[----:B------:R-:W-:-:S02]  /*afa0*/  ISETP.GE.AND P4, PT, R4, R204, PT ;  /* 0x000000cc0400720c */ /* 0x000fc40003f86270 */
[----:B------:R-:W-:Y:S02]  /*afb0*/  FSEL R4, R79, -INF , !P5 ;  /* 0xff8000004f047808 */ /* 0x000fe40006800000 */
        /* <DEDUP_REMOVED lines=11> */
[----:B--2---:R-:W-:Y:S02]  /*b070*/  FSEL R52, R65, -INF , !P4 ;  /* 0xff80000041347808 */ /* 0x004fe40006000000 */
        /* <DEDUP_REMOVED lines=20> */
[----:B------:R-:W-:Y:S02]  /*b1c0*/  LOP3.LUT R206, R34, 0xf8, R206, 0xfe, !PT ;  /* 0x000000f822ce7812 */ /* 0x000fe400078efece */
        /* <DEDUP_REMOVED lines=10> */
[C---:B------:R-:W-:Y:S02]  /*b270*/  ISETP.GE.AND P6, PT, R206.reuse, R205, PT ;  /* 0x000000cdce00720c */ /* 0x040fe40003fc6270 */
[----:B------:R-:W-:Y:S02]  /*b280*/  ISETP.GE.AND P2, PT, R206, R204, PT ;  /* 0x000000ccce00720c */ /* 0x000fe40003f46270 */
[----:B------:R-:W-:Y:S02]  /*b290*/  FSEL R251, R47, -INF , !P1 ;  /* 0xff8000002ffb7808 */ /* 0x000fe40004800000 */
[----:B------:R-:W-:-:S02]  /*b2a0*/  FSEL R249, R41, -INF , !P4 ;  /* 0xff80000029f97808 */ /* 0x000fc40006000000 */
[----:B------:R-:W-:Y:S02]  /*b2b0*/  FSEL R206, R43, -INF , !P5 ;  /* 0xff8000002bce7808 */ /* 0x000fe40006800000 */
[CC--:B------:R-:W-:Y:S02]  /*b2c0*/  ISETP.GE.AND P1, PT, R14.reuse, R205.reuse, PT ;  /* 0x000000cd0e00720c */ /* 0x0c0fe40003f26270 */
[----:B------:R-:W-:Y:S02]  /*b2d0*/  ISETP.GE.AND P4, PT, R14, R204, PT ;  /* 0x000000cc0e00720c */ /* 0x000fe40003f86270 */
[----:B------:R-:W-:Y:S02]  /*b2e0*/  ISETP.GE.AND P5, PT, R16, R205, PT ;  /* 0x000000cd1000720c */ /* 0x000fe40003fa6270 */
[----:B------:R-:W-:Y:S02]  /*b2f0*/  IADD3 R14, R12, 0x69, RZ ;  /* 0x000000690c0e7810 */ /* 0x000fe40007ffe0ff */
[----:B------:R-:W-:-:S02]  /*b300*/  FSEL R211, R37, -INF , !P1 ;  /* 0xff80000025d37808 */ /* 0x000fc40004800000 */
[----:B------:R-:W-:Y:S02]  /*b310*/  FSEL R202, R39, -INF , !P4 ;  /* 0xff80000027ca7808 */ /* 0x000fe40006000000 */
[----:B------:R-:W-:Y:S02]  /*b320*/  FSEL R200, R33, -INF , !P5 ;  /* 0xff80000021c87808 */ /* 0x000fe40006800000 */
[-C--:B------:R-:W-:Y:S02]  /*b330*/  ISETP.GE.AND P1, PT, R16, R204.reuse, PT ;  /* 0x000000cc1000720c */ /* 0x080fe40003f26270 */
[C---:B------:R-:W-:Y:S02]  /*b340*/  ISETP.GE.AND P4, PT, R14.reuse, R205, PT ;  /* 0x000000cd0e00720c */ /* 0x040fe40003f86270 */
[----:B------:R-:W-:Y:S02]  /*b350*/  ISETP.GE.AND P5, PT, R14, R204, PT ;  /* 0x000000cc0e00720c */ /* 0x000fe40003fa6270 */
[----:B------:R-:W-:-:S02]  /*b360*/  IADD3 R14, R12, 0x71, RZ ;  /* 0x000000710c0e7810 */ /* 0x000fc40007ffe0ff */
[----:B------:R-:W-:Y:S02]  /*b370*/  FSEL R196, R35, -INF , !P1 ;  /* 0xff80000023c47808 */ /* 0x000fe40004800000 */
[----:B------:R-:W-:Y:S02]  /*b380*/  IADD3 R16, R12, 0x79, RZ ;  /* 0x000000790c107810 */ /* 0x000fe40007ffe0ff */
[C---:B------:R-:W-:Y:S02]  /*b390*/  ISETP.GE.AND P1, PT, R14.reuse, R205, PT ;  /* 0x000000cd0e00720c */ /* 0x040fe40003f26270 */
        /* <DEDUP_REMOVED lines=9> */
[----:B------:R-:W-:Y:S02]  /*b430*/  FSEL R176, R21, -INF , !P5 ;  /* 0xff80000015b07808 */ /* 0x000fe40006800000 */
[CC--:B------:R-:W-:Y:S02]  /*b440*/  ISETP.GE.AND P4, PT, R14.reuse, R205.reuse, PT ;  /* 0x000000cd0e00720c */ /* 0x0c0fe40003f86270 */
[----:B------:R-:W-:Y:S02]  /*b450*/  ISETP.GE.AND P5, PT, R14, R204, PT ;  /* 0x000000cc0e00720c */ /* 0x000fe40003fa6270 */
[----:B------:R-:W-:Y:S02]  /*b460*/  FSEL R174, R23, -INF , !P1 ;  /* 0xff80000017ae7808 */ /* 0x000fe40004800000 */
[----:B------:R-:W-:Y:S02]  /*b470*/  IADD3 R14, R12, 0x91, RZ ;  /* 0x000000910c0e7810 */ /* 0x000fe40007ffe0ff */
[----:B------:R-:W-:-:S02]  /*b480*/  ISETP.GE.AND P1, PT, R16, R205, PT ;  /* 0x000000cd1000720c */ /* 0x000fc40003f26270 */
[----:B------:R-:W-:Y:S02]  /*b490*/  FSEL R57, R17, -INF , !P4 ;  /* 0xff80000011397808 */ /* 0x000fe40006000000 */
[----:B------:R-:W-:Y:S02]  /*b4a0*/  FSEL R59, R19, -INF , !P5 ;  /* 0xff800000133b7808 */ /* 0x000fe40006800000 */
[----:B------:R-:W-:Y:S02]  /*b4b0*/  ISETP.GE.AND P4, PT, R16, R204, PT ;  /* 0x000000cc1000720c */ /* 0x000fe40003f86270 */
[----:B------:R-:W-:Y:S02]  /*b4c0*/  ISETP.GE.AND P5, PT, R14, R205, PT ;  /* 0x000000cd0e00720c */ /* 0x000fe40003fa6270 */
[----:B------:R-:W-:Y:S02]  /*b4d0*/  FSEL R61, R13, -INF , !P1 ;  /* 0xff8000000d3d7808 */ /* 0x000fe40004800000 */
[----:B------:R-:W-:-:S02]  /*b4e0*/  IADD3 R13, R12, 0x99, RZ ;  /* 0x000000990c0d7810 */ /* 0x000fc40007ffe0ff */
        /* <DEDUP_REMOVED lines=12> */
[----:B------:R-:W-:Y:S02]  /*b5b0*/  ISETP.GE.AND P5, PT, R9, R205, PT ;  /* 0x000000cd0900720c */ /* 0x000fe40003fa6270 */
        /* <DEDUP_REMOVED lines=37> */
[-C--:B------:R-:W-:Y:S02]  /*b810*/  ISETP.GE.AND P1, PT, R7, R204.reuse, PT ;  /* 0x000000cc0700720c */ /* 0x080fe40003f26270 */
[----:B------:R-:W-:Y:S02]  /*b820*/  FSEL R91, R101, -INF , !P4 ;  /* 0xff800000655b7808 */ /* 0x000fe40006000000 */
[----:B------:R-:W-:Y:S02]  /*b830*/  ISETP.GE.AND P4, PT, R5, R204, PT ;  /* 0x000000cc0500720c */ /* 0x000fe40003f86270 */
[----:B------:R-:W-:-:S02]  /*b840*/  FSEL R90, R107, -INF , !P1 ;  /* 0xff8000006b5a7808 */ /* 0x000fc40004800000 */
[-C--:B------:R-:W-:Y:S02]  /*b850*/  ISETP.GE.AND P1, PT, R5, R205.reuse, PT ;  /* 0x000000cd0500720c */ /* 0x080fe40003f26270 */
[C---:B------:R-:W-:Y:S02]  /*b860*/  IADD3 R7, R12.reuse, 0xf1, RZ ;  /* 0x000000f10c077810 */ /* 0x040fe40007ffe0ff */
[----:B------:R-:W-:Y:S02]  /*b870*/  FSEL R94, R203, -INF , !P4 ;  /* 0xff800000cb5e7808 */ /* 0x000fe40006000000 */
[----:B------:R-:W-:Y:S02]  /*b880*/  ISETP.GE.AND P4, PT, R12, R205, PT ;  /* 0x000000cd0c00720c */ /* 0x000fe40003f86270 */
[----:B------:R-:W-:Y:S02]  /*b890*/  FSEL R92, R103, -INF , !P5 ;  /* 0xff800000675c7808 */ /* 0x000fe40006800000 */
[----:B------:R-:W-:-:S02]  /*b8a0*/  FSEL R93, R201, -INF , !P1 ;  /* 0xff800000c95d7808 */ /* 0x000fc40004800000 */
[C---:B------:R-:W-:Y:S02]  /*b8b0*/  ISETP.GE.AND P5, PT, R7.reuse, R205, PT ;  /* 0x000000cd0700720c */ /* 0x040fe40003fa6270 */
[----:B------:R-:W-:Y:S02]  /*b8c0*/  ISETP.GE.AND P1, PT, R7, R204, PT ;  /* 0x000000cc0700720c */ /* 0x000fe40003f26270 */
[----:B------:R-:W-:Y:S02]  /*b8d0*/  FSEL R7, R80, -INF , !P4 ;  /* 0xff80000050077808 */ /* 0x000fe40006000000 */
[----:B------:R-:W-:Y:S02]  /*b8e0*/  ISETP.GT.AND P4, PT, R242, R238, PT ;  /* 0x000000eef200720c */ /* 0x000fe40003f84270 */
[----:B------:R-:W-:Y:S02]  /*b8f0*/  IADD3 R5, R12, 0xf9, RZ ;  /* 0x000000f90c057810 */ /* 0x000fe40007ffe0ff */
[----:B------:R-:W-:-:S02]  /*b900*/  FSEL R95, R190, -INF , !P3 ;  /* 0xff800000be5f7808 */ /* 0x000fc40005800000 */
[-C--:B------:R-:W-:Y:S02]  /*b910*/  ISETP.GE.AND P3, PT, R12, R204.reuse, PT ;  /* 0x000000cc0c00720c */ /* 0x080fe40003f66270 */
[----:B------:R-:W-:Y:S02]  /*b920*/  FSEL R101, R189, -INF , !P5 ;  /* 0xff800000bd657808 */ /* 0x000fe40006800000 */
[----:B------:R-:W-:Y:S02]  /*b930*/  FSEL R103, R191, -INF , !P1 ;  /* 0xff800000bf677808 */ /* 0x000fe40004800000 */
[C---:B------:R-:W-:Y:S02]  /*b940*/  ISETP.GE.AND P5, PT, R5.reuse, R205, PT ;  /* 0x000000cd0500720c */ /* 0x040fe40003fa6270 */
[----:B------:R-:W-:Y:S02]  /*b950*/  ISETP.GE.AND P1, PT, R5, R204, PT ;  /* 0x000000cc0500720c */ /* 0x000fe40003f26270 */
[----:B------:R-:W-:-:S02]  /*b960*/  FSEL R5, R82, -INF , !P3 ;  /* 0xff80000052057808 */ /* 0x000fc40005800000 */
[----:B------:R-:W-:Y:S02]  /*b970*/  FSEL R80, R184, -INF , !P6 ;  /* 0xff800000b8507808 */ /* 0x000fe40007000000 */
[----:B------:R-:W-:Y:S02]  /*b980*/  FSEL R82, R186, -INF , !P2 ;  /* 0xff800000ba527808 */ /* 0x000fe40005000000 */
[----:B------:R-:W-:Y:S02]  /*b990*/  FSEL R107, R185, -INF , !P5 ;  /* 0xff800000b96b7808 */ /* 0x000fe40006800000 */
[----:B------:R-:W-:Y:S01]  /*b9a0*/  FSEL R113, R187, -INF , !P1 ;  /* 0xff800000bb717808 */ /* 0x000fe20004800000 */
[----:B------:R-:W-:Y:S05]  /*b9b0*/  @!P4 BRA `(.L_x_3432) ;  /* 0x000007c00000c947 */ /* 0x000fea0003800000 */
[----:B------:R-:W-:Y:S01]  /*b9c0*/  ULDC UR6, c[0x0][0x198] ;  /* 0x0000660000067ab9 */ /* 0x000fe20000000800 */
[----:B------:R-:W-:Y:S05]  /*b9d0*/  @!P0 BRA `(.L_x_3433) ;  /* 0x000003a000008947 */ /* 0x000fea0003800000 */
[----:B------:R-:W-:Y:S02]  /*b9e0*/  IABS R9, c[0x0][0x2d0] ;  /* 0x0000b40000097a13 */ /* 0x000fe40000000000 */
[----:B------:R-:W-:-:S02]  /*b9f0*/  IADD3 R16, R34, -0x100, RZ ;  /* 0xffffff0022107810 */ /* 0x000fc40007ffe0ff */
[----:B------:R-:W1:Y:S01]  /*ba00*/  I2F.RP R18, R9 ;  /* 0x0000000900127306 */ /* 0x000e620000209400 */
[----:B------:R-:W-:Y:S02]  /*ba10*/  IABS R14, R34 ;  /* 0x00000022000e7213 */ /* 0x000fe40000000000 */
[----:B------:R-:W-:Y:S02]  /*ba20*/  IABS R12, R16 ;  /* 0x00000010000c7213 */ /* 0x000fe40000000000 */
[----:B------:R-:W-:-:S03]  /*ba30*/  LOP3.LUT R16, R16, c[0x0][0x2d0], RZ, 0x3c, !PT ;  /* 0x0000b40010107a12 */ /* 0x000fc600078e3cff */
        /* <DEDUP_REMOVED lines=25> */
[----:B------:R-:W-:-:S03]  /*bbd0*/  ISETP.NE.AND P2, PT, RZ, c[0x0][0x2d0], PT ;  /* 0x0000b400ff007a0c */ /* 0x000fc60003f45270 */
        /* <DEDUP_REMOVED lines=26> */
.L_x_3433:
[----:B------:R-:W-:-:S04]  /*bd80*/  ULEA UR5, -UR6, URZ, 0x8 ;  /* 0x0000003f06057291 */ /* 0x000fc8000f8e413f */
[----:B------:R-:W-:Y:S02]  /*bd90*/  USHF.R.S32.HI UR4, URZ, 0x1f, UR5 ;  /* 0x0000001f3f047899 */ /* 0x000fe40008011405 */
[----:B------:R-:W-:-:S04]  /*bda0*/  MOV R14, UR5 ;  /* 0x00000005000e7c02 */ /* 0x000fc80008000f00 */
[----:B------:R-:W-:Y:S02]  /*bdb0*/  MOV R11, UR4 ;  /* 0x00000004000b7c02 */ /* 0x000fe40008000f00 */
.L_x_3434:
        /* <DEDUP_REMOVED lines=60> */
.L_x_3432:
[----:B------:R-:W2:Y:S04]  /*c180*/  LDL.LU R9, [R1+0x4] ;  /* 0x0000040001097983 */ /* 0x000ea80000300800 */
[----:B---3--:R-:W3:Y:S04]  /*c190*/  LDL.LU R16, [R1+0x30] ;  /* 0x0000300001107983 */ /* 0x008ee80000300800 */
[----:B------:R-:W4:Y:S04]  /*c1a0*/  LDL.LU R15, [R1+0x2c] ;  /* 0x00002c00010f7983 */ /* 0x000f280000300800 */
[----:B------:R-:W5:Y:S04]  /*c1b0*/  LDL.LU R14, [R1+0x28] ;  /* 0x00002800010e7983 */ /* 0x000f680000300800 */
[----:B------:R-:W5:Y:S04]  /*c1c0*/  LDL.LU R24, [R1+0x24] ;  /* 0x0000240001187983 */ /* 0x000f680000300800 */
[----:B------:R-:W5:Y:S01]  /*c1d0*/  LDL.LU R32, [R1+0x20] ;  /* 0x0000200001207983 */ /* 0x000f620000300800 */
[----:B------:R-:W-:-:S03]  /*c1e0*/  MOV R198, R40 ;  /* 0x0000002800c67202 */ /* 0x000fc60000000f00 */
[----:B------:R-:W5:Y:S04]  /*c1f0*/  LDL.LU R49, [R1+0x18] ;  /* 0x0000180001317983 */ /* 0x000f680000300800 */
[----:B------:R-:W5:Y:S04]  /*c200*/  LDL.LU R53, [R1+0x14] ;  /* 0x0000140001357983 */ /* 0x000f680000300800 */
[----:B------:R-:W5:Y:S04]  /*c210*/  LDL.LU R40, [R1+0x1c] ;  /* 0x00001c0001287983 */ /* 0x000f680000300800 */
[----:B------:R-:W5:Y:S01]  /*c220*/  LDL.LU R191, [R1+0x8] ;  /* 0x0000080001bf7983 */ /* 0x000f620000300800 */
[----:B------:R-:W-:-:S03]  /*c230*/  MOV R190, R38 ;  /* 0x0000002600be7202 */ /* 0x000fc60000000f00 */
        /* <DEDUP_REMOVED lines=151> */
[----:B------:R-:W-:Y:S02]  /*cbb0*/  FMUL.FTZ R131, R165, c[0x0][0x23c] ;  /* 0x00008f00a5837a20 */ /* 0x000fe40000410000 */
        /* <DEDUP_REMOVED lines=97> */
[----:B------:R-:W-:Y:S03]  /*d1d0*/  LDSM.16.MT88.4 R52, [R226+0xa800] ;  /* 0x00a80000e234783b */ /* 0x000fe60000004200 */
[----:B------:R-:W-:Y:S01]  /*d1e0*/  HMMA.16816.F32 R8, R8, R30, R144 ;  /* 0x0000001e0808723c */ /* 0x000fe20000001890 */
[----:B------:R-:W1:Y:S07]  /*d1f0*/  LDSM.16.MT88.4 R28, [R227+0xa800] ;  /* 0x00a80000e31c783b */ /* 0x000e6e0000004200 */
        /* <DEDUP_REMOVED lines=9> */
[----:B------:R-:W3:Y:S08]  /*d290*/  MUFU.EX2 R136, R136 ;  /* 0x0000008800887308 */ /* 0x000ef00000000800 */
[----:B------:R-:W-:Y:S08]  /*d2a0*/  MUFU.EX2 R138, R138 ;  /* 0x0000008a008a7308 */ /* 0x000ff00000000800 */
[----:B------:R-:W-:Y:S08]  /*d2b0*/  MUFU.EX2 R139, R139 ;  /* 0x0000008b008b7308 */ /* 0x000ff00000000800 */
[----:B------:R-:W-:Y:S08]  /*d2c0*/  MUFU.EX2 R140, R140 ;  /* 0x0000008c008c7308 */ /* 0x000ff00000000800 */
[----:B------:R-:W5:Y:S08]  /*d2d0*/  MUFU.EX2 R141, R141 ;  /* 0x0000008d008d7308 */ /* 0x000f700000000800 */
[----:B------:R-:W-:Y:S08]  /*d2e0*/  MUFU.EX2 R142, R142 ;  /* 0x0000008e008e7308 */ /* 0x000ff00000000800 */
[----:B------:R-:W1:Y:S01]  /*d2f0*/  MUFU.EX2 R143, R143 ;  /* 0x0000008f008f7308 */ /* 0x000e620000000800 */
[C---:B----4-:R-:W-:Y:S08]  /*d300*/  HMMA.16816.F32 R24, R48.reuse, R40, R24 ;  /* 0x000000283018723c */ /* 0x050ff00000001818 */
[C---:B------:R-:W-:Y:S01]  /*d310*/  HMMA.16816.F32 R4, R48.reuse, R42, R4 ;  /* 0x0000002a3004723c */ /* 0x040fe20000001804 */
[----:B------:R-:W4:Y:S07]  /*d320*/  LDSM.16.MT88.4 R40, [R228+0xb000] ;  /* 0x00b00000e428783b */ /* 0x000f2e0000004200 */
[C---:B-1----:R-:W-:Y:S08]  /*d330*/  HMMA.16816.F32 R32, R48.reuse, R28, R32 ;  /* 0x0000001c3020723c */ /* 0x042ff00000001820 */
[C---:B------:R-:W-:Y:S01]  /*d340*/  HMMA.16816.F32 R20, R48.reuse, R30, R20 ;  /* 0x0000001e3014723c */ /* 0x040fe20000001814 */
[----:B------:R-:W1:Y:S07]  /*d350*/  LDSM.16.MT88.4 R28, [R227+0xb000] ;  /* 0x00b00000e31c783b */ /* 0x000e6e0000004200 */
[C---:B------:R-:W-:Y:S08]  /*d360*/  HMMA.16816.F32 R44, R48.reuse, R52, R44 ;  /* 0x00000034302c723c */ /* 0x040ff0000000182c */
[----:B------:R-:W-:Y:S01]  /*d370*/  HMMA.16816.F32 R8, R48, R54, R8 ;  /* 0x000000363008723c */ /* 0x000fe20000001808 */
[----:B------:R-:W1:Y:S06]  /*d380*/  LDSM.16.MT88.4 R52, [R226+0xb000] ;  /* 0x00b00000e234783b */ /* 0x000e6c0000004200 */
[----:B---3--:R-:W-:-:S02]  /*d390*/  F2FP.PACK_AB R48, R136, R137 ;  /* 0x000000898830723e */ /* 0x008fc400000000ff */
[----:B-----5:R-:W-:Y:S02]  /*d3a0*/  F2FP.PACK_AB R49, R141, R140 ;  /* 0x0000008c8d31723e */ /* 0x020fe400000000ff */
[----:B------:R-:W-:Y:S02]  /*d3b0*/  F2FP.PACK_AB R50, R139, R138 ;  /* 0x0000008a8b32723e */ /* 0x000fe400000000ff */
[----:B------:R-:W-:-:S07]  /*d3c0*/  F2FP.PACK_AB R51, R143, R142 ;  /* 0x0000008e8f33723e */ /* 0x000fce00000000ff */
[C---:B--2---:R-:W-:Y:S08]  /*d3d0*/  HMMA.16816.F32 R12, R48.reuse, R36, R12 ;  /* 0x00000024300c723c */ /* 0x044ff0000000180c */
[----:B------:R-:W-:Y:S01]  /*d3e0*/  HMMA.16816.F32 R16, R48, R38, R16 ;  /* 0x000000263010723c */ /* 0x000fe20000001810 */
[----:B------:R-:W2:Y:S01]  /*d3f0*/  LDSM.16.MT88.4 R36, [R230+0xb800] ;  /* 0x00b80000e624783b */ /* 0x000ea20000004200 */
        /* <DEDUP_REMOVED lines=9> */
[C---:B----4-:R-:W-:Y:S01]  /*d490*/  HMMA.16816.F32 R24, R48.reuse, R40, R24 ;  /* 0x000000283018723c */ /* 0x050fe20000001818 */
[----:B------:R-:W-:Y:S01]  /*d4a0*/  FFMA.FTZ R154, R210, c[0x0][0x23c], -R131 ;  /* 0x00008f00d29a7a23 */ /* 0x000fe20000010883 */
[----:B------:R-:W3:Y:S05]  /*d4b0*/  LDL.LU R189, [R1] ;  /* 0x0000000001bd7983 */ /* 0x000eea0000300800 */
[----:B------:R-:W4:Y:S08]  /*d4c0*/  MUFU.EX2 R144, R144 ;  /* 0x0000009000907308 */ /* 0x000f300000000800 */
[----:B------:R-:W-:Y:S08]  /*d4d0*/  MUFU.EX2 R146, R146 ;  /* 0x0000009200927308 */ /* 0x000ff00000000800 */
[----:B------:R-:W-:Y:S08]  /*d4e0*/  MUFU.EX2 R147, R147 ;  /* 0x0000009300937308 */ /* 0x000ff00000000800 */
[----:B------:R-:W-:Y:S08]  /*d4f0*/  MUFU.EX2 R148, R148 ;  /* 0x0000009400947308 */ /* 0x000ff00000000800 */
[----:B------:R-:W5:Y:S08]  /*d500*/  MUFU.EX2 R149, R149 ;  /* 0x0000009500957308 */ /* 0x000f700000000800 */
[----:B------:R-:W-:Y:S08]  /*d510*/  MUFU.EX2 R150, R150 ;  /* 0x0000009600967308 */ /* 0x000ff00000000800 */
[----:B------:R-:W2:Y:S01]  /*d520*/  MUFU.EX2 R151, R151 ;  /* 0x0000009700977308 */ /* 0x000ea20000000800 */
[C---:B------:R-:W-:Y:S01]  /*d530*/  HMMA.16816.F32 R4, R48.reuse, R42, R4 ;  /* 0x0000002a3004723c */ /* 0x040fe20000001804 */
[----:B------:R-:W2:Y:S07]  /*d540*/  LDSM.16.MT88.4 R40, [R228+0xb800] ;  /* 0x00b80000e428783b */ /* 0x000eae0000004200 */
[C---:B-1----:R-:W-:Y:S08]  /*d550*/  HMMA.16816.F32 R32, R48.reuse, R28, R32 ;  /* 0x0000001c3020723c */ /* 0x042ff00000001820 */
[C---:B------:R-:W-:Y:S01]  /*d560*/  HMMA.16816.F32 R20, R48.reuse, R30, R20 ;  /* 0x0000001e3014723c */ /* 0x040fe20000001814 */
[----:B------:R-:W1:Y:S07]  /*d570*/  LDSM.16.MT88.4 R28, [R227+0xb800] ;  /* 0x00b80000e31c783b */ /* 0x000e6e0000004200 */
[C---:B------:R-:W-:Y:S08]  /*d580*/  HMMA.16816.F32 R44, R48.reuse, R52, R44 ;  /* 0x00000034302c723c */ /* 0x040ff0000000182c */
[----:B------:R-:W-:Y:S01]  /*d590*/  HMMA.16816.F32 R8, R48, R54, R8 ;  /* 0x000000363008723c */ /* 0x000fe20000001808 */
[----:B------:R-:W1:Y:S06]  /*d5a0*/  LDSM.16.MT88.4 R52, [R226+0xb800] ;  /* 0x00b80000e234783b */ /* 0x000e6c0000004200 */
[----:B----4-:R-:W-:-:S02]  /*d5b0*/  F2FP.PACK_AB R48, R144, R145 ;  /* 0x000000919030723e */ /* 0x010fc400000000ff */
[----:B-----5:R-:W-:Y:S02]  /*d5c0*/  F2FP.PACK_AB R49, R149, R148 ;  /* 0x000000949531723e */ /* 0x020fe400000000ff */
[----:B------:R-:W-:Y:S02]  /*d5d0*/  F2FP.PACK_AB R50, R147, R146 ;  /* 0x000000929332723e */ /* 0x000fe400000000ff */
[----:B--2---:R-:W-:-:S07]  /*d5e0*/  F2FP.PACK_AB R51, R151, R150 ;  /* 0x000000969733723e */ /* 0x004fce00000000ff */
[C---:B------:R-:W-:Y:S08]  /*d5f0*/  HMMA.16816.F32 R12, R48.reuse, R36, R12 ;  /* 0x00000024300c723c */ /* 0x040ff0000000180c */
[----:B------:R-:W-:Y:S01]  /*d600*/  HMMA.16816.F32 R16, R48, R38, R16 ;  /* 0x000000263010723c */ /* 0x000fe20000001810 */
[----:B------:R-:W2:Y:S01]  /*d610*/  LDSM.16.MT88.4 R36, [R230+0xc000] ;  /* 0x00c00000e624783b */ /* 0x000ea20000004200 */
[----:B------:R-:W-:-:S02]  /*d620*/  FFMA.FTZ R153, R184, c[0x0][0x23c], -R131 ;  /* 0x00008f00b8997a23 */ /* 0x000fc40000010883 */
[--C-:B------:R-:W-:Y:S02]  /*d630*/  FFMA.FTZ R155, R209, c[0x0][0x23c], -R131.reuse ;  /* 0x00008f00d19b7a23 */ /* 0x100fe40000010883 */
[----:B------:R-:W-:Y:S02]  /*d640*/  FFMA.FTZ R157, R183, c[0x0][0x23c], -R131 ;  /* 0x00008f00b79d7a23 */ /* 0x000fe40000010883 */
[--C-:B------:R-:W-:Y:S02]  /*d650*/  FFMA.FTZ R158, R208, c[0x0][0x23c], -R121.reuse ;  /* 0x00008f00d09e7a23 */ /* 0x100fe40000010879 */
[--C-:B------:R-:W-:Y:S02]  /*d660*/  FFMA.FTZ R159, R182, c[0x0][0x23c], -R121.reuse ;  /* 0x00008f00b69f7a23 */ /* 0x100fe40000010879 */
[--C-:B------:R-:W-:Y:S02]  /*d670*/  FFMA.FTZ R161, R207, c[0x0][0x23c], -R121.reuse ;  /* 0x00008f00cfa17a23 */ /* 0x100fe40000010879 */
[----:B------:R-:W-:Y:S01]  /*d680*/  FFMA.FTZ R162, R251, c[0x0][0x23c], -R121 ;  /* 0x00008f00fba27a23 */ /* 0x000fe20000010879 */
[----:B------:R-:W-:Y:S08]  /*d690*/  MUFU.EX2 R154, R154 ;  /* 0x0000009a009a7308 */ /* 0x000ff00000000800 */
[----:B------:R-:W4:Y:S08]  /*d6a0*/  MUFU.EX2 R153, R153 ;  /* 0x0000009900997308 */ /* 0x000f300000000800 */
        /* <DEDUP_REMOVED lines=230> */
[----:B------:R-:W-:Y:S01]  /*e510*/  HMMA.16816.F32 R24, R48, R40, R24 ;  /* 0x000000283018723c */ /* 0x000fe20000001818 */
[----:B---3--:R-:W-:-:S07]  /*e520*/  FFMA.FTZ R129, R189, R171, R129 ;  /* 0x000000abbd817223 */ /* 0x008fce0000010081 */
[C---:B------:R-:W-:Y:S01]  /*e530*/  HMMA.16816.F32 R4, R48.reuse, R42, R4 ;  /* 0x0000002a3004723c */ /* 0x040fe20000001804 */
[----:B------:R-:W3:Y:S07]  /*e540*/  LDSM.16.MT88.4 R40, [R228+0xf800] ;  /* 0x00f80000e428783b */ /* 0x000eee0000004200 */
        /* <DEDUP_REMOVED lines=9> */
[----:B------:R-:W-:Y:S01]  /*e5e0*/  F2FP.PACK_AB R51, R87, R122 ;  /* 0x0000007a5733723e */ /* 0x000fe200000000ff */
[----:B------:R-:W-:Y:S02]  /*e5f0*/  FADD.FTZ R129, R127, R129 ;  /* 0x000000817f817221 */ /* 0x000fe40000010000 */
[----:B------:R-:W-:-:S04]  /*e600*/  FFMA.FTZ R119, R252, R169, R119 ;  /* 0x000000a9fc777223 */ /* 0x000fc80000010077 */
[----:B--2---:R-:W-:Y:S01]  /*e610*/  HMMA.16816.F32 R12, R48, R36, R12 ;  /* 0x00000024300c723c */ /* 0x004fe2000000180c */
[----:B------:R-:W-:-:S07]  /*e620*/  FADD.FTZ R129, R125, R129 ;  /* 0x000000817d817221 */ /* 0x000fce0000010000 */
[----:B------:R-:W-:Y:S01]  /*e630*/  HMMA.16816.F32 R16, R48, R38, R16 ;  /* 0x000000263010723c */ /* 0x000fe20000001810 */
[----:B------:R-:W2:Y:S01]  /*e640*/  LDSM.16.MT88.4 R36, [R230+0x10000] ;  /* 0x01000000e624783b */ /* 0x000ea20000004200 */
        /* <DEDUP_REMOVED lines=8> */
[--C-:B------:R-:W-:Y:S02]  /*e6d0*/  FFMA.FTZ R97, R97, c[0x0][0x23c], -R121.reuse ;  /* 0x00008f0061617a23 */ /* 0x100fe40000010879 */
[--C-:B------:R-:W-:Y:S02]  /*e6e0*/  FFMA.FTZ R114, R114, c[0x0][0x23c], -R121.reuse ;  /* 0x00008f0072727a23 */ /* 0x100fe40000010879 */
[----:B------:R-:W-:-:S02]  /*e6f0*/  FFMA.FTZ R99, R99, c[0x0][0x23c], -R121 ;  /* 0x00008f0063637a23 */ /* 0x000fc40000010879 */
[----:B------:R-:W-:Y:S02]  /*e700*/  FADD.FTZ R123, R0, R123 ;  /* 0x0000007b007b7221 */ /* 0x000fe40000010000 */
[----:B------:R-:W-:Y:S02]  /*e710*/  FADD.FTZ R115, R2, R115 ;  /* 0x0000007302737221 */ /* 0x000fe40000010000 */
[----:B------:R-:W-:Y:S01]  /*e720*/  FADD.FTZ R123, R160, R123 ;  /* 0x0000007ba07b7221 */ /* 0x000fe20000010000 */
[----:B------:R-:W-:Y:S01]  /*e730*/  MUFU.EX2 R88, R88 ;  /* 0x0000005800587308 */ /* 0x000fe20000000800 */
[----:B------:R-:W-:Y:S02]  /*e740*/  FADD.FTZ R132, R132, R115 ;  /* 0x0000007384847221 */ /* 0x000fe40000010000 */
[----:B------:R-:W-:-:S05]  /*e750*/  FADD.FTZ R156, R156, R123 ;  /* 0x0000007b9c9c7221 */ /* 0x000fca0000010000 */
        /* <DEDUP_REMOVED lines=12> */
[C---:B---3--:R-:W-:Y:S01]  /*e820*/  HMMA.16816.F32 R24, R48.reuse, R40, R24 ;  /* 0x000000283018723c */ /* 0x048fe20000001818 */
[----:B------:R-:W-:Y:S02]  /*e830*/  FADD.FTZ R137, R136, R137 ;  /* 0x0000008988897221 */ /* 0x000fe40000010000 */
[----:B------:R-:W-:Y:S02]  /*e840*/  FADD.FTZ R140, R140, R134 ;  /* 0x000000868c8c7221 */ /* 0x000fe40000010000 */
[----:B------:R-:W-:Y:S01]  /*e850*/  FADD.FTZ R138, R138, R137 ;  /* 0x000000898a8a7221 */ /* 0x000fe20000010000 */
[----:B------:R-:W-:Y:S02]  /*e860*/  LDSM.16.MT88.4 R132, [R228+0x11800] ;  /* 0x01180000e484783b */ /* 0x000fe40000004200 */
[----:B------:R-:W-:Y:S02]  /*e870*/  HMMA.16816.F32 R4, R48, R42, R4 ;  /* 0x0000002a3004723c */ /* 0x000fe40000001804 */
[----:B------:R-:W3:Y:S01]  /*e880*/  LDSM.16.MT88.4 R40, [R228+0x10000] ;  /* 0x01000000e428783b */ /* 0x000ee20000004200 */
[----:B------:R-:W-:-:S05]  /*e890*/  FADD.FTZ R140, R141, R140 ;  /* 0x0000008c8d8c7221 */ /* 0x000fca0000010000 */
[----:B-1----:R-:W-:Y:S01]  /*e8a0*/  HMMA.16816.F32 R32, R48, R28, R32 ;  /* 0x0000001c3020723c */ /* 0x002fe20000001820 */
[----:B------:R-:W-:-:S07]  /*e8b0*/  FADD.FTZ R138, R139, R138 ;  /* 0x0000008a8b8a7221 */ /* 0x000fce0000010000 */
        /* <DEDUP_REMOVED lines=10> */
[----:B------:R-:W-:-:S04]  /*e960*/  FADD.FTZ R138, R145, R138 ;  /* 0x0000008a918a7221 */ /* 0x000fc80000010000 */
[----:B--2---:R-:W-:Y:S01]  /*e970*/  HMMA.16816.F32 R12, R48, R36, R12 ;  /* 0x00000024300c723c */ /* 0x004fe2000000180c */
[----:B------:R-:W-:-:S07]  /*e980*/  FADD.FTZ R142, R143, R142 ;  /* 0x0000008e8f8e7221 */ /* 0x000fce0000010000 */
[----:B------:R-:W-:Y:S01]  /*e990*/  HMMA.16816.F32 R16, R48, R38, R16 ;  /* 0x000000263010723c */ /* 0x000fe20000001810 */
[----:B------:R-:W2:Y:S01]  /*e9a0*/  LDSM.16.MT88.4 R36, [R230+0x10800] ;  /* 0x01080000e624783b */ /* 0x000ea20000004200 */
[----:B------:R-:W-:Y:S02]  /*e9b0*/  FADD.FTZ R144, R144, R138 ;  /* 0x0000008a90907221 */ /* 0x000fe40000010000 */
[----:B------:R-:W-:Y:S01]  /*e9c0*/  FADD.FTZ R142, R148, R142 ;  /* 0x0000008e948e7221 */ /* 0x000fe20000010000 */
[----:B------:R-:W-:Y:S01]  /*e9d0*/  LDSM.16.MT88.4 R136, [R227+0x11800] ;  /* 0x01180000e388783b */ /* 0x000fe20000004200 */
[----:B------:R-:W-:Y:S02]  /*e9e0*/  FADD.FTZ R144, R146, R144 ;  /* 0x0000009092907221 */ /* 0x000fe40000010000 */
[--C-:B------:R-:W-:Y:S02]  /*e9f0*/  FFMA.FTZ R108, R108, c[0x0][0x23c], -R131.reuse ;  /* 0x00008f006c6c7a23 */ /* 0x100fe40000010883 */
[----:B------:R-:W-:-:S02]  /*ea00*/  FFMA.FTZ R109, R109, c[0x0][0x23c], -R131 ;  /* 0x00008f006d6d7a23 */ /* 0x000fc40000010883 */
[--C-:B------:R-:W-:Y:S02]  /*ea10*/  FFMA.FTZ R104, R104, c[0x0][0x23c], -R131.reuse ;  /* 0x00008f0068687a23 */ /* 0x100fe40000010883 */
[----:B------:R-:W-:Y:S02]  /*ea20*/  FFMA.FTZ R105, R105, c[0x0][0x23c], -R131 ;  /* 0x00008f0069697a23 */ /* 0x000fe40000010883 */
[--C-:B------:R-:W-:Y:S02]  /*ea30*/  FFMA.FTZ R110, R110, c[0x0][0x23c], -R121.reuse ;  /* 0x00008f006e6e7a23 */ /* 0x100fe40000010879 */
[--C-:B------:R-:W-:Y:S02]  /*ea40*/  FFMA.FTZ R0, R106, c[0x0][0x23c], -R121.reuse ;  /* 0x00008f006a007a23 */ /* 0x100fe40000010879 */
[----:B------:R-:W-:Y:S02]  /*ea50*/  FFMA.FTZ R90, R90, c[0x0][0x23c], -R121 ;  /* 0x00008f005a5a7a23 */ /* 0x000fe40000010879 */
[----:B------:R-:W-:-:S02]  /*ea60*/  FADD.FTZ R149, R149, R142 ;  /* 0x0000008e95957221 */ /* 0x000fc40000010000 */
[----:B------:R-:W-:Y:S02]  /*ea70*/  FFMA.FTZ R111, R111, c[0x0][0x23c], -R121 ;  /* 0x00008f006f6f7a23 */ /* 0x000fe40000010879 */
        /* <DEDUP_REMOVED lines=17> */
[----:B---3--:R-:W-:Y:S01]  /*eb90*/  HMMA.16816.F32 R24, R48, R40, R24 ;  /* 0x000000283018723c */ /* 0x008fe20000001818 */
[----:B------:R-:W-:Y:S02]  /*eba0*/  FADD.FTZ R159, R161, R159 ;  /* 0x0000009fa19f7221 */ /* 0x000fe40000010000 */
[----:B------:R-:W-:-:S05]  /*ebb0*/  FADD.FTZ R157, R181, R157 ;  /* 0x0000009db59d7221 */ /* 0x000fca0000010000 */
[C---:B------:R-:W-:Y:S01]  /*ebc0*/  HMMA.16816.F32 R4, R48.reuse, R42, R4 ;  /* 0x0000002a3004723c */ /* 0x040fe20000001804 */
[----:B------:R-:W-:Y:S01]  /*ebd0*/  FADD.FTZ R162, R162, R159 ;  /* 0x0000009fa2a27221 */ /* 0x000fe20000010000 */
[----:B------:R-:W3:Y:S06]  /*ebe0*/  LDSM.16.MT88.4 R40, [R227+0x10800] ;  /* 0x01080000e328783b */ /* 0x000eec0000004200 */
[----:B-1----:R-:W-:Y:S01]  /*ebf0*/  HMMA.16816.F32 R32, R48, R28, R32 ;  /* 0x0000001c3020723c */ /* 0x002fe20000001820 */
[----:B------:R-:W-:-:S07]  /*ec00*/  FADD.FTZ R163, R163, R157 ;  /* 0x0000009da3a37221 */ /* 0x000fce0000010000 */
[C---:B------:R-:W-:Y:S08]  /*ec10*/  HMMA.16816.F32 R20, R48.reuse, R30, R20 ;  /* 0x0000001e3014723c */ /* 0x040ff00000001814 */
[C---:B------:R-:W-:Y:S08]  /*ec20*/  HMMA.16816.F32 R44, R48.reuse, R52, R44 ;  /* 0x00000034302c723c */ /* 0x040ff0000000182c */
[----:B------:R-:W-:Y:S01]  /*ec30*/  HMMA.16816.F32 R8, R48, R54, R8 ;  /* 0x000000363008723c */ /* 0x000fe20000001808 */
[----:B------:R-:W-:Y:S01]  /*ec40*/  FADD.FTZ R162, R179, R162 ;  /* 0x000000a2b3a27221 */ /* 0x000fe20000010000 */
[----:B------:R-:W-:Y:S01]  /*ec50*/  LDSM.16.MT88.4 R28, [R228+0x10800] ;  /* 0x01080000e41c783b */ /* 0x000fe20000004200 */
[----:B------:R-:W-:-:S02]  /*ec60*/  FFMA.FTZ R92, R92, c[0x0][0x23c], -R121 ;  /* 0x00008f005c5c7a23 */ /* 0x000fc40000010879 */
[----:B------:R-:W-:Y:S01]  /*ec70*/  FFMA.FTZ R94, R94, c[0x0][0x23c], -R121 ;  /* 0x00008f005e5e7a23 */ /* 0x000fe20000010879 */
[----:B------:R-:W-:Y:S01]  /*ec80*/  LDSM.16.MT88.4 R156, [R230+0x11800] ;  /* 0x01180000e69c783b */ /* 0x000fe20000004200 */
[----:B----4-:R-:W-:Y:S02]  /*ec90*/  F2FP.PACK_AB R48, R109, R108 ;  /* 0x0000006c6d30723e */ /* 0x010fe400000000ff */
        /* <DEDUP_REMOVED lines=25> */
[----:B---3--:R-:W-:Y:S01]  /*ee30*/  HMMA.16816.F32 R32, R48, R40, R32 ;  /* 0x000000283020723c */ /* 0x008fe20000001820 */
[----:B------:R-:W-:-:S02]  /*ee40*/  FADD.FTZ R175, R66, R175 ;  /* 0x000000af42af7221 */ /* 0x000fc40000010000 */
[----:B------:R-:W-:Y:S02]  /*ee50*/  FADD.FTZ R68, R68, R176 ;  /* 0x000000b044447221 */ /* 0x000fe40000010000 */
[----:B------:R-:W-:-:S03]  /*ee60*/  FADD.FTZ R174, R174, R175 ;  /* 0x000000afaeae7221 */ /* 0x000fc60000010000 */
[----:B------:R-:W-:Y:S01]  /*ee70*/  HMMA.16816.F32 R20, R48, R42, R20 ;  /* 0x0000002a3014723c */ /* 0x000fe20000001814 */
[----:B------:R-:W2:Y:S01]  /*ee80*/  LDSM.16.MT88.4 R40, [R228+0x11000] ;  /* 0x01100000e428783b */ /* 0x000ea20000004200 */
[----:B------:R-:W-:-:S06]  /*ee90*/  FADD.FTZ R68, R57, R68 ;  /* 0x0000004439447221 */ /* 0x000fcc0000010000 */
[----:B-1----:R-:W-:Y:S01]  /*eea0*/  HMMA.16816.F32 R44, R48, R36, R44 ;  /* 0x00000024302c723c */ /* 0x002fe2000000182c */
[----:B------:R-:W-:-:S07]  /*eeb0*/  FADD.FTZ R174, R70, R174 ;  /* 0x000000ae46ae7221 */ /* 0x000fce0000010000 */
[----:B------:R-:W-:Y:S01]  /*eec0*/  HMMA.16816.F32 R8, R48, R38, R8 ;  /* 0x000000263008723c */ /* 0x000fe20000001808 */
[----:B------:R-:W1:Y:S01]  /*eed0*/  LDSM.16.MT88.4 R36, [R227+0x11000] ;  /* 0x01100000e324783b */ /* 0x000e620000004200 */
[----:B------:R-:W-:-:S06]  /*eee0*/  FADD.FTZ R72, R72, R68 ;  /* 0x0000004448487221 */ /* 0x000fcc0000010000 */
[----:B------:R-:W-:Y:S01]  /*eef0*/  HMMA.16816.F32 R24, R48, R28, R24 ;  /* 0x0000001c3018723c */ /* 0x000fe20000001818 */
[--C-:B------:R-:W-:Y:S02]  /*ef00*/  FFMA.FTZ R53, R91, c[0x0][0x23c], -R131.reuse ;  /* 0x00008f005b357a23 */ /* 0x100fe40000010883 */
[----:B------:R-:W-:-:S05]  /*ef10*/  FFMA.FTZ R55, R93, c[0x0][0x23c], -R131 ;  /* 0x00008f005d377a23 */ /* 0x000fca0000010883 */
[----:B------:R-:W-:Y:S01]  /*ef20*/  HMMA.16816.F32 R4, R48, R30, R4 ;  /* 0x0000001e3004723c */ /* 0x000fe20000001804 */
[----:B------:R-:W3:Y:S01]  /*ef30*/  LDSM.16.MT88.4 R28, [R230+0x11000] ;  /* 0x01100000e61c783b */ /* 0x000ee20000004200 */
[----:B------:R-:W-:Y:S02]  /*ef40*/  FADD.FTZ R59, R59, R174 ;  /* 0x000000ae3b3b7221 */ /* 0x000fe40000010000 */
[--C-:B------:R-:W-:Y:S02]  /*ef50*/  FFMA.FTZ R52, R100, c[0x0][0x23c], -R131.reuse ;  /* 0x00008f0064347a23 */ /* 0x100fe40000010883 */
[----:B------:R-:W-:Y:S02]  /*ef60*/  FFMA.FTZ R54, R116, c[0x0][0x23c], -R131 ;  /* 0x00008f0074367a23 */ /* 0x000fe40000010883 */
[--C-:B------:R-:W-:Y:S02]  /*ef70*/  FFMA.FTZ R91, R102, c[0x0][0x23c], -R121.reuse ;  /* 0x00008f00665b7a23 */ /* 0x100fe40000010879 */
[----:B------:R-:W-:-:S02]  /*ef80*/  FFMA.FTZ R93, R118, c[0x0][0x23c], -R121 ;  /* 0x00008f00765d7a23 */ /* 0x000fc40000010879 */
        /* <DEDUP_REMOVED lines=31> */
[----:B------:R-:W-:Y:S02]  /*f180*/  FFMA.FTZ R252, R113, c[0x0][0x23c], -R121 ;  /* 0x00008f0071fc7a23 */ /* 0x000fe40000010879 */
[----:B------:R-:W-:Y:S01]  /*f190*/  FFMA.FTZ R40, R107, c[0x0][0x23c], -R131 ;  /* 0x00008f006b287a23 */ /* 0x000fe20000010883 */
[----:B------:R-:W-:Y:S01]  /*f1a0*/  HMMA.16816.F32 R32, R48, R36, R32 ;  /* 0x000000243020723c */ /* 0x000fe20000001820 */
[----:B------:R-:W-:-:S02]  /*f1b0*/  FFMA.FTZ R41, R95, c[0x0][0x23c], -R121 ;  /* 0x00008f005f297a23 */ /* 0x000fc40000010879 */
[----:B------:R-:W-:-:S04]  /*f1c0*/  FADD.FTZ R170, R75, R170 ;  /* 0x000000aa4baa7221 */ /* 0x000fc80000010000 */
[--C-:B------:R-:W-:Y:S02]  /*f1d0*/  FFMA.FTZ R36, R103, c[0x0][0x23c], -R121.reuse ;  /* 0x00008f0067247a23 */ /* 0x100fe40000010879 */
[----:B------:R-:W-:Y:S02]  /*f1e0*/  FFMA.FTZ R37, R82, c[0x0][0x23c], -R121 ;  /* 0x00008f0052257a23 */ /* 0x000fe40000010879 */
[----:B------:R-:W-:Y:S01]  /*f1f0*/  FADD.FTZ R77, R77, R73 ;  /* 0x000000494d4d7221 */ /* 0x000fe20000010000 */
[----:B---3--:R-:W-:Y:S01]  /*f200*/  HMMA.16816.F32 R12, R48, R28, R12 ;  /* 0x0000001c300c723c */ /* 0x008fe2000000180c */
[----:B------:R-:W-:Y:S01]  /*f210*/  FADD.FTZ R130, R130, R170 ;  /* 0x000000aa82827221 */ /* 0x000fe20000010000 */
[----:B------:R-:W-:Y:S01]  /*f220*/  MUFU.EX2 R3, R3 ;  /* 0x0000000300037308 */ /* 0x000fe20000000800 */
[----:B------:R-:W-:-:S05]  /*f230*/  FADD.FTZ R77, R124, R77 ;  /* 0x0000004d7c4d7221 */ /* 0x000fca0000010000 */
[----:B------:R-:W-:Y:S01]  /*f240*/  HMMA.16816.F32 R16, R48, R30, R16 ;  /* 0x0000001e3010723c */ /* 0x000fe20000001810 */
[----:B------:R-:W1:Y:S01]  /*f250*/  LDSM.16.MT88.4 R28, [R226+0x11000] ;  /* 0x01100000e21c783b */ /* 0x000e620000004200 */
[----:B------:R-:W2:Y:S01]  /*f260*/  MUFU.EX2 R56, R56 ;  /* 0x0000003800387308 */ /* 0x000ea20000000800 */
[----:B------:R-:W-:Y:S02]  /*f270*/  FADD.FTZ R130, R79, R130 ;  /* 0x000000824f827221 */ /* 0x000fe40000010000 */
[----:B------:R-:W-:-:S05]  /*f280*/  FADD.FTZ R81, R81, R77 ;  /* 0x0000004d51517221 */ /* 0x000fca0000010000 */
        /* <DEDUP_REMOVED lines=9> */
[----:B------:R-:W-:Y:S01]  /*f320*/  FADD.FTZ R86, R86, R81 ;  /* 0x0000005156567221 */ /* 0x000fe20000010000 */
[----:B--2---:R-:W-:Y:S01]  /*f330*/  F2FP.PACK_AB R144, R56, R3 ;  /* 0x000000033890723e */ /* 0x004fe200000000ff */
[----:B------:R-:W-:Y:S01]  /*f340*/  FADD.FTZ R83, R122, R83 ;  /* 0x000000537a537221 */ /* 0x000fe20000010000 */
[----:B---3--:R-:W-:Y:S01]  /*f350*/  F2FP.PACK_AB R145, R36, R41 ;  /* 0x000000292491723e */ /* 0x008fe200000000ff */
[----:B------:R-:W-:Y:S01]  /*f360*/  FADD.FTZ R86, R88, R86 ;  /* 0x0000005658567221 */ /* 0x000fe20000010000 */
[----:B------:R-:W-:Y:S01]  /*f370*/  F2FP.PACK_AB R146, R40, R58 ;  /* 0x0000003a2892723e */ /* 0x000fe200000000ff */
[----:B------:R-:W-:Y:S01]  /*f380*/  FADD.FTZ R87, R87, R83 ;  /* 0x0000005357577221 */ /* 0x000fe20000010000 */
[----:B----4-:R-:W-:Y:S01]  /*f390*/  F2FP.PACK_AB R147, R252, R37 ;  /* 0x00000025fc93723e */ /* 0x010fe200000000ff */
[----:B------:R-:W-:-:S02]  /*f3a0*/  FADD.FTZ R96, R96, R86 ;  /* 0x0000005660607221 */ /* 0x000fc40000010000 */
[----:B------:R-:W-:Y:S02]  /*f3b0*/  FADD.FTZ R87, R89, R87 ;  /* 0x0000005759577221 */ /* 0x000fe40000010000 */
[----:B------:R-:W-:Y:S02]  /*f3c0*/  FADD.FTZ R96, R112, R96 ;  /* 0x0000006070607221 */ /* 0x000fe40000010000 */
[----:B------:R-:W-:Y:S01]  /*f3d0*/  HMMA.16816.F32 R160, R144, R156, R12 ;  /* 0x0000009c90a0723c */ /* 0x000fe2000000180c */
[----:B------:R-:W2:Y:S01]  /*f3e0*/  LDSM.16.MT88.4 R12, [R226+0x11800] ;  /* 0x01180000e20c783b */ /* 0x000ea20000004200 */
        /* <DEDUP_REMOVED lines=10> */
[----:B------:R-:W-:Y:S01]  /*f490*/  HMMA.16816.F32 R20, R48, R38, R20 ;  /* 0x000000263014723c */ /* 0x000fe20000001814 */
[----:B------:R-:W-:-:S07]  /*f4a0*/  FADD.FTZ R105, R105, R109 ;  /* 0x0000006d69697221 */ /* 0x000fce0000010000 */
[----:B-1----:R-:W-:Y:S01]  /*f4b0*/  HMMA.16816.F32 R44, R48, R28, R44 ;  /* 0x0000001c302c723c */ /* 0x002fe2000000182c */
[----:B------:R-:W-:-:S07]  /*f4c0*/  FADD.FTZ R2, R0, R2 ;  /* 0x0000000200027221 */ /* 0x000fce0000010000 */
[----:B------:R-:W-:Y:S01]  /*f4d0*/  HMMA.16816.F32 R8, R48, R30, R8 ;  /* 0x0000001e3008723c */ /* 0x000fe20000001808 */
        /* <DEDUP_REMOVED lines=9> */
[----:B------:R-:W-:-:S05]  /*f570*/  FADD.FTZ R55, R3, R55 ;  /* 0x0000003703377221 */ /* 0x000fca0000010000 */
[----:B------:R-:W-:Y:S01]  /*f580*/  HMMA.16816.F32 R148, R144, R136, R32 ;  /* 0x000000889094723c */ /* 0x000fe20000001820 */
[----:B------:R-:W-:Y:S02]  /*f590*/  FADD.FTZ R94, R94, R92 ;  /* 0x0000005c5e5e7221 */ /* 0x000fe40000010000 */
[----:B------:R-:W-:-:S05]  /*f5a0*/  FADD.FTZ R55, R56, R55 ;  /* 0x0000003738377221 */ /* 0x000fca0000010000 */
[----:B------:R-:W-:Y:S01]  /*f5b0*/  HMMA.16816.F32 R156, R144, R158, R16 ;  /* 0x0000009e909c723c */ /* 0x000fe20000001810 */
[----:B------:R-:W-:-:S07]  /*f5c0*/  FADD.FTZ R94, R41, R94 ;  /* 0x0000005e295e7221 */ /* 0x000fce0000010000 */
[C---:B------:R-:W-:Y:S08]  /*f5d0*/  HMMA.16816.F32 R132, R144.reuse, R134, R4 ;  /* 0x000000869084723c */ /* 0x040ff00000001804 */
[C---:B------:R-:W-:Y:S08]  /*f5e0*/  HMMA.16816.F32 R136, R144.reuse, R138, R20 ;  /* 0x0000008a9088723c */ /* 0x040ff00000001814 */
[C---:B--2---:R-:W-:Y:S08]  /*f5f0*/  HMMA.16816.F32 R140, R144.reuse, R12, R44 ;  /* 0x0000000c908c723c */ /* 0x044ff0000000182c */
[----:B------:R-:W-:Y:S01]  /*f600*/  HMMA.16816.F32 R144, R144, R14, R8 ;  /* 0x0000000e9090723c */ /* 0x000fe20000001808 */
[----:B------:R-:W-:-:S02]  /*f610*/  FADD.FTZ R55, R58, R55 ;  /* 0x000000373a377221 */ /* 0x000fc40000010000 */
[----:B------:R-:W-:Y:S02]  /*f620*/  FADD.FTZ R94, R36, R94 ;  /* 0x0000005e245e7221 */ /* 0x000fe40000010000 */
[----:B------:R-:W-:Y:S02]  /*f630*/  FADD.FTZ R2, R40, R55 ;  /* 0x0000003728027221 */ /* 0x000fe40000010000 */
[----:B------:R-:W-:Y:S01]  /*f640*/  FADD.FTZ R94, R37, R94 ;  /* 0x0000005e255e7221 */ /* 0x000fe20000010000 */
[----:B------:R-:W-:Y:S02]  /*f650*/  MOV R0, R164 ;  /* 0x000000a400007202 */ /* 0x000fe40000000f00 */
[----:B------:R1:W-:Y:S01]  /*f660*/  STL [R1], R2 ;  /* 0x0000000201007387 */ /* 0x0003e20000100800 */
[----:B------:R-:W-:Y:S01]  /*f670*/  FADD.FTZ R252, R252, R94 ;  /* 0x0000005efcfc7221 */ /* 0x000fe20000010000 */
[----:B-1----:R-:W-:-:S07]  /*f680*/  MOV R2, R165 ;  /* 0x000000a500027202 */ /* 0x002fce0000000f00 */
.L_x_3429:
[----:B------:R-:W-:Y:S05]  /*f690*/  @!P4 BRA `(.L_x_3435) ;  /* 0x00004fc00000c947 */ /* 0x000fea0003800000 */
[----:B------:R-:W-:Y:S01]  /*f6a0*/  ULDC UR8, c[0x0][0x1a0] ;  /* 0x0000680000087ab9 */ /* 0x000fe20000000800 */
[----:B------:R-:W-:Y:S01]  /*f6b0*/  IMAD.MOV.U32 R3, RZ, RZ, R0 ;  /* 0x000000ffff037224 */ /* 0x000fe200078e0000 */
[----:B------:R-:W-:Y:S01]  /*f6c0*/  ULEA UR5, -UR8, URZ, 0x8 ;  /* 0x0000003f08057291 */ /* 0x000fe2000f8e413f */
[----:B------:R-:W-:Y:S01]  /*f6d0*/  IMAD.MOV.U32 R164, RZ, RZ, R2 ;  /* 0x000000ffffa47224 */ /* 0x000fe200078e0002 */
[----:B------:R-:W-:-:S02]  /*f6e0*/  UMOV UR10, 0x5 ;  /* 0x00000005000a7882 */ /* 0x000fc40000000000 */
[----:B------:R-:W-:Y:S02]  /*f6f0*/  USHF.R.S32.HI UR4, URZ, 0x1f, UR5 ;  /* 0x0000001f3f047899 */ /* 0x000fe40008011405 */
[----:B------:R-:W-:Y:S01]  /*f700*/  ULDC UR9, c[0x0][0x1a4] ;  /* 0x0000690000097ab9 */ /* 0x000fe20000000800 */
[----:B------:R-:W-:Y:S01]  /*f710*/  MOV R251, UR5 ;  /* 0x0000000500fb7c02 */ /* 0x000fe20008000f00 */
[----:B------:R-:W-:Y:S02]  /*f720*/  USHF.L.U64.HI UR9, UR8, UR10, UR9 ;  /* 0x0000000a08097299 */ /* 0x000fe40008010209 */
[----:B------:R-:W-:Y:S01]  /*f730*/  MOV R250, UR4 ;  /* 0x0000000400fa7c02 */ /* 0x000fe20008000f00 */
[----:B------:R-:W-:Y:S02]  /*f740*/  USHF.L.U32 UR8, UR8, 0x5, URZ ;  /* 0x0000000508087899 */ /* 0x000fe4000800063f */
[----:B------:R-:W-:Y:S02]  /*f750*/  ULDC UR4, c[0x0][0x19c] ;  /* 0x0000670000047ab9 */ /* 0x000fe40000000800 */
.L_x_3439:
[----:B------:R-:W-:Y:S01]  /*f760*/  IADD3 R242, R242, -0x1, RZ ;  /* 0xfffffffff2f27810 */ /* 0x000fe20007ffe0ff */
[----:B------:R-:W-:Y:S04]  /*f770*/  DEPBAR.LE SB0, 0x0 ;  /* 0x000080000000791a */ /* 0x000fe80000000000 */
[----:B------:R-:W-:Y:S01]  /*f780*/  BAR.SYNC.DEFER_BLOCKING 0x0 ;  /* 0x0000000000007b1d */ /* 0x000fe20000010000 */
[----:B------:R-:W-:Y:S01]  /*f790*/  MOV R2, R250 ;  /* 0x000000fa00027202 */ /* 0x000fe20000000f00 */
[----:B------:R-:W-:Y:S04]  /*f7a0*/  IMAD.MOV.U32 R6, RZ, RZ, R251 ;  /* 0x000000ffff067224 */ /* 0x000fe800078e00fb */
[----:B------:R-:W-:-:S05]  /*f7b0*/  @!P0 BRA `(.L_x_3436) ;  /* 0x000003b000008947 */ /* 0x000fca0003800000 */
        /* <DEDUP_REMOVED lines=59> */
.L_x_3436:
[C---:B------:R-:W-:Y:S04]  /*fb70*/  LEA R240, P1, R6.reuse, R240, 0x1 ;  /* 0x000000f006f07211 */ /* 0x040fe800078208ff */
[----:B------:R-:W-:Y:S02]  /*fb80*/  LEA.HI.X R239, R6, R239, R2, 0x1, P1 ;  /* 0x000000ef06ef7211 */ /* 0x000fe400008f0c02 */
        /* <DEDUP_REMOVED lines=40> */
[----:B---3--:R-:W-:Y:S03]  /*fe10*/  IADD3 R8, P1, R10, UR8, RZ ;  /* 0x000000080a087c10 */ /* 0x008fe6000ff3e0ff */
        /* <DEDUP_REMOVED lines=11> */
[----:B---3--:R-:W2:Y:S05]  /*fed0*/  LDSM.16.M88.4 R8, [R235+0x2000] ;  /* 0x00200000eb08783b */ /* 0x008eaa0000000200 */
[----:B-----5:R-:W1:Y:S05]  /*fee0*/  LDSM.16.M88.4 R16, [R235+0x2800] ;  /* 0x00280000eb10783b */ /* 0x020e6a0000000200 */
[----:B------:R-:W3:Y:S05]  /*fef0*/  LDSM.16.M88.4 R24, [R235+0x3000] ;  /* 0x00300000eb18783b */ /* 0x000eea0000000200 */
[----:B------:R-:W0:Y:S05]  /*ff00*/  LDGDEPBAR ;  /* 0x00000000000079af */ /* 0x000e2a0000000000 */
[----:B------:R-:W4:Y:S05]  /*ff10*/  LDSM.16.M88.4 R32, [R235+0x3800] ;  /* 0x00380000eb20783b */ /* 0x000f2a0000000200 */
[----:B------:R-:W5:Y:S05]  /*ff20*/  LDSM.16.M88.4 R40, [R235+0x4000] ;  /* 0x00400000eb28783b */ /* 0x000f6a0000000200 */
[----:B------:R-:W3:Y:S05]  /*ff30*/  LDSM.16.M88.4 R48, [R235+0x4800] ;  /* 0x00480000eb30783b */ /* 0x000eea0000000200 */
[----:B------:R-:W4:Y:S01]  /*ff40*/  LDSM.16.M88.4 R56, [R235+0x5000] ;  /* 0x00500000eb38783b */ /* 0x000f220000000200 */
[C---:B--2---:R-:W-:Y:S04]  /*ff50*/  HMMA.16816.F32 R4, R128.reuse, R8, RZ ;  /* 0x000000088004723c */ /* 0x044fe800000018ff */
[----:B------:R-:W2:Y:S05]  /*ff60*/  LDSM.16.M88.4 R64, [R235+0x5800] ;  /* 0x00580000eb40783b */ /* 0x000eaa0000000200 */
[----:B------:R-:W2:Y:S01]  /*ff70*/  LDSM.16.M88.4 R72, [R235+0x6000] ;  /* 0x00600000eb48783b */ /* 0x000ea20000000200 */
[C---:B------:R-:W-:Y:S04]  /*ff80*/  HMMA.16816.F32 R8, R128.reuse, R10, RZ ;  /* 0x0000000a8008723c */ /* 0x040fe800000018ff */
[----:B------:R-:W2:Y:S04]  /*ff90*/  LDSM.16.M88.4 R80, [R235+0x6800] ;  /* 0x00680000eb50783b */ /* 0x000ea80000000200 */
[C---:B-1----:R-:W-:Y:S01]  /*ffa0*/  HMMA.16816.F32 R12, R128.reuse, R16, RZ ;  /* 0x00000010800c723c */ /* 0x042fe200000018ff */
[----:B------:R-:W1:Y:S05]  /*ffb0*/  LDSM.16.M88.4 R88, [R235+0x7000] ;  /* 0x00700000eb58783b */ /* 0x000e6a0000000200 */
[----:B------:R-:W1:Y:S02]  /*ffc0*/  LDSM.16.M88.4 R96, [R235+0x7800] ;  /* 0x00780000eb60783b */ /* 0x000e640000000200 */
[C---:B------:R-:W-:Y:S03]  /*ffd0*/  HMMA.16816.F32 R16, R128.reuse, R18, RZ ;  /* 0x000000128010723c */ /* 0x040fe600000018ff */
[----:B------:R-:W1:Y:S05]  /*ffe0*/  LDSM.16.M88.4 R104, [R235+0x8000] ;  /* 0x00800000eb68783b */ /* 0x000e6a0000000200 */
[C---:B---3--:R-:W-:Y:S01]  /*fff0*/  HMMA.16816.F32 R20, R128.reuse, R24, RZ ;  /* 0x000000188014723c */ /* 0x048fe200000018ff */
[----:B------:R-:W3:Y:S05]  /*10000*/  LDSM.16.M88.4 R112, [R235+0x8800] ;  /* 0x00880000eb70783b */ /* 0x000eea0000000200 */
        /* <DEDUP_REMOVED lines=244> */
.L_x_3438:
        /* <DEDUP_REMOVED lines=55> */
.L_x_3437:
[----:B----4-:R-:W-:Y:S01]  /*112c0*/  FMNMX.FTZ R168, R4, R164, !PT ;  /* 0x000000a404a87209 */ /* 0x010fe20007810000 */
[----:B------:R-:W-:Y:S01]  /*112d0*/  LDSM.16.MT88.4 R172, [R228+0xa000] ;  /* 0x00a00000e4ac783b */ /* 0x000fe20000004200 */
[----:B------:R-:W-:Y:S02]  /*112e0*/  FMNMX.FTZ R0, R6, R3, !PT ;  /* 0x0000000306007209 */ /* 0x000fe40007810000 */
[----:B------:R-:W-:Y:S02]  /*112f0*/  FMNMX.FTZ R168, R5, R168, !PT ;  /* 0x000000a805a87209 */ /* 0x000fe40007810000 */
[----:B------:R-:W-:Y:S02]  /*11300*/  FMNMX.FTZ R0, R7, R0, !PT ;  /* 0x0000000007007209 */ /* 0x000fe40007810000 */
[----:B------:R-:W-:Y:S01]  /*11310*/  FMNMX.FTZ R168, R8, R168, !PT ;  /* 0x000000a808a87209 */ /* 0x000fe20007810000 */
[----:B------:R-:W2:Y:S01]  /*11320*/  LDL.LU R195, [R1] ;  /* 0x0000000001c37983 */ /* 0x000ea20000300800 */
        /* <DEDUP_REMOVED lines=144> */
[----:B------:R-:W-:Y:S01]  /*11c30*/  ISETP.GT.AND P1, PT, R242, R238, PT ;  /* 0x000000eef200720c */ /* 0x000fe20003f24270 */
        /* <DEDUP_REMOVED lines=18> */
[--C-:B------:R-:W-:Y:S02]  /*11d60*/  FFMA.FTZ R184, R17, c[0x0][0x23c], -R176.reuse ;  /* 0x00008f0011b87a23 */ /* 0x100fe400000108b0 */
[C---:B------:R-:W-:Y:S02]  /*11d70*/  FMUL.FTZ R17, R164.reuse, R149 ;  /* 0x00000095a4117220 */ /* 0x040fe40000410000 */
[C---:B------:R-:W-:Y:S01]  /*11d80*/  FMUL.FTZ R136, R164.reuse, R136 ;  /* 0x00000088a4887220 */ /* 0x040fe20000410000 */
[----:B------:R-:W-:Y:S01]  /*11d90*/  MUFU.EX2 R182, R182 ;  /* 0x000000b600b67308 */ /* 0x000fe20000000800 */
[C---:B------:R-:W-:Y:S02]  /*11da0*/  FMUL.FTZ R137, R164.reuse, R137 ;  /* 0x00000089a4897220 */ /* 0x040fe40000410000 */
[C---:B------:R-:W-:Y:S02]  /*11db0*/  FMUL.FTZ R140, R164.reuse, R140 ;  /* 0x0000008ca48c7220 */ /* 0x040fe40000410000 */
[----:B------:R-:W-:Y:S02]  /*11dc0*/  FMUL.FTZ R141, R164, R141 ;  /* 0x0000008da48d7220 */ /* 0x000fe40000410000 */
[--C-:B------:R-:W-:Y:S02]  /*11dd0*/  FFMA.FTZ R193, R4, c[0x0][0x23c], -R176.reuse ;  /* 0x00008f0004c17a23 */ /* 0x100fe400000108b0 */
[C---:B------:R-:W-:Y:S01]  /*11de0*/  FMUL.FTZ R4, R164.reuse, R160 ;  /* 0x000000a0a4047220 */ /* 0x040fe20000410000 */
[----:B------:R-:W-:Y:S01]  /*11df0*/  MUFU.EX2 R183, R183 ;  /* 0x000000b700b77308 */ /* 0x000fe20000000800 */
[--C-:B------:R-:W-:Y:S02]  /*11e00*/  FFMA.FTZ R188, R5, c[0x0][0x23c], -R176.reuse ;  /* 0x00008f0005bc7a23 */ /* 0x100fe400000108b0 */
[----:B------:R-:W-:Y:S02]  /*11e10*/  FMUL.FTZ R5, R164, R161 ;  /* 0x000000a1a4057220 */ /* 0x000fe40000410000 */
[--C-:B------:R-:W-:Y:S02]  /*11e20*/  FFMA.FTZ R194, R6, c[0x0][0x23c], -R165.reuse ;  /* 0x00008f0006c27a23 */ /* 0x100fe400000108a5 */
[--C-:B------:R-:W-:Y:S02]  /*11e30*/  FFMA.FTZ R190, R7, c[0x0][0x23c], -R165.reuse ;  /* 0x00008f0007be7a23 */ /* 0x100fe400000108a5 */
[C---:B------:R-:W-:Y:S01]  /*11e40*/  FMUL.FTZ R132, R164.reuse, R132 ;  /* 0x00000084a4847220 */ /* 0x040fe20000410000 */
[----:B------:R-:W-:Y:S01]  /*11e50*/  MUFU.EX2 R193, R193 ;  /* 0x000000c100c17308 */ /* 0x000fe20000000800 */
[----:B------:R-:W-:Y:S02]  /*11e60*/  FMUL.FTZ R133, R164, R133 ;  /* 0x00000085a4857220 */ /* 0x000fe40000410000 */
[--C-:B------:R-:W-:Y:S02]  /*11e70*/  FFMA.FTZ R186, R22, c[0x0][0x23c], -R165.reuse ;  /* 0x00008f0016ba7a23 */ /* 0x100fe400000108a5 */
[--C-:B------:R-:W-:Y:S02]  /*11e80*/  FFMA.FTZ R187, R23, c[0x0][0x23c], -R165.reuse ;  /* 0x00008f0017bb7a23 */ /* 0x100fe400000108a5 */
[--C-:B------:R-:W-:Y:S02]  /*11e90*/  FFMA.FTZ R189, R24, c[0x0][0x23c], -R176.reuse ;  /* 0x00008f0018bd7a23 */ /* 0x100fe400000108b0 */
[--C-:B------:R-:W-:Y:S01]  /*11ea0*/  FFMA.FTZ R118, R118, c[0x0][0x23c], -R165.reuse ;  /* 0x00008f0076767a23 */ /* 0x100fe200000108a5 */
[----:B------:R-:W3:Y:S01]  /*11eb0*/  MUFU.EX2 R188, R188 ;  /* 0x000000bc00bc7308 */ /* 0x000ee20000000800 */
[----:B------:R-:W-:Y:S02]  /*11ec0*/  FFMA.FTZ R122, R122, c[0x0][0x23c], -R165 ;  /* 0x00008f007a7a7a23 */ /* 0x000fe400000108a5 */
[----:B------:R-:W-:Y:S02]  /*11ed0*/  FADD.FTZ R3, -R0, R3 ;  /* 0x0000000300037221 */ /* 0x000fe40000010100 */
[--C-:B------:R-:W-:Y:S02]  /*11ee0*/  FFMA.FTZ R44, R44, c[0x0][0x23c], -R176.reuse ;  /* 0x00008f002c2c7a23 */ /* 0x100fe400000108b0 */
[----:B------:R-:W-:Y:S02]  /*11ef0*/  FMUL.FTZ R3, R3, c[0x0][0x23c] ;  /* 0x00008f0003037a20 */ /* 0x000fe40000410000 */
        /* <DEDUP_REMOVED lines=10> */
[----:B---3--:R-:W-:Y:S01]  /*11fa0*/  F2FP.PACK_AB R160, R188, R193 ;  /* 0x000000c1bca0723e */ /* 0x008fe200000000ff */
[--C-:B------:R-:W-:Y:S02]  /*11fb0*/  FFMA.FTZ R53, R53, c[0x0][0x23c], -R176.reuse ;  /* 0x00008f0035357a23 */ /* 0x100fe400000108b0 */
[--C-:B------:R-:W-:Y:S02]  /*11fc0*/  FFMA.FTZ R54, R54, c[0x0][0x23c], -R165.reuse ;  /* 0x00008f0036367a23 */ /* 0x100fe400000108a5 */
[--C-:B------:R-:W-:Y:S01]  /*11fd0*/  FFMA.FTZ R55, R55, c[0x0][0x23c], -R165.reuse ;  /* 0x00008f0037377a23 */ /* 0x100fe200000108a5 */
[----:B------:R-:W3:Y:S01]  /*11fe0*/  MUFU.EX2 R190, R190 ;  /* 0x000000be00be7308 */ /* 0x000ee20000000800 */
[----:B------:R-:W-:Y:S02]  /*11ff0*/  FFMA.FTZ R58, R58, c[0x0][0x23c], -R165 ;  /* 0x00008f003a3a7a23 */ /* 0x000fe400000108a5 */
[----:B------:R-:W-:Y:S02]  /*12000*/  FFMA.FTZ R64, R64, c[0x0][0x23c], -R176 ;  /* 0x00008f0040407a23 */ /* 0x000fe400000108b0 */
[----:B--2---:R-:W-:Y:S04]  /*12010*/  FFMA.FTZ R193, R164, R195, R193 ;  /* 0x000000c3a4c17223 */ /* 0x004fe800000100c1 */
[----:B------:R-:W-:Y:S01]  /*12020*/  FADD.FTZ R193, R188, R193 ;  /* 0x000000c1bcc17221 */ /* 0x000fe20000010000 */
[----:B------:R-:W-:Y:S01]  /*12030*/  MUFU.EX2 R185, R185 ;  /* 0x000000b900b97308 */ /* 0x000fe20000000800 */
[C---:B----4-:R-:W-:Y:S02]  /*12040*/  FMUL.FTZ R10, R3.reuse, R158 ;  /* 0x0000009e030a7220 */ /* 0x050fe40000410000 */
[C---:B------:R-:W-:Y:S02]  /*12050*/  FMUL.FTZ R11, R3.reuse, R159 ;  /* 0x0000009f030b7220 */ /* 0x040fe40000410000 */
[----:B------:R-:W2:Y:S01]  /*12060*/  LDSM.16.MT88.4 R156, [R227+0xa000] ;  /* 0x00a00000e39c783b */ /* 0x000ea20000004200 */
[C---:B------:R-:W-:Y:S04]  /*12070*/  FMUL.FTZ R14, R3.reuse, R154 ;  /* 0x0000009a030e7220 */ /* 0x040fe80000410000 */
[----:B------:R-:W4:Y:S01]  /*12080*/  MUFU.EX2 R177, R177 ;  /* 0x000000b100b17308 */ /* 0x000f220000000800 */
[C---:B------:R-:W-:Y:S02]  /*12090*/  FMUL.FTZ R15, R3.reuse, R155 ;  /* 0x0000009b030f7220 */ /* 0x040fe40000410000 */
[C---:B------:R-:W-:Y:S01]  /*120a0*/  FMUL.FTZ R6, R3.reuse, R162 ;  /* 0x000000a203067220 */ /* 0x040fe20000410000 */
[----:B---3--:R-:W-:Y:S01]  /*120b0*/  F2FP.PACK_AB R161, R190, R194 ;  /* 0x000000c2bea1723e */ /* 0x008fe200000000ff */
[----:B------:R-:W-:Y:S01]  /*120c0*/  FMUL.FTZ R7, R3, R163 ;  /* 0x000000a303077220 */ /* 0x000fe20000410000 */
[----:B------:R-:W3:Y:S01]  /*120d0*/  LDSM.16.MT88.4 R152, [R226+0xa000] ;  /* 0x00a00000e298783b */ /* 0x000ee20000004200 */
[----:B------:R-:W-:Y:S01]  /*120e0*/  F2FP.PACK_AB R162, R181, R191 ;  /* 0x000000bfb5a2723e */ /* 0x000fe200000000ff */
[----:B------:R-:W-:Y:S01]  /*120f0*/  FMUL.FTZ R138, R3, R138 ;  /* 0x0000008a038a7220 */ /* 0x000fe20000410000 */
[----:B------:R-:W-:Y:S01]  /*12100*/  F2FP.PACK_AB R163, R183, R182 ;  /* 0x000000b6b7a3723e */ /* 0x000fe200000000ff */
[----:B------:R-:W-:Y:S01]  /*12110*/  MUFU.EX2 R178, R178 ;  /* 0x000000b200b27308 */ /* 0x000fe20000000800 */
[C---:B------:R-:W-:Y:S02]  /*12120*/  FMUL.FTZ R139, R3.reuse, R139 ;  /* 0x0000008b038b7220 */ /* 0x040fe40000410000 */
[C---:B------:R-:W-:Y:S02]  /*12130*/  FMUL.FTZ R142, R3.reuse, R142 ;  /* 0x0000008e038e7220 */ /* 0x040fe40000410000 */
[C---:B------:R-:W-:Y:S01]  /*12140*/  FMUL.FTZ R143, R3.reuse, R143 ;  /* 0x0000008f038f7220 */ /* 0x040fe20000410000 */
[C---:B-1----:R-:W-:Y:S04]  /*12150*/  HMMA.16816.F32 R4, R160.reuse, R168, R4 ;  /* 0x000000a8a004723c */ /* 0x042fe80000001804 */
[----:B------:R-:W1:Y:S01]  /*12160*/  MUFU.EX2 R179, R179 ;  /* 0x000000b300b37308 */ /* 0x000e620000000800 */
[C---:B------:R-:W-:Y:S02]  /*12170*/  FMUL.FTZ R22, R3.reuse, R146 ;  /* 0x0000009203167220 */ /* 0x040fe40000410000 */
[C---:B------:R-:W-:Y:S01]  /*12180*/  FMUL.FTZ R23, R3.reuse, R147 ;  /* 0x0000009303177220 */ /* 0x040fe20000410000 */
[C---:B------:R-:W-:Y:S01]  /*12190*/  HMMA.16816.F32 R8, R160.reuse, R170, R8 ;  /* 0x000000aaa008723c */ /* 0x040fe20000001808 */
[----:B------:R-:W-:Y:S03]  /*121a0*/  LDSM.16.MT88.4 R168, [R227+0xa800] ;  /* 0x00a80000e3a8783b */ /* 0x000fe60000004200 */
[C---:B------:R-:W-:Y:S02]  /*121b0*/  FMUL.FTZ R134, R3.reuse, R134 ;  /* 0x0000008603867220 */ /* 0x040fe40000410000 */
[----:B------:R-:W-:Y:S01]  /*121c0*/  MUFU.EX2 R180, R180 ;  /* 0x000000b400b47308 */ /* 0x000fe20000000800 */
[C---:B------:R-:W-:Y:S01]  /*121d0*/  FMUL.FTZ R135, R3.reuse, R135 ;  /* 0x0000008703877220 */ /* 0x040fe20000410000 */
[C---:B------:R-:W-:Y:S04]  /*121e0*/  HMMA.16816.F32 R12, R160.reuse, R172, R12 ;  /* 0x000000aca00c723c */ /* 0x040fe8000000180c */
[----:B------:R-:W-:Y:S02]  /*121f0*/  FFMA.FTZ R194, R3, R252, R194 ;  /* 0x000000fc03c27223 */ /* 0x000fe400000100c2 */
[----:B------:R-:W-:Y:S02]  /*12200*/  FADD.FTZ R191, R191, R193 ;  /* 0x000000c1bfbf7221 */ /* 0x000fe40000010000 */
[----:B------:R5:W-:Y:S01]  /*12210*/  MUFU.EX2 R172, R18 ;  /* 0x0000001200ac7308 */ /* 0x000be20000000800 */
[----:B------:R-:W-:Y:S01]  /*12220*/  FFMA.FTZ R173, R19, c[0x0][0x23c], -R165 ;  /* 0x00008f0013ad7a23 */ /* 0x000fe200000108a5 */
[C---:B------:R-:W-:Y:S03]  /*12230*/  HMMA.16816.F32 R132, R160.reuse, R174, R132 ;  /* 0x000000aea084723c */ /* 0x040fe60000001884 */
[----:B------:R-:W-:Y:S02]  /*12240*/  FMUL.FTZ R19, R3, R151 ;  /* 0x0000009703137220 */ /* 0x000fe40000410000 */
[----:B------:R-:W-:Y:S02]  /*12250*/  FADD.FTZ R191, R181, R191 ;  /* 0x000000bfb5bf7221 */ /* 0x000fe40000010000 */
[--C-:B------:R-:W-:Y:S01]  /*12260*/  FFMA.FTZ R174, R20, c[0x0][0x23c], -R176.reuse ;  /* 0x00008f0014ae7a23 */ /* 0x100fe200000108b0 */
[----:B------:R-:W3:Y:S01]  /*12270*/  MUFU.EX2 R184, R184 ;  /* 0x000000b800b87308 */ /* 0x000ee20000000800 */
[C---:B------:R-:W-:Y:S03]  /*12280*/  FMUL.FTZ R20, R164.reuse, R144 ;  /* 0x00000090a4147220 */ /* 0x040fe60000410000 */
[----:B----4-:R-:W-:Y:S01]  /*12290*/  F2FP.PACK_AB R144, R177, R185 ;  /* 0x000000b9b190723e */ /* 0x010fe200000000ff */
[----:B------:R-:W-:Y:S02]  /*122a0*/  FFMA.FTZ R175, R21, c[0x0][0x23c], -R176 ;  /* 0x00008f0015af7a23 */ /* 0x000fe400000108b0 */
[----:B------:R-:W-:Y:S01]  /*122b0*/  FMUL.FTZ R21, R164, R145 ;  /* 0x00000091a4157220 */ /* 0x000fe20000410000 */
[----:B-1----:R-:W-:Y:S01]  /*122c0*/  F2FP.PACK_AB R145, R179, R178 ;  /* 0x000000b2b391723e */ /* 0x002fe200000000ff */
[----:B------:R-:W-:Y:S01]  /*122d0*/  FADD.FTZ R185, R185, R191 ;  /* 0x000000bfb9b97221 */ /* 0x000fe20000010000 */
[----:B------:R-:W1:Y:S01]  /*122e0*/  MUFU.EX2 R173, R173 ;  /* 0x000000ad00ad7308 */ /* 0x000e620000000800 */
[----:B------:R-:W-:Y:S01]  /*122f0*/  FADD.FTZ R194, R190, R194 ;  /* 0x000000c2bec27221 */ /* 0x000fe20000010000 */
[----:B------:R-:W-:Y:S01]  /*12300*/  MOV R164, R2 ;  /* 0x0000000200a47202 */ /* 0x000fe20000000f00 */
[----:B------:R-:W-:Y:S02]  /*12310*/  FADD.FTZ R185, R177, R185 ;  /* 0x000000b9b1b97221 */ /* 0x000fe40000010000 */
[----:B-----5:R-:W-:Y:S02]  /*12320*/  FMUL.FTZ R18, R3, R150 ;  /* 0x0000009603127220 */ /* 0x020fe40000410000 */
[----:B------:R-:W4:Y:S01]  /*12330*/  LDSM.16.MT88.4 R148, [R230+0xa800] ;  /* 0x00a80000e694783b */ /* 0x000f220000004200 */
[--C-:B------:R-:W-:Y:S02]  /*12340*/  FFMA.FTZ R3, R96, c[0x0][0x23c], -R176.reuse ;  /* 0x00008f0060037a23 */ /* 0x100fe400000108b0 */
[----:B------:R-:W-:Y:S01]  /*12350*/  MUFU.EX2 R174, R174 ;  /* 0x000000ae00ae7308 */ /* 0x000fe20000000800 */
[--C-:B------:R-:W-:Y:S01]  /*12360*/  FFMA.FTZ R96, R98, c[0x0][0x23c], -R165.reuse ;  /* 0x00008f0062607a23 */ /* 0x100fe200000108a5 */
[C---:B--2---:R-:W-:Y:S03]  /*12370*/  HMMA.16816.F32 R16, R160.reuse, R156, R16 ;  /* 0x0000009ca010723c */ /* 0x044fe60000001810 */
[----:B---3--:R-:W-:Y:S01]  /*12380*/  F2FP.PACK_AB R146, R184, R180 ;  /* 0x000000b4b892723e */ /* 0x008fe200000000ff */
[--C-:B------:R-:W-:Y:S02]  /*12390*/  FFMA.FTZ R98, R99, c[0x0][0x23c], -R165.reuse ;  /* 0x00008f0063627a23 */ /* 0x100fe400000108a5 */
[--C-:B------:R-:W-:Y:S02]  /*123a0*/  FFMA.FTZ R99, R101, c[0x0][0x23c], -R176.reuse ;  /* 0x00008f0065637a23 */ /* 0x100fe400000108b0 */
[----:B------:R-:W2:Y:S01]  /*123b0*/  MUFU.EX2 R175, R175 ;  /* 0x000000af00af7308 */ /* 0x000ea20000000800 */
[C---:B------:R-:W-:Y:S01]  /*123c0*/  HMMA.16816.F32 R136, R160.reuse, R158, R136 ;  /* 0x0000009ea088723c */ /* 0x040fe20000001888 */
[----:B------:R-:W3:Y:S02]  /*123d0*/  LDSM.16.MT88.4 R156, [R228+0xa800] ;  /* 0x00a80000e49c783b */ /* 0x000ee40000004200 */
[----:B-1----:R-:W-:Y:S01]  /*123e0*/  F2FP.PACK_AB R147, R173, R172 ;  /* 0x000000acad93723e */ /* 0x002fe200000000ff */
[--C-:B------:R-:W-:Y:S02]  /*123f0*/  FFMA.FTZ R101, R104, c[0x0][0x23c], -R176.reuse ;  /* 0x00008f0068657a23 */ /* 0x100fe400000108b0 */
[--C-:B------:R-:W-:Y:S02]  /*12400*/  FFMA.FTZ R104, R106, c[0x0][0x23c], -R165.reuse ;  /* 0x00008f006a687a23 */ /* 0x100fe400000108a5 */
[C---:B------:R-:W-:Y:S01]  /*12410*/  HMMA.16816.F32 R140, R160.reuse, R152, R140 ;  /* 0x00000098a08c723c */ /* 0x040fe2000000188c */
[----:B------:R-:W-:Y:S03]  /*12420*/  MUFU.EX2 R186, R186 ;  /* 0x000000ba00ba7308 */ /* 0x000fe60000000800 */
[--C-:B------:R-:W-:Y:S02]  /*12430*/  FFMA.FTZ R106, R108, c[0x0][0x23c], -R176.reuse ;  /* 0x00008f006c6a7a23 */ /* 0x100fe400000108b0 */
[--C-:B------:R-:W-:Y:S02]  /*12440*/  FFMA.FTZ R108, R110, c[0x0][0x23c], -R165.reuse ;  /* 0x00008f006e6c7a23 */ /* 0x100fe400000108a5 */
[----:B------:R-:W-:Y:S01]  /*12450*/  HMMA.16816.F32 R20, R160, R154, R20 ;  /* 0x0000009aa014723c */ /* 0x000fe20000001814 */
[----:B------:R-:W1:Y:S02]  /*12460*/  LDSM.16.MT88.4 R152, [R226+0xa800] ;  /* 0x00a80000e298783b */ /* 0x000e640000004200 */
[----:B------:R-:W5:Y:S01]  /*12470*/  MUFU.EX2 R187, R187 ;  /* 0x000000bb00bb7308 */ /* 0x000f620000000800 */
[--C-:B------:R-:W-:Y:S02]  /*12480*/  FFMA.FTZ R110, R111, c[0x0][0x23c], -R165.reuse ;  /* 0x00008f006f6e7a23 */ /* 0x100fe400000108a5 */
[--C-:B------:R-:W-:Y:S01]  /*12490*/  FFMA.FTZ R111, R113, c[0x0][0x23c], -R176.reuse ;  /* 0x00008f00716f7a23 */ /* 0x100fe200000108b0 */
[----:B--2---:R-:W-:Y:S01]  /*124a0*/  F2FP.PACK_AB R24, R175, R174 ;  /* 0x000000aeaf18723e */ /* 0x004fe200000000ff */
[--C-:B------:R-:W-:Y:S01]  /*124b0*/  FFMA.FTZ R163, R29, c[0x0][0x23c], -R176.reuse ;  /* 0x00008f001da37a23 */ /* 0x100fe200000108b0 */
[C---:B----4-:R-:W-:Y:S04]  /*124c0*/  HMMA.16816.F32 R4, R144.reuse, R148, R4 ;  /* 0x000000949004723c */ /* 0x050fe80000001804 */
[----:B------:R-:W-:Y:S01]  /*124d0*/  MUFU.EX2 R189, R189 ;  /* 0x000000bd00bd7308 */ /* 0x000fe20000000800 */
[--C-:B------:R-:W-:Y:S02]  /*124e0*/  FFMA.FTZ R160, R25, c[0x0][0x23c], -R176.reuse ;  /* 0x00008f0019a07a23 */ /* 0x100fe400000108b0 */
[--C-:B------:R-:W-:Y:S01]  /*124f0*/  FFMA.FTZ R161, R26, c[0x0][0x23c], -R165.reuse ;  /* 0x00008f001aa17a23 */ /* 0x100fe200000108a5 */
[C---:B------:R-:W-:Y:S01]  /*12500*/  HMMA.16816.F32 R8, R144.reuse, R150, R8 ;  /* 0x000000969008723c */ /* 0x040fe20000001808 */
[----:B------:R-:W2:Y:S03]  /*12510*/  LDSM.16.MT88.4 R148, [R230+0xb000] ;  /* 0x00b00000e694783b */ /* 0x000ea60000004200 */
[--C-:B------:R-:W-:Y:S02]  /*12520*/  FFMA.FTZ R162, R27, c[0x0][0x23c], -R165.reuse ;  /* 0x00008f001ba27a23 */ /* 0x100fe400000108a5 */
[----:B------:R-:W4:Y:S01]  /*12530*/  MUFU.EX2 R160, R160 ;  /* 0x000000a000a07308 */ /* 0x000f220000000800 */
[----:B------:R-:W-:Y:S01]  /*12540*/  FFMA.FTZ R113, R115, c[0x0][0x23c], -R165 ;  /* 0x00008f0073717a23 */ /* 0x000fe200000108a5 */
[C---:B---3--:R-:W-:Y:S04]  /*12550*/  HMMA.16816.F32 R12, R144.reuse, R156, R12 ;  /* 0x0000009c900c723c */ /* 0x048fe8000000180c */
[----:B-----5:R-:W-:Y:S01]  /*12560*/  F2FP.PACK_AB R25, R187, R186 ;  /* 0x000000babb19723e */ /* 0x020fe200000000ff */
[----:B------:R-:W-:Y:S03]  /*12570*/  FFMA.FTZ R115, R117, c[0x0][0x23c], -R176 ;  /* 0x00008f0075737a23 */ /* 0x000fe600000108b0 */
[----:B------:R-:W-:Y:S01]  /*12580*/  MUFU.EX2 R161, R161 ;  /* 0x000000a100a17308 */ /* 0x000fe20000000800 */
[C---:B------:R-:W-:Y:S01]  /*12590*/  HMMA.16816.F32 R132, R144.reuse, R158, R132 ;  /* 0x0000009e9084723c */ /* 0x040fe20000001884 */
[----:B------:R-:W3:Y:S02]  /*125a0*/  LDSM.16.MT88.4 R156, [R228+0xb000] ;  /* 0x00b00000e49c783b */ /* 0x000ee40000004200 */
[----:B------:R-:W-:Y:S02]  /*125b0*/  FADD.FTZ R180, R180, R185 ;  /* 0x000000b9b4b47221 */ /* 0x000fe40000010000 */
[----:B------:R-:W-:Y:S03]  /*125c0*/  FADD.FTZ R194, R182, R194 ;  /* 0x000000c2b6c27221 */ /* 0x000fe60000010000 */
[C---:B------:R-:W-:Y:S01]  /*125d0*/  HMMA.16816.F32 R16, R144.reuse, R168, R16 ;  /* 0x000000a89010723c */ /* 0x040fe20000001810 */
[----:B------:R-:W5:Y:S03]  /*125e0*/  MUFU.EX2 R162, R162 ;  /* 0x000000a200a27308 */ /* 0x000f660000000800 */
[----:B------:R-:W-:Y:S01]  /*125f0*/  FADD.FTZ R180, R184, R180 ;  /* 0x000000b4b8b47221 */ /* 0x000fe20000010000 */
[----:B----4-:R-:W-:Y:S01]  /*12600*/  F2FP.PACK_AB R26, R160, R189 ;  /* 0x000000bda01a723e */ /* 0x010fe200000000ff */
[----:B------:R-:W-:Y:S02]  /*12610*/  FADD.FTZ R183, R183, R194 ;  /* 0x000000c2b7b77221 */ /* 0x000fe40000010000 */
[C---:B------:R-:W-:Y:S03]  /*12620*/  HMMA.16816.F32 R136, R144.reuse, R170, R136 ;  /* 0x000000aa9088723c */ /* 0x040fe60000001888 */
[----:B------:R-:W4:Y:S01]  /*12630*/  MUFU.EX2 R163, R163 ;  /* 0x000000a300a37308 */ /* 0x000f220000000800 */
[--C-:B------:R-:W-:Y:S02]  /*12640*/  FFMA.FTZ R168, R30, c[0x0][0x23c], -R165.reuse ;  /* 0x00008f001ea87a23 */ /* 0x100fe400000108a5 */
[----:B------:R-:W-:Y:S02]  /*12650*/  FFMA.FTZ R169, R34, c[0x0][0x23c], -R165 ;  /* 0x00008f0022a97a23 */ /* 0x000fe400000108a5 */
[C---:B-1----:R-:W-:Y:S04]  /*12660*/  HMMA.16816.F32 R140, R144.reuse, R152, R140 ;  /* 0x00000098908c723c */ /* 0x042fe8000000188c */
[----:B------:R-:W-:Y:S01]  /*12670*/  FADD.FTZ R174, R174, R180 ;  /* 0x000000b4aeae7221 */ /* 0x000fe20000010000 */
[----:B------:R-:W-:Y:S01]  /*12680*/  MUFU.EX2 R168, R168 ;  /* 0x000000a800a87308 */ /* 0x000fe20000000800 */
[----:B------:R-:W-:Y:S02]  /*12690*/  FADD.FTZ R183, R178, R183 ;  /* 0x000000b7b2b77221 */ /* 0x000fe40000010000 */
[--C-:B------:R-:W-:Y:S01]  /*126a0*/  FFMA.FTZ R152, R31, c[0x0][0x23c], -R165.reuse ;  /* 0x00008f001f987a23 */ /* 0x100fe200000108a5 */
[----:B------:R-:W-:Y:S01]  /*126b0*/  HMMA.16816.F32 R20, R144, R154, R20 ;  /* 0x0000009a9014723c */ /* 0x000fe20000001814 */
[----:B------:R-:W1:Y:S02]  /*126c0*/  LDSM.16.MT88.4 R28, [R227+0xb000] ;  /* 0x00b00000e31c783b */ /* 0x000e640000004200 */
[----:B------:R-:W-:Y:S01]  /*126d0*/  FFMA.FTZ R153, R33, c[0x0][0x23c], -R176 ;  /* 0x00008f0021997a23 */ /* 0x000fe200000108b0 */
[----:B-----5:R-:W-:Y:S01]  /*126e0*/  F2FP.PACK_AB R27, R162, R161 ;  /* 0x000000a1a21b723e */ /* 0x020fe200000000ff */
[----:B------:R-:W-:Y:S01]  /*126f0*/  FADD.FTZ R174, R175, R174 ;  /* 0x000000aeafae7221 */ /* 0x000fe20000010000 */
[----:B------:R5:W-:Y:S01]  /*12700*/  MUFU.EX2 R154, R32 ;  /* 0x00000020009a7308 */ /* 0x000be20000000800 */
[----:B------:R-:W-:Y:S02]  /*12710*/  FFMA.FTZ R155, R35, c[0x0][0x23c], -R165 ;  /* 0x00008f00239b7a23 */ /* 0x000fe400000108a5 */
[----:B------:R-:W4:Y:S02]  /*12720*/  LDSM.16.MT88.4 R144, [R226+0xb000] ;  /* 0x00b00000e290783b */ /* 0x000f240000004200 */
[C---:B--2---:R-:W-:Y:S05]  /*12730*/  HMMA.16816.F32 R4, R24.reuse, R148, R4 ;  /* 0x000000941804723c */ /* 0x044fea0000001804 */
[----:B------:R-:W2:Y:S01]  /*12740*/  MUFU.EX2 R152, R152 ;  /* 0x0000009800987308 */ /* 0x000ea20000000800 */
[----:B------:R-:W-:Y:S02]  /*12750*/  FADD.FTZ R174, R189, R174 ;  /* 0x000000aebdae7221 */ /* 0x000fe40000010000 */
[C---:B------:R-:W-:Y:S01]  /*12760*/  HMMA.16816.F32 R8, R24.reuse, R150, R8 ;  /* 0x000000961808723c */ /* 0x040fe20000001808 */
[----:B------:R-:W-:Y:S03]  /*12770*/  LDSM.16.MT88.4 R148, [R228+0xb800] ;  /* 0x00b80000e494783b */ /* 0x000fe60000004200 */
[----:B------:R-:W-:Y:S02]  /*12780*/  FADD.FTZ R160, R160, R174 ;  /* 0x000000aea0a07221 */ /* 0x000fe40000010000 */
[----:B------:R-:W-:Y:S01]  /*12790*/  FADD.FTZ R179, R179, R183 ;  /* 0x000000b7b3b37221 */ /* 0x000fe20000010000 */
[----:B------:R-:W2:Y:S01]  /*127a0*/  MUFU.EX2 R153, R153 ;  /* 0x0000009900997308 */ /* 0x000ea20000000800 */
[C---:B---3--:R-:W-:Y:S01]  /*127b0*/  HMMA.16816.F32 R12, R24.reuse, R156, R12 ;  /* 0x0000009c180c723c */ /* 0x048fe2000000180c */
[----:B-----5:R-:W3:Y:S03]  /*127c0*/  LDSM.16.MT88.4 R32, [R230+0xb800] ;  /* 0x00b80000e620783b */ /* 0x020ee60000004200 */
[----:B------:R-:W-:Y:S03]  /*127d0*/  FADD.FTZ R179, R172, R179 ;  /* 0x000000b3acb37221 */ /* 0x000fe60000010000 */
[--C-:B------:R-:W-:Y:S01]  /*127e0*/  FFMA.FTZ R156, R36, c[0x0][0x23c], -R176.reuse ;  /* 0x00008f00249c7a23 */ /* 0x100fe200000108b0 */
[C---:B------:R-:W-:Y:S01]  /*127f0*/  HMMA.16816.F32 R132, R24.reuse, R158, R132 ;  /* 0x0000009e1884723c */ /* 0x040fe20000001884 */
[----:B------:R-:W-:Y:S03]  /*12800*/  MUFU.EX2 R169, R169 ;  /* 0x000000a900a97308 */ /* 0x000fe60000000800 */
[--C-:B------:R-:W-:Y:S02]  /*12810*/  FFMA.FTZ R157, R37, c[0x0][0x23c], -R176.reuse ;  /* 0x00008f00259d7a23 */ /* 0x100fe400000108b0 */
[----:B------:R-:W-:Y:S02]  /*12820*/  FADD.FTZ R173, R173, R179 ;  /* 0x000000b3adad7221 */ /* 0x000fe40000010000 */
[C---:B-1----:R-:W-:Y:S03]  /*12830*/  HMMA.16816.F32 R16, R24.reuse, R28, R16 ;  /* 0x0000001c1810723c */ /* 0x042fe60000001810 */
[----:B------:R-:W1:Y:S01]  /*12840*/  MUFU.EX2 R155, R155 ;  /* 0x0000009b009b7308 */ /* 0x000e620000000800 */
[--C-:B------:R-:W-:Y:S02]  /*12850*/  FFMA.FTZ R158, R38, c[0x0][0x23c], -R165.reuse ;  /* 0x00008f00269e7a23 */ /* 0x100fe400000108a5 */
[----:B------:R-:W-:Y:S02]  /*12860*/  FFMA.FTZ R159, R39, c[0x0][0x23c], -R165 ;  /* 0x00008f00279f7a23 */ /* 0x000fe400000108a5 */
[----:B------:R-:W-:Y:S01]  /*12870*/  LDSM.16.MT88.4 R36, [R226+0xb800] ;  /* 0x00b80000e224783b */ /* 0x000fe20000004200 */
[C---:B------:R-:W-:Y:S03]  /*12880*/  HMMA.16816.F32 R136, R24.reuse, R30, R136 ;  /* 0x0000001e1888723c */ /* 0x040fe60000001888 */
[----:B------:R-:W-:Y:S01]  /*12890*/  FADD.FTZ R173, R186, R173 ;  /* 0x000000adbaad7221 */ /* 0x000fe20000010000 */
[----:B------:R-:W-:Y:S03]  /*128a0*/  MUFU.EX2 R156, R156 ;  /* 0x0000009c009c7308 */ /* 0x000fe60000000800 */
[----:B------:R-:W5:Y:S01]  /*128b0*/  LDSM.16.MT88.4 R28, [R227+0xb800] ;  /* 0x00b80000e31c783b */ /* 0x000f620000004200 */
[C---:B----4-:R-:W-:Y:S04]  /*128c0*/  HMMA.16816.F32 R140, R24.reuse, R144, R140 ;  /* 0x00000090188c723c */ /* 0x050fe8000000188c */
[----:B------:R-:W-:Y:S02]  /*128d0*/  FADD.FTZ R187, R187, R173 ;  /* 0x000000adbbbb7221 */ /* 0x000fe40000010000 */
[----:B------:R-:W-:Y:S01]  /*128e0*/  MUFU.EX2 R157, R157 ;  /* 0x0000009d009d7308 */ /* 0x000fe20000000800 */
[----:B------:R-:W-:Y:S01]  /*128f0*/  FFMA.FTZ R144, R41, c[0x0][0x23c], -R176 ;  /* 0x00008f0029907a23 */ /* 0x000fe200000108b0 */
[----:B------:R-:W-:Y:S04]  /*12900*/  HMMA.16816.F32 R20, R24, R146, R20 ;  /* 0x000000921814723c */ /* 0x000fe80000001814 */
[----:B------:R-:W-:Y:S02]  /*12910*/  FFMA.FTZ R145, R42, c[0x0][0x23c], -R165 ;  /* 0x00008f002a917a23 */ /* 0x000fe400000108a5 */
[----:B------:R-:W-:Y:S01]  /*12920*/  FADD.FTZ R187, R161, R187 ;  /* 0x000000bba1bb7221 */ /* 0x000fe20000010000 */
[----:B------:R-:W-:Y:S01]  /*12930*/  F2FP.PACK_AB R24, R163, R192 ;  /* 0x000000c0a318723e */ /* 0x000fe200000000ff */
[----:B------:R4:W-:Y:S01]  /*12940*/  MUFU.EX2 R146, R40 ;  /* 0x0000002800927308 */ /* 0x0009e20000000800 */
[----:B------:R-:W-:Y:S03]  /*12950*/  FFMA.FTZ R147, R43, c[0x0][0x23c], -R165 ;  /* 0x00008f002b937a23 */ /* 0x000fe600000108a5 */
[----:B--2---:R-:W-:Y:S01]  /*12960*/  F2FP.PACK_AB R25, R152, R168 ;  /* 0x000000a89819723e */ /* 0x004fe200000000ff */
[----:B------:R-:W-:Y:S01]  /*12970*/  FADD.FTZ R192, R192, R160 ;  /* 0x000000a0c0c07221 */ /* 0x000fe20000010000 */
[----:B------:R-:W-:Y:S01]  /*12980*/  F2FP.PACK_AB R26, R153, R154 ;  /* 0x0000009a991a723e */ /* 0x000fe200000000ff */
[----:B------:R-:W-:Y:S01]  /*12990*/  FADD.FTZ R187, R162, R187 ;  /* 0x000000bba2bb7221 */ /* 0x000fe20000010000 */
[----:B-1----:R-:W-:Y:S01]  /*129a0*/  F2FP.PACK_AB R27, R155, R169 ;  /* 0x000000a99b1b723e */ /* 0x002fe200000000ff */
[----:B------:R-:W-:Y:S01]  /*129b0*/  FADD.FTZ R192, R163, R192 ;  /* 0x000000c0a3c07221 */ /* 0x000fe20000010000 */
[----:B------:R-:W1:Y:S01]  /*129c0*/  MUFU.EX2 R158, R158 ;  /* 0x0000009e009e7308 */ /* 0x000e620000000800 */
[----:B------:R-:W-:Y:S02]  /*129d0*/  FADD.FTZ R168, R168, R187 ;  /* 0x000000bba8a87221 */ /* 0x000fe40000010000 */
[----:B------:R-:W-:Y:S02]  /*129e0*/  FADD.FTZ R154, R154, R192 ;  /* 0x000000c09a9a7221 */ /* 0x000fe40000010000 */
[C---:B---3--:R-:W-:Y:S03]  /*129f0*/  HMMA.16816.F32 R4, R24.reuse, R32, R4 ;  /* 0x000000201804723c */ /* 0x048fe60000001804 */
[----:B------:R-:W-:Y:S02]  /*12a00*/  FADD.FTZ R154, R153, R154 ;  /* 0x0000009a999a7221 */ /* 0x000fe40000010000 */
[----:B------:R-:W2:Y:S01]  /*12a10*/  MUFU.EX2 R159, R159 ;  /* 0x0000009f009f7308 */ /* 0x000ea20000000800 */
[----:B------:R-:W-:Y:S02]  /*12a20*/  FADD.FTZ R168, R152, R168 ;  /* 0x000000a898a87221 */ /* 0x000fe40000010000 */
[C---:B------:R-:W-:Y:S01]  /*12a30*/  HMMA.16816.F32 R8, R24.reuse, R34, R8 ;  /* 0x000000221808723c */ /* 0x040fe20000001808 */
[----:B------:R-:W3:Y:S03]  /*12a40*/  LDSM.16.MT88.4 R32, [R230+0xc000] ;  /* 0x00c00000e620783b */ /* 0x000ee60000004200 */
[----:B------:R-:W-:Y:S03]  /*12a50*/  FADD.FTZ R169, R169, R168 ;  /* 0x000000a8a9a97221 */ /* 0x000fe60000010000 */
[----:B------:R-:W2:Y:S01]  /*12a60*/  MUFU.EX2 R144, R144 ;  /* 0x0000009000907308 */ /* 0x000ea20000000800 */
[C---:B------:R-:W-:Y:S01]  /*12a70*/  HMMA.16816.F32 R12, R24.reuse, R148, R12 ;  /* 0x00000094180c723c */ /* 0x040fe2000000180c */
[----:B----4-:R-:W4:Y:S03]  /*12a80*/  LDSM.16.MT88.4 R40, [R228+0xc000] ;  /* 0x00c00000e428783b */ /* 0x010f260000004200 */
[----:B------:R-:W-:Y:S03]  /*12a90*/  FADD.FTZ R169, R155, R169 ;  /* 0x000000a99ba97221 */ /* 0x000fe60000010000 */
[--C-:B------:R-:W-:Y:S01]  /*12aa0*/  FFMA.FTZ R148, R56, c[0x0][0x23c], -R176.reuse ;  /* 0x00008f0038947a23 */ /* 0x100fe200000108b0 */
[C---:B------:R-:W-:Y:S01]  /*12ab0*/  HMMA.16816.F32 R132, R24.reuse, R150, R132 ;  /* 0x000000961884723c */ /* 0x040fe20000001884 */
[----:B------:R-:W-:Y:S03]  /*12ac0*/  MUFU.EX2 R145, R145 ;  /* 0x0000009100917308 */ /* 0x000fe60000000800 */
[----:B-1----:R-:W-:Y:S02]  /*12ad0*/  FADD.FTZ R169, R158, R169 ;  /* 0x000000a99ea97221 */ /* 0x002fe40000010000 */
[--C-:B------:R-:W-:Y:S02]  /*12ae0*/  FFMA.FTZ R56, R57, c[0x0][0x23c], -R176.reuse ;  /* 0x00008f0039387a23 */ /* 0x100fe400000108b0 */
[C---:B-----5:R-:W-:Y:S03]  /*12af0*/  HMMA.16816.F32 R16, R24.reuse, R28, R16 ;  /* 0x0000001c1810723c */ /* 0x060fe60000001810 */
[----:B------:R-:W1:Y:S01]  /*12b00*/  MUFU.EX2 R147, R147 ;  /* 0x0000009300937308 */ /* 0x000e620000000800 */
[--C-:B------:R-:W-:Y:S02]  /*12b10*/  FFMA.FTZ R57, R59, c[0x0][0x23c], -R165.reuse ;  /* 0x00008f003b397a23 */ /* 0x100fe400000108a5 */
[--C-:B------:R-:W-:Y:S02]  /*12b20*/  FFMA.FTZ R59, R60, c[0x0][0x23c], -R176.reuse ;  /* 0x00008f003c3b7a23 */ /* 0x100fe400000108b0 */
[C---:B------:R-:W-:Y:S01]  /*12b30*/  HMMA.16816.F32 R136, R24.reuse, R30, R136 ;  /* 0x0000001e1888723c */ /* 0x040fe20000001888 */
[----:B------:R-:W5:Y:S03]  /*12b40*/  LDSM.16.MT88.4 R28, [R227+0xc000] ;  /* 0x00c00000e31c783b */ /* 0x000f660000004200 */
[--C-:B------:R-:W-:Y:S01]  /*12b50*/  FFMA.FTZ R60, R61, c[0x0][0x23c], -R176.reuse ;  /* 0x00008f003d3c7a23 */ /* 0x100fe200000108b0 */
[----:B------:R-:W-:Y:S01]  /*12b60*/  MUFU.EX2 R44, R44 ;  /* 0x0000002c002c7308 */ /* 0x000fe20000000800 */
[--C-:B------:R-:W-:Y:S02]  /*12b70*/  FFMA.FTZ R61, R62, c[0x0][0x23c], -R165.reuse ;  /* 0x00008f003e3d7a23 */ /* 0x100fe400000108a5 */
[C---:B------:R-:W-:Y:S04]  /*12b80*/  HMMA.16816.F32 R140, R24.reuse, R36, R140 ;  /* 0x00000024188c723c */ /* 0x040fe8000000188c */
[--C-:B------:R-:W-:Y:S02]  /*12b90*/  FFMA.FTZ R62, R63, c[0x0][0x23c], -R165.reuse ;  /* 0x00008f003f3e7a23 */ /* 0x100fe400000108a5 */
[----:B------:R-:W-:Y:S01]  /*12ba0*/  FFMA.FTZ R63, R65, c[0x0][0x23c], -R176 ;  /* 0x00008f00413f7a23 */ /* 0x000fe200000108b0 */
[----:B------:R-:W-:Y:S01]  /*12bb0*/  MUFU.EX2 R45, R45 ;  /* 0x0000002d002d7308 */ /* 0x000fe20000000800 */
[----:B------:R-:W-:Y:S01]  /*12bc0*/  HMMA.16816.F32 R20, R24, R38, R20 ;  /* 0x000000261814723c */ /* 0x000fe20000001814 */
[----:B------:R-:W5:Y:S03]  /*12bd0*/  LDSM.16.MT88.4 R36, [R226+0xc000] ;  /* 0x00c00000e224783b */ /* 0x000f660000004200 */
[--C-:B------:R-:W-:Y:S02]  /*12be0*/  FFMA.FTZ R65, R66, c[0x0][0x23c], -R165.reuse ;  /* 0x00008f0042417a23 */ /* 0x100fe400000108a5 */
[----:B------:R-:W-:Y:S01]  /*12bf0*/  FFMA.FTZ R66, R67, c[0x0][0x23c], -R165 ;  /* 0x00008f0043427a23 */ /* 0x000fe200000108a5 */
[----:B------:R-:W-:Y:S01]  /*12c00*/  F2FP.PACK_AB R24, R157, R156 ;  /* 0x0000009c9d18723e */ /* 0x000fe200000000ff */
[----:B------:R-:W-:Y:S01]  /*12c10*/  FADD.FTZ R156, R156, R154 ;  /* 0x0000009a9c9c7221 */ /* 0x000fe20000010000 */
[----:B------:R-:W4:Y:S03]  /*12c20*/  MUFU.EX2 R46, R46 ;  /* 0x0000002e002e7308 */ /* 0x000f260000000800 */
[----:B--2---:R-:W-:Y:S01]  /*12c30*/  F2FP.PACK_AB R25, R159, R158 ;  /* 0x0000009e9f19723e */ /* 0x004fe200000000ff */
[----:B------:R-:W-:Y:S01]  /*12c40*/  FADD.FTZ R156, R157, R156 ;  /* 0x0000009c9d9c7221 */ /* 0x000fe20000010000 */
[----:B------:R-:W-:Y:S01]  /*12c50*/  F2FP.PACK_AB R26, R144, R146 ;  /* 0x00000092901a723e */ /* 0x000fe200000000ff */
[----:B------:R-:W-:Y:S01]  /*12c60*/  FADD.FTZ R159, R159, R169 ;  /* 0x000000a99f9f7221 */ /* 0x000fe20000010000 */
[----:B-1----:R-:W-:Y:S01]  /*12c70*/  F2FP.PACK_AB R27, R147, R145 ;  /* 0x00000091931b723e */ /* 0x002fe200000000ff */
[----:B------:R-:W-:Y:S02]  /*12c80*/  FADD.FTZ R146, R146, R156 ;  /* 0x0000009c92927221 */ /* 0x000fe40000010000 */
[----:B------:R-:W1:Y:S01]  /*12c90*/  MUFU.EX2 R47, R47 ;  /* 0x0000002f002f7308 */ /* 0x000e620000000800 */
[----:B------:R-:W-:Y:S02]  /*12ca0*/  FADD.FTZ R159, R145, R159 ;  /* 0x0000009f919f7221 */ /* 0x000fe40000010000 */
[--C-:B------:R-:W-:Y:S01]  /*12cb0*/  FFMA.FTZ R67, R68, c[0x0][0x23c], -R176.reuse ;  /* 0x00008f0044437a23 */ /* 0x100fe200000108b0 */
[C---:B---3--:R-:W-:Y:S03]  /*12cc0*/  HMMA.16816.F32 R4, R24.reuse, R32, R4 ;  /* 0x000000201804723c */ /* 0x048fe60000001804 */
[----:B------:R-:W-:Y:S02]  /*12cd0*/  FADD.FTZ R147, R147, R159 ;  /* 0x0000009f93937221 */ /* 0x000fe40000010000 */
[----:B------:R-:W-:Y:S01]  /*12ce0*/  LDSM.16.MT88.4 R156, [R230+0x11800] ;  /* 0x01180000e69c783b */ /* 0x000fe20000004200 */
[----:B------:R-:W-:Y:S01]  /*12cf0*/  MUFU.EX2 R48, R48 ;  /* 0x0000003000307308 */ /* 0x000fe20000000800 */
[--C-:B------:R-:W-:Y:S01]  /*12d00*/  FFMA.FTZ R68, R69, c[0x0][0x23c], -R176.reuse ;  /* 0x00008f0045447a23 */ /* 0x100fe200000108b0 */
[C---:B------:R-:W-:Y:S04]  /*12d10*/  HMMA.16816.F32 R8, R24.reuse, R34, R8 ;  /* 0x000000221808723c */ /* 0x040fe80000001808 */
[----:B----4-:R-:W-:Y:S01]  /*12d20*/  FADD.FTZ R147, R46, R147 ;  /* 0x000000932e937221 */ /* 0x010fe20000010000 */
[----:B------:R-:W2:Y:S01]  /*12d30*/  LDSM.16.MT88.4 R32, [R230+0xc800] ;  /* 0x00c80000e620783b */ /* 0x000ea20000004200 */
[--C-:B------:R-:W-:Y:S02]  /*12d40*/  FFMA.FTZ R69, R70, c[0x0][0x23c], -R165.reuse ;  /* 0x00008f0046457a23 */ /* 0x100fe400000108a5 */
[----:B------:R-:W3:Y:S01]  /*12d50*/  MUFU.EX2 R49, R49 ;  /* 0x0000003100317308 */ /* 0x000ee20000000800 */
[C---:B------:R-:W-:Y:S03]  /*12d60*/  HMMA.16816.F32 R12, R24.reuse, R40, R12 ;  /* 0x00000028180c723c */ /* 0x040fe6000000180c */
[--C-:B------:R-:W-:Y:S02]  /*12d70*/  FFMA.FTZ R70, R71, c[0x0][0x23c], -R165.reuse ;  /* 0x00008f0047467a23 */ /* 0x100fe400000108a5 */
[--C-:B------:R-:W-:Y:S02]  /*12d80*/  FFMA.FTZ R71, R72, c[0x0][0x23c], -R176.reuse ;  /* 0x00008f0048477a23 */ /* 0x100fe400000108b0 */
[--C-:B------:R-:W-:Y:S01]  /*12d90*/  FFMA.FTZ R72, R73, c[0x0][0x23c], -R176.reuse ;  /* 0x00008f0049487a23 */ /* 0x100fe200000108b0 */
[C---:B------:R-:W-:Y:S01]  /*12da0*/  HMMA.16816.F32 R132, R24.reuse, R42, R132 ;  /* 0x0000002a1884723c */ /* 0x040fe20000001884 */
[----:B------:R-:W-:Y:S01]  /*12db0*/  MUFU.EX2 R50, R50 ;  /* 0x0000003200327308 */ /* 0x000fe20000000800 */
[----:B------:R-:W-:Y:S02]  /*12dc0*/  LDSM.16.MT88.4 R40, [R226+0xc800] ;  /* 0x00c80000e228783b */ /* 0x000fe40000004200 */
[--C-:B------:R-:W-:Y:S02]  /*12dd0*/  FFMA.FTZ R73, R74, c[0x0][0x23c], -R165.reuse ;  /* 0x00008f004a497a23 */ /* 0x100fe400000108a5 */
[--C-:B------:R-:W-:Y:S02]  /*12de0*/  FFMA.FTZ R74, R75, c[0x0][0x23c], -R165.reuse ;  /* 0x00008f004b4a7a23 */ /* 0x100fe400000108a5 */
[C---:B-----5:R-:W-:Y:S03]  /*12df0*/  HMMA.16816.F32 R16, R24.reuse, R28, R16 ;  /* 0x0000001c1810723c */ /* 0x060fe60000001810 */
[----:B------:R-:W4:Y:S01]  /*12e00*/  MUFU.EX2 R51, R51 ;  /* 0x0000003300337308 */ /* 0x000f220000000800 */
        /* <DEDUP_REMOVED lines=9> */
[--C-:B------:R-:W-:Y:S01]  /*12ea0*/  FFMA.FTZ R80, R81, c[0x0][0x23c], -R176.reuse ;  /* 0x00008f0051507a23 */ /* 0x100fe200000108b0 */
[----:B------:R-:W2:Y:S01]  /*12eb0*/  MUFU.EX2 R53, R53 ;  /* 0x0000003500357308 */ /* 0x000ea20000000800 */
[----:B------:R-:W-:Y:S01]  /*12ec0*/  HMMA.16816.F32 R20, R24, R38, R20 ;  /* 0x000000261814723c */ /* 0x000fe20000001814 */
[----:B------:R-:W5:Y:S03]  /*12ed0*/  LDSM.16.MT88.4 R36, [R227+0xc800] ;  /* 0x00c80000e324783b */ /* 0x000f660000004200 */
[--C-:B------:R-:W-:Y:S02]  /*12ee0*/  FFMA.FTZ R81, R82, c[0x0][0x23c], -R165.reuse ;  /* 0x00008f0052517a23 */ /* 0x100fe400000108a5 */
[----:B------:R-:W-:Y:S01]  /*12ef0*/  FFMA.FTZ R82, R83, c[0x0][0x23c], -R165 ;  /* 0x00008f0053527a23 */ /* 0x000fe200000108a5 */
[----:B------:R-:W-:Y:S01]  /*12f00*/  F2FP.PACK_AB R24, R45, R44 ;  /* 0x0000002c2d18723e */ /* 0x000fe200000000ff */
[--C-:B------:R-:W-:Y:S01]  /*12f10*/  FFMA.FTZ R83, R84, c[0x0][0x23c], -R176.reuse ;  /* 0x00008f0054537a23 */ /* 0x100fe200000108b0 */
[----:B------:R-:W-:Y:S03]  /*12f20*/  MUFU.EX2 R54, R54 ;  /* 0x0000003600367308 */ /* 0x000fe60000000800 */
[C---:B-1----:R-:W-:Y:S01]  /*12f30*/  F2FP.PACK_AB R25, R47.reuse, R46 ;  /* 0x0000002e2f19723e */ /* 0x042fe200000000ff */
[----:B------:R-:W-:Y:S01]  /*12f40*/  FADD.FTZ R47, R47, R147 ;  /* 0x000000932f2f7221 */ /* 0x000fe20000010000 */
[----:B---3--:R-:W-:Y:S01]  /*12f50*/  F2FP.PACK_AB R26, R49, R48 ;  /* 0x00000030311a723e */ /* 0x008fe200000000ff */
[--C-:B------:R-:W-:Y:S01]  /*12f60*/  FFMA.FTZ R84, R85, c[0x0][0x23c], -R176.reuse ;  /* 0x00008f0055547a23 */ /* 0x100fe200000108b0 */
[----:B----4-:R-:W-:Y:S01]  /*12f70*/  F2FP.PACK_AB R27, R51, R50 ;  /* 0x00000032331b723e */ /* 0x010fe200000000ff */
[--C-:B------:R-:W-:Y:S02]  /*12f80*/  FFMA.FTZ R85, R86, c[0x0][0x23c], -R165.reuse ;  /* 0x00008f0056557a23 */ /* 0x100fe400000108a5 */
[----:B------:R-:W1:Y:S01]  /*12f90*/  MUFU.EX2 R55, R55 ;  /* 0x0000003700377308 */ /* 0x000e620000000800 */
[--C-:B------:R-:W-:Y:S02]  /*12fa0*/  FFMA.FTZ R86, R87, c[0x0][0x23c], -R165.reuse ;  /* 0x00008f0057567a23 */ /* 0x100fe400000108a5 */
[--C-:B------:R-:W-:Y:S01]  /*12fb0*/  FFMA.FTZ R87, R88, c[0x0][0x23c], -R176.reuse ;  /* 0x00008f0058577a23 */ /* 0x100fe200000108b0 */
[C---:B--2---:R-:W-:Y:S03]  /*12fc0*/  HMMA.16816.F32 R4, R24.reuse, R32, R4 ;  /* 0x000000201804723c */ /* 0x044fe60000001804 */
[--C-:B------:R-:W-:Y:S02]  /*12fd0*/  FFMA.FTZ R88, R89, c[0x0][0x23c], -R176.reuse ;  /* 0x00008f0059587a23 */ /* 0x100fe400000108b0 */
[--C-:B------:R-:W-:Y:S01]  /*12fe0*/  FFMA.FTZ R89, R90, c[0x0][0x23c], -R165.reuse ;  /* 0x00008f005a597a23 */ /* 0x100fe200000108a5 */
[----:B------:R-:W-:Y:S01]  /*12ff0*/  MUFU.EX2 R148, R148 ;  /* 0x0000009400947308 */ /* 0x000fe20000000800 */
[--C-:B------:R-:W-:Y:S01]  /*13000*/  FFMA.FTZ R90, R91, c[0x0][0x23c], -R165.reuse ;  /* 0x00008f005b5a7a23 */ /* 0x100fe200000108a5 */
[C---:B------:R-:W-:Y:S01]  /*13010*/  HMMA.16816.F32 R8, R24.reuse, R34, R8 ;  /* 0x000000221808723c */ /* 0x040fe20000001808 */
[----:B------:R-:W-:Y:S03]  /*13020*/  LDSM.16.MT88.4 R32, [R228+0xd000] ;  /* 0x00d00000e420783b */ /* 0x000fe60000004200 */
[--C-:B------:R-:W-:Y:S02]  /*13030*/  FFMA.FTZ R91, R92, c[0x0][0x23c], -R176.reuse ;  /* 0x00008f005c5b7a23 */ /* 0x100fe400000108b0 */
[--C-:B------:R-:W-:Y:S02]  /*13040*/  FFMA.FTZ R92, R93, c[0x0][0x23c], -R176.reuse ;  /* 0x00008f005d5c7a23 */ /* 0x100fe400000108b0 */
[----:B------:R-:W2:Y:S01]  /*13050*/  MUFU.EX2 R56, R56 ;  /* 0x0000003800387308 */ /* 0x000ea20000000800 */
[C---:B-----5:R-:W-:Y:S03]  /*13060*/  HMMA.16816.F32 R12, R24.reuse, R28, R12 ;  /* 0x0000001c180c723c */ /* 0x060fe6000000180c */
        /* <DEDUP_REMOVED lines=9> */
[----:B------:R-:W4:Y:S01]  /*13100*/  MUFU.EX2 R57, R57 ;  /* 0x0000003900397308 */ /* 0x000f220000000800 */
[--C-:B------:R-:W-:Y:S02]  /*13110*/  FFMA.FTZ R102, R103, c[0x0][0x23c], -R165.reuse ;  /* 0x00008f0067667a23 */ /* 0x100fe400000108a5 */
[--C-:B------:R-:W-:Y:S02]  /*13120*/  FFMA.FTZ R103, R105, c[0x0][0x23c], -R176.reuse ;  /* 0x00008f0069677a23 */ /* 0x100fe400000108b0 */
[C---:B------:R-:W-:Y:S01]  /*13130*/  HMMA.16816.F32 R136, R24.reuse, R38, R136 ;  /* 0x000000261888723c */ /* 0x040fe20000001888 */
[----:B------:R-:W5:Y:S03]  /*13140*/  LDSM.16.MT88.4 R36, [R227+0xd000] ;  /* 0x00d00000e324783b */ /* 0x000f660000004200 */
[--C-:B------:R-:W-:Y:S01]  /*13150*/  FFMA.FTZ R105, R107, c[0x0][0x23c], -R165.reuse ;  /* 0x00008f006b697a23 */ /* 0x100fe200000108a5 */
[----:B------:R-:W2:Y:S01]  /*13160*/  MUFU.EX2 R59, R59 ;  /* 0x0000003b003b7308 */ /* 0x000ea20000000800 */
[--C-:B------:R-:W-:Y:S02]  /*13170*/  FFMA.FTZ R107, R109, c[0x0][0x23c], -R176.reuse ;  /* 0x00008f006d6b7a23 */ /* 0x100fe400000108b0 */
[C---:B------:R-:W-:Y:S04]  /*13180*/  HMMA.16816.F32 R140, R24.reuse, R40, R140 ;  /* 0x00000028188c723c */ /* 0x040fe8000000188c */
[--C-:B------:R-:W-:Y:S02]  /*13190*/  FFMA.FTZ R109, R112, c[0x0][0x23c], -R176.reuse ;  /* 0x00008f00706d7a23 */ /* 0x100fe400000108b0 */
[----:B------:R-:W-:Y:S01]  /*131a0*/  FFMA.FTZ R112, R114, c[0x0][0x23c], -R165 ;  /* 0x00008f0072707a23 */ /* 0x000fe200000108a5 */
[----:B------:R-:W3:Y:S01]  /*131b0*/  MUFU.EX2 R60, R60 ;  /* 0x0000003c003c7308 */ /* 0x000ee20000000800 */
[----:B------:R-:W-:Y:S01]  /*131c0*/  HMMA.16816.F32 R20, R24, R42, R20 ;  /* 0x0000002a1814723c */ /* 0x000fe20000001814 */
[----:B------:R-:W5:Y:S03]  /*131d0*/  LDSM.16.MT88.4 R40, [R226+0xd000] ;  /* 0x00d00000e228783b */ /* 0x000f660000004200 */
[----:B------:R-:W-:Y:S02]  /*131e0*/  FFMA.FTZ R114, R116, c[0x0][0x23c], -R176 ;  /* 0x00008f0074727a23 */ /* 0x000fe400000108b0 */
[----:B------:R-:W-:Y:S01]  /*131f0*/  FADD.FTZ R116, R144, R146 ;  /* 0x0000009290747221 */ /* 0x000fe20000010000 */
[----:B------:R-:W-:Y:S01]  /*13200*/  F2FP.PACK_AB R24, R53, R52 ;  /* 0x000000343518723e */ /* 0x000fe200000000ff */
[----:B------:R-:W-:Y:S01]  /*13210*/  FFMA.FTZ R46, R124, c[0x0][0x23c], -R176 ;  /* 0x00008f007c2e7a23 */ /* 0x000fe200000108b0 */
[----:B------:R-:W-:Y:S03]  /*13220*/  MUFU.EX2 R61, R61 ;  /* 0x0000003d003d7308 */ /* 0x000fe60000000800 */
[----:B-1----:R-:W-:Y:S01]  /*13230*/  F2FP.PACK_AB R25, R55, R54 ;  /* 0x000000363719723e */ /* 0x002fe200000000ff */
[----:B------:R-:W-:Y:S01]  /*13240*/  FADD.FTZ R116, R44, R116 ;  /* 0x000000742c747221 */ /* 0x000fe20000010000 */
[----:B--2---:R-:W-:Y:S01]  /*13250*/  F2FP.PACK_AB R26, R56, R148 ;  /* 0x00000094381a723e */ /* 0x004fe200000000ff */
[----:B------:R-:W-:Y:S01]  /*13260*/  FADD.FTZ R47, R50, R47 ;  /* 0x0000002f322f7221 */ /* 0x000fe20000010000 */
[----:B----4-:R-:W-:Y:S01]  /*13270*/  F2FP.PACK_AB R27, R57, R58 ;  /* 0x0000003a391b723e */ /* 0x010fe200000000ff */
[----:B------:R-:W-:Y:S02]  /*13280*/  FADD.FTZ R116, R45, R116 ;  /* 0x000000742d747221 */ /* 0x000fe40000010000 */
[----:B------:R-:W1:Y:S01]  /*13290*/  MUFU.EX2 R62, R62 ;  /* 0x0000003e003e7308 */ /* 0x000e620000000800 */
[--C-:B------:R-:W-:Y:S02]  /*132a0*/  FFMA.FTZ R45, R123, c[0x0][0x23c], -R165.reuse ;  /* 0x00008f007b2d7a23 */ /* 0x100fe400000108a5 */
[----:B------:R-:W-:Y:S01]  /*132b0*/  FFMA.FTZ R50, R128, c[0x0][0x23c], -R176 ;  /* 0x00008f0080327a23 */ /* 0x000fe200000108b0 */
[C---:B---3--:R-:W-:Y:S03]  /*132c0*/  HMMA.16816.F32 R4, R24.reuse, R28, R4 ;  /* 0x0000001c1804723c */ /* 0x048fe60000001804 */
[----:B------:R-:W-:Y:S02]  /*132d0*/  FADD.FTZ R116, R48, R116 ;  /* 0x0000007430747221 */ /* 0x000fe40000010000 */
[----:B------:R-:W-:Y:S01]  /*132e0*/  FFMA.FTZ R48, R126, c[0x0][0x23c], -R165 ;  /* 0x00008f007e307a23 */ /* 0x000fe200000108a5 */
[----:B------:R-:W2:Y:S01]  /*132f0*/  MUFU.EX2 R64, R64 ;  /* 0x0000004000407308 */ /* 0x000ea20000000800 */
[----:B------:R-:W-:Y:S01]  /*13300*/  FADD.FTZ R51, R51, R47 ;  /* 0x0000002f33337221 */ /* 0x000fe20000010000 */
[C---:B------:R-:W-:Y:S01]  /*13310*/  HMMA.16816.F32 R8, R24.reuse, R30, R8 ;  /* 0x0000001e1808723c */ /* 0x040fe20000001808 */
[----:B------:R-:W3:Y:S03]  /*13320*/  LDSM.16.MT88.4 R28, [R230+0xd800] ;  /* 0x00d80000e61c783b */ /* 0x000ee60000004200 */
[----:B------:R-:W-:Y:S02]  /*13330*/  FFMA.FTZ R47, R125, c[0x0][0x23c], -R176 ;  /* 0x00008f007d2f7a23 */ /* 0x000fe400000108b0 */
[----:B------:R-:W-:Y:S02]  /*13340*/  FADD.FTZ R49, R49, R116 ;  /* 0x0000007431317221 */ /* 0x000fe40000010000 */
[----:B------:R-:W4:Y:S01]  /*13350*/  MUFU.EX2 R63, R63 ;  /* 0x0000003f003f7308 */ /* 0x000f220000000800 */
[C---:B------:R-:W-:Y:S03]  /*13360*/  HMMA.16816.F32 R12, R24.reuse, R32, R12 ;  /* 0x00000020180c723c */ /* 0x040fe6000000180c */
[----:B------:R-:W-:Y:S02]  /*13370*/  FADD.FTZ R49, R52, R49 ;  /* 0x0000003134317221 */ /* 0x000fe40000010000 */
[----:B------:R-:W-:Y:S02]  /*13380*/  FADD.FTZ R51, R54, R51 ;  /* 0x0000003336337221 */ /* 0x000fe40000010000 */
[----:B------:R-:W-:Y:S01]  /*13390*/  FADD.FTZ R53, R53, R49 ;  /* 0x0000003135357221 */ /* 0x000fe20000010000 */
[C---:B------:R-:W-:Y:S01]  /*133a0*/  HMMA.16816.F32 R132, R24.reuse, R34, R132 ;  /* 0x000000221884723c */ /* 0x040fe20000001884 */
[----:B------:R-:W-:Y:S01]  /*133b0*/  MUFU.EX2 R65, R65 ;  /* 0x0000004100417308 */ /* 0x000fe20000000800 */
[----:B------:R-:W1:Y:S02]  /*133c0*/  LDSM.16.MT88.4 R32, [R228+0xd800] ;  /* 0x00d80000e420783b */ /* 0x000e640000004200 */
[----:B------:R-:W-:Y:S02]  /*133d0*/  FFMA.FTZ R49, R127, c[0x0][0x23c], -R165 ;  /* 0x00008f007f317a23 */ /* 0x000fe400000108a5 */
[----:B------:R-:W-:Y:S02]  /*133e0*/  FADD.FTZ R53, R148, R53 ;  /* 0x0000003594357221 */ /* 0x000fe40000010000 */
[C---:B-----5:R-:W-:Y:S03]  /*133f0*/  HMMA.16816.F32 R16, R24.reuse, R36, R16 ;  /* 0x000000241810723c */ /* 0x060fe60000001810 */
[----:B------:R-:W5:Y:S01]  /*13400*/  MUFU.EX2 R66, R66 ;  /* 0x0000004200427308 */ /* 0x000f620000000800 */
[----:B------:R-:W-:Y:S02]  /*13410*/  FADD.FTZ R56, R56, R53 ;  /* 0x0000003538387221 */ /* 0x000fe40000010000 */
[----:B------:R-:W-:Y:S02]  /*13420*/  FADD.FTZ R55, R55, R51 ;  /* 0x0000003337377221 */ /* 0x000fe40000010000 */
[C---:B------:R-:W-:Y:S01]  /*13430*/  HMMA.16816.F32 R136, R24.reuse, R38, R136 ;  /* 0x000000261888723c */ /* 0x040fe20000001888 */
[----:B------:R-:W3:Y:S03]  /*13440*/  LDSM.16.MT88.4 R36, [R227+0xd800] ;  /* 0x00d80000e324783b */ /* 0x000ee60000004200 */
[----:B------:R-:W-:Y:S01]  /*13450*/  FADD.FTZ R56, R59, R56 ;  /* 0x000000383b387221 */ /* 0x000fe20000010000 */
[----:B------:R-:W-:Y:S01]  /*13460*/  MUFU.EX2 R67, R67 ;  /* 0x0000004300437308 */ /* 0x000fe20000000800 */
[----:B------:R-:W-:Y:S02]  /*13470*/  FADD.FTZ R55, R58, R55 ;  /* 0x000000373a377221 */ /* 0x000fe40000010000 */
[C---:B------:R-:W-:Y:S04]  /*13480*/  HMMA.16816.F32 R140, R24.reuse, R40, R140 ;  /* 0x00000028188c723c */ /* 0x040fe8000000188c */
[----:B------:R-:W-:Y:S03]  /*13490*/  FADD.FTZ R55, R57, R55 ;  /* 0x0000003739377221 */ /* 0x000fe60000010000 */
[----:B------:R-:W3:Y:S01]  /*134a0*/  MUFU.EX2 R68, R68 ;  /* 0x0000004400447308 */ /* 0x000ee20000000800 */
[----:B------:R-:W-:Y:S01]  /*134b0*/  HMMA.16816.F32 R20, R24, R42, R20 ;  /* 0x0000002a1814723c */ /* 0x000fe20000001814 */
[----:B------:R-:W3:Y:S06]  /*134c0*/  LDSM.16.MT88.4 R40, [R226+0xd800] ;  /* 0x00d80000e228783b */ /* 0x000eec0000004200 */
[C---:B------:R-:W-:Y:S01]  /*134d0*/  F2FP.PACK_AB R24, R60.reuse, R59 ;  /* 0x0000003b3c18723e */ /* 0x040fe200000000ff */
[----:B------:R-:W-:Y:S01]  /*134e0*/  FADD.FTZ R60, R60, R56 ;  /* 0x000000383c3c7221 */ /* 0x000fe20000010000 */
[----:B------:R-:W-:Y:S03]  /*134f0*/  MUFU.EX2 R69, R69 ;  /* 0x0000004500457308 */ /* 0x000fe60000000800 */
[----:B-1----:R-:W-:Y:S01]  /*13500*/  F2FP.PACK_AB R25, R62, R61 ;  /* 0x0000003d3e19723e */ /* 0x002fe200000000ff */
[----:B--2---:R-:W-:Y:S01]  /*13510*/  FADD.FTZ R60, R64, R60 ;  /* 0x0000003c403c7221 */ /* 0x004fe20000010000 */
[----:B----4-:R-:W-:Y:S01]  /*13520*/  F2FP.PACK_AB R26, R63, R64 ;  /* 0x000000403f1a723e */ /* 0x010fe200000000ff */
[----:B------:R-:W-:Y:S01]  /*13530*/  FADD.FTZ R61, R61, R55 ;  /* 0x000000373d3d7221 */ /* 0x000fe20000010000 */
[----:B-----5:R-:W-:Y:S01]  /*13540*/  F2FP.PACK_AB R27, R66, R65 ;  /* 0x00000041421b723e */ /* 0x020fe200000000ff */
[----:B------:R-:W-:Y:S02]  /*13550*/  FADD.FTZ R60, R63, R60 ;  /* 0x0000003c3f3c7221 */ /* 0x000fe40000010000 */
[----:B------:R-:W1:Y:S01]  /*13560*/  MUFU.EX2 R70, R70 ;  /* 0x0000004600467308 */ /* 0x000e620000000800 */
[----:B------:R-:W-:Y:S03]  /*13570*/  FADD.FTZ R61, R62, R61 ;  /* 0x0000003d3e3d7221 */ /* 0x000fe60000010000 */
[C---:B---3--:R-:W-:Y:S03]  /*13580*/  HMMA.16816.F32 R4, R24.reuse, R28, R4 ;  /* 0x0000001c1804723c */ /* 0x048fe60000001804 */
[----:B------:R-:W-:Y:S03]  /*13590*/  FADD.FTZ R65, R65, R61 ;  /* 0x0000003d41417221 */ /* 0x000fe60000010000 */
[----:B------:R-:W-:Y:S01]  /*135a0*/  MUFU.EX2 R71, R71 ;  /* 0x0000004700477308 */ /* 0x000fe20000000800 */
[----:B------:R-:W-:Y:S01]  /*135b0*/  FADD.FTZ R65, R66, R65 ;  /* 0x0000004142417221 */ /* 0x000fe20000010000 */
[C---:B------:R-:W-:Y:S01]  /*135c0*/  HMMA.16816.F32 R8, R24.reuse, R30, R8 ;  /* 0x0000001e1808723c */ /* 0x040fe20000001808 */
[----:B------:R-:W2:Y:S07]  /*135d0*/  LDSM.16.MT88.4 R28, [R230+0xe000] ;  /* 0x00e00000e61c783b */ /* 0x000eae0000004200 */
[----:B------:R-:W3:Y:S01]  /*135e0*/  MUFU.EX2 R72, R72 ;  /* 0x0000004800487308 */ /* 0x000ee20000000800 */
[C---:B------:R-:W-:Y:S08]  /*135f0*/  HMMA.16816.F32 R12, R24.reuse, R32, R12 ;  /* 0x00000020180c723c */ /* 0x040ff0000000180c */
[C---:B------:R-:W-:Y:S01]  /*13600*/  HMMA.16816.F32 R132, R24.reuse, R34, R132 ;  /* 0x000000221884723c */ /* 0x040fe20000001884 */
[----:B------:R-:W-:Y:S01]  /*13610*/  MUFU.EX2 R73, R73 ;  /* 0x0000004900497308 */ /* 0x000fe20000000800 */
[----:B------:R-:W4:Y:S06]  /*13620*/  LDSM.16.MT88.4 R32, [R228+0xe000] ;  /* 0x00e00000e420783b */ /* 0x000f2c0000004200 */
[C---:B------:R-:W-:Y:S03]  /*13630*/  HMMA.16816.F32 R16, R24.reuse, R36, R16 ;  /* 0x000000241810723c */ /* 0x040fe60000001810 */
[----:B------:R-:W5:Y:S05]  /*13640*/  MUFU.EX2 R74, R74 ;  /* 0x0000004a004a7308 */ /* 0x000f6a0000000800 */
[C---:B------:R-:W-:Y:S01]  /*13650*/  HMMA.16816.F32 R136, R24.reuse, R38, R136 ;  /* 0x000000261888723c */ /* 0x040fe20000001888 */
[----:B------:R-:W4:Y:S04]  /*13660*/  LDSM.16.MT88.4 R36, [R227+0xe000] ;  /* 0x00e00000e324783b */ /* 0x000f280000004200 */
[----:B------:R-:W-:Y:S03]  /*13670*/  MUFU.EX2 R75, R75 ;  /* 0x0000004b004b7308 */ /* 0x000fe60000000800 */
[C---:B------:R-:W-:Y:S07]  /*13680*/  HMMA.16816.F32 R140, R24.reuse, R40, R140 ;  /* 0x00000028188c723c */ /* 0x040fee000000188c */
[----:B------:R-:W2:Y:S01]  /*13690*/  MUFU.EX2 R76, R76 ;  /* 0x0000004c004c7308 */ /* 0x000ea20000000800 */
[----:B------:R-:W-:Y:S01]  /*136a0*/  HMMA.16816.F32 R20, R24, R42, R20 ;  /* 0x0000002a1814723c */ /* 0x000fe20000001814 */
[----:B------:R-:W4:Y:S06]  /*136b0*/  LDSM.16.MT88.4 R40, [R226+0xe000] ;  /* 0x00e00000e228783b */ /* 0x000f2c0000004200 */
[----:B------:R-:W-:Y:S01]  /*136c0*/  F2FP.PACK_AB R24, R68, R67 ;  /* 0x000000434418723e */ /* 0x000fe200000000ff */
[----:B------:R-:W-:Y:S01]  /*136d0*/  FADD.FTZ R67, R67, R60 ;  /* 0x0000003c43437221 */ /* 0x000fe20000010000 */
[----:B------:R-:W-:Y:S03]  /*136e0*/  MUFU.EX2 R77, R77 ;  /* 0x0000004d004d7308 */ /* 0x000fe60000000800 */
[----:B-1----:R-:W-:Y:S01]  /*136f0*/  F2FP.PACK_AB R25, R70, R69 ;  /* 0x000000454619723e */ /* 0x002fe200000000ff */
[----:B------:R-:W-:Y:S01]  /*13700*/  FADD.FTZ R67, R68, R67 ;  /* 0x0000004344437221 */ /* 0x000fe20000010000 */
[----:B---3--:R-:W-:Y:S01]  /*13710*/  F2FP.PACK_AB R26, R72, R71 ;  /* 0x00000047481a723e */ /* 0x008fe200000000ff */
[----:B------:R-:W-:Y:S01]  /*13720*/  FADD.FTZ R69, R69, R65 ;  /* 0x0000004145457221 */ /* 0x000fe20000010000 */
[----:B-----5:R-:W-:Y:S01]  /*13730*/  F2FP.PACK_AB R27, R74, R73 ;  /* 0x000000494a1b723e */ /* 0x020fe200000000ff */
[----:B------:R-:W-:Y:S02]  /*13740*/  FADD.FTZ R71, R71, R67 ;  /* 0x0000004347477221 */ /* 0x000fe40000010000 */
[----:B------:R-:W1:Y:S01]  /*13750*/  MUFU.EX2 R78, R78 ;  /* 0x0000004e004e7308 */ /* 0x000e620000000800 */
[----:B------:R-:W-:Y:S02]  /*13760*/  FADD.FTZ R69, R70, R69 ;  /* 0x0000004546457221 */ /* 0x000fe40000010000 */
[----:B------:R-:W-:Y:S01]  /*13770*/  FADD.FTZ R71, R72, R71 ;  /* 0x0000004748477221 */ /* 0x000fe20000010000 */
[C---:B--2---:R-:W-:Y:S03]  /*13780*/  HMMA.16816.F32 R4, R24.reuse, R28, R4 ;  /* 0x0000001c1804723c */ /* 0x044fe60000001804 */
[----:B------:R-:W-:Y:S03]  /*13790*/  FADD.FTZ R73, R73, R69 ;  /* 0x0000004549497221 */ /* 0x000fe60000010000 */
[----:B------:R-:W-:Y:S01]  /*137a0*/  MUFU.EX2 R79, R79 ;  /* 0x0000004f004f7308 */ /* 0x000fe20000000800 */
[----:B------:R-:W-:Y:S01]  /*137b0*/  FADD.FTZ R73, R74, R73 ;  /* 0x000000494a497221 */ /* 0x000fe20000010000 */
[C---:B------:R-:W-:Y:S01]  /*137c0*/  HMMA.16816.F32 R8, R24.reuse, R30, R8 ;  /* 0x0000001e1808723c */ /* 0x040fe20000001808 */
[----:B------:R-:W2:Y:S07]  /*137d0*/  LDSM.16.MT88.4 R28, [R230+0xe800] ;  /* 0x00e80000e61c783b */ /* 0x000eae0000004200 */
[----:B------:R-:W3:Y:S01]  /*137e0*/  MUFU.EX2 R80, R80 ;  /* 0x0000005000507308 */ /* 0x000ee20000000800 */
[C---:B----4-:R-:W-:Y:S08]  /*137f0*/  HMMA.16816.F32 R12, R24.reuse, R32, R12 ;  /* 0x00000020180c723c */ /* 0x050ff0000000180c */
        /* <DEDUP_REMOVED lines=9> */
[----:B------:R-:W-:Y:S01]  /*13890*/  MUFU.EX2 R84, R84 ;  /* 0x0000005400547308 */ /* 0x000fe20000000800 */
[----:B------:R-:W-:Y:S01]  /*138a0*/  HMMA.16816.F32 R20, R24, R42, R20 ;  /* 0x0000002a1814723c */ /* 0x000fe20000001814 */
[----:B------:R-:W4:Y:S06]  /*138b0*/  LDSM.16.MT88.4 R40, [R226+0xe800] ;  /* 0x00e80000e228783b */ /* 0x000f2c0000004200 */
[----:B------:R-:W-:Y:S01]  /*138c0*/  F2FP.PACK_AB R24, R76, R75 ;  /* 0x0000004b4c18723e */ /* 0x000fe200000000ff */
[----:B------:R-:W-:Y:S01]  /*138d0*/  FADD.FTZ R75, R75, R71 ;  /* 0x000000474b4b7221 */ /* 0x000fe20000010000 */
[----:B------:R-:W4:Y:S03]  /*138e0*/  MUFU.EX2 R85, R85 ;  /* 0x0000005500557308 */ /* 0x000f260000000800 */
        /* <DEDUP_REMOVED lines=14> */
[----:B------:R-:W2:Y:S03]  /*139d0*/  LDSM.16.MT88.4 R28, [R230+0xf000] ;  /* 0x00f00000e61c783b */ /* 0x000ea60000004200 */
[----:B----4-:R-:W-:Y:S04]  /*139e0*/  FADD.FTZ R82, R85, R82 ;  /* 0x0000005255527221 */ /* 0x010fe80000010000 */
[C---:B------:R-:W-:Y:S01]  /*139f0*/  HMMA.16816.F32 R12, R24.reuse, R32, R12 ;  /* 0x00000020180c723c */ /* 0x040fe2000000180c */
[----:B------:R-:W3:Y:S07]  /*13a00*/  MUFU.EX2 R88, R88 ;  /* 0x0000005800587308 */ /* 0x000eee0000000800 */
[C---:B------:R-:W-:Y:S01]  /*13a10*/  HMMA.16816.F32 R132, R24.reuse, R34, R132 ;  /* 0x000000221884723c */ /* 0x040fe20000001884 */
[----:B------:R-:W4:Y:S02]  /*13a20*/  LDSM.16.MT88.4 R32, [R228+0xf000] ;  /* 0x00f00000e420783b */ /* 0x000f240000004200 */
[----:B------:R-:W-:Y:S05]  /*13a30*/  MUFU.EX2 R89, R89 ;  /* 0x0000005900597308 */ /* 0x000fea0000000800 */
[C---:B------:R-:W-:Y:S05]  /*13a40*/  HMMA.16816.F32 R16, R24.reuse, R36, R16 ;  /* 0x000000241810723c */ /* 0x040fea0000001810 */
[----:B------:R-:W5:Y:S03]  /*13a50*/  MUFU.EX2 R90, R90 ;  /* 0x0000005a005a7308 */ /* 0x000f660000000800 */
[C---:B------:R-:W-:Y:S01]  /*13a60*/  HMMA.16816.F32 R136, R24.reuse, R38, R136 ;  /* 0x000000261888723c */ /* 0x040fe20000001888 */
[----:B------:R-:W4:Y:S06]  /*13a70*/  LDSM.16.MT88.4 R36, [R227+0xf000] ;  /* 0x00f00000e324783b */ /* 0x000f2c0000004200 */
[----:B------:R-:W-:Y:S01]  /*13a80*/  MUFU.EX2 R91, R91 ;  /* 0x0000005b005b7308 */ /* 0x000fe20000000800 */
[C---:B------:R-:W-:Y:S08]  /*13a90*/  HMMA.16816.F32 R140, R24.reuse, R40, R140 ;  /* 0x00000028188c723c */ /* 0x040ff0000000188c */
[----:B------:R-:W-:Y:S01]  /*13aa0*/  HMMA.16816.F32 R20, R24, R42, R20 ;  /* 0x0000002a1814723c */ /* 0x000fe20000001814 */
[----:B------:R-:W4:Y:S01]  /*13ab0*/  MUFU.EX2 R92, R92 ;  /* 0x0000005c005c7308 */ /* 0x000f220000000800 */
[----:B------:R-:W4:Y:S05]  /*13ac0*/  LDSM.16.MT88.4 R40, [R226+0xf000] ;  /* 0x00f00000e228783b */ /* 0x000f2a0000004200 */
[----:B------:R-:W-:Y:S01]  /*13ad0*/  F2FP.PACK_AB R24, R84, R83 ;  /* 0x000000535418723e */ /* 0x000fe200000000ff */
[----:B------:R-:W-:Y:S01]  /*13ae0*/  FADD.FTZ R83, R83, R79 ;  /* 0x0000004f53537221 */ /* 0x000fe20000010000 */
[----:B-1----:R-:W-:Y:S02]  /*13af0*/  F2FP.PACK_AB R25, R86, R85 ;  /* 0x000000555619723e */ /* 0x002fe400000000ff */
[----:B------:R-:W-:Y:S01]  /*13b00*/  MUFU.EX2 R3, R3 ;  /* 0x0000000300037308 */ /* 0x000fe20000000800 */
[----:B---3--:R-:W-:Y:S01]  /*13b10*/  F2FP.PACK_AB R26, R88, R87 ;  /* 0x00000057581a723e */ /* 0x008fe200000000ff */
[----:B------:R-:W-:Y:S01]  /*13b20*/  FADD.FTZ R83, R84, R83 ;  /* 0x0000005354537221 */ /* 0x000fe20000010000 */
[----:B-----5:R-:W-:Y:S01]  /*13b30*/  F2FP.PACK_AB R27, R90, R89 ;  /* 0x000000595a1b723e */ /* 0x020fe200000000ff */
[----:B------:R-:W-:Y:S02]  /*13b40*/  FADD.FTZ R86, R86, R82 ;  /* 0x0000005256567221 */ /* 0x000fe40000010000 */
[----:B------:R-:W-:Y:S02]  /*13b50*/  FADD.FTZ R87, R87, R83 ;  /* 0x0000005357577221 */ /* 0x000fe40000010000 */
[----:B------:R-:W-:Y:S02]  /*13b60*/  FADD.FTZ R86, R89, R86 ;  /* 0x0000005659567221 */ /* 0x000fe40000010000 */
[C---:B--2---:R-:W-:Y:S01]  /*13b70*/  HMMA.16816.F32 R4, R24.reuse, R28, R4 ;  /* 0x0000001c1804723c */ /* 0x044fe20000001804 */
[----:B------:R-:W-:Y:S02]  /*13b80*/  MUFU.EX2 R114, R114 ;  /* 0x0000007200727308 */ /* 0x000fe40000000800 */
[----:B------:R-:W-:Y:S02]  /*13b90*/  FADD.FTZ R87, R88, R87 ;  /* 0x0000005758577221 */ /* 0x000fe40000010000 */
[----:B------:R-:W-:Y:S03]  /*13ba0*/  FADD.FTZ R90, R90, R86 ;  /* 0x000000565a5a7221 */ /* 0x000fe60000010000 */
[C---:B------:R-:W-:Y:S01]  /*13bb0*/  HMMA.16816.F32 R8, R24.reuse, R30, R8 ;  /* 0x0000001e1808723c */ /* 0x040fe20000001808 */
[----:B------:R-:W1:Y:S02]  /*13bc0*/  LDSM.16.MT88.4 R28, [R230+0xf800] ;  /* 0x00f80000e61c783b */ /* 0x000e640000004200 */
[----:B------:R-:W-:Y:S05]  /*13bd0*/  MUFU.EX2 R115, R115 ;  /* 0x0000007300737308 */ /* 0x000fea0000000800 */
[C---:B----4-:R-:W-:Y:S05]  /*13be0*/  HMMA.16816.F32 R12, R24.reuse, R32, R12 ;  /* 0x00000020180c723c */ /* 0x050fea000000180c */
[----:B------:R-:W-:Y:S03]  /*13bf0*/  MUFU.EX2 R44, R122 ;  /* 0x0000007a002c7308 */ /* 0x000fe60000000800 */
[C---:B------:R-:W-:Y:S01]  /*13c00*/  HMMA.16816.F32 R132, R24.reuse, R34, R132 ;  /* 0x000000221884723c */ /* 0x040fe20000001884 */
[----:B------:R-:W2:Y:S06]  /*13c10*/  LDSM.16.MT88.4 R32, [R228+0xf800] ;  /* 0x00f80000e420783b */ /* 0x000eac0000004200 */
[----:B------:R-:W-:Y:S01]  /*13c20*/  MUFU.EX2 R45, R45 ;  /* 0x0000002d002d7308 */ /* 0x000fe20000000800 */
[C---:B------:R-:W-:Y:S08]  /*13c30*/  HMMA.16816.F32 R16, R24.reuse, R36, R16 ;  /* 0x000000241810723c */ /* 0x040ff00000001810 */
[C---:B------:R-:W-:Y:S01]  /*13c40*/  HMMA.16816.F32 R136, R24.reuse, R38, R136 ;  /* 0x000000261888723c */ /* 0x040fe20000001888 */
[----:B------:R-:W3:Y:S01]  /*13c50*/  MUFU.EX2 R93, R93 ;  /* 0x0000005d005d7308 */ /* 0x000ee20000000800 */
[----:B------:R-:W4:Y:S06]  /*13c60*/  LDSM.16.MT88.4 R36, [R227+0xf800] ;  /* 0x00f80000e324783b */ /* 0x000f2c0000004200 */
[C---:B------:R-:W-:Y:S03]  /*13c70*/  HMMA.16816.F32 R140, R24.reuse, R40, R140 ;  /* 0x00000028188c723c */ /* 0x040fe6000000188c */
[----:B------:R-:W5:Y:S05]  /*13c80*/  MUFU.EX2 R94, R94 ;  /* 0x0000005e005e7308 */ /* 0x000f6a0000000800 */
[----:B------:R-:W-:Y:S01]  /*13c90*/  HMMA.16816.F32 R20, R24, R42, R20 ;  /* 0x0000002a1814723c */ /* 0x000fe20000001814 */
[----:B------:R-:W1:Y:S04]  /*13ca0*/  LDSM.16.MT88.4 R40, [R226+0xf800] ;  /* 0x00f80000e228783b */ /* 0x000e680000004200 */
[----:B------:R-:W2:Y:S02]  /*13cb0*/  MUFU.EX2 R95, R95 ;  /* 0x0000005f005f7308 */ /* 0x000ea40000000800 */
[C---:B------:R-:W-:Y:S01]  /*13cc0*/  F2FP.PACK_AB R24, R92.reuse, R91 ;  /* 0x0000005b5c18723e */ /* 0x040fe200000000ff */
[----:B------:R-:W-:Y:S04]  /*13cd0*/  FADD.FTZ R91, R91, R87 ;  /* 0x000000575b5b7221 */ /* 0x000fe80000010000 */
[----:B------:R-:W-:Y:S02]  /*13ce0*/  FADD.FTZ R91, R92, R91 ;  /* 0x0000005b5c5b7221 */ /* 0x000fe40000010000 */
[----:B---3--:R-:W-:Y:S01]  /*13cf0*/  FADD.FTZ R90, R93, R90 ;  /* 0x0000005a5d5a7221 */ /* 0x008fe20000010000 */
[----:B------:R-:W3:Y:S01]  /*13d00*/  MUFU.EX2 R96, R96 ;  /* 0x0000006000607308 */ /* 0x000ee20000000800 */
[----:B------:R-:W-:Y:S01]  /*13d10*/  FADD.FTZ R91, R3, R91 ;  /* 0x0000005b035b7221 */ /* 0x000fe20000010000 */
[C---:B-----5:R-:W-:Y:S01]  /*13d20*/  F2FP.PACK_AB R25, R94.reuse, R93 ;  /* 0x0000005d5e19723e */ /* 0x060fe200000000ff */
[----:B------:R-:W-:Y:S07]  /*13d30*/  FADD.FTZ R94, R94, R90 ;  /* 0x0000005a5e5e7221 */ /* 0x000fee0000010000 */
[----:B------:R-:W5:Y:S01]  /*13d40*/  MUFU.EX2 R98, R98 ;  /* 0x0000006200627308 */ /* 0x000f620000000800 */
[C---:B--2---:R-:W-:Y:S01]  /*13d50*/  F2FP.PACK_AB R26, R95.reuse, R3 ;  /* 0x000000035f1a723e */ /* 0x044fe200000000ff */
[----:B------:R-:W-:Y:S08]  /*13d60*/  FADD.FTZ R95, R95, R91 ;  /* 0x0000005b5f5f7221 */ /* 0x000ff00000010000 */
[----:B------:R-:W2:Y:S01]  /*13d70*/  MUFU.EX2 R97, R97 ;  /* 0x0000006100617308 */ /* 0x000ea20000000800 */
[----:B---3--:R-:W-:Y:S09]  /*13d80*/  FADD.FTZ R94, R96, R94 ;  /* 0x0000005e605e7221 */ /* 0x008ff20000010000 */
[----:B------:R-:W-:Y:S01]  /*13d90*/  MUFU.EX2 R99, R99 ;  /* 0x0000006300637308 */ /* 0x000fe20000000800 */
[C---:B-----5:R-:W-:Y:S01]  /*13da0*/  F2FP.PACK_AB R27, R98.reuse, R96 ;  /* 0x00000060621b723e */ /* 0x060fe200000000ff */
[----:B------:R-:W-:Y:S08]  /*13db0*/  FADD.FTZ R98, R98, R94 ;  /* 0x0000005e62627221 */ /* 0x000ff00000010000 */
[----:B------:R-:W3:Y:S01]  /*13dc0*/  MUFU.EX2 R100, R100 ;  /* 0x0000006400647308 */ /* 0x000ee20000000800 */
[C---:B-1----:R-:W-:Y:S03]  /*13dd0*/  HMMA.16816.F32 R4, R24.reuse, R28, R4 ;  /* 0x0000001c1804723c */ /* 0x042fe60000001804 */
[----:B--2---:R-:W-:Y:S05]  /*13de0*/  FADD.FTZ R95, R97, R95 ;  /* 0x0000005f615f7221 */ /* 0x004fea0000010000 */
[C---:B------:R-:W-:Y:S01]  /*13df0*/  HMMA.16816.F32 R8, R24.reuse, R30, R8 ;  /* 0x0000001e1808723c */ /* 0x040fe20000001808 */
[----:B------:R-:W1:Y:S01]  /*13e00*/  LDSM.16.MT88.4 R28, [R230+0x10000] ;  /* 0x01000000e61c783b */ /* 0x000e620000004200 */
[----:B------:R-:W2:Y:S06]  /*13e10*/  MUFU.EX2 R102, R102 ;  /* 0x0000006600667308 */ /* 0x000eac0000000800 */
[C---:B------:R-:W-:Y:S04]  /*13e20*/  HMMA.16816.F32 R12, R24.reuse, R32, R12 ;  /* 0x00000020180c723c */ /* 0x040fe8000000180c */
[----:B------:R-:W-:Y:S01]  /*13e30*/  MUFU.EX2 R101, R101 ;  /* 0x0000006500657308 */ /* 0x000fe20000000800 */
[----:B---3--:R-:W-:Y:S03]  /*13e40*/  FADD.FTZ R98, R100, R98 ;  /* 0x0000006264627221 */ /* 0x008fe60000010000 */
[C---:B------:R-:W-:Y:S01]  /*13e50*/  HMMA.16816.F32 R132, R24.reuse, R34, R132 ;  /* 0x000000221884723c */ /* 0x040fe20000001884 */
[----:B------:R-:W3:Y:S05]  /*13e60*/  LDSM.16.MT88.4 R32, [R228+0x10000] ;  /* 0x01000000e420783b */ /* 0x000eea0000004200 */
[----:B------:R-:W5:Y:S02]  /*13e70*/  MUFU.EX2 R103, R103 ;  /* 0x0000006700677308 */ /* 0x000f640000000800 */
[C---:B----4-:R-:W-:Y:S08]  /*13e80*/  HMMA.16816.F32 R16, R24.reuse, R36, R16 ;  /* 0x000000241810723c */ /* 0x050ff00000001810 */
[C---:B------:R-:W-:Y:S01]  /*13e90*/  HMMA.16816.F32 R136, R24.reuse, R38, R136 ;  /* 0x000000261888723c */ /* 0x040fe20000001888 */
[----:B------:R-:W-:Y:S01]  /*13ea0*/  MUFU.EX2 R104, R104 ;  /* 0x0000006800687308 */ /* 0x000fe20000000800 */
[----:B------:R-:W4:Y:S06]  /*13eb0*/  LDSM.16.MT88.4 R36, [R227+0x10000] ;  /* 0x01000000e324783b */ /* 0x000f2c0000004200 */
[C---:B------:R-:W-:Y:S03]  /*13ec0*/  HMMA.16816.F32 R140, R24.reuse, R40, R140 ;  /* 0x00000028188c723c */ /* 0x040fe6000000188c */
[----:B------:R-:W1:Y:S05]  /*13ed0*/  MUFU.EX2 R105, R105 ;  /* 0x0000006900697308 */ /* 0x000e6a0000000800 */
[----:B------:R-:W-:Y:S01]  /*13ee0*/  HMMA.16816.F32 R20, R24, R42, R20 ;  /* 0x0000002a1814723c */ /* 0x000fe20000001814 */
[----:B------:R-:W3:Y:S04]  /*13ef0*/  LDSM.16.MT88.4 R40, [R226+0x10000] ;  /* 0x01000000e228783b */ /* 0x000ee80000004200 */
[----:B------:R-:W4:Y:S02]  /*13f00*/  MUFU.EX2 R106, R106 ;  /* 0x0000006a006a7308 */ /* 0x000f240000000800 */
[C---:B------:R-:W-:Y:S01]  /*13f10*/  F2FP.PACK_AB R24, R99.reuse, R97 ;  /* 0x000000616318723e */ /* 0x040fe200000000ff */
[----:B------:R-:W-:Y:S01]  /*13f20*/  FADD.FTZ R99, R99, R95 ;  /* 0x0000005f63637221 */ /* 0x000fe20000010000 */
[C---:B--2---:R-:W-:Y:S03]  /*13f30*/  F2FP.PACK_AB R25, R102.reuse, R100 ;  /* 0x000000646619723e */ /* 0x044fe600000000ff */
[----:B-----5:R-:W-:Y:S01]  /*13f40*/  F2FP.PACK_AB R26, R103, R101 ;  /* 0x00000065671a723e */ /* 0x020fe200000000ff */
[----:B------:R-:W-:Y:S02]  /*13f50*/  FADD.FTZ R99, R101, R99 ;  /* 0x0000006365637221 */ /* 0x000fe40000010000 */
[----:B------:R-:W-:Y:S01]  /*13f60*/  MUFU.EX2 R107, R107 ;  /* 0x0000006b006b7308 */ /* 0x000fe20000000800 */
[----:B------:R-:W-:Y:S02]  /*13f70*/  FADD.FTZ R102, R102, R98 ;  /* 0x0000006266667221 */ /* 0x000fe40000010000 */
[----:B------:R-:W-:Y:S01]  /*13f80*/  FADD.FTZ R103, R103, R99 ;  /* 0x0000006367677221 */ /* 0x000fe20000010000 */
[C---:B-1----:R-:W-:Y:S01]  /*13f90*/  F2FP.PACK_AB R27, R105.reuse, R104 ;  /* 0x00000068691b723e */ /* 0x042fe200000000ff */
[----:B------:R-:W-:Y:S04]  /*13fa0*/  FADD.FTZ R102, R104, R102 ;  /* 0x0000006668667221 */ /* 0x000fe80000010000 */
[----:B------:R-:W-:Y:S01]  /*13fb0*/  FADD.FTZ R105, R105, R102 ;  /* 0x0000006669697221 */ /* 0x000fe20000010000 */
[----:B------:R-:W1:Y:S01]  /*13fc0*/  MUFU.EX2 R108, R108 ;  /* 0x0000006c006c7308 */ /* 0x000e620000000800 */
[C---:B------:R-:W-:Y:S03]  /*13fd0*/  HMMA.16816.F32 R4, R24.reuse, R28, R4 ;  /* 0x0000001c1804723c */ /* 0x040fe60000001804 */
[----:B----4-:R-:W-:Y:S05]  /*13fe0*/  FADD.FTZ R103, R106, R103 ;  /* 0x000000676a677221 */ /* 0x010fea0000010000 */
[C---:B------:R-:W-:Y:S01]  /*13ff0*/  HMMA.16816.F32 R8, R24.reuse, R30, R8 ;  /* 0x0000001e1808723c */ /* 0x040fe20000001808 */
[----:B------:R-:W2:Y:S01]  /*14000*/  LDSM.16.MT88.4 R28, [R230+0x10800] ;  /* 0x01080000e61c783b */ /* 0x000ea20000004200 */
[----:B------:R-:W4:Y:S06]  /*14010*/  MUFU.EX2 R110, R110 ;  /* 0x0000006e006e7308 */ /* 0x000f2c0000000800 */
[C---:B---3--:R-:W-:Y:S04]  /*14020*/  HMMA.16816.F32 R12, R24.reuse, R32, R12 ;  /* 0x00000020180c723c */ /* 0x048fe8000000180c */
[----:B------:R-:W-:Y:S01]  /*14030*/  MUFU.EX2 R109, R109 ;  /* 0x0000006d006d7308 */ /* 0x000fe20000000800 */
[----:B-1----:R-:W-:Y:S03]  /*14040*/  FADD.FTZ R105, R108, R105 ;  /* 0x000000696c697221 */ /* 0x002fe60000010000 */
[C---:B------:R-:W-:Y:S01]  /*14050*/  HMMA.16816.F32 R132, R24.reuse, R34, R132 ;  /* 0x000000221884723c */ /* 0x040fe20000001884 */
[----:B------:R-:W1:Y:S05]  /*14060*/  LDSM.16.MT88.4 R32, [R228+0x10800] ;  /* 0x01080000e420783b */ /* 0x000e6a0000004200 */
[----:B------:R-:W3:Y:S02]  /*14070*/  MUFU.EX2 R111, R111 ;  /* 0x0000006f006f7308 */ /* 0x000ee40000000800 */
[C---:B------:R-:W-:Y:S08]  /*14080*/  HMMA.16816.F32 R16, R24.reuse, R36, R16 ;  /* 0x000000241810723c */ /* 0x040ff00000001810 */
[C---:B------:R-:W-:Y:S01]  /*14090*/  HMMA.16816.F32 R136, R24.reuse, R38, R136 ;  /* 0x000000261888723c */ /* 0x040fe20000001888 */
[----:B------:R-:W-:Y:S01]  /*140a0*/  MUFU.EX2 R112, R112 ;  /* 0x0000007000707308 */ /* 0x000fe20000000800 */
[----:B------:R-:W5:Y:S06]  /*140b0*/  LDSM.16.MT88.4 R36, [R227+0x10800] ;  /* 0x01080000e324783b */ /* 0x000f6c0000004200 */
[C---:B------:R-:W-:Y:S03]  /*140c0*/  HMMA.16816.F32 R140, R24.reuse, R40, R140 ;  /* 0x00000028188c723c */ /* 0x040fe6000000188c */
[----:B------:R-:W1:Y:S04]  /*140d0*/  MUFU.EX2 R113, R113 ;  /* 0x0000007100717308 */ /* 0x000e680000000800 */
[----:B------:R-:W-:Y:S01]  /*140e0*/  FFMA.FTZ R41, R119, c[0x0][0x23c], -R165 ;  /* 0x00008f0077297a23 */ /* 0x000fe200000108a5 */
[----:B------:R-:W-:Y:S05]  /*140f0*/  HMMA.16816.F32 R20, R24, R42, R20 ;  /* 0x0000002a1814723c */ /* 0x000fea0000001814 */
[----:B------:R-:W5:Y:S02]  /*14100*/  MUFU.EX2 R40, R118 ;  /* 0x0000007600287308 */ /* 0x000f640000000800 */
[----:B------:R-:W-:Y:S01]  /*14110*/  F2FP.PACK_AB R24, R107, R106 ;  /* 0x0000006a6b18723e */ /* 0x000fe200000000ff */
[--C-:B------:R-:W-:Y:S01]  /*14120*/  FFMA.FTZ R42, R120, c[0x0][0x23c], -R176.reuse ;  /* 0x00008f00782a7a23 */ /* 0x100fe200000108b0 */
[C---:B----4-:R-:W-:Y:S03]  /*14130*/  F2FP.PACK_AB R25, R110.reuse, R108 ;  /* 0x0000006c6e19723e */ /* 0x050fe600000000ff */
[----:B---3--:R-:W-:Y:S01]  /*14140*/  F2FP.PACK_AB R26, R111, R109 ;  /* 0x0000006d6f1a723e */ /* 0x008fe200000000ff */
        /* <DEDUP_REMOVED lines=16> */
[----:B-----5:R-:W-:Y:S04]  /*14250*/  FADD.FTZ R113, R40, R113 ;  /* 0x0000007128717221 */ /* 0x020fe80000010000 */
[C---:B------:R-:W-:Y:S04]  /*14260*/  HMMA.16816.F32 R12, R24.reuse, R32, R12 ;  /* 0x00000020180c723c */ /* 0x040fe8000000180c */
[----:B------:R-:W-:Y:S04]  /*14270*/  MUFU.EX2 R176, R176 ;  /* 0x000000b000b07308 */ /* 0x000fe80000000800 */
[C---:B------:R-:W-:Y:S01]  /*14280*/  HMMA.16816.F32 R132, R24.reuse, R34, R132 ;  /* 0x000000221884723c */ /* 0x040fe20000001884 */
[----:B------:R-:W4:Y:S05]  /*14290*/  LDSM.16.MT88.4 R32, [R230+0x11000] ;  /* 0x01100000e620783b */ /* 0x000f2a0000004200 */
[----:B------:R-:W-:Y:S02]  /*142a0*/  MUFU.EX2 R46, R46 ;  /* 0x0000002e002e7308 */ /* 0x000fe40000000800 */
[C---:B------:R-:W-:Y:S08]  /*142b0*/  HMMA.16816.F32 R16, R24.reuse, R36, R16 ;  /* 0x000000241810723c */ /* 0x040ff00000001810 */
        /* <DEDUP_REMOVED lines=8> */
[C---:B------:R-:W-:Y:S01]  /*14340*/  F2FP.PACK_AB R24, R115.reuse, R114 ;  /* 0x000000727318723e */ /* 0x040fe200000000ff */
        /* <DEDUP_REMOVED lines=16> */
[----:B------:R-:W-:Y:S03]  /*14450*/  FADD.FTZ R45, R45, R41 ;  /* 0x000000292d2d7221 */ /* 0x000fe60000010000 */
        /* <DEDUP_REMOVED lines=8> */
[C---:B-1----:R-:W-:Y:S03]  /*144e0*/  HMMA.16816.F32 R16, R24.reuse, R28, R16 ;  /* 0x0000001c1810723c */ /* 0x042fe60000001810 */
[----:B------:R1:W-:Y:S01]  /*144f0*/  STL [R1], R3 ;  /* 0x0000000301007387 */ /* 0x0003e20000100800 */
[----:B------:R-:W-:Y:S03]  /*14500*/  FADD.FTZ R45, R48, R45 ;  /* 0x0000002d302d7221 */ /* 0x000fe60000010000 */
[----:B------:R-:W4:Y:S01]  /*14510*/  MUFU.EX2 R165, R165 ;  /* 0x000000a500a57308 */ /* 0x000f220000000800 */
[C---:B------:R-:W-:Y:S01]  /*14520*/  HMMA.16816.F32 R136, R24.reuse, R30, R136 ;  /* 0x0000001e1888723c */ /* 0x040fe20000001888 */
[----:B------:R-:W5:Y:S03]  /*14530*/  LDSM.16.MT88.4 R28, [R228+0x11800] ;  /* 0x01180000e41c783b */ /* 0x000f660000004200 */
[----:B------:R-:W-:Y:S04]  /*14540*/  FADD.FTZ R45, R49, R45 ;  /* 0x0000002d312d7221 */ /* 0x000fe80000010000 */
[C---:B---3--:R-:W-:Y:S04]  /*14550*/  HMMA.16816.F32 R140, R24.reuse, R32, R140 ;  /* 0x00000020188c723c */ /* 0x048fe8000000188c */
[----:B--2---:R-:W-:Y:S04]  /*14560*/  FADD.FTZ R45, R36, R45 ;  /* 0x0000002d242d7221 */ /* 0x004fe80000010000 */
[----:B------:R-:W-:Y:S01]  /*14570*/  HMMA.16816.F32 R20, R24, R34, R20 ;  /* 0x000000221814723c */ /* 0x000fe20000001814 */
[----:B------:R-:W2:Y:S03]  /*14580*/  LDSM.16.MT88.4 R24, [R227+0x11800] ;  /* 0x01180000e318783b */ /* 0x000ea60000004200 */
[----:B-1----:R-:W-:Y:S02]  /*14590*/  MOV R3, R0 ;  /* 0x0000000000037202 */ /* 0x002fe40000000f00 */
[C---:B----4-:R-:W-:Y:S01]  /*145a0*/  F2FP.PACK_AB R147, R165.reuse, R36 ;  /* 0x00000024a593723e */ /* 0x050fe200000000ff */
[----:B------:R-:W-:Y:S06]  /*145b0*/  FADD.FTZ R252, R165, R45 ;  /* 0x0000002da5fc7221 */ /* 0x000fec0000010000 */
[C---:B------:R-:W-:Y:S01]  /*145c0*/  HMMA.16816.F32 R160, R144.reuse, R156, R4 ;  /* 0x0000009c90a0723c */ /* 0x040fe20000001804 */
[----:B------:R-:W1:Y:S07]  /*145d0*/  LDSM.16.MT88.4 R4, [R226+0x11800] ;  /* 0x01180000e204783b */ /* 0x000e6e0000004200 */
[C---:B------:R-:W-:Y:S08]  /*145e0*/  HMMA.16816.F32 R156, R144.reuse, R158, R8 ;  /* 0x0000009e909c723c */ /* 0x040ff00000001808 */
[C---:B-----5:R-:W-:Y:S08]  /*145f0*/  HMMA.16816.F32 R152, R144.reuse, R28, R12 ;  /* 0x0000001c9098723c */ /* 0x060ff0000000180c */
[C---:B------:R-:W-:Y:S08]  /*14600*/  HMMA.16816.F32 R132, R144.reuse, R30, R132 ;  /* 0x0000001e9084723c */ /* 0x040ff00000001884 */
[C---:B--2---:R-:W-:Y:S08]  /*14610*/  HMMA.16816.F32 R148, R144.reuse, R24, R16 ;  /* 0x000000189094723c */ /* 0x044ff00000001810 */
[C---:B------:R-:W-:Y:S08]  /*14620*/  HMMA.16816.F32 R136, R144.reuse, R26, R136 ;  /* 0x0000001a9088723c */ /* 0x040ff00000001888 */
[C---:B-1----:R-:W-:Y:S08]  /*14630*/  HMMA.16816.F32 R140, R144.reuse, R4, R140 ;  /* 0x00000004908c723c */ /* 0x042ff0000000188c */
[----:B------:R-:W-:Y:S01]  /*14640*/  HMMA.16816.F32 R144, R144, R6, R20 ;  /* 0x000000069090723c */ /* 0x000fe20000001814 */
[----:B------:R-:W-:-:S07]  /*14650*/  @P1 BRA `(.L_x_3439) ;  /* 0xffffb10000001947 */ /* 0x000fce000383ffff */
.L_x_3435:
[----:B------:R-:W2:Y:S01]  /*14660*/  LDL.LU R6, [R1] ;  /* 0x0000000001067983 */ /* 0x000ea20000300800 */
[----:B------:R-:W-:Y:S01]  /*14670*/  MOV R11, 0x3f800000 ;  /* 0x3f800000000b7802 */ /* 0x000fe20000000f00 */
[----:B------:R-:W-:Y:S01]  /*14680*/  IMAD.MOV.U32 R10, RZ, RZ, 0x3f800000 ;  /* 0x3f800000ff0a7424 */ /* 0x000fe200078e00ff */
[----:B------:R-:W-:Y:S01]  /*14690*/  BSSY B0, `(.L_x_3440) ;  /* 0x00000a2000007945 */ /* 0x000fe20003800000 */
[----:B------:R-:W1:Y:S04]  /*146a0*/  SHFL.BFLY PT, R5, R252, 0x2, 0x1f ;  /* 0x0c401f00fc057f89 */ /* 0x000e6800000e0000 */
[----:B------:R-:W3:Y:S01]  /*146b0*/  S2R R3, SR_TID.X ;  /* 0x0000000000037919 */ /* 0x000ee20000002100 */
[----:B-1----:R-:W-:Y:S01]  /*146c0*/  FADD.FTZ R252, R5, R252 ;  /* 0x000000fc05fc7221 */ /* 0x002fe20000010000 */
[----:B---3--:R-:W-:-:S04]  /*146d0*/  SHF.R.S32.HI R5, RZ, 0x1f, R3 ;  /* 0x0000001fff057819 */ /* 0x008fc80000011403 */
[CC--:B------:R-:W-:Y:S02]  /*146e0*/  LEA.HI R9, R5.reuse, R3.reuse, RZ, 0x2 ;  /* 0x0000000305097211 */ /* 0x0c0fe400078f10ff */
[----:B------:R-:W-:Y:S02]  /*146f0*/  LEA.HI R5, R5, R3, RZ, 0x5 ;  /* 0x0000000305057211 */ /* 0x000fe400078f28ff */
[----:B------:R-:W-:Y:S02]  /*14700*/  SHF.R.S32.HI R8, RZ, 0x1f, R9 ;  /* 0x0000001fff087819 */ /* 0x000fe40000011409 */
[----:B------:R-:W-:-:S05]  /*14710*/  LOP3.LUT R16, R9, 0x1ffffffc, RZ, 0xc0, !PT ;  /* 0x1ffffffc09107812 */ /* 0x000fca00078ec0ff */
[----:B------:R-:W-:Y:S01]  /*14720*/  IMAD.IADD R16, R3, 0x1, -R16 ;  /* 0x0000000103107824 */ /* 0x000fe200078e0a10 */
[----:B------:R-:W-:Y:S06]  /*14730*/  BAR.SYNC.DEFER_BLOCKING 0x0 ;  /* 0x0000000000007b1d */ /* 0x000fec0000010000 */
[----:B--2---:R-:W1:Y:S02]  /*14740*/  SHFL.BFLY PT, R4, R6, 0x2, 0x1f ;  /* 0x0c401f0006047f89 */ /* 0x004e6400000e0000 */
[----:B-1----:R-:W-:Y:S02]  /*14750*/  FADD.FTZ R4, R4, R6 ;  /* 0x0000000604047221 */ /* 0x002fe40000010000 */
[----:B------:R-:W1:Y:S04]  /*14760*/  SHFL.BFLY PT, R6, R252, 0x1, 0x1f ;  /* 0x0c201f00fc067f89 */ /* 0x000e6800000e0000 */
[----:B------:R-:W2:Y:S01]  /*14770*/  SHFL.BFLY PT, R7, R4, 0x1, 0x1f ;  /* 0x0c201f0004077f89 */ /* 0x000ea200000e0000 */
[----:B-1----:R-:W-:-:S02]  /*14780*/  FADD.FTZ R6, R252, R6 ;  /* 0x00000006fc067221 */ /* 0x002fc40000010000 */
[----:B--2---:R-:W-:Y:S01]  /*14790*/  FADD.FTZ R7, R4, R7 ;  /* 0x0000000704077221 */ /* 0x004fe20000010000 */
[----:B------:R-:W-:Y:S02]  /*147a0*/  SHF.R.S32.HI R4, RZ, 0x2, R9 ;  /* 0x00000002ff047819 */ /* 0x000fe40000011409 */
[----:B------:R-:W-:Y:S02]  /*147b0*/  FSETP.NE.FTZ.AND P3, PT, R6, RZ, PT ;  /* 0x000000ff0600720b */ /* 0x000fe40003f75000 */
[----:B------:R-:W-:Y:S02]  /*147c0*/  LEA.HI R8, R8, R4, RZ, 0x3 ;  /* 0x0000000408087211 */ /* 0x000fe400078f18ff */
[----:B------:R-:W-:Y:S02]  /*147d0*/  FSETP.NE.FTZ.AND P4, PT, R7, RZ, PT ;  /* 0x000000ff0700720b */ /* 0x000fe40003f95000 */
[----:B------:R-:W-:-:S04]  /*147e0*/  LOP3.LUT R8, R8, 0xfffffff8, RZ, 0xc0, !PT ;  /* 0xfffffff808087812 */ /* 0x000fc800078ec0ff */
[----:B------:R-:W-:Y:S02]  /*147f0*/  IADD3 R8, R4, -R8, RZ ;  /* 0x8000000804087210 */ /* 0x000fe40007ffe0ff */
[----:B------:R-:W1:Y:S01]  /*14800*/  S2R R4, SR_TID.X ;  /* 0x0000000000047919 */ /* 0x000e620000002100 */
[----:B------:R-:W2:Y:S01]  /*14810*/  @P3 MUFU.RCP R10, R6 ;  /* 0x00000006000a3308 */ /* 0x000ea20000001000 */
[----:B------:R-:W-:-:S04]  /*14820*/  LOP3.LUT R14, R8, 0x1, RZ, 0xc0, !PT ;  /* 0x00000001080e7812 */ /* 0x000fc800078ec0ff */
[----:B------:R-:W-:-:S03]  /*14830*/  ISETP.NE.U32.AND P0, PT, R14, 0x1, PT ;  /* 0x000000010e00780c */ /* 0x000fc60003f05070 */
[----:B------:R-:W3:Y:S01]  /*14840*/  @P4 MUFU.RCP R11, R7 ;  /* 0x00000007000b4308 */ /* 0x000ee20000001000 */
[----:B------:R-:W-:Y:S01]  /*14850*/  R2P PR, R8, 0x6 ;  /* 0x0000000608007804 */ /* 0x000fe20000000000 */
[----:B--2---:R-:W-:-:S06]  /*14860*/  FMUL.FTZ R163, R10, R163 ;  /* 0x000000a30aa37220 */ /* 0x004fcc0000410000 */
[----:B------:R-:W2:Y:S01]  /*14870*/  @P4 MUFU.LG2 R7, R7 ;  /* 0x0000000700074308 */ /* 0x000ea20000000c00 */
[C---:B------:R-:W-:Y:S02]  /*14880*/  FMUL.FTZ R162, R10.reuse, R162 ;  /* 0x000000a20aa27220 */ /* 0x040fe40000410000 */
[C---:B------:R-:W-:Y:S02]  /*14890*/  FMUL.FTZ R159, R10.reuse, R159 ;  /* 0x0000009f0a9f7220 */ /* 0x040fe40000410000 */
[----:B------:R-:W-:Y:S02]  /*148a0*/  FMUL.FTZ R158, R10, R158 ;  /* 0x0000009e0a9e7220 */ /* 0x000fe40000410000 */
[C---:B---3--:R-:W-:Y:S01]  /*148b0*/  FMUL.FTZ R160, R11.reuse, R160 ;  /* 0x000000a00ba07220 */ /* 0x048fe20000410000 */
[----:B------:R-:W3:Y:S01]  /*148c0*/  @P3 MUFU.LG2 R6, R6 ;  /* 0x0000000600063308 */ /* 0x000ee20000000c00 */
        /* <DEDUP_REMOVED lines=15> */
[----:B-1----:R-:W-:Y:S01]  /*149c0*/  SHF.R.S32.HI R11, RZ, 0x1f, R4 ;  /* 0x0000001fff0b7819 */ /* 0x002fe20000011404 */
[C---:B------:R-:W-:Y:S02]  /*149d0*/  FMUL.FTZ R155, R10.reuse, R155 ;  /* 0x0000009b0a9b7220 */ /* 0x040fe40000410000 */
[C---:B------:R-:W-:Y:S01]  /*149e0*/  FMUL.FTZ R154, R10.reuse, R154 ;  /* 0x0000009a0a9a7220 */ /* 0x040fe20000410000 */
[CC--:B------:R-:W-:Y:S01]  /*149f0*/  LEA.HI R13, R11.reuse, R4.reuse, RZ, 0x4 ;  /* 0x000000040b0d7211 */ /* 0x0c0fe200078f20ff */
[C---:B------:R-:W-:Y:S01]  /*14a00*/  FMUL.FTZ R135, R10.reuse, R135 ;  /* 0x000000870a877220 */ /* 0x040fe20000410000 */
[----:B------:R-:W-:Y:S01]  /*14a10*/  LEA.HI R11, R11, R4, RZ, 0x5 ;  /* 0x000000040b0b7211 */ /* 0x000fe200078f28ff */
[C---:B------:R-:W-:Y:S01]  /*14a20*/  FMUL.FTZ R134, R10.reuse, R134 ;  /* 0x000000860a867220 */ /* 0x040fe20000410000 */
[----:B------:R-:W-:Y:S01]  /*14a30*/  SHF.R.S32.HI R12, RZ, 0x4, R13 ;  /* 0x00000004ff0c7819 */ /* 0x000fe2000001140d */
[C---:B------:R-:W-:Y:S01]  /*14a40*/  FMUL.FTZ R151, R10.reuse, R151 ;  /* 0x000000970a977220 */ /* 0x040fe20000410000 */
[----:B------:R-:W-:Y:S01]  /*14a50*/  LOP3.LUT R13, R13, 0xfffffff0, RZ, 0xc0, !PT ;  /* 0xfffffff00d0d7812 */ /* 0x000fe200078ec0ff */
[C---:B------:R-:W-:Y:S01]  /*14a60*/  FMUL.FTZ R150, R10.reuse, R150 ;  /* 0x000000960a967220 */ /* 0x040fe20000410000 */
[----:B------:R-:W-:Y:S01]  /*14a70*/  LOP3.LUT R11, R11, 0xffffffe0, RZ, 0xc0, !PT ;  /* 0xffffffe00b0b7812 */ /* 0x000fe200078ec0ff */
[----:B------:R-:W-:-:S02]  /*14a80*/  FMUL.FTZ R139, R10, R139 ;  /* 0x0000008b0a8b7220 */ /* 0x000fc40000410000 */
[C---:B------:R-:W-:Y:S01]  /*14a90*/  FMUL.FTZ R138, R10.reuse, R138 ;  /* 0x0000008a0a8a7220 */ /* 0x040fe20000410000 */
[----:B------:R-:W-:Y:S01]  /*14aa0*/  IADD3 R11, -R11, R4, RZ ;  /* 0x000000040b0b7210 */ /* 0x000fe20007ffe1ff */
[C---:B------:R-:W-:Y:S02]  /*14ab0*/  FMUL.FTZ R143, R10.reuse, R143 ;  /* 0x0000008f0a8f7220 */ /* 0x040fe40000410000 */
[C---:B------:R-:W-:Y:S02]  /*14ac0*/  FMUL.FTZ R142, R10.reuse, R142 ;  /* 0x0000008e0a8e7220 */ /* 0x040fe40000410000 */
[C---:B------:R-:W-:Y:S02]  /*14ad0*/  FMUL.FTZ R147, R10.reuse, R147 ;  /* 0x000000930a937220 */ /* 0x040fe40000410000 */
[----:B------:R-:W-:Y:S02]  /*14ae0*/  FMUL.FTZ R146, R10, R146 ;  /* 0x000000920a927220 */ /* 0x000fe40000410000 */
[----:B------:R-:W-:Y:S01]  /*14af0*/  IMAD.IADD R10, R4, 0x1, -R13 ;  /* 0x00000001040a7824 */ /* 0x000fe200078e0a0d */
[----:B------:R-:W-:Y:S01]  /*14b00*/  SHF.L.U32 R13, R12, 0x6, RZ ;  /* 0x000000060c0d7819 */ /* 0x000fe200000006ff */
[----:B--2---:R-:W-:Y:S01]  /*14b10*/  @P4 FMUL.FTZ R7, R7, 0.69314718246459960938 ;  /* 0x3f31721807074820 */ /* 0x004fe20000410000 */
[----:B------:R-:W-:Y:S01]  /*14b20*/  MOV R4, 0xff800000 ;  /* 0xff80000000047802 */ /* 0x000fe20000000f00 */
[----:B---3--:R-:W-:Y:S01]  /*14b30*/  @P3 FMUL.FTZ R6, R6, 0.69314718246459960938 ;  /* 0x3f31721806063820 */ /* 0x008fe20000410000 */
[----:B------:R-:W-:Y:S01]  /*14b40*/  LEA.HI R17, R10, R10, RZ, 0x1 ;  /* 0x0000000a0a117211 */ /* 0x000fe200078f08ff */
[----:B------:R-:W-:Y:S01]  /*14b50*/  @P4 FFMA.FTZ R4, R2, c[0x0][0x238], R7 ;  /* 0x00008e0002044a23 */ /* 0x000fe20000010007 */
        /* <DEDUP_REMOVED lines=24> */
[----:B------:R-:W-:-:S02]  /*14ce0*/  IMAD.IADD R19, R17, 0x1, R13 ;  /* 0x0000000111137824 */ /* 0x000fc400078e020d */
[----:B------:R-:W-:Y:S01]  /*14cf0*/  STS.64 [R17], R156 ;  /* 0x0000009c11007388 */ /* 0x000fe20000000a00 */
[----:B------:R-:W-:Y:S01]  /*14d00*/  IMAD.IADD R5, R3, 0x1, -R5 ;  /* 0x0000000103057824 */ /* 0x000fe200078e0a05 */
[----:B------:R-:W-:Y:S02]  /*14d10*/  SHF.R.S32.HI R3, RZ, 0x1f, R11 ;  /* 0x0000001fff037819 */ /* 0x000fe4000001140b */
[----:B------:R-:W-:Y:S02]  /*14d20*/  STS.64 [R17+0x800], R158 ;  /* 0x0008009e11007388 */ /* 0x000fe40000000a00 */
[----:B------:R-:W-:Y:S02]  /*14d30*/  LOP3.LUT P0, RZ, R5, 0x3, RZ, 0xc0, !PT ;  /* 0x0000000305ff7812 */ /* 0x000fe4000780c0ff */
[----:B------:R-:W-:Y:S01]  /*14d40*/  STS.64 [R18], R152 ;  /* 0x0000009812007388 */ /* 0x000fe20000000a00 */
[----:B------:R-:W-:Y:S02]  /*14d50*/  LEA.HI R3, R3, R11, RZ, 0x2 ;  /* 0x0000000b03037211 */ /* 0x000fe400078f10ff */
[----:B------:R-:W-:Y:S01]  /*14d60*/  MOV R5, 0xff800000 ;  /* 0xff80000000057802 */ /* 0x000fe20000000f00 */
[----:B------:R-:W-:Y:S01]  /*14d70*/  STS.64 [R18+0x800], R154 ;  /* 0x0008009a12007388 */ /* 0x000fe20000000a00 */
[----:B------:R-:W-:Y:S01]  /*14d80*/  SHF.R.S32.HI R3, RZ, 0x2, R3 ;  /* 0x00000002ff037819 */ /* 0x000fe20000011403 */
[----:B------:R-:W-:-:S02]  /*14d90*/  @P3 FFMA.FTZ R5, R0, c[0x0][0x238], R6 ;  /* 0x00008e0000053a23 */ /* 0x000fc40000010006 */
[----:B------:R-:W-:Y:S04]  /*14da0*/  STS.64 [R19], R132 ;  /* 0x0000008413007388 */ /* 0x000fe80000000a00 */
[----:B------:R-:W-:Y:S01]  /*14db0*/  STS.64 [R19+0x800], R134 ;  /* 0x0008008613007388 */ /* 0x000fe20000000a00 */
[C---:B-1----:R-:W-:Y:S02]  /*14dc0*/  IADD3 R16, R15.reuse, 0x80, RZ ;  /* 0x000000800f107810 */ /* 0x042fe40007ffe0ff */
[----:B------:R-:W-:-:S04]  /*14dd0*/  @P2 IADD3 R16, R15, -0x80, RZ ;  /* 0xffffff800f102810 */ /* 0x000fc80007ffe0ff */
[----:B------:R-:W-:Y:S01]  /*14de0*/  IADD3 R14, R14, R16, RZ ;  /* 0x000000100e0e7210 */ /* 0x000fe20007ffe0ff */
[----:B------:R-:W-:Y:S04]  /*14df0*/  STS.64 [R16], R148 ;  /* 0x0000009410007388 */ /* 0x000fe80000000a00 */
[----:B------:R1:W-:Y:S01]  /*14e00*/  STS.64 [R16+0x800], R150 ;  /* 0x0008009610007388 */ /* 0x0003e20000000a00 */
[----:B------:R-:W-:-:S03]  /*14e10*/  IMAD.IADD R15, R13, 0x1, R14 ;  /* 0x000000010d0f7824 */ /* 0x000fc600078e020e */
[----:B------:R-:W-:Y:S04]  /*14e20*/  STS.64 [R14], R136 ;  /* 0x000000880e007388 */ /* 0x000fe80000000a00 */
[----:B------:R2:W-:Y:S01]  /*14e30*/  STS.64 [R14+0x800], R138 ;  /* 0x0008008a0e007388 */ /* 0x0005e20000000a00 */
[----:B-1----:R-:W-:-:S03]  /*14e40*/  IADD3 R16, R13, R16, RZ ;  /* 0x000000100d107210 */ /* 0x002fc60007ffe0ff */
[----:B------:R-:W1:Y:S04]  /*14e50*/  S2R R13, SR_CTAID.Z ;  /* 0x00000000000d7919 */ /* 0x000e680000002700 */
[----:B------:R-:W-:Y:S04]  /*14e60*/  STS.64 [R16], R140 ;  /* 0x0000008c10007388 */ /* 0x000fe80000000a00 */
[----:B------:R-:W-:Y:S04]  /*14e70*/  STS.64 [R16+0x800], R142 ;  /* 0x0008008e10007388 */ /* 0x000fe80000000a00 */
[----:B------:R-:W-:Y:S04]  /*14e80*/  STS.64 [R15], R144 ;  /* 0x000000900f007388 */ /* 0x000fe80000000a00 */
[----:B------:R3:W-:Y:S04]  /*14e90*/  STS.64 [R15+0x800], R146 ;  /* 0x000800920f007388 */ /* 0x0007e80000000a00 */
[----:B------:R-:W-:Y:S06]  /*14ea0*/  BAR.SYNC.DEFER_BLOCKING 0x0 ;  /* 0x0000000000007b1d */ /* 0x000fec0000010000 */
[----:B--2---:R-:W2:Y:S01]  /*14eb0*/  S2R R14, SR_CTAID.Y ;  /* 0x00000000000e7919 */ /* 0x004ea20000002600 */
[----:B---3--:R-:W-:-:S03]  /*14ec0*/  IADD3 R15, -R244, RZ, RZ ;  /* 0x000000fff40f7210 */ /* 0x008fc60007ffe1ff */
[----:B------:R-:W3:Y:S04]  /*14ed0*/  LDS.128 R40, [R9.X4] ;  /* 0x0000000009287984 */ /* 0x000ee80000004c00 */
[----:B------:R-:W4:Y:S01]  /*14ee0*/  LDS.128 R36, [R9.X4+0x800] ;  /* 0x0008000009247984 */ /* 0x000f220000004c00 */
[----:B-1----:R-:W-:Y:S01]  /*14ef0*/  IMAD R13, R15, c[0x0][0x1c0], R13 ;  /* 0x000070000f0d7a24 */ /* 0x002fe200078e020d */
[----:B------:R-:W-:Y:S01]  /*14f00*/  SHF.R.S32.HI R15, RZ, 0x1f, R8 ;  /* 0x0000001fff0f7819 */ /* 0x000fe20000011408 */
[----:B--2---:R-:W-:Y:S01]  /*14f10*/  IMAD R14, R14, c[0x0][0x210], R244 ;  /* 0x000084000e0e7a24 */ /* 0x004fe200078e02f4 */
[----:B------:R-:W1:Y:S02]  /*14f20*/  LDS.128 R32, [R9.X4+0x1000] ;  /* 0x0010000009207984 */ /* 0x000e640000004c00 */
[----:B------:R-:W-:Y:S01]  /*14f30*/  LEA.HI R15, R15, R8, RZ, 0x2 ;  /* 0x000000080f0f7211 */ /* 0x000fe200078f10ff */
[----:B------:R-:W-:Y:S01]  /*14f40*/  IMAD R13, R14, c[0x0][0x1c0], R13 ;  /* 0x000070000e0d7a24 */ /* 0x000fe200078e020d */
[----:B------:R-:W2:Y:S02]  /*14f50*/  LDS.128 R28, [R9.X4+0x1800] ;  /* 0x00180000091c7984 */ /* 0x000ea40000004c00 */
[----:B------:R-:W-:-:S02]  /*14f60*/  LOP3.LUT R15, R15, 0xffffffc, RZ, 0xc0, !PT ;  /* 0x0ffffffc0f0f7812 */ /* 0x000fc400078ec0ff */
[----:B------:R-:W1:Y:S02]  /*14f70*/  LDS.128 R24, [R9.X4+0x2000] ;  /* 0x0020000009187984 */ /* 0x000e640000004c00 */
[----:B------:R-:W-:Y:S02]  /*14f80*/  IADD3 R15, R8, -R15, RZ ;  /* 0x8000000f080f7210 */ /* 0x000fe40007ffe0ff */
[----:B------:R-:W1:Y:S02]  /*14f90*/  LDS.128 R20, [R9.X4+0x2800] ;  /* 0x0028000009147984 */ /* 0x000e640000004c00 */
[----:B------:R-:W-:Y:S02]  /*14fa0*/  LEA R15, R15, R3, 0x4 ;  /* 0x000000030f0f7211 */ /* 0x000fe400078e20ff */
[----:B------:R-:W1:Y:S04]  /*14fb0*/  LDS.128 R16, [R9.X4+0x3000] ;  /* 0x0030000009107984 */ /* 0x000e680000004c00 */
[----:B------:R5:W1:Y:S04]  /*14fc0*/  LDS.128 R44, [R9.X4+0x3800] ;  /* 0x00380000092c7984 */ /* 0x000a680000004c00 */
[----:B-----5:R-:W5:Y:S02]  /*14fd0*/  S2R R9, SR_CTAID.X ;  /* 0x0000000000097919 */ /* 0x020f640000002500 */
[----:B-----5:R-:W-:-:S04]  /*14fe0*/  IMAD.SHL.U32 R9, R9, 0x40, RZ ;  /* 0x0000004009097824 */ /* 0x020fc800078e00ff */
[----:B------:R-:W-:Y:S01]  /*14ff0*/  IMAD R9, R13, c[0x0][0x214], R9 ;  /* 0x000085000d097a24 */ /* 0x000fe200078e0209 */
[----:B------:R-:W-:Y:S05]  /*15000*/  @P0 BRA `(.L_x_3441) ;  /* 0x000000a000000947 */ /* 0x000fea0003800000 */
[----:B-1234-:R-:W-:Y:S02]  /*15010*/  IADD3 R3, R15, 0x8, RZ ;  /* 0x000000080f037810 */ /* 0x01efe40007ffe0ff */
[----:B------:R-:W-:Y:S02]  /*15020*/  SHF.R.S32.HI R2, RZ, 0x1f, R15 ;  /* 0x0000001fff027819 */ /* 0x000fe4000001140f */
[----:B------:R-:W-:Y:S02]  /*15030*/  IADD3 R0, P0, R9, R15, RZ ;  /* 0x0000000f09007210 */ /* 0x000fe40007f1e0ff */
[-C--:B------:R-:W-:Y:S02]  /*15040*/  ISETP.GE.AND P2, PT, R15, R237.reuse, PT ;  /* 0x000000ed0f00720c */ /* 0x080fe40003f46270 */
[----:B------:R-:W-:Y:S02]  /*15050*/  ISETP.GE.AND P1, PT, R3, R237, PT ;  /* 0x000000ed0300720c */ /* 0x000fe40003f26270 */
[----:B------:R-:W-:-:S02]  /*15060*/  LEA.HI.X.SX32 R2, R9, R2, 0x1, P0 ;  /* 0x0000000209027211 */ /* 0x000fc400000f0eff */
[----:B------:R-:W-:-:S04]  /*15070*/  LEA R6, P0, R0, c[0x0][0x208], 0x2 ;  /* 0x0000820000067a11 */ /* 0x000fc800078010ff */
[----:B------:R-:W-:-:S05]  /*15080*/  LEA.HI.X R7, R0, c[0x0][0x20c], R2, 0x2, P0 ;  /* 0x0000830000077a11 */ /* 0x000fca00000f1402 */
[----:B------:R1:W-:Y:S04]  /*15090*/  @!P2 STG.E [R6.64], R4 ;  /* 0x000000040600a986 */ /* 0x0003e8000c10190c */
[----:B------:R1:W-:Y:S02]  /*150a0*/  @!P1 STG.E [R6.64+0x20], R5 ;  /* 0x0000200506009986 */ /* 0x0003e4000c10190c */
.L_x_3441:
[----:B-1234-:R-:W-:Y:S05]  /*150b0*/  BSYNC B0 ;  /* 0x0000000000007941 */ /* 0x01efea0003800000 */
.L_x_3440:
[----:B------:R-:W-:Y:S01]  /*150c0*/  IMAD.SHL.U32 R4, R10, 0x4, RZ ;  /* 0x000000040a047824 */ /* 0x000fe200078e00ff */
[C---:B------:R-:W-:Y:S01]  /*150d0*/  IADD3 R3, R12.reuse, 0x8, RZ ;  /* 0x000000080c037810 */ /* 0x040fe20007ffe0ff */
[----:B------:R-:W-:Y:S01]  /*150e0*/  IMAD R9, R9, c[0x0][0x22c], RZ ;  /* 0x00008b0009097a24 */ /* 0x000fe200078e02ff */
[C---:B------:R-:W-:Y:S02]  /*150f0*/  IADD3 R2, R12.reuse, 0x10, RZ ;  /* 0x000000100c027810 */ /* 0x040fe40007ffe0ff */
[----:B------:R-:W-:Y:S02]  /*15100*/  SHF.R.S32.HI R5, RZ, 0x1f, R4 ;  /* 0x0000001fff057819 */ /* 0x000fe40000011404 */
[----:B------:R-:W-:-:S02]  /*15110*/  IADD3 R0, R12, 0x18, RZ ;  /* 0x000000180c007810 */ /* 0x000fc40007ffe0ff */
[-C--:B------:R-:W-:Y:S01]  /*15120*/  ISETP.GE.AND P6, PT, R3, R237.reuse, PT ;  /* 0x000000ed0300720c */ /* 0x080fe20003fc6270 */
[----:B------:R-:W-:Y:S01]  /*15130*/  IMAD.WIDE R4, R12, 0x40, R4 ;  /* 0x000000400c047825 */ /* 0x000fe200078e0204 */
[-C--:B------:R-:W-:Y:S02]  /*15140*/  ISETP.GE.AND P5, PT, R2, R237.reuse, PT ;  /* 0x000000ed0200720c */ /* 0x080fe40003fa6270 */
[----:B------:R-:W-:Y:S02]  /*15150*/  ISETP.GE.AND P4, PT, R0, R237, PT ;  /* 0x000000ed0000720c */ /* 0x000fe40003f86270 */
[C---:B------:R-:W-:Y:S02]  /*15160*/  IADD3 R4, P0, R9.reuse, R4, RZ ;  /* 0x0000000409047210 */ /* 0x040fe40007f1e0ff */
[----:B------:R-:W-:Y:S02]  /*15170*/  IADD3 R3, R12, 0x20, RZ ;  /* 0x000000200c037810 */ /* 0x000fe40007ffe0ff */
[----:B------:R-:W-:-:S02]  /*15180*/  LEA.HI.X.SX32 R9, R9, R5, 0x1, P0 ;  /* 0x0000000509097211 */ /* 0x000fc400000f0eff */
[----:B------:R-:W-:Y:S02]  /*15190*/  LEA R6, P0, R4, c[0x0][0x1d8], 0x2 ;  /* 0x0000760004067a11 */ /* 0x000fe400078010ff */
[----:B------:R-:W-:Y:S02]  /*151a0*/  IADD3 R2, R12, 0x28, RZ ;  /* 0x000000280c027810 */ /* 0x000fe40007ffe0ff */
[----:B------:R-:W-:Y:S02]  /*151b0*/  LEA.HI.X R7, R4, c[0x0][0x1dc], R9, 0x2, P0 ;  /* 0x0000770004077a11 */ /* 0x000fe400000f1409 */
[C---:B------:R-:W-:Y:S02]  /*151c0*/  ISETP.GE.AND P0, PT, R12.reuse, R237, PT ;  /* 0x000000ed0c00720c */ /* 0x040fe40003f06270 */
[C---:B------:R-:W-:Y:S01]  /*151d0*/  IADD3 R0, R12.reuse, 0x30, RZ ;  /* 0x000000300c007810 */ /* 0x040fe20007ffe0ff */
[----:B------:R1:W-:Y:S01]  /*151e0*/  @!P6 STG.E.128 [R6.64+0x800], R36 ;  /* 0x000800240600e986 */ /* 0x0003e2000c101d0c */
[----:B------:R-:W-:-:S02]  /*151f0*/  IADD3 R12, R12, 0x38, RZ ;  /* 0x000000380c0c7810 */ /* 0x000fc40007ffe0ff */
[-C--:B------:R-:W-:Y:S01]  /*15200*/  ISETP.GE.AND P3, PT, R3, R237.reuse, PT ;  /* 0x000000ed0300720c */ /* 0x080fe20003f66270 */
[----:B------:R1:W-:Y:S01]  /*15210*/  @!P5 STG.E.128 [R6.64+0x1000], R32 ;  /* 0x001000200600d986 */ /* 0x0003e2000c101d0c */
[-C--:B------:R-:W-:Y:S02]  /*15220*/  ISETP.GE.AND P2, PT, R2, R237.reuse, PT ;  /* 0x000000ed0200720c */ /* 0x080fe40003f46270 */
[-C--:B------:R-:W-:Y:S01]  /*15230*/  ISETP.GE.AND P1, PT, R0, R237.reuse, PT ;  /* 0x000000ed0000720c */ /* 0x080fe20003f26270 */
[----:B------:R1:W-:Y:S04]  /*15240*/  @!P4 STG.E.128 [R6.64+0x1800], R28 ;  /* 0x0018001c0600c986 */ /* 0x0003e8000c101d0c */
[----:B------:R1:W-:Y:S04]  /*15250*/  @!P0 STG.E.64 [R6.64], R40 ;  /* 0x0000002806008986 */ /* 0x0003e8000c101b0c */
[----:B------:R1:W-:Y:S01]  /*15260*/  @!P0 STG.E.64 [R6.64+0x8], R42 ;  /* 0x0000082a06008986 */ /* 0x0003e2000c101b0c */
[----:B------:R-:W-:-:S03]  /*15270*/  ISETP.GE.AND P0, PT, R12, R237, PT ;  /* 0x000000ed0c00720c */ /* 0x000fc60003f06270 */
[----:B------:R1:W-:Y:S04]  /*15280*/  @!P3 STG.E.128 [R6.64+0x2000], R24 ;  /* 0x002000180600b986 */ /* 0x0003e8000c101d0c */
[----:B------:R1:W-:Y:S04]  /*15290*/  @!P2 STG.E.128 [R6.64+0x2800], R20 ;  /* 0x002800140600a986 */ /* 0x0003e8000c101d0c */
[----:B------:R1:W-:Y:S02]  /*152a0*/  @!P1 STG.E.128 [R6.64+0x3000], R16 ;  /* 0x0030001006009986 */ /* 0x0003e4000c101d0c */
[----:B------:R-:W-:Y:S05]  /*152b0*/  @P0 EXIT ;  /* 0x000000000000094d */ /* 0x000fea0003800000 */
[----:B------:R-:W-:Y:S01]  /*152c0*/  STG.E.128 [R6.64+0x3800], R44 ;  /* 0x0038002c06007986 */ /* 0x000fe2000c101d0c */
[----:B------:R-:W-:Y:S05]  /*152d0*/  EXIT ;  /* 0x000000000000794d */ /* 0x000fea0003800000 */
.L_x_3442:
        /* <DEDUP_REMOVED lines=10> */
.L_x_7774:


//--------------------- .text._ZN5flash24flash_fwd_splitkv_kernelI23Flash_fwd_kernel_traitsILi64ELi64ELi256ELi4ELb0ELb0EN7cutlass6half_tE19Flash_kernel_traitsILi64ELi64ELi256ELi4ES3_EELb1ELb0ELb0ELb0ELb1ELb1ELb1ELb0EEEvNS_16Flash_fwd_paramsE --------------------------
	.section	.text._ZN5flash24flash_fwd_splitkv_kernelI23Flash_fwd_kernel_traitsILi64ELi64ELi256ELi4ELb0ELb0EN7cutlass6half_tE19Flash_kernel_traitsILi64ELi64ELi256ELi4ES3_EELb1ELb0ELb0ELb0ELb1ELb1ELb1ELb0EEEvNS_16Flash_fwd_paramsE,"ax",@progbits
	.sectioninfo	@"SHI_REGISTERS=255"
	.align	128
        .global         _ZN5flash24flash_fwd_splitkv_kernelI23Flash_fwd_kernel_traitsILi64ELi64ELi256ELi4ELb0ELb0EN7cutlass6half_tE19Flash_kernel_traitsILi64ELi64ELi256ELi4ES3_EELb1ELb0ELb0ELb0ELb1ELb1ELb1ELb0EEEvNS_16Flash_fwd_paramsE
        .type           _ZN5flash24flash_fwd_splitkv_kernelI23Flash_fwd_kernel_traitsILi64ELi64ELi256ELi4ELb0ELb0EN7cutlass6half_tE19Flash_kernel_traitsILi64ELi64ELi256ELi4ES3_EELb1ELb0ELb0ELb0ELb1ELb1ELb1ELb0EEEvNS_16Flash_fwd_paramsE,@function
        .size           _ZN5flash24flash_fwd_splitkv_kernelI23Flash_fwd_kernel_traitsILi64ELi64ELi256ELi4ELb0ELb0EN7cutlass6half_tE19Flash_kernel_traitsILi64ELi64ELi256ELi4ES3_EELb1ELb0ELb0ELb0ELb1ELb1ELb1ELb0EEEvNS_16Flash_fwd_paramsE,(.L_x_7775 - _ZN5flash24flash_fwd_splitkv_kernelI23Flash_fwd_kernel_traitsILi64ELi64ELi256ELi4ELb0ELb0EN7cutlass6half_tE19Flash_kernel_traitsILi64ELi64ELi256ELi4ES3_EELb1ELb0ELb0ELb0ELb1ELb1ELb1ELb0EEEvNS_16Flash_fwd_paramsE)
        .other          _ZN5flash24flash_fwd_splitkv_kernelI23Flash_fwd_kernel_traitsILi64ELi64ELi256ELi4ELb0ELb0EN7cutlass6half_tE19Flash_kernel_traitsILi64ELi64ELi256ELi4ES3_EELb1ELb0ELb0ELb0ELb1ELb1ELb1ELb0EEEvNS_16Flash_fwd_paramsE,@"STO_CUDA_ENTRY STV_DEFAULT"
_ZN5flash24flash_fwd_splitkv_kernelI23Flash_fwd_kernel_traitsILi64ELi64ELi256ELi4ELb0ELb0EN7cutlass6half_tE19Flash_kernel_traitsILi64ELi64ELi256ELi4ES3_EELb1ELb0ELb0ELb0ELb1ELb1ELb1ELb0EEEvNS_16Flash_fwd_paramsE:
.text._ZN5flash24flash_fwd_splitkv_kernelI23Flash_fwd_kernel_traitsILi64ELi64ELi256ELi4ELb0ELb0EN7cutlass6half_tE19Flash_kernel_traitsILi64ELi64ELi256ELi4ES3_EELb1ELb0ELb0ELb0ELb1ELb1ELb1ELb0EEEvNS_16Flash_fwd_paramsE:
[----:B------:R-:W-:Y:S02]  /*0000*/  MOV R1, c[0x0][0x28] ;  /* 0x00000a0000017a02 */ /* 0x000fe40000000f00 */
[----:B------:R-:W1:Y:S01]  /*0010*/  I2F.U32.RP R2, c[0x0][0x1c0] ;  /* 0x0000700000027b06 */ /* 0x000e620000209000 */
[----:B------:R-:W2:Y:S01]  /*0020*/  S2R R15, SR_CTAID.Z ;  /* 0x00000000000f7919 */ /* 0x000ea20000002700 */
[----:B------:R-:W-:Y:S01]  /*0030*/  ISETP.NE.U32.AND P1, PT, RZ, c[0x0][0x1c0], PT ;  /* 0x00007000ff007a0c */ /* 0x000fe20003f25070 */
[----:B------:R-:W-:Y:S01]  /*0040*/  IMAD.MOV.U32 R12, RZ, RZ, 0x4 ;  /* 0x00000004ff0c7424 */ /* 0x000fe200078e00ff */
[----:B------:R-:W-:Y:S01]  /*0050*/  ULDC.64 UR12, c[0x0][0x118] ;  /* 0x00004600000c7ab9 */ /* 0x000fe20000000a00 */
[----:B------:R-:W-:Y:S01]  /*0060*/  IMAD.MOV.U32 R11, RZ, RZ, -0x1 ;  /* 0xffffffffff0b7424 */ /* 0x000fe200078e00ff */
[----:B------:R-:W-:Y:S02]  /*0070*/  IADD3 R1, R1, -0x50, RZ ;  /* 0xffffffb001017810 */ /* 0x000fe40007ffe0ff */
        /* <DEDUP_REMOVED lines=14> */
[----:B------:R-:W-:Y:S02]  /*0160*/  ISETP.GE.U32.AND P0, PT, R0, c[0x0][0x1c0], PT ;  /* 0x0000700000007a0c */ /* 0x000fe40003f06070 */
        /* <DEDUP_REMOVED lines=9> */
[----:B------:R-:W-:Y:S01]  /*0200*/  ISETP.EQ.OR.EX P1, PT, RZ, c[0x0][0x24c], !P3, P1 ;  /* 0x00009300ff007a0c */ /* 0x000fe20005f22710 */
[----:B------:R1:W-:Y:S01]  /*0210*/  STL [R1+0x28], R16 ;  /* 0x0000281001007387 */ /* 0x0003e20000100800 */
[----:B------:R-:W-:Y:S01]  /*0220*/  ISETP.NE.AND.EX P0, PT, RZ, c[0x0][0x254], PT, P0 ;  /* 0x00009500ff007a0c */ /* 0x000fe20003f05300 */
[----:B------:R-:W-:-:S02]  /*0230*/  IMAD.WIDE R6, R16, R12, c[0x0][0x248] ;  /* 0x0000920010067625 */ /* 0x000fc400078e020c */
[----:B------:R2:W3:Y:S04]  /*0240*/  @P2 LDG.E R11, [R2.64] ;  /* 0x0000000c020b2981 */ /* 0x0004e8000c1e1900 */
[----:B------:R2:W3:Y:S01]  /*0250*/  @P2 LDG.E R4, [R2.64+0x4] ;  /* 0x0000040c02042981 */ /* 0x0004e2000c1e1900 */
[----:B------:R-:W-:-:S03]  /*0260*/  IMAD.MOV.U32 R8, RZ, RZ, RZ ;  /* 0x000000ffff087224 */ /* 0x000fc600078e00ff */
[----:B------:R1:W5:Y:S04]  /*0270*/  @!P1 LDG.E R10, [R6.64] ;  /* 0x0000000c060a9981 */ /* 0x000368000c1e1900 */
[----:B------:R-:W4:Y:S04]  /*0280*/  S2R R18, SR_CTAID.X ;  /* 0x0000000000127919 */ /* 0x000f280000002500 */
[----:B------:R-:W1:Y:S01]  /*0290*/  S2R R9, SR_CTAID.Y ;  /* 0x0000000000097919 */ /* 0x000e620000002600 */
[----:B--2---:R-:W-:-:S05]  /*02a0*/  @P0 IMAD.WIDE R2, R16, R12, c[0x0][0x250] ;  /* 0x0000940010020625 */ /* 0x004fca00078e020c */
[----:B------:R2:W5:Y:S01]  /*02b0*/  @P0 LDG.E R8, [R2.64] ;  /* 0x0000000c02080981 */ /* 0x000562000c1e1900 */
[----:B------:R-:W-:-:S04]  /*02c0*/  ISETP.NE.U32.AND P0, PT, RZ, c[0x0][0x248], PT ;  /* 0x00009200ff007a0c */ /* 0x000fc80003f05070 */
[----:B------:R-:W-:Y:S01]  /*02d0*/  ISETP.NE.AND.EX P0, PT, RZ, c[0x0][0x24c], PT, P0 ;  /* 0x00009300ff007a0c */ /* 0x000fe20003f05300 */
[----:B------:R-:W-:-:S04]  /*02e0*/  IMAD.MOV R0, RZ, RZ, -R16 ;  /* 0x000000ffff007224 */ /* 0x000fc800078e0a10 */
[----:B------:R-:W-:Y:S02]  /*02f0*/  IMAD R15, R0, c[0x0][0x1c0], R15 ;  /* 0x00007000000f7a24 */ /* 0x000fe400078e020f */
[----:B---3--:R-:W-:Y:S02]  /*0300*/  @P2 IMAD.IADD R90, R4, 0x1, -R11 ;  /* 0x00000001045a2824 */ /* 0x008fe400078e0a0b */
[----:B------:R-:W-:-:S04]  /*0310*/  @!P2 IMAD.MOV.U32 R90, RZ, RZ, c[0x0][0x214] ;  /* 0x00008500ff5aa624 */ /* 0x000fc800078e00ff */
[----:B------:R-:W-:Y:S05]  /*0320*/  @!P0 BRA `(.L_x_3443) ;  /* 0x0000004000008947 */ /* 0x000fea0003800000 */
[----:B-12-4-:R-:W2:Y:S02]  /*0330*/  @P3 LDG.E R0, [R6.64+0x4] ;  /* 0x0000040c06003981 */ /* 0x016ea4000c1e1900 */
[----:B--2--5:R-:W-:-:S06]  /*0340*/  @P3 IADD3 R4, R0, -R10, RZ ;  /* 0x8000000a00043210 */ /* 0x024fcc0007ffe0ff */
[----:B------:R1:W5:Y:S01]  /*0350*/  @!P3 LDG.E R4, [R6.64] ;  /* 0x0000000c0604b981 */ /* 0x000362000c1e1900 */
[----:B------:R-:W-:Y:S05]  /*0360*/  BRA `(.L_x_3444) ;  /* 0x0000001000007947 */ /* 0x000fea0003800000 */
.L_x_3443:
[----:B-12-4-:R-:W-:Y:S02]  /*0370*/  MOV R4, c[0x0][0x218] ;  /* 0x0000860000047a02 */ /* 0x016fe40000000f00 */
.L_x_3444:
[----:B------:R-:W-:-:S04]  /*0380*/  ISETP.NE.U32.AND P2, PT, RZ, c[0x0][0x258], PT ;  /* 0x00009600ff007a0c */ /* 0x000fc80003f45070 */
[----:B------:R-:W-:-:S13]  /*0390*/  ISETP.NE.AND.EX P2, PT, RZ, c[0x0][0x25c], PT, P2 ;  /* 0x00009700ff007a0c */ /* 0x000fda0003f45320 */
[----:B------:R-:W-:-:S06]  /*03a0*/  @P2 IMAD.WIDE R2, R16, R12, c[0x0][0x258] ;  /* 0x0000960010022625 */ /* 0x000fcc00078e020c */
        /* <DEDUP_REMOVED lines=9> */
[----:B-1----:R-:W-:Y:S01]  /*0440*/  IABS R6, c[0x0][0x10] ;  /* 0x0000040000067a13 */ /* 0x002fe20000000000 */
        /* <DEDUP_REMOVED lines=31> */
[----:B------:R-:W-:Y:S02]  /*0640*/  IADD3 R2, R2, c[0x0][0x2e8], R88 ;  /* 0x0000ba0002027a10 */ /* 0x000fe40007ffe058 */
[----:B------:R-:W-:Y:S02]  /*0650*/  @P2 IADD3 R0, R0, 0x1, RZ ;  /* 0x0000000100002810 */ /* 0x000fe40007ffe0ff */
[----:B------:R-:W-:Y:S02]  /*0660*/  SHF.R.S32.HI R3, RZ, 0x1f, R2 ;  /* 0x0000001fff037819 */ /* 0x000fe40000011402 */
[----:B------:R-:W-:Y:S01]  /*0670*/  SHF.R.S32.HI R4, RZ, 0x8, R4 ;  /* 0x00000008ff047819 */ /* 0x000fe20000011404 */
[----:B------:R-:W-:Y:S01]  /*0680*/  @!P0 IMAD.MOV R0, RZ, RZ, -R0 ;  /* 0x000000ffff008224 */ /* 0x000fe200078e0a00 */
[----:B------:R-:W-:-:S02]  /*0690*/  @!P1 LOP3.LUT R0, RZ, c[0x0][0x10], RZ, 0x33, !PT ;  /* 0x00000400ff009a12 */ /* 0x000fc400078e33ff */
[----:B------:R-:W-:-:S03]  /*06a0*/  LEA.HI R2, R3, R2, RZ, 0x8 ;  /* 0x0000000203027211 */ /* 0x000fc600078f40ff */
[----:B------:R-:W-:-:S04]  /*06b0*/  IMAD R201, R0, R9, RZ ;  /* 0x0000000900c97224 */ /* 0x000fc800078e02ff */
        /* <DEDUP_REMOVED lines=8> */
[----:B-1----:R-:W-:Y:S01]  /*0740*/  SHF.R.S32.HI R4, RZ, 0x1f, R198 ;  /* 0x0000001fff047819 */ /* 0x002fe200000114c6 */
[----:B------:R-:W-:Y:S01]  /*0750*/  IMAD R0, R9, c[0x0][0x210], R16 ;  /* 0x0000840009007a24 */ /* 0x000fe200078e0210 */
[----:B------:R-:W-:Y:S01]  /*0760*/  LOP3.LUT P6, RZ, R198, 0xf, RZ, 0xc0, !PT ;  /* 0x0000000fc6ff7812 */ /* 0x000fe200078cc0ff */
[----:B------:R-:W-:Y:S01]  /*0770*/  IMAD.IADD R6, R90, 0x1, -R199 ;  /* 0x000000015a067824 */ /* 0x000fe200078e0ac7 */
[----:B------:R-:W-:Y:S01]  /*0780*/  LEA.HI R4, R4, R198, RZ, 0x4 ;  /* 0x000000c604047211 */ /* 0x000fe200078f20ff */
[----:B------:R-:W-:-:S03]  /*0790*/  IMAD R0, R0, c[0x0][0x1c0], R15 ;  /* 0x0000700000007a24 */ /* 0x000fc600078e020f */
        /* <DEDUP_REMOVED lines=8> */
[C---:B------:R-:W-:Y:S02]  /*0820*/  IADD3 R8, R0.reuse, 0x10, RZ ;  /* 0x0000001000087810 */ /* 0x040fe40007ffe0ff */
[-C--:B------:R-:W-:Y:S02]  /*0830*/  ISETP.GE.AND P5, PT, R9, R6.reuse, PT ;  /* 0x000000060900720c */ /* 0x080fe40003fa6270 */
[----:B------:R-:W-:Y:S02]  /*0840*/  SHF.R.S32.HI R3, RZ, 0x1f, R2 ;  /* 0x0000001fff037819 */ /* 0x000fe40000011402 */
[----:B------:R-:W-:-:S02]  /*0850*/  ISETP.GE.AND P2, PT, R0, R6, PT ;  /* 0x000000060000720c */ /* 0x000fc40003f46270 */
[----:B------:R-:W-:Y:S01]  /*0860*/  ISETP.GE.AND P1, PT, R8, R6, PT ;  /* 0x000000060800720c */ /* 0x000fe20003f26270 */
[C---:B------:R-:W-:Y:S01]  /*0870*/  IMAD.WIDE R2, R0.reuse, 0x40, R2 ;  /* 0x0000004000027825 */ /* 0x040fe200078e0202 */
[C---:B------:R-:W-:Y:S02]  /*0880*/  IADD3 R11, R0.reuse, 0x20, RZ ;  /* 0x00000020000b7810 */ /* 0x040fe40007ffe0ff */
[----:B------:R-:W-:Y:S02]  /*0890*/  IADD3 R14, R0, 0x28, RZ ;  /* 0x00000028000e7810 */ /* 0x000fe40007ffe0ff */
[C---:B------:R-:W-:Y:S02]  /*08a0*/  IADD3 R2, P0, R4.reuse, R2, RZ ;  /* 0x0000000204027210 */ /* 0x040fe40007f1e0ff */
[----:B------:R-:W-:Y:S02]  /*08b0*/  ISETP.GE.AND P4, PT, R11, R6, PT ;  /* 0x000000060b00720c */ /* 0x000fe40003f86270 */
[----:B------:R-:W-:-:S02]  /*08c0*/  LEA.HI.X.SX32 R3, R4, R3, 0x1, P0 ;  /* 0x0000000304037211 */ /* 0x000fc400000f0eff */
[----:B------:R-:W-:Y:S02]  /*08d0*/  LEA R4, P0, R2, c[0x0][0x1d8], 0x2 ;  /* 0x0000760002047a11 */ /* 0x000fe400078010ff */
[----:B------:R-:W-:Y:S02]  /*08e0*/  IADD3 R13, R0, 0x30, RZ ;  /* 0x00000030000d7810 */ /* 0x000fe40007ffe0ff */
[----:B------:R-:W-:Y:S02]  /*08f0*/  LEA.HI.X R5, R2, c[0x0][0x1dc], R3, 0x2, P0 ;  /* 0x0000770002057a11 */ /* 0x000fe400000f1403 */
[-C--:B------:R-:W-:Y:S02]  /*0900*/  ISETP.GE.AND P0, PT, R12, R6.reuse, PT ;  /* 0x000000060c00720c */ /* 0x080fe40003f06270 */
[----:B------:R-:W-:Y:S01]  /*0910*/  IADD3 R10, R0, 0x38, RZ ;  /* 0x00000038000a7810 */ /* 0x000fe20007ffe0ff */
[----:B------:R-:W-:Y:S01]  /*0920*/  @!P5 STG.E.128 [R4.64+0x800], RZ ;  /* 0x000800ff0400d986 */ /* 0x000fe2000c101d0c */
[----:B------:R-:W-:-:S02]  /*0930*/  ISETP.GE.OR P5, PT, R9, R6, P6 ;  /* 0x000000060900720c */ /* 0x000fc400037a6670 */
[----:B------:R-:W-:Y:S01]  /*0940*/  SHF.R.S32.HI R2, RZ, 0x1f, R7 ;  /* 0x0000001fff027819 */ /* 0x000fe20000011407 */
[----:B------:R-:W-:Y:S01]  /*0950*/  @!P2 STG.E.128 [R4.64], RZ ;  /* 0x000000ff0400a986 */ /* 0x000fe2000c101d0c */
[-C--:B------:R-:W-:Y:S02]  /*0960*/  ISETP.GE.AND P3, PT, R14, R6.reuse, PT ;  /* 0x000000060e00720c */ /* 0x080fe40003f66270 */
[-C--:B------:R-:W-:Y:S01]  /*0970*/  ISETP.GE.AND P2, PT, R13, R6.reuse, PT ;  /* 0x000000060d00720c */ /* 0x080fe20003f46270 */
[----:B------:R-:W-:Y:S01]  /*0980*/  @!P1 STG.E.128 [R4.64+0x1000], RZ ;  /* 0x001000ff04009986 */ /* 0x000fe2000c101d0c */
[----:B------:R-:W-:-:S03]  /*0990*/  ISETP.GE.AND P1, PT, R10, R6, PT ;  /* 0x000000060a00720c */ /* 0x000fc60003f26270 */
[----:B------:R-:W-:Y:S01]  /*09a0*/  @!P0 STG.E.128 [R4.64+0x1800], RZ ;  /* 0x001800ff04008986 */ /* 0x000fe2000c101d0c */
[----:B------:R-:W-:-:S03]  /*09b0*/  IADD3 R3, P0, R7, R0, RZ ;  /* 0x0000000007037210 */ /* 0x000fc60007f1e0ff */
[----:B------:R-:W-:Y:S01]  /*09c0*/  @!P4 STG.E.128 [R4.64+0x2000], RZ ;  /* 0x002000ff0400c986 */ /* 0x000fe2000c101d0c */
[----:B------:R-:W-:Y:S02]  /*09d0*/  LEA.HI.X.SX32 R7, R0, R2, 0x1, P0 ;  /* 0x0000000200077211 */ /* 0x000fe400000f0eff */
[C---:B------:R-:W-:Y:S01]  /*09e0*/  LEA R2, P0, R3.reuse, c[0x0][0x208], 0x2 ;  /* 0x0000820003027a11 */ /* 0x040fe200078010ff */
[----:B------:R-:W-:Y:S01]  /*09f0*/  @!P3 STG.E.128 [R4.64+0x2800], RZ ;  /* 0x002800ff0400b986 */ /* 0x000fe2000c101d0c */
[-C--:B------:R-:W-:Y:S02]  /*0a00*/  ISETP.GE.OR P4, PT, R8, R6.reuse, P6 ;  /* 0x000000060800720c */ /* 0x080fe40003786670 */
[----:B------:R-:W-:Y:S01]  /*0a10*/  LEA.HI.X R3, R3, c[0x0][0x20c], R7, 0x2, P0 ;  /* 0x0000830003037a11 */ /* 0x000fe200000f1407 */
[----:B------:R-:W-:Y:S01]  /*0a20*/  @!P5 IMAD.MOV.U32 R7, RZ, RZ, -0x800000 ;  /* 0xff800000ff07d424 */ /* 0x000fe200078e00ff */
[----:B------:R-:W-:Y:S01]  /*0a30*/  @!P2 STG.E.128 [R4.64+0x3000], RZ ;  /* 0x003000ff0400a986 */ /* 0x000fe2000c101d0c */
[----:B------:R-:W-:-:S02]  /*0a40*/  ISETP.GE.OR P3, PT, R12, R6, P6 ;  /* 0x000000060c00720c */ /* 0x000fc40003766670 */
[-C--:B------:R-:W-:Y:S01]  /*0a50*/  ISETP.GE.OR P2, PT, R11, R6.reuse, P6 ;  /* 0x000000060b00720c */ /* 0x080fe20003746670 */
[----:B------:R1:W-:Y:S01]  /*0a60*/  @!P1 STG.E.128 [R4.64+0x3800], RZ ;  /* 0x003800ff04009986 */ /* 0x0003e2000c101d0c */
[-C--:B------:R-:W-:Y:S02]  /*0a70*/  ISETP.GE.OR P1, PT, R14, R6.reuse, P6 ;  /* 0x000000060e00720c */ /* 0x080fe40003726670 */
[-C--:B------:R-:W-:Y:S01]  /*0a80*/  ISETP.GE.OR P0, PT, R13, R6.reuse, P6 ;  /* 0x000000060d00720c */ /* 0x080fe20003706670 */
[----:B------:R3:W-:Y:S01]  /*0a90*/  @!P5 STG.E [R2.64+0x20], R7 ;  /* 0x000020070200d986 */ /* 0x0007e2000c10190c */
[-C--:B------:R-:W-:Y:S01]  /*0aa0*/  ISETP.GE.OR P5, PT, R0, R6.reuse, P6 ;  /* 0x000000060000720c */ /* 0x080fe200037a6670 */
[----:B------:R-:W-:Y:S01]  /*0ab0*/  @!P4 IMAD.MOV.U32 R0, RZ, RZ, -0x800000 ;  /* 0xff800000ff00c424 */ /* 0x000fe200078e00ff */
[----:B------:R-:W-:-:S04]  /*0ac0*/  ISETP.GE.OR P6, PT, R10, R6, P6 ;  /* 0x000000060a00720c */ /* 0x000fc800037c6670 */
[----:B------:R4:W-:Y:S07]  /*0ad0*/  @!P4 STG.E [R2.64+0x40], R0 ;  /* 0x000040000200c986 */ /* 0x0009ee000c10190c */
[----:B------:R-:W-:-:S05]  /*0ae0*/  @!P5 IMAD.MOV.U32 R8, RZ, RZ, -0x800000 ;  /* 0xff800000ff08d424 */ /* 0x000fca00078e00ff */
[----:B------:R2:W-:Y:S01]  /*0af0*/  @!P5 STG.E [R2.64], R8 ;  /* 0x000000080200d986 */ /* 0x0005e2000c10190c */
[----:B-1----:R-:W-:Y:S02]  /*0b00*/  @!P2 IMAD.MOV.U32 R5, RZ, RZ, -0x800000 ;  /* 0xff800000ff05a424 */ /* 0x002fe400078e00ff */
[----:B------:R-:W-:-:S03]  /*0b10*/  @!P1 IMAD.MOV.U32 R4, RZ, RZ, -0x800000 ;  /* 0xff800000ff049424 */ /* 0x000fc600078e00ff */
[----:B------:R2:W-:Y:S01]  /*0b20*/  @!P2 STG.E [R2.64+0x80], R5 ;  /* 0x000080050200a986 */ /* 0x0005e2000c10190c */
[----:B---3--:R-:W-:-:S03]  /*0b30*/  @!P3 IMAD.MOV.U32 R7, RZ, RZ, -0x800000 ;  /* 0xff800000ff07b424 */ /* 0x008fc600078e00ff */
[----:B------:R2:W-:Y:S01]  /*0b40*/  @!P1 STG.E [R2.64+0xa0], R4 ;  /* 0x0000a00402009986 */ /* 0x0005e2000c10190c */
[----:B----4-:R-:W-:-:S03]  /*0b50*/  @!P0 IMAD.MOV.U32 R0, RZ, RZ, -0x800000 ;  /* 0xff800000ff008424 */ /* 0x010fc600078e00ff */
[----:B------:R2:W-:Y:S04]  /*0b60*/  @!P3 STG.E [R2.64+0x60], R7 ;  /* 0x000060070200b986 */ /* 0x0005e8000c10190c */
[----:B------:R2:W-:Y:S01]  /*0b70*/  @!P0 STG.E [R2.64+0xc0], R0 ;  /* 0x0000c00002008986 */ /* 0x0005e2000c10190c */
[----:B------:R-:W-:Y:S05]  /*0b80*/  @P6 EXIT ;  /* 0x000000000000694d */ /* 0x000fea0003800000 */
[----:B--2---:R-:W-:-:S05]  /*0b90*/  MOV R0, 0xff800000 ;  /* 0xff80000000007802 */ /* 0x004fca0000000f00 */
[----:B------:R-:W-:Y:S01]  /*0ba0*/  STG.E [R2.64+0xe0], R0 ;  /* 0x0000e00002007986 */ /* 0x000fe2000c10190c */
[----:B------:R-:W-:Y:S05]  /*0bb0*/  EXIT ;  /* 0x000000000000794d */ /* 0x000fea0003800000 */
.L_x_3445:
[----:B-1----:R-:W-:Y:S01]  /*0bc0*/  ISETP.NE.U32.AND P2, PT, RZ, c[0x0][0x2c0], PT ;  /* 0x0000b000ff007a0c */ /* 0x002fe20003f45070 */
        /* <DEDUP_REMOVED lines=8> */
[----:B------:R-:W-:Y:S01]  /*0c50*/  IMAD.MOV.U32 R4, RZ, RZ, RZ ;  /* 0x000000ffff047224 */ /* 0x000fe200078e00ff */
[----:B------:R-:W-:Y:S01]  /*0c60*/  PLOP3.LUT P0, PT, PT, PT, PT, 0x8, 0x0 ;  /* 0x000000000000781c */ /* 0x000fe20003f0e170 */
        /* <DEDUP_REMOVED lines=15> */
[----:B------:R-:W3:Y:S01]  /*0d60*/  I2F.RP R2, R203 ;  /* 0x000000cb00027306 */ /* 0x000ee20000209400 */
[----:B------:R-:W-:-:S04]  /*0d70*/  LEA R7, R29, 0xffffff00, 0x8 ;  /* 0xffffff001d077811 */ /* 0x000fc800078e40ff */
[----:B------:R-:W-:-:S03]  /*0d80*/  IABS R4, R7 ;  /* 0x0000000700047213 */ /* 0x000fc60000000000 */
[----:B---3--:R-:W3:Y:S02]  /*0d90*/  MUFU.RCP R2, R2 ;  /* 0x0000000200027308 */ /* 0x008ee40000001000 */
[----:B---3--:R-:W-:-:S06]  /*0da0*/  IADD3 R2, R2, 0xffffffe, RZ ;  /* 0x0ffffffe02027810 */ /* 0x008fcc0007ffe0ff */
[----:B------:R-:W3:Y:S02]  /*0db0*/  F2I.FTZ.U32.TRUNC.NTZ R3, R2 ;  /* 0x0000000200037305 */ /* 0x000ee4000021f000 */
[----:B---3--:R-:W-:Y:S02]  /*0dc0*/  IMAD.MOV R0, RZ, RZ, -R3 ;  /* 0x000000ffff007224 */ /* 0x008fe400078e0a03 */
        /* <DEDUP_REMOVED lines=19> */
[----:B------:R3:W4:Y:S01]  /*0f00*/  LDG.E R6, [R2.64] ;  /* 0x0000000c02067981 */ /* 0x000722000c1e1900 */
[----:B------:R-:W-:Y:S02]  /*0f10*/  IABS R8, c[0x0][0x1c8] ;  /* 0x0000720000087a13 */ /* 0x000fe40000000000 */
[----:B------:R-:W-:Y:S02]  /*0f20*/  IABS R5, R15 ;  /* 0x0000000f00057213 */ /* 0x000fe40000000000 */
[----:B---3--:R-:W3:Y:S08]  /*0f30*/  I2F.RP R2, R8 ;  /* 0x0000000800027306 */ /* 0x008ef00000209400 */
[----:B---3--:R-:W3:Y:S02]  /*0f40*/  MUFU.RCP R2, R2 ;  /* 0x0000000200027308 */ /* 0x008ee40000001000 */
[----:B---3--:R-:W-:-:S06]  /*0f50*/  IADD3 R2, R2, 0xffffffe, RZ ;  /* 0x0ffffffe02027810 */ /* 0x008fcc0007ffe0ff */
[----:B------:R-:W3:Y:S02]  /*0f60*/  F2I.FTZ.U32.TRUNC.NTZ R3, R2 ;  /* 0x0000000200037305 */ /* 0x000ee4000021f000 */
[----:B---3--:R-:W-:Y:S01]  /*0f70*/  IMAD.MOV R0, RZ, RZ, -R3 ;  /* 0x000000ffff007224 */ /* 0x008fe200078e0a03 */
        /* <DEDUP_REMOVED lines=24> */
[----:B----4-:R-:W-:Y:S01]  /*1100*/  SHF.R.S32.HI R5, RZ, 0x1f, R6 ;  /* 0x0000001fff057819 */ /* 0x010fe20000011406 */
[----:B-----5:R-:W-:-:S04]  /*1110*/  IMAD.WIDE.U32 R8, R6, c[0x0][0x180], RZ ;  /* 0x0000600006087a25 */ /* 0x020fc800078e00ff */
[C---:B------:R-:W-:Y:S02]  /*1120*/  IMAD R2, R5.reuse, c[0x0][0x180], RZ ;  /* 0x0000600005027a24 */ /* 0x040fe400078e02ff */
[----:B------:R-:W-:Y:S02]  /*1130*/  IMAD R5, R5, c[0x0][0x188], RZ ;  /* 0x0000620005057a24 */ /* 0x000fe400078e02ff */
[----:B------:R-:W-:-:S05]  /*1140*/  IMAD R2, R6, c[0x0][0x184], R2 ;  /* 0x0000610006027a24 */ /* 0x000fca00078e0202 */
[----:B------:R-:W-:Y:S01]  /*1150*/  IADD3 R3, R9, R2, RZ ;  /* 0x0000000209037210 */ /* 0x000fe20007ffe0ff */
[----:B------:R-:W-:Y:S02]  /*1160*/  IMAD.MOV.U32 R2, RZ, RZ, R8 ;  /* 0x000000ffff027224 */ /* 0x000fe400078e0008 */
[----:B------:R-:W-:Y:S02]  /*1170*/  IMAD R8, R6, c[0x0][0x18c], R5 ;  /* 0x0000630006087a24 */ /* 0x000fe400078e0205 */
[----:B------:R-:W-:-:S04]  /*1180*/  IMAD.WIDE.U32 R2, R20, c[0x0][0x198], R2 ;  /* 0x0000660014027a25 */ /* 0x000fc800078e0002 */
[----:B------:R-:W-:Y:S01]  /*1190*/  IMAD.WIDE.U32 R6, R6, c[0x0][0x188], RZ ;  /* 0x0000620006067a25 */ /* 0x000fe200078e00ff */
[----:B------:R-:W-:-:S03]  /*11a0*/  IADD3 R3, R3, R4, RZ ;  /* 0x0000000403037210 */ /* 0x000fc60007ffe0ff */
[----:B------:R-:W-:Y:S01]  /*11b0*/  IMAD R4, R28, c[0x0][0x1b0], RZ ;  /* 0x00006c001c047a24 */ /* 0x000fe200078e02ff */
[----:B------:R-:W-:Y:S01]  /*11c0*/  IADD3 R12, R7, R8, RZ ;  /* 0x00000008070c7210 */ /* 0x000fe20007ffe0ff */
[----:B------:R-:W-:-:S04]  /*11d0*/  IMAD.WIDE.U32 R2, R0, c[0x0][0x1b0], R2 ;  /* 0x00006c0000027a25 */ /* 0x000fc800078e0002 */
[----:B------:R-:W-:Y:S01]  /*11e0*/  IMAD R4, R0, c[0x0][0x1b4], R4 ;  /* 0x00006d0000047a24 */ /* 0x000fe200078e0204 */
[----:B------:R-:W-:Y:S01]  /*11f0*/  MOV R13, R2 ;  /* 0x00000002000d7202 */ /* 0x000fe20000000f00 */
[----:B------:R-:W-:Y:S02]  /*1200*/  IMAD.MOV.U32 R5, RZ, RZ, R6 ;  /* 0x000000ffff057224 */ /* 0x000fe400078e0006 */
[----:B------:R-:W-:Y:S01]  /*1210*/  IMAD.IADD R14, R3, 0x1, R4 ;  /* 0x00000001030e7824 */ /* 0x000fe200078e0204 */
[----:B------:R-:W-:Y:S05]  /*1220*/  BRA `(.L_x_3447) ;  /* 0x0000048000007947 */ /* 0x000fea0003800000 */
.L_x_3446:
        /* <DEDUP_REMOVED lines=17> */
.L_x_3448:
[----:B------:R-:W-:Y:S02]  /*1340*/  IABS R7, c[0x0][0x1c8] ;  /* 0x0000720000077a13 */ /* 0x000fe40000000000 */
[----:B------:R-:W-:Y:S02]  /*1350*/  IABS R4, R15 ;  /* 0x0000000f00047213 */ /* 0x000fe40000000000 */
[----:B------:R-:W3:Y:S01]  /*1360*/  I2F.RP R2, R7 ;  /* 0x0000000700027306 */ /* 0x000ee20000209400 */
[----:B------:R-:W-:-:S04]  /*1370*/  LEA R20, R29, 0xffffff00, 0x8 ;  /* 0xffffff001d147811 */ /* 0x000fc800078e40ff */
[----:B------:R-:W-:-:S03]  /*1380*/  SHF.R.S32.HI R25, RZ, 0x1f, R20 ;  /* 0x0000001fff197819 */ /* 0x000fc60000011414 */
[----:B---3--:R-:W3:Y:S02]  /*1390*/  MUFU.RCP R2, R2 ;  /* 0x0000000200027308 */ /* 0x008ee40000001000 */
[----:B---3--:R-:W-:-:S06]  /*13a0*/  IADD3 R2, R2, 0xffffffe, RZ ;  /* 0x0ffffffe02027810 */ /* 0x008fcc0007ffe0ff */
[----:B------:R-:W3:Y:S02]  /*13b0*/  F2I.FTZ.U32.TRUNC.NTZ R3, R2 ;  /* 0x0000000200037305 */ /* 0x000ee4000021f000 */
[----:B---3--:R-:W-:Y:S02]  /*13c0*/  IMAD.MOV R0, RZ, RZ, -R3 ;  /* 0x000000ffff007224 */ /* 0x008fe400078e0a03 */
[----:B------:R-:W-:Y:S02]  /*13d0*/  IMAD.MOV.U32 R2, RZ, RZ, RZ ;  /* 0x000000ffff027224 */ /* 0x000fe400078e00ff */
[----:B------:R-:W-:-:S04]  /*13e0*/  IMAD R0, R0, R7, RZ ;  /* 0x0000000700007224 */ /* 0x000fc800078e02ff */
[----:B------:R-:W-:Y:S01]  /*13f0*/  IMAD.HI.U32 R0, R3, R0, R2 ;  /* 0x0000000003007227 */ /* 0x000fe200078e0002 */
[----:B------:R-:W-:-:S03]  /*1400*/  MOV R2, R4 ;  /* 0x0000000400027202 */ /* 0x000fc60000000f00 */
[----:B------:R-:W-:Y:S02]  /*1410*/  IMAD R4, R25, c[0x0][0x198], RZ ;  /* 0x0000660019047a24 */ /* 0x000fe400078e02ff */
[----:B------:R-:W-:-:S04]  /*1420*/  IMAD.HI.U32 R0, R0, R2, RZ ;  /* 0x0000000200007227 */ /* 0x000fc800078e00ff */
[----:B------:R-:W-:Y:S02]  /*1430*/  IMAD.MOV R3, RZ, RZ, -R0 ;  /* 0x000000ffff037224 */ /* 0x000fe400078e0a00 */
[----:B------:R-:W-:Y:S02]  /*1440*/  IMAD R4, R20, c[0x0][0x19c], R4 ;  /* 0x0000670014047a24 */ /* 0x000fe400078e0204 */
[----:B------:R-:W-:Y:S02]  /*1450*/  IMAD R2, R7, R3, R2 ;  /* 0x0000000307027224 */ /* 0x000fe400078e0202 */
[----:B------:R-:W-:-:S03]  /*1460*/  IMAD.MOV.U32 R3, RZ, RZ, R6 ;  /* 0x000000ffff037224 */ /* 0x000fc600078e0006 */
[----:B------:R-:W-:-:S13]  /*1470*/  ISETP.GT.U32.AND P1, PT, R7, R2, PT ;  /* 0x000000020700720c */ /* 0x000fda0003f24070 */
[-C--:B------:R-:W-:Y:S02]  /*1480*/  @!P1 IADD3 R2, R2, -R7.reuse, RZ ;  /* 0x8000000702029210 */ /* 0x080fe40007ffe0ff */
[----:B------:R-:W-:Y:S02]  /*1490*/  @!P1 IADD3 R0, R0, 0x1, RZ ;  /* 0x0000000100009810 */ /* 0x000fe40007ffe0ff */
[----:B------:R-:W-:Y:S02]  /*14a0*/  ISETP.GE.U32.AND P3, PT, R2, R7, PT ;  /* 0x000000070200720c */ /* 0x000fe40003f66070 */
[----:B------:R-:W-:Y:S02]  /*14b0*/  LOP3.LUT R2, R15, c[0x0][0x1c8], RZ, 0x3c, !PT ;  /* 0x000072000f027a12 */ /* 0x000fe400078e3cff */
[----:B------:R-:W-:Y:S02]  /*14c0*/  ISETP.NE.AND P1, PT, RZ, c[0x0][0x1c8], PT ;  /* 0x00007200ff007a0c */ /* 0x000fe40003f25270 */
[----:B------:R-:W-:-:S02]  /*14d0*/  ISETP.GE.AND P2, PT, R2, RZ, PT ;  /* 0x000000ff0200720c */ /* 0x000fc40003f46270 */
[----:B------:R-:W-:Y:S02]  /*14e0*/  MOV R2, R5 ;  /* 0x0000000500027202 */ /* 0x000fe40000000f00 */
[----:B------:R-:W-:-:S03]  /*14f0*/  @P4 IADD3 R7, R8, R10, RZ ;  /* 0x0000000a08074210 */ /* 0x000fc60007ffe0ff */
        /* <DEDUP_REMOVED lines=27> */
.L_x_3447:
[----:B------:R-:W-:Y:S01]  /*16b0*/  ISETP.NE.AND P1, PT, R11, -0x1, PT ;  /* 0xffffffff0b00780c */ /* 0x000fe20003f25270 */
[----:B-----5:R-:W-:Y:S01]  /*16c0*/  IMAD.IADD R9, R90, 0x1, -R199 ;  /* 0x000000015a097824 */ /* 0x020fe200078e0ac7 */
[----:B------:R-:W-:Y:S01]  /*16d0*/  SHF.R.S32.HI R39, RZ, 0x1f, R198 ;  /* 0x0000001fff277819 */ /* 0x000fe200000114c6 */
[----:B------:R-:W-:Y:S01]  /*16e0*/  IMAD.MOV.U32 R196, RZ, RZ, c[0x0][0x198] ;  /* 0x00006600ffc47624 */ /* 0x000fe200078e00ff */
[----:B------:R-:W-:Y:S02]  /*16f0*/  IADD3 R200, R29, -0x1, RZ ;  /* 0xffffffff1dc87810 */ /* 0x000fe40007ffe0ff */
[CC--:B------:R-:W-:Y:S01]  /*1700*/  LEA.HI R7, R39.reuse, R198.reuse, RZ, 0x3 ;  /* 0x000000c627077211 */ /* 0x0c0fe200078f18ff */
[----:B------:R3:W-:Y:S01]  /*1710*/  STL [R1+0x2c], R9 ;  /* 0x00002c0901007387 */ /* 0x0007e20000100800 */
[----:B------:R-:W-:Y:S01]  /*1720*/  LEA.HI R8, R39, R198, RZ, 0x6 ;  /* 0x000000c627087211 */ /* 0x000fe200078f30ff */
[----:B------:R-:W-:Y:S01]  /*1730*/  IMAD.SHL.U32 R89, R200, 0x100, RZ ;  /* 0x00000100c8597824 */ /* 0x000fe200078e00ff */
[----:B------:R-:W-:Y:S01]  /*1740*/  SHF.R.S32.HI R10, RZ, 0x3, R7 ;  /* 0x00000003ff0a7819 */ /* 0x000fe20000011407 */
[----:B------:R-:W-:Y:S01]  /*1750*/  STL [R1+0x8], R200 ;  /* 0x000008c801007387 */ /* 0x000fe20000100800 */
[----:B------:R-:W-:Y:S01]  /*1760*/  MOV R38, c[0x0][0x19c] ;  /* 0x0000670000267a02 */ /* 0x000fe20000000f00 */
[----:B------:R-:W-:Y:S01]  /*1770*/  @P1 IMAD.WIDE.U32 R2, R11, c[0x0][0x190], RZ ;  /* 0x000064000b021a25 */ /* 0x000fe200078e00ff */
[----:B------:R-:W-:-:S02]  /*1780*/  @!P1 SHF.R.S32.HI R0, RZ, 0x1f, R16 ;  /* 0x0000001fff009819 */ /* 0x000fc40000011410 */
[----:B------:R-:W-:Y:S01]  /*1790*/  IADD3 R33, R10, 0x10, RZ ;  /* 0x000000100a217810 */ /* 0x000fe20007ffe0ff */
[----:B------:R-:W-:Y:S01]  /*17a0*/  @P1 IMAD R6, R11, c[0x0][0x194], R3 ;  /* 0x000065000b061a24 */ /* 0x000fe200078e0203 */
[----:B------:R-:W-:Y:S01]  /*17b0*/  @P1 MOV R4, R2 ;  /* 0x0000000200041202 */ /* 0x000fe20000000f00 */
[----:B------:R-:W-:Y:S01]  /*17c0*/  @!P1 IMAD R0, R0, c[0x0][0x178], RZ ;  /* 0x00005e0000009a24 */ /* 0x000fe200078e02ff */
[----:B------:R-:W-:Y:S01]  /*17d0*/  IADD3 R34, R10, 0x20, RZ ;  /* 0x000000200a227810 */ /* 0x000fe20007ffe0ff */
[----:B------:R-:W-:Y:S01]  /*17e0*/  @!P1 IMAD.WIDE.U32 R2, R16, c[0x0][0x178], RZ ;  /* 0x00005e0010029a25 */ /* 0x000fe200078e00ff */
[----:B------:R-:W-:Y:S02]  /*17f0*/  IADD3 R35, R10, 0x30, RZ ;  /* 0x000000300a237810 */ /* 0x000fe40007ffe0ff */
[----:B------:R-:W-:Y:S01]  /*1800*/  SHF.R.S32.HI R11, RZ, 0x1f, R10 ;  /* 0x0000001fff0b7819 */ /* 0x000fe2000001140a */
[----:B------:R-:W-:Y:S01]  /*1810*/  @!P1 IMAD R0, R16, c[0x0][0x17c], R0 ;  /* 0x00005f0010009a24 */ /* 0x000fe200078e0200 */
[----:B------:R-:W-:Y:S01]  /*1820*/  ISETP.GE.AND P3, PT, R34, R9, PT ;  /* 0x000000092200720c */ /* 0x000fe20003f66270 */
[----:B------:R-:W-:Y:S01]  /*1830*/  @!P1 IMAD.MOV.U32 R4, RZ, RZ, R2 ;  /* 0x000000ffff049224 */ /* 0x000fe200078e0002 */
[----:B------:R-:W-:Y:S01]  /*1840*/  LOP3.LUT R2, R7, 0xfffffff8, RZ, 0xc0, !PT ;  /* 0xfffffff807027812 */ /* 0x000fe200078ec0ff */
[----:B------:R-:W-:Y:S01]  /*1850*/  IMAD.WIDE R18, R18, 0x40, R10 ;  /* 0x0000004012127825 */ /* 0x000fe200078e020a */
[----:B------:R-:W-:-:S02]  /*1860*/  @!P1 IADD3 R6, R3, R0, RZ ;  /* 0x0000000003069210 */ /* 0x000fc40007ffe0ff */
[----:B------:R-:W-:Y:S02]  /*1870*/  SHF.R.S32.HI R0, RZ, 0x1f, R15 ;  /* 0x0000001fff007819 */ /* 0x000fe4000001140f */
[----:B------:R-:W-:Y:S02]  /*1880*/  IADD3 R36, -R2, R198, RZ ;  /* 0x000000c602247210 */ /* 0x000fe40007ffe1ff */
[-C--:B------:R-:W-:Y:S01]  /*1890*/  ISETP.GE.AND P1, PT, R33, R9.reuse, PT ;  /* 0x000000092100720c */ /* 0x080fe20003f26270 */
[----:B------:R-:W-:Y:S01]  /*18a0*/  IMAD R7, R0, c[0x0][0x1a8], RZ ;  /* 0x00006a0000077a24 */ /* 0x000fe200078e02ff */
[----:B------:R-:W-:Y:S01]  /*18b0*/  SHF.L.U32 R3, R36, 0x3, RZ ;  /* 0x0000000324037819 */ /* 0x000fe200000006ff */
[C---:B------:R-:W-:Y:S01]  /*18c0*/  IMAD.SHL.U32 R0, R10.reuse, 0x40, RZ ;  /* 0x000000400a007824 */ /* 0x040fe200078e00ff */
[----:B------:R-:W-:Y:S02]  /*18d0*/  ISETP.GE.AND P6, PT, R10, R9, PT ;  /* 0x000000090a00720c */ /* 0x000fe40003fc6270 */
[----:B------:R-:W-:-:S02]  /*18e0*/  IADD3 R2, P5, R3, R4, RZ ;  /* 0x0000000403027210 */ /* 0x000fc40007fbe0ff */
[----:B------:R-:W-:Y:S02]  /*18f0*/  LOP3.LUT R0, R0, 0x1c0, RZ, 0xc0, !PT ;  /* 0x000001c000007812 */ /* 0x000fe400078ec0ff */
[--C-:B------:R-:W-:Y:S02]  /*1900*/  SHF.R.S32.HI R4, RZ, 0x1f, R3.reuse ;  /* 0x0000001fff047819 */ /* 0x100fe40000011403 */
[C---:B------:R-:W-:Y:S02]  /*1910*/  IADD3 R26, P2, R3.reuse, R5, RZ ;  /* 0x00000005031a7210 */ /* 0x040fe40007f5e0ff */
[----:B------:R-:W-:Y:S02]  /*1920*/  LOP3.LUT R5, R0, 0x38, R3, 0xf8, !PT ;  /* 0x0000003800057812 */ /* 0x000fe400078ef803 */
[----:B------:R-:W-:Y:S01]  /*1930*/  IADD3 R22, P4, R3, R13, RZ ;  /* 0x0000000d03167210 */ /* 0x000fe20007f9e0ff */
[C---:B------:R-:W-:Y:S01]  /*1940*/  IMAD.X R3, R4.reuse, 0x1, R6, P5 ;  /* 0x0000000104037824 */ /* 0x040fe200028e0606 */
[----:B------:R-:W-:Y:S01]  /*1950*/  SHF.R.U32.HI R0, RZ, 0x3, R0 ;  /* 0x00000003ff007819 */ /* 0x000fe20000011600 */
[----:B------:R-:W-:Y:S01]  /*1960*/  IMAD.X R27, R4, 0x1, R12, P2 ;  /* 0x00000001041b7824 */ /* 0x000fe200010e060c */
[----:B------:R-:W-:Y:S01]  /*1970*/  ISETP.GE.AND P5, PT, R35, R9, PT ;  /* 0x000000092300720c */ /* 0x000fe20003fa6270 */
[----:B------:R-:W-:Y:S01]  /*1980*/  IMAD R6, R15, c[0x0][0x1ac], R7 ;  /* 0x00006b000f067a24 */ /* 0x000fe200078e0207 */
[----:B------:R-:W-:Y:S01]  /*1990*/  LOP3.LUT R0, R5, R0, RZ, 0x3c, !PT ;  /* 0x0000000005007212 */ /* 0x000fe200078e3cff */
[----:B------:R-:W-:Y:S01]  /*19a0*/  IMAD.WIDE.U32 R2, R15, c[0x0][0x1a8], R2 ;  /* 0x00006a000f027a25 */ /* 0x000fe200078e0002 */
[----:B------:R-:W-:-:S02]  /*19b0*/  SHF.L.U32 R5, R8, 0x3, RZ ;  /* 0x0000000308057819 */ /* 0x000fc400000006ff */
[----:B------:R-:W-:Y:S01]  /*19c0*/  IADD3.X R23, R4, R14, RZ, P4, !PT ;  /* 0x0000000e04177210 */ /* 0x000fe200027fe4ff */
[----:B------:R-:W-:Y:S01]  /*19d0*/  IMAD.IADD R3, R3, 0x1, R6 ;  /* 0x0000000103037824 */ /* 0x000fe200078e0206 */
[----:B------:R-:W-:Y:S01]  /*19e0*/  LOP3.LUT R237, R0, 0xfffffe00, R5, 0xf8, !PT ;  /* 0xfffffe0000ed7812 */ /* 0x000fe200078ef805 */
[----:B------:R-:W-:Y:S01]  /*19f0*/  @!P6 IMAD R7, R19, c[0x0][0x190], RZ ;  /* 0x000064001307ea24 */ /* 0x000fe200078e02ff */
[C---:B------:R-:W-:Y:S01]  /*1a00*/  @!P1 IADD3 R0, P2, R18.reuse, 0x10, RZ ;  /* 0x0000001012009810 */ /* 0x040fe20007f5e0ff */
[--C-:B------:R-:W-:Y:S01]  /*1a10*/  @!P1 IMAD.MOV.U32 R5, RZ, RZ, R3.reuse ;  /* 0x000000ffff059224 */ /* 0x100fe200078e0003 */
[C---:B------:R-:W-:Y:S01]  /*1a20*/  @!P3 IADD3 R14, P4, R18.reuse, 0x20, RZ ;  /* 0x00000020120eb810 */ /* 0x040fe20007f9e0ff */
[--C-:B---3--:R-:W-:Y:S01]  /*1a30*/  @!P3 IMAD.MOV.U32 R9, RZ, RZ, R3.reuse ;  /* 0x000000ffff09b224 */ /* 0x108fe200078e0003 */
[-C--:B------:R-:W-:Y:S01]  /*1a40*/  @!P1 IADD3.X R15, RZ, R19.reuse, RZ, P2, !PT ;  /* 0x00000013ff0f9210 */ /* 0x080fe200017fe4ff */
[----:B------:R-:W-:Y:S01]  /*1a50*/  @!P5 IMAD.MOV.U32 R13, RZ, RZ, R3 ;  /* 0x000000ffff0dd224 */ /* 0x000fe200078e0003 */
[C---:B------:R-:W-:Y:S01]  /*1a60*/  @!P5 IADD3 R16, P2, R18.reuse, 0x30, RZ ;  /* 0x000000301210d810 */ /* 0x040fe20007f5e0ff */
[----:B------:R-:W-:Y:S01]  /*1a70*/  @!P3 IMAD.X R6, RZ, RZ, R19, P4 ;  /* 0x000000ffff06b224 */ /* 0x000fe200020e0613 */
[-C--:B------:R-:W-:Y:S01]  /*1a80*/  @!P1 MOV R4, R2.reuse ;  /* 0x0000000200049202 */ /* 0x080fe20000000f00 */
[----:B------:R-:W-:Y:S01]  /*1a90*/  @!P1 IMAD R15, R15, c[0x0][0x190], RZ ;  /* 0x000064000f0f9a24 */ /* 0x000fe200078e02ff */
[----:B------:R-:W-:Y:S01]  /*1aa0*/  @!P5 IADD3.X R19, RZ, R19, RZ, P2, !PT ;  /* 0x00000013ff13d210 */ /* 0x000fe200017fe4ff */
[----:B------:R-:W-:Y:S01]  /*1ab0*/  @!P6 IMAD R24, R18, c[0x0][0x194], R7 ;  /* 0x000065001218ea24 */ /* 0x000fe200078e0207 */
[-C--:B------:R-:W-:Y:S01]  /*1ac0*/  @!P3 MOV R8, R2.reuse ;  /* 0x000000020008b202 */ /* 0x080fe20000000f00 */
[----:B------:R-:W-:Y:S01]  /*1ad0*/  @!P3 IMAD R17, R6, c[0x0][0x190], RZ ;  /* 0x000064000611ba24 */ /* 0x000fe200078e02ff */
[----:B------:R-:W-:Y:S01]  /*1ae0*/  @!P5 MOV R12, R2 ;  /* 0x00000002000cd202 */ /* 0x000fe20000000f00 */
[----:B------:R-:W-:Y:S01]  /*1af0*/  @!P1 IMAD R21, R0, c[0x0][0x194], R15 ;  /* 0x0000650000159a24 */ /* 0x000fe200078e020f */
[----:B------:R-:W-:Y:S01]  /*1b00*/  IADD3 R32, P4, R10, R20, RZ ;  /* 0x000000140a207210 */ /* 0x000fe20007f9e0ff */
[----:B------:R-:W-:Y:S01]  /*1b10*/  @!P1 IMAD.WIDE.U32 R4, R0, c[0x0][0x190], R4 ;  /* 0x0000640000049a25 */ /* 0x000fe200078e0004 */
[----:B------:R-:W-:-:S02]  /*1b20*/  SHF.L.U32 R237, R237, 0x1, RZ ;  /* 0x00000001eded7819 */ /* 0x000fc400000006ff */
[----:B------:R-:W-:Y:S01]  /*1b30*/  IADD3.X R37, R11, R25, RZ, P4, !PT ;  /* 0x000000190b257210 */ /* 0x000fe200027fe4ff */
[----:B------:R-:W-:Y:S01]  /*1b40*/  @!P6 IMAD.WIDE.U32 R6, R18, c[0x0][0x190], R2 ;  /* 0x000064001206ea25 */ /* 0x000fe200078e0002 */
[C---:B------:R-:W-:Y:S02]  /*1b50*/  IADD3 R30, R10.reuse, 0x50, RZ ;  /* 0x000000500a1e7810 */ /* 0x040fe40007ffe0ff */
[C---:B------:R-:W-:Y:S01]  /*1b60*/  IADD3 R20, R10.reuse, 0x70, RZ ;  /* 0x000000700a147810 */ /* 0x040fe20007ffe0ff */
[----:B------:R-:W-:Y:S01]  /*1b70*/  @!P5 IMAD R0, R19, c[0x0][0x190], RZ ;  /* 0x000064001300da24 */ /* 0x000fe200078e02ff */
[----:B------:R-:W-:Y:S01]  /*1b80*/  IADD3 R19, R10, 0x40, RZ ;  /* 0x000000400a137810 */ /* 0x000fe20007ffe0ff */
[----:B------:R-:W-:Y:S01]  /*1b90*/  @!P3 IMAD.WIDE.U32 R2, R14, c[0x0][0x190], R8 ;  /* 0x000064000e02ba25 */ /* 0x000fe200078e0008 */
[C---:B--2---:R-:W-:Y:S02]  /*1ba0*/  IADD3 R29, R10.reuse, 0xb0, RZ ;  /* 0x000000b00a1d7810 */ /* 0x044fe40007ffe0ff */
[----:B------:R-:W-:Y:S01]  /*1bb0*/  IADD3 R25, R10, 0xe0, RZ ;  /* 0x000000e00a197810 */ /* 0x000fe20007ffe0ff */
[----:B------:R-:W-:Y:S01]  /*1bc0*/  @!P5 IMAD.WIDE.U32 R8, R16, c[0x0][0x190], R12 ;  /* 0x000064001008da25 */ /* 0x000fe200078e000c */
[----:B------:R-:W-:-:S02]  /*1bd0*/  @!P1 LEA R12, P4, R4, c[0x0][0x160], 0x1 ;  /* 0x00005800040c9a11 */ /* 0x000fc400078808ff */
[----:B------:R-:W-:Y:S01]  /*1be0*/  LEA.HI R197, R39, R198, RZ, 0x5 ;  /* 0x000000c627c57211 */ /* 0x000fe200078f28ff */
[----:B------:R-:W-:Y:S01]  /*1bf0*/  @!P1 IMAD.IADD R5, R5, 0x1, R21 ;  /* 0x0000000105059824 */ /* 0x000fe200078e0215 */
[----:B------:R-:W-:Y:S01]  /*1c00*/  IADD3 R21, R10, 0x60, RZ ;  /* 0x000000600a157810 */ /* 0x000fe20007ffe0ff */
[----:B------:R-:W-:Y:S01]  /*1c10*/  @!P3 IMAD R17, R14, c[0x0][0x194], R17 ;  /* 0x000065000e11ba24 */ /* 0x000fe200078e0211 */
[----:B------:R-:W-:Y:S01]  /*1c20*/  @!P6 LEA R14, P2, R6, c[0x0][0x160], 0x1 ;  /* 0x00005800060eea11 */ /* 0x000fe200078408ff */
[----:B------:R-:W-:Y:S01]  /*1c30*/  @!P6 IMAD.IADD R7, R7, 0x1, R24 ;  /* 0x000000010707e824 */ /* 0x000fe200078e0218 */
[----:B------:R-:W-:Y:S01]  /*1c40*/  @!P1 LEA.HI.X R13, R4, c[0x0][0x164], R5, 0x1, P4 ;  /* 0x00005900040d9a11 */ /* 0x000fe200020f0c05 */
[----:B------:R-:W-:Y:S01]  /*1c50*/  @!P5 IMAD R18, R16, c[0x0][0x194], R0 ;  /* 0x000065001012da24 */ /* 0x000fe200078e0200 */
[----:B------:R-:W-:Y:S01]  /*1c60*/  IADD3 R16, -R89, R88, RZ ;  /* 0x0000005859107210 */ /* 0x000fe20007ffe1ff */
[----:B------:R-:W-:Y:S01]  /*1c70*/  IMAD R0, R11, c[0x0][0x198], RZ ;  /* 0x000066000b007a24 */ /* 0x000fe200078e02ff */
[----:B------:R-:W-:Y:S01]  /*1c80*/  @!P6 LEA.HI.X R15, R6, c[0x0][0x164], R7, 0x1, P2 ;  /* 0x00005900060fea11 */ /* 0x000fe200010f0c07 */
[----:B------:R-:W-:Y:S01]  /*1c90*/  IMAD.WIDE.U32 R4, R10, c[0x0][0x198], R22 ;  /* 0x000066000a047a25 */ /* 0x000fe200078e0016 */
[----:B------:R-:W-:-:S02]  /*1ca0*/  ISETP.GE.AND P4, PT, R33, R16, PT ;  /* 0x000000102100720c */ /* 0x000fc40003f86270 */
[----:B------:R-:W-:Y:S01]  /*1cb0*/  @!P3 IADD3 R3, R3, R17, RZ ;  /* 0x000000110303b210 */ /* 0x000fe20007ffe0ff */
[----:B------:R-:W-:Y:S01]  /*1cc0*/  IMAD R0, R10, c[0x0][0x19c], R0 ;  /* 0x000067000a007a24 */ /* 0x000fe200078e0200 */
[C---:B------:R-:W-:Y:S01]  /*1cd0*/  @!P3 LEA R6, P2, R2.reuse, c[0x0][0x160], 0x1 ;  /* 0x000058000206ba11 */ /* 0x040fe200078408ff */
[----:B------:R-:W-:Y:S01]  /*1ce0*/  @!PT LDS RZ, [RZ] ;  /* 0x00000000fffff984 */ /* 0x000fe20000000800 */
[----:B------:R-:W-:Y:S01]  /*1cf0*/  @!PT LDS RZ, [RZ] ;  /* 0x00000000fffff984 */ /* 0x000fe20000000800 */
[----:B------:R-:W-:Y:S01]  /*1d00*/  @!PT LDS RZ, [RZ] ;  /* 0x00000000fffff984 */ /* 0x000fe20000000800 */
[----:B------:R2:W-:Y:S01]  /*1d10*/  @!P6 LDGSTS.E.BYPASS.LTC128B.128 [R237], [R14.64] ;  /* 0x000000000eedefae */ /* 0x0005e2000b901d4c */
[----:B------:R-:W-:Y:S01]  /*1d20*/  MOV R128, R4 ;  /* 0x0000000400807202 */ /* 0x000fe20000000f00 */
[----:B------:R-:W-:Y:S01]  /*1d30*/  IMAD.IADD R129, R5, 0x1, R0 ;  /* 0x0000000105817824 */ /* 0x000fe200078e0200 */
[----:B------:R-:W-:Y:S01]  /*1d40*/  @!P3 LEA.HI.X R7, R2, c[0x0][0x164], R3, 0x1, P2 ;  /* 0x000059000207ba11 */ /* 0x000fe200010f0c03 */
[----:B------:R-:W-:Y:S01]  /*1d50*/  @!P5 IMAD.IADD R3, R9, 0x1, R18 ;  /* 0x000000010903d824 */ /* 0x000fe200078e0212 */
[----:B------:R-:W-:Y:S01]  /*1d60*/  @!P5 LEA R2, P2, R8, c[0x0][0x160], 0x1 ;  /* 0x000058000802da11 */ /* 0x000fe200078408ff */
[----:B------:R3:W-:Y:S01]  /*1d70*/  @!P1 LDGSTS.E.BYPASS.LTC128B.128 [R237+0x800], [R12.64] ;  /* 0x008000000ced9fae */ /* 0x0007e2000b901d4c */
[----:B------:R-:W-:Y:S01]  /*1d80*/  IMAD.SHL.U32 R11, R38, 0x20, RZ ;  /* 0x00000020260b7824 */ /* 0x000fe200078e00ff */
[----:B------:R-:W-:-:S02]  /*1d90*/  @!P4 LEA R0, P1, R196, R128, 0x4 ;  /* 0x00000080c400c211 */ /* 0x000fc400078220ff */
[----:B------:R-:W-:Y:S01]  /*1da0*/  @!P5 LEA.HI.X R3, R8, c[0x0][0x164], R3, 0x1, P2 ;  /* 0x000059000803da11 */ /* 0x000fe200010f0c03 */
[----:B------:R4:W-:Y:S01]  /*1db0*/  @!P3 LDGSTS.E.BYPASS.LTC128B.128 [R237+0x1000], [R6.64] ;  /* 0x0100000006edbfae */ /* 0x0009e2000b901d4c */
[-C--:B------:R-:W-:Y:S02]  /*1dc0*/  ISETP.GE.AND P2, PT, R34, R16.reuse, PT ;  /* 0x000000102200720c */ /* 0x080fe40003f46270 */
[----:B------:R-:W-:Y:S01]  /*1dd0*/  ISETP.GE.AND P3, PT, R10, R16, PT ;  /* 0x000000100a00720c */ /* 0x000fe20003f66270 */
[----:B------:R1:W-:Y:S01]  /*1de0*/  @!P5 LDGSTS.E.BYPASS.LTC128B.128 [R237+0x1800], [R2.64] ;  /* 0x0180000002eddfae */ /* 0x0003e2000b901d4c */
[----:B------:R-:W-:Y:S02]  /*1df0*/  @!P4 LEA.HI.X R4, R196, R129, R38, 0x4, P1 ;  /* 0x00000081c404c211 */ /* 0x000fe400008f2426 */
[----:B------:R-:W-:Y:S02]  /*1e00*/  @!P4 LEA R8, P6, R0, c[0x0][0x168], 0x1 ;  /* 0x00005a000008ca11 */ /* 0x000fe400078c08ff */
[----:B------:R-:W-:-:S02]  /*1e10*/  IADD3 R18, R10, 0x80, RZ ;  /* 0x000000800a127810 */ /* 0x000fc40007ffe0ff */
[----:B------:R-:W-:Y:S02]  /*1e20*/  @!P4 LEA.HI.X R9, R0, c[0x0][0x16c], R4, 0x1, P6 ;  /* 0x00005b000009ca11 */ /* 0x000fe400030f0c04 */
[----:B------:R-:W-:Y:S02]  /*1e30*/  ISETP.GE.AND P6, PT, R35, R16, PT ;  /* 0x000000102300720c */ /* 0x000fe40003fc6270 */
[C---:B------:R-:W-:Y:S02]  /*1e40*/  IADD3 R17, R10.reuse, 0x90, RZ ;  /* 0x000000900a117810 */ /* 0x040fe40007ffe0ff */
[C---:B------:R-:W-:Y:S02]  /*1e50*/  IADD3 R24, R10.reuse, 0xa0, RZ ;  /* 0x000000a00a187810 */ /* 0x040fe40007ffe0ff */
[C---:B------:R-:W-:Y:S02]  /*1e60*/  IADD3 R23, R10.reuse, 0xc0, RZ ;  /* 0x000000c00a177810 */ /* 0x040fe40007ffe0ff */
[----:B------:R-:W-:-:S02]  /*1e70*/  IADD3 R22, R10, 0xf0, RZ ;  /* 0x000000f00a167810 */ /* 0x000fc40007ffe0ff */
[----:B------:R-:W-:Y:S01]  /*1e80*/  SHF.R.S32.HI R185, RZ, 0x5, R197 ;  /* 0x00000005ffb97819 */ /* 0x000fe200000114c5 */
[----:B----4-:R-:W-:Y:S02]  /*1e90*/  IMAD.WIDE.U32 R6, R196, 0x20, RZ ;  /* 0x00000020c4067825 */ /* 0x010fe400078e00ff */
[----:B-1----:R-:W-:Y:S02]  /*1ea0*/  @!P6 MOV R2, R128 ;  /* 0x000000800002e202 */ /* 0x002fe40000000f00 */
[----:B------:R-:W-:Y:S01]  /*1eb0*/  @!P6 IMAD.MOV.U32 R3, RZ, RZ, R129 ;  /* 0x000000ffff03e224 */ /* 0x000fe200078e0081 */
[C---:B------:R-:W-:Y:S02]  /*1ec0*/  @!P2 IADD3 R5, P1, R128.reuse, R6, RZ ;  /* 0x000000068005a210 */ /* 0x040fe40007f3e0ff */
[----:B------:R-:W-:Y:S01]  /*1ed0*/  @!P3 LEA R6, P5, R128, c[0x0][0x168], 0x1 ;  /* 0x00005a008006ba11 */ /* 0x000fe200078a08ff */
[----:B------:R-:W-:Y:S01]  /*1ee0*/  @!P6 IMAD.WIDE.U32 R2, R196, 0x30, R2 ;  /* 0x00000030c402e825 */ /* 0x000fe200078e0002 */
[----:B------:R-:W-:-:S02]  /*1ef0*/  @!P2 IADD3.X R0, R129, R7, R11, P1, !PT ;  /* 0x000000078100a210 */ /* 0x000fc40000ffe40b */
[----:B------:R-:W-:Y:S02]  /*1f00*/  @!P3 LEA.HI.X R7, R128, c[0x0][0x16c], R129, 0x1, P5 ;  /* 0x00005b008007ba11 */ /* 0x000fe400028f0c81 */
[----:B------:R-:W-:Y:S02]  /*1f10*/  @!P2 LEA R4, P1, R5, c[0x0][0x168], 0x1 ;  /* 0x00005a000504aa11 */ /* 0x000fe400078208ff */
[-C--:B------:R-:W-:Y:S01]  /*1f20*/  ISETP.GE.AND P5, PT, R19, R16.reuse, PT ;  /* 0x000000101300720c */ /* 0x080fe20003fa6270 */
[----:B------:R1:W-:Y:S01]  /*1f30*/  @!P3 LDGSTS.E.BYPASS.LTC128B.128 [R237+0x2000], [R6.64] ;  /* 0x0200000006edbfae */ /* 0x0003e2000b901d4c */
[-C--:B------:R-:W-:Y:S02]  /*1f40*/  ISETP.GE.AND P3, PT, R30, R16.reuse, PT ;  /* 0x000000101e00720c */ /* 0x080fe40003f66270 */
[----:B------:R-:W-:Y:S01]  /*1f50*/  @!P2 LEA.HI.X R5, R5, c[0x0][0x16c], R0, 0x1, P1 ;  /* 0x00005b000505aa11 */ /* 0x000fe200008f0c00 */
[----:B------:R-:W-:Y:S01]  /*1f60*/  @!P6 IMAD R0, R38, 0x30, RZ ;  /* 0x000000302600e824 */ /* 0x000fe200078e02ff */
[----:B------:R4:W-:Y:S01]  /*1f70*/  @!P4 LDGSTS.E.BYPASS.LTC128B.128 [R237+0x2800], [R8.64] ;  /* 0x0280000008edcfae */ /* 0x0009e2000b901d4c */
[----:B------:R-:W-:-:S03]  /*1f80*/  ISETP.GE.AND P4, PT, R21, R16, PT ;  /* 0x000000101500720c */ /* 0x000fc60003f86270 */
[----:B------:R-:W-:Y:S01]  /*1f90*/  @!P6 IADD3 R0, R3, R0, RZ ;  /* 0x000000000300e210 */ /* 0x000fe20007ffe0ff */
[----:B------:R2:W-:Y:S04]  /*1fa0*/  @!P2 LDGSTS.E.BYPASS.LTC128B.128 [R237+0x3000], [R4.64] ;  /* 0x0300000004edafae */ /* 0x0005e8000b901d4c */
[----:B------:R-:W-:Y:S02]  /*1fb0*/  @!P3 MOV R3, R129 ;  /* 0x000000810003b202 */ /* 0x000fe40000000f00 */
[----:B-1----:R-:W-:-:S04]  /*1fc0*/  @!P6 LEA R6, P1, R2, c[0x0][0x168], 0x1 ;  /* 0x00005a000206ea11 */ /* 0x002fc800078208ff */
[----:B------:R-:W-:Y:S01]  /*1fd0*/  @!P6 LEA.HI.X R7, R2, c[0x0][0x16c], R0, 0x1, P1 ;  /* 0x00005b000207ea11 */ /* 0x000fe200008f0c00 */
[----:B------:R-:W-:Y:S01]  /*1fe0*/  @!P3 IMAD.MOV.U32 R2, RZ, RZ, R128 ;  /* 0x000000ffff02b224 */ /* 0x000fe200078e0080 */
[----:B------:R-:W-:-:S03]  /*1ff0*/  @!P5 LEA R0, P1, R196, R128, 0x6 ;  /* 0x00000080c400d211 */ /* 0x000fc600078230ff */
[C---:B------:R-:W-:Y:S01]  /*2000*/  @!P3 IMAD.WIDE.U32 R2, R196.reuse, 0x50, R2 ;  /* 0x00000050c402b825 */ /* 0x040fe200078e0002 */
[----:B----4-:R-:W-:Y:S01]  /*2010*/  @!P5 LEA.HI.X R8, R196, R129, R38, 0x6, P1 ;  /* 0x00000081c408d211 */ /* 0x010fe200008f3426 */
[----:B------:R1:W-:Y:S01]  /*2020*/  @!P6 LDGSTS.E.BYPASS.LTC128B.128 [R237+0x3800], [R6.64] ;  /* 0x0380000006edefae */ /* 0x0003e2000b901d4c */
[----:B--2---:R-:W-:Y:S01]  /*2030*/  @!P5 LEA R4, P2, R0, c[0x0][0x168], 0x1 ;  /* 0x00005a000004da11 */ /* 0x004fe200078408ff */
[----:B------:R-:W-:Y:S01]  /*2040*/  @!P3 IMAD R5, R38, 0x50, RZ ;  /* 0x000000502605b824 */ /* 0x000fe200078e02ff */
[----:B---3--:R-:W-:Y:S02]  /*2050*/  @!P3 LEA R12, P1, R2, c[0x0][0x168], 0x1 ;  /* 0x00005a00020cba11 */ /* 0x008fe400078208ff */
        /* <DEDUP_REMOVED lines=166> */
[-C--:B------:R-:W-:Y:S01]  /*2ac0*/  @!P5 LEA.HI.X R9, R0, R41.reuse, R4, 0x7, P1 ;  /* 0x000000290009d211 */ /* 0x080fe200008f3c04 */
[----:B------:R-:W-:Y:S01]  /*2ad0*/  @!P3 IMAD.MOV.U32 R4, RZ, RZ, c[0x0][0x1a0] ;  /* 0x00006800ff04b624 */ /* 0x000fe200078e00ff */
[----:B------:R-:W-:Y:S01]  /*2ae0*/  ISETP.GE.AND P1, PT, R17, R16, PT ;  /* 0x000000101100720c */ /* 0x000fe20003f26270 */
        /* <DEDUP_REMOVED lines=27> */
[----:B------:R-:W-:-:S05]  /*2ca0*/  @!P3 IMAD.IADD R5, R5, 0x1, R0 ;  /* 0x000000010505b824 */ /* 0x000fca00078e0200 */
        /* <DEDUP_REMOVED lines=13> */
[----:B------:R-:W-:Y:S02]  /*2d80*/  @!P3 MOV R12, c[0x0][0x1a0] ;  /* 0x00006800000cba02 */ /* 0x000fe40000000f00 */
[----:B------:R-:W-:Y:S01]  /*2d90*/  @!P3 MOV R17, c[0x0][0x1a4] ;  /* 0x000069000011ba02 */ /* 0x000fe20000000f00 */
[----:B---3--:R-:W-:Y:S01]  /*2da0*/  IMAD.IADD R4, R198, 0x1, -R0 ;  /* 0x00000001c6047824 */ /* 0x008fe200078e0a00 */
[----:B------:R-:W-:Y:S02]  /*2db0*/  @!P6 MOV R0, c[0x0][0x1a0] ;  /* 0x000068000000ea02 */ /* 0x000fe40000000f00 */
[----:B------:R-:W-:Y:S02]  /*2dc0*/  SHF.R.S32.HI R5, RZ, 0x4, R6 ;  /* 0x00000004ff057819 */ /* 0x000fe40000011406 */
[----:B------:R-:W-:-:S02]  /*2dd0*/  SHF.R.S32.HI R7, RZ, 0x1f, R4 ;  /* 0x0000001fff077819 */ /* 0x000fc40000011404 */
[C---:B------:R-:W-:Y:S01]  /*2de0*/  @!P6 LEA R6, P2, R0.reuse, R40, 0x8 ;  /* 0x000000280006e211 */ /* 0x040fe200078440ff */
[----:B--2---:R-:W-:Y:S01]  /*2df0*/  @!P6 IMAD.MOV.U32 R2, RZ, RZ, c[0x0][0x1a4] ;  /* 0x00006900ff02e624 */ /* 0x004fe200078e00ff */
[----:B------:R-:W-:Y:S02]  /*2e00*/  LEA.HI R18, R7, R4, RZ, 0x3 ;  /* 0x0000000407127211 */ /* 0x000fe400078f18ff */
        /* <DEDUP_REMOVED lines=40> */
[----:B------:R-:W-:Y:S01]  /*3090*/  LEA R0, R8, R10, 0x9 ;  /* 0x0000000a08007211 */ /* 0x000fe200078e48ff */
[----:B------:R-:W-:Y:S01]  /*30a0*/  @!P2 IMAD.MOV.U32 R8, RZ, RZ, c[0x0][0x1a0] ;  /* 0x00006800ff08a624 */ /* 0x000fe200078e00ff */
[----:B------:R-:W-:Y:S01]  /*30b0*/  LOP3.LUT R92, R3, R2, RZ, 0x3c, !PT ;  /* 0x00000002035c7212 */ /* 0x000fe200078e3cff */
[----:B------:R-:W-:Y:S01]  /*30c0*/  @!P5 IMAD.MOV.U32 R3, RZ, RZ, R41 ;  /* 0x000000ffff03d224 */ /* 0x000fe200078e0029 */
[----:B------:R-:W-:Y:S01]  /*30d0*/  @!P5 MOV R2, R40 ;  /* 0x000000280002d202 */ /* 0x000fe20000000f00 */
[----:B------:R-:W-:Y:S01]  /*30e0*/  @!P6 IMAD.MOV.U32 R10, RZ, RZ, c[0x0][0x1a0] ;  /* 0x00006800ff0ae624 */ /* 0x000fe200078e00ff */
[----:B------:R-:W-:-:S03]  /*30f0*/  SHF.L.U32 R134, R0, 0x1, RZ ;  /* 0x0000000100867819 */ /* 0x000fc600000006ff */
[----:B--2---:R-:W-:Y:S01]  /*3100*/  @!P5 IMAD.WIDE.U32 R6, R4, 0x140, R2 ;  /* 0x000001400406d825 */ /* 0x004fe200078e0002 */
[----:B------:R-:W-:Y:S02]  /*3110*/  @!P4 MOV R3, R41 ;  /* 0x000000290003c202 */ /* 0x000fe40000000f00 */
[----:B------:R-:W-:Y:S01]  /*3120*/  IADD3 R217, R134, 0x2040, RZ ;  /* 0x0000204086d97810 */ /* 0x000fe20007ffe0ff */
        /* <DEDUP_REMOVED lines=8> */
[----:B------:R-:W-:-:S03]  /*31b0*/  @!P3 MOV R3, R41 ;  /* 0x000000290003b202 */ /* 0x000fc60000000f00 */
[----:B------:R-:W-:Y:S02]  /*31c0*/  @P4 STS.128 [R237+0xf800], RZ ;  /* 0x00f800ffed004388 */ /* 0x000fe40000000c00 */
[----:B------:R-:W-:Y:S01]  /*31d0*/  @!P3 IMAD.WIDE.U32 R12, R12, 0x180, R2 ;  /* 0x000001800c0cb825 */ /* 0x000fe200078e0002 */
[----:B------:R-:W-:Y:S02]  /*31e0*/  @!P2 MOV R2, R40 ;  /* 0x000000280002a202 */ /* 0x000fe40000000f00 */
[----:B------:R-:W-:-:S05]  /*31f0*/  @!P2 MOV R3, R41 ;  /* 0x000000290003a202 */ /* 0x000fca0000000f00 */
        /* <DEDUP_REMOVED lines=9> */
[----:B------:R-:W-:Y:S02]  /*3290*/  @!P3 IMAD R3, R17, 0x180, RZ ;  /* 0x000001801103b824 */ /* 0x000fe400078e02ff */
[----:B------:R-:W-:Y:S01]  /*32a0*/  @!P6 IMAD.MOV.U32 R17, RZ, RZ, c[0x0][0x1a4] ;  /* 0x00006900ff11e624 */ /* 0x000fe200078e00ff */
[----:B------:R-:W-:Y:S01]  /*32b0*/  @!P4 IADD3 R5, R5, R2, RZ ;  /* 0x000000020505c210 */ /* 0x000fe20007ffe0ff */
[----:B------:R-:W-:Y:S01]  /*32c0*/  @!P2 IMAD R16, R16, 0x1a0, RZ ;  /* 0x000001a01010a824 */ /* 0x000fe200078e02ff */
[----:B------:R-:W-:Y:S01]  /*32d0*/  @!P3 IADD3 R3, R13, R3, RZ ;  /* 0x000000030d03b210 */ /* 0x000fe20007ffe0ff */
[----:B------:R-:W-:Y:S01]  /*32e0*/  @!P1 IMAD.MOV.U32 R13, RZ, RZ, c[0x0][0x1a4] ;  /* 0x00006900ff0d9624 */ /* 0x000fe200078e00ff */
[----:B------:R-:W-:Y:S01]  /*32f0*/  @!P3 MOV R2, R12 ;  /* 0x0000000c0002b202 */ /* 0x000fe20000000f00 */
[----:B------:R-:W-:Y:S01]  /*3300*/  @!P6 IMAD R17, R17, 0x1c0, RZ ;  /* 0x000001c01111e824 */ /* 0x000fe200078e02ff */
[----:B------:R-:W-:Y:S01]  /*3310*/  @!P2 IADD3 R9, R9, R16, RZ ;  /* 0x000000100909a210 */ /* 0x000fe20007ffe0ff */
[----:B------:R-:W-:Y:S01]  /*3320*/  @!P1 IMAD R12, R13, 0x1e0, RZ ;  /* 0x000001e00d0c9824 */ /* 0x000fe200078e02ff */
[----:B------:R-:W-:Y:S01]  /*3330*/  SHF.L.U32 R16, R18, 0x6, RZ ;  /* 0x0000000612107819 */ /* 0x000fe200000006ff */
[----:B------:R-:W-:Y:S01]  /*3340*/  @!PT LDS RZ, [RZ] ;  /* 0x00000000fffff984 */ /* 0x000fe20000000800 */
[----:B------:R-:W-:Y:S01]  /*3350*/  @!PT LDS RZ, [RZ] ;  /* 0x00000000fffff984 */ /* 0x000fe20000000800 */
[----:B------:R-:W-:Y:S01]  /*3360*/  @!PT LDS RZ, [RZ] ;  /* 0x00000000fffff984 */ /* 0x000fe20000000800 */
[----:B------:R2:W-:Y:S01]  /*3370*/  @!P4 LDGSTS.E.BYPASS.LTC128B.128 [R237+0xf800], [R4.64] ;  /* 0x0f80000004edcfae */ /* 0x0005e2000b901d4c */
[----:B------:R-:W-:-:S02]  /*3380*/  @!P6 IMAD.IADD R13, R11, 0x1, R17 ;  /* 0x000000010b0de824 */ /* 0x000fc400078e0211 */
[----:B------:R-:W-:Y:S01]  /*3390*/  LOP3.LUT R91, R16, 0xfffffe00, RZ, 0xc0, !PT ;  /* 0xfffffe00105b7812 */ /* 0x000fe200078ec0ff */
[----:B------:R-:W-:Y:S01]  /*33a0*/  @P3 STS.128 [R237+0x10000], RZ ;  /* 0x010000ffed003388 */ /* 0x000fe20000000c00 */
[----:B------:R-:W-:Y:S01]  /*33b0*/  @!P1 IADD3 R11, R15, R12, RZ ;  /* 0x0000000c0f0b9210 */ /* 0x000fe20007ffe0ff */
[----:B------:R-:W-:Y:S01]  /*33c0*/  @!P6 IMAD.MOV.U32 R12, RZ, RZ, R10 ;  /* 0x000000ffff0ce224 */ /* 0x000fe200078e000a */
[----:B-1----:R-:W-:Y:S01]  /*33d0*/  LEA R6, R185, R91, 0xa ;  /* 0x0000005bb9067211 */ /* 0x002fe200078e50ff */
[----:B------:R-:W-:Y:S01]  /*33e0*/  @!PT LDS RZ, [RZ] ;  /* 0x00000000fffff984 */ /* 0x000fe20000000800 */
[----:B------:R-:W-:Y:S01]  /*33f0*/  @!PT LDS RZ, [RZ] ;  /* 0x00000000fffff984 */ /* 0x000fe20000000800 */
[----:B------:R-:W-:Y:S01]  /*3400*/  @!PT LDS RZ, [RZ] ;  /* 0x00000000fffff984 */ /* 0x000fe20000000800 */
[----:B------:R1:W-:Y:S01]  /*3410*/  @!P3 LDGSTS.E.BYPASS.LTC128B.128 [R237+0x10000], [R2.64] ;  /* 0x1000000002edbfae */ /* 0x0003e2000b901d4c */
[----:B------:R-:W-:-:S03]  /*3420*/  @!P1 MOV R10, R14 ;  /* 0x0000000e000a9202 */ /* 0x000fc60000000f00 */
        /* <DEDUP_REMOVED lines=16> */
[----:B-1----:R-:W-:Y:S01]  /*3530*/  IMAD.IADD R2, R92, 0x1, R6 ;  /* 0x000000015c027824 */ /* 0x002fe200078e0206 */
[----:B------:R-:W-:Y:S01]  /*3540*/  LOP3.LUT P3, RZ, R36, 0x2, RZ, 0xc0, !PT ;  /* 0x0000000224ff7812 */ /* 0x000fe2000786c0ff */
[----:B------:R-:W-:Y:S02]  /*3550*/  LDSM.16.M88.4 R40, [R134+0x2800] ;  /* 0x002800008628783b */ /* 0x000fe40000000200 */
[----:B--2---:R-:W-:-:S02]  /*3560*/  SEL R4, R26, 0xffffffe0, !P2 ;  /* 0xffffffe01a047807 */ /* 0x004fc40005000000 */
[----:B------:R-:W-:Y:S01]  /*3570*/  SHF.L.U32 R218, R2, 0x1, RZ ;  /* 0x0000000102da7819 */ /* 0x000fe200000006ff */
[----:B------:R-:W-:Y:S01]  /*3580*/  IMAD.MOV.U32 R2, RZ, RZ, 0x10 ;  /* 0x00000010ff027424 */ /* 0x000fe200078e00ff */
[----:B------:R-:W-:Y:S01]  /*3590*/  IADD3 R3, R134, 0x2000, RZ ;  /* 0x0000200086037810 */ /* 0x000fe20007ffe0ff */
[----:B------:R-:W-:Y:S01]  /*35a0*/  LDSM.16.M88.4 R72, [R134+0x3000] ;  /* 0x003000008648783b */ /* 0x000fe20000000200 */
[----:B------:R-:W-:Y:S01]  /*35b0*/  ISETP.GT.AND P2, PT, R200, R201, PT ;  /* 0x000000c9c800720c */ /* 0x000fe20003f44270 */
[----:B------:R-:W-:Y:S01]  /*35c0*/  IMAD R219, R4, 0x2, R218 ;  /* 0x0000000204db7824 */ /* 0x000fe200078e02da */
[C---:B------:R-:W-:Y:S01]  /*35d0*/  SEL R0, R2.reuse, 0xfffffff0, !P1 ;  /* 0xfffffff002007807 */ /* 0x040fe20004800000 */
[----:B------:R-:W1:Y:S01]  /*35e0*/  LDSM.16.M88.4 R20, [R218] ;  /* 0x00000000da14783b */ /* 0x000e620000000200 */
[----:B------:R-:W-:Y:S02]  /*35f0*/  SEL R2, R2, 0xfffffff0, !P3 ;  /* 0xfffffff002027807 */ /* 0x000fe40005800000 */
[----:B------:R-:W-:Y:S01]  /*3600*/  LEA R221, R0, R218, 0x1 ;  /* 0x000000da00dd7211 */ /* 0x000fe200078e08ff */
[----:B----4-:R-:W-:Y:S01]  /*3610*/  LDSM.16.M88.4 R12, [R219] ;  /* 0x00000000db0c783b */ /* 0x010fe20000000200 */
[----:B------:R-:W-:-:S02]  /*3620*/  LEA R216, R2, R134, 0x1 ;  /* 0x0000008602d87211 */ /* 0x000fc400078e08ff */
[----:B------:R-:W-:Y:S01]  /*3630*/  LOP3.LUT P1, RZ, R36, 0x4, RZ, 0xc0, !PT ;  /* 0x0000000424ff7812 */ /* 0x000fe2000782c0ff */
[----:B------:R-:W-:Y:S01]  /*3640*/  LDSM.16.M88.4 R16, [R221] ;  /* 0x00000000dd10783b */ /* 0x000fe20000000200 */
[----:B------:R-:W-:-:S03]  /*3650*/  LEA R220, R0, R219, 0x1 ;  /* 0x000000db00dc7211 */ /* 0x000fc600078e08ff */
[----:B---3--:R-:W2:Y:S04]  /*3660*/  LDSM.16.M88.4 R8, [R134+0x2000] ;  /* 0x002000008608783b */ /* 0x008ea80000000200 */
[----:B------:R-:W-:Y:S04]  /*3670*/  LDSM.16.M88.4 R32, [R216+0x2000] ;  /* 0x00200000d820783b */ /* 0x000fe80000000200 */
[----:B------:R-:W-:Y:S01]  /*3680*/  @P1 IADD3 R217, R3, -0x40, RZ ;  /* 0xffffffc003d91810 */ /* 0x000fe20007ffe0ff */
[----:B------:R-:W3:Y:S03]  /*3690*/  LDSM.16.M88.4 R52, [R216+0x2800] ;  /* 0x00280000d834783b */ /* 0x000ee60000000200 */
[----:B------:R-:W-:Y:S01]  /*36a0*/  LEA R215, R2, R217, 0x1 ;  /* 0x000000d902d77211 */ /* 0x000fe200078e08ff */
[----:B------:R-:W4:Y:S01]  /*36b0*/  LDSM.16.M88.4 R48, [R217] ;  /* 0x00000000d930783b */ /* 0x000f220000000200 */
[----:B------:R-:W-:-:S02]  /*36c0*/  IADD3 R236, R217, 0x800, RZ ;  /* 0x00000800d9ec7810 */ /* 0x000fc40007ffe0ff */
[C---:B------:R-:W-:Y:S01]  /*36d0*/  IADD3 R235, R217.reuse, 0x1000, RZ ;  /* 0x00001000d9eb7810 */ /* 0x040fe20007ffe0ff */
[----:B------:R-:W-:Y:S01]  /*36e0*/  LDSM.16.M88.4 R64, [R215] ;  /* 0x00000000d740783b */ /* 0x000fe20000000200 */
[C---:B------:R-:W-:Y:S02]  /*36f0*/  IADD3 R234, R217.reuse, 0x1800, RZ ;  /* 0x00001800d9ea7810 */ /* 0x040fe40007ffe0ff */
[C---:B------:R-:W-:Y:S01]  /*3700*/  IADD3 R233, R217.reuse, 0x2000, RZ ;  /* 0x00002000d9e97810 */ /* 0x040fe20007ffe0ff */
[----:B------:R-:W-:Y:S01]  /*3710*/  LDSM.16.M88.4 R68, [R217+0x800] ;  /* 0x00080000d944783b */ /* 0x000fe20000000200 */
[C---:B------:R-:W-:Y:S02]  /*3720*/  IADD3 R232, R217.reuse, 0x2800, RZ ;  /* 0x00002800d9e87810 */ /* 0x040fe40007ffe0ff */
[C---:B------:R-:W-:Y:S01]  /*3730*/  IADD3 R231, R217.reuse, 0x3000, RZ ;  /* 0x00003000d9e77810 */ /* 0x040fe20007ffe0ff */
[----:B------:R-:W-:Y:S01]  /*3740*/  LDSM.16.M88.4 R56, [R216+0x3000] ;  /* 0x00300000d838783b */ /* 0x000fe20000000200 */
[C---:B------:R-:W-:Y:S01]  /*3750*/  IADD3 R230, R217.reuse, 0x3800, RZ ;  /* 0x00003800d9e67810 */ /* 0x040fe20007ffe0ff */
[----:B-1----:R-:W-:Y:S02]  /*3760*/  HMMA.16816.F32 R36, R20, R40, RZ ;  /* 0x000000281424723c */ /* 0x002fe400000018ff */
[----:B------:R-:W-:Y:S01]  /*3770*/  LDSM.16.M88.4 R76, [R134+0x3800] ;  /* 0x00380000864c783b */ /* 0x000fe20000000200 */
[----:B------:R-:W-:-:S02]  /*3780*/  IADD3 R229, R217, 0x4000, RZ ;  /* 0x00004000d9e57810 */ /* 0x000fc40007ffe0ff */
[C---:B------:R-:W-:Y:S01]  /*3790*/  IADD3 R228, R217.reuse, 0x4800, RZ ;  /* 0x00004800d9e47810 */ /* 0x040fe20007ffe0ff */
[----:B------:R-:W-:Y:S01]  /*37a0*/  LDSM.16.M88.4 R60, [R215+0x800] ;  /* 0x00080000d73c783b */ /* 0x000fe20000000200 */
[C---:B------:R-:W-:Y:S02]  /*37b0*/  IADD3 R227, R217.reuse, 0x5000, RZ ;  /* 0x00005000d9e37810 */ /* 0x040fe40007ffe0ff */
[C---:B------:R-:W-:Y:S01]  /*37c0*/  IADD3 R226, R217.reuse, 0x5800, RZ ;  /* 0x00005800d9e27810 */ /* 0x040fe20007ffe0ff */
[----:B------:R-:W-:Y:S01]  /*37d0*/  LDSM.16.M88.4 R80, [R134+0x4000] ;  /* 0x004000008650783b */ /* 0x000fe20000000200 */
[C---:B------:R-:W-:Y:S01]  /*37e0*/  IADD3 R225, R217.reuse, 0x6000, RZ ;  /* 0x00006000d9e17810 */ /* 0x040fe20007ffe0ff */
[----:B--2---:R-:W-:Y:S02]  /*37f0*/  HMMA.16816.F32 R24, R20, R8, RZ ;  /* 0x000000081418723c */ /* 0x004fe400000018ff */
[----:B------:R-:W-:Y:S01]  /*3800*/  LDSM.16.M88.4 R84, [R134+0x4800] ;  /* 0x004800008654783b */ /* 0x000fe20000000200 */
[----:B------:R-:W-:-:S02]  /*3810*/  IADD3 R224, R217, 0x6800, RZ ;  /* 0x00006800d9e07810 */ /* 0x000fc40007ffe0ff */
[C---:B------:R-:W-:Y:S01]  /*3820*/  IADD3 R223, R217.reuse, 0x7000, RZ ;  /* 0x00007000d9df7810 */ /* 0x040fe20007ffe0ff */
[----:B------:R-:W0:Y:S01]  /*3830*/  LDGDEPBAR ;  /* 0x00000000000079af */ /* 0x000e220000000000 */
[----:B------:R-:W-:Y:S01]  /*3840*/  IADD3 R222, R217, 0x7800, RZ ;  /* 0x00007800d9de7810 */ /* 0x000fe20007ffe0ff */
[----:B------:R-:W-:Y:S02]  /*3850*/  HMMA.16816.F32 R28, R20, R10, RZ ;  /* 0x0000000a141c723c */ /* 0x000fe400000018ff */
[----:B------:R-:W1:Y:S06]  /*3860*/  LDSM.16.M88.4 R8, [R220] ;  /* 0x00000000dc08783b */ /* 0x000e6c0000000200 */
[C---:B---3--:R-:W-:Y:S08]  /*3870*/  HMMA.16816.F32 R44, R16.reuse, R52, R36 ;  /* 0x00000034102c723c */ /* 0x048ff00000001824 */
[C---:B------:R-:W-:Y:S08]  /*3880*/  HMMA.16816.F32 R24, R16.reuse, R32, R24 ;  /* 0x000000201018723c */ /* 0x040ff00000001818 */
[----:B------:R-:W-:Y:S08]  /*3890*/  HMMA.16816.F32 R32, R16, R34, R28 ;  /* 0x000000221020723c */ /* 0x000ff0000000181c */
[----:B------:R-:W-:Y:S08]  /*38a0*/  HMMA.16816.F32 R28, R20, R42, RZ ;  /* 0x0000002a141c723c */ /* 0x000ff000000018ff */
[C---:B----4-:R-:W-:Y:S08]  /*38b0*/  HMMA.16816.F32 R24, R12.reuse, R48, R24 ;  /* 0x000000300c18723c */ /* 0x050ff00000001818 */
[----:B------:R-:W-:Y:S08]  /*38c0*/  HMMA.16816.F32 R40, R12, R50, R32 ;  /* 0x000000320c28723c */ /* 0x000ff00000001820 */
[----:B------:R-:W-:Y:S08]  /*38d0*/  HMMA.16816.F32 R28, R16, R54, R28 ;  /* 0x00000036101c723c */ /* 0x000ff0000000181c */
[----:B------:R-:W-:Y:S08]  /*38e0*/  HMMA.16816.F32 R32, R20, R72, RZ ;  /* 0x000000481420723c */ /* 0x000ff000000018ff */
[----:B-1----:R-:W-:Y:S08]  /*38f0*/  HMMA.16816.F32 R52, R8, R66, R40 ;  /* 0x000000420834723c */ /* 0x002ff00000001828 */
[----:B------:R-:W-:Y:S01]  /*3900*/  HMMA.16816.F32 R40, R20, R74, RZ ;  /* 0x0000004a1428723c */ /* 0x000fe200000018ff */
[----:B------:R-:W-:Y:S07]  /*3910*/  LDSM.16.M88.4 R72, [R217+0x1800] ;  /* 0x00180000d948783b */ /* 0x000fee0000000200 */
[----:B------:R-:W-:Y:S01]  /*3920*/  HMMA.16816.F32 R36, R8, R64, R24 ;  /* 0x000000400824723c */ /* 0x000fe20000001818 */
[----:B------:R-:W1:Y:S07]  /*3930*/  LDSM.16.M88.4 R64, [R217+0x1000] ;  /* 0x00100000d940783b */ /* 0x000e6e0000000200 */
[----:B------:R-:W-:Y:S01]  /*3940*/  HMMA.16816.F32 R24, R12, R68, R44 ;  /* 0x000000440c18723c */ /* 0x000fe2000000182c */
[----:B------:R-:W-:-:S02]  /*3950*/  FMUL.FTZ R52, R52, c[0x0][0x2ec] ;  /* 0x0000bb0034347a20 */ /* 0x000fc40000410000 */
[----:B------:R-:W-:Y:S02]  /*3960*/  FMUL.FTZ R53, R53, c[0x0][0x2ec] ;  /* 0x0000bb0035357a20 */ /* 0x000fe40000410000 */
[----:B------:R-:W-:Y:S01]  /*3970*/  FMUL.FTZ R54, R54, c[0x0][0x2ec] ;  /* 0x0000bb0036367a20 */ /* 0x000fe20000410000 */
[----:B------:R-:W2:Y:S01]  /*3980*/  MUFU.TANH R191, R52 ;  /* 0x0000003400bf7308 */ /* 0x000ea20000002400 */
[----:B------:R-:W-:Y:S01]  /*3990*/  FMUL.FTZ R55, R55, c[0x0][0x2ec] ;  /* 0x0000bb0037377a20 */ /* 0x000fe20000410000 */
[----:B------:R-:W-:Y:S01]  /*39a0*/  HMMA.16816.F32 R44, R12, R70, R28 ;  /* 0x000000460c2c723c */ /* 0x000fe2000000181c */
[----:B------:R-:W3:Y:S05]  /*39b0*/  LDSM.16.M88.4 R68, [R216+0x3800] ;  /* 0x00380000d844783b */ /* 0x000eea0000000200 */
[----:B------:R-:W4:Y:S02]  /*39c0*/  MUFU.TANH R190, R53 ;  /* 0x0000003500be7308 */ /* 0x000f240000002400 */
[----:B------:R-:W-:Y:S01]  /*39d0*/  HMMA.16816.F32 R48, R16, R56, R32 ;  /* 0x000000381030723c */ /* 0x000fe20000001820 */
[----:B------:R-:W-:-:S02]  /*39e0*/  FMUL.FTZ R36, R36, c[0x0][0x2ec] ;  /* 0x0000bb0024247a20 */ /* 0x000fc40000410000 */
[----:B------:R-:W-:Y:S02]  /*39f0*/  FMUL.FTZ R37, R37, c[0x0][0x2ec] ;  /* 0x0000bb0025257a20 */ /* 0x000fe40000410000 */
[----:B------:R-:W-:Y:S01]  /*3a00*/  FMUL.FTZ R38, R38, c[0x0][0x2ec] ;  /* 0x0000bb0026267a20 */ /* 0x000fe20000410000 */
[----:B------:R-:W1:Y:S01]  /*3a10*/  MUFU.TANH R195, R36 ;  /* 0x0000002400c37308 */ /* 0x000e620000002400 */
[----:B------:R-:W-:Y:S01]  /*3a20*/  FMUL.FTZ R39, R39, c[0x0][0x2ec] ;  /* 0x0000bb0027277a20 */ /* 0x000fe20000410000 */
[----:B------:R-:W-:Y:S01]  /*3a30*/  HMMA.16816.F32 R32, R16, R58, R40 ;  /* 0x0000003a1020723c */ /* 0x000fe20000001828 */
[----:B------:R-:W2:Y:S05]  /*3a40*/  LDSM.16.M88.4 R56, [R215+0x1000] ;  /* 0x00100000d738783b */ /* 0x000eaa0000000200 */
[----:B------:R-:W2:Y:S02]  /*3a50*/  MUFU.TANH R194, R37 ;  /* 0x0000002500c27308 */ /* 0x000ea40000002400 */
[----:B------:R-:W-:Y:S06]  /*3a60*/  HMMA.16816.F32 R40, R20, R78, RZ ;  /* 0x0000004e1428723c */ /* 0x000fec00000018ff */
[----:B------:R-:W2:Y:S02]  /*3a70*/  MUFU.TANH R193, R38 ;  /* 0x0000002600c17308 */ /* 0x000ea40000002400 */
[----:B-1----:R-:W-:Y:S06]  /*3a80*/  HMMA.16816.F32 R28, R12, R64, R48 ;  /* 0x000000400c1c723c */ /* 0x002fec0000001830 */
[----:B------:R1:W1:Y:S02]  /*3a90*/  MUFU.TANH R192, R39 ;  /* 0x0000002700c07308 */ /* 0x0002640000002400 */
[----:B------:R-:W-:Y:S06]  /*3aa0*/  HMMA.16816.F32 R24, R8, R60, R24 ;  /* 0x0000003c0818723c */ /* 0x000fec0000001818 */
[----:B------:R-:W2:Y:S02]  /*3ab0*/  MUFU.TANH R189, R54 ;  /* 0x0000003600bd7308 */ /* 0x000ea40000002400 */
[----:B-1----:R-:W-:Y:S06]  /*3ac0*/  HMMA.16816.F32 R36, R20, R76, RZ ;  /* 0x0000004c1424723c */ /* 0x002fec00000018ff */
[----:B------:R1:W1:Y:S01]  /*3ad0*/  MUFU.TANH R188, R55 ;  /* 0x0000003700bc7308 */ /* 0x0002620000002400 */
[----:B------:R-:W-:Y:S09]  /*3ae0*/  LDSM.16.M88.4 R76, [R217+0x2000] ;  /* 0x00200000d94c783b */ /* 0x000ff20000000200 */
[----:B------:R-:W-:-:S02]  /*3af0*/  FMUL.FTZ R24, R24, c[0x0][0x2ec] ;  /* 0x0000bb0018187a20 */ /* 0x000fc40000410000 */
[----:B------:R-:W-:Y:S02]  /*3b00*/  FMUL.FTZ R25, R25, c[0x0][0x2ec] ;  /* 0x0000bb0019197a20 */ /* 0x000fe40000410000 */
[----:B------:R-:W-:Y:S01]  /*3b10*/  FMUL.FTZ R26, R26, c[0x0][0x2ec] ;  /* 0x0000bb001a1a7a20 */ /* 0x000fe20000410000 */
[----:B------:R-:W2:Y:S01]  /*3b20*/  MUFU.TANH R187, R24 ;  /* 0x0000001800bb7308 */ /* 0x000ea20000002400 */
[----:B------:R-:W-:Y:S01]  /*3b30*/  FMUL.FTZ R27, R27, c[0x0][0x2ec] ;  /* 0x0000bb001b1b7a20 */ /* 0x000fe20000410000 */
[----:B-1----:R-:W-:Y:S01]  /*3b40*/  HMMA.16816.F32 R52, R8, R62, R44 ;  /* 0x0000003e0834723c */ /* 0x002fe2000000182c */
[----:B------:R-:W-:Y:S05]  /*3b50*/  LDSM.16.M88.4 R60, [R215+0x1800] ;  /* 0x00180000d73c783b */ /* 0x000fea0000000200 */
[----:B------:R-:W1:Y:S02]  /*3b60*/  MUFU.TANH R186, R25 ;  /* 0x0000001900ba7308 */ /* 0x000e640000002400 */
[----:B------:R-:W-:Y:S01]  /*3b70*/  HMMA.16816.F32 R44, R12, R66, R32 ;  /* 0x000000420c2c723c */ /* 0x000fe20000001820 */
[----:B------:R-:W1:Y:S05]  /*3b80*/  LDSM.16.M88.4 R64, [R216+0x4000] ;  /* 0x00400000d840783b */ /* 0x000e6a0000000200 */
[----:B------:R-:W1:Y:S02]  /*3b90*/  MUFU.TANH R184, R26 ;  /* 0x0000001a00b87308 */ /* 0x000e640000002400 */
[C---:B---3--:R-:W-:Y:S06]  /*3ba0*/  HMMA.16816.F32 R48, R16.reuse, R68, R36 ;  /* 0x000000441030723c */ /* 0x048fec0000001824 */
[----:B------:R2:W3:Y:S02]  /*3bb0*/  MUFU.TANH R183, R27 ;  /* 0x0000001b00b77308 */ /* 0x0004e40000002400 */
[----:B------:R-:W-:Y:S01]  /*3bc0*/  HMMA.16816.F32 R32, R16, R70, R40 ;  /* 0x000000461020723c */ /* 0x000fe20000001828 */
[----:B------:R-:W-:Y:S01]  /*3bd0*/  FMUL.FTZ R52, R52, c[0x0][0x2ec] ;  /* 0x0000bb0034347a20 */ /* 0x000fe20000410000 */
[----:B------:R-:W3:Y:S01]  /*3be0*/  LDSM.16.M88.4 R68, [R216+0x4800] ;  /* 0x00480000d844783b */ /* 0x000ee20000000200 */
[----:B------:R-:W-:-:S02]  /*3bf0*/  FMUL.FTZ R53, R53, c[0x0][0x2ec] ;  /* 0x0000bb0035357a20 */ /* 0x000fc40000410000 */
[----:B------:R-:W-:Y:S01]  /*3c00*/  FMUL.FTZ R54, R54, c[0x0][0x2ec] ;  /* 0x0000bb0036367a20 */ /* 0x000fe20000410000 */
[----:B------:R-:W1:Y:S01]  /*3c10*/  MUFU.TANH R182, R52 ;  /* 0x0000003400b67308 */ /* 0x000e620000002400 */
[----:B------:R-:W-:Y:S01]  /*3c20*/  FMUL.FTZ R55, R55, c[0x0][0x2ec] ;  /* 0x0000bb0037377a20 */ /* 0x000fe20000410000 */
[C---:B------:R-:W-:Y:S06]  /*3c30*/  HMMA.16816.F32 R36, R20.reuse, R80, RZ ;  /* 0x000000501424723c */ /* 0x040fec00000018ff */
[----:B------:R-:W1:Y:S02]  /*3c40*/  MUFU.TANH R181, R53 ;  /* 0x0000003500b57308 */ /* 0x000e640000002400 */
[----:B------:R-:W-:Y:S01]  /*3c50*/  HMMA.16816.F32 R40, R20, R82, RZ ;  /* 0x000000521428723c */ /* 0x000fe200000018ff */
[----:B------:R-:W3:Y:S05]  /*3c60*/  LDSM.16.M88.4 R80, [R134+0x5000] ;  /* 0x005000008650783b */ /* 0x000eea0000000200 */
[----:B------:R-:W1:Y:S02]  /*3c70*/  MUFU.TANH R176, R54 ;  /* 0x0000003600b07308 */ /* 0x000e640000002400 */
[----:B--2---:R-:W-:Y:S06]  /*3c80*/  HMMA.16816.F32 R24, R8, R56, R28 ;  /* 0x000000380818723c */ /* 0x004fec000000181c */
[----:B------:R2:W2:Y:S02]  /*3c90*/  MUFU.TANH R175, R55 ;  /* 0x0000003700af7308 */ /* 0x0004a40000002400 */
[----:B------:R-:W-:Y:S08]  /*3ca0*/  HMMA.16816.F32 R28, R12, R72, R48 ;  /* 0x000000480c1c723c */ /* 0x000ff00000001830 */
[----:B-1----:R-:W-:Y:S08]  /*3cb0*/  HMMA.16816.F32 R48, R16, R64, R36 ;  /* 0x000000401030723c */ /* 0x002ff00000001824 */
[----:B--2---:R-:W-:Y:S01]  /*3cc0*/  HMMA.16816.F32 R52, R8, R58, R44 ;  /* 0x0000003a0834723c */ /* 0x004fe2000000182c */
[----:B------:R-:W1:Y:S01]  /*3cd0*/  LDSM.16.M88.4 R56, [R215+0x2000] ;  /* 0x00200000d738783b */ /* 0x000e620000000200 */
[----:B------:R-:W-:-:S02]  /*3ce0*/  FMUL.FTZ R24, R24, c[0x0][0x2ec] ;  /* 0x0000bb0018187a20 */ /* 0x000fc40000410000 */
[----:B------:R-:W-:Y:S02]  /*3cf0*/  FMUL.FTZ R25, R25, c[0x0][0x2ec] ;  /* 0x0000bb0019197a20 */ /* 0x000fe40000410000 */
[----:B------:R-:W-:Y:S01]  /*3d00*/  FMUL.FTZ R26, R26, c[0x0][0x2ec] ;  /* 0x0000bb001a1a7a20 */ /* 0x000fe20000410000 */
[----:B------:R-:W2:Y:S01]  /*3d10*/  MUFU.TANH R174, R24 ;  /* 0x0000001800ae7308 */ /* 0x000ea20000002400 */
[----:B------:R-:W-:Y:S01]  /*3d20*/  HMMA.16816.F32 R44, R12, R74, R32 ;  /* 0x0000004a0c2c723c */ /* 0x000fe20000001820 */
[----:B------:R-:W1:Y:S01]  /*3d30*/  LDSM.16.M88.4 R72, [R217+0x2800] ;  /* 0x00280000d948783b */ /* 0x000e620000000200 */
[----:B------:R-:W-:-:S05]  /*3d40*/  FMUL.FTZ R27, R27, c[0x0][0x2ec] ;  /* 0x0000bb001b1b7a20 */ /* 0x000fca0000410000 */
[----:B------:R-:W1:Y:S01]  /*3d50*/  MUFU.TANH R173, R25 ;  /* 0x0000001900ad7308 */ /* 0x000e620000002400 */
[----:B------:R-:W-:Y:S01]  /*3d60*/  HMMA.16816.F32 R32, R16, R66, R40 ;  /* 0x000000421020723c */ /* 0x000fe20000001828 */
[----:B------:R-:W1:Y:S06]  /*3d70*/  LDSM.16.M88.4 R64, [R216+0x5000] ;  /* 0x00500000d840783b */ /* 0x000e6c0000000200 */
[----:B------:R-:W1:Y:S01]  /*3d80*/  MUFU.TANH R172, R26 ;  /* 0x0000001a00ac7308 */ /* 0x000e620000002400 */
[----:B------:R-:W-:Y:S01]  /*3d90*/  HMMA.16816.F32 R36, R20, R84, RZ ;  /* 0x000000541424723c */ /* 0x000fe200000018ff */
[----:B------:R-:W-:-:S02]  /*3da0*/  FMUL.FTZ R52, R52, c[0x0][0x2ec] ;  /* 0x0000bb0034347a20 */ /* 0x000fc40000410000 */
[----:B------:R-:W-:Y:S02]  /*3db0*/  FMUL.FTZ R53, R53, c[0x0][0x2ec] ;  /* 0x0000bb0035357a20 */ /* 0x000fe40000410000 */
[----:B------:R-:W-:Y:S02]  /*3dc0*/  FMUL.FTZ R54, R54, c[0x0][0x2ec] ;  /* 0x0000bb0036367a20 */ /* 0x000fe40000410000 */
[----:B------:R-:W-:Y:S01]  /*3dd0*/  FMUL.FTZ R55, R55, c[0x0][0x2ec] ;  /* 0x0000bb0037377a20 */ /* 0x000fe20000410000 */
[----:B------:R-:W-:Y:S01]  /*3de0*/  HMMA.16816.F32 R40, R20, R86, RZ ;  /* 0x000000561428723c */ /* 0x000fe200000018ff */
[----:B------:R2:W1:Y:S01]  /*3df0*/  MUFU.TANH R171, R27 ;  /* 0x0000001b00ab7308 */ /* 0x0004620000002400 */
[----:B------:R-:W1:Y:S07]  /*3e00*/  LDSM.16.M88.4 R84, [R134+0x5800] ;  /* 0x005800008654783b */ /* 0x000e6e0000000200 */
[----:B------:R-:W1:Y:S08]  /*3e10*/  MUFU.TANH R169, R52 ;  /* 0x0000003400a97308 */ /* 0x000e700000002400 */
[----:B------:R-:W1:Y:S01]  /*3e20*/  MUFU.TANH R168, R53 ;  /* 0x0000003500a87308 */ /* 0x000e620000002400 */
[----:B--2---:R-:W-:Y:S07]  /*3e30*/  HMMA.16816.F32 R24, R8, R60, R28 ;  /* 0x0000003c0818723c */ /* 0x004fee000000181c */
[----:B------:R-:W2:Y:S01]  /*3e40*/  MUFU.TANH R163, R54 ;  /* 0x0000003600a37308 */ /* 0x000ea20000002400 */
[----:B------:R-:W-:Y:S07]  /*3e50*/  HMMA.16816.F32 R28, R12, R76, R48 ;  /* 0x0000004c0c1c723c */ /* 0x000fee0000001830 */
[----:B------:R1:W1:Y:S01]  /*3e60*/  MUFU.TANH R162, R55 ;  /* 0x0000003700a27308 */ /* 0x0002620000002400 */
[----:B---3--:R-:W-:Y:S08]  /*3e70*/  HMMA.16816.F32 R48, R16, R68, R36 ;  /* 0x000000441030723c */ /* 0x008ff00000001824 */
[----:B------:R-:W-:Y:S01]  /*3e80*/  HMMA.16816.F32 R36, R20, R80, RZ ;  /* 0x000000501424723c */ /* 0x000fe200000018ff */
[----:B------:R-:W-:-:S02]  /*3e90*/  FMUL.FTZ R24, R24, c[0x0][0x2ec] ;  /* 0x0000bb0018187a20 */ /* 0x000fc40000410000 */
[----:B------:R-:W-:Y:S02]  /*3ea0*/  FMUL.FTZ R25, R25, c[0x0][0x2ec] ;  /* 0x0000bb0019197a20 */ /* 0x000fe40000410000 */
[----:B------:R-:W-:Y:S01]  /*3eb0*/  FMUL.FTZ R26, R26, c[0x0][0x2ec] ;  /* 0x0000bb001a1a7a20 */ /* 0x000fe20000410000 */
[----:B------:R-:W3:Y:S01]  /*3ec0*/  MUFU.TANH R161, R24 ;  /* 0x0000001800a17308 */ /* 0x000ee20000002400 */
[----:B------:R-:W-:Y:S01]  /*3ed0*/  FMUL.FTZ R27, R27, c[0x0][0x2ec] ;  /* 0x0000bb001b1b7a20 */ /* 0x000fe20000410000 */
[----:B-1----:R-:W-:Y:S01]  /*3ee0*/  HMMA.16816.F32 R52, R8, R62, R44 ;  /* 0x0000003e0834723c */ /* 0x002fe2000000182c */
[----:B------:R-:W1:Y:S05]  /*3ef0*/  LDSM.16.M88.4 R60, [R215+0x2800] ;  /* 0x00280000d73c783b */ /* 0x000e6a0000000200 */
[----:B------:R-:W1:Y:S02]  /*3f00*/  MUFU.TANH R158, R25 ;  /* 0x00000019009e7308 */ /* 0x000e640000002400 */
[----:B------:R-:W-:Y:S01]  /*3f10*/  HMMA.16816.F32 R44, R12, R78, R32 ;  /* 0x0000004e0c2c723c */ /* 0x000fe20000001820 */
[----:B------:R-:W1:Y:S05]  /*3f20*/  LDSM.16.M88.4 R76, [R217+0x3000] ;  /* 0x00300000d94c783b */ /* 0x000e6a0000000200 */
[----:B------:R-:W1:Y:S02]  /*3f30*/  MUFU.TANH R157, R26 ;  /* 0x0000001a009d7308 */ /* 0x000e640000002400 */
[----:B------:R-:W-:Y:S01]  /*3f40*/  HMMA.16816.F32 R32, R16, R70, R40 ;  /* 0x000000461020723c */ /* 0x000fe20000001828 */
[----:B------:R-:W1:Y:S05]  /*3f50*/  LDSM.16.M88.4 R68, [R216+0x5800] ;  /* 0x00580000d844783b */ /* 0x000e6a0000000200 */
[----:B------:R2:W1:Y:S02]  /*3f60*/  MUFU.TANH R156, R27 ;  /* 0x0000001b009c7308 */ /* 0x0004640000002400 */
[----:B------:R-:W-:Y:S01]  /*3f70*/  HMMA.16816.F32 R40, R20, R82, RZ ;  /* 0x000000521428723c */ /* 0x000fe200000018ff */
[----:B------:R-:W-:Y:S01]  /*3f80*/  FMUL.FTZ R52, R52, c[0x0][0x2ec] ;  /* 0x0000bb0034347a20 */ /* 0x000fe20000410000 */
[----:B------:R-:W1:Y:S01]  /*3f90*/  LDSM.16.M88.4 R80, [R134+0x6000] ;  /* 0x006000008650783b */ /* 0x000e620000000200 */
[----:B------:R-:W-:-:S02]  /*3fa0*/  FMUL.FTZ R53, R53, c[0x0][0x2ec] ;  /* 0x0000bb0035357a20 */ /* 0x000fc40000410000 */
[----:B------:R-:W-:Y:S01]  /*3fb0*/  FMUL.FTZ R54, R54, c[0x0][0x2ec] ;  /* 0x0000bb0036367a20 */ /* 0x000fe20000410000 */
[----:B------:R-:W1:Y:S01]  /*3fc0*/  MUFU.TANH R155, R52 ;  /* 0x00000034009b7308 */ /* 0x000e620000002400 */
[----:B------:R-:W-:-:S07]  /*3fd0*/  FMUL.FTZ R55, R55, c[0x0][0x2ec] ;  /* 0x0000bb0037377a20 */ /* 0x000fce0000410000 */
[----:B------:R-:W1:Y:S01]  /*3fe0*/  MUFU.TANH R152, R53 ;  /* 0x0000003500987308 */ /* 0x000e620000002400 */
[----:B--2---:R-:W-:Y:S07]  /*3ff0*/  HMMA.16816.F32 R24, R8, R56, R28 ;  /* 0x000000380818723c */ /* 0x004fee000000181c */
[----:B------:R-:W2:Y:S01]  /*4000*/  MUFU.TANH R151, R54 ;  /* 0x0000003600977308 */ /* 0x000ea20000002400 */
[----:B------:R-:W-:Y:S07]  /*4010*/  HMMA.16816.F32 R28, R12, R72, R48 ;  /* 0x000000480c1c723c */ /* 0x000fee0000001830 */
[----:B------:R1:W1:Y:S01]  /*4020*/  MUFU.TANH R150, R55 ;  /* 0x0000003700967308 */ /* 0x0002620000002400 */
[----:B------:R-:W-:Y:S08]  /*4030*/  HMMA.16816.F32 R48, R16, R64, R36 ;  /* 0x000000401030723c */ /* 0x000ff00000001824 */
[----:B------:R-:W-:Y:S01]  /*4040*/  HMMA.16816.F32 R36, R20, R84, RZ ;  /* 0x000000541424723c */ /* 0x000fe200000018ff */
[----:B------:R-:W-:-:S02]  /*4050*/  FMUL.FTZ R24, R24, c[0x0][0x2ec] ;  /* 0x0000bb0018187a20 */ /* 0x000fc40000410000 */
[----:B------:R-:W-:Y:S02]  /*4060*/  FMUL.FTZ R25, R25, c[0x0][0x2ec] ;  /* 0x0000bb0019197a20 */ /* 0x000fe40000410000 */
[----:B------:R-:W-:Y:S01]  /*4070*/  FMUL.FTZ R26, R26, c[0x0][0x2ec] ;  /* 0x0000bb001a1a7a20 */ /* 0x000fe20000410000 */
[----:B------:R-:W2:Y:S01]  /*4080*/  MUFU.TANH R96, R24 ;  /* 0x0000001800607308 */ /* 0x000ea20000002400 */
        /* <DEDUP_REMOVED lines=94> */
[----:B------:R-:W-:Y:S01]  /*4670*/  FMUL.FTZ R52, R52, c[0x0][0x2ec] ;  /* 0x0000bb0034347a20 */ /* 0x000fe20000410000 */
[----:B------:R-:W-:Y:S01]  /*4680*/  HMMA.16816.F32 R40, R20, R82, RZ ;  /* 0x000000521428723c */ /* 0x000fe200000018ff */
[----:B------:R-:W-:Y:S01]  /*4690*/  FMUL.FTZ R53, R53, c[0x0][0x2ec] ;  /* 0x0000bb0035357a20 */ /* 0x000fe20000410000 */
[----:B------:R-:W1:Y:S01]  /*46a0*/  LDSM.16.M88.4 R80, [R134+0x8000] ;  /* 0x008000008650783b */ /* 0x000e620000000200 */
[----:B------:R-:W-:-:S02]  /*46b0*/  FMUL.FTZ R54, R54, c[0x0][0x2ec] ;  /* 0x0000bb0036367a20 */ /* 0x000fc40000410000 */
[----:B------:R-:W-:Y:S01]  /*46c0*/  FMUL.FTZ R55, R55, c[0x0][0x2ec] ;  /* 0x0000bb0037377a20 */ /* 0x000fe20000410000 */
[----:B------:R-:W1:Y:S02]  /*46d0*/  MUFU.TANH R122, R52 ;  /* 0x00000034007a7308 */ /* 0x000e640000002400 */
[----:B--2---:R-:W-:Y:S06]  /*46e0*/  HMMA.16816.F32 R24, R8, R56, R28 ;  /* 0x000000380818723c */ /* 0x004fec000000181c */
[----:B------:R-:W2:Y:S02]  /*46f0*/  MUFU.TANH R123, R53 ;  /* 0x00000035007b7308 */ /* 0x000ea40000002400 */
[----:B------:R-:W-:Y:S06]  /*4700*/  HMMA.16816.F32 R28, R12, R72, R48 ;  /* 0x000000480c1c723c */ /* 0x000fec0000001830 */
[----:B------:R-:W1:Y:S02]  /*4710*/  MUFU.TANH R118, R54 ;  /* 0x0000003600767308 */ /* 0x000e640000002400 */
[----:B------:R-:W-:Y:S06]  /*4720*/  HMMA.16816.F32 R48, R16, R64, R36 ;  /* 0x000000401030723c */ /* 0x000fec0000001824 */
[----:B------:R1:W1:Y:S02]  /*4730*/  MUFU.TANH R119, R55 ;  /* 0x0000003700777308 */ /* 0x0002640000002400 */
        /* <DEDUP_REMOVED lines=13> */
[----:B------:R-:W-:Y:S05]  /*4810*/  LDSM.16.M88.4 R64, [R215+0x5800] ;  /* 0x00580000d740783b */ /* 0x000fea0000000200 */
[----:B------:R2:W1:Y:S02]  /*4820*/  MUFU.TANH R126, R27 ;  /* 0x0000001b007e7308 */ /* 0x0004640000002400 */
[----:B------:R-:W-:Y:S01]  /*4830*/  FMUL.FTZ R52, R52, c[0x0][0x2ec] ;  /* 0x0000bb0034347a20 */ /* 0x000fe20000410000 */
[----:B------:R-:W-:Y:S01]  /*4840*/  HMMA.16816.F32 R40, R20, R86, RZ ;  /* 0x000000561428723c */ /* 0x000fe200000018ff */
[----:B------:R-:W-:Y:S01]  /*4850*/  FMUL.FTZ R53, R53, c[0x0][0x2ec] ;  /* 0x0000bb0035357a20 */ /* 0x000fe20000410000 */
[----:B------:R-:W-:Y:S01]  /*4860*/  LDSM.16.M88.4 R84, [R134+0x8800] ;  /* 0x008800008654783b */ /* 0x000fe20000000200 */
[----:B------:R-:W-:-:S02]  /*4870*/  FMUL.FTZ R54, R54, c[0x0][0x2ec] ;  /* 0x0000bb0036367a20 */ /* 0x000fc40000410000 */
        /* <DEDUP_REMOVED lines=23> */
[----:B------:R-:W-:Y:S01]  /*49f0*/  HMMA.16816.F32 R40, R20, R82, RZ ;  /* 0x000000521428723c */ /* 0x000fe200000018ff */
[----:B------:R-:W-:-:S02]  /*4a00*/  FMUL.FTZ R52, R52, c[0x0][0x2ec] ;  /* 0x0000bb0034347a20 */ /* 0x000fc40000410000 */
[----:B------:R-:W-:Y:S02]  /*4a10*/  FMUL.FTZ R53, R53, c[0x0][0x2ec] ;  /* 0x0000bb0035357a20 */ /* 0x000fe40000410000 */
[----:B------:R-:W-:Y:S01]  /*4a20*/  FMUL.FTZ R54, R54, c[0x0][0x2ec] ;  /* 0x0000bb0036367a20 */ /* 0x000fe20000410000 */
[----:B------:R-:W1:Y:S01]  /*4a30*/  MUFU.TANH R178, R52 ;  /* 0x0000003400b27308 */ /* 0x000e620000002400 */
[----:B------:R-:W-:Y:S01]  /*4a40*/  FMUL.FTZ R55, R55, c[0x0][0x2ec] ;  /* 0x0000bb0037377a20 */ /* 0x000fe20000410000 */
[----:B--2---:R-:W-:Y:S06]  /*4a50*/  HMMA.16816.F32 R24, R8, R56, R28 ;  /* 0x000000380818723c */ /* 0x004fec000000181c */
[----:B------:R-:W2:Y:S02]  /*4a60*/  MUFU.TANH R179, R53 ;  /* 0x0000003500b37308 */ /* 0x000ea40000002400 */
[----:B------:R-:W-:Y:S06]  /*4a70*/  HMMA.16816.F32 R28, R12, R72, R48 ;  /* 0x000000480c1c723c */ /* 0x000fec0000001830 */
[----:B------:R-:W2:Y:S02]  /*4a80*/  MUFU.TANH R167, R54 ;  /* 0x0000003600a77308 */ /* 0x000ea40000002400 */
[----:B-1----:R-:W-:Y:S06]  /*4a90*/  HMMA.16816.F32 R48, R16, R60, R36 ;  /* 0x0000003c1030723c */ /* 0x002fec0000001824 */
[----:B------:R1:W1:Y:S02]  /*4aa0*/  MUFU.TANH R170, R55 ;  /* 0x0000003700aa7308 */ /* 0x0002640000002400 */
[----:B------:R-:W-:Y:S01]  /*4ab0*/  FMUL.FTZ R24, R24, c[0x0][0x2ec] ;  /* 0x0000bb0018187a20 */ /* 0x000fe20000410000 */
[----:B------:R-:W-:Y:S01]  /*4ac0*/  HMMA.16816.F32 R36, R20, R84, RZ ;  /* 0x000000541424723c */ /* 0x000fe200000018ff */
[----:B------:R-:W-:-:S02]  /*4ad0*/  FMUL.FTZ R25, R25, c[0x0][0x2ec] ;  /* 0x0000bb0019197a20 */ /* 0x000fc40000410000 */
[----:B------:R-:W-:Y:S02]  /*4ae0*/  FMUL.FTZ R26, R26, c[0x0][0x2ec] ;  /* 0x0000bb001a1a7a20 */ /* 0x000fe40000410000 */
[----:B------:R-:W2:Y:S01]  /*4af0*/  MUFU.TANH R147, R24 ;  /* 0x0000001800937308 */ /* 0x000ea20000002400 */
[----:B------:R-:W-:Y:S02]  /*4b00*/  FMUL.FTZ R27, R27, c[0x0][0x2ec] ;  /* 0x0000bb001b1b7a20 */ /* 0x000fe40000410000 */
[----:B-1----:R-:W-:Y:S01]  /*4b10*/  HMMA.16816.F32 R52, R8, R58, R44 ;  /* 0x0000003a0834723c */ /* 0x002fe2000000182c */
[----:B------:R-:W1:Y:S04]  /*4b20*/  LDSM.16.M88.4 R56, [R216+0x8800] ;  /* 0x00880000d838783b */ /* 0x000e680000000200 */
[----:B------:R-:W1:Y:S03]  /*4b30*/  MUFU.TANH R148, R25 ;  /* 0x0000001900947308 */ /* 0x000e660000002400 */
[----:B------:R-:W-:Y:S01]  /*4b40*/  HMMA.16816.F32 R44, R12, R74, R32 ;  /* 0x0000004a0c2c723c */ /* 0x000fe20000001820 */
[----:B------:R-:W1:Y:S04]  /*4b50*/  LDSM.16.M88.4 R72, [R134+0x9000] ;  /* 0x009000008648783b */ /* 0x000e680000000200 */
[----:B------:R-:W1:Y:S03]  /*4b60*/  MUFU.TANH R146, R26 ;  /* 0x0000001a00927308 */ /* 0x000e660000002400 */
[----:B------:R-:W-:Y:S01]  /*4b70*/  HMMA.16816.F32 R32, R16, R62, R40 ;  /* 0x0000003e1020723c */ /* 0x000fe20000001828 */
[----:B------:R-:W2:Y:S04]  /*4b80*/  LDSM.16.M88.4 R60, [R215+0x6000] ;  /* 0x00600000d73c783b */ /* 0x000ea80000000200 */
[----:B------:R3:W1:Y:S03]  /*4b90*/  MUFU.TANH R145, R27 ;  /* 0x0000001b00917308 */ /* 0x0006660000002400 */
[----:B------:R-:W-:Y:S01]  /*4ba0*/  HMMA.16816.F32 R40, R20, R86, RZ ;  /* 0x000000561428723c */ /* 0x000fe200000018ff */
[----:B------:R-:W-:-:S02]  /*4bb0*/  FMUL.FTZ R52, R52, c[0x0][0x2ec] ;  /* 0x0000bb0034347a20 */ /* 0x000fc40000410000 */
[----:B------:R-:W-:Y:S02]  /*4bc0*/  FMUL.FTZ R53, R53, c[0x0][0x2ec] ;  /* 0x0000bb0035357a20 */ /* 0x000fe40000410000 */
[----:B------:R-:W-:Y:S01]  /*4bd0*/  FMUL.FTZ R54, R54, c[0x0][0x2ec] ;  /* 0x0000bb0036367a20 */ /* 0x000fe20000410000 */
[----:B------:R-:W1:Y:S01]  /*4be0*/  MUFU.TANH R144, R52 ;  /* 0x0000003400907308 */ /* 0x000e620000002400 */
[----:B------:R-:W-:Y:S01]  /*4bf0*/  FMUL.FTZ R55, R55, c[0x0][0x2ec] ;  /* 0x0000bb0037377a20 */ /* 0x000fe20000410000 */
[----:B---3--:R-:W-:Y:S06]  /*4c00*/  HMMA.16816.F32 R24, R8, R64, R28 ;  /* 0x000000400818723c */ /* 0x008fec000000181c */
[----:B------:R-:W3:Y:S02]  /*4c10*/  MUFU.TANH R143, R53 ;  /* 0x00000035008f7308 */ /* 0x000ee40000002400 */
        /* <DEDUP_REMOVED lines=17> */
[----:B------:R-:W-:Y:S04]  /*4d30*/  LDSM.16.M88.4 R56, [R215+0x6800] ;  /* 0x00680000d738783b */ /* 0x000fe80000000200 */
[----:B------:R2:W1:Y:S03]  /*4d40*/  MUFU.TANH R137, R27 ;  /* 0x0000001b00897308 */ /* 0x0004660000002400 */
[----:B------:R-:W-:Y:S01]  /*4d50*/  FMUL.FTZ R2, R55, c[0x0][0x2ec] ;  /* 0x0000bb0037027a20 */ /* 0x000fe20000410000 */
[----:B------:R-:W-:Y:S01]  /*4d60*/  HMMA.16816.F32 R40, R20, R74, RZ ;  /* 0x0000004a1428723c */ /* 0x000fe200000018ff */
[----:B------:R-:W-:-:S03]  /*4d70*/  FMUL.FTZ R52, R52, c[0x0][0x2ec] ;  /* 0x0000bb0034347a20 */ /* 0x000fc60000410000 */
[----:B------:R1:W1:Y:S01]  /*4d80*/  MUFU.TANH R132, R2 ;  /* 0x0000000200847308 */ /* 0x0002620000002400 */
[----:B------:R-:W-:Y:S02]  /*4d90*/  FMUL.FTZ R53, R53, c[0x0][0x2ec] ;  /* 0x0000bb0035357a20 */ /* 0x000fe40000410000 */
[----:B------:R-:W-:Y:S01]  /*4da0*/  FMUL.FTZ R54, R54, c[0x0][0x2ec] ;  /* 0x0000bb0036367a20 */ /* 0x000fe20000410000 */
[----:B--2---:R-:W-:Y:S04]  /*4db0*/  HMMA.16816.F32 R24, R8, R60, R28 ;  /* 0x0000003c0818723c */ /* 0x004fe8000000181c */
[----:B------:R-:W2:Y:S04]  /*4dc0*/  MUFU.TANH R136, R52 ;  /* 0x0000003400887308 */ /* 0x000ea80000002400 */
[----:B------:R-:W-:Y:S04]  /*4dd0*/  HMMA.16816.F32 R28, R12, R68, R48 ;  /* 0x000000440c1c723c */ /* 0x000fe80000001830 */
[----:B------:R-:W2:Y:S04]  /*4de0*/  MUFU.TANH R135, R53 ;  /* 0x0000003500877308 */ /* 0x000ea80000002400 */
[----:B------:R-:W-:Y:S01]  /*4df0*/  HMMA.16816.F32 R48, R8, R62, R44 ;  /* 0x0000003e0830723c */ /* 0x000fe2000000182c */
[----:B------:R-:W2:Y:S03]  /*4e00*/  LDSM.16.M88.4 R60, [R217+0x7000] ;  /* 0x00700000d93c783b */ /* 0x000ea60000000200 */
[----:B------:R3:W2:Y:S04]  /*4e10*/  MUFU.TANH R133, R54 ;  /* 0x0000003600857308 */ /* 0x0006a80000002400 */
[----:B-1----:R-:W-:Y:S01]  /*4e20*/  FMUL.FTZ R2, R24, c[0x0][0x2ec] ;  /* 0x0000bb0018027a20 */ /* 0x002fe20000410000 */
[----:B------:R-:W-:Y:S03]  /*4e30*/  HMMA.16816.F32 R36, R16, R64, R36 ;  /* 0x000000401024723c */ /* 0x000fe60000001824 */
[----:B------:R1:W1:Y:S05]  /*4e40*/  MUFU.TANH R127, R2 ;  /* 0x00000002007f7308 */ /* 0x00026a0000002400 */
[----:B------:R-:W-:Y:S01]  /*4e50*/  HMMA.16816.F32 R44, R12, R70, R32 ;  /* 0x000000460c2c723c */ /* 0x000fe20000001820 */
[----:B------:R-:W4:Y:S04]  /*4e60*/  LDSM.16.M88.4 R68, [R216+0x9800] ;  /* 0x00980000d844783b */ /* 0x000f280000000200 */
[----:B---3--:R-:W3:Y:S03]  /*4e70*/  LDSM.16.M88.4 R52, [R215+0x7000] ;  /* 0x00700000d734783b */ /* 0x008ee60000000200 */
[----:B------:R-:W-:Y:S01]  /*4e80*/  HMMA.16816.F32 R32, R20, R76, RZ ;  /* 0x0000004c1420723c */ /* 0x000fe200000018ff */
[----:B-1----:R-:W-:-:S04]  /*4e90*/  FMUL.FTZ R2, R25, c[0x0][0x2ec] ;  /* 0x0000bb0019027a20 */ /* 0x002fc80000410000 */
[----:B------:R1:W1:Y:S03]  /*4ea0*/  MUFU.TANH R130, R2 ;  /* 0x0000000200827308 */ /* 0x0002660000002400 */
[----:B------:R-:W-:Y:S08]  /*4eb0*/  HMMA.16816.F32 R20, R20, R78, RZ ;  /* 0x0000004e1414723c */ /* 0x000ff000000018ff */
[----:B--2---:R-:W-:Y:S01]  /*4ec0*/  HMMA.16816.F32 R36, R12, R60, R36 ;  /* 0x0000003c0c24723c */ /* 0x004fe20000001824 */
[----:B-1----:R-:W-:-:S07]  /*4ed0*/  FMUL.FTZ R2, R26, c[0x0][0x2ec] ;  /* 0x0000bb001a027a20 */ /* 0x002fce0000410000 */
[----:B------:R-:W-:Y:S01]  /*4ee0*/  HMMA.16816.F32 R44, R8, R58, R44 ;  /* 0x0000003a082c723c */ /* 0x000fe2000000182c */
[----:B------:R1:W2:Y:S07]  /*4ef0*/  MUFU.TANH R125, R2 ;  /* 0x00000002007d7308 */ /* 0x0002ae0000002400 */
[----:B----4-:R-:W-:Y:S08]  /*4f00*/  HMMA.16816.F32 R32, R16, R68, R32 ;  /* 0x000000441020723c */ /* 0x010ff00000001820 */
[----:B---3--:R-:W-:Y:S01]  /*4f10*/  HMMA.16816.F32 R36, R8, R52, R36 ;  /* 0x000000340824723c */ /* 0x008fe20000001824 */
[----:B-1----:R-:W-:-:S04]  /*4f20*/  FMUL.FTZ R2, R27, c[0x0][0x2ec] ;  /* 0x0000bb001b027a20 */ /* 0x002fc80000410000 */
[----:B------:R1:W3:Y:S03]  /*4f30*/  MUFU.TANH R83, R2 ;  /* 0x0000000200537308 */ /* 0x0002e60000002400 */
[----:B------:R-:W-:Y:S01]  /*4f40*/  FMUL.FTZ R44, R44, c[0x0][0x2ec] ;  /* 0x0000bb002c2c7a20 */ /* 0x000fe20000410000 */
[----:B------:R-:W-:Y:S01]  /*4f50*/  HMMA.16816.F32 R24, R8, R56, R28 ;  /* 0x000000380818723c */ /* 0x000fe2000000181c */
[----:B------:R-:W-:Y:S02]  /*4f60*/  FMUL.FTZ R45, R45, c[0x0][0x2ec] ;  /* 0x0000bb002d2d7a20 */ /* 0x000fe40000410000 */
[----:B------:R-:W-:Y:S02]  /*4f70*/  FMUL.FTZ R46, R46, c[0x0][0x2ec] ;  /* 0x0000bb002e2e7a20 */ /* 0x000fe40000410000 */
[----:B------:R-:W-:Y:S01]  /*4f80*/  FMUL.FTZ R47, R47, c[0x0][0x2ec] ;  /* 0x0000bb002f2f7a20 */ /* 0x000fe20000410000 */
[----:B------:R-:W4:Y:S02]  /*4f90*/  MUFU.TANH R57, R44 ;  /* 0x0000002c00397308 */ /* 0x000f240000002400 */
        /* <DEDUP_REMOVED lines=62> */
[----:B-1----:R-:W-:-:S05]  /*5380*/  LOP3.LUT R2, R197, 0xffffffe0, RZ, 0xc0, !PT ;  /* 0xffffffe0c5027812 */ /* 0x002fca00078ec0ff */
[C---:B------:R-:W-:Y:S01]  /*5390*/  IMAD.IADD R2, R198.reuse, 0x1, -R2 ;  /* 0x00000001c6027824 */ /* 0x040fe200078e0a02 */
[----:B------:R-:W-:-:S04]  /*53a0*/  SHF.L.U32 R198, R198, 0x1, RZ ;  /* 0x00000001c6c67819 */ /* 0x000fc800000006ff */
[----:B------:R-:W-:Y:S02]  /*53b0*/  SHF.R.S32.HI R3, RZ, 0x1f, R2 ;  /* 0x0000001fff037819 */ /* 0x000fe40000011402 */
[----:B------:R-:W-:Y:S02]  /*53c0*/  LOP3.LUT R202, R198, 0x6, RZ, 0xc0, !PT ;  /* 0x00000006c6ca7812 */ /* 0x000fe400078ec0ff */
[----:B------:R-:W-:Y:S02]  /*53d0*/  LEA.HI R2, R3, R2, RZ, 0x2 ;  /* 0x0000000203027211 */ /* 0x000fe400078f10ff */
[----:B------:R-:W-:Y:S02]  /*53e0*/  LEA R3, R185, R199, 0x4 ;  /* 0x000000c7b9037211 */ /* 0x000fe400078e20ff */
        /* <DEDUP_REMOVED lines=9> */
[----:B------:R-:W-:Y:S01]  /*5480*/  LOP3.LUT R2, R92, R91, RZ, 0xfc, !PT ;  /* 0x0000005b5c027212 */ /* 0x000fe200078efcff */
        /* <DEDUP_REMOVED lines=66> */
.L_x_3450:
[----:B-1----:R-:W-:-:S04]  /*58b0*/  LEA R3, -R196, RZ, 0x8 ;  /* 0x000000ffc4037211 */ /* 0x002fc800078e41ff */
[----:B------:R-:W-:Y:S02]  /*58c0*/  SHF.R.S32.HI R7, RZ, 0x1f, R3 ;  /* 0x0000001fff077819 */ /* 0x000fe40000011403 */
.L_x_3451:
        /* <DEDUP_REMOVED lines=59> */
.L_x_3449:
        /* <DEDUP_REMOVED lines=47> */
[----:B------:R-:W-:Y:S01]  /*5f70*/  FSEL R56, R172, -INF , !P2 ;  /* 0xff800000ac387808 */ /* 0x000fe20005000000 */
[----:B------:R-:W-:Y:S01]  /*5f80*/  IMAD.MOV.U32 R172, RZ, RZ, R201 ;  /* 0x000000ffffac7224 */ /* 0x000fe200078e00c9 */
        /* <DEDUP_REMOVED lines=8> */
[----:B------:R-:W-:Y:S01]  /*6010*/  IMAD.MOV.U32 R171, RZ, RZ, R200 ;  /* 0x000000ffffab7224 */ /* 0x000fe200078e00c8 */
        /* <DEDUP_REMOVED lines=271> */
[----:B------:R-:W-:Y:S01]  /*7110*/  IMAD.SHL.U32 R135, R2, 0x2, RZ ;  /* 0x0000000202877824 */ /* 0x000fe200078e00ff */
[----:B------:R-:W-:Y:S02]  /*7120*/  FSEL R198, R132, -INF , !P2 ;  /* 0xff80000084c67808 */ /* 0x000fe40005000000 */
[----:B------:R-:W-:Y:S01]  /*7130*/  FMNMX.FTZ R36, R179, R36, !PT ;  /* 0x00000024b3247209 */ /* 0x000fe20007810000 */
[--C-:B------:R-:W-:Y:S01]  /*7140*/  IMAD R214, R0, 0x2, R135.reuse ;  /* 0x0000000200d67824 */ /* 0x100fe200078e0287 */
[----:B------:R-:W-:Y:S01]  /*7150*/  FMNMX.FTZ R7, R193, R7, !PT ;  /* 0x00000007c1077209 */ /* 0x000fe20007810000 */
[----:B------:R-:W-:Y:S01]  /*7160*/  IMAD R212, R4, 0x2, R135 ;  /* 0x0000000204d47824 */ /* 0x000fe200078e0287 */
[----:B------:R-:W-:-:S02]  /*7170*/  ISETP.GE.AND P4, PT, R8, R6, PT ;  /* 0x000000060800720c */ /* 0x000fc40003f86270 */
[----:B------:R-:W-:Y:S01]  /*7180*/  ISETP.GE.AND P2, PT, R8, R5, PT ;  /* 0x000000050800720c */ /* 0x000fe20003f46270 */
[----:B------:R-:W-:Y:S01]  /*7190*/  IMAD R213, R0, 0x2, R212 ;  /* 0x0000000200d57824 */ /* 0x000fe200078e02d4 */
        /* <DEDUP_REMOVED lines=42> */
[C---:B------:R-:W-:Y:S01]  /*7440*/  ISETP.GE.AND P4, PT, R8.reuse, R6, PT ;  /* 0x000000060800720c */ /* 0x040fe20003f86270 */
[----:B------:R-:W-:Y:S01]  /*7450*/  IMAD.MOV.U32 R4, RZ, RZ, R144 ;  /* 0x000000ffff047224 */ /* 0x000fe200078e0090 */
        /* <DEDUP_REMOVED lines=24> */
[C---:B------:R-:W-:Y:S02]  /*75e0*/  IADD3 R10, R3.reuse, 0xf0, RZ ;  /* 0x000000f0030a7810 */ /* 0x040fe40007ffe0ff */
[C---:B------:R-:W-:Y:S02]  /*75f0*/  IADD3 R9, R3.reuse, 0xf1, RZ ;  /* 0x000000f103097810 */ /* 0x040fe40007ffe0ff */
[C---:B------:R-:W-:Y:S02]  /*7600*/  IADD3 R11, R3.reuse, 0xf8, RZ ;  /* 0x000000f8030b7810 */ /* 0x040fe40007ffe0ff */
[----:B------:R-:W-:-:S02]  /*7610*/  IADD3 R8, R3, 0xf9, RZ ;  /* 0x000000f903087810 */ /* 0x000fc40007ffe0ff */
[----:B------:R-:W-:Y:S02]  /*7620*/  FSEL R143, R45, -INF , !P1 ;  /* 0xff8000002d8f7808 */ /* 0x000fe40004800000 */
[----:B------:R-:W-:Y:S02]  /*7630*/  FMNMX.FTZ R36, R152, R36, !PT ;  /* 0x0000002498247209 */ /* 0x000fe40007810000 */
[----:B------:R-:W-:Y:S02]  /*7640*/  FMNMX.FTZ R3, R169, R7, !PT ;  /* 0x00000007a9037209 */ /* 0x000fe40007810000 */
        /* <DEDUP_REMOVED lines=17> */
[----:B------:R-:W-:Y:S02]  /*7760*/  FSEL R138, R21, -INF , !P2 ;  /* 0xff800000158a7808 */ /* 0x000fe40005000000 */
[----:B------:R-:W-:Y:S02]  /*7770*/  FMNMX.FTZ R36, R142, R36, !PT ;  /* 0x000000248e247209 */ /* 0x000fe40007810000 */
[----:B------:R-:W-:Y:S02]  /*7780*/  FMNMX.FTZ R3, R147, R3, !PT ;  /* 0x0000000393037209 */ /* 0x000fe40007810000 */
[----:B------:R-:W-:-:S02]  /*7790*/  FSEL R173, R46, -INF , !P5 ;  /* 0xff8000002ead7808 */ /* 0x000fc40006800000 */
[----:B------:R-:W-:Y:S02]  /*77a0*/  FSEL R151, R22, -INF , !P1 ;  /* 0xff80000016977808 */ /* 0x000fe40004800000 */
[----:B------:R-:W-:Y:S02]  /*77b0*/  FMNMX.FTZ R36, R163, R36, !PT ;  /* 0x00000024a3247209 */ /* 0x000fe40007810000 */
[----:B------:R-:W-:Y:S02]  /*77c0*/  FMNMX.FTZ R3, R138, R3, !PT ;  /* 0x000000038a037209 */ /* 0x000fe40007810000 */
[----:B------:R-:W-:Y:S01]  /*77d0*/  ISETP.GE.AND P1, PT, R10, R6, PT ;  /* 0x000000060a00720c */ /* 0x000fe20003f26270 */
[----:B------:R-:W-:Y:S01]  /*77e0*/  IMAD.MOV.U32 R10, RZ, RZ, R140 ;  /* 0x000000ffff0a7224 */ /* 0x000fe200078e008c */
[----:B------:R-:W-:Y:S02]  /*77f0*/  FSEL R150, R41, -INF , !P4 ;  /* 0xff80000029967808 */ /* 0x000fe40006000000 */
[----:B------:R-:W-:-:S02]  /*7800*/  FMNMX.FTZ R36, R173, R36, !PT ;  /* 0x00000024ad247209 */ /* 0x000fc40007810000 */
[----:B------:R-:W-:Y:S02]  /*7810*/  FMNMX.FTZ R3, R151, R3, !PT ;  /* 0x0000000397037209 */ /* 0x000fe40007810000 */
[----:B------:R-:W-:Y:S02]  /*7820*/  ISETP.GE.AND P2, PT, R9, R6, PT ;  /* 0x000000060900720c */ /* 0x000fe40003f46270 */
[----:B------:R-:W-:Y:S01]  /*7830*/  FSEL R168, R29, -INF , !P1 ;  /* 0xff8000001da87808 */ /* 0x000fe20004800000 */
[----:B------:R-:W1:Y:S01]  /*7840*/  SHFL.BFLY PT, R7, R3, 0x2, 0x1f ;  /* 0x0c401f0003077f89 */ /* 0x000e6200000e0000 */
[----:B------:R-:W-:Y:S02]  /*7850*/  FMNMX.FTZ R36, R150, R36, !PT ;  /* 0x0000002496247209 */ /* 0x000fe40007810000 */
[----:B------:R-:W-:Y:S01]  /*7860*/  ISETP.GE.AND P1, PT, R11, R6, PT ;  /* 0x000000060b00720c */ /* 0x000fe20003f26270 */
[----:B------:R-:W-:Y:S01]  /*7870*/  IMAD.MOV.U32 R11, RZ, RZ, R147 ;  /* 0x000000ffff0b7224 */ /* 0x000fe200078e0093 */
[----:B------:R-:W-:-:S02]  /*7880*/  FSEL R146, R28, -INF , !P2 ;  /* 0xff8000001c927808 */ /* 0x000fc40005000000 */
[----:B------:R-:W-:Y:S01]  /*7890*/  FMNMX.FTZ R36, R168, R36, !PT ;  /* 0x00000024a8247209 */ /* 0x000fe20007810000 */
[----:B------:R-:W-:Y:S01]  /*78a0*/  LDSM.16.MT88.4 R28, [R135+0xa000] ;  /* 0x00a00000871c783b */ /* 0x000fe20000004200 */
[----:B------:R-:W-:Y:S02]  /*78b0*/  ISETP.GE.AND P2, PT, R8, R6, PT ;  /* 0x000000060800720c */ /* 0x000fe40003f46270 */
[----:B------:R-:W-:Y:S02]  /*78c0*/  FSEL R145, R26, -INF , !P1 ;  /* 0xff8000001a917808 */ /* 0x000fe40004800000 */
[----:B------:R-:W-:Y:S02]  /*78d0*/  FMNMX.FTZ R36, R146, R36, !PT ;  /* 0x0000002492247209 */ /* 0x000fe40007810000 */
[----:B------:R-:W-:Y:S02]  /*78e0*/  FSEL R155, R25, -INF , !P2 ;  /* 0xff800000199b7808 */ /* 0x000fe40005000000 */
[----:B------:R-:W-:Y:S01]  /*78f0*/  FMNMX.FTZ R36, R145, R36, !PT ;  /* 0x0000002491247209 */ /* 0x000fe20007810000 */
[----:B------:R-:W-:Y:S03]  /*7900*/  LDSM.16.MT88.4 R24, [R214+0xa000] ;  /* 0x00a00000d618783b */ /* 0x000fe60000004200 */
[----:B------:R-:W-:-:S02]  /*7910*/  FMNMX.FTZ R36, R155, R36, !PT ;  /* 0x000000249b247209 */ /* 0x000fc40007810000 */
        /* <DEDUP_REMOVED lines=29> */
[----:B------:R3:W-:Y:S01]  /*7af0*/  MUFU.EX2 R204, R2 ;  /* 0x0000000200cc7308 */ /* 0x0007e20000000800 */
[----:B-1----:R-:W-:-:S07]  /*7b00*/  FFMA.FTZ R9, R12, c[0x0][0x23c], -R8 ;  /* 0x00008f000c097a23 */ /* 0x002fce0000010808 */
[----:B------:R1:W-:Y:S01]  /*7b10*/  MUFU.EX2 R202, R0 ;  /* 0x0000000000ca7308 */ /* 0x0003e20000000800 */
[----:B--2---:R-:W-:Y:S01]  /*7b20*/  F2FP.PACK_AB R15, R244, R242 ;  /* 0x000000f2f40f723e */ /* 0x004fe200000000ff */
[----:B---3--:R-:W-:-:S06]  /*7b30*/  FFMA.FTZ R2, R18, c[0x0][0x23c], -R8 ;  /* 0x00008f0012027a23 */ /* 0x008fcc0000010808 */
[----:B------:R-:W2:Y:S08]  /*7b40*/  MUFU.EX2 R207, R9 ;  /* 0x0000000900cf7308 */ /* 0x000eb00000000800 */
[----:B------:R3:W-:Y:S01]  /*7b50*/  MUFU.EX2 R209, R2 ;  /* 0x0000000200d17308 */ /* 0x0007e20000000800 */
[----:B-1----:R-:W-:-:S07]  /*7b60*/  FFMA.FTZ R0, R37, c[0x0][0x23c], -R8 ;  /* 0x00008f0025007a23 */ /* 0x002fce0000010808 */
[----:B------:R1:W-:Y:S01]  /*7b70*/  MUFU.EX2 R200, R0 ;  /* 0x0000000000c87308 */ /* 0x0003e20000000800 */
[----:B--2---:R-:W-:Y:S01]  /*7b80*/  F2FP.PACK_AB R12, R204, R207 ;  /* 0x000000cfcc0c723e */ /* 0x004fe200000000ff */
[--C-:B---3--:R-:W-:Y:S02]  /*7b90*/  FFMA.FTZ R2, R19, c[0x0][0x23c], -R8.reuse ;  /* 0x00008f0013027a23 */ /* 0x108fe40000010808 */
[----:B------:R-:W2:Y:S04]  /*7ba0*/  LDSM.16.MT88.4 R16, [R213+0xa000] ;  /* 0x00a00000d510783b */ /* 0x000ea80000004200 */
[----:B------:R3:W4:Y:S01]  /*7bb0*/  MUFU.EX2 R238, R2 ;  /* 0x0000000200ee7308 */ /* 0x0007220000000800 */
[----:B-1----:R-:W-:-:S07]  /*7bc0*/  FFMA.FTZ R0, R38, c[0x0][0x23c], -R8 ;  /* 0x00008f0026007a23 */ /* 0x002fce0000010808 */
[----:B------:R1:W-:Y:S01]  /*7bd0*/  MUFU.EX2 R205, R0 ;  /* 0x0000000000cd7308 */ /* 0x0003e20000000800 */
[--C-:B---3--:R-:W-:Y:S01]  /*7be0*/  FFMA.FTZ R2, R20, c[0x0][0x23c], -R7.reuse ;  /* 0x00008f0014027a23 */ /* 0x108fe20000010807 */
[----:B----4-:R-:W-:Y:S01]  /*7bf0*/  F2FP.PACK_AB R14, R238, R209 ;  /* 0x000000d1ee0e723e */ /* 0x010fe200000000ff */
[----:B------:R-:W3:Y:S05]  /*7c00*/  LDSM.16.MT88.4 R20, [R212+0xa000] ;  /* 0x00a00000d414783b */ /* 0x000eea0000004200 */
[----:B------:R4:W-:Y:S01]  /*7c10*/  MUFU.EX2 R240, R2 ;  /* 0x0000000200f07308 */ /* 0x0009e20000000800 */
[----:B-1----:R-:W-:Y:S01]  /*7c20*/  FFMA.FTZ R0, R39, c[0x0][0x23c], -R8 ;  /* 0x00008f0027007a23 */ /* 0x002fe20000010808 */
[C---:B------:R-:W-:Y:S06]  /*7c30*/  HMMA.16816.F32 R40, R12.reuse, R28, RZ ;  /* 0x0000001c0c28723c */ /* 0x040fec00000018ff */
[----:B------:R1:W-:Y:S02]  /*7c40*/  MUFU.EX2 R208, R0 ;  /* 0x0000000000d07308 */ /* 0x0003e40000000800 */
[----:B------:R-:W-:Y:S01]  /*7c50*/  HMMA.16816.F32 R52, R12, R30, RZ ;  /* 0x0000001e0c34723c */ /* 0x000fe200000018ff */
[----:B------:R-:W5:Y:S01]  /*7c60*/  LDSM.16.MT88.4 R28, [R135+0xa800] ;  /* 0x00a80000871c783b */ /* 0x000f620000004200 */
[----:B----4-:R-:W-:-:S04]  /*7c70*/  FFMA.FTZ R2, R32, c[0x0][0x23c], -R7 ;  /* 0x00008f0020027a23 */ /* 0x010fc80000010807 */
[----:B------:R4:W2:Y:S02]  /*7c80*/  MUFU.EX2 R239, R2 ;  /* 0x0000000200ef7308 */ /* 0x0008a40000000800 */
[----:B------:R-:W-:Y:S01]  /*7c90*/  HMMA.16816.F32 R32, R12, R24, RZ ;  /* 0x000000180c20723c */ /* 0x000fe200000018ff */
[----:B-1----:R-:W-:-:S05]  /*7ca0*/  FFMA.FTZ R0, R56, c[0x0][0x23c], -R7 ;  /* 0x00008f0038007a23 */ /* 0x002fca0000010807 */
[----:B------:R1:W-:Y:S02]  /*7cb0*/  MUFU.EX2 R201, R0 ;  /* 0x0000000000c97308 */ /* 0x0003e40000000800 */
[----:B------:R-:W-:Y:S01]  /*7cc0*/  HMMA.16816.F32 R48, R12, R26, RZ ;  /* 0x0000001a0c30723c */ /* 0x000fe200000018ff */
[----:B------:R-:W5:Y:S01]  /*7cd0*/  LDSM.16.MT88.4 R24, [R214+0xa800] ;  /* 0x00a80000d618783b */ /* 0x000f620000004200 */
[----:B----4-:R-:W-:-:S06]  /*7ce0*/  IMAD.MOV.U32 R2, RZ, RZ, R168 ;  /* 0x000000ffff027224 */ /* 0x010fcc00078e00a8 */
[----:B--2---:R-:W-:Y:S01]  /*7cf0*/  HMMA.16816.F32 R60, R12, R16, RZ ;  /* 0x000000100c3c723c */ /* 0x004fe200000018ff */
[----:B-1----:R-:W-:-:S07]  /*7d00*/  FFMA.FTZ R0, R68, c[0x0][0x23c], -R7 ;  /* 0x00008f0044007a23 */ /* 0x002fce0000010807 */
[C---:B---3--:R-:W-:Y:S01]  /*7d10*/  HMMA.16816.F32 R44, R12.reuse, R20, RZ ;  /* 0x000000140c2c723c */ /* 0x048fe200000018ff */
[----:B------:R1:W2:Y:S07]  /*7d20*/  MUFU.EX2 R203, R0 ;  /* 0x0000000000cb7308 */ /* 0x0002ae0000000800 */
[C---:B------:R-:W-:Y:S01]  /*7d30*/  HMMA.16816.F32 R64, R12.reuse, R22, RZ ;  /* 0x000000160c40723c */ /* 0x040fe200000018ff */
[----:B------:R-:W3:Y:S07]  /*7d40*/  LDSM.16.MT88.4 R20, [R212+0xa800] ;  /* 0x00a80000d414783b */ /* 0x000eee0000004200 */
[----:B------:R-:W-:Y:S01]  /*7d50*/  HMMA.16816.F32 R56, R12, R18, RZ ;  /* 0x000000120c38723c */ /* 0x000fe200000018ff */
[----:B------:R-:W4:Y:S01]  /*7d60*/  LDSM.16.MT88.4 R16, [R213+0xa800] ;  /* 0x00a80000d510783b */ /* 0x000f220000004200 */
[----:B-1----:R-:W-:-:S04]  /*7d70*/  FFMA.FTZ R0, R72, c[0x0][0x23c], -R7 ;  /* 0x00008f0048007a23 */ /* 0x002fc80000010807 */
[----:B------:R1:W-:Y:S01]  /*7d80*/  MUFU.EX2 R210, R0 ;  /* 0x0000000000d27308 */ /* 0x0003e20000000800 */
[----:B------:R-:W-:Y:S02]  /*7d90*/  F2FP.PACK_AB R13, R239, R240 ;  /* 0x000000f0ef0d723e */ /* 0x000fe400000000ff */
[----:B------:R-:W-:Y:S02]  /*7da0*/  F2FP.PACK_AB R15, R245, R243 ;  /* 0x000000f3f50f723e */ /* 0x000fe400000000ff */
[----:B------:R-:W-:Y:S02]  /*7db0*/  F2FP.PACK_AB R12, R200, R202 ;  /* 0x000000cac80c723e */ /* 0x000fe400000000ff */
[----:B------:R-:W-:-:S07]  /*7dc0*/  F2FP.PACK_AB R14, R208, R205 ;  /* 0x000000cdd00e723e */ /* 0x000fce00000000ff */
[----:B-----5:R-:W-:Y:S01]  /*7dd0*/  HMMA.16816.F32 R76, R12, R30, R52 ;  /* 0x0000001e0c4c723c */ /* 0x020fe20000001834 */
[----:B-1----:R-:W-:-:S04]  /*7de0*/  FFMA.FTZ R0, R73, c[0x0][0x23c], -R7 ;  /* 0x00008f0049007a23 */ /* 0x002fc80000010807 */
[----:B------:R1:W5:Y:S03]  /*7df0*/  MUFU.EX2 R206, R0 ;  /* 0x0000000000ce7308 */ /* 0x0003660000000800 */
[C---:B------:R-:W-:Y:S01]  /*7e00*/  HMMA.16816.F32 R52, R12.reuse, R24, R32 ;  /* 0x000000180c34723c */ /* 0x040fe20000001820 */
[----:B------:R-:W2:Y:S07]  /*7e10*/  LDSM.16.MT88.4 R32, [R135+0xb000] ;  /* 0x00b000008720783b */ /* 0x000eae0000004200 */
[----:B---3--:R-:W-:Y:S01]  /*7e20*/  HMMA.16816.F32 R44, R12, R20, R44 ;  /* 0x000000140c2c723c */ /* 0x008fe2000000182c */
[----:B-1----:R-:W-:-:S07]  /*7e30*/  FFMA.FTZ R0, R74, c[0x0][0x23c], -R8 ;  /* 0x00008f004a007a23 */ /* 0x002fce0000010808 */
[C---:B------:R-:W-:Y:S01]  /*7e40*/  HMMA.16816.F32 R68, R12.reuse, R28, R40 ;  /* 0x0000001c0c44723c */ /* 0x040fe20000001828 */
[----:B------:R-:W-:Y:S01]  /*7e50*/  LDSM.16.MT88.4 R28, [R214+0xb000] ;  /* 0x00b00000d61c783b */ /* 0x000fe20000004200 */
[----:B------:R1:W-:Y:S06]  /*7e60*/  MUFU.EX2 R189, R0 ;  /* 0x0000000000bd7308 */ /* 0x0003ec0000000800 */
[C---:B------:R-:W-:Y:S08]  /*7e70*/  HMMA.16816.F32 R72, R12.reuse, R26, R48 ;  /* 0x0000001a0c48723c */ /* 0x040ff00000001830 */
[----:B----4-:R-:W-:Y:S01]  /*7e80*/  HMMA.16816.F32 R40, R12, R16, R60 ;  /* 0x000000100c28723c */ /* 0x010fe2000000183c */
[----:B-1----:R-:W-:-:S04]  /*7e90*/  FFMA.FTZ R0, R81, c[0x0][0x23c], -R8 ;  /* 0x00008f0051007a23 */ /* 0x002fc80000010808 */
[----:B------:R1:W3:Y:S02]  /*7ea0*/  MUFU.EX2 R9, R0 ;  /* 0x0000000000097308 */ /* 0x0002e40000000800 */
[----:B------:R-:W-:Y:S01]  /*7eb0*/  IMAD.MOV.U32 R63, RZ, RZ, R146 ;  /* 0x000000ffff3f7224 */ /* 0x000fe200078e0092 */
[----:B------:R-:W-:Y:S01]  /*7ec0*/  HMMA.16816.F32 R24, R12, R18, R56 ;  /* 0x000000120c18723c */ /* 0x000fe20000001838 */
[----:B------:R-:W-:Y:S01]  /*7ed0*/  LDSM.16.MT88.4 R16, [R213+0xb000] ;  /* 0x00b00000d510783b */ /* 0x000fe20000004200 */
[----:B------:R-:W-:Y:S02]  /*7ee0*/  IMAD.MOV.U32 R62, RZ, RZ, R141 ;  /* 0x000000ffff3e7224 */ /* 0x000fe400078e008d */
[----:B------:R-:W-:Y:S02]  /*7ef0*/  IMAD.MOV.U32 R60, RZ, RZ, R142 ;  /* 0x000000ffff3c7224 */ /* 0x000fe400078e008e */
[----:B-1----:R-:W-:-:S04]  /*7f00*/  FFMA.FTZ R0, R80, c[0x0][0x23c], -R8 ;  /* 0x00008f0050007a23 */ /* 0x002fc80000010808 */
[----:B------:R1:W-:Y:S02]  /*7f10*/  MUFU.EX2 R191, R0 ;  /* 0x0000000000bf7308 */ /* 0x0003e40000000800 */
[----:B-1----:R-:W-:Y:S02]  /*7f20*/  FFMA.FTZ R0, R82, c[0x0][0x23c], -R8 ;  /* 0x00008f0052007a23 */ /* 0x002fe40000010808 */
[----:B------:R-:W-:Y:S01]  /*7f30*/  HMMA.16816.F32 R80, R12, R22, R64 ;  /* 0x000000160c50723c */ /* 0x000fe20000001840 */
[----:B------:R-:W1:Y:S03]  /*7f40*/  LDSM.16.MT88.4 R20, [R212+0xb000] ;  /* 0x00b00000d414783b */ /* 0x000e660000004200 */
[----:B------:R4:W4:Y:S03]  /*7f50*/  MUFU.EX2 R190, R0 ;  /* 0x0000000000be7308 */ /* 0x0009260000000800 */
[----:B--2---:R-:W-:-:S02]  /*7f60*/  F2FP.PACK_AB R13, R203, R201 ;  /* 0x000000c9cb0d723e */ /* 0x004fc400000000ff */
[----:B-----5:R-:W-:Y:S02]  /*7f70*/  F2FP.PACK_AB R15, R206, R210 ;  /* 0x000000d2ce0f723e */ /* 0x020fe400000000ff */
[----:B---3--:R-:W-:Y:S01]  /*7f80*/  F2FP.PACK_AB R12, R9, R189 ;  /* 0x000000bd090c723e */ /* 0x008fe200000000ff */
[--C-:B----4-:R-:W-:Y:S01]  /*7f90*/  FFMA.FTZ R0, R84, c[0x0][0x23c], -R7.reuse ;  /* 0x00008f0054007a23 */ /* 0x110fe20000010807 */
[----:B------:R-:W-:Y:S01]  /*7fa0*/  F2FP.PACK_AB R14, R190, R191 ;  /* 0x000000bfbe0e723e */ /* 0x000fe200000000ff */
[----:B------:R-:W-:Y:S02]  /*7fb0*/  IMAD.MOV.U32 R84, RZ, RZ, R162 ;  /* 0x000000ffff547224 */ /* 0x000fe400078e00a2 */
[----:B------:R2:W-:Y:S04]  /*7fc0*/  MUFU.EX2 R182, R0 ;  /* 0x0000000000b67308 */ /* 0x0005e80000000800 */
[C---:B------:R-:W-:Y:S08]  /*7fd0*/  HMMA.16816.F32 R64, R12.reuse, R34, R76 ;  /* 0x000000220c40723c */ /* 0x040ff0000000184c */
[----:B------:R-:W-:Y:S01]  /*7fe0*/  HMMA.16816.F32 R48, R12, R32, R68 ;  /* 0x000000200c30723c */ /* 0x000fe20000001844 */
[----:B------:R-:W-:Y:S01]  /*7ff0*/  LDSM.16.MT88.4 R32, [R135+0xb800] ;  /* 0x00b800008720783b */ /* 0x000fe20000004200 */
[----:B--2---:R-:W-:-:S04]  /*8000*/  FFMA.FTZ R0, R85, c[0x0][0x23c], -R7 ;  /* 0x00008f0055007a23 */ /* 0x004fc80000010807 */
        /* <DEDUP_REMOVED lines=8> */
[----:B------:R-:W-:Y:S01]  /*8090*/  HMMA.16816.F32 R52, R12, R28, R52 ;  /* 0x0000001c0c34723c */ /* 0x000fe20000001834 */
[----:B------:R-:W-:Y:S01]  /*80a0*/  IMAD.MOV.U32 R72, RZ, RZ, R152 ;  /* 0x000000ffff487224 */ /* 0x000fe200078e0098 */
[----:B------:R-:W1:Y:S01]  /*80b0*/  LDSM.16.MT88.4 R28, [R214+0xb800] ;  /* 0x00b80000d61c783b */ /* 0x000e620000004200 */
[----:B------:R2:W-:Y:S01]  /*80c0*/  MUFU.EX2 R188, R0 ;  /* 0x0000000000bc7308 */ /* 0x0005e20000000800 */
[----:B------:R-:W-:Y:S02]  /*80d0*/  IMAD.MOV.U32 R82, RZ, RZ, R151 ;  /* 0x000000ffff527224 */ /* 0x000fe400078e0097 */
[----:B------:R-:W-:-:S02]  /*80e0*/  IMAD.MOV.U32 R74, RZ, RZ, R150 ;  /* 0x000000ffff4a7224 */ /* 0x000fc400078e0096 */
[----:B------:R-:W-:Y:S01]  /*80f0*/  IMAD.MOV.U32 R86, RZ, RZ, R137 ;  /* 0x000000ffff567224 */ /* 0x000fe200078e0089 */
[----:B------:R-:W-:Y:S01]  /*8100*/  HMMA.16816.F32 R44, R12, R20, R44 ;  /* 0x000000140c2c723c */ /* 0x000fe2000000182c */
[----:B------:R-:W-:Y:S01]  /*8110*/  IMAD.MOV.U32 R61, RZ, RZ, R143 ;  /* 0x000000ffff3d7224 */ /* 0x000fe200078e008f */
[----:B------:R-:W4:Y:S01]  /*8120*/  LDSM.16.MT88.4 R20, [R212+0xb800] ;  /* 0x00b80000d414783b */ /* 0x000f220000004200 */
[----:B------:R-:W-:Y:S02]  /*8130*/  IMAD.MOV.U32 R73, RZ, RZ, R130 ;  /* 0x000000ffff497224 */ /* 0x000fe400078e0082 */
[----:B------:R-:W-:-:S03]  /*8140*/  IMAD.MOV.U32 R75, RZ, RZ, R127 ;  /* 0x000000ffff4b7224 */ /* 0x000fc600078e007f */
        /* <DEDUP_REMOVED lines=13> */
[----:B------:R2:W3:Y:S01]  /*8220*/  MUFU.EX2 R175, R0 ;  /* 0x0000000000af7308 */ /* 0x0004e20000000800 */
[----:B------:R-:W-:-:S04]  /*8230*/  IMAD.MOV.U32 R145, RZ, RZ, R171 ;  /* 0x000000ffff917224 */ /* 0x000fc800078e00ab */
[----:B------:R-:W-:Y:S02]  /*8240*/  IMAD.MOV.U32 R85, RZ, RZ, R145 ;  /* 0x000000ffff557224 */ /* 0x000fe400078e0091 */
[--C-:B--2---:R-:W-:Y:S01]  /*8250*/  FFMA.FTZ R0, R89, c[0x0][0x23c], -R8.reuse ;  /* 0x00008f0059007a23 */ /* 0x104fe20000010808 */
[----:B---3--:R-:W-:Y:S01]  /*8260*/  F2FP.PACK_AB R12, R175, R176 ;  /* 0x000000b0af0c723e */ /* 0x008fe200000000ff */
[----:B------:R-:W-:Y:S02]  /*8270*/  IMAD.MOV.U32 R89, RZ, RZ, R149 ;  /* 0x000000ffff597224 */ /* 0x000fe400078e0095 */
        /* <DEDUP_REMOVED lines=19> */
[----:B------:R-:W-:Y:S01]  /*83b0*/  IMAD.MOV.U32 R94, RZ, RZ, R158 ;  /* 0x000000ffff5e7224 */ /* 0x000fe200078e009e */
[----:B------:R2:W-:Y:S06]  /*83c0*/  MUFU.EX2 R168, R0 ;  /* 0x0000000000a87308 */ /* 0x0005ec0000000800 */
        /* <DEDUP_REMOVED lines=20> */
[----:B-1----:R-:W-:-:S06]  /*8510*/  FFMA.FTZ R0, R99, c[0x0][0x23c], -R8 ;  /* 0x00008f0063007a23 */ /* 0x002fcc0000010808 */
        /* <DEDUP_REMOVED lines=111> */
[----:B------:R1:W-:Y:S07]  /*8c10*/  MUFU.EX2 R131, R0 ;  /* 0x0000000000837308 */ /* 0x0003ee0000000800 */
[C---:B------:R-:W-:Y:S01]  /*8c20*/  HMMA.16816.F32 R24, R12.reuse, R18, R24 ;  /* 0x000000120c18723c */ /* 0x040fe20000001818 */
[----:B------:R-:W4:Y:S07]  /*8c30*/  LDSM.16.MT88.4 R16, [R213+0xe000] ;  /* 0x00e00000d510783b */ /* 0x000f2e0000004200 */
[----:B------:R-:W-:Y:S01]  /*8c40*/  HMMA.16816.F32 R48, R12, R32, R48 ;  /* 0x000000200c30723c */ /* 0x000fe20000001830 */
[----:B-1----:R-:W-:-:S02]  /*8c50*/  FFMA.FTZ R0, R153, c[0x0][0x23c], -R7 ;  /* 0x00008f0099007a23 */ /* 0x002fc40000010807 */
[----:B------:R-:W-:Y:S02]  /*8c60*/  IMAD.MOV.U32 R153, RZ, RZ, R62 ;  /* 0x000000ffff997224 */ /* 0x000fe400078e003e */
[----:B------:R1:W5:Y:S03]  /*8c70*/  MUFU.EX2 R127, R0 ;  /* 0x00000000007f7308 */ /* 0x0003660000000800 */
[----:B------:R-:W-:Y:S01]  /*8c80*/  HMMA.16816.F32 R64, R12, R34, R64 ;  /* 0x000000220c40723c */ /* 0x000fe20000001840 */
[----:B------:R-:W3:Y:S06]  /*8c90*/  LDSM.16.MT88.4 R32, [R214+0xe000] ;  /* 0x00e00000d620783b */ /* 0x000eec0000004200 */
[----:B--2---:R-:W-:Y:S01]  /*8ca0*/  F2FP.PACK_AB R13, R132, R130 ;  /* 0x00000082840d723e */ /* 0x004fe200000000ff */
[----:B-1----:R-:W-:Y:S01]  /*8cb0*/  FFMA.FTZ R0, R154, c[0x0][0x23c], -R8 ;  /* 0x00008f009a007a23 */ /* 0x002fe20000010808 */
[----:B-----5:R-:W-:Y:S01]  /*8cc0*/  F2FP.PACK_AB R15, R127, R131 ;  /* 0x000000837f0f723e */ /* 0x020fe200000000ff */
[----:B------:R-:W-:-:S02]  /*8cd0*/  IMAD.MOV.U32 R154, RZ, RZ, R61 ;  /* 0x000000ffff9a7224 */ /* 0x000fc400078e003d */
[----:B------:R1:W-:Y:S02]  /*8ce0*/  MUFU.EX2 R126, R0 ;  /* 0x00000000007e7308 */ /* 0x0003e40000000800 */
[----:B-1----:R-:W-:Y:S02]  /*8cf0*/  FFMA.FTZ R0, R159, c[0x0][0x23c], -R8 ;  /* 0x00008f009f007a23 */ /* 0x002fe40000010808 */
[----:B------:R-:W-:-:S04]  /*8d00*/  IMAD.MOV.U32 R159, RZ, RZ, R87 ;  /* 0x000000ffff9f7224 */ /* 0x000fc800078e0057 */
[----:B------:R1:W2:Y:S01]  /*8d10*/  MUFU.EX2 R125, R0 ;  /* 0x00000000007d7308 */ /* 0x0002a20000000800 */
[----:B------:R-:W-:Y:S02]  /*8d20*/  IMAD.MOV.U32 R87, RZ, RZ, R85 ;  /* 0x000000ffff577224 */ /* 0x000fe400078e0055 */
[----:B------:R-:W-:Y:S02]  /*8d30*/  IMAD.MOV.U32 R85, RZ, RZ, R60 ;  /* 0x000000ffff557224 */ /* 0x000fe400078e003c */
[----:B-1----:R-:W-:Y:S01]  /*8d40*/  FFMA.FTZ R0, R160, c[0x0][0x23c], -R8 ;  /* 0x00008f00a0007a23 */ /* 0x002fe20000010808 */
[----:B--2---:R-:W-:Y:S01]  /*8d50*/  F2FP.PACK_AB R12, R125, R126 ;  /* 0x0000007e7d0c723e */ /* 0x004fe200000000ff */
[----:B------:R-:W-:Y:S02]  /*8d60*/  IMAD.MOV.U32 R160, RZ, RZ, R95 ;  /* 0x000000ffffa07224 */ /* 0x000fe400078e005f */
[----:B------:R1:W-:Y:S01]  /*8d70*/  MUFU.EX2 R124, R0 ;  /* 0x00000000007c7308 */ /* 0x0003e20000000800 */
[----:B------:R-:W-:-:S02]  /*8d80*/  IMAD.MOV.U32 R95, RZ, RZ, R73 ;  /* 0x000000ffff5f7224 */ /* 0x000fc400078e0049 */
[----:B-1----:R-:W-:Y:S02]  /*8d90*/  FFMA.FTZ R0, R164, c[0x0][0x23c], -R8 ;  /* 0x00008f00a4007a23 */ /* 0x002fe40000010808 */
[----:B------:R-:W-:-:S03]  /*8da0*/  IMAD.MOV.U32 R164, RZ, RZ, R94 ;  /* 0x000000ffffa47224 */ /* 0x000fc600078e005e */
[----:B------:R1:W2:Y:S01]  /*8db0*/  MUFU.EX2 R123, R0 ;  /* 0x00000000007b7308 */ /* 0x0002a20000000800 */
[----:B------:R-:W-:Y:S02]  /*8dc0*/  IMAD.MOV.U32 R94, RZ, RZ, R11 ;  /* 0x000000ffff5e7224 */ /* 0x000fe400078e000b */
[----:B-1----:R-:W-:Y:S01]  /*8dd0*/  FFMA.FTZ R0, R165, c[0x0][0x23c], -R7 ;  /* 0x00008f00a5007a23 */ /* 0x002fe20000010807 */
[----:B--2---:R-:W-:Y:S01]  /*8de0*/  F2FP.PACK_AB R14, R123, R124 ;  /* 0x0000007c7b0e723e */ /* 0x004fe200000000ff */
[----:B------:R-:W-:-:S03]  /*8df0*/  IMAD.MOV.U32 R165, RZ, RZ, R93 ;  /* 0x000000ffffa57224 */ /* 0x000fc600078e005d */
[----:B------:R1:W-:Y:S01]  /*8e00*/  MUFU.EX2 R119, R0 ;  /* 0x0000000000777308 */ /* 0x0003e20000000800 */
[----:B------:R-:W-:Y:S02]  /*8e10*/  IMAD.MOV.U32 R93, RZ, RZ, R72 ;  /* 0x000000ffff5d7224 */ /* 0x000fe400078e0048 */
[C---:B------:R-:W-:Y:S01]  /*8e20*/  HMMA.16816.F32 R44, R12.reuse, R40, R48 ;  /* 0x000000280c2c723c */ /* 0x040fe20000001830 */
[----:B------:R-:W-:Y:S07]  /*8e30*/  LDSM.16.MT88.4 R48, [R214+0xe800] ;  /* 0x00e80000d630783b */ /* 0x000fee0000004200 */
[----:B------:R-:W-:Y:S01]  /*8e40*/  HMMA.16816.F32 R64, R12, R42, R64 ;  /* 0x0000002a0c40723c */ /* 0x000fe20000001840 */
[----:B------:R-:W2:Y:S01]  /*8e50*/  LDSM.16.MT88.4 R40, [R135+0xe800] ;  /* 0x00e800008728783b */ /* 0x000ea20000004200 */
[----:B-1----:R-:W-:-:S02]  /*8e60*/  FFMA.FTZ R0, R166, c[0x0][0x23c], -R7 ;  /* 0x00008f00a6007a23 */ /* 0x002fc40000010807 */
[----:B------:R-:W-:Y:S02]  /*8e70*/  IMAD.MOV.U32 R166, RZ, RZ, R80 ;  /* 0x000000ffffa67224 */ /* 0x000fe400078e0050 */
[----:B------:R1:W5:Y:S01]  /*8e80*/  MUFU.EX2 R122, R0 ;  /* 0x00000000007a7308 */ /* 0x0003620000000800 */
[----:B------:R-:W-:Y:S01]  /*8e90*/  IMAD.MOV.U32 R80, RZ, RZ, R81 ;  /* 0x000000ffff507224 */ /* 0x000fe200078e0051 */
[----:B---3--:R-:W-:Y:S01]  /*8ea0*/  HMMA.16816.F32 R60, R12, R20, R56 ;  /* 0x000000140c3c723c */ /* 0x008fe20000001838 */
[----:B------:R-:W-:Y:S02]  /*8eb0*/  IMAD.MOV.U32 R81, RZ, RZ, R82 ;  /* 0x000000ffff517224 */ /* 0x000fe400078e0052 */
[----:B------:R-:W-:-:S05]  /*8ec0*/  IMAD.MOV.U32 R82, RZ, RZ, R74 ;  /* 0x000000ffff527224 */ /* 0x000fca00078e004a */
[----:B------:R-:W-:Y:S01]  /*8ed0*/  HMMA.16816.F32 R76, R12, R22, R76 ;  /* 0x000000160c4c723c */ /* 0x000fe2000000184c */
[----:B------:R-:W3:Y:S01]  /*8ee0*/  LDSM.16.MT88.4 R20, [R212+0xe800] ;  /* 0x00e80000d414783b */ /* 0x000ee20000004200 */
[----:B-1----:R-:W-:Y:S02]  /*8ef0*/  FFMA.FTZ R0, R167, c[0x0][0x23c], -R7 ;  /* 0x00008f00a7007a23 */ /* 0x002fe40000010807 */
[----:B------:R-:W-:-:S04]  /*8f00*/  IMAD.MOV.U32 R167, RZ, RZ, R75 ;  /* 0x000000ffffa77224 */ /* 0x000fc800078e004b */
[C---:B----4-:R-:W-:Y:S01]  /*8f10*/  HMMA.16816.F32 R28, R12.reuse, R16, R28 ;  /* 0x000000100c1c723c */ /* 0x050fe2000000181c */
[----:B------:R1:W-:Y:S07]  /*8f20*/  MUFU.EX2 R121, R0 ;  /* 0x0000000000797308 */ /* 0x0003ee0000000800 */
[C---:B------:R-:W-:Y:S01]  /*8f30*/  HMMA.16816.F32 R24, R12.reuse, R18, R24 ;  /* 0x000000120c18723c */ /* 0x040fe20000001818 */
[----:B------:R-:W4:Y:S07]  /*8f40*/  LDSM.16.MT88.4 R16, [R213+0xe800] ;  /* 0x00e80000d510783b */ /* 0x000f2e0000004200 */
[----:B------:R-:W-:Y:S01]  /*8f50*/  HMMA.16816.F32 R52, R12, R32, R52 ;  /* 0x000000200c34723c */ /* 0x000fe20000001834 */
[----:B-1----:R-:W-:-:S02]  /*8f60*/  FFMA.FTZ R0, R170, c[0x0][0x23c], -R7 ;  /* 0x00008f00aa007a23 */ /* 0x002fc40000010807 */
[----:B------:R-:W-:Y:S02]  /*8f70*/  IMAD.MOV.U32 R170, RZ, RZ, R10 ;  /* 0x000000ffffaa7224 */ /* 0x000fe400078e000a */
[----:B------:R1:W1:Y:S03]  /*8f80*/  MUFU.EX2 R120, R0 ;  /* 0x0000000000787308 */ /* 0x0002660000000800 */
[----:B------:R-:W-:Y:S07]  /*8f90*/  HMMA.16816.F32 R68, R12, R34, R68 ;  /* 0x000000220c44723c */ /* 0x000fee0000001844 */
[----:B-----5:R-:W-:Y:S01]  /*8fa0*/  F2FP.PACK_AB R13, R122, R119 ;  /* 0x000000777a0d723e */ /* 0x020fe200000000ff */
[----:B-1----:R-:W-:Y:S01]  /*8fb0*/  FFMA.FTZ R0, R177, c[0x0][0x23c], -R8 ;  /* 0x00008f00b1007a23 */ /* 0x002fe20000010808 */
[----:B------:R-:W-:Y:S01]  /*8fc0*/  F2FP.PACK_AB R15, R120, R121 ;  /* 0x00000079780f723e */ /* 0x000fe200000000ff */
[----:B------:R-:W-:-:S02]  /*8fd0*/  IMAD.MOV.U32 R177, RZ, RZ, R166 ;  /* 0x000000ffffb17224 */ /* 0x000fc400078e00a6 */
[----:B------:R1:W-:Y:S01]  /*8fe0*/  MUFU.EX2 R118, R0 ;  /* 0x0000000000767308 */ /* 0x0003e20000000800 */
[----:B------:R-:W-:Y:S02]  /*8ff0*/  IMAD.MOV.U32 R166, RZ, RZ, R160 ;  /* 0x000000ffffa67224 */ /* 0x000fe400078e00a0 */
[----:B------:R-:W-:Y:S02]  /*9000*/  IMAD.MOV.U32 R160, RZ, RZ, R98 ;  /* 0x000000ffffa07224 */ /* 0x000fe400078e0062 */
[----:B-1----:R-:W-:Y:S02]  /*9010*/  FFMA.FTZ R0, R180, c[0x0][0x23c], -R8 ;  /* 0x00008f00b4007a23 */ /* 0x002fe40000010808 */
[----:B------:R-:W-:Y:S02]  /*9020*/  IMAD.MOV.U32 R180, RZ, RZ, R167 ;  /* 0x000000ffffb47224 */ /* 0x000fe400078e00a7 */
[----:B------:R1:W5:Y:S01]  /*9030*/  MUFU.EX2 R117, R0 ;  /* 0x0000000000757308 */ /* 0x0003620000000800 */
[----:B------:R-:W-:-:S02]  /*9040*/  IMAD.MOV.U32 R167, RZ, RZ, R164 ;  /* 0x000000ffffa77224 */ /* 0x000fc400078e00a4 */
[----:B------:R-:W-:Y:S02]  /*9050*/  IMAD.MOV.U32 R164, RZ, RZ, R97 ;  /* 0x000000ffffa47224 */ /* 0x000fe400078e0061 */
[----:B-1----:R-:W-:Y:S01]  /*9060*/  FFMA.FTZ R0, R178, c[0x0][0x23c], -R8 ;  /* 0x00008f00b2007a23 */ /* 0x002fe20000010808 */
[----:B-----5:R-:W-:Y:S01]  /*9070*/  F2FP.PACK_AB R12, R117, R118 ;  /* 0x00000076750c723e */ /* 0x020fe200000000ff */
[----:B------:R-:W-:Y:S02]  /*9080*/  IMAD.MOV.U32 R178, RZ, RZ, R88 ;  /* 0x000000ffffb27224 */ /* 0x000fe400078e0058 */
        /* <DEDUP_REMOVED lines=79> */
[----:B------:R2:W2:Y:S07]  /*9580*/  MUFU.EX2 R100, R0 ;  /* 0x0000000000647308 */ /* 0x0004ae0000000800 */
[C---:B------:R-:W-:Y:S08]  /*9590*/  HMMA.16816.F32 R40, R12.reuse, R42, R52 ;  /* 0x0000002a0c28723c */ /* 0x040ff00000001834 */
[----:B-1----:R-:W-:Y:S01]  /*95a0*/  HMMA.16816.F32 R48, R12, R60, R64 ;  /* 0x0000003c0c30723c */ /* 0x002fe20000001840 */
[----:B--2---:R-:W-:-:S04]  /*95b0*/  FFMA.FTZ R0, R250, c[0x0][0x23c], -R7 ;  /* 0x00008f00fa007a23 */ /* 0x004fc80000010807 */
[----:B------:R1:W-:Y:S03]  /*95c0*/  MUFU.EX2 R98, R0 ;  /* 0x0000000000627308 */ /* 0x0003e60000000800 */
[C---:B------:R-:W-:Y:S08]  /*95d0*/  HMMA.16816.F32 R52, R12.reuse, R62, R76 ;  /* 0x0000003e0c34723c */ /* 0x040ff0000000184c */
[----:B-----5:R-:W-:Y:S01]  /*95e0*/  HMMA.16816.F32 R60, R12, R16, R72 ;  /* 0x000000100c3c723c */ /* 0x020fe20000001848 */
[----:B-1----:R-:W-:-:S02]  /*95f0*/  FFMA.FTZ R0, R252, c[0x0][0x23c], -R7 ;  /* 0x00008f00fc007a23 */ /* 0x002fc40000010807 */
[----:B------:R-:W-:-:S05]  /*9600*/  IMAD.MOV.U32 R252, RZ, RZ, R154 ;  /* 0x000000fffffc7224 */ /* 0x000fca00078e009a */
[----:B------:R-:W-:Y:S01]  /*9610*/  HMMA.16816.F32 R56, R12, R18, R56 ;  /* 0x000000120c38723c */ /* 0x000fe20000001838 */
[----:B------:R1:W2:Y:S01]  /*9620*/  MUFU.EX2 R97, R0 ;  /* 0x0000000000617308 */ /* 0x0002a20000000800 */
[----:B------:R-:W5:Y:S05]  /*9630*/  LDSM.16.MT88.4 R16, [R213+0x10000] ;  /* 0x01000000d510783b */ /* 0x000f6a0000004200 */
[----:B------:R-:W-:Y:S01]  /*9640*/  F2FP.PACK_AB R13, R100, R99 ;  /* 0x00000063640d723e */ /* 0x000fe200000000ff */
[----:B-1----:R-:W-:Y:S01]  /*9650*/  FFMA.FTZ R0, R180, c[0x0][0x23c], -R8 ;  /* 0x00008f00b4007a23 */ /* 0x002fe20000010808 */
[----:B--2---:R-:W-:Y:S01]  /*9660*/  F2FP.PACK_AB R15, R97, R98 ;  /* 0x00000062610f723e */ /* 0x004fe200000000ff */
        /* <DEDUP_REMOVED lines=34> */
[----:B---3--:R-:W-:Y:S01]  /*9890*/  HMMA.16816.F32 R72, R12, R32, R44 ;  /* 0x000000200c48723c */ /* 0x008fe2000000182c */
[----:B------:R-:W-:-:S02]  /*98a0*/  IMAD.MOV.U32 R166, RZ, RZ, R165 ;  /* 0x000000ffffa67224 */ /* 0x000fc400078e00a5 */
[----:B------:R-:W-:Y:S02]  /*98b0*/  IMAD.MOV.U32 R165, RZ, RZ, R164 ;  /* 0x000000ffffa57224 */ /* 0x000fe400078e00a4 */
[----:B------:R-:W-:Y:S02]  /*98c0*/  IMAD.MOV.U32 R164, RZ, RZ, R160 ;  /* 0x000000ffffa47224 */ /* 0x000fe400078e00a0 */
[----:B------:R-:W-:Y:S01]  /*98d0*/  IMAD.MOV.U32 R160, RZ, RZ, R159 ;  /* 0x000000ffffa07224 */ /* 0x000fe200078e009f */
[----:B------:R-:W-:Y:S01]  /*98e0*/  HMMA.16816.F32 R40, R12, R34, R40 ;  /* 0x000000220c28723c */ /* 0x000fe20000001828 */
[----:B------:R-:W-:Y:S01]  /*98f0*/  IMAD.MOV.U32 R159, RZ, RZ, R153 ;  /* 0x000000ffff9f7224 */ /* 0x000fe200078e0099 */
[----:B------:R-:W1:Y:S01]  /*9900*/  LDSM.16.MT88.4 R32, [R135+0x10800] ;  /* 0x010800008720783b */ /* 0x000e620000004200 */
[----:B------:R-:W-:Y:S02]  /*9910*/  IMAD.MOV.U32 R153, RZ, RZ, R80 ;  /* 0x000000ffff997224 */ /* 0x000fe400078e0050 */
[----:B------:R-:W-:-:S02]  /*9920*/  IMAD.MOV.U32 R80, RZ, RZ, R81 ;  /* 0x000000ffff507224 */ /* 0x000fc400078e0051 */
[----:B------:R-:W-:Y:S01]  /*9930*/  IMAD.MOV.U32 R81, RZ, RZ, R82 ;  /* 0x000000ffff517224 */ /* 0x000fe200078e0052 */
[C---:B------:R-:W-:Y:S01]  /*9940*/  HMMA.16816.F32 R68, R12.reuse, R20, R68 ;  /* 0x000000140c44723c */ /* 0x040fe20000001844 */
[----:B------:R-:W-:Y:S02]  /*9950*/  IMAD.MOV.U32 R82, RZ, RZ, R91 ;  /* 0x000000ffff527224 */ /* 0x000fe400078e005b */
[----:B------:R2:W-:Y:S05]  /*9960*/  MUFU.EX2 R91, R0 ;  /* 0x00000000005b7308 */ /* 0x0005ea0000000800 */
[C---:B------:R-:W-:Y:S01]  /*9970*/  HMMA.16816.F32 R64, R12.reuse, R22, R24 ;  /* 0x000000160c40723c */ /* 0x040fe20000001818 */
[----:B------:R-:W3:Y:S04]  /*9980*/  LDSM.16.MT88.4 R24, [R214+0x10800] ;  /* 0x01080000d618783b */ /* 0x000ee80000004200 */
[----:B------:R-:W1:Y:S03]  /*9990*/  LDSM.16.MT88.4 R20, [R212+0x10800] ;  /* 0x01080000d414783b */ /* 0x000e660000004200 */
[----:B----4-:R-:W-:Y:S01]  /*99a0*/  HMMA.16816.F32 R76, R12, R30, R52 ;  /* 0x0000001e0c4c723c */ /* 0x010fe20000001834 */
[----:B--2---:R-:W-:-:S02]  /*99b0*/  FFMA.FTZ R0, R180, c[0x0][0x23c], -R7 ;  /* 0x00008f00b4007a23 */ /* 0x004fc40000010807 */
[----:B------:R-:W-:Y:S02]  /*99c0*/  IMAD.MOV.U32 R180, RZ, RZ, R177 ;  /* 0x000000ffffb47224 */ /* 0x000fe400078e00b1 */
[----:B------:R-:W-:-:S03]  /*99d0*/  IMAD.MOV.U32 R177, RZ, RZ, R170 ;  /* 0x000000ffffb17224 */ /* 0x000fc600078e00aa */
[----:B-----5:R-:W-:Y:S01]  /*99e0*/  HMMA.16816.F32 R60, R12, R16, R60 ;  /* 0x000000100c3c723c */ /* 0x020fe2000000183c */
[----:B------:R-:W-:Y:S02]  /*99f0*/  IMAD.MOV.U32 R170, RZ, RZ, R167 ;  /* 0x000000ffffaa7224 */ /* 0x000fe400078e00a7 */
[----:B------:R-:W-:Y:S02]  /*9a00*/  IMAD.MOV.U32 R167, RZ, RZ, R166 ;  /* 0x000000ffffa77224 */ /* 0x000fe400078e00a6 */
[----:B------:R-:W-:Y:S02]  /*9a10*/  IMAD.MOV.U32 R166, RZ, RZ, R92 ;  /* 0x000000ffffa67224 */ /* 0x000fe400078e005c */
[----:B------:R2:W4:Y:S01]  /*9a20*/  MUFU.EX2 R92, R0 ;  /* 0x00000000005c7308 */ /* 0x0005220000000800 */
[----:B------:R-:W-:Y:S02]  /*9a30*/  IMAD.MOV.U32 R183, RZ, RZ, R177 ;  /* 0x000000ffffb77224 */ /* 0x000fe400078e00b1 */
[----:B------:R-:W-:-:S02]  /*9a40*/  IMAD.MOV.U32 R186, RZ, RZ, R166 ;  /* 0x000000ffffba7224 */ /* 0x000fc400078e00a6 */
[----:B------:R-:W-:Y:S02]  /*9a50*/  IMAD.MOV.U32 R166, RZ, RZ, R2 ;  /* 0x000000ffffa67224 */ /* 0x000fe400078e0002 */
[----:B------:R-:W-:Y:S02]  /*9a60*/  FADD.FTZ R2, R207, R204 ;  /* 0x000000cccf027221 */ /* 0x000fe40000010000 */
[----:B------:R-:W-:Y:S02]  /*9a70*/  IMAD.MOV.U32 R179, RZ, RZ, R167 ;  /* 0x000000ffffb37224 */ /* 0x000fe400078e00a7 */
[----:B------:R-:W-:-:S04]  /*9a80*/  FADD.FTZ R2, R209, R2 ;  /* 0x00000002d1027221 */ /* 0x000fc80000010000 */
[----:B------:R-:W-:Y:S02]  /*9a90*/  FADD.FTZ R2, R238, R2 ;  /* 0x00000002ee027221 */ /* 0x000fe40000010000 */
[----:B--2---:R-:W-:Y:S02]  /*9aa0*/  FFMA.FTZ R0, R165, c[0x0][0x23c], -R7 ;  /* 0x00008f00a5007a23 */ /* 0x004fe40000010807 */
        /* <DEDUP_REMOVED lines=9> */
[----:B------:R2:W-:Y:S01]  /*9b40*/  MUFU.EX2 R90, R0 ;  /* 0x00000000005a7308 */ /* 0x0005e20000000800 */
[----:B------:R-:W-:-:S02]  /*9b50*/  FADD.FTZ R2, R202, R2 ;  /* 0x00000002ca027221 */ /* 0x000fc40000010000 */
[----:B------:R-:W-:Y:S02]  /*9b60*/  IMAD.MOV.U32 R167, RZ, RZ, R153 ;  /* 0x000000ffffa77224 */ /* 0x000fe400078e0099 */
[----:B------:R-:W-:Y:S02]  /*9b70*/  IMAD.MOV.U32 R153, RZ, RZ, R87 ;  /* 0x000000ffff997224 */ /* 0x000fe400078e0057 */
[----:B------:R-:W-:Y:S01]  /*9b80*/  FADD.FTZ R2, R200, R2 ;  /* 0x00000002c8027221 */ /* 0x000fe20000010000 */
[----:B------:R5:W-:Y:S01]  /*9b90*/  MUFU.EX2 R87, R4 ;  /* 0x0000000400577308 */ /* 0x000be20000000800 */
[----:B------:R-:W-:Y:S02]  /*9ba0*/  IMAD.MOV.U32 R185, RZ, RZ, R165 ;  /* 0x000000ffffb97224 */ /* 0x000fe400078e00a5 */
[----:B------:R-:W-:Y:S02]  /*9bb0*/  IMAD.MOV.U32 R181, RZ, RZ, R82 ;  /* 0x000000ffffb57224 */ /* 0x000fe400078e0052 */
[----:B------:R-:W-:-:S02]  /*9bc0*/  FADD.FTZ R2, R205, R2 ;  /* 0x00000002cd027221 */ /* 0x000fc40000010000 */
[----:B------:R-:W-:Y:S02]  /*9bd0*/  IMAD.MOV.U32 R165, RZ, RZ, R164 ;  /* 0x000000ffffa57224 */ /* 0x000fe400078e00a4 */
[----:B--2---:R-:W-:Y:S02]  /*9be0*/  FFMA.FTZ R0, R89, c[0x0][0x23c], -R7 ;  /* 0x00008f0059007a23 */ /* 0x004fe40000010807 */
[----:B------:R-:W-:Y:S02]  /*9bf0*/  FADD.FTZ R2, R208, R2 ;  /* 0x00000002d0027221 */ /* 0x000fe40000010000 */
[----:B------:R2:W1:Y:S01]  /*9c00*/  MUFU.EX2 R89, R0 ;  /* 0x0000000000597308 */ /* 0x0004620000000800 */
[----:B------:R-:W-:Y:S02]  /*9c10*/  IMAD.MOV.U32 R177, RZ, RZ, R80 ;  /* 0x000000ffffb17224 */ /* 0x000fe400078e0050 */
[----:B-----5:R-:W-:Y:S02]  /*9c20*/  FFMA.FTZ R4, R183, c[0x0][0x23c], -R8 ;  /* 0x00008f00b7047a23 */ /* 0x020fe40000010808 */
[----:B------:R-:W-:-:S02]  /*9c30*/  IMAD.MOV.U32 R183, RZ, RZ, R186 ;  /* 0x000000ffffb77224 */ /* 0x000fc400078e00ba */
[----:B------:R-:W-:Y:S02]  /*9c40*/  IMAD.MOV.U32 R186, RZ, RZ, R86 ;  /* 0x000000ffffba7224 */ /* 0x000fe400078e0056 */
[----:B------:R5:W-:Y:S01]  /*9c50*/  MUFU.EX2 R86, R4 ;  /* 0x0000000400567308 */ /* 0x000be20000000800 */
[----:B------:R-:W-:Y:S02]  /*9c60*/  IMAD.MOV.U32 R164, RZ, RZ, R83 ;  /* 0x000000ffffa47224 */ /* 0x000fe400078e0053 */
[----:B--2---:R-:W-:Y:S02]  /*9c70*/  FFMA.FTZ R0, R180, c[0x0][0x23c], -R8 ;  /* 0x00008f00b4007a23 */ /* 0x004fe40000010808 */
[----:B------:R-:W-:-:S03]  /*9c80*/  IMAD.MOV.U32 R180, RZ, RZ, R170 ;  /* 0x000000ffffb47224 */ /* 0x000fc600078e00aa */
[----:B------:R2:W1:Y:S01]  /*9c90*/  MUFU.EX2 R88, R0 ;  /* 0x0000000000587308 */ /* 0x0004620000000800 */
[----:B------:R-:W-:Y:S02]  /*9ca0*/  IMAD.MOV.U32 R170, RZ, RZ, R160 ;  /* 0x000000ffffaa7224 */ /* 0x000fe400078e00a0 */
[----:B------:R-:W-:Y:S02]  /*9cb0*/  IMAD.MOV.U32 R160, RZ, RZ, R81 ;  /* 0x000000ffffa07224 */ /* 0x000fe400078e0051 */
[----:B-----5:R-:W-:Y:S01]  /*9cc0*/  FFMA.FTZ R4, R185, c[0x0][0x23c], -R8 ;  /* 0x00008f00b9047a23 */ /* 0x020fe20000010808 */
[C---:B------:R-:W-:Y:S01]  /*9cd0*/  HMMA.16816.F32 R80, R12.reuse, R28, R48 ;  /* 0x0000001c0c50723c */ /* 0x040fe20000001830 */
[----:B------:R-:W-:Y:S02]  /*9ce0*/  IMAD.MOV.U32 R185, RZ, RZ, R181 ;  /* 0x000000ffffb97224 */ /* 0x000fe400078e00b5 */
[----:B------:R-:W-:Y:S02]  /*9cf0*/  IMAD.MOV.U32 R181, RZ, RZ, R85 ;  /* 0x000000ffffb57224 */ /* 0x000fe400078e0055 */
[----:B------:R-:W5:Y:S03]  /*9d00*/  MUFU.EX2 R85, R4 ;  /* 0x0000000400557308 */ /* 0x000f660000000800 */
[----:B------:R-:W-:Y:S01]  /*9d10*/  HMMA.16816.F32 R28, R12, R18, R56 ;  /* 0x000000120c1c723c */ /* 0x000fe20000001838 */
[----:B------:R-:W3:Y:S01]  /*9d20*/  LDSM.16.MT88.4 R16, [R213+0x10800] ;  /* 0x01080000d510783b */ /* 0x000ee20000004200 */
[----:B--2---:R-:W-:-:S04]  /*9d30*/  FADD.FTZ R0, R241, R211 ;  /* 0x000000d3f1007221 */ /* 0x004fc80000010000 */
[----:B------:R-:W-:Y:S01]  /*9d40*/  FADD.FTZ R0, R242, R0 ;  /* 0x00000000f2007221 */ /* 0x000fe20000010000 */
[----:B----4-:R-:W-:Y:S02]  /*9d50*/  F2FP.PACK_AB R13, R92, R91 ;  /* 0x0000005b5c0d723e */ /* 0x010fe400000000ff */
[----:B-1----:R-:W-:Y:S01]  /*9d60*/  F2FP.PACK_AB R15, R89, R90 ;  /* 0x0000005a590f723e */ /* 0x002fe200000000ff */
[----:B------:R-:W-:Y:S01]  /*9d70*/  FADD.FTZ R0, R244, R0 ;  /* 0x00000000f4007221 */ /* 0x000fe20000010000 */
[----:B------:R-:W-:Y:S02]  /*9d80*/  F2FP.PACK_AB R12, R87, R88 ;  /* 0x00000058570c723e */ /* 0x000fe400000000ff */
[----:B-----5:R-:W-:Y:S01]  /*9d90*/  F2FP.PACK_AB R14, R85, R86 ;  /* 0x00000056550e723e */ /* 0x020fe200000000ff */
[----:B------:R-:W-:-:S04]  /*9da0*/  FADD.FTZ R0, R240, R0 ;  /* 0x00000000f0007221 */ /* 0x000fc80000010000 */
[----:B------:R-:W-:Y:S02]  /*9db0*/  FADD.FTZ R0, R239, R0 ;  /* 0x00000000ef007221 */ /* 0x000fe40000010000 */
[----:B------:R-:W-:Y:S02]  /*9dc0*/  HMMA.16816.F32 R44, R12, R32, R68 ;  /* 0x000000200c2c723c */ /* 0x000fe40000001844 */
[----:B------:R-:W-:-:S04]  /*9dd0*/  FADD.FTZ R0, R243, R0 ;  /* 0x00000000f3007221 */ /* 0x000fc80000010000 */
[----:B------:R-:W-:Y:S02]  /*9de0*/  FADD.FTZ R0, R245, R0 ;  /* 0x00000000f5007221 */ /* 0x000fe40000010000 */
[C---:B------:R-:W-:Y:S02]  /*9df0*/  HMMA.16816.F32 R32, R12.reuse, R34, R64 ;  /* 0x000000220c20723c */ /* 0x040fe40000001840 */
[----:B------:R-:W-:Y:S02]  /*9e00*/  FADD.FTZ R4, R201, R0 ;  /* 0x00000000c9047221 */ /* 0x000fe40000010000 */
[----:B------:R-:W-:Y:S02]  /*9e10*/  FADD.FTZ R0, R189, R2 ;  /* 0x00000002bd007221 */ /* 0x000fe40000010000 */
[----:B------:R-:W-:Y:S02]  /*9e20*/  FFMA.FTZ R2, R183, c[0x0][0x23c], -R7 ;  /* 0x00008f00b7027a23 */ /* 0x000fe40000010807 */
[----:B------:R-:W-:Y:S01]  /*9e30*/  FADD.FTZ R4, R203, R4 ;  /* 0x00000004cb047221 */ /* 0x000fe20000010000 */
[----:B---3--:R-:W-:Y:S01]  /*9e40*/  HMMA.16816.F32 R52, R12, R24, R72 ;  /* 0x000000180c34723c */ /* 0x008fe20000001848 */
[----:B------:R-:W-:-:S02]  /*9e50*/  FADD.FTZ R9, R9, R0 ;  /* 0x0000000009097221 */ /* 0x000fc40000010000 */
[----:B------:R-:W-:Y:S02]  /*9e60*/  IMAD.MOV.U32 R183, RZ, RZ, R186 ;  /* 0x000000ffffb77224 */ /* 0x000fe400078e00ba */
[----:B------:R-:W-:Y:S02]  /*9e70*/  IMAD.MOV.U32 R186, RZ, RZ, R84 ;  /* 0x000000ffffba7224 */ /* 0x000fe400078e0054 */
[----:B------:R1:W2:Y:S01]  /*9e80*/  MUFU.EX2 R84, R2 ;  /* 0x0000000200547308 */ /* 0x0002a20000000800 */
[----:B------:R-:W-:Y:S01]  /*9e90*/  FADD.FTZ R0, R210, R4 ;  /* 0x00000004d2007221 */ /* 0x000fe20000010000 */
[----:B------:R-:W-:Y:S01]  /*9ea0*/  HMMA.16816.F32 R48, R12, R26, R40 ;  /* 0x0000001a0c30723c */ /* 0x000fe20000001828 */
[----:B------:R-:W-:Y:S01]  /*9eb0*/  FFMA.FTZ R4, R185, c[0x0][0x23c], -R7 ;  /* 0x00008f00b9047a23 */ /* 0x000fe20000010807 */
[----:B------:R-:W3:Y:S01]  /*9ec0*/  LDSM.16.MT88.4 R24, [R135+0x11000] ;  /* 0x011000008718783b */ /* 0x000ee20000004200 */
[----:B------:R-:W-:-:S03]  /*9ed0*/  FADD.FTZ R0, R206, R0 ;  /* 0x00000000ce007221 */ /* 0x000fc60000010000 */
[----:B------:R4:W-:Y:S01]  /*9ee0*/  MUFU.EX2 R68, R4 ;  /* 0x0000000400447308 */ /* 0x0009e20000000800 */
[----:B------:R-:W-:Y:S01]  /*9ef0*/  FADD.FTZ R0, R182, R0 ;  /* 0x00000000b6007221 */ /* 0x000fe20000010000 */
[C---:B------:R-:W-:Y:S03]  /*9f00*/  HMMA.16816.F32 R40, R12.reuse, R20, R80 ;  /* 0x000000140c28723c */ /* 0x040fe60000001850 */
[----:B------:R-:W-:Y:S02]  /*9f10*/  FADD.FTZ R0, R184, R0 ;  /* 0x00000000b8007221 */ /* 0x000fe40000010000 */
[----:B-1----:R-:W-:Y:S02]  /*9f20*/  FADD.FTZ R2, R191, R9 ;  /* 0x00000009bf027221 */ /* 0x002fe40000010000 */
[----:B------:R-:W-:Y:S01]  /*9f30*/  FADD.FTZ R0, R188, R0 ;  /* 0x00000000bc007221 */ /* 0x000fe20000010000 */
[----:B------:R-:W-:Y:S01]  /*9f40*/  HMMA.16816.F32 R56, R12, R22, R76 ;  /* 0x000000160c38723c */ /* 0x000fe2000000184c */
[----:B------:R-:W-:Y:S01]  /*9f50*/  FADD.FTZ R2, R190, R2 ;  /* 0x00000002be027221 */ /* 0x000fe20000010000 */
[----:B------:R-:W1:Y:S01]  /*9f60*/  LDSM.16.MT88.4 R20, [R214+0x11000] ;  /* 0x01100000d614783b */ /* 0x000e620000004200 */
        /* <DEDUP_REMOVED lines=71> */
[----:B----4-:R-:W-:-:S02]  /*a3e0*/  FFMA.FTZ R4, R181, c[0x0][0x23c], -R8 ;  /* 0x00008f00b5047a23 */ /* 0x010fc40000010808 */
[----:B------:R-:W-:Y:S02]  /*a3f0*/  FADD.FTZ R2, R11, R2 ;  /* 0x000000020b027221 */ /* 0x000fe40000010000 */
[----:B------:R4:W5:Y:S01]  /*a400*/  MUFU.EX2 R39, R4 ;  /* 0x0000000400277308 */ /* 0x0009620000000800 */
        /* <DEDUP_REMOVED lines=21> */
[----:B------:R4:W3:Y:S01]  /*a560*/  MUFU.EX2 R38, R4 ;  /* 0x0000000400267308 */ /* 0x0008e20000000800 */
[----:B------:R-:W-:Y:S02]  /*a570*/  FADD.FTZ R2, R85, R2 ;  /* 0x0000000255027221 */ /* 0x000fe40000010000 */
[----:B--2---:R-:W-:Y:S02]  /*a580*/  FADD.FTZ R0, R84, R0 ;  /* 0x0000000054007221 */ /* 0x004fe40000010000 */
[----:B-----5:R-:W-:-:S02]  /*a590*/  FADD.FTZ R2, R39, R2 ;  /* 0x0000000227027221 */ /* 0x020fc40000010000 */
[----:B------:R-:W-:Y:S02]  /*a5a0*/  FADD.FTZ R0, R68, R0 ;  /* 0x0000000044007221 */ /* 0x000fe40000010000 */
[----:B-1----:R-:W-:Y:S02]  /*a5b0*/  FADD.FTZ R2, R64, R2 ;  /* 0x0000000240027221 */ /* 0x002fe40000010000 */
[----:B------:R-:W-:-:S04]  /*a5c0*/  FADD.FTZ R0, R66, R0 ;  /* 0x0000000042007221 */ /* 0x000fc80000010000 */
[----:B------:R-:W-:Y:S02]  /*a5d0*/  FADD.FTZ R0, R65, R0 ;  /* 0x0000000041007221 */ /* 0x000fe40000010000 */
[----:B----4-:R-:W-:Y:S02]  /*a5e0*/  FFMA.FTZ R4, R177, c[0x0][0x23c], -R8 ;  /* 0x00008f00b1047a23 */ /* 0x010fe40000010808 */
[----:B------:R-:W-:Y:S02]  /*a5f0*/  IMAD.MOV.U32 R177, RZ, RZ, R170 ;  /* 0x000000ffffb17224 */ /* 0x000fe400078e00aa */
[----:B------:R-:W-:Y:S01]  /*a600*/  IMAD.MOV.U32 R170, RZ, RZ, R160 ;  /* 0x000000ffffaa7224 */ /* 0x000fe200078e00a0 */
[----:B------:R1:W2:Y:S01]  /*a610*/  MUFU.EX2 R37, R4 ;  /* 0x0000000400257308 */ /* 0x0002a20000000800 */
[----:B------:R-:W-:Y:S01]  /*a620*/  HMMA.16816.F32 R160, R12, R16, R60 ;  /* 0x000000100ca0723c */ /* 0x000fe2000000183c */
[----:B---3--:R-:W-:-:S07]  /*a630*/  FADD.FTZ R2, R38, R2 ;  /* 0x0000000226027221 */ /* 0x008fce0000010000 */
[----:B------:R-:W-:Y:S01]  /*a640*/  HMMA.16816.F32 R60, R12, R18, R28 ;  /* 0x000000120c3c723c */ /* 0x000fe2000000181c */
[----:B------:R-:W3:Y:S01]  /*a650*/  LDSM.16.MT88.4 R16, [R212+0x11000] ;  /* 0x01100000d410783b */ /* 0x000ee20000004200 */
[----:B-1----:R-:W-:-:S05]  /*a660*/  FFMA.FTZ R4, R180, c[0x0][0x23c], -R7 ;  /* 0x00008f00b4047a23 */ /* 0x002fca0000010807 */
[----:B------:R-:W-:Y:S01]  /*a670*/  F2FP.PACK_AB R13, R68, R84 ;  /* 0x00000054440d723e */ /* 0x000fe200000000ff */
[----:B--2---:R-:W-:Y:S01]  /*a680*/  FADD.FTZ R2, R37, R2 ;  /* 0x0000000225027221 */ /* 0x004fe20000010000 */
[----:B------:R-:W-:Y:S01]  /*a690*/  F2FP.PACK_AB R15, R65, R66 ;  /* 0x00000042410f723e */ /* 0x000fe200000000ff */
[----:B------:R1:W2:Y:S01]  /*a6a0*/  MUFU.EX2 R30, R4 ;  /* 0x00000004001e7308 */ /* 0x0002a20000000800 */
[----:B------:R-:W-:Y:S02]  /*a6b0*/  F2FP.PACK_AB R12, R64, R39 ;  /* 0x00000027400c723e */ /* 0x000fe400000000ff */
[----:B------:R-:W-:-:S07]  /*a6c0*/  F2FP.PACK_AB R14, R37, R38 ;  /* 0x00000026250e723e */ /* 0x000fce00000000ff */
[----:B------:R-:W-:Y:S01]  /*a6d0*/  HMMA.16816.F32 R136, R12, R24, R44 ;  /* 0x000000180c88723c */ /* 0x000fe2000000182c */
[----:B-1----:R-:W-:-:S07]  /*a6e0*/  FFMA.FTZ R4, R177, c[0x0][0x23c], -R7 ;  /* 0x00008f00b1047a23 */ /* 0x002fce0000010807 */
[----:B------:R-:W-:Y:S01]  /*a6f0*/  HMMA.16816.F32 R44, R12, R26, R32 ;  /* 0x0000001a0c2c723c */ /* 0x000fe20000001820 */
[----:B------:R-:W1:Y:S01]  /*a700*/  LDSM.16.MT88.4 R24, [R213+0x11000] ;  /* 0x01100000d518783b */ /* 0x000e620000004200 */
[----:B------:R4:W5:Y:S01]  /*a710*/  MUFU.EX2 R29, R4 ;  /* 0x00000004001d7308 */ /* 0x0009620000000800 */
[----:B--2---:R-:W-:-:S05]  /*a720*/  FADD.FTZ R0, R30, R0 ;  /* 0x000000001e007221 */ /* 0x004fca0000010000 */
[C---:B------:R-:W-:Y:S08]  /*a730*/  HMMA.16816.F32 R52, R12.reuse, R20, R52 ;  /* 0x000000140c34723c */ /* 0x040ff00000001834 */
[----:B---3--:R-:W-:Y:S01]  /*a740*/  HMMA.16816.F32 R40, R12, R16, R40 ;  /* 0x000000100c28723c */ /* 0x008fe20000001828 */
[--C-:B----4-:R-:W-:Y:S02]  /*a750*/  FFMA.FTZ R4, R170, c[0x0][0x23c], -R7.reuse ;  /* 0x00008f00aa047a23 */ /* 0x110fe40000010807 */
[----:B------:R-:W-:-:S02]  /*a760*/  FFMA.FTZ R7, R167, c[0x0][0x23c], -R7 ;  /* 0x00008f00a7077a23 */ /* 0x000fc40000010807 */
[----:B------:R2:W3:Y:S01]  /*a770*/  MUFU.EX2 R28, R4 ;  /* 0x00000004001c7308 */ /* 0x0004e20000000800 */
[----:B-----5:R-:W-:Y:S02]  /*a780*/  FADD.FTZ R0, R29, R0 ;  /* 0x000000001d007221 */ /* 0x020fe40000010000 */
[----:B------:R-:W-:Y:S01]  /*a790*/  HMMA.16816.F32 R48, R12, R22, R48 ;  /* 0x000000160c30723c */ /* 0x000fe20000001830 */
[----:B------:R-:W-:-:S04]  /*a7a0*/  IMAD.MOV.U32 R170, RZ, RZ, R153 ;  /* 0x000000ffffaa7224 */ /* 0x000fc800078e0099 */
[----:B------:R-:W4:Y:S01]  /*a7b0*/  MUFU.EX2 R21, R7 ;  /* 0x0000000700157308 */ /* 0x000f220000000800 */
[----:B------:R-:W-:Y:S02]  /*a7c0*/  ISETP.GT.AND P4, PT, R170, R252, PT ;  /* 0x000000fcaa00720c */ /* 0x000fe40003f84270 */
[----:B------:R-:W-:Y:S01]  /*a7d0*/  HMMA.16816.F32 R32, R12, R18, R56 ;  /* 0x000000120c20723c */ /* 0x000fe20000001838 */
[----:B--2---:R-:W-:Y:S02]  /*a7e0*/  FFMA.FTZ R4, R166, c[0x0][0x23c], -R8 ;  /* 0x00008f00a6047a23 */ /* 0x004fe40000010808 */
        /* <DEDUP_REMOVED lines=16> */
[----:B------:R-:W2:Y:S01]  /*a8f0*/  MUFU.EX2 R4, R4 ;  /* 0x0000000400047308 */ /* 0x000ea20000000800 */
[----:B------:R-:W3:Y:S01]  /*a900*/  LDSM.16.MT88.4 R8, [R213+0x11800] ;  /* 0x01180000d508783b */ /* 0x000ee20000004200 */
[C---:B--2---:R-:W-:Y:S01]  /*a910*/  F2FP.PACK_AB R166, R4.reuse, R7 ;  /* 0x0000000704a6723e */ /* 0x044fe200000000ff */
[----:B------:R-:W-:Y:S02]  /*a920*/  FADD.FTZ R7, R21, R0 ;  /* 0x0000000015077221 */ /* 0x000fe40000010000 */
[----:B------:R-:W-:-:S04]  /*a930*/  FADD.FTZ R0, R4, R2 ;  /* 0x0000000204007221 */ /* 0x000fc80000010000 */
[C---:B------:R-:W-:Y:S01]  /*a940*/  HMMA.16816.F32 R136, R164.reuse, R140, R136 ;  /* 0x0000008ca488723c */ /* 0x040fe20000001888 */
[----:B------:R2:W-:Y:S04]  /*a950*/  STL [R1+0x1c], R0 ;  /* 0x00001c0001007387 */ /* 0x0005e80000100800 */
[----:B------:R2:W-:Y:S03]  /*a960*/  STL [R1+0x20], R7 ;  /* 0x0000200701007387 */ /* 0x0005e60000100800 */
[C---:B------:R-:W-:Y:S08]  /*a970*/  HMMA.16816.F32 R144, R164.reuse, R148, R52 ;  /* 0x00000094a490723c */ /* 0x040ff00000001834 */
[C---:B-1----:R-:W-:Y:S08]  /*a980*/  HMMA.16816.F32 R152, R164.reuse, R156, R40 ;  /* 0x0000009ca498723c */ /* 0x042ff00000001828 */
[C---:B------:R-:W-:Y:S08]  /*a990*/  HMMA.16816.F32 R140, R164.reuse, R142, R44 ;  /* 0x0000008ea48c723c */ /* 0x040ff0000000182c */
[C---:B------:R-:W-:Y:S08]  /*a9a0*/  HMMA.16816.F32 R148, R164.reuse, R150, R48 ;  /* 0x00000096a494723c */ /* 0x040ff00000001830 */
[C---:B------:R-:W-:Y:S08]  /*a9b0*/  HMMA.16816.F32 R156, R164.reuse, R158, R32 ;  /* 0x0000009ea49c723c */ /* 0x040ff00000001820 */
[C---:B---3--:R-:W-:Y:S08]  /*a9c0*/  HMMA.16816.F32 R160, R164.reuse, R8, R160 ;  /* 0x00000008a4a0723c */ /* 0x048ff000000018a0 */
[----:B------:R-:W-:Y:S01]  /*a9d0*/  HMMA.16816.F32 R164, R164, R10, R12 ;  /* 0x0000000aa4a4723c */ /* 0x000fe2000000180c */
[----:B------:R-:W-:Y:S07]  /*a9e0*/  @!UPT UIADD3 URZ, URZ, URZ, URZ ;  /* 0x0000003f3f3ff290 */ /* 0x000fee000fffe03f */
[----:B------:R-:W-:Y:S11]  /*a9f0*/  @!P4 BRA `(.L_x_3452) ;  /* 0x000085b00000c947 */ /* 0x000ff60003800000 */
[----:B--2---:R-:W2:Y:S01]  /*aa00*/  LDL.LU R170, [R1+0x30] ;  /* 0x0000300001aa7983 */ /* 0x004ea20000300800 */
[----:B------:R-:W-:-:S04]  /*aa10*/  DEPBAR.LE SB0, 0x0 ;  /* 0x000080000000791a */ /* 0x000fc80000000000 */
[----:B------:R-:W-:Y:S01]  /*aa20*/  BAR.SYNC.DEFER_BLOCKING 0x0 ;  /* 0x0000000000007b1d */ /* 0x000fe20000010000 */
[----:B--2---:R-:W-:-:S05]  /*aa30*/  IADD3 R38, R170, -0x2, RZ ;  /* 0xfffffffeaa267810 */ /* 0x004fca0007ffe0ff */
[----:B------:R1:W-:Y:S01]  /*aa40*/  STL [R1+0x8], R38 ;  /* 0x0000082601007387 */ /* 0x0003e20000100800 */
        /* <DEDUP_REMOVED lines=61> */
.L_x_3453:
[----:B------:R-:W-:-:S05]  /*ae20*/  IMAD.MOV.U32 R0, RZ, RZ, c[0x0][0x1a0] ;  /* 0x00006800ff007624 */ /* 0x000fca00078e00ff */
[----:B------:R-:W-:-:S04]  /*ae30*/  LEA R0, -R0, RZ, 0x8 ;  /* 0x000000ff00007211 */ /* 0x000fc800078e41ff */
[----:B------:R-:W-:Y:S02]  /*ae40*/  SHF.R.S32.HI R2, RZ, 0x1f, R0 ;  /* 0x0000001fff027819 */ /* 0x000fe40000011400 */
.L_x_3454:
[----:B------:R-:W2:Y:S01]  /*ae50*/  LDL.LU R7, [R1+0xc] ;  /* 0x00000c0001077983 */ /* 0x000ea20000300800 */
[----:B------:R-:W-:-:S03]  /*ae60*/  ULDC.64 UR4, c[0x0][0x1a0] ;  /* 0x0000680000047ab9 */ /* 0x000fc60000000a00 */
[----:B------:R-:W3:Y:S01]  /*ae70*/  LDL.LU R4, [R1+0x10] ;  /* 0x0000100001047983 */ /* 0x000ee20000300800 */
[----:B------:R-:W-:Y:S02]  /*ae80*/  USHF.L.U32 UR7, UR4, 0x5, URZ ;  /* 0x0000000504077899 */ /* 0x000fe4000800063f */
[----:B------:R-:W-:Y:S01]  /*ae90*/  UMOV UR6, 0x5 ;  /* 0x0000000500067882 */ /* 0x000fe20000000000 */
[----:B------:R-:W-:Y:S01]  /*aea0*/  STL [R1+0x4c], R137 ;  /* 0x00004c8901007387 */ /* 0x000fe20000100800 */
[----:B------:R-:W-:-:S03]  /*aeb0*/  USHF.L.U64.HI UR5, UR4, UR6, UR5 ;  /* 0x0000000604057299 */ /* 0x000fc60008010205 */
[----:B------:R-:W-:Y:S04]  /*aec0*/  STL [R1+0x48], R136 ;  /* 0x0000488801007387 */ /* 0x000fe80000100800 */
[----:B------:R-:W-:Y:S04]  /*aed0*/  STL [R1+0x44], R135 ;  /* 0x0000448701007387 */ /* 0x000fe80000100800 */
[----:B------:R-:W-:Y:S04]  /*aee0*/  STL [R1+0x40], R129 ;  /* 0x0000408101007387 */ /* 0x000fe80000100800 */
[----:B------:R-:W-:Y:S04]  /*aef0*/  STL [R1+0x3c], R128 ;  /* 0x00003c8001007387 */ /* 0x000fe80000100800 */
[----:B------:R-:W-:Y:S04]  /*af00*/  STL [R1+0x38], R36 ;  /* 0x0000382401007387 */ /* 0x000fe80000100800 */
[----:B------:R-:W-:Y:S01]  /*af10*/  STL [R1+0x34], R3 ;  /* 0x0000340301007387 */ /* 0x000fe20000100800 */
        /* <DEDUP_REMOVED lines=56> */
[----:B--2---:R-:W-:Y:S04]  /*b2a0*/  LDSM.16.M88.4 R20, [R134+0x2000] ;  /* 0x002000008614783b */ /* 0x004fe80000000200 */
[----:B------:R-:W-:Y:S04]  /*b2b0*/  LDSM.16.M88.4 R48, [R134+0x3800] ;  /* 0x003800008630783b */ /* 0x000fe80000000200 */
[----:B-1----:R-:W1:Y:S04]  /*b2c0*/  LDSM.16.M88.4 R8, [R218] ;  /* 0x00000000da08783b */ /* 0x002e680000000200 */
[----:B------:R-:W2:Y:S04]  /*b2d0*/  LDSM.16.M88.4 R44, [R134+0x4000] ;  /* 0x00400000862c783b */ /* 0x000ea80000000200 */
[----:B------:R-:W-:Y:S04]  /*b2e0*/  LDSM.16.M88.4 R56, [R134+0x4800] ;  /* 0x004800008638783b */ /* 0x000fe80000000200 */
[----:B---3--:R-:W-:Y:S04]  /*b2f0*/  LDSM.16.M88.4 R16, [R134+0x2800] ;  /* 0x002800008610783b */ /* 0x008fe80000000200 */
        /* <DEDUP_REMOVED lines=20> */
[----:B------:R-:W2:Y:S07]  /*b440*/  LDSM.16.M88.4 R44, [R134+0x9800] ;  /* 0x00980000862c783b */ /* 0x000eae0000000200 */
[C---:B-1----:R-:W-:Y:S08]  /*b450*/  HMMA.16816.F32 R200, R8.reuse, R12, RZ ;  /* 0x0000000c08c8723c */ /* 0x042ff000000018ff */
[C---:B------:R-:W-:Y:S08]  /*b460*/  HMMA.16816.F32 R204, R8.reuse, R14, RZ ;  /* 0x0000000e08cc723c */ /* 0x040ff000000018ff */
[C---:B---3--:R-:W-:Y:S08]  /*b470*/  HMMA.16816.F32 R192, R8.reuse, R20, RZ ;  /* 0x0000001408c0723c */ /* 0x048ff000000018ff */
[C---:B------:R-:W-:Y:S08]  /*b480*/  HMMA.16816.F32 R196, R8.reuse, R22, RZ ;  /* 0x0000001608c4723c */ /* 0x040ff000000018ff */
[C---:B----4-:R-:W-:Y:S08]  /*b490*/  HMMA.16816.F32 R12, R8.reuse, R50, RZ ;  /* 0x00000032080c723c */ /* 0x050ff000000018ff */
[C---:B--2---:R-:W-:Y:S08]  /*b4a0*/  HMMA.16816.F32 R20, R8.reuse, R44, RZ ;  /* 0x0000002c0814723c */ /* 0x044ff000000018ff */
[C---:B------:R-:W-:Y:S08]  /*b4b0*/  HMMA.16816.F32 R80, R8.reuse, R16, RZ ;  /* 0x000000100850723c */ /* 0x040ff000000018ff */
[----:B------:R-:W-:Y:S01]  /*b4c0*/  HMMA.16816.F32 R84, R8, R18, RZ ;  /* 0x000000120854723c */ /* 0x000fe200000018ff */
[----:B------:R-:W1:Y:S01]  /*b4d0*/  LDSM.16.M88.4 R16, [R221] ;  /* 0x00000000dd10783b */ /* 0x000e620000000200 */
[----:B------:R-:W-:-:S02]  /*b4e0*/  IMAD.MOV.U32 R37, RZ, RZ, R15 ;  /* 0x000000ffff257224 */ /* 0x000fc400078e000f */
[----:B------:R-:W-:Y:S02]  /*b4f0*/  IMAD.MOV.U32 R36, RZ, RZ, R12 ;  /* 0x000000ffff247224 */ /* 0x000fe400078e000c */
[----:B------:R-:W-:Y:S02]  /*b500*/  IMAD.MOV.U32 R7, RZ, RZ, R13 ;  /* 0x000000ffff077224 */ /* 0x000fe400078e000d */
[----:B------:R-:W-:Y:S01]  /*b510*/  IMAD.MOV.U32 R4, RZ, RZ, R14 ;  /* 0x000000ffff047224 */ /* 0x000fe200078e000e */
[----:B------:R-:W-:Y:S01]  /*b520*/  HMMA.16816.F32 R128, R8, R48, RZ ;  /* 0x000000300880723c */ /* 0x000fe200000018ff */
[----:B------:R-:W-:Y:S01]  /*b530*/  IMAD.MOV.U32 R15, RZ, RZ, R21 ;  /* 0x000000ffff0f7224 */ /* 0x000fe200078e0015 */
[----:B------:R-:W-:Y:S01]  /*b540*/  LDSM.16.M88.4 R48, [R215] ;  /* 0x00000000d730783b */ /* 0x000fe20000000200 */
[----:B------:R-:W-:Y:S02]  /*b550*/  IMAD.MOV.U32 R14, RZ, RZ, R23 ;  /* 0x000000ffff0e7224 */ /* 0x000fe400078e0017 */
[----:B------:R-:W-:-:S02]  /*b560*/  IMAD.MOV.U32 R13, RZ, RZ, R20 ;  /* 0x000000ffff0d7224 */ /* 0x000fc400078e0014 */
[----:B------:R-:W-:Y:S01]  /*b570*/  IMAD.MOV.U32 R12, RZ, RZ, R22 ;  /* 0x000000ffff0c7224 */ /* 0x000fe200078e0016 */
        /* <DEDUP_REMOVED lines=9> */
[----:B------:R-:W-:Y:S01]  /*b610*/  HMMA.16816.F32 R124, R8, R42, RZ ;  /* 0x0000002a087c723c */ /* 0x000fe200000018ff */
[----:B------:R-:W-:Y:S01]  /*b620*/  IMAD.MOV.U32 R132, RZ, RZ, R23 ;  /* 0x000000ffff847224 */ /* 0x000fe200078e0017 */
[----:B------:R-:W-:Y:S01]  /*b630*/  LDSM.16.M88.4 R40, [R217] ;  /* 0x00000000d928783b */ /* 0x000fe20000000200 */
[----:B------:R-:W-:-:S05]  /*b640*/  IMAD.MOV.U32 R131, RZ, RZ, R20 ;  /* 0x000000ffff837224 */ /* 0x000fca00078e0014 */
        /* <DEDUP_REMOVED lines=8> */
[----:B------:R-:W2:Y:S07]  /*b6d0*/  LDSM.16.M88.4 R24, [R216+0x3800] ;  /* 0x00380000d818783b */ /* 0x000eae0000000200 */
[C---:B------:R-:W-:Y:S08]  /*b6e0*/  HMMA.16816.F32 R208, R8.reuse, R64, RZ ;  /* 0x0000004008d0723c */ /* 0x040ff000000018ff */
[C---:B------:R-:W-:Y:S08]  /*b6f0*/  HMMA.16816.F32 R240, R8.reuse, R66, RZ ;  /* 0x0000004208f0723c */ /* 0x040ff000000018ff */
[C---:B------:R-:W-:Y:S08]  /*b700*/  HMMA.16816.F32 R244, R8.reuse, R52, RZ ;  /* 0x0000003408f4723c */ /* 0x040ff000000018ff */
[----:B------:R-:W-:Y:S07]  /*b710*/  HMMA.16816.F32 R248, R8, R54, RZ ;  /* 0x0000003608f8723c */ /* 0x000fee00000018ff */
[----:B------:R-:W-:Y:S01]  /*b720*/  IMAD.MOV.U32 R9, RZ, RZ, R22 ;  /* 0x000000ffff097224 */ /* 0x000fe200078e0016 */
[----:B-1----:R-:W-:Y:S01]  /*b730*/  HMMA.16816.F32 R56, R16, R68, R80 ;  /* 0x000000441038723c */ /* 0x002fe20000001850 */
[----:B------:R-:W-:-:S06]  /*b740*/  IMAD.MOV.U32 R8, RZ, RZ, R21 ;  /* 0x000000ffff087224 */ /* 0x000fcc00078e0015 */
[----:B------:R-:W-:Y:S01]  /*b750*/  IMAD.MOV.U32 R82, RZ, RZ, R14 ;  /* 0x000000ffff527224 */ /* 0x000fe200078e000e */
[----:B------:R-:W-:Y:S01]  /*b760*/  HMMA.16816.F32 R20, R16, R60, R72 ;  /* 0x0000003c1014723c */ /* 0x000fe20000001848 */
[----:B------:R-:W-:Y:S02]  /*b770*/  IMAD.MOV.U32 R83, RZ, RZ, R13 ;  /* 0x000000ffff537224 */ /* 0x000fe400078e000d */
[----:B------:R-:W-:-:S04]  /*b780*/  IMAD.MOV.U32 R81, RZ, RZ, R12 ;  /* 0x000000ffff517224 */ /* 0x000fc800078e000c */
[----:B------:R-:W-:Y:S01]  /*b790*/  IMAD.MOV.U32 R73, RZ, RZ, R15 ;  /* 0x000000ffff497224 */ /* 0x000fe200078e000f */
[C---:B------:R-:W-:Y:S01]  /*b7a0*/  HMMA.16816.F32 R52, R16.reuse, R62, R76 ;  /* 0x0000003e1034723c */ /* 0x040fe2000000184c */
[----:B------:R-:W1:Y:S01]  /*b7b0*/  LDSM.16.M88.4 R12, [R219] ;  /* 0x00000000db0c783b */ /* 0x000e620000000200 */
[----:B------:R-:W-:Y:S02]  /*b7c0*/  IMAD.MOV.U32 R75, RZ, RZ, R9 ;  /* 0x000000ffff4b7224 */ /* 0x000fe400078e0009 */
[----:B------:R-:W-:Y:S02]  /*b7d0*/  IMAD.MOV.U32 R74, RZ, RZ, R8 ;  /* 0x000000ffff4a7224 */ /* 0x000fe400078e0008 */
[----:B------:R-:W3:Y:S01]  /*b7e0*/  LDSM.16.M88.4 R8, [R220] ;  /* 0x00000000dc08783b */ /* 0x000ee20000000200 */
[----:B------:R-:W-:Y:S01]  /*b7f0*/  IMAD.MOV.U32 R79, RZ, RZ, R0 ;  /* 0x000000ffff4f7224 */ /* 0x000fe200078e0000 */
[----:B--2---:R-:W-:Y:S01]  /*b800*/  HMMA.16816.F32 R104, R16, R24, R104 ;  /* 0x000000181068723c */ /* 0x004fe20000001868 */
[----:B------:R-:W-:-:S02]  /*b810*/  IMAD.MOV.U32 R78, RZ, RZ, R2 ;  /* 0x000000ffff4e7224 */ /* 0x000fc400078e0002 */
[----:B------:R-:W-:-:S05]  /*b820*/  IMAD.MOV.U32 R76, RZ, RZ, R36 ;  /* 0x000000ffff4c7224 */ /* 0x000fca00078e0024 */
[C---:B------:R-:W-:Y:S01]  /*b830*/  HMMA.16816.F32 R92, R16.reuse, R26, R92 ;  /* 0x0000001a105c723c */ /* 0x040fe2000000185c */
[----:B------:R-:W2:Y:S07]  /*b840*/  LDSM.16.M88.4 R24, [R216+0x5000] ;  /* 0x00500000d818783b */ /* 0x000eae0000000200 */
[C---:B------:R-:W-:Y:S08]  /*b850*/  HMMA.16816.F32 R60, R16.reuse, R28, R96 ;  /* 0x0000001c103c723c */ /* 0x040ff00000001860 */
[C---:B------:R-:W-:Y:S01]  /*b860*/  HMMA.16816.F32 R64, R16.reuse, R30, R100 ;  /* 0x0000001e1040723c */ /* 0x040fe20000001864 */
[----:B------:R-:W4:Y:S06]  /*b870*/  LDSM.16.M88.4 R28, [R236] ;  /* 0x00000000ec1c783b */ /* 0x000f2c0000000200 */
[----:B------:R-:W-:Y:S01]  /*b880*/  IMAD.MOV.U32 R103, RZ, RZ, R38 ;  /* 0x000000ffff677224 */ /* 0x000fe200078e0026 */
[----:B------:R-:W-:Y:S01]  /*b890*/  HMMA.16816.F32 R88, R16, R32, R88 ;  /* 0x000000201058723c */ /* 0x000fe20000001858 */
[----:B------:R-:W-:-:S07]  /*b8a0*/  IMAD.MOV.U32 R102, RZ, RZ, R252 ;  /* 0x000000ffff667224 */ /* 0x000fce00078e00fc */
[----:B-1----:R-:W-:Y:S08]  /*b8b0*/  HMMA.16816.F32 R20, R12, R40, R20 ;  /* 0x000000280c14723c */ /* 0x002ff00000001814 */
[----:B------:R-:W-:Y:S08]  /*b8c0*/  HMMA.16816.F32 R108, R16, R34, R108 ;  /* 0x00000022106c723c */ /* 0x000ff0000000186c */
[----:B------:R-:W-:Y:S01]  /*b8d0*/  HMMA.16816.F32 R32, R12, R42, R52 ;  /* 0x0000002a0c20723c */ /* 0x000fe20000001834 */
[----:B------:R-:W1:Y:S04]  /*b8e0*/  LDSM.16.M88.4 R52, [R216+0x5800] ;  /* 0x00580000d834783b */ /* 0x000e680000000200 */
[----:B------:R-:W1:Y:S03]  /*b8f0*/  LDSM.16.M88.4 R40, [R215+0x800] ;  /* 0x00080000d728783b */ /* 0x000e660000000200 */
[----:B---3--:R-:W-:Y:S08]  /*b900*/  HMMA.16816.F32 R20, R8, R48, R20 ;  /* 0x000000300814723c */ /* 0x008ff00000001814 */
[C---:B------:R-:W-:Y:S07]  /*b910*/  HMMA.16816.F32 R68, R16.reuse, R70, R84 ;  /* 0x000000461044723c */ /* 0x040fee0000001854 */
[----:B------:R-:W-:Y:S01]  /*b920*/  IMAD.MOV.U32 R87, RZ, RZ, R37 ;  /* 0x000000ffff577224 */ /* 0x000fe200078e0025 */
[----:B------:R-:W-:Y:S01]  /*b930*/  HMMA.16816.F32 R112, R16, R44, R112 ;  /* 0x0000002c1070723c */ /* 0x000fe20000001870 */
[----:B------:R-:W-:-:S02]  /*b940*/  IMAD.MOV.U32 R85, RZ, RZ, R7 ;  /* 0x000000ffff557224 */ /* 0x000fc400078e0007 */
[----:B------:R-:W-:-:S05]  /*b950*/  IMAD.MOV.U32 R86, RZ, RZ, R4 ;  /* 0x000000ffff567224 */ /* 0x000fca00078e0004 */
[----:B------:R-:W-:Y:S01]  /*b960*/  HMMA.16816.F32 R116, R16, R46, R116 ;  /* 0x0000002e1074723c */ /* 0x000fe20000001874 */
[----:B------:R-:W3:Y:S01]  /*b970*/  LDSM.16.M88.4 R44, [R235] ;  /* 0x00000000eb2c783b */ /* 0x000ee20000000200 */
[----:B------:R-:W-:-:S04]  /*b980*/  FMUL.FTZ R0, R20, c[0x0][0x2ec] ;  /* 0x0000bb0014007a20 */ /* 0x000fc80000410000 */
[----:B------:R1:W-:Y:S02]  /*b990*/  MUFU.TANH R39, R0 ;  /* 0x0000000000277308 */ /* 0x0003e40000002400 */
[C---:B--2---:R-:W-:Y:S08]  /*b9a0*/  HMMA.16816.F32 R120, R16.reuse, R24, R120 ;  /* 0x000000181078723c */ /* 0x044ff00000001878 */
[----:B------:R-:W-:Y:S01]  /*b9b0*/  HMMA.16816.F32 R124, R16, R26, R124 ;  /* 0x0000001a107c723c */ /* 0x000fe2000000187c */
[----:B-1----:R-:W-:-:S07]  /*b9c0*/  FMUL.FTZ R0, R21, c[0x0][0x2ec] ;  /* 0x0000bb0015007a20 */ /* 0x002fce0000410000 */
[----:B----4-:R-:W-:Y:S01]  /*b9d0*/  HMMA.16816.F32 R24, R12, R28, R56 ;  /* 0x0000001c0c18723c */ /* 0x010fe20000001838 */
[----:B------:R-:W-:Y:S01]  /*b9e0*/  LDSM.16.M88.4 R56, [R216+0x6800] ;  /* 0x00680000d838783b */ /* 0x000fe20000000200 */
[----:B------:R1:W-:Y:S06]  /*b9f0*/  MUFU.TANH R38, R0 ;  /* 0x0000000000267308 */ /* 0x0003ec0000002400 */
[----:B------:R-:W-:Y:S01]  /*ba00*/  HMMA.16816.F32 R32, R8, R50, R32 ;  /* 0x000000320820723c */ /* 0x000fe20000001820 */
[----:B------:R-:W2:Y:S07]  /*ba10*/  LDSM.16.M88.4 R48, [R216+0x6000] ;  /* 0x00600000d830783b */ /* 0x000eae0000000200 */
[----:B------:R-:W-:Y:S01]  /*ba20*/  HMMA.16816.F32 R28, R12, R30, R68 ;  /* 0x0000001e0c1c723c */ /* 0x000fe20000001844 */
[----:B-1----:R-:W-:-:S04]  /*ba30*/  FMUL.FTZ R0, R22, c[0x0][0x2ec] ;  /* 0x0000bb0016007a20 */ /* 0x002fc80000410000 */
[----:B------:R1:W-:Y:S03]  /*ba40*/  MUFU.TANH R77, R0 ;  /* 0x00000000004d7308 */ /* 0x0003e60000002400 */
[C---:B------:R-:W-:Y:S08]  /*ba50*/  HMMA.16816.F32 R168, R16.reuse, R52, R168 ;  /* 0x0000003410a8723c */ /* 0x040ff000000018a8 */
[----:B------:R-:W-:Y:S01]  /*ba60*/  HMMA.16816.F32 R172, R16, R54, R172 ;  /* 0x0000003610ac723c */ /* 0x000fe200000018ac */
[----:B------:R-:W4:Y:S01]  /*ba70*/  LDSM.16.M88.4 R52, [R215+0x1000] ;  /* 0x00100000d734783b */ /* 0x000f220000000200 */
[----:B-1----:R-:W-:-:S06]  /*ba80*/  FMUL.FTZ R0, R23, c[0x0][0x2ec] ;  /* 0x0000bb0017007a20 */ /* 0x002fcc0000410000 */
[----:B------:R-:W-:Y:S01]  /*ba90*/  HMMA.16816.F32 R20, R8, R40, R24 ;  /* 0x000000280814723c */ /* 0x000fe20000001818 */
[----:B------:R1:W-:Y:S07]  /*baa0*/  MUFU.TANH R101, R0 ;  /* 0x0000000000657308 */ /* 0x0003ee0000002400 */
[----:B---3--:R-:W-:Y:S01]  /*bab0*/  HMMA.16816.F32 R24, R12, R44, R60 ;  /* 0x0000002c0c18723c */ /* 0x008fe2000000183c */
[----:B------:R-:W-:Y:S07]  /*bac0*/  LDSM.16.M88.4 R60, [R216+0x7000] ;  /* 0x00700000d83c783b */ /* 0x000fee0000000200 */
[----:B------:R-:W-:Y:S01]  /*bad0*/  HMMA.16816.F32 R28, R8, R42, R28 ;  /* 0x0000002a081c723c */ /* 0x000fe2000000181c */
[----:B------:R-:W3:Y:S01]  /*bae0*/  LDSM.16.M88.4 R40, [R234] ;  /* 0x00000000ea28783b */ /* 0x000ee20000000200 */
[----:B-1----:R-:W-:-:S04]  /*baf0*/  FMUL.FTZ R0, R32, c[0x0][0x2ec] ;  /* 0x0000bb0020007a20 */ /* 0x002fc80000410000 */
[----:B------:R1:W-:Y:S02]  /*bb00*/  MUFU.TANH R2, R0 ;  /* 0x0000000000027308 */ /* 0x0003e40000002400 */
[C---:B--2---:R-:W-:Y:S08]  /*bb10*/  HMMA.16816.F32 R176, R16.reuse, R48, R176 ;  /* 0x0000003010b0723c */ /* 0x044ff000000018b0 */
[----:B------:R-:W-:Y:S01]  /*bb20*/  HMMA.16816.F32 R180, R16, R50, R180 ;  /* 0x0000003210b4723c */ /* 0x000fe200000018b4 */
[----:B------:R-:W-:Y:S01]  /*bb30*/  LDSM.16.M88.4 R48, [R215+0x1800] ;  /* 0x00180000d730783b */ /* 0x000fe20000000200 */
[----:B-1----:R-:W-:-:S06]  /*bb40*/  FMUL.FTZ R0, R33, c[0x0][0x2ec] ;  /* 0x0000bb0021007a20 */ /* 0x002fcc0000410000 */
[----:B------:R-:W-:Y:S01]  /*bb50*/  HMMA.16816.F32 R68, R16, R58, R188 ;  /* 0x0000003a1044723c */ /* 0x000fe200000018bc */
[----:B------:R1:W-:Y:S06]  /*bb60*/  MUFU.TANH R84, R0 ;  /* 0x0000000000547308 */ /* 0x0003ec0000002400 */
[----:B------:R-:W-:Y:S02]  /*bb70*/  IMAD.MOV.U32 R188, RZ, RZ, R103 ;  /* 0x000000ffffbc7224 */ /* 0x000fe400078e0067 */
[----:B------:R-:W-:Y:S02]  /*bb80*/  IMAD.MOV.U32 R103, RZ, RZ, R82 ;  /* 0x000000ffff677224 */ /* 0x000fe400078e0052 */
[----:B-1----:R-:W-:-:S04]  /*bb90*/  FMUL.FTZ R0, R34, c[0x0][0x2ec] ;  /* 0x0000bb0022007a20 */ /* 0x002fc80000410000 */
[----:B------:R1:W-:Y:S02]  /*bba0*/  MUFU.TANH R37, R0 ;  /* 0x0000000000257308 */ /* 0x0003e40000002400 */
[----:B-1----:R-:W-:Y:S02]  /*bbb0*/  FMUL.FTZ R0, R35, c[0x0][0x2ec] ;  /* 0x0000bb0023007a20 */ /* 0x002fe40000410000 */
[----:B------:R-:W-:Y:S01]  /*bbc0*/  HMMA.16816.F32 R32, R12, R46, R64 ;  /* 0x0000002e0c20723c */ /* 0x000fe20000001840 */
[----:B------:R-:W1:Y:S03]  /*bbd0*/  LDSM.16.M88.4 R44, [R233] ;  /* 0x00000000e92c783b */ /* 0x000e660000000200 */
[----:B------:R2:W-:Y:S04]  /*bbe0*/  MUFU.TANH R7, R0 ;  /* 0x0000000000077308 */ /* 0x0005e80000002400 */
[----:B------:R-:W-:Y:S01]  /*bbf0*/  HMMA.16816.F32 R64, R16, R56, R184 ;  /* 0x000000381040723c */ /* 0x000fe200000018b8 */
[----:B------:R-:W-:Y:S06]  /*bc00*/  LDSM.16.M88.4 R56, [R215+0x2800] ;  /* 0x00280000d738783b */ /* 0x000fec0000000200 */
[----:B------:R-:W-:-:S02]  /*bc10*/  IMAD.MOV.U32 R187, RZ, RZ, R131 ;  /* 0x000000ffffbb7224 */ /* 0x000fc400078e0083 */
[----:B------:R-:W-:Y:S02]  /*bc20*/  IMAD.MOV.U32 R184, RZ, RZ, R75 ;  /* 0x000000ffffb87224 */ /* 0x000fe400078e004b */
[----:B--2---:R-:W-:Y:S02]  /*bc30*/  FMUL.FTZ R0, R20, c[0x0][0x2ec] ;  /* 0x0000bb0014007a20 */ /* 0x004fe40000410000 */
[----:B------:R-:W-:Y:S02]  /*bc40*/  IMAD.MOV.U32 R186, RZ, RZ, R132 ;  /* 0x000000ffffba7224 */ /* 0x000fe400078e0084 */
[----:B------:R2:W-:Y:S02]  /*bc50*/  MUFU.TANH R130, R0 ;  /* 0x0000000000827308 */ /* 0x0005e40000002400 */
[----:B--2---:R-:W-:-:S06]  /*bc60*/  FMUL.FTZ R0, R21, c[0x0][0x2ec] ;  /* 0x0000bb0015007a20 */ /* 0x004fcc0000410000 */
[----:B------:R2:W-:Y:S02]  /*bc70*/  MUFU.TANH R36, R0 ;  /* 0x0000000000247308 */ /* 0x0005e40000002400 */
[----:B--2---:R-:W-:-:S06]  /*bc80*/  FMUL.FTZ R0, R22, c[0x0][0x2ec] ;  /* 0x0000bb0016007a20 */ /* 0x004fcc0000410000 */
[----:B------:R2:W-:Y:S02]  /*bc90*/  MUFU.TANH R80, R0 ;  /* 0x0000000000507308 */ /* 0x0005e40000002400 */
[----:B--2---:R-:W-:Y:S02]  /*bca0*/  FMUL.FTZ R0, R23, c[0x0][0x2ec] ;  /* 0x0000bb0017007a20 */ /* 0x004fe40000410000 */
[----:B----4-:R-:W-:Y:S04]  /*bcb0*/  HMMA.16816.F32 R20, R8, R52, R24 ;  /* 0x000000340814723c */ /* 0x010fe80000001818 */
[----:B------:R2:W-:Y:S04]  /*bcc0*/  MUFU.TANH R128, R0 ;  /* 0x0000000000807308 */ /* 0x0005e80000002400 */
[----:B---3--:R-:W-:Y:S08]  /*bcd0*/  HMMA.16816.F32 R24, R12, R40, R104 ;  /* 0x000000280c18723c */ /* 0x008ff00000001868 */
[----:B------:R-:W-:Y:S01]  /*bce0*/  HMMA.16816.F32 R104, R16, R62, R196 ;  /* 0x0000003e1068723c */ /* 0x000fe200000018c4 */
[----:B--2---:R-:W-:-:S04]  /*bcf0*/  FMUL.FTZ R0, R28, c[0x0][0x2ec] ;  /* 0x0000bb001c007a20 */ /* 0x004fc80000410000 */
[----:B------:R2:W3:Y:S02]  /*bd00*/  MUFU.TANH R72, R0 ;  /* 0x0000000000487308 */ /* 0x0004e40000002400 */
[----:B--2---:R-:W-:-:S06]  /*bd10*/  FMUL.FTZ R0, R29, c[0x0][0x2ec] ;  /* 0x0000bb001d007a20 */ /* 0x004fcc0000410000 */
[----:B------:R2:W-:Y:S02]  /*bd20*/  MUFU.TANH R97, R0 ;  /* 0x0000000000617308 */ /* 0x0005e40000002400 */
[----:B--2---:R-:W-:-:S06]  /*bd30*/  FMUL.FTZ R0, R30, c[0x0][0x2ec] ;  /* 0x0000bb001e007a20 */ /* 0x004fcc0000410000 */
[----:B------:R2:W-:Y:S02]  /*bd40*/  MUFU.TANH R99, R0 ;  /* 0x0000000000637308 */ /* 0x0005e40000002400 */
[----:B--2---:R-:W-:Y:S02]  /*bd50*/  FMUL.FTZ R0, R31, c[0x0][0x2ec] ;  /* 0x0000bb001f007a20 */ /* 0x004fe40000410000 */
[----:B------:R-:W-:Y:S01]  /*bd60*/  HMMA.16816.F32 R28, R8, R54, R32 ;  /* 0x00000036081c723c */ /* 0x000fe20000001820 */
[----:B------:R-:W2:Y:S03]  /*bd70*/  LDSM.16.M88.4 R52, [R215+0x2000] ;  /* 0x00200000d734783b */ /* 0x000ea60000000200 */
[----:B------:R4:W4:Y:S04]  /*bd80*/  MUFU.TANH R100, R0 ;  /* 0x0000000000647308 */ /* 0x0009280000002400 */
[C---:B------:R-:W-:Y:S07]  /*bd90*/  HMMA.16816.F32 R32, R12.reuse, R42, R92 ;  /* 0x0000002a0c20723c */ /* 0x040fee000000185c */
[----:B---3--:R-:W-:Y:S01]  /*bda0*/  IMAD.MOV.U32 R94, RZ, RZ, R72 ;  /* 0x000000ffff5e7224 */ /* 0x008fe200078e0048 */
[----:B-1----:R-:W-:Y:S01]  /*bdb0*/  HMMA.16816.F32 R40, R12, R46, R108 ;  /* 0x0000002e0c28723c */ /* 0x002fe2000000186c */
[----:B------:R-:W-:-:S02]  /*bdc0*/  IMAD.MOV.U32 R95, RZ, RZ, R74 ;  /* 0x000000ffff5f7224 */ /* 0x000fc400078e004a */
[----:B----4-:R-:W-:Y:S02]  /*bdd0*/  FMUL.FTZ R0, R20, c[0x0][0x2ec] ;  /* 0x0000bb0014007a20 */ /* 0x010fe40000410000 */
[----:B------:R-:W-:Y:S02]  /*bde0*/  IMAD.MOV.U32 R191, RZ, RZ, R100 ;  /* 0x000000ffffbf7224 */ /* 0x000fe400078e0064 */
[----:B------:R1:W-:Y:S01]  /*bdf0*/  MUFU.TANH R98, R0 ;  /* 0x0000000000627308 */ /* 0x0003e20000002400 */
[----:B------:R-:W-:Y:S01]  /*be00*/  HMMA.16816.F32 R108, R16, R60, R192 ;  /* 0x0000003c106c723c */ /* 0x000fe200000018c0 */
[----:B------:R-:W3:Y:S01]  /*be10*/  LDSM.16.M88.4 R60, [R216+0x8000] ;  /* 0x00800000d83c783b */ /* 0x000ee20000000200 */
[----:B------:R-:W-:Y:S02]  /*be20*/  IMAD.MOV.U32 R100, RZ, RZ, R83 ;  /* 0x000000ffff647224 */ /* 0x000fe400078e0053 */
[----:B------:R-:W-:Y:S02]  /*be30*/  IMAD.MOV.U32 R196, RZ, RZ, R191 ;  /* 0x000000ffffc47224 */ /* 0x000fe400078e00bf */
[----:B-1----:R-:W-:-:S10]  /*be40*/  FMUL.FTZ R0, R21, c[0x0][0x2ec] ;  /* 0x0000bb0015007a20 */ /* 0x002fd40000410000 */
[----:B--2---:R-:W-:Y:S01]  /*be50*/  HMMA.16816.F32 R40, R8, R54, R40 ;  /* 0x000000360828723c */ /* 0x004fe20000001828 */
[----:B------:R1:W-:Y:S02]  /*be60*/  MUFU.TANH R135, R0 ;  /* 0x0000000000877308 */ /* 0x0003e40000002400 */
[----:B-1----:R-:W-:-:S06]  /*be70*/  FMUL.FTZ R0, R22, c[0x0][0x2ec] ;  /* 0x0000bb0016007a20 */ /* 0x002fcc0000410000 */
[----:B------:R1:W-:Y:S02]  /*be80*/  MUFU.TANH R96, R0 ;  /* 0x0000000000607308 */ /* 0x0003e40000002400 */
[----:B-1----:R-:W-:Y:S02]  /*be90*/  FMUL.FTZ R0, R23, c[0x0][0x2ec] ;  /* 0x0000bb0017007a20 */ /* 0x002fe40000410000 */
[----:B------:R-:W-:Y:S04]  /*bea0*/  HMMA.16816.F32 R20, R8, R48, R24 ;  /* 0x000000300814723c */ /* 0x000fe80000001818 */
[----:B------:R1:W-:Y:S04]  /*beb0*/  MUFU.TANH R4, R0 ;  /* 0x0000000000047308 */ /* 0x0003e80000002400 */
[----:B------:R-:W-:Y:S01]  /*bec0*/  HMMA.16816.F32 R24, R12, R44, R88 ;  /* 0x0000002c0c18723c */ /* 0x000fe20000001858 */
[----:B------:R-:W-:Y:S06]  /*bed0*/  LDSM.16.M88.4 R44, [R216+0x7800] ;  /* 0x00780000d82c783b */ /* 0x000fec0000000200 */
[----:B------:R-:W-:-:S02]  /*bee0*/  IMAD.MOV.U32 R89, RZ, RZ, R102 ;  /* 0x000000ffff597224 */ /* 0x000fc400078e0066 */
[----:B------:R-:W-:Y:S02]  /*bef0*/  IMAD.MOV.U32 R91, RZ, RZ, R80 ;  /* 0x000000ffff5b7224 */ /* 0x000fe400078e0050 */
[----:B-1----:R-:W-:Y:S02]  /*bf00*/  FMUL.FTZ R0, R28, c[0x0][0x2ec] ;  /* 0x0000bb001c007a20 */ /* 0x002fe40000410000 */
[----:B------:R-:W-:Y:S02]  /*bf10*/  IMAD.MOV.U32 R102, RZ, RZ, R81 ;  /* 0x000000ffff667224 */ /* 0x000fe400078e0051 */
[----:B------:R1:W-:Y:S01]  /*bf20*/  MUFU.TANH R185, R0 ;  /* 0x0000000000b97308 */ /* 0x0003e20000002400 */
[----:B---3--:R-:W-:Y:S07]  /*bf30*/  HMMA.16816.F32 R80, R16, R60, R208 ;  /* 0x0000003c1050723c */ /* 0x008fee00000018d0 */
[----:B------:R-:W-:-:S02]  /*bf40*/  IMAD.MOV.U32 R209, RZ, RZ, R89 ;  /* 0x000000ffffd17224 */ /* 0x000fc400078e0059 */
[----:B------:R-:W-:Y:S02]  /*bf50*/  IMAD.MOV.U32 R61, RZ, RZ, R188 ;  /* 0x000000ffff3d7224 */ /* 0x000fe400078e00bc */
[----:B-1----:R-:W-:-:S04]  /*bf60*/  FMUL.FTZ R0, R29, c[0x0][0x2ec] ;  /* 0x0000bb001d007a20 */ /* 0x002fc80000410000 */
[----:B------:R1:W-:Y:S02]  /*bf70*/  MUFU.TANH R190, R0 ;  /* 0x0000000000be7308 */ /* 0x0003e40000002400 */
[----:B-1----:R-:W-:-:S06]  /*bf80*/  FMUL.FTZ R0, R30, c[0x0][0x2ec] ;  /* 0x0000bb001e007a20 */ /* 0x002fcc0000410000 */
[----:B------:R1:W-:Y:S02]  /*bf90*/  MUFU.TANH R137, R0 ;  /* 0x0000000000897308 */ /* 0x0003e40000002400 */
[----:B-1----:R-:W-:Y:S02]  /*bfa0*/  FMUL.FTZ R0, R31, c[0x0][0x2ec] ;  /* 0x0000bb001f007a20 */ /* 0x002fe40000410000 */
[----:B------:R-:W-:Y:S01]  /*bfb0*/  HMMA.16816.F32 R28, R8, R50, R32 ;  /* 0x00000032081c723c */ /* 0x000fe20000001820 */
[----:B------:R-:W1:Y:S03]  /*bfc0*/  LDSM.16.M88.4 R32, [R232] ;  /* 0x00000000e820783b */ /* 0x000e660000000200 */
[----:B------:R2:W3:Y:S01]  /*bfd0*/  MUFU.TANH R189, R0 ;  /* 0x0000000000bd7308 */ /* 0x0004e20000002400 */
[----:B------:R-:W-:Y:S01]  /*bfe0*/  LDSM.16.M88.4 R48, [R231] ;  /* 0x00000000e730783b */ /* 0x000fe20000000200 */
[----:B--2---:R-:W-:-:S02]  /*bff0*/  FMUL.FTZ R0, R20, c[0x0][0x2ec] ;  /* 0x0000bb0014007a20 */ /* 0x004fc40000410000 */
[----:B---3--:R-:W-:-:S04]  /*c000*/  IMAD.MOV.U32 R198, RZ, RZ, R189 ;  /* 0x000000ffffc67224 */ /* 0x008fc800078e00bd */
[----:B------:R2:W3:Y:S02]  /*c010*/  MUFU.TANH R90, R0 ;  /* 0x00000000005a7308 */ /* 0x0004e40000002400 */
[----:B--2---:R-:W-:Y:S02]  /*c020*/  FMUL.FTZ R0, R21, c[0x0][0x2ec] ;  /* 0x0000bb0015007a20 */ /* 0x004fe40000410000 */
[----:B---3--:R-:W-:-:S04]  /*c030*/  IMAD.MOV.U32 R210, RZ, RZ, R90 ;  /* 0x000000ffffd27224 */ /* 0x008fc800078e005a */
[----:B------:R2:W-:Y:S02]  /*c040*/  MUFU.TANH R136, R0 ;  /* 0x0000000000887308 */ /* 0x0005e40000002400 */
[----:B--2---:R-:W-:-:S06]  /*c050*/  FMUL.FTZ R0, R22, c[0x0][0x2ec] ;  /* 0x0000bb0016007a20 */ /* 0x004fcc0000410000 */
[----:B------:R2:W-:Y:S02]  /*c060*/  MUFU.TANH R252, R0 ;  /* 0x0000000000fc7308 */ /* 0x0005e40000002400 */
[----:B--2---:R-:W-:Y:S02]  /*c070*/  FMUL.FTZ R0, R23, c[0x0][0x2ec] ;  /* 0x0000bb0017007a20 */ /* 0x004fe40000410000 */
[----:B------:R-:W-:Y:S01]  /*c080*/  HMMA.16816.F32 R20, R8, R52, R24 ;  /* 0x000000340814723c */ /* 0x000fe20000001818 */
[----:B------:R-:W2:Y:S03]  /*c090*/  LDSM.16.M88.4 R52, [R216+0x8800] ;  /* 0x00880000d834783b */ /* 0x000ea60000000200 */
[----:B------:R3:W4:Y:S04]  /*c0a0*/  MUFU.TANH R93, R0 ;  /* 0x00000000005d7308 */ /* 0x0007280000002400 */
[----:B-1----:R-:W-:Y:S08]  /*c0b0*/  HMMA.16816.F32 R24, R12, R32, R112 ;  /* 0x000000200c18723c */ /* 0x002ff00000001870 */
[----:B------:R-:W-:Y:S01]  /*c0c0*/  HMMA.16816.F32 R112, R16, R44, R200 ;  /* 0x0000002c1070723c */ /* 0x000fe200000018c8 */
[----:B---3--:R-:W-:-:S02]  /*c0d0*/  FMUL.FTZ R0, R28, c[0x0][0x2ec] ;  /* 0x0000bb001c007a20 */ /* 0x008fc40000410000 */
[----:B----4-:R-:W-:Y:S02]  /*c0e0*/  IMAD.MOV.U32 R199, RZ, RZ, R93 ;  /* 0x000000ffffc77224 */ /* 0x010fe400078e005d */
[----:B------:R1:W-:Y:S02]  /*c0f0*/  MUFU.TANH R239, R0 ;  /* 0x0000000000ef7308 */ /* 0x0003e40000002400 */
[----:B------:R-:W-:Y:S02]  /*c100*/  IMAD.MOV.U32 R201, RZ, RZ, R101 ;  /* 0x000000ffffc97224 */ /* 0x000fe400078e0065 */
[----:B------:R-:W-:Y:S02]  /*c110*/  IMAD.MOV.U32 R101, RZ, RZ, R73 ;  /* 0x000000ffff657224 */ /* 0x000fe400078e0049 */
[----:B------:R-:W-:Y:S01]  /*c120*/  HMMA.16816.F32 R72, R16, R46, R204 ;  /* 0x0000002e1048723c */ /* 0x000fe200000018cc */
[----:B------:R-:W-:Y:S02]  /*c130*/  IMAD.MOV.U32 R200, RZ, RZ, R98 ;  /* 0x000000ffffc87224 */ /* 0x000fe400078e0062 */
[----:B------:R-:W-:-:S02]  /*c140*/  IMAD.MOV.U32 R98, RZ, RZ, R133 ;  /* 0x000000ffff627224 */ /* 0x000fc400078e0085 */
[----:B------:R-:W-:Y:S02]  /*c150*/  IMAD.MOV.U32 R202, RZ, RZ, R99 ;  /* 0x000000ffffca7224 */ /* 0x000fe400078e0063 */
        /* <DEDUP_REMOVED lines=8> */
[----:B------:R-:W-:Y:S02]  /*c1e0*/  IMAD.MOV.U32 R96, RZ, RZ, R78 ;  /* 0x000000ffff607224 */ /* 0x000fe400078e004e */
[----:B------:R-:W-:Y:S02]  /*c1f0*/  IMAD.MOV.U32 R97, RZ, RZ, R79 ;  /* 0x000000ffff617224 */ /* 0x000fe400078e004f */
[----:B------:R-:W-:Y:S02]  /*c200*/  IMAD.MOV.U32 R206, RZ, RZ, R77 ;  /* 0x000000ffffce7224 */ /* 0x000fe400078e004d */
[----:B-1----:R-:W-:-:S04]  /*c210*/  FMUL.FTZ R0, R30, c[0x0][0x2ec] ;  /* 0x0000bb001e007a20 */ /* 0x002fc80000410000 */
[----:B------:R1:W-:Y:S02]  /*c220*/  MUFU.TANH R238, R0 ;  /* 0x0000000000ee7308 */ /* 0x0003e40000002400 */
[----:B-1----:R-:W-:Y:S02]  /*c230*/  FMUL.FTZ R0, R31, c[0x0][0x2ec] ;  /* 0x0000bb001f007a20 */ /* 0x002fe40000410000 */
[----:B------:R-:W-:Y:S01]  /*c240*/  HMMA.16816.F32 R28, R12, R34, R116 ;  /* 0x000000220c1c723c */ /* 0x000fe20000001874 */
[----:B------:R-:W-:Y:S03]  /*c250*/  LDSM.16.M88.4 R32, [R215+0x3000] ;  /* 0x00300000d720783b */ /* 0x000fe60000000200 */
[----:B------:R1:W3:Y:S03]  /*c260*/  MUFU.TANH R92, R0 ;  /* 0x00000000005c7308 */ /* 0x0002e60000002400 */
[----:B------:R-:W-:-:S02]  /*c270*/  IMAD.MOV.U32 R116, RZ, RZ, R187 ;  /* 0x000000ffff747224 */ /* 0x000fc400078e00bb */
[----:B------:R-:W-:Y:S02]  /*c280*/  IMAD.MOV.U32 R117, RZ, RZ, R95 ;  /* 0x000000ffff757224 */ /* 0x000fe400078e005f */
[----:B------:R-:W-:Y:S02]  /*c290*/  IMAD.MOV.U32 R118, RZ, RZ, R184 ;  /* 0x000000ffff767224 */ /* 0x000fe400078e00b8 */
[----:B------:R-:W-:Y:S02]  /*c2a0*/  IMAD.MOV.U32 R184, RZ, RZ, R84 ;  /* 0x000000ffffb87224 */ /* 0x000fe400078e0054 */
[----:B------:R-:W-:Y:S02]  /*c2b0*/  IMAD.MOV.U32 R95, RZ, RZ, R87 ;  /* 0x000000ffff5f7224 */ /* 0x000fe400078e0057 */
[----:B--2---:R-:W-:Y:S01]  /*c2c0*/  HMMA.16816.F32 R84, R16, R52, R244 ;  /* 0x000000341054723c */ /* 0x004fe200000018f4 */
[----:B-1----:R-:W-:Y:S02]  /*c2d0*/  FMUL.FTZ R0, R20, c[0x0][0x2ec] ;  /* 0x0000bb0014007a20 */ /* 0x002fe40000410000 */
[----:B---3--:R-:W-:-:S02]  /*c2e0*/  IMAD.MOV.U32 R197, RZ, RZ, R92 ;  /* 0x000000ffffc57224 */ /* 0x008fc400078e005c */
[----:B------:R1:W-:Y:S01]  /*c2f0*/  MUFU.TANH R194, R0 ;  /* 0x0000000000c27308 */ /* 0x0003e20000002400 */
[----:B------:R-:W-:Y:S02]  /*c300*/  IMAD.MOV.U32 R92, RZ, RZ, R76 ;  /* 0x000000ffff5c7224 */ /* 0x000fe400078e004c */
[----:B------:R-:W-:Y:S01]  /*c310*/  HMMA.16816.F32 R44, R8, R58, R28 ;  /* 0x0000003a082c723c */ /* 0x000fe2000000181c */
[----:B------:R-:W-:-:S07]  /*c320*/  IMAD.MOV.U32 R119, RZ, RZ, R186 ;  /* 0x000000ffff777224 */ /* 0x000fce00078e00ba */
[----:B------:R-:W-:Y:S01]  /*c330*/  HMMA.16816.F32 R28, R12, R48, R120 ;  /* 0x000000300c1c723c */ /* 0x000fe20000001878 */
[----:B-1----:R-:W-:-:S06]  /*c340*/  FMUL.FTZ R0, R21, c[0x0][0x2ec] ;  /* 0x0000bb0015007a20 */ /* 0x002fcc0000410000 */
[----:B------:R-:W-:Y:S01]  /*c350*/  IMAD.MOV.U32 R122, RZ, RZ, R61 ;  /* 0x000000ffff7a7224 */ /* 0x000fe200078e003d */
[----:B------:R-:W-:Y:S01]  /*c360*/  HMMA.16816.F32 R76, R16, R62, R240 ;  /* 0x0000003e104c723c */ /* 0x000fe200000018f0 */
[----:B------:R1:W-:Y:S01]  /*c370*/  MUFU.TANH R129, R0 ;  /* 0x0000000000817308 */ /* 0x0003e20000002400 */
[----:B------:R-:W-:Y:S02]  /*c380*/  IMAD.MOV.U32 R61, RZ, RZ, R201 ;  /* 0x000000ffff3d7224 */ /* 0x000fe400078e00c9 */
[----:B------:R-:W-:Y:S02]  /*c390*/  IMAD.MOV.U32 R123, RZ, RZ, R209 ;  /* 0x000000ffff7b7224 */ /* 0x000fe400078e00d1 */
[----:B-1----:R-:W-:Y:S02]  /*c3a0*/  FMUL.FTZ R0, R22, c[0x0][0x2ec] ;  /* 0x0000bb0016007a20 */ /* 0x002fe40000410000 */
[----:B------:R-:W-:Y:S02]  /*c3b0*/  IMAD.MOV.U32 R201, RZ, RZ, R39 ;  /* 0x000000ffffc97224 */ /* 0x000fe400078e0027 */
[----:B------:R1:W-:Y:S01]  /*c3c0*/  MUFU.TANH R131, R0 ;  /* 0x0000000000837308 */ /* 0x0003e20000002400 */
[----:B------:R-:W-:-:S02]  /*c3d0*/  IMAD.MOV.U32 R209, RZ, RZ, R137 ;  /* 0x000000ffffd17224 */ /* 0x000fc400078e0089 */
[----:B------:R-:W-:Y:S01]  /*c3e0*/  IMAD.MOV.U32 R120, RZ, RZ, R123 ;  /* 0x000000ffff787224 */ /* 0x000fe200078e007b */
[----:B------:R2:W5:Y:S01]  /*c3f0*/  LDL.LU R137, [R1+0x4c] ;  /* 0x00004c0001897983 */ /* 0x0005620000300800 */
[----:B-1----:R-:W-:Y:S02]  /*c400*/  FMUL.FTZ R0, R23, c[0x0][0x2ec] ;  /* 0x0000bb0017007a20 */ /* 0x002fe40000410000 */
[----:B------:R-:W-:Y:S01]  /*c410*/  HMMA.16816.F32 R20, R8, R56, R24 ;  /* 0x000000380814723c */ /* 0x000fe20000001818 */
[----:B------:R-:W-:Y:S01]  /*c420*/  LDSM.16.M88.4 R56, [R230] ;  /* 0x00000000e638783b */ /* 0x000fe20000000200 */
[----:B------:R1:W3:Y:S06]  /*c430*/  MUFU.TANH R88, R0 ;  /* 0x0000000000587308 */ /* 0x0002ec0000002400 */
[----:B------:R-:W-:Y:S01]  /*c440*/  HMMA.16816.F32 R24, R12, R50, R124 ;  /* 0x000000320c18723c */ /* 0x000fe2000000187c */
[----:B------:R-:W4:Y:S01]  /*c450*/  LDSM.16.M88.4 R48, [R216+0x9000] ;  /* 0x00900000d830783b */ /* 0x000f220000000200 */
[----:B-1----:R-:W-:-:S02]  /*c460*/  FMUL.FTZ R0, R40, c[0x0][0x2ec] ;  /* 0x0000bb0028007a20 */ /* 0x002fc40000410000 */
[----:B---3--:R-:W-:Y:S02]  /*c470*/  IMAD.MOV.U32 R208, RZ, RZ, R88 ;  /* 0x000000ffffd07224 */ /* 0x008fe400078e0058 */
[----:B------:R1:W-:Y:S02]  /*c480*/  MUFU.TANH R192, R0 ;  /* 0x0000000000c07308 */ /* 0x0003e40000002400 */
[----:B-1----:R-:W-:-:S06]  /*c490*/  FMUL.FTZ R0, R41, c[0x0][0x2ec] ;  /* 0x0000bb0029007a20 */ /* 0x002fcc0000410000 */
[----:B------:R1:W3:Y:S01]  /*c4a0*/  MUFU.TANH R195, R0 ;  /* 0x0000000000c37308 */ /* 0x0002e20000002400 */
[----:B----4-:R-:W-:Y:S01]  /*c4b0*/  HMMA.16816.F32 R96, R16, R48, R96 ;  /* 0x000000301060723c */ /* 0x010fe20000001860 */
[----:B-1----:R-:W-:Y:S02]  /*c4c0*/  FMUL.FTZ R0, R42, c[0x0][0x2ec] ;  /* 0x0000bb002a007a20 */ /* 0x002fe40000410000 */
[----:B---3--:R-:W-:-:S04]  /*c4d0*/  IMAD.MOV.U32 R211, RZ, RZ, R195 ;  /* 0x000000ffffd37224 */ /* 0x008fc800078e00c3 */
[----:B------:R1:W-:Y:S01]  /*c4e0*/  MUFU.TANH R132, R0 ;  /* 0x0000000000847308 */ /* 0x0003e20000002400 */
[----:B------:R-:W-:Y:S02]  /*c4f0*/  IMAD.MOV.U32 R195, RZ, RZ, R91 ;  /* 0x000000ffffc37224 */ /* 0x000fe400078e005b */
[----:B------:R-:W-:Y:S01]  /*c500*/  HMMA.16816.F32 R88, R16, R54, R248 ;  /* 0x000000361058723c */ /* 0x000fe200000018f8 */
[----:B------:R-:W-:Y:S01]  /*c510*/  LDSM.16.M88.4 R52, [R215+0x3800] ;  /* 0x00380000d734783b */ /* 0x000fe20000000200 */
[----:B------:R-:W-:Y:S02]  /*c520*/  IMAD.MOV.U32 R60, RZ, RZ, R211 ;  /* 0x000000ffff3c7224 */ /* 0x000fe400078e00d3 */
[----:B-1----:R-:W-:-:S04]  /*c530*/  FMUL.FTZ R0, R43, c[0x0][0x2ec] ;  /* 0x0000bb002b007a20 */ /* 0x002fc80000410000 */
[----:B------:R-:W-:Y:S01]  /*c540*/  HMMA.16816.F32 R40, R8, R32, R28 ;  /* 0x000000200828723c */ /* 0x000fe2000000181c */
[----:B------:R1:W3:Y:S07]  /*c550*/  MUFU.TANH R187, R0 ;  /* 0x0000000000bb7308 */ /* 0x0002ee0000002400 */
[----:B------:R-:W-:Y:S01]  /*c560*/  HMMA.16816.F32 R92, R16, R50, R92 ;  /* 0x00000032105c723c */ /* 0x000fe2000000185c */
[----:B------:R-:W-:Y:S07]  /*c570*/  LDSM.16.M88.4 R48, [R229] ;  /* 0x00000000e530783b */ /* 0x000fee0000000200 */
[----:B------:R-:W-:Y:S01]  /*c580*/  HMMA.16816.F32 R28, R12, R56, R168 ;  /* 0x000000380c1c723c */ /* 0x000fe200000018a8 */
[----:B-1----:R-:W-:-:S04]  /*c590*/  FMUL.FTZ R0, R20, c[0x0][0x2ec] ;  /* 0x0000bb0014007a20 */ /* 0x002fc80000410000 */
[----:B------:R1:W-:Y:S02]  /*c5a0*/  MUFU.TANH R133, R0 ;  /* 0x0000000000857308 */ /* 0x0003e40000002400 */
[----:B-1----:R-:W-:-:S06]  /*c5b0*/  FMUL.FTZ R0, R21, c[0x0][0x2ec] ;  /* 0x0000bb0015007a20 */ /* 0x002fcc0000410000 */
[----:B------:R1:W4:Y:S02]  /*c5c0*/  MUFU.TANH R3, R0 ;  /* 0x0000000000037308 */ /* 0x0003240000002400 */
[----:B-1----:R-:W-:-:S06]  /*c5d0*/  FMUL.FTZ R0, R22, c[0x0][0x2ec] ;  /* 0x0000bb0016007a20 */ /* 0x002fcc0000410000 */
[----:B------:R1:W1:Y:S02]  /*c5e0*/  MUFU.TANH R191, R0 ;  /* 0x0000000000bf7308 */ /* 0x0002640000002400 */
[----:B-1----:R-:W-:Y:S02]  /*c5f0*/  FMUL.FTZ R0, R23, c[0x0][0x2ec] ;  /* 0x0000bb0017007a20 */ /* 0x002fe40000410000 */
[----:B------:R-:W-:Y:S01]  /*c600*/  HMMA.16816.F32 R20, R8, R34, R24 ;  /* 0x000000220814723c */ /* 0x000fe20000001818 */
[----:B------:R-:W1:Y:S03]  /*c610*/  LDSM.16.M88.4 R32, [R216+0x9800] ;  /* 0x00980000d820783b */ /* 0x000e660000000200 */
[----:B------:R2:W-:Y:S02]  /*c620*/  MUFU.TANH R205, R0 ;  /* 0x0000000000cd7308 */ /* 0x0005e40000002400 */
[----:B--2---:R-:W-:-:S06]  /*c630*/  FMUL.FTZ R0, R44, c[0x0][0x2ec] ;  /* 0x0000bb002c007a20 */ /* 0x004fcc0000410000 */
[----:B------:R2:W-:Y:S02]  /*c640*/  MUFU.TANH R189, R0 ;  /* 0x0000000000bd7308 */ /* 0x0005e40000002400 */
[----:B--2---:R-:W-:-:S06]  /*c650*/  FMUL.FTZ R0, R45, c[0x0][0x2ec] ;  /* 0x0000bb002d007a20 */ /* 0x004fcc0000410000 */
[----:B------:R2:W-:Y:S02]  /*c660*/  MUFU.TANH R247, R0 ;  /* 0x0000000000f77308 */ /* 0x0005e40000002400 */
[----:B--2---:R-:W-:-:S06]  /*c670*/  FMUL.FTZ R0, R46, c[0x0][0x2ec] ;  /* 0x0000bb002e007a20 */ /* 0x004fcc0000410000 */
[----:B------:R2:W1:Y:S01]  /*c680*/  MUFU.TANH R188, R0 ;  /* 0x0000000000bc7308 */ /* 0x0004620000002400 */
[----:B------:R-:W-:Y:S01]  /*c690*/  HMMA.16816.F32 R24, R12, R58, R172 ;  /* 0x0000003a0c18723c */ /* 0x000fe200000018ac */
[----:B------:R-:W-:Y:S01]  /*c6a0*/  IMAD.MOV.U32 R211, RZ, RZ, R136 ;  /* 0x000000ffffd37224 */ /* 0x000fe200078e0088 */
[----:B------:R-:W-:Y:S01]  /*c6b0*/  LDSM.16.M88.4 R56, [R228] ;  /* 0x00000000e438783b */ /* 0x000fe20000000200 */
[----:B--2---:R-:W-:Y:S02]  /*c6c0*/  FMUL.FTZ R0, R47, c[0x0][0x2ec] ;  /* 0x0000bb002f007a20 */ /* 0x004fe40000410000 */
[----:B------:R-:W-:-:S03]  /*c6d0*/  IMAD.MOV.U32 R121, RZ, RZ, R209 ;  /* 0x000000ffff797224 */ /* 0x000fc600078e00d1 */
[C---:B-1----:R-:W-:Y:S01]  /*c6e0*/  HMMA.16816.F32 R100, R16.reuse, R32, R100 ;  /* 0x000000201064723c */ /* 0x042fe20000001864 */
[----:B------:R1:W-:Y:S01]  /*c6f0*/  MUFU.TANH R246, R0 ;  /* 0x0000000000f67308 */ /* 0x0003e20000002400 */
[----:B------:R-:W-:Y:S02]  /*c700*/  IMAD.MOV.U32 R242, RZ, RZ, R122 ;  /* 0x000000fffff27224 */ /* 0x000fe400078e007a */
[----:B------:R-:W-:Y:S01]  /*c710*/  IMAD.MOV.U32 R243, RZ, RZ, R61 ;  /* 0x000000fffff37224 */ /* 0x000fe200078e003d */
[----:B------:R-:W2:Y:S03]  /*c720*/  S2R R127, SR_TID.X ;  /* 0x00000000007f7919 */ /* 0x000ea60000002100 */
[----:B------:R-:W-:Y:S01]  /*c730*/  HMMA.16816.F32 R116, R16, R34, R116 ;  /* 0x000000221074723c */ /* 0x000fe20000001874 */
[----:B------:R-:W-:Y:S01]  /*c740*/  IMAD.MOV.U32 R251, RZ, RZ, R207 ;  /* 0x000000fffffb7224 */ /* 0x000fe200078e00cf */
[----:B------:R2:W5:Y:S01]  /*c750*/  LDL.LU R136, [R1+0x48] ;  /* 0x0000480001887983 */ /* 0x0005620000300800 */
[----:B-1----:R-:W-:-:S04]  /*c760*/  FMUL.FTZ R0, R40, c[0x0][0x2ec] ;  /* 0x0000bb0028007a20 */ /* 0x002fc80000410000 */
[----:B------:R1:W-:Y:S01]  /*c770*/  MUFU.TANH R186, R0 ;  /* 0x0000000000ba7308 */ /* 0x0003e20000002400 */
[----:B------:R-:W-:Y:S01]  /*c780*/  HMMA.16816.F32 R44, R8, R52, R28 ;  /* 0x00000034082c723c */ /* 0x000fe2000000181c */
[----:B------:R-:W-:Y:S01]  /*c790*/  IMAD.MOV.U32 R123, RZ, RZ, R211 ;  /* 0x000000ffff7b7224 */ /* 0x000fe200078e00d3 */
[----:B------:R-:W-:Y:S01]  /*c7a0*/  LDSM.16.M88.4 R28, [R227] ;  /* 0x00000000e31c783b */ /* 0x000fe20000000200 */
[----:B-1----:R-:W-:-:S04]  /*c7b0*/  FMUL.FTZ R0, R41, c[0x0][0x2ec] ;  /* 0x0000bb0029007a20 */ /* 0x002fc80000410000 */
[----:B------:R1:W-:Y:S02]  /*c7c0*/  MUFU.TANH R245, R0 ;  /* 0x0000000000f57308 */ /* 0x0003e40000002400 */
[----:B-1----:R-:W-:-:S06]  /*c7d0*/  FMUL.FTZ R0, R42, c[0x0][0x2ec] ;  /* 0x0000bb002a007a20 */ /* 0x002fcc0000410000 */
[----:B------:R1:W-:Y:S02]  /*c7e0*/  MUFU.TANH R39, R0 ;  /* 0x0000000000277308 */ /* 0x0003e40000002400 */
[----:B-1----:R-:W-:Y:S02]  /*c7f0*/  FMUL.FTZ R0, R43, c[0x0][0x2ec] ;  /* 0x0000bb002b007a20 */ /* 0x002fe40000410000 */
[----:B------:R-:W1:Y:S04]  /*c800*/  LDSM.16.M88.4 R40, [R215+0x4000] ;  /* 0x00400000d728783b */ /* 0x000e680000000200 */
[----:B------:R2:W-:Y:S01]  /*c810*/  MUFU.TANH R211, R0 ;  /* 0x0000000000d37308 */ /* 0x0005e20000002400 */
[----:B------:R-:W-:Y:S01]  /*c820*/  HMMA.16816.F32 R16, R8, R54, R24 ;  /* 0x000000360810723c */ /* 0x000fe20000001818 */
[----:B------:R-:W-:Y:S01]  /*c830*/  IMAD.MOV.U32 R122, RZ, RZ, R60 ;  /* 0x000000ffff7a7224 */ /* 0x000fe200078e003c */
[----:B------:R-:W-:Y:S01]  /*c840*/  LDSM.16.M88.4 R52, [R226] ;  /* 0x00000000e234783b */ /* 0x000fe20000000200 */
[----:B--2---:R-:W-:-:S04]  /*c850*/  FMUL.FTZ R0, R20, c[0x0][0x2ec] ;  /* 0x0000bb0014007a20 */ /* 0x004fc80000410000 */
[----:B------:R2:W1:Y:S01]  /*c860*/  MUFU.TANH R173, R0 ;  /* 0x0000000000ad7308 */ /* 0x0004620000002400 */
[----:B------:R-:W-:Y:S01]  /*c870*/  HMMA.16816.F32 R24, R12, R48, R176 ;  /* 0x000000300c18723c */ /* 0x000fe200000018b0 */
[----:B------:R-:W-:Y:S02]  /*c880*/  IMAD.MOV.U32 R60, RZ, RZ, R185 ;  /* 0x000000ffff3c7224 */ /* 0x000fe400078e00b9 */
[----:B--2---:R-:W-:-:S04]  /*c890*/  FMUL.FTZ R0, R21, c[0x0][0x2ec] ;  /* 0x0000bb0015007a20 */ /* 0x004fc80000410000 */
[----:B------:R2:W-:Y:S01]  /*c8a0*/  MUFU.TANH R209, R0 ;  /* 0x0000000000d17308 */ /* 0x0005e20000002400 */
[----:B------:R-:W-:Y:S02]  /*c8b0*/  IMAD.MOV.U32 R250, RZ, RZ, R184 ;  /* 0x000000fffffa7224 */ /* 0x000fe400078e00b8 */
[----:B--2---:R-:W-:-:S05]  /*c8c0*/  FMUL.FTZ R0, R22, c[0x0][0x2ec] ;  /* 0x0000bb0016007a20 */ /* 0x004fca0000410000 */
[----:B------:R2:W1:Y:S01]  /*c8d0*/  MUFU.TANH R185, R0 ;  /* 0x0000000000b97308 */ /* 0x0004620000002400 */
[----:B------:R-:W-:Y:S02]  /*c8e0*/  IMAD.MOV.U32 R168, RZ, RZ, R204 ;  /* 0x000000ffffa87224 */ /* 0x000fe400078e00cc */
[----:B--2---:R-:W-:-:S05]  /*c8f0*/  FMUL.FTZ R0, R23, c[0x0][0x2ec] ;  /* 0x0000bb0017007a20 */ /* 0x004fca0000410000 */
[----:B------:R2:W-:Y:S01]  /*c900*/  MUFU.TANH R207, R0 ;  /* 0x0000000000cf7308 */ /* 0x0005e20000002400 */
[----:B------:R-:W-:Y:S01]  /*c910*/  IMAD.MOV.U32 R249, RZ, RZ, R242 ;  /* 0x000000fffff97224 */ /* 0x000fe200078e00f2 */
[----:B------:R-:W-:Y:S01]  /*c920*/  HMMA.16816.F32 R20, R12, R50, R180 ;  /* 0x000000320c14723c */ /* 0x000fe200000018b4 */
[----:B------:R-:W-:Y:S01]  /*c930*/  IMAD.MOV.U32 R242, RZ, RZ, R38 ;  /* 0x000000fffff27224 */ /* 0x000fe200078e0026 */
[----:B------:R-:W-:Y:S01]  /*c940*/  LDSM.16.M88.4 R48, [R225] ;  /* 0x00000000e130783b */ /* 0x000fe20000000200 */
[----:B--2---:R-:W-:-:S04]  /*c950*/  FMUL.FTZ R0, R44, c[0x0][0x2ec] ;  /* 0x0000bb002c007a20 */ /* 0x004fc80000410000 */
[----:B------:R2:W-:Y:S01]  /*c960*/  MUFU.TANH R184, R0 ;  /* 0x0000000000b87308 */ /* 0x0005e20000002400 */
[----:B-1----:R-:W-:Y:S01]  /*c970*/  HMMA.16816.F32 R32, R8, R40, R24 ;  /* 0x000000280820723c */ /* 0x002fe20000001818 */
[----:B------:R-:W-:Y:S01]  /*c980*/  IMAD.MOV.U32 R172, RZ, RZ, R202 ;  /* 0x000000ffffac7224 */ /* 0x000fe200078e00ca */
[----:B------:R-:W-:Y:S01]  /*c990*/  LDSM.16.M88.4 R24, [R224] ;  /* 0x00000000e018783b */ /* 0x000fe20000000200 */
[----:B--2---:R-:W-:-:S04]  /*c9a0*/  FMUL.FTZ R0, R45, c[0x0][0x2ec] ;  /* 0x0000bb002d007a20 */ /* 0x004fc80000410000 */
[----:B------:R1:W-:Y:S01]  /*c9b0*/  MUFU.TANH R204, R0 ;  /* 0x0000000000cc7308 */ /* 0x0003e20000002400 */
[----:B------:R-:W-:Y:S02]  /*c9c0*/  IMAD.MOV.U32 R176, RZ, RZ, R37 ;  /* 0x000000ffffb07224 */ /* 0x000fe400078e0025 */
[----:B-1----:R-:W-:-:S05]  /*c9d0*/  FMUL.FTZ R0, R46, c[0x0][0x2ec] ;  /* 0x0000bb002e007a20 */ /* 0x002fca0000410000 */
[----:B------:R1:W2:Y:S01]  /*c9e0*/  MUFU.TANH R38, R0 ;  /* 0x0000000000267308 */ /* 0x0002a20000002400 */
[----:B------:R-:W-:Y:S02]  /*c9f0*/  IMAD.MOV.U32 R175, RZ, RZ, R200 ;  /* 0x000000ffffaf7224 */ /* 0x000fe400078e00c8 */
[----:B-1----:R-:W-:Y:S02]  /*ca00*/  FMUL.FTZ R0, R47, c[0x0][0x2ec] ;  /* 0x0000bb002f007a20 */ /* 0x002fe40000410000 */
[----:B------:R-:W1:Y:S03]  /*ca10*/  LDSM.16.M88.4 R44, [R215+0x4800] ;  /* 0x00480000d72c783b */ /* 0x000e660000000200 */
[----:B------:R2:W-:Y:S01]  /*ca20*/  MUFU.TANH R202, R0 ;  /* 0x0000000000ca7308 */ /* 0x0005e20000002400 */
[----:B------:R-:W-:Y:S01]  /*ca30*/  HMMA.16816.F32 R64, R12, R56, R64 ;  /* 0x000000380c40723c */ /* 0x000fe20000001840 */
[----:B--2---:R-:W-:-:S06]  /*ca40*/  FMUL.FTZ R0, R16, c[0x0][0x2ec] ;  /* 0x0000bb0010007a20 */ /* 0x004fcc0000410000 */
[----:B------:R2:W1:Y:S01]  /*ca50*/  MUFU.TANH R37, R0 ;  /* 0x0000000000257308 */ /* 0x0004620000002400 */
[----:B------:R-:W-:Y:S02]  /*ca60*/  IMAD.MOV.U32 R248, RZ, RZ, R198 ;  /* 0x000000fffff87224 */ /* 0x000fe400078e00c6 */
[----:B--2---:R-:W-:-:S05]  /*ca70*/  FMUL.FTZ R0, R17, c[0x0][0x2ec] ;  /* 0x0000bb0011007a20 */ /* 0x004fca0000410000 */
[----:B------:R2:W-:Y:S02]  /*ca80*/  MUFU.TANH R200, R0 ;  /* 0x0000000000c87308 */ /* 0x0005e40000002400 */
[----:B--2---:R-:W-:-:S06]  /*ca90*/  FMUL.FTZ R0, R18, c[0x0][0x2ec] ;  /* 0x0000bb0012007a20 */ /* 0x004fcc0000410000 */
[----:B------:R2:W1:Y:S01]  /*caa0*/  MUFU.TANH R174, R0 ;  /* 0x0000000000ae7308 */ /* 0x0004620000002400 */
[----:B------:R-:W-:Y:S01]  /*cab0*/  IMAD.MOV.U32 R178, RZ, RZ, R195 ;  /* 0x000000ffffb27224 */ /* 0x000fe200078e00c3 */
[----:B------:R-:W-:Y:S01]  /*cac0*/  HMMA.16816.F32 R68, R12, R58, R68 ;  /* 0x0000003a0c44723c */ /* 0x000fe20000001844 */
[----:B--2---:R-:W-:-:S07]  /*cad0*/  FMUL.FTZ R0, R19, c[0x0][0x2ec] ;  /* 0x0000bb0013007a20 */ /* 0x004fce0000410000 */
[----:B------:R-:W-:Y:S01]  /*cae0*/  HMMA.16816.F32 R16, R8, R42, R20 ;  /* 0x0000002a0810723c */ /* 0x000fe20000001814 */
[----:B------:R-:W-:Y:S01]  /*caf0*/  IMAD.MOV.U32 R61, RZ, RZ, R135 ;  /* 0x000000ffff3d7224 */ /* 0x000fe200078e0087 */
[----:B------:R2:W-:Y:S01]  /*cb00*/  MUFU.TANH R198, R0 ;  /* 0x0000000000c67308 */ /* 0x0005e20000002400 */
[----:B------:R-:W-:Y:S01]  /*cb10*/  IMAD.MOV.U32 R177, RZ, RZ, R130 ;  /* 0x000000ffffb17224 */ /* 0x000fe200078e0082 */
[----:B------:R1:W5:Y:S01]  /*cb20*/  LDL.LU R135, [R1+0x44] ;  /* 0x0000440001877983 */ /* 0x0003620000300800 */
[----:B------:R-:W-:-:S03]  /*cb30*/  IMAD.MOV.U32 R244, RZ, RZ, R60 ;  /* 0x000000fffff47224 */ /* 0x000fc600078e003c */
[----:B------:R-:W-:Y:S01]  /*cb40*/  HMMA.16816.F32 R56, R12, R30, R104 ;  /* 0x0000001e0c38723c */ /* 0x000fe20000001868 */
[----:B------:R-:W-:Y:S01]  /*cb50*/  IMAD.MOV.U32 R179, RZ, RZ, R203 ;  /* 0x000000ffffb37224 */ /* 0x000fe200078e00cb */
[----:B------:R-:W-:Y:S01]  /*cb60*/  LDSM.16.M88.4 R20, [R223] ;  /* 0x00000000df14783b */ /* 0x000fe20000000200 */
[----:B--2---:R-:W-:-:S04]  /*cb70*/  FMUL.FTZ R0, R32, c[0x0][0x2ec] ;  /* 0x0000bb0020007a20 */ /* 0x004fc80000410000 */
[----:B------:R2:W1:Y:S01]  /*cb80*/  MUFU.TANH R169, R0 ;  /* 0x0000000000a97308 */ /* 0x0004620000002400 */
[----:B------:R-:W-:Y:S02]  /*cb90*/  IMAD.MOV.U32 R240, RZ, RZ, R61 ;  /* 0x000000fffff07224 */ /* 0x000fe400078e003d */
[----:B------:R-:W-:Y:S01]  /*cba0*/  HMMA.16816.F32 R60, R12, R28, R108 ;  /* 0x0000001c0c3c723c */ /* 0x000fe2000000186c */
[----:B--2---:R-:W-:-:S04]  /*cbb0*/  FMUL.FTZ R0, R33, c[0x0][0x2ec] ;  /* 0x0000bb0021007a20 */ /* 0x004fc80000410000 */
[----:B------:R2:W-:Y:S03]  /*cbc0*/  MUFU.TANH R195, R0 ;  /* 0x0000000000c37308 */ /* 0x0005e60000002400 */
[----:B-1----:R-:W-:Y:S01]  /*cbd0*/  HMMA.16816.F32 R28, R8, R44, R64 ;  /* 0x0000002c081c723c */ /* 0x002fe20000001840 */
[----:B------:R-:W-:Y:S02]  /*cbe0*/  IMAD.MOV.U32 R203, RZ, RZ, R193 ;  /* 0x000000ffffcb7224 */ /* 0x000fe400078e00c1 */
[----:B--2---:R-:W-:-:S04]  /*cbf0*/  FMUL.FTZ R0, R34, c[0x0][0x2ec] ;  /* 0x0000bb0022007a20 */ /* 0x004fc80000410000 */
[----:B------:R1:W2:Y:S01]  /*cc00*/  MUFU.TANH R130, R0 ;  /* 0x0000000000827308 */ /* 0x0002a20000002400 */
[----:B------:R-:W-:Y:S01]  /*cc10*/  HMMA.16816.F32 R40, R12, R52, R112 ;  /* 0x000000340c28723c */ /* 0x000fe20000001870 */
[----:B------:R-:W-:Y:S02]  /*cc20*/  IMAD.MOV.U32 R170, RZ, RZ, R190 ;  /* 0x000000ffffaa7224 */ /* 0x000fe400078e00be */
[----:B-1----:R-:W-:-:S05]  /*cc30*/  FMUL.FTZ R0, R35, c[0x0][0x2ec] ;  /* 0x0000bb0023007a20 */ /* 0x002fca0000410000 */
[----:B------:R-:W-:Y:S01]  /*cc40*/  HMMA.16816.F32 R52, R12, R54, R72 ;  /* 0x000000360c34723c */ /* 0x000fe20000001848 */
[----:B------:R-:W1:Y:S01]  /*cc50*/  LDSM.16.M88.4 R72, [R222] ;  /* 0x00000000de48783b */ /* 0x000e620000000200 */
[----:B------:R2:W-:Y:S01]  /*cc60*/  MUFU.TANH R193, R0 ;  /* 0x0000000000c17308 */ /* 0x0005e20000002400 */
[----:B------:R-:W-:Y:S02]  /*cc70*/  IMAD.MOV.U32 R124, RZ, RZ, R121 ;  /* 0x000000ffff7c7224 */ /* 0x000fe400078e0079 */
[----:B------:R-:W1:Y:S01]  /*cc80*/  LDSM.16.M88.4 R32, [R215+0x5000] ;  /* 0x00500000d720783b */ /* 0x000e620000000200 */
[----:B--2---:R-:W-:-:S04]  /*cc90*/  FMUL.FTZ R0, R16, c[0x0][0x2ec] ;  /* 0x0000bb0010007a20 */ /* 0x004fc80000410000 */
[----:B------:R2:W1:Y:S01]  /*cca0*/  MUFU.TANH R125, R0 ;  /* 0x00000000007d7308 */ /* 0x0004620000002400 */
[----:B------:R-:W-:Y:S01]  /*ccb0*/  HMMA.16816.F32 R68, R8, R46, R68 ;  /* 0x0000002e0844723c */ /* 0x000fe20000001844 */
[----:B---3--:R-:W-:Y:S02]  /*ccc0*/  IMAD.MOV.U32 R171, RZ, RZ, R187 ;  /* 0x000000ffffab7224 */ /* 0x008fe400078e00bb */
[----:B--2---:R-:W-:-:S04]  /*ccd0*/  FMUL.FTZ R0, R17, c[0x0][0x2ec] ;  /* 0x0000bb0011007a20 */ /* 0x004fc80000410000 */
[----:B------:R2:W-:Y:S02]  /*cce0*/  MUFU.TANH R190, R0 ;  /* 0x0000000000be7308 */ /* 0x0005e40000002400 */
[----:B--2---:R-:W-:-:S06]  /*ccf0*/  FMUL.FTZ R0, R18, c[0x0][0x2ec] ;  /* 0x0000bb0012007a20 */ /* 0x004fcc0000410000 */
[----:B------:R2:W3:Y:S01]  /*cd00*/  MUFU.TANH R121, R0 ;  /* 0x0000000000797308 */ /* 0x0004e20000002400 */
[----:B------:R-:W-:Y:S02]  /*cd10*/  IMAD.SHL.U32 R127, R127, 0x2, RZ ;  /* 0x000000027f7f7824 */ /* 0x000fe400078e00ff */
[----:B------:R-:W-:Y:S02]  /*cd20*/  IMAD.MOV.U32 R126, RZ, RZ, R123 ;  /* 0x000000ffff7e7224 */ /* 0x000fe400078e007b */
[----:B--2---:R-:W-:Y:S02]  /*cd30*/  FMUL.FTZ R0, R19, c[0x0][0x2ec] ;  /* 0x0000bb0013007a20 */ /* 0x004fe40000410000 */
[----:B------:R-:W-:Y:S01]  /*cd40*/  IMAD.MOV.U32 R123, RZ, RZ, R208 ;  /* 0x000000ffff7b7224 */ /* 0x000fe200078e00d0 */
[----:B------:R-:W-:Y:S01]  /*cd50*/  LOP3.LUT R127, R127, 0x6, RZ, 0xc0, !PT ;  /* 0x000000067f7f7812 */ /* 0x000fe200078ec0ff */
[----:B------:R2:W-:Y:S01]  /*cd60*/  MUFU.TANH R187, R0 ;  /* 0x0000000000bb7308 */ /* 0x0005e20000002400 */
[----:B------:R-:W-:-:S02]  /*cd70*/  IMAD.MOV.U32 R208, RZ, RZ, R7 ;  /* 0x000000ffffd07224 */ /* 0x000fc400078e0007 */
[----:B------:R-:W-:Y:S02]  /*cd80*/  IMAD.MOV.U32 R241, RZ, RZ, R243 ;  /* 0x000000fffff17224 */ /* 0x000fe400078e00f3 */
[----:B------:R-:W-:Y:S01]  /*cd90*/  IMAD.MOV.U32 R183, RZ, RZ, R2 ;  /* 0x000000ffffb77224 */ /* 0x000fe200078e0002 */
[----:B-1----:R-:W-:Y:S01]  /*cda0*/  HMMA.16816.F32 R100, R12, R72, R100 ;  /* 0x000000480c64723c */ /* 0x002fe20000001864 */
[----:B------:R-:W1:Y:S01]  /*cdb0*/  LDSM.16.M88.4 R16, [R215+0x5800] ;  /* 0x00580000d710783b */ /* 0x000e620000000200 */
[----:B--2---:R-:W-:-:S04]  /*cdc0*/  FMUL.FTZ R0, R28, c[0x0][0x2ec] ;  /* 0x0000bb001c007a20 */ /* 0x004fc80000410000 */
[----:B------:R2:W1:Y:S01]  /*cdd0*/  MUFU.TANH R113, R0 ;  /* 0x0000000000717308 */ /* 0x0004620000002400 */
[----:B------:R-:W-:Y:S02]  /*cde0*/  IMAD.SHL.U32 R7, R249, 0x100, RZ ;  /* 0x00000100f9077824 */ /* 0x000fe400078e00ff */
[----:B------:R-:W-:Y:S02]  /*cdf0*/  IMAD.MOV.U32 R243, RZ, RZ, R4 ;  /* 0x000000fffff37224 */ /* 0x000fe400078e0004 */
[----:B--2---:R-:W-:-:S04]  /*ce00*/  FMUL.FTZ R0, R29, c[0x0][0x2ec] ;  /* 0x0000bb001d007a20 */ /* 0x004fc80000410000 */
[----:B------:R2:W-:Y:S01]  /*ce10*/  MUFU.TANH R182, R0 ;  /* 0x0000000000b67308 */ /* 0x0005e20000002400 */
[----:B------:R-:W-:Y:S02]  /*ce20*/  FMUL.FTZ R4, R68, c[0x0][0x2ec] ;  /* 0x0000bb0044047a20 */ /* 0x000fe40000410000 */
[----:B------:R-:W-:Y:S02]  /*ce30*/  FMUL.FTZ R2, R31, c[0x0][0x2ec] ;  /* 0x0000bb001f027a20 */ /* 0x000fe40000410000 */
[----:B--2---:R-:W-:-:S04]  /*ce40*/  FMUL.FTZ R0, R30, c[0x0][0x2ec] ;  /* 0x0000bb001e007a20 */ /* 0x004fc80000410000 */
[----:B------:R2:W1:Y:S08]  /*ce50*/  MUFU.TANH R109, R0 ;  /* 0x00000000006d7308 */ /* 0x0004700000002400 */
[----:B------:R1:W1:Y:S01]  /*ce60*/  MUFU.TANH R107, R4 ;  /* 0x00000004006b7308 */ /* 0x0002620000002400 */
[----:B--2---:R-:W-:-:S04]  /*ce70*/  LOP3.LUT R0, R7, 0x8, R127, 0xfe, !PT ;  /* 0x0000000807007812 */ /* 0x004fc800078efe7f */
[----:B------:R-:W-:Y:S01]  /*ce80*/  ISETP.GE.AND P5, PT, R0, R6, PT ;  /* 0x000000060000720c */ /* 0x000fe20003fa6270 */
[----:B-1----:R-:W-:-:S03]  /*ce90*/  FMUL.FTZ R4, R70, c[0x0][0x2ec] ;  /* 0x0000bb0046047a20 */ /* 0x002fc60000410000 */
[----:B------:R-:W-:Y:S01]  /*cea0*/  FSEL R70, R183, -INF , !P5 ;  /* 0xff800000b7467808 */ /* 0x000fe20006800000 */
[----:B------:R-:W-:Y:S01]  /*ceb0*/  IMAD.MOV.U32 R183, RZ, RZ, R176 ;  /* 0x000000ffffb77224 */ /* 0x000fe200078e00b0 */
[----:B------:R-:W-:Y:S01]  /*cec0*/  ISETP.GE.AND P1, PT, R0, R5, PT ;  /* 0x000000050000720c */ /* 0x000fe20003f26270 */
[----:B------:R1:W-:Y:S01]  /*ced0*/  MUFU.TANH R180, R2 ;  /* 0x0000000200b47308 */ /* 0x0003e20000002400 */
[----:B------:R-:W-:Y:S02]  /*cee0*/  IMAD.MOV.U32 R176, RZ, RZ, R177 ;  /* 0x000000ffffb07224 */ /* 0x000fe400078e00b1 */
[----:B------:R-:W-:Y:S01]  /*cef0*/  IMAD.MOV.U32 R177, RZ, RZ, R178 ;  /* 0x000000ffffb17224 */ /* 0x000fe200078e00b2 */
[----:B------:R-:W-:Y:S01]  /*cf00*/  FSEL R73, R183, -INF , !P1 ;  /* 0xff800000b7497808 */ /* 0x000fe20004800000 */
[----:B------:R-:W-:Y:S02]  /*cf10*/  IMAD.MOV.U32 R178, RZ, RZ, R179 ;  /* 0x000000ffffb27224 */ /* 0x000fe400078e00b3 */
[----:B------:R-:W-:-:S02]  /*cf20*/  IMAD.MOV.U32 R183, RZ, RZ, R176 ;  /* 0x000000ffffb77224 */ /* 0x000fc400078e00b0 */
[----:B------:R-:W-:Y:S02]  /*cf30*/  IMAD.MOV.U32 R179, RZ, RZ, R172 ;  /* 0x000000ffffb37224 */ /* 0x000fe400078e00ac */
[----:B------:R-:W-:Y:S01]  /*cf40*/  IMAD.MOV.U32 R172, RZ, RZ, R175 ;  /* 0x000000ffffac7224 */ /* 0x000fe200078e00af */
[----:B-1----:R-:W-:Y:S01]  /*cf50*/  LOP3.LUT R2, R7, 0x10, R127, 0xfe, !PT ;  /* 0x0000001007027812 */ /* 0x002fe200078efe7f */
[----:B------:R-:W-:-:S03]  /*cf60*/  IMAD.MOV.U32 R176, RZ, RZ, R177 ;  /* 0x000000ffffb07224 */ /* 0x000fc600078e00b1 */
[C---:B------:R-:W-:Y:S01]  /*cf70*/  ISETP.GE.AND P6, PT, R2.reuse, R6, PT ;  /* 0x000000060200720c */ /* 0x040fe20003fc6270 */
[----:B------:R-:W-:Y:S02]  /*cf80*/  IMAD.MOV.U32 R175, RZ, RZ, R168 ;  /* 0x000000ffffaf7224 */ /* 0x000fe400078e00a8 */
[----:B------:R-:W-:Y:S01]  /*cf90*/  IMAD.MOV.U32 R168, RZ, RZ, R244 ;  /* 0x000000ffffa87224 */ /* 0x000fe200078e00f4 */
[----:B------:R-:W-:Y:S01]  /*cfa0*/  FSEL R105, R183, -INF , !P6 ;  /* 0xff800000b7697808 */ /* 0x000fe20007000000 */
[----:B------:R-:W-:Y:S02]  /*cfb0*/  IMAD.MOV.U32 R177, RZ, RZ, R178 ;  /* 0x000000ffffb17224 */ /* 0x000fe400078e00b2 */
[----:B------:R-:W-:Y:S02]  /*cfc0*/  IMAD.MOV.U32 R244, RZ, RZ, R124 ;  /* 0x000000fffff47224 */ /* 0x000fe400078e007c */
[----:B------:R-:W-:Y:S01]  /*cfd0*/  IMAD.MOV.U32 R178, RZ, RZ, R179 ;  /* 0x000000ffffb27224 */ /* 0x000fe200078e00b3 */
[----:B------:R-:W-:Y:S01]  /*cfe0*/  ISETP.GE.AND P3, PT, R2, R5, PT ;  /* 0x000000050200720c */ /* 0x000fe20003f66270 */
[----:B------:R-:W-:-:S02]  /*cff0*/  IMAD.MOV.U32 R124, RZ, RZ, R241 ;  /* 0x000000ffff7c7224 */ /* 0x000fc400078e00f1 */
[----:B------:R-:W-:Y:S02]  /*d000*/  IMAD.MOV.U32 R179, RZ, RZ, R172 ;  /* 0x000000ffffb37224 */ /* 0x000fe400078e00ac */
[----:B------:R-:W-:Y:S02]  /*d010*/  IMAD.MOV.U32 R183, RZ, RZ, R176 ;  /* 0x000000ffffb77224 */ /* 0x000fe400078e00b0 */
[----:B------:R-:W-:Y:S02]  /*d020*/  IMAD.MOV.U32 R172, RZ, RZ, R175 ;  /* 0x000000ffffac7224 */ /* 0x000fe400078e00af */
[----:B------:R-:W-:Y:S02]  /*d030*/  IMAD.MOV.U32 R175, RZ, RZ, R168 ;  /* 0x000000ffffaf7224 */ /* 0x000fe400078e00a8 */
[----:B------:R-:W-:Y:S02]  /*d040*/  IMAD.MOV.U32 R176, RZ, RZ, R177 ;  /* 0x000000ffffb07224 */ /* 0x000fe400078e00b1 */
[----:B------:R-:W-:-:S02]  /*d050*/  IMAD.MOV.U32 R168, RZ, RZ, R244 ;  /* 0x000000ffffa87224 */ /* 0x000fc400078e00f4 */
[----:B------:R-:W-:Y:S01]  /*d060*/  IMAD.MOV.U32 R177, RZ, RZ, R178 ;  /* 0x000000ffffb17224 */ /* 0x000fe200078e00b2 */
[----:B------:R-:W-:Y:S01]  /*d070*/  FSEL R108, R183, -INF , !P3 ;  /* 0xff800000b76c7808 */ /* 0x000fe20005800000 */
        /* <DEDUP_REMOVED lines=18> */
[----:B------:R1:W5:Y:S01]  /*d1a0*/  LDL.LU R129, [R1+0x40] ;  /* 0x0000400001817983 */ /* 0x0003620000300800 */
[----:B------:R-:W-:Y:S02]  /*d1b0*/  IMAD.MOV.U32 R175, RZ, RZ, R168 ;  /* 0x000000ffffaf7224 */ /* 0x000fe400078e00a8 */
[----:B------:R-:W-:Y:S01]  /*d1c0*/  IMAD.MOV.U32 R124, RZ, RZ, R241 ;  /* 0x000000ffff7c7224 */ /* 0x000fe200078e00f1 */
[----:B------:R1:W5:Y:S01]  /*d1d0*/  LDL.LU R128, [R1+0x3c] ;  /* 0x00003c0001807983 */ /* 0x0003620000300800 */
[----:B------:R-:W-:Y:S02]  /*d1e0*/  IMAD.MOV.U32 R168, RZ, RZ, R170 ;  /* 0x000000ffffa87224 */ /* 0x000fe400078e00aa */
[----:B------:R-:W-:Y:S02]  /*d1f0*/  IMAD.MOV.U32 R241, RZ, RZ, R36 ;  /* 0x000000fffff17224 */ /* 0x000fe400078e0024 */
[----:B------:R-:W-:Y:S01]  /*d200*/  IMAD.MOV.U32 R170, RZ, RZ, R171 ;  /* 0x000000ffffaa7224 */ /* 0x000fe200078e00ab */
[----:B------:R1:W5:Y:S01]  /*d210*/  LDL.LU R36, [R1+0x38] ;  /* 0x0000380001247983 */ /* 0x0003620000300800 */
[----:B----4-:R-:W-:-:S03]  /*d220*/  IMAD.MOV.U32 R171, RZ, RZ, R3 ;  /* 0x000000ffffab7224 */ /* 0x010fc600078e0003 */
[----:B------:R1:W5:Y:S01]  /*d230*/  LDL.LU R3, [R1+0x34] ;  /* 0x0000340001037983 */ /* 0x0003620000300800 */
[C---:B------:R-:W-:Y:S08]  /*d240*/  HMMA.16816.F32 R84, R12.reuse, R24, R84 ;  /* 0x000000180c54723c */ /* 0x040ff00000001854 */
[C---:B------:R-:W-:Y:S01]  /*d250*/  HMMA.16816.F32 R88, R12.reuse, R26, R88 ;  /* 0x0000001a0c58723c */ /* 0x040fe20000001858 */
[----:B------:R-:W2:Y:S07]  /*d260*/  LDSM.16.M88.4 R24, [R215+0x6000] ;  /* 0x00600000d718783b */ /* 0x000eae0000000200 */
[C---:B------:R-:W-:Y:S08]  /*d270*/  HMMA.16816.F32 R96, R12.reuse, R20, R96 ;  /* 0x000000140c60723c */ /* 0x040ff00000001860 */
[C---:B------:R-:W-:Y:S01]  /*d280*/  HMMA.16816.F32 R92, R12.reuse, R22, R92 ;  /* 0x000000160c5c723c */ /* 0x040fe2000000185c */
[----:B------:R-:W4:Y:S07]  /*d290*/  LDSM.16.M88.4 R20, [R215+0x6800] ;  /* 0x00680000d714783b */ /* 0x000f2e0000000200 */
[C---:B------:R-:W-:Y:S08]  /*d2a0*/  HMMA.16816.F32 R80, R12.reuse, R48, R80 ;  /* 0x000000300c50723c */ /* 0x040ff00000001850 */
[----:B------:R-:W-:Y:S08]  /*d2b0*/  HMMA.16816.F32 R76, R12, R50, R76 ;  /* 0x000000320c4c723c */ /* 0x000ff0000000184c */
[C---:B------:R-:W-:Y:S08]  /*d2c0*/  HMMA.16816.F32 R64, R8.reuse, R32, R60 ;  /* 0x000000200840723c */ /* 0x040ff0000000183c */
[----:B------:R-:W-:Y:S01]  /*d2d0*/  HMMA.16816.F32 R60, R8, R34, R56 ;  /* 0x00000022083c723c */ /* 0x000fe20000001838 */
[----:B------:R-:W-:-:S02]  /*d2e0*/  LOP3.LUT R0, R7, 0x18, R127, 0xfe, !PT ;  /* 0x0000001807007812 */ /* 0x000fc400078efe7f */
[----:B------:R-:W-:-:S05]  /*d2f0*/  LOP3.LUT R2, R7, 0x20, R127, 0xfe, !PT ;  /* 0x0000002007027812 */ /* 0x000fca00078efe7f */
[----:B------:R-:W-:Y:S01]  /*d300*/  HMMA.16816.F32 R48, R8, R16, R40 ;  /* 0x000000100830723c */ /* 0x000fe20000001828 */
[C---:B------:R-:W-:Y:S01]  /*d310*/  ISETP.GE.AND P4, PT, R0.reuse, R6, PT ;  /* 0x000000060000720c */ /* 0x040fe20003f86270 */
[----:B------:R1:W1:Y:S01]  /*d320*/  MUFU.TANH R104, R4 ;  /* 0x0000000400687308 */ /* 0x0002620000002400 */
[----:B------:R-:W-:-:S05]  /*d330*/  ISETP.GE.AND P2, PT, R0, R5, PT ;  /* 0x000000050000720c */ /* 0x000fca0003f46270 */
[----:B--2---:R-:W-:Y:S01]  /*d340*/  HMMA.16816.F32 R56, R8, R24, R80 ;  /* 0x000000180838723c */ /* 0x004fe20000001850 */
[C---:B------:R-:W-:Y:S02]  /*d350*/  ISETP.GE.AND P5, PT, R2.reuse, R6, PT ;  /* 0x000000060200720c */ /* 0x040fe40003fa6270 */
[----:B------:R-:W-:-:S05]  /*d360*/  ISETP.GE.AND P1, PT, R2, R5, PT ;  /* 0x000000050200720c */ /* 0x000fca0003f26270 */
[----:B------:R-:W-:Y:S01]  /*d370*/  HMMA.16816.F32 R32, R8, R26, R76 ;  /* 0x0000001a0820723c */ /* 0x000fe2000000184c */
[----:B------:R-:W-:Y:S01]  /*d380*/  LOP3.LUT R2, R7, 0x30, R127, 0xfe, !PT ;  /* 0x0000003007027812 */ /* 0x000fe200078efe7f */
[----:B-1----:R-:W-:-:S06]  /*d390*/  FMUL.FTZ R4, R64, c[0x0][0x2ec] ;  /* 0x0000bb0040047a20 */ /* 0x002fcc0000410000 */
[----:B----4-:R-:W-:Y:S01]  /*d3a0*/  HMMA.16816.F32 R24, R8, R20, R84 ;  /* 0x000000140818723c */ /* 0x010fe20000001854 */
[----:B------:R-:W1:Y:S01]  /*d3b0*/  S2R R84, SR_TID.X ;  /* 0x0000000000547919 */ /* 0x000e620000002100 */
[----:B------:R-:W-:-:S06]  /*d3c0*/  LOP3.LUT R0, R7, 0x28, R127, 0xfe, !PT ;  /* 0x0000002807007812 */ /* 0x000fcc00078efe7f */
[C---:B------:R-:W-:Y:S01]  /*d3d0*/  HMMA.16816.F32 R40, R8.reuse, R18, R52 ;  /* 0x000000120828723c */ /* 0x040fe20000001834 */
[----:B------:R-:W-:Y:S02]  /*d3e0*/  FSEL R106, R183, -INF , !P4 ;  /* 0xff800000b76a7808 */ /* 0x000fe40006000000 */
[----:B------:R-:W-:Y:S01]  /*d3f0*/  FSEL R110, R176, -INF , !P2 ;  /* 0xff800000b06e7808 */ /* 0x000fe20005000000 */
[----:B------:R2:W4:Y:S01]  /*d400*/  MUFU.TANH R72, R4 ;  /* 0x0000000400487308 */ /* 0x0005220000002400 */
[CC--:B------:R-:W-:Y:S01]  /*d410*/  ISETP.GE.AND P4, PT, R2.reuse, R6.reuse, PT ;  /* 0x000000060200720c */ /* 0x0c0fe20003f86270 */
[----:B------:R-:W3:Y:S01]  /*d420*/  LDSM.16.M88.4 R16, [R215+0x7000] ;  /* 0x00700000d710783b */ /* 0x000ee20000000200 */
[-C--:B------:R-:W-:Y:S01]  /*d430*/  ISETP.GE.AND P2, PT, R2, R5.reuse, PT ;  /* 0x000000050200720c */ /* 0x080fe20003f46270 */
[----:B------:R-:W-:Y:S01]  /*d440*/  FMUL.FTZ R2, R60, c[0x0][0x2ec] ;  /* 0x0000bb003c027a20 */ /* 0x000fe20000410000 */
[C---:B------:R-:W-:Y:S01]  /*d450*/  ISETP.GE.AND P3, PT, R0.reuse, R5, PT ;  /* 0x000000050000720c */ /* 0x040fe20003f66270 */
[----:B------:R-:W-:Y:S01]  /*d460*/  HMMA.16816.F32 R52, R8, R22, R88 ;  /* 0x000000160834723c */ /* 0x000fe20000001858 */
[----:B------:R-:W-:Y:S01]  /*d470*/  ISETP.GE.AND P6, PT, R0, R6, PT ;  /* 0x000000060000720c */ /* 0x000fe20003fc6270 */
[----:B------:R1:W-:Y:S01]  /*d480*/  MUFU.TANH R68, R2 ;  /* 0x0000000200447308 */ /* 0x0003e20000002400 */
[----:B------:R-:W-:Y:S01]  /*d490*/  FSEL R114, R172, -INF , !P3 ;  /* 0xff800000ac727808 */ /* 0x000fe20005800000 */
[----:B------:R-:W-:Y:S01]  /*d4a0*/  IMAD.MOV.U32 R172, RZ, RZ, R175 ;  /* 0x000000ffffac7224 */ /* 0x000fe200078e00af */
[----:B------:R-:W3:Y:S01]  /*d4b0*/  LDSM.16.M88.4 R20, [R215+0x7800] ;  /* 0x00780000d714783b */ /* 0x000ee20000000200 */
[----:B--2---:R-:W-:Y:S01]  /*d4c0*/  FMUL.FTZ R4, R66, c[0x0][0x2ec] ;  /* 0x0000bb0042047a20 */ /* 0x004fe20000410000 */
[----:B------:R-:W-:Y:S01]  /*d4d0*/  LOP3.LUT R0, R7, 0x38, R127, 0xfe, !PT ;  /* 0x0000003807007812 */ /* 0x000fe200078efe7f */
[----:B------:R-:W-:Y:S01]  /*d4e0*/  IMAD.MOV.U32 R175, RZ, RZ, R168 ;  /* 0x000000ffffaf7224 */ /* 0x000fe200078e00a8 */
[----:B------:R-:W-:Y:S01]  /*d4f0*/  FSEL R112, R179, -INF , !P6 ;  /* 0xff800000b3707808 */ /* 0x000fe20007000000 */
[----:B------:R2:W2:Y:S01]  /*d500*/  MUFU.TANH R66, R4 ;  /* 0x0000000400427308 */ /* 0x0004a20000002400 */
[----:B------:R-:W-:Y:S01]  /*d510*/  IMAD.MOV.U32 R168, RZ, RZ, R170 ;  /* 0x000000ffffa87224 */ /* 0x000fe200078e00aa */
[----:B------:R-:W-:-:S02]  /*d520*/  FSEL R111, R177, -INF , !P5 ;  /* 0xff800000b16f7808 */ /* 0x000fc40006800000 */
[----:B-1----:R-:W-:Y:S01]  /*d530*/  LOP3.LUT R2, R7, 0x40, R127, 0xfe, !PT ;  /* 0x0000004007027812 */ /* 0x002fe200078efe7f */
[----:B------:R-:W-:Y:S01]  /*d540*/  IMAD.MOV.U32 R170, RZ, RZ, R171 ;  /* 0x000000ffffaa7224 */ /* 0x000fe200078e00ab */
[----:B------:R-:W-:Y:S01]  /*d550*/  FSEL R115, R178, -INF , !P1 ;  /* 0xff800000b2737808 */ /* 0x000fe20004800000 */
[----:B------:R-:W-:Y:S01]  /*d560*/  IMAD.MOV.U32 R171, RZ, RZ, R248 ;  /* 0x000000ffffab7224 */ /* 0x000fe200078e00f8 */
[C---:B------:R-:W-:Y:S01]  /*d570*/  ISETP.GE.AND P6, PT, R2.reuse, R6, PT ;  /* 0x000000060200720c */ /* 0x040fe20003fc6270 */
[----:B------:R-:W-:Y:S01]  /*d580*/  IMAD.MOV.U32 R81, RZ, RZ, R122 ;  /* 0x000000ffff517224 */ /* 0x000fe200078e007a */
[----:B------:R-:W-:Y:S01]  /*d590*/  ISETP.GE.AND P3, PT, R2, R5, PT ;  /* 0x000000050200720c */ /* 0x000fe20003f66270 */
[----:B------:R-:W-:Y:S01]  /*d5a0*/  FMUL.FTZ R2, R48, c[0x0][0x2ec] ;  /* 0x0000bb0030027a20 */ /* 0x000fe20000410000 */
[----:B------:R-:W-:Y:S01]  /*d5b0*/  FSEL R120, R120, -INF , !P4 ;  /* 0xff80000078787808 */ /* 0x000fe20006000000 */
[----:B------:R-:W-:Y:S01]  /*d5c0*/  IMAD.SHL.U32 R84, R84, 0x2, RZ ;  /* 0x0000000254547824 */ /* 0x000fe200078e00ff */
[----:B------:R-:W-:Y:S01]  /*d5d0*/  HMMA.16816.F32 R12, R12, R74, R116 ;  /* 0x0000004a0c0c723c */ /* 0x000fe20000001874 */
[----:B------:R-:W-:Y:S01]  /*d5e0*/  IMAD.MOV.U32 R80, RZ, RZ, R172 ;  /* 0x000000ffff507224 */ /* 0x000fe200078e00ac */
[----:B------:R-:W-:-:S04]  /*d5f0*/  DEPBAR.LE SB0, 0x0 ;  /* 0x000080000000791a */ /* 0x000fc80000000000 */
[----:B--2---:R-:W-:Y:S01]  /*d600*/  FMUL.FTZ R4, R62, c[0x0][0x2ec] ;  /* 0x0000bb003e047a20 */ /* 0x004fe20000410000 */
[CC--:B------:R-:W-:Y:S01]  /*d610*/  ISETP.GE.AND P5, PT, R0.reuse, R6.reuse, PT ;  /* 0x000000060000720c */ /* 0x0c0fe20003fa6270 */
[----:B------:R-:W-:Y:S01]  /*d620*/  IMAD.MOV.U32 R248, RZ, RZ, R250 ;  /* 0x000000fffff87224 */ /* 0x000fe200078e00fa */
[----:B------:R-:W-:Y:S01]  /*d630*/  ISETP.GE.AND P1, PT, R0, R5, PT ;  /* 0x000000050000720c */ /* 0x000fe20003f26270 */
[----:B------:R1:W-:Y:S01]  /*d640*/  MUFU.TANH R64, R4 ;  /* 0x0000000400407308 */ /* 0x0003e20000002400 */
[----:B------:R-:W-:Y:S01]  /*d650*/  LOP3.LUT R0, R7, 0x48, R127, 0xfe, !PT ;  /* 0x0000004807007812 */ /* 0x000fe200078efe7f */
[----:B------:R-:W-:Y:S02]  /*d660*/  IMAD.MOV.U32 R250, RZ, RZ, R251 ;  /* 0x000000fffffa7224 */ /* 0x000fe400078e00fb */
[----:B------:R-:W-:Y:S02]  /*d670*/  IMAD.MOV.U32 R251, RZ, RZ, R244 ;  /* 0x000000fffffb7224 */ /* 0x000fe400078e00f4 */
[----:B------:R-:W-:Y:S01]  /*d680*/  IMAD.MOV.U32 R244, RZ, RZ, R123 ;  /* 0x000000fffff47224 */ /* 0x000fe200078e007b */
[----:B------:R-:W-:Y:S01]  /*d690*/  FSEL R123, R252, -INF , !P2 ;  /* 0xff800000fc7b7808 */ /* 0x000fe20005000000 */
[----:B------:R2:W2:Y:S01]  /*d6a0*/  MUFU.TANH R62, R2 ;  /* 0x00000002003e7308 */ /* 0x0004a20000002400 */
[----:B------:R-:W-:Y:S01]  /*d6b0*/  IMAD.MOV.U32 R83, RZ, RZ, R170 ;  /* 0x000000ffff537224 */ /* 0x000fe200078e00aa */
[----:B------:R-:W-:Y:S01]  /*d6c0*/  ISETP.GE.AND P4, PT, R0, R6, PT ;  /* 0x000000060000720c */ /* 0x000fe20003f86270 */
[----:B------:R-:W-:-:S02]  /*d6d0*/  IMAD.MOV.U32 R170, RZ, RZ, R248 ;  /* 0x000000ffffaa7224 */ /* 0x000fc400078e00f8 */
[----:B-1----:R-:W-:Y:S01]  /*d6e0*/  FMUL.FTZ R4, R50, c[0x0][0x2ec] ;  /* 0x0000bb0032047a20 */ /* 0x002fe20000410000 */
[----:B------:R-:W-:Y:S01]  /*d6f0*/  ISETP.GE.AND P2, PT, R0, R5, PT ;  /* 0x000000050000720c */ /* 0x000fe20003f46270 */
[----:B------:R-:W-:Y:S01]  /*d700*/  IMAD.MOV.U32 R248, RZ, RZ, R250 ;  /* 0x000000fffff87224 */ /* 0x000fe200078e00fa */
[----:B------:R-:W-:Y:S01]  /*d710*/  FSEL R122, R239, -INF , !P5 ;  /* 0xff800000ef7a7808 */ /* 0x000fe20006800000 */
[----:B------:R1:W1:Y:S01]  /*d720*/  MUFU.TANH R60, R4 ;  /* 0x00000004003c7308 */ /* 0x0002620000002400 */
[C-C-:B------:R-:W-:Y:S01]  /*d730*/  LOP3.LUT R0, R7.reuse, 0x58, R127.reuse, 0xfe, !PT ;  /* 0x0000005807007812 */ /* 0x140fe200078efe7f */
[----:B------:R-:W-:Y:S01]  /*d740*/  IMAD.MOV.U32 R239, RZ, RZ, R124 ;  /* 0x000000ffffef7224 */ /* 0x000fe200078e007c */
[----:B--2---:R-:W-:Y:S01]  /*d750*/  LOP3.LUT R2, R7, 0x50, R127, 0xfe, !PT ;  /* 0x0000005007027812 */ /* 0x004fe200078efe7f */
[----:B------:R-:W-:Y:S01]  /*d760*/  IMAD.MOV.U32 R250, RZ, RZ, R251 ;  /* 0x000000fffffa7224 */ /* 0x000fe200078e00fb */
[----:B------:R-:W-:Y:S01]  /*d770*/  FSEL R124, R238, -INF , !P1 ;  /* 0xff800000ee7c7808 */ /* 0x000fe20004800000 */
[----:B------:R-:W-:Y:S01]  /*d780*/  IMAD.MOV.U32 R251, RZ, RZ, R126 ;  /* 0x000000fffffb7224 */ /* 0x000fe200078e007e */
[----:B------:R-:W-:-:S02]  /*d790*/  ISETP.GE.AND P5, PT, R2, R6, PT ;  /* 0x000000060200720c */ /* 0x000fc40003fa6270 */
[-C--:B------:R-:W-:Y:S02]  /*d7a0*/  ISETP.GE.AND P1, PT, R2, R5.reuse, PT ;  /* 0x000000050200720c */ /* 0x080fe40003f26270 */
[----:B------:R-:W-:Y:S01]  /*d7b0*/  FSEL R126, R194, -INF , !P6 ;  /* 0xff800000c27e7808 */ /* 0x000fe20007000000 */
[----:B-1----:R-:W-:Y:S01]  /*d7c0*/  FMUL.FTZ R4, R40, c[0x0][0x2ec] ;  /* 0x0000bb0028047a20 */ /* 0x002fe20000410000 */
[----:B------:R-:W-:Y:S02]  /*d7d0*/  FSEL R131, R131, -INF , !P3 ;  /* 0xff80000083837808 */ /* 0x000fe40005800000 */
[----:B------:R-:W-:Y:S01]  /*d7e0*/  LOP3.LUT R2, R7, 0x60, R127, 0xfe, !PT ;  /* 0x0000006007027812 */ /* 0x000fe200078efe7f */
[----:B------:R1:W2:Y:S01]  /*d7f0*/  MUFU.TANH R50, R4 ;  /* 0x0000000400327308 */ /* 0x0002a20000002400 */
[C---:B------:R-:W-:Y:S01]  /*d800*/  ISETP.GE.AND P6, PT, R0.reuse, R6, PT ;  /* 0x000000060000720c */ /* 0x040fe20003fc6270 */
[----:B------:R-:W-:Y:S01]  /*d810*/  IMAD.MOV.U32 R82, RZ, RZ, R168 ;  /* 0x000000ffff527224 */ /* 0x000fe200078e00a8 */
[----:B------:R-:W-:-:S02]  /*d820*/  ISETP.GE.AND P3, PT, R0, R5, PT ;  /* 0x000000050000720c */ /* 0x000fc40003f66270 */
[----:B------:R-:W-:Y:S01]  /*d830*/  LOP3.LUT R84, R84, 0x6, RZ, 0xc0, !PT ;  /* 0x0000000654547812 */ /* 0x000fe200078ec0ff */
[----:B------:R-:W-:Y:S01]  /*d840*/  IMAD.MOV.U32 R168, RZ, RZ, R171 ;  /* 0x000000ffffa87224 */ /* 0x000fe200078e00ab */
[----:B------:R-:W-:Y:S02]  /*d850*/  LOP3.LUT R0, R7, 0x68, R127, 0xfe, !PT ;  /* 0x0000006807007812 */ /* 0x000fe400078efe7f */
[----:B------:R-:W-:Y:S02]  /*d860*/  FSEL R127, R192, -INF , !P4 ;  /* 0xff800000c07f7808 */ /* 0x000fe40006000000 */
[----:B------:R-:W-:Y:S02]  /*d870*/  FSEL R132, R132, -INF , !P2 ;  /* 0xff80000084847808 */ /* 0x000fe40005000000 */
[----:B------:R-:W-:Y:S01]  /*d880*/  ISETP.GE.AND P4, PT, R2, R6, PT ;  /* 0x000000060200720c */ /* 0x000fe20003f86270 */
[----:B-1----:R-:W-:Y:S01]  /*d890*/  FMUL.FTZ R4, R42, c[0x0][0x2ec] ;  /* 0x0000bb002a047a20 */ /* 0x002fe20000410000 */
[----:B------:R-:W-:-:S02]  /*d8a0*/  ISETP.GE.AND P2, PT, R2, R5, PT ;  /* 0x000000050200720c */ /* 0x000fc40003f46270 */
[----:B------:R-:W-:Y:S01]  /*d8b0*/  LOP3.LUT R2, R7, 0x70, R84, 0xfe, !PT ;  /* 0x0000007007027812 */ /* 0x000fe200078efe54 */
[----:B------:R1:W1:Y:S01]  /*d8c0*/  MUFU.TANH R48, R4 ;  /* 0x0000000400307308 */ /* 0x0002620000002400 */
[----:B------:R-:W-:Y:S01]  /*d8d0*/  IMAD.MOV.U32 R87, RZ, RZ, R170 ;  /* 0x000000ffff577224 */ /* 0x000fe200078e00aa */
[----:B------:R-:W-:Y:S02]  /*d8e0*/  FSEL R133, R133, -INF , !P5 ;  /* 0xff80000085857808 */ /* 0x000fe40006800000 */
[----:B------:R-:W-:Y:S02]  /*d8f0*/  FSEL R171, R191, -INF , !P1 ;  /* 0xff800000bfab7808 */ /* 0x000fe40004800000 */
[----:B------:R-:W-:Y:S02]  /*d900*/  FSEL R170, R188, -INF , !P3 ;  /* 0xff800000bcaa7808 */ /* 0x000fe40005800000 */
[C---:B------:R-:W-:Y:S02]  /*d910*/  ISETP.GE.AND P5, PT, R0.reuse, R6, PT ;  /* 0x000000060000720c */ /* 0x040fe40003fa6270 */
[----:B------:R-:W-:-:S02]  /*d920*/  ISETP.GE.AND P1, PT, R0, R5, PT ;  /* 0x000000050000720c */ /* 0x000fc40003f26270 */
[----:B------:R-:W-:Y:S01]  /*d930*/  ISETP.GE.AND P3, PT, R2, R5, PT ;  /* 0x000000050200720c */ /* 0x000fe20003f66270 */
[----:B-1----:R-:W-:Y:S02]  /*d940*/  FMUL.FTZ R4, R56, c[0x0][0x2ec] ;  /* 0x0000bb0038047a20 */ /* 0x002fe40000410000 */
[----:B------:R-:W-:Y:S01]  /*d950*/  IMAD.MOV.U32 R56, RZ, RZ, R168 ;  /* 0x000000ffff387224 */ /* 0x000fe200078e00a8 */
[----:B------:R-:W-:Y:S02]  /*d960*/  FSEL R168, R189, -INF , !P6 ;  /* 0xff800000bda87808 */ /* 0x000fe40007000000 */
[----:B------:R-:W-:Y:S02]  /*d970*/  ISETP.GE.AND P6, PT, R2, R6, PT ;  /* 0x000000060200720c */ /* 0x000fe40003fc6270 */
[----:B------:R-:W-:Y:S02]  /*d980*/  LOP3.LUT R2, R7, 0x80, R84, 0xfe, !PT ;  /* 0x0000008007027812 */ /* 0x000fe400078efe54 */
[----:B------:R-:W-:-:S02]  /*d990*/  FSEL R173, R173, -INF , !P5 ;  /* 0xff800000adad7808 */ /* 0x000fc40006800000 */
[----:B------:R-:W-:Y:S02]  /*d9a0*/  FSEL R176, R185, -INF , !P1 ;  /* 0xff800000b9b07808 */ /* 0x000fe40004800000 */
[C---:B------:R-:W-:Y:S02]  /*d9b0*/  ISETP.GE.AND P5, PT, R2.reuse, R6, PT ;  /* 0x000000060200720c */ /* 0x040fe40003fa6270 */
[----:B------:R-:W-:Y:S01]  /*d9c0*/  ISETP.GE.AND P1, PT, R2, R5, PT ;  /* 0x000000050200720c */ /* 0x000fe20003f26270 */
[----:B------:R-:W-:Y:S01]  /*d9d0*/  FMUL.FTZ R2, R34, c[0x0][0x2ec] ;  /* 0x0000bb0022027a20 */ /* 0x000fe20000410000 */
[----:B------:R-:W-:Y:S01]  /*d9e0*/  LOP3.LUT R0, R7, 0x78, R84, 0xfe, !PT ;  /* 0x0000007807007812 */ /* 0x000fe200078efe54 */
[----:B------:R-:W-:Y:S01]  /*d9f0*/  IMAD.MOV.U32 R238, RZ, RZ, R175 ;  /* 0x000000ffffee7224 */ /* 0x000fe200078e00af */
[----:B------:R1:W1:Y:S01]  /*da00*/  MUFU.TANH R42, R4 ;  /* 0x00000004002a7308 */ /* 0x0002620000002400 */
[----:B------:R-:W-:Y:S02]  /*da10*/  FSEL R172, R186, -INF , !P4 ;  /* 0xff800000baac7808 */ /* 0x000fe40006000000 */
[----:B------:R-:W-:-:S02]  /*da20*/  FSEL R175, R39, -INF , !P2 ;  /* 0xff80000027af7808 */ /* 0x000fc40005000000 */
[----:B------:R-:W-:Y:S02]  /*da30*/  FSEL R179, R38, -INF , !P3 ;  /* 0xff80000026b37808 */ /* 0x000fe40005800000 */
[C---:B------:R-:W-:Y:S01]  /*da40*/  ISETP.GE.AND P4, PT, R0.reuse, R6, PT ;  /* 0x000000060000720c */ /* 0x040fe20003f86270 */
[----:B------:R2:W-:Y:S01]  /*da50*/  MUFU.TANH R38, R2 ;  /* 0x0000000200267308 */ /* 0x0005e20000002400 */
[----:B------:R-:W-:Y:S01]  /*da60*/  ISETP.GE.AND P2, PT, R0, R5, PT ;  /* 0x000000050000720c */ /* 0x000fe20003f46270 */
[----:B---3--:R-:W-:Y:S01]  /*da70*/  HMMA.16816.F32 R28, R8, R18, R92 ;  /* 0x00000012081c723c */ /* 0x008fe2000000185c */
[----:B------:R-:W-:Y:S01]  /*da80*/  LOP3.LUT R0, R7, 0x88, R84, 0xfe, !PT ;  /* 0x0000008807007812 */ /* 0x000fe200078efe54 */
[----:B-1----:R-:W-:Y:S01]  /*da90*/  FMUL.FTZ R4, R58, c[0x0][0x2ec] ;  /* 0x0000bb003a047a20 */ /* 0x002fe20000410000 */
[----:B------:R-:W-:Y:S02]  /*daa0*/  FSEL R177, R184, -INF , !P6 ;  /* 0xff800000b8b17808 */ /* 0x000fe40007000000 */
[----:B------:R-:W-:Y:S01]  /*dab0*/  FSEL R178, R37, -INF , !P4 ;  /* 0xff80000025b27808 */ /* 0x000fe20006000000 */
[----:B------:R1:W3:Y:S01]  /*dac0*/  MUFU.TANH R40, R4 ;  /* 0x0000000400287308 */ /* 0x0002e20000002400 */
[----:B------:R-:W-:-:S02]  /*dad0*/  FSEL R174, R174, -INF , !P2 ;  /* 0xff800000aeae7808 */ /* 0x000fc40005000000 */
[C-C-:B--2---:R-:W-:Y:S01]  /*dae0*/  LOP3.LUT R2, R7.reuse, 0x90, R84.reuse, 0xfe, !PT ;  /* 0x0000009007027812 */ /* 0x144fe200078efe54 */
[C---:B------:R-:W-:Y:S01]  /*daf0*/  HMMA.16816.F32 R44, R8.reuse, R16, R96 ;  /* 0x00000010082c723c */ /* 0x040fe20000001860 */
[CC--:B------:R-:W-:Y:S02]  /*db00*/  ISETP.GE.AND P6, PT, R0.reuse, R6.reuse, PT ;  /* 0x000000060000720c */ /* 0x0c0fe40003fc6270 */
[-C--:B------:R-:W-:Y:S02]  /*db10*/  ISETP.GE.AND P3, PT, R0, R5.reuse, PT ;  /* 0x000000050000720c */ /* 0x080fe40003f66270 */
[C---:B------:R-:W-:Y:S02]  /*db20*/  ISETP.GE.AND P4, PT, R2.reuse, R6, PT ;  /* 0x000000060200720c */ /* 0x040fe40003f86270 */
[----:B------:R-:W-:Y:S01]  /*db30*/  ISETP.GE.AND P2, PT, R2, R5, PT ;  /* 0x000000050200720c */ /* 0x000fe20003f46270 */
[----:B------:R-:W-:Y:S01]  /*db40*/  FMUL.FTZ R2, R26, c[0x0][0x2ec] ;  /* 0x0000bb001a027a20 */ /* 0x000fe20000410000 */
[----:B------:R-:W-:Y:S01]  /*db50*/  LOP3.LUT R0, R7, 0x98, R84, 0xfe, !PT ;  /* 0x0000009807007812 */ /* 0x000fe200078efe54 */
[----:B-1----:R-:W-:Y:S01]  /*db60*/  FMUL.FTZ R4, R32, c[0x0][0x2ec] ;  /* 0x0000bb0020047a20 */ /* 0x002fe20000410000 */
[----:B------:R-:W-:Y:S01]  /*db70*/  HMMA.16816.F32 R16, R8, R20, R100 ;  /* 0x000000140810723c */ /* 0x000fe20000001864 */
[----:B------:R-:W-:-:S02]  /*db80*/  FSEL R169, R169, -INF , !P5 ;  /* 0xff800000a9a97808 */ /* 0x000fc40006800000 */
[----:B------:R1:W2:Y:S01]  /*db90*/  MUFU.TANH R39, R4 ;  /* 0x0000000400277308 */ /* 0x0002a20000002400 */
[----:B------:R-:W-:Y:S02]  /*dba0*/  FSEL R130, R130, -INF , !P1 ;  /* 0xff80000082827808 */ /* 0x000fe40004800000 */
[C---:B------:R-:W-:Y:S02]  /*dbb0*/  ISETP.GE.AND P5, PT, R0.reuse, R6, PT ;  /* 0x000000060000720c */ /* 0x040fe40003fa6270 */
[----:B------:R-:W-:Y:S01]  /*dbc0*/  ISETP.GE.AND P1, PT, R0, R5, PT ;  /* 0x000000050000720c */ /* 0x000fe20003f26270 */
[----:B------:R-:W-:Y:S01]  /*dbd0*/  HMMA.16816.F32 R12, R8, R22, R12 ;  /* 0x00000016080c723c */ /* 0x000fe2000000180c */
[----:B------:R-:W-:Y:S01]  /*dbe0*/  LOP3.LUT R0, R7, 0xa8, R84, 0xfe, !PT ;  /* 0x000000a807007812 */ /* 0x000fe200078efe54 */
[----:B------:R2:W-:Y:S01]  /*dbf0*/  MUFU.TANH R34, R2 ;  /* 0x0000000200227308 */ /* 0x0005e20000002400 */
[----:B------:R-:W-:Y:S02]  /*dc00*/  FSEL R125, R125, -INF , !P6 ;  /* 0xff8000007d7d7808 */ /* 0x000fe40007000000 */
[----:B------:R-:W-:Y:S01]  /*dc10*/  FSEL R121, R121, -INF , !P3 ;  /* 0xff80000079797808 */ /* 0x000fe20005800000 */
[----:B-1----:R-:W-:Y:S01]  /*dc20*/  FMUL.FTZ R4, R24, c[0x0][0x2ec] ;  /* 0x0000bb0018047a20 */ /* 0x002fe20000410000 */
[----:B------:R-:W-:-:S02]  /*dc30*/  FSEL R113, R113, -INF , !P4 ;  /* 0xff80000071717808 */ /* 0x000fc40006000000 */
[----:B------:R-:W-:Y:S01]  /*dc40*/  FSEL R181, R109, -INF , !P2 ;  /* 0xff8000006db57808 */ /* 0x000fe20005000000 */
[----:B------:R1:W-:Y:S01]  /*dc50*/  MUFU.TANH R37, R4 ;  /* 0x0000000400257308 */ /* 0x0003e20000002400 */
[----:B--2---:R-:W-:Y:S02]  /*dc60*/  LOP3.LUT R2, R7, 0xa0, R84, 0xfe, !PT ;  /* 0x000000a007027812 */ /* 0x004fe400078efe54 */
[-C--:B------:R-:W-:Y:S02]  /*dc70*/  ISETP.GE.AND P4, PT, R0, R6.reuse, PT ;  /* 0x000000060000720c */ /* 0x080fe40003f86270 */
[C---:B------:R-:W-:Y:S02]  /*dc80*/  ISETP.GE.AND P6, PT, R2.reuse, R6, PT ;  /* 0x000000060200720c */ /* 0x040fe40003fc6270 */
[-C--:B------:R-:W-:Y:S02]  /*dc90*/  ISETP.GE.AND P3, PT, R2, R5.reuse, PT ;  /* 0x000000050200720c */ /* 0x080fe40003f66270 */
[----:B------:R-:W-:-:S02]  /*dca0*/  ISETP.GE.AND P2, PT, R0, R5, PT ;  /* 0x000000050000720c */ /* 0x000fc40003f46270 */
[C-C-:B------:R-:W-:Y:S01]  /*dcb0*/  LOP3.LUT R2, R7.reuse, 0xb0, R84.reuse, 0xfe, !PT ;  /* 0x000000b007027812 */ /* 0x140fe200078efe54 */
[----:B-1----:R-:W-:Y:S01]  /*dcc0*/  FMUL.FTZ R4, R52, c[0x0][0x2ec] ;  /* 0x0000bb0034047a20 */ /* 0x002fe20000410000 */
[----:B------:R-:W-:Y:S02]  /*dcd0*/  LOP3.LUT R0, R7, 0xb8, R84, 0xfe, !PT ;  /* 0x000000b807007812 */ /* 0x000fe400078efe54 */
[----:B------:R-:W-:Y:S01]  /*dce0*/  FSEL R107, R107, -INF , !P5 ;  /* 0xff8000006b6b7808 */ /* 0x000fe20006800000 */
[----:B------:R1:W-:Y:S01]  /*dcf0*/  MUFU.TANH R32, R4 ;  /* 0x0000000400207308 */ /* 0x0003e20000002400 */
[----:B------:R-:W-:Y:S02]  /*dd00*/  FSEL R117, R104, -INF , !P1 ;  /* 0xff80000068757808 */ /* 0x000fe40004800000 */
[----:B----4-:R-:W-:Y:S02]  /*dd10*/  FSEL R119, R72, -INF , !P6 ;  /* 0xff80000048777808 */ /* 0x010fe40007000000 */
[----:B------:R-:W-:-:S02]  /*dd20*/  FSEL R185, R66, -INF , !P3 ;  /* 0xff80000042b97808 */ /* 0x000fc40005800000 */
[CC--:B------:R-:W-:Y:S02]  /*dd30*/  ISETP.GE.AND P5, PT, R2.reuse, R6.reuse, PT ;  /* 0x000000060200720c */ /* 0x0c0fe40003fa6270 */
[-C--:B------:R-:W-:Y:S02]  /*dd40*/  ISETP.GE.AND P1, PT, R2, R5.reuse, PT ;  /* 0x000000050200720c */ /* 0x080fe40003f26270 */
[CC--:B------:R-:W-:Y:S02]  /*dd50*/  ISETP.GE.AND P6, PT, R0.reuse, R6.reuse, PT ;  /* 0x000000060000720c */ /* 0x0c0fe40003fc6270 */
[-C--:B------:R-:W-:Y:S01]  /*dd60*/  ISETP.GE.AND P3, PT, R0, R5.reuse, PT ;  /* 0x000000050000720c */ /* 0x080fe20003f66270 */
[----:B-1----:R-:W-:Y:S01]  /*dd70*/  FMUL.FTZ R4, R54, c[0x0][0x2ec] ;  /* 0x0000bb0036047a20 */ /* 0x002fe20000410000 */
[----:B------:R-:W-:Y:S02]  /*dd80*/  LOP3.LUT R0, R7, 0xc8, R84, 0xfe, !PT ;  /* 0x000000c807007812 */ /* 0x000fe400078efe54 */
[----:B------:R-:W-:Y:S01]  /*dd90*/  FSEL R188, R62, -INF , !P5 ;  /* 0xff8000003ebc7808 */ /* 0x000fe20006800000 */
[----:B------:R1:W2:Y:S01]  /*dda0*/  MUFU.TANH R26, R4 ;  /* 0x00000004001a7308 */ /* 0x0002a20000002400 */
[----:B------:R-:W-:Y:S01]  /*ddb0*/  FSEL R192, R60, -INF , !P1 ;  /* 0xff8000003cc07808 */ /* 0x000fe20004800000 */
[----:B------:R-:W-:Y:S01]  /*ddc0*/  FMUL.FTZ R28, R28, c[0x0][0x2ec] ;  /* 0x0000bb001c1c7a20 */ /* 0x000fe20000410000 */
[----:B------:R-:W-:Y:S01]  /*ddd0*/  ISETP.GE.AND P5, PT, R0, R6, PT ;  /* 0x000000060000720c */ /* 0x000fe20003fa6270 */
[----:B------:R-:W-:Y:S01]  /*dde0*/  FMUL.FTZ R30, R30, c[0x0][0x2ec] ;  /* 0x0000bb001e1e7a20 */ /* 0x000fe20000410000 */
[----:B------:R-:W-:-:S02]  /*ddf0*/  ISETP.GE.AND P1, PT, R0, R5, PT ;  /* 0x000000050000720c */ /* 0x000fc40003f26270 */
[C-C-:B------:R-:W-:Y:S02]  /*de00*/  LOP3.LUT R2, R7.reuse, 0xc0, R84.reuse, 0xfe, !PT ;  /* 0x000000c007027812 */ /* 0x140fe400078efe54 */
[----:B------:R-:W-:Y:S02]  /*de10*/  LOP3.LUT R0, R7, 0xd0, R84, 0xfe, !PT ;  /* 0x000000d007007812 */ /* 0x000fe400078efe54 */
[----:B------:R-:W-:Y:S02]  /*de20*/  FSEL R183, R68, -INF , !P4 ;  /* 0xff80000044b77808 */ /* 0x000fe40006000000 */
[----:B------:R-:W-:Y:S02]  /*de30*/  FSEL R184, R64, -INF , !P2 ;  /* 0xff80000040b87808 */ /* 0x000fe40005000000 */
[----:B------:R-:W-:Y:S02]  /*de40*/  FSEL R189, R50, -INF , !P6 ;  /* 0xff80000032bd7808 */ /* 0x000fe40007000000 */
[----:B------:R-:W-:Y:S01]  /*de50*/  FSEL R191, R48, -INF , !P3 ;  /* 0xff80000030bf7808 */ /* 0x000fe20005800000 */
[----:B------:R-:W-:Y:S01]  /*de60*/  FMUL.FTZ R46, R46, c[0x0][0x2ec] ;  /* 0x0000bb002e2e7a20 */ /* 0x000fe20000410000 */
[-C--:B------:R-:W-:Y:S01]  /*de70*/  ISETP.GE.AND P4, PT, R2, R6.reuse, PT ;  /* 0x000000060200720c */ /* 0x080fe20003f86270 */
[----:B------:R-:W-:Y:S01]  /*de80*/  FMUL.FTZ R16, R16, c[0x0][0x2ec] ;  /* 0x0000bb0010107a20 */ /* 0x000fe20000410000 */
[----:B------:R-:W-:Y:S01]  /*de90*/  ISETP.GE.AND P2, PT, R2, R5, PT ;  /* 0x000000050200720c */ /* 0x000fe20003f46270 */
[----:B------:R-:W-:Y:S01]  /*dea0*/  FMUL.FTZ R18, R18, c[0x0][0x2ec] ;  /* 0x0000bb0012127a20 */ /* 0x000fe20000410000 */
[----:B------:R-:W-:-:S02]  /*deb0*/  ISETP.GE.AND P6, PT, R0, R6, PT ;  /* 0x000000060000720c */ /* 0x000fc40003fc6270 */
[----:B------:R-:W-:Y:S01]  /*dec0*/  ISETP.GE.AND P3, PT, R0, R5, PT ;  /* 0x000000050000720c */ /* 0x000fe20003f66270 */
[----:B------:R-:W-:Y:S01]  /*ded0*/  MUFU.TANH R28, R28 ;  /* 0x0000001c001c7308 */ /* 0x000fe20000002400 */
[C-C-:B------:R-:W-:Y:S02]  /*dee0*/  LOP3.LUT R2, R7.reuse, 0xd8, R84.reuse, 0xfe, !PT ;  /* 0x000000d807027812 */ /* 0x140fe400078efe54 */
[----:B------:R-:W-:Y:S01]  /*def0*/  LOP3.LUT R0, R7, 0xe0, R84, 0xfe, !PT ;  /* 0x000000e007007812 */ /* 0x000fe200078efe54 */
[----:B------:R-:W-:Y:S01]  /*df00*/  IMAD.MOV.U32 R85, RZ, RZ, R196 ;  /* 0x000000ffff557224 */ /* 0x000fe200078e00c4 */
[----:B------:R-:W-:Y:S01]  /*df10*/  FSEL R194, R42, -INF , !P4 ;  /* 0xff8000002ac27808 */ /* 0x000fe20006000000 */
[----:B------:R-:W-:Y:S02]  /*df20*/  IMAD.MOV.U32 R79, RZ, RZ, R197 ;  /* 0x000000ffff4f7224 */ /* 0x000fe400078e00c5 */
[----:B------:R-:W4:Y:S01]  /*df30*/  MUFU.TANH R30, R30 ;  /* 0x0000001e001e7308 */ /* 0x000f220000002400 */
[----:B------:R-:W-:Y:S01]  /*df40*/  IMAD.MOV.U32 R77, RZ, RZ, R199 ;  /* 0x000000ffff4d7224 */ /* 0x000fe200078e00c7 */
[----:B---3--:R-:W-:Y:S01]  /*df50*/  FSEL R197, R40, -INF , !P2 ;  /* 0xff80000028c57808 */ /* 0x008fe20005000000 */
[----:B-1----:R-:W-:Y:S01]  /*df60*/  FMUL.FTZ R4, R44, c[0x0][0x2ec] ;  /* 0x0000bb002c047a20 */ /* 0x002fe20000410000 */
[----:B------:R-:W-:-:S02]  /*df70*/  FSEL R196, R39, -INF , !P5 ;  /* 0xff80000027c47808 */ /* 0x000fc40006800000 */
[----:B------:R-:W-:Y:S01]  /*df80*/  FSEL R199, R38, -INF , !P1 ;  /* 0xff80000026c77808 */ /* 0x000fe20004800000 */
[----:B------:R-:W-:Y:S01]  /*df90*/  FMUL.FTZ R12, R12, c[0x0][0x2ec] ;  /* 0x0000bb000c0c7a20 */ /* 0x000fe20000410000 */
[-C--:B------:R-:W-:Y:S01]  /*dfa0*/  ISETP.GE.AND P4, PT, R2, R6.reuse, PT ;  /* 0x000000060200720c */ /* 0x080fe20003f86270 */
[----:B------:R-:W-:Y:S01]  /*dfb0*/  FMUL.FTZ R14, R14, c[0x0][0x2ec] ;  /* 0x0000bb000e0e7a20 */ /* 0x000fe20000410000 */
[-C--:B------:R-:W-:Y:S02]  /*dfc0*/  ISETP.GE.AND P2, PT, R2, R5.reuse, PT ;  /* 0x000000050200720c */ /* 0x080fe40003f46270 */
[C---:B------:R-:W-:Y:S02]  /*dfd0*/  ISETP.GE.AND P5, PT, R0.reuse, R6, PT ;  /* 0x000000060000720c */ /* 0x040fe40003fa6270 */
[----:B------:R-:W-:Y:S01]  /*dfe0*/  ISETP.GE.AND P1, PT, R0, R5, PT ;  /* 0x000000050000720c */ /* 0x000fe20003f26270 */
[----:B------:R-:W-:Y:S01]  /*dff0*/  IMAD.MOV.U32 R76, RZ, RZ, R251 ;  /* 0x000000ffff4c7224 */ /* 0x000fe200078e00fb */
[----:B------:R-:W-:Y:S01]  /*e000*/  LOP3.LUT R0, R7, 0xf0, R84, 0xfe, !PT ;  /* 0x000000f007007812 */ /* 0x000fe200078efe54 */
[----:B------:R1:W-:Y:S01]  /*e010*/  MUFU.TANH R24, R4 ;  /* 0x0000000400187308 */ /* 0x0003e20000002400 */
[----:B------:R-:W-:Y:S01]  /*e020*/  IMAD.MOV.U32 R251, RZ, RZ, R206 ;  /* 0x000000fffffb7224 */ /* 0x000fe200078e00ce */
[----:B--2---:R-:W-:Y:S01]  /*e030*/  FSEL R206, R26, -INF , !P2 ;  /* 0xff8000001ace7808 */ /* 0x004fe20005000000 */
[----:B------:R-:W-:Y:S01]  /*e040*/  IMAD.MOV.U32 R78, RZ, RZ, R203 ;  /* 0x000000ffff4e7224 */ /* 0x000fe200078e00cb */
[----:B------:R-:W-:Y:S01]  /*e050*/  FSEL R203, R32, -INF , !P4 ;  /* 0xff80000020cb7808 */ /* 0x000fe20006000000 */
[----:B------:R-:W-:-:S03]  /*e060*/  IMAD.MOV.U32 R86, RZ, RZ, R248 ;  /* 0x000000ffff567224 */ /* 0x000fc600078e00f8 */
[----:B------:R-:W2:Y:S01]  /*e070*/  MUFU.TANH R46, R46 ;  /* 0x0000002e002e7308 */ /* 0x000ea20000002400 */
[----:B------:R-:W-:Y:S01]  /*e080*/  LOP3.LUT R2, R7, 0xe8, R84, 0xfe, !PT ;  /* 0x000000e807027812 */ /* 0x000fe200078efe54 */
[----:B------:R-:W-:Y:S01]  /*e090*/  IMAD.MOV.U32 R248, RZ, RZ, R250 ;  /* 0x000000fffff87224 */ /* 0x000fe200078e00fa */
[C---:B------:R-:W-:Y:S02]  /*e0a0*/  ISETP.GE.AND P4, PT, R0.reuse, R6, PT ;  /* 0x000000060000720c */ /* 0x040fe40003f86270 */
[----:B------:R-:W-:-:S03]  /*e0b0*/  ISETP.GE.AND P2, PT, R0, R5, PT ;  /* 0x000000050000720c */ /* 0x000fc60003f46270 */
[----:B------:R-:W3:Y:S01]  /*e0c0*/  MUFU.TANH R16, R16 ;  /* 0x0000001000107308 */ /* 0x000ee20000002400 */
[----:B------:R-:W-:Y:S01]  /*e0d0*/  LOP3.LUT R0, R7, R84, RZ, 0xfc, !PT ;  /* 0x0000005407007212 */ /* 0x000fe200078efcff */
[----:B------:R-:W-:-:S06]  /*e0e0*/  IMAD.MOV.U32 R252, RZ, RZ, R205 ;  /* 0x000000fffffc7224 */ /* 0x000fcc00078e00cd */
[----:B------:R-:W2:Y:S01]  /*e0f0*/  MUFU.TANH R18, R18 ;  /* 0x0000001200127308 */ /* 0x000ea20000002400 */
[----:B------:R-:W-:Y:S01]  /*e100*/  IMAD.MOV.U32 R250, RZ, RZ, R201 ;  /* 0x000000fffffa7224 */ /* 0x000fe200078e00c9 */
[----:B------:R-:W-:Y:S02]  /*e110*/  FSEL R201, R37, -INF , !P6 ;  /* 0xff80000025c97808 */ /* 0x000fe40007000000 */
[----:B------:R-:W-:Y:S02]  /*e120*/  FSEL R205, R34, -INF , !P3 ;  /* 0xff80000022cd7808 */ /* 0x000fe40005800000 */
[C---:B------:R-:W-:Y:S02]  /*e130*/  ISETP.GE.AND P6, PT, R2.reuse, R6, PT ;  /* 0x000000060200720c */ /* 0x040fe40003fc6270 */
[----:B------:R-:W2:Y:S01]  /*e140*/  MUFU.TANH R12, R12 ;  /* 0x0000000c000c7308 */ /* 0x000ea20000002400 */
[----:B------:R-:W-:Y:S01]  /*e150*/  ISETP.GE.AND P3, PT, R2, R5, PT ;  /* 0x000000050200720c */ /* 0x000fe20003f66270 */
[----:B------:R-:W-:Y:S01]  /*e160*/  IMAD.MOV.U32 R186, RZ, RZ, R239 ;  /* 0x000000ffffba7224 */ /* 0x000fe200078e00ef */
[----:B-1----:R-:W-:Y:S01]  /*e170*/  LOP3.LUT R4, R7, 0xf8, R84, 0xfe, !PT ;  /* 0x000000f807047812 */ /* 0x002fe200078efe54 */
[----:B------:R-:W-:Y:S01]  /*e180*/  IMAD.MOV.U32 R84, RZ, RZ, R85 ;  /* 0x000000ffff547224 */ /* 0x000fe200078e0055 */
[----:B------:R-:W-:-:S03]  /*e190*/  IADD3 R2, R0, 0x1, RZ ;  /* 0x0000000100027810 */ /* 0x000fc60007ffe0ff */
[----:B------:R-:W1:Y:S01]  /*e1a0*/  MUFU.TANH R14, R14 ;  /* 0x0000000e000e7308 */ /* 0x000e620000002400 */
[----:B------:R-:W-:Y:S01]  /*e1b0*/  IMAD.MOV.U32 R85, RZ, RZ, R240 ;  /* 0x000000ffff557224 */ /* 0x000fe200078e00f0 */
[----:B----4-:R-:W-:Y:S01]  /*e1c0*/  FSEL R240, R30, -INF , !P3 ;  /* 0xff8000001ef07808 */ /* 0x010fe20005800000 */
[----:B------:R-:W-:Y:S01]  /*e1d0*/  IMAD.MOV.U32 R239, RZ, RZ, R210 ;  /* 0x000000ffffef7224 */ /* 0x000fe200078e00d2 */
[----:B------:R-:W-:Y:S01]  /*e1e0*/  FSEL R210, R28, -INF , !P6 ;  /* 0xff8000001cd27808 */ /* 0x000fe20007000000 */
[----:B------:R-:W-:Y:S01]  /*e1f0*/  IMAD.MOV.U32 R89, RZ, RZ, R87 ;  /* 0x000000ffff597224 */ /* 0x000fe200078e0057 */
[C---:B------:R-:W-:Y:S02]  /*e200*/  ISETP.GE.AND P6, PT, R2.reuse, R6, PT ;  /* 0x000000060200720c */ /* 0x040fe40003fc6270 */
[----:B------:R-:W-:Y:S01]  /*e210*/  ISETP.GE.AND P3, PT, R2, R5, PT ;  /* 0x000000050200720c */ /* 0x000fe20003f66270 */
[----:B------:R-:W-:Y:S01]  /*e220*/  IMAD.MOV.U32 R58, RZ, RZ, R86 ;  /* 0x000000ffff3a7224 */ /* 0x000fe200078e0056 */
[----:B------:R-:W-:Y:S01]  /*e230*/  IADD3 R2, R0, 0x9, RZ ;  /* 0x0000000900027810 */ /* 0x000fe20007ffe0ff */
[----:B------:R-:W-:-:S02]  /*e240*/  IMAD.MOV.U32 R87, RZ, RZ, R56 ;  /* 0x000000ffff577224 */ /* 0x000fc400078e0038 */
[----:B------:R-:W-:Y:S01]  /*e250*/  IMAD.MOV.U32 R56, RZ, RZ, R238 ;  /* 0x000000ffff387224 */ /* 0x000fe200078e00ee */
[----:B--2---:R-:W-:Y:S01]  /*e260*/  FSEL R238, R46, -INF , !P1 ;  /* 0xff8000002eee7808 */ /* 0x004fe20004800000 */
[----:B------:R-:W-:Y:S01]  /*e270*/  IMAD.MOV.U32 R91, RZ, RZ, R241 ;  /* 0x000000ffff5b7224 */ /* 0x000fe200078e00f1 */
[----:B---3--:R-:W-:Y:S01]  /*e280*/  FSEL R241, R16, -INF , !P4 ;  /* 0xff80000010f17808 */ /* 0x008fe20006000000 */
[----:B------:R-:W-:Y:S01]  /*e290*/  IMAD.MOV.U32 R86, RZ, RZ, R243 ;  /* 0x000000ffff567224 */ /* 0x000fe200078e00f3 */
[----:B------:R-:W-:Y:S01]  /*e2a0*/  FSEL R243, R18, -INF , !P2 ;  /* 0xff80000012f37808 */ /* 0x000fe20005000000 */
[----:B------:R-:W-:Y:S01]  /*e2b0*/  IMAD.MOV.U32 R90, RZ, RZ, R208 ;  /* 0x000000ffff5a7224 */ /* 0x000fe200078e00d0 */
[----:B------:R-:W-:Y:S01]  /*e2c0*/  FSEL R208, R24, -INF , !P5 ;  /* 0xff80000018d07808 */ /* 0x000fe20006800000 */
[----:B------:R-:W-:Y:S01]  /*e2d0*/  IMAD.MOV.U32 R88, RZ, RZ, R80 ;  /* 0x000000ffff587224 */ /* 0x000fe200078e0050 */
[C---:B------:R-:W-:Y:S01]  /*e2e0*/  ISETP.GE.AND P5, PT, R4.reuse, R6, PT ;  /* 0x000000060400720c */ /* 0x040fe20003fa6270 */
[----:B------:R-:W-:Y:S01]  /*e2f0*/  IMAD.MOV.U32 R99, RZ, RZ, R242 ;  /* 0x000000ffff637224 */ /* 0x000fe200078e00f2 */
[----:B------:R-:W-:-:S02]  /*e300*/  ISETP.GE.AND P1, PT, R4, R5, PT ;  /* 0x000000050400720c */ /* 0x000fc40003f26270 */
[C---:B------:R-:W-:Y:S02]  /*e310*/  ISETP.GE.AND P4, PT, R2.reuse, R6, PT ;  /* 0x000000060200720c */ /* 0x040fe40003f86270 */
[----:B------:R-:W-:Y:S02]  /*e320*/  ISETP.GE.AND P2, PT, R2, R5, PT ;  /* 0x000000050200720c */ /* 0x000fe40003f46270 */
[C---:B------:R-:W-:Y:S02]  /*e330*/  IADD3 R4, R0.reuse, 0x11, RZ ;  /* 0x0000001100047810 */ /* 0x040fe40007ffe0ff */
[----:B------:R-:W-:Y:S01]  /*e340*/  IADD3 R2, R0, 0x19, RZ ;  /* 0x0000001900027810 */ /* 0x000fe20007ffe0ff */
[----:B------:R-:W-:Y:S01]  /*e350*/  IMAD.MOV.U32 R80, RZ, RZ, R244 ;  /* 0x000000ffff507224 */ /* 0x000fe200078e00f4 */
[----:B------:R-:W-:Y:S02]  /*e360*/  FSEL R242, R12, -INF , !P5 ;  /* 0xff8000000cf27808 */ /* 0x000fe40006800000 */
[----:B-1----:R-:W-:-:S02]  /*e370*/  FSEL R244, R14, -INF , !P1 ;  /* 0xff8000000ef47808 */ /* 0x002fc40004800000 */
[----:B------:R-:W-:Y:S02]  /*e380*/  FSEL R26, R99, -INF , !P6 ;  /* 0xff800000631a7808 */ /* 0x000fe40007000000 */
[----:B------:R-:W-:Y:S02]  /*e390*/  FSEL R30, R88, -INF , !P3 ;  /* 0xff800000581e7808 */ /* 0x000fe40005800000 */
[CC--:B------:R-:W-:Y:S02]  /*e3a0*/  ISETP.GE.AND P5, PT, R4.reuse, R6.reuse, PT ;  /* 0x000000060400720c */ /* 0x0c0fe40003fa6270 */
[-C--:B------:R-:W-:Y:S02]  /*e3b0*/  ISETP.GE.AND P1, PT, R4, R5.reuse, PT ;  /* 0x000000050400720c */ /* 0x080fe40003f26270 */
        /* <DEDUP_REMOVED lines=26> */
[-C--:B------:R-:W-:Y:S02]  /*e560*/  ISETP.GE.AND P1, PT, R2, R5.reuse, PT ;  /* 0x000000050200720c */ /* 0x080fe40003f26270 */
[----:B------:R-:W-:Y:S02]  /*e570*/  IADD3 R2, R0, 0x51, RZ ;  /* 0x0000005100027810 */ /* 0x000fe40007ffe0ff */
[----:B------:R-:W-:Y:S02]  /*e580*/  FSEL R72, R78, -INF , !P4 ;  /* 0xff8000004e487808 */ /* 0x000fe40006000000 */
[----:B------:R-:W-:Y:S02]  /*e590*/  FSEL R75, R79, -INF , !P2 ;  /* 0xff8000004f4b7808 */ /* 0x000fe40005000000 */
        /* <DEDUP_REMOVED lines=27> */
[----:B------:R-:W-:Y:S01]  /*e750*/  FMUL.FTZ R69, R69, c[0x0][0x2ec] ;  /* 0x0000bb0045457a20 */ /* 0x000fe20000410000 */
[C---:B------:R-:W-:Y:S01]  /*e760*/  IADD3 R4, R0.reuse, 0x71, RZ ;  /* 0x0000007100047810 */ /* 0x040fe20007ffe0ff */
[----:B------:R-:W-:Y:S01]  /*e770*/  FMUL.FTZ R71, R71, c[0x0][0x2ec] ;  /* 0x0000bb0047477a20 */ /* 0x000fe20000410000 */
[----:B------:R-:W-:Y:S01]  /*e780*/  IADD3 R2, R0, 0x81, RZ ;  /* 0x0000008100027810 */ /* 0x000fe20007ffe0ff */
[----:B------:R-:W-:Y:S02]  /*e790*/  FMUL.FTZ R65, R65, c[0x0][0x2ec] ;  /* 0x0000bb0041417a20 */ /* 0x000fe40000410000 */
[----:B------:R-:W-:Y:S01]  /*e7a0*/  FMUL.FTZ R67, R67, c[0x0][0x2ec] ;  /* 0x0000bb0043437a20 */ /* 0x000fe20000410000 */
[----:B------:R-:W-:Y:S02]  /*e7b0*/  FSEL R81, R247, -INF , !P5 ;  /* 0xff800000f7517808 */ /* 0x000fe40006800000 */
[----:B------:R-:W-:-:S02]  /*e7c0*/  FSEL R84, R246, -INF , !P1 ;  /* 0xff800000f6547808 */ /* 0x000fc40004800000 */
[----:B------:R-:W-:Y:S02]  /*e7d0*/  FSEL R86, R209, -INF , !P4 ;  /* 0xff800000d1567808 */ /* 0x000fe40006000000 */
[----:B------:R-:W-:Y:S02]  /*e7e0*/  FSEL R88, R207, -INF , !P2 ;  /* 0xff800000cf587808 */ /* 0x000fe40005000000 */
[CC--:B------:R-:W-:Y:S02]  /*e7f0*/  ISETP.GE.AND P5, PT, R4.reuse, R6.reuse, PT ;  /* 0x000000060400720c */ /* 0x0c0fe40003fa6270 */
[-C--:B------:R-:W-:Y:S02]  /*e800*/  ISETP.GE.AND P1, PT, R4, R5.reuse, PT ;  /* 0x000000050400720c */ /* 0x080fe40003f26270 */
[C---:B------:R-:W-:Y:S02]  /*e810*/  ISETP.GE.AND P4, PT, R2.reuse, R6, PT ;  /* 0x000000060200720c */ /* 0x040fe40003f86270 */
[----:B------:R-:W-:Y:S01]  /*e820*/  ISETP.GE.AND P2, PT, R2, R5, PT ;  /* 0x000000050200720c */ /* 0x000fe20003f46270 */
[----:B------:R-:W-:Y:S01]  /*e830*/  FMUL.FTZ R61, R61, c[0x0][0x2ec] ;  /* 0x0000bb003d3d7a20 */ /* 0x000fe20000410000 */
[C---:B------:R-:W-:Y:S01]  /*e840*/  IADD3 R4, R0.reuse, 0x89, RZ ;  /* 0x0000008900047810 */ /* 0x040fe20007ffe0ff */
[----:B------:R-:W-:Y:S01]  /*e850*/  FMUL.FTZ R63, R63, c[0x0][0x2ec] ;  /* 0x0000bb003f3f7a20 */ /* 0x000fe20000410000 */
[----:B------:R-:W-:Y:S01]  /*e860*/  IADD3 R2, R0, 0x91, RZ ;  /* 0x0000009100027810 */ /* 0x000fe20007ffe0ff */
[----:B------:R-:W-:Y:S01]  /*e870*/  FMUL.FTZ R49, R49, c[0x0][0x2ec] ;  /* 0x0000bb0031317a20 */ /* 0x000fe20000410000 */
[----:B------:R-:W1:Y:S01]  /*e880*/  MUFU.TANH R69, R69 ;  /* 0x0000004500457308 */ /* 0x000e620000002400 */
[----:B------:R-:W-:Y:S01]  /*e890*/  FMUL.FTZ R51, R51, c[0x0][0x2ec] ;  /* 0x0000bb0033337a20 */ /* 0x000fe20000410000 */
[----:B------:R-:W-:-:S02]  /*e8a0*/  FSEL R89, R204, -INF , !P5 ;  /* 0xff800000cc597808 */ /* 0x000fc40006800000 */
[----:B------:R-:W-:Y:S02]  /*e8b0*/  FSEL R91, R202, -INF , !P1 ;  /* 0xff800000ca5b7808 */ /* 0x000fe40004800000 */
[----:B------:R-:W-:Y:S02]  /*e8c0*/  FSEL R90, R200, -INF , !P6 ;  /* 0xff800000c85a7808 */ /* 0x000fe40007000000 */
[----:B------:R-:W2:Y:S01]  /*e8d0*/  MUFU.TANH R71, R71 ;  /* 0x0000004700477308 */ /* 0x000ea20000002400 */
[----:B------:R-:W-:Y:S02]  /*e8e0*/  FSEL R92, R198, -INF , !P3 ;  /* 0xff800000c65c7808 */ /* 0x000fe40005800000 */
[C---:B------:R-:W-:Y:S02]  /*e8f0*/  ISETP.GE.AND P5, PT, R4.reuse, R6, PT ;  /* 0x000000060400720c */ /* 0x040fe40003fa6270 */
[----:B------:R-:W-:-:S03]  /*e900*/  ISETP.GE.AND P1, PT, R4, R5, PT ;  /* 0x000000050400720c */ /* 0x000fc60003f26270 */
[----:B------:R-:W3:Y:S01]  /*e910*/  MUFU.TANH R65, R65 ;  /* 0x0000004100417308 */ /* 0x000ee20000002400 */
[C---:B------:R-:W-:Y:S02]  /*e920*/  ISETP.GE.AND P6, PT, R2.reuse, R6, PT ;  /* 0x000000060200720c */ /* 0x040fe40003fc6270 */
[----:B------:R-:W-:Y:S01]  /*e930*/  ISETP.GE.AND P3, PT, R2, R5, PT ;  /* 0x000000050200720c */ /* 0x000fe20003f66270 */
[----:B------:R-:W-:Y:S01]  /*e940*/  FMUL.FTZ R41, R41, c[0x0][0x2ec] ;  /* 0x0000bb0029297a20 */ /* 0x000fe20000410000 */
[----:B------:R-:W-:-:S03]  /*e950*/  IADD3 R2, R0, 0xa1, RZ ;  /* 0x000000a100027810 */ /* 0x000fc60007ffe0ff */
[----:B------:R-:W4:Y:S01]  /*e960*/  MUFU.TANH R67, R67 ;  /* 0x0000004300437308 */ /* 0x000f220000002400 */
[----:B------:R-:W-:Y:S02]  /*e970*/  FMUL.FTZ R43, R43, c[0x0][0x2ec] ;  /* 0x0000bb002b2b7a20 */ /* 0x000fe40000410000 */
[----:B------:R-:W-:Y:S02]  /*e980*/  FMUL.FTZ R57, R57, c[0x0][0x2ec] ;  /* 0x0000bb0039397a20 */ /* 0x000fe40000410000 */
[----:B------:R-:W-:Y:S01]  /*e990*/  FMUL.FTZ R59, R59, c[0x0][0x2ec] ;  /* 0x0000bb003b3b7a20 */ /* 0x000fe20000410000 */
[----:B------:R-:W-:Y:S02]  /*e9a0*/  FSEL R94, R190, -INF , !P5 ;  /* 0xff800000be5e7808 */ /* 0x000fe40006800000 */
[----:B------:R-:W1:Y:S01]  /*e9b0*/  MUFU.TANH R61, R61 ;  /* 0x0000003d003d7308 */ /* 0x000e620000002400 */
[----:B------:R-:W-:Y:S02]  /*e9c0*/  FSEL R96, R187, -INF , !P1 ;  /* 0xff800000bb607808 */ /* 0x000fe40004800000 */
[----:B------:R-:W-:-:S02]  /*e9d0*/  ISETP.GE.AND P5, PT, R2, R6, PT ;  /* 0x000000060200720c */ /* 0x000fc40003fa6270 */
[----:B------:R-:W-:-:S03]  /*e9e0*/  ISETP.GE.AND P1, PT, R2, R5, PT ;  /* 0x000000050200720c */ /* 0x000fc60003f26270 */
[----:B------:R-:W1:Y:S01]  /*e9f0*/  MUFU.TANH R63, R63 ;  /* 0x0000003f003f7308 */ /* 0x000e620000002400 */
[C---:B------:R-:W-:Y:S01]  /*ea00*/  IADD3 R4, R0.reuse, 0x99, RZ ;  /* 0x0000009900047810 */ /* 0x040fe20007ffe0ff */
[----:B------:R-:W-:Y:S01]  /*ea10*/  FMUL.FTZ R33, R33, c[0x0][0x2ec] ;  /* 0x0000bb0021217a20 */ /* 0x000fe20000410000 */
[----:B------:R-:W-:Y:S01]  /*ea20*/  IADD3 R2, R0, 0xa9, RZ ;  /* 0x000000a900027810 */ /* 0x000fe20007ffe0ff */
[----:B------:R-:W-:-:S04]  /*ea30*/  FMUL.FTZ R25, R25, c[0x0][0x2ec] ;  /* 0x0000bb0019197a20 */ /* 0x000fc80000410000 */
[----:B------:R-:W1:Y:S01]  /*ea40*/  MUFU.TANH R49, R49 ;  /* 0x0000003100317308 */ /* 0x000e620000002400 */
[----:B------:R-:W-:Y:S01]  /*ea50*/  FMUL.FTZ R27, R27, c[0x0][0x2ec] ;  /* 0x0000bb001b1b7a20 */ /* 0x000fe20000410000 */
[----:B------:R-:W-:-:S06]  /*ea60*/  FSEL R93, R195, -INF , !P4 ;  /* 0xff800000c35d7808 */ /* 0x000fcc0006000000 */
[----:B------:R-:W1:Y:S01]  /*ea70*/  MUFU.TANH R51, R51 ;  /* 0x0000003300337308 */ /* 0x000e620000002400 */
[----:B------:R-:W-:Y:S01]  /*ea80*/  FMUL.FTZ R35, R35, c[0x0][0x2ec] ;  /* 0x0000bb0023237a20 */ /* 0x000fe20000410000 */
[----:B------:R-:W-:Y:S02]  /*ea90*/  FSEL R95, R193, -INF , !P2 ;  /* 0xff800000c15f7808 */ /* 0x000fe40005000000 */
[----:B------:R-:W-:Y:S02]  /*eaa0*/  FSEL R97, R182, -INF , !P6 ;  /* 0xff800000b6617808 */ /* 0x000fe40007000000 */
[----:B------:R-:W-:Y:S02]  /*eab0*/  FSEL R99, R180, -INF , !P3 ;  /* 0xff800000b4637808 */ /* 0x000fe40005800000 */
[----:B------:R-:W1:Y:S01]  /*eac0*/  MUFU.TANH R41, R41 ;  /* 0x0000002900297308 */ /* 0x000e620000002400 */
[C---:B------:R-:W-:Y:S02]  /*ead0*/  ISETP.GE.AND P4, PT, R4.reuse, R6, PT ;  /* 0x000000060400720c */ /* 0x040fe40003f86270 */
[----:B------:R-:W-:-:S02]  /*eae0*/  ISETP.GE.AND P2, PT, R4, R5, PT ;  /* 0x000000050400720c */ /* 0x000fc40003f46270 */
[----:B------:R-:W-:-:S03]  /*eaf0*/  ISETP.GE.AND P6, PT, R2, R6, PT ;  /* 0x000000060200720c */ /* 0x000fc60003fc6270 */
[----:B------:R-:W2:Y:S01]  /*eb00*/  MUFU.TANH R43, R43 ;  /* 0x0000002b002b7308 */ /* 0x000ea20000002400 */
[----:B------:R-:W-:Y:S01]  /*eb10*/  ISETP.GE.AND P3, PT, R2, R5, PT ;  /* 0x000000050200720c */ /* 0x000fe20003f66270 */
[----:B------:R-:W-:Y:S01]  /*eb20*/  FMUL.FTZ R45, R45, c[0x0][0x2ec] ;  /* 0x0000bb002d2d7a20 */ /* 0x000fe20000410000 */
[C---:B------:R-:W-:Y:S02]  /*eb30*/  IADD3 R4, R0.reuse, 0xb1, RZ ;  /* 0x000000b100047810 */ /* 0x040fe40007ffe0ff */
[----:B------:R-:W-:-:S03]  /*eb40*/  IADD3 R2, R0, 0xb9, RZ ;  /* 0x000000b900027810 */ /* 0x000fc60007ffe0ff */
[----:B------:R-:W4:Y:S01]  /*eb50*/  MUFU.TANH R57, R57 ;  /* 0x0000003900397308 */ /* 0x000f220000002400 */
[----:B-1----:R-:W-:-:S07]  /*eb60*/  FSEL R98, R69, -INF , !P4 ;  /* 0xff80000045627808 */ /* 0x002fce0006000000 */
[----:B------:R-:W1:Y:S01]  /*eb70*/  MUFU.TANH R59, R59 ;  /* 0x0000003b003b7308 */ /* 0x000e620000002400 */
[----:B--2---:R-:W-:Y:S02]  /*eb80*/  FSEL R100, R71, -INF , !P2 ;  /* 0xff80000047647808 */ /* 0x004fe40005000000 */
[----:B---3--:R-:W-:Y:S02]  /*eb90*/  FSEL R101, R65, -INF , !P5 ;  /* 0xff80000041657808 */ /* 0x008fe40006800000 */
[----:B----4-:R-:W-:-:S03]  /*eba0*/  FSEL R102, R67, -INF , !P1 ;  /* 0xff80000043667808 */ /* 0x010fc60004800000 */
[----:B------:R-:W2:Y:S01]  /*ebb0*/  MUFU.TANH R33, R33 ;  /* 0x0000002100217308 */ /* 0x000ea20000002400 */
[CC--:B------:R-:W-:Y:S02]  /*ebc0*/  ISETP.GE.AND P4, PT, R4.reuse, R6.reuse, PT ;  /* 0x000000060400720c */ /* 0x0c0fe40003f86270 */
[----:B------:R-:W-:Y:S02]  /*ebd0*/  ISETP.GE.AND P2, PT, R4, R5, PT ;  /* 0x000000050400720c */ /* 0x000fe40003f46270 */
[----:B------:R-:W-:-:S03]  /*ebe0*/  ISETP.GE.AND P5, PT, R2, R6, PT ;  /* 0x000000060200720c */ /* 0x000fc60003fa6270 */
[----:B------:R-:W3:Y:S01]  /*ebf0*/  MUFU.TANH R25, R25 ;  /* 0x0000001900197308 */ /* 0x000ee20000002400 */
[----:B------:R-:W-:Y:S01]  /*ec00*/  ISETP.GE.AND P1, PT, R2, R5, PT ;  /* 0x000000050200720c */ /* 0x000fe20003f26270 */
[----:B------:R-:W-:Y:S01]  /*ec10*/  FMUL.FTZ R17, R17, c[0x0][0x2ec] ;  /* 0x0000bb0011117a20 */ /* 0x000fe20000410000 */
[C---:B------:R-:W-:Y:S02]  /*ec20*/  IADD3 R4, R0.reuse, 0xc1, RZ ;  /* 0x000000c100047810 */ /* 0x040fe40007ffe0ff */
[----:B------:R-:W-:-:S03]  /*ec30*/  IADD3 R2, R0, 0xc9, RZ ;  /* 0x000000c900027810 */ /* 0x000fc60007ffe0ff */
[----:B------:R-:W4:Y:S01]  /*ec40*/  MUFU.TANH R27, R27 ;  /* 0x0000001b001b7308 */ /* 0x000f220000002400 */
[----:B------:R-:W-:Y:S02]  /*ec50*/  FSEL R61, R61, -INF , !P6 ;  /* 0xff8000003d3d7808 */ /* 0x000fe40007000000 */
[----:B------:R-:W-:-:S05]  /*ec60*/  FSEL R63, R63, -INF , !P3 ;  /* 0xff8000003f3f7808 */ /* 0x000fca0005800000 */
[----:B------:R-:W1:Y:S01]  /*ec70*/  MUFU.TANH R35, R35 ;  /* 0x0000002300237308 */ /* 0x000e620000002400 */
[----:B------:R-:W-:Y:S02]  /*ec80*/  FSEL R103, R49, -INF , !P4 ;  /* 0xff80000031677808 */ /* 0x000fe40006000000 */
[----:B------:R-:W-:Y:S02]  /*ec90*/  FSEL R109, R51, -INF , !P2 ;  /* 0xff800000336d7808 */ /* 0x000fe40005000000 */
[----:B------:R-:W-:-:S03]  /*eca0*/  ISETP.GE.AND P6, PT, R4, R6, PT ;  /* 0x000000060400720c */ /* 0x000fc60003fc6270 */
[----:B------:R-:W1:Y:S01]  /*ecb0*/  MUFU.TANH R45, R45 ;  /* 0x0000002d002d7308 */ /* 0x000e620000002400 */
[-C--:B------:R-:W-:Y:S02]  /*ecc0*/  ISETP.GE.AND P3, PT, R4, R5.reuse, PT ;  /* 0x000000050400720c */ /* 0x080fe40003f66270 */
[C---:B------:R-:W-:Y:S02]  /*ecd0*/  ISETP.GE.AND P4, PT, R2.reuse, R6, PT ;  /* 0x000000060200720c */ /* 0x040fe40003f86270 */
[----:B------:R-:W-:Y:S02]  /*ece0*/  ISETP.GE.AND P2, PT, R2, R5, PT ;  /* 0x000000050200720c */ /* 0x000fe40003f46270 */
[C---:B------:R-:W-:Y:S02]  /*ecf0*/  IADD3 R4, R0.reuse, 0xd1, RZ ;  /* 0x000000d100047810 */ /* 0x040fe40007ffe0ff */
[----:B------:R-:W-:Y:S01]  /*ed00*/  IADD3 R2, R0, 0xd9, RZ ;  /* 0x000000d900027810 */ /* 0x000fe20007ffe0ff */
[----:B------:R-:W-:Y:S01]  /*ed10*/  FMUL.FTZ R53, R53, c[0x0][0x2ec] ;  /* 0x0000bb0035357a20 */ /* 0x000fe20000410000 */
[----:B------:R-:W2:Y:S01]  /*ed20*/  MUFU.TANH R17, R17 ;  /* 0x0000001100117308 */ /* 0x000ea20000002400 */
[----:B------:R-:W-:Y:S01]  /*ed30*/  FMUL.FTZ R55, R55, c[0x0][0x2ec] ;  /* 0x0000bb0037377a20 */ /* 0x000fe20000410000 */
[----:B------:R-:W-:-:S02]  /*ed40*/  FSEL R104, R41, -INF , !P5 ;  /* 0xff80000029687808 */ /* 0x000fc40006800000 */
[----:B------:R-:W-:Y:S02]  /*ed50*/  FSEL R116, R43, -INF , !P1 ;  /* 0xff8000002b747808 */ /* 0x000fe40004800000 */
[----:B------:R-:W-:Y:S02]  /*ed60*/  FSEL R118, R57, -INF , !P6 ;  /* 0xff80000039767808 */ /* 0x000fe40007000000 */
[----:B-1----:R-:W-:Y:S02]  /*ed70*/  FSEL R182, R59, -INF , !P3 ;  /* 0xff8000003bb67808 */ /* 0x002fe40005800000 */
[CC--:B------:R-:W-:Y:S02]  /*ed80*/  ISETP.GE.AND P5, PT, R4.reuse, R6.reuse, PT ;  /* 0x000000060400720c */ /* 0x0c0fe40003fa6270 */
[----:B------:R-:W-:Y:S02]  /*ed90*/  ISETP.GE.AND P1, PT, R4, R5, PT ;  /* 0x000000050400720c */ /* 0x000fe40003f26270 */
[----:B------:R-:W-:-:S02]  /*eda0*/  ISETP.GE.AND P6, PT, R2, R6, PT ;  /* 0x000000060200720c */ /* 0x000fc40003fc6270 */
[----:B------:R-:W-:Y:S02]  /*edb0*/  ISETP.GE.AND P3, PT, R2, R5, PT ;  /* 0x000000050200720c */ /* 0x000fe40003f66270 */
[C---:B------:R-:W-:Y:S02]  /*edc0*/  IADD3 R4, R0.reuse, 0xe1, RZ ;  /* 0x000000e100047810 */ /* 0x040fe40007ffe0ff */
[----:B------:R-:W-:Y:S01]  /*edd0*/  IADD3 R2, R0, 0xe9, RZ ;  /* 0x000000e900027810 */ /* 0x000fe20007ffe0ff */
[----:B------:R-:W-:Y:S01]  /*ede0*/  FMUL.FTZ R47, R47, c[0x0][0x2ec] ;  /* 0x0000bb002f2f7a20 */ /* 0x000fe20000410000 */
[----:B------:R-:W1:Y:S01]  /*edf0*/  MUFU.TANH R53, R53 ;  /* 0x0000003500357308 */ /* 0x000e620000002400 */
[----:B------:R-:W-:Y:S01]  /*ee00*/  FMUL.FTZ R29, R29, c[0x0][0x2ec] ;  /* 0x0000bb001d1d7a20 */ /* 0x000fe20000410000 */
[----:B--2---:R-:W-:Y:S01]  /*ee10*/  FSEL R180, R33, -INF , !P4 ;  /* 0xff80000021b47808 */ /* 0x004fe20006000000 */
[----:B------:R-:W-:Y:S01]  /*ee20*/  FMUL.FTZ R31, R31, c[0x0][0x2ec] ;  /* 0x0000bb001f1f7a20 */ /* 0x000fe20000410000 */
[----:B---3--:R-:W-:-:S02]  /*ee30*/  FSEL R187, R25, -INF , !P5 ;  /* 0xff80000019bb7808 */ /* 0x008fc40006800000 */
[----:B----4-:R-:W-:Y:S02]  /*ee40*/  FSEL R193, R27, -INF , !P1 ;  /* 0xff8000001bc17808 */ /* 0x010fe40004800000 */
[----:B------:R-:W2:Y:S01]  /*ee50*/  MUFU.TANH R55, R55 ;  /* 0x0000003700377308 */ /* 0x000ea20000002400 */
[-C--:B------:R-:W-:Y:S02]  /*ee60*/  ISETP.GE.AND P4, PT, R4, R6.reuse, PT ;  /* 0x000000060400720c */ /* 0x080fe40003f86270 */
[C---:B------:R-:W-:Y:S02]  /*ee70*/  ISETP.GE.AND P5, PT, R2.reuse, R6, PT ;  /* 0x000000060200720c */ /* 0x040fe40003fa6270 */
[-C--:B------:R-:W-:Y:S02]  /*ee80*/  ISETP.GE.AND P1, PT, R2, R5.reuse, PT ;  /* 0x000000050200720c */ /* 0x080fe40003f26270 */
[----:B------:R-:W-:Y:S02]  /*ee90*/  FSEL R186, R35, -INF , !P2 ;  /* 0xff80000023ba7808 */ /* 0x000fe40005000000 */
[----:B------:R-:W-:Y:S01]  /*eea0*/  IADD3 R2, R0, 0xf1, RZ ;  /* 0x000000f100027810 */ /* 0x000fe20007ffe0ff */
[----:B------:R-:W-:Y:S01]  /*eeb0*/  FMUL.FTZ R9, R19, c[0x0][0x2ec] ;  /* 0x0000bb0013097a20 */ /* 0x000fe20000410000 */
[----:B------:R-:W-:Y:S01]  /*eec0*/  ISETP.GE.AND P2, PT, R4, R5, PT ;  /* 0x000000050400720c */ /* 0x000fe20003f46270 */
[----:B------:R-:W-:Y:S01]  /*eed0*/  FMUL.FTZ R8, R13, c[0x0][0x2ec] ;  /* 0x0000bb000d087a20 */ /* 0x000fe20000410000 */
[----:B------:R-:W3:Y:S01]  /*eee0*/  MUFU.TANH R47, R47 ;  /* 0x0000002f002f7308 */ /* 0x000ee20000002400 */
[----:B------:R-:W-:Y:S01]  /*eef0*/  FMUL.FTZ R4, R15, c[0x0][0x2ec] ;  /* 0x0000bb000f047a20 */ /* 0x000fe20000410000 */
[----:B------:R-:W-:-:S02]  /*ef00*/  FSEL R198, R45, -INF , !P4 ;  /* 0xff8000002dc67808 */ /* 0x000fc40006000000 */
[----:B------:R-:W-:-:S04]  /*ef10*/  ISETP.GE.AND P4, PT, R2, R6, PT ;  /* 0x000000060200720c */ /* 0x000fc80003f86270 */
[----:B------:R-:W4:Y:S01]  /*ef20*/  MUFU.TANH R29, R29 ;  /* 0x0000001d001d7308 */ /* 0x000f220000002400 */
[----:B------:R-:W-:-:S07]  /*ef30*/  FSEL R207, R17, -INF , !P4 ;  /* 0xff80000011cf7808 */ /* 0x000fce0006000000 */
[----:B------:R-:W2:Y:S01]  /*ef40*/  MUFU.TANH R31, R31 ;  /* 0x0000001f001f7308 */ /* 0x000ea20000002400 */
[----:B------:R-:W-:-:S07]  /*ef50*/  ISETP.GT.AND P4, PT, R249, R248, PT ;  /* 0x000000f8f900720c */ /* 0x000fce0003f84270 */
[----:B------:R-:W3:Y:S01]  /*ef60*/  MUFU.TANH R9, R9 ;  /* 0x0000000900097308 */ /* 0x000ee20000002400 */
[----:B-1----:R-:W-:-:S07]  /*ef70*/  FSEL R190, R53, -INF , !P6 ;  /* 0xff80000035be7808 */ /* 0x002fce0007000000 */
[----:B------:R-:W1:Y:S01]  /*ef80*/  MUFU.TANH R8, R8 ;  /* 0x0000000800087308 */ /* 0x000e620000002400 */
[----:B--2---:R-:W-:-:S07]  /*ef90*/  FSEL R195, R55, -INF , !P3 ;  /* 0xff80000037c37808 */ /* 0x004fce0005800000 */
[----:B------:R-:W2:Y:S01]  /*efa0*/  MUFU.TANH R4, R4 ;  /* 0x0000000400047308 */ /* 0x000ea20000002400 */
[----:B------:R-:W-:Y:S01]  /*efb0*/  BAR.SYNC.DEFER_BLOCKING 0x0 ;  /* 0x0000000000007b1d */ /* 0x000fe20000010000 */
[C---:B------:R-:W-:Y:S02]  /*efc0*/  ISETP.GE.AND P6, PT, R0.reuse, R6, PT ;  /* 0x000000060000720c */ /* 0x040fe40003fc6270 */
[C---:B------:R-:W-:Y:S02]  /*efd0*/  ISETP.GE.AND P3, PT, R0.reuse, R5, PT ;  /* 0x000000050000720c */ /* 0x040fe40003f66270 */
[----:B------:R-:W-:Y:S02]  /*efe0*/  IADD3 R0, R0, 0xf9, RZ ;  /* 0x000000f900007810 */ /* 0x000fe40007ffe0ff */
[----:B---3--:R-:W-:Y:S02]  /*eff0*/  FSEL R202, R47, -INF , !P2 ;  /* 0xff8000002fca7808 */ /* 0x008fe40005000000 */
[----:B----4-:R-:W-:-:S02]  /*f000*/  FSEL R200, R29, -INF , !P5 ;  /* 0xff8000001dc87808 */ /* 0x010fc40006800000 */
[----:B------:R-:W-:Y:S02]  /*f010*/  FSEL R204, R31, -INF , !P1 ;  /* 0xff8000001fcc7808 */ /* 0x000fe40004800000 */
[-C--:B------:R-:W-:Y:S02]  /*f020*/  ISETP.GE.AND P2, PT, R2, R5.reuse, PT ;  /* 0x000000050200720c */ /* 0x080fe40003f46270 */
[C---:B------:R-:W-:Y:S02]  /*f030*/  ISETP.GE.AND P5, PT, R0.reuse, R6, PT ;  /* 0x000000060000720c */ /* 0x040fe40003fa6270 */
[----:B------:R-:W-:Y:S02]  /*f040*/  ISETP.GE.AND P1, PT, R0, R5, PT ;  /* 0x000000050000720c */ /* 0x000fe40003f26270 */
[----:B------:R-:W-:Y:S02]  /*f050*/  FSEL R211, R9, -INF , !P2 ;  /* 0xff80000009d37808 */ /* 0x000fe40005000000 */
[----:B------:R-:W-:-:S02]  /*f060*/  FSEL R24, R250, -INF , !P6 ;  /* 0xff800000fa187808 */ /* 0x000fc40007000000 */
[----:B-1----:R-:W-:Y:S02]  /*f070*/  FSEL R209, R8, -INF , !P5 ;  /* 0xff80000008d17808 */ /* 0x002fe40006800000 */
        /* <DEDUP_REMOVED lines=63> */
.L_x_3456:
[----:B------:R-:W-:-:S04]  /*f470*/  ULEA UR5, -UR6, URZ, 0x8 ;  /* 0x0000003f06057291 */ /* 0x000fc8000f8e413f */
[----:B------:R-:W-:Y:S02]  /*f480*/  USHF.R.S32.HI UR4, URZ, 0x1f, UR5 ;  /* 0x0000001f3f047899 */ /* 0x000fe40008011405 */
[----:B------:R-:W-:-:S04]  /*f490*/  MOV R4, UR5 ;  /* 0x0000000500047c02 */ /* 0x000fc80008000f00 */
[----:B------:R-:W-:Y:S02]  /*f4a0*/  MOV R0, UR4 ;  /* 0x0000000400007c02 */ /* 0x000fe40008000f00 */
.L_x_3457:
[----:B-----5:R-:W-:Y:S01]  /*f4b0*/  IADD3 R4, P1, R128, R4, RZ ;  /* 0x0000000480047210 */ /* 0x020fe20007f3e0ff */
        /* <DEDUP_REMOVED lines=61> */
.L_x_3455:
        /* <DEDUP_REMOVED lines=163> */
[----:B------:R3:W-:Y:S01]  /*102c0*/  MUFU.EX2 R59, R4 ;  /* 0x00000004003b7308 */ /* 0x0007e20000000800 */
        /* <DEDUP_REMOVED lines=9> */
[----:B------:R-:W-:-:S02]  /*10360*/  FMUL.FTZ R156, R156, R68 ;  /* 0x000000449c9c7220 */ /* 0x000fc40000410000 */
[-C--:B------:R-:W-:Y:S02]  /*10370*/  FMUL.FTZ R157, R157, R68.reuse ;  /* 0x000000449d9d7220 */ /* 0x080fe40000410000 */
[----:B---3--:R-:W-:Y:S02]  /*10380*/  FFMA.FTZ R4, R25, c[0x0][0x23c], -R0 ;  /* 0x00008f0019047a23 */ /* 0x008fe40000010800 */
[----:B------:R-:W-:Y:S02]  /*10390*/  FMUL.FTZ R136, R136, R68 ;  /* 0x0000004488887220 */ /* 0x000fe40000410000 */
[----:B------:R2:W-:Y:S01]  /*103a0*/  MUFU.EX2 R248, R4 ;  /* 0x0000000400f87308 */ /* 0x0005e20000000800 */
[----:B-1----:R-:W-:Y:S01]  /*103b0*/  FFMA.FTZ R3, R105, c[0x0][0x23c], -R2 ;  /* 0x00008f0069037a23 */ /* 0x002fe20000010802 */
[----:B------:R-:W-:Y:S01]  /*103c0*/  MOV R105, R13 ;  /* 0x0000000d00697202 */ /* 0x000fe20000000f00 */
[-C--:B----4-:R-:W-:Y:S01]  /*103d0*/  FMUL.FTZ R146, R146, R69.reuse ;  /* 0x0000004592927220 */ /* 0x090fe20000410000 */
[----:B------:R-:W1:Y:S01]  /*103e0*/  LDSM.16.MT88.4 R12, [R212+0xa000] ;  /* 0x00a00000d40c783b */ /* 0x000e620000004200 */
[----:B------:R-:W-:Y:S01]  /*103f0*/  FMUL.FTZ R147, R147, R69 ;  /* 0x0000004593937220 */ /* 0x000fe20000410000 */
[----:B------:R-:W-:Y:S01]  /*10400*/  F2FP.PACK_AB R6, R59, R105 ;  /* 0x000000693b06723e */ /* 0x000fe200000000ff */
[-C--:B------:R-:W-:Y:S01]  /*10410*/  FMUL.FTZ R150, R150, R69.reuse ;  /* 0x0000004596967220 */ /* 0x080fe20000410000 */
[----:B------:R3:W-:Y:S01]  /*10420*/  MUFU.EX2 R28, R3 ;  /* 0x00000003001c7308 */ /* 0x0007e20000000800 */
[----:B------:R-:W-:-:S02]  /*10430*/  FMUL.FTZ R151, R151, R69 ;  /* 0x0000004597977220 */ /* 0x000fc40000410000 */
[-C--:B------:R-:W-:Y:S02]  /*10440*/  FMUL.FTZ R154, R154, R69.reuse ;  /* 0x000000459a9a7220 */ /* 0x080fe40000410000 */
[-C--:B------:R-:W-:Y:S02]  /*10450*/  FMUL.FTZ R155, R155, R69.reuse ;  /* 0x000000459b9b7220 */ /* 0x080fe40000410000 */
[-C--:B------:R-:W-:Y:S02]  /*10460*/  FMUL.FTZ R158, R158, R69.reuse ;  /* 0x000000459e9e7220 */ /* 0x080fe40000410000 */
[----:B--2---:R-:W-:Y:S02]  /*10470*/  FFMA.FTZ R4, R30, c[0x0][0x23c], -R0 ;  /* 0x00008f001e047a23 */ /* 0x004fe40000010800 */
[----:B------:R-:W-:Y:S02]  /*10480*/  FMUL.FTZ R159, R159, R69 ;  /* 0x000000459f9f7220 */ /* 0x000fe40000410000 */
[----:B------:R-:W2:Y:S01]  /*10490*/  MUFU.EX2 R129, R4 ;  /* 0x0000000400817308 */ /* 0x000ea20000000800 */
[----:B------:R-:W-:-:S02]  /*104a0*/  FMUL.FTZ R137, R137, R68 ;  /* 0x0000004489897220 */ /* 0x000fc40000410000 */
[----:B---3--:R-:W-:Y:S02]  /*104b0*/  FFMA.FTZ R3, R34, c[0x0][0x23c], -R2 ;  /* 0x00008f0022037a23 */ /* 0x008fe40000010802 */
[-C--:B------:R-:W-:Y:S02]  /*104c0*/  FMUL.FTZ R138, R138, R69.reuse ;  /* 0x000000458a8a7220 */ /* 0x080fe40000410000 */
[-C--:B------:R-:W-:Y:S01]  /*104d0*/  FMUL.FTZ R139, R139, R69.reuse ;  /* 0x000000458b8b7220 */ /* 0x080fe20000410000 */
[----:B------:R3:W-:Y:S01]  /*104e0*/  MUFU.EX2 R43, R3 ;  /* 0x00000003002b7308 */ /* 0x0007e20000000800 */
[-C--:B------:R-:W-:Y:S02]  /*104f0*/  FMUL.FTZ R140, R140, R68.reuse ;  /* 0x000000448c8c7220 */ /* 0x080fe40000410000 */
[----:B------:R-:W-:Y:S02]  /*10500*/  FMUL.FTZ R141, R141, R68 ;  /* 0x000000448d8d7220 */ /* 0x000fe40000410000 */
[----:B------:R-:W-:-:S02]  /*10510*/  FMUL.FTZ R142, R142, R69 ;  /* 0x000000458e8e7220 */ /* 0x000fc40000410000 */
[-C--:B------:R-:W-:Y:S01]  /*10520*/  FMUL.FTZ R143, R143, R69.reuse ;  /* 0x000000458f8f7220 */ /* 0x080fe20000410000 */
[----:B--2---:R-:W-:Y:S01]  /*10530*/  F2FP.PACK_AB R5, R129, R248 ;  /* 0x000000f88105723e */ /* 0x004fe200000000ff */
[----:B------:R-:W-:Y:S02]  /*10540*/  FFMA.FTZ R4, R73, c[0x0][0x23c], -R0 ;  /* 0x00008f0049047a23 */ /* 0x000fe40000010800 */
[-C--:B------:R-:W-:Y:S02]  /*10550*/  FMUL.FTZ R160, R160, R68.reuse ;  /* 0x00000044a0a07220 */ /* 0x080fe40000410000 */
[----:B------:R2:W-:Y:S01]  /*10560*/  MUFU.EX2 R246, R4 ;  /* 0x0000000400f67308 */ /* 0x0005e20000000800 */
[----:B------:R-:W-:Y:S02]  /*10570*/  FMUL.FTZ R161, R161, R68 ;  /* 0x00000044a1a17220 */ /* 0x000fe40000410000 */
[----:B---3--:R-:W-:Y:S02]  /*10580*/  FFMA.FTZ R3, R106, c[0x0][0x23c], -R2 ;  /* 0x00008f006a037a23 */ /* 0x008fe40000010802 */
[----:B------:R-:W-:-:S02]  /*10590*/  FMUL.FTZ R162, R162, R69 ;  /* 0x00000045a2a27220 */ /* 0x000fc40000410000 */
[-C--:B------:R-:W-:Y:S01]  /*105a0*/  FMUL.FTZ R163, R163, R69.reuse ;  /* 0x00000045a3a37220 */ /* 0x080fe20000410000 */
[----:B------:R3:W-:Y:S01]  /*105b0*/  MUFU.EX2 R49, R3 ;  /* 0x0000000300317308 */ /* 0x0007e20000000800 */
[-C--:B------:R-:W-:Y:S02]  /*105c0*/  FMUL.FTZ R164, R164, R68.reuse ;  /* 0x00000044a4a47220 */ /* 0x080fe40000410000 */
[----:B------:R-:W-:Y:S02]  /*105d0*/  FMUL.FTZ R165, R165, R68 ;  /* 0x00000044a5a57220 */ /* 0x000fe40000410000 */
[-C--:B------:R-:W-:Y:S02]  /*105e0*/  FMUL.FTZ R166, R166, R69.reuse ;  /* 0x00000045a6a67220 */ /* 0x080fe40000410000 */
[----:B------:R-:W-:Y:S02]  /*105f0*/  FMUL.FTZ R167, R167, R69 ;  /* 0x00000045a7a77220 */ /* 0x000fe40000410000 */
[----:B--2---:R-:W-:-:S04]  /*10600*/  FFMA.FTZ R4, R32, c[0x0][0x23c], -R0 ;  /* 0x00008f0020047a23 */ /* 0x004fc80000010800 */
[----:B------:R2:W4:Y:S01]  /*10610*/  MUFU.EX2 R57, R4 ;  /* 0x0000000400397308 */ /* 0x0005220000000800 */
[----:B---3--:R-:W-:Y:S01]  /*10620*/  FFMA.FTZ R3, R40, c[0x0][0x23c], -R2 ;  /* 0x00008f0028037a23 */ /* 0x008fe20000010802 */
[----:B--2---:R-:W-:Y:S02]  /*10630*/  F2FP.PACK_AB R4, R41, R245 ;  /* 0x000000f52904723e */ /* 0x004fe400000000ff */
[----:B----4-:R-:W-:-:S07]  /*10640*/  F2FP.PACK_AB R7, R57, R246 ;  /* 0x000000f63907723e */ /* 0x010fce00000000ff */
[C---:B------:R-:W-:Y:S01]  /*10650*/  HMMA.16816.F32 R32, R4.reuse, R20, R144 ;  /* 0x000000140420723c */ /* 0x040fe20000001890 */
[----:B------:R2:W-:Y:S07]  /*10660*/  MUFU.EX2 R144, R3 ;  /* 0x0000000300907308 */ /* 0x0005ee0000000800 */
[C---:B------:R-:W-:Y:S01]  /*10670*/  HMMA.16816.F32 R44, R4.reuse, R22, R148 ;  /* 0x00000016042c723c */ /* 0x040fe20000001894 */
[----:B------:R-:W3:Y:S07]  /*10680*/  LDSM.16.MT88.4 R20, [R135+0xa800] ;  /* 0x00a800008714783b */ /* 0x000eee0000004200 */
[----:B-1----:R-:W-:Y:S01]  /*10690*/  HMMA.16816.F32 R52, R4, R12, R152 ;  /* 0x0000000c0434723c */ /* 0x002fe20000001898 */
[----:B--2---:R-:W-:Y:S01]  /*106a0*/  FFMA.FTZ R3, R108, c[0x0][0x23c], -R0 ;  /* 0x00008f006c037a23 */ /* 0x004fe20000010800 */
[----:B------:R-:W-:-:S02]  /*106b0*/  MOV R108, R28 ;  /* 0x0000001c006c7202 */ /* 0x000fc40000000f00 */
[----:B------:R-:W1:Y:S01]  /*106c0*/  LDSM.16.MT88.4 R28, [R214+0xa800] ;  /* 0x00a80000d61c783b */ /* 0x000e620000004200 */
[----:B------:R2:W-:Y:S03]  /*106d0*/  MUFU.EX2 R148, R3 ;  /* 0x0000000300947308 */ /* 0x0005e60000000800 */
[C---:B------:R-:W-:Y:S01]  /*106e0*/  HMMA.16816.F32 R156, R4.reuse, R14, R156 ;  /* 0x0000000e049c723c */ /* 0x040fe2000000189c */
[----:B------:R-:W4:Y:S07]  /*106f0*/  LDSM.16.MT88.4 R12, [R212+0xa800] ;  /* 0x00a80000d40c783b */ /* 0x000f2e0000004200 */
[----:B------:R-:W-:Y:S01]  /*10700*/  HMMA.16816.F32 R24, R4, R8, R136 ;  /* 0x000000080418723c */ /* 0x000fe20000001888 */
[----:B--2---:R-:W-:-:S06]  /*10710*/  FFMA.FTZ R3, R42, c[0x0][0x23c], -R0 ;  /* 0x00008f002a037a23 */ /* 0x004fcc0000010800 */
[----:B------:R-:W-:Y:S01]  /*10720*/  MOV R139, R246 ;  /* 0x000000f6008b7202 */ /* 0x000fe20000000f00 */
[C---:B------:R-:W-:Y:S01]  /*10730*/  HMMA.16816.F32 R36, R4.reuse, R10, R140 ;  /* 0x0000000a0424723c */ /* 0x040fe2000000188c */
[----:B------:R2:W1:Y:S01]  /*10740*/  MUFU.EX2 R40, R3 ;  /* 0x0000000300287308 */ /* 0x0004620000000800 */
[----:B------:R-:W3:Y:S05]  /*10750*/  LDSM.16.MT88.4 R8, [R213+0xa800] ;  /* 0x00a80000d508783b */ /* 0x000eea0000004200 */
[----:B------:R-:W-:Y:S01]  /*10760*/  MOV R141, R57 ;  /* 0x00000039008d7202 */ /* 0x000fe20000000f00 */
[C---:B------:R-:W-:Y:S08]  /*10770*/  HMMA.16816.F32 R160, R4.reuse, R16, R160 ;  /* 0x0000001004a0723c */ /* 0x040ff000000018a0 */
[----:B------:R-:W-:Y:S01]  /*10780*/  HMMA.16816.F32 R16, R4, R18, R164 ;  /* 0x000000120410723c */ /* 0x000fe200000018a4 */
[----:B--2---:R-:W-:-:S04]  /*10790*/  FFMA.FTZ R3, R110, c[0x0][0x23c], -R0 ;  /* 0x00008f006e037a23 */ /* 0x004fc80000010800 */
[----:B------:R2:W-:Y:S02]  /*107a0*/  MUFU.EX2 R51, R3 ;  /* 0x0000000300337308 */ /* 0x0005e40000000800 */
[----:B------:R-:W-:Y:S02]  /*107b0*/  F2FP.PACK_AB R4, R43, R108 ;  /* 0x0000006c2b04723e */ /* 0x000fe400000000ff */
[----:B-1----:R-:W-:Y:S02]  /*107c0*/  F2FP.PACK_AB R5, R40, R148 ;  /* 0x000000942805723e */ /* 0x002fe400000000ff */
[----:B------:R-:W-:Y:S01]  /*107d0*/  F2FP.PACK_AB R6, R144, R49 ;  /* 0x000000319006723e */ /* 0x000fe200000000ff */
[----:B--2---:R-:W-:-:S04]  /*107e0*/  FFMA.FTZ R3, R48, c[0x0][0x23c], -R0 ;  /* 0x00008f0030037a23 */ /* 0x004fc80000010800 */
        /* <DEDUP_REMOVED lines=11> */
[----:B------:R-:W2:Y:S01]  /*108a0*/  LDSM.16.MT88.4 R28, [R214+0xb000] ;  /* 0x00b00000d61c783b */ /* 0x000ea20000004200 */
[----:B-1----:R-:W-:-:S06]  /*108b0*/  FFMA.FTZ R3, R112, c[0x0][0x23c], -R2 ;  /* 0x00008f0070037a23 */ /* 0x002fcc0000010802 */
[C---:B----4-:R-:W-:Y:S01]  /*108c0*/  HMMA.16816.F32 R52, R4.reuse, R12, R52 ;  /* 0x0000000c0434723c */ /* 0x050fe20000001834 */
[----:B------:R-:W-:Y:S01]  /*108d0*/  MOV R112, R51 ;  /* 0x0000003300707202 */ /* 0x000fe20000000f00 */
        /* <DEDUP_REMOVED lines=13> */
[----:B-1----:R-:W-:-:S06]  /*109b0*/  FFMA.FTZ R3, R58, c[0x0][0x23c], -R0 ;  /* 0x00008f003a037a23 */ /* 0x002fcc0000010800 */
        /* <DEDUP_REMOVED lines=17> */
[----:B------:R1:W-:Y:S02]  /*10ad0*/  MUFU.EX2 R138, R3 ;  /* 0x00000003008a7308 */ /* 0x0003e40000000800 */
[C---:B------:R-:W-:Y:S08]  /*10ae0*/  HMMA.16816.F32 R32, R4.reuse, R28, R32 ;  /* 0x0000001c0420723c */ /* 0x040ff00000001820 */
[----:B------:R-:W-:Y:S01]  /*10af0*/  HMMA.16816.F32 R44, R4, R30, R44 ;  /* 0x0000001e042c723c */ /* 0x000fe2000000182c */
[----:B------:R-:W3:Y:S01]  /*10b00*/  LDSM.16.MT88.4 R28, [R214+0xb800] ;  /* 0x00b80000d61c783b */ /* 0x000ee20000004200 */
[----:B-1----:R-:W-:-:S06]  /*10b10*/  FFMA.FTZ R3, R122, c[0x0][0x23c], -R2 ;  /* 0x00008f007a037a23 */ /* 0x002fcc0000010802 */
[C---:B----4-:R-:W-:Y:S01]  /*10b20*/  HMMA.16816.F32 R52, R4.reuse, R12, R52 ;  /* 0x0000000c0434723c */ /* 0x050fe20000001834 */
[----:B------:R-:W-:Y:S01]  /*10b30*/  MOV R122, R41 ;  /* 0x00000029007a7202 */ /* 0x000fe20000000f00 */
[----:B------:R1:W-:Y:S06]  /*10b40*/  MUFU.EX2 R252, R3 ;  /* 0x0000000300fc7308 */ /* 0x0003ec0000000800 */
[C---:B------:R-:W-:Y:S01]  /*10b50*/  HMMA.16816.F32 R64, R4.reuse, R14, R64 ;  /* 0x0000000e0440723c */ /* 0x040fe20000001840 */
[----:B------:R-:W4:Y:S07]  /*10b60*/  LDSM.16.MT88.4 R12, [R212+0xb800] ;  /* 0x00b80000d40c783b */ /* 0x000f2e0000004200 */
[----:B------:R-:W-:Y:S01]  /*10b70*/  HMMA.16816.F32 R160, R4, R8, R160 ;  /* 0x0000000804a0723c */ /* 0x000fe200000018a0 */
[----:B-1----:R-:W-:Y:S01]  /*10b80*/  FFMA.FTZ R3, R72, c[0x0][0x23c], -R2 ;  /* 0x00008f0048037a23 */ /* 0x002fe20000010802 */
[----:B------:R-:W-:-:S03]  /*10b90*/  MOV R72, R137 ;  /* 0x0000008900487202 */ /* 0x000fc60000000f00 */
[----:B------:R1:W1:Y:S03]  /*10ba0*/  MUFU.EX2 R251, R3 ;  /* 0x0000000300fb7308 */ /* 0x0002660000000800 */
[----:B------:R-:W-:Y:S01]  /*10bb0*/  HMMA.16816.F32 R16, R4, R10, R16 ;  /* 0x0000000a0410723c */ /* 0x000fe20000001810 */
[----:B------:R-:W2:Y:S01]  /*10bc0*/  LDSM.16.MT88.4 R8, [R213+0xb800] ;  /* 0x00b80000d508783b */ /* 0x000ea20000004200 */
[----:B-1----:R-:W-:-:S05]  /*10bd0*/  FFMA.FTZ R3, R123, c[0x0][0x23c], -R0 ;  /* 0x00008f007b037a23 */ /* 0x002fca0000010800 */
[----:B------:R-:W-:Y:S01]  /*10be0*/  F2FP.PACK_AB R6, R251, R252 ;  /* 0x000000fcfb06723e */ /* 0x000fe200000000ff */
[----:B------:R1:W-:Y:S02]  /*10bf0*/  MUFU.EX2 R250, R3 ;  /* 0x0000000300fa7308 */ /* 0x0003e40000000800 */
[----:B-1----:R-:W-:Y:S01]  /*10c00*/  FFMA.FTZ R3, R74, c[0x0][0x23c], -R0 ;  /* 0x00008f004a037a23 */ /* 0x002fe20000010800 */
[----:B------:R-:W-:Y:S02]  /*10c10*/  MOV R74, R138 ;  /* 0x0000008a004a7202 */ /* 0x000fe40000000f00 */
[----:B------:R-:W-:-:S03]  /*10c20*/  MOV R138, R59 ;  /* 0x0000003b008a7202 */ /* 0x000fc60000000f00 */
[----:B------:R1:W1:Y:S01]  /*10c30*/  MUFU.EX2 R249, R3 ;  /* 0x0000000300f97308 */ /* 0x0002620000000800 */
[----:B------:R-:W-:Y:S01]  /*10c40*/  F2FP.PACK_AB R4, R74, R70 ;  /* 0x000000464a04723e */ /* 0x000fe200000000ff */
[----:B-1----:R-:W-:Y:S01]  /*10c50*/  FFMA.FTZ R3, R124, c[0x0][0x23c], -R0 ;  /* 0x00008f007c037a23 */ /* 0x002fe20000010800 */
[----:B------:R-:W-:-:S05]  /*10c60*/  F2FP.PACK_AB R5, R249, R250 ;  /* 0x000000faf905723e */ /* 0x000fca00000000ff */
[----:B------:R1:W-:Y:S02]  /*10c70*/  MUFU.EX2 R248, R3 ;  /* 0x0000000300f87308 */ /* 0x0003e40000000800 */
[----:B-1----:R-:W-:Y:S01]  /*10c80*/  FFMA.FTZ R3, R75, c[0x0][0x23c], -R0 ;  /* 0x00008f004b037a23 */ /* 0x002fe20000010800 */
[----:B------:R-:W-:-:S05]  /*10c90*/  MOV R75, R141 ;  /* 0x0000008d004b7202 */ /* 0x000fca0000000f00 */
[----:B------:R1:W1:Y:S02]  /*10ca0*/  MUFU.EX2 R247, R3 ;  /* 0x0000000300f77308 */ /* 0x0002640000000800 */
[----:B-1----:R-:W-:Y:S01]  /*10cb0*/  FFMA.FTZ R3, R126, c[0x0][0x23c], -R2 ;  /* 0x00008f007e037a23 */ /* 0x002fe20000010802 */
[----:B------:R-:W-:-:S05]  /*10cc0*/  F2FP.PACK_AB R7, R247, R248 ;  /* 0x000000f8f707723e */ /* 0x000fca00000000ff */
[----:B------:R1:W-:Y:S02]  /*10cd0*/  MUFU.EX2 R167, R3 ;  /* 0x0000000300a77308 */ /* 0x0003e40000000800 */
[C---:B--2---:R-:W-:Y:S08]  /*10ce0*/  HMMA.16816.F32 R56, R4.reuse, R22, R36 ;  /* 0x000000160438723c */ /* 0x044ff00000001824 */
[----:B---3--:R-:W-:Y:S01]  /*10cf0*/  HMMA.16816.F32 R40, R4, R28, R32 ;  /* 0x0000001c0428723c */ /* 0x008fe20000001820 */
[----:B-1----:R-:W-:Y:S01]  /*10d00*/  FFMA.FTZ R3, R76, c[0x0][0x23c], -R2 ;  /* 0x00008f004c037a23 */ /* 0x002fe20000010802 */
[----:B------:R-:W-:-:S03]  /*10d10*/  MOV R76, R120 ;  /* 0x00000078004c7202 */ /* 0x000fc60000000f00 */
[----:B------:R1:W2:Y:S03]  /*10d20*/  MUFU.EX2 R246, R3 ;  /* 0x0000000300f67308 */ /* 0x0002a60000000800 */
[C---:B------:R-:W-:Y:S01]  /*10d30*/  HMMA.16816.F32 R48, R4.reuse, R20, R24 ;  /* 0x000000140430723c */ /* 0x040fe20000001818 */
[----:B------:R-:W3:Y:S04]  /*10d40*/  LDSM.16.MT88.4 R24, [R135+0xc000] ;  /* 0x00c000008718783b */ /* 0x000ee80000004200 */
[----:B------:R-:W-:Y:S03]  /*10d50*/  LDSM.16.MT88.4 R20, [R214+0xc000] ;  /* 0x00c00000d614783b */ /* 0x000fe60000004200 */
[----:B------:R-:W-:Y:S01]  /*10d60*/  HMMA.16816.F32 R36, R4, R30, R44 ;  /* 0x0000001e0424723c */ /* 0x000fe2000000182c */
[----:B-1----:R-:W-:-:S07]  /*10d70*/  FFMA.FTZ R3, R127, c[0x0][0x23c], -R2 ;  /* 0x00008f007f037a23 */ /* 0x002fce0000010802 */
        /* <DEDUP_REMOVED lines=9> */
[----:B------:R-:W3:Y:S01]  /*10e10*/  LDSM.16.MT88.4 R8, [R213+0xc000] ;  /* 0x00c00000d508783b */ /* 0x000ee20000004200 */
[----:B------:R-:W-:Y:S02]  /*10e20*/  MOV R161, R148 ;  /* 0x0000009400a17202 */ /* 0x000fe40000000f00 */
[----:B------:R-:W-:Y:S02]  /*10e30*/  MOV R160, R136 ;  /* 0x0000008800a07202 */ /* 0x000fe40000000f00 */
[----:B------:R-:W-:Y:S02]  /*10e40*/  MOV R163, R111 ;  /* 0x0000006f00a37202 */ /* 0x000fe40000000f00 */
[----:B--2---:R-:W-:-:S02]  /*10e50*/  F2FP.PACK_AB R4, R246, R167 ;  /* 0x000000a7f604723e */ /* 0x004fc400000000ff */
[----:B------:R-:W-:Y:S01]  /*10e60*/  MOV R162, R110 ;  /* 0x0000006e00a27202 */ /* 0x000fe20000000f00 */
[----:B-1----:R-:W-:Y:S01]  /*10e70*/  FFMA.FTZ R3, R131, c[0x0][0x23c], -R0 ;  /* 0x00008f0083037a23 */ /* 0x002fe20000010800 */
[----:B------:R-:W-:-:S03]  /*10e80*/  F2FP.PACK_AB R6, R165, R166 ;  /* 0x000000a6a506723e */ /* 0x000fc600000000ff */
        /* <DEDUP_REMOVED lines=23> */
[C---:B------:R-:W-:Y:S01]  /*11000*/  HMMA.16816.F32 R28, R4.reuse, R8, R28 ;  /* 0x00000008041c723c */ /* 0x040fe2000000181c */
[----:B------:R-:W-:Y:S01]  /*11010*/  MOV R168, R106 ;  /* 0x0000006a00a87202 */ /* 0x000fe20000000f00 */
[----:B------:R1:W-:Y:S06]  /*11020*/  MUFU.EX2 R154, R3 ;  /* 0x00000003009a7308 */ /* 0x0003ec0000000800 */
        /* <DEDUP_REMOVED lines=52> */
[----:B------:R1:W-:Y:S04]  /*11370*/  MUFU.EX2 R144, R3 ;  /* 0x0000000300907308 */ /* 0x0003e80000000800 */
[----:B------:R-:W-:Y:S01]  /*11380*/  FFMA.FTZ R68, R175, R68, R245 ;  /* 0x00000044af447223 */ /* 0x000fe200000100f5 */
[----:B------:R-:W-:-:S03]  /*11390*/  MOV R175, R62 ;  /* 0x0000003e00af7202 */ /* 0x000fc60000000f00 */
[----:B------:R-:W-:Y:S02]  /*113a0*/  FADD.FTZ R68, R86, R68 ;  /* 0x0000004456447221 */ /* 0x000fe40000010000 */
[----:B-1----:R-:W-:Y:S01]  /*113b0*/  FFMA.FTZ R3, R87, c[0x0][0x23c], -R0 ;  /* 0x00008f0057037a23 */ /* 0x002fe20000010800 */
[----:B------:R-:W-:-:S03]  /*113c0*/  MOV R87, R60 ;  /* 0x0000003c00577202 */ /* 0x000fc60000000f00 */
        /* <DEDUP_REMOVED lines=55> */
[----:B------:R-:W-:Y:S01]  /*11740*/  LDSM.16.MT88.4 R28, [R135+0xe800] ;  /* 0x00e80000871c783b */ /* 0x000fe20000004200 */
        /* <DEDUP_REMOVED lines=34> */
[----:B------:R-:W2:Y:S07]  /*11970*/  LDSM.16.MT88.4 R8, [R213+0xe800] ;  /* 0x00e80000d508783b */ /* 0x000eae0000004200 */
[----:B------:R-:W-:Y:S01]  /*11980*/  HMMA.16816.F32 R44, R4, R20, R44 ;  /* 0x00000014042c723c */ /* 0x000fe2000000182c */
[----:B-1----:R-:W-:-:S04]  /*11990*/  FFMA.FTZ R3, R98, c[0x0][0x23c], -R2 ;  /* 0x00008f0062037a23 */ /* 0x002fc80000010802 */
[----:B------:R1:W1:Y:S03]  /*119a0*/  MUFU.EX2 R114, R3 ;  /* 0x0000000300727308 */ /* 0x0002660000000800 */
[----:B------:R-:W-:Y:S01]  /*119b0*/  HMMA.16816.F32 R52, R4, R22, R52 ;  /* 0x000000160434723c */ /* 0x000fe20000001834 */
[----:B------:R-:W-:Y:S06]  /*119c0*/  LDSM.16.MT88.4 R20, [R135+0xf000] ;  /* 0x00f000008714783b */ /* 0x000fec0000004200 */
        /* <DEDUP_REMOVED lines=20> */
[----:B------:R-:W-:Y:S01]  /*11b10*/  HMMA.16816.F32 R44, R4, R8, R40 ;  /* 0x00000008042c723c */ /* 0x000fe20000001828 */
[----:B-1----:R-:W-:-:S07]  /*11b20*/  FFMA.FTZ R3, R183, c[0x0][0x23c], -R2 ;  /* 0x00008f00b7037a23 */ /* 0x002fce0000010802 */
        /* <DEDUP_REMOVED lines=8> */
[----:B------:R-:W-:Y:S07]  /*11bb0*/  HMMA.16816.F32 R56, R4, R30, R56 ;  /* 0x0000001e0438723c */ /* 0x000fee0000001838 */
        /* <DEDUP_REMOVED lines=15> */
[----:B-1----:R-:W-:Y:S01]  /*11cb0*/  HMMA.16816.F32 R48, R4, R8, R44 ;  /* 0x000000080430723c */ /* 0x002fe2000000182c */
[----:B--2---:R-:W-:-:S04]  /*11cc0*/  FFMA.FTZ R3, R103, c[0x0][0x23c], -R2 ;  /* 0x00008f0067037a23 */ /* 0x004fc80000010802 */
[----:B------:R1:W2:Y:S03]  /*11cd0*/  MUFU.EX2 R97, R3 ;  /* 0x0000000300617308 */ /* 0x0002a60000000800 */
[C---:B------:R-:W-:Y:S01]  /*11ce0*/  HMMA.16816.F32 R44, R4.reuse, R10, R16 ;  /* 0x0000000a042c723c */ /* 0x040fe20000001810 */
[----:B------:R-:W3:Y:S04]  /*11cf0*/  LDSM.16.MT88.4 R8, [R213+0xf800] ;  /* 0x00f80000d508783b */ /* 0x000ee80000004200 */
[----:B------:R-:W-:Y:S03]  /*11d00*/  LDSM.16.MT88.4 R16, [R214+0x10000] ;  /* 0x01000000d610783b */ /* 0x000fe60000004200 */
[----:B------:R-:W-:Y:S01]  /*11d10*/  HMMA.16816.F32 R28, R4, R20, R32 ;  /* 0x00000014041c723c */ /* 0x000fe20000001820 */
[----:B-1----:R-:W-:-:S07]  /*11d20*/  FFMA.FTZ R3, R189, c[0x0][0x23c], -R2 ;  /* 0x00008f00bd037a23 */ /* 0x002fce0000010802 */
[C---:B------:R-:W-:Y:S01]  /*11d30*/  HMMA.16816.F32 R32, R4.reuse, R24, R36 ;  /* 0x000000180420723c */ /* 0x040fe20000001824 */
[----:B------:R1:W-:Y:S07]  /*11d40*/  MUFU.EX2 R96, R3 ;  /* 0x0000000300607308 */ /* 0x0003ee0000000800 */
[C---:B------:R-:W-:Y:S01]  /*11d50*/  HMMA.16816.F32 R36, R4.reuse, R26, R52 ;  /* 0x0000001a0424723c */ /* 0x040fe20000001834 */
[----:B------:R-:W-:Y:S06]  /*11d60*/  LDSM.16.MT88.4 R24, [R214+0xf800] ;  /* 0x00f80000d618783b */ /* 0x000fec0000004200 */
[----:B------:R-:W-:Y:S01]  /*11d70*/  FFMA.FTZ R52, R175, R69, R87 ;  /* 0x00000045af347223 */ /* 0x000fe20000010057 */
[----:B------:R-:W-:Y:S01]  /*11d80*/  MOV R175, R85 ;  /* 0x0000005500af7202 */ /* 0x000fe20000000f00 */
[----:B------:R-:W-:Y:S01]  /*11d90*/  HMMA.16816.F32 R60, R4, R22, R56 ;  /* 0x00000016043c723c */ /* 0x000fe20000001838 */
[----:B------:R-:W4:Y:S01]  /*11da0*/  LDSM.16.MT88.4 R20, [R135+0xf800] ;  /* 0x00f800008714783b */ /* 0x000f220000004200 */
[----:B-1----:R-:W-:-:S04]  /*11db0*/  FFMA.FTZ R3, R104, c[0x0][0x23c], -R2 ;  /* 0x00008f0068037a23 */ /* 0x002fc80000010802 */
[----:B------:R1:W1:Y:S02]  /*11dc0*/  MUFU.EX2 R94, R3 ;  /* 0x00000003005e7308 */ /* 0x0002640000000800 */
[----:B------:R-:W-:Y:S01]  /*11dd0*/  HMMA.16816.F32 R64, R4, R14, R64 ;  /* 0x0000000e0440723c */ /* 0x000fe20000001840 */
[----:B------:R-:W3:Y:S06]  /*11de0*/  LDSM.16.MT88.4 R12, [R212+0xf800] ;  /* 0x00f80000d40c783b */ /* 0x000eec0000004200 */
[----:B--2---:R-:W-:Y:S01]  /*11df0*/  F2FP.PACK_AB R4, R97, R95 ;  /* 0x0000005f6104723e */ /* 0x004fe200000000ff */
[----:B-1----:R-:W-:Y:S01]  /*11e00*/  FFMA.FTZ R3, R192, c[0x0][0x23c], -R0 ;  /* 0x00008f00c0037a23 */ /* 0x002fe20000010800 */
[----:B------:R-:W-:-:S03]  /*11e10*/  F2FP.PACK_AB R6, R94, R96 ;  /* 0x000000605e06723e */ /* 0x000fc600000000ff */
        /* <DEDUP_REMOVED lines=11> */
[C---:B---3--:R-:W-:Y:S07]  /*11ed0*/  HMMA.16816.F32 R48, R4.reuse, R8, R48 ;  /* 0x000000080430723c */ /* 0x048fee0000001830 */
[----:B------:R-:W-:Y:S01]  /*11ee0*/  FADD.FTZ R8, R177, R68 ;  /* 0x00000044b1087221 */ /* 0x000fe20000010000 */
[----:B------:R-:W-:Y:S01]  /*11ef0*/  MOV R177, R77 ;  /* 0x0000004d00b17202 */ /* 0x000fe20000000f00 */
[----:B----4-:R-:W-:Y:S02]  /*11f00*/  HMMA.16816.F32 R56, R4, R20, R28 ;  /* 0x000000140438723c */ /* 0x010fe4000000181c */
[----:B------:R-:W-:Y:S01]  /*11f10*/  FADD.FTZ R8, R175, R8 ;  /* 0x00000008af087221 */ /* 0x000fe20000010000 */
[----:B------:R-:W-:Y:S01]  /*11f20*/  MOV R175, R79 ;  /* 0x0000004f00af7202 */ /* 0x000fe20000000f00 */
[----:B-1----:R-:W-:-:S04]  /*11f30*/  FFMA.FTZ R3, R118, c[0x0][0x23c], -R2 ;  /* 0x00008f0076037a23 */ /* 0x002fc80000010802 */
[----:B------:R1:W2:Y:S01]  /*11f40*/  MUFU.EX2 R89, R3 ;  /* 0x0000000300597308 */ /* 0x0002a20000000800 */
[C---:B------:R-:W-:Y:S08]  /*11f50*/  HMMA.16816.F32 R32, R4.reuse, R24, R32 ;  /* 0x000000180420723c */ /* 0x040ff00000001820 */
[----:B------:R-:W-:Y:S01]  /*11f60*/  HMMA.16816.F32 R28, R4, R26, R36 ;  /* 0x0000001a041c723c */ /* 0x000fe20000001824 */
[----:B------:R-:W3:Y:S01]  /*11f70*/  LDSM.16.MT88.4 R24, [R212+0x10000] ;  /* 0x01000000d418783b */ /* 0x000ee20000004200 */
[----:B-1----:R-:W-:-:S06]  /*11f80*/  FFMA.FTZ R3, R196, c[0x0][0x23c], -R2 ;  /* 0x00008f00c4037a23 */ /* 0x002fcc0000010802 */
[C---:B------:R-:W-:Y:S01]  /*11f90*/  HMMA.16816.F32 R60, R4.reuse, R22, R60 ;  /* 0x00000016043c723c */ /* 0x040fe2000000183c */
[----:B------:R-:W1:Y:S01]  /*11fa0*/  LDSM.16.MT88.4 R20, [R135+0x10000] ;  /* 0x010000008714783b */ /* 0x000e620000004200 */
[----:B------:R4:W-:Y:S06]  /*11fb0*/  MUFU.EX2 R87, R3 ;  /* 0x0000000300577308 */ /* 0x0009ec0000000800 */
[C---:B------:R-:W-:Y:S08]  /*11fc0*/  HMMA.16816.F32 R36, R4.reuse, R12, R40 ;  /* 0x0000000c0424723c */ /* 0x040ff00000001828 */
[----:B------:R-:W-:Y:S01]  /*11fd0*/  HMMA.16816.F32 R40, R4, R14, R64 ;  /* 0x0000000e0428723c */ /* 0x000fe20000001840 */
[----:B------:R-:W1:Y:S01]  /*11fe0*/  LDSM.16.MT88.4 R12, [R213+0x10000] ;  /* 0x01000000d50c783b */ /* 0x000e620000004200 */
[----:B----4-:R-:W-:-:S04]  /*11ff0*/  FFMA.FTZ R3, R180, c[0x0][0x23c], -R2 ;  /* 0x00008f00b4037a23 */ /* 0x010fc80000010802 */
[----:B------:R4:W3:Y:S02]  /*12000*/  MUFU.EX2 R86, R3 ;  /* 0x0000000300567308 */ /* 0x0008e40000000800 */
        /* <DEDUP_REMOVED lines=12> */
[----:B--2---:R-:W-:Y:S01]  /*120d0*/  FADD.FTZ R3, R178, R52 ;  /* 0x00000034b2037221 */ /* 0x004fe20000010000 */
[----:B------:R-:W-:Y:S02]  /*120e0*/  MOV R178, R161 ;  /* 0x000000a100b27202 */ /* 0x000fe40000000f00 */
[----:B------:R-:W-:Y:S01]  /*120f0*/  MOV R161, R162 ;  /* 0x000000a200a17202 */ /* 0x000fe20000000f00 */
[----:B------:R-:W-:Y:S01]  /*12100*/  FADD.FTZ R9, R176, R3 ;  /* 0x00000003b0097221 */ /* 0x000fe20000010000 */
[----:B------:R-:W-:Y:S01]  /*12110*/  MOV R176, R78 ;  /* 0x0000004e00b07202 */ /* 0x000fe20000000f00 */
[----:B------:R-:W-:Y:S01]  /*12120*/  FFMA.FTZ R3, R201, c[0x0][0x23c], -R2 ;  /* 0x00008f00c9037a23 */ /* 0x000fe20000010802 */
[----:B------:R-:W-:Y:S01]  /*12130*/  MOV R162, R163 ;  /* 0x000000a300a27202 */ /* 0x000fe20000000f00 */
[----:B------:R-:W-:Y:S01]  /*12140*/  FADD.FTZ R9, R75, R9 ;  /* 0x000000094b097221 */ /* 0x000fe20000010000 */
[----:B------:R-:W-:Y:S01]  /*12150*/  MOV R163, R76 ;  /* 0x0000004c00a37202 */ /* 0x000fe20000000f00 */
[----:B------:R2:W-:Y:S01]  /*12160*/  MUFU.EX2 R79, R3 ;  /* 0x00000003004f7308 */ /* 0x0005e20000000800 */
[----:B---3--:R-:W-:Y:S01]  /*12170*/  F2FP.PACK_AB R7, R81, R83 ;  /* 0x000000535107723e */ /* 0x008fe200000000ff */
[----:B------:R-:W-:-:S04]  /*12180*/  FADD.FTZ R9, R178, R9 ;  /* 0x00000009b2097221 */ /* 0x000fc80000010000 */
[----:B------:R-:W-:Y:S01]  /*12190*/  FADD.FTZ R9, R163, R9 ;  /* 0x00000009a3097221 */ /* 0x000fe20000010000 */
[----:B------:R-:W-:Y:S01]  /*121a0*/  MOV R163, R74 ;  /* 0x0000004a00a37202 */ /* 0x000fe20000000f00 */
[----:B------:R-:W-:Y:S01]  /*121b0*/  HMMA.16816.F32 R64, R4, R24, R36 ;  /* 0x000000180440723c */ /* 0x000fe20000001824 */
[----:B--2---:R-:W-:-:S07]  /*121c0*/  FFMA.FTZ R3, R187, c[0x0][0x23c], -R2 ;  /* 0x00008f00bb037a23 */ /* 0x004fce0000010802 */
[C---:B------:R-:W-:Y:S01]  /*121d0*/  HMMA.16816.F32 R40, R4.reuse, R26, R40 ;  /* 0x0000001a0428723c */ /* 0x040fe20000001828 */
[----:B------:R-:W2:Y:S01]  /*121e0*/  LDSM.16.MT88.4 R24, [R214+0x10800] ;  /* 0x01080000d618783b */ /* 0x000ea20000004200 */
[----:B------:R3:W4:Y:S06]  /*121f0*/  MUFU.EX2 R80, R3 ;  /* 0x0000000300507308 */ /* 0x00072c0000000800 */
[C---:B-1----:R-:W-:Y:S08]  /*12200*/  HMMA.16816.F32 R52, R4.reuse, R20, R56 ;  /* 0x000000140434723c */ /* 0x042ff00000001838 */
[----:B------:R-:W-:Y:S01]  /*12210*/  HMMA.16816.F32 R56, R4, R22, R60 ;  /* 0x000000160438723c */ /* 0x000fe2000000183c */
[----:B------:R-:W1:Y:S01]  /*12220*/  LDSM.16.MT88.4 R20, [R135+0x10800] ;  /* 0x010800008714783b */ /* 0x000e620000004200 */
[----:B---3--:R-:W-:-:S04]  /*12230*/  FFMA.FTZ R3, R203, c[0x0][0x23c], -R2 ;  /* 0x00008f00cb037a23 */ /* 0x008fc80000010802 */
[----:B------:R3:W-:Y:S02]  /*12240*/  MUFU.EX2 R78, R3 ;  /* 0x00000003004e7308 */ /* 0x0007e40000000800 */
[C---:B------:R-:W-:Y:S08]  /*12250*/  HMMA.16816.F32 R32, R4.reuse, R16, R32 ;  /* 0x000000100420723c */ /* 0x040ff00000001820 */
[----:B------:R-:W-:Y:S01]  /*12260*/  HMMA.16816.F32 R60, R4, R18, R28 ;  /* 0x00000012043c723c */ /* 0x000fe2000000181c */
[----:B------:R-:W1:Y:S01]  /*12270*/  LDSM.16.MT88.4 R16, [R212+0x10800] ;  /* 0x01080000d410783b */ /* 0x000e620000004200 */
[----:B---3--:R-:W-:-:S06]  /*12280*/  FFMA.FTZ R3, R190, c[0x0][0x23c], -R2 ;  /* 0x00008f00be037a23 */ /* 0x008fcc0000010802 */
[C---:B------:R-:W-:Y:S01]  /*12290*/  HMMA.16816.F32 R48, R4.reuse, R12, R48 ;  /* 0x0000000c0430723c */ /* 0x040fe20000001830 */
[----:B------:R3:W2:Y:S07]  /*122a0*/  MUFU.EX2 R77, R3 ;  /* 0x00000003004d7308 */ /* 0x0006ae0000000800 */
        /* <DEDUP_REMOVED lines=49> */
[----:B------:R-:W-:Y:S02]  /*125c0*/  FADD.FTZ R8, R156, R8 ;  /* 0x000000089c087221 */ /* 0x000fe40000010000 */
        /* <DEDUP_REMOVED lines=29> */
[----:B------:R-:W-:Y:S01]  /*127a0*/  HMMA.16816.F32 R48, R4, R12, R48 ;  /* 0x0000000c0430723c */ /* 0x000fe20000001830 */
[----:B------:R-:W-:-:S02]  /*127b0*/  FADD.FTZ R3, R143, R3 ;  /* 0x000000038f037221 */ /* 0x000fc40000010000 */
[----:B------:R-:W-:Y:S01]  /*127c0*/  FADD.FTZ R8, R138, R8 ;  /* 0x000000088a087221 */ /* 0x000fe20000010000 */
[----:B------:R-:W-:Y:S01]  /*127d0*/  LDSM.16.MT88.4 R140, [R135+0x11800] ;  /* 0x01180000878c783b */ /* 0x000fe20000004200 */
[----:B------:R-:W-:Y:S02]  /*127e0*/  FADD.FTZ R3, R136, R3 ;  /* 0x0000000388037221 */ /* 0x000fe40000010000 */
[----:B------:R-:W-:Y:S01]  /*127f0*/  FADD.FTZ R8, R137, R8 ;  /* 0x0000000889087221 */ /* 0x000fe20000010000 */
[----:B------:R-:W-:Y:S01]  /*12800*/  HMMA.16816.F32 R44, R4, R14, R44 ;  /* 0x0000000e042c723c */ /* 0x000fe2000000182c */
[----:B------:R-:W-:Y:S01]  /*12810*/  FADD.FTZ R3, R133, R3 ;  /* 0x0000000385037221 */ /* 0x000fe20000010000 */
[----:B------:R-:W2:Y:S01]  /*12820*/  LDSM.16.MT88.4 R12, [R212+0x11000] ;  /* 0x01100000d40c783b */ /* 0x000ea20000004200 */
        /* <DEDUP_REMOVED lines=120> */
.L_x_3452:
[----:B--2---:R-:W-:Y:S05]  /*12fb0*/  @!P4 BRA `(.L_x_3458) ;  /* 0x000063a00000c947 */ /* 0x004fea0003800000 */
[----:B------:R-:W-:Y:S01]  /*12fc0*/  ULDC UR8, c[0x0][0x1a0] ;  /* 0x0000680000087ab9 */ /* 0x000fe20000000800 */
[----:B------:R-:W-:Y:S01]  /*12fd0*/  IMAD.MOV.U32 R133, RZ, RZ, R3 ;  /* 0x000000ffff857224 */ /* 0x000fe200078e0003 */
[----:B------:R-:W-:Y:S01]  /*12fe0*/  ULEA UR5, -UR8, URZ, 0x8 ;  /* 0x0000003f08057291 */ /* 0x000fe2000f8e413f */
[----:B------:R-:W-:Y:S01]  /*12ff0*/  IMAD.MOV.U32 R132, RZ, RZ, R36 ;  /* 0x000000ffff847224 */ /* 0x000fe200078e0024 */
[----:B------:R-:W-:Y:S02]  /*13000*/  UMOV UR10, 0x5 ;  /* 0x00000005000a7882 */ /* 0x000fe40000000000 */
[----:B------:R-:W-:-:S02]  /*13010*/  USHF.R.S32.HI UR4, URZ, 0x1f, UR5 ;  /* 0x0000001f3f047899 */ /* 0x000fc40008011405 */
[----:B------:R-:W-:Y:S01]  /*13020*/  ULDC UR9, c[0x0][0x1a4] ;  /* 0x0000690000097ab9 */ /* 0x000fe20000000800 */
[----:B-1----:R-:W-:Y:S01]  /*13030*/  MOV R2, UR5 ;  /* 0x0000000500027c02 */ /* 0x002fe20008000f00 */
[----:B------:R-:W-:Y:S02]  /*13040*/  USHF.L.U64.HI UR9, UR8, UR10, UR9 ;  /* 0x0000000a08097299 */ /* 0x000fe40008010209 */
[----:B------:R-:W-:Y:S01]  /*13050*/  MOV R0, UR4 ;  /* 0x0000000400007c02 */ /* 0x000fe20008000f00 */
[----:B------:R-:W-:Y:S02]  /*13060*/  USHF.L.U32 UR8, UR8, 0x5, URZ ;  /* 0x0000000508087899 */ /* 0x000fe4000800063f */
[----:B------:R-:W-:Y:S02]  /*13070*/  ULDC UR4, c[0x0][0x19c] ;  /* 0x0000670000047ab9 */ /* 0x000fe40000000800 */
.L_x_3462:
[----:B------:R-:W2:Y:S01]  /*13080*/  LDL.LU R16, [R1+0x8] ;  /* 0x0000080001107983 */ /* 0x000ea20000300800 */
[----:B------:R-:W-:Y:S01]  /*13090*/  ULDC UR7, c[0x0][0x1a0] ;  /* 0x0000680000077ab9 */ /* 0x000fe20000000800 */
[----:B------:R-:W-:Y:S04]  /*130a0*/  DEPBAR.LE SB0, 0x0 ;  /* 0x000080000000791a */ /* 0x000fe80000000000 */
[----:B------:R-:W-:Y:S01]  /*130b0*/  ULEA UR6, -UR7, URZ, 0x8 ;  /* 0x0000003f07067291 */ /* 0x000fe2000f8e413f */
[----:B------:R-:W-:Y:S03]  /*130c0*/  BAR.SYNC.DEFER_BLOCKING 0x0 ;  /* 0x0000000000007b1d */ /* 0x000fe60000010000 */
[----:B------:R-:W-:Y:S03]  /*130d0*/  USHF.R.S32.HI UR5, URZ, 0x1f, UR6 ;  /* 0x0000001f3f057899 */ /* 0x000fe60008011406 */
[----:B------:R-:W-:Y:S02]  /*130e0*/  ULDC UR14, c[0x0][0x1a0] ;  /* 0x00006800000e7ab9 */ /* 0x000fe40000000800 */
[----:B------:R-:W-:Y:S01]  /*130f0*/  ULEA UR11, -UR14, URZ, 0x8 ;  /* 0x0000003f0e0b7291 */ /* 0x000fe2000f8e413f */
[----:B-1----:R-:W-:Y:S05]  /*13100*/  MOV R0, UR5 ;  /* 0x0000000500007c02 */ /* 0x002fea0008000f00 */
[----:B------:R-:W-:Y:S01]  /*13110*/  IMAD.U32 R2, RZ, RZ, UR11 ;  /* 0x0000000bff027e24 */ /* 0x000fe2000f8e00ff */
[----:B--2---:R-:W-:Y:S05]  /*13120*/  IADD3 R16, R16, -0x1, RZ ;  /* 0xffffffff10107810 */ /* 0x004fea0007ffe0ff */
[----:B------:R1:W-:Y:S01]  /*13130*/  STL [R1+0x8], R16 ;  /* 0x0000081001007387 */ /* 0x0003e20000100800 */
[----:B------:R-:W-:-:S05]  /*13140*/  @!P0 BRA `(.L_x_3459) ;  /* 0x000003c000008947 */ /* 0x000fca0003800000 */
[----:B------:R-:W-:Y:S01]  /*13150*/  IMAD.SHL.U32 R5, R16, 0x100, RZ ;  /* 0x0000010010057824 */ /* 0x000fe200078e00ff */
[----:B------:R-:W2:Y:S01]  /*13160*/  LDL.64 R10, [R1] ;  /* 0x00000000010a7983 */ /* 0x000ea20000100a00 */
        /* <DEDUP_REMOVED lines=58> */
.L_x_3459:
[----:B------:R-:W2:Y:S04]  /*13510*/  LDL.LU R11, [R1+0xc] ;  /* 0x00000c00010b7983 */ /* 0x000ea80000300800 */
[----:B------:R-:W3:Y:S02]  /*13520*/  LDL.LU R10, [R1+0x10] ;  /* 0x00001000010a7983 */ /* 0x000ee40000300800 */
[C---:B---3--:R-:W-:Y:S04]  /*13530*/  LEA R10, P1, R2.reuse, R10, 0x1 ;  /* 0x0000000a020a7211 */ /* 0x048fe800078208ff */
[----:B--2---:R-:W-:Y:S01]  /*13540*/  LEA.HI.X R11, R2, R11, R0, 0x1, P1 ;  /* 0x0000000b020b7211 */ /* 0x004fe200008f0c00 */
[----:B------:R2:W-:Y:S01]  /*13550*/  STL [R1+0x10], R10 ;  /* 0x0000100a01007387 */ /* 0x0005e20000100800 */
[----:B------:R-:W-:Y:S02]  /*13560*/  IADD3 R8, P1, R10, UR8, RZ ;  /* 0x000000080a087c10 */ /* 0x000fe4000ff3e0ff */
[----:B------:R-:W-:Y:S01]  /*13570*/  MOV R0, R16 ;  /* 0x0000001000007202 */ /* 0x000fe20000000f00 */
        /* <DEDUP_REMOVED lines=24> */
[----:B-1----:R-:W-:Y:S03]  /*13700*/  IADD3 R16, P1, R20, UR8, RZ ;  /* 0x0000000814107c10 */ /* 0x002fe6000ff3e0ff */
        /* <DEDUP_REMOVED lines=14> */
[----:B-----5:R-:W-:Y:S04]  /*137f0*/  IADD3 R4, P1, R6, UR8, RZ ;  /* 0x0000000806047c10 */ /* 0x020fe8000ff3e0ff */
        /* <DEDUP_REMOVED lines=10> */
[----:B-1----:R-:W-:Y:S08]  /*138a0*/  LDSM.16.M88.4 R16, [R134+0x2800] ;  /* 0x002800008610783b */ /* 0x002ff00000000200 */
[----:B------:R-:W-:Y:S08]  /*138b0*/  LDSM.16.M88.4 R24, [R134+0x3000] ;  /* 0x003000008618783b */ /* 0x000ff00000000200 */
[----:B---3--:R-:W4:Y:S08]  /*138c0*/  LDSM.16.M88.4 R8, [R134+0x2000] ;  /* 0x002000008608783b */ /* 0x008f300000000200 */
[----:B------:R-:W1:Y:S08]  /*138d0*/  LDSM.16.M88.4 R32, [R134+0x3800] ;  /* 0x003800008620783b */ /* 0x000e700000000200 */
[----:B------:R-:W3:Y:S08]  /*138e0*/  LDSM.16.M88.4 R40, [R134+0x4000] ;  /* 0x004000008628783b */ /* 0x000ef00000000200 */
[----:B------:R-:W5:Y:S08]  /*138f0*/  LDSM.16.M88.4 R48, [R134+0x4800] ;  /* 0x004800008630783b */ /* 0x000f700000000200 */
[----:B------:R-:W1:Y:S01]  /*13900*/  LDSM.16.M88.4 R56, [R134+0x5000] ;  /* 0x005000008638783b */ /* 0x000e620000000200 */
[C---:B----4-:R-:W-:Y:S07]  /*13910*/  HMMA.16816.F32 R4, R128.reuse, R8, RZ ;  /* 0x000000088004723c */ /* 0x050fee00000018ff */
[----:B------:R-:W4:Y:S01]  /*13920*/  LDSM.16.M88.4 R64, [R134+0x5800] ;  /* 0x005800008640783b */ /* 0x000f220000000200 */
        /* <DEDUP_REMOVED lines=17> */
[----:B------:R-:W-:Y:S01]  /*13a40*/  LDSM.16.M88.4 R172, [R221] ;  /* 0x00000000ddac783b */ /* 0x000fe20000000200 */
[C---:B-----5:R-:W-:Y:S07]  /*13a50*/  HMMA.16816.F32 R44, R128.reuse, R48, RZ ;  /* 0x00000030802c723c */ /* 0x060fee00000018ff */
[----:B------:R-:W5:Y:S01]  /*13a60*/  LDSM.16.M88.4 R176, [R216+0x2000] ;  /* 0x00200000d8b0783b */ /* 0x000f620000000200 */
[C---:B------:R-:W-:Y:S07]  /*13a70*/  HMMA.16816.F32 R48, R128.reuse, R50, RZ ;  /* 0x000000328030723c */ /* 0x040fee00000018ff */
[----:B------:R-:W1:Y:S01]  /*13a80*/  LDSM.16.M88.4 R180, [R216+0x2800] ;  /* 0x00280000d8b4783b */ /* 0x000e620000000200 */
[C---:B------:R-:W-:Y:S07]  /*13a90*/  HMMA.16816.F32 R52, R128.reuse, R56, RZ ;  /* 0x000000388034723c */ /* 0x040fee00000018ff */
[----:B------:R-:W0:Y:S01]  /*13aa0*/  LDGDEPBAR ;  /* 0x00000000000079af */ /* 0x000e220000000000 */
[C---:B------:R-:W-:Y:S07]  /*13ab0*/  HMMA.16816.F32 R56, R128.reuse, R58, RZ ;  /* 0x0000003a8038723c */ /* 0x040fee00000018ff */
[----:B------:R-:W1:Y:S01]  /*13ac0*/  LDSM.16.M88.4 R184, [R216+0x3000] ;  /* 0x00300000d8b8783b */ /* 0x000e620000000200 */
[C---:B----4-:R-:W-:Y:S07]  /*13ad0*/  HMMA.16816.F32 R60, R128.reuse, R64, RZ ;  /* 0x00000040803c723c */ /* 0x050fee00000018ff */
[----:B------:R-:W4:Y:S01]  /*13ae0*/  LDSM.16.M88.4 R188, [R216+0x3800] ;  /* 0x00380000d8bc783b */ /* 0x000f220000000200 */
        /* <DEDUP_REMOVED lines=21> */
[----:B------:R-:W-:Y:S01]  /*13c40*/  HMMA.16816.F32 R128, R128, R170, RZ ;  /* 0x000000aa8080723c */ /* 0x000fe200000018ff */
[----:B------:R-:W1:Y:S07]  /*13c50*/  LDSM.16.M88.4 R168, [R216+0x4000] ;  /* 0x00400000d8a8783b */ /* 0x000e6e0000000200 */
[C---:B-----5:R-:W-:Y:S08]  /*13c60*/  HMMA.16816.F32 R4, R172.reuse, R176, R4 ;  /* 0x000000b0ac04723c */ /* 0x060ff00000001804 */
[C---:B------:R-:W-:Y:S01]  /*13c70*/  HMMA.16816.F32 R8, R172.reuse, R178, R8 ;  /* 0x000000b2ac08723c */ /* 0x040fe20000001808 */
[----:B------:R-:W2:Y:S07]  /*13c80*/  LDSM.16.M88.4 R176, [R216+0x4800] ;  /* 0x00480000d8b0783b */ /* 0x000eae0000000200 */
[C---:B------:R-:W-:Y:S08]  /*13c90*/  HMMA.16816.F32 R12, R172.reuse, R180, R12 ;  /* 0x000000b4ac0c723c */ /* 0x040ff0000000180c */
[C---:B------:R-:W-:Y:S01]  /*13ca0*/  HMMA.16816.F32 R16, R172.reuse, R182, R16 ;  /* 0x000000b6ac10723c */ /* 0x040fe20000001810 */
[----:B------:R-:W3:Y:S07]  /*13cb0*/  LDSM.16.M88.4 R180, [R216+0x5000] ;  /* 0x00500000d8b4783b */ /* 0x000eee0000000200 */
[C---:B------:R-:W-:Y:S08]  /*13cc0*/  HMMA.16816.F32 R20, R172.reuse, R184, R20 ;  /* 0x000000b8ac14723c */ /* 0x040ff00000001814 */
[C---:B------:R-:W-:Y:S01]  /*13cd0*/  HMMA.16816.F32 R24, R172.reuse, R186, R24 ;  /* 0x000000baac18723c */ /* 0x040fe20000001818 */
[----:B------:R-:W5:Y:S07]  /*13ce0*/  LDSM.16.M88.4 R184, [R216+0x5800] ;  /* 0x00580000d8b8783b */ /* 0x000f6e0000000200 */
[C---:B----4-:R-:W-:Y:S08]  /*13cf0*/  HMMA.16816.F32 R28, R172.reuse, R188, R28 ;  /* 0x000000bcac1c723c */ /* 0x050ff0000000181c */
        /* <DEDUP_REMOVED lines=11> */
[C---:B-----5:R-:W-:Y:S08]  /*13db0*/  HMMA.16816.F32 R60, R172.reuse, R184, R60 ;  /* 0x000000b8ac3c723c */ /* 0x060ff0000000183c */
        /* <DEDUP_REMOVED lines=29> */
[----:B------:R-:W5:Y:S07]  /*13f90*/  LDSM.16.M88.4 R184, [R227] ;  /* 0x00000000e3b8783b */ /* 0x000f6e0000000200 */
        /* <DEDUP_REMOVED lines=25> */
[C---:B-----5:R-:W-:Y:S08]  /*14130*/  HMMA.16816.F32 R84, R180.reuse, R184, R84 ;  /* 0x000000b8b454723c */ /* 0x060ff00000001854 */
        /* <DEDUP_REMOVED lines=83> */
[----:B------:R-:W-:Y:S03]  /*14670*/  FMUL.FTZ R39, R39, c[0x0][0x2ec] ;  /* 0x0000bb0027277a20 */ /* 0x000fe60000410000 */
[----:B------:R2:W2:Y:S01]  /*14680*/  MUFU.TANH R170, R22 ;  /* 0x0000001600aa7308 */ /* 0x0004a20000002400 */
[C---:B------:R-:W-:Y:S01]  /*14690*/  HMMA.16816.F32 R48, R204.reuse, R10, R48 ;  /* 0x0000000acc30723c */ /* 0x040fe20000001830 */
[----:B------:R-:W5:Y:S02]  /*146a0*/  LDSM.16.M88.4 R8, [R215+0x3800] ;  /* 0x00380000d708783b */ /* 0x000f640000000200 */
[----:B------:R-:W-:Y:S02]  /*146b0*/  FMUL.FTZ R40, R40, c[0x0][0x2ec] ;  /* 0x0000bb0028287a20 */ /* 0x000fe40000410000 */
[----:B------:R-:W-:Y:S02]  /*146c0*/  FMUL.FTZ R41, R41, c[0x0][0x2ec] ;  /* 0x0000bb0029297a20 */ /* 0x000fe40000410000 */
[----:B------:R-:W-:Y:S02]  /*146d0*/  FMUL.FTZ R42, R42, c[0x0][0x2ec] ;  /* 0x0000bb002a2a7a20 */ /* 0x000fe40000410000 */
[----:B------:R2:W2:Y:S01]  /*146e0*/  MUFU.TANH R174, R23 ;  /* 0x0000001700ae7308 */ /* 0x0004a20000002400 */
        /* <DEDUP_REMOVED lines=141> */
[----:B--2---:R-:W-:Y:S01]  /*14fc0*/  FMUL.FTZ R37, R130, c[0x0][0x2ec] ;  /* 0x0000bb0082257a20 */ /* 0x004fe20000410000 */
[----:B------:R-:W-:Y:S01]  /*14fd0*/  MOV R130, R0 ;  /* 0x0000000000827202 */ /* 0x000fe20000000f00 */
[----:B------:R-:W-:Y:S02]  /*14fe0*/  FMUL.FTZ R0, R131, c[0x0][0x2ec] ;  /* 0x0000bb0083007a20 */ /* 0x000fe40000410000 */
[----:B------:R-:W2:Y:S01]  /*14ff0*/  LDL R131, [R1+0x24] ;  /* 0x0000240001837983 */ /* 0x000ea20000100800 */
[----:B------:R1:W1:Y:S01]  /*15000*/  MUFU.TANH R241, R51 ;  /* 0x0000003300f17308 */ /* 0x0002620000002400 */
[----:B------:R-:W-:Y:S02]  /*15010*/  FMUL.FTZ R128, R128, c[0x0][0x2ec] ;  /* 0x0000bb0080807a20 */ /* 0x000fe40000410000 */
[----:B------:R-:W-:Y:S07]  /*15020*/  FMUL.FTZ R129, R129, c[0x0][0x2ec] ;  /* 0x0000bb0081817a20 */ /* 0x000fee0000410000 */
        /* <DEDUP_REMOVED lines=29> */
[----:B--2---:R-:W-:Y:S09]  /*15200*/  ISETP.GT.AND P1, PT, R130, R131, PT ;  /* 0x000000838200720c */ /* 0x004ff20003f24270 */
[----:B------:R-:W2:Y:S10]  /*15210*/  MUFU.TANH R81, R81 ;  /* 0x0000005100517308 */ /* 0x000eb40000002400 */
        /* <DEDUP_REMOVED lines=117> */
.L_x_3461:
        /* <DEDUP_REMOVED lines=58> */
.L_x_3460:
        /* <DEDUP_REMOVED lines=161> */
[----:B------:R-:W-:Y:S01]  /*16720*/  FFMA.FTZ R61, R193, c[0x0][0x23c], -R39 ;  /* 0x00008f00c13d7a23 */ /* 0x000fe20000010827 */
[----:B------:R-:W-:Y:S01]  /*16730*/  MOV R193, R131 ;  /* 0x0000008300c17202 */ /* 0x000fe20000000f00 */
[--C-:B------:R-:W-:Y:S05]  /*16740*/  FFMA.FTZ R37, R37, c[0x0][0x23c], -R60.reuse ;  /* 0x00008f0025257a23 */ /* 0x100fea000001083c */
[----:B------:R4:W-:Y:S01]  /*16750*/  MUFU.EX2 R16, R6 ;  /* 0x0000000600107308 */ /* 0x0009e20000000800 */
[----:B-1----:R-:W-:Y:S02]  /*16760*/  FADD.FTZ R0, -R3, R133 ;  /* 0x0000008503007221 */ /* 0x002fe40000010100 */
[----:B--2---:R-:W-:Y:S02]  /*16770*/  FMUL.FTZ R17, R2, R149 ;  /* 0x0000009502117220 */ /* 0x004fe40000410000 */
[----:B------:R-:W-:Y:S05]  /*16780*/  FMUL.FTZ R0, R0, c[0x0][0x23c] ;  /* 0x00008f0000007a20 */ /* 0x000fea0000410000 */
[----:B------:R-:W-:Y:S01]  /*16790*/  MUFU.EX2 R186, R7 ;  /* 0x0000000700ba7308 */ /* 0x000fe20000000800 */
[--C-:B---3--:R-:W-:Y:S09]  /*167a0*/  FFMA.FTZ R4, R188, c[0x0][0x23c], -R39.reuse ;  /* 0x00008f00bc047a23 */ /* 0x108ff20000010827 */
        /* <DEDUP_REMOVED lines=11> */
[----:B----4-:R-:W-:Y:S09]  /*16860*/  FMUL.FTZ R6, R0, R138 ;  /* 0x0000008a00067220 */ /* 0x010ff20000410000 */
[----:B------:R3:W-:Y:S01]  /*16870*/  MUFU.EX2 R138, R10 ;  /* 0x0000000a008a7308 */ /* 0x0007e20000000800 */
[--C-:B-1----:R-:W-:Y:S09]  /*16880*/  FFMA.FTZ R4, R187, c[0x0][0x23c], -R60.reuse ;  /* 0x00008f00bb047a23 */ /* 0x102ff2000001083c */
[----:B------:R1:W4:Y:S01]  /*16890*/  MUFU.EX2 R181, R4 ;  /* 0x0000000400b57308 */ /* 0x0003220000000800 */
[----:B--2---:R-:W-:Y:S09]  /*168a0*/  FMUL.FTZ R32, R2, R164 ;  /* 0x000000a402207220 */ /* 0x004ff20000410000 */
[----:B------:R2:W-:Y:S01]  /*168b0*/  MUFU.EX2 R190, R34 ;  /* 0x0000002200be7308 */ /* 0x0005e20000000800 */
[----:B---3--:R-:W-:Y:S09]  /*168c0*/  FMUL.FTZ R10, R0, R142 ;  /* 0x0000008e000a7220 */ /* 0x008ff20000410000 */
[----:B------:R3:W-:Y:S01]  /*168d0*/  MUFU.EX2 R191, R61 ;  /* 0x0000003d00bf7308 */ /* 0x0007e20000000800 */
[--C-:B-1----:R-:W-:Y:S01]  /*168e0*/  FFMA.FTZ R4, R184, c[0x0][0x23c], -R39.reuse ;  /* 0x00008f00b8047a23 */ /* 0x102fe20000010827 */
[----:B----4-:R-:W-:Y:S08]  /*168f0*/  F2FP.PACK_AB R41, R181, R180 ;  /* 0x000000b4b529723e */ /* 0x010ff000000000ff */
[----:B------:R1:W-:Y:S01]  /*16900*/  MUFU.EX2 R9, R4 ;  /* 0x0000000400097308 */ /* 0x0003e20000000800 */
[----:B--2---:R-:W-:Y:S02]  /*16910*/  FMUL.FTZ R34, R0, R166 ;  /* 0x000000a600227220 */ /* 0x004fe40000410000 */
[--C-:B---3--:R-:W-:Y:S02]  /*16920*/  FFMA.FTZ R61, R202, c[0x0][0x23c], -R39.reuse ;  /* 0x00008f00ca3d7a23 */ /* 0x108fe40000010827 */
[--C-:B-1----:R-:W-:Y:S05]  /*16930*/  FFMA.FTZ R4, R183, c[0x0][0x23c], -R60.reuse ;  /* 0x00008f00b7047a23 */ /* 0x102fea000001083c */
[----:B------:R1:W2:Y:S02]  /*16940*/  MUFU.EX2 R5, R4 ;  /* 0x0000000400057308 */ /* 0x0002a40000000800 */
[--C-:B-1----:R-:W-:Y:S01]  /*16950*/  FFMA.FTZ R4, R182, c[0x0][0x23c], -R60.reuse ;  /* 0x00008f00b6047a23 */ /* 0x102fe2000001083c */
[----:B--2---:R-:W-:Y:S01]  /*16960*/  MOV R179, R5 ;  /* 0x0000000500b37202 */ /* 0x004fe20000000f00 */
[--C-:B------:R-:W-:Y:S01]  /*16970*/  FFMA.FTZ R5, R178, c[0x0][0x23c], -R39.reuse ;  /* 0x00008f00b2057a23 */ /* 0x100fe20000010827 */
[----:B------:R-:W-:Y:S05]  /*16980*/  MOV R178, R9 ;  /* 0x0000000900b27202 */ /* 0x000fea0000000f00 */
[----:B------:R1:W2:Y:S01]  /*16990*/  MUFU.EX2 R8, R4 ;  /* 0x0000000400087308 */ /* 0x0002a20000000800 */
[----:B------:R-:W-:Y:S09]  /*169a0*/  F2FP.PACK_AB R42, R178, R186 ;  /* 0x000000bab22a723e */ /* 0x000ff200000000ff */
[----:B------:R-:W3:Y:S01]  /*169b0*/  MUFU.EX2 R9, R5 ;  /* 0x0000000500097308 */ /* 0x000ee20000000800 */
[--C-:B-1----:R-:W-:Y:S01]  /*169c0*/  FFMA.FTZ R4, R177, c[0x0][0x23c], -R60.reuse ;  /* 0x00008f00b1047a23 */ /* 0x102fe2000001083c */
[----:B--2---:R-:W-:Y:S01]  /*169d0*/  MOV R177, R8 ;  /* 0x0000000800b17202 */ /* 0x004fe20000000f00 */
[--C-:B------:R-:W-:Y:S07]  /*169e0*/  FFMA.FTZ R8, R169, c[0x0][0x23c], -R39.reuse ;  /* 0x00008f00a9087a23 */ /* 0x100fee0000010827 */
[----:B------:R1:W2:Y:S01]  /*169f0*/  MUFU.EX2 R11, R4 ;  /* 0x00000004000b7308 */ /* 0x0002a20000000800 */
[----:B------:R-:W-:Y:S09]  /*16a00*/  F2FP.PACK_AB R43, R177, R179 ;  /* 0x000000b3b12b723e */ /* 0x000ff200000000ff */
[----:B------:R4:W-:Y:S01]  /*16a10*/  MUFU.EX2 R122, R8 ;  /* 0x00000008007a7308 */ /* 0x0009e20000000800 */
[--C-:B-1----:R-:W-:Y:S01]  /*16a20*/  FFMA.FTZ R4, R176, c[0x0][0x23c], -R60.reuse ;  /* 0x00008f00b0047a23 */ /* 0x102fe2000001083c */
[----:B------:R-:W-:Y:S01]  /*16a30*/  MOV R176, R33 ;  /* 0x0000002100b07202 */ /* 0x000fe20000000f00 */
[----:B------:R-:W-:Y:S07]  /*16a40*/  FMUL.FTZ R33, R2, R165 ;  /* 0x000000a502217220 */ /* 0x000fee0000410000 */
[----:B------:R1:W5:Y:S01]  /*16a50*/  MUFU.EX2 R5, R4 ;  /* 0x0000000400057308 */ /* 0x0003620000000800 */
[--C-:B----4-:R-:W-:Y:S09]  /*16a60*/  FFMA.FTZ R8, R170, c[0x0][0x23c], -R60.reuse ;  /* 0x00008f00aa087a23 */ /* 0x110ff2000001083c */
[----:B------:R4:W-:Y:S01]  /*16a70*/  MUFU.EX2 R126, R8 ;  /* 0x00000008007e7308 */ /* 0x0009e20000000800 */
[--C-:B-1----:R-:W-:Y:S09]  /*16a80*/  FFMA.FTZ R4, R175, c[0x0][0x23c], -R39.reuse ;  /* 0x00008f00af047a23 */ /* 0x102ff20000010827 */
[----:B------:R1:W-:Y:S01]  /*16a90*/  MUFU.EX2 R133, R4 ;  /* 0x0000000400857308 */ /* 0x0003e20000000800 */
[C---:B----4-:R-:W-:Y:S01]  /*16aa0*/  FMUL.FTZ R8, R2.reuse, R140 ;  /* 0x0000008c02087220 */ /* 0x050fe20000410000 */
[----:B---3--:R-:W-:Y:S01]  /*16ab0*/  MOV R140, R9 ;  /* 0x00000009008c7202 */ /* 0x008fe20000000f00 */
[----:B------:R-:W-:Y:S01]  /*16ac0*/  FMUL.FTZ R9, R2, R141 ;  /* 0x0000008d02097220 */ /* 0x000fe20000410000 */
[----:B--2---:R-:W-:Y:S01]  /*16ad0*/  MOV R141, R11 ;  /* 0x0000000b008d7202 */ /* 0x004fe20000000f00 */
[----:B------:R-:W-:Y:S02]  /*16ae0*/  FMUL.FTZ R11, R0, R143 ;  /* 0x0000008f000b7220 */ /* 0x000fe40000410000 */
[--C-:B-1----:R-:W-:Y:S04]  /*16af0*/  FFMA.FTZ R4, R171, c[0x0][0x23c], -R39.reuse ;  /* 0x00008f00ab047a23 */ /* 0x102fe80000010827 */
[----:B------:R1:W-:Y:S02]  /*16b00*/  MUFU.EX2 R121, R4 ;  /* 0x0000000400797308 */ /* 0x0003e40000000800 */
[--C-:B-1----:R-:W-:Y:S08]  /*16b10*/  FFMA.FTZ R4, R172, c[0x0][0x23c], -R60.reuse ;  /* 0x00008f00ac047a23 */ /* 0x102ff0000001083c */
[----:B------:R1:W-:Y:S02]  /*16b20*/  MUFU.EX2 R118, R4 ;  /* 0x0000000400767308 */ /* 0x0003e40000000800 */
[--C-:B-1----:R-:W-:Y:S08]  /*16b30*/  FFMA.FTZ R4, R168, c[0x0][0x23c], -R39.reuse ;  /* 0x00008f00a8047a23 */ /* 0x102ff00000010827 */
[----:B------:R1:W2:Y:S02]  /*16b40*/  MUFU.EX2 R7, R4 ;  /* 0x0000000400077308 */ /* 0x0002a40000000800 */
[C---:B-1----:R-:W-:Y:S01]  /*16b50*/  FMUL.FTZ R4, R2.reuse, R136 ;  /* 0x0000008802047220 */ /* 0x042fe20000410000 */
[----:B-----5:R-:W-:Y:S01]  /*16b60*/  MOV R136, R5 ;  /* 0x0000000500887202 */ /* 0x020fe20000000f00 */
[----:B------:R-:W-:Y:S01]  /*16b70*/  FMUL.FTZ R5, R2, R137 ;  /* 0x0000008902057220 */ /* 0x000fe20000410000 */
[----:B--2---:R-:W-:Y:S01]  /*16b80*/  MOV R137, R7 ;  /* 0x0000000700897202 */ /* 0x004fe20000000f00 */
[----:B------:R-:W-:Y:S07]  /*16b90*/  FMUL.FTZ R7, R0, R139 ;  /* 0x0000008b00077220 */ /* 0x000fee0000410000 */
[C---:B------:R-:W-:Y:S07]  /*16ba0*/  HMMA.16816.F32 R4, R40.reuse, R12, R4 ;  /* 0x0000000c2804723c */ /* 0x040fee0000001804 */
[--C-:B------:R-:W-:Y:S01]  /*16bb0*/  FFMA.FTZ R12, R24, c[0x0][0x23c], -R39.reuse ;  /* 0x00008f00180c7a23 */ /* 0x100fe20000010827 */
[C---:B------:R-:W-:Y:S03]  /*16bc0*/  HMMA.16816.F32 R8, R40.reuse, R14, R8 ;  /* 0x0000000e2808723c */ /* 0x040fe60000001808 */
[----:B------:R1:W-:Y:S01]  /*16bd0*/  MUFU.EX2 R142, R12 ;  /* 0x0000000c008e7308 */ /* 0x0003e20000000800 */
[----:B------:R-:W-:Y:S01]  /*16be0*/  FMUL.FTZ R13, R2, R145 ;  /* 0x00000091020d7220 */ /* 0x000fe20000410000 */
[----:B------:R-:W-:Y:S01]  /*16bf0*/  MOV R145, R16 ;  /* 0x0000001000917202 */ /* 0x000fe20000000f00 */
[--C-:B------:R-:W-:Y:S02]  /*16c00*/  FFMA.FTZ R16, R25, c[0x0][0x23c], -R39.reuse ;  /* 0x00008f0019107a23 */ /* 0x100fe40000010827 */
[C---:B------:R-:W-:Y:S01]  /*16c10*/  FMUL.FTZ R14, R0.reuse, R146 ;  /* 0x00000092000e7220 */ /* 0x040fe20000410000 */
[----:B------:R-:W-:Y:S03]  /*16c20*/  MOV R146, R177 ;  /* 0x000000b100927202 */ /* 0x000fe60000000f00 */
[----:B------:R-:W-:Y:S01]  /*16c30*/  FMUL.FTZ R15, R0, R147 ;  /* 0x00000093000f7220 */ /* 0x000fe20000410000 */
[----:B------:R-:W-:Y:S01]  /*16c40*/  MOV R147, R178 ;  /* 0x000000b200937202 */ /* 0x000fe20000000f00 */
[--C-:B------:R-:W-:Y:S02]  /*16c50*/  FFMA.FTZ R24, R27, c[0x0][0x23c], -R60.reuse ;  /* 0x00008f001b187a23 */ /* 0x100fe4000001083c */
[----:B------:R-:W-:Y:S02]  /*16c60*/  FMUL.FTZ R25, R2, R157 ;  /* 0x0000009d02197220 */ /* 0x000fe40000410000 */
[----:B------:R2:W-:Y:S01]  /*16c70*/  MUFU.EX2 R139, R24 ;  /* 0x00000018008b7308 */ /* 0x0005e20000000800 */
[----:B------:R-:W-:Y:S02]  /*16c80*/  FMUL.FTZ R27, R0, R159 ;  /* 0x0000009f001b7220 */ /* 0x000fe40000410000 */
[----:B-1----:R-:W-:Y:S07]  /*16c90*/  FMUL.FTZ R12, R2, R144 ;  /* 0x00000090020c7220 */ /* 0x002fee0000410000 */
[----:B------:R1:W3:Y:S01]  /*16ca0*/  MUFU.EX2 R144, R16 ;  /* 0x0000001000907308 */ /* 0x0002e20000000800 */
[C---:B------:R-:W-:Y:S07]  /*16cb0*/  HMMA.16816.F32 R12, R40.reuse, R20, R12 ;  /* 0x00000014280c723c */ /* 0x040fee000000180c */
[--C-:B------:R-:W-:Y:S02]  /*16cc0*/  FFMA.FTZ R20, R26, c[0x0][0x23c], -R60.reuse ;  /* 0x00008f001a147a23 */ /* 0x100fe4000001083c */
[----:B------:R-:W-:Y:S02]  /*16cd0*/  FMUL.FTZ R21, R2, R153 ;  /* 0x0000009902157220 */ /* 0x000fe40000410000 */
[----:B------:R4:W-:Y:S01]  /*16ce0*/  MUFU.EX2 R143, R20 ;  /* 0x00000014008f7308 */ /* 0x0009e20000000800 */
[--C-:B--2---:R-:W-:Y:S02]  /*16cf0*/  FFMA.FTZ R24, R185, c[0x0][0x23c], -R39.reuse ;  /* 0x00008f00b9187a23 */ /* 0x104fe40000010827 */
[----:B------:R-:W-:Y:S02]  /*16d00*/  FMUL.FTZ R26, R0, R158 ;  /* 0x0000009e001a7220 */ /* 0x000fe40000410000 */
[----:B-1----:R-:W-:Y:S01]  /*16d10*/  FMUL.FTZ R16, R2, R148 ;  /* 0x0000009402107220 */ /* 0x002fe20000410000 */
[----:B------:R-:W-:Y:S04]  /*16d20*/  MOV R148, R179 ;  /* 0x000000b300947202 */ /* 0x000fe80000000f00 */
[----:B------:R1:W2:Y:S01]  /*16d30*/  MUFU.EX2 R168, R24 ;  /* 0x0000001800a87308 */ /* 0x0002a20000000800 */
[----:B---3--:R-:W-:Y:S01]  /*16d40*/  MOV R202, R144 ;  /* 0x0000009000ca7202 */ /* 0x008fe20000000f00 */
[C---:B------:R-:W-:Y:S08]  /*16d50*/  HMMA.16816.F32 R16, R40.reuse, R22, R16 ;  /* 0x000000162810723c */ /* 0x040ff00000001810 */
[----:B------:R3:W-:Y:S01]  /*16d60*/  MUFU.EX2 R179, R61 ;  /* 0x0000003d00b37308 */ /* 0x0007e20000000800 */
[----:B------:R-:W-:Y:S03]  /*16d70*/  FMUL.FTZ R22, R0, R154 ;  /* 0x0000009a00167220 */ /* 0x000fe60000410000 */
[----:B----4-:R-:W-:Y:S02]  /*16d80*/  FMUL.FTZ R20, R2, R152 ;  /* 0x0000009802147220 */ /* 0x010fe40000410000 */
[----:B------:R-:W-:Y:S07]  /*16d90*/  FMUL.FTZ R23, R0, R155 ;  /* 0x0000009b00177220 */ /* 0x000fee0000410000 */
[C---:B------:R-:W-:Y:S03]  /*16da0*/  HMMA.16816.F32 R20, R40.reuse, R28, R20 ;  /* 0x0000001c2814723c */ /* 0x040fe60000001814 */
[C---:B-1----:R-:W-:Y:S04]  /*16db0*/  FMUL.FTZ R24, R2.reuse, R156 ;  /* 0x0000009c02187220 */ /* 0x042fe80000410000 */
[--C-:B------:R-:W-:Y:S02]  /*16dc0*/  FFMA.FTZ R28, R189, c[0x0][0x23c], -R39.reuse ;  /* 0x00008f00bd1c7a23 */ /* 0x100fe40000010827 */
[----:B------:R-:W-:Y:S01]  /*16dd0*/  FMUL.FTZ R29, R2, R161 ;  /* 0x000000a1021d7220 */ /* 0x000fe20000410000 */
[C---:B------:R-:W-:Y:S01]  /*16de0*/  HMMA.16816.F32 R24, R40.reuse, R30, R24 ;  /* 0x0000001e2818723c */ /* 0x040fe20000001818 */
[----:B------:R1:W4:Y:S02]  /*16df0*/  MUFU.EX2 R169, R28 ;  /* 0x0000001c00a97308 */ /* 0x0003240000000800 */
[--C-:B---3--:R-:W-:Y:S01]  /*16e00*/  FFMA.FTZ R61, R238, c[0x0][0x23c], -R60.reuse ;  /* 0x00008f00ee3d7a23 */ /* 0x108fe2000001083c */
[----:B------:R-:W-:Y:S03]  /*16e10*/  MOV R238, R118 ;  /* 0x0000007600ee7202 */ /* 0x000fe60000000f00 */
[C---:B------:R-:W-:Y:S02]  /*16e20*/  FMUL.FTZ R30, R0.reuse, R162 ;  /* 0x000000a2001e7220 */ /* 0x040fe40000410000 */
[----:B------:R-:W-:Y:S02]  /*16e30*/  FMUL.FTZ R31, R0, R163 ;  /* 0x000000a3001f7220 */ /* 0x000fe40000410000 */
[----:B------:R3:W-:Y:S01]  /*16e40*/  MUFU.EX2 R172, R61 ;  /* 0x0000003d00ac7308 */ /* 0x0007e20000000800 */
[----:B-1----:R-:W-:Y:S07]  /*16e50*/  FMUL.FTZ R28, R2, R160 ;  /* 0x000000a0021c7220 */ /* 0x002fee0000410000 */
[C---:B------:R-:W-:Y:S03]  /*16e60*/  HMMA.16816.F32 R28, R40.reuse, R44, R28 ;  /* 0x0000002c281c723c */ /* 0x040fe6000000181c */
[--C-:B---3--:R-:W-:Y:S01]  /*16e70*/  FFMA.FTZ R61, R244, c[0x0][0x23c], -R60.reuse ;  /* 0x00008f00f43d7a23 */ /* 0x108fe2000001083c */
[-C--:B------:R-:W-:Y:S03]  /*16e80*/  MOV R244, R145.reuse ;  /* 0x0000009100f47202 */ /* 0x080fe60000000f00 */
[----:B------:R1:W-:Y:S01]  /*16e90*/  MUFU.EX2 R164, R61 ;  /* 0x0000003d00a47308 */ /* 0x0003e20000000800 */
[----:B------:R-:W-:Y:S04]  /*16ea0*/  HMMA.16816.F32 R32, R40, R46, R32 ;  /* 0x0000002e2820723c */ /* 0x000fe80000001820 */
[--C-:B------:R-:W-:Y:S01]  /*16eb0*/  FFMA.FTZ R44, R192, c[0x0][0x23c], -R39.reuse ;  /* 0x00008f00c02c7a23 */ /* 0x100fe20000010827 */
[----:B------:R-:W-:Y:S02]  /*16ec0*/  MOV R192, R130 ;  /* 0x0000008200c07202 */ /* 0x000fe40000000f00 */
[----:B------:R-:W-:Y:S02]  /*16ed0*/  F2FP.PACK_AB R40, R140, R145 ;  /* 0x000000918c28723e */ /* 0x000fe400000000ff */
[----:B------:R3:W5:Y:S01]  /*16ee0*/  MUFU.EX2 R187, R44 ;  /* 0x0000002c00bb7308 */ /* 0x0007620000000800 */
[----:B------:R-:W-:Y:S02]  /*16ef0*/  ISETP.GT.AND P1, PT, R192, R193, PT ;  /* 0x000000c1c000720c */ /* 0x000fe40003f24270 */
[----:B------:R-:W-:Y:S02]  /*16f00*/  F2FP.PACK_AB R41, R136, R141 ;  /* 0x0000008d8829723e */ /* 0x000fe400000000ff */
[----:B------:R-:W-:Y:S02]  /*16f10*/  F2FP.PACK_AB R42, R121, R133 ;  /* 0x00000085792a723e */ /* 0x000fe400000000ff */
[----:B------:R-:W-:Y:S07]  /*16f20*/  F2FP.PACK_AB R43, R118, R128 ;  /* 0x00000080762b723e */ /* 0x000fee00000000ff */
[C---:B------:R-:W-:Y:S03]  /*16f30*/  HMMA.16816.F32 R4, R40.reuse, R48, R4 ;  /* 0x000000302804723c */ /* 0x040fe60000001804 */
[--C-:B-1----:R-:W-:Y:S04]  /*16f40*/  FFMA.FTZ R61, R251, c[0x0][0x23c], -R39.reuse ;  /* 0x00008f00fb3d7a23 */ /* 0x102fe80000010827 */
[--C-:B------:R-:W-:Y:S01]  /*16f50*/  FFMA.FTZ R48, R194, c[0x0][0x23c], -R60.reuse ;  /* 0x00008f00c2307a23 */ /* 0x100fe2000001083c */
[C---:B------:R-:W-:Y:S01]  /*16f60*/  HMMA.16816.F32 R8, R40.reuse, R50, R8 ;  /* 0x000000322808723c */ /* 0x040fe20000001808 */
[----:B------:R1:W-:Y:S01]  /*16f70*/  MUFU.EX2 R158, R61 ;  /* 0x0000003d009e7308 */ /* 0x0003e20000000800 */
[----:B---3--:R-:W3:Y:S02]  /*16f80*/  LDSM.16.MT88.4 R44, [R213+0xa800] ;  /* 0x00a80000d52c783b */ /* 0x008ee40000004200 */
[----:B------:R-:W-:Y:S04]  /*16f90*/  MOV R194, R129 ;  /* 0x0000008100c27202 */ /* 0x000fe80000000f00 */
[C---:B------:R-:W-:Y:S03]  /*16fa0*/  HMMA.16816.F32 R12, R40.reuse, R52, R12 ;  /* 0x00000034280c723c */ /* 0x040fe6000000180c */
[----:B------:R2:W-:Y:S04]  /*16fb0*/  MUFU.EX2 R189, R48 ;  /* 0x0000003000bd7308 */ /* 0x0005e80000000800 */
[--C-:B------:R-:W-:Y:S01]  /*16fc0*/  FFMA.FTZ R52, R196, c[0x0][0x23c], -R39.reuse ;  /* 0x00008f00c4347a23 */ /* 0x100fe20000010827 */
[C---:B------:R-:W-:Y:S04]  /*16fd0*/  HMMA.16816.F32 R16, R40.reuse, R54, R16 ;  /* 0x000000362810723c */ /* 0x040fe80000001810 */
[----:B------:R-:W-:Y:S01]  /*16fe0*/  MOV R196, R132 ;  /* 0x0000008400c47202 */ /* 0x000fe20000000f00 */
[----:B------:R4:W-:Y:S03]  /*16ff0*/  MUFU.EX2 R184, R52 ;  /* 0x0000003400b87308 */ /* 0x0009e60000000800 */
[C---:B------:R-:W-:Y:S04]  /*17000*/  HMMA.16816.F32 R20, R40.reuse, R56, R20 ;  /* 0x000000382814723c */ /* 0x040fe80000001814 */
[--C-:B-1----:R-:W-:Y:S03]  /*17010*/  FFMA.FTZ R61, R68, c[0x0][0x23c], -R39.reuse ;  /* 0x00008f00443d7a23 */ /* 0x102fe60000010827 */
[--C-:B------:R-:W-:Y:S01]  /*17020*/  FFMA.FTZ R56, R198, c[0x0][0x23c], -R60.reuse ;  /* 0x00008f00c6387a23 */ /* 0x100fe2000001083c */
[----:B------:R1:W-:Y:S01]  /*17030*/  MUFU.EX2 R150, R61 ;  /* 0x0000003d00967308 */ /* 0x0003e20000000800 */
[C---:B------:R-:W-:Y:S03]  /*17040*/  HMMA.16816.F32 R24, R40.reuse, R58, R24 ;  /* 0x0000003a2818723c */ /* 0x040fe60000001818 */
[--C-:B--2---:R-:W-:Y:S01]  /*17050*/  FFMA.FTZ R48, R195, c[0x0][0x23c], -R60.reuse ;  /* 0x00008f00c3307a23 */ /* 0x104fe2000001083c */
[----:B------:R-:W-:Y:S04]  /*17060*/  MOV R198, R168 ;  /* 0x000000a800c67202 */ /* 0x000fe80000000f00 */
[C---:B---3--:R-:W-:Y:S01]  /*17070*/  HMMA.16816.F32 R28, R40.reuse, R44, R28 ;  /* 0x0000002c281c723c */ /* 0x048fe2000000181c */
[----:B------:R2:W3:Y:S03]  /*17080*/  MUFU.EX2 R185, R48 ;  /* 0x0000003000b97308 */ /* 0x0004e60000000800 */
[--C-:B----4-:R-:W-:Y:S01]  /*17090*/  FFMA.FTZ R52, R197, c[0x0][0x23c], -R39.reuse ;  /* 0x00008f00c5347a23 */ /* 0x110fe20000010827 */
[----:B------:R-:W-:Y:S02]  /*170a0*/  MOV R197, R169 ;  /* 0x000000a900c57202 */ /* 0x000fe40000000f00 */
[--C-:B------:R-:W-:Y:S01]  /*170b0*/  FFMA.FTZ R44, R199, c[0x0][0x23c], -R60.reuse ;  /* 0x00008f00c72c7a23 */ /* 0x100fe2000001083c */
[----:B------:R-:W-:Y:S03]  /*170c0*/  HMMA.16816.F32 R32, R40, R46, R32 ;  /* 0x0000002e2820723c */ /* 0x000fe60000001820 */
[----:B------:R4:W3:Y:S01]  /*170d0*/  MUFU.EX2 R183, R52 ;  /* 0x0000003400b77308 */ /* 0x0008e20000000800 */
[----:B------:R-:W-:Y:S02]  /*170e0*/  MOV R199, R139 ;  /* 0x0000008b00c77202 */ /* 0x000fe40000000f00 */
[----:B------:R-:W-:Y:S01]  /*170f0*/  MOV R139, R176 ;  /* 0x000000b0008b7202 */ /* 0x000fe20000000f00 */
[--C-:B-1----:R-:W-:Y:S01]  /*17100*/  FFMA.FTZ R61, R75, c[0x0][0x23c], -R60.reuse ;  /* 0x00008f004b3d7a23 */ /* 0x102fe2000001083c */
[----:B------:R-:W-:Y:S04]  /*17110*/  F2FP.PACK_AB R40, R137, R122 ;  /* 0x0000007a8928723e */ /* 0x000fe800000000ff */
[----:B------:R-:W-:Y:S01]  /*17120*/  F2FP.PACK_AB R41, R138, R126 ;  /* 0x0000007e8a29723e */ /* 0x000fe200000000ff */
[----:B------:R1:W-:Y:S01]  /*17130*/  MUFU.EX2 R182, R56 ;  /* 0x0000003800b67308 */ /* 0x0003e20000000800 */
[----:B------:R-:W-:Y:S02]  /*17140*/  F2FP.PACK_AB R42, R144, R142 ;  /* 0x0000008e902a723e */ /* 0x000fe400000000ff */
[----:B------:R-:W-:Y:S01]  /*17150*/  F2FP.PACK_AB R43, R199, R143 ;  /* 0x0000008fc72b723e */ /* 0x000fe200000000ff */
[----:B--2---:R-:W2:Y:S01]  /*17160*/  LDSM.16.MT88.4 R48, [R135+0xb000] ;  /* 0x00b000008730783b */ /* 0x004ea20000004200 */
[----:B------:R-:W-:Y:S05]  /*17170*/  MOV R195, R139 ;  /* 0x0000008b00c37202 */ /* 0x000fea0000000f00 */
[----:B------:R3:W2:Y:S02]  /*17180*/  MUFU.EX2 R177, R44 ;  /* 0x0000002c00b17308 */ /* 0x0006a40000000800 */
[----:B----4-:R-:W4:Y:S08]  /*17190*/  LDSM.16.MT88.4 R52, [R214+0xb000] ;  /* 0x00b00000d634783b */ /* 0x010f300000004200 */
[----:B------:R2:W-:Y:S01]  /*171a0*/  MUFU.EX2 R144, R61 ;  /* 0x0000003d00907308 */ /* 0x0005e20000000800 */
[----:B-1----:R-:W1:Y:S08]  /*171b0*/  LDSM.16.MT88.4 R56, [R212+0xb000] ;  /* 0x00b00000d438783b */ /* 0x002e700000004200 */
[----:B---3--:R-:W3:Y:S01]  /*171c0*/  LDSM.16.MT88.4 R44, [R213+0xb000] ;  /* 0x00b00000d52c783b */ /* 0x008ee20000004200 */
[C---:B--2---:R-:W-:Y:S03]  /*171d0*/  HMMA.16816.F32 R4, R40.reuse, R48, R4 ;  /* 0x000000302804723c */ /* 0x044fe60000001804 */
[--C-:B------:R-:W-:Y:S04]  /*171e0*/  FFMA.FTZ R61, R82, c[0x0][0x23c], -R60.reuse ;  /* 0x00008f00523d7a23 */ /* 0x100fe8000001083c */
[--C-:B------:R-:W-:Y:S01]  /*171f0*/  FFMA.FTZ R48, R200, c[0x0][0x23c], -R39.reuse ;  /* 0x00008f00c8307a23 */ /* 0x100fe20000010827 */
[C---:B------:R-:W-:Y:S03]  /*17200*/  HMMA.16816.F32 R8, R40.reuse, R50, R8 ;  /* 0x000000322808723c */ /* 0x040fe60000001808 */
[----:B------:R2:W2:Y:S01]  /*17210*/  MUFU.EX2 R178, R48 ;  /* 0x0000003000b27308 */ /* 0x0004a20000000800 */
        /* <DEDUP_REMOVED lines=11> */
[----:B------:R1:W2:Y:S03]  /*172d0*/  MUFU.EX2 R176, R48 ;  /* 0x0000003000b07308 */ /* 0x0002a60000000800 */
[----:B------:R-:W-:Y:S04]  /*172e0*/  MOV R209, R126 ;  /* 0x0000007e00d17202 */ /* 0x000fe80000000f00 */
[C---:B---3--:R-:W-:Y:S03]  /*172f0*/  HMMA.16816.F32 R28, R40.reuse, R44, R28 ;  /* 0x0000002c281c723c */ /* 0x048fe6000000181c */
[----:B------:R3:W-:Y:S01]  /*17300*/  MUFU.EX2 R173, R56 ;  /* 0x0000003800ad7308 */ /* 0x0007e20000000800 */
[--C-:B----4-:R-:W-:Y:S01]  /*17310*/  FFMA.FTZ R52, R203, c[0x0][0x23c], -R39.reuse ;  /* 0x00008f00cb347a23 */ /* 0x110fe20000010827 */
[----:B------:R-:W-:Y:S02]  /*17320*/  MOV R203, R137 ;  /* 0x0000008900cb7202 */ /* 0x000fe40000000f00 */
[--C-:B------:R-:W-:Y:S01]  /*17330*/  FFMA.FTZ R44, R210, c[0x0][0x23c], -R60.reuse ;  /* 0x00008f00d22c7a23 */ /* 0x100fe2000001083c */
[----:B------:R-:W-:Y:S04]  /*17340*/  HMMA.16816.F32 R32, R40, R46, R32 ;  /* 0x0000002e2820723c */ /* 0x000fe80000001820 */
[----:B------:R-:W-:Y:S01]  /*17350*/  MOV R210, R122 ;  /* 0x0000007a00d27202 */ /* 0x000fe20000000f00 */
[----:B------:R4:W2:Y:S02]  /*17360*/  MUFU.EX2 R174, R52 ;  /* 0x0000003400ae7308 */ /* 0x0008a40000000800 */
[----:B------:R-:W-:Y:S01]  /*17370*/  F2FP.PACK_AB R40, R197, R198 ;  /* 0x000000c6c528723e */ /* 0x000fe200000000ff */
[----:B-1----:R-:W1:Y:S01]  /*17380*/  LDSM.16.MT88.4 R48, [R135+0xb800] ;  /* 0x00b800008730783b */ /* 0x002e620000004200 */
[----:B------:R-:W-:Y:S03]  /*17390*/  F2FP.PACK_AB R41, R190, R207 ;  /* 0x000000cfbe29723e */ /* 0x000fe600000000ff */
[----:B-----5:R-:W-:Y:S03]  /*173a0*/  F2FP.PACK_AB R42, R191, R187 ;  /* 0x000000bbbf2a723e */ /* 0x020fe600000000ff */
[----:B------:R5:W1:Y:S01]  /*173b0*/  MUFU.EX2 R171, R44 ;  /* 0x0000002c00ab7308 */ /* 0x000a620000000800 */
[----:B------:R-:W-:Y:S01]  /*173c0*/  F2FP.PACK_AB R43, R185, R189 ;  /* 0x000000bdb92b723e */ /* 0x000fe200000000ff */
[----:B---3--:R-:W-:Y:S08]  /*173d0*/  LDSM.16.MT88.4 R56, [R212+0xb800] ;  /* 0x00b80000d438783b */ /* 0x008ff00000004200 */
[----:B----4-:R-:W3:Y:S08]  /*173e0*/  LDSM.16.MT88.4 R52, [R214+0xb800] ;  /* 0x00b80000d634783b */ /* 0x010ef00000004200 */
[----:B-----5:R-:W4:Y:S01]  /*173f0*/  LDSM.16.MT88.4 R44, [R213+0xb800] ;  /* 0x00b80000d52c783b */ /* 0x020f220000004200 */
[C---:B-1----:R-:W-:Y:S07]  /*17400*/  HMMA.16816.F32 R4, R40.reuse, R48, R4 ;  /* 0x000000302804723c */ /* 0x042fee0000001804 */
[--C-:B------:R-:W-:Y:S01]  /*17410*/  FFMA.FTZ R48, R239, c[0x0][0x23c], -R39.reuse ;  /* 0x00008f00ef307a23 */ /* 0x100fe20000010827 */
[C---:B------:R-:W-:Y:S03]  /*17420*/  HMMA.16816.F32 R8, R40.reuse, R50, R8 ;  /* 0x000000322808723c */ /* 0x040fe60000001808 */
[----:B------:R1:W-:Y:S01]  /*17430*/  MUFU.EX2 R170, R48 ;  /* 0x0000003000aa7308 */ /* 0x0003e20000000800 */
[----:B------:R-:W-:Y:S04]  /*17440*/  MOV R239, R121 ;  /* 0x0000007900ef7202 */ /* 0x000fe80000000f00 */
[C---:B---3--:R-:W-:Y:S07]  /*17450*/  HMMA.16816.F32 R12, R40.reuse, R52, R12 ;  /* 0x00000034280c723c */ /* 0x048fee000000180c */
[--C-:B------:R-:W-:Y:S01]  /*17460*/  FFMA.FTZ R52, R240, c[0x0][0x23c], -R60.reuse ;  /* 0x00008f00f0347a23 */ /* 0x100fe2000001083c */
[C---:B------:R-:W-:Y:S03]  /*17470*/  HMMA.16816.F32 R16, R40.reuse, R54, R16 ;  /* 0x000000362810723c */ /* 0x040fe60000001810 */
[----:B------:R3:W-:Y:S01]  /*17480*/  MUFU.EX2 R168, R52 ;  /* 0x0000003400a87308 */ /* 0x0007e20000000800 */
[----:B------:R-:W-:Y:S01]  /*17490*/  MOV R240, R133 ;  /* 0x0000008500f07202 */ /* 0x000fe20000000f00 */
[--C-:B-1----:R-:W-:Y:S03]  /*174a0*/  FFMA.FTZ R48, R211, c[0x0][0x23c], -R39.reuse ;  /* 0x00008f00d3307a23 */ /* 0x102fe60000010827 */
[C---:B------:R-:W-:Y:S04]  /*174b0*/  HMMA.16816.F32 R20, R40.reuse, R56, R20 ;  /* 0x000000382814723c */ /* 0x040fe80000001814 */
[----:B------:R-:W-:Y:S01]  /*174c0*/  MOV R211, R128 ;  /* 0x0000008000d37202 */ /* 0x000fe20000000f00 */
[----:B------:R1:W5:Y:S02]  /*174d0*/  MUFU.EX2 R169, R48 ;  /* 0x0000003000a97308 */ /* 0x0003640000000800 */
[--C-:B------:R-:W-:Y:S01]  /*174e0*/  FFMA.FTZ R56, R242, c[0x0][0x23c], -R39.reuse ;  /* 0x00008f00f2387a23 */ /* 0x100fe20000010827 */
[C---:B------:R-:W-:Y:S04]  /*174f0*/  HMMA.16816.F32 R24, R40.reuse, R58, R24 ;  /* 0x0000003a2818723c */ /* 0x040fe80000001818 */
[----:B------:R-:W-:Y:S03]  /*17500*/  MOV R242, R140 ;  /* 0x0000008c00f27202 */ /* 0x000fe60000000f00 */
[----:B------:R5:W-:Y:S01]  /*17510*/  MUFU.EX2 R166, R56 ;  /* 0x0000003800a67308 */ /* 0x000be20000000800 */
[C---:B----4-:R-:W-:Y:S04]  /*17520*/  HMMA.16816.F32 R28, R40.reuse, R44, R28 ;  /* 0x0000002c281c723c */ /* 0x050fe8000000181c */
[--C-:B---3--:R-:W-:Y:S01]  /*17530*/  FFMA.FTZ R52, R241, c[0x0][0x23c], -R60.reuse ;  /* 0x00008f00f1347a23 */ /* 0x108fe2000001083c */
[----:B------:R-:W-:Y:S02]  /*17540*/  MOV R241, R136 ;  /* 0x0000008800f17202 */ /* 0x000fe40000000f00 */
[--C-:B------:R-:W-:Y:S01]  /*17550*/  FFMA.FTZ R44, R243, c[0x0][0x23c], -R39.reuse ;  /* 0x00008f00f32c7a23 */ /* 0x100fe20000010827 */
[----:B------:R-:W-:Y:S01]  /*17560*/  HMMA.16816.F32 R32, R40, R46, R32 ;  /* 0x0000002e2820723c */ /* 0x000fe20000001820 */
[----:B------:R3:W4:Y:S03]  /*17570*/  MUFU.EX2 R167, R52 ;  /* 0x0000003400a77308 */ /* 0x0007260000000800 */
[----:B------:R-:W-:Y:S01]  /*17580*/  MOV R243, R141 ;  /* 0x0000008d00f37202 */ /* 0x000fe20000000f00 */
[----:B-1----:R-:W1:Y:S02]  /*17590*/  LDSM.16.MT88.4 R48, [R135+0xc000] ;  /* 0x00c000008730783b */ /* 0x002e640000004200 */
[----:B------:R-:W-:Y:S02]  /*175a0*/  F2FP.PACK_AB R40, R183, R184 ;  /* 0x000000b8b728723e */ /* 0x000fe400000000ff */
[----:B------:R-:W-:Y:S02]  /*175b0*/  F2FP.PACK_AB R41, R177, R182 ;  /* 0x000000b6b129723e */ /* 0x000fe400000000ff */
[----:B------:R4:W-:Y:S01]  /*175c0*/  MUFU.EX2 R165, R44 ;  /* 0x0000002c00a57308 */ /* 0x0009e20000000800 */
[----:B------:R-:W-:Y:S02]  /*175d0*/  F2FP.PACK_AB R42, R178, R179 ;  /* 0x000000b3b22a723e */ /* 0x000fe400000000ff */
[----:B--2---:R-:W-:Y:S01]  /*175e0*/  F2FP.PACK_AB R43, R175, R176 ;  /* 0x000000b0af2b723e */ /* 0x004fe200000000ff */
[----:B-----5:R-:W-:Y:S06]  /*175f0*/  LDSM.16.MT88.4 R56, [R212+0xc000] ;  /* 0x00c00000d438783b */ /* 0x020fec0000004200 */
[----:B------:R-:W-:Y:S02]  /*17600*/  MUFU.EX2 R136, R61 ;  /* 0x0000003d00887308 */ /* 0x000fe40000000800 */
[----:B---3--:R-:W2:Y:S08]  /*17610*/  LDSM.16.MT88.4 R52, [R214+0xc000] ;  /* 0x00c00000d634783b */ /* 0x008eb00000004200 */
[----:B----4-:R-:W3:Y:S01]  /*17620*/  LDSM.16.MT88.4 R44, [R213+0xc000] ;  /* 0x00c00000d52c783b */ /* 0x010ee20000004200 */
[C---:B-1----:R-:W-:Y:S07]  /*17630*/  HMMA.16816.F32 R4, R40.reuse, R48, R4 ;  /* 0x000000302804723c */ /* 0x042fee0000001804 */
[--C-:B------:R-:W-:Y:S01]  /*17640*/  FFMA.FTZ R48, R245, c[0x0][0x23c], -R60.reuse ;  /* 0x00008f00f5307a23 */ /* 0x100fe2000001083c */
[C---:B------:R-:W-:Y:S03]  /*17650*/  HMMA.16816.F32 R8, R40.reuse, R50, R8 ;  /* 0x000000322808723c */ /* 0x040fe60000001808 */
[----:B------:R1:W-:Y:S01]  /*17660*/  MUFU.EX2 R163, R48 ;  /* 0x0000003000a37308 */ /* 0x0003e20000000800 */
[----:B------:R-:W-:Y:S04]  /*17670*/  MOV R245, R146 ;  /* 0x0000009200f57202 */ /* 0x000fe80000000f00 */
[C---:B--2---:R-:W-:Y:S07]  /*17680*/  HMMA.16816.F32 R12, R40.reuse, R52, R12 ;  /* 0x00000034280c723c */ /* 0x044fee000000180c */
[--C-:B------:R-:W-:Y:S01]  /*17690*/  FFMA.FTZ R52, R247, c[0x0][0x23c], -R39.reuse ;  /* 0x00008f00f7347a23 */ /* 0x100fe20000010827 */
[C---:B------:R-:W-:Y:S03]  /*176a0*/  HMMA.16816.F32 R16, R40.reuse, R54, R16 ;  /* 0x000000362810723c */ /* 0x040fe60000001810 */
[----:B------:R2:W-:Y:S01]  /*176b0*/  MUFU.EX2 R161, R52 ;  /* 0x0000003400a17308 */ /* 0x0005e20000000800 */
[----:B------:R-:W-:Y:S01]  /*176c0*/  MOV R247, R148 ;  /* 0x0000009400f77202 */ /* 0x000fe20000000f00 */
[--C-:B-1----:R-:W-:Y:S03]  /*176d0*/  FFMA.FTZ R48, R246, c[0x0][0x23c], -R39.reuse ;  /* 0x00008f00f6307a23 */ /* 0x102fe60000010827 */
[C---:B------:R-:W-:Y:S04]  /*176e0*/  HMMA.16816.F32 R20, R40.reuse, R56, R20 ;  /* 0x000000382814723c */ /* 0x040fe80000001814 */
[----:B------:R-:W-:Y:S01]  /*176f0*/  MOV R246, R147 ;  /* 0x0000009300f67202 */ /* 0x000fe20000000f00 */
[----:B------:R1:W-:Y:S02]  /*17700*/  MUFU.EX2 R162, R48 ;  /* 0x0000003000a27308 */ /* 0x0003e40000000800 */
[--C-:B------:R-:W-:Y:S01]  /*17710*/  FFMA.FTZ R56, R249, c[0x0][0x23c], -R60.reuse ;  /* 0x00008f00f9387a23 */ /* 0x100fe2000001083c */
[C---:B------:R-:W-:Y:S07]  /*17720*/  HMMA.16816.F32 R24, R40.reuse, R58, R24 ;  /* 0x0000003a2818723c */ /* 0x040fee0000001818 */
[----:B------:R4:W-:Y:S01]  /*17730*/  MUFU.EX2 R160, R56 ;  /* 0x0000003800a07308 */ /* 0x0009e20000000800 */
[C---:B---3--:R-:W-:Y:S04]  /*17740*/  HMMA.16816.F32 R28, R40.reuse, R44, R28 ;  /* 0x0000002c281c723c */ /* 0x048fe8000000181c */
[--C-:B--2---:R-:W-:Y:S02]  /*17750*/  FFMA.FTZ R52, R248, c[0x0][0x23c], -R60.reuse ;  /* 0x00008f00f8347a23 */ /* 0x104fe4000001083c */
[----:B------:R-:W2:Y:S01]  /*17760*/  LDL.LU R248, [R1+0x20] ;  /* 0x0000200001f87983 */ /* 0x000ea20000300800 */
[--C-:B------:R-:W-:Y:S01]  /*17770*/  FFMA.FTZ R44, R250, c[0x0][0x23c], -R39.reuse ;  /* 0x00008f00fa2c7a23 */ /* 0x100fe20000010827 */
[----:B------:R-:W-:Y:S01]  /*17780*/  HMMA.16816.F32 R32, R40, R46, R32 ;  /* 0x0000002e2820723c */ /* 0x000fe20000001820 */
[----:B------:R3:W5:Y:S01]  /*17790*/  MUFU.EX2 R159, R52 ;  /* 0x00000034009f7308 */ /* 0x0007620000000800 */
[----:B------:R-:W2:Y:S04]  /*177a0*/  LDL.LU R249, [R1+0x1c] ;  /* 0x00001c0001f97983 */ /* 0x000ea80000300800 */
[----:B-1----:R-:W1:Y:S01]  /*177b0*/  LDSM.16.MT88.4 R48, [R135+0xc800] ;  /* 0x00c800008730783b */ /* 0x002e620000004200 */
[----:B------:R-:W-:Y:S02]  /*177c0*/  F2FP.PACK_AB R40, R173, R174 ;  /* 0x000000aead28723e */ /* 0x000fe400000000ff */
[----:B------:R-:W-:Y:S02]  /*177d0*/  F2FP.PACK_AB R41, R172, R171 ;  /* 0x000000abac29723e */ /* 0x000fe400000000ff */
[----:B------:R5:W1:Y:S01]  /*177e0*/  MUFU.EX2 R157, R44 ;  /* 0x0000002c009d7308 */ /* 0x000a620000000800 */
[----:B------:R-:W-:Y:S02]  /*177f0*/  F2FP.PACK_AB R42, R169, R170 ;  /* 0x000000aaa92a723e */ /* 0x000fe400000000ff */
[----:B------:R-:W-:Y:S01]  /*17800*/  F2FP.PACK_AB R43, R167, R168 ;  /* 0x000000a8a72b723e */ /* 0x000fe200000000ff */
[----:B----4-:R-:W-:Y:S08]  /*17810*/  LDSM.16.MT88.4 R56, [R212+0xc800] ;  /* 0x00c80000d438783b */ /* 0x010ff00000004200 */
[----:B---3--:R-:W3:Y:S08]  /*17820*/  LDSM.16.MT88.4 R52, [R214+0xc800] ;  /* 0x00c80000d634783b */ /* 0x008ef00000004200 */
[----:B-----5:R-:W4:Y:S01]  /*17830*/  LDSM.16.MT88.4 R44, [R213+0xc800] ;  /* 0x00c80000d52c783b */ /* 0x020f220000004200 */
[C---:B-1----:R-:W-:Y:S07]  /*17840*/  HMMA.16816.F32 R4, R40.reuse, R48, R4 ;  /* 0x000000302804723c */ /* 0x042fee0000001804 */
[--C-:B------:R-:W-:Y:S01]  /*17850*/  FFMA.FTZ R48, R252, c[0x0][0x23c], -R60.reuse ;  /* 0x00008f00fc307a23 */ /* 0x100fe2000001083c */
[C---:B------:R-:W-:Y:S03]  /*17860*/  HMMA.16816.F32 R8, R40.reuse, R50, R8 ;  /* 0x000000322808723c */ /* 0x040fe60000001808 */
[----:B------:R1:W-:Y:S05]  /*17870*/  MUFU.EX2 R154, R48 ;  /* 0x00000030009a7308 */ /* 0x0003ea0000000800 */
[C---:B---3--:R-:W-:Y:S07]  /*17880*/  HMMA.16816.F32 R12, R40.reuse, R52, R12 ;  /* 0x00000034280c723c */ /* 0x048fee000000180c */
[--C-:B------:R-:W-:Y:S01]  /*17890*/  FFMA.FTZ R52, R64, c[0x0][0x23c], -R39.reuse ;  /* 0x00008f0040347a23 */ /* 0x100fe20000010827 */
[C---:B------:R-:W-:Y:S03]  /*178a0*/  HMMA.16816.F32 R16, R40.reuse, R54, R16 ;  /* 0x000000362810723c */ /* 0x040fe60000001810 */
[----:B------:R3:W-:Y:S05]  /*178b0*/  MUFU.EX2 R155, R52 ;  /* 0x00000034009b7308 */ /* 0x0007ea0000000800 */
[C---:B------:R-:W-:Y:S04]  /*178c0*/  HMMA.16816.F32 R20, R40.reuse, R56, R20 ;  /* 0x000000382814723c */ /* 0x040fe80000001814 */
[--C-:B-1----:R-:W-:Y:S03]  /*178d0*/  FFMA.FTZ R48, R63, c[0x0][0x23c], -R60.reuse ;  /* 0x00008f003f307a23 */ /* 0x102fe6000001083c */
[--C-:B------:R-:W-:Y:S01]  /*178e0*/  FFMA.FTZ R56, R66, c[0x0][0x23c], -R60.reuse ;  /* 0x00008f0042387a23 */ /* 0x100fe2000001083c */
[C---:B------:R-:W-:Y:S01]  /*178f0*/  HMMA.16816.F32 R24, R40.reuse, R58, R24 ;  /* 0x0000003a2818723c */ /* 0x040fe20000001818 */
[----:B------:R1:W5:Y:S07]  /*17900*/  MUFU.EX2 R156, R48 ;  /* 0x00000030009c7308 */ /* 0x00036e0000000800 */
[C---:B----4-:R-:W-:Y:S03]  /*17910*/  HMMA.16816.F32 R28, R40.reuse, R44, R28 ;  /* 0x0000002c281c723c */ /* 0x050fe6000000181c */
[----:B------:R4:W-:Y:S01]  /*17920*/  MUFU.EX2 R152, R56 ;  /* 0x0000003800987308 */ /* 0x0009e20000000800 */
[--C-:B---3--:R-:W-:Y:S03]  /*17930*/  FFMA.FTZ R52, R65, c[0x0][0x23c], -R39.reuse ;  /* 0x00008f0041347a23 */ /* 0x108fe60000010827 */
[--C-:B------:R-:W-:Y:S01]  /*17940*/  FFMA.FTZ R44, R67, c[0x0][0x23c], -R60.reuse ;  /* 0x00008f00432c7a23 */ /* 0x100fe2000001083c */
[----:B------:R-:W-:Y:S05]  /*17950*/  HMMA.16816.F32 R32, R40, R46, R32 ;  /* 0x0000002e2820723c */ /* 0x000fea0000001820 */
[----:B------:R3:W-:Y:S02]  /*17960*/  MUFU.EX2 R153, R52 ;  /* 0x0000003400997308 */ /* 0x0007e40000000800 */
[----:B------:R-:W-:Y:S01]  /*17970*/  F2FP.PACK_AB R43, R160, R159 ;  /* 0x0000009fa02b723e */ /* 0x000fe200000000ff */
[----:B-1----:R-:W1:Y:S01]  /*17980*/  LDSM.16.MT88.4 R48, [R135+0xd000] ;  /* 0x00d000008730783b */ /* 0x002e620000004200 */
[----:B------:R-:W-:Y:S03]  /*17990*/  F2FP.PACK_AB R40, R165, R166 ;  /* 0x000000a6a528723e */ /* 0x000fe600000000ff */
[----:B------:R-:W-:Y:S03]  /*179a0*/  F2FP.PACK_AB R41, R163, R164 ;  /* 0x000000a4a329723e */ /* 0x000fe600000000ff */
[----:B------:R5:W1:Y:S01]  /*179b0*/  MUFU.EX2 R149, R44 ;  /* 0x0000002c00957308 */ /* 0x000a620000000800 */
[----:B------:R-:W-:Y:S01]  /*179c0*/  F2FP.PACK_AB R42, R161, R162 ;  /* 0x000000a2a12a723e */ /* 0x000fe200000000ff */
[----:B----4-:R-:W-:Y:S08]  /*179d0*/  LDSM.16.MT88.4 R56, [R212+0xd000] ;  /* 0x00d00000d438783b */ /* 0x010ff00000004200 */
[----:B---3--:R-:W3:Y:S08]  /*179e0*/  LDSM.16.MT88.4 R52, [R214+0xd000] ;  /* 0x00d00000d634783b */ /* 0x008ef00000004200 */
[----:B-----5:R-:W4:Y:S01]  /*179f0*/  LDSM.16.MT88.4 R44, [R213+0xd000] ;  /* 0x00d00000d52c783b */ /* 0x020f220000004200 */
[C---:B-1----:R-:W-:Y:S07]  /*17a00*/  HMMA.16816.F32 R4, R40.reuse, R48, R4 ;  /* 0x000000302804723c */ /* 0x042fee0000001804 */
[--C-:B------:R-:W-:Y:S01]  /*17a10*/  FFMA.FTZ R48, R69, c[0x0][0x23c], -R39.reuse ;  /* 0x00008f0045307a23 */ /* 0x100fe20000010827 */
[C---:B------:R-:W-:Y:S03]  /*17a20*/  HMMA.16816.F32 R8, R40.reuse, R50, R8 ;  /* 0x000000322808723c */ /* 0x040fe60000001808 */
[----:B------:R1:W5:Y:S05]  /*17a30*/  MUFU.EX2 R151, R48 ;  /* 0x0000003000977308 */ /* 0x00036a0000000800 */
[C---:B---3--:R-:W-:Y:S07]  /*17a40*/  HMMA.16816.F32 R12, R40.reuse, R52, R12 ;  /* 0x00000034280c723c */ /* 0x048fee000000180c */
[--C-:B------:R-:W-:Y:S01]  /*17a50*/  FFMA.FTZ R52, R71, c[0x0][0x23c], -R60.reuse ;  /* 0x00008f0047347a23 */ /* 0x100fe2000001083c */
[C---:B------:R-:W-:Y:S03]  /*17a60*/  HMMA.16816.F32 R16, R40.reuse, R54, R16 ;  /* 0x000000362810723c */ /* 0x040fe60000001810 */
[----:B------:R3:W-:Y:S01]  /*17a70*/  MUFU.EX2 R148, R52 ;  /* 0x0000003400947308 */ /* 0x0007e20000000800 */
[--C-:B-1----:R-:W-:Y:S04]  /*17a80*/  FFMA.FTZ R48, R70, c[0x0][0x23c], -R60.reuse ;  /* 0x00008f0046307a23 */ /* 0x102fe8000001083c */
[C---:B------:R-:W-:Y:S05]  /*17a90*/  HMMA.16816.F32 R20, R40.reuse, R56, R20 ;  /* 0x000000382814723c */ /* 0x040fea0000001814 */
[----:B------:R1:W1:Y:S02]  /*17aa0*/  MUFU.EX2 R147, R48 ;  /* 0x0000003000937308 */ /* 0x0002640000000800 */
[--C-:B------:R-:W-:Y:S01]  /*17ab0*/  FFMA.FTZ R56, R73, c[0x0][0x23c], -R39.reuse ;  /* 0x00008f0049387a23 */ /* 0x100fe20000010827 */
[C---:B------:R-:W-:Y:S07]  /*17ac0*/  HMMA.16816.F32 R24, R40.reuse, R58, R24 ;  /* 0x0000003a2818723c */ /* 0x040fee0000001818 */
[----:B------:R5:W-:Y:S01]  /*17ad0*/  MUFU.EX2 R145, R56 ;  /* 0x0000003800917308 */ /* 0x000be20000000800 */
[C---:B----4-:R-:W-:Y:S04]  /*17ae0*/  HMMA.16816.F32 R28, R40.reuse, R44, R28 ;  /* 0x0000002c281c723c */ /* 0x050fe8000000181c */
[--C-:B---3--:R-:W-:Y:S03]  /*17af0*/  FFMA.FTZ R52, R72, c[0x0][0x23c], -R39.reuse ;  /* 0x00008f0048347a23 */ /* 0x108fe60000010827 */
[--C-:B------:R-:W-:Y:S01]  /*17b00*/  FFMA.FTZ R44, R74, c[0x0][0x23c], -R60.reuse ;  /* 0x00008f004a2c7a23 */ /* 0x100fe2000001083c */
[----:B------:R-:W-:Y:S01]  /*17b10*/  HMMA.16816.F32 R32, R40, R46, R32 ;  /* 0x0000002e2820723c */ /* 0x000fe20000001820 */
[----:B------:R3:W-:Y:S01]  /*17b20*/  MUFU.EX2 R146, R52 ;  /* 0x0000003400927308 */ /* 0x0007e20000000800 */
[----:B-1----:R-:W1:Y:S05]  /*17b30*/  LDSM.16.MT88.4 R48, [R135+0xd800] ;  /* 0x00d800008730783b */ /* 0x002e6a0000004200 */
[----:B------:R-:W-:Y:S02]  /*17b40*/  F2FP.PACK_AB R40, R158, R157 ;  /* 0x0000009d9e28723e */ /* 0x000fe400000000ff */
[----:B------:R-:W-:Y:S02]  /*17b50*/  F2FP.PACK_AB R41, R156, R154 ;  /* 0x0000009a9c29723e */ /* 0x000fe400000000ff */
[----:B------:R4:W1:Y:S01]  /*17b60*/  MUFU.EX2 R143, R44 ;  /* 0x0000002c008f7308 */ /* 0x0008620000000800 */
[----:B------:R-:W-:Y:S02]  /*17b70*/  F2FP.PACK_AB R43, R149, R152 ;  /* 0x00000098952b723e */ /* 0x000fe400000000ff */
[----:B------:R-:W-:Y:S01]  /*17b80*/  F2FP.PACK_AB R42, R153, R155 ;  /* 0x0000009b992a723e */ /* 0x000fe200000000ff */
[----:B-----5:R-:W-:Y:S08]  /*17b90*/  LDSM.16.MT88.4 R56, [R212+0xd800] ;  /* 0x00d80000d438783b */ /* 0x020ff00000004200 */
[----:B---3--:R-:W3:Y:S08]  /*17ba0*/  LDSM.16.MT88.4 R52, [R214+0xd800] ;  /* 0x00d80000d634783b */ /* 0x008ef00000004200 */
[----:B----4-:R-:W4:Y:S01]  /*17bb0*/  LDSM.16.MT88.4 R44, [R213+0xd800] ;  /* 0x00d80000d52c783b */ /* 0x010f220000004200 */
[C---:B-1----:R-:W-:Y:S07]  /*17bc0*/  HMMA.16816.F32 R4, R40.reuse, R48, R4 ;  /* 0x000000302804723c */ /* 0x042fee0000001804 */
[--C-:B------:R-:W-:Y:S01]  /*17bd0*/  FFMA.FTZ R48, R76, c[0x0][0x23c], -R39.reuse ;  /* 0x00008f004c307a23 */ /* 0x100fe20000010827 */
[C---:B------:R-:W-:Y:S03]  /*17be0*/  HMMA.16816.F32 R8, R40.reuse, R50, R8 ;  /* 0x000000322808723c */ /* 0x040fe60000001808 */
[----:B------:R1:W-:Y:S05]  /*17bf0*/  MUFU.EX2 R142, R48 ;  /* 0x00000030008e7308 */ /* 0x0003ea0000000800 */
[C---:B---3--:R-:W-:Y:S07]  /*17c00*/  HMMA.16816.F32 R12, R40.reuse, R52, R12 ;  /* 0x00000034280c723c */ /* 0x048fee000000180c */
[----:B------:R-:W-:Y:S01]  /*17c10*/  FFMA.FTZ R52, R78, c[0x0][0x23c], -R60 ;  /* 0x00008f004e347a23 */ /* 0x000fe2000001083c */
[C---:B------:R-:W-:Y:S03]  /*17c20*/  HMMA.16816.F32 R16, R40.reuse, R54, R16 ;  /* 0x000000362810723c */ /* 0x040fe60000001810 */
[----:B------:R3:W-:Y:S01]  /*17c30*/  MUFU.EX2 R140, R52 ;  /* 0x00000034008c7308 */ /* 0x0007e20000000800 */
[--C-:B-1----:R-:W-:Y:S04]  /*17c40*/  FFMA.FTZ R48, R77, c[0x0][0x23c], -R39.reuse ;  /* 0x00008f004d307a23 */ /* 0x102fe80000010827 */
[C---:B------:R-:W-:Y:S04]  /*17c50*/  HMMA.16816.F32 R20, R40.reuse, R56, R20 ;  /* 0x000000382814723c */ /* 0x040fe80000001814 */
[----:B--2---:R-:W-:Y:S01]  /*17c60*/  FFMA.FTZ R61, R0, R248, R180 ;  /* 0x000000f8003d7223 */ /* 0x004fe200000100b4 */
[----:B------:R1:W2:Y:S01]  /*17c70*/  MUFU.EX2 R141, R48 ;  /* 0x00000030008d7308 */ /* 0x0002a20000000800 */
[--C-:B------:R-:W-:Y:S02]  /*17c80*/  FFMA.FTZ R0, R96, c[0x0][0x23c], -R39.reuse ;  /* 0x00008f0060007a23 */ /* 0x100fe40000010827 */
[C---:B------:R-:W-:Y:S04]  /*17c90*/  HMMA.16816.F32 R24, R40.reuse, R58, R24 ;  /* 0x0000003a2818723c */ /* 0x040fe80000001818 */
[----:B------:R-:W-:Y:S02]  /*17ca0*/  FFMA.FTZ R56, R80, c[0x0][0x23c], -R39 ;  /* 0x00008f0050387a23 */ /* 0x000fe40000010827 */
[----:B------:R-:W-:Y:S02]  /*17cb0*/  FADD.FTZ R61, R181, R61 ;  /* 0x0000003db53d7221 */ /* 0x000fe40000010000 */
[C---:B----4-:R-:W-:Y:S01]  /*17cc0*/  HMMA.16816.F32 R28, R40.reuse, R44, R28 ;  /* 0x0000002c281c723c */ /* 0x050fe2000000181c */
[----:B------:R4:W-:Y:S03]  /*17cd0*/  MUFU.EX2 R138, R56 ;  /* 0x00000038008a7308 */ /* 0x0009e60000000800 */
[----:B---3--:R-:W-:Y:S02]  /*17ce0*/  FFMA.FTZ R52, R79, c[0x0][0x23c], -R60 ;  /* 0x00008f004f347a23 */ /* 0x008fe4000001083c */
[----:B------:R-:W-:Y:S02]  /*17cf0*/  FFMA.FTZ R62, R2, R249, R62 ;  /* 0x000000f9023e7223 */ /* 0x000fe4000001003e */
[----:B------:R-:W-:Y:S03]  /*17d00*/  HMMA.16816.F32 R32, R40, R46, R32 ;  /* 0x0000002e2820723c */ /* 0x000fe60000001820 */
[----:B------:R3:W5:Y:S01]  /*17d10*/  MUFU.EX2 R139, R52 ;  /* 0x00000034008b7308 */ /* 0x0007620000000800 */
[--C-:B------:R-:W-:Y:S01]  /*17d20*/  FFMA.FTZ R44, R81, c[0x0][0x23c], -R39.reuse ;  /* 0x00008f00512c7a23 */ /* 0x100fe20000010827 */
[----:B-1----:R-:W1:Y:S01]  /*17d30*/  LDSM.16.MT88.4 R48, [R135+0xe000] ;  /* 0x00e000008730783b */ /* 0x002e620000004200 */
[--C-:B------:R-:W-:Y:S01]  /*17d40*/  FFMA.FTZ R2, R95, c[0x0][0x23c], -R60.reuse ;  /* 0x00008f005f027a23 */ /* 0x100fe2000001083c */
[----:B------:R-:W-:Y:S02]  /*17d50*/  F2FP.PACK_AB R40, R151, R150 ;  /* 0x000000969728723e */ /* 0x000fe400000000ff */
[----:B------:R-:W-:Y:S03]  /*17d60*/  F2FP.PACK_AB R41, R148, R147 ;  /* 0x000000939429723e */ /* 0x000fe600000000ff */
[----:B------:R-:W-:Y:S01]  /*17d70*/  F2FP.PACK_AB R43, R144, R143 ;  /* 0x0000008f902b723e */ /* 0x000fe200000000ff */
[----:B------:R2:W1:Y:S01]  /*17d80*/  MUFU.EX2 R137, R44 ;  /* 0x0000002c00897308 */ /* 0x0004620000000800 */
[----:B------:R-:W-:Y:S01]  /*17d90*/  F2FP.PACK_AB R42, R145, R146 ;  /* 0x00000092912a723e */ /* 0x000fe200000000ff */
[----:B----4-:R-:W-:Y:S08]  /*17da0*/  LDSM.16.MT88.4 R56, [R212+0xe000] ;  /* 0x00e00000d438783b */ /* 0x010ff00000004200 */
[----:B---3--:R-:W3:Y:S08]  /*17db0*/  LDSM.16.MT88.4 R52, [R214+0xe000] ;  /* 0x00e00000d634783b */ /* 0x008ef00000004200 */
[----:B--2---:R-:W2:Y:S01]  /*17dc0*/  LDSM.16.MT88.4 R44, [R213+0xe000] ;  /* 0x00e00000d52c783b */ /* 0x004ea20000004200 */
[C---:B-1----:R-:W-:Y:S07]  /*17dd0*/  HMMA.16816.F32 R4, R40.reuse, R48, R4 ;  /* 0x000000302804723c */ /* 0x042fee0000001804 */
[--C-:B------:R-:W-:Y:S01]  /*17de0*/  FFMA.FTZ R48, R83, c[0x0][0x23c], -R60.reuse ;  /* 0x00008f0053307a23 */ /* 0x100fe2000001083c */
[C---:B------:R-:W-:Y:S03]  /*17df0*/  HMMA.16816.F32 R8, R40.reuse, R50, R8 ;  /* 0x000000322808723c */ /* 0x040fe60000001808 */
[----:B------:R1:W4:Y:S05]  /*17e00*/  MUFU.EX2 R133, R48 ;  /* 0x0000003000857308 */ /* 0x00032a0000000800 */
        /* <DEDUP_REMOVED lines=10> */
[C---:B--2---:R-:W-:Y:S04]  /*17eb0*/  HMMA.16816.F32 R28, R40.reuse, R44, R28 ;  /* 0x0000002c281c723c */ /* 0x044fe8000000181c */
[--C-:B---3--:R-:W-:Y:S03]  /*17ec0*/  FFMA.FTZ R52, R86, c[0x0][0x23c], -R60.reuse ;  /* 0x00008f0056347a23 */ /* 0x108fe6000001083c */
[--C-:B------:R-:W-:Y:S01]  /*17ed0*/  FFMA.FTZ R44, R88, c[0x0][0x23c], -R39.reuse ;  /* 0x00008f00582c7a23 */ /* 0x100fe20000010827 */
[----:B------:R-:W-:Y:S01]  /*17ee0*/  HMMA.16816.F32 R32, R40, R46, R32 ;  /* 0x0000002e2820723c */ /* 0x000fe20000001820 */
[----:B------:R2:W3:Y:S01]  /*17ef0*/  MUFU.EX2 R130, R52 ;  /* 0x0000003400827308 */ /* 0x0004e20000000800 */
[----:B-1----:R-:W1:Y:S05]  /*17f00*/  LDSM.16.MT88.4 R48, [R135+0xe800] ;  /* 0x00e800008730783b */ /* 0x002e6a0000004200 */
[----:B------:R-:W-:Y:S02]  /*17f10*/  F2FP.PACK_AB R40, R141, R142 ;  /* 0x0000008e8d28723e */ /* 0x000fe400000000ff */
[----:B-----5:R-:W-:Y:S02]  /*17f20*/  F2FP.PACK_AB R41, R139, R140 ;  /* 0x0000008c8b29723e */ /* 0x020fe400000000ff */
[----:B------:R5:W-:Y:S01]  /*17f30*/  MUFU.EX2 R128, R44 ;  /* 0x0000002c00807308 */ /* 0x000be20000000800 */
[----:B------:R-:W-:Y:S02]  /*17f40*/  F2FP.PACK_AB R42, R137, R138 ;  /* 0x0000008a892a723e */ /* 0x000fe400000000ff */
[----:B----4-:R-:W-:Y:S01]  /*17f50*/  F2FP.PACK_AB R43, R133, R136 ;  /* 0x00000088852b723e */ /* 0x010fe200000000ff */
[----:B------:R-:W-:Y:S08]  /*17f60*/  LDSM.16.MT88.4 R56, [R212+0xe800] ;  /* 0x00e80000d438783b */ /* 0x000ff00000004200 */
[----:B--2---:R-:W2:Y:S01]  /*17f70*/  LDSM.16.MT88.4 R52, [R214+0xe800] ;  /* 0x00e80000d634783b */ /* 0x004ea20000004200 */
[--C-:B-----5:R-:W-:Y:S02]  /*17f80*/  FFMA.FTZ R44, R89, c[0x0][0x23c], -R39.reuse ;  /* 0x00008f00592c7a23 */ /* 0x120fe40000010827 */
[----:B------:R4:W-:Y:S01]  /*17f90*/  MUFU.EX2 R89, R2 ;  /* 0x0000000200597308 */ /* 0x0009e20000000800 */
[C---:B-1----:R-:W-:Y:S09]  /*17fa0*/  HMMA.16816.F32 R4, R40.reuse, R48, R4 ;  /* 0x000000302804723c */ /* 0x042ff20000001804 */
[----:B------:R1:W5:Y:S03]  /*17fb0*/  MUFU.EX2 R126, R44 ;  /* 0x0000002c007e7308 */ /* 0x0003660000000800 */
[----:B------:R-:W-:Y:S01]  /*17fc0*/  FFMA.FTZ R48, R90, c[0x0][0x23c], -R60 ;  /* 0x00008f005a307a23 */ /* 0x000fe2000001083c */
[C---:B------:R-:W-:Y:S06]  /*17fd0*/  HMMA.16816.F32 R8, R40.reuse, R50, R8 ;  /* 0x000000322808723c */ /* 0x040fec0000001808 */
[----:B------:R3:W-:Y:S01]  /*17fe0*/  MUFU.EX2 R90, R0 ;  /* 0x00000000005a7308 */ /* 0x0007e20000000800 */
[----:B----4-:R-:W-:Y:S01]  /*17ff0*/  FADD.FTZ R2, R188, R62 ;  /* 0x0000003ebc027221 */ /* 0x010fe20000010000 */
[C---:B--2---:R-:W-:Y:S08]  /*18000*/  HMMA.16816.F32 R12, R40.reuse, R52, R12 ;  /* 0x00000034280c723c */ /* 0x044ff0000000180c */
[----:B------:R2:W-:Y:S01]  /*18010*/  MUFU.EX2 R122, R48 ;  /* 0x00000030007a7308 */ /* 0x0005e20000000800 */
[----:B------:R-:W-:Y:S01]  /*18020*/  FADD.FTZ R2, R186, R2 ;  /* 0x00000002ba027221 */ /* 0x000fe20000010000 */
[----:B-1----:R-:W1:Y:S02]  /*18030*/  LDSM.16.MT88.4 R44, [R213+0xe800] ;  /* 0x00e80000d52c783b */ /* 0x002e640000004200 */
[--C-:B------:R-:W-:Y:S01]  /*18040*/  FFMA.FTZ R52, R92, c[0x0][0x23c], -R39.reuse ;  /* 0x00008f005c347a23 */ /* 0x100fe20000010827 */
[C---:B------:R-:W-:Y:S05]  /*18050*/  HMMA.16816.F32 R16, R40.reuse, R54, R16 ;  /* 0x000000362810723c */ /* 0x040fea0000001810 */
[----:B------:R4:W-:Y:S01]  /*18060*/  MUFU.EX2 R118, R52 ;  /* 0x0000003400767308 */ /* 0x0009e20000000800 */
[----:B------:R-:W-:Y:S02]  /*18070*/  FADD.FTZ R2, R246, R2 ;  /* 0x00000002f6027221 */ /* 0x000fe40000010000 */
[C---:B------:R-:W-:Y:S04]  /*18080*/  HMMA.16816.F32 R20, R40.reuse, R56, R20 ;  /* 0x000000382814723c */ /* 0x040fe80000001814 */
[--C-:B---3--:R-:W-:Y:S03]  /*18090*/  FFMA.FTZ R0, R97, c[0x0][0x23c], -R39.reuse ;  /* 0x00008f0061007a23 */ /* 0x108fe60000010827 */
[--C-:B------:R-:W-:Y:S01]  /*180a0*/  FFMA.FTZ R56, R94, c[0x0][0x23c], -R60.reuse ;  /* 0x00008f005e387a23 */ /* 0x100fe2000001083c */
[C---:B------:R-:W-:Y:S01]  /*180b0*/  HMMA.16816.F32 R24, R40.reuse, R58, R24 ;  /* 0x0000003a2818723c */ /* 0x040fe20000001818 */
[----:B------:R3:W-:Y:S03]  /*180c0*/  MUFU.EX2 R88, R0 ;  /* 0x0000000000587308 */ /* 0x0007e60000000800 */
[--C-:B--2---:R-:W-:Y:S07]  /*180d0*/  FFMA.FTZ R48, R91, c[0x0][0x23c], -R60.reuse ;  /* 0x00008f005b307a23 */ /* 0x104fee000001083c */
[----:B------:R2:W2:Y:S01]  /*180e0*/  MUFU.EX2 R121, R48 ;  /* 0x0000003000797308 */ /* 0x0004a20000000800 */
[--C-:B----4-:R-:W-:Y:S09]  /*180f0*/  FFMA.FTZ R52, R93, c[0x0][0x23c], -R39.reuse ;  /* 0x00008f005d347a23 */ /* 0x110ff20000010827 */
[----:B------:R4:W4:Y:S01]  /*18100*/  MUFU.EX2 R92, R52 ;  /* 0x00000034005c7308 */ /* 0x0009220000000800 */
[C---:B-1----:R-:W-:Y:S03]  /*18110*/  HMMA.16816.F32 R28, R40.reuse, R44, R28 ;  /* 0x0000002c281c723c */ /* 0x042fe6000000181c */
[--C-:B---3--:R-:W-:Y:S05]  /*18120*/  FFMA.FTZ R0, R98, c[0x0][0x23c], -R60.reuse ;  /* 0x00008f0062007a23 */ /* 0x108fea000001083c */
[----:B------:R-:W-:Y:S01]  /*18130*/  HMMA.16816.F32 R32, R40, R46, R32 ;  /* 0x0000002e2820723c */ /* 0x000fe20000001820 */
[----:B------:R1:W-:Y:S01]  /*18140*/  MUFU.EX2 R87, R0 ;  /* 0x0000000000577308 */ /* 0x0003e20000000800 */
[----:B------:R-:W-:Y:S05]  /*18150*/  LDSM.16.MT88.4 R44, [R213+0xf000] ;  /* 0x00f00000d52c783b */ /* 0x000fea0000004200 */
[----:B------:R-:W-:Y:S02]  /*18160*/  F2FP.PACK_AB R40, R131, R132 ;  /* 0x000000848328723e */ /* 0x000fe400000000ff */
[----:B------:R-:W-:Y:S01]  /*18170*/  F2FP.PACK_AB R41, R129, R130 ;  /* 0x000000828129723e */ /* 0x000fe200000000ff */
[----:B--2---:R-:W2:Y:S01]  /*18180*/  LDSM.16.MT88.4 R48, [R135+0xf000] ;  /* 0x00f000008730783b */ /* 0x004ea20000004200 */
[----:B------:R3:W2:Y:S01]  /*18190*/  MUFU.EX2 R91, R56 ;  /* 0x00000038005b7308 */ /* 0x0006a20000000800 */
[----:B-----5:R-:W-:Y:S02]  /*181a0*/  F2FP.PACK_AB R42, R126, R128 ;  /* 0x000000807e2a723e */ /* 0x020fe400000000ff */
[----:B------:R-:W-:Y:S04]  /*181b0*/  F2FP.PACK_AB R43, R121, R122 ;  /* 0x0000007a792b723e */ /* 0x000fe800000000ff */
[----:B----4-:R-:W4:Y:S01]  /*181c0*/  LDSM.16.MT88.4 R52, [R214+0xf000] ;  /* 0x00f00000d634783b */ /* 0x010f220000004200 */
[--C-:B-1----:R-:W-:Y:S04]  /*181d0*/  FFMA.FTZ R0, R99, c[0x0][0x23c], -R60.reuse ;  /* 0x00008f0063007a23 */ /* 0x102fe8000001083c */
[----:B------:R1:W5:Y:S03]  /*181e0*/  MUFU.EX2 R85, R0 ;  /* 0x0000000000557308 */ /* 0x0003660000000800 */
[----:B---3--:R-:W3:Y:S01]  /*181f0*/  LDSM.16.MT88.4 R56, [R212+0xf000] ;  /* 0x00f00000d438783b */ /* 0x008ee20000004200 */
[C---:B--2---:R-:W-:Y:S03]  /*18200*/  HMMA.16816.F32 R4, R40.reuse, R48, R4 ;  /* 0x000000302804723c */ /* 0x044fe60000001804 */
[--C-:B-1----:R-:W-:Y:S04]  /*18210*/  FFMA.FTZ R0, R100, c[0x0][0x23c], -R39.reuse ;  /* 0x00008f0064007a23 */ /* 0x102fe80000010827 */
[----:B------:R1:W-:Y:S01]  /*18220*/  MUFU.EX2 R86, R0 ;  /* 0x0000000000567308 */ /* 0x0003e20000000800 */
[C---:B------:R-:W-:Y:S01]  /*18230*/  HMMA.16816.F32 R8, R40.reuse, R50, R8 ;  /* 0x000000322808723c */ /* 0x040fe20000001808 */
[----:B------:R-:W2:Y:S07]  /*18240*/  LDSM.16.MT88.4 R48, [R135+0xf800] ;  /* 0x00f800008730783b */ /* 0x000eae0000004200 */
[C---:B----4-:R-:W-:Y:S08]  /*18250*/  HMMA.16816.F32 R12, R40.reuse, R52, R12 ;  /* 0x00000034280c723c */ /* 0x050ff0000000180c */
[C---:B------:R-:W-:Y:S01]  /*18260*/  HMMA.16816.F32 R16, R40.reuse, R54, R16 ;  /* 0x000000362810723c */ /* 0x040fe20000001810 */
[----:B------:R-:W4:Y:S03]  /*18270*/  LDSM.16.MT88.4 R52, [R214+0xf800] ;  /* 0x00f80000d634783b */ /* 0x000f260000004200 */
[--C-:B-1----:R-:W-:Y:S04]  /*18280*/  FFMA.FTZ R0, R101, c[0x0][0x23c], -R39.reuse ;  /* 0x00008f0065007a23 */ /* 0x102fe80000010827 */
[C---:B---3--:R-:W-:Y:S01]  /*18290*/  HMMA.16816.F32 R20, R40.reuse, R56, R20 ;  /* 0x000000382814723c */ /* 0x048fe20000001814 */
[----:B------:R1:W3:Y:S07]  /*182a0*/  MUFU.EX2 R84, R0 ;  /* 0x0000000000547308 */ /* 0x0002ee0000000800 */
[C---:B------:R-:W-:Y:S01]  /*182b0*/  HMMA.16816.F32 R24, R40.reuse, R58, R24 ;  /* 0x0000003a2818723c */ /* 0x040fe20000001818 */
[----:B------:R-:W3:Y:S07]  /*182c0*/  LDSM.16.MT88.4 R56, [R212+0xf800] ;  /* 0x00f80000d438783b */ /* 0x000eee0000004200 */
[C---:B------:R-:W-:Y:S08]  /*182d0*/  HMMA.16816.F32 R28, R40.reuse, R44, R28 ;  /* 0x0000002c281c723c */ /* 0x040ff0000000181c */
[----:B------:R-:W-:Y:S01]  /*182e0*/  HMMA.16816.F32 R32, R40, R46, R32 ;  /* 0x0000002e2820723c */ /* 0x000fe20000001820 */
[----:B------:R-:W3:Y:S03]  /*182f0*/  LDSM.16.MT88.4 R44, [R213+0xf800] ;  /* 0x00f80000d52c783b */ /* 0x000ee60000004200 */
[--C-:B-1----:R-:W-:Y:S03]  /*18300*/  FFMA.FTZ R0, R102, c[0x0][0x23c], -R60.reuse ;  /* 0x00008f0066007a23 */ /* 0x102fe6000001083c */
[----:B------:R-:W-:Y:S01]  /*18310*/  F2FP.PACK_AB R40, R92, R118 ;  /* 0x000000765c28723e */ /* 0x000fe200000000ff */
[----:B------:R1:W-:Y:S01]  /*18320*/  MUFU.EX2 R83, R0 ;  /* 0x0000000000537308 */ /* 0x0003e20000000800 */
[----:B------:R-:W-:Y:S03]  /*18330*/  F2FP.PACK_AB R41, R89, R91 ;  /* 0x0000005b5929723e */ /* 0x000fe600000000ff */
[----:B------:R-:W-:Y:S02]  /*18340*/  F2FP.PACK_AB R42, R88, R90 ;  /* 0x0000005a582a723e */ /* 0x000fe400000000ff */
[----:B-----5:R-:W-:Y:S07]  /*18350*/  F2FP.PACK_AB R43, R85, R87 ;  /* 0x00000057552b723e */ /* 0x020fee00000000ff */
[C---:B--2---:R-:W-:Y:S08]  /*18360*/  HMMA.16816.F32 R4, R40.reuse, R48, R4 ;  /* 0x000000302804723c */ /* 0x044ff00000001804 */
[C---:B------:R-:W-:Y:S01]  /*18370*/  HMMA.16816.F32 R8, R40.reuse, R50, R8 ;  /* 0x000000322808723c */ /* 0x040fe20000001808 */
[----:B------:R-:W2:Y:S03]  /*18380*/  LDSM.16.MT88.4 R48, [R135+0x10000] ;  /* 0x010000008730783b */ /* 0x000ea60000004200 */
[----:B-1----:R-:W-:Y:S04]  /*18390*/  FFMA.FTZ R0, R103, c[0x0][0x23c], -R60 ;  /* 0x00008f0067007a23 */ /* 0x002fe8000001083c */
[C---:B----4-:R-:W-:Y:S01]  /*183a0*/  HMMA.16816.F32 R12, R40.reuse, R52, R12 ;  /* 0x00000034280c723c */ /* 0x050fe2000000180c */
[----:B------:R1:W4:Y:S07]  /*183b0*/  MUFU.EX2 R82, R0 ;  /* 0x0000000000527308 */ /* 0x00032e0000000800 */
[C---:B------:R-:W-:Y:S01]  /*183c0*/  HMMA.16816.F32 R16, R40.reuse, R54, R16 ;  /* 0x000000362810723c */ /* 0x040fe20000001810 */
[----:B------:R-:W5:Y:S07]  /*183d0*/  LDSM.16.MT88.4 R52, [R214+0x10000] ;  /* 0x01000000d634783b */ /* 0x000f6e0000004200 */
[C---:B---3--:R-:W-:Y:S07]  /*183e0*/  HMMA.16816.F32 R20, R40.reuse, R56, R20 ;  /* 0x000000382814723c */ /* 0x048fee0000001814 */
[----:B------:R-:W-:Y:S01]  /*183f0*/  FADD.FTZ R57, R244, R2 ;  /* 0x00000002f4397221 */ /* 0x000fe20000010000 */
[C---:B------:R-:W-:Y:S04]  /*18400*/  HMMA.16816.F32 R24, R40.reuse, R58, R24 ;  /* 0x0000003a2818723c */ /* 0x040fe80000001818 */
[--C-:B-1----:R-:W-:Y:S02]  /*18410*/  FFMA.FTZ R0, R104, c[0x0][0x23c], -R39.reuse ;  /* 0x00008f0068007a23 */ /* 0x102fe40000010827 */
[--C-:B------:R-:W-:Y:S02]  /*18420*/  FFMA.FTZ R2, R114, c[0x0][0x23c], -R60.reuse ;  /* 0x00008f0072027a23 */ /* 0x100fe4000001083c */
[----:B------:R1:W-:Y:S01]  /*18430*/  MUFU.EX2 R81, R0 ;  /* 0x0000000000517308 */ /* 0x0003e20000000800 */
[C---:B------:R-:W-:Y:S08]  /*18440*/  HMMA.16816.F32 R28, R40.reuse, R44, R28 ;  /* 0x0000002c281c723c */ /* 0x040ff0000000181c */
[----:B------:R-:W-:Y:S01]  /*18450*/  HMMA.16816.F32 R32, R40, R46, R32 ;  /* 0x0000002e2820723c */ /* 0x000fe20000001820 */
[----:B------:R-:W3:Y:S01]  /*18460*/  LDSM.16.MT88.4 R44, [R212+0x10000] ;  /* 0x01000000d42c783b */ /* 0x000ee20000004200 */
[----:B------:R-:W-:Y:S05]  /*18470*/  MUFU.EX2 R71, R2 ;  /* 0x0000000200477308 */ /* 0x000fea0000000800 */
[----:B------:R-:W-:Y:S02]  /*18480*/  F2FP.PACK_AB R40, R84, R86 ;  /* 0x000000565428723e */ /* 0x000fe400000000ff */
[----:B----4-:R-:W-:Y:S03]  /*18490*/  F2FP.PACK_AB R41, R82, R83 ;  /* 0x000000535229723e */ /* 0x010fe600000000ff */
[--C-:B-1----:R-:W-:Y:S04]  /*184a0*/  FFMA.FTZ R0, R105, c[0x0][0x23c], -R39.reuse ;  /* 0x00008f0069007a23 */ /* 0x102fe80000010827 */
[----:B------:R1:W4:Y:S02]  /*184b0*/  MUFU.EX2 R80, R0 ;  /* 0x0000000000507308 */ /* 0x0003240000000800 */
[--C-:B-1----:R-:W-:Y:S01]  /*184c0*/  FFMA.FTZ R0, R106, c[0x0][0x23c], -R60.reuse ;  /* 0x00008f006a007a23 */ /* 0x102fe2000001083c */
[----:B----4-:R-:W-:Y:S07]  /*184d0*/  F2FP.PACK_AB R42, R80, R81 ;  /* 0x00000051502a723e */ /* 0x010fee00000000ff */
[----:B------:R1:W-:Y:S02]  /*184e0*/  MUFU.EX2 R79, R0 ;  /* 0x00000000004f7308 */ /* 0x0003e40000000800 */
[--C-:B-1----:R-:W-:Y:S08]  /*184f0*/  FFMA.FTZ R0, R107, c[0x0][0x23c], -R60.reuse ;  /* 0x00008f006b007a23 */ /* 0x102ff0000001083c */
[----:B------:R1:W4:Y:S02]  /*18500*/  MUFU.EX2 R78, R0 ;  /* 0x00000000004e7308 */ /* 0x0003240000000800 */
[--C-:B-1----:R-:W-:Y:S01]  /*18510*/  FFMA.FTZ R0, R108, c[0x0][0x23c], -R39.reuse ;  /* 0x00008f006c007a23 */ /* 0x102fe20000010827 */
[----:B----4-:R-:W-:Y:S07]  /*18520*/  F2FP.PACK_AB R43, R78, R79 ;  /* 0x0000004f4e2b723e */ /* 0x010fee00000000ff */
[----:B------:R1:W-:Y:S01]  /*18530*/  MUFU.EX2 R77, R0 ;  /* 0x00000000004d7308 */ /* 0x0003e20000000800 */
[C---:B--2---:R-:W-:Y:S08]  /*18540*/  HMMA.16816.F32 R4, R40.reuse, R48, R4 ;  /* 0x000000302804723c */ /* 0x044ff00000001804 */
[C---:B------:R-:W-:Y:S01]  /*18550*/  HMMA.16816.F32 R8, R40.reuse, R50, R8 ;  /* 0x000000322808723c */ /* 0x040fe20000001808 */
[----:B------:R-:W2:Y:S07]  /*18560*/  LDSM.16.MT88.4 R48, [R213+0x10000] ;  /* 0x01000000d530783b */ /* 0x000eae0000004200 */
[C---:B-----5:R-:W-:Y:S04]  /*18570*/  HMMA.16816.F32 R12, R40.reuse, R52, R12 ;  /* 0x00000034280c723c */ /* 0x060fe8000000180c */
[--C-:B-1----:R-:W-:Y:S03]  /*18580*/  FFMA.FTZ R0, R109, c[0x0][0x23c], -R39.reuse ;  /* 0x00008f006d007a23 */ /* 0x102fe60000010827 */
[--C-:B------:R-:W-:Y:S01]  /*18590*/  FFMA.FTZ R52, R115, c[0x0][0x23c], -R60.reuse ;  /* 0x00008f0073347a23 */ /* 0x100fe2000001083c */
[----:B------:R1:W4:Y:S01]  /*185a0*/  MUFU.EX2 R76, R0 ;  /* 0x00000000004c7308 */ /* 0x0003220000000800 */
[C---:B------:R-:W-:Y:S08]  /*185b0*/  HMMA.16816.F32 R16, R40.reuse, R54, R16 ;  /* 0x000000362810723c */ /* 0x040ff00000001810 */
[C---:B---3--:R-:W-:Y:S01]  /*185c0*/  HMMA.16816.F32 R20, R40.reuse, R44, R20 ;  /* 0x0000002c2814723c */ /* 0x048fe20000001814 */
[----:B------:R3:W5:Y:S06]  /*185d0*/  MUFU.EX2 R70, R52 ;  /* 0x0000003400467308 */ /* 0x00076c0000000800 */
[----:B------:R-:W-:Y:S01]  /*185e0*/  FFMA.FTZ R44, R116, c[0x0][0x23c], -R39 ;  /* 0x00008f00742c7a23 */ /* 0x000fe20000010827 */
[C---:B------:R-:W-:Y:S03]  /*185f0*/  HMMA.16816.F32 R24, R40.reuse, R46, R24 ;  /* 0x0000002e2818723c */ /* 0x040fe60000001818 */
[----:B------:R-:W-:Y:S01]  /*18600*/  MUFU.EX2 R69, R44 ;  /* 0x0000002c00457308 */ /* 0x000fe20000000800 */
[--C-:B-1----:R-:W-:Y:S04]  /*18610*/  FFMA.FTZ R0, R110, c[0x0][0x23c], -R60.reuse ;  /* 0x00008f006e007a23 */ /* 0x102fe8000001083c */
[C---:B--2---:R-:W-:Y:S05]  /*18620*/  HMMA.16816.F32 R28, R40.reuse, R48, R28 ;  /* 0x00000030281c723c */ /* 0x044fea000000181c */
[----:B------:R1:W-:Y:S02]  /*18630*/  MUFU.EX2 R75, R0 ;  /* 0x00000000004b7308 */ /* 0x0003e40000000800 */
[----:B------:R-:W-:Y:S01]  /*18640*/  FFMA.FTZ R48, R196, c[0x0][0x23c], -R60 ;  /* 0x00008f00c4307a23 */ /* 0x000fe2000001083c */
[----:B------:R-:W-:Y:S01]  /*18650*/  HMMA.16816.F32 R32, R40, R50, R32 ;  /* 0x000000322820723c */ /* 0x000fe20000001820 */
[----:B---3--:R-:W2:Y:S06]  /*18660*/  LDSM.16.MT88.4 R52, [R135+0x10800] ;  /* 0x010800008734783b */ /* 0x008eac0000004200 */
[----:B------:R3:W-:Y:S01]  /*18670*/  MUFU.EX2 R67, R48 ;  /* 0x0000003000437308 */ /* 0x0007e20000000800 */
[----:B----4-:R-:W-:Y:S04]  /*18680*/  F2FP.PACK_AB R40, R76, R77 ;  /* 0x0000004d4c28723e */ /* 0x010fe800000000ff */
[----:B-----5:R-:W-:Y:S01]  /*18690*/  F2FP.PACK_AB R43, R70, R71 ;  /* 0x00000047462b723e */ /* 0x020fe200000000ff */
[----:B-1----:R-:W-:Y:S04]  /*186a0*/  FADD.FTZ R0, R247, R61 ;  /* 0x0000003df7007221 */ /* 0x002fe80000010000 */
[----:B------:R-:W-:Y:S02]  /*186b0*/  FADD.FTZ R56, R245, R0 ;  /* 0x00000000f5387221 */ /* 0x000fe40000010000 */
[----:B------:R-:W-:Y:S04]  /*186c0*/  FFMA.FTZ R0, R111, c[0x0][0x23c], -R60 ;  /* 0x00008f006f007a23 */ /* 0x000fe8000001083c */
[----:B------:R1:W4:Y:S01]  /*186d0*/  MUFU.EX2 R73, R0 ;  /* 0x0000000000497308 */ /* 0x0003220000000800 */
[----:B---3--:R-:W-:Y:S01]  /*186e0*/  LDSM.16.MT88.4 R48, [R212+0x10800] ;  /* 0x01080000d430783b */ /* 0x008fe20000004200 */
[--C-:B-1----:R-:W-:Y:S01]  /*186f0*/  FFMA.FTZ R0, R112, c[0x0][0x23c], -R39.reuse ;  /* 0x00008f0070007a23 */ /* 0x102fe20000010827 */
[----:B----4-:R-:W-:Y:S07]  /*18700*/  F2FP.PACK_AB R41, R73, R75 ;  /* 0x0000004b4929723e */ /* 0x010fee00000000ff */
[----:B------:R1:W-:Y:S02]  /*18710*/  MUFU.EX2 R74, R0 ;  /* 0x00000000004a7308 */ /* 0x0003e40000000800 */
[----:B-1----:R-:W-:Y:S08]  /*18720*/  FFMA.FTZ R0, R113, c[0x0][0x23c], -R39 ;  /* 0x00008f0071007a23 */ /* 0x002ff00000010827 */
[----:B------:R1:W3:Y:S02]  /*18730*/  MUFU.EX2 R72, R0 ;  /* 0x0000000000487308 */ /* 0x0002e40000000800 */
[----:B-1----:R-:W-:Y:S01]  /*18740*/  FADD.FTZ R0, R243, R56 ;  /* 0x00000038f3007221 */ /* 0x002fe20000010000 */
[----:B---3--:R-:W-:Y:S01]  /*18750*/  F2FP.PACK_AB R42, R72, R74 ;  /* 0x0000004a482a723e */ /* 0x008fe200000000ff */
        /* <DEDUP_REMOVED lines=11> */
[----:B------:R-:W-:Y:S04]  /*18810*/  FADD.FTZ R45, R201, R2 ;  /* 0x00000002c92d7221 */ /* 0x000fe80000010000 */
[--C-:B------:R-:W-:Y:S02]  /*18820*/  FFMA.FTZ R2, R117, c[0x0][0x23c], -R39.reuse ;  /* 0x00008f0075027a23 */ /* 0x100fe40000010827 */
[----:B------:R-:W-:Y:S02]  /*18830*/  FADD.FTZ R0, R208, R0 ;  /* 0x00000000d0007221 */ /* 0x000fe40000010000 */
[----:B------:R-:W-:Y:S01]  /*18840*/  FFMA.FTZ R52, R120, c[0x0][0x23c], -R39 ;  /* 0x00008f0078347a23 */ /* 0x000fe20000010827 */
[----:B------:R1:W2:Y:S01]  /*18850*/  MUFU.EX2 R68, R2 ;  /* 0x0000000200447308 */ /* 0x0002a20000000800 */
[----:B------:R-:W-:Y:S02]  /*18860*/  FADD.FTZ R44, R200, R0 ;  /* 0x00000000c82c7221 */ /* 0x000fe40000010000 */
[----:B------:R-:W-:Y:S02]  /*18870*/  FADD.FTZ R0, R202, R45 ;  /* 0x0000002dca007221 */ /* 0x000fe40000010000 */
[----:B------:R-:W-:Y:S02]  /*18880*/  FADD.FTZ R56, R199, R44 ;  /* 0x0000002cc7387221 */ /* 0x000fe40000010000 */
[----:B------:R-:W3:Y:S03]  /*18890*/  LDSM.16.MT88.4 R44, [R214+0x10800] ;  /* 0x01080000d62c783b */ /* 0x000ee60000004200 */
[----:B------:R4:W-:Y:S01]  /*188a0*/  MUFU.EX2 R65, R52 ;  /* 0x0000003400417308 */ /* 0x0009e20000000800 */
[----:B-1----:R-:W-:Y:S02]  /*188b0*/  FADD.FTZ R2, R198, R0 ;  /* 0x00000000c6027221 */ /* 0x002fe40000010000 */
[----:B------:R-:W-:Y:S02]  /*188c0*/  FADD.FTZ R0, R207, R56 ;  /* 0x00000038cf007221 */ /* 0x000fe40000010000 */
[----:B------:R-:W-:Y:S02]  /*188d0*/  FADD.FTZ R2, R197, R2 ;  /* 0x00000002c5027221 */ /* 0x000fe40000010000 */
[----:B------:R-:W-:Y:S02]  /*188e0*/  FADD.FTZ R0, R190, R0 ;  /* 0x00000000be007221 */ /* 0x000fe40000010000 */
[----:B------:R-:W-:Y:S02]  /*188f0*/  FADD.FTZ R56, R187, R2 ;  /* 0x00000002bb387221 */ /* 0x000fe40000010000 */
[----:B------:R-:W-:Y:S01]  /*18900*/  FFMA.FTZ R2, R119, c[0x0][0x23c], -R60 ;  /* 0x00008f0077027a23 */ /* 0x000fe2000001083c */
[----:B----4-:R-:W1:Y:S01]  /*18910*/  LDSM.16.MT88.4 R52, [R213+0x10800] ;  /* 0x01080000d534783b */ /* 0x010e620000004200 */
[----:B------:R-:W-:Y:S02]  /*18920*/  FADD.FTZ R0, R189, R0 ;  /* 0x00000000bd007221 */ /* 0x000fe40000010000 */
[----:B------:R4:W5:Y:S02]  /*18930*/  MUFU.EX2 R66, R2 ;  /* 0x0000000200427308 */ /* 0x0009640000000800 */
[----:B------:R-:W-:Y:S04]  /*18940*/  FADD.FTZ R0, R185, R0 ;  /* 0x00000000b9007221 */ /* 0x000fe80000010000 */
[----:B------:R-:W-:Y:S01]  /*18950*/  FADD.FTZ R0, R182, R0 ;  /* 0x00000000b6007221 */ /* 0x000fe20000010000 */
[C---:B---3--:R-:W-:Y:S03]  /*18960*/  HMMA.16816.F32 R12, R40.reuse, R44, R12 ;  /* 0x0000002c280c723c */ /* 0x048fe6000000180c */
[----:B------:R-:W-:Y:S04]  /*18970*/  FADD.FTZ R0, R177, R0 ;  /* 0x00000000b1007221 */ /* 0x000fe80000010000 */
[----:B------:R-:W-:Y:S01]  /*18980*/  FADD.FTZ R0, R176, R0 ;  /* 0x00000000b0007221 */ /* 0x000fe20000010000 */
[C---:B------:R-:W-:Y:S04]  /*18990*/  HMMA.16816.F32 R16, R40.reuse, R46, R16 ;  /* 0x0000002e2810723c */ /* 0x040fe80000001810 */
[----:B------:R-:W-:Y:S02]  /*189a0*/  FADD.FTZ R0, R175, R0 ;  /* 0x00000000af007221 */ /* 0x000fe40000010000 */
[----:B------:R-:W-:Y:S02]  /*189b0*/  FFMA.FTZ R44, R194, c[0x0][0x23c], -R60 ;  /* 0x00008f00c22c7a23 */ /* 0x000fe4000001083c */
[----:B----4-:R-:W-:Y:S01]  /*189c0*/  FADD.FTZ R2, R191, R56 ;  /* 0x00000038bf027221 */ /* 0x010fe20000010000 */
[C---:B------:R-:W-:Y:S01]  /*189d0*/  HMMA.16816.F32 R20, R40.reuse, R48, R20 ;  /* 0x000000302814723c */ /* 0x040fe20000001814 */
[----:B------:R3:W-:Y:S02]  /*189e0*/  MUFU.EX2 R63, R44 ;  /* 0x0000002c003f7308 */ /* 0x0007e40000000800 */
[--C-:B------:R-:W-:Y:S02]  /*189f0*/  FFMA.FTZ R56, R195, c[0x0][0x23c], -R39.reuse ;  /* 0x00008f00c3387a23 */ /* 0x100fe40000010827 */
[----:B------:R-:W-:Y:S02]  /*18a00*/  FADD.FTZ R2, R184, R2 ;  /* 0x00000002b8027221 */ /* 0x000fe40000010000 */
[----:B------:R-:W-:Y:S01]  /*18a10*/  FADD.FTZ R0, R171, R0 ;  /* 0x00000000ab007221 */ /* 0x000fe20000010000 */
[C---:B------:R-:W-:Y:S03]  /*18a20*/  HMMA.16816.F32 R24, R40.reuse, R50, R24 ;  /* 0x000000322818723c */ /* 0x040fe60000001818 */
[----:B------:R4:W4:Y:S01]  /*18a30*/  MUFU.EX2 R64, R56 ;  /* 0x0000003800407308 */ /* 0x0009220000000800 */
[----:B------:R-:W-:Y:S02]  /*18a40*/  FADD.FTZ R2, R183, R2 ;  /* 0x00000002b7027221 */ /* 0x000fe40000010000 */
[--C-:B------:R-:W-:Y:S02]  /*18a50*/  FFMA.FTZ R48, R124, c[0x0][0x23c], -R39.reuse ;  /* 0x00008f007c307a23 */ /* 0x100fe40000010827 */
[----:B------:R-:W-:Y:S01]  /*18a60*/  FADD.FTZ R2, R179, R2 ;  /* 0x00000002b3027221 */ /* 0x000fe20000010000 */
[C---:B-1----:R-:W-:Y:S03]  /*18a70*/  HMMA.16816.F32 R28, R40.reuse, R52, R28 ;  /* 0x00000034281c723c */ /* 0x042fe6000000181c */
[----:B------:R-:W-:Y:S01]  /*18a80*/  FADD.FTZ R2, R178, R2 ;  /* 0x00000002b2027221 */ /* 0x000fe20000010000 */
[----:B------:R-:W-:Y:S03]  /*18a90*/  MUFU.EX2 R61, R48 ;  /* 0x00000030003d7308 */ /* 0x000fe60000000800 */
[----:B------:R-:W-:Y:S01]  /*18aa0*/  FADD.FTZ R2, R174, R2 ;  /* 0x00000002ae027221 */ /* 0x000fe20000010000 */
[----:B---3--:R-:W1:Y:S01]  /*18ab0*/  LDSM.16.MT88.4 R44, [R135+0x11000] ;  /* 0x01100000872c783b */ /* 0x008e620000004200 */
[----:B------:R-:W-:Y:S01]  /*18ac0*/  FFMA.FTZ R52, R204, c[0x0][0x23c], -R60 ;  /* 0x00008f00cc347a23 */ /* 0x000fe2000001083c */
[----:B------:R-:W-:Y:S04]  /*18ad0*/  HMMA.16816.F32 R32, R40, R54, R32 ;  /* 0x000000362820723c */ /* 0x000fe80000001820 */
[----:B------:R3:W-:Y:S03]  /*18ae0*/  MUFU.EX2 R58, R52 ;  /* 0x00000034003a7308 */ /* 0x0007e60000000800 */
[----:B--2---:R-:W-:Y:S01]  /*18af0*/  F2FP.PACK_AB R40, R68, R69 ;  /* 0x000000454428723e */ /* 0x004fe200000000ff */
[----:B----4-:R-:W-:Y:S01]  /*18b00*/  FADD.FTZ R56, R173, R2 ;  /* 0x00000002ad387221 */ /* 0x010fe20000010000 */
[----:B-----5:R-:W-:Y:S03]  /*18b10*/  F2FP.PACK_AB R41, R66, R67 ;  /* 0x000000434229723e */ /* 0x020fe600000000ff */
[----:B------:R-:W-:Y:S01]  /*18b20*/  FADD.FTZ R2, R172, R0 ;  /* 0x00000000ac027221 */ /* 0x000fe20000010000 */
[----:B------:R-:W-:Y:S01]  /*18b30*/  F2FP.PACK_AB R42, R64, R65 ;  /* 0x00000041402a723e */ /* 0x000fe200000000ff */
[----:B------:R-:W-:Y:S02]  /*18b40*/  FFMA.FTZ R0, R123, c[0x0][0x23c], -R60 ;  /* 0x00008f007b007a23 */ /* 0x000fe4000001083c */
[----:B------:R-:W-:Y:S02]  /*18b50*/  FADD.FTZ R56, R170, R56 ;  /* 0x00000038aa387221 */ /* 0x000fe40000010000 */
[----:B------:R-:W-:Y:S01]  /*18b60*/  FADD.FTZ R2, R168, R2 ;  /* 0x00000002a8027221 */ /* 0x000fe20000010000 */
[----:B------:R2:W4:Y:S01]  /*18b70*/  MUFU.EX2 R62, R0 ;  /* 0x00000000003e7308 */ /* 0x0005220000000800 */
[----:B------:R-:W-:Y:S01]  /*18b80*/  FADD.FTZ R56, R169, R56 ;  /* 0x00000038a9387221 */ /* 0x000fe20000010000 */
[----:B---3--:R-:W-:Y:S01]  /*18b90*/  LDSM.16.MT88.4 R52, [R212+0x11000] ;  /* 0x01100000d434783b */ /* 0x008fe20000004200 */
[----:B--2---:R-:W-:Y:S01]  /*18ba0*/  FADD.FTZ R0, R167, R2 ;  /* 0x00000002a7007221 */ /* 0x004fe20000010000 */
[----:B----4-:R-:W-:Y:S01]  /*18bb0*/  F2FP.PACK_AB R43, R62, R63 ;  /* 0x0000003f3e2b723e */ /* 0x010fe200000000ff */
[----:B------:R-:W-:Y:S02]  /*18bc0*/  FADD.FTZ R2, R166, R56 ;  /* 0x00000038a6027221 */ /* 0x000fe40000010000 */
[----:B------:R-:W-:Y:S02]  /*18bd0*/  FADD.FTZ R0, R164, R0 ;  /* 0x00000000a4007221 */ /* 0x000fe40000010000 */
[----:B------:R-:W-:Y:S02]  /*18be0*/  FADD.FTZ R2, R165, R2 ;  /* 0x00000002a5027221 */ /* 0x000fe40000010000 */
[----:B------:R-:W-:Y:S01]  /*18bf0*/  FADD.FTZ R48, R163, R0 ;  /* 0x00000000a3307221 */ /* 0x000fe20000010000 */
[C---:B-1----:R-:W-:Y:S03]  /*18c00*/  HMMA.16816.F32 R4, R40.reuse, R44, R4 ;  /* 0x0000002c2804723c */ /* 0x042fe60000001804 */
[----:B------:R-:W-:Y:S02]  /*18c10*/  FADD.FTZ R0, R162, R2 ;  /* 0x00000002a2007221 */ /* 0x000fe40000010000 */
[--C-:B------:R-:W-:Y:S02]  /*18c20*/  FFMA.FTZ R2, R125, c[0x0][0x23c], -R39.reuse ;  /* 0x00008f007d027a23 */ /* 0x100fe40000010827 */
[----:B------:R-:W-:Y:S01]  /*18c30*/  FADD.FTZ R56, R159, R48 ;  /* 0x000000309f387221 */ /* 0x000fe20000010000 */
[C---:B------:R-:W-:Y:S01]  /*18c40*/  HMMA.16816.F32 R8, R40.reuse, R46, R8 ;  /* 0x0000002e2808723c */ /* 0x040fe20000001808 */
[----:B------:R-:W1:Y:S01]  /*18c50*/  MUFU.EX2 R59, R2 ;  /* 0x00000002003b7308 */ /* 0x000e620000000800 */
[----:B------:R-:W2:Y:S02]  /*18c60*/  LDSM.16.MT88.4 R48, [R214+0x11000] ;  /* 0x01100000d630783b */ /* 0x000ea40000004200 */
[----:B------:R-:W-:Y:S02]  /*18c70*/  FADD.FTZ R57, R161, R0 ;  /* 0x00000000a1397221 */ /* 0x000fe40000010000 */
[----:B------:R-:W-:Y:S02]  /*18c80*/  FADD.FTZ R0, R160, R56 ;  /* 0x00000038a0007221 */ /* 0x000fe40000010000 */
[--C-:B------:R-:W-:Y:S04]  /*18c90*/  FFMA.FTZ R44, R205, c[0x0][0x23c], -R39.reuse ;  /* 0x00008f00cd2c7a23 */ /* 0x100fe80000010827 */
[----:B------:R-:W-:Y:S02]  /*18ca0*/  FADD.FTZ R0, R154, R0 ;  /* 0x000000009a007221 */ /* 0x000fe40000010000 */
[----:B------:R-:W-:Y:S02]  /*18cb0*/  FFMA.FTZ R39, R206, c[0x0][0x23c], -R39 ;  /* 0x00008f00ce277a23 */ /* 0x000fe40000010827 */
[----:B------:R-:W-:Y:S04]  /*18cc0*/  FADD.FTZ R0, R156, R0 ;  /* 0x000000009c007221 */ /* 0x000fe80000010000 */
[----:B------:R-:W-:Y:S04]  /*18cd0*/  FADD.FTZ R0, R152, R0 ;  /* 0x0000000098007221 */ /* 0x000fe80000010000 */
[----:B------:R-:W-:Y:S01]  /*18ce0*/  FADD.FTZ R0, R149, R0 ;  /* 0x0000000095007221 */ /* 0x000fe20000010000 */
[----:B-1----:R-:W-:Y:S01]  /*18cf0*/  F2FP.PACK_AB R164, R59, R61 ;  /* 0x0000003d3ba4723e */ /* 0x002fe200000000ff */
[----:B------:R-:W-:Y:S02]  /*18d00*/  FADD.FTZ R2, R157, R57 ;  /* 0x000000399d027221 */ /* 0x000fe40000010000 */
[----:B------:R-:W-:Y:S02]  /*18d10*/  FADD.FTZ R0, R147, R0 ;  /* 0x0000000093007221 */ /* 0x000fe40000010000 */
[----:B------:R-:W-:Y:S02]  /*18d20*/  FADD.FTZ R56, R158, R2 ;  /* 0x000000029e387221 */ /* 0x000fe40000010000 */
[----:B------:R-:W-:Y:S01]  /*18d30*/  FFMA.FTZ R2, R127, c[0x0][0x23c], -R60 ;  /* 0x00008f007f027a23 */ /* 0x000fe2000001083c */
[----:B------:R-:W-:Y:S01]  /*18d40*/  LDSM.16.MT88.4 R156, [R212+0x11800] ;  /* 0x01180000d49c783b */ /* 0x000fe20000004200 */
[----:B------:R-:W-:Y:S02]  /*18d50*/  FADD.FTZ R56, R155, R56 ;  /* 0x000000389b387221 */ /* 0x000fe40000010000 */
[----:B------:R-:W-:Y:S01]  /*18d60*/  FADD.FTZ R0, R148, R0 ;  /* 0x0000000094007221 */ /* 0x000fe20000010000 */
[----:B------:R1:W3:Y:S01]  /*18d70*/  MUFU.EX2 R57, R2 ;  /* 0x0000000200397308 */ /* 0x0002e20000000800 */
[----:B------:R-:W-:Y:S02]  /*18d80*/  FFMA.FTZ R60, R38, c[0x0][0x23c], -R60 ;  /* 0x00008f00263c7a23 */ /* 0x000fe4000001083c */
[----:B------:R-:W-:Y:S01]  /*18d90*/  FADD.FTZ R0, R143, R0 ;  /* 0x000000008f007221 */ /* 0x000fe20000010000 */
[C---:B--2---:R-:W-:Y:S03]  /*18da0*/  HMMA.16816.F32 R12, R40.reuse, R48, R12 ;  /* 0x00000030280c723c */ /* 0x044fe6000000180c */
[----:B------:R-:W-:Y:S03]  /*18db0*/  FADD.FTZ R0, R144, R0 ;  /* 0x0000000090007221 */ /* 0x000fe60000010000 */
[----:B------:R2:W-:Y:S02]  /*18dc0*/  MUFU.EX2 R49, R39 ;  /* 0x0000002700317308 */ /* 0x0005e40000000800 */
[C---:B------:R-:W-:Y:S08]  /*18dd0*/  HMMA.16816.F32 R16, R40.reuse, R50, R16 ;  /* 0x000000322810723c */ /* 0x040ff00000001810 */
[----:B------:R-:W-:Y:S01]  /*18de0*/  MUFU.EX2 R60, R60 ;  /* 0x0000003c003c7308 */ /* 0x000fe20000000800 */
[C---:B------:R-:W-:Y:S03]  /*18df0*/  HMMA.16816.F32 R20, R40.reuse, R52, R20 ;  /* 0x000000342814723c */ /* 0x040fe60000001814 */
[----:B-1----:R-:W-:Y:S01]  /*18e00*/  FADD.FTZ R2, R153, R56 ;  /* 0x0000003899027221 */ /* 0x002fe20000010000 */
[----:B---3--:R-:W-:Y:S03]  /*18e10*/  F2FP.PACK_AB R165, R57, R58 ;  /* 0x0000003a39a5723e */ /* 0x008fe600000000ff */
[----:B------:R-:W-:Y:S02]  /*18e20*/  FADD.FTZ R2, R150, R2 ;  /* 0x0000000296027221 */ /* 0x000fe40000010000 */
[----:B------:R1:W3:Y:S01]  /*18e30*/  MUFU.EX2 R56, R44 ;  /* 0x0000002c00387308 */ /* 0x0002e20000000800 */
[C---:B------:R-:W-:Y:S03]  /*18e40*/  HMMA.16816.F32 R24, R40.reuse, R54, R24 ;  /* 0x000000362818723c */ /* 0x040fe60000001818 */
[----:B------:R-:W-:Y:S02]  /*18e50*/  FADD.FTZ R2, R151, R2 ;  /* 0x0000000297027221 */ /* 0x000fe40000010000 */
[----:B--2---:R-:W-:Y:S01]  /*18e60*/  FADD.FTZ R39, R140, R0 ;  /* 0x000000008c277221 */ /* 0x004fe20000010000 */
[----:B------:R-:W-:Y:S01]  /*18e70*/  LDSM.16.MT88.4 R148, [R214+0x11800] ;  /* 0x01180000d694783b */ /* 0x000fe20000004200 */
[----:B------:R-:W-:Y:S02]  /*18e80*/  FADD.FTZ R2, R146, R2 ;  /* 0x0000000292027221 */ /* 0x000fe40000010000 */
[----:B------:R2:W4:Y:S03]  /*18e90*/  MUFU.EX2 R48, R37 ;  /* 0x0000002500307308 */ /* 0x0005260000000800 */
[----:B------:R-:W-:Y:S04]  /*18ea0*/  FADD.FTZ R2, R145, R2 ;  /* 0x0000000291027221 */ /* 0x000fe80000010000 */
[----:B------:R-:W-:Y:S04]  /*18eb0*/  FADD.FTZ R2, R142, R2 ;  /* 0x000000028e027221 */ /* 0x000fe80000010000 */
[----:B------:R-:W-:Y:S02]  /*18ec0*/  FADD.FTZ R0, R141, R2 ;  /* 0x000000028d007221 */ /* 0x000fe40000010000 */
[----:B------:R-:W-:Y:S01]  /*18ed0*/  FADD.FTZ R2, R139, R39 ;  /* 0x000000278b027221 */ /* 0x000fe20000010000 */
[----:B-1----:R-:W1:Y:S01]  /*18ee0*/  LDSM.16.MT88.4 R44, [R213+0x11000] ;  /* 0x01100000d52c783b */ /* 0x002e620000004200 */
[----:B---3--:R-:W-:Y:S07]  /*18ef0*/  F2FP.PACK_AB R166, R49, R56 ;  /* 0x0000003831a6723e */ /* 0x008fee00000000ff */
[----:B------:R-:W3:Y:S01]  /*18f00*/  LDSM.16.MT88.4 R140, [R135+0x11800] ;  /* 0x01180000878c783b */ /* 0x000ee20000004200 */
[----:B--2---:R-:W-:Y:S01]  /*18f10*/  FADD.FTZ R37, R138, R0 ;  /* 0x000000008a257221 */ /* 0x004fe20000010000 */
[----:B----4-:R-:W-:Y:S01]  /*18f20*/  F2FP.PACK_AB R167, R60, R48 ;  /* 0x000000303ca7723e */ /* 0x010fe200000000ff */
[----:B------:R-:W-:Y:S02]  /*18f30*/  FADD.FTZ R0, R136, R2 ;  /* 0x0000000288007221 */ /* 0x000fe40000010000 */
[----:B------:R-:W-:Y:S02]  /*18f40*/  FADD.FTZ R2, R137, R37 ;  /* 0x0000002589027221 */ /* 0x000fe40000010000 */
[----:B------:R-:W-:Y:S01]  /*18f50*/  FADD.FTZ R0, R133, R0 ;  /* 0x0000000085007221 */ /* 0x000fe20000010000 */
[----:B------:R-:W-:Y:S01]  /*18f60*/  MOV R133, R3 ;  /* 0x0000000300857202 */ /* 0x000fe20000000f00 */
        /* <DEDUP_REMOVED lines=19> */
[C---:B---3--:R-:W-:Y:S01]  /*190a0*/  HMMA.16816.F32 R136, R164.reuse, R140, R4 ;  /* 0x0000008ca488723c */ /* 0x048fe20000001804 */
        /* <DEDUP_REMOVED lines=43> */
.L_x_3458:
[----:B------:R-:W2:Y:S04]  /*19360*/  LDL.LU R5, [R1+0x1c] ;  /* 0x00001c0001057983 */ /* 0x000ea80000300800 */
[----:B------:R-:W3:Y:S04]  /*19370*/  LDL.LU R4, [R1+0x20] ;  /* 0x0000200001047983 */ /* 0x000ee80000300800 */
[----:B------:R-:W4:Y:S04]  /*19380*/  LDL.LU R53, [R1+0x28] ;  /* 0x0000280001357983 */ /* 0x000f280000300800 */
[----:B------:R1:W5:Y:S04]  /*19390*/  LDL R52, [R1+0x2c] ;  /* 0x00002c0001347983 */ /* 0x0003680000100800 */
[----:B------:R-:W1:Y:S04]  /*193a0*/  S2R R37, SR_TID.X ;  /* 0x0000000000257919 */ /* 0x000e680000002100 */
[----:B------:R-:W1:Y:S02]  /*193b0*/  S2R R38, SR_TID.X ;  /* 0x0000000000267919 */ /* 0x000e640000002100 */
[----:B-1----:R-:W-:-:S04]  /*193c0*/  SHF.R.S32.HI R15, RZ, 0x1f, R37 ;  /* 0x0000001fff0f7819 */ /* 0x002fc80000011425 */
[CC--:B------:R-:W-:Y:S02]  /*193d0*/  LEA.HI R6, R15.reuse, R37.reuse, RZ, 0x2 ;  /* 0x000000250f067211 */ /* 0x0c0fe400078f10ff */
[----:B------:R-:W-:Y:S02]  /*193e0*/  SHF.R.S32.HI R39, RZ, 0x1f, R38 ;  /* 0x0000001fff277819 */ /* 0x000fe40000011426 */
[----:B------:R-:W-:-:S04]  /*193f0*/  LEA.HI R15, R15, R37, RZ, 0x5 ;  /* 0x000000250f0f7211 */ /* 0x000fc800078f28ff */
[----:B------:R-:W-:Y:S01]  /*19400*/  SHF.R.S32.HI R12, RZ, 0x5, R15 ;  /* 0x00000005ff0c7819 */ /* 0x000fe2000001140f */
[----:B------:R-:W-:Y:S01]  /*19410*/  IMAD.MOV.U32 R8, RZ, RZ, -0x20 ;  /* 0xffffffe0ff087424 */ /* 0x000fe200078e00ff */
[----:B------:R-:W-:Y:S01]  /*19420*/  MOV R9, 0x40 ;  /* 0x0000004000097802 */ /* 0x000fe20000000f00 */
[----:B------:R-:W-:Y:S01]  /*19430*/  BSSY B0, `(.L_x_3463) ;  /* 0x000009b000007945 */ /* 0x000fe20003800000 */
[----:B------:R-:W-:Y:S06]  /*19440*/  BAR.SYNC.DEFER_BLOCKING 0x0 ;  /* 0x0000000000007b1d */ /* 0x000fec0000010000 */
[----:B--2---:R-:W1:Y:S04]  /*19450*/  SHFL.BFLY PT, R0, R5, 0x2, 0x1f ;  /* 0x0c401f0005007f89 */ /* 0x004e6800000e0000 */
[----:B---3--:R-:W2:Y:S01]  /*19460*/  SHFL.BFLY PT, R2, R4, 0x2, 0x1f ;  /* 0x0c401f0004027f89 */ /* 0x008ea200000e0000 */
[----:B-1----:R-:W-:-:S02]  /*19470*/  FADD.FTZ R0, R0, R5 ;  /* 0x0000000500007221 */ /* 0x002fc40000010000 */
[----:B--2---:R-:W-:-:S03]  /*19480*/  FADD.FTZ R2, R2, R4 ;  /* 0x0000000402027221 */ /* 0x004fc60000010000 */
[----:B------:R-:W1:Y:S04]  /*19490*/  SHFL.BFLY PT, R5, R0, 0x1, 0x1f ;  /* 0x0c201f0000057f89 */ /* 0x000e6800000e0000 */
[----:B------:R-:W2:Y:S01]  /*194a0*/  SHFL.BFLY PT, R4, R2, 0x1, 0x1f ;  /* 0x0c201f0002047f89 */ /* 0x000ea200000e0000 */
[----:B-1----:R-:W-:-:S05]  /*194b0*/  FADD.FTZ R11, R0, R5 ;  /* 0x00000005000b7221 */ /* 0x002fca0000010000 */
[----:B------:R-:W-:Y:S02]  /*194c0*/  FSETP.NE.FTZ.AND P4, PT, R11, RZ, PT ;  /* 0x000000ff0b00720b */ /* 0x000fe40003f95000 */
[----:B------:R-:W-:Y:S01]  /*194d0*/  MOV R0, 0x3f800000 ;  /* 0x3f80000000007802 */ /* 0x000fe20000000f00 */
[----:B--2---:R-:W-:Y:S01]  /*194e0*/  FADD.FTZ R14, R2, R4 ;  /* 0x00000004020e7221 */ /* 0x004fe20000010000 */
[--C-:B------:R-:W-:Y:S02]  /*194f0*/  SHF.R.S32.HI R4, RZ, 0x2, R6.reuse ;  /* 0x00000002ff047819 */ /* 0x100fe40000011406 */
[----:B------:R-:W-:-:S07]  /*19500*/  SHF.R.S32.HI R2, RZ, 0x1f, R6 ;  /* 0x0000001fff027819 */ /* 0x000fce0000011406 */
[----:B------:R-:W1:Y:S01]  /*19510*/  @P4 MUFU.RCP R0, R11 ;  /* 0x0000000b00004308 */ /* 0x000e620000001000 */
[----:B------:R-:W-:Y:S02]  /*19520*/  FSETP.NE.FTZ.AND P3, PT, R14, RZ, PT ;  /* 0x000000ff0e00720b */ /* 0x000fe40003f75000 */
[----:B------:R-:W-:-:S04]  /*19530*/  LEA.HI R2, R2, R4, RZ, 0x3 ;  /* 0x0000000402027211 */ /* 0x000fc800078f18ff */
[----:B------:R-:W-:Y:S01]  /*19540*/  LOP3.LUT R5, R2, 0xfffffff8, RZ, 0xc0, !PT ;  /* 0xfffffff802057812 */ /* 0x000fe200078ec0ff */
[----:B------:R-:W-:-:S03]  /*19550*/  IMAD.MOV.U32 R2, RZ, RZ, 0x3f800000 ;  /* 0x3f800000ff027424 */ /* 0x000fc600078e00ff */
[----:B------:R-:W-:Y:S01]  /*19560*/  IADD3 R5, R4, -R5, RZ ;  /* 0x8000000504057210 */ /* 0x000fe20007ffe0ff */
[C---:B-1----:R-:W-:Y:S02]  /*19570*/  FMUL.FTZ R136, R0.reuse, R136 ;  /* 0x0000008800887220 */ /* 0x042fe40000410000 */
        /* <DEDUP_REMOVED lines=14> */
[----:B------:R-:W-:Y:S01]  /*19660*/  FMUL.FTZ R165, R0, R165 ;  /* 0x000000a500a57220 */ /* 0x000fe20000410000 */
[----:B------:R-:W-:Y:S01]  /*19670*/  LEA.HI R0, R39, R38, RZ, 0x4 ;  /* 0x0000002627007211 */ /* 0x000fe200078f20ff */
[----:B------:R-:W1:Y:S03]  /*19680*/  @P3 MUFU.RCP R2, R14 ;  /* 0x0000000e00023308 */ /* 0x000e660000001000 */
[----:B------:R-:W-:-:S02]  /*19690*/  SHF.R.S32.HI R10, RZ, 0x4, R0 ;  /* 0x00000004ff0a7819 */ /* 0x000fc40000011400 */
[----:B------:R-:W-:Y:S02]  /*196a0*/  LOP3.LUT R0, R0, 0xfffffff0, RZ, 0xc0, !PT ;  /* 0xfffffff000007812 */ /* 0x000fe400078ec0ff */
[----:B------:R-:W-:-:S03]  /*196b0*/  LOP3.LUT R4, R5, 0x1, RZ, 0xc0, !PT ;  /* 0x0000000105047812 */ /* 0x000fc600078ec0ff */
[----:B------:R-:W-:Y:S01]  /*196c0*/  IMAD.IADD R13, R38, 0x1, -R0 ;  /* 0x00000001260d7824 */ /* 0x000fe200078e0a00 */
[----:B------:R-:W-:Y:S02]  /*196d0*/  ISETP.NE.U32.AND P0, PT, R4, 0x1, PT ;  /* 0x000000010400780c */ /* 0x000fe40003f05070 */
[----:B------:R-:W-:Y:S02]  /*196e0*/  LOP3.LUT R4, R6, 0x1ffffffc, RZ, 0xc0, !PT ;  /* 0x1ffffffc06047812 */ /* 0x000fe400078ec0ff */
[----:B------:R-:W-:Y:S02]  /*196f0*/  SHF.L.U32 R0, R10, 0x6, RZ ;  /* 0x000000060a007819 */ /* 0x000fe400000006ff */
[----:B------:R-:W-:Y:S02]  /*19700*/  LEA.HI R6, R13, R13, RZ, 0x1 ;  /* 0x0000000d0d067211 */ /* 0x000fe400078f08ff */
[C---:B------:R-:W-:Y:S01]  /*19710*/  R2P PR, R5.reuse, 0x6 ;  /* 0x0000000605007804 */ /* 0x040fe20000000000 */
[----:B------:R-:W-:Y:S01]  /*19720*/  IMAD.SHL.U32 R5, R5, 0x40, RZ ;  /* 0x0000004005057824 */ /* 0x000fe200078e00ff */
[----:B------:R-:W-:Y:S01]  /*19730*/  LOP3.LUT R0, R0, 0x1c0, RZ, 0xc0, !PT ;  /* 0x000001c000007812 */ /* 0x000fe200078ec0ff */
[----:B-1----:R-:W-:-:S02]  /*19740*/  FMUL.FTZ R139, R2, R139 ;  /* 0x0000008b028b7220 */ /* 0x002fc40000410000 */
        /* <DEDUP_REMOVED lines=15> */
[----:B------:R-:W-:Y:S01]  /*19840*/  SHF.L.U32 R2, R6, 0x2, RZ ;  /* 0x0000000206027819 */ /* 0x000fe200000006ff */
[----:B------:R-:W-:Y:S01]  /*19850*/  IMAD.IADD R4, R37, 0x1, -R4 ;  /* 0x0000000125047824 */ /* 0x000fe200078e0a04 */
[----:B------:R-:W-:Y:S02]  /*19860*/  LOP3.LUT R5, R5, 0x1c0, RZ, 0xc0, !PT ;  /* 0x000001c005057812 */ /* 0x000fe400078ec0ff */
[----:B------:R-:W-:Y:S02]  /*19870*/  LOP3.LUT R7, R0, 0x38, R2, 0xf8, !PT ;  /* 0x0000003800077812 */ /* 0x000fe400078ef802 */
[----:B------:R-:W-:-:S02]  /*19880*/  SHF.R.U32.HI R2, RZ, 0x3, R0 ;  /* 0x00000003ff027819 */ /* 0x000fc40000011600 */
[----:B------:R-:W-:Y:S02]  /*19890*/  LEA R0, R12, R4, 0x9 ;  /* 0x000000040c007211 */ /* 0x000fe400078e48ff */
[----:B------:R-:W-:Y:S02]  /*198a0*/  LEA.HI R4, R5, R5, RZ, 0x1d ;  /* 0x0000000505047211 */ /* 0x000fe400078fe8ff */
[----:B------:R-:W-:Y:S02]  /*198b0*/  LOP3.LUT R5, R6, 0xffffffe, RZ, 0xc0, !PT ;  /* 0x0ffffffe06057812 */ /* 0x000fe400078ec0ff */
[----:B------:R-:W-:Y:S02]  /*198c0*/  LOP3.LUT R6, R7, R2, RZ, 0x3c, !PT ;  /* 0x0000000207067212 */ /* 0x000fe400078e3cff */
[----:B------:R-:W-:Y:S02]  /*198d0*/  LEA R2, R0, R4, 0x1 ;  /* 0x0000000400027211 */ /* 0x000fe400078e08ff */
[----:B------:R-:W-:Y:S01]  /*198e0*/  SEL R8, R8, 0x20, !P0 ;  /* 0x0000002008087807 */ /* 0x000fe20004000000 */
[----:B------:R-:W-:-:S02]  /*198f0*/  IMAD.IADD R0, R13, 0x1, -R5 ;  /* 0x000000010d007824 */ /* 0x000fc400078e0a05 */
[----:B------:R-:W-:Y:S01]  /*19900*/  IMAD.SHL.U32 R4, R2, 0x4, RZ ;  /* 0x0000000402047824 */ /* 0x000fe200078e00ff */
[----:B------:R-:W-:Y:S01]  /*19910*/  SEL R9, R9, 0xffffffc0, !P1 ;  /* 0xffffffc009097807 */ /* 0x000fe20004800000 */
[----:B------:R-:W-:Y:S02]  /*19920*/  STS.64 [R2.X4], R136 ;  /* 0x0000008802007388 */ /* 0x000fe40000004a00 */
[----:B------:R-:W-:Y:S02]  /*19930*/  IMAD.IADD R5, R4, 0x1, R8 ;  /* 0x0000000104057824 */ /* 0x000fe400078e0208 */
[----:B------:R1:W-:Y:S01]  /*19940*/  STS.64 [R2.X4+0x800], R138 ;  /* 0x0008008a02007388 */ /* 0x0003e20000004a00 */
[----:B------:R-:W-:Y:S01]  /*19950*/  LEA R0, R0, R6, 0x2 ;  /* 0x0000000600007211 */ /* 0x000fe200078e10ff */
[----:B------:R-:W-:Y:S01]  /*19960*/  IMAD.IADD R7, R5, 0x1, R9 ;  /* 0x0000000105077824 */ /* 0x000fe200078e0209 */
[C---:B------:R-:W-:Y:S01]  /*19970*/  IADD3 R6, R4.reuse, R9, RZ ;  /* 0x0000000904067210 */ /* 0x040fe20007ffe0ff */
[----:B------:R-:W-:Y:S04]  /*19980*/  STS.64 [R5], R140 ;  /* 0x0000008c05007388 */ /* 0x000fe80000000a00 */
[----:B------:R2:W-:Y:S04]  /*19990*/  STS.64 [R5+0x800], R142 ;  /* 0x0008008e05007388 */ /* 0x0005e80000000a00 */
[----:B------:R-:W-:Y:S04]  /*199a0*/  STS.64 [R6], R144 ;  /* 0x0000009006007388 */ /* 0x000fe80000000a00 */
[----:B------:R-:W-:Y:S01]  /*199b0*/  STS.64 [R6+0x800], R146 ;  /* 0x0008009206007388 */ /* 0x000fe20000000a00 */
[----:B-1----:R-:W-:-:S02]  /*199c0*/  IADD3 R2, R4, 0x80, RZ ;  /* 0x0000008004027810 */ /* 0x002fc40007ffe0ff */
[----:B------:R-:W-:Y:S01]  /*199d0*/  @P2 IADD3 R2, R4, -0x80, RZ ;  /* 0xffffff8004022810 */ /* 0x000fe20007ffe0ff */
[----:B------:R-:W-:Y:S03]  /*199e0*/  STS.64 [R7], R148 ;  /* 0x0000009407007388 */ /* 0x000fe60000000a00 */
[-C--:B------:R-:W-:Y:S01]  /*199f0*/  IADD3 R4, R8, R2.reuse, RZ ;  /* 0x0000000208047210 */ /* 0x080fe20007ffe0ff */
[----:B------:R-:W-:Y:S01]  /*19a00*/  STS.64 [R7+0x800], R150 ;  /* 0x0008009607007388 */ /* 0x000fe20000000a00 */
[----:B--2---:R-:W-:-:S03]  /*19a10*/  IADD3 R5, R9, R2, RZ ;  /* 0x0000000209057210 */ /* 0x004fc60007ffe0ff */
[----:B------:R-:W-:Y:S04]  /*19a20*/  STS.64 [R2], R152 ;  /* 0x0000009802007388 */ /* 0x000fe80000000a00 */
[----:B------:R1:W-:Y:S04]  /*19a30*/  STS.64 [R2+0x800], R154 ;  /* 0x0008009a02007388 */ /* 0x0003e80000000a00 */
[----:B------:R-:W-:Y:S04]  /*19a40*/  STS.64 [R4], R156 ;  /* 0x0000009c04007388 */ /* 0x000fe80000000a00 */
[----:B------:R-:W-:Y:S04]  /*19a50*/  STS.64 [R4+0x800], R158 ;  /* 0x0008009e04007388 */ /* 0x000fe80000000a00 */
[----:B------:R-:W-:Y:S04]  /*19a60*/  STS.64 [R5], R160 ;  /* 0x000000a005007388 */ /* 0x000fe80000000a00 */
[----:B------:R2:W-:Y:S01]  /*19a70*/  STS.64 [R5+0x800], R162 ;  /* 0x000800a205007388 */ /* 0x0005e20000000a00 */
[----:B-1----:R-:W-:-:S05]  /*19a80*/  IMAD.IADD R2, R9, 0x1, R4 ;  /* 0x0000000109027824 */ /* 0x002fca00078e0204 */
[----:B------:R-:W-:Y:S04]  /*19a90*/  STS.64 [R2], R164 ;  /* 0x000000a402007388 */ /* 0x000fe80000000a00 */
[----:B------:R1:W-:Y:S04]  /*19aa0*/  STS.64 [R2+0x800], R166 ;  /* 0x000800a602007388 */ /* 0x0003e80000000a00 */
[----:B------:R-:W-:Y:S06]  /*19ab0*/  BAR.SYNC.DEFER_BLOCKING 0x0 ;  /* 0x0000000000007b1d */ /* 0x000fec0000010000 */
[----:B------:R-:W3:Y:S04]  /*19ac0*/  S2R R6, SR_CTAID.Z ;  /* 0x0000000000067919 */ /* 0x000ee80000002700 */
[----:B--2---:R-:W2:Y:S04]  /*19ad0*/  S2R R5, SR_CTAID.Y ;  /* 0x0000000000057919 */ /* 0x004ea80000002600 */
[----:B------:R-:W2:Y:S04]  /*19ae0*/  S2R R8, SR_CTAID.X ;  /* 0x0000000000087919 */ /* 0x000ea80000002500 */
[----:B------:R-:W2:Y:S01]  /*19af0*/  LDS.128 R48, [R0.X4] ;  /* 0x0000000000307984 */ /* 0x000ea20000004c00 */
[----:B-1----:R-:W-:-:S03]  /*19b00*/  LEA.HI R2, R39, R38, RZ, 0x5 ;  /* 0x0000002627027211 */ /* 0x002fc600078f28ff */
[----:B------:R-:W1:Y:S04]  /*19b10*/  LDS.128 R44, [R0.X4+0x800] ;  /* 0x00080000002c7984 */ /* 0x000e680000004c00 */
[----:B------:R-:W1:Y:S04]  /*19b20*/  LDS.128 R40, [R0.X4+0x1000] ;  /* 0x0010000000287984 */ /* 0x000e680000004c00 */
[----:B------:R-:W1:Y:S04]  /*19b30*/  LDS.128 R32, [R0.X4+0x1800] ;  /* 0x0018000000207984 */ /* 0x000e680000004c00 */
[----:B------:R-:W1:Y:S04]  /*19b40*/  LDS.128 R28, [R0.X4+0x2000] ;  /* 0x00200000001c7984 */ /* 0x000e680000004c00 */
[----:B------:R-:W1:Y:S04]  /*19b50*/  LDS.128 R24, [R0.X4+0x2800] ;  /* 0x0028000000187984 */ /* 0x000e680000004c00 */
[----:B------:R-:W1:Y:S04]  /*19b60*/  LDS.128 R20, [R0.X4+0x3000] ;  /* 0x0030000000147984 */ /* 0x000e680000004c00 */
[----:B------:R4:W1:Y:S01]  /*19b70*/  LDS.128 R16, [R0.X4+0x3800] ;  /* 0x0038000000107984 */ /* 0x0008620000004c00 */
[----:B------:R-:W1:Y:S01]  /*19b80*/  @P4 MUFU.LG2 R11, R11 ;  /* 0x0000000b000b4308 */ /* 0x000e620000000c00 */
[----:B------:R-:W-:-:S07]  /*19b90*/  SHF.R.S32.HI R4, RZ, 0x1f, R12 ;  /* 0x0000001fff047819 */ /* 0x000fce000001140c */
[----:B------:R-:W1:Y:S01]  /*19ba0*/  @P3 MUFU.LG2 R9, R14 ;  /* 0x0000000e00093308 */ /* 0x000e620000000c00 */
[----:B----4-:R-:W-:-:S05]  /*19bb0*/  IADD3 R0, -R53, RZ, RZ ;  /* 0x000000ff35007210 */ /* 0x010fca0007ffe1ff */
[----:B---3--:R-:W-:Y:S01]  /*19bc0*/  IMAD R6, R0, c[0x0][0x1c0], R6 ;  /* 0x0000700000067a24 */ /* 0x008fe200078e0206 */
[----:B------:R-:W-:Y:S02]  /*19bd0*/  LOP3.LUT R0, R2, 0xffffffe0, RZ, 0xc0, !PT ;  /* 0xffffffe002007812 */ /* 0x000fe400078ec0ff */
[----:B------:R-:W-:-:S05]  /*19be0*/  LOP3.LUT R2, R15, 0xffffffe0, RZ, 0xc0, !PT ;  /* 0xffffffe00f027812 */ /* 0x000fca00078ec0ff */
[----:B------:R-:W-:Y:S01]  /*19bf0*/  IMAD.IADD R2, R37, 0x1, -R2 ;  /* 0x0000000125027824 */ /* 0x000fe200078e0a02 */
[----:B------:R-:W-:Y:S02]  /*19c00*/  IADD3 R0, -R0, R38, RZ ;  /* 0x0000002600007210 */ /* 0x000fe40007ffe1ff */
[----:B------:R-:W-:Y:S02]  /*19c10*/  LEA.HI R4, R4, R12, RZ, 0x2 ;  /* 0x0000000c04047211 */ /* 0x000fe400078f10ff */
[----:B------:R-:W-:Y:S02]  /*19c20*/  LOP3.LUT P0, RZ, R2, 0x3, RZ, 0xc0, !PT ;  /* 0x0000000302ff7812 */ /* 0x000fe4000780c0ff */
[----:B------:R-:W-:Y:S01]  /*19c30*/  SHF.R.S32.HI R7, RZ, 0x1f, R0 ;  /* 0x0000001fff077819 */ /* 0x000fe20000011400 */
[----:B--2---:R-:W-:Y:S01]  /*19c40*/  IMAD R5, R5, c[0x0][0x210], R53 ;  /* 0x0000840005057a24 */ /* 0x004fe200078e0235 */
[----:B------:R-:W-:Y:S02]  /*19c50*/  LOP3.LUT R4, R4, 0xffffffc, RZ, 0xc0, !PT ;  /* 0x0ffffffc04047812 */ /* 0x000fe400078ec0ff */
[----:B------:R-:W-:Y:S01]  /*19c60*/  LEA.HI R0, R7, R0, RZ, 0x2 ;  /* 0x0000000007007211 */ /* 0x000fe200078f10ff */
[----:B------:R-:W-:Y:S01]  /*19c70*/  IMAD R6, R5, c[0x0][0x1c0], R6 ;  /* 0x0000700005067a24 */ /* 0x000fe200078e0206 */
[----:B------:R-:W-:Y:S01]  /*19c80*/  IADD3 R2, R12, -R4, RZ ;  /* 0x800000040c027210 */ /* 0x000fe20007ffe0ff */
[----:B------:R-:W-:Y:S01]  /*19c90*/  IMAD.SHL.U32 R12, R8, 0x40, RZ ;  /* 0x00000040080c7824 */ /* 0x000fe200078e00ff */
[----:B------:R-:W-:Y:S01]  /*19ca0*/  SHF.R.S32.HI R0, RZ, 0x2, R0 ;  /* 0x00000002ff007819 */ /* 0x000fe20000011400 */
[----:B-1----:R-:W-:-:S02]  /*19cb0*/  @P4 FMUL.FTZ R5, R11, 0.69314718246459960938 ;  /* 0x3f3172180b054820 */ /* 0x002fc40000410000 */
[----:B------:R-:W-:Y:S01]  /*19cc0*/  @P3 FMUL.FTZ R4, R9, 0.69314718246459960938 ;  /* 0x3f31721809043820 */ /* 0x000fe20000410000 */
[----:B------:R-:W-:Y:S01]  /*19cd0*/  MOV R7, 0xff800000 ;  /* 0xff80000000077802 */ /* 0x000fe20000000f00 */
[----:B------:R-:W-:Y:S01]  /*19ce0*/  IMAD R6, R6, c[0x0][0x214], R12 ;  /* 0x0000850006067a24 */ /* 0x000fe200078e020c */
[----:B------:R-:W-:Y:S01]  /*19cf0*/  MOV R8, 0xff800000 ;  /* 0xff80000000087802 */ /* 0x000fe20000000f00 */
[----:B------:R-:W-:Y:S01]  /*19d00*/  @P4 FFMA.FTZ R7, R36, c[0x0][0x238], R5 ;  /* 0x00008e0024074a23 */ /* 0x000fe20000010005 */
[----:B------:R-:W-:Y:S01]  /*19d10*/  LEA R0, R2, R0, 0x4 ;  /* 0x0000000002007211 */ /* 0x000fe200078e20ff */
[----:B------:R-:W-:Y:S01]  /*19d20*/  @P3 FFMA.FTZ R8, R3, c[0x0][0x238], R4 ;  /* 0x00008e0003083a23 */ /* 0x000fe20000010004 */
[----:B------:R-:W-:Y:S05]  /*19d30*/  @P0 BRA `(.L_x_3464) ;  /* 0x000000a000000947 */ /* 0x000fea0003800000 */
[----:B------:R-:W-:Y:S02]  /*19d40*/  IADD3 R3, R0, 0x8, RZ ;  /* 0x0000000800037810 */ /* 0x000fe40007ffe0ff */
[----:B------:R-:W-:Y:S02]  /*19d50*/  SHF.R.S32.HI R2, RZ, 0x1f, R0 ;  /* 0x0000001fff027819 */ /* 0x000fe40000011400 */
[----:B------:R-:W-:-:S02]  /*19d60*/  IADD3 R4, P0, R6, R0, RZ ;  /* 0x0000000006047210 */ /* 0x000fc40007f1e0ff */
[-C--:B-----5:R-:W-:Y:S02]  /*19d70*/  ISETP.GE.AND P2, PT, R0, R52.reuse, PT ;  /* 0x000000340000720c */ /* 0x0a0fe40003f46270 */
[----:B------:R-:W-:Y:S02]  /*19d80*/  ISETP.GE.AND P1, PT, R3, R52, PT ;  /* 0x000000340300720c */ /* 0x000fe40003f26270 */
[----:B------:R-:W-:Y:S02]  /*19d90*/  LEA.HI.X.SX32 R0, R6, R2, 0x1, P0 ;  /* 0x0000000206007211 */ /* 0x000fe400000f0eff */
[----:B------:R-:W-:-:S04]  /*19da0*/  LEA R2, P0, R4, c[0x0][0x208], 0x2 ;  /* 0x0000820004027a11 */ /* 0x000fc800078010ff */
[----:B------:R-:W-:-:S05]  /*19db0*/  LEA.HI.X R3, R4, c[0x0][0x20c], R0, 0x2, P0 ;  /* 0x0000830004037a11 */ /* 0x000fca00000f1400 */
[----:B------:R1:W-:Y:S04]  /*19dc0*/  @!P2 STG.E [R2.64], R7 ;  /* 0x000000070200a986 */ /* 0x0003e8000c10190c */
[----:B------:R1:W-:Y:S02]  /*19dd0*/  @!P1 STG.E [R2.64+0x20], R8 ;  /* 0x0000200802009986 */ /* 0x0003e4000c10190c */
.L_x_3464:
[----:B------:R-:W-:Y:S05]  /*19de0*/  BSYNC B0 ;  /* 0x0000000000007941 */ /* 0x000fea0003800000 */
.L_x_3463:
[----:B-1----:R-:W-:Y:S01]  /*19df0*/  IMAD.SHL.U32 R2, R13, 0x4, RZ ;  /* 0x000000040d027824 */ /* 0x002fe200078e00ff */
[----:B------:R-:W-:Y:S01]  /*19e00*/  IADD3 R5, R10, 0x18, RZ ;  /* 0x000000180a057810 */ /* 0x000fe20007ffe0ff */
[----:B------:R-:W-:Y:S01]  /*19e10*/  IMAD R0, R6, c[0x0][0x22c], RZ ;  /* 0x00008b0006007a24 */ /* 0x000fe200078e02ff */
[----:B------:R-:W-:Y:S02]  /*19e20*/  IADD3 R6, R10, 0x10, RZ ;  /* 0x000000100a067810 */ /* 0x000fe40007ffe0ff */
[----:B------:R-:W-:Y:S02]  /*19e30*/  SHF.R.S32.HI R3, RZ, 0x1f, R2 ;  /* 0x0000001fff037819 */ /* 0x000fe40000011402 */
[----:B-----5:R-:W-:-:S02]  /*19e40*/  ISETP.GE.AND P5, PT, R6, R52, PT ;  /* 0x000000340600720c */ /* 0x020fc40003fa6270 */
[----:B------:R-:W-:Y:S01]  /*19e50*/  ISETP.GE.AND P4, PT, R5, R52, PT ;  /* 0x000000340500720c */ /* 0x000fe20003f86270 */
[C---:B------:R-:W-:Y:S01]  /*19e60*/  IMAD.WIDE R2, R10.reuse, 0x40, R2 ;  /* 0x000000400a027825 */ /* 0x040fe200078e0202 */
[C---:B------:R-:W-:Y:S02]  /*19e70*/  IADD3 R7, R10.reuse, 0x8, RZ ;  /* 0x000000080a077810 */ /* 0x040fe40007ffe0ff */
[----:B------:R-:W-:Y:S02]  /*19e80*/  IADD3 R6, R10, 0x20, RZ ;  /* 0x000000200a067810 */ /* 0x000fe40007ffe0ff */
[----:B------:R-:W-:Y:S02]  /*19e90*/  IADD3 R4, P0, R0, R2, RZ ;  /* 0x0000000200047210 */ /* 0x000fe40007f1e0ff */
[----:B------:R-:W-:Y:S02]  /*19ea0*/  IADD3 R5, R10, 0x28, RZ ;  /* 0x000000280a057810 */ /* 0x000fe40007ffe0ff */
[----:B------:R-:W-:-:S02]  /*19eb0*/  LEA.HI.X.SX32 R3, R0, R3, 0x1, P0 ;  /* 0x0000000300037211 */ /* 0x000fc400000f0eff */
[----:B------:R-:W-:Y:S02]  /*19ec0*/  LEA R2, P0, R4, c[0x0][0x1d8], 0x2 ;  /* 0x0000760004027a11 */ /* 0x000fe400078010ff */
[----:B------:R-:W-:Y:S02]  /*19ed0*/  IADD3 R0, R10, 0x30, RZ ;  /* 0x000000300a007810 */ /* 0x000fe40007ffe0ff */
[----:B------:R-:W-:Y:S02]  /*19ee0*/  LEA.HI.X R3, R4, c[0x0][0x1dc], R3, 0x2, P0 ;  /* 0x0000770004037a11 */ /* 0x000fe400000f1403 */
[-C--:B------:R-:W-:Y:S02]  /*19ef0*/  ISETP.GE.AND P0, PT, R10, R52.reuse, PT ;  /* 0x000000340a00720c */ /* 0x080fe40003f06270 */
[----:B------:R-:W-:Y:S01]  /*19f00*/  ISETP.GE.AND P1, PT, R0, R52, PT ;  /* 0x000000340000720c */ /* 0x000fe20003f26270 */
[----:B------:R1:W-:Y:S01]  /*19f10*/  @!P5 STG.E.128 [R2.64+0x1000], R40 ;  /* 0x001000280200d986 */ /* 0x0003e2000c101d0c */
[----:B------:R-:W-:-:S02]  /*19f20*/  IADD3 R0, R10, 0x38, RZ ;  /* 0x000000380a007810 */ /* 0x000fc40007ffe0ff */
[-C--:B------:R-:W-:Y:S01]  /*19f30*/  ISETP.GE.AND P6, PT, R7, R52.reuse, PT ;  /* 0x000000340700720c */ /* 0x080fe20003fc6270 */
[----:B------:R1:W-:Y:S01]  /*19f40*/  @!P4 STG.E.128 [R2.64+0x1800], R32 ;  /* 0x001800200200c986 */ /* 0x0003e2000c101d0c */
[-C--:B------:R-:W-:Y:S02]  /*19f50*/  ISETP.GE.AND P3, PT, R6, R52.reuse, PT ;  /* 0x000000340600720c */ /* 0x080fe40003f66270 */
[----:B------:R-:W-:-:S03]  /*19f60*/  ISETP.GE.AND P2, PT, R5, R52, PT ;  /* 0x000000340500720c */ /* 0x000fc60003f46270 */
[----:B------:R1:W-:Y:S04]  /*19f70*/  @!P0 STG.E.64 [R2.64], R48 ;  /* 0x0000003002008986 */ /* 0x0003e8000c101b0c */
[----:B------:R1:W-:Y:S01]  /*19f80*/  @!P0 STG.E.64 [R2.64+0x8], R50 ;  /* 0x0000083202008986 */ /* 0x0003e2000c101b0c */
[----:B------:R-:W-:-:S03]  /*19f90*/  ISETP.GE.AND P0, PT, R0, R52, PT ;  /* 0x000000340000720c */ /* 0x000fc60003f06270 */
[----:B------:R1:W-:Y:S04]  /*19fa0*/  @!P6 STG.E.128 [R2.64+0x800], R44 ;  /* 0x0008002c0200e986 */ /* 0x0003e8000c101d0c */
[----:B------:R1:W-:Y:S04]  /*19fb0*/  @!P3 STG.E.128 [R2.64+0x2000], R28 ;  /* 0x0020001c0200b986 */ /* 0x0003e8000c101d0c */
[----:B------:R1:W-:Y:S04]  /*19fc0*/  @!P2 STG.E.128 [R2.64+0x2800], R24 ;  /* 0x002800180200a986 */ /* 0x0003e8000c101d0c */
[----:B------:R1:W-:Y:S01]  /*19fd0*/  @!P1 STG.E.128 [R2.64+0x3000], R20 ;  /* 0x0030001402009986 */ /* 0x0003e2000c101d0c */
[----:B------:R-:W-:Y:S05]  /*19fe0*/  @P0 EXIT ;  /* 0x000000000000094d */ /* 0x000fea0003800000 */
[----:B------:R-:W-:Y:S01]  /*19ff0*/  STG.E.128 [R2.64+0x3800], R16 ;  /* 0x0038001002007986 */ /* 0x000fe2000c101d0c */
[----:B------:R-:W-:Y:S05]  /*1a000*/  EXIT ;  /* 0x000000000000794d */ /* 0x000fea0003800000 */
.L_x_3465:
        /* <DEDUP_REMOVED lines=15> */
.L_x_7775:


//--------------------- .text._ZN5flash24flash_fwd_splitkv_kernelI23Flash_fwd_kernel_traitsILi64ELi64ELi256ELi4ELb0ELb0EN7cutlass6half_tE19Flash_kernel_traitsILi64ELi64ELi256ELi4ES3_EELb1ELb0ELb1ELb0ELb0ELb0ELb1ELb0EEEvNS_16Flash_fwd_paramsE --------------------------
	.section	.text._ZN5flash24flash_fwd_splitkv_kernelI23Flash_fwd_kernel_traitsILi64ELi64ELi256ELi4ELb0ELb0EN7cutlass6half_tE19Flash_kernel_traitsILi64ELi64ELi256ELi4ES3_EELb1ELb0ELb1ELb0ELb0ELb0ELb1ELb0EEEvNS_16Flash_fwd_paramsE,"ax",@progbits
	.sectioninfo	@"SHI_REGISTERS=255"
	.align	128
        .global         _ZN5flash24flash_fwd_splitkv_kernelI23Flash_fwd_kernel_traitsILi64ELi64ELi256ELi4ELb0ELb0EN7cutlass6half_tE19Flash_kernel_traitsILi64ELi64ELi256ELi4ES3_EELb1ELb0ELb1ELb0ELb0ELb0ELb1ELb0EEEvNS_16Flash_fwd_paramsE
        .type           _ZN5flash24flash_fwd_splitkv_kernelI23Flash_fwd_kernel_traitsILi64ELi64ELi256ELi4ELb0ELb0EN7cutlass6half_tE19Flash_kernel_traitsILi64ELi64ELi256ELi4ES3_EELb1ELb0ELb1ELb0ELb0ELb0ELb1ELb0EEEvNS_16Flash_fwd_paramsE,@function
        .size           _ZN5flash24flash_fwd_splitkv_kernelI23Flash_fwd_kernel_traitsILi64ELi64ELi256ELi4ELb0ELb0EN7cutlass6half_tE19Flash_kernel_traitsILi64ELi64ELi256ELi4ES3_EELb1ELb0ELb1ELb0ELb0ELb0ELb1ELb0EEEvNS_16Flash_fwd_paramsE,(.L_x_7776 - _ZN5flash24flash_fwd_splitkv_kernelI23Flash_fwd_kernel_traitsILi64ELi64ELi256ELi4ELb0ELb0EN7cutlass6half_tE19Flash_kernel_traitsILi64ELi64ELi256ELi4ES3_EELb1ELb0ELb1ELb0ELb0ELb0ELb1ELb0EEEvNS_16Flash_fwd_paramsE)
        .other          _ZN5flash24flash_fwd_splitkv_kernelI23Flash_fwd_kernel_traitsILi64ELi64ELi256ELi4ELb0ELb0EN7cutlass6half_tE19Flash_kernel_traitsILi64ELi64ELi256ELi4ES3_EELb1ELb0ELb1ELb0ELb0ELb0ELb1ELb0EEEvNS_16Flash_fwd_paramsE,@"STO_CUDA_ENTRY STV_DEFAULT"
_ZN5flash24flash_fwd_splitkv_kernelI23Flash_fwd_kernel_traitsILi64ELi64ELi256ELi4ELb0ELb0EN7cutlass6half_tE19Flash_kernel_traitsILi64ELi64ELi256ELi4ES3_EELb1ELb0ELb1ELb0ELb0ELb0ELb1ELb0EEEvNS_16Flash_fwd_paramsE:
.text._ZN5flash24flash_fwd_splitkv_kernelI23Flash_fwd_kernel_traitsILi64ELi64ELi256ELi4ELb0ELb0EN7cutlass6half_tE19Flash_kernel_traitsILi64ELi64ELi256ELi4ES3_EELb1ELb0ELb1ELb0ELb0ELb0ELb1ELb0EEEvNS_16Flash_fwd_paramsE:
        /* <DEDUP_REMOVED lines=46> */
[----:B------:R1:W3:Y:S03]  /*02e0*/  @P2 LDG.E R0, [R2.64+0x4] ;  /* 0x0000041402002981 */ /* 0x0002e6000c1e1900 */
[----:B------:R-:W-:-:S02]  /*02f0*/  IMAD.U32 R4, RZ, RZ, UR6 ;  /* 0x00000006ff047e24 */ /* 0x000fc4000f8e00ff */
[----:B------:R-:W-:Y:S01]  /*0300*/  IMAD.U32 R5, RZ, RZ, UR7 ;  /* 0x00000007ff057e24 */ /* 0x000fe2000f8e00ff */
[----:B------:R-:W-:-:S04]  /*0310*/  PLOP3.LUT P1, PT, PT, PT, UP2, 0x80, 0x0 ;  /* 0x000000000000781c */ /* 0x000fc80003f2f028 */
[----:B------:R4:W5:Y:S01]  /*0320*/  @P0 LDG.E R4, [R4.64] ;  /* 0x0000001404040981 */ /* 0x000962000c1e1900 */
[----:B------:R-:W-:-:S06]  /*0330*/  UIMAD.WIDE UR8, UR15, UR23, UR8 ;  /* 0x000000170f0872a5 */ /* 0x000fcc000f8e0208 */
[----:B-1----:R-:W-:Y:S02]  /*0340*/  IMAD.U32 R2, RZ, RZ, UR8 ;  /* 0x00000008ff027e24 */ /* 0x002fe4000f8e00ff */
[----:B------:R-:W-:-:S05]  /*0350*/  IMAD.U32 R3, RZ, RZ, UR9 ;  /* 0x00000009ff037e24 */ /* 0x000fca000f8e00ff */
[----:B----4-:R-:W4:Y:S01]  /*0360*/  @!P1 LDG.E R5, [R2.64] ;  /* 0x0000001402059981 */ /* 0x010f22000c1e1900 */
        /* <DEDUP_REMOVED lines=8> */
[----:B---3--:R3:W2:Y:S08]  /*03f0*/  @P2 R2UR UR8, R0 ;  /* 0x00000000000823c2 */ /* 0x0086b000000e0000 */
[----:B-----5:R1:W1:Y:S01]  /*0400*/  @P0 R2UR UR13, R4 ;  /* 0x00000000040d03c2 */ /* 0x02026200000e0000 */
[----:B------:R-:W-:-:S04]  /*0410*/  ISETP.NE.U32.AND P0, PT, RZ, c[0x0][0x248], PT ;  /* 0x00009200ff007a0c */ /* 0x000fc80003f05070 */
[----:B------:R-:W-:Y:S01]  /*0420*/  ISETP.NE.AND.EX P0, PT, RZ, c[0x0][0x24c], PT, P0 ;  /* 0x00009300ff007a0c */ /* 0x000fe20003f05300 */
[----:B---3--:R-:W3:Y:S01]  /*0430*/  S2R R0, SR_TID.X ;  /* 0x0000000000007919 */ /* 0x008ee20000002100 */
[----:B--2---:R-:W-:Y:S01]  /*0440*/  @UP0 UIADD3 UR8, UR8, -UR10, URZ ;  /* 0x8000000a08080290 */ /* 0x004fe2000fffe03f */
[----:B----4-:R2:W4:Y:S06]  /*0450*/  @!P1 R2UR UR14, R5 ;  /* 0x00000000050e93c2 */ /* 0x01052c00000e0000 */
[----:B------:R-:W-:-:S04]  /*0460*/  @!UP0 ULDC UR8, c[0x0][0x214] ;  /* 0x0000850000088ab9 */ /* 0x000fc80000000800 */
[----:B-12-4-:R-:W-:Y:S05]  /*0470*/  @!P0 BRA `(.L_x_3466) ;  /* 0x0000007000008947 */ /* 0x016fea0003800000 */
[----:B------:R-:W-:-:S13]  /*0480*/  PLOP3.LUT P0, PT, PT, PT, UP3, 0x80, 0x0 ;  /* 0x000000000000781c */ /* 0x000fda0003f0f038 */
[----:B------:R-:W2:Y:S04]  /*0490*/  @P0 LDG.E R4, [R2.64+0x4] ;  /* 0x0000041402040981 */ /* 0x000ea8000c1e1900 */
[----:B------:R-:W4:Y:S01]  /*04a0*/  @!P0 LDG.E R2, [R2.64] ;  /* 0x0000001402028981 */ /* 0x000f22000c1e1900 */
[----:B--2---:R-:W1:Y:S02]  /*04b0*/  @P0 R2UR UR7, R4 ;  /* 0x00000000040703c2 */ /* 0x004e6400000e0000 */
[----:B-1----:R-:W-:-:S11]  /*04c0*/  @UP3 UIADD3 UR7, UR7, -UR14, URZ ;  /* 0x8000000e07073290 */ /* 0x002fd6000fffe03f */
[----:B----4-:R1:W2:Y:S02]  /*04d0*/  @!P0 R2UR UR7, R2 ;  /* 0x00000000020783c2 */ /* 0x0102a400000e0000 */
[----:B-12---:R-:W-:Y:S05]  /*04e0*/  BRA `(.L_x_3467) ;  /* 0x0000001000007947 */ /* 0x006fea0003800000 */
.L_x_3466:
[----:B------:R-:W-:Y:S02]  /*04f0*/  ULDC UR7, c[0x0][0x218] ;  /* 0x0000860000077ab9 */ /* 0x000fe40000000800 */
.L_x_3467:
        /* <DEDUP_REMOVED lines=42> */
[----:B------:R-:W-:-:S04]  /*07a0*/  UIMAD.WIDE.U32 UR16, UR17, UR4, UR16 ;  /* 0x00000004111072a5 */ /* 0x000fc8000f8e0010 */
[----:B-1----:R-:W-:-:S04]  /*07b0*/  UIMAD.WIDE.U32 UR16, UR17, UR7, URZ ;  /* 0x00000007111072a5 */ /* 0x002fc8000f8e003f */
        /* <DEDUP_REMOVED lines=8> */
[----:B------:R-:W-:Y:S02]  /*0840*/  USHF.R.S32.HI UR12, URZ, 0x1f, UR7 ;  /* 0x0000001f3f0c7899 */ /* 0x000fe40008011407 */
[----:B------:R-:W-:-:S02]  /*0850*/  UIADD3 UR4, -UR8, 0x13f, UR9 ;  /* 0x0000013f08047890 */ /* 0x000fc4000fffe109 */
[----:B------:R-:W-:Y:S02]  /*0860*/  ULDC UR11, c[0x0][0x2e8] ;  /* 0x0000ba00000b7ab9 */ /* 0x000fe40000000800 */
[----:B------:R-:W-:Y:S02]  /*0870*/  ULEA.HI UR7, UR12, UR7, URZ, 0x8 ;  /* 0x000000070c077291 */ /* 0x000fe4000f8f403f */
[----:B------:R-:W-:Y:S02]  /*0880*/  @UP1 UIADD3 UR17, UR17, 0x1, URZ ;  /* 0x0000000111111890 */ /* 0x000fe4000fffe03f */
[----:B------:R-:W-:Y:S02]  /*0890*/  UISETP.NE.AND UP1, UPT, URZ, UR5, UPT ;  /* 0x000000053f00728c */ /* 0x000fe4000bf25270 */
[----:B------:R-:W-:Y:S02]  /*08a0*/  @!UP0 UIADD3 UR17, -UR17, URZ, URZ ;  /* 0x0000003f11118290 */ /* 0x000fe4000fffe13f */
[----:B------:R-:W-:-:S02]  /*08b0*/  UIADD3 UR4, UR4, UR11, UR24 ;  /* 0x0000000b04047290 */ /* 0x000fc4000fffe018 */
[----:B------:R-:W-:-:S05]  /*08c0*/  USHF.R.S32.HI UR7, URZ, 0x8, UR7 ;  /* 0x000000083f077899 */ /* 0x000fca0008011407 */
        /* <DEDUP_REMOVED lines=13> */
[----:B---3--:R-:W-:Y:S01]  /*09a0*/  SHF.R.S32.HI R7, RZ, 0x1f, R0 ;  /* 0x0000001fff077819 */ /* 0x008fe20000011400 */
        /* <DEDUP_REMOVED lines=83> */
.L_x_3468:
        /* <DEDUP_REMOVED lines=15> */
[----:B------:R-:W-:-:S05]  /*0fd0*/  UPLOP3.LUT UP5, UPT, UPT, UPT, UPT, 0x40, 0x0 ;  /* 0x000000000000789c */ /* 0x000fca0003fae870 */
[----:B------:R-:W-:Y:S02]  /*0fe0*/  @UP1 USHF.R.S32.HI UR11, URZ, 0x1f, UR15 ;  /* 0x0000001f3f0b1899 */ /* 0x000fe4000801140f */
[----:B------:R-:W-:Y:S02]  /*0ff0*/  @UP1 UIMAD.WIDE.U32 UR28, UR15, UR4, URZ ;  /* 0x000000040f1c12a5 */ /* 0x000fe4000f8e003f */
[----:B------:R-:W-:Y:S02]  /*1000*/  @UP1 UIMAD UR11, UR11, UR4, URZ ;  /* 0x000000040b0b12a4 */ /* 0x000fe4000f8e023f */
[----:B------:R-:W-:Y:S02]  /*1010*/  @UP1 ULEA UR16, UP0, UR28, UR6, 0x2 ;  /* 0x000000061c101291 */ /* 0x000fe4000f80103f */
[----:B------:R-:W-:-:S03]  /*1020*/  @UP1 UIMAD UR4, UR15, UR5, UR11 ;  /* 0x000000050f0412a4 */ /* 0x000fc6000f8e020b */
[----:B------:R-:W-:Y:S02]  /*1030*/  UMOV UR11, UR15 ;  /* 0x0000000f000b7c82 */ /* 0x000fe40008000000 */
[----:B------:R-:W-:Y:S01]  /*1040*/  @UP1 UIADD3 UR4, UR29, UR4, URZ ;  /* 0x000000041d041290 */ /* 0x000fe2000fffe03f */
[----:B-1----:R-:W-:-:S03]  /*1050*/  IABS R2, c[0x0][0x2d0] ;  /* 0x0000b40000027a13 */ /* 0x002fc60000000000 */
[----:B------:R-:W-:Y:S01]  /*1060*/  @UP1 USHF.L.U64.HI UR4, UR28, 0x2, UR4 ;  /* 0x000000021c041899 */ /* 0x000fe20008010204 */
[----:B------:R1:W4:Y:S03]  /*1070*/  R2UR UR22, R2 ;  /* 0x00000000021673c2 */ /* 0x00032600000e0000 */
[----:B------:R-:W-:Y:S02]  /*1080*/  @UP1 UIADD3.X UR17, UR4, UR7, URZ, UP0, !UPT ;  /* 0x0000000704111290 */ /* 0x000fe400087fe43f */
[----:B------:R-:W-:-:S04]  /*1090*/  @UP1 UISETP.NE.U32.AND UP0, UPT, UR16, URZ, UPT ;  /* 0x0000003f1000128c */ /* 0x000fc8000bf05070 */
[----:B------:R-:W-:Y:S01]  /*10a0*/  @UP1 UISETP.NE.AND.EX UP5, UPT, UR17, URZ, UPT, UP0 ;  /* 0x0000003f1100128c */ /* 0x000fe2000bfa5300 */
[----:B--2---:R1:W2:Y:S10]  /*10b0*/  @P0 R2UR UR11, R3 ;  /* 0x00000000030b03c2 */ /* 0x0042b400000e0000 */
[----:B------:R-:W-:-:S13]  /*10c0*/  PLOP3.LUT P0, PT, PT, PT, UP5, 0x80, 0x0 ;  /* 0x000000000000781c */ /* 0x000fda0003f0f058 */
[----:B-12---:R-:W-:Y:S05]  /*10d0*/  @!P0 BRA `(.L_x_3469) ;  /* 0x000005a000008947 */ /* 0x006fea0003800000 */
[----:B----4-:R-:W1:Y:S01]  /*10e0*/  I2F.RP R2, UR22 ;  /* 0x0000001600027d06 */ /* 0x010e620008209400 */
        /* <DEDUP_REMOVED lines=29> */
[----:B------:R-:W-:Y:S01]  /*12c0*/  MOV R3, UR5 ;  /* 0x0000000500037c02 */ /* 0x000fe20008000f00 */
[----:B------:R-:W-:Y:S01]  /*12d0*/  IMAD.U32 R2, RZ, RZ, UR4 ;  /* 0x00000004ff027e24 */ /* 0x000fe2000f8e00ff */
[----:B------:R-:W-:Y:S01]  /*12e0*/  IABS R5, c[0x0][0x1c8] ;  /* 0x0000720000057a13 */ /* 0x000fe20000000000 */
[----:B------:R-:W-:Y:S02]  /*12f0*/  ULDC UR25, c[0x0][0x1c8] ;  /* 0x0000720000197ab9 */ /* 0x000fe40000000800 */
[----:B------:R-:W-:Y:S01]  /*1300*/  UIADD3 UR18, -UR18, URZ, URZ ;  /* 0x0000003f12127290 */ /* 0x000fe2000fffe13f */
[----:B------:R1:W2:Y:S01]  /*1310*/  LDG.E R3, [R2.64] ;  /* 0x0000001402037981 */ /* 0x0002a2000c1e1900 */
[----:B------:R-:W4:Y:S01]  /*1320*/  I2F.RP R6, R5 ;  /* 0x0000000500067306 */ /* 0x000f220000209400 */
[----:B------:R-:W-:Y:S02]  /*1330*/  ULOP3.LUT UR25, UR26, UR25, URZ, 0x3c, !UPT ;  /* 0x000000191a197292 */ /* 0x000fe4000f8e3c3f */
[----:B------:R-:W-:-:S02]  /*1340*/  ULDC.64 UR4, c[0x0][0x180] ;  /* 0x0000600000047ab9 */ /* 0x000fc40000000a00 */
[----:B------:R-:W-:Y:S02]  /*1350*/  UIMAD UR7, UR18, UR7, UR6 ;  /* 0x00000007120772a4 */ /* 0x000fe4000f8e0206 */
[----:B------:R-:W-:Y:S02]  /*1360*/  ISETP.LE.AND P0, PT, RZ, UR25, PT ;  /* 0x00000019ff007c0c */ /* 0x000fe4000bf03270 */
[----:B------:R-:W-:Y:S01]  /*1370*/  USHF.R.S32.HI UR6, URZ, 0x1f, UR7 ;  /* 0x0000001f3f067899 */ /* 0x000fe20008011407 */
[----:B----4-:R-:W4:Y:S01]  /*1380*/  MUFU.RCP R6, R6 ;  /* 0x0000000600067308 */ /* 0x010f220000001000 */
[----:B-1----:R-:W-:-:S05]  /*1390*/  IMAD.U32 R2, RZ, RZ, UR26 ;  /* 0x0000001aff027e24 */ /* 0x002fca000f8e00ff */
[----:B------:R-:W-:Y:S02]  /*13a0*/  IABS R2, R2 ;  /* 0x0000000200027213 */ /* 0x000fe40000000000 */
[----:B----4-:R-:W-:-:S04]  /*13b0*/  IADD3 R6, R6, 0xffffffe, RZ ;  /* 0x0ffffffe06067810 */ /* 0x010fc80007ffe0ff */
        /* <DEDUP_REMOVED lines=42> */
[----:B------:R-:W-:Y:S01]  /*1660*/  UMOV UR18, UR28 ;  /* 0x0000001c00127c82 */ /* 0x000fe20008000000 */
[----:B------:R-:W-:Y:S05]  /*1670*/  BRA `(.L_x_3470) ;  /* 0x0000051000007947 */ /* 0x000fea0003800000 */
.L_x_3469:
[----:B----4-:R-:W-:Y:S02]  /*1680*/  UISETP.NE.AND UP0, UPT, UR14, -0x1, UPT ;  /* 0xffffffff0e00788c */ /* 0x010fe4000bf05270 */
        /* <DEDUP_REMOVED lines=18> */
.L_x_3471:
[----:B------:R-:W-:Y:S01]  /*17b0*/  IABS R4, c[0x0][0x1c8] ;  /* 0x0000720000047a13 */ /* 0x000fe20000000000 */
[----:B------:R-:W-:Y:S01]  /*17c0*/  IMAD.U32 R2, RZ, RZ, UR26 ;  /* 0x0000001aff027e24 */ /* 0x000fe2000f8e00ff */
[----:B------:R-:W-:Y:S02]  /*17d0*/  ULDC UR4, c[0x0][0x1c8] ;  /* 0x0000720000047ab9 */ /* 0x000fe40000000800 */
[----:B------:R-:W1:Y:S01]  /*17e0*/  I2F.RP R6, R4 ;  /* 0x0000000400067306 */ /* 0x000e620000209400 */
[----:B------:R-:W-:Y:S01]  /*17f0*/  ULOP3.LUT UR4, UR26, UR4, URZ, 0x3c, !UPT ;  /* 0x000000041a047292 */ /* 0x000fe2000f8e3c3f */
[----:B------:R-:W-:Y:S01]  /*1800*/  IABS R2, R2 ;  /* 0x0000000200027213 */ /* 0x000fe20000000000 */
[----:B------:R-:W-:Y:S02]  /*1810*/  ULEA UR7, UR19, 0xffffff00, 0x8 ;  /* 0xffffff0013077891 */ /* 0x000fe4000f8e403f */
[----:B------:R-:W-:Y:S02]  /*1820*/  UMOV UR29, UR25 ;  /* 0x00000019001d7c82 */ /* 0x000fe40008000000 */
[----:B------:R-:W-:Y:S01]  /*1830*/  ISETP.LE.AND P2, PT, RZ, UR4, PT ;  /* 0x00000004ff007c0c */ /* 0x000fe2000bf43270 */
[----:B------:R-:W-:-:S02]  /*1840*/  USHF.R.S32.HI UR6, URZ, 0x1f, UR7 ;  /* 0x0000001f3f067899 */ /* 0x000fc40008011407 */
[----:B------:R-:W-:Y:S02]  /*1850*/  ULDC.64 UR4, c[0x0][0x198] ;  /* 0x0000660000047ab9 */ /* 0x000fe40000000a00 */
[----:B------:R-:W-:Y:S02]  /*1860*/  UIMAD UR18, UR6, UR4, URZ ;  /* 0x00000004061272a4 */ /* 0x000fe4000f8e023f */
[----:B------:R-:W-:Y:S01]  /*1870*/  UIMAD.WIDE.U32 UR28, UR7, UR4, UR28 ;  /* 0x00000004071c72a5 */ /* 0x000fe2000f8e001c */
[----:B-1----:R-:W1:Y:S01]  /*1880*/  MUFU.RCP R6, R6 ;  /* 0x0000000600067308 */ /* 0x002e620000001000 */
[----:B------:R-:W-:Y:S02]  /*1890*/  UIMAD UR4, UR7, UR5, UR18 ;  /* 0x00000005070472a4 */ /* 0x000fe4000f8e0212 */
[----:B------:R-:W-:Y:S02]  /*18a0*/  @UP0 UIADD3 UR14, UR13, UR14, URZ ;  /* 0x0000000e0d0e0290 */ /* 0x000fe4000fffe03f */
        /* <DEDUP_REMOVED lines=11> */
[----:B------:R-:W-:Y:S01]  /*1960*/  ULDC.64 UR4, c[0x0][0x1a0] ;  /* 0x0000680000047ab9 */ /* 0x000fe20000000a00 */
[----:B------:R-:W-:Y:S01]  /*1970*/  MOV R6, UR28 ;  /* 0x0000001c00067c02 */ /* 0x000fe20008000f00 */
[----:B------:R-:W-:Y:S01]  /*1980*/  @UP0 UIMAD.WIDE.U32 UR28, UR14, UR4, URZ ;  /* 0x000000040e1c02a5 */ /* 0x000fe2000f8e003f */
[----:B------:R-:W-:-:S03]  /*1990*/  IMAD.MOV R2, RZ, RZ, -R8 ;  /* 0x000000ffff027224 */ /* 0x000fc600078e0a08 */
[----:B------:R-:W-:Y:S01]  /*19a0*/  @UP0 UIMAD UR14, UR14, UR5, UR29 ;  /* 0x000000050e0e02a4 */ /* 0x000fe2000f8e021d */
[----:B------:R-:W-:Y:S02]  /*19b0*/  IMAD R2, R4, R2, R3 ;  /* 0x0000000204027224 */ /* 0x000fe400078e0203 */
[----:B------:R-:W-:-:S03]  /*19c0*/  @UP0 UMOV UR18, UR28 ;  /* 0x0000001c00120c82 */ /* 0x000fc60008000000 */
        /* <DEDUP_REMOVED lines=28> */
.L_x_3470:
[----:B---3--:R-:W-:Y:S01]  /*1b90*/  SHF.R.S32.HI R3, RZ, 0x1f, R0 ;  /* 0x0000001fff037819 */ /* 0x008fe20000011400 */
[----:B------:R-:W-:Y:S01]  /*1ba0*/  UISETP.NE.AND UP0, UPT, UR10, -0x1, UPT ;  /* 0xffffffff0a00788c */ /* 0x000fe2000bf05270 */
[----:B------:R-:W1:Y:S01]  /*1bb0*/  S2R R14, SR_CTAID.X ;  /* 0x00000000000e7919 */ /* 0x000e620000002500 */
[----:B------:R-:W-:Y:S01]  /*1bc0*/  ULDC.64 UR4, c[0x0][0x190] ;  /* 0x0000640000047ab9 */ /* 0x000fe20000000a00 */
[CC--:B------:R-:W-:Y:S01]  /*1bd0*/  LEA.HI R165, R3.reuse, R0.reuse, RZ, 0x3 ;  /* 0x0000000003a57211 */ /* 0x0c0fe200078f18ff */
[----:B------:R-:W-:Y:S01]  /*1be0*/  IMAD R4, R4, c[0x0][0x1b8], RZ ;  /* 0x00006e0004047a24 */ /* 0x000fe200078e02ff */
[----:B------:R-:W-:Y:S01]  /*1bf0*/  LEA.HI R6, R3, R0, RZ, 0x6 ;  /* 0x0000000003067211 */ /* 0x000fe200078f30ff */
[----:B------:R-:W-:Y:S01]  /*1c00*/  USHF.R.S32.HI UR25, URZ, 0x1f, UR26 ;  /* 0x0000001f3f197899 */ /* 0x000fe2000801141a */
[----:B------:R-:W-:Y:S01]  /*1c10*/  SHF.R.S32.HI R24, RZ, 0x3, R165 ;  /* 0x00000003ff187819 */ /* 0x000fe200000114a5 */
[----:B------:R-:W-:Y:S01]  /*1c20*/  IMAD R4, R8, c[0x0][0x1bc], R4 ;  /* 0x00006f0008047a24 */ /* 0x000fe200078e0204 */
[----:B------:R-:W-:Y:S01]  /*1c30*/  LOP3.LUT R165, R165, 0xfffffff8, RZ, 0xc0, !PT ;  /* 0xfffffff8a5a57812 */ /* 0x000fe200078ec0ff */
[----:B------:R-:W-:Y:S01]  /*1c40*/  IMAD.SHL.U32 R6, R6, 0x8, RZ ;  /* 0x0000000806067824 */ /* 0x000fe200078e00ff */
[----:B------:R-:W-:Y:S01]  /*1c50*/  @UP0 UIMAD.WIDE.U32 UR28, UR10, UR4, URZ ;  /* 0x000000040a1c02a5 */ /* 0x000fe2000f8e003f */
[----:B------:R-:W-:Y:S01]  /*1c60*/  IMAD.SHL.U32 R239, R24, 0x40, RZ ;  /* 0x0000004018ef7824 */ /* 0x000fe200078e00ff */
[----:B------:R-:W-:Y:S01]  /*1c70*/  @!UP0 USHF.R.S32.HI UR11, URZ, 0x1f, UR15 ;  /* 0x0000001f3f0b8899 */ /* 0x000fe2000801140f */
[----:B------:R-:W-:Y:S01]  /*1c80*/  IMAD.IADD R165, R0, 0x1, -R165 ;  /* 0x0000000100a57824 */ /* 0x000fe200078e0aa5 */
[----:B------:R-:W-:Y:S01]  /*1c90*/  @UP0 UIMAD UR10, UR10, UR5, UR29 ;  /* 0x000000050a0a02a4 */ /* 0x000fe2000f8e021d */
[----:B------:R-:W-:Y:S01]  /*1ca0*/  SHF.R.S32.HI R25, RZ, 0x1f, R24 ;  /* 0x0000001fff197819 */ /* 0x000fe20000011418 */
[----:B------:R-:W-:Y:S01]  /*1cb0*/  BSSY B0, `(.L_x_3472) ;  /* 0x0000040000007945 */ /* 0x000fe20003800000 */
[----:B------:R-:W-:Y:S01]  /*1cc0*/  IMAD.SHL.U32 R240, R165, 0x8, RZ ;  /* 0x00000008a5f07824 */ /* 0x000fe200078e00ff */
[----:B------:R-:W-:Y:S01]  /*1cd0*/  LOP3.LUT R239, R239, 0x1c0, RZ, 0xc0, !PT ;  /* 0x000001c0efef7812 */ /* 0x000fe200078ec0ff */
[----:B------:R-:W-:Y:S01]  /*1ce0*/  ULDC.64 UR4, c[0x0][0x178] ;  /* 0x00005e0000047ab9 */ /* 0x000fe20000000a00 */
[----:B------:R-:W-:Y:S01]  /*1cf0*/  IMAD R164, R25, c[0x0][0x198], RZ ;  /* 0x0000660019a47a24 */ /* 0x000fe200078e02ff */
[----:B------:R-:W-:Y:S01]  /*1d00*/  @!UP0 UIMAD UR11, UR11, UR4, URZ ;  /* 0x000000040b0b82a4 */ /* 0x000fe2000f8e023f */
[----:B------:R-:W-:Y:S01]  /*1d10*/  LOP3.LUT R5, R239, 0x38, R240, 0xf8, !PT ;  /* 0x00000038ef057812 */ /* 0x000fe200078ef8f0 */
[----:B------:R-:W-:Y:S01]  /*1d20*/  @!UP0 UIMAD.WIDE.U32 UR30, UR15, UR4, URZ ;  /* 0x000000040f1e82a5 */ /* 0x000fe2000f8e003f */
[----:B------:R-:W-:Y:S01]  /*1d30*/  SHF.R.U32.HI R239, RZ, 0x3, R239 ;  /* 0x00000003ffef7819 */ /* 0x000fe200000116ef */
[----:B------:R-:W-:Y:S01]  /*1d40*/  @!UP0 UIMAD UR5, UR15, UR5, UR11 ;  /* 0x000000050f0582a4 */ /* 0x000fe2000f8e020b */
[----:B------:R-:W-:Y:S01]  /*1d50*/  IADD3 R10, P0, R240, UR18, RZ ;  /* 0x00000012f00a7c10 */ /* 0x000fe2000ff1e0ff */
[----:B------:R-:W-:Y:S01]  /*1d60*/  IMAD R164, R24, c[0x0][0x19c], R164 ;  /* 0x0000670018a47a24 */ /* 0x000fe200078e02a4 */
[----:B------:R-:W-:Y:S01]  /*1d70*/  LOP3.LUT R239, R5, R239, RZ, 0x3c, !PT ;  /* 0x000000ef05ef7212 */ /* 0x000fe200078e3cff */
[----:B------:R-:W-:Y:S01]  /*1d80*/  @!UP0 UIADD3 UR10, UR31, UR5, URZ ;  /* 0x000000051f0a8290 */ /* 0x000fe2000fffe03f */
[----:B------:R-:W-:Y:S01]  /*1d90*/  SHF.R.S32.HI R5, RZ, 0x1f, R240 ;  /* 0x0000001fff057819 */ /* 0x000fe200000114f0 */
[----:B------:R-:W-:Y:S01]  /*1da0*/  @!UP0 UMOV UR28, UR30 ;  /* 0x0000001e001c8c82 */ /* 0x000fe20008000000 */
[----:B------:R-:W-:Y:S01]  /*1db0*/  LOP3.LUT R239, R239, 0xfffffe00, R6, 0xf8, !PT ;  /* 0xfffffe00efef7812 */ /* 0x000fe200078ef806 */
[----:B------:R-:W-:Y:S01]  /*1dc0*/  UIADD3 UR5, -UR9, UR8, URZ ;  /* 0x0000000809057290 */ /* 0x000fe2000fffe13f */
[----:B------:R-:W-:Y:S01]  /*1dd0*/  IADD3.X R11, R5, UR14, RZ, P0, !PT ;  /* 0x0000000e050b7c10 */ /* 0x000fe200087fe4ff */
[----:B-1----:R-:W-:Y:S01]  /*1de0*/  IMAD.WIDE R14, R14, 0x40, R24 ;  /* 0x000000400e0e7825 */ /* 0x002fe200078e0218 */
[----:B------:R-:W-:-:S02]  /*1df0*/  IADD3 R12, P0, R240, UR28, RZ ;  /* 0x0000001cf00c7c10 */ /* 0x000fc4000ff1e0ff */
[----:B------:R-:W-:Y:S01]  /*1e00*/  IADD3 R178, P1, R240, R178, RZ ;  /* 0x000000b2f0b27210 */ /* 0x000fe20007f3e0ff */
[----:B------:R-:W-:Y:S01]  /*1e10*/  IMAD.WIDE.U32 R8, R8, c[0x0][0x1b8], R10 ;  /* 0x00006e0008087a25 */ /* 0x000fe200078e000a */
[C---:B------:R-:W-:Y:S02]  /*1e20*/  IADD3.X R13, R5.reuse, UR10, RZ, P0, !PT ;  /* 0x0000000a050d7c10 */ /* 0x040fe400087fe4ff */
[C---:B------:R-:W-:Y:S01]  /*1e30*/  IADD3 R6, P0, R24.reuse, UR7, RZ ;  /* 0x0000000718067c10 */ /* 0x040fe2000ff1e0ff */
[----:B------:R-:W-:Y:S02]  /*1e40*/  IMAD.U32 R10, RZ, RZ, UR26 ;  /* 0x0000001aff0a7e24 */ /* 0x000fe4000f8e00ff */
[----:B------:R-:W-:Y:S01]  /*1e50*/  IMAD.X R179, R5, 0x1, R2, P1 ;  /* 0x0000000105b37824 */ /* 0x000fe200008e0602 */
[----:B------:R-:W-:Y:S01]  /*1e60*/  IADD3.X R204, R25, UR6, RZ, P0, !PT ;  /* 0x0000000619cc7c10 */ /* 0x000fe200087fe4ff */
[----:B------:R-:W-:Y:S01]  /*1e70*/  ULDC.64 UR6, c[0x0][0x1a8] ;  /* 0x00006a0000067ab9 */ /* 0x000fe20000000a00 */
[----:B------:R-:W-:Y:S01]  /*1e80*/  ISETP.GE.AND P0, PT, R24, UR5, PT ;  /* 0x0000000518007c0c */ /* 0x000fe2000bf06270 */
[----:B------:R-:W-:Y:S01]  /*1e90*/  UIMAD UR6, UR25, UR6, URZ ;  /* 0x00000006190672a4 */ /* 0x000fe2000f8e023f */
[----:B------:R-:W-:Y:S01]  /*1ea0*/  IMAD.IADD R5, R9, 0x1, R4 ;  /* 0x0000000109057824 */ /* 0x000fe200078e0204 */
[----:B------:R-:W-:Y:S01]  /*1eb0*/  LEA.HI R2, R3, R0, RZ, 0x4 ;  /* 0x0000000003027211 */ /* 0x000fe200078f20ff */
[----:B------:R-:W-:Y:S01]  /*1ec0*/  IMAD R204, R204, c[0x0][0x1a0], RZ ;  /* 0x00006800cccc7a24 */ /* 0x000fe200078e02ff */
[----:B------:R-:W-:Y:S01]  /*1ed0*/  UIMAD UR6, UR26, UR7, UR6 ;  /* 0x000000071a0672a4 */ /* 0x000fe2000f8e0206 */
[----:B------:R-:W-:Y:S01]  /*1ee0*/  IMAD.WIDE.U32 R10, R10, c[0x0][0x1a8], R12 ;  /* 0x00006a000a0a7a25 */ /* 0x000fe200078e000c */
[----:B------:R-:W-:-:S02]  /*1ef0*/  LOP3.LUT R18, R2, 0xfffffff0, RZ, 0xc0, !PT ;  /* 0xfffffff002127812 */ /* 0x000fc400078ec0ff */
[----:B------:R-:W-:Y:S01]  /*1f00*/  LEA.HI R3, R3, R0, RZ, 0x5 ;  /* 0x0000000003037211 */ /* 0x000fe200078f28ff */
[----:B------:R-:W-:Y:S01]  /*1f10*/  IMAD.MOV.U32 R4, RZ, RZ, R8 ;  /* 0x000000ffff047224 */ /* 0x000fe200078e0008 */
[----:B------:R-:W-:Y:S01]  /*1f20*/  IADD3 R13, R11, UR6, RZ ;  /* 0x000000060b0d7c10 */ /* 0x000fe2000fffe0ff */
[----:B------:R-:W-:Y:S01]  /*1f30*/  IMAD R204, R6, c[0x0][0x1a4], R204 ;  /* 0x0000690006cc7a24 */ /* 0x000fe200078e02cc */
[----:B------:R-:W-:Y:S01]  /*1f40*/  SHF.R.S32.HI R2, RZ, 0x4, R2 ;  /* 0x00000004ff027819 */ /* 0x000fe20000011402 */
[----:B------:R-:W-:-:S04]  /*1f50*/  IMAD.WIDE.U32 R178, R24, c[0x0][0x198], R178 ;  /* 0x0000660018b27a25 */ /* 0x000fc800078e00b2 */
[----:B------:R-:W-:Y:S01]  /*1f60*/  IMAD.WIDE.U32 R6, R6, c[0x0][0x1a0], R4 ;  /* 0x0000680006067a25 */ /* 0x000fe200078e0004 */
[----:B------:R-:W-:-:S03]  /*1f70*/  SHF.R.S32.HI R4, RZ, 0x5, R3 ;  /* 0x00000005ff047819 */ /* 0x000fc60000011403 */
[----:B------:R-:W-:Y:S02]  /*1f80*/  IMAD.IADD R164, R179, 0x1, R164 ;  /* 0x00000001b3a47824 */ /* 0x000fe400078e02a4 */
        /* <DEDUP_REMOVED lines=18> */
.L_x_3473:
[----:B------:R-:W-:Y:S05]  /*20b0*/  BSYNC B0 ;  /* 0x0000000000007941 */ /* 0x000fea0003800000 */
.L_x_3472:
        /* <DEDUP_REMOVED lines=21> */
.L_x_3475:
[----:B------:R-:W-:Y:S05]  /*2210*/  BSYNC B0 ;  /* 0x0000000000007941 */ /* 0x000fea0003800000 */
.L_x_3474:
[----:B------:R-:W-:Y:S01]  /*2220*/  IADD3 R20, R24, 0x20, RZ ;  /* 0x0000002018147810 */ /* 0x000fe20007ffe0ff */
[----:B------:R-:W-:Y:S03]  /*2230*/  BSSY B0, `(.L_x_3476) ;  /* 0x0000014000007945 */ /* 0x000fe60003800000 */
[----:B------:R-:W-:-:S13]  /*2240*/  ISETP.GE.AND P0, PT, R20, UR5, PT ;  /* 0x0000000514007c0c */ /* 0x000fda000bf06270 */
[----:B------:R-:W-:Y:S05]  /*2250*/  @P0 BRA `(.L_x_3477) ;  /* 0x0000011000000947 */ /* 0x000fea0003800000 */
[----:B------:R-:W-:-:S13]  /*2260*/  ISETP.GE.AND P0, PT, R240, c[0x0][0x220], PT ;  /* 0x00008800f0007a0c */ /* 0x000fda0003f06270 */
[----:B------:R4:W-:Y:S01]  /*2270*/  @P0 STS.128 [R239+0x1000], RZ ;  /* 0x001000ffef000388 */ /* 0x0009e20000000c00 */
        /* <DEDUP_REMOVED lines=15> */
.L_x_3477:
[----:B------:R-:W-:Y:S05]  /*2370*/  BSYNC B0 ;  /* 0x0000000000007941 */ /* 0x000fea0003800000 */
.L_x_3476:
[----:B------:R-:W-:Y:S01]  /*2380*/  IADD3 R19, R24, 0x30, RZ ;  /* 0x0000003018137810 */ /* 0x000fe20007ffe0ff */
[----:B------:R-:W-:Y:S03]  /*2390*/  BSSY B0, `(.L_x_3478) ;  /* 0x0000013000007945 */ /* 0x000fe60003800000 */
[----:B------:R-:W-:-:S13]  /*23a0*/  ISETP.GE.AND P0, PT, R19, UR5, PT ;  /* 0x0000000513007c0c */ /* 0x000fda000bf06270 */
[----:B------:R-:W-:Y:S05]  /*23b0*/  @P0 BRA `(.L_x_3479) ;  /* 0x0000010000000947 */ /* 0x000fea0003800000 */
[----:B------:R-:W-:-:S13]  /*23c0*/  ISETP.GE.AND P0, PT, R240, c[0x0][0x220], PT ;  /* 0x00008800f0007a0c */ /* 0x000fda0003f06270 */
[----:B------:R1:W-:Y:S01]  /*23d0*/  @P0 STS.128 [R239+0x1800], RZ ;  /* 0x001800ffef000388 */ /* 0x0003e20000000c00 */
[----:B------:R-:W-:Y:S05]  /*23e0*/  @P0 BRA `(.L_x_3479) ;  /* 0x000000d000000947 */ /* 0x000fea0003800000 */
[----:B--2---:R-:W-:Y:S02]  /*23f0*/  IADD3 R8, P0, R14, 0x30, RZ ;  /* 0x000000300e087810 */ /* 0x004fe40007f1e0ff */
        /* <DEDUP_REMOVED lines=12> */
.L_x_3479:
[----:B------:R-:W-:Y:S05]  /*24c0*/  BSYNC B0 ;  /* 0x0000000000007941 */ /* 0x000fea0003800000 */
.L_x_3478:
        /* <DEDUP_REMOVED lines=15> */
[----:B--2---:R-:W-:-:S04]  /*25c0*/  LEA R8, P0, R178, c[0x0][0x168], 0x1 ;  /* 0x00005a00b2087a11 */ /* 0x004fc800078008ff */
[----:B------:R-:W-:-:S05]  /*25d0*/  LEA.HI.X R9, R178, c[0x0][0x16c], R164, 0x1, P0 ;  /* 0x00005b00b2097a11 */ /* 0x000fca00000f0ca4 */
[----:B------:R-:W-:Y:S01]  /*25e0*/  @!PT LDS RZ, [RZ] ;  /* 0x00000000fffff984 */ /* 0x000fe20000000800 */
[----:B------:R-:W-:Y:S01]  /*25f0*/  @!PT LDS RZ, [RZ] ;  /* 0x00000000fffff984 */ /* 0x000fe20000000800 */
[----:B------:R-:W-:Y:S01]  /*2600*/  @!PT LDS RZ, [RZ] ;  /* 0x00000000fffff984 */ /* 0x000fe20000000800 */
[----:B------:R2:W-:Y:S04]  /*2610*/  LDGSTS.E.BYPASS.LTC128B.128 [R239+0x2000], [R8.64] ;  /* 0x0200000008ef7fae */ /* 0x0005e8000b901d54 */
.L_x_3481:
[----:B------:R-:W-:Y:S05]  /*2620*/  BSYNC B0 ;  /* 0x0000000000007941 */ /* 0x000fea0003800000 */
.L_x_3480:
        /* <DEDUP_REMOVED lines=11> */
[----:B--2---:R-:W-:-:S04]  /*26e0*/  LEA R8, P0, R5, c[0x0][0x168], 0x1 ;  /* 0x00005a0005087a11 */ /* 0x004fc800078008ff */
[----:B------:R-:W-:-:S05]  /*26f0*/  LEA.HI.X R9, R5, c[0x0][0x16c], R3, 0x1, P0 ;  /* 0x00005b0005097a11 */ /* 0x000fca00000f0c03 */
[----:B------:R-:W-:Y:S01]  /*2700*/  @!PT LDS RZ, [RZ] ;  /* 0x00000000fffff984 */ /* 0x000fe20000000800 */
[----:B------:R-:W-:Y:S01]  /*2710*/  @!PT LDS RZ, [RZ] ;  /* 0x00000000fffff984 */ /* 0x000fe20000000800 */
[----:B------:R-:W-:Y:S01]  /*2720*/  @!PT LDS RZ, [RZ] ;  /* 0x00000000fffff984 */ /* 0x000fe20000000800 */
[----:B------:R2:W-:Y:S04]  /*2730*/  LDGSTS.E.BYPASS.LTC128B.128 [R239+0x2800], [R8.64] ;  /* 0x0280000008ef7fae */ /* 0x0005e8000b901d54 */
.L_x_3483:
[----:B------:R-:W-:Y:S05]  /*2740*/  BSYNC B0 ;  /* 0x0000000000007941 */ /* 0x000fea0003800000 */
.L_x_3482:
        /* <DEDUP_REMOVED lines=17> */
.L_x_3485:
[----:B------:R-:W-:Y:S05]  /*2860*/  BSYNC B0 ;  /* 0x0000000000007941 */ /* 0x000fea0003800000 */
.L_x_3484:
        /* <DEDUP_REMOVED lines=19> */
.L_x_3487:
[----:B------:R-:W-:Y:S05]  /*29a0*/  BSYNC B0 ;  /* 0x0000000000007941 */ /* 0x000fea0003800000 */
.L_x_3486:
[----:B--2---:R-:W-:Y:S01]  /*29b0*/  IADD3 R17, R24, 0x40, RZ ;  /* 0x0000004018117810 */ /* 0x004fe20007ffe0ff */
[----:B------:R-:W-:Y:S03]  /*29c0*/  BSSY B0, `(.L_x_3488) ;  /* 0x0000011000007945 */ /* 0x000fe60003800000 */
[----:B------:R-:W-:-:S13]  /*29d0*/  ISETP.GE.AND P0, PT, R17, UR27, PT ;  /* 0x0000001b11007c0c */ /* 0x000fda000bf06270 */
[----:B------:R-:W-:Y:S05]  /*29e0*/  @P0 BRA `(.L_x_3489) ;  /* 0x000000e000000947 */ /* 0x000fea0003800000 */
[----:B------:R-:W-:-:S13]  /*29f0*/  ISETP.GE.AND P0, PT, R240, c[0x0][0x220], PT ;  /* 0x00008800f0007a0c */ /* 0x000fda0003f06270 */
[----:B------:R2:W-:Y:S01]  /*2a00*/  @P0 STS.128 [R239+0x4000], RZ ;  /* 0x004000ffef000388 */ /* 0x0005e20000000c00 */
[----:B------:R-:W-:Y:S05]  /*2a10*/  @P0 BRA `(.L_x_3489) ;  /* 0x000000b000000947 */ /* 0x000fea0003800000 */
[----:B------:R-:W-:Y:S02]  /*2a20*/  IMAD.U32 R5, RZ, RZ, UR10 ;  /* 0x0000000aff057e24 */ /* 0x000fe4000f8e00ff */
        /* <DEDUP_REMOVED lines=10> */
.L_x_3489:
[----:B------:R-:W-:Y:S05]  /*2ad0*/  BSYNC B0 ;  /* 0x0000000000007941 */ /* 0x000fea0003800000 */
.L_x_3488:
        /* <DEDUP_REMOVED lines=20> */
.L_x_3491:
[----:B------:R-:W-:Y:S05]  /*2c20*/  BSYNC B0 ;  /* 0x0000000000007941 */ /* 0x000fea0003800000 */
.L_x_3490:
        /* <DEDUP_REMOVED lines=20> */
.L_x_3493:
[----:B------:R-:W-:Y:S05]  /*2d70*/  BSYNC B0 ;  /* 0x0000000000007941 */ /* 0x000fea0003800000 */
.L_x_3492:
        /* <DEDUP_REMOVED lines=20> */
.L_x_3495:
[----:B------:R-:W-:Y:S05]  /*2ec0*/  BSYNC B0 ;  /* 0x0000000000007941 */ /* 0x000fea0003800000 */
.L_x_3494:
        /* <DEDUP_REMOVED lines=18> */
.L_x_3497:
[----:B------:R-:W-:Y:S05]  /*2ff0*/  BSYNC B0 ;  /* 0x0000000000007941 */ /* 0x000fea0003800000 */
.L_x_3496:
        /* <DEDUP_REMOVED lines=20> */
.L_x_3499:
[----:B------:R-:W-:Y:S05]  /*3140*/  BSYNC B0 ;  /* 0x0000000000007941 */ /* 0x000fea0003800000 */
.L_x_3498:
        /* <DEDUP_REMOVED lines=20> */
.L_x_3501:
[----:B------:R-:W-:Y:S05]  /*3290*/  BSYNC B0 ;  /* 0x0000000000007941 */ /* 0x000fea0003800000 */
.L_x_3500:
        /* <DEDUP_REMOVED lines=20> */
.L_x_3503:
[----:B------:R-:W-:Y:S05]  /*33e0*/  BSYNC B0 ;  /* 0x0000000000007941 */ /* 0x000fea0003800000 */
.L_x_3502:
        /* <DEDUP_REMOVED lines=20> */
.L_x_3505:
[----:B------:R-:W-:Y:S05]  /*3530*/  BSYNC B0 ;  /* 0x0000000000007941 */ /* 0x000fea0003800000 */
.L_x_3504:
        /* <DEDUP_REMOVED lines=20> */
.L_x_3507:
[----:B------:R-:W-:Y:S05]  /*3680*/  BSYNC B0 ;  /* 0x0000000000007941 */ /* 0x000fea0003800000 */
.L_x_3506:
        /* <DEDUP_REMOVED lines=20> */
.L_x_3509:
[----:B------:R-:W-:Y:S05]  /*37d0*/  BSYNC B0 ;  /* 0x0000000000007941 */ /* 0x000fea0003800000 */
.L_x_3508:
[----:B------:R-:W-:Y:S01]  /*37e0*/  IADD3 R3, R24, 0xf0, RZ ;  /* 0x000000f018037810 */ /* 0x000fe20007ffe0ff */
[----:B------:R-:W-:Y:S03]  /*37f0*/  BSSY B0, `(.L_x_3510) ;  /* 0x0000013000007945 */ /* 0x000fe60003800000 */
[----:B------:R-:W-:-:S13]  /*3800*/  ISETP.GE.AND P0, PT, R3, UR27, PT ;  /* 0x0000001b03007c0c */ /* 0x000fda000bf06270 */
[----:B------:R-:W-:Y:S05]  /*3810*/  @P0 BRA `(.L_x_3511) ;  /* 0x0000010000000947 */ /* 0x000fea0003800000 */
[----:B------:R-:W-:-:S13]  /*3820*/  ISETP.GE.AND P0, PT, R240, c[0x0][0x220], PT ;  /* 0x00008800f0007a0c */ /* 0x000fda0003f06270 */
[----:B------:R1:W-:Y:S01]  /*3830*/  @P0 STS.128 [R239+0x9800], RZ ;  /* 0x009800ffef000388 */ /* 0x0003e20000000c00 */
[----:B------:R-:W-:Y:S05]  /*3840*/  @P0 BRA `(.L_x_3511) ;  /* 0x000000d000000947 */ /* 0x000fea0003800000 */
[----:B------:R-:W-:Y:S01]  /*3850*/  MOV R30, R178 ;  /* 0x000000b2001e7202 */ /* 0x000fe20000000f00 */
[----:B-1----:R-:W-:Y:S01]  /*3860*/  IMAD.U32 R22, RZ, RZ, UR10 ;  /* 0x0000000aff167e24 */ /* 0x002fe2000f8e00ff */
        /* <DEDUP_REMOVED lines=11> */
.L_x_3511:
[----:B------:R-:W-:Y:S05]  /*3920*/  BSYNC B0 ;  /* 0x0000000000007941 */ /* 0x000fea0003800000 */
.L_x_3510:
        /* <DEDUP_REMOVED lines=14> */
[----:B------:R-:W-:-:S05]  /*3a10*/  IMAD.U32 R23, RZ, RZ, UR4 ;  /* 0x00000004ff177e24 */ /* 0x000fca000f8e00ff */
[----:B------:R1:W5:Y:S01]  /*3a20*/  LDG.E R27, [R22.64] ;  /* 0x00000014161b7981 */ /* 0x000362000c1e1900 */
[C---:B------:R-:W-:Y:S01]  /*3a30*/  ISETP.GE.AND P1, PT, R24.reuse, UR27, PT ;  /* 0x0000001b18007c0c */ /* 0x040fe2000bf26270 */
[----:B------:R-:W-:Y:S01]  /*3a40*/  IMAD.SHL.U32 R24, R24, 0x8, RZ ;  /* 0x0000000818187824 */ /* 0x000fe200078e00ff */
[----:B------:R-:W-:Y:S01]  /*3a50*/  SHF.R.S32.HI R25, RZ, 0x1f, R26 ;  /* 0x0000001fff197819 */ /* 0x000fe2000001141a */
[----:B------:R-:W-:Y:S01]  /*3a60*/  BAR.SYNC.DEFER_BLOCKING 0x0 ;  /* 0x0000000000007b1d */ /* 0x000fe20000010000 */
[----:B------:R-:W-:Y:S01]  /*3a70*/  LEA.HI R28, R2, R2, RZ, 0x1 ;  /* 0x00000002021c7211 */ /* 0x000fe200078f08ff */
[----:B------:R-:W-:Y:S01]  /*3a80*/  IMAD.SHL.U32 R29, R29, 0x40, RZ ;  /* 0x000000401d1d7824 */ /* 0x000fe200078e00ff */
[----:B------:R-:W-:Y:S01]  /*3a90*/  LEA.HI R25, R25, R26, RZ, 0x2 ;  /* 0x0000001a19197211 */ /* 0x000fe200078f10ff */
[----:B------:R-:W-:Y:S01]  /*3aa0*/  IMAD.SHL.U32 R238, R0, 0x2, RZ ;  /* 0x0000000200ee7824 */ /* 0x000fe200078e00ff */
[----:B------:R-:W-:Y:S01]  /*3ab0*/  LOP3.LUT R28, R28, 0xfffffffe, RZ, 0xc0, !PT ;  /* 0xfffffffe1c1c7812 */ /* 0x000fe200078ec0ff */
[----:B------:R-:W-:Y:S01]  /*3ac0*/  IMAD.MOV.U32 R231, RZ, RZ, 0x10 ;  /* 0x00000010ffe77424 */ /* 0x000fe200078e00ff */
[----:B------:R-:W-:Y:S01]  /*3ad0*/  LEA R26, R4, UR9, 0x4 ;  /* 0x00000009041a7c11 */ /* 0x000fe2000f8e20ff */
[----:B------:R-:W-:Y:S01]  /*3ae0*/  BSSY B0, `(.L_x_3512) ;  /* 0x000002b000007945 */ /* 0x000fe20003800000 */
[----:B------:R-:W-:Y:S01]  /*3af0*/  SHF.R.S32.HI R25, RZ, 0x2, R25 ;  /* 0x00000002ff197819 */ /* 0x000fe20000011419 */
[----:B------:R-:W-:Y:S01]  /*3b00*/  IMAD.IADD R28, R2, 0x1, -R28 ;  /* 0x00000001021c7824 */ /* 0x000fe200078e0a1c */
[----:B------:R-:W-:-:S02]  /*3b10*/  LOP3.LUT P2, RZ, R165, 0x2, RZ, 0xc0, !PT ;  /* 0x00000002a5ff7812 */ /* 0x000fc4000784c0ff */
[----:B------:R-:W-:Y:S01]  /*3b20*/  IADD3 R2, R26, 0x1, R25 ;  /* 0x000000011a027810 */ /* 0x000fe20007ffe019 */
[----:B------:R-:W-:Y:S01]  /*3b30*/  IMAD.SHL.U32 R25, R28, 0x8, RZ ;  /* 0x000000081c197824 */ /* 0x000fe200078e00ff */
[----:B------:R-:W-:Y:S02]  /*3b40*/  LEA R177, P0, R6, c[0x0][0x170], 0x1 ;  /* 0x00005c0006b17a11 */ /* 0x000fe400078008ff */
[----:B------:R-:W-:Y:S02]  /*3b50*/  LOP3.LUT R238, R238, 0x6, RZ, 0xc0, !PT ;  /* 0x00000006eeee7812 */ /* 0x000fe400078ec0ff */
[----:B------:R-:W-:Y:S01]  /*3b60*/  LEA.HI.X R176, R6, c[0x0][0x174], R205, 0x1, P0 ;  /* 0x00005d0006b07a11 */ /* 0x000fe200000f0ccd */
[----:B-1----:R-:W-:Y:S01]  /*3b70*/  IMAD.SHL.U32 R23, R165, 0x40, RZ ;  /* 0x00000040a5177824 */ /* 0x002fe200078e00ff */
[----:B------:R-:W5:Y:S01]  /*3b80*/  MUFU.RCP R22, c[0x0][0x238] ;  /* 0x00008e0000167b08 */ /* 0x000f620000001000 */
[----:B------:R-:W-:Y:S01]  /*3b90*/  SEL R0, R231, 0xfffffff0, !P2 ;  /* 0xfffffff0e7007807 */ /* 0x000fe20005000000 */
[----:B------:R1:W-:Y:S02]  /*3ba0*/  @P1 STS.128 [R239+0xa000], RZ ;  /* 0x00a000ffef001388 */ /* 0x0003e40000000c00 */
[----:B------:R-:W-:-:S04]  /*3bb0*/  LOP3.LUT R23, R23, 0x1c0, RZ, 0xc0, !PT ;  /* 0x000001c017177812 */ /* 0x000fc800078ec0ff */
[----:B------:R-:W-:Y:S02]  /*3bc0*/  LOP3.LUT R24, R23, 0x8, R24, 0xf8, !PT ;  /* 0x0000000817187812 */ /* 0x000fe400078ef818 */
[----:B------:R-:W-:-:S04]  /*3bd0*/  SHF.R.U32.HI R23, RZ, 0x3, R23 ;  /* 0x00000003ff177819 */ /* 0x000fc80000011617 */
[----:B------:R-:W-:Y:S01]  /*3be0*/  LOP3.LUT R23, R24, R23, RZ, 0x3c, !PT ;  /* 0x0000001718177212 */ /* 0x000fe200078e3cff */
[----:B------:R-:W-:-:S04]  /*3bf0*/  IMAD.SHL.U32 R24, R18, 0x40, RZ ;  /* 0x0000004012187824 */ /* 0x000fc800078e00ff */
[----:B------:R-:W-:Y:S01]  /*3c00*/  IMAD R236, R28, 0x200, R23 ;  /* 0x000002001cec7824 */ /* 0x000fe200078e0217 */
[----:B------:R-:W-:Y:S02]  /*3c10*/  LOP3.LUT R24, R24, 0x1c0, RZ, 0xc0, !PT ;  /* 0x000001c018187812 */ /* 0x000fe400078ec0ff */
[----:B------:R-:W-:Y:S02]  /*3c20*/  LOP3.LUT R23, R29, 0xfffffe00, RZ, 0xc0, !PT ;  /* 0xfffffe001d177812 */ /* 0x000fe400078ec0ff */
[----:B------:R-:W-:Y:S02]  /*3c30*/  LOP3.LUT R25, R24, 0x8, R25, 0xf8, !PT ;  /* 0x0000000818197812 */ /* 0x000fe400078ef819 */
[----:B------:R-:W-:Y:S01]  /*3c40*/  SHF.R.U32.HI R24, RZ, 0x3, R24 ;  /* 0x00000003ff187819 */ /* 0x000fe20000011618 */
[----:B------:R-:W-:Y:S02]  /*3c50*/  IMAD R237, R4, 0x400, R23 ;  /* 0x0000040004ed7824 */ /* 0x000fe400078e0217 */
[----:B-----5:R-:W-:-:S04]  /*3c60*/  FMUL.FTZ R22, R27, R22 ;  /* 0x000000161b167220 */ /* 0x020fc80000410000 */
[----:B------:R5:W2:Y:S02]  /*3c70*/  R2UR UR4, R22 ;  /* 0x00000000160473c2 */ /* 0x000aa400000e0000 */
[----:B-----5:R-:W-:-:S05]  /*3c80*/  IMAD.U32 R22, RZ, RZ, UR8 ;  /* 0x00000008ff167e24 */ /* 0x020fca000f8e00ff */
[----:B------:R-:W-:Y:S02]  /*3c90*/  IADD3 R2, R2, UR24, -R22 ;  /* 0x0000001802027c10 */ /* 0x000fe4000fffe816 */
[----:B------:R-:W-:Y:S02]  /*3ca0*/  LOP3.LUT R22, R25, R24, RZ, 0x3c, !PT ;  /* 0x0000001819167212 */ /* 0x000fe400078e3cff */
[----:B------:R-:W-:Y:S02]  /*3cb0*/  IADD3 R2, R2, c[0x0][0x2e8], RZ ;  /* 0x0000ba0002027a10 */ /* 0x000fe40007ffe0ff */
[C---:B------:R-:W-:Y:S01]  /*3cc0*/  LOP3.LUT R4, R22.reuse, R23, RZ, 0xfc, !PT ;  /* 0x0000001716047212 */ /* 0x040fe200078efcff */
[----:B------:R-:W-:-:S04]  /*3cd0*/  IMAD.IADD R237, R22, 0x1, R237 ;  /* 0x0000000116ed7824 */ /* 0x000fc800078e02ed */
[----:B------:R-:W-:Y:S01]  /*3ce0*/  IMAD.SHL.U32 R237, R237, 0x2, RZ ;  /* 0x00000002eded7824 */ /* 0x000fe200078e00ff */
        /* <DEDUP_REMOVED lines=10> */
.L_x_3513:
[----:B-12---:R-:W-:Y:S05]  /*3d90*/  BSYNC B0 ;  /* 0x0000000000007941 */ /* 0x006fea0003800000 */
.L_x_3512:
        /* <DEDUP_REMOVED lines=19> */
.L_x_3515:
[----:B------:R-:W-:Y:S05]  /*3ed0*/  BSYNC B0 ;  /* 0x0000000000007941 */ /* 0x000fea0003800000 */
.L_x_3514:
        /* <DEDUP_REMOVED lines=16> */
.L_x_3517:
[----:B------:R-:W-:Y:S05]  /*3fe0*/  BSYNC B0 ;  /* 0x0000000000007941 */ /* 0x000fea0003800000 */
.L_x_3516:
        /* <DEDUP_REMOVED lines=18> */
.L_x_3519:
[----:B------:R-:W-:Y:S05]  /*4110*/  BSYNC B0 ;  /* 0x0000000000007941 */ /* 0x000fea0003800000 */
.L_x_3518:
        /* <DEDUP_REMOVED lines=16> */
.L_x_3521:
[----:B------:R-:W-:Y:S05]  /*4220*/  BSYNC B0 ;  /* 0x0000000000007941 */ /* 0x000fea0003800000 */
.L_x_3520:
        /* <DEDUP_REMOVED lines=18> */
.L_x_3523:
[----:B------:R-:W-:Y:S05]  /*4350*/  BSYNC B0 ;  /* 0x0000000000007941 */ /* 0x000fea0003800000 */
.L_x_3522:
        /* <DEDUP_REMOVED lines=18> */
.L_x_3525:
[----:B------:R-:W-:Y:S05]  /*4480*/  BSYNC B0 ;  /* 0x0000000000007941 */ /* 0x000fea0003800000 */
.L_x_3524:
        /* <DEDUP_REMOVED lines=18> */
.L_x_3527:
[----:B------:R-:W-:Y:S05]  /*45b0*/  BSYNC B0 ;  /* 0x0000000000007941 */ /* 0x000fea0003800000 */
.L_x_3526:
        /* <DEDUP_REMOVED lines=16> */
.L_x_3529:
[----:B------:R-:W-:Y:S05]  /*46c0*/  BSYNC B0 ;  /* 0x0000000000007941 */ /* 0x000fea0003800000 */
.L_x_3528:
        /* <DEDUP_REMOVED lines=18> */
.L_x_3531:
[----:B------:R-:W-:Y:S05]  /*47f0*/  BSYNC B0 ;  /* 0x0000000000007941 */ /* 0x000fea0003800000 */
.L_x_3530:
        /* <DEDUP_REMOVED lines=18> */
.L_x_3533:
[----:B------:R-:W-:Y:S05]  /*4920*/  BSYNC B0 ;  /* 0x0000000000007941 */ /* 0x000fea0003800000 */
.L_x_3532:
        /* <DEDUP_REMOVED lines=18> */
.L_x_3535:
[----:B------:R-:W-:Y:S05]  /*4a50*/  BSYNC B0 ;  /* 0x0000000000007941 */ /* 0x000fea0003800000 */
.L_x_3534:
        /* <DEDUP_REMOVED lines=18> */
.L_x_3537:
[----:B------:R-:W-:Y:S05]  /*4b80*/  BSYNC B0 ;  /* 0x0000000000007941 */ /* 0x000fea0003800000 */
.L_x_3536:
        /* <DEDUP_REMOVED lines=18> */
.L_x_3539:
[----:B------:R-:W-:Y:S05]  /*4cb0*/  BSYNC B0 ;  /* 0x0000000000007941 */ /* 0x000fea0003800000 */
.L_x_3538:
        /* <DEDUP_REMOVED lines=18> */
.L_x_3541:
[----:B------:R-:W-:Y:S05]  /*4de0*/  BSYNC B0 ;  /* 0x0000000000007941 */ /* 0x000fea0003800000 */
.L_x_3540:
        /* <DEDUP_REMOVED lines=22> */
.L_x_3543:
[----:B------:R-:W-:Y:S05]  /*4f50*/  BSYNC B0 ;  /* 0x0000000000007941 */ /* 0x000fea0003800000 */
.L_x_3542:
        /* <DEDUP_REMOVED lines=10> */
[C---:B------:R-:W-:Y:S01]  /*5000*/  IADD3 R179, R2.reuse, 0x8, RZ ;  /* 0x0000000802b37810 */ /* 0x040fe20007ffe0ff */
[----:B------:R-:W-:Y:S01]  /*5010*/  IMAD R233, R231, 0x2, R235 ;  /* 0x00000002e7e97824 */ /* 0x000fe200078e02eb */
[----:B------:R-:W-:Y:S01]  /*5020*/  IMNMX R212, R2, UR24, PT ;  /* 0x0000001802d47c17 */ /* 0x000fe2000b800200 */
[----:B------:R-:W2:Y:S01]  /*5030*/  LDSM.16.M88.4 R56, [R236+0x3000] ;  /* 0x00300000ec38783b */ /* 0x000ea20000000200 */
[----:B------:R-:W-:Y:S01]  /*5040*/  IMNMX R179, R179, UR24, PT ;  /* 0x00000018b3b37c17 */ /* 0x000fe2000b800200 */
[----:B------:R-:W-:Y:S01]  /*5050*/  UISETP.GT.AND UP0, UPT, UR13, UR12, UPT ;  /* 0x0000000c0d00728c */ /* 0x000fe2000bf04270 */
[C---:B------:R-:W-:Y:S01]  /*5060*/  IADD3 R2, R166.reuse, 0x8, RZ ;  /* 0x00000008a6027810 */ /* 0x040fe20007ffe0ff */
[----:B------:R-:W3:Y:S01]  /*5070*/  LDSM.16.M88.4 R48, [R236+0x3800] ;  /* 0x00380000ec30783b */ /* 0x000ee20000000200 */
[----:B------:R-:W-:-:S02]  /*5080*/  ISETP.GE.AND P4, PT, R166, R179, PT ;  /* 0x000000b3a600720c */ /* 0x000fc40003f86270 */
[C---:B------:R-:W-:Y:S01]  /*5090*/  ISETP.GE.AND P3, PT, R2.reuse, R212, PT ;  /* 0x000000d40200720c */ /* 0x040fe20003f66270 */
[----:B------:R-:W4:Y:S01]  /*50a0*/  LDSM.16.M88.4 R40, [R236+0x4000] ;  /* 0x00400000ec28783b */ /* 0x000f220000000200 */
[----:B------:R-:W-:Y:S02]  /*50b0*/  ISETP.GE.AND P6, PT, R2, R179, PT ;  /* 0x000000b30200720c */ /* 0x000fe40003fc6270 */
[----:B------:R-:W-:Y:S01]  /*50c0*/  I2F R2, R2 ;  /* 0x0000000200027306 */ /* 0x000fe20000201400 */
[----:B------:R-:W3:Y:S04]  /*50d0*/  LDSM.16.M88.4 R32, [R236+0x4800] ;  /* 0x00480000ec20783b */ /* 0x000ee80000000200 */
[----:B-1----:R-:W1:Y:S04]  /*50e0*/  LDSM.16.M88.4 R24, [R236+0x5000] ;  /* 0x00500000ec18783b */ /* 0x002e680000000200 */
[----:B------:R-:W1:Y:S04]  /*50f0*/  LDSM.16.M88.4 R16, [R236+0x5800] ;  /* 0x00580000ec10783b */ /* 0x000e680000000200 */
[----:B------:R-:W1:Y:S04]  /*5100*/  LDSM.16.M88.4 R8, [R236+0x6000] ;  /* 0x00600000ec08783b */ /* 0x000e680000000200 */
[----:B------:R-:W1:Y:S04]  /*5110*/  LDSM.16.M88.4 R132, [R236+0x6800] ;  /* 0x00680000ec84783b */ /* 0x000e680000000200 */
[----:B------:R-:W1:Y:S01]  /*5120*/  LDSM.16.M88.4 R124, [R236+0x7000] ;  /* 0x00700000ec7c783b */ /* 0x000e620000000200 */
[C---:B-----5:R-:W-:Y:S03]  /*5130*/  HMMA.16816.F32 R76, R80.reuse, R72, RZ ;  /* 0x00000048504c723c */ /* 0x060fe600000018ff */
[----:B------:R-:W5:Y:S04]  /*5140*/  LDSM.16.M88.4 R116, [R236+0x7800] ;  /* 0x00780000ec74783b */ /* 0x000f680000000200 */
[----:B------:R-:W1:Y:S01]  /*5150*/  LDSM.16.M88.4 R104, [R236+0x8000] ;  /* 0x00800000ec68783b */ /* 0x000e620000000200 */
[C---:B------:R-:W-:Y:S03]  /*5160*/  HMMA.16816.F32 R68, R80.reuse, R64, RZ ;  /* 0x000000405044723c */ /* 0x040fe600000018ff */
[----:B------:R-:W5:Y:S04]  /*5170*/  LDSM.16.M88.4 R96, [R236+0x8800] ;  /* 0x00880000ec60783b */ /* 0x000f680000000200 */
[----:B------:R-:W5:Y:S01]  /*5180*/  LDSM.16.M88.4 R88, [R236+0x9000] ;  /* 0x00900000ec58783b */ /* 0x000f620000000200 */
[C---:B--2---:R-:W-:Y:S03]  /*5190*/  HMMA.16816.F32 R60, R80.reuse, R56, RZ ;  /* 0x00000038503c723c */ /* 0x044fe600000018ff */
[----:B------:R-:W2:Y:S04]  /*51a0*/  LDSM.16.M88.4 R140, [R236+0x9800] ;  /* 0x00980000ec8c783b */ /* 0x000ea80000000200 */
[----:B------:R-:W-:Y:S01]  /*51b0*/  LDSM.16.M88.4 R148, [R5] ;  /* 0x000000000594783b */ /* 0x000fe20000000200 */
[C---:B---3--:R-:W-:Y:S03]  /*51c0*/  HMMA.16816.F32 R52, R80.reuse, R48, RZ ;  /* 0x000000305034723c */ /* 0x048fe600000018ff */
[----:B------:R-:W3:Y:S04]  /*51d0*/  LDSM.16.M88.4 R112, [R230+0x4000] ;  /* 0x00400000e670783b */ /* 0x000ee80000000200 */
[----:B------:R-:W2:Y:S01]  /*51e0*/  LDSM.16.M88.4 R144, [R230+0x2000] ;  /* 0x00200000e690783b */ /* 0x000ea20000000200 */
[C---:B----4-:R-:W-:Y:S03]  /*51f0*/  HMMA.16816.F32 R44, R80.reuse, R40, RZ ;  /* 0x00000028502c723c */ /* 0x050fe600000018ff */
[----:B------:R-:W4:Y:S04]  /*5200*/  LDSM.16.M88.4 R180, [R230+0x3800] ;  /* 0x00380000e6b4783b */ /* 0x000f280000000200 */
[----:B------:R-:W-:Y:S01]  /*5210*/  LDSM.16.M88.4 R184, [R230+0x3000] ;  /* 0x00300000e6b8783b */ /* 0x000fe20000000200 */
[C---:B------:R-:W-:Y:S03]  /*5220*/  HMMA.16816.F32 R36, R80.reuse, R32, RZ ;  /* 0x000000205024723c */ /* 0x040fe600000018ff */
[----:B------:R-:W-:Y:S04]  /*5230*/  LDSM.16.M88.4 R188, [R230+0x2800] ;  /* 0x00280000e6bc783b */ /* 0x000fe80000000200 */
[----:B------:R-:W-:Y:S01]  /*5240*/  LDSM.16.M88.4 R172, [R230+0x4800] ;  /* 0x00480000e6ac783b */ /* 0x000fe20000000200 */
[C---:B-1----:R-:W-:Y:S03]  /*5250*/  HMMA.16816.F32 R28, R80.reuse, R24, RZ ;  /* 0x00000018501c723c */ /* 0x042fe600000018ff */
[----:B------:R-:W-:Y:S04]  /*5260*/  LDSM.16.M88.4 R192, [R233] ;  /* 0x00000000e9c0783b */ /* 0x000fe80000000200 */
[----:B------:R-:W-:Y:S01]  /*5270*/  LDSM.16.M88.4 R156, [R230+0x6000] ;  /* 0x00600000e69c783b */ /* 0x000fe20000000200 */
[C---:B------:R-:W-:Y:S03]  /*5280*/  HMMA.16816.F32 R20, R80.reuse, R16, RZ ;  /* 0x000000105014723c */ /* 0x040fe600000018ff */
[----:B------:R-:W-:Y:S04]  /*5290*/  LDSM.16.M88.4 R152, [R230+0x6800] ;  /* 0x00680000e698783b */ /* 0x000fe80000000200 */
[----:B------:R-:W-:Y:S01]  /*52a0*/  LDSM.16.M88.4 R168, [R230+0x5000] ;  /* 0x00500000e6a8783b */ /* 0x000fe20000000200 */
[C---:B------:R-:W-:Y:S03]  /*52b0*/  HMMA.16816.F32 R12, R80.reuse, R8, RZ ;  /* 0x00000008500c723c */ /* 0x040fe600000018ff */
[----:B------:R-:W-:Y:S04]  /*52c0*/  LDSM.16.M88.4 R160, [R230+0x5800] ;  /* 0x00580000e6a0783b */ /* 0x000fe80000000200 */
[----:B------:R-:W0:Y:S01]  /*52d0*/  LDGDEPBAR ;  /* 0x00000000000079af */ /* 0x000e220000000000 */
        /* <DEDUP_REMOVED lines=22> */
[----:B------:R-:W-:Y:S01]  /*5440*/  HMMA.16816.F32 R80, R80, R142, RZ ;  /* 0x0000008e5050723c */ /* 0x000fe200000018ff */
[----:B------:R-:W1:Y:S07]  /*5450*/  LDSM.16.M88.4 R140, [R230+0x7000] ;  /* 0x00700000e68c783b */ /* 0x000e6e0000000200 */
[C---:B---3--:R-:W-:Y:S08]  /*5460*/  HMMA.16816.F32 R44, R148.reuse, R112, R44 ;  /* 0x00000070942c723c */ /* 0x048ff0000000182c */
[C---:B------:R-:W-:Y:S01]  /*5470*/  HMMA.16816.F32 R40, R148.reuse, R114, R40 ;  /* 0x000000729428723c */ /* 0x040fe20000001828 */
[----:B------:R-:W2:Y:S07]  /*5480*/  LDSM.16.M88.4 R112, [R230+0x8000] ;  /* 0x00800000e670783b */ /* 0x000eae0000000200 */
[C---:B------:R-:W-:Y:S08]  /*5490*/  HMMA.16816.F32 R76, R148.reuse, R144, R76 ;  /* 0x00000090944c723c */ /* 0x040ff0000000184c */
[C---:B------:R-:W-:Y:S01]  /*54a0*/  HMMA.16816.F32 R72, R148.reuse, R146, R72 ;  /* 0x000000929448723c */ /* 0x040fe20000001848 */
[----:B------:R-:W3:Y:S07]  /*54b0*/  LDSM.16.M88.4 R144, [R230+0x7800] ;  /* 0x00780000e690783b */ /* 0x000eee0000000200 */
[C---:B----4-:R-:W-:Y:S08]  /*54c0*/  HMMA.16816.F32 R52, R148.reuse, R180, R52 ;  /* 0x000000b49434723c */ /* 0x050ff00000001834 */
[C---:B-1----:R-:W-:Y:S08]  /*54d0*/  HMMA.16816.F32 R128, R148.reuse, R140, R128 ;  /* 0x0000008c9480723c */ /* 0x042ff00000001880 */
[C---:B------:R-:W-:Y:S01]  /*54e0*/  HMMA.16816.F32 R124, R148.reuse, R142, R124 ;  /* 0x0000008e947c723c */ /* 0x040fe2000000187c */
[----:B------:R-:W1:Y:S07]  /*54f0*/  LDSM.16.M88.4 R140, [R230+0x8800] ;  /* 0x00880000e68c783b */ /* 0x000e6e0000000200 */
[C---:B--2---:R-:W-:Y:S07]  /*5500*/  HMMA.16816.F32 R108, R148.reuse, R112, R108 ;  /* 0x00000070946c723c */ /* 0x044fee000000186c */
[----:B------:R-:W-:Y:S01]  /*5510*/  IADD3 R112, R236, 0x2000, RZ ;  /* 0x00002000ec707810 */ /* 0x000fe20007ffe0ff */
[----:B------:R-:W-:Y:S03]  /*5520*/  HMMA.16816.F32 R104, R148, R114, R104 ;  /* 0x000000729468723c */ /* 0x000fe60000001868 */
[----:B------:R-:W-:-:S02]  /*5530*/  @P0 IADD3 R234, R112, -0x40, RZ ;  /* 0xffffffc070ea0810 */ /* 0x000fc40007ffe0ff */
[----:B------:R-:W-:Y:S02]  /*5540*/  LDSM.16.M88.4 R112, [R235] ;  /* 0x00000000eb70783b */ /* 0x000fe40000000200 */
[----:B------:R-:W-:Y:S01]  /*5550*/  IADD3 R226, R234, 0x3800, RZ ;  /* 0x00003800eae27810 */ /* 0x000fe20007ffe0ff */
[C---:B---3--:R-:W-:Y:S01]  /*5560*/  HMMA.16816.F32 R120, R148.reuse, R144, R120 ;  /* 0x000000909478723c */ /* 0x048fe20000001878 */
[----:B------:R-:W-:Y:S01]  /*5570*/  IMAD R165, R0, 0x2, R234 ;  /* 0x0000000200a57824 */ /* 0x000fe200078e02ea */
[----:B------:R-:W-:Y:S01]  /*5580*/  LDSM.16.M88.4 R200, [R234+0x6000] ;  /* 0x00600000eac8783b */ /* 0x000fe20000000200 */
[----:B------:R-:W2:Y:S01]  /*5590*/  I2F R0, R166 ;  /* 0x000000a600007306 */ /* 0x000ea20000201400 */
[C---:B------:R-:W-:Y:S02]  /*55a0*/  IADD3 R225, R234.reuse, 0x4000, RZ ;  /* 0x00004000eae17810 */ /* 0x040fe40007ffe0ff */
[----:B------:R-:W-:Y:S01]  /*55b0*/  LDSM.16.M88.4 R196, [R234+0x6800] ;  /* 0x00680000eac4783b */ /* 0x000fe20000000200 */
[C---:B------:R-:W-:Y:S01]  /*55c0*/  IADD3 R224, R234.reuse, 0x4800, RZ ;  /* 0x00004800eae07810 */ /* 0x040fe20007ffe0ff */
[----:B------:R-:W-:Y:S01]  /*55d0*/  HMMA.16816.F32 R116, R148, R146, R116 ;  /* 0x000000929474723c */ /* 0x000fe20000001874 */
[C---:B------:R-:W-:Y:S01]  /*55e0*/  IADD3 R223, R234.reuse, 0x5000, RZ ;  /* 0x00005000eadf7810 */ /* 0x040fe20007ffe0ff */
[----:B------:R-:W3:Y:S01]  /*55f0*/  LDSM.16.M88.4 R144, [R234+0x1800] ;  /* 0x00180000ea90783b */ /* 0x000ee20000000200 */
[----:B------:R-:W-:-:S02]  /*5600*/  IADD3 R222, R234, 0x5800, RZ ;  /* 0x00005800eade7810 */ /* 0x000fc40007ffe0ff */
[C---:B------:R-:W-:Y:S02]  /*5610*/  IADD3 R221, R234.reuse, 0x6000, RZ ;  /* 0x00006000eadd7810 */ /* 0x040fe40007ffe0ff */
[C---:B------:R-:W-:Y:S01]  /*5620*/  IADD3 R220, R234.reuse, 0x6800, RZ ;  /* 0x00006800eadc7810 */ /* 0x040fe20007ffe0ff */
[----:B------:R-:W-:Y:S01]  /*5630*/  HMMA.16816.F32 R48, R148, R182, R48 ;  /* 0x000000b69430723c */ /* 0x000fe20000001830 */
[----:B------:R-:W-:Y:S01]  /*5640*/  LDSM.16.M88.4 R180, [R234+0x800] ;  /* 0x00080000eab4783b */ /* 0x000fe20000000200 */
[----:B------:R-:W-:-:S06]  /*5650*/  IADD3 R167, R234, 0x7000, RZ ;  /* 0x00007000eaa77810 */ /* 0x000fcc0007ffe0ff */
[C---:B-1----:R-:W-:Y:S08]  /*5660*/  HMMA.16816.F32 R100, R148.reuse, R140, R100 ;  /* 0x0000008c9464723c */ /* 0x042ff00000001864 */
[C---:B------:R-:W-:Y:S01]  /*5670*/  HMMA.16816.F32 R96, R148.reuse, R142, R96 ;  /* 0x0000008e9460723c */ /* 0x040fe20000001860 */
[----:B------:R-:W1:Y:S07]  /*5680*/  LDSM.16.M88.4 R140, [R234+0x2000] ;  /* 0x00200000ea8c783b */ /* 0x000e6e0000000200 */
[C---:B------:R-:W-:Y:S08]  /*5690*/  HMMA.16816.F32 R60, R148.reuse, R184, R60 ;  /* 0x000000b8943c723c */ /* 0x040ff0000000183c */
[----:B------:R-:W-:Y:S01]  /*56a0*/  HMMA.16816.F32 R56, R148, R186, R56 ;  /* 0x000000ba9438723c */ /* 0x000fe20000001838 */
[----:B------:R-:W4:Y:S07]  /*56b0*/  LDSM.16.M88.4 R184, [R234] ;  /* 0x00000000eab8783b */ /* 0x000f2e0000000200 */
[C---:B---3--:R-:W-:Y:S08]  /*56c0*/  HMMA.16816.F32 R52, R112.reuse, R144, R52 ;  /* 0x000000907034723c */ /* 0x048ff00000001834 */
[----:B------:R-:W-:Y:S01]  /*56d0*/  HMMA.16816.F32 R48, R112, R146, R48 ;  /* 0x000000927030723c */ /* 0x000fe20000001830 */
[----:B------:R-:W3:Y:S07]  /*56e0*/  LDSM.16.M88.4 R144, [R234+0x5000] ;  /* 0x00500000ea90783b */ /* 0x000eee0000000200 */
[----:B------:R-:W-:Y:S08]  /*56f0*/  HMMA.16816.F32 R68, R148, R188, R68 ;  /* 0x000000bc9444723c */ /* 0x000ff00000001844 */
[C---:B-1----:R-:W-:Y:S08]  /*5700*/  HMMA.16816.F32 R44, R112.reuse, R140, R44 ;  /* 0x0000008c702c723c */ /* 0x042ff0000000182c */
[----:B------:R-:W-:Y:S01]  /*5710*/  HMMA.16816.F32 R40, R112, R142, R40 ;  /* 0x0000008e7028723c */ /* 0x000fe20000001828 */
[----:B------:R-:W1:Y:S07]  /*5720*/  LDSM.16.M88.4 R140, [R234+0x5800] ;  /* 0x00580000ea8c783b */ /* 0x000e6e0000000200 */
[----:B------:R-:W-:Y:S01]  /*5730*/  HMMA.16816.F32 R64, R148, R190, R64 ;  /* 0x000000be9440723c */ /* 0x000fe20000001840 */
[----:B------:R-:W5:Y:S07]  /*5740*/  LDSM.16.M88.4 R188, [R165] ;  /* 0x00000000a5bc783b */ /* 0x000f6e0000000200 */
[C---:B----4-:R-:W-:Y:S08]  /*5750*/  HMMA.16816.F32 R76, R112.reuse, R184, R76 ;  /* 0x000000b8704c723c */ /* 0x050ff0000000184c */
[C---:B---3--:R-:W-:Y:S08]  /*5760*/  HMMA.16816.F32 R128, R112.reuse, R144, R128 ;  /* 0x000000907080723c */ /* 0x048ff00000001880 */
[----:B------:R-:W-:Y:S01]  /*5770*/  HMMA.16816.F32 R72, R112, R186, R72 ;  /* 0x000000ba7048723c */ /* 0x000fe20000001848 */
[----:B------:R-:W-:Y:S07]  /*5780*/  LDSM.16.M88.4 R184, [R165+0x800] ;  /* 0x00080000a5b8783b */ /* 0x000fee0000000200 */
[----:B------:R-:W-:Y:S08]  /*5790*/  HMMA.16816.F32 R36, R148, R172, R36 ;  /* 0x000000ac9424723c */ /* 0x000ff00000001824 */
[C---:B-1----:R-:W-:Y:S08]  /*57a0*/  HMMA.16816.F32 R120, R112.reuse, R140, R120 ;  /* 0x0000008c7078723c */ /* 0x042ff00000001878 */
[----:B------:R-:W-:Y:S01]  /*57b0*/  HMMA.16816.F32 R116, R112, R142, R116 ;  /* 0x0000008e7074723c */ /* 0x000fe20000001874 */
[----:B------:R-:W1:Y:S07]  /*57c0*/  LDSM.16.M88.4 R140, [R165+0x5000] ;  /* 0x00500000a58c783b */ /* 0x000e6e0000000200 */
[----:B------:R-:W-:Y:S01]  /*57d0*/  HMMA.16816.F32 R32, R148, R174, R32 ;  /* 0x000000ae9420723c */ /* 0x000fe20000001820 */
[----:B------:R-:W3:Y:S07]  /*57e0*/  LDSM.16.M88.4 R172, [R234+0x1000] ;  /* 0x00100000eaac783b */ /* 0x000eee0000000200 */
[C---:B------:R-:W-:Y:S08]  /*57f0*/  HMMA.16816.F32 R68, R112.reuse, R180, R68 ;  /* 0x000000b47044723c */ /* 0x040ff00000001844 */
[----:B------:R-:W-:Y:S01]  /*5800*/  HMMA.16816.F32 R64, R112, R182, R64 ;  /* 0x000000b67040723c */ /* 0x000fe20000001840 */
[----:B------:R-:W4:Y:S07]  /*5810*/  LDSM.16.M88.4 R180, [R165+0x1000] ;  /* 0x00100000a5b4783b */ /* 0x000f2e0000000200 */
[C---:B-----5:R-:W-:Y:S08]  /*5820*/  HMMA.16816.F32 R76, R192.reuse, R188, R76 ;  /* 0x000000bcc04c723c */ /* 0x060ff0000000184c */
[C---:B------:R-:W-:Y:S08]  /*5830*/  HMMA.16816.F32 R72, R192.reuse, R190, R72 ;  /* 0x000000bec048723c */ /* 0x040ff00000001848 */
[----:B-1----:R-:W-:Y:S07]  /*5840*/  HMMA.16816.F32 R128, R192, R140, R128 ;  /* 0x0000008cc080723c */ /* 0x002fee0000001880 */
[----:B------:R-:W-:Y:S01]  /*5850*/  IADD3 R140, R166, 0x1, RZ ;  /* 0x00000001a68c7810 */ /* 0x000fe20007ffe0ff */
[----:B------:R-:W-:Y:S01]  /*5860*/  HMMA.16816.F32 R124, R112, R146, R124 ;  /* 0x00000092707c723c */ /* 0x000fe2000000187c */
[----:B--2---:R-:W-:Y:S01]  /*5870*/  FFMA.FTZ R232, R0, UR4, R78 ;  /* 0x0000000400e87c23 */ /* 0x004fe2000801004e */
[----:B------:R-:W-:Y:S01]  /*5880*/  IADD3 R78, R166, 0x11, RZ ;  /* 0x00000011a64e7810 */ /* 0x000fe20007ffe0ff */
[----:B------:R-:W1:Y:S01]  /*5890*/  I2F R141, R140 ;  /* 0x0000008c008d7306 */ /* 0x000e620000201400 */
[C---:B------:R-:W-:Y:S01]  /*58a0*/  ISETP.GE.AND P0, PT, R140.reuse, R212, PT ;  /* 0x000000d48c00720c */ /* 0x040fe20003f06270 */
[----:B------:R-:W-:Y:S01]  /*58b0*/  LDSM.16.M88.4 R144, [R165+0x4800] ;  /* 0x00480000a590783b */ /* 0x000fe20000000200 */
[----:B------:R-:W-:Y:S01]  /*58c0*/  ISETP.GE.AND P1, PT, R140, R179, PT ;  /* 0x000000b38c00720c */ /* 0x000fe20003f26270 */
[----:B------:R-:W-:Y:S01]  /*58d0*/  FFMA.FTZ R0, R0, UR4, R76 ;  /* 0x0000000400007c23 */ /* 0x000fe2000801004c */
[----:B------:R-:W-:Y:S01]  /*58e0*/  HMMA.16816.F32 R12, R148, R156, R12 ;  /* 0x0000009c940c723c */ /* 0x000fe2000000180c */
[----:B------:R-:W-:Y:S01]  /*58f0*/  FFMA.FTZ R245, R2, UR4, R72 ;  /* 0x0000000402f57c23 */ /* 0x000fe20008010048 */
[----:B------:R-:W-:Y:S01]  /*5900*/  IADD3 R72, R166, 0x18, RZ ;  /* 0x00000018a6487810 */ /* 0x000fe20007ffe0ff */
[----:B------:R-:W-:Y:S01]  /*5910*/  FFMA.FTZ R242, R2, UR4, R74 ;  /* 0x0000000402f27c23 */ /* 0x000fe2000801004a */
[----:B------:R-:W-:Y:S01]  /*5920*/  FSEL R232, R232, -INF , !P4 ;  /* 0xff800000e8e87808 */ /* 0x000fe20006000000 */
[----:B------:R-:W-:Y:S01]  /*5930*/  I2F R74, R78 ;  /* 0x0000004e004a7306 */ /* 0x000fe20000201400 */
[----:B------:R-:W-:-:S02]  /*5940*/  IADD3 R2, R166, 0x19, RZ ;  /* 0x00000019a6027810 */ /* 0x000fc40007ffe0ff */
[C---:B------:R-:W-:Y:S01]  /*5950*/  HMMA.16816.F32 R8, R148.reuse, R158, R8 ;  /* 0x0000009e9408723c */ /* 0x040fe20000001808 */
[----:B------:R-:W2:Y:S01]  /*5960*/  LDSM.16.M88.4 R156, [R230+0x9000] ;  /* 0x00900000e69c783b */ /* 0x000ea20000000200 */
[----:B------:R-:W-:Y:S01]  /*5970*/  FSEL R242, R242, -INF , !P6 ;  /* 0xff800000f2f27808 */ /* 0x000fe20007000000 */
[C---:B-1----:R-:W-:Y:S01]  /*5980*/  FFMA.FTZ R77, R141.reuse, UR4, R77 ;  /* 0x000000048d4d7c23 */ /* 0x042fe2000801004d */
[----:B------:R-:W-:Y:S01]  /*5990*/  IADD3 R140, R166, 0x9, RZ ;  /* 0x00000009a68c7810 */ /* 0x000fe20007ffe0ff */
[----:B------:R-:W-:Y:S01]  /*59a0*/  FFMA.FTZ R79, R141, UR4, R79 ;  /* 0x000000048d4f7c23 */ /* 0x000fe2000801004f */
[-C--:B------:R-:W-:Y:S02]  /*59b0*/  ISETP.GE.AND P6, PT, R72, R212.reuse, PT ;  /* 0x000000d44800720c */ /* 0x080fe40003fc6270 */
[----:B------:R-:W-:Y:S01]  /*59c0*/  HMMA.16816.F32 R136, R148, R152, R136 ;  /* 0x000000989488723c */ /* 0x000fe20000001888 */
[C---:B------:R-:W-:Y:S02]  /*59d0*/  ISETP.GE.AND P5, PT, R140.reuse, R212, PT ;  /* 0x000000d48c00720c */ /* 0x040fe40003fa6270 */
[----:B------:R-:W-:-:S02]  /*59e0*/  ISETP.GE.AND P2, PT, R140, R179, PT ;  /* 0x000000b38c00720c */ /* 0x000fc40003f46270 */
[----:B------:R-:W1:Y:S01]  /*59f0*/  I2F R140, R140 ;  /* 0x0000008c008c7306 */ /* 0x000e620000201400 */
[----:B------:R-:W-:Y:S02]  /*5a00*/  FSEL R243, R77, -INF , !P0 ;  /* 0xff8000004df37808 */ /* 0x000fe40004000000 */
[----:B------:R-:W-:Y:S01]  /*5a10*/  HMMA.16816.F32 R132, R148, R154, R132 ;  /* 0x0000009a9484723c */ /* 0x000fe20000001884 */
[----:B------:R-:W5:Y:S01]  /*5a20*/  LDSM.16.M88.4 R152, [R230+0x9800] ;  /* 0x00980000e698783b */ /* 0x000f620000000200 */
[----:B------:R-:W-:Y:S02]  /*5a30*/  FSEL R229, R79, -INF , !P1 ;  /* 0xff8000004fe57808 */ /* 0x000fe40004800000 */
[C---:B------:R-:W-:Y:S02]  /*5a40*/  ISETP.GE.AND P1, PT, R78.reuse, R212, PT ;  /* 0x000000d44e00720c */ /* 0x040fe40003f26270 */
[----:B------:R-:W-:Y:S02]  /*5a50*/  FSEL R245, R245, -INF , !P3 ;  /* 0xff800000f5f57808 */ /* 0x000fe40005800000 */
[----:B---3--:R-:W-:Y:S01]  /*5a60*/  HMMA.16816.F32 R60, R112, R172, R60 ;  /* 0x000000ac703c723c */ /* 0x008fe2000000183c */
[----:B------:R-:W-:Y:S01]  /*5a70*/  ISETP.GE.AND P3, PT, R78, R179, PT ;  /* 0x000000b34e00720c */ /* 0x000fe20003f66270 */
[----:B-1----:R-:W-:-:S02]  /*5a80*/  FFMA.FTZ R73, R140, UR4, R73 ;  /* 0x000000048c497c23 */ /* 0x002fc40008010049 */
[----:B------:R-:W-:-:S04]  /*5a90*/  FFMA.FTZ R75, R140, UR4, R75 ;  /* 0x000000048c4b7c23 */ /* 0x000fc8000801004b */
[C---:B------:R-:W-:Y:S01]  /*5aa0*/  HMMA.16816.F32 R68, R192.reuse, R184, R68 ;  /* 0x000000b8c044723c */ /* 0x040fe20000001844 */
[----:B------:R-:W-:Y:S02]  /*5ab0*/  FSEL R244, R73, -INF , !P5 ;  /* 0xff80000049f47808 */ /* 0x000fe40006800000 */
[----:B------:R-:W-:Y:S02]  /*5ac0*/  ISETP.GE.AND P5, PT, R72, R179, PT ;  /* 0x000000b34800720c */ /* 0x000fe40003fa6270 */
[----:B------:R-:W1:Y:S01]  /*5ad0*/  I2F R72, R72 ;  /* 0x0000004800487306 */ /* 0x000e620000201400 */
[----:B------:R-:W-:Y:S02]  /*5ae0*/  FSEL R228, R75, -INF , !P2 ;  /* 0xff8000004be47808 */ /* 0x000fe40005000000 */
[----:B------:R-:W-:Y:S01]  /*5af0*/  HMMA.16816.F32 R64, R192, R186, R64 ;  /* 0x000000bac040723c */ /* 0x000fe20000001840 */
[----:B------:R-:W-:-:S07]  /*5b00*/  ISETP.GE.AND P2, PT, R2, R212, PT ;  /* 0x000000d40200720c */ /* 0x000fce0003f46270 */
[----:B------:R-:W-:Y:S07]  /*5b10*/  HMMA.16816.F32 R124, R192, R142, R124 ;  /* 0x0000008ec07c723c */ /* 0x000fee000000187c */
[----:B------:R-:W-:Y:S01]  /*5b20*/  IADD3 R142, R166, 0x10, RZ ;  /* 0x00000010a68e7810 */ /* 0x000fe20007ffe0ff */
[----:B------:R-:W-:Y:S01]  /*5b30*/  HMMA.16816.F32 R56, R112, R174, R56 ;  /* 0x000000ae7038723c */ /* 0x000fe20000001838 */
[----:B------:R-:W3:Y:S01]  /*5b40*/  LDSM.16.M88.4 R172, [R165+0x1800] ;  /* 0x00180000a5ac783b */ /* 0x000ee20000000200 */
[----:B------:R-:W-:Y:S01]  /*5b50*/  FFMA.FTZ R227, R74, UR4, R69 ;  /* 0x000000044ae37c23 */ /* 0x000fe20008010045 */
[----:B------:R-:W2:Y:S01]  /*5b60*/  I2F R77, R142 ;  /* 0x0000008e004d7306 */ /* 0x000ea20000201400 */
[----:B------:R-:W-:Y:S01]  /*5b70*/  ISETP.GE.AND P0, PT, R142, R179, PT ;  /* 0x000000b38e00720c */ /* 0x000fe20003f06270 */
[----:B------:R-:W-:Y:S01]  /*5b80*/  FFMA.FTZ R71, R74, UR4, R71 ;  /* 0x000000044a477c23 */ /* 0x000fe20008010047 */
[----:B------:R-:W-:-:S02]  /*5b90*/  ISETP.GE.AND P4, PT, R142, R212, PT ;  /* 0x000000d48e00720c */ /* 0x000fc40003f86270 */
[C---:B------:R-:W-:Y:S01]  /*5ba0*/  HMMA.16816.F32 R28, R148.reuse, R168, R28 ;  /* 0x000000a8941c723c */ /* 0x040fe2000000181c */
[----:B-1----:R-:W-:Y:S01]  /*5bb0*/  FFMA.FTZ R64, R72, UR4, R64 ;  /* 0x0000000448407c23 */ /* 0x002fe20008010040 */
[----:B------:R-:W-:Y:S01]  /*5bc0*/  IADD3 R69, R166, 0x21, RZ ;  /* 0x00000021a6457810 */ /* 0x000fe20007ffe0ff */
[----:B------:R-:W-:Y:S01]  /*5bd0*/  FFMA.FTZ R215, R72, UR4, R66 ;  /* 0x0000000448d77c23 */ /* 0x000fe20008010042 */
[----:B------:R-:W-:Y:S02]  /*5be0*/  FSEL R227, R227, -INF , !P1 ;  /* 0xff800000e3e37808 */ /* 0x000fe40004800000 */
[----:B------:R-:W-:Y:S02]  /*5bf0*/  FSEL R219, R64, -INF , !P6 ;  /* 0xff80000040db7808 */ /* 0x000fe40007000000 */
[----:B------:R-:W-:Y:S01]  /*5c00*/  HMMA.16816.F32 R24, R148, R170, R24 ;  /* 0x000000aa9418723c */ /* 0x000fe20000001818 */
[----:B------:R-:W1:Y:S01]  /*5c10*/  LDSM.16.M88.4 R168, [R234+0x2800] ;  /* 0x00280000eaa8783b */ /* 0x000e620000000200 */
[----:B------:R-:W3:Y:S01]  /*5c20*/  I2F R64, R69 ;  /* 0x0000004500407306 */ /* 0x000ee20000201400 */
[C---:B--2---:R-:W-:Y:S01]  /*5c30*/  FFMA.FTZ R241, R77.reuse, UR4, R68 ;  /* 0x000000044df17c23 */ /* 0x044fe20008010044 */
[----:B------:R-:W-:Y:S01]  /*5c40*/  IADD3 R68, R166, 0x20, RZ ;  /* 0x00000020a6447810 */ /* 0x000fe20007ffe0ff */
[----:B------:R-:W-:Y:S01]  /*5c50*/  FFMA.FTZ R70, R77, UR4, R70 ;  /* 0x000000044d467c23 */ /* 0x000fe20008010046 */
[----:B------:R-:W-:-:S02]  /*5c60*/  FSEL R216, R71, -INF , !P3 ;  /* 0xff80000047d87808 */ /* 0x000fc40005800000 */
[----:B----4-:R-:W-:Y:S01]  /*5c70*/  HMMA.16816.F32 R60, R192, R180, R60 ;  /* 0x000000b4c03c723c */ /* 0x010fe2000000183c */
[----:B------:R-:W-:Y:S02]  /*5c80*/  FSEL R241, R241, -INF , !P4 ;  /* 0xff800000f1f17808 */ /* 0x000fe40006000000 */
[----:B------:R-:W-:Y:S02]  /*5c90*/  FSEL R217, R70, -INF , !P0 ;  /* 0xff80000046d97808 */ /* 0x000fe40004000000 */
[CC--:B------:R-:W-:Y:S02]  /*5ca0*/  ISETP.GE.AND P0, PT, R68.reuse, R212.reuse, PT ;  /* 0x000000d44400720c */ /* 0x0c0fe40003f06270 */
[-C--:B------:R-:W-:Y:S01]  /*5cb0*/  ISETP.GE.AND P1, PT, R68, R179.reuse, PT ;  /* 0x000000b34400720c */ /* 0x080fe20003f26270 */
[----:B------:R-:W-:Y:S01]  /*5cc0*/  HMMA.16816.F32 R20, R148, R160, R20 ;  /* 0x000000a09414723c */ /* 0x000fe20000001814 */
[----:B------:R-:W-:Y:S01]  /*5cd0*/  ISETP.GE.AND P4, PT, R2, R179, PT ;  /* 0x000000b30200720c */ /* 0x000fe20003f86270 */
[----:B------:R-:W2:Y:S01]  /*5ce0*/  I2F R68, R68 ;  /* 0x0000004400447306 */ /* 0x000ea20000201400 */
[----:B------:R-:W-:-:S02]  /*5cf0*/  ISETP.GE.AND P3, PT, R69, R212, PT ;  /* 0x000000d44500720c */ /* 0x000fc40003f66270 */
[----:B------:R-:W-:Y:S02]  /*5d00*/  IADD3 R66, R166, 0x28, RZ ;  /* 0x00000028a6427810 */ /* 0x000fe40007ffe0ff */
[----:B------:R-:W-:Y:S01]  /*5d10*/  FSEL R215, R215, -INF , !P5 ;  /* 0xff800000d7d77808 */ /* 0x000fe20006800000 */
[----:B------:R-:W-:Y:S01]  /*5d20*/  HMMA.16816.F32 R16, R148, R162, R16 ;  /* 0x000000a29410723c */ /* 0x000fe20000001810 */
[----:B------:R-:W-:Y:S01]  /*5d30*/  LDSM.16.M88.4 R160, [R234+0x3000] ;  /* 0x00300000eaa0783b */ /* 0x000fe20000000200 */
[----:B------:R-:W4:Y:S01]  /*5d40*/  I2F R2, R2 ;  /* 0x0000000200027306 */ /* 0x000f220000201400 */
[----:B------:R-:W-:Y:S02]  /*5d50*/  ISETP.GE.AND P6, PT, R69, R179, PT ;  /* 0x000000b34500720c */ /* 0x000fe40003fc6270 */
[----:B------:R-:W-:-:S03]  /*5d60*/  ISETP.GE.AND P5, PT, R66, R212, PT ;  /* 0x000000d44200720c */ /* 0x000fc60003fa6270 */
[C---:B------:R-:W-:Y:S01]  /*5d70*/  HMMA.16816.F32 R92, R148.reuse, R156, R92 ;  /* 0x0000009c945c723c */ /* 0x040fe2000000185c */
[----:B---3--:R-:W-:Y:S01]  /*5d80*/  FFMA.FTZ R211, R64, UR4, R61 ;  /* 0x0000000440d37c23 */ /* 0x008fe2000801003d */
[----:B------:R-:W-:Y:S01]  /*5d90*/  IADD3 R61, R166, 0x31, RZ ;  /* 0x00000031a63d7810 */ /* 0x000fe20007ffe0ff */
[----:B--2---:R-:W-:Y:S01]  /*5da0*/  FFMA.FTZ R213, R68, UR4, R60 ;  /* 0x0000000444d57c23 */ /* 0x004fe2000801003c */
[----:B------:R-:W-:Y:S01]  /*5db0*/  IADD3 R60, R166, 0x30, RZ ;  /* 0x00000030a63c7810 */ /* 0x000fe20007ffe0ff */
[----:B------:R-:W-:Y:S01]  /*5dc0*/  FFMA.FTZ R208, R68, UR4, R62 ;  /* 0x0000000444d07c23 */ /* 0x000fe2000801003e */
[----:B------:R-:W-:Y:S01]  /*5dd0*/  FSEL R211, R211, -INF , !P3 ;  /* 0xff800000d3d37808 */ /* 0x000fe20005800000 */
[----:B------:R-:W-:Y:S01]  /*5de0*/  FFMA.FTZ R63, R64, UR4, R63 ;  /* 0x00000004403f7c23 */ /* 0x000fe2000801003f */
[C---:B------:R-:W-:Y:S01]  /*5df0*/  HMMA.16816.F32 R88, R148.reuse, R158, R88 ;  /* 0x0000009e9458723c */ /* 0x040fe20000001858 */
[----:B------:R-:W-:Y:S01]  /*5e00*/  ISETP.GE.AND P3, PT, R60, R179, PT ;  /* 0x000000b33c00720c */ /* 0x000fe20003f66270 */
[----:B----4-:R-:W-:Y:S01]  /*5e10*/  FFMA.FTZ R218, R2, UR4, R65 ;  /* 0x0000000402da7c23 */ /* 0x010fe20008010041 */
[----:B------:R-:W-:Y:S01]  /*5e20*/  IADD3 R65, R166, 0x29, RZ ;  /* 0x00000029a6417810 */ /* 0x000fe20007ffe0ff */
[----:B------:R-:W-:Y:S01]  /*5e30*/  FFMA.FTZ R67, R2, UR4, R67 ;  /* 0x0000000402437c23 */ /* 0x000fe20008010043 */
[----:B------:R-:W-:Y:S01]  /*5e40*/  FSEL R208, R208, -INF , !P1 ;  /* 0xff800000d0d07808 */ /* 0x000fe20004800000 */
[----:B------:R2:W3:Y:S01]  /*5e50*/  I2F R2, R66 ;  /* 0x0000004200027306 */ /* 0x0004e20000201400 */
[----:B------:R-:W-:Y:S01]  /*5e60*/  ISETP.GE.AND P1, PT, R60, R212, PT ;  /* 0x000000d43c00720c */ /* 0x000fe20003f26270 */
[----:B-----5:R-:W-:Y:S01]  /*5e70*/  HMMA.16816.F32 R84, R148, R152, R84 ;  /* 0x000000989454723c */ /* 0x020fe20000001854 */
[----:B------:R-:W-:Y:S01]  /*5e80*/  LDSM.16.M88.4 R156, [R234+0x3800] ;  /* 0x00380000ea9c783b */ /* 0x000fe20000000200 */
[----:B------:R-:W-:-:S02]  /*5e90*/  FSEL R218, R218, -INF , !P2 ;  /* 0xff800000dada7808 */ /* 0x000fc40005000000 */
[----:B------:R-:W-:Y:S02]  /*5ea0*/  FSEL R214, R67, -INF , !P4 ;  /* 0xff80000043d67808 */ /* 0x000fe40006000000 */
[----:B------:R-:W4:Y:S01]  /*5eb0*/  I2F R62, R65 ;  /* 0x00000041003e7306 */ /* 0x000f220000201400 */
[-C--:B------:R-:W-:Y:S01]  /*5ec0*/  ISETP.GE.AND P2, PT, R66, R179.reuse, PT ;  /* 0x000000b34200720c */ /* 0x080fe20003f46270 */
[----:B------:R-:W-:Y:S01]  /*5ed0*/  HMMA.16816.F32 R80, R148, R154, R80 ;  /* 0x0000009a9450723c */ /* 0x000fe20000001850 */
[----:B------:R-:W5:Y:S01]  /*5ee0*/  LDSM.16.M88.4 R148, [R234+0x4800] ;  /* 0x00480000ea94783b */ /* 0x000f620000000200 */
[----:B------:R-:W-:Y:S02]  /*5ef0*/  ISETP.GE.AND P4, PT, R65, R212, PT ;  /* 0x000000d44100720c */ /* 0x000fe40003f86270 */
[----:B------:R-:W-:Y:S01]  /*5f00*/  FSEL R213, R213, -INF , !P0 ;  /* 0xff800000d5d57808 */ /* 0x000fe20004000000 */
[----:B------:R-:W5:Y:S01]  /*5f10*/  LDSM.16.M88.4 R152, [R234+0x4000] ;  /* 0x00400000ea98783b */ /* 0x000f620000000200 */
[----:B------:R-:W1:Y:S01]  /*5f20*/  I2F R60, R60 ;  /* 0x0000003c003c7306 */ /* 0x000e620000201400 */
[----:B------:R-:W-:Y:S01]  /*5f30*/  ISETP.GE.AND P0, PT, R65, R179, PT ;  /* 0x000000b34100720c */ /* 0x000fe20003f06270 */
[----:B------:R-:W-:Y:S01]  /*5f40*/  HMMA.16816.F32 R56, R192, R182, R56 ;  /* 0x000000b6c038723c */ /* 0x000fe20000001838 */
[----:B------:R-:W-:-:S02]  /*5f50*/  FSEL R206, R63, -INF , !P6 ;  /* 0xff8000003fce7808 */ /* 0x000fc40007000000 */
[----:B------:R-:W-:Y:S02]  /*5f60*/  ISETP.GE.AND P6, PT, R61, R212, PT ;  /* 0x000000d43d00720c */ /* 0x000fe40003fc6270 */
[C---:B------:R-:W-:Y:S02]  /*5f70*/  IADD3 R63, R166.reuse, 0x99, RZ ;  /* 0x00000099a63f7810 */ /* 0x040fe40007ffe0ff */
[----:B--2---:R-:W-:Y:S01]  /*5f80*/  IADD3 R66, R166, 0xa0, RZ ;  /* 0x000000a0a6427810 */ /* 0x004fe20007ffe0ff */
[----:B------:R-:W-:Y:S08]  /*5f90*/  HMMA.16816.F32 R52, R192, R172, R52 ;  /* 0x000000acc034723c */ /* 0x000ff00000001834 */
[C---:B-1----:R-:W-:Y:S08]  /*5fa0*/  HMMA.16816.F32 R36, R112.reuse, R168, R36 ;  /* 0x000000a87024723c */ /* 0x042ff00000001824 */
[----:B------:R-:W-:Y:S01]  /*5fb0*/  HMMA.16816.F32 R32, R112, R170, R32 ;  /* 0x000000aa7020723c */ /* 0x000fe20000001820 */
[----:B------:R-:W1:Y:S01]  /*5fc0*/  LDSM.16.M88.4 R168, [R165+0x2000] ;  /* 0x00200000a5a8783b */ /* 0x000e620000000200 */
[----:B---3--:R-:W-:Y:S01]  /*5fd0*/  FFMA.FTZ R210, R2, UR4, R56 ;  /* 0x0000000402d27c23 */ /* 0x008fe20008010038 */
[----:B------:R-:W-:Y:S01]  /*5fe0*/  IADD3 R56, R166, 0x38, RZ ;  /* 0x00000038a6387810 */ /* 0x000fe20007ffe0ff */
[----:B------:R-:W-:-:S02]  /*5ff0*/  FFMA.FTZ R58, R2, UR4, R58 ;  /* 0x00000004023a7c23 */ /* 0x000fc4000801003a */
[----:B----4-:R-:W-:Y:S01]  /*6000*/  FFMA.FTZ R209, R62, UR4, R57 ;  /* 0x000000043ed17c23 */ /* 0x010fe20008010039 */
[----:B------:R-:W-:Y:S01]  /*6010*/  IADD3 R57, R166, 0x39, RZ ;  /* 0x00000039a6397810 */ /* 0x000fe20007ffe0ff */
[----:B------:R-:W-:Y:S01]  /*6020*/  HMMA.16816.F32 R48, R192, R174, R48 ;  /* 0x000000aec030723c */ /* 0x000fe20000001830 */
[----:B------:R-:W-:Y:S01]  /*6030*/  FFMA.FTZ R52, R60, UR4, R52 ;  /* 0x000000043c347c23 */ /* 0x000fe20008010034 */
[----:B------:R-:W-:Y:S01]  /*6040*/  FSEL R207, R58, -INF , !P2 ;  /* 0xff8000003acf7808 */ /* 0x000fe20005000000 */
[----:B------:R-:W2:Y:S01]  /*6050*/  I2F R2, R61 ;  /* 0x0000003d00027306 */ /* 0x000ea20000201400 */
[----:B------:R-:W-:Y:S01]  /*6060*/  FSEL R209, R209, -INF , !P4 ;  /* 0xff800000d1d17808 */ /* 0x000fe20006000000 */
[----:B------:R-:W-:Y:S01]  /*6070*/  FFMA.FTZ R59, R62, UR4, R59 ;  /* 0x000000043e3b7c23 */ /* 0x000fe2000801003b */
[----:B------:R-:W-:Y:S01]  /*6080*/  ISETP.GE.AND P2, PT, R56, R212, PT ;  /* 0x000000d43800720c */ /* 0x000fe20003f46270 */
[----:B------:R-:W-:Y:S01]  /*6090*/  FFMA.FTZ R143, R60, UR4, R54 ;  /* 0x000000043c8f7c23 */ /* 0x000fe20008010036 */
[----:B-----5:R-:W-:Y:S01]  /*60a0*/  HMMA.16816.F32 R136, R112, R148, R136 ;  /* 0x000000947088723c */ /* 0x020fe20000001888 */
[----:B------:R-:W-:Y:S01]  /*60b0*/  ISETP.GE.AND P4, PT, R56, R179, PT ;  /* 0x000000b33800720c */ /* 0x000fe20003f86270 */
[----:B------:R-:W-:Y:S01]  /*60c0*/  LDSM.16.M88.4 R172, [R165+0x5800] ;  /* 0x00580000a5ac783b */ /* 0x000fe20000000200 */
[----:B------:R-:W-:Y:S01]  /*60d0*/  FSEL R140, R52, -INF , !P1 ;  /* 0xff800000348c7808 */ /* 0x000fe20004800000 */
[----:B------:R-:W3:Y:S01]  /*60e0*/  I2F R56, R56 ;  /* 0x0000003800387306 */ /* 0x000ee20000201400 */
[----:B------:R-:W-:-:S02]  /*60f0*/  IADD3 R54, R166, 0x40, RZ ;  /* 0x00000040a6367810 */ /* 0x000fc40007ffe0ff */
[----:B------:R-:W-:Y:S01]  /*6100*/  FSEL R210, R210, -INF , !P5 ;  /* 0xff800000d2d27808 */ /* 0x000fe20006800000 */
[C---:B------:R-:W-:Y:S01]  /*6110*/  HMMA.16816.F32 R28, R112.reuse, R160, R28 ;  /* 0x000000a0701c723c */ /* 0x040fe2000000181c */
[-C--:B------:R-:W-:Y:S01]  /*6120*/  ISETP.GE.AND P5, PT, R61, R179.reuse, PT ;  /* 0x000000b33d00720c */ /* 0x080fe20003fa6270 */
[----:B--2---:R-:W-:Y:S02]  /*6130*/  FFMA.FTZ R55, R2, UR4, R55 ;  /* 0x0000000402377c23 */ /* 0x004fe40008010037 */
[----:B------:R-:W2:Y:S01]  /*6140*/  I2F R52, R57 ;  /* 0x0000003900347306 */ /* 0x000ea20000201400 */
[----:B------:R-:W-:Y:S02]  /*6150*/  FSEL R143, R143, -INF , !P3 ;  /* 0xff8000008f8f7808 */ /* 0x000fe40005800000 */
[----:B------:R-:W-:Y:S01]  /*6160*/  ISETP.GE.AND P1, PT, R57, R179, PT ;  /* 0x000000b33900720c */ /* 0x000fe20003f26270 */
[----:B------:R-:W-:Y:S01]  /*6170*/  HMMA.16816.F32 R24, R112, R162, R24 ;  /* 0x000000a27018723c */ /* 0x000fe20000001818 */
[----:B------:R-:W4:Y:S01]  /*6180*/  LDSM.16.M88.4 R160, [R165+0x2800] ;  /* 0x00280000a5a0783b */ /* 0x000f220000000200 */
[----:B------:R-:W-:Y:S01]  /*6190*/  ISETP.GE.AND P3, PT, R54, R212, PT ;  /* 0x000000d43600720c */ /* 0x000fe20003f66270 */
[----:B---3--:R-:W-:Y:S01]  /*61a0*/  FFMA.FTZ R141, R56, UR4, R48 ;  /* 0x00000004388d7c23 */ /* 0x008fe20008010030 */
[----:B------:R-:W-:-:S02]  /*61b0*/  IADD3 R48, R166, 0x48, RZ ;  /* 0x00000048a6307810 */ /* 0x000fc40007ffe0ff */
[----:B------:R-:W-:Y:S02]  /*61c0*/  IADD3 R61, R166, 0x98, RZ ;  /* 0x00000098a63d7810 */ /* 0x000fe40007ffe0ff */
[----:B------:R-:W-:Y:S01]  /*61d0*/  HMMA.16816.F32 R132, R112, R150, R132 ;  /* 0x000000967084723c */ /* 0x000fe20000001884 */
[----:B------:R-:W3:Y:S01]  /*61e0*/  LDSM.16.M88.4 R148, [R165+0x4000] ;  /* 0x00400000a594783b */ /* 0x000ee20000000200 */
[----:B------:R-:W-:Y:S01]  /*61f0*/  FSEL R141, R141, -INF , !P2 ;  /* 0xff8000008d8d7808 */ /* 0x000fe20005000000 */
[----:B--2---:R-:W-:Y:S01]  /*6200*/  FFMA.FTZ R142, R52, UR4, R49 ;  /* 0x00000004348e7c23 */ /* 0x004fe20008010031 */
[----:B------:R-:W-:Y:S01]  /*6210*/  IADD3 R49, R166, 0x49, RZ ;  /* 0x00000049a6317810 */ /* 0x000fe20007ffe0ff */
[----:B------:R-:W-:-:S03]  /*6220*/  FFMA.FTZ R51, R52, UR4, R51 ;  /* 0x0000000434337c23 */ /* 0x000fc60008010033 */
[C---:B------:R-:W-:Y:S08]  /*6230*/  HMMA.16816.F32 R12, R112.reuse, R152, R12 ;  /* 0x00000098700c723c */ /* 0x040ff0000000180c */
[----:B------:R-:W-:Y:S01]  /*6240*/  HMMA.16816.F32 R8, R112, R154, R8 ;  /* 0x0000009a7008723c */ /* 0x000fe20000001808 */
[----:B------:R-:W2:Y:S07]  /*6250*/  LDSM.16.M88.4 R152, [R165+0x3800] ;  /* 0x00380000a598783b */ /* 0x000eae0000000200 */
[----:B-1----:R-:W-:Y:S08]  /*6260*/  HMMA.16816.F32 R44, R192, R168, R44 ;  /* 0x000000a8c02c723c */ /* 0x002ff0000000182c */
[----:B------:R-:W-:Y:S07]  /*6270*/  HMMA.16816.F32 R104, R112, R202, R104 ;  /* 0x000000ca7068723c */ /* 0x000fee0000001868 */
[----:B------:R-:W-:Y:S01]  /*6280*/  FSEL R203, R59, -INF , !P0 ;  /* 0xff8000003bcb7808 */ /* 0x000fe20004000000 */
[----:B------:R-:W-:Y:S01]  /*6290*/  HMMA.16816.F32 R40, R192, R170, R40 ;  /* 0x000000aac028723c */ /* 0x000fe20000001828 */
[----:B------:R-:W-:Y:S01]  /*62a0*/  ISETP.GE.AND P0, PT, R57, R212, PT ;  /* 0x000000d43900720c */ /* 0x000fe20003f06270 */
[----:B------:R-:W-:Y:S01]  /*62b0*/  FFMA.FTZ R202, R2, UR4, R53 ;  /* 0x0000000402ca7c23 */ /* 0x000fe20008010035 */
[----:B------:R-:W-:Y:S01]  /*62c0*/  IADD3 R53, R166, 0x41, RZ ;  /* 0x00000041a6357810 */ /* 0x000fe20007ffe0ff */
[----:B------:R-:W1:Y:S01]  /*62d0*/  I2F R2, R54 ;  /* 0x0000003600027306 */ /* 0x000e620000201400 */
[----:B------:R-:W-:-:S02]  /*62e0*/  FSEL R142, R142, -INF , !P0 ;  /* 0xff8000008e8e7808 */ /* 0x000fc40004000000 */
[-C--:B------:R-:W-:Y:S01]  /*62f0*/  ISETP.GE.AND P0, PT, R48, R179.reuse, PT ;  /* 0x000000b33000720c */ /* 0x080fe20003f06270 */
[----:B------:R-:W-:Y:S01]  /*6300*/  HMMA.16816.F32 R136, R192, R144, R136 ;  /* 0x00000090c088723c */ /* 0x000fe20000001888 */
[----:B------:R-:W-:Y:S02]  /*6310*/  FSEL R202, R202, -INF , !P6 ;  /* 0xff800000caca7808 */ /* 0x000fe40007000000 */
[-C--:B------:R-:W-:Y:S02]  /*6320*/  ISETP.GE.AND P6, PT, R54, R179.reuse, PT ;  /* 0x000000b33600720c */ /* 0x080fe40003fc6270 */
[----:B------:R-:W-:Y:S02]  /*6330*/  ISETP.GE.AND P2, PT, R53, R179, PT ;  /* 0x000000b33500720c */ /* 0x000fe40003f46270 */
[----:B------:R-:W-:Y:S01]  /*6340*/  FFMA.FTZ R145, R56, UR4, R50 ;  /* 0x0000000438917c23 */ /* 0x000fe20008010032 */
[----:B------:R-:W-:Y:S01]  /*6350*/  HMMA.16816.F32 R20, R112, R156, R20 ;  /* 0x0000009c7014723c */ /* 0x000fe20000001814 */
[----:B------:R-:W5:Y:S01]  /*6360*/  I2F R50, R53 ;  /* 0x0000003500327306 */ /* 0x000f620000201400 */
[----:B------:R-:W-:-:S02]  /*6370*/  FSEL R144, R55, -INF , !P5 ;  /* 0xff80000037907808 */ /* 0x000fc40006800000 */
[----:B------:R-:W-:Y:S01]  /*6380*/  FSEL R145, R145, -INF , !P4 ;  /* 0xff80000091917808 */ /* 0x000fe20006000000 */
[----:B-1----:R-:W-:Y:S01]  /*6390*/  FFMA.FTZ R46, R2, UR4, R46 ;  /* 0x00000004022e7c23 */ /* 0x002fe2000801002e */
[-C--:B------:R-:W-:Y:S02]  /*63a0*/  ISETP.GE.AND P4, PT, R48, R212.reuse, PT ;  /* 0x000000d43000720c */ /* 0x080fe40003f86270 */
[----:B------:R-:W-:Y:S01]  /*63b0*/  HMMA.16816.F32 R16, R112, R158, R16 ;  /* 0x0000009e7010723c */ /* 0x000fe20000001810 */
[----:B------:R-:W1:Y:S01]  /*63c0*/  LDSM.16.M88.4 R156, [R165+0x3000] ;  /* 0x00300000a59c783b */ /* 0x000e620000000200 */
[----:B------:R-:W2:Y:S01]  /*63d0*/  I2F R48, R48 ;  /* 0x0000003000307306 */ /* 0x000ea20000201400 */
[----:B------:R-:W-:-:S05]  /*63e0*/  ISETP.GE.AND P5, PT, R53, R212, PT ;  /* 0x000000d43500720c */ /* 0x000fca0003fa6270 */
[----:B----4-:R-:W-:Y:S01]  /*63f0*/  HMMA.16816.F32 R36, R192, R160, R36 ;  /* 0x000000a0c024723c */ /* 0x010fe20000001824 */
[----:B-----5:R-:W-:-:S07]  /*6400*/  FFMA.FTZ R47, R50, UR4, R47 ;  /* 0x00000004322f7c23 */ /* 0x020fce000801002f */
[----:B---3--:R-:W-:Y:S01]  /*6410*/  HMMA.16816.F32 R12, R192, R148, R12 ;  /* 0x00000094c00c723c */ /* 0x008fe2000000180c */
[----:B--2---:R-:W-:-:S06]  /*6420*/  FFMA.FTZ R40, R48, UR4, R40 ;  /* 0x0000000430287c23 */ /* 0x004fcc0008010028 */
[----:B------:R-:W-:Y:S01]  /*6430*/  FFMA.FTZ R148, R2, UR4, R44 ;  /* 0x0000000402947c23 */ /* 0x000fe2000801002c */
[C---:B------:R-:W-:Y:S01]  /*6440*/  HMMA.16816.F32 R132, R192.reuse, R146, R132 ;  /* 0x00000092c084723c */ /* 0x040fe20000001884 */
[----:B------:R-:W-:Y:S01]  /*6450*/  IADD3 R44, R166, 0x50, RZ ;  /* 0x00000050a62c7810 */ /* 0x000fe20007ffe0ff */
[----:B------:R-:W2:Y:S02]  /*6460*/  I2F R2, R49 ;  /* 0x0000003100027306 */ /* 0x000ea40000201400 */
[----:B------:R-:W-:Y:S02]  /*6470*/  FSEL R148, R148, -INF , !P3 ;  /* 0xff80000094947808 */ /* 0x000fe40005800000 */
[----:B------:R-:W-:Y:S01]  /*6480*/  ISETP.GE.AND P3, PT, R49, R179, PT ;  /* 0x000000b33100720c */ /* 0x000fe20003f66270 */
[----:B------:R-:W-:Y:S01]  /*6490*/  FFMA.FTZ R147, R50, UR4, R45 ;  /* 0x0000000432937c23 */ /* 0x000fe2000801002d */
[----:B------:R-:W-:Y:S01]  /*64a0*/  IADD3 R45, R166, 0x51, RZ ;  /* 0x00000051a62d7810 */ /* 0x000fe20007ffe0ff */
[----:B------:R-:W-:Y:S01]  /*64b0*/  HMMA.16816.F32 R20, R192, R152, R20 ;  /* 0x00000098c014723c */ /* 0x000fe20000001814 */
[----:B------:R-:W-:-:S02]  /*64c0*/  FSEL R146, R51, -INF , !P1 ;  /* 0xff80000033927808 */ /* 0x000fc40004800000 */
[----:B------:R-:W-:Y:S02]  /*64d0*/  FSEL R147, R147, -INF , !P5 ;  /* 0xff80000093937808 */ /* 0x000fe40006800000 */
[----:B------:R-:W-:Y:S02]  /*64e0*/  ISETP.GE.AND P5, PT, R44, R179, PT ;  /* 0x000000b32c00720c */ /* 0x000fe40003fa6270 */
[----:B------:R-:W-:Y:S01]  /*64f0*/  FSEL R152, R46, -INF , !P6 ;  /* 0xff8000002e987808 */ /* 0x000fe20007000000 */
[C---:B------:R-:W-:Y:S01]  /*6500*/  HMMA.16816.F32 R8, R192.reuse, R150, R8 ;  /* 0x00000096c008723c */ /* 0x040fe20000001808 */
[-C--:B------:R-:W-:Y:S01]  /*6510*/  ISETP.GE.AND P6, PT, R44, R212.reuse, PT ;  /* 0x000000d42c00720c */ /* 0x080fe20003fc6270 */
[C---:B--2---:R-:W-:Y:S01]  /*6520*/  FFMA.FTZ R43, R2.reuse, UR4, R43 ;  /* 0x00000004022b7c23 */ /* 0x044fe2000801002b */
[----:B------:R-:W2:Y:S01]  /*6530*/  I2F R44, R44 ;  /* 0x0000002c002c7306 */ /* 0x000ea20000201400 */
[----:B------:R-:W-:Y:S02]  /*6540*/  FSEL R153, R47, -INF , !P2 ;  /* 0xff8000002f997808 */ /* 0x000fe40005000000 */
[-C--:B------:R-:W-:Y:S01]  /*6550*/  ISETP.GE.AND P2, PT, R45, R212.reuse, PT ;  /* 0x000000d42d00720c */ /* 0x080fe20003f46270 */
[----:B------:R-:W-:Y:S01]  /*6560*/  FFMA.FTZ R151, R2, UR4, R41 ;  /* 0x0000000402977c23 */ /* 0x000fe20008010029 */
[----:B------:R-:W-:Y:S01]  /*6570*/  FSEL R150, R40, -INF , !P4 ;  /* 0xff80000028967808 */ /* 0x000fe20006000000 */
[----:B------:R-:W-:Y:S01]  /*6580*/  HMMA.16816.F32 R32, R192, R162, R32 ;  /* 0x000000a2c020723c */ /* 0x000fe20000001820 */
[----:B------:R-:W-:Y:S01]  /*6590*/  IADD3 R41, R166, 0x59, RZ ;  /* 0x00000059a6297810 */ /* 0x000fe20007ffe0ff */
[----:B------:R-:W3:Y:S01]  /*65a0*/  I2F R40, R45 ;  /* 0x0000002d00287306 */ /* 0x000ee20000201400 */
[----:B------:R-:W-:-:S02]  /*65b0*/  ISETP.GE.AND P1, PT, R49, R212, PT ;  /* 0x000000d43100720c */ /* 0x000fc40003f26270 */
[----:B------:R-:W-:Y:S02]  /*65c0*/  ISETP.GE.AND P4, PT, R45, R179, PT ;  /* 0x000000b32d00720c */ /* 0x000fe40003f86270 */
[----:B------:R-:W-:Y:S01]  /*65d0*/  FSEL R151, R151, -INF , !P1 ;  /* 0xff80000097977808 */ /* 0x000fe20004800000 */
[C---:B-1----:R-:W-:Y:S01]  /*65e0*/  HMMA.16816.F32 R28, R192.reuse, R156, R28 ;  /* 0x0000009cc01c723c */ /* 0x042fe2000000181c */
[C---:B--2---:R-:W-:Y:S02]  /*65f0*/  FFMA.FTZ R162, R44.reuse, UR4, R38 ;  /* 0x000000042ca27c23 */ /* 0x044fe40008010026 */
[----:B------:R-:W1:Y:S04]  /*6600*/  I2F R38, R41 ;  /* 0x0000002900267306 */ /* 0x000e680000201400 */
[----:B------:R-:W-:Y:S01]  /*6610*/  FFMA.FTZ R157, R44, UR4, R36 ;  /* 0x000000042c9d7c23 */ /* 0x000fe20008010024 */
[----:B------:R-:W-:Y:S01]  /*6620*/  HMMA.16816.F32 R16, R192, R154, R16 ;  /* 0x0000009ac010723c */ /* 0x000fe20000001810 */
[----:B------:R-:W-:Y:S01]  /*6630*/  IADD3 R36, R166, 0x60, RZ ;  /* 0x00000060a6247810 */ /* 0x000fe20007ffe0ff */
[----:B---3--:R-:W-:Y:S01]  /*6640*/  FFMA.FTZ R156, R40, UR4, R37 ;  /* 0x00000004289c7c23 */ /* 0x008fe20008010025 */
[----:B------:R-:W-:Y:S01]  /*6650*/  FSEL R162, R162, -INF , !P5 ;  /* 0xff800000a2a27808 */ /* 0x000fe20006800000 */
[----:B------:R-:W-:Y:S01]  /*6660*/  FFMA.FTZ R39, R40, UR4, R39 ;  /* 0x0000000428277c23 */ /* 0x000fe20008010027 */
[----:B------:R-:W-:-:S02]  /*6670*/  ISETP.GE.AND P5, PT, R36, R212, PT ;  /* 0x000000d42400720c */ /* 0x000fc40003fa6270 */
[----:B------:R-:W-:Y:S01]  /*6680*/  FFMA.FTZ R154, R48, UR4, R42 ;  /* 0x00000004309a7c23 */ /* 0x000fe2000801002a */
[----:B------:R-:W-:Y:S01]  /*6690*/  IADD3 R42, R166, 0x58, RZ ;  /* 0x00000058a62a7810 */ /* 0x000fe20007ffe0ff */
[----:B------:R-:W-:Y:S01]  /*66a0*/  HMMA.16816.F32 R24, R192, R158, R24 ;  /* 0x0000009ec018723c */ /* 0x000fe20000001818 */
[----:B------:R-:W-:Y:S02]  /*66b0*/  FSEL R156, R156, -INF , !P2 ;  /* 0xff8000009c9c7808 */ /* 0x000fe40005000000 */
[----:B------:R-:W2:Y:S01]  /*66c0*/  I2F R2, R42 ;  /* 0x0000002a00027306 */ /* 0x000ea20000201400 */
[-C--:B------:R-:W-:Y:S01]  /*66d0*/  ISETP.GE.AND P2, PT, R36, R179.reuse, PT ;  /* 0x000000b32400720c */ /* 0x080fe20003f46270 */
[C---:B-1----:R-:W-:Y:S01]  /*66e0*/  FFMA.FTZ R160, R38.reuse, UR4, R33 ;  /* 0x0000000426a07c23 */ /* 0x042fe20008010021 */
[----:B------:R-:W-:Y:S01]  /*66f0*/  FSEL R155, R43, -INF , !P3 ;  /* 0xff8000002b9b7808 */ /* 0x000fe20005800000 */
[----:B------:R-:W-:Y:S01]  /*6700*/  FFMA.FTZ R35, R38, UR4, R35 ;  /* 0x0000000426237c23 */ /* 0x000fe20008010023 */
[----:B------:R-:W-:Y:S01]  /*6710*/  ISETP.GE.AND P1, PT, R42, R179, PT ;  /* 0x000000b32a00720c */ /* 0x000fe20003f26270 */
[----:B------:R-:W-:Y:S01]  /*6720*/  HMMA.16816.F32 R108, R112, R200, R108 ;  /* 0x000000c8706c723c */ /* 0x000fe2000000186c */
[----:B------:R-:W-:Y:S01]  /*6730*/  ISETP.GE.AND P3, PT, R41, R212, PT ;  /* 0x000000d42900720c */ /* 0x000fe20003f66270 */
[----:B------:R-:W1:Y:S01]  /*6740*/  I2F R36, R36 ;  /* 0x0000002400247306 */ /* 0x000e620000201400 */
[----:B------:R-:W-:-:S02]  /*6750*/  IADD3 R33, R166, 0x69, RZ ;  /* 0x00000069a6217810 */ /* 0x000fc40007ffe0ff */
[----:B------:R-:W-:Y:S02]  /*6760*/  IADD3 R37, R166, 0x61, RZ ;  /* 0x00000061a6257810 */ /* 0x000fe40007ffe0ff */
[----:B------:R-:W-:Y:S01]  /*6770*/  FSEL R160, R160, -INF , !P3 ;  /* 0xff800000a0a07808 */ /* 0x000fe20005800000 */
[C---:B------:R-:W-:Y:S01]  /*6780*/  HMMA.16816.F32 R100, R112.reuse, R196, R100 ;  /* 0x000000c47064723c */ /* 0x040fe20000001864 */
[----:B------:R-:W-:Y:S01]  /*6790*/  FSEL R157, R157, -INF , !P6 ;  /* 0xff8000009d9d7808 */ /* 0x000fe20007000000 */
[----:B--2---:R-:W-:Y:S01]  /*67a0*/  FFMA.FTZ R158, R2, UR4, R32 ;  /* 0x00000004029e7c23 */ /* 0x004fe20008010020 */
[----:B------:R-:W-:Y:S01]  /*67b0*/  IADD3 R32, R166, 0x68, RZ ;  /* 0x00000068a6207810 */ /* 0x000fe20007ffe0ff */
[----:B------:R-:W-:Y:S01]  /*67c0*/  FFMA.FTZ R34, R2, UR4, R34 ;  /* 0x0000000402227c23 */ /* 0x000fe20008010022 */
[-C--:B------:R-:W-:Y:S01]  /*67d0*/  ISETP.GE.AND P6, PT, R41, R179.reuse, PT ;  /* 0x000000b32900720c */ /* 0x080fe20003fc6270 */
[----:B------:R-:W2:Y:S01]  /*67e0*/  I2F R2, R37 ;  /* 0x0000002500027306 */ /* 0x000ea20000201400 */
[----:B------:R-:W-:Y:S01]  /*67f0*/  ISETP.GE.AND P3, PT, R32, R179, PT ;  /* 0x000000b32000720c */ /* 0x000fe20003f66270 */
[----:B------:R-:W-:Y:S01]  /*6800*/  HMMA.16816.F32 R96, R112, R198, R96 ;  /* 0x000000c67060723c */ /* 0x000fe20000001860 */
[----:B------:R-:W-:Y:S01]  /*6810*/  FSEL R171, R34, -INF , !P1 ;  /* 0xff80000022ab7808 */ /* 0x000fe20004800000 */
[----:B-1----:R-:W-:Y:S01]  /*6820*/  FFMA.FTZ R28, R36, UR4, R28 ;  /* 0x00000004241c7c23 */ /* 0x002fe2000801001c */
[-C--:B------:R-:W-:Y:S01]  /*6830*/  ISETP.GE.AND P1, PT, R32, R212.reuse, PT ;  /* 0x000000d42000720c */ /* 0x080fe20003f26270 */
[----:B------:R-:W-:Y:S01]  /*6840*/  FFMA.FTZ R187, R36, UR4, R30 ;  /* 0x0000000424bb7c23 */ /* 0x000fe2000801001e */
[----:B------:R-:W-:Y:S01]  /*6850*/  FSEL R201, R35, -INF , !P6 ;  /* 0xff80000023c97808 */ /* 0x000fe20007000000 */
[----:B------:R-:W1:Y:S01]  /*6860*/  I2F R32, R32 ;  /* 0x0000002000207306 */ /* 0x000e620000201400 */
[----:B------:R-:W-:Y:S01]  /*6870*/  FSEL R180, R28, -INF , !P5 ;  /* 0xff8000001cb47808 */ /* 0x000fe20006800000 */
[----:B------:R-:W-:Y:S01]  /*6880*/  HMMA.16816.F32 R120, R192, R172, R120 ;  /* 0x000000acc078723c */ /* 0x000fe20000001878 */
[----:B------:R-:W-:-:S02]  /*6890*/  ISETP.GE.AND P6, PT, R33, R212, PT ;  /* 0x000000d42100720c */ /* 0x000fc40003fc6270 */
[----:B------:R-:W-:Y:S02]  /*68a0*/  IADD3 R30, R166, 0x70, RZ ;  /* 0x00000070a61e7810 */ /* 0x000fe40007ffe0ff */
[----:B------:R-:W-:Y:S01]  /*68b0*/  FSEL R154, R154, -INF , !P0 ;  /* 0xff8000009a9a7808 */ /* 0x000fe20004000000 */
[----:B------:R-:W3:Y:S01]  /*68c0*/  I2F R28, R33 ;  /* 0x00000021001c7306 */ /* 0x000ee20000201400 */
[----:B--2---:R-:W-:Y:S01]  /*68d0*/  FFMA.FTZ R200, R2, UR4, R29 ;  /* 0x0000000402c87c23 */ /* 0x004fe2000801001d */
[----:B------:R-:W-:Y:S01]  /*68e0*/  IADD3 R29, R166, 0x71, RZ ;  /* 0x00000071a61d7810 */ /* 0x000fe20007ffe0ff */
[----:B------:R-:W-:Y:S01]  /*68f0*/  FFMA.FTZ R31, R2, UR4, R31 ;  /* 0x00000004021f7c23 */ /* 0x000fe2000801001f */
[----:B------:R-:W-:Y:S01]  /*6900*/  ISETP.GE.AND P0, PT, R42, R212, PT ;  /* 0x000000d42a00720c */ /* 0x000fe20003f06270 */
[----:B------:R-:W-:Y:S01]  /*6910*/  HMMA.16816.F32 R116, R192, R174, R116 ;  /* 0x000000aec074723c */ /* 0x000fe20000001874 */
[----:B------:R-:W-:Y:S01]  /*6920*/  FSEL R169, R39, -INF , !P4 ;  /* 0xff80000027a97808 */ /* 0x000fe20006000000 */
[----:B-1----:R-:W-:Y:S01]  /*6930*/  FFMA.FTZ R183, R32, UR4, R24 ;  /* 0x0000000420b77c23 */ /* 0x002fe20008010018 */
[----:B------:R-:W-:Y:S01]  /*6940*/  IADD3 R24, R166, 0x78, RZ ;  /* 0x00000078a6187810 */ /* 0x000fe20007ffe0ff */
[----:B------:R-:W-:Y:S01]  /*6950*/  FFMA.FTZ R191, R32, UR4, R26 ;  /* 0x0000000420bf7c23 */ /* 0x000fe2000801001a */
[----:B------:R-:W1:Y:S01]  /*6960*/  I2F R2, R30 ;  /* 0x0000001e00027306 */ /* 0x000e620000201400 */
[----:B------:R-:W-:-:S02]  /*6970*/  FSEL R158, R158, -INF , !P0 ;  /* 0xff8000009e9e7808 */ /* 0x000fc40004000000 */
[-C--:B------:R-:W-:Y:S01]  /*6980*/  ISETP.GE.AND P4, PT, R37, R212.reuse, PT ;  /* 0x000000d42500720c */ /* 0x080fe20003f86270 */
[C---:B---3--:R-:W-:Y:S01]  /*6990*/  FFMA.FTZ R184, R28.reuse, UR4, R25 ;  /* 0x000000041cb87c23 */ /* 0x048fe20008010019 */
[----:B------:R-:W-:Y:S01]  /*69a0*/  FSEL R191, R191, -INF , !P3 ;  /* 0xff800000bfbf7808 */ /* 0x000fe20005800000 */
[----:B------:R-:W-:Y:S02]  /*69b0*/  FFMA.FTZ R27, R28, UR4, R27 ;  /* 0x000000041c1b7c23 */ /* 0x000fe4000801001b */
[----:B------:R-:W2:Y:S01]  /*69c0*/  I2F R26, R29 ;  /* 0x0000001d001a7306 */ /* 0x000ea20000201400 */
[----:B------:R-:W-:Y:S02]  /*69d0*/  ISETP.GE.AND P3, PT, R24, R212, PT ;  /* 0x000000d41800720c */ /* 0x000fe40003f66270 */
[----:B------:R-:W-:Y:S02]  /*69e0*/  FSEL R184, R184, -INF , !P6 ;  /* 0xff800000b8b87808 */ /* 0x000fe40007000000 */
[----:B------:R-:W-:-:S02]  /*69f0*/  ISETP.GE.AND P6, PT, R24, R179, PT ;  /* 0x000000b31800720c */ /* 0x000fc40003fc6270 */
[-C--:B------:R-:W-:Y:S01]  /*6a00*/  ISETP.GE.AND P0, PT, R37, R179.reuse, PT ;  /* 0x000000b32500720c */ /* 0x080fe20003f06270 */
[----:B------:R-:W3:Y:S01]  /*6a10*/  I2F R24, R24 ;  /* 0x0000001800187306 */ /* 0x000ee20000201400 */
[----:B------:R-:W-:Y:S01]  /*6a20*/  FSEL R200, R200, -INF , !P4 ;  /* 0xff800000c8c87808 */ /* 0x000fe20006000000 */
[C---:B-1----:R-:W-:Y:S01]  /*6a30*/  FFMA.FTZ R198, R2.reuse, UR4, R20 ;  /* 0x0000000402c67c23 */ /* 0x042fe20008010014 */
[----:B------:R-:W-:Y:S01]  /*6a40*/  FSEL R189, R31, -INF , !P0 ;  /* 0xff8000001fbd7808 */ /* 0x000fe20004000000 */
[----:B------:R-:W-:Y:S01]  /*6a50*/  FFMA.FTZ R22, R2, UR4, R22 ;  /* 0x0000000402167c23 */ /* 0x000fe20008010016 */
[----:B------:R-:W-:Y:S01]  /*6a60*/  ISETP.GE.AND P4, PT, R30, R179, PT ;  /* 0x000000b31e00720c */ /* 0x000fe20003f86270 */
[----:B------:R-:W-:Y:S01]  /*6a70*/  LDSM.16.M88.4 R36, [R165+0x7800] ;  /* 0x00780000a524783b */ /* 0x000fe20000000200 */
[----:B------:R-:W-:Y:S01]  /*6a80*/  ISETP.GE.AND P0, PT, R29, R212, PT ;  /* 0x000000d41d00720c */ /* 0x000fe20003f06270 */
[----:B--2---:R-:W-:Y:S01]  /*6a90*/  FFMA.FTZ R197, R26, UR4, R21 ;  /* 0x000000041ac57c23 */ /* 0x004fe20008010015 */
[----:B------:R-:W-:Y:S01]  /*6aa0*/  IADD3 R20, R166, 0x80, RZ ;  /* 0x00000080a6147810 */ /* 0x000fe20007ffe0ff */
[----:B------:R-:W-:Y:S01]  /*6ab0*/  FFMA.FTZ R23, R26, UR4, R23 ;  /* 0x000000041a177c23 */ /* 0x000fe20008010017 */
[----:B------:R-:W-:-:S02]  /*6ac0*/  IADD3 R25, R166, 0x79, RZ ;  /* 0x00000079a6197810 */ /* 0x000fc40007ffe0ff */
[----:B------:R-:W-:Y:S02]  /*6ad0*/  IADD3 R21, R166, 0x81, RZ ;  /* 0x00000081a6157810 */ /* 0x000fe40007ffe0ff */
[----:B------:R-:W-:Y:S01]  /*6ae0*/  FSEL R188, R22, -INF , !P4 ;  /* 0xff80000016bc7808 */ /* 0x000fe20006000000 */
[----:B---3--:R-:W-:Y:S01]  /*6af0*/  FFMA.FTZ R16, R24, UR4, R16 ;  /* 0x0000000418107c23 */ /* 0x008fe20008010010 */
[----:B------:R-:W-:Y:S01]  /*6b00*/  FSEL R197, R197, -INF , !P0 ;  /* 0xff800000c5c57808 */ /* 0x000fe20004000000 */
[----:B------:R-:W1:Y:S01]  /*6b10*/  I2F R2, R25 ;  /* 0x0000001900027306 */ /* 0x000e620000201400 */
[----:B------:R-:W-:Y:S01]  /*6b20*/  ISETP.GE.AND P4, PT, R20, R212, PT ;  /* 0x000000d41400720c */ /* 0x000fe20003f86270 */
[----:B------:R-:W-:Y:S01]  /*6b30*/  FFMA.FTZ R186, R24, UR4, R18 ;  /* 0x0000000418ba7c23 */ /* 0x000fe20008010012 */
[----:B------:R-:W-:Y:S02]  /*6b40*/  ISETP.GE.AND P0, PT, R20, R179, PT ;  /* 0x000000b31400720c */ /* 0x000fe40003f06270 */
[----:B------:R-:W-:-:S02]  /*6b50*/  FSEL R196, R16, -INF , !P3 ;  /* 0xff80000010c47808 */ /* 0x000fc40005800000 */
[----:B------:R-:W-:Y:S01]  /*6b60*/  FSEL R183, R183, -INF , !P1 ;  /* 0xff800000b7b77808 */ /* 0x000fe20004800000 */
[----:B------:R-:W2:Y:S01]  /*6b70*/  I2F R20, R20 ;  /* 0x0000001400147306 */ /* 0x000ea20000201400 */
[----:B------:R-:W-:Y:S02]  /*6b80*/  ISETP.GE.AND P1, PT, R29, R179, PT ;  /* 0x000000b31d00720c */ /* 0x000fe40003f26270 */
[----:B------:R-:W-:Y:S02]  /*6b90*/  IADD3 R18, R166, 0x88, RZ ;  /* 0x00000088a6127810 */ /* 0x000fe40007ffe0ff */
[----:B------:R-:W-:Y:S02]  /*6ba0*/  FSEL R185, R23, -INF , !P1 ;  /* 0xff80000017b97808 */ /* 0x000fe40004800000 */
[----:B------:R-:W-:Y:S01]  /*6bb0*/  ISETP.GE.AND P1, PT, R21, R212, PT ;  /* 0x000000d41500720c */ /* 0x000fe20003f26270 */
[----:B------:R-:W3:Y:S01]  /*6bc0*/  I2F R16, R21 ;  /* 0x0000001500107306 */ /* 0x000ee20000201400 */
[----:B-1----:R-:W-:Y:S01]  /*6bd0*/  FFMA.FTZ R190, R2, UR4, R17 ;  /* 0x0000000402be7c23 */ /* 0x002fe20008010011 */
[----:B------:R-:W-:Y:S01]  /*6be0*/  IADD3 R17, R166, 0x89, RZ ;  /* 0x00000089a6117810 */ /* 0x000fe20007ffe0ff */
[----:B------:R-:W-:Y:S01]  /*6bf0*/  FFMA.FTZ R19, R2, UR4, R19 ;  /* 0x0000000402137c23 */ /* 0x000fe20008010013 */
[----:B------:R-:W-:-:S02]  /*6c00*/  FSEL R187, R187, -INF , !P2 ;  /* 0xff800000bbbb7808 */ /* 0x000fc40005000000 */
[----:B------:R-:W-:Y:S01]  /*6c10*/  ISETP.GE.AND P5, PT, R33, R179, PT ;  /* 0x000000b32100720c */ /* 0x000fe20003fa6270 */
[----:B--2---:R-:W-:Y:S01]  /*6c20*/  FFMA.FTZ R181, R20, UR4, R12 ;  /* 0x0000000414b57c23 */ /* 0x004fe2000801000c */
[----:B------:R-:W-:Y:S01]  /*6c30*/  IADD3 R12, R166, 0x90, RZ ;  /* 0x00000090a60c7810 */ /* 0x000fe20007ffe0ff */
[----:B------:R-:W-:Y:S01]  /*6c40*/  FFMA.FTZ R168, R20, UR4, R14 ;  /* 0x0000000414a87c23 */ /* 0x000fe2000801000e */
[----:B------:R-:W1:Y:S01]  /*6c50*/  I2F R2, R18 ;  /* 0x0000001200027306 */ /* 0x000e620000201400 */
[----:B------:R-:W-:Y:S02]  /*6c60*/  ISETP.GE.AND P2, PT, R30, R212, PT ;  /* 0x000000d41e00720c */ /* 0x000fe40003f46270 */
[----:B------:R-:W-:Y:S01]  /*6c70*/  FSEL R199, R27, -INF , !P5 ;  /* 0xff8000001bc77808 */ /* 0x000fe20006800000 */
[----:B---3--:R-:W-:Y:S01]  /*6c80*/  FFMA.FTZ R173, R16, UR4, R13 ;  /* 0x0000000410ad7c23 */ /* 0x008fe2000801000d */
[----:B------:R-:W-:Y:S01]  /*6c90*/  FSEL R168, R168, -INF , !P0 ;  /* 0xff800000a8a87808 */ /* 0x000fe20004000000 */
[----:B------:R-:W-:-:S02]  /*6ca0*/  FFMA.FTZ R15, R16, UR4, R15 ;  /* 0x00000004100f7c23 */ /* 0x000fc4000801000f */
[----:B------:R-:W2:Y:S01]  /*6cb0*/  I2F R14, R17 ;  /* 0x00000011000e7306 */ /* 0x000ea20000201400 */
[CC--:B------:R-:W-:Y:S02]  /*6cc0*/  ISETP.GE.AND P0, PT, R12.reuse, R212.reuse, PT ;  /* 0x000000d40c00720c */ /* 0x0c0fe40003f06270 */
[----:B------:R-:W-:Y:S02]  /*6cd0*/  FSEL R173, R173, -INF , !P1 ;  /* 0xff800000adad7808 */ /* 0x000fe40004800000 */
[-C--:B------:R-:W-:Y:S02]  /*6ce0*/  ISETP.GE.AND P1, PT, R12, R179.reuse, PT ;  /* 0x000000b30c00720c */ /* 0x080fe40003f26270 */
[----:B------:R-:W-:Y:S01]  /*6cf0*/  FSEL R198, R198, -INF , !P2 ;  /* 0xff800000c6c67808 */ /* 0x000fe20005000000 */
[----:B------:R-:W3:Y:S01]  /*6d00*/  I2F R12, R12 ;  /* 0x0000000c000c7306 */ /* 0x000ee20000201400 */
[C---:B------:R-:W-:Y:S01]  /*6d10*/  ISETP.GE.AND P5, PT, R25.reuse, R212, PT ;  /* 0x000000d41900720c */ /* 0x040fe20003fa6270 */
[C---:B-1----:R-:W-:Y:S01]  /*6d20*/  FFMA.FTZ R10, R2.reuse, UR4, R10 ;  /* 0x00000004020a7c23 */ /* 0x042fe2000801000a */
[----:B------:R-:W-:Y:S01]  /*6d30*/  ISETP.GE.AND P2, PT, R25, R179, PT ;  /* 0x000000b31900720c */ /* 0x000fe20003f46270 */
[----:B------:R-:W-:Y:S01]  /*6d40*/  FFMA.FTZ R8, R2, UR4, R8 ;  /* 0x0000000402087c23 */ /* 0x000fe20008010008 */
[----:B------:R-:W-:-:S02]  /*6d50*/  FSEL R190, R190, -INF , !P5 ;  /* 0xff800000bebe7808 */ /* 0x000fc40006800000 */
[----:B------:R-:W-:Y:S01]  /*6d60*/  FSEL R182, R19, -INF , !P2 ;  /* 0xff80000013b67808 */ /* 0x000fe20005000000 */
[----:B--2---:R-:W-:Y:S01]  /*6d70*/  FFMA.FTZ R9, R14, UR4, R9 ;  /* 0x000000040e097c23 */ /* 0x004fe20008010009 */
[-C--:B------:R-:W-:Y:S01]  /*6d80*/  ISETP.GE.AND P5, PT, R18, R179.reuse, PT ;  /* 0x000000b31200720c */ /* 0x080fe20003fa6270 */
[----:B------:R-:W-:Y:S01]  /*6d90*/  FFMA.FTZ R11, R14, UR4, R11 ;  /* 0x000000040e0b7c23 */ /* 0x000fe2000801000b */
[----:B------:R-:W-:Y:S02]  /*6da0*/  ISETP.GE.AND P2, PT, R17, R212, PT ;  /* 0x000000d41100720c */ /* 0x000fe40003f46270 */
[----:B------:R-:W-:Y:S02]  /*6db0*/  IADD3 R13, R166, 0x91, RZ ;  /* 0x00000091a60d7810 */ /* 0x000fe40007ffe0ff */
[----:B------:R-:W-:Y:S01]  /*6dc0*/  FSEL R181, R181, -INF , !P4 ;  /* 0xff800000b5b57808 */ /* 0x000fe20006000000 */
[----:B---3--:R-:W-:Y:S01]  /*6dd0*/  FFMA.FTZ R136, R12, UR4, R136 ;  /* 0x000000040c887c23 */ /* 0x008fe20008010088 */
[----:B------:R-:W-:Y:S01]  /*6de0*/  ISETP.GE.AND P4, PT, R17, R179, PT ;  /* 0x000000b31100720c */ /* 0x000fe20003f86270 */
[----:B------:R-:W1:Y:S01]  /*6df0*/  I2F R2, R13 ;  /* 0x0000000d00027306 */ /* 0x000e620000201400 */
[----:B------:R-:W-:Y:S01]  /*6e00*/  FSEL R163, R10, -INF , !P5 ;  /* 0xff8000000aa37808 */ /* 0x000fe20006800000 */
[----:B------:R-:W-:Y:S01]  /*6e10*/  FFMA.FTZ R62, R12, UR4, R138 ;  /* 0x000000040c3e7c23 */ /* 0x000fe2000801008a */
[----:B------:R-:W-:-:S02]  /*6e20*/  FSEL R170, R9, -INF , !P2 ;  /* 0xff80000009aa7808 */ /* 0x000fc40005000000 */
[CC--:B------:R-:W-:Y:S02]  /*6e30*/  ISETP.GE.AND P5, PT, R61.reuse, R212.reuse, PT ;  /* 0x000000d43d00720c */ /* 0x0c0fe40003fa6270 */
[-C--:B------:R-:W-:Y:S02]  /*6e40*/  ISETP.GE.AND P2, PT, R61, R179.reuse, PT ;  /* 0x000000b33d00720c */ /* 0x080fe40003f46270 */
[----:B------:R-:W2:Y:S01]  /*6e50*/  I2F R61, R61 ;  /* 0x0000003d003d7306 */ /* 0x000ea20000201400 */
[----:B------:R-:W-:Y:S02]  /*6e60*/  FSEL R159, R11, -INF , !P4 ;  /* 0xff8000000b9f7808 */ /* 0x000fe40006000000 */
[----:B------:R-:W-:Y:S02]  /*6e70*/  FSEL R149, R136, -INF , !P0 ;  /* 0xff80000088957808 */ /* 0x000fe40004000000 */
[CC--:B------:R-:W-:Y:S02]  /*6e80*/  ISETP.GE.AND P4, PT, R63.reuse, R212.reuse, PT ;  /* 0x000000d43f00720c */ /* 0x0c0fe40003f86270 */
[-C--:B------:R-:W-:Y:S01]  /*6e90*/  ISETP.GE.AND P0, PT, R63, R179.reuse, PT ;  /* 0x000000b33f00720c */ /* 0x080fe20003f06270 */
[----:B-1----:R-:W-:Y:S01]  /*6ea0*/  FFMA.FTZ R137, R2, UR4, R137 ;  /* 0x0000000402897c23 */ /* 0x002fe20008010089 */
[----:B------:R-:W-:Y:S01]  /*6eb0*/  FSEL R186, R186, -INF , !P6 ;  /* 0xff800000baba7808 */ /* 0x000fe20007000000 */
[----:B------:R-:W1:Y:S01]  /*6ec0*/  I2F R63, R63 ;  /* 0x0000003f003f7306 */ /* 0x000e620000201400 */
[----:B------:R-:W-:Y:S01]  /*6ed0*/  ISETP.GE.AND P6, PT, R18, R212, PT ;  /* 0x000000d41200720c */ /* 0x000fe20003fc6270 */
[----:B------:R-:W-:Y:S01]  /*6ee0*/  FFMA.FTZ R60, R2, UR4, R139 ;  /* 0x00000004023c7c23 */ /* 0x000fe2000801008b */
[----:B------:R-:W-:-:S02]  /*6ef0*/  ISETP.GE.AND P3, PT, R21, R179, PT ;  /* 0x000000b31500720c */ /* 0x000fc40003f66270 */
[----:B------:R-:W-:Y:S01]  /*6f00*/  FSEL R172, R8, -INF , !P6 ;  /* 0xff80000008ac7808 */ /* 0x000fe20007000000 */
[----:B--2---:R-:W-:Y:S01]  /*6f10*/  FFMA.FTZ R132, R61, UR4, R132 ;  /* 0x000000043d847c23 */ /* 0x004fe20008010084 */
[----:B------:R-:W-:Y:S01]  /*6f20*/  LDSM.16.M88.4 R8, [R234+0x7000] ;  /* 0x00700000ea08783b */ /* 0x000fe20000000200 */
[----:B------:R-:W-:Y:S01]  /*6f30*/  FSEL R161, R15, -INF , !P3 ;  /* 0xff8000000fa17808 */ /* 0x000fe20005800000 */
[----:B------:R-:W-:Y:S01]  /*6f40*/  FFMA.FTZ R61, R61, UR4, R134 ;  /* 0x000000043d3d7c23 */ /* 0x000fe20008010086 */
[C---:B------:R-:W-:Y:S01]  /*6f50*/  ISETP.GE.AND P3, PT, R13.reuse, R212, PT ;  /* 0x000000d40d00720c */ /* 0x040fe20003f66270 */
[----:B------:R-:W2:Y:S01]  /*6f60*/  LDSM.16.M88.4 R20, [R165+0x6800] ;  /* 0x00680000a514783b */ /* 0x000ea20000000200 */
[----:B------:R-:W-:Y:S02]  /*6f70*/  ISETP.GE.AND P6, PT, R13, R179, PT ;  /* 0x000000b30d00720c */ /* 0x000fe40003fc6270 */
[----:B------:R-:W-:Y:S01]  /*6f80*/  IADD3 R17, R166, 0xa1, RZ ;  /* 0x000000a1a6117810 */ /* 0x000fe20007ffe0ff */
[----:B------:R-:W3:Y:S01]  /*6f90*/  LDSM.16.M88.4 R12, [R165+0x6000] ;  /* 0x00600000a50c783b */ /* 0x000ee20000000200 */
[C---:B-1----:R-:W-:Y:S01]  /*6fa0*/  FFMA.FTZ R65, R63.reuse, UR4, R133 ;  /* 0x000000043f417c23 */ /* 0x042fe20008010085 */
[----:B------:R-:W-:Y:S01]  /*6fb0*/  FSEL R62, R62, -INF , !P1 ;  /* 0xff8000003e3e7808 */ /* 0x000fe20004800000 */
[----:B------:R-:W-:Y:S01]  /*6fc0*/  FFMA.FTZ R63, R63, UR4, R135 ;  /* 0x000000043f3f7c23 */ /* 0x000fe20008010087 */
[----:B------:R-:W-:-:S02]  /*6fd0*/  FSEL R138, R137, -INF , !P3 ;  /* 0xff800000898a7808 */ /* 0x000fc40005800000 */
[----:B------:R-:W-:Y:S02]  /*6fe0*/  IADD3 R18, R166, 0xa8, RZ ;  /* 0x000000a8a6127810 */ /* 0x000fe40007ffe0ff */
[CC--:B------:R-:W-:Y:S02]  /*6ff0*/  ISETP.GE.AND P1, PT, R66.reuse, R212.reuse, PT ;  /* 0x000000d44200720c */ /* 0x0c0fe40003f26270 */
[----:B------:R-:W-:Y:S02]  /*7000*/  ISETP.GE.AND P3, PT, R66, R179, PT ;  /* 0x000000b34200720c */ /* 0x000fe40003f66270 */
[----:B------:R-:W-:Y:S01]  /*7010*/  FSEL R60, R60, -INF , !P6 ;  /* 0xff8000003c3c7808 */ /* 0x000fe20007000000 */
[----:B------:R-:W1:Y:S01]  /*7020*/  I2F R66, R66 ;  /* 0x0000004200427306 */ /* 0x000e620000201400 */
[----:B------:R-:W-:Y:S02]  /*7030*/  FSEL R137, R132, -INF , !P5 ;  /* 0xff80000084897808 */ /* 0x000fe40006800000 */
[----:B------:R-:W-:-:S02]  /*7040*/  ISETP.GE.AND P6, PT, R17, R212, PT ;  /* 0x000000d41100720c */ /* 0x000fc40003fc6270 */
[-C--:B------:R-:W-:Y:S02]  /*7050*/  ISETP.GE.AND P5, PT, R17, R179.reuse, PT ;  /* 0x000000b31100720c */ /* 0x080fe40003fa6270 */
[----:B------:R-:W-:Y:S01]  /*7060*/  FSEL R61, R61, -INF , !P2 ;  /* 0xff8000003d3d7808 */ /* 0x000fe20005000000 */
[----:B------:R-:W4:Y:S01]  /*7070*/  I2F R17, R17 ;  /* 0x0000001100117306 */ /* 0x000f220000201400 */
[----:B------:R-:W-:Y:S02]  /*7080*/  FSEL R65, R65, -INF , !P4 ;  /* 0xff80000041417808 */ /* 0x000fe40006000000 */
[C---:B------:R-:W-:Y:S02]  /*7090*/  ISETP.GE.AND P2, PT, R18.reuse, R212, PT ;  /* 0x000000d41200720c */ /* 0x040fe40003f46270 */
[----:B------:R-:W-:Y:S02]  /*70a0*/  ISETP.GE.AND P4, PT, R18, R179, PT ;  /* 0x000000b31200720c */ /* 0x000fe40003f86270 */
[----:B------:R-:W-:Y:S01]  /*70b0*/  IADD3 R19, R166, 0xa9, RZ ;  /* 0x000000a9a6137810 */ /* 0x000fe20007ffe0ff */
[----:B------:R-:W5:Y:S01]  /*70c0*/  I2F R18, R18 ;  /* 0x0000001200127306 */ /* 0x000f620000201400 */
[----:B-1----:R-:W-:Y:S01]  /*70d0*/  FFMA.FTZ R64, R66, UR4, R128 ;  /* 0x0000000442407c23 */ /* 0x002fe20008010080 */
[----:B------:R-:W-:Y:S01]  /*70e0*/  IADD3 R2, R166, 0xb0, RZ ;  /* 0x000000b0a6027810 */ /* 0x000fe20007ffe0ff */
[----:B------:R-:W-:Y:S01]  /*70f0*/  FFMA.FTZ R66, R66, UR4, R130 ;  /* 0x0000000442427c23 */ /* 0x000fe20008010082 */
[----:B------:R-:W-:-:S02]  /*7100*/  FSEL R63, R63, -INF , !P0 ;  /* 0xff8000003f3f7808 */ /* 0x000fc40004000000 */
[-C--:B------:R-:W-:Y:S01]  /*7110*/  ISETP.GE.AND P0, PT, R19, R212.reuse, PT ;  /* 0x000000d41300720c */ /* 0x080fe20003f06270 */
[C---:B--2---:R-:W-:Y:S01]  /*7120*/  HMMA.16816.F32 R28, R192.reuse, R20, R100 ;  /* 0x00000014c01c723c */ /* 0x044fe20000001864 */
[----:B------:R-:W1:Y:S01]  /*7130*/  I2F R16, R19 ;  /* 0x0000001300107306 */ /* 0x000e620000201400 */
[C---:B----4-:R-:W-:Y:S01]  /*7140*/  FFMA.FTZ R67, R17.reuse, UR4, R129 ;  /* 0x0000000411437c23 */ /* 0x050fe20008010081 */
[----:B------:R-:W-:Y:S01]  /*7150*/  FSEL R66, R66, -INF , !P3 ;  /* 0xff80000042427808 */ /* 0x000fe20005800000 */
[----:B------:R-:W-:Y:S01]  /*7160*/  FFMA.FTZ R68, R17, UR4, R131 ;  /* 0x0000000411447c23 */ /* 0x000fe20008010083 */
[----:B------:R-:W-:Y:S02]  /*7170*/  IADD3 R17, R166, 0xb1, RZ ;  /* 0x000000b1a6117810 */ /* 0x000fe40007ffe0ff */
[----:B------:R-:W-:Y:S01]  /*7180*/  FSEL R67, R67, -INF , !P6 ;  /* 0xff80000043437808 */ /* 0x000fe20007000000 */
[----:B---3--:R-:W-:Y:S01]  /*7190*/  HMMA.16816.F32 R108, R192, R12, R108 ;  /* 0x0000000cc06c723c */ /* 0x008fe2000000186c */
[----:B-----5:R-:W-:Y:S01]  /*71a0*/  FFMA.FTZ R71, R18, UR4, R124 ;  /* 0x0000000412477c23 */ /* 0x020fe2000801007c */
[----:B------:R-:W-:Y:S01]  /*71b0*/  ISETP.GE.AND P3, PT, R2, R212, PT ;  /* 0x000000d40200720c */ /* 0x000fe20003f66270 */
[----:B------:R-:W-:Y:S01]  /*71c0*/  FFMA.FTZ R69, R18, UR4, R126 ;  /* 0x0000000412457c23 */ /* 0x000fe2000801007e */
[----:B------:R-:W-:Y:S01]  /*71d0*/  ISETP.GE.AND P6, PT, R2, R179, PT ;  /* 0x000000b30200720c */ /* 0x000fe20003fc6270 */
[----:B------:R-:W2:Y:S01]  /*71e0*/  I2F R25, R17 ;  /* 0x0000001100197306 */ /* 0x000ea20000201400 */
[----:B------:R-:W-:-:S02]  /*71f0*/  FSEL R64, R64, -INF , !P1 ;  /* 0xff80000040407808 */ /* 0x000fc40004800000 */
[----:B------:R-:W-:Y:S01]  /*7200*/  IADD3 R24, R166, 0xb8, RZ ;  /* 0x000000b8a6187810 */ /* 0x000fe20007ffe0ff */
[----:B-1----:R-:W-:Y:S01]  /*7210*/  FFMA.FTZ R70, R16, UR4, R125 ;  /* 0x0000000410467c23 */ /* 0x002fe2000801007d */
[----:B------:R-:W-:Y:S01]  /*7220*/  FSEL R68, R68, -INF , !P5 ;  /* 0xff80000044447808 */ /* 0x000fe20006800000 */
[----:B------:R-:W-:Y:S01]  /*7230*/  FFMA.FTZ R72, R16, UR4, R127 ;  /* 0x0000000410487c23 */ /* 0x000fe2000801007f */
[----:B------:R-:W-:Y:S01]  /*7240*/  FSEL R71, R71, -INF , !P2 ;  /* 0xff80000047477808 */ /* 0x000fe20005000000 */
[----:B------:R-:W1:Y:S01]  /*7250*/  I2F R2, R2 ;  /* 0x0000000200027306 */ /* 0x000e620000201400 */
[-C--:B------:R-:W-:Y:S01]  /*7260*/  ISETP.GE.AND P1, PT, R19, R179.reuse, PT ;  /* 0x000000b31300720c */ /* 0x080fe20003f26270 */
[----:B------:R-:W-:Y:S01]  /*7270*/  HMMA.16816.F32 R104, R192, R14, R104 ;  /* 0x0000000ec068723c */ /* 0x000fe20000001868 */
[C---:B------:R-:W-:Y:S02]  /*7280*/  ISETP.GE.AND P5, PT, R17.reuse, R212, PT ;  /* 0x000000d41100720c */ /* 0x040fe40003fa6270 */
[----:B------:R-:W-:-:S02]  /*7290*/  ISETP.GE.AND P2, PT, R17, R179, PT ;  /* 0x000000b31100720c */ /* 0x000fc40003f46270 */
[----:B------:R-:W-:Y:S01]  /*72a0*/  FSEL R69, R69, -INF , !P4 ;  /* 0xff80000045457808 */ /* 0x000fe20006000000 */
[C---:B--2---:R-:W-:Y:S01]  /*72b0*/  FFMA.FTZ R78, R25.reuse, UR4, R121 ;  /* 0x00000004194e7c23 */ /* 0x044fe20008010079 */
[----:B------:R-:W-:Y:S01]  /*72c0*/  FSEL R70, R70, -INF , !P0 ;  /* 0xff80000046467808 */ /* 0x000fe20004000000 */
[----:B------:R-:W-:Y:S01]  /*72d0*/  HMMA.16816.F32 R16, R112, R8, R92 ;  /* 0x000000087010723c */ /* 0x000fe2000000185c */
[C---:B------:R-:W-:Y:S01]  /*72e0*/  ISETP.GE.AND P4, PT, R24.reuse, R212, PT ;  /* 0x000000d41800720c */ /* 0x040fe20003f86270 */
[----:B------:R-:W-:Y:S01]  /*72f0*/  FFMA.FTZ R74, R25, UR4, R123 ;  /* 0x00000004194a7c23 */ /* 0x000fe2000801007b */
[----:B------:R-:W-:Y:S02]  /*7300*/  ISETP.GE.AND P0, PT, R24, R179, PT ;  /* 0x000000b31800720c */ /* 0x000fe40003f06270 */
[----:B------:R-:W2:Y:S01]  /*7310*/  I2F R24, R24 ;  /* 0x0000001800187306 */ /* 0x000ea20000201400 */
[----:B-1----:R-:W-:Y:S01]  /*7320*/  FFMA.FTZ R73, R2, UR4, R120 ;  /* 0x0000000402497c23 */ /* 0x002fe20008010078 */
[----:B------:R-:W-:Y:S01]  /*7330*/  IADD3 R8, R166, 0xb9, RZ ;  /* 0x000000b9a6087810 */ /* 0x000fe20007ffe0ff */
[----:B------:R-:W-:Y:S01]  /*7340*/  FFMA.FTZ R75, R2, UR4, R122 ;  /* 0x00000004024b7c23 */ /* 0x000fe2000801007a */
[----:B------:R-:W-:-:S02]  /*7350*/  FSEL R72, R72, -INF , !P1 ;  /* 0xff80000048487808 */ /* 0x000fc40004800000 */
[----:B------:R-:W-:Y:S02]  /*7360*/  FSEL R73, R73, -INF , !P3 ;  /* 0xff80000049497808 */ /* 0x000fe40005800000 */
[----:B------:R-:W1:Y:S01]  /*7370*/  I2F R9, R8 ;  /* 0x0000000800097306 */ /* 0x000e620000201400 */
[C---:B------:R-:W-:Y:S02]  /*7380*/  ISETP.GE.AND P1, PT, R8.reuse, R212, PT ;  /* 0x000000d40800720c */ /* 0x040fe40003f26270 */
[----:B------:R-:W-:Y:S02]  /*7390*/  ISETP.GE.AND P3, PT, R8, R179, PT ;  /* 0x000000b30800720c */ /* 0x000fe40003f66270 */
[----:B------:R-:W-:Y:S02]  /*73a0*/  IADD3 R12, R166, 0xc1, RZ ;  /* 0x000000c1a60c7810 */ /* 0x000fe40007ffe0ff */
[----:B------:R-:W-:Y:S01]  /*73b0*/  FSEL R75, R75, -INF , !P6 ;  /* 0xff8000004b4b7808 */ /* 0x000fe20007000000 */
[----:B--2---:R-:W-:Y:S01]  /*73c0*/  FFMA.FTZ R77, R24, UR4, R116 ;  /* 0x00000004184d7c23 */ /* 0x004fe20008010074 */
[----:B------:R-:W-:Y:S01]  /*73d0*/  FSEL R78, R78, -INF , !P5 ;  /* 0xff8000004e4e7808 */ /* 0x000fe20006800000 */
[----:B------:R-:W-:Y:S01]  /*73e0*/  FFMA.FTZ R92, R24, UR4, R118 ;  /* 0x00000004185c7c23 */ /* 0x000fe20008010076 */
[----:B------:R-:W-:-:S02]  /*73f0*/  IADD3 R24, R166, 0xc8, RZ ;  /* 0x000000c8a6187810 */ /* 0x000fc40007ffe0ff */
[----:B------:R-:W-:Y:S02]  /*7400*/  FSEL R74, R74, -INF , !P2 ;  /* 0xff8000004a4a7808 */ /* 0x000fe40005000000 */
[----:B------:R-:W-:Y:S01]  /*7410*/  FSEL R77, R77, -INF , !P4 ;  /* 0xff8000004d4d7808 */ /* 0x000fe20006000000 */
[C---:B-1----:R-:W-:Y:S01]  /*7420*/  FFMA.FTZ R94, R9.reuse, UR4, R117 ;  /* 0x00000004095e7c23 */ /* 0x042fe20008010075 */
[----:B------:R-:W-:Y:S01]  /*7430*/  IADD3 R8, R166, 0xc0, RZ ;  /* 0x000000c0a6087810 */ /* 0x000fe20007ffe0ff */
[----:B------:R1:W2:Y:S01]  /*7440*/  I2F R33, R24 ;  /* 0x0000001800217306 */ /* 0x0002a20000201400 */
[-C--:B------:R-:W-:Y:S01]  /*7450*/  ISETP.GE.AND P2, PT, R12, R212.reuse, PT ;  /* 0x000000d40c00720c */ /* 0x080fe20003f46270 */
[----:B------:R-:W-:Y:S01]  /*7460*/  FFMA.FTZ R79, R9, UR4, R119 ;  /* 0x00000004094f7c23 */ /* 0x000fe20008010077 */
[C---:B------:R-:W-:Y:S02]  /*7470*/  ISETP.GE.AND P6, PT, R8.reuse, R212, PT ;  /* 0x000000d40800720c */ /* 0x040fe40003fc6270 */
[----:B------:R-:W-:-:S02]  /*7480*/  ISETP.GE.AND P5, PT, R8, R179, PT ;  /* 0x000000b30800720c */ /* 0x000fc40003fa6270 */
[-C--:B------:R-:W-:Y:S01]  /*7490*/  ISETP.GE.AND P4, PT, R12, R179.reuse, PT ;  /* 0x000000b30c00720c */ /* 0x080fe20003f86270 */
[----:B------:R-:W3:Y:S01]  /*74a0*/  I2F R2, R8 ;  /* 0x0000000800027306 */ /* 0x000ee20000201400 */
[----:B------:R-:W-:Y:S02]  /*74b0*/  FSEL R92, R92, -INF , !P0 ;  /* 0xff8000005c5c7808 */ /* 0x000fe40004000000 */
[----:B------:R-:W-:Y:S02]  /*74c0*/  FSEL R94, R94, -INF , !P1 ;  /* 0xff8000005e5e7808 */ /* 0x000fe40004800000 */
[C---:B------:R-:W-:Y:S02]  /*74d0*/  ISETP.GE.AND P0, PT, R24.reuse, R212, PT ;  /* 0x000000d41800720c */ /* 0x040fe40003f06270 */
[----:B------:R-:W-:Y:S01]  /*74e0*/  ISETP.GE.AND P1, PT, R24, R179, PT ;  /* 0x000000b31800720c */ /* 0x000fe20003f26270 */
[----:B------:R4:W5:Y:S01]  /*74f0*/  I2F R8, R12 ;  /* 0x0000000c00087306 */ /* 0x0009620000201400 */
[----:B-1----:R-:W1:Y:S01]  /*7500*/  LDSM.16.M88.4 R24, [R165+0x7000] ;  /* 0x00700000a518783b */ /* 0x002e620000000200 */
[----:B------:R-:W-:Y:S01]  /*7510*/  IADD3 R9, R166, 0xc9, RZ ;  /* 0x000000c9a6097810 */ /* 0x000fe20007ffe0ff */
[----:B--2---:R-:W-:Y:S01]  /*7520*/  FFMA.FTZ R104, R33, UR4, R104 ;  /* 0x0000000421687c23 */ /* 0x004fe20008010068 */
[----:B------:R-:W-:-:S02]  /*7530*/  FSEL R79, R79, -INF , !P3 ;  /* 0xff8000004f4f7808 */ /* 0x000fc40005800000 */
[----:B------:R-:W-:Y:S01]  /*7540*/  ISETP.GE.AND P3, PT, R9, R212, PT ;  /* 0x000000d40900720c */ /* 0x000fe20003f66270 */
[C---:B---3--:R-:W-:Y:S01]  /*7550*/  FFMA.FTZ R93, R2.reuse, UR4, R108 ;  /* 0x00000004025d7c23 */ /* 0x048fe2000801006c */
[----:B------:R2:W3:Y:S01]  /*7560*/  I2F R32, R9 ;  /* 0x0000000900207306 */ /* 0x0004e20000201400 */
[----:B------:R-:W-:Y:S01]  /*7570*/  FFMA.FTZ R95, R2, UR4, R110 ;  /* 0x00000004025f7c23 */ /* 0x000fe2000801006e */
[----:B------:R-:W-:Y:S02]  /*7580*/  IADD3 R20, R166, 0xd1, RZ ;  /* 0x000000d1a6147810 */ /* 0x000fe40007ffe0ff */
[----:B------:R-:W-:Y:S02]  /*7590*/  FSEL R93, R93, -INF , !P6 ;  /* 0xff8000005d5d7808 */ /* 0x000fe40007000000 */
[----:B------:R-:W-:Y:S01]  /*75a0*/  ISETP.GE.AND P6, PT, R9, R179, PT ;  /* 0x000000b30900720c */ /* 0x000fe20003fc6270 */
[----:B----4-:R-:W4:Y:S01]  /*75b0*/  LDSM.16.M88.4 R12, [R234+0x7800] ;  /* 0x00780000ea0c783b */ /* 0x010f220000000200 */
[C---:B-----5:R-:W-:Y:S01]  /*75c0*/  FFMA.FTZ R100, R8.reuse, UR4, R109 ;  /* 0x0000000408647c23 */ /* 0x060fe2000801006d */
[----:B------:R-:W-:Y:S01]  /*75d0*/  FSEL R95, R95, -INF , !P5 ;  /* 0xff8000005f5f7808 */ /* 0x000fe20006800000 */
[----:B------:R-:W-:Y:S01]  /*75e0*/  FFMA.FTZ R111, R8, UR4, R111 ;  /* 0x00000004086f7c23 */ /* 0x000fe2000801006f */
[----:B------:R-:W5:Y:S01]  /*75f0*/  I2F R40, R20 ;  /* 0x0000001400287306 */ /* 0x000f620000201400 */
[----:B------:R-:W-:Y:S01]  /*7600*/  IADD3 R34, R166, 0xd8, RZ ;  /* 0x000000d8a6227810 */ /* 0x000fe20007ffe0ff */
[----:B------:R-:W-:-:S04]  /*7610*/  DEPBAR.LE SB0, 0x0 ;  /* 0x000080000000791a */ /* 0x000fc80000000000 */
[----:B--2---:R-:W-:Y:S01]  /*7620*/  IADD3 R9, R166, 0xd0, RZ ;  /* 0x000000d0a6097810 */ /* 0x004fe20007ffe0ff */
[----:B---3--:R-:W-:Y:S01]  /*7630*/  FFMA.FTZ R107, R32, UR4, R107 ;  /* 0x00000004206b7c23 */ /* 0x008fe2000801006b */
[----:B------:R-:W-:Y:S01]  /*7640*/  FSEL R100, R100, -INF , !P2 ;  /* 0xff80000064647808 */ /* 0x000fe20005000000 */
[----:B------:R-:W-:Y:S01]  /*7650*/  I2F R41, R34 ;  /* 0x0000002200297306 */ /* 0x000fe20000201400 */
[----:B------:R-:W-:Y:S01]  /*7660*/  BAR.SYNC.DEFER_BLOCKING 0x0 ;  /* 0x0000000000007b1d */ /* 0x000fe20000010000 */
[C---:B------:R-:W-:Y:S02]  /*7670*/  ISETP.GE.AND P5, PT, R9.reuse, R212, PT ;  /* 0x000000d40900720c */ /* 0x040fe40003fa6270 */
[----:B------:R-:W-:Y:S02]  /*7680*/  ISETP.GE.AND P2, PT, R9, R179, PT ;  /* 0x000000b30900720c */ /* 0x000fe40003f46270 */
[----:B------:R-:W-:Y:S01]  /*7690*/  IADD3 R43, R166, 0xd9, RZ ;  /* 0x000000d9a62b7810 */ /* 0x000fe20007ffe0ff */
[C---:B-----5:R-:W-:Y:S01]  /*76a0*/  FFMA.FTZ R29, R40.reuse, UR4, R29 ;  /* 0x00000004281d7c23 */ /* 0x060fe2000801001d */
[----:B------:R2:W3:Y:S01]  /*76b0*/  I2F R2, R9 ;  /* 0x0000000900027306 */ /* 0x0004e20000201400 */
[----:B------:R-:W-:Y:S01]  /*76c0*/  FFMA.FTZ R31, R40, UR4, R31 ;  /* 0x00000004281f7c23 */ /* 0x000fe2000801001f */
[----:B-1----:R-:W-:Y:S06]  /*76d0*/  HMMA.16816.F32 R16, R192, R24, R16 ;  /* 0x00000018c010723c */ /* 0x002fec0000001810 */
[----:B------:R-:W-:Y:S01]  /*76e0*/  I2F R42, R43 ;  /* 0x0000002b002a7306 */ /* 0x000fe20000201400 */
[----:B------:R-:W-:Y:S01]  /*76f0*/  IADD3 R25, R166, 0xe1, RZ ;  /* 0x000000e1a6197810 */ /* 0x000fe20007ffe0ff */
[----:B--2---:R-:W-:Y:S01]  /*7700*/  HMMA.16816.F32 R8, R112, R10, R88 ;  /* 0x0000000a7008723c */ /* 0x004fe20000001858 */
[----:B---3--:R-:W-:-:S05]  /*7710*/  FFMA.FTZ R28, R2, UR4, R28 ;  /* 0x00000004021c7c23 */ /* 0x008fca000801001c */
[----:B------:R-:W1:Y:S01]  /*7720*/  I2F R24, R25 ;  /* 0x0000001900187306 */ /* 0x000e620000201400 */
[----:B------:R-:W-:Y:S01]  /*7730*/  FFMA.FTZ R30, R2, UR4, R30 ;  /* 0x00000004021e7c23 */ /* 0x000fe2000801001e */
[----:B------:R-:W-:Y:S01]  /*7740*/  FSEL R88, R111, -INF , !P4 ;  /* 0xff8000006f587808 */ /* 0x000fe20006000000 */
[----:B------:R-:W-:Y:S01]  /*7750*/  FFMA.FTZ R90, R33, UR4, R106 ;  /* 0x00000004215a7c23 */ /* 0x000fe2000801006a */
[----:B------:R-:W-:Y:S01]  /*7760*/  FSEL R89, R104, -INF , !P0 ;  /* 0xff80000068597808 */ /* 0x000fe20004000000 */
[----:B------:R-:W-:Y:S01]  /*7770*/  FFMA.FTZ R91, R32, UR4, R105 ;  /* 0x00000004205b7c23 */ /* 0x000fe20008010069 */
[C---:B------:R-:W-:Y:S02]  /*7780*/  ISETP.GE.AND P4, PT, R20.reuse, R212, PT ;  /* 0x000000d41400720c */ /* 0x040fe40003f86270 */
[----:B------:R-:W-:Y:S02]  /*7790*/  ISETP.GE.AND P0, PT, R20, R179, PT ;  /* 0x000000b31400720c */ /* 0x000fe40003f06270 */
[----:B------:R-:W-:Y:S01]  /*77a0*/  HMMA.16816.F32 R20, R192, R22, R96 ;  /* 0x00000016c014723c */ /* 0x000fe20000001860 */
[----:B------:R-:W-:-:S02]  /*77b0*/  FSEL R90, R90, -INF , !P1 ;  /* 0xff8000005a5a7808 */ /* 0x000fc40004800000 */
[----:B------:R-:W-:Y:S01]  /*77c0*/  FSEL R91, R91, -INF , !P3 ;  /* 0xff8000005b5b7808 */ /* 0x000fe20005800000 */
[----:B-1----:R-:W-:Y:S01]  /*77d0*/  FFMA.FTZ R19, R24, UR4, R19 ;  /* 0x0000000418137c23 */ /* 0x002fe20008010013 */
[C---:B------:R-:W-:Y:S02]  /*77e0*/  ISETP.GE.AND P1, PT, R34.reuse, R212, PT ;  /* 0x000000d42200720c */ /* 0x040fe40003f26270 */
[----:B------:R-:W-:Y:S01]  /*77f0*/  ISETP.GE.AND P3, PT, R34, R179, PT ;  /* 0x000000b32200720c */ /* 0x000fe20003f66270 */
[----:B------:R-:W-:Y:S01]  /*7800*/  FFMA.FTZ R96, R24, UR4, R17 ;  /* 0x0000000418607c23 */ /* 0x000fe20008010011 */
[----:B----4-:R-:W-:Y:S01]  /*7810*/  HMMA.16816.F32 R32, R112, R12, R84 ;  /* 0x0000000c7020723c */ /* 0x010fe20000001854 */
[----:B------:R-:W-:-:S06]  /*7820*/  IADD3 R17, R166, 0xf1, RZ ;  /* 0x000000f1a6117810 */ /* 0x000fcc0007ffe0ff */
[----:B------:R-:W-:Y:S01]  /*7830*/  IADD3 R12, R166, 0xe0, RZ ;  /* 0x000000e0a60c7810 */ /* 0x000fe20007ffe0ff */
[----:B------:R-:W-:Y:S01]  /*7840*/  HMMA.16816.F32 R8, R192, R26, R8 ;  /* 0x0000001ac008723c */ /* 0x000fe20000001808 */
[----:B------:R-:W-:Y:S02]  /*7850*/  FSEL R84, R30, -INF , !P2 ;  /* 0xff8000001e547808 */ /* 0x000fe40005000000 */
[----:B------:R-:W1:Y:S01]  /*7860*/  I2F R2, R12 ;  /* 0x0000000c00027306 */ /* 0x000e620000201400 */
[----:B------:R-:W-:Y:S02]  /*7870*/  FSEL R86, R29, -INF , !P4 ;  /* 0xff8000001d567808 */ /* 0x000fe40006000000 */
[C---:B------:R-:W-:Y:S01]  /*7880*/  ISETP.GE.AND P2, PT, R12.reuse, R212, PT ;  /* 0x000000d40c00720c */ /* 0x040fe20003f46270 */
[C---:B------:R-:W-:Y:S01]  /*7890*/  FFMA.FTZ R20, R41.reuse, UR4, R20 ;  /* 0x0000000429147c23 */ /* 0x040fe20008010014 */
[----:B------:R-:W-:Y:S01]  /*78a0*/  ISETP.GE.AND P4, PT, R12, R179, PT ;  /* 0x000000b30c00720c */ /* 0x000fe20003f86270 */
[----:B------:R-:W-:Y:S01]  /*78b0*/  FFMA.FTZ R98, R42, UR4, R21 ;  /* 0x000000042a627c23 */ /* 0x000fe20008010015 */
[----:B------:R-:W-:Y:S01]  /*78c0*/  FSEL R87, R28, -INF , !P5 ;  /* 0xff8000001c577808 */ /* 0x000fe20006800000 */
[----:B------:R-:W-:Y:S01]  /*78d0*/  FFMA.FTZ R22, R41, UR4, R22 ;  /* 0x0000000429167c23 */ /* 0x000fe20008010016 */
[----:B------:R-:W-:Y:S01]  /*78e0*/  IADD3 R28, R166, 0xe8, RZ ;  /* 0x000000e8a61c7810 */ /* 0x000fe20007ffe0ff */
[----:B------:R-:W-:Y:S01]  /*78f0*/  FFMA.FTZ R23, R42, UR4, R23 ;  /* 0x000000042a177c23 */ /* 0x000fe20008010017 */
[----:B------:R-:W-:-:S02]  /*7900*/  FSEL R99, R20, -INF , !P1 ;  /* 0xff80000014637808 */ /* 0x000fc40004800000 */
[----:B------:R-:W2:Y:S01]  /*7910*/  I2F R20, R28 ;  /* 0x0000001c00147306 */ /* 0x000ea20000201400 */
[----:B------:R-:W-:Y:S01]  /*7920*/  HMMA.16816.F32 R32, R192, R36, R32 ;  /* 0x00000024c020723c */ /* 0x000fe20000001820 */
[----:B------:R-:W-:Y:S01]  /*7930*/  ISETP.GE.AND P1, PT, R25, R179, PT ;  /* 0x000000b31900720c */ /* 0x000fe20003f26270 */
[----:B-1----:R-:W-:Y:S01]  /*7940*/  FFMA.FTZ R97, R2, UR4, R16 ;  /* 0x0000000402617c23 */ /* 0x002fe20008010010 */
[----:B------:R-:W-:Y:S01]  /*7950*/  IADD3 R16, R166, 0xf0, RZ ;  /* 0x000000f0a6107810 */ /* 0x000fe20007ffe0ff */
[----:B------:R-:W-:Y:S01]  /*7960*/  FFMA.FTZ R18, R2, UR4, R18 ;  /* 0x0000000402127c23 */ /* 0x000fe20008010012 */
[----:B------:R-:W-:Y:S02]  /*7970*/  FSEL R85, R107, -INF , !P6 ;  /* 0xff8000006b557808 */ /* 0x000fe40007000000 */
[----:B------:R-:W1:Y:S01]  /*7980*/  I2F R2, R16 ;  /* 0x0000001000027306 */ /* 0x000e620000201400 */
[----:B------:R-:W-:Y:S01]  /*7990*/  HMMA.16816.F32 R12, R112, R14, R80 ;  /* 0x0000000e700c723c */ /* 0x000fe20000001850 */
[----:B------:R-:W-:-:S02]  /*79a0*/  ISETP.GE.AND P6, PT, R43, R212, PT ;  /* 0x000000d42b00720c */ /* 0x000fc40003fc6270 */
[----:B------:R-:W-:Y:S02]  /*79b0*/  FSEL R104, R19, -INF , !P1 ;  /* 0xff80000013687808 */ /* 0x000fe40004800000 */
[----:B------:R-:W-:Y:S02]  /*79c0*/  FSEL R98, R98, -INF , !P6 ;  /* 0xff80000062627808 */ /* 0x000fe40007000000 */
[----:B------:R-:W-:Y:S01]  /*79d0*/  FSEL R83, R31, -INF , !P0 ;  /* 0xff8000001f537808 */ /* 0x000fe20004000000 */
[C---:B--2---:R-:W-:Y:S01]  /*79e0*/  FFMA.FTZ R10, R20.reuse, UR4, R10 ;  /* 0x00000004140a7c23 */ /* 0x044fe2000801000a */
[----:B------:R-:W-:Y:S01]  /*79f0*/  ISETP.GE.AND P0, PT, R25, R212, PT ;  /* 0x000000d41900720c */ /* 0x000fe20003f06270 */
[----:B------:R-:W-:Y:S01]  /*7a00*/  FFMA.FTZ R107, R20, UR4, R8 ;  /* 0x00000004146b7c23 */ /* 0x000fe20008010008 */
[----:B------:R-:W-:Y:S02]  /*7a10*/  IADD3 R25, R166, 0xe9, RZ ;  /* 0x000000e9a6197810 */ /* 0x000fe40007ffe0ff */
[----:B------:R-:W-:-:S02]  /*7a20*/  FSEL R80, R18, -INF , !P4 ;  /* 0xff80000012507808 */ /* 0x000fc40006000000 */
[----:B------:R-:W-:Y:S01]  /*7a30*/  FSEL R96, R96, -INF , !P0 ;  /* 0xff80000060607808 */ /* 0x000fe20004000000 */
[----:B------:R-:W2:Y:S01]  /*7a40*/  I2F R21, R25 ;  /* 0x0000001900157306 */ /* 0x000ea20000201400 */
[----:B------:R-:W-:Y:S01]  /*7a50*/  ISETP.GE.AND P4, PT, R16, R212, PT ;  /* 0x000000d41000720c */ /* 0x000fe20003f86270 */
[----:B-1----:R-:W-:Y:S01]  /*7a60*/  FFMA.FTZ R32, R2, UR4, R32 ;  /* 0x0000000402207c23 */ /* 0x002fe20008010020 */
[-C--:B------:R-:W-:Y:S01]  /*7a70*/  ISETP.GE.AND P0, PT, R16, R179.reuse, PT ;  /* 0x000000b31000720c */ /* 0x080fe20003f06270 */
[----:B------:R-:W-:Y:S01]  /*7a80*/  FFMA.FTZ R34, R2, UR4, R34 ;  /* 0x0000000402227c23 */ /* 0x000fe20008010022 */
[----:B------:R-:W-:Y:S02]  /*7a90*/  ISETP.GE.AND P6, PT, R28, R179, PT ;  /* 0x000000b31c00720c */ /* 0x000fe40003fc6270 */
[----:B------:R-:W-:Y:S01]  /*7aa0*/  IADD3 R18, R166, 0xf8, RZ ;  /* 0x000000f8a6127810 */ /* 0x000fe20007ffe0ff */
[----:B------:R-:W1:Y:S01]  /*7ab0*/  I2F R16, R17 ;  /* 0x0000001100107306 */ /* 0x000e620000201400 */
[----:B------:R-:W-:Y:S01]  /*7ac0*/  HMMA.16816.F32 R12, R192, R38, R12 ;  /* 0x00000026c00c723c */ /* 0x000fe2000000180c */
[----:B------:R-:W-:-:S02]  /*7ad0*/  FSEL R103, R10, -INF , !P6 ;  /* 0xff8000000a677808 */ /* 0x000fc40007000000 */
[CC--:B------:R-:W-:Y:S02]  /*7ae0*/  ISETP.GE.AND P6, PT, R166.reuse, R212.reuse, PT ;  /* 0x000000d4a600720c */ /* 0x0c0fe40003fc6270 */
[----:B------:R-:W-:Y:S01]  /*7af0*/  IADD3 R166, R166, 0xf9, RZ ;  /* 0x000000f9a6a67810 */ /* 0x000fe20007ffe0ff */
[----:B--2---:R-:W-:Y:S01]  /*7b00*/  FFMA.FTZ R106, R21, UR4, R9 ;  /* 0x00000004156a7c23 */ /* 0x004fe20008010009 */
[----:B------:R-:W2:Y:S01]  /*7b10*/  I2F R8, R18 ;  /* 0x0000001200087306 */ /* 0x000ea20000201400 */
[----:B------:R-:W-:Y:S01]  /*7b20*/  ISETP.GE.AND P1, PT, R17, R212, PT ;  /* 0x000000d41100720c */ /* 0x000fe20003f26270 */
[----:B------:R-:W-:Y:S01]  /*7b30*/  FFMA.FTZ R11, R21, UR4, R11 ;  /* 0x00000004150b7c23 */ /* 0x000fe2000801000b */
[----:B------:R-:W-:Y:S02]  /*7b40*/  ISETP.GE.AND P5, PT, R43, R179, PT ;  /* 0x000000b32b00720c */ /* 0x000fe40003fa6270 */
[----:B------:R-:W-:Y:S01]  /*7b50*/  FSEL R82, R22, -INF , !P3 ;  /* 0xff80000016527808 */ /* 0x000fe20005800000 */
[----:B-1----:R-:W-:-:S02]  /*7b60*/  FFMA.FTZ R33, R16, UR4, R33 ;  /* 0x0000000410217c23 */ /* 0x002fc40008010021 */
[----:B------:R-:W1:Y:S01]  /*7b70*/  I2F R9, R166 ;  /* 0x000000a600097306 */ /* 0x000e620000201400 */
[----:B------:R-:W-:Y:S01]  /*7b80*/  FSEL R81, R23, -INF , !P5 ;  /* 0xff80000017517808 */ /* 0x000fe20006800000 */
[----:B------:R-:W-:Y:S01]  /*7b90*/  FFMA.FTZ R35, R16, UR4, R35 ;  /* 0x0000000410237c23 */ /* 0x000fe20008010023 */
[----:B------:R-:W-:Y:S02]  /*7ba0*/  FSEL R97, R97, -INF , !P2 ;  /* 0xff80000061617808 */ /* 0x000fe40005000000 */
[----:B------:R-:W-:Y:S02]  /*7bb0*/  FSEL R112, R33, -INF , !P1 ;  /* 0xff80000021707808 */ /* 0x000fe40004800000 */
[----:B------:R-:W-:Y:S02]  /*7bc0*/  PLOP3.LUT P1, PT, PT, PT, UP0, 0x80, 0x0 ;  /* 0x000000000000781c */ /* 0x000fe40003f2f008 */
[----:B--2---:R-:W-:Y:S01]  /*7bd0*/  FFMA.FTZ R12, R8, UR4, R12 ;  /* 0x00000004080c7c23 */ /* 0x004fe2000801000c */
[-C--:B------:R-:W-:Y:S01]  /*7be0*/  ISETP.GE.AND P3, PT, R28, R212.reuse, PT ;  /* 0x000000d41c00720c */ /* 0x080fe20003f66270 */
[----:B------:R-:W-:Y:S01]  /*7bf0*/  FFMA.FTZ R14, R8, UR4, R14 ;  /* 0x00000004080e7c23 */ /* 0x000fe2000801000e */
[----:B------:R-:W-:-:S02]  /*7c00*/  ISETP.GE.AND P5, PT, R25, R212, PT ;  /* 0x000000d41900720c */ /* 0x000fc40003fa6270 */
[----:B------:R-:W-:Y:S02]  /*7c10*/  ISETP.GE.AND P2, PT, R25, R179, PT ;  /* 0x000000b31900720c */ /* 0x000fe40003f46270 */
[----:B------:R-:W-:Y:S01]  /*7c20*/  FSEL R107, R107, -INF , !P3 ;  /* 0xff8000006b6b7808 */ /* 0x000fe20005800000 */
[C---:B-1----:R-:W-:Y:S01]  /*7c30*/  FFMA.FTZ R13, R9.reuse, UR4, R13 ;  /* 0x00000004090d7c23 */ /* 0x042fe2000801000d */
[----:B------:R-:W-:Y:S01]  /*7c40*/  FSEL R106, R106, -INF , !P5 ;  /* 0xff8000006a6a7808 */ /* 0x000fe20006800000 */
[----:B------:R-:W-:Y:S01]  /*7c50*/  FFMA.FTZ R15, R9, UR4, R15 ;  /* 0x00000004090f7c23 */ /* 0x000fe2000801000f */
        /* <DEDUP_REMOVED lines=9> */
[----:B------:R-:W-:Y:S02]  /*7cf0*/  FSEL R109, R35, -INF , !P3 ;  /* 0xff800000236d7808 */ /* 0x000fe40005800000 */
[----:B------:R-:W-:Y:S02]  /*7d00*/  FSEL R111, R12, -INF , !P5 ;  /* 0xff8000000c6f7808 */ /* 0x000fe40006800000 */
[----:B------:R-:W-:Y:S02]  /*7d10*/  FSEL R108, R14, -INF , !P2 ;  /* 0xff8000000e6c7808 */ /* 0x000fe40005000000 */
[----:B------:R-:W-:Y:S02]  /*7d20*/  FSEL R110, R13, -INF , !P4 ;  /* 0xff8000000d6e7808 */ /* 0x000fe40006000000 */
        /* <DEDUP_REMOVED lines=75> */
.L_x_3545:
[----:B------:R-:W-:-:S04]  /*81e0*/  ULEA UR6, -UR10, URZ, 0x8 ;  /* 0x0000003f0a067291 */ /* 0x000fc8000f8e413f */
[----:B------:R-:W-:Y:S02]  /*81f0*/  USHF.R.S32.HI UR7, URZ, 0x1f, UR6 ;  /* 0x0000001f3f077899 */ /* 0x000fe40008011406 */
[----:B------:R-:W-:-:S04]  /*8200*/  MOV R17, UR6 ;  /* 0x0000000600117c02 */ /* 0x000fc80008000f00 */
[----:B------:R-:W-:Y:S02]  /*8210*/  MOV R16, UR7 ;  /* 0x0000000700107c02 */ /* 0x000fe40008000f00 */
.L_x_3546:
        /* <DEDUP_REMOVED lines=212> */
.L_x_3548:
[----:B------:R-:W-:Y:S05]  /*8f60*/  BSYNC B0 ;  /* 0x0000000000007941 */ /* 0x000fea0003800000 */
.L_x_3547:
[----:B------:R-:W0:Y:S01]  /*8f70*/  LDGDEPBAR ;  /* 0x00000000000079af */ /* 0x000e220000000000 */
[----:B------:R-:W-:-:S04]  /*8f80*/  IADD3 R178, P0, R17, R178, RZ ;  /* 0x000000b211b27210 */ /* 0x000fc80007f1e0ff */
[----:B------:R-:W-:Y:S02]  /*8f90*/  IADD3.X R164, R16, R164, RZ, P0, !PT ;  /* 0x000000a410a47210 */ /* 0x000fe400007fe4ff */
.L_x_3544:
        /* <DEDUP_REMOVED lines=126> */
[----:B-1----:R-:W1:Y:S04]  /*9780*/  SHFL.BFLY PT, R10, R2, 0x2, 0x1f ;  /* 0x0c401f00020a7f89 */ /* 0x002e6800000e0000 */
[----:B------:R-:W2:Y:S01]  /*9790*/  SHFL.BFLY PT, R9, R8, 0x2, 0x1f ;  /* 0x0c401f0008097f89 */ /* 0x000ea200000e0000 */
[----:B-1----:R-:W-:Y:S02]  /*97a0*/  FMNMX.FTZ R10, R2, R10, !PT ;  /* 0x0000000a020a7209 */ /* 0x002fe40007810000 */
        /* <DEDUP_REMOVED lines=20> */
[--C-:B------:R-:W-:Y:S01]  /*98f0*/  FFMA.FTZ R121, R232, c[0x0][0x23c], -R113.reuse ;  /* 0x00008f00e8797a23 */ /* 0x100fe20000010871 */
[----:B------:R-:W-:Y:S01]  /*9900*/  SHF.L.U32 R232, R4, 0x1, RZ ;  /* 0x0000000104e87819 */ /* 0x000fe200000006ff */
[--C-:B------:R-:W-:Y:S02]  /*9910*/  FFMA.FTZ R4, R228, c[0x0][0x23c], -R113.reuse ;  /* 0x00008f00e4047a23 */ /* 0x100fe40000010871 */
[--C-:B------:R-:W-:Y:S01]  /*9920*/  FFMA.FTZ R120, R229, c[0x0][0x23c], -R113.reuse ;  /* 0x00008f00e5787a23 */ /* 0x100fe20000010871 */
[-C--:B------:R-:W-:Y:S01]  /*9930*/  LEA R228, R3, R232.reuse, 0x1 ;  /* 0x000000e803e47211 */ /* 0x080fe200078e08ff */
[----:B------:R-:W2:Y:S01]  /*9940*/  LDSM.16.MT88.4 R12, [R232+0xa000] ;  /* 0x00a00000e80c783b */ /* 0x000ea20000004200 */
[C---:B------:R-:W-:Y:S01]  /*9950*/  LEA R229, R231.reuse, R232, 0x1 ;  /* 0x000000e8e7e57211 */ /* 0x040fe200078e08ff */
[----:B------:R-:W-:Y:S01]  /*9960*/  FFMA.FTZ R119, R242, c[0x0][0x23c], -R113 ;  /* 0x00008f00f2777a23 */ /* 0x000fe20000010871 */
[----:B------:R-:W-:Y:S01]  /*9970*/  LEA R227, R231, R228, 0x1 ;  /* 0x000000e4e7e37211 */ /* 0x000fe200078e08ff */
[----:B------:R-:W-:Y:S01]  /*9980*/  LDSM.16.MT88.4 R32, [R228+0xa000] ;  /* 0x00a00000e420783b */ /* 0x000fe20000004200 */
[----:B------:R-:W-:Y:S01]  /*9990*/  MUFU.EX2 R115, R115 ;  /* 0x0000007300737308 */ /* 0x000fe20000000800 */
[----:B------:R-:W-:-:S02]  /*99a0*/  FFMA.FTZ R125, R218, c[0x0][0x23c], -R118 ;  /* 0x00008f00da7d7a23 */ /* 0x000fc40000010876 */
[----:B------:R-:W3:Y:S01]  /*99b0*/  LDSM.16.MT88.4 R40, [R229+0xa000] ;  /* 0x00a00000e528783b */ /* 0x000ee20000004200 */
[----:B-1----:R-:W-:Y:S01]  /*99c0*/  F2FP.PACK_AB R24, R116, R117 ;  /* 0x000000757418723e */ /* 0x002fe200000000ff */
[--C-:B------:R-:W-:Y:S02]  /*99d0*/  FFMA.FTZ R124, R217, c[0x0][0x23c], -R113.reuse ;  /* 0x00008f00d97c7a23 */ /* 0x100fe40000010871 */
[----:B------:R-:W1:Y:S01]  /*99e0*/  LDSM.16.MT88.4 R44, [R227+0xa000] ;  /* 0x00a00000e32c783b */ /* 0x000e620000004200 */
[----:B------:R-:W4:Y:S01]  /*99f0*/  MUFU.EX2 R114, R114 ;  /* 0x0000007200727308 */ /* 0x000f220000000800 */
[--C-:B------:R-:W-:Y:S02]  /*9a00*/  FFMA.FTZ R123, R216, c[0x0][0x23c], -R113.reuse ;  /* 0x00008f00d87b7a23 */ /* 0x100fe40000010871 */
[----:B------:R-:W5:Y:S01]  /*9a10*/  LDSM.16.MT88.4 R20, [R232+0xa800] ;  /* 0x00a80000e814783b */ /* 0x000f620000004200 */
[--C-:B------:R-:W-:Y:S02]  /*9a20*/  FFMA.FTZ R122, R215, c[0x0][0x23c], -R113.reuse ;  /* 0x00008f00d77a7a23 */ /* 0x100fe40000010871 */
[----:B------:R-:W-:Y:S01]  /*9a30*/  FFMA.FTZ R3, R214, c[0x0][0x23c], -R113 ;  /* 0x00008f00d6037a23 */ /* 0x000fe20000010871 */
[----:B------:R-:W1:Y:S01]  /*9a40*/  LDSM.16.MT88.4 R56, [R229+0xa800] ;  /* 0x00a80000e538783b */ /* 0x000e620000004200 */
[----:B------:R-:W-:Y:S01]  /*9a50*/  MUFU.EX2 R121, R121 ;  /* 0x0000007900797308 */ /* 0x000fe20000000800 */
[--C-:B------:R-:W-:Y:S01]  /*9a60*/  FFMA.FTZ R130, R213, c[0x0][0x23c], -R118.reuse ;  /* 0x00008f00d5827a23 */ /* 0x100fe20000010876 */
[----:B------:R-:W-:Y:S01]  /*9a70*/  LEA R213, P0, R178, c[0x0][0x168], 0x1 ;  /* 0x00005a00b2d57a11 */ /* 0x000fe200078008ff */
[----:B------:R-:W1:Y:S01]  /*9a80*/  LDSM.16.MT88.4 R52, [R228+0xa800] ;  /* 0x00a80000e434783b */ /* 0x000e620000004200 */
[----:B------:R-:W-:-:S02]  /*9a90*/  FFMA.FTZ R129, R211, c[0x0][0x23c], -R118 ;  /* 0x00008f00d3817a23 */ /* 0x000fc40000010876 */
[--C-:B------:R-:W-:Y:S01]  /*9aa0*/  FFMA.FTZ R131, R210, c[0x0][0x23c], -R118.reuse ;  /* 0x00008f00d2837a23 */ /* 0x100fe20000010876 */
[----:B------:R-:W1:Y:S01]  /*9ab0*/  LDSM.16.MT88.4 R48, [R227+0xa800] ;  /* 0x00a80000e330783b */ /* 0x000e620000004200 */
[----:B------:R-:W2:Y:S01]  /*9ac0*/  MUFU.EX2 R120, R120 ;  /* 0x0000007800787308 */ /* 0x000ea20000000800 */
[----:B----4-:R-:W-:Y:S01]  /*9ad0*/  F2FP.PACK_AB R26, R114, R115 ;  /* 0x00000073721a723e */ /* 0x010fe200000000ff */
[----:B------:R-:W-:Y:S01]  /*9ae0*/  FFMA.FTZ R132, R209, c[0x0][0x23c], -R118 ;  /* 0x00008f00d1847a23 */ /* 0x000fe20000010876 */
[----:B------:R-:W-:Y:S01]  /*9af0*/  MOV R246, R213 ;  /* 0x000000d500f67202 */ /* 0x000fe20000000f00 */
        /* <DEDUP_REMOVED lines=12> */
[----:B------:R-:W-:Y:S01]  /*9bc0*/  MUFU.EX2 R128, R128 ;  /* 0x0000008000807308 */ /* 0x000fe20000000800 */
[--C-:B------:R-:W-:Y:S02]  /*9bd0*/  FFMA.FTZ R144, R144, c[0x0][0x23c], -R113.reuse ;  /* 0x00008f0090907a23 */ /* 0x100fe40000010871 */
[--C-:B------:R-:W-:Y:S02]  /*9be0*/  FFMA.FTZ R145, R145, c[0x0][0x23c], -R113.reuse ;  /* 0x00008f0091917a23 */ /* 0x100fe40000010871 */
[----:B------:R-:W-:Y:S02]  /*9bf0*/  FFMA.FTZ R146, R146, c[0x0][0x23c], -R113 ;  /* 0x00008f0092927a23 */ /* 0x000fe40000010871 */
[--C-:B------:R-:W-:Y:S01]  /*9c00*/  FFMA.FTZ R148, R148, c[0x0][0x23c], -R118.reuse ;  /* 0x00008f0094947a23 */ /* 0x100fe20000010876 */
[----:B----4-:R-:W-:Y:S01]  /*9c10*/  F2FP.PACK_AB R27, R4, R119 ;  /* 0x00000077041b723e */ /* 0x010fe200000000ff */
[----:B------:R-:W2:Y:S01]  /*9c20*/  MUFU.EX2 R127, R127 ;  /* 0x0000007f007f7308 */ /* 0x000ea20000000800 */
        /* <DEDUP_REMOVED lines=8> */
[----:B------:R-:W-:Y:S01]  /*9cb0*/  FFMA.FTZ R155, R155, c[0x0][0x23c], -R113 ;  /* 0x00008f009b9b7a23 */ /* 0x000fe20000010871 */
[----:B------:R-:W-:Y:S01]  /*9cc0*/  HMMA.16816.F32 R12, R24, R14, RZ ;  /* 0x0000000e180c723c */ /* 0x000fe200000018ff */
[--C-:B------:R-:W-:Y:S01]  /*9cd0*/  FFMA.FTZ R157, R157, c[0x0][0x23c], -R118.reuse ;  /* 0x00008f009d9d7a23 */ /* 0x100fe20000010876 */
[----:B------:R-:W-:Y:S01]  /*9ce0*/  MUFU.EX2 R125, R125 ;  /* 0x0000007d007d7308 */ /* 0x000fe20000000800 */
[----:B------:R-:W-:-:S02]  /*9cf0*/  FFMA.FTZ R156, R156, c[0x0][0x23c], -R118 ;  /* 0x00008f009c9c7a23 */ /* 0x000fc40000010876 */
[--C-:B------:R-:W-:Y:S02]  /*9d00*/  FFMA.FTZ R158, R158, c[0x0][0x23c], -R118.reuse ;  /* 0x00008f009e9e7a23 */ /* 0x100fe40000010876 */
[--C-:B------:R-:W-:Y:S01]  /*9d10*/  FFMA.FTZ R160, R160, c[0x0][0x23c], -R118.reuse ;  /* 0x00008f00a0a07a23 */ /* 0x100fe20000010876 */
[C---:B---3--:R-:W-:Y:S01]  /*9d20*/  HMMA.16816.F32 R8, R24.reuse, R40, RZ ;  /* 0x000000281808723c */ /* 0x048fe200000018ff */
[--C-:B------:R-:W-:Y:S01]  /*9d30*/  FFMA.FTZ R162, R162, c[0x0][0x23c], -R113.reuse ;  /* 0x00008f00a2a27a23 */ /* 0x100fe20000010871 */
[----:B------:R-:W-:Y:S01]  /*9d40*/  MUFU.EX2 R124, R124 ;  /* 0x0000007c007c7308 */ /* 0x000fe20000000800 */
[--C-:B------:R-:W-:Y:S02]  /*9d50*/  FFMA.FTZ R169, R169, c[0x0][0x23c], -R113.reuse ;  /* 0x00008f00a9a97a23 */ /* 0x100fe40000010871 */
[--C-:B------:R-:W-:Y:S02]  /*9d60*/  FFMA.FTZ R171, R171, c[0x0][0x23c], -R113.reuse ;  /* 0x00008f00abab7a23 */ /* 0x100fe40000010871 */
[----:B------:R-:W-:Y:S01]  /*9d70*/  FFMA.FTZ R174, R201, c[0x0][0x23c], -R113 ;  /* 0x00008f00c9ae7a23 */ /* 0x000fe20000010871 */
        /* <DEDUP_REMOVED lines=14> */
[----:B------:R-:W4:Y:S01]  /*9e60*/  MUFU.EX2 R3, R3 ;  /* 0x0000000300037308 */ /* 0x000f220000000800 */
[----:B------:R-:W-:-:S02]  /*9e70*/  FFMA.FTZ R194, R197, c[0x0][0x23c], -R118 ;  /* 0x00008f00c5c27a23 */ /* 0x000fc40000010876 */
[--C-:B------:R-:W-:Y:S02]  /*9e80*/  FFMA.FTZ R195, R196, c[0x0][0x23c], -R118.reuse ;  /* 0x00008f00c4c37a23 */ /* 0x100fe40000010876 */
[----:B------:R-:W-:Y:S01]  /*9e90*/  FFMA.FTZ R190, R190, c[0x0][0x23c], -R118 ;  /* 0x00008f00bebe7a23 */ /* 0x000fe20000010876 */
[C---:B-1----:R-:W-:Y:S01]  /*9ea0*/  HMMA.16816.F32 R28, R24.reuse, R44, RZ ;  /* 0x0000002c181c723c */ /* 0x042fe200000018ff */
[--C-:B------:R-:W-:Y:S01]  /*9eb0*/  FFMA.FTZ R188, R188, c[0x0][0x23c], -R113.reuse ;  /* 0x00008f00bcbc7a23 */ /* 0x100fe20000010871 */
[----:B------:R-:W-:Y:S01]  /*9ec0*/  MUFU.EX2 R130, R130 ;  /* 0x0000008200827308 */ /* 0x000fe20000000800 */
[--C-:B------:R-:W-:Y:S02]  /*9ed0*/  FFMA.FTZ R185, R185, c[0x0][0x23c], -R113.reuse ;  /* 0x00008f00b9b97a23 */ /* 0x100fe40000010871 */
[--C-:B------:R-:W-:Y:S02]  /*9ee0*/  FFMA.FTZ R186, R186, c[0x0][0x23c], -R113.reuse ;  /* 0x00008f00baba7a23 */ /* 0x100fe40000010871 */
[----:B--2---:R-:W-:Y:S01]  /*9ef0*/  F2FP.PACK_AB R44, R127, R128 ;  /* 0x000000807f2c723e */ /* 0x004fe200000000ff */
        /* <DEDUP_REMOVED lines=10> */
[----:B------:R-:W-:Y:S02]  /*9fa0*/  FFMA.FTZ R170, R170, c[0x0][0x23c], -R118 ;  /* 0x00008f00aaaa7a23 */ /* 0x000fe40000010876 */
        /* <DEDUP_REMOVED lines=27> */
[----:B------:R-:W5:Y:S01]  /*a160*/  MUFU.EX2 R136, R136 ;  /* 0x0000008800887308 */ /* 0x000f620000000800 */
        /* <DEDUP_REMOVED lines=16> */
[----:B------:R-:W4:Y:S01]  /*a270*/  LDSM.16.MT88.4 R48, [R227+0xb000] ;  /* 0x00b00000e330783b */ /* 0x000f220000004200 */
[----:B------:R-:W-:Y:S01]  /*a280*/  MUFU.EX2 R141, R141 ;  /* 0x0000008d008d7308 */ /* 0x000fe20000000800 */
[--C-:B------:R-:W-:Y:S02]  /*a290*/  FFMA.FTZ R92, R92, c[0x0][0x23c], -R113.reuse ;  /* 0x00008f005c5c7a23 */ /* 0x100fe40000010871 */
[----:B------:R-:W-:Y:S02]  /*a2a0*/  FFMA.FTZ R79, R79, c[0x0][0x23c], -R113 ;  /* 0x00008f004f4f7a23 */ /* 0x000fe40000010871 */
[----:B-1----:R-:W-:Y:S01]  /*a2b0*/  F2FP.PACK_AB R44, R129, R130 ;  /* 0x00000082812c723e */ /* 0x002fe200000000ff */
        /* <DEDUP_REMOVED lines=22> */
[C---:B----4-:R-:W-:Y:S01]  /*a420*/  HMMA.16816.F32 R8, R44.reuse, R56, R8 ;  /* 0x000000382c08723c */ /* 0x050fe20000001808 */
[--C-:B------:R-:W-:Y:S02]  /*a430*/  FFMA.FTZ R89, R89, c[0x0][0x23c], -R118.reuse ;  /* 0x00008f0059597a23 */ /* 0x100fe40000010876 */
[----:B------:R-:W-:Y:S02]  /*a440*/  FFMA.FTZ R91, R91, c[0x0][0x23c], -R118 ;  /* 0x00008f005b5b7a23 */ /* 0x000fe40000010876 */
[--C-:B------:R-:W-:Y:S01]  /*a450*/  FFMA.FTZ R95, R95, c[0x0][0x23c], -R113.reuse ;  /* 0x00008f005f5f7a23 */ /* 0x100fe20000010871 */
[----:B------:R-:W4:Y:S01]  /*a460*/  MUFU.EX2 R146, R146 ;  /* 0x0000009200927308 */ /* 0x000f220000000800 */
[--C-:B------:R-:W-:Y:S01]  /*a470*/  FFMA.FTZ R88, R88, c[0x0][0x23c], -R113.reuse ;  /* 0x00008f0058587a23 */ /* 0x100fe20000010871 */
[----:B------:R-:W-:Y:S01]  /*a480*/  HMMA.16816.F32 R40, R44, R58, R40 ;  /* 0x0000003a2c28723c */ /* 0x000fe20000001828 */
[----:B------:R-:W5:Y:S01]  /*a490*/  LDSM.16.MT88.4 R56, [R229+0xb800] ;  /* 0x00b80000e538783b */ /* 0x000f620000004200 */
[----:B------:R-:W-:-:S02]  /*a4a0*/  FFMA.FTZ R90, R90, c[0x0][0x23c], -R113 ;  /* 0x00008f005a5a7a23 */ /* 0x000fc40000010871 */
[----:B------:R-:W-:Y:S02]  /*a4b0*/  FFMA.FTZ R85, R85, c[0x0][0x23c], -R113 ;  /* 0x00008f0055557a23 */ /* 0x000fe40000010871 */
        /* <DEDUP_REMOVED lines=22> */
[----:B------:R-:W-:-:S02]  /*a620*/  FFMA.FTZ R87, R87, c[0x0][0x23c], -R118 ;  /* 0x00008f0057577a23 */ /* 0x000fc40000010876 */
[----:B-1----:R-:W-:Y:S02]  /*a630*/  FADD.FTZ R135, R143, R135 ;  /* 0x000000878f877221 */ /* 0x002fe40000010000 */
[----:B------:R-:W1:Y:S01]  /*a640*/  MUFU.EX2 R152, R152 ;  /* 0x0000009800987308 */ /* 0x000e620000000800 */
[C---:B------:R-:W-:Y:S01]  /*a650*/  F2FP.PACK_AB R44, R139.reuse, R140 ;  /* 0x0000008c8b2c723e */ /* 0x040fe200000000ff */
[----:B------:R-:W-:Y:S01]  /*a660*/  FADD.FTZ R140, R140, R131 ;  /* 0x000000838c8c7221 */ /* 0x000fe20000010000 */
[C---:B--2---:R-:W-:Y:S01]  /*a670*/  F2FP.PACK_AB R45, R144.reuse, R143 ;  /* 0x0000008f902d723e */ /* 0x044fe200000000ff */
[----:B------:R-:W-:Y:S01]  /*a680*/  FADD.FTZ R144, R144, R135 ;  /* 0x0000008790907221 */ /* 0x000fe20000010000 */
[----:B------:R-:W-:Y:S01]  /*a690*/  F2FP.PACK_AB R46, R142, R141 ;  /* 0x0000008d8e2e723e */ /* 0x000fe200000000ff */
        /* <DEDUP_REMOVED lines=9> */
[----:B-1----:R-:W-:Y:S02]  /*a730*/  FADD.FTZ R146, R152, R146 ;  /* 0x0000009298927221 */ /* 0x002fe40000010000 */
[----:B------:R-:W-:Y:S02]  /*a740*/  FADD.FTZ R141, R148, R141 ;  /* 0x0000008d948d7221 */ /* 0x000fe40000010000 */
[--C-:B------:R-:W-:Y:S01]  /*a750*/  FFMA.FTZ R86, R86, c[0x0][0x23c], -R118.reuse ;  /* 0x00008f0056567a23 */ /* 0x100fe20000010876 */
[----:B------:R-:W-:Y:S01]  /*a760*/  HMMA.16816.F32 R12, R44, R22, R12 ;  /* 0x000000162c0c723c */ /* 0x000fe2000000180c */
[----:B------:R-:W1:Y:S01]  /*a770*/  LDSM.16.MT88.4 R20, [R232+0xc000] ;  /* 0x00c00000e814783b */ /* 0x000e620000004200 */
[----:B------:R-:W3:Y:S01]  /*a780*/  MUFU.EX2 R155, R155 ;  /* 0x0000009b009b7308 */ /* 0x000ee20000000800 */
[----:B------:R-:W-:-:S02]  /*a790*/  FFMA.FTZ R99, R99, c[0x0][0x23c], -R118 ;  /* 0x00008f0063637a23 */ /* 0x000fc40000010876 */
[--C-:B------:R-:W-:Y:S02]  /*a7a0*/  FFMA.FTZ R98, R98, c[0x0][0x23c], -R118.reuse ;  /* 0x00008f0062627a23 */ /* 0x100fe40000010876 */
[--C-:B------:R-:W-:Y:S01]  /*a7b0*/  FFMA.FTZ R83, R83, c[0x0][0x23c], -R113.reuse ;  /* 0x00008f0053537a23 */ /* 0x100fe20000010871 */
[C---:B-----5:R-:W-:Y:S01]  /*a7c0*/  HMMA.16816.F32 R8, R44.reuse, R56, R8 ;  /* 0x000000382c08723c */ /* 0x060fe20000001808 */
[--C-:B------:R-:W-:Y:S01]  /*a7d0*/  FFMA.FTZ R81, R81, c[0x0][0x23c], -R113.reuse ;  /* 0x00008f0051517a23 */ /* 0x100fe20000010871 */
[----:B------:R-:W4:Y:S01]  /*a7e0*/  MUFU.EX2 R157, R157 ;  /* 0x0000009d009d7308 */ /* 0x000f220000000800 */
[--C-:B------:R-:W-:Y:S02]  /*a7f0*/  FFMA.FTZ R80, R80, c[0x0][0x23c], -R113.reuse ;  /* 0x00008f0050507a23 */ /* 0x100fe40000010871 */
[----:B------:R-:W-:Y:S02]  /*a800*/  FFMA.FTZ R248, R110, c[0x0][0x23c], -R118 ;  /* 0x00008f006ef87a23 */ /* 0x000fe40000010876 */
[----:B------:R-:W-:Y:S01]  /*a810*/  FFMA.FTZ R247, R76, c[0x0][0x23c], -R113 ;  /* 0x00008f004cf77a23 */ /* 0x000fe20000010871 */
        /* <DEDUP_REMOVED lines=9> */
[----:B------:R-:W1:Y:S06]  /*a8b0*/  MUFU.EX2 R162, R162 ;  /* 0x000000a200a27308 */ /* 0x000e6c0000000800 */
        /* <DEDUP_REMOVED lines=10> */
[----:B------:R-:W-:-:S02]  /*a960*/  FADD.FTZ R147, R150, R147 ;  /* 0x0000009396937221 */ /* 0x000fc40000010000 */
[----:B------:R-:W-:Y:S02]  /*a970*/  FADD.FTZ R153, R154, R153 ;  /* 0x000000999a997221 */ /* 0x000fe40000010000 */
[----:B------:R-:W2:Y:S01]  /*a980*/  MUFU.EX2 R174, R174 ;  /* 0x000000ae00ae7308 */ /* 0x000ea20000000800 */
[----:B------:R-:W-:Y:S01]  /*a990*/  FADD.FTZ R151, R151, R147 ;  /* 0x0000009397977221 */ /* 0x000fe20000010000 */
[C---:B-1----:R-:W-:Y:S01]  /*a9a0*/  HMMA.16816.F32 R16, R44.reuse, R20, R16 ;  /* 0x000000142c10723c */ /* 0x042fe20000001810 */
[----:B------:R-:W-:Y:S02]  /*a9b0*/  FADD.FTZ R155, R155, R153 ;  /* 0x000000999b9b7221 */ /* 0x000fe40000010000 */
[----:B----4-:R-:W-:Y:S02]  /*a9c0*/  FADD.FTZ R151, R157, R151 ;  /* 0x000000979d977221 */ /* 0x010fe40000010000 */
[----:B------:R-:W-:Y:S01]  /*a9d0*/  FADD.FTZ R155, R162, R155 ;  /* 0x0000009ba29b7221 */ /* 0x000fe20000010000 */
[----:B------:R-:W1:Y:S02]  /*a9e0*/  MUFU.EX2 R180, R180 ;  /* 0x000000b400b47308 */ /* 0x000e640000000800 */
        /* <DEDUP_REMOVED lines=24> */
[----:B--2---:R-:W-:Y:S01]  /*ab70*/  F2FP.PACK_AB R47, R174, R171 ;  /* 0x000000abae2f723e */ /* 0x004fe200000000ff */
[----:B------:R-:W2:Y:S01]  /*ab80*/  MUFU.EX2 R193, R193 ;  /* 0x000000c100c17308 */ /* 0x000ea20000000800 */
[----:B------:R-:W-:Y:S01]  /*ab90*/  FADD.FTZ R169, R171, R169 ;  /* 0x000000a9aba97221 */ /* 0x000fe20000010000 */
[----:B------:R-:W-:Y:S01]  /*aba0*/  LDSM.16.MT88.4 R152, [R229+0x11800] ;  /* 0x01180000e598783b */ /* 0x000fe20000004200 */
[----:B------:R-:W-:-:S02]  /*abb0*/  FADD.FTZ R160, R160, R156 ;  /* 0x0000009ca0a07221 */ /* 0x000fc40000010000 */
[----:B------:R-:W-:Y:S01]  /*abc0*/  FADD.FTZ R174, R174, R169 ;  /* 0x000000a9aeae7221 */ /* 0x000fe20000010000 */
[----:B---3--:R-:W-:Y:S01]  /*abd0*/  HMMA.16816.F32 R16, R44, R20, R16 ;  /* 0x000000142c10723c */ /* 0x008fe20000001810 */
[----:B-1----:R-:W-:Y:S01]  /*abe0*/  FADD.FTZ R160, R180, R160 ;  /* 0x000000a0b4a07221 */ /* 0x002fe20000010000 */
[----:B------:R-:W-:Y:S01]  /*abf0*/  MUFU.EX2 R194, R194 ;  /* 0x000000c200c27308 */ /* 0x000fe20000000800 */
[----:B-----5:R-:W-:-:S05]  /*ac00*/  FADD.FTZ R174, R187, R174 ;  /* 0x000000aebbae7221 */ /* 0x020fca0000010000 */
        /* <DEDUP_REMOVED lines=48> */
[----:B------:R-:W5:Y:S02]  /*af10*/  MUFU.EX2 R138, R138 ;  /* 0x0000008a008a7308 */ /* 0x000f640000000800 */
        /* <DEDUP_REMOVED lines=15> */
[----:B------:R-:W-:Y:S01]  /*b010*/  MUFU.EX2 R62, R62 ;  /* 0x0000003e003e7308 */ /* 0x000fe20000000800 */
[----:B--2---:R-:W-:-:S05]  /*b020*/  FADD.FTZ R182, R168, R182 ;  /* 0x000000b6a8b67221 */ /* 0x004fca0000010000 */
[C---:B------:R-:W-:Y:S01]  /*b030*/  HMMA.16816.F32 R12, R44.reuse, R22, R12 ;  /* 0x000000162c0c723c */ /* 0x040fe2000000180c */
[----:B------:R-:W1:Y:S01]  /*b040*/  LDSM.16.MT88.4 R20, [R232+0xe000] ;  /* 0x00e00000e814783b */ /* 0x000e620000004200 */
[----:B------:R-:W2:Y:S06]  /*b050*/  MUFU.EX2 R60, R60 ;  /* 0x0000003c003c7308 */ /* 0x000eac0000000800 */
[C---:B----4-:R-:W-:Y:S02]  /*b060*/  HMMA.16816.F32 R8, R44.reuse, R56, R8 ;  /* 0x000000382c08723c */ /* 0x050fe40000001808 */
[----:B------:R-:W-:Y:S06]  /*b070*/  MUFU.EX2 R61, R61 ;  /* 0x0000003d003d7308 */ /* 0x000fec0000000800 */
[C---:B------:R-:W-:Y:S01]  /*b080*/  HMMA.16816.F32 R40, R44.reuse, R58, R40 ;  /* 0x0000003a2c28723c */ /* 0x040fe20000001828 */
[----:B------:R-:W4:Y:S01]  /*b090*/  LDSM.16.MT88.4 R56, [R229+0xe000] ;  /* 0x00e00000e538783b */ /* 0x000f220000004200 */
[----:B------:R-:W1:Y:S06]  /*b0a0*/  MUFU.EX2 R63, R63 ;  /* 0x0000003f003f7308 */ /* 0x000e6c0000000800 */
[C---:B---3--:R-:W-:Y:S02]  /*b0b0*/  HMMA.16816.F32 R36, R44.reuse, R52, R36 ;  /* 0x000000342c24723c */ /* 0x048fe40000001824 */
[----:B------:R-:W3:Y:S05]  /*b0c0*/  MUFU.EX2 R64, R64 ;  /* 0x0000004000407308 */ /* 0x000eea0000000800 */
[----:B------:R-:W-:Y:S01]  /*b0d0*/  F2FP.PACK_AB R52, R173, R181 ;  /* 0x000000b5ad34723e */ /* 0x000fe200000000ff */
[----:B------:R-:W-:Y:S01]  /*b0e0*/  HMMA.16816.F32 R32, R44, R54, R32 ;  /* 0x000000362c20723c */ /* 0x000fe20000001820 */
[----:B------:R-:W-:Y:S01]  /*b0f0*/  F2FP.PACK_AB R53, R161, R168 ;  /* 0x000000a8a135723e */ /* 0x000fe200000000ff */
[----:B------:R-:W1:Y:S01]  /*b100*/  MUFU.EX2 R67, R67 ;  /* 0x0000004300437308 */ /* 0x000e620000000800 */
        /* <DEDUP_REMOVED lines=10> */
[----:B------:R-:W2:Y:S01]  /*b1b0*/  LDSM.16.MT88.4 R48, [R228+0xe000] ;  /* 0x00e00000e430783b */ /* 0x000ea20000004200 */
[----:B------:R-:W-:Y:S01]  /*b1c0*/  MUFU.EX2 R70, R70 ;  /* 0x0000004600467308 */ /* 0x000fe20000000800 */
[----:B------:R-:W-:-:S02]  /*b1d0*/  FADD.FTZ R172, R170, R172 ;  /* 0x000000acaaac7221 */ /* 0x000fc40000010000 */
[----:B------:R-:W3:Y:S01]  /*b1e0*/  LDSM.16.MT88.4 R44, [R227+0xe000] ;  /* 0x00e00000e32c783b */ /* 0x000ee20000004200 */
[----:B------:R-:W-:Y:S02]  /*b1f0*/  FADD.FTZ R159, R159, R161 ;  /* 0x000000a19f9f7221 */ /* 0x000fe40000010000 */
[C---:B-1----:R-:W-:Y:S02]  /*b200*/  HMMA.16816.F32 R16, R52.reuse, R20, R16 ;  /* 0x000000143410723c */ /* 0x042fe40000001810 */
        /* <DEDUP_REMOVED lines=9> */
[C---:B--2---:R-:W-:Y:S02]  /*b2a0*/  HMMA.16816.F32 R36, R52.reuse, R48, R36 ;  /* 0x000000303424723c */ /* 0x044fe40000001824 */
[----:B------:R-:W2:Y:S05]  /*b2b0*/  MUFU.EX2 R73, R73 ;  /* 0x0000004900497308 */ /* 0x000eaa0000000800 */
[----:B-----5:R-:W-:Y:S01]  /*b2c0*/  F2FP.PACK_AB R48, R138, R149 ;  /* 0x000000958a30723e */ /* 0x020fe200000000ff */
[----:B------:R-:W-:Y:S01]  /*b2d0*/  HMMA.16816.F32 R32, R52, R50, R32 ;  /* 0x000000323420723c */ /* 0x000fe20000001820 */
[----:B------:R-:W-:Y:S01]  /*b2e0*/  F2FP.PACK_AB R49, R60, R62 ;  /* 0x0000003e3c31723e */ /* 0x000fe200000000ff */
[----:B------:R-:W-:Y:S01]  /*b2f0*/  MUFU.EX2 R78, R78 ;  /* 0x0000004e004e7308 */ /* 0x000fe20000000800 */
[----:B------:R-:W-:-:S02]  /*b300*/  FADD.FTZ R149, R149, R172 ;  /* 0x000000ac95957221 */ /* 0x000fc40000010000 */
[----:B------:R-:W-:Y:S02]  /*b310*/  FADD.FTZ R62, R62, R159 ;  /* 0x0000009f3e3e7221 */ /* 0x000fe40000010000 */
[----:B------:R-:W-:Y:S01]  /*b320*/  F2FP.PACK_AB R50, R65, R137 ;  /* 0x000000894132723e */ /* 0x000fe200000000ff */
[C---:B---3--:R-:W-:Y:S01]  /*b330*/  HMMA.16816.F32 R28, R52.reuse, R44, R28 ;  /* 0x0000002c341c723c */ /* 0x048fe2000000181c */
[----:B------:R-:W-:Y:S01]  /*b340*/  F2FP.PACK_AB R51, R63, R61 ;  /* 0x0000003d3f33723e */ /* 0x000fe200000000ff */
[----:B------:R-:W-:Y:S01]  /*b350*/  MUFU.EX2 R77, R77 ;  /* 0x0000004d004d7308 */ /* 0x000fe20000000800 */
[----:B------:R-:W-:Y:S01]  /*b360*/  FADD.FTZ R149, R138, R149 ;  /* 0x000000958a957221 */ /* 0x000fe20000010000 */
[----:B------:R-:W-:Y:S01]  /*b370*/  LDSM.16.MT88.4 R156, [R232+0x11800] ;  /* 0x01180000e89c783b */ /* 0x000fe20000004200 */
[----:B------:R-:W-:Y:S02]  /*b380*/  FADD.FTZ R62, R60, R62 ;  /* 0x0000003e3c3e7221 */ /* 0x000fe40000010000 */
[----:B------:R-:W-:Y:S01]  /*b390*/  FADD.FTZ R149, R137, R149 ;  /* 0x0000009589957221 */ /* 0x000fe20000010000 */
[----:B------:R-:W-:Y:S01]  /*b3a0*/  HMMA.16816.F32 R24, R52, R46, R24 ;  /* 0x0000002e3418723c */ /* 0x000fe20000001818 */
[----:B------:R-:W3:Y:S01]  /*b3b0*/  LDSM.16.MT88.4 R44, [R228+0xe800] ;  /* 0x00e80000e42c783b */ /* 0x000ee20000004200 */
[----:B------:R-:W-:Y:S01]  /*b3c0*/  MUFU.EX2 R94, R94 ;  /* 0x0000005e005e7308 */ /* 0x000fe20000000800 */
[----:B------:R-:W-:-:S02]  /*b3d0*/  FADD.FTZ R61, R61, R62 ;  /* 0x0000003e3d3d7221 */ /* 0x000fc40000010000 */
[----:B------:R-:W5:Y:S01]  /*b3e0*/  LDSM.16.MT88.4 R52, [R227+0xe800] ;  /* 0x00e80000e334783b */ /* 0x000f620000004200 */
[----:B------:R-:W-:Y:S02]  /*b3f0*/  FADD.FTZ R65, R65, R149 ;  /* 0x0000009541417221 */ /* 0x000fe40000010000 */
[C---:B-1----:R-:W-:Y:S01]  /*b400*/  HMMA.16816.F32 R16, R48.reuse, R20, R16 ;  /* 0x000000143010723c */ /* 0x042fe20000001810 */
[----:B------:R-:W-:Y:S01]  /*b410*/  FADD.FTZ R61, R63, R61 ;  /* 0x0000003d3f3d7221 */ /* 0x000fe20000010000 */
[----:B------:R-:W1:Y:S01]  /*b420*/  MUFU.EX2 R75, R75 ;  /* 0x0000004b004b7308 */ /* 0x000e620000000800 */
[----:B------:R-:W-:Y:S01]  /*b430*/  FADD.FTZ R65, R64, R65 ;  /* 0x0000004140417221 */ /* 0x000fe20000010000 */
[----:B------:R-:W-:Y:S04]  /*b440*/  LDSM.16.MT88.4 R148, [R228+0x11800] ;  /* 0x01180000e494783b */ /* 0x000fe80000004200 */
        /* <DEDUP_REMOVED lines=11> */
[----:B------:R-:W3:Y:S01]  /*b500*/  LDSM.16.MT88.4 R44, [R228+0xf000] ;  /* 0x00f00000e42c783b */ /* 0x000ee20000004200 */
[----:B------:R-:W-:Y:S06]  /*b510*/  MUFU.EX2 R100, R100 ;  /* 0x0000006400647308 */ /* 0x000fec0000000800 */
[C---:B-----5:R-:W-:Y:S02]  /*b520*/  HMMA.16816.F32 R28, R48.reuse, R52, R28 ;  /* 0x00000034301c723c */ /* 0x060fe4000000181c */
[----:B------:R-:W-:Y:S06]  /*b530*/  MUFU.EX2 R89, R89 ;  /* 0x0000005900597308 */ /* 0x000fec0000000800 */
[----:B------:R-:W-:Y:S01]  /*b540*/  HMMA.16816.F32 R24, R48, R54, R24 ;  /* 0x000000363018723c */ /* 0x000fe20000001818 */
[----:B------:R-:W5:Y:S01]  /*b550*/  LDSM.16.MT88.4 R52, [R227+0xf000] ;  /* 0x00f00000e334783b */ /* 0x000f620000004200 */
[----:B------:R-:W-:Y:S05]  /*b560*/  MUFU.EX2 R91, R91 ;  /* 0x0000005b005b7308 */ /* 0x000fea0000000800 */
[C---:B------:R-:W-:Y:S01]  /*b570*/  F2FP.PACK_AB R48, R67.reuse, R64 ;  /* 0x000000404330723e */ /* 0x040fe200000000ff */
[----:B------:R-:W-:Y:S01]  /*b580*/  FADD.FTZ R67, R67, R65 ;  /* 0x0000004143437221 */ /* 0x000fe20000010000 */
[----:B------:R-:W-:Y:S01]  /*b590*/  F2FP.PACK_AB R49, R68, R66 ;  /* 0x000000424431723e */ /* 0x000fe200000000ff */
[----:B------:R-:W3:Y:S01]  /*b5a0*/  MUFU.EX2 R95, R95 ;  /* 0x0000005f005f7308 */ /* 0x000ee20000000800 */
[----:B------:R-:W-:Y:S01]  /*b5b0*/  F2FP.PACK_AB R50, R70, R71 ;  /* 0x000000474632723e */ /* 0x000fe200000000ff */
[----:B------:R-:W-:Y:S01]  /*b5c0*/  FADD.FTZ R66, R66, R61 ;  /* 0x0000003d42427221 */ /* 0x000fe20000010000 */
[----:B------:R-:W-:Y:S01]  /*b5d0*/  F2FP.PACK_AB R51, R72, R69 ;  /* 0x000000454833723e */ /* 0x000fe200000000ff */
[----:B------:R-:W-:-:S02]  /*b5e0*/  FADD.FTZ R67, R71, R67 ;  /* 0x0000004347437221 */ /* 0x000fc40000010000 */
[----:B------:R-:W-:Y:S02]  /*b5f0*/  FADD.FTZ R66, R68, R66 ;  /* 0x0000004244427221 */ /* 0x000fe40000010000 */
[----:B------:R-:W3:Y:S01]  /*b600*/  MUFU.EX2 R88, R88 ;  /* 0x0000005800587308 */ /* 0x000ee20000000800 */
[----:B------:R-:W-:Y:S01]  /*b610*/  FADD.FTZ R70, R70, R67 ;  /* 0x0000004346467221 */ /* 0x000fe20000010000 */
[C---:B-1----:R-:W-:Y:S01]  /*b620*/  HMMA.16816.F32 R16, R48.reuse, R20, R16 ;  /* 0x000000143010723c */ /* 0x042fe20000001810 */
[----:B------:R-:W-:Y:S02]  /*b630*/  FADD.FTZ R69, R69, R66 ;  /* 0x0000004245457221 */ /* 0x000fe40000010000 */
[----:B--2---:R-:W-:Y:S02]  /*b640*/  FADD.FTZ R70, R73, R70 ;  /* 0x0000004649467221 */ /* 0x004fe40000010000 */
[----:B------:R-:W-:Y:S01]  /*b650*/  FADD.FTZ R69, R72, R69 ;  /* 0x0000004548457221 */ /* 0x000fe20000010000 */
[----:B------:R-:W-:Y:S02]  /*b660*/  MUFU.EX2 R90, R90 ;  /* 0x0000005a005a7308 */ /* 0x000fe40000000800 */
[----:B------:R-:W-:Y:S01]  /*b670*/  HMMA.16816.F32 R12, R48, R22, R12 ;  /* 0x00000016300c723c */ /* 0x000fe2000000180c */
[----:B------:R-:W1:Y:S01]  /*b680*/  LDSM.16.MT88.4 R20, [R232+0xf800] ;  /* 0x00f80000e814783b */ /* 0x000e620000004200 */
[----:B------:R-:W-:-:S04]  /*b690*/  FADD.FTZ R69, R75, R69 ;  /* 0x000000454b457221 */ /* 0x000fc80000010000 */
[----:B------:R-:W2:Y:S02]  /*b6a0*/  MUFU.EX2 R85, R85 ;  /* 0x0000005500557308 */ /* 0x000ea40000000800 */
[C---:B----4-:R-:W-:Y:S06]  /*b6b0*/  HMMA.16816.F32 R8, R48.reuse, R56, R8 ;  /* 0x000000383008723c */ /* 0x050fec0000001808 */
[----:B------:R-:W4:Y:S02]  /*b6c0*/  MUFU.EX2 R87, R87 ;  /* 0x0000005700577308 */ /* 0x000f240000000800 */
[C---:B------:R-:W-:Y:S01]  /*b6d0*/  HMMA.16816.F32 R40, R48.reuse, R58, R40 ;  /* 0x0000003a3028723c */ /* 0x040fe20000001828 */
[----:B------:R-:W1:Y:S05]  /*b6e0*/  LDSM.16.MT88.4 R56, [R229+0xf800] ;  /* 0x00f80000e538783b */ /* 0x000e6a0000004200 */
[----:B------:R-:W-:Y:S02]  /*b6f0*/  MUFU.EX2 R86, R86 ;  /* 0x0000005600567308 */ /* 0x000fe40000000800 */
[C---:B---3--:R-:W-:Y:S06]  /*b700*/  HMMA.16816.F32 R36, R48.reuse, R44, R36 ;  /* 0x0000002c3024723c */ /* 0x048fec0000001824 */
[----:B------:R-:W-:Y:S02]  /*b710*/  MUFU.EX2 R99, R99 ;  /* 0x0000006300637308 */ /* 0x000fe40000000800 */
[C---:B------:R-:W-:Y:S01]  /*b720*/  HMMA.16816.F32 R32, R48.reuse, R46, R32 ;  /* 0x0000002e3020723c */ /* 0x040fe20000001820 */
[----:B------:R-:W3:Y:S05]  /*b730*/  LDSM.16.MT88.4 R44, [R228+0xf800] ;  /* 0x00f80000e42c783b */ /* 0x000eea0000004200 */
[----:B------:R-:W-:Y:S02]  /*b740*/  MUFU.EX2 R98, R98 ;  /* 0x0000006200627308 */ /* 0x000fe40000000800 */
[C---:B-----5:R-:W-:Y:S06]  /*b750*/  HMMA.16816.F32 R28, R48.reuse, R52, R28 ;  /* 0x00000034301c723c */ /* 0x060fec000000181c */
[----:B------:R5:W-:Y:S02]  /*b760*/  MUFU.EX2 R4, R83 ;  /* 0x0000005300047308 */ /* 0x000be40000000800 */
[----:B------:R-:W-:Y:S01]  /*b770*/  HMMA.16816.F32 R24, R48, R54, R24 ;  /* 0x000000363018723c */ /* 0x000fe20000001818 */
[----:B------:R-:W2:Y:S05]  /*b780*/  LDSM.16.MT88.4 R52, [R227+0xf800] ;  /* 0x00f80000e334783b */ /* 0x000eaa0000004200 */
[----:B------:R4:W-:Y:S01]  /*b790*/  MUFU.EX2 R3, R81 ;  /* 0x0000005100037308 */ /* 0x0009e20000000800 */
[C---:B------:R-:W-:Y:S01]  /*b7a0*/  F2FP.PACK_AB R48, R78.reuse, R73 ;  /* 0x000000494e30723e */ /* 0x040fe200000000ff */
[----:B------:R-:W-:Y:S01]  /*b7b0*/  FADD.FTZ R78, R78, R70 ;  /* 0x000000464e4e7221 */ /* 0x000fe20000010000 */
[C---:B------:R-:W-:Y:S01]  /*b7c0*/  F2FP.PACK_AB R49, R74.reuse, R75 ;  /* 0x0000004b4a31723e */ /* 0x040fe200000000ff */
[----:B------:R-:W-:Y:S01]  /*b7d0*/  FADD.FTZ R74, R74, R69 ;  /* 0x000000454a4a7221 */ /* 0x000fe20000010000 */
[----:B------:R-:W-:Y:S01]  /*b7e0*/  F2FP.PACK_AB R50, R94, R77 ;  /* 0x0000004d5e32723e */ /* 0x000fe200000000ff */
[----:B------:R-:W-:Y:S01]  /*b7f0*/  FADD.FTZ R78, R77, R78 ;  /* 0x0000004e4d4e7221 */ /* 0x000fe20000010000 */
[----:B------:R-:W-:Y:S01]  /*b800*/  F2FP.PACK_AB R51, R79, R92 ;  /* 0x0000005c4f33723e */ /* 0x000fe200000000ff */
[----:B-----5:R-:W-:Y:S01]  /*b810*/  FFMA.FTZ R83, R104, c[0x0][0x23c], -R113 ;  /* 0x00008f0068537a23 */ /* 0x020fe20000010871 */
[----:B------:R-:W-:Y:S01]  /*b820*/  MUFU.EX2 R80, R80 ;  /* 0x0000005000507308 */ /* 0x000fe20000000800 */
[----:B------:R-:W-:-:S02]  /*b830*/  FADD.FTZ R74, R92, R74 ;  /* 0x0000004a5c4a7221 */ /* 0x000fc40000010000 */
[----:B------:R-:W-:Y:S02]  /*b840*/  FADD.FTZ R94, R94, R78 ;  /* 0x0000004e5e5e7221 */ /* 0x000fe40000010000 */
[C---:B-1----:R-:W-:Y:S01]  /*b850*/  HMMA.16816.F32 R16, R48.reuse, R20, R16 ;  /* 0x000000143010723c */ /* 0x042fe20000001810 */
[----:B------:R-:W-:Y:S02]  /*b860*/  FADD.FTZ R79, R79, R74 ;  /* 0x0000004a4f4f7221 */ /* 0x000fe40000010000 */
[----:B----4-:R-:W-:Y:S01]  /*b870*/  FFMA.FTZ R81, R107, c[0x0][0x23c], -R118 ;  /* 0x00008f006b517a23 */ /* 0x010fe20000010876 */
[----:B------:R-:W-:Y:S01]  /*b880*/  MUFU.EX2 R83, R83 ;  /* 0x0000005300537308 */ /* 0x000fe20000000800 */
[----:B------:R-:W-:Y:S02]  /*b890*/  FADD.FTZ R94, R93, R94 ;  /* 0x0000005e5d5e7221 */ /* 0x000fe40000010000 */
[----:B------:R-:W-:Y:S01]  /*b8a0*/  FADD.FTZ R79, R95, R79 ;  /* 0x0000004f5f4f7221 */ /* 0x000fe20000010000 */
[C---:B------:R-:W-:Y:S01]  /*b8b0*/  HMMA.16816.F32 R12, R48.reuse, R22, R12 ;  /* 0x00000016300c723c */ /* 0x040fe2000000180c */
[----:B------:R-:W1:Y:S03]  /*b8c0*/  LDSM.16.MT88.4 R20, [R232+0x10000] ;  /* 0x01000000e814783b */ /* 0x000e660000004200 */
[----:B------:R-:W-:Y:S04]  /*b8d0*/  MUFU.EX2 R81, R81 ;  /* 0x0000005100517308 */ /* 0x000fe80000000800 */
[C---:B------:R-:W-:Y:S04]  /*b8e0*/  HMMA.16816.F32 R8, R48.reuse, R56, R8 ;  /* 0x000000383008723c */ /* 0x040fe80000001808 */
[----:B------:R-:W-:Y:S04]  /*b8f0*/  MUFU.EX2 R248, R248 ;  /* 0x000000f800f87308 */ /* 0x000fe80000000800 */
[C---:B------:R-:W-:Y:S01]  /*b900*/  HMMA.16816.F32 R40, R48.reuse, R58, R40 ;  /* 0x0000003a3028723c */ /* 0x040fe20000001828 */
[----:B------:R-:W4:Y:S03]  /*b910*/  LDSM.16.MT88.4 R56, [R229+0x10000] ;  /* 0x01000000e538783b */ /* 0x000f260000004200 */
[----:B------:R-:W-:Y:S04]  /*b920*/  MUFU.EX2 R247, R247 ;  /* 0x000000f700f77308 */ /* 0x000fe80000000800 */
[C---:B---3--:R-:W-:Y:S08]  /*b930*/  HMMA.16816.F32 R36, R48.reuse, R44, R36 ;  /* 0x0000002c3024723c */ /* 0x048ff00000001824 */
[C---:B------:R-:W-:Y:S01]  /*b940*/  HMMA.16816.F32 R32, R48.reuse, R46, R32 ;  /* 0x0000002e3020723c */ /* 0x040fe20000001820 */
[----:B------:R-:W3:Y:S07]  /*b950*/  LDSM.16.MT88.4 R44, [R228+0x10000] ;  /* 0x01000000e42c783b */ /* 0x000eee0000004200 */
[C---:B--2---:R-:W-:Y:S08]  /*b960*/  HMMA.16816.F32 R28, R48.reuse, R52, R28 ;  /* 0x00000034301c723c */ /* 0x044ff0000000181c */
        /* <DEDUP_REMOVED lines=16> */
[C---:B----4-:R-:W-:Y:S07]  /*ba70*/  HMMA.16816.F32 R8, R48.reuse, R56, R8 ;  /* 0x000000383008723c */ /* 0x050fee0000001808 */
[--C-:B------:R-:W-:Y:S01]  /*ba80*/  FFMA.FTZ R56, R84, c[0x0][0x23c], -R113.reuse ;  /* 0x00008f0054387a23 */ /* 0x100fe20000010871 */
[----:B---3--:R-:W-:Y:S01]  /*ba90*/  HMMA.16816.F32 R36, R48, R44, R36 ;  /* 0x0000002c3024723c */ /* 0x008fe20000001824 */
[----:B------:R-:W-:-:S02]  /*baa0*/  FFMA.FTZ R57, R82, c[0x0][0x23c], -R113 ;  /* 0x00008f0052397a23 */ /* 0x000fc40000010871 */
[--C-:B------:R-:W-:Y:S02]  /*bab0*/  FFMA.FTZ R82, R106, c[0x0][0x23c], -R118.reuse ;  /* 0x00008f006a527a23 */ /* 0x100fe40000010876 */
[----:B------:R-:W2:Y:S01]  /*bac0*/  MUFU.EX2 R56, R56 ;  /* 0x0000003800387308 */ /* 0x000ea20000000800 */
[----:B------:R-:W-:Y:S02]  /*bad0*/  FFMA.FTZ R84, R103, c[0x0][0x23c], -R113 ;  /* 0x00008f0067547a23 */ /* 0x000fe40000010871 */
[----:B------:R-:W-:Y:S01]  /*bae0*/  HMMA.16816.F32 R32, R48, R46, R32 ;  /* 0x0000002e3020723c */ /* 0x000fe20000001820 */
[----:B------:R-:W3:Y:S01]  /*baf0*/  LDSM.16.MT88.4 R44, [R229+0x10800] ;  /* 0x01080000e52c783b */ /* 0x000ee20000004200 */
[----:B------:R-:W-:-:S03]  /*bb00*/  FFMA.FTZ R103, R111, c[0x0][0x23c], -R118 ;  /* 0x00008f006f677a23 */ /* 0x000fc60000010876 */
[----:B------:R-:W4:Y:S03]  /*bb10*/  MUFU.EX2 R57, R57 ;  /* 0x0000003900397308 */ /* 0x000f260000000800 */
[C---:B------:R-:W-:Y:S05]  /*bb20*/  HMMA.16816.F32 R40, R48.reuse, R58, R40 ;  /* 0x0000003a3028723c */ /* 0x040fea0000001828 */
[----:B------:R-:W-:Y:S01]  /*bb30*/  MUFU.EX2 R82, R82 ;  /* 0x0000005200527308 */ /* 0x000fe20000000800 */
[----:B--2---:R-:W-:Y:S02]  /*bb40*/  FADD.FTZ R85, R56, R85 ;  /* 0x0000005538557221 */ /* 0x004fe40000010000 */
[--C-:B------:R-:W-:Y:S01]  /*bb50*/  FFMA.FTZ R59, R96, c[0x0][0x23c], -R118.reuse ;  /* 0x00008f00603b7a23 */ /* 0x100fe20000010876 */
[----:B-1----:R-:W-:Y:S01]  /*bb60*/  HMMA.16816.F32 R28, R48, R20, R28 ;  /* 0x00000014301c723c */ /* 0x002fe2000000181c */
[----:B------:R-:W-:-:S02]  /*bb70*/  FFMA.FTZ R58, R97, c[0x0][0x23c], -R118 ;  /* 0x00008f00613a7a23 */ /* 0x000fc40000010876 */
[----:B------:R-:W-:Y:S01]  /*bb80*/  FFMA.FTZ R96, R102, c[0x0][0x23c], -R113 ;  /* 0x00008f0066607a23 */ /* 0x000fe20000010871 */
[----:B------:R-:W-:Y:S01]  /*bb90*/  MUFU.EX2 R84, R84 ;  /* 0x0000005400547308 */ /* 0x000fe20000000800 */
[--C-:B------:R-:W-:Y:S02]  /*bba0*/  FFMA.FTZ R97, R105, c[0x0][0x23c], -R118.reuse ;  /* 0x00008f0069617a23 */ /* 0x100fe40000010876 */
[----:B------:R-:W-:Y:S01]  /*bbb0*/  FFMA.FTZ R102, R112, c[0x0][0x23c], -R118 ;  /* 0x00008f0070667a23 */ /* 0x000fe20000010876 */
[----:B------:R-:W-:Y:S01]  /*bbc0*/  HMMA.16816.F32 R24, R48, R22, R24 ;  /* 0x000000163018723c */ /* 0x000fe20000001818 */
[----:B------:R-:W1:Y:S03]  /*bbd0*/  LDSM.16.MT88.4 R20, [R228+0x10800] ;  /* 0x01080000e414783b */ /* 0x000e660000004200 */
[----:B------:R-:W2:Y:S03]  /*bbe0*/  MUFU.EX2 R58, R58 ;  /* 0x0000003a003a7308 */ /* 0x000ea60000000800 */
[C---:B------:R-:W-:Y:S01]  /*bbf0*/  F2FP.PACK_AB R48, R86.reuse, R87 ;  /* 0x000000575630723e */ /* 0x040fe200000000ff */
[----:B------:R-:W-:Y:S01]  /*bc00*/  FADD.FTZ R86, R86, R91 ;  /* 0x0000005b56567221 */ /* 0x000fe20000010000 */
[C---:B------:R-:W-:Y:S01]  /*bc10*/  F2FP.PACK_AB R49, R4.reuse, R56 ;  /* 0x000000380431723e */ /* 0x040fe200000000ff */
[----:B------:R-:W-:Y:S01]  /*bc20*/  FADD.FTZ R4, R4, R85 ;  /* 0x0000005504047221 */ /* 0x000fe20000010000 */
[----:B------:R-:W-:Y:S01]  /*bc30*/  F2FP.PACK_AB R50, R98, R99 ;  /* 0x000000636232723e */ /* 0x000fe200000000ff */
[----:B------:R-:W-:Y:S01]  /*bc40*/  MUFU.EX2 R59, R59 ;  /* 0x0000003b003b7308 */ /* 0x000fe20000000800 */
[----:B----4-:R-:W-:Y:S01]  /*bc50*/  F2FP.PACK_AB R51, R3, R57 ;  /* 0x000000390333723e */ /* 0x010fe200000000ff */
[----:B------:R-:W-:-:S02]  /*bc60*/  FADD.FTZ R86, R99, R86 ;  /* 0x0000005663567221 */ /* 0x000fc40000010000 */
[----:B------:R-:W-:Y:S02]  /*bc70*/  FADD.FTZ R4, R57, R4 ;  /* 0x0000000439047221 */ /* 0x000fe40000010000 */
[----:B------:R-:W-:Y:S02]  /*bc80*/  FADD.FTZ R98, R98, R86 ;  /* 0x0000005662627221 */ /* 0x000fe40000010000 */
[----:B------:R-:W-:Y:S01]  /*bc90*/  HMMA.16816.F32 R16, R48, R52, R16 ;  /* 0x000000343010723c */ /* 0x000fe20000001810 */
[----:B------:R-:W-:Y:S01]  /*bca0*/  MUFU.EX2 R96, R96 ;  /* 0x0000006000607308 */ /* 0x000fe20000000800 */
[----:B------:R-:W-:Y:S02]  /*bcb0*/  FADD.FTZ R3, R3, R4 ;  /* 0x0000000403037221 */ /* 0x000fe40000010000 */
[----:B--2---:R-:W-:Y:S02]  /*bcc0*/  FADD.FTZ R98, R58, R98 ;  /* 0x000000623a627221 */ /* 0x004fe40000010000 */
[----:B------:R-:W-:-:S02]  /*bcd0*/  FADD.FTZ R3, R80, R3 ;  /* 0x0000000350037221 */ /* 0x000fc40000010000 */
[C---:B------:R-:W-:Y:S01]  /*bce0*/  HMMA.16816.F32 R12, R48.reuse, R54, R12 ;  /* 0x00000036300c723c */ /* 0x040fe2000000180c */
[----:B------:R-:W2:Y:S01]  /*bcf0*/  LDSM.16.MT88.4 R52, [R227+0x10800] ;  /* 0x01080000e334783b */ /* 0x000ea20000004200 */
[----:B------:R-:W-:Y:S06]  /*bd00*/  MUFU.EX2 R97, R97 ;  /* 0x0000006100617308 */ /* 0x000fec0000000800 */
[C---:B---3--:R-:W-:Y:S02]  /*bd10*/  HMMA.16816.F32 R8, R48.reuse, R44, R8 ;  /* 0x0000002c3008723c */ /* 0x048fe40000001808 */
[----:B------:R-:W3:Y:S06]  /*bd20*/  MUFU.EX2 R102, R102 ;  /* 0x0000006600667308 */ /* 0x000eec0000000800 */
[C---:B-1----:R-:W-:Y:S02]  /*bd30*/  HMMA.16816.F32 R36, R48.reuse, R20, R36 ;  /* 0x000000143024723c */ /* 0x042fe40000001824 */
[----:B------:R-:W1:Y:S06]  /*bd40*/  MUFU.EX2 R103, R103 ;  /* 0x0000006700677308 */ /* 0x000e6c0000000800 */
[----:B------:R-:W-:Y:S01]  /*bd50*/  HMMA.16816.F32 R32, R48, R22, R32 ;  /* 0x000000163020723c */ /* 0x000fe20000001820 */
[----:B------:R-:W4:Y:S01]  /*bd60*/  LDSM.16.MT88.4 R20, [R229+0x11000] ;  /* 0x01100000e514783b */ /* 0x000f220000004200 */
[----:B---3--:R-:W-:-:S06]  /*bd70*/  F2FP.PACK_AB R144, R102, R97 ;  /* 0x000000616690723e */ /* 0x008fcc00000000ff */
[----:B------:R-:W-:Y:S01]  /*bd80*/  HMMA.16816.F32 R40, R48, R46, R40 ;  /* 0x0000002e3028723c */ /* 0x000fe20000001828 */
[----:B------:R-:W3:Y:S01]  /*bd90*/  LDSM.16.MT88.4 R44, [R232+0x11000] ;  /* 0x01100000e82c783b */ /* 0x000ee20000004200 */
[----:B-1----:R-:W-:-:S06]  /*bda0*/  F2FP.PACK_AB R146, R248, R103 ;  /* 0x00000067f892723e */ /* 0x002fcc00000000ff */
[C---:B--2---:R-:W-:Y:S07]  /*bdb0*/  HMMA.16816.F32 R28, R48.reuse, R52, R28 ;  /* 0x00000034301c723c */ /* 0x044fee000000181c */
[----:B------:R-:W-:Y:S01]  /*bdc0*/  F2FP.PACK_AB R52, R59, R58 ;  /* 0x0000003a3b34723e */ /* 0x000fe200000000ff */
[----:B------:R-:W-:Y:S01]  /*bdd0*/  HMMA.16816.F32 R24, R48, R54, R24 ;  /* 0x000000363018723c */ /* 0x000fe20000001818 */
[----:B------:R-:W-:Y:S01]  /*bde0*/  F2FP.PACK_AB R53, R83, R80 ;  /* 0x000000505335723e */ /* 0x000fe200000000ff */
[----:B------:R-:W1:Y:S01]  /*bdf0*/  LDSM.16.MT88.4 R48, [R228+0x11000] ;  /* 0x01100000e430783b */ /* 0x000e620000004200 */
[----:B------:R-:W-:-:S02]  /*be00*/  FADD.FTZ R59, R59, R98 ;  /* 0x000000623b3b7221 */ /* 0x000fc40000010000 */
[----:B------:R-:W-:Y:S01]  /*be10*/  FADD.FTZ R83, R83, R3 ;  /* 0x0000000353537221 */ /* 0x000fe20000010000 */
[----:B------:R-:W-:Y:S01]  /*be20*/  LEA.HI.X R3, R178, c[0x0][0x16c], R164, 0x1, P0 ;  /* 0x00005b00b2037a11 */ /* 0x000fe200000f0ca4 */
[----:B------:R-:W-:Y:S01]  /*be30*/  FADD.FTZ R59, R81, R59 ;  /* 0x0000003b513b7221 */ /* 0x000fe20000010000 */
[----:B------:R-:W-:Y:S01]  /*be40*/  F2FP.PACK_AB R54, R82, R81 ;  /* 0x000000515236723e */ /* 0x000fe200000000ff */
[----:B------:R-:W-:Y:S01]  /*be50*/  FADD.FTZ R83, R84, R83 ;  /* 0x0000005354537221 */ /* 0x000fe20000010000 */
[----:B------:R-:W-:Y:S01]  /*be60*/  F2FP.PACK_AB R55, R96, R84 ;  /* 0x000000546037723e */ /* 0x000fe200000000ff */
[----:B------:R-:W-:Y:S01]  /*be70*/  FADD.FTZ R82, R82, R59 ;  /* 0x0000003b52527221 */ /* 0x000fe20000010000 */
[----:B------:R-:W-:Y:S01]  /*be80*/  MOV R245, R3 ;  /* 0x0000000300f57202 */ /* 0x000fe20000000f00 */
[----:B------:R-:W-:Y:S02]  /*be90*/  FADD.FTZ R96, R96, R83 ;  /* 0x0000005360607221 */ /* 0x000fe40000010000 */
[----:B------:R-:W-:-:S02]  /*bea0*/  FADD.FTZ R82, R97, R82 ;  /* 0x0000005261527221 */ /* 0x000fc40000010000 */
[----:B----4-:R-:W-:Y:S02]  /*beb0*/  HMMA.16816.F32 R8, R52, R20, R8 ;  /* 0x000000143408723c */ /* 0x010fe40000001808 */
[----:B------:R-:W-:-:S04]  /*bec0*/  FADD.FTZ R82, R102, R82 ;  /* 0x0000005266527221 */ /* 0x000fc80000010000 */
[----:B------:R-:W-:Y:S02]  /*bed0*/  FADD.FTZ R82, R103, R82 ;  /* 0x0000005267527221 */ /* 0x000fe40000010000 */
[C---:B------:R-:W-:Y:S01]  /*bee0*/  HMMA.16816.F32 R40, R52.reuse, R22, R40 ;  /* 0x000000163428723c */ /* 0x040fe20000001828 */
[--C-:B------:R-:W-:Y:S02]  /*bef0*/  FFMA.FTZ R20, R101, c[0x0][0x23c], -R113.reuse ;  /* 0x00008f0065147a23 */ /* 0x100fe40000010871 */
[--C-:B------:R-:W-:Y:S02]  /*bf00*/  FFMA.FTZ R21, R109, c[0x0][0x23c], -R113.reuse ;  /* 0x00008f006d157a23 */ /* 0x100fe40000010871 */
[----:B------:R-:W-:Y:S02]  /*bf10*/  FADD.FTZ R248, R248, R82 ;  /* 0x00000052f8f87221 */ /* 0x000fe40000010000 */
[----:B------:R-:W-:Y:S01]  /*bf20*/  FFMA.FTZ R22, R108, c[0x0][0x23c], -R113 ;  /* 0x00008f006c167a23 */ /* 0x000fe20000010871 */
[C---:B---3--:R-:W-:Y:S01]  /*bf30*/  HMMA.16816.F32 R16, R52.reuse, R44, R16 ;  /* 0x0000002c3410723c */ /* 0x048fe20000001810 */
[----:B------:R-:W2:Y:S07]  /*bf40*/  MUFU.EX2 R20, R20 ;  /* 0x0000001400147308 */ /* 0x000eae0000000800 */
[C---:B------:R-:W-:Y:S01]  /*bf50*/  HMMA.16816.F32 R12, R52.reuse, R46, R12 ;  /* 0x0000002e340c723c */ /* 0x040fe2000000180c */
[----:B------:R-:W3:Y:S01]  /*bf60*/  MUFU.EX2 R21, R21 ;  /* 0x0000001500157308 */ /* 0x000ee20000000800 */
[----:B------:R-:W4:Y:S06]  /*bf70*/  LDSM.16.MT88.4 R44, [R227+0x11000] ;  /* 0x01100000e32c783b */ /* 0x000f2c0000004200 */
[----:B-1----:R-:W-:Y:S01]  /*bf80*/  HMMA.16816.F32 R36, R52, R48, R36 ;  /* 0x000000303424723c */ /* 0x002fe20000001824 */
[----:B------:R-:W1:Y:S01]  /*bf90*/  MUFU.EX2 R22, R22 ;  /* 0x0000001600167308 */ /* 0x000e620000000800 */
[----:B--2---:R-:W-:-:S06]  /*bfa0*/  FADD.FTZ R96, R20, R96 ;  /* 0x0000006014607221 */ /* 0x004fcc0000010000 */
[----:B------:R-:W-:Y:S01]  /*bfb0*/  HMMA.16816.F32 R32, R52, R50, R32 ;  /* 0x000000323420723c */ /* 0x000fe20000001820 */
[C---:B---3--:R-:W-:Y:S01]  /*bfc0*/  F2FP.PACK_AB R145, R21.reuse, R20 ;  /* 0x000000141591723e */ /* 0x048fe200000000ff */
[----:B------:R-:W-:Y:S01]  /*bfd0*/  FADD.FTZ R96, R21, R96 ;  /* 0x0000006015607221 */ /* 0x000fe20000010000 */
[----:B-1----:R-:W-:-:S03]  /*bfe0*/  F2FP.PACK_AB R147, R247, R22 ;  /* 0x00000016f793723e */ /* 0x002fc600000000ff */
[----:B------:R-:W-:-:S04]  /*bff0*/  FADD.FTZ R96, R22, R96 ;  /* 0x0000006016607221 */ /* 0x000fc80000010000 */
[----:B------:R-:W-:Y:S01]  /*c000*/  FADD.FTZ R247, R247, R96 ;  /* 0x00000060f7f77221 */ /* 0x000fe20000010000 */
        /* <DEDUP_REMOVED lines=50> */
[----:B------:R-:W-:Y:S02]  /*c330*/  @UP4 UIADD3 UR27, UR27, 0x1, URZ ;  /* 0x000000011b1b4890 */ /* 0x000fe4000fffe03f */
[----:B------:R-:W-:-:S02]  /*c340*/  UISETP.GE.AND UP0, UPT, UR6, URZ, UPT ;  /* 0x0000003f0600728c */ /* 0x000fc4000bf06270 */
[----:B------:R-:W-:Y:S02]  /*c350*/  UISETP.NE.AND UP2, UPT, URZ, UR7, UPT ;  /* 0x000000073f00728c */ /* 0x000fe4000bf45270 */
[----:B------:R-:W-:Y:S02]  /*c360*/  @!UP1 UIADD3 UR9, UR9, -UR22, URZ ;  /* 0x8000001609099290 */ /* 0x000fe4000fffe03f */
[----:B------:R-:W-:Y:S02]  /*c370*/  @!UP1 UIADD3 UR19, UR19, 0x1, URZ ;  /* 0x0000000113139890 */ /* 0x000fe4000fffe03f */
[----:B------:R-:W-:Y:S02]  /*c380*/  UISETP.GE.U32.AND UP3, UPT, UR9, UR22, UPT ;  /* 0x000000160900728c */ /* 0x000fe4000bf66070 */
[----:B------:R-:W-:Y:S02]  /*c390*/  UISETP.GE.AND UP1, UPT, UR24, URZ, UPT ;  /* 0x0000003f1800728c */ /* 0x000fe4000bf26270 */
[----:B------:R-:W-:-:S07]  /*c3a0*/  ULOP3.LUT UR6, URZ, UR7, URZ, 0x33, !UPT ;  /* 0x000000073f067292 */ /* 0x000fce000f8e333f */
        /* <DEDUP_REMOVED lines=31> */
.L_x_3550:
[----:B------:R-:W-:-:S04]  /*c5a0*/  ULEA UR6, -UR8, URZ, 0x8 ;  /* 0x0000003f08067291 */ /* 0x000fc8000f8e413f */
[----:B------:R-:W-:Y:S02]  /*c5b0*/  USHF.R.S32.HI UR7, URZ, 0x1f, UR6 ;  /* 0x0000001f3f077899 */ /* 0x000fe40008011406 */
[----:B------:R-:W-:-:S04]  /*c5c0*/  MOV R8, UR6 ;  /* 0x0000000600087c02 */ /* 0x000fc80008000f00 */
[----:B------:R-:W-:Y:S02]  /*c5d0*/  MOV R4, UR7 ;  /* 0x0000000700047c02 */ /* 0x000fe40008000f00 */
.L_x_3551:
        /* <DEDUP_REMOVED lines=54> */
[----:B------:R-:W-:Y:S01]  /*c940*/  @!P0 LEA R38, P2, R22, c[0x0][0x170], 0x1 ;  /* 0x00005c0016268a11 */ /* 0x000fe200078408ff */
[----:B------:R-:W-:Y:S01]  /*c950*/  IMAD.U32 R36, RZ, RZ, UR8 ;  /* 0x00000008ff247e24 */ /* 0x000fe2000f8e00ff */
[----:B------:R-:W-:Y:S01]  /*c960*/  @!P0 IADD3 R23, P1, R8, R28, RZ ;  /* 0x0000001c08178210 */ /* 0x000fe20007f3e0ff */
[----:B------:R-:W-:Y:S01]  /*c970*/  @!P0 IMAD.MOV.U32 R25, RZ, RZ, R205 ;  /* 0x000000ffff198224 */ /* 0x000fe200078e00cd */
[----:B------:R-:W-:Y:S01]  /*c980*/  @!P0 LEA.HI.X R39, R22, c[0x0][0x174], R204, 0x1, P2 ;  /* 0x00005d0016278a11 */ /* 0x000fe200010f0ccc */
[----:B------:R-:W-:-:S02]  /*c990*/  @!P0 IMAD.MOV.U32 R6, RZ, RZ, c[0x0][0x1a4] ;  /* 0x00006900ff068624 */ /* 0x000fc400078e00ff */
[----:B------:R-:W-:-:S04]  /*c9a0*/  @!P0 IMAD.WIDE.U32 R36, R36, 0xf0, R24 ;  /* 0x000000f024248825 */ /* 0x000fc800078e0018 */
        /* <DEDUP_REMOVED lines=19> */
[----:B------:R-:W-:Y:S01]  /*cae0*/  @!P0 IMAD.MOV.U32 R34, RZ, RZ, c[0x0][0x1a4] ;  /* 0x00006900ff228624 */ /* 0x000fe200078e00ff */
[----:B------:R-:W-:Y:S01]  /*caf0*/  @!P0 IADD3 R27, P3, R8, R44, RZ ;  /* 0x0000002c081b8210 */ /* 0x000fe20007f7e0ff */
        /* <DEDUP_REMOVED lines=11> */
[----:B------:R-:W-:Y:S01]  /*cbb0*/  @P0 STS.128 [R239+0xb000], RZ ;  /* 0x00b000ffef000388 */ /* 0x000fe20000000c00 */
[----:B------:R-:W-:Y:S01]  /*cbc0*/  @!P0 IADD3 R18, P3, R8, R18, RZ ;  /* 0x0000001208128210 */ /* 0x000fe20007f7e0ff */
[----:B------:R-:W-:Y:S01]  /*cbd0*/  @!P0 IMAD R6, R6, 0xe0, RZ ;  /* 0x000000e006068824 */ /* 0x000fe200078e02ff */
[----:B------:R-:W-:Y:S01]  /*cbe0*/  @!P0 IADD3 R16, P2, R8, R16, RZ ;  /* 0x0000001008108210 */ /* 0x000fe20007f5e0ff */
[----:B------:R-:W-:-:S02]  /*cbf0*/  IMAD.MOV.U32 R245, RZ, RZ, R3 ;  /* 0x000000fffff57224 */ /* 0x000fc400078e0003 */
[----:B------:R-:W-:Y:S02]  /*cc00*/  IMAD.MOV.U32 R246, RZ, RZ, R213 ;  /* 0x000000fffff67224 */ /* 0x000fe400078e00d5 */
[----:B-1----:R-:W-:Y:S01]  /*cc10*/  @!P0 IMAD.MOV.U32 R30, RZ, RZ, c[0x0][0x1a4] ;  /* 0x00006900ff1e8624 */ /* 0x002fe200078e00ff */
[----:B------:R-:W-:Y:S01]  /*cc20*/  @!P0 IADD3 R31, P1, R8, R20, RZ ;  /* 0x00000014081f8210 */ /* 0x000fe20007f3e0ff */
[----:B------:R-:W-:Y:S02]  /*cc30*/  @!P0 IMAD.MOV.U32 R20, RZ, RZ, c[0x0][0x1a4] ;  /* 0x00006900ff148624 */ /* 0x000fe400078e00ff */
[----:B------:R-:W-:Y:S02]  /*cc40*/  @!P0 IMAD R30, R30, 0x90, RZ ;  /* 0x000000901e1e8824 */ /* 0x000fe400078e02ff */
[----:B------:R-:W-:-:S03]  /*cc50*/  @!P0 IMAD R20, R20, 0xc0, RZ ;  /* 0x000000c014148824 */ /* 0x000fc600078e02ff */
[----:B------:R-:W-:Y:S01]  /*cc60*/  @!P0 IADD3.X R30, R4, R21, R30, P1, !PT ;  /* 0x00000015041e8210 */ /* 0x000fe20000ffe41e */
[----:B------:R-:W-:Y:S01]  /*cc70*/  @!P0 IMAD.MOV.U32 R21, RZ, RZ, c[0x0][0x1a4] ;  /* 0x00006900ff158624 */ /* 0x000fe200078e00ff */
[----:B------:R-:W-:Y:S02]  /*cc80*/  @!P0 IADD3 R35, P1, R8, R40, RZ ;  /* 0x0000002808238210 */ /* 0x000fe40007f3e0ff */
[C---:B------:R-:W-:Y:S01]  /*cc90*/  @!P0 IADD3.X R20, R4.reuse, R20, R19, P3, !PT ;  /* 0x0000001404148210 */ /* 0x040fe20001ffe413 */
[----:B------:R-:W-:Y:S01]  /*cca0*/  @!P0 IMAD R21, R21, 0xd0, RZ ;  /* 0x000000d015158824 */ /* 0x000fe200078e02ff */
[----:B------:R-:W-:Y:S02]  /*ccb0*/  @!P0 IADD3.X R34, R4, R41, R34, P1, !PT ;  /* 0x0000002904228210 */ /* 0x000fe40000ffe422 */
[----:B------:R-:W-:Y:S02]  /*ccc0*/  @!P0 IADD3 R14, P1, R8, R14, RZ ;  /* 0x0000000e080e8210 */ /* 0x000fe40007f3e0ff */
[----:B------:R-:W-:Y:S01]  /*ccd0*/  @!P0 IADD3.X R21, R4, R17, R21, P2, !PT ;  /* 0x0000001104158210 */ /* 0x000fe200017fe415 */
[----:B------:R-:W-:Y:S01]  /*cce0*/  @!P0 IMAD.MOV.U32 R17, RZ, RZ, c[0x0][0x1a4] ;  /* 0x00006900ff118624 */ /* 0x000fe200078e00ff */
[----:B------:R-:W-:-:S02]  /*ccf0*/  @!P0 IADD3 R9, P3, R8, R9, RZ ;  /* 0x0000000908098210 */ /* 0x000fc40007f7e0ff */
[----:B------:R-:W-:Y:S01]  /*cd00*/  @!P0 IADD3 R11, P2, R8, R11, RZ ;  /* 0x0000000b080b8210 */ /* 0x000fe20007f5e0ff */
[----:B------:R-:W-:Y:S01]  /*cd10*/  @!P0 IMAD R17, R17, 0xf0, RZ ;  /* 0x000000f011118824 */ /* 0x000fe200078e02ff */
[C---:B------:R-:W-:Y:S01]  /*cd20*/  @!P0 IADD3.X R6, R4.reuse, R6, R15, P1, !PT ;  /* 0x0000000604068210 */ /* 0x040fe20000ffe40f */
[----:B------:R-:W-:Y:S01]  /*cd30*/  @!P0 IMAD.X R7, R4, 0x1, R7, P3 ;  /* 0x0000000104078824 */ /* 0x000fe200018e0607 */
[----:B------:R-:W-:Y:S01]  /*cd40*/  @!P0 IADD3 R13, P1, R8, R13, RZ ;  /* 0x0000000d080d8210 */ /* 0x000fe20007f3e0ff */
[C---:B------:R-:W-:Y:S01]  /*cd50*/  @!P0 IMAD.X R10, R4.reuse, 0x1, R10, P2 ;  /* 0x00000001040a8824 */ /* 0x040fe200010e060a */
[----:B------:R-:W-:Y:S02]  /*cd60*/  @!P0 LEA R40, P3, R11, c[0x0][0x170], 0x1 ;  /* 0x00005c000b288a11 */ /* 0x000fe400078608ff */
[----:B------:R-:W-:Y:S01]  /*cd70*/  @!P0 LEA R42, P4, R9, c[0x0][0x170], 0x1 ;  /* 0x00005c00092a8a11 */ /* 0x000fe200078808ff */
[----:B------:R-:W-:Y:S01]  /*cd80*/  @!P0 IMAD.X R12, R4, 0x1, R12, P1 ;  /* 0x00000001040c8824 */ /* 0x000fe200008e060c */
[----:B------:R-:W-:-:S02]  /*cd90*/  @!P0 IADD3 R8, P1, R8, R36, RZ ;  /* 0x0000002408088210 */ /* 0x000fc40007f3e0ff */
[----:B------:R-:W-:Y:S02]  /*cda0*/  @!P0 LEA R36, P2, R13, c[0x0][0x170], 0x1 ;  /* 0x00005c000d248a11 */ /* 0x000fe400078408ff */
[----:B------:R-:W-:Y:S02]  /*cdb0*/  @!P0 LEA.HI.X R41, R11, c[0x0][0x174], R10, 0x1, P3 ;  /* 0x00005d000b298a11 */ /* 0x000fe400018f0c0a */
[----:B------:R-:W-:Y:S02]  /*cdc0*/  @!P0 LEA R44, P3, R23, c[0x0][0x170], 0x1 ;  /* 0x00005c00172c8a11 */ /* 0x000fe400078608ff */
[----:B------:R-:W-:Y:S02]  /*cdd0*/  @!P0 IADD3.X R17, R4, R37, R17, P1, !PT ;  /* 0x0000002504118210 */ /* 0x000fe40000ffe411 */
        /* <DEDUP_REMOVED lines=11> */
[----:B--2---:R-:W-:Y:S01]  /*ce90*/  @!P0 LEA R38, P4, R29, c[0x0][0x170], 0x1 ;  /* 0x00005c001d268a11 */ /* 0x004fe200078808ff */
        /* <DEDUP_REMOVED lines=22> */
[----:B------:R-:W-:Y:S02]  /*d000*/  @!P0 LEA R34, P4, R18, c[0x0][0x170], 0x1 ;  /* 0x00005c0012228a11 */ /* 0x000fe400078808ff */
        /* <DEDUP_REMOVED lines=59> */
[----:B--2---:R-:W2:Y:S04]  /*d3c0*/  LDSM.16.M88.4 R44, [R236+0x4800] ;  /* 0x00480000ec2c783b */ /* 0x004ea80000000200 */
[----:B------:R-:W2:Y:S04]  /*d3d0*/  LDSM.16.M88.4 R52, [R236+0x4000] ;  /* 0x00400000ec34783b */ /* 0x000ea80000000200 */
[----:B------:R-:W2:Y:S04]  /*d3e0*/  LDSM.16.M88.4 R76, [R236+0x2800] ;  /* 0x00280000ec4c783b */ /* 0x000ea80000000200 */
[----:B------:R1:W-:Y:S04]  /*d3f0*/  LDSM.16.M88.4 R100, [R5] ;  /* 0x000000000564783b */ /* 0x0003e80000000200 */
[----:B------:R-:W-:Y:S04]  /*d400*/  LDSM.16.M88.4 R60, [R236+0x3800] ;  /* 0x00380000ec3c783b */ /* 0x000fe80000000200 */
[----:B------:R-:W-:Y:S04]  /*d410*/  LDSM.16.M88.4 R96, [R230+0x4000] ;  /* 0x00400000e660783b */ /* 0x000fe80000000200 */
[----:B------:R-:W-:Y:S04]  /*d420*/  LDSM.16.M88.4 R112, [R236+0x9000] ;  /* 0x00900000ec70783b */ /* 0x000fe80000000200 */
[----:B------:R-:W-:Y:S04]  /*d430*/  LDSM.16.M88.4 R84, [R236+0x2000] ;  /* 0x00200000ec54783b */ /* 0x000fe80000000200 */
[----:B------:R-:W-:Y:S01]  /*d440*/  LDSM.16.M88.4 R68, [R236+0x3000] ;  /* 0x00300000ec44783b */ /* 0x000fe20000000200 */
[C---:B----4-:R-:W-:Y:S03]  /*d450*/  HMMA.16816.F32 R8, R104.reuse, R92, RZ ;  /* 0x0000005c6808723c */ /* 0x050fe600000018ff */
[----:B-----5:R-:W-:Y:S04]  /*d460*/  LDSM.16.M88.4 R36, [R236+0x5000] ;  /* 0x00500000ec24783b */ /* 0x020fe80000000200 */
[----:B-1----:R-:W-:Y:S01]  /*d470*/  LDSM.16.M88.4 R28, [R236+0x5800] ;  /* 0x00580000ec1c783b */ /* 0x002fe20000000200 */
[C---:B------:R-:W-:Y:S03]  /*d480*/  HMMA.16816.F32 R4, R104.reuse, R94, RZ ;  /* 0x0000005e6804723c */ /* 0x040fe600000018ff */
[----:B------:R-:W1:Y:S04]  /*d490*/  LDSM.16.M88.4 R92, [R230+0x4800] ;  /* 0x00480000e65c783b */ /* 0x000e680000000200 */
[----:B------:R-:W4:Y:S01]  /*d4a0*/  LDSM.16.M88.4 R192, [R230+0x2800] ;  /* 0x00280000e6c0783b */ /* 0x000f220000000200 */
[C---:B--2---:R-:W-:Y:S03]  /*d4b0*/  HMMA.16816.F32 R48, R104.reuse, R44, RZ ;  /* 0x0000002c6830723c */ /* 0x044fe600000018ff */
[----:B------:R-:W2:Y:S04]  /*d4c0*/  LDSM.16.M88.4 R120, [R236+0x8800] ;  /* 0x00880000ec78783b */ /* 0x000ea80000000200 */
[----:B------:R-:W5:Y:S01]  /*d4d0*/  LDSM.16.M88.4 R184, [R230+0x3800] ;  /* 0x00380000e6b8783b */ /* 0x000f620000000200 */
[C---:B------:R-:W-:Y:S03]  /*d4e0*/  HMMA.16816.F32 R44, R104.reuse, R46, RZ ;  /* 0x0000002e682c723c */ /* 0x040fe600000018ff */
[----:B------:R-:W-:Y:S04]  /*d4f0*/  LDSM.16.M88.4 R20, [R236+0x6000] ;  /* 0x00600000ec14783b */ /* 0x000fe80000000200 */
[----:B---3--:R-:W-:Y:S01]  /*d500*/  LDSM.16.M88.4 R12, [R236+0x6800] ;  /* 0x00680000ec0c783b */ /* 0x008fe20000000200 */
        /* <DEDUP_REMOVED lines=11> */
[----:B------:R-:W0:Y:S01]  /*d5c0*/  LDGDEPBAR ;  /* 0x00000000000079af */ /* 0x000e220000000000 */
[C---:B-1----:R-:W-:Y:S08]  /*d5d0*/  HMMA.16816.F32 R48, R100.reuse, R92, R48 ;  /* 0x0000005c6430723c */ /* 0x042ff00000001830 */
[----:B------:R-:W-:Y:S01]  /*d5e0*/  HMMA.16816.F32 R44, R100, R94, R44 ;  /* 0x0000005e642c723c */ /* 0x000fe2000000182c */
[----:B------:R-:W1:Y:S07]  /*d5f0*/  LDSM.16.M88.4 R92, [R230+0x9000] ;  /* 0x00900000e65c783b */ /* 0x000e6e0000000200 */
[C---:B------:R-:W-:Y:S08]  /*d600*/  HMMA.16816.F32 R64, R104.reuse, R60, RZ ;  /* 0x0000003c6840723c */ /* 0x040ff000000018ff */
[----:B------:R-:W-:Y:S08]  /*d610*/  HMMA.16816.F32 R60, R104, R62, RZ ;  /* 0x0000003e683c723c */ /* 0x000ff000000018ff */
[C---:B------:R-:W-:Y:S08]  /*d620*/  HMMA.16816.F32 R56, R100.reuse, R96, R56 ;  /* 0x000000606438723c */ /* 0x040ff00000001838 */
[----:B------:R-:W-:Y:S01]  /*d630*/  HMMA.16816.F32 R52, R100, R98, R52 ;  /* 0x000000626434723c */ /* 0x000fe20000001834 */
[----:B------:R-:W3:Y:S07]  /*d640*/  LDSM.16.M88.4 R96, [R230+0x8800] ;  /* 0x00880000e660783b */ /* 0x000eee0000000200 */
[C---:B------:R-:W-:Y:S08]  /*d650*/  HMMA.16816.F32 R116, R104.reuse, R112, RZ ;  /* 0x000000706874723c */ /* 0x040ff000000018ff */
[C---:B------:R-:W-:Y:S08]  /*d660*/  HMMA.16816.F32 R88, R104.reuse, R84, RZ ;  /* 0x000000546858723c */ /* 0x040ff000000018ff */
[C---:B------:R-:W-:Y:S08]  /*d670*/  HMMA.16816.F32 R84, R104.reuse, R86, RZ ;  /* 0x000000566854723c */ /* 0x040ff000000018ff */
[C---:B------:R-:W-:Y:S08]  /*d680*/  HMMA.16816.F32 R72, R104.reuse, R68, RZ ;  /* 0x000000446848723c */ /* 0x040ff000000018ff */
[C---:B------:R-:W-:Y:S08]  /*d690*/  HMMA.16816.F32 R40, R104.reuse, R36, RZ ;  /* 0x000000246828723c */ /* 0x040ff000000018ff */
[----:B------:R-:W-:Y:S08]  /*d6a0*/  HMMA.16816.F32 R32, R104, R28, RZ ;  /* 0x0000001c6820723c */ /* 0x000ff000000018ff */
[C---:B----4-:R-:W-:Y:S08]  /*d6b0*/  HMMA.16816.F32 R80, R100.reuse, R192, R80 ;  /* 0x000000c06450723c */ /* 0x050ff00000001850 */
[----:B------:R-:W-:Y:S01]  /*d6c0*/  HMMA.16816.F32 R76, R100, R194, R76 ;  /* 0x000000c2644c723c */ /* 0x000fe2000000184c */
[----:B------:R-:W4:Y:S07]  /*d6d0*/  LDSM.16.M88.4 R192, [R230+0x7000] ;  /* 0x00700000e6c0783b */ /* 0x000f2e0000000200 */
[C---:B------:R-:W-:Y:S08]  /*d6e0*/  HMMA.16816.F32 R68, R104.reuse, R70, RZ ;  /* 0x000000466844723c */ /* 0x040ff000000018ff */
[C---:B------:R-:W-:Y:S08]  /*d6f0*/  HMMA.16816.F32 R36, R104.reuse, R38, RZ ;  /* 0x000000266824723c */ /* 0x040ff000000018ff */
[C---:B------:R-:W-:Y:S08]  /*d700*/  HMMA.16816.F32 R28, R104.reuse, R30, RZ ;  /* 0x0000001e681c723c */ /* 0x040ff000000018ff */
[C---:B------:R-:W-:Y:S08]  /*d710*/  HMMA.16816.F32 R112, R104.reuse, R114, RZ ;  /* 0x000000726870723c */ /* 0x040ff000000018ff */
[----:B--2---:R-:W-:Y:S08]  /*d720*/  HMMA.16816.F32 R124, R104, R120, RZ ;  /* 0x00000078687c723c */ /* 0x004ff000000018ff */
[C---:B-----5:R-:W-:Y:S08]  /*d730*/  HMMA.16816.F32 R64, R100.reuse, R184, R64 ;  /* 0x000000b86440723c */ /* 0x060ff00000001840 */
[----:B------:R-:W-:Y:S01]  /*d740*/  HMMA.16816.F32 R60, R100, R186, R60 ;  /* 0x000000ba643c723c */ /* 0x000fe2000000183c */
[----:B------:R-:W2:Y:S07]  /*d750*/  LDSM.16.M88.4 R184, [R230+0x8000] ;  /* 0x00800000e6b8783b */ /* 0x000eae0000000200 */
[----:B------:R-:W-:Y:S08]  /*d760*/  HMMA.16816.F32 R120, R104, R122, RZ ;  /* 0x0000007a6878723c */ /* 0x000ff000000018ff */
[----:B-1----:R-:W-:Y:S07]  /*d770*/  HMMA.16816.F32 R116, R100, R92, R116 ;  /* 0x0000005c6474723c */ /* 0x002fee0000001874 */
[C---:B------:R-:W-:Y:S01]  /*d780*/  IADD3 R92, R234.reuse, 0x2800, RZ ;  /* 0x00002800ea5c7810 */ /* 0x040fe20007ffe0ff */
[C---:B------:R-:W-:Y:S08]  /*d790*/  HMMA.16816.F32 R24, R104.reuse, R20, RZ ;  /* 0x000000146818723c */ /* 0x040ff000000018ff */
[C---:B------:R-:W-:Y:S08]  /*d7a0*/  HMMA.16816.F32 R16, R104.reuse, R12, RZ ;  /* 0x0000000c6810723c */ /* 0x040ff000000018ff */
[C---:B------:R-:W-:Y:S08]  /*d7b0*/  HMMA.16816.F32 R180, R104.reuse, R172, RZ ;  /* 0x000000ac68b4723c */ /* 0x040ff000000018ff */
[----:B------:R-:W-:Y:S08]  /*d7c0*/  HMMA.16816.F32 R168, R104, R128, RZ ;  /* 0x0000008068a8723c */ /* 0x000ff000000018ff */
[C---:B------:R-:W-:Y:S08]  /*d7d0*/  HMMA.16816.F32 R88, R100.reuse, R196, R88 ;  /* 0x000000c46458723c */ /* 0x040ff00000001858 */
[----:B------:R-:W-:Y:S01]  /*d7e0*/  HMMA.16816.F32 R84, R100, R198, R84 ;  /* 0x000000c66454723c */ /* 0x000fe20000001854 */
[----:B------:R-:W1:Y:S07]  /*d7f0*/  LDSM.16.M88.4 R196, [R230+0x6800] ;  /* 0x00680000e6c4783b */ /* 0x000e6e0000000200 */
[C---:B------:R-:W-:Y:S08]  /*d800*/  HMMA.16816.F32 R20, R104.reuse, R22, RZ ;  /* 0x000000166814723c */ /* 0x040ff000000018ff */
[C---:B------:R-:W-:Y:S08]  /*d810*/  HMMA.16816.F32 R12, R104.reuse, R14, RZ ;  /* 0x0000000e680c723c */ /* 0x040ff000000018ff */
[C---:B------:R-:W-:Y:S08]  /*d820*/  HMMA.16816.F32 R172, R104.reuse, R174, RZ ;  /* 0x000000ae68ac723c */ /* 0x040ff000000018ff */
[C---:B------:R-:W-:Y:S08]  /*d830*/  HMMA.16816.F32 R128, R104.reuse, R130, RZ ;  /* 0x000000826880723c */ /* 0x040ff000000018ff */
[C---:B------:R-:W-:Y:S08]  /*d840*/  HMMA.16816.F32 R108, R104.reuse, R200, RZ ;  /* 0x000000c8686c723c */ /* 0x040ff000000018ff */
[----:B------:R-:W-:Y:S01]  /*d850*/  HMMA.16816.F32 R104, R104, R202, RZ ;  /* 0x000000ca6868723c */ /* 0x000fe200000018ff */
[----:B------:R-:W5:Y:S07]  /*d860*/  LDSM.16.M88.4 R200, [R230+0x6000] ;  /* 0x00600000e6c8783b */ /* 0x000f6e0000000200 */
        /* <DEDUP_REMOVED lines=8> */
[----:B------:R-:W-:Y:S07]  /*d8f0*/  LDSM.16.M88.4 R204, [R235] ;  /* 0x00000000ebcc783b */ /* 0x000fee0000000200 */
[C---:B------:R-:W-:Y:S01]  /*d900*/  HMMA.16816.F32 R112, R100.reuse, R94, R112 ;  /* 0x0000005e6470723c */ /* 0x040fe20000001870 */
[----:B------:R-:W1:Y:S07]  /*d910*/  LDSM.16.M88.4 R92, [R92] ;  /* 0x000000005c5c783b */ /* 0x000e6e0000000200 */
[C---:B---3--:R-:W-:Y:S07]  /*d920*/  HMMA.16816.F32 R124, R100.reuse, R96, R124 ;  /* 0x00000060647c723c */ /* 0x048fee000000187c */
[C---:B------:R-:W-:Y:S01]  /*d930*/  IADD3 R96, R234.reuse, 0x800, RZ ;  /* 0x00000800ea607810 */ /* 0x040fe20007ffe0ff */
[C---:B------:R-:W-:Y:S05]  /*d940*/  HMMA.16816.F32 R120, R100.reuse, R98, R120 ;  /* 0x000000626478723c */ /* 0x040fea0000001878 */
[----:B------:R-:W3:Y:S03]  /*d950*/  LDSM.16.M88.4 R96, [R96] ;  /* 0x000000006060783b */ /* 0x000ee60000000200 */
[C---:B----4-:R-:W-:Y:S07]  /*d960*/  HMMA.16816.F32 R8, R100.reuse, R192, R8 ;  /* 0x000000c06408723c */ /* 0x050fee0000001808 */
[C---:B------:R-:W-:Y:S01]  /*d970*/  IADD3 R192, R234.reuse, 0x1800, RZ ;  /* 0x00001800eac07810 */ /* 0x040fe20007ffe0ff */
[C---:B------:R-:W-:Y:S05]  /*d980*/  HMMA.16816.F32 R4, R100.reuse, R194, R4 ;  /* 0x000000c26404723c */ /* 0x040fea0000001804 */
[----:B------:R-:W4:Y:S03]  /*d990*/  LDSM.16.M88.4 R192, [R192] ;  /* 0x00000000c0c0783b */ /* 0x000f260000000200 */
[C---:B--2---:R-:W-:Y:S07]  /*d9a0*/  HMMA.16816.F32 R168, R100.reuse, R184, R168 ;  /* 0x000000b864a8723c */ /* 0x044fee00000018a8 */
[C---:B------:R-:W-:Y:S01]  /*d9b0*/  IADD3 R184, R234.reuse, 0x3000, RZ ;  /* 0x00003000eab87810 */ /* 0x040fe20007ffe0ff */
[C---:B------:R-:W-:Y:S05]  /*d9c0*/  HMMA.16816.F32 R128, R100.reuse, R186, R128 ;  /* 0x000000ba6480723c */ /* 0x040fea0000001880 */
[----:B------:R-:W2:Y:S03]  /*d9d0*/  LDSM.16.M88.4 R184, [R184] ;  /* 0x00000000b8b8783b */ /* 0x000ea60000000200 */
[C---:B-1----:R-:W-:Y:S07]  /*d9e0*/  HMMA.16816.F32 R16, R100.reuse, R196, R16 ;  /* 0x000000c46410723c */ /* 0x042fee0000001810 */
[C---:B------:R-:W-:Y:S01]  /*d9f0*/  IADD3 R196, R234.reuse, 0x1000, RZ ;  /* 0x00001000eac47810 */ /* 0x040fe20007ffe0ff */
[C---:B-----5:R-:W-:Y:S08]  /*da00*/  HMMA.16816.F32 R24, R100.reuse, R200, R24 ;  /* 0x000000c86418723c */ /* 0x060ff00000001818 */
[C---:B------:R-:W-:Y:S01]  /*da10*/  HMMA.16816.F32 R20, R100.reuse, R202, R20 ;  /* 0x000000ca6414723c */ /* 0x040fe20000001814 */
[----:B------:R-:W-:Y:S07]  /*da20*/  LDSM.16.M88.4 R200, [R234] ;  /* 0x00000000eac8783b */ /* 0x000fee0000000200 */
[C---:B------:R-:W-:Y:S01]  /*da30*/  HMMA.16816.F32 R12, R100.reuse, R198, R12 ;  /* 0x000000c6640c723c */ /* 0x040fe2000000180c */
[----:B------:R-:W-:Y:S07]  /*da40*/  LDSM.16.M88.4 R196, [R196] ;  /* 0x00000000c4c4783b */ /* 0x000fee0000000200 */
[C---:B------:R-:W-:Y:S07]  /*da50*/  HMMA.16816.F32 R180, R100.reuse, R188, R180 ;  /* 0x000000bc64b4723c */ /* 0x040fee00000018b4 */
[----:B------:R-:W-:Y:S01]  /*da60*/  IADD3 R188, R234, 0x2000, RZ ;  /* 0x00002000eabc7810 */ /* 0x000fe20007ffe0ff */
[C---:B------:R-:W-:Y:S05]  /*da70*/  HMMA.16816.F32 R172, R100.reuse, R190, R172 ;  /* 0x000000be64ac723c */ /* 0x040fea00000018ac */
[----:B------:R-:W-:Y:S03]  /*da80*/  LDSM.16.M88.4 R188, [R188] ;  /* 0x00000000bcbc783b */ /* 0x000fe60000000200 */
[C---:B------:R-:W-:Y:S08]  /*da90*/  HMMA.16816.F32 R108, R100.reuse, R208, R108 ;  /* 0x000000d0646c723c */ /* 0x040ff0000000186c */
[----:B------:R-:W-:Y:S01]  /*daa0*/  HMMA.16816.F32 R104, R100, R210, R104 ;  /* 0x000000d26468723c */ /* 0x000fe20000001868 */
[----:B------:R-:W1:Y:S04]  /*dab0*/  LDSM.16.M88.4 R100, [R226] ;  /* 0x00000000e264783b */ /* 0x000e680000000200 */
[----:B------:R-:W-:Y:S03]  /*dac0*/  LDSM.16.M88.4 R208, [R224] ;  /* 0x00000000e0d0783b */ /* 0x000fe60000000200 */
[C---:B------:R-:W-:Y:S08]  /*dad0*/  HMMA.16816.F32 R48, R204.reuse, R92, R48 ;  /* 0x0000005ccc30723c */ /* 0x040ff00000001830 */
[C---:B------:R-:W-:Y:S01]  /*dae0*/  HMMA.16816.F32 R44, R204.reuse, R94, R44 ;  /* 0x0000005ecc2c723c */ /* 0x040fe2000000182c */
[----:B------:R-:W5:Y:S07]  /*daf0*/  LDSM.16.M88.4 R92, [R223] ;  /* 0x00000000df5c783b */ /* 0x000f6e0000000200 */
[C---:B---3--:R-:W-:Y:S08]  /*db00*/  HMMA.16816.F32 R80, R204.reuse, R96, R80 ;  /* 0x00000060cc50723c */ /* 0x048ff00000001850 */
[C---:B------:R-:W-:Y:S01]  /*db10*/  HMMA.16816.F32 R76, R204.reuse, R98, R76 ;  /* 0x00000062cc4c723c */ /* 0x040fe2000000184c */
[----:B------:R-:W3:Y:S07]  /*db20*/  LDSM.16.M88.4 R96, [R225] ;  /* 0x00000000e160783b */ /* 0x000eee0000000200 */
[C---:B----4-:R-:W-:Y:S08]  /*db30*/  HMMA.16816.F32 R64, R204.reuse, R192, R64 ;  /* 0x000000c0cc40723c */ /* 0x050ff00000001840 */
[C---:B------:R-:W-:Y:S01]  /*db40*/  HMMA.16816.F32 R60, R204.reuse, R194, R60 ;  /* 0x000000c2cc3c723c */ /* 0x040fe2000000183c */
[----:B------:R-:W4:Y:S07]  /*db50*/  LDSM.16.M88.4 R192, [R220] ;  /* 0x00000000dcc0783b */ /* 0x000f2e0000000200 */
[C---:B--2---:R-:W-:Y:S08]  /*db60*/  HMMA.16816.F32 R40, R204.reuse, R184, R40 ;  /* 0x000000b8cc28723c */ /* 0x044ff00000001828 */
[C---:B------:R-:W-:Y:S01]  /*db70*/  HMMA.16816.F32 R36, R204.reuse, R186, R36 ;  /* 0x000000bacc24723c */ /* 0x040fe20000001824 */
[----:B------:R-:W2:Y:S07]  /*db80*/  LDSM.16.M88.4 R184, [R166] ;  /* 0x00000000a6b8783b */ /* 0x000eae0000000200 */
[C---:B-1----:R-:W-:Y:S08]  /*db90*/  HMMA.16816.F32 R32, R204.reuse, R100, R32 ;  /* 0x00000064cc20723c */ /* 0x042ff00000001820 */
[C---:B------:R-:W-:Y:S01]  /*dba0*/  HMMA.16816.F32 R28, R204.reuse, R102, R28 ;  /* 0x00000066cc1c723c */ /* 0x040fe2000000181c */
[----:B------:R-:W-:Y:S07]  /*dbb0*/  LDSM.16.M88.4 R100, [R233] ;  /* 0x00000000e964783b */ /* 0x000fee0000000200 */
[C---:B-----5:R-:W-:Y:S08]  /*dbc0*/  HMMA.16816.F32 R8, R204.reuse, R92, R8 ;  /* 0x0000005ccc08723c */ /* 0x060ff00000001808 */
[C---:B------:R-:W-:Y:S01]  /*dbd0*/  HMMA.16816.F32 R4, R204.reuse, R94, R4 ;  /* 0x0000005ecc04723c */ /* 0x040fe20000001804 */
[----:B------:R-:W1:Y:S07]  /*dbe0*/  LDSM.16.M88.4 R92, [R165+0x3800] ;  /* 0x00380000a55c783b */ /* 0x000e6e0000000200 */
[C---:B------:R-:W-:Y:S08]  /*dbf0*/  HMMA.16816.F32 R72, R204.reuse, R196, R72 ;  /* 0x000000c4cc48723c */ /* 0x040ff00000001848 */
[C---:B------:R-:W-:Y:S01]  /*dc00*/  HMMA.16816.F32 R68, R204.reuse, R198, R68 ;  /* 0x000000c6cc44723c */ /* 0x040fe20000001844 */
[----:B------:R-:W5:Y:S07]  /*dc10*/  LDSM.16.M88.4 R196, [R221] ;  /* 0x00000000ddc4783b */ /* 0x000f6e0000000200 */
[C---:B---3--:R-:W-:Y:S08]  /*dc20*/  HMMA.16816.F32 R24, R204.reuse, R96, R24 ;  /* 0x00000060cc18723c */ /* 0x048ff00000001818 */
[C---:B------:R-:W-:Y:S01]  /*dc30*/  HMMA.16816.F32 R20, R204.reuse, R98, R20 ;  /* 0x00000062cc14723c */ /* 0x040fe20000001814 */
[----:B------:R-:W3:Y:S07]  /*dc40*/  LDSM.16.M88.4 R96, [R165] ;  /* 0x00000000a560783b */ /* 0x000eee0000000200 */
[C---:B------:R-:W-:Y:S08]  /*dc50*/  HMMA.16816.F32 R56, R204.reuse, R188, R56 ;  /* 0x000000bccc38723c */ /* 0x040ff00000001838 */
[C---:B------:R-:W-:Y:S01]  /*dc60*/  HMMA.16816.F32 R52, R204.reuse, R190, R52 ;  /* 0x000000becc34723c */ /* 0x040fe20000001834 */
[----:B------:R-:W1:Y:S07]  /*dc70*/  LDSM.16.M88.4 R188, [R167] ;  /* 0x00000000a7bc783b */ /* 0x000e6e0000000200 */
[C---:B----4-:R-:W-:Y:S08]  /*dc80*/  HMMA.16816.F32 R124, R204.reuse, R192, R124 ;  /* 0x000000c0cc7c723c */ /* 0x050ff0000000187c */
[C---:B------:R-:W-:Y:S01]  /*dc90*/  HMMA.16816.F32 R120, R204.reuse, R194, R120 ;  /* 0x000000c2cc78723c */ /* 0x040fe20000001878 */
[----:B------:R-:W4:Y:S07]  /*dca0*/  LDSM.16.M88.4 R192, [R165+0x4000] ;  /* 0x00400000a5c0783b */ /* 0x000f2e0000000200 */
[C---:B------:R-:W-:Y:S08]  /*dcb0*/  HMMA.16816.F32 R88, R204.reuse, R200, R88 ;  /* 0x000000c8cc58723c */ /* 0x040ff00000001858 */
[C---:B--2---:R-:W-:Y:S08]  /*dcc0*/  HMMA.16816.F32 R108, R204.reuse, R184, R108 ;  /* 0x000000b8cc6c723c */ /* 0x044ff0000000186c */
[C---:B------:R-:W-:Y:S01]  /*dcd0*/  HMMA.16816.F32 R104, R204.reuse, R186, R104 ;  /* 0x000000bacc68723c */ /* 0x040fe20000001868 */
[----:B------:R-:W2:Y:S07]  /*dce0*/  LDSM.16.M88.4 R184, [R165+0x4800] ;  /* 0x00480000a5b8783b */ /* 0x000eae0000000200 */
[----:B------:R-:W-:Y:S01]  /*dcf0*/  HMMA.16816.F32 R84, R204, R202, R84 ;  /* 0x000000cacc54723c */ /* 0x000fe20000001854 */
[----:B------:R-:W2:Y:S07]  /*dd00*/  LDSM.16.M88.4 R200, [R222] ;  /* 0x00000000dec8783b */ /* 0x000eae0000000200 */
[C---:B-1----:R-:W-:Y:S08]  /*dd10*/  HMMA.16816.F32 R32, R100.reuse, R92, R32 ;  /* 0x0000005c6420723c */ /* 0x042ff00000001820 */
[----:B------:R-:W-:Y:S01]  /*dd20*/  HMMA.16816.F32 R28, R100, R94, R28 ;  /* 0x0000005e641c723c */ /* 0x000fe2000000181c */
[----:B------:R-:W1:Y:S07]  /*dd30*/  LDSM.16.M88.4 R92, [R165+0x5000] ;  /* 0x00500000a55c783b */ /* 0x000e6e0000000200 */
[C---:B-----5:R-:W-:Y:S07]  /*dd40*/  HMMA.16816.F32 R128, R204.reuse, R198, R128 ;  /* 0x000000c6cc80723c */ /* 0x060fee0000001880 */
[----:B------:R-:W-:Y:S01]  /*dd50*/  LOP3.LUT R199, R238, UR7, RZ, 0xfc, !PT ;  /* 0x00000007eec77c12 */ /* 0x000fe2000f8efcff */
[----:B------:R-:W-:Y:S03]  /*dd60*/  HMMA.16816.F32 R16, R204, R208, R16 ;  /* 0x000000d0cc10723c */ /* 0x000fe60000001810 */
[----:B------:R-:W5:Y:S05]  /*dd70*/  I2F R198, R199 ;  /* 0x000000c700c67306 */ /* 0x000f6a0000201400 */
[----:B---3--:R-:W-:Y:S07]  /*dd80*/  HMMA.16816.F32 R88, R100, R96, R88 ;  /* 0x000000606458723c */ /* 0x008fee0000001858 */
[----:B------:R-:W-:Y:S01]  /*dd90*/  IADD3 R96, R199, 0x71, RZ ;  /* 0x00000071c7607810 */ /* 0x000fe20007ffe0ff */
[----:B------:R-:W-:Y:S03]  /*dda0*/  HMMA.16816.F32 R12, R204, R210, R12 ;  /* 0x000000d2cc0c723c */ /* 0x000fe6000000180c */
[----:B------:R-:W-:-:S02]  /*ddb0*/  ISETP.GE.AND P2, PT, R96, R212, PT ;  /* 0x000000d46000720c */ /* 0x000fc40003f46270 */
[----:B------:R-:W-:-:S03]  /*ddc0*/  ISETP.GE.AND P3, PT, R96, R179, PT ;  /* 0x000000b36000720c */ /* 0x000fc60003f66270 */
[C---:B------:R-:W-:Y:S01]  /*ddd0*/  HMMA.16816.F32 R116, R204.reuse, R188, R116 ;  /* 0x000000bccc74723c */ /* 0x040fe20000001874 */
[----:B------:R-:W3:Y:S07]  /*dde0*/  I2F R189, R96 ;  /* 0x0000006000bd7306 */ /* 0x000eee0000201400 */
[----:B------:R-:W-:Y:S01]  /*ddf0*/  HMMA.16816.F32 R112, R204, R190, R112 ;  /* 0x000000becc70723c */ /* 0x000fe20000001870 */
[----:B-----5:R-:W-:-:S06]  /*de00*/  FFMA.FTZ R198, R198, UR4, R90 ;  /* 0x00000004c6c67c23 */ /* 0x020fcc000801005a */
[----:B------:R-:W-:Y:S01]  /*de10*/  IADD3 R191, R199, 0x79, RZ ;  /* 0x00000079c7bf7810 */ /* 0x000fe20007ffe0ff */
[C---:B----4-:R-:W-:Y:S01]  /*de20*/  HMMA.16816.F32 R24, R100.reuse, R192, R24 ;  /* 0x000000c06418723c */ /* 0x050fe20000001818 */
[----:B---3--:R-:W-:Y:S02]  /*de30*/  FFMA.FTZ R33, R189, UR4, R33 ;  /* 0x00000004bd217c23 */ /* 0x008fe40008010021 */
[----:B------:R-:W3:Y:S01]  /*de40*/  I2F R188, R191 ;  /* 0x000000bf00bc7306 */ /* 0x000ee20000201400 */
[C---:B------:R-:W-:Y:S02]  /*de50*/  ISETP.GE.AND P4, PT, R191.reuse, R212, PT ;  /* 0x000000d4bf00720c */ /* 0x040fe40003f86270 */
[----:B------:R-:W-:Y:S02]  /*de60*/  ISETP.GE.AND P1, PT, R191, R179, PT ;  /* 0x000000b3bf00720c */ /* 0x000fe40003f26270 */
[----:B------:R-:W-:Y:S01]  /*de70*/  HMMA.16816.F32 R84, R100, R98, R84 ;  /* 0x000000626454723c */ /* 0x000fe20000001854 */
[----:B------:R-:W4:Y:S01]  /*de80*/  LDSM.16.M88.4 R96, [R165+0x5800] ;  /* 0x00580000a560783b */ /* 0x000f220000000200 */
[----:B------:R-:W-:-:S02]  /*de90*/  IADD3 R192, R199, 0x81, RZ ;  /* 0x00000081c7c07810 */ /* 0x000fc40007ffe0ff */
[----:B------:R-:W-:Y:S02]  /*dea0*/  IADD3 R193, R199, 0xa1, RZ ;  /* 0x000000a1c7c17810 */ /* 0x000fe40007ffe0ff */
[----:B------:R-:W5:Y:S01]  /*deb0*/  I2F R190, R192 ;  /* 0x000000c000be7306 */ /* 0x000f620000201400 */
[C---:B------:R-:W-:Y:S01]  /*dec0*/  ISETP.GE.AND P6, PT, R192.reuse, R212, PT ;  /* 0x000000d4c000720c */ /* 0x040fe20003fc6270 */
[----:B--2---:R-:W-:Y:S01]  /*ded0*/  HMMA.16816.F32 R16, R100, R184, R16 ;  /* 0x000000b86410723c */ /* 0x004fe20000001810 */
[----:B------:R-:W-:Y:S01]  /*dee0*/  ISETP.GE.AND P5, PT, R192, R179, PT ;  /* 0x000000b3c000720c */ /* 0x000fe20003fa6270 */
[----:B---3--:R-:W-:-:S05]  /*def0*/  FFMA.FTZ R29, R188, UR4, R29 ;  /* 0x00000004bc1d7c23 */ /* 0x008fca000801001d */
[----:B------:R-:W-:Y:S01]  /*df00*/  FFMA.FTZ R185, R189, UR4, R35 ;  /* 0x00000004bdb97c23 */ /* 0x000fe20008010023 */
[----:B------:R-:W-:Y:S01]  /*df10*/  IADD3 R184, R199, 0x89, RZ ;  /* 0x00000089c7b87810 */ /* 0x000fe20007ffe0ff */
[----:B------:R-:W-:Y:S01]  /*df20*/  HMMA.16816.F32 R12, R100, R186, R12 ;  /* 0x000000ba640c723c */ /* 0x000fe2000000180c */
[----:B------:R-:W-:Y:S02]  /*df30*/  FSEL R35, R33, -INF , !P2 ;  /* 0xff80000021237808 */ /* 0x000fe40005000000 */
[----:B------:R-:W-:Y:S01]  /*df40*/  FSEL R33, R185, -INF , !P3 ;  /* 0xff800000b9217808 */ /* 0x000fe20005800000 */
[----:B------:R2:W-:Y:S01]  /*df50*/  I2F R191, R184 ;  /* 0x000000b800bf7306 */ /* 0x0005e20000201400 */
[----:B------:R-:W-:Y:S01]  /*df60*/  ISETP.GE.AND P2, PT, R184, R212, PT ;  /* 0x000000d4b800720c */ /* 0x000fe20003f46270 */
[----:B-----5:R-:W-:Y:S01]  /*df70*/  FFMA.FTZ R27, R190, UR4, R27 ;  /* 0x00000004be1b7c23 */ /* 0x020fe2000801001b */
[----:B------:R-:W-:Y:S01]  /*df80*/  ISETP.GE.AND P3, PT, R184, R179, PT ;  /* 0x000000b3b800720c */ /* 0x000fe20003f66270 */
[----:B------:R-:W-:Y:S01]  /*df90*/  HMMA.16816.F32 R180, R204, R200, R180 ;  /* 0x000000c8ccb4723c */ /* 0x000fe200000018b4 */
[----:B------:R-:W-:-:S02]  /*dfa0*/  IADD3 R192, R199, 0x99, RZ ;  /* 0x00000099c7c07810 */ /* 0x000fc40007ffe0ff */
[----:B------:R-:W-:Y:S02]  /*dfb0*/  FSEL R27, R27, -INF , !P5 ;  /* 0xff8000001b1b7808 */ /* 0x000fe40006800000 */
[----:B------:R-:W-:Y:S02]  /*dfc0*/  ISETP.GE.AND P5, PT, R192, R179, PT ;  /* 0x000000b3c000720c */ /* 0x000fe40003fa6270 */
[----:B------:R-:W-:Y:S01]  /*dfd0*/  FSEL R29, R29, -INF , !P4 ;  /* 0xff8000001d1d7808 */ /* 0x000fe20006000000 */
[----:B------:R-:W-:Y:S01]  /*dfe0*/  HMMA.16816.F32 R172, R204, R202, R172 ;  /* 0x000000caccac723c */ /* 0x000fe200000018ac */
[C---:B------:R-:W-:Y:S02]  /*dff0*/  IADD3 R200, R199.reuse, 0xc1, RZ ;  /* 0x000000c1c7c87810 */ /* 0x040fe40007ffe0ff */
[----:B------:R-:W-:Y:S01]  /*e000*/  IADD3 R201, R199, 0xd1, RZ ;  /* 0x000000d1c7c97810 */ /* 0x000fe20007ffe0ff */
[----:B--2---:R-:W2:Y:S04]  /*e010*/  LDSM.16.M88.4 R184, [R165+0x6000] ;  /* 0x00600000a5b8783b */ /* 0x004ea80000000200 */
[C---:B-1----:R-:W-:Y:S07]  /*e020*/  HMMA.16816.F32 R8, R100.reuse, R92, R8 ;  /* 0x0000005c6408723c */ /* 0x042fee0000001808 */
[----:B------:R-:W-:Y:S01]  /*e030*/  FFMA.FTZ R92, R188, UR4, R31 ;  /* 0x00000004bc5c7c23 */ /* 0x000fe2000801001f */
[----:B------:R-:W-:Y:S01]  /*e040*/  HMMA.16816.F32 R4, R100, R94, R4 ;  /* 0x0000005e6404723c */ /* 0x000fe20000001804 */
[----:B------:R-:W-:Y:S01]  /*e050*/  FFMA.FTZ R31, R190, UR4, R25 ;  /* 0x00000004be1f7c23 */ /* 0x000fe20008010019 */
[----:B------:R-:W1:Y:S02]  /*e060*/  I2F R188, R192 ;  /* 0x000000c000bc7306 */ /* 0x000e640000201400 */
[----:B------:R-:W-:-:S02]  /*e070*/  FSEL R25, R92, -INF , !P1 ;  /* 0xff8000005c197808 */ /* 0x000fc40004800000 */
[----:B------:R-:W3:Y:S01]  /*e080*/  LDSM.16.M88.4 R92, [R165+0x6800] ;  /* 0x00680000a55c783b */ /* 0x000ee20000000200 */
[----:B------:R-:W-:Y:S01]  /*e090*/  FSEL R31, R31, -INF , !P6 ;  /* 0xff8000001f1f7808 */ /* 0x000fe20007000000 */
[----:B------:R-:W-:Y:S01]  /*e0a0*/  HMMA.16816.F32 R168, R204, R196, R168 ;  /* 0x000000c4cca8723c */ /* 0x000fe200000018a8 */
[----:B------:R-:W-:Y:S01]  /*e0b0*/  ISETP.GE.AND P6, PT, R192, R212, PT ;  /* 0x000000d4c000720c */ /* 0x000fe20003fc6270 */
[----:B------:R-:W5:Y:S05]  /*e0c0*/  I2F R190, R193 ;  /* 0x000000c100be7306 */ /* 0x000f6a0000201400 */
[----:B------:R-:W-:Y:S01]  /*e0d0*/  LOP3.LUT R197, R238, UR7, RZ, 0xfc, !PT ;  /* 0x00000007eec57c12 */ /* 0x000fe2000f8efcff */
[----:B------:R-:W-:Y:S01]  /*e0e0*/  HMMA.16816.F32 R20, R100, R194, R20 ;  /* 0x000000c26414723c */ /* 0x000fe20000001814 */
[----:B-1----:R-:W-:-:S02]  /*e0f0*/  FFMA.FTZ R13, R188, UR4, R13 ;  /* 0x00000004bc0d7c23 */ /* 0x002fc4000801000d */
[----:B------:R-:W-:Y:S01]  /*e100*/  I2F R196, R197 ;  /* 0x000000c500c47306 */ /* 0x000fe20000201400 */
[----:B------:R-:W-:-:S03]  /*e110*/  FFMA.FTZ R15, R188, UR4, R15 ;  /* 0x00000004bc0f7c23 */ /* 0x000fc6000801000f */
[C---:B------:R-:W-:Y:S01]  /*e120*/  IADD3 R194, R199.reuse, 0x91, RZ ;  /* 0x00000091c7c27810 */ /* 0x040fe20007ffe0ff */
[C---:B----4-:R-:W-:Y:S01]  /*e130*/  HMMA.16816.F32 R180, R100.reuse, R96, R180 ;  /* 0x0000006064b4723c */ /* 0x050fe200000018b4 */
[----:B------:R-:W-:Y:S01]  /*e140*/  IADD3 R195, R199, 0xa9, RZ ;  /* 0x000000a9c7c37810 */ /* 0x000fe20007ffe0ff */
[----:B-----5:R-:W-:Y:S01]  /*e150*/  FFMA.FTZ R9, R190, UR4, R9 ;  /* 0x00000004be097c23 */ /* 0x020fe20008010009 */
[----:B------:R1:W4:Y:S01]  /*e160*/  I2F R189, R194 ;  /* 0x000000c200bd7306 */ /* 0x0003220000201400 */
[----:B------:R-:W-:Y:S01]  /*e170*/  ISETP.GE.AND P4, PT, R194, R212, PT ;  /* 0x000000d4c200720c */ /* 0x000fe20003f86270 */
[----:B------:R-:W-:Y:S01]  /*e180*/  FFMA.FTZ R190, R190, UR4, R11 ;  /* 0x00000004bebe7c23 */ /* 0x000fe2000801000b */
[----:B------:R-:W-:Y:S02]  /*e190*/  ISETP.GE.AND P1, PT, R194, R179, PT ;  /* 0x000000b3c200720c */ /* 0x000fe40003f26270 */
[C---:B------:R-:W-:Y:S01]  /*e1a0*/  HMMA.16816.F32 R172, R100.reuse, R98, R172 ;  /* 0x0000006264ac723c */ /* 0x040fe200000018ac */
[----:B------:R-:W5:Y:S01]  /*e1b0*/  LDSM.16.M88.4 R96, [R165+0x7000] ;  /* 0x00700000a560783b */ /* 0x000f620000000200 */
[----:B------:R-:W-:Y:S01]  /*e1c0*/  FSEL R188, R13, -INF , !P6 ;  /* 0xff8000000dbc7808 */ /* 0x000fe20007000000 */
[----:B------:R-:W3:Y:S05]  /*e1d0*/  I2F R192, R195 ;  /* 0x000000c300c07306 */ /* 0x000eea0000201400 */
[----:B--2---:R-:W-:Y:S01]  /*e1e0*/  HMMA.16816.F32 R168, R100, R184, R168 ;  /* 0x000000b864a8723c */ /* 0x004fe200000018a8 */
[----:B------:R-:W-:-:S02]  /*e1f0*/  FFMA.FTZ R21, R191, UR4, R21 ;  /* 0x00000004bf157c23 */ /* 0x000fc40008010015 */
[----:B-1----:R-:W-:Y:S01]  /*e200*/  FFMA.FTZ R194, R191, UR4, R23 ;  /* 0x00000004bfc27c23 */ /* 0x002fe20008010017 */
[----:B------:R-:W-:Y:S01]  /*e210*/  IADD3 R191, R199, 0xb1, RZ ;  /* 0x000000b1c7bf7810 */ /* 0x000fe20007ffe0ff */
[----:B----4-:R-:W-:Y:S01]  /*e220*/  FFMA.FTZ R17, R189, UR4, R17 ;  /* 0x00000004bd117c23 */ /* 0x010fe20008010011 */
[----:B------:R-:W-:Y:S01]  /*e230*/  FSEL R23, R21, -INF , !P2 ;  /* 0xff80000015177808 */ /* 0x000fe20005000000 */
[----:B------:R-:W-:Y:S01]  /*e240*/  FFMA.FTZ R189, R189, UR4, R19 ;  /* 0x00000004bdbd7c23 */ /* 0x000fe20008010013 */
[C---:B------:R-:W-:Y:S01]  /*e250*/  HMMA.16816.F32 R128, R100.reuse, R186, R128 ;  /* 0x000000ba6480723c */ /* 0x040fe20000001880 */
[----:B------:R-:W1:Y:S01]  /*e260*/  LDSM.16.M88.4 R184, [R165+0x7800] ;  /* 0x00780000a5b8783b */ /* 0x000e620000000200 */
[----:B------:R-:W-:Y:S01]  /*e270*/  FSEL R21, R194, -INF , !P3 ;  /* 0xff800000c2157808 */ /* 0x000fe20005800000 */
[C---:B---3--:R-:W-:Y:S01]  /*e280*/  FFMA.FTZ R5, R192.reuse, UR4, R5 ;  /* 0x00000004c0057c23 */ /* 0x048fe20008010005 */
[C---:B------:R-:W-:Y:S01]  /*e290*/  ISETP.GE.AND P2, PT, R193.reuse, R212, PT ;  /* 0x000000d4c100720c */ /* 0x040fe20003f46270 */
[----:B------:R-:W-:Y:S01]  /*e2a0*/  FFMA.FTZ R192, R192, UR4, R7 ;  /* 0x00000004c0c07c23 */ /* 0x000fe20008010007 */
[----:B------:R-:W-:Y:S01]  /*e2b0*/  ISETP.GE.AND P3, PT, R193, R179, PT ;  /* 0x000000b3c100720c */ /* 0x000fe20003f66270 */
[----:B------:R-:W2:Y:S01]  /*e2c0*/  I2F R194, R191 ;  /* 0x000000bf00c27306 */ /* 0x000ea20000201400 */
[----:B------:R-:W-:Y:S01]  /*e2d0*/  FSEL R19, R17, -INF , !P4 ;  /* 0xff80000011137808 */ /* 0x000fe20006000000 */
[----:B------:R-:W-:Y:S01]  /*e2e0*/  HMMA.16816.F32 R124, R100, R92, R124 ;  /* 0x0000005c647c723c */ /* 0x000fe2000000187c */
[----:B------:R-:W-:-:S02]  /*e2f0*/  IADD3 R193, R199, 0xb9, RZ ;  /* 0x000000b9c7c17810 */ /* 0x000fc40007ffe0ff */
[----:B------:R-:W-:Y:S02]  /*e300*/  FSEL R17, R189, -INF , !P1 ;  /* 0xff800000bd117808 */ /* 0x000fe40004800000 */
[CC--:B------:R-:W-:Y:S01]  /*e310*/  ISETP.GE.AND P4, PT, R195.reuse, R212.reuse, PT ;  /* 0x000000d4c300720c */ /* 0x0c0fe20003f86270 */
[----:B------:R-:W3:Y:S01]  /*e320*/  I2F R13, R200 ;  /* 0x000000c8000d7306 */ /* 0x000ee20000201400 */
[-C--:B------:R-:W-:Y:S01]  /*e330*/  ISETP.GE.AND P1, PT, R195, R179.reuse, PT ;  /* 0x000000b3c300720c */ /* 0x080fe20003f26270 */
[C---:B------:R-:W-:Y:S01]  /*e340*/  HMMA.16816.F32 R120, R100.reuse, R94, R120 ;  /* 0x0000005e6478723c */ /* 0x040fe20000001878 */
[----:B------:R-:W-:Y:S01]  /*e350*/  FSEL R189, R15, -INF , !P5 ;  /* 0xff8000000fbd7808 */ /* 0x000fe20006800000 */
[----:B------:R-:W4:Y:S01]  /*e360*/  LDSM.16.M88.4 R92, [R165+0x800] ;  /* 0x00080000a55c783b */ /* 0x000f220000000200 */
[C---:B------:R-:W-:Y:S02]  /*e370*/  ISETP.GE.AND P6, PT, R191.reuse, R212, PT ;  /* 0x000000d4bf00720c */ /* 0x040fe40003fc6270 */
[----:B------:R-:W-:Y:S01]  /*e380*/  ISETP.GE.AND P5, PT, R191, R179, PT ;  /* 0x000000b3bf00720c */ /* 0x000fe20003fa6270 */
[----:B------:R1:W1:Y:S01]  /*e390*/  I2F R195, R193 ;  /* 0x000000c100c37306 */ /* 0x0002620000201400 */
[----:B------:R-:W-:Y:S01]  /*e3a0*/  IADD3 R15, R199, 0xc9, RZ ;  /* 0x000000c9c70f7810 */ /* 0x000fe20007ffe0ff */
[----:B--2---:R-:W-:Y:S01]  /*e3b0*/  FFMA.FTZ R181, R194, UR4, R181 ;  /* 0x00000004c2b57c23 */ /* 0x004fe200080100b5 */
[----:B------:R-:W-:Y:S01]  /*e3c0*/  FSEL R191, R9, -INF , !P2 ;  /* 0xff80000009bf7808 */ /* 0x000fe20005000000 */
[----:B-----5:R-:W-:Y:S01]  /*e3d0*/  HMMA.16816.F32 R116, R100, R96, R116 ;  /* 0x000000606474723c */ /* 0x020fe20000001874 */
[----:B------:R-:W-:-:S02]  /*e3e0*/  FSEL R190, R190, -INF , !P3 ;  /* 0xff800000bebe7808 */ /* 0x000fc40005800000 */
[CC--:B------:R-:W-:Y:S01]  /*e3f0*/  ISETP.GE.AND P2, PT, R193.reuse, R212.reuse, PT ;  /* 0x000000d4c100720c */ /* 0x0c0fe20003f46270 */
[----:B------:R-:W2:Y:S01]  /*e400*/  I2F R9, R15 ;  /* 0x0000000f00097306 */ /* 0x000ea20000201400 */
[-C--:B------:R-:W-:Y:S01]  /*e410*/  ISETP.GE.AND P3, PT, R193, R179.reuse, PT ;  /* 0x000000b3c100720c */ /* 0x080fe20003f66270 */
[C---:B---3--:R-:W-:Y:S01]  /*e420*/  FFMA.FTZ R171, R13.reuse, UR4, R171 ;  /* 0x000000040dab7c23 */ /* 0x048fe200080100ab */
[----:B------:R-:W-:Y:S01]  /*e430*/  FSEL R192, R192, -INF , !P1 ;  /* 0xff800000c0c07808 */ /* 0x000fe20004800000 */
[C---:B------:R-:W-:Y:S01]  /*e440*/  HMMA.16816.F32 R112, R100.reuse, R98, R112 ;  /* 0x000000626470723c */ /* 0x040fe20000001870 */
[C---:B------:R-:W-:Y:S01]  /*e450*/  ISETP.GE.AND P1, PT, R200.reuse, R179, PT ;  /* 0x000000b3c800720c */ /* 0x040fe20003f26270 */
[----:B------:R-:W-:Y:S01]  /*e460*/  FFMA.FTZ R169, R13, UR4, R169 ;  /* 0x000000040da97c23 */ /* 0x000fe200080100a9 */
[----:B------:R-:W-:Y:S01]  /*e470*/  IADD3 R96, R199, 0xe9, RZ ;  /* 0x000000e9c7607810 */ /* 0x000fe20007ffe0ff */
[----:B------:R-:W3:Y:S01]  /*e480*/  I2F R7, R201 ;  /* 0x000000c900077306 */ /* 0x000ee20000201400 */
[----:B-1----:R-:W-:Y:S01]  /*e490*/  FSEL R193, R5, -INF , !P4 ;  /* 0xff80000005c17808 */ /* 0x002fe20006000000 */
[----:B------:R-:W-:Y:S01]  /*e4a0*/  FFMA.FTZ R173, R195, UR4, R173 ;  /* 0x00000004c3ad7c23 */ /* 0x000fe200080100ad */
[-C--:B------:R-:W-:Y:S01]  /*e4b0*/  ISETP.GE.AND P4, PT, R200, R212.reuse, PT ;  /* 0x000000d4c800720c */ /* 0x080fe20003f86270 */
[----:B------:R-:W-:Y:S01]  /*e4c0*/  FFMA.FTZ R5, R194, UR4, R183 ;  /* 0x00000004c2057c23 */ /* 0x000fe200080100b7 */
[----:B------:R-:W-:Y:S01]  /*e4d0*/  IADD3 R200, R199, 0xd9, RZ ;  /* 0x000000d9c7c87810 */ /* 0x000fe20007ffe0ff */
[----:B------:R-:W-:Y:S01]  /*e4e0*/  FFMA.FTZ R195, R195, UR4, R175 ;  /* 0x00000004c3c37c23 */ /* 0x000fe200080100af */
[----:B------:R-:W-:Y:S01]  /*e4f0*/  FSEL R183, R181, -INF , !P6 ;  /* 0xff800000b5b77808 */ /* 0x000fe20007000000 */
[----:B--2---:R-:W-:Y:S01]  /*e500*/  FFMA.FTZ R97, R9, UR4, R129 ;  /* 0x0000000409617c23 */ /* 0x004fe20008010081 */
[----:B------:R-:W1:Y:S01]  /*e510*/  I2F R11, R200 ;  /* 0x000000c8000b7306 */ /* 0x000e620000201400 */
[----:B------:R-:W-:Y:S01]  /*e520*/  ISETP.GE.AND P6, PT, R15, R212, PT ;  /* 0x000000d40f00720c */ /* 0x000fe20003fc6270 */
[----:B------:R-:W-:Y:S01]  /*e530*/  FFMA.FTZ R131, R9, UR4, R131 ;  /* 0x0000000409837c23 */ /* 0x000fe20008010083 */
[----:B------:R-:W-:Y:S01]  /*e540*/  IADD3 R194, R199, 0xe1, RZ ;  /* 0x000000e1c7c27810 */ /* 0x000fe20007ffe0ff */
[----:B------:R-:W-:Y:S01]  /*e550*/  HMMA.16816.F32 R108, R100, R184, R108 ;  /* 0x000000b8646c723c */ /* 0x000fe2000000186c */
[----:B------:R-:W-:-:S02]  /*e560*/  FSEL R175, R173, -INF , !P2 ;  /* 0xff800000adaf7808 */ /* 0x000fc40005000000 */
[----:B------:R-:W-:Y:S01]  /*e570*/  FSEL R181, R5, -INF , !P5 ;  /* 0xff80000005b57808 */ /* 0x000fe20006800000 */
[----:B---3--:R-:W-:Y:S01]  /*e580*/  FFMA.FTZ R127, R7, UR4, R127 ;  /* 0x00000004077f7c23 */ /* 0x008fe2000801007f */
[----:B------:R-:W-:Y:S01]  /*e590*/  FSEL R173, R195, -INF , !P3 ;  /* 0xff800000c3ad7808 */ /* 0x000fe20005800000 */
[----:B------:R-:W2:Y:S01]  /*e5a0*/  I2F R5, R96 ;  /* 0x0000006000057306 */ /* 0x000ea20000201400 */
[----:B------:R-:W-:Y:S01]  /*e5b0*/  FSEL R129, R171, -INF , !P1 ;  /* 0xff800000ab817808 */ /* 0x000fe20004800000 */
[C---:B------:R-:W-:Y:S01]  /*e5c0*/  HMMA.16816.F32 R104, R100.reuse, R186, R104 ;  /* 0x000000ba6468723c */ /* 0x040fe20000001868 */
[-C--:B------:R-:W-:Y:S02]  /*e5d0*/  ISETP.GE.AND P5, PT, R15, R179.reuse, PT ;  /* 0x000000b30f00720c */ /* 0x080fe40003fa6270 */
[----:B------:R-:W-:Y:S01]  /*e5e0*/  ISETP.GE.AND P3, PT, R201, R179, PT ;  /* 0x000000b3c900720c */ /* 0x000fe20003f66270 */
[----:B-1----:R-:W-:Y:S01]  /*e5f0*/  FFMA.FTZ R98, R11, UR4, R121 ;  /* 0x000000040b627c23 */ /* 0x002fe20008010079 */
[----:B------:R-:W-:Y:S01]  /*e600*/  FSEL R171, R97, -INF , !P6 ;  /* 0xff80000061ab7808 */ /* 0x000fe20007000000 */
[----:B------:R-:W1:Y:S01]  /*e610*/  I2F R15, R194 ;  /* 0x000000c2000f7306 */ /* 0x000e620000201400 */
[-C--:B------:R-:W-:Y:S01]  /*e620*/  ISETP.GE.AND P1, PT, R200, R212.reuse, PT ;  /* 0x000000d4c800720c */ /* 0x080fe20003f26270 */
[----:B------:R-:W-:Y:S01]  /*e630*/  FFMA.FTZ R97, R7, UR4, R125 ;  /* 0x0000000407617c23 */ /* 0x000fe2000801007d */
[----:B------:R-:W-:Y:S01]  /*e640*/  ISETP.GE.AND P2, PT, R201, R212, PT ;  /* 0x000000d4c900720c */ /* 0x000fe20003f46270 */
[----:B------:R-:W-:Y:S01]  /*e650*/  FFMA.FTZ R123, R11, UR4, R123 ;  /* 0x000000040b7b7c23 */ /* 0x000fe2000801007b */
[----:B------:R-:W-:Y:S01]  /*e660*/  FSEL R121, R127, -INF , !P3 ;  /* 0xff8000007f797808 */ /* 0x000fe20005800000 */
[----:B----4-:R-:W-:Y:S01]  /*e670*/  HMMA.16816.F32 R80, R100, R92, R80 ;  /* 0x0000005c6450723c */ /* 0x010fe20000001850 */
[----:B------:R-:W-:Y:S01]  /*e680*/  FSEL R125, R131, -INF , !P5 ;  /* 0xff800000837d7808 */ /* 0x000fe20006800000 */
[C---:B--2---:R-:W-:Y:S01]  /*e690*/  FFMA.FTZ R185, R5.reuse, UR4, R113 ;  /* 0x0000000405b97c23 */ /* 0x044fe20008010071 */
[----:B------:R-:W-:Y:S01]  /*e6a0*/  FSEL R127, R98, -INF , !P1 ;  /* 0xff800000627f7808 */ /* 0x000fe20004800000 */
[----:B------:R-:W-:Y:S01]  /*e6b0*/  FFMA.FTZ R115, R5, UR4, R115 ;  /* 0x0000000405737c23 */ /* 0x000fe20008010073 */
[----:B------:R-:W-:-:S02]  /*e6c0*/  FSEL R131, R97, -INF , !P2 ;  /* 0xff80000061837808 */ /* 0x000fc40005000000 */
[C---:B------:R-:W-:Y:S01]  /*e6d0*/  ISETP.GE.AND P3, PT, R96.reuse, R212, PT ;  /* 0x000000d46000720c */ /* 0x040fe20003f66270 */
[----:B------:R-:W-:Y:S01]  /*e6e0*/  HMMA.16816.F32 R76, R100, R94, R76 ;  /* 0x0000005e644c723c */ /* 0x000fe2000000184c */
[-C--:B------:R-:W-:Y:S01]  /*e6f0*/  ISETP.GE.AND P1, PT, R96, R179.reuse, PT ;  /* 0x000000b36000720c */ /* 0x080fe20003f26270 */
[----:B-1----:R-:W-:Y:S01]  /*e700*/  FFMA.FTZ R119, R15, UR4, R119 ;  /* 0x000000040f777c23 */ /* 0x002fe20008010077 */
[----:B------:R-:W1:Y:S01]  /*e710*/  LDSM.16.M88.4 R96, [R165+0x1000] ;  /* 0x00100000a560783b */ /* 0x000e620000000200 */
[----:B------:R-:W-:Y:S01]  /*e720*/  IADD3 R195, R199, 0xf1, RZ ;  /* 0x000000f1c7c37810 */ /* 0x000fe20007ffe0ff */
[----:B------:R-:W-:Y:S01]  /*e730*/  FFMA.FTZ R184, R15, UR4, R117 ;  /* 0x000000040fb87c23 */ /* 0x000fe20008010075 */
[----:B------:R-:W-:Y:S02]  /*e740*/  FSEL R169, R169, -INF , !P4 ;  /* 0xff800000a9a97808 */ /* 0x000fe40006000000 */
[C---:B------:R-:W-:Y:S01]  /*e750*/  ISETP.GE.AND P4, PT, R199.reuse, R179, PT ;  /* 0x000000b3c700720c */ /* 0x040fe20003f86270 */
[----:B------:R-:W2:Y:S01]  /*e760*/  I2F R13, R195 ;  /* 0x000000c3000d7306 */ /* 0x000ea20000201400 */
[----:B------:R-:W-:-:S02]  /*e770*/  IADD3 R199, R199, 0xf9, RZ ;  /* 0x000000f9c7c77810 */ /* 0x000fc40007ffe0ff */
[-C--:B------:R-:W-:Y:S02]  /*e780*/  ISETP.GE.AND P6, PT, R200, R179.reuse, PT ;  /* 0x000000b3c800720c */ /* 0x080fe40003fc6270 */
[C---:B------:R-:W-:Y:S02]  /*e790*/  ISETP.GE.AND P2, PT, R194.reuse, R179, PT ;  /* 0x000000b3c200720c */ /* 0x040fe40003f46270 */
[----:B------:R-:W-:Y:S01]  /*e7a0*/  IADD3 R200, R197, 0x1, RZ ;  /* 0x00000001c5c87810 */ /* 0x000fe20007ffe0ff */
[----:B------:R-:W3:Y:S01]  /*e7b0*/  I2F R9, R199 ;  /* 0x000000c700097306 */ /* 0x000ee20000201400 */
[----:B------:R-:W-:Y:S02]  /*e7c0*/  ISETP.GE.AND P5, PT, R194, R212, PT ;  /* 0x000000d4c200720c */ /* 0x000fe40003fa6270 */
[----:B------:R-:W-:Y:S02]  /*e7d0*/  FSEL R117, R123, -INF , !P6 ;  /* 0xff8000007b757808 */ /* 0x000fe40007000000 */
[----:B------:R-:W-:-:S02]  /*e7e0*/  FSEL R113, R119, -INF , !P2 ;  /* 0xff80000077717808 */ /* 0x000fc40005000000 */
[----:B------:R-:W-:Y:S01]  /*e7f0*/  FSEL R123, R184, -INF , !P5 ;  /* 0xff800000b87b7808 */ /* 0x000fe20006800000 */
[----:B------:R-:W4:Y:S01]  /*e800*/  I2F R7, R200 ;  /* 0x000000c800077306 */ /* 0x000f220000201400 */
[----:B------:R-:W-:Y:S01]  /*e810*/  FSEL R119, R185, -INF , !P3 ;  /* 0xff800000b9777808 */ /* 0x000fe20005800000 */
[----:B--2---:R-:W-:Y:S01]  /*e820*/  FFMA.FTZ R93, R13, UR4, R109 ;  /* 0x000000040d5d7c23 */ /* 0x004fe2000801006d */
[----:B------:R-:W2:Y:S01]  /*e830*/  LDSM.16.M88.4 R184, [R165+0x1800] ;  /* 0x00180000a5b8783b */ /* 0x000ea20000000200 */
[----:B------:R-:W-:Y:S01]  /*e840*/  IADD3 R194, R197, 0x9, RZ ;  /* 0x00000009c5c27810 */ /* 0x000fe20007ffe0ff */
[----:B------:R-:W-:Y:S01]  /*e850*/  FFMA.FTZ R5, R13, UR4, R111 ;  /* 0x000000040d057c23 */ /* 0x000fe2000801006f */
[CC--:B------:R-:W-:Y:S02]  /*e860*/  ISETP.GE.AND P6, PT, R195.reuse, R212.reuse, PT ;  /* 0x000000d4c300720c */ /* 0x0c0fe40003fc6270 */
[----:B------:R-:W5:Y:S01]  /*e870*/  I2F R11, R200 ;  /* 0x000000c8000b7306 */ /* 0x000f620000201400 */
[----:B------:R-:W-:Y:S01]  /*e880*/  ISETP.GE.AND P5, PT, R195, R179, PT ;  /* 0x000000b3c300720c */ /* 0x000fe20003fa6270 */
[----:B---3--:R-:W-:Y:S01]  /*e890*/  FFMA.FTZ R105, R9, UR4, R105 ;  /* 0x0000000409697c23 */ /* 0x008fe20008010069 */
[----:B------:R-:W-:Y:S01]  /*e8a0*/  FSEL R111, R93, -INF , !P6 ;  /* 0xff8000005d6f7808 */ /* 0x000fe20007000000 */
[----:B------:R-:W-:Y:S01]  /*e8b0*/  FFMA.FTZ R93, R9, UR4, R107 ;  /* 0x00000004095d7c23 */ /* 0x000fe2000801006b */
[----:B------:R-:W-:-:S02]  /*e8c0*/  ISETP.GE.AND P2, PT, R199, R212, PT ;  /* 0x000000d4c700720c */ /* 0x000fc40003f46270 */
[----:B------:R-:W-:Y:S01]  /*e8d0*/  ISETP.GE.AND P3, PT, R199, R179, PT ;  /* 0x000000b3c700720c */ /* 0x000fe20003f66270 */
[----:B------:R-:W3:Y:S01]  /*e8e0*/  I2F R15, R194 ;  /* 0x000000c2000f7306 */ /* 0x000ee20000201400 */
[----:B------:R-:W-:Y:S01]  /*e8f0*/  IADD3 R92, R197, 0x11, RZ ;  /* 0x00000011c55c7810 */ /* 0x000fe20007ffe0ff */
[----:B----4-:R-:W-:Y:S01]  /*e900*/  FFMA.FTZ R7, R7, UR4, R89 ;  /* 0x0000000407077c23 */ /* 0x010fe20008010059 */
[----:B------:R-:W-:Y:S01]  /*e910*/  FSEL R90, R5, -INF , !P5 ;  /* 0xff800000055a7808 */ /* 0x000fe20006800000 */
[C---:B-1----:R-:W-:Y:S01]  /*e920*/  HMMA.16816.F32 R72, R100.reuse, R96, R72 ;  /* 0x000000606448723c */ /* 0x042fe20000001848 */
[----:B------:R-:W-:Y:S02]  /*e930*/  FSEL R109, R115, -INF , !P1 ;  /* 0xff800000736d7808 */ /* 0x000fe40004800000 */
[----:B------:R-:W-:Y:S01]  /*e940*/  FSEL R5, R198, -INF , !P4 ;  /* 0xff800000c6057808 */ /* 0x000fe20006000000 */
[----:B------:R-:W-:Y:S01]  /*e950*/  I2F R13, R194 ;  /* 0x000000c2000d7306 */ /* 0x000fe20000201400 */
[----:B------:R-:W-:Y:S01]  /*e960*/  FSEL R107, R105, -INF , !P2 ;  /* 0xff800000696b7808 */ /* 0x000fe20005000000 */
[----:B-----5:R-:W-:Y:S01]  /*e970*/  FFMA.FTZ R91, R11, UR4, R91 ;  /* 0x000000040b5b7c23 */ /* 0x020fe2000801005b */
[-C--:B------:R-:W-:Y:S01]  /*e980*/  ISETP.GE.AND P1, PT, R200, R212.reuse, PT ;  /* 0x000000d4c800720c */ /* 0x080fe20003f26270 */
[----:B------:R-:W-:Y:S01]  /*e990*/  HMMA.16816.F32 R68, R100, R98, R68 ;  /* 0x000000626444723c */ /* 0x000fe20000001844 */
[----:B------:R-:W-:-:S02]  /*e9a0*/  ISETP.GE.AND P5, PT, R194, R212, PT ;  /* 0x000000d4c200720c */ /* 0x000fc40003fa6270 */
[-C--:B------:R-:W-:Y:S01]  /*e9b0*/  ISETP.GE.AND P4, PT, R194, R179.reuse, PT ;  /* 0x000000b3c200720c */ /* 0x080fe20003f86270 */
[----:B------:R-:W1:Y:S01]  /*e9c0*/  I2F R115, R92 ;  /* 0x0000005c00737306 */ /* 0x000e620000201400 */
[----:B------:R-:W-:Y:S01]  /*e9d0*/  FSEL R105, R93, -INF , !P3 ;  /* 0xff8000005d697808 */ /* 0x000fe20005800000 */
[----:B---3--:R-:W-:Y:S01]  /*e9e0*/  FFMA.FTZ R15, R15, UR4, R85 ;  /* 0x000000040f0f7c23 */ /* 0x008fe20008010055 */
[-C--:B------:R-:W-:Y:S02]  /*e9f0*/  ISETP.GE.AND P6, PT, R200, R179.reuse, PT ;  /* 0x000000b3c800720c */ /* 0x080fe40003fc6270 */
[C---:B------:R-:W-:Y:S02]  /*ea00*/  ISETP.GE.AND P2, PT, R92.reuse, R212, PT ;  /* 0x000000d45c00720c */ /* 0x040fe40003f46270 */
[----:B------:R-:W-:Y:S01]  /*ea10*/  ISETP.GE.AND P3, PT, R92, R179, PT ;  /* 0x000000b35c00720c */ /* 0x000fe20003f66270 */
[----:B------:R3:W4:Y:S01]  /*ea20*/  I2F R194, R92 ;  /* 0x0000005c00c27306 */ /* 0x0007220000201400 */
[----:B------:R-:W-:-:S02]  /*ea30*/  IADD3 R9, R197, 0x19, RZ ;  /* 0x00000019c5097810 */ /* 0x000fc40007ffe0ff */
[----:B------:R-:W-:Y:S01]  /*ea40*/  FSEL R11, R7, -INF , !P1 ;  /* 0xff800000070b7808 */ /* 0x000fe20004800000 */
[C---:B--2---:R-:W-:Y:S01]  /*ea50*/  HMMA.16816.F32 R64, R100.reuse, R184, R64 ;  /* 0x000000b86440723c */ /* 0x044fe20000001840 */
[----:B------:R-:W-:Y:S02]  /*ea60*/  FSEL R7, R91, -INF , !P6 ;  /* 0xff8000005b077808 */ /* 0x000fe40007000000 */
[C---:B------:R-:W-:Y:S01]  /*ea70*/  ISETP.GE.AND P1, PT, R9.reuse, R212, PT ;  /* 0x000000d40900720c */ /* 0x040fe20003f26270 */
[----:B------:R2:W5:Y:S01]  /*ea80*/  I2F R89, R9 ;  /* 0x0000000900597306 */ /* 0x0005620000201400 */
[----:B------:R-:W-:Y:S01]  /*ea90*/  ISETP.GE.AND P6, PT, R9, R179, PT ;  /* 0x000000b30900720c */ /* 0x000fe20003fc6270 */
[----:B-1----:R-:W-:Y:S01]  /*eaa0*/  FFMA.FTZ R115, R115, UR4, R81 ;  /* 0x0000000473737c23 */ /* 0x002fe20008010051 */
[C---:B------:R-:W-:Y:S01]  /*eab0*/  IADD3 R96, R197.reuse, 0x21, RZ ;  /* 0x00000021c5607810 */ /* 0x040fe20007ffe0ff */
[----:B------:R-:W-:Y:S01]  /*eac0*/  HMMA.16816.F32 R60, R100, R186, R60 ;  /* 0x000000ba643c723c */ /* 0x000fe2000000183c */
[----:B------:R-:W1:Y:S01]  /*ead0*/  LDSM.16.M88.4 R184, [R165+0x3000] ;  /* 0x00300000a5b8783b */ /* 0x000e620000000200 */
[----:B------:R-:W-:-:S02]  /*eae0*/  IADD3 R91, R197, 0x29, RZ ;  /* 0x00000029c55b7810 */ /* 0x000fc40007ffe0ff */
[----:B------:R5:W5:Y:S01]  /*eaf0*/  I2F R85, R96 ;  /* 0x0000006000557306 */ /* 0x000b620000201400 */
[----:B---3--:R-:W3:Y:S01]  /*eb00*/  LDSM.16.M88.4 R92, [R165+0x2000] ;  /* 0x00200000a55c783b */ /* 0x008ee20000000200 */
[----:B----4-:R-:W-:Y:S01]  /*eb10*/  FFMA.FTZ R83, R194, UR4, R83 ;  /* 0x00000004c2537c23 */ /* 0x010fe20008010053 */
[----:B------:R-:W-:Y:S02]  /*eb20*/  FSEL R115, R115, -INF , !P2 ;  /* 0xff80000073737808 */ /* 0x000fe40005000000 */
[-C--:B------:R-:W-:Y:S02]  /*eb30*/  ISETP.GE.AND P2, PT, R91, R212.reuse, PT ;  /* 0x000000d45b00720c */ /* 0x080fe40003f46270 */
[----:B------:R-:W-:Y:S01]  /*eb40*/  FSEL R83, R83, -INF , !P3 ;  /* 0xff80000053537808 */ /* 0x000fe20005800000 */
[----:B--2---:R-:W-:Y:S01]  /*eb50*/  FFMA.FTZ R9, R13, UR4, R87 ;  /* 0x000000040d097c23 */ /* 0x004fe20008010057 */
[----:B------:R-:W-:Y:S01]  /*eb60*/  FSEL R13, R15, -INF , !P5 ;  /* 0xff8000000f0d7808 */ /* 0x000fe20006800000 */
[----:B-----5:R-:W-:Y:S01]  /*eb70*/  FFMA.FTZ R77, R89, UR4, R77 ;  /* 0x00000004594d7c23 */ /* 0x020fe2000801004d */
[C---:B------:R-:W-:Y:S01]  /*eb80*/  ISETP.GE.AND P5, PT, R96.reuse, R212, PT ;  /* 0x000000d46000720c */ /* 0x040fe20003fa6270 */
[----:B------:R2:W-:Y:S01]  /*eb90*/  STL [R1+0x18], R83 ;  /* 0x0000185301007387 */ /* 0x0005e20000100800 */
[----:B------:R-:W-:Y:S01]  /*eba0*/  FSEL R9, R9, -INF , !P4 ;  /* 0xff80000009097808 */ /* 0x000fe20006000000 */
[----:B------:R4:W5:Y:S01]  /*ebb0*/  I2F R15, R91 ;  /* 0x0000005b000f7306 */ /* 0x0009620000201400 */
[-C--:B------:R-:W-:Y:S01]  /*ebc0*/  ISETP.GE.AND P4, PT, R96, R179.reuse, PT ;  /* 0x000000b36000720c */ /* 0x080fe20003f86270 */
[----:B------:R-:W-:Y:S01]  /*ebd0*/  FFMA.FTZ R79, R89, UR4, R79 ;  /* 0x00000004594f7c23 */ /* 0x000fe2000801004f */
[----:B------:R-:W3:Y:S01]  /*ebe0*/  LDSM.16.M88.4 R96, [R165+0x2800] ;  /* 0x00280000a560783b */ /* 0x000ee20000000200 */
[----:B------:R-:W-:Y:S01]  /*ebf0*/  IADD3 R87, R197, 0x31, RZ ;  /* 0x00000031c5577810 */ /* 0x000fe20007ffe0ff */
[----:B------:R-:W-:Y:S01]  /*ec00*/  FFMA.FTZ R251, R85, UR4, R75 ;  /* 0x0000000455fb7c23 */ /* 0x000fe2000801004b */
[----:B------:R-:W-:Y:S01]  /*ec10*/  ISETP.GE.AND P3, PT, R91, R179, PT ;  /* 0x000000b35b00720c */ /* 0x000fe20003f66270 */
[----:B------:R-:W-:Y:S01]  /*ec20*/  FFMA.FTZ R73, R85, UR4, R73 ;  /* 0x0000000455497c23 */ /* 0x000fe20008010049 */
[----:B------:R-:W2:Y:S01]  /*ec30*/  I2F R81, R87 ;  /* 0x0000005700517306 */ /* 0x000ea20000201400 */
[----:B------:R-:W-:Y:S01]  /*ec40*/  FSEL R79, R79, -INF , !P6 ;  /* 0xff8000004f4f7808 */ /* 0x000fe20007000000 */
[----:B------:R-:W-:-:S04]  /*ec50*/  DEPBAR.LE SB0, 0x0 ;  /* 0x000080000000791a */ /* 0x000fc80000000000 */
[-C--:B------:R-:W-:Y:S02]  /*ec60*/  ISETP.GE.AND P6, PT, R87, R179.reuse, PT ;  /* 0x000000b35700720c */ /* 0x080fe40003fc6270 */
[----:B----4-:R-:W-:Y:S01]  /*ec70*/  IADD3 R91, R197, 0x39, RZ ;  /* 0x00000039c55b7810 */ /* 0x010fe20007ffe0ff */
[----:B-----5:R-:W-:Y:S01]  /*ec80*/  FFMA.FTZ R85, R15, UR4, R69 ;  /* 0x000000040f557c23 */ /* 0x020fe20008010045 */
[----:B------:R-:W-:Y:S01]  /*ec90*/  IADD3 R69, R197, 0x51, RZ ;  /* 0x00000051c5457810 */ /* 0x000fe20007ffe0ff */
[----:B------:R-:W-:Y:S01]  /*eca0*/  FFMA.FTZ R71, R15, UR4, R71 ;  /* 0x000000040f477c23 */ /* 0x000fe20008010047 */
[----:B------:R-:W-:Y:S02]  /*ecb0*/  FSEL R73, R73, -INF , !P5 ;  /* 0xff80000049497808 */ /* 0x000fe40006800000 */
[----:B------:R-:W-:Y:S01]  /*ecc0*/  FSEL R251, R251, -INF , !P4 ;  /* 0xff800000fbfb7808 */ /* 0x000fe20006000000 */
[C---:B-1----:R-:W-:Y:S01]  /*ecd0*/  HMMA.16816.F32 R40, R100.reuse, R184, R40 ;  /* 0x000000b86428723c */ /* 0x042fe20000001828 */
[----:B--2---:R-:W-:Y:S01]  /*ece0*/  FSEL R83, R77, -INF , !P1 ;  /* 0xff8000004d537808 */ /* 0x004fe20004800000 */
[C---:B------:R-:W-:Y:S01]  /*ecf0*/  FFMA.FTZ R67, R81.reuse, UR4, R67 ;  /* 0x0000000451437c23 */ /* 0x040fe20008010043 */
[----:B------:R-:W1:Y:S01]  /*ed00*/  I2F R77, R91 ;  /* 0x0000005b004d7306 */ /* 0x000e620000201400 */
[----:B------:R-:W-:Y:S01]  /*ed10*/  FFMA.FTZ R249, R81, UR4, R65 ;  /* 0x0000000451f97c23 */ /* 0x000fe20008010041 */
[C---:B------:R-:W-:Y:S01]  /*ed20*/  ISETP.GE.AND P5, PT, R91.reuse, R212, PT ;  /* 0x000000d45b00720c */ /* 0x040fe20003fa6270 */
[----:B------:R2:W-:Y:S01]  /*ed30*/  STL [R1+0x20], R83 ;  /* 0x0000205301007387 */ /* 0x0005e20000100800 */
[----:B------:R-:W-:Y:S01]  /*ed40*/  ISETP.GE.AND P4, PT, R91, R179, PT ;  /* 0x000000b35b00720c */ /* 0x000fe20003f86270 */
[----:B---3--:R-:W-:Y:S01]  /*ed50*/  HMMA.16816.F32 R56, R100, R92, R56 ;  /* 0x0000005c6438723c */ /* 0x008fe20000001838 */
[----:B------:R-:W-:Y:S01]  /*ed60*/  FSEL R241, R67, -INF , !P6 ;  /* 0xff80000043f17808 */ /* 0x000fe20007000000 */
[----:B------:R3:W-:Y:S01]  /*ed70*/  STL [R1+0x10], R79 ;  /* 0x0000104f01007387 */ /* 0x0007e20000100800 */
[----:B------:R4:W5:Y:S01]  /*ed80*/  I2F R65, R69 ;  /* 0x0000004500417306 */ /* 0x0009620000201400 */
[----:B------:R-:W-:-:S02]  /*ed90*/  IADD3 R67, R197, 0x59, RZ ;  /* 0x00000059c5437810 */ /* 0x000fc40007ffe0ff */
[----:B------:R-:W-:Y:S02]  /*eda0*/  FSEL R85, R85, -INF , !P2 ;  /* 0xff80000055557808 */ /* 0x000fe40005000000 */
[C---:B------:R-:W-:Y:S01]  /*edb0*/  HMMA.16816.F32 R52, R100.reuse, R94, R52 ;  /* 0x0000005e6434723c */ /* 0x040fe20000001834 */
[----:B------:R-:W-:Y:S01]  /*edc0*/  FSEL R250, R71, -INF , !P3 ;  /* 0xff80000047fa7808 */ /* 0x000fe20005800000 */
[----:B-1----:R-:W-:Y:S01]  /*edd0*/  FFMA.FTZ R243, R77, UR4, R61 ;  /* 0x000000044df37c23 */ /* 0x002fe2000801003d */
[----:B------:R-:W-:Y:S01]  /*ede0*/  ISETP.GE.AND P1, PT, R87, R212, PT ;  /* 0x000000d45700720c */ /* 0x000fe20003f26270 */
[----:B------:R-:W-:Y:S01]  /*edf0*/  FFMA.FTZ R219, R77, UR4, R63 ;  /* 0x000000044ddb7c23 */ /* 0x000fe2000801003f */
[----:B------:R-:W-:Y:S01]  /*ee00*/  I2F R61, R67 ;  /* 0x00000043003d7306 */ /* 0x000fe20000201400 */
[----:B------:R-:W-:Y:S02]  /*ee10*/  IADD3 R63, R197, 0x61, RZ ;  /* 0x00000061c53f7810 */ /* 0x000fe40007ffe0ff */
[----:B------:R-:W-:Y:S01]  /*ee20*/  HMMA.16816.F32 R48, R100, R96, R48 ;  /* 0x000000606430723c */ /* 0x000fe20000001830 */
[----:B------:R-:W-:Y:S01]  /*ee30*/  FSEL R243, R243, -INF , !P5 ;  /* 0xff800000f3f37808 */ /* 0x000fe20006800000 */
[----:B------:R-:W-:Y:S01]  /*ee40*/  STL [R1+0x4], R85 ;  /* 0x0000045501007387 */ /* 0x000fe20000100800 */
[----:B------:R-:W-:-:S02]  /*ee50*/  FSEL R219, R219, -INF , !P4 ;  /* 0xff800000dbdb7808 */ /* 0x000fc40006000000 */
[-C--:B------:R-:W-:Y:S02]  /*ee60*/  ISETP.GE.AND P5, PT, R69, R212.reuse, PT ;  /* 0x000000d44500720c */ /* 0x080fe40003fa6270 */
[----:B--2---:R-:W-:Y:S01]  /*ee70*/  IADD3 R83, R197, 0x41, RZ ;  /* 0x00000041c5537810 */ /* 0x004fe20007ffe0ff */
[C---:B------:R-:W-:Y:S01]  /*ee80*/  HMMA.16816.F32 R44, R100.reuse, R98, R44 ;  /* 0x00000062642c723c */ /* 0x040fe2000000182c */
[-C--:B------:R-:W-:Y:S01]  /*ee90*/  ISETP.GE.AND P4, PT, R69, R179.reuse, PT ;  /* 0x000000b34500720c */ /* 0x080fe20003f86270 */
[----:B----4-:R-:W-:Y:S01]  /*eea0*/  IMAD.U32 R69, RZ, RZ, UR7 ;  /* 0x00000007ff457e24 */ /* 0x010fe2000f8e00ff */
[----:B------:R-:W1:Y:S01]  /*eeb0*/  I2F R75, R83 ;  /* 0x00000053004b7306 */ /* 0x000e620000201400 */
[----:B---3--:R-:W-:Y:S02]  /*eec0*/  IADD3 R79, R197, 0x49, RZ ;  /* 0x00000049c54f7810 */ /* 0x008fe40007ffe0ff */
[C---:B------:R-:W-:Y:S02]  /*eed0*/  ISETP.GE.AND P2, PT, R83.reuse, R212, PT ;  /* 0x000000d45300720c */ /* 0x040fe40003f46270 */
[----:B------:R-:W-:Y:S01]  /*eee0*/  HMMA.16816.F32 R36, R100, R186, R36 ;  /* 0x000000ba6424723c */ /* 0x000fe20000001824 */
[----:B------:R-:W-:-:S02]  /*eef0*/  ISETP.GE.AND P3, PT, R83, R179, PT ;  /* 0x000000b35300720c */ /* 0x000fc40003f66270 */
[----:B------:R-:W2:Y:S01]  /*ef00*/  I2F R15, R79 ;  /* 0x0000004f000f7306 */ /* 0x000ea20000201400 */
[----:B------:R-:W-:Y:S02]  /*ef10*/  FSEL R249, R249, -INF , !P1 ;  /* 0xff800000f9f97808 */ /* 0x000fe40004800000 */
[-C--:B------:R-:W-:Y:S02]  /*ef20*/  ISETP.GE.AND P1, PT, R79, R212.reuse, PT ;  /* 0x000000d44f00720c */ /* 0x080fe40003f26270 */
[----:B-----5:R-:W-:Y:S01]  /*ef30*/  FFMA.FTZ R206, R65, UR4, R49 ;  /* 0x0000000441ce7c23 */ /* 0x020fe20008010031 */
[-C--:B------:R-:W-:Y:S01]  /*ef40*/  ISETP.GE.AND P6, PT, R79, R179.reuse, PT ;  /* 0x000000b34f00720c */ /* 0x080fe20003fc6270 */
[----:B------:R-:W-:Y:S02]  /*ef50*/  FFMA.FTZ R203, R65, UR4, R51 ;  /* 0x0000000441cb7c23 */ /* 0x000fe40008010033 */
[C---:B-1----:R-:W-:Y:S01]  /*ef60*/  FFMA.FTZ R216, R75.reuse, UR4, R57 ;  /* 0x000000044bd87c23 */ /* 0x042fe20008010039 */
[----:B------:R-:W-:Y:S01]  /*ef70*/  FSEL R206, R206, -INF , !P5 ;  /* 0xff800000cece7808 */ /* 0x000fe20006800000 */
[----:B------:R-:W1:Y:S01]  /*ef80*/  I2F R57, R63 ;  /* 0x0000003f00397306 */ /* 0x000e620000201400 */
[----:B------:R-:W-:Y:S01]  /*ef90*/  FFMA.FTZ R59, R75, UR4, R59 ;  /* 0x000000044b3b7c23 */ /* 0x000fe2000801003b */
[-C--:B------:R-:W-:Y:S01]  /*efa0*/  ISETP.GE.AND P5, PT, R63, R179.reuse, PT ;  /* 0x000000b33f00720c */ /* 0x080fe20003fa6270 */
[----:B------:R-:W-:Y:S01]  /*efb0*/  FFMA.FTZ R45, R61, UR4, R45 ;  /* 0x000000043d2d7c23 */ /* 0x000fe2000801002d */
[----:B------:R-:W-:Y:S01]  /*efc0*/  FSEL R216, R216, -INF , !P2 ;  /* 0xff800000d8d87808 */ /* 0x000fe20005000000 */
[----:B--2---:R-:W-:Y:S01]  /*efd0*/  FFMA.FTZ R215, R15, UR4, R53 ;  /* 0x000000040fd77c23 */ /* 0x004fe20008010035 */
[-C--:B------:R-:W-:Y:S01]  /*efe0*/  ISETP.GE.AND P2, PT, R197, R212.reuse, PT ;  /* 0x000000d4c500720c */ /* 0x080fe20003f46270 */
[----:B------:R-:W-:Y:S01]  /*eff0*/  FFMA.FTZ R209, R15, UR4, R55 ;  /* 0x000000040fd17c23 */ /* 0x000fe20008010037 */
[----:B------:R-:W-:Y:S01]  /*f000*/  IADD3 R197, R197, 0x69, RZ ;  /* 0x00000069c5c57810 */ /* 0x000fe20007ffe0ff */
[----:B------:R-:W-:Y:S01]  /*f010*/  IMAD.U32 R55, RZ, RZ, UR7 ;  /* 0x00000007ff377e24 */ /* 0x000fe2000f8e00ff */
[--C-:B------:R-:W-:Y:S01]  /*f020*/  LOP3.LUT R15, R69, 0x20, R238.reuse, 0xfe, !PT ;  /* 0x00000020450f7812 */ /* 0x100fe200078efeee */
[----:B------:R-:W-:Y:S01]  /*f030*/  FFMA.FTZ R202, R61, UR4, R47 ;  /* 0x000000043dca7c23 */ /* 0x000fe2000801002f */
[----:B------:R-:W2:Y:S01]  /*f040*/  I2F R53, R197 ;  /* 0x000000c500357306 */ /* 0x000ea20000201400 */
[----:B------:R-:W-:Y:S01]  /*f050*/  FSEL R211, R59, -INF , !P3 ;  /* 0xff8000003bd37808 */ /* 0x000fe20005800000 */
[----:B------:R-:W-:Y:S01]  /*f060*/  IMAD.U32 R59, RZ, RZ, UR7 ;  /* 0x00000007ff3b7e24 */ /* 0x000fe2000f8e00ff */
[--C-:B------:R-:W-:Y:S01]  /*f070*/  LOP3.LUT R55, R55, 0x28, R238.reuse, 0xfe, !PT ;  /* 0x0000002837377812 */ /* 0x100fe200078efeee */
[----:B-1----:R-:W-:Y:S01]  /*f080*/  FFMA.FTZ R199, R57, UR4, R41 ;  /* 0x0000000439c77c23 */ /* 0x002fe20008010029 */
[----:B------:R-:W-:Y:S01]  /*f090*/  ISETP.GE.AND P3, PT, R67, R212, PT ;  /* 0x000000d44300720c */ /* 0x000fe20003f66270 */
[----:B------:R-:W-:Y:S01]  /*f0a0*/  IMAD.U32 R61, RZ, RZ, UR7 ;  /* 0x00000007ff3d7e24 */ /* 0x000fe2000f8e00ff */
[----:B------:R-:W-:Y:S01]  /*f0b0*/  LOP3.LUT R59, R59, 0x30, R238, 0xfe, !PT ;  /* 0x000000303b3b7812 */ /* 0x000fe200078efeee */
[----:B------:R-:W1:Y:S01]  /*f0c0*/  I2F R49, R15 ;  /* 0x0000000f00317306 */ /* 0x000e620000201400 */
[----:B------:R-:W-:Y:S01]  /*f0d0*/  FSEL R215, R215, -INF , !P1 ;  /* 0xff800000d7d77808 */ /* 0x000fe20004800000 */
[----:B------:R-:W-:Y:S01]  /*f0e0*/  FFMA.FTZ R43, R57, UR4, R43 ;  /* 0x00000004392b7c23 */ /* 0x000fe2000801002b */
[----:B------:R-:W-:Y:S01]  /*f0f0*/  FSEL R209, R209, -INF , !P6 ;  /* 0xff800000d1d17808 */ /* 0x000fe20007000000 */
[----:B------:R-:W-:Y:S01]  /*f100*/  IMAD.U32 R57, RZ, RZ, UR7 ;  /* 0x00000007ff397e24 */ /* 0x000fe2000f8e00ff */
[----:B------:R-:W-:-:S02]  /*f110*/  ISETP.GE.AND P1, PT, R67, R179, PT ;  /* 0x000000b34300720c */ /* 0x000fc40003f26270 */
[-C--:B------:R-:W-:Y:S01]  /*f120*/  ISETP.GE.AND P6, PT, R63, R212.reuse, PT ;  /* 0x000000d43f00720c */ /* 0x080fe20003fc6270 */
[----:B------:R-:W3:Y:S01]  /*f130*/  I2F R51, R55 ;  /* 0x0000003700337306 */ /* 0x000ee20000201400 */
[----:B------:R-:W-:Y:S01]  /*f140*/  FSEL R205, R45, -INF , !P3 ;  /* 0xff8000002dcd7808 */ /* 0x000fe20005800000 */
[----:B--2---:R-:W-:Y:S01]  /*f150*/  FFMA.FTZ R37, R53, UR4, R37 ;  /* 0x0000000435257c23 */ /* 0x004fe20008010025 */
[----:B------:R-:W-:Y:S01]  /*f160*/  FSEL R203, R203, -INF , !P4 ;  /* 0xff800000cbcb7808 */ /* 0x000fe20006000000 */
[----:B------:R-:W-:Y:S01]  /*f170*/  FFMA.FTZ R194, R53, UR4, R39 ;  /* 0x0000000435c27c23 */ /* 0x000fe20008010027 */
[CC--:B------:R-:W-:Y:S01]  /*f180*/  ISETP.GE.AND P4, PT, R197.reuse, R212.reuse, PT ;  /* 0x000000d4c500720c */ /* 0x0c0fe20003f86270 */
[----:B------:R-:W-:Y:S01]  /*f190*/  IMAD.U32 R63, RZ, RZ, UR7 ;  /* 0x00000007ff3f7e24 */ /* 0x000fe2000f8e00ff */
[-C--:B------:R-:W-:Y:S01]  /*f1a0*/  ISETP.GE.AND P3, PT, R197, R179.reuse, PT ;  /* 0x000000b3c500720c */ /* 0x080fe20003f66270 */
[----:B------:R-:W2:Y:S01]  /*f1b0*/  I2F R45, R59 ;  /* 0x0000003b002d7306 */ /* 0x000ea20000201400 */
[----:B------:R-:W-:Y:S01]  /*f1c0*/  FSEL R202, R202, -INF , !P1 ;  /* 0xff800000caca7808 */ /* 0x000fe20004800000 */
[----:B-1----:R-:W-:Y:S01]  /*f1d0*/  FFMA.FTZ R74, R49, UR4, R74 ;  /* 0x00000004314a7c23 */ /* 0x002fe2000801004a */
[----:B------:R-:W-:Y:S01]  /*f1e0*/  FSEL R199, R199, -INF , !P6 ;  /* 0xff800000c7c77808 */ /* 0x000fe20007000000 */
[----:B------:R-:W-:Y:S01]  /*f1f0*/  IMAD.U32 R39, RZ, RZ, UR7 ;  /* 0x00000007ff277e24 */ /* 0x000fe2000f8e00ff */
[----:B------:R-:W-:Y:S01]  /*f200*/  ISETP.GE.AND P1, PT, R15, R212, PT ;  /* 0x000000d40f00720c */ /* 0x000fe20003f26270 */
[----:B------:R-:W-:Y:S01]  /*f210*/  FFMA.FTZ R69, R49, UR4, R72 ;  /* 0x0000000431457c23 */ /* 0x000fe20008010048 */
[----:B------:R-:W-:Y:S01]  /*f220*/  ISETP.GE.AND P6, PT, R15, R179, PT ;  /* 0x000000b30f00720c */ /* 0x000fe20003fc6270 */
[----:B------:R-:W-:Y:S01]  /*f230*/  FFMA.FTZ R15, R196, UR4, R88 ;  /* 0x00000004c40f7c23 */ /* 0x000fe20008010058 */
[----:B------:R-:W-:Y:S01]  /*f240*/  FSEL R197, R37, -INF , !P4 ;  /* 0xff80000025c57808 */ /* 0x000fe20006000000 */
[C---:B---3--:R-:W-:Y:S01]  /*f250*/  FFMA.FTZ R70, R51.reuse, UR4, R70 ;  /* 0x0000000433467c23 */ /* 0x048fe20008010046 */
[----:B------:R-:W-:Y:S01]  /*f260*/  FSEL R194, R194, -INF , !P3 ;  /* 0xff800000c2c27808 */ /* 0x000fe20005800000 */
[----:B------:R-:W-:Y:S01]  /*f270*/  FFMA.FTZ R68, R51, UR4, R68 ;  /* 0x0000000433447c23 */ /* 0x000fe20008010044 */
[----:B------:R-:W-:-:S02]  /*f280*/  LOP3.LUT R47, R63, 0x38, R238, 0xfe, !PT ;  /* 0x000000383f2f7812 */ /* 0x000fc400078efeee */
[----:B------:R-:W-:Y:S01]  /*f290*/  LOP3.LUT R53, R61, 0x48, R238, 0xfe, !PT ;  /* 0x000000483d357812 */ /* 0x000fe200078efeee */
[----:B--2---:R-:W-:Y:S01]  /*f2a0*/  FFMA.FTZ R64, R45, UR4, R64 ;  /* 0x000000042d407c23 */ /* 0x004fe20008010040 */
[CC--:B------:R-:W-:Y:S01]  /*f2b0*/  ISETP.GE.AND P4, PT, R59.reuse, R212.reuse, PT ;  /* 0x000000d43b00720c */ /* 0x0c0fe20003f86270 */
[----:B------:R-:W1:Y:S01]  /*f2c0*/  I2F R41, R47 ;  /* 0x0000002f00297306 */ /* 0x000e620000201400 */
[-C--:B------:R-:W-:Y:S01]  /*f2d0*/  ISETP.GE.AND P3, PT, R59, R179.reuse, PT ;  /* 0x000000b33b00720c */ /* 0x080fe20003f66270 */
[----:B------:R-:W-:Y:S01]  /*f2e0*/  FFMA.FTZ R66, R45, UR4, R66 ;  /* 0x000000042d427c23 */ /* 0x000fe20008010042 */
[----:B------:R-:W-:Y:S02]  /*f2f0*/  FSEL R59, R74, -INF , !P6 ;  /* 0xff8000004a3b7808 */ /* 0x000fe40007000000 */
[----:B------:R-:W-:Y:S02]  /*f300*/  FSEL R15, R15, -INF , !P2 ;  /* 0xff8000000f0f7808 */ /* 0x000fe40005000000 */
[----:B------:R-:W-:Y:S01]  /*f310*/  FSEL R195, R43, -INF , !P5 ;  /* 0xff8000002bc37808 */ /* 0x000fe20006800000 */
[----:B------:R-:W2:Y:S01]  /*f320*/  I2F R37, R53 ;  /* 0x0000003500257306 */ /* 0x000ea20000201400 */
[C---:B------:R-:W-:Y:S01]  /*f330*/  ISETP.GE.AND P2, PT, R55.reuse, R179, PT ;  /* 0x000000b33700720c */ /* 0x040fe20003f46270 */
[----:B------:R3:W-:Y:S01]  /*f340*/  STL [R1+0x1c], R59 ;  /* 0x00001c3b01007387 */ /* 0x0007e20000100800 */
[----:B------:R-:W-:Y:S01]  /*f350*/  ISETP.GE.AND P5, PT, R55, R212, PT ;  /* 0x000000d43700720c */ /* 0x000fe20003fa6270 */
[----:B------:R-:W-:Y:S01]  /*f360*/  IMAD.U32 R55, RZ, RZ, UR7 ;  /* 0x00000007ff377e24 */ /* 0x000fe2000f8e00ff */
[----:B------:R-:W-:-:S02]  /*f370*/  LOP3.LUT R57, R57, 0x40, R238, 0xfe, !PT ;  /* 0x0000004039397812 */ /* 0x000fc400078efeee */
[----:B------:R-:W-:Y:S01]  /*f380*/  LOP3.LUT R49, R39, 0x50, R238, 0xfe, !PT ;  /* 0x0000005027317812 */ /* 0x000fe200078efeee */
[----:B-1----:R-:W-:Y:S01]  /*f390*/  FFMA.FTZ R60, R41, UR4, R60 ;  /* 0x00000004293c7c23 */ /* 0x002fe2000801003c */
[----:B------:R-:W1:Y:S01]  /*f3a0*/  I2F R43, R57 ;  /* 0x00000039002b7306 */ /* 0x000e620000201400 */
[----:B------:R-:W-:Y:S01]  /*f3b0*/  LOP3.LUT R51, R55, 0x58, R238, 0xfe, !PT ;  /* 0x0000005837337812 */ /* 0x000fe200078efeee */
[----:B------:R-:W-:Y:S01]  /*f3c0*/  FFMA.FTZ R62, R41, UR4, R62 ;  /* 0x00000004293e7c23 */ /* 0x000fe2000801003e */
[----:B------:R-:W-:Y:S02]  /*f3d0*/  FSEL R69, R69, -INF , !P1 ;  /* 0xff80000045457808 */ /* 0x000fe40004800000 */
[CC--:B------:R-:W-:Y:S02]  /*f3e0*/  ISETP.GE.AND P1, PT, R47.reuse, R212.reuse, PT ;  /* 0x000000d42f00720c */ /* 0x0c0fe40003f26270 */
[-C--:B------:R-:W-:Y:S01]  /*f3f0*/  ISETP.GE.AND P6, PT, R47, R179.reuse, PT ;  /* 0x000000b32f00720c */ /* 0x080fe20003fc6270 */
[----:B------:R-:W4:Y:S01]  /*f400*/  I2F R39, R49 ;  /* 0x0000003100277306 */ /* 0x000f220000201400 */
[----:B------:R-:W-:Y:S01]  /*f410*/  FSEL R72, R68, -INF , !P5 ;  /* 0xff80000044487808 */ /* 0x000fe20006800000 */
[----:B--2---:R-:W-:Y:S01]  /*f420*/  FFMA.FTZ R217, R37, UR4, R54 ;  /* 0x0000000425d97c23 */ /* 0x004fe20008010036 */
[-C--:B------:R-:W-:Y:S01]  /*f430*/  ISETP.GE.AND P5, PT, R57, R212.reuse, PT ;  /* 0x000000d43900720c */ /* 0x080fe20003fa6270 */
[----:B------:R-:W-:Y:S01]  /*f440*/  IMAD.U32 R54, RZ, RZ, UR7 ;  /* 0x00000007ff367e24 */ /* 0x000fe2000f8e00ff */
[----:B------:R-:W-:Y:S01]  /*f450*/  LOP3.LUT R55, R55, 0x60, R238, 0xfe, !PT ;  /* 0x0000006037377812 */ /* 0x000fe200078efeee */
[----:B------:R-:W-:Y:S01]  /*f460*/  FFMA.FTZ R52, R37, UR4, R52 ;  /* 0x0000000425347c23 */ /* 0x000fe20008010034 */
[----:B------:R-:W-:Y:S01]  /*f470*/  FSEL R252, R62, -INF , !P6 ;  /* 0xff8000003efc7808 */ /* 0x000fe20007000000 */
[----:B------:R-:W2:Y:S01]  /*f480*/  I2F R47, R51 ;  /* 0x00000033002f7306 */ /* 0x000ea20000201400 */
[C---:B-1----:R-:W-:Y:S01]  /*f490*/  FFMA.FTZ R56, R43.reuse, UR4, R56 ;  /* 0x000000042b387c23 */ /* 0x042fe20008010038 */
[----:B---3--:R-:W-:Y:S01]  /*f4a0*/  FSEL R59, R70, -INF , !P2 ;  /* 0xff800000463b7808 */ /* 0x008fe20005000000 */
[----:B------:R-:W-:Y:S01]  /*f4b0*/  FFMA.FTZ R58, R43, UR4, R58 ;  /* 0x000000042b3a7c23 */ /* 0x000fe2000801003a */
[-C--:B------:R-:W-:Y:S01]  /*f4c0*/  ISETP.GE.AND P2, PT, R57, R179.reuse, PT ;  /* 0x000000b33900720c */ /* 0x080fe20003f46270 */
[----:B------:R-:W-:Y:S01]  /*f4d0*/  IMAD.U32 R57, RZ, RZ, UR7 ;  /* 0x00000007ff397e24 */ /* 0x000fe2000f8e00ff */
[----:B------:R-:W-:Y:S01]  /*f4e0*/  ISETP.GE.AND P6, PT, R49, R179, PT ;  /* 0x000000b33100720c */ /* 0x000fe20003fc6270 */
[----:B------:R1:W-:Y:S01]  /*f4f0*/  STL [R1+0x14], R59 ;  /* 0x0000143b01007387 */ /* 0x0003e20000100800 */
[----:B------:R-:W3:Y:S01]  /*f500*/  I2F R45, R55 ;  /* 0x00000037002d7306 */ /* 0x000ee20000201400 */
[C---:B----4-:R-:W-:Y:S01]  /*f510*/  FFMA.FTZ R214, R39.reuse, UR4, R48 ;  /* 0x0000000427d67c23 */ /* 0x050fe20008010030 */
[----:B------:R-:W-:Y:S01]  /*f520*/  LOP3.LUT R48, R54, 0x80, R238, 0xfe, !PT ;  /* 0x0000008036307812 */ /* 0x000fe200078efeee */
[----:B------:R-:W-:Y:S01]  /*f530*/  FFMA.FTZ R208, R39, UR4, R50 ;  /* 0x0000000427d07c23 */ /* 0x000fe20008010032 */
[----:B------:R-:W-:Y:S01]  /*f540*/  FSEL R244, R56, -INF , !P5 ;  /* 0xff80000038f47808 */ /* 0x000fe20006800000 */
[----:B------:R-:W-:Y:S01]  /*f550*/  IMAD.U32 R50, RZ, RZ, UR7 ;  /* 0x00000007ff327e24 */ /* 0x000fe2000f8e00ff */
[----:B------:R-:W-:-:S02]  /*f560*/  ISETP.GE.AND P5, PT, R51, R212, PT ;  /* 0x000000d43300720c */ /* 0x000fc40003fa6270 */
[----:B------:R-:W4:Y:S01]  /*f570*/  I2F R39, R48 ;  /* 0x0000003000277306 */ /* 0x000f220000201400 */
[C---:B--2---:R-:W-:Y:S01]  /*f580*/  FFMA.FTZ R44, R47.reuse, UR4, R44 ;  /* 0x000000042f2c7c23 */ /* 0x044fe2000801002c */
[----:B------:R-:W-:Y:S01]  /*f590*/  FSEL R218, R58, -INF , !P2 ;  /* 0xff8000003ada7808 */ /* 0x000fe20005000000 */
[----:B------:R-:W-:Y:S01]  /*f5a0*/  FFMA.FTZ R207, R47, UR4, R46 ;  /* 0x000000042fcf7c23 */ /* 0x000fe2000801002e */
[--C-:B------:R-:W-:Y:S01]  /*f5b0*/  LOP3.LUT R46, R50, 0x88, R238.reuse, 0xfe, !PT ;  /* 0x00000088322e7812 */ /* 0x100fe200078efeee */
[----:B------:R-:W-:Y:S01]  /*f5c0*/  IMAD.U32 R47, RZ, RZ, UR7 ;  /* 0x00000007ff2f7e24 */ /* 0x000fe2000f8e00ff */
[----:B------:R-:W-:Y:S02]  /*f5d0*/  ISETP.GE.AND P2, PT, R51, R179, PT ;  /* 0x000000b33300720c */ /* 0x000fe40003f46270 */
[----:B------:R-:W-:Y:S01]  /*f5e0*/  LOP3.LUT R51, R57, 0x78, R238, 0xfe, !PT ;  /* 0x0000007839337812 */ /* 0x000fe200078efeee */
[C---:B---3--:R-:W-:Y:S01]  /*f5f0*/  FFMA.FTZ R40, R45.reuse, UR4, R40 ;  /* 0x000000042d287c23 */ /* 0x048fe20008010028 */
[----:B------:R-:W-:Y:S01]  /*f600*/  FSEL R210, R44, -INF , !P5 ;  /* 0xff8000002cd27808 */ /* 0x000fe20006800000 */
[----:B------:R-:W-:Y:S01]  /*f610*/  FFMA.FTZ R200, R45, UR4, R42 ;  /* 0x000000042dc87c23 */ /* 0x000fe2000801002a */
[----:B------:R-:W-:Y:S01]  /*f620*/  I2F R44, R46 ;  /* 0x0000002e002c7306 */ /* 0x000fe20000201400 */
[----:B------:R-:W-:Y:S01]  /*f630*/  LOP3.LUT R42, R47, 0x90, R238, 0xfe, !PT ;  /* 0x000000902f2a7812 */ /* 0x000fe200078efeee */
[----:B------:R-:W-:Y:S01]  /*f640*/  IMAD.U32 R45, RZ, RZ, UR7 ;  /* 0x00000007ff2d7e24 */ /* 0x000fe2000f8e00ff */
[----:B------:R-:W-:Y:S01]  /*f650*/  FSEL R207, R207, -INF , !P2 ;  /* 0xff800000cfcf7808 */ /* 0x000fe20005000000 */
[C---:B----4-:R-:W-:Y:S01]  /*f660*/  FFMA.FTZ R24, R39.reuse, UR4, R24 ;  /* 0x0000000427187c23 */ /* 0x050fe20008010018 */
[----:B-1----:R-:W-:Y:S01]  /*f670*/  FSEL R59, R64, -INF , !P4 ;  /* 0xff800000403b7808 */ /* 0x002fe20006000000 */
[----:B------:R-:W-:Y:S01]  /*f680*/  FFMA.FTZ R26, R39, UR4, R26 ;  /* 0x00000004271a7c23 */ /* 0x000fe2000801001a */
[----:B------:R-:W-:Y:S01]  /*f690*/  BAR.SYNC.DEFER_BLOCKING 0x0 ;  /* 0x0000000000007b1d */ /* 0x000fe20000010000 */
[----:B------:R-:W-:-:S02]  /*f6a0*/  ISETP.GE.AND P4, PT, R53, R212, PT ;  /* 0x000000d43500720c */ /* 0x000fc40003f86270 */
[----:B------:R-:W-:Y:S02]  /*f6b0*/  FSEL R208, R208, -INF , !P6 ;  /* 0xff800000d0d07808 */ /* 0x000fe40007000000 */
[----:B------:R-:W-:Y:S01]  /*f6c0*/  FSEL R242, R52, -INF , !P4 ;  /* 0xff80000034f27808 */ /* 0x000fe20006000000 */
[----:B------:R1:W-:Y:S01]  /*f6d0*/  STL [R1+0xc], R59 ;  /* 0x00000c3b01007387 */ /* 0x0003e20000100800 */
[-C--:B------:R-:W-:Y:S01]  /*f6e0*/  ISETP.GE.AND P4, PT, R55, R212.reuse, PT ;  /* 0x000000d43700720c */ /* 0x080fe20003f86270 */
[----:B------:R-:W2:Y:S03]  /*f6f0*/  I2F R37, R51 ;  /* 0x0000003300257306 */ /* 0x000ea60000201400 */
[----:B------:R-:W-:Y:S02]  /*f700*/  FSEL R204, R40, -INF , !P4 ;  /* 0xff80000028cc7808 */ /* 0x000fe40006000000 */
[----:B------:R-:W-:-:S03]  /*f710*/  ISETP.GE.AND P4, PT, R51, R212, PT ;  /* 0x000000d43300720c */ /* 0x000fc60003f86270 */
[----:B------:R3:W-:Y:S01]  /*f720*/  I2F R40, R42 ;  /* 0x0000002a00287306 */ /* 0x0007e20000201400 */
[C---:B--2---:R-:W-:Y:S02]  /*f730*/  FFMA.FTZ R187, R37.reuse, UR4, R28 ;  /* 0x0000000425bb7c23 */ /* 0x044fe4000801001c */
[----:B------:R-:W-:Y:S02]  /*f740*/  FFMA.FTZ R185, R37, UR4, R30 ;  /* 0x0000000425b97c23 */ /* 0x000fe4000801001e */
[----:B------:R-:W-:Y:S01]  /*f750*/  IMAD.U32 R30, RZ, RZ, UR7 ;  /* 0x00000007ff1e7e24 */ /* 0x000fe2000f8e00ff */
[----:B------:R-:W-:Y:S02]  /*f760*/  FSEL R187, R187, -INF , !P4 ;  /* 0xff800000bbbb7808 */ /* 0x000fe40006000000 */
[----:B-1----:R-:W-:Y:S02]  /*f770*/  FSEL R59, R66, -INF , !P3 ;  /* 0xff800000423b7808 */ /* 0x002fe40005800000 */
[----:B------:R-:W-:-:S02]  /*f780*/  ISETP.GE.AND P3, PT, R53, R179, PT ;  /* 0x000000b33500720c */ /* 0x000fc40003f66270 */
[----:B------:R-:W-:Y:S01]  /*f790*/  LOP3.LUT R53, R57, 0x68, R238, 0xfe, !PT ;  /* 0x0000006839357812 */ /* 0x000fe200078efeee */
[----:B------:R1:W-:Y:S01]  /*f7a0*/  STL [R1], R59 ;  /* 0x0000003b01007387 */ /* 0x0003e20000100800 */
[----:B------:R-:W-:Y:S02]  /*f7b0*/  FSEL R217, R217, -INF , !P3 ;  /* 0xff800000d9d97808 */ /* 0x000fe40005800000 */
[----:B------:R-:W2:Y:S01]  /*f7c0*/  I2F R41, R53 ;  /* 0x0000003500297306 */ /* 0x000ea20000201400 */
[-C--:B------:R-:W-:Y:S02]  /*f7d0*/  ISETP.GE.AND P3, PT, R55, R179.reuse, PT ;  /* 0x000000b33700720c */ /* 0x080fe40003f66270 */
[-C--:B------:R-:W-:Y:S02]  /*f7e0*/  ISETP.GE.AND P6, PT, R53, R179.reuse, PT ;  /* 0x000000b33500720c */ /* 0x080fe40003fc6270 */
[----:B------:R-:W-:Y:S02]  /*f7f0*/  FSEL R200, R200, -INF , !P3 ;  /* 0xff800000c8c87808 */ /* 0x000fe40005800000 */
[----:B------:R-:W-:-:S02]  /*f800*/  ISETP.GE.AND P3, PT, R51, R179, PT ;  /* 0x000000b33300720c */ /* 0x000fc40003f66270 */
[C---:B------:R-:W-:Y:S02]  /*f810*/  ISETP.GE.AND P4, PT, R42.reuse, R212, PT ;  /* 0x000000d42a00720c */ /* 0x040fe40003f86270 */
[----:B------:R-:W-:Y:S02]  /*f820*/  FSEL R185, R185, -INF , !P3 ;  /* 0xff800000b9b97808 */ /* 0x000fe40005800000 */
[----:B------:R-:W-:Y:S01]  /*f830*/  ISETP.GE.AND P3, PT, R42, R179, PT ;  /* 0x000000b32a00720c */ /* 0x000fe20003f66270 */
[----:B---3--:R-:W-:Y:S01]  /*f840*/  IMAD.U32 R42, RZ, RZ, UR7 ;  /* 0x00000007ff2a7e24 */ /* 0x008fe2000f8e00ff */
[----:B------:R-:W-:Y:S01]  /*f850*/  LOP3.LUT R30, R30, 0xb0, R238, 0xfe, !PT ;  /* 0x000000b01e1e7812 */ /* 0x000fe200078efeee */
[C---:B--2---:R-:W-:Y:S02]  /*f860*/  FFMA.FTZ R36, R41.reuse, UR4, R36 ;  /* 0x0000000429247c23 */ /* 0x044fe40008010024 */
[----:B------:R-:W-:Y:S01]  /*f870*/  FFMA.FTZ R198, R41, UR4, R38 ;  /* 0x0000000429c67c23 */ /* 0x000fe20008010026 */
[----:B------:R-:W-:Y:S01]  /*f880*/  LOP3.LUT R38, R45, 0x98, R238, 0xfe, !PT ;  /* 0x000000982d267812 */ /* 0x000fe200078efeee */
[----:B------:R-:W-:Y:S01]  /*f890*/  IMAD.U32 R41, RZ, RZ, UR7 ;  /* 0x00000007ff297e24 */ /* 0x000fe2000f8e00ff */
[----:B------:R-:W2:Y:S01]  /*f8a0*/  I2F R37, R30 ;  /* 0x0000001e00257306 */ /* 0x000ea20000201400 */
[----:B-1----:R-:W-:-:S02]  /*f8b0*/  FSEL R59, R60, -INF , !P1 ;  /* 0xff8000003c3b7808 */ /* 0x002fc40004800000 */
[-C--:B------:R-:W-:Y:S02]  /*f8c0*/  ISETP.GE.AND P1, PT, R49, R212.reuse, PT ;  /* 0x000000d43100720c */ /* 0x080fe40003f26270 */
[----:B------:R-:W-:Y:S01]  /*f8d0*/  LOP3.LUT R49, R57, 0x70, R238, 0xfe, !PT ;  /* 0x0000007039317812 */ /* 0x000fe200078efeee */
[----:B------:R1:W-:Y:S01]  /*f8e0*/  STL [R1+0x8], R59 ;  /* 0x0000083b01007387 */ /* 0x0003e20000100800 */
[----:B------:R-:W-:Y:S02]  /*f8f0*/  FSEL R214, R214, -INF , !P1 ;  /* 0xff800000d6d67808 */ /* 0x000fe40004800000 */
[----:B------:R-:W3:Y:S01]  /*f900*/  I2F R43, R49 ;  /* 0x00000031002b7306 */ /* 0x000ee20000201400 */
[-C--:B------:R-:W-:Y:S02]  /*f910*/  ISETP.GE.AND P1, PT, R53, R212.reuse, PT ;  /* 0x000000d43500720c */ /* 0x080fe40003f26270 */
[----:B------:R-:W-:Y:S02]  /*f920*/  ISETP.GE.AND P5, PT, R49, R212, PT ;  /* 0x000000d43100720c */ /* 0x000fe40003fa6270 */
[----:B------:R-:W-:-:S02]  /*f930*/  FSEL R201, R36, -INF , !P1 ;  /* 0xff80000024c97808 */ /* 0x000fc40004800000 */
[-C--:B------:R-:W-:Y:S01]  /*f940*/  ISETP.GE.AND P1, PT, R48, R212.reuse, PT ;  /* 0x000000d43000720c */ /* 0x080fe20003f26270 */
[----:B------:R-:W4:Y:S01]  /*f950*/  I2F R36, R38 ;  /* 0x0000002600247306 */ /* 0x000f220000201400 */
[-C--:B------:R-:W-:Y:S01]  /*f960*/  ISETP.GE.AND P2, PT, R49, R179.reuse, PT ;  /* 0x000000b33100720c */ /* 0x080fe20003f46270 */
[----:B--2---:R-:W-:Y:S01]  /*f970*/  FFMA.FTZ R79, R37, UR4, R180 ;  /* 0x00000004254f7c23 */ /* 0x004fe200080100b4 */
[----:B------:R-:W-:Y:S01]  /*f980*/  FSEL R184, R24, -INF , !P1 ;  /* 0xff80000018b87808 */ /* 0x000fe20004800000 */
[C---:B------:R-:W-:Y:S01]  /*f990*/  FFMA.FTZ R24, R44.reuse, UR4, R20 ;  /* 0x000000042c187c23 */ /* 0x040fe20008010014 */
[----:B------:R-:W-:Y:S01]  /*f9a0*/  LOP3.LUT R41, R41, 0xa0, R238, 0xfe, !PT ;  /* 0x000000a029297812 */ /* 0x000fe200078efeee */
[----:B------:R-:W-:Y:S01]  /*f9b0*/  FFMA.FTZ R44, R44, UR4, R22 ;  /* 0x000000042c2c7c23 */ /* 0x000fe20008010016 */
[----:B------:R-:W-:Y:S01]  /*f9c0*/  FSEL R198, R198, -INF , !P6 ;  /* 0xff800000c6c67808 */ /* 0x000fe20007000000 */
[C---:B---3--:R-:W-:Y:S01]  /*f9d0*/  FFMA.FTZ R32, R43.reuse, UR4, R32 ;  /* 0x000000042b207c23 */ /* 0x048fe20008010020 */
[-C--:B------:R-:W-:Y:S01]  /*f9e0*/  ISETP.GE.AND P6, PT, R48, R179.reuse, PT ;  /* 0x000000b33000720c */ /* 0x080fe20003fc6270 */
[----:B------:R-:W-:Y:S01]  /*f9f0*/  FFMA.FTZ R186, R43, UR4, R34 ;  /* 0x000000042bba7c23 */ /* 0x000fe20008010022 */
[----:B------:R-:W-:Y:S01]  /*fa00*/  LOP3.LUT R42, R42, 0xb8, R238, 0xfe, !PT ;  /* 0x000000b82a2a7812 */ /* 0x000fe200078efeee */
[----:B------:R-:W-:Y:S01]  /*fa10*/  IMAD.U32 R34, RZ, RZ, UR7 ;  /* 0x00000007ff227e24 */ /* 0x000fe2000f8e00ff */
[----:B------:R-:W-:Y:S01]  /*fa20*/  FSEL R196, R32, -INF , !P5 ;  /* 0xff80000020c47808 */ /* 0x000fe20006800000 */
[----:B------:R-:W-:Y:S01]  /*fa30*/  FFMA.FTZ R81, R37, UR4, R182 ;  /* 0x0000000425517c23 */ /* 0x000fe200080100b6 */
[----:B------:R-:W-:Y:S01]  /*fa40*/  ISETP.GE.AND P5, PT, R46, R212, PT ;  /* 0x000000d42e00720c */ /* 0x000fe20003fa6270 */
[----:B------:R2:W3:Y:S01]  /*fa50*/  I2F R32, R41 ;  /* 0x0000002900207306 */ /* 0x0004e20000201400 */
[----:B------:R-:W-:Y:S01]  /*fa60*/  FSEL R186, R186, -INF , !P2 ;  /* 0xff800000baba7808 */ /* 0x000fe20005000000 */
[----:B----4-:R-:W-:Y:S01]  /*fa70*/  FFMA.FTZ R12, R36, UR4, R12 ;  /* 0x00000004240c7c23 */ /* 0x010fe2000801000c */
[----:B------:R-:W-:-:S02]  /*fa80*/  ISETP.GE.AND P2, PT, R46, R179, PT ;  /* 0x000000b32e00720c */ /* 0x000fc40003f46270 */
[----:B------:R-:W-:Y:S01]  /*fa90*/  FSEL R22, R24, -INF , !P5 ;  /* 0xff80000018167808 */ /* 0x000fe20006800000 */
[----:B------:R-:W-:Y:S01]  /*faa0*/  FFMA.FTZ R24, R40, UR4, R16 ;  /* 0x0000000428187c23 */ /* 0x000fe20008010010 */
[----:B------:R-:W-:Y:S02]  /*fab0*/  LOP3.LUT R28, R34, 0xa8, R238, 0xfe, !PT ;  /* 0x000000a8221c7812 */ /* 0x000fe400078efeee */
[----:B------:R-:W-:Y:S02]  /*fac0*/  FSEL R16, R44, -INF , !P2 ;  /* 0xff8000002c107808 */ /* 0x000fe40005000000 */
[CC--:B------:R-:W-:Y:S01]  /*fad0*/  ISETP.GE.AND P5, PT, R41.reuse, R212.reuse, PT ;  /* 0x000000d42900720c */ /* 0x0c0fe20003fa6270 */
[----:B------:R4:W5:Y:S01]  /*fae0*/  I2F R34, R28 ;  /* 0x0000001c00227306 */ /* 0x0009620000201400 */
[-C--:B------:R-:W-:Y:S02]  /*faf0*/  ISETP.GE.AND P2, PT, R41, R179.reuse, PT ;  /* 0x000000b32900720c */ /* 0x080fe40003f46270 */
[----:B------:R-:W-:Y:S01]  /*fb00*/  FSEL R20, R26, -INF , !P6 ;  /* 0xff8000001a147808 */ /* 0x000fe20007000000 */
[----:B--2---:R-:W-:Y:S01]  /*fb10*/  FFMA.FTZ R41, R40, UR4, R18 ;  /* 0x0000000428297c23 */ /* 0x004fe20008010012 */
[----:B------:R-:W-:Y:S01]  /*fb20*/  FSEL R18, R24, -INF , !P4 ;  /* 0xff80000018127808 */ /* 0x000fe20006000000 */
[----:B------:R-:W-:Y:S01]  /*fb30*/  IMAD.U32 R26, RZ, RZ, UR7 ;  /* 0x00000007ff1a7e24 */ /* 0x000fe2000f8e00ff */
[----:B------:R-:W-:Y:S01]  /*fb40*/  ISETP.GE.AND P4, PT, R28, R212, PT ;  /* 0x000000d41c00720c */ /* 0x000fe20003f86270 */
[C---:B---3--:R-:W-:Y:S01]  /*fb50*/  FFMA.FTZ R8, R32.reuse, UR4, R8 ;  /* 0x0000000420087c23 */ /* 0x048fe20008010008 */
[----:B------:R-:W-:Y:S01]  /*fb60*/  FSEL R24, R41, -INF , !P3 ;  /* 0xff80000029187808 */ /* 0x000fe20005800000 */
[----:B------:R-:W-:Y:S01]  /*fb70*/  FFMA.FTZ R32, R32, UR4, R10 ;  /* 0x0000000420207c23 */ /* 0x000fe2000801000a */
[----:B------:R-:W-:-:S02]  /*fb80*/  ISETP.GE.AND P3, PT, R28, R179, PT ;  /* 0x000000b31c00720c */ /* 0x000fc40003f66270 */
[C---:B------:R-:W-:Y:S02]  /*fb90*/  ISETP.GE.AND P1, PT, R38.reuse, R212, PT ;  /* 0x000000d42600720c */ /* 0x040fe40003f26270 */
[----:B------:R-:W-:Y:S01]  /*fba0*/  ISETP.GE.AND P6, PT, R38, R179, PT ;  /* 0x000000b32600720c */ /* 0x000fe20003fc6270 */
[----:B----4-:R-:W-:Y:S01]  /*fbb0*/  FFMA.FTZ R28, R36, UR4, R14 ;  /* 0x00000004241c7c23 */ /* 0x010fe2000801000e */
[----:B------:R-:W2:Y:S01]  /*fbc0*/  I2F R38, R42 ;  /* 0x0000002a00267306 */ /* 0x000ea20000201400 */
[----:B------:R-:W-:Y:S01]  /*fbd0*/  IMAD.U32 R36, RZ, RZ, UR7 ;  /* 0x00000007ff247e24 */ /* 0x000fe2000f8e00ff */
[----:B------:R-:W-:Y:S01]  /*fbe0*/  LOP3.LUT R40, R26, 0xc0, R238, 0xfe, !PT ;  /* 0x000000c01a287812 */ /* 0x000fe200078efeee */
[----:B-----5:R-:W-:Y:S01]  /*fbf0*/  FFMA.FTZ R4, R34, UR4, R4 ;  /* 0x0000000422047c23 */ /* 0x020fe20008010004 */
[----:B------:R-:W-:Y:S01]  /*fc00*/  LOP3.LUT R14, R26, 0xc8, R238, 0xfe, !PT ;  /* 0x000000c81a0e7812 */ /* 0x000fe200078efeee */
[----:B------:R-:W-:Y:S01]  /*fc10*/  FFMA.FTZ R77, R34, UR4, R6 ;  /* 0x00000004224d7c23 */ /* 0x000fe20008010006 */
[----:B------:R-:W-:Y:S01]  /*fc20*/  LOP3.LUT R10, R36, 0xd0, R238, 0xfe, !PT ;  /* 0x000000d0240a7812 */ /* 0x000fe200078efeee */
[----:B------:R-:W-:Y:S01]  /*fc30*/  IMAD.U32 R6, RZ, RZ, UR7 ;  /* 0x00000007ff067e24 */ /* 0x000fe2000f8e00ff */
[----:B------:R-:W-:Y:S01]  /*fc40*/  FSEL R26, R12, -INF , !P1 ;  /* 0xff8000000c1a7808 */ /* 0x000fe20004800000 */
[----:B------:R3:W4:Y:S01]  /*fc50*/  I2F R39, R40 ;  /* 0x0000002800277306 */ /* 0x0007220000201400 */
[----:B------:R-:W-:-:S02]  /*fc60*/  FSEL R28, R28, -INF , !P6 ;  /* 0xff8000001c1c7808 */ /* 0x000fc40007000000 */
[CC--:B------:R-:W-:Y:S02]  /*fc70*/  ISETP.GE.AND P1, PT, R30.reuse, R212.reuse, PT ;  /* 0x000000d41e00720c */ /* 0x0c0fe40003f26270 */
[----:B------:R-:W-:Y:S02]  /*fc80*/  ISETP.GE.AND P6, PT, R30, R179, PT ;  /* 0x000000b31e00720c */ /* 0x000fe40003fc6270 */
[----:B------:R-:W-:Y:S01]  /*fc90*/  FSEL R30, R8, -INF , !P5 ;  /* 0xff800000081e7808 */ /* 0x000fe20006800000 */
[----:B------:R-:W5:Y:S01]  /*fca0*/  I2F R12, R14 ;  /* 0x0000000e000c7306 */ /* 0x000f620000201400 */
[----:B------:R-:W-:Y:S01]  /*fcb0*/  FSEL R34, R4, -INF , !P4 ;  /* 0xff80000004227808 */ /* 0x000fe20006000000 */
[C---:B--2---:R-:W-:Y:S01]  /*fcc0*/  FFMA.FTZ R83, R38.reuse, UR4, R172 ;  /* 0x0000000426537c23 */ /* 0x044fe200080100ac */
[----:B------:R-:W-:Y:S01]  /*fcd0*/  FSEL R77, R77, -INF , !P3 ;  /* 0xff8000004d4d7808 */ /* 0x000fe20005800000 */
[----:B------:R-:W-:Y:S01]  /*fce0*/  FFMA.FTZ R85, R38, UR4, R174 ;  /* 0x0000000426557c23 */ /* 0x000fe200080100ae */
[----:B------:R-:W-:-:S02]  /*fcf0*/  ISETP.GE.AND P4, PT, R40, R212, PT ;  /* 0x000000d42800720c */ /* 0x000fc40003f86270 */
[-C--:B------:R-:W-:Y:S01]  /*fd00*/  ISETP.GE.AND P3, PT, R40, R179.reuse, PT ;  /* 0x000000b32800720c */ /* 0x080fe20003f66270 */
[----:B------:R-:W2:Y:S01]  /*fd10*/  I2F R8, R10 ;  /* 0x0000000a00087306 */ /* 0x000ea20000201400 */
[--C-:B------:R-:W-:Y:S01]  /*fd20*/  LOP3.LUT R36, R36, 0xd8, R238.reuse, 0xfe, !PT ;  /* 0x000000d824247812 */ /* 0x100fe200078efeee */
[----:B---3--:R-:W-:Y:S01]  /*fd30*/  IMAD.U32 R40, RZ, RZ, UR7 ;  /* 0x00000007ff287e24 */ /* 0x008fe2000f8e00ff */
[----:B------:R-:W-:Y:S01]  /*fd40*/  LOP3.LUT R37, R6, 0xe0, R238, 0xfe, !PT ;  /* 0x000000e006257812 */ /* 0x000fe200078efeee */
[C---:B----4-:R-:W-:Y:S01]  /*fd50*/  FFMA.FTZ R87, R39.reuse, UR4, R168 ;  /* 0x0000000427577c23 */ /* 0x050fe200080100a8 */
[----:B------:R-:W-:Y:S01]  /*fd60*/  FSEL R32, R32, -INF , !P2 ;  /* 0xff80000020207808 */ /* 0x000fe20005000000 */
[----:B------:R-:W-:Y:S01]  /*fd70*/  FFMA.FTZ R88, R39, UR4, R170 ;  /* 0x0000000427587c23 */ /* 0x000fe200080100aa */
[C---:B------:R-:W-:Y:S01]  /*fd80*/  ISETP.GE.AND P5, PT, R42.reuse, R212, PT ;  /* 0x000000d42a00720c */ /* 0x040fe20003fa6270 */
[----:B------:R-:W3:Y:S01]  /*fd90*/  I2F R4, R36 ;  /* 0x0000002400047306 */ /* 0x000ee20000201400 */
[----:B------:R-:W-:Y:S01]  /*fda0*/  ISETP.GE.AND P2, PT, R42, R179, PT ;  /* 0x000000b32a00720c */ /* 0x000fe20003f46270 */
[----:B-----5:R-:W-:Y:S01]  /*fdb0*/  FFMA.FTZ R89, R12, UR4, R128 ;  /* 0x000000040c597c23 */ /* 0x020fe20008010080 */
[----:B------:R-:W-:Y:S01]  /*fdc0*/  LOP3.LUT R38, R40, 0xe8, R238, 0xfe, !PT ;  /* 0x000000e828267812 */ /* 0x000fe200078efeee */
[----:B------:R-:W-:Y:S01]  /*fdd0*/  FFMA.FTZ R91, R12, UR4, R130 ;  /* 0x000000040c5b7c23 */ /* 0x000fe20008010082 */
[----:B------:R-:W-:-:S02]  /*fde0*/  FSEL R79, R79, -INF , !P1 ;  /* 0xff8000004f4f7808 */ /* 0x000fc40004800000 */
[----:B------:R-:W-:Y:S01]  /*fdf0*/  FSEL R81, R81, -INF , !P6 ;  /* 0xff80000051517808 */ /* 0x000fe20007000000 */
[----:B------:R-:W4:Y:S01]  /*fe00*/  I2F R6, R37 ;  /* 0x0000002500067306 */ /* 0x000f220000201400 */
[-C--:B------:R-:W-:Y:S01]  /*fe10*/  ISETP.GE.AND P1, PT, R14, R212.reuse, PT ;  /* 0x000000d40e00720c */ /* 0x080fe20003f26270 */
[----:B--2---:R-:W-:Y:S01]  /*fe20*/  FFMA.FTZ R92, R8, UR4, R124 ;  /* 0x00000004085c7c23 */ /* 0x004fe2000801007c */
[-C--:B------:R-:W-:Y:S01]  /*fe30*/  ISETP.GE.AND P6, PT, R14, R179.reuse, PT ;  /* 0x000000b30e00720c */ /* 0x080fe20003fc6270 */
[----:B------:R-:W-:Y:S01]  /*fe40*/  FFMA.FTZ R93, R8, UR4, R126 ;  /* 0x00000004085d7c23 */ /* 0x000fe2000801007e */
[----:B------:R-:W-:Y:S02]  /*fe50*/  FSEL R83, R83, -INF , !P5 ;  /* 0xff80000053537808 */ /* 0x000fe40006800000 */
[----:B------:R-:W-:Y:S01]  /*fe60*/  FSEL R85, R85, -INF , !P2 ;  /* 0xff80000055557808 */ /* 0x000fe20005000000 */
[----:B------:R-:W2:Y:S01]  /*fe70*/  I2F R14, R38 ;  /* 0x00000026000e7306 */ /* 0x000ea20000201400 */
[----:B------:R-:W-:Y:S01]  /*fe80*/  ISETP.GE.AND P5, PT, R10, R212, PT ;  /* 0x000000d40a00720c */ /* 0x000fe20003fa6270 */
[----:B---3--:R-:W-:Y:S01]  /*fe90*/  FFMA.FTZ R94, R4, UR4, R120 ;  /* 0x00000004045e7c23 */ /* 0x008fe20008010078 */
[----:B------:R-:W-:Y:S01]  /*fea0*/  ISETP.GE.AND P2, PT, R10, R179, PT ;  /* 0x000000b30a00720c */ /* 0x000fe20003f46270 */
[----:B------:R-:W-:Y:S01]  /*feb0*/  FFMA.FTZ R95, R4, UR4, R122 ;  /* 0x00000004045f7c23 */ /* 0x000fe2000801007a */
[----:B------:R-:W-:-:S02]  /*fec0*/  LOP3.LUT R39, R40, 0xf0, R238, 0xfe, !PT ;  /* 0x000000f028277812 */ /* 0x000fc400078efeee */
[----:B------:R-:W-:Y:S01]  /*fed0*/  FSEL R92, R92, -INF , !P5 ;  /* 0xff8000005c5c7808 */ /* 0x000fe20006800000 */
[C---:B----4-:R-:W-:Y:S01]  /*fee0*/  FFMA.FTZ R97, R6.reuse, UR4, R116 ;  /* 0x0000000406617c23 */ /* 0x050fe20008010074 */
[----:B------:R-:W3:Y:S01]  /*fef0*/  I2F R10, R39 ;  /* 0x00000027000a7306 */ /* 0x000ee20000201400 */
[----:B------:R-:W-:Y:S01]  /*ff00*/  FSEL R93, R93, -INF , !P2 ;  /* 0xff8000005d5d7808 */ /* 0x000fe20005000000 */
[----:B------:R-:W-:Y:S01]  /*ff10*/  FFMA.FTZ R96, R6, UR4, R118 ;  /* 0x0000000406607c23 */ /* 0x000fe20008010076 */
[----:B------:R-:W-:Y:S02]  /*ff20*/  FSEL R89, R89, -INF , !P1 ;  /* 0xff80000059597808 */ /* 0x000fe40004800000 */
[----:B------:R-:W-:Y:S02]  /*ff30*/  FSEL R91, R91, -INF , !P6 ;  /* 0xff8000005b5b7808 */ /* 0x000fe40007000000 */
[-C--:B------:R-:W-:Y:S01]  /*ff40*/  ISETP.GE.AND P5, PT, R38, R212.reuse, PT ;  /* 0x000000d42600720c */ /* 0x080fe20003fa6270 */
[----:B--2---:R-:W-:Y:S01]  /*ff50*/  FFMA.FTZ R99, R14, UR4, R112 ;  /* 0x000000040e637c23 */ /* 0x004fe20008010070 */
[-C--:B------:R-:W-:Y:S01]  /*ff60*/  ISETP.GE.AND P2, PT, R38, R179.reuse, PT ;  /* 0x000000b32600720c */ /* 0x080fe20003f46270 */
[----:B------:R-:W-:Y:S01]  /*ff70*/  IMAD.U32 R38, RZ, RZ, UR7 ;  /* 0x00000007ff267e24 */ /* 0x000fe2000f8e00ff */
[C---:B------:R-:W-:Y:S01]  /*ff80*/  ISETP.GE.AND P1, PT, R37.reuse, R212, PT ;  /* 0x000000d42500720c */ /* 0x040fe20003f26270 */
[----:B------:R-:W-:Y:S01]  /*ff90*/  FFMA.FTZ R98, R14, UR4, R114 ;  /* 0x000000040e627c23 */ /* 0x000fe20008010072 */
[----:B------:R-:W-:-:S02]  /*ffa0*/  ISETP.GE.AND P6, PT, R37, R179, PT ;  /* 0x000000b32500720c */ /* 0x000fc40003fc6270 */
[----:B------:R-:W-:Y:S01]  /*ffb0*/  LOP3.LUT R37, R40, 0x8, R238, 0xfe, !PT ;  /* 0x0000000828257812 */ /* 0x000fe200078efeee */
[C---:B---3--:R-:W-:Y:S01]  /*ffc0*/  FFMA.FTZ R102, R10.reuse, UR4, R108 ;  /* 0x000000040a667c23 */ /* 0x048fe2000801006c */
[----:B------:R-:W-:Y:S01]  /*ffd0*/  FSEL R87, R87, -INF , !P4 ;  /* 0xff80000057577808 */ /* 0x000fe20006000000 */
[----:B------:R-:W-:Y:S01]  /*ffe0*/  FFMA.FTZ R100, R10, UR4, R110 ;  /* 0x000000040a647c23 */ /* 0x000fe2000801006e */
[----:B------:R-:W-:Y:S01]  /*fff0*/  FSEL R88, R88, -INF , !P3 ;  /* 0xff80000058587808 */ /* 0x000fe20005800000 */
[----:B------:R-:W2:Y:S01]  /*10000*/  I2F R8, R37 ;  /* 0x0000002500087306 */ /* 0x000ea20000201400 */
[C---:B------:R-:W-:Y:S02]  /*10010*/  ISETP.GE.AND P4, PT, R36.reuse, R212, PT ;  /* 0x000000d42400720c */ /* 0x040fe40003f86270 */
[----:B------:R-:W-:Y:S02]  /*10020*/  ISETP.GE.AND P3, PT, R36, R179, PT ;  /* 0x000000b32400720c */ /* 0x000fe40003f66270 */
[----:B------:R-:W-:-:S02]  /*10030*/  LOP3.LUT R38, R38, 0x18, R238, 0xfe, !PT ;  /* 0x0000001826267812 */ /* 0x000fc400078efeee */
[C-C-:B------:R-:W-:Y:S02]  /*10040*/  LOP3.LUT R36, R40.reuse, 0xf8, R238.reuse, 0xfe, !PT ;  /* 0x000000f828247812 */ /* 0x140fe400078efeee */
[----:B------:R-:W-:Y:S01]  /*10050*/  LOP3.LUT R40, R40, 0x10, R238, 0xfe, !PT ;  /* 0x0000001028287812 */ /* 0x000fe200078efeee */
[----:B------:R-:W3:Y:S01]  /*10060*/  I2F R6, R38 ;  /* 0x0000002600067306 */ /* 0x000ee20000201400 */
[----:B------:R-:W-:Y:S02]  /*10070*/  FSEL R94, R94, -INF , !P4 ;  /* 0xff8000005e5e7808 */ /* 0x000fe40006000000 */
[----:B------:R-:W-:Y:S02]  /*10080*/  FSEL R95, R95, -INF , !P3 ;  /* 0xff8000005f5f7808 */ /* 0x000fe40005800000 */
[----:B------:R-:W-:Y:S01]  /*10090*/  FSEL R97, R97, -INF , !P1 ;  /* 0xff80000061617808 */ /* 0x000fe20004800000 */
[----:B--2---:R-:W-:Y:S01]  /*100a0*/  FFMA.FTZ R8, R8, UR4, R84 ;  /* 0x0000000408087c23 */ /* 0x004fe20008010054 */
[----:B------:R-:W-:Y:S01]  /*100b0*/  FSEL R96, R96, -INF , !P6 ;  /* 0xff80000060607808 */ /* 0x000fe20007000000 */
[----:B------:R2:W4:Y:S01]  /*100c0*/  I2F R4, R40 ;  /* 0x0000002800047306 */ /* 0x0005220000201400 */
[----:B------:R-:W-:-:S02]  /*100d0*/  ISETP.GE.AND P4, PT, R39, R212, PT ;  /* 0x000000d42700720c */ /* 0x000fc40003f86270 */
[----:B------:R-:W-:Y:S01]  /*100e0*/  ISETP.GE.AND P3, PT, R39, R179, PT ;  /* 0x000000b32700720c */ /* 0x000fe20003f66270 */
[----:B------:R-:W-:Y:S01]  /*100f0*/  IMAD.U32 R39, RZ, RZ, UR7 ;  /* 0x00000007ff277e24 */ /* 0x000fe2000f8e00ff */
[-C--:B------:R-:W-:Y:S01]  /*10100*/  ISETP.GE.AND P1, PT, R37, R212.reuse, PT ;  /* 0x000000d42500720c */ /* 0x080fe20003f26270 */
[----:B------:R-:W-:Y:S01]  /*10110*/  IMAD.U32 R37, RZ, RZ, UR7 ;  /* 0x00000007ff257e24 */ /* 0x000fe2000f8e00ff */
[-C--:B------:R-:W-:Y:S01]  /*10120*/  ISETP.GE.AND P6, PT, R40, R212.reuse, PT ;  /* 0x000000d42800720c */ /* 0x080fe20003fc6270 */
[----:B------:R-:W5:Y:S01]  /*10130*/  I2F R12, R36 ;  /* 0x00000024000c7306 */ /* 0x000f620000201400 */
[----:B------:R-:W-:Y:S01]  /*10140*/  FSEL R99, R99, -INF , !P5 ;  /* 0xff80000063637808 */ /* 0x000fe20006800000 */
[----:B---3--:R-:W-:Y:S01]  /*10150*/  FFMA.FTZ R44, R6, UR4, R76 ;  /* 0x00000004062c7c23 */ /* 0x008fe2000801004c */
[----:B------:R-:W-:Y:S02]  /*10160*/  ISETP.GE.AND P5, PT, R38, R212, PT ;  /* 0x000000d42600720c */ /* 0x000fe40003fa6270 */
[----:B------:R-:W-:-:S02]  /*10170*/  LOP3.LUT R37, R37, 0x10, R238, 0xfe, !PT ;  /* 0x0000001025257812 */ /* 0x000fc400078efeee */
[----:B------:R-:W-:Y:S01]  /*10180*/  LOP3.LUT R38, R39, 0x18, R238, 0xfe, !PT ;  /* 0x0000001827267812 */ /* 0x000fe200078efeee */
[----:B--2---:R-:W-:Y:S01]  /*10190*/  IMAD.U32 R40, RZ, RZ, UR7 ;  /* 0x00000007ff287e24 */ /* 0x004fe2000f8e00ff */
[----:B------:R-:W-:Y:S01]  /*101a0*/  FSEL R98, R98, -INF , !P2 ;  /* 0xff80000062627808 */ /* 0x000fe20005000000 */
[----:B------:R-:W2:Y:S01]  /*101b0*/  I2F R14, R37 ;  /* 0x00000025000e7306 */ /* 0x000ea20000201400 */
[----:B------:R-:W-:Y:S01]  /*101c0*/  FSEL R102, R102, -INF , !P4 ;  /* 0xff80000066667808 */ /* 0x000fe20006000000 */
[----:B----4-:R-:W-:Y:S01]  /*101d0*/  FFMA.FTZ R4, R4, UR4, R80 ;  /* 0x0000000404047c23 */ /* 0x010fe20008010050 */
[----:B------:R-:W-:Y:S02]  /*101e0*/  LOP3.LUT R10, R40, 0x8, R238, 0xfe, !PT ;  /* 0x00000008280a7812 */ /* 0x000fe400078efeee */
[----:B------:R-:W-:Y:S01]  /*101f0*/  ISETP.GE.AND P2, PT, R36, R212, PT ;  /* 0x000000d42400720c */ /* 0x000fe20003f46270 */
[----:B-----5:R-:W-:Y:S01]  /*10200*/  FFMA.FTZ R101, R12, UR4, R104 ;  /* 0x000000040c657c23 */ /* 0x020fe20008010068 */
[----:B------:R-:W-:Y:S01]  /*10210*/  ISETP.GE.AND P4, PT, R36, R179, PT ;  /* 0x000000b32400720c */ /* 0x000fe20003f86270 */
[----:B------:R-:W3:Y:S01]  /*10220*/  I2F R39, R38 ;  /* 0x0000002600277306 */ /* 0x000ee20000201400 */
[----:B------:R-:W-:Y:S01]  /*10230*/  FSEL R6, R8, -INF , !P1 ;  /* 0xff80000008067808 */ /* 0x000fe20004800000 */
[----:B------:R-:W-:Y:S01]  /*10240*/  FFMA.FTZ R103, R12, UR4, R106 ;  /* 0x000000040c677c23 */ /* 0x000fe2000801006a */
[----:B------:R-:W-:-:S02]  /*10250*/  PLOP3.LUT P1, PT, PT, PT, UP0, 0x80, 0x0 ;  /* 0x000000000000781c */ /* 0x000fc40003f2f008 */
[----:B------:R-:W-:Y:S02]  /*10260*/  FSEL R100, R100, -INF , !P3 ;  /* 0xff80000064647808 */ /* 0x000fe40005800000 */
[----:B------:R-:W-:Y:S01]  /*10270*/  FSEL R101, R101, -INF , !P2 ;  /* 0xff80000065657808 */ /* 0x000fe20005000000 */
[----:B------:R-:W4:Y:S01]  /*10280*/  I2F R36, R10 ;  /* 0x0000000a00247306 */ /* 0x000f220000201400 */
[----:B------:R-:W-:Y:S01]  /*10290*/  FSEL R103, R103, -INF , !P4 ;  /* 0xff80000067677808 */ /* 0x000fe20006000000 */
[----:B--2---:R-:W-:Y:S01]  /*102a0*/  FFMA.FTZ R14, R14, UR4, R82 ;  /* 0x000000040e0e7c23 */ /* 0x004fe20008010052 */
[-C--:B------:R-:W-:Y:S02]  /*102b0*/  ISETP.GE.AND P3, PT, R37, R179.reuse, PT ;  /* 0x000000b32500720c */ /* 0x080fe40003f66270 */
[-C--:B------:R-:W-:Y:S02]  /*102c0*/  ISETP.GE.AND P2, PT, R38, R179.reuse, PT ;  /* 0x000000b32600720c */ /* 0x080fe40003f46270 */
[----:B------:R-:W-:Y:S01]  /*102d0*/  ISETP.GE.AND P4, PT, R10, R179, PT ;  /* 0x000000b30a00720c */ /* 0x000fe20003f86270 */
[----:B---3--:R-:W-:Y:S01]  /*102e0*/  FFMA.FTZ R39, R39, UR4, R78 ;  /* 0x0000000427277c23 */ /* 0x008fe2000801004e */
[----:B------:R-:W-:-:S02]  /*102f0*/  FSEL R4, R4, -INF , !P6 ;  /* 0xff80000004047808 */ /* 0x000fc40007000000 */
[----:B------:R-:W-:Y:S02]  /*10300*/  FSEL R44, R44, -INF , !P5 ;  /* 0xff8000002c2c7808 */ /* 0x000fe40006800000 */
[----:B------:R-:W-:Y:S02]  /*10310*/  FSEL R52, R14, -INF , !P3 ;  /* 0xff8000000e347808 */ /* 0x000fe40005800000 */
[----:B------:R-:W-:Y:S01]  /*10320*/  FSEL R60, R39, -INF , !P2 ;  /* 0xff800000273c7808 */ /* 0x000fe20005000000 */
[----:B----4-:R-:W-:-:S05]  /*10330*/  FFMA.FTZ R36, R36, UR4, R86 ;  /* 0x0000000424247c23 */ /* 0x010fca0008010056 */
[----:B------:R-:W-:Y:S01]  /*10340*/  FSEL R3, R36, -INF , !P4 ;  /* 0xff80000024037808 */ /* 0x000fe20006000000 */
[----:B------:R-:W-:Y:S05]  /*10350*/  @!P1 BRA `(.L_x_3552) ;  /* 0x0000126000009947 */ /* 0x000fea0003800000 */
[----:B-1----:R-:W-:Y:S02]  /*10360*/  PLOP3.LUT P2, PT, PT, PT, UP5, 0x80, 0x0 ;  /* 0x000000000000781c */ /* 0x002fe40003f4f058 */
        /* <DEDUP_REMOVED lines=74> */
.L_x_3553:
[----:B------:R-:W-:-:S04]  /*10810*/  LEA R10, -R12, RZ, 0x8 ;  /* 0x000000ff0c0a7211 */ /* 0x000fc800078e41ff */
[----:B------:R-:W-:Y:S02]  /*10820*/  SHF.R.S32.HI R8, RZ, 0x1f, R10 ;  /* 0x0000001fff087819 */ /* 0x000fe4000001140a */
.L_x_3554:
[--C-:B------:R-:W-:Y:S01]  /*10830*/  @!P0 IMAD.MOV.U32 R38, RZ, RZ, R178.reuse ;  /* 0x000000ffff268224 */ /* 0x100fe200078e00b2 */
[----:B------:R-:W-:Y:S01]  /*10840*/  @!P0 IADD3 R36, P3, P2, R10, UR18, R178 ;  /* 0x000000120a248c10 */ /* 0x000fe2000fa7e0b2 */
[----:B------:R-:W-:Y:S01]  /*10850*/  @!P0 IMAD.MOV.U32 R39, RZ, RZ, R164 ;  /* 0x000000ffff278224 */ /* 0x000fe200078e00a4 */
[----:B------:R-:W-:Y:S01]  /*10860*/  @P0 STS.128 [R239+0x2000], RZ ;  /* 0x002000ffef000388 */ /* 0x000fe20000000c00 */
[----:B------:R-:W-:Y:S01]  /*10870*/  @!P0 IMAD.MOV.U32 R42, RZ, RZ, R178 ;  /* 0x000000ffff2a8224 */ /* 0x000fe200078e00b2 */
[--C-:B------:R-:W-:Y:S01]  /*10880*/  @!P0 IADD3.X R14, R8, UR14, R164.reuse, P3, P2 ;  /* 0x0000000e080e8c10 */ /* 0x100fe20009fe44a4 */
[----:B------:R-:W-:Y:S01]  /*10890*/  @!P0 IMAD.MOV.U32 R43, RZ, RZ, R164 ;  /* 0x000000ffff2b8224 */ /* 0x000fe200078e00a4 */
[C---:B------:R-:W-:Y:S01]  /*108a0*/  @!P0 LEA R70, P4, R36.reuse, c[0x0][0x168], 0x1 ;  /* 0x00005a0024468a11 */ /* 0x040fe200078808ff */
[----:B------:R-:W-:Y:S01]  /*108b0*/  @!P0 IMAD.MOV.U32 R37, RZ, RZ, c[0x0][0x19c] ;  /* 0x00006700ff258624 */ /* 0x000fe200078e00ff */
[----:B------:R1:W-:Y:S01]  /*108c0*/  STL.64 [R1+0x28], R2 ;  /* 0x0000280201007387 */ /* 0x0003e20000100a00 */
[----:B------:R-:W-:Y:S01]  /*108d0*/  @!P0 IMAD.MOV.U32 R41, RZ, RZ, c[0x0][0x19c] ;  /* 0x00006700ff298624 */ /* 0x000fe200078e00ff */
[----:B------:R-:W-:Y:S01]  /*108e0*/  @!P0 LEA.HI.X R71, R36, c[0x0][0x16c], R14, 0x1, P4 ;  /* 0x00005b0024478a11 */ /* 0x000fe200020f0c0e */
[----:B------:R-:W-:-:S04]  /*108f0*/  @!P0 IMAD.WIDE.U32 R38, R12, 0x30, R38 ;  /* 0x000000300c268825 */ /* 0x000fc800078e0026 */
[----:B------:R-:W-:Y:S01]  /*10900*/  @!P0 IMAD.WIDE.U32 R42, R12, 0x50, R42 ;  /* 0x000000500c2a8825 */ /* 0x000fe200078e002a */
[----:B------:R-:W-:-:S03]  /*10910*/  @!P0 IADD3 R38, P3, R10, R38, RZ ;  /* 0x000000260a268210 */ /* 0x000fc60007f7e0ff */
        /* <DEDUP_REMOVED lines=18> */
[----:B------:R-:W-:Y:S01]  /*10a40*/  @!P0 IMAD R53, R53, 0xa0, RZ ;  /* 0x000000a035358824 */ /* 0x000fe200078e02ff */
[----:B------:R-:W-:Y:S01]  /*10a50*/  @!P0 IADD3 R45, P5, R10, R58, RZ ;  /* 0x0000003a0a2d8210 */ /* 0x000fe20007fbe0ff */
[----:B------:R-:W-:Y:S02]  /*10a60*/  @!P0 IMAD.MOV.U32 R50, RZ, RZ, c[0x0][0x19c] ;  /* 0x00006700ff328624 */ /* 0x000fe400078e00ff */
[----:B------:R-:W-:Y:S01]  /*10a70*/  @!P0 IMAD.MOV.U32 R56, RZ, RZ, R178 ;  /* 0x000000ffff388224 */ /* 0x000fe200078e00b2 */
[----:B------:R-:W-:Y:S01]  /*10a80*/  @!P0 IADD3.X R53, R8, R53, R49, P2, !PT ;  /* 0x0000003508358210 */ /* 0x000fe200017fe431 */
[----:B------:R-:W-:Y:S02]  /*10a90*/  @!P0 IMAD.MOV.U32 R57, RZ, RZ, R164 ;  /* 0x000000ffff398224 */ /* 0x000fe400078e00a4 */
[----:B------:R-:W-:Y:S02]  /*10aa0*/  @!P0 IMAD R43, R43, 0x60, RZ ;  /* 0x000000602b2b8824 */ /* 0x000fe400078e02ff */
[----:B------:R-:W-:-:S02]  /*10ab0*/  @!P0 IMAD R50, R50, 0x90, RZ ;  /* 0x0000009032328824 */ /* 0x000fc400078e02ff */
[----:B------:R-:W-:Y:S01]  /*10ac0*/  @!P0 IMAD.MOV.U32 R46, RZ, RZ, c[0x0][0x19c] ;  /* 0x00006700ff2e8624 */ /* 0x000fe200078e00ff */
[----:B------:R-:W-:Y:S01]  /*10ad0*/  @!P0 IADD3.X R43, R8, R43, R59, P5, !PT ;  /* 0x0000002b082b8210 */ /* 0x000fe20002ffe43b */
[----:B------:R-:W-:Y:S01]  /*10ae0*/  @!P0 IMAD.WIDE.U32 R56, R12, 0x70, R56 ;  /* 0x000000700c388825 */ /* 0x000fe200078e0038 */
[----:B------:R-:W-:-:S03]  /*10af0*/  @!P0 IADD3.X R50, R8, R50, R55, P3, !PT ;  /* 0x0000003208328210 */ /* 0x000fc60001ffe437 */
[----:B------:R-:W-:Y:S01]  /*10b00*/  @!P0 IMAD.MOV.U32 R64, RZ, RZ, R178 ;  /* 0x000000ffff408224 */ /* 0x000fe200078e00b2 */
[----:B------:R-:W-:Y:S01]  /*10b10*/  @!P0 IADD3 R47, P4, R10, R56, RZ ;  /* 0x000000380a2f8210 */ /* 0x000fe20007f9e0ff */
[----:B------:R-:W-:Y:S02]  /*10b20*/  @!P0 IMAD.MOV.U32 R65, RZ, RZ, R164 ;  /* 0x000000ffff418224 */ /* 0x000fe400078e00a4 */
[----:B------:R-:W-:Y:S02]  /*10b30*/  @!P0 IMAD.MOV.U32 R48, RZ, RZ, R178 ;  /* 0x000000ffff308224 */ /* 0x000fe400078e00b2 */
[----:B------:R-:W-:Y:S02]  /*10b40*/  @!P0 IMAD.MOV.U32 R49, RZ, RZ, R164 ;  /* 0x000000ffff318224 */ /* 0x000fe400078e00a4 */
[----:B------:R-:W-:Y:S02]  /*10b50*/  @!P0 IMAD.MOV.U32 R74, RZ, RZ, R178 ;  /* 0x000000ffff4a8224 */ /* 0x000fe400078e00b2 */
[----:B------:R-:W-:-:S02]  /*10b60*/  @!P0 IMAD.MOV.U32 R75, RZ, RZ, R164 ;  /* 0x000000ffff4b8224 */ /* 0x000fc400078e00a4 */
[----:B------:R-:W-:Y:S02]  /*10b70*/  @!P0 IMAD R46, R46, 0x70, RZ ;  /* 0x000000702e2e8824 */ /* 0x000fe400078e02ff */
[----:B------:R-:W-:Y:S02]  /*10b80*/  @!P0 IMAD.MOV.U32 R59, RZ, RZ, c[0x0][0x19c] ;  /* 0x00006700ff3b8624 */ /* 0x000fe400078e00ff */
[----:B------:R-:W-:Y:S01]  /*10b90*/  @!P0 IMAD.MOV.U32 R62, RZ, RZ, c[0x0][0x19c] ;  /* 0x00006700ff3e8624 */ /* 0x000fe200078e00ff */
[----:B------:R-:W-:Y:S01]  /*10ba0*/  @!P0 IADD3.X R46, R8, R46, R57, P4, !PT ;  /* 0x0000002e082e8210 */ /* 0x000fe200027fe439 */
[----:B------:R-:W-:-:S04]  /*10bb0*/  @!P0 IMAD.WIDE.U32 R64, R12, 0xd0, R64 ;  /* 0x000000d00c408825 */ /* 0x000fc800078e0040 */
[----:B------:R-:W-:Y:S01]  /*10bc0*/  @!P0 IMAD.WIDE.U32 R48, R12, 0xe0, R48 ;  /* 0x000000e00c308825 */ /* 0x000fe200078e0030 */
[----:B------:R-:W-:-:S03]  /*10bd0*/  @!P0 IADD3 R61, P3, R10, R64, RZ ;  /* 0x000000400a3d8210 */ /* 0x000fc60007f7e0ff */
[----:B------:R-:W-:Y:S01]  /*10be0*/  @!P0 IMAD.MOV.U32 R55, RZ, RZ, c[0x0][0x19c] ;  /* 0x00006700ff378624 */ /* 0x000fe200078e00ff */
[----:B------:R-:W-:Y:S01]  /*10bf0*/  @!P0 IADD3 R63, P2, R10, R48, RZ ;  /* 0x000000300a3f8210 */ /* 0x000fe20007f5e0ff */
[----:B------:R-:W-:-:S04]  /*10c00*/  @!P0 IMAD.WIDE.U32 R74, R12, 0xb0, R74 ;  /* 0x000000b00c4a8825 */ /* 0x000fc800078e004a */
[----:B------:R-:W-:Y:S01]  /*10c10*/  @!P0 IMAD.MOV.U32 R66, RZ, RZ, R178 ;  /* 0x000000ffff428224 */ /* 0x000fe200078e00b2 */
[----:B------:R-:W-:Y:S01]  /*10c20*/  @!P0 IADD3 R56, P5, R10, R74, RZ ;  /* 0x0000004a0a388210 */ /* 0x000fe20007fbe0ff */
[----:B------:R-:W-:Y:S02]  /*10c30*/  @!P0 IMAD.MOV.U32 R67, RZ, RZ, R164 ;  /* 0x000000ffff438224 */ /* 0x000fe400078e00a4 */
[----:B------:R-:W-:Y:S02]  /*10c40*/  @!P0 IMAD R59, R59, 0xd0, RZ ;  /* 0x000000d03b3b8824 */ /* 0x000fe400078e02ff */
[----:B------:R-:W-:Y:S02]  /*10c50*/  @!P0 IMAD R62, R62, 0xe0, RZ ;  /* 0x000000e03e3e8824 */ /* 0x000fe400078e02ff */
[----:B------:R-:W-:Y:S01]  /*10c60*/  @!P0 IMAD R55, R55, 0xb0, RZ ;  /* 0x000000b037378824 */ /* 0x000fe200078e02ff */
[C---:B------:R-:W-:Y:S01]  /*10c70*/  @!P0 IADD3.X R59, R8.reuse, R59, R65, P3, !PT ;  /* 0x0000003b083b8210 */ /* 0x040fe20001ffe441 */
[----:B------:R-:W-:Y:S01]  /*10c80*/  @!P0 IMAD.MOV.U32 R57, RZ, RZ, c[0x0][0x19c] ;  /* 0x00006700ff398624 */ /* 0x000fe200078e00ff */
[----:B------:R-:W-:Y:S01]  /*10c90*/  @!P0 IADD3.X R62, R8, R62, R49, P2, !PT ;  /* 0x0000003e083e8210 */ /* 0x000fe200017fe431 */
[----:B------:R-:W-:Y:S01]  /*10ca0*/  @!P0 IMAD.WIDE.U32 R66, R12, 0xc0, R66 ;  /* 0x000000c00c428825 */ /* 0x000fe200078e0042 */
[----:B------:R-:W-:-:S02]  /*10cb0*/  @!P0 IADD3.X R55, R8, R55, R75, P5, !PT ;  /* 0x0000003708378210 */ /* 0x000fc40002ffe44b */
[----:B------:R-:W-:Y:S01]  /*10cc0*/  @!P0 LEA R49, P3, R12, R178, 0x7 ;  /* 0x000000b20c318211 */ /* 0x000fe200078638ff */
[----:B------:R-:W-:Y:S01]  /*10cd0*/  @!P0 IMAD.MOV.U32 R48, RZ, RZ, c[0x0][0x19c] ;  /* 0x00006700ff308624 */ /* 0x000fe200078e00ff */
[----:B------:R-:W-:Y:S01]  /*10ce0*/  @!P0 IADD3 R58, P4, R10, R66, RZ ;  /* 0x000000420a3a8210 */ /* 0x000fe20007f9e0ff */
[----:B------:R-:W-:Y:S01]  /*10cf0*/  @!P0 IMAD R57, R57, 0xc0, RZ ;  /* 0x000000c039398824 */ /* 0x000fe200078e02ff */
[----:B------:R-:W-:Y:S01]  /*10d00*/  @!P0 LEA R36, P5, R12, R178, 0x5 ;  /* 0x000000b20c248211 */ /* 0x000fe200078a28ff */
[----:B------:R-:W-:Y:S01]  /*10d10*/  @!P0 IMAD.MOV.U32 R14, RZ, RZ, c[0x0][0x19c] ;  /* 0x00006700ff0e8624 */ /* 0x000fe200078e00ff */
[----:B------:R-:W-:Y:S01]  /*10d20*/  LEA R246, P2, R178, c[0x0][0x168], 0x1 ;  /* 0x00005a00b2f67a11 */ /* 0x000fe200078408ff */
[----:B------:R-:W-:Y:S01]  /*10d30*/  @!P0 IMAD.MOV.U32 R39, RZ, RZ, c[0x0][0x19c] ;  /* 0x00006700ff278624 */ /* 0x000fe200078e00ff */
[----:B------:R-:W-:Y:S02]  /*10d40*/  @!P0 LEA.HI.X R48, R12, R164, R48, 0x7, P3 ;  /* 0x000000a40c308211 */ /* 0x000fe400018f3c30 */
[----:B------:R-:W-:-:S02]  /*10d50*/  @!P0 IADD3.X R57, R8, R57, R67, P4, !PT ;  /* 0x0000003908398210 */ /* 0x000fc400027fe443 */
[----:B------:R-:W-:Y:S02]  /*10d60*/  @!P0 LEA.HI.X R14, R12, R164, R14, 0x5, P5 ;  /* 0x000000a40c0e8211 */ /* 0x000fe400028f2c0e */
[----:B------:R-:W-:Y:S02]  /*10d70*/  @!P0 IADD3 R49, P3, R10, R49, RZ ;  /* 0x000000310a318210 */ /* 0x000fe40007f7e0ff */
[----:B------:R-:W-:Y:S02]  /*10d80*/  @!P0 LEA R40, P4, R12, R178, 0x6 ;  /* 0x000000b20c288211 */ /* 0x000fe400078830ff */
[----:B------:R-:W-:Y:S01]  /*10d90*/  @!P0 IADD3 R36, P5, R10, R36, RZ ;  /* 0x000000240a248210 */ /* 0x000fe20007fbe0ff */
[----:B------:R-:W-:Y:S01]  /*10da0*/  @!P0 IMAD.X R48, R8, 0x1, R48, P3 ;  /* 0x0000000108308824 */ /* 0x000fe200018e0630 */
[----:B------:R-:W-:Y:S02]  /*10db0*/  LEA.HI.X R245, R178, c[0x0][0x16c], R164, 0x1, P2 ;  /* 0x00005b00b2f57a11 */ /* 0x000fe400010f0ca4 */
[----:B------:R-:W-:Y:S01]  /*10dc0*/  @!P0 LEA R74, P2, R10, R246, 0x1 ;  /* 0x000000f60a4a8211 */ /* 0x000fe200078408ff */
[----:B------:R-:W-:Y:S01]  /*10dd0*/  @!P0 IMAD.X R14, R8, 0x1, R14, P5 ;  /* 0x00000001080e8824 */ /* 0x000fe200028e060e */
[----:B------:R-:W-:-:S02]  /*10de0*/  @!P0 LEA.HI.X R39, R12, R164, R39, 0x6, P4 ;  /* 0x000000a40c278211 */ /* 0x000fc400020f3427 */
[----:B------:R-:W-:Y:S02]  /*10df0*/  @!P0 IADD3 R40, P4, R10, R40, RZ ;  /* 0x000000280a288210 */ /* 0x000fe40007f9e0ff */
[C---:B------:R-:W-:Y:S02]  /*10e00*/  @!P0 LEA R212, P3, R49.reuse, c[0x0][0x168], 0x1 ;  /* 0x00005a0031d48a11 */ /* 0x040fe400078608ff */
[----:B------:R-:W-:Y:S01]  /*10e10*/  @!P0 LEA R66, P5, R36, c[0x0][0x168], 0x1 ;  /* 0x00005a0024428a11 */ /* 0x000fe200078a08ff */
[----:B------:R-:W-:Y:S01]  /*10e20*/  @!P0 IMAD.X R39, R8, 0x1, R39, P4 ;  /* 0x0000000108278824 */ /* 0x000fe200020e0627 */
        /* <DEDUP_REMOVED lines=8> */
[----:B------:R-:W-:Y:S02]  /*10eb0*/  @!P0 LEA R64, P4, R40, c[0x0][0x168], 0x1 ;  /* 0x00005a0028408a11 */ /* 0x000fe400078808ff */
[----:B------:R-:W-:Y:S02]  /*10ec0*/  @!P0 LEA R36, P2, R42, c[0x0][0x168], 0x1 ;  /* 0x00005a002a248a11 */ /* 0x000fe400078408ff */
[----:B------:R-:W-:Y:S02]  /*10ed0*/  @!P0 LEA.HI.X R49, R38, c[0x0][0x16c], R37, 0x1, P3 ;  /* 0x00005b0026318a11 */ /* 0x000fe400018f0c25 */
[----:B------:R-:W-:Y:S02]  /*10ee0*/  @!P0 LEA.HI.X R65, R40, c[0x0][0x16c], R39, 0x1, P4 ;  /* 0x00005b0028418a11 */ /* 0x000fe400020f0c27 */
[----:B------:R-:W-:Y:S02]  /*10ef0*/  @!P0 LEA.HI.X R37, R42, c[0x0][0x16c], R41, 0x1, P2 ;  /* 0x00005b002a258a11 */ /* 0x000fe400010f0c29 */
[----:B------:R-:W-:-:S02]  /*10f00*/  @!P0 LEA R42, P4, R47, c[0x0][0x168], 0x1 ;  /* 0x00005a002f2a8a11 */ /* 0x000fc400078808ff */
[C---:B------:R-:W-:Y:S02]  /*10f10*/  @!P0 LEA R38, P2, R54.reuse, c[0x0][0x168], 0x1 ;  /* 0x00005a0036268a11 */ /* 0x040fe400078408ff */
[C---:B--2---:R-:W-:Y:S02]  /*10f20*/  @!P0 LEA R74, P5, R45.reuse, c[0x0][0x168], 0x1 ;  /* 0x00005a002d4a8a11 */ /* 0x044fe400078a08ff */
[----:B------:R-:W-:Y:S02]  /*10f30*/  @!P0 LEA.HI.X R39, R54, c[0x0][0x16c], R53, 0x1, P2 ;  /* 0x00005b0036278a11 */ /* 0x000fe400010f0c35 */
[----:B------:R-:W-:Y:S02]  /*10f40*/  @!P0 LEA.HI.X R75, R45, c[0x0][0x16c], R43, 0x1, P5 ;  /* 0x00005b002d4b8a11 */ /* 0x000fe400028f0c2b */
[----:B-1----:R-:W-:Y:S02]  /*10f50*/  @!P0 LEA R2, P5, R56, c[0x0][0x168], 0x1 ;  /* 0x00005a0038028a11 */ /* 0x002fe400078a08ff */
[----:B------:R-:W-:-:S02]  /*10f60*/  @!P0 LEA.HI.X R43, R47, c[0x0][0x16c], R46, 0x1, P4 ;  /* 0x00005b002f2b8a11 */ /* 0x000fc400020f0c2e */
[----:B------:R-:W-:Y:S02]  /*10f70*/  @!P0 LEA R54, P4, R58, c[0x0][0x168], 0x1 ;  /* 0x00005a003a368a11 */ /* 0x000fe400078808ff */
[----:B------:R-:W-:Y:S01]  /*10f80*/  @!P0 LEA.HI.X R3, R56, c[0x0][0x16c], R55, 0x1, P5 ;  /* 0x00005b0038038a11 */ /* 0x000fe200028f0c37 */
[----:B------:R-:W-:Y:S01]  /*10f90*/  IMAD.MOV.U32 R56, RZ, RZ, R2 ;  /* 0x000000ffff387224 */ /* 0x000fe200078e0002 */
[----:B------:R-:W-:Y:S01]  /*10fa0*/  @!P0 LEA.HI.X R55, R58, c[0x0][0x16c], R57, 0x1, P4 ;  /* 0x00005b003a378a11 */ /* 0x000fe200020f0c39 */
[----:B------:R1:W-:Y:S01]  /*10fb0*/  @P0 STS.128 [R239+0x2800], RZ ;  /* 0x002800ffef000388 */ /* 0x0003e20000000c00 */
[----:B------:R-:W-:Y:S01]  /*10fc0*/  @!P0 LEA R40, P3, R51, c[0x0][0x168], 0x1 ;  /* 0x00005a0033288a11 */ /* 0x000fe200078608ff */
[----:B------:R-:W-:Y:S01]  /*10fd0*/  IMAD.MOV.U32 R57, RZ, RZ, R3 ;  /* 0x000000ffff397224 */ /* 0x000fe200078e0003 */
[----:B------:R-:W-:Y:S01]  /*10fe0*/  @!P0 LEA R46, P2, R63, c[0x0][0x168], 0x1 ;  /* 0x00005a003f2e8a11 */ /* 0x000fe200078408ff */
[----:B------:R1:W5:Y:S01]  /*10ff0*/  LDL.LU.64 R2, [R1+0x28] ;  /* 0x0000280001027983 */ /* 0x0003620000300a00 */
[----:B------:R-:W-:-:S02]  /*11000*/  @!P0 LEA.HI.X R41, R51, c[0x0][0x16c], R50, 0x1, P3 ;  /* 0x00005b0033298a11 */ /* 0x000fc400018f0c32 */
[C---:B------:R-:W-:Y:S01]  /*11010*/  @!P0 LEA R50, P3, R61.reuse, c[0x0][0x168], 0x1 ;  /* 0x00005a003d328a11 */ /* 0x040fe200078608ff */
        /* <DEDUP_REMOVED lines=40> */
[----:B------:R-:W-:-:S03]  /*112a0*/  @!P0 LEA.HI.X R51, R61, c[0x0][0x16c], R59, 0x1, P3 ;  /* 0x00005b003d338a11 */ /* 0x000fc600018f0c3b */
        /* <DEDUP_REMOVED lines=31> */
[----:B------:R-:W-:Y:S01]  /*114a0*/  BSSY B0, `(.L_x_3555) ;  /* 0x000000e000007945 */ /* 0x000fe20003800000 */
[----:B------:R-:W-:Y:S05]  /*114b0*/  @P0 BRA `(.L_x_3556) ;  /* 0x000000c000000947 */ /* 0x000fea0003800000 */
[----:B------:R-:W-:Y:S01]  /*114c0*/  IMAD.MOV.U32 R179, RZ, RZ, R164 ;  /* 0x000000ffffb37224 */ /* 0x000fe200078e00a4 */
[----:B------:R-:W-:-:S02]  /*114d0*/  ULDC UR6, c[0x0][0x19c] ;  /* 0x0000670000067ab9 */ /* 0x000fc40000000800 */
[----:B------:R-:W-:Y:S01]  /*114e0*/  UIMAD UR6, UR6, 0xf0, URZ ;  /* 0x000000f0060678a4 */ /* 0x000fe2000f8e023f */
        /* <DEDUP_REMOVED lines=9> */
.L_x_3556:
[----:B------:R-:W-:Y:S05]  /*11580*/  BSYNC B0 ;  /* 0x0000000000007941 */ /* 0x000fea0003800000 */
.L_x_3555:
[----:B------:R-:W0:Y:S01]  /*11590*/  LDGDEPBAR ;  /* 0x00000000000079af */ /* 0x000e220000000000 */
[----:B------:R-:W-:-:S04]  /*115a0*/  LEA R246, P0, R10, R246, 0x1 ;  /* 0x000000f60af67211 */ /* 0x000fc800078008ff */
[----:B------:R-:W-:Y:S02]  /*115b0*/  LEA.HI.X R245, R10, R245, R8, 0x1, P0 ;  /* 0x000000f50af57211 */ /* 0x000fe400000f0c08 */
.L_x_3552:
[----:B-1----:R-:W2:Y:S04]  /*115c0*/  LDL.LU R48, [R1+0x20] ;  /* 0x0000200001307983 */ /* 0x002ea80000300800 */
[----:B------:R-:W3:Y:S04]  /*115d0*/  LDL.LU R56, [R1+0x18] ;  /* 0x0000180001387983 */ /* 0x000ee80000300800 */
[----:B------:R-:W4:Y:S04]  /*115e0*/  LDL.LU R68, [R1+0x10] ;  /* 0x0000100001447983 */ /* 0x000f280000300800 */
[----:B------:R-:W4:Y:S04]  /*115f0*/  LDL.LU R178, [R1+0x4] ;  /* 0x0000040001b27983 */ /* 0x000f280000300800 */
[----:B------:R-:W4:Y:S04]  /*11600*/  LDL.LU R174, [R1+0x1c] ;  /* 0x00001c0001ae7983 */ /* 0x000f280000300800 */
[----:B------:R-:W4:Y:S04]  /*11610*/  LDL.LU R172, [R1+0x14] ;  /* 0x0000140001ac7983 */ /* 0x000f280000300800 */
[----:B------:R-:W4:Y:S04]  /*11620*/  LDL.LU R170, [R1+0xc] ;  /* 0x00000c0001aa7983 */ /* 0x000f280000300800 */
[----:B------:R-:W4:Y:S04]  /*11630*/  LDL.LU R168, [R1+0x8] ;  /* 0x0000080001a87983 */ /* 0x000f280000300800 */
[----:B------:R-:W4:Y:S01]  /*11640*/  LDL.LU R164, [R1] ;  /* 0x0000000001a47983 */ /* 0x000f220000300800 */
[----:B-----5:R-:W-:-:S02]  /*11650*/  FMNMX.FTZ R14, R2, R15, !PT ;  /* 0x0000000f020e7209 */ /* 0x020fc40007810000 */
[----:B------:R-:W-:Y:S01]  /*11660*/  FMNMX.FTZ R12, R0, R5, !PT ;  /* 0x00000005000c7209 */ /* 0x000fe20007810000 */
[----:B------:R-:W-:Y:S01]  /*11670*/  LDSM.16.MT88.4 R36, [R232+0xa000] ;  /* 0x00a00000e824783b */ /* 0x000fe20000004200 */
[----:B------:R-:W-:Y:S02]  /*11680*/  FMNMX.FTZ R14, R11, R14, !PT ;  /* 0x0000000e0b0e7209 */ /* 0x000fe40007810000 */
[----:B------:R-:W-:Y:S01]  /*11690*/  FMNMX.FTZ R12, R7, R12, !PT ;  /* 0x0000000c070c7209 */ /* 0x000fe20007810000 */
[----:B------:R-:W-:Y:S01]  /*116a0*/  LDSM.16.MT88.4 R40, [R228+0xa000] ;  /* 0x00a00000e428783b */ /* 0x000fe20000004200 */
[----:B------:R-:W-:Y:S02]  /*116b0*/  FMNMX.FTZ R14, R6, R14, !PT ;  /* 0x0000000e060e7209 */ /* 0x000fe40007810000 */
[----:B------:R-:W-:Y:S02]  /*116c0*/  FMNMX.FTZ R12, R3, R12, !PT ;  /* 0x0000000c030c7209 */ /* 0x000fe40007810000 */
[----:B------:R-:W-:-:S02]  /*116d0*/  FMNMX.FTZ R14, R13, R14, !PT ;  /* 0x0000000e0d0e7209 */ /* 0x000fc40007810000 */
        /* <DEDUP_REMOVED lines=10> */
[----:B----4-:R-:W-:-:S02]  /*11780*/  FMNMX.FTZ R12, R68, R12, !PT ;  /* 0x0000000c440c7209 */ /* 0x010fc40007810000 */
[----:B------:R-:W-:Y:S02]  /*11790*/  FMNMX.FTZ R14, R72, R14, !PT ;  /* 0x0000000e480e7209 */ /* 0x000fe40007810000 */
[----:B------:R-:W-:Y:S02]  /*117a0*/  FMNMX.FTZ R12, R174, R12, !PT ;  /* 0x0000000cae0c7209 */ /* 0x000fe40007810000 */
[----:B------:R-:W-:Y:S02]  /*117b0*/  FMNMX.FTZ R14, R178, R14, !PT ;  /* 0x0000000eb20e7209 */ /* 0x000fe40007810000 */
        /* <DEDUP_REMOVED lines=117> */
[C---:B------:R-:W-:Y:S01]  /*11f10*/  FSETP.NEU.FTZ.AND P0, PT, R108.reuse, -INF , PT ;  /* 0xff8000006c00780b */ /* 0x040fe20003f1d000 */
[----:B------:R-:W-:Y:S01]  /*11f20*/  FMUL.FTZ R80, R108, c[0x0][0x23c] ;  /* 0x00008f006c507a20 */ /* 0x000fe20000410000 */
[----:B------:R-:W-:-:S04]  /*11f30*/  FSEL R106, R106, RZ, P2 ;  /* 0x000000ff6a6a7208 */ /* 0x000fc80001000000 */
[----:B------:R-:W-:Y:S01]  /*11f40*/  FSEL R80, R80, RZ, P0 ;  /* 0x000000ff50507208 */ /* 0x000fe20000000000 */
[--C-:B------:R-:W-:Y:S01]  /*11f50*/  FFMA.FTZ R84, R6, c[0x0][0x23c], -R106.reuse ;  /* 0x00008f0006547a23 */ /* 0x100fe2000001086a */
[----:B------:R-:W-:Y:S01]  /*11f60*/  FSEL R6, R108, RZ, P0 ;  /* 0x000000ff6c067208 */ /* 0x000fe20000000000 */
[----:B------:R-:W-:Y:S02]  /*11f70*/  FFMA.FTZ R104, R15, c[0x0][0x23c], -R106 ;  /* 0x00008f000f687a23 */ /* 0x000fe4000001086a */
[----:B------:R-:W-:Y:S01]  /*11f80*/  FFMA.FTZ R78, R5, c[0x0][0x23c], -R80 ;  /* 0x00008f00054e7a23 */ /* 0x000fe20000010850 */
[----:B------:R-:W-:Y:S01]  /*11f90*/  FSEL R5, R110, RZ, P2 ;  /* 0x000000ff6e057208 */ /* 0x000fe20001000000 */
[----:B------:R-:W-:Y:S01]  /*11fa0*/  FADD.FTZ R6, R0, -R6 ;  /* 0x8000000600067221 */ /* 0x000fe20000010000 */
[----:B------:R-:W-:Y:S01]  /*11fb0*/  MUFU.EX2 R84, R84 ;  /* 0x0000005400547308 */ /* 0x000fe20000000800 */
[----:B------:R-:W-:Y:S02]  /*11fc0*/  FFMA.FTZ R86, R11, c[0x0][0x23c], -R106 ;  /* 0x00008f000b567a23 */ /* 0x000fe4000001086a */
[----:B------:R-:W-:-:S02]  /*11fd0*/  FADD.FTZ R5, R2, -R5 ;  /* 0x8000000502057221 */ /* 0x000fc40000010000 */
[----:B------:R-:W-:Y:S02]  /*11fe0*/  FMUL.FTZ R6, R6, c[0x0][0x23c] ;  /* 0x00008f0006067a20 */ /* 0x000fe40000410000 */
[----:B------:R-:W-:Y:S01]  /*11ff0*/  FMUL.FTZ R5, R5, c[0x0][0x23c] ;  /* 0x00008f0005057a20 */ /* 0x000fe20000410000 */
[----:B------:R-:W-:Y:S01]  /*12000*/  MUFU.EX2 R104, R104 ;  /* 0x0000006800687308 */ /* 0x000fe20000000800 */
[----:B------:R-:W-:Y:S02]  /*12010*/  FFMA.FTZ R82, R13, c[0x0][0x23c], -R106 ;  /* 0x00008f000d527a23 */ /* 0x000fe4000001086a */
[--C-:B------:R-:W-:Y:S02]  /*12020*/  FFMA.FTZ R76, R7, c[0x0][0x23c], -R80.reuse ;  /* 0x00008f00074c7a23 */ /* 0x100fe40000010850 */
[--C-:B------:R-:W-:Y:S02]  /*12030*/  FFMA.FTZ R3, R3, c[0x0][0x23c], -R80.reuse ;  /* 0x00008f0003037a23 */ /* 0x100fe40000010850 */
[----:B------:R-:W-:Y:S01]  /*12040*/  FFMA.FTZ R2, R9, c[0x0][0x23c], -R80 ;  /* 0x00008f0009027a23 */ /* 0x000fe20000010850 */
[----:B------:R-:W1:Y:S01]  /*12050*/  MUFU.EX2 R114, R5 ;  /* 0x0000000500727308 */ /* 0x000e620000000800 */
[----:B------:R-:W-:-:S02]  /*12060*/  FFMA.FTZ R0, R4, c[0x0][0x23c], -R106 ;  /* 0x00008f0004007a23 */ /* 0x000fc4000001086a */
[----:B------:R-:W-:Y:S02]  /*12070*/  FFMA.FTZ R118, R48, c[0x0][0x23c], -R106 ;  /* 0x00008f0030767a23 */ /* 0x000fe4000001086a */
[----:B------:R-:W-:Y:S01]  /*12080*/  LDSM.16.MT88.4 R48, [R227+0xa000] ;  /* 0x00a00000e330783b */ /* 0x000fe20000004200 */
[----:B------:R-:W-:Y:S02]  /*12090*/  FFMA.FTZ R122, R56, c[0x0][0x23c], -R80 ;  /* 0x00008f00387a7a23 */ /* 0x000fe40000010850 */
[----:B------:R2:W3:Y:S01]  /*120a0*/  MUFU.EX2 R112, R6 ;  /* 0x0000000600707308 */ /* 0x0004e20000000800 */
[----:B------:R-:W-:Y:S01]  /*120b0*/  LDSM.16.MT88.4 R56, [R232+0xa800] ;  /* 0x00a80000e838783b */ /* 0x000fe20000004200 */
[--C-:B------:R-:W-:Y:S02]  /*120c0*/  FFMA.FTZ R115, R115, c[0x0][0x23c], -R106.reuse ;  /* 0x00008f0073737a23 */ /* 0x100fe4000001086a */
[----:B------:R-:W-:Y:S02]  /*120d0*/  FFMA.FTZ R116, R44, c[0x0][0x23c], -R106 ;  /* 0x00008f002c747a23 */ /* 0x000fe4000001086a */
[----:B------:R-:W-:-:S02]  /*120e0*/  FFMA.FTZ R120, R52, c[0x0][0x23c], -R80 ;  /* 0x00008f0034787a23 */ /* 0x000fc40000010850 */
[----:B------:R-:W4:Y:S01]  /*120f0*/  MUFU.EX2 R86, R86 ;  /* 0x0000005600567308 */ /* 0x000f220000000800 */
[-C--:B-1----:R-:W-:Y:S02]  /*12100*/  FMUL.FTZ R12, R160, R114.reuse ;  /* 0x00000072a00c7220 */ /* 0x082fe40000410000 */
[-C--:B------:R-:W-:Y:S02]  /*12110*/  FMUL.FTZ R13, R161, R114.reuse ;  /* 0x00000072a10d7220 */ /* 0x080fe40000410000 */
[-C--:B------:R-:W-:Y:S02]  /*12120*/  FMUL.FTZ R156, R156, R114.reuse ;  /* 0x000000729c9c7220 */ /* 0x080fe40000410000 */
[----:B------:R-:W-:Y:S01]  /*12130*/  FMUL.FTZ R157, R157, R114 ;  /* 0x000000729d9d7220 */ /* 0x000fe20000410000 */
[----:B--2---:R-:W1:Y:S01]  /*12140*/  LDSM.16.MT88.4 R4, [R229+0xa000] ;  /* 0x00a00000e504783b */ /* 0x004e620000004200 */
[----:B------:R-:W2:Y:S01]  /*12150*/  MUFU.EX2 R82, R82 ;  /* 0x0000005200527308 */ /* 0x000ea20000000800 */
[----:B---3--:R-:W-:-:S02]  /*12160*/  FMUL.FTZ R14, R162, R112 ;  /* 0x00000070a20e7220 */ /* 0x008fc40000410000 */
[-C--:B------:R-:W-:Y:S02]  /*12170*/  FMUL.FTZ R15, R163, R112.reuse ;  /* 0x00000070a30f7220 */ /* 0x080fe40000410000 */
[----:B------:R-:W-:Y:S01]  /*12180*/  FMUL.FTZ R158, R158, R112 ;  /* 0x000000709e9e7220 */ /* 0x000fe20000410000 */
[----:B----4-:R-:W-:Y:S02]  /*12190*/  F2FP.PACK_AB R8, R86, R104 ;  /* 0x000000685608723e */ /* 0x010fe400000000ff */
[----:B------:R-:W-:Y:S01]  /*121a0*/  MUFU.EX2 R78, R78 ;  /* 0x0000004e004e7308 */ /* 0x000fe20000000800 */
[----:B------:R-:W-:Y:S02]  /*121b0*/  FMUL.FTZ R159, R159, R112 ;  /* 0x000000709f9f7220 */ /* 0x000fe40000410000 */
[--C-:B------:R-:W-:Y:S02]  /*121c0*/  FFMA.FTZ R124, R60, c[0x0][0x23c], -R80.reuse ;  /* 0x00008f003c7c7a23 */ /* 0x100fe40000010850 */
[----:B------:R-:W-:Y:S01]  /*121d0*/  FFMA.FTZ R126, R68, c[0x0][0x23c], -R80 ;  /* 0x00008f00447e7a23 */ /* 0x000fe20000010850 */
[----:B------:R-:W3:Y:S01]  /*121e0*/  LDSM.16.MT88.4 R60, [R229+0xa800] ;  /* 0x00a80000e53c783b */ /* 0x000ee20000004200 */
[----:B------:R-:W-:Y:S01]  /*121f0*/  FMUL.FTZ R44, R132, R114 ;  /* 0x00000072842c7220 */ /* 0x000fe20000410000 */
[----:B------:R-:W4:Y:S01]  /*12200*/  MUFU.EX2 R76, R76 ;  /* 0x0000004c004c7308 */ /* 0x000f220000000800 */
[----:B--2---:R-:W-:Y:S01]  /*12210*/  F2FP.PACK_AB R10, R82, R84 ;  /* 0x00000054520a723e */ /* 0x004fe200000000ff */
[----:B------:R-:W-:-:S02]  /*12220*/  FMUL.FTZ R45, R133, R114 ;  /* 0x00000072852d7220 */ /* 0x000fc40000410000 */
[-C--:B------:R-:W-:Y:S02]  /*12230*/  FMUL.FTZ R46, R134, R112.reuse ;  /* 0x00000070862e7220 */ /* 0x080fe40000410000 */
[----:B------:R-:W-:Y:S02]  /*12240*/  FMUL.FTZ R47, R135, R112 ;  /* 0x00000070872f7220 */ /* 0x000fe40000410000 */
[----:B------:R-:W-:Y:S01]  /*12250*/  MUFU.EX2 R3, R3 ;  /* 0x0000000300037308 */ /* 0x000fe20000000800 */
[-C--:B------:R-:W-:Y:S02]  /*12260*/  FMUL.FTZ R152, R152, R114.reuse ;  /* 0x0000007298987220 */ /* 0x080fe40000410000 */
[----:B------:R-:W-:Y:S02]  /*12270*/  FMUL.FTZ R153, R153, R114 ;  /* 0x0000007299997220 */ /* 0x000fe40000410000 */
[-C--:B------:R-:W-:Y:S02]  /*12280*/  FMUL.FTZ R154, R154, R112.reuse ;  /* 0x000000709a9a7220 */ /* 0x080fe40000410000 */
[----:B------:R-:W-:Y:S01]  /*12290*/  FMUL.FTZ R155, R155, R112 ;  /* 0x000000709b9b7220 */ /* 0x000fe20000410000 */
[----:B------:R-:W2:Y:S01]  /*122a0*/  MUFU.EX2 R2, R2 ;  /* 0x0000000200027308 */ /* 0x000ea20000000800 */
[----:B----4-:R-:W-:Y:S01]  /*122b0*/  F2FP.PACK_AB R9, R76, R78 ;  /* 0x0000004e4c09723e */ /* 0x010fe200000000ff */
[----:B------:R-:W-:-:S02]  /*122c0*/  FMUL.FTZ R52, R136, R114 ;  /* 0x0000007288347220 */ /* 0x000fc40000410000 */
[----:B------:R-:W-:Y:S02]  /*122d0*/  FMUL.FTZ R53, R137, R114 ;  /* 0x0000007289357220 */ /* 0x000fe40000410000 */
[-C--:B------:R-:W-:Y:S02]  /*122e0*/  FMUL.FTZ R54, R138, R112.reuse ;  /* 0x000000708a367220 */ /* 0x080fe40000410000 */
[----:B------:R-:W-:Y:S01]  /*122f0*/  MUFU.EX2 R0, R0 ;  /* 0x0000000000007308 */ /* 0x000fe20000000800 */
[----:B------:R-:W-:Y:S02]  /*12300*/  FMUL.FTZ R55, R139, R112 ;  /* 0x000000708b377220 */ /* 0x000fe40000410000 */
[-C--:B------:R-:W-:Y:S02]  /*12310*/  FMUL.FTZ R148, R148, R114.reuse ;  /* 0x0000007294947220 */ /* 0x080fe40000410000 */
[----:B------:R-:W-:Y:S02]  /*12320*/  FMUL.FTZ R149, R149, R114 ;  /* 0x0000007295957220 */ /* 0x000fe40000410000 */
[-C--:B------:R-:W-:Y:S01]  /*12330*/  FMUL.FTZ R150, R150, R112.reuse ;  /* 0x0000007096967220 */ /* 0x080fe20000410000 */
[----:B--2---:R-:W-:Y:S01]  /*12340*/  F2FP.PACK_AB R11, R2, R3 ;  /* 0x00000003020b723e */ /* 0x004fe200000000ff */
[----:B------:R-:W2:Y:S01]  /*12350*/  MUFU.EX2 R115, R115 ;  /* 0x0000007300737308 */ /* 0x000ea20000000800 */
[----:B------:R-:W-:-:S02]  /*12360*/  FMUL.FTZ R151, R151, R112 ;  /* 0x0000007097977220 */ /* 0x000fc40000410000 */
[-C--:B------:R-:W-:Y:S02]  /*12370*/  FMUL.FTZ R64, R140, R114.reuse ;  /* 0x000000728c407220 */ /* 0x080fe40000410000 */
[----:B------:R-:W-:Y:S01]  /*12380*/  FMUL.FTZ R65, R141, R114 ;  /* 0x000000728d417220 */ /* 0x000fe20000410000 */
[C---:B------:R-:W-:Y:S01]  /*12390*/  HMMA.16816.F32 R12, R8.reuse, R36, R12 ;  /* 0x00000024080c723c */ /* 0x040fe2000000180c */
[-C--:B------:R-:W-:Y:S01]  /*123a0*/  FMUL.FTZ R66, R142, R112.reuse ;  /* 0x000000708e427220 */ /* 0x080fe20000410000 */
[----:B------:R-:W-:Y:S01]  /*123b0*/  MUFU.EX2 R116, R116 ;  /* 0x0000007400747308 */ /* 0x000fe20000000800 */
[----:B------:R-:W-:Y:S02]  /*123c0*/  FMUL.FTZ R67, R143, R112 ;  /* 0x000000708f437220 */ /* 0x000fe40000410000 */
[-C--:B------:R-:W-:Y:S02]  /*123d0*/  FMUL.FTZ R144, R144, R114.reuse ;  /* 0x0000007290907220 */ /* 0x080fe40000410000 */
[----:B------:R-:W-:Y:S01]  /*123e0*/  FMUL.FTZ R145, R145, R114 ;  /* 0x0000007291917220 */ /* 0x000fe20000410000 */
[----:B------:R-:W-:Y:S01]  /*123f0*/  HMMA.16816.F32 R36, R8, R38, R156 ;  /* 0x000000260824723c */ /* 0x000fe2000000189c */
[-C--:B------:R-:W-:Y:S01]  /*12400*/  FMUL.FTZ R146, R146, R112.reuse ;  /* 0x0000007092927220 */ /* 0x080fe20000410000 */
[----:B------:R-:W4:Y:S01]  /*12410*/  MUFU.EX2 R118, R118 ;  /* 0x0000007600767308 */ /* 0x000f220000000800 */
[----:B------:R-:W-:Y:S01]  /*12420*/  FMUL.FTZ R147, R147, R112 ;  /* 0x0000007093937220 */ /* 0x000fe20000410000 */
[----:B--2---:R-:W-:Y:S01]  /*12430*/  F2FP.PACK_AB R68, R115, R0 ;  /* 0x000000007344723e */ /* 0x004fe200000000ff */
[----:B------:R-:W-:-:S02]  /*12440*/  FFMA.FTZ R130, R69, c[0x0][0x23c], -R106 ;  /* 0x00008f0045827a23 */ /* 0x000fc4000001086a */
[--C-:B------:R-:W-:Y:S01]  /*12450*/  FFMA.FTZ R128, R73, c[0x0][0x23c], -R106.reuse ;  /* 0x00008f0049807a23 */ /* 0x100fe2000001086a */
[C---:B-1----:R-:W-:Y:S01]  /*12460*/  HMMA.16816.F32 R44, R8.reuse, R4, R44 ;  /* 0x00000004082c723c */ /* 0x042fe2000000182c */
[--C-:B------:R-:W-:Y:S01]  /*12470*/  FFMA.FTZ R132, R72, c[0x0][0x23c], -R106.reuse ;  /* 0x00008f0048847a23 */ /* 0x100fe2000001086a */
[----:B------:R-:W-:Y:S01]  /*12480*/  MUFU.EX2 R120, R120 ;  /* 0x0000007800787308 */ /* 0x000fe20000000800 */
[----:B------:R-:W-:Y:S01]  /*12490*/  LDSM.16.MT88.4 R72, [R227+0xa800] ;  /* 0x00a80000e348783b */ /* 0x000fe20000004200 */
[----:B------:R-:W-:Y:S02]  /*124a0*/  FFMA.FTZ R133, R178, c[0x0][0x23c], -R106 ;  /* 0x00008f00b2857a23 */ /* 0x000fe4000001086a */
[--C-:B------:R-:W-:Y:S02]  /*124b0*/  FFMA.FTZ R134, R174, c[0x0][0x23c], -R80.reuse ;  /* 0x00008f00ae867a23 */ /* 0x100fe40000010850 */
[----:B------:R-:W-:Y:S01]  /*124c0*/  HMMA.16816.F32 R4, R8, R6, R152 ;  /* 0x000000060804723c */ /* 0x000fe20000001898 */
[--C-:B------:R-:W-:Y:S01]  /*124d0*/  FFMA.FTZ R135, R251, c[0x0][0x23c], -R80.reuse ;  /* 0x00008f00fb877a23 */ /* 0x100fe20000010850 */
[----:B------:R-:W1:Y:S01]  /*124e0*/  MUFU.EX2 R122, R122 ;  /* 0x0000007a007a7308 */ /* 0x000e620000000800 */
[----:B----4-:R-:W-:Y:S01]  /*124f0*/  F2FP.PACK_AB R70, R118, R116 ;  /* 0x000000747646723e */ /* 0x010fe200000000ff */
[----:B------:R-:W-:-:S02]  /*12500*/  FFMA.FTZ R136, R172, c[0x0][0x23c], -R80 ;  /* 0x00008f00ac887a23 */ /* 0x000fc40000010850 */
[----:B------:R-:W-:Y:S02]  /*12510*/  FFMA.FTZ R137, R250, c[0x0][0x23c], -R80 ;  /* 0x00008f00fa897a23 */ /* 0x000fe40000010850 */
[C---:B------:R-:W-:Y:S01]  /*12520*/  HMMA.16816.F32 R52, R8.reuse, R40, R52 ;  /* 0x000000280834723c */ /* 0x040fe20000001834 */
[--C-:B------:R-:W-:Y:S01]  /*12530*/  FFMA.FTZ R139, R170, c[0x0][0x23c], -R106.reuse ;  /* 0x00008f00aa8b7a23 */ /* 0x100fe2000001086a */
[----:B------:R-:W-:Y:S01]  /*12540*/  MUFU.EX2 R124, R124 ;  /* 0x0000007c007c7308 */ /* 0x000fe20000000800 */
[--C-:B------:R-:W-:Y:S02]  /*12550*/  FFMA.FTZ R138, R249, c[0x0][0x23c], -R106.reuse ;  /* 0x00008f00f98a7a23 */ /* 0x100fe4000001086a */
[--C-:B------:R-:W-:Y:S02]  /*12560*/  FFMA.FTZ R140, R168, c[0x0][0x23c], -R106.reuse ;  /* 0x00008f00a88c7a23 */ /* 0x100fe4000001086a */
[----:B------:R-:W-:Y:S01]  /*12570*/  FFMA.FTZ R141, R243, c[0x0][0x23c], -R106 ;  /* 0x00008f00f38d7a23 */ /* 0x000fe2000001086a */
[----:B------:R-:W-:Y:S01]  /*12580*/  HMMA.16816.F32 R40, R8, R42, R148 ;  /* 0x0000002a0828723c */ /* 0x000fe20000001894 */
[--C-:B------:R-:W-:Y:S01]  /*12590*/  FFMA.FTZ R142, R164, c[0x0][0x23c], -R80.reuse ;  /* 0x00008f00a48e7a23 */ /* 0x100fe20000010850 */
[----:B------:R-:W2:Y:S01]  /*125a0*/  MUFU.EX2 R126, R126 ;  /* 0x0000007e007e7308 */ /* 0x000ea20000000800 */
[----:B-1----:R-:W-:Y:S01]  /*125b0*/  F2FP.PACK_AB R69, R122, R120 ;  /* 0x000000787a45723e */ /* 0x002fe200000000ff */
[----:B------:R-:W-:-:S02]  /*125c0*/  FFMA.FTZ R143, R241, c[0x0][0x23c], -R80 ;  /* 0x00008f00f18f7a23 */ /* 0x000fc40000010850 */
[----:B------:R-:W-:Y:S02]  /*125d0*/  FFMA.FTZ R152, R217, c[0x0][0x23c], -R80 ;  /* 0x00008f00d9987a23 */ /* 0x000fe40000010850 */
[C---:B------:R-:W-:Y:S01]  /*125e0*/  HMMA.16816.F32 R64, R8.reuse, R48, R64 ;  /* 0x000000300840723c */ /* 0x040fe20000001840 */
[--C-:B------:R-:W-:Y:S01]  /*125f0*/  FFMA.FTZ R148, R242, c[0x0][0x23c], -R106.reuse ;  /* 0x00008f00f2947a23 */ /* 0x100fe2000001086a */
[----:B------:R-:W-:Y:S01]  /*12600*/  MUFU.EX2 R130, R130 ;  /* 0x0000008200827308 */ /* 0x000fe20000000800 */
[----:B------:R-:W-:Y:S02]  /*12610*/  FFMA.FTZ R149, R215, c[0x0][0x23c], -R106 ;  /* 0x00008f00d7957a23 */ /* 0x000fe4000001086a */
[--C-:B------:R-:W-:Y:S02]  /*12620*/  FFMA.FTZ R150, R218, c[0x0][0x23c], -R80.reuse ;  /* 0x00008f00da967a23 */ /* 0x100fe40000010850 */
[--C-:B------:R-:W-:Y:S01]  /*12630*/  FFMA.FTZ R151, R211, c[0x0][0x23c], -R80.reuse ;  /* 0x00008f00d3977a23 */ /* 0x100fe20000010850 */
[----:B------:R-:W-:Y:S01]  /*12640*/  HMMA.16816.F32 R8, R8, R50, R144 ;  /* 0x000000320808723c */ /* 0x000fe20000001890 */
[----:B------:R-:W1:Y:S01]  /*12650*/  LDSM.16.MT88.4 R48, [R228+0xa800] ;  /* 0x00a80000e430783b */ /* 0x000e620000004200 */
[----:B--2---:R-:W-:Y:S01]  /*12660*/  F2FP.PACK_AB R71, R126, R124 ;  /* 0x0000007c7e47723e */ /* 0x004fe200000000ff */
[----:B------:R-:W2:Y:S01]  /*12670*/  MUFU.EX2 R128, R128 ;  /* 0x0000008000807308 */ /* 0x000ea20000000800 */
[----:B------:R-:W-:-:S02]  /*12680*/  FFMA.FTZ R153, R209, c[0x0][0x23c], -R80 ;  /* 0x00008f00d1997a23 */ /* 0x000fc40000010850 */
[----:B------:R-:W-:Y:S02]  /*12690*/  FFMA.FTZ R155, R214, c[0x0][0x23c], -R106 ;  /* 0x00008f00d69b7a23 */ /* 0x000fe4000001086a */
[--C-:B------:R-:W-:Y:S01]  /*126a0*/  FFMA.FTZ R144, R252, c[0x0][0x23c], -R80.reuse ;  /* 0x00008f00fc907a23 */ /* 0x100fe20000010850 */
[C---:B------:R-:W-:Y:S01]  /*126b0*/  HMMA.16816.F32 R12, R68.reuse, R56, R12 ;  /* 0x00000038440c723c */ /* 0x040fe2000000180c */
[----:B------:R-:W-:Y:S01]  /*126c0*/  FFMA.FTZ R145, R219, c[0x0][0x23c], -R80 ;  /* 0x00008f00db917a23 */ /* 0x000fe20000010850 */
[----:B------:R-:W-:Y:S01]  /*126d0*/  MUFU.EX2 R132, R132 ;  /* 0x0000008400847308 */ /* 0x000fe20000000800 */
[--C-:B------:R-:W-:Y:S02]  /*126e0*/  FFMA.FTZ R147, R244, c[0x0][0x23c], -R106.reuse ;  /* 0x00008f00f4937a23 */ /* 0x100fe4000001086a */
[--C-:B------:R-:W-:Y:S02]  /*126f0*/  FFMA.FTZ R146, R216, c[0x0][0x23c], -R106.reuse ;  /* 0x00008f00d8927a23 */ /* 0x100fe4000001086a */
[--C-:B------:R-:W-:Y:S01]  /*12700*/  FFMA.FTZ R154, R206, c[0x0][0x23c], -R106.reuse ;  /* 0x00008f00ce9a7a23 */ /* 0x100fe2000001086a */
[----:B------:R-:W-:Y:S01]  /*12710*/  HMMA.16816.F32 R36, R68, R58, R36 ;  /* 0x0000003a4424723c */ /* 0x000fe20000001824 */
[----:B------:R-:W4:Y:S01]  /*12720*/  LDSM.16.MT88.4 R56, [R232+0xb000] ;  /* 0x00b00000e838783b */ /* 0x000f220000004200 */
[----:B------:R-:W-:Y:S01]  /*12730*/  MUFU.EX2 R133, R133 ;  /* 0x0000008500857308 */ /* 0x000fe20000000800 */
[----:B------:R-:W-:-:S02]  /*12740*/  FFMA.FTZ R156, R210, c[0x0][0x23c], -R106 ;  /* 0x00008f00d29c7a23 */ /* 0x000fc4000001086a */
[----:B------:R-:W-:Y:S02]  /*12750*/  FFMA.FTZ R157, R205, c[0x0][0x23c], -R106 ;  /* 0x00008f00cd9d7a23 */ /* 0x000fe4000001086a */
[--C-:B------:R-:W-:Y:S01]  /*12760*/  FFMA.FTZ R158, R208, c[0x0][0x23c], -R80.reuse ;  /* 0x00008f00d09e7a23 */ /* 0x100fe20000010850 */
[C---:B---3--:R-:W-:Y:S01]  /*12770*/  HMMA.16816.F32 R44, R68.reuse, R60, R44 ;  /* 0x0000003c442c723c */ /* 0x048fe2000000182c */
[--C-:B------:R-:W-:Y:S01]  /*12780*/  FFMA.FTZ R159, R203, c[0x0][0x23c], -R80.reuse ;  /* 0x00008f00cb9f7a23 */ /* 0x100fe20000010850 */
[----:B------:R-:W-:Y:S01]  /*12790*/  MUFU.EX2 R134, R134 ;  /* 0x0000008600867308 */ /* 0x000fe20000000800 */
[--C-:B------:R-:W-:Y:S02]  /*127a0*/  FFMA.FTZ R160, R207, c[0x0][0x23c], -R80.reuse ;  /* 0x00008f00cfa07a23 */ /* 0x100fe40000010850 */
[----:B------:R-:W-:Y:S02]  /*127b0*/  FFMA.FTZ R161, R202, c[0x0][0x23c], -R80 ;  /* 0x00008f00caa17a23 */ /* 0x000fe40000010850 */
[--C-:B------:R-:W-:Y:S01]  /*127c0*/  FFMA.FTZ R163, R204, c[0x0][0x23c], -R106.reuse ;  /* 0x00008f00cca37a23 */ /* 0x100fe2000001086a */
[----:B------:R-:W-:Y:S01]  /*127d0*/  HMMA.16816.F32 R4, R68, R62, R4 ;  /* 0x0000003e4404723c */ /* 0x000fe20000001804 */
[----:B------:R-:W3:Y:S01]  /*127e0*/  LDSM.16.MT88.4 R60, [R229+0xb000] ;  /* 0x00b00000e53c783b */ /* 0x000ee20000004200 */
[----:B------:R-:W2:Y:S01]  /*127f0*/  MUFU.EX2 R135, R135 ;  /* 0x0000008700877308 */ /* 0x000ea20000000800 */
[----:B------:R-:W-:-:S02]  /*12800*/  FFMA.FTZ R162, R199, c[0x0][0x23c], -R106 ;  /* 0x00008f00c7a27a23 */ /* 0x000fc4000001086a */
[--C-:B------:R-:W-:Y:S02]  /*12810*/  FFMA.FTZ R164, R201, c[0x0][0x23c], -R106.reuse ;  /* 0x00008f00c9a47a23 */ /* 0x100fe4000001086a */
[----:B------:R-:W-:Y:S01]  /*12820*/  FFMA.FTZ R168, R197, c[0x0][0x23c], -R106 ;  /* 0x00008f00c5a87a23 */ /* 0x000fe2000001086a */
[C---:B-1----:R-:W-:Y:S01]  /*12830*/  HMMA.16816.F32 R52, R68.reuse, R48, R52 ;  /* 0x000000304434723c */ /* 0x042fe20000001834 */
[--C-:B------:R-:W-:Y:S01]  /*12840*/  FFMA.FTZ R170, R200, c[0x0][0x23c], -R80.reuse ;  /* 0x00008f00c8aa7a23 */ /* 0x100fe20000010850 */
[----:B------:R-:W-:Y:S01]  /*12850*/  MUFU.EX2 R136, R136 ;  /* 0x0000008800887308 */ /* 0x000fe20000000800 */
[--C-:B------:R-:W-:Y:S02]  /*12860*/  FFMA.FTZ R172, R195, c[0x0][0x23c], -R80.reuse ;  /* 0x00008f00c3ac7a23 */ /* 0x100fe40000010850 */
[--C-:B------:R-:W-:Y:S02]  /*12870*/  FFMA.FTZ R174, R198, c[0x0][0x23c], -R80.reuse ;  /* 0x00008f00c6ae7a23 */ /* 0x100fe40000010850 */
[----:B------:R-:W-:Y:S01]  /*12880*/  FFMA.FTZ R178, R194, c[0x0][0x23c], -R80 ;  /* 0x00008f00c2b27a23 */ /* 0x000fe20000010850 */
[----:B------:R-:W-:Y:S01]  /*12890*/  HMMA.16816.F32 R40, R68, R50, R40 ;  /* 0x000000324428723c */ /* 0x000fe20000001828 */
[----:B------:R-:W1:Y:S01]  /*128a0*/  LDSM.16.MT88.4 R48, [R228+0xb000] ;  /* 0x00b00000e430783b */ /* 0x000e620000004200 */
[----:B------:R-:W2:Y:S01]  /*128b0*/  MUFU.EX2 R137, R137 ;  /* 0x0000008900897308 */ /* 0x000ea20000000800 */
[----:B------:R-:W-:-:S02]  /*128c0*/  FFMA.FTZ R182, R187, c[0x0][0x23c], -R106 ;  /* 0x00008f00bbb67a23 */ /* 0x000fc4000001086a */
[--C-:B------:R-:W-:Y:S02]  /*128d0*/  FFMA.FTZ R179, R196, c[0x0][0x23c], -R106.reuse ;  /* 0x00008f00c4b37a23 */ /* 0x100fe4000001086a */
        /* <DEDUP_REMOVED lines=8> */
[----:B------:R-:W1:Y:S01]  /*12960*/  LDSM.16.MT88.4 R72, [R227+0xb000] ;  /* 0x00b00000e348783b */ /* 0x000e620000004200 */
[----:B------:R-:W1:Y:S01]  /*12970*/  MUFU.EX2 R138, R138 ;  /* 0x0000008a008a7308 */ /* 0x000e620000000800 */
[----:B------:R-:W-:-:S02]  /*12980*/  FFMA.FTZ R195, R25, c[0x0][0x23c], -R80 ;  /* 0x00008f0019c37a23 */ /* 0x000fc40000010850 */
[--C-:B------:R-:W-:Y:S02]  /*12990*/  FFMA.FTZ R184, R184, c[0x0][0x23c], -R106.reuse ;  /* 0x00008f00b8b87a23 */ /* 0x100fe4000001086a */
[----:B--2---:R-:W-:Y:S01]  /*129a0*/  F2FP.PACK_AB R68, R128, R130 ;  /* 0x000000828044723e */ /* 0x004fe200000000ff */
[--C-:B------:R-:W-:Y:S01]  /*129b0*/  FFMA.FTZ R196, R31, c[0x0][0x23c], -R106.reuse ;  /* 0x00008f001fc47a23 */ /* 0x100fe2000001086a */
[----:B------:R-:W-:Y:S01]  /*129c0*/  F2FP.PACK_AB R69, R135, R134 ;  /* 0x000000868745723e */ /* 0x000fe200000000ff */
[----:B------:R-:W-:Y:S01]  /*129d0*/  MUFU.EX2 R140, R140 ;  /* 0x0000008c008c7308 */ /* 0x000fe20000000800 */
[----:B------:R-:W-:Y:S01]  /*129e0*/  F2FP.PACK_AB R70, R133, R132 ;  /* 0x000000848546723e */ /* 0x000fe200000000ff */
[--C-:B------:R-:W-:Y:S01]  /*129f0*/  FFMA.FTZ R197, R22, c[0x0][0x23c], -R106.reuse ;  /* 0x00008f0016c57a23 */ /* 0x100fe2000001086a */
[----:B------:R-:W-:Y:S01]  /*12a00*/  F2FP.PACK_AB R71, R137, R136 ;  /* 0x000000888947723e */ /* 0x000fe200000000ff */
[----:B------:R-:W-:Y:S02]  /*12a10*/  FFMA.FTZ R198, R23, c[0x0][0x23c], -R106 ;  /* 0x00008f0017c67a23 */ /* 0x000fe4000001086a */
[----:B------:R-:W-:-:S02]  /*12a20*/  FFMA.FTZ R199, R20, c[0x0][0x23c], -R80 ;  /* 0x00008f0014c77a23 */ /* 0x000fc40000010850 */
[----:B------:R-:W-:Y:S01]  /*12a30*/  MUFU.EX2 R141, R141 ;  /* 0x0000008d008d7308 */ /* 0x000fe20000000800 */
[--C-:B------:R-:W-:Y:S01]  /*12a40*/  FFMA.FTZ R200, R27, c[0x0][0x23c], -R80.reuse ;  /* 0x00008f001bc87a23 */ /* 0x100fe20000010850 */
[C---:B----4-:R-:W-:Y:S01]  /*12a50*/  HMMA.16816.F32 R12, R68.reuse, R56, R12 ;  /* 0x00000038440c723c */ /* 0x050fe2000000180c */
[--C-:B------:R-:W-:Y:S02]  /*12a60*/  FFMA.FTZ R201, R16, c[0x0][0x23c], -R80.reuse ;  /* 0x00008f0010c97a23 */ /* 0x100fe40000010850 */
[----:B------:R-:W-:Y:S02]  /*12a70*/  FFMA.FTZ R202, R21, c[0x0][0x23c], -R80 ;  /* 0x00008f0015ca7a23 */ /* 0x000fe40000010850 */
[----:B------:R-:W-:Y:S01]  /*12a80*/  LDSM.16.MT88.4 R20, [R228+0xe000] ;  /* 0x00e00000e414783b */ /* 0x000fe20000004200 */
[----:B------:R-:W-:Y:S01]  /*12a90*/  MUFU.EX2 R142, R142 ;  /* 0x0000008e008e7308 */ /* 0x000fe20000000800 */
[----:B------:R-:W-:Y:S01]  /*12aa0*/  FFMA.FTZ R104, R248, R114, R104 ;  /* 0x00000072f8687223 */ /* 0x000fe20000010068 */
[----:B------:R-:W-:Y:S01]  /*12ab0*/  HMMA.16816.F32 R36, R68, R58, R36 ;  /* 0x0000003a4424723c */ /* 0x000fe20000001824 */
[----:B------:R-:W2:Y:S01]  /*12ac0*/  LDSM.16.MT88.4 R56, [R232+0xb800] ;  /* 0x00b80000e838783b */ /* 0x000ea20000004200 */
[----:B------:R-:W-:-:S02]  /*12ad0*/  FFMA.FTZ R78, R247, R112, R78 ;  /* 0x00000070f74e7223 */ /* 0x000fc4000001004e */
[----:B------:R-:W-:Y:S02]  /*12ae0*/  FADD.FTZ R104, R86, R104 ;  /* 0x0000006856687221 */ /* 0x000fe40000010000 */
[----:B------:R-:W4:Y:S01]  /*12af0*/  MUFU.EX2 R143, R143 ;  /* 0x0000008f008f7308 */ /* 0x000f220000000800 */
[----:B------:R-:W-:Y:S01]  /*12b00*/  FADD.FTZ R78, R76, R78 ;  /* 0x0000004e4c4e7221 */ /* 0x000fe20000010000 */
[C---:B---3--:R-:W-:Y:S01]  /*12b10*/  HMMA.16816.F32 R44, R68.reuse, R60, R44 ;  /* 0x0000003c442c723c */ /* 0x048fe2000000182c */
[----:B------:R-:W-:Y:S02]  /*12b20*/  FADD.FTZ R84, R84, R104 ;  /* 0x0000006854547221 */ /* 0x000fe40000010000 */
[----:B------:R-:W-:Y:S02]  /*12b30*/  FADD.FTZ R3, R3, R78 ;  /* 0x0000004e03037221 */ /* 0x000fe40000010000 */
[----:B------:R-:W-:Y:S01]  /*12b40*/  FFMA.FTZ R89, R89, c[0x0][0x23c], -R106 ;  /* 0x00008f0059597a23 */ /* 0x000fe2000001086a */
[----:B------:R-:W-:Y:S01]  /*12b50*/  MUFU.EX2 R144, R144 ;  /* 0x0000009000907308 */ /* 0x000fe20000000800 */
[--C-:B------:R-:W-:Y:S01]  /*12b60*/  FFMA.FTZ R88, R88, c[0x0][0x23c], -R80.reuse ;  /* 0x00008f0058587a23 */ /* 0x100fe20000010850 */
[----:B------:R-:W-:Y:S01]  /*12b70*/  HMMA.16816.F32 R4, R68, R62, R4 ;  /* 0x0000003e4404723c */ /* 0x000fe20000001804 */
[----:B------:R-:W3:Y:S01]  /*12b80*/  LDSM.16.MT88.4 R60, [R229+0xb800] ;  /* 0x00b80000e53c783b */ /* 0x000ee20000004200 */
[----:B------:R-:W-:-:S02]  /*12b90*/  FFMA.FTZ R129, R129, c[0x0][0x23c], -R80 ;  /* 0x00008f0081817a23 */ /* 0x000fc40000010850 */
[--C-:B------:R-:W-:Y:S02]  /*12ba0*/  FFMA.FTZ R91, R91, c[0x0][0x23c], -R80.reuse ;  /* 0x00008f005b5b7a23 */ /* 0x100fe40000010850 */
[----:B------:R-:W2:Y:S01]  /*12bb0*/  MUFU.EX2 R145, R145 ;  /* 0x0000009100917308 */ /* 0x000ea20000000800 */
[----:B------:R-:W-:Y:S01]  /*12bc0*/  FFMA.FTZ R125, R125, c[0x0][0x23c], -R80 ;  /* 0x00008f007d7d7a23 */ /* 0x000fe20000010850 */
[C---:B-1----:R-:W-:Y:S01]  /*12bd0*/  HMMA.16816.F32 R52, R68.reuse, R48, R52 ;  /* 0x000000304434723c */ /* 0x042fe20000001834 */
[----:B------:R-:W-:Y:S02]  /*12be0*/  FADD.FTZ R84, R82, R84 ;  /* 0x0000005452547221 */ /* 0x000fe40000010000 */
[----:B------:R-:W-:Y:S02]  /*12bf0*/  FADD.FTZ R3, R2, R3 ;  /* 0x0000000302037221 */ /* 0x000fe40000010000 */
[----:B------:R-:W-:Y:S01]  /*12c00*/  FADD.FTZ R0, R0, R84 ;  /* 0x0000005400007221 */ /* 0x000fe20000010000 */
[----:B------:R-:W1:Y:S01]  /*12c10*/  MUFU.EX2 R147, R147 ;  /* 0x0000009300937308 */ /* 0x000e620000000800 */
[----:B------:R-:W-:Y:S01]  /*12c20*/  FADD.FTZ R120, R120, R3 ;  /* 0x0000000378787221 */ /* 0x000fe20000010000 */
[----:B------:R-:W-:Y:S01]  /*12c30*/  HMMA.16816.F32 R40, R68, R50, R40 ;  /* 0x000000324428723c */ /* 0x000fe20000001828 */
[----:B------:R-:W1:Y:S01]  /*12c40*/  LDSM.16.MT88.4 R48, [R228+0xb800] ;  /* 0x00b80000e430783b */ /* 0x000e620000004200 */
        /* <DEDUP_REMOVED lines=15> */
[----:B------:R-:W-:Y:S01]  /*12d40*/  F2FP.PACK_AB R68, R138, R139 ;  /* 0x0000008b8a44723e */ /* 0x000fe200000000ff */
[----:B------:R-:W-:Y:S01]  /*12d50*/  FADD.FTZ R134, R135, R134 ;  /* 0x0000008687867221 */ /* 0x000fe20000010000 */
[----:B----4-:R-:W-:Y:S01]  /*12d60*/  F2FP.PACK_AB R69, R143, R142 ;  /* 0x0000008e8f45723e */ /* 0x010fe200000000ff */
[----:B------:R-:W-:Y:S01]  /*12d70*/  FADD.FTZ R132, R132, R130 ;  /* 0x0000008284847221 */ /* 0x000fe20000010000 */
[----:B------:R-:W-:Y:S01]  /*12d80*/  F2FP.PACK_AB R70, R141, R140 ;  /* 0x0000008c8d46723e */ /* 0x000fe200000000ff */
[----:B------:R-:W-:Y:S01]  /*12d90*/  FADD.FTZ R136, R136, R134 ;  /* 0x0000008688887221 */ /* 0x000fe20000010000 */
[----:B--2---:R-:W-:Y:S01]  /*12da0*/  F2FP.PACK_AB R71, R145, R144 ;  /* 0x000000909147723e */ /* 0x004fe200000000ff */
[----:B------:R-:W2:Y:S01]  /*12db0*/  MUFU.EX2 R150, R150 ;  /* 0x0000009600967308 */ /* 0x000ea20000000800 */
[----:B------:R-:W-:-:S02]  /*12dc0*/  FADD.FTZ R132, R133, R132 ;  /* 0x0000008485847221 */ /* 0x000fc40000010000 */
[----:B------:R-:W-:Y:S02]  /*12dd0*/  FADD.FTZ R136, R137, R136 ;  /* 0x0000008889887221 */ /* 0x000fe40000010000 */
[----:B------:R-:W-:Y:S01]  /*12de0*/  FADD.FTZ R132, R139, R132 ;  /* 0x000000848b847221 */ /* 0x000fe20000010000 */
[C---:B------:R-:W-:Y:S01]  /*12df0*/  HMMA.16816.F32 R12, R68.reuse, R56, R12 ;  /* 0x00000038440c723c */ /* 0x040fe2000000180c */
[----:B------:R-:W-:Y:S01]  /*12e00*/  FADD.FTZ R136, R142, R136 ;  /* 0x000000888e887221 */ /* 0x000fe20000010000 */
[----:B------:R-:W4:Y:S01]  /*12e10*/  MUFU.EX2 R151, R151 ;  /* 0x0000009700977308 */ /* 0x000f220000000800 */
[----:B------:R-:W-:Y:S02]  /*12e20*/  FADD.FTZ R138, R138, R132 ;  /* 0x000000848a8a7221 */ /* 0x000fe40000010000 */
[----:B------:R-:W-:Y:S02]  /*12e30*/  FADD.FTZ R143, R143, R136 ;  /* 0x000000888f8f7221 */ /* 0x000fe40000010000 */
[----:B------:R-:W-:Y:S01]  /*12e40*/  FADD.FTZ R138, R140, R138 ;  /* 0x0000008a8c8a7221 */ /* 0x000fe20000010000 */
[----:B------:R-:W-:Y:S01]  /*12e50*/  HMMA.16816.F32 R36, R68, R58, R36 ;  /* 0x0000003a4424723c */ /* 0x000fe20000001824 */
[----:B------:R-:W4:Y:S01]  /*12e60*/  LDSM.16.MT88.4 R56, [R232+0xc000] ;  /* 0x00c00000e838783b */ /* 0x000f220000004200 */
[----:B------:R-:W-:Y:S01]  /*12e70*/  MUFU.EX2 R152, R152 ;  /* 0x0000009800987308 */ /* 0x000fe20000000800 */
[----:B------:R-:W-:-:S02]  /*12e80*/  FADD.FTZ R143, R144, R143 ;  /* 0x0000008f908f7221 */ /* 0x000fc40000010000 */
[----:B------:R-:W-:Y:S02]  /*12e90*/  FADD.FTZ R141, R141, R138 ;  /* 0x0000008a8d8d7221 */ /* 0x000fe40000010000 */
[----:B------:R-:W-:Y:S01]  /*12ea0*/  FADD.FTZ R145, R145, R143 ;  /* 0x0000008f91917221 */ /* 0x000fe20000010000 */
[C---:B---3--:R-:W-:Y:S01]  /*12eb0*/  HMMA.16816.F32 R44, R68.reuse, R60, R44 ;  /* 0x0000003c442c723c */ /* 0x048fe2000000182c */
[----:B-1----:R-:W-:Y:S01]  /*12ec0*/  FADD.FTZ R141, R147, R141 ;  /* 0x0000008d938d7221 */ /* 0x002fe20000010000 */
[----:B------:R-:W1:Y:S01]  /*12ed0*/  MUFU.EX2 R153, R153 ;  /* 0x0000009900997308 */ /* 0x000e620000000800 */
[----:B--2---:R-:W-:Y:S02]  /*12ee0*/  FADD.FTZ R145, R150, R145 ;  /* 0x0000009196917221 */ /* 0x004fe40000010000 */
[--C-:B------:R-:W-:Y:S02]  /*12ef0*/  FFMA.FTZ R3, R117, c[0x0][0x23c], -R80.reuse ;  /* 0x00008f0075037a23 */ /* 0x100fe40000010850 */
[--C-:B------:R-:W-:Y:S01]  /*12f00*/  FFMA.FTZ R93, R93, c[0x0][0x23c], -R80.reuse ;  /* 0x00008f005d5d7a23 */ /* 0x100fe20000010850 */
[----:B------:R-:W-:Y:S01]  /*12f10*/  HMMA.16816.F32 R4, R68, R62, R4 ;  /* 0x0000003e4404723c */ /* 0x000fe20000001804 */
[----:B------:R-:W2:Y:S01]  /*12f20*/  LDSM.16.MT88.4 R60, [R229+0xc000] ;  /* 0x00c00000e53c783b */ /* 0x000ea20000004200 */
[----:B------:R-:W3:Y:S01]  /*12f30*/  MUFU.EX2 R155, R155 ;  /* 0x0000009b009b7308 */ /* 0x000ee20000000800 */
[----:B------:R-:W-:-:S02]  /*12f40*/  FFMA.FTZ R121, R121, c[0x0][0x23c], -R80 ;  /* 0x00008f0079797a23 */ /* 0x000fc40000010850 */
[----:B------:R-:W-:Y:S02]  /*12f50*/  FFMA.FTZ R95, R95, c[0x0][0x23c], -R80 ;  /* 0x00008f005f5f7a23 */ /* 0x000fe40000010850 */
[--C-:B------:R-:W-:Y:S01]  /*12f60*/  FFMA.FTZ R78, R97, c[0x0][0x23c], -R106.reuse ;  /* 0x00008f00614e7a23 */ /* 0x100fe2000001086a */
[C---:B------:R-:W-:Y:S01]  /*12f70*/  HMMA.16816.F32 R52, R68.reuse, R48, R52 ;  /* 0x000000304434723c */ /* 0x040fe20000001834 */
[--C-:B------:R-:W-:Y:S01]  /*12f80*/  FFMA.FTZ R82, R123, c[0x0][0x23c], -R106.reuse ;  /* 0x00008f007b527a23 */ /* 0x100fe2000001086a */
[----:B------:R-:W-:Y:S01]  /*12f90*/  MUFU.EX2 R154, R154 ;  /* 0x0000009a009a7308 */ /* 0x000fe20000000800 */
[--C-:B------:R-:W-:Y:S02]  /*12fa0*/  FFMA.FTZ R84, R99, c[0x0][0x23c], -R106.reuse ;  /* 0x00008f0063547a23 */ /* 0x100fe4000001086a */
[--C-:B------:R-:W-:Y:S02]  /*12fb0*/  FFMA.FTZ R86, R119, c[0x0][0x23c], -R106.reuse ;  /* 0x00008f0077567a23 */ /* 0x100fe4000001086a */
[--C-:B------:R-:W-:Y:S01]  /*12fc0*/  FFMA.FTZ R97, R111, c[0x0][0x23c], -R106.reuse ;  /* 0x00008f006f617a23 */ /* 0x100fe2000001086a */
[----:B------:R-:W-:Y:S01]  /*12fd0*/  HMMA.16816.F32 R40, R68, R50, R40 ;  /* 0x000000324428723c */ /* 0x000fe20000001828 */
[----:B------:R-:W2:Y:S01]  /*12fe0*/  LDSM.16.MT88.4 R48, [R228+0xc000] ;  /* 0x00c00000e430783b */ /* 0x000ea20000004200 */
[----:B------:R-:W-:Y:S01]  /*12ff0*/  MUFU.EX2 R156, R156 ;  /* 0x0000009c009c7308 */ /* 0x000fe20000000800 */
[----:B------:R-:W-:-:S02]  /*13000*/  FFMA.FTZ R248, R107, c[0x0][0x23c], -R106 ;  /* 0x00008f006bf87a23 */ /* 0x000fc4000001086a */
[----:B------:R-:W-:-:S03]  /*13010*/  FFMA.FTZ R247, R105, c[0x0][0x23c], -R80 ;  /* 0x00008f0069f77a23 */ /* 0x000fc60000010850 */
[C---:B------:R-:W-:Y:S02]  /*13020*/  HMMA.16816.F32 R64, R68.reuse, R72, R64 ;  /* 0x000000484440723c */ /* 0x040fe40000001840 */
[----:B------:R-:W-:Y:S06]  /*13030*/  MUFU.EX2 R157, R157 ;  /* 0x0000009d009d7308 */ /* 0x000fec0000000800 */
[----:B------:R-:W-:Y:S01]  /*13040*/  HMMA.16816.F32 R8, R68, R74, R8 ;  /* 0x0000004a4408723c */ /* 0x000fe20000001808 */
[----:B------:R-:W2:Y:S01]  /*13050*/  LDSM.16.MT88.4 R72, [R227+0xc000] ;  /* 0x00c00000e348783b */ /* 0x000ea20000004200 */
[----:B------:R-:W3:Y:S05]  /*13060*/  MUFU.EX2 R158, R158 ;  /* 0x0000009e009e7308 */ /* 0x000eea0000000800 */
[C---:B------:R-:W-:Y:S01]  /*13070*/  F2FP.PACK_AB R68, R146.reuse, R147 ;  /* 0x000000939244723e */ /* 0x040fe200000000ff */
[----:B------:R-:W-:Y:S01]  /*13080*/  FADD.FTZ R146, R146, R141 ;  /* 0x0000008d92927221 */ /* 0x000fe20000010000 */
[----:B----4-:R-:W-:Y:S01]  /*13090*/  F2FP.PACK_AB R69, R151, R150 ;  /* 0x000000969745723e */ /* 0x010fe200000000ff */
[----:B------:R-:W4:Y:S01]  /*130a0*/  MUFU.EX2 R159, R159 ;  /* 0x0000009f009f7308 */ /* 0x000f220000000800 */
[----:B------:R-:W-:Y:S01]  /*130b0*/  F2FP.PACK_AB R70, R149, R148 ;  /* 0x000000949546723e */ /* 0x000fe200000000ff */
[----:B------:R-:W-:Y:S01]  /*130c0*/  FADD.FTZ R151, R151, R145 ;  /* 0x0000009197977221 */ /* 0x000fe20000010000 */
[----:B-1----:R-:W-:Y:S01]  /*130d0*/  F2FP.PACK_AB R71, R153, R152 ;  /* 0x000000989947723e */ /* 0x002fe200000000ff */
[----:B------:R-:W-:-:S02]  /*130e0*/  FADD.FTZ R146, R148, R146 ;  /* 0x0000009294927221 */ /* 0x000fc40000010000 */
[----:B------:R-:W-:Y:S02]  /*130f0*/  FADD.FTZ R151, R152, R151 ;  /* 0x0000009798977221 */ /* 0x000fe40000010000 */
[----:B------:R-:W-:Y:S01]  /*13100*/  MUFU.EX2 R160, R160 ;  /* 0x000000a000a07308 */ /* 0x000fe20000000800 */
[----:B------:R-:W-:Y:S01]  /*13110*/  FADD.FTZ R149, R149, R146 ;  /* 0x0000009295957221 */ /* 0x000fe20000010000 */
[C---:B------:R-:W-:Y:S01]  /*13120*/  HMMA.16816.F32 R12, R68.reuse, R56, R12 ;  /* 0x00000038440c723c */ /* 0x040fe2000000180c */
[----:B------:R-:W-:Y:S02]  /*13130*/  FADD.FTZ R153, R153, R151 ;  /* 0x0000009799997221 */ /* 0x000fe40000010000 */
[----:B---3--:R-:W-:Y:S02]  /*13140*/  FADD.FTZ R149, R155, R149 ;  /* 0x000000959b957221 */ /* 0x008fe40000010000 */
[----:B------:R-:W-:Y:S01]  /*13150*/  FADD.FTZ R153, R158, R153 ;  /* 0x000000999e997221 */ /* 0x000fe20000010000 */
[----:B------:R-:W1:Y:S02]  /*13160*/  MUFU.EX2 R161, R161 ;  /* 0x000000a100a17308 */ /* 0x000e640000000800 */
[C---:B------:R-:W-:Y:S01]  /*13170*/  HMMA.16816.F32 R36, R68.reuse, R58, R36 ;  /* 0x0000003a4424723c */ /* 0x040fe20000001824 */
[----:B------:R-:W3:Y:S05]  /*13180*/  LDSM.16.MT88.4 R56, [R232+0xc800] ;  /* 0x00c80000e838783b */ /* 0x000eea0000004200 */
[----:B------:R-:W1:Y:S02]  /*13190*/  MUFU.EX2 R163, R163 ;  /* 0x000000a300a37308 */ /* 0x000e640000000800 */
[C---:B--2---:R-:W-:Y:S06]  /*131a0*/  HMMA.16816.F32 R44, R68.reuse, R60, R44 ;  /* 0x0000003c442c723c */ /* 0x044fec000000182c */
[----:B------:R-:W-:Y:S02]  /*131b0*/  MUFU.EX2 R162, R162 ;  /* 0x000000a200a27308 */ /* 0x000fe40000000800 */
[C---:B------:R-:W-:Y:S01]  /*131c0*/  HMMA.16816.F32 R4, R68.reuse, R62, R4 ;  /* 0x0000003e4404723c */ /* 0x040fe20000001804 */
[----:B------:R-:W2:Y:S05]  /*131d0*/  LDSM.16.MT88.4 R60, [R229+0xc800] ;  /* 0x00c80000e53c783b */ /* 0x000eaa0000004200 */
[----:B------:R-:W-:Y:S02]  /*131e0*/  MUFU.EX2 R164, R164 ;  /* 0x000000a400a47308 */ /* 0x000fe40000000800 */
[C---:B------:R-:W-:Y:S06]  /*131f0*/  HMMA.16816.F32 R52, R68.reuse, R48, R52 ;  /* 0x000000304434723c */ /* 0x040fec0000001834 */
[----:B------:R-:W-:Y:S02]  /*13200*/  MUFU.EX2 R168, R168 ;  /* 0x000000a800a87308 */ /* 0x000fe40000000800 */
[C---:B------:R-:W-:Y:S01]  /*13210*/  HMMA.16816.F32 R40, R68.reuse, R50, R40 ;  /* 0x000000324428723c */ /* 0x040fe20000001828 */
[----:B------:R-:W2:Y:S05]  /*13220*/  LDSM.16.MT88.4 R48, [R228+0xc800] ;  /* 0x00c80000e430783b */ /* 0x000eaa0000004200 */
[----:B------:R-:W1:Y:S02]  /*13230*/  MUFU.EX2 R170, R170 ;  /* 0x000000aa00aa7308 */ /* 0x000e640000000800 */
[C---:B------:R-:W-:Y:S06]  /*13240*/  HMMA.16816.F32 R64, R68.reuse, R72, R64 ;  /* 0x000000484440723c */ /* 0x040fec0000001840 */
[----:B------:R-:W2:Y:S02]  /*13250*/  MUFU.EX2 R172, R172 ;  /* 0x000000ac00ac7308 */ /* 0x000ea40000000800 */
[----:B------:R-:W-:Y:S01]  /*13260*/  HMMA.16816.F32 R8, R68, R74, R8 ;  /* 0x0000004a4408723c */ /* 0x000fe20000001808 */
[----:B------:R-:W2:Y:S05]  /*13270*/  LDSM.16.MT88.4 R72, [R227+0xc800] ;  /* 0x00c80000e348783b */ /* 0x000eaa0000004200 */
[----:B------:R-:W-:Y:S01]  /*13280*/  MUFU.EX2 R174, R174 ;  /* 0x000000ae00ae7308 */ /* 0x000fe20000000800 */
[C---:B------:R-:W-:Y:S01]  /*13290*/  F2FP.PACK_AB R68, R154.reuse, R155 ;  /* 0x0000009b9a44723e */ /* 0x040fe200000000ff */
[----:B------:R-:W-:Y:S01]  /*132a0*/  FADD.FTZ R154, R154, R149 ;  /* 0x000000959a9a7221 */ /* 0x000fe20000010000 */
[C---:B----4-:R-:W-:Y:S01]  /*132b0*/  F2FP.PACK_AB R69, R159.reuse, R158 ;  /* 0x0000009e9f45723e */ /* 0x050fe200000000ff */
[----:B------:R-:W-:Y:S01]  /*132c0*/  FADD.FTZ R159, R159, R153 ;  /* 0x000000999f9f7221 */ /* 0x000fe20000010000 */
[----:B------:R-:W-:Y:S01]  /*132d0*/  F2FP.PACK_AB R70, R157, R156 ;  /* 0x0000009c9d46723e */ /* 0x000fe200000000ff */
[----:B------:R-:W-:Y:S01]  /*132e0*/  FADD.FTZ R154, R156, R154 ;  /* 0x0000009a9c9a7221 */ /* 0x000fe20000010000 */
[----:B-1----:R-:W-:Y:S01]  /*132f0*/  F2FP.PACK_AB R71, R161, R160 ;  /* 0x000000a0a147723e */ /* 0x002fe200000000ff */
[----:B------:R-:W1:Y:S01]  /*13300*/  MUFU.EX2 R178, R178 ;  /* 0x000000b200b27308 */ /* 0x000e620000000800 */
[----:B------:R-:W-:Y:S01]  /*13310*/  FADD.FTZ R159, R160, R159 ;  /* 0x0000009fa09f7221 */ /* 0x000fe20000010000 */
[----:B------:R-:W-:Y:S01]  /*13320*/  LDSM.16.MT88.4 R148, [R228+0x11800] ;  /* 0x01180000e494783b */ /* 0x000fe20000004200 */
[----:B------:R-:W-:-:S02]  /*13330*/  FADD.FTZ R157, R157, R154 ;  /* 0x0000009a9d9d7221 */ /* 0x000fc40000010000 */
[----:B------:R-:W-:Y:S01]  /*13340*/  FADD.FTZ R161, R161, R159 ;  /* 0x0000009fa1a17221 */ /* 0x000fe20000010000 */
[C---:B---3--:R-:W-:Y:S01]  /*13350*/  HMMA.16816.F32 R12, R68.reuse, R56, R12 ;  /* 0x00000038440c723c */ /* 0x048fe2000000180c */
[----:B------:R-:W-:Y:S01]  /*13360*/  FADD.FTZ R157, R163, R157 ;  /* 0x0000009da39d7221 */ /* 0x000fe20000010000 */
[----:B------:R-:W3:Y:S01]  /*13370*/  MUFU.EX2 R179, R179 ;  /* 0x000000b300b37308 */ /* 0x000ee20000000800 */
[----:B------:R-:W-:Y:S01]  /*13380*/  FADD.FTZ R161, R170, R161 ;  /* 0x000000a1aaa17221 */ /* 0x000fe20000010000 */
[----:B------:R-:W-:Y:S04]  /*13390*/  LDSM.16.MT88.4 R152, [R229+0x11800] ;  /* 0x01180000e598783b */ /* 0x000fe80000004200 */
        /* <DEDUP_REMOVED lines=8> */
[C---:B------:R-:W-:Y:S02]  /*13420*/  HMMA.16816.F32 R52, R68.reuse, R48, R52 ;  /* 0x000000304434723c */ /* 0x040fe40000001834 */
[----:B------:R-:W1:Y:S06]  /*13430*/  MUFU.EX2 R186, R186 ;  /* 0x000000ba00ba7308 */ /* 0x000e6c0000000800 */
        /* <DEDUP_REMOVED lines=8> */
[C---:B------:R-:W-:Y:S01]  /*134c0*/  F2FP.PACK_AB R68, R162.reuse, R163 ;  /* 0x000000a3a244723e */ /* 0x040fe200000000ff */
[----:B------:R-:W-:Y:S01]  /*134d0*/  FADD.FTZ R162, R162, R157 ;  /* 0x0000009da2a27221 */ /* 0x000fe20000010000 */
[----:B------:R-:W-:Y:S01]  /*134e0*/  F2FP.PACK_AB R69, R172, R170 ;  /* 0x000000aaac45723e */ /* 0x000fe200000000ff */
[----:B------:R-:W-:Y:S01]  /*134f0*/  MUFU.EX2 R184, R184 ;  /* 0x000000b800b87308 */ /* 0x000fe20000000800 */
[----:B------:R-:W-:Y:S01]  /*13500*/  F2FP.PACK_AB R70, R168, R164 ;  /* 0x000000a4a846723e */ /* 0x000fe200000000ff */
[----:B------:R-:W-:Y:S01]  /*13510*/  FADD.FTZ R172, R172, R161 ;  /* 0x000000a1acac7221 */ /* 0x000fe20000010000 */
[----:B-1----:R-:W-:Y:S01]  /*13520*/  F2FP.PACK_AB R71, R178, R174 ;  /* 0x000000aeb247723e */ /* 0x002fe200000000ff */
[----:B------:R-:W-:Y:S01]  /*13530*/  FADD.FTZ R162, R164, R162 ;  /* 0x000000a2a4a27221 */ /* 0x000fe20000010000 */
[----:B------:R-:W-:Y:S01]  /*13540*/  LDSM.16.MT88.4 R156, [R232+0x11800] ;  /* 0x01180000e89c783b */ /* 0x000fe20000004200 */
[----:B------:R-:W-:-:S02]  /*13550*/  FADD.FTZ R172, R174, R172 ;  /* 0x000000acaeac7221 */ /* 0x000fc40000010000 */
[----:B------:R-:W-:Y:S01]  /*13560*/  MUFU.EX2 R196, R196 ;  /* 0x000000c400c47308 */ /* 0x000fe20000000800 */
[----:B------:R-:W-:Y:S01]  /*13570*/  FADD.FTZ R168, R168, R162 ;  /* 0x000000a2a8a87221 */ /* 0x000fe20000010000 */
[C---:B----4-:R-:W-:Y:S01]  /*13580*/  HMMA.16816.F32 R12, R68.reuse, R56, R12 ;  /* 0x00000038440c723c */ /* 0x050fe2000000180c */
[----:B------:R-:W-:Y:S02]  /*13590*/  FADD.FTZ R178, R178, R172 ;  /* 0x000000acb2b27221 */ /* 0x000fe40000010000 */
[----:B---3--:R-:W-:Y:S02]  /*135a0*/  FADD.FTZ R168, R179, R168 ;  /* 0x000000a8b3a87221 */ /* 0x008fe40000010000 */
[----:B------:R-:W-:Y:S01]  /*135b0*/  FADD.FTZ R178, R186, R178 ;  /* 0x000000b2bab27221 */ /* 0x000fe20000010000 */
[----:B------:R-:W-:Y:S02]  /*135c0*/  MUFU.EX2 R197, R197 ;  /* 0x000000c500c57308 */ /* 0x000fe40000000800 */
[C---:B------:R-:W-:Y:S01]  /*135d0*/  HMMA.16816.F32 R36, R68.reuse, R58, R36 ;  /* 0x0000003a4424723c */ /* 0x040fe20000001824 */
[----:B------:R-:W1:Y:S05]  /*135e0*/  LDSM.16.MT88.4 R56, [R232+0xd800] ;  /* 0x00d80000e838783b */ /* 0x000e6a0000004200 */
[----:B------:R-:W-:Y:S02]  /*135f0*/  MUFU.EX2 R198, R198 ;  /* 0x000000c600c67308 */ /* 0x000fe40000000800 */
[C---:B--2---:R-:W-:Y:S06]  /*13600*/  HMMA.16816.F32 R44, R68.reuse, R60, R44 ;  /* 0x0000003c442c723c */ /* 0x044fec000000182c */
[----:B------:R-:W2:Y:S02]  /*13610*/  MUFU.EX2 R199, R199 ;  /* 0x000000c700c77308 */ /* 0x000ea40000000800 */
[C---:B------:R-:W-:Y:S01]  /*13620*/  HMMA.16816.F32 R4, R68.reuse, R62, R4 ;  /* 0x0000003e4404723c */ /* 0x040fe20000001804 */
[----:B------:R-:W3:Y:S05]  /*13630*/  LDSM.16.MT88.4 R60, [R229+0xd800] ;  /* 0x00d80000e53c783b */ /* 0x000eea0000004200 */
[----:B------:R-:W4:Y:S02]  /*13640*/  MUFU.EX2 R200, R200 ;  /* 0x000000c800c87308 */ /* 0x000f240000000800 */
[C---:B------:R-:W-:Y:S06]  /*13650*/  HMMA.16816.F32 R52, R68.reuse, R48, R52 ;  /* 0x000000304434723c */ /* 0x040fec0000001834 */
[----:B------:R-:W-:Y:S02]  /*13660*/  MUFU.EX2 R201, R201 ;  /* 0x000000c900c97308 */ /* 0x000fe40000000800 */
[C---:B------:R-:W-:Y:S01]  /*13670*/  HMMA.16816.F32 R40, R68.reuse, R50, R40 ;  /* 0x000000324428723c */ /* 0x040fe20000001828 */
[----:B------:R-:W3:Y:S05]  /*13680*/  LDSM.16.MT88.4 R48, [R228+0xd800] ;  /* 0x00d80000e430783b */ /* 0x000eea0000004200 */
[----:B------:R-:W1:Y:S02]  /*13690*/  MUFU.EX2 R202, R202 ;  /* 0x000000ca00ca7308 */ /* 0x000e640000000800 */
[C---:B------:R-:W-:Y:S06]  /*136a0*/  HMMA.16816.F32 R64, R68.reuse, R72, R64 ;  /* 0x000000484440723c */ /* 0x040fec0000001840 */
[----:B------:R-:W-:Y:S02]  /*136b0*/  MUFU.EX2 R89, R89 ;  /* 0x0000005900597308 */ /* 0x000fe40000000800 */
[----:B------:R-:W-:Y:S01]  /*136c0*/  HMMA.16816.F32 R8, R68, R74, R8 ;  /* 0x0000004a4408723c */ /* 0x000fe20000001808 */
[----:B------:R-:W4:Y:S05]  /*136d0*/  LDSM.16.MT88.4 R72, [R227+0xd800] ;  /* 0x00d80000e348783b */ /* 0x000f2a0000004200 */
        /* <DEDUP_REMOVED lines=17> */
[----:B------:R-:W-:Y:S06]  /*137f0*/  MUFU.EX2 R125, R125 ;  /* 0x0000007d007d7308 */ /* 0x000fec0000000800 */
[C---:B---3--:R-:W-:Y:S02]  /*13800*/  HMMA.16816.F32 R44, R68.reuse, R60, R44 ;  /* 0x0000003c442c723c */ /* 0x048fe4000000182c */
[----:B------:R2:W-:Y:S06]  /*13810*/  MUFU.EX2 R76, R93 ;  /* 0x0000005d004c7308 */ /* 0x0005ec0000000800 */
[C---:B------:R-:W-:Y:S01]  /*13820*/  HMMA.16816.F32 R4, R68.reuse, R62, R4 ;  /* 0x0000003e4404723c */ /* 0x040fe20000001804 */
[----:B------:R-:W3:Y:S01]  /*13830*/  LDSM.16.MT88.4 R60, [R229+0xe000] ;  /* 0x00e00000e53c783b */ /* 0x000ee20000004200 */
[----:B------:R-:W-:Y:S06]  /*13840*/  MUFU.EX2 R2, R121 ;  /* 0x0000007900027308 */ /* 0x000fec0000000800 */
[----:B------:R-:W-:Y:S02]  /*13850*/  HMMA.16816.F32 R52, R68, R48, R52 ;  /* 0x000000304434723c */ /* 0x000fe40000001834 */
[----:B------:R1:W-:Y:S01]  /*13860*/  MUFU.EX2 R0, R95 ;  /* 0x0000005f00007308 */ /* 0x0003e20000000800 */
[----:B--2---:R-:W-:-:S04]  /*13870*/  FFMA.FTZ R93, R113, c[0x0][0x23c], -R80 ;  /* 0x00008f00715d7a23 */ /* 0x004fc80000010850 */
[----:B------:R-:W-:Y:S01]  /*13880*/  F2FP.PACK_AB R48, R196, R184 ;  /* 0x000000b8c430723e */ /* 0x000fe200000000ff */
[C---:B------:R-:W-:Y:S01]  /*13890*/  HMMA.16816.F32 R40, R68.reuse, R50, R40 ;  /* 0x000000324428723c */ /* 0x040fe20000001828 */
[----:B----4-:R-:W-:Y:S01]  /*138a0*/  F2FP.PACK_AB R49, R200, R199 ;  /* 0x000000c7c831723e */ /* 0x010fe200000000ff */
[----:B------:R-:W-:Y:S01]  /*138b0*/  MUFU.EX2 R3, R3 ;  /* 0x0000000300037308 */ /* 0x000fe20000000800 */
[----:B------:R-:W-:Y:S02]  /*138c0*/  FADD.FTZ R184, R184, R187 ;  /* 0x000000bbb8b87221 */ /* 0x000fe40000010000 */
[----:B------:R-:W-:Y:S02]  /*138d0*/  FADD.FTZ R200, R200, R195 ;  /* 0x000000c3c8c87221 */ /* 0x000fe40000010000 */
[----:B------:R-:W-:Y:S01]  /*138e0*/  F2FP.PACK_AB R50, R198, R197 ;  /* 0x000000c5c632723e */ /* 0x000fe200000000ff */
[----:B------:R-:W-:Y:S01]  /*138f0*/  HMMA.16816.F32 R64, R68, R72, R64 ;  /* 0x000000484440723c */ /* 0x000fe20000001840 */
[----:B------:R-:W-:Y:S01]  /*13900*/  F2FP.PACK_AB R51, R202, R201 ;  /* 0x000000c9ca33723e */ /* 0x000fe200000000ff */
[----:B------:R-:W-:Y:S01]  /*13910*/  FADD.FTZ R184, R196, R184 ;  /* 0x000000b8c4b87221 */ /* 0x000fe20000010000 */
[----:B------:R-:W-:Y:S01]  /*13920*/  MUFU.EX2 R78, R78 ;  /* 0x0000004e004e7308 */ /* 0x000fe20000000800 */
[----:B-1----:R-:W-:-:S02]  /*13930*/  FFMA.FTZ R95, R109, c[0x0][0x23c], -R80 ;  /* 0x00008f006d5f7a23 */ /* 0x002fc40000010850 */
[----:B------:R-:W-:Y:S02]  /*13940*/  FADD.FTZ R197, R197, R184 ;  /* 0x000000b8c5c57221 */ /* 0x000fe40000010000 */
[----:B------:R-:W-:Y:S01]  /*13950*/  HMMA.16816.F32 R8, R68, R74, R8 ;  /* 0x0000004a4408723c */ /* 0x000fe20000001808 */
[----:B------:R-:W1:Y:S01]  /*13960*/  LDSM.16.MT88.4 R68, [R227+0xe000] ;  /* 0x00e00000e344783b */ /* 0x000e620000004200 */
[--C-:B------:R-:W-:Y:S01]  /*13970*/  FFMA.FTZ R72, R18, c[0x0][0x23c], -R106.reuse ;  /* 0x00008f0012487a23 */ /* 0x100fe2000001086a */
[----:B------:R-:W-:Y:S01]  /*13980*/  MUFU.EX2 R82, R82 ;  /* 0x0000005200527308 */ /* 0x000fe20000000800 */
[----:B------:R-:W-:Y:S02]  /*13990*/  FFMA.FTZ R73, R19, c[0x0][0x23c], -R106 ;  /* 0x00008f0013497a23 */ /* 0x000fe4000001086a */
[----:B------:R-:W-:Y:S02]  /*139a0*/  FADD.FTZ R200, R201, R200 ;  /* 0x000000c8c9c87221 */ /* 0x000fe40000010000 */
[----:B------:R-:W-:Y:S01]  /*139b0*/  HMMA.16816.F32 R36, R48, R58, R36 ;  /* 0x0000003a3024723c */ /* 0x000fe20000001824 */
[----:B------:R-:W-:-:S02]  /*139c0*/  FFMA.FTZ R74, R77, c[0x0][0x23c], -R80 ;  /* 0x00008f004d4a7a23 */ /* 0x000fc40000010850 */
[----:B------:R-:W-:Y:S01]  /*139d0*/  MUFU.EX2 R72, R72 ;  /* 0x0000004800487308 */ /* 0x000fe20000000800 */
[--C-:B------:R-:W-:Y:S02]  /*139e0*/  FFMA.FTZ R75, R192, c[0x0][0x23c], -R80.reuse ;  /* 0x00008f00c04b7a23 */ /* 0x100fe40000010850 */
[--C-:B------:R-:W-:Y:S02]  /*139f0*/  FFMA.FTZ R77, R81, c[0x0][0x23c], -R80.reuse ;  /* 0x00008f00514d7a23 */ /* 0x100fe40000010850 */
[--C-:B------:R-:W-:Y:S01]  /*13a00*/  FFMA.FTZ R59, R17, c[0x0][0x23c], -R80.reuse ;  /* 0x00008f00113b7a23 */ /* 0x100fe20000010850 */
[----:B------:R-:W-:Y:S01]  /*13a10*/  HMMA.16816.F32 R12, R48, R56, R12 ;  /* 0x00000038300c723c */ /* 0x000fe2000000180c */
[----:B------:R-:W2:Y:S01]  /*13a20*/  LDSM.16.MT88.4 R16, [R229+0xe800] ;  /* 0x00e80000e510783b */ /* 0x000ea20000004200 */
[--C-:B------:R-:W-:Y:S01]  /*13a30*/  FFMA.FTZ R58, R24, c[0x0][0x23c], -R80.reuse ;  /* 0x00008f00183a7a23 */ /* 0x100fe20000010850 */
[----:B------:R-:W4:Y:S01]  /*13a40*/  MUFU.EX2 R73, R73 ;  /* 0x0000004900497308 */ /* 0x000f220000000800 */
[----:B------:R-:W-:-:S02]  /*13a50*/  FFMA.FTZ R81, R85, c[0x0][0x23c], -R80 ;  /* 0x00008f0055517a23 */ /* 0x000fc40000010850 */
[--C-:B------:R-:W-:Y:S02]  /*13a60*/  FFMA.FTZ R85, R87, c[0x0][0x23c], -R106.reuse ;  /* 0x00008f0057557a23 */ /* 0x100fe4000001086a */
[C---:B---3--:R-:W-:Y:S01]  /*13a70*/  HMMA.16816.F32 R44, R48.reuse, R60, R44 ;  /* 0x0000003c302c723c */ /* 0x048fe2000000182c */
[--C-:B------:R-:W-:Y:S02]  /*13a80*/  FFMA.FTZ R56, R26, c[0x0][0x23c], -R106.reuse ;  /* 0x00008f001a387a23 */ /* 0x100fe4000001086a */
[--C-:B------:R-:W-:Y:S01]  /*13a90*/  FFMA.FTZ R57, R188, c[0x0][0x23c], -R106.reuse ;  /* 0x00008f00bc397a23 */ /* 0x100fe2000001086a */
[----:B------:R-:W3:Y:S01]  /*13aa0*/  MUFU.EX2 R58, R58 ;  /* 0x0000003a003a7308 */ /* 0x000ee20000000800 */
[----:B------:R-:W2:Y:S01]  /*13ab0*/  LDSM.16.MT88.4 R24, [R232+0xe800] ;  /* 0x00e80000e818783b */ /* 0x000ea20000004200 */
[----:B------:R-:W-:Y:S02]  /*13ac0*/  FFMA.FTZ R87, R169, c[0x0][0x23c], -R106 ;  /* 0x00008f00a9577a23 */ /* 0x000fe4000001086a */
[--C-:B------:R-:W-:Y:S01]  /*13ad0*/  FFMA.FTZ R60, R28, c[0x0][0x23c], -R80.reuse ;  /* 0x00008f001c3c7a23 */ /* 0x100fe20000010850 */
[----:B------:R-:W-:Y:S01]  /*13ae0*/  HMMA.16816.F32 R4, R48, R62, R4 ;  /* 0x0000003e3004723c */ /* 0x000fe20000001804 */
[----:B------:R-:W-:Y:S01]  /*13af0*/  FFMA.FTZ R61, R189, c[0x0][0x23c], -R80 ;  /* 0x00008f00bd3d7a23 */ /* 0x000fe20000010850 */
[----:B----4-:R-:W-:Y:S01]  /*13b00*/  F2FP.PACK_AB R28, R73, R72 ;  /* 0x00000048491c723e */ /* 0x010fe200000000ff */
[----:B------:R-:W4:Y:S01]  /*13b10*/  MUFU.EX2 R56, R56 ;  /* 0x0000003800387308 */ /* 0x000f220000000800 */
[----:B------:R-:W-:-:S02]  /*13b20*/  FFMA.FTZ R169, R171, c[0x0][0x23c], -R106 ;  /* 0x00008f00aba97a23 */ /* 0x000fc4000001086a */
[----:B------:R-:W-:Y:S02]  /*13b30*/  FADD.FTZ R197, R198, R197 ;  /* 0x000000c5c6c57221 */ /* 0x000fe40000010000 */
[C---:B------:R-:W-:Y:S01]  /*13b40*/  HMMA.16816.F32 R52, R48.reuse, R20, R52 ;  /* 0x000000143034723c */ /* 0x040fe20000001834 */
[--C-:B------:R-:W-:Y:S02]  /*13b50*/  FFMA.FTZ R62, R30, c[0x0][0x23c], -R106.reuse ;  /* 0x00008f001e3e7a23 */ /* 0x100fe4000001086a */
[----:B------:R-:W4:Y:S01]  /*13b60*/  MUFU.EX2 R57, R57 ;  /* 0x0000003900397308 */ /* 0x000f220000000800 */
[----:B------:R-:W-:Y:S02]  /*13b70*/  FFMA.FTZ R63, R191, c[0x0][0x23c], -R106 ;  /* 0x00008f00bf3f7a23 */ /* 0x000fe4000001086a */
[----:B------:R-:W-:Y:S02]  /*13b80*/  FADD.FTZ R202, R202, R200 ;  /* 0x000000c8caca7221 */ /* 0x000fe40000010000 */
[----:B------:R-:W-:Y:S01]  /*13b90*/  HMMA.16816.F32 R40, R48, R22, R40 ;  /* 0x000000163028723c */ /* 0x000fe20000001828 */
[----:B------:R-:W2:Y:S01]  /*13ba0*/  LDSM.16.MT88.4 R20, [R228+0xe800] ;  /* 0x00e80000e414783b */ /* 0x000ea20000004200 */
[----:B------:R-:W-:Y:S01]  /*13bb0*/  FADD.FTZ R72, R72, R197 ;  /* 0x000000c548487221 */ /* 0x000fe20000010000 */
[----:B------:R-:W4:Y:S01]  /*13bc0*/  MUFU.EX2 R59, R59 ;  /* 0x0000003b003b7308 */ /* 0x000f220000000800 */
[----:B---3--:R-:W-:-:S02]  /*13bd0*/  FADD.FTZ R202, R58, R202 ;  /* 0x000000ca3aca7221 */ /* 0x008fc40000010000 */
[----:B------:R-:W-:Y:S02]  /*13be0*/  FADD.FTZ R72, R73, R72 ;  /* 0x0000004849487221 */ /* 0x000fe40000010000 */
[C---:B-1----:R-:W-:Y:S02]  /*13bf0*/  HMMA.16816.F32 R64, R48.reuse, R68, R64 ;  /* 0x000000443040723c */ /* 0x042fe40000001840 */
[----:B----4-:R-:W-:Y:S01]  /*13c00*/  FADD.FTZ R72, R56, R72 ;  /* 0x0000004838487221 */ /* 0x010fe20000010000 */
[----:B------:R-:W-:Y:S01]  /*13c10*/  MUFU.EX2 R60, R60 ;  /* 0x0000003c003c7308 */ /* 0x000fe20000000800 */
[C---:B------:R-:W-:Y:S02]  /*13c20*/  F2FP.PACK_AB R30, R57.reuse, R56 ;  /* 0x00000038391e723e */ /* 0x040fe400000000ff */
[----:B------:R-:W-:Y:S02]  /*13c30*/  FADD.FTZ R57, R57, R72 ;  /* 0x0000004839397221 */ /* 0x000fe40000010000 */
[----:B------:R-:W-:Y:S01]  /*13c40*/  HMMA.16816.F32 R8, R48, R70, R8 ;  /* 0x000000463008723c */ /* 0x000fe20000001808 */
[----:B------:R-:W1:Y:S01]  /*13c50*/  LDSM.16.MT88.4 R48, [R227+0xe800] ;  /* 0x00e80000e330783b */ /* 0x000e620000004200 */
[--C-:B------:R-:W-:Y:S01]  /*13c60*/  FFMA.FTZ R68, R34, c[0x0][0x23c], -R106.reuse ;  /* 0x00008f0022447a23 */ /* 0x100fe2000001086a */
[----:B------:R-:W3:Y:S01]  /*13c70*/  MUFU.EX2 R61, R61 ;  /* 0x0000003d003d7308 */ /* 0x000ee20000000800 */
[----:B------:R-:W-:Y:S01]  /*13c80*/  F2FP.PACK_AB R29, R59, R58 ;  /* 0x0000003a3b1d723e */ /* 0x000fe200000000ff */
[----:B------:R-:W-:-:S02]  /*13c90*/  FFMA.FTZ R69, R193, c[0x0][0x23c], -R106 ;  /* 0x00008f00c1457a23 */ /* 0x000fc4000001086a */
[--C-:B------:R-:W-:Y:S02]  /*13ca0*/  FFMA.FTZ R70, R32, c[0x0][0x23c], -R80.reuse ;  /* 0x00008f0020467a23 */ /* 0x100fe40000010850 */
[----:B------:R-:W-:Y:S01]  /*13cb0*/  FFMA.FTZ R71, R190, c[0x0][0x23c], -R80 ;  /* 0x00008f00be477a23 */ /* 0x000fe20000010850 */
[----:B------:R-:W-:Y:S01]  /*13cc0*/  LDSM.16.MT88.4 R32, [R227+0xf000] ;  /* 0x00f00000e320783b */ /* 0x000fe20000004200 */
[----:B------:R-:W4:Y:S01]  /*13cd0*/  MUFU.EX2 R62, R62 ;  /* 0x0000003e003e7308 */ /* 0x000f220000000800 */
[----:B------:R-:W-:Y:S01]  /*13ce0*/  FADD.FTZ R202, R59, R202 ;  /* 0x000000ca3bca7221 */ /* 0x000fe20000010000 */
[----:B---3--:R-:W-:-:S06]  /*13cf0*/  F2FP.PACK_AB R31, R61, R60 ;  /* 0x0000003c3d1f723e */ /* 0x008fcc00000000ff */
[----:B------:R-:W3:Y:S01]  /*13d00*/  MUFU.EX2 R63, R63 ;  /* 0x0000003f003f7308 */ /* 0x000ee20000000800 */
[----:B------:R-:W-:-:S04]  /*13d10*/  FADD.FTZ R60, R60, R202 ;  /* 0x000000ca3c3c7221 */ /* 0x000fc80000010000 */
[----:B------:R-:W-:Y:S01]  /*13d20*/  FADD.FTZ R60, R61, R60 ;  /* 0x0000003c3d3c7221 */ /* 0x000fe20000010000 */
[C---:B--2---:R-:W-:Y:S01]  /*13d30*/  HMMA.16816.F32 R44, R28.reuse, R16, R44 ;  /* 0x000000101c2c723c */ /* 0x044fe2000000182c */
[----:B----4-:R-:W-:Y:S01]  /*13d40*/  FADD.FTZ R57, R62, R57 ;  /* 0x000000393e397221 */ /* 0x010fe20000010000 */
        /* <DEDUP_REMOVED lines=13> */
[----:B------:R-:W2:Y:S06]  /*13e20*/  MUFU.EX2 R75, R75 ;  /* 0x0000004b004b7308 */ /* 0x000eac0000000800 */
[C---:B-1----:R-:W-:Y:S02]  /*13e30*/  HMMA.16816.F32 R64, R28.reuse, R48, R64 ;  /* 0x000000301c40723c */ /* 0x042fe40000001840 */
[----:B------:R-:W-:Y:S05]  /*13e40*/  MUFU.EX2 R77, R77 ;  /* 0x0000004d004d7308 */ /* 0x000fea0000000800 */
[--C-:B------:R-:W-:Y:S01]  /*13e50*/  FFMA.FTZ R48, R79, c[0x0][0x23c], -R106.reuse ;  /* 0x00008f004f307a23 */ /* 0x100fe2000001086a */
[----:B------:R-:W-:Y:S01]  /*13e60*/  HMMA.16816.F32 R8, R28, R50, R8 ;  /* 0x000000321c08723c */ /* 0x000fe20000001808 */
[----:B------:R-:W-:Y:S01]  /*13e70*/  FFMA.FTZ R49, R183, c[0x0][0x23c], -R106 ;  /* 0x00008f00b7317a23 */ /* 0x000fe2000001086a */
[----:B------:R-:W-:Y:S01]  /*13e80*/  MUFU.EX2 R81, R81 ;  /* 0x0000005100517308 */ /* 0x000fe20000000800 */
[----:B------:R-:W-:-:S04]  /*13e90*/  FFMA.FTZ R79, R181, c[0x0][0x23c], -R80 ;  /* 0x00008f00b54f7a23 */ /* 0x000fc80000010850 */
[----:B---3--:R-:W-:Y:S01]  /*13ea0*/  F2FP.PACK_AB R28, R63, R62 ;  /* 0x0000003e3f1c723e */ /* 0x008fe200000000ff */
[--C-:B------:R-:W-:Y:S01]  /*13eb0*/  FFMA.FTZ R50, R83, c[0x0][0x23c], -R106.reuse ;  /* 0x00008f0053327a23 */ /* 0x100fe2000001086a */
[----:B------:R-:W-:Y:S01]  /*13ec0*/  F2FP.PACK_AB R29, R71, R70 ;  /* 0x00000046471d723e */ /* 0x000fe200000000ff */
[----:B------:R-:W-:Y:S01]  /*13ed0*/  FFMA.FTZ R51, R175, c[0x0][0x23c], -R106 ;  /* 0x00008f00af337a23 */ /* 0x000fe2000001086a */
[----:B------:R-:W-:Y:S01]  /*13ee0*/  F2FP.PACK_AB R30, R69, R68 ;  /* 0x00000044451e723e */ /* 0x000fe200000000ff */
[----:B------:R-:W-:Y:S01]  /*13ef0*/  FFMA.FTZ R83, R173, c[0x0][0x23c], -R80 ;  /* 0x00008f00ad537a23 */ /* 0x000fe20000010850 */
[----:B--2---:R-:W-:Y:S01]  /*13f00*/  F2FP.PACK_AB R31, R75, R74 ;  /* 0x0000004a4b1f723e */ /* 0x004fe200000000ff */
[----:B------:R-:W1:Y:S01]  /*13f10*/  MUFU.EX2 R48, R48 ;  /* 0x0000003000307308 */ /* 0x000e620000000800 */
[----:B------:R-:W-:Y:S02]  /*13f20*/  FADD.FTZ R70, R70, R60 ;  /* 0x0000003c46467221 */ /* 0x000fe40000010000 */
[----:B------:R-:W-:-:S02]  /*13f30*/  FADD.FTZ R63, R63, R57 ;  /* 0x000000393f3f7221 */ /* 0x000fc40000010000 */
[----:B------:R-:W-:Y:S01]  /*13f40*/  FADD.FTZ R70, R71, R70 ;  /* 0x0000004647467221 */ /* 0x000fe20000010000 */
[C---:B------:R-:W-:Y:S01]  /*13f50*/  HMMA.16816.F32 R44, R28.reuse, R16, R44 ;  /* 0x000000101c2c723c */ /* 0x040fe2000000182c */
[----:B------:R-:W-:Y:S01]  /*13f60*/  FADD.FTZ R63, R68, R63 ;  /* 0x0000003f443f7221 */ /* 0x000fe20000010000 */
[----:B------:R-:W2:Y:S01]  /*13f70*/  MUFU.EX2 R49, R49 ;  /* 0x0000003100317308 */ /* 0x000ea20000000800 */
[----:B------:R-:W-:Y:S02]  /*13f80*/  FADD.FTZ R74, R74, R70 ;  /* 0x000000464a4a7221 */ /* 0x000fe40000010000 */
[----:B------:R-:W-:Y:S02]  /*13f90*/  FADD.FTZ R69, R69, R63 ;  /* 0x0000003f45457221 */ /* 0x000fe40000010000 */
[----:B------:R-:W-:Y:S01]  /*13fa0*/  FADD.FTZ R74, R75, R74 ;  /* 0x0000004a4b4a7221 */ /* 0x000fe20000010000 */
[----:B------:R-:W-:Y:S01]  /*13fb0*/  HMMA.16816.F32 R4, R28, R18, R4 ;  /* 0x000000121c04723c */ /* 0x000fe20000001804 */
[----:B------:R-:W3:Y:S01]  /*13fc0*/  LDSM.16.MT88.4 R16, [R229+0xf800] ;  /* 0x00f80000e510783b */ /* 0x000ee20000004200 */
[----:B------:R-:W-:Y:S01]  /*13fd0*/  MUFU.EX2 R50, R50 ;  /* 0x0000003200327308 */ /* 0x000fe20000000800 */
[----:B-1----:R-:W-:-:S02]  /*13fe0*/  FADD.FTZ R69, R48, R69 ;  /* 0x0000004530457221 */ /* 0x002fc40000010000 */
[----:B------:R-:W-:-:S03]  /*13ff0*/  FADD.FTZ R74, R77, R74 ;  /* 0x0000004a4d4a7221 */ /* 0x000fc60000010000 */
[C---:B----4-:R-:W-:Y:S02]  /*14000*/  HMMA.16816.F32 R12, R28.reuse, R24, R12 ;  /* 0x000000181c0c723c */ /* 0x050fe4000000180c */
[----:B------:R-:W-:Y:S06]  /*14010*/  MUFU.EX2 R51, R51 ;  /* 0x0000003300337308 */ /* 0x000fec0000000800 */
[C---:B------:R-:W-:Y:S01]  /*14020*/  HMMA.16816.F32 R36, R28.reuse, R26, R36 ;  /* 0x0000001a1c24723c */ /* 0x040fe20000001824 */
[----:B------:R-:W1:Y:S01]  /*14030*/  LDSM.16.MT88.4 R24, [R232+0xf800] ;  /* 0x00f80000e818783b */ /* 0x000e620000004200 */
[----:B------:R-:W4:Y:S06]  /*14040*/  MUFU.EX2 R79, R79 ;  /* 0x0000004f004f7308 */ /* 0x000f2c0000000800 */
[C---:B------:R-:W-:Y:S02]  /*14050*/  HMMA.16816.F32 R52, R28.reuse, R20, R52 ;  /* 0x000000141c34723c */ /* 0x040fe40000001834 */
[----:B------:R-:W1:Y:S06]  /*14060*/  MUFU.EX2 R83, R83 ;  /* 0x0000005300537308 */ /* 0x000e6c0000000800 */
[C---:B------:R-:W-:Y:S01]  /*14070*/  HMMA.16816.F32 R40, R28.reuse, R22, R40 ;  /* 0x000000161c28723c */ /* 0x040fe20000001828 */
[----:B------:R-:W3:Y:S01]  /*14080*/  LDSM.16.MT88.4 R20, [R228+0xf800] ;  /* 0x00f80000e414783b */ /* 0x000ee20000004200 */
[----:B------:R-:W1:Y:S06]  /*14090*/  MUFU.EX2 R85, R85 ;  /* 0x0000005500557308 */ /* 0x000e6c0000000800 */
[C---:B------:R-:W-:Y:S02]  /*140a0*/  HMMA.16816.F32 R64, R28.reuse, R32, R64 ;  /* 0x000000201c40723c */ /* 0x040fe40000001840 */
[----:B------:R-:W1:Y:S06]  /*140b0*/  MUFU.EX2 R87, R87 ;  /* 0x0000005700577308 */ /* 0x000e6c0000000800 */
[----:B------:R-:W-:Y:S01]  /*140c0*/  HMMA.16816.F32 R8, R28, R34, R8 ;  /* 0x000000221c08723c */ /* 0x000fe20000001808 */
[----:B------:R-:W3:Y:S01]  /*140d0*/  LDSM.16.MT88.4 R32, [R227+0xf800] ;  /* 0x00f80000e320783b */ /* 0x000ee20000004200 */
[----:B------:R-:W3:Y:S05]  /*140e0*/  MUFU.EX2 R169, R169 ;  /* 0x000000a900a97308 */ /* 0x000eea0000000800 */
[C---:B--2---:R-:W-:Y:S01]  /*140f0*/  F2FP.PACK_AB R28, R49.reuse, R48 ;  /* 0x00000030311c723e */ /* 0x044fe200000000ff */
[----:B------:R-:W-:Y:S01]  /*14100*/  FADD.FTZ R49, R49, R69 ;  /* 0x0000004531317221 */ /* 0x000fe20000010000 */
[----:B----4-:R-:W-:Y:S01]  /*14110*/  F2FP.PACK_AB R29, R79, R77 ;  /* 0x0000004d4f1d723e */ /* 0x010fe200000000ff */
[----:B------:R-:W-:Y:S01]  /*14120*/  MUFU.EX2 R84, R84 ;  /* 0x0000005400547308 */ /* 0x000fe20000000800 */
[----:B------:R-:W-:Y:S01]  /*14130*/  F2FP.PACK_AB R30, R51, R50 ;  /* 0x00000032331e723e */ /* 0x000fe200000000ff */
[----:B------:R-:W-:Y:S01]  /*14140*/  FADD.FTZ R79, R79, R74 ;  /* 0x0000004a4f4f7221 */ /* 0x000fe20000010000 */
[----:B-1----:R-:W-:Y:S01]  /*14150*/  F2FP.PACK_AB R31, R83, R81 ;  /* 0x00000051531f723e */ /* 0x002fe200000000ff */
        /* <DEDUP_REMOVED lines=8> */
[----:B------:R-:W-:Y:S02]  /*141e0*/  MUFU.EX2 R93, R93 ;  /* 0x0000005d005d7308 */ /* 0x000fe40000000800 */
[C---:B------:R-:W-:Y:S01]  /*141f0*/  HMMA.16816.F32 R4, R28.reuse, R18, R4 ;  /* 0x000000121c04723c */ /* 0x040fe20000001804 */
[----:B------:R-:W1:Y:S05]  /*14200*/  LDSM.16.MT88.4 R16, [R232+0x10000] ;  /* 0x01000000e810783b */ /* 0x000e6a0000004200 */
[----:B------:R-:W-:Y:S02]  /*14210*/  MUFU.EX2 R95, R95 ;  /* 0x0000005f005f7308 */ /* 0x000fe40000000800 */
[C---:B------:R-:W-:Y:S06]  /*14220*/  HMMA.16816.F32 R12, R28.reuse, R24, R12 ;  /* 0x000000181c0c723c */ /* 0x040fec000000180c */
[----:B------:R-:W-:Y:S02]  /*14230*/  MUFU.EX2 R97, R97 ;  /* 0x0000006100617308 */ /* 0x000fe40000000800 */
[C---:B------:R-:W-:Y:S01]  /*14240*/  HMMA.16816.F32 R36, R28.reuse, R26, R36 ;  /* 0x0000001a1c24723c */ /* 0x040fe20000001824 */
[----:B------:R-:W2:Y:S05]  /*14250*/  LDSM.16.MT88.4 R24, [R229+0x10000] ;  /* 0x01000000e518783b */ /* 0x000eaa0000004200 */
[----:B------:R-:W-:Y:S02]  /*14260*/  MUFU.EX2 R248, R248 ;  /* 0x000000f800f87308 */ /* 0x000fe40000000800 */
[C---:B------:R-:W-:Y:S06]  /*14270*/  HMMA.16816.F32 R52, R28.reuse, R20, R52 ;  /* 0x000000141c34723c */ /* 0x040fec0000001834 */
[----:B------:R-:W-:Y:S02]  /*14280*/  MUFU.EX2 R247, R247 ;  /* 0x000000f700f77308 */ /* 0x000fe40000000800 */
[C---:B------:R-:W-:Y:S01]  /*14290*/  HMMA.16816.F32 R40, R28.reuse, R22, R40 ;  /* 0x000000161c28723c */ /* 0x040fe20000001828 */
[----:B------:R-:W3:Y:S07]  /*142a0*/  LDSM.16.MT88.4 R20, [R228+0x10000] ;  /* 0x01000000e414783b */ /* 0x000eee0000004200 */
[C---:B------:R-:W-:Y:S07]  /*142b0*/  HMMA.16816.F32 R64, R28.reuse, R32, R64 ;  /* 0x000000201c40723c */ /* 0x040fee0000001840 */
[--C-:B------:R-:W-:Y:S01]  /*142c0*/  FFMA.FTZ R32, R92, c[0x0][0x23c], -R106.reuse ;  /* 0x00008f005c207a23 */ /* 0x100fe2000001086a */
[----:B------:R-:W-:Y:S01]  /*142d0*/  HMMA.16816.F32 R8, R28, R34, R8 ;  /* 0x000000221c08723c */ /* 0x000fe20000001808 */
[----:B------:R-:W-:-:S02]  /*142e0*/  FFMA.FTZ R33, R131, c[0x0][0x23c], -R106 ;  /* 0x00008f0083217a23 */ /* 0x000fc4000001086a */
[----:B------:R-:W-:Y:S02]  /*142f0*/  FFMA.FTZ R92, R96, c[0x0][0x23c], -R80 ;  /* 0x00008f00605c7a23 */ /* 0x000fe40000010850 */
[----:B------:R-:W4:Y:S01]  /*14300*/  MUFU.EX2 R32, R32 ;  /* 0x0000002000207308 */ /* 0x000f220000000800 */
[--C-:B------:R-:W-:Y:S01]  /*14310*/  FFMA.FTZ R96, R102, c[0x0][0x23c], -R106.reuse ;  /* 0x00008f0066607a23 */ /* 0x100fe2000001086a */
        /* <DEDUP_REMOVED lines=8> */
[----:B------:R-:W-:-:S02]  /*143a0*/  FFMA.FTZ R98, R101, c[0x0][0x23c], -R106 ;  /* 0x00008f0065627a23 */ /* 0x000fc4000001086a */
[----:B------:R-:W-:Y:S02]  /*143b0*/  FADD.FTZ R87, R87, R51 ;  /* 0x0000003357577221 */ /* 0x000fe40000010000 */
[----:B------:R-:W-:Y:S01]  /*143c0*/  FADD.FTZ R129, R129, R83 ;  /* 0x0000005381817221 */ /* 0x000fe20000010000 */
[C---:B-1----:R-:W-:Y:S01]  /*143d0*/  HMMA.16816.F32 R12, R28.reuse, R16, R12 ;  /* 0x000000101c0c723c */ /* 0x042fe2000000180c */
[----:B------:R-:W-:Y:S01]  /*143e0*/  FADD.FTZ R87, R89, R87 ;  /* 0x0000005759577221 */ /* 0x000fe20000010000 */
[----:B------:R-:W-:Y:S01]  /*143f0*/  MUFU.EX2 R34, R34 ;  /* 0x0000002200227308 */ /* 0x000fe20000000800 */
[----:B------:R-:W-:Y:S02]  /*14400*/  FADD.FTZ R129, R91, R129 ;  /* 0x000000815b817221 */ /* 0x000fe40000010000 */
[----:B------:R-:W-:Y:S02]  /*14410*/  FADD.FTZ R169, R169, R87 ;  /* 0x00000057a9a97221 */ /* 0x000fe40000010000 */
[----:B------:R-:W-:Y:S01]  /*14420*/  FADD.FTZ R125, R125, R129 ;  /* 0x000000817d7d7221 */ /* 0x000fe20000010000 */
[----:B------:R-:W-:Y:S01]  /*14430*/  HMMA.16816.F32 R36, R28, R18, R36 ;  /* 0x000000121c24723c */ /* 0x000fe20000001824 */
[----:B------:R-:W1:Y:S01]  /*14440*/  LDSM.16.MT88.4 R16, [R227+0x10000] ;  /* 0x01000000e310783b */ /* 0x000e620000004200 */
[----:B------:R-:W-:Y:S01]  /*14450*/  MUFU.EX2 R35, R35 ;  /* 0x0000002300237308 */ /* 0x000fe20000000800 */
[----:B----4-:R-:W-:-:S02]  /*14460*/  FADD.FTZ R169, R32, R169 ;  /* 0x000000a920a97221 */ /* 0x010fc40000010000 */
[----:B------:R-:W-:-:S03]  /*14470*/  FADD.FTZ R125, R76, R125 ;  /* 0x0000007d4c7d7221 */ /* 0x000fc60000010000 */
[C---:B--2---:R-:W-:Y:S02]  /*14480*/  HMMA.16816.F32 R44, R28.reuse, R24, R44 ;  /* 0x000000181c2c723c */ /* 0x044fe4000000182c */
[----:B------:R-:W-:Y:S06]  /*14490*/  MUFU.EX2 R92, R92 ;  /* 0x0000005c005c7308 */ /* 0x000fec0000000800 */
[C---:B------:R-:W-:Y:S01]  /*144a0*/  HMMA.16816.F32 R4, R28.reuse, R26, R4 ;  /* 0x0000001a1c04723c */ /* 0x040fe20000001804 */
[----:B------:R-:W2:Y:S01]  /*144b0*/  LDSM.16.MT88.4 R24, [R232+0x10800] ;  /* 0x01080000e818783b */ /* 0x000ea20000004200 */
[----:B------:R-:W-:Y:S06]  /*144c0*/  MUFU.EX2 R94, R94 ;  /* 0x0000005e005e7308 */ /* 0x000fec0000000800 */
[C---:B---3--:R-:W-:Y:S02]  /*144d0*/  HMMA.16816.F32 R52, R28.reuse, R20, R52 ;  /* 0x000000141c34723c */ /* 0x048fe40000001834 */
[----:B------:R-:W3:Y:S06]  /*144e0*/  MUFU.EX2 R96, R96 ;  /* 0x0000006000607308 */ /* 0x000eec0000000800 */
[C---:B------:R-:W-:Y:S01]  /*144f0*/  HMMA.16816.F32 R40, R28.reuse, R22, R40 ;  /* 0x000000161c28723c */ /* 0x040fe20000001828 */
[----:B------:R-:W4:Y:S01]  /*14500*/  LDSM.16.MT88.4 R20, [R229+0x10800] ;  /* 0x01080000e514783b */ /* 0x000f220000004200 */
[----:B------:R-:W2:Y:S06]  /*14510*/  MUFU.EX2 R98, R98 ;  /* 0x0000006200627308 */ /* 0x000eac0000000800 */
[----:B-1----:R-:W-:Y:S01]  /*14520*/  HMMA.16816.F32 R64, R28, R16, R64 ;  /* 0x000000101c40723c */ /* 0x002fe20000001840 */
[----:B---3--:R-:W-:-:S07]  /*14530*/  F2FP.PACK_AB R144, R97, R96 ;  /* 0x000000606190723e */ /* 0x008fce00000000ff */
[----:B------:R-:W-:Y:S01]  /*14540*/  HMMA.16816.F32 R8, R28, R18, R8 ;  /* 0x000000121c08723c */ /* 0x000fe20000001808 */
[----:B------:R-:W1:Y:S01]  /*14550*/  LDSM.16.MT88.4 R16, [R228+0x10800] ;  /* 0x01080000e410783b */ /* 0x000e620000004200 */
[----:B--2---:R-:W-:-:S05]  /*14560*/  F2FP.PACK_AB R146, R248, R98 ;  /* 0x00000062f892723e */ /* 0x004fca00000000ff */
[C---:B------:R-:W-:Y:S01]  /*14570*/  F2FP.PACK_AB R28, R33.reuse, R32 ;  /* 0x00000020211c723e */ /* 0x040fe200000000ff */
[----:B------:R-:W-:Y:S01]  /*14580*/  FADD.FTZ R33, R33, R169 ;  /* 0x000000a921217221 */ /* 0x000fe20000010000 */
[C---:B------:R-:W-:Y:S01]  /*14590*/  F2FP.PACK_AB R29, R2.reuse, R76 ;  /* 0x0000004c021d723e */ /* 0x040fe200000000ff */
[----:B------:R-:W-:Y:S01]  /*145a0*/  FADD.FTZ R2, R2, R125 ;  /* 0x0000007d02027221 */ /* 0x000fe20000010000 */
[----:B------:R-:W-:Y:S01]  /*145b0*/  F2FP.PACK_AB R30, R35, R34 ;  /* 0x00000022231e723e */ /* 0x000fe200000000ff */
[----:B------:R-:W-:Y:S01]  /*145c0*/  FADD.FTZ R33, R34, R33 ;  /* 0x0000002122217221 */ /* 0x000fe20000010000 */
[----:B------:R-:W-:Y:S01]  /*145d0*/  F2FP.PACK_AB R31, R3, R0 ;  /* 0x00000000031f723e */ /* 0x000fe200000000ff */
[----:B------:R-:W-:Y:S01]  /*145e0*/  FADD.FTZ R2, R0, R2 ;  /* 0x0000000200027221 */ /* 0x000fe20000010000 */
[----:B------:R-:W-:Y:S01]  /*145f0*/  MOV R0, R108 ;  /* 0x0000006c00007202 */ /* 0x000fe20000000f00 */
[----:B------:R-:W-:Y:S02]  /*14600*/  FADD.FTZ R35, R35, R33 ;  /* 0x0000002123237221 */ /* 0x000fe40000010000 */
[----:B------:R-:W-:Y:S01]  /*14610*/  FADD.FTZ R3, R3, R2 ;  /* 0x0000000203037221 */ /* 0x000fe20000010000 */
[----:B------:R-:W-:Y:S01]  /*14620*/  MOV R2, R110 ;  /* 0x0000006e00027202 */ /* 0x000fe20000000f00 */
[----:B------:R-:W-:Y:S01]  /*14630*/  HMMA.16816.F32 R12, R28, R24, R12 ;  /* 0x000000181c0c723c */ /* 0x000fe2000000180c */
[----:B------:R-:W-:-:S02]  /*14640*/  FADD.FTZ R35, R78, R35 ;  /* 0x000000234e237221 */ /* 0x000fc40000010000 */
[----:B------:R-:W-:-:S05]  /*14650*/  FADD.FTZ R3, R92, R3 ;  /* 0x000000035c037221 */ /* 0x000fca0000010000 */
[C---:B------:R-:W-:Y:S01]  /*14660*/  HMMA.16816.F32 R36, R28.reuse, R26, R36 ;  /* 0x0000001a1c24723c */ /* 0x040fe20000001824 */
[----:B------:R-:W2:Y:S07]  /*14670*/  LDSM.16.MT88.4 R24, [R227+0x10800] ;  /* 0x01080000e318783b */ /* 0x000eae0000004200 */
[C---:B----4-:R-:W-:Y:S08]  /*14680*/  HMMA.16816.F32 R44, R28.reuse, R20, R44 ;  /* 0x000000141c2c723c */ /* 0x050ff0000000182c */
[C---:B-1----:R-:W-:Y:S08]  /*14690*/  HMMA.16816.F32 R52, R28.reuse, R16, R52 ;  /* 0x000000101c34723c */ /* 0x042ff00000001834 */
[C---:B------:R-:W-:Y:S01]  /*146a0*/  HMMA.16816.F32 R40, R28.reuse, R18, R40 ;  /* 0x000000121c28723c */ /* 0x040fe20000001828 */
[----:B------:R-:W1:Y:S07]  /*146b0*/  LDSM.16.MT88.4 R16, [R229+0x11000] ;  /* 0x01100000e510783b */ /* 0x000e6e0000004200 */
[C---:B------:R-:W-:Y:S01]  /*146c0*/  HMMA.16816.F32 R4, R28.reuse, R22, R4 ;  /* 0x000000161c04723c */ /* 0x040fe20000001804 */
[----:B------:R-:W3:Y:S07]  /*146d0*/  LDSM.16.MT88.4 R20, [R232+0x11000] ;  /* 0x01100000e814783b */ /* 0x000eee0000004200 */
[C---:B--2---:R-:W-:Y:S08]  /*146e0*/  HMMA.16816.F32 R64, R28.reuse, R24, R64 ;  /* 0x000000181c40723c */ /* 0x044ff00000001840 */
[----:B------:R-:W-:Y:S01]  /*146f0*/  HMMA.16816.F32 R8, R28, R26, R8 ;  /* 0x0000001a1c08723c */ /* 0x000fe20000001808 */
[----:B------:R-:W2:Y:S06]  /*14700*/  LDSM.16.MT88.4 R24, [R228+0x11000] ;  /* 0x01100000e418783b */ /* 0x000eac0000004200 */
        /* <DEDUP_REMOVED lines=11> */
[----:B------:R-:W-:-:S04]  /*147c0*/  FADD.FTZ R86, R96, R86 ;  /* 0x0000005660567221 */ /* 0x000fc80000010000 */
[----:B------:R-:W-:Y:S02]  /*147d0*/  FADD.FTZ R86, R97, R86 ;  /* 0x0000005661567221 */ /* 0x000fe40000010000 */
[--C-:B------:R-:W-:Y:S01]  /*147e0*/  FFMA.FTZ R16, R100, c[0x0][0x23c], -R80.reuse ;  /* 0x00008f0064107a23 */ /* 0x100fe20000010850 */
[C---:B------:R-:W-:Y:S01]  /*147f0*/  HMMA.16816.F32 R4, R28.reuse, R18, R4 ;  /* 0x000000121c04723c */ /* 0x040fe20000001804 */
[----:B------:R-:W-:Y:S02]  /*14800*/  FFMA.FTZ R17, R90, c[0x0][0x23c], -R80 ;  /* 0x00008f005a117a23 */ /* 0x000fe40000010850 */
[----:B------:R-:W-:Y:S02]  /*14810*/  FADD.FTZ R86, R98, R86 ;  /* 0x0000005662567221 */ /* 0x000fe40000010000 */
[----:B------:R-:W1:Y:S02]  /*14820*/  MUFU.EX2 R16, R16 ;  /* 0x0000001000107308 */ /* 0x000e640000000800 */
[----:B------:R-:W-:Y:S01]  /*14830*/  FFMA.FTZ R18, R103, c[0x0][0x23c], -R80 ;  /* 0x00008f0067127a23 */ /* 0x000fe20000010850 */
[----:B---3--:R-:W-:Y:S01]  /*14840*/  HMMA.16816.F32 R12, R28, R20, R12 ;  /* 0x000000141c0c723c */ /* 0x008fe2000000180c */
[----:B------:R-:W-:-:S04]  /*14850*/  FADD.FTZ R248, R248, R86 ;  /* 0x00000056f8f87221 */ /* 0x000fc80000010000 */
[----:B------:R-:W3:Y:S03]  /*14860*/  MUFU.EX2 R17, R17 ;  /* 0x0000001100117308 */ /* 0x000ee60000000800 */
[C---:B------:R-:W-:Y:S01]  /*14870*/  HMMA.16816.F32 R36, R28.reuse, R22, R36 ;  /* 0x000000161c24723c */ /* 0x040fe20000001824 */
[----:B------:R-:W4:Y:S04]  /*14880*/  LDSM.16.MT88.4 R20, [R227+0x11000] ;  /* 0x01100000e314783b */ /* 0x000f280000004200 */
[----:B------:R-:W3:Y:S01]  /*14890*/  MUFU.EX2 R18, R18 ;  /* 0x0000001200127308 */ /* 0x000ee20000000800 */
[----:B-1----:R-:W-:Y:S02]  /*148a0*/  FADD.FTZ R95, R16, R95 ;  /* 0x0000005f105f7221 */ /* 0x002fe40000010000 */
[----:B--2---:R-:W-:Y:S01]  /*148b0*/  HMMA.16816.F32 R52, R28, R24, R52 ;  /* 0x000000181c34723c */ /* 0x004fe20000001834 */
[C---:B---3--:R-:W-:Y:S01]  /*148c0*/  F2FP.PACK_AB R145, R17.reuse, R16 ;  /* 0x000000101191723e */ /* 0x048fe200000000ff */
[----:B------:R-:W-:-:S06]  /*148d0*/  FADD.FTZ R95, R17, R95 ;  /* 0x0000005f115f7221 */ /* 0x000fcc0000010000 */
[----:B------:R-:W-:Y:S01]  /*148e0*/  HMMA.16816.F32 R40, R28, R26, R40 ;  /* 0x0000001a1c28723c */ /* 0x000fe20000001828 */
[----:B------:R-:W-:Y:S01]  /*148f0*/  F2FP.PACK_AB R147, R247, R18 ;  /* 0x00000012f793723e */ /* 0x000fe200000000ff */
[----:B------:R-:W-:-:S04]  /*14900*/  FADD.FTZ R95, R18, R95 ;  /* 0x0000005f125f7221 */ /* 0x000fc80000010000 */
[----:B------:R-:W-:Y:S02]  /*14910*/  FADD.FTZ R247, R247, R95 ;  /* 0x0000005ff7f77221 */ /* 0x000fe40000010000 */
[C---:B------:R-:W-:Y:S01]  /*14920*/  HMMA.16816.F32 R160, R144.reuse, R156, R12 ;  /* 0x0000009c90a0723c */ /* 0x040fe2000000180c */
[----:B------:R-:W1:Y:S07]  /*14930*/  LDSM.16.MT88.4 R12, [R227+0x11800] ;  /* 0x01180000e30c783b */ /* 0x000e6e0000004200 */
[----:B------:R-:W-:Y:S08]  /*14940*/  HMMA.16816.F32 R132, R144, R152, R44 ;  /* 0x000000989084723c */ /* 0x000ff0000000182c */
[C---:B----4-:R-:W-:Y:S08]  /*14950*/  HMMA.16816.F32 R64, R28.reuse, R20, R64 ;  /* 0x000000141c40723c */ /* 0x050ff00000001840 */
[----:B------:R-:W-:Y:S08]  /*14960*/  HMMA.16816.F32 R8, R28, R22, R8 ;  /* 0x000000161c08723c */ /* 0x000ff00000001808 */
[C---:B------:R-:W-:Y:S08]  /*14970*/  HMMA.16816.F32 R136, R144.reuse, R148, R52 ;  /* 0x000000949088723c */ /* 0x040ff00000001834 */
[C---:B------:R-:W-:Y:S08]  /*14980*/  HMMA.16816.F32 R156, R144.reuse, R158, R36 ;  /* 0x0000009e909c723c */ /* 0x040ff00000001824 */
[C---:B------:R-:W-:Y:S08]  /*14990*/  HMMA.16816.F32 R152, R144.reuse, R154, R4 ;  /* 0x0000009a9098723c */ /* 0x040ff00000001804 */
[C---:B------:R-:W-:Y:S08]  /*149a0*/  HMMA.16816.F32 R148, R144.reuse, R150, R40 ;  /* 0x000000969094723c */ /* 0x040ff00000001828 */
[C---:B-1----:R-:W-:Y:S08]  /*149b0*/  HMMA.16816.F32 R140, R144.reuse, R12, R64 ;  /* 0x0000000c908c723c */ /* 0x042ff00000001840 */
[----:B------:R-:W-:Y:S11]  /*149c0*/  HMMA.16816.F32 R144, R144, R14, R8 ;  /* 0x0000000e9090723c */ /* 0x000ff60000001808 */
[----:B------:R-:W-:Y:S08]  /*149d0*/  @!UPT UIADD3 URZ, URZ, URZ, URZ ;  /* 0x0000003f3f3ff290 */ /* 0x000ff0000fffe03f */
.L_x_3549:
        /* <DEDUP_REMOVED lines=10> */
.L_x_3561:
        /* <DEDUP_REMOVED lines=51> */
[----:B------:R-:W-:Y:S03]  /*14db0*/  ULOP3.LUT UR19, URZ, UR24, URZ, 0x33, !UPT ;  /* 0x000000183f137292 */ /* 0x000fe6000f8e333f */
        /* <DEDUP_REMOVED lines=42> */
.L_x_3558:
[----:B------:R-:W-:Y:S01]  /*15060*/  ISETP.GE.AND P0, PT, R240, c[0x0][0x220], PT ;  /* 0x00008800f0007a0c */ /* 0x000fe20003f06270 */
[----:B------:R-:W-:Y:S01]  /*15070*/  IMAD R172, R231, 0x2, R237 ;  /* 0x00000002e7ac7824 */ /* 0x000fe200078e02ed */
[CC--:B------:R-:W-:Y:S01]  /*15080*/  LEA R250, P2, R2.reuse, R177.reuse, 0x1 ;  /* 0x000000b102fa7211 */ /* 0x0c0fe200078408ff */
[----:B------:R-:W-:Y:S03]  /*15090*/  UISETP.GT.AND UP0, UPT, UR13, UR12, UPT ;  /* 0x0000000c0d00728c */ /* 0x000fe6000bf04270 */
        /* <DEDUP_REMOVED lines=39> */
[----:B------:R-:W-:Y:S01]  /*15310*/  @!P0 IMAD R5, R241, 0x70, RZ ;  /* 0x00000070f1058824 */ /* 0x000fe200078e02ff */
[-C--:B------:R-:W-:Y:S01]  /*15320*/  @!P0 LEA R12, P1, R10, R177.reuse, 0x1 ;  /* 0x000000b10a0c8211 */ /* 0x080fe200078208ff */
[C---:B------:R-:W-:Y:S01]  /*15330*/  @!P0 IMAD.WIDE.U32 R32, R244.reuse, 0x70, R32 ;  /* 0x00000070f4208825 */ /* 0x040fe200078e0020 */
[----:B------:R-:W-:Y:S01]  /*15340*/  @P0 STS.128 [R239+0xb800], RZ ;  /* 0x00b800ffef000388 */ /* 0x000fe20000000c00 */
[----:B------:R-:W-:Y:S02]  /*15350*/  @!P0 LEA.HI.X R7, R244, R0, R241, 0x6, P2 ;  /* 0x00000000f4078211 */ /* 0x000fe400010f34f1 */
        /* <DEDUP_REMOVED lines=8> */
[----:B------:R-:W-:Y:S01]  /*153e0*/  @!P0 LEA.HI.X R21, R8, R176, R7, 0x1, P2 ;  /* 0x000000b008158211 */ /* 0x000fe200010f0c07 */
[C---:B------:R-:W-:Y:S01]  /*153f0*/  @!P0 IMAD R8, R241.reuse, 0x50, RZ ;  /* 0x00000050f1088824 */ /* 0x040fe200078e02ff */
        /* <DEDUP_REMOVED lines=9> */
[-C--:B------:R-:W-:Y:S01]  /*15490*/  @!P0 LEA R18, P1, R10, R177.reuse, 0x1 ;  /* 0x000000b10a128211 */ /* 0x080fe200078208ff */
[----:B------:R-:W-:Y:S01]  /*154a0*/  @!P0 IMAD.WIDE.U32 R34, R244, 0x60, R34 ;  /* 0x00000060f4228825 */ /* 0x000fe200078e0022 */
[-C--:B------:R-:W-:Y:S01]  /*154b0*/  @!P0 LEA.HI.X R15, R32, R176.reuse, R5, 0x1, P3 ;  /* 0x000000b0200f8211 */ /* 0x080fe200018f0c05 */
[----:B------:R-:W-:Y:S01]  /*154c0*/  @P0 STS.128 [R239+0xc800], RZ ;  /* 0x00c800ffef000388 */ /* 0x000fe20000000c00 */
[----:B------:R-:W-:Y:S01]  /*154d0*/  @!P0 LEA.HI.X R19, R10, R176, R8, 0x1, P1 ;  /* 0x000000b00a138211 */ /* 0x000fe200008f0c08 */
[----:B------:R-:W-:Y:S01]  /*154e0*/  @!P0 IMAD.IADD R4, R4, 0x1, R35 ;  /* 0x0000000104048824 */ /* 0x000fe200078e0223 */
[CC--:B------:R-:W-:Y:S01]  /*154f0*/  @!P0 LEA R16, P4, R34.reuse, R177.reuse, 0x1 ;  /* 0x000000b122108211 */ /* 0x0c0fe200078808ff */
[----:B------:R-:W-:Y:S01]  /*15500*/  @!P0 IMAD.MOV.U32 R30, RZ, RZ, R2 ;  /* 0x000000ffff1e8224 */ /* 0x000fe200078e0002 */
[----:B------:R-:W-:Y:S01]  /*15510*/  @!P0 MOV R29, R0 ;  /* 0x00000000001d8202 */ /* 0x000fe20000000f00 */
[----:B------:R-:W-:Y:S01]  /*15520*/  @!PT LDS RZ, [RZ] ;  /* 0x00000000fffff984 */ /* 0x000fe20000000800 */
[----:B------:R-:W-:Y:S01]  /*15530*/  @!PT LDS RZ, [RZ] ;  /* 0x00000000fffff984 */ /* 0x000fe20000000800 */
[----:B------:R-:W-:Y:S01]  /*15540*/  @!PT LDS RZ, [RZ] ;  /* 0x00000000fffff984 */ /* 0x000fe20000000800 */
[----:B------:R4:W-:Y:S01]  /*15550*/  @!P0 LDGSTS.E.BYPASS.LTC128B.128 [R239+0xc800], [R18.64] ;  /* 0x0c80000012ef8fae */ /* 0x0009e2000b901d54 */
[----:B------:R-:W-:Y:S01]  /*15560*/  @!P0 LEA.HI.X R17, R34, R176, R4, 0x1, P4 ;  /* 0x000000b022118211 */ /* 0x000fe200020f0c04 */
[----:B------:R-:W-:Y:S01]  /*15570*/  @!P0 IMAD.MOV.U32 R31, RZ, RZ, R0 ;  /* 0x000000ffff1f8224 */ /* 0x000fe200078e0000 */
[----:B------:R-:W-:Y:S01]  /*15580*/  @!P0 MOV R34, R2 ;  /* 0x0000000200228202 */ /* 0x000fe20000000f00 */
[C---:B------:R-:W-:Y:S01]  /*15590*/  @!P0 IMAD R6, R241.reuse, 0x90, RZ ;  /* 0x00000090f1068824 */ /* 0x040fe200078e02ff */
[----:B------:R-:W-:Y:S01]  /*155a0*/  @P0 STS.128 [R239+0xd000], RZ ;  /* 0x00d000ffef000388 */ /* 0x000fe20000000c00 */
[----:B------:R-:W-:Y:S04]  /*155b0*/  @!P0 IMAD.WIDE.U32 R30, R244, 0x90, R30 ;  /* 0x00000090f41e8825 */ /* 0x000fe800078e001e */
[----:B------:R-:W-:Y:S01]  /*155c0*/  @!PT LDS RZ, [RZ] ;  /* 0x00000000fffff984 */ /* 0x000fe20000000800 */
[----:B------:R-:W-:Y:S01]  /*155d0*/  @!PT LDS RZ, [RZ] ;  /* 0x00000000fffff984 */ /* 0x000fe20000000800 */
[----:B------:R-:W-:Y:S01]  /*155e0*/  @!PT LDS RZ, [RZ] ;  /* 0x00000000fffff984 */ /* 0x000fe20000000800 */
[----:B------:R4:W-:Y:S01]  /*155f0*/  @!P0 LDGSTS.E.BYPASS.LTC128B.128 [R239+0xd000], [R16.64] ;  /* 0x0d00000010ef8fae */ /* 0x0009e2000b901d54 */
[----:B------:R-:W-:Y:S01]  /*15600*/  @!P0 IMAD.IADD R6, R6, 0x1, R31 ;  /* 0x0000000106068824 */ /* 0x000fe200078e021f */
[CC--:B------:R-:W-:Y:S01]  /*15610*/  @!P0 LEA R10, P2, R30.reuse, R177.reuse, 0x1 ;  /* 0x000000b11e0a8211 */ /* 0x0c0fe200078408ff */
[----:B------:R-:W-:Y:S01]  /*15620*/  @!P0 IMAD.MOV.U32 R28, RZ, RZ, R2 ;  /* 0x000000ffff1c8224 */ /* 0x000fe200078e0002 */
[----:B------:R-:W-:Y:S01]  /*15630*/  @!P0 MOV R31, R0 ;  /* 0x00000000001f8202 */ /* 0x000fe20000000f00 */
[----:B------:R-:W-:Y:S01]  /*15640*/  @P0 STS.128 [R239+0xd800], RZ ;  /* 0x00d800ffef000388 */ /* 0x000fe20000000c00 */
[-C--:B------:R-:W-:Y:S01]  /*15650*/  @!P0 LEA.HI.X R11, R30, R176.reuse, R6, 0x1, P2 ;  /* 0x000000b01e0b8211 */ /* 0x080fe200010f0c06 */
[----:B------:R-:W-:Y:S03]  /*15660*/  @!P0 IMAD.WIDE.U32 R28, R244, 0xa0, R28 ;  /* 0x000000a0f41c8825 */ /* 0x000fe600078e001c */
[----:B------:R-:W-:Y:S01]  /*15670*/  @!PT LDS RZ, [RZ] ;  /* 0x00000000fffff984 */ /* 0x000fe20000000800 */
[----:B------:R-:W-:Y:S01]  /*15680*/  @!PT LDS RZ, [RZ] ;  /* 0x00000000fffff984 */ /* 0x000fe20000000800 */
[----:B------:R-:W-:Y:S01]  /*15690*/  @!PT LDS RZ, [RZ] ;  /* 0x00000000fffff984 */ /* 0x000fe20000000800 */
[----:B------:R5:W-:Y:S01]  /*156a0*/  @!P0 LDGSTS.E.BYPASS.LTC128B.128 [R239+0xd800], [R14.64] ;  /* 0x0d8000000eef8fae */ /* 0x000be2000b901d54 */
[----:B------:R-:W-:Y:S01]  /*156b0*/  @!P0 IMAD R7, R241, 0xa0, RZ ;  /* 0x000000a0f1078824 */ /* 0x000fe200078e02ff */
[C---:B------:R-:W-:Y:S01]  /*156c0*/  @!P0 LEA R8, P1, R28.reuse, R177, 0x1 ;  /* 0x000000b11c088211 */ /* 0x040fe200078208ff */
[----:B------:R-:W-:Y:S02]  /*156d0*/  @!P0 IMAD.MOV.U32 R38, RZ, RZ, R2 ;  /* 0x000000ffff268224 */ /* 0x000fe400078e0002 */
[----:B------:R-:W-:Y:S01]  /*156e0*/  @P0 STS.128 [R239+0xe000], RZ ;  /* 0x00e000ffef000388 */ /* 0x000fe20000000c00 */
[----:B------:R-:W-:Y:S01]  /*156f0*/  @!P0 IADD3 R7, R7, R29, RZ ;  /* 0x0000001d07078210 */ /* 0x000fe20007ffe0ff */
[----:B------:R-:W-:Y:S02]  /*15700*/  @!P0 IMAD.MOV.U32 R39, RZ, RZ, R0 ;  /* 0x000000ffff278224 */ /* 0x000fe400078e0000 */
[C---:B------:R-:W-:Y:S01]  /*15710*/  @!P0 IMAD R6, R241.reuse, 0xb0, RZ ;  /* 0x000000b0f1068824 */ /* 0x040fe200078e02ff */
[----:B------:R-:W-:Y:S01]  /*15720*/  @!PT LDS RZ, [RZ] ;  /* 0x00000000fffff984 */ /* 0x000fe20000000800 */
[----:B------:R-:W-:Y:S01]  /*15730*/  @!PT LDS RZ, [RZ] ;  /* 0x00000000fffff984 */ /* 0x000fe20000000800 */
[----:B------:R-:W-:Y:S01]  /*15740*/  @!PT LDS RZ, [RZ] ;  /* 0x00000000fffff984 */ /* 0x000fe20000000800 */
[----:B------:R5:W-:Y:S01]  /*15750*/  @!P0 LDGSTS.E.BYPASS.LTC128B.128 [R239+0xe000], [R12.64] ;  /* 0x0e0000000cef8fae */ /* 0x000be2000b901d54 */
[-C--:B------:R-:W-:Y:S01]  /*15760*/  @!P0 LEA.HI.X R9, R28, R176.reuse, R7, 0x1, P1 ;  /* 0x000000b01c098211 */ /* 0x080fe200008f0c07 */
[----:B------:R-:W-:Y:S03]  /*15770*/  @!P0 IMAD.WIDE.U32 R38, R244, 0xb0, R38 ;  /* 0x000000b0f4268825 */ /* 0x000fe600078e0026 */
[----:B------:R-:W-:Y:S01]  /*15780*/  @P0 STS.128 [R239+0xe800], RZ ;  /* 0x00e800ffef000388 */ /* 0x000fe20000000c00 */
[----:B------:R-:W-:Y:S01]  /*15790*/  @!P0 IMAD.IADD R6, R6, 0x1, R39 ;  /* 0x0000000106068824 */ /* 0x000fe200078e0227 */
[CC--:B------:R-:W-:Y:S01]  /*157a0*/  @!P0 LEA R36, P1, R38.reuse, R177.reuse, 0x1 ;  /* 0x000000b126248211 */ /* 0x0c0fe200078208ff */
[----:B------:R-:W-:Y:S02]  /*157b0*/  @!P0 IMAD.MOV.U32 R28, RZ, RZ, R2 ;  /* 0x000000ffff1c8224 */ /* 0x000fe400078e0002 */
[----:B------:R-:W-:Y:S01]  /*157c0*/  @!PT LDS RZ, [RZ] ;  /* 0x00000000fffff984 */ /* 0x000fe20000000800 */
[----:B------:R-:W-:Y:S01]  /*157d0*/  @!PT LDS RZ, [RZ] ;  /* 0x00000000fffff984 */ /* 0x000fe20000000800 */
[----:B------:R-:W-:Y:S01]  /*157e0*/  @!PT LDS RZ, [RZ] ;  /* 0x00000000fffff984 */ /* 0x000fe20000000800 */
[----:B------:R1:W-:Y:S01]  /*157f0*/  @!P0 LDGSTS.E.BYPASS.LTC128B.128 [R239+0xe800], [R10.64] ;  /* 0x0e8000000aef8fae */ /* 0x0003e2000b901d54 */
[----:B------:R-:W-:Y:S01]  /*15800*/  @!P0 IMAD.MOV.U32 R29, RZ, RZ, R0 ;  /* 0x000000ffff1d8224 */ /* 0x000fe200078e0000 */
[-C--:B------:R-:W-:Y:S01]  /*15810*/  @!P0 LEA.HI.X R37, R38, R176.reuse, R6, 0x1, P1 ;  /* 0x000000b026258211 */ /* 0x080fe200008f0c06 */
[----:B------:R-:W-:Y:S02]  /*15820*/  @!P0 IMAD R5, R241, 0xc0, RZ ;  /* 0x000000c0f1058824 */ /* 0x000fe400078e02ff */
        /* <DEDUP_REMOVED lines=8> */
[----:B------:R-:W-:Y:S02]  /*158b0*/  @!P0 IMAD.MOV.U32 R35, RZ, RZ, R0 ;  /* 0x000000ffff238224 */ /* 0x000fe400078e0000 */
[----:B------:R-:W-:Y:S01]  /*158c0*/  @P0 STS.128 [R239+0xf800], RZ ;  /* 0x00f800ffef000388 */ /* 0x000fe20000000c00 */
[-C--:B------:R-:W-:Y:S01]  /*158d0*/  @!P0 LEA.HI.X R41, R28, R176.reuse, R5, 0x1, P4 ;  /* 0x000000b01c298211 */ /* 0x080fe200020f0c05 */
[----:B------:R-:W-:Y:S03]  /*158e0*/  @!P0 IMAD.WIDE.U32 R34, R244, 0xd0, R34 ;  /* 0x000000d0f4228825 */ /* 0x000fe600078e0022 */
[----:B------:R-:W-:Y:S01]  /*158f0*/  @!PT LDS RZ, [RZ] ;  /* 0x00000000fffff984 */ /* 0x000fe20000000800 */
[----:B------:R-:W-:Y:S01]  /*15900*/  @!PT LDS RZ, [RZ] ;  /* 0x00000000fffff984 */ /* 0x000fe20000000800 */
[----:B------:R-:W-:Y:S01]  /*15910*/  @!PT LDS RZ, [RZ] ;  /* 0x00000000fffff984 */ /* 0x000fe20000000800 */
[----:B------:R1:W-:Y:S01]  /*15920*/  @!P0 LDGSTS.E.BYPASS.LTC128B.128 [R239+0xf800], [R36.64] ;  /* 0x0f80000024ef8fae */ /* 0x0003e2000b901d54 */
[C---:B------:R-:W-:Y:S01]  /*15930*/  @!P0 IMAD R4, R241.reuse, 0xd0, RZ ;  /* 0x000000d0f1048824 */ /* 0x040fe200078e02ff */
[-C--:B------:R-:W-:Y:S01]  /*15940*/  @!P0 LEA R38, P3, R34, R177.reuse, 0x1 ;  /* 0x000000b122268211 */ /* 0x080fe200078608ff */
[----:B------:R-:W-:Y:S02]  /*15950*/  @!P0 IMAD.MOV.U32 R32, RZ, RZ, R2 ;  /* 0x000000ffff208224 */ /* 0x000fe400078e0002 */
[----:B------:R-:W-:Y:S01]  /*15960*/  @P0 STS.128 [R239+0x10000], RZ ;  /* 0x010000ffef000388 */ /* 0x000fe20000000c00 */
[----:B------:R-:W-:Y:S02]  /*15970*/  @!P0 IMAD.IADD R4, R4, 0x1, R35 ;  /* 0x0000000104048824 */ /* 0x000fe400078e0223 */
[----:B------:R-:W-:Y:S02]  /*15980*/  @!P0 IMAD.MOV.U32 R33, RZ, RZ, R0 ;  /* 0x000000ffff218224 */ /* 0x000fe400078e0000 */
[----:B------:R-:W-:Y:S01]  /*15990*/  @!PT LDS RZ, [RZ] ;  /* 0x00000000fffff984 */ /* 0x000fe20000000800 */
[----:B------:R-:W-:Y:S01]  /*159a0*/  @!PT LDS RZ, [RZ] ;  /* 0x00000000fffff984 */ /* 0x000fe20000000800 */
[----:B------:R-:W-:Y:S01]  /*159b0*/  @!PT LDS RZ, [RZ] ;  /* 0x00000000fffff984 */ /* 0x000fe20000000800 */
[----:B------:R1:W-:Y:S01]  /*159c0*/  @!P0 LDGSTS.E.BYPASS.LTC128B.128 [R239+0x10000], [R40.64] ;  /* 0x1000000028ef8fae */ /* 0x0003e2000b901d54 */
[-C--:B------:R-:W-:Y:S01]  /*159d0*/  @!P0 LEA.HI.X R39, R34, R176.reuse, R4, 0x1, P3 ;  /* 0x000000b022278211 */ /* 0x080fe200018f0c04 */
[----:B------:R-:W-:Y:S03]  /*159e0*/  @!P0 IMAD.WIDE.U32 R32, R244, 0xe0, R32 ;  /* 0x000000e0f4208825 */ /* 0x000fe600078e0020 */
[----:B------:R-:W-:Y:S01]  /*159f0*/  @P0 STS.128 [R239+0x10800], RZ ;  /* 0x010800ffef000388 */ /* 0x000fe20000000c00 */
[----:B------:R-:W-:Y:S01]  /*15a00*/  @!P0 IMAD.MOV.U32 R30, RZ, RZ, R2 ;  /* 0x000000ffff1e8224 */ /* 0x000fe200078e0002 */
[-C--:B------:R-:W-:Y:S01]  /*15a10*/  @!P0 LEA R6, P2, R32, R177.reuse, 0x1 ;  /* 0x000000b120068211 */ /* 0x080fe200078408ff */
[C---:B------:R-:W-:Y:S02]  /*15a20*/  @!P0 IMAD R2, R241.reuse, 0xe0, RZ ;  /* 0x000000e0f1028824 */ /* 0x040fe400078e02ff */
[----:B------:R-:W-:Y:S01]  /*15a30*/  @!PT LDS RZ, [RZ] ;  /* 0x00000000fffff984 */ /* 0x000fe20000000800 */
[----:B------:R-:W-:Y:S01]  /*15a40*/  @!PT LDS RZ, [RZ] ;  /* 0x00000000fffff984 */ /* 0x000fe20000000800 */
[----:B------:R-:W-:Y:S01]  /*15a50*/  @!PT LDS RZ, [RZ] ;  /* 0x00000000fffff984 */ /* 0x000fe20000000800 */
[----:B------:R1:W-:Y:S01]  /*15a60*/  @!P0 LDGSTS.E.BYPASS.LTC128B.128 [R239+0x10800], [R38.64] ;  /* 0x1080000026ef8fae */ /* 0x0003e2000b901d54 */
[----:B------:R-:W-:Y:S04]  /*15a70*/  @!P0 IMAD.WIDE.U32 R30, R244, 0xf0, R30 ;  /* 0x000000f0f41e8825 */ /* 0x000fe800078e001e */
[----:B------:R-:W-:Y:S01]  /*15a80*/  @!P0 IMAD.IADD R2, R2, 0x1, R33 ;  /* 0x0000000102028824 */ /* 0x000fe200078e0221 */
[----:B------:R-:W-:Y:S01]  /*15a90*/  @P0 STS.128 [R239+0x11000], RZ ;  /* 0x011000ffef000388 */ /* 0x000fe20000000c00 */
[----:B------:R-:W-:Y:S01]  /*15aa0*/  @!P0 IMAD R0, R241, 0xf0, RZ ;  /* 0x000000f0f1008824 */ /* 0x000fe200078e02ff */
[----:B------:R-:W-:Y:S02]  /*15ab0*/  @!P0 LEA R42, P1, R30, R177, 0x1 ;  /* 0x000000b11e2a8211 */ /* 0x000fe400078208ff */
[-C--:B------:R-:W-:Y:S02]  /*15ac0*/  @!P0 LEA.HI.X R7, R32, R176.reuse, R2, 0x1, P2 ;  /* 0x000000b020078211 */ /* 0x080fe400010f0c02 */
[----:B------:R-:W-:Y:S03]  /*15ad0*/  @!P0 IADD3 R0, R0, R31, RZ ;  /* 0x0000001f00008210 */ /* 0x000fe60007ffe0ff */
[----:B------:R-:W-:Y:S01]  /*15ae0*/  @!PT LDS RZ, [RZ] ;  /* 0x00000000fffff984 */ /* 0x000fe20000000800 */
[----:B------:R-:W-:Y:S01]  /*15af0*/  @!PT LDS RZ, [RZ] ;  /* 0x00000000fffff984 */ /* 0x000fe20000000800 */
[----:B------:R-:W-:Y:S01]  /*15b00*/  @!PT LDS RZ, [RZ] ;  /* 0x00000000fffff984 */ /* 0x000fe20000000800 */
[----:B------:R2:W-:Y:S01]  /*15b10*/  @!P0 LDGSTS.E.BYPASS.LTC128B.128 [R239+0x11000], [R6.64] ;  /* 0x1100000006ef8fae */ /* 0x0005e2000b901d54 */
[----:B------:R-:W-:Y:S02]  /*15b20*/  @!P0 LEA.HI.X R43, R30, R176, R0, 0x1, P1 ;  /* 0x000000b01e2b8211 */ /* 0x000fe400008f0c00 */
[----:B------:R-:W-:Y:S02]  /*15b30*/  PLOP3.LUT P1, PT, PT, PT, UP0, 0x80, 0x0 ;  /* 0x000000000000781c */ /* 0x000fe40003f2f008 */
        /* <DEDUP_REMOVED lines=36> */
[----:B------:R-:W1:Y:S02]  /*15d80*/  LDSM.16.M88.4 R188, [R230+0x3800] ;  /* 0x00380000e6bc783b */ /* 0x000e640000000200 */
[C---:B------:R-:W-:Y:S03]  /*15d90*/  HMMA.16816.F32 R40, R128.reuse, R42, RZ ;  /* 0x0000002a8028723c */ /* 0x040fe600000018ff */
[----:B------:R-:W2:Y:S05]  /*15da0*/  LDSM.16.M88.4 R192, [R230+0x4000] ;  /* 0x00400000e6c0783b */ /* 0x000eaa0000000200 */
[C---:B------:R-:W-:Y:S01]  /*15db0*/  HMMA.16816.F32 R44, R128.reuse, R48, RZ ;  /* 0x00000030802c723c */ /* 0x040fe200000018ff */
[----:B------:R-:W2:Y:S05]  /*15dc0*/  LDSM.16.M88.4 R196, [R230+0x4800] ;  /* 0x00480000e6c4783b */ /* 0x000eaa0000000200 */
[----:B------:R-:W2:Y:S02]  /*15dd0*/  LDSM.16.M88.4 R200, [R230+0x5000] ;  /* 0x00500000e6c8783b */ /* 0x000ea40000000200 */
[C---:B------:R-:W-:Y:S03]  /*15de0*/  HMMA.16816.F32 R48, R128.reuse, R50, RZ ;  /* 0x000000328030723c */ /* 0x040fe600000018ff */
[----:B------:R-:W-:Y:S05]  /*15df0*/  LDSM.16.M88.4 R204, [R230+0x6000] ;  /* 0x00600000e6cc783b */ /* 0x000fea0000000200 */
[C---:B------:R-:W-:Y:S01]  /*15e00*/  HMMA.16816.F32 R52, R128.reuse, R56, RZ ;  /* 0x000000388034723c */ /* 0x040fe200000018ff */
[----:B------:R-:W-:Y:S05]  /*15e10*/  LDSM.16.M88.4 R208, [R230+0x6800] ;  /* 0x00680000e6d0783b */ /* 0x000fea0000000200 */
[----:B------:R-:W-:Y:S02]  /*15e20*/  LDSM.16.M88.4 R212, [R233] ;  /* 0x00000000e9d4783b */ /* 0x000fe40000000200 */
[C---:B------:R-:W-:Y:S03]  /*15e30*/  HMMA.16816.F32 R56, R128.reuse, R58, RZ ;  /* 0x0000003a8038723c */ /* 0x040fe600000018ff */
[----:B------:R-:W-:Y:S05]  /*15e40*/  LDSM.16.M88.4 R216, [R165] ;  /* 0x00000000a5d8783b */ /* 0x000fea0000000200 */
        /* <DEDUP_REMOVED lines=42> */
[----:B------:R-:W1:Y:S07]  /*160f0*/  LDSM.16.M88.4 R168, [R230+0x9000] ;  /* 0x00900000e6a8783b */ /* 0x000e6e0000000200 */
[C---:B------:R-:W-:Y:S07]  /*16100*/  HMMA.16816.F32 R68, R172.reuse, R204, R68 ;  /* 0x000000ccac44723c */ /* 0x040fee0000001844 */
[C---:B------:R-:W-:Y:S01]  /*16110*/  IADD3 R204, R234.reuse, 0x800, RZ ;  /* 0x00000800eacc7810 */ /* 0x040fe20007ffe0ff */
[C---:B------:R-:W-:Y:S05]  /*16120*/  HMMA.16816.F32 R72, R172.reuse, R206, R72 ;  /* 0x000000ceac48723c */ /* 0x040fea0000001848 */
[----:B------:R-:W1:Y:S03]  /*16130*/  LDSM.16.M88.4 R204, [R204] ;  /* 0x00000000cccc783b */ /* 0x000e660000000200 */
        /* <DEDUP_REMOVED lines=8> */
[C---:B----4-:R-:W-:Y:S07]  /*161c0*/  HMMA.16816.F32 R92, R172.reuse, R180, R92 ;  /* 0x000000b4ac5c723c */ /* 0x050fee000000185c */
[C---:B------:R-:W-:Y:S01]  /*161d0*/  IADD3 R180, R234.reuse, 0x1800, RZ ;  /* 0x00001800eab47810 */ /* 0x040fe20007ffe0ff */
[C---:B------:R-:W-:Y:S05]  /*161e0*/  HMMA.16816.F32 R96, R172.reuse, R182, R96 ;  /* 0x000000b6ac60723c */ /* 0x040fea0000001860 */
[----:B------:R-:W4:Y:S03]  /*161f0*/  LDSM.16.M88.4 R180, [R180] ;  /* 0x00000000b4b4783b */ /* 0x000f260000000200 */
[C---:B---3--:R-:W-:Y:S07]  /*16200*/  HMMA.16816.F32 R100, R172.reuse, R184, R100 ;  /* 0x000000b8ac64723c */ /* 0x048fee0000001864 */
[C---:B------:R-:W-:Y:S01]  /*16210*/  IADD3 R184, R234.reuse, 0x2000, RZ ;  /* 0x00002000eab87810 */ /* 0x040fe20007ffe0ff */
[C---:B------:R-:W-:Y:S05]  /*16220*/  HMMA.16816.F32 R104, R172.reuse, R186, R104 ;  /* 0x000000baac68723c */ /* 0x040fea0000001868 */
[----:B------:R-:W3:Y:S03]  /*16230*/  LDSM.16.M88.4 R184, [R184] ;  /* 0x00000000b8b8783b */ /* 0x000ee60000000200 */
[C---:B-----5:R-:W-:Y:S07]  /*16240*/  HMMA.16816.F32 R108, R172.reuse, R188, R108 ;  /* 0x000000bcac6c723c */ /* 0x060fee000000186c */
[----:B------:R-:W-:Y:S01]  /*16250*/  IADD3 R188, R234, 0x3000, RZ ;  /* 0x00003000eabc7810 */ /* 0x000fe20007ffe0ff */
[C---:B------:R-:W-:Y:S05]  /*16260*/  HMMA.16816.F32 R112, R172.reuse, R190, R112 ;  /* 0x000000beac70723c */ /* 0x040fea0000001870 */
[----:B------:R-:W5:Y:S03]  /*16270*/  LDSM.16.M88.4 R188, [R188] ;  /* 0x00000000bcbc783b */ /* 0x000f660000000200 */
[C---:B-1----:R-:W-:Y:S08]  /*16280*/  HMMA.16816.F32 R116, R172.reuse, R168, R116 ;  /* 0x000000a8ac74723c */ /* 0x042ff00000001874 */
[C---:B------:R-:W-:Y:S01]  /*16290*/  HMMA.16816.F32 R120, R172.reuse, R170, R120 ;  /* 0x000000aaac78723c */ /* 0x040fe20000001878 */
[----:B------:R-:W1:Y:S07]  /*162a0*/  LDSM.16.M88.4 R168, [R226] ;  /* 0x00000000e2a8783b */ /* 0x000e6e0000000200 */
[C---:B------:R-:W-:Y:S08]  /*162b0*/  HMMA.16816.F32 R124, R172.reuse, R192, R124 ;  /* 0x000000c0ac7c723c */ /* 0x040ff0000000187c */
[----:B------:R-:W-:Y:S01]  /*162c0*/  HMMA.16816.F32 R128, R172, R194, R128 ;  /* 0x000000c2ac80723c */ /* 0x000fe20000001880 */
[----:B------:R-:W1:Y:S05]  /*162d0*/  LDSM.16.M88.4 R172, [R225] ;  /* 0x00000000e1ac783b */ /* 0x000e6a0000000200 */
[----:B------:R-:W1:Y:S02]  /*162e0*/  LDSM.16.M88.4 R192, [R224] ;  /* 0x00000000e0c0783b */ /* 0x000e640000000200 */
[C---:B------:R-:W-:Y:S08]  /*162f0*/  HMMA.16816.F32 R4, R196.reuse, R200, R4 ;  /* 0x000000c8c404723c */ /* 0x040ff00000001804 */
[C---:B------:R-:W-:Y:S01]  /*16300*/  HMMA.16816.F32 R8, R196.reuse, R202, R8 ;  /* 0x000000cac408723c */ /* 0x040fe20000001808 */
[----:B------:R-:W1:Y:S07]  /*16310*/  LDSM.16.M88.4 R200, [R223] ;  /* 0x00000000dfc8783b */ /* 0x000e6e0000000200 */
[C---:B------:R-:W-:Y:S08]  /*16320*/  HMMA.16816.F32 R12, R196.reuse, R204, R12 ;  /* 0x000000ccc40c723c */ /* 0x040ff0000000180c */
[C---:B------:R-:W-:Y:S01]  /*16330*/  HMMA.16816.F32 R16, R196.reuse, R206, R16 ;  /* 0x000000cec410723c */ /* 0x040fe20000001810 */
[----:B------:R-:W-:Y:S07]  /*16340*/  LDSM.16.M88.4 R204, [R167] ;  /* 0x00000000a7cc783b */ /* 0x000fee0000000200 */
        /* <DEDUP_REMOVED lines=14> */
[----:B------:R-:W5:Y:S07]  /*16430*/  LDSM.16.M88.4 R188, [R165+0x800] ;  /* 0x00080000a5bc783b */ /* 0x000f6e0000000200 */
[C---:B-1----:R-:W-:Y:S08]  /*16440*/  HMMA.16816.F32 R60, R196.reuse, R168, R60 ;  /* 0x000000a8c43c723c */ /* 0x042ff0000000183c */
[C---:B------:R-:W-:Y:S01]  /*16450*/  HMMA.16816.F32 R64, R196.reuse, R170, R64 ;  /* 0x000000aac440723c */ /* 0x040fe20000001840 */
[----:B------:R-:W1:Y:S07]  /*16460*/  LDSM.16.M88.4 R168, [R165+0x1000] ;  /* 0x00100000a5a8783b */ /* 0x000e6e0000000200 */
[C---:B------:R-:W-:Y:S08]  /*16470*/  HMMA.16816.F32 R68, R196.reuse, R172, R68 ;  /* 0x000000acc444723c */ /* 0x040ff00000001844 */
        /* <DEDUP_REMOVED lines=21> */
[----:B------:R-:W-:Y:S01]  /*165d0*/  HMMA.16816.F32 R128, R196, R210, R128 ;  /* 0x000000d2c480723c */ /* 0x000fe20000001880 */
[----:B------:R-:W-:Y:S05]  /*165e0*/  LDSM.16.M88.4 R196, [R165+0x5000] ;  /* 0x00500000a5c4783b */ /* 0x000fea0000000200 */
[----:B------:R-:W-:Y:S02]  /*165f0*/  LDSM.16.M88.4 R208, [R165+0x6800] ;  /* 0x00680000a5d0783b */ /* 0x000fe40000000200 */
[C---:B------:R-:W-:Y:S08]  /*16600*/  HMMA.16816.F32 R4, R212.reuse, R216, R4 ;  /* 0x000000d8d404723c */ /* 0x040ff00000001804 */
[C---:B------:R-:W-:Y:S01]  /*16610*/  HMMA.16816.F32 R8, R212.reuse, R218, R8 ;  /* 0x000000dad408723c */ /* 0x040fe20000001808 */
[----:B------:R-:W-:Y:S07]  /*16620*/  LDSM.16.M88.4 R216, [R165+0x7000] ;  /* 0x00700000a5d8783b */ /* 0x000fee0000000200 */
        /* <DEDUP_REMOVED lines=8> */
[----:B------:R-:W1:Y:S01]  /*166b0*/  LDSM.16.M88.4 R172, [R165+0x7800] ;  /* 0x00780000a5ac783b */ /* 0x000e620000000200 */
[----:B------:R-:W-:Y:S04]  /*166c0*/  DEPBAR.LE SB0, 0x0 ;  /* 0x000080000000791a */ /* 0x000fe80000000000 */
[----:B------:R-:W-:Y:S02]  /*166d0*/  BAR.SYNC.DEFER_BLOCKING 0x0 ;  /* 0x0000000000007b1d */ /* 0x000fe40000010000 */
[C---:B--2---:R-:W-:Y:S07]  /*166e0*/  HMMA.16816.F32 R36, R212.reuse, R176, R36 ;  /* 0x000000b0d424723c */ /* 0x044fee0000001824 */
[----:B------:R-:W-:Y:S01]  /*166f0*/  IMAD.MOV.U32 R177, RZ, RZ, R250 ;  /* 0x000000ffffb17224 */ /* 0x000fe200078e00fa */
[C---:B------:R-:W-:Y:S04]  /*16700*/  HMMA.16816.F32 R40, R212.reuse, R178, R40 ;  /* 0x000000b2d428723c */ /* 0x040fe80000001828 */
[----:B------:R-:W-:Y:S04]  /*16710*/  IMAD.MOV.U32 R176, RZ, RZ, R251 ;  /* 0x000000ffffb07224 */ /* 0x000fe800078e00fb */
[C---:B----4-:R-:W-:Y:S08]  /*16720*/  HMMA.16816.F32 R44, R212.reuse, R180, R44 ;  /* 0x000000b4d42c723c */ /* 0x050ff0000000182c */
[C---:B------:R-:W-:Y:S08]  /*16730*/  HMMA.16816.F32 R48, R212.reuse, R182, R48 ;  /* 0x000000b6d430723c */ /* 0x040ff00000001830 */
[C---:B---3--:R-:W-:Y:S08]  /*16740*/  HMMA.16816.F32 R52, R212.reuse, R184, R52 ;  /* 0x000000b8d434723c */ /* 0x048ff00000001834 */
[C---:B------:R-:W-:Y:S08]  /*16750*/  HMMA.16816.F32 R56, R212.reuse, R186, R56 ;  /* 0x000000bad438723c */ /* 0x040ff00000001838 */
[C---:B------:R-:W-:Y:S08]  /*16760*/  HMMA.16816.F32 R60, R212.reuse, R192, R60 ;  /* 0x000000c0d43c723c */ /* 0x040ff0000000183c */
[C---:B------:R-:W-:Y:S08]  /*16770*/  HMMA.16816.F32 R64, R212.reuse, R194, R64 ;  /* 0x000000c2d440723c */ /* 0x040ff00000001840 */
[C---:B-----5:R-:W-:Y:S08]  /*16780*/  HMMA.16816.F32 R68, R212.reuse, R188, R68 ;  /* 0x000000bcd444723c */ /* 0x060ff00000001844 */
        /* <DEDUP_REMOVED lines=90> */
[----:B--2---:R-:W-:Y:S01]  /*16d30*/  MOV R170, UR28 ;  /* 0x0000001c00aa7c02 */ /* 0x004fe20008000f00 */
[----:B---3--:R-:W-:Y:S01]  /*16d40*/  IMAD.U32 R169, RZ, RZ, UR27 ;  /* 0x0000001bffa97e24 */ /* 0x008fe2000f8e00ff */
[----:B------:R-:W-:Y:S04]  /*16d50*/  UIMAD.WIDE.U32 UR26, UR8, UR24, URZ ;  /* 0x00000018081a72a5 */ /* 0x000fe8000f8e003f */
[----:B------:R-:W2:Y:S01]  /*16d60*/  LDG.E R168, [R168.64] ;  /* 0x00000014a8a87981 */ /* 0x000ea2000c1e1900 */
[----:B------:R-:W-:Y:S01]  /*16d70*/  UIADD3 UR10, UR27, UR10, URZ ;  /* 0x0000000a1b0a7290 */ /* 0x000fe2000fffe03f */
[----:B------:R-:W-:Y:S01]  /*16d80*/  IMAD.U32 R198, RZ, RZ, UR26 ;  /* 0x0000001affc67e24 */ /* 0x000fe2000f8e00ff */
[----:B------:R-:W-:Y:S01]  /*16d90*/  MOV R199, UR27 ;  /* 0x0000001b00c77c02 */ /* 0x000fe20008000f00 */
[----:B-1----:R-:W-:Y:S03]  /*16da0*/  IMAD.U32 R171, RZ, RZ, UR29 ;  /* 0x0000001dffab7e24 */ /* 0x002fe6000f8e00ff */
[----:B------:R-:W-:Y:S01]  /*16db0*/  IMAD.U32 R199, RZ, RZ, UR10 ;  /* 0x0000000affc77e24 */ /* 0x000fe2000f8e00ff */
[----:B------:R-:W-:Y:S01]  /*16dc0*/  UMOV UR10, UR8 ;  /* 0x00000008000a7c82 */ /* 0x000fe20008000000 */
[----:B------:R-:W2:Y:S02]  /*16dd0*/  LDG.E R170, [R170.64] ;  /* 0x00000014aaaa7981 */ /* 0x000ea4000c1e1900 */
[----:B--2---:R-:W-:Y:S04]  /*16de0*/  IADD3 R168, -R168, R170, RZ ;  /* 0x000000aaa8a87210 */ /* 0x004fe80007ffe1ff */
[----:B------:R-:W-:Y:S01]  /*16df0*/  SHF.R.S32.HI R0, RZ, 0x1f, R168 ;  /* 0x0000001fff007819 */ /* 0x000fe200000114a8 */
[----:B------:R-:W-:Y:S04]  /*16e00*/  IMAD.WIDE.U32 R198, R168, c[0x0][0x180], R198 ;  /* 0x00006000a8c67a25 */ /* 0x000fe800078e00c6 */
[----:B------:R-:W-:Y:S04]  /*16e10*/  IMAD R0, R0, c[0x0][0x180], RZ ;  /* 0x0000600000007a24 */ /* 0x000fe800078e02ff */
[----:B------:R-:W-:Y:S05]  /*16e20*/  IMAD R0, R168, c[0x0][0x184], R0 ;  /* 0x00006100a8007a24 */ /* 0x000fea00078e0200 */
[----:B------:R-:W-:Y:S03]  /*16e30*/  IADD3 R199, R199, R0, RZ ;  /* 0x00000000c7c77210 */ /* 0x000fe60007ffe0ff */
.L_x_3560:
[----:B------:R1:W-:Y:S01]  /*16e40*/  @P0 STS.128 [R239+0x2000], RZ ;  /* 0x002000ffef000388 */ /* 0x0003e20000000c00 */
[----:B------:R-:W-:Y:S01]  /*16e50*/  LEA R204, P5, R198, R246, 0x1 ;  /* 0x000000f6c6cc7211 */ /* 0x000fe200078a08ff */
[C-C-:B------:R-:W-:Y:S01]  /*16e60*/  @!P0 IMAD.WIDE.U32 R208, R174.reuse, 0x30, R198.reuse ;  /* 0x00000030aed08825 */ /* 0x140fe200078e00c6 */
[----:B------:R-:W-:Y:S01]  /*16e70*/  @!P0 LEA R171, P3, R174, R198, 0x5 ;  /* 0x000000c6aeab8211 */ /* 0x000fe200078628ff */
[----:B------:R-:W-:Y:S01]  /*16e80*/  UMOV UR8, UR10 ;  /* 0x0000000a00087c82 */ /* 0x000fe20008000000 */
[C-C-:B------:R-:W-:Y:S01]  /*16e90*/  LEA.HI.X R205, R198.reuse, R245, R199.reuse, 0x1, P5 ;  /* 0x000000f5c6cd7211 */ /* 0x140fe200028f0cc7 */
[----:B------:R-:W-:Y:S01]  /*16ea0*/  @!P0 IMAD.MOV.U32 R196, RZ, RZ, R198 ;  /* 0x000000ffffc48224 */ /* 0x000fe200078e00c6 */
[----:B------:R-:W-:Y:S01]  /*16eb0*/  @!P0 IADD3 R169, P4, R198, UR18, RZ ;  /* 0x00000012c6a98c10 */ /* 0x000fe2000ff9e0ff */
[----:B------:R-:W-:Y:S01]  /*16ec0*/  @!P0 IMAD.MOV.U32 R197, RZ, RZ, R199 ;  /* 0x000000ffffc58224 */ /* 0x000fe200078e00c7 */
[C---:B------:R-:W-:Y:S01]  /*16ed0*/  @!P0 LEA.HI.X R170, R174.reuse, R199, R2, 0x5, P3 ;  /* 0x000000c7aeaa8211 */ /* 0x040fe200018f2c02 */
[----:B------:R-:W-:Y:S01]  /*16ee0*/  @!PT LDS RZ, [RZ] ;  /* 0x00000000fffff984 */ /* 0x000fe20000000800 */
[----:B------:R-:W-:Y:S01]  /*16ef0*/  @!PT LDS RZ, [RZ] ;  /* 0x00000000fffff984 */ /* 0x000fe20000000800 */
[----:B------:R-:W-:Y:S01]  /*16f00*/  @!PT LDS RZ, [RZ] ;  /* 0x00000000fffff984 */ /* 0x000fe20000000800 */
[----:B------:R1:W-:Y:S01]  /*16f10*/  @!P0 LDGSTS.E.BYPASS.LTC128B.128 [R239+0x2000], [R204.64] ;  /* 0x02000000ccef8fae */ /* 0x0003e2000b901d54 */
[----:B------:R-:W-:Y:S01]  /*16f20*/  @!P0 LEA R202, P3, R169, R246, 0x1 ;  /* 0x000000f6a9ca8211 */ /* 0x000fe200078608ff */
[----:B------:R-:W-:Y:S01]  /*16f30*/  @!P0 IMAD.MOV.U32 R194, RZ, RZ, R198 ;  /* 0x000000ffffc28224 */ /* 0x000fe200078e00c6 */
[----:B------:R-:W-:Y:S01]  /*16f40*/  @!P0 IADD3.X R168, R199, UR14, RZ, P4, !PT ;  /* 0x0000000ec7a88c10 */ /* 0x000fe2000a7fe4ff */
[----:B------:R1:W-:Y:S01]  /*16f50*/  @P0 STS.128 [R239+0x2800], RZ ;  /* 0x002800ffef000388 */ /* 0x0003e20000000c00 */
[----:B------:R-:W-:Y:S01]  /*16f60*/  @!P0 LEA R173, P2, R174, R198, 0x6 ;  /* 0x000000c6aead8211 */ /* 0x000fe200078430ff */
[----:B------:R-:W-:Y:S01]  /*16f70*/  @!P0 IMAD R0, R2, 0x30, RZ ;  /* 0x0000003002008824 */ /* 0x000fe200078e02ff */
[----:B------:R-:W-:Y:S01]  /*16f80*/  @!P0 LEA.HI.X R203, R169, R245, R168, 0x1, P3 ;  /* 0x000000f5a9cb8211 */ /* 0x000fe200018f0ca8 */
[----:B------:R-:W-:Y:S01]  /*16f90*/  @!P0 IMAD.MOV.U32 R192, RZ, RZ, R198 ;  /* 0x000000ffffc08224 */ /* 0x000fe200078e00c6 */
[-C--:B------:R-:W-:Y:S01]  /*16fa0*/  @!P0 LEA.HI.X R172, R174, R199.reuse, R2, 0x6, P2 ;  /* 0x000000c7aeac8211 */ /* 0x080fe200010f3402 */
[----:B------:R-:W-:Y:S01]  /*16fb0*/  @!P0 IMAD.IADD R169, R0, 0x1, R209 ;  /* 0x0000000100a98824 */ /* 0x000fe200078e02d1 */
[CC--:B------:R-:W-:Y:S01]  /*16fc0*/  @!P0 LEA R200, P2, R171.reuse, R246.reuse, 0x1 ;  /* 0x000000f6abc88211 */ /* 0x0c0fe200078408ff */
[----:B------:R-:W-:Y:S01]  /*16fd0*/  @!PT LDS RZ, [RZ] ;  /* 0x00000000fffff984 */ /* 0x000fe20000000800 */
[----:B------:R-:W-:Y:S01]  /*16fe0*/  @!PT LDS RZ, [RZ] ;  /* 0x00000000fffff984 */ /* 0x000fe20000000800 */
[----:B------:R-:W-:Y:S01]  /*16ff0*/  @!PT LDS RZ, [RZ] ;  /* 0x00000000fffff984 */ /* 0x000fe20000000800 */
[----:B------:R1:W-:Y:S01]  /*17000*/  @!P0 LDGSTS.E.BYPASS.LTC128B.128 [R239+0x2800], [R202.64] ;  /* 0x02800000caef8fae */ /* 0x0003e2000b901d54 */
[----:B------:R-:W-:Y:S01]  /*17010*/  @!P0 MOV R195, R199 ;  /* 0x000000c700c38202 */ /* 0x000fe20000000f00 */
[--C-:B------:R-:W-:Y:S01]  /*17020*/  @!P0 IMAD.MOV.U32 R193, RZ, RZ, R199.reuse ;  /* 0x000000ffffc18224 */ /* 0x100fe200078e00c7 */
[----:B------:R-:W-:Y:S01]  /*17030*/  @!P0 LEA.HI.X R201, R171, R245, R170, 0x1, P2 ;  /* 0x000000f5abc98211 */ /* 0x000fe200010f0caa */
[----:B------:R1:W-:Y:S01]  /*17040*/  @P0 STS.128 [R239+0x3000], RZ ;  /* 0x003000ffef000388 */ /* 0x0003e20000000c00 */
[C---:B------:R-:W-:Y:S01]  /*17050*/  @!P0 LEA R206, P2, R208.reuse, R246, 0x1 ;  /* 0x000000f6d0ce8211 */ /* 0x040fe200078408ff */
[--C-:B------:R-:W-:Y:S01]  /*17060*/  @!P0 IMAD.MOV.U32 R190, RZ, RZ, R198.reuse ;  /* 0x000000ffffbe8224 */ /* 0x100fe200078e00c6 */
[-C--:B------:R-:W-:Y:S01]  /*17070*/  @!P0 MOV R191, R199.reuse ;  /* 0x000000c700bf8202 */ /* 0x080fe20000000f00 */
[----:B------:R-:W-:Y:S01]  /*17080*/  @!PT LDS RZ, [RZ] ;  /* 0x00000000fffff984 */ /* 0x000fe20000000800 */
[----:B------:R-:W-:Y:S01]  /*17090*/  @!PT LDS RZ, [RZ] ;  /* 0x00000000fffff984 */ /* 0x000fe20000000800 */
[----:B------:R-:W-:Y:S01]  /*170a0*/  @!PT LDS RZ, [RZ] ;  /* 0x00000000fffff984 */ /* 0x000fe20000000800 */
[----:B------:R1:W-:Y:S01]  /*170b0*/  @!P0 LDGSTS.E.BYPASS.LTC128B.128 [R239+0x3000], [R200.64] ;  /* 0x03000000c8ef8fae */ /* 0x0003e2000b901d54 */
[-C--:B------:R-:W-:Y:S01]  /*170c0*/  @!P0 MOV R187, R199.reuse ;  /* 0x000000c700bb8202 */ /* 0x080fe20000000f00 */
[--C-:B------:R-:W-:Y:S01]  /*170d0*/  @!P0 IMAD.MOV.U32 R188, RZ, RZ, R198.reuse ;  /* 0x000000ffffbc8224 */ /* 0x100fe200078e00c6 */
[-C--:B------:R-:W-:Y:S01]  /*170e0*/  @!P0 MOV R183, R199.reuse ;  /* 0x000000c700b78202 */ /* 0x080fe20000000f00 */
[----:B------:R1:W-:Y:S01]  /*170f0*/  @P0 STS.128 [R239+0x3800], RZ ;  /* 0x003800ffef000388 */ /* 0x0003e20000000c00 */
[----:B------:R-:W-:Y:S01]  /*17100*/  @!P0 MOV R179, R199 ;  /* 0x000000c700b38202 */ /* 0x000fe20000000f00 */
[----:B------:R-:W-:Y:S01]  /*17110*/  @!P0 IMAD.MOV.U32 R189, RZ, RZ, R199 ;  /* 0x000000ffffbd8224 */ /* 0x000fe200078e00c7 */
[----:B------:R-:W-:Y:S01]  /*17120*/  @!P0 LEA.HI.X R207, R208, R245, R169, 0x1, P2 ;  /* 0x000000f5d0cf8211 */ /* 0x000fe200010f0ca9 */
[--C-:B------:R-:W-:Y:S01]  /*17130*/  @!P0 IMAD.MOV.U32 R186, RZ, RZ, R198.reuse ;  /* 0x000000ffffba8224 */ /* 0x100fe200078e00c6 */
[C---:B------:R-:W-:Y:S01]  /*17140*/  @!P0 LEA R175, P1, R174.reuse, R198, 0x7 ;  /* 0x000000c6aeaf8211 */ /* 0x040fe200078238ff */
[--C-:B------:R-:W-:Y:S01]  /*17150*/  @!P0 IMAD.MOV.U32 R184, RZ, RZ, R198.reuse ;  /* 0x000000ffffb88224 */ /* 0x100fe200078e00c6 */
[----:B------:R-:W-:Y:S01]  /*17160*/  UMOV UR9, UR11 ;  /* 0x0000000b00097c82 */ /* 0x000fe20008000000 */
[----:B------:R-:W-:Y:S01]  /*17170*/  @!PT LDS RZ, [RZ] ;  /* 0x00000000fffff984 */ /* 0x000fe20000000800 */
[----:B------:R-:W-:Y:S01]  /*17180*/  @!PT LDS RZ, [RZ] ;  /* 0x00000000fffff984 */ /* 0x000fe20000000800 */
[----:B------:R-:W-:Y:S01]  /*17190*/  @!PT LDS RZ, [RZ] ;  /* 0x00000000fffff984 */ /* 0x000fe20000000800 */
[----:B------:R1:W-:Y:S01]  /*171a0*/  @!P0 LDGSTS.E.BYPASS.LTC128B.128 [R239+0x3800], [R206.64] ;  /* 0x03800000ceef8fae */ /* 0x0003e2000b901d54 */
[--C-:B------:R-:W-:Y:S02]  /*171b0*/  @!P0 IMAD.MOV.U32 R185, RZ, RZ, R199.reuse ;  /* 0x000000ffffb98224 */ /* 0x100fe400078e00c7 */
[--C-:B------:R-:W-:Y:S01]  /*171c0*/  @!P0 IMAD.MOV.U32 R182, RZ, RZ, R198.reuse ;  /* 0x000000ffffb68224 */ /* 0x100fe200078e00c6 */
[----:B------:R1:W-:Y:S01]  /*171d0*/  @P0 STS.128 [R239+0x4000], RZ ;  /* 0x004000ffef000388 */ /* 0x0003e20000000c00 */
[--C-:B------:R-:W-:Y:S02]  /*171e0*/  @!P0 IMAD.MOV.U32 R180, RZ, RZ, R198.reuse ;  /* 0x000000ffffb48224 */ /* 0x100fe400078e00c6 */
[----:B------:R-:W-:Y:S02]  /*171f0*/  @!P0 IMAD.MOV.U32 R181, RZ, RZ, R199 ;  /* 0x000000ffffb58224 */ /* 0x000fe400078e00c7 */
[----:B------:R-:W-:Y:S02]  /*17200*/  @!P0 IMAD.MOV.U32 R178, RZ, RZ, R198 ;  /* 0x000000ffffb28224 */ /* 0x000fe400078e00c6 */
[C---:B------:R-:W-:Y:S04]  /*17210*/  @!P0 IMAD.WIDE.U32 R196, R174.reuse, 0x50, R196 ;  /* 0x00000050aec48825 */ /* 0x040fe800078e00c4 */
[----:B------:R-:W-:Y:S01]  /*17220*/  @!P0 IMAD.WIDE.U32 R194, R174, 0x60, R194 ;  /* 0x00000060aec28825 */ /* 0x000fe200078e00c2 */
[-C--:B------:R-:W-:Y:S03]  /*17230*/  @!P0 LEA R208, P2, R196, R246.reuse, 0x1 ;  /* 0x000000f6c4d08211 */ /* 0x080fe600078408ff */
[C---:B------:R-:W-:Y:S04]  /*17240*/  @!P0 IMAD.WIDE.U32 R192, R174.reuse, 0x70, R192 ;  /* 0x00000070aec08825 */ /* 0x040fe800078e00c0 */
[----:B------:R-:W-:Y:S01]  /*17250*/  @!P0 IMAD.WIDE.U32 R190, R174, 0x90, R190 ;  /* 0x00000090aebe8825 */ /* 0x000fe200078e00be */
[-C--:B------:R-:W-:Y:S03]  /*17260*/  @!P0 LEA R210, P3, R192, R246.reuse, 0x1 ;  /* 0x000000f6c0d28211 */ /* 0x080fe600078608ff */
[C---:B------:R-:W-:Y:S04]  /*17270*/  @!P0 IMAD.WIDE.U32 R188, R174.reuse, 0xa0, R188 ;  /* 0x000000a0aebc8825 */ /* 0x040fe800078e00bc */
[C---:B------:R-:W-:Y:S04]  /*17280*/  @!P0 IMAD.WIDE.U32 R186, R174.reuse, 0xb0, R186 ;  /* 0x000000b0aeba8825 */ /* 0x040fe800078e00ba */
[C---:B------:R-:W-:Y:S04]  /*17290*/  @!P0 IMAD.WIDE.U32 R184, R174.reuse, 0xc0, R184 ;  /* 0x000000c0aeb88825 */ /* 0x040fe800078e00b8 */
[C---:B------:R-:W-:Y:S04]  /*172a0*/  @!P0 IMAD.WIDE.U32 R182, R174.reuse, 0xd0, R182 ;  /* 0x000000d0aeb68825 */ /* 0x040fe800078e00b6 */
[C---:B------:R-:W-:Y:S04]  /*172b0*/  @!P0 IMAD.WIDE.U32 R180, R174.reuse, 0xe0, R180 ;  /* 0x000000e0aeb48825 */ /* 0x040fe800078e00b4 */
[C---:B------:R-:W-:Y:S01]  /*172c0*/  @!P0 IMAD.WIDE.U32 R178, R174.reuse, 0xf0, R178 ;  /* 0x000000f0aeb28825 */ /* 0x040fe200078e00b2 */
[----:B------:R-:W-:Y:S02]  /*172d0*/  @!P0 LEA.HI.X R174, R174, R199, R2, 0x7, P1 ;  /* 0x000000c7aeae8211 */ /* 0x000fe400008f3c02 */
[CC--:B------:R-:W-:Y:S01]  /*172e0*/  @!P0 LEA R198, P1, R173.reuse, R246.reuse, 0x1 ;  /* 0x000000f6adc68211 */ /* 0x0c0fe200078208ff */
[C---:B------:R-:W-:Y:S02]  /*172f0*/  @!P0 IMAD R168, R2.reuse, 0x50, RZ ;  /* 0x0000005002a88824 */ /* 0x040fe400078e02ff */
[----:B------:R-:W-:Y:S01]  /*17300*/  @!P0 IMAD R0, R2, 0x60, RZ ;  /* 0x0000006002008824 */ /* 0x000fe200078e02ff */
[----:B------:R-:W-:Y:S01]  /*17310*/  @!P0 LEA.HI.X R199, R173, R245, R172, 0x1, P1 ;  /* 0x000000f5adc78211 */ /* 0x000fe200008f0cac */
[----:B------:R-:W-:Y:S01]  /*17320*/  @!P0 IMAD.IADD R168, R168, 0x1, R197 ;  /* 0x00000001a8a88824 */ /* 0x000fe200078e02c5 */
        /* <DEDUP_REMOVED lines=60> */
[----:B------:R-:W-:Y:S01]  /*176f0*/  @!P0 LEA R192, P1, R178, R246, 0x1 ;  /* 0x000000f6b2c08211 */ /* 0x000fe200078208ff */
[----:B------:R-:W-:Y:S01]  /*17700*/  @!P0 IMAD.IADD R0, R0, 0x1, R181 ;  /* 0x0000000100008824 */ /* 0x000fe200078e02b5 */
[----:B------:R-:W-:Y:S01]  /*17710*/  MOV R246, R204 ;  /* 0x000000cc00f67202 */ /* 0x000fe20000000f00 */
[----:B------:R1:W-:Y:S01]  /*17720*/  @P0 STS.128 [R239+0x7000], RZ ;  /* 0x007000ffef000388 */ /* 0x0003e20000000c00 */
[----:B------:R-:W-:Y:S02]  /*17730*/  @!P0 IMAD R2, R2, 0xf0, RZ ;  /* 0x000000f002028824 */ /* 0x000fe400078e02ff */
[-C--:B------:R-:W-:Y:S01]  /*17740*/  @!P0 LEA.HI.X R171, R180, R245.reuse, R0, 0x1, P2 ;  /* 0x000000f5b4ab8211 */ /* 0x080fe200010f0c00 */
[----:B------:R-:W-:Y:S01]  /*17750*/  @!PT LDS RZ, [RZ] ;  /* 0x00000000fffff984 */ /* 0x000fe20000000800 */
[----:B------:R-:W-:Y:S01]  /*17760*/  @!PT LDS RZ, [RZ] ;  /* 0x00000000fffff984 */ /* 0x000fe20000000800 */
[----:B------:R-:W-:Y:S01]  /*17770*/  @!PT LDS RZ, [RZ] ;  /* 0x00000000fffff984 */ /* 0x000fe20000000800 */
[----:B------:R1:W-:Y:S01]  /*17780*/  @!P0 LDGSTS.E.BYPASS.LTC128B.128 [R239+0x7000], [R194.64] ;  /* 0x07000000c2ef8fae */ /* 0x0003e2000b901d54 */
[----:B------:R-:W-:Y:S03]  /*17790*/  @!P0 IMAD.IADD R2, R2, 0x1, R179 ;  /* 0x0000000102028824 */ /* 0x000fe600078e02b3 */
        /* <DEDUP_REMOVED lines=28> */
.L_x_3559:
[----:B------:R-:W-:Y:S01]  /*17960*/  MOV R0, UR13 ;  /* 0x0000000d00007c02 */ /* 0x000fe20008000f00 */
[----:B------:R-:W-:Y:S02]  /*17970*/  UISETP.GT.AND UP0, UPT, UR13, UR12, UPT ;  /* 0x0000000c0d00728c */ /* 0x000fe4000bf04270 */
[----:B------:R-:W-:Y:S01]  /*17980*/  UMOV UR10, UR22 ;  /* 0x00000016000a7c82 */ /* 0x000fe20008000000 */
[----:B------:R-:W-:Y:S01]  /*17990*/  LEA R0, R0, R238, 0x8 ;  /* 0x000000ee00007211 */ /* 0x000fe200078e40ff */
[----:B------:R-:W-:Y:S03]  /*179a0*/  UMOV UR11, UR19 ;  /* 0x00000013000b7c82 */ /* 0x000fe60008000000 */
        /* <DEDUP_REMOVED lines=1079> */
.L_x_3557:
        /* <DEDUP_REMOVED lines=169> */
.L_x_3563:
[----:B-1234-:R-:W-:Y:S05]  /*1c7b0*/  BSYNC B0 ;  /* 0x0000000000007941 */ /* 0x01efea0003800000 */
.L_x_3562:
        /* <DEDUP_REMOVED lines=36> */
.L_x_3564:
        /* <DEDUP_REMOVED lines=16> */
.L_x_7776:


//--------------------- .text._ZN5flash24flash_fwd_splitkv_kernelI23Flash_fwd_kernel_traitsILi64ELi64ELi256ELi4ELb0ELb0EN7cutlass6half_tE19Flash_kernel_traitsILi64ELi64ELi256ELi4ES3_EELb1ELb0ELb1ELb0ELb0ELb1ELb1ELb0EEEvNS_16Flash_fwd_paramsE --------------------------
	.section	.text._ZN5flash24flash_fwd_splitkv_kernelI23Flash_fwd_kernel_traitsILi64ELi64ELi256ELi4ELb0ELb0EN7cutlass6half_tE19Flash_kernel_traitsILi64ELi64ELi256ELi4ES3_EELb1ELb0ELb1ELb0ELb0ELb1ELb1ELb0EEEvNS_16Flash_fwd_paramsE,"ax",@progbits
	.sectioninfo	@"SHI_REGISTERS=255"
	.align	128
        .global         _ZN5flash24flash_fwd_splitkv_kernelI23Flash_fwd_kernel_traitsILi64ELi64ELi256ELi4ELb0ELb0EN7cutlass6half_tE19Flash_kernel_traitsILi64ELi64ELi256ELi4ES3_EELb1ELb0ELb1ELb0ELb0ELb1ELb1ELb0EEEvNS_16Flash_fwd_paramsE
        .type           _ZN5flash24flash_fwd_splitkv_kernelI23Flash_fwd_kernel_traitsILi64ELi64ELi256ELi4ELb0ELb0EN7cutlass6half_tE19Flash_kernel_traitsILi64ELi64ELi256ELi4ES3_EELb1ELb0ELb1ELb0ELb0ELb1ELb1ELb0EEEvNS_16Flash_fwd_paramsE,@function
        .size           _ZN5flash24flash_fwd_splitkv_kernelI23Flash_fwd_kernel_traitsILi64ELi64ELi256ELi4ELb0ELb0EN7cutlass6half_tE19Flash_kernel_traitsILi64ELi64ELi256ELi4ES3_EELb1ELb0ELb1ELb0ELb0ELb1ELb1ELb0EEEvNS_16Flash_fwd_paramsE,(.L_x_7777 - _ZN5flash24flash_fwd_splitkv_kernelI23Flash_fwd_kernel_traitsILi64ELi64ELi256ELi4ELb0ELb0EN7cutlass6half_tE19Flash_kernel_traitsILi64ELi64ELi256ELi4ES3_EELb1ELb0ELb1ELb0ELb0ELb1ELb1ELb0EEEvNS_16Flash_fwd_paramsE)
        .other          _ZN5flash24flash_fwd_splitkv_kernelI23Flash_fwd_kernel_traitsILi64ELi64ELi256ELi4ELb0ELb0EN7cutlass6half_tE19Flash_kernel_traitsILi64ELi64ELi256ELi4ES3_EELb1ELb0ELb1ELb0ELb0ELb1ELb1ELb0EEEvNS_16Flash_fwd_paramsE,@"STO_CUDA_ENTRY STV_DEFAULT"
_ZN5flash24flash_fwd_splitkv_kernelI23Flash_fwd_kernel_traitsILi64ELi64ELi256ELi4ELb0ELb0EN7cutlass6half_tE19Flash_kernel_traitsILi64ELi64ELi256ELi4ES3_EELb1ELb0ELb1ELb0ELb0ELb1ELb1ELb0EEEvNS_16Flash_fwd_paramsE:
.text._ZN5flash24flash_fwd_splitkv_kernelI23Flash_fwd_kernel_traitsILi64ELi64ELi256ELi4ELb0ELb0EN7cutlass6half_tE19Flash_kernel_traitsILi64ELi64ELi256ELi4ES3_EELb1ELb0ELb1ELb0ELb0ELb1ELb1ELb0EEEvNS_16Flash_fwd_paramsE:
        /* <DEDUP_REMOVED lines=43> */
[----:B------:R-:W2:Y:S01]  /*02b0*/  @P2 LDG.E R7, [R10.64] ;  /* 0x000000140a072981 */ /* 0x000ea2000c1e1900 */
[----:B------:R-:W-:Y:S02]  /*02c0*/  @UP1 UIMAD.WIDE UR6, UR15, UR23, UR6 ;  /* 0x000000170f0612a5 */ /* 0x000fe4000f8e0206 */
[----:B------:R-:W-:Y:S01]  /*02d0*/  ULDC.64 UR8, c[0x0][0x248] ;  /* 0x0000920000087ab9 */ /* 0x000fe20000000a00 */
[----:B------:R-:W3:Y:S03]  /*02e0*/  @P2 LDG.E R2, [R10.64+0x4] ;  /* 0x000004140a022981 */ /* 0x000ee6000c1e1900 */
[----:B------:R-:W-:-:S02]  /*02f0*/  IMAD.U32 R8, RZ, RZ, UR6 ;  /* 0x00000006ff087e24 */ /* 0x000fc4000f8e00ff */
        /* <DEDUP_REMOVED lines=31> */
.L_x_3565:
[----:B------:R-:W-:Y:S02]  /*04f0*/  ULDC UR7, c[0x0][0x218] ;  /* 0x0000860000077ab9 */ /* 0x000fe40000000800 */
.L_x_3566:
        /* <DEDUP_REMOVED lines=24> */
[----:B------:R1:W2:Y:S01]  /*0680*/  R2UR UR11, R2 ;  /* 0x00000000020b73c2 */ /* 0x0002a200000e0000 */
[----:B------:R-:W-:Y:S02]  /*0690*/  ULDC UR5, c[0x0][0x10] ;  /* 0x0000040000057ab9 */ /* 0x000fe40000000800 */
[----:B------:R-:W-:Y:S02]  /*06a0*/  USHF.R.S32.HI UR12, URZ, 0x1f, UR4 ;  /* 0x0000001f3f0c7899 */ /* 0x000fe40008011404 */
[----:B------:R-:W-:Y:S02]  /*06b0*/  UMOV UR16, URZ ;  /* 0x0000003f00107c82 */ /* 0x000fe40008000000 */
[----:B------:R-:W-:-:S04]  /*06c0*/  ULEA.HI UR12, UR12, UR4, URZ, 0x8 ;  /* 0x000000040c0c7291 */ /* 0x000fc8000f8f403f */
[----:B------:R-:W-:-:S04]  /*06d0*/  ULEA.HI.SX32 UR12, UR12, UR5, 0x18 ;  /* 0x000000050c0c7291 */ /* 0x000fc8000f8fc23f */
[----:B------:R-:W-:-:S06]  /*06e0*/  UIADD3 UR12, UR12, -0x1, URZ ;  /* 0xffffffff0c0c7890 */ /* 0x000fcc000fffe03f */
[----:B-1----:R-:W-:Y:S01]  /*06f0*/  IMAD.U32 R2, RZ, RZ, UR12 ;  /* 0x0000000cff027e24 */ /* 0x002fe2000f8e00ff */
[----:B--2---:R-:W1:Y:S01]  /*0700*/  I2F.RP R4, UR11 ;  /* 0x0000000b00047d06 */ /* 0x004e620008209400 */
[----:B------:R-:W-:-:S03]  /*0710*/  ULOP3.LUT UR12, UR12, UR5, URZ, 0x3c, !UPT ;  /* 0x000000050c0c7292 */ /* 0x000fc6000f8e3c3f */
[----:B------:R-:W-:-:S04]  /*0720*/  IABS R2, R2 ;  /* 0x0000000200027213 */ /* 0x000fc80000000000 */
[----:B------:R-:W2:Y:S01]  /*0730*/  R2UR UR7, R2 ;  /* 0x00000000020773c2 */ /* 0x000ea200000e0000 */
[----:B-1----:R-:W1:Y:S02]  /*0740*/  MUFU.RCP R3, R4 ;  /* 0x0000000400037308 */ /* 0x002e640000001000 */
[----:B-1----:R-:W-:-:S06]  /*0750*/  IADD3 R3, R3, 0xffffffe, RZ ;  /* 0x0ffffffe03037810 */ /* 0x002fcc0007ffe0ff */
[----:B------:R-:W1:Y:S02]  /*0760*/  F2I.FTZ.U32.TRUNC.NTZ R3, R3 ;  /* 0x0000000300037305 */ /* 0x000e64000021f000 */
[----:B-1----:R-:W1:Y:S02]  /*0770*/  R2UR UR17, R3 ;  /* 0x00000000031173c2 */ /* 0x002e6400000e0000 */
[----:B-1----:R-:W-:-:S04]  /*0780*/  UIADD3 UR4, URZ, -UR17, URZ ;  /* 0x800000113f047290 */ /* 0x002fc8000fffe03f */
[----:B------:R-:W-:-:S04]  /*0790*/  UIMAD UR4, UR4, UR11, URZ ;  /* 0x0000000b040472a4 */ /* 0x000fc8000f8e023f */
[----:B------:R-:W-:-:S04]  /*07a0*/  UIMAD.WIDE.U32 UR16, UR17, UR4, UR16 ;  /* 0x00000004111072a5 */ /* 0x000fc8000f8e0010 */
[----:B--2---:R-:W-:-:S04]  /*07b0*/  UIMAD.WIDE.U32 UR16, UR17, UR7, URZ ;  /* 0x00000007111072a5 */ /* 0x004fc8000f8e003f */
        /* <DEDUP_REMOVED lines=80> */
[C---:B------:R-:W-:Y:S01]  /*0cc0*/  LEA R6, P0, R0.reuse, c[0x0][0x208], 0x2 ;  /* 0x0000820000067a11 */ /* 0x040fe200078010ff */
[----:B------:R-:W-:Y:S01]  /*0cd0*/  @!P4 IMAD.MOV.U32 R13, RZ, RZ, -0x800000 ;  /* 0xff800000ff0dc424 */ /* 0x000fe200078e00ff */
[----:B------:R-:W-:Y:S01]  /*0ce0*/  ISETP.GE.OR P2, PT, R3, UR4, P1 ;  /* 0x0000000403007c0c */ /* 0x000fe20008f46670 */
[----:B------:R-:W-:Y:S01]  /*0cf0*/  @!P6 IMAD.MOV.U32 R17, RZ, RZ, -0x800000 ;  /* 0xff800000ff11e424 */ /* 0x000fe200078e00ff */
[----:B------:R-:W-:-:S02]  /*0d00*/  LEA.HI.X R7, R0, c[0x0][0x20c], R7, 0x2, P0 ;  /* 0x0000830000077a11 */ /* 0x000fc400000f1407 */
[----:B------:R-:W-:Y:S02]  /*0d10*/  ISETP.GE.AND P0, PT, R3, UR4, PT ;  /* 0x0000000403007c0c */ /* 0x000fe4000bf06270 */
[----:B------:R-:W-:Y:S02]  /*0d20*/  ISETP.GE.OR P1, PT, R2, UR4, P1 ;  /* 0x0000000402007c0c */ /* 0x000fe40008f26670 */
[C---:B------:R-:W-:Y:S02]  /*0d30*/  ISETP.NE.OR P0, PT, R8.reuse, RZ, P0 ;  /* 0x000000ff0800720c */ /* 0x040fe40000705670 */
[C---:B------:R-:W-:Y:S02]  /*0d40*/  ISETP.NE.OR P5, PT, R8.reuse, RZ, P5 ;  /* 0x000000ff0800720c */ /* 0x040fe40002fa5670 */
[----:B------:R-:W-:Y:S01]  /*0d50*/  ISETP.NE.OR P3, PT, R8, RZ, P3 ;  /* 0x000000ff0800720c */ /* 0x000fe20001f65670 */
[----:B------:R-:W-:Y:S01]  /*0d60*/  @!P2 STG.E.128 [R10.64+0x3000], RZ ;  /* 0x003000ff0a00a986 */ /* 0x000fe2000c101d14 */
[----:B------:R-:W-:-:S04]  /*0d70*/  ISETP.GE.AND P2, PT, R5, UR4, PT ;  /* 0x0000000405007c0c */ /* 0x000fc8000bf46270 */
[----:B------:R-:W-:Y:S01]  /*0d80*/  ISETP.NE.OR P2, PT, R8, RZ, P2 ;  /* 0x000000ff0800720c */ /* 0x000fe20001745670 */
[----:B------:R1:W-:Y:S01]  /*0d90*/  @!P1 STG.E.128 [R10.64+0x3800], RZ ;  /* 0x003800ff0a009986 */ /* 0x0003e2000c101d14 */
[----:B------:R-:W-:Y:S01]  /*0da0*/  ISETP.GE.AND P1, PT, R4, UR4, PT ;  /* 0x0000000404007c0c */ /* 0x000fe2000bf26270 */
[----:B------:R-:W-:Y:S02]  /*0db0*/  @!P0 IMAD.MOV.U32 R3, RZ, RZ, -0x800000 ;  /* 0xff800000ff038424 */ /* 0x000fe400078e00ff */
[----:B------:R-:W-:Y:S01]  /*0dc0*/  @!P5 IMAD.MOV.U32 R15, RZ, RZ, -0x800000 ;  /* 0xff800000ff0fd424 */ /* 0x000fe200078e00ff */
[----:B------:R-:W-:Y:S01]  /*0dd0*/  ISETP.NE.OR P1, PT, R8, RZ, P1 ;  /* 0x000000ff0800720c */ /* 0x000fe20000f25670 */
[----:B------:R2:W-:Y:S04]  /*0de0*/  @!P6 STG.E [R6.64], R17 ;  /* 0x000000110600e986 */ /* 0x0005e8000c101914 */
[----:B------:R2:W-:Y:S01]  /*0df0*/  @!P0 STG.E [R6.64+0xc0], R3 ;  /* 0x0000c00306008986 */ /* 0x0005e2000c101914 */
[----:B------:R-:W-:Y:S01]  /*0e00*/  ISETP.GE.AND P0, PT, R2, UR4, PT ;  /* 0x0000000402007c0c */ /* 0x000fe2000bf06270 */
[----:B------:R-:W-:-:S02]  /*0e10*/  @!P2 IMAD.MOV.U32 R9, RZ, RZ, -0x800000 ;  /* 0xff800000ff09a424 */ /* 0x000fc400078e00ff */
[----:B------:R2:W-:Y:S01]  /*0e20*/  @!P5 STG.E [R6.64+0x20], R15 ;  /* 0x0000200f0600d986 */ /* 0x0005e2000c101914 */
[----:B------:R-:W-:-:S03]  /*0e30*/  ISETP.NE.OR P0, PT, R8, RZ, P0 ;  /* 0x000000ff0800720c */ /* 0x000fc60000705670 */
[----:B------:R-:W-:Y:S01]  /*0e40*/  @!P1 IMAD.MOV.U32 R5, RZ, RZ, -0x800000 ;  /* 0xff800000ff059424 */ /* 0x000fe200078e00ff */
[----:B------:R2:W-:Y:S04]  /*0e50*/  @!P4 STG.E [R6.64+0x40], R13 ;  /* 0x0000400d0600c986 */ /* 0x0005e8000c101914 */
[----:B------:R2:W-:Y:S01]  /*0e60*/  @!P2 STG.E [R6.64+0x80], R9 ;  /* 0x000080090600a986 */ /* 0x0005e2000c101914 */
[----:B-1----:R-:W-:-:S03]  /*0e70*/  @!P3 IMAD.MOV.U32 R11, RZ, RZ, -0x800000 ;  /* 0xff800000ff0bb424 */ /* 0x002fc600078e00ff */
[----:B------:R2:W-:Y:S04]  /*0e80*/  @!P1 STG.E [R6.64+0xa0], R5 ;  /* 0x0000a00506009986 */ /* 0x0005e8000c101914 */
[----:B------:R2:W-:Y:S01]  /*0e90*/  @!P3 STG.E [R6.64+0x60], R11 ;  /* 0x0000600b0600b986 */ /* 0x0005e2000c101914 */
[----:B------:R-:W-:Y:S05]  /*0ea0*/  @P0 EXIT ;  /* 0x000000000000094d */ /* 0x000fea0003800000 */
[----:B--2---:R-:W-:-:S05]  /*0eb0*/  MOV R3, 0xff800000 ;  /* 0xff80000000037802 */ /* 0x004fca0000000f00 */
[----:B------:R-:W-:Y:S01]  /*0ec0*/  STG.E [R6.64+0xe0], R3 ;  /* 0x0000e00306007986 */ /* 0x000fe2000c101914 */
[----:B------:R-:W-:Y:S05]  /*0ed0*/  EXIT ;  /* 0x000000000000794d */ /* 0x000fea0003800000 */
.L_x_3567:
        /* <DEDUP_REMOVED lines=65> */
[----:B------:R-:W-:Y:S01]  /*12f0*/  IMAD.U32 R2, RZ, RZ, UR26 ;  /* 0x0000001aff027e24 */ /* 0x000fe2000f8e00ff */
[----:B------:R-:W-:Y:S01]  /*1300*/  ULDC UR25, c[0x0][0x1c8] ;  /* 0x0000720000197ab9 */ /* 0x000fe20000000800 */
[----:B------:R-:W2:Y:S01]  /*1310*/  LDG.E R3, [R10.64] ;  /* 0x000000140a037981 */ /* 0x000ea2000c1e1900 */
[----:B------:R-:W1:Y:S01]  /*1320*/  I2F.RP R8, R5 ;  /* 0x0000000500087306 */ /* 0x000e620000209400 */
[----:B------:R-:W-:Y:S01]  /*1330*/  ULOP3.LUT UR25, UR26, UR25, URZ, 0x3c, !UPT ;  /* 0x000000191a197292 */ /* 0x000fe2000f8e3c3f */
[----:B------:R-:W-:Y:S01]  /*1340*/  IABS R2, R2 ;  /* 0x0000000200027213 */ /* 0x000fe20000000000 */
[----:B------:R-:W-:-:S02]  /*1350*/  UIADD3 UR18, -UR18, URZ, URZ ;  /* 0x0000003f12127290 */ /* 0x000fc4000fffe13f */
[----:B------:R-:W-:Y:S02]  /*1360*/  ULDC.64 UR4, c[0x0][0x180] ;  /* 0x0000600000047ab9 */ /* 0x000fe40000000a00 */
[----:B------:R-:W-:Y:S01]  /*1370*/  ISETP.LE.AND P0, PT, RZ, UR25, PT ;  /* 0x00000019ff007c0c */ /* 0x000fe2000bf03270 */
[----:B------:R-:W-:-:S04]  /*1380*/  UIMAD UR7, UR18, UR7, UR6 ;  /* 0x00000007120772a4 */ /* 0x000fc8000f8e0206 */
[----:B------:R-:W-:Y:S01]  /*1390*/  USHF.R.S32.HI UR6, URZ, 0x1f, UR7 ;  /* 0x0000001f3f067899 */ /* 0x000fe20008011407 */
        /* <DEDUP_REMOVED lines=45> */
.L_x_3568:
        /* <DEDUP_REMOVED lines=19> */
.L_x_3570:
        /* <DEDUP_REMOVED lines=16> */
[----:B------:R-:W-:-:S06]  /*18a0*/  UIADD3 UR4, UR29, UR4, URZ ;  /* 0x000000041d047290 */ /* 0x000fcc000fffe03f */
[----:B------:R-:W-:Y:S01]  /*18b0*/  MOV R17, UR4 ;  /* 0x0000000400117c02 */ /* 0x000fe20008000f00 */
[----:B------:R-:W-:Y:S01]  /*18c0*/  ULDC.64 UR4, c[0x0][0x1a0] ;  /* 0x0000680000047ab9 */ /* 0x000fe20000000a00 */
[----:B-1----:R-:W-:-:S04]  /*18d0*/  IADD3 R6, R6, 0xffffffe, RZ ;  /* 0x0ffffffe06067810 */ /* 0x002fc80007ffe0ff */
[----:B------:R-:W1:Y:S02]  /*18e0*/  F2I.FTZ.U32.TRUNC.NTZ R7, R6 ;  /* 0x0000000600077305 */ /* 0x000e64000021f000 */
[----:B-1----:R-:W-:Y:S01]  /*18f0*/  IMAD.MOV R3, RZ, RZ, -R7 ;  /* 0x000000ffff037224 */ /* 0x002fe200078e0a07 */
[----:B------:R-:W-:-:S03]  /*1900*/  MOV R6, RZ ;  /* 0x000000ff00067202 */ /* 0x000fc60000000f00 */
[----:B------:R-:W-:-:S04]  /*1910*/  IMAD R3, R3, R4, RZ ;  /* 0x0000000403037224 */ /* 0x000fc800078e02ff */
[----:B------:R-:W-:-:S06]  /*1920*/  IMAD.HI.U32 R3, R7, R3, R6 ;  /* 0x0000000307037227 */ /* 0x000fcc00078e0006 */
        /* <DEDUP_REMOVED lines=36> */
.L_x_3569:
[----:B------:R-:W-:Y:S01]  /*1b70*/  SHF.R.S32.HI R3, RZ, 0x1f, R0 ;  /* 0x0000001fff037819 */ /* 0x000fe20000011400 */
[----:B------:R-:W-:Y:S01]  /*1b80*/  UISETP.NE.AND UP0, UPT, UR10, -0x1, UPT ;  /* 0xffffffff0a00788c */ /* 0x000fe2000bf05270 */
[----:B------:R-:W-:Y:S01]  /*1b90*/  IMAD R9, R9, c[0x0][0x1b8], RZ ;  /* 0x00006e0009097a24 */ /* 0x000fe200078e02ff */
[----:B------:R-:W-:Y:S01]  /*1ba0*/  ULDC.64 UR4, c[0x0][0x190] ;  /* 0x0000640000047ab9 */ /* 0x000fe20000000a00 */
[CC--:B------:R-:W-:Y:S01]  /*1bb0*/  LEA.HI R5, R3.reuse, R0.reuse, RZ, 0x3 ;  /* 0x0000000003057211 */ /* 0x0c0fe200078f18ff */
[----:B------:R-:W1:Y:S01]  /*1bc0*/  S2R R15, SR_CTAID.X ;  /* 0x00000000000f7919 */ /* 0x000e620000002500 */
[----:B------:R-:W-:Y:S01]  /*1bd0*/  IMAD R8, R12, c[0x0][0x1bc], R9 ;  /* 0x00006f000c087a24 */ /* 0x000fe200078e0209 */
[-C--:B------:R-:W-:Y:S01]  /*1be0*/  LEA.HI R11, R3, R0.reuse, RZ, 0x6 ;  /* 0x00000000030b7211 */ /* 0x080fe200078f30ff */
[----:B------:R-:W-:Y:S01]  /*1bf0*/  USHF.R.S32.HI UR25, URZ, 0x1f, UR26 ;  /* 0x0000001f3f197899 */ /* 0x000fe2000801141a */
[----:B------:R-:W-:Y:S01]  /*1c00*/  SHF.R.S32.HI R32, RZ, 0x3, R5 ;  /* 0x00000003ff207819 */ /* 0x000fe20000011405 */
[----:B------:R-:W-:Y:S01]  /*1c10*/  IMAD.U32 R10, RZ, RZ, UR26 ;  /* 0x0000001aff0a7e24 */ /* 0x000fe2000f8e00ff */
[----:B------:R-:W-:Y:S01]  /*1c20*/  LOP3.LUT R5, R5, 0xfffffff8, RZ, 0xc0, !PT ;  /* 0xfffffff805057812 */ /* 0x000fe200078ec0ff */
[----:B------:R-:W-:Y:S01]  /*1c30*/  @UP0 UIMAD.WIDE.U32 UR28, UR10, UR4, URZ ;  /* 0x000000040a1c02a5 */ /* 0x000fe2000f8e003f */
[----:B------:R-:W-:Y:S01]  /*1c40*/  SHF.R.S32.HI R33, RZ, 0x1f, R32 ;  /* 0x0000001fff217819 */ /* 0x000fe20000011420 */
[----:B------:R-:W-:Y:S01]  /*1c50*/  IMAD.SHL.U32 R244, R32, 0x40, RZ ;  /* 0x0000004020f47824 */ /* 0x000fe200078e00ff */
[----:B------:R-:W-:Y:S01]  /*1c60*/  @!UP0 USHF.R.S32.HI UR11, URZ, 0x1f, UR15 ;  /* 0x0000001f3f0b8899 */ /* 0x000fe2000801140f */
[----:B------:R-:W-:Y:S01]  /*1c70*/  IMAD.IADD R5, R0, 0x1, -R5 ;  /* 0x0000000100057824 */ /* 0x000fe200078e0a05 */
[----:B------:R-:W-:Y:S01]  /*1c80*/  @UP0 UIMAD UR10, UR10, UR5, UR29 ;  /* 0x000000050a0a02a4 */ /* 0x000fe2000f8e021d */
[----:B------:R-:W-:Y:S01]  /*1c90*/  IMAD.SHL.U32 R11, R11, 0x8, RZ ;  /* 0x000000080b0b7824 */ /* 0x000fe200078e00ff */
[----:B------:R-:W-:Y:S01]  /*1ca0*/  LOP3.LUT R244, R244, 0x1c0, RZ, 0xc0, !PT ;  /* 0x000001c0f4f47812 */ /* 0x000fe200078ec0ff */
[----:B------:R-:W-:Y:S01]  /*1cb0*/  IMAD.SHL.U32 R245, R5, 0x8, RZ ;  /* 0x0000000805f57824 */ /* 0x000fe200078e00ff */
[----:B------:R-:W-:Y:S01]  /*1cc0*/  ULDC.64 UR4, c[0x0][0x178] ;  /* 0x00005e0000047ab9 */ /* 0x000fe20000000a00 */
[----:B------:R-:W-:Y:S01]  /*1cd0*/  IMAD R63, R33, c[0x0][0x198], RZ ;  /* 0x00006600213f7a24 */ /* 0x000fe200078e02ff */
[----:B------:R-:W-:Y:S01]  /*1ce0*/  @!UP0 UIMAD UR11, UR11, UR4, URZ ;  /* 0x000000040b0b82a4 */ /* 0x000fe2000f8e023f */
[----:B------:R-:W-:Y:S01]  /*1cf0*/  LEA.HI R4, R3, R0, RZ, 0x5 ;  /* 0x0000000003047211 */ /* 0x000fe200078f28ff */
[----:B------:R-:W-:Y:S01]  /*1d00*/  @!UP0 UIMAD.WIDE.U32 UR30, UR15, UR4, URZ ;  /* 0x000000040f1e82a5 */ /* 0x000fe2000f8e003f */
[----:B------:R-:W-:Y:S01]  /*1d10*/  LOP3.LUT R7, R244, 0x38, R245, 0xf8, !PT ;  /* 0x00000038f4077812 */ /* 0x000fe200078ef8f5 */
[----:B------:R-:W-:Y:S01]  /*1d20*/  @!UP0 UIMAD UR5, UR15, UR5, UR11 ;  /* 0x000000050f0582a4 */ /* 0x000fe2000f8e020b */
[----:B------:R-:W-:Y:S01]  /*1d30*/  SHF.R.U32.HI R244, RZ, 0x3, R244 ;  /* 0x00000003fff47819 */ /* 0x000fe200000116f4 */
[----:B------:R-:W-:Y:S01]  /*1d40*/  IMAD R63, R32, c[0x0][0x19c], R63 ;  /* 0x00006700203f7a24 */ /* 0x000fe200078e023f */
[----:B------:R-:W-:Y:S01]  /*1d50*/  IADD3 R18, P0, R245, UR18, RZ ;  /* 0x00000012f5127c10 */ /* 0x000fe2000ff1e0ff */
[----:B------:R-:W-:Y:S01]  /*1d60*/  @!UP0 UIADD3 UR10, UR31, UR5, URZ ;  /* 0x000000051f0a8290 */ /* 0x000fe2000fffe03f */
[----:B------:R-:W-:Y:S01]  /*1d70*/  LOP3.LUT R244, R7, R244, RZ, 0x3c, !PT ;  /* 0x000000f407f47212 */ /* 0x000fe200078e3cff */
[----:B------:R-:W-:Y:S01]  /*1d80*/  @!UP0 UMOV UR28, UR30 ;  /* 0x0000001e001c8c82 */ /* 0x000fe20008000000 */
[----:B------:R-:W-:Y:S01]  /*1d90*/  SHF.R.S32.HI R7, RZ, 0x1f, R245 ;  /* 0x0000001fff077819 */ /* 0x000fe200000114f5 */
[----:B------:R-:W-:Y:S01]  /*1da0*/  UIADD3 UR5, -UR9, UR8, URZ ;  /* 0x0000000809057290 */ /* 0x000fe2000fffe13f */
[----:B------:R-:W-:Y:S01]  /*1db0*/  IADD3 R16, P1, R245, R16, RZ ;  /* 0x00000010f5107210 */ /* 0x000fe20007f3e0ff */
[----:B------:R-:W-:Y:S01]  /*1dc0*/  BSSY B0, `(.L_x_3571) ;  /* 0x000002e000007945 */ /* 0x000fe20003800000 */
[----:B------:R-:W-:Y:S01]  /*1dd0*/  IADD3.X R19, R7, UR14, RZ, P0, !PT ;  /* 0x0000000e07137c10 */ /* 0x000fe200087fe4ff */
[----:B-1----:R-:W-:Y:S01]  /*1de0*/  IMAD.WIDE R14, R15, 0x40, R32 ;  /* 0x000000400f0e7825 */ /* 0x002fe200078e0220 */
[----:B------:R-:W-:-:S03]  /*1df0*/  LOP3.LUT R244, R244, 0xfffffe00, R11, 0xf8, !PT ;  /* 0xfffffe00f4f47812 */ /* 0x000fc600078ef80b */
[----:B------:R-:W-:Y:S01]  /*1e00*/  IMAD.WIDE.U32 R12, R12, c[0x0][0x1b8], R18 ;  /* 0x00006e000c0c7a25 */ /* 0x000fe200078e0012 */
[----:B------:R-:W-:-:S03]  /*1e10*/  IADD3 R18, P0, R245, UR28, RZ ;  /* 0x0000001cf5127c10 */ /* 0x000fc6000ff1e0ff */
[C---:B------:R-:W-:Y:S01]  /*1e20*/  IMAD.X R17, R7.reuse, 0x1, R2, P1 ;  /* 0x0000000107117824 */ /* 0x040fe200008e0602 */
[----:B------:R-:W-:Y:S01]  /*1e30*/  IADD3.X R19, R7, UR10, RZ, P0, !PT ;  /* 0x0000000a07137c10 */ /* 0x000fe200087fe4ff */
[----:B------:R-:W-:Y:S01]  /*1e40*/  IMAD.IADD R9, R13, 0x1, R8 ;  /* 0x000000010d097824 */ /* 0x000fe200078e0208 */
[----:B------:R-:W-:Y:S01]  /*1e50*/  IADD3 R6, P0, R32, UR7, RZ ;  /* 0x0000000720067c10 */ /* 0x000fe2000ff1e0ff */
[----:B------:R-:W-:Y:S01]  /*1e60*/  IMAD.MOV.U32 R8, RZ, RZ, R12 ;  /* 0x000000ffff087224 */ /* 0x000fe200078e000c */
[----:B------:R-:W-:Y:S01]  /*1e70*/  LEA.HI R2, R3, R0, RZ, 0x4 ;  /* 0x0000000003027211 */ /* 0x000fe200078f20ff */
[----:B------:R-:W-:Y:S01]  /*1e80*/  IMAD.WIDE.U32 R10, R10, c[0x0][0x1a8], R18 ;  /* 0x00006a000a0a7a25 */ /* 0x000fe200078e0012 */
[----:B------:R-:W-:Y:S01]  /*1e90*/  IADD3.X R123, R33, UR6, RZ, P0, !PT ;  /* 0x00000006217b7c10 */ /* 0x000fe200087fe4ff */
[----:B------:R-:W-:Y:S01]  /*1ea0*/  ULDC.64 UR6, c[0x0][0x1a8] ;  /* 0x00006a0000067ab9 */ /* 0x000fe20000000a00 */
[----:B------:R-:W-:Y:S01]  /*1eb0*/  ISETP.GE.AND P0, PT, R32, UR5, PT ;  /* 0x0000000520007c0c */ /* 0x000fe2000bf06270 */
[----:B------:R-:W-:Y:S01]  /*1ec0*/  UIMAD UR6, UR25, UR6, URZ ;  /* 0x00000006190672a4 */ /* 0x000fe2000f8e023f */
[----:B------:R-:W-:Y:S01]  /*1ed0*/  LOP3.LUT R19, R2, 0xfffffff0, RZ, 0xc0, !PT ;  /* 0xfffffff002137812 */ /* 0x000fe200078ec0ff */
[----:B------:R-:W-:Y:S01]  /*1ee0*/  IMAD R123, R123, c[0x0][0x1a0], RZ ;  /* 0x000068007b7b7a24 */ /* 0x000fe200078e02ff */
[----:B------:R-:W-:Y:S01]  /*1ef0*/  SHF.R.S32.HI R2, RZ, 0x4, R2 ;  /* 0x00000004ff027819 */ /* 0x000fe20000011402 */
[----:B------:R-:W-:Y:S01]  /*1f00*/  UIMAD UR6, UR26, UR7, UR6 ;  /* 0x000000071a0672a4 */ /* 0x000fe2000f8e0206 */
[----:B------:R-:W-:Y:S01]  /*1f10*/  IMAD.WIDE.U32 R16, R32, c[0x0][0x198], R16 ;  /* 0x0000660020107a25 */ /* 0x000fe200078e0010 */
[----:B------:R-:W-:-:S03]  /*1f20*/  SHF.R.S32.HI R3, RZ, 0x5, R4 ;  /* 0x00000005ff037819 */ /* 0x000fc60000011404 */
[C---:B------:R-:W-:Y:S01]  /*1f30*/  IMAD R123, R6.reuse, c[0x0][0x1a4], R123 ;  /* 0x00006900067b7a24 */ /* 0x040fe200078e027b */
[----:B------:R-:W-:Y:S01]  /*1f40*/  IADD3 R13, R11, UR6, RZ ;  /* 0x000000060b0d7c10 */ /* 0x000fe2000fffe0ff */
[----:B------:R-:W-:-:S04]  /*1f50*/  IMAD.WIDE.U32 R6, R6, c[0x0][0x1a0], R8 ;  /* 0x0000680006067a25 */ /* 0x000fc800078e0008 */
        /* <DEDUP_REMOVED lines=20> */
.L_x_3572:
[----:B------:R-:W-:Y:S05]  /*20a0*/  BSYNC B0 ;  /* 0x0000000000007941 */ /* 0x000fea0003800000 */
.L_x_3571:
        /* <DEDUP_REMOVED lines=21> */
.L_x_3574:
[----:B------:R-:W-:Y:S05]  /*2200*/  BSYNC B0 ;  /* 0x0000000000007941 */ /* 0x000fea0003800000 */
.L_x_3573:
        /* <DEDUP_REMOVED lines=21> */
.L_x_3576:
[----:B------:R-:W-:Y:S05]  /*2360*/  BSYNC B0 ;  /* 0x0000000000007941 */ /* 0x000fea0003800000 */
.L_x_3575:
        /* <DEDUP_REMOVED lines=20> */
.L_x_3578:
[----:B------:R-:W-:Y:S05]  /*24b0*/  BSYNC B0 ;  /* 0x0000000000007941 */ /* 0x000fea0003800000 */
.L_x_3577:
        /* <DEDUP_REMOVED lines=21> */
.L_x_3580:
[----:B------:R-:W-:Y:S05]  /*2610*/  BSYNC B0 ;  /* 0x0000000000007941 */ /* 0x000fea0003800000 */
.L_x_3579:
        /* <DEDUP_REMOVED lines=17> */
.L_x_3582:
[----:B------:R-:W-:Y:S05]  /*2730*/  BSYNC B0 ;  /* 0x0000000000007941 */ /* 0x000fea0003800000 */
.L_x_3581:
        /* <DEDUP_REMOVED lines=17> */
.L_x_3584:
[----:B------:R-:W-:Y:S05]  /*2850*/  BSYNC B0 ;  /* 0x0000000000007941 */ /* 0x000fea0003800000 */
.L_x_3583:
        /* <DEDUP_REMOVED lines=17> */
.L_x_3586:
[----:B------:R-:W-:Y:S05]  /*2970*/  BSYNC B0 ;  /* 0x0000000000007941 */ /* 0x000fea0003800000 */
.L_x_3585:
        /* <DEDUP_REMOVED lines=18> */
.L_x_3588:
[----:B------:R-:W-:Y:S05]  /*2aa0*/  BSYNC B0 ;  /* 0x0000000000007941 */ /* 0x000fea0003800000 */
.L_x_3587:
        /* <DEDUP_REMOVED lines=18> */
.L_x_3590:
[----:B------:R-:W-:Y:S05]  /*2bd0*/  BSYNC B0 ;  /* 0x0000000000007941 */ /* 0x000fea0003800000 */
.L_x_3589:
        /* <DEDUP_REMOVED lines=18> */
.L_x_3592:
[----:B------:R-:W-:Y:S05]  /*2d00*/  BSYNC B0 ;  /* 0x0000000000007941 */ /* 0x000fea0003800000 */
.L_x_3591:
        /* <DEDUP_REMOVED lines=18> */
.L_x_3594:
[----:B------:R-:W-:Y:S05]  /*2e30*/  BSYNC B0 ;  /* 0x0000000000007941 */ /* 0x000fea0003800000 */
.L_x_3593:
        /* <DEDUP_REMOVED lines=18> */
.L_x_3596:
[----:B------:R-:W-:Y:S05]  /*2f60*/  BSYNC B0 ;  /* 0x0000000000007941 */ /* 0x000fea0003800000 */
.L_x_3595:
        /* <DEDUP_REMOVED lines=18> */
.L_x_3598:
[----:B------:R-:W-:Y:S05]  /*3090*/  BSYNC B0 ;  /* 0x0000000000007941 */ /* 0x000fea0003800000 */
.L_x_3597:
        /* <DEDUP_REMOVED lines=18> */
.L_x_3600:
[----:B------:R-:W-:Y:S05]  /*31c0*/  BSYNC B0 ;  /* 0x0000000000007941 */ /* 0x000fea0003800000 */
.L_x_3599:
        /* <DEDUP_REMOVED lines=10> */
[----:B----4-:R-:W-:-:S05]  /*3270*/  IMAD.WIDE.U32 R24, R4, 0xb0, R62 ;  /* 0x000000b004187825 */ /* 0x010fca00078e003e */
[----:B------:R-:W-:Y:S02]  /*3280*/  IADD3 R4, R25, UR4, RZ ;  /* 0x0000000419047c10 */ /* 0x000fe4000fffe0ff */
[----:B-1----:R-:W-:-:S04]  /*3290*/  LEA R8, P0, R24, c[0x0][0x168], 0x1 ;  /* 0x00005a0018087a11 */ /* 0x002fc800078008ff */
[----:B------:R-:W-:-:S05]  /*32a0*/  LEA.HI.X R9, R24, c[0x0][0x16c], R4, 0x1, P0 ;  /* 0x00005b0018097a11 */ /* 0x000fca00000f0c04 */
[----:B------:R-:W-:Y:S01]  /*32b0*/  @!PT LDS RZ, [RZ] ;  /* 0x00000000fffff984 */ /* 0x000fe20000000800 */
[----:B------:R-:W-:Y:S01]  /*32c0*/  @!PT LDS RZ, [RZ] ;  /* 0x00000000fffff984 */ /* 0x000fe20000000800 */
[----:B------:R-:W-:Y:S01]  /*32d0*/  @!PT LDS RZ, [RZ] ;  /* 0x00000000fffff984 */ /* 0x000fe20000000800 */
[----:B------:R1:W-:Y:S04]  /*32e0*/  LDGSTS.E.BYPASS.LTC128B.128 [R244+0x7800], [R8.64] ;  /* 0x0780000008f47fae */ /* 0x0003e8000b901d54 */
.L_x_3602:
[----:B------:R-:W-:Y:S05]  /*32f0*/  BSYNC B0 ;  /* 0x0000000000007941 */ /* 0x000fea0003800000 */
.L_x_3601:
        /* <DEDUP_REMOVED lines=18> */
.L_x_3604:
[----:B------:R-:W-:Y:S05]  /*3420*/  BSYNC B0 ;  /* 0x0000000000007941 */ /* 0x000fea0003800000 */
.L_x_3603:
        /* <DEDUP_REMOVED lines=12> */
[----:B----4-:R-:W-:-:S04]  /*34f0*/  LEA R24, P0, R28, c[0x0][0x168], 0x1 ;  /* 0x00005a001c187a11 */ /* 0x010fc800078008ff */
[----:B------:R-:W-:-:S05]  /*3500*/  LEA.HI.X R25, R28, c[0x0][0x16c], R4, 0x1, P0 ;  /* 0x00005b001c197a11 */ /* 0x000fca00000f0c04 */
[----:B------:R-:W-:Y:S01]  /*3510*/  @!PT LDS RZ, [RZ] ;  /* 0x00000000fffff984 */ /* 0x000fe20000000800 */
[----:B------:R-:W-:Y:S01]  /*3520*/  @!PT LDS RZ, [RZ] ;  /* 0x00000000fffff984 */ /* 0x000fe20000000800 */
[----:B------:R-:W-:Y:S01]  /*3530*/  @!PT LDS RZ, [RZ] ;  /* 0x00000000fffff984 */ /* 0x000fe20000000800 */
[----:B------:R4:W-:Y:S04]  /*3540*/  LDGSTS.E.BYPASS.LTC128B.128 [R244+0x8800], [R24.64] ;  /* 0x0880000018f47fae */ /* 0x0009e8000b901d54 */
.L_x_3606:
[----:B------:R-:W-:Y:S05]  /*3550*/  BSYNC B0 ;  /* 0x0000000000007941 */ /* 0x000fea0003800000 */
.L_x_3605:
        /* <DEDUP_REMOVED lines=18> */
.L_x_3608:
[----:B------:R-:W-:Y:S05]  /*3680*/  BSYNC B0 ;  /* 0x0000000000007941 */ /* 0x000fea0003800000 */
.L_x_3607:
        /* <DEDUP_REMOVED lines=18> */
.L_x_3610:
[----:B------:R-:W-:Y:S05]  /*37b0*/  BSYNC B0 ;  /* 0x0000000000007941 */ /* 0x000fea0003800000 */
.L_x_3609:
        /* <DEDUP_REMOVED lines=15> */
[----:B------:R-:W5:Y:S01]  /*38b0*/  LDG.E R28, [R34.64] ;  /* 0x00000014221c7981 */ /* 0x000f62000c1e1900 */
[----:B------:R-:W-:Y:S01]  /*38c0*/  SHF.R.S32.HI R26, RZ, 0x1f, R27 ;  /* 0x0000001fff1a7819 */ /* 0x000fe2000001141b */
[----:B----4-:R-:W-:Y:S01]  /*38d0*/  IMAD.SHL.U32 R24, R5, 0x40, RZ ;  /* 0x0000004005187824 */ /* 0x010fe200078e00ff */
[----:B------:R-:W-:Y:S01]  /*38e0*/  LEA.HI R29, R2, R2, RZ, 0x1 ;  /* 0x00000002021d7211 */ /* 0x000fe200078f08ff */
[----:B------:R-:W5:Y:S01]  /*38f0*/  MUFU.RCP R23, c[0x0][0x238] ;  /* 0x00008e0000177b08 */ /* 0x000f620000001000 */
[----:B------:R-:W-:Y:S01]  /*3900*/  ISETP.GE.AND P1, PT, R32, UR27, PT ;  /* 0x0000001b20007c0c */ /* 0x000fe2000bf26270 */
[----:B------:R-:W-:Y:S01]  /*3910*/  BAR.SYNC.DEFER_BLOCKING 0x0 ;  /* 0x0000000000007b1d */ /* 0x000fe20000010000 */
[----:B------:R-:W-:Y:S01]  /*3920*/  LEA.HI R26, R26, R27, RZ, 0x2 ;  /* 0x0000001b1a1a7211 */ /* 0x000fe200078f10ff */
[----:B------:R-:W-:Y:S01]  /*3930*/  IMAD.SHL.U32 R25, R32, 0x8, RZ ;  /* 0x0000000820197824 */ /* 0x000fe200078e00ff */
[----:B------:R-:W-:Y:S01]  /*3940*/  LOP3.LUT R29, R29, 0xfffffffe, RZ, 0xc0, !PT ;  /* 0xfffffffe1d1d7812 */ /* 0x000fe200078ec0ff */
[----:B------:R-:W-:Y:S01]  /*3950*/  IMAD.SHL.U32 R30, R30, 0x40, RZ ;  /* 0x000000401e1e7824 */ /* 0x000fe200078e00ff */
[----:B------:R-:W-:Y:S01]  /*3960*/  LOP3.LUT R24, R24, 0x1c0, RZ, 0xc0, !PT ;  /* 0x000001c018187812 */ /* 0x000fe200078ec0ff */
[----:B------:R-:W-:Y:S01]  /*3970*/  IMAD.SHL.U32 R242, R0, 0x2, RZ ;  /* 0x0000000200f27824 */ /* 0x000fe200078e00ff */
[----:B------:R-:W-:Y:S01]  /*3980*/  LEA R27, R3, UR9, 0x4 ;  /* 0x00000009031b7c11 */ /* 0x000fe2000f8e20ff */
[----:B------:R-:W-:Y:S01]  /*3990*/  IMAD.IADD R29, R2, 0x1, -R29 ;  /* 0x00000001021d7824 */ /* 0x000fe200078e0a1d */
[----:B------:R-:W-:Y:S01]  /*39a0*/  SHF.R.S32.HI R26, RZ, 0x2, R26 ;  /* 0x00000002ff1a7819 */ /* 0x000fe2000001141a */
[----:B------:R-:W-:Y:S01]  /*39b0*/  IMAD.MOV.U32 R236, RZ, RZ, 0x10 ;  /* 0x00000010ffec7424 */ /* 0x000fe200078e00ff */
[----:B------:R-:W-:Y:S01]  /*39c0*/  LOP3.LUT R25, R24, 0x8, R25, 0xf8, !PT ;  /* 0x0000000818197812 */ /* 0x000fe200078ef819 */
[----:B------:R-:W-:Y:S01]  /*39d0*/  BSSY B0, `(.L_x_3611) ;  /* 0x0000025000007945 */ /* 0x000fe20003800000 */
[----:B------:R-:W-:Y:S01]  /*39e0*/  IADD3 R2, R27, 0x1, R26 ;  /* 0x000000011b027810 */ /* 0x000fe20007ffe01a */
[----:B------:R-:W-:Y:S01]  /*39f0*/  IMAD.SHL.U32 R26, R19, 0x40, RZ ;  /* 0x00000040131a7824 */ /* 0x000fe200078e00ff */
[----:B------:R-:W-:Y:S01]  /*3a00*/  SHF.R.U32.HI R24, RZ, 0x3, R24 ;  /* 0x00000003ff187819 */ /* 0x000fe20000011618 */
[----:B------:R-:W-:Y:S01]  /*3a10*/  IMAD.SHL.U32 R27, R29, 0x8, RZ ;  /* 0x000000081d1b7824 */ /* 0x000fe200078e00ff */
[----:B------:R-:W-:-:S02]  /*3a20*/  LOP3.LUT P2, RZ, R5, 0x2, RZ, 0xc0, !PT ;  /* 0x0000000205ff7812 */ /* 0x000fc4000784c0ff */
[----:B------:R-:W-:Y:S01]  /*3a30*/  LOP3.LUT R24, R25, R24, RZ, 0x3c, !PT ;  /* 0x0000001819187212 */ /* 0x000fe200078e3cff */
[----:B------:R-:W-:Y:S01]  /*3a40*/  IMAD.U32 R25, RZ, RZ, UR8 ;  /* 0x00000008ff197e24 */ /* 0x000fe2000f8e00ff */
[----:B------:R-:W-:Y:S02]  /*3a50*/  LOP3.LUT R26, R26, 0x1c0, RZ, 0xc0, !PT ;  /* 0x000001c01a1a7812 */ /* 0x000fe400078ec0ff */
[----:B------:R-:W-:Y:S01]  /*3a60*/  LEA R60, P0, R6, c[0x0][0x170], 0x1 ;  /* 0x00005c00063c7a11 */ /* 0x000fe200078008ff */
[----:B------:R4:W-:Y:S01]  /*3a70*/  @P1 STS.128 [R244+0xa000], RZ ;  /* 0x00a000fff4001388 */ /* 0x0009e20000000c00 */
[----:B------:R-:W-:Y:S01]  /*3a80*/  IMAD R240, R29, 0x200, R24 ;  /* 0x000002001df07824 */ /* 0x000fe200078e0218 */
[----:B------:R-:W-:Y:S02]  /*3a90*/  LOP3.LUT R27, R26, 0x8, R27, 0xf8, !PT ;  /* 0x000000081a1b7812 */ /* 0x000fe400078ef81b */
[----:B------:R-:W-:Y:S02]  /*3aa0*/  SHF.R.U32.HI R26, RZ, 0x3, R26 ;  /* 0x00000003ff1a7819 */ /* 0x000fe4000001161a */
[----:B------:R-:W-:-:S02]  /*3ab0*/  LOP3.LUT R24, R30, 0xfffffe00, RZ, 0xc0, !PT ;  /* 0xfffffe001e187812 */ /* 0x000fc400078ec0ff */
[----:B------:R-:W-:Y:S02]  /*3ac0*/  IADD3 R2, R2, UR24, -R25 ;  /* 0x0000001802027c10 */ /* 0x000fe4000fffe819 */
[----:B------:R-:W-:Y:S02]  /*3ad0*/  LEA.HI.X R61, R6, c[0x0][0x174], R123, 0x1, P0 ;  /* 0x00005d00063d7a11 */ /* 0x000fe400000f0c7b */
[----:B------:R-:W-:Y:S02]  /*3ae0*/  LOP3.LUT R242, R242, 0x6, RZ, 0xc0, !PT ;  /* 0x00000006f2f27812 */ /* 0x000fe400078ec0ff */
[----:B------:R-:W-:Y:S02]  /*3af0*/  SEL R0, R236, 0xfffffff0, !P2 ;  /* 0xfffffff0ec007807 */ /* 0x000fe40005000000 */
[----:B------:R-:W-:Y:S01]  /*3b00*/  IADD3 R2, R2, c[0x0][0x2e8], RZ ;  /* 0x0000ba0002027a10 */ /* 0x000fe20007ffe0ff */
[----:B-----5:R-:W-:-:S04]  /*3b10*/  FMUL.FTZ R23, R28, R23 ;  /* 0x000000171c177220 */ /* 0x020fc80000410000 */
[----:B------:R5:W1:Y:S02]  /*3b20*/  R2UR UR4, R23 ;  /* 0x00000000170473c2 */ /* 0x000a6400000e0000 */
[----:B-----5:R-:W-:Y:S01]  /*3b30*/  LOP3.LUT R23, R27, R26, RZ, 0x3c, !PT ;  /* 0x0000001a1b177212 */ /* 0x020fe200078e3cff */
[----:B------:R-:W-:-:S03]  /*3b40*/  IMAD R26, R3, 0x400, R24 ;  /* 0x00000400031a7824 */ /* 0x000fc600078e0218 */
[C---:B------:R-:W-:Y:S01]  /*3b50*/  LOP3.LUT R3, R23.reuse, R24, RZ, 0xfc, !PT ;  /* 0x0000001817037212 */ /* 0x040fe200078efcff */
[----:B------:R-:W-:-:S04]  /*3b60*/  IMAD.IADD R243, R23, 0x1, R26 ;  /* 0x0000000117f37824 */ /* 0x000fc800078e021a */
[----:B------:R-:W-:Y:S01]  /*3b70*/  IMAD.SHL.U32 R243, R243, 0x2, RZ ;  /* 0x00000002f3f37824 */ /* 0x000fe200078e00ff */
[----:B------:R-:W-:Y:S05]  /*3b80*/  @P1 BRA `(.L_x_3612) ;  /* 0x0000009000001947 */ /* 0x000fea0003800000 */
[----:B-1--4-:R-:W-:-:S13]  /*3b90*/  ISETP.GE.AND P0, PT, R245, c[0x0][0x220], PT ;  /* 0x00008800f5007a0c */ /* 0x012fda0003f06270 */
        /* <DEDUP_REMOVED lines=8> */
.L_x_3612:
[----:B-1--4-:R-:W-:Y:S05]  /*3c20*/  BSYNC B0 ;  /* 0x0000000000007941 */ /* 0x012fea0003800000 */
.L_x_3611:
        /* <DEDUP_REMOVED lines=19> */
.L_x_3614:
[----:B------:R-:W-:Y:S05]  /*3d60*/  BSYNC B0 ;  /* 0x0000000000007941 */ /* 0x000fea0003800000 */
.L_x_3613:
        /* <DEDUP_REMOVED lines=16> */
.L_x_3616:
[----:B------:R-:W-:Y:S05]  /*3e70*/  BSYNC B0 ;  /* 0x0000000000007941 */ /* 0x000fea0003800000 */
.L_x_3615:
        /* <DEDUP_REMOVED lines=18> */
.L_x_3618:
[----:B------:R-:W-:Y:S05]  /*3fa0*/  BSYNC B0 ;  /* 0x0000000000007941 */ /* 0x000fea0003800000 */
.L_x_3617:
        /* <DEDUP_REMOVED lines=16> */
.L_x_3620:
[----:B------:R-:W-:Y:S05]  /*40b0*/  BSYNC B0 ;  /* 0x0000000000007941 */ /* 0x000fea0003800000 */
.L_x_3619:
        /* <DEDUP_REMOVED lines=18> */
.L_x_3622:
[----:B------:R-:W-:Y:S05]  /*41e0*/  BSYNC B0 ;  /* 0x0000000000007941 */ /* 0x000fea0003800000 */
.L_x_3621:
        /* <DEDUP_REMOVED lines=18> */
.L_x_3624:
[----:B------:R-:W-:Y:S05]  /*4310*/  BSYNC B0 ;  /* 0x0000000000007941 */ /* 0x000fea0003800000 */
.L_x_3623:
        /* <DEDUP_REMOVED lines=18> */
.L_x_3626:
[----:B------:R-:W-:Y:S05]  /*4440*/  BSYNC B0 ;  /* 0x0000000000007941 */ /* 0x000fea0003800000 */
.L_x_3625:
        /* <DEDUP_REMOVED lines=16> */
.L_x_3628:
[----:B------:R-:W-:Y:S05]  /*4550*/  BSYNC B0 ;  /* 0x0000000000007941 */ /* 0x000fea0003800000 */
.L_x_3627:
        /* <DEDUP_REMOVED lines=18> */
.L_x_3630:
[----:B------:R-:W-:Y:S05]  /*4680*/  BSYNC B0 ;  /* 0x0000000000007941 */ /* 0x000fea0003800000 */
.L_x_3629:
        /* <DEDUP_REMOVED lines=18> */
.L_x_3632:
[----:B------:R-:W-:Y:S05]  /*47b0*/  BSYNC B0 ;  /* 0x0000000000007941 */ /* 0x000fea0003800000 */
.L_x_3631:
        /* <DEDUP_REMOVED lines=18> */
.L_x_3634:
[----:B------:R-:W-:Y:S05]  /*48e0*/  BSYNC B0 ;  /* 0x0000000000007941 */ /* 0x000fea0003800000 */
.L_x_3633:
        /* <DEDUP_REMOVED lines=18> */
.L_x_3636:
[----:B------:R-:W-:Y:S05]  /*4a10*/  BSYNC B0 ;  /* 0x0000000000007941 */ /* 0x000fea0003800000 */
.L_x_3635:
        /* <DEDUP_REMOVED lines=18> */
.L_x_3638:
[----:B------:R-:W-:Y:S05]  /*4b40*/  BSYNC B0 ;  /* 0x0000000000007941 */ /* 0x000fea0003800000 */
.L_x_3637:
        /* <DEDUP_REMOVED lines=18> */
.L_x_3640:
[----:B------:R-:W-:Y:S05]  /*4c70*/  BSYNC B0 ;  /* 0x0000000000007941 */ /* 0x000fea0003800000 */
.L_x_3639:
        /* <DEDUP_REMOVED lines=22> */
.L_x_3642:
[----:B------:R-:W-:Y:S05]  /*4de0*/  BSYNC B0 ;  /* 0x0000000000007941 */ /* 0x000fea0003800000 */
.L_x_3641:
        /* <DEDUP_REMOVED lines=8> */
[----:B------:R-:W-:Y:S01]  /*4e70*/  IADD3 R239, R240, 0x2040, RZ ;  /* 0x00002040f0ef7810 */ /* 0x000fe20007ffe0ff */
[----:B------:R-:W1:Y:S01]  /*4e80*/  LDSM.16.M88.4 R84, [R240+0x2000] ;  /* 0x00200000f054783b */ /* 0x000e620000000200 */
[----:B------:R-:W-:Y:S01]  /*4e90*/  IADD3 R154, R242, UR28, RZ ;  /* 0x0000001cf29a7c10 */ /* 0x000fe2000fffe0ff */
[----:B------:R-:W-:Y:S01]  /*4ea0*/  IMAD R238, R236, 0x2, R241 ;  /* 0x00000002ecee7824 */ /* 0x000fe200078e02f1 */
[----:B------:R-:W-:Y:S01]  /*4eb0*/  IADD3 R165, R2, 0x8, RZ ;  /* 0x0000000802a57810 */ /* 0x000fe20007ffe0ff */
[----:B------:R-:W2:Y:S01]  /*4ec0*/  LDSM.16.M88.4 R52, [R240+0x2800] ;  /* 0x00280000f034783b */ /* 0x000ea20000000200 */
[C---:B------:R-:W-:Y:S01]  /*4ed0*/  IADD3 R150, R154.reuse, 0x8, RZ ;  /* 0x000000089a967810 */ /* 0x040fe20007ffe0ff */
[----:B------:R-:W-:Y:S01]  /*4ee0*/  I2F R151, R154 ;  /* 0x0000009a00977306 */ /* 0x000fe20000201400 */
[----:B------:R-:W-:Y:S01]  /*4ef0*/  @P0 IADD3 R239, R5, -0x40, RZ ;  /* 0xffffffc005ef0810 */ /* 0x000fe20007ffe0ff */
[----:B-1----:R-:W-:Y:S01]  /*4f00*/  LDSM.16.M88.4 R12, [R120] ;  /* 0x00000000780c783b */ /* 0x002fe20000000200 */
[C---:B------:R-:W-:Y:S01]  /*4f10*/  IADD3 R152, R154.reuse, 0x1, RZ ;  /* 0x000000019a987810 */ /* 0x040fe20007ffe0ff */
[----:B------:R-:W-:Y:S01]  /*4f20*/  UISETP.GT.AND UP0, UPT, UR13, UR12, UPT ;  /* 0x0000000c0d00728c */ /* 0x000fe2000bf04270 */
[----:B------:R-:W-:Y:S01]  /*4f30*/  IADD3 R142, R154, 0x18, RZ ;  /* 0x000000189a8e7810 */ /* 0x000fe20007ffe0ff */
[----:B------:R-:W1:Y:S01]  /*4f40*/  LDSM.16.M88.4 R8, [R235+0x3000] ;  /* 0x00300000eb08783b */ /* 0x000e620000000200 */
[----:B------:R-:W-:Y:S01]  /*4f50*/  IMAD R164, R0, 0x2, R239 ;  /* 0x0000000200a47824 */ /* 0x000fe200078e02ef */
[----:B------:R-:W-:Y:S01]  /*4f60*/  I2F R147, R150 ;  /* 0x0000009600937306 */ /* 0x000fe20000201400 */
[C---:B------:R-:W-:Y:S01]  /*4f70*/  IADD3 R148, R154.reuse, 0x9, RZ ;  /* 0x000000099a947810 */ /* 0x040fe20007ffe0ff */
[----:B------:R-:W3:Y:S01]  /*4f80*/  LDSM.16.M88.4 R20, [R235+0x2000] ;  /* 0x00200000eb14783b */ /* 0x000ee20000000200 */
[----:B------:R-:W-:-:S02]  /*4f90*/  IADD3 R146, R154, 0x10, RZ ;  /* 0x000000109a927810 */ /* 0x000fc40007ffe0ff */
[C---:B------:R-:W-:Y:S01]  /*4fa0*/  IADD3 R144, R154.reuse, 0x11, RZ ;  /* 0x000000119a907810 */ /* 0x040fe20007ffe0ff */
[----:B------:R-:W4:Y:S01]  /*4fb0*/  LDSM.16.M88.4 R64, [R240+0x3800] ;  /* 0x00380000f040783b */ /* 0x000f220000000200 */
[C---:B------:R-:W-:Y:S01]  /*4fc0*/  IADD3 R140, R154.reuse, 0x19, RZ ;  /* 0x000000199a8c7810 */ /* 0x040fe20007ffe0ff */
[----:B------:R-:W-:Y:S01]  /*4fd0*/  I2F R149, R152 ;  /* 0x0000009800957306 */ /* 0x000fe20000201400 */
[C---:B------:R-:W-:Y:S01]  /*4fe0*/  IADD3 R138, R154.reuse, 0x20, RZ ;  /* 0x000000209a8a7810 */ /* 0x040fe20007ffe0ff */
[----:B------:R-:W1:Y:S01]  /*4ff0*/  LDSM.16.M88.4 R16, [R235+0x2800] ;  /* 0x00280000eb10783b */ /* 0x000e620000000200 */
[----:B------:R-:W-:Y:S02]  /*5000*/  IADD3 R136, R154, 0x21, RZ ;  /* 0x000000219a887810 */ /* 0x000fe40007ffe0ff */
[----:B------:R-:W-:Y:S01]  /*5010*/  IMNMX R165, R165, UR24, PT ;  /* 0x00000018a5a57c17 */ /* 0x000fe2000b800200 */
[----:B------:R-:W1:Y:S01]  /*5020*/  LDSM.16.M88.4 R24, [R240+0x4000] ;  /* 0x00400000f018783b */ /* 0x000e620000000200 */
[----:B------:R-:W-:Y:S01]  /*5030*/  IMNMX R167, R2, UR24, PT ;  /* 0x0000001802a77c17 */ /* 0x000fe2000b800200 */
[----:B------:R-:W-:Y:S01]  /*5040*/  I2F R139, R142 ;  /* 0x0000008e008b7306 */ /* 0x000fe20000201400 */
[C---:B------:R-:W-:Y:S01]  /*5050*/  IADD3 R134, R154.reuse, 0x28, RZ ;  /* 0x000000289a867810 */ /* 0x040fe20007ffe0ff */
[----:B------:R-:W1:Y:S01]  /*5060*/  LDSM.16.M88.4 R72, [R235+0x3800] ;  /* 0x00380000eb48783b */ /* 0x000e620000000200 */
[----:B------:R-:W-:-:S02]  /*5070*/  IADD3 R130, R154, 0x30, RZ ;  /* 0x000000309a827810 */ /* 0x000fc40007ffe0ff */
[----:B------:R-:W-:Y:S01]  /*5080*/  ISETP.GE.AND P1, PT, R150, R165, PT ;  /* 0x000000a59600720c */ /* 0x000fe20003f26270 */
[C---:B-----5:R-:W-:Y:S01]  /*5090*/  HMMA.16816.F32 R68, R32.reuse, R56, RZ ;  /* 0x000000382044723c */ /* 0x060fe200000018ff */
[----:B------:R-:W-:Y:S01]  /*50a0*/  LDSM.16.M88.4 R28, [R239] ;  /* 0x00000000ef1c783b */ /* 0x000fe20000000200 */
[----:B------:R-:W-:Y:S01]  /*50b0*/  I2F R145, R148 ;  /* 0x0000009400917306 */ /* 0x000fe20000201400 */
[----:B------:R-:W-:Y:S02]  /*50c0*/  ISETP.GE.AND P2, PT, R152, R167, PT ;  /* 0x000000a79800720c */ /* 0x000fe40003f46270 */
[----:B------:R-:W-:Y:S01]  /*50d0*/  LDSM.16.M88.4 R36, [R235+0x4000] ;  /* 0x00400000eb24783b */ /* 0x000fe20000000200 */
[-C--:B------:R-:W-:Y:S02]  /*50e0*/  ISETP.GE.AND P5, PT, R154, R165.reuse, PT ;  /* 0x000000a59a00720c */ /* 0x080fe40003fa6270 */
[----:B------:R-:W-:Y:S01]  /*50f0*/  HMMA.16816.F32 R56, R32, R58, RZ ;  /* 0x0000003a2038723c */ /* 0x000fe200000018ff */
[----:B------:R-:W-:Y:S01]  /*5100*/  LDSM.16.M88.4 R80, [R164] ;  /* 0x00000000a450783b */ /* 0x000fe20000000200 */
[----:B------:R-:W-:Y:S01]  /*5110*/  I2F R143, R146 ;  /* 0x00000092008f7306 */ /* 0x000fe20000201400 */
[----:B------:R-:W-:-:S02]  /*5120*/  ISETP.GE.AND P4, PT, R152, R165, PT ;  /* 0x000000a59800720c */ /* 0x000fc40003f86270 */
[----:B------:R-:W-:Y:S01]  /*5130*/  LDSM.16.M88.4 R92, [R239+0x800] ;  /* 0x00080000ef5c783b */ /* 0x000fe20000000200 */
[C---:B------:R-:W-:Y:S02]  /*5140*/  IADD3 R132, R154.reuse, 0x29, RZ ;  /* 0x000000299a847810 */ /* 0x040fe40007ffe0ff */
[C---:B------:R-:W-:Y:S01]  /*5150*/  HMMA.16816.F32 R48, R32.reuse, R84, RZ ;  /* 0x000000542030723c */ /* 0x040fe200000018ff */
[----:B------:R-:W-:Y:S01]  /*5160*/  LDSM.16.M88.4 R88, [R164+0x800] ;  /* 0x00080000a458783b */ /* 0x000fe20000000200 */
[----:B------:R-:W-:Y:S01]  /*5170*/  I2F R141, R144 ;  /* 0x00000090008d7306 */ /* 0x000fe20000201400 */
[C---:B------:R-:W-:Y:S02]  /*5180*/  IADD3 R128, R154.reuse, 0x31, RZ ;  /* 0x000000319a807810 */ /* 0x040fe40007ffe0ff */
[----:B------:R-:W-:Y:S01]  /*5190*/  LDSM.16.M88.4 R124, [R239+0x3800] ;  /* 0x00380000ef7c783b */ /* 0x000fe20000000200 */
[C---:B------:R-:W-:Y:S02]  /*51a0*/  IADD3 R174, R154.reuse, 0x39, RZ ;  /* 0x000000399aae7810 */ /* 0x040fe40007ffe0ff */
[----:B------:R-:W-:Y:S01]  /*51b0*/  HMMA.16816.F32 R84, R32, R86, RZ ;  /* 0x000000562054723c */ /* 0x000fe200000018ff */
[----:B------:R-:W-:Y:S01]  /*51c0*/  LDSM.16.M88.4 R96, [R240+0x6000] ;  /* 0x00600000f060783b */ /* 0x000fe20000000200 */
[----:B------:R-:W-:Y:S01]  /*51d0*/  I2F R137, R140 ;  /* 0x0000008c00897306 */ /* 0x000fe20000201400 */
[----:B------:R-:W-:-:S02]  /*51e0*/  IADD3 R172, R154, 0x40, RZ ;  /* 0x000000409aac7810 */ /* 0x000fc40007ffe0ff */
[----:B------:R-:W-:Y:S01]  /*51f0*/  LDSM.16.M88.4 R108, [R235+0x6000] ;  /* 0x00600000eb6c783b */ /* 0x000fe20000000200 */
[-C--:B------:R-:W-:Y:S02]  /*5200*/  ISETP.GE.AND P0, PT, R150, R167.reuse, PT ;  /* 0x000000a79600720c */ /* 0x080fe40003f06270 */
[C---:B--2---:R-:W-:Y:S01]  /*5210*/  HMMA.16816.F32 R40, R32.reuse, R52, RZ ;  /* 0x000000342028723c */ /* 0x044fe200000018ff */
[----:B------:R-:W-:Y:S01]  /*5220*/  LDSM.16.M88.4 R116, [R240+0x9800] ;  /* 0x00980000f074783b */ /* 0x000fe20000000200 */
[----:B------:R-:W-:Y:S01]  /*5230*/  I2F R135, R138 ;  /* 0x0000008a00877306 */ /* 0x000fe20000201400 */
[----:B------:R-:W-:Y:S02]  /*5240*/  ISETP.GE.AND P3, PT, R148, R167, PT ;  /* 0x000000a79400720c */ /* 0x000fe40003f66270 */
[----:B------:R-:W-:Y:S01]  /*5250*/  LDSM.16.M88.4 R104, [R235+0x6800] ;  /* 0x00680000eb68783b */ /* 0x000fe20000000200 */
[C---:B------:R-:W-:Y:S02]  /*5260*/  IADD3 R176, R154.reuse, 0x38, RZ ;  /* 0x000000389ab07810 */ /* 0x040fe40007ffe0ff */
[----:B------:R-:W-:Y:S01]  /*5270*/  HMMA.16816.F32 R52, R32, R54, RZ ;  /* 0x000000362034723c */ /* 0x000fe200000018ff */
[C---:B------:R-:W-:Y:S01]  /*5280*/  IADD3 R170, R154.reuse, 0x41, RZ ;  /* 0x000000419aaa7810 */ /* 0x040fe20007ffe0ff */
[----:B------:R-:W-:Y:S01]  /*5290*/  I2F R133, R136 ;  /* 0x0000008800857306 */ /* 0x000fe20000201400 */
[----:B------:R-:W-:Y:S01]  /*52a0*/  IADD3 R166, R154, 0x49, RZ ;  /* 0x000000499aa67810 */ /* 0x000fe20007ffe0ff */
[----:B------:R-:W0:Y:S01]  /*52b0*/  LDGDEPBAR ;  /* 0x00000000000079af */ /* 0x000e220000000000 */
[----:B------:R-:W-:-:S02]  /*52c0*/  ISETP.GE.AND P6, PT, R148, R165, PT ;  /* 0x000000a59400720c */ /* 0x000fc40003fc6270 */
[C---:B------:R-:W-:Y:S01]  /*52d0*/  IADD3 R168, R154.reuse, 0x48, RZ ;  /* 0x000000489aa87810 */ /* 0x040fe20007ffe0ff */
[C---:B-1----:R-:W-:Y:S01]  /*52e0*/  HMMA.16816.F32 R68, R12.reuse, R8, R68 ;  /* 0x000000080c44723c */ /* 0x042fe20000001844 */
[C---:B------:R-:W-:Y:S01]  /*52f0*/  IADD3 R162, R154.reuse, 0x50, RZ ;  /* 0x000000509aa27810 */ /* 0x040fe20007ffe0ff */
[----:B------:R-:W-:Y:S01]  /*5300*/  I2F R131, R134 ;  /* 0x0000008600837306 */ /* 0x000fe20000201400 */
[C---:B------:R-:W-:Y:S02]  /*5310*/  IADD3 R158, R154.reuse, 0x58, RZ ;  /* 0x000000589a9e7810 */ /* 0x040fe40007ffe0ff */
[C---:B------:R-:W-:Y:S02]  /*5320*/  IADD3 R156, R154.reuse, 0x59, RZ ;  /* 0x000000599a9c7810 */ /* 0x040fe40007ffe0ff */
[C---:B------:R-:W-:Y:S01]  /*5330*/  IADD3 R160, R154.reuse, 0x51, RZ ;  /* 0x000000519aa07810 */ /* 0x040fe20007ffe0ff */
[----:B------:R-:W-:Y:S01]  /*5340*/  HMMA.16816.F32 R56, R12, R10, R56 ;  /* 0x0000000a0c38723c */ /* 0x000fe20000001838 */
[----:B------:R-:W1:Y:S01]  /*5350*/  LDSM.16.M88.4 R8, [R241] ;  /* 0x00000000f108783b */ /* 0x000e620000000200 */
[----:B------:R-:W-:Y:S01]  /*5360*/  I2F R121, R130 ;  /* 0x0000008200797306 */ /* 0x000fe20000201400 */
[----:B------:R-:W-:-:S02]  /*5370*/  IADD3 R178, R154, 0x60, RZ ;  /* 0x000000609ab27810 */ /* 0x000fc40007ffe0ff */
[----:B------:R-:W-:-:S03]  /*5380*/  IADD3 R229, R154, 0x61, RZ ;  /* 0x000000619ae57810 */ /* 0x000fc60007ffe0ff */
[C---:B---3--:R-:W-:Y:S02]  /*5390*/  HMMA.16816.F32 R48, R12.reuse, R20, R48 ;  /* 0x000000140c30723c */ /* 0x048fe40000001830 */
[----:B------:R-:W-:Y:S06]  /*53a0*/  I2F R129, R132 ;  /* 0x0000008400817306 */ /* 0x000fec0000201400 */
[----:B------:R-:W-:Y:S01]  /*53b0*/  HMMA.16816.F32 R84, R12, R22, R84 ;  /* 0x000000160c54723c */ /* 0x000fe20000001854 */
[----:B------:R-:W2:Y:S01]  /*53c0*/  LDSM.16.M88.4 R20, [R240+0x4800] ;  /* 0x00480000f014783b */ /* 0x000ea20000000200 */
[----:B------:R-:W-:Y:S06]  /*53d0*/  I2F R5, R128 ;  /* 0x0000008000057306 */ /* 0x000fec0000201400 */
[C---:B----4-:R-:W-:Y:S02]  /*53e0*/  HMMA.16816.F32 R76, R32.reuse, R64, RZ ;  /* 0x00000040204c723c */ /* 0x050fe400000018ff */
[----:B------:R-:W-:Y:S06]  /*53f0*/  I2F R171, R174 ;  /* 0x000000ae00ab7306 */ /* 0x000fec0000201400 */
[----:B------:R-:W-:Y:S02]  /*5400*/  HMMA.16816.F32 R64, R32, R66, RZ ;  /* 0x000000422040723c */ /* 0x000fe400000018ff */
        /* <DEDUP_REMOVED lines=8> */
[----:B------:R-:W-:Y:S02]  /*5490*/  HMMA.16816.F32 R24, R32, R26, RZ ;  /* 0x0000001a2018723c */ /* 0x000fe400000018ff */
[----:B------:R-:W-:Y:S06]  /*54a0*/  I2F R161, R168 ;  /* 0x000000a800a17306 */ /* 0x000fec0000201400 */
[C---:B------:R-:W-:Y:S02]  /*54b0*/  HMMA.16816.F32 R76, R12.reuse, R72, R76 ;  /* 0x000000480c4c723c */ /* 0x040fe4000000184c */
[----:B------:R-:W-:Y:S06]  /*54c0*/  I2F R157, R162 ;  /* 0x000000a2009d7306 */ /* 0x000fec0000201400 */
[----:B------:R-:W-:Y:S01]  /*54d0*/  HMMA.16816.F32 R64, R12, R74, R64 ;  /* 0x0000004a0c40723c */ /* 0x000fe20000001840 */
[----:B------:R-:W4:Y:S01]  /*54e0*/  LDSM.16.M88.4 R72, [R235+0x4800] ;  /* 0x00480000eb48783b */ /* 0x000f220000000200 */
[----:B------:R-:W-:Y:S06]  /*54f0*/  I2F R153, R158 ;  /* 0x0000009e00997306 */ /* 0x000fec0000201400 */
[C---:B-1----:R-:W-:Y:S02]  /*5500*/  HMMA.16816.F32 R48, R8.reuse, R28, R48 ;  /* 0x0000001c0830723c */ /* 0x042fe40000001830 */
[----:B------:R-:W-:Y:S06]  /*5510*/  I2F R0, R156 ;  /* 0x0000009c00007306 */ /* 0x000fec0000201400 */
[----:B------:R-:W-:Y:S02]  /*5520*/  HMMA.16816.F32 R84, R8, R30, R84 ;  /* 0x0000001e0854723c */ /* 0x000fe40000001854 */
[----:B------:R-:W-:Y:S06]  /*5530*/  I2F R155, R160 ;  /* 0x000000a0009b7306 */ /* 0x000fec0000201400 */
[C---:B------:R-:W-:Y:S02]  /*5540*/  HMMA.16816.F32 R44, R12.reuse, R36, R44 ;  /* 0x000000240c2c723c */ /* 0x040fe4000000182c */
[----:B------:R-:W-:Y:S06]  /*5550*/  I2F R175, R178 ;  /* 0x000000b200af7306 */ /* 0x000fec0000201400 */
[----:B------:R-:W-:Y:S01]  /*5560*/  HMMA.16816.F32 R24, R12, R38, R24 ;  /* 0x000000260c18723c */ /* 0x000fe20000001818 */
[----:B------:R-:W1:Y:S07]  /*5570*/  LDSM.16.M88.4 R36, [R240+0x5000] ;  /* 0x00500000f024783b */ /* 0x000e6e0000000200 */
[C---:B--2---:R-:W-:Y:S08]  /*5580*/  HMMA.16816.F32 R28, R32.reuse, R20, RZ ;  /* 0x00000014201c723c */ /* 0x044ff000000018ff */
[----:B------:R-:W-:Y:S08]  /*5590*/  HMMA.16816.F32 R20, R32, R22, RZ ;  /* 0x000000162014723c */ /* 0x000ff000000018ff */
[C---:B---3--:R-:W-:Y:S08]  /*55a0*/  HMMA.16816.F32 R48, R16.reuse, R80, R48 ;  /* 0x000000501030723c */ /* 0x048ff00000001830 */
[----:B------:R-:W-:Y:S01]  /*55b0*/  HMMA.16816.F32 R84, R16, R82, R84 ;  /* 0x000000521054723c */ /* 0x000fe20000001854 */
[----:B------:R-:W2:Y:S07]  /*55c0*/  LDSM.16.M88.4 R80, [R239+0x1000] ;  /* 0x00100000ef50783b */ /* 0x000eae0000000200 */
[C---:B----4-:R-:W-:Y:S08]  /*55d0*/  HMMA.16816.F32 R28, R12.reuse, R72, R28 ;  /* 0x000000480c1c723c */ /* 0x050ff0000000181c */
[----:B------:R-:W-:Y:S01]  /*55e0*/  HMMA.16816.F32 R20, R12, R74, R20 ;  /* 0x0000004a0c14723c */ /* 0x000fe20000001814 */
[----:B------:R-:W3:Y:S01]  /*55f0*/  LDSM.16.M88.4 R72, [R235+0x5000] ;  /* 0x00500000eb48783b */ /* 0x000ee20000000200 */
[----:B------:R-:W-:-:S02]  /*5600*/  FMUL.FTZ R48, R48, c[0x0][0x2ec] ;  /* 0x0000bb0030307a20 */ /* 0x000fc40000410000 */
[----:B------:R-:W-:Y:S02]  /*5610*/  FMUL.FTZ R49, R49, c[0x0][0x2ec] ;  /* 0x0000bb0031317a20 */ /* 0x000fe40000410000 */
[----:B------:R-:W-:Y:S01]  /*5620*/  FMUL.FTZ R50, R50, c[0x0][0x2ec] ;  /* 0x0000bb0032327a20 */ /* 0x000fe20000410000 */
[----:B------:R-:W4:Y:S01]  /*5630*/  MUFU.TANH R180, R48 ;  /* 0x0000003000b47308 */ /* 0x000f220000002400 */
[C---:B------:R-:W-:Y:S01]  /*5640*/  HMMA.16816.F32 R40, R8.reuse, R92, R40 ;  /* 0x0000005c0828723c */ /* 0x040fe20000001828 */
[----:B------:R-:W-:Y:S02]  /*5650*/  FMUL.FTZ R186, R51, c[0x0][0x2ec] ;  /* 0x0000bb0033ba7a20 */ /* 0x000fe40000410000 */
[----:B------:R-:W-:Y:S02]  /*5660*/  FMUL.FTZ R84, R84, c[0x0][0x2ec] ;  /* 0x0000bb0054547a20 */ /* 0x000fe40000410000 */
[----:B------:R-:W-:Y:S02]  /*5670*/  FMUL.FTZ R85, R85, c[0x0][0x2ec] ;  /* 0x0000bb0055557a20 */ /* 0x000fe40000410000 */
[----:B------:R-:W5:Y:S01]  /*5680*/  MUFU.TANH R182, R49 ;  /* 0x0000003100b67308 */ /* 0x000f620000002400 */
[----:B------:R-:W-:Y:S01]  /*5690*/  HMMA.16816.F32 R52, R8, R94, R52 ;  /* 0x0000005e0834723c */ /* 0x000fe20000001834 */
[----:B------:R-:W3:Y:S01]  /*56a0*/  LDSM.16.M88.4 R92, [R164+0x1000] ;  /* 0x00100000a45c783b */ /* 0x000ee20000000200 */
[----:B------:R-:W-:-:S02]  /*56b0*/  FMUL.FTZ R86, R86, c[0x0][0x2ec] ;  /* 0x0000bb0056567a20 */ /* 0x000fc40000410000 */
[----:B------:R-:W-:-:S03]  /*56c0*/  FMUL.FTZ R87, R87, c[0x0][0x2ec] ;  /* 0x0000bb0057577a20 */ /* 0x000fc60000410000 */
[----:B------:R2:W-:Y:S01]  /*56d0*/  MUFU.TANH R184, R50 ;  /* 0x0000003200b87308 */ /* 0x0005e20000002400 */
[----:B-1----:R-:W-:Y:S01]  /*56e0*/  HMMA.16816.F32 R112, R32, R36, RZ ;  /* 0x000000242070723c */ /* 0x002fe200000018ff */
[----:B----4-:R-:W-:-:S06]  /*56f0*/  FFMA.FTZ R180, R151, UR4, R180 ;  /* 0x0000000497b47c23 */ /* 0x010fcc00080100b4 */
[----:B------:R-:W1:Y:S01]  /*5700*/  MUFU.TANH R188, R84 ;  /* 0x0000005400bc7308 */ /* 0x000e620000002400 */
[----:B------:R-:W-:Y:S01]  /*5710*/  HMMA.16816.F32 R36, R32, R38, RZ ;  /* 0x000000262024723c */ /* 0x000fe200000018ff */
[----:B-----5:R-:W-:-:S05]  /*5720*/  FFMA.FTZ R182, R149, UR4, R182 ;  /* 0x0000000495b67c23 */ /* 0x020fca00080100b6 */
[----:B------:R-:W-:Y:S01]  /*5730*/  FSEL R237, R182, -INF , !P2 ;  /* 0xff800000b6ed7808 */ /* 0x000fe20005000000 */
[----:B--2---:R-:W-:Y:S01]  /*5740*/  LDSM.16.M88.4 R48, [R240+0x5800] ;  /* 0x00580000f030783b */ /* 0x004fe20000000200 */
[----:B------:R-:W-:Y:S01]  /*5750*/  HMMA.16816.F32 R40, R16, R88, R40 ;  /* 0x000000581028723c */ /* 0x000fe20000001828 */
[----:B------:R-:W2:Y:S01]  /*5760*/  MUFU.TANH R190, R85 ;  /* 0x0000005500be7308 */ /* 0x000ea20000002400 */
[----:B------:R-:W-:Y:S02]  /*5770*/  ISETP.GE.AND P2, PT, R146, R165, PT ;  /* 0x000000a59200720c */ /* 0x000fe40003f46270 */
[----:B------:R-:W-:Y:S01]  /*5780*/  IADD3 R182, R154, 0x89, RZ ;  /* 0x000000899ab67810 */ /* 0x000fe20007ffe0ff */
[----:B-1----:R-:W-:-:S03]  /*5790*/  FFMA.FTZ R188, R147, UR4, R188 ;  /* 0x0000000493bc7c23 */ /* 0x002fc600080100bc */
[----:B------:R-:W-:Y:S01]  /*57a0*/  HMMA.16816.F32 R52, R16, R90, R52 ;  /* 0x0000005a1034723c */ /* 0x000fe20000001834 */
[----:B------:R-:W1:Y:S01]  /*57b0*/  MUFU.TANH R192, R86 ;  /* 0x0000005600c07308 */ /* 0x000e620000002400 */
[----:B------:R-:W4:Y:S06]  /*57c0*/  LDSM.16.M88.4 R88, [R239+0x1800] ;  /* 0x00180000ef58783b */ /* 0x000f2c0000000200 */
[----:B------:R-:W-:Y:S01]  /*57d0*/  HMMA.16816.F32 R68, R8, R80, R68 ;  /* 0x000000500844723c */ /* 0x000fe20000001844 */
[----:B------:R5:W-:Y:S01]  /*57e0*/  MUFU.TANH R194, R87 ;  /* 0x0000005700c27308 */ /* 0x000be20000002400 */
[----:B--2---:R-:W-:-:S06]  /*57f0*/  FFMA.FTZ R190, R145, UR4, R190 ;  /* 0x0000000491be7c23 */ /* 0x004fcc00080100be */
[C---:B---3--:R-:W-:Y:S01]  /*5800*/  HMMA.16816.F32 R112, R12.reuse, R72, R112 ;  /* 0x000000480c70723c */ /* 0x048fe20000001870 */
[----:B------:R-:W-:Y:S01]  /*5810*/  FMUL.FTZ R40, R40, c[0x0][0x2ec] ;  /* 0x0000bb0028287a20 */ /* 0x000fe20000410000 */
[----:B------:R-:W2:Y:S01]  /*5820*/  MUFU.TANH R186, R186 ;  /* 0x000000ba00ba7308 */ /* 0x000ea20000002400 */
[----:B------:R-:W-:Y:S02]  /*5830*/  FMUL.FTZ R41, R41, c[0x0][0x2ec] ;  /* 0x0000bb0029297a20 */ /* 0x000fe40000410000 */
[----:B------:R-:W-:Y:S02]  /*5840*/  FMUL.FTZ R200, R42, c[0x0][0x2ec] ;  /* 0x0000bb002ac87a20 */ /* 0x000fe40000410000 */
[----:B------:R-:W-:Y:S01]  /*5850*/  FMUL.FTZ R202, R43, c[0x0][0x2ec] ;  /* 0x0000bb002bca7a20 */ /* 0x000fe20000410000 */
[----:B------:R-:W-:Y:S01]  /*5860*/  HMMA.16816.F32 R36, R12, R74, R36 ;  /* 0x0000004a0c24723c */ /* 0x000fe20000001824 */
[----:B------:R-:W-:Y:S01]  /*5870*/  LDSM.16.M88.4 R72, [R235+0x5800] ;  /* 0x00580000eb48783b */ /* 0x000fe20000000200 */
[----:B------:R-:W3:Y:S01]  /*5880*/  MUFU.TANH R196, R40 ;  /* 0x0000002800c47308 */ /* 0x000ee20000002400 */
[----:B------:R-:W-:-:S02]  /*5890*/  FMUL.FTZ R52, R52, c[0x0][0x2ec] ;  /* 0x0000bb0034347a20 */ /* 0x000fc40000410000 */
[----:B------:R-:W-:Y:S01]  /*58a0*/  FMUL.FTZ R206, R53, c[0x0][0x2ec] ;  /* 0x0000bb0035ce7a20 */ /* 0x000fe20000410000 */
[----:B-----5:R-:W5:Y:S01]  /*58b0*/  LDSM.16.M88.4 R84, [R239+0x2000] ;  /* 0x00200000ef54783b */ /* 0x020f620000000200 */
[----:B------:R-:W-:Y:S01]  /*58c0*/  FMUL.FTZ R208, R54, c[0x0][0x2ec] ;  /* 0x0000bb0036d07a20 */ /* 0x000fe20000410000 */
[----:B------:R-:W-:Y:S01]  /*58d0*/  HMMA.16816.F32 R68, R16, R92, R68 ;  /* 0x0000005c1044723c */ /* 0x000fe20000001844 */
[----:B------:R-:W-:Y:S01]  /*58e0*/  FMUL.FTZ R210, R55, c[0x0][0x2ec] ;  /* 0x0000bb0037d27a20 */ /* 0x000fe20000410000 */
[----:B------:R-:W4:Y:S01]  /*58f0*/  MUFU.TANH R198, R41 ;  /* 0x0000002900c67308 */ /* 0x000f220000002400 */
[----:B-1----:R-:W-:Y:S02]  /*5900*/  FFMA.FTZ R192, R147, UR4, R192 ;  /* 0x0000000493c07c23 */ /* 0x002fe400080100c0 */
[----:B--2---:R-:W-:Y:S02]  /*5910*/  FFMA.FTZ R186, R149, UR4, R186 ;  /* 0x0000000495ba7c23 */ /* 0x004fe400080100ba */
[----:B------:R-:W-:Y:S01]  /*5920*/  FFMA.FTZ R194, R145, UR4, R194 ;  /* 0x0000000491c27c23 */ /* 0x000fe200080100c2 */
[----:B------:R-:W-:Y:S01]  /*5930*/  HMMA.16816.F32 R56, R8, R82, R56 ;  /* 0x000000520838723c */ /* 0x000fe20000001838 */
[----:B------:R-:W-:Y:S01]  /*5940*/  LDSM.16.M88.4 R80, [R164+0x1800] ;  /* 0x00180000a450783b */ /* 0x000fe20000000200 */
[----:B------:R1:W2:Y:S01]  /*5950*/  MUFU.TANH R204, R52 ;  /* 0x0000003400cc7308 */ /* 0x0002a20000002400 */
[----:B------:R-:W-:Y:S01]  /*5960*/  FSEL R233, R192, -INF , !P1 ;  /* 0xff800000c0e97808 */ /* 0x000fe20004800000 */
[----:B---3--:R-:W-:Y:S01]  /*5970*/  FFMA.FTZ R196, R143, UR4, R196 ;  /* 0x000000048fc47c23 */ /* 0x008fe200080100c4 */
[----:B------:R-:W-:-:S02]  /*5980*/  ISETP.GE.AND P1, PT, R142, R167, PT ;  /* 0x000000a78e00720c */ /* 0x000fc40003f26270 */
[----:B------:R-:W-:Y:S01]  /*5990*/  IADD3 R192, R154, 0x70, RZ ;  /* 0x000000709ac07810 */ /* 0x000fe20007ffe0ff */
[----:B----4-:R-:W-:Y:S02]  /*59a0*/  HMMA.16816.F32 R64, R8, R90, R64 ;  /* 0x0000005a0840723c */ /* 0x010fe40000001840 */
[----:B------:R-:W-:Y:S01]  /*59b0*/  MUFU.TANH R200, R200 ;  /* 0x000000c800c87308 */ /* 0x000fe20000002400 */
[----:B------:R-:W-:-:S05]  /*59c0*/  FFMA.FTZ R198, R141, UR4, R198 ;  /* 0x000000048dc67c23 */ /* 0x000fca00080100c6 */
[C---:B------:R-:W-:Y:S01]  /*59d0*/  HMMA.16816.F32 R40, R32.reuse, R48, RZ ;  /* 0x000000302028723c */ /* 0x040fe200000018ff */
[----:B------:R-:W-:Y:S01]  /*59e0*/  FMUL.FTZ R68, R68, c[0x0][0x2ec] ;  /* 0x0000bb0044447a20 */ /* 0x000fe20000410000 */
[----:B-1----:R-:W1:Y:S01]  /*59f0*/  LDSM.16.M88.4 R52, [R239+0x2800] ;  /* 0x00280000ef34783b */ /* 0x002e620000000200 */
[----:B------:R-:W-:Y:S01]  /*5a00*/  FMUL.FTZ R69, R69, c[0x0][0x2ec] ;  /* 0x0000bb0045457a20 */ /* 0x000fe20000410000 */
[----:B------:R-:W-:Y:S01]  /*5a10*/  MUFU.TANH R202, R202 ;  /* 0x000000ca00ca7308 */ /* 0x000fe20000002400 */
[----:B------:R-:W-:Y:S02]  /*5a20*/  FMUL.FTZ R216, R70, c[0x0][0x2ec] ;  /* 0x0000bb0046d87a20 */ /* 0x000fe40000410000 */
[----:B------:R-:W-:Y:S01]  /*5a30*/  FMUL.FTZ R218, R71, c[0x0][0x2ec] ;  /* 0x0000bb0047da7a20 */ /* 0x000fe20000410000 */
[----:B------:R-:W-:Y:S01]  /*5a40*/  HMMA.16816.F32 R48, R32, R50, RZ ;  /* 0x000000322030723c */ /* 0x000fe200000018ff */
[----:B--2---:R-:W-:-:S03]  /*5a50*/  FFMA.FTZ R204, R139, UR4, R204 ;  /* 0x000000048bcc7c23 */ /* 0x004fc600080100cc */
[----:B------:R-:W2:Y:S02]  /*5a60*/  MUFU.TANH R212, R68 ;  /* 0x0000004400d47308 */ /* 0x000ea40000002400 */
[----:B------:R-:W-:Y:S02]  /*5a70*/  FSEL R247, R204, -INF , !P1 ;  /* 0xff800000ccf77808 */ /* 0x000fe40004800000 */
[----:B-----5:R-:W-:Y:S01]  /*5a80*/  HMMA.16816.F32 R44, R8, R84, R44 ;  /* 0x00000054082c723c */ /* 0x020fe2000000182c */
[----:B------:R-:W-:-:S03]  /*5a90*/  ISETP.GE.AND P1, PT, R136, R165, PT ;  /* 0x000000a58800720c */ /* 0x000fc60003f26270 */
[----:B------:R3:W4:Y:S04]  /*5aa0*/  MUFU.TANH R214, R69 ;  /* 0x0000004500d67308 */ /* 0x0007280000002400 */
[----:B------:R-:W-:Y:S04]  /*5ab0*/  HMMA.16816.F32 R40, R12, R72, R40 ;  /* 0x000000480c28723c */ /* 0x000fe80000001828 */
[----:B------:R-:W5:Y:S01]  /*5ac0*/  MUFU.TANH R210, R210 ;  /* 0x000000d200d27308 */ /* 0x000f620000002400 */
[----:B--2---:R-:W-:-:S03]  /*5ad0*/  FFMA.FTZ R212, R135, UR4, R212 ;  /* 0x0000000487d47c23 */ /* 0x004fc600080100d4 */
[----:B------:R-:W-:Y:S01]  /*5ae0*/  HMMA.16816.F32 R48, R12, R74, R48 ;  /* 0x0000004a0c30723c */ /* 0x000fe20000001830 */
[----:B------:R-:W2:Y:S03]  /*5af0*/  LDSM.16.M88.4 R72, [R239+0x3000] ;  /* 0x00300000ef48783b */ /* 0x000ea60000000200 */
[----:B------:R-:W1:Y:S01]  /*5b00*/  MUFU.TANH R208, R208 ;  /* 0x000000d000d07308 */ /* 0x000e620000002400 */
[----:B---3--:R-:W3:Y:S01]  /*5b10*/  LDSM.16.M88.4 R68, [R164+0x2000] ;  /* 0x00200000a444783b */ /* 0x008ee20000000200 */
[----:B----4-:R-:W-:Y:S02]  /*5b20*/  FFMA.FTZ R214, R133, UR4, R214 ;  /* 0x0000000485d67c23 */ /* 0x010fe400080100d6 */
[----:B------:R-:W-:Y:S04]  /*5b30*/  HMMA.16816.F32 R56, R16, R94, R56 ;  /* 0x0000005e1038723c */ /* 0x000fe80000001838 */
[----:B------:R-:W-:Y:S01]  /*5b40*/  MUFU.TANH R216, R216 ;  /* 0x000000d800d87308 */ /* 0x000fe20000002400 */
[----:B-----5:R-:W-:-:S03]  /*5b50*/  FFMA.FTZ R204, R137, UR4, R210 ;  /* 0x0000000489cc7c23 */ /* 0x020fc600080100d2 */
[----:B-1----:R-:W-:Y:S04]  /*5b60*/  HMMA.16816.F32 R28, R8, R52, R28 ;  /* 0x00000034081c723c */ /* 0x002fe8000000181c */
[----:B------:R-:W-:Y:S01]  /*5b70*/  MUFU.TANH R206, R206 ;  /* 0x000000ce00ce7308 */ /* 0x000fe20000002400 */
[----:B------:R-:W-:-:S03]  /*5b80*/  FFMA.FTZ R208, R139, UR4, R208 ;  /* 0x000000048bd07c23 */ /* 0x000fc600080100d0 */
[C---:B------:R-:W-:Y:S01]  /*5b90*/  HMMA.16816.F32 R20, R8.reuse, R54, R20 ;  /* 0x000000360814723c */ /* 0x040fe20000001814 */
[----:B------:R-:W1:Y:S03]  /*5ba0*/  LDSM.16.M88.4 R52, [R164+0x3000] ;  /* 0x00300000a434783b */ /* 0x000e660000000200 */
[----:B------:R-:W-:Y:S04]  /*5bb0*/  MUFU.TANH R218, R218 ;  /* 0x000000da00da7308 */ /* 0x000fe80000002400 */
[----:B------:R-:W-:Y:S01]  /*5bc0*/  HMMA.16816.F32 R24, R8, R86, R24 ;  /* 0x000000560818723c */ /* 0x000fe20000001818 */
[----:B------:R-:W-:Y:S02]  /*5bd0*/  FMUL.FTZ R56, R56, c[0x0][0x2ec] ;  /* 0x0000bb0038387a20 */ /* 0x000fe40000410000 */
[----:B------:R-:W-:Y:S01]  /*5be0*/  FMUL.FTZ R222, R57, c[0x0][0x2ec] ;  /* 0x0000bb0039de7a20 */ /* 0x000fe20000410000 */
[----:B------:R-:W-:Y:S01]  /*5bf0*/  I2F R192, R192 ;  /* 0x000000c000c07306 */ /* 0x000fe20000201400 */
[----:B------:R-:W-:-:S02]  /*5c00*/  FMUL.FTZ R224, R58, c[0x0][0x2ec] ;  /* 0x0000bb003ae07a20 */ /* 0x000fc40000410000 */
[----:B------:R-:W-:Y:S01]  /*5c10*/  FMUL.FTZ R226, R59, c[0x0][0x2ec] ;  /* 0x0000bb003be27a20 */ /* 0x000fe20000410000 */
[----:B------:R-:W-:Y:S04]  /*5c20*/  HMMA.16816.F32 R64, R16, R82, R64 ;  /* 0x000000521040723c */ /* 0x000fe80000001840 */
[----:B------:R4:W-:Y:S04]  /*5c30*/  MUFU.TANH R220, R56 ;  /* 0x0000003800dc7308 */ /* 0x0009e80000002400 */
[----:B--2---:R-:W-:Y:S04]  /*5c40*/  HMMA.16816.F32 R112, R8, R72, R112 ;  /* 0x000000480870723c */ /* 0x004fe80000001870 */
[----:B------:R-:W-:Y:S04]  /*5c50*/  MUFU.TANH R224, R224 ;  /* 0x000000e000e07308 */ /* 0x000fe80000002400 */
[----:B---3--:R-:W-:Y:S01]  /*5c60*/  HMMA.16816.F32 R44, R16, R68, R44 ;  /* 0x00000044102c723c */ /* 0x008fe2000000182c */
[----:B----4-:R-:W2:Y:S03]  /*5c70*/  LDSM.16.M88.4 R56, [R164+0x2800] ;  /* 0x00280000a438783b */ /* 0x010ea60000000200 */
[----:B------:R-:W-:Y:S04]  /*5c80*/  MUFU.TANH R222, R222 ;  /* 0x000000de00de7308 */ /* 0x000fe80000002400 */
[----:B------:R-:W-:Y:S01]  /*5c90*/  HMMA.16816.F32 R36, R8, R74, R36 ;  /* 0x0000004a0824723c */ /* 0x000fe20000001824 */
[----:B------:R-:W-:Y:S01]  /*5ca0*/  FMUL.FTZ R64, R64, c[0x0][0x2ec] ;  /* 0x0000bb0040407a20 */ /* 0x000fe20000410000 */
[----:B------:R-:W-:Y:S01]  /*5cb0*/  LDSM.16.M88.4 R72, [R240+0x7800] ;  /* 0x00780000f048783b */ /* 0x000fe20000000200 */
[----:B------:R-:W-:-:S02]  /*5cc0*/  FMUL.FTZ R65, R65, c[0x0][0x2ec] ;  /* 0x0000bb0041417a20 */ /* 0x000fc40000410000 */
[----:B------:R-:W-:Y:S01]  /*5cd0*/  FMUL.FTZ R66, R66, c[0x0][0x2ec] ;  /* 0x0000bb0042427a20 */ /* 0x000fe20000410000 */
[----:B------:R-:W-:Y:S01]  /*5ce0*/  MUFU.TANH R246, R64 ;  /* 0x0000004000f67308 */ /* 0x000fe20000002400 */
[----:B------:R-:W-:Y:S01]  /*5cf0*/  FMUL.FTZ R67, R67, c[0x0][0x2ec] ;  /* 0x0000bb0043437a20 */ /* 0x000fe20000410000 */
[C---:B-1----:R-:W-:Y:S06]  /*5d00*/  HMMA.16816.F32 R112, R16.reuse, R52, R112 ;  /* 0x000000341070723c */ /* 0x042fec0000001870 */
[----:B------:R-:W-:Y:S02]  /*5d10*/  MUFU.TANH R248, R66 ;  /* 0x0000004200f87308 */ /* 0x000fe40000002400 */
[----:B------:R-:W-:Y:S01]  /*5d20*/  HMMA.16816.F32 R24, R16, R70, R24 ;  /* 0x000000461018723c */ /* 0x000fe20000001818 */
[----:B------:R-:W-:-:S02]  /*5d30*/  FMUL.FTZ R44, R44, c[0x0][0x2ec] ;  /* 0x0000bb002c2c7a20 */ /* 0x000fc40000410000 */
[----:B------:R-:W-:Y:S02]  /*5d40*/  FMUL.FTZ R45, R45, c[0x0][0x2ec] ;  /* 0x0000bb002d2d7a20 */ /* 0x000fe40000410000 */
[----:B------:R-:W-:Y:S01]  /*5d50*/  FMUL.FTZ R46, R46, c[0x0][0x2ec] ;  /* 0x0000bb002e2e7a20 */ /* 0x000fe20000410000 */
[----:B------:R-:W1:Y:S01]  /*5d60*/  MUFU.TANH R252, R44 ;  /* 0x0000002c00fc7308 */ /* 0x000e620000002400 */
[----:B------:R-:W-:Y:S01]  /*5d70*/  FMUL.FTZ R47, R47, c[0x0][0x2ec] ;  /* 0x0000bb002f2f7a20 */ /* 0x000fe20000410000 */
[C---:B------:R-:W-:Y:S01]  /*5d80*/  HMMA.16816.F32 R76, R8.reuse, R88, R76 ;  /* 0x00000058084c723c */ /* 0x040fe2000000184c */
[----:B------:R-:W3:Y:S05]  /*5d90*/  LDSM.16.M88.4 R88, [R240+0x6800] ;  /* 0x00680000f058783b */ /* 0x000eea0000000200 */
[----:B------:R-:W4:Y:S02]  /*5da0*/  MUFU.TANH R179, R46 ;  /* 0x0000002e00b37308 */ /* 0x000f240000002400 */
[----:B------:R-:W-:Y:S01]  /*5db0*/  HMMA.16816.F32 R40, R8, R124, R40 ;  /* 0x0000007c0828723c */ /* 0x000fe20000001828 */
[----:B------:R-:W-:-:S02]  /*5dc0*/  FMUL.FTZ R112, R112, c[0x0][0x2ec] ;  /* 0x0000bb0070707a20 */ /* 0x000fc40000410000 */
[----:B------:R-:W-:Y:S02]  /*5dd0*/  FMUL.FTZ R211, R113, c[0x0][0x2ec] ;  /* 0x0000bb0071d37a20 */ /* 0x000fe40000410000 */
[----:B------:R-:W-:Y:S01]  /*5de0*/  FMUL.FTZ R213, R114, c[0x0][0x2ec] ;  /* 0x0000bb0072d57a20 */ /* 0x000fe20000410000 */
[----:B------:R-:W5:Y:S01]  /*5df0*/  MUFU.TANH R125, R45 ;  /* 0x0000002d007d7308 */ /* 0x000f620000002400 */
[----:B------:R-:W-:Y:S01]  /*5e00*/  FMUL.FTZ R215, R115, c[0x0][0x2ec] ;  /* 0x0000bb0073d77a20 */ /* 0x000fe20000410000 */
[----:B------:R-:W-:Y:S01]  /*5e10*/  HMMA.16816.F32 R100, R32, R96, RZ ;  /* 0x000000602064723c */ /* 0x000fe200000018ff */
[----:B------:R-:W-:Y:S02]  /*5e20*/  FMUL.FTZ R24, R24, c[0x0][0x2ec] ;  /* 0x0000bb0018187a20 */ /* 0x000fe40000410000 */
[----:B------:R-:W-:Y:S02]  /*5e30*/  FMUL.FTZ R183, R25, c[0x0][0x2ec] ;  /* 0x0000bb0019b77a20 */ /* 0x000fe40000410000 */
[----:B------:R-:W-:Y:S01]  /*5e40*/  FMUL.FTZ R187, R26, c[0x0][0x2ec] ;  /* 0x0000bb001abb7a20 */ /* 0x000fe20000410000 */
[----:B------:R2:W2:Y:S01]  /*5e50*/  MUFU.TANH R177, R47 ;  /* 0x0000002f00b17308 */ /* 0x0004a20000002400 */
[----:B------:R-:W-:Y:S01]  /*5e60*/  FMUL.FTZ R185, R27, c[0x0][0x2ec] ;  /* 0x0000bb001bb97a20 */ /* 0x000fe20000410000 */
[----:B------:R-:W-:Y:S01]  /*5e70*/  HMMA.16816.F32 R36, R16, R54, R36 ;  /* 0x000000361024723c */ /* 0x000fe20000001824 */
[----:B------:R-:W-:Y:S01]  /*5e80*/  LDSM.16.M88.4 R52, [R240+0x8800] ;  /* 0x00880000f034783b */ /* 0x000fe20000000200 */
[----:B-1----:R-:W-:-:S02]  /*5e90*/  FFMA.FTZ R147, R169, UR4, R252 ;  /* 0x00000004a9937c23 */ /* 0x002fc400080100fc */
[----:B----4-:R-:W-:Y:S02]  /*5ea0*/  FFMA.FTZ R148, R169, UR4, R179 ;  /* 0x00000004a9947c23 */ /* 0x010fe400080100b3 */
[----:B------:R1:W-:Y:S01]  /*5eb0*/  MUFU.TANH R209, R112 ;  /* 0x0000007000d17308 */ /* 0x0003e20000002400 */
[C---:B-----5:R-:W-:Y:S01]  /*5ec0*/  FFMA.FTZ R125, R163.reuse, UR4, R125 ;  /* 0x00000004a37d7c23 */ /* 0x060fe2000801007d */
[----:B------:R-:W-:Y:S01]  /*5ed0*/  HMMA.16816.F32 R76, R16, R80, R76 ;  /* 0x00000050104c723c */ /* 0x000fe2000000184c */
[----:B------:R-:W-:Y:S04]  /*5ee0*/  LDSM.16.M88.4 R80, [R240+0x7000] ;  /* 0x00700000f050783b */ /* 0x000fe80000000200 */
[----:B--2---:R-:W2:Y:S01]  /*5ef0*/  LDSM.16.M88.4 R44, [R164+0x3800] ;  /* 0x00380000a42c783b */ /* 0x004ea20000000200 */
[----:B------:R-:W4:Y:S02]  /*5f00*/  MUFU.TANH R124, R65 ;  /* 0x00000041007c7308 */ /* 0x000f240000002400 */
[----:B------:R-:W-:Y:S01]  /*5f10*/  HMMA.16816.F32 R48, R8, R126, R48 ;  /* 0x0000007e0830723c */ /* 0x000fe20000001830 */
[----:B------:R-:W-:Y:S01]  /*5f20*/  FFMA.FTZ R177, R163, UR4, R177 ;  /* 0x00000004a3b17c23 */ /* 0x000fe200080100b1 */
[----:B------:R-:W-:Y:S01]  /*5f30*/  IADD3 R163, R242, UR28, RZ ;  /* 0x0000001cf2a37c10 */ /* 0x000fe2000fffe0ff */
[----:B-1----:R-:W1:Y:S03]  /*5f40*/  LDSM.16.M88.4 R112, [R239+0x4000] ;  /* 0x00400000ef70783b */ /* 0x002e660000000200 */
[----:B------:R5:W-:Y:S02]  /*5f50*/  MUFU.TANH R250, R67 ;  /* 0x0000004300fa7308 */ /* 0x000be40000002400 */
[----:B------:R-:W-:Y:S01]  /*5f60*/  HMMA.16816.F32 R96, R32, R98, RZ ;  /* 0x000000622060723c */ /* 0x000fe200000018ff */
[----:B------:R-:W-:Y:S01]  /*5f70*/  FMUL.FTZ R36, R36, c[0x0][0x2ec] ;  /* 0x0000bb0024247a20 */ /* 0x000fe20000410000 */
[----:B------:R-:W-:Y:S01]  /*5f80*/  IADD3 R163, R163, 0xa1, RZ ;  /* 0x000000a1a3a37810 */ /* 0x000fe20007ffe0ff */
[----:B------:R-:W-:-:S02]  /*5f90*/  FMUL.FTZ R126, R37, c[0x0][0x2ec] ;  /* 0x0000bb00257e7a20 */ /* 0x000fc40000410000 */
[----:B------:R-:W-:Y:S01]  /*5fa0*/  FMUL.FTZ R127, R38, c[0x0][0x2ec] ;  /* 0x0000bb00267f7a20 */ /* 0x000fe20000410000 */
[----:B------:R3:W3:Y:S02]  /*5fb0*/  MUFU.TANH R181, R24 ;  /* 0x0000001800b57308 */ /* 0x0006e40000002400 */
[C---:B------:R-:W-:Y:S01]  /*5fc0*/  HMMA.16816.F32 R28, R16.reuse, R56, R28 ;  /* 0x00000038101c723c */ /* 0x040fe2000000181c */
[----:B------:R-:W-:Y:S02]  /*5fd0*/  FMUL.FTZ R223, R39, c[0x0][0x2ec] ;  /* 0x0000bb0027df7a20 */ /* 0x000fe40000410000 */
[----:B------:R-:W-:Y:S02]  /*5fe0*/  FMUL.FTZ R76, R76, c[0x0][0x2ec] ;  /* 0x0000bb004c4c7a20 */ /* 0x000fe40000410000 */
[----:B------:R-:W-:Y:S01]  /*5ff0*/  FMUL.FTZ R77, R77, c[0x0][0x2ec] ;  /* 0x0000bb004d4d7a20 */ /* 0x000fe20000410000 */
[----:B-----5:R-:W5:Y:S02]  /*6000*/  LDSM.16.M88.4 R64, [R240+0x8000] ;  /* 0x00800000f040783b */ /* 0x020f640000000200 */
[----:B------:R-:W-:Y:S01]  /*6010*/  HMMA.16816.F32 R20, R16, R58, R20 ;  /* 0x0000003a1014723c */ /* 0x000fe20000001814 */
[----:B------:R2:W-:Y:S01]  /*6020*/  MUFU.TANH R219, R36 ;  /* 0x0000002400db7308 */ /* 0x0005e20000002400 */
[----:B------:R-:W-:-:S02]  /*6030*/  FMUL.FTZ R78, R78, c[0x0][0x2ec] ;  /* 0x0000bb004e4e7a20 */ /* 0x000fc40000410000 */
[----:B------:R-:W-:Y:S02]  /*6040*/  FMUL.FTZ R79, R79, c[0x0][0x2ec] ;  /* 0x0000bb004f4f7a20 */ /* 0x000fe40000410000 */
[----:B----4-:R-:W-:Y:S01]  /*6050*/  FFMA.FTZ R124, R171, UR4, R124 ;  /* 0x00000004ab7c7c23 */ /* 0x010fe2000801007c */
[----:B---3--:R-:W3:Y:S01]  /*6060*/  LDSM.16.M88.4 R24, [R240+0x9000] ;  /* 0x00900000f018783b */ /* 0x008ee20000000200 */
[----:B------:R-:W-:Y:S01]  /*6070*/  HMMA.16816.F32 R100, R12, R108, R100 ;  /* 0x0000006c0c64723c */ /* 0x000fe20000001864 */
[----:B------:R-:W4:Y:S01]  /*6080*/  MUFU.TANH R228, R76 ;  /* 0x0000004c00e47308 */ /* 0x000f220000002400 */
[----:B------:R-:W-:-:S06]  /*6090*/  FFMA.FTZ R181, R161, UR4, R181 ;  /* 0x00000004a1b57c23 */ /* 0x000fcc00080100b5 */
[C---:B------:R-:W-:Y:S01]  /*60a0*/  HMMA.16816.F32 R92, R32.reuse, R88, RZ ;  /* 0x00000058205c723c */ /* 0x040fe200000018ff */
[----:B--2---:R-:W2:Y:S01]  /*60b0*/  LDSM.16.M88.4 R36, [R164+0x4000] ;  /* 0x00400000a424783b */ /* 0x004ea20000000200 */
[----:B------:R-:W-:Y:S01]  /*60c0*/  FMUL.FTZ R28, R28, c[0x0][0x2ec] ;  /* 0x0000bb001c1c7a20 */ /* 0x000fe20000410000 */
[----:B------:R-:W-:Y:S01]  /*60d0*/  MUFU.TANH R230, R77 ;  /* 0x0000004d00e67308 */ /* 0x000fe20000002400 */
[----:B------:R-:W-:Y:S02]  /*60e0*/  FMUL.FTZ R29, R29, c[0x0][0x2ec] ;  /* 0x0000bb001d1d7a20 */ /* 0x000fe40000410000 */
[----:B------:R-:W-:Y:S02]  /*60f0*/  FMUL.FTZ R30, R30, c[0x0][0x2ec] ;  /* 0x0000bb001e1e7a20 */ /* 0x000fe40000410000 */
[----:B------:R-:W-:Y:S01]  /*6100*/  HMMA.16816.F32 R88, R32, R90, RZ ;  /* 0x0000005a2058723c */ /* 0x000fe200000018ff */
[----:B------:R-:W-:Y:S02]  /*6110*/  FMUL.FTZ R31, R31, c[0x0][0x2ec] ;  /* 0x0000bb001f1f7a20 */ /* 0x000fe40000410000 */
[----:B------:R-:W-:Y:S01]  /*6120*/  FMUL.FTZ R20, R20, c[0x0][0x2ec] ;  /* 0x0000bb0014147a20 */ /* 0x000fe20000410000 */
[----:B------:R-:W-:Y:S01]  /*6130*/  MUFU.TANH R232, R78 ;  /* 0x0000004e00e87308 */ /* 0x000fe20000002400 */
[----:B------:R-:W-:-:S02]  /*6140*/  FMUL.FTZ R21, R21, c[0x0][0x2ec] ;  /* 0x0000bb0015157a20 */ /* 0x000fc40000410000 */
[----:B------:R-:W-:Y:S01]  /*6150*/  FMUL.FTZ R207, R22, c[0x0][0x2ec] ;  /* 0x0000bb0016cf7a20 */ /* 0x000fe20000410000 */
[----:B------:R-:W-:Y:S01]  /*6160*/  HMMA.16816.F32 R40, R16, R44, R40 ;  /* 0x0000002c1028723c */ /* 0x000fe20000001828 */
[----:B------:R-:W-:Y:S02]  /*6170*/  FMUL.FTZ R205, R23, c[0x0][0x2ec] ;  /* 0x0000bb0017cd7a20 */ /* 0x000fe40000410000 */
[----:B----4-:R-:W-:Y:S01]  /*6180*/  FFMA.FTZ R145, R121, UR4, R228 ;  /* 0x0000000479917c23 */ /* 0x010fe200080100e4 */
[----:B------:R-:W-:Y:S01]  /*6190*/  MUFU.TANH R234, R79 ;  /* 0x0000004f00ea7308 */ /* 0x000fe20000002400 */
[----:B------:R-:W-:-:S03]  /*61a0*/  IADD3 R228, R154, 0xe8, RZ ;  /* 0x000000e89ae47810 */ /* 0x000fc60007ffe0ff */
[----:B------:R-:W-:Y:S01]  /*61b0*/  HMMA.16816.F32 R48, R16, R46, R48 ;  /* 0x0000002e1030723c */ /* 0x000fe20000001830 */
[----:B------:R-:W4:Y:S03]  /*61c0*/  LDSM.16.M88.4 R44, [R239+0x4800] ;  /* 0x00480000ef2c783b */ /* 0x000f260000000200 */
[----:B------:R-:W2:Y:S04]  /*61d0*/  MUFU.TANH R189, R28 ;  /* 0x0000001c00bd7308 */ /* 0x000ea80000002400 */
[----:B------:R-:W-:Y:S04]  /*61e0*/  HMMA.16816.F32 R96, R12, R110, R96 ;  /* 0x0000006e0c60723c */ /* 0x000fe80000001860 */
[----:B------:R-:W3:Y:S04]  /*61f0*/  MUFU.TANH R191, R29 ;  /* 0x0000001d00bf7308 */ /* 0x000ee80000002400 */
[----:B-1----:R-:W-:Y:S01]  /*6200*/  HMMA.16816.F32 R100, R8, R112, R100 ;  /* 0x000000700864723c */ /* 0x002fe20000001864 */
[----:B------:R-:W-:-:S02]  /*6210*/  FMUL.FTZ R40, R40, c[0x0][0x2ec] ;  /* 0x0000bb0028287a20 */ /* 0x000fc40000410000 */
[----:B------:R-:W-:Y:S01]  /*6220*/  FMUL.FTZ R41, R41, c[0x0][0x2ec] ;  /* 0x0000bb0029297a20 */ /* 0x000fe20000410000 */
[----:B------:R-:W-:Y:S01]  /*6230*/  MUFU.TANH R195, R30 ;  /* 0x0000001e00c37308 */ /* 0x000fe20000002400 */
[----:B--2---:R-:W-:Y:S02]  /*6240*/  FFMA.FTZ R189, R157, UR4, R189 ;  /* 0x000000049dbd7c23 */ /* 0x004fe400080100bd */
[----:B------:R-:W-:Y:S01]  /*6250*/  FMUL.FTZ R113, R43, c[0x0][0x2ec] ;  /* 0x0000bb002b717a20 */ /* 0x000fe20000410000 */
[----:B------:R-:W-:Y:S01]  /*6260*/  HMMA.16816.F32 R84, R32, R80, RZ ;  /* 0x000000502054723c */ /* 0x000fe200000018ff */
[----:B------:R-:W-:Y:S02]  /*6270*/  FMUL.FTZ R48, R48, c[0x0][0x2ec] ;  /* 0x0000bb0030307a20 */ /* 0x000fe40000410000 */
[----:B------:R-:W-:Y:S01]  /*6280*/  FMUL.FTZ R49, R49, c[0x0][0x2ec] ;  /* 0x0000bb0031317a20 */ /* 0x000fe20000410000 */
[----:B------:R1:W-:Y:S01]  /*6290*/  MUFU.TANH R193, R31 ;  /* 0x0000001f00c17308 */ /* 0x0003e20000002400 */
[----:B------:R-:W-:-:S02]  /*62a0*/  FMUL.FTZ R50, R50, c[0x0][0x2ec] ;  /* 0x0000bb0032327a20 */ /* 0x000fc40000410000 */
[----:B------:R-:W-:Y:S01]  /*62b0*/  FMUL.FTZ R51, R51, c[0x0][0x2ec] ;  /* 0x0000bb0033337a20 */ /* 0x000fe20000410000 */
[----:B------:R-:W-:Y:S01]  /*62c0*/  HMMA.16816.F32 R76, R32, R72, RZ ;  /* 0x00000048204c723c */ /* 0x000fe200000018ff */
[----:B---3--:R-:W-:-:S03]  /*62d0*/  FFMA.FTZ R169, R155, UR4, R191 ;  /* 0x000000049ba97c23 */ /* 0x008fc600080100bf */
[----:B------:R-:W-:Y:S04]  /*62e0*/  MUFU.TANH R197, R20 ;  /* 0x0000001400c57308 */ /* 0x000fe80000002400 */
[C---:B-----5:R-:W-:Y:S04]  /*62f0*/  HMMA.16816.F32 R68, R32.reuse, R64, RZ ;  /* 0x000000402044723c */ /* 0x060fe800000018ff */
[----:B------:R-:W-:Y:S04]  /*6300*/  MUFU.TANH R199, R21 ;  /* 0x0000001500c77308 */ /* 0x000fe80000002400 */
[C---:B------:R-:W-:Y:S04]  /*6310*/  HMMA.16816.F32 R56, R32.reuse, R52, RZ ;  /* 0x000000342038723c */ /* 0x040fe800000018ff */
[----:B------:R-:W-:Y:S04]  /*6320*/  MUFU.TANH R231, R49 ;  /* 0x0000003100e77308 */ /* 0x000fe80000002400 */
[C---:B-1----:R-:W-:Y:S04]  /*6330*/  HMMA.16816.F32 R28, R32.reuse, R24, RZ ;  /* 0x00000018201c723c */ /* 0x042fe800000018ff */
[----:B------:R-:W-:Y:S04]  /*6340*/  MUFU.TANH R225, R40 ;  /* 0x0000002800e17308 */ /* 0x000fe80000002400 */
[C---:B------:R-:W-:Y:S04]  /*6350*/  HMMA.16816.F32 R80, R32.reuse, R82, RZ ;  /* 0x000000522050723c */ /* 0x040fe800000018ff */
[----:B------:R-:W-:Y:S04]  /*6360*/  MUFU.TANH R227, R41 ;  /* 0x0000002900e37308 */ /* 0x000fe80000002400 */
[C---:B------:R-:W-:Y:S04]  /*6370*/  HMMA.16816.F32 R72, R32.reuse, R74, RZ ;  /* 0x0000004a2048723c */ /* 0x040fe800000018ff */
[----:B------:R-:W-:Y:S04]  /*6380*/  MUFU.TANH R226, R226 ;  /* 0x000000e200e27308 */ /* 0x000fe80000002400 */
[C---:B------:R-:W-:Y:S04]  /*6390*/  HMMA.16816.F32 R64, R32.reuse, R66, RZ ;  /* 0x000000422040723c */ /* 0x040fe800000018ff */
[----:B------:R-:W1:Y:S04]  /*63a0*/  MUFU.TANH R183, R183 ;  /* 0x000000b700b77308 */ /* 0x000e680000002400 */
[C---:B------:R-:W-:Y:S04]  /*63b0*/  HMMA.16816.F32 R52, R32.reuse, R54, RZ ;  /* 0x000000362034723c */ /* 0x040fe800000018ff */
[----:B------:R-:W2:Y:S04]  /*63c0*/  MUFU.TANH R185, R185 ;  /* 0x000000b900b97308 */ /* 0x000ea80000002400 */
[----:B------:R-:W-:Y:S04]  /*63d0*/  HMMA.16816.F32 R24, R32, R26, RZ ;  /* 0x0000001a2018723c */ /* 0x000fe800000018ff */
[----:B------:R-:W-:Y:S01]  /*63e0*/  MUFU.TANH R207, R207 ;  /* 0x000000cf00cf7308 */ /* 0x000fe20000002400 */
[----:B-1----:R-:W-:-:S03]  /*63f0*/  FFMA.FTZ R149, R159, UR4, R183 ;  /* 0x000000049f957c23 */ /* 0x002fc600080100b7 */
[C---:B------:R-:W-:Y:S04]  /*6400*/  HMMA.16816.F32 R20, R32.reuse, R116, RZ ;  /* 0x000000742014723c */ /* 0x040fe800000018ff */
[----:B------:R-:W-:Y:S01]  /*6410*/  MUFU.TANH R205, R205 ;  /* 0x000000cd00cd7308 */ /* 0x000fe20000002400 */
[----:B--2---:R-:W-:Y:S02]  /*6420*/  FFMA.FTZ R152, R159, UR4, R185 ;  /* 0x000000049f987c23 */ /* 0x004fe400080100b9 */
[----:B------:R-:W-:Y:S01]  /*6430*/  FFMA.FTZ R159, R0, UR4, R199 ;  /* 0x00000004009f7c23 */ /* 0x000fe200080100c7 */
[----:B------:R-:W-:Y:S01]  /*6440*/  HMMA.16816.F32 R32, R32, R118, RZ ;  /* 0x000000762020723c */ /* 0x000fe200000018ff */
[----:B------:R-:W1:Y:S03]  /*6450*/  LDSM.16.M88.4 R116, [R235+0x7000] ;  /* 0x00700000eb74783b */ /* 0x000e660000000200 */
[----:B------:R-:W-:Y:S04]  /*6460*/  MUFU.TANH R211, R211 ;  /* 0x000000d300d37308 */ /* 0x000fe80000002400 */
[C---:B------:R-:W-:Y:S04]  /*6470*/  HMMA.16816.F32 R92, R12.reuse, R104, R92 ;  /* 0x000000680c5c723c */ /* 0x040fe8000000185c */
[----:B------:R-:W-:Y:S04]  /*6480*/  MUFU.TANH R213, R213 ;  /* 0x000000d500d57308 */ /* 0x000fe80000002400 */
[----:B------:R-:W-:Y:S01]  /*6490*/  HMMA.16816.F32 R88, R12, R106, R88 ;  /* 0x0000006a0c58723c */ /* 0x000fe20000001858 */
[----:B------:R-:W2:Y:S03]  /*64a0*/  LDSM.16.M88.4 R104, [R235+0x7800] ;  /* 0x00780000eb68783b */ /* 0x000ea60000000200 */
[----:B------:R-:W3:Y:S04]  /*64b0*/  I2F R112, R229 ;  /* 0x000000e500707306 */ /* 0x000ee80000201400 */
[----:B------:R-:W-:Y:S04]  /*64c0*/  HMMA.16816.F32 R96, R8, R114, R96 ;  /* 0x000000720860723c */ /* 0x000fe80000001860 */
[----:B------:R-:W-:Y:S03]  /*64d0*/  MUFU.TANH R114, R48 ;  /* 0x0000003000727308 */ /* 0x000fe60000002400 */
[----:B------:R-:W-:Y:S01]  /*64e0*/  IADD3 R115, R154, 0x69, RZ ;  /* 0x000000699a737810 */ /* 0x000fe20007ffe0ff */
[----:B------:R-:W-:Y:S01]  /*64f0*/  HMMA.16816.F32 R100, R16, R36, R100 ;  /* 0x000000241064723c */ /* 0x000fe20000001864 */
[----:B---3--:R-:W-:-:S03]  /*6500*/  FFMA.FTZ R183, R112, UR4, R211 ;  /* 0x0000000470b77c23 */ /* 0x008fc600080100d3 */
[----:B------:R-:W3:Y:S04]  /*6510*/  MUFU.TANH R187, R187 ;  /* 0x000000bb00bb7308 */ /* 0x000ee80000002400 */
[C---:B----4-:R-:W-:Y:S04]  /*6520*/  HMMA.16816.F32 R92, R8.reuse, R44, R92 ;  /* 0x0000002c085c723c */ /* 0x050fe8000000185c */
[----:B------:R-:W-:Y:S04]  /*6530*/  MUFU.TANH R127, R127 ;  /* 0x0000007f007f7308 */ /* 0x000fe80000002400 */
[----:B------:R-:W-:Y:S01]  /*6540*/  HMMA.16816.F32 R88, R8, R46, R88 ;  /* 0x0000002e0858723c */ /* 0x000fe20000001858 */
[----:B------:R-:W4:Y:S03]  /*6550*/  LDSM.16.M88.4 R44, [R239+0x5000] ;  /* 0x00500000ef2c783b */ /* 0x000f260000000200 */
[----:B------:R-:W-:Y:S01]  /*6560*/  MUFU.TANH R126, R126 ;  /* 0x0000007e007e7308 */ /* 0x000fe20000002400 */
[----:B---3--:R-:W-:-:S03]  /*6570*/  FFMA.FTZ R150, R161, UR4, R187 ;  /* 0x00000004a1967c23 */ /* 0x008fc600080100bb */
[----:B------:R-:W-:Y:S01]  /*6580*/  HMMA.16816.F32 R96, R16, R38, R96 ;  /* 0x000000261060723c */ /* 0x000fe20000001860 */
[----:B------:R-:W3:Y:S01]  /*6590*/  LDSM.16.M88.4 R36, [R235+0x8800] ;  /* 0x00880000eb24783b */ /* 0x000ee20000000200 */
[----:B------:R-:W-:Y:S02]  /*65a0*/  FMUL.FTZ R48, R100, c[0x0][0x2ec] ;  /* 0x0000bb0064307a20 */ /* 0x000fe40000410000 */
[----:B------:R-:W-:Y:S01]  /*65b0*/  FFMA.FTZ R161, R153, UR4, R197 ;  /* 0x0000000499a17c23 */ /* 0x000fe200080100c5 */
[----:B------:R-:W-:Y:S01]  /*65c0*/  MUFU.TANH R223, R223 ;  /* 0x000000df00df7308 */ /* 0x000fe20000002400 */
[----:B------:R-:W-:Y:S02]  /*65d0*/  FMUL.FTZ R100, R101, c[0x0][0x2ec] ;  /* 0x0000bb0065647a20 */ /* 0x000fe40000410000 */
[----:B-1----:R-:W-:Y:S01]  /*65e0*/  HMMA.16816.F32 R84, R12, R116, R84 ;  /* 0x000000740c54723c */ /* 0x002fe20000001854 */
[----:B------:R-:W-:Y:S02]  /*65f0*/  FMUL.FTZ R102, R102, c[0x0][0x2ec] ;  /* 0x0000bb0066667a20 */ /* 0x000fe40000410000 */
[----:B------:R-:W-:-:S02]  /*6600*/  FMUL.FTZ R101, R103, c[0x0][0x2ec] ;  /* 0x0000bb0067657a20 */ /* 0x000fc40000410000 */
[----:B------:R-:W-:Y:S02]  /*6610*/  MUFU.TANH R215, R215 ;  /* 0x000000d700d77308 */ /* 0x000fe40000002400 */
[----:B------:R-:W-:Y:S01]  /*6620*/  FMUL.FTZ R116, R42, c[0x0][0x2ec] ;  /* 0x0000bb002a747a20 */ /* 0x000fe20000410000 */
[C---:B--2---:R-:W-:Y:S01]  /*6630*/  HMMA.16816.F32 R108, R12.reuse, R104, R76 ;  /* 0x000000680c6c723c */ /* 0x044fe2000000184c */
[----:B------:R-:W1:Y:S01]  /*6640*/  LDSM.16.M88.4 R40, [R235+0x8000] ;  /* 0x00800000eb28783b */ /* 0x000e620000000200 */
[----:B------:R-:W-:Y:S02]  /*6650*/  FFMA.FTZ R117, R143, UR4, R200 ;  /* 0x000000048f757c23 */ /* 0x000fe400080100c8 */
[----:B------:R-:W-:Y:S01]  /*6660*/  FFMA.FTZ R200, R175, UR4, R213 ;  /* 0x00000004afc87c23 */ /* 0x000fe200080100d5 */
[----:B------:R-:W-:Y:S01]  /*6670*/  MUFU.TANH R105, R50 ;  /* 0x0000003200697308 */ /* 0x000fe20000002400 */
[----:B------:R-:W2:Y:S01]  /*6680*/  LDSM.16.M88.4 R76, [R164+0x4800] ;  /* 0x00480000a44c783b */ /* 0x000ea20000000200 */
[----:B------:R-:W-:Y:S01]  /*6690*/  FSEL R117, R117, -INF , !P2 ;  /* 0xff80000075757808 */ /* 0x000fe20005000000 */
[----:B------:R-:W-:Y:S01]  /*66a0*/  HMMA.16816.F32 R72, R12, R106, R72 ;  /* 0x0000006a0c48723c */ /* 0x000fe20000001848 */
[----:B------:R-:W-:-:S04]  /*66b0*/  ISETP.GE.AND P2, PT, R138, R167, PT ;  /* 0x000000a78a00720c */ /* 0x000fc80003f46270 */
[----:B------:R-:W-:Y:S01]  /*66c0*/  MUFU.TANH R104, R51 ;  /* 0x0000003300687308 */ /* 0x000fe20000002400 */
[----:B------:R-:W-:Y:S02]  /*66d0*/  FSEL R221, R212, -INF , !P2 ;  /* 0xff800000d4dd7808 */ /* 0x000fe40005000000 */
[----:B------:R-:W-:Y:S01]  /*66e0*/  HMMA.16816.F32 R80, R12, R118, R80 ;  /* 0x000000760c50723c */ /* 0x000fe20000001850 */
[----:B------:R-:W-:Y:S02]  /*66f0*/  ISETP.GE.AND P2, PT, R132, R165, PT ;  /* 0x000000a58400720c */ /* 0x000fe40003f46270 */
[----:B------:R-:W-:Y:S02]  /*6700*/  IADD3 R212, R154, 0xc9, RZ ;  /* 0x000000c99ad47810 */ /* 0x000fe40007ffe0ff */
[----:B------:R5:W-:Y:S02]  /*6710*/  MUFU.TANH R106, R48 ;  /* 0x00000030006a7308 */ /* 0x000be40000002400 */
[----:B------:R-:W-:Y:S01]  /*6720*/  FFMA.FTZ R118, R141, UR4, R202 ;  /* 0x000000048d767c23 */ /* 0x000fe200080100ca */
[----:B----4-:R-:W-:Y:S01]  /*6730*/  HMMA.16816.F32 R84, R8, R44, R84 ;  /* 0x0000002c0854723c */ /* 0x010fe20000001854 */
[----:B------:R-:W-:-:S02]  /*6740*/  FFMA.FTZ R119, R137, UR4, R206 ;  /* 0x0000000489777c23 */ /* 0x000fc400080100ce */
[----:B------:R-:W-:Y:S01]  /*6750*/  FFMA.FTZ R137, R173, UR4, R246 ;  /* 0x00000004ad897c23 */ /* 0x000fe200080100f6 */
[----:B------:R-:W-:Y:S01]  /*6760*/  IADD3 R246, R154, 0xe9, RZ ;  /* 0x000000e99af67810 */ /* 0x000fe20007ffe0ff */
[----:B------:R-:W4:Y:S03]  /*6770*/  MUFU.TANH R116, R116 ;  /* 0x0000007400747308 */ /* 0x000f260000002400 */
[C---:B---3--:R-:W-:Y:S01]  /*6780*/  HMMA.16816.F32 R56, R12.reuse, R36, R56 ;  /* 0x000000240c38723c */ /* 0x048fe20000001838 */
[----:B-----5:R-:W3:Y:S04]  /*6790*/  LDSM.16.M88.4 R48, [R164+0x5000] ;  /* 0x00500000a430783b */ /* 0x020ee80000000200 */
[----:B------:R-:W-:Y:S03]  /*67a0*/  MUFU.TANH R113, R113 ;  /* 0x0000007100717308 */ /* 0x000fe60000002400 */
[----:B------:R-:W-:Y:S01]  /*67b0*/  HMMA.16816.F32 R52, R12, R38, R52 ;  /* 0x000000260c34723c */ /* 0x000fe20000001834 */
[----:B------:R-:W5:Y:S01]  /*67c0*/  LDSM.16.M88.4 R36, [R239+0x6000] ;  /* 0x00600000ef24783b */ /* 0x000f620000000200 */
[----:B----4-:R-:W-:-:S03]  /*67d0*/  FFMA.FTZ R116, R192, UR4, R116 ;  /* 0x00000004c0747c23 */ /* 0x010fc60008010074 */
[----:B------:R-:W-:Y:S03]  /*67e0*/  MUFU.TANH R100, R100 ;  /* 0x0000006400647308 */ /* 0x000fe60000002400 */
[----:B------:R-:W-:Y:S01]  /*67f0*/  HMMA.16816.F32 R80, R8, R46, R80 ;  /* 0x0000002e0850723c */ /* 0x000fe20000001850 */
[----:B------:R-:W-:Y:S04]  /*6800*/  LDSM.16.M88.4 R44, [R164+0x5800] ;  /* 0x00580000a42c783b */ /* 0x000fe80000000200 */
[----:B------:R-:W-:Y:S03]  /*6810*/  MUFU.TANH R102, R102 ;  /* 0x0000006600667308 */ /* 0x000fe60000002400 */
[C---:B-1----:R-:W-:Y:S05]  /*6820*/  HMMA.16816.F32 R68, R12.reuse, R40, R68 ;  /* 0x000000280c44723c */ /* 0x042fea0000001844 */
[----:B------:R-:W-:Y:S03]  /*6830*/  MUFU.TANH R101, R101 ;  /* 0x0000006500657308 */ /* 0x000fe60000002400 */
[----:B------:R-:W-:Y:S01]  /*6840*/  HMMA.16816.F32 R64, R12, R42, R64 ;  /* 0x0000002a0c40723c */ /* 0x000fe20000001840 */
[----:B------:R-:W1:Y:S04]  /*6850*/  LDSM.16.M88.4 R40, [R239+0x5800] ;  /* 0x00580000ef28783b */ /* 0x000e680000000200 */
[----:B------:R-:W-:Y:S03]  /*6860*/  I2F R107, R212 ;  /* 0x000000d4006b7306 */ /* 0x000fe60000201400 */
[C---:B--2---:R-:W-:Y:S07]  /*6870*/  HMMA.16816.F32 R92, R16.reuse, R76, R92 ;  /* 0x0000004c105c723c */ /* 0x044fee000000185c */
[----:B------:R-:W-:Y:S01]  /*6880*/  FMUL.FTZ R76, R96, c[0x0][0x2ec] ;  /* 0x0000bb00604c7a20 */ /* 0x000fe20000410000 */
[----:B---3--:R-:W-:Y:S01]  /*6890*/  HMMA.16816.F32 R84, R16, R48, R84 ;  /* 0x000000301054723c */ /* 0x008fe20000001854 */
[----:B------:R2:W3:Y:S01]  /*68a0*/  I2F R49, R115 ;  /* 0x0000007300317306 */ /* 0x0004e20000201400 */
[----:B------:R-:W-:-:S02]  /*68b0*/  FMUL.FTZ R96, R98, c[0x0][0x2ec] ;  /* 0x0000bb0062607a20 */ /* 0x000fc40000410000 */
[----:B------:R-:W-:Y:S02]  /*68c0*/  FMUL.FTZ R77, R97, c[0x0][0x2ec] ;  /* 0x0000bb00614d7a20 */ /* 0x000fe40000410000 */
[----:B------:R-:W-:Y:S02]  /*68d0*/  FMUL.FTZ R97, R99, c[0x0][0x2ec] ;  /* 0x0000bb0063617a20 */ /* 0x000fe40000410000 */
[----:B------:R-:W-:Y:S01]  /*68e0*/  HMMA.16816.F32 R80, R16, R50, R80 ;  /* 0x000000321050723c */ /* 0x000fe20000001850 */
[----:B------:R-:W-:Y:S06]  /*68f0*/  MUFU.TANH R76, R76 ;  /* 0x0000004c004c7308 */ /* 0x000fec0000002400 */
[----:B------:R-:W-:Y:S01]  /*6900*/  FSEL R51, R186, -INF , !P4 ;  /* 0xff800000ba337808 */ /* 0x000fe20006000000 */
[C---:B-----5:R-:W-:Y:S01]  /*6910*/  HMMA.16816.F32 R68, R8.reuse, R36, R68 ;  /* 0x000000240844723c */ /* 0x060fe20000001844 */
[----:B--2---:R-:W-:Y:S01]  /*6920*/  FFMA.FTZ R115, R151, UR4, R184 ;  /* 0x0000000497737c23 */ /* 0x004fe200080100b8 */
[-C--:B------:R-:W-:Y:S01]  /*6930*/  ISETP.GE.AND P4, PT, R144, R167.reuse, PT ;  /* 0x000000a79000720c */ /* 0x080fe20003f86270 */
[----:B---3--:R-:W-:Y:S01]  /*6940*/  FFMA.FTZ R179, R49, UR4, R126 ;  /* 0x0000000431b37c23 */ /* 0x008fe2000801007e */
[----:B------:R-:W-:Y:S01]  /*6950*/  FSEL R50, R188, -INF , !P0 ;  /* 0xff800000bc327808 */ /* 0x000fe20004000000 */
[----:B------:R-:W-:Y:S01]  /*6960*/  STL [R1+0x4], R51 ;  /* 0x0000043301007387 */ /* 0x000fe20000100800 */
[----:B------:R-:W-:Y:S01]  /*6970*/  FSEL R115, R115, -INF , !P5 ;  /* 0xff80000073737808 */ /* 0x000fe20006800000 */
[----:B------:R-:W-:Y:S01]  /*6980*/  MUFU.TANH R96, R96 ;  /* 0x0000006000607308 */ /* 0x000fe20000002400 */
[----:B------:R-:W-:Y:S01]  /*6990*/  ISETP.GE.AND P5, PT, R146, R167, PT ;  /* 0x000000a79200720c */ /* 0x000fe20003fa6270 */
[----:B------:R-:W-:Y:S01]  /*69a0*/  FMUL.FTZ R2, R87, c[0x0][0x2ec] ;  /* 0x0000bb0057027a20 */ /* 0x000fe20000410000 */
[-C--:B------:R-:W-:Y:S01]  /*69b0*/  ISETP.GE.AND P0, PT, R144, R165.reuse, PT ;  /* 0x000000a59000720c */ /* 0x080fe20003f06270 */
[----:B------:R-:W-:Y:S01]  /*69c0*/  STL [R1+0xc], R50 ;  /* 0x00000c3201007387 */ /* 0x000fe20000100800 */
[----:B------:R-:W-:Y:S01]  /*69d0*/  FSEL R87, R190, -INF , !P3 ;  /* 0xff800000be577808 */ /* 0x000fe20005800000 */
[C---:B------:R-:W-:Y:S01]  /*69e0*/  HMMA.16816.F32 R64, R8.reuse, R38, R64 ;  /* 0x000000260840723c */ /* 0x040fe20000001840 */
[----:B------:R-:W-:Y:S01]  /*69f0*/  FSEL R251, R196, -INF , !P5 ;  /* 0xff800000c4fb7808 */ /* 0x000fe20006800000 */
[----:B------:R-:W2:Y:S01]  /*6a00*/  LDSM.16.M88.4 R36, [R239+0x6800] ;  /* 0x00680000ef24783b */ /* 0x000ea20000000200 */
[-C--:B------:R-:W-:Y:S01]  /*6a10*/  ISETP.GE.AND P5, PT, R140, R165.reuse, PT ;  /* 0x000000a58c00720c */ /* 0x080fe20003fa6270 */
[----:B------:R-:W-:Y:S01]  /*6a20*/  FFMA.FTZ R144, R171, UR4, R250 ;  /* 0x00000004ab907c23 */ /* 0x000fe200080100fa */
[----:B------:R-:W-:Y:S01]  /*6a30*/  FSEL R249, R198, -INF , !P4 ;  /* 0xff800000c6f97808 */ /* 0x000fe20006000000 */
[----:B------:R3:W-:Y:S01]  /*6a40*/  STL [R1+0x8], R87 ;  /* 0x0000085701007387 */ /* 0x0007e20000100800 */
[-C--:B------:R-:W-:Y:S01]  /*6a50*/  ISETP.GE.AND P4, PT, R138, R165.reuse, PT ;  /* 0x000000a58a00720c */ /* 0x080fe20003f86270 */
[----:B------:R-:W-:Y:S01]  /*6a60*/  FFMA.FTZ R138, R135, UR4, R216 ;  /* 0x00000004878a7c23 */ /* 0x000fe200080100d8 */
[----:B------:R-:W-:Y:S01]  /*6a70*/  FSEL R118, R118, -INF , !P0 ;  /* 0xff80000076767808 */ /* 0x000fe20004000000 */
[C---:B------:R-:W-:Y:S01]  /*6a80*/  FFMA.FTZ R135, R5.reuse, UR4, R230 ;  /* 0x0000000405877c23 */ /* 0x040fe200080100e6 */
[----:B------:R-:W-:Y:S01]  /*6a90*/  ISETP.GE.AND P3, PT, R142, R165, PT ;  /* 0x000000a58e00720c */ /* 0x000fe20003f66270 */
[----:B------:R-:W-:Y:S01]  /*6aa0*/  FFMA.FTZ R142, R5, UR4, R234 ;  /* 0x00000004058e7c23 */ /* 0x000fe200080100ea */
[-C--:B------:R-:W-:Y:S01]  /*6ab0*/  ISETP.GE.AND P0, PT, R136, R167.reuse, PT ;  /* 0x000000a78800720c */ /* 0x080fe20003f06270 */
[----:B------:R-:W-:Y:S01]  /*6ac0*/  FFMA.FTZ R136, R131, UR4, R224 ;  /* 0x0000000483887c23 */ /* 0x000fe200080100e0 */
[----:B------:R-:W-:Y:S01]  /*6ad0*/  FSEL R204, R204, -INF , !P5 ;  /* 0xff800000cccc7808 */ /* 0x000fe20006800000 */
[----:B------:R-:W-:Y:S01]  /*6ae0*/  FFMA.FTZ R146, R173, UR4, R248 ;  /* 0x00000004ad927c23 */ /* 0x000fe200080100f8 */
[-C--:B------:R-:W-:Y:S01]  /*6af0*/  ISETP.GE.AND P5, PT, R132, R167.reuse, PT ;  /* 0x000000a78400720c */ /* 0x080fe20003fa6270 */
[----:B------:R-:W-:Y:S01]  /*6b00*/  FFMA.FTZ R132, R133, UR4, R218 ;  /* 0x0000000485847c23 */ /* 0x000fe200080100da */
[----:B------:R-:W-:Y:S01]  /*6b10*/  FSEL R206, R208, -INF , !P3 ;  /* 0xff800000d0ce7808 */ /* 0x000fe20005800000 */
[----:B------:R-:W-:Y:S01]  /*6b20*/  FFMA.FTZ R133, R131, UR4, R220 ;  /* 0x0000000483857c23 */ /* 0x000fe200080100dc */
[----:B------:R-:W-:Y:S01]  /*6b30*/  FSEL R138, R138, -INF , !P4 ;  /* 0xff8000008a8a7808 */ /* 0x000fe20006000000 */
[----:B------:R-:W-:Y:S01]  /*6b40*/  FFMA.FTZ R131, R129, UR4, R222 ;  /* 0x0000000481837c23 */ /* 0x000fe200080100de */
[----:B------:R-:W-:Y:S01]  /*6b50*/  FSEL R217, R214, -INF , !P0 ;  /* 0xff800000d6d97808 */ /* 0x000fe20004000000 */
[C---:B-1----:R-:W-:Y:S01]  /*6b60*/  HMMA.16816.F32 R108, R8.reuse, R40, R108 ;  /* 0x00000028086c723c */ /* 0x042fe2000000186c */
[-C--:B------:R-:W-:Y:S01]  /*6b70*/  ISETP.GE.AND P3, PT, R134, R167.reuse, PT ;  /* 0x000000a78600720c */ /* 0x080fe20003f66270 */
[----:B------:R-:W-:Y:S01]  /*6b80*/  FFMA.FTZ R190, R112, UR4, R215 ;  /* 0x0000000470be7c23 */ /* 0x000fe200080100d7 */
[C---:B------:R-:W-:Y:S01]  /*6b90*/  ISETP.GE.AND P4, PT, R130.reuse, R167, PT ;  /* 0x000000a78200720c */ /* 0x040fe20003f86270 */
[----:B------:R-:W-:Y:S01]  /*6ba0*/  MUFU.TANH R77, R77 ;  /* 0x0000004d004d7308 */ /* 0x000fe20000002400 */
[----:B------:R-:W-:Y:S01]  /*6bb0*/  ISETP.GE.AND P0, PT, R130, R165, PT ;  /* 0x000000a58200720c */ /* 0x000fe20003f06270 */
[----:B------:R-:W-:Y:S01]  /*6bc0*/  FMUL.FTZ R82, R82, c[0x0][0x2ec] ;  /* 0x0000bb0052527a20 */ /* 0x000fe20000410000 */
[----:B---3--:R-:W-:Y:S01]  /*6bd0*/  FSEL R87, R194, -INF , !P6 ;  /* 0xff800000c2577808 */ /* 0x008fe20007000000 */
[C---:B------:R-:W-:Y:S01]  /*6be0*/  HMMA.16816.F32 R72, R8.reuse, R42, R72 ;  /* 0x0000002a0848723c */ /* 0x040fe20000001848 */
[----:B------:R-:W-:Y:S01]  /*6bf0*/  ISETP.GE.AND P6, PT, R140, R167, PT ;  /* 0x000000a78c00720c */ /* 0x000fe20003fc6270 */
[----:B------:R-:W-:Y:S01]  /*6c00*/  FFMA.FTZ R140, R121, UR4, R232 ;  /* 0x00000004798c7c23 */ /* 0x000fe200080100e8 */
[----:B------:R-:W-:Y:S01]  /*6c10*/  FSEL R132, R132, -INF , !P1 ;  /* 0xff80000084847808 */ /* 0x000fe20004800000 */
[----:B------:R-:W1:Y:S01]  /*6c20*/  LDSM.16.M88.4 R40, [R164+0x6000] ;  /* 0x00600000a428783b */ /* 0x000e620000000200 */
[----:B------:R-:W-:Y:S01]  /*6c30*/  FSEL R119, R119, -INF , !P6 ;  /* 0xff80000077777808 */ /* 0x000fe20007000000 */
[----:B------:R-:W-:Y:S01]  /*6c40*/  MUFU.TANH R97, R97 ;  /* 0x0000006100617308 */ /* 0x000fe20000002400 */
[----:B------:R-:W-:Y:S01]  /*6c50*/  ISETP.GE.AND P6, PT, R134, R165, PT ;  /* 0x000000a58600720c */ /* 0x000fe20003fc6270 */
[----:B------:R-:W-:Y:S01]  /*6c60*/  FFMA.FTZ R134, R129, UR4, R226 ;  /* 0x0000000481867c23 */ /* 0x000fe200080100e2 */
[----:B------:R-:W-:Y:S01]  /*6c70*/  FSEL R133, R133, -INF , !P3 ;  /* 0xff80000085857808 */ /* 0x000fe20005800000 */
[----:B--2---:R-:W-:Y:S01]  /*6c80*/  HMMA.16816.F32 R56, R8, R36, R56 ;  /* 0x000000240838723c */ /* 0x004fe20000001838 */
[----:B------:R-:W-:Y:S01]  /*6c90*/  FSEL R145, R145, -INF , !P4 ;  /* 0xff80000091917808 */ /* 0x000fe20006000000 */
[----:B------:R-:W-:Y:S01]  /*6ca0*/  FMUL.FTZ R84, R84, c[0x0][0x2ec] ;  /* 0x0000bb0054547a20 */ /* 0x000fe20000410000 */
[----:B------:R-:W-:Y:S01]  /*6cb0*/  FSEL R140, R140, -INF , !P0 ;  /* 0xff8000008c8c7808 */ /* 0x000fe20004000000 */
[----:B------:R-:W2:Y:S01]  /*6cc0*/  I2F R51, R182 ;  /* 0x000000b600337306 */ /* 0x000ea20000201400 */
[----:B------:R-:W-:Y:S01]  /*6cd0*/  ISETP.GE.AND P1, PT, R128, R167, PT ;  /* 0x000000a78000720c */ /* 0x000fe20003f26270 */
[----:B------:R-:W-:Y:S01]  /*6ce0*/  FMUL.FTZ R86, R86, c[0x0][0x2ec] ;  /* 0x0000bb0056567a20 */ /* 0x000fe20000410000 */
[-C--:B------:R-:W-:Y:S01]  /*6cf0*/  ISETP.GE.AND P3, PT, R128, R165.reuse, PT ;  /* 0x000000a58000720c */ /* 0x080fe20003f66270 */
[C---:B------:R-:W-:Y:S01]  /*6d00*/  HMMA.16816.F32 R108, R16.reuse, R44, R108 ;  /* 0x0000002c106c723c */ /* 0x040fe2000000186c */
[----:B------:R-:W-:Y:S01]  /*6d10*/  ISETP.GE.AND P4, PT, R174, R165, PT ;  /* 0x000000a5ae00720c */ /* 0x000fe20003f86270 */
[----:B------:R-:W-:Y:S01]  /*6d20*/  FMUL.FTZ R81, R81, c[0x0][0x2ec] ;  /* 0x0000bb0051517a20 */ /* 0x000fe20000410000 */
[-C--:B------:R-:W-:Y:S01]  /*6d30*/  ISETP.GE.AND P0, PT, R172, R167.reuse, PT ;  /* 0x000000a7ac00720c */ /* 0x080fe20003f06270 */
[----:B------:R-:W-:Y:S01]  /*6d40*/  MUFU.TANH R84, R84 ;  /* 0x0000005400547308 */ /* 0x000fe20000002400 */
[----:B------:R-:W-:Y:S01]  /*6d50*/  FSEL R136, R136, -INF , !P6 ;  /* 0xff80000088887808 */ /* 0x000fe20007000000 */
[----:B------:R-:W-:Y:S01]  /*6d60*/  STL [R1], R87 ;  /* 0x0000005701007387 */ /* 0x000fe20000100800 */
[----:B------:R-:W-:Y:S01]  /*6d70*/  ISETP.GE.AND P6, PT, R176, R167, PT ;  /* 0x000000a7b000720c */ /* 0x000fe20003fc6270 */
[----:B------:R-:W-:Y:S01]  /*6d80*/  HMMA.16816.F32 R72, R16, R46, R72 ;  /* 0x0000002e1048723c */ /* 0x000fe20000001848 */
[----:B------:R-:W-:Y:S01]  /*6d90*/  FSEL R131, R131, -INF , !P5 ;  /* 0xff80000083837808 */ /* 0x000fe20006800000 */
[----:B------:R-:W-:Y:S01]  /*6da0*/  FMUL.FTZ R80, R80, c[0x0][0x2ec] ;  /* 0x0000bb0050507a20 */ /* 0x000fe20000410000 */
[----:B------:R-:W-:Y:S01]  /*6db0*/  FSEL R135, R135, -INF , !P1 ;  /* 0xff80000087877808 */ /* 0x000fe20004800000 */
[C---:B--2---:R-:W-:Y:S01]  /*6dc0*/  FFMA.FTZ R77, R51.reuse, UR4, R77 ;  /* 0x00000004334d7c23 */ /* 0x044fe2000801004d */
[----:B------:R-:W-:Y:S01]  /*6dd0*/  FSEL R142, R142, -INF , !P3 ;  /* 0xff8000008e8e7808 */ /* 0x000fe20005800000 */
[----:B------:R-:W-:Y:S01]  /*6de0*/  FFMA.FTZ R97, R51, UR4, R97 ;  /* 0x0000000433617c23 */ /* 0x000fe20008010061 */
[----:B------:R-:W-:Y:S01]  /*6df0*/  FSEL R144, R144, -INF , !P4 ;  /* 0xff80000090907808 */ /* 0x000fe20006000000 */
[----:B------:R-:W-:Y:S01]  /*6e00*/  HMMA.16816.F32 R52, R8, R38, R52 ;  /* 0x000000260834723c */ /* 0x000fe20000001834 */
[----:B------:R-:W-:Y:S01]  /*6e10*/  FSEL R147, R147, -INF , !P0 ;  /* 0xff80000093937808 */ /* 0x000fe20004000000 */
[----:B------:R-:W-:Y:S01]  /*6e20*/  MUFU.TANH R86, R86 ;  /* 0x0000005600567308 */ /* 0x000fe20000002400 */
[-C--:B------:R-:W-:Y:S01]  /*6e30*/  ISETP.GE.AND P5, PT, R176, R165.reuse, PT ;  /* 0x000000a5b000720c */ /* 0x080fe20003fa6270 */
[----:B------:R-:W-:Y:S01]  /*6e40*/  FMUL.FTZ R83, R83, c[0x0][0x2ec] ;  /* 0x0000bb0053537a20 */ /* 0x000fe20000410000 */
[----:B------:R-:W-:Y:S01]  /*6e50*/  ISETP.GE.AND P1, PT, R172, R165, PT ;  /* 0x000000a5ac00720c */ /* 0x000fe20003f26270 */
[----:B------:R-:W-:Y:S01]  /*6e60*/  FFMA.FTZ R172, R153, UR4, R207 ;  /* 0x0000000499ac7c23 */ /* 0x000fe200080100cf */
[-C--:B------:R-:W-:Y:S01]  /*6e70*/  ISETP.GE.AND P3, PT, R170, R167.reuse, PT ;  /* 0x000000a7aa00720c */ /* 0x080fe20003f66270 */
[C---:B------:R-:W-:Y:S01]  /*6e80*/  HMMA.16816.F32 R88, R16.reuse, R78, R88 ;  /* 0x0000004e1058723c */ /* 0x040fe20000001858 */
[C---:B------:R-:W-:Y:S01]  /*6e90*/  ISETP.GE.AND P4, PT, R166.reuse, R167, PT ;  /* 0x000000a7a600720c */ /* 0x040fe20003f86270 */
[----:B------:R-:W-:Y:S01]  /*6ea0*/  MUFU.TANH R81, R81 ;  /* 0x0000005100517308 */ /* 0x000fe20000002400 */
[----:B------:R-:W-:Y:S01]  /*6eb0*/  ISETP.GE.AND P0, PT, R166, R165, PT ;  /* 0x000000a5a600720c */ /* 0x000fe20003f06270 */
[----:B------:R-:W-:Y:S01]  /*6ec0*/  FMUL.FTZ R85, R85, c[0x0][0x2ec] ;  /* 0x0000bb0055557a20 */ /* 0x000fe20000410000 */
[----:B------:R-:W-:Y:S01]  /*6ed0*/  FSEL R134, R134, -INF , !P2 ;  /* 0xff80000086867808 */ /* 0x000fe20005000000 */
[----:B------:R-:W-:Y:S01]  /*6ee0*/  FMUL.FTZ R110, R110, c[0x0][0x2ec] ;  /* 0x0000bb006e6e7a20 */ /* 0x000fe20000410000 */
[----:B------:R-:W-:Y:S01]  /*6ef0*/  ISETP.GE.AND P2, PT, R174, R167, PT ;  /* 0x000000a7ae00720c */ /* 0x000fe20003f46270 */
[----:B------:R-:W-:Y:S01]  /*6f00*/  FFMA.FTZ R174, R157, UR4, R195 ;  /* 0x000000049dae7c23 */ /* 0x000fe200080100c3 */
[----:B------:R-:W-:Y:S01]  /*6f10*/  FSEL R137, R137, -INF , !P6 ;  /* 0xff80000089897808 */ /* 0x000fe20007000000 */
[C---:B-1----:R-:W-:Y:S01]  /*6f20*/  HMMA.16816.F32 R68, R16.reuse, R40, R68 ;  /* 0x000000281044723c */ /* 0x042fe20000001844 */
[----:B------:R-:W-:Y:S01]  /*6f30*/  ISETP.GE.AND P6, PT, R170, R165, PT ;  /* 0x000000a5aa00720c */ /* 0x000fe20003fc6270 */
[----:B------:R-:W-:Y:S01]  /*6f40*/  FFMA.FTZ R170, R0, UR4, R205 ;  /* 0x0000000400aa7c23 */ /* 0x000fe200080100cd */
[----:B------:R-:W-:Y:S01]  /*6f50*/  FSEL R146, R146, -INF , !P5 ;  /* 0xff80000092927808 */ /* 0x000fe20006800000 */
[----:B------:R-:W-:Y:S01]  /*6f60*/  FMUL.FTZ R79, R92, c[0x0][0x2ec] ;  /* 0x0000bb005c4f7a20 */ /* 0x000fe20000410000 */
[----:B------:R-:W-:Y:S01]  /*6f70*/  FSEL R148, R148, -INF , !P1 ;  /* 0xff80000094947808 */ /* 0x000fe20004800000 */
[----:B------:R-:W-:Y:S01]  /*6f80*/  FMUL.FTZ R78, R93, c[0x0][0x2ec] ;  /* 0x0000bb005d4e7a20 */ /* 0x000fe20000410000 */
[----:B------:R-:W-:Y:S01]  /*6f90*/  FSEL R203, R125, -INF , !P3 ;  /* 0xff8000007dcb7808 */ /* 0x000fe20005800000 */
[----:B------:R-:W-:Y:S01]  /*6fa0*/  HMMA.16816.F32 R64, R16, R42, R64 ;  /* 0x0000002a1040723c */ /* 0x000fe20000001840 */
[----:B------:R-:W-:Y:S01]  /*6fb0*/  FSEL R149, R149, -INF , !P4 ;  /* 0xff80000095957808 */ /* 0x000fe20006000000 */
[----:B------:R-:W-:Y:S01]  /*6fc0*/  FMUL.FTZ R92, R95, c[0x0][0x2ec] ;  /* 0x0000bb005f5c7a20 */ /* 0x000fe20000410000 */
[----:B------:R-:W-:Y:S01]  /*6fd0*/  FSEL R152, R152, -INF , !P0 ;  /* 0xff80000098987808 */ /* 0x000fe20004000000 */
[----:B------:R-:W-:Y:S01]  /*6fe0*/  MUFU.TANH R78, R78 ;  /* 0x0000004e004e7308 */ /* 0x000fe20000002400 */
[-C--:B------:R-:W-:Y:S01]  /*6ff0*/  ISETP.GE.AND P5, PT, R168, R167.reuse, PT ;  /* 0x000000a7a800720c */ /* 0x080fe20003fa6270 */
[----:B------:R-:W-:Y:S01]  /*7000*/  FMUL.FTZ R93, R94, c[0x0][0x2ec] ;  /* 0x0000bb005e5d7a20 */ /* 0x000fe20000410000 */
[----:B------:R-:W-:Y:S01]  /*7010*/  ISETP.GE.AND P1, PT, R162, R167, PT ;  /* 0x000000a7a200720c */ /* 0x000fe20003f26270 */
[----:B------:R-:W-:Y:S01]  /*7020*/  FMUL.FTZ R88, R88, c[0x0][0x2ec] ;  /* 0x0000bb0058587a20 */ /* 0x000fe20000410000 */
[-C--:B------:R-:W-:Y:S01]  /*7030*/  ISETP.GE.AND P3, PT, R162, R165.reuse, PT ;  /* 0x000000a5a200720c */ /* 0x080fe20003f66270 */
[----:B------:R-:W-:Y:S01]  /*7040*/  FMUL.FTZ R90, R90, c[0x0][0x2ec] ;  /* 0x0000bb005a5a7a20 */ /* 0x000fe20000410000 */
[----:B------:R-:W-:Y:S01]  /*7050*/  ISETP.GE.AND P4, PT, R158, R165, PT ;  /* 0x000000a59e00720c */ /* 0x000fe20003f86270 */
[----:B------:R-:W-:Y:S01]  /*7060*/  MUFU.TANH R92, R92 ;  /* 0x0000005c005c7308 */ /* 0x000fe20000002400 */
[----:B------:R-:W-:Y:S01]  /*7070*/  ISETP.GE.AND P0, PT, R156, R167, PT ;  /* 0x000000a79c00720c */ /* 0x000fe20003f06270 */
[----:B------:R-:W-:Y:S01]  /*7080*/  FMUL.FTZ R89, R89, c[0x0][0x2ec] ;  /* 0x0000bb0059597a20 */ /* 0x000fe20000410000 */
[----:B------:R-:W-:Y:S01]  /*7090*/  IADD3 R186, R154, 0x68, RZ ;  /* 0x000000689aba7810 */ /* 0x000fe20007ffe0ff */
[----:B------:R-:W-:Y:S01]  /*70a0*/  FMUL.FTZ R91, R91, c[0x0][0x2ec] ;  /* 0x0000bb005b5b7a20 */ /* 0x000fe20000410000 */
[----:B------:R-:W-:Y:S01]  /*70b0*/  FSEL R143, R124, -INF , !P2 ;  /* 0xff8000007c8f7808 */ /* 0x000fe20005000000 */
[----:B------:R-:W-:Y:S01]  /*70c0*/  FMUL.FTZ R72, R72, c[0x0][0x2ec] ;  /* 0x0000bb0048487a20 */ /* 0x000fe20000410000 */
[----:B------:R-:W-:Y:S01]  /*70d0*/  ISETP.GE.AND P2, PT, R168, R165, PT ;  /* 0x000000a5a800720c */ /* 0x000fe20003f46270 */
[----:B------:R-:W-:Y:S01]  /*70e0*/  FFMA.FTZ R168, R155, UR4, R193 ;  /* 0x000000049ba87c23 */ /* 0x000fe200080100c1 */
[----:B------:R-:W-:Y:S01]  /*70f0*/  FSEL R202, R177, -INF , !P6 ;  /* 0xff800000b1ca7808 */ /* 0x000fe20007000000 */
[----:B------:R-:W-:Y:S01]  /*7100*/  FFMA.FTZ R177, R175, UR4, R209 ;  /* 0x00000004afb17c23 */ /* 0x000fe200080100d1 */
[----:B------:R-:W-:Y:S01]  /*7110*/  FSEL R201, R181, -INF , !P5 ;  /* 0xff800000b5c97808 */ /* 0x000fe20006800000 */
[----:B------:R-:W-:Y:S01]  /*7120*/  FFMA.FTZ R193, R192, UR4, R225 ;  /* 0x00000004c0c17c23 */ /* 0x000fe200080100e1 */
[----:B------:R-:W-:Y:S01]  /*7130*/  FSEL R157, R189, -INF , !P1 ;  /* 0xff800000bd9d7808 */ /* 0x000fe20004800000 */
[----:B------:R-:W-:Y:S01]  /*7140*/  MUFU.TANH R79, R79 ;  /* 0x0000004f004f7308 */ /* 0x000fe20000002400 */
        /* <DEDUP_REMOVED lines=8> */
[-C--:B------:R-:W-:Y:S01]  /*71d0*/  ISETP.GE.AND P5, PT, R160, R165.reuse, PT ;  /* 0x000000a5a000720c */ /* 0x080fe20003fa6270 */
[----:B------:R-:W-:Y:S01]  /*71e0*/  FMUL.FTZ R108, R108, c[0x0][0x2ec] ;  /* 0x0000bb006c6c7a20 */ /* 0x000fe20000410000 */
[----:B------:R-:W-:Y:S01]  /*71f0*/  ISETP.GE.AND P1, PT, R156, R165, PT ;  /* 0x000000a59c00720c */ /* 0x000fe20003f26270 */
[----:B------:R-:W-:Y:S01]  /*7200*/  FMUL.FTZ R109, R109, c[0x0][0x2ec] ;  /* 0x0000bb006d6d7a20 */ /* 0x000fe20000410000 */
[-C--:B------:R-:W-:Y:S01]  /*7210*/  ISETP.GE.AND P3, PT, R178, R167.reuse, PT ;  /* 0x000000a7b200720c */ /* 0x080fe20003f66270 */
[----:B------:R-:W-:Y:S01]  /*7220*/  FMUL.FTZ R111, R111, c[0x0][0x2ec] ;  /* 0x0000bb006f6f7a20 */ /* 0x000fe20000410000 */
[C---:B------:R-:W-:Y:S01]  /*7230*/  ISETP.GE.AND P4, PT, R186.reuse, R167, PT ;  /* 0x000000a7ba00720c */ /* 0x040fe20003f86270 */
        /* <DEDUP_REMOVED lines=8> */
[----:B------:R-:W-:Y:S01]  /*72c0*/  MUFU.TANH R90, R90 ;  /* 0x0000005a005a7308 */ /* 0x000fe20000002400 */
[----:B------:R-:W-:Y:S01]  /*72d0*/  FSEL R170, R170, -INF , !P1 ;  /* 0xff800000aaaa7808 */ /* 0x000fe20004800000 */
[----:B------:R-:W-:Y:S01]  /*72e0*/  FMUL.FTZ R64, R64, c[0x0][0x2ec] ;  /* 0x0000bb0040407a20 */ /* 0x000fe20000410000 */
[----:B------:R-:W-:Y:S01]  /*72f0*/  FSEL R177, R177, -INF , !P3 ;  /* 0xff800000b1b17808 */ /* 0x000fe20005800000 */
[----:B------:R-:W-:Y:S01]  /*7300*/  FMUL.FTZ R66, R66, c[0x0][0x2ec] ;  /* 0x0000bb0042427a20 */ /* 0x000fe20000410000 */
[----:B------:R-:W-:-:S02]  /*7310*/  ISETP.GE.AND P6, PT, R178, R165, PT ;  /* 0x000000a5b200720c */ /* 0x000fc40003fc6270 */
[-C--:B------:R-:W-:Y:S01]  /*7320*/  ISETP.GE.AND P5, PT, R229, R167.reuse, PT ;  /* 0x000000a7e500720c */ /* 0x080fe20003fa6270 */
[----:B------:R-:W-:Y:S01]  /*7330*/  MUFU.TANH R89, R89 ;  /* 0x0000005900597308 */ /* 0x000fe20000002400 */
[C---:B------:R-:W-:Y:S02]  /*7340*/  ISETP.GE.AND P1, PT, R186.reuse, R167, PT ;  /* 0x000000a7ba00720c */ /* 0x040fe40003f26270 */
[----:B------:R-:W-:Y:S02]  /*7350*/  ISETP.GE.AND P3, PT, R186, R165, PT ;  /* 0x000000a5ba00720c */ /* 0x000fe40003f66270 */
[----:B------:R-:W-:Y:S02]  /*7360*/  IADD3 R186, R154, 0x70, RZ ;  /* 0x000000709aba7810 */ /* 0x000fe40007ffe0ff */
[----:B------:R-:W-:Y:S01]  /*7370*/  FSEL R200, R200, -INF , !P6 ;  /* 0xff800000c8c87808 */ /* 0x000fe20007000000 */
[----:B------:R-:W-:Y:S01]  /*7380*/  MUFU.TANH R91, R91 ;  /* 0x0000005b005b7308 */ /* 0x000fe20000002400 */
[----:B------:R-:W-:-:S02]  /*7390*/  FSEL R183, R183, -INF , !P5 ;  /* 0xff800000b7b77808 */ /* 0x000fc40006800000 */
[C---:B------:R-:W-:Y:S02]  /*73a0*/  ISETP.GE.AND P6, PT, R186.reuse, R167, PT ;  /* 0x000000a7ba00720c */ /* 0x040fe40003fc6270 */
[----:B------:R-:W-:Y:S02]  /*73b0*/  ISETP.GE.AND P5, PT, R186, R165, PT ;  /* 0x000000a5ba00720c */ /* 0x000fe40003fa6270 */
[C---:B------:R-:W-:Y:S01]  /*73c0*/  IADD3 R186, R154.reuse, 0x68, RZ ;  /* 0x000000689aba7810 */ /* 0x040fe20007ffe0ff */
[----:B------:R-:W-:Y:S01]  /*73d0*/  MUFU.TANH R94, R82 ;  /* 0x00000052005e7308 */ /* 0x000fe20000002400 */
[C---:B------:R-:W-:Y:S02]  /*73e0*/  IADD3 R192, R154.reuse, 0x78, RZ ;  /* 0x000000789ac07810 */ /* 0x040fe40007ffe0ff */
[C---:B------:R-:W-:Y:S02]  /*73f0*/  IADD3 R37, R154.reuse, 0x79, RZ ;  /* 0x000000799a257810 */ /* 0x040fe40007ffe0ff */
[----:B------:R-:W-:-:S02]  /*7400*/  IADD3 R45, R154, 0x71, RZ ;  /* 0x000000719a2d7810 */ /* 0x000fc40007ffe0ff */
[----:B------:R-:W-:Y:S01]  /*7410*/  FSEL R150, R150, -INF , !P2 ;  /* 0xff80000096967808 */ /* 0x000fe20005000000 */
[----:B------:R-:W1:Y:S01]  /*7420*/  I2F R186, R186 ;  /* 0x000000ba00ba7306 */ /* 0x000e620000201400 */
[----:B------:R-:W-:Y:S02]  /*7430*/  ISETP.GE.AND P2, PT, R158, R167, PT ;  /* 0x000000a79e00720c */ /* 0x000fe40003f46270 */
[----:B------:R-:W-:Y:S02]  /*7440*/  IADD3 R46, R154, 0x78, RZ ;  /* 0x000000789a2e7810 */ /* 0x000fe40007ffe0ff */
[----:B------:R-:W-:Y:S02]  /*7450*/  FSEL R161, R161, -INF , !P2 ;  /* 0xff800000a1a17808 */ /* 0x000fe40005000000 */
[----:B------:R-:W-:Y:S01]  /*7460*/  ISETP.GE.AND P2, PT, R229, R165, PT ;  /* 0x000000a5e500720c */ /* 0x000fe20003f46270 */
[----:B------:R-:W2:Y:S01]  /*7470*/  I2F R48, R37 ;  /* 0x0000002500307306 */ /* 0x000ea20000201400 */
[----:B------:R-:W-:-:S02]  /*7480*/  FSEL R179, R179, -INF , !P1 ;  /* 0xff800000b3b37808 */ /* 0x000fc40004800000 */
[----:B------:R-:W-:Y:S02]  /*7490*/  IADD3 R36, R154, 0x88, RZ ;  /* 0x000000889a247810 */ /* 0x000fe40007ffe0ff */
[----:B------:R-:W-:Y:S02]  /*74a0*/  FSEL R190, R190, -INF , !P2 ;  /* 0xff800000bebe7808 */ /* 0x000fe40005000000 */
[----:B------:R-:W-:Y:S01]  /*74b0*/  ISETP.GE.AND P1, PT, R46, R165, PT ;  /* 0x000000a52e00720c */ /* 0x000fe20003f26270 */
[----:B------:R-:W3:Y:S01]  /*74c0*/  I2F R192, R192 ;  /* 0x000000c000c07306 */ /* 0x000ee20000201400 */
[----:B-1----:R-:W-:Y:S01]  /*74d0*/  FFMA.FTZ R181, R186, UR4, R219 ;  /* 0x00000004bab57c23 */ /* 0x002fe200080100db */
[----:B------:R-:W-:Y:S01]  /*74e0*/  IADD3 R47, R154, 0x80, RZ ;  /* 0x000000809a2f7810 */ /* 0x000fe20007ffe0ff */
[----:B------:R-:W-:Y:S01]  /*74f0*/  FFMA.FTZ R127, R186, UR4, R127 ;  /* 0x00000004ba7f7c23 */ /* 0x000fe2000801007f */
[----:B------:R-:W-:Y:S01]  /*7500*/  ISETP.GE.AND P2, PT, R45, R167, PT ;  /* 0x000000a72d00720c */ /* 0x000fe20003f46270 */
[----:B------:R-:W-:Y:S01]  /*7510*/  FFMA.FTZ R186, R49, UR4, R223 ;  /* 0x0000000431ba7c23 */ /* 0x000fe200080100df */
[----:B------:R-:W-:-:S02]  /*7520*/  FSEL R193, R193, -INF , !P6 ;  /* 0xff800000c1c17808 */ /* 0x000fc40007000000 */
[----:B------:R-:W1:Y:S01]  /*7530*/  I2F R44, R45 ;  /* 0x0000002d002c7306 */ /* 0x000e620000201400 */
[----:B--2---:R-:W-:Y:S01]  /*7540*/  FFMA.FTZ R195, R48, UR4, R231 ;  /* 0x0000000430c37c23 */ /* 0x004fe200080100e7 */
[----:B------:R-:W-:Y:S02]  /*7550*/  FSEL R186, R186, -INF , !P3 ;  /* 0xff800000baba7808 */ /* 0x000fe40005800000 */
[----:B------:R-:W-:Y:S02]  /*7560*/  ISETP.GE.AND P3, PT, R37, R167, PT ;  /* 0x000000a72500720c */ /* 0x000fe40003f66270 */
[----:B------:R-:W-:Y:S01]  /*7570*/  FSEL R181, R181, -INF , !P4 ;  /* 0xff800000b5b57808 */ /* 0x000fe20006000000 */
[C---:B---3--:R-:W-:Y:S01]  /*7580*/  FFMA.FTZ R105, R192.reuse, UR4, R105 ;  /* 0x00000004c0697c23 */ /* 0x048fe20008010069 */
[----:B------:R-:W-:Y:S01]  /*7590*/  FSEL R195, R195, -INF , !P3 ;  /* 0xff800000c3c37808 */ /* 0x000fe20005800000 */
[----:B------:R-:W2:Y:S01]  /*75a0*/  I2F R41, R47 ;  /* 0x0000002f00297306 */ /* 0x000ea20000201400 */
[----:B------:R-:W-:Y:S01]  /*75b0*/  FSEL R188, R127, -INF , !P0 ;  /* 0xff8000007fbc7808 */ /* 0x000fe20004000000 */
[----:B------:R-:W-:Y:S01]  /*75c0*/  FFMA.FTZ R114, R192, UR4, R114 ;  /* 0x00000004c0727c23 */ /* 0x000fe20008010072 */
[----:B------:R-:W-:Y:S01]  /*75d0*/  FSEL R198, R105, -INF , !P1 ;  /* 0xff80000069c67808 */ /* 0x000fe20004800000 */
[----:B------:R-:W-:Y:S01]  /*75e0*/  FFMA.FTZ R192, R48, UR4, R104 ;  /* 0x0000000430c07c23 */ /* 0x000fe20008010068 */
[----:B------:R-:W-:Y:S01]  /*75f0*/  ISETP.GE.AND P6, PT, R37, R165, PT ;  /* 0x000000a52500720c */ /* 0x000fe20003fc6270 */
[----:B-1----:R-:W-:Y:S01]  /*7600*/  FFMA.FTZ R197, R44, UR4, R227 ;  /* 0x000000042cc57c23 */ /* 0x002fe200080100e3 */
[----:B------:R-:W-:Y:S01]  /*7610*/  FSEL R196, R116, -INF , !P5 ;  /* 0xff80000074c47808 */ /* 0x000fe20006800000 */
[----:B------:R-:W-:Y:S01]  /*7620*/  FFMA.FTZ R194, R44, UR4, R113 ;  /* 0x000000042cc27c23 */ /* 0x000fe20008010071 */
[----:B------:R-:W-:Y:S01]  /*7630*/  ISETP.GE.AND P1, PT, R36, R167, PT ;  /* 0x000000a72400720c */ /* 0x000fe20003f26270 */
[----:B------:R-:W-:Y:S01]  /*7640*/  MUFU.TANH R2, R2 ;  /* 0x0000000200027308 */ /* 0x000fe20000002400 */
[----:B------:R-:W-:-:S02]  /*7650*/  FSEL R197, R197, -INF , !P2 ;  /* 0xff800000c5c57808 */ /* 0x000fc40005000000 */
[-C--:B------:R-:W-:Y:S02]  /*7660*/  ISETP.GE.AND P3, PT, R36, R165.reuse, PT ;  /* 0x000000a52400720c */ /* 0x080fe40003f66270 */
[----:B------:R-:W-:Y:S01]  /*7670*/  ISETP.GE.AND P4, PT, R45, R165, PT ;  /* 0x000000a52d00720c */ /* 0x000fe20003f86270 */
[----:B------:R-:W1:Y:S01]  /*7680*/  LDSM.16.M88.4 R36, [R235+0x9000] ;  /* 0x00900000eb24783b */ /* 0x000e620000000200 */
[-C--:B------:R-:W-:Y:S01]  /*7690*/  ISETP.GE.AND P0, PT, R46, R167.reuse, PT ;  /* 0x000000a72e00720c */ /* 0x080fe20003f06270 */
[----:B--2---:R-:W-:Y:S01]  /*76a0*/  FFMA.FTZ R106, R41, UR4, R106 ;  /* 0x00000004296a7c23 */ /* 0x004fe2000801006a */
[C---:B------:R-:W-:Y:S01]  /*76b0*/  ISETP.GE.AND P5, PT, R47.reuse, R167, PT ;  /* 0x000000a72f00720c */ /* 0x040fe20003fa6270 */
[----:B------:R2:W-:Y:S01]  /*76c0*/  MUFU.TANH R129, R72 ;  /* 0x0000004800817308 */ /* 0x0005e20000002400 */
[----:B------:R-:W-:Y:S02]  /*76d0*/  ISETP.GE.AND P2, PT, R47, R165, PT ;  /* 0x000000a52f00720c */ /* 0x000fe40003f46270 */
[----:B------:R-:W3:Y:S01]  /*76e0*/  LDSM.16.M88.4 R44, [R164+0x6800] ;  /* 0x00680000a42c783b */ /* 0x000ee20000000200 */
[----:B------:R-:W-:-:S02]  /*76f0*/  IADD3 R184, R154, 0x81, RZ ;  /* 0x000000819ab87810 */ /* 0x000fc40007ffe0ff */
[----:B------:R-:W-:Y:S02]  /*7700*/  IADD3 R5, R242, UR28, RZ ;  /* 0x0000001cf2057c10 */ /* 0x000fe4000fffe0ff */
[----:B------:R4:W5:Y:S01]  /*7710*/  I2F R40, R184 ;  /* 0x000000b800287306 */ /* 0x0009620000201400 */
[----:B------:R-:W-:Y:S02]  /*7720*/  FSEL R194, R194, -INF , !P4 ;  /* 0xff800000c2c27808 */ /* 0x000fe40006000000 */
[----:B------:R-:W-:Y:S02]  /*7730*/  IADD3 R5, R5, 0x88, RZ ;  /* 0x0000008805057810 */ /* 0x000fe40007ffe0ff */
[----:B------:R-:W-:Y:S02]  /*7740*/  FSEL R199, R114, -INF , !P0 ;  /* 0xff80000072c77808 */ /* 0x000fe40004000000 */
[C---:B------:R-:W-:Y:S01]  /*7750*/  ISETP.GE.AND P4, PT, R184.reuse, R167, PT ;  /* 0x000000a7b800720c */ /* 0x040fe20003f86270 */
[----:B------:R-:W-:Y:S01]  /*7760*/  MUFU.TANH R80, R80 ;  /* 0x0000005000507308 */ /* 0x000fe20000002400 */
[----:B------:R-:W-:Y:S01]  /*7770*/  ISETP.GE.AND P0, PT, R184, R165, PT ;  /* 0x000000a5b800720c */ /* 0x000fe20003f06270 */
[----:B--2---:R-:W-:Y:S01]  /*7780*/  FMUL.FTZ R72, R73, c[0x0][0x2ec] ;  /* 0x0000bb0049487a20 */ /* 0x004fe20000410000 */
[----:B------:R-:W-:Y:S01]  /*7790*/  IADD3 R176, R242, UR28, RZ ;  /* 0x0000001cf2b07c10 */ /* 0x000fe2000fffe0ff */
[----:B------:R-:W-:Y:S01]  /*77a0*/  FMUL.FTZ R73, R74, c[0x0][0x2ec] ;  /* 0x0000bb004a497a20 */ /* 0x000fe20000410000 */
[----:B------:R-:W-:Y:S01]  /*77b0*/  FSEL R191, R106, -INF , !P5 ;  /* 0xff8000006abf7808 */ /* 0x000fe20006800000 */
[----:B------:R-:W-:Y:S01]  /*77c0*/  FMUL.FTZ R74, R75, c[0x0][0x2ec] ;  /* 0x0000bb004b4a7a20 */ /* 0x000fe20000410000 */
[----:B------:R-:W-:Y:S01]  /*77d0*/  IADD3 R176, R176, 0x90, RZ ;  /* 0x00000090b0b07810 */ /* 0x000fe20007ffe0ff */
[----:B------:R-:W2:Y:S01]  /*77e0*/  I2F R5, R5 ;  /* 0x0000000500057306 */ /* 0x000ea20000201400 */
[----:B----4-:R-:W-:Y:S01]  /*77f0*/  FFMA.FTZ R184, R41, UR4, R102 ;  /* 0x0000000429b87c23 */ /* 0x010fe20008010066 */
[----:B------:R-:W-:Y:S01]  /*7800*/  ISETP.GE.AND P5, PT, R182, R167, PT ;  /* 0x000000a7b600720c */ /* 0x000fe20003fa6270 */
[----:B-----5:R-:W-:Y:S01]  /*7810*/  FFMA.FTZ R100, R40, UR4, R100 ;  /* 0x0000000428647c23 */ /* 0x020fe20008010064 */
[----:B------:R-:W-:Y:S01]  /*7820*/  IADD3 R50, R154, 0x90, RZ ;  /* 0x000000909a327810 */ /* 0x000fe20007ffe0ff */
[----:B------:R-:W-:Y:S01]  /*7830*/  FFMA.FTZ R101, R40, UR4, R101 ;  /* 0x0000000428657c23 */ /* 0x000fe20008010065 */
[----:B------:R-:W-:Y:S01]  /*7840*/  FSEL R184, R184, -INF , !P2 ;  /* 0xff800000b8b87808 */ /* 0x000fe20005000000 */
[----:B------:R-:W4:Y:S01]  /*7850*/  LDSM.16.M88.4 R40, [R239+0x7000] ;  /* 0x00700000ef28783b */ /* 0x000f220000000200 */
[----:B------:R-:W-:Y:S01]  /*7860*/  ISETP.GE.AND P2, PT, R182, R165, PT ;  /* 0x000000a5b600720c */ /* 0x000fe20003f46270 */
[----:B------:R-:W-:Y:S01]  /*7870*/  MUFU.TANH R130, R83 ;  /* 0x0000005300827308 */ /* 0x000fe20000002400 */
[----:B------:R-:W-:-:S02]  /*7880*/  FSEL R189, R100, -INF , !P4 ;  /* 0xff80000064bd7808 */ /* 0x000fc40006000000 */
[----:B------:R-:W-:Y:S01]  /*7890*/  FSEL R182, R101, -INF , !P0 ;  /* 0xff80000065b67808 */ /* 0x000fe20004000000 */
[----:B-1----:R-:W-:Y:S01]  /*78a0*/  HMMA.16816.F32 R28, R12, R36, R28 ;  /* 0x000000240c1c723c */ /* 0x002fe2000000181c */
[C---:B------:R-:W-:Y:S02]  /*78b0*/  ISETP.GE.AND P4, PT, R176.reuse, R167, PT ;  /* 0x000000a7b000720c */ /* 0x040fe40003f86270 */
[----:B------:R-:W-:Y:S01]  /*78c0*/  ISETP.GE.AND P0, PT, R176, R165, PT ;  /* 0x000000a5b000720c */ /* 0x000fe20003f06270 */
[C---:B--2---:R-:W-:Y:S01]  /*78d0*/  FFMA.FTZ R76, R5.reuse, UR4, R76 ;  /* 0x00000004054c7c23 */ /* 0x044fe2000801004c */
[C---:B------:R-:W-:Y:S01]  /*78e0*/  IADD3 R176, R242.reuse, UR28, RZ ;  /* 0x0000001cf2b07c10 */ /* 0x040fe2000fffe0ff */
[----:B------:R-:W-:Y:S01]  /*78f0*/  FFMA.FTZ R178, R5, UR4, R96 ;  /* 0x0000000405b27c23 */ /* 0x000fe20008010060 */
[----:B------:R-:W-:Y:S01]  /*7900*/  IADD3 R5, R242, UR28, RZ ;  /* 0x0000001cf2057c10 */ /* 0x000fe2000fffe0ff */
[----:B---3--:R-:W-:Y:S01]  /*7910*/  HMMA.16816.F32 R56, R16, R44, R56 ;  /* 0x0000002c1038723c */ /* 0x008fe20000001838 */
[----:B------:R-:W-:Y:S01]  /*7920*/  IADD3 R176, R176, 0x91, RZ ;  /* 0x00000091b0b07810 */ /* 0x000fe20007ffe0ff */
[----:B------:R-:W1:Y:S01]  /*7930*/  I2F R50, R50 ;  /* 0x0000003200327306 */ /* 0x000e620000201400 */
[----:B------:R-:W-:-:S02]  /*7940*/  IADD3 R5, R5, 0x98, RZ ;  /* 0x0000009805057810 */ /* 0x000fc40007ffe0ff */
[----:B------:R-:W-:Y:S02]  /*7950*/  FSEL R187, R76, -INF , !P1 ;  /* 0xff8000004cbb7808 */ /* 0x000fe40004800000 */
[----:B------:R-:W-:Y:S01]  /*7960*/  FSEL R178, R178, -INF , !P3 ;  /* 0xff800000b2b27808 */ /* 0x000fe20005800000 */
[----:B------:R-:W-:Y:S01]  /*7970*/  HMMA.16816.F32 R24, R12, R38, R24 ;  /* 0x000000260c18723c */ /* 0x000fe20000001818 */
[C---:B------:R-:W-:Y:S01]  /*7980*/  ISETP.GE.AND P1, PT, R176.reuse, R167, PT ;  /* 0x000000a7b000720c */ /* 0x040fe20003f26270 */
[----:B------:R-:W-:Y:S01]  /*7990*/  MUFU.TANH R250, R110 ;  /* 0x0000006e00fa7308 */ /* 0x000fe20000002400 */
[----:B------:R-:W-:Y:S02]  /*79a0*/  ISETP.GE.AND P3, PT, R176, R165, PT ;  /* 0x000000a5b000720c */ /* 0x000fe40003f66270 */
[----:B------:R-:W-:Y:S02]  /*79b0*/  FSEL R185, R77, -INF , !P5 ;  /* 0xff8000004db97808 */ /* 0x000fe40006800000 */
[----:B------:R-:W-:Y:S01]  /*79c0*/  FSEL R176, R97, -INF , !P2 ;  /* 0xff80000061b07808 */ /* 0x000fe20005000000 */
[----:B------:R-:W-:Y:S01]  /*79d0*/  HMMA.16816.F32 R52, R16, R46, R52 ;  /* 0x0000002e1034723c */ /* 0x000fe20000001834 */
[----:B------:R-:W2:Y:S01]  /*79e0*/  LDSM.16.M88.4 R44, [R235+0x9800] ;  /* 0x00980000eb2c783b */ /* 0x000ea20000000200 */
[C---:B------:R-:W-:Y:S01]  /*79f0*/  ISETP.GE.AND P5, PT, R5.reuse, R167, PT ;  /* 0x000000a70500720c */ /* 0x040fe20003fa6270 */
[C---:B-1----:R-:W-:Y:S01]  /*7a00*/  FFMA.FTZ R79, R50.reuse, UR4, R79 ;  /* 0x00000004324f7c23 */ /* 0x042fe2000801004f */
[----:B------:R-:W-:Y:S01]  /*7a10*/  ISETP.GE.AND P2, PT, R5, R165, PT ;  /* 0x000000a50500720c */ /* 0x000fe20003f46270 */
[----:B------:R-:W-:Y:S01]  /*7a20*/  FFMA.FTZ R162, R50, UR4, R93 ;  /* 0x0000000432a27c23 */ /* 0x000fe2000801005d */
[C---:B------:R-:W-:Y:S01]  /*7a30*/  IADD3 R5, R242.reuse, UR28, RZ ;  /* 0x0000001cf2057c10 */ /* 0x040fe2000fffe0ff */
[----:B------:R-:W1:Y:S01]  /*7a40*/  LDSM.16.M88.4 R48, [R164+0x7000] ;  /* 0x00700000a430783b */ /* 0x000e620000000200 */
[----:B------:R-:W-:Y:S01]  /*7a50*/  IADD3 R155, R242, UR28, RZ ;  /* 0x0000001cf29b7c10 */ /* 0x000fe2000fffe0ff */
[----:B------:R-:W-:Y:S01]  /*7a60*/  MUFU.TANH R113, R69 ;  /* 0x0000004500717308 */ /* 0x000fe20000002400 */
[----:B------:R-:W-:Y:S01]  /*7a70*/  IADD3 R5, R5, 0x91, RZ ;  /* 0x0000009105057810 */ /* 0x000fe20007ffe0ff */
[C---:B----4-:R-:W-:Y:S01]  /*7a80*/  HMMA.16816.F32 R36, R8.reuse, R40, R28 ;  /* 0x000000280824723c */ /* 0x050fe2000000181c */
[----:B------:R-:W-:Y:S01]  /*7a90*/  IADD3 R82, R154, 0xa8, RZ ;  /* 0x000000a89a527810 */ /* 0x000fe20007ffe0ff */
[----:B------:R-:W-:Y:S01]  /*7aa0*/  FMUL.FTZ R56, R56, c[0x0][0x2ec] ;  /* 0x0000bb0038387a20 */ /* 0x000fe20000410000 */
[----:B------:R-:W-:Y:S01]  /*7ab0*/  IADD3 R155, R155, 0xa0, RZ ;  /* 0x000000a09b9b7810 */ /* 0x000fe20007ffe0ff */
[----:B------:R-:W-:Y:S01]  /*7ac0*/  FMUL.FTZ R58, R58, c[0x0][0x2ec] ;  /* 0x0000bb003a3a7a20 */ /* 0x000fe20000410000 */
[C---:B------:R-:W-:Y:S01]  /*7ad0*/  IADD3 R173, R242.reuse, UR28, RZ ;  /* 0x0000001cf2ad7c10 */ /* 0x040fe2000fffe0ff */
[----:B------:R-:W3:Y:S01]  /*7ae0*/  I2F R5, R5 ;  /* 0x0000000500057306 */ /* 0x000ee20000201400 */
[----:B------:R-:W-:Y:S01]  /*7af0*/  IADD3 R171, R242, UR28, RZ ;  /* 0x0000001cf2ab7c10 */ /* 0x000fe2000fffe0ff */
[----:B------:R-:W-:Y:S01]  /*7b00*/  HMMA.16816.F32 R28, R8, R42, R24 ;  /* 0x0000002a081c723c */ /* 0x000fe20000001818 */
[----:B------:R-:W4:Y:S01]  /*7b10*/  LDSM.16.M88.4 R24, [R239+0x7800] ;  /* 0x00780000ef18783b */ /* 0x000f220000000200 */
[----:B------:R-:W-:Y:S01]  /*7b20*/  IADD3 R173, R173, 0x99, RZ ;  /* 0x00000099adad7810 */ /* 0x000fe20007ffe0ff */
[----:B------:R-:W-:Y:S01]  /*7b30*/  FMUL.FTZ R57, R57, c[0x0][0x2ec] ;  /* 0x0000bb0039397a20 */ /* 0x000fe20000410000 */
[----:B------:R-:W-:Y:S01]  /*7b40*/  IADD3 R87, R154, 0xa1, RZ ;  /* 0x000000a19a577810 */ /* 0x000fe20007ffe0ff */
[----:B------:R-:W-:Y:S01]  /*7b50*/  FMUL.FTZ R53, R53, c[0x0][0x2ec] ;  /* 0x0000bb0035357a20 */ /* 0x000fe20000410000 */
[----:B------:R5:W2:Y:S01]  /*7b60*/  I2F R139, R82 ;  /* 0x00000052008b7306 */ /* 0x000aa20000201400 */
[----:B------:R-:W-:Y:S01]  /*7b70*/  IADD3 R171, R171, 0xa0, RZ ;  /* 0x000000a0abab7810 */ /* 0x000fe20007ffe0ff */
[----:B------:R-:W-:Y:S01]  /*7b80*/  FMUL.FTZ R52, R52, c[0x0][0x2ec] ;  /* 0x0000bb0034347a20 */ /* 0x000fe20000410000 */
[----:B------:R-:W-:Y:S01]  /*7b90*/  IADD3 R218, R154, 0xb8, RZ ;  /* 0x000000b89ada7810 */ /* 0x000fe20007ffe0ff */
[----:B------:R-:W-:Y:S01]  /*7ba0*/  FMUL.FTZ R59, R59, c[0x0][0x2ec] ;  /* 0x0000bb003b3b7a20 */ /* 0x000fe20000410000 */
[----:B------:R-:W-:-:S02]  /*7bb0*/  FSEL R175, R79, -INF , !P4 ;  /* 0xff8000004faf7808 */ /* 0x000fc40006000000 */
[----:B------:R-:W-:Y:S01]  /*7bc0*/  FSEL R162, R162, -INF , !P0 ;  /* 0xff800000a2a27808 */ /* 0x000fe20004000000 */
[C---:B---3--:R-:W-:Y:S01]  /*7bd0*/  FFMA.FTZ R78, R5.reuse, UR4, R78 ;  /* 0x00000004054e7c23 */ /* 0x048fe2000801004e */
[----:B------:R-:W3:Y:S01]  /*7be0*/  I2F R155, R155 ;  /* 0x0000009b009b7306 */ /* 0x000ee20000201400 */
[----:B------:R-:W-:Y:S01]  /*7bf0*/  FFMA.FTZ R92, R5, UR4, R92 ;  /* 0x00000004055c7c23 */ /* 0x000fe2000801005c */
[----:B------:R-:W-:Y:S02]  /*7c00*/  IADD3 R5, R242, UR28, RZ ;  /* 0x0000001cf2057c10 */ /* 0x000fe4000fffe0ff */
[----:B------:R-:W-:Y:S02]  /*7c10*/  ISETP.GE.AND P4, PT, R173, R167, PT ;  /* 0x000000a7ad00720c */ /* 0x000fe40003f86270 */
[----:B------:R-:W-:Y:S01]  /*7c20*/  IADD3 R5, R5, 0x98, RZ ;  /* 0x0000009805057810 */ /* 0x000fe20007ffe0ff */
[C---:B--2---:R-:W-:Y:S01]  /*7c30*/  HMMA.16816.F32 R40, R12.reuse, R44, R20 ;  /* 0x0000002c0c28723c */ /* 0x044fe20000001814 */
[----:B------:R-:W2:Y:S01]  /*7c40*/  LDSM.16.M88.4 R20, [R164+0x7800] ;  /* 0x00780000a414783b */ /* 0x000ea20000000200 */
[----:B-----5:R-:W-:Y:S01]  /*7c50*/  IADD3 R82, R154, 0xa9, RZ ;  /* 0x000000a99a527810 */ /* 0x020fe20007ffe0ff */
[----:B------:R-:W-:Y:S01]  /*7c60*/  I2F R141, R87 ;  /* 0x00000057008d7306 */ /* 0x000fe20000201400 */
[----:B------:R-:W-:Y:S01]  /*7c70*/  ISETP.GE.AND P0, PT, R173, R165, PT ;  /* 0x000000a5ad00720c */ /* 0x000fe20003f06270 */
[----:B------:R-:W-:Y:S01]  /*7c80*/  FFMA.FTZ R80, R139, UR4, R80 ;  /* 0x000000048b507c23 */ /* 0x000fe20008010050 */
[----:B------:R-:W-:Y:S01]  /*7c90*/  FSEL R173, R78, -INF , !P1 ;  /* 0xff8000004ead7808 */ /* 0x000fe20004800000 */
[----:B------:R-:W-:Y:S01]  /*7ca0*/  FMUL.FTZ R44, R54, c[0x0][0x2ec] ;  /* 0x0000bb00362c7a20 */ /* 0x000fe20000410000 */
[----:B------:R-:W-:Y:S01]  /*7cb0*/  HMMA.16816.F32 R32, R12, R46, R32 ;  /* 0x0000002e0c20723c */ /* 0x000fe20000001820 */
[----:B------:R-:W-:Y:S01]  /*7cc0*/  FSEL R160, R92, -INF , !P3 ;  /* 0xff8000005ca07808 */ /* 0x000fe20005800000 */
[----:B---3--:R-:W-:Y:S01]  /*7cd0*/  FFMA.FTZ R84, R155, UR4, R84 ;  /* 0x000000049b547c23 */ /* 0x008fe20008010054 */
[----:B------:R-:W3:Y:S01]  /*7ce0*/  I2F R5, R5 ;  /* 0x0000000500057306 */ /* 0x000ee20000201400 */
[----:B------:R-:W-:Y:S01]  /*7cf0*/  ISETP.GE.AND P1, PT, R171, R167, PT ;  /* 0x000000a7ab00720c */ /* 0x000fe20003f26270 */
[----:B------:R-:W-:-:S04]  /*7d00*/  DEPBAR.LE SB0, 0x0 ;  /* 0x000080000000791a */ /* 0x000fc80000000000 */
[----:B-1----:R-:W-:Y:S01]  /*7d10*/  HMMA.16816.F32 R28, R16, R50, R28 ;  /* 0x00000032101c723c */ /* 0x002fe2000000181c */
[----:B------:R-:W-:Y:S01]  /*7d20*/  ISETP.GE.AND P3, PT, R171, R165, PT ;  /* 0x000000a5ab00720c */ /* 0x000fe20003f66270 */
[----:B------:R-:W1:Y:S01]  /*7d30*/  I2F R128, R82 ;  /* 0x0000005200807306 */ /* 0x000e620000201400 */
[C---:B------:R-:W-:Y:S02]  /*7d40*/  IADD3 R208, R154.reuse, 0xc1, RZ ;  /* 0x000000c19ad07810 */ /* 0x040fe40007ffe0ff */
[C---:B------:R-:W-:Y:S02]  /*7d50*/  IADD3 R110, R154.reuse, 0xd0, RZ ;  /* 0x000000d09a6e7810 */ /* 0x040fe40007ffe0ff */
[C---:B------:R-:W-:Y:S01]  /*7d60*/  IADD3 R232, R154.reuse, 0xb1, RZ ;  /* 0x000000b19ae87810 */ /* 0x040fe20007ffe0ff */
[----:B----4-:R-:W-:Y:S01]  /*7d70*/  HMMA.16816.F32 R40, R8, R24, R40 ;  /* 0x000000180828723c */ /* 0x010fe20000001828 */
[----:B------:R-:W-:Y:S01]  /*7d80*/  IADD3 R224, R154, 0xb9, RZ ;  /* 0x000000b99ae07810 */ /* 0x000fe20007ffe0ff */
[C---:B---3--:R-:W-:Y:S01]  /*7d90*/  FFMA.FTZ R88, R5.reuse, UR4, R88 ;  /* 0x0000000405587c23 */ /* 0x048fe20008010058 */
[----:B------:R-:W3:Y:S01]  /*7da0*/  I2F R83, R208 ;  /* 0x000000d000537306 */ /* 0x000ee20000201400 */
[----:B------:R-:W-:Y:S01]  /*7db0*/  FFMA.FTZ R90, R5, UR4, R90 ;  /* 0x00000004055a7c23 */ /* 0x000fe2000801005a */
[----:B------:R-:W-:-:S02]  /*7dc0*/  IADD3 R5, R242, UR28, RZ ;  /* 0x0000001cf2057c10 */ /* 0x000fc4000fffe0ff */
[----:B------:R-:W-:Y:S01]  /*7dd0*/  FSEL R171, R88, -INF , !P5 ;  /* 0xff80000058ab7808 */ /* 0x000fe20006800000 */
[----:B------:R-:W-:Y:S01]  /*7de0*/  HMMA.16816.F32 R32, R8, R26, R32 ;  /* 0x0000001a0820723c */ /* 0x000fe20000001820 */
[----:B------:R-:W-:Y:S01]  /*7df0*/  IADD3 R5, R5, 0x99, RZ ;  /* 0x0000009905057810 */ /* 0x000fe20007ffe0ff */
[----:B-1----:R-:W-:Y:S01]  /*7e00*/  FFMA.FTZ R77, R128, UR4, R81 ;  /* 0x00000004804d7c23 */ /* 0x002fe20008010051 */
[----:B------:R-:W-:Y:S01]  /*7e10*/  IADD3 R82, R154, 0xb0, RZ ;  /* 0x000000b09a527810 */ /* 0x000fe20007ffe0ff */
[----:B------:R1:W-:Y:S01]  /*7e20*/  MUFU.TANH R153, R68 ;  /* 0x0000004400997308 */ /* 0x0003e20000002400 */
[----:B------:R-:W-:Y:S02]  /*7e30*/  FSEL R158, R90, -INF , !P2 ;  /* 0xff8000005a9e7808 */ /* 0x000fe40005000000 */
[C---:B------:R-:W-:Y:S01]  /*7e40*/  ISETP.GE.AND P5, PT, R163.reuse, R167, PT ;  /* 0x000000a7a300720c */ /* 0x040fe20003fa6270 */
[C---:B------:R-:W-:Y:S01]  /*7e50*/  HMMA.16816.F32 R36, R16.reuse, R48, R36 ;  /* 0x000000301024723c */ /* 0x040fe20000001824 */
[----:B------:R-:W-:Y:S01]  /*7e60*/  ISETP.GE.AND P2, PT, R163, R165, PT ;  /* 0x000000a5a300720c */ /* 0x000fe20003f46270 */
[----:B------:R-:W-:Y:S01]  /*7e70*/  FMUL.FTZ R11, R30, c[0x0][0x2ec] ;  /* 0x0000bb001e0b7a20 */ /* 0x000fe20000410000 */
[C---:B------:R-:W-:Y:S01]  /*7e80*/  IADD3 R222, R154.reuse, 0xd9, RZ ;  /* 0x000000d99ade7810 */ /* 0x040fe20007ffe0ff */
[----:B------:R-:W4:Y:S01]  /*7e90*/  I2F R5, R5 ;  /* 0x0000000500057306 */ /* 0x000f220000201400 */
[----:B------:R-:W-:Y:S01]  /*7ea0*/  IADD3 R124, R154, 0xc0, RZ ;  /* 0x000000c09a7c7810 */ /* 0x000fe20007ffe0ff */
[----:B------:R-:W-:Y:S01]  /*7eb0*/  FMUL.FTZ R15, R28, c[0x0][0x2ec] ;  /* 0x0000bb001c0f7a20 */ /* 0x000fe20000410000 */
[C---:B------:R-:W-:Y:S01]  /*7ec0*/  IADD3 R220, R154.reuse, 0xe0, RZ ;  /* 0x000000e09adc7810 */ /* 0x040fe20007ffe0ff */
[C---:B--2---:R-:W-:Y:S01]  /*7ed0*/  HMMA.16816.F32 R40, R16.reuse, R20, R40 ;  /* 0x000000141028723c */ /* 0x044fe20000001828 */
[----:B------:R-:W-:Y:S01]  /*7ee0*/  IADD3 R166, R154, 0xc8, RZ ;  /* 0x000000c89aa67810 */ /* 0x000fe20007ffe0ff */
[----:B---3--:R-:W-:Y:S01]  /*7ef0*/  FFMA.FTZ R113, R83, UR4, R113 ;  /* 0x0000000453717c23 */ /* 0x008fe20008010071 */
[----:B------:R-:W-:Y:S01]  /*7f00*/  FSEL R192, R192, -INF , !P6 ;  /* 0xff800000c0c07808 */ /* 0x000fe20007000000 */
[----:B------:R-:W-:Y:S01]  /*7f10*/  I2F R99, R82 ;  /* 0x0000005200637306 */ /* 0x000fe20000201400 */
[----:B-1----:R-:W-:Y:S01]  /*7f20*/  FFMA.FTZ R68, R155, UR4, R86 ;  /* 0x000000049b447c23 */ /* 0x002fe20008010056 */
[----:B------:R-:W-:Y:S01]  /*7f30*/  FSEL R155, R84, -INF , !P1 ;  /* 0xff800000549b7808 */ /* 0x000fe20004800000 */
[----:B------:R-:W-:Y:S01]  /*7f40*/  FMUL.FTZ R48, R55, c[0x0][0x2ec] ;  /* 0x0000bb0037307a20 */ /* 0x000fe20000410000 */
[----:B------:R-:W-:Y:S01]  /*7f50*/  HMMA.16816.F32 R16, R16, R22, R32 ;  /* 0x000000161010723c */ /* 0x000fe20000001820 */
[----:B------:R-:W-:Y:S01]  /*7f60*/  IADD3 R216, R154, 0xd1, RZ ;  /* 0x000000d19ad87810 */ /* 0x000fe20007ffe0ff */
[----:B------:R-:W-:Y:S01]  /*7f70*/  FMUL.FTZ R21, R31, c[0x0][0x2ec] ;  /* 0x0000bb001f157a20 */ /* 0x000fe20000410000 */
[----:B------:R-:W-:Y:S01]  /*7f80*/  FSEL R68, R68, -INF , !P3 ;  /* 0xff80000044447808 */ /* 0x000fe20005800000 */
[C---:B----4-:R-:W-:Y:S01]  /*7f90*/  FFMA.FTZ R89, R5.reuse, UR4, R89 ;  /* 0x0000000405597c23 */ /* 0x050fe20008010059 */
[----:B------:R-:W1:Y:S01]  /*7fa0*/  I2F R82, R218 ;  /* 0x000000da00527306 */ /* 0x000e620000201400 */
[----:B------:R-:W-:Y:S01]  /*7fb0*/  FFMA.FTZ R91, R5, UR4, R91 ;  /* 0x00000004055b7c23 */ /* 0x000fe2000801005b */
[----:B------:R-:W-:Y:S01]  /*7fc0*/  IADD3 R5, R242, UR28, RZ ;  /* 0x0000001cf2057c10 */ /* 0x000fe2000fffe0ff */
[----:B------:R-:W-:Y:S01]  /*7fd0*/  FMUL.FTZ R36, R36, c[0x0][0x2ec] ;  /* 0x0000bb0024247a20 */ /* 0x000fe20000410000 */
[----:B------:R-:W-:Y:S01]  /*7fe0*/  FSEL R163, R89, -INF , !P4 ;  /* 0xff80000059a37808 */ /* 0x000fe20006000000 */
[----:B------:R-:W-:Y:S01]  /*7ff0*/  FMUL.FTZ R38, R38, c[0x0][0x2ec] ;  /* 0x0000bb0026267a20 */ /* 0x000fe20000410000 */
[----:B------:R-:W-:Y:S01]  /*8000*/  IADD3 R5, R5, 0xa8, RZ ;  /* 0x000000a805057810 */ /* 0x000fe20007ffe0ff */
[----:B------:R-:W-:Y:S01]  /*8010*/  FMUL.FTZ R12, R39, c[0x0][0x2ec] ;  /* 0x0000bb00270c7a20 */ /* 0x000fe20000410000 */
[----:B------:R-:W-:Y:S01]  /*8020*/  FSEL R156, R91, -INF , !P0 ;  /* 0xff8000005b9c7808 */ /* 0x000fe20004000000 */
[----:B------:R-:W2:Y:S01]  /*8030*/  MUFU.TANH R85, R85 ;  /* 0x0000005500557308 */ /* 0x000ea20000002400 */
[----:B------:R-:W-:Y:S01]  /*8040*/  ISETP.GE.AND P4, PT, R5, R167, PT ;  /* 0x000000a70500720c */ /* 0x000fe20003f86270 */
[----:B------:R-:W-:Y:S01]  /*8050*/  FMUL.FTZ R23, R41, c[0x0][0x2ec] ;  /* 0x0000bb0029177a20 */ /* 0x000fe20000410000 */
[----:B------:R-:W-:Y:S01]  /*8060*/  ISETP.GE.AND P0, PT, R5, R165, PT ;  /* 0x000000a50500720c */ /* 0x000fe20003f06270 */
[----:B------:R-:W-:Y:S01]  /*8070*/  FMUL.FTZ R37, R37, c[0x0][0x2ec] ;  /* 0x0000bb0025257a20 */ /* 0x000fe20000410000 */
[----:B------:R-:W-:Y:S01]  /*8080*/  IADD3 R5, R242, UR28, RZ ;  /* 0x0000001cf2057c10 */ /* 0x000fe2000fffe0ff */
[----:B------:R-:W-:Y:S01]  /*8090*/  FMUL.FTZ R8, R40, c[0x0][0x2ec] ;  /* 0x0000bb0028087a20 */ /* 0x000fe20000410000 */
[----:B------:R-:W-:Y:S01]  /*80a0*/  IADD3 R214, R154, 0xd8, RZ ;  /* 0x000000d89ad67810 */ /* 0x000fe20007ffe0ff */
[----:B------:R-:W-:Y:S01]  /*80b0*/  MUFU.TANH R205, R71 ;  /* 0x0000004700cd7308 */ /* 0x000fe20000002400 */
[----:B------:R-:W-:Y:S01]  /*80c0*/  IADD3 R5, R5, 0xa9, RZ ;  /* 0x000000a905057810 */ /* 0x000fe20007ffe0ff */
[----:B-1----:R-:W-:Y:S01]  /*80d0*/  FFMA.FTZ R76, R82, UR4, R129 ;  /* 0x00000004524c7c23 */ /* 0x002fe20008010081 */
[----:B------:R-:W-:Y:S01]  /*80e0*/  IADD3 R230, R154, 0xe1, RZ ;  /* 0x000000e19ae67810 */ /* 0x000fe20007ffe0ff */
[----:B------:R-:W-:Y:S01]  /*80f0*/  FMUL.FTZ R10, R42, c[0x0][0x2ec] ;  /* 0x0000bb002a0a7a20 */ /* 0x000fe20000410000 */
[----:B------:R-:W-:Y:S01]  /*8100*/  ISETP.GE.AND P1, PT, R5, R167, PT ;  /* 0x000000a70500720c */ /* 0x000fe20003f26270 */
[----:B------:R-:W-:Y:S01]  /*8110*/  FMUL.FTZ R29, R29, c[0x0][0x2ec] ;  /* 0x0000bb001d1d7a20 */ /* 0x000fe20000410000 */
[----:B------:R-:W-:Y:S01]  /*8120*/  ISETP.GE.AND P3, PT, R5, R165, PT ;  /* 0x000000a50500720c */ /* 0x000fe20003f66270 */
[----:B------:R-:W-:Y:S01]  /*8130*/  I2F R98, R110 ;  /* 0x0000006e00627306 */ /* 0x000fe20000201400 */
[----:B------:R-:W-:Y:S01]  /*8140*/  FFMA.FTZ R5, R141, UR4, R2 ;  /* 0x000000048d057c23 */ /* 0x000fe20008010002 */
[----:B------:R-:W-:Y:S01]  /*8150*/  FSEL R77, R77, -INF , !P1 ;  /* 0xff8000004d4d7808 */ /* 0x000fe20004800000 */
[----:B--2---:R-:W-:Y:S01]  /*8160*/  FFMA.FTZ R85, R141, UR4, R85 ;  /* 0x000000048d557c23 */ /* 0x004fe20008010055 */
[----:B------:R-:W-:Y:S01]  /*8170*/  ISETP.GE.AND P1, PT, R218, R167, PT ;  /* 0x000000a7da00720c */ /* 0x000fe20003f26270 */
[----:B------:R-:W-:Y:S01]  /*8180*/  FMUL.FTZ R25, R43, c[0x0][0x2ec] ;  /* 0x0000bb002b197a20 */ /* 0x000fe20000410000 */
[----:B------:R-:W-:Y:S01]  /*8190*/  IADD3 R234, R154, 0xf0, RZ ;  /* 0x000000f09aea7810 */ /* 0x000fe20007ffe0ff */
[----:B------:R-:W-:Y:S01]  /*81a0*/  FMUL.FTZ R16, R16, c[0x0][0x2ec] ;  /* 0x0000bb0010107a20 */ /* 0x000fe20000410000 */
[----:B------:R-:W1:Y:S01]  /*81b0*/  MUFU.TANH R93, R56 ;  /* 0x00000038005d7308 */ /* 0x000e620000002400 */
[----:B------:R-:W-:-:S02]  /*81c0*/  IADD3 R248, R154, 0xf1, RZ ;  /* 0x000000f19af87810 */ /* 0x000fc40007ffe0ff */
[C---:B------:R-:W-:Y:S02]  /*81d0*/  IADD3 R114, R154.reuse, 0xf8, RZ ;  /* 0x000000f89a727810 */ /* 0x040fe40007ffe0ff */
[C---:B------:R-:W-:Y:S02]  /*81e0*/  IADD3 R102, R154.reuse, 0xf9, RZ ;  /* 0x000000f99a667810 */ /* 0x040fe40007ffe0ff */
[-C--:B------:R-:W-:Y:S01]  /*81f0*/  ISETP.GE.AND P6, PT, R154, R167.reuse, PT ;  /* 0x000000a79a00720c */ /* 0x080fe20003fc6270 */
[----:B------:R-:W-:Y:S01]  /*8200*/  MUFU.TANH R210, R108 ;  /* 0x0000006c00d27308 */ /* 0x000fe20000002400 */
[----:B------:R-:W-:Y:S02]  /*8210*/  IADD3 R229, R242, UR28, RZ ;  /* 0x0000001cf2e57c10 */ /* 0x000fe4000fffe0ff */
[----:B------:R-:W-:Y:S02]  /*8220*/  FSEL R76, R76, -INF , !P1 ;  /* 0xff8000004c4c7808 */ /* 0x000fe40004800000 */
[----:B------:R-:W-:-:S02]  /*8230*/  ISETP.GE.AND P1, PT, R208, R167, PT ;  /* 0x000000a7d000720c */ /* 0x000fc40003f26270 */
[----:B------:R-:W-:Y:S01]  /*8240*/  IADD3 R229, R229, 0xb0, RZ ;  /* 0x000000b0e5e57810 */ /* 0x000fe20007ffe0ff */
[----:B------:R-:W-:Y:S01]  /*8250*/  I2F R121, R232 ;  /* 0x000000e800797306 */ /* 0x000fe20000201400 */
[----:B-1----:R-:W-:Y:S01]  /*8260*/  FFMA.FTZ R93, R98, UR4, R93 ;  /* 0x00000004625d7c23 */ /* 0x002fe2000801005d */
[----:B------:R-:W-:Y:S02]  /*8270*/  FSEL R141, R85, -INF , !P5 ;  /* 0xff800000558d7808 */ /* 0x000fe40006800000 */
[----:B------:R-:W-:Y:S02]  /*8280*/  ISETP.GE.AND P5, PT, R229, R167, PT ;  /* 0x000000a7e500720c */ /* 0x000fe40003fa6270 */
[----:B------:R-:W-:Y:S02]  /*8290*/  FSEL R5, R5, -INF , !P2 ;  /* 0xff80000005057808 */ /* 0x000fe40005000000 */
[----:B------:R-:W1:Y:S01]  /*82a0*/  MUFU.TANH R226, R109 ;  /* 0x0000006d00e27308 */ /* 0x000e620000002400 */
[----:B------:R-:W-:-:S02]  /*82b0*/  ISETP.GE.AND P2, PT, R229, R165, PT ;  /* 0x000000a5e500720c */ /* 0x000fc40003f46270 */
[C---:B------:R-:W-:Y:S02]  /*82c0*/  IADD3 R231, R239.reuse, 0x3800, RZ ;  /* 0x00003800efe77810 */ /* 0x040fe40007ffe0ff */
[C---:B------:R-:W-:Y:S02]  /*82d0*/  IADD3 R229, R239.reuse, 0x4800, RZ ;  /* 0x00004800efe57810 */ /* 0x040fe40007ffe0ff */
[C---:B------:R-:W-:Y:S01]  /*82e0*/  IADD3 R227, R239.reuse, 0x5800, RZ ;  /* 0x00005800efe37810 */ /* 0x040fe20007ffe0ff */
[----:B------:R-:W-:Y:S01]  /*82f0*/  MUFU.TANH R252, R111 ;  /* 0x0000006f00fc7308 */ /* 0x000fe20000002400 */
[----:B------:R-:W-:-:S07]  /*8300*/  IADD3 R225, R239, 0x6800, RZ ;  /* 0x00006800efe17810 */ /* 0x000fce0007ffe0ff */
[----:B------:R-:W-:Y:S01]  /*8310*/  I2F R103, R224 ;  /* 0x000000e000677306 */ /* 0x000fe20000201400 */
[----:B-1----:R-:W-:Y:S01]  /*8320*/  FFMA.FTZ R69, R121, UR4, R226 ;  /* 0x0000000479457c23 */ /* 0x002fe200080100e2 */
[----:B------:R-:W-:-:S06]  /*8330*/  IADD3 R226, R239, 0x6000, RZ ;  /* 0x00006000efe27810 */ /* 0x000fcc0007ffe0ff */
[----:B------:R-:W1:Y:S08]  /*8340*/  MUFU.TANH R72, R72 ;  /* 0x0000004800487308 */ /* 0x000e700000002400 */
[----:B------:R-:W-:Y:S08]  /*8350*/  I2F R111, R222 ;  /* 0x000000de006f7306 */ /* 0x000ff00000201400 */
[----:B------:R-:W2:Y:S01]  /*8360*/  MUFU.TANH R2, R53 ;  /* 0x0000003500027308 */ /* 0x000ea20000002400 */
[----:B-1----:R-:W-:-:S07]  /*8370*/  FFMA.FTZ R72, R103, UR4, R72 ;  /* 0x0000000467487c23 */ /* 0x002fce0008010048 */
[----:B------:R-:W1:Y:S08]  /*8380*/  MUFU.TANH R74, R74 ;  /* 0x0000004a004a7308 */ /* 0x000e700000002400 */
[----:B------:R-:W3:Y:S01]  /*8390*/  I2F R87, R124 ;  /* 0x0000007c00577306 */ /* 0x000ee20000201400 */
[----:B--2---:R-:W-:-:S07]  /*83a0*/  FFMA.FTZ R2, R111, UR4, R2 ;  /* 0x000000046f027c23 */ /* 0x004fce0008010002 */
[----:B------:R-:W2:Y:S01]  /*83b0*/  MUFU.TANH R73, R73 ;  /* 0x0000004900497308 */ /* 0x000ea20000002400 */
[----:B-1----:R-:W-:-:S07]  /*83c0*/  FFMA.FTZ R103, R103, UR4, R74 ;  /* 0x0000000467677c23 */ /* 0x002fce000801004a */
[----:B------:R1:W4:Y:S01]  /*83d0*/  MUFU.TANH R207, R70 ;  /* 0x0000004600cf7308 */ /* 0x0003220000002400 */
[----:B---3--:R-:W-:-:S07]  /*83e0*/  FFMA.FTZ R74, R87, UR4, R153 ;  /* 0x00000004574a7c23 */ /* 0x008fce0008010099 */
[----:B------:R-:W-:Y:S01]  /*83f0*/  I2F R0, R220 ;  /* 0x000000dc00007306 */ /* 0x000fe20000201400 */
[----:B--2---:R-:W-:-:S07]  /*8400*/  FFMA.FTZ R73, R82, UR4, R73 ;  /* 0x0000000452497c23 */ /* 0x004fce0008010049 */
[----:B------:R-:W2:Y:S01]  /*8410*/  MUFU.TANH R97, R58 ;  /* 0x0000003a00617308 */ /* 0x000ea20000002400 */
[----:B-1----:R-:W-:Y:S02]  /*8420*/  FFMA.FTZ R70, R99, UR4, R210 ;  /* 0x0000000463467c23 */ /* 0x002fe400080100d2 */
[----:B----4-:R-:W-:-:S03]  /*8430*/  FFMA.FTZ R71, R87, UR4, R207 ;  /* 0x0000000457477c23 */ /* 0x010fc600080100cf */
[----:B------:R-:W-:Y:S02]  /*8440*/  FSEL R70, R70, -INF , !P5 ;  /* 0xff80000046467808 */ /* 0x000fe40006800000 */
[----:B------:R-:W1:Y:S01]  /*8450*/  MUFU.TANH R45, R36 ;  /* 0x00000024002d7308 */ /* 0x000e620000002400 */
[----:B------:R-:W-:-:S04]  /*8460*/  ISETP.GE.AND P5, PT, R224, R167, PT ;  /* 0x000000a7e000720c */ /* 0x000fc80003fa6270 */
[----:B------:R-:W-:Y:S02]  /*8470*/  FSEL R75, R72, -INF , !P5 ;  /* 0xff800000484b7808 */ /* 0x000fe40006800000 */
[----:B------:R-:W-:Y:S01]  /*8480*/  ISETP.GE.AND P5, PT, R166, R167, PT ;  /* 0x000000a7a600720c */ /* 0x000fe20003fa6270 */
[----:B------:R-:W3:Y:S01]  /*8490*/  MUFU.TANH R13, R38 ;  /* 0x00000026000d7308 */ /* 0x000ee20000002400 */
[----:B--2---:R-:W-:-:S07]  /*84a0*/  FFMA.FTZ R92, R98, UR4, R97 ;  /* 0x00000004625c7c23 */ /* 0x004fce0008010061 */
[----:B------:R-:W-:Y:S01]  /*84b0*/  I2F R112, R228 ;  /* 0x000000e400707306 */ /* 0x000fe20000201400 */
[----:B-1----:R-:W-:-:S07]  /*84c0*/  FFMA.FTZ R45, R0, UR4, R45 ;  /* 0x00000004002d7c23 */ /* 0x002fce000801002d */
[----:B------:R-:W1:Y:S01]  /*84d0*/  MUFU.TANH R11, R11 ;  /* 0x0000000b000b7308 */ /* 0x000e620000002400 */
[----:B---3--:R-:W-:Y:S02]  /*84e0*/  FFMA.FTZ R88, R0, UR4, R13 ;  /* 0x0000000400587c23 */ /* 0x008fe4000801000d */
[----:B------:R-:W-:-:S05]  /*84f0*/  FMUL.FTZ R0, R17, c[0x0][0x2ec] ;  /* 0x0000bb0011007a20 */ /* 0x000fca0000410000 */
[----:B------:R2:W3:Y:S08]  /*8500*/  MUFU.TANH R100, R65 ;  /* 0x0000004100647308 */ /* 0x0004f00000002400 */
[----:B------:R4:W5:Y:S01]  /*8510*/  MUFU.TANH R154, R67 ;  /* 0x00000043009a7308 */ /* 0x0009620000002400 */
[----:B-1----:R-:W-:Y:S02]  /*8520*/  FFMA.FTZ R86, R112, UR4, R11 ;  /* 0x0000000470567c23 */ /* 0x002fe4000801000b */
[----:B------:R-:W-:-:S05]  /*8530*/  FMUL.FTZ R11, R18, c[0x0][0x2ec] ;  /* 0x0000bb00120b7a20 */ /* 0x000fca0000410000 */
[----:B------:R-:W1:Y:S01]  /*8540*/  MUFU.TANH R15, R15 ;  /* 0x0000000f000f7308 */ /* 0x000e620000002400 */
[----:B--2---:R-:W-:Y:S02]  /*8550*/  FFMA.FTZ R65, R99, UR4, R250 ;  /* 0x0000000463417c23 */ /* 0x004fe400080100fa */
[----:B---3--:R-:W-:-:S03]  /*8560*/  FFMA.FTZ R81, R107, UR4, R100 ;  /* 0x000000046b517c23 */ /* 0x008fc60008010064 */
[----:B------:R-:W-:Y:S02]  /*8570*/  FSEL R65, R65, -INF , !P2 ;  /* 0xff80000041417808 */ /* 0x000fe40005000000 */
[----:B------:R-:W-:Y:S01]  /*8580*/  I2F R95, R166 ;  /* 0x000000a6005f7306 */ /* 0x000fe20000201400 */
[----:B----4-:R-:W-:Y:S01]  /*8590*/  FFMA.FTZ R67, R139, UR4, R94 ;  /* 0x000000048b437c23 */ /* 0x010fe2000801005e */
[----:B------:R-:W-:Y:S01]  /*85a0*/  FSEL R139, R80, -INF , !P4 ;  /* 0xff800000508b7808 */ /* 0x000fe20006000000 */
[----:B------:R-:W-:Y:S01]  /*85b0*/  FFMA.FTZ R80, R83, UR4, R205 ;  /* 0x0000000453507c23 */ /* 0x000fe200080100cd */
[----:B------:R-:W-:Y:S01]  /*85c0*/  FSEL R83, R113, -INF , !P1 ;  /* 0xff80000071537808 */ /* 0x000fe20004800000 */
[----:B-----5:R-:W-:Y:S01]  /*85d0*/  FFMA.FTZ R78, R107, UR4, R154 ;  /* 0x000000046b4e7c23 */ /* 0x020fe2000801009a */
[-C--:B------:R-:W-:Y:S02]  /*85e0*/  ISETP.GE.AND P1, PT, R110, R167.reuse, PT ;  /* 0x000000a76e00720c */ /* 0x080fe40003f26270 */
[----:B------:R2:W3:Y:S01]  /*85f0*/  MUFU.TANH R106, R64 ;  /* 0x00000040006a7308 */ /* 0x0004e20000002400 */
[----:B------:R-:W-:Y:S01]  /*8600*/  ISETP.GE.AND P4, PT, R232, R167, PT ;  /* 0x000000a7e800720c */ /* 0x000fe20003f86270 */
[----:B-1----:R-:W-:Y:S01]  /*8610*/  FFMA.FTZ R15, R112, UR4, R15 ;  /* 0x00000004700f7c23 */ /* 0x002fe2000801000f */
[----:B------:R-:W-:-:S02]  /*8620*/  FSEL R67, R67, -INF , !P0 ;  /* 0xff80000043437808 */ /* 0x000fc40004000000 */
[----:B------:R-:W-:Y:S02]  /*8630*/  ISETP.GE.AND P0, PT, R232, R165, PT ;  /* 0x000000a5e800720c */ /* 0x000fe40003f06270 */
[----:B------:R-:W-:Y:S01]  /*8640*/  FSEL R101, R93, -INF , !P1 ;  /* 0xff8000005d657808 */ /* 0x000fe20004800000 */
[----:B------:R1:W4:Y:S01]  /*8650*/  MUFU.TANH R96, R66 ;  /* 0x0000004200607308 */ /* 0x0003220000002400 */
[-C--:B------:R-:W-:Y:S02]  /*8660*/  ISETP.GE.AND P1, PT, R222, R167.reuse, PT ;  /* 0x000000a7de00720c */ /* 0x080fe40003f26270 */
[----:B------:R-:W-:Y:S02]  /*8670*/  FSEL R69, R69, -INF , !P4 ;  /* 0xff80000045457808 */ /* 0x000fe40006000000 */
[----:B------:R-:W-:Y:S02]  /*8680*/  ISETP.GE.AND P4, PT, R124, R167, PT ;  /* 0x000000a77c00720c */ /* 0x000fe40003f86270 */
[----:B------:R-:W-:Y:S01]  /*8690*/  ISETP.GE.AND P2, PT, R224, R165, PT ;  /* 0x000000a5e000720c */ /* 0x000fe20003f46270 */
[----:B------:R-:W-:Y:S01]  /*86a0*/  I2F R109, R214 ;  /* 0x000000d6006d7306 */ /* 0x000fe20000201400 */
[----:B--2---:R-:W-:Y:S01]  /*86b0*/  FFMA.FTZ R64, R121, UR4, R252 ;  /* 0x0000000479407c23 */ /* 0x004fe200080100fc */
[----:B------:R-:W-:Y:S01]  /*86c0*/  FSEL R98, R2, -INF , !P1 ;  /* 0xff80000002627808 */ /* 0x000fe20004800000 */
[----:B------:R-:W-:Y:S01]  /*86d0*/  FMUL.FTZ R2, R19, c[0x0][0x2ec] ;  /* 0x0000bb0013027a20 */ /* 0x000fe20000410000 */
[----:B------:R-:W-:Y:S01]  /*86e0*/  FSEL R74, R74, -INF , !P4 ;  /* 0xff8000004a4a7808 */ /* 0x000fe20006000000 */
[----:B---3--:R-:W-:Y:S01]  /*86f0*/  FFMA.FTZ R82, R95, UR4, R106 ;  /* 0x000000045f527c23 */ /* 0x008fe2000801006a */
[----:B------:R-:W-:-:S02]  /*8700*/  FSEL R64, R64, -INF , !P0 ;  /* 0xff80000040407808 */ /* 0x000fc40004000000 */
[----:B------:R-:W-:Y:S01]  /*8710*/  I2F R116, R248 ;  /* 0x000000f800747306 */ /* 0x000fe20000201400 */
[----:B-1----:R-:W-:Y:S01]  /*8720*/  FFMA.FTZ R66, R128, UR4, R130 ;  /* 0x0000000480427c23 */ /* 0x002fe20008010082 */
[-C--:B------:R-:W-:Y:S01]  /*8730*/  ISETP.GE.AND P0, PT, R124, R165.reuse, PT ;  /* 0x000000a57c00720c */ /* 0x080fe20003f06270 */
[----:B----4-:R-:W-:Y:S01]  /*8740*/  FFMA.FTZ R79, R95, UR4, R96 ;  /* 0x000000045f4f7c23 */ /* 0x010fe20008010060 */
[----:B------:R-:W-:Y:S02]  /*8750*/  FSEL R72, R103, -INF , !P2 ;  /* 0xff80000067487808 */ /* 0x000fe40005000000 */
[----:B------:R-:W-:Y:S02]  /*8760*/  FSEL R66, R66, -INF , !P3 ;  /* 0xff80000042427808 */ /* 0x000fe40005800000 */
[----:B------:R-:W1:Y:S01]  /*8770*/  MUFU.TANH R52, R52 ;  /* 0x0000003400347308 */ /* 0x000e620000002400 */
[----:B------:R-:W-:Y:S02]  /*8780*/  ISETP.GE.AND P3, PT, R218, R165, PT ;  /* 0x000000a5da00720c */ /* 0x000fe40003f66270 */
[----:B------:R-:W-:-:S02]  /*8790*/  ISETP.GE.AND P4, PT, R212, R167, PT ;  /* 0x000000a7d400720c */ /* 0x000fc40003f86270 */
[----:B------:R-:W-:Y:S02]  /*87a0*/  FSEL R73, R73, -INF , !P3 ;  /* 0xff80000049497808 */ /* 0x000fe40005800000 */
[----:B------:R-:W-:Y:S01]  /*87b0*/  FSEL R71, R71, -INF , !P0 ;  /* 0xff80000047477808 */ /* 0x000fe20004000000 */
[----:B------:R-:W2:Y:S01]  /*87c0*/  MUFU.TANH R23, R23 ;  /* 0x0000001700177308 */ /* 0x000ea20000002400 */
[----:B------:R-:W-:Y:S02]  /*87d0*/  ISETP.GE.AND P1, PT, R228, R167, PT ;  /* 0x000000a7e400720c */ /* 0x000fe40003f26270 */
[-C--:B------:R-:W-:Y:S02]  /*87e0*/  ISETP.GE.AND P3, PT, R208, R165.reuse, PT ;  /* 0x000000a5d000720c */ /* 0x080fe40003f66270 */
[-C--:B------:R-:W-:Y:S02]  /*87f0*/  ISETP.GE.AND P2, PT, R166, R165.reuse, PT ;  /* 0x000000a5a600720c */ /* 0x080fe40003f46270 */
[----:B------:R-:W-:Y:S01]  /*8800*/  ISETP.GE.AND P0, PT, R212, R165, PT ;  /* 0x000000a5d400720c */ /* 0x000fe20003f06270 */
[----:B------:R-:W-:Y:S01]  /*8810*/  I2F R108, R216 ;  /* 0x000000d8006c7306 */ /* 0x000fe20000201400 */
[----:B------:R-:W-:Y:S01]  /*8820*/  FSEL R81, R81, -INF , !P4 ;  /* 0xff80000051517808 */ /* 0x000fe20006000000 */
[----:B-1----:R-:W-:Y:S01]  /*8830*/  FFMA.FTZ R52, R109, UR4, R52 ;  /* 0x000000046d347c23 */ /* 0x002fe20008010034 */
[----:B------:R-:W-:-:S02]  /*8840*/  FSEL R95, R15, -INF , !P1 ;  /* 0xff8000000f5f7808 */ /* 0x000fc40004800000 */
[----:B------:R-:W-:Y:S02]  /*8850*/  FSEL R80, R80, -INF , !P3 ;  /* 0xff80000050507808 */ /* 0x000fe40005800000 */
[----:B------:R-:W-:Y:S01]  /*8860*/  FSEL R82, R82, -INF , !P5 ;  /* 0xff80000052527808 */ /* 0x000fe20006800000 */
[----:B------:R-:W1:Y:S01]  /*8870*/  MUFU.TANH R57, R57 ;  /* 0x0000003900397308 */ /* 0x000e620000002400 */
[----:B--2---:R-:W-:Y:S01]  /*8880*/  FFMA.FTZ R23, R116, UR4, R23 ;  /* 0x0000000474177c23 */ /* 0x004fe20008010017 */
[----:B------:R-:W-:Y:S02]  /*8890*/  FSEL R79, R79, -INF , !P2 ;  /* 0xff8000004f4f7808 */ /* 0x000fe40005000000 */
[-C--:B------:R-:W-:Y:S02]  /*88a0*/  ISETP.GE.AND P4, PT, R214, R167.reuse, PT ;  /* 0x000000a7d600720c */ /* 0x080fe40003f86270 */
[----:B------:R-:W-:Y:S02]  /*88b0*/  FSEL R78, R78, -INF , !P0 ;  /* 0xff8000004e4e7808 */ /* 0x000fe40004000000 */
[----:B------:R-:W2:Y:S01]  /*88c0*/  MUFU.TANH R59, R59 ;  /* 0x0000003b003b7308 */ /* 0x000ea20000002400 */
[----:B------:R-:W-:-:S02]  /*88d0*/  ISETP.GE.AND P1, PT, R248, R167, PT ;  /* 0x000000a7f800720c */ /* 0x000fc40003f26270 */
[----:B------:R-:W-:Y:S02]  /*88e0*/  ISETP.GE.AND P3, PT, R110, R165, PT ;  /* 0x000000a56e00720c */ /* 0x000fe40003f66270 */
[C---:B------:R-:W-:Y:S02]  /*88f0*/  ISETP.GE.AND P5, PT, R216.reuse, R167, PT ;  /* 0x000000a7d800720c */ /* 0x040fe40003fa6270 */
[-C--:B------:R-:W-:Y:S01]  /*8900*/  ISETP.GE.AND P2, PT, R216, R165.reuse, PT ;  /* 0x000000a5d800720c */ /* 0x080fe20003f46270 */
[----:B------:R-:W3:Y:S01]  /*8910*/  MUFU.TANH R44, R44 ;  /* 0x0000002c002c7308 */ /* 0x000ee20000002400 */
[----:B-1----:R-:W-:Y:S01]  /*8920*/  FFMA.FTZ R57, R108, UR4, R57 ;  /* 0x000000046c397c23 */ /* 0x002fe20008010039 */
[----:B------:R-:W-:Y:S02]  /*8930*/  ISETP.GE.AND P0, PT, R214, R165, PT ;  /* 0x000000a5d600720c */ /* 0x000fe40003f06270 */
[----:B------:R-:W-:Y:S02]  /*8940*/  FSEL R99, R52, -INF , !P4 ;  /* 0xff80000034637808 */ /* 0x000fe40006000000 */
[----:B------:R-:W-:-:S02]  /*8950*/  FSEL R107, R23, -INF , !P1 ;  /* 0xff800000176b7808 */ /* 0x000fc40004800000 */
[----:B------:R-:W-:Y:S01]  /*8960*/  I2F R125, R230 ;  /* 0x000000e6007d7306 */ /* 0x000fe20000201400 */
[----:B--2---:R-:W-:Y:S01]  /*8970*/  FFMA.FTZ R59, R108, UR4, R59 ;  /* 0x000000046c3b7c23 */ /* 0x004fe2000801003b */
[----:B------:R-:W-:Y:S02]  /*8980*/  FSEL R92, R92, -INF , !P3 ;  /* 0xff8000005c5c7808 */ /* 0x000fe40005800000 */
[----:B------:R-:W-:Y:S02]  /*8990*/  FSEL R100, R57, -INF , !P5 ;  /* 0xff80000039647808 */ /* 0x000fe40006800000 */
[----:B------:R-:W-:Y:S02]  /*89a0*/  FSEL R91, R59, -INF , !P2 ;  /* 0xff8000003b5b7808 */ /* 0x000fe40005000000 */
[----:B------:R-:W1:Y:S01]  /*89b0*/  MUFU.TANH R24, R37 ;  /* 0x0000002500187308 */ /* 0x000e620000002400 */
[----:B---3--:R-:W-:Y:S01]  /*89c0*/  FFMA.FTZ R44, R109, UR4, R44 ;  /* 0x000000046d2c7c23 */ /* 0x008fe2000801002c */
[----:B------:R-:W-:-:S02]  /*89d0*/  ISETP.GE.AND P4, PT, R230, R167, PT ;  /* 0x000000a7e600720c */ /* 0x000fc40003f86270 */
[----:B------:R-:W-:Y:S02]  /*89e0*/  PLOP3.LUT P1, PT, PT, PT, UP0, 0x80, 0x0 ;  /* 0x000000000000781c */ /* 0x000fe40003f2f008 */
[----:B------:R-:W-:Y:S02]  /*89f0*/  FSEL R90, R44, -INF , !P0 ;  /* 0xff8000002c5a7808 */ /* 0x000fe40004000000 */
[----:B------:R-:W2:Y:S01]  /*8a00*/  MUFU.TANH R48, R48 ;  /* 0x0000003000307308 */ /* 0x000ea20000002400 */
[----:B------:R-:W-:Y:S02]  /*8a10*/  ISETP.GE.AND P3, PT, R222, R165, PT ;  /* 0x000000a5de00720c */ /* 0x000fe40003f66270 */
[C---:B------:R-:W-:Y:S02]  /*8a20*/  ISETP.GE.AND P5, PT, R220.reuse, R167, PT ;  /* 0x000000a7dc00720c */ /* 0x040fe40003fa6270 */
[-C--:B------:R-:W-:Y:S02]  /*8a30*/  ISETP.GE.AND P2, PT, R220, R165.reuse, PT ;  /* 0x000000a5dc00720c */ /* 0x080fe40003f46270 */
[----:B------:R-:W-:Y:S01]  /*8a40*/  ISETP.GE.AND P0, PT, R230, R165, PT ;  /* 0x000000a5e600720c */ /* 0x000fe20003f06270 */
[----:B------:R-:W3:Y:S01]  /*8a50*/  MUFU.TANH R12, R12 ;  /* 0x0000000c000c7308 */ /* 0x000ee20000002400 */
[----:B-1----:R-:W-:Y:S01]  /*8a60*/  FFMA.FTZ R24, R125, UR4, R24 ;  /* 0x000000047d187c23 */ /* 0x002fe20008010018 */
[----:B------:R-:W-:-:S02]  /*8a70*/  FSEL R97, R45, -INF , !P5 ;  /* 0xff8000002d617808 */ /* 0x000fc40006800000 */
[----:B------:R-:W-:Y:S02]  /*8a80*/  FSEL R88, R88, -INF , !P2 ;  /* 0xff80000058587808 */ /* 0x000fe40005000000 */
[----:B------:R-:W-:Y:S02]  /*8a90*/  FSEL R96, R24, -INF , !P4 ;  /* 0xff80000018607808 */ /* 0x000fe40006000000 */
[----:B------:R-:W-:Y:S01]  /*8aa0*/  I2F R127, R234 ;  /* 0x000000ea007f7306 */ /* 0x000fe20000201400 */
[----:B--2---:R-:W-:Y:S01]  /*8ab0*/  FFMA.FTZ R48, R111, UR4, R48 ;  /* 0x000000046f307c23 */ /* 0x004fe20008010030 */
[-C--:B------:R-:W-:Y:S02]  /*8ac0*/  ISETP.GE.AND P4, PT, R234, R167.reuse, PT ;  /* 0x000000a7ea00720c */ /* 0x080fe40003f86270 */
[----:B------:R-:W-:Y:S02]  /*8ad0*/  ISETP.GE.AND P5, PT, R246, R167, PT ;  /* 0x000000a7f600720c */ /* 0x000fe40003fa6270 */
[----:B------:R-:W-:-:S02]  /*8ae0*/  FSEL R89, R48, -INF , !P3 ;  /* 0xff80000030597808 */ /* 0x000fc40005800000 */
[----:B------:R-:W1:Y:S01]  /*8af0*/  MUFU.TANH R8, R8 ;  /* 0x0000000800087308 */ /* 0x000e620000002400 */
[----:B---3--:R-:W-:Y:S01]  /*8b00*/  FFMA.FTZ R12, R125, UR4, R12 ;  /* 0x000000047d0c7c23 */ /* 0x008fe2000801000c */
[-C--:B------:R-:W-:Y:S02]  /*8b10*/  ISETP.GE.AND P3, PT, R228, R165.reuse, PT ;  /* 0x000000a5e400720c */ /* 0x080fe40003f66270 */
[-C--:B------:R-:W-:Y:S02]  /*8b20*/  ISETP.GE.AND P2, PT, R246, R165.reuse, PT ;  /* 0x000000a5f600720c */ /* 0x080fe40003f46270 */
[----:B------:R-:W-:Y:S02]  /*8b30*/  FSEL R87, R12, -INF , !P0 ;  /* 0xff8000000c577808 */ /* 0x000fe40004000000 */
[----:B------:R-:W-:Y:S01]  /*8b40*/  I2F R126, R246 ;  /* 0x000000f6007e7306 */ /* 0x000fe20000201400 */
[----:B------:R-:W-:Y:S02]  /*8b50*/  ISETP.GE.AND P0, PT, R234, R165, PT ;  /* 0x000000a5ea00720c */ /* 0x000fe40003f06270 */
[----:B------:R-:W-:-:S02]  /*8b60*/  FSEL R86, R86, -INF , !P3 ;  /* 0xff80000056567808 */ /* 0x000fc40005800000 */
[----:B------:R-:W-:Y:S02]  /*8b70*/  ISETP.GE.AND P3, PT, R248, R165, PT ;  /* 0x000000a5f800720c */ /* 0x000fe40003f66270 */
[----:B------:R-:W-:Y:S01]  /*8b80*/  IADD3 R230, R239, 0x4000, RZ ;  /* 0x00004000efe67810 */ /* 0x000fe20007ffe0ff */
[----:B------:R-:W2:Y:S01]  /*8b90*/  MUFU.TANH R9, R29 ;  /* 0x0000001d00097308 */ /* 0x000ea20000002400 */
[----:B-1----:R-:W-:Y:S01]  /*8ba0*/  FFMA.FTZ R8, R127, UR4, R8 ;  /* 0x000000047f087c23 */ /* 0x002fe20008010008 */
[C---:B------:R-:W-:Y:S02]  /*8bb0*/  IADD3 R228, R239.reuse, 0x5000, RZ ;  /* 0x00005000efe47810 */ /* 0x040fe40007ffe0ff */
[----:B------:R-:W-:Y:S02]  /*8bc0*/  IADD3 R224, R239, 0x7000, RZ ;  /* 0x00007000efe07810 */ /* 0x000fe40007ffe0ff */
[----:B------:R-:W-:Y:S02]  /*8bd0*/  FSEL R93, R8, -INF , !P4 ;  /* 0xff800000085d7808 */ /* 0x000fe40006000000 */
[----:B------:R-:W1:Y:S01]  /*8be0*/  MUFU.TANH R21, R21 ;  /* 0x0000001500157308 */ /* 0x000e620000002400 */
[----:B------:R-:W-:-:S02]  /*8bf0*/  ISETP.GE.AND P4, PT, R102, R167, PT ;  /* 0x000000a76600720c */ /* 0x000fc40003f86270 */
[----:B------:R-:W-:-:S05]  /*8c00*/  IADD3 R166, R239, 0x7800, RZ ;  /* 0x00007800efa67810 */ /* 0x000fca0007ffe0ff */
[----:B------:R-:W3:Y:S01]  /*8c10*/  MUFU.TANH R10, R10 ;  /* 0x0000000a000a7308 */ /* 0x000ee20000002400 */
[----:B--2---:R-:W-:-:S05]  /*8c20*/  FFMA.FTZ R9, R126, UR4, R9 ;  /* 0x000000047e097c23 */ /* 0x004fca0008010009 */
[----:B------:R-:W-:Y:S02]  /*8c30*/  FSEL R94, R9, -INF , !P5 ;  /* 0xff800000095e7808 */ /* 0x000fe40006800000 */
[----:B------:R-:W-:Y:S01]  /*8c40*/  I2F R105, R102 ;  /* 0x0000006600697306 */ /* 0x000fe20000201400 */
[----:B-1----:R-:W-:Y:S01]  /*8c50*/  FFMA.FTZ R21, R126, UR4, R21 ;  /* 0x000000047e157c23 */ /* 0x002fe20008010015 */
[----:B------:R-:W-:-:S04]  /*8c60*/  ISETP.GE.AND P5, PT, R114, R167, PT ;  /* 0x000000a77200720c */ /* 0x000fc80003fa6270 */
[----:B------:R-:W-:Y:S02]  /*8c70*/  FSEL R85, R21, -INF , !P2 ;  /* 0xff80000015557808 */ /* 0x000fe40005000000 */
[----:B------:R-:W1:Y:S01]  /*8c80*/  MUFU.TANH R0, R0 ;  /* 0x0000000000007308 */ /* 0x000e620000002400 */
[----:B---3--:R-:W-:Y:S01]  /*8c90*/  FFMA.FTZ R10, R127, UR4, R10 ;  /* 0x000000047f0a7c23 */ /* 0x008fe2000801000a */
[----:B------:R-:W-:-:S04]  /*8ca0*/  ISETP.GE.AND P2, PT, R114, R165, PT ;  /* 0x000000a57200720c */ /* 0x000fc80003f46270 */
[----:B------:R-:W-:Y:S02]  /*8cb0*/  FSEL R84, R10, -INF , !P0 ;  /* 0xff8000000a547808 */ /* 0x000fe40004000000 */
[----:B------:R-:W-:Y:S01]  /*8cc0*/  I2F R104, R114 ;  /* 0x0000007200687306 */ /* 0x000fe20000201400 */
[----:B------:R-:W-:Y:S01]  /*8cd0*/  BAR.SYNC.DEFER_BLOCKING 0x0 ;  /* 0x0000000000007b1d */ /* 0x000fe20000010000 */
[----:B------:R-:W-:-:S06]  /*8ce0*/  ISETP.GE.AND P0, PT, R102, R165, PT ;  /* 0x000000a56600720c */ /* 0x000fcc0003f06270 */
[----:B------:R-:W2:Y:S01]  /*8cf0*/  MUFU.TANH R25, R25 ;  /* 0x0000001900197308 */ /* 0x000ea20000002400 */
[----:B-1----:R-:W-:-:S07]  /*8d00*/  FFMA.FTZ R0, R105, UR4, R0 ;  /* 0x0000000469007c23 */ /* 0x002fce0008010000 */
[----:B------:R-:W1:Y:S08]  /*8d10*/  MUFU.TANH R13, R16 ;  /* 0x00000010000d7308 */ /* 0x000e700000002400 */
[----:B------:R-:W3:Y:S01]  /*8d20*/  MUFU.TANH R11, R11 ;  /* 0x0000000b000b7308 */ /* 0x000ee20000002400 */
[----:B--2---:R-:W-:-:S07]  /*8d30*/  FFMA.FTZ R25, R116, UR4, R25 ;  /* 0x0000000474197c23 */ /* 0x004fce0008010019 */
[----:B------:R-:W2:Y:S01]  /*8d40*/  MUFU.TANH R2, R2 ;  /* 0x0000000200027308 */ /* 0x000ea20000002400 */
[----:B-1----:R-:W-:-:S05]  /*8d50*/  FFMA.FTZ R13, R104, UR4, R13 ;  /* 0x00000004680d7c23 */ /* 0x002fca000801000d */
[----:B------:R-:W-:Y:S01]  /*8d60*/  FSEL R106, R13, -INF , !P5 ;  /* 0xff8000000d6a7808 */ /* 0x000fe20006800000 */
[----:B---3--:R-:W-:Y:S01]  /*8d70*/  FFMA.FTZ R11, R104, UR4, R11 ;  /* 0x00000004680b7c23 */ /* 0x008fe2000801000b */
[----:B------:R-:W-:-:S04]  /*8d80*/  FSEL R104, R25, -INF , !P3 ;  /* 0xff80000019687808 */ /* 0x000fc80005800000 */
[----:B------:R-:W-:Y:S01]  /*8d90*/  FSEL R103, R11, -INF , !P2 ;  /* 0xff8000000b677808 */ /* 0x000fe20005000000 */
[----:B--2---:R-:W-:Y:S01]  /*8da0*/  FFMA.FTZ R2, R105, UR4, R2 ;  /* 0x0000000469027c23 */ /* 0x004fe20008010002 */
        /* <DEDUP_REMOVED lines=76> */
.L_x_3644:
[----:B------:R-:W-:-:S04]  /*9270*/  ULEA UR6, -UR10, URZ, 0x8 ;  /* 0x0000003f0a067291 */ /* 0x000fc8000f8e413f */
[----:B------:R-:W-:Y:S02]  /*9280*/  USHF.R.S32.HI UR7, URZ, 0x1f, UR6 ;  /* 0x0000001f3f077899 */ /* 0x000fe40008011406 */
[----:B------:R-:W-:-:S04]  /*9290*/  MOV R16, UR6 ;  /* 0x0000000600107c02 */ /* 0x000fc80008000f00 */
[----:B------:R-:W-:Y:S02]  /*92a0*/  MOV R17, UR7 ;  /* 0x0000000700117c02 */ /* 0x000fe40008000f00 */
.L_x_3645:
        /* <DEDUP_REMOVED lines=204> */
.L_x_3647:
[----:B------:R-:W-:Y:S05]  /*9f70*/  BSYNC B0 ;  /* 0x0000000000007941 */ /* 0x000fea0003800000 */
.L_x_3646:
[----:B------:R-:W0:Y:S01]  /*9f80*/  LDGDEPBAR ;  /* 0x00000000000079af */ /* 0x000e220000000000 */
[----:B------:R-:W-:-:S04]  /*9f90*/  IADD3 R62, P0, R16, R62, RZ ;  /* 0x0000003e103e7210 */ /* 0x000fc80007f1e0ff */
[----:B------:R-:W-:Y:S02]  /*9fa0*/  IADD3.X R63, R17, R63, RZ, P0, !PT ;  /* 0x0000003f113f7210 */ /* 0x000fe400007fe4ff */
.L_x_3643:
[----:B-1----:R-:W2:Y:S04]  /*9fb0*/  LDL.LU R15, [R1+0xc] ;  /* 0x00000c00010f7983 */ /* 0x002ea80000300800 */
[----:B------:R-:W3:Y:S04]  /*9fc0*/  LDL.LU R14, [R1+0x8] ;  /* 0x00000800010e7983 */ /* 0x000ee80000300800 */
[----:B------:R-:W4:Y:S04]  /*9fd0*/  LDL.LU R13, [R1+0x4] ;  /* 0x00000400010d7983 */ /* 0x000f280000300800 */
[----:B------:R-:W5:Y:S01]  /*9fe0*/  LDL.LU R16, [R1] ;  /* 0x0000000001107983 */ /* 0x000f620000300800 */
[----:B------:R-:W-:-:S04]  /*9ff0*/  FMNMX.FTZ R2, R0, R237, !PT ;  /* 0x000000ed00027209 */ /* 0x000fc80007810000 */
[----:B--2---:R-:W-:-:S04]  /*a000*/  FMNMX.FTZ R2, R15, R2, !PT ;  /* 0x000000020f027209 */ /* 0x004fc80007810000 */
[----:B---3--:R-:W-:-:S04]  /*a010*/  FMNMX.FTZ R2, R14, R2, !PT ;  /* 0x000000020e027209 */ /* 0x008fc80007810000 */
[----:B------:R-:W-:Y:S02]  /*a020*/  FMNMX.FTZ R2, R251, R2, !PT ;  /* 0x00000002fb027209 */ /* 0x000fe40007810000 */
[----:B----4-:R-:W-:Y:S02]  /*a030*/  FMNMX.FTZ R8, R115, R13, !PT ;  /* 0x0000000d73087209 */ /* 0x010fe40007810000 */
[----:B------:R-:W-:Y:S02]  /*a040*/  FMNMX.FTZ R2, R249, R2, !PT ;  /* 0x00000002f9027209 */ /* 0x000fe40007810000 */
[----:B------:R-:W-:Y:S02]  /*a050*/  FMNMX.FTZ R8, R233, R8, !PT ;  /* 0x00000008e9087209 */ /* 0x000fe40007810000 */
[----:B------:R-:W-:Y:S02]  /*a060*/  FMNMX.FTZ R2, R247, R2, !PT ;  /* 0x00000002f7027209 */ /* 0x000fe40007810000 */
[----:B-----5:R-:W-:-:S02]  /*a070*/  FMNMX.FTZ R8, R16, R8, !PT ;  /* 0x0000000810087209 */ /* 0x020fc40007810000 */
        /* <DEDUP_REMOVED lines=136> */
[----:B------:R-:W-:Y:S01]  /*a900*/  MUFU.EX2 R113, R113 ;  /* 0x0000007100717308 */ /* 0x000fe20000000800 */
[----:B------:R-:W-:Y:S01]  /*a910*/  LDSM.16.MT88.4 R20, [R237+0xa800] ;  /* 0x00a80000ed14783b */ /* 0x000fe20000004200 */
[--C-:B------:R-:W-:Y:S01]  /*a920*/  FFMA.FTZ R125, R119, c[0x0][0x23c], -R112.reuse ;  /* 0x00008f00777d7a23 */ /* 0x100fe20000010870 */
[----:B------:R-:W-:Y:S01]  /*a930*/  FSEL R109, R109, RZ, P0 ;  /* 0x000000ff6d6d7208 */ /* 0x000fe20000000000 */
[--C-:B------:R-:W-:Y:S01]  /*a940*/  FFMA.FTZ R128, R251, c[0x0][0x23c], -R112.reuse ;  /* 0x00008f00fb807a23 */ /* 0x100fe20000010870 */
[----:B------:R-:W-:Y:S01]  /*a950*/  LDSM.16.MT88.4 R40, [R234+0xa000] ;  /* 0x00a00000ea28783b */ /* 0x000fe20000004200 */
[--C-:B------:R-:W-:Y:S01]  /*a960*/  FFMA.FTZ R127, R249, c[0x0][0x23c], -R112.reuse ;  /* 0x00008f00f97f7a23 */ /* 0x100fe20000010870 */
[----:B------:R-:W-:Y:S01]  /*a970*/  LEA R248, P0, R62, c[0x0][0x168], 0x1 ;  /* 0x00005a003ef87a11 */ /* 0x000fe200078008ff */
[--C-:B------:R-:W-:Y:S01]  /*a980*/  FFMA.FTZ R116, R115, c[0x0][0x23c], -R109.reuse ;  /* 0x00008f0073747a23 */ /* 0x100fe2000001086d */
[----:B------:R-:W1:Y:S01]  /*a990*/  MUFU.EX2 R110, R110 ;  /* 0x0000006e006e7308 */ /* 0x000e620000000800 */
[--C-:B------:R-:W-:Y:S01]  /*a9a0*/  FFMA.FTZ R115, R13, c[0x0][0x23c], -R109.reuse ;  /* 0x00008f000d737a23 */ /* 0x100fe2000001086d */
[----:B------:R-:W-:Y:S01]  /*a9b0*/  LDSM.16.MT88.4 R56, [R234+0xa800] ;  /* 0x00a80000ea38783b */ /* 0x000fe20000004200 */
[--C-:B------:R-:W-:Y:S01]  /*a9c0*/  FFMA.FTZ R114, R233, c[0x0][0x23c], -R109.reuse ;  /* 0x00008f00e9727a23 */ /* 0x100fe2000001086d */
[----:B------:R-:W-:Y:S01]  /*a9d0*/  LEA R233, R4, R237, 0x1 ;  /* 0x000000ed04e97211 */ /* 0x000fe200078e08ff */
[--C-:B------:R-:W-:Y:S01]  /*a9e0*/  FFMA.FTZ R3, R16, c[0x0][0x23c], -R109.reuse ;  /* 0x00008f0010037a23 */ /* 0x100fe2000001086d */
[----:B------:R-:W2:Y:S01]  /*a9f0*/  LDSM.16.MT88.4 R12, [R237+0xa000] ;  /* 0x00a00000ed0c783b */ /* 0x000ea20000004200 */
[----:B------:R-:W-:Y:S01]  /*aa00*/  FFMA.FTZ R119, R117, c[0x0][0x23c], -R109 ;  /* 0x00008f0075777a23 */ /* 0x000fe2000001086d */
[----:B------:R-:W-:Y:S01]  /*aa10*/  LEA R232, R236, R233, 0x1 ;  /* 0x000000e9ece87211 */ /* 0x000fe200078e08ff */
[----:B------:R-:W-:Y:S01]  /*aa20*/  MUFU.EX2 R111, R111 ;  /* 0x0000006f006f7308 */ /* 0x000fe20000000800 */
[----:B------:R-:W3:Y:S01]  /*aa30*/  LDSM.16.MT88.4 R32, [R233+0xa000] ;  /* 0x00a00000e920783b */ /* 0x000ee20000004200 */
[--C-:B------:R-:W-:Y:S01]  /*aa40*/  FFMA.FTZ R126, R247, c[0x0][0x23c], -R112.reuse ;  /* 0x00008f00f77e7a23 */ /* 0x100fe20000010870 */
[----:B------:R-:W-:Y:S01]  /*aa50*/  LEA.HI.X R249, R62, c[0x0][0x16c], R63, 0x1, P0 ;  /* 0x00005b003ef97a11 */ /* 0x000fe200000f0c3f */
[--C-:B------:R-:W-:Y:S01]  /*aa60*/  FFMA.FTZ R118, R118, c[0x0][0x23c], -R109.reuse ;  /* 0x00008f0076767a23 */ /* 0x100fe2000001086d */
[----:B------:R-:W4:Y:S01]  /*aa70*/  LDSM.16.MT88.4 R44, [R232+0xa000] ;  /* 0x00a00000e82c783b */ /* 0x000f220000004200 */
[--C-:B------:R-:W-:Y:S01]  /*aa80*/  FFMA.FTZ R117, R206, c[0x0][0x23c], -R109.reuse ;  /* 0x00008f00ce757a23 */ /* 0x100fe2000001086d */
[----:B-1----:R-:W-:Y:S01]  /*aa90*/  F2FP.PACK_AB R24, R110, R113 ;  /* 0x000000716e18723e */ /* 0x002fe200000000ff */
[----:B------:R-:W1:Y:S01]  /*aaa0*/  MUFU.EX2 R108, R108 ;  /* 0x0000006c006c7308 */ /* 0x000e620000000800 */
[----:B------:R-:W-:Y:S01]  /*aab0*/  FFMA.FTZ R4, R204, c[0x0][0x23c], -R109 ;  /* 0x00008f00cc047a23 */ /* 0x000fe2000001086d */
[----:B------:R-:W5:Y:S01]  /*aac0*/  LDSM.16.MT88.4 R52, [R233+0xa800] ;  /* 0x00a80000e934783b */ /* 0x000f620000004200 */
[----:B------:R-:W-:-:S02]  /*aad0*/  FFMA.FTZ R129, R133, c[0x0][0x23c], -R112 ;  /* 0x00008f0085817a23 */ /* 0x000fc40000010870 */
[--C-:B------:R-:W-:Y:S01]  /*aae0*/  FFMA.FTZ R130, R131, c[0x0][0x23c], -R112.reuse ;  /* 0x00008f0083827a23 */ /* 0x100fe20000010870 */
[----:B------:R-:W2:Y:S01]  /*aaf0*/  LDSM.16.MT88.4 R48, [R232+0xa800] ;  /* 0x00a80000e830783b */ /* 0x000ea20000004200 */
[--C-:B------:R-:W-:Y:S01]  /*ab00*/  FFMA.FTZ R124, R221, c[0x0][0x23c], -R112.reuse ;  /* 0x00008f00dd7c7a23 */ /* 0x100fe20000010870 */
[----:B------:R-:W-:Y:S01]  /*ab10*/  MUFU.EX2 R116, R116 ;  /* 0x0000007400747308 */ /* 0x000fe20000000800 */
[----:B------:R-:W-:Y:S02]  /*ab20*/  FFMA.FTZ R121, R217, c[0x0][0x23c], -R112 ;  /* 0x00008f00d9797a23 */ /* 0x000fe40000010870 */
[--C-:B------:R-:W-:Y:S02]  /*ab30*/  FFMA.FTZ R131, R138, c[0x0][0x23c], -R109.reuse ;  /* 0x00008f008a837a23 */ /* 0x100fe4000001086d */
[--C-:B------:R-:W-:Y:S02]  /*ab40*/  FFMA.FTZ R132, R132, c[0x0][0x23c], -R109.reuse ;  /* 0x00008f0084847a23 */ /* 0x100fe4000001086d */
[--C-:B------:R-:W-:Y:S01]  /*ab50*/  FFMA.FTZ R133, R136, c[0x0][0x23c], -R109.reuse ;  /* 0x00008f0088857a23 */ /* 0x100fe2000001086d */
[----:B------:R-:W3:Y:S01]  /*ab60*/  MUFU.EX2 R115, R115 ;  /* 0x0000007300737308 */ /* 0x000ee20000000800 */
[----:B-1----:R-:W-:Y:S01]  /*ab70*/  F2FP.PACK_AB R26, R108, R111 ;  /* 0x0000006f6c1a723e */ /* 0x002fe200000000ff */
        /* <DEDUP_REMOVED lines=8> */
[----:B------:R-:W1:Y:S01]  /*ac00*/  MUFU.EX2 R3, R3 ;  /* 0x0000000300037308 */ /* 0x000e620000000800 */
[----:B---3--:R-:W-:Y:S01]  /*ac10*/  F2FP.PACK_AB R25, R115, R116 ;  /* 0x000000747319723e */ /* 0x008fe200000000ff */
        /* <DEDUP_REMOVED lines=8> */
[----:B-1----:R-:W-:Y:S01]  /*aca0*/  F2FP.PACK_AB R27, R3, R114 ;  /* 0x00000072031b723e */ /* 0x002fe200000000ff */
        /* <DEDUP_REMOVED lines=36> */
[----:B------:R-:W3:Y:S01]  /*aef0*/  MUFU.EX2 R4, R4 ;  /* 0x0000000400047308 */ /* 0x000ee20000000800 */
[----:B------:R-:W-:-:S02]  /*af00*/  FFMA.FTZ R196, R196, c[0x0][0x23c], -R109 ;  /* 0x00008f00c4c47a23 */ /* 0x000fc4000001086d */
[--C-:B------:R-:W-:Y:S02]  /*af10*/  FFMA.FTZ R194, R198, c[0x0][0x23c], -R109.reuse ;  /* 0x00008f00c6c27a23 */ /* 0x100fe4000001086d */
[----:B------:R-:W-:Y:S01]  /*af20*/  FFMA.FTZ R199, R192, c[0x0][0x23c], -R109 ;  /* 0x00008f00c0c77a23 */ /* 0x000fe2000001086d */
[C---:B----4-:R-:W-:Y:S01]  /*af30*/  HMMA.16816.F32 R28, R24.reuse, R44, RZ ;  /* 0x0000002c181c723c */ /* 0x050fe200000018ff */
[--C-:B------:R-:W-:Y:S01]  /*af40*/  FFMA.FTZ R192, R189, c[0x0][0x23c], -R112.reuse ;  /* 0x00008f00bdc07a23 */ /* 0x100fe20000010870 */
[----:B------:R-:W-:Y:S01]  /*af50*/  MUFU.EX2 R124, R124 ;  /* 0x0000007c007c7308 */ /* 0x000fe20000000800 */
[--C-:B------:R-:W-:Y:S02]  /*af60*/  FFMA.FTZ R198, R185, c[0x0][0x23c], -R112.reuse ;  /* 0x00008f00b9c67a23 */ /* 0x100fe40000010870 */
        /* <DEDUP_REMOVED lines=12> */
[----:B------:R-:W-:Y:S02]  /*b030*/  FFMA.FTZ R189, R176, c[0x0][0x23c], -R109 ;  /* 0x00008f00b0bd7a23 */ /* 0x000fe4000001086d */
        /* <DEDUP_REMOVED lines=25> */
[----:B-----5:R-:W-:Y:S01]  /*b1d0*/  HMMA.16816.F32 R36, R44, R52, R36 ;  /* 0x000000342c24723c */ /* 0x020fe20000001824 */
        /* <DEDUP_REMOVED lines=30> */
[----:B------:R-:W-:Y:S02]  /*b3c0*/  FFMA.FTZ R78, R78, c[0x0][0x23c], -R109 ;  /* 0x00008f004e4e7a23 */ /* 0x000fe4000001086d */
        /* <DEDUP_REMOVED lines=19> */
[----:B------:R-:W-:Y:S01]  /*b500*/  FADD.FTZ R117, R117, R118 ;  /* 0x0000007675757221 */ /* 0x000fe20000010000 */
[----:B------:R-:W-:Y:S01]  /*b510*/  HMMA.16816.F32 R40, R44, R58, R40 ;  /* 0x0000003a2c28723c */ /* 0x000fe20000001828 */
[----:B------:R-:W4:Y:S01]  /*b520*/  LDSM.16.MT88.4 R56, [R234+0xb800] ;  /* 0x00b80000ea38783b */ /* 0x000f220000004200 */
[----:B------:R-:W-:-:S02]  /*b530*/  FFMA.FTZ R83, R101, c[0x0][0x23c], -R112 ;  /* 0x00008f0065537a23 */ /* 0x000fc40000010870 */
[--C-:B------:R-:W-:Y:S02]  /*b540*/  FFMA.FTZ R100, R100, c[0x0][0x23c], -R112.reuse ;  /* 0x00008f0064647a23 */ /* 0x100fe40000010870 */
[----:B------:R-:W-:Y:S01]  /*b550*/  MUFU.EX2 R147, R147 ;  /* 0x0000009300937308 */ /* 0x000fe20000000800 */
[--C-:B------:R-:W-:Y:S01]  /*b560*/  FFMA.FTZ R99, R99, c[0x0][0x23c], -R112.reuse ;  /* 0x00008f0063637a23 */ /* 0x100fe20000010870 */
[C---:B------:R-:W-:Y:S01]  /*b570*/  HMMA.16816.F32 R36, R44.reuse, R52, R36 ;  /* 0x000000342c24723c */ /* 0x040fe20000001824 */
[----:B------:R-:W-:Y:S02]  /*b580*/  FFMA.FTZ R98, R98, c[0x0][0x23c], -R112 ;  /* 0x00008f0062627a23 */ /* 0x000fe40000010870 */
[----:B------:R-:W-:Y:S02]  /*b590*/  FADD.FTZ R125, R125, R126 ;  /* 0x0000007e7d7d7221 */ /* 0x000fe40000010000 */
[--C-:B------:R-:W-:Y:S01]  /*b5a0*/  FFMA.FTZ R91, R91, c[0x0][0x23c], -R109.reuse ;  /* 0x00008f005b5b7a23 */ /* 0x100fe2000001086d */
[----:B------:R-:W5:Y:S01]  /*b5b0*/  MUFU.EX2 R144, R144 ;  /* 0x0000009000907308 */ /* 0x000f620000000800 */
[----:B------:R-:W-:Y:S01]  /*b5c0*/  FFMA.FTZ R89, R89, c[0x0][0x23c], -R109 ;  /* 0x00008f0059597a23 */ /* 0x000fe2000001086d */
[----:B------:R-:W-:Y:S01]  /*b5d0*/  HMMA.16816.F32 R32, R44, R54, R32 ;  /* 0x000000362c20723c */ /* 0x000fe20000001820 */
[----:B------:R-:W4:Y:S01]  /*b5e0*/  LDSM.16.MT88.4 R52, [R233+0xb800] ;  /* 0x00b80000e934783b */ /* 0x000f220000004200 */
[----:B------:R-:W-:-:S02]  /*b5f0*/  FADD.FTZ R124, R124, R125 ;  /* 0x0000007d7c7c7221 */ /* 0x000fc40000010000 */
[--C-:B------:R-:W-:Y:S02]  /*b600*/  FFMA.FTZ R88, R88, c[0x0][0x23c], -R109.reuse ;  /* 0x00008f0058587a23 */ /* 0x100fe4000001086d */
[----:B------:R-:W-:Y:S01]  /*b610*/  MUFU.EX2 R146, R146 ;  /* 0x0000009200927308 */ /* 0x000fe20000000800 */
[----:B------:R-:W-:Y:S01]  /*b620*/  FADD.FTZ R124, R121, R124 ;  /* 0x0000007c797c7221 */ /* 0x000fe20000010000 */
[C---:B------:R-:W-:Y:S01]  /*b630*/  HMMA.16816.F32 R28, R44.reuse, R48, R28 ;  /* 0x000000302c1c723c */ /* 0x040fe2000000181c */
[--C-:B------:R-:W-:Y:S02]  /*b640*/  FFMA.FTZ R87, R87, c[0x0][0x23c], -R109.reuse ;  /* 0x00008f0057577a23 */ /* 0x100fe4000001086d */
[----:B------:R-:W-:Y:S02]  /*b650*/  FADD.FTZ R129, R129, R124 ;  /* 0x0000007c81817221 */ /* 0x000fe40000010000 */
[----:B------:R-:W-:Y:S01]  /*b660*/  FFMA.FTZ R86, R86, c[0x0][0x23c], -R109 ;  /* 0x00008f0056567a23 */ /* 0x000fe2000001086d */
[----:B------:R-:W-:Y:S01]  /*b670*/  MUFU.EX2 R149, R149 ;  /* 0x0000009500957308 */ /* 0x000fe20000000800 */
[----:B------:R-:W-:Y:S01]  /*b680*/  FADD.FTZ R129, R130, R129 ;  /* 0x0000008182817221 */ /* 0x000fe20000010000 */
[----:B------:R-:W-:Y:S01]  /*b690*/  HMMA.16816.F32 R24, R44, R50, R24 ;  /* 0x000000322c18723c */ /* 0x000fe20000001818 */
[----:B------:R-:W5:Y:S01]  /*b6a0*/  LDSM.16.MT88.4 R48, [R232+0xb800] ;  /* 0x00b80000e830783b */ /* 0x000f620000004200 */
[----:B------:R-:W-:-:S02]  /*b6b0*/  FFMA.FTZ R85, R85, c[0x0][0x23c], -R109 ;  /* 0x00008f0055557a23 */ /* 0x000fc4000001086d */
[----:B------:R-:W-:Y:S02]  /*b6c0*/  FFMA.FTZ R84, R84, c[0x0][0x23c], -R109 ;  /* 0x00008f0054547a23 */ /* 0x000fe4000001086d */
[----:B------:R-:W-:Y:S01]  /*b6d0*/  MUFU.EX2 R148, R148 ;  /* 0x0000009400947308 */ /* 0x000fe20000000800 */
[----:B------:R-:W-:Y:S01]  /*b6e0*/  F2FP.PACK_AB R44, R135, R136 ;  /* 0x00000088872c723e */ /* 0x000fe200000000ff */
[----:B------:R-:W-:Y:S01]  /*b6f0*/  FADD.FTZ R136, R136, R129 ;  /* 0x0000008188887221 */ /* 0x000fe20000010000 */
[----:B-1----:R-:W-:Y:S02]  /*b700*/  F2FP.PACK_AB R45, R143, R140 ;  /* 0x0000008c8f2d723e */ /* 0x002fe400000000ff */
[----:B------:R-:W-:Y:S01]  /*b710*/  F2FP.PACK_AB R46, R138, R137 ;  /* 0x000000898a2e723e */ /* 0x000fe200000000ff */
[----:B------:R-:W-:Y:S01]  /*b720*/  FADD.FTZ R136, R135, R136 ;  /* 0x0000008887887221 */ /* 0x000fe20000010000 */
[----:B---3--:R-:W-:Y:S01]  /*b730*/  F2FP.PACK_AB R47, R145, R142 ;  /* 0x0000008e912f723e */ /* 0x008fe200000000ff */
[----:B------:R-:W1:Y:S02]  /*b740*/  MUFU.EX2 R151, R151 ;  /* 0x0000009700977308 */ /* 0x000e640000000800 */
[----:B------:R-:W-:-:S04]  /*b750*/  FADD.FTZ R137, R137, R136 ;  /* 0x0000008889897221 */ /* 0x000fc80000010000 */
[C---:B--2---:R-:W-:Y:S01]  /*b760*/  HMMA.16816.F32 R16, R44.reuse, R20, R16 ;  /* 0x000000142c10723c */ /* 0x044fe20000001810 */
[----:B------:R-:W-:Y:S01]  /*b770*/  FADD.FTZ R138, R138, R137 ;  /* 0x000000898a8a7221 */ /* 0x000fe20000010000 */
[----:B------:R-:W-:Y:S06]  /*b780*/  MUFU.EX2 R150, R150 ;  /* 0x0000009600967308 */ /* 0x000fec0000000800 */
        /* <DEDUP_REMOVED lines=21> */
[----:B------:R-:W-:Y:S02]  /*b8e0*/  F2FP.PACK_AB R46, R149, R146 ;  /* 0x00000092952e723e */ /* 0x000fe400000000ff */
[----:B---3--:R-:W-:-:S05]  /*b8f0*/  F2FP.PACK_AB R47, R153, R150 ;  /* 0x00000096992f723e */ /* 0x008fca00000000ff */
[----:B------:R-:W1:Y:S02]  /*b900*/  MUFU.EX2 R170, R170 ;  /* 0x000000aa00aa7308 */ /* 0x000e640000000800 */
[C---:B--2---:R-:W-:Y:S06]  /*b910*/  HMMA.16816.F32 R16, R44.reuse, R20, R16 ;  /* 0x000000142c10723c */ /* 0x044fec0000001810 */
        /* <DEDUP_REMOVED lines=21> */
[----:B------:R-:W-:Y:S02]  /*ba70*/  F2FP.PACK_AB R46, R159, R154 ;  /* 0x0000009a9f2e723e */ /* 0x000fe400000000ff */
[----:B-1----:R-:W-:Y:S01]  /*ba80*/  F2FP.PACK_AB R47, R170, R169 ;  /* 0x000000a9aa2f723e */ /* 0x002fe200000000ff */
[----:B------:R-:W-:Y:S06]  /*ba90*/  MUFU.EX2 R193, R193 ;  /* 0x000000c100c17308 */ /* 0x000fec0000000800 */
[C---:B--2---:R-:W-:Y:S02]  /*baa0*/  HMMA.16816.F32 R16, R44.reuse, R20, R16 ;  /* 0x000000142c10723c */ /* 0x044fe40000001810 */
[----:B------:R-:W1:Y:S06]  /*bab0*/  MUFU.EX2 R188, R188 ;  /* 0x000000bc00bc7308 */ /* 0x000e6c0000000800 */
        /* <DEDUP_REMOVED lines=21> */
[----:B------:R-:W-:Y:S02]  /*bc10*/  F2FP.PACK_AB R46, R179, R174 ;  /* 0x000000aeb32e723e */ /* 0x000fe400000000ff */
[----:B------:R-:W-:-:S05]  /*bc20*/  F2FP.PACK_AB R47, R186, R183 ;  /* 0x000000b7ba2f723e */ /* 0x000fca00000000ff */
[----:B------:R-:W-:Y:S02]  /*bc30*/  MUFU.EX2 R187, R187 ;  /* 0x000000bb00bb7308 */ /* 0x000fe40000000800 */
[C---:B--2---:R-:W-:Y:S06]  /*bc40*/  HMMA.16816.F32 R16, R44.reuse, R20, R16 ;  /* 0x000000142c10723c */ /* 0x044fec0000001810 */
        /* <DEDUP_REMOVED lines=20> */
[----:B---3--:R-:W-:Y:S02]  /*bd90*/  F2FP.PACK_AB R45, R197, R196 ;  /* 0x000000c4c52d723e */ /* 0x008fe400000000ff */
[----:B------:R-:W-:Y:S02]  /*bda0*/  F2FP.PACK_AB R46, R195, R190 ;  /* 0x000000bec32e723e */ /* 0x000fe400000000ff */
[----:B-----5:R-:W-:Y:S01]  /*bdb0*/  F2FP.PACK_AB R47, R199, R194 ;  /* 0x000000c2c72f723e */ /* 0x020fe200000000ff */
[----:B------:R-:W-:Y:S06]  /*bdc0*/  MUFU.EX2 R182, R182 ;  /* 0x000000b600b67308 */ /* 0x000fec0000000800 */
        /* <DEDUP_REMOVED lines=105> */
[C---:B-1----:R-:W-:Y:S08]  /*c460*/  HMMA.16816.F32 R36, R48.reuse, R44, R36 ;  /* 0x0000002c3024723c */ /* 0x042ff00000001824 */
[C---:B------:R-:W-:Y:S01]  /*c470*/  HMMA.16816.F32 R32, R48.reuse, R46, R32 ;  /* 0x0000002e3020723c */ /* 0x040fe20000001820 */
[----:B------:R-:W1:Y:S07]  /*c480*/  LDSM.16.MT88.4 R44, [R233+0x10000] ;  /* 0x01000000e92c783b */ /* 0x000e6e0000004200 */
[C---:B------:R-:W-:Y:S08]  /*c490*/  HMMA.16816.F32 R8, R48.reuse, R56, R8 ;  /* 0x000000383008723c */ /* 0x040ff00000001808 */
[C---:B------:R-:W-:Y:S01]  /*c4a0*/  HMMA.16816.F32 R40, R48.reuse, R58, R40 ;  /* 0x0000003a3028723c */ /* 0x040fe20000001828 */
[----:B------:R-:W1:Y:S07]  /*c4b0*/  LDSM.16.MT88.4 R56, [R234+0x10000] ;  /* 0x01000000ea38783b */ /* 0x000e6e0000004200 */
[C---:B---3--:R-:W-:Y:S08]  /*c4c0*/  HMMA.16816.F32 R28, R48.reuse, R52, R28 ;  /* 0x00000034301c723c */ /* 0x048ff0000000181c */
[----:B------:R-:W-:Y:S01]  /*c4d0*/  HMMA.16816.F32 R24, R48, R54, R24 ;  /* 0x000000363018723c */ /* 0x000fe20000001818 */
[----:B------:R-:W-:Y:S06]  /*c4e0*/  LDSM.16.MT88.4 R52, [R237+0x10800] ;  /* 0x01080000ed34783b */ /* 0x000fec0000004200 */
[----:B-----5:R-:W-:-:S02]  /*c4f0*/  F2FP.PACK_AB R48, R77, R74 ;  /* 0x0000004a4d30723e */ /* 0x020fc400000000ff */
[----:B----4-:R-:W-:Y:S02]  /*c500*/  F2FP.PACK_AB R49, R80, R71 ;  /* 0x000000475031723e */ /* 0x010fe400000000ff */
        /* <DEDUP_REMOVED lines=8> */
[C---:B------:R-:W-:Y:S07]  /*c590*/  HMMA.16816.F32 R8, R48.reuse, R56, R8 ;  /* 0x000000383008723c */ /* 0x040fee0000001808 */
[--C-:B------:R-:W-:Y:S01]  /*c5a0*/  FFMA.FTZ R56, R92, c[0x0][0x23c], -R109.reuse ;  /* 0x00008f005c387a23 */ /* 0x100fe2000001086d */
[----:B------:R-:W-:Y:S01]  /*c5b0*/  HMMA.16816.F32 R40, R48, R58, R40 ;  /* 0x0000003a3028723c */ /* 0x000fe20000001828 */
[----:B------:R-:W-:-:S02]  /*c5c0*/  FFMA.FTZ R57, R90, c[0x0][0x23c], -R109 ;  /* 0x00008f005a397a23 */ /* 0x000fc4000001086d */
[--C-:B------:R-:W-:Y:S02]  /*c5d0*/  FFMA.FTZ R90, R94, c[0x0][0x23c], -R112.reuse ;  /* 0x00008f005e5a7a23 */ /* 0x100fe40000010870 */
[----:B------:R-:W3:Y:S02]  /*c5e0*/  MUFU.EX2 R56, R56 ;  /* 0x0000003800387308 */ /* 0x000ee40000000800 */
[----:B------:R-:W-:Y:S01]  /*c5f0*/  FADD.FTZ R58, R4, R117 ;  /* 0x00000075043a7221 */ /* 0x000fe20000010000 */
[----:B--2---:R-:W-:Y:S01]  /*c600*/  HMMA.16816.F32 R28, R48, R20, R28 ;  /* 0x00000014301c723c */ /* 0x004fe2000000181c */
[----:B------:R-:W-:Y:S02]  /*c610*/  FFMA.FTZ R59, R96, c[0x0][0x23c], -R112 ;  /* 0x00008f00603b7a23 */ /* 0x000fe40000010870 */
[----:B------:R-:W-:Y:S02]  /*c620*/  FADD.FTZ R131, R131, R58 ;  /* 0x0000003a83837221 */ /* 0x000fe40000010000 */
[----:B------:R-:W-:Y:S01]  /*c630*/  MUFU.EX2 R57, R57 ;  /* 0x0000003900397308 */ /* 0x000fe20000000800 */
[----:B------:R-:W-:-:S02]  /*c640*/  FFMA.FTZ R58, R97, c[0x0][0x23c], -R112 ;  /* 0x00008f00613a7a23 */ /* 0x000fc40000010870 */
[----:B------:R-:W-:Y:S01]  /*c650*/  FADD.FTZ R132, R132, R131 ;  /* 0x0000008384847221 */ /* 0x000fe20000010000 */
[----:B------:R-:W-:Y:S01]  /*c660*/  HMMA.16816.F32 R24, R48, R22, R24 ;  /* 0x000000163018723c */ /* 0x000fe20000001818 */
[----:B------:R-:W2:Y:S02]  /*c670*/  LDSM.16.MT88.4 R20, [R233+0x10800] ;  /* 0x01080000e914783b */ /* 0x000ea40000004200 */
[----:B------:R-:W-:Y:S01]  /*c680*/  FADD.FTZ R133, R133, R132 ;  /* 0x0000008485857221 */ /* 0x000fe20000010000 */
[----:B------:R-:W4:Y:S03]  /*c690*/  MUFU.EX2 R4, R89 ;  /* 0x0000005900047308 */ /* 0x000f260000000800 */
[----:B------:R-:W-:Y:S01]  /*c6a0*/  FADD.FTZ R133, R134, R133 ;  /* 0x0000008586857221 */ /* 0x000fe20000010000 */
[----:B------:R-:W-:Y:S02]  /*c6b0*/  F2FP.PACK_AB R48, R100, R83 ;  /* 0x000000536430723e */ /* 0x000fe400000000ff */
[----:B---3--:R-:W-:Y:S01]  /*c6c0*/  F2FP.PACK_AB R49, R3, R56 ;  /* 0x000000380331723e */ /* 0x008fe200000000ff */
[----:B------:R-:W-:Y:S01]  /*c6d0*/  FADD.FTZ R140, R140, R133 ;  /* 0x000000858c8c7221 */ /* 0x000fe20000010000 */
[----:B------:R-:W-:Y:S01]  /*c6e0*/  F2FP.PACK_AB R50, R98, R99 ;  /* 0x000000636232723e */ /* 0x000fe200000000ff */
[----:B------:R-:W-:Y:S02]  /*c6f0*/  MUFU.EX2 R58, R58 ;  /* 0x0000003a003a7308 */ /* 0x000fe40000000800 */
[----:B------:R-:W-:-:S04]  /*c700*/  FADD.FTZ R143, R143, R140 ;  /* 0x0000008c8f8f7221 */ /* 0x000fc80000010000 */
[----:B------:R-:W-:Y:S01]  /*c710*/  FADD.FTZ R142, R142, R143 ;  /* 0x0000008f8e8e7221 */ /* 0x000fe20000010000 */
[----:B----4-:R-:W-:Y:S01]  /*c720*/  F2FP.PACK_AB R51, R4, R57 ;  /* 0x000000390433723e */ /* 0x010fe200000000ff */
[----:B------:R-:W-:Y:S01]  /*c730*/  FFMA.FTZ R89, R95, c[0x0][0x23c], -R112 ;  /* 0x00008f005f597a23 */ /* 0x000fe20000010870 */
[----:B------:R-:W3:Y:S01]  /*c740*/  MUFU.EX2 R59, R59 ;  /* 0x0000003b003b7308 */ /* 0x000ee20000000800 */
[----:B------:R-:W-:Y:S02]  /*c750*/  FADD.FTZ R145, R145, R142 ;  /* 0x0000008e91917221 */ /* 0x000fe40000010000 */
[----:B------:R-:W-:Y:S02]  /*c760*/  LDSM.16.MT88.4 R140, [R233+0x11800] ;  /* 0x01180000e98c783b */ /* 0x000fe40000004200 */
[----:B------:R-:W-:Y:S01]  /*c770*/  HMMA.16816.F32 R16, R48, R52, R16 ;  /* 0x000000343010723c */ /* 0x000fe20000001810 */
[----:B------:R-:W-:Y:S02]  /*c780*/  FADD.FTZ R148, R148, R145 ;  /* 0x0000009194947221 */ /* 0x000fe40000010000 */
[----:B------:R-:W-:Y:S02]  /*c790*/  MUFU.EX2 R89, R89 ;  /* 0x0000005900597308 */ /* 0x000fe40000000800 */
[----:B------:R-:W-:-:S03]  /*c7a0*/  FADD.FTZ R151, R151, R148 ;  /* 0x0000009497977221 */ /* 0x000fc60000010000 */
[C---:B------:R-:W-:Y:S01]  /*c7b0*/  HMMA.16816.F32 R12, R48.reuse, R54, R12 ;  /* 0x00000036300c723c */ /* 0x040fe2000000180c */
[----:B------:R-:W4:Y:S01]  /*c7c0*/  LDSM.16.MT88.4 R52, [R232+0x10800] ;  /* 0x01080000e834783b */ /* 0x000f220000004200 */
[----:B------:R-:W-:Y:S01]  /*c7d0*/  FADD.FTZ R94, R150, R151 ;  /* 0x00000097965e7221 */ /* 0x000fe20000010000 */
[----:B------:R-:W5:Y:S03]  /*c7e0*/  MUFU.EX2 R90, R90 ;  /* 0x0000005a005a7308 */ /* 0x000f660000000800 */
[----:B------:R-:W-:Y:S02]  /*c7f0*/  FADD.FTZ R94, R153, R94 ;  /* 0x0000005e995e7221 */ /* 0x000fe40000010000 */
[----:B-1----:R-:W-:Y:S02]  /*c800*/  HMMA.16816.F32 R8, R48, R44, R8 ;  /* 0x0000002c3008723c */ /* 0x002fe40000001808 */
[----:B------:R-:W-:-:S04]  /*c810*/  FADD.FTZ R161, R161, R94 ;  /* 0x0000005ea1a17221 */ /* 0x000fc80000010000 */
        /* <DEDUP_REMOVED lines=8> */
[----:B------:R-:W1:Y:S02]  /*c8a0*/  LDSM.16.MT88.4 R44, [R237+0x11000] ;  /* 0x01100000ed2c783b */ /* 0x000e640000004200 */
[----:B------:R-:W-:-:S02]  /*c8b0*/  FADD.FTZ R92, R149, R92 ;  /* 0x0000005c955c7221 */ /* 0x000fc40000010000 */
[----:B------:R-:W-:Y:S02]  /*c8c0*/  LDSM.16.MT88.4 R148, [R234+0x11800] ;  /* 0x01180000ea94783b */ /* 0x000fe40000004200 */
[----:B------:R-:W-:Y:S01]  /*c8d0*/  FADD.FTZ R21, R157, R92 ;  /* 0x0000005c9d157221 */ /* 0x000fe20000010000 */
[----:B------:R-:W-:Y:S03]  /*c8e0*/  HMMA.16816.F32 R32, R48, R22, R32 ;  /* 0x000000163020723c */ /* 0x000fe60000001820 */
[----:B------:R-:W-:-:S04]  /*c8f0*/  FADD.FTZ R21, R152, R21 ;  /* 0x0000001598157221 */ /* 0x000fc80000010000 */
[----:B------:R-:W-:Y:S01]  /*c900*/  FADD.FTZ R92, R154, R21 ;  /* 0x000000159a5c7221 */ /* 0x000fe20000010000 */
[----:B----4-:R-:W-:Y:S01]  /*c910*/  HMMA.16816.F32 R28, R48, R52, R28 ;  /* 0x00000034301c723c */ /* 0x010fe2000000181c */
[----:B------:R-:W2:Y:S02]  /*c920*/  LDSM.16.MT88.4 R20, [R234+0x11000] ;  /* 0x01100000ea14783b */ /* 0x000ea40000004200 */
[----:B------:R-:W-:-:S04]  /*c930*/  FADD.FTZ R92, R159, R92 ;  /* 0x0000005c9f5c7221 */ /* 0x000fc80000010000 */
[----:B------:R-:W-:Y:S01]  /*c940*/  FADD.FTZ R53, R177, R92 ;  /* 0x0000005cb1357221 */ /* 0x000fe20000010000 */
[----:B------:R-:W-:Y:S01]  /*c950*/  HMMA.16816.F32 R24, R48, R54, R24 ;  /* 0x000000363018723c */ /* 0x000fe20000001818 */
[----:B------:R-:W-:Y:S01]  /*c960*/  FADD.FTZ R52, R180, R91 ;  /* 0x0000005bb4347221 */ /* 0x000fe20000010000 */
[----:B------:R-:W4:Y:S01]  /*c970*/  LDSM.16.MT88.4 R48, [R233+0x11000] ;  /* 0x01100000e930783b */ /* 0x000f220000004200 */
[----:B------:R-:W-:Y:S02]  /*c980*/  FADD.FTZ R53, R172, R53 ;  /* 0x00000035ac357221 */ /* 0x000fe40000010000 */
[----:B------:R-:W-:Y:S02]  /*c990*/  FADD.FTZ R52, R181, R52 ;  /* 0x00000034b5347221 */ /* 0x000fe40000010000 */
[----:B------:R-:W-:Y:S01]  /*c9a0*/  FADD.FTZ R92, R174, R53 ;  /* 0x00000035ae5c7221 */ /* 0x000fe20000010000 */
[----:B------:R-:W-:Y:S01]  /*c9b0*/  F2FP.PACK_AB R53, R87, R88 ;  /* 0x000000585735723e */ /* 0x000fe200000000ff */
[----:B------:R-:W-:Y:S01]  /*c9c0*/  FADD.FTZ R183, R183, R52 ;  /* 0x00000034b7b77221 */ /* 0x000fe20000010000 */
[----:B---3--:R-:W-:Y:S01]  /*c9d0*/  F2FP.PACK_AB R52, R59, R58 ;  /* 0x0000003a3b34723e */ /* 0x008fe200000000ff */
[----:B------:R-:W-:Y:S01]  /*c9e0*/  FFMA.FTZ R91, R93, c[0x0][0x23c], -R112 ;  /* 0x00008f005d5b7a23 */ /* 0x000fe20000010870 */
[----:B-----5:R-:W-:Y:S01]  /*c9f0*/  F2FP.PACK_AB R54, R90, R89 ;  /* 0x000000595a36723e */ /* 0x020fe200000000ff */
[----:B------:R-:W-:Y:S01]  /*ca00*/  FADD.FTZ R92, R179, R92 ;  /* 0x0000005cb35c7221 */ /* 0x000fe20000010000 */
[----:B------:R-:W-:Y:S01]  /*ca10*/  F2FP.PACK_AB R55, R85, R86 ;  /* 0x000000565537723e */ /* 0x000fe200000000ff */
[----:B------:R-:W-:-:S02]  /*ca20*/  FADD.FTZ R93, R186, R183 ;  /* 0x000000b7ba5d7221 */ /* 0x000fc40000010000 */
[----:B------:R-:W-:Y:S02]  /*ca30*/  MUFU.EX2 R91, R91 ;  /* 0x0000005b005b7308 */ /* 0x000fe40000000800 */
[----:B------:R-:W-:Y:S02]  /*ca40*/  FADD.FTZ R196, R196, R93 ;  /* 0x0000005dc4c47221 */ /* 0x000fe40000010000 */
[----:B-1----:R-:W-:Y:S01]  /*ca50*/  HMMA.16816.F32 R16, R52, R44, R16 ;  /* 0x0000002c3410723c */ /* 0x002fe20000001810 */
[----:B------:R-:W-:Y:S02]  /*ca60*/  FFMA.FTZ R93, R106, c[0x0][0x23c], -R112 ;  /* 0x00008f006a5d7a23 */ /* 0x000fe40000010870 */
[----:B------:R-:W-:-:S04]  /*ca70*/  FADD.FTZ R197, R197, R196 ;  /* 0x000000c4c5c57221 */ /* 0x000fc80000010000 */
[----:B------:R-:W-:Y:S01]  /*ca80*/  FADD.FTZ R45, R193, R92 ;  /* 0x0000005cc12d7221 */ /* 0x000fe20000010000 */
[----:B------:R-:W-:Y:S01]  /*ca90*/  MUFU.EX2 R93, R93 ;  /* 0x0000005d005d7308 */ /* 0x000fe20000000800 */
        /* <DEDUP_REMOVED lines=18> */
[----:B----4-:R-:W-:Y:S01]  /*cbc0*/  HMMA.16816.F32 R36, R52, R48, R36 ;  /* 0x000000303424723c */ /* 0x010fe20000001824 */
        /* <DEDUP_REMOVED lines=14> */
[----:B-1----:R-:W-:Y:S01]  /*ccb0*/  HMMA.16816.F32 R28, R52, R44, R28 ;  /* 0x0000002c341c723c */ /* 0x002fe2000000181c */
[----:B------:R-:W-:-:S02]  /*ccc0*/  FFMA.FTZ R92, R107, c[0x0][0x23c], -R112 ;  /* 0x00008f006b5c7a23 */ /* 0x000fc40000010870 */
[----:B------:R-:W-:Y:S02]  /*ccd0*/  FADD.FTZ R5, R139, R156 ;  /* 0x0000009c8b057221 */ /* 0x000fe40000010000 */
[----:B------:R-:W-:Y:S02]  /*cce0*/  FFMA.FTZ R94, R105, c[0x0][0x23c], -R112 ;  /* 0x00008f00695e7a23 */ /* 0x000fe40000010870 */
[--C-:B------:R-:W-:Y:S01]  /*ccf0*/  FFMA.FTZ R49, R104, c[0x0][0x23c], -R109.reuse ;  /* 0x00008f0068317a23 */ /* 0x100fe2000001086d */
[----:B------:R-:W1:Y:S01]  /*cd00*/  MUFU.EX2 R92, R92 ;  /* 0x0000005c005c7308 */ /* 0x000e620000000800 */
[--C-:B------:R-:W-:Y:S01]  /*cd10*/  FFMA.FTZ R48, R103, c[0x0][0x23c], -R109.reuse ;  /* 0x00008f0067307a23 */ /* 0x100fe2000001086d */
[----:B------:R-:W-:Y:S01]  /*cd20*/  HMMA.16816.F32 R24, R52, R46, R24 ;  /* 0x0000002e3418723c */ /* 0x000fe20000001818 */
[----:B------:R-:W-:Y:S02]  /*cd30*/  FFMA.FTZ R51, R102, c[0x0][0x23c], -R109 ;  /* 0x00008f0066337a23 */ /* 0x000fe4000001086d */
[----:B------:R-:W-:-:S02]  /*cd40*/  FADD.FTZ R5, R160, R5 ;  /* 0x00000005a0057221 */ /* 0x000fc40000010000 */
[----:B------:R-:W-:Y:S01]  /*cd50*/  FADD.FTZ R66, R66, R67 ;  /* 0x0000004342427221 */ /* 0x000fe20000010000 */
[----:B------:R-:W3:Y:S01]  /*cd60*/  MUFU.EX2 R94, R94 ;  /* 0x0000005e005e7308 */ /* 0x000ee20000000800 */
[----:B------:R-:W-:Y:S02]  /*cd70*/  FADD.FTZ R70, R70, R5 ;  /* 0x0000000546467221 */ /* 0x000fe40000010000 */
[----:B------:R-:W-:Y:S02]  /*cd80*/  FADD.FTZ R65, R65, R66 ;  /* 0x0000004241417221 */ /* 0x000fe40000010000 */
[----:B------:R-:W-:Y:S02]  /*cd90*/  FADD.FTZ R69, R69, R70 ;  /* 0x0000004645457221 */ /* 0x000fe40000010000 */
[----:B------:R-:W-:Y:S01]  /*cda0*/  FADD.FTZ R64, R64, R65 ;  /* 0x0000004140407221 */ /* 0x000fe20000010000 */
[----:B------:R-:W4:Y:S01]  /*cdb0*/  MUFU.EX2 R49, R49 ;  /* 0x0000003100317308 */ /* 0x000f220000000800 */
[----:B------:R-:W-:Y:S01]  /*cdc0*/  FADD.FTZ R76, R76, R69 ;  /* 0x000000454c4c7221 */ /* 0x000fe20000010000 */
[----:B-1----:R-:W-:Y:S01]  /*cdd0*/  F2FP.PACK_AB R132, R92, R91 ;  /* 0x0000005b5c84723e */ /* 0x002fe200000000ff */
[----:B------:R-:W-:-:S02]  /*cde0*/  FADD.FTZ R73, R73, R64 ;  /* 0x0000004049497221 */ /* 0x000fc40000010000 */
[----:B------:R-:W-:Y:S02]  /*cdf0*/  FADD.FTZ R75, R75, R76 ;  /* 0x0000004c4b4b7221 */ /* 0x000fe40000010000 */
[----:B------:R-:W-:Y:S01]  /*ce00*/  FADD.FTZ R72, R72, R73 ;  /* 0x0000004948487221 */ /* 0x000fe20000010000 */
[----:B------:R-:W-:Y:S01]  /*ce10*/  MUFU.EX2 R48, R48 ;  /* 0x0000003000307308 */ /* 0x000fe20000000800 */
[----:B---3--:R-:W-:Y:S01]  /*ce20*/  F2FP.PACK_AB R134, R94, R93 ;  /* 0x0000005d5e86723e */ /* 0x008fe200000000ff */
[----:B------:R-:W-:Y:S02]  /*ce30*/  FADD.FTZ R74, R74, R75 ;  /* 0x0000004b4a4a7221 */ /* 0x000fe40000010000 */
[----:B------:R-:W-:Y:S02]  /*ce40*/  FADD.FTZ R71, R71, R72 ;  /* 0x0000004847477221 */ /* 0x000fe40000010000 */
[----:B------:R-:W-:Y:S02]  /*ce50*/  FADD.FTZ R77, R77, R74 ;  /* 0x0000004a4d4d7221 */ /* 0x000fe40000010000 */
[----:B------:R-:W1:Y:S01]  /*ce60*/  MUFU.EX2 R51, R51 ;  /* 0x0000003300337308 */ /* 0x000e620000000800 */
[----:B----4-:R-:W-:Y:S01]  /*ce70*/  F2FP.PACK_AB R133, R49, R84 ;  /* 0x000000543185723e */ /* 0x010fe200000000ff */
[----:B------:R-:W-:-:S04]  /*ce80*/  FADD.FTZ R80, R80, R71 ;  /* 0x0000004750507221 */ /* 0x000fc80000010000 */
[----:B------:R-:W-:-:S04]  /*ce90*/  FADD.FTZ R5, R79, R80 ;  /* 0x000000504f057221 */ /* 0x000fc80000010000 */
[----:B------:R-:W-:Y:S01]  /*cea0*/  FADD.FTZ R5, R78, R5 ;  /* 0x000000054e057221 */ /* 0x000fe20000010000 */
[----:B-1----:R-:W-:-:S07]  /*ceb0*/  F2FP.PACK_AB R135, R51, R48 ;  /* 0x000000303387723e */ /* 0x002fce00000000ff */
[C---:B------:R-:W-:Y:S07]  /*cec0*/  HMMA.16816.F32 R152, R132.reuse, R148, R8 ;  /* 0x000000948498723c */ /* 0x040fee0000001808 */
[----:B------:R-:W-:Y:S01]  /*ced0*/  FADD.FTZ R8, R82, R77 ;  /* 0x0000004d52087221 */ /* 0x000fe20000010000 */
[----:B--2---:R-:W-:Y:S01]  /*cee0*/  HMMA.16816.F32 R156, R132, R22, R12 ;  /* 0x00000016849c723c */ /* 0x004fe2000000180c */
[----:B------:R-:W1:Y:S02]  /*cef0*/  LDSM.16.MT88.4 R12, [R232+0x11800] ;  /* 0x01180000e80c783b */ /* 0x000e640000004200 */
[----:B------:R-:W-:-:S04]  /*cf00*/  FADD.FTZ R8, R81, R8 ;  /* 0x0000000851087221 */ /* 0x000fc80000010000 */
        /* <DEDUP_REMOVED lines=29> */
[----:B------:R-:W-:Y:S01]  /*d0e0*/  FADD.FTZ R250, R51, R48 ;  /* 0x0000003033fa7221 */ /* 0x000fe20000010000 */
[----:B------:R-:W-:Y:S04]  /*d0f0*/  @!UPT UIADD3 URZ, URZ, URZ, URZ ;  /* 0x0000003f3f3ff290 */ /* 0x000fe8000fffe03f */
        /* <DEDUP_REMOVED lines=77> */
.L_x_3649:
[----:B------:R-:W-:-:S04]  /*d5d0*/  ULEA UR6, -UR8, URZ, 0x8 ;  /* 0x0000003f08067291 */ /* 0x000fc8000f8e413f */
[----:B------:R-:W-:Y:S02]  /*d5e0*/  USHF.R.S32.HI UR7, URZ, 0x1f, UR6 ;  /* 0x0000001f3f077899 */ /* 0x000fe40008011406 */
[----:B------:R-:W-:-:S04]  /*d5f0*/  MOV R4, UR6 ;  /* 0x0000000600047c02 */ /* 0x000fc80008000f00 */
[----:B------:R-:W-:Y:S02]  /*d600*/  MOV R3, UR7 ;  /* 0x0000000700037c02 */ /* 0x000fe40008000f00 */
.L_x_3650:
        /* <DEDUP_REMOVED lines=42> */
[----:B------:R-:W-:-:S03]  /*d8b0*/  @!P0 IMAD.WIDE.U32 R32, R32, 0x90, R14 ;  /* 0x0000009020208825 */ /* 0x000fc600078e000e */
[----:B------:R-:W-:Y:S01]  /*d8c0*/  @!P0 IADD3.X R122, R3, UR23, R123, P2, P1 ;  /* 0x00000017037a8c10 */ /* 0x000fe200097e247b */
[----:B------:R-:W-:Y:S01]  /*d8d0*/  @!P0 IMAD.WIDE.U32 R40, R40, 0xa0, R14 ;  /* 0x000000a028288825 */ /* 0x000fe200078e000e */
[----:B------:R-:W-:-:S03]  /*d8e0*/  @!P0 LEA R36, P2, R11, c[0x0][0x170], 0x1 ;  /* 0x00005c000b248a11 */ /* 0x000fc600078408ff */
[----:B------:R-:W-:Y:S01]  /*d8f0*/  @!P0 IMAD.WIDE.U32 R38, R38, 0xb0, R14 ;  /* 0x000000b026268825 */ /* 0x000fe200078e000e */
[----:B------:R-:W-:-:S03]  /*d900*/  @!P0 LEA.HI.X R37, R11, c[0x0][0x174], R122, 0x1, P2 ;  /* 0x00005d000b258a11 */ /* 0x000fc600010f0c7a */
[----:B------:R-:W-:Y:S02]  /*d910*/  @!P0 IMAD.WIDE.U32 R18, R18, 0xc0, R14 ;  /* 0x000000c012128825 */ /* 0x000fe400078e000e */
[----:B------:R-:W-:Y:S01]  /*d920*/  @!PT LDS RZ, [RZ] ;  /* 0x00000000fffff984 */ /* 0x000fe20000000800 */
[----:B------:R-:W-:Y:S01]  /*d930*/  @!PT LDS RZ, [RZ] ;  /* 0x00000000fffff984 */ /* 0x000fe20000000800 */
[----:B------:R-:W-:Y:S01]  /*d940*/  @!PT LDS RZ, [RZ] ;  /* 0x00000000fffff984 */ /* 0x000fe20000000800 */
[----:B------:R2:W-:Y:S02]  /*d950*/  @!P0 LDGSTS.E.BYPASS.LTC128B.128 [R244+0xa800], [R36.64] ;  /* 0x0a80000024f48fae */ /* 0x0005e4000b901d54 */
[----:B------:R-:W-:Y:S02]  /*d960*/  @!P0 IMAD.MOV.U32 R20, RZ, RZ, R6 ;  /* 0x000000ffff148224 */ /* 0x000fe400078e0006 */
[----:B------:R-:W-:Y:S01]  /*d970*/  IMAD.U32 R16, RZ, RZ, UR8 ;  /* 0x00000008ff107e24 */ /* 0x000fe2000f8e00ff */
[----:B------:R-:W-:Y:S01]  /*d980*/  @P0 STS.128 [R244+0xb000], RZ ;  /* 0x00b000fff4000388 */ /* 0x000fe20000000c00 */
[----:B------:R-:W-:Y:S02]  /*d990*/  IMAD.U32 R14, RZ, RZ, UR8 ;  /* 0x00000008ff0e7e24 */ /* 0x000fe4000f8e00ff */
[----:B------:R-:W-:-:S02]  /*d9a0*/  @!P0 IMAD.MOV.U32 R21, RZ, RZ, R123 ;  /* 0x000000ffff158224 */ /* 0x000fc400078e007b */
[----:B------:R-:W-:Y:S02]  /*d9b0*/  IMAD.U32 R34, RZ, RZ, UR8 ;  /* 0x00000008ff227e24 */ /* 0x000fe4000f8e00ff */
[----:B------:R-:W-:Y:S02]  /*d9c0*/  @!P0 IMAD.MOV.U32 R6, RZ, RZ, c[0x0][0x1a4] ;  /* 0x00006900ff068624 */ /* 0x000fe400078e00ff */
[----:B------:R-:W-:-:S04]  /*d9d0*/  @!P0 IMAD.WIDE.U32 R16, R16, 0xd0, R20 ;  /* 0x000000d010108825 */ /* 0x000fc800078e0014 */
[----:B------:R-:W-:-:S04]  /*d9e0*/  @!P0 IMAD.WIDE.U32 R14, R14, 0xe0, R20 ;  /* 0x000000e00e0e8825 */ /* 0x000fc800078e0014 */
[----:B------:R-:W-:Y:S01]  /*d9f0*/  @!P0 IMAD.WIDE.U32 R34, R34, 0xf0, R20 ;  /* 0x000000f022228825 */ /* 0x000fe200078e0014 */
[----:B------:R-:W-:-:S03]  /*da00*/  @!P0 IADD3 R21, P1, R4, R26, RZ ;  /* 0x0000001a04158210 */ /* 0x000fc60007f3e0ff */
[----:B------:R-:W-:Y:S02]  /*da10*/  @!P0 IMAD R6, R6, 0x30, RZ ;  /* 0x0000003006068824 */ /* 0x000fe400078e02ff */
[----:B------:R-:W-:Y:S02]  /*da20*/  @!P0 IMAD.MOV.U32 R22, RZ, RZ, c[0x0][0x1a4] ;  /* 0x00006900ff168624 */ /* 0x000fe400078e00ff */
[----:B------:R-:W-:Y:S01]  /*da30*/  @!P0 IMAD.MOV.U32 R28, RZ, RZ, c[0x0][0x1a4] ;  /* 0x00006900ff1c8624 */ /* 0x000fe200078e00ff */
[C---:B------:R-:W-:Y:S01]  /*da40*/  @!P0 IADD3.X R20, R3.reuse, R27, R6, P1, !PT ;  /* 0x0000001b03148210 */ /* 0x040fe20000ffe406 */
[----:B------:R-:W-:Y:S01]  /*da50*/  @!P0 IMAD R22, R22, 0x50, RZ ;  /* 0x0000005016168824 */ /* 0x000fe200078e02ff */
[C---:B------:R-:W-:Y:S01]  /*da60*/  @!P0 IADD3 R23, P1, R4.reuse, R24, RZ ;  /* 0x0000001804178210 */ /* 0x040fe20007f3e0ff */
[----:B------:R-:W-:Y:S01]  /*da70*/  @!P0 IMAD.MOV.U32 R26, RZ, RZ, c[0x0][0x1a4] ;  /* 0x00006900ff1a8624 */ /* 0x000fe200078e00ff */
[----:B------:R-:W-:Y:S01]  /*da80*/  @!P0 IADD3 R27, P2, R4, R42, RZ ;  /* 0x0000002a041b8210 */ /* 0x000fe20007f5e0ff */
[----:B------:R-:W-:Y:S01]  /*da90*/  @!P0 IMAD R28, R28, 0x90, RZ ;  /* 0x000000901c1c8824 */ /* 0x000fe200078e02ff */
[C---:B------:R-:W-:Y:S01]  /*daa0*/  @!P0 IADD3.X R22, R3.reuse, R25, R22, P1, !PT ;  /* 0x0000001903168210 */ /* 0x040fe20000ffe416 */
[----:B------:R-:W-:Y:S01]  /*dab0*/  @!P0 IMAD R26, R26, 0x70, RZ ;  /* 0x000000701a1a8824 */ /* 0x000fe200078e02ff */
[C---:B------:R-:W-:Y:S01]  /*dac0*/  @!P0 IADD3 R29, P1, R4.reuse, R32, RZ ;  /* 0x00000020041d8210 */ /* 0x040fe20007f3e0ff */
[----:B------:R-:W-:Y:S01]  /*dad0*/  @!P0 IMAD.MOV.U32 R32, RZ, RZ, c[0x0][0x1a4] ;  /* 0x00006900ff208624 */ /* 0x000fe200078e00ff */
        /* <DEDUP_REMOVED lines=9> */
[----:B------:R-:W-:Y:S01]  /*db70*/  @!P0 IMAD R30, R30, 0xa0, RZ ;  /* 0x000000a01e1e8824 */ /* 0x000fe200078e02ff */
[C---:B------:R-:W-:Y:S01]  /*db80*/  @!P0 IADD3.X R32, R3.reuse, R39, R32, P1, !PT ;  /* 0x0000002703208210 */ /* 0x040fe20000ffe420 */
[----:B------:R-:W-:Y:S01]  /*db90*/  @!P0 IMAD.MOV.U32 R6, RZ, RZ, c[0x0][0x1a4] ;  /* 0x00006900ff068624 */ /* 0x000fe200078e00ff */
[C---:B------:R-:W-:Y:S01]  /*dba0*/  @!P0 IADD3.X R24, R3.reuse, R24, R45, P3, !PT ;  /* 0x0000001803188210 */ /* 0x040fe20001ffe42d */
[----:B------:R-:W-:Y:S01]  /*dbb0*/  @!P0 IMAD.MOV.U32 R11, RZ, RZ, c[0x0][0x1a4] ;  /* 0x00006900ff0b8624 */ /* 0x000fe200078e00ff */
[----:B------:R-:W-:Y:S01]  /*dbc0*/  @!P0 IADD3.X R30, R3, R30, R41, P2, !PT ;  /* 0x0000001e031e8210 */ /* 0x000fe200017fe429 */
[----:B------:R-:W-:Y:S01]  /*dbd0*/  @!P0 IMAD.MOV.U32 R13, RZ, RZ, c[0x0][0x1a4] ;  /* 0x00006900ff0d8624 */ /* 0x000fe200078e00ff */
[----:B------:R-:W-:Y:S01]  /*dbe0*/  @!P0 IADD3 R14, P1, R4, R14, RZ ;  /* 0x0000000e040e8210 */ /* 0x000fe20007f3e0ff */
[----:B------:R-:W-:Y:S01]  /*dbf0*/  @!P0 IMAD R6, R6, 0xe0, RZ ;  /* 0x000000e006068824 */ /* 0x000fe200078e02ff */
[C---:B------:R-:W-:Y:S01]  /*dc00*/  @!P0 IADD3 R18, P3, R4.reuse, R18, RZ ;  /* 0x0000001204128210 */ /* 0x040fe20007f7e0ff */
[----:B------:R-:W-:Y:S01]  /*dc10*/  @!P0 IMAD R11, R11, 0xc0, RZ ;  /* 0x000000c00b0b8824 */ /* 0x000fe200078e02ff */
[----:B------:R-:W-:Y:S01]  /*dc20*/  @!P0 IADD3 R16, P2, R4, R16, RZ ;  /* 0x0000001004108210 */ /* 0x000fe20007f5e0ff */
[----:B------:R-:W-:Y:S01]  /*dc30*/  @!P0 IMAD R13, R13, 0xd0, RZ ;  /* 0x000000d00d0d8824 */ /* 0x000fe200078e02ff */
[----:B------:R-:W-:-:S02]  /*dc40*/  @!P0 IADD3.X R15, R3, R6, R15, P1, !PT ;  /* 0x00000006030f8210 */ /* 0x000fc40000ffe40f */
        /* <DEDUP_REMOVED lines=111> */
[----:B------:R-:W4:Y:S04]  /*e340*/  LDSM.16.M88.4 R80, [R240+0x2800] ;  /* 0x00280000f050783b */ /* 0x000f280000000200 */
[----:B------:R-:W4:Y:S04]  /*e350*/  LDSM.16.M88.4 R72, [R240+0x3000] ;  /* 0x00300000f048783b */ /* 0x000f280000000200 */
[----:B------:R-:W5:Y:S04]  /*e360*/  LDSM.16.M88.4 R64, [R240+0x3800] ;  /* 0x00380000f040783b */ /* 0x000f680000000200 */
[----:B------:R-:W5:Y:S04]  /*e370*/  LDSM.16.M88.4 R52, [R240+0x4000] ;  /* 0x00400000f034783b */ /* 0x000f680000000200 */
[----:B-1----:R-:W1:Y:S04]  /*e380*/  LDSM.16.M88.4 R44, [R240+0x4800] ;  /* 0x00480000f02c783b */ /* 0x002e680000000200 */
[----:B--2---:R-:W2:Y:S04]  /*e390*/  LDSM.16.M88.4 R36, [R240+0x5000] ;  /* 0x00500000f024783b */ /* 0x004ea80000000200 */
[----:B------:R-:W1:Y:S04]  /*e3a0*/  LDSM.16.M88.4 R28, [R240+0x5800] ;  /* 0x00580000f01c783b */ /* 0x000e680000000200 */
[----:B------:R-:W1:Y:S04]  /*e3b0*/  LDSM.16.M88.4 R20, [R240+0x6000] ;  /* 0x00600000f014783b */ /* 0x000e680000000200 */
[----:B------:R-:W1:Y:S04]  /*e3c0*/  LDSM.16.M88.4 R12, [R240+0x6800] ;  /* 0x00680000f00c783b */ /* 0x000e680000000200 */
[----:B------:R-:W1:Y:S01]  /*e3d0*/  LDSM.16.M88.4 R4, [R240+0x7000] ;  /* 0x00700000f004783b */ /* 0x000e620000000200 */
[C---:B---3--:R-:W-:Y:S03]  /*e3e0*/  HMMA.16816.F32 R92, R108.reuse, R88, RZ ;  /* 0x000000586c5c723c */ /* 0x048fe600000018ff */
[----:B------:R-:W3:Y:S04]  /*e3f0*/  LDSM.16.M88.4 R176, [R240+0x7800] ;  /* 0x00780000f0b0783b */ /* 0x000ee80000000200 */
[----:B------:R-:W1:Y:S01]  /*e400*/  LDSM.16.M88.4 R168, [R240+0x8000] ;  /* 0x00800000f0a8783b */ /* 0x000e620000000200 */
[C---:B----4-:R-:W-:Y:S03]  /*e410*/  HMMA.16816.F32 R84, R108.reuse, R80, RZ ;  /* 0x000000506c54723c */ /* 0x050fe600000018ff */
[----:B------:R-:W4:Y:S04]  /*e420*/  LDSM.16.M88.4 R124, [R240+0x8800] ;  /* 0x00880000f07c783b */ /* 0x000f280000000200 */
[----:B------:R-:W1:Y:S01]  /*e430*/  LDSM.16.M88.4 R116, [R240+0x9000] ;  /* 0x00900000f074783b */ /* 0x000e620000000200 */
[C---:B------:R-:W-:Y:S03]  /*e440*/  HMMA.16816.F32 R76, R108.reuse, R72, RZ ;  /* 0x000000486c4c723c */ /* 0x040fe600000018ff */
[----:B------:R-:W1:Y:S04]  /*e450*/  LDSM.16.M88.4 R192, [R240+0x9800] ;  /* 0x00980000f0c0783b */ /* 0x000e680000000200 */
[----:B------:R1:W-:Y:S01]  /*e460*/  LDSM.16.M88.4 R96, [R120] ;  /* 0x000000007860783b */ /* 0x0003e20000000200 */
[C---:B-----5:R-:W-:Y:S03]  /*e470*/  HMMA.16816.F32 R68, R108.reuse, R64, RZ ;  /* 0x000000406c44723c */ /* 0x060fe600000018ff */
[----:B------:R-:W5:Y:S04]  /*e480*/  LDSM.16.M88.4 R184, [R235+0x2000] ;  /* 0x00200000ebb8783b */ /* 0x000f680000000200 */
[----:B------:R-:W1:Y:S01]  /*e490*/  LDSM.16.M88.4 R104, [R235+0x2800] ;  /* 0x00280000eb68783b */ /* 0x000e620000000200 */
[C---:B------:R-:W-:Y:S03]  /*e4a0*/  HMMA.16816.F32 R88, R108.reuse, R90, RZ ;  /* 0x0000005a6c58723c */ /* 0x040fe600000018ff */
[----:B------:R-:W2:Y:S04]  /*e4b0*/  LDSM.16.M88.4 R100, [R235+0x3000] ;  /* 0x00300000eb64783b */ /* 0x000ea80000000200 */
[----:B------:R-:W2:Y:S01]  /*e4c0*/  LDSM.16.M88.4 R188, [R235+0x3800] ;  /* 0x00380000ebbc783b */ /* 0x000ea20000000200 */
[C---:B------:R-:W-:Y:S03]  /*e4d0*/  HMMA.16816.F32 R80, R108.reuse, R82, RZ ;  /* 0x000000526c50723c */ /* 0x040fe600000018ff */
[----:B------:R-:W-:Y:S04]  /*e4e0*/  LDSM.16.M88.4 R200, [R235+0x6000] ;  /* 0x00600000ebc8783b */ /* 0x000fe80000000200 */
[----:B------:R-:W-:Y:S01]  /*e4f0*/  LDSM.16.M88.4 R196, [R235+0x7800] ;  /* 0x00780000ebc4783b */ /* 0x000fe20000000200 */
[C---:B------:R-:W-:Y:S03]  /*e500*/  HMMA.16816.F32 R72, R108.reuse, R74, RZ ;  /* 0x0000004a6c48723c */ /* 0x040fe600000018ff */
[----:B------:R-:W-:Y:S04]  /*e510*/  LDSM.16.M88.4 R204, [R241] ;  /* 0x00000000f1cc783b */ /* 0x000fe80000000200 */
[----:B------:R-:W0:Y:S01]  /*e520*/  LDGDEPBAR ;  /* 0x00000000000079af */ /* 0x000e220000000000 */
[C---:B------:R-:W-:Y:S08]  /*e530*/  HMMA.16816.F32 R64, R108.reuse, R66, RZ ;  /* 0x000000426c40723c */ /* 0x040ff000000018ff */
[C---:B------:R-:W-:Y:S08]  /*e540*/  HMMA.16816.F32 R56, R108.reuse, R52, RZ ;  /* 0x000000346c38723c */ /* 0x040ff000000018ff */
[C---:B-1----:R-:W-:Y:S08]  /*e550*/  HMMA.16816.F32 R48, R108.reuse, R44, RZ ;  /* 0x0000002c6c30723c */ /* 0x042ff000000018ff */
[C---:B--2---:R-:W-:Y:S08]  /*e560*/  HMMA.16816.F32 R40, R108.reuse, R36, RZ ;  /* 0x000000246c28723c */ /* 0x044ff000000018ff */
        /* <DEDUP_REMOVED lines=21> */
[----:B------:R-:W-:Y:S07]  /*e6c0*/  LDSM.16.M88.4 R192, [R235+0x4800] ;  /* 0x00480000ebc0783b */ /* 0x000fee0000000200 */
[C---:B-----5:R-:W-:Y:S08]  /*e6d0*/  HMMA.16816.F32 R92, R96.reuse, R184, R92 ;  /* 0x000000b8605c723c */ /* 0x060ff0000000185c */
[C---:B------:R-:W-:Y:S01]  /*e6e0*/  HMMA.16816.F32 R88, R96.reuse, R186, R88 ;  /* 0x000000ba6058723c */ /* 0x040fe20000001858 */
        /* <DEDUP_REMOVED lines=13> */
[C---:B------:R-:W-:Y:S08]  /*e7c0*/  HMMA.16816.F32 R48, R96.reuse, R192, R48 ;  /* 0x000000c06030723c */ /* 0x040ff00000001830 */
[C---:B------:R-:W-:Y:S01]  /*e7d0*/  HMMA.16816.F32 R44, R96.reuse, R194, R44 ;  /* 0x000000c2602c723c */ /* 0x040fe2000000182c */
[----:B------:R-:W5:Y:S07]  /*e7e0*/  LDSM.16.M88.4 R192, [R235+0x8000] ;  /* 0x00800000ebc0783b */ /* 0x000f6e0000000200 */
        /* <DEDUP_REMOVED lines=31> */
[C---:B----4-:R-:W-:Y:S07]  /*e9e0*/  HMMA.16816.F32 R112, R96.reuse, R188, R112 ;  /* 0x000000bc6070723c */ /* 0x050fee0000001870 */
[C---:B------:R-:W-:Y:S01]  /*e9f0*/  IADD3 R188, R239.reuse, 0x3000, RZ ;  /* 0x00003000efbc7810 */ /* 0x040fe20007ffe0ff */
[----:B------:R-:W-:Y:S05]  /*ea00*/  HMMA.16816.F32 R108, R96, R190, R108 ;  /* 0x000000be606c723c */ /* 0x000fea000000186c */
[----:B------:R-:W-:Y:S02]  /*ea10*/  LDSM.16.M88.4 R188, [R188] ;  /* 0x00000000bcbc783b */ /* 0x000fe40000000200 */
[----:B------:R-:W-:Y:S01]  /*ea20*/  IADD3 R96, R239, 0x2800, RZ ;  /* 0x00002800ef607810 */ /* 0x000fe20007ffe0ff */
[C---:B-1----:R-:W-:Y:S05]  /*ea30*/  HMMA.16816.F32 R92, R204.reuse, R184, R92 ;  /* 0x000000b8cc5c723c */ /* 0x042fea000000185c */
[----:B------:R-:W1:Y:S03]  /*ea40*/  LDSM.16.M88.4 R96, [R96] ;  /* 0x000000006060783b */ /* 0x000e660000000200 */
[C---:B--2---:R-:W-:Y:S08]  /*ea50*/  HMMA.16816.F32 R84, R204.reuse, R104, R84 ;  /* 0x00000068cc54723c */ /* 0x044ff00000001854 */
[C---:B------:R-:W-:Y:S01]  /*ea60*/  HMMA.16816.F32 R80, R204.reuse, R106, R80 ;  /* 0x0000006acc50723c */ /* 0x040fe20000001850 */
[----:B------:R-:W2:Y:S07]  /*ea70*/  LDSM.16.M88.4 R104, [R230] ;  /* 0x00000000e668783b */ /* 0x000eae0000000200 */
[C---:B---3--:R-:W-:Y:S08]  /*ea80*/  HMMA.16816.F32 R76, R204.reuse, R100, R76 ;  /* 0x00000064cc4c723c */ /* 0x048ff0000000184c */
[C---:B------:R-:W-:Y:S01]  /*ea90*/  HMMA.16816.F32 R72, R204.reuse, R102, R72 ;  /* 0x00000066cc48723c */ /* 0x040fe20000001848 */
[----:B------:R-:W3:Y:S07]  /*eaa0*/  LDSM.16.M88.4 R100, [R229] ;  /* 0x00000000e564783b */ /* 0x000eee0000000200 */
        /* <DEDUP_REMOVED lines=9> */
[C---:B------:R-:W-:Y:S01]  /*eb40*/  HMMA.16816.F32 R12, R204.reuse, R102, R12 ;  /* 0x00000066cc0c723c */ /* 0x040fe2000000180c */
[----:B------:R-:W2:Y:S07]  /*eb50*/  LDSM.16.M88.4 R100, [R164] ;  /* 0x00000000a464783b */ /* 0x000eae0000000200 */
[C---:B----4-:R-:W-:Y:S08]  /*eb60*/  HMMA.16816.F32 R32, R204.reuse, R184, R32 ;  /* 0x000000b8cc20723c */ /* 0x050ff00000001820 */
[C---:B-1----:R-:W-:Y:S08]  /*eb70*/  HMMA.16816.F32 R8, R204.reuse, R96, R8 ;  /* 0x00000060cc08723c */ /* 0x042ff00000001808 */
[C---:B------:R-:W-:Y:S01]  /*eb80*/  HMMA.16816.F32 R4, R204.reuse, R98, R4 ;  /* 0x00000062cc04723c */ /* 0x040fe20000001804 */
[----:B------:R-:W1:Y:S07]  /*eb90*/  LDSM.16.M88.4 R96, [R164+0x800] ;  /* 0x00080000a460783b */ /* 0x000e6e0000000200 */
[C---:B------:R-:W-:Y:S01]  /*eba0*/  HMMA.16816.F32 R28, R204.reuse, R186, R28 ;  /* 0x000000bacc1c723c */ /* 0x040fe2000000181c */
[----:B------:R-:W3:Y:S07]  /*ebb0*/  LDSM.16.M88.4 R184, [R166] ;  /* 0x00000000a6b8783b */ /* 0x000eee0000000200 */
[----:B------:R-:W-:Y:S08]  /*ebc0*/  HMMA.16816.F32 R40, R204, R188, R40 ;  /* 0x000000bccc28723c */ /* 0x000ff00000001828 */
[C---:B--2---:R-:W-:Y:S08]  /*ebd0*/  HMMA.16816.F32 R92, R104.reuse, R100, R92 ;  /* 0x00000064685c723c */ /* 0x044ff0000000185c */
[----:B------:R-:W-:Y:S01]  /*ebe0*/  HMMA.16816.F32 R88, R104, R102, R88 ;  /* 0x000000666858723c */ /* 0x000fe20000001858 */
[----:B------:R-:W2:Y:S07]  /*ebf0*/  LDSM.16.M88.4 R100, [R164+0x3000] ;  /* 0x00300000a464783b */ /* 0x000eae0000000200 */
[----:B------:R-:W-:Y:S01]  /*ec00*/  HMMA.16816.F32 R36, R204, R190, R36 ;  /* 0x000000becc24723c */ /* 0x000fe20000001824 */
[----:B------:R-:W-:Y:S07]  /*ec10*/  LDSM.16.M88.4 R188, [R224] ;  /* 0x00000000e0bc783b */ /* 0x000fee0000000200 */
[----:B-1----:R-:W-:Y:S01]  /*ec20*/  HMMA.16816.F32 R84, R104, R96, R84 ;  /* 0x000000606854723c */ /* 0x002fe20000001854 */
[----:B------:R-:W-:-:S02]  /*ec30*/  FMUL.FTZ R93, R93, c[0x0][0x2ec] ;  /* 0x0000bb005d5d7a20 */ /* 0x000fc40000410000 */
[----:B------:R-:W-:Y:S02]  /*ec40*/  FMUL.FTZ R95, R95, c[0x0][0x2ec] ;  /* 0x0000bb005f5f7a20 */ /* 0x000fe40000410000 */
[----:B------:R-:W-:Y:S03]  /*ec50*/  MUFU.TANH R214, R93 ;  /* 0x0000005d00d67308 */ /* 0x000fe60000002400 */
[----:B------:R-:W-:Y:S01]  /*ec60*/  HMMA.16816.F32 R80, R104, R98, R80 ;  /* 0x000000626850723c */ /* 0x000fe20000001850 */
[----:B------:R-:W1:Y:S01]  /*ec70*/  LDSM.16.M88.4 R96, [R164+0x3800] ;  /* 0x00380000a460783b */ /* 0x000e620000000200 */
[----:B------:R-:W-:Y:S02]  /*ec80*/  FMUL.FTZ R89, R89, c[0x0][0x2ec] ;  /* 0x0000bb0059597a20 */ /* 0x000fe40000410000 */
[----:B------:R-:W-:Y:S02]  /*ec90*/  FMUL.FTZ R217, R88, c[0x0][0x2ec] ;  /* 0x0000bb0058d97a20 */ /* 0x000fe40000410000 */
[----:B------:R-:W-:-:S02]  /*eca0*/  FMUL.FTZ R88, R91, c[0x0][0x2ec] ;  /* 0x0000bb005b587a20 */ /* 0x000fc40000410000 */
[----:B---3--:R-:W-:Y:S01]  /*ecb0*/  HMMA.16816.F32 R112, R204, R184, R112 ;  /* 0x000000b8cc70723c */ /* 0x008fe20000001870 */
[----:B------:R-:W-:Y:S01]  /*ecc0*/  MUFU.TANH R89, R89 ;  /* 0x0000005900597308 */ /* 0x000fe20000002400 */
[----:B------:R-:W-:-:S06]  /*ecd0*/  FMUL.FTZ R219, R90, c[0x0][0x2ec] ;  /* 0x0000bb005adb7a20 */ /* 0x000fcc0000410000 */
[C---:B------:R-:W-:Y:S01]  /*ece0*/  HMMA.16816.F32 R108, R204.reuse, R186, R108 ;  /* 0x000000bacc6c723c */ /* 0x040fe2000000186c */
[----:B------:R-:W3:Y:S01]  /*ecf0*/  LDSM.16.M88.4 R184, [R164+0x2000] ;  /* 0x00200000a4b8783b */ /* 0x000ee20000000200 */
[----:B------:R-:W-:Y:S01]  /*ed00*/  FMUL.FTZ R220, R84, c[0x0][0x2ec] ;  /* 0x0000bb0054dc7a20 */ /* 0x000fe20000410000 */
[----:B------:R-:W-:Y:S01]  /*ed10*/  MUFU.TANH R88, R88 ;  /* 0x0000005800587308 */ /* 0x000fe20000002400 */
[----:B------:R-:W-:Y:S02]  /*ed20*/  FMUL.FTZ R221, R86, c[0x0][0x2ec] ;  /* 0x0000bb0056dd7a20 */ /* 0x000fe40000410000 */
[----:B------:R-:W-:Y:S02]  /*ed30*/  FMUL.FTZ R85, R85, c[0x0][0x2ec] ;  /* 0x0000bb0055557a20 */ /* 0x000fe40000410000 */
[----:B------:R-:W-:Y:S01]  /*ed40*/  HMMA.16816.F32 R56, R204, R192, R56 ;  /* 0x000000c0cc38723c */ /* 0x000fe20000001838 */
[----:B------:R-:W-:Y:S02]  /*ed50*/  FMUL.FTZ R81, R81, c[0x0][0x2ec] ;  /* 0x0000bb0051517a20 */ /* 0x000fe40000410000 */
[----:B------:R-:W-:Y:S01]  /*ed60*/  FMUL.FTZ R83, R83, c[0x0][0x2ec] ;  /* 0x0000bb0053537a20 */ /* 0x000fe20000410000 */
[----:B------:R-:W-:Y:S01]  /*ed70*/  MUFU.TANH R85, R85 ;  /* 0x0000005500557308 */ /* 0x000fe20000002400 */
[----:B------:R-:W-:-:S03]  /*ed80*/  FMUL.FTZ R87, R87, c[0x0][0x2ec] ;  /* 0x0000bb0057577a20 */ /* 0x000fc60000410000 */
[C---:B------:R-:W-:Y:S01]  /*ed90*/  HMMA.16816.F32 R52, R204.reuse, R194, R52 ;  /* 0x000000c2cc34723c */ /* 0x040fe20000001834 */
[----:B------:R-:W4:Y:S03]  /*eda0*/  LDSM.16.M88.4 R192, [R225] ;  /* 0x00000000e1c0783b */ /* 0x000f260000000200 */
[----:B------:R5:W-:Y:S04]  /*edb0*/  MUFU.TANH R84, R81 ;  /* 0x0000005100547308 */ /* 0x000be80000002400 */
[C---:B------:R-:W-:Y:S04]  /*edc0*/  HMMA.16816.F32 R68, R204.reuse, R196, R68 ;  /* 0x000000c4cc44723c */ /* 0x040fe80000001844 */
[----:B------:R-:W-:Y:S04]  /*edd0*/  MUFU.TANH R86, R83 ;  /* 0x0000005300567308 */ /* 0x000fe80000002400 */
[----:B------:R-:W-:Y:S01]  /*ede0*/  HMMA.16816.F32 R64, R204, R198, R64 ;  /* 0x000000c6cc40723c */ /* 0x000fe20000001840 */
[----:B------:R-:W3:Y:S03]  /*edf0*/  LDSM.16.M88.4 R196, [R226] ;  /* 0x00000000e2c4783b */ /* 0x000ee60000000200 */
[----:B------:R1:W-:Y:S04]  /*ee00*/  MUFU.TANH R90, R87 ;  /* 0x00000057005a7308 */ /* 0x0003e80000002400 */
[C---:B--2---:R-:W-:Y:S04]  /*ee10*/  HMMA.16816.F32 R40, R104.reuse, R100, R40 ;  /* 0x000000646828723c */ /* 0x044fe80000001828 */
[----:B------:R-:W-:Y:S04]  /*ee20*/  MUFU.TANH R217, R217 ;  /* 0x000000d900d97308 */ /* 0x000fe80000002400 */
[C---:B------:R-:W-:Y:S01]  /*ee30*/  HMMA.16816.F32 R36, R104.reuse, R102, R36 ;  /* 0x000000666824723c */ /* 0x040fe20000001824 */
[----:B------:R-:W2:Y:S03]  /*ee40*/  LDSM.16.M88.4 R100, [R164+0x5000] ;  /* 0x00500000a464783b */ /* 0x000ea60000000200 */
[----:B------:R-:W-:Y:S04]  /*ee50*/  MUFU.TANH R219, R219 ;  /* 0x000000db00db7308 */ /* 0x000fe80000002400 */
[C---:B-1----:R-:W-:Y:S04]  /*ee60*/  HMMA.16816.F32 R32, R104.reuse, R96, R32 ;  /* 0x000000606820723c */ /* 0x042fe80000001820 */
[----:B------:R-:W-:Y:S04]  /*ee70*/  MUFU.TANH R220, R220 ;  /* 0x000000dc00dc7308 */ /* 0x000fe80000002400 */
[----:B------:R-:W-:Y:S01]  /*ee80*/  HMMA.16816.F32 R28, R104, R98, R28 ;  /* 0x00000062681c723c */ /* 0x000fe2000000181c */
[----:B------:R-:W1:Y:S01]  /*ee90*/  LDSM.16.M88.4 R96, [R164+0x5800] ;  /* 0x00580000a460783b */ /* 0x000e620000000200 */
[----:B------:R-:W-:-:S02]  /*eea0*/  FMUL.FTZ R40, R40, c[0x0][0x2ec] ;  /* 0x0000bb0028287a20 */ /* 0x000fc40000410000 */
[----:B------:R-:W-:Y:S01]  /*eeb0*/  FMUL.FTZ R42, R42, c[0x0][0x2ec] ;  /* 0x0000bb002a2a7a20 */ /* 0x000fe20000410000 */
[----:B------:R-:W-:Y:S03]  /*eec0*/  MUFU.TANH R221, R221 ;  /* 0x000000dd00dd7308 */ /* 0x000fe60000002400 */
[C---:B------:R-:W-:Y:S01]  /*eed0*/  HMMA.16816.F32 R120, R204.reuse, R188, R120 ;  /* 0x000000bccc78723c */ /* 0x040fe20000001878 */
[----:B------:R-:W-:Y:S02]  /*eee0*/  FMUL.FTZ R36, R36, c[0x0][0x2ec] ;  /* 0x0000bb0024247a20 */ /* 0x000fe40000410000 */
[----:B------:R-:W-:Y:S02]  /*eef0*/  FMUL.FTZ R39, R39, c[0x0][0x2ec] ;  /* 0x0000bb0027277a20 */ /* 0x000fe40000410000 */
[----:B------:R-:W-:Y:S03]  /*ef00*/  MUFU.TANH R40, R40 ;  /* 0x0000002800287308 */ /* 0x000fe60000002400 */
[----:B------:R-:W-:Y:S01]  /*ef10*/  HMMA.16816.F32 R116, R204, R190, R116 ;  /* 0x000000becc74723c */ /* 0x000fe20000001874 */
[----:B------:R-:W1:Y:S01]  /*ef20*/  LDSM.16.M88.4 R188, [R164+0x1000] ;  /* 0x00100000a4bc783b */ /* 0x000e620000000200 */
[----:B------:R-:W-:-:S03]  /*ef30*/  FMUL.FTZ R32, R32, c[0x0][0x2ec] ;  /* 0x0000bb0020207a20 */ /* 0x000fc60000410000 */
[----:B------:R-:W-:Y:S03]  /*ef40*/  MUFU.TANH R39, R39 ;  /* 0x0000002700277308 */ /* 0x000fe60000002400 */
[C---:B---3--:R-:W-:Y:S01]  /*ef50*/  HMMA.16816.F32 R56, R104.reuse, R184, R56 ;  /* 0x000000b86838723c */ /* 0x048fe20000001838 */
[----:B------:R-:W-:Y:S02]  /*ef60*/  FMUL.FTZ R29, R29, c[0x0][0x2ec] ;  /* 0x0000bb001d1d7a20 */ /* 0x000fe40000410000 */
[----:B------:R-:W-:Y:S02]  /*ef70*/  FMUL.FTZ R28, R28, c[0x0][0x2ec] ;  /* 0x0000bb001c1c7a20 */ /* 0x000fe40000410000 */
[----:B------:R-:W-:Y:S01]  /*ef80*/  FMUL.FTZ R30, R30, c[0x0][0x2ec] ;  /* 0x0000bb001e1e7a20 */ /* 0x000fe20000410000 */
[----:B------:R-:W-:Y:S02]  /*ef90*/  MUFU.TANH R42, R42 ;  /* 0x0000002a002a7308 */ /* 0x000fe40000002400 */
[----:B------:R-:W-:Y:S01]  /*efa0*/  HMMA.16816.F32 R52, R104, R186, R52 ;  /* 0x000000ba6834723c */ /* 0x000fe20000001834 */
[----:B------:R-:W3:Y:S05]  /*efb0*/  LDSM.16.M88.4 R184, [R164+0x4800] ;  /* 0x00480000a4b8783b */ /* 0x000eea0000000200 */
[----:B------:R-:W-:Y:S02]  /*efc0*/  MUFU.TANH R28, R28 ;  /* 0x0000001c001c7308 */ /* 0x000fe40000002400 */
[C---:B------:R-:W-:Y:S06]  /*efd0*/  HMMA.16816.F32 R180, R204.reuse, R200, R180 ;  /* 0x000000c8ccb4723c */ /* 0x040fec00000018b4 */
[----:B------:R-:W-:Y:S02]  /*efe0*/  MUFU.TANH R32, R32 ;  /* 0x0000002000207308 */ /* 0x000fe40000002400 */
[C---:B------:R-:W-:Y:S01]  /*eff0*/  HMMA.16816.F32 R176, R204.reuse, R202, R176 ;  /* 0x000000caccb0723c */ /* 0x040fe200000018b0 */
[----:B------:R-:W-:Y:S05]  /*f000*/  LDSM.16.M88.4 R200, [R164+0x4000] ;  /* 0x00400000a4c8783b */ /* 0x000fea0000000200 */
[----:B------:R-:W-:Y:S02]  /*f010*/  MUFU.TANH R30, R30 ;  /* 0x0000001e001e7308 */ /* 0x000fe40000002400 */
[----:B----4-:R-:W-:Y:S01]  /*f020*/  HMMA.16816.F32 R128, R204, R192, R128 ;  /* 0x000000c0cc80723c */ /* 0x010fe20000001880 */
[----:B------:R-:W-:-:S02]  /*f030*/  FMUL.FTZ R55, R55, c[0x0][0x2ec] ;  /* 0x0000bb0037377a20 */ /* 0x000fc40000410000 */
[----:B------:R-:W-:Y:S02]  /*f040*/  FMUL.FTZ R53, R53, c[0x0][0x2ec] ;  /* 0x0000bb0035357a20 */ /* 0x000fe40000410000 */
[----:B------:R-:W-:Y:S02]  /*f050*/  FMUL.FTZ R52, R52, c[0x0][0x2ec] ;  /* 0x0000bb0034347a20 */ /* 0x000fe40000410000 */
[----:B------:R-:W-:Y:S01]  /*f060*/  MUFU.TANH R55, R55 ;  /* 0x0000003700377308 */ /* 0x000fe20000002400 */
[C---:B------:R-:W-:Y:S01]  /*f070*/  HMMA.16816.F32 R124, R204.reuse, R194, R124 ;  /* 0x000000c2cc7c723c */ /* 0x040fe2000000187c */
[----:B------:R-:W4:Y:S06]  /*f080*/  LDSM.16.M88.4 R192, [R164+0x1800] ;  /* 0x00180000a4c0783b */ /* 0x000f2c0000000200 */
[----:B------:R-:W-:Y:S01]  /*f090*/  MUFU.TANH R52, R52 ;  /* 0x0000003400347308 */ /* 0x000fe20000002400 */
[C---:B------:R-:W-:Y:S08]  /*f0a0*/  HMMA.16816.F32 R172, R204.reuse, R196, R172 ;  /* 0x000000c4ccac723c */ /* 0x040ff000000018ac */
[----:B------:R-:W-:Y:S01]  /*f0b0*/  HMMA.16816.F32 R168, R204, R198, R168 ;  /* 0x000000c6cca8723c */ /* 0x000fe200000018a8 */
[----:B------:R-:W3:Y:S01]  /*f0c0*/  LDSM.16.M88.4 R196, [R164+0x2800] ;  /* 0x00280000a4c4783b */ /* 0x000ee20000000200 */
[----:B------:R-:W-:Y:S06]  /*f0d0*/  MUFU.TANH R207, R95 ;  /* 0x0000005f00cf7308 */ /* 0x000fec0000002400 */
[C---:B--2---:R-:W-:Y:S08]  /*f0e0*/  HMMA.16816.F32 R8, R104.reuse, R100, R8 ;  /* 0x000000646808723c */ /* 0x044ff00000001808 */
[C---:B------:R-:W-:Y:S01]  /*f0f0*/  HMMA.16816.F32 R4, R104.reuse, R102, R4 ;  /* 0x000000666804723c */ /* 0x040fe20000001804 */
[----:B------:R-:W2:Y:S07]  /*f100*/  LDSM.16.M88.4 R100, [R164+0x7000] ;  /* 0x00700000a464783b */ /* 0x000eae0000000200 */
[C---:B-1----:R-:W-:Y:S08]  /*f110*/  HMMA.16816.F32 R180, R104.reuse, R96, R180 ;  /* 0x0000006068b4723c */ /* 0x042ff000000018b4 */
[----:B------:R-:W-:Y:S01]  /*f120*/  HMMA.16816.F32 R176, R104, R98, R176 ;  /* 0x0000006268b0723c */ /* 0x000fe200000018b0 */
[----:B------:R-:W1:Y:S01]  /*f130*/  LDSM.16.M88.4 R96, [R164+0x7800] ;  /* 0x00780000a460783b */ /* 0x000e620000000200 */
[----:B------:R-:W-:-:S06]  /*f140*/  FMUL.FTZ R10, R10, c[0x0][0x2ec] ;  /* 0x0000bb000a0a7a20 */ /* 0x000fcc0000410000 */
[C---:B------:R-:W-:Y:S01]  /*f150*/  HMMA.16816.F32 R76, R104.reuse, R188, R76 ;  /* 0x000000bc684c723c */ /* 0x040fe2000000184c */
[----:B------:R-:W-:Y:S01]  /*f160*/  FMUL.FTZ R5, R5, c[0x0][0x2ec] ;  /* 0x0000bb0005057a20 */ /* 0x000fe20000410000 */
[----:B------:R-:W-:Y:S01]  /*f170*/  MUFU.TANH R10, R10 ;  /* 0x0000000a000a7308 */ /* 0x000fe20000002400 */
[----:B------:R-:W-:Y:S02]  /*f180*/  FMUL.FTZ R6, R6, c[0x0][0x2ec] ;  /* 0x0000bb0006067a20 */ /* 0x000fe40000410000 */
[----:B------:R-:W-:Y:S02]  /*f190*/  FMUL.FTZ R7, R7, c[0x0][0x2ec] ;  /* 0x0000bb0007077a20 */ /* 0x000fe40000410000 */
[----:B------:R-:W-:Y:S01]  /*f1a0*/  FMUL.FTZ R4, R4, c[0x0][0x2ec] ;  /* 0x0000bb0004047a20 */ /* 0x000fe20000410000 */
[----:B------:R-:W-:Y:S01]  /*f1b0*/  HMMA.16816.F32 R72, R104, R190, R72 ;  /* 0x000000be6848723c */ /* 0x000fe20000001848 */
[----:B------:R-:W1:Y:S01]  /*f1c0*/  LDSM.16.M88.4 R188, [R164+0x6000] ;  /* 0x00600000a4bc783b */ /* 0x000e620000000200 */
[----:B------:R-:W-:Y:S01]  /*f1d0*/  MUFU.TANH R83, R7 ;  /* 0x0000000700537308 */ /* 0x000fe20000002400 */
[----:B-----5:R-:W-:-:S02]  /*f1e0*/  FMUL.FTZ R81, R183, c[0x0][0x2ec] ;  /* 0x0000bb00b7517a20 */ /* 0x020fc40000410000 */
[----:B------:R-:W-:Y:S02]  /*f1f0*/  FMUL.FTZ R180, R180, c[0x0][0x2ec] ;  /* 0x0000bb00b4b47a20 */ /* 0x000fe40000410000 */
[----:B------:R-:W-:Y:S01]  /*f200*/  FMUL.FTZ R182, R182, c[0x0][0x2ec] ;  /* 0x0000bb00b6b67a20 */ /* 0x000fe20000410000 */
[----:B---3--:R-:W-:Y:S01]  /*f210*/  HMMA.16816.F32 R16, R104, R184, R16 ;  /* 0x000000b86810723c */ /* 0x008fe20000001810 */
[----:B------:R-:W-:Y:S01]  /*f220*/  FMUL.FTZ R178, R178, c[0x0][0x2ec] ;  /* 0x0000bb00b2b27a20 */ /* 0x000fe20000410000 */
[----:B------:R-:W-:Y:S01]  /*f230*/  MUFU.TANH R81, R81 ;  /* 0x0000005100517308 */ /* 0x000fe20000002400 */
[----:B------:R-:W-:-:S05]  /*f240*/  FMUL.FTZ R176, R176, c[0x0][0x2ec] ;  /* 0x0000bb00b0b07a20 */ /* 0x000fca0000410000 */
[----:B------:R-:W-:Y:S01]  /*f250*/  HMMA.16816.F32 R12, R104, R186, R12 ;  /* 0x000000ba680c723c */ /* 0x000fe2000000180c */
[----:B------:R-:W3:Y:S01]  /*f260*/  LDSM.16.M88.4 R184, [R164+0x6800] ;  /* 0x00680000a4b8783b */ /* 0x000ee20000000200 */
[----:B------:R-:W-:Y:S01]  /*f270*/  FMUL.FTZ R77, R77, c[0x0][0x2ec] ;  /* 0x0000bb004d4d7a20 */ /* 0x000fe20000410000 */
[----:B------:R-:W-:-:S04]  /*f280*/  DEPBAR.LE SB0, 0x0 ;  /* 0x000080000000791a */ /* 0x000fc80000000000 */
[----:B------:R-:W-:Y:S01]  /*f290*/  FMUL.FTZ R79, R79, c[0x0][0x2ec] ;  /* 0x0000bb004f4f7a20 */ /* 0x000fe20000410000 */
[C---:B----4-:R-:W-:Y:S01]  /*f2a0*/  HMMA.16816.F32 R68, R104.reuse, R192, R68 ;  /* 0x000000c06844723c */ /* 0x050fe20000001844 */
[----:B------:R-:W-:Y:S01]  /*f2b0*/  FMUL.FTZ R72, R72, c[0x0][0x2ec] ;  /* 0x0000bb0048487a20 */ /* 0x000fe20000410000 */
[----:B------:R-:W-:Y:S01]  /*f2c0*/  MUFU.TANH R77, R77 ;  /* 0x0000004d004d7308 */ /* 0x000fe20000002400 */
[----:B------:R-:W-:Y:S02]  /*f2d0*/  FMUL.FTZ R76, R76, c[0x0][0x2ec] ;  /* 0x0000bb004c4c7a20 */ /* 0x000fe40000410000 */
[----:B------:R-:W-:Y:S02]  /*f2e0*/  FMUL.FTZ R74, R74, c[0x0][0x2ec] ;  /* 0x0000bb004a4a7a20 */ /* 0x000fe40000410000 */
[----:B------:R-:W-:Y:S01]  /*f2f0*/  LOP3.LUT R192, R242, UR7, RZ, 0xfc, !PT ;  /* 0x00000007f2c07c12 */ /* 0x000fe2000f8efcff */
[C---:B------:R-:W-:Y:S01]  /*f300*/  HMMA.16816.F32 R64, R104.reuse, R194, R64 ;  /* 0x000000c26840723c */ /* 0x040fe20000001840 */
[----:B------:R-:W-:Y:S01]  /*f310*/  FMUL.FTZ R73, R73, c[0x0][0x2ec] ;  /* 0x0000bb0049497a20 */ /* 0x000fe20000410000 */
[----:B------:R-:W-:Y:S01]  /*f320*/  MUFU.TANH R79, R79 ;  /* 0x0000004f004f7308 */ /* 0x000fe20000002400 */
[C---:B------:R-:W-:Y:S01]  /*f330*/  IADD3 R204, R192.reuse, 0x19, RZ ;  /* 0x00000019c0cc7810 */ /* 0x040fe20007ffe0ff */
        /* <DEDUP_REMOVED lines=11> */
[C---:B------:R-:W-:Y:S01]  /*f3f0*/  ISETP.GE.AND P5, PT, R194.reuse, R167, PT ;  /* 0x000000a7c200720c */ /* 0x040fe20003fa6270 */
[----:B------:R-:W-:Y:S01]  /*f400*/  HMMA.16816.F32 R44, R104, R198, R44 ;  /* 0x000000c6682c723c */ /* 0x000fe2000000182c */
[----:B------:R-:W-:Y:S01]  /*f410*/  ISETP.GE.AND P2, PT, R194, R165, PT ;  /* 0x000000a5c200720c */ /* 0x000fe20003f46270 */
[----:B------:R-:W-:Y:S01]  /*f420*/  I2F R3, R194 ;  /* 0x000000c200037306 */ /* 0x000fe20000201400 */
[----:B------:R-:W-:Y:S01]  /*f430*/  IADD3 R210, R192, 0x29, RZ ;  /* 0x00000029c0d27810 */ /* 0x000fe20007ffe0ff */
[----:B------:R-:W-:Y:S01]  /*f440*/  FMUL.FTZ R12, R12, c[0x0][0x2ec] ;  /* 0x0000bb000c0c7a20 */ /* 0x000fe20000410000 */
[----:B------:R-:W-:-:S02]  /*f450*/  IADD3 R222, R192, 0x51, RZ ;  /* 0x00000051c0de7810 */ /* 0x000fc40007ffe0ff */
[----:B------:R-:W-:Y:S01]  /*f460*/  IADD3 R198, R192, 0x9, RZ ;  /* 0x00000009c0c67810 */ /* 0x000fe20007ffe0ff */
[C---:B------:R-:W-:Y:S01]  /*f470*/  HMMA.16816.F32 R20, R104.reuse, R202, R20 ;  /* 0x000000ca6814723c */ /* 0x040fe20000001814 */
[----:B------:R-:W-:Y:S01]  /*f480*/  FMUL.FTZ R66, R66, c[0x0][0x2ec] ;  /* 0x0000bb0042427a20 */ /* 0x000fe20000410000 */
[----:B------:R-:W-:Y:S01]  /*f490*/  I2F R193, R194 ;  /* 0x000000c200c17306 */ /* 0x000fe20000201400 */
[----:B------:R-:W-:Y:S01]  /*f4a0*/  FMUL.FTZ R65, R65, c[0x0][0x2ec] ;  /* 0x0000bb0041417a20 */ /* 0x000fe20000410000 */
[----:B------:R-:W-:Y:S01]  /*f4b0*/  IADD3 R216, R192, 0x41, RZ ;  /* 0x00000041c0d87810 */ /* 0x000fe20007ffe0ff */
[----:B------:R-:W-:Y:S01]  /*f4c0*/  FMUL.FTZ R64, R64, c[0x0][0x2ec] ;  /* 0x0000bb0040407a20 */ /* 0x000fe20000410000 */
[-C--:B------:R-:W-:Y:S01]  /*f4d0*/  ISETP.GE.AND P4, PT, R198, R167.reuse, PT ;  /* 0x000000a7c600720c */ /* 0x080fe20003f86270 */
[----:B------:R-:W-:Y:S01]  /*f4e0*/  FMUL.FTZ R67, R67, c[0x0][0x2ec] ;  /* 0x0000bb0043437a20 */ /* 0x000fe20000410000 */
[C---:B--2---:R-:W-:Y:S01]  /*f4f0*/  HMMA.16816.F32 R120, R104.reuse, R100, R120 ;  /* 0x000000646878723c */ /* 0x044fe20000001878 */
[----:B------:R-:W-:Y:S01]  /*f500*/  FMUL.FTZ R49, R49, c[0x0][0x2ec] ;  /* 0x0000bb0031317a20 */ /* 0x000fe20000410000 */
[----:B------:R-:W2:Y:S01]  /*f510*/  I2F R196, R198 ;  /* 0x000000c600c47306 */ /* 0x000ea20000201400 */
[----:B------:R-:W-:Y:S01]  /*f520*/  FMUL.FTZ R51, R51, c[0x0][0x2ec] ;  /* 0x0000bb0033337a20 */ /* 0x000fe20000410000 */
[----:B------:R-:W-:Y:S01]  /*f530*/  IADD3 R202, R192, 0x11, RZ ;  /* 0x00000011c0ca7810 */ /* 0x000fe20007ffe0ff */
[----:B------:R-:W-:Y:S01]  /*f540*/  FMUL.FTZ R48, R48, c[0x0][0x2ec] ;  /* 0x0000bb0030307a20 */ /* 0x000fe20000410000 */
[----:B------:R-:W-:Y:S01]  /*f550*/  IADD3 R91, R192, 0x79, RZ ;  /* 0x00000079c05b7810 */ /* 0x000fe20007ffe0ff */
[----:B------:R-:W-:Y:S01]  /*f560*/  FMUL.FTZ R100, R70, c[0x0][0x2ec] ;  /* 0x0000bb0046647a20 */ /* 0x000fe20000410000 */
[C---:B-1----:R-:W-:Y:S01]  /*f570*/  HMMA.16816.F32 R112, R104.reuse, R96, R112 ;  /* 0x000000606870723c */ /* 0x042fe20000001870 */
[----:B------:R-:W-:Y:S01]  /*f580*/  FMUL.FTZ R70, R71, c[0x0][0x2ec] ;  /* 0x0000bb0047467a20 */ /* 0x000fe20000410000 */
[----:B------:R-:W1:Y:S01]  /*f590*/  I2F R206, R208 ;  /* 0x000000d000ce7306 */ /* 0x000e620000201400 */
[----:B------:R-:W-:Y:S01]  /*f5a0*/  FMUL.FTZ R101, R56, c[0x0][0x2ec] ;  /* 0x0000bb0038657a20 */ /* 0x000fe20000410000 */
[C---:B------:R-:W-:Y:S01]  /*f5b0*/  IADD3 R252, R192.reuse, 0x59, RZ ;  /* 0x00000059c0fc7810 */ /* 0x040fe20007ffe0ff */
[----:B------:R-:W-:Y:S01]  /*f5c0*/  FMUL.FTZ R56, R57, c[0x0][0x2ec] ;  /* 0x0000bb0039387a20 */ /* 0x000fe20000410000 */
[----:B------:R-:W-:Y:S01]  /*f5d0*/  IADD3 R87, R192, 0x81, RZ ;  /* 0x00000081c0577810 */ /* 0x000fe20007ffe0ff */
[----:B------:R-:W-:Y:S01]  /*f5e0*/  FMUL.FTZ R97, R68, c[0x0][0x2ec] ;  /* 0x0000bb0044617a20 */ /* 0x000fe20000410000 */
[C---:B------:R-:W-:Y:S01]  /*f5f0*/  HMMA.16816.F32 R24, R104.reuse, R200, R24 ;  /* 0x000000c86818723c */ /* 0x040fe20000001818 */
[----:B------:R-:W-:Y:S01]  /*f600*/  FMUL.FTZ R68, R69, c[0x0][0x2ec] ;  /* 0x0000bb0045447a20 */ /* 0x000fe20000410000 */
[----:B------:R-:W-:Y:S01]  /*f610*/  I2F R201, R204 ;  /* 0x000000cc00c97306 */ /* 0x000fe20000201400 */
[----:B------:R-:W-:Y:S01]  /*f620*/  FMUL.FTZ R96, R92, c[0x0][0x2ec] ;  /* 0x0000bb005c607a20 */ /* 0x000fe20000410000 */
[----:B------:R-:W-:Y:S01]  /*f630*/  ISETP.GE.AND P1, PT, R202, R167, PT ;  /* 0x000000a7ca00720c */ /* 0x000fe20003f26270 */
[----:B------:R-:W-:Y:S01]  /*f640*/  FMUL.FTZ R92, R94, c[0x0][0x2ec] ;  /* 0x0000bb005e5c7a20 */ /* 0x000fe20000410000 */
[----:B------:R-:W-:Y:S01]  /*f650*/  ISETP.GE.AND P6, PT, R202, R165, PT ;  /* 0x000000a5ca00720c */ /* 0x000fe20003fc6270 */
[----:B--2---:R-:W-:Y:S01]  /*f660*/  FFMA.FTZ R7, R196, UR4, R89 ;  /* 0x00000004c4077c23 */ /* 0x004fe20008010059 */
[C---:B------:R-:W-:Y:S01]  /*f670*/  HMMA.16816.F32 R168, R104.reuse, R190, R168 ;  /* 0x000000be68a8723c */ /* 0x040fe200000018a8 */
[----:B------:R-:W-:Y:S01]  /*f680*/  FMUL.FTZ R21, R21, c[0x0][0x2ec] ;  /* 0x0000bb0015157a20 */ /* 0x000fe20000410000 */
[----:B------:R-:W-:Y:S01]  /*f690*/  MUFU.TANH R68, R68 ;  /* 0x0000004400447308 */ /* 0x000fe20000002400 */
[----:B-1----:R-:W-:Y:S01]  /*f6a0*/  FFMA.FTZ R79, R206, UR4, R79 ;  /* 0x00000004ce4f7c23 */ /* 0x002fe2000801004f */
[----:B------:R-:W-:Y:S01]  /*f6b0*/  FSEL R7, R7, -INF , !P4 ;  /* 0xff80000007077808 */ /* 0x000fe20006000000 */
[----:B------:R-:W-:Y:S01]  /*f6c0*/  FMUL.FTZ R71, R181, c[0x0][0x2ec] ;  /* 0x0000bb00b5477a20 */ /* 0x000fe20000410000 */
[C---:B------:R-:W-:Y:S01]  /*f6d0*/  IADD3 R89, R192.reuse, 0x99, RZ ;  /* 0x00000099c0597810 */ /* 0x040fe20007ffe0ff */
[----:B------:R-:W-:Y:S01]  /*f6e0*/  FMUL.FTZ R121, R121, c[0x0][0x2ec] ;  /* 0x0000bb0079797a20 */ /* 0x000fe20000410000 */
[----:B------:R-:W-:Y:S01]  /*f6f0*/  IADD3 R190, R192, 0x31, RZ ;  /* 0x00000031c0be7810 */ /* 0x000fe20007ffe0ff */
[C---:B------:R-:W-:Y:S01]  /*f700*/  HMMA.16816.F32 R172, R104.reuse, R188, R172 ;  /* 0x000000bc68ac723c */ /* 0x040fe200000018ac */
[----:B------:R-:W-:Y:S01]  /*f710*/  MUFU.TANH R70, R70 ;  /* 0x0000004600467308 */ /* 0x000fe20000002400 */
[----:B------:R-:W-:Y:S01]  /*f720*/  ISETP.GE.AND P4, PT, R208, R167, PT ;  /* 0x000000a7d000720c */ /* 0x000fe20003f86270 */
[----:B------:R-:W-:Y:S01]  /*f730*/  FMUL.FTZ R115, R115, c[0x0][0x2ec] ;  /* 0x0000bb0073737a20 */ /* 0x000fe20000410000 */
[----:B------:R-:W-:Y:S01]  /*f740*/  IADD3 R211, R192, 0x69, RZ ;  /* 0x00000069c0d37810 */ /* 0x000fe20007ffe0ff */
[----:B------:R-:W-:Y:S01]  /*f750*/  FMUL.FTZ R50, R50, c[0x0][0x2ec] ;  /* 0x0000bb0032327a20 */ /* 0x000fe20000410000 */
[----:B------:R-:W-:Y:S01]  /*f760*/  IADD3 R181, R192, 0x91, RZ ;  /* 0x00000091c0b57810 */ /* 0x000fe20007ffe0ff */
[----:B------:R-:W-:Y:S01]  /*f770*/  FMUL.FTZ R27, R27, c[0x0][0x2ec] ;  /* 0x0000bb001b1b7a20 */ /* 0x000fe20000410000 */
[C---:B------:R-:W-:Y:S01]  /*f780*/  HMMA.16816.F32 R116, R104.reuse, R102, R116 ;  /* 0x000000666874723c */ /* 0x040fe20000001874 */
[----:B------:R-:W1:Y:S01]  /*f790*/  I2F R189, R190 ;  /* 0x000000be00bd7306 */ /* 0x000e620000201400 */
[----:B------:R-:W-:Y:S01]  /*f7a0*/  ISETP.GE.AND P3, PT, R198, R165, PT ;  /* 0x000000a5c600720c */ /* 0x000fe20003f66270 */
[----:B------:R-:W-:Y:S01]  /*f7b0*/  FMUL.FTZ R44, R44, c[0x0][0x2ec] ;  /* 0x0000bb002c2c7a20 */ /* 0x000fe20000410000 */
[----:B------:R-:W-:Y:S01]  /*f7c0*/  IADD3 R183, R192, 0x89, RZ ;  /* 0x00000089c0b77810 */ /* 0x000fe20007ffe0ff */
[----:B------:R-:W-:Y:S01]  /*f7d0*/  FMUL.FTZ R24, R24, c[0x0][0x2ec] ;  /* 0x0000bb0018187a20 */ /* 0x000fe20000410000 */
[----:B------:R-:W-:Y:S01]  /*f7e0*/  IADD3 R247, R192, 0xd1, RZ ;  /* 0x000000d1c0f77810 */ /* 0x000fe20007ffe0ff */
[----:B------:R-:W-:Y:S01]  /*f7f0*/  FMUL.FTZ R103, R58, c[0x0][0x2ec] ;  /* 0x0000bb003a677a20 */ /* 0x000fe20000410000 */
[----:B------:R-:W-:Y:S01]  /*f800*/  HMMA.16816.F32 R108, R104, R98, R108 ;  /* 0x00000062686c723c */ /* 0x000fe2000000186c */
[----:B------:R-:W-:Y:S01]  /*f810*/  MUFU.TANH R102, R66 ;  /* 0x0000004200667308 */ /* 0x000fe20000002400 */
[----:B------:R-:W-:Y:S01]  /*f820*/  FMUL.FTZ R58, R59, c[0x0][0x2ec] ;  /* 0x0000bb003b3a7a20 */ /* 0x000fe20000410000 */
[----:B------:R-:W-:Y:S01]  /*f830*/  IADD3 R223, R192, 0xb1, RZ ;  /* 0x000000b1c0df7810 */ /* 0x000fe20007ffe0ff */
[----:B------:R-:W-:-:S02]  /*f840*/  FMUL.FTZ R169, R169, c[0x0][0x2ec] ;  /* 0x0000bb00a9a97a20 */ /* 0x000fc40000410000 */
[----:B------:R-:W-:Y:S02]  /*f850*/  FMUL.FTZ R20, R20, c[0x0][0x2ec] ;  /* 0x0000bb0014147a20 */ /* 0x000fe40000410000 */
[C---:B---3--:R-:W-:Y:S01]  /*f860*/  HMMA.16816.F32 R124, R104.reuse, R186, R124 ;  /* 0x000000ba687c723c */ /* 0x048fe2000000187c */
[----:B------:R-:W-:Y:S01]  /*f870*/  MUFU.TANH R94, R72 ;  /* 0x00000048005e7308 */ /* 0x000fe20000002400 */
[----:B-1----:R-:W-:Y:S02]  /*f880*/  FFMA.FTZ R68, R189, UR4, R68 ;  /* 0x00000004bd447c23 */ /* 0x002fe40008010044 */
[----:B------:R-:W-:Y:S02]  /*f890*/  FMUL.FTZ R175, R175, c[0x0][0x2ec] ;  /* 0x0000bb00afaf7a20 */ /* 0x000fe40000410000 */
[----:B------:R-:W-:Y:S02]  /*f8a0*/  FMUL.FTZ R22, R22, c[0x0][0x2ec] ;  /* 0x0000bb0016167a20 */ /* 0x000fe40000410000 */
[----:B------:R-:W-:Y:S01]  /*f8b0*/  HMMA.16816.F32 R128, R104, R184, R128 ;  /* 0x000000b86880723c */ /* 0x000fe20000001880 */
[----:B------:R1:W-:Y:S01]  /*f8c0*/  MUFU.TANH R66, R49 ;  /* 0x0000003100427308 */ /* 0x0003e20000002400 */
[----:B------:R-:W-:-:S02]  /*f8d0*/  FMUL.FTZ R117, R117, c[0x0][0x2ec] ;  /* 0x0000bb0075757a20 */ /* 0x000fc40000410000 */
[----:B------:R-:W-:Y:S02]  /*f8e0*/  FMUL.FTZ R116, R116, c[0x0][0x2ec] ;  /* 0x0000bb0074747a20 */ /* 0x000fe40000410000 */
[----:B------:R-:W-:Y:S01]  /*f8f0*/  FMUL.FTZ R112, R112, c[0x0][0x2ec] ;  /* 0x0000bb0070707a20 */ /* 0x000fe20000410000 */
[----:B------:R-:W-:Y:S01]  /*f900*/  IADD3 R107, R192, 0x71, RZ ;  /* 0x00000071c06b7810 */ /* 0x000fe20007ffe0ff */
[----:B------:R-:W-:Y:S01]  /*f910*/  FMUL.FTZ R104, R54, c[0x0][0x2ec] ;  /* 0x0000bb0036687a20 */ /* 0x000fe20000410000 */
[----:B------:R2:W-:Y:S01]  /*f920*/  MUFU.TANH R93, R76 ;  /* 0x0000004c005d7308 */ /* 0x0005e20000002400 */
[----:B------:R-:W-:Y:S02]  /*f930*/  FMUL.FTZ R109, R109, c[0x0][0x2ec] ;  /* 0x0000bb006d6d7a20 */ /* 0x000fe40000410000 */
[----:B------:R-:W-:-:S04]  /*f940*/  FMUL.FTZ R114, R114, c[0x0][0x2ec] ;  /* 0x0000bb0072727a20 */ /* 0x000fc80000410000 */
[----:B------:R-:W-:Y:S01]  /*f950*/  FMUL.FTZ R127, R127, c[0x0][0x2ec] ;  /* 0x0000bb007f7f7a20 */ /* 0x000fe20000410000 */
[----:B------:R3:W-:Y:S01]  /*f960*/  MUFU.TANH R98, R74 ;  /* 0x0000004a00627308 */ /* 0x0007e20000002400 */
[----:B-1----:R-:W-:Y:S02]  /*f970*/  FMUL.FTZ R49, R15, c[0x0][0x2ec] ;  /* 0x0000bb000f317a20 */ /* 0x002fe40000410000 */
[----:B------:R-:W-:Y:S02]  /*f980*/  FMUL.FTZ R15, R9, c[0x0][0x2ec] ;  /* 0x0000bb00090f7a20 */ /* 0x000fe40000410000 */
[----:B------:R-:W-:Y:S02]  /*f990*/  FMUL.FTZ R125, R125, c[0x0][0x2ec] ;  /* 0x0000bb007d7d7a20 */ /* 0x000fe40000410000 */
[----:B------:R-:W-:Y:S01]  /*f9a0*/  FMUL.FTZ R131, R131, c[0x0][0x2ec] ;  /* 0x0000bb0083837a20 */ /* 0x000fe20000410000 */
[----:B------:R1:W-:Y:S01]  /*f9b0*/  MUFU.TANH R72, R51 ;  /* 0x0000003300487308 */ /* 0x0003e20000002400 */
[----:B--2---:R-:W-:-:S02]  /*f9c0*/  FMUL.FTZ R76, R43, c[0x0][0x2ec] ;  /* 0x0000bb002b4c7a20 */ /* 0x004fc40000410000 */
[----:B------:R-:W-:Y:S02]  /*f9d0*/  FMUL.FTZ R43, R37, c[0x0][0x2ec] ;  /* 0x0000bb00252b7a20 */ /* 0x000fe40000410000 */
[----:B------:R-:W-:Y:S02]  /*f9e0*/  FMUL.FTZ R37, R38, c[0x0][0x2ec] ;  /* 0x0000bb0026257a20 */ /* 0x000fe40000410000 */
[----:B------:R-:W-:Y:S01]  /*f9f0*/  FMUL.FTZ R38, R33, c[0x0][0x2ec] ;  /* 0x0000bb0021267a20 */ /* 0x000fe20000410000 */
[----:B------:R-:W-:Y:S01]  /*fa00*/  I2F R200, R202 ;  /* 0x000000ca00c87306 */ /* 0x000fe20000201400 */
[----:B---3--:R-:W-:Y:S02]  /*fa10*/  FMUL.FTZ R74, R41, c[0x0][0x2ec] ;  /* 0x0000bb00294a7a20 */ /* 0x008fe40000410000 */
[----:B------:R-:W-:Y:S02]  /*fa20*/  FMUL.FTZ R33, R34, c[0x0][0x2ec] ;  /* 0x0000bb0022217a20 */ /* 0x000fe40000410000 */
[----:B------:R-:W-:-:S03]  /*fa30*/  FMUL.FTZ R124, R124, c[0x0][0x2ec] ;  /* 0x0000bb007c7c7a20 */ /* 0x000fc60000410000 */
[----:B------:R-:W-:Y:S01]  /*fa40*/  I2F R203, R202 ;  /* 0x000000ca00cb7306 */ /* 0x000fe20000201400 */
[----:B-1----:R-:W-:-:S07]  /*fa50*/  FMUL.FTZ R51, R11, c[0x0][0x2ec] ;  /* 0x0000bb000b337a20 */ /* 0x002fce0000410000 */
[----:B------:R-:W1:Y:S08]  /*fa60*/  I2F R186, R218 ;  /* 0x000000da00ba7306 */ /* 0x000e700000201400 */
[----:B------:R2:W3:Y:S08]  /*fa70*/  MUFU.TANH R57, R53 ;  /* 0x0000003500397308 */ /* 0x0004f00000002400 */
[----:B------:R4:W-:Y:S01]  /*fa80*/  MUFU.TANH R11, R5 ;  /* 0x00000005000b7308 */ /* 0x0009e20000002400 */
[----:B-1----:R-:W-:-:S07]  /*fa90*/  FFMA.FTZ R55, R186, UR4, R55 ;  /* 0x00000004ba377c23 */ /* 0x002fce0008010037 */
[----:B------:R1:W-:Y:S01]  /*faa0*/  MUFU.TANH R9, R6 ;  /* 0x0000000600097308 */ /* 0x0003e20000002400 */
[----:B--2---:R-:W-:Y:S02]  /*fab0*/  FFMA.FTZ R53, R206, UR4, R77 ;  /* 0x00000004ce357c23 */ /* 0x004fe4000801004d */
[----:B------:R-:W-:Y:S01]  /*fac0*/  FFMA.FTZ R206, R189, UR4, R70 ;  /* 0x00000004bdce7c23 */ /* 0x000fe20008010046 */
[----:B------:R-:W-:Y:S01]  /*fad0*/  IADD3 R70, R192, 0xc1, RZ ;  /* 0x000000c1c0467810 */ /* 0x000fe20007ffe0ff */
[----:B---3--:R-:W-:Y:S01]  /*fae0*/  FFMA.FTZ R57, R186, UR4, R57 ;  /* 0x00000004ba397c23 */ /* 0x008fe20008010039 */
[----:B------:R-:W-:Y:S02]  /*faf0*/  FSEL R53, R53, -INF , !P4 ;  /* 0xff80000035357808 */ /* 0x000fe40006000000 */
[----:B------:R-:W-:Y:S01]  /*fb00*/  I2F R199, R198 ;  /* 0x000000c600c77306 */ /* 0x000fe20000201400 */
[----:B----4-:R-:W-:Y:S01]  /*fb10*/  FFMA.FTZ R5, R3, UR4, R214 ;  /* 0x0000000403057c23 */ /* 0x010fe200080100d6 */
[----:B------:R-:W-:-:S04]  /*fb20*/  ISETP.GE.AND P4, PT, R212, R167, PT ;  /* 0x000000a7d400720c */ /* 0x000fc80003f86270 */
[----:B------:R-:W-:Y:S01]  /*fb30*/  FSEL R5, R5, -INF , !P5 ;  /* 0xff80000005057808 */ /* 0x000fe20006800000 */
[----:B-1----:R-:W-:Y:S01]  /*fb40*/  FFMA.FTZ R6, R193, UR4, R207 ;  /* 0x00000004c1067c23 */ /* 0x002fe200080100cf */
[----:B------:R-:W-:Y:S01]  /*fb50*/  I2F R184, R212 ;  /* 0x000000d400b87306 */ /* 0x000fe20000201400 */
[----:B------:R-:W-:-:S03]  /*fb60*/  ISETP.GE.AND P5, PT, R204, R167, PT ;  /* 0x000000a7cc00720c */ /* 0x000fc60003fa6270 */
[----:B------:R-:W-:Y:S02]  /*fb70*/  FSEL R6, R6, -INF , !P2 ;  /* 0xff80000006067808 */ /* 0x000fe40005000000 */
[----:B------:R-:W-:Y:S02]  /*fb80*/  ISETP.GE.AND P2, PT, R204, R165, PT ;  /* 0x000000a5cc00720c */ /* 0x000fe40003f46270 */
[----:B------:R-:W1:Y:S08]  /*fb90*/  MUFU.TANH R65, R65 ;  /* 0x0000004100417308 */ /* 0x000e700000002400 */
[----:B------:R-:W-:Y:S08]  /*fba0*/  I2F R213, R246 ;  /* 0x000000f600d57306 */ /* 0x000ff00000201400 */
[----:B------:R2:W-:Y:S01]  /*fbb0*/  MUFU.TANH R54, R48 ;  /* 0x0000003000367308 */ /* 0x0005e20000002400 */
[----:B-1----:R-:W-:-:S05]  /*fbc0*/  FFMA.FTZ R65, R184, UR4, R65 ;  /* 0x00000004b8417c23 */ /* 0x002fca0008010041 */
[----:B------:R-:W-:Y:S02]  /*fbd0*/  FSEL R207, R65, -INF , !P4 ;  /* 0xff80000041cf7808 */ /* 0x000fe40006000000 */
[----:B------:R-:W1:Y:S01]  /*fbe0*/  MUFU.TANH R74, R74 ;  /* 0x0000004a004a7308 */ /* 0x000e620000002400 */
[----:B------:R-:W-:-:S07]  /*fbf0*/  ISETP.GE.AND P4, PT, R222, R167, PT ;  /* 0x000000a7de00720c */ /* 0x000fce0003f86270 */
[----:B------:R-:W3:Y:S01]  /*fc00*/  MUFU.TANH R76, R76 ;  /* 0x0000004c004c7308 */ /* 0x000ee20000002400 */
[----:B--2---:R-:W-:Y:S01]  /*fc10*/  FFMA.FTZ R48, R205, UR4, R86 ;  /* 0x00000004cd307c23 */ /* 0x004fe20008010056 */
[----:B------:R-:W-:-:S04]  /*fc20*/  IADD3 R205, R192, 0xb9, RZ ;  /* 0x000000b9c0cd7810 */ /* 0x000fc80007ffe0ff */
[----:B------:R-:W-:Y:S02]  /*fc30*/  FSEL R48, R48, -INF , !P2 ;  /* 0xff80000030307808 */ /* 0x000fe40005000000 */
[----:B------:R2:W-:Y:S01]  /*fc40*/  MUFU.TANH R34, R29 ;  /* 0x0000001d00227308 */ /* 0x0005e20000002400 */
[----:B------:R-:W-:Y:S01]  /*fc50*/  ISETP.GE.AND P2, PT, R190, R165, PT ;  /* 0x000000a5be00720c */ /* 0x000fe20003f46270 */
[----:B-1----:R-:W-:-:S03]  /*fc60*/  FFMA.FTZ R74, R213, UR4, R74 ;  /* 0x00000004d54a7c23 */ /* 0x002fc6000801004a */
[----:B------:R-:W-:Y:S02]  /*fc70*/  FSEL R206, R206, -INF , !P2 ;  /* 0xff800000cece7808 */ /* 0x000fe40005000000 */
[-C--:B------:R-:W-:Y:S01]  /*fc80*/  ISETP.GE.AND P2, PT, R218, R165.reuse, PT ;  /* 0x000000a5da00720c */ /* 0x080fe20003f46270 */
[----:B------:R1:W-:Y:S01]  /*fc90*/  MUFU.TANH R99, R64 ;  /* 0x0000004000637308 */ /* 0x0003e20000002400 */
[----:B---3--:R-:W-:Y:S02]  /*fca0*/  FFMA.FTZ R76, R213, UR4, R76 ;  /* 0x00000004d54c7c23 */ /* 0x008fe4000801004c */
[----:B------:R-:W-:Y:S02]  /*fcb0*/  FSEL R198, R55, -INF , !P2 ;  /* 0xff80000037c67808 */ /* 0x000fe40005000000 */
[----:B------:R-:W-:Y:S01]  /*fcc0*/  ISETP.GE.AND P2, PT, R246, R165, PT ;  /* 0x000000a5f600720c */ /* 0x000fe20003f46270 */
[----:B--2---:R-:W-:Y:S02]  /*fcd0*/  FFMA.FTZ R29, R201, UR4, R84 ;  /* 0x00000004c91d7c23 */ /* 0x004fe40008010054 */
[----:B------:R-:W-:Y:S01]  /*fce0*/  I2F R188, R210 ;  /* 0x000000d200bc7306 */ /* 0x000fe20000201400 */
[----:B------:R-:W-:-:S02]  /*fcf0*/  FMUL.FTZ R84, R179, c[0x0][0x2ec] ;  /* 0x0000bb00b3547a20 */ /* 0x000fc40000410000 */
[----:B------:R-:W-:Y:S02]  /*fd00*/  FSEL R29, R29, -INF , !P5 ;  /* 0xff8000001d1d7808 */ /* 0x000fe40006800000 */
[-C--:B------:R-:W-:Y:S01]  /*fd10*/  ISETP.GE.AND P5, PT, R190, R167.reuse, PT ;  /* 0x000000a7be00720c */ /* 0x080fe20003fa6270 */
[----:B-1----:R-:W-:Y:S02]  /*fd20*/  FMUL.FTZ R64, R45, c[0x0][0x2ec] ;  /* 0x0000bb002d407a20 */ /* 0x002fe40000410000 */
[----:B------:R1:W-:Y:S01]  /*fd30*/  MUFU.TANH R95, R78 ;  /* 0x0000004e005f7308 */ /* 0x0003e20000002400 */
[----:B------:R-:W-:Y:S01]  /*fd40*/  FMUL.FTZ R45, R46, c[0x0][0x2ec] ;  /* 0x0000bb002e2d7a20 */ /* 0x000fe20000410000 */
[----:B------:R-:W-:Y:S01]  /*fd50*/  FSEL R209, R68, -INF , !P5 ;  /* 0xff80000044d17808 */ /* 0x000fe20006800000 */
[----:B------:R-:W-:Y:S01]  /*fd60*/  FMUL.FTZ R46, R47, c[0x0][0x2ec] ;  /* 0x0000bb002f2e7a20 */ /* 0x000fe20000410000 */
[----:B------:R-:W-:Y:S01]  /*fd70*/  ISETP.GE.AND P5, PT, R218, R167, PT ;  /* 0x000000a7da00720c */ /* 0x000fe20003fa6270 */
[----:B------:R-:W-:Y:S01]  /*fd80*/  FMUL.FTZ R47, R23, c[0x0][0x2ec] ;  /* 0x0000bb00172f7a20 */ /* 0x000fe20000410000 */
[----:B------:R-:W-:Y:S01]  /*fd90*/  FSEL R190, R76, -INF , !P2 ;  /* 0xff8000004cbe7808 */ /* 0x000fe20005000000 */
[----:B------:R-:W-:Y:S01]  /*fda0*/  FMUL.FTZ R23, R17, c[0x0][0x2ec] ;  /* 0x0000bb0011177a20 */ /* 0x000fe20000410000 */
[----:B------:R-:W2:Y:S01]  /*fdb0*/  MUFU.TANH R73, R73 ;  /* 0x0000004900497308 */ /* 0x000ea20000002400 */
[----:B------:R-:W-:Y:S01]  /*fdc0*/  FMUL.FTZ R17, R18, c[0x0][0x2ec] ;  /* 0x0000bb0012117a20 */ /* 0x000fe20000410000 */
[----:B------:R-:W-:Y:S01]  /*fdd0*/  ISETP.GE.AND P2, PT, R91, R165, PT ;  /* 0x000000a55b00720c */ /* 0x000fe20003f46270 */
[----:B------:R-:W-:Y:S01]  /*fde0*/  FMUL.FTZ R18, R13, c[0x0][0x2ec] ;  /* 0x0000bb000d127a20 */ /* 0x000fe20000410000 */
[----:B------:R-:W-:Y:S01]  /*fdf0*/  IADD3 R68, R192, 0xe1, RZ ;  /* 0x000000e1c0447810 */ /* 0x000fe20007ffe0ff */
[----:B------:R-:W-:-:S02]  /*fe00*/  FMUL.FTZ R13, R14, c[0x0][0x2ec] ;  /* 0x0000bb000e0d7a20 */ /* 0x000fc40000410000 */
[----:B------:R-:W-:Y:S01]  /*fe10*/  FMUL.FTZ R14, R8, c[0x0][0x2ec] ;  /* 0x0000bb00080e7a20 */ /* 0x000fe20000410000 */
[----:B------:R-:W3:Y:S01]  /*fe20*/  MUFU.TANH R75, R75 ;  /* 0x0000004b004b7308 */ /* 0x000ee20000002400 */
[----:B-1----:R-:W-:Y:S02]  /*fe30*/  FMUL.FTZ R78, R35, c[0x0][0x2ec] ;  /* 0x0000bb00234e7a20 */ /* 0x002fe40000410000 */
[----:B------:R-:W-:Y:S02]  /*fe40*/  FMUL.FTZ R35, R31, c[0x0][0x2ec] ;  /* 0x0000bb001f237a20 */ /* 0x000fe40000410000 */
[----:B------:R-:W-:Y:S02]  /*fe50*/  FMUL.FTZ R31, R25, c[0x0][0x2ec] ;  /* 0x0000bb00191f7a20 */ /* 0x000fe40000410000 */
[----:B------:R-:W-:Y:S01]  /*fe60*/  FMUL.FTZ R25, R26, c[0x0][0x2ec] ;  /* 0x0000bb001a197a20 */ /* 0x000fe20000410000 */
[----:B------:R-:W1:Y:S01]  /*fe70*/  I2F R187, R222 ;  /* 0x000000de00bb7306 */ /* 0x000e620000201400 */
[----:B--2---:R-:W-:-:S07]  /*fe80*/  FFMA.FTZ R73, R188, UR4, R73 ;  /* 0x00000004bc497c23 */ /* 0x004fce0008010049 */
[----:B------:R-:W2:Y:S01]  /*fe90*/  MUFU.TANH R67, R67 ;  /* 0x0000004300437308 */ /* 0x000ea20000002400 */
[----:B---3--:R-:W-:-:S07]  /*fea0*/  FFMA.FTZ R75, R188, UR4, R75 ;  /* 0x00000004bc4b7c23 */ /* 0x008fce000801004b */
[----:B------:R-:W-:Y:S01]  /*feb0*/  I2F R185, R216 ;  /* 0x000000d800b97306 */ /* 0x000fe20000201400 */
[C---:B-1----:R-:W-:Y:S02]  /*fec0*/  FFMA.FTZ R66, R187.reuse, UR4, R66 ;  /* 0x00000004bb427c23 */ /* 0x042fe40008010042 */
[----:B------:R-:W-:-:S03]  /*fed0*/  FFMA.FTZ R72, R187, UR4, R72 ;  /* 0x00000004bb487c23 */ /* 0x000fc60008010048 */
[----:B------:R-:W-:Y:S02]  /*fee0*/  FSEL R193, R66, -INF , !P4 ;  /* 0xff80000042c17808 */ /* 0x000fe40006000000 */
[----:B------:R-:W1:Y:S01]  /*fef0*/  MUFU.TANH R56, R56 ;  /* 0x0000003800387308 */ /* 0x000e620000002400 */
[----:B--2---:R-:W-:Y:S01]  /*ff00*/  FFMA.FTZ R67, R184, UR4, R67 ;  /* 0x00000004b8437c23 */ /* 0x004fe20008010043 */
[----:B------:R-:W-:-:S06]  /*ff10*/  ISETP.GE.AND P4, PT, R211, R167, PT ;  /* 0x000000a7d300720c */ /* 0x000fcc0003f86270 */
[----:B------:R-:W2:Y:S08]  /*ff20*/  MUFU.TANH R58, R58 ;  /* 0x0000003a003a7308 */ /* 0x000eb00000002400 */
[----:B------:R3:W-:Y:S01]  /*ff30*/  MUFU.TANH R41, R36 ;  /* 0x0000002400297308 */ /* 0x0007e20000002400 */
[----:B-1----:R-:W-:-:S07]  /*ff40*/  FFMA.FTZ R56, R185, UR4, R56 ;  /* 0x00000004b9387c23 */ /* 0x002fce0008010038 */
[----:B------:R1:W-:Y:S01]  /*ff50*/  MUFU.TANH R26, R21 ;  /* 0x00000015001a7308 */ /* 0x0003e20000002400 */
[----:B--2---:R-:W-:Y:S02]  /*ff60*/  FFMA.FTZ R58, R185, UR4, R58 ;  /* 0x00000004b93a7c23 */ /* 0x004fe4000801003a */
[----:B---3--:R-:W-:-:S05]  /*ff70*/  FFMA.FTZ R36, R203, UR4, R90 ;  /* 0x00000004cb247c23 */ /* 0x008fca000801005a */
[----:B------:R-:W-:Y:S01]  /*ff80*/  MUFU.TANH R35, R35 ;  /* 0x0000002300237308 */ /* 0x000fe20000002400 */
[----:B------:R-:W-:Y:S02]  /*ff90*/  IADD3 R203, R192, 0xa1, RZ ;  /* 0x000000a1c0cb7810 */ /* 0x000fe40007ffe0ff */
[----:B------:R-:W-:Y:S02]  /*ffa0*/  FSEL R36, R36, -INF , !P6 ;  /* 0xff80000024247808 */ /* 0x000fe40007000000 */
[----:B------:R-:W-:Y:S01]  /*ffb0*/  ISETP.GE.AND P6, PT, R210, R165, PT ;  /* 0x000000a5d200720c */ /* 0x000fe20003fc6270 */
[----:B-1----:R-:W-:Y:S02]  /*ffc0*/  FFMA.FTZ R21, R200, UR4, R85 ;  /* 0x00000004c8157c23 */ /* 0x002fe40008010055 */
[----:B------:R1:W-:Y:S01]  /*ffd0*/  MUFU.TANH R8, R4 ;  /* 0x0000000400087308 */ /* 0x0003e20000002400 */
[----:B------:R-:W-:Y:S02]  /*ffe0*/  FMUL.FTZ R85, R177, c[0x0][0x2ec] ;  /* 0x0000bb00b1557a20 */ /* 0x000fe40000410000 */
[----:B------:R-:W-:-:S02]  /*fff0*/  FSEL R21, R21, -INF , !P1 ;  /* 0xff80000015157808 */ /* 0x000fc40004800000 */
[----:B------:R-:W-:-:S03]  /*10000*/  ISETP.GE.AND P1, PT, R210, R167, PT ;  /* 0x000000a7d200720c */ /* 0x000fc60003f26270 */
[----:B------:R-:W2:Y:S01]  /*10010*/  I2F R59, R91 ;  /* 0x0000005b003b7306 */ /* 0x000ea20000201400 */
[----:B------:R-:W-:Y:S02]  /*10020*/  IADD3 R210, R192, 0xa9, RZ ;  /* 0x000000a9c0d27810 */ /* 0x000fe40007ffe0ff */
[----:B------:R-:W-:Y:S02]  /*10030*/  FSEL R215, R73, -INF , !P1 ;  /* 0xff80000049d77808 */ /* 0x000fe40004800000 */
[-C--:B------:R-:W-:Y:S01]  /*10040*/  ISETP.GE.AND P1, PT, R216, R167.reuse, PT ;  /* 0x000000a7d800720c */ /* 0x080fe20003f26270 */
[----:B-1----:R-:W-:Y:S02]  /*10050*/  FFMA.FTZ R4, R199, UR4, R88 ;  /* 0x00000004c7047c23 */ /* 0x002fe40008010058 */
[----:B------:R-:W-:Y:S01]  /*10060*/  MUFU.TANH R49, R49 ;  /* 0x0000003100317308 */ /* 0x000fe20000002400 */
[----:B------:R-:W-:Y:S02]  /*10070*/  FSEL R199, R57, -INF , !P5 ;  /* 0xff80000039c77808 */ /* 0x000fe40006800000 */
[----:B------:R-:W-:-:S02]  /*10080*/  ISETP.GE.AND P5, PT, R246, R167, PT ;  /* 0x000000a7f600720c */ /* 0x000fc40003fa6270 */
[----:B------:R-:W-:Y:S02]  /*10090*/  FSEL R4, R4, -INF , !P3 ;  /* 0xff80000004047808 */ /* 0x000fe40005800000 */
[----:B------:R-:W-:Y:S01]  /*100a0*/  ISETP.GE.AND P3, PT, R208, R165, PT ;  /* 0x000000a5d000720c */ /* 0x000fe20003f66270 */
[----:B------:R-:W1:Y:S01]  /*100b0*/  I2F R88, R89 ;  /* 0x0000005900587306 */ /* 0x000e620000201400 */
[----:B------:R-:W-:Y:S01]  /*100c0*/  FSEL R187, R74, -INF , !P5 ;  /* 0xff8000004abb7808 */ /* 0x000fe20006800000 */
[----:B--2---:R-:W-:Y:S01]  /*100d0*/  FFMA.FTZ R34, R59, UR4, R34 ;  /* 0x000000043b227c23 */ /* 0x004fe20008010022 */
[----:B------:R-:W-:Y:S01]  /*100e0*/  FSEL R214, R79, -INF , !P3 ;  /* 0xff8000004fd67808 */ /* 0x000fe20005800000 */
[----:B------:R-:W-:Y:S01]  /*100f0*/  FFMA.FTZ R184, R59, UR4, R35 ;  /* 0x000000043bb87c23 */ /* 0x000fe20008010023 */
[----:B------:R-:W-:Y:S01]  /*10100*/  ISETP.GE.AND P5, PT, R91, R167, PT ;  /* 0x000000a75b00720c */ /* 0x000fe20003fa6270 */
[----:B------:R-:W-:Y:S01]  /*10110*/  FMUL.FTZ R91, R129, c[0x0][0x2ec] ;  /* 0x0000bb00815b7a20 */ /* 0x000fe20000410000 */
[-C--:B------:R-:W-:Y:S01]  /*10120*/  ISETP.GE.AND P3, PT, R212, R165.reuse, PT ;  /* 0x000000a5d400720c */ /* 0x080fe20003f66270 */
[----:B------:R-:W-:Y:S01]  /*10130*/  I2F R191, R252 ;  /* 0x000000fc00bf7306 */ /* 0x000fe20000201400 */
[----:B------:R-:W-:Y:S01]  /*10140*/  FSEL R212, R75, -INF , !P6 ;  /* 0xff8000004bd47808 */ /* 0x000fe20007000000 */
[----:B------:R-:W-:Y:S01]  /*10150*/  FMUL.FTZ R79, R173, c[0x0][0x2ec] ;  /* 0x0000bb00ad4f7a20 */ /* 0x000fe20000410000 */
[----:B------:R-:W-:Y:S01]  /*10160*/  ISETP.GE.AND P6, PT, R216, R165, PT ;  /* 0x000000a5d800720c */ /* 0x000fe20003fc6270 */
[----:B------:R-:W-:Y:S01]  /*10170*/  IMAD.U32 R129, RZ, RZ, UR7 ;  /* 0x00000007ff817e24 */ /* 0x000fe2000f8e00ff */
[----:B------:R-:W-:-:S02]  /*10180*/  FSEL R204, R67, -INF , !P3 ;  /* 0xff80000043cc7808 */ /* 0x000fc40005800000 */
[----:B------:R-:W-:Y:S01]  /*10190*/  ISETP.GE.AND P3, PT, R222, R165, PT ;  /* 0x000000a5de00720c */ /* 0x000fe20003f66270 */
[----:B------:R-:W2:Y:S01]  /*101a0*/  MUFU.TANH R64, R64 ;  /* 0x0000004000407308 */ /* 0x000ea20000002400 */
[----:B------:R-:W-:Y:S01]  /*101b0*/  FSEL R201, R56, -INF , !P1 ;  /* 0xff80000038c97808 */ /* 0x000fe20004800000 */
[----:B-1----:R-:W-:Y:S01]  /*101c0*/  FFMA.FTZ R67, R88, UR4, R49 ;  /* 0x0000000458437c23 */ /* 0x002fe20008010031 */
[----:B------:R-:W-:Y:S02]  /*101d0*/  FSEL R200, R58, -INF , !P6 ;  /* 0xff8000003ac87808 */ /* 0x000fe40007000000 */
[C---:B------:R-:W-:Y:S02]  /*101e0*/  ISETP.GE.AND P1, PT, R252.reuse, R167, PT ;  /* 0x000000a7fc00720c */ /* 0x040fe40003f26270 */
[----:B------:R-:W-:Y:S01]  /*101f0*/  ISETP.GE.AND P6, PT, R252, R165, PT ;  /* 0x000000a5fc00720c */ /* 0x000fe20003fc6270 */
[----:B------:R-:W1:Y:S01]  /*10200*/  MUFU.TANH R46, R46 ;  /* 0x0000002e002e7308 */ /* 0x000e620000002400 */
[----:B------:R-:W-:-:S02]  /*10210*/  FSEL R196, R72, -INF , !P3 ;  /* 0xff80000048c47808 */ /* 0x000fc40005800000 */
[----:B------:R-:W-:Y:S02]  /*10220*/  FSEL R184, R184, -INF , !P2 ;  /* 0xff800000b8b87808 */ /* 0x000fe40005000000 */
[-C--:B------:R-:W-:Y:S02]  /*10230*/  ISETP.GE.AND P3, PT, R211, R165.reuse, PT ;  /* 0x000000a5d300720c */ /* 0x080fe40003f66270 */
[----:B------:R-:W-:Y:S01]  /*10240*/  ISETP.GE.AND P2, PT, R181, R165, PT ;  /* 0x000000a5b500720c */ /* 0x000fe20003f46270 */
[----:B------:R-:W-:Y:S01]  /*10250*/  MUFU.TANH R31, R31 ;  /* 0x0000001f001f7308 */ /* 0x000fe20000002400 */
[----:B--2---:R-:W-:Y:S01]  /*10260*/  FFMA.FTZ R64, R191, UR4, R64 ;  /* 0x00000004bf407c23 */ /* 0x004fe20008010040 */
[C---:B------:R-:W-:Y:S02]  /*10270*/  IADD3 R216, R192.reuse, 0xc9, RZ ;  /* 0x000000c9c0d87810 */ /* 0x040fe40007ffe0ff */
[----:B------:R-:W-:Y:S02]  /*10280*/  IADD3 R222, R192, 0xd9, RZ ;  /* 0x000000d9c0de7810 */ /* 0x000fe40007ffe0ff */
[----:B------:R-:W-:-:S02]  /*10290*/  FSEL R177, R64, -INF , !P1 ;  /* 0xff80000040b17808 */ /* 0x000fc40004800000 */
[----:B------:R-:W-:Y:S01]  /*102a0*/  MUFU.TANH R27, R27 ;  /* 0x0000001b001b7308 */ /* 0x000fe20000002400 */
[----:B-1----:R-:W-:Y:S01]  /*102b0*/  FFMA.FTZ R46, R191, UR4, R46 ;  /* 0x00000004bf2e7c23 */ /* 0x002fe2000801002e */
[C---:B------:R-:W-:Y:S02]  /*102c0*/  ISETP.GE.AND P1, PT, R107.reuse, R167, PT ;  /* 0x000000a76b00720c */ /* 0x040fe40003f26270 */
[----:B------:R-:W-:Y:S02]  /*102d0*/  IADD3 R246, R192, 0xe9, RZ ;  /* 0x000000e9c0f67810 */ /* 0x000fe40007ffe0ff */
[----:B------:R-:W-:Y:S02]  /*102e0*/  FSEL R194, R46, -INF , !P6 ;  /* 0xff8000002ec27808 */ /* 0x000fe40007000000 */
[----:B------:R-:W1:Y:S01]  /*102f0*/  I2F R3, R87 ;  /* 0x0000005700037306 */ /* 0x000e620000201400 */
[----:B------:R-:W-:Y:S02]  /*10300*/  ISETP.GE.AND P6, PT, R107, R165, PT ;  /* 0x000000a56b00720c */ /* 0x000fe40003fc6270 */
[----:B------:R-:W-:-:S02]  /*10310*/  IADD3 R191, R192, 0xf1, RZ ;  /* 0x000000f1c0bf7810 */ /* 0x000fc40007ffe0ff */
[----:B------:R-:W-:Y:S02]  /*10320*/  IADD3 R74, R192, 0xd1, RZ ;  /* 0x000000d1c04a7810 */ /* 0x000fe40007ffe0ff */
[----:B------:R-:W-:Y:S01]  /*10330*/  LOP3.LUT R129, R129, 0x70, R242, 0xfe, !PT ;  /* 0x0000007081817812 */ /* 0x000fe200078efef2 */
[----:B------:R-:W2:Y:S08]  /*10340*/  I2F R106, R211 ;  /* 0x000000d3006a7306 */ /* 0x000eb00000201400 */
[----:B------:R-:W3:Y:S01]  /*10350*/  MUFU.TANH R43, R43 ;  /* 0x0000002b002b7308 */ /* 0x000ee20000002400 */
[----:B-1----:R-:W-:-:S02]  /*10360*/  FFMA.FTZ R31, R3, UR4, R31 ;  /* 0x00000004031f7c23 */ /* 0x002fc4000801001f */
[----:B------:R-:W-:-:S05]  /*10370*/  FFMA.FTZ R27, R3, UR4, R27 ;  /* 0x00000004031b7c23 */ /* 0x000fca000801001b */
[----:B------:R-:W-:Y:S01]  /*10380*/  MUFU.TANH R23, R23 ;  /* 0x0000001700177308 */ /* 0x000fe20000002400 */
[----:B--2---:R-:W-:Y:S02]  /*10390*/  FFMA.FTZ R39, R106, UR4, R39 ;  /* 0x000000046a277c23 */ /* 0x004fe40008010027 */
[----:B------:R-:W-:-:S03]  /*103a0*/  FMUL.FTZ R211, R171, c[0x0][0x2ec] ;  /* 0x0000bb00abd37a20 */ /* 0x000fc60000410000 */
[----:B------:R-:W-:Y:S01]  /*103b0*/  FSEL R188, R39, -INF , !P3 ;  /* 0xff80000027bc7808 */ /* 0x000fe20005800000 */
[----:B------:R-:W-:Y:S01]  /*103c0*/  IMAD.U32 R39, RZ, RZ, UR7 ;  /* 0x00000007ff277e24 */ /* 0x000fe2000f8e00ff */
[----:B------:R-:W-:Y:S01]  /*103d0*/  MUFU.TANH R19, R19 ;  /* 0x0000001300137308 */ /* 0x000fe20000002400 */
[----:B---3--:R-:W-:Y:S01]  /*103e0*/  FFMA.FTZ R43, R106, UR4, R43 ;  /* 0x000000046a2b7c23 */ /* 0x008fe2000801002b */
[----:B------:R-:W-:Y:S02]  /*103f0*/  ISETP.GE.AND P3, PT, R87, R165, PT ;  /* 0x000000a55700720c */ /* 0x000fe40003f66270 */
[----:B------:R-:W-:Y:S02]  /*10400*/  LOP3.LUT R106, R39, 0x28, R242, 0xfe, !PT ;  /* 0x00000028276a7812 */ /* 0x000fe400078efef2 */
[----:B------:R-:W-:Y:S01]  /*10410*/  FSEL R185, R43, -INF , !P4 ;  /* 0xff8000002bb97808 */ /* 0x000fe20006000000 */
[----:B------:R-:W-:Y:S01]  /*10420*/  IMAD.U32 R43, RZ, RZ, UR7 ;  /* 0x00000007ff2b7e24 */ /* 0x000fe2000f8e00ff */
[----:B------:R-:W1:Y:S01]  /*10430*/  I2F R202, R181 ;  /* 0x000000b500ca7306 */ /* 0x000e620000201400 */
[----:B------:R-:W-:-:S02]  /*10440*/  ISETP.GE.AND P4, PT, R87, R167, PT ;  /* 0x000000a75700720c */ /* 0x000fc40003f86270 */
[----:B------:R-:W-:Y:S01]  /*10450*/  FSEL R57, R27, -INF , !P3 ;  /* 0xff8000001b397808 */ /* 0x000fe20005800000 */
[----:B------:R-:W-:Y:S01]  /*10460*/  IMAD.U32 R27, RZ, RZ, UR7 ;  /* 0x00000007ff1b7e24 */ /* 0x000fe2000f8e00ff */
[----:B------:R-:W-:Y:S02]  /*10470*/  ISETP.GE.AND P3, PT, R89, R165, PT ;  /* 0x000000a55900720c */ /* 0x000fe40003f66270 */
[--C-:B------:R-:W-:Y:S01]  /*10480*/  LOP3.LUT R43, R43, 0x20, R242.reuse, 0xfe, !PT ;  /* 0x000000202b2b7812 */ /* 0x100fe200078efef2 */
[----:B------:R2:W-:Y:S01]  /*10490*/  I2F R105, R107 ;  /* 0x0000006b00697306 */ /* 0x0005e20000201400 */
[--C-:B------:R-:W-:Y:S02]  /*104a0*/  LOP3.LUT R27, R27, 0x40, R242.reuse, 0xfe, !PT ;  /* 0x000000401b1b7812 */ /* 0x100fe400078efef2 */
[----:B------:R-:W-:Y:S02]  /*104b0*/  LOP3.LUT R39, R39, 0x30, R242, 0xfe, !PT ;  /* 0x0000003027277812 */ /* 0x000fe400078efef2 */
[----:B------:R-:W-:-:S02]  /*104c0*/  FSEL R67, R67, -INF , !P3 ;  /* 0xff80000043437808 */ /* 0x000fc40005800000 */
[----:B------:R-:W-:Y:S01]  /*104d0*/  ISETP.GE.AND P3, PT, R223, R165, PT ;  /* 0x000000a5df00720c */ /* 0x000fe20003f66270 */
[----:B------:R-:W3:Y:S01]  /*104e0*/  MUFU.TANH R38, R38 ;  /* 0x0000002600267308 */ /* 0x000ee20000002400 */
[C---:B-1----:R-:W-:Y:S02]  /*104f0*/  FFMA.FTZ R58, R202.reuse, UR4, R23 ;  /* 0x00000004ca3a7c23 */ /* 0x042fe40008010017 */
[----:B------:R-:W-:Y:S02]  /*10500*/  FFMA.FTZ R3, R202, UR4, R19 ;  /* 0x00000004ca037c23 */ /* 0x000fe40008010013 */
[----:B------:R-:W-:-:S03]  /*10510*/  IMAD.U32 R23, RZ, RZ, UR7 ;  /* 0x00000007ff177e24 */ /* 0x000fc6000f8e00ff */
[----:B------:R-:W1:Y:S01]  /*10520*/  MUFU.TANH R78, R78 ;  /* 0x0000004e004e7308 */ /* 0x000e620000002400 */
[----:B------:R-:W-:Y:S02]  /*10530*/  FSEL R3, R3, -INF , !P2 ;  /* 0xff80000003037808 */ /* 0x000fe40005000000 */
[----:B------:R-:W-:Y:S02]  /*10540*/  ISETP.GE.AND P2, PT, R210, R165, PT ;  /* 0x000000a5d200720c */ /* 0x000fe40003f46270 */
[----:B--2---:R-:W-:Y:S02]  /*10550*/  IADD3 R107, R192, 0xf9, RZ ;  /* 0x000000f9c06b7810 */ /* 0x004fe40007ffe0ff */
[----:B------:R-:W-:Y:S01]  /*10560*/  LOP3.LUT R23, R23, 0x48, R242, 0xfe, !PT ;  /* 0x0000004817177812 */ /* 0x000fe200078efef2 */
[----:B------:R-:W2:Y:S01]  /*10570*/  MUFU.TANH R65, R169 ;  /* 0x000000a900417308 */ /* 0x000ea20000002400 */
[----:B---3--:R-:W-:-:S07]  /*10580*/  FFMA.FTZ R38, R105, UR4, R38 ;  /* 0x0000000469267c23 */ /* 0x008fce0008010026 */
[----:B------:R-:W3:Y:S01]  /*10590*/  I2F R208, R210 ;  /* 0x000000d200d07306 */ /* 0x000ee20000201400 */
[----:B-1----:R-:W-:Y:S02]  /*105a0*/  FFMA.FTZ R78, R105, UR4, R78 ;  /* 0x00000004694e7c23 */ /* 0x002fe4000801004e */
[----:B------:R-:W-:-:S03]  /*105b0*/  IMAD.U32 R105, RZ, RZ, UR7 ;  /* 0x00000007ff697e24 */ /* 0x000fc6000f8e00ff */
[----:B------:R-:W-:Y:S02]  /*105c0*/  FSEL R186, R78, -INF , !P6 ;  /* 0xff8000004eba7808 */ /* 0x000fe40007000000 */
[----:B------:R-:W1:Y:S01]  /*105d0*/  MUFU.TANH R18, R18 ;  /* 0x0000001200127308 */ /* 0x000e620000002400 */
[----:B--2---:R-:W-:Y:S01]  /*105e0*/  IMAD.MOV.U32 R213, RZ, RZ, R65 ;  /* 0x000000ffffd57224 */ /* 0x004fe200078e0041 */
[----:B------:R-:W-:Y:S02]  /*105f0*/  ISETP.GE.AND P6, PT, R183, R165, PT ;  /* 0x000000a5b700720c */ /* 0x000fe40003fc6270 */
[----:B------:R-:W-:Y:S01]  /*10600*/  FSEL R169, R31, -INF , !P4 ;  /* 0xff8000001fa97808 */ /* 0x000fe20006000000 */
[----:B------:R-:W-:Y:S01]  /*10610*/  IMAD.U32 R31, RZ, RZ, UR7 ;  /* 0x00000007ff1f7e24 */ /* 0x000fe2000f8e00ff */
[----:B------:R-:W-:Y:S02]  /*10620*/  ISETP.GE.AND P4, PT, R89, R167, PT ;  /* 0x000000a75900720c */ /* 0x000fe40003f86270 */
[----:B------:R2:W4:Y:S01]  /*10630*/  MUFU.TANH R179, R175 ;  /* 0x000000af00b37308 */ /* 0x0005220000002400 */
[C---:B---3--:R-:W-:Y:S01]  /*10640*/  FFMA.FTZ R11, R208.reuse, UR4, R11 ;  /* 0x00000004d00b7c23 */ /* 0x048fe2000801000b */
[--C-:B------:R-:W-:Y:S01]  /*10650*/  LOP3.LUT R31, R31, 0x38, R242.reuse, 0xfe, !PT ;  /* 0x000000381f1f7812 */ /* 0x100fe200078efef2 */
[----:B------:R-:W-:Y:S01]  /*10660*/  FFMA.FTZ R65, R208, UR4, R83 ;  /* 0x00000004d0417c23 */ /* 0x000fe20008010053 */
[----:B------:R-:W-:-:S04]  /*10670*/  LOP3.LUT R105, R105, 0x58, R242, 0xfe, !PT ;  /* 0x0000005869697812 */ /* 0x000fc800078efef2 */
[----:B------:R-:W-:Y:S01]  /*10680*/  MUFU.TANH R47, R47 ;  /* 0x0000002f002f7308 */ /* 0x000fe20000002400 */
[----:B-1----:R-:W-:Y:S01]  /*10690*/  FFMA.FTZ R18, R88, UR4, R18 ;  /* 0x0000000458127c23 */ /* 0x002fe20008010012 */
[----:B------:R-:W-:Y:S01]  /*106a0*/  FSEL R65, R65, -INF , !P2 ;  /* 0xff80000041417808 */ /* 0x000fe20005000000 */
[----:B------:R-:W-:Y:S01]  /*106b0*/  FMUL.FTZ R88, R119, c[0x0][0x2ec] ;  /* 0x0000bb0077587a20 */ /* 0x000fe20000410000 */
[----:B------:R-:W-:Y:S02]  /*106c0*/  ISETP.GE.AND P2, PT, R70, R165, PT ;  /* 0x000000a54600720c */ /* 0x000fe40003f46270 */
[----:B------:R-:W-:Y:S02]  /*106d0*/  FSEL R64, R18, -INF , !P4 ;  /* 0xff80000012407808 */ /* 0x000fe40006000000 */
[----:B------:R-:W1:Y:S01]  /*106e0*/  I2F R69, R183 ;  /* 0x000000b700457306 */ /* 0x000e620000201400 */
[----:B--2---:R-:W-:Y:S01]  /*106f0*/  FSEL R175, R34, -INF , !P5 ;  /* 0xff80000022af7808 */ /* 0x004fe20006800000 */
[----:B----4-:R-:W-:Y:S01]  /*10700*/  IMAD.MOV.U32 R76, RZ, RZ, R179 ;  /* 0x000000ffff4c7224 */ /* 0x010fe200078e00b3 */
[----:B------:R-:W-:Y:S01]  /*10710*/  ISETP.GE.AND P5, PT, R181, R167, PT ;  /* 0x000000a7b500720c */ /* 0x000fe20003fa6270 */
[----:B------:R-:W-:Y:S01]  /*10720*/  IMAD.U32 R181, RZ, RZ, UR7 ;  /* 0x00000007ffb57e24 */ /* 0x000fe2000f8e00ff */
[----:B------:R-:W-:-:S02]  /*10730*/  FSEL R179, R38, -INF , !P1 ;  /* 0xff80000026b37808 */ /* 0x000fc40004800000 */
[----:B------:R-:W-:Y:S01]  /*10740*/  FSEL R58, R58, -INF , !P5 ;  /* 0xff8000003a3a7808 */ /* 0x000fe20006800000 */
[----:B------:R-:W-:Y:S01]  /*10750*/  MUFU.TANH R15, R15 ;  /* 0x0000000f000f7308 */ /* 0x000fe20000002400 */
[-C--:B------:R-:W-:Y:S02]  /*10760*/  ISETP.GE.AND P5, PT, R210, R167.reuse, PT ;  /* 0x000000a7d200720c */ /* 0x080fe40003fa6270 */
[-C--:B------:R-:W-:Y:S02]  /*10770*/  ISETP.GE.AND P1, PT, R183, R167.reuse, PT ;  /* 0x000000a7b700720c */ /* 0x080fe40003f26270 */
[----:B------:R-:W-:Y:S02]  /*10780*/  ISETP.GE.AND P4, PT, R223, R167, PT ;  /* 0x000000a7df00720c */ /* 0x000fe40003f86270 */
[----:B------:R-:W-:Y:S01]  /*10790*/  LOP3.LUT R181, R181, 0x68, R242, 0xfe, !PT ;  /* 0x00000068b5b57812 */ /* 0x000fe200078efef2 */
[----:B------:R-:W-:Y:S01]  /*107a0*/  MUFU.TANH R51, R51 ;  /* 0x0000003300337308 */ /* 0x000fe20000002400 */
[----:B-1----:R-:W-:-:S02]  /*107b0*/  FFMA.FTZ R26, R69, UR4, R26 ;  /* 0x00000004451a7c23 */ /* 0x002fc4000801001a */
[----:B------:R-:W-:Y:S02]  /*107c0*/  FFMA.FTZ R47, R69, UR4, R47 ;  /* 0x00000004452f7c23 */ /* 0x000fe4000801002f */
[----:B------:R-:W-:Y:S01]  /*107d0*/  FMUL.FTZ R183, R123, c[0x0][0x2ec] ;  /* 0x0000bb007bb77a20 */ /* 0x000fe20000410000 */
[----:B------:R-:W-:Y:S01]  /*107e0*/  FSEL R59, R26, -INF , !P1 ;  /* 0xff8000001a3b7808 */ /* 0x000fe20004800000 */
[----:B------:R-:W-:Y:S01]  /*107f0*/  IMAD.U32 R123, RZ, RZ, UR7 ;  /* 0x00000007ff7b7e24 */ /* 0x000fe2000f8e00ff */
[----:B------:R-:W-:Y:S01]  /*10800*/  MUFU.TANH R71, R71 ;  /* 0x0000004700477308 */ /* 0x000fe20000002400 */
[----:B------:R-:W-:Y:S02]  /*10810*/  FSEL R56, R47, -INF , !P6 ;  /* 0xff8000002f387808 */ /* 0x000fe40007000000 */
[C---:B------:R-:W-:Y:S02]  /*10820*/  ISETP.GE.AND P1, PT, R203.reuse, R167, PT ;  /* 0x000000a7cb00720c */ /* 0x040fe40003f26270 */
[----:B------:R-:W-:-:S02]  /*10830*/  ISETP.GE.AND P6, PT, R203, R165, PT ;  /* 0x000000a5cb00720c */ /* 0x000fc40003fc6270 */
[----:B------:R-:W-:Y:S01]  /*10840*/  LOP3.LUT R123, R123, 0x50, R242, 0xfe, !PT ;  /* 0x000000507b7b7812 */ /* 0x000fe200078efef2 */
[----:B------:R-:W1:Y:S08]  /*10850*/  I2F R90, R203 ;  /* 0x000000cb005a7306 */ /* 0x000e700000201400 */
[----:B------:R-:W2:Y:S08]  /*10860*/  I2F R86, R223 ;  /* 0x000000df00567306 */ /* 0x000eb00000201400 */
[----:B------:R-:W-:Y:S01]  /*10870*/  I2F R247, R247 ;  /* 0x000000f700f77306 */ /* 0x000fe20000201400 */
[----:B-1----:R-:W-:-:S02]  /*10880*/  FFMA.FTZ R15, R90, UR4, R15 ;  /* 0x000000045a0f7c23 */ /* 0x002fc4000801000f */
[----:B------:R-:W-:Y:S02]  /*10890*/  FFMA.FTZ R51, R90, UR4, R51 ;  /* 0x000000045a337c23 */ /* 0x000fe40008010033 */
[----:B------:R-:W-:Y:S01]  /*108a0*/  FMUL.FTZ R90, R113, c[0x0][0x2ec] ;  /* 0x0000bb00715a7a20 */ /* 0x000fe20000410000 */
[----:B------:R-:W-:Y:S02]  /*108b0*/  FSEL R69, R15, -INF , !P1 ;  /* 0xff8000000f457808 */ /* 0x000fe40004800000 */
[----:B------:R-:W1:Y:S01]  /*108c0*/  MUFU.TANH R91, R91 ;  /* 0x0000005b005b7308 */ /* 0x000e620000002400 */
[----:B--2---:R-:W-:Y:S01]  /*108d0*/  FFMA.FTZ R73, R86, UR4, R81 ;  /* 0x0000000456497c23 */ /* 0x004fe20008010051 */
[----:B------:R-:W-:Y:S01]  /*108e0*/  FSEL R66, R51, -INF , !P6 ;  /* 0xff80000033427808 */ /* 0x000fe20007000000 */
[----:B------:R-:W-:Y:S01]  /*108f0*/  IMAD.U32 R223, RZ, RZ, UR7 ;  /* 0x00000007ffdf7e24 */ /* 0x000fe2000f8e00ff */
[C---:B------:R-:W-:Y:S02]  /*10900*/  ISETP.GE.AND P1, PT, R205.reuse, R167, PT ;  /* 0x000000a7cd00720c */ /* 0x040fe40003f26270 */
[----:B------:R-:W-:-:S02]  /*10910*/  ISETP.GE.AND P6, PT, R205, R165, PT ;  /* 0x000000a5cd00720c */ /* 0x000fc40003fc6270 */
[----:B------:R-:W-:Y:S01]  /*10920*/  MUFU.TANH R84, R84 ;  /* 0x0000005400547308 */ /* 0x000fe20000002400 */
[----:B------:R-:W-:Y:S02]  /*10930*/  FSEL R73, R73, -INF , !P3 ;  /* 0xff80000049497808 */ /* 0x000fe40005800000 */
[----:B------:R-:W-:Y:S02]  /*10940*/  ISETP.GE.AND P3, PT, R216, R165, PT ;  /* 0x000000a5d800720c */ /* 0x000fe40003f66270 */
[----:B------:R-:W-:-:S03]  /*10950*/  LOP3.LUT R223, R223, 0x98, R242, 0xfe, !PT ;  /* 0x00000098dfdf7812 */ /* 0x000fc600078efef2 */
[----:B------:R-:W2:Y:S01]  /*10960*/  I2F R77, R205 ;  /* 0x000000cd004d7306 */ /* 0x000ea20000201400 */
[----:B-1----:R-:W-:Y:S02]  /*10970*/  FFMA.FTZ R83, R247, UR4, R91 ;  /* 0x00000004f7537c23 */ /* 0x002fe4000801005b */
[----:B------:R-:W-:Y:S02]  /*10980*/  FMUL.FTZ R91, R111, c[0x0][0x2ec] ;  /* 0x0000bb006f5b7a20 */ /* 0x000fe40000410000 */
[----:B------:R-:W-:-:S03]  /*10990*/  IMAD.U32 R111, RZ, RZ, UR7 ;  /* 0x00000007ff6f7e24 */ /* 0x000fc6000f8e00ff */
[----:B------:R1:W-:Y:S02]  /*109a0*/  I2F R252, R68 ;  /* 0x0000004400fc7306 */ /* 0x0003e40000201400 */
[----:B------:R-:W-:-:S06]  /*109b0*/  LOP3.LUT R111, R111, 0xa0, R242, 0xfe, !PT ;  /* 0x000000a06f6f7812 */ /* 0x000fcc00078efef2 */
[----:B------:R-:W3:Y:S01]  /*109c0*/  MUFU.TANH R49, R121 ;  /* 0x0000007900317308 */ /* 0x000ee20000002400 */
[----:B--2---:R-:W-:-:S05]  /*109d0*/  FFMA.FTZ R72, R77, UR4, R84 ;  /* 0x000000044d487c23 */ /* 0x004fca0008010054 */
[----:B------:R-:W-:Y:S02]  /*109e0*/  FSEL R72, R72, -INF , !P6 ;  /* 0xff80000048487808 */ /* 0x000fe40007000000 */
[----:B------:R-:W2:Y:S01]  /*109f0*/  MUFU.TANH R85, R85 ;  /* 0x0000005500557308 */ /* 0x000ea20000002400 */
[----:B-1----:R-:W-:Y:S01]  /*10a00*/  FSEL R68, R11, -INF , !P5 ;  /* 0xff8000000b447808 */ /* 0x002fe20006800000 */
[----:B------:R-:W-:Y:S01]  /*10a10*/  IMAD.U32 R11, RZ, RZ, UR7 ;  /* 0x00000007ff0b7e24 */ /* 0x000fe2000f8e00ff */
[----:B------:R-:W-:Y:S02]  /*10a20*/  ISETP.GE.AND P5, PT, R70, R167, PT ;  /* 0x000000a74600720c */ /* 0x000fe40003fa6270 */
[----:B------:R-:W-:-:S03]  /*10a30*/  ISETP.GE.AND P6, PT, R74, R165, PT ;  /* 0x000000a54a00720c */ /* 0x000fc60003fc6270 */
[----:B------:R1:W4:Y:S01]  /*10a40*/  I2F R189, R70 ;  /* 0x0000004600bd7306 */ /* 0x0003220000201400 */
[----:B---3--:R-:W-:Y:S02]  /*10a50*/  FFMA.FTZ R84, R252, UR4, R49 ;  /* 0x00000004fc547c23 */ /* 0x008fe40008010031 */
[----:B------:R-:W-:-:S05]  /*10a60*/  IMAD.U32 R121, RZ, RZ, UR7 ;  /* 0x00000007ff797e24 */ /* 0x000fca000f8e00ff */
[----:B------:R-:W3:Y:S01]  /*10a70*/  I2F R173, R216 ;  /* 0x000000d800ad7306 */ /* 0x000ee20000201400 */
[----:B--2---:R-:W-:Y:S01]  /*10a80*/  FFMA.FTZ R75, R77, UR4, R85 ;  /* 0x000000044d4b7c23 */ /* 0x004fe20008010055 */
[----:B------:R-:W-:-:S04]  /*10a90*/  LOP3.LUT R121, R121, 0x60, R242, 0xfe, !PT ;  /* 0x0000006079797812 */ /* 0x000fc800078efef2 */
[----:B------:R-:W-:Y:S02]  /*10aa0*/  FSEL R75, R75, -INF , !P1 ;  /* 0xff8000004b4b7808 */ /* 0x000fe40004800000 */
[----:B------:R-:W2:Y:S01]  /*10ab0*/  MUFU.TANH R87, R131 ;  /* 0x0000008300577308 */ /* 0x000ea20000002400 */
[----:B-1----:R-:W-:Y:S01]  /*10ac0*/  FFMA.FTZ R70, R86, UR4, R71 ;  /* 0x0000000456467c23 */ /* 0x002fe20008010047 */
[----:B------:R-:W-:Y:S01]  /*10ad0*/  ISETP.GE.AND P1, PT, R74, R167, PT ;  /* 0x000000a74a00720c */ /* 0x000fe20003f26270 */
[----:B----4-:R-:W-:-:S03]  /*10ae0*/  FFMA.FTZ R71, R189, UR4, R76 ;  /* 0x00000004bd477c23 */ /* 0x010fc6000801004c */
[----:B------:R-:W-:Y:S02]  /*10af0*/  FSEL R70, R70, -INF , !P4 ;  /* 0xff80000046467808 */ /* 0x000fe40006000000 */
[----:B------:R-:W1:Y:S01]  /*10b00*/  MUFU.TANH R79, R79 ;  /* 0x0000004f004f7308 */ /* 0x000e620000002400 */
[----:B---3--:R-:W-:Y:S01]  /*10b10*/  FFMA.FTZ R76, R173, UR4, R213 ;  /* 0x00000004ad4c7c23 */ /* 0x008fe200080100d5 */
[-C--:B------:R-:W-:Y:S02]  /*10b20*/  ISETP.GE.AND P4, PT, R216, R167.reuse, PT ;  /* 0x000000a7d800720c */ /* 0x080fe40003f86270 */
[----:B------:R-:W-:Y:S02]  /*10b30*/  IADD3 R213, R192, 0xe1, RZ ;  /* 0x000000e1c0d57810 */ /* 0x000fe40007ffe0ff */
[----:B------:R-:W-:Y:S02]  /*10b40*/  FSEL R76, R76, -INF , !P4 ;  /* 0xff8000004c4c7808 */ /* 0x000fe40006000000 */
[----:B------:R-:W-:Y:S01]  /*10b50*/  I2F R218, R222 ;  /* 0x000000de00da7306 */ /* 0x000fe20000201400 */
[----:B--2---:R-:W-:Y:S01]  /*10b60*/  FFMA.FTZ R78, R247, UR4, R87 ;  /* 0x00000004f74e7c23 */ /* 0x004fe20008010057 */
[----:B------:R-:W-:Y:S01]  /*10b70*/  ISETP.GE.AND P4, PT, R213, R167, PT ;  /* 0x000000a7d500720c */ /* 0x000fe20003f86270 */
[----:B------:R-:W-:Y:S01]  /*10b80*/  IMAD.U32 R131, RZ, RZ, UR7 ;  /* 0x00000007ff837e24 */ /* 0x000fe2000f8e00ff */
[----:B------:R-:W-:-:S02]  /*10b90*/  FSEL R71, R71, -INF , !P2 ;  /* 0xff80000047477808 */ /* 0x000fc40005000000 */
[----:B------:R-:W-:Y:S02]  /*10ba0*/  FSEL R78, R78, -INF , !P6 ;  /* 0xff8000004e4e7808 */ /* 0x000fe40007000000 */
[----:B------:R-:W2:Y:S01]  /*10bb0*/  MUFU.TANH R89, R127 ;  /* 0x0000007f00597308 */ /* 0x000ea20000002400 */
[----:B-1----:R-:W-:Y:S01]  /*10bc0*/  FFMA.FTZ R74, R189, UR4, R79 ;  /* 0x00000004bd4a7c23 */ /* 0x002fe2000801004f */
[----:B------:R-:W-:Y:S02]  /*10bd0*/  ISETP.GE.AND P6, PT, R246, R165, PT ;  /* 0x000000a5f600720c */ /* 0x000fe40003fc6270 */
[----:B------:R-:W-:Y:S02]  /*10be0*/  FSEL R84, R84, -INF , !P4 ;  /* 0xff80000054547808 */ /* 0x000fe40006000000 */
[----:B------:R-:W-:Y:S02]  /*10bf0*/  FSEL R74, R74, -INF , !P5 ;  /* 0xff8000004a4a7808 */ /* 0x000fe40006800000 */
[----:B------:R1:W-:Y:S01]  /*10c00*/  I2F R55, R246 ;  /* 0x000000f600377306 */ /* 0x0003e20000201400 */
[----:B------:R-:W-:-:S02]  /*10c10*/  ISETP.GE.AND P5, PT, R222, R167, PT ;  /* 0x000000a7de00720c */ /* 0x000fc40003fa6270 */
[----:B------:R-:W-:Y:S02]  /*10c20*/  ISETP.GE.AND P2, PT, R222, R165, PT ;  /* 0x000000a5de00720c */ /* 0x000fe40003f46270 */
[----:B------:R-:W-:Y:S02]  /*10c30*/  FSEL R83, R83, -INF , !P1 ;  /* 0xff80000053537808 */ /* 0x000fe40004800000 */
[-C--:B------:R-:W-:Y:S01]  /*10c40*/  ISETP.GE.AND P4, PT, R107, R167.reuse, PT ;  /* 0x000000a76b00720c */ /* 0x080fe20003f86270 */
[----:B------:R-:W3:Y:S01]  /*10c50*/  MUFU.TANH R211, R211 ;  /* 0x000000d300d37308 */ /* 0x000ee20000002400 */
[----:B--2---:R-:W-:Y:S01]  /*10c60*/  FFMA.FTZ R77, R218, UR4, R89 ;  /* 0x00000004da4d7c23 */ /* 0x004fe20008010059 */
[----:B------:R-:W-:Y:S02]  /*10c70*/  ISETP.GE.AND P1, PT, R246, R167, PT ;  /* 0x000000a7f600720c */ /* 0x000fe40003f26270 */
[----:B------:R-:W-:Y:S02]  /*10c80*/  LOP3.LUT R131, R131, 0x78, R242, 0xfe, !PT ;  /* 0x0000007883837812 */ /* 0x000fe400078efef2 */
[----:B------:R-:W-:-:S02]  /*10c90*/  FSEL R77, R77, -INF , !P2 ;  /* 0xff8000004d4d7808 */ /* 0x000fc40005000000 */
[----:B------:R-:W2:Y:S01]  /*10ca0*/  MUFU.TANH R86, R117 ;  /* 0x0000007500567308 */ /* 0x000ea20000002400 */
[----:B------:R-:W-:Y:S02]  /*10cb0*/  ISETP.GE.AND P2, PT, R191, R165, PT ;  /* 0x000000a5bf00720c */ /* 0x000fe40003f46270 */
[C-C-:B-1----:R-:W-:Y:S02]  /*10cc0*/  LOP3.LUT R246, R11.reuse, 0x90, R242.reuse, 0xfe, !PT ;  /* 0x000000900bf67812 */ /* 0x142fe400078efef2 */
[----:B------:R-:W-:-:S03]  /*10cd0*/  LOP3.LUT R222, R11, 0x88, R242, 0xfe, !PT ;  /* 0x000000880bde7812 */ /* 0x000fc600078efef2 */
[----:B------:R-:W1:Y:S01]  /*10ce0*/  MUFU.TANH R88, R88 ;  /* 0x0000005800587308 */ /* 0x000e620000002400 */
[----:B---3--:R-:W-:Y:S02]  /*10cf0*/  FFMA.FTZ R79, R173, UR4, R211 ;  /* 0x00000004ad4f7c23 */ /* 0x008fe400080100d3 */
[----:B------:R-:W-:-:S03]  /*10d00*/  IMAD.U32 R173, RZ, RZ, UR7 ;  /* 0x00000007ffad7e24 */ /* 0x000fc6000f8e00ff */
[----:B------:R-:W-:Y:S02]  /*10d10*/  FSEL R79, R79, -INF , !P3 ;  /* 0xff8000004f4f7808 */ /* 0x000fe40005800000 */
[----:B------:R-:W3:Y:S01]  /*10d20*/  MUFU.TANH R125, R125 ;  /* 0x0000007d007d7308 */ /* 0x000ee20000002400 */
[----:B--2---:R-:W-:Y:S01]  /*10d30*/  FFMA.FTZ R89, R55, UR4, R86 ;  /* 0x0000000437597c23 */ /* 0x004fe20008010056 */
[----:B------:R-:W-:Y:S02]  /*10d40*/  ISETP.GE.AND P3, PT, R213, R165, PT ;  /* 0x000000a5d500720c */ /* 0x000fe40003f66270 */
[----:B------:R-:W-:Y:S02]  /*10d50*/  LOP3.LUT R173, R173, 0x80, R242, 0xfe, !PT ;  /* 0x00000080adad7812 */ /* 0x000fe400078efef2 */
[----:B------:R-:W-:Y:S02]  /*10d60*/  FSEL R89, R89, -INF , !P1 ;  /* 0xff80000059597808 */ /* 0x000fe40004800000 */
[----:B------:R-:W-:Y:S01]  /*10d70*/  I2F R46, R107 ;  /* 0x0000006b002e7306 */ /* 0x000fe20000201400 */
[----:B-1----:R-:W-:Y:S01]  /*10d80*/  FFMA.FTZ R86, R55, UR4, R88 ;  /* 0x0000000437567c23 */ /* 0x002fe20008010058 */
[----:B------:R-:W-:Y:S01]  /*10d90*/  ISETP.GE.AND P1, PT, R43, R167, PT ;  /* 0x000000a72b00720c */ /* 0x000fe20003f26270 */
[----:B------:R-:W-:-:S03]  /*10da0*/  IMAD.U32 R55, RZ, RZ, UR7 ;  /* 0x00000007ff377e24 */ /* 0x000fc6000f8e00ff */
[----:B------:R-:W-:Y:S02]  /*10db0*/  FSEL R86, R86, -INF , !P6 ;  /* 0xff80000056567808 */ /* 0x000fe40007000000 */
[----:B------:R-:W1:Y:S01]  /*10dc0*/  MUFU.TANH R49, R109 ;  /* 0x0000006d00317308 */ /* 0x000e620000002400 */
[----:B---3--:R-:W-:Y:S01]  /*10dd0*/  FFMA.FTZ R81, R218, UR4, R125 ;  /* 0x00000004da517c23 */ /* 0x008fe2000801007d */
[----:B------:R-:W-:Y:S02]  /*10de0*/  ISETP.GE.AND P6, PT, R43, R165, PT ;  /* 0x000000a52b00720c */ /* 0x000fe40003fc6270 */
[----:B------:R-:W-:Y:S02]  /*10df0*/  LOP3.LUT R189, R55, 0xb8, R242, 0xfe, !PT ;  /* 0x000000b837bd7812 */ /* 0x000fe400078efef2 */
[----:B------:R-:W-:Y:S02]  /*10e00*/  FSEL R81, R81, -INF , !P5 ;  /* 0xff80000051517808 */ /* 0x000fe40006800000 */
[----:B------:R-:W2:Y:S01]  /*10e10*/  MUFU.TANH R183, R183 ;  /* 0x000000b700b77308 */ /* 0x000ea20000002400 */
[----:B------:R-:W-:-:S07]  /*10e20*/  ISETP.GE.AND P5, PT, R191, R167, PT ;  /* 0x000000a7bf00720c */ /* 0x000fce0003fa6270 */
[----:B------:R-:W-:Y:S01]  /*10e30*/  I2F R171, R191 ;  /* 0x000000bf00ab7306 */ /* 0x000fe20000201400 */
[----:B-1----:R-:W-:-:S07]  /*10e40*/  FFMA.FTZ R49, R46, UR4, R49 ;  /* 0x000000042e317c23 */ /* 0x002fce0008010031 */
[----:B------:R-:W1:Y:S01]  /*10e50*/  I2F R38, R43 ;  /* 0x0000002b00267306 */ /* 0x000e620000201400 */
[----:B--2---:R-:W-:Y:S01]  /*10e60*/  FFMA.FTZ R87, R252, UR4, R183 ;  /* 0x00000004fc577c23 */ /* 0x004fe200080100b7 */
[----:B------:R-:W-:-:S04]  /*10e70*/  LOP3.LUT R252, R11, 0xa8, R242, 0xfe, !PT ;  /* 0x000000a80bfc7812 */ /* 0x000fc800078efef2 */
[----:B------:R-:W-:Y:S02]  /*10e80*/  FSEL R87, R87, -INF , !P3 ;  /* 0xff80000057577808 */ /* 0x000fe40005800000 */
[----:B------:R-:W2:Y:S01]  /*10e90*/  MUFU.TANH R90, R90 ;  /* 0x0000005a005a7308 */ /* 0x000ea20000002400 */
[----:B------:R-:W-:-:S07]  /*10ea0*/  ISETP.GE.AND P3, PT, R107, R165, PT ;  /* 0x000000a56b00720c */ /* 0x000fce0003f66270 */
[----:B------:R-:W3:Y:S01]  /*10eb0*/  MUFU.TANH R91, R91 ;  /* 0x0000005b005b7308 */ /* 0x000ee20000002400 */
[----:B-1----:R-:W-:-:S05]  /*10ec0*/  FFMA.FTZ R95, R38, UR4, R95 ;  /* 0x00000004265f7c23 */ /* 0x002fca000801005f */
[----:B------:R-:W-:Y:S02]  /*10ed0*/  FSEL R218, R95, -INF , !P6 ;  /* 0xff8000005fda7808 */ /* 0x000fe40007000000 */
[----:B------:R-:W1:Y:S01]  /*10ee0*/  MUFU.TANH R208, R115 ;  /* 0x0000007300d07308 */ /* 0x000e620000002400 */
[----:B--2---:R-:W-:Y:S01]  /*10ef0*/  FFMA.FTZ R88, R171, UR4, R90 ;  /* 0x00000004ab587c23 */ /* 0x004fe2000801005a */
[----:B------:R-:W-:-:S04]  /*10f00*/  ISETP.GE.AND P6, PT, R31, R165, PT ;  /* 0x000000a51f00720c */ /* 0x000fc80003fc6270 */
[----:B------:R-:W-:Y:S02]  /*10f10*/  FSEL R88, R88, -INF , !P5 ;  /* 0xff80000058587808 */ /* 0x000fe40006800000 */
[----:B------:R-:W2:Y:S01]  /*10f20*/  I2F R26, R31 ;  /* 0x0000001f001a7306 */ /* 0x000ea20000201400 */
[----:B---3--:R-:W-:Y:S01]  /*10f30*/  FFMA.FTZ R90, R46, UR4, R91 ;  /* 0x000000042e5a7c23 */ /* 0x008fe2000801005b */
[----:B------:R-:W-:Y:S01]  /*10f40*/  FSEL R91, R49, -INF , !P4 ;  /* 0xff800000315b7808 */ /* 0x000fe20006000000 */
[----:B------:R-:W-:Y:S01]  /*10f50*/  FFMA.FTZ R49, R38, UR4, R93 ;  /* 0x0000000426317c23 */ /* 0x000fe2000801005d */
[----:B------:R-:W-:Y:S01]  /*10f60*/  ISETP.GE.AND P5, PT, R192, R167, PT ;  /* 0x000000a7c000720c */ /* 0x000fe20003fa6270 */
[----:B------:R-:W-:Y:S01]  /*10f70*/  IMAD.U32 R93, RZ, RZ, UR7 ;  /* 0x00000007ff5d7e24 */ /* 0x000fe2000f8e00ff */
[----:B------:R-:W-:Y:S02]  /*10f80*/  FSEL R90, R90, -INF , !P3 ;  /* 0xff8000005a5a7808 */ /* 0x000fe40005800000 */
[----:B------:R-:W-:Y:S01]  /*10f90*/  I2F R195, R192 ;  /* 0x000000c000c37306 */ /* 0x000fe20000201400 */
[----:B-1----:R-:W-:Y:S01]  /*10fa0*/  FFMA.FTZ R85, R171, UR4, R208 ;  /* 0x00000004ab557c23 */ /* 0x002fe200080100d0 */
[----:B------:R-:W-:-:S02]  /*10fb0*/  FSEL R49, R49, -INF , !P1 ;  /* 0xff80000031317808 */ /* 0x000fc40004800000 */
[----:B------:R-:W-:Y:S02]  /*10fc0*/  ISETP.GE.AND P1, PT, R31, R167, PT ;  /* 0x000000a71f00720c */ /* 0x000fe40003f26270 */
[----:B------:R-:W-:Y:S02]  /*10fd0*/  FSEL R85, R85, -INF , !P2 ;  /* 0xff80000055557808 */ /* 0x000fe40005000000 */
[----:B------:R-:W1:Y:S01]  /*10fe0*/  MUFU.TANH R96, R96 ;  /* 0x0000006000607308 */ /* 0x000e620000002400 */
[----:B--2---:R-:W-:Y:S01]  /*10ff0*/  FFMA.FTZ R102, R26, UR4, R102 ;  /* 0x000000041a667c23 */ /* 0x004fe20008010066 */
[----:B------:R-:W-:Y:S01]  /*11000*/  ISETP.GE.AND P2, PT, R192, R165, PT ;  /* 0x000000a5c000720c */ /* 0x000fe20003f46270 */
[----:B------:R-:W-:Y:S01]  /*11010*/  FFMA.FTZ R99, R26, UR4, R99 ;  /* 0x000000041a637c23 */ /* 0x000fe20008010063 */
[C---:B------:R-:W-:Y:S01]  /*11020*/  ISETP.GE.AND P4, PT, R39.reuse, R167, PT ;  /* 0x000000a72700720c */ /* 0x040fe20003f86270 */
[----:B------:R-:W-:Y:S01]  /*11030*/  IMAD.U32 R31, RZ, RZ, UR7 ;  /* 0x00000007ff1f7e24 */ /* 0x000fe2000f8e00ff */
[----:B------:R-:W-:-:S02]  /*11040*/  ISETP.GE.AND P3, PT, R39, R165, PT ;  /* 0x000000a52700720c */ /* 0x000fc40003f66270 */
[----:B------:R-:W-:Y:S01]  /*11050*/  I2F R197, R192 ;  /* 0x000000c000c57306 */ /* 0x000fe20000201400 */
[----:B------:R-:W-:Y:S02]  /*11060*/  FSEL R208, R102, -INF , !P6 ;  /* 0xff80000066d07808 */ /* 0x000fe40007000000 */
[----:B------:R-:W-:Y:S02]  /*11070*/  ISETP.GE.AND P6, PT, R123, R165, PT ;  /* 0x000000a57b00720c */ /* 0x000fe40003fc6270 */
[----:B------:R-:W-:Y:S02]  /*11080*/  FSEL R211, R99, -INF , !P1 ;  /* 0xff80000063d37808 */ /* 0x000fe40004800000 */
[----:B------:R-:W-:Y:S01]  /*11090*/  ISETP.GE.AND P1, PT, R123, R167, PT ;  /* 0x000000a77b00720c */ /* 0x000fe20003f26270 */
[----:B------:R-:W2:Y:S01]  /*110a0*/  MUFU.TANH R92, R92 ;  /* 0x0000005c005c7308 */ /* 0x000ea20000002400 */
[----:B-1----:R-:W-:Y:S01]  /*110b0*/  FFMA.FTZ R15, R195, UR4, R96 ;  /* 0x00000004c30f7c23 */ /* 0x002fe20008010060 */
[----:B------:R-:W-:-:S04]  /*110c0*/  LOP3.LUT R96, R11, 0xb0, R242, 0xfe, !PT ;  /* 0x000000b00b607812 */ /* 0x000fc800078efef2 */
[----:B------:R-:W-:Y:S02]  /*110d0*/  FSEL R15, R15, -INF , !P5 ;  /* 0xff8000000f0f7808 */ /* 0x000fe40006800000 */
[----:B------:R-:W-:Y:S01]  /*110e0*/  MUFU.TANH R101, R101 ;  /* 0x0000006500657308 */ /* 0x000fe20000002400 */
[----:B------:R-:W-:-:S07]  /*110f0*/  ISETP.GE.AND P5, PT, R106, R167, PT ;  /* 0x000000a76a00720c */ /* 0x000fce0003fa6270 */
[----:B------:R-:W1:Y:S01]  /*11100*/  I2F R202, R27 ;  /* 0x0000001b00ca7306 */ /* 0x000e620000201400 */
[----:B--2---:R-:W-:-:S05]  /*11110*/  FFMA.FTZ R92, R197, UR4, R92 ;  /* 0x00000004c55c7c23 */ /* 0x004fca000801005c */
[----:B------:R-:W-:Y:S02]  /*11120*/  FSEL R11, R92, -INF , !P2 ;  /* 0xff8000005c0b7808 */ /* 0x000fe40005000000 */
[----:B------:R-:W2:Y:S01]  /*11130*/  MUFU.TANH R103, R103 ;  /* 0x0000006700677308 */ /* 0x000ea20000002400 */
[----:B------:R-:W-:-:S07]  /*11140*/  ISETP.GE.AND P2, PT, R106, R165, PT ;  /* 0x000000a56a00720c */ /* 0x000fce0003f46270 */
[----:B------:R-:W-:Y:S01]  /*11150*/  MUFU.TANH R97, R97 ;  /* 0x0000006100617308 */ /* 0x000fe20000002400 */
[----:B-1----:R-:W-:-:S07]  /*11160*/  FFMA.FTZ R101, R202, UR4, R101 ;  /* 0x00000004ca657c23 */ /* 0x002fce0008010065 */
[----:B------:R-:W-:Y:S01]  /*11170*/  MUFU.TANH R100, R100 ;  /* 0x0000006400647308 */ /* 0x000fe20000002400 */
[----:B--2---:R-:W-:-:S07]  /*11180*/  FFMA.FTZ R202, R202, UR4, R103 ;  /* 0x00000004caca7c23 */ /* 0x004fce0008010067 */
[----:B------:R-:W1:Y:S08]  /*11190*/  I2F R34, R39 ;  /* 0x0000002700227306 */ /* 0x000e700000201400 */
[----:B------:R-:W-:Y:S08]  /*111a0*/  MUFU.TANH R50, R50 ;  /* 0x0000003200327308 */ /* 0x000ff00000002400 */
[----:B------:R-:W2:Y:S01]  /*111b0*/  I2F R47, R123 ;  /* 0x0000007b002f7306 */ /* 0x000ea20000201400 */
[----:B-1----:R-:W-:-:S02]  /*111c0*/  FFMA.FTZ R97, R34, UR4, R97 ;  /* 0x0000000422617c23 */ /* 0x002fc40008010061 */
[----:B------:R-:W-:Y:S02]  /*111d0*/  FFMA.FTZ R100, R34, UR4, R100 ;  /* 0x0000000422647c23 */ /* 0x000fe40008010064 */
[----:B------:R-:W-:Y:S01]  /*111e0*/  IMAD.U32 R39, RZ, RZ, UR7 ;  /* 0x00000007ff277e24 */ /* 0x000fe2000f8e00ff */
[----:B------:R-:W-:Y:S02]  /*111f0*/  FSEL R213, R97, -INF , !P4 ;  /* 0xff80000061d57808 */ /* 0x000fe40006000000 */
[----:B------:R-:W1:Y:S01]  /*11200*/  I2F R35, R106 ;  /* 0x0000006a00237306 */ /* 0x000e620000201400 */
[----:B------:R-:W-:Y:S01]  /*11210*/  FSEL R210, R100, -INF , !P3 ;  /* 0xff80000064d27808 */ /* 0x000fe20005800000 */
[----:B------:R-:W-:Y:S01]  /*11220*/  IMAD.U32 R100, RZ, RZ, UR7 ;  /* 0x00000007ff647e24 */ /* 0x000fe2000f8e00ff */
[C---:B------:R-:W-:Y:S02]  /*11230*/  ISETP.GE.AND P4, PT, R23.reuse, R167, PT ;  /* 0x000000a71700720c */ /* 0x040fe40003f86270 */
[----:B------:R-:W-:-:S02]  /*11240*/  ISETP.GE.AND P3, PT, R23, R165, PT ;  /* 0x000000a51700720c */ /* 0x000fc40003f66270 */
[----:B------:R-:W-:Y:S01]  /*11250*/  LOP3.LUT R39, R39, 0xc0, R242, 0xfe, !PT ;  /* 0x000000c027277812 */ /* 0x000fe200078efef2 */
[----:B------:R-:W-:Y:S01]  /*11260*/  MUFU.TANH R37, R37 ;  /* 0x0000002500257308 */ /* 0x000fe20000002400 */
[----:B--2---:R-:W-:Y:S01]  /*11270*/  FFMA.FTZ R54, R47, UR4, R54 ;  /* 0x000000042f367c23 */ /* 0x004fe20008010036 */
[----:B------:R-:W-:Y:S01]  /*11280*/  LOP3.LUT R100, R100, 0xb8, R242, 0xfe, !PT ;  /* 0x000000b864647812 */ /* 0x000fe200078efef2 */
[----:B------:R-:W-:-:S03]  /*11290*/  IMAD.U32 R123, RZ, RZ, UR7 ;  /* 0x00000007ff7b7e24 */ /* 0x000fc6000f8e00ff */
[----:B------:R-:W-:Y:S02]  /*112a0*/  FSEL R197, R54, -INF , !P1 ;  /* 0xff80000036c57808 */ /* 0x000fe40004800000 */
[----:B------:R-:W2:Y:S01]  /*112b0*/  I2F R19, R23 ;  /* 0x0000001700137306 */ /* 0x000ea20000201400 */
[----:B-1----:R-:W-:Y:S01]  /*112c0*/  FFMA.FTZ R55, R35, UR4, R94 ;  /* 0x0000000423377c23 */ /* 0x002fe2000801005e */
[-C--:B------:R-:W-:Y:S01]  /*112d0*/  ISETP.GE.AND P1, PT, R181, R167.reuse, PT ;  /* 0x000000a7b500720c */ /* 0x080fe20003f26270 */
[----:B------:R-:W-:Y:S01]  /*112e0*/  FFMA.FTZ R98, R35, UR4, R98 ;  /* 0x0000000423627c23 */ /* 0x000fe20008010062 */
[----:B------:R-:W-:Y:S02]  /*112f0*/  LOP3.LUT R123, R123, 0xe0, R242, 0xfe, !PT ;  /* 0x000000e07b7b7812 */ /* 0x000fe400078efef2 */
[----:B------:R-:W-:Y:S02]  /*11300*/  FSEL R55, R55, -INF , !P5 ;  /* 0xff80000037377808 */ /* 0x000fe40006800000 */
[----:B------:R-:W1:Y:S01]  /*11310*/  I2F R117, R181 ;  /* 0x000000b500757306 */ /* 0x000e620000201400 */
[----:B------:R-:W-:-:S02]  /*11320*/  ISETP.GE.AND P5, PT, R27, R167, PT ;  /* 0x000000a71b00720c */ /* 0x000fc40003fa6270 */
[----:B------:R-:W-:Y:S02]  /*11330*/  FSEL R216, R98, -INF , !P2 ;  /* 0xff80000062d87808 */ /* 0x000fe40005000000 */
[----:B------:R-:W-:Y:S01]  /*11340*/  ISETP.GE.AND P2, PT, R27, R165, PT ;  /* 0x000000a51b00720c */ /* 0x000fe20003f46270 */
[----:B------:R-:W-:Y:S01]  /*11350*/  IMAD.U32 R27, RZ, RZ, UR7 ;  /* 0x00000007ff1b7e24 */ /* 0x000fe2000f8e00ff */
[----:B------:R-:W-:Y:S01]  /*11360*/  FSEL R205, R101, -INF , !P5 ;  /* 0xff80000065cd7808 */ /* 0x000fe20006800000 */
[----:B------:R-:W-:Y:S01]  /*11370*/  MUFU.TANH R25, R25 ;  /* 0x0000001900197308 */ /* 0x000fe20000002400 */
[----:B--2---:R-:W-:Y:S01]  /*11380*/  FFMA.FTZ R203, R19, UR4, R52 ;  /* 0x0000000413cb7c23 */ /* 0x004fe20008010034 */
[----:B------:R-:W-:Y:S01]  /*11390*/  ISETP.GE.AND P5, PT, R105, R167, PT ;  /* 0x000000a76900720c */ /* 0x000fe20003fa6270 */
[----:B------:R-:W-:Y:S01]  /*113a0*/  IMAD.U32 R23, RZ, RZ, UR7 ;  /* 0x00000007ff177e24 */ /* 0x000fe2000f8e00ff */
[----:B------:R-:W-:Y:S02]  /*113b0*/  FSEL R202, R202, -INF , !P2 ;  /* 0xff800000caca7808 */ /* 0x000fe40005000000 */
[----:B------:R-:W-:-:S02]  /*113c0*/  FSEL R203, R203, -INF , !P4 ;  /* 0xff800000cbcb7808 */ /* 0x000fc40006000000 */
[----:B------:R-:W2:Y:S01]  /*113d0*/  I2F R51, R121 ;  /* 0x0000007900337306 */ /* 0x000ea20000201400 */
[----:B-1----:R-:W-:Y:S01]  /*113e0*/  FFMA.FTZ R192, R117, UR4, R37 ;  /* 0x0000000475c07c23 */ /* 0x002fe20008010025 */
[----:B------:R-:W-:Y:S01]  /*113f0*/  ISETP.GE.AND P4, PT, R121, R167, PT ;  /* 0x000000a77900720c */ /* 0x000fe20003f86270 */
[----:B------:R-:W-:Y:S01]  /*11400*/  FFMA.FTZ R41, R117, UR4, R41 ;  /* 0x0000000475297c23 */ /* 0x000fe20008010029 */
[----:B------:R-:W-:Y:S02]  /*11410*/  ISETP.GE.AND P2, PT, R105, R165, PT ;  /* 0x000000a56900720c */ /* 0x000fe40003f46270 */
[--C-:B------:R-:W-:Y:S02]  /*11420*/  LOP3.LUT R52, R93, 0xe8, R242.reuse, 0xfe, !PT ;  /* 0x000000e85d347812 */ /* 0x100fe400078efef2 */
[----:B------:R-:W1:Y:S01]  /*11430*/  I2F R113, R173 ;  /* 0x000000ad00717306 */ /* 0x000e620000201400 */
[--C-:B------:R-:W-:Y:S02]  /*11440*/  LOP3.LUT R34, R27, 0xd0, R242.reuse, 0xfe, !PT ;  /* 0x000000d01b227812 */ /* 0x100fe400078efef2 */
[----:B------:R-:W-:-:S05]  /*11450*/  LOP3.LUT R35, R31, 0xc8, R242, 0xfe, !PT ;  /* 0x000000c81f237812 */ /* 0x000fca00078efef2 */
[----:B------:R-:W3:Y:S01]  /*11460*/  MUFU.TANH R104, R104 ;  /* 0x0000006800687308 */ /* 0x000ee20000002400 */
[----:B--2---:R-:W-:-:S07]  /*11470*/  FFMA.FTZ R40, R51, UR4, R40 ;  /* 0x0000000433287c23 */ /* 0x004fce0008010028 */
[----:B------:R-:W-:Y:S01]  /*11480*/  MUFU.TANH R44, R44 ;  /* 0x0000002c002c7308 */ /* 0x000fe20000002400 */
[----:B-1----:R-:W-:-:S07]  /*11490*/  FFMA.FTZ R25, R113, UR4, R25 ;  /* 0x0000000471197c23 */ /* 0x002fce0008010019 */
[----:B------:R-:W1:Y:S01]  /*114a0*/  I2F R18, R105 ;  /* 0x0000006900127306 */ /* 0x000e620000201400 */
[----:B---3--:R-:W-:-:S07]  /*114b0*/  FFMA.FTZ R104, R19, UR4, R104 ;  /* 0x0000000413687c23 */ /* 0x008fce0008010068 */
[----:B------:R-:W2:Y:S08]  /*114c0*/  MUFU.TANH R45, R45 ;  /* 0x0000002d002d7308 */ /* 0x000eb00000002400 */
[----:B------:R-:W-:Y:S01]  /*114d0*/  MUFU.TANH R13, R13 ;  /* 0x0000000d000d7308 */ /* 0x000fe20000002400 */
[----:B-1----:R-:W-:Y:S01]  /*114e0*/  FFMA.FTZ R195, R18, UR4, R44 ;  /* 0x0000000412c37c23 */ /* 0x002fe2000801002c */
[----:B------:R-:W-:Y:S01]  /*114f0*/  LOP3.LUT R44, R93, 0xf8, R242, 0xfe, !PT ;  /* 0x000000f85d2c7812 */ /* 0x000fe200078efef2 */
[----:B------:R-:W-:-:S03]  /*11500*/  FMUL.FTZ R105, R172, c[0x0][0x2ec] ;  /* 0x0000bb00ac697a20 */ /* 0x000fc60000410000 */
[----:B------:R-:W-:Y:S02]  /*11510*/  FSEL R195, R195, -INF , !P5 ;  /* 0xff800000c3c37808 */ /* 0x000fe40006800000 */
[----:B------:R-:W1:Y:S01]  /*11520*/  I2F R119, R131 ;  /* 0x0000008300777306 */ /* 0x000e620000201400 */
[----:B--2---:R-:W-:Y:S01]  /*11530*/  FFMA.FTZ R45, R18, UR4, R45 ;  /* 0x00000004122d7c23 */ /* 0x004fe2000801002d */
[----:B------:R-:W-:-:S04]  /*11540*/  ISETP.GE.AND P5, PT, R129, R167, PT ;  /* 0x000000a78100720c */ /* 0x000fc80003fa6270 */
[----:B------:R-:W-:Y:S01]  /*11550*/  FSEL R172, R45, -INF , !P2 ;  /* 0xff8000002dac7808 */ /* 0x000fe20005000000 */
[----:B------:R-:W-:Y:S01]  /*11560*/  FMUL.FTZ R45, R174, c[0x0][0x2ec] ;  /* 0x0000bb00ae2d7a20 */ /* 0x000fe20000410000 */
[----:B------:R-:W2:Y:S01]  /*11570*/  I2F R107, R223 ;  /* 0x000000df006b7306 */ /* 0x000ea20000201400 */
[----:B------:R-:W-:-:S07]  /*11580*/  ISETP.GE.AND P2, PT, R129, R165, PT ;  /* 0x000000a58100720c */ /* 0x000fce0003f46270 */
[----:B------:R3:W-:Y:S01]  /*11590*/  MUFU.TANH R103, R178 ;  /* 0x000000b200677308 */ /* 0x0007e20000002400 */
[C---:B-1----:R-:W-:Y:S02]  /*115a0*/  FFMA.FTZ R28, R119.reuse, UR4, R28 ;  /* 0x00000004771c7c23 */ /* 0x042fe4000801001c */
[----:B------:R-:W-:-:S05]  /*115b0*/  FFMA.FTZ R174, R119, UR4, R30 ;  /* 0x0000000477ae7c23 */ /* 0x000fca000801001e */
[----:B------:R-:W1:Y:S01]  /*115c0*/  I2F R127, R129 ;  /* 0x00000081007f7306 */ /* 0x000e620000201400 */
[----:B--2---:R-:W-:Y:S02]  /*115d0*/  FFMA.FTZ R13, R107, UR4, R13 ;  /* 0x000000046b0d7c23 */ /* 0x004fe4000801000d */
[----:B---3--:R-:W-:-:S05]  /*115e0*/  FFMA.FTZ R178, R47, UR4, R50 ;  /* 0x000000042fb27c23 */ /* 0x008fca0008010032 */
[----:B------:R-:W-:Y:S01]  /*115f0*/  MUFU.TANH R33, R33 ;  /* 0x0000002100217308 */ /* 0x000fe20000002400 */
[----:B------:R-:W-:Y:S02]  /*11600*/  LOP3.LUT R50, R93, 0xf0, R242, 0xfe, !PT ;  /* 0x000000f05d327812 */ /* 0x000fe400078efef2 */
[----:B------:R-:W-:Y:S02]  /*11610*/  FSEL R178, R178, -INF , !P6 ;  /* 0xff800000b2b27808 */ /* 0x000fe40007000000 */
[----:B------:R-:W-:Y:S01]  /*11620*/  ISETP.GE.AND P6, PT, R181, R165, PT ;  /* 0x000000a5b500720c */ /* 0x000fe20003fc6270 */
[----:B-1----:R-:W-:Y:S02]  /*11630*/  FFMA.FTZ R32, R127, UR4, R32 ;  /* 0x000000047f207c23 */ /* 0x002fe40008010020 */
[----:B------:R-:W1:Y:S01]  /*11640*/  MUFU.TANH R24, R24 ;  /* 0x0000001800187308 */ /* 0x000e620000002400 */
[----:B------:R-:W-:Y:S02]  /*11650*/  FSEL R181, R40, -INF , !P4 ;  /* 0xff80000028b57808 */ /* 0x000fe40006000000 */
[----:B------:R-:W-:-:S02]  /*11660*/  FSEL R192, R192, -INF , !P6 ;  /* 0xff800000c0c07808 */ /* 0x000fc40007000000 */
[----:B------:R-:W-:Y:S02]  /*11670*/  ISETP.GE.AND P6, PT, R173, R165, PT ;  /* 0x000000a5ad00720c */ /* 0x000fe40003fc6270 */
[-C--:B------:R-:W-:Y:S01]  /*11680*/  ISETP.GE.AND P4, PT, R131, R167.reuse, PT ;  /* 0x000000a78300720c */ /* 0x080fe20003f86270 */
[----:B------:R-:W-:Y:S01]  /*11690*/  MUFU.TANH R16, R16 ;  /* 0x0000001000107308 */ /* 0x000fe20000002400 */
[----:B------:R-:W-:Y:S02]  /*116a0*/  FSEL R191, R32, -INF , !P5 ;  /* 0xff80000020bf7808 */ /* 0x000fe40006800000 */
[----:B------:R-:W-:Y:S02]  /*116b0*/  FSEL R183, R28, -INF , !P4 ;  /* 0xff8000001cb77808 */ /* 0x000fe40006000000 */
[-C--:B------:R-:W-:Y:S02]  /*116c0*/  ISETP.GE.AND P4, PT, R246, R167.reuse, PT ;  /* 0x000000a7f600720c */ /* 0x080fe40003f86270 */
[----:B------:R-:W-:Y:S01]  /*116d0*/  ISETP.GE.AND P5, PT, R222, R167, PT ;  /* 0x000000a7de00720c */ /* 0x000fe20003fa6270 */
[----:B------:R-:W-:Y:S01]  /*116e0*/  I2F R125, R246 ;  /* 0x000000f6007d7306 */ /* 0x000fe20000201400 */
[----:B-1----:R-:W-:-:S07]  /*116f0*/  FFMA.FTZ R24, R113, UR4, R24 ;  /* 0x0000000471187c23 */ /* 0x002fce0008010018 */
[----:B------:R1:W2:Y:S08]  /*11700*/  MUFU.TANH R171, R176 ;  /* 0x000000b000ab7308 */ /* 0x0002b00000002400 */
[----:B------:R-:W-:Y:S08]  /*11710*/  MUFU.TANH R20, R20 ;  /* 0x0000001400147308 */ /* 0x000ff00000002400 */
[----:B------:R-:W3:Y:S01]  /*11720*/  I2F R115, R222 ;  /* 0x000000de00737306 */ /* 0x000ee20000201400 */
[----:B-1----:R-:W-:-:S02]  /*11730*/  FFMA.FTZ R176, R127, UR4, R33 ;  /* 0x000000047fb07c23 */ /* 0x002fc40008010021 */
[----:B--2---:R-:W-:-:S03]  /*11740*/  IMAD.MOV.U32 R102, RZ, RZ, R171 ;  /* 0x000000ffff667224 */ /* 0x004fc600078e00ab */
[----:B------:R-:W-:Y:S02]  /*11750*/  FSEL R176, R176, -INF , !P2 ;  /* 0xff800000b0b07808 */ /* 0x000fe40005000000 */
[----:B------:R-:W1:Y:S01]  /*11760*/  MUFU.TANH R22, R22 ;  /* 0x0000001600167308 */ /* 0x000e620000002400 */
[----:B------:R-:W-:-:S07]  /*11770*/  ISETP.GE.AND P2, PT, R222, R165, PT ;  /* 0x000000a5de00720c */ /* 0x000fce0003f46270 */
[----:B------:R-:W2:Y:S01]  /*11780*/  MUFU.TANH R12, R12 ;  /* 0x0000000c000c7308 */ /* 0x000ea20000002400 */
[----:B---3--:R-:W-:Y:S02]  /*11790*/  FFMA.FTZ R171, R115, UR4, R20 ;  /* 0x0000000473ab7c23 */ /* 0x008fe40008010014 */
[----:B------:R-:W-:-:S03]  /*117a0*/  FMUL.FTZ R222, R170, c[0x0][0x2ec] ;  /* 0x0000bb00aade7a20 */ /* 0x000fc60000410000 */
[----:B------:R-:W-:Y:S02]  /*117b0*/  FSEL R171, R171, -INF , !P5 ;  /* 0xff800000abab7808 */ /* 0x000fe40006800000 */
[----:B------:R-:W3:Y:S01]  /*117c0*/  I2F R43, R252 ;  /* 0x000000fc002b7306 */ /* 0x000ee20000201400 */
[----:B-1----:R-:W-:Y:S01]  /*117d0*/  FFMA.FTZ R22, R115, UR4, R22 ;  /* 0x0000000473167c23 */ /* 0x002fe20008010016 */
[----:B------:R-:W-:-:S06]  /*117e0*/  ISETP.GE.AND P5, PT, R111, R167, PT ;  /* 0x000000a76f00720c */ /* 0x000fcc0003fa6270 */
[----:B------:R-:W1:Y:S01]  /*117f0*/  MUFU.TANH R17, R17 ;  /* 0x0000001100117308 */ /* 0x000e620000002400 */
[----:B--2---:R-:W-:-:S07]  /*11800*/  FFMA.FTZ R12, R107, UR4, R12 ;  /* 0x000000046b0c7c23 */ /* 0x004fce000801000c */
[----:B------:R-:W-:Y:S01]  /*11810*/  MUFU.TANH R14, R14 ;  /* 0x0000000e000e7308 */ /* 0x000fe20000002400 */
[C---:B---3--:R-:W-:Y:S02]  /*11820*/  FFMA.FTZ R8, R43.reuse, UR4, R8 ;  /* 0x000000042b087c23 */ /* 0x048fe40008010008 */
[----:B------:R-:W-:-:S05]  /*11830*/  FFMA.FTZ R9, R43, UR4, R9 ;  /* 0x000000042b097c23 */ /* 0x000fca0008010009 */
[----:B------:R-:W2:Y:S01]  /*11840*/  I2F R109, R111 ;  /* 0x0000006f006d7306 */ /* 0x000ea20000201400 */
[----:B-1----:R-:W-:-:S07]  /*11850*/  FFMA.FTZ R17, R125, UR4, R17 ;  /* 0x000000047d117c23 */ /* 0x002fce0008010011 */
[----:B------:R1:W-:Y:S08]  /*11860*/  MUFU.TANH R247, R180 ;  /* 0x000000b400f77308 */ /* 0x0003f00000002400 */
[----:B------:R3:W-:Y:S01]  /*11870*/  I2F R46, R189 ;  /* 0x000000bd002e7306 */ /* 0x0007e20000201400 */
[C---:B--2---:R-:W-:Y:S02]  /*11880*/  FFMA.FTZ R14, R109.reuse, UR4, R14 ;  /* 0x000000046d0e7c23 */ /* 0x044fe4000801000e */
[----:B------:R-:W-:-:S03]  /*11890*/  FFMA.FTZ R109, R109, UR4, R10 ;  /* 0x000000046d6d7c23 */ /* 0x000fc6000801000a */
[----:B------:R-:W-:Y:S01]  /*118a0*/  FSEL R97, R14, -INF , !P5 ;  /* 0xff8000000e617808 */ /* 0x000fe20006800000 */
[----:B------:R-:W-:Y:S01]  /*118b0*/  FMUL.FTZ R14, R118, c[0x0][0x2ec] ;  /* 0x0000bb00760e7a20 */ /* 0x000fe20000410000 */
[----:B-1----:R-:W-:Y:S01]  /*118c0*/  LOP3.LUT R180, R23, 0xd8, R242, 0xfe, !PT ;  /* 0x000000d817b47812 */ /* 0x002fe200078efef2 */
[----:B------:R1:W2:Y:S01]  /*118d0*/  MUFU.TANH R92, R182 ;  /* 0x000000b6005c7308 */ /* 0x0002a20000002400 */
[----:B------:R-:W-:Y:S02]  /*118e0*/  ISETP.GE.AND P5, PT, R100, R167, PT ;  /* 0x000000a76400720c */ /* 0x000fe40003fa6270 */
[----:B---3--:R-:W-:Y:S01]  /*118f0*/  FSEL R189, R41, -INF , !P1 ;  /* 0xff80000029bd7808 */ /* 0x008fe20004800000 */
[----:B------:R-:W-:-:S04]  /*11900*/  FMUL.FTZ R41, R168, c[0x0][0x2ec] ;  /* 0x0000bb00a8297a20 */ /* 0x000fc80000410000 */
[----:B------:R3:W-:Y:S01]  /*11910*/  I2F R23, R180 ;  /* 0x000000b400177306 */ /* 0x0007e20000201400 */
[----:B------:R-:W-:Y:S02]  /*11920*/  FSEL R168, R25, -INF , !P6 ;  /* 0xff80000019a87808 */ /* 0x000fe40007000000 */
[----:B------:R-:W-:Y:S02]  /*11930*/  ISETP.GE.AND P6, PT, R223, R165, PT ;  /* 0x000000a5df00720c */ /* 0x000fe40003fc6270 */
[----:B------:R-:W-:Y:S01]  /*11940*/  ISETP.GE.AND P1, PT, R173, R167, PT ;  /* 0x000000a7ad00720c */ /* 0x000fe20003f26270 */
[----:B-1----:R-:W-:Y:S01]  /*11950*/  FFMA.FTZ R182, R51, UR4, R42 ;  /* 0x0000000433b67c23 */ /* 0x002fe2000801002a */
[----:B------:R-:W-:Y:S01]  /*11960*/  LOP3.LUT R42, R93, 0x8, R242, 0xfe, !PT ;  /* 0x000000085d2a7812 */ /* 0x000fe200078efef2 */
[----:B------:R-:W-:Y:S01]  /*11970*/  FFMA.FTZ R93, R125, UR4, R16 ;  /* 0x000000047d5d7c23 */ /* 0x000fe20008010010 */
[----:B------:R-:W1:Y:S01]  /*11980*/  I2F R106, R96 ;  /* 0x00000060006a7306 */ /* 0x000e620000201400 */
[----:B------:R-:W-:Y:S01]  /*11990*/  FMUL.FTZ R16, R128, c[0x0][0x2ec] ;  /* 0x0000bb0080107a20 */ /* 0x000fe20000410000 */
[----:B------:R-:W-:Y:S01]  /*119a0*/  FSEL R94, R13, -INF , !P6 ;  /* 0xff8000000d5e7808 */ /* 0x000fe20007000000 */
[----:B------:R-:W-:Y:S01]  /*119b0*/  FMUL.FTZ R13, R120, c[0x0][0x2ec] ;  /* 0x0000bb00780d7a20 */ /* 0x000fe20000410000 */
[----:B------:R-:W-:Y:S01]  /*119c0*/  FSEL R173, R24, -INF , !P1 ;  /* 0xff80000018ad7808 */ /* 0x000fe20004800000 */
[----:B--2---:R-:W-:Y:S01]  /*119d0*/  IMAD.MOV.U32 R98, RZ, RZ, R92 ;  /* 0x000000ffff627224 */ /* 0x004fe200078e005c */
[----:B---3--:R-:W-:Y:S01]  /*119e0*/  FSEL R180, R104, -INF , !P3 ;  /* 0xff80000068b47808 */ /* 0x008fe20005800000 */
[----:B------:R-:W-:Y:S01]  /*119f0*/  IMAD.U32 R51, RZ, RZ, UR7 ;  /* 0x00000007ff337e24 */ /* 0x000fe2000f8e00ff */
[----:B------:R-:W-:Y:S01]  /*11a00*/  ISETP.GE.AND P3, PT, R121, R165, PT ;  /* 0x000000a57900720c */ /* 0x000fe20003f66270 */
[----:B------:R-:W-:Y:S01]  /*11a10*/  I2F R27, R34 ;  /* 0x00000022001b7306 */ /* 0x000fe20000201400 */
[----:B------:R-:W-:Y:S01]  /*11a20*/  ISETP.GE.AND P1, PT, R223, R167, PT ;  /* 0x000000a7df00720c */ /* 0x000fe20003f26270 */
[----:B------:R-:W-:Y:S01]  /*11a30*/  IMAD.U32 R121, RZ, RZ, UR7 ;  /* 0x00000007ff797e24 */ /* 0x000fe2000f8e00ff */
[----:B------:R-:W-:-:S02]  /*11a40*/  FSEL R182, R182, -INF , !P3 ;  /* 0xff800000b6b67808 */ /* 0x000fc40005800000 */
[----:B------:R-:W-:Y:S02]  /*11a50*/  ISETP.GE.AND P3, PT, R131, R165, PT ;  /* 0x000000a58300720c */ /* 0x000fe40003f66270 */
[----:B------:R-:W-:Y:S01]  /*11a60*/  FSEL R93, R93, -INF , !P4 ;  /* 0xff8000005d5d7808 */ /* 0x000fe20006000000 */
[----:B------:R-:W2:Y:S01]  /*11a70*/  MUFU.TANH R16, R16 ;  /* 0x0000001000107308 */ /* 0x000ea20000002400 */
[----:B------:R-:W-:Y:S01]  /*11a80*/  FSEL R174, R174, -INF , !P3 ;  /* 0xff800000aeae7808 */ /* 0x000fe20005800000 */
[----:B-1----:R-:W-:Y:S01]  /*11a90*/  FFMA.FTZ R101, R106, UR4, R247 ;  /* 0x000000046a657c23 */ /* 0x002fe200080100f7 */
[----:B------:R-:W-:Y:S02]  /*11aa0*/  ISETP.GE.AND P4, PT, R252, R167, PT ;  /* 0x000000a7fc00720c */ /* 0x000fe40003f86270 */
[-C--:B------:R-:W-:Y:S02]  /*11ab0*/  ISETP.GE.AND P3, PT, R246, R165.reuse, PT ;  /* 0x000000a5f600720c */ /* 0x080fe40003f66270 */
[----:B------:R-:W-:Y:S01]  /*11ac0*/  FSEL R128, R22, -INF , !P2 ;  /* 0xff80000016807808 */ /* 0x000fe20005000000 */
[----:B------:R-:W-:Y:S01]  /*11ad0*/  I2F R26, R123 ;  /* 0x0000007b001a7306 */ /* 0x000fe20000201400 */
[----:B------:R-:W-:Y:S01]  /*11ae0*/  FSEL R95, R12, -INF , !P1 ;  /* 0xff8000000c5f7808 */ /* 0x000fe20004800000 */
[----:B------:R-:W-:Y:S01]  /*11af0*/  FMUL.FTZ R22, R130, c[0x0][0x2ec] ;  /* 0x0000bb0082167a20 */ /* 0x000fe20000410000 */
[-C--:B------:R-:W-:Y:S01]  /*11b00*/  ISETP.GE.AND P2, PT, R111, R165.reuse, PT ;  /* 0x000000a56f00720c */ /* 0x080fe20003f46270 */
[----:B------:R-:W-:Y:S01]  /*11b10*/  FMUL.FTZ R12, R126, c[0x0][0x2ec] ;  /* 0x0000bb007e0c7a20 */ /* 0x000fe20000410000 */
[----:B------:R-:W-:Y:S01]  /*11b20*/  FSEL R99, R8, -INF , !P4 ;  /* 0xff80000008637808 */ /* 0x000fe20006000000 */
[----:B------:R-:W-:Y:S01]  /*11b30*/  FFMA.FTZ R8, R46, UR4, R102 ;  /* 0x000000042e087c23 */ /* 0x000fe20008010066 */
[----:B------:R-:W-:Y:S01]  /*11b40*/  FSEL R92, R17, -INF , !P3 ;  /* 0xff800000115c7808 */ /* 0x000fe20005800000 */
[----:B------:R-:W-:Y:S01]  /*11b50*/  MUFU.TANH R13, R13 ;  /* 0x0000000d000d7308 */ /* 0x000fe20000002400 */
[----:B------:R-:W-:Y:S01]  /*11b60*/  ISETP.GE.AND P3, PT, R252, R165, PT ;  /* 0x000000a5fc00720c */ /* 0x000fe20003f66270 */
[----:B------:R-:W-:Y:S01]  /*11b70*/  FFMA.FTZ R102, R46, UR4, R103 ;  /* 0x000000042e667c23 */ /* 0x000fe20008010067 */
[----:B------:R-:W-:Y:S01]  /*11b80*/  ISETP.GE.AND P1, PT, R96, R167, PT ;  /* 0x000000a76000720c */ /* 0x000fe20003f26270 */
[----:B------:R-:W-:Y:S01]  /*11b90*/  FMUL.FTZ R17, R108, c[0x0][0x2ec] ;  /* 0x0000bb006c117a20 */ /* 0x000fe20000410000 */
[-C--:B------:R-:W-:Y:S01]  /*11ba0*/  ISETP.GE.AND P6, PT, R96, R165.reuse, PT ;  /* 0x000000a56000720c */ /* 0x080fe20003fc6270 */
[----:B--2---:R-:W-:Y:S01]  /*11bb0*/  FFMA.FTZ R111, R27, UR4, R16 ;  /* 0x000000041b6f7c23 */ /* 0x004fe20008010010 */
[----:B------:R-:W-:Y:S01]  /*11bc0*/  FSEL R96, R109, -INF , !P2 ;  /* 0xff8000006d607808 */ /* 0x000fe20005000000 */
[----:B------:R-:W-:Y:S01]  /*11bd0*/  I2F R38, R39 ;  /* 0x0000002700267306 */ /* 0x000fe20000201400 */
[----:B------:R-:W-:Y:S01]  /*11be0*/  ISETP.GE.AND P2, PT, R100, R165, PT ;  /* 0x000000a56400720c */ /* 0x000fe20003f46270 */
[----:B------:R-:W-:Y:S01]  /*11bf0*/  FFMA.FTZ R100, R106, UR4, R98 ;  /* 0x000000046a647c23 */ /* 0x000fe20008010062 */
[----:B------:R-:W-:Y:S01]  /*11c00*/  FSEL R98, R9, -INF , !P3 ;  /* 0xff80000009627808 */ /* 0x000fe20005800000 */
[----:B------:R-:W-:Y:S01]  /*11c10*/  FMUL.FTZ R9, R122, c[0x0][0x2ec] ;  /* 0x0000bb007a097a20 */ /* 0x000fe20000410000 */
[----:B------:R-:W-:-:S02]  /*11c20*/  FSEL R103, R8, -INF , !P5 ;  /* 0xff80000008677808 */ /* 0x000fc40006800000 */
[----:B------:R-:W-:Y:S01]  /*11c30*/  ISETP.GE.AND P3, PT, R39, R165, PT ;  /* 0x000000a52700720c */ /* 0x000fe20003f66270 */
[----:B------:R-:W1:Y:S01]  /*11c40*/  MUFU.TANH R45, R45 ;  /* 0x0000002d002d7308 */ /* 0x000e620000002400 */
[----:B------:R-:W-:Y:S02]  /*11c50*/  LOP3.LUT R121, R121, 0xd8, R242, 0xfe, !PT ;  /* 0x000000d879797812 */ /* 0x000fe400078efef2 */
[----:B------:R-:W-:Y:S02]  /*11c60*/  ISETP.GE.AND P5, PT, R34, R167, PT ;  /* 0x000000a72200720c */ /* 0x000fe40003fa6270 */
[----:B------:R-:W-:Y:S02]  /*11c70*/  FSEL R102, R102, -INF , !P2 ;  /* 0xff80000066667808 */ /* 0x000fe40005000000 */
[----:B------:R-:W-:Y:S01]  /*11c80*/  ISETP.GE.AND P2, PT, R34, R165, PT ;  /* 0x000000a52200720c */ /* 0x000fe20003f46270 */
[----:B------:R-:W2:Y:S01]  /*11c90*/  MUFU.TANH R22, R22 ;  /* 0x0000001600167308 */ /* 0x000ea20000002400 */
[----:B------:R-:W-:-:S02]  /*11ca0*/  FSEL R111, R111, -INF , !P5 ;  /* 0xff8000006f6f7808 */ /* 0x000fc40006800000 */
[-C--:B------:R-:W-:Y:S02]  /*11cb0*/  ISETP.GE.AND P5, PT, R52, R167.reuse, PT ;  /* 0x000000a73400720c */ /* 0x080fe40003fa6270 */
[----:B------:R-:W-:Y:S02]  /*11cc0*/  FSEL R101, R101, -INF , !P1 ;  /* 0xff80000065657808 */ /* 0x000fe40004800000 */
[----:B------:R-:W-:Y:S01]  /*11cd0*/  ISETP.GE.AND P1, PT, R35, R167, PT ;  /* 0x000000a72300720c */ /* 0x000fe20003f26270 */
[----:B------:R-:W3:Y:S01]  /*11ce0*/  MUFU.TANH R12, R12 ;  /* 0x0000000c000c7308 */ /* 0x000ee20000002400 */
[----:B-1----:R-:W-:Y:S01]  /*11cf0*/  FFMA.FTZ R45, R38, UR4, R45 ;  /* 0x00000004262d7c23 */ /* 0x002fe2000801002d */
[C-C-:B------:R-:W-:Y:S02]  /*11d00*/  LOP3.LUT R170, R51.reuse, 0x18, R242.reuse, 0xfe, !PT ;  /* 0x0000001833aa7812 */ /* 0x140fe400078efef2 */
[----:B------:R-:W-:Y:S02]  /*11d10*/  LOP3.LUT R54, R51, 0x10, R242, 0xfe, !PT ;  /* 0x0000001033367812 */ /* 0x000fe400078efef2 */
[----:B------:R-:W-:-:S02]  /*11d20*/  FSEL R104, R45, -INF , !P3 ;  /* 0xff8000002d687808 */ /* 0x000fc40005800000 */
[----:B------:R-:W-:Y:S01]  /*11d30*/  I2F R19, R52 ;  /* 0x0000003400137306 */ /* 0x000fe20000201400 */
[----:B--2---:R-:W-:Y:S01]  /*11d40*/  FFMA.FTZ R22, R27, UR4, R22 ;  /* 0x000000041b167c23 */ /* 0x004fe20008010016 */
[-C--:B------:R-:W-:Y:S02]  /*11d50*/  ISETP.GE.AND P3, PT, R121, R165.reuse, PT ;  /* 0x000000a57900720c */ /* 0x080fe40003f66270 */
[----:B------:R-:W-:Y:S02]  /*11d60*/  LOP3.LUT R33, R51, 0x18, R242, 0xfe, !PT ;  /* 0x0000001833217812 */ /* 0x000fe400078efef2 */
[----:B------:R-:W-:Y:S02]  /*11d70*/  FSEL R109, R22, -INF , !P2 ;  /* 0xff800000166d7808 */ /* 0x000fe40005000000 */
[----:B------:R-:W1:Y:S01]  /*11d80*/  MUFU.TANH R8, R116 ;  /* 0x0000007400087308 */ /* 0x000e620000002400 */
[----:B---3--:R-:W-:Y:S01]  /*11d90*/  FFMA.FTZ R12, R23, UR4, R12 ;  /* 0x00000004170c7c23 */ /* 0x008fe2000801000c */
[----:B------:R-:W-:-:S02]  /*11da0*/  ISETP.GE.AND P2, PT, R52, R165, PT ;  /* 0x000000a53400720c */ /* 0x000fc40003f46270 */
[C-C-:B------:R-:W-:Y:S02]  /*11db0*/  LOP3.LUT R30, R51.reuse, 0x10, R242.reuse, 0xfe, !PT ;  /* 0x00000010331e7812 */ /* 0x140fe400078efef2 */
[----:B------:R-:W-:Y:S01]  /*11dc0*/  FSEL R108, R12, -INF , !P3 ;  /* 0xff8000000c6c7808 */ /* 0x000fe20005800000 */
[----:B------:R-:W-:Y:S01]  /*11dd0*/  FMUL.FTZ R12, R110, c[0x0][0x2ec] ;  /* 0x0000bb006e0c7a20 */ /* 0x000fe20000410000 */
[----:B------:R-:W2:Y:S01]  /*11de0*/  MUFU.TANH R14, R14 ;  /* 0x0000000e000e7308 */ /* 0x000ea20000002400 */
[----:B------:R-:W-:Y:S02]  /*11df0*/  LOP3.LUT R24, R51, 0x8, R242, 0xfe, !PT ;  /* 0x0000000833187812 */ /* 0x000fe400078efef2 */
[----:B------:R-:W-:Y:S02]  /*11e00*/  ISETP.GE.AND P4, PT, R39, R167, PT ;  /* 0x000000a72700720c */ /* 0x000fe40003f86270 */
[----:B------:R-:W-:Y:S02]  /*11e10*/  FSEL R100, R100, -INF , !P6 ;  /* 0xff80000064647808 */ /* 0x000fe40007000000 */
[-C--:B------:R-:W-:Y:S01]  /*11e20*/  ISETP.GE.AND P6, PT, R35, R165.reuse, PT ;  /* 0x000000a52300720c */ /* 0x080fe20003fc6270 */
[----:B------:R-:W-:Y:S01]  /*11e30*/  I2F R31, R35 ;  /* 0x00000023001f7306 */ /* 0x000fe20000201400 */
[----:B-1----:R-:W-:Y:S01]  /*11e40*/  FFMA.FTZ R8, R19, UR4, R8 ;  /* 0x0000000413087c23 */ /* 0x002fe20008010008 */
[----:B------:R-:W-:-:S06]  /*11e50*/  ISETP.GE.AND P3, PT, R50, R165, PT ;  /* 0x000000a53200720c */ /* 0x000fcc0003f66270 */
[----:B------:R-:W1:Y:S01]  /*11e60*/  MUFU.TANH R41, R41 ;  /* 0x0000002900297308 */ /* 0x000e620000002400 */
[----:B--2---:R-:W-:-:S07]  /*11e70*/  FFMA.FTZ R14, R19, UR4, R14 ;  /* 0x00000004130e7c23 */ /* 0x004fce000801000e */
[----:B------:R-:W2:Y:S08]  /*11e80*/  MUFU.TANH R10, R124 ;  /* 0x0000007c000a7308 */ /* 0x000eb00000002400 */
[----:B------:R3:W-:Y:S01]  /*11e90*/  MUFU.TANH R16, R112 ;  /* 0x0000007000107308 */ /* 0x0007e20000002400 */
[----:B-1----:R-:W-:-:S05]  /*11ea0*/  FFMA.FTZ R41, R31, UR4, R41 ;  /* 0x000000041f297c23 */ /* 0x002fca0008010029 */
[----:B------:R-:W-:Y:S02]  /*11eb0*/  FSEL R107, R41, -INF , !P1 ;  /* 0xff800000296b7808 */ /* 0x000fe40004800000 */
[----:B------:R-:W1:Y:S01]  /*11ec0*/  MUFU.TANH R9, R9 ;  /* 0x0000000900097308 */ /* 0x000e620000002400 */
[----:B--2---:R-:W-:Y:S01]  /*11ed0*/  FFMA.FTZ R113, R23, UR4, R10 ;  /* 0x0000000417717c23 */ /* 0x004fe2000801000a */
[----:B------:R-:W-:Y:S01]  /*11ee0*/  ISETP.GE.AND P1, PT, R123, R167, PT ;  /* 0x000000a77b00720c */ /* 0x000fe20003f26270 */
[----:B---3--:R-:W-:-:S05]  /*11ef0*/  FFMA.FTZ R112, R26, UR4, R13 ;  /* 0x000000041a707c23 */ /* 0x008fca000801000d */
[----:B------:R-:W-:Y:S01]  /*11f00*/  I2F R18, R44 ;  /* 0x0000002c00127306 */ /* 0x000fe20000201400 */
[----:B------:R-:W-:Y:S02]  /*11f10*/  FSEL R112, R112, -INF , !P1 ;  /* 0xff80000070707808 */ /* 0x000fe40004800000 */
[----:B------:R-:W-:Y:S01]  /*11f20*/  ISETP.GE.AND P1, PT, R42, R167, PT ;  /* 0x000000a72a00720c */ /* 0x000fe20003f26270 */
[----:B-1----:R-:W-:-:S04]  /*11f30*/  FFMA.FTZ R110, R26, UR4, R9 ;  /* 0x000000041a6e7c23 */ /* 0x002fc80008010009 */
[----:B------:R1:W2:Y:S08]  /*11f40*/  MUFU.TANH R13, R17 ;  /* 0x00000011000d7308 */ /* 0x0002b00000002400 */
[----:B------:R-:W3:Y:S08]  /*11f50*/  MUFU.TANH R105, R105 ;  /* 0x0000006900697308 */ /* 0x000ef00000002400 */
[----:B------:R-:W4:Y:S01]  /*11f60*/  I2F R40, R42 ;  /* 0x0000002a00287306 */ /* 0x000f220000201400 */
[----:B-1----:R-:W-:Y:S01]  /*11f70*/  FMUL.FTZ R17, R80, c[0x0][0x2ec] ;  /* 0x0000bb0050117a20 */ /* 0x002fe20000410000 */
[----:B------:R-:W-:Y:S01]  /*11f80*/  FSEL R80, R14, -INF , !P2 ;  /* 0xff8000000e507808 */ /* 0x000fe20005000000 */
[----:B--2---:R-:W-:Y:S01]  /*11f90*/  FFMA.FTZ R13, R18, UR4, R13 ;  /* 0x00000004120d7c23 */ /* 0x004fe2000801000d */
[----:B------:R-:W-:-:S04]  /*11fa0*/  ISETP.GE.AND P2, PT, R44, R167, PT ;  /* 0x000000a72c00720c */ /* 0x000fc80003f46270 */
[----:B------:R-:W1:Y:S01]  /*11fb0*/  I2F R47, R50 ;  /* 0x00000032002f7306 */ /* 0x000e620000201400 */
[----:B---3--:R-:W-:Y:S01]  /*11fc0*/  FFMA.FTZ R105, R38, UR4, R105 ;  /* 0x0000000426697c23 */ /* 0x008fe20008010069 */
[----:B------:R-:W-:Y:S02]  /*11fd0*/  FSEL R116, R13, -INF , !P2 ;  /* 0xff8000000d747808 */ /* 0x000fe40005000000 */
[----:B------:R-:W-:Y:S02]  /*11fe0*/  ISETP.GE.AND P2, PT, R170, R165, PT ;  /* 0x000000a5aa00720c */ /* 0x000fe40003f46270 */
[----:B------:R-:W-:Y:S02]  /*11ff0*/  FSEL R105, R105, -INF , !P4 ;  /* 0xff80000069697808 */ /* 0x000fe40006000000 */
[----:B------:R-:W2:Y:S01]  /*12000*/  MUFU.TANH R222, R222 ;  /* 0x000000de00de7308 */ /* 0x000ea20000002400 */
[----:B----4-:R-:W-:Y:S01]  /*12010*/  FFMA.FTZ R13, R40, UR4, R217 ;  /* 0x00000004280d7c23 */ /* 0x010fe200080100d9 */
[----:B------:R-:W-:-:S04]  /*12020*/  ISETP.GE.AND P4, PT, R121, R167, PT ;  /* 0x000000a77900720c */ /* 0x000fc80003f86270 */
[----:B------:R-:W-:Y:S02]  /*12030*/  FSEL R113, R113, -INF , !P4 ;  /* 0xff80000071717808 */ /* 0x000fe40006000000 */
[----:B------:R3:W4:Y:S01]  /*12040*/  MUFU.TANH R10, R114 ;  /* 0x00000072000a7308 */ /* 0x0007220000002400 */
[----:B-1----:R-:W-:Y:S01]  /*12050*/  FFMA.FTZ R16, R47, UR4, R16 ;  /* 0x000000042f107c23 */ /* 0x002fe20008010010 */
[----:B------:R-:W-:Y:S02]  /*12060*/  FSEL R13, R13, -INF , !P1 ;  /* 0xff8000000d0d7808 */ /* 0x000fe40004800000 */
[----:B------:R-:W-:Y:S02]  /*12070*/  ISETP.GE.AND P4, PT, R50, R167, PT ;  /* 0x000000a73200720c */ /* 0x000fe40003f86270 */
[----:B------:R-:W-:Y:S02]  /*12080*/  PLOP3.LUT P1, PT, PT, PT, UP0, 0x80, 0x0 ;  /* 0x000000000000781c */ /* 0x000fe40003f2f008 */
[----:B------:R-:W1:Y:S01]  /*12090*/  MUFU.TANH R9, R12 ;  /* 0x0000000c00097308 */ /* 0x000e620000002400 */
[----:B--2---:R-:W-:Y:S01]  /*120a0*/  FFMA.FTZ R106, R31, UR4, R222 ;  /* 0x000000041f6a7c23 */ /* 0x004fe200080100de */
[----:B------:R-:W-:-:S02]  /*120b0*/  FSEL R117, R16, -INF , !P4 ;  /* 0xff80000010757808 */ /* 0x000fc40006000000 */
[-C--:B------:R-:W-:Y:S02]  /*120c0*/  ISETP.GE.AND P4, PT, R44, R165.reuse, PT ;  /* 0x000000a52c00720c */ /* 0x080fe40003f86270 */
[----:B------:R-:W-:Y:S02]  /*120d0*/  FSEL R106, R106, -INF , !P6 ;  /* 0xff8000006a6a7808 */ /* 0x000fe40007000000 */
[----:B---3--:R-:W-:Y:S01]  /*120e0*/  FSEL R114, R8, -INF , !P5 ;  /* 0xff80000008727808 */ /* 0x008fe20006800000 */
[----:B------:R-:W-:Y:S01]  /*120f0*/  FMUL.FTZ R8, R82, c[0x0][0x2ec] ;  /* 0x0000bb0052087a20 */ /* 0x000fe20000410000 */
[----:B------:R-:W-:Y:S01]  /*12100*/  I2F R25, R170 ;  /* 0x000000aa00197306 */ /* 0x000fe20000201400 */
[----:B----4-:R-:W-:Y:S01]  /*12110*/  FFMA.FTZ R10, R47, UR4, R10 ;  /* 0x000000042f0a7c23 */ /* 0x010fe2000801000a */
[----:B------:R-:W-:Y:S02]  /*12120*/  ISETP.GE.AND P6, PT, R123, R165, PT ;  /* 0x000000a57b00720c */ /* 0x000fe40003fc6270 */
[----:B------:R-:W-:Y:S01]  /*12130*/  ISETP.GE.AND P5, PT, R33, R167, PT ;  /* 0x000000a72100720c */ /* 0x000fe20003fa6270 */
[----:B-1----:R-:W-:Y:S01]  /*12140*/  FFMA.FTZ R9, R18, UR4, R9 ;  /* 0x0000000412097c23 */ /* 0x002fe20008010009 */
[----:B------:R-:W-:-:S02]  /*12150*/  FSEL R110, R110, -INF , !P6 ;  /* 0xff8000006e6e7808 */ /* 0x000fc40007000000 */
[----:B------:R-:W1:Y:S01]  /*12160*/  MUFU.TANH R8, R8 ;  /* 0x0000000800087308 */ /* 0x000e620000002400 */
[----:B------:R-:W-:Y:S02]  /*12170*/  FSEL R115, R10, -INF , !P3 ;  /* 0xff8000000a737808 */ /* 0x000fe40005800000 */
[----:B------:R-:W-:Y:S02]  /*12180*/  FSEL R82, R9, -INF , !P4 ;  /* 0xff80000009527808 */ /* 0x000fe40006000000 */
[----:B------:R-:W-:Y:S02]  /*12190*/  ISETP.GE.AND P6, PT, R54, R167, PT ;  /* 0x000000a73600720c */ /* 0x000fe40003fc6270 */
[-C--:B------:R-:W-:Y:S01]  /*121a0*/  ISETP.GE.AND P3, PT, R30, R165.reuse, PT ;  /* 0x000000a51e00720c */ /* 0x080fe20003f66270 */
[----:B------:R-:W2:Y:S01]  /*121b0*/  I2F R37, R54 ;  /* 0x0000003600257306 */ /* 0x000ea20000201400 */
[----:B------:R-:W-:Y:S01]  /*121c0*/  BAR.SYNC.DEFER_BLOCKING 0x0 ;  /* 0x0000000000007b1d */ /* 0x000fe20000010000 */
[----:B------:R-:W-:-:S06]  /*121d0*/  ISETP.GE.AND P4, PT, R24, R165, PT ;  /* 0x000000a51800720c */ /* 0x000fcc0003f86270 */
[----:B------:R-:W-:Y:S01]  /*121e0*/  I2F R32, R33 ;  /* 0x0000002100207306 */ /* 0x000fe20000201400 */
[----:B-1----:R-:W-:-:S05]  /*121f0*/  FFMA.FTZ R8, R25, UR4, R8 ;  /* 0x0000000419087c23 */ /* 0x002fca0008010008 */
[----:B------:R-:W-:Y:S02]  /*12200*/  FSEL R40, R8, -INF , !P2 ;  /* 0xff80000008287808 */ /* 0x000fe40005000000 */
[----:B------:R-:W1:Y:S01]  /*12210*/  I2F R28, R30 ;  /* 0x0000001e001c7306 */ /* 0x000e620000201400 */
[----:B--2---:R-:W-:-:S05]  /*12220*/  FFMA.FTZ R9, R37, UR4, R220 ;  /* 0x0000000425097c23 */ /* 0x004fca00080100dc */
[----:B------:R-:W-:Y:S02]  /*12230*/  FSEL R9, R9, -INF , !P6 ;  /* 0xff80000009097808 */ /* 0x000fe40007000000 */
[----:B------:R-:W2:Y:S08]  /*12240*/  I2F R20, R24 ;  /* 0x0000001800147306 */ /* 0x000eb00000201400 */
[----:B------:R-:W3:Y:S01]  /*12250*/  MUFU.TANH R17, R17 ;  /* 0x0000001100117308 */ /* 0x000ee20000002400 */
[----:B-1----:R-:W-:-:S02]  /*12260*/  FFMA.FTZ R28, R28, UR4, R221 ;  /* 0x000000041c1c7c23 */ /* 0x002fc400080100dd */
[----:B--2---:R-:W-:-:S05]  /*12270*/  FFMA.FTZ R20, R20, UR4, R219 ;  /* 0x0000000414147c23 */ /* 0x004fca00080100db */
[----:B------:R-:W-:Y:S01]  /*12280*/  FSEL R8, R20, -INF , !P4 ;  /* 0xff80000014087808 */ /* 0x000fe20006000000 */
[----:B---3--:R-:W-:Y:S01]  /*12290*/  FFMA.FTZ R17, R32, UR4, R17 ;  /* 0x0000000420117c23 */ /* 0x008fe20008010011 */
[----:B------:R-:W-:-:S04]  /*122a0*/  FSEL R32, R28, -INF , !P3 ;  /* 0xff8000001c207808 */ /* 0x000fc80005800000 */
        /* <DEDUP_REMOVED lines=67> */
[----:B---3--:R-:W-:-:S05]  /*126e0*/  MOV R16, UR10 ;  /* 0x0000000a00107c02 */ /* 0x008fca0008000f00 */
[----:B-1----:R-:W-:Y:S01]  /*126f0*/  MOV R19, UR7 ;  /* 0x0000000700137c02 */ /* 0x002fe20008000f00 */
[----:B------:R-:W-:Y:S02]  /*12700*/  IMAD.MOV.U32 R18, RZ, RZ, R16 ;  /* 0x000000ffff127224 */ /* 0x000fe400078e0010 */
[----:B--2---:R-:W-:Y:S02]  /*12710*/  IMAD.IADD R12, R17, 0x1, -R12 ;  /* 0x00000001110c7824 */ /* 0x004fe400078e0a0c */
[----:B------:R-:W-:Y:S02]  /*12720*/  IMAD.U32 R17, RZ, RZ, UR11 ;  /* 0x0000000bff117e24 */ /* 0x000fe4000f8e00ff */
[----:B------:R-:W-:Y:S01]  /*12730*/  IMAD.WIDE.U32 R18, R12, c[0x0][0x180], R18 ;  /* 0x000060000c127a25 */ /* 0x000fe200078e0012 */
[----:B------:R-:W-:-:S05]  /*12740*/  SHF.R.S32.HI R10, RZ, 0x1f, R12 ;  /* 0x0000001fff0a7819 */ /* 0x000fca000001140c */
[----:B------:R-:W-:-:S04]  /*12750*/  IMAD R17, R10, c[0x0][0x180], RZ ;  /* 0x000060000a117a24 */ /* 0x000fc800078e02ff */
[----:B------:R-:W-:Y:S02]  /*12760*/  IMAD R10, R12, c[0x0][0x184], R17 ;  /* 0x000061000c0a7a24 */ /* 0x000fe400078e0211 */
[----:B------:R-:W-:-:S03]  /*12770*/  IMAD.MOV.U32 R12, RZ, RZ, R18 ;  /* 0x000000ffff0c7224 */ /* 0x000fc600078e0012 */
[----:B------:R-:W-:Y:S01]  /*12780*/  IADD3 R10, R19, R10, RZ ;  /* 0x0000000a130a7210 */ /* 0x000fe20007ffe0ff */
[----:B------:R-:W-:Y:S05]  /*12790*/  BRA `(.L_x_3653) ;  /* 0x0000002000007947 */ /* 0x000fea0003800000 */
.L_x_3652:
[----:B------:R-:W-:-:S04]  /*127a0*/  LEA R12, -R14, RZ, 0x8 ;  /* 0x000000ff0e0c7211 */ /* 0x000fc800078e41ff */
[----:B------:R-:W-:Y:S02]  /*127b0*/  SHF.R.S32.HI R10, RZ, 0x1f, R12 ;  /* 0x0000001fff0a7819 */ /* 0x000fe4000001140c */
.L_x_3653:
        /* <DEDUP_REMOVED lines=26> */
[----:B------:R-:W-:Y:S01]  /*12960*/  @!P0 IMAD.WIDE.U32 R46, R14, 0x70, R38 ;  /* 0x000000700e2e8825 */ /* 0x000fe200078e0026 */
[----:B------:R-:W-:-:S03]  /*12970*/  @!P0 IADD3 R33, P5, R12, R50, RZ ;  /* 0x000000320c218210 */ /* 0x000fc60007fbe0ff */
[----:B------:R-:W-:Y:S02]  /*12980*/  @!P0 IMAD.MOV.U32 R19, RZ, RZ, c[0x0][0x19c] ;  /* 0x00006700ff138624 */ /* 0x000fe400078e00ff */
        /* <DEDUP_REMOVED lines=25> */
[----:B------:R-:W-:-:S04]  /*12b20*/  @!P0 IMAD.WIDE.U32 R124, R14, 0xc0, R44 ;  /* 0x000000c00e7c8825 */ /* 0x000fc800078e002c */
[----:B------:R-:W-:Y:S01]  /*12b30*/  @!P0 IMAD.WIDE.U32 R120, R14, 0xd0, R42 ;  /* 0x000000d00e788825 */ /* 0x000fe200078e002a */
[C---:B------:R-:W-:Y:S02]  /*12b40*/  @!P0 IADD3 R43, P5, R12.reuse, R126, RZ ;  /* 0x0000007e0c2b8210 */ /* 0x040fe40007fbe0ff */
[C---:B------:R-:W-:Y:S01]  /*12b50*/  @!P0 IADD3 R45, P4, R12.reuse, R124, RZ ;  /* 0x0000007c0c2d8210 */ /* 0x040fe20007f9e0ff */
[----:B------:R-:W-:Y:S01]  /*12b60*/  @!P0 IMAD R37, R37, 0xb0, RZ ;  /* 0x000000b025258824 */ /* 0x000fe200078e02ff */
[----:B------:R-:W-:Y:S01]  /*12b70*/  @!P0 IADD3 R47, P3, R12, R120, RZ ;  /* 0x000000780c2f8210 */ /* 0x000fe20007f7e0ff */
        /* <DEDUP_REMOVED lines=8> */
[----:B------:R-:W-:Y:S01]  /*12c00*/  @!P0 IMAD R17, R17, 0xe0, RZ ;  /* 0x000000e011118824 */ /* 0x000fe200078e02ff */
[----:B------:R-:W-:Y:S01]  /*12c10*/  @!P0 IADD3 R51, P2, R12, R118, RZ ;  /* 0x000000760c338210 */ /* 0x000fe20007f5e0ff */
[----:B------:R-:W-:Y:S01]  /*12c20*/  @!P0 IMAD.MOV.U32 R37, RZ, RZ, c[0x0][0x19c] ;  /* 0x00006700ff258624 */ /* 0x000fe200078e00ff */
[----:B------:R-:W-:Y:S01]  /*12c30*/  @!P0 LEA R19, P5, R14, R62, 0x5 ;  /* 0x0000003e0e138211 */ /* 0x000fe200078a28ff */
[----:B------:R-:W-:Y:S01]  /*12c40*/  @!P0 IMAD.MOV.U32 R121, RZ, RZ, c[0x0][0x19c] ;  /* 0x00006700ff798624 */ /* 0x000fe200078e00ff */
[----:B------:R-:W-:Y:S01]  /*12c50*/  @!P0 IADD3.X R46, R10, R17, R119, P2, !PT ;  /* 0x000000110a2e8210 */ /* 0x000fe200017fe477 */
[----:B------:R-:W-:Y:S01]  /*12c60*/  @!P0 IMAD.MOV.U32 R119, RZ, RZ, c[0x0][0x19c] ;  /* 0x00006700ff778624 */ /* 0x000fe200078e00ff */
[----:B------:R-:W-:Y:S02]  /*12c70*/  @!P0 LEA.HI.X R37, R14, R63, R37, 0x7, P3 ;  /* 0x0000003f0e258211 */ /* 0x000fe400018f3c25 */
[----:B------:R-:W-:-:S02]  /*12c80*/  LEA R17, P2, R62, c[0x0][0x168], 0x1 ;  /* 0x00005a003e117a11 */ /* 0x000fc400078408ff */
[----:B------:R-:W-:Y:S02]  /*12c90*/  @!P0 IADD3 R28, P3, R12, R125, RZ ;  /* 0x0000007d0c1c8210 */ /* 0x000fe40007f7e0ff */
[C---:B------:R-:W-:Y:S02]  /*12ca0*/  @!P0 LEA R27, P4, R14.reuse, R62, 0x6 ;  /* 0x0000003e0e1b8211 */ /* 0x040fe400078830ff */
[----:B------:R-:W-:Y:S01]  /*12cb0*/  @!P0 LEA.HI.X R121, R14, R63, R121, 0x5, P5 ;  /* 0x0000003f0e798211 */ /* 0x000fe200028f2c79 */
[----:B------:R-:W-:Y:S01]  /*12cc0*/  @!P0 IMAD.X R37, R10, 0x1, R37, P3 ;  /* 0x000000010a258824 */ /* 0x000fe200018e0625 */
        /* <DEDUP_REMOVED lines=44> */
[----:B--2---:R-:W-:Y:S01]  /*12f90*/  @!P0 LEA R124, P5, R43, c[0x0][0x168], 0x1 ;  /* 0x00005a002b7c8a11 */ /* 0x004fe200078a08ff */
[----:B------:R1:W-:Y:S01]  /*12fa0*/  @P0 STS.128 [R244+0x4000], RZ ;  /* 0x004000fff4000388 */ /* 0x0003e20000000c00 */
        /* <DEDUP_REMOVED lines=75> */
.L_x_3655:
[----:B------:R-:W-:Y:S05]  /*13460*/  BSYNC B0 ;  /* 0x0000000000007941 */ /* 0x000fea0003800000 */
.L_x_3654:
[----:B------:R-:W0:Y:S01]  /*13470*/  LDGDEPBAR ;  /* 0x00000000000079af */ /* 0x000e220000000000 */
[----:B------:R-:W-:-:S04]  /*13480*/  LEA R248, P0, R12, R17, 0x1 ;  /* 0x000000110cf87211 */ /* 0x000fc800078008ff */
[----:B------:R-:W-:Y:S02]  /*13490*/  LEA.HI.X R249, R12, R249, R10, 0x1, P0 ;  /* 0x000000f90cf97211 */ /* 0x000fe400000f0c0a */
.L_x_3651:
        /* <DEDUP_REMOVED lines=134> */
[----:B-1----:R-:W-:-:S03]  /*13d00*/  FMNMX.FTZ R126, R17, R126, !PT ;  /* 0x0000007e117e7209 */ /* 0x002fc60007810000 */
[----:B------:R-:W-:Y:S01]  /*13d10*/  LDSM.16.MT88.4 R16, [R237+0xa000] ;  /* 0x00a00000ed10783b */ /* 0x000fe20000004200 */
[C---:B------:R-:W-:Y:S01]  /*13d20*/  FSETP.NEU.FTZ.AND P2, PT, R126.reuse, -INF , PT ;  /* 0xff8000007e00780b */ /* 0x040fe20003f5d000 */
[----:B------:R-:W-:-:S05]  /*13d30*/  FMUL.FTZ R124, R126, c[0x0][0x23c] ;  /* 0x00008f007e7c7a20 */ /* 0x000fca0000410000 */
[----:B------:R-:W-:-:S05]  /*13d40*/  FSEL R124, R124, RZ, P2 ;  /* 0x000000ff7c7c7208 */ /* 0x000fca0001000000 */
[--C-:B------:R-:W-:Y:S01]  /*13d50*/  FFMA.FTZ R122, R5, c[0x0][0x23c], -R124.reuse ;  /* 0x00008f00057a7a23 */ /* 0x100fe2000001087c */
[----:B------:R-:W-:Y:S01]  /*13d60*/  FSEL R5, R126, RZ, P2 ;  /* 0x000000ff7e057208 */ /* 0x000fe20001000000 */
[--C-:B------:R-:W-:Y:S01]  /*13d70*/  FFMA.FTZ R120, R7, c[0x0][0x23c], -R124.reuse ;  /* 0x00008f0007787a23 */ /* 0x100fe2000001087c */
[----:B--2---:R-:W-:Y:S01]  /*13d80*/  FMNMX.FTZ R125, R10, R125, !PT ;  /* 0x0000007d0a7d7209 */ /* 0x004fe20007810000 */
[--C-:B------:R-:W-:Y:S02]  /*13d90*/  FFMA.FTZ R123, R15, c[0x0][0x23c], -R124.reuse ;  /* 0x00008f000f7b7a23 */ /* 0x100fe4000001087c */
[----:B------:R-:W-:Y:S01]  /*13da0*/  FADD.FTZ R2, R2, -R5 ;  /* 0x8000000502027221 */ /* 0x000fe20000010000 */
[C---:B------:R-:W-:Y:S01]  /*13db0*/  FSETP.NEU.FTZ.AND P0, PT, R125.reuse, -INF , PT ;  /* 0xff8000007d00780b */ /* 0x040fe20003f1d000 */
[C---:B------:R-:W-:Y:S01]  /*13dc0*/  FMUL.FTZ R119, R125.reuse, c[0x0][0x23c] ;  /* 0x00008f007d777a20 */ /* 0x040fe20000410000 */
[----:B------:R-:W-:Y:S01]  /*13dd0*/  MUFU.EX2 R122, R122 ;  /* 0x0000007a007a7308 */ /* 0x000fe20000000800 */
[----:B------:R-:W-:Y:S01]  /*13de0*/  FMUL.FTZ R2, R2, c[0x0][0x23c] ;  /* 0x00008f0002027a20 */ /* 0x000fe20000410000 */
[----:B------:R-:W-:Y:S01]  /*13df0*/  FSEL R5, R125, RZ, P0 ;  /* 0x000000ff7d057208 */ /* 0x000fe20000000000 */
[--C-:B------:R-:W-:Y:S01]  /*13e00*/  FFMA.FTZ R121, R13, c[0x0][0x23c], -R124.reuse ;  /* 0x00008f000d797a23 */ /* 0x100fe2000001087c */
[----:B------:R-:W-:Y:S01]  /*13e10*/  FSEL R119, R119, RZ, P0 ;  /* 0x000000ff77777208 */ /* 0x000fe20000000000 */
[----:B------:R-:W-:-:S02]  /*13e20*/  FFMA.FTZ R131, R21, c[0x0][0x23c], -R124 ;  /* 0x00008f0015837a23 */ /* 0x000fc4000001087c */
[----:B------:R-:W-:Y:S01]  /*13e30*/  FADD.FTZ R5, R0, -R5 ;  /* 0x8000000500057221 */ /* 0x000fe20000010000 */
[----:B------:R-:W1:Y:S01]  /*13e40*/  MUFU.EX2 R2, R2 ;  /* 0x0000000200027308 */ /* 0x000e620000000800 */
[--C-:B------:R-:W-:Y:S01]  /*13e50*/  FFMA.FTZ R63, R6, c[0x0][0x23c], -R119.reuse ;  /* 0x00008f00063f7a23 */ /* 0x100fe20000010877 */
[----:B------:R-:W-:Y:S01]  /*13e60*/  LDSM.16.MT88.4 R20, [R233+0xa000] ;  /* 0x00a00000e914783b */ /* 0x000fe20000004200 */
[--C-:B------:R-:W-:Y:S02]  /*13e70*/  FFMA.FTZ R127, R4, c[0x0][0x23c], -R119.reuse ;  /* 0x00008f00047f7a23 */ /* 0x100fe40000010877 */
[----:B------:R-:W-:Y:S02]  /*13e80*/  FMUL.FTZ R129, R5, c[0x0][0x23c] ;  /* 0x00008f0005817a20 */ /* 0x000fe40000410000 */
[----:B------:R-:W2:Y:S01]  /*13e90*/  LDSM.16.MT88.4 R4, [R234+0xa000] ;  /* 0x00a00000ea04783b */ /* 0x000ea20000004200 */
[--C-:B------:R-:W-:Y:S01]  /*13ea0*/  FFMA.FTZ R118, R11, c[0x0][0x23c], -R119.reuse ;  /* 0x00008f000b767a23 */ /* 0x100fe20000010877 */
[----:B------:R-:W3:Y:S01]  /*13eb0*/  MUFU.EX2 R123, R123 ;  /* 0x0000007b007b7308 */ /* 0x000ee20000000800 */
[----:B------:R-:W-:-:S02]  /*13ec0*/  FFMA.FTZ R62, R8, c[0x0][0x23c], -R119 ;  /* 0x00008f00083e7a23 */ /* 0x000fc40000010877 */
[--C-:B------:R-:W-:Y:S02]  /*13ed0*/  FFMA.FTZ R130, R25, c[0x0][0x23c], -R124.reuse ;  /* 0x00008f0019827a23 */ /* 0x100fe4000001087c */
[--C-:B------:R-:W-:Y:S02]  /*13ee0*/  FFMA.FTZ R0, R9, c[0x0][0x23c], -R124.reuse ;  /* 0x00008f0009007a23 */ /* 0x100fe4000001087c */
[-C--:B-1----:R-:W-:Y:S01]  /*13ef0*/  FMUL.FTZ R25, R153, R2.reuse ;  /* 0x0000000299197220 */ /* 0x082fe20000410000 */
[----:B------:R-:W-:Y:S01]  /*13f00*/  MUFU.EX2 R121, R121 ;  /* 0x0000007900797308 */ /* 0x000fe20000000800 */
[----:B------:R-:W-:Y:S02]  /*13f10*/  FFMA.FTZ R153, R29, c[0x0][0x23c], -R124 ;  /* 0x00008f001d997a23 */ /* 0x000fe4000001087c */
[----:B------:R-:W1:Y:S01]  /*13f20*/  LDSM.16.MT88.4 R28, [R232+0xa000] ;  /* 0x00a00000e81c783b */ /* 0x000e620000004200 */
[-C--:B------:R-:W-:Y:S02]  /*13f30*/  FMUL.FTZ R24, R152, R2.reuse ;  /* 0x0000000298187220 */ /* 0x080fe40000410000 */
[----:B------:R-:W-:-:S02]  /*13f40*/  FMUL.FTZ R148, R148, R2 ;  /* 0x0000000294947220 */ /* 0x000fc40000410000 */
[----:B------:R-:W4:Y:S01]  /*13f50*/  MUFU.EX2 R120, R120 ;  /* 0x0000007800787308 */ /* 0x000f220000000800 */
[----:B---3--:R-:W-:Y:S01]  /*13f60*/  F2FP.PACK_AB R8, R122, R123 ;  /* 0x0000007b7a08723e */ /* 0x008fe200000000ff */
[-C--:B------:R-:W-:Y:S02]  /*13f70*/  FMUL.FTZ R149, R149, R2.reuse ;  /* 0x0000000295957220 */ /* 0x080fe40000410000 */
[--C-:B------:R-:W-:Y:S02]  /*13f80*/  FFMA.FTZ R37, R32, c[0x0][0x23c], -R119.reuse ;  /* 0x00008f0020257a23 */ /* 0x100fe40000010877 */
[----:B------:R-:W-:Y:S02]  /*13f90*/  FMUL.FTZ R33, R145, R2 ;  /* 0x0000000291217220 */ /* 0x000fe40000410000 */
[----:B------:R-:W-:Y:S01]  /*13fa0*/  MUFU.EX2 R118, R118 ;  /* 0x0000007600767308 */ /* 0x000fe20000000800 */
[--C-:B------:R-:W-:Y:S02]  /*13fb0*/  FFMA.FTZ R145, R36, c[0x0][0x23c], -R119.reuse ;  /* 0x00008f0024917a23 */ /* 0x100fe40000010877 */
[----:B------:R-:W-:-:S02]  /*13fc0*/  FFMA.FTZ R50, R40, c[0x0][0x23c], -R119 ;  /* 0x00008f0028327a23 */ /* 0x000fc40000010877 */
[-C--:B------:R-:W-:Y:S01]  /*13fd0*/  FMUL.FTZ R12, R160, R2.reuse ;  /* 0x00000002a00c7220 */ /* 0x080fe20000410000 */
[----:B------:R-:W-:Y:S01]  /*13fe0*/  LDSM.16.MT88.4 R40, [R234+0xa800] ;  /* 0x00a80000ea28783b */ /* 0x000fe20000004200 */
[-C--:B------:R-:W-:Y:S01]  /*13ff0*/  FMUL.FTZ R13, R161, R2.reuse ;  /* 0x00000002a10d7220 */ /* 0x080fe20000410000 */
[----:B------:R-:W3:Y:S01]  /*14000*/  MUFU.EX2 R63, R63 ;  /* 0x0000003f003f7308 */ /* 0x000ee20000000800 */
[----:B----4-:R-:W-:Y:S01]  /*14010*/  F2FP.PACK_AB R10, R120, R121 ;  /* 0x00000079780a723e */ /* 0x010fe200000000ff */
[-C--:B------:R-:W-:Y:S02]  /*14020*/  FMUL.FTZ R32, R144, R2.reuse ;  /* 0x0000000290207220 */ /* 0x080fe40000410000 */
[-C--:B------:R-:W-:Y:S02]  /*14030*/  FMUL.FTZ R156, R156, R2.reuse ;  /* 0x000000029c9c7220 */ /* 0x080fe40000410000 */
[-C--:B------:R-:W-:Y:S02]  /*14040*/  FMUL.FTZ R157, R157, R2.reuse ;  /* 0x000000029d9d7220 */ /* 0x080fe40000410000 */
[----:B------:R-:W-:Y:S01]  /*14050*/  MUFU.EX2 R62, R62 ;  /* 0x0000003e003e7308 */ /* 0x000fe20000000800 */
[----:B------:R-:W-:-:S02]  /*14060*/  FMUL.FTZ R140, R140, R2 ;  /* 0x000000028c8c7220 */ /* 0x000fc40000410000 */
[-C--:B------:R-:W-:Y:S02]  /*14070*/  FMUL.FTZ R141, R141, R2.reuse ;  /* 0x000000028d8d7220 */ /* 0x080fe40000410000 */
[----:B------:R-:W-:Y:S02]  /*14080*/  FMUL.FTZ R45, R137, R2 ;  /* 0x00000002892d7220 */ /* 0x000fe40000410000 */
[----:B------:R-:W-:Y:S01]  /*14090*/  FFMA.FTZ R137, R48, c[0x0][0x23c], -R119 ;  /* 0x00008f0030897a23 */ /* 0x000fe20000010877 */
[----:B------:R-:W4:Y:S01]  /*140a0*/  MUFU.EX2 R127, R127 ;  /* 0x0000007f007f7308 */ /* 0x000f220000000800 */
[----:B---3--:R-:W-:Y:S01]  /*140b0*/  F2FP.PACK_AB R9, R63, R118 ;  /* 0x000000763f09723e */ /* 0x008fe200000000ff */
[-C--:B------:R-:W-:Y:S02]  /*140c0*/  FMUL.FTZ R44, R136, R2.reuse ;  /* 0x00000002882c7220 */ /* 0x080fe40000410000 */
[-C--:B------:R-:W-:Y:S02]  /*140d0*/  FMUL.FTZ R132, R132, R2.reuse ;  /* 0x0000000284847220 */ /* 0x080fe40000410000 */
[----:B------:R-:W-:-:S02]  /*140e0*/  FMUL.FTZ R133, R133, R2 ;  /* 0x0000000285857220 */ /* 0x000fc40000410000 */
[----:B------:R-:W3:Y:S01]  /*140f0*/  MUFU.EX2 R129, R129 ;  /* 0x0000008100817308 */ /* 0x000ee20000000800 */
[--C-:B------:R-:W-:Y:S02]  /*14100*/  FFMA.FTZ R136, R49, c[0x0][0x23c], -R124.reuse ;  /* 0x00008f0031887a23 */ /* 0x100fe4000001087c */
[--C-:B------:R-:W-:Y:S02]  /*14110*/  FFMA.FTZ R144, R211, c[0x0][0x23c], -R124.reuse ;  /* 0x00008f00d3907a23 */ /* 0x100fe4000001087c */
[--C-:B------:R-:W-:Y:S02]  /*14120*/  FFMA.FTZ R152, R201, c[0x0][0x23c], -R124.reuse ;  /* 0x00008f00c9987a23 */ /* 0x100fe4000001087c */
[----:B------:R-:W-:Y:S01]  /*14130*/  FFMA.FTZ R161, R198, c[0x0][0x23c], -R119 ;  /* 0x00008f00c6a17a23 */ /* 0x000fe20000010877 */
[----:B----4-:R-:W-:Y:S01]  /*14140*/  F2FP.PACK_AB R11, R127, R62 ;  /* 0x0000003e7f0b723e */ /* 0x010fe200000000ff */
[----:B------:R-:W-:Y:S01]  /*14150*/  MUFU.EX2 R0, R0 ;  /* 0x0000000000007308 */ /* 0x000fe20000000800 */
[----:B------:R-:W-:-:S02]  /*14160*/  FFMA.FTZ R165, R177, c[0x0][0x23c], -R124 ;  /* 0x00008f00b1a57a23 */ /* 0x000fc4000001087c */
[----:B------:R-:W-:Y:S02]  /*14170*/  FFMA.FTZ R160, R193, c[0x0][0x23c], -R124 ;  /* 0x00008f00c1a07a23 */ /* 0x000fe4000001087c */
[----:B------:R-:W-:Y:S02]  /*14180*/  FFMA.FTZ R167, R178, c[0x0][0x23c], -R119 ;  /* 0x00008f00b2a77a23 */ /* 0x000fe40000010877 */
[-C--:B---3--:R-:W-:Y:S01]  /*14190*/  FMUL.FTZ R26, R154, R129.reuse ;  /* 0x000000819a1a7220 */ /* 0x088fe20000410000 */
[----:B------:R-:W3:Y:S01]  /*141a0*/  MUFU.EX2 R131, R131 ;  /* 0x0000008300837308 */ /* 0x000ee20000000800 */
[-C--:B------:R-:W-:Y:S02]  /*141b0*/  FMUL.FTZ R27, R155, R129.reuse ;  /* 0x000000819b1b7220 */ /* 0x080fe40000410000 */
[-C--:B------:R-:W-:Y:S02]  /*141c0*/  FMUL.FTZ R150, R150, R129.reuse ;  /* 0x0000008196967220 */ /* 0x080fe40000410000 */
[----:B------:R-:W-:-:S02]  /*141d0*/  FMUL.FTZ R151, R151, R129 ;  /* 0x0000008197977220 */ /* 0x000fc40000410000 */
[-C--:B------:R-:W-:Y:S01]  /*141e0*/  FMUL.FTZ R14, R162, R129.reuse ;  /* 0x00000081a20e7220 */ /* 0x080fe20000410000 */
[C---:B--2---:R-:W-:Y:S01]  /*141f0*/  HMMA.16816.F32 R24, R8.reuse, R4, R24 ;  /* 0x000000040818723c */ /* 0x044fe20000001818 */
        /* <DEDUP_REMOVED lines=9> */
[----:B---3--:R-:W-:Y:S01]  /*14290*/  F2FP.PACK_AB R48, R131, R0 ;  /* 0x000000008330723e */ /* 0x008fe200000000ff */
[----:B------:R-:W-:-:S02]  /*142a0*/  FMUL.FTZ R143, R143, R129 ;  /* 0x000000818f8f7220 */ /* 0x000fc40000410000 */
[-C--:B------:R-:W-:Y:S01]  /*142b0*/  FMUL.FTZ R46, R138, R129.reuse ;  /* 0x000000818a2e7220 */ /* 0x080fe20000410000 */
[C---:B------:R-:W-:Y:S01]  /*142c0*/  HMMA.16816.F32 R12, R8.reuse, R16, R12 ;  /* 0x00000010080c723c */ /* 0x040fe2000000180c */
[-C--:B------:R-:W-:Y:S01]  /*142d0*/  FMUL.FTZ R47, R139, R129.reuse ;  /* 0x000000818b2f7220 */ /* 0x080fe20000410000 */
[----:B------:R-:W-:Y:S01]  /*142e0*/  MUFU.EX2 R153, R153 ;  /* 0x0000009900997308 */ /* 0x000fe20000000800 */
[-C--:B------:R-:W-:Y:S02]  /*142f0*/  FMUL.FTZ R134, R134, R129.reuse ;  /* 0x0000008186867220 */ /* 0x080fe40000410000 */
[----:B------:R-:W-:Y:S02]  /*14300*/  FMUL.FTZ R135, R135, R129 ;  /* 0x0000008187877220 */ /* 0x000fe40000410000 */
[--C-:B------:R-:W-:Y:S01]  /*14310*/  FFMA.FTZ R139, R214, c[0x0][0x23c], -R119.reuse ;  /* 0x00008f00d68b7a23 */ /* 0x100fe20000010877 */
[----:B------:R-:W-:Y:S01]  /*14320*/  HMMA.16816.F32 R32, R8, R20, R32 ;  /* 0x000000140820723c */ /* 0x000fe20000001820 */
[----:B------:R-:W-:Y:S01]  /*14330*/  FFMA.FTZ R138, R216, c[0x0][0x23c], -R119 ;  /* 0x00008f00d88a7a23 */ /* 0x000fe20000010877 */
[----:B--2---:R-:W2:Y:S01]  /*14340*/  LDSM.16.MT88.4 R36, [R237+0xa800] ;  /* 0x00a80000ed24783b */ /* 0x004ea20000004200 */
[----:B------:R-:W3:Y:S01]  /*14350*/  MUFU.EX2 R145, R145 ;  /* 0x0000009100917308 */ /* 0x000ee20000000800 */
[----:B------:R-:W-:-:S02]  /*14360*/  FFMA.FTZ R147, R207, c[0x0][0x23c], -R124 ;  /* 0x00008f00cf937a23 */ /* 0x000fc4000001087c */
[--C-:B------:R-:W-:Y:S02]  /*14370*/  FFMA.FTZ R146, R210, c[0x0][0x23c], -R119.reuse ;  /* 0x00008f00d2927a23 */ /* 0x100fe40000010877 */
[C---:B------:R-:W-:Y:S01]  /*14380*/  HMMA.16816.F32 R16, R8.reuse, R18, R156 ;  /* 0x000000120810723c */ /* 0x040fe2000000189c */
[--C-:B------:R-:W-:Y:S02]  /*14390*/  FFMA.FTZ R149, R206, c[0x0][0x23c], -R119.reuse ;  /* 0x00008f00ce957a23 */ /* 0x100fe40000010877 */
[----:B------:R-:W-:Y:S01]  /*143a0*/  MUFU.EX2 R137, R137 ;  /* 0x0000008900897308 */ /* 0x000fe20000000800 */
[--C-:B------:R-:W-:Y:S02]  /*143b0*/  FFMA.FTZ R150, R208, c[0x0][0x23c], -R119.reuse ;  /* 0x00008f00d0967a23 */ /* 0x100fe40000010877 */
[----:B------:R-:W-:Y:S02]  /*143c0*/  FFMA.FTZ R151, R204, c[0x0][0x23c], -R119 ;  /* 0x00008f00cc977a23 */ /* 0x000fe40000010877 */
[----:B------:R-:W-:Y:S01]  /*143d0*/  HMMA.16816.F32 R20, R8, R22, R140 ;  /* 0x000000160814723c */ /* 0x000fe2000000188c */
[----:B------:R-:W-:-:S02]  /*143e0*/  FFMA.FTZ R155, R205, c[0x0][0x23c], -R124 ;  /* 0x00008f00cd9b7a23 */ /* 0x000fc4000001087c */
[----:B------:R4:W5:Y:S01]  /*143f0*/  MUFU.EX2 R140, R50 ;  /* 0x00000032008c7308 */ /* 0x0009620000000800 */
[----:B---3--:R-:W-:Y:S01]  /*14400*/  F2FP.PACK_AB R49, R145, R148 ;  /* 0x000000949131723e */ /* 0x008fe200000000ff */
[--C-:B------:R-:W-:Y:S02]  /*14410*/  FFMA.FTZ R154, R203, c[0x0][0x23c], -R124.reuse ;  /* 0x00008f00cb9a7a23 */ /* 0x100fe4000001087c */
[----:B------:R-:W-:Y:S01]  /*14420*/  FFMA.FTZ R141, R212, c[0x0][0x23c], -R119 ;  /* 0x00008f00d48d7a23 */ /* 0x000fe20000010877 */
[----:B-1----:R-:W-:Y:S01]  /*14430*/  HMMA.16816.F32 R44, R8, R28, R44 ;  /* 0x0000001c082c723c */ /* 0x002fe2000000182c */
[--C-:B------:R-:W-:Y:S02]  /*14440*/  FFMA.FTZ R143, R213, c[0x0][0x23c], -R124.reuse ;  /* 0x00008f00d58f7a23 */ /* 0x100fe4000001087c */
[----:B------:R-:W-:Y:S01]  /*14450*/  MUFU.EX2 R139, R139 ;  /* 0x0000008b008b7308 */ /* 0x000fe20000000800 */
[--C-:B------:R-:W-:Y:S02]  /*14460*/  FFMA.FTZ R142, R209, c[0x0][0x23c], -R124.reuse ;  /* 0x00008f00d18e7a23 */ /* 0x100fe4000001087c */
[----:B------:R-:W-:-:S02]  /*14470*/  FFMA.FTZ R157, R199, c[0x0][0x23c], -R124 ;  /* 0x00008f00c79d7a23 */ /* 0x000fc4000001087c */
[----:B------:R-:W-:Y:S01]  /*14480*/  HMMA.16816.F32 R8, R8, R30, R132 ;  /* 0x0000001e0808723c */ /* 0x000fe20000001884 */
[----:B------:R-:W1:Y:S01]  /*14490*/  LDSM.16.MT88.4 R28, [R233+0xa800] ;  /* 0x00a80000e91c783b */ /* 0x000e620000004200 */
[--C-:B------:R-:W-:Y:S01]  /*144a0*/  FFMA.FTZ R156, R202, c[0x0][0x23c], -R119.reuse ;  /* 0x00008f00ca9c7a23 */ /* 0x100fe20000010877 */
[----:B----4-:R-:W-:Y:S01]  /*144b0*/  F2FP.PACK_AB R50, R153, R130 ;  /* 0x000000829932723e */ /* 0x010fe200000000ff */
[----:B------:R3:W-:Y:S01]  /*144c0*/  MUFU.EX2 R133, R136 ;  /* 0x0000008800857308 */ /* 0x0007e20000000800 */
[----:B-----5:R-:W-:Y:S01]  /*144d0*/  F2FP.PACK_AB R51, R137, R140 ;  /* 0x0000008c8933723e */ /* 0x020fe200000000ff */
[----:B------:R-:W-:Y:S02]  /*144e0*/  FFMA.FTZ R159, R200, c[0x0][0x23c], -R119 ;  /* 0x00008f00c89f7a23 */ /* 0x000fe40000010877 */
[--C-:B------:R-:W-:Y:S02]  /*144f0*/  FFMA.FTZ R132, R53, c[0x0][0x23c], -R124.reuse ;  /* 0x00008f0035847a23 */ /* 0x100fe4000001087c */
[----:B------:R-:W-:-:S02]  /*14500*/  FFMA.FTZ R134, R55, c[0x0][0x23c], -R124 ;  /* 0x00008f0037867a23 */ /* 0x000fc4000001087c */
[----:B------:R-:W4:Y:S01]  /*14510*/  LDSM.16.MT88.4 R52, [R232+0xa800] ;  /* 0x00a80000e834783b */ /* 0x000f220000004200 */
[C---:B--2---:R-:W-:Y:S01]  /*14520*/  HMMA.16816.F32 R12, R48.reuse, R36, R12 ;  /* 0x00000024300c723c */ /* 0x044fe2000000180c */
[--C-:B------:R-:W-:Y:S01]  /*14530*/  FFMA.FTZ R135, R215, c[0x0][0x23c], -R124.reuse ;  /* 0x00008f00d7877a23 */ /* 0x100fe2000001087c */
[----:B------:R-:W2:Y:S01]  /*14540*/  MUFU.EX2 R132, R132 ;  /* 0x0000008400847308 */ /* 0x000ea20000000800 */
[--C-:B------:R-:W-:Y:S02]  /*14550*/  FFMA.FTZ R158, R180, c[0x0][0x23c], -R119.reuse ;  /* 0x00008f00b49e7a23 */ /* 0x100fe40000010877 */
[--C-:B------:R-:W-:Y:S02]  /*14560*/  FFMA.FTZ R163, R197, c[0x0][0x23c], -R124.reuse ;  /* 0x00008f00c5a37a23 */ /* 0x100fe4000001087c */
[----:B---3--:R-:W-:Y:S01]  /*14570*/  FFMA.FTZ R136, R218, c[0x0][0x23c], -R119 ;  /* 0x00008f00da887a23 */ /* 0x008fe20000010877 */
[----:B------:R-:W-:Y:S01]  /*14580*/  HMMA.16816.F32 R16, R48, R38, R16 ;  /* 0x000000263010723c */ /* 0x000fe20000001810 */
[----:B------:R-:W3:Y:S01]  /*14590*/  LDSM.16.MT88.4 R36, [R237+0xb000] ;  /* 0x00b00000ed24783b */ /* 0x000ee20000004200 */
[----:B------:R-:W-:Y:S01]  /*145a0*/  MUFU.EX2 R134, R134 ;  /* 0x0000008600867308 */ /* 0x000fe20000000800 */
        /* <DEDUP_REMOVED lines=10> */
[----:B------:R-:W5:Y:S01]  /*14650*/  LDSM.16.MT88.4 R40, [R234+0xb000] ;  /* 0x00b00000ea28783b */ /* 0x000f620000004200 */
[----:B------:R-:W2:Y:S01]  /*14660*/  MUFU.EX2 R136, R136 ;  /* 0x0000008800887308 */ /* 0x000ea20000000800 */
[----:B------:R-:W-:-:S02]  /*14670*/  FFMA.FTZ R185, R185, c[0x0][0x23c], -R124 ;  /* 0x00008f00b9b97a23 */ /* 0x000fc4000001087c */
[--C-:B------:R-:W-:Y:S02]  /*14680*/  FFMA.FTZ R182, R182, c[0x0][0x23c], -R119.reuse ;  /* 0x00008f00b6b67a23 */ /* 0x100fe40000010877 */
[--C-:B------:R-:W-:Y:S01]  /*14690*/  FFMA.FTZ R187, R190, c[0x0][0x23c], -R119.reuse ;  /* 0x00008f00bebb7a23 */ /* 0x100fe20000010877 */
        /* <DEDUP_REMOVED lines=12> */
[C---:B----4-:R-:W-:Y:S01]  /*14760*/  HMMA.16816.F32 R44, R48.reuse, R52, R44 ;  /* 0x00000034302c723c */ /* 0x050fe2000000182c */
[--C-:B------:R-:W-:Y:S01]  /*14770*/  FFMA.FTZ R176, R186, c[0x0][0x23c], -R119.reuse ;  /* 0x00008f00bab07a23 */ /* 0x100fe20000010877 */
[----:B------:R-:W-:Y:S01]  /*14780*/  MUFU.EX2 R143, R143 ;  /* 0x0000008f008f7308 */ /* 0x000fe20000000800 */
[--C-:B------:R-:W-:Y:S02]  /*14790*/  FFMA.FTZ R174, R174, c[0x0][0x23c], -R119.reuse ;  /* 0x00008f00aeae7a23 */ /* 0x100fe40000010877 */
[--C-:B------:R-:W-:Y:S02]  /*147a0*/  FFMA.FTZ R191, R184, c[0x0][0x23c], -R119.reuse ;  /* 0x00008f00b8bf7a23 */ /* 0x100fe40000010877 */
[----:B------:R-:W-:Y:S01]  /*147b0*/  FFMA.FTZ R186, R59, c[0x0][0x23c], -R124 ;  /* 0x00008f003bba7a23 */ /* 0x000fe2000001087c */
[----:B------:R-:W-:Y:S01]  /*147c0*/  HMMA.16816.F32 R8, R48, R54, R8 ;  /* 0x000000363008723c */ /* 0x000fe20000001808 */
[----:B------:R-:W4:Y:S01]  /*147d0*/  LDSM.16.MT88.4 R52, [R232+0xb000] ;  /* 0x00b00000e834783b */ /* 0x000f220000004200 */
        /* <DEDUP_REMOVED lines=14> */
[C---:B---3--:R-:W-:Y:S01]  /*148c0*/  HMMA.16816.F32 R12, R48.reuse, R36, R12 ;  /* 0x00000024300c723c */ /* 0x048fe2000000180c */
[--C-:B------:R-:W-:Y:S02]  /*148d0*/  FFMA.FTZ R93, R93, c[0x0][0x23c], -R124.reuse ;  /* 0x00008f005d5d7a23 */ /* 0x100fe4000001087c */
[--C-:B------:R-:W-:Y:S02]  /*148e0*/  FFMA.FTZ R58, R58, c[0x0][0x23c], -R124.reuse ;  /* 0x00008f003a3a7a23 */ /* 0x100fe4000001087c */
[--C-:B------:R-:W-:Y:S01]  /*148f0*/  FFMA.FTZ R95, R95, c[0x0][0x23c], -R124.reuse ;  /* 0x00008f005f5f7a23 */ /* 0x100fe2000001087c */
[----:B------:R-:W-:Y:S01]  /*14900*/  MUFU.EX2 R146, R146 ;  /* 0x0000009200927308 */ /* 0x000fe20000000800 */
[----:B------:R-:W-:Y:S01]  /*14910*/  FFMA.FTZ R64, R64, c[0x0][0x23c], -R124 ;  /* 0x00008f0040407a23 */ /* 0x000fe2000001087c */
[----:B------:R-:W-:Y:S01]  /*14920*/  HMMA.16816.F32 R16, R48, R38, R16 ;  /* 0x000000263010723c */ /* 0x000fe20000001810 */
[----:B------:R-:W2:Y:S01]  /*14930*/  LDSM.16.MT88.4 R36, [R237+0xb800] ;  /* 0x00b80000ed24783b */ /* 0x000ea20000004200 */
[----:B------:R-:W-:-:S02]  /*14940*/  FFMA.FTZ R92, R92, c[0x0][0x23c], -R119 ;  /* 0x00008f005c5c7a23 */ /* 0x000fc40000010877 */
[--C-:B------:R-:W-:Y:S02]  /*14950*/  FFMA.FTZ R3, R3, c[0x0][0x23c], -R119.reuse ;  /* 0x00008f0003037a23 */ /* 0x100fe40000010877 */
[----:B------:R-:W3:Y:S01]  /*14960*/  MUFU.EX2 R149, R149 ;  /* 0x0000009500957308 */ /* 0x000ee20000000800 */
[--C-:B------:R-:W-:Y:S01]  /*14970*/  FFMA.FTZ R94, R94, c[0x0][0x23c], -R119.reuse ;  /* 0x00008f005e5e7a23 */ /* 0x100fe20000010877 */
[C---:B-----5:R-:W-:Y:S01]  /*14980*/  HMMA.16816.F32 R24, R48.reuse, R40, R24 ;  /* 0x000000283018723c */ /* 0x060fe20000001818 */
[--C-:B------:R-:W-:Y:S02]  /*14990*/  FFMA.FTZ R67, R67, c[0x0][0x23c], -R119.reuse ;  /* 0x00008f0043437a23 */ /* 0x100fe40000010877 */
[--C-:B------:R-:W-:Y:S02]  /*149a0*/  FFMA.FTZ R128, R69, c[0x0][0x23c], -R124.reuse ;  /* 0x00008f0045807a23 */ /* 0x100fe4000001087c */
[--C-:B------:R-:W-:Y:S01]  /*149b0*/  FFMA.FTZ R69, R99, c[0x0][0x23c], -R124.reuse ;  /* 0x00008f0063457a23 */ /* 0x100fe2000001087c */
[----:B------:R-:W-:Y:S01]  /*149c0*/  MUFU.EX2 R150, R150 ;  /* 0x0000009600967308 */ /* 0x000fe20000000800 */
[----:B------:R-:W-:Y:S01]  /*149d0*/  FFMA.FTZ R99, R66, c[0x0][0x23c], -R119 ;  /* 0x00008f0042637a23 */ /* 0x000fe20000010877 */
[----:B------:R-:W-:Y:S01]  /*149e0*/  HMMA.16816.F32 R4, R48, R42, R4 ;  /* 0x0000002a3004723c */ /* 0x000fe20000001804 */
[----:B------:R-:W5:Y:S01]  /*149f0*/  LDSM.16.MT88.4 R40, [R234+0xb800] ;  /* 0x00b80000ea28783b */ /* 0x000f620000004200 */
[----:B------:R-:W-:-:S02]  /*14a00*/  FFMA.FTZ R97, R97, c[0x0][0x23c], -R124 ;  /* 0x00008f0061617a23 */ /* 0x000fc4000001087c */
[--C-:B------:R-:W-:Y:S02]  /*14a10*/  FFMA.FTZ R68, R68, c[0x0][0x23c], -R124.reuse ;  /* 0x00008f0044447a23 */ /* 0x100fe4000001087c */
[----:B------:R-:W2:Y:S01]  /*14a20*/  MUFU.EX2 R151, R151 ;  /* 0x0000009700977308 */ /* 0x000ea20000000800 */
[--C-:B------:R-:W-:Y:S01]  /*14a30*/  FFMA.FTZ R96, R96, c[0x0][0x23c], -R119.reuse ;  /* 0x00008f0060607a23 */ /* 0x100fe20000010877 */
[C---:B-1----:R-:W-:Y:S01]  /*14a40*/  HMMA.16816.F32 R32, R48.reuse, R28, R32 ;  /* 0x0000001c3020723c */ /* 0x042fe20000001820 */
[--C-:B------:R-:W-:Y:S02]  /*14a50*/  FFMA.FTZ R66, R98, c[0x0][0x23c], -R119.reuse ;  /* 0x00008f0062427a23 */ /* 0x100fe40000010877 */
[----:B------:R-:W-:Y:S02]  /*14a60*/  FFMA.FTZ R65, R65, c[0x0][0x23c], -R119 ;  /* 0x00008f0041417a23 */ /* 0x000fe40000010877 */
[--C-:B------:R-:W-:Y:S01]  /*14a70*/  FFMA.FTZ R98, R101, c[0x0][0x23c], -R124.reuse ;  /* 0x00008f0065627a23 */ /* 0x100fe2000001087c */
[----:B------:R-:W-:Y:S01]  /*14a80*/  MUFU.EX2 R155, R155 ;  /* 0x0000009b009b7308 */ /* 0x000fe20000000800 */
[--C-:B------:R-:W-:Y:S01]  /*14a90*/  FFMA.FTZ R101, R70, c[0x0][0x23c], -R124.reuse ;  /* 0x00008f0046657a23 */ /* 0x100fe2000001087c */
[----:B------:R-:W-:Y:S01]  /*14aa0*/  HMMA.16816.F32 R20, R48, R30, R20 ;  /* 0x0000001e3014723c */ /* 0x000fe20000001814 */
[----:B------:R-:W1:Y:S01]  /*14ab0*/  LDSM.16.MT88.4 R28, [R233+0xb800] ;  /* 0x00b80000e91c783b */ /* 0x000e620000004200 */
[----:B------:R-:W-:-:S02]  /*14ac0*/  FFMA.FTZ R70, R103, c[0x0][0x23c], -R124 ;  /* 0x00008f0067467a23 */ /* 0x000fc4000001087c */
[--C-:B------:R-:W-:Y:S02]  /*14ad0*/  FFMA.FTZ R75, R75, c[0x0][0x23c], -R124.reuse ;  /* 0x00008f004b4b7a23 */ /* 0x100fe4000001087c */
[----:B------:R-:W1:Y:S01]  /*14ae0*/  MUFU.EX2 R152, R152 ;  /* 0x0000009800987308 */ /* 0x000e620000000800 */
[--C-:B------:R-:W-:Y:S01]  /*14af0*/  FFMA.FTZ R100, R100, c[0x0][0x23c], -R119.reuse ;  /* 0x00008f0064647a23 */ /* 0x100fe20000010877 */
[C---:B----4-:R-:W-:Y:S01]  /*14b00*/  HMMA.16816.F32 R44, R48.reuse, R52, R44 ;  /* 0x00000034302c723c */ /* 0x050fe2000000182c */
[--C-:B------:R-:W-:Y:S02]  /*14b10*/  FFMA.FTZ R73, R73, c[0x0][0x23c], -R119.reuse ;  /* 0x00008f0049497a23 */ /* 0x100fe40000010877 */
[--C-:B------:R-:W-:Y:S02]  /*14b20*/  FFMA.FTZ R102, R102, c[0x0][0x23c], -R119.reuse ;  /* 0x00008f0066667a23 */ /* 0x100fe40000010877 */
[----:B------:R-:W-:Y:S01]  /*14b30*/  FFMA.FTZ R103, R72, c[0x0][0x23c], -R119 ;  /* 0x00008f0048677a23 */ /* 0x000fe20000010877 */
[----:B------:R-:W-:Y:S01]  /*14b40*/  MUFU.EX2 R154, R154 ;  /* 0x0000009a009a7308 */ /* 0x000fe20000000800 */
[--C-:B------:R-:W-:Y:S01]  /*14b50*/  FFMA.FTZ R72, R105, c[0x0][0x23c], -R124.reuse ;  /* 0x00008f0069487a23 */ /* 0x100fe2000001087c */
[----:B------:R-:W-:Y:S01]  /*14b60*/  HMMA.16816.F32 R8, R48, R54, R8 ;  /* 0x000000363008723c */ /* 0x000fe20000001808 */
[----:B------:R-:W4:Y:S01]  /*14b70*/  LDSM.16.MT88.4 R52, [R232+0xb800] ;  /* 0x00b80000e834783b */ /* 0x000f220000004200 */
[----:B------:R-:W-:-:S02]  /*14b80*/  FFMA.FTZ R105, R74, c[0x0][0x23c], -R124 ;  /* 0x00008f004a697a23 */ /* 0x000fc4000001087c */
[--C-:B------:R-:W-:Y:S02]  /*14b90*/  FFMA.FTZ R74, R107, c[0x0][0x23c], -R124.reuse ;  /* 0x00008f006b4a7a23 */ /* 0x100fe4000001087c */
[----:B------:R-:W-:Y:S01]  /*14ba0*/  MUFU.EX2 R157, R157 ;  /* 0x0000009d009d7308 */ /* 0x000fe20000000800 */
[----:B------:R-:W-:Y:S01]  /*14bb0*/  F2FP.PACK_AB R48, R142, R143 ;  /* 0x0000008f8e30723e */ /* 0x000fe200000000ff */
[----:B------:R-:W-:Y:S01]  /*14bc0*/  FFMA.FTZ R107, R76, c[0x0][0x23c], -R124 ;  /* 0x00008f004c6b7a23 */ /* 0x000fe2000001087c */
[----:B---3--:R-:W-:Y:S01]  /*14bd0*/  F2FP.PACK_AB R49, R149, R146 ;  /* 0x000000929531723e */ /* 0x008fe200000000ff */
[--C-:B------:R-:W-:Y:S01]  /*14be0*/  FFMA.FTZ R76, R104, c[0x0][0x23c], -R119.reuse ;  /* 0x00008f00684c7a23 */ /* 0x100fe20000010877 */
[----:B------:R-:W-:Y:S01]  /*14bf0*/  F2FP.PACK_AB R50, R147, R144 ;  /* 0x000000909332723e */ /* 0x000fe200000000ff */
[--C-:B------:R-:W-:Y:S01]  /*14c00*/  FFMA.FTZ R71, R71, c[0x0][0x23c], -R119.reuse ;  /* 0x00008f0047477a23 */ /* 0x100fe20000010877 */
[----:B--2---:R-:W-:Y:S01]  /*14c10*/  F2FP.PACK_AB R51, R151, R150 ;  /* 0x000000969733723e */ /* 0x004fe200000000ff */
[----:B------:R-:W-:Y:S01]  /*14c20*/  MUFU.EX2 R156, R156 ;  /* 0x0000009c009c7308 */ /* 0x000fe20000000800 */
[----:B------:R-:W-:-:S02]  /*14c30*/  FFMA.FTZ R104, R106, c[0x0][0x23c], -R119 ;  /* 0x00008f006a687a23 */ /* 0x000fc40000010877 */
[----:B------:R-:W-:Y:S02]  /*14c40*/  FFMA.FTZ R79, R79, c[0x0][0x23c], -R119 ;  /* 0x00008f004f4f7a23 */ /* 0x000fe40000010877 */
[----:B------:R-:W-:Y:S01]  /*14c50*/  FFMA.FTZ R118, R250, R129, R118 ;  /* 0x00000081fa767223 */ /* 0x000fe20000010076 */
[C---:B------:R-:W-:Y:S01]  /*14c60*/  HMMA.16816.F32 R12, R48.reuse, R36, R12 ;  /* 0x00000024300c723c */ /* 0x040fe2000000180c */
[----:B------:R-:W-:Y:S01]  /*14c70*/  FFMA.FTZ R123, R251, R2, R123 ;  /* 0x00000002fb7b7223 */ /* 0x000fe2000001007b */
[----:B------:R-:W2:Y:S01]  /*14c80*/  MUFU.EX2 R159, R159 ;  /* 0x0000009f009f7308 */ /* 0x000ea20000000800 */
[----:B------:R-:W-:Y:S02]  /*14c90*/  FADD.FTZ R63, R63, R118 ;  /* 0x000000763f3f7221 */ /* 0x000fe40000010000 */
[----:B------:R-:W-:Y:S02]  /*14ca0*/  FADD.FTZ R122, R122, R123 ;  /* 0x0000007b7a7a7221 */ /* 0x000fe40000010000 */
[----:B------:R-:W-:Y:S01]  /*14cb0*/  FADD.FTZ R62, R62, R63 ;  /* 0x0000003f3e3e7221 */ /* 0x000fe20000010000 */
[----:B------:R-:W-:Y:S01]  /*14cc0*/  HMMA.16816.F32 R16, R48, R38, R16 ;  /* 0x000000263010723c */ /* 0x000fe20000001810 */
[----:B------:R-:W3:Y:S01]  /*14cd0*/  LDSM.16.MT88.4 R36, [R237+0xc000] ;  /* 0x00c00000ed24783b */ /* 0x000ee20000004200 */
[----:B------:R-:W-:Y:S01]  /*14ce0*/  MUFU.EX2 R158, R158 ;  /* 0x0000009e009e7308 */ /* 0x000fe20000000800 */
[----:B------:R-:W-:-:S02]  /*14cf0*/  FADD.FTZ R121, R121, R122 ;  /* 0x0000007a79797221 */ /* 0x000fc40000010000 */
[----:B------:R-:W-:Y:S02]  /*14d00*/  FADD.FTZ R127, R127, R62 ;  /* 0x0000003e7f7f7221 */ /* 0x000fe40000010000 */
[----:B------:R-:W-:Y:S01]  /*14d10*/  FADD.FTZ R121, R120, R121 ;  /* 0x0000007978797221 */ /* 0x000fe20000010000 */
[C---:B-----5:R-:W-:Y:S01]  /*14d20*/  HMMA.16816.F32 R24, R48.reuse, R40, R24 ;  /* 0x000000283018723c */ /* 0x060fe20000001818 */
[----:B------:R-:W-:Y:S01]  /*14d30*/  FADD.FTZ R148, R148, R127 ;  /* 0x0000007f94947221 */ /* 0x000fe20000010000 */
[----:B------:R-:W5:Y:S01]  /*14d40*/  MUFU.EX2 R161, R161 ;  /* 0x000000a100a17308 */ /* 0x000f620000000800 */
[----:B------:R-:W-:Y:S02]  /*14d50*/  FADD.FTZ R0, R0, R121 ;  /* 0x0000007900007221 */ /* 0x000fe40000010000 */
[----:B------:R-:W-:Y:S02]  /*14d60*/  FADD.FTZ R145, R145, R148 ;  /* 0x0000009491917221 */ /* 0x000fe40000010000 */
[--C-:B------:R-:W-:Y:S01]  /*14d70*/  FFMA.FTZ R2, R109, c[0x0][0x23c], -R119.reuse ;  /* 0x00008f006d027a23 */ /* 0x100fe20000010877 */
[----:B------:R-:W-:Y:S01]  /*14d80*/  HMMA.16816.F32 R4, R48, R42, R4 ;  /* 0x0000002a3004723c */ /* 0x000fe20000001804 */
[----:B------:R-:W2:Y:S01]  /*14d90*/  LDSM.16.MT88.4 R40, [R234+0xc000] ;  /* 0x00c00000ea28783b */ /* 0x000ea20000004200 */
[----:B------:R-:W-:Y:S01]  /*14da0*/  MUFU.EX2 R163, R163 ;  /* 0x000000a300a37308 */ /* 0x000fe20000000800 */
[----:B------:R-:W-:-:S02]  /*14db0*/  FFMA.FTZ R63, R78, c[0x0][0x23c], -R119 ;  /* 0x00008f004e3f7a23 */ /* 0x000fc40000010877 */
[--C-:B------:R-:W-:Y:S02]  /*14dc0*/  FFMA.FTZ R77, R77, c[0x0][0x23c], -R119.reuse ;  /* 0x00008f004d4d7a23 */ /* 0x100fe40000010877 */
[----:B------:R-:W-:Y:S01]  /*14dd0*/  FFMA.FTZ R108, R108, c[0x0][0x23c], -R119 ;  /* 0x00008f006c6c7a23 */ /* 0x000fe20000010877 */
[C---:B-1----:R-:W-:Y:S01]  /*14de0*/  HMMA.16816.F32 R32, R48.reuse, R28, R32 ;  /* 0x0000001c3020723c */ /* 0x042fe20000001820 */
[----:B------:R-:W-:Y:S01]  /*14df0*/  FADD.FTZ R131, R131, R0 ;  /* 0x0000000083837221 */ /* 0x000fe20000010000 */
[----:B------:R-:W1:Y:S01]  /*14e00*/  MUFU.EX2 R160, R160 ;  /* 0x000000a000a07308 */ /* 0x000e620000000800 */
[----:B------:R-:W-:Y:S02]  /*14e10*/  FADD.FTZ R140, R140, R145 ;  /* 0x000000918c8c7221 */ /* 0x000fe40000010000 */
[----:B------:R-:W-:Y:S02]  /*14e20*/  FADD.FTZ R130, R130, R131 ;  /* 0x0000008382827221 */ /* 0x000fe40000010000 */
[----:B------:R-:W-:Y:S01]  /*14e30*/  FADD.FTZ R137, R137, R140 ;  /* 0x0000008c89897221 */ /* 0x000fe20000010000 */
[----:B------:R-:W-:Y:S01]  /*14e40*/  HMMA.16816.F32 R20, R48, R30, R20 ;  /* 0x0000001e3014723c */ /* 0x000fe20000001814 */
[----:B------:R-:W1:Y:S01]  /*14e50*/  LDSM.16.MT88.4 R28, [R233+0xc000] ;  /* 0x00c00000e91c783b */ /* 0x000e620000004200 */
[----:B------:R-:W-:Y:S01]  /*14e60*/  MUFU.EX2 R162, R162 ;  /* 0x000000a200a27308 */ /* 0x000fe20000000800 */
[----:B------:R-:W-:-:S02]  /*14e70*/  FADD.FTZ R130, R153, R130 ;  /* 0x0000008299827221 */ /* 0x000fc40000010000 */
[----:B------:R-:W-:Y:S02]  /*14e80*/  FADD.FTZ R136, R136, R137 ;  /* 0x0000008988887221 */ /* 0x000fe40000010000 */
[----:B------:R-:W-:Y:S01]  /*14e90*/  FADD.FTZ R133, R133, R130 ;  /* 0x0000008285857221 */ /* 0x000fe20000010000 */
[C---:B----4-:R-:W-:Y:S01]  /*14ea0*/  HMMA.16816.F32 R44, R48.reuse, R52, R44 ;  /* 0x00000034302c723c */ /* 0x050fe2000000182c */
[----:B------:R-:W-:Y:S01]  /*14eb0*/  FADD.FTZ R139, R139, R136 ;  /* 0x000000888b8b7221 */ /* 0x000fe20000010000 */
        /* <DEDUP_REMOVED lines=9> */
[----:B------:R-:W-:Y:S01]  /*14f50*/  F2FP.PACK_AB R48, R152, R155 ;  /* 0x0000009b9830723e */ /* 0x000fe200000000ff */
[----:B------:R-:W-:Y:S01]  /*14f60*/  FADD.FTZ R146, R146, R141 ;  /* 0x0000008d92927221 */ /* 0x000fe20000010000 */
[----:B--2---:R-:W-:Y:S01]  /*14f70*/  F2FP.PACK_AB R49, R159, R156 ;  /* 0x0000009c9f31723e */ /* 0x004fe200000000ff */
[----:B------:R-:W2:Y:S01]  /*14f80*/  MUFU.EX2 R170, R170 ;  /* 0x000000aa00aa7308 */ /* 0x000ea20000000800 */
[----:B------:R-:W-:Y:S01]  /*14f90*/  F2FP.PACK_AB R50, R157, R154 ;  /* 0x0000009a9d32723e */ /* 0x000fe200000000ff */
[----:B------:R-:W-:Y:S01]  /*14fa0*/  FADD.FTZ R149, R149, R146 ;  /* 0x0000009295957221 */ /* 0x000fe20000010000 */
[----:B-----5:R-:W-:Y:S01]  /*14fb0*/  F2FP.PACK_AB R51, R161, R158 ;  /* 0x0000009ea133723e */ /* 0x020fe200000000ff */
[----:B------:R-:W-:Y:S02]  /*14fc0*/  FFMA.FTZ R62, R112, c[0x0][0x23c], -R124 ;  /* 0x00008f00703e7a23 */ /* 0x000fe4000001087c */
[----:B------:R-:W-:-:S02]  /*14fd0*/  FADD.FTZ R150, R150, R149 ;  /* 0x0000009596967221 */ /* 0x000fc40000010000 */
[----:B------:R-:W-:Y:S01]  /*14fe0*/  MUFU.EX2 R172, R172 ;  /* 0x000000ac00ac7308 */ /* 0x000fe20000000800 */
[----:B------:R-:W-:Y:S01]  /*14ff0*/  FFMA.FTZ R78, R114, c[0x0][0x23c], -R124 ;  /* 0x00008f00724e7a23 */ /* 0x000fe2000001087c */
[C---:B---3--:R-:W-:Y:S01]  /*15000*/  HMMA.16816.F32 R12, R48.reuse, R36, R12 ;  /* 0x00000024300c723c */ /* 0x048fe2000000180c */
[----:B------:R-:W-:Y:S02]  /*15010*/  FADD.FTZ R151, R151, R150 ;  /* 0x0000009697977221 */ /* 0x000fe40000010000 */
[----:B------:R-:W-:Y:S02]  /*15020*/  FFMA.FTZ R87, R87, c[0x0][0x23c], -R119 ;  /* 0x00008f0057577a23 */ /* 0x000fe40000010877 */
[----:B------:R-:W-:Y:S01]  /*15030*/  FADD.FTZ R156, R156, R151 ;  /* 0x000000979c9c7221 */ /* 0x000fe20000010000 */
[----:B------:R-:W3:Y:S01]  /*15040*/  MUFU.EX2 R177, R177 ;  /* 0x000000b100b17308 */ /* 0x000ee20000000800 */
[----:B------:R-:W-:Y:S01]  /*15050*/  FFMA.FTZ R80, R80, c[0x0][0x23c], -R119 ;  /* 0x00008f0050507a23 */ /* 0x000fe20000010877 */
[----:B------:R-:W-:Y:S01]  /*15060*/  HMMA.16816.F32 R16, R48, R38, R16 ;  /* 0x000000263010723c */ /* 0x000fe20000001810 */
[----:B------:R-:W5:Y:S01]  /*15070*/  LDSM.16.MT88.4 R36, [R237+0xc800] ;  /* 0x00c80000ed24783b */ /* 0x000f620000004200 */
[----:B------:R-:W-:-:S02]  /*15080*/  FADD.FTZ R159, R159, R156 ;  /* 0x0000009c9f9f7221 */ /* 0x000fc40000010000 */
[--C-:B------:R-:W-:Y:S01]  /*15090*/  FFMA.FTZ R109, R88, c[0x0][0x23c], -R124.reuse ;  /* 0x00008f00586d7a23 */ /* 0x100fe2000001087c */
[----:B------:R-:W-:Y:S01]  /*150a0*/  LDSM.16.MT88.4 R148, [R234+0x11800] ;  /* 0x01180000ea94783b */ /* 0x000fe20000004200 */
[----:B------:R-:W-:Y:S01]  /*150b0*/  MUFU.EX2 R181, R181 ;  /* 0x000000b500b57308 */ /* 0x000fe20000000800 */
[--C-:B------:R-:W-:Y:S01]  /*150c0*/  FFMA.FTZ R88, R116, c[0x0][0x23c], -R124.reuse ;  /* 0x00008f0074587a23 */ /* 0x100fe2000001087c */
[C---:B------:R-:W-:Y:S01]  /*150d0*/  HMMA.16816.F32 R24, R48.reuse, R40, R24 ;  /* 0x000000283018723c */ /* 0x040fe20000001818 */
[----:B------:R-:W-:Y:S02]  /*150e0*/  FFMA.FTZ R251, R91, c[0x0][0x23c], -R124 ;  /* 0x00008f005bfb7a23 */ /* 0x000fe4000001087c */
[--C-:B------:R-:W-:Y:S02]  /*150f0*/  FFMA.FTZ R250, R90, c[0x0][0x23c], -R119.reuse ;  /* 0x00008f005afa7a23 */ /* 0x100fe40000010877 */
[----:B------:R-:W-:Y:S01]  /*15100*/  FFMA.FTZ R85, R85, c[0x0][0x23c], -R119 ;  /* 0x00008f0055557a23 */ /* 0x000fe20000010877 */
[----:B------:R-:W2:Y:S02]  /*15110*/  MUFU.EX2 R178, R178 ;  /* 0x000000b200b27308 */ /* 0x000ea40000000800 */
        /* <DEDUP_REMOVED lines=9> */
[----:B------:R-:W4:Y:S02]  /*151b0*/  MUFU.EX2 R187, R187 ;  /* 0x000000bb00bb7308 */ /* 0x000f240000000800 */
[----:B------:R-:W-:Y:S01]  /*151c0*/  HMMA.16816.F32 R8, R48, R54, R8 ;  /* 0x000000363008723c */ /* 0x000fe20000001808 */
[----:B------:R-:W1:Y:S05]  /*151d0*/  LDSM.16.MT88.4 R52, [R232+0xc800] ;  /* 0x00c80000e834783b */ /* 0x000e6a0000004200 */
[----:B------:R-:W-:Y:S01]  /*151e0*/  MUFU.EX2 R189, R189 ;  /* 0x000000bd00bd7308 */ /* 0x000fe20000000800 */
[----:B------:R-:W-:-:S02]  /*151f0*/  F2FP.PACK_AB R48, R160, R163 ;  /* 0x000000a3a030723e */ /* 0x000fc400000000ff */
[----:B--2---:R-:W-:Y:S02]  /*15200*/  F2FP.PACK_AB R49, R170, R167 ;  /* 0x000000a7aa31723e */ /* 0x004fe400000000ff */
[----:B------:R-:W-:Y:S02]  /*15210*/  F2FP.PACK_AB R50, R165, R162 ;  /* 0x000000a2a532723e */ /* 0x000fe400000000ff */
[----:B---3--:R-:W-:Y:S01]  /*15220*/  F2FP.PACK_AB R51, R177, R172 ;  /* 0x000000acb133723e */ /* 0x008fe200000000ff */
[----:B------:R-:W2:Y:S06]  /*15230*/  MUFU.EX2 R188, R188 ;  /* 0x000000bc00bc7308 */ /* 0x000eac0000000800 */
[C---:B-----5:R-:W-:Y:S02]  /*15240*/  HMMA.16816.F32 R12, R48.reuse, R36, R12 ;  /* 0x00000024300c723c */ /* 0x060fe4000000180c */
[----:B------:R-:W-:Y:S06]  /*15250*/  MUFU.EX2 R190, R190 ;  /* 0x000000be00be7308 */ /* 0x000fec0000000800 */
[C---:B------:R-:W-:Y:S01]  /*15260*/  HMMA.16816.F32 R16, R48.reuse, R38, R16 ;  /* 0x000000263010723c */ /* 0x040fe20000001810 */
[----:B------:R-:W3:Y:S01]  /*15270*/  LDSM.16.MT88.4 R36, [R237+0xd000] ;  /* 0x00d00000ed24783b */ /* 0x000ee20000004200 */
[----:B------:R-:W5:Y:S06]  /*15280*/  MUFU.EX2 R179, R179 ;  /* 0x000000b300b37308 */ /* 0x000f6c0000000800 */
[C---:B------:R-:W-:Y:S02]  /*15290*/  HMMA.16816.F32 R24, R48.reuse, R40, R24 ;  /* 0x000000283018723c */ /* 0x040fe40000001818 */
        /* <DEDUP_REMOVED lines=13> */
[----:B------:R-:W1:Y:S05]  /*15370*/  MUFU.EX2 R191, R191 ;  /* 0x000000bf00bf7308 */ /* 0x000e6a0000000800 */
[----:B------:R-:W-:-:S02]  /*15380*/  F2FP.PACK_AB R48, R178, R181 ;  /* 0x000000b5b230723e */ /* 0x000fc400000000ff */
[----:B----4-:R-:W-:Y:S01]  /*15390*/  F2FP.PACK_AB R49, R187, R182 ;  /* 0x000000b6bb31723e */ /* 0x010fe200000000ff */
[----:B------:R-:W-:Y:S01]  /*153a0*/  MUFU.EX2 R173, R173 ;  /* 0x000000ad00ad7308 */ /* 0x000fe20000000800 */
[----:B------:R-:W-:Y:S02]  /*153b0*/  F2FP.PACK_AB R50, R185, R180 ;  /* 0x000000b4b932723e */ /* 0x000fe400000000ff */
[----:B--2---:R-:W-:-:S05]  /*153c0*/  F2FP.PACK_AB R51, R188, R189 ;  /* 0x000000bdbc33723e */ /* 0x004fca00000000ff */
[----:B------:R-:W2:Y:S02]  /*153d0*/  MUFU.EX2 R184, R184 ;  /* 0x000000b800b87308 */ /* 0x000ea40000000800 */
[C---:B---3--:R-:W-:Y:S06]  /*153e0*/  HMMA.16816.F32 R12, R48.reuse, R36, R12 ;  /* 0x00000024300c723c */ /* 0x048fec000000180c */
[----:B------:R-:W-:Y:S02]  /*153f0*/  MUFU.EX2 R169, R169 ;  /* 0x000000a900a97308 */ /* 0x000fe40000000800 */
[C---:B------:R-:W-:Y:S01]  /*15400*/  HMMA.16816.F32 R16, R48.reuse, R38, R16 ;  /* 0x000000263010723c */ /* 0x040fe20000001810 */
[----:B------:R-:W3:Y:S05]  /*15410*/  LDSM.16.MT88.4 R36, [R237+0xd800] ;  /* 0x00d80000ed24783b */ /* 0x000eea0000004200 */
[----:B------:R-:W-:Y:S02]  /*15420*/  MUFU.EX2 R186, R186 ;  /* 0x000000ba00ba7308 */ /* 0x000fe40000000800 */
[C---:B------:R-:W-:Y:S06]  /*15430*/  HMMA.16816.F32 R24, R48.reuse, R40, R24 ;  /* 0x000000283018723c */ /* 0x040fec0000001818 */
        /* <DEDUP_REMOVED lines=13> */
[----:B------:R-:W1:Y:S01]  /*15510*/  MUFU.EX2 R58, R58 ;  /* 0x0000003a003a7308 */ /* 0x000e620000000800 */
[----:B-----5:R-:W-:-:S02]  /*15520*/  F2FP.PACK_AB R48, R179, R190 ;  /* 0x000000beb330723e */ /* 0x020fc400000000ff */
        /* <DEDUP_REMOVED lines=15> */
[----:B------:R-:W1:Y:S06]  /*15620*/  MUFU.EX2 R67, R67 ;  /* 0x0000004300437308 */ /* 0x000e6c0000000800 */
[C---:B------:R-:W-:Y:S01]  /*15630*/  HMMA.16816.F32 R20, R48.reuse, R30, R20 ;  /* 0x0000001e3014723c */ /* 0x040fe20000001814 */
[----:B------:R-:W1:Y:S01]  /*15640*/  LDSM.16.MT88.4 R28, [R233+0xe000] ;  /* 0x00e00000e91c783b */ /* 0x000e620000004200 */
[----:B------:R-:W-:Y:S06]  /*15650*/  MUFU.EX2 R97, R97 ;  /* 0x0000006100617308 */ /* 0x000fec0000000800 */
[C---:B------:R-:W-:Y:S02]  /*15660*/  HMMA.16816.F32 R44, R48.reuse, R52, R44 ;  /* 0x00000034302c723c */ /* 0x040fe4000000182c */
[----:B------:R-:W1:Y:S06]  /*15670*/  MUFU.EX2 R128, R128 ;  /* 0x0000008000807308 */ /* 0x000e6c0000000800 */
[----:B------:R-:W-:Y:S01]  /*15680*/  HMMA.16816.F32 R8, R48, R54, R8 ;  /* 0x000000363008723c */ /* 0x000fe20000001808 */
[----:B------:R-:W1:Y:S01]  /*15690*/  LDSM.16.MT88.4 R52, [R232+0xe000] ;  /* 0x00e00000e834783b */ /* 0x000e620000004200 */
[----:B------:R-:W-:Y:S05]  /*156a0*/  MUFU.EX2 R69, R69 ;  /* 0x0000004500457308 */ /* 0x000fea0000000800 */
[----:B--2---:R-:W-:-:S02]  /*156b0*/  F2FP.PACK_AB R48, R184, R173 ;  /* 0x000000adb830723e */ /* 0x004fc400000000ff */
[----:B------:R-:W-:Y:S01]  /*156c0*/  F2FP.PACK_AB R49, R168, R59 ;  /* 0x0000003ba831723e */ /* 0x000fe200000000ff */
[----:B------:R-:W-:Y:S01]  /*156d0*/  MUFU.EX2 R68, R68 ;  /* 0x0000004400447308 */ /* 0x000fe20000000800 */
[----:B------:R-:W-:Y:S02]  /*156e0*/  F2FP.PACK_AB R50, R186, R169 ;  /* 0x000000a9ba32723e */ /* 0x000fe400000000ff */
[----:B------:R-:W-:-:S05]  /*156f0*/  F2FP.PACK_AB R51, R56, R57 ;  /* 0x000000393833723e */ /* 0x000fca00000000ff */
[----:B------:R-:W-:Y:S02]  /*15700*/  MUFU.EX2 R96, R96 ;  /* 0x0000006000607308 */ /* 0x000fe40000000800 */
[C---:B---3--:R-:W-:Y:S06]  /*15710*/  HMMA.16816.F32 R12, R48.reuse, R36, R12 ;  /* 0x00000024300c723c */ /* 0x048fec000000180c */
[----:B------:R-:W2:Y:S02]  /*15720*/  MUFU.EX2 R99, R99 ;  /* 0x0000006300637308 */ /* 0x000ea40000000800 */
[C---:B------:R-:W-:Y:S01]  /*15730*/  HMMA.16816.F32 R16, R48.reuse, R38, R16 ;  /* 0x000000263010723c */ /* 0x040fe20000001810 */
[----:B------:R-:W3:Y:S05]  /*15740*/  LDSM.16.MT88.4 R36, [R237+0xe800] ;  /* 0x00e80000ed24783b */ /* 0x000eea0000004200 */
        /* <DEDUP_REMOVED lines=13> */
[----:B------:R-:W-:Y:S01]  /*15820*/  HMMA.16816.F32 R8, R48, R54, R8 ;  /* 0x000000363008723c */ /* 0x000fe20000001808 */
[----:B------:R-:W1:Y:S05]  /*15830*/  LDSM.16.MT88.4 R52, [R232+0xe800] ;  /* 0x00e80000e834783b */ /* 0x000e6a0000004200 */
[----:B------:R-:W-:Y:S01]  /*15840*/  MUFU.EX2 R100, R100 ;  /* 0x0000006400647308 */ /* 0x000fe20000000800 */
[----:B------:R-:W-:-:S02]  /*15850*/  F2FP.PACK_AB R48, R58, R93 ;  /* 0x0000005d3a30723e */ /* 0x000fc400000000ff */
[----:B----4-:R-:W-:Y:S02]  /*15860*/  F2FP.PACK_AB R49, R3, R92 ;  /* 0x0000005c0331723e */ /* 0x010fe400000000ff */
[----:B------:R-:W-:Y:S02]  /*15870*/  F2FP.PACK_AB R50, R64, R95 ;  /* 0x0000005f4032723e */ /* 0x000fe400000000ff */
[----:B------:R-:W-:Y:S01]  /*15880*/  F2FP.PACK_AB R51, R67, R94 ;  /* 0x0000005e4333723e */ /* 0x000fe200000000ff */
[----:B------:R-:W4:Y:S06]  /*15890*/  MUFU.EX2 R73, R73 ;  /* 0x0000004900497308 */ /* 0x000f2c0000000800 */
[C---:B---3--:R-:W-:Y:S02]  /*158a0*/  HMMA.16816.F32 R12, R48.reuse, R36, R12 ;  /* 0x00000024300c723c */ /* 0x048fe4000000180c */
[----:B------:R-:W-:Y:S06]  /*158b0*/  MUFU.EX2 R102, R102 ;  /* 0x0000006600667308 */ /* 0x000fec0000000800 */
[C---:B------:R-:W-:Y:S01]  /*158c0*/  HMMA.16816.F32 R16, R48.reuse, R38, R16 ;  /* 0x000000263010723c */ /* 0x040fe20000001810 */
[----:B------:R-:W3:Y:S01]  /*158d0*/  LDSM.16.MT88.4 R36, [R237+0xf000] ;  /* 0x00f00000ed24783b */ /* 0x000ee20000004200 */
[----:B------:R-:W1:Y:S06]  /*158e0*/  MUFU.EX2 R103, R103 ;  /* 0x0000006700677308 */ /* 0x000e6c0000000800 */
        /* <DEDUP_REMOVED lines=13> */
[----:B------:R-:W1:Y:S01]  /*159c0*/  LDSM.16.MT88.4 R52, [R232+0xf000] ;  /* 0x00f00000e834783b */ /* 0x000e620000004200 */
[----:B------:R-:W1:Y:S05]  /*159d0*/  MUFU.EX2 R71, R71 ;  /* 0x0000004700477308 */ /* 0x000e6a0000000800 */
[----:B------:R-:W-:-:S02]  /*159e0*/  F2FP.PACK_AB R48, R128, R97 ;  /* 0x000000618030723e */ /* 0x000fc400000000ff */
[----:B------:R-:W-:Y:S01]  /*159f0*/  F2FP.PACK_AB R49, R99, R96 ;  /* 0x000000606331723e */ /* 0x000fe200000000ff */
[----:B------:R-:W-:Y:S01]  /*15a00*/  MUFU.EX2 R104, R104 ;  /* 0x0000006800687308 */ /* 0x000fe20000000800 */
[----:B------:R-:W-:Y:S02]  /*15a10*/  F2FP.PACK_AB R50, R68, R69 ;  /* 0x000000454432723e */ /* 0x000fe400000000ff */
[----:B-----5:R-:W-:-:S05]  /*15a20*/  F2FP.PACK_AB R51, R65, R66 ;  /* 0x000000424133723e */ /* 0x020fca00000000ff */
[----:B------:R-:W5:Y:S02]  /*15a30*/  MUFU.EX2 R79, R79 ;  /* 0x0000004f004f7308 */ /* 0x000f640000000800 */
[C---:B---3--:R-:W-:Y:S06]  /*15a40*/  HMMA.16816.F32 R12, R48.reuse, R36, R12 ;  /* 0x00000024300c723c */ /* 0x048fec000000180c */
[----:B------:R-:W-:Y:S02]  /*15a50*/  MUFU.EX2 R2, R2 ;  /* 0x0000000200027308 */ /* 0x000fe40000000800 */
[C---:B------:R-:W-:Y:S01]  /*15a60*/  HMMA.16816.F32 R16, R48.reuse, R38, R16 ;  /* 0x000000263010723c */ /* 0x040fe20000001810 */
[----:B------:R-:W3:Y:S05]  /*15a70*/  LDSM.16.MT88.4 R36, [R237+0xf800] ;  /* 0x00f80000ed24783b */ /* 0x000eea0000004200 */
[----:B------:R-:W-:Y:S02]  /*15a80*/  MUFU.EX2 R63, R63 ;  /* 0x0000003f003f7308 */ /* 0x000fe40000000800 */
[C---:B--2---:R-:W-:Y:S06]  /*15a90*/  HMMA.16816.F32 R24, R48.reuse, R40, R24 ;  /* 0x000000283018723c */ /* 0x044fec0000001818 */
[----:B------:R2:W-:Y:S02]  /*15aa0*/  MUFU.EX2 R0, R108 ;  /* 0x0000006c00007308 */ /* 0x0005e40000000800 */
[C---:B------:R-:W-:Y:S01]  /*15ab0*/  HMMA.16816.F32 R4, R48.reuse, R42, R4 ;  /* 0x0000002a3004723c */ /* 0x040fe20000001804 */
[----:B------:R-:W3:Y:S05]  /*15ac0*/  LDSM.16.MT88.4 R40, [R234+0xf800] ;  /* 0x00f80000ea28783b */ /* 0x000eea0000004200 */
[----:B------:R-:W-:Y:S02]  /*15ad0*/  MUFU.EX2 R77, R77 ;  /* 0x0000004d004d7308 */ /* 0x000fe40000000800 */
[----:B-1----:R-:W-:Y:S01]  /*15ae0*/  HMMA.16816.F32 R32, R48, R28, R32 ;  /* 0x0000001c3020723c */ /* 0x002fe20000001820 */
[----:B--2---:R-:W-:-:S05]  /*15af0*/  FADD.FTZ R108, R158, R159 ;  /* 0x0000009f9e6c7221 */ /* 0x004fca0000010000 */
[----:B------:R-:W-:Y:S02]  /*15b00*/  MUFU.EX2 R62, R62 ;  /* 0x0000003e003e7308 */ /* 0x000fe40000000800 */
[----:B------:R-:W-:Y:S01]  /*15b10*/  HMMA.16816.F32 R20, R48, R30, R20 ;  /* 0x0000001e3014723c */ /* 0x000fe20000001814 */
[----:B------:R-:W1:Y:S01]  /*15b20*/  LDSM.16.MT88.4 R28, [R233+0xf800] ;  /* 0x00f80000e91c783b */ /* 0x000e620000004200 */
[----:B------:R-:W-:-:S04]  /*15b30*/  FADD.FTZ R108, R161, R108 ;  /* 0x0000006ca16c7221 */ /* 0x000fc80000010000 */
[----:B------:R-:W-:Y:S02]  /*15b40*/  MUFU.EX2 R78, R78 ;  /* 0x0000004e004e7308 */ /* 0x000fe40000000800 */
[C---:B------:R-:W-:Y:S06]  /*15b50*/  HMMA.16816.F32 R44, R48.reuse, R52, R44 ;  /* 0x00000034302c723c */ /* 0x040fec000000182c */
[----:B------:R-:W-:Y:S02]  /*15b60*/  MUFU.EX2 R87, R87 ;  /* 0x0000005700577308 */ /* 0x000fe40000000800 */
[----:B------:R-:W-:Y:S01]  /*15b70*/  HMMA.16816.F32 R8, R48, R54, R8 ;  /* 0x000000363008723c */ /* 0x000fe20000001808 */
[----:B------:R-:W2:Y:S06]  /*15b80*/  LDSM.16.MT88.4 R52, [R232+0xf800] ;  /* 0x00f80000e834783b */ /* 0x000eac0000004200 */
[----:B------:R-:W-:Y:S01]  /*15b90*/  F2FP.PACK_AB R48, R101, R98 ;  /* 0x000000626530723e */ /* 0x000fe200000000ff */
[----:B------:R-:W-:Y:S01]  /*15ba0*/  MUFU.EX2 R80, R80 ;  /* 0x0000005000507308 */ /* 0x000fe20000000800 */
[----:B----4-:R-:W-:-:S02]  /*15bb0*/  F2FP.PACK_AB R49, R73, R100 ;  /* 0x000000644931723e */ /* 0x010fc400000000ff */
[----:B------:R-:W-:Y:S02]  /*15bc0*/  F2FP.PACK_AB R50, R75, R70 ;  /* 0x000000464b32723e */ /* 0x000fe400000000ff */
[----:B------:R-:W-:-:S03]  /*15bd0*/  F2FP.PACK_AB R51, R103, R102 ;  /* 0x000000666733723e */ /* 0x000fc600000000ff */
[----:B------:R-:W-:Y:S04]  /*15be0*/  MUFU.EX2 R109, R109 ;  /* 0x0000006d006d7308 */ /* 0x000fe80000000800 */
[C---:B---3--:R-:W-:Y:S04]  /*15bf0*/  HMMA.16816.F32 R12, R48.reuse, R36, R12 ;  /* 0x00000024300c723c */ /* 0x048fe8000000180c */
[----:B------:R-:W-:Y:S04]  /*15c00*/  MUFU.EX2 R88, R88 ;  /* 0x0000005800587308 */ /* 0x000fe80000000800 */
[C---:B------:R-:W-:Y:S01]  /*15c10*/  HMMA.16816.F32 R16, R48.reuse, R38, R16 ;  /* 0x000000263010723c */ /* 0x040fe20000001810 */
[----:B------:R-:W3:Y:S03]  /*15c20*/  LDSM.16.MT88.4 R36, [R237+0x10000] ;  /* 0x01000000ed24783b */ /* 0x000ee60000004200 */
[----:B------:R-:W-:Y:S04]  /*15c30*/  MUFU.EX2 R251, R251 ;  /* 0x000000fb00fb7308 */ /* 0x000fe80000000800 */
[C---:B------:R-:W-:Y:S04]  /*15c40*/  HMMA.16816.F32 R24, R48.reuse, R40, R24 ;  /* 0x000000283018723c */ /* 0x040fe80000001818 */
[----:B------:R-:W-:Y:S04]  /*15c50*/  MUFU.EX2 R250, R250 ;  /* 0x000000fa00fa7308 */ /* 0x000fe80000000800 */
[C---:B------:R-:W-:Y:S01]  /*15c60*/  HMMA.16816.F32 R4, R48.reuse, R42, R4 ;  /* 0x0000002a3004723c */ /* 0x040fe20000001804 */
[----:B------:R-:W4:Y:S07]  /*15c70*/  LDSM.16.MT88.4 R40, [R234+0x10000] ;  /* 0x01000000ea28783b */ /* 0x000f2e0000004200 */
[C---:B-1----:R-:W-:Y:S08]  /*15c80*/  HMMA.16816.F32 R32, R48.reuse, R28, R32 ;  /* 0x0000001c3020723c */ /* 0x042ff00000001820 */
[C---:B------:R-:W-:Y:S01]  /*15c90*/  HMMA.16816.F32 R20, R48.reuse, R30, R20 ;  /* 0x0000001e3014723c */ /* 0x040fe20000001814 */
[----:B------:R-:W1:Y:S07]  /*15ca0*/  LDSM.16.MT88.4 R28, [R233+0x10000] ;  /* 0x01000000e91c783b */ /* 0x000e6e0000004200 */
[C---:B--2---:R-:W-:Y:S07]  /*15cb0*/  HMMA.16816.F32 R44, R48.reuse, R52, R44 ;  /* 0x00000034302c723c */ /* 0x044fee000000182c */
[--C-:B------:R-:W-:Y:S01]  /*15cc0*/  FFMA.FTZ R52, R111, c[0x0][0x23c], -R124.reuse ;  /* 0x00008f006f347a23 */ /* 0x100fe2000001087c */
[----:B------:R-:W-:Y:S01]  /*15cd0*/  HMMA.16816.F32 R8, R48, R54, R8 ;  /* 0x000000363008723c */ /* 0x000fe20000001808 */
[----:B------:R-:W-:-:S02]  /*15ce0*/  FFMA.FTZ R53, R83, c[0x0][0x23c], -R124 ;  /* 0x00008f0053357a23 */ /* 0x000fc4000001087c */
[----:B------:R-:W-:Y:S02]  /*15cf0*/  FFMA.FTZ R83, R89, c[0x0][0x23c], -R124 ;  /* 0x00008f0059537a23 */ /* 0x000fe4000001087c */
[----:B------:R-:W-:Y:S01]  /*15d00*/  MUFU.EX2 R52, R52 ;  /* 0x0000003400347308 */ /* 0x000fe20000000800 */
[----:B------:R-:W-:Y:S01]  /*15d10*/  FADD.FTZ R89, R167, R108 ;  /* 0x0000006ca7597221 */ /* 0x000fe20000010000 */
[----:B------:R-:W-:Y:S01]  /*15d20*/  F2FP.PACK_AB R48, R105, R72 ;  /* 0x000000486930723e */ /* 0x000fe200000000ff */
[--C-:B------:R-:W-:Y:S01]  /*15d30*/  FFMA.FTZ R54, R113, c[0x0][0x23c], -R124.reuse ;  /* 0x00008f0071367a23 */ /* 0x100fe2000001087c */
[----:B------:R-:W-:Y:S01]  /*15d40*/  F2FP.PACK_AB R49, R71, R76 ;  /* 0x0000004c4731723e */ /* 0x000fe200000000ff */
[--C-:B------:R-:W-:Y:S01]  /*15d50*/  FFMA.FTZ R55, R81, c[0x0][0x23c], -R124.reuse ;  /* 0x00008f0051377a23 */ /* 0x100fe2000001087c */
[----:B------:R-:W-:Y:S01]  /*15d60*/  F2FP.PACK_AB R50, R107, R74 ;  /* 0x0000004a6b32723e */ /* 0x000fe200000000ff */
[----:B------:R-:W-:Y:S01]  /*15d70*/  FFMA.FTZ R81, R84, c[0x0][0x23c], -R124 ;  /* 0x00008f0054517a23 */ /* 0x000fe2000001087c */
[----:B-----5:R-:W-:Y:S01]  /*15d80*/  F2FP.PACK_AB R51, R79, R104 ;  /* 0x000000684f33723e */ /* 0x020fe200000000ff */
[----:B------:R-:W2:Y:S01]  /*15d90*/  MUFU.EX2 R53, R53 ;  /* 0x0000003500357308 */ /* 0x000ea20000000800 */
[----:B------:R-:W-:-:S04]  /*15da0*/  FADD.FTZ R89, R170, R89 ;  /* 0x00000059aa597221 */ /* 0x000fc80000010000 */
[----:B------:R-:W-:Y:S01]  /*15db0*/  FADD.FTZ R172, R172, R89 ;  /* 0x00000059acac7221 */ /* 0x000fe20000010000 */
[----:B---3--:R-:W-:Y:S01]  /*15dc0*/  HMMA.16816.F32 R12, R48, R36, R12 ;  /* 0x00000024300c723c */ /* 0x008fe2000000180c */
[----:B------:R-:W-:Y:S01]  /*15dd0*/  FFMA.FTZ R89, R86, c[0x0][0x23c], -R119 ;  /* 0x00008f0056597a23 */ /* 0x000fe20000010877 */
[----:B------:R-:W-:Y:S01]  /*15de0*/  MUFU.EX2 R54, R54 ;  /* 0x0000003600367308 */ /* 0x000fe20000000800 */
[----:B------:R-:W-:-:S05]  /*15df0*/  FADD.FTZ R177, R177, R172 ;  /* 0x000000acb1b17221 */ /* 0x000fca0000010000 */
[C---:B------:R-:W-:Y:S01]  /*15e00*/  HMMA.16816.F32 R16, R48.reuse, R38, R16 ;  /* 0x000000263010723c */ /* 0x040fe20000001810 */
[----:B------:R-:W3:Y:S01]  /*15e10*/  LDSM.16.MT88.4 R36, [R232+0x10000] ;  /* 0x01000000e824783b */ /* 0x000ee20000004200 */
[----:B------:R-:W5:Y:S06]  /*15e20*/  MUFU.EX2 R55, R55 ;  /* 0x0000003700377308 */ /* 0x000f6c0000000800 */
[C---:B----4-:R-:W-:Y:S02]  /*15e30*/  HMMA.16816.F32 R24, R48.reuse, R40, R24 ;  /* 0x000000283018723c */ /* 0x050fe40000001818 */
[----:B------:R-:W4:Y:S06]  /*15e40*/  MUFU.EX2 R81, R81 ;  /* 0x0000005100517308 */ /* 0x000f2c0000000800 */
[C---:B------:R-:W-:Y:S01]  /*15e50*/  HMMA.16816.F32 R4, R48.reuse, R42, R4 ;  /* 0x0000002a3004723c */ /* 0x040fe20000001804 */
[----:B------:R-:W4:Y:S01]  /*15e60*/  LDSM.16.MT88.4 R40, [R237+0x10800] ;  /* 0x01080000ed28783b */ /* 0x000f220000004200 */
[----:B------:R-:W-:Y:S06]  /*15e70*/  MUFU.EX2 R83, R83 ;  /* 0x0000005300537308 */ /* 0x000fec0000000800 */
[C---:B-1----:R-:W-:Y:S02]  /*15e80*/  HMMA.16816.F32 R32, R48.reuse, R28, R32 ;  /* 0x0000001c3020723c */ /* 0x042fe40000001820 */
[----:B------:R-:W-:Y:S06]  /*15e90*/  MUFU.EX2 R89, R89 ;  /* 0x0000005900597308 */ /* 0x000fec0000000800 */
[C---:B------:R-:W-:Y:S01]  /*15ea0*/  HMMA.16816.F32 R20, R48.reuse, R30, R20 ;  /* 0x0000001e3014723c */ /* 0x040fe20000001814 */
[----:B------:R-:W1:Y:S07]  /*15eb0*/  LDSM.16.MT88.4 R28, [R234+0x10800] ;  /* 0x01080000ea1c783b */ /* 0x000e6e0000004200 */
[C---:B---3--:R-:W-:Y:S08]  /*15ec0*/  HMMA.16816.F32 R44, R48.reuse, R36, R44 ;  /* 0x00000024302c723c */ /* 0x048ff0000000182c */
[----:B------:R-:W-:Y:S01]  /*15ed0*/  HMMA.16816.F32 R8, R48, R38, R8 ;  /* 0x000000263008723c */ /* 0x000fe20000001808 */
[----:B------:R-:W3:Y:S06]  /*15ee0*/  LDSM.16.MT88.4 R36, [R233+0x10800] ;  /* 0x01080000e924783b */ /* 0x000eec0000004200 */
[----:B--2---:R-:W-:-:S02]  /*15ef0*/  F2FP.PACK_AB R48, R53, R52 ;  /* 0x000000343530723e */ /* 0x004fc400000000ff */
[----:B------:R-:W-:Y:S02]  /*15f00*/  F2FP.PACK_AB R49, R63, R2 ;  /* 0x000000023f31723e */ /* 0x000fe400000000ff */
[----:B-----5:R-:W-:Y:S02]  /*15f10*/  F2FP.PACK_AB R50, R55, R54 ;  /* 0x000000363732723e */ /* 0x020fe400000000ff */
[----:B------:R-:W-:-:S07]  /*15f20*/  F2FP.PACK_AB R51, R77, R0 ;  /* 0x000000004d33723e */ /* 0x000fce00000000ff */
[C---:B----4-:R-:W-:Y:S07]  /*15f30*/  HMMA.16816.F32 R12, R48.reuse, R40, R12 ;  /* 0x00000028300c723c */ /* 0x050fee000000180c */
[----:B------:R-:W-:Y:S01]  /*15f40*/  FADD.FTZ R41, R143, R134 ;  /* 0x000000868f297221 */ /* 0x000fe20000010000 */
[----:B------:R-:W-:Y:S01]  /*15f50*/  HMMA.16816.F32 R16, R48, R42, R16 ;  /* 0x0000002a3010723c */ /* 0x000fe20000001810 */
[----:B------:R-:W-:Y:S02]  /*15f60*/  F2FP.PACK_AB R134, R251, R88 ;  /* 0x00000058fb86723e */ /* 0x000fe400000000ff */
[----:B------:R-:W-:-:S02]  /*15f70*/  FADD.FTZ R41, R142, R41 ;  /* 0x000000298e297221 */ /* 0x000fc40000010000 */
[----:B------:R-:W-:Y:S02]  /*15f80*/  LDSM.16.MT88.4 R140, [R233+0x11800] ;  /* 0x01180000e98c783b */ /* 0x000fe40000004200 */
[----:B------:R-:W-:Y:S01]  /*15f90*/  FADD.FTZ R84, R144, R41 ;  /* 0x0000002990547221 */ /* 0x000fe20000010000 */
[----:B-1----:R-:W-:Y:S01]  /*15fa0*/  HMMA.16816.F32 R24, R48, R28, R24 ;  /* 0x0000001c3018723c */ /* 0x002fe20000001818 */
[----:B------:R-:W1:Y:S02]  /*15fb0*/  LDSM.16.MT88.4 R40, [R232+0x10800] ;  /* 0x01080000e828783b */ /* 0x000e640000004200 */
[----:B------:R-:W-:-:S04]  /*15fc0*/  FADD.FTZ R84, R147, R84 ;  /* 0x0000005493547221 */ /* 0x000fc80000010000 */
[----:B------:R-:W-:Y:S01]  /*15fd0*/  FADD.FTZ R29, R155, R84 ;  /* 0x000000549b1d7221 */ /* 0x000fe20000010000 */
[----:B------:R-:W-:Y:S01]  /*15fe0*/  HMMA.16816.F32 R4, R48, R30, R4 ;  /* 0x0000001e3004723c */ /* 0x000fe20000001804 */
[----:B------:R-:W-:Y:S02]  /*15ff0*/  FFMA.FTZ R84, R110, c[0x0][0x23c], -R119 ;  /* 0x00008f006e547a23 */ /* 0x000fe40000010877 */
[----:B------:R-:W-:-:S04]  /*16000*/  FADD.FTZ R29, R152, R29 ;  /* 0x0000001d981d7221 */ /* 0x000fc80000010000 */
[----:B------:R-:W-:Y:S01]  /*16010*/  FADD.FTZ R106, R154, R29 ;  /* 0x0000001d9a6a7221 */ /* 0x000fe20000010000 */
[C---:B---3--:R-:W-:Y:S01]  /*16020*/  HMMA.16816.F32 R32, R48.reuse, R36, R32 ;  /* 0x000000243020723c */ /* 0x048fe20000001820 */
[----:B------:R-:W2:Y:S01]  /*16030*/  LDSM.16.MT88.4 R28, [R237+0x11000] ;  /* 0x01100000ed1c783b */ /* 0x000ea20000004200 */
[----:B------:R-:W3:Y:S01]  /*16040*/  MUFU.EX2 R84, R84 ;  /* 0x0000005400547308 */ /* 0x000ee20000000800 */
[----:B------:R-:W-:Y:S02]  /*16050*/  FADD.FTZ R106, R157, R106 ;  /* 0x0000006a9d6a7221 */ /* 0x000fe40000010000 */
[----:B------:R-:W-:Y:S02]  /*16060*/  LDSM.16.MT88.4 R156, [R237+0x11800] ;  /* 0x01180000ed9c783b */ /* 0x000fe40000004200 */
[----:B------:R-:W-:Y:S01]  /*16070*/  FADD.FTZ R37, R163, R106 ;  /* 0x0000006aa3257221 */ /* 0x000fe20000010000 */
[----:B------:R-:W-:Y:S03]  /*16080*/  HMMA.16816.F32 R20, R48, R38, R20 ;  /* 0x000000263014723c */ /* 0x000fe60000001814 */
[----:B------:R-:W-:-:S04]  /*16090*/  FADD.FTZ R37, R160, R37 ;  /* 0x00000025a0257221 */ /* 0x000fc80000010000 */
[----:B------:R-:W-:Y:S02]  /*160a0*/  FADD.FTZ R162, R162, R37 ;  /* 0x00000025a2a27221 */ /* 0x000fe40000010000 */
[----:B------:R-:W4:Y:S02]  /*160b0*/  LDSM.16.MT88.4 R36, [R234+0x11000] ;  /* 0x01100000ea24783b */ /* 0x000f240000004200 */
[----:B------:R-:W-:Y:S01]  /*160c0*/  FADD.FTZ R86, R165, R162 ;  /* 0x000000a2a5567221 */ /* 0x000fe20000010000 */
[C---:B-1----:R-:W-:Y:S07]  /*160d0*/  HMMA.16816.F32 R44, R48.reuse, R40, R44 ;  /* 0x00000028302c723c */ /* 0x042fee000000182c */
[----:B------:R-:W-:Y:S01]  /*160e0*/  FADD.FTZ R41, R181, R86 ;  /* 0x00000056b5297221 */ /* 0x000fe20000010000 */
[----:B------:R-:W-:Y:S01]  /*160f0*/  HMMA.16816.F32 R8, R48, R42, R8 ;  /* 0x0000002a3008723c */ /* 0x000fe20000001808 */
[----:B------:R-:W-:-:S02]  /*16100*/  FADD.FTZ R40, R182, R177 ;  /* 0x000000b1b6287221 */ /* 0x000fc40000010000 */
[----:B------:R-:W-:Y:S02]  /*16110*/  FADD.FTZ R41, R178, R41 ;  /* 0x00000029b2297221 */ /* 0x000fe40000010000 */
[----:B------:R-:W-:Y:S02]  /*16120*/  FADD.FTZ R40, R187, R40 ;  /* 0x00000028bb287221 */ /* 0x000fe40000010000 */
[----:B------:R-:W-:Y:S01]  /*16130*/  FADD.FTZ R180, R180, R41 ;  /* 0x00000029b4b47221 */ /* 0x000fe20000010000 */
[----:B------:R-:W-:Y:S01]  /*16140*/  F2FP.PACK_AB R48, R81, R62 ;  /* 0x0000003e5130723e */ /* 0x000fe200000000ff */
[----:B------:R-:W-:Y:S01]  /*16150*/  FADD.FTZ R189, R189, R40 ;  /* 0x00000028bdbd7221 */ /* 0x000fe20000010000 */
[----:B---3--:R-:W-:Y:S01]  /*16160*/  F2FP.PACK_AB R49, R87, R84 ;  /* 0x000000545731723e */ /* 0x008fe200000000ff */
[----:B------:R-:W-:Y:S01]  /*16170*/  FADD.FTZ R185, R185, R180 ;  /* 0x000000b4b9b97221 */ /* 0x000fe20000010000 */
[----:B------:R-:W-:Y:S01]  /*16180*/  F2FP.PACK_AB R50, R83, R78 ;  /* 0x0000004e5332723e */ /* 0x000fe200000000ff */
[----:B------:R-:W-:Y:S01]  /*16190*/  FADD.FTZ R188, R188, R189 ;  /* 0x000000bdbcbc7221 */ /* 0x000fe20000010000 */
[----:B------:R-:W-:Y:S01]  /*161a0*/  F2FP.PACK_AB R51, R89, R80 ;  /* 0x000000505933723e */ /* 0x000fe200000000ff */
[----:B------:R-:W-:Y:S01]  /*161b0*/  FFMA.FTZ R86, R117, c[0x0][0x23c], -R124 ;  /* 0x00008f0075567a23 */ /* 0x000fe2000001087c */
[----:B------:R-:W1:Y:S05]  /*161c0*/  LDSM.16.MT88.4 R40, [R233+0x11000] ;  /* 0x01100000e928783b */ /* 0x000e6a0000004200 */
[C---:B--2---:R-:W-:Y:S01]  /*161d0*/  HMMA.16816.F32 R12, R48.reuse, R28, R12 ;  /* 0x0000001c300c723c */ /* 0x044fe2000000180c */
[----:B------:R-:W2:Y:S06]  /*161e0*/  MUFU.EX2 R86, R86 ;  /* 0x0000005600567308 */ /* 0x000eac0000000800 */
[----:B------:R-:W-:Y:S01]  /*161f0*/  FADD.FTZ R28, R190, R185 ;  /* 0x000000b9be1c7221 */ /* 0x000fe20000010000 */
[----:B------:R-:W-:Y:S01]  /*16200*/  HMMA.16816.F32 R16, R48, R30, R16 ;  /* 0x0000001e3010723c */ /* 0x000fe20000001810 */
[----:B------:R-:W-:-:S02]  /*16210*/  FADD.FTZ R29, R175, R188 ;  /* 0x000000bcaf1d7221 */ /* 0x000fc40000010000 */
        /* <DEDUP_REMOVED lines=22> */
[----:B------:R-:W-:Y:S01]  /*16380*/  MUFU.EX2 R37, R85 ;  /* 0x0000005500257308 */ /* 0x000fe20000000800 */
[----:B------:R-:W-:Y:S01]  /*16390*/  FADD.FTZ R39, R3, R92 ;  /* 0x0000005c03277221 */ /* 0x000fe20000010000 */
[----:B------:R-:W-:Y:S01]  /*163a0*/  HMMA.16816.F32 R20, R48, R42, R20 ;  /* 0x0000002a3014723c */ /* 0x000fe20000001814 */
[----:B------:R-:W-:-:S02]  /*163b0*/  FADD.FTZ R95, R95, R58 ;  /* 0x0000003a5f5f7221 */ /* 0x000fc40000010000 */
[----:B------:R-:W-:Y:S02]  /*163c0*/  FADD.FTZ R94, R94, R39 ;  /* 0x000000275e5e7221 */ /* 0x000fe40000010000 */
[----:B------:R-:W-:Y:S02]  /*163d0*/  FADD.FTZ R64, R64, R95 ;  /* 0x0000005f40407221 */ /* 0x000fe40000010000 */
[----:B------:R-:W-:Y:S02]  /*163e0*/  FADD.FTZ R67, R67, R94 ;  /* 0x0000005e43437221 */ /* 0x000fe40000010000 */
[----:B------:R-:W-:Y:S02]  /*163f0*/  FADD.FTZ R97, R97, R64 ;  /* 0x0000004061617221 */ /* 0x000fe40000010000 */
[----:B------:R-:W-:Y:S02]  /*16400*/  FADD.FTZ R96, R96, R67 ;  /* 0x0000004360607221 */ /* 0x000fe40000010000 */
[--C-:B------:R-:W-:Y:S01]  /*16410*/  FFMA.FTZ R36, R115, c[0x0][0x23c], -R119.reuse ;  /* 0x00008f0073247a23 */ /* 0x100fe20000010877 */
[----:B--2---:R-:W-:Y:S01]  /*16420*/  HMMA.16816.F32 R44, R48, R28, R44 ;  /* 0x0000001c302c723c */ /* 0x004fe2000000182c */
[----:B------:R-:W-:-:S02]  /*16430*/  FFMA.FTZ R3, R82, c[0x0][0x23c], -R119 ;  /* 0x00008f0052037a23 */ /* 0x000fc40000010877 */
[----:B------:R-:W-:Y:S02]  /*16440*/  FADD.FTZ R128, R128, R97 ;  /* 0x0000006180807221 */ /* 0x000fe40000010000 */
[----:B------:R-:W-:Y:S01]  /*16450*/  FADD.FTZ R99, R99, R96 ;  /* 0x0000006063637221 */ /* 0x000fe20000010000 */
[----:B------:R-:W1:Y:S01]  /*16460*/  MUFU.EX2 R36, R36 ;  /* 0x0000002400247308 */ /* 0x000e620000000800 */
[----:B------:R-:W-:Y:S01]  /*16470*/  FADD.FTZ R29, R69, R128 ;  /* 0x00000080451d7221 */ /* 0x000fe20000010000 */
[----:B------:R-:W-:Y:S01]  /*16480*/  HMMA.16816.F32 R8, R48, R30, R8 ;  /* 0x0000001e3008723c */ /* 0x000fe20000001808 */
[----:B------:R-:W-:Y:S02]  /*16490*/  FADD.FTZ R66, R66, R99 ;  /* 0x0000006342427221 */ /* 0x000fe40000010000 */
[----:B------:R-:W-:Y:S02]  /*164a0*/  FADD.FTZ R29, R68, R29 ;  /* 0x0000001d441d7221 */ /* 0x000fe40000010000 */
[----:B------:R-:W-:Y:S01]  /*164b0*/  FADD.FTZ R65, R65, R66 ;  /* 0x0000004241417221 */ /* 0x000fe20000010000 */
[----:B------:R-:W2:Y:S01]  /*164c0*/  MUFU.EX2 R3, R3 ;  /* 0x0000000300037308 */ /* 0x000ea20000000800 */
[----:B------:R-:W-:-:S02]  /*164d0*/  FADD.FTZ R98, R98, R29 ;  /* 0x0000001d62627221 */ /* 0x000fc40000010000 */
[----:B------:R-:W-:Y:S02]  /*164e0*/  FADD.FTZ R100, R100, R65 ;  /* 0x0000004164647221 */ /* 0x000fe40000010000 */
[----:B------:R-:W-:Y:S02]  /*164f0*/  FADD.FTZ R101, R101, R98 ;  /* 0x0000006265657221 */ /* 0x000fe40000010000 */
[----:B------:R-:W-:Y:S01]  /*16500*/  FADD.FTZ R73, R73, R100 ;  /* 0x0000006449497221 */ /* 0x000fe20000010000 */
[----:B-1----:R-:W-:Y:S01]  /*16510*/  F2FP.PACK_AB R133, R37, R36 ;  /* 0x000000242585723e */ /* 0x002fe200000000ff */
[----:B------:R-:W-:Y:S02]  /*16520*/  FADD.FTZ R70, R70, R101 ;  /* 0x0000006546467221 */ /* 0x000fe40000010000 */
[----:B------:R-:W-:Y:S02]  /*16530*/  FADD.FTZ R102, R102, R73 ;  /* 0x0000004966667221 */ /* 0x000fe40000010000 */
[----:B------:R-:W-:-:S02]  /*16540*/  FADD.FTZ R75, R75, R70 ;  /* 0x000000464b4b7221 */ /* 0x000fc40000010000 */
[----:B------:R-:W-:Y:S01]  /*16550*/  FADD.FTZ R103, R103, R102 ;  /* 0x0000006667677221 */ /* 0x000fe20000010000 */
[----:B--2---:R-:W-:Y:S01]  /*16560*/  F2FP.PACK_AB R135, R250, R3 ;  /* 0x00000003fa87723e */ /* 0x004fe200000000ff */
[----:B------:R-:W-:Y:S02]  /*16570*/  FADD.FTZ R72, R72, R75 ;  /* 0x0000004b48487221 */ /* 0x000fe40000010000 */
[----:B------:R-:W-:Y:S02]  /*16580*/  FADD.FTZ R76, R76, R103 ;  /* 0x000000674c4c7221 */ /* 0x000fe40000010000 */
[----:B------:R-:W-:Y:S02]  /*16590*/  FADD.FTZ R105, R105, R72 ;  /* 0x0000004869697221 */ /* 0x000fe40000010000 */
[----:B------:R-:W-:Y:S01]  /*165a0*/  HMMA.16816.F32 R160, R132, R156, R12 ;  /* 0x0000009c84a0723c */ /* 0x000fe2000000180c */
[----:B------:R-:W1:Y:S01]  /*165b0*/  LDSM.16.MT88.4 R12, [R232+0x11800] ;  /* 0x01180000e80c783b */ /* 0x000e620000004200 */
        /* <DEDUP_REMOVED lines=31> */
[----:B-1----:R-:W-:Y:S01]  /*167b0*/  HMMA.16816.F32 R136, R132, R12, R44 ;  /* 0x0000000c8488723c */ /* 0x002fe2000000182c */
[----:B------:R-:W-:Y:S02]  /*167c0*/  FADD.FTZ R36, R37, R36 ;  /* 0x0000002425247221 */ /* 0x000fe40000010000 */
[----:B------:R-:W-:Y:S02]  /*167d0*/  FADD.FTZ R88, R88, R109 ;  /* 0x0000006d58587221 */ /* 0x000fe40000010000 */
[----:B------:R-:W-:-:S02]  /*167e0*/  FADD.FTZ R3, R3, R36 ;  /* 0x0000002403037221 */ /* 0x000fc40000010000 */
[----:B------:R-:W-:Y:S01]  /*167f0*/  FADD.FTZ R251, R251, R88 ;  /* 0x00000058fbfb7221 */ /* 0x000fe20000010000 */
[----:B------:R-:W-:Y:S01]  /*16800*/  HMMA.16816.F32 R132, R132, R14, R8 ;  /* 0x0000000e8484723c */ /* 0x000fe20000001808 */
[----:B------:R-:W-:Y:S11]  /*16810*/  FADD.FTZ R250, R250, R3 ;  /* 0x00000003fafa7221 */ /* 0x000ff60000010000 */
[----:B------:R-:W-:Y:S07]  /*16820*/  @!UPT UIADD3 URZ, URZ, URZ, URZ ;  /* 0x0000003f3f3ff290 */ /* 0x000fee000fffe03f */
.L_x_3648:
[----:B------:R-:W-:Y:S05]  /*16830*/  @!P1 BRA `(.L_x_3656) ;  /* 0x0000833000009947 */ /* 0x000fea0003800000 */
[----:B------:R-:W-:Y:S01]  /*16840*/  IMAD.MOV.U32 R167, RZ, RZ, R0 ;  /* 0x000000ffffa77224 */ /* 0x000fe200078e0000 */
[----:B------:R-:W-:Y:S01]  /*16850*/  MOV R247, c[0x0][0x1a0] ;  /* 0x0000680000f77a02 */ /* 0x000fe20000000f00 */
[----:B------:R-:W-:Y:S01]  /*16860*/  IMAD.MOV.U32 R165, RZ, RZ, R2 ;  /* 0x000000ffffa57224 */ /* 0x000fe200078e0002 */
[----:B------:R-:W-:Y:S01]  /*16870*/  MOV R246, c[0x0][0x1a4] ;  /* 0x0000690000f67a02 */ /* 0x000fe20000000f00 */
[----:B------:R-:W-:Y:S02]  /*16880*/  ULDC.64 UR8, c[0x0][0x198] ;  /* 0x0000660000087ab9 */ /* 0x000fe40000000a00 */
[----:B------:R-:W-:Y:S02]  /*16890*/  ULDC.64 UR10, c[0x0][0x1a0] ;  /* 0x00006800000a7ab9 */ /* 0x000fe40000000a00 */
[----:B------:R-:W-:-:S02]  /*168a0*/  ULDC.64 UR6, c[0x0][0x1a0] ;  /* 0x0000680000067ab9 */ /* 0x000fc40000000a00 */
.L_x_3660:
[----:B------:R-:W-:Y:S01]  /*168b0*/  UIADD3 UR13, UR13, -0x1, URZ ;  /* 0xffffffff0d0d7890 */ /* 0x000fe2000fffe03f */
        /* <DEDUP_REMOVED lines=11> */
[----:B------:R-:W-:Y:S01]  /*16970*/  UIADD3 UR30, UR22, 0x100, URZ ;  /* 0x00000100161e7890 */ /* 0x000fe2000fffe03f */
[----:B------:R1:W2:Y:S01]  /*16980*/  R2UR UR19, R0 ;  /* 0x00000000001373c2 */ /* 0x0002a200000e0000 */
[----:B------:R-:W-:Y:S04]  /*16990*/  IMAD.U32 R3, RZ, RZ, UR22 ;  /* 0x00000016ff037e24 */ /* 0x000fe8000f8e00ff */
[----:B------:R-:W-:Y:S01]  /*169a0*/  IMAD.U32 R4, RZ, RZ, UR30 ;  /* 0x0000001eff047e24 */ /* 0x000fe2000f8e00ff */
        /* <DEDUP_REMOVED lines=65> */
[----:B------:R-:W-:Y:S01]  /*16dc0*/  MOV R3, UR27 ;  /* 0x0000001b00037c02 */ /* 0x000fe20008000f00 */
[----:B---3--:R-:W-:Y:S03]  /*16dd0*/  IMAD.U32 R7, RZ, RZ, UR29 ;  /* 0x0000001dff077e24 */ /* 0x008fe6000f8e00ff */
[----:B------:R-:W-:Y:S01]  /*16de0*/  IMAD.U32 R3, RZ, RZ, UR19 ;  /* 0x00000013ff037e24 */ /* 0x000fe2000f8e00ff */
[----:B------:R-:W-:Y:S01]  /*16df0*/  UMOV UR19, UR11 ;  /* 0x0000000b00137c82 */ /* 0x000fe20008000000 */
[----:B-1----:R-:W-:Y:S05]  /*16e00*/  MOV R6, UR28 ;  /* 0x0000001c00067c02 */ /* 0x002fea0008000f00 */
[----:B------:R-:W2:Y:S02]  /*16e10*/  LDG.E R7, [R6.64] ;  /* 0x0000001406077981 */ /* 0x000ea4000c1e1900 */
[----:B--2---:R-:W-:Y:S04]  /*16e20*/  IADD3 R5, -R0, R7, RZ ;  /* 0x0000000700057210 */ /* 0x004fe80007ffe1ff */
[----:B------:R-:W-:Y:S01]  /*16e30*/  SHF.R.S32.HI R0, RZ, 0x1f, R5 ;  /* 0x0000001fff007819 */ /* 0x000fe20000011405 */
[C---:B------:R-:W-:Y:S04]  /*16e40*/  IMAD.WIDE.U32 R2, R5.reuse, c[0x0][0x188], R2 ;  /* 0x0000620005027a25 */ /* 0x040fe800078e0002 */
[----:B------:R-:W-:Y:S04]  /*16e50*/  IMAD R0, R0, c[0x0][0x188], RZ ;  /* 0x0000620000007a24 */ /* 0x000fe800078e02ff */
[----:B------:R-:W-:Y:S05]  /*16e60*/  IMAD R0, R5, c[0x0][0x18c], R0 ;  /* 0x0000630005007a24 */ /* 0x000fea00078e0200 */
[----:B------:R-:W-:Y:S02]  /*16e70*/  IADD3 R3, R3, R0, RZ ;  /* 0x0000000003037210 */ /* 0x000fe40007ffe0ff */
.L_x_3657:
[----:B------:R-:W-:Y:S01]  /*16e80*/  ISETP.GE.AND P0, PT, R245, c[0x0][0x220], PT ;  /* 0x00008800f5007a0c */ /* 0x000fe20003f06270 */
[----:B------:R-:W-:Y:S01]  /*16e90*/  UISETP.GT.AND UP0, UPT, UR13, UR12, UPT ;  /* 0x0000000c0d00728c */ /* 0x000fe2000bf04270 */
[C---:B------:R-:W-:Y:S04]  /*16ea0*/  LEA R212, P2, R2.reuse, R60, 0x1 ;  /* 0x0000003c02d47211 */ /* 0x040fe800078408ff */
[CCC-:B------:R-:W-:Y:S07]  /*16eb0*/  LEA.HI.X R213, R2.reuse, R61.reuse, R3.reuse, 0x1, P2 ;  /* 0x0000003d02d57211 */ /* 0x1c0fee00010f0c03 */
        /* <DEDUP_REMOVED lines=123> */
[----:B------:R-:W-:Y:S04]  /*17670*/  @!P0 IADD3 R0, R0, R59, RZ ;  /* 0x0000003b00008210 */ /* 0x000fe80007ffe0ff */
[----:B------:R-:W-:Y:S01]  /*17680*/  @!P0 LEA.HI.X R61, R58, R61, R0, 0x1, P1 ;  /* 0x0000003d3a3d8211 */ /* 0x000fe200008f0c00 */
[----:B------:R-:W-:Y:S01]  /*17690*/  @P0 STS.128 [R244+0xe000], RZ ;  /* 0x00e000fff4000388 */ /* 0x000fe20000000c00 */
[----:B------:R-:W-:Y:S07]  /*176a0*/  PLOP3.LUT P1, PT, PT, PT, UP0, 0x80, 0x0 ;  /* 0x000000000000781c */ /* 0x000fee0003f2f008 */
        /* <DEDUP_REMOVED lines=42> */
[----:B------:R-:W2:Y:S08]  /*17950*/  LDSM.16.M88.4 R180, [R240+0x3000] ;  /* 0x00300000f0b4783b */ /* 0x000eb00000000200 */
[----:B------:R-:W2:Y:S08]  /*17960*/  LDSM.16.M88.4 R184, [R240+0x3800] ;  /* 0x00380000f0b8783b */ /* 0x000eb00000000200 */
[----:B------:R-:W2:Y:S08]  /*17970*/  LDSM.16.M88.4 R188, [R240+0x4000] ;  /* 0x00400000f0bc783b */ /* 0x000eb00000000200 */
[----:B------:R-:W0:Y:S08]  /*17980*/  LDGDEPBAR ;  /* 0x00000000000079af */ /* 0x000e300000000000 */
[----:B-1----:R-:W-:Y:S08]  /*17990*/  LDSM.16.M88.4 R72, [R240+0x6000] ;  /* 0x00600000f048783b */ /* 0x002ff00000000200 */
[----:B------:R-:W-:Y:S08]  /*179a0*/  LDSM.16.M88.4 R80, [R240+0x6800] ;  /* 0x00680000f050783b */ /* 0x000ff00000000200 */
        /* <DEDUP_REMOVED lines=12> */
[----:B------:R-:W-:Y:S01]  /*17a70*/  LDSM.16.M88.4 R220, [R164] ;  /* 0x00000000a4dc783b */ /* 0x000fe20000000200 */
[C---:B------:R-:W-:Y:S08]  /*17a80*/  HMMA.16816.F32 R4, R168.reuse, R172, RZ ;  /* 0x000000aca804723c */ /* 0x040ff000000018ff */
[C---:B------:R-:W-:Y:S01]  /*17a90*/  HMMA.16816.F32 R8, R168.reuse, R174, RZ ;  /* 0x000000aea808723c */ /* 0x040fe200000018ff */
[----:B------:R-:W5:Y:S07]  /*17aa0*/  LDSM.16.M88.4 R172, [R240+0x4800] ;  /* 0x00480000f0ac783b */ /* 0x000f6e0000000200 */
[C---:B------:R-:W-:Y:S08]  /*17ab0*/  HMMA.16816.F32 R12, R168.reuse, R176, RZ ;  /* 0x000000b0a80c723c */ /* 0x040ff000000018ff */
[C---:B------:R-:W-:Y:S01]  /*17ac0*/  HMMA.16816.F32 R16, R168.reuse, R178, RZ ;  /* 0x000000b2a810723c */ /* 0x040fe200000018ff */
[----:B------:R-:W3:Y:S07]  /*17ad0*/  LDSM.16.M88.4 R176, [R240+0x5000] ;  /* 0x00500000f0b0783b */ /* 0x000eee0000000200 */
[C---:B--2---:R-:W-:Y:S08]  /*17ae0*/  HMMA.16816.F32 R20, R168.reuse, R180, RZ ;  /* 0x000000b4a814723c */ /* 0x044ff000000018ff */
        /* <DEDUP_REMOVED lines=8> */
[C---:B-----5:R-:W-:Y:S07]  /*17b70*/  HMMA.16816.F32 R44, R168.reuse, R172, RZ ;  /* 0x000000aca82c723c */ /* 0x060fee00000018ff */
[----:B------:R-:W-:Y:S01]  /*17b80*/  LEA R172, R236, R243, 0x1 ;  /* 0x000000f3ecac7211 */ /* 0x000fe200078e08ff */
[C---:B----4-:R-:W-:Y:S05]  /*17b90*/  HMMA.16816.F32 R48, R168.reuse, R174, RZ ;  /* 0x000000aea830723c */ /* 0x050fea00000018ff */
[----:B------:R-:W-:Y:S03]  /*17ba0*/  LDSM.16.M88.4 R172, [R172] ;  /* 0x00000000acac783b */ /* 0x000fe60000000200 */
[C---:B---3--:R-:W-:Y:S08]  /*17bb0*/  HMMA.16816.F32 R52, R168.reuse, R176, RZ ;  /* 0x000000b0a834723c */ /* 0x048ff000000018ff */
[C---:B------:R-:W-:Y:S01]  /*17bc0*/  HMMA.16816.F32 R56, R168.reuse, R178, RZ ;  /* 0x000000b2a838723c */ /* 0x040fe200000018ff */
[----:B------:R-:W2:Y:S07]  /*17bd0*/  LDSM.16.M88.4 R176, [R235+0x2000] ;  /* 0x00200000ebb0783b */ /* 0x000eae0000000200 */
        /* <DEDUP_REMOVED lines=32> */
[C---:B---3--:R-:W-:Y:S08]  /*17de0*/  HMMA.16816.F32 R36, R172.reuse, R168, R36 ;  /* 0x000000a8ac24723c */ /* 0x048ff00000001824 */
[C---:B------:R-:W-:Y:S01]  /*17df0*/  HMMA.16816.F32 R40, R172.reuse, R170, R40 ;  /* 0x000000aaac28723c */ /* 0x040fe20000001828 */
[----:B------:R-:W3:Y:S07]  /*17e00*/  LDSM.16.M88.4 R168, [R235+0x8000] ;  /* 0x00800000eba8783b */ /* 0x000eee0000000200 */
        /* <DEDUP_REMOVED lines=24> */
[C---:B---3--:R-:W-:Y:S07]  /*17f90*/  HMMA.16816.F32 R100, R172.reuse, R168, R100 ;  /* 0x000000a8ac64723c */ /* 0x048fee0000001864 */
[C---:B------:R-:W-:Y:S01]  /*17fa0*/  IADD3 R168, R239.reuse, 0x2000, RZ ;  /* 0x00002000efa87810 */ /* 0x040fe20007ffe0ff */
[C---:B------:R-:W-:Y:S05]  /*17fb0*/  HMMA.16816.F32 R104, R172.reuse, R170, R104 ;  /* 0x000000aaac68723c */ /* 0x040fea0000001868 */
[----:B------:R-:W3:Y:S03]  /*17fc0*/  LDSM.16.M88.4 R168, [R168] ;  /* 0x00000000a8a8783b */ /* 0x000ee60000000200 */
[C---:B--2---:R-:W-:Y:S07]  /*17fd0*/  HMMA.16816.F32 R108, R172.reuse, R176, R108 ;  /* 0x000000b0ac6c723c */ /* 0x044fee000000186c */
[C---:B------:R-:W-:Y:S01]  /*17fe0*/  IADD3 R176, R239.reuse, 0x2800, RZ ;  /* 0x00002800efb07810 */ /* 0x040fe20007ffe0ff */
[C---:B------:R-:W-:Y:S05]  /*17ff0*/  HMMA.16816.F32 R112, R172.reuse, R178, R112 ;  /* 0x000000b2ac70723c */ /* 0x040fea0000001870 */
[----:B------:R-:W2:Y:S03]  /*18000*/  LDSM.16.M88.4 R176, [R176] ;  /* 0x00000000b0b0783b */ /* 0x000ea60000000200 */
[C---:B------:R-:W-:Y:S08]  /*18010*/  HMMA.16816.F32 R116, R172.reuse, R188, R116 ;  /* 0x000000bcac74723c */ /* 0x040ff00000001874 */
[C---:B------:R-:W-:Y:S01]  /*18020*/  HMMA.16816.F32 R120, R172.reuse, R190, R120 ;  /* 0x000000beac78723c */ /* 0x040fe20000001878 */
[----:B------:R-:W-:Y:S07]  /*18030*/  LDSM.16.M88.4 R188, [R230] ;  /* 0x00000000e6bc783b */ /* 0x000fee0000000200 */
[C---:B-1----:R-:W-:Y:S08]  /*18040*/  HMMA.16816.F32 R124, R172.reuse, R180, R124 ;  /* 0x000000b4ac7c723c */ /* 0x042ff0000000187c */
[----:B------:R-:W-:Y:S01]  /*18050*/  HMMA.16816.F32 R128, R172, R182, R128 ;  /* 0x000000b6ac80723c */ /* 0x000fe20000001880 */
[----:B------:R-:W-:Y:S06]  /*18060*/  LDSM.16.M88.4 R180, [R231] ;  /* 0x00000000e7b4783b */ /* 0x000fec0000000200 */
        /* <DEDUP_REMOVED lines=17> */
[C---:B--2---:R-:W-:Y:S07]  /*18180*/  HMMA.16816.F32 R44, R184.reuse, R176, R44 ;  /* 0x000000b0b82c723c */ /* 0x044fee000000182c */
[----:B------:R-:W-:Y:S01]  /*18190*/  MOV R176, R212 ;  /* 0x000000d400b07202 */ /* 0x000fe20000000f00 */
[C---:B------:R-:W-:Y:S04]  /*181a0*/  HMMA.16816.F32 R48, R184.reuse, R178, R48 ;  /* 0x000000b2b830723c */ /* 0x040fe80000001830 */
[----:B------:R-:W-:Y:S02]  /*181b0*/  MOV R177, R213 ;  /* 0x000000d500b17202 */ /* 0x000fe40000000f00 */
[----:B------:R-:W2:Y:S02]  /*181c0*/  LDSM.16.M88.4 R212, [R166] ;  /* 0x00000000a6d4783b */ /* 0x000ea40000000200 */
[C---:B-1----:R-:W-:Y:S08]  /*181d0*/  HMMA.16816.F32 R52, R184.reuse, R172, R52 ;  /* 0x000000acb834723c */ /* 0x042ff00000001834 */
[C---:B------:R-:W-:Y:S01]  /*181e0*/  HMMA.16816.F32 R56, R184.reuse, R174, R56 ;  /* 0x000000aeb838723c */ /* 0x040fe20000001838 */
[----:B------:R-:W-:Y:S07]  /*181f0*/  LDSM.16.M88.4 R172, [R164+0x1000] ;  /* 0x00100000a4ac783b */ /* 0x000fee0000000200 */
        /* <DEDUP_REMOVED lines=8> */
[C---:B---3--:R-:W-:Y:S08]  /*18280*/  HMMA.16816.F32 R92, R184.reuse, R168, R92 ;  /* 0x000000a8b85c723c */ /* 0x048ff0000000185c */
        /* <DEDUP_REMOVED lines=8> */
[C---:B--2---:R-:W-:Y:S08]  /*18310*/  HMMA.16816.F32 R124, R184.reuse, R212, R124 ;  /* 0x000000d4b87c723c */ /* 0x044ff0000000187c */
[----:B------:R-:W-:Y:S08]  /*18320*/  HMMA.16816.F32 R128, R184, R214, R128 ;  /* 0x000000d6b880723c */ /* 0x000ff00000001880 */
[C---:B------:R-:W-:Y:S08]  /*18330*/  HMMA.16816.F32 R4, R216.reuse, R220, R4 ;  /* 0x000000dcd804723c */ /* 0x040ff00000001804 */
[C---:B------:R-:W-:Y:S08]  /*18340*/  HMMA.16816.F32 R8, R216.reuse, R222, R8 ;  /* 0x000000ded808723c */ /* 0x040ff00000001808 */
[C---:B-1----:R-:W-:Y:S08]  /*18350*/  HMMA.16816.F32 R12, R216.reuse, R168, R12 ;  /* 0x000000a8d80c723c */ /* 0x042ff0000000180c */
[C---:B------:R-:W-:Y:S01]  /*18360*/  HMMA.16816.F32 R16, R216.reuse, R170, R16 ;  /* 0x000000aad810723c */ /* 0x040fe20000001810 */
[----:B------:R-:W1:Y:S03]  /*18370*/  LDSM.16.M88.4 R168, [R164+0x1800] ;  /* 0x00180000a4a8783b */ /* 0x000e660000000200 */
[----:B------:R-:W-:Y:S02]  /*18380*/  FMUL.FTZ R3, R6, c[0x0][0x2ec] ;  /* 0x0000bb0006037a20 */ /* 0x000fe40000410000 */
[----:B------:R-:W-:Y:S02]  /*18390*/  FMUL.FTZ R2, R5, c[0x0][0x2ec] ;  /* 0x0000bb0005027a20 */ /* 0x000fe40000410000 */
[----:B------:R2:W-:Y:S01]  /*183a0*/  MUFU.TANH R5, R3 ;  /* 0x0000000300057308 */ /* 0x0005e20000002400 */
[C---:B------:R-:W-:Y:S03]  /*183b0*/  HMMA.16816.F32 R20, R216.reuse, R172, R20 ;  /* 0x000000acd814723c */ /* 0x040fe60000001814 */
        /* <DEDUP_REMOVED lines=17> */
[C---:B------:R-:W-:Y:S01]  /*184d0*/  HMMA.16816.F32 R32, R216.reuse, R170, R32 ;  /* 0x000000aad820723c */ /* 0x040fe20000001820 */
[----:B------:R-:W3:Y:S02]  /*184e0*/  LDSM.16.M88.4 R168, [R164+0x2800] ;  /* 0x00280000a4a8783b */ /* 0x000ee40000000200 */
        /* <DEDUP_REMOVED lines=11> */
[----:B-----5:R-:W-:Y:S02]  /*185a0*/  FMUL.FTZ R196, R28, c[0x0][0x2ec] ;  /* 0x0000bb001cc47a20 */ /* 0x020fe40000410000 */
[----:B------:R-:W-:Y:S02]  /*185b0*/  FMUL.FTZ R37, R37, c[0x0][0x2ec] ;  /* 0x0000bb0025257a20 */ /* 0x000fe40000410000 */
[----:B------:R-:W-:Y:S03]  /*185c0*/  FMUL.FTZ R38, R38, c[0x0][0x2ec] ;  /* 0x0000bb0026267a20 */ /* 0x000fe60000410000 */
[----:B------:R-:W-:Y:S01]  /*185d0*/  MUFU.TANH R252, R33 ;  /* 0x0000002100fc7308 */ /* 0x000fe20000002400 */
[----:B------:R-:W-:Y:S01]  /*185e0*/  FMUL.FTZ R39, R39, c[0x0][0x2ec] ;  /* 0x0000bb0027277a20 */ /* 0x000fe20000410000 */
[C---:B---3--:R-:W-:Y:S03]  /*185f0*/  HMMA.16816.F32 R44, R216.reuse, R168, R44 ;  /* 0x000000a8d82c723c */ /* 0x048fe6000000182c */
[----:B------:R-:W-:Y:S02]  /*18600*/  FMUL.FTZ R222, R36, c[0x0][0x2ec] ;  /* 0x0000bb0024de7a20 */ /* 0x000fe40000410000 */
[----:B--2---:R-:W-:Y:S02]  /*18610*/  FMUL.FTZ R3, R27, c[0x0][0x2ec] ;  /* 0x0000bb001b037a20 */ /* 0x004fe40000410000 */
[----:B------:R-:W-:Y:S01]  /*18620*/  FMUL.FTZ R41, R41, c[0x0][0x2ec] ;  /* 0x0000bb0029297a20 */ /* 0x000fe20000410000 */
[----:B------:R-:W-:Y:S01]  /*18630*/  MUFU.TANH R28, R35 ;  /* 0x00000023001c7308 */ /* 0x000fe20000002400 */
[C---:B------:R-:W-:Y:S03]  /*18640*/  HMMA.16816.F32 R48, R216.reuse, R170, R48 ;  /* 0x000000aad830723c */ /* 0x040fe60000001830 */
[----:B-1----:R-:W-:Y:S02]  /*18650*/  FMUL.FTZ R192, R32, c[0x0][0x2ec] ;  /* 0x0000bb0020c07a20 */ /* 0x002fe40000410000 */
[----:B------:R-:W-:Y:S02]  /*18660*/  FMUL.FTZ R221, R42, c[0x0][0x2ec] ;  /* 0x0000bb002add7a20 */ /* 0x000fe40000410000 */
[----:B------:R-:W-:Y:S02]  /*18670*/  FMUL.FTZ R42, R43, c[0x0][0x2ec] ;  /* 0x0000bb002b2a7a20 */ /* 0x000fe40000410000 */
[----:B------:R-:W-:Y:S06]  /*18680*/  MUFU.TANH R27, R3 ;  /* 0x00000003001b7308 */ /* 0x000fec0000002400 */
[----:B------:R-:W-:Y:S02]  /*18690*/  FMUL.FTZ R45, R45, c[0x0][0x2ec] ;  /* 0x0000bb002d2d7a20 */ /* 0x000fe40000410000 */
[----:B------:R-:W-:Y:S02]  /*186a0*/  FMUL.FTZ R47, R47, c[0x0][0x2ec] ;  /* 0x0000bb002f2f7a20 */ /* 0x000fe40000410000 */
[----:B------:R1:W2:Y:S01]  /*186b0*/  MUFU.TANH R3, R34 ;  /* 0x0000002200037308 */ /* 0x0002a20000002400 */
[----:B------:R-:W-:Y:S02]  /*186c0*/  FMUL.FTZ R214, R44, c[0x0][0x2ec] ;  /* 0x0000bb002cd67a20 */ /* 0x000fe40000410000 */
[----:B------:R-:W-:Y:S02]  /*186d0*/  FMUL.FTZ R43, R46, c[0x0][0x2ec] ;  /* 0x0000bb002e2b7a20 */ /* 0x000fe40000410000 */
[----:B------:R-:W-:Y:S02]  /*186e0*/  FMUL.FTZ R50, R50, c[0x0][0x2ec] ;  /* 0x0000bb0032327a20 */ /* 0x000fe40000410000 */
[----:B------:R-:W-:Y:S02]  /*186f0*/  FMUL.FTZ R51, R51, c[0x0][0x2ec] ;  /* 0x0000bb0033337a20 */ /* 0x000fe40000410000 */
[----:B------:R-:W-:Y:S01]  /*18700*/  FMUL.FTZ R210, R48, c[0x0][0x2ec] ;  /* 0x0000bb0030d27a20 */ /* 0x000fe20000410000 */
[----:B------:R-:W-:Y:S01]  /*18710*/  MUFU.TANH R220, R37 ;  /* 0x0000002500dc7308 */ /* 0x000fe20000002400 */
[----:B------:R-:W-:Y:S09]  /*18720*/  FMUL.FTZ R49, R49, c[0x0][0x2ec] ;  /* 0x0000bb0031317a20 */ /* 0x000ff20000410000 */
[----:B------:R-:W-:Y:S01]  /*18730*/  MUFU.TANH R223, R39 ;  /* 0x0000002700df7308 */ /* 0x000fe20000002400 */
[----:B-1----:R-:W1:Y:S09]  /*18740*/  LDSM.16.M88.4 R32, [R164+0x3000] ;  /* 0x00300000a420783b */ /* 0x002e720000000200 */
[----:B------:R3:W-:Y:S01]  /*18750*/  MUFU.TANH R6, R194 ;  /* 0x000000c200067308 */ /* 0x0007e20000002400 */
[----:B--2---:R2:W-:Y:S09]  /*18760*/  STL [R1+0x8], R3 ;  /* 0x0000080301007387 */ /* 0x0045f20000100800 */
[----:B------:R4:W-:Y:S10]  /*18770*/  MUFU.TANH R7, R193 ;  /* 0x000000c100077308 */ /* 0x0009f40000002400 */
[----:B------:R5:W-:Y:S01]  /*18780*/  MUFU.TANH R9, R195 ;  /* 0x000000c300097308 */ /* 0x000be20000002400 */
[----:B---3--:R-:W-:Y:S09]  /*18790*/  FMUL.FTZ R194, R15, c[0x0][0x2ec] ;  /* 0x0000bb000fc27a20 */ /* 0x008ff20000410000 */
[----:B--2---:R2:W3:Y:S01]  /*187a0*/  MUFU.TANH R3, R38 ;  /* 0x0000002600037308 */ /* 0x0044e20000002400 */
[C---:B-1----:R-:W-:Y:S03]  /*187b0*/  HMMA.16816.F32 R52, R216.reuse, R32, R52 ;  /* 0x00000020d834723c */ /* 0x042fe60000001834 */
[----:B----4-:R-:W-:Y:S06]  /*187c0*/  FMUL.FTZ R193, R16, c[0x0][0x2ec] ;  /* 0x0000bb0010c17a20 */ /* 0x010fec0000410000 */
[----:B------:R1:W4:Y:S01]  /*187d0*/  MUFU.TANH R15, R194 ;  /* 0x000000c2000f7308 */ /* 0x0003220000002400 */
[C---:B------:R-:W-:Y:S01]  /*187e0*/  HMMA.16816.F32 R56, R216.reuse, R34, R56 ;  /* 0x00000022d838723c */ /* 0x040fe20000001838 */
[----:B------:R-:W-:Y:S02]  /*187f0*/  LDSM.16.M88.4 R32, [R164+0x4000] ;  /* 0x00400000a420783b */ /* 0x000fe40000000200 */
[----:B-----5:R-:W-:Y:S06]  /*18800*/  FMUL.FTZ R195, R14, c[0x0][0x2ec] ;  /* 0x0000bb000ec37a20 */ /* 0x020fec0000410000 */
[----:B------:R5:W4:Y:S01]  /*18810*/  MUFU.TANH R14, R195 ;  /* 0x000000c3000e7308 */ /* 0x000b220000002400 */
[----:B--2---:R-:W2:Y:S04]  /*18820*/  LDSM.16.M88.4 R36, [R164+0x3800] ;  /* 0x00380000a424783b */ /* 0x004ea80000000200 */
[----:B------:R-:W-:Y:S05]  /*18830*/  FMUL.FTZ R53, R53, c[0x0][0x2ec] ;  /* 0x0000bb0035357a20 */ /* 0x000fea0000410000 */
[----:B------:R4:W2:Y:S01]  /*18840*/  MUFU.TANH R8, R193 ;  /* 0x000000c100087308 */ /* 0x0008a20000002400 */
[----:B------:R-:W-:Y:S01]  /*18850*/  FMUL.FTZ R54, R54, c[0x0][0x2ec] ;  /* 0x0000bb0036367a20 */ /* 0x000fe20000410000 */
[----:B---3--:R3:W-:Y:S01]  /*18860*/  STL [R1+0xc], R3 ;  /* 0x00000c0301007387 */ /* 0x0087e20000100800 */
[----:B------:R-:W-:Y:S02]  /*18870*/  FMUL.FTZ R55, R55, c[0x0][0x2ec] ;  /* 0x0000bb0037377a20 */ /* 0x000fe40000410000 */
[----:B-1----:R-:W-:Y:S02]  /*18880*/  FMUL.FTZ R194, R23, c[0x0][0x2ec] ;  /* 0x0000bb0017c27a20 */ /* 0x002fe40000410000 */
[----:B------:R-:W-:Y:S02]  /*18890*/  FMUL.FTZ R58, R58, c[0x0][0x2ec] ;  /* 0x0000bb003a3a7a20 */ /* 0x000fe40000410000 */
[----:B------:R-:W-:Y:S01]  /*188a0*/  FMUL.FTZ R59, R59, c[0x0][0x2ec] ;  /* 0x0000bb003b3b7a20 */ /* 0x000fe20000410000 */
[----:B------:R1:W1:Y:S01]  /*188b0*/  MUFU.TANH R4, R197 ;  /* 0x000000c500047308 */ /* 0x0002620000002400 */
[----:B------:R-:W-:Y:S02]  /*188c0*/  FMUL.FTZ R57, R57, c[0x0][0x2ec] ;  /* 0x0000bb0039397a20 */ /* 0x000fe40000410000 */
[----:B------:R-:W-:Y:S02]  /*188d0*/  FMUL.FTZ R206, R52, c[0x0][0x2ec] ;  /* 0x0000bb0034ce7a20 */ /* 0x000fe40000410000 */
[----:B-----5:R-:W-:Y:S02]  /*188e0*/  FMUL.FTZ R195, R22, c[0x0][0x2ec] ;  /* 0x0000bb0016c37a20 */ /* 0x020fe40000410000 */
[----:B------:R-:W-:Y:S01]  /*188f0*/  FMUL.FTZ R202, R56, c[0x0][0x2ec] ;  /* 0x0000bb0038ca7a20 */ /* 0x000fe20000410000 */
[----:B------:R-:W-:Y:S02]  /*18900*/  MOV R56, R176 ;  /* 0x000000b000387202 */ /* 0x000fe40000000f00 */
[----:B------:R5:W5:Y:S01]  /*18910*/  MUFU.TANH R22, R195 ;  /* 0x000000c300167308 */ /* 0x000b620000002400 */
[----:B----4-:R-:W-:Y:S02]  /*18920*/  FMUL.FTZ R193, R24, c[0x0][0x2ec] ;  /* 0x0000bb0018c17a20 */ /* 0x010fe40000410000 */
[----:B---3--:R-:W-:Y:S07]  /*18930*/  FMUL.FTZ R3, R40, c[0x0][0x2ec] ;  /* 0x0000bb0028037a20 */ /* 0x008fee0000410000 */
[----:B------:R3:W4:Y:S01]  /*18940*/  MUFU.TANH R23, R194 ;  /* 0x000000c200177308 */ /* 0x0007220000002400 */
[C---:B--2---:R-:W-:Y:S03]  /*18950*/  HMMA.16816.F32 R60, R216.reuse, R36, R60 ;  /* 0x00000024d83c723c */ /* 0x044fe6000000183c */
[----:B-1----:R-:W-:Y:S06]  /*18960*/  FMUL.FTZ R197, R20, c[0x0][0x2ec] ;  /* 0x0000bb0014c57a20 */ /* 0x002fec0000410000 */
[----:B------:R-:W1:Y:S01]  /*18970*/  MUFU.TANH R40, R3 ;  /* 0x0000000300287308 */ /* 0x000e620000002400 */
[C---:B------:R-:W-:Y:S01]  /*18980*/  HMMA.16816.F32 R64, R216.reuse, R38, R64 ;  /* 0x00000026d840723c */ /* 0x040fe20000001840 */
[----:B------:R-:W2:Y:S02]  /*18990*/  LDSM.16.M88.4 R36, [R164+0x4800] ;  /* 0x00480000a424783b */ /* 0x000ea40000000200 */
[----:B-----5:R-:W-:Y:S06]  /*189a0*/  FMUL.FTZ R195, R29, c[0x0][0x2ec] ;  /* 0x0000bb001dc37a20 */ /* 0x020fec0000410000 */
[----:B------:R5:W1:Y:S01]  /*189b0*/  MUFU.TANH R16, R193 ;  /* 0x000000c100107308 */ /* 0x000a620000002400 */
[C---:B------:R-:W-:Y:S03]  /*189c0*/  HMMA.16816.F32 R68, R216.reuse, R32, R68 ;  /* 0x00000020d844723c */ /* 0x040fe60000001844 */
[----:B---3--:R-:W-:Y:S02]  /*189d0*/  FMUL.FTZ R194, R30, c[0x0][0x2ec] ;  /* 0x0000bb001ec27a20 */ /* 0x008fe40000410000 */
[----:B------:R-:W-:Y:S03]  /*189e0*/  FMUL.FTZ R62, R62, c[0x0][0x2ec] ;  /* 0x0000bb003e3e7a20 */ /* 0x000fe60000410000 */
[C---:B------:R-:W-:Y:S01]  /*189f0*/  HMMA.16816.F32 R72, R216.reuse, R34, R72 ;  /* 0x00000022d848723c */ /* 0x040fe20000001848 */
[----:B------:R3:W1:Y:S03]  /*18a00*/  MUFU.TANH R17, R198 ;  /* 0x000000c600117308 */ /* 0x0006660000002400 */
[----:B------:R-:W-:Y:S02]  /*18a10*/  FMUL.FTZ R63, R63, c[0x0][0x2ec] ;  /* 0x0000bb003f3f7a20 */ /* 0x000fe40000410000 */
[----:B------:R-:W-:Y:S02]  /*18a20*/  FMUL.FTZ R61, R61, c[0x0][0x2ec] ;  /* 0x0000bb003d3d7a20 */ /* 0x000fe40000410000 */
[----:B------:R-:W-:Y:S03]  /*18a30*/  FMUL.FTZ R65, R65, c[0x0][0x2ec] ;  /* 0x0000bb0041417a20 */ /* 0x000fe60000410000 */
[----:B------:R-:W1:Y:S01]  /*18a40*/  MUFU.TANH R12, R197 ;  /* 0x000000c5000c7308 */ /* 0x000e620000002400 */
[----:B------:R-:W-:Y:S02]  /*18a50*/  FMUL.FTZ R66, R66, c[0x0][0x2ec] ;  /* 0x0000bb0042427a20 */ /* 0x000fe40000410000 */
[----:B------:R-:W-:Y:S02]  /*18a60*/  FMUL.FTZ R67, R67, c[0x0][0x2ec] ;  /* 0x0000bb0043437a20 */ /* 0x000fe40000410000 */
[----:B------:R-:W-:Y:S02]  /*18a70*/  FMUL.FTZ R32, R68, c[0x0][0x2ec] ;  /* 0x0000bb0044207a20 */ /* 0x000fe40000410000 */
[----:B-----5:R-:W-:Y:S02]  /*18a80*/  FMUL.FTZ R193, R31, c[0x0][0x2ec] ;  /* 0x0000bb001fc17a20 */ /* 0x020fe40000410000 */
[----:B------:R-:W-:Y:S01]  /*18a90*/  FMUL.FTZ R69, R69, c[0x0][0x2ec] ;  /* 0x0000bb0045457a20 */ /* 0x000fe20000410000 */
[----:B------:R5:W1:Y:S01]  /*18aa0*/  MUFU.TANH R190, R32 ;  /* 0x0000002000be7308 */ /* 0x000a620000002400 */
[----:B------:R-:W-:Y:S01]  /*18ab0*/  FMUL.FTZ R70, R70, c[0x0][0x2ec] ;  /* 0x0000bb0046467a20 */ /* 0x000fe20000410000 */
[C---:B--2---:R-:W-:Y:S03]  /*18ac0*/  HMMA.16816.F32 R76, R216.reuse, R36, R76 ;  /* 0x00000024d84c723c */ /* 0x044fe6000000184c */
[----:B------:R-:W-:Y:S02]  /*18ad0*/  FMUL.FTZ R3, R72, c[0x0][0x2ec] ;  /* 0x0000bb0048037a20 */ /* 0x000fe40000410000 */
[----:B---3--:R-:W-:Y:S03]  /*18ae0*/  FMUL.FTZ R198, R25, c[0x0][0x2ec] ;  /* 0x0000bb0019c67a20 */ /* 0x008fe60000410000 */
[----:B------:R2:W3:Y:S01]  /*18af0*/  MUFU.TANH R186, R3 ;  /* 0x0000000300ba7308 */ /* 0x0004e20000002400 */
[C---:B------:R-:W-:Y:S03]  /*18b00*/  HMMA.16816.F32 R80, R216.reuse, R38, R80 ;  /* 0x00000026d850723c */ /* 0x040fe60000001850 */
[----:B------:R-:W-:Y:S02]  /*18b10*/  FMUL.FTZ R71, R71, c[0x0][0x2ec] ;  /* 0x0000bb0047477a20 */ /* 0x000fe40000410000 */
[----:B------:R-:W-:Y:S02]  /*18b20*/  FMUL.FTZ R73, R73, c[0x0][0x2ec] ;  /* 0x0000bb0049497a20 */ /* 0x000fe40000410000 */
[----:B------:R-:W-:Y:S02]  /*18b30*/  FMUL.FTZ R74, R74, c[0x0][0x2ec] ;  /* 0x0000bb004a4a7a20 */ /* 0x000fe40000410000 */
[----:B------:R1:W1:Y:S03]  /*18b40*/  MUFU.TANH R25, R198 ;  /* 0x000000c600197308 */ /* 0x0002660000002400 */
[----:B------:R-:W-:Y:S01]  /*18b50*/  FMUL.FTZ R75, R75, c[0x0][0x2ec] ;  /* 0x0000bb004b4b7a20 */ /* 0x000fe20000410000 */
[----:B-----5:R-:W5:Y:S02]  /*18b60*/  LDSM.16.M88.4 R32, [R164+0x5000] ;  /* 0x00500000a420783b */ /* 0x020f640000000200 */
[----:B------:R-:W-:Y:S02]  /*18b70*/  FMUL.FTZ R36, R76, c[0x0][0x2ec] ;  /* 0x0000bb004c247a20 */ /* 0x000fe40000410000 */
[----:B------:R-:W-:Y:S02]  /*18b80*/  FMUL.FTZ R78, R78, c[0x0][0x2ec] ;  /* 0x0000bb004e4e7a20 */ /* 0x000fe40000410000 */
[----:B------:R3:W3:Y:S01]  /*18b90*/  MUFU.TANH R20, R196 ;  /* 0x000000c400147308 */ /* 0x0006e20000002400 */
[----:B------:R-:W-:Y:S02]  /*18ba0*/  FMUL.FTZ R77, R77, c[0x0][0x2ec] ;  /* 0x0000bb004d4d7a20 */ /* 0x000fe40000410000 */
[----:B------:R-:W-:Y:S02]  /*18bb0*/  FMUL.FTZ R79, R79, c[0x0][0x2ec] ;  /* 0x0000bb004f4f7a20 */ /* 0x000fe40000410000 */
[----:B--2---:R-:W-:Y:S02]  /*18bc0*/  FMUL.FTZ R3, R80, c[0x0][0x2ec] ;  /* 0x0000bb0050037a20 */ /* 0x004fe40000410000 */
[----:B------:R-:W-:Y:S02]  /*18bd0*/  FMUL.FTZ R82, R82, c[0x0][0x2ec] ;  /* 0x0000bb0052527a20 */ /* 0x000fe40000410000 */
[----:B------:R-:W-:Y:S01]  /*18be0*/  FMUL.FTZ R83, R83, c[0x0][0x2ec] ;  /* 0x0000bb0053537a20 */ /* 0x000fe20000410000 */
[----:B------:R2:W2:Y:S01]  /*18bf0*/  MUFU.TANH R182, R36 ;  /* 0x0000002400b67308 */ /* 0x0004a20000002400 */
[----:B------:R-:W-:Y:S02]  /*18c00*/  FMUL.FTZ R81, R81, c[0x0][0x2ec] ;  /* 0x0000bb0051517a20 */ /* 0x000fe40000410000 */
[----:B-1----:R-:W-:Y:S01]  /*18c10*/  FMUL.FTZ R198, R60, c[0x0][0x2ec] ;  /* 0x0000bb003cc67a20 */ /* 0x002fe20000410000 */
[----:B------:R-:W-:Y:S06]  /*18c20*/  MOV R60, R56 ;  /* 0x00000038003c7202 */ /* 0x000fec0000000f00 */
[----:B------:R1:W1:Y:S01]  /*18c30*/  MUFU.TANH R178, R3 ;  /* 0x0000000300b27308 */ /* 0x0002620000002400 */
[----:B---3--:R-:W-:Y:S09]  /*18c40*/  FMUL.FTZ R196, R64, c[0x0][0x2ec] ;  /* 0x0000bb0040c47a20 */ /* 0x008ff20000410000 */
[----:B------:R-:W3:Y:S01]  /*18c50*/  MUFU.TANH R29, R195 ;  /* 0x000000c3001d7308 */ /* 0x000ee20000002400 */
[----:B--2---:R-:W2:Y:S01]  /*18c60*/  LDSM.16.M88.4 R36, [R164+0x5800] ;  /* 0x00580000a424783b */ /* 0x004ea20000000200 */
[C---:B-----5:R-:W-:Y:S08]  /*18c70*/  HMMA.16816.F32 R84, R216.reuse, R32, R84 ;  /* 0x00000020d854723c */ /* 0x060ff00000001854 */
[----:B------:R-:W1:Y:S01]  /*18c80*/  MUFU.TANH R24, R194 ;  /* 0x000000c200187308 */ /* 0x000e620000002400 */
[C---:B------:R-:W-:Y:S09]  /*18c90*/  HMMA.16816.F32 R88, R216.reuse, R34, R88 ;  /* 0x00000022d858723c */ /* 0x040ff20000001858 */
[----:B------:R-:W2:Y:S06]  /*18ca0*/  MUFU.TANH R31, R193 ;  /* 0x000000c1001f7308 */ /* 0x000eac0000002400 */
[----:B------:R-:W-:Y:S04]  /*18cb0*/  FMUL.FTZ R32, R84, c[0x0][0x2ec] ;  /* 0x0000bb0054207a20 */ /* 0x000fe80000410000 */
[----:B------:R-:W3:Y:S01]  /*18cc0*/  MUFU.TANH R212, R45 ;  /* 0x0000002d00d47308 */ /* 0x000ee20000002400 */
[----:B------:R-:W-:Y:S02]  /*18cd0*/  FMUL.FTZ R85, R85, c[0x0][0x2ec] ;  /* 0x0000bb0055557a20 */ /* 0x000fe40000410000 */
[----:B------:R-:W-:Y:S02]  /*18ce0*/  FMUL.FTZ R86, R86, c[0x0][0x2ec] ;  /* 0x0000bb0056567a20 */ /* 0x000fe40000410000 */
[----:B------:R-:W-:Y:S02]  /*18cf0*/  FMUL.FTZ R87, R87, c[0x0][0x2ec] ;  /* 0x0000bb0057577a20 */ /* 0x000fe40000410000 */
[----:B-1----:R-:W-:Y:S02]  /*18d00*/  FMUL.FTZ R3, R88, c[0x0][0x2ec] ;  /* 0x0000bb0058037a20 */ /* 0x002fe40000410000 */
[----:B------:R-:W-:Y:S01]  /*18d10*/  FMUL.FTZ R89, R89, c[0x0][0x2ec] ;  /* 0x0000bb0059597a20 */ /* 0x000fe20000410000 */
[----:B------:R1:W1:Y:S01]  /*18d20*/  MUFU.TANH R174, R32 ;  /* 0x0000002000ae7308 */ /* 0x0002620000002400 */
[----:B------:R-:W-:Y:S02]  /*18d30*/  FMUL.FTZ R91, R91, c[0x0][0x2ec] ;  /* 0x0000bb005b5b7a20 */ /* 0x000fe40000410000 */
[----:B------:R-:W-:Y:S01]  /*18d40*/  FMUL.FTZ R90, R90, c[0x0][0x2ec] ;  /* 0x0000bb005a5a7a20 */ /* 0x000fe20000410000 */
[C---:B--2---:R-:W-:Y:S06]  /*18d50*/  HMMA.16816.F32 R92, R216.reuse, R36, R92 ;  /* 0x00000024d85c723c */ /* 0x044fec000000185c */
[----:B------:R2:W2:Y:S02]  /*18d60*/  MUFU.TANH R215, R47 ;  /* 0x0000002f00d77308 */ /* 0x0004a40000002400 */
[C---:B------:R-:W-:Y:S01]  /*18d70*/  HMMA.16816.F32 R96, R216.reuse, R38, R96 ;  /* 0x00000026d860723c */ /* 0x040fe20000001860 */
[----:B------:R-:W-:Y:S07]  /*18d80*/  LDSM.16.M88.4 R36, [R164+0x6800] ;  /* 0x00680000a424783b */ /* 0x000fee0000000200 */
[----:B------:R5:W3:Y:S01]  /*18d90*/  MUFU.TANH R213, R50 ;  /* 0x0000003200d57308 */ /* 0x000ae20000002400 */
[----:B-1----:R-:W1:Y:S07]  /*18da0*/  LDSM.16.M88.4 R32, [R164+0x6000] ;  /* 0x00600000a420783b */ /* 0x002e6e0000000200 */
[----:B------:R-:W-:Y:S02]  /*18db0*/  FMUL.FTZ R48, R92, c[0x0][0x2ec] ;  /* 0x0000bb005c307a20 */ /* 0x000fe40000410000 */
[----:B------:R3:W1:Y:S01]  /*18dc0*/  MUFU.TANH R211, R51 ;  /* 0x0000003300d37308 */ /* 0x0006620000002400 */
[----:B------:R-:W-:Y:S02]  /*18dd0*/  FMUL.FTZ R45, R93, c[0x0][0x2ec] ;  /* 0x0000bb005d2d7a20 */ /* 0x000fe40000410000 */
[----:B------:R-:W-:Y:S03]  /*18de0*/  FMUL.FTZ R94, R94, c[0x0][0x2ec] ;  /* 0x0000bb005e5e7a20 */ /* 0x000fe60000410000 */
[----:B--2---:R-:W-:Y:S02]  /*18df0*/  FMUL.FTZ R47, R96, c[0x0][0x2ec] ;  /* 0x0000bb00602f7a20 */ /* 0x004fe40000410000 */
[----:B------:R-:W-:Y:S02]  /*18e00*/  FMUL.FTZ R52, R99, c[0x0][0x2ec] ;  /* 0x0000bb0063347a20 */ /* 0x000fe40000410000 */
[----:B------:R2:W1:Y:S01]  /*18e10*/  MUFU.TANH R204, R53 ;  /* 0x0000003500cc7308 */ /* 0x0004620000002400 */
[----:B-----5:R-:W-:Y:S09]  /*18e20*/  FMUL.FTZ R50, R95, c[0x0][0x2ec] ;  /* 0x0000bb005f327a20 */ /* 0x020ff20000410000 */
[----:B------:R-:W4:Y:S01]  /*18e30*/  MUFU.TANH R209, R54 ;  /* 0x0000003600d17308 */ /* 0x000f220000002400 */
[----:B---3--:R-:W-:Y:S09]  /*18e40*/  FMUL.FTZ R51, R97, c[0x0][0x2ec] ;  /* 0x0000bb0061337a20 */ /* 0x008ff20000410000 */
[----:B------:R3:W3:Y:S01]  /*18e50*/  MUFU.TANH R207, R55 ;  /* 0x0000003700cf7308 */ /* 0x0006e20000002400 */
[C---:B-1----:R-:W-:Y:S03]  /*18e60*/  HMMA.16816.F32 R100, R216.reuse, R32, R100 ;  /* 0x00000020d864723c */ /* 0x042fe60000001864 */
[----:B--2---:R-:W-:Y:S06]  /*18e70*/  FMUL.FTZ R53, R98, c[0x0][0x2ec] ;  /* 0x0000bb0062357a20 */ /* 0x004fec0000410000 */
[----:B------:R1:W2:Y:S01]  /*18e80*/  MUFU.TANH R205, R58 ;  /* 0x0000003a00cd7308 */ /* 0x0002a20000002400 */
[C---:B------:R-:W-:Y:S01]  /*18e90*/  HMMA.16816.F32 R104, R216.reuse, R34, R104 ;  /* 0x00000022d868723c */ /* 0x040fe20000001868 */
[----:B------:R-:W5:Y:S08]  /*18ea0*/  LDSM.16.M88.4 R32, [R164+0x7000] ;  /* 0x00700000a420783b */ /* 0x000f700000000200 */
[----:B------:R2:W2:Y:S01]  /*18eb0*/  MUFU.TANH R203, R59 ;  /* 0x0000003b00cb7308 */ /* 0x0004a20000002400 */
[C---:B------:R-:W-:Y:S04]  /*18ec0*/  HMMA.16816.F32 R108, R216.reuse, R36, R108 ;  /* 0x00000024d86c723c */ /* 0x040fe8000000186c */
[----:B---3--:R-:W-:Y:S04]  /*18ed0*/  FMUL.FTZ R55, R100, c[0x0][0x2ec] ;  /* 0x0000bb0064377a20 */ /* 0x008fe80000410000 */
[C---:B------:R-:W-:Y:S01]  /*18ee0*/  HMMA.16816.F32 R112, R216.reuse, R38, R112 ;  /* 0x00000026d870723c */ /* 0x040fe20000001870 */
[----:B------:R-:W3:Y:S01]  /*18ef0*/  MUFU.TANH R201, R62 ;  /* 0x0000003e00c97308 */ /* 0x000ee20000002400 */
[----:B------:R-:W3:Y:S01]  /*18f00*/  LDSM.16.M88.4 R36, [R164+0x7800] ;  /* 0x00780000a424783b */ /* 0x000ee20000000200 */
[----:B------:R-:W-:Y:S04]  /*18f10*/  DEPBAR.LE SB0, 0x0 ;  /* 0x000080000000791a */ /* 0x000fe80000000000 */
[----:B------:R-:W-:Y:S02]  /*18f20*/  FMUL.FTZ R54, R101, c[0x0][0x2ec] ;  /* 0x0000bb0065367a20 */ /* 0x000fe40000410000 */
[----:B-1----:R-:W-:Y:S02]  /*18f30*/  FMUL.FTZ R58, R103, c[0x0][0x2ec] ;  /* 0x0000bb00673a7a20 */ /* 0x002fe40000410000 */
[----:B------:R-:W1:Y:S01]  /*18f40*/  MUFU.TANH R199, R63 ;  /* 0x0000003f00c77308 */ /* 0x000e620000002400 */
[----:B------:R-:W-:Y:S01]  /*18f50*/  BAR.SYNC.DEFER_BLOCKING 0x0 ;  /* 0x0000000000007b1d */ /* 0x000fe20000010000 */
[----:B------:R-:W-:Y:S02]  /*18f60*/  FMUL.FTZ R100, R105, c[0x0][0x2ec] ;  /* 0x0000bb0069647a20 */ /* 0x000fe40000410000 */
[----:B--2---:R-:W-:Y:S02]  /*18f70*/  FMUL.FTZ R59, R102, c[0x0][0x2ec] ;  /* 0x0000bb00663b7a20 */ /* 0x004fe40000410000 */
[----:B------:R-:W-:Y:S02]  /*18f80*/  FMUL.FTZ R102, R104, c[0x0][0x2ec] ;  /* 0x0000bb0068667a20 */ /* 0x000fe40000410000 */
[----:B------:R-:W-:Y:S02]  /*18f90*/  FMUL.FTZ R105, R107, c[0x0][0x2ec] ;  /* 0x0000bb006b697a20 */ /* 0x000fe40000410000 */
[----:B------:R2:W1:Y:S01]  /*18fa0*/  MUFU.TANH R194, R65 ;  /* 0x0000004100c27308 */ /* 0x0004620000002400 */
[----:B------:R-:W-:Y:S01]  /*18fb0*/  FMUL.FTZ R84, R108, c[0x0][0x2ec] ;  /* 0x0000bb006c547a20 */ /* 0x000fe20000410000 */
[C---:B-----5:R-:W-:Y:S05]  /*18fc0*/  HMMA.16816.F32 R116, R216.reuse, R32, R116 ;  /* 0x00000020d874723c */ /* 0x060fea0000001874 */
[----:B------:R-:W-:Y:S03]  /*18fd0*/  FMUL.FTZ R95, R110, c[0x0][0x2ec] ;  /* 0x0000bb006e5f7a20 */ /* 0x000fe60000410000 */
[----:B------:R5:W1:Y:S01]  /*18fe0*/  MUFU.TANH R197, R66 ;  /* 0x0000004200c57308 */ /* 0x000a620000002400 */
[C---:B------:R-:W-:Y:S03]  /*18ff0*/  HMMA.16816.F32 R120, R216.reuse, R34, R120 ;  /* 0x00000022d878723c */ /* 0x040fe60000001878 */
[----:B------:R-:W-:Y:S06]  /*19000*/  FMUL.FTZ R80, R112, c[0x0][0x2ec] ;  /* 0x0000bb0070507a20 */ /* 0x000fec0000410000 */
[----:B------:R1:W1:Y:S01]  /*19010*/  MUFU.TANH R195, R67 ;  /* 0x0000004300c37308 */ /* 0x0002620000002400 */
[C---:B---3--:R-:W-:Y:S03]  /*19020*/  HMMA.16816.F32 R124, R216.reuse, R36, R124 ;  /* 0x00000024d87c723c */ /* 0x048fe6000000187c */
[----:B--2---:R-:W-:Y:S02]  /*19030*/  FMUL.FTZ R65, R106, c[0x0][0x2ec] ;  /* 0x0000bb006a417a20 */ /* 0x004fe40000410000 */
[----:B------:R-:W-:Y:S03]  /*19040*/  FMUL.FTZ R76, R116, c[0x0][0x2ec] ;  /* 0x0000bb00744c7a20 */ /* 0x000fe60000410000 */
[----:B------:R-:W-:Y:S01]  /*19050*/  HMMA.16816.F32 R128, R216, R38, R128 ;  /* 0x00000026d880723c */ /* 0x000fe20000001880 */
[----:B------:R2:W3:Y:S05]  /*19060*/  MUFU.TANH R188, R69 ;  /* 0x0000004500bc7308 */ /* 0x0004ea0000002400 */
[----:B------:R-:W-:Y:S05]  /*19070*/  FMUL.FTZ R72, R120, c[0x0][0x2ec] ;  /* 0x0000bb0078487a20 */ /* 0x000fea0000410000 */
[----:B------:R3:W3:Y:S05]  /*19080*/  MUFU.TANH R193, R70 ;  /* 0x0000004600c17308 */ /* 0x0006ea0000002400 */
[----:B-----5:R-:W-:Y:S02]  /*19090*/  FMUL.FTZ R66, R124, c[0x0][0x2ec] ;  /* 0x0000bb007c427a20 */ /* 0x020fe40000410000 */
[----:B------:R-:W-:Y:S02]  /*190a0*/  FMUL.FTZ R64, R125, c[0x0][0x2ec] ;  /* 0x0000bb007d407a20 */ /* 0x000fe40000410000 */
[----:B-1----:R-:W-:Y:S01]  /*190b0*/  FMUL.FTZ R67, R126, c[0x0][0x2ec] ;  /* 0x0000bb007e437a20 */ /* 0x002fe20000410000 */
[----:B------:R1:W1:Y:S01]  /*190c0*/  MUFU.TANH R191, R71 ;  /* 0x0000004700bf7308 */ /* 0x0002620000002400 */
[----:B------:R-:W-:Y:S02]  /*190d0*/  FMUL.FTZ R39, R127, c[0x0][0x2ec] ;  /* 0x0000bb007f277a20 */ /* 0x000fe40000410000 */
[----:B------:R-:W-:Y:S02]  /*190e0*/  FMUL.FTZ R63, R128, c[0x0][0x2ec] ;  /* 0x0000bb00803f7a20 */ /* 0x000fe40000410000 */
[----:B--2---:R-:W-:Y:S02]  /*190f0*/  FMUL.FTZ R69, R123, c[0x0][0x2ec] ;  /* 0x0000bb007b457a20 */ /* 0x004fe40000410000 */
[----:B------:R-:W-:Y:S02]  /*19100*/  FMUL.FTZ R62, R129, c[0x0][0x2ec] ;  /* 0x0000bb00813e7a20 */ /* 0x000fe40000410000 */
[----:B------:R-:W-:Y:S01]  /*19110*/  FMUL.FTZ R36, R130, c[0x0][0x2ec] ;  /* 0x0000bb0082247a20 */ /* 0x000fe20000410000 */
[----:B------:R2:W2:Y:S01]  /*19120*/  MUFU.TANH R184, R73 ;  /* 0x0000004900b87308 */ /* 0x0004a20000002400 */
[----:B---3--:R-:W-:Y:S09]  /*19130*/  FMUL.FTZ R70, R121, c[0x0][0x2ec] ;  /* 0x0000bb0079467a20 */ /* 0x008ff20000410000 */
[----:B------:R3:W3:Y:S01]  /*19140*/  MUFU.TANH R189, R74 ;  /* 0x0000004a00bd7308 */ /* 0x0006e20000002400 */
[----:B-1----:R-:W-:Y:S09]  /*19150*/  FMUL.FTZ R71, R122, c[0x0][0x2ec] ;  /* 0x0000bb007a477a20 */ /* 0x002ff20000410000 */
[----:B------:R1:W1:Y:S01]  /*19160*/  MUFU.TANH R187, R75 ;  /* 0x0000004b00bb7308 */ /* 0x0002620000002400 */
[----:B--2---:R-:W-:Y:S09]  /*19170*/  FMUL.FTZ R73, R119, c[0x0][0x2ec] ;  /* 0x0000bb0077497a20 */ /* 0x004ff20000410000 */
        /* <DEDUP_REMOVED lines=14> */
[----:B------:R-:W3:Y:S01]  /*19260*/  MUFU.TANH R30, R192 ;  /* 0x000000c0001e7308 */ /* 0x000ee20000002400 */
[----:B-1----:R-:W-:Y:S09]  /*19270*/  FMUL.FTZ R91, R111, c[0x0][0x2ec] ;  /* 0x0000bb006f5b7a20 */ /* 0x002ff20000410000 */
[----:B------:R1:W1:Y:S01]  /*19280*/  MUFU.TANH R192, R61 ;  /* 0x0000003d00c07308 */ /* 0x0002620000002400 */
[----:B--2---:R-:W-:Y:S09]  /*19290*/  MOV R57, R177 ;  /* 0x000000b100397202 */ /* 0x004ff20000000f00 */
[----:B------:R-:W2:Y:S10]  /*192a0*/  MUFU.TANH R0, R0 ;  /* 0x0000000000007308 */ /* 0x000eb40000002400 */
[----:B------:R-:W2:Y:S01]  /*192b0*/  MUFU.TANH R2, R2 ;  /* 0x0000000200027308 */ /* 0x000ea20000002400 */
[----:B-1----:R-:W-:Y:S09]  /*192c0*/  MOV R61, R57 ;  /* 0x00000039003d7202 */ /* 0x002ff20000000f00 */
        /* <DEDUP_REMOVED lines=62> */
[----:B-1----:R-:W-:Y:S02]  /*196b0*/  IMAD.MOV.U32 R79, RZ, RZ, c[0x0][0x198] ;  /* 0x00006600ff4f7624 */ /* 0x002fe400078e00ff */
        /* <DEDUP_REMOVED lines=79> */
[----:B------:R-:W-:Y:S01]  /*19bb0*/  MOV R57, UR10 ;  /* 0x0000000a00397c02 */ /* 0x000fe20008000f00 */
[----:B------:R-:W-:Y:S01]  /*19bc0*/  UMOV UR10, UR8 ;  /* 0x00000008000a7c82 */ /* 0x000fe20008000000 */
[----:B------:R-:W2:Y:S02]  /*19bd0*/  LDG.E R92, [R92.64] ;  /* 0x000000145c5c7981 */ /* 0x000ea4000c1e1900 */
[----:B--2---:R-:W-:Y:S04]  /*19be0*/  IMAD.IADD R35, R92, 0x1, -R35 ;  /* 0x000000015c237824 */ /* 0x004fe800078e0a23 */
[C---:B------:R-:W-:Y:S01]  /*19bf0*/  IMAD.WIDE.U32 R56, R35.reuse, c[0x0][0x180], R56 ;  /* 0x0000600023387a25 */ /* 0x040fe200078e0038 */
[----:B------:R-:W-:Y:S03]  /*19c00*/  SHF.R.S32.HI R32, RZ, 0x1f, R35 ;  /* 0x0000001fff207819 */ /* 0x000fe60000011423 */
[----:B------:R-:W-:Y:S02]  /*19c10*/  IMAD.MOV.U32 R77, RZ, RZ, R56 ;  /* 0x000000ffff4d7224 */ /* 0x000fe400078e0038 */
[----:B------:R-:W-:Y:S04]  /*19c20*/  IMAD R32, R32, c[0x0][0x180], RZ ;  /* 0x0000600020207a24 */ /* 0x000fe800078e02ff */
[----:B------:R-:W-:Y:S05]  /*19c30*/  IMAD R32, R35, c[0x0][0x184], R32 ;  /* 0x0000610023207a24 */ /* 0x000fea00078e0220 */
[----:B------:R-:W-:Y:S03]  /*19c40*/  IADD3 R34, R57, R32, RZ ;  /* 0x0000002039227210 */ /* 0x000fe60007ffe0ff */
.L_x_3659:
[----:B------:R1:W-:Y:S01]  /*19c50*/  @P0 STS.128 [R244+0x2000], RZ ;  /* 0x002000fff4000388 */ /* 0x0003e20000000c00 */
[----:B------:R-:W-:Y:S01]  /*19c60*/  LEA R124, P5, R77, R248, 0x1 ;  /* 0x000000f84d7c7211 */ /* 0x000fe200078a08ff */
[--C-:B------:R-:W-:Y:S01]  /*19c70*/  @!P0 IMAD.MOV.U32 R129, RZ, RZ, R34.reuse ;  /* 0x000000ffff818224 */ /* 0x100fe200078e0022 */
[----:B------:R-:W-:Y:S01]  /*19c80*/  @!P0 LEA R37, P3, R79, R77, 0x5 ;  /* 0x0000004d4f258211 */ /* 0x000fe200078628ff */
[--C-:B------:R-:W-:Y:S01]  /*19c90*/  @!P0 IMAD.MOV.U32 R115, RZ, RZ, R34.reuse ;  /* 0x000000ffff738224 */ /* 0x100fe200078e0022 */
[--C-:B------:R-:W-:Y:S01]  /*19ca0*/  LEA.HI.X R125, R77, R249, R34.reuse, 0x1, P5 ;  /* 0x000000f94d7d7211 */ /* 0x100fe200028f0c22 */
[--C-:B------:R-:W-:Y:S01]  /*19cb0*/  @!P0 IMAD.MOV.U32 R111, RZ, RZ, R34.reuse ;  /* 0x000000ffff6f8224 */ /* 0x100fe200078e0022 */
[CC--:B------:R-:W-:Y:S01]  /*19cc0*/  @!P0 LEA R49, P2, R79.reuse, R77.reuse, 0x6 ;  /* 0x0000004d4f318211 */ /* 0x0c0fe200078430ff */
[--C-:B------:R-:W-:Y:S01]  /*19cd0*/  @!P0 IMAD.MOV.U32 R107, RZ, RZ, R34.reuse ;  /* 0x000000ffff6b8224 */ /* 0x100fe200078e0022 */
[----:B------:R-:W-:Y:S01]  /*19ce0*/  @!P0 LEA R57, P1, R79, R77, 0x7 ;  /* 0x0000004d4f398211 */ /* 0x000fe200078238ff */
[----:B------:R-:W-:Y:S01]  /*19cf0*/  @!PT LDS RZ, [RZ] ;  /* 0x00000000fffff984 */ /* 0x000fe20000000800 */
[----:B------:R-:W-:Y:S01]  /*19d00*/  @!PT LDS RZ, [RZ] ;  /* 0x00000000fffff984 */ /* 0x000fe20000000800 */
[----:B------:R-:W-:Y:S01]  /*19d10*/  @!PT LDS RZ, [RZ] ;  /* 0x00000000fffff984 */ /* 0x000fe20000000800 */
[----:B------:R1:W-:Y:S01]  /*19d20*/  @!P0 LDGSTS.E.BYPASS.LTC128B.128 [R244+0x2000], [R124.64] ;  /* 0x020000007cf48fae */ /* 0x0003e2000b901d54 */
[----:B------:R-:W-:Y:S01]  /*19d30*/  @!P0 IADD3 R35, P4, R77, UR18, RZ ;  /* 0x000000124d238c10 */ /* 0x000fe2000ff9e0ff */
[--C-:B------:R-:W-:Y:S01]  /*19d40*/  @!P0 IMAD.MOV.U32 R97, RZ, RZ, R34.reuse ;  /* 0x000000ffff618224 */ /* 0x100fe200078e0022 */
[--C-:B------:R-:W-:Y:S01]  /*19d50*/  @!P0 LEA.HI.X R38, R79, R34, R33.reuse, 0x5, P3 ;  /* 0x000000224f268211 */ /* 0x100fe200018f2c21 */
[----:B------:R1:W-:Y:S01]  /*19d60*/  @P0 STS.128 [R244+0x2800], RZ ;  /* 0x002800fff4000388 */ /* 0x0003e20000000c00 */
[----:B------:R-:W-:Y:S01]  /*19d70*/  @!P0 LEA R122, P3, R35, R248, 0x1 ;  /* 0x000000f8237a8211 */ /* 0x000fe200078608ff */
[----:B------:R-:W-:Y:S01]  /*19d80*/  @!P0 IMAD.MOV.U32 R93, RZ, RZ, R34 ;  /* 0x000000ffff5d8224 */ /* 0x000fe200078e0022 */
[CC--:B------:R-:W-:Y:S01]  /*19d90*/  @!P0 LEA.HI.X R44, R79.reuse, R34.reuse, R33, 0x6, P2 ;  /* 0x000000224f2c8211 */ /* 0x0c0fe200010f3421 */
[----:B------:R-:W-:Y:S01]  /*19da0*/  @!P0 IMAD.MOV.U32 R128, RZ, RZ, R77 ;  /* 0x000000ffff808224 */ /* 0x000fe200078e004d */
[-C--:B------:R-:W-:Y:S01]  /*19db0*/  @!P0 LEA.HI.X R46, R79, R34.reuse, R33, 0x7, P1 ;  /* 0x000000224f2e8211 */ /* 0x080fe200008f3c21 */
[----:B------:R-:W-:Y:S01]  /*19dc0*/  @!P0 IMAD R32, R33, 0x30, RZ ;  /* 0x0000003021208824 */ /* 0x000fe200078e02ff */
[-C--:B------:R-:W-:Y:S01]  /*19dd0*/  @!P0 MOV R117, R34.reuse ;  /* 0x0000002200758202 */ /* 0x080fe20000000f00 */
[C---:B------:R-:W-:Y:S01]  /*19de0*/  @!P0 IMAD.WIDE.U32 R128, R79.reuse, 0x30, R128 ;  /* 0x000000304f808825 */ /* 0x040fe200078e0080 */
[-C--:B------:R-:W-:Y:S01]  /*19df0*/  @!P0 MOV R113, R34.reuse ;  /* 0x0000002200718202 */ /* 0x080fe20000000f00 */
[----:B------:R-:W-:Y:S01]  /*19e00*/  UMOV UR8, UR10 ;  /* 0x0000000a00087c82 */ /* 0x000fe20008000000 */
[-C--:B------:R-:W-:Y:S01]  /*19e10*/  @!P0 MOV R109, R34.reuse ;  /* 0x00000022006d8202 */ /* 0x080fe20000000f00 */
[--C-:B------:R-:W-:Y:S01]  /*19e20*/  @!P0 IMAD.MOV.U32 R116, RZ, RZ, R77.reuse ;  /* 0x000000ffff748224 */ /* 0x100fe200078e004d */
[-C--:B------:R-:W-:Y:S01]  /*19e30*/  @!P0 MOV R99, R34.reuse ;  /* 0x0000002200638202 */ /* 0x080fe20000000f00 */
[----:B------:R-:W-:Y:S01]  /*19e40*/  @!P0 IMAD.MOV.U32 R114, RZ, RZ, R77 ;  /* 0x000000ffff728224 */ /* 0x000fe200078e004d */
[----:B------:R-:W-:Y:S01]  /*19e50*/  @!P0 MOV R87, R34 ;  /* 0x0000002200578202 */ /* 0x000fe20000000f00 */
[----:B------:R-:W-:Y:S01]  /*19e60*/  @!P0 IMAD.WIDE.U32 R116, R79, 0x50, R116 ;  /* 0x000000504f748825 */ /* 0x000fe200078e0074 */
[----:B------:R-:W-:Y:S01]  /*19e70*/  @!P0 IADD3.X R34, R34, UR14, RZ, P4, !PT ;  /* 0x0000000e22228c10 */ /* 0x000fe2000a7fe4ff */
[----:B------:R-:W-:Y:S01]  /*19e80*/  UMOV UR9, UR11 ;  /* 0x0000000b00097c82 */ /* 0x000fe20008000000 */
[-C--:B------:R-:W-:Y:S01]  /*19e90*/  @!P0 LEA R120, P2, R37, R248.reuse, 0x1 ;  /* 0x000000f825788211 */ /* 0x080fe200078408ff */
[----:B------:R-:W-:Y:S01]  /*19ea0*/  @!P0 IMAD.WIDE.U32 R114, R79, 0x60, R114 ;  /* 0x000000604f728825 */ /* 0x000fe200078e0072 */
[-C--:B------:R-:W-:Y:S02]  /*19eb0*/  @!P0 LEA.HI.X R123, R35, R249.reuse, R34, 0x1, P3 ;  /* 0x000000f9237b8211 */ /* 0x080fe400018f0c22 */
[-C--:B------:R-:W-:Y:S01]  /*19ec0*/  @!P0 LEA.HI.X R121, R37, R249.reuse, R38, 0x1, P2 ;  /* 0x000000f925798211 */ /* 0x080fe200010f0c26 */
[----:B------:R-:W-:Y:S01]  /*19ed0*/  @!P0 IMAD.IADD R38, R32, 0x1, R129 ;  /* 0x0000000120268824 */ /* 0x000fe200078e0281 */
[CC--:B------:R-:W-:Y:S01]  /*19ee0*/  @!P0 LEA R126, P2, R128.reuse, R248.reuse, 0x1 ;  /* 0x000000f8807e8211 */ /* 0x0c0fe200078408ff */
        /* <DEDUP_REMOVED lines=19> */
[----:B------:R-:W-:Y:S01]  /*1a020*/  @!P0 LEA.HI.X R57, R57, R249, R46, 0x1, P1 ;  /* 0x000000f939398211 */ /* 0x000fe200008f0c2e */
[----:B------:R-:W-:Y:S01]  /*1a030*/  @!P0 IMAD.MOV.U32 R112, RZ, RZ, R77 ;  /* 0x000000ffff708224 */ /* 0x000fe200078e004d */
[-C--:B------:R-:W-:Y:S01]  /*1a040*/  @!P0 LEA R128, P1, R114, R248.reuse, 0x1 ;  /* 0x000000f872808211 */ /* 0x080fe200078208ff */
[----:B------:R-:W-:Y:S01]  /*1a050*/  @!PT LDS RZ, [RZ] ;  /* 0x00000000fffff984 */ /* 0x000fe20000000800 */
[----:B------:R-:W-:Y:S01]  /*1a060*/  @!PT LDS RZ, [RZ] ;  /* 0x00000000fffff984 */ /* 0x000fe20000000800 */
[----:B------:R-:W-:Y:S01]  /*1a070*/  @!PT LDS RZ, [RZ] ;  /* 0x00000000fffff984 */ /* 0x000fe20000000800 */
[----:B------:R1:W-:Y:S01]  /*1a080*/  @!P0 LDGSTS.E.BYPASS.LTC128B.128 [R244+0x3800], [R126.64] ;  /* 0x038000007ef48fae */ /* 0x0003e2000b901d54 */
[----:B------:R-:W-:Y:S01]  /*1a090*/  @!P0 IADD3 R32, R32, R115, RZ ;  /* 0x0000007320208210 */ /* 0x000fe20007ffe0ff */
[----:B------:R-:W-:Y:S01]  /*1a0a0*/  @!P0 IMAD.WIDE.U32 R112, R79, 0x70, R112 ;  /* 0x000000704f708825 */ /* 0x000fe200078e0070 */
[----:B------:R-:W-:Y:S01]  /*1a0b0*/  @!P0 MOV R92, R77 ;  /* 0x0000004d005c8202 */ /* 0x000fe20000000f00 */
[----:B------:R1:W-:Y:S01]  /*1a0c0*/  @P0 STS.128 [R244+0x4000], RZ ;  /* 0x004000fff4000388 */ /* 0x0003e20000000c00 */
[-C--:B------:R-:W-:Y:S01]  /*1a0d0*/  @!P0 LEA.HI.X R129, R114, R249.reuse, R32, 0x1, P1 ;  /* 0x000000f972818211 */ /* 0x080fe200008f0c20 */
[----:B------:R-:W-:Y:S01]  /*1a0e0*/  @!P0 IMAD R35, R33, 0x70, RZ ;  /* 0x0000007021238824 */ /* 0x000fe200078e02ff */
[CC--:B------:R-:W-:Y:S01]  /*1a0f0*/  @!P0 LEA R216, P3, R112.reuse, R248.reuse, 0x1 ;  /* 0x000000f870d88211 */ /* 0x0c0fe200078608ff */
[----:B------:R-:W-:Y:S01]  /*1a100*/  @!PT LDS RZ, [RZ] ;  /* 0x00000000fffff984 */ /* 0x000fe20000000800 */
[----:B------:R-:W-:Y:S01]  /*1a110*/  @!PT LDS RZ, [RZ] ;  /* 0x00000000fffff984 */ /* 0x000fe20000000800 */
[----:B------:R-:W-:Y:S01]  /*1a120*/  @!PT LDS RZ, [RZ] ;  /* 0x00000000fffff984 */ /* 0x000fe20000000800 */
[----:B------:R1:W-:Y:S01]  /*1a130*/  @!P0 LDGSTS.E.BYPASS.LTC128B.128 [R244+0x4000], [R118.64] ;  /* 0x0400000076f48fae */ /* 0x0003e2000b901d54 */
[----:B------:R-:W-:Y:S03]  /*1a140*/  @!P0 IMAD.WIDE.U32 R92, R79, 0xe0, R92 ;  /* 0x000000e04f5c8825 */ /* 0x000fe600078e005c */
[----:B------:R1:W-:Y:S01]  /*1a150*/  @P0 STS.128 [R244+0x4800], RZ ;  /* 0x004800fff4000388 */ /* 0x0003e20000000c00 */
[----:B------:R-:W-:Y:S02]  /*1a160*/  @!P0 IMAD.IADD R35, R35, 0x1, R113 ;  /* 0x0000000123238824 */ /* 0x000fe400078e0271 */
[----:B------:R-:W-:Y:S01]  /*1a170*/  @!P0 IMAD.MOV.U32 R110, RZ, RZ, R77 ;  /* 0x000000ffff6e8224 */ /* 0x000fe200078e004d */
[----:B------:R-:W-:Y:S01]  /*1a180*/  @!PT LDS RZ, [RZ] ;  /* 0x00000000fffff984 */ /* 0x000fe20000000800 */
[----:B------:R-:W-:Y:S01]  /*1a190*/  @!PT LDS RZ, [RZ] ;  /* 0x00000000fffff984 */ /* 0x000fe20000000800 */
[----:B------:R-:W-:Y:S01]  /*1a1a0*/  @!PT LDS RZ, [RZ] ;  /* 0x00000000fffff984 */ /* 0x000fe20000000800 */
[----:B------:R1:W-:Y:S01]  /*1a1b0*/  @!P0 LDGSTS.E.BYPASS.LTC128B.128 [R244+0x4800], [R130.64] ;  /* 0x0480000082f48fae */ /* 0x0003e2000b901d54 */
[----:B------:R-:W-:Y:S01]  /*1a1c0*/  @!P0 IMAD R49, R33, 0x90, RZ ;  /* 0x0000009021318824 */ /* 0x000fe200078e02ff */
[-C--:B------:R-:W-:Y:S01]  /*1a1d0*/  @!P0 LEA.HI.X R217, R112, R249.reuse, R35, 0x1, P3 ;  /* 0x000000f970d98211 */ /* 0x080fe200018f0c23 */
[----:B------:R-:W-:Y:S01]  /*1a1e0*/  @!P0 IMAD.WIDE.U32 R110, R79, 0x90, R110 ;  /* 0x000000904f6e8825 */ /* 0x000fe200078e006e */
[----:B------:R1:W-:Y:S03]  /*1a1f0*/  @P0 STS.128 [R244+0x5000], RZ ;  /* 0x005000fff4000388 */ /* 0x0003e60000000c00 */
[----:B------:R-:W-:Y:S01]  /*1a200*/  @!P0 IMAD.IADD R49, R49, 0x1, R111 ;  /* 0x0000000131318824 */ /* 0x000fe200078e026f */
[----:B------:R-:W-:Y:S01]  /*1a210*/  @!PT LDS RZ, [RZ] ;  /* 0x00000000fffff984 */ /* 0x000fe20000000800 */
[----:B------:R-:W-:Y:S01]  /*1a220*/  @!PT LDS RZ, [RZ] ;  /* 0x00000000fffff984 */ /* 0x000fe20000000800 */
[----:B------:R-:W-:Y:S01]  /*1a230*/  @!PT LDS RZ, [RZ] ;  /* 0x00000000fffff984 */ /* 0x000fe20000000800 */
[----:B------:R1:W-:Y:S01]  /*1a240*/  @!P0 LDGSTS.E.BYPASS.LTC128B.128 [R244+0x5000], [R128.64] ;  /* 0x0500000080f48fae */ /* 0x0003e2000b901d54 */
[CC--:B------:R-:W-:Y:S01]  /*1a250*/  @!P0 LEA R116, P2, R110.reuse, R248.reuse, 0x1 ;  /* 0x000000f86e748211 */ /* 0x0c0fe200078408ff */
[----:B------:R-:W-:Y:S02]  /*1a260*/  @!P0 IMAD.MOV.U32 R108, RZ, RZ, R77 ;  /* 0x000000ffff6c8224 */ /* 0x000fe400078e004d */
[----:B------:R1:W-:Y:S01]  /*1a270*/  @P0 STS.128 [R244+0x5800], RZ ;  /* 0x005800fff4000388 */ /* 0x0003e20000000c00 */
[----:B------:R-:W-:Y:S01]  /*1a280*/  @!P0 LEA.HI.X R117, R110, R249, R49, 0x1, P2 ;  /* 0x000000f96e758211 */ /* 0x000fe200010f0c31 */
[----:B------:R-:W-:Y:S01]  /*1a290*/  @!P0 IMAD.WIDE.U32 R108, R79, 0xa0, R108 ;  /* 0x000000a04f6c8825 */ /* 0x000fe200078e006c */
[-C--:B------:R-:W-:Y:S01]  /*1a2a0*/  @!P0 LEA R34, P2, R92, R248.reuse, 0x1 ;  /* 0x000000f85c228211 */ /* 0x080fe200078408ff */
[----:B------:R-:W-:Y:S01]  /*1a2b0*/  @!PT LDS RZ, [RZ] ;  /* 0x00000000fffff984 */ /* 0x000fe20000000800 */
[----:B------:R-:W-:Y:S01]  /*1a2c0*/  @!PT LDS RZ, [RZ] ;  /* 0x00000000fffff984 */ /* 0x000fe20000000800 */
[----:B------:R-:W-:Y:S01]  /*1a2d0*/  @!PT LDS RZ, [RZ] ;  /* 0x00000000fffff984 */ /* 0x000fe20000000800 */
[----:B------:R1:W-:Y:S02]  /*1a2e0*/  @!P0 LDGSTS.E.BYPASS.LTC128B.128 [R244+0x5800], [R216.64] ;  /* 0x05800000d8f48fae */ /* 0x0003e4000b901d54 */
[----:B------:R-:W-:Y:S01]  /*1a2f0*/  @!P0 IMAD R37, R33, 0xa0, RZ ;  /* 0x000000a021258824 */ /* 0x000fe200078e02ff */
[CC--:B------:R-:W-:Y:S01]  /*1a300*/  @!P0 LEA R114, P1, R108.reuse, R248.reuse, 0x1 ;  /* 0x000000f86c728211 */ /* 0x0c0fe200078208ff */
[----:B------:R1:W-:Y:S01]  /*1a310*/  @P0 STS.128 [R244+0x6000], RZ ;  /* 0x006000fff4000388 */ /* 0x0003e20000000c00 */
[----:B------:R-:W-:Y:S02]  /*1a320*/  @!P0 IMAD.MOV.U32 R106, RZ, RZ, R77 ;  /* 0x000000ffff6a8224 */ /* 0x000fe400078e004d */
[----:B------:R-:W-:Y:S01]  /*1a330*/  @!P0 IADD3 R32, R37, R109, RZ ;  /* 0x0000006d25208210 */ /* 0x000fe20007ffe0ff */
[----:B------:R-:W-:Y:S01]  /*1a340*/  @!PT LDS RZ, [RZ] ;  /* 0x00000000fffff984 */ /* 0x000fe20000000800 */
[----:B------:R-:W-:Y:S01]  /*1a350*/  @!PT LDS RZ, [RZ] ;  /* 0x00000000fffff984 */ /* 0x000fe20000000800 */
[----:B------:R-:W-:Y:S01]  /*1a360*/  @!PT LDS RZ, [RZ] ;  /* 0x00000000fffff984 */ /* 0x000fe20000000800 */
[----:B------:R1:W-:Y:S01]  /*1a370*/  @!P0 LDGSTS.E.BYPASS.LTC128B.128 [R244+0x6000], [R56.64] ;  /* 0x0600000038f48fae */ /* 0x0003e2000b901d54 */
[----:B------:R-:W-:Y:S02]  /*1a380*/  @!P0 IMAD.WIDE.U32 R106, R79, 0xb0, R106 ;  /* 0x000000b04f6a8825 */ /* 0x000fe400078e006a */
[-C--:B------:R-:W-:Y:S01]  /*1a390*/  @!P0 LEA.HI.X R115, R108, R249.reuse, R32, 0x1, P1 ;  /* 0x000000f96c738211 */ /* 0x080fe200008f0c20 */
[----:B------:R1:W-:Y:S01]  /*1a3a0*/  @P0 STS.128 [R244+0x6800], RZ ;  /* 0x006800fff4000388 */ /* 0x0003e20000000c00 */
[----:B------:R-:W-:Y:S01]  /*1a3b0*/  @!P0 IMAD R37, R33, 0xb0, RZ ;  /* 0x000000b021258824 */ /* 0x000fe200078e02ff */
[CC--:B------:R-:W-:Y:S01]  /*1a3c0*/  @!P0 LEA R108, P1, R106.reuse, R248.reuse, 0x1 ;  /* 0x000000f86a6c8211 */ /* 0x0c0fe200078208ff */
[----:B------:R-:W-:Y:S01]  /*1a3d0*/  @!P0 IMAD.MOV.U32 R98, RZ, RZ, R77 ;  /* 0x000000ffff628224 */ /* 0x000fe200078e004d */
[----:B------:R-:W-:Y:S01]  /*1a3e0*/  @!PT LDS RZ, [RZ] ;  /* 0x00000000fffff984 */ /* 0x000fe20000000800 */
[----:B------:R-:W-:Y:S01]  /*1a3f0*/  @!PT LDS RZ, [RZ] ;  /* 0x00000000fffff984 */ /* 0x000fe20000000800 */
[----:B------:R-:W-:Y:S01]  /*1a400*/  @!PT LDS RZ, [RZ] ;  /* 0x00000000fffff984 */ /* 0x000fe20000000800 */
[----:B------:R1:W-:Y:S01]  /*1a410*/  @!P0 LDGSTS.E.BYPASS.LTC128B.128 [R244+0x6800], [R116.64] ;  /* 0x0680000074f48fae */ /* 0x0003e2000b901d54 */
[----:B------:R-:W-:Y:S02]  /*1a420*/  @!P0 IMAD.IADD R32, R37, 0x1, R107 ;  /* 0x0000000125208824 */ /* 0x000fe400078e026b */
[----:B------:R-:W-:Y:S01]  /*1a430*/  @!P0 IMAD.WIDE.U32 R98, R79, 0xc0, R98 ;  /* 0x000000c04f628825 */ /* 0x000fe200078e0062 */
[----:B------:R1:W-:Y:S02]  /*1a440*/  @P0 STS.128 [R244+0x7000], RZ ;  /* 0x007000fff4000388 */ /* 0x0003e40000000c00 */
[-C--:B------:R-:W-:Y:S01]  /*1a450*/  @!P0 LEA.HI.X R109, R106, R249.reuse, R32, 0x1, P1 ;  /* 0x000000f96a6d8211 */ /* 0x080fe200008f0c20 */
[----:B------:R-:W-:Y:S01]  /*1a460*/  @!P0 IMAD R35, R33, 0xc0, RZ ;  /* 0x000000c021238824 */ /* 0x000fe200078e02ff */
[----:B------:R-:W-:Y:S01]  /*1a470*/  @!PT LDS RZ, [RZ] ;  /* 0x00000000fffff984 */ /* 0x000fe20000000800 */
[----:B------:R-:W-:Y:S01]  /*1a480*/  @!PT LDS RZ, [RZ] ;  /* 0x00000000fffff984 */ /* 0x000fe20000000800 */
[----:B------:R-:W-:Y:S01]  /*1a490*/  @!PT LDS RZ, [RZ] ;  /* 0x00000000fffff984 */ /* 0x000fe20000000800 */
[----:B------:R1:W-:Y:S01]  /*1a4a0*/  @!P0 LDGSTS.E.BYPASS.LTC128B.128 [R244+0x7000], [R114.64] ;  /* 0x0700000072f48fae */ /* 0x0003e2000b901d54 */
[CC--:B------:R-:W-:Y:S01]  /*1a4b0*/  @!P0 LEA R110, P4, R98.reuse, R248.reuse, 0x1 ;  /* 0x000000f8626e8211 */ /* 0x0c0fe200078808ff */
[----:B------:R-:W-:Y:S02]  /*1a4c0*/  @!P0 IMAD.MOV.U32 R96, RZ, RZ, R77 ;  /* 0x000000ffff608224 */ /* 0x000fe400078e004d */
[----:B------:R1:W-:Y:S01]  /*1a4d0*/  @P0 STS.128 [R244+0x7800], RZ ;  /* 0x007800fff4000388 */ /* 0x0003e20000000c00 */
[----:B------:R-:W-:Y:S02]  /*1a4e0*/  @!P0 IMAD.IADD R35, R35, 0x1, R99 ;  /* 0x0000000123238824 */ /* 0x000fe400078e0263 */
[----:B------:R-:W-:Y:S01]  /*1a4f0*/  @!P0 IMAD.WIDE.U32 R96, R79, 0xd0, R96 ;  /* 0x000000d04f608825 */ /* 0x000fe200078e0060 */
[----:B------:R-:W-:Y:S01]  /*1a500*/  @!PT LDS RZ, [RZ] ;  /* 0x00000000fffff984 */ /* 0x000fe20000000800 */
[----:B------:R-:W-:Y:S01]  /*1a510*/  @!PT LDS RZ, [RZ] ;  /* 0x00000000fffff984 */ /* 0x000fe20000000800 */
[----:B------:R-:W-:Y:S01]  /*1a520*/  @!PT LDS RZ, [RZ] ;  /* 0x00000000fffff984 */ /* 0x000fe20000000800 */
[----:B------:R1:W-:Y:S02]  /*1a530*/  @!P0 LDGSTS.E.BYPASS.LTC128B.128 [R244+0x7800], [R108.64] ;  /* 0x078000006cf48fae */ /* 0x0003e4000b901d54 */
[----:B------:R-:W-:Y:S01]  /*1a540*/  @!P0 LEA.HI.X R111, R98, R249, R35, 0x1, P4 ;  /* 0x000000f9626f8211 */ /* 0x000fe200020f0c23 */
[C---:B------:R-:W-:Y:S01]  /*1a550*/  @!P0 IMAD R49, R33.reuse, 0xd0, RZ ;  /* 0x000000d021318824 */ /* 0x040fe200078e02ff */
[----:B------:R1:W-:Y:S01]  /*1a560*/  @P0 STS.128 [R244+0x8000], RZ ;  /* 0x008000fff4000388 */ /* 0x0003e20000000c00 */
[CC--:B------:R-:W-:Y:S01]  /*1a570*/  @!P0 LEA R106, P3, R96.reuse, R248.reuse, 0x1 ;  /* 0x000000f8606a8211 */ /* 0x0c0fe200078608ff */
[----:B------:R-:W-:Y:S02]  /*1a580*/  @!P0 IMAD R37, R33, 0xe0, RZ ;  /* 0x000000e021258824 */ /* 0x000fe400078e02ff */
[----:B------:R-:W-:Y:S01]  /*1a590*/  @!PT LDS RZ, [RZ] ;  /* 0x00000000fffff984 */ /* 0x000fe20000000800 */
[----:B------:R-:W-:Y:S01]  /*1a5a0*/  @!PT LDS RZ, [RZ] ;  /* 0x00000000fffff984 */ /* 0x000fe20000000800 */
[----:B------:R-:W-:Y:S01]  /*1a5b0*/  @!PT LDS RZ, [RZ] ;  /* 0x00000000fffff984 */ /* 0x000fe20000000800 */
[----:B------:R1:W-:Y:S01]  /*1a5c0*/  @!P0 LDGSTS.E.BYPASS.LTC128B.128 [R244+0x8000], [R110.64] ;  /* 0x080000006ef48fae */ /* 0x0003e2000b901d54 */
[----:B------:R-:W-:Y:S01]  /*1a5d0*/  @!P0 IADD3 R49, R49, R97, RZ ;  /* 0x0000006131318210 */ /* 0x000fe20007ffe0ff */
[----:B------:R-:W-:Y:S02]  /*1a5e0*/  @!P0 IMAD.IADD R37, R37, 0x1, R93 ;  /* 0x0000000125258824 */ /* 0x000fe400078e025d */
[----:B------:R1:W-:Y:S01]  /*1a5f0*/  @P0 STS.128 [R244+0x8800], RZ ;  /* 0x008800fff4000388 */ /* 0x0003e20000000c00 */
[-C--:B------:R-:W-:Y:S01]  /*1a600*/  @!P0 LEA.HI.X R107, R96, R249.reuse, R49, 0x1, P3 ;  /* 0x000000f9606b8211 */ /* 0x080fe200018f0c31 */
[----:B------:R-:W-:Y:S01]  /*1a610*/  @!P0 IMAD.MOV.U32 R86, RZ, RZ, R77 ;  /* 0x000000ffff568224 */ /* 0x000fe200078e004d */
[-C--:B------:R-:W-:Y:S01]  /*1a620*/  @!P0 LEA.HI.X R35, R92, R249.reuse, R37, 0x1, P2 ;  /* 0x000000f95c238211 */ /* 0x080fe200010f0c25 */
[----:B------:R-:W-:Y:S02]  /*1a630*/  @!P0 IMAD R33, R33, 0xf0, RZ ;  /* 0x000000f021218824 */ /* 0x000fe400078e02ff */
[----:B------:R-:W-:Y:S01]  /*1a640*/  @!PT LDS RZ, [RZ] ;  /* 0x00000000fffff984 */ /* 0x000fe20000000800 */
[----:B------:R-:W-:Y:S01]  /*1a650*/  @!PT LDS RZ, [RZ] ;  /* 0x00000000fffff984 */ /* 0x000fe20000000800 */
[----:B------:R-:W-:Y:S01]  /*1a660*/  @!PT LDS RZ, [RZ] ;  /* 0x00000000fffff984 */ /* 0x000fe20000000800 */
[----:B------:R1:W-:Y:S01]  /*1a670*/  @!P0 LDGSTS.E.BYPASS.LTC128B.128 [R244+0x8800], [R106.64] ;  /* 0x088000006af48fae */ /* 0x0003e2000b901d54 */
[----:B------:R-:W-:Y:S03]  /*1a680*/  @!P0 IMAD.WIDE.U32 R86, R79, 0xf0, R86 ;  /* 0x000000f04f568825 */ /* 0x000fe600078e0056 */
[----:B------:R1:W-:Y:S01]  /*1a690*/  @P0 STS.128 [R244+0x9000], RZ ;  /* 0x009000fff4000388 */ /* 0x0003e20000000c00 */
[----:B------:R-:W-:Y:S01]  /*1a6a0*/  @!P0 IMAD.IADD R33, R33, 0x1, R87 ;  /* 0x0000000121218824 */ /* 0x000fe200078e0257 */
[C---:B------:R-:W-:Y:S02]  /*1a6b0*/  @!P0 LEA R32, P1, R86.reuse, R248, 0x1 ;  /* 0x000000f856208211 */ /* 0x040fe400078208ff */
[----:B------:R-:W-:Y:S01]  /*1a6c0*/  @!PT LDS RZ, [RZ] ;  /* 0x00000000fffff984 */ /* 0x000fe20000000800 */
[----:B------:R-:W-:Y:S01]  /*1a6d0*/  @!PT LDS RZ, [RZ] ;  /* 0x00000000fffff984 */ /* 0x000fe20000000800 */
[----:B------:R-:W-:Y:S01]  /*1a6e0*/  @!PT LDS RZ, [RZ] ;  /* 0x00000000fffff984 */ /* 0x000fe20000000800 */
[----:B------:R1:W-:Y:S01]  /*1a6f0*/  @!P0 LDGSTS.E.BYPASS.LTC128B.128 [R244+0x9000], [R34.64] ;  /* 0x0900000022f48fae */ /* 0x0003e2000b901d54 */
[----:B------:R-:W-:Y:S02]  /*1a700*/  MOV R248, R124 ;  /* 0x0000007c00f87202 */ /* 0x000fe40000000f00 */
[----:B------:R-:W-:Y:S01]  /*1a710*/  @!P0 LEA.HI.X R33, R86, R249, R33, 0x1, P1 ;  /* 0x000000f956218211 */ /* 0x000fe200008f0c21 */
[----:B------:R1:W-:Y:S01]  /*1a720*/  @P0 STS.128 [R244+0x9800], RZ ;  /* 0x009800fff4000388 */ /* 0x0003e20000000c00 */
[----:B------:R-:W-:Y:S03]  /*1a730*/  IMAD.MOV.U32 R249, RZ, RZ, R125 ;  /* 0x000000fffff97224 */ /* 0x000fe600078e007d */
[----:B------:R-:W-:Y:S01]  /*1a740*/  @!PT LDS RZ, [RZ] ;  /* 0x00000000fffff984 */ /* 0x000fe20000000800 */
[----:B------:R-:W-:Y:S01]  /*1a750*/  @!PT LDS RZ, [RZ] ;  /* 0x00000000fffff984 */ /* 0x000fe20000000800 */
[----:B------:R-:W-:Y:S01]  /*1a760*/  @!PT LDS RZ, [RZ] ;  /* 0x00000000fffff984 */ /* 0x000fe20000000800 */
[----:B------:R1:W-:Y:S04]  /*1a770*/  @!P0 LDGSTS.E.BYPASS.LTC128B.128 [R244+0x9800], [R32.64] ;  /* 0x0980000020f48fae */ /* 0x0003e8000b901d54 */
[----:B------:R-:W0:Y:S02]  /*1a780*/  LDGDEPBAR ;  /* 0x00000000000079af */ /* 0x000e240000000000 */
.L_x_3658:
[----:B-1234-:R-:W2:Y:S01]  /*1a790*/  LDL.LU R120, [R1+0xc] ;  /* 0x00000c0001787983 */ /* 0x01eea20000300800 */
[----:B------:R-:W-:Y:S01]  /*1a7a0*/  MOV R33, UR13 ;  /* 0x0000000d00217c02 */ /* 0x000fe20008000f00 */
[----:B------:R-:W-:Y:S02]  /*1a7b0*/  UISETP.GT.AND UP0, UPT, UR13, UR12, UPT ;  /* 0x0000000c0d00728c */ /* 0x000fe4000bf04270 */
[----:B------:R-:W3:Y:S01]  /*1a7c0*/  LDL.LU R117, [R1+0x8] ;  /* 0x0000080001757983 */ /* 0x000ee20000300800 */
[----:B------:R-:W-:Y:S01]  /*1a7d0*/  LEA R37, R33, R242, 0x8 ;  /* 0x000000f221257211 */ /* 0x000fe200078e40ff */
[----:B------:R-:W-:Y:S02]  /*1a7e0*/  UMOV UR10, UR22 ;  /* 0x00000016000a7c82 */ /* 0x000fe40008000000 */
[----:B------:R-:W-:Y:S01]  /*1a7f0*/  UMOV UR11, UR19 ;  /* 0x00000013000b7c82 */ /* 0x000fe20008000000 */
        /* <DEDUP_REMOVED lines=50> */
[C---:B------:R-:W-:Y:S07]  /*1ab20*/  IADD3 R38, R37.reuse, 0x99, RZ ;  /* 0x0000009925267810 */ /* 0x040fee0007ffe0ff */
        /* <DEDUP_REMOVED lines=39> */
[----:B------:R-:W-:Y:S01]  /*1ada0*/  FFMA.FTZ R124, R130, UR4, R31 ;  /* 0x00000004827c7c23 */ /* 0x000fe2000801001f */
[----:B------:R-:W-:Y:S01]  /*1adb0*/  I2F R5, R5 ;  /* 0x0000000500057306 */ /* 0x000fe20000201400 */
[C---:B------:R-:W-:Y:S01]  /*1adc0*/  FFMA.FTZ R10, R92.reuse, UR4, R10 ;  /* 0x000000045c0a7c23 */ /* 0x040fe2000801000a */
[----:B------:R-:W-:Y:S01]  /*1add0*/  IADD3 R4, R37, 0xa8, RZ ;  /* 0x000000a825047810 */ /* 0x000fe20007ffe0ff */
[----:B------:R-:W-:Y:S01]  /*1ade0*/  FFMA.FTZ R92, R92, UR4, R7 ;  /* 0x000000045c5c7c23 */ /* 0x000fe20008010007 */
[----:B------:R-:W-:Y:S01]  /*1adf0*/  FMNMX.FTZ R7, R81, R6, !PT ;  /* 0x0000000651077209 */ /* 0x000fe20007810000 */
[----:B------:R-:W-:Y:S02]  /*1ae00*/  FFMA.FTZ R86, R86, UR4, R0 ;  /* 0x0000000456567c23 */ /* 0x000fe40008010000 */
[----:B------:R-:W-:Y:S01]  /*1ae10*/  FFMA.FTZ R11, R34, UR4, R11 ;  /* 0x00000004220b7c23 */ /* 0x000fe2000801000b */
[----:B------:R-:W-:Y:S01]  /*1ae20*/  FMNMX.FTZ R6, R10, R7, !PT ;  /* 0x000000070a067209 */ /* 0x000fe20007810000 */
[----:B------:R-:W-:Y:S01]  /*1ae30*/  FFMA.FTZ R128, R121, UR4, R28 ;  /* 0x0000000479807c23 */ /* 0x000fe2000801001c */
[----:B------:R1:W-:Y:S01]  /*1ae40*/  I2F R0, R56 ;  /* 0x0000003800007306 */ /* 0x0003e20000201400 */
[----:B------:R-:W-:Y:S01]  /*1ae50*/  FFMA.FTZ R90, R57, UR4, R2 ;  /* 0x00000004395a7c23 */ /* 0x000fe20008010002 */
[----:B------:R-:W-:Y:S01]  /*1ae60*/  FMNMX.FTZ R6, R11, R6, !PT ;  /* 0x000000060b067209 */ /* 0x000fe20007810000 */
[----:B------:R-:W-:Y:S01]  /*1ae70*/  FFMA.FTZ R85, R49, UR4, R14 ;  /* 0x0000000431557c23 */ /* 0x000fe2000801000e */
[C---:B------:R-:W-:Y:S01]  /*1ae80*/  IADD3 R14, R37.reuse, 0xc9, RZ ;  /* 0x000000c9250e7810 */ /* 0x040fe20007ffe0ff */
[C---:B------:R-:W-:Y:S01]  /*1ae90*/  FFMA.FTZ R77, R44.reuse, UR4, R15 ;  /* 0x000000042c4d7c23 */ /* 0x040fe2000801000f */
[----:B------:R-:W-:Y:S01]  /*1aea0*/  IADD3 R2, R37, 0xa1, RZ ;  /* 0x000000a125027810 */ /* 0x000fe20007ffe0ff */
[----:B------:R-:W-:Y:S01]  /*1aeb0*/  FFMA.FTZ R44, R44, UR4, R13 ;  /* 0x000000042c2c7c23 */ /* 0x000fe2000801000d */
[----:B------:R-:W-:Y:S01]  /*1aec0*/  FMNMX.FTZ R13, R86, R165, !PT ;  /* 0x000000a5560d7209 */ /* 0x000fe20007810000 */
[----:B------:R-:W-:Y:S01]  /*1aed0*/  FFMA.FTZ R18, R35, UR4, R18 ;  /* 0x0000000423127c23 */ /* 0x000fe20008010012 */
[----:B------:R-:W-:Y:S01]  /*1aee0*/  I2F R4, R4 ;  /* 0x0000000400047306 */ /* 0x000fe20000201400 */
[----:B------:R-:W-:Y:S01]  /*1aef0*/  FMNMX.FTZ R6, R85, R6, !PT ;  /* 0x0000000655067209 */ /* 0x000fe20007810000 */
[----:B------:R-:W-:Y:S01]  /*1af00*/  FFMA.FTZ R9, R34, UR4, R9 ;  /* 0x0000000422097c23 */ /* 0x000fe20008010009 */
[----:B------:R-:W-:Y:S01]  /*1af10*/  FMNMX.FTZ R13, R90, R13, !PT ;  /* 0x0000000d5a0d7209 */ /* 0x000fe20007810000 */
[----:B------:R-:W-:Y:S02]  /*1af20*/  FFMA.FTZ R34, R35, UR4, R8 ;  /* 0x0000000423227c23 */ /* 0x000fe40008010008 */
[----:B------:R-:W-:Y:S01]  /*1af30*/  FFMA.FTZ R19, R32, UR4, R19 ;  /* 0x0000000420137c23 */ /* 0x000fe20008010013 */
[----:B------:R-:W-:Y:S01]  /*1af40*/  FMNMX.FTZ R8, R92, R13, !PT ;  /* 0x0000000d5c087209 */ /* 0x000fe20007810000 */
[----:B------:R-:W-:Y:S01]  /*1af50*/  FFMA.FTZ R49, R33, UR4, R22 ;  /* 0x0000000421317c23 */ /* 0x000fe20008010016 */
[----:B------:R-:W-:Y:S01]  /*1af60*/  FMNMX.FTZ R13, R77, R6, !PT ;  /* 0x000000064d0d7209 */ /* 0x000fe20007810000 */
[----:B------:R-:W-:Y:S01]  /*1af70*/  I2F R2, R2 ;  /* 0x0000000200027306 */ /* 0x000fe20000201400 */
[----:B------:R-:W-:Y:S01]  /*1af80*/  FMNMX.FTZ R7, R9, R8, !PT ;  /* 0x0000000809077209 */ /* 0x000fe20007810000 */
[----:B------:R-:W-:Y:S01]  /*1af90*/  FFMA.FTZ R35, R116, UR4, R23 ;  /* 0x0000000474237c23 */ /* 0x000fe20008010017 */
[----:B------:R-:W-:Y:S01]  /*1afa0*/  FMNMX.FTZ R6, R18, R13, !PT ;  /* 0x0000000d12067209 */ /* 0x000fe20007810000 */
[----:B-1----:R-:W-:Y:S01]  /*1afb0*/  FFMA.FTZ R56, R33, UR4, R12 ;  /* 0x0000000421387c23 */ /* 0x002fe2000801000c */
        /* <DEDUP_REMOVED lines=11> */
[C---:B---3--:R-:W-:Y:S01]  /*1b070*/  FFMA.FTZ R117, R131.reuse, UR4, R117 ;  /* 0x0000000483757c23 */ /* 0x048fe20008010075 */
[----:B------:R-:W-:Y:S01]  /*1b080*/  FMNMX.FTZ R7, R32, R7, !PT ;  /* 0x0000000720077209 */ /* 0x000fe20007810000 */
[----:B------:R-:W-:Y:S01]  /*1b090*/  FFMA.FTZ R131, R131, UR4, R30 ;  /* 0x0000000483837c23 */ /* 0x000fe2000801001e */
[----:B------:R-:W-:Y:S01]  /*1b0a0*/  FMNMX.FTZ R6, R33, R6, !PT ;  /* 0x0000000621067209 */ /* 0x000fe20007810000 */
[----:B------:R-:W-:Y:S01]  /*1b0b0*/  LDSM.16.MT88.4 R28, [R233+0xa000] ;  /* 0x00a00000e91c783b */ /* 0x000fe20000004200 */
[----:B------:R-:W-:Y:S01]  /*1b0c0*/  FMNMX.FTZ R7, R56, R7, !PT ;  /* 0x0000000738077209 */ /* 0x000fe20007810000 */
[----:B--2---:R-:W-:Y:S01]  /*1b0d0*/  FFMA.FTZ R129, R115, UR4, R120 ;  /* 0x0000000473817c23 */ /* 0x004fe20008010078 */
[----:B------:R-:W-:Y:S01]  /*1b0e0*/  FMNMX.FTZ R6, R57, R6, !PT ;  /* 0x0000000639067209 */ /* 0x000fe20007810000 */
[----:B------:R-:W-:Y:S01]  /*1b0f0*/  FFMA.FTZ R252, R121, UR4, R252 ;  /* 0x0000000479fc7c23 */ /* 0x000fe200080100fc */
[----:B------:R-:W-:Y:S01]  /*1b100*/  IADD3 R120, R37, 0xb8, RZ ;  /* 0x000000b825787810 */ /* 0x000fe20007ffe0ff */
[----:B------:R-:W-:Y:S02]  /*1b110*/  FFMA.FTZ R222, R115, UR4, R222 ;  /* 0x0000000473de7c23 */ /* 0x000fe400080100de */
        /* <DEDUP_REMOVED lines=19> */
[----:B------:R-:W-:Y:S02]  /*1b250*/  FFMA.FTZ R118, R118, UR4, R25 ;  /* 0x0000000476767c23 */ /* 0x000fe40008010019 */
[----:B------:R-:W-:Y:S02]  /*1b260*/  FFMA.FTZ R200, R104, UR4, R200 ;  /* 0x0000000468c87c23 */ /* 0x000fe400080100c8 */
        /* <DEDUP_REMOVED lines=12> */
[C---:B------:R-:W-:Y:S01]  /*1b330*/  FFMA.FTZ R193, R97.reuse, UR4, R193 ;  /* 0x0000000461c17c23 */ /* 0x040fe200080100c1 */
[----:B------:R-:W-:Y:S01]  /*1b340*/  FMNMX.FTZ R12, R130, R13, !PT ;  /* 0x0000000d820c7209 */ /* 0x000fe20007810000 */
[----:B------:R-:W-:Y:S01]  /*1b350*/  FFMA.FTZ R190, R97, UR4, R190 ;  /* 0x0000000461be7c23 */ /* 0x000fe200080100be */
[----:B------:R-:W-:Y:S01]  /*1b360*/  IADD3 R6, R37, 0xc8, RZ ;  /* 0x000000c825067810 */ /* 0x000fe20007ffe0ff */
[C---:B------:R-:W-:Y:S01]  /*1b370*/  FFMA.FTZ R177, R0.reuse, UR4, R177 ;  /* 0x0000000400b17c23 */ /* 0x040fe200080100b1 */
[----:B------:R-:W-:Y:S01]  /*1b380*/  FMNMX.FTZ R13, R131, R12, !PT ;  /* 0x0000000c830d7209 */ /* 0x000fe20007810000 */
[----:B------:R-:W-:Y:S02]  /*1b390*/  FFMA.FTZ R174, R0, UR4, R174 ;  /* 0x0000000400ae7c23 */ /* 0x000fe400080100ae */
[----:B------:R-:W-:Y:S01]  /*1b3a0*/  I2F R0, R20 ;  /* 0x0000001400007306 */ /* 0x000fe20000201400 */
[----:B------:R-:W-:Y:S01]  /*1b3b0*/  FFMA.FTZ R223, R114, UR4, R223 ;  /* 0x0000000472df7c23 */ /* 0x000fe200080100df */
[----:B------:R-:W-:Y:S01]  /*1b3c0*/  FMNMX.FTZ R13, R252, R13, !PT ;  /* 0x0000000dfc0d7209 */ /* 0x000fe20007810000 */
[----:B------:R-:W-:Y:S02]  /*1b3d0*/  FFMA.FTZ R221, R218, UR4, R221 ;  /* 0x00000004dadd7c23 */ /* 0x000fe400080100dd */
[----:B--2---:R-:W-:Y:S01]  /*1b3e0*/  FFMA.FTZ R109, R7, UR4, R58 ;  /* 0x00000004076d7c23 */ /* 0x004fe2000801003a */
[----:B------:R-:W-:Y:S01]  /*1b3f0*/  FMNMX.FTZ R8, R223, R8, !PT ;  /* 0x00000008df087209 */ /* 0x000fe20007810000 */
[----:B------:R-:W-:Y:S01]  /*1b400*/  FFMA.FTZ R104, R7, UR4, R54 ;  /* 0x0000000407687c23 */ /* 0x000fe20008010036 */
[----:B------:R-:W-:Y:S01]  /*1b410*/  FMNMX.FTZ R13, R222, R13, !PT ;  /* 0x0000000dde0d7209 */ /* 0x000fe20007810000 */
[----:B------:R-:W-:Y:S01]  /*1b420*/  FFMA.FTZ R169, R126, UR4, R169 ;  /* 0x000000047ea97c23 */ /* 0x000fe200080100a9 */
        /* <DEDUP_REMOVED lines=20> */
[----:B------:R-:W2:Y:S01]  /*1b570*/  I2F R114, R114 ;  /* 0x0000007200727306 */ /* 0x000ea20000201400 */
        /* <DEDUP_REMOVED lines=8> */
[----:B------:R-:W-:Y:S01]  /*1b600*/  FFMA.FTZ R202, R106, UR4, R202 ;  /* 0x000000046aca7c23 */ /* 0x000fe200080100ca */
[----:B------:R3:W-:Y:S01]  /*1b610*/  I2F R12, R15 ;  /* 0x0000000f000c7306 */ /* 0x0007e20000201400 */
[----:B------:R-:W-:Y:S01]  /*1b620*/  FFMA.FTZ R198, R103, UR4, R198 ;  /* 0x0000000467c67c23 */ /* 0x000fe200080100c6 */
[----:B------:R-:W-:Y:S01]  /*1b630*/  FMNMX.FTZ R17, R210, R13, !PT ;  /* 0x0000000dd2117209 */ /* 0x000fe20007810000 */
[----:B------:R-:W-:Y:S01]  /*1b640*/  FFMA.FTZ R197, R99, UR4, R197 ;  /* 0x0000000463c57c23 */ /* 0x000fe200080100c5 */
[----:B-1----:R-:W-:Y:S01]  /*1b650*/  FMNMX.FTZ R14, R209, R16, !PT ;  /* 0x00000010d10e7209 */ /* 0x002fe20007810000 */
[----:B------:R-:W-:Y:S01]  /*1b660*/  FFMA.FTZ R196, R99, UR4, R196 ;  /* 0x0000000463c47c23 */ /* 0x000fe200080100c4 */
[----:B------:R-:W-:Y:S01]  /*1b670*/  FMNMX.FTZ R17, R208, R17, !PT ;  /* 0x00000011d0117209 */ /* 0x000fe20007810000 */
[----:B------:R-:W-:Y:S01]  /*1b680*/  FFMA.FTZ R191, R96, UR4, R191 ;  /* 0x0000000460bf7c23 */ /* 0x000fe200080100bf */
[----:B------:R-:W-:Y:S01]  /*1b690*/  FMNMX.FTZ R14, R207, R14, !PT ;  /* 0x0000000ecf0e7209 */ /* 0x000fe20007810000 */
[----:B------:R-:W-:Y:S01]  /*1b6a0*/  FFMA.FTZ R189, R94, UR4, R189 ;  /* 0x000000045ebd7c23 */ /* 0x000fe200080100bd */
[----:B------:R-:W1:Y:S01]  /*1b6b0*/  I2F R108, R108 ;  /* 0x0000006c006c7306 */ /* 0x000e620000201400 */
[----:B------:R-:W-:Y:S01]  /*1b6c0*/  FMNMX.FTZ R17, R206, R17, !PT ;  /* 0x00000011ce117209 */ /* 0x000fe20007810000 */
[----:B------:R-:W-:Y:S01]  /*1b6d0*/  FFMA.FTZ R186, R94, UR4, R186 ;  /* 0x000000045eba7c23 */ /* 0x000fe200080100ba */
[----:B------:R-:W-:Y:S01]  /*1b6e0*/  FMNMX.FTZ R14, R205, R14, !PT ;  /* 0x0000000ecd0e7209 */ /* 0x000fe20007810000 */
[C---:B--2---:R-:W-:Y:S01]  /*1b6f0*/  FFMA.FTZ R121, R114.reuse, UR4, R52 ;  /* 0x0000000472797c23 */ /* 0x044fe20008010034 */
[----:B------:R-:W-:Y:S01]  /*1b700*/  IADD3 R13, R37, 0xd1, RZ ;  /* 0x000000d1250d7810 */ /* 0x000fe20007ffe0ff */
[----:B------:R-:W-:Y:S01]  /*1b710*/  FFMA.FTZ R114, R114, UR4, R51 ;  /* 0x0000000472727c23 */ /* 0x000fe20008010033 */
[----:B------:R-:W-:Y:S01]  /*1b720*/  FMNMX.FTZ R14, R203, R14, !PT ;  /* 0x0000000ecb0e7209 */ /* 0x000fe20007810000 */
[C---:B------:R-:W-:Y:S02]  /*1b730*/  FFMA.FTZ R187, R93.reuse, UR4, R187 ;  /* 0x000000045dbb7c23 */ /* 0x040fe400080100bb */
[----:B------:R-:W-:Y:S01]  /*1b740*/  FFMA.FTZ R184, R93, UR4, R184 ;  /* 0x000000045db87c23 */ /* 0x000fe200080100b8 */
[----:B------:R-:W2:Y:S01]  /*1b750*/  I2F R13, R13 ;  /* 0x0000000d000d7306 */ /* 0x000ea20000201400 */
[----:B------:R-:W-:Y:S01]  /*1b760*/  FMNMX.FTZ R16, R201, R14, !PT ;  /* 0x0000000ec9107209 */ /* 0x000fe20007810000 */
[----:B------:R-:W-:Y:S01]  /*1b770*/  FFMA.FTZ R185, R88, UR4, R185 ;  /* 0x0000000458b97c23 */ /* 0x000fe200080100b9 */
[----:B---3--:R-:W-:Y:S01]  /*1b780*/  FMNMX.FTZ R15, R204, R17, !PT ;  /* 0x00000011cc0f7209 */ /* 0x008fe20007810000 */
        /* <DEDUP_REMOVED lines=10> */
[----:B-1----:R-:W-:Y:S01]  /*1b830*/  FFMA.FTZ R111, R108, UR4, R59 ;  /* 0x000000046c6f7c23 */ /* 0x002fe2000801003b */
[----:B------:R-:W-:Y:S01]  /*1b840*/  FMNMX.FTZ R15, R198, R15, !PT ;  /* 0x0000000fc60f7209 */ /* 0x000fe20007810000 */
[----:B------:R-:W-:Y:S01]  /*1b850*/  FFMA.FTZ R108, R108, UR4, R55 ;  /* 0x000000046c6c7c23 */ /* 0x000fe20008010037 */
[----:B------:R-:W1:Y:S01]  /*1b860*/  I2F R14, R17 ;  /* 0x00000011000e7306 */ /* 0x000e620000201400 */
[----:B------:R-:W-:Y:S01]  /*1b870*/  FMNMX.FTZ R16, R195, R16, !PT ;  /* 0x00000010c3107209 */ /* 0x000fe20007810000 */
[----:B------:R-:W-:Y:S01]  /*1b880*/  LDSM.16.MT88.4 R52, [R234+0xa800] ;  /* 0x00a80000ea34783b */ /* 0x000fe20000004200 */
[----:B------:R-:W-:Y:S01]  /*1b890*/  FMNMX.FTZ R15, R192, R15, !PT ;  /* 0x0000000fc00f7209 */ /* 0x000fe20007810000 */
[----:B------:R-:W-:Y:S01]  /*1b8a0*/  FFMA.FTZ R178, R68, UR4, R178 ;  /* 0x0000000444b27c23 */ /* 0x000fe200080100b2 */
[----:B------:R-:W-:Y:S01]  /*1b8b0*/  FMNMX.FTZ R16, R193, R16, !PT ;  /* 0x00000010c1107209 */ /* 0x000fe20007810000 */
[----:B------:R-:W-:Y:S01]  /*1b8c0*/  FFMA.FTZ R179, R38, UR4, R179 ;  /* 0x0000000426b37c23 */ /* 0x000fe200080100b3 */
        /* <DEDUP_REMOVED lines=12> */
[----:B------:R-:W-:Y:S01]  /*1b990*/  FFMA.FTZ R100, R8, UR4, R100 ;  /* 0x0000000408647c23 */ /* 0x000fe20008010064 */
[----:B------:R-:W-:Y:S01]  /*1b9a0*/  FMNMX.FTZ R16, R185, R16, !PT ;  /* 0x00000010b9107209 */ /* 0x000fe20007810000 */
[----:B------:R-:W-:Y:S02]  /*1b9b0*/  FFMA.FTZ R107, R6, UR4, R65 ;  /* 0x00000004066b7c23 */ /* 0x000fe40008010041 */
[C---:B-1----:R-:W-:Y:S01]  /*1b9c0*/  FFMA.FTZ R89, R14.reuse, UR4, R89 ;  /* 0x000000040e597c23 */ /* 0x042fe20008010059 */
        /* <DEDUP_REMOVED lines=9> */
[----:B------:R-:W-:Y:S01]  /*1ba60*/  IADD3 R0, R37, 0xf9, RZ ;  /* 0x000000f925007810 */ /* 0x000fe20007ffe0ff */
[----:B------:R-:W-:Y:S01]  /*1ba70*/  FFMA.FTZ R188, R96, UR4, R188 ;  /* 0x0000000460bc7c23 */ /* 0x000fe200080100bc */
[----:B------:R-:W-:Y:S01]  /*1ba80*/  FMNMX.FTZ R16, R177, R16, !PT ;  /* 0x00000010b1107209 */ /* 0x000fe20007810000 */
[----:B------:R-:W-:Y:S02]  /*1ba90*/  FFMA.FTZ R180, R87, UR4, R180 ;  /* 0x0000000457b47c23 */ /* 0x000fe400080100b4 */
[----:B------:R-:W-:Y:S01]  /*1baa0*/  FFMA.FTZ R172, R2, UR4, R172 ;  /* 0x0000000402ac7c23 */ /* 0x000fe200080100ac */
[----:B------:R-:W1:Y:S01]  /*1bab0*/  I2F R0, R0 ;  /* 0x0000000000007306 */ /* 0x000e620000201400 */
[----:B------:R-:W-:Y:S01]  /*1bac0*/  FMNMX.FTZ R15, R188, R15, !PT ;  /* 0x0000000fbc0f7209 */ /* 0x000fe20007810000 */
[----:B------:R-:W-:Y:S01]  /*1bad0*/  FFMA.FTZ R170, R4, UR4, R170 ;  /* 0x0000000404aa7c23 */ /* 0x000fe200080100aa */
[----:B------:R-:W-:Y:S02]  /*1bae0*/  FMNMX.FTZ R16, R175, R16, !PT ;  /* 0x00000010af107209 */ /* 0x000fe40007810000 */
[----:B------:R-:W-:Y:S02]  /*1baf0*/  FMNMX.FTZ R5, R186, R15, !PT ;  /* 0x0000000fba057209 */ /* 0x000fe40007810000 */
[----:B------:R-:W-:Y:S02]  /*1bb00*/  FMNMX.FTZ R16, R173, R16, !PT ;  /* 0x00000010ad107209 */ /* 0x000fe40007810000 */
[----:B------:R-:W-:Y:S02]  /*1bb10*/  FMNMX.FTZ R5, R184, R5, !PT ;  /* 0x00000005b8057209 */ /* 0x000fe40007810000 */
[C---:B------:R-:W-:Y:S02]  /*1bb20*/  IADD3 R2, R37.reuse, 0xe0, RZ ;  /* 0x000000e025027810 */ /* 0x040fe40007ffe0ff */
[----:B------:R-:W-:Y:S02]  /*1bb30*/  FMNMX.FTZ R5, R182, R5, !PT ;  /* 0x00000005b6057209 */ /* 0x000fe40007810000 */
[C---:B------:R-:W-:Y:S02]  /*1bb40*/  IADD3 R4, R37.reuse, 0xe1, RZ ;  /* 0x000000e125047810 */ /* 0x040fe40007ffe0ff */
[----:B------:R-:W2:Y:S01]  /*1bb50*/  I2F R2, R2 ;  /* 0x0000000200027306 */ /* 0x000ea20000201400 */
[----:B------:R-:W-:Y:S02]  /*1bb60*/  FMNMX.FTZ R15, R180, R5, !PT ;  /* 0x00000005b40f7209 */ /* 0x000fe40007810000 */
[----:B------:R-:W-:Y:S02]  /*1bb70*/  IADD3 R5, R37, 0xe8, RZ ;  /* 0x000000e825057810 */ /* 0x000fe40007ffe0ff */
[----:B------:R-:W-:Y:S01]  /*1bb80*/  FMNMX.FTZ R15, R178, R15, !PT ;  /* 0x0000000fb20f7209 */ /* 0x000fe20007810000 */
[C---:B-1----:R-:W-:Y:S01]  /*1bb90*/  FFMA.FTZ R3, R0.reuse, UR4, R3 ;  /* 0x0000000400037c23 */ /* 0x042fe20008010003 */
[----:B------:R-:W-:Y:S01]  /*1bba0*/  FMNMX.FTZ R16, R171, R16, !PT ;  /* 0x00000010ab107209 */ /* 0x000fe20007810000 */
[----:B------:R-:W-:Y:S02]  /*1bbb0*/  FFMA.FTZ R62, R0, UR4, R62 ;  /* 0x00000004003e7c23 */ /* 0x000fe4000801003e */
[----:B------:R-:W1:Y:S01]  /*1bbc0*/  I2F R4, R4 ;  /* 0x0000000400047306 */ /* 0x000e620000201400 */
[----:B------:R-:W-:Y:S02]  /*1bbd0*/  FMNMX.FTZ R15, R176, R15, !PT ;  /* 0x0000000fb00f7209 */ /* 0x000fe40007810000 */
[----:B------:R-:W-:Y:S02]  /*1bbe0*/  FMNMX.FTZ R16, R169, R16, !PT ;  /* 0x00000010a9107209 */ /* 0x000fe40007810000 */
[----:B------:R-:W-:Y:S02]  /*1bbf0*/  FMNMX.FTZ R17, R174, R15, !PT ;  /* 0x0000000fae117209 */ /* 0x000fe40007810000 */
[----:B------:R-:W-:Y:S02]  /*1bc00*/  IADD3 R15, R37, 0xe9, RZ ;  /* 0x000000e9250f7810 */ /* 0x000fe40007ffe0ff */
[----:B------:R-:W-:Y:S01]  /*1bc10*/  FMNMX.FTZ R16, R125, R16, !PT ;  /* 0x000000107d107209 */ /* 0x000fe20007810000 */
[----:B------:R-:W3:Y:S01]  /*1bc20*/  I2F R5, R5 ;  /* 0x0000000500057306 */ /* 0x000ee20000201400 */
[----:B------:R-:W-:Y:S02]  /*1bc30*/  FMNMX.FTZ R17, R172, R17, !PT ;  /* 0x00000011ac117209 */ /* 0x000fe40007810000 */
[----:B------:R-:W-:Y:S01]  /*1bc40*/  FMNMX.FTZ R16, R123, R16, !PT ;  /* 0x000000107b107209 */ /* 0x000fe20007810000 */
[----:B--2---:R-:W-:Y:S01]  /*1bc50*/  FFMA.FTZ R75, R2, UR4, R75 ;  /* 0x00000004024b7c23 */ /* 0x004fe2000801004b */
[----:B------:R-:W-:Y:S01]  /*1bc60*/  FMNMX.FTZ R17, R170, R17, !PT ;  /* 0x00000011aa117209 */ /* 0x000fe20007810000 */
[----:B------:R-:W-:Y:S01]  /*1bc70*/  FFMA.FTZ R76, R2, UR4, R76 ;  /* 0x00000004024c7c23 */ /* 0x000fe2000801004c */
[----:B------:R-:W-:Y:S02]  /*1bc80*/  FMNMX.FTZ R16, R121, R16, !PT ;  /* 0x0000001079107209 */ /* 0x000fe40007810000 */
[----:B------:R-:W-:Y:S01]  /*1bc90*/  FMNMX.FTZ R7, R168, R17, !PT ;  /* 0x00000011a8077209 */ /* 0x000fe20007810000 */
[----:B------:R-:W2:Y:S01]  /*1bca0*/  I2F R15, R15 ;  /* 0x0000000f000f7306 */ /* 0x000ea20000201400 */
[----:B------:R-:W-:Y:S02]  /*1bcb0*/  IADD3 R17, R37, 0xf0, RZ ;  /* 0x000000f025117810 */ /* 0x000fe40007ffe0ff */
[----:B------:R-:W-:Y:S01]  /*1bcc0*/  FMNMX.FTZ R7, R126, R7, !PT ;  /* 0x000000077e077209 */ /* 0x000fe20007810000 */
[C---:B-1----:R-:W-:Y:S01]  /*1bcd0*/  FFMA.FTZ R73, R4.reuse, UR4, R73 ;  /* 0x0000000404497c23 */ /* 0x042fe20008010049 */
[----:B------:R-:W-:Y:S01]  /*1bce0*/  FMNMX.FTZ R8, R111, R16, !PT ;  /* 0x000000106f087209 */ /* 0x000fe20007810000 */
[----:B------:R-:W-:Y:S01]  /*1bcf0*/  FFMA.FTZ R74, R4, UR4, R74 ;  /* 0x00000004044a7c23 */ /* 0x000fe2000801004a */
[----:B------:R-:W-:Y:S02]  /*1bd00*/  FMNMX.FTZ R7, R122, R7, !PT ;  /* 0x000000077a077209 */ /* 0x000fe40007810000 */
[----:B------:R-:W-:Y:S01]  /*1bd10*/  FMNMX.FTZ R8, R109, R8, !PT ;  /* 0x000000086d087209 */ /* 0x000fe20007810000 */
[----:B------:R-:W1:Y:S01]  /*1bd20*/  I2F R6, R17 ;  /* 0x0000001100067306 */ /* 0x000e620000201400 */
[----:B------:R-:W-:Y:S02]  /*1bd30*/  FMNMX.FTZ R21, R120, R7, !PT ;  /* 0x0000000778157209 */ /* 0x000fe40007810000 */
[----:B------:R-:W-:Y:S01]  /*1bd40*/  FMNMX.FTZ R8, R107, R8, !PT ;  /* 0x000000086b087209 */ /* 0x000fe20007810000 */
[C---:B---3--:R-:W-:Y:S01]  /*1bd50*/  FFMA.FTZ R71, R5.reuse, UR4, R71 ;  /* 0x0000000405477c23 */ /* 0x048fe20008010047 */
[----:B------:R-:W-:Y:S01]  /*1bd60*/  FMNMX.FTZ R21, R114, R21, !PT ;  /* 0x0000001572157209 */ /* 0x000fe20007810000 */
[----:B------:R-:W-:Y:S01]  /*1bd70*/  FFMA.FTZ R72, R5, UR4, R72 ;  /* 0x0000000405487c23 */ /* 0x000fe20008010048 */
[----:B------:R-:W-:Y:S02]  /*1bd80*/  FMNMX.FTZ R8, R105, R8, !PT ;  /* 0x0000000869087209 */ /* 0x000fe40007810000 */
[----:B------:R-:W-:Y:S02]  /*1bd90*/  FMNMX.FTZ R21, R108, R21, !PT ;  /* 0x000000156c157209 */ /* 0x000fe40007810000 */
[----:B------:R-:W-:Y:S02]  /*1bda0*/  FMNMX.FTZ R12, R95, R8, !PT ;  /* 0x000000085f0c7209 */ /* 0x000fe40007810000 */
[----:B------:R-:W-:Y:S01]  /*1bdb0*/  FMNMX.FTZ R13, R104, R21, !PT ;  /* 0x00000015680d7209 */ /* 0x000fe20007810000 */
[C---:B--2---:R-:W-:Y:S01]  /*1bdc0*/  FFMA.FTZ R69, R15.reuse, UR4, R69 ;  /* 0x000000040f457c23 */ /* 0x044fe20008010045 */
[----:B------:R-:W-:Y:S01]  /*1bdd0*/  LDSM.16.MT88.4 R20, [R234+0xa000] ;  /* 0x00a00000ea14783b */ /* 0x000fe20000004200 */
[----:B------:R-:W-:Y:S01]  /*1bde0*/  FFMA.FTZ R70, R15, UR4, R70 ;  /* 0x000000040f467c23 */ /* 0x000fe20008010046 */
[C---:B------:R-:W-:Y:S02]  /*1bdf0*/  IADD3 R7, R37.reuse, 0xf1, RZ ;  /* 0x000000f125077810 */ /* 0x040fe40007ffe0ff */
[----:B------:R-:W-:Y:S02]  /*1be00*/  IADD3 R16, R37, 0xf8, RZ ;  /* 0x000000f825107810 */ /* 0x000fe40007ffe0ff */
[----:B------:R-:W-:Y:S02]  /*1be10*/  FMNMX.FTZ R13, R102, R13, !PT ;  /* 0x0000000d660d7209 */ /* 0x000fe40007810000 */
[----:B------:R-:W2:Y:S01]  /*1be20*/  I2F R7, R7 ;  /* 0x0000000700077306 */ /* 0x000ea20000201400 */
[----:B-1----:R-:W-:Y:S01]  /*1be30*/  FFMA.FTZ R67, R6, UR4, R67 ;  /* 0x0000000406437c23 */ /* 0x002fe20008010043 */
[----:B------:R-:W-:Y:S01]  /*1be40*/  FMNMX.FTZ R13, R100, R13, !PT ;  /* 0x0000000d640d7209 */ /* 0x000fe20007810000 */
[----:B------:R-:W-:Y:S01]  /*1be50*/  FFMA.FTZ R66, R6, UR4, R66 ;  /* 0x0000000406427c23 */ /* 0x000fe20008010042 */
[----:B------:R-:W-:Y:S02]  /*1be60*/  FMNMX.FTZ R12, R91, R12, !PT ;  /* 0x0000000c5b0c7209 */ /* 0x000fe40007810000 */
        /* <DEDUP_REMOVED lines=16> */
[----:B------:R-:W-:Y:S01]  /*1bf70*/  FMNMX.FTZ R12, R67, R12, !PT ;  /* 0x0000000c430c7209 */ /* 0x000fe20007810000 */
[----:B-1----:R-:W-:Y:S01]  /*1bf80*/  FFMA.FTZ R36, R8, UR4, R36 ;  /* 0x0000000408247c23 */ /* 0x002fe20008010024 */
[----:B------:R-:W-:Y:S01]  /*1bf90*/  FMNMX.FTZ R13, R70, R13, !PT ;  /* 0x0000000d460d7209 */ /* 0x000fe20007810000 */
[----:B------:R-:W-:Y:S01]  /*1bfa0*/  FFMA.FTZ R63, R8, UR4, R63 ;  /* 0x00000004083f7c23 */ /* 0x000fe2000801003f */
[----:B------:R-:W-:Y:S02]  /*1bfb0*/  FMNMX.FTZ R5, R39, R12, !PT ;  /* 0x0000000c27057209 */ /* 0x000fe40007810000 */
[----:B------:R-:W-:Y:S02]  /*1bfc0*/  FMNMX.FTZ R13, R66, R13, !PT ;  /* 0x0000000d420d7209 */ /* 0x000fe40007810000 */
[----:B------:R-:W-:Y:S02]  /*1bfd0*/  FMNMX.FTZ R2, R36, R5, !PT ;  /* 0x0000000524027209 */ /* 0x000fe40007810000 */
[----:B------:R-:W-:Y:S02]  /*1bfe0*/  FMNMX.FTZ R4, R64, R13, !PT ;  /* 0x0000000d40047209 */ /* 0x000fe40007810000 */
[----:B------:R-:W-:Y:S02]  /*1bff0*/  FMNMX.FTZ R6, R3, R2, !PT ;  /* 0x0000000203067209 */ /* 0x000fe40007810000 */
[----:B------:R-:W-:Y:S03]  /*1c000*/  FMNMX.FTZ R17, R63, R4, !PT ;  /* 0x000000043f117209 */ /* 0x000fe60007810000 */
[----:B------:R-:W1:Y:S01]  /*1c010*/  SHFL.BFLY PT, R7, R6, 0x2, 0x1f ;  /* 0x0c401f0006077f89 */ /* 0x000e6200000e0000 */
[----:B------:R-:W-:Y:S07]  /*1c020*/  FMNMX.FTZ R15, R62, R17, !PT ;  /* 0x000000113e0f7209 */ /* 0x000fee0007810000 */
        /* <DEDUP_REMOVED lines=9> */
[----:B--2---:R-:W-:Y:S02]  /*1c0c0*/  FMNMX.FTZ R2, R13, R2, !PT ;  /* 0x000000020d027209 */ /* 0x004fe40007810000 */
[----:B------:R-:W1:Y:S01]  /*1c0d0*/  LDSM.16.MT88.4 R12, [R237+0xa000] ;  /* 0x00a00000ed0c783b */ /* 0x000e620000004200 */
[----:B------:R-:W-:Y:S01]  /*1c0e0*/  FSEL R68, R68, RZ, P0 ;  /* 0x000000ff44447208 */ /* 0x000fe20000000000 */
[----:B------:R-:W-:Y:S01]  /*1c0f0*/  FMUL.FTZ R37, R4, c[0x0][0x23c] ;  /* 0x00008f0004257a20 */ /* 0x000fe20000410000 */
[C---:B------:R-:W-:Y:S01]  /*1c100*/  FSETP.NEU.FTZ.AND P0, PT, R2.reuse, -INF , PT ;  /* 0xff8000000200780b */ /* 0x040fe20003f1d000 */
[----:B------:R-:W-:Y:S02]  /*1c110*/  FMUL.FTZ R65, R2, c[0x0][0x23c] ;  /* 0x00008f0002417a20 */ /* 0x000fe40000410000 */
[--C-:B------:R-:W-:Y:S02]  /*1c120*/  FFMA.FTZ R101, R49, c[0x0][0x23c], -R68.reuse ;  /* 0x00008f0031657a23 */ /* 0x100fe40000010844 */
[----:B------:R-:W2:Y:S01]  /*1c130*/  MUFU.EX2 R37, R37 ;  /* 0x0000002500257308 */ /* 0x000ea20000000800 */
[----:B------:R-:W-:Y:S01]  /*1c140*/  LDSM.16.MT88.4 R48, [R237+0xa800] ;  /* 0x00a80000ed30783b */ /* 0x000fe20000004200 */
[--C-:B------:R-:W-:Y:S01]  /*1c150*/  FFMA.FTZ R112, R57, c[0x0][0x23c], -R68.reuse ;  /* 0x00008f0039707a23 */ /* 0x100fe20000010844 */
[----:B------:R-:W-:Y:S01]  /*1c160*/  FSEL R65, R65, RZ, P0 ;  /* 0x000000ff41417208 */ /* 0x000fe20000000000 */
[--C-:B------:R-:W-:Y:S01]  /*1c170*/  FFMA.FTZ R94, R79, c[0x0][0x23c], -R68.reuse ;  /* 0x00008f004f5e7a23 */ /* 0x100fe20000010844 */
[----:B------:R-:W-:Y:S01]  /*1c180*/  PLOP3.LUT P0, PT, PT, PT, UP0, 0x80, 0x0 ;  /* 0x000000000000781c */ /* 0x000fe20003f0f008 */
[--C-:B------:R-:W-:Y:S02]  /*1c190*/  FFMA.FTZ R93, R81, c[0x0][0x23c], -R68.reuse ;  /* 0x00008f00515d7a23 */ /* 0x100fe40000010844 */
[--C-:B------:R-:W-:Y:S02]  /*1c1a0*/  FFMA.FTZ R97, R46, c[0x0][0x23c], -R65.reuse ;  /* 0x00008f002e617a23 */ /* 0x100fe40000010841 */
[----:B------:R-:W-:Y:S01]  /*1c1b0*/  MUFU.EX2 R94, R94 ;  /* 0x0000005e005e7308 */ /* 0x000fe20000000800 */
[--C-:B------:R-:W-:Y:S02]  /*1c1c0*/  FFMA.FTZ R98, R44, c[0x0][0x23c], -R65.reuse ;  /* 0x00008f002c627a23 */ /* 0x100fe40000010841 */
[----:B------:R-:W3:Y:S01]  /*1c1d0*/  LDSM.16.MT88.4 R44, [R232+0xa000] ;  /* 0x00a00000e82c783b */ /* 0x000ee20000004200 */
[--C-:B------:R-:W-:Y:S02]  /*1c1e0*/  FFMA.FTZ R115, R56, c[0x0][0x23c], -R65.reuse ;  /* 0x00008f0038737a23 */ /* 0x100fe40000010841 */
[--C-:B------:R-:W-:Y:S02]  /*1c1f0*/  FFMA.FTZ R88, R10, c[0x0][0x23c], -R68.reuse ;  /* 0x00008f000a587a23 */ /* 0x100fe40000010844 */
[--C-:B------:R-:W-:Y:S02]  /*1c200*/  FFMA.FTZ R79, R11, c[0x0][0x23c], -R68.reuse ;  /* 0x00008f000b4f7a23 */ /* 0x100fe40000010844 */
[----:B------:R-:W4:Y:S01]  /*1c210*/  MUFU.EX2 R93, R93 ;  /* 0x0000005d005d7308 */ /* 0x000f220000000800 */
[----:B------:R-:W-:Y:S01]  /*1c220*/  LDSM.16.MT88.4 R56, [R232+0xa800] ;  /* 0x00a80000e838783b */ /* 0x000fe20000004200 */
[--C-:B------:R-:W-:Y:S02]  /*1c230*/  FFMA.FTZ R77, R77, c[0x0][0x23c], -R68.reuse ;  /* 0x00008f004d4d7a23 */ /* 0x100fe40000010844 */
[C---:B--2---:R-:W-:Y:S02]  /*1c240*/  FMUL.FTZ R6, R37.reuse, R162 ;  /* 0x000000a225067220 */ /* 0x044fe40000410000 */
[C---:B------:R-:W-:Y:S02]  /*1c250*/  FMUL.FTZ R7, R37.reuse, R163 ;  /* 0x000000a325077220 */ /* 0x040fe40000410000 */
[----:B------:R-:W-:Y:S02]  /*1c260*/  FMUL.FTZ R10, R37, R158 ;  /* 0x0000009e250a7220 */ /* 0x000fe40000410000 */
[----:B------:R-:W-:Y:S01]  /*1c270*/  MUFU.EX2 R88, R88 ;  /* 0x0000005800587308 */ /* 0x000fe20000000800 */
[--C-:B------:R-:W-:Y:S02]  /*1c280*/  FFMA.FTZ R158, R199, c[0x0][0x23c], -R68.reuse ;  /* 0x00008f00c79e7a23 */ /* 0x100fe40000010844 */
[C---:B------:R-:W-:Y:S02]  /*1c290*/  FMUL.FTZ R11, R37.reuse, R159 ;  /* 0x0000009f250b7220 */ /* 0x040fe40000410000 */
[C---:B------:R-:W-:Y:S02]  /*1c2a0*/  FMUL.FTZ R26, R37.reuse, R142 ;  /* 0x0000008e251a7220 */ /* 0x040fe40000410000 */
[C---:B------:R-:W-:Y:S02]  /*1c2b0*/  FMUL.FTZ R27, R37.reuse, R143 ;  /* 0x0000008f251b7220 */ /* 0x040fe40000410000 */
[--C-:B------:R-:W-:Y:S01]  /*1c2c0*/  FFMA.FTZ R99, R34, c[0x0][0x23c], -R65.reuse ;  /* 0x00008f0022637a23 */ /* 0x100fe20000010841 */
[----:B------:R-:W2:Y:S01]  /*1c2d0*/  MUFU.EX2 R79, R79 ;  /* 0x0000004f004f7308 */ /* 0x000ea20000000800 */
[----:B------:R-:W-:Y:S02]  /*1c2e0*/  FMUL.FTZ R34, R37, R134 ;  /* 0x0000008625227220 */ /* 0x000fe40000410000 */
[--C-:B------:R-:W-:Y:S01]  /*1c2f0*/  FFMA.FTZ R106, R32, c[0x0][0x23c], -R65.reuse ;  /* 0x00008f00206a7a23 */ /* 0x100fe20000010841 */
[----:B----4-:R-:W-:Y:S01]  /*1c300*/  F2FP.PACK_AB R41, R93, R94 ;  /* 0x0000005e5d29723e */ /* 0x010fe200000000ff */
[--C-:B------:R-:W-:Y:S02]  /*1c310*/  FFMA.FTZ R110, R35, c[0x0][0x23c], -R68.reuse ;  /* 0x00008f00236e7a23 */ /* 0x100fe40000010844 */
        /* <DEDUP_REMOVED lines=30> */
[----:B------:R-:W-:Y:S02]  /*1c500*/  FFMA.FTZ R78, R78, c[0x0][0x23c], -R65 ;  /* 0x00008f004e4e7a23 */ /* 0x000fe40000010841 */
[--C-:B------:R-:W-:Y:S02]  /*1c510*/  FFMA.FTZ R75, R75, c[0x0][0x23c], -R68.reuse ;  /* 0x00008f004b4b7a23 */ /* 0x100fe40000010844 */
[--C-:B------:R-:W-:Y:S01]  /*1c520*/  FFMA.FTZ R71, R71, c[0x0][0x23c], -R68.reuse ;  /* 0x00008f0047477a23 */ /* 0x100fe20000010844 */
[----:B------:R-:W-:Y:S01]  /*1c530*/  MUFU.EX2 R101, R101 ;  /* 0x0000006500657308 */ /* 0x000fe20000000800 */
[--C-:B------:R-:W-:Y:S02]  /*1c540*/  FFMA.FTZ R67, R67, c[0x0][0x23c], -R68.reuse ;  /* 0x00008f0043437a23 */ /* 0x100fe40000010844 */
        /* <DEDUP_REMOVED lines=10> */
[----:B------:R-:W2:Y:S01]  /*1c5f0*/  MUFU.EX2 R38, R38 ;  /* 0x0000002600267308 */ /* 0x000ea20000000800 */
[--C-:B------:R-:W-:Y:S02]  /*1c600*/  FFMA.FTZ R92, R19, c[0x0][0x23c], -R68.reuse ;  /* 0x00008f00135c7a23 */ /* 0x100fe40000010844 */
[----:B------:R-:W-:Y:S02]  /*1c610*/  FMUL.FTZ R18, R37, R150 ;  /* 0x0000009625127220 */ /* 0x000fe40000410000 */
        /* <DEDUP_REMOVED lines=12> */
[C---:B--2---:R-:W-:Y:S02]  /*1c6e0*/  FMUL.FTZ R32, R38.reuse, R132 ;  /* 0x0000008426207220 */ /* 0x044fe40000410000 */
[C---:B------:R-:W-:Y:S02]  /*1c6f0*/  FMUL.FTZ R33, R38.reuse, R133 ;  /* 0x0000008526217220 */ /* 0x040fe40000410000 */
        /* <DEDUP_REMOVED lines=9> */
[--C-:B------:R-:W-:Y:S01]  /*1c790*/  FFMA.FTZ R149, R203, c[0x0][0x23c], -R68.reuse ;  /* 0x00008f00cb957a23 */ /* 0x100fe20000010844 */
[----:B----4-:R-:W-:Y:S01]  /*1c7a0*/  F2FP.PACK_AB R40, R87, R96 ;  /* 0x000000605728723e */ /* 0x010fe200000000ff */
[C---:B------:R-:W-:Y:S02]  /*1c7b0*/  FMUL.FTZ R24, R38.reuse, R140 ;  /* 0x0000008c26187220 */ /* 0x040fe40000410000 */
[----:B------:R-:W-:Y:S02]  /*1c7c0*/  FMUL.FTZ R25, R38, R141 ;  /* 0x0000008d26197220 */ /* 0x000fe40000410000 */
[--C-:B------:R-:W-:Y:S01]  /*1c7d0*/  FFMA.FTZ R132, R223, c[0x0][0x23c], -R68.reuse ;  /* 0x00008f00df847a23 */ /* 0x100fe20000010844 */
[----:B------:R-:W4:Y:S01]  /*1c7e0*/  MUFU.EX2 R86, R86 ;  /* 0x0000005600567308 */ /* 0x000f220000000800 */
        /* <DEDUP_REMOVED lines=12> */
[----:B------:R-:W2:Y:S01]  /*1c8b0*/  MUFU.EX2 R92, R92 ;  /* 0x0000005c005c7308 */ /* 0x000ea20000000800 */
[C---:B-1----:R-:W-:Y:S05]  /*1c8c0*/  HMMA.16816.F32 R4, R40.reuse, R12, R4 ;  /* 0x0000000c2804723c */ /* 0x042fea0000001804 */
[--C-:B------:R-:W-:Y:S02]  /*1c8d0*/  FFMA.FTZ R190, R181, c[0x0][0x23c], -R68.reuse ;  /* 0x00008f00b5be7a23 */ /* 0x100fe40000010844 */
[C---:B------:R-:W-:Y:S01]  /*1c8e0*/  FMUL.FTZ R12, R38.reuse, R152 ;  /* 0x00000098260c7220 */ /* 0x040fe20000410000 */
[C---:B------:R-:W-:Y:S01]  /*1c8f0*/  HMMA.16816.F32 R8, R40.reuse, R14, R8 ;  /* 0x0000000e2808723c */ /* 0x040fe20000001808 */
[----:B------:R-:W-:Y:S03]  /*1c900*/  MUFU.EX2 R103, R103 ;  /* 0x0000006700677308 */ /* 0x000fe60000000800 */
[----:B------:R-:W-:Y:S02]  /*1c910*/  FMUL.FTZ R13, R38, R153 ;  /* 0x00000099260d7220 */ /* 0x000fe40000410000 */
[--C-:B------:R-:W-:Y:S02]  /*1c920*/  FFMA.FTZ R152, R205, c[0x0][0x23c], -R68.reuse ;  /* 0x00008f00cd987a23 */ /* 0x100fe40000010844 */
[C---:B------:R-:W-:Y:S03]  /*1c930*/  FMUL.FTZ R14, R37.reuse, R154 ;  /* 0x0000009a250e7220 */ /* 0x040fe60000410000 */
[----:B------:R-:W1:Y:S01]  /*1c940*/  MUFU.EX2 R112, R112 ;  /* 0x0000007000707308 */ /* 0x000e620000000800 */
[----:B------:R-:W-:Y:S02]  /*1c950*/  FMUL.FTZ R15, R37, R155 ;  /* 0x0000009b250f7220 */ /* 0x000fe40000410000 */
[--C-:B------:R-:W-:Y:S02]  /*1c960*/  FFMA.FTZ R154, R204, c[0x0][0x23c], -R65.reuse ;  /* 0x00008f00cc9a7a23 */ /* 0x100fe40000010841 */
[--C-:B------:R-:W-:Y:S02]  /*1c970*/  FFMA.FTZ R155, R201, c[0x0][0x23c], -R68.reuse ;  /* 0x00008f00c99b7a23 */ /* 0x100fe40000010844 */
[--C-:B------:R-:W-:Y:S01]  /*1c980*/  FFMA.FTZ R153, R202, c[0x0][0x23c], -R65.reuse ;  /* 0x00008f00ca997a23 */ /* 0x100fe20000010841 */
[C---:B------:R-:W-:Y:S02]  /*1c990*/  HMMA.16816.F32 R12, R40.reuse, R20, R12 ;  /* 0x00000014280c723c */ /* 0x040fe4000000180c */
[----:B------:R-:W-:Y:S01]  /*1c9a0*/  MUFU.EX2 R115, R115 ;  /* 0x0000007300737308 */ /* 0x000fe20000000800 */
[--C-:B------:R-:W-:Y:S02]  /*1c9b0*/  FFMA.FTZ R188, R188, c[0x0][0x23c], -R65.reuse ;  /* 0x00008f00bcbc7a23 */ /* 0x100fe40000010841 */
[--C-:B------:R-:W-:Y:S02]  /*1c9c0*/  FFMA.FTZ R186, R186, c[0x0][0x23c], -R65.reuse ;  /* 0x00008f00baba7a23 */ /* 0x100fe40000010841 */
[C---:B------:R-:W-:Y:S01]  /*1c9d0*/  FMUL.FTZ R20, R38.reuse, R144 ;  /* 0x0000009026147220 */ /* 0x040fe20000410000 */
[C---:B------:R-:W-:Y:S04]  /*1c9e0*/  HMMA.16816.F32 R16, R40.reuse, R22, R16 ;  /* 0x000000162810723c */ /* 0x040fe80000001810 */
[----:B------:R-:W5:Y:S01]  /*1c9f0*/  MUFU.EX2 R116, R116 ;  /* 0x0000007400747308 */ /* 0x000f620000000800 */
[----:B------:R-:W-:Y:S02]  /*1ca00*/  FMUL.FTZ R21, R38, R145 ;  /* 0x0000009126157220 */ /* 0x000fe40000410000 */
[C---:B------:R-:W-:Y:S02]  /*1ca10*/  FMUL.FTZ R22, R37.reuse, R146 ;  /* 0x0000009225167220 */ /* 0x040fe40000410000 */
[----:B------:R-:W-:Y:S03]  /*1ca20*/  FMUL.FTZ R23, R37, R147 ;  /* 0x0000009325177220 */ /* 0x000fe60000410000 */
[--C-:B------:R-:W-:Y:S02]  /*1ca30*/  FFMA.FTZ R144, R211, c[0x0][0x23c], -R68.reuse ;  /* 0x00008f00d3907a23 */ /* 0x100fe40000010844 */
[----:B------:R-:W-:Y:S01]  /*1ca40*/  MUFU.EX2 R113, R113 ;  /* 0x0000007100717308 */ /* 0x000fe20000000800 */
[--C-:B------:R-:W-:Y:S01]  /*1ca50*/  FFMA.FTZ R146, R212, c[0x0][0x23c], -R65.reuse ;  /* 0x00008f00d4927a23 */ /* 0x100fe20000010841 */
[C---:B------:R-:W-:Y:S03]  /*1ca60*/  HMMA.16816.F32 R20, R40.reuse, R28, R20 ;  /* 0x0000001c2814723c */ /* 0x040fe60000001814 */
[--C-:B------:R-:W-:Y:S02]  /*1ca70*/  FFMA.FTZ R147, R209, c[0x0][0x23c], -R68.reuse ;  /* 0x00008f00d1937a23 */ /* 0x100fe40000010844 */
[--C-:B------:R-:W-:Y:S02]  /*1ca80*/  FFMA.FTZ R145, R210, c[0x0][0x23c], -R65.reuse ;  /* 0x00008f00d2917a23 */ /* 0x100fe40000010841 */
[C---:B------:R-:W-:Y:S01]  /*1ca90*/  FMUL.FTZ R28, R38.reuse, R136 ;  /* 0x00000088261c7220 */ /* 0x040fe20000410000 */
[----:B------:R-:W1:Y:S01]  /*1caa0*/  MUFU.EX2 R118, R118 ;  /* 0x0000007600767308 */ /* 0x000e620000000800 */
[C---:B------:R-:W-:Y:S03]  /*1cab0*/  HMMA.16816.F32 R24, R40.reuse, R30, R24 ;  /* 0x0000001e2818723c */ /* 0x040fe60000001818 */
[----:B------:R-:W-:Y:S02]  /*1cac0*/  FMUL.FTZ R29, R38, R137 ;  /* 0x00000089261d7220 */ /* 0x000fe40000410000 */
[--C-:B------:R-:W-:Y:S02]  /*1cad0*/  FFMA.FTZ R136, R221, c[0x0][0x23c], -R68.reuse ;  /* 0x00008f00dd887a23 */ /* 0x100fe40000010844 */
[C---:B------:R-:W-:Y:S02]  /*1cae0*/  FMUL.FTZ R30, R37.reuse, R138 ;  /* 0x0000008a251e7220 */ /* 0x040fe40000410000 */
[----:B------:R-:W-:Y:S03]  /*1caf0*/  MUFU.EX2 R119, R119 ;  /* 0x0000007700777308 */ /* 0x000fe60000000800 */
[----:B------:R-:W-:Y:S02]  /*1cb00*/  FMUL.FTZ R31, R37, R139 ;  /* 0x0000008b251f7220 */ /* 0x000fe40000410000 */
[--C-:B------:R-:W-:Y:S02]  /*1cb10*/  FFMA.FTZ R137, R216, c[0x0][0x23c], -R65.reuse ;  /* 0x00008f00d8897a23 */ /* 0x100fe40000010841 */
[--C-:B------:R-:W-:Y:S02]  /*1cb20*/  FFMA.FTZ R139, R217, c[0x0][0x23c], -R68.reuse ;  /* 0x00008f00d98b7a23 */ /* 0x100fe40000010844 */
[--C-:B------:R-:W-:Y:S01]  /*1cb30*/  FFMA.FTZ R138, R220, c[0x0][0x23c], -R65.reuse ;  /* 0x00008f00dc8a7a23 */ /* 0x100fe20000010841 */
[----:B------:R-:W1:Y:S01]  /*1cb40*/  MUFU.EX2 R124, R124 ;  /* 0x0000007c007c7308 */ /* 0x000e620000000800 */
[C---:B---3--:R-:W-:Y:S03]  /*1cb50*/  HMMA.16816.F32 R28, R40.reuse, R44, R28 ;  /* 0x0000002c281c723c */ /* 0x048fe6000000181c */
[--C-:B------:R-:W-:Y:S02]  /*1cb60*/  FFMA.FTZ R187, R184, c[0x0][0x23c], -R65.reuse ;  /* 0x00008f00b8bb7a23 */ /* 0x100fe40000010841 */
[--C-:B------:R-:W-:Y:S02]  /*1cb70*/  FFMA.FTZ R184, R185, c[0x0][0x23c], -R68.reuse ;  /* 0x00008f00b9b87a23 */ /* 0x100fe40000010844 */
[--C-:B------:R-:W-:Y:S01]  /*1cb80*/  FFMA.FTZ R181, R182, c[0x0][0x23c], -R65.reuse ;  /* 0x00008f00b6b57a23 */ /* 0x100fe20000010841 */
[----:B------:R-:W-:Y:S01]  /*1cb90*/  HMMA.16816.F32 R32, R40, R46, R32 ;  /* 0x0000002e2820723c */ /* 0x000fe20000001820 */
[----:B------:R-:W-:Y:S01]  /*1cba0*/  MUFU.EX2 R117, R117 ;  /* 0x0000007500757308 */ /* 0x000fe20000000800 */
[----:B------:R-:W3:Y:S02]  /*1cbb0*/  LDSM.16.MT88.4 R44, [R233+0xa800] ;  /* 0x00a80000e92c783b */ /* 0x000ee40000004200 */
[--C-:B------:R-:W-:Y:S02]  /*1cbc0*/  FFMA.FTZ R182, R171, c[0x0][0x23c], -R68.reuse ;  /* 0x00008f00abb67a23 */ /* 0x100fe40000010844 */
[--C-:B------:R-:W-:Y:S01]  /*1cbd0*/  FFMA.FTZ R180, R180, c[0x0][0x23c], -R65.reuse ;  /* 0x00008f00b4b47a23 */ /* 0x100fe20000010841 */
[----:B----4-:R-:W-:Y:S01]  /*1cbe0*/  F2FP.PACK_AB R41, R77, R86 ;  /* 0x000000564d29723e */ /* 0x010fe200000000ff */
[--C-:B------:R-:W-:Y:S01]  /*1cbf0*/  FFMA.FTZ R178, R178, c[0x0][0x23c], -R65.reuse ;  /* 0x00008f00b2b27a23 */ /* 0x100fe20000010841 */
[----:B--2---:R-:W-:Y:S02]  /*1cc00*/  F2FP.PACK_AB R43, R92, R85 ;  /* 0x000000555c2b723e */ /* 0x004fe400000000ff */
[----:B------:R-:W2:Y:S01]  /*1cc10*/  MUFU.EX2 R128, R128 ;  /* 0x0000008000807308 */ /* 0x000ea20000000800 */
[----:B------:R-:W-:Y:S01]  /*1cc20*/  F2FP.PACK_AB R40, R98, R97 ;  /* 0x000000616228723e */ /* 0x000fe200000000ff */
[--C-:B------:R-:W-:Y:S01]  /*1cc30*/  FFMA.FTZ R185, R176, c[0x0][0x23c], -R65.reuse ;  /* 0x00008f00b0b97a23 */ /* 0x100fe20000010841 */
[----:B------:R-:W-:Y:S01]  /*1cc40*/  F2FP.PACK_AB R42, R106, R99 ;  /* 0x000000636a2a723e */ /* 0x000fe200000000ff */
        /* <DEDUP_REMOVED lines=9> */
[----:B------:R-:W4:Y:S01]  /*1cce0*/  MUFU.EX2 R130, R130 ;  /* 0x0000008200827308 */ /* 0x000f220000000800 */
[----:B------:R-:W1:Y:S02]  /*1ccf0*/  LDSM.16.MT88.4 R48, [R237+0xb000] ;  /* 0x00b00000ed30783b */ /* 0x000e640000004200 */
[--C-:B------:R-:W-:Y:S02]  /*1cd00*/  FFMA.FTZ R168, R169, c[0x0][0x23c], -R68.reuse ;  /* 0x00008f00a9a87a23 */ /* 0x100fe40000010844 */
[--C-:B------:R-:W-:Y:S02]  /*1cd10*/  FFMA.FTZ R123, R126, c[0x0][0x23c], -R65.reuse ;  /* 0x00008f007e7b7a23 */ /* 0x100fe40000010841 */
[C---:B------:R-:W-:Y:S03]  /*1cd20*/  HMMA.16816.F32 R12, R40.reuse, R52, R12 ;  /* 0x00000034280c723c */ /* 0x040fe6000000180c */
[----:B------:R-:W-:Y:S01]  /*1cd30*/  MUFU.EX2 R131, R131 ;  /* 0x0000008300837308 */ /* 0x000fe20000000800 */
[--C-:B------:R-:W-:Y:S02]  /*1cd40*/  FFMA.FTZ R126, R105, c[0x0][0x23c], -R68.reuse ;  /* 0x00008f00697e7a23 */ /* 0x100fe40000010844 */
[--C-:B------:R-:W-:Y:S02]  /*1cd50*/  FFMA.FTZ R122, R122, c[0x0][0x23c], -R65.reuse ;  /* 0x00008f007a7a7a23 */ /* 0x100fe40000010841 */
[C---:B------:R-:W-:Y:S01]  /*1cd60*/  HMMA.16816.F32 R16, R40.reuse, R54, R16 ;  /* 0x000000362810723c */ /* 0x040fe20000001810 */
[----:B------:R-:W1:Y:S03]  /*1cd70*/  LDSM.16.MT88.4 R52, [R234+0xb000] ;  /* 0x00b00000ea34783b */ /* 0x000e660000004200 */
[--C-:B------:R-:W-:Y:S01]  /*1cd80*/  FFMA.FTZ R120, R120, c[0x0][0x23c], -R65.reuse ;  /* 0x00008f0078787a23 */ /* 0x100fe20000010841 */
[----:B------:R-:W1:Y:S01]  /*1cd90*/  MUFU.EX2 R134, R134 ;  /* 0x0000008600867308 */ /* 0x000e620000000800 */
[--C-:B------:R-:W-:Y:S02]  /*1cda0*/  FFMA.FTZ R169, R114, c[0x0][0x23c], -R65.reuse ;  /* 0x00008f0072a97a23 */ /* 0x100fe40000010841 */
[C---:B---3--:R-:W-:Y:S04]  /*1cdb0*/  HMMA.16816.F32 R20, R40.reuse, R44, R20 ;  /* 0x0000002c2814723c */ /* 0x048fe80000001814 */
[--C-:B------:R-:W-:Y:S02]  /*1cdc0*/  FFMA.FTZ R114, R111, c[0x0][0x23c], -R68.reuse ;  /* 0x00008f006f727a23 */ /* 0x100fe40000010844 */
[--C-:B------:R-:W-:Y:S01]  /*1cdd0*/  FFMA.FTZ R105, R108, c[0x0][0x23c], -R65.reuse ;  /* 0x00008f006c697a23 */ /* 0x100fe20000010841 */
[----:B------:R-:W3:Y:S01]  /*1cde0*/  MUFU.EX2 R129, R129 ;  /* 0x0000008100817308 */ /* 0x000ee20000000800 */
        /* <DEDUP_REMOVED lines=10> */
[----:B------:R-:W2:Y:S01]  /*1ce90*/  MUFU.EX2 R136, R136 ;  /* 0x0000008800887308 */ /* 0x000ea20000000800 */
[----:B------:R-:W-:Y:S02]  /*1cea0*/  FFMA.FTZ R96, R38, R251, R96 ;  /* 0x000000fb26607223 */ /* 0x000fe40000010060 */
[--C-:B------:R-:W-:Y:S01]  /*1ceb0*/  FFMA.FTZ R74, R74, c[0x0][0x23c], -R65.reuse ;  /* 0x00008f004a4a7a23 */ /* 0x100fe20000010841 */
[----:B------:R-:W-:Y:S01]  /*1cec0*/  F2FP.PACK_AB R41, R110, R101 ;  /* 0x000000656e29723e */ /* 0x000fe200000000ff */
[--C-:B------:R-:W-:Y:S01]  /*1ced0*/  FFMA.FTZ R72, R72, c[0x0][0x23c], -R65.reuse ;  /* 0x00008f0048487a23 */ /* 0x100fe20000010841 */
[----:B-1----:R-:W-:Y:S03]  /*1cee0*/  F2FP.PACK_AB R43, R112, R103 ;  /* 0x00000067702b723e */ /* 0x002fe600000000ff */
[----:B-----5:R-:W-:Y:S01]  /*1cef0*/  F2FP.PACK_AB R40, R116, R115 ;  /* 0x000000737428723e */ /* 0x020fe200000000ff */
[----:B------:R-:W1:Y:S01]  /*1cf00*/  MUFU.EX2 R133, R133 ;  /* 0x0000008500857308 */ /* 0x000e620000000800 */
[----:B------:R-:W-:Y:S01]  /*1cf10*/  F2FP.PACK_AB R42, R118, R113 ;  /* 0x00000071762a723e */ /* 0x000fe200000000ff */
[----:B------:R-:W-:Y:S02]  /*1cf20*/  FFMA.FTZ R64, R64, c[0x0][0x23c], -R65 ;  /* 0x00008f0040407a23 */ /* 0x000fe40000010841 */
[----:B------:R-:W-:Y:S02]  /*1cf30*/  FFMA.FTZ R94, R37, R250, R94 ;  /* 0x000000fa255e7223 */ /* 0x000fe4000001005e */
[----:B------:R-:W-:Y:S02]  /*1cf40*/  FADD.FTZ R87, R87, R96 ;  /* 0x0000006057577221 */ /* 0x000fe40000010000 */
[C---:B------:R-:W-:Y:S02]  /*1cf50*/  HMMA.16816.F32 R4, R40.reuse, R48, R4 ;  /* 0x000000302804723c */ /* 0x040fe40000001804 */
[----:B------:R-:W-:Y:S01]  /*1cf60*/  MUFU.EX2 R135, R135 ;  /* 0x0000008700877308 */ /* 0x000fe20000000800 */
[----:B------:R-:W-:Y:S02]  /*1cf70*/  FADD.FTZ R90, R90, R87 ;  /* 0x000000575a5a7221 */ /* 0x000fe40000010000 */
[----:B------:R-:W-:Y:S02]  /*1cf80*/  FADD.FTZ R93, R93, R94 ;  /* 0x0000005e5d5d7221 */ /* 0x000fe40000010000 */
[----:B------:R-:W-:Y:S01]  /*1cf90*/  FADD.FTZ R90, R81, R90 ;  /* 0x0000005a515a7221 */ /* 0x000fe20000010000 */
[C---:B------:R-:W-:Y:S01]  /*1cfa0*/  HMMA.16816.F32 R8, R40.reuse, R50, R8 ;  /* 0x000000322808723c */ /* 0x040fe20000001808 */
[----:B------:R-:W5:Y:S03]  /*1cfb0*/  LDSM.16.MT88.4 R48, [R237+0xb800] ;  /* 0x00b80000ed30783b */ /* 0x000f660000004200 */
[----:B------:R-:W1:Y:S01]  /*1cfc0*/  MUFU.EX2 R138, R138 ;  /* 0x0000008a008a7308 */ /* 0x000e620000000800 */
[----:B------:R-:W-:Y:S02]  /*1cfd0*/  FADD.FTZ R97, R97, R90 ;  /* 0x0000005a61617221 */ /* 0x000fe40000010000 */
[----:B------:R-:W-:Y:S01]  /*1cfe0*/  FADD.FTZ R88, R88, R93 ;  /* 0x0000005d58587221 */ /* 0x000fe20000010000 */
[C---:B------:R-:W-:Y:S04]  /*1cff0*/  HMMA.16816.F32 R12, R40.reuse, R52, R12 ;  /* 0x00000034280c723c */ /* 0x040fe8000000180c */
[----:B------:R-:W-:Y:S02]  /*1d000*/  FADD.FTZ R98, R98, R97 ;  /* 0x0000006162627221 */ /* 0x000fe40000010000 */
[----:B------:R-:W-:Y:S01]  /*1d010*/  MUFU.EX2 R140, R140 ;  /* 0x0000008c008c7308 */ /* 0x000fe20000000800 */
[----:B------:R-:W-:Y:S01]  /*1d020*/  FADD.FTZ R79, R79, R88 ;  /* 0x000000584f4f7221 */ /* 0x000fe20000010000 */
[C---:B------:R-:W-:Y:S01]  /*1d030*/  HMMA.16816.F32 R16, R40.reuse, R54, R16 ;  /* 0x000000362810723c */ /* 0x040fe20000001810 */
[----:B------:R-:W1:Y:S03]  /*1d040*/  LDSM.16.MT88.4 R52, [R234+0xb800] ;  /* 0x00b80000ea34783b */ /* 0x000e660000004200 */
[----:B------:R-:W-:Y:S02]  /*1d050*/  FADD.FTZ R99, R99, R98 ;  /* 0x0000006263637221 */ /* 0x000fe40000010000 */
[----:B------:R-:W-:Y:S02]  /*1d060*/  FADD.FTZ R86, R86, R79 ;  /* 0x0000004f56567221 */ /* 0x000fe40000010000 */
[----:B------:R-:W1:Y:S01]  /*1d070*/  MUFU.EX2 R137, R137 ;  /* 0x0000008900897308 */ /* 0x000e620000000800 */
[C---:B--2---:R-:W-:Y:S03]  /*1d080*/  HMMA.16816.F32 R20, R40.reuse, R44, R20 ;  /* 0x0000002c2814723c */ /* 0x044fe60000001814 */
[----:B------:R-:W-:Y:S02]  /*1d090*/  FADD.FTZ R106, R106, R99 ;  /* 0x000000636a6a7221 */ /* 0x000fe40000010000 */
[----:B------:R-:W-:Y:S02]  /*1d0a0*/  FADD.FTZ R86, R77, R86 ;  /* 0x000000564d567221 */ /* 0x000fe40000010000 */
[----:B------:R-:W-:Y:S01]  /*1d0b0*/  FADD.FTZ R115, R115, R106 ;  /* 0x0000006a73737221 */ /* 0x000fe20000010000 */
[C---:B------:R-:W-:Y:S01]  /*1d0c0*/  HMMA.16816.F32 R24, R40.reuse, R46, R24 ;  /* 0x0000002e2818723c */ /* 0x040fe20000001818 */
[----:B------:R-:W-:Y:S01]  /*1d0d0*/  MUFU.EX2 R139, R139 ;  /* 0x0000008b008b7308 */ /* 0x000fe20000000800 */
[----:B------:R-:W2:Y:S02]  /*1d0e0*/  LDSM.16.MT88.4 R44, [R233+0xb800] ;  /* 0x00b80000e92c783b */ /* 0x000ea40000004200 */
[----:B------:R-:W-:Y:S02]  /*1d0f0*/  FADD.FTZ R116, R116, R115 ;  /* 0x0000007374747221 */ /* 0x000fe40000010000 */
[----:B------:R-:W-:Y:S02]  /*1d100*/  FADD.FTZ R85, R85, R86 ;  /* 0x0000005655557221 */ /* 0x000fe40000010000 */
[C---:B------:R-:W-:Y:S03]  /*1d110*/  HMMA.16816.F32 R28, R40.reuse, R56, R28 ;  /* 0x00000038281c723c */ /* 0x040fe6000000181c */
[----:B------:R-:W1:Y:S01]  /*1d120*/  MUFU.EX2 R142, R142 ;  /* 0x0000008e008e7308 */ /* 0x000e620000000800 */
[----:B------:R-:W-:Y:S02]  /*1d130*/  FADD.FTZ R113, R113, R116 ;  /* 0x0000007471717221 */ /* 0x000fe40000010000 */
[----:B------:R-:W-:Y:S02]  /*1d140*/  FADD.FTZ R92, R92, R85 ;  /* 0x000000555c5c7221 */ /* 0x000fe40000010000 */
[----:B------:R-:W-:Y:S01]  /*1d150*/  HMMA.16816.F32 R32, R40, R58, R32 ;  /* 0x0000003a2820723c */ /* 0x000fe20000001820 */
[----:B------:R-:W2:Y:S03]  /*1d160*/  LDSM.16.MT88.4 R56, [R232+0xb800] ;  /* 0x00b80000e838783b */ /* 0x000ea60000004200 */
[----:B------:R-:W-:Y:S01]  /*1d170*/  FADD.FTZ R118, R118, R113 ;  /* 0x0000007176767221 */ /* 0x000fe20000010000 */
[----:B------:R-:W-:Y:S01]  /*1d180*/  MUFU.EX2 R141, R141 ;  /* 0x0000008d008d7308 */ /* 0x000fe20000000800 */
[----:B------:R-:W-:Y:S01]  /*1d190*/  FADD.FTZ R101, R101, R92 ;  /* 0x0000005c65657221 */ /* 0x000fe20000010000 */
[----:B------:R-:W-:Y:S02]  /*1d1a0*/  F2FP.PACK_AB R41, R124, R119 ;  /* 0x000000777c29723e */ /* 0x000fe400000000ff */
[----:B------:R-:W-:Y:S03]  /*1d1b0*/  F2FP.PACK_AB R43, R128, R117 ;  /* 0x00000075802b723e */ /* 0x000fe600000000ff */
[----:B----4-:R-:W-:Y:S01]  /*1d1c0*/  F2FP.PACK_AB R40, R130, R127 ;  /* 0x0000007f8228723e */ /* 0x010fe200000000ff */
[----:B------:R-:W-:Y:S01]  /*1d1d0*/  FADD.FTZ R127, R127, R118 ;  /* 0x000000767f7f7221 */ /* 0x000fe20000010000 */
[----:B------:R-:W-:Y:S01]  /*1d1e0*/  F2FP.PACK_AB R42, R134, R131 ;  /* 0x00000083862a723e */ /* 0x000fe200000000ff */
[----:B------:R-:W4:Y:S01]  /*1d1f0*/  MUFU.EX2 R144, R144 ;  /* 0x0000009000907308 */ /* 0x000f220000000800 */
[----:B------:R-:W-:Y:S02]  /*1d200*/  FADD.FTZ R110, R110, R101 ;  /* 0x000000656e6e7221 */ /* 0x000fe40000010000 */
[----:B------:R-:W-:Y:S02]  /*1d210*/  FADD.FTZ R130, R130, R127 ;  /* 0x0000007f82827221 */ /* 0x000fe40000010000 */
[----:B------:R-:W-:Y:S01]  /*1d220*/  FADD.FTZ R103, R103, R110 ;  /* 0x0000006e67677221 */ /* 0x000fe20000010000 */
[C---:B-----5:R-:W-:Y:S03]  /*1d230*/  HMMA.16816.F32 R4, R40.reuse, R48, R4 ;  /* 0x000000302804723c */ /* 0x060fe60000001804 */
[----:B------:R-:W-:Y:S01]  /*1d240*/  FADD.FTZ R131, R131, R130 ;  /* 0x0000008283837221 */ /* 0x000fe20000010000 */
[----:B------:R-:W-:Y:S01]  /*1d250*/  MUFU.EX2 R143, R143 ;  /* 0x0000008f008f7308 */ /* 0x000fe20000000800 */
[----:B------:R-:W-:Y:S02]  /*1d260*/  FADD.FTZ R112, R112, R103 ;  /* 0x0000006770707221 */ /* 0x000fe40000010000 */
[----:B------:R-:W-:Y:S01]  /*1d270*/  FADD.FTZ R134, R134, R131 ;  /* 0x0000008386867221 */ /* 0x000fe20000010000 */
[C---:B------:R-:W-:Y:S01]  /*1d280*/  HMMA.16816.F32 R8, R40.reuse, R50, R8 ;  /* 0x000000322808723c */ /* 0x040fe20000001808 */
[----:B------:R-:W5:Y:S03]  /*1d290*/  LDSM.16.MT88.4 R48, [R237+0xc000] ;  /* 0x00c00000ed30783b */ /* 0x000f660000004200 */
[----:B------:R-:W-:Y:S02]  /*1d2a0*/  FADD.FTZ R119, R119, R112 ;  /* 0x0000007077777221 */ /* 0x000fe40000010000 */
[----:B------:R-:W4:Y:S02]  /*1d2b0*/  MUFU.EX2 R146, R146 ;  /* 0x0000009200927308 */ /* 0x000f240000000800 */
[C---:B-1----:R-:W-:Y:S04]  /*1d2c0*/  HMMA.16816.F32 R12, R40.reuse, R52, R12 ;  /* 0x00000034280c723c */ /* 0x042fe8000000180c */
[----:B------:R-:W-:Y:S04]  /*1d2d0*/  FADD.FTZ R124, R124, R119 ;  /* 0x000000777c7c7221 */ /* 0x000fe80000010000 */
[----:B------:R-:W-:Y:S01]  /*1d2e0*/  MUFU.EX2 R145, R145 ;  /* 0x0000009100917308 */ /* 0x000fe20000000800 */
[C---:B------:R-:W-:Y:S01]  /*1d2f0*/  HMMA.16816.F32 R16, R40.reuse, R54, R16 ;  /* 0x000000362810723c */ /* 0x040fe20000001810 */
[----:B------:R-:W1:Y:S02]  /*1d300*/  LDSM.16.MT88.4 R52, [R234+0xc000] ;  /* 0x00c00000ea34783b */ /* 0x000e640000004200 */
[----:B------:R-:W-:Y:S04]  /*1d310*/  FADD.FTZ R117, R117, R124 ;  /* 0x0000007c75757221 */ /* 0x000fe80000010000 */
[----:B------:R-:W-:Y:S01]  /*1d320*/  FADD.FTZ R128, R128, R117 ;  /* 0x0000007580807221 */ /* 0x000fe20000010000 */
[C---:B--2---:R-:W-:Y:S01]  /*1d330*/  HMMA.16816.F32 R20, R40.reuse, R44, R20 ;  /* 0x0000002c2814723c */ /* 0x044fe20000001814 */
[----:B------:R-:W2:Y:S03]  /*1d340*/  MUFU.EX2 R148, R148 ;  /* 0x0000009400947308 */ /* 0x000ea60000000800 */
[----:B---3--:R-:W-:Y:S04]  /*1d350*/  FADD.FTZ R37, R129, R128 ;  /* 0x0000008081257221 */ /* 0x008fe80000010000 */
[C---:B------:R-:W-:Y:S01]  /*1d360*/  HMMA.16816.F32 R24, R40.reuse, R46, R24 ;  /* 0x0000002e2818723c */ /* 0x040fe20000001818 */
[----:B------:R-:W3:Y:S02]  /*1d370*/  LDSM.16.MT88.4 R44, [R233+0xc000] ;  /* 0x00c00000e92c783b */ /* 0x000ee40000004200 */
[----:B------:R-:W-:Y:S01]  /*1d380*/  MUFU.EX2 R147, R147 ;  /* 0x0000009300937308 */ /* 0x000fe20000000800 */
[----:B------:R-:W-:Y:S04]  /*1d390*/  FADD.FTZ R37, R132, R37 ;  /* 0x0000002584257221 */ /* 0x000fe80000010000 */
[C---:B------:R-:W-:Y:S04]  /*1d3a0*/  HMMA.16816.F32 R28, R40.reuse, R56, R28 ;  /* 0x00000038281c723c */ /* 0x040fe8000000181c */
[----:B------:R-:W-:Y:S01]  /*1d3b0*/  FADD.FTZ R38, R136, R37 ;  /* 0x0000002588267221 */ /* 0x000fe20000010000 */
[----:B------:R-:W1:Y:S03]  /*1d3c0*/  MUFU.EX2 R150, R150 ;  /* 0x0000009600967308 */ /* 0x000e660000000800 */
[----:B------:R-:W-:Y:S01]  /*1d3d0*/  HMMA.16816.F32 R32, R40, R58, R32 ;  /* 0x0000003a2820723c */ /* 0x000fe20000001820 */
[----:B------:R-:W2:Y:S03]  /*1d3e0*/  LDSM.16.MT88.4 R56, [R232+0xc000] ;  /* 0x00c00000e838783b */ /* 0x000ea60000004200 */
[C---:B------:R-:W-:Y:S03]  /*1d3f0*/  FADD.FTZ R38, R133.reuse, R38 ;  /* 0x0000002685267221 */ /* 0x040fe60000010000 */
[----:B------:R-:W-:Y:S01]  /*1d400*/  MUFU.EX2 R152, R152 ;  /* 0x0000009800987308 */ /* 0x000fe20000000800 */
[----:B------:R-:W-:Y:S04]  /*1d410*/  F2FP.PACK_AB R41, R132, R129 ;  /* 0x000000818429723e */ /* 0x000fe800000000ff */
[----:B------:R-:W-:Y:S02]  /*1d420*/  F2FP.PACK_AB R43, R133, R136 ;  /* 0x00000088852b723e */ /* 0x000fe400000000ff */
[C---:B------:R-:W-:Y:S01]  /*1d430*/  F2FP.PACK_AB R40, R138.reuse, R135 ;  /* 0x000000878a28723e */ /* 0x040fe200000000ff */
[----:B------:R-:W-:Y:S01]  /*1d440*/  FADD.FTZ R135, R135, R134 ;  /* 0x0000008687877221 */ /* 0x000fe20000010000 */
[C---:B------:R-:W-:Y:S01]  /*1d450*/  F2FP.PACK_AB R42, R137.reuse, R140 ;  /* 0x0000008c892a723e */ /* 0x040fe200000000ff */
[----:B------:R-:W2:Y:S02]  /*1d460*/  MUFU.EX2 R149, R149 ;  /* 0x0000009500957308 */ /* 0x000ea40000000800 */
[----:B------:R-:W-:Y:S04]  /*1d470*/  FADD.FTZ R135, R138, R135 ;  /* 0x000000878a877221 */ /* 0x000fe80000010000 */
[C---:B-----5:R-:W-:Y:S03]  /*1d480*/  HMMA.16816.F32 R4, R40.reuse, R48, R4 ;  /* 0x000000302804723c */ /* 0x060fe60000001804 */
[----:B------:R-:W-:Y:S01]  /*1d490*/  FADD.FTZ R140, R140, R135 ;  /* 0x000000878c8c7221 */ /* 0x000fe20000010000 */
[----:B------:R-:W-:Y:S03]  /*1d4a0*/  MUFU.EX2 R151, R151 ;  /* 0x0000009700977308 */ /* 0x000fe60000000800 */
[----:B------:R-:W-:Y:S01]  /*1d4b0*/  FADD.FTZ R140, R137, R140 ;  /* 0x0000008c898c7221 */ /* 0x000fe20000010000 */
[C---:B------:R-:W-:Y:S01]  /*1d4c0*/  HMMA.16816.F32 R8, R40.reuse, R50, R8 ;  /* 0x000000322808723c */ /* 0x040fe20000001808 */
[----:B------:R-:W5:Y:S05]  /*1d4d0*/  LDSM.16.MT88.4 R48, [R237+0xc800] ;  /* 0x00c80000ed30783b */ /* 0x000f6a0000004200 */
[----:B------:R-:W-:Y:S02]  /*1d4e0*/  MUFU.EX2 R158, R158 ;  /* 0x0000009e009e7308 */ /* 0x000fe40000000800 */
[C---:B-1----:R-:W-:Y:S08]  /*1d4f0*/  HMMA.16816.F32 R12, R40.reuse, R52, R12 ;  /* 0x00000034280c723c */ /* 0x042ff0000000180c */
[C---:B------:R-:W-:Y:S01]  /*1d500*/  HMMA.16816.F32 R16, R40.reuse, R54, R16 ;  /* 0x000000362810723c */ /* 0x040fe20000001810 */
[----:B------:R-:W1:Y:S01]  /*1d510*/  MUFU.EX2 R154, R154 ;  /* 0x0000009a009a7308 */ /* 0x000e620000000800 */
[----:B------:R-:W-:Y:S06]  /*1d520*/  LDSM.16.MT88.4 R52, [R233+0xc800] ;  /* 0x00c80000e934783b */ /* 0x000fec0000004200 */
[C---:B---3--:R-:W-:Y:S03]  /*1d530*/  HMMA.16816.F32 R20, R40.reuse, R44, R20 ;  /* 0x0000002c2814723c */ /* 0x048fe60000001814 */
[----:B------:R-:W-:Y:S05]  /*1d540*/  MUFU.EX2 R153, R153 ;  /* 0x0000009900997308 */ /* 0x000fea0000000800 */
[C---:B------:R-:W-:Y:S01]  /*1d550*/  HMMA.16816.F32 R24, R40.reuse, R46, R24 ;  /* 0x0000002e2818723c */ /* 0x040fe20000001818 */
[----:B------:R-:W3:Y:S04]  /*1d560*/  LDSM.16.MT88.4 R44, [R234+0xc800] ;  /* 0x00c80000ea2c783b */ /* 0x000ee80000004200 */
[----:B------:R-:W1:Y:S03]  /*1d570*/  MUFU.EX2 R156, R156 ;  /* 0x0000009c009c7308 */ /* 0x000e660000000800 */
[C---:B--2---:R-:W-:Y:S07]  /*1d580*/  HMMA.16816.F32 R28, R40.reuse, R56, R28 ;  /* 0x00000038281c723c */ /* 0x044fee000000181c */
[----:B------:R-:W-:Y:S01]  /*1d590*/  MUFU.EX2 R157, R157 ;  /* 0x0000009d009d7308 */ /* 0x000fe20000000800 */
[----:B------:R-:W-:Y:S01]  /*1d5a0*/  HMMA.16816.F32 R32, R40, R58, R32 ;  /* 0x0000003a2820723c */ /* 0x000fe20000001820 */
[----:B------:R-:W2:Y:S06]  /*1d5b0*/  LDSM.16.MT88.4 R56, [R232+0xc800] ;  /* 0x00c80000e838783b */ /* 0x000eac0000004200 */
[----:B------:R-:W-:Y:S01]  /*1d5c0*/  F2FP.PACK_AB R41, R142, R139 ;  /* 0x0000008b8e29723e */ /* 0x000fe200000000ff */
[----:B------:R-:W-:Y:S01]  /*1d5d0*/  FADD.FTZ R139, R139, R38 ;  /* 0x000000268b8b7221 */ /* 0x000fe20000010000 */
[----:B----4-:R-:W-:Y:S01]  /*1d5e0*/  F2FP.PACK_AB R43, R144, R141 ;  /* 0x0000008d902b723e */ /* 0x010fe200000000ff */
[----:B------:R-:W4:Y:S02]  /*1d5f0*/  MUFU.EX2 R155, R155 ;  /* 0x0000009b009b7308 */ /* 0x000f240000000800 */
[----:B------:R-:W-:Y:S01]  /*1d600*/  F2FP.PACK_AB R40, R146, R143 ;  /* 0x0000008f9228723e */ /* 0x000fe200000000ff */
[----:B------:R-:W-:Y:S01]  /*1d610*/  FADD.FTZ R143, R143, R140 ;  /* 0x0000008c8f8f7221 */ /* 0x000fe20000010000 */
[----:B------:R-:W-:Y:S01]  /*1d620*/  F2FP.PACK_AB R42, R148, R145 ;  /* 0x00000091942a723e */ /* 0x000fe200000000ff */
[----:B------:R-:W-:Y:S02]  /*1d630*/  FADD.FTZ R142, R142, R139 ;  /* 0x0000008b8e8e7221 */ /* 0x000fe40000010000 */
[----:B------:R-:W-:Y:S02]  /*1d640*/  FADD.FTZ R146, R146, R143 ;  /* 0x0000008f92927221 */ /* 0x000fe40000010000 */
[----:B------:R-:W-:Y:S01]  /*1d650*/  FADD.FTZ R141, R141, R142 ;  /* 0x0000008e8d8d7221 */ /* 0x000fe20000010000 */
[----:B------:R-:W1:Y:S01]  /*1d660*/  MUFU.EX2 R160, R160 ;  /* 0x000000a000a07308 */ /* 0x000e620000000800 */
[C---:B-----5:R-:W-:Y:S03]  /*1d670*/  HMMA.16816.F32 R4, R40.reuse, R48, R4 ;  /* 0x000000302804723c */ /* 0x060fe60000001804 */
[----:B------:R-:W-:Y:S02]  /*1d680*/  FADD.FTZ R144, R144, R141 ;  /* 0x0000008d90907221 */ /* 0x000fe40000010000 */
[----:B------:R-:W-:Y:S01]  /*1d690*/  LDSM.16.MT88.4 R140, [R233+0x11800] ;  /* 0x01180000e98c783b */ /* 0x000fe20000004200 */
[----:B------:R-:W-:Y:S02]  /*1d6a0*/  FADD.FTZ R145, R145, R146 ;  /* 0x0000009291917221 */ /* 0x000fe40000010000 */
[C---:B------:R-:W-:Y:S01]  /*1d6b0*/  HMMA.16816.F32 R8, R40.reuse, R50, R8 ;  /* 0x000000322808723c */ /* 0x040fe20000001808 */
[----:B------:R-:W-:Y:S03]  /*1d6c0*/  MUFU.EX2 R161, R161 ;  /* 0x000000a100a17308 */ /* 0x000fe60000000800 */
[----:B------:R-:W-:Y:S01]  /*1d6d0*/  FADD.FTZ R148, R148, R145 ;  /* 0x0000009194947221 */ /* 0x000fe20000010000 */
[----:B------:R-:W-:Y:S03]  /*1d6e0*/  LDSM.16.MT88.4 R48, [R234+0xd000] ;  /* 0x00d00000ea30783b */ /* 0x000fe60000004200 */
[C---:B---3--:R-:W-:Y:S03]  /*1d6f0*/  HMMA.16816.F32 R12, R40.reuse, R44, R12 ;  /* 0x0000002c280c723c */ /* 0x048fe6000000180c */
[----:B------:R-:W-:Y:S05]  /*1d700*/  MUFU.EX2 R159, R159 ;  /* 0x0000009f009f7308 */ /* 0x000fea0000000800 */
[C---:B------:R-:W-:Y:S01]  /*1d710*/  HMMA.16816.F32 R16, R40.reuse, R46, R16 ;  /* 0x0000002e2810723c */ /* 0x040fe20000001810 */
[----:B------:R-:W3:Y:S04]  /*1d720*/  LDSM.16.MT88.4 R44, [R237+0xd000] ;  /* 0x00d00000ed2c783b */ /* 0x000ee80000004200 */
[----:B------:R-:W-:Y:S03]  /*1d730*/  MUFU.EX2 R162, R162 ;  /* 0x000000a200a27308 */ /* 0x000fe60000000800 */
[C---:B------:R-:W-:Y:S07]  /*1d740*/  HMMA.16816.F32 R20, R40.reuse, R52, R20 ;  /* 0x000000342814723c */ /* 0x040fee0000001814 */
[----:B------:R-:W-:Y:S01]  /*1d750*/  MUFU.EX2 R95, R95 ;  /* 0x0000005f005f7308 */ /* 0x000fe20000000800 */
[C---:B------:R-:W-:Y:S01]  /*1d760*/  HMMA.16816.F32 R24, R40.reuse, R54, R24 ;  /* 0x000000362818723c */ /* 0x040fe20000001818 */
[----:B------:R-:W5:Y:S07]  /*1d770*/  LDSM.16.MT88.4 R52, [R233+0xd000] ;  /* 0x00d00000e934783b */ /* 0x000f6e0000004200 */
[C---:B--2---:R-:W-:Y:S01]  /*1d780*/  HMMA.16816.F32 R28, R40.reuse, R56, R28 ;  /* 0x00000038281c723c */ /* 0x044fe2000000181c */
[----:B------:R-:W-:Y:S07]  /*1d790*/  MUFU.EX2 R100, R100 ;  /* 0x0000006400647308 */ /* 0x000fee0000000800 */
[----:B------:R-:W-:Y:S01]  /*1d7a0*/  HMMA.16816.F32 R32, R40, R58, R32 ;  /* 0x0000003a2820723c */ /* 0x000fe20000001820 */
[----:B------:R-:W2:Y:S02]  /*1d7b0*/  LDSM.16.MT88.4 R56, [R232+0xd000] ;  /* 0x00d00000e838783b */ /* 0x000ea40000004200 */
[----:B------:R-:W2:Y:S04]  /*1d7c0*/  MUFU.EX2 R192, R192 ;  /* 0x000000c000c07308 */ /* 0x000ea80000000800 */
[----:B------:R-:W-:Y:S01]  /*1d7d0*/  F2FP.PACK_AB R41, R150, R147 ;  /* 0x000000939629723e */ /* 0x000fe200000000ff */
[----:B------:R-:W-:Y:S01]  /*1d7e0*/  FADD.FTZ R147, R147, R144 ;  /* 0x0000009093937221 */ /* 0x000fe20000010000 */
[----:B------:R-:W-:Y:S03]  /*1d7f0*/  F2FP.PACK_AB R43, R149, R152 ;  /* 0x00000098952b723e */ /* 0x000fe600000000ff */
[----:B-1----:R-:W-:Y:S01]  /*1d800*/  F2FP.PACK_AB R40, R154, R151 ;  /* 0x000000979a28723e */ /* 0x002fe200000000ff */
[----:B------:R-:W-:Y:S01]  /*1d810*/  FADD.FTZ R151, R151, R148 ;  /* 0x0000009497977221 */ /* 0x000fe20000010000 */
[----:B------:R-:W-:Y:S01]  /*1d820*/  F2FP.PACK_AB R42, R156, R153 ;  /* 0x000000999c2a723e */ /* 0x000fe200000000ff */
[----:B------:R-:W-:Y:S01]  /*1d830*/  FADD.FTZ R147, R150, R147 ;  /* 0x0000009396937221 */ /* 0x000fe20000010000 */
[----:B------:R-:W-:Y:S01]  /*1d840*/  MUFU.EX2 R89, R89 ;  /* 0x0000005900597308 */ /* 0x000fe20000000800 */
[----:B------:R-:W-:Y:S02]  /*1d850*/  FADD.FTZ R154, R154, R151 ;  /* 0x000000979a9a7221 */ /* 0x000fe40000010000 */
[----:B------:R-:W-:Y:S02]  /*1d860*/  FADD.FTZ R152, R152, R147 ;  /* 0x0000009398987221 */ /* 0x000fe40000010000 */
[C---:B---3--:R-:W-:Y:S03]  /*1d870*/  HMMA.16816.F32 R4, R40.reuse, R44, R4 ;  /* 0x0000002c2804723c */ /* 0x048fe60000001804 */
[----:B------:R-:W-:Y:S02]  /*1d880*/  FADD.FTZ R152, R149, R152 ;  /* 0x0000009895987221 */ /* 0x000fe40000010000 */
[----:B------:R-:W-:Y:S01]  /*1d890*/  LDSM.16.MT88.4 R148, [R234+0x11800] ;  /* 0x01180000ea94783b */ /* 0x000fe20000004200 */
[----:B------:R-:W-:Y:S01]  /*1d8a0*/  MUFU.EX2 R78, R78 ;  /* 0x0000004e004e7308 */ /* 0x000fe20000000800 */
[----:B------:R-:W-:Y:S01]  /*1d8b0*/  FADD.FTZ R153, R153, R154 ;  /* 0x0000009a99997221 */ /* 0x000fe20000010000 */
[C---:B------:R-:W-:Y:S04]  /*1d8c0*/  HMMA.16816.F32 R8, R40.reuse, R46, R8 ;  /* 0x0000002e2808723c */ /* 0x040fe80000001808 */
[----:B------:R-:W-:Y:S01]  /*1d8d0*/  FADD.FTZ R156, R156, R153 ;  /* 0x000000999c9c7221 */ /* 0x000fe20000010000 */
[----:B------:R-:W1:Y:S03]  /*1d8e0*/  LDSM.16.MT88.4 R44, [R237+0xd800] ;  /* 0x00d80000ed2c783b */ /* 0x000e660000004200 */
[C---:B------:R-:W-:Y:S01]  /*1d8f0*/  HMMA.16816.F32 R12, R40.reuse, R48, R12 ;  /* 0x00000030280c723c */ /* 0x040fe2000000180c */
[----:B------:R-:W-:Y:S07]  /*1d900*/  MUFU.EX2 R163, R163 ;  /* 0x000000a300a37308 */ /* 0x000fee0000000800 */
[C---:B------:R-:W-:Y:S01]  /*1d910*/  HMMA.16816.F32 R16, R40.reuse, R50, R16 ;  /* 0x000000322810723c */ /* 0x040fe20000001810 */
[----:B------:R-:W3:Y:S02]  /*1d920*/  LDSM.16.MT88.4 R48, [R234+0xd800] ;  /* 0x00d80000ea30783b */ /* 0x000ee40000004200 */
[----:B------:R-:W1:Y:S05]  /*1d930*/  MUFU.EX2 R194, R194 ;  /* 0x000000c200c27308 */ /* 0x000e6a0000000800 */
[C---:B-----5:R-:W-:Y:S05]  /*1d940*/  HMMA.16816.F32 R20, R40.reuse, R52, R20 ;  /* 0x000000342814723c */ /* 0x060fea0000001814 */
[----:B------:R-:W-:Y:S03]  /*1d950*/  MUFU.EX2 R165, R165 ;  /* 0x000000a500a57308 */ /* 0x000fe60000000800 */
[C---:B------:R-:W-:Y:S01]  /*1d960*/  HMMA.16816.F32 R24, R40.reuse, R54, R24 ;  /* 0x000000362818723c */ /* 0x040fe20000001818 */
[----:B------:R-:W5:Y:S06]  /*1d970*/  LDSM.16.MT88.4 R52, [R233+0xd800] ;  /* 0x00d80000e934783b */ /* 0x000f6c0000004200 */
[----:B------:R-:W1:Y:S01]  /*1d980*/  MUFU.EX2 R196, R196 ;  /* 0x000000c400c47308 */ /* 0x000e620000000800 */
[C---:B--2---:R-:W-:Y:S08]  /*1d990*/  HMMA.16816.F32 R28, R40.reuse, R56, R28 ;  /* 0x00000038281c723c */ /* 0x044ff0000000181c */
[----:B------:R-:W-:Y:S01]  /*1d9a0*/  HMMA.16816.F32 R32, R40, R58, R32 ;  /* 0x0000003a2820723c */ /* 0x000fe20000001820 */
[----:B------:R-:W2:Y:S01]  /*1d9b0*/  LDSM.16.MT88.4 R56, [R232+0xd800] ;  /* 0x00d80000e838783b */ /* 0x000ea20000004200 */
[----:B------:R-:W-:Y:S05]  /*1d9c0*/  MUFU.EX2 R167, R167 ;  /* 0x000000a700a77308 */ /* 0x000fea0000000800 */
[----:B----4-:R-:W-:Y:S01]  /*1d9d0*/  F2FP.PACK_AB R41, R158, R155 ;  /* 0x0000009b9e29723e */ /* 0x010fe200000000ff */
[----:B------:R-:W-:Y:S01]  /*1d9e0*/  FADD.FTZ R155, R155, R152 ;  /* 0x000000989b9b7221 */ /* 0x000fe20000010000 */
[----:B------:R-:W-:Y:S03]  /*1d9f0*/  F2FP.PACK_AB R43, R157, R160 ;  /* 0x000000a09d2b723e */ /* 0x000fe600000000ff */
[----:B------:R-:W-:Y:S01]  /*1da00*/  F2FP.PACK_AB R40, R192, R161 ;  /* 0x000000a1c028723e */ /* 0x000fe200000000ff */
[----:B------:R-:W4:Y:S01]  /*1da10*/  MUFU.EX2 R188, R188 ;  /* 0x000000bc00bc7308 */ /* 0x000f220000000800 */
[----:B------:R-:W-:Y:S01]  /*1da20*/  F2FP.PACK_AB R42, R162, R159 ;  /* 0x0000009fa22a723e */ /* 0x000fe200000000ff */
[----:B------:R-:W-:Y:S02]  /*1da30*/  FADD.FTZ R161, R161, R156 ;  /* 0x0000009ca1a17221 */ /* 0x000fe40000010000 */
[----:B------:R-:W-:Y:S02]  /*1da40*/  FADD.FTZ R155, R158, R155 ;  /* 0x0000009b9e9b7221 */ /* 0x000fe40000010000 */
[----:B------:R-:W-:Y:S02]  /*1da50*/  FADD.FTZ R192, R192, R161 ;  /* 0x000000a1c0c07221 */ /* 0x000fe40000010000 */
[C---:B-1----:R-:W-:Y:S02]  /*1da60*/  HMMA.16816.F32 R4, R40.reuse, R44, R4 ;  /* 0x0000002c2804723c */ /* 0x042fe40000001804 */
[----:B------:R-:W-:Y:S01]  /*1da70*/  MUFU.EX2 R186, R186 ;  /* 0x000000ba00ba7308 */ /* 0x000fe20000000800 */
[----:B------:R-:W-:Y:S02]  /*1da80*/  FADD.FTZ R159, R159, R192 ;  /* 0x000000c09f9f7221 */ /* 0x000fe40000010000 */
[----:B------:R-:W-:Y:S02]  /*1da90*/  FADD.FTZ R160, R160, R155 ;  /* 0x0000009ba0a07221 */ /* 0x000fe40000010000 */
[----:B------:R-:W-:Y:S01]  /*1daa0*/  FADD.FTZ R162, R162, R159 ;  /* 0x0000009fa2a27221 */ /* 0x000fe20000010000 */
[C---:B------:R-:W-:Y:S01]  /*1dab0*/  HMMA.16816.F32 R8, R40.reuse, R46, R8 ;  /* 0x0000002e2808723c */ /* 0x040fe20000001808 */
[----:B------:R-:W1:Y:S03]  /*1dac0*/  LDSM.16.MT88.4 R44, [R237+0xe000] ;  /* 0x00e00000ed2c783b */ /* 0x000e660000004200 */
[----:B------:R-:W-:Y:S01]  /*1dad0*/  FADD.FTZ R160, R157, R160 ;  /* 0x000000a09da07221 */ /* 0x000fe20000010000 */
[----:B------:R-:W1:Y:S03]  /*1dae0*/  MUFU.EX2 R187, R187 ;  /* 0x000000bb00bb7308 */ /* 0x000e660000000800 */
[C---:B---3--:R-:W-:Y:S01]  /*1daf0*/  HMMA.16816.F32 R12, R40.reuse, R48, R12 ;  /* 0x00000030280c723c */ /* 0x048fe2000000180c */
[----:B------:R-:W-:Y:S06]  /*1db00*/  LDSM.16.MT88.4 R156, [R237+0x11800] ;  /* 0x01180000ed9c783b */ /* 0x000fec0000004200 */
[----:B------:R-:W-:Y:S01]  /*1db10*/  MUFU.EX2 R184, R184 ;  /* 0x000000b800b87308 */ /* 0x000fe20000000800 */
[C---:B------:R-:W-:Y:S01]  /*1db20*/  HMMA.16816.F32 R16, R40.reuse, R50, R16 ;  /* 0x000000322810723c */ /* 0x040fe20000001810 */
[----:B------:R-:W3:Y:S07]  /*1db30*/  LDSM.16.MT88.4 R48, [R234+0xe000] ;  /* 0x00e00000ea30783b */ /* 0x000eee0000004200 */
[C---:B-----5:R-:W-:Y:S01]  /*1db40*/  HMMA.16816.F32 R20, R40.reuse, R52, R20 ;  /* 0x000000342814723c */ /* 0x060fe20000001814 */
[----:B------:R-:W5:Y:S07]  /*1db50*/  MUFU.EX2 R183, R183 ;  /* 0x000000b700b77308 */ /* 0x000f6e0000000800 */
[C---:B------:R-:W-:Y:S01]  /*1db60*/  HMMA.16816.F32 R24, R40.reuse, R54, R24 ;  /* 0x000000362818723c */ /* 0x040fe20000001818 */
[----:B------:R-:W3:Y:S02]  /*1db70*/  LDSM.16.MT88.4 R52, [R233+0xe000] ;  /* 0x00e00000e934783b */ /* 0x000ee40000004200 */
[----:B------:R-:W-:Y:S05]  /*1db80*/  MUFU.EX2 R190, R190 ;  /* 0x000000be00be7308 */ /* 0x000fea0000000800 */
[C---:B--2---:R-:W-:Y:S05]  /*1db90*/  HMMA.16816.F32 R28, R40.reuse, R56, R28 ;  /* 0x00000038281c723c */ /* 0x044fea000000181c */
[----:B------:R-:W2:Y:S03]  /*1dba0*/  MUFU.EX2 R179, R179 ;  /* 0x000000b300b37308 */ /* 0x000ea60000000800 */
[----:B------:R-:W-:Y:S01]  /*1dbb0*/  HMMA.16816.F32 R32, R40, R58, R32 ;  /* 0x0000003a2820723c */ /* 0x000fe20000001820 */
[----:B------:R-:W2:Y:S06]  /*1dbc0*/  LDSM.16.MT88.4 R56, [R232+0xe000] ;  /* 0x00e00000e838783b */ /* 0x000eac0000004200 */
[----:B------:R-:W-:Y:S01]  /*1dbd0*/  F2FP.PACK_AB R41, R194, R163 ;  /* 0x000000a3c229723e */ /* 0x000fe200000000ff */
[----:B------:R-:W-:Y:S01]  /*1dbe0*/  MUFU.EX2 R181, R181 ;  /* 0x000000b500b57308 */ /* 0x000fe20000000800 */
[----:B------:R-:W-:Y:S03]  /*1dbf0*/  F2FP.PACK_AB R43, R196, R165 ;  /* 0x000000a5c42b723e */ /* 0x000fe600000000ff */
[----:B----4-:R-:W-:Y:S01]  /*1dc00*/  F2FP.PACK_AB R40, R188, R167 ;  /* 0x000000a7bc28723e */ /* 0x010fe200000000ff */
[----:B------:R-:W-:Y:S01]  /*1dc10*/  FADD.FTZ R163, R163, R160 ;  /* 0x000000a0a3a37221 */ /* 0x000fe20000010000 */
[----:B-1----:R-:W-:Y:S03]  /*1dc20*/  F2FP.PACK_AB R42, R187, R186 ;  /* 0x000000babb2a723e */ /* 0x002fe600000000ff */
[----:B------:R-:W-:Y:S01]  /*1dc30*/  FADD.FTZ R194, R194, R163 ;  /* 0x000000a3c2c27221 */ /* 0x000fe20000010000 */
[----:B------:R-:W1:Y:S03]  /*1dc40*/  MUFU.EX2 R180, R180 ;  /* 0x000000b400b47308 */ /* 0x000e660000000800 */
[C---:B------:R-:W-:Y:S03]  /*1dc50*/  HMMA.16816.F32 R4, R40.reuse, R44, R4 ;  /* 0x0000002c2804723c */ /* 0x040fe60000001804 */
[----:B------:R-:W-:Y:S04]  /*1dc60*/  FADD.FTZ R165, R165, R194 ;  /* 0x000000c2a5a57221 */ /* 0x000fe80000010000 */
[----:B------:R-:W-:Y:S01]  /*1dc70*/  MUFU.EX2 R178, R178 ;  /* 0x000000b200b27308 */ /* 0x000fe20000000800 */
[C---:B------:R-:W-:Y:S01]  /*1dc80*/  HMMA.16816.F32 R8, R40.reuse, R46, R8 ;  /* 0x0000002e2808723c */ /* 0x040fe20000001808 */
[----:B------:R-:W4:Y:S07]  /*1dc90*/  LDSM.16.MT88.4 R44, [R237+0xe800] ;  /* 0x00e80000ed2c783b */ /* 0x000f2e0000004200 */
[C---:B---3--:R-:W-:Y:S01]  /*1dca0*/  HMMA.16816.F32 R12, R40.reuse, R48, R12 ;  /* 0x00000030280c723c */ /* 0x048fe2000000180c */
[----:B------:R-:W3:Y:S07]  /*1dcb0*/  MUFU.EX2 R185, R185 ;  /* 0x000000b900b97308 */ /* 0x000eee0000000800 */
[C---:B------:R-:W-:Y:S01]  /*1dcc0*/  HMMA.16816.F32 R16, R40.reuse, R50, R16 ;  /* 0x000000322810723c */ /* 0x040fe20000001810 */
[----:B------:R-:W1:Y:S02]  /*1dcd0*/  LDSM.16.MT88.4 R48, [R234+0xe800] ;  /* 0x00e80000ea30783b */ /* 0x000e640000004200 */
[----:B------:R-:W-:Y:S05]  /*1dce0*/  MUFU.EX2 R176, R176 ;  /* 0x000000b000b07308 */ /* 0x000fea0000000800 */
[C---:B------:R-:W-:Y:S05]  /*1dcf0*/  HMMA.16816.F32 R20, R40.reuse, R52, R20 ;  /* 0x000000342814723c */ /* 0x040fea0000001814 */
[----:B------:R-:W1:Y:S03]  /*1dd00*/  MUFU.EX2 R175, R175 ;  /* 0x000000af00af7308 */ /* 0x000e660000000800 */
[C---:B------:R-:W-:Y:S01]  /*1dd10*/  HMMA.16816.F32 R24, R40.reuse, R54, R24 ;  /* 0x000000362818723c */ /* 0x040fe20000001818 */
[----:B------:R-:W4:Y:S06]  /*1dd20*/  LDSM.16.MT88.4 R52, [R233+0xe800] ;  /* 0x00e80000e934783b */ /* 0x000f2c0000004200 */
[----:B------:R-:W-:Y:S01]  /*1dd30*/  MUFU.EX2 R173, R173 ;  /* 0x000000ad00ad7308 */ /* 0x000fe20000000800 */
[C---:B--2---:R-:W-:Y:S08]  /*1dd40*/  HMMA.16816.F32 R28, R40.reuse, R56, R28 ;  /* 0x00000038281c723c */ /* 0x044ff0000000181c */
[----:B------:R-:W-:Y:S01]  /*1dd50*/  HMMA.16816.F32 R32, R40, R58, R32 ;  /* 0x0000003a2820723c */ /* 0x000fe20000001820 */
[----:B------:R-:W2:Y:S01]  /*1dd60*/  LDSM.16.MT88.4 R56, [R232+0xe800] ;  /* 0x00e80000e838783b */ /* 0x000ea20000004200 */
[----:B------:R-:W2:Y:S05]  /*1dd70*/  MUFU.EX2 R182, R182 ;  /* 0x000000b600b67308 */ /* 0x000eaa0000000800 */
[----:B-----5:R-:W-:Y:S02]  /*1dd80*/  F2FP.PACK_AB R41, R183, R184 ;  /* 0x000000b8b729723e */ /* 0x020fe400000000ff */
[----:B------:R-:W-:Y:S03]  /*1dd90*/  F2FP.PACK_AB R43, R179, R190 ;  /* 0x000000beb32b723e */ /* 0x000fe600000000ff */
[----:B-1----:R-:W-:Y:S01]  /*1dda0*/  F2FP.PACK_AB R40, R180, R181 ;  /* 0x000000b5b428723e */ /* 0x002fe200000000ff */
[----:B------:R-:W-:Y:S01]  /*1ddb0*/  MUFU.EX2 R171, R171 ;  /* 0x000000ab00ab7308 */ /* 0x000fe20000000800 */
[----:B---3--:R-:W-:Y:S07]  /*1ddc0*/  F2FP.PACK_AB R42, R185, R178 ;  /* 0x000000b2b92a723e */ /* 0x008fee00000000ff */
[C---:B----4-:R-:W-:Y:S02]  /*1ddd0*/  HMMA.16816.F32 R4, R40.reuse, R44, R4 ;  /* 0x0000002c2804723c */ /* 0x050fe40000001804 */
[----:B------:R-:W1:Y:S06]  /*1dde0*/  MUFU.EX2 R172, R172 ;  /* 0x000000ac00ac7308 */ /* 0x000e6c0000000800 */
[C---:B------:R-:W-:Y:S01]  /*1ddf0*/  HMMA.16816.F32 R8, R40.reuse, R46, R8 ;  /* 0x0000002e2808723c */ /* 0x040fe20000001808 */
[----:B------:R-:W3:Y:S03]  /*1de00*/  LDSM.16.MT88.4 R44, [R237+0xf000] ;  /* 0x00f00000ed2c783b */ /* 0x000ee60000004200 */
[----:B------:R-:W-:Y:S04]  /*1de10*/  MUFU.EX2 R170, R170 ;  /* 0x000000aa00aa7308 */ /* 0x000fe80000000800 */
[C---:B------:R-:W-:Y:S06]  /*1de20*/  HMMA.16816.F32 R12, R40.reuse, R48, R12 ;  /* 0x00000030280c723c */ /* 0x040fec000000180c */
        /* <DEDUP_REMOVED lines=8> */
[C---:B--2---:R-:W-:Y:S05]  /*1deb0*/  HMMA.16816.F32 R28, R40.reuse, R56, R28 ;  /* 0x00000038281c723c */ /* 0x044fea000000181c */
[----:B------:R-:W-:Y:S03]  /*1dec0*/  MUFU.EX2 R174, R174 ;  /* 0x000000ae00ae7308 */ /* 0x000fe60000000800 */
[----:B------:R-:W-:Y:S01]  /*1ded0*/  HMMA.16816.F32 R32, R40, R58, R32 ;  /* 0x0000003a2820723c */ /* 0x000fe20000001820 */
[----:B------:R-:W2:Y:S06]  /*1dee0*/  LDSM.16.MT88.4 R56, [R232+0xf000] ;  /* 0x00f00000e838783b */ /* 0x000eac0000004200 */
[----:B------:R-:W-:Y:S01]  /*1def0*/  F2FP.PACK_AB R41, R175, R176 ;  /* 0x000000b0af29723e */ /* 0x000fe200000000ff */
[----:B------:R-:W2:Y:S01]  /*1df00*/  MUFU.EX2 R121, R121 ;  /* 0x0000007900797308 */ /* 0x000ea20000000800 */
[----:B------:R-:W-:Y:S03]  /*1df10*/  F2FP.PACK_AB R43, R182, R173 ;  /* 0x000000adb62b723e */ /* 0x000fe600000000ff */
[----:B-1----:R-:W-:Y:S02]  /*1df20*/  F2FP.PACK_AB R40, R172, R171 ;  /* 0x000000abac28723e */ /* 0x002fe400000000ff */
[----:B----4-:R-:W-:Y:S04]  /*1df30*/  F2FP.PACK_AB R42, R177, R170 ;  /* 0x000000aab12a723e */ /* 0x010fe800000000ff */
[----:B------:R-:W-:Y:S03]  /*1df40*/  MUFU.EX2 R123, R123 ;  /* 0x0000007b007b7308 */ /* 0x000fe60000000800 */
[C---:B---3--:R-:W-:Y:S07]  /*1df50*/  HMMA.16816.F32 R4, R40.reuse, R44, R4 ;  /* 0x0000002c2804723c */ /* 0x048fee0000001804 */
[----:B------:R-:W1:Y:S01]  /*1df60*/  MUFU.EX2 R122, R122 ;  /* 0x0000007a007a7308 */ /* 0x000e620000000800 */
[C---:B------:R-:W-:Y:S01]  /*1df70*/  HMMA.16816.F32 R8, R40.reuse, R46, R8 ;  /* 0x0000002e2808723c */ /* 0x040fe20000001808 */
[----:B------:R-:W3:Y:S07]  /*1df80*/  LDSM.16.MT88.4 R44, [R237+0xf800] ;  /* 0x00f80000ed2c783b */ /* 0x000eee0000004200 */
[C---:B-----5:R-:W-:Y:S01]  /*1df90*/  HMMA.16816.F32 R12, R40.reuse, R48, R12 ;  /* 0x00000030280c723c */ /* 0x060fe2000000180c */
[----:B------:R-:W-:Y:S07]  /*1dfa0*/  MUFU.EX2 R120, R120 ;  /* 0x0000007800787308 */ /* 0x000fee0000000800 */
[C---:B------:R-:W-:Y:S01]  /*1dfb0*/  HMMA.16816.F32 R16, R40.reuse, R50, R16 ;  /* 0x000000322810723c */ /* 0x040fe20000001810 */
[----:B------:R-:W4:Y:S02]  /*1dfc0*/  LDSM.16.MT88.4 R48, [R234+0xf800] ;  /* 0x00f80000ea30783b */ /* 0x000f240000004200 */
[----:B------:R-:W5:Y:S05]  /*1dfd0*/  MUFU.EX2 R169, R169 ;  /* 0x000000a900a97308 */ /* 0x000f6a0000000800 */
[C---:B------:R-:W-:Y:S05]  /*1dfe0*/  HMMA.16816.F32 R20, R40.reuse, R52, R20 ;  /* 0x000000342814723c */ /* 0x040fea0000001814 */
[----:B------:R-:W-:Y:S03]  /*1dff0*/  MUFU.EX2 R114, R114 ;  /* 0x0000007200727308 */ /* 0x000fe60000000800 */
[C---:B------:R-:W-:Y:S01]  /*1e000*/  HMMA.16816.F32 R24, R40.reuse, R54, R24 ;  /* 0x000000362818723c */ /* 0x040fe20000001818 */
[----:B------:R-:W4:Y:S06]  /*1e010*/  LDSM.16.MT88.4 R52, [R233+0xf800] ;  /* 0x00f80000e934783b */ /* 0x000f2c0000004200 */
[----:B------:R-:W3:Y:S01]  /*1e020*/  MUFU.EX2 R109, R109 ;  /* 0x0000006d006d7308 */ /* 0x000ee20000000800 */
[C---:B--2---:R-:W-:Y:S08]  /*1e030*/  HMMA.16816.F32 R28, R40.reuse, R56, R28 ;  /* 0x00000038281c723c */ /* 0x044ff0000000181c */
[----:B------:R-:W-:Y:S01]  /*1e040*/  HMMA.16816.F32 R32, R40, R58, R32 ;  /* 0x0000003a2820723c */ /* 0x000fe20000001820 */
[----:B------:R-:W2:Y:S01]  /*1e050*/  LDSM.16.MT88.4 R56, [R232+0xf800] ;  /* 0x00f80000e838783b */ /* 0x000ea20000004200 */
[----:B------:R-:W-:Y:S05]  /*1e060*/  MUFU.EX2 R107, R107 ;  /* 0x0000006b006b7308 */ /* 0x000fea0000000800 */
[----:B------:R-:W-:Y:S02]  /*1e070*/  F2FP.PACK_AB R41, R125, R168 ;  /* 0x000000a87d29723e */ /* 0x000fe400000000ff */
[----:B------:R-:W-:Y:S03]  /*1e080*/  F2FP.PACK_AB R43, R121, R174 ;  /* 0x000000ae792b723e */ /* 0x000fe600000000ff */
[----:B-1----:R-:W-:Y:S01]  /*1e090*/  F2FP.PACK_AB R40, R122, R123 ;  /* 0x0000007b7a28723e */ /* 0x002fe200000000ff */
[----:B------:R-:W1:Y:S01]  /*1e0a0*/  MUFU.EX2 R126, R126 ;  /* 0x0000007e007e7308 */ /* 0x000e620000000800 */
[----:B-----5:R-:W-:Y:S07]  /*1e0b0*/  F2FP.PACK_AB R42, R169, R120 ;  /* 0x00000078a92a723e */ /* 0x020fee00000000ff */
[C---:B---3--:R-:W-:Y:S02]  /*1e0c0*/  HMMA.16816.F32 R4, R40.reuse, R44, R4 ;  /* 0x0000002c2804723c */ /* 0x048fe40000001804 */
[----:B------:R-:W-:Y:S06]  /*1e0d0*/  MUFU.EX2 R105, R105 ;  /* 0x0000006900697308 */ /* 0x000fec0000000800 */
[C---:B------:R-:W-:Y:S01]  /*1e0e0*/  HMMA.16816.F32 R8, R40.reuse, R46, R8 ;  /* 0x0000002e2808723c */ /* 0x040fe20000001808 */
[----:B------:R-:W3:Y:S03]  /*1e0f0*/  LDSM.16.MT88.4 R44, [R237+0x10000] ;  /* 0x01000000ed2c783b */ /* 0x000ee60000004200 */
[----:B------:R-:W5:Y:S04]  /*1e100*/  MUFU.EX2 R104, R104 ;  /* 0x0000006800687308 */ /* 0x000f680000000800 */
        /* <DEDUP_REMOVED lines=9> */
[C---:B--2---:R-:W-:Y:S05]  /*1e1a0*/  HMMA.16816.F32 R28, R40.reuse, R56, R28 ;  /* 0x00000038281c723c */ /* 0x044fea000000181c */
[----:B------:R-:W-:Y:S02]  /*1e1b0*/  MUFU.EX2 R71, R71 ;  /* 0x0000004700477308 */ /* 0x000fe40000000800 */
[--C-:B------:R-:W-:Y:S01]  /*1e1c0*/  FFMA.FTZ R56, R83, c[0x0][0x23c], -R68.reuse ;  /* 0x00008f0053387a23 */ /* 0x100fe20000010844 */
[----:B------:R-:W-:Y:S04]  /*1e1d0*/  HMMA.16816.F32 R32, R40, R58, R32 ;  /* 0x0000003a2820723c */ /* 0x000fe80000001820 */
[--C-:B------:R-:W-:Y:S03]  /*1e1e0*/  FFMA.FTZ R57, R84, c[0x0][0x23c], -R65.reuse ;  /* 0x00008f0054397a23 */ /* 0x100fe60000010841 */
[----:B------:R-:W-:Y:S01]  /*1e1f0*/  F2FP.PACK_AB R41, R109, R114 ;  /* 0x000000726d29723e */ /* 0x000fe200000000ff */
[----:B------:R-:W-:Y:S01]  /*1e200*/  MUFU.EX2 R56, R56 ;  /* 0x0000003800387308 */ /* 0x000fe20000000800 */
[----:B-1----:R-:W-:Y:S03]  /*1e210*/  F2FP.PACK_AB R43, R126, R107 ;  /* 0x0000006b7e2b723e */ /* 0x002fe600000000ff */
[----:B-----5:R-:W-:Y:S01]  /*1e220*/  F2FP.PACK_AB R40, R104, R105 ;  /* 0x000000696828723e */ /* 0x020fe200000000ff */
[--C-:B------:R-:W-:Y:S01]  /*1e230*/  FFMA.FTZ R58, R82, c[0x0][0x23c], -R65.reuse ;  /* 0x00008f00523a7a23 */ /* 0x100fe20000010841 */
[----:B------:R-:W-:Y:S01]  /*1e240*/  F2FP.PACK_AB R42, R111, R102 ;  /* 0x000000666f2a723e */ /* 0x000fe200000000ff */
[--C-:B------:R-:W-:Y:S02]  /*1e250*/  FFMA.FTZ R59, R80, c[0x0][0x23c], -R65.reuse ;  /* 0x00008f00503b7a23 */ /* 0x100fe40000010841 */
[--C-:B------:R-:W-:Y:S01]  /*1e260*/  FFMA.FTZ R80, R73, c[0x0][0x23c], -R68.reuse ;  /* 0x00008f0049507a23 */ /* 0x100fe20000010844 */
[----:B------:R-:W-:Y:S01]  /*1e270*/  MUFU.EX2 R57, R57 ;  /* 0x0000003900397308 */ /* 0x000fe20000000800 */
[--C-:B------:R-:W-:Y:S02]  /*1e280*/  FFMA.FTZ R82, R69, c[0x0][0x23c], -R68.reuse ;  /* 0x00008f0045527a23 */ /* 0x100fe40000010844 */
[C---:B---3--:R-:W-:Y:S03]  /*1e290*/  HMMA.16816.F32 R4, R40.reuse, R44, R4 ;  /* 0x0000002c2804723c */ /* 0x048fe60000001804 */
[--C-:B------:R-:W-:Y:S02]  /*1e2a0*/  FFMA.FTZ R69, R76, c[0x0][0x23c], -R65.reuse ;  /* 0x00008f004c457a23 */ /* 0x100fe40000010841 */
[--C-:B------:R-:W-:Y:S02]  /*1e2b0*/  FFMA.FTZ R73, R70, c[0x0][0x23c], -R65.reuse ;  /* 0x00008f0046497a23 */ /* 0x100fe40000010841 */
[----:B------:R-:W-:Y:S01]  /*1e2c0*/  MUFU.EX2 R58, R58 ;  /* 0x0000003a003a7308 */ /* 0x000fe20000000800 */
[C---:B------:R-:W-:Y:S01]  /*1e2d0*/  HMMA.16816.F32 R8, R40.reuse, R46, R8 ;  /* 0x0000002e2808723c */ /* 0x040fe20000001808 */
[----:B------:R-:W1:Y:S03]  /*1e2e0*/  LDSM.16.MT88.4 R44, [R232+0x10000] ;  /* 0x01000000e82c783b */ /* 0x000e660000004200 */
[--C-:B------:R-:W-:Y:S04]  /*1e2f0*/  FFMA.FTZ R70, R39, c[0x0][0x23c], -R68.reuse ;  /* 0x00008f0027467a23 */ /* 0x100fe80000010844 */
[C---:B----4-:R-:W-:Y:S01]  /*1e300*/  HMMA.16816.F32 R12, R40.reuse, R48, R12 ;  /* 0x00000030280c723c */ /* 0x050fe2000000180c */
[----:B------:R-:W-:Y:S07]  /*1e310*/  MUFU.EX2 R59, R59 ;  /* 0x0000003b003b7308 */ /* 0x000fee0000000800 */
[C---:B------:R-:W-:Y:S01]  /*1e320*/  HMMA.16816.F32 R16, R40.reuse, R50, R16 ;  /* 0x000000322810723c */ /* 0x040fe20000001810 */
[----:B------:R-:W2:Y:S02]  /*1e330*/  LDSM.16.MT88.4 R48, [R237+0x10800] ;  /* 0x01080000ed30783b */ /* 0x000ea40000004200 */
[----:B------:R-:W3:Y:S05]  /*1e340*/  MUFU.EX2 R80, R80 ;  /* 0x0000005000507308 */ /* 0x000eea0000000800 */
[C---:B------:R-:W-:Y:S05]  /*1e350*/  HMMA.16816.F32 R20, R40.reuse, R52, R20 ;  /* 0x000000342814723c */ /* 0x040fea0000001814 */
[----:B------:R-:W4:Y:S03]  /*1e360*/  MUFU.EX2 R82, R82 ;  /* 0x0000005200527308 */ /* 0x000f260000000800 */
[C---:B------:R-:W-:Y:S01]  /*1e370*/  HMMA.16816.F32 R24, R40.reuse, R54, R24 ;  /* 0x000000362818723c */ /* 0x040fe20000001818 */
[----:B------:R-:W5:Y:S06]  /*1e380*/  LDSM.16.MT88.4 R52, [R234+0x10800] ;  /* 0x01080000ea34783b */ /* 0x000f6c0000004200 */
[----:B------:R-:W-:Y:S01]  /*1e390*/  MUFU.EX2 R69, R69 ;  /* 0x0000004500457308 */ /* 0x000fe20000000800 */
[C---:B-1----:R-:W-:Y:S04]  /*1e3a0*/  HMMA.16816.F32 R28, R40.reuse, R44, R28 ;  /* 0x0000002c281c723c */ /* 0x042fe8000000181c */
[----:B---3--:R-:W-:Y:S04]  /*1e3b0*/  F2FP.PACK_AB R37, R80, R75 ;  /* 0x0000004b5025723e */ /* 0x008fe800000000ff */
[----:B------:R-:W-:Y:S01]  /*1e3c0*/  HMMA.16816.F32 R32, R40, R46, R32 ;  /* 0x0000002e2820723c */ /* 0x000fe20000001820 */
[----:B------:R-:W1:Y:S01]  /*1e3d0*/  LDSM.16.MT88.4 R44, [R233+0x10800] ;  /* 0x01080000e92c783b */ /* 0x000e620000004200 */
[----:B------:R-:W-:Y:S02]  /*1e3e0*/  MUFU.EX2 R74, R74 ;  /* 0x0000004a004a7308 */ /* 0x000fe40000000800 */
[----:B----4-:R-:W-:Y:S03]  /*1e3f0*/  F2FP.PACK_AB R39, R82, R71 ;  /* 0x000000475227723e */ /* 0x010fe600000000ff */
[----:B------:R-:W-:Y:S02]  /*1e400*/  F2FP.PACK_AB R41, R100, R95 ;  /* 0x0000005f6429723e */ /* 0x000fe400000000ff */
[----:B------:R-:W-:Y:S03]  /*1e410*/  F2FP.PACK_AB R43, R56, R89 ;  /* 0x00000059382b723e */ /* 0x000fe600000000ff */
[----:B------:R-:W-:Y:S01]  /*1e420*/  F2FP.PACK_AB R40, R58, R57 ;  /* 0x000000393a28723e */ /* 0x000fe200000000ff */
[----:B------:R-:W-:Y:S01]  /*1e430*/  MUFU.EX2 R72, R72 ;  /* 0x0000004800487308 */ /* 0x000fe20000000800 */
[----:B------:R-:W-:Y:S07]  /*1e440*/  F2FP.PACK_AB R42, R78, R59 ;  /* 0x0000003b4e2a723e */ /* 0x000fee00000000ff */
[C---:B--2---:R-:W-:Y:S02]  /*1e450*/  HMMA.16816.F32 R4, R40.reuse, R48, R4 ;  /* 0x000000302804723c */ /* 0x044fe40000001804 */
[----:B------:R-:W2:Y:S06]  /*1e460*/  MUFU.EX2 R73, R73 ;  /* 0x0000004900497308 */ /* 0x000eac0000000800 */
[C---:B------:R-:W-:Y:S01]  /*1e470*/  HMMA.16816.F32 R8, R40.reuse, R50, R8 ;  /* 0x000000322808723c */ /* 0x040fe20000001808 */
[----:B------:R-:W3:Y:S03]  /*1e480*/  LDSM.16.MT88.4 R48, [R232+0x10800] ;  /* 0x01080000e830783b */ /* 0x000ee60000004200 */
[----:B------:R-:W-:Y:S04]  /*1e490*/  MUFU.EX2 R67, R67 ;  /* 0x0000004300437308 */ /* 0x000fe80000000800 */
[C---:B-----5:R-:W-:Y:S06]  /*1e4a0*/  HMMA.16816.F32 R12, R40.reuse, R52, R12 ;  /* 0x00000034280c723c */ /* 0x060fec000000180c */
[----:B------:R-:W4:Y:S02]  /*1e4b0*/  MUFU.EX2 R70, R70 ;  /* 0x0000004600467308 */ /* 0x000f240000000800 */
[C---:B------:R-:W-:Y:S01]  /*1e4c0*/  HMMA.16816.F32 R16, R40.reuse, R54, R16 ;  /* 0x000000362810723c */ /* 0x040fe20000001810 */
[----:B------:R-:W5:Y:S03]  /*1e4d0*/  LDSM.16.MT88.4 R52, [R237+0x11000] ;  /* 0x01100000ed34783b */ /* 0x000f660000004200 */
[----:B--2---:R-:W-:Y:S04]  /*1e4e0*/  F2FP.PACK_AB R38, R73, R72 ;  /* 0x000000484926723e */ /* 0x004fe800000000ff */
[C---:B-1----:R-:W-:Y:S08]  /*1e4f0*/  HMMA.16816.F32 R20, R40.reuse, R44, R20 ;  /* 0x0000002c2814723c */ /* 0x042ff00000001814 */
[C---:B------:R-:W-:Y:S01]  /*1e500*/  HMMA.16816.F32 R24, R40.reuse, R46, R24 ;  /* 0x0000002e2818723c */ /* 0x040fe20000001818 */
[----:B------:R-:W1:Y:S03]  /*1e510*/  LDSM.16.MT88.4 R44, [R234+0x11000] ;  /* 0x01100000ea2c783b */ /* 0x000e660000004200 */
[----:B----4-:R-:W-:Y:S04]  /*1e520*/  F2FP.PACK_AB R133, R70, R67 ;  /* 0x000000434685723e */ /* 0x010fe800000000ff */
[C---:B---3--:R-:W-:Y:S07]  /*1e530*/  HMMA.16816.F32 R28, R40.reuse, R48, R28 ;  /* 0x00000030281c723c */ /* 0x048fee000000181c */
[--C-:B------:R-:W-:Y:S01]  /*1e540*/  FFMA.FTZ R48, R36, c[0x0][0x23c], -R68.reuse ;  /* 0x00008f0024307a23 */ /* 0x100fe20000010844 */
[----:B------:R-:W-:Y:S01]  /*1e550*/  HMMA.16816.F32 R32, R40, R50, R32 ;  /* 0x000000322820723c */ /* 0x000fe20000001820 */
[----:B------:R-:W2:Y:S03]  /*1e560*/  LDSM.16.MT88.4 R40, [R233+0x11000] ;  /* 0x01100000e928783b */ /* 0x000ea60000004200 */
[----:B------:R-:W-:Y:S01]  /*1e570*/  FFMA.FTZ R68, R3, c[0x0][0x23c], -R68 ;  /* 0x00008f0003447a23 */ /* 0x000fe20000010844 */
[----:B------:R-:W-:Y:S01]  /*1e580*/  F2FP.PACK_AB R36, R74, R69 ;  /* 0x000000454a24723e */ /* 0x000fe200000000ff */
[----:B------:R3:W-:Y:S06]  /*1e590*/  MUFU.EX2 R3, R48 ;  /* 0x0000003000037308 */ /* 0x0007ec0000000800 */
[C---:B-----5:R-:W-:Y:S04]  /*1e5a0*/  HMMA.16816.F32 R4, R36.reuse, R52, R4 ;  /* 0x000000342404723c */ /* 0x060fe80000001804 */
[----:B------:R-:W4:Y:S03]  /*1e5b0*/  MUFU.EX2 R68, R68 ;  /* 0x0000004400447308 */ /* 0x000f260000000800 */
[----:B------:R-:W-:Y:S01]  /*1e5c0*/  FADD.FTZ R53, R167, R162 ;  /* 0x000000a2a7357221 */ /* 0x000fe20000010000 */
[C---:B------:R-:W-:Y:S04]  /*1e5d0*/  HMMA.16816.F32 R8, R36.reuse, R54, R8 ;  /* 0x000000362408723c */ /* 0x040fe80000001808 */
[----:B------:R-:W-:Y:S01]  /*1e5e0*/  FFMA.FTZ R52, R66, c[0x0][0x23c], -R65 ;  /* 0x00008f0042347a23 */ /* 0x000fe20000010841 */
[----:B------:R-:W-:Y:S01]  /*1e5f0*/  MOV R167, R0 ;  /* 0x0000000000a77202 */ /* 0x000fe20000000f00 */
[----:B------:R-:W-:Y:S02]  /*1e600*/  FADD.FTZ R53, R188, R53 ;  /* 0x00000035bc357221 */ /* 0x000fe40000010000 */
[C---:B-1----:R-:W-:Y:S01]  /*1e610*/  HMMA.16816.F32 R12, R36.reuse, R44, R12 ;  /* 0x0000002c240c723c */ /* 0x042fe2000000180c */
[----:B------:R-:W-:Y:S01]  /*1e620*/  MUFU.EX2 R45, R64 ;  /* 0x00000040002d7308 */ /* 0x000fe20000000800 */
[----:B---3--:R-:W1:Y:S02]  /*1e630*/  LDSM.16.MT88.4 R48, [R232+0x11000] ;  /* 0x01100000e830783b */ /* 0x008e640000004200 */
[----:B------:R-:W-:Y:S02]  /*1e640*/  FADD.FTZ R54, R186, R53 ;  /* 0x00000035ba367221 */ /* 0x000fe40000010000 */
[----:B------:R-:W-:Y:S01]  /*1e650*/  FADD.FTZ R53, R196, R165 ;  /* 0x000000a5c4357221 */ /* 0x000fe20000010000 */
[----:B------:R-:W-:Y:S01]  /*1e660*/  MOV R165, R2 ;  /* 0x0000000200a57202 */ /* 0x000fe20000000f00 */
[--C-:B------:R-:W-:Y:S01]  /*1e670*/  FFMA.FTZ R44, R63, c[0x0][0x23c], -R65.reuse ;  /* 0x00008f003f2c7a23 */ /* 0x100fe20000010841 */
[C---:B------:R-:W-:Y:S02]  /*1e680*/  HMMA.16816.F32 R16, R36.reuse, R46, R16 ;  /* 0x0000002e2410723c */ /* 0x040fe40000001810 */
[----:B------:R-:W3:Y:S01]  /*1e690*/  MUFU.EX2 R52, R52 ;  /* 0x0000003400347308 */ /* 0x000ee20000000800 */
[----:B------:R-:W-:Y:S01]  /*1e6a0*/  FFMA.FTZ R65, R62, c[0x0][0x23c], -R65 ;  /* 0x00008f003e417a23 */ /* 0x000fe20000010841 */
[----:B----4-:R-:W-:Y:S01]  /*1e6b0*/  F2FP.PACK_AB R135, R68, R3 ;  /* 0x000000034487723e */ /* 0x010fe200000000ff */
[----:B------:R-:W-:Y:S02]  /*1e6c0*/  FADD.FTZ R54, R187, R54 ;  /* 0x00000036bb367221 */ /* 0x000fe40000010000 */
[----:B------:R-:W-:Y:S01]  /*1e6d0*/  FADD.FTZ R184, R184, R53 ;  /* 0x00000035b8b87221 */ /* 0x000fe20000010000 */
[C---:B--2---:R-:W-:Y:S04]  /*1e6e0*/  HMMA.16816.F32 R20, R36.reuse, R40, R20 ;  /* 0x000000282414723c */ /* 0x044fe80000001814 */
[----:B------:R-:W-:Y:S01]  /*1e6f0*/  FADD.FTZ R53, R181, R54 ;  /* 0x00000036b5357221 */ /* 0x000fe20000010000 */
[----:B------:R-:W-:Y:S01]  /*1e700*/  MUFU.EX2 R44, R44 ;  /* 0x0000002c002c7308 */ /* 0x000fe20000000800 */
[----:B------:R-:W-:Y:S02]  /*1e710*/  FADD.FTZ R183, R183, R184 ;  /* 0x000000b8b7b77221 */ /* 0x000fe40000010000 */
[----:B------:R-:W-:Y:S01]  /*1e720*/  FADD.FTZ R53, R180, R53 ;  /* 0x00000035b4357221 */ /* 0x000fe20000010000 */
[C---:B------:R-:W-:Y:S03]  /*1e730*/  HMMA.16816.F32 R24, R36.reuse, R42, R24 ;  /* 0x0000002a2418723c */ /* 0x040fe60000001818 */
[----:B------:R-:W-:Y:S02]  /*1e740*/  FADD.FTZ R190, R190, R183 ;  /* 0x000000b7bebe7221 */ /* 0x000fe40000010000 */
[----:B------:R-:W-:Y:S01]  /*1e750*/  FADD.FTZ R178, R178, R53 ;  /* 0x00000035b2b27221 */ /* 0x000fe20000010000 */
[----:B------:R-:W2:Y:S01]  /*1e760*/  MUFU.EX2 R65, R65 ;  /* 0x0000004100417308 */ /* 0x000ea20000000800 */
[----:B------:R-:W-:Y:S02]  /*1e770*/  FADD.FTZ R179, R179, R190 ;  /* 0x000000beb3b37221 */ /* 0x000fe40000010000 */
[----:B------:R-:W-:Y:S03]  /*1e780*/  FADD.FTZ R178, R185, R178 ;  /* 0x000000b2b9b27221 */ /* 0x000fe60000010000 */
[----:B------:R-:W-:Y:S01]  /*1e790*/  FADD.FTZ R40, R176, R179 ;  /* 0x000000b3b0287221 */ /* 0x000fe20000010000 */
[----:B---3--:R-:W-:Y:S01]  /*1e7a0*/  F2FP.PACK_AB R132, R45, R52 ;  /* 0x000000342d84723e */ /* 0x008fe200000000ff */
[----:B------:R-:W-:Y:S02]  /*1e7b0*/  FADD.FTZ R171, R171, R178 ;  /* 0x000000b2abab7221 */ /* 0x000fe40000010000 */
[----:B------:R-:W-:Y:S01]  /*1e7c0*/  FADD.FTZ R40, R175, R40 ;  /* 0x00000028af287221 */ /* 0x000fe20000010000 */
[C---:B-1----:R-:W-:Y:S03]  /*1e7d0*/  HMMA.16816.F32 R28, R36.reuse, R48, R28 ;  /* 0x00000030241c723c */ /* 0x042fe6000000181c */
[----:B------:R-:W-:Y:S02]  /*1e7e0*/  FADD.FTZ R171, R172, R171 ;  /* 0x000000abacab7221 */ /* 0x000fe40000010000 */
[----:B------:R-:W-:Y:S02]  /*1e7f0*/  FADD.FTZ R41, R173, R40 ;  /* 0x00000028ad297221 */ /* 0x000fe40000010000 */
[----:B------:R-:W-:Y:S01]  /*1e800*/  FADD.FTZ R170, R170, R171 ;  /* 0x000000abaaaa7221 */ /* 0x000fe20000010000 */
[----:B------:R-:W-:Y:S04]  /*1e810*/  HMMA.16816.F32 R32, R36, R50, R32 ;  /* 0x000000322420723c */ /* 0x000fe80000001820 */
[----:B------:R-:W-:Y:S01]  /*1e820*/  FADD.FTZ R41, R182, R41 ;  /* 0x00000029b6297221 */ /* 0x000fe20000010000 */
[----:B--2---:R-:W-:Y:S01]  /*1e830*/  F2FP.PACK_AB R134, R65, R44 ;  /* 0x0000002c4186723e */ /* 0x004fe200000000ff */
        /* <DEDUP_REMOVED lines=51> */
.L_x_3656:
        /* <DEDUP_REMOVED lines=8> */
[----:B------:R-:W4:Y:S01]  /*1ebf0*/  S2R R3, SR_TID.X ;  /* 0x0000000000037919 */ /* 0x000f220000002100 */
[----:B------:R-:W-:Y:S01]  /*1ec00*/  ULDC.64 UR6, c[0x0][0x210] ;  /* 0x0000840000067ab9 */ /* 0x000fe20000000a00 */
[----:B------:R-:W5:Y:S08]  /*1ec10*/  S2UR UR8, SR_CTAID.Y ;  /* 0x00000000000879c3 */ /* 0x000f700000002600 */
[----:B------:R-:W5:Y:S01]  /*1ec20*/  S2UR UR9, SR_CTAID.X ;  /* 0x00000000000979c3 */ /* 0x000f620000002500 */
[----:B-1----:R-:W-:Y:S01]  /*1ec30*/  FADD.FTZ R8, R8, R251 ;  /* 0x000000fb08087221 */ /* 0x002fe20000010000 */
[----:B--2---:R-:W-:Y:S01]  /*1ec40*/  UIMAD UR10, UR10, UR4, UR11 ;  /* 0x000000040a0a72a4 */ /* 0x004fe2000f8e020b */
[----:B---3--:R-:W-:-:S03]  /*1ec50*/  FADD.FTZ R4, R5, R250 ;  /* 0x000000fa05047221 */ /* 0x008fc60000010000 */
[----:B------:R-:W1:Y:S01]  /*1ec60*/  SHFL.BFLY PT, R7, R8, 0x1, 0x1f ;  /* 0x0c201f0008077f89 */ /* 0x000e6200000e0000 */
[----:B----4-:R-:W-:-:S03]  /*1ec70*/  SHF.R.S32.HI R6, RZ, 0x1f, R3 ;  /* 0x0000001fff067819 */ /* 0x010fc60000011403 */
[----:B------:R-:W2:Y:S01]  /*1ec80*/  SHFL.BFLY PT, R5, R4, 0x1, 0x1f ;  /* 0x0c201f0004057f89 */ /* 0x000ea200000e0000 */
[----:B-----5:R-:W-:Y:S01]  /*1ec90*/  UIMAD UR6, UR8, UR6, UR15 ;  /* 0x00000006080672a4 */ /* 0x020fe2000f8e020f */
[CC--:B------:R-:W-:Y:S02]  /*1eca0*/  LEA.HI R9, R6.reuse, R3.reuse, RZ, 0x2 ;  /* 0x0000000306097211 */ /* 0x0c0fe400078f10ff */
[----:B------:R-:W-:Y:S01]  /*1ecb0*/  LEA.HI R14, R6, R3, RZ, 0x4 ;  /* 0x00000003060e7211 */ /* 0x000fe200078f20ff */
[----:B------:R-:W-:Y:S01]  /*1ecc0*/  UIMAD UR6, UR6, UR4, UR10 ;  /* 0x00000004060672a4 */ /* 0x000fe2000f8e020a */
[----:B------:R-:W-:Y:S02]  /*1ecd0*/  SHF.R.S32.HI R13, RZ, 0x2, R9 ;  /* 0x00000002ff0d7819 */ /* 0x000fe40000011409 */
[----:B------:R-:W-:Y:S01]  /*1ece0*/  LOP3.LUT R14, R14, 0xfffffff0, RZ, 0xc0, !PT ;  /* 0xfffffff00e0e7812 */ /* 0x000fe200078ec0ff */
[----:B------:R-:W-:Y:S01]  /*1ecf0*/  USHF.L.U32 UR9, UR9, 0x6, URZ ;  /* 0x0000000609097899 */ /* 0x000fe2000800063f */
[----:B------:R-:W-:-:S02]  /*1ed00*/  LOP3.LUT R16, R9, 0x1ffffffc, RZ, 0xc0, !PT ;  /* 0x1ffffffc09107812 */ /* 0x000fc400078ec0ff */
[----:B------:R-:W-:Y:S01]  /*1ed10*/  LEA.HI R6, R6, R3, RZ, 0x5 ;  /* 0x0000000306067211 */ /* 0x000fe200078f28ff */
[----:B------:R-:W-:Y:S02]  /*1ed20*/  UIMAD UR6, UR6, UR7, UR9 ;  /* 0x00000007060672a4 */ /* 0x000fe4000f8e0209 */
[----:B------:R-:W-:Y:S02]  /*1ed30*/  IMAD.IADD R17, R3, 0x1, -R16 ;  /* 0x0000000103117824 */ /* 0x000fe400078e0a10 */
[----:B-1----:R-:W-:Y:S01]  /*1ed40*/  FADD.FTZ R7, R8, R7 ;  /* 0x0000000708077221 */ /* 0x002fe20000010000 */
[----:B------:R-:W-:Y:S01]  /*1ed50*/  SHF.R.S32.HI R8, RZ, 0x1f, R9 ;  /* 0x0000001fff087819 */ /* 0x000fe20000011409 */
[----:B--2---:R-:W-:Y:S01]  /*1ed60*/  FADD.FTZ R5, R4, R5 ;  /* 0x0000000504057221 */ /* 0x004fe20000010000 */
[----:B------:R-:W-:Y:S02]  /*1ed70*/  BAR.SYNC.DEFER_BLOCKING 0x0 ;  /* 0x0000000000007b1d */ /* 0x000fe40000010000 */
[----:B------:R-:W-:-:S02]  /*1ed80*/  FSETP.NE.FTZ.AND P4, PT, R7, RZ, PT ;  /* 0x000000ff0700720b */ /* 0x000fc40003f95000 */
[----:B------:R-:W-:Y:S02]  /*1ed90*/  LEA.HI R8, R8, R13, RZ, 0x3 ;  /* 0x0000000d08087211 */ /* 0x000fe400078f18ff */
[----:B------:R-:W-:Y:S01]  /*1eda0*/  FSETP.NE.FTZ.AND P3, PT, R5, RZ, PT ;  /* 0x000000ff0500720b */ /* 0x000fe20003f75000 */
[----:B------:R-:W1:Y:S01]  /*1edb0*/  S2R R4, SR_TID.X ;  /* 0x0000000000047919 */ /* 0x000e620000002100 */
[----:B------:R-:W-:-:S04]  /*1edc0*/  LOP3.LUT R8, R8, 0xfffffff8, RZ, 0xc0, !PT ;  /* 0xfffffff808087812 */ /* 0x000fc800078ec0ff */
[----:B------:R-:W-:-:S03]  /*1edd0*/  IADD3 R8, R13, -R8, RZ ;  /* 0x800000080d087210 */ /* 0x000fc60007ffe0ff */
[----:B------:R-:W2:Y:S01]  /*1ede0*/  @P4 MUFU.RCP R11, R7 ;  /* 0x00000007000b4308 */ /* 0x000ea20000001000 */
[C---:B------:R-:W-:Y:S01]  /*1edf0*/  LOP3.LUT R13, R8.reuse, 0x1, RZ, 0xc0, !PT ;  /* 0x00000001080d7812 */ /* 0x040fe200078ec0ff */
[----:B------:R-:W-:-:S03]  /*1ee00*/  IMAD.SHL.U32 R15, R8, 0x40, RZ ;  /* 0x00000040080f7824 */ /* 0x000fc600078e00ff */
[----:B------:R-:W-:Y:S02]  /*1ee10*/  ISETP.NE.U32.AND P0, PT, R13, 0x1, PT ;  /* 0x000000010d00780c */ /* 0x000fe40003f05070 */
[----:B------:R-:W-:Y:S01]  /*1ee20*/  LOP3.LUT R15, R15, 0x1c0, RZ, 0xc0, !PT ;  /* 0x000001c00f0f7812 */ /* 0x000fe200078ec0ff */
[----:B------:R-:W3:Y:S01]  /*1ee30*/  @P3 MUFU.RCP R10, R5 ;  /* 0x00000005000a3308 */ /* 0x000ee20000001000 */
[----:B------:R-:W-:Y:S02]  /*1ee40*/  R2P PR, R8, 0x6 ;  /* 0x0000000608007804 */ /* 0x000fe40000000000 */
[----:B------:R-:W-:Y:S02]  /*1ee50*/  SHF.R.S32.HI R8, RZ, 0x5, R6 ;  /* 0x00000005ff087819 */ /* 0x000fe40000011406 */
[----:B------:R-:W-:Y:S02]  /*1ee60*/  LEA.HI R15, R15, R15, RZ, 0x1d ;  /* 0x0000000f0f0f7211 */ /* 0x000fe400078fe8ff */
[----:B------:R-:W-:Y:S01]  /*1ee70*/  LEA R16, R8, R17, 0x9 ;  /* 0x0000001108107211 */ /* 0x000fe200078e48ff */
[C---:B--2---:R-:W-:Y:S01]  /*1ee80*/  FMUL.FTZ R160, R11.reuse, R160 ;  /* 0x000000a00ba07220 */ /* 0x044fe20000410000 */
[----:B------:R-:W-:Y:S01]  /*1ee90*/  LOP3.LUT R6, R6, 0xffffffe0, RZ, 0xc0, !PT ;  /* 0xffffffe006067812 */ /* 0x000fe200078ec0ff */
[C---:B------:R-:W-:Y:S01]  /*1eea0*/  FMUL.FTZ R161, R11.reuse, R161 ;  /* 0x000000a10ba17220 */ /* 0x040fe20000410000 */
[----:B------:R-:W-:Y:S01]  /*1eeb0*/  LEA R16, R16, R15, 0x1 ;  /* 0x0000000f10107211 */ /* 0x000fe200078e08ff */
[C---:B------:R-:W-:Y:S01]  /*1eec0*/  FMUL.FTZ R156, R11.reuse, R156 ;  /* 0x0000009c0b9c7220 */ /* 0x040fe20000410000 */
[----:B------:R-:W2:Y:S01]  /*1eed0*/  @P4 MUFU.LG2 R7, R7 ;  /* 0x0000000700074308 */ /* 0x000ea20000000c00 */
[C---:B------:R-:W-:Y:S01]  /*1eee0*/  FMUL.FTZ R157, R11.reuse, R157 ;  /* 0x0000009d0b9d7220 */ /* 0x040fe20000410000 */
[----:B------:R-:W-:Y:S01]  /*1eef0*/  IADD3 R6, -R6, R3, RZ ;  /* 0x0000000306067210 */ /* 0x000fe20007ffe1ff */
[C---:B------:R-:W-:Y:S01]  /*1ef00*/  FMUL.FTZ R152, R11.reuse, R152 ;  /* 0x000000980b987220 */ /* 0x040fe20000410000 */
[----:B------:R-:W-:Y:S01]  /*1ef10*/  STS.64 [R16.X4], R160 ;  /* 0x000000a010007388 */ /* 0x000fe20000004a00 */
[----:B------:R-:W-:-:S02]  /*1ef20*/  FMUL.FTZ R153, R11, R153 ;  /* 0x000000990b997220 */ /* 0x000fc40000410000 */
[C---:B------:R-:W-:Y:S01]  /*1ef30*/  FMUL.FTZ R148, R11.reuse, R148 ;  /* 0x000000940b947220 */ /* 0x040fe20000410000 */
[----:B------:R-:W4:Y:S01]  /*1ef40*/  @P3 MUFU.LG2 R5, R5 ;  /* 0x0000000500053308 */ /* 0x000f220000000c00 */
        /* <DEDUP_REMOVED lines=9> */
[----:B-1----:R-:W-:Y:S01]  /*1efe0*/  SHF.R.S32.HI R11, RZ, 0x1f, R4 ;  /* 0x0000001fff0b7819 */ /* 0x002fe20000011404 */
[C---:B---3--:R-:W-:Y:S02]  /*1eff0*/  FMUL.FTZ R163, R10.reuse, R163 ;  /* 0x000000a30aa37220 */ /* 0x048fe40000410000 */
[C---:B------:R-:W-:Y:S01]  /*1f000*/  FMUL.FTZ R162, R10.reuse, R162 ;  /* 0x000000a20aa27220 */ /* 0x040fe20000410000 */
[CC--:B------:R-:W-:Y:S01]  /*1f010*/  LEA.HI R12, R11.reuse, R4.reuse, RZ, 0x4 ;  /* 0x000000040b0c7211 */ /* 0x0c0fe200078f20ff */
[C---:B------:R-:W-:Y:S01]  /*1f020*/  FMUL.FTZ R159, R10.reuse, R159 ;  /* 0x0000009f0a9f7220 */ /* 0x040fe20000410000 */
[----:B------:R-:W-:Y:S01]  /*1f030*/  LEA.HI R11, R11, R4, RZ, 0x5 ;  /* 0x000000040b0b7211 */ /* 0x000fe200078f28ff */
[C---:B------:R-:W-:Y:S01]  /*1f040*/  FMUL.FTZ R158, R10.reuse, R158 ;  /* 0x0000009e0a9e7220 */ /* 0x040fe20000410000 */
[----:B------:R-:W-:Y:S01]  /*1f050*/  SHF.R.S32.HI R12, RZ, 0x4, R12 ;  /* 0x00000004ff0c7819 */ /* 0x000fe2000001140c */
[C---:B------:R-:W-:Y:S01]  /*1f060*/  FMUL.FTZ R155, R10.reuse, R155 ;  /* 0x0000009b0a9b7220 */ /* 0x040fe20000410000 */
[----:B------:R-:W-:Y:S01]  /*1f070*/  STS.64 [R16.X4+0x800], R162 ;  /* 0x000800a210007388 */ /* 0x000fe20000004a00 */
        /* <DEDUP_REMOVED lines=11> */
[----:B------:R-:W-:Y:S02]  /*1f130*/  FMUL.FTZ R134, R10, R134 ;  /* 0x000000860a867220 */ /* 0x000fe40000410000 */
[----:B------:R-:W-:Y:S01]  /*1f140*/  IMAD.IADD R10, R3, 0x1, -R14 ;  /* 0x00000001030a7824 */ /* 0x000fe200078e0a0e */
[----:B------:R-:W-:Y:S01]  /*1f150*/  SHF.L.U32 R14, R12, 0x6, RZ ;  /* 0x000000060c0e7819 */ /* 0x000fe200000006ff */
[----:B------:R-:W-:Y:S01]  /*1f160*/  IMAD.SHL.U32 R15, R16, 0x4, RZ ;  /* 0x00000004100f7824 */ /* 0x000fe200078e00ff */
[----:B------:R-:W-:Y:S01]  /*1f170*/  MOV R3, 0xff800000 ;  /* 0xff80000000037802 */ /* 0x000fe20000000f00 */
[----:B------:R-:W-:Y:S01]  /*1f180*/  IMAD.IADD R11, R4, 0x1, -R11 ;  /* 0x00000001040b7824 */ /* 0x000fe200078e0a0b */
[----:B------:R-:W-:Y:S01]  /*1f190*/  LEA.HI R13, R10, R10, RZ, 0x1 ;  /* 0x0000000a0a0d7211 */ /* 0x000fe200078f08ff */
[----:B--2---:R-:W-:Y:S01]  /*1f1a0*/  @P4 FMUL.FTZ R7, R7, 0.69314718246459960938 ;  /* 0x3f31721807074820 */ /* 0x004fe20000410000 */
[----:B------:R-:W-:Y:S01]  /*1f1b0*/  LOP3.LUT R9, R14, 0x1c0, RZ, 0xc0, !PT ;  /* 0x000001c00e097812 */ /* 0x000fe200078ec0ff */
[----:B----4-:R-:W-:Y:S01]  /*1f1c0*/  @P3 FMUL.FTZ R5, R5, 0.69314718246459960938 ;  /* 0x3f31721805053820 */ /* 0x010fe20000410000 */
[C---:B------:R-:W-:Y:S01]  /*1f1d0*/  SHF.L.U32 R14, R13.reuse, 0x2, RZ ;  /* 0x000000020d0e7819 */ /* 0x040fe200000006ff */
[----:B------:R-:W-:Y:S01]  /*1f1e0*/  @P4 FFMA.FTZ R3, R2, c[0x0][0x238], R7 ;  /* 0x00008e0002034a23 */ /* 0x000fe20000010007 */
[----:B------:R-:W-:-:S02]  /*1f1f0*/  LOP3.LUT R13, R13, 0xffffffe, RZ, 0xc0, !PT ;  /* 0x0ffffffe0d0d7812 */ /* 0x000fc400078ec0ff */
[----:B------:R-:W-:Y:S02]  /*1f200*/  LOP3.LUT R14, R9, 0x38, R14, 0xf8, !PT ;  /* 0x00000038090e7812 */ /* 0x000fe400078ef80e */
[----:B------:R-:W-:Y:S01]  /*1f210*/  SHF.R.U32.HI R9, RZ, 0x3, R9 ;  /* 0x00000003ff097819 */ /* 0x000fe20000011609 */
[----:B------:R-:W-:Y:S01]  /*1f220*/  IMAD.IADD R18, R10, 0x1, -R13 ;  /* 0x000000010a127824 */ /* 0x000fe200078e0a0d */
[----:B------:R-:W-:Y:S02]  /*1f230*/  MOV R13, 0x40 ;  /* 0x00000040000d7802 */ /* 0x000fe40000000f00 */
[----:B------:R-:W-:Y:S01]  /*1f240*/  LOP3.LUT R9, R14, R9, RZ, 0x3c, !PT ;  /* 0x000000090e097212 */ /* 0x000fe200078e3cff */
[----:B------:R-:W-:Y:S01]  /*1f250*/  IMAD.MOV.U32 R14, RZ, RZ, -0x20 ;  /* 0xffffffe0ff0e7424 */ /* 0x000fe200078e00ff */
[----:B------:R-:W-:Y:S02]  /*1f260*/  IADD3 R17, R15, 0x80, RZ ;  /* 0x000000800f117810 */ /* 0x000fe40007ffe0ff */
[----:B------:R-:W-:-:S02]  /*1f270*/  LEA R9, R18, R9, 0x2 ;  /* 0x0000000912097211 */ /* 0x000fc400078e10ff */
[----:B------:R-:W-:Y:S02]  /*1f280*/  SEL R14, R14, 0x20, !P0 ;  /* 0x000000200e0e7807 */ /* 0x000fe40004000000 */
[----:B------:R-:W-:Y:S02]  /*1f290*/  SEL R18, R13, 0xffffffc0, !P1 ;  /* 0xffffffc00d127807 */ /* 0x000fe40004800000 */
[C---:B------:R-:W-:Y:S01]  /*1f2a0*/  @P2 IADD3 R17, R15.reuse, -0x80, RZ ;  /* 0xffffff800f112810 */ /* 0x040fe20007ffe0ff */
[C---:B------:R-:W-:Y:S01]  /*1f2b0*/  IMAD.IADD R13, R15.reuse, 0x1, R14 ;  /* 0x000000010f0d7824 */ /* 0x040fe200078e020e */
[----:B------:R-:W-:Y:S02]  /*1f2c0*/  IADD3 R19, R15, R18, RZ ;  /* 0x000000120f137210 */ /* 0x000fe40007ffe0ff */
[----:B------:R-:W-:Y:S01]  /*1f2d0*/  IADD3 R15, R14, R17, RZ ;  /* 0x000000110e0f7210 */ /* 0x000fe20007ffe0ff */
[----:B------:R-:W-:Y:S01]  /*1f2e0*/  IMAD.IADD R20, R13, 0x1, R18 ;  /* 0x000000010d147824 */ /* 0x000fe200078e0212 */
[----:B------:R-:W-:Y:S01]  /*1f2f0*/  STS.64 [R13], R156 ;  /* 0x0000009c0d007388 */ /* 0x000fe20000000a00 */
[C---:B------:R-:W-:Y:S01]  /*1f300*/  IMAD.IADD R14, R18.reuse, 0x1, R17 ;  /* 0x00000001120e7824 */ /* 0x040fe200078e0211 */
[----:B------:R-:W-:-:S02]  /*1f310*/  IADD3 R18, R18, R15, RZ ;  /* 0x0000000f12127210 */ /* 0x000fc40007ffe0ff */
[----:B------:R1:W-:Y:S01]  /*1f320*/  STS.64 [R13+0x800], R158 ;  /* 0x0008009e0d007388 */ /* 0x0003e20000000a00 */
[----:B------:R-:W-:Y:S01]  /*1f330*/  LOP3.LUT P0, RZ, R6, 0x3, RZ, 0xc0, !PT ;  /* 0x0000000306ff7812 */ /* 0x000fe2000780c0ff */
[----:B------:R-:W-:Y:S01]  /*1f340*/  IMAD.MOV.U32 R6, RZ, RZ, -0x800000 ;  /* 0xff800000ff067424 */ /* 0x000fe200078e00ff */
[----:B------:R-:W-:Y:S01]  /*1f350*/  SHF.R.S32.HI R4, RZ, 0x1f, R11 ;  /* 0x0000001fff047819 */ /* 0x000fe2000001140b */
[----:B------:R2:W-:Y:S01]  /*1f360*/  STS.64 [R19], R152 ;  /* 0x0000009813007388 */ /* 0x0005e20000000a00 */
[----:B------:R-:W-:Y:S01]  /*1f370*/  @P3 FFMA.FTZ R6, R0, c[0x0][0x238], R5 ;  /* 0x00008e0000063a23 */ /* 0x000fe20000010005 */
[----:B------:R-:W-:Y:S02]  /*1f380*/  SHF.L.U32 R10, R10, 0x2, RZ ;  /* 0x000000020a0a7819 */ /* 0x000fe400000006ff */
[----:B------:R2:W-:Y:S01]  /*1f390*/  STS.64 [R19+0x800], R154 ;  /* 0x0008009a13007388 */ /* 0x0005e20000000a00 */
[----:B------:R-:W-:-:S03]  /*1f3a0*/  LEA.HI R4, R4, R11, RZ, 0x2 ;  /* 0x0000000b04047211 */ /* 0x000fc600078f10ff */
[----:B------:R2:W-:Y:S01]  /*1f3b0*/  STS.64 [R20], R148 ;  /* 0x0000009414007388 */ /* 0x0005e20000000a00 */
[----:B------:R-:W-:-:S03]  /*1f3c0*/  SHF.R.S32.HI R4, RZ, 0x2, R4 ;  /* 0x00000002ff047819 */ /* 0x000fc60000011404 */
[----:B------:R2:W-:Y:S04]  /*1f3d0*/  STS.64 [R20+0x800], R150 ;  /* 0x0008009614007388 */ /* 0x0005e80000000a00 */
[----:B------:R2:W-:Y:S04]  /*1f3e0*/  STS.64 [R17], R144 ;  /* 0x0000009011007388 */ /* 0x0005e80000000a00 */
[----:B------:R2:W-:Y:S01]  /*1f3f0*/  STS.64 [R17+0x800], R146 ;  /* 0x0008009211007388 */ /* 0x0005e20000000a00 */
[----:B-1----:R-:W-:-:S03]  /*1f400*/  SHF.R.S32.HI R13, RZ, 0x1f, R8 ;  /* 0x0000001fff0d7819 */ /* 0x002fc60000011408 */
[----:B------:R2:W-:Y:S01]  /*1f410*/  STS.64 [R15], R140 ;  /* 0x0000008c0f007388 */ /* 0x0005e20000000a00 */
[----:B------:R-:W-:-:S03]  /*1f420*/  LEA.HI R13, R13, R8, RZ, 0x2 ;  /* 0x000000080d0d7211 */ /* 0x000fc600078f10ff */
[----:B------:R2:W-:Y:S01]  /*1f430*/  STS.64 [R15+0x800], R142 ;  /* 0x0008008e0f007388 */ /* 0x0005e20000000a00 */
[----:B------:R-:W-:-:S03]  /*1f440*/  LOP3.LUT R13, R13, 0xffffffc, RZ, 0xc0, !PT ;  /* 0x0ffffffc0d0d7812 */ /* 0x000fc600078ec0ff */
[----:B------:R2:W-:Y:S04]  /*1f450*/  STS.64 [R14], R136 ;  /* 0x000000880e007388 */ /* 0x0005e80000000a00 */
[----:B------:R2:W-:Y:S01]  /*1f460*/  STS.64 [R14+0x800], R138 ;  /* 0x0008008a0e007388 */ /* 0x0005e20000000a00 */
[----:B------:R-:W-:-:S03]  /*1f470*/  IMAD.IADD R13, R8, 0x1, -R13 ;  /* 0x00000001080d7824 */ /* 0x000fc600078e0a0d */
[----:B------:R2:W-:Y:S02]  /*1f480*/  STS.64 [R18], R132 ;  /* 0x0000008412007388 */ /* 0x0005e40000000a00 */
[----:B------:R-:W-:Y:S02]  /*1f490*/  LEA R4, R13, R4, 0x4 ;  /* 0x000000040d047211 */ /* 0x000fe400078e20ff */
[----:B------:R2:W-:Y:S04]  /*1f4a0*/  STS.64 [R18+0x800], R134 ;  /* 0x0008008612007388 */ /* 0x0005e80000000a00 */
[----:B------:R-:W-:Y:S06]  /*1f4b0*/  BAR.SYNC.DEFER_BLOCKING 0x0 ;  /* 0x0000000000007b1d */ /* 0x000fec0000010000 */
[----:B------:R2:W1:Y:S04]  /*1f4c0*/  LDS.128 R40, [R9.X4] ;  /* 0x0000000009287984 */ /* 0x0004680000004c00 */
[----:B------:R2:W3:Y:S04]  /*1f4d0*/  LDS.128 R36, [R9.X4+0x800] ;  /* 0x0008000009247984 */ /* 0x0004e80000004c00 */
[----:B------:R2:W4:Y:S04]  /*1f4e0*/  LDS.128 R32, [R9.X4+0x1000] ;  /* 0x0010000009207984 */ /* 0x0005280000004c00 */
[----:B------:R2:W1:Y:S04]  /*1f4f0*/  LDS.128 R28, [R9.X4+0x1800] ;  /* 0x00180000091c7984 */ /* 0x0004680000004c00 */
[----:B------:R2:W1:Y:S04]  /*1f500*/  LDS.128 R24, [R9.X4+0x2000] ;  /* 0x0020000009187984 */ /* 0x0004680000004c00 */
[----:B------:R2:W1:Y:S04]  /*1f510*/  LDS.128 R20, [R9.X4+0x2800] ;  /* 0x0028000009147984 */ /* 0x0004680000004c00 */
[----:B------:R2:W1:Y:S04]  /*1f520*/  LDS.128 R16, [R9.X4+0x3000] ;  /* 0x0030000009107984 */ /* 0x0004680000004c00 */
[----:B------:R2:W1:Y:S01]  /*1f530*/  LDS.128 R44, [R9.X4+0x3800] ;  /* 0x00380000092c7984 */ /* 0x0004620000004c00 */
[----:B------:R-:W-:Y:S05]  /*1f540*/  @P0 BRA `(.L_x_3662) ;  /* 0x000000b000000947 */ /* 0x000fea0003800000 */
[----:B------:R-:W-:Y:S01]  /*1f550*/  IADD3 R7, R4, 0x8, RZ ;  /* 0x0000000804077810 */ /* 0x000fe20007ffe0ff */
[----:B------:R-:W-:Y:S01]  /*1f560*/  IMAD.U32 R0, RZ, RZ, UR6 ;  /* 0x00000006ff007e24 */ /* 0x000fe2000f8e00ff */
[----:B------:R-:W-:-:S02]  /*1f570*/  SHF.R.S32.HI R5, RZ, 0x1f, R4 ;  /* 0x0000001fff057819 */ /* 0x000fc40000011404 */
[C---:B------:R-:W-:Y:S02]  /*1f580*/  IADD3 R2, P0, R4.reuse, UR6, RZ ;  /* 0x0000000604027c10 */ /* 0x040fe4000ff1e0ff */
[----:B------:R-:W-:Y:S02]  /*1f590*/  ISETP.GE.AND P2, PT, R4, UR5, PT ;  /* 0x0000000504007c0c */ /* 0x000fe4000bf46270 */
[----:B------:R-:W-:Y:S02]  /*1f5a0*/  ISETP.GE.AND P1, PT, R7, UR5, PT ;  /* 0x0000000507007c0c */ /* 0x000fe4000bf26270 */
[----:B------:R-:W-:Y:S02]  /*1f5b0*/  LEA.HI.X.SX32 R5, R0, R5, 0x1, P0 ;  /* 0x0000000500057211 */ /* 0x000fe400000f0eff */
[----:B------:R-:W-:-:S04]  /*1f5c0*/  LEA R4, P0, R2, c[0x0][0x208], 0x2 ;  /* 0x0000820002047a11 */ /* 0x000fc800078010ff */
[----:B------:R-:W-:-:S05]  /*1f5d0*/  LEA.HI.X R5, R2, c[0x0][0x20c], R5, 0x2, P0 ;  /* 0x0000830002057a11 */ /* 0x000fca00000f1405 */
[----:B------:R2:W-:Y:S04]  /*1f5e0*/  @!P2 STG.E [R4.64], R3 ;  /* 0x000000030400a986 */ /* 0x0005e8000c101914 */
[----:B------:R2:W-:Y:S02]  /*1f5f0*/  @!P1 STG.E [R4.64+0x20], R6 ;  /* 0x0000200604009986 */ /* 0x0005e4000c101914 */
.L_x_3662:
[----:B------:R-:W-:Y:S05]  /*1f600*/  BSYNC B0 ;  /* 0x0000000000007941 */ /* 0x000fea0003800000 */
.L_x_3661:
[--C-:B------:R-:W-:Y:S01]  /*1f610*/  SHF.R.S32.HI R11, RZ, 0x1f, R10.reuse ;  /* 0x0000001fff0b7819 */ /* 0x100fe2000001140a */
[----:B------:R-:W-:Y:S01]  /*1f620*/  ULDC UR4, c[0x0][0x22c] ;  /* 0x00008b0000047ab9 */ /* 0x000fe20000000800 */
[----:B------:R-:W-:Y:S01]  /*1f630*/  ISETP.GE.AND P0, PT, R10, c[0x0][0x220], PT ;  /* 0x000088000a007a0c */ /* 0x000fe20003f06270 */
[----:B------:R-:W-:Y:S01]  /*1f640*/  UIMAD UR4, UR6, UR4, URZ ;  /* 0x00000004060472a4 */ /* 0x000fe2000f8e023f */
[C---:B------:R-:W-:Y:S01]  /*1f650*/  IADD3 R2, R12.reuse, 0x8, RZ ;  /* 0x000000080c027810 */ /* 0x040fe20007ffe0ff */
[C---:B--2---:R-:W-:Y:S01]  /*1f660*/  IMAD.WIDE R4, R12.reuse, 0x40, R10 ;  /* 0x000000400c047825 */ /* 0x044fe200078e020a */
        /* <DEDUP_REMOVED lines=11> */
[----:B---3--:R2:W-:Y:S01]  /*1f720*/  @!P6 STG.E.128 [R6.64+0x800], R36 ;  /* 0x000800240600e986 */ /* 0x0085e2000c101d14 */
[C---:B------:R-:W-:Y:S02]  /*1f730*/  IADD3 R0, R12.reuse, 0x30, RZ ;  /* 0x000000300c007810 */ /* 0x040fe40007ffe0ff */
[C---:B------:R-:W-:Y:S01]  /*1f740*/  ISETP.GE.OR P6, PT, R12.reuse, UR5, P0 ;  /* 0x000000050c007c0c */ /* 0x040fe200087c6670 */
[----:B----4-:R2:W-:Y:S01]  /*1f750*/  @!P5 STG.E.128 [R6.64+0x1000], R32 ;  /* 0x001000200600d986 */ /* 0x0105e2000c101d14 */
[----:B------:R-:W-:-:S02]  /*1f760*/  IADD3 R12, R12, 0x38, RZ ;  /* 0x000000380c0c7810 */ /* 0x000fc40007ffe0ff */
[----:B------:R-:W-:Y:S02]  /*1f770*/  ISETP.GE.OR P4, PT, R4, UR5, P0 ;  /* 0x0000000504007c0c */ /* 0x000fe40008786670 */
[----:B------:R-:W-:Y:S02]  /*1f780*/  ISETP.GE.OR P3, PT, R3, UR5, P0 ;  /* 0x0000000503007c0c */ /* 0x000fe40008766670 */
[----:B------:R-:W-:Y:S02]  /*1f790*/  ISETP.GE.OR P2, PT, R2, UR5, P0 ;  /* 0x0000000502007c0c */ /* 0x000fe40008746670 */
[----:B------:R-:W-:Y:S02]  /*1f7a0*/  ISETP.GE.OR P1, PT, R0, UR5, P0 ;  /* 0x0000000500007c0c */ /* 0x000fe40008726670 */
[----:B------:R-:W-:Y:S01]  /*1f7b0*/  ISETP.GE.OR P0, PT, R12, UR5, P0 ;  /* 0x000000050c007c0c */ /* 0x000fe20008706670 */
[----:B-1----:R2:W-:Y:S04]  /*1f7c0*/  @!P6 STG.E.64 [R6.64], R40 ;  /* 0x000000280600e986 */ /* 0x0025e8000c101b14 */
        /* <DEDUP_REMOVED lines=8> */
.L_x_3663:
        /* <DEDUP_REMOVED lines=11> */
.L_x_7777:


//--------------------- .text._ZN5flash24flash_fwd_splitkv_kernelI23Flash_fwd_kernel_traitsILi64ELi64ELi256ELi4ELb0ELb0EN7cutlass6half_tE19Flash_kernel_traitsILi64ELi64ELi256ELi4ES3_EELb1ELb0ELb0ELb0ELb1ELb0ELb1ELb1EEEvNS_16Flash_fwd_paramsE --------------------------
	.section	.text._ZN5flash24flash_fwd_splitkv_kernelI23Flash_fwd_kernel_traitsILi64ELi64ELi256ELi4ELb0ELb0EN7cutlass6half_tE19Flash_kernel_traitsILi64ELi64ELi256ELi4ES3_EELb1ELb0ELb0ELb0ELb1ELb0ELb1ELb1EEEvNS_16Flash_fwd_paramsE,"ax",@progbits
	.sectioninfo	@"SHI_REGISTERS=255"
	.align	128
        .global         _ZN5flash24flash_fwd_splitkv_kernelI23Flash_fwd_kernel_traitsILi64ELi64ELi256ELi4ELb0ELb0EN7cutlass6half_tE19Flash_kernel_traitsILi64ELi64ELi256ELi4ES3_EELb1ELb0ELb0ELb0ELb1ELb0ELb1ELb1EEEvNS_16Flash_fwd_paramsE
        .type           _ZN5flash24flash_fwd_splitkv_kernelI23Flash_fwd_kernel_traitsILi64ELi64ELi256ELi4ELb0ELb0EN7cutlass6half_tE19Flash_kernel_traitsILi64ELi64ELi256ELi4ES3_EELb1ELb0ELb0ELb0ELb1ELb0ELb1ELb1EEEvNS_16Flash_fwd_paramsE,@function
        .size           _ZN5flash24flash_fwd_splitkv_kernelI23Flash_fwd_kernel_traitsILi64ELi64ELi256ELi4ELb0ELb0EN7cutlass6half_tE19Flash_kernel_traitsILi64ELi64ELi256ELi4ES3_EELb1ELb0ELb0ELb0ELb1ELb0ELb1ELb1EEEvNS_16Flash_fwd_paramsE,(.L_x_7778 - _ZN5flash24flash_fwd_splitkv_kernelI23Flash_fwd_kernel_traitsILi64ELi64ELi256ELi4ELb0ELb0EN7cutlass6half_tE19Flash_kernel_traitsILi64ELi64ELi256ELi4ES3_EELb1ELb0ELb0ELb0ELb1ELb0ELb1ELb1EEEvNS_16Flash_fwd_paramsE)
        .other          _ZN5flash24flash_fwd_splitkv_kernelI23Flash_fwd_kernel_traitsILi64ELi64ELi256ELi4ELb0ELb0EN7cutlass6half_tE19Flash_kernel_traitsILi64ELi64ELi256ELi4ES3_EELb1ELb0ELb0ELb0ELb1ELb0ELb1ELb1EEEvNS_16Flash_fwd_paramsE,@"STO_CUDA_ENTRY STV_DEFAULT"
_ZN5flash24flash_fwd_splitkv_kernelI23Flash_fwd_kernel_traitsILi64ELi64ELi256ELi4ELb0ELb0EN7cutlass6half_tE19Flash_kernel_traitsILi64ELi64ELi256ELi4ES3_EELb1ELb0ELb0ELb0ELb1ELb0ELb1ELb1EEEvNS_16Flash_fwd_paramsE:
.text._ZN5flash24flash_fwd_splitkv_kernelI23Flash_fwd_kernel_traitsILi64ELi64ELi256ELi4ELb0ELb0EN7cutlass6half_tE19Flash_kernel_traitsILi64ELi64ELi256ELi4ES3_EELb1ELb0ELb0ELb0ELb1ELb0ELb1ELb1EEEvNS_16Flash_fwd_paramsE:
[----:B------:R-:W-:Y:S02]  /*0000*/  MOV R1, c[0x0][0x28] ;  /* 0x00000a0000017a02 */ /* 0x000fe40000000f00 */
[----:B------:R-:W1:Y:S01]  /*0010*/  I2F.U32.RP R4, c[0x0][0x1c0] ;  /* 0x0000700000047b06 */ /* 0x000e620000209000 */
[----:B------:R-:W2:Y:S01]  /*0020*/  S2R R2, SR_CTAID.Z ;  /* 0x0000000000027919 */ /* 0x000ea20000002700 */
[----:B------:R-:W-:Y:S01]  /*0030*/  ISETP.NE.U32.AND P2, PT, RZ, c[0x0][0x1c0], PT ;  /* 0x00007000ff007a0c */ /* 0x000fe20003f45070 */
[----:B------:R-:W-:Y:S01]  /*0040*/  IMAD.MOV.U32 R106, RZ, RZ, 0x4 ;  /* 0x00000004ff6a7424 */ /* 0x000fe200078e00ff */
[----:B------:R-:W-:Y:S01]  /*0050*/  ULDC.64 UR6, c[0x0][0x118] ;  /* 0x0000460000067ab9 */ /* 0x000fe20000000a00 */
[----:B------:R-:W-:Y:S01]  /*0060*/  IMAD.MOV.U32 R11, RZ, RZ, -0x1 ;  /* 0xffffffffff0b7424 */ /* 0x000fe200078e00ff */
[----:B------:R-:W-:Y:S02]  /*0070*/  ISETP.EQ.U32.AND P3, PT, RZ, c[0x0][0x248], PT ;  /* 0x00009200ff007a0c */ /* 0x000fe40003f62070 */
        /* <DEDUP_REMOVED lines=16> */
[----:B------:R-:W-:-:S04]  /*0180*/  ISETP.NE.U32.AND P0, PT, RZ, c[0x0][0x240], PT ;  /* 0x00009000ff007a0c */ /* 0x000fc80003f05070 */
[----:B------:R-:W-:-:S07]  /*0190*/  ISETP.NE.AND.EX P0, PT, RZ, c[0x0][0x244], PT, P0 ;  /* 0x00009100ff007a0c */ /* 0x000fce0003f05300 */
[----:B------:R-:W-:Y:S02]  /*01a0*/  @P1 IADD3 R236, R236, 0x1, RZ ;  /* 0x00000001ecec1810 */ /* 0x000fe40007ffe0ff */
[----:B------:R-:W-:Y:S02]  /*01b0*/  @!P2 LOP3.LUT R236, RZ, c[0x0][0x1c0], RZ, 0x33, !PT ;  /* 0x00007000ffecaa12 */ /* 0x000fe400078e33ff */
[----:B------:R-:W-:Y:S01]  /*01c0*/  ISETP.NE.U32.AND P2, PT, RZ, c[0x0][0x250], PT ;  /* 0x00009400ff007a0c */ /* 0x000fe20003f45070 */
[----:B------:R-:W-:Y:S01]  /*01d0*/  IMAD.MOV.U32 R12, RZ, RZ, RZ ;  /* 0x000000ffff0c7224 */ /* 0x000fe200078e00ff */
[----:B-1----:R-:W-:Y:S01]  /*01e0*/  ISETP.NE.AND P1, PT, R0, RZ, PT ;  /* 0x000000ff0000720c */ /* 0x002fe20003f25270 */
[CC--:B------:R-:W-:Y:S01]  /*01f0*/  IMAD.WIDE R4, R236.reuse, R106.reuse, c[0x0][0x240] ;  /* 0x00009000ec047625 */ /* 0x0c0fe200078e026a */
[----:B------:R-:W-:Y:S02]  /*0200*/  ISETP.NE.AND.EX P4, PT, RZ, c[0x0][0x254], PT, P2 ;  /* 0x00009500ff007a0c */ /* 0x000fe40003f85320 */
[----:B------:R-:W-:Y:S01]  /*0210*/  ISETP.EQ.OR.EX P2, PT, RZ, c[0x0][0x24c], !P1, P3 ;  /* 0x00009300ff007a0c */ /* 0x000fe20004f42730 */
[----:B------:R-:W-:Y:S01]  /*0220*/  IMAD.WIDE R158, R236, R106, c[0x0][0x250] ;  /* 0x00009400ec9e7625 */ /* 0x000fe200078e026a */
[----:B------:R1:W2:Y:S04]  /*0230*/  @P0 LDG.E R11, [R4.64] ;  /* 0x00000006040b0981 */ /* 0x0002a8000c1e1900 */
[----:B------:R1:W2:Y:S01]  /*0240*/  @P0 LDG.E R235, [R4.64+0x4] ;  /* 0x0000040604eb0981 */ /* 0x0002a2000c1e1900 */
[----:B------:R-:W-:-:S04]  /*0250*/  IMAD.MOV.U32 R6, RZ, RZ, -0x1 ;  /* 0xffffffffff067424 */ /* 0x000fc800078e00ff */
[----:B------:R3:W5:Y:S04]  /*0260*/  @P4 LDG.E R12, [R158.64] ;  /* 0x000000069e0c4981 */ /* 0x000768000c1e1900 */
[----:B------:R-:W4:Y:S04]  /*0270*/  S2R R13, SR_CTAID.X ;  /* 0x00000000000d7919 */ /* 0x000f280000002500 */
[----:B------:R-:W2:Y:S01]  /*0280*/  S2R R0, SR_CTAID.Y ;  /* 0x0000000000007919 */ /* 0x000ea20000002600 */
[----:B-1----:R-:W-:-:S05]  /*0290*/  IMAD.WIDE R4, R236, R106, c[0x0][0x248] ;  /* 0x00009200ec047625 */ /* 0x002fca00078e026a */
[----:B------:R3:W5:Y:S01]  /*02a0*/  @!P2 LDG.E R6, [R4.64] ;  /* 0x000000060406a981 */ /* 0x000762000c1e1900 */
[----:B------:R-:W-:-:S04]  /*02b0*/  ISETP.NE.U32.AND P2, PT, RZ, c[0x0][0x248], PT ;  /* 0x00009200ff007a0c */ /* 0x000fc80003f45070 */
[----:B------:R-:W-:Y:S01]  /*02c0*/  ISETP.NE.AND.EX P2, PT, RZ, c[0x0][0x24c], PT, P2 ;  /* 0x00009300ff007a0c */ /* 0x000fe20003f45320 */
[----:B------:R-:W-:-:S04]  /*02d0*/  IMAD.MOV R154, RZ, RZ, -R236 ;  /* 0x000000ffff9a7224 */ /* 0x000fc800078e0aec */
[----:B------:R-:W-:Y:S02]  /*02e0*/  IMAD R154, R154, c[0x0][0x1c0], R2 ;  /* 0x000070009a9a7a24 */ /* 0x000fe400078e0202 */
[----:B--2---:R-:W-:Y:S02]  /*02f0*/  @P0 IMAD.IADD R235, R235, 0x1, -R11 ;  /* 0x00000001ebeb0824 */ /* 0x004fe400078e0a0b */
[----:B------:R-:W-:-:S04]  /*0300*/  @!P0 IMAD.MOV.U32 R235, RZ, RZ, c[0x0][0x214] ;  /* 0x00008500ffeb8624 */ /* 0x000fc800078e00ff */
[----:B------:R-:W-:Y:S05]  /*0310*/  @!P2 BRA `(.L_x_3664) ;  /* 0x000000400000a947 */ /* 0x000fea0003800000 */
[----:B---34-:R-:W2:Y:S02]  /*0320*/  @P1 LDG.E R46, [R4.64+0x4] ;  /* 0x00000406042e1981 */ /* 0x018ea4000c1e1900 */
[----:B--2--5:R-:W-:-:S06]  /*0330*/  @P1 IADD3 R46, R46, -R6, RZ ;  /* 0x800000062e2e1210 */ /* 0x024fcc0007ffe0ff */
[----:B------:R1:W5:Y:S01]  /*0340*/  @!P1 LDG.E R46, [R4.64] ;  /* 0x00000006042e9981 */ /* 0x000362000c1e1900 */
[----:B------:R-:W-:Y:S05]  /*0350*/  BRA `(.L_x_3665) ;  /* 0x0000001000007947 */ /* 0x000fea0003800000 */
.L_x_3664:
[----:B---34-:R-:W-:Y:S02]  /*0360*/  MOV R46, c[0x0][0x218] ;  /* 0x00008600002e7a02 */ /* 0x018fe40000000f00 */
.L_x_3665:
[----:B------:R-:W-:-:S04]  /*0370*/  ISETP.NE.U32.AND P0, PT, RZ, c[0x0][0x258], PT ;  /* 0x00009600ff007a0c */ /* 0x000fc80003f05070 */
[----:B------:R-:W-:-:S13]  /*0380*/  ISETP.NE.AND.EX P1, PT, RZ, c[0x0][0x25c], PT, P0 ;  /* 0x00009700ff007a0c */ /* 0x000fda0003f25300 */
[----:B------:R-:W-:-:S05]  /*0390*/  @P1 IMAD.WIDE R2, R236, R106, c[0x0][0x258] ;  /* 0x00009600ec021625 */ /* 0x000fca00078e026a */
        /* <DEDUP_REMOVED lines=10> */
[----:B-1----:R-:W-:Y:S01]  /*0440*/  IABS R4, c[0x0][0x10] ;  /* 0x0000040000047a13 */ /* 0x002fe20000000000 */
        /* <DEDUP_REMOVED lines=55> */
[--C-:B------:R-:W-:Y:S01]  /*07c0*/  IMAD R2, R2, c[0x0][0x214], R40.reuse ;  /* 0x0000850002027a24 */ /* 0x100fe200078e0228 */
[----:B------:R-:W-:Y:S01]  /*07d0*/  IADD3 R3, R0, 0x8, RZ ;  /* 0x0000000800037810 */ /* 0x000fe20007ffe0ff */
[----:B------:R-:W-:Y:S01]  /*07e0*/  IMAD.IADD R40, R235, 0x1, -R40 ;  /* 0x00000001eb287824 */ /* 0x000fe200078e0a28 */
        /* <DEDUP_REMOVED lines=29> */
[----:B------:R-:W-:Y:S02]  /*09c0*/  ISETP.GE.OR P5, PT, R11, R40, P5 ;  /* 0x000000280b00720c */ /* 0x000fe40002fa6670 */
[----:B------:R-:W-:Y:S02]  /*09d0*/  LEA.HI.X.SX32 R3, R0, R3, 0x1, P0 ;  /* 0x0000000300037211 */ /* 0x000fe400000f0eff */
[----:B------:R-:W-:Y:S01]  /*09e0*/  LEA R12, P0, R2, c[0x0][0x208], 0x2 ;  /* 0x00008200020c7a11 */ /* 0x000fe200078010ff */
[----:B------:R-:W-:Y:S01]  /*09f0*/  @!P4 STG.E.128 [R4.64+0x2000], RZ ;  /* 0x002000ff0400c986 */ /* 0x000fe2000c101d06 */
[----:B------:R-:W-:-:S02]  /*0a00*/  LOP3.LUT P6, RZ, R37, 0xf, RZ, 0xc0, !PT ;  /* 0x0000000f25ff7812 */ /* 0x000fc400078cc0ff */
[----:B------:R-:W-:Y:S01]  /*0a10*/  LEA.HI.X R13, R2, c[0x0][0x20c], R3, 0x2, P0 ;  /* 0x00008300020d7a11 */ /* 0x000fe200000f1403 */
[----:B------:R-:W-:Y:S01]  /*0a20*/  @!P2 IMAD.MOV.U32 R2, RZ, RZ, -0x800000 ;  /* 0xff800000ff02a424 */ /* 0x000fe200078e00ff */
[-C--:B------:R-:W-:Y:S01]  /*0a30*/  ISETP.GE.OR P0, PT, R7, R40.reuse, P6 ;  /* 0x000000280700720c */ /* 0x080fe20003706670 */
[----:B------:R-:W-:Y:S01]  /*0a40*/  @!P3 STG.E.128 [R4.64+0x3000], RZ ;  /* 0x003000ff0400b986 */ /* 0x000fe2000c101d06 */
[-C--:B------:R-:W-:Y:S02]  /*0a50*/  ISETP.GE.OR P4, PT, R10, R40.reuse, P6 ;  /* 0x000000280a00720c */ /* 0x080fe40003786670 */
[-C--:B------:R-:W-:Y:S01]  /*0a60*/  ISETP.GE.OR P3, PT, R9, R40.reuse, P6 ;  /* 0x000000280900720c */ /* 0x080fe20003766670 */
[----:B------:R1:W-:Y:S01]  /*0a70*/  @!P1 STG.E.128 [R4.64+0x3800], RZ ;  /* 0x003800ff04009986 */ /* 0x0003e2000c101d06 */
[----:B------:R-:W-:-:S03]  /*0a80*/  ISETP.GE.OR P1, PT, R8, R40, P6 ;  /* 0x000000280800720c */ /* 0x000fc60003726670 */
[----:B------:R2:W-:Y:S01]  /*0a90*/  @!P2 STG.E [R12.64+0x20], R2 ;  /* 0x000020020c00a986 */ /* 0x0005e2000c101906 */
[----:B------:R-:W-:Y:S01]  /*0aa0*/  ISETP.GE.OR P2, PT, R0, R40, P6 ;  /* 0x000000280000720c */ /* 0x000fe20003746670 */
[----:B------:R-:W-:-:S05]  /*0ab0*/  @!P5 IMAD.MOV.U32 R0, RZ, RZ, -0x800000 ;  /* 0xff800000ff00d424 */ /* 0x000fca00078e00ff */
[----:B------:R3:W-:Y:S01]  /*0ac0*/  @!P5 STG.E [R12.64+0x40], R0 ;  /* 0x000040000c00d986 */ /* 0x0007e2000c101906 */
[----:B------:R-:W-:-:S05]  /*0ad0*/  @!P3 IMAD.MOV.U32 R3, RZ, RZ, -0x800000 ;  /* 0xff800000ff03b424 */ /* 0x000fca00078e00ff */
        /* <DEDUP_REMOVED lines=9> */
[----:B------:R-:W-:-:S13]  /*0b70*/  ISETP.GE.OR P0, PT, R6, R40, P6 ;  /* 0x000000280600720c */ /* 0x000fda0003706670 */
[----:B------:R-:W-:Y:S05]  /*0b80*/  @P0 EXIT ;  /* 0x000000000000094d */ /* 0x000fea0003800000 */
[----:B----4-:R-:W-:-:S05]  /*0b90*/  MOV R0, 0xff800000 ;  /* 0xff80000000007802 */ /* 0x010fca0000000f00 */
[----:B------:R-:W-:Y:S01]  /*0ba0*/  STG.E [R12.64+0xe0], R0 ;  /* 0x0000e0000c007986 */ /* 0x000fe2000c101906 */
[----:B------:R-:W-:Y:S05]  /*0bb0*/  EXIT ;  /* 0x000000000000794d */ /* 0x000fea0003800000 */
.L_x_3666:
[----:B-1----:R-:W-:Y:S01]  /*0bc0*/  ISETP.NE.U32.AND P0, PT, RZ, c[0x0][0x2b8], PT ;  /* 0x0000ae00ff007a0c */ /* 0x002fe20003f05070 */
[----:B------:R-:W-:-:S03]  /*0bd0*/  IMAD.MOV.U32 R10, RZ, RZ, R236 ;  /* 0x000000ffff0a7224 */ /* 0x000fc600078e00ec */
[----:B------:R-:W-:-:S13]  /*0be0*/  ISETP.NE.AND.EX P0, PT, RZ, c[0x0][0x2bc], PT, P0 ;  /* 0x0000af00ff007a0c */ /* 0x000fda0003f05300 */
[----:B------:R-:W-:-:S05]  /*0bf0*/  @P0 IMAD.WIDE R2, R236, R106, c[0x0][0x2b8] ;  /* 0x0000ae00ec020625 */ /* 0x000fca00078e026a */
[----:B------:R1:W5:Y:S01]  /*0c00*/  @P0 LDG.E R10, [R2.64] ;  /* 0x00000006020a0981 */ /* 0x000362000c1e1900 */
[----:B------:R-:W-:Y:S01]  /*0c10*/  ISETP.NE.U32.AND P0, PT, RZ, c[0x0][0x2c0], PT ;  /* 0x0000b000ff007a0c */ /* 0x000fe20003f05070 */
[----:B------:R-:W-:Y:S01]  /*0c20*/  CS2R R242, SRZ ;  /* 0x0000000000f27805 */ /* 0x000fe2000001ff00 */
[----:B------:R-:W-:Y:S02]  /*0c30*/  SHF.R.S32.HI R8, RZ, 0x1f, R236 ;  /* 0x0000001fff087819 */ /* 0x000fe400000114ec */
[----:B------:R-:W-:Y:S02]  /*0c40*/  ISETP.NE.AND.EX P1, PT, RZ, c[0x0][0x2c4], PT, P0 ;  /* 0x0000b100ff007a0c */ /* 0x000fe40003f25300 */
[----:B------:R-:W-:Y:S02]  /*0c50*/  PLOP3.LUT P2, PT, PT, PT, PT, 0x8, 0x0 ;  /* 0x000000000000781c */ /* 0x000fe40003f4e170 */
[----:B------:R-:W-:-:S09]  /*0c60*/  LOP3.LUT R237, R237, 0xfffffbff, RZ, 0xc0, !PT ;  /* 0xfffffbffeded7812 */ /* 0x000fd200078ec0ff */
        /* <DEDUP_REMOVED lines=68> */
[----:B------:R-:W-:-:S04]  /*10b0*/  IMAD.WIDE.U32 R14, R3, c[0x0][0x180], RZ ;  /* 0x00006000030e7a25 */ /* 0x000fc800078e00ff */
        /* <DEDUP_REMOVED lines=17> */
.L_x_3667:
        /* <DEDUP_REMOVED lines=17> */
.L_x_3669:
        /* <DEDUP_REMOVED lines=56> */
.L_x_3668:
[----:B-----5:R1:W5:Y:S01]  /*1660*/  @P4 LDG.E R10, [R158.64] ;  /* 0x000000069e0a4981 */ /* 0x020362000c1e1900 */
[----:B------:R-:W-:Y:S01]  /*1670*/  ISETP.NE.AND P0, PT, R11, -0x1, PT ;  /* 0xffffffff0b00780c */ /* 0x000fe20003f05270 */
[----:B------:R-:W-:Y:S01]  /*1680*/  IMAD.MOV.U32 R12, RZ, RZ, 0x2 ;  /* 0x00000002ff0c7424 */ /* 0x000fe200078e00ff */
        /* <DEDUP_REMOVED lines=12> */
[----:B------:R-:W-:Y:S01]  /*1750*/  @P0 IMAD.WIDE.U32 R14, R11, c[0x0][0x190], RZ ;  /* 0x000064000b0e0a25 */ /* 0x000fe200078e00ff */
[----:B------:R-:W-:Y:S02]  /*1760*/  SHF.R.S32.HI R157, RZ, 0x1f, R156 ;  /* 0x0000001fff9d7819 */ /* 0x000fe4000001149c */
[----:B------:R-:W-:Y:S01]  /*1770*/  IADD3 R2, P1, R156, R2, RZ ;  /* 0x000000029c027210 */ /* 0x000fe20007f3e0ff */
[----:B------:R-:W-:Y:S01]  /*1780*/  @!P0 IMAD R16, R8, c[0x0][0x178], RZ ;  /* 0x00005e0008108a24 */ /* 0x000fe200078e02ff */
[----:B------:R-:W-:Y:S01]  /*1790*/  LEA.HI R45, R45, R46, RZ, 0x8 ;  /* 0x0000002e2d2d7211 */ /* 0x000fe200078f40ff */
[----:B------:R-:W-:Y:S01]  /*17a0*/  @P0 IMAD R11, R11, c[0x0][0x194], R15 ;  /* 0x000065000b0b0a24 */ /* 0x000fe200078e020f */
[----:B------:R-:W-:Y:S01]  /*17b0*/  SHF.L.U32 R15, R156, 0x6, RZ ;  /* 0x000000069c0f7819 */ /* 0x000fe200000006ff */
[----:B------:R-:W-:Y:S01]  /*17c0*/  IMAD.IADD R42, R37, 0x1, -R42 ;  /* 0x00000001252a7824 */ /* 0x000fe200078e0a2a */
[----:B------:R-:W-:Y:S01]  /*17d0*/  IADD3.X R0, R157, R0, RZ, P1, !PT ;  /* 0x000000009d007210 */ /* 0x000fe20000ffe4ff */
[----:B------:R-:W-:Y:S01]  /*17e0*/  IMAD.IADD R57, R37, 0x1, -R57 ;  /* 0x0000000125397824 */ /* 0x000fe200078e0a39 */
[----:B------:R-:W-:Y:S01]  /*17f0*/  LOP3.LUT R15, R15, 0x1c0, RZ, 0xc0, !PT ;  /* 0x000001c00f0f7812 */ /* 0x000fe200078ec0ff */
[----:B------:R-:W-:Y:S01]  /*1800*/  @P0 IMAD.MOV.U32 R12, RZ, RZ, R14 ;  /* 0x000000ffff0c0224 */ /* 0x000fe200078e000e */
[----:B------:R-:W-:Y:S01]  /*1810*/  SHF.R.S32.HI R45, RZ, 0x8, R45 ;  /* 0x00000008ff2d7819 */ /* 0x000fe2000001142d */
[----:B------:R-:W-:Y:S01]  /*1820*/  @!P0 IMAD.WIDE.U32 R18, R236, c[0x0][0x178], RZ ;  /* 0x00005e00ec128a25 */ /* 0x000fe200078e00ff */
[----:B------:R-:W-:-:S02]  /*1830*/  SHF.R.S32.HI R43, RZ, 0x1f, R57 ;  /* 0x0000001fff2b7819 */ /* 0x000fc40000011439 */
[----:B------:R-:W-:Y:S01]  /*1840*/  IMNMX R45, R234, R45, !PT ;  /* 0x0000002dea2d7217 */ /* 0x000fe20007800200 */
[----:B------:R-:W-:Y:S01]  /*1850*/  @!P0 IMAD R16, R236, c[0x0][0x17c], R16 ;  /* 0x00005f00ec108a24 */ /* 0x000fe200078e0210 */
[----:B------:R-:W-:Y:S01]  /*1860*/  LEA.HI R43, R43, R57, RZ, 0x3 ;  /* 0x000000392b2b7211 */ /* 0x000fe200078f18ff */
[----:B------:R-:W-:Y:S01]  /*1870*/  IMAD.SHL.U32 R14, R42, 0x8, RZ ;  /* 0x000000082a0e7824 */ /* 0x000fe200078e00ff */
[----:B------:R-:W-:Y:S01]  /*1880*/  SHF.R.S32.HI R55, RZ, 0x1, R56 ;  /* 0x00000001ff377819 */ /* 0x000fe20000011438 */
[----:B------:R-:W-:Y:S01]  /*1890*/  @!P0 IMAD.MOV.U32 R12, RZ, RZ, R18 ;  /* 0x000000ffff0c8224 */ /* 0x000fe200078e0012 */
[----:B------:R-:W-:Y:S01]  /*18a0*/  @!P0 IADD3 R11, R19, R16, RZ ;  /* 0x00000010130b8210 */ /* 0x000fe20007ffe0ff */
[----:B------:R-:W-:Y:S01]  /*18b0*/  IMAD.WIDE R18, R13, 0x40, R156 ;  /* 0x000000400d127825 */ /* 0x000fe200078e029c */
[----:B------:R-:W-:Y:S02]  /*18c0*/  LOP3.LUT R17, R15, 0x38, R14, 0xf8, !PT ;  /* 0x000000380f117812 */ /* 0x000fe400078ef80e */
[----:B------:R-:W-:Y:S01]  /*18d0*/  LEA.HI R16, R38, R37, RZ, 0x6 ;  /* 0x0000002526107211 */ /* 0x000fe200078f30ff */
[----:B------:R-:W-:Y:S01]  /*18e0*/  IMAD R13, R7, c[0x0][0x1b8], RZ ;  /* 0x00006e00070d7a24 */ /* 0x000fe200078e02ff */
[----:B------:R-:W-:Y:S01]  /*18f0*/  SHF.R.U32.HI R15, RZ, 0x3, R15 ;  /* 0x00000003ff0f7819 */ /* 0x000fe2000001160f */
[----:B------:R-:W-:Y:S01]  /*1900*/  IMAD R0, R0, c[0x0][0x1a0], RZ ;  /* 0x0000680000007a24 */ /* 0x000fe200078e02ff */
[----:B------:R-:W-:Y:S01]  /*1910*/  IADD3 R20, P1, R14, R12, RZ ;  /* 0x0000000c0e147210 */ /* 0x000fe20007f3e0ff */
[----:B------:R-:W-:Y:S01]  /*1920*/  IMAD.SHL.U32 R16, R16, 0x8, RZ ;  /* 0x0000000810107824 */ /* 0x000fe200078e00ff */
[----:B------:R-:W-:Y:S01]  /*1930*/  LOP3.LUT R17, R17, R15, RZ, 0x3c, !PT ;  /* 0x0000000f11117212 */ /* 0x000fe200078e3cff */
[----:B------:R-:W-:Y:S01]  /*1940*/  IMAD R13, R5, c[0x0][0x1bc], R13 ;  /* 0x00006f00050d7a24 */ /* 0x000fe200078e020d */
[----:B------:R-:W-:Y:S01]  /*1950*/  LOP3.LUT R15, R43, 0xfffffff8, RZ, 0xc0, !PT ;  /* 0xfffffff82b0f7812 */ /* 0x000fe200078ec0ff */
[----:B------:R-:W-:Y:S01]  /*1960*/  IMAD.SHL.U32 R53, R42, 0x4, RZ ;  /* 0x000000042a357824 */ /* 0x000fe200078e00ff */
[----:B------:R-:W-:Y:S01]  /*1970*/  LOP3.LUT R58, R17, 0xfffffe00, R16, 0xf8, !PT ;  /* 0xfffffe00113a7812 */ /* 0x000fe200078ef810 */
[----:B------:R-:W-:Y:S01]  /*1980*/  IMAD.MOV.U32 R186, RZ, RZ, c[0x0][0x198] ;  /* 0x00006600ffba7624 */ /* 0x000fe200078e00ff */
[----:B------:R-:W-:Y:S01]  /*1990*/  IADD3 R16, P0, R14, R9, RZ ;  /* 0x000000090e107210 */ /* 0x000fe20007f1e0ff */
[----:B------:R-:W-:Y:S01]  /*19a0*/  IMAD.IADD R57, R57, 0x1, -R15 ;  /* 0x0000000139397824 */ /* 0x000fe200078e0a0f */
[----:B------:R-:W-:Y:S01]  /*19b0*/  SHF.R.S32.HI R15, RZ, 0x1f, R14 ;  /* 0x0000001fff0f7819 */ /* 0x000fe2000001140e */
[----:B------:R-:W-:Y:S01]  /*19c0*/  IMAD R54, R156, R55, R53 ;  /* 0x000000379c367224 */ /* 0x000fe200078e0235 */
[----:B------:R-:W-:-:S02]  /*19d0*/  SHF.R.S32.HI R9, RZ, 0x1f, R154 ;  /* 0x0000001fff097819 */ /* 0x000fc4000001149a */
[----:B------:R-:W-:Y:S01]  /*19e0*/  LEA.HI R38, R38, R37, RZ, 0x5 ;  /* 0x0000002526267211 */ /* 0x000fe200078f28ff */
[C---:B------:R-:W-:Y:S01]  /*19f0*/  IMAD.X R17, R15.reuse, 0x1, R6, P0 ;  /* 0x000000010f117824 */ /* 0x040fe200000e0606 */
[----:B------:R-:W-:Y:S01]  /*1a00*/  IADD3 R22, P0, R14, R4, RZ ;  /* 0x000000040e167210 */ /* 0x000fe20007f1e0ff */
[----:B------:R-:W-:Y:S01]  /*1a10*/  IMAD.X R21, R15, 0x1, R11, P1 ;  /* 0x000000010f157824 */ /* 0x000fe200008e060b */
[----:B------:R-:W-:Y:S01]  /*1a20*/  LOP3.LUT R39, R38, 0xffffffe0, RZ, 0xc0, !PT ;  /* 0xffffffe026277812 */ /* 0x000fe200078ec0ff */
[----:B------:R-:W-:Y:S01]  /*1a30*/  IMAD.WIDE.U32 R16, R5, c[0x0][0x1b8], R16 ;  /* 0x00006e0005107a25 */ /* 0x000fe200078e0010 */
[----:B------:R-:W-:Y:S02]  /*1a40*/  MOV R167, 0x10 ;  /* 0x0000001000a77802 */ /* 0x000fe40000000f00 */
[----:B------:R-:W-:Y:S01]  /*1a50*/  IADD3 R53, R53, R54, RZ ;  /* 0x0000003635357210 */ /* 0x000fe20007ffe0ff */
[----:B------:R-:W-:Y:S01]  /*1a60*/  IMAD.X R23, R15, 0x1, R3, P0 ;  /* 0x000000010f177824 */ /* 0x000fe200000e0603 */
[----:B------:R-:W-:Y:S01]  /*1a70*/  IADD3 R17, R17, R13, RZ ;  /* 0x0000000d11117210 */ /* 0x000fe20007ffe0ff */
[----:B------:R-:W-:Y:S01]  /*1a80*/  IMAD R4, R19, c[0x0][0x190], RZ ;  /* 0x0000640013047a24 */ /* 0x000fe200078e02ff */
[----:B------:R-:W-:Y:S01]  /*1a90*/  SHF.L.U64.HI R47, R186, R106, c[0x0][0x19c] ;  /* 0x00006700ba2f7619 */ /* 0x000fe2000001026a */
[----:B------:R-:W-:Y:S01]  /*1aa0*/  IMAD.WIDE.U32 R22, R156, c[0x0][0x198], R22 ;  /* 0x000066009c167a25 */ /* 0x000fe200078e0016 */
[----:B------:R-:W-:-:S02]  /*1ab0*/  SHF.L.U32 R48, R186, 0x4, RZ ;  /* 0x00000004ba307819 */ /* 0x000fc400000006ff */
[----:B------:R-:W-:Y:S01]  /*1ac0*/  SHF.R.S32.HI R44, RZ, 0x4, R44 ;  /* 0x00000004ff2c7819 */ /* 0x000fe2000001142c */
[C---:B------:R-:W-:Y:S01]  /*1ad0*/  IMAD.WIDE.U32 R16, R2.reuse, c[0x0][0x1a0], R16 ;  /* 0x0000680002107a25 */ /* 0x040fe200078e0010 */
[----:B------:R-:W-:Y:S02]  /*1ae0*/  SHF.R.S32.HI R38, RZ, 0x5, R38 ;  /* 0x00000005ff267819 */ /* 0x000fe40000011426 */
[----:B------:R-:W-:Y:S01]  /*1af0*/  SHF.R.S32.HI R52, RZ, 0x1f, R54 ;  /* 0x0000001fff347819 */ /* 0x000fe20000011436 */
[----:B------:R-:W-:Y:S01]  /*1b00*/  IMAD R6, R157, c[0x0][0x198], RZ ;  /* 0x000066009d067a24 */ /* 0x000fe200078e02ff */
[----:B------:R-:W-:Y:S01]  /*1b10*/  SHF.R.S32.HI R51, RZ, 0x1f, R53 ;  /* 0x0000001fff337819 */ /* 0x000fe20000011435 */
[----:B------:R-:W-:Y:S01]  /*1b20*/  IMAD R3, R2, c[0x0][0x1a4], R0 ;  /* 0x0000690002037a24 */ /* 0x000fe200078e0200 */
[----:B------:R-:W-:Y:S01]  /*1b30*/  LEA R0, P3, R22, c[0x0][0x168], 0x1 ;  /* 0x00005a0016007a11 */ /* 0x000fe200078608ff */
[----:B------:R-:W-:Y:S01]  /*1b40*/  IMAD R4, R18, c[0x0][0x194], R4 ;  /* 0x0000650012047a24 */ /* 0x000fe200078e0204 */
[----:B------:R-:W-:Y:S01]  /*1b50*/  LEA R2, P0, R16, c[0x0][0x170], 0x1 ;  /* 0x00005c0010027a11 */ /* 0x000fe200078008ff */
[----:B------:R-:W-:-:S03]  /*1b60*/  IMAD.WIDE.U32 R20, R18, c[0x0][0x190], R20 ;  /* 0x0000640012147a25 */ /* 0x000fc600078e0014 */
[----:B------:R-:W-:Y:S01]  /*1b70*/  R2P PR, R57, 0x6 ;  /* 0x0000000639007804 */ /* 0x000fe20000000000 */
[----:B------:R-:W-:Y:S02]  /*1b80*/  IMAD R6, R156, c[0x0][0x19c], R6 ;  /* 0x000067009c067a24 */ /* 0x000fe400078e0206 */
[----:B------:R-:W-:Y:S02]  /*1b90*/  IMAD.IADD R21, R21, 0x1, R4 ;  /* 0x0000000115157824 */ /* 0x000fe400078e0204 */
[----:B------:R-:W-:Y:S01]  /*1ba0*/  IMAD.IADD R3, R17, 0x1, R3 ;  /* 0x0000000111037824 */ /* 0x000fe200078e0203 */
[----:B------:R-:W-:Y:S01]  /*1bb0*/  SEL R167, R167, 0xfffffff0, !P1 ;  /* 0xfffffff0a7a77807 */ /* 0x000fe20004800000 */
[----:B------:R-:W-:Y:S01]  /*1bc0*/  IMAD.IADD R4, R23, 0x1, R6 ;  /* 0x0000000117047824 */ /* 0x000fe200078e0206 */
[----:B------:R-:W-:Y:S01]  /*1bd0*/  SEL R166, R166, 0xffffffe0, !P2 ;  /* 0xffffffe0a6a67807 */ /* 0x000fe20005000000 */
[----:B------:R-:W-:Y:S01]  /*1be0*/  IMAD R9, R9, c[0x0][0x1a8], RZ ;  /* 0x00006a0009097a24 */ /* 0x000fe200078e02ff */
[----:B------:R-:W-:Y:S01]  /*1bf0*/  SHF.L.U64.HI R3, R16, 0x1, R3 ;  /* 0x0000000110037819 */ /* 0x000fe20000010203 */
[----:B------:R-:W-:Y:S01]  /*1c00*/  IMAD.MOV.U32 R6, RZ, RZ, c[0x0][0x1a0] ;  /* 0x00006800ff067624 */ /* 0x000fe200078e00ff */
[----:B------:R-:W-:Y:S01]  /*1c10*/  SHF.L.U64.HI R4, R22, 0x1, R4 ;  /* 0x0000000116047819 */ /* 0x000fe20000010204 */
[C---:B------:R-:W-:Y:S01]  /*1c20*/  IMAD R160, R154.reuse, c[0x0][0x1ac], R9 ;  /* 0x00006b009aa07a24 */ /* 0x040fe200078e0209 */
[----:B------:R-:W-:Y:S01]  /*1c30*/  IADD3.X R3, R3, c[0x0][0x174], RZ, P0, !PT ;  /* 0x00005d0003037a10 */ /* 0x000fe200007fe4ff */
[----:B------:R-:W-:Y:S01]  /*1c40*/  IMAD.WIDE.U32 R154, R154, c[0x0][0x1a8], R20 ;  /* 0x00006a009a9a7a25 */ /* 0x000fe200078e0014 */
[----:B------:R-:W-:-:S02]  /*1c50*/  IADD3.X R4, R4, c[0x0][0x16c], RZ, P3, !PT ;  /* 0x00005b0004047a10 */ /* 0x000fc40001ffe4ff */
[C---:B------:R-:W-:Y:S01]  /*1c60*/  SHF.L.U64.HI R49, R6.reuse, R106, c[0x0][0x1a4] ;  /* 0x0000690006317619 */ /* 0x040fe2000001026a */
[----:B------:R-:W-:Y:S01]  /*1c70*/  IMAD.SHL.U32 R50, R6, 0x10, RZ ;  /* 0x0000001006327824 */ /* 0x000fe200078e00ff */
[----:B------:R-:W-:Y:S01]  /*1c80*/  MOV R238, R4 ;  /* 0x0000000400ee7202 */ /* 0x000fe20000000f00 */
[----:B------:R-:W-:Y:S02]  /*1c90*/  IMAD.IADD R39, R37, 0x1, -R39 ;  /* 0x0000000125277824 */ /* 0x000fe400078e0a27 */
[----:B------:R-:W-:Y:S02]  /*1ca0*/  IMAD.MOV.U32 R239, RZ, RZ, R0 ;  /* 0x000000ffffef7224 */ /* 0x000fe400078e0000 */
[----:B------:R-:W-:Y:S02]  /*1cb0*/  IMAD.IADD R161, R155, 0x1, R160 ;  /* 0x000000019ba17824 */ /* 0x000fe400078e02a0 */
[----:B------:R-:W-:Y:S02]  /*1cc0*/  IMAD.MOV.U32 R241, RZ, RZ, R2 ;  /* 0x000000fffff17224 */ /* 0x000fe400078e0002 */
[----:B------:R-:W-:-:S02]  /*1cd0*/  IMAD.MOV.U32 R240, RZ, RZ, R3 ;  /* 0x000000fffff07224 */ /* 0x000fc400078e0003 */
[----:B------:R-:W-:Y:S01]  /*1ce0*/  @!P4 IMAD.MOV.U32 R10, RZ, RZ, RZ ;  /* 0x000000ffff0ac224 */ /* 0x000fe200078e00ff */
[----:B------:R-:W-:-:S13]  /*1cf0*/  ISETP.GT.AND P4, PT, R36, R45, PT ;  /* 0x0000002d2400720c */ /* 0x000fda0003f84270 */
[----:B------:R-:W-:Y:S05]  /*1d00*/  @!P4 BRA `(.L_x_3670) ;  /* 0x0000e0e00000c947 */ /* 0x000fea0003800000 */
[--C-:B-1----:R-:W-:Y:S01]  /*1d10*/  SHF.R.S32.HI R11, RZ, 0x1f, R105.reuse ;  /* 0x0000001fff0b7819 */ /* 0x102fe20000011469 */
[C---:B------:R-:W-:Y:S01]  /*1d20*/  IMAD R16, R8.reuse, c[0x0][0x280], RZ ;  /* 0x0000a00008107a24 */ /* 0x040fe200078e02ff */
[--C-:B------:R-:W-:Y:S01]  /*1d30*/  SHF.R.S32.HI R12, RZ, 0x1f, R46.reuse ;  /* 0x0000001fff0c7819 */ /* 0x100fe2000001142e */
[----:B------:R-:W-:Y:S01]  /*1d40*/  IMAD R8, R8, c[0x0][0x278], RZ ;  /* 0x00009e0008087a24 */ /* 0x000fe200078e02ff */
[----:B------:R-:W-:Y:S01]  /*1d50*/  IADD3 R9, P1, P0, R105, R156, -R46 ;  /* 0x0000009c69097210 */ /* 0x000fe2000783e82e */
[----:B-----5:R-:W-:Y:S01]  /*1d60*/  IMAD.IADD R105, R10, 0x1, R105 ;  /* 0x000000010a697824 */ /* 0x020fe200078e0269 */
[----:B------:R-:W-:Y:S01]  /*1d70*/  ULDC.64 UR28, c[0x0][0x1a0] ;  /* 0x00006800001c7ab9 */ /* 0x000fe20000000a00 */
[C---:B------:R-:W-:Y:S01]  /*1d80*/  IMAD R16, R236.reuse, c[0x0][0x284], R16 ;  /* 0x0000a100ec107a24 */ /* 0x040fe200078e0210 */
[----:B------:R-:W-:Y:S01]  /*1d90*/  IADD3.X R10, R11, R157, ~R12, P1, P0 ;  /* 0x0000009d0b0a7210 */ /* 0x000fe20000fe0c0c */
[C-C-:B------:R-:W-:Y:S01]  /*1da0*/  IMAD.WIDE.U32 R18, R236.reuse, c[0x0][0x280], R14.reuse ;  /* 0x0000a000ec127a25 */ /* 0x140fe200078e000e */
[----:B------:R-:W-:Y:S01]  /*1db0*/  USHF.L.U32 UR17, UR29, 0x6, URZ ;  /* 0x000000061d117899 */ /* 0x000fe2000800063f */
[----:B------:R-:W-:Y:S01]  /*1dc0*/  SHF.L.U32 R137, R55, 0x4, RZ ;  /* 0x0000000437897819 */ /* 0x000fe200000006ff */
[----:B------:R-:W-:Y:S01]  /*1dd0*/  USHF.L.U32 UR19, UR29, 0x5, URZ ;  /* 0x000000051d137899 */ /* 0x000fe2000800063f */
[C---:B------:R-:W-:Y:S01]  /*1de0*/  IMAD.WIDE.U32 R12, R236.reuse, c[0x0][0x278], R14 ;  /* 0x00009e00ec0c7a25 */ /* 0x040fe200078e000e */
[----:B------:R-:W-:Y:S01]  /*1df0*/  UMOV UR16, 0x60 ;  /* 0x0000006000107882 */ /* 0x000fe20000000000 */
[----:B------:R-:W-:Y:S01]  /*1e00*/  MOV R61, R0 ;  /* 0x00000000003d7202 */ /* 0x000fe20000000f00 */
        /* <DEDUP_REMOVED lines=15> */
[C---:B------:R-:W-:Y:S01]  /*1f00*/  IADD3 R152, R156.reuse, 0x10, RZ ;  /* 0x000000109c987810 */ /* 0x040fe20007ffe0ff */
[----:B------:R-:W-:Y:S01]  /*1f10*/  UMOV UR8, 0x1a0 ;  /* 0x000001a000087882 */ /* 0x000fe20000000000 */
[C---:B------:R-:W-:Y:S01]  /*1f20*/  IMAD R10, R9.reuse, c[0x0][0x28c], R10 ;  /* 0x0000a300090a7a24 */ /* 0x040fe200078e020a */
[----:B------:R-:W-:Y:S01]  /*1f30*/  UMOV UR5, 0x1c0 ;  /* 0x000001c000057882 */ /* 0x000fe20000000000 */
[----:B------:R-:W-:Y:S01]  /*1f40*/  IMAD.WIDE.U32 R12, R9, c[0x0][0x288], R12 ;  /* 0x0000a200090c7a25 */ /* 0x000fe200078e000c */
[----:B------:R-:W-:Y:S01]  /*1f50*/  UMOV UR4, 0x1e0 ;  /* 0x000001e000047882 */ /* 0x000fe20000000000 */
[----:B------:R-:W-:Y:S01]  /*1f60*/  IADD3 R151, R156, 0x20, RZ ;  /* 0x000000209c977810 */ /* 0x000fe20007ffe0ff */
[----:B------:R-:W-:Y:S01]  /*1f70*/  USHF.L.U32 UR20, UR29, 0x7, URZ ;  /* 0x000000071d147899 */ /* 0x000fe2000800063f */
        /* <DEDUP_REMOVED lines=20> */
[----:B------:R-:W-:Y:S01]  /*20c0*/  IMAD.WIDE.U32 R12, R6, 0x20, RZ ;  /* 0x00000020060c7825 */ /* 0x000fe200078e00ff */
[----:B------:R-:W-:Y:S01]  /*20d0*/  ULDC UR18, c[0x0][0x294] ;  /* 0x0000a50000127ab9 */ /* 0x000fe20000000800 */
        /* <DEDUP_REMOVED lines=34> */
[----:B------:R-:W-:Y:S01]  /*2300*/  UIMAD.WIDE.U32 UR60, UR4, UR28, URZ ;  /* 0x0000001c043c72a5 */ /* 0x000fe2000f8e003f */
[----:B------:R-:W-:Y:S01]  /*2310*/  IMAD.X R27, R52, 0x1, R27, P1 ;  /* 0x00000001341b7824 */ /* 0x000fe200008e061b */
[----:B------:R-:W-:Y:S01]  /*2320*/  UIMAD UR29, UR4, UR29, URZ ;  /* 0x0000001d041d72a4 */ /* 0x000fe2000f8e023f */
[----:B------:R-:W-:Y:S01]  /*2330*/  IMAD.WIDE.U32 R182, R74, 0xa0, RZ ;  /* 0x000000a04ab67825 */ /* 0x000fe200078e00ff */
[C---:B------:R-:W-:Y:S01]  /*2340*/  SHF.L.U64.HI R104, R105.reuse, 0x1, R104 ;  /* 0x0000000169687819 */ /* 0x040fe20000010268 */
[----:B------:R-:W-:Y:S01]  /*2350*/  ULDC UR17, c[0x0][0x19c] ;  /* 0x0000670000117ab9 */ /* 0x000fe20000000800 */
        /* <DEDUP_REMOVED lines=23> */
[----:B------:R-:W-:Y:S01]  /*24d0*/  UIMAD UR4, UR4, UR18, URZ ;  /* 0x00000012040472a4 */ /* 0x000fe2000f8e023f */
[----:B------:R-:W-:Y:S01]  /*24e0*/  IMAD.WIDE.U32 R170, R74, 0x180, RZ ;  /* 0x000001804aaa7825 */ /* 0x000fe200078e00ff */
[----:B------:R-:W-:Y:S01]  /*24f0*/  USHF.L.U32 UR19, UR17, 0x6, URZ ;  /* 0x0000000611137899 */ /* 0x000fe2000800063f */
[----:B------:R-:W-:Y:S01]  /*2500*/  IADD3 R10, P1, R28, c[0x0][0x2b0], RZ ;  /* 0x0000ac001c0a7a10 */ /* 0x000fe20007f3e0ff */
[----:B------:R-:W-:Y:S01]  /*2510*/  USHF.L.U32 UR18, UR17, 0x7, URZ ;  /* 0x0000000711127899 */ /* 0x000fe2000800063f */
[C---:B------:R-:W-:Y:S01]  /*2520*/  IMAD.WIDE.U32 R168, R74.reuse, 0x1a0, RZ ;  /* 0x000001a04aa87825 */ /* 0x040fe200078e00ff */
[----:B------:R-:W-:Y:S01]  /*2530*/  USHF.L.U32 UR17, UR17, 0x5, URZ ;  /* 0x0000000511117899 */ /* 0x000fe2000800063f */
[----:B------:R-:W-:Y:S01]  /*2540*/  IADD3 R105, P2, R105, c[0x0][0x2a8], RZ ;  /* 0x0000aa0069697a10 */ /* 0x000fe20007f5e0ff */
[----:B------:R-:W-:Y:S01]  /*2550*/  ULDC UR28, c[0x0][0x28c] ;  /* 0x0000a300001c7ab9 */ /* 0x000fe20000000800 */
[----:B------:R-:W-:Y:S01]  /*2560*/  IMAD.WIDE.U32 R164, R74, 0x1c0, RZ ;  /* 0x000001c04aa47825 */ /* 0x000fe200078e00ff */
[----:B------:R-:W-:Y:S01]  /*2570*/  IADD3 R28, P0, R28, c[0x0][0x2a8], RZ ;  /* 0x0000aa001c1c7a10 */ /* 0x000fe20007f1e0ff */
[----:B------:R-:W-:Y:S01]  /*2580*/  ULDC UR27, c[0x0][0x28c] ;  /* 0x0000a300001b7ab9 */ /* 0x000fe20000000800 */
[----:B------:R-:W-:Y:S01]  /*2590*/  SHF.L.U64.HI R80, R81, 0x1, R80 ;  /* 0x0000000151507819 */ /* 0x000fe20000010250 */
[----:B------:R-:W-:Y:S01]  /*25a0*/  IMAD.WIDE.U32 R162, R74, 0x1e0, RZ ;  /* 0x000001e04aa27825 */ /* 0x000fe200078e00ff */
[----:B------:R-:W-:Y:S01]  /*25b0*/  IADD3.X R102, R104, c[0x0][0x2b4], RZ, P3, !PT ;  /* 0x0000ad0068667a10 */ /* 0x000fe20001ffe4ff */
[----:B------:R-:W-:Y:S01]  /*25c0*/  ULDC UR26, c[0x0][0x28c] ;  /* 0x0000a300001a7ab9 */ /* 0x000fe20000000800 */
[----:B------:R-:W-:Y:S01]  /*25d0*/  IADD3.X R9, R27, c[0x0][0x2b4], RZ, P1, !PT ;  /* 0x0000ad001b097a10 */ /* 0x000fe20000ffe4ff */
[----:B------:R-:W-:Y:S01]  /*25e0*/  IMAD.SHL.U32 R76, R74, 0x20, RZ ;  /* 0x000000204a4c7824 */ /* 0x000fe200078e00ff */
[----:B------:R-:W-:Y:S01]  /*25f0*/  SHF.L.U64.HI R89, R18, 0x1, R89 ;  /* 0x0000000112597819 */ /* 0x000fe20000010259 */
[----:B------:R-:W-:Y:S01]  /*2600*/  IMAD.SHL.U32 R88, R74, 0x80, RZ ;  /* 0x000000804a587824 */ /* 0x000fe200078e00ff */
[----:B------:R-:W-:Y:S01]  /*2610*/  SHF.L.U32 R78, R12, 0x1, RZ ;  /* 0x000000010c4e7819 */ /* 0x000fe200000006ff */
[----:B------:R-:W-:Y:S01]  /*2620*/  IMAD.WIDE.U32 R190, R186, 0x40, RZ ;  /* 0x00000040babe7825 */ /* 0x000fe200078e00ff */
[----:B------:R-:W-:Y:S01]  /*2630*/  SHF.L.U64.HI R75, R76, 0x1, R75 ;  /* 0x000000014c4b7819 */ /* 0x000fe2000001024b */
[----:B------:R-:W-:Y:S01]  /*2640*/  ULDC UR25, c[0x0][0x28c] ;  /* 0x0000a30000197ab9 */ /* 0x000fe20000000800 */
[----:B------:R-:W-:Y:S01]  /*2650*/  SHF.L.U64.HI R87, R88, 0x1, R87 ;  /* 0x0000000158577819 */ /* 0x000fe20000010257 */
[----:B------:R-:W-:Y:S01]  /*2660*/  IMAD.WIDE.U32 R188, R186, 0x80, RZ ;  /* 0x00000080babc7825 */ /* 0x000fe200078e00ff */
[----:B------:R-:W-:Y:S01]  /*2670*/  SHF.L.U64.HI R77, R12, 0x1, R77 ;  /* 0x000000010c4d7819 */ /* 0x000fe2000001024d */
        /* <DEDUP_REMOVED lines=9> */
[----:B------:R-:W-:Y:S01]  /*2710*/  SHF.L.U64.HI R67, R107, R67, c[0x0][0x28c] ;  /* 0x0000a3006b437619 */ /* 0x000fe20000010243 */
[----:B------:R-:W-:Y:S01]  /*2720*/  IMAD.SHL.U32 R136, R55, 0x20, RZ ;  /* 0x0000002037887824 */ /* 0x000fe200078e00ff */
[----:B------:R-:W-:Y:S01]  /*2730*/  SHF.L.U64.HI R70, R107, R70, c[0x0][0x28c] ;  /* 0x0000a3006b467619 */ /* 0x000fe20000010246 */
[----:B------:R-:W-:Y:S01]  /*2740*/  IMAD R135, R55, 0x30, RZ ;  /* 0x0000003037877824 */ /* 0x000fe200078e02ff */
[----:B------:R-:W-:Y:S01]  /*2750*/  SHF.L.U64.HI R106, R107, R106, c[0x0][0x28c] ;  /* 0x0000a3006b6a7619 */ /* 0x000fe2000001026a */
[C---:B------:R-:W-:Y:S01]  /*2760*/  IMAD.SHL.U32 R134, R55.reuse, 0x40, RZ ;  /* 0x0000004037867824 */ /* 0x040fe200078e00ff */
[----:B------:R-:W-:Y:S01]  /*2770*/  SHF.L.U64.HI R73, R74, 0x1, R73 ;  /* 0x000000014a497819 */ /* 0x000fe20000010249 */
[----:B------:R-:W-:Y:S01]  /*2780*/  IMAD R133, R55, 0x50, RZ ;  /* 0x0000005037857824 */ /* 0x000fe200078e02ff */
[----:B------:R-:W-:Y:S01]  /*2790*/  IADD3 R66, R187, UR17, RZ ;  /* 0x00000011bb427c10 */ /* 0x000fe2000fffe0ff */
[----:B------:R-:W-:Y:S01]  /*27a0*/  IMAD R132, R55, 0x60, RZ ;  /* 0x0000006037847824 */ /* 0x000fe200078e02ff */
[----:B------:R-:W-:Y:S01]  /*27b0*/  IADD3 R84, R183, UR15, RZ ;  /* 0x0000000fb7547c10 */ /* 0x000fe2000fffe0ff */
[----:B------:R-:W-:Y:S01]  /*27c0*/  IMAD R131, R55, 0x70, RZ ;  /* 0x0000007037837824 */ /* 0x000fe200078e02ff */
[----:B------:R-:W-:Y:S01]  /*27d0*/  IADD3 R85, R181, UR14, RZ ;  /* 0x0000000eb5557c10 */ /* 0x000fe2000fffe0ff */
[----:B------:R-:W-:Y:S01]  /*27e0*/  IMAD.SHL.U32 R130, R55, 0x80, RZ ;  /* 0x0000008037827824 */ /* 0x000fe200078e00ff */
[----:B------:R-:W-:Y:S01]  /*27f0*/  IADD3 R86, R179, UR13, RZ ;  /* 0x0000000db3567c10 */ /* 0x000fe2000fffe0ff */
[----:B------:R-:W-:Y:S01]  /*2800*/  IMAD R129, R55, 0x90, RZ ;  /* 0x0000009037817824 */ /* 0x000fe200078e02ff */
        /* <DEDUP_REMOVED lines=111> */
.L_x_3772:
        /* <DEDUP_REMOVED lines=10> */
[CC--:B------:R-:W-:Y:S01]  /*2fa0*/  ISETP.GE.AND P0, PT, R152.reuse, R2.reuse, PT ;  /* 0x000000029800720c */ /* 0x0c0fe20003f06270 */
[----:B------:R3:W4:Y:S01]  /*2fb0*/  R2UR UR9, R193 ;  /* 0x00000000c10973c2 */ /* 0x00072200000e0000 */
[----:B------:R-:W-:Y:S02]  /*2fc0*/  ISETP.GE.AND P2, PT, R149, R2, PT ;  /* 0x000000029500720c */ /* 0x000fe40003f46270 */
[----:B------:R-:W-:Y:S02]  /*2fd0*/  ISETP.GE.AND P4, PT, R152, R0, !P0 ;  /* 0x000000009800720c */ /* 0x000fe40004786270 */
[----:B------:R-:W-:Y:S02]  /*2fe0*/  ISETP.GE.AND P0, PT, R151, R2, PT ;  /* 0x000000029700720c */ /* 0x000fe40003f06270 */
[-C--:B------:R-:W-:Y:S02]  /*2ff0*/  ISETP.GE.AND P5, PT, R149, R0.reuse, !P2 ;  /* 0x000000009500720c */ /* 0x080fe400057a6270 */
[----:B------:R-:W-:Y:S02]  /*3000*/  ISETP.GE.AND P6, PT, R151, R0, !P0 ;  /* 0x000000009700720c */ /* 0x000fe400047c6270 */
[C---:B------:R-:W-:Y:S04]  /*3010*/  ISETP.GE.AND P0, PT, R150.reuse, R2, PT ;  /* 0x000000029600720c */ /* 0x040fe80003f06270 */
[----:B------:R-:W-:Y:S02]  /*3020*/  ISETP.GE.AND P3, PT, R150, R0, !P0 ;  /* 0x000000009600720c */ /* 0x000fe40004766270 */
[C---:B------:R-:W-:Y:S02]  /*3030*/  @P4 IADD3 R6, P0, R99.reuse, R74, RZ ;  /* 0x0000004a63064210 */ /* 0x040fe40007f1e0ff */
[-C--:B-1----:R-:W-:Y:S02]  /*3040*/  @P4 LEA R14, P1, R50, R63.reuse, 0x1 ;  /* 0x0000003f320e4211 */ /* 0x082fe400078208ff */
[----:B------:R-:W-:Y:S01]  /*3050*/  P2R R21, PR, RZ, 0x8 ;  /* 0x00000008ff157803 */ /* 0x000fe20000000000 */
[----:B------:R-:W-:Y:S01]  /*3060*/  @P4 IMAD.X R7, R98, 0x1, R73, P0 ;  /* 0x0000000162074824 */ /* 0x000fe200000e0649 */
[C---:B------:R-:W-:Y:S01]  /*3070*/  @P6 IADD3 R250, P0, R99.reuse, R76, RZ ;  /* 0x0000004c63fa6210 */ /* 0x040fe20007f1e0ff */
        /* <DEDUP_REMOVED lines=100> */
[C---:B------:R-:W-:Y:S02]  /*36c0*/  LOP3.LUT P3, RZ, R237.reuse, 0x1, RZ, 0xc0, !PT ;  /* 0x00000001edff7812 */ /* 0x040fe4000786c0ff */
        /* <DEDUP_REMOVED lines=95> */
[----:B-----5:R-:W-:Y:S03]  /*3cc0*/  ISETP.GE.AND P0, PT, R14, UR4, PT ;  /* 0x000000040e007c0c */ /* 0x020fe6000bf06270 */
        /* <DEDUP_REMOVED lines=27> */
[CC--:B------:R-:W-:Y:S01]  /*3e80*/  @!P0 FMUL.FTZ R26, R8.reuse, R2.reuse ;  /* 0x00000002081a8220 */ /* 0x0c0fe20000410000 */
[----:B------:R-:W-:Y:S01]  /*3e90*/  @!P0 HADD2.F32 R7, -RZ, R7.H0_H0 ;  /* 0x20000007ff078230 */ /* 0x000fe20000004100 */
[C---:B------:R-:W-:Y:S01]  /*3ea0*/  @!P0 FMUL.FTZ R2, R3.reuse, R2 ;  /* 0x0000000203028220 */ /* 0x040fe20000410000 */
[--C-:B------:R-:W-:Y:S01]  /*3eb0*/  @!P0 HADD2.F32 R23, -RZ, R6.reuse.H1_H1 ;  /* 0x30000006ff178230 */ /* 0x100fe20000004100 */
[----:B------:R-:W-:Y:S01]  /*3ec0*/  @!P0 FFMA.FTZ R26, R3, R21, -R26 ;  /* 0x00000015031a8223 */ /* 0x000fe2000001081a */
[----:B------:R-:W-:Y:S01]  /*3ed0*/  @!P0 MOV R16, R0 ;  /* 0x0000000000108202 */ /* 0x000fe20000000f00 */
[----:B------:R-:W-:Y:S01]  /*3ee0*/  @!P0 FMUL.FTZ R3, R7, R5 ;  /* 0x0000000507038220 */ /* 0x000fe20000410000 */
[----:B------:R-:W-:Y:S01]  /*3ef0*/  @!P0 HADD2.F32 R6, -RZ, R6.H0_H0 ;  /* 0x20000006ff068230 */ /* 0x000fe20000004100 */
[----:B------:R-:W-:Y:S02]  /*3f00*/  @!P0 FFMA.FTZ R2, R8, R21, R2 ;  /* 0x0000001508028223 */ /* 0x000fe40000010002 */
[----:B------:R-:W-:Y:S02]  /*3f10*/  @!P0 FMUL.FTZ R30, R20, R5 ;  /* 0x00000005141e8220 */ /* 0x000fe40000410000 */
[----:B------:R-:W-:Y:S01]  /*3f20*/  @!P0 FMUL.FTZ R29, R23, R4 ;  /* 0x00000004171d8220 */ /* 0x000fe20000410000 */
[----:B------:R-:W-:Y:S01]  /*3f30*/  @!P0 F2FP.PACK_AB R2, R2, R26 ;  /* 0x0000001a0202823e */ /* 0x000fe200000000ff */
[----:B------:R-:W-:Y:S02]  /*3f40*/  @!P0 FMUL.FTZ R4, R6, R4 ;  /* 0x0000000406048220 */ /* 0x000fe40000410000 */
[----:B------:R-:W-:Y:S01]  /*3f50*/  @!P0 FFMA.FTZ R3, R20, R22, R3 ;  /* 0x0000001614038223 */ /* 0x000fe20000010003 */
[----:B------:R-:W-:Y:S01]  /*3f60*/  @!P0 MOV R17, R2 ;  /* 0x0000000200118202 */ /* 0x000fe20000000f00 */
[----:B------:R-:W-:Y:S01]  /*3f70*/  @!P0 FFMA.FTZ R7, R7, R22, -R30 ;  /* 0x0000001607078223 */ /* 0x000fe2000001081e */
[----:B------:R-:W-:Y:S01]  /*3f80*/  MOV R2, R61 ;  /* 0x0000003d00027202 */ /* 0x000fe20000000f00 */
[-C--:B------:R-:W-:Y:S02]  /*3f90*/  @!P0 FFMA.FTZ R29, R6, R24.reuse, -R29 ;  /* 0x00000018061d8223 */ /* 0x080fe4000001081d */
[----:B------:R-:W-:Y:S01]  /*3fa0*/  @!P0 FFMA.FTZ R4, R23, R24, R4 ;  /* 0x0000001817048223 */ /* 0x000fe20000010004 */
[----:B------:R-:W-:Y:S04]  /*3fb0*/  @!P0 F2FP.PACK_AB R3, R3, R7 ;  /* 0x000000070303823e */ /* 0x000fe800000000ff */
[----:B------:R-:W-:Y:S02]  /*3fc0*/  @!P0 F2FP.PACK_AB R4, R4, R29 ;  /* 0x0000001d0404823e */ /* 0x000fe400000000ff */
[----:B------:R-:W-:Y:S02]  /*3fd0*/  @!P0 MOV R18, R3 ;  /* 0x0000000300128202 */ /* 0x000fe40000000f00 */
[----:B------:R-:W-:Y:S02]  /*3fe0*/  @!P0 MOV R19, R4 ;  /* 0x0000000400138202 */ /* 0x000fe40000000f00 */
[----:B------:R-:W-:Y:S05]  /*3ff0*/  MOV R3, R60 ;  /* 0x0000003c00037202 */ /* 0x000fea0000000f00 */
[----:B------:R1:W-:Y:S02]  /*4000*/  STG.E.128 [R2.64], R16 ;  /* 0x0000001002007986 */ /* 0x0003e4000c101d06 */
.L_x_3674:
[----:B------:R-:W-:Y:S05]  /*4010*/  BSYNC B0 ;  /* 0x0000000000007941 */ /* 0x000fea0003800000 */
.L_x_3673:
        /* <DEDUP_REMOVED lines=62> */
.L_x_3676:
[----:B------:R-:W-:Y:S05]  /*4400*/  BSYNC B0 ;  /* 0x0000000000007941 */ /* 0x000fea0003800000 */
.L_x_3675:
        /* <DEDUP_REMOVED lines=64> */
.L_x_3678:
[----:B------:R-:W-:Y:S05]  /*4810*/  BSYNC B0 ;  /* 0x0000000000007941 */ /* 0x000fea0003800000 */
.L_x_3677:
[----:B------:R-:W-:Y:S01]  /*4820*/  BSSY B0, `(.L_x_3679) ;  /* 0x0000044000007945 */ /* 0x000fe20003800000 */
[----:B------:R-:W-:-:S05]  /*4830*/  @!P3 BRA `(.L_x_3680) ;  /* 0x000004200000b947 */ /* 0x000fca0003800000 */
[----:B-----5:R-:W-:Y:S02]  /*4840*/  ISETP.GE.AND P0, PT, R14, UR4, PT ;  /* 0x000000040e007c0c */ /* 0x020fe4000bf06270 */
[----:B-1----:R-:W-:Y:S02]  /*4850*/  MOV R4, R101 ;  /* 0x0000006500047202 */ /* 0x002fe40000000f00 */
[----:B------:R-:W-:Y:S09]  /*4860*/  MOV R5, R100 ;  /* 0x0000006400057202 */ /* 0x000ff20000000f00 */
[C---:B------:R-:W-:Y:S02]  /*4870*/  @!P0 SHF.L.U32 R2, R135.reuse, 0x1, RZ ;  /* 0x0000000187028819 */ /* 0x040fe400000006ff */
[----:B------:R-:W-:Y:S02]  /*4880*/  @!P0 SHF.L.U64.HI R0, R135, 0x1, R120 ;  /* 0x0000000187008819 */ /* 0x000fe40000010278 */
[----:B------:R-:W-:Y:S04]  /*4890*/  @!P0 IADD3 R6, P1, R2, R28, RZ ;  /* 0x0000001c02068210 */ /* 0x000fe80007f3e0ff */
[----:B------:R-:W-:Y:S02]  /*48a0*/  @!P0 IADD3.X R7, R0, R27, RZ, P1, !PT ;  /* 0x0000001b00078210 */ /* 0x000fe40000ffe4ff */
[----:B------:R-:W-:Y:S04]  /*48b0*/  @!P0 IADD3 R2, P1, R2, R10, RZ ;  /* 0x0000000a02028210 */ /* 0x000fe80007f3e0ff */
[----:B------:R-:W-:Y:S01]  /*48c0*/  @!P0 IADD3.X R3, R0, R9, RZ, P1, !PT ;  /* 0x0000000900038210 */ /* 0x000fe20000ffe4ff */
[----:B------:R-:W-:Y:S01]  /*48d0*/  IMAD.MOV.U32 R0, RZ, RZ, c[0x0][0x288] ;  /* 0x0000a200ff007624 */ /* 0x000fe200078e00ff */
[----:B------:R-:W2:Y:S03]  /*48e0*/  @!P0 LDG.E.64 R6, [R6.64] ;  /* 0x0000000606068981 */ /* 0x000ea6000c1e1b00 */
[----:B------:R-:W-:Y:S03]  /*48f0*/  IMAD.WIDE.U32 R4, R0, 0x60, R4 ;  /* 0x0000006000047825 */ /* 0x000fe600078e0004 */
[----:B------:R-:W3:Y:S02]  /*4900*/  @!P0 LDG.E.64 R2, [R2.64] ;  /* 0x0000000602028981 */ /* 0x000ee4000c1e1b00 */
[----:B------:R-:W-:Y:S05]  /*4910*/  IADD3 R5, R5, UR28, RZ ;  /* 0x0000001c05057c10 */ /* 0x000fea000fffe0ff */
[----:B------:R-:W4:Y:S02]  /*4920*/  LDG.E.128 R16, [R4.64] ;  /* 0x0000000604107981 */ /* 0x000f24000c1e1d00 */
[----:B----4-:R-:W-:Y:S01]  /*4930*/  @!P0 IMAD.MOV.U32 R4, RZ, RZ, R16 ;  /* 0x000000ffff048224 */ /* 0x010fe200078e0010 */
        /* <DEDUP_REMOVED lines=13> */
[----:B------:R-:W-:Y:S01]  /*4a10*/  @!P0 FFMA.FTZ R0, R8, R20, R0 ;  /* 0x0000001408008223 */ /* 0x000fe20000010000 */
[----:B------:R-:W-:Y:S01]  /*4a20*/  @!P0 MOV R7, R18 ;  /* 0x0000001200078202 */ /* 0x000fe20000000f00 */
[--C-:B------:R-:W-:Y:S01]  /*4a30*/  @!P0 HADD2.F32 R8, -RZ, R3.reuse.H1_H1 ;  /* 0x30000003ff088230 */ /* 0x100fe20000004100 */
[----:B------:R-:W-:Y:S01]  /*4a40*/  @!P0 MOV R6, R19 ;  /* 0x0000001300068202 */ /* 0x000fe20000000f00 */
[----:B------:R-:W-:Y:S01]  /*4a50*/  @!P0 HADD2.F32 R2, -RZ, R2.H1_H1 ;  /* 0x30000002ff028230 */ /* 0x000fe20000004100 */
[----:B------:R-:W-:Y:S01]  /*4a60*/  @!P0 F2FP.PACK_AB R0, R0, R25 ;  /* 0x000000190000823e */ /* 0x000fe200000000ff */
[----:B------:R-:W-:Y:S02]  /*4a70*/  @!P0 HADD2.F32 R3, -RZ, R3.H0_H0 ;  /* 0x20000003ff038230 */ /* 0x000fe40000004100 */
[--C-:B------:R-:W-:Y:S01]  /*4a80*/  @!P0 HADD2.F32 R20, -RZ, R7.reuse.H1_H1 ;  /* 0x30000007ff148230 */ /* 0x100fe20000004100 */
[-C--:B------:R-:W-:Y:S01]  /*4a90*/  @!P0 FMUL.FTZ R26, R8, R2.reuse ;  /* 0x00000002081a8220 */ /* 0x080fe20000410000 */
[----:B------:R-:W-:Y:S01]  /*4aa0*/  @!P0 HADD2.F32 R7, -RZ, R7.H0_H0 ;  /* 0x20000007ff078230 */ /* 0x000fe20000004100 */
[C---:B------:R-:W-:Y:S01]  /*4ab0*/  @!P0 FMUL.FTZ R2, R3.reuse, R2 ;  /* 0x0000000203028220 */ /* 0x040fe20000410000 */
[--C-:B------:R-:W-:Y:S01]  /*4ac0*/  @!P0 HADD2.F32 R23, -RZ, R6.reuse.H1_H1 ;  /* 0x30000006ff178230 */ /* 0x100fe20000004100 */
[----:B------:R-:W-:Y:S01]  /*4ad0*/  @!P0 FMUL.FTZ R30, R20, R5 ;  /* 0x00000005141e8220 */ /* 0x000fe20000410000 */
[----:B------:R-:W-:Y:S01]  /*4ae0*/  @!P0 HADD2.F32 R6, -RZ, R6.H0_H0 ;  /* 0x20000006ff068230 */ /* 0x000fe20000004100 */
[----:B------:R-:W-:Y:S02]  /*4af0*/  @!P0 FFMA.FTZ R26, R3, R21, -R26 ;  /* 0x00000015031a8223 */ /* 0x000fe4000001081a */
[C---:B------:R-:W-:Y:S02]  /*4b00*/  @!P0 FMUL.FTZ R3, R7.reuse, R5 ;  /* 0x0000000507038220 */ /* 0x040fe40000410000 */
[----:B------:R-:W-:Y:S02]  /*4b10*/  @!P0 FFMA.FTZ R2, R8, R21, R2 ;  /* 0x0000001508028223 */ /* 0x000fe40000010002 */
[-C--:B------:R-:W-:Y:S02]  /*4b20*/  @!P0 FFMA.FTZ R7, R7, R22.reuse, -R30 ;  /* 0x0000001607078223 */ /* 0x080fe4000001081e */
[----:B------:R-:W-:Y:S01]  /*4b30*/  @!P0 FFMA.FTZ R3, R20, R22, R3 ;  /* 0x0000001614038223 */ /* 0x000fe20000010003 */
[----:B------:R-:W-:Y:S01]  /*4b40*/  @!P0 F2FP.PACK_AB R2, R2, R26 ;  /* 0x0000001a0202823e */ /* 0x000fe200000000ff */
[-C--:B------:R-:W-:Y:S02]  /*4b50*/  @!P0 FMUL.FTZ R29, R23, R4.reuse ;  /* 0x00000004171d8220 */ /* 0x080fe40000410000 */
[----:B------:R-:W-:Y:S01]  /*4b60*/  @!P0 IMAD.MOV.U32 R16, RZ, RZ, R0 ;  /* 0x000000ffff108224 */ /* 0x000fe200078e0000 */
[----:B------:R-:W-:Y:S01]  /*4b70*/  @!P0 F2FP.PACK_AB R3, R3, R7 ;  /* 0x000000070303823e */ /* 0x000fe200000000ff */
[C---:B------:R-:W-:Y:S01]  /*4b80*/  @!P0 FMUL.FTZ R4, R6.reuse, R4 ;  /* 0x0000000406048220 */ /* 0x040fe20000410000 */
[----:B------:R-:W-:Y:S01]  /*4b90*/  @!P0 MOV R17, R2 ;  /* 0x0000000200118202 */ /* 0x000fe20000000f00 */
[----:B------:R-:W-:Y:S01]  /*4ba0*/  IMAD.MOV.U32 R0, RZ, RZ, 0x60 ;  /* 0x00000060ff007424 */ /* 0x000fe200078e00ff */
[----:B------:R-:W-:Y:S01]  /*4bb0*/  @!P0 MOV R18, R3 ;  /* 0x0000000300128202 */ /* 0x000fe20000000f00 */
[-C--:B------:R-:W-:Y:S01]  /*4bc0*/  @!P0 FFMA.FTZ R29, R6, R24.reuse, -R29 ;  /* 0x00000018061d8223 */ /* 0x080fe2000001081d */
[----:B------:R-:W-:Y:S01]  /*4bd0*/  MOV R2, R61 ;  /* 0x0000003d00027202 */ /* 0x000fe20000000f00 */
[----:B------:R-:W-:Y:S01]  /*4be0*/  @!P0 FFMA.FTZ R4, R23, R24, R4 ;  /* 0x0000001817048223 */ /* 0x000fe20000010004 */
[----:B------:R-:W-:Y:S04]  /*4bf0*/  MOV R3, R60 ;  /* 0x0000003c00037202 */ /* 0x000fe80000000f00 */
[----:B------:R-:W-:Y:S01]  /*4c00*/  @!P0 F2FP.PACK_AB R4, R4, R29 ;  /* 0x0000001d0404823e */ /* 0x000fe200000000ff */
[C---:B------:R-:W-:Y:S03]  /*4c10*/  IMAD.WIDE.U32 R2, R0.reuse, c[0x0][0x198], R2 ;  /* 0x0000660000027a25 */ /* 0x040fe600078e0002 */
[----:B------:R-:W-:Y:S01]  /*4c20*/  @!P0 MOV R19, R4 ;  /* 0x0000000400138202 */ /* 0x000fe20000000f00 */
[----:B------:R-:W-:Y:S05]  /*4c30*/  IMAD R0, R0, c[0x0][0x19c], RZ ;  /* 0x0000670000007a24 */ /* 0x000fea00078e02ff */
[----:B------:R-:W-:Y:S05]  /*4c40*/  IADD3 R3, R3, R0, RZ ;  /* 0x0000000003037210 */ /* 0x000fea0007ffe0ff */
[----:B------:R1:W-:Y:S02]  /*4c50*/  STG.E.128 [R2.64], R16 ;  /* 0x0000001002007986 */ /* 0x0003e4000c101d06 */
.L_x_3680:
[----:B------:R-:W-:Y:S05]  /*4c60*/  BSYNC B0 ;  /* 0x0000000000007941 */ /* 0x000fea0003800000 */
.L_x_3679:
        /* <DEDUP_REMOVED lines=64> */
.L_x_3682:
[----:B------:R-:W-:Y:S05]  /*5070*/  BSYNC B0 ;  /* 0x0000000000007941 */ /* 0x000fea0003800000 */
.L_x_3681:
        /* <DEDUP_REMOVED lines=68> */
.L_x_3684:
[----:B------:R-:W-:Y:S05]  /*54c0*/  BSYNC B0 ;  /* 0x0000000000007941 */ /* 0x000fea0003800000 */
.L_x_3683:
        /* <DEDUP_REMOVED lines=68> */
.L_x_3686:
[----:B------:R-:W-:Y:S05]  /*5910*/  BSYNC B0 ;  /* 0x0000000000007941 */ /* 0x000fea0003800000 */
.L_x_3685:
        /* <DEDUP_REMOVED lines=68> */
.L_x_3688:
[----:B------:R-:W-:Y:S05]  /*5d60*/  BSYNC B0 ;  /* 0x0000000000007941 */ /* 0x000fea0003800000 */
.L_x_3687:
        /* <DEDUP_REMOVED lines=64> */
.L_x_3690:
[----:B------:R-:W-:Y:S05]  /*6170*/  BSYNC B0 ;  /* 0x0000000000007941 */ /* 0x000fea0003800000 */
.L_x_3689:
[----:B------:R-:W-:Y:S01]  /*6180*/  LOP3.LUT P0, RZ, R237, 0x2, RZ, 0xc0, !PT ;  /* 0x00000002edff7812 */ /* 0x000fe2000780c0ff */
[----:B------:R-:W-:Y:S01]  /*6190*/  @!UPT UIADD3 URZ, URZ, URZ, URZ ;  /* 0x0000003f3f3ff290 */ /* 0x000fe2000fffe03f */
[----:B------:R-:W-:Y:S11]  /*61a0*/  BSSY B0, `(.L_x_3691) ;  /* 0x0000044000007945 */ /* 0x000ff60003800000 */
        /* <DEDUP_REMOVED lines=67> */
.L_x_3692:
[----:B------:R-:W-:Y:S05]  /*65e0*/  BSYNC B0 ;  /* 0x0000000000007941 */ /* 0x000fea0003800000 */
.L_x_3691:
[----:B------:R-:W-:Y:S01]  /*65f0*/  LOP3.LUT P0, RZ, R237, 0x4, RZ, 0xc0, !PT ;  /* 0x00000004edff7812 */ /* 0x000fe2000780c0ff */
[----:B------:R-:W-:Y:S01]  /*6600*/  @!UPT UIADD3 URZ, URZ, URZ, URZ ;  /* 0x0000003f3f3ff290 */ /* 0x000fe2000fffe03f */
[----:B------:R-:W-:Y:S11]  /*6610*/  BSSY B0, `(.L_x_3693) ;  /* 0x0000044000007945 */ /* 0x000ff60003800000 */
[----:B------:R-:W-:-:S05]  /*6620*/  @!P0 BRA `(.L_x_3694) ;  /* 0x0000042000008947 */ /* 0x000fca0003800000 */
[----:B-----5:R-:W-:Y:S02]  /*6630*/  ISETP.GE.AND P0, PT, R14, UR4, PT ;  /* 0x000000040e007c0c */ /* 0x020fe4000bf06270 */
[----:B-1----:R-:W-:Y:S02]  /*6640*/  MOV R4, R101 ;  /* 0x0000006500047202 */ /* 0x002fe40000000f00 */
[----:B------:R-:W-:Y:S02]  /*6650*/  MOV R5, R100 ;  /* 0x0000006400057202 */ /* 0x000fe40000000f00 */
[----:B------:R-:W-:Y:S07]  /*6660*/  MOV R31, R60 ;  /* 0x0000003c001f7202 */ /* 0x000fee0000000f00 */
        /* <DEDUP_REMOVED lines=27> */
[----:B------:R-:W-:Y:S01]  /*6820*/  @!P0 MOV R6, R18 ;  /* 0x0000001200068202 */ /* 0x000fe20000000f00 */
[----:B------:R-:W-:Y:S01]  /*6830*/  @!P0 FMUL.FTZ R26, R21, R2 ;  /* 0x00000002151a8220 */ /* 0x000fe20000410000 */
[----:B------:R-:W-:Y:S01]  /*6840*/  @!P0 HADD2.F32 R4, -RZ, R3.H1_H1 ;  /* 0x30000003ff048230 */ /* 0x000fe20000004100 */
[----:B------:R-:W-:Y:S01]  /*6850*/  @!P0 FFMA.FTZ R0, R8, R20, R0 ;  /* 0x0000001408008223 */ /* 0x000fe20000010000 */
[----:B------:R-:W-:Y:S01]  /*6860*/  @!P0 MOV R3, R19 ;  /* 0x0000001300038202 */ /* 0x000fe20000000f00 */
[----:B------:R-:W-:Y:S02]  /*6870*/  @!P0 HADD2.F32 R7, -RZ, R7.H0_H0 ;  /* 0x20000007ff078230 */ /* 0x000fe40000004100 */
[--C-:B------:R-:W-:Y:S01]  /*6880*/  @!P0 HADD2.F32 R8, -RZ, R6.reuse.H1_H1 ;  /* 0x30000006ff088230 */ /* 0x100fe20000004100 */
[----:B------:R-:W-:Y:S01]  /*6890*/  @!P0 F2FP.PACK_AB R0, R0, R25 ;  /* 0x000000190000823e */ /* 0x000fe200000000ff */
[----:B------:R-:W-:Y:S01]  /*68a0*/  @!P0 HADD2.F32 R6, -RZ, R6.H0_H0 ;  /* 0x20000006ff068230 */ /* 0x000fe20000004100 */
[C---:B------:R-:W-:Y:S01]  /*68b0*/  @!P0 FMUL.FTZ R2, R7.reuse, R2 ;  /* 0x0000000207028220 */ /* 0x040fe20000410000 */
[--C-:B------:R-:W-:Y:S01]  /*68c0*/  @!P0 HADD2.F32 R20, -RZ, R3.reuse.H1_H1 ;  /* 0x30000003ff148230 */ /* 0x100fe20000004100 */
[----:B------:R-:W-:Y:S01]  /*68d0*/  @!P0 FFMA.FTZ R26, R7, R22, -R26 ;  /* 0x00000016071a8223 */ /* 0x000fe2000001081a */
[----:B------:R-:W-:Y:S01]  /*68e0*/  @!P0 HADD2.F32 R7, -RZ, R3.H0_H0 ;  /* 0x20000003ff078230 */ /* 0x000fe20000004100 */
[-C--:B------:R-:W-:Y:S02]  /*68f0*/  @!P0 FMUL.FTZ R3, R6, R5.reuse ;  /* 0x0000000506038220 */ /* 0x080fe40000410000 */
[----:B------:R-:W-:Y:S02]  /*6900*/  @!P0 FMUL.FTZ R30, R8, R5 ;  /* 0x00000005081e8220 */ /* 0x000fe40000410000 */
[-C--:B------:R-:W-:Y:S02]  /*6910*/  @!P0 FMUL.FTZ R29, R20, R4.reuse ;  /* 0x00000004141d8220 */ /* 0x080fe40000410000 */
[----:B------:R-:W-:Y:S02]  /*6920*/  @!P0 FMUL.FTZ R4, R7, R4 ;  /* 0x0000000407048220 */ /* 0x000fe40000410000 */
[----:B------:R-:W-:Y:S02]  /*6930*/  @!P0 FFMA.FTZ R2, R21, R22, R2 ;  /* 0x0000001615028223 */ /* 0x000fe40000010002 */
[-C--:B------:R-:W-:Y:S02]  /*6940*/  @!P0 FFMA.FTZ R3, R8, R23.reuse, R3 ;  /* 0x0000001708038223 */ /* 0x080fe40000010003 */
[----:B------:R-:W-:Y:S01]  /*6950*/  @!P0 FFMA.FTZ R6, R6, R23, -R30 ;  /* 0x0000001706068223 */ /* 0x000fe2000001081e */
[----:B------:R-:W-:Y:S01]  /*6960*/  MOV R30, R61 ;  /* 0x0000003d001e7202 */ /* 0x000fe20000000f00 */
[----:B------:R-:W-:Y:S01]  /*6970*/  IMAD.MOV.U32 R5, RZ, RZ, 0x140 ;  /* 0x00000140ff057424 */ /* 0x000fe200078e00ff */
[----:B------:R-:W-:Y:S01]  /*6980*/  @!P0 F2FP.PACK_AB R2, R2, R26 ;  /* 0x0000001a0202823e */ /* 0x000fe200000000ff */
[----:B------:R-:W-:Y:S01]  /*6990*/  @!P0 FFMA.FTZ R7, R7, R24, -R29 ;  /* 0x0000001807078223 */ /* 0x000fe2000001081d */
[----:B------:R-:W-:Y:S01]  /*69a0*/  @!P0 F2FP.PACK_AB R3, R3, R6 ;  /* 0x000000060303823e */ /* 0x000fe200000000ff */
[----:B------:R-:W-:Y:S01]  /*69b0*/  @!P0 FFMA.FTZ R4, R20, R24, R4 ;  /* 0x0000001814048223 */ /* 0x000fe20000010004 */
[----:B------:R-:W-:Y:S01]  /*69c0*/  @!P0 MOV R17, R2 ;  /* 0x0000000200118202 */ /* 0x000fe20000000f00 */
[C---:B------:R-:W-:Y:S01]  /*69d0*/  IMAD.WIDE.U32 R30, R5.reuse, c[0x0][0x198], R30 ;  /* 0x00006600051e7a25 */ /* 0x040fe200078e001e */
[----:B------:R-:W-:Y:S02]  /*69e0*/  @!P0 MOV R18, R3 ;  /* 0x0000000300128202 */ /* 0x000fe40000000f00 */
[----:B------:R-:W-:Y:S01]  /*69f0*/  @!P0 F2FP.PACK_AB R4, R4, R7 ;  /* 0x000000070404823e */ /* 0x000fe200000000ff */
[----:B------:R-:W-:Y:S02]  /*6a00*/  IMAD R5, R5, c[0x0][0x19c], RZ ;  /* 0x0000670005057a24 */ /* 0x000fe400078e02ff */
[----:B------:R-:W-:Y:S01]  /*6a10*/  @!P0 IMAD.MOV.U32 R16, RZ, RZ, R0 ;  /* 0x000000ffff108224 */ /* 0x000fe200078e0000 */
[----:B------:R-:W-:Y:S02]  /*6a20*/  @!P0 MOV R19, R4 ;  /* 0x0000000400138202 */ /* 0x000fe40000000f00 */
[----:B------:R-:W-:Y:S05]  /*6a30*/  IADD3 R31, R31, R5, RZ ;  /* 0x000000051f1f7210 */ /* 0x000fea0007ffe0ff */
[----:B------:R1:W-:Y:S02]  /*6a40*/  STG.E.128 [R30.64], R16 ;  /* 0x000000101e007986 */ /* 0x0003e4000c101d06 */
.L_x_3694:
[----:B------:R-:W-:Y:S05]  /*6a50*/  BSYNC B0 ;  /* 0x0000000000007941 */ /* 0x000fea0003800000 */
.L_x_3693:
[----:B------:R-:W-:Y:S01]  /*6a60*/  LOP3.LUT P0, RZ, R237, 0x8, RZ, 0xc0, !PT ;  /* 0x00000008edff7812 */ /* 0x000fe2000780c0ff */
[----:B------:R-:W-:Y:S01]  /*6a70*/  @!UPT UIADD3 URZ, URZ, URZ, URZ ;  /* 0x0000003f3f3ff290 */ /* 0x000fe2000fffe03f */
[----:B------:R-:W-:Y:S11]  /*6a80*/  BSSY B0, `(.L_x_3695) ;  /* 0x0000044000007945 */ /* 0x000ff60003800000 */
[----:B------:R-:W-:-:S05]  /*6a90*/  @!P0 BRA `(.L_x_3696) ;  /* 0x0000042000008947 */ /* 0x000fca0003800000 */
[----:B-1----:R-:W-:Y:S01]  /*6aa0*/  IMAD.MOV.U32 R17, RZ, RZ, R100 ;  /* 0x000000ffff117224 */ /* 0x002fe200078e0064 */
[----:B-----5:R-:W-:Y:S02]  /*6ab0*/  ISETP.GE.AND P0, PT, R14, UR4, PT ;  /* 0x000000040e007c0c */ /* 0x020fe4000bf06270 */
[----:B------:R-:W-:Y:S02]  /*6ac0*/  MOV R0, c[0x0][0x288] ;  /* 0x0000a20000007a02 */ /* 0x000fe40000000f00 */
[----:B------:R-:W-:Y:S02]  /*6ad0*/  MOV R16, R101 ;  /* 0x0000006500107202 */ /* 0x000fe40000000f00 */
[----:B------:R-:W-:Y:S03]  /*6ae0*/  MOV R31, R60 ;  /* 0x0000003c001f7202 */ /* 0x000fe60000000f00 */
        /* <DEDUP_REMOVED lines=9> */
[----:B------:R-:W3:Y:S06]  /*6b80*/  @!P0 LDG.E.64 R2, [R2.64] ;  /* 0x0000000602028981 */ /* 0x000eec000c1e1b00 */
[----:B------:R-:W4:Y:S01]  /*6b90*/  @!P0 LDG.E.64 R6, [R6.64] ;  /* 0x0000000606068981 */ /* 0x000f22000c1e1b00 */
[----:B--2---:R-:W-:Y:S05]  /*6ba0*/  @!P0 IMAD.MOV.U32 R4, RZ, RZ, R16 ;  /* 0x000000ffff048224 */ /* 0x004fea00078e0010 */
[----:B------:R-:W-:Y:S02]  /*6bb0*/  @!P0 HADD2.F32 R8, -RZ, R4.H1_H1 ;  /* 0x30000004ff088230 */ /* 0x000fe40000004100 */
[--C-:B---3--:R-:W-:Y:S02]  /*6bc0*/  @!P0 HADD2.F32 R0, -RZ, R2.reuse.H0_H0 ;  /* 0x20000002ff008230 */ /* 0x108fe40000004100 */
[----:B------:R-:W-:Y:S02]  /*6bd0*/  @!P0 HADD2.F32 R5, -RZ, R3.H0_H0 ;  /* 0x20000003ff058230 */ /* 0x000fe40000004100 */
[----:B------:R-:W-:Y:S01]  /*6be0*/  @!P0 HADD2.F32 R2, -RZ, R2.H1_H1 ;  /* 0x30000002ff028230 */ /* 0x000fe20000004100 */
[-C--:B------:R-:W-:Y:S01]  /*6bf0*/  @!P0 FMUL.FTZ R25, R8, R0.reuse ;  /* 0x0000000008198220 */ /* 0x080fe20000410000 */
[--C-:B----4-:R-:W-:Y:S02]  /*6c00*/  @!P0 HADD2.F32 R23, -RZ, R7.reuse.H0_H0 ;  /* 0x20000007ff178230 */ /* 0x110fe40000004100 */
[----:B------:R-:W-:Y:S01]  /*6c10*/  @!P0 HADD2.F32 R24, -RZ, R7.H1_H1 ;  /* 0x30000007ff188230 */ /* 0x000fe20000004100 */
[----:B------:R-:W-:Y:S01]  /*6c20*/  @!P0 MOV R7, R17 ;  /* 0x0000001100078202 */ /* 0x000fe20000000f00 */
[--C-:B------:R-:W-:Y:S02]  /*6c30*/  @!P0 HADD2.F32 R20, -RZ, R6.reuse.H0_H0 ;  /* 0x20000006ff148230 */ /* 0x100fe40000004100 */
[----:B------:R-:W-:Y:S02]  /*6c40*/  @!P0 HADD2.F32 R22, -RZ, R6.H1_H1 ;  /* 0x30000006ff168230 */ /* 0x000fe40000004100 */
[----:B------:R-:W-:Y:S02]  /*6c50*/  @!P0 HADD2.F32 R6, -RZ, R4.H0_H0 ;  /* 0x20000004ff068230 */ /* 0x000fe40000004100 */
[----:B------:R-:W-:Y:S02]  /*6c60*/  @!P0 HADD2.F32 R21, -RZ, R7.H1_H1 ;  /* 0x30000007ff158230 */ /* 0x000fe40000004100 */
[----:B------:R-:W-:Y:S01]  /*6c70*/  @!P0 HADD2.F32 R4, -RZ, R3.H1_H1 ;  /* 0x30000003ff048230 */ /* 0x000fe20000004100 */
[C---:B------:R-:W-:Y:S01]  /*6c80*/  @!P0 FMUL.FTZ R0, R6.reuse, R0 ;  /* 0x0000000006008220 */ /* 0x040fe20000410000 */
[----:B------:R-:W-:Y:S01]  /*6c90*/  @!P0 MOV R3, R19 ;  /* 0x0000001300038202 */ /* 0x000fe20000000f00 */
[----:B------:R-:W-:Y:S01]  /*6ca0*/  @!P0 FFMA.FTZ R25, R6, R20, -R25 ;  /* 0x0000001406198223 */ /* 0x000fe20000010819 */
[----:B------:R-:W-:Y:S01]  /*6cb0*/  @!P0 MOV R6, R18 ;  /* 0x0000001200068202 */ /* 0x000fe20000000f00 */
[----:B------:R-:W-:Y:S01]  /*6cc0*/  @!P0 FMUL.FTZ R26, R21, R2 ;  /* 0x00000002151a8220 */ /* 0x000fe20000410000 */
[----:B------:R-:W-:Y:S01]  /*6cd0*/  @!P0 HADD2.F32 R7, -RZ, R7.H0_H0 ;  /* 0x20000007ff078230 */ /* 0x000fe20000004100 */
[----:B------:R-:W-:Y:S01]  /*6ce0*/  @!P0 FFMA.FTZ R0, R8, R20, R0 ;  /* 0x0000001408008223 */ /* 0x000fe20000010000 */
[--C-:B------:R-:W-:Y:S02]  /*6cf0*/  @!P0 HADD2.F32 R20, -RZ, R3.reuse.H1_H1 ;  /* 0x30000003ff148230 */ /* 0x100fe40000004100 */
[--C-:B------:R-:W-:Y:S01]  /*6d00*/  @!P0 HADD2.F32 R8, -RZ, R6.reuse.H1_H1 ;  /* 0x30000006ff088230 */ /* 0x100fe20000004100 */
[C---:B------:R-:W-:Y:S01]  /*6d10*/  @!P0 FMUL.FTZ R2, R7.reuse, R2 ;  /* 0x0000000207028220 */ /* 0x040fe20000410000 */
[----:B------:R-:W-:Y:S01]  /*6d20*/  @!P0 HADD2.F32 R6, -RZ, R6.H0_H0 ;  /* 0x20000006ff068230 */ /* 0x000fe20000004100 */
[----:B------:R-:W-:Y:S01]  /*6d30*/  @!P0 FFMA.FTZ R26, R7, R22, -R26 ;  /* 0x00000016071a8223 */ /* 0x000fe2000001081a */
[----:B------:R-:W-:Y:S01]  /*6d40*/  @!P0 HADD2.F32 R7, -RZ, R3.H0_H0 ;  /* 0x20000003ff078230 */ /* 0x000fe20000004100 */
[----:B------:R-:W-:Y:S01]  /*6d50*/  @!P0 FMUL.FTZ R30, R8, R5 ;  /* 0x00000005081e8220 */ /* 0x000fe20000410000 */
[----:B------:R-:W-:Y:S01]  /*6d60*/  @!P0 F2FP.PACK_AB R0, R0, R25 ;  /* 0x000000190000823e */ /* 0x000fe200000000ff */
        /* <DEDUP_REMOVED lines=21> */
.L_x_3696:
[----:B------:R-:W-:Y:S05]  /*6ec0*/  BSYNC B0 ;  /* 0x0000000000007941 */ /* 0x000fea0003800000 */
.L_x_3695:
        /* <DEDUP_REMOVED lines=18> */
[----:B------:R-:W3:Y:S06]  /*6ff0*/  @!P0 LDG.E.64 R6, [R6.64] ;  /* 0x0000000606068981 */ /* 0x000eec000c1e1b00 */
[----:B------:R-:W4:Y:S01]  /*7000*/  @!P0 LDG.E.64 R2, [R2.64] ;  /* 0x0000000602028981 */ /* 0x000f22000c1e1b00 */
[----:B--2---:R-:W-:Y:S05]  /*7010*/  @!P0 IMAD.MOV.U32 R4, RZ, RZ, R16 ;  /* 0x000000ffff048224 */ /* 0x004fea00078e0010 */
[----:B------:R-:W-:Y:S02]  /*7020*/  @!P0 HADD2.F32 R8, -RZ, R4.H1_H1 ;  /* 0x30000004ff088230 */ /* 0x000fe40000004100 */
[--C-:B---3--:R-:W-:Y:S02]  /*7030*/  @!P0 HADD2.F32 R23, -RZ, R7.reuse.H0_H0 ;  /* 0x20000007ff178230 */ /* 0x108fe40000004100 */
[----:B------:R-:W-:Y:S01]  /*7040*/  @!P0 HADD2.F32 R24, -RZ, R7.H1_H1 ;  /* 0x30000007ff188230 */ /* 0x000fe20000004100 */
[----:B------:R-:W-:Y:S01]  /*7050*/  @!P0 MOV R7, R17 ;  /* 0x0000001100078202 */ /* 0x000fe20000000f00 */
[----:B------:R-:W-:Y:S02]  /*7060*/  @!P0 HADD2.F32 R20, -RZ, R6.H0_H0 ;  /* 0x20000006ff148230 */ /* 0x000fe40000004100 */
[----:B----4-:R-:W-:Y:S02]  /*7070*/  @!P0 HADD2.F32 R0, -RZ, R2.H0_H0 ;  /* 0x20000002ff008230 */ /* 0x010fe40000004100 */
[----:B------:R-:W-:Y:S02]  /*7080*/  @!P0 HADD2.F32 R22, -RZ, R6.H1_H1 ;  /* 0x30000006ff168230 */ /* 0x000fe40000004100 */
[----:B------:R-:W-:Y:S01]  /*7090*/  @!P0 HADD2.F32 R6, -RZ, R4.H0_H0 ;  /* 0x20000004ff068230 */ /* 0x000fe20000004100 */
[-C--:B------:R-:W-:Y:S01]  /*70a0*/  @!P0 FMUL.FTZ R25, R8, R0.reuse ;  /* 0x0000000008198220 */ /* 0x080fe20000410000 */
        /* <DEDUP_REMOVED lines=40> */
.L_x_3698:
[----:B------:R-:W-:Y:S05]  /*7330*/  BSYNC B0 ;  /* 0x0000000000007941 */ /* 0x000fea0003800000 */
.L_x_3697:
        /* <DEDUP_REMOVED lines=70> */
.L_x_3700:
[----:B------:R-:W-:Y:S05]  /*77a0*/  BSYNC B0 ;  /* 0x0000000000007941 */ /* 0x000fea0003800000 */
.L_x_3699:
        /* <DEDUP_REMOVED lines=70> */
.L_x_3702:
[----:B------:R-:W-:Y:S05]  /*7c10*/  BSYNC B0 ;  /* 0x0000000000007941 */ /* 0x000fea0003800000 */
.L_x_3701:
        /* <DEDUP_REMOVED lines=70> */
.L_x_3704:
[----:B------:R-:W-:Y:S05]  /*8080*/  BSYNC B0 ;  /* 0x0000000000007941 */ /* 0x000fea0003800000 */
.L_x_3703:
        /* <DEDUP_REMOVED lines=10> */
.L_x_3672:
        /* <DEDUP_REMOVED lines=95> */
.L_x_3709:
[----:B------:R-:W-:Y:S05]  /*8720*/  BSYNC B0 ;  /* 0x0000000000007941 */ /* 0x000fea0003800000 */
.L_x_3708:
[----:B--2---:R-:W-:Y:S02]  /*8730*/  MOV R2, R61 ;  /* 0x0000003d00027202 */ /* 0x004fe40000000f00 */
[----:B------:R-:W-:Y:S05]  /*8740*/  MOV R3, R60 ;  /* 0x0000003c00037202 */ /* 0x000fea0000000f00 */
[----:B-----5:R2:W-:Y:S02]  /*8750*/  STG.E.128 [R2.64], R20 ;  /* 0x0000001402007986 */ /* 0x0205e4000c101d06 */
.L_x_3707:
[----:B------:R-:W-:Y:S05]  /*8760*/  BSYNC B1 ;  /* 0x0000000000017941 */ /* 0x000fea0003800000 */
.L_x_3706:
[----:B------:R-:W-:Y:S01]  /*8770*/  BSSY B1, `(.L_x_3710) ;  /* 0x0000060000017945 */ /* 0x000fe20003800000 */
[----:B------:R-:W-:-:S05]  /*8780*/  @!P4 BRA `(.L_x_3711) ;  /* 0x000005e00000c947 */ /* 0x000fca0003800000 */
[C---:B--2---:R-:W-:Y:S01]  /*8790*/  LEA R2, P0, R107.reuse, R101, 0x1 ;  /* 0x000000656b027211 */ /* 0x044fe200078008ff */
[----:B------:R-:W-:Y:S03]  /*87a0*/  BSSY B0, `(.L_x_3712) ;  /* 0x0000059000007945 */ /* 0x000fe60003800000 */
[----:B------:R-:W-:Y:S02]  /*87b0*/  LEA.HI.X R3, R107, R100, R106, 0x1, P0 ;  /* 0x000000646b037211 */ /* 0x000fe400000f0c6a */
[----:B-----5:R-:W-:Y:S03]  /*87c0*/  ISETP.GE.AND P0, PT, R14, UR4, PT ;  /* 0x000000040e007c0c */ /* 0x020fe6000bf06270 */
[----:B------:R2:W5:Y:S10]  /*87d0*/  LDG.E.128 R20, [R2.64] ;  /* 0x0000000602147981 */ /* 0x000574000c1e1d00 */
        /* <DEDUP_REMOVED lines=85> */
.L_x_3713:
[----:B------:R-:W-:Y:S05]  /*8d30*/  BSYNC B0 ;  /* 0x0000000000007941 */ /* 0x000fea0003800000 */
.L_x_3712:
[C---:B--2---:R-:W-:Y:S04]  /*8d40*/  LEA R2, P0, R48.reuse, R61, 0x1 ;  /* 0x0000003d30027211 */ /* 0x044fe800078008ff */
[----:B------:R-:W-:Y:S05]  /*8d50*/  LEA.HI.X R3, R48, R60, R47, 0x1, P0 ;  /* 0x0000003c30037211 */ /* 0x000fea00000f0c2f */
[----:B-----5:R2:W-:Y:S04]  /*8d60*/  STG.E.128 [R2.64], R20 ;  /* 0x0000001402007986 */ /* 0x0205e8000c101d06 */
.L_x_3711:
[----:B------:R-:W-:Y:S05]  /*8d70*/  BSYNC B1 ;  /* 0x0000000000017941 */ /* 0x000fea0003800000 */
.L_x_3710:
        /* <DEDUP_REMOVED lines=94> */
.L_x_3717:
[----:B------:R-:W-:Y:S05]  /*9360*/  BSYNC B0 ;  /* 0x0000000000007941 */ /* 0x000fea0003800000 */
.L_x_3716:
[C---:B--2---:R-:W-:Y:S04]  /*9370*/  LEA R2, P0, R186.reuse, R61, 0x1 ;  /* 0x0000003dba027211 */ /* 0x044fe800078008ff */
[----:B------:R-:W-:Y:S05]  /*9380*/  LEA.HI.X R3, R186, R60, R66, 0x1, P0 ;  /* 0x0000003cba037211 */ /* 0x000fea00000f0c42 */
[----:B-----5:R2:W-:Y:S04]  /*9390*/  STG.E.128 [R2.64], R20 ;  /* 0x0000001402007986 */ /* 0x0205e8000c101d06 */
.L_x_3715:
[----:B------:R-:W-:Y:S05]  /*93a0*/  BSYNC B1 ;  /* 0x0000000000017941 */ /* 0x000fea0003800000 */
.L_x_3714:
        /* <DEDUP_REMOVED lines=9> */
[----:B------:R2:W5:Y:S01]  /*9440*/  LDG.E.128 R20, [R2.64] ;  /* 0x0000000602147981 */ /* 0x000562000c1e1d00 */
        /* <DEDUP_REMOVED lines=85> */
.L_x_3721:
[----:B------:R-:W-:Y:S05]  /*99a0*/  BSYNC B0 ;  /* 0x0000000000007941 */ /* 0x000fea0003800000 */
.L_x_3720:
[----:B------:R-:W-:Y:S02]  /*99b0*/  MOV R0, 0x60 ;  /* 0x0000006000007802 */ /* 0x000fe40000000f00 */
[----:B--2---:R-:W-:Y:S02]  /*99c0*/  MOV R2, R61 ;  /* 0x0000003d00027202 */ /* 0x004fe40000000f00 */
[----:B------:R-:W-:Y:S05]  /*99d0*/  MOV R3, R60 ;  /* 0x0000003c00037202 */ /* 0x000fea0000000f00 */
[C---:B------:R-:W-:Y:S04]  /*99e0*/  IMAD.WIDE.U32 R2, R0.reuse, c[0x0][0x198], R2 ;  /* 0x0000660000027a25 */ /* 0x040fe800078e0002 */
[----:B------:R-:W-:Y:S05]  /*99f0*/  IMAD R0, R0, c[0x0][0x19c], RZ ;  /* 0x0000670000007a24 */ /* 0x000fea00078e02ff */
[----:B------:R-:W-:Y:S05]  /*9a00*/  IADD3 R3, R3, R0, RZ ;  /* 0x0000000003037210 */ /* 0x000fea0007ffe0ff */
[----:B-----5:R2:W-:Y:S02]  /*9a10*/  STG.E.128 [R2.64], R20 ;  /* 0x0000001402007986 */ /* 0x0205e4000c101d06 */
.L_x_3719:
[----:B------:R-:W-:Y:S05]  /*9a20*/  BSYNC B1 ;  /* 0x0000000000017941 */ /* 0x000fea0003800000 */
.L_x_3718:
        /* <DEDUP_REMOVED lines=94> */
.L_x_3725:
[----:B------:R-:W-:Y:S05]  /*a010*/  BSYNC B0 ;  /* 0x0000000000007941 */ /* 0x000fea0003800000 */
.L_x_3724:
[C---:B--2---:R-:W-:Y:S04]  /*a020*/  LEA R2, P0, R190.reuse, R61, 0x1 ;  /* 0x0000003dbe027211 */ /* 0x044fe800078008ff */
[----:B------:R-:W-:Y:S05]  /*a030*/  LEA.HI.X R3, R190, R60, R69, 0x1, P0 ;  /* 0x0000003cbe037211 */ /* 0x000fea00000f0c45 */
[----:B-----5:R2:W-:Y:S04]  /*a040*/  STG.E.128 [R2.64], R20 ;  /* 0x0000001402007986 */ /* 0x0205e8000c101d06 */
.L_x_3723:
[----:B------:R-:W-:Y:S05]  /*a050*/  BSYNC B1 ;  /* 0x0000000000017941 */ /* 0x000fea0003800000 */
.L_x_3722:
        /* <DEDUP_REMOVED lines=95> */
.L_x_3729:
[----:B------:R-:W-:Y:S05]  /*a650*/  BSYNC B0 ;  /* 0x0000000000007941 */ /* 0x000fea0003800000 */
.L_x_3728:
[----:B------:R-:W-:Y:S02]  /*a660*/  MOV R0, 0xa0 ;  /* 0x000000a000007802 */ /* 0x000fe40000000f00 */
[----:B--2---:R-:W-:Y:S02]  /*a670*/  MOV R2, R61 ;  /* 0x0000003d00027202 */ /* 0x004fe40000000f00 */
[----:B------:R-:W-:Y:S05]  /*a680*/  MOV R3, R60 ;  /* 0x0000003c00037202 */ /* 0x000fea0000000f00 */
[C---:B------:R-:W-:Y:S04]  /*a690*/  IMAD.WIDE.U32 R2, R0.reuse, c[0x0][0x198], R2 ;  /* 0x0000660000027a25 */ /* 0x040fe800078e0002 */
[----:B------:R-:W-:Y:S05]  /*a6a0*/  IMAD R0, R0, c[0x0][0x19c], RZ ;  /* 0x0000670000007a24 */ /* 0x000fea00078e02ff */
[----:B------:R-:W-:Y:S05]  /*a6b0*/  IADD3 R3, R3, R0, RZ ;  /* 0x0000000003037210 */ /* 0x000fea0007ffe0ff */
[----:B-----5:R2:W-:Y:S02]  /*a6c0*/  STG.E.128 [R2.64], R20 ;  /* 0x0000001402007986 */ /* 0x0205e4000c101d06 */
.L_x_3727:
[----:B------:R-:W-:Y:S05]  /*a6d0*/  BSYNC B1 ;  /* 0x0000000000017941 */ /* 0x000fea0003800000 */
.L_x_3726:
        /* <DEDUP_REMOVED lines=95> */
.L_x_3733:
[----:B------:R-:W-:Y:S05]  /*acd0*/  BSYNC B0 ;  /* 0x0000000000007941 */ /* 0x000fea0003800000 */
.L_x_3732:
[----:B------:R-:W-:Y:S02]  /*ace0*/  MOV R0, 0xc0 ;  /* 0x000000c000007802 */ /* 0x000fe40000000f00 */
[----:B--2---:R-:W-:Y:S02]  /*acf0*/  MOV R2, R61 ;  /* 0x0000003d00027202 */ /* 0x004fe40000000f00 */
[----:B------:R-:W-:Y:S05]  /*ad00*/  MOV R3, R60 ;  /* 0x0000003c00037202 */ /* 0x000fea0000000f00 */
[C---:B------:R-:W-:Y:S04]  /*ad10*/  IMAD.WIDE.U32 R2, R0.reuse, c[0x0][0x198], R2 ;  /* 0x0000660000027a25 */ /* 0x040fe800078e0002 */
[----:B------:R-:W-:Y:S05]  /*ad20*/  IMAD R0, R0, c[0x0][0x19c], RZ ;  /* 0x0000670000007a24 */ /* 0x000fea00078e02ff */
[----:B------:R-:W-:Y:S05]  /*ad30*/  IADD3 R3, R3, R0, RZ ;  /* 0x0000000003037210 */ /* 0x000fea0007ffe0ff */
[----:B-----5:R2:W-:Y:S02]  /*ad40*/  STG.E.128 [R2.64], R20 ;  /* 0x0000001402007986 */ /* 0x0205e4000c101d06 */
.L_x_3731:
[----:B------:R-:W-:Y:S05]  /*ad50*/  BSYNC B1 ;  /* 0x0000000000017941 */ /* 0x000fea0003800000 */
.L_x_3730:
        /* <DEDUP_REMOVED lines=95> */
.L_x_3737:
[----:B------:R-:W-:Y:S05]  /*b350*/  BSYNC B0 ;  /* 0x0000000000007941 */ /* 0x000fea0003800000 */
.L_x_3736:
[----:B------:R-:W-:Y:S02]  /*b360*/  MOV R0, 0xe0 ;  /* 0x000000e000007802 */ /* 0x000fe40000000f00 */
[----:B--2---:R-:W-:Y:S02]  /*b370*/  MOV R2, R61 ;  /* 0x0000003d00027202 */ /* 0x004fe40000000f00 */
[----:B------:R-:W-:Y:S05]  /*b380*/  MOV R3, R60 ;  /* 0x0000003c00037202 */ /* 0x000fea0000000f00 */
[C---:B------:R-:W-:Y:S04]  /*b390*/  IMAD.WIDE.U32 R2, R0.reuse, c[0x0][0x198], R2 ;  /* 0x0000660000027a25 */ /* 0x040fe800078e0002 */
[----:B------:R-:W-:Y:S05]  /*b3a0*/  IMAD R0, R0, c[0x0][0x19c], RZ ;  /* 0x0000670000007a24 */ /* 0x000fea00078e02ff */
[----:B------:R-:W-:Y:S05]  /*b3b0*/  IADD3 R3, R3, R0, RZ ;  /* 0x0000000003037210 */ /* 0x000fea0007ffe0ff */
[----:B-----5:R2:W-:Y:S02]  /*b3c0*/  STG.E.128 [R2.64], R20 ;  /* 0x0000001402007986 */ /* 0x0205e4000c101d06 */
.L_x_3735:
[----:B------:R-:W-:Y:S05]  /*b3d0*/  BSYNC B1 ;  /* 0x0000000000017941 */ /* 0x000fea0003800000 */
.L_x_3734:
        /* <DEDUP_REMOVED lines=94> */
.L_x_3741:
[----:B------:R-:W-:Y:S05]  /*b9c0*/  BSYNC B0 ;  /* 0x0000000000007941 */ /* 0x000fea0003800000 */
.L_x_3740:
[C---:B--2---:R-:W-:Y:S04]  /*b9d0*/  LEA R2, P0, R188.reuse, R61, 0x1 ;  /* 0x0000003dbc027211 */ /* 0x044fe800078008ff */
[----:B------:R-:W-:Y:S05]  /*b9e0*/  LEA.HI.X R3, R188, R60, R72, 0x1, P0 ;  /* 0x0000003cbc037211 */ /* 0x000fea00000f0c48 */
[----:B-----5:R2:W-:Y:S04]  /*b9f0*/  STG.E.128 [R2.64], R20 ;  /* 0x0000001402007986 */ /* 0x0205e8000c101d06 */
.L_x_3739:
[----:B------:R-:W-:Y:S05]  /*ba00*/  BSYNC B1 ;  /* 0x0000000000017941 */ /* 0x000fea0003800000 */
.L_x_3738:
        /* <DEDUP_REMOVED lines=97> */
.L_x_3745:
[----:B------:R-:W-:Y:S05]  /*c020*/  BSYNC B0 ;  /* 0x0000000000007941 */ /* 0x000fea0003800000 */
.L_x_3744:
[----:B------:R-:W-:Y:S02]  /*c030*/  MOV R0, 0x120 ;  /* 0x0000012000007802 */ /* 0x000fe40000000f00 */
[----:B--2---:R-:W-:Y:S02]  /*c040*/  MOV R2, R61 ;  /* 0x0000003d00027202 */ /* 0x004fe40000000f00 */
[----:B------:R-:W-:Y:S05]  /*c050*/  MOV R3, R60 ;  /* 0x0000003c00037202 */ /* 0x000fea0000000f00 */
[C---:B------:R-:W-:Y:S04]  /*c060*/  IMAD.WIDE.U32 R2, R0.reuse, c[0x0][0x198], R2 ;  /* 0x0000660000027a25 */ /* 0x040fe800078e0002 */
[----:B------:R-:W-:Y:S05]  /*c070*/  IMAD R0, R0, c[0x0][0x19c], RZ ;  /* 0x0000670000007a24 */ /* 0x000fea00078e02ff */
[----:B------:R-:W-:Y:S05]  /*c080*/  IADD3 R3, R3, R0, RZ ;  /* 0x0000000003037210 */ /* 0x000fea0007ffe0ff */
[----:B-----5:R2:W-:Y:S02]  /*c090*/  STG.E.128 [R2.64], R20 ;  /* 0x0000001402007986 */ /* 0x0205e4000c101d06 */
.L_x_3743:
[----:B------:R-:W-:Y:S05]  /*c0a0*/  BSYNC B1 ;  /* 0x0000000000017941 */ /* 0x000fea0003800000 */
.L_x_3742:
        /* <DEDUP_REMOVED lines=14> */
[----:B-----5:R-:W-:Y:S01]  /*c190*/  IMAD.MOV.U32 R22, RZ, RZ, R4 ;  /* 0x000000ffff167224 */ /* 0x020fe200078e0004 */
        /* <DEDUP_REMOVED lines=86> */
.L_x_3749:
[----:B------:R-:W-:Y:S05]  /*c700*/  BSYNC B0 ;  /* 0x0000000000007941 */ /* 0x000fea0003800000 */
.L_x_3748:
[----:B------:R-:W-:Y:S02]  /*c710*/  MOV R0, 0x140 ;  /* 0x0000014000007802 */ /* 0x000fe40000000f00 */
[----:B-1----:R-:W-:Y:S02]  /*c720*/  MOV R2, R61 ;  /* 0x0000003d00027202 */ /* 0x002fe40000000f00 */
[----:B------:R-:W-:Y:S05]  /*c730*/  MOV R3, R60 ;  /* 0x0000003c00037202 */ /* 0x000fea0000000f00 */
[C---:B------:R-:W-:Y:S04]  /*c740*/  IMAD.WIDE.U32 R2, R0.reuse, c[0x0][0x198], R2 ;  /* 0x0000660000027a25 */ /* 0x040fe800078e0002 */
[----:B------:R-:W-:Y:S05]  /*c750*/  IMAD R0, R0, c[0x0][0x19c], RZ ;  /* 0x0000670000007a24 */ /* 0x000fea00078e02ff */
[----:B------:R-:W-:Y:S05]  /*c760*/  IADD3 R3, R3, R0, RZ ;  /* 0x0000000003037210 */ /* 0x000fea0007ffe0ff */
[----:B-----5:R1:W-:Y:S02]  /*c770*/  STG.E.128 [R2.64], R4 ;  /* 0x0000000402007986 */ /* 0x0203e4000c101d06 */
.L_x_3747:
[----:B------:R-:W-:Y:S05]  /*c780*/  BSYNC B1 ;  /* 0x0000000000017941 */ /* 0x000fea0003800000 */
.L_x_3746:
        /* <DEDUP_REMOVED lines=14> */
[----:B--2--5:R-:W-:Y:S01]  /*c870*/  IMAD.MOV.U32 R22, RZ, RZ, R4 ;  /* 0x000000ffff167224 */ /* 0x024fe200078e0004 */
        /* <DEDUP_REMOVED lines=86> */
.L_x_3753:
[----:B------:R-:W-:Y:S05]  /*cde0*/  BSYNC B0 ;  /* 0x0000000000007941 */ /* 0x000fea0003800000 */
.L_x_3752:
[----:B------:R-:W-:Y:S02]  /*cdf0*/  MOV R0, 0x160 ;  /* 0x0000016000007802 */ /* 0x000fe40000000f00 */
[----:B--2---:R-:W-:Y:S02]  /*ce00*/  MOV R2, R61 ;  /* 0x0000003d00027202 */ /* 0x004fe40000000f00 */
[----:B------:R-:W-:Y:S05]  /*ce10*/  MOV R3, R60 ;  /* 0x0000003c00037202 */ /* 0x000fea0000000f00 */
[C---:B------:R-:W-:Y:S04]  /*ce20*/  IMAD.WIDE.U32 R2, R0.reuse, c[0x0][0x198], R2 ;  /* 0x0000660000027a25 */ /* 0x040fe800078e0002 */
[----:B------:R-:W-:Y:S05]  /*ce30*/  IMAD R0, R0, c[0x0][0x19c], RZ ;  /* 0x0000670000007a24 */ /* 0x000fea00078e02ff */
[----:B------:R-:W-:Y:S05]  /*ce40*/  IADD3 R3, R3, R0, RZ ;  /* 0x0000000003037210 */ /* 0x000fea0007ffe0ff */
[----:B-----5:R2:W-:Y:S02]  /*ce50*/  STG.E.128 [R2.64], R4 ;  /* 0x0000000402007986 */ /* 0x0205e4000c101d06 */
.L_x_3751:
[----:B------:R-:W-:Y:S05]  /*ce60*/  BSYNC B1 ;  /* 0x0000000000017941 */ /* 0x000fea0003800000 */
.L_x_3750:
        /* <DEDUP_REMOVED lines=101> */
.L_x_3757:
[----:B------:R-:W-:Y:S05]  /*d4c0*/  BSYNC B0 ;  /* 0x0000000000007941 */ /* 0x000fea0003800000 */
.L_x_3756:
[----:B------:R-:W-:Y:S02]  /*d4d0*/  MOV R0, 0x180 ;  /* 0x0000018000007802 */ /* 0x000fe40000000f00 */
[----:B------:R-:W-:Y:S02]  /*d4e0*/  MOV R2, R61 ;  /* 0x0000003d00027202 */ /* 0x000fe40000000f00 */
[----:B------:R-:W-:Y:S05]  /*d4f0*/  MOV R3, R60 ;  /* 0x0000003c00037202 */ /* 0x000fea0000000f00 */
[C---:B------:R-:W-:Y:S04]  /*d500*/  IMAD.WIDE.U32 R2, R0.reuse, c[0x0][0x198], R2 ;  /* 0x0000660000027a25 */ /* 0x040fe800078e0002 */
[----:B------:R-:W-:Y:S05]  /*d510*/  IMAD R0, R0, c[0x0][0x19c], RZ ;  /* 0x0000670000007a24 */ /* 0x000fea00078e02ff */
[----:B------:R-:W-:Y:S05]  /*d520*/  IADD3 R3, R3, R0, RZ ;  /* 0x0000000003037210 */ /* 0x000fea0007ffe0ff */
[----:B-----5:R2:W-:Y:S02]  /*d530*/  STG.E.128 [R2.64], R4 ;  /* 0x0000000402007986 */ /* 0x0205e4000c101d06 */
.L_x_3755:
[----:B------:R-:W-:Y:S05]  /*d540*/  BSYNC B1 ;  /* 0x0000000000017941 */ /* 0x000fea0003800000 */
.L_x_3754:
        /* <DEDUP_REMOVED lines=101> */
.L_x_3761:
[----:B------:R-:W-:Y:S05]  /*dba0*/  BSYNC B0 ;  /* 0x0000000000007941 */ /* 0x000fea0003800000 */
.L_x_3760:
[----:B------:R-:W-:Y:S02]  /*dbb0*/  MOV R0, 0x1a0 ;  /* 0x000001a000007802 */ /* 0x000fe40000000f00 */
[----:B------:R-:W-:Y:S02]  /*dbc0*/  MOV R2, R61 ;  /* 0x0000003d00027202 */ /* 0x000fe40000000f00 */
[----:B------:R-:W-:Y:S05]  /*dbd0*/  MOV R3, R60 ;  /* 0x0000003c00037202 */ /* 0x000fea0000000f00 */
[C---:B------:R-:W-:Y:S04]  /*dbe0*/  IMAD.WIDE.U32 R2, R0.reuse, c[0x0][0x198], R2 ;  /* 0x0000660000027a25 */ /* 0x040fe800078e0002 */
[----:B------:R-:W-:Y:S05]  /*dbf0*/  IMAD R0, R0, c[0x0][0x19c], RZ ;  /* 0x0000670000007a24 */ /* 0x000fea00078e02ff */
[----:B------:R-:W-:Y:S05]  /*dc00*/  IADD3 R3, R3, R0, RZ ;  /* 0x0000000003037210 */ /* 0x000fea0007ffe0ff */
[----:B-----5:R2:W-:Y:S02]  /*dc10*/  STG.E.128 [R2.64], R4 ;  /* 0x0000000402007986 */ /* 0x0205e4000c101d06 */
.L_x_3759:
[----:B------:R-:W-:Y:S05]  /*dc20*/  BSYNC B1 ;  /* 0x0000000000017941 */ /* 0x000fea0003800000 */
.L_x_3758:
        /* <DEDUP_REMOVED lines=101> */
.L_x_3765:
[----:B------:R-:W-:Y:S05]  /*e280*/  BSYNC B0 ;  /* 0x0000000000007941 */ /* 0x000fea0003800000 */
.L_x_3764:
[----:B------:R-:W-:Y:S02]  /*e290*/  MOV R0, 0x1c0 ;  /* 0x000001c000007802 */ /* 0x000fe40000000f00 */
[----:B------:R-:W-:Y:S02]  /*e2a0*/  MOV R2, R61 ;  /* 0x0000003d00027202 */ /* 0x000fe40000000f00 */
[----:B------:R-:W-:Y:S05]  /*e2b0*/  MOV R3, R60 ;  /* 0x0000003c00037202 */ /* 0x000fea0000000f00 */
[C---:B------:R-:W-:Y:S04]  /*e2c0*/  IMAD.WIDE.U32 R2, R0.reuse, c[0x0][0x198], R2 ;  /* 0x0000660000027a25 */ /* 0x040fe800078e0002 */
[----:B------:R-:W-:Y:S05]  /*e2d0*/  IMAD R0, R0, c[0x0][0x19c], RZ ;  /* 0x0000670000007a24 */ /* 0x000fea00078e02ff */
[----:B------:R-:W-:Y:S05]  /*e2e0*/  IADD3 R3, R3, R0, RZ ;  /* 0x0000000003037210 */ /* 0x000fea0007ffe0ff */
[----:B-----5:R2:W-:Y:S02]  /*e2f0*/  STG.E.128 [R2.64], R4 ;  /* 0x0000000402007986 */ /* 0x0205e4000c101d06 */
.L_x_3763:
[----:B------:R-:W-:Y:S05]  /*e300*/  BSYNC B1 ;  /* 0x0000000000017941 */ /* 0x000fea0003800000 */
.L_x_3762:
        /* <DEDUP_REMOVED lines=14> */
[----:B-----5:R-:W-:Y:S01]  /*e3f0*/  IMAD.MOV.U32 R22, RZ, RZ, R4 ;  /* 0x000000ffff167224 */ /* 0x020fe200078e0004 */
[----:B------:R-:W-:Y:S02]  /*e400*/  MOV R8, RZ ;  /* 0x000000ff00087202 */ /* 0x000fe40000000f00 */
[----:B------:R-:W-:Y:S02]  /*e410*/  MOV R29, R7 ;  /* 0x00000007001d7202 */ /* 0x000fe40000000f00 */
[----:B------:R-:W-:Y:S02]  /*e420*/  MOV R31, R5 ;  /* 0x00000005001f7202 */ /* 0x000fe40000000f00 */
[----:B------:R-:W-:Y:S05]  /*e430*/  MOV R30, R6 ;  /* 0x00000006001e7202 */ /* 0x000fea0000000f00 */
[----:B------:R-:W-:Y:S02]  /*e440*/  @P0 IADD3 R153, RZ, -UR29, RZ ;  /* 0x8000001dff990c10 */ /* 0x000fe4000fffe0ff */
[----:B------:R-:W-:Y:S02]  /*e450*/  @P0 IADD3 R8, RZ, -UR29, RZ ;  /* 0x8000001dff080c10 */ /* 0x000fe4000fffe0ff */
[----:B-1----:R-:W-:Y:S02]  /*e460*/  LEA R2, P1, R153, R2, 0x1 ;  /* 0x0000000299027211 */ /* 0x002fe400078208ff */
[----:B------:R-:W-:Y:S02]  /*e470*/  IADD3 R0, P2, R123, R8, RZ ;  /* 0x000000087b007210 */ /* 0x000fe40007f5e0ff */
        /* <DEDUP_REMOVED lines=77> */
.L_x_3769:
[----:B------:R-:W-:Y:S05]  /*e950*/  BSYNC B0 ;  /* 0x0000000000007941 */ /* 0x000fea0003800000 */
.L_x_3768:
[----:B------:R-:W-:Y:S02]  /*e960*/  MOV R0, 0x1e0 ;  /* 0x000001e000007802 */ /* 0x000fe40000000f00 */
[----:B-1----:R-:W-:Y:S02]  /*e970*/  MOV R2, R61 ;  /* 0x0000003d00027202 */ /* 0x002fe40000000f00 */
[----:B------:R-:W-:Y:S05]  /*e980*/  MOV R3, R60 ;  /* 0x0000003c00037202 */ /* 0x000fea0000000f00 */
[C---:B------:R-:W-:Y:S04]  /*e990*/  IMAD.WIDE.U32 R2, R0.reuse, c[0x0][0x198], R2 ;  /* 0x0000660000027a25 */ /* 0x040fe800078e0002 */
[----:B------:R-:W-:Y:S05]  /*e9a0*/  IMAD R0, R0, c[0x0][0x19c], RZ ;  /* 0x0000670000007a24 */ /* 0x000fea00078e02ff */
[----:B------:R-:W-:Y:S05]  /*e9b0*/  IADD3 R3, R3, R0, RZ ;  /* 0x0000000003037210 */ /* 0x000fea0007ffe0ff */
[----:B-----5:R1:W-:Y:S02]  /*e9c0*/  STG.E.128 [R2.64], R4 ;  /* 0x0000000402007986 */ /* 0x0203e4000c101d06 */
.L_x_3767:
[----:B------:R-:W-:Y:S05]  /*e9d0*/  BSYNC B1 ;  /* 0x0000000000017941 */ /* 0x000fea0003800000 */
.L_x_3766:
        /* <DEDUP_REMOVED lines=12> */
.L_x_3671:
[----:B------:R-:W-:Y:S01]  /*eaa0*/  @P1 IMAD.MOV.U32 R3, RZ, RZ, R100 ;  /* 0x000000ffff031224 */ /* 0x000fe200078e0064 */
[-C--:B------:R-:W-:Y:S01]  /*eab0*/  @P1 MOV R2, R101.reuse ;  /* 0x0000006500021202 */ /* 0x080fe20000000f00 */
[----:B------:R-:W-:Y:S01]  /*eac0*/  UMOV UR4, URZ ;  /* 0x0000003f00047c82 */ /* 0x000fe20008000000 */
[C---:B------:R-:W-:Y:S02]  /*ead0*/  @P4 LEA R20, P0, R107.reuse, R101, 0x1 ;  /* 0x000000656b144211 */ /* 0x040fe400078008ff */
[----:B------:R-:W-:Y:S01]  /*eae0*/  P2R R0, PR, RZ, 0x40 ;  /* 0x00000040ff007803 */ /* 0x000fe20000000000 */
[----:B-1----:R1:W2:Y:S01]  /*eaf0*/  @P1 LDG.E.128 R4, [R2.64] ;  /* 0x0000000602041981 */ /* 0x0022a2000c1e1d00 */
[----:B------:R-:W-:Y:S02]  /*eb00*/  @P4 LEA.HI.X R21, R107, R100, R106, 0x1, P0 ;  /* 0x000000646b154211 */ /* 0x000fe400000f0c6a */
[C---:B------:R-:W-:Y:S02]  /*eb10*/  @P4 LEA R18, P0, R48.reuse, R61, 0x1 ;  /* 0x0000003d30124211 */ /* 0x040fe400078008ff */
[----:B------:R-:W-:Y:S02]  /*eb20*/  LOP3.LUT P6, RZ, R237, 0x1, RZ, 0xc0, !PT ;  /* 0x00000001edff7812 */ /* 0x000fe400078cc0ff */
[----:B------:R-:W-:Y:S11]  /*eb30*/  @P4 LEA.HI.X R19, R48, R60, R47, 0x1, P0 ;  /* 0x0000003c30134211 */ /* 0x000ff600000f0c2f */
[C---:B------:R-:W-:Y:S04]  /*eb40*/  @P6 LEA R16, P0, R65.reuse, R101, 0x1 ;  /* 0x0000006541106211 */ /* 0x040fe800078008ff */
[----:B------:R-:W-:Y:S01]  /*eb50*/  @P6 LEA.HI.X R17, R65, R100, R64, 0x1, P0 ;  /* 0x0000006441116211 */ /* 0x000fe200000f0c40 */
[----:B-1----:R-:W-:Y:S01]  /*eb60*/  @P1 IMAD.MOV.U32 R3, RZ, RZ, R60 ;  /* 0x000000ffff031224 */ /* 0x002fe200078e003c */
[-C--:B------:R-:W-:Y:S05]  /*eb70*/  @P1 MOV R2, R61.reuse ;  /* 0x0000003d00021202 */ /* 0x080fea0000000f00 */
[----:B--2---:R1:W-:Y:S01]  /*eb80*/  @P1 STG.E.128 [R2.64], R4 ;  /* 0x0000000402001986 */ /* 0x0043e2000c101d06 */
[C---:B------:R-:W-:Y:S04]  /*eb90*/  LOP3.LUT P1, RZ, R237.reuse, 0x40, RZ, 0xc0, !PT ;  /* 0x00000040edff7812 */ /* 0x040fe8000782c0ff */
[----:B-1----:R1:W2:Y:S01]  /*eba0*/  @P4 LDG.E.128 R4, [R20.64] ;  /* 0x0000000614044981 */ /* 0x0022a2000c1e1d00 */
[C---:B------:R-:W-:Y:S04]  /*ebb0*/  @P6 LEA R2, P0, R186.reuse, R61, 0x1 ;  /* 0x0000003dba026211 */ /* 0x040fe800078008ff */
[----:B------:R-:W-:Y:S04]  /*ebc0*/  @P6 LEA.HI.X R3, R186, R60, R66, 0x1, P0 ;  /* 0x0000003cba036211 */ /* 0x000fe800000f0c42 */
[C---:B------:R-:W-:Y:S04]  /*ebd0*/  @P1 LEA R22, P0, R68.reuse, R101, 0x1 ;  /* 0x0000006544161211 */ /* 0x040fe800078008ff */
[----:B------:R-:W-:Y:S02]  /*ebe0*/  @P1 LEA.HI.X R23, R68, R100, R67, 0x1, P0 ;  /* 0x0000006444171211 */ /* 0x000fe400000f0c43 */
        /* <DEDUP_REMOVED lines=12> */
[----:B------:R-:W-:Y:S01]  /*ecb0*/  ISETP.NE.AND P6, PT, R0, RZ, PT ;  /* 0x000000ff0000720c */ /* 0x000fe20003fc5270 */
[----:B------:R-:W-:Y:S04]  /*ecc0*/  @P3 IMAD.MOV.U32 R0, RZ, RZ, c[0x0][0x28c] ;  /* 0x0000a300ff003624 */ /* 0x000fe800078e00ff */
[----:B------:R-:W-:Y:S02]  /*ecd0*/  @P3 IMAD R0, R0, 0x60, RZ ;  /* 0x0000006000003824 */ /* 0x000fe400078e02ff */
[----:B-1----:R-:W-:Y:S01]  /*ece0*/  @P3 IMAD.MOV.U32 R5, RZ, RZ, R100 ;  /* 0x000000ffff053224 */ /* 0x002fe200078e0064 */
[----:B------:R-:W-:Y:S02]  /*ecf0*/  @P3 MOV R4, R101 ;  /* 0x0000006500043202 */ /* 0x000fe40000000f00 */
[----:B------:R-:W-:Y:S05]  /*ed00*/  @P3 MOV R2, c[0x0][0x288] ;  /* 0x0000a20000023a02 */ /* 0x000fea0000000f00 */
[----:B------:R-:W-:Y:S05]  /*ed10*/  @P3 IMAD.WIDE.U32 R2, R2, 0x60, R4 ;  /* 0x0000006002023825 */ /* 0x000fea00078e0004 */
[----:B------:R-:W-:Y:S01]  /*ed20*/  @P3 IADD3 R3, R3, R0, RZ ;  /* 0x0000000003033210 */ /* 0x000fe20007ffe0ff */
[----:B------:R-:W-:Y:S04]  /*ed30*/  @P3 IMAD.MOV.U32 R0, RZ, RZ, 0x60 ;  /* 0x00000060ff003424 */ /* 0x000fe800078e00ff */
[----:B------:R1:W2:Y:S02]  /*ed40*/  @P3 LDG.E.128 R4, [R2.64] ;  /* 0x0000000602043981 */ /* 0x0002a4000c1e1d00 */
[----:B-1----:R-:W-:Y:S01]  /*ed50*/  @P3 IMAD.MOV.U32 R3, RZ, RZ, R60 ;  /* 0x000000ffff033224 */ /* 0x002fe200078e003c */
[----:B------:R-:W-:Y:S05]  /*ed60*/  @P3 MOV R2, R61 ;  /* 0x0000003d00023202 */ /* 0x000fea0000000f00 */
[C---:B------:R-:W-:Y:S04]  /*ed70*/  @P3 IMAD.WIDE.U32 R2, R0.reuse, c[0x0][0x198], R2 ;  /* 0x0000660000023a25 */ /* 0x040fe800078e0002 */
[----:B------:R-:W-:Y:S05]  /*ed80*/  @P3 IMAD R0, R0, c[0x0][0x19c], RZ ;  /* 0x0000670000003a24 */ /* 0x000fea00078e02ff */
        /* <DEDUP_REMOVED lines=15> */
[----:B-1----:R-:W-:Y:S01]  /*ee80*/  @P2 IMAD.MOV.U32 R2, RZ, RZ, R61 ;  /* 0x000000ffff022224 */ /* 0x002fe200078e003d */
[----:B------:R-:W-:Y:S05]  /*ee90*/  @P2 MOV R3, R60 ;  /* 0x0000003c00032202 */ /* 0x000fea0000000f00 */
[C---:B------:R-:W-:Y:S04]  /*eea0*/  @P2 IMAD.WIDE.U32 R2, R0.reuse, c[0x0][0x198], R2 ;  /* 0x0000660000022a25 */ /* 0x040fe800078e0002 */
[----:B------:R-:W-:Y:S04]  /*eeb0*/  @P2 IMAD R0, R0, c[0x0][0x19c], RZ ;  /* 0x0000670000002a24 */ /* 0x000fe800078e02ff */
[----:B------:R-:W-:Y:S02]  /*eec0*/  @P2 IMAD.IADD R3, R3, 0x1, R0 ;  /* 0x0000000103032824 */ /* 0x000fe400078e0200 */
[----:B------:R-:W-:Y:S04]  /*eed0*/  @P5 IMAD.MOV.U32 R0, RZ, RZ, c[0x0][0x28c] ;  /* 0x0000a300ff005624 */ /* 0x000fe800078e00ff */
[----:B------:R-:W-:Y:S01]  /*eee0*/  @P5 IMAD R0, R0, 0xc0, RZ ;  /* 0x000000c000005824 */ /* 0x000fe200078e02ff */
[----:B--2---:R1:W-:Y:S02]  /*eef0*/  @P2 STG.E.128 [R2.64], R4 ;  /* 0x0000000402002986 */ /* 0x0043e4000c101d06 */
        /* <DEDUP_REMOVED lines=22> */
[----:B-1----:R-:W-:Y:S01]  /*f060*/  @P6 IMAD.MOV.U32 R2, RZ, RZ, R61 ;  /* 0x000000ffff026224 */ /* 0x002fe200078e003d */
[-C--:B------:R-:W-:Y:S05]  /*f070*/  @P6 MOV R3, R60.reuse ;  /* 0x0000003c00036202 */ /* 0x080fea0000000f00 */
[C---:B------:R-:W-:Y:S04]  /*f080*/  @P6 IMAD.WIDE.U32 R2, R0.reuse, c[0x0][0x198], R2 ;  /* 0x0000660000026a25 */ /* 0x040fe800078e0002 */
[----:B------:R-:W-:Y:S04]  /*f090*/  @P6 IMAD R0, R0, c[0x0][0x19c], RZ ;  /* 0x0000670000006a24 */ /* 0x000fe800078e02ff */
[----:B------:R-:W-:Y:S02]  /*f0a0*/  @P6 IMAD.IADD R3, R3, 0x1, R0 ;  /* 0x0000000103036824 */ /* 0x000fe400078e0200 */
[----:B------:R-:W-:Y:S04]  /*f0b0*/  @P3 IMAD.MOV.U32 R0, RZ, RZ, c[0x0][0x28c] ;  /* 0x0000a300ff003624 */ /* 0x000fe800078e00ff */
[----:B------:R-:W-:Y:S01]  /*f0c0*/  @P3 IMAD R0, R0, 0x120, RZ ;  /* 0x0000012000003824 */ /* 0x000fe200078e02ff */
[----:B--2---:R1:W-:Y:S05]  /*f0d0*/  @P6 STG.E.128 [R2.64], R4 ;  /* 0x0000000402006986 */ /* 0x0043ea000c101d06 */
[----:B-1----:R1:W2:Y:S01]  /*f0e0*/  @P0 LDG.E.128 R4, [R18.64] ;  /* 0x0000000612040981 */ /* 0x0022a2000c1e1d00 */
[----:B------:R-:W-:Y:S01]  /*f0f0*/  @P3 MOV R2, c[0x0][0x288] ;  /* 0x0000a20000023a02 */ /* 0x000fe20000000f00 */
[----:B-1----:R-:W-:Y:S01]  /*f100*/  @P4 IMAD.MOV.U32 R18, RZ, RZ, R61 ;  /* 0x000000ffff124224 */ /* 0x002fe200078e003d */
[----:B------:R-:W-:Y:S02]  /*f110*/  @P4 MOV R19, R60 ;  /* 0x0000003c00134202 */ /* 0x000fe40000000f00 */
[----:B--2---:R1:W-:Y:S01]  /*f120*/  @P0 STG.E.128 [R16.64], R4 ;  /* 0x0000000410000986 */ /* 0x0043e2000c101d06 */
[----:B------:R-:W-:Y:S01]  /*f130*/  LOP3.LUT P0, RZ, R237, 0x10, RZ, 0xc0, !PT ;  /* 0x00000010edff7812 */ /* 0x000fe2000780c0ff */
[----:B-1----:R-:W-:Y:S01]  /*f140*/  @P3 IMAD.MOV.U32 R5, RZ, RZ, R100 ;  /* 0x000000ffff053224 */ /* 0x002fe200078e0064 */
[----:B------:R-:W-:Y:S01]  /*f150*/  @P3 MOV R4, R101 ;  /* 0x0000006500043202 */ /* 0x000fe20000000f00 */
[----:B------:R-:W-:Y:S01]  /*f160*/  @P1 IMAD.MOV.U32 R16, RZ, RZ, R101 ;  /* 0x000000ffff101224 */ /* 0x000fe200078e0065 */
[----:B------:R-:W-:Y:S03]  /*f170*/  @P1 MOV R17, R100 ;  /* 0x0000006400111202 */ /* 0x000fe60000000f00 */
[----:B------:R-:W-:Y:S05]  /*f180*/  @P3 IMAD.WIDE.U32 R2, R2, 0x120, R4 ;  /* 0x0000012002023825 */ /* 0x000fea00078e0004 */
[----:B------:R-:W-:Y:S01]  /*f190*/  @P3 IADD3 R3, R3, R0, RZ ;  /* 0x0000000003033210 */ /* 0x000fe20007ffe0ff */
[----:B------:R-:W-:Y:S04]  /*f1a0*/  @P3 IMAD.MOV.U32 R0, RZ, RZ, 0x120 ;  /* 0x00000120ff003424 */ /* 0x000fe800078e00ff */
[----:B------:R1:W2:Y:S02]  /*f1b0*/  @P3 LDG.E.128 R4, [R2.64] ;  /* 0x0000000602043981 */ /* 0x0002a4000c1e1d00 */
[----:B-1----:R-:W-:Y:S01]  /*f1c0*/  @P3 IMAD.MOV.U32 R3, RZ, RZ, R60 ;  /* 0x000000ffff033224 */ /* 0x002fe200078e003c */
[-C--:B------:R-:W-:Y:S05]  /*f1d0*/  @P3 MOV R2, R61.reuse ;  /* 0x0000003d00023202 */ /* 0x080fea0000000f00 */
[C---:B------:R-:W-:Y:S04]  /*f1e0*/  @P3 IMAD.WIDE.U32 R2, R0.reuse, c[0x0][0x198], R2 ;  /* 0x0000660000023a25 */ /* 0x040fe800078e0002 */
[----:B------:R-:W-:Y:S05]  /*f1f0*/  @P3 IMAD R0, R0, c[0x0][0x19c], RZ ;  /* 0x0000670000003a24 */ /* 0x000fea00078e02ff */
[----:B------:R-:W-:Y:S02]  /*f200*/  @P3 IADD3 R3, R3, R0, RZ ;  /* 0x0000000003033210 */ /* 0x000fe40007ffe0ff */
[----:B------:R-:W-:Y:S05]  /*f210*/  @P4 MOV R0, c[0x0][0x28c] ;  /* 0x0000a30000004a02 */ /* 0x000fea0000000f00 */
[----:B------:R-:W-:Y:S01]  /*f220*/  @P4 IMAD R0, R0, 0x140, RZ ;  /* 0x0000014000004824 */ /* 0x000fe200078e02ff */
[----:B--2---:R1:W-:Y:S01]  /*f230*/  @P3 STG.E.128 [R2.64], R4 ;  /* 0x0000000402003986 */ /* 0x0043e2000c101d06 */
[----:B------:R-:W-:Y:S01]  /*f240*/  LOP3.LUT P3, RZ, R237, 0x20, RZ, 0xc0, !PT ;  /* 0x00000020edff7812 */ /* 0x000fe2000786c0ff */
[----:B-1----:R-:W-:Y:S01]  /*f250*/  @P4 IMAD.MOV.U32 R2, RZ, RZ, c[0x0][0x288] ;  /* 0x0000a200ff024624 */ /* 0x002fe200078e00ff */
[----:B------:R-:W-:Y:S01]  /*f260*/  @P4 MOV R5, R100 ;  /* 0x0000006400054202 */ /* 0x000fe20000000f00 */
        /* <DEDUP_REMOVED lines=11> */
[----:B------:R-:W-:Y:S03]  /*f320*/  @P0 MOV R2, c[0x0][0x288] ;  /* 0x0000a20000020a02 */ /* 0x000fe60000000f00 */
[----:B------:R-:W-:Y:S01]  /*f330*/  @P4 IMAD.IADD R19, R19, 0x1, R3 ;  /* 0x0000000113134824 */ /* 0x000fe200078e0203 */
[----:B------:R-:W-:Y:S01]  /*f340*/  @P1 IADD3 R17, R17, R0, RZ ;  /* 0x0000000011111210 */ /* 0x000fe20007ffe0ff */
[----:B------:R-:W-:Y:S01]  /*f350*/  @P1 IMAD.MOV.U32 R3, RZ, RZ, 0x160 ;  /* 0x00000160ff031424 */ /* 0x000fe200078e00ff */
[----:B------:R-:W-:Y:S05]  /*f360*/  @P0 MOV R0, c[0x0][0x28c] ;  /* 0x0000a30000000a02 */ /* 0x000fea0000000f00 */
[----:B------:R-:W-:Y:S01]  /*f370*/  @P0 IMAD R0, R0, 0x180, RZ ;  /* 0x0000018000000824 */ /* 0x000fe200078e02ff */
[----:B--2---:R1:W-:Y:S01]  /*f380*/  @P4 STG.E.128 [R18.64], R4 ;  /* 0x0000000412004986 */ /* 0x0043e2000c101d06 */
[----:B------:R-:W-:Y:S04]  /*f390*/  LOP3.LUT P4, RZ, R237, 0x80, RZ, 0xc0, !PT ;  /* 0x00000080edff7812 */ /* 0x000fe8000788c0ff */
[----:B-1----:R1:W2:Y:S01]  /*f3a0*/  @P1 LDG.E.128 R4, [R16.64] ;  /* 0x0000000610041981 */ /* 0x0022a2000c1e1d00 */
[----:B------:R-:W-:Y:S02]  /*f3b0*/  @P1 MOV R18, R61 ;  /* 0x0000003d00121202 */ /* 0x000fe40000000f00 */
[----:B------:R-:W-:Y:S05]  /*f3c0*/  @P1 MOV R19, R60 ;  /* 0x0000003c00131202 */ /* 0x000fea0000000f00 */
[C---:B------:R-:W-:Y:S04]  /*f3d0*/  @P1 IMAD.WIDE.U32 R18, R3.reuse, c[0x0][0x198], R18 ;  /* 0x0000660003121a25 */ /* 0x040fe800078e0012 */
        /* <DEDUP_REMOVED lines=26> */
[----:B--2---:R1:W-:Y:S05]  /*f580*/  @P0 STG.E.128 [R18.64], R4 ;  /* 0x0000000412000986 */ /* 0x0043ea000c101d06 */
        /* <DEDUP_REMOVED lines=17> */
[-C--:B------:R-:W-:Y:S05]  /*f6a0*/  @P4 MOV R19, R60.reuse ;  /* 0x0000003c00134202 */ /* 0x080fea0000000f00 */
[C---:B------:R-:W-:Y:S04]  /*f6b0*/  @P4 IMAD.WIDE.U32 R18, R3.reuse, c[0x0][0x198], R18 ;  /* 0x0000660003124a25 */ /* 0x040fe800078e0012 */
[----:B------:R-:W-:Y:S04]  /*f6c0*/  @P4 IMAD R3, R3, c[0x0][0x19c], RZ ;  /* 0x0000670003034a24 */ /* 0x000fe800078e02ff */
[----:B------:R-:W-:Y:S01]  /*f6d0*/  @P4 IMAD.IADD R19, R19, 0x1, R3 ;  /* 0x0000000113134824 */ /* 0x000fe200078e0203 */
[----:B------:R-:W-:Y:S02]  /*f6e0*/  @P1 MOV R3, R60 ;  /* 0x0000003c00031202 */ /* 0x000fe40000000f00 */
[----:B-1----:R-:W-:Y:S01]  /*f6f0*/  @P1 MOV R16, R101 ;  /* 0x0000006500101202 */ /* 0x002fe20000000f00 */
[----:B------:R-:W-:Y:S04]  /*f700*/  @P1 IMAD.MOV.U32 R17, RZ, RZ, R100 ;  /* 0x000000ffff111224 */ /* 0x000fe800078e0064 */
[----:B------:R-:W-:Y:S04]  /*f710*/  @P1 IMAD.WIDE.U32 R16, R2, 0x1e0, R16 ;  /* 0x000001e002101825 */ /* 0x000fe800078e0010 */
[----:B------:R-:W-:Y:S01]  /*f720*/  @P1 IMAD.MOV.U32 R2, RZ, RZ, R61 ;  /* 0x000000ffff021224 */ /* 0x000fe200078e003d */
[----:B------:R-:W-:Y:S02]  /*f730*/  @P1 IADD3 R17, R17, R0, RZ ;  /* 0x0000000011111210 */ /* 0x000fe40007ffe0ff */
[----:B------:R-:W-:Y:S05]  /*f740*/  @P1 MOV R0, 0x1e0 ;  /* 0x000001e000001802 */ /* 0x000fea0000000f00 */
[C---:B------:R-:W-:Y:S04]  /*f750*/  @P1 IMAD.WIDE.U32 R2, R0.reuse, c[0x0][0x198], R2 ;  /* 0x0000660000021a25 */ /* 0x040fe800078e0002 */
[----:B------:R-:W-:Y:S05]  /*f760*/  @P1 IMAD R0, R0, c[0x0][0x19c], RZ ;  /* 0x0000670000001a24 */ /* 0x000fea00078e02ff */
[----:B------:R-:W-:Y:S01]  /*f770*/  @P1 IADD3 R3, R3, R0, RZ ;  /* 0x0000000003031210 */ /* 0x000fe20007ffe0ff */
[----:B--2---:R1:W-:Y:S05]  /*f780*/  @P4 STG.E.128 [R18.64], R4 ;  /* 0x0000000412004986 */ /* 0x0043ea000c101d06 */
[----:B-1----:R-:W2:Y:S05]  /*f790*/  @P1 LDG.E.128 R4, [R16.64] ;  /* 0x0000000610041981 */ /* 0x002eaa000c1e1d00 */
[----:B--2---:R1:W-:Y:S02]  /*f7a0*/  @P1 STG.E.128 [R2.64], R4 ;  /* 0x0000000402001986 */ /* 0x0043e4000c101d06 */
.L_x_3705:
        /* <DEDUP_REMOVED lines=84> */
.L_x_3770:
        /* <DEDUP_REMOVED lines=12> */
.L_x_3771:
[----:B------:R-:W-:Y:S04]  /*fdb0*/  IADD3 R11, R11, -0x1, RZ ;  /* 0xffffffff0b0b7810 */ /* 0x000fe80007ffe0ff */
[----:B------:R-:W-:Y:S11]  /*fdc0*/  ISETP.GT.AND P0, PT, R11, R45, PT ;  /* 0x0000002d0b00720c */ /* 0x000ff60003f04270 */
[----:B------:R-:W-:Y:S02]  /*fdd0*/  @!UPT UIADD3 URZ, URZ, URZ, URZ ;  /* 0x0000003f3f3ff290 */ /* 0x000fe4000fffe03f */
[----:B------:R-:W-:-:S05]  /*fde0*/  @P0 BRA `(.L_x_3772) ;  /* 0xffff311000000947 */ /* 0x000fca000383ffff */
.L_x_3670:
        /* <DEDUP_REMOVED lines=13> */
[-C--:B------:R-:W-:Y:S01]  /*fec0*/  IADD3 R3, P1, R4, R154.reuse, RZ ;  /* 0x0000009a04037210 */ /* 0x080fe20007f3e0ff */
[----:B------:R-:W-:Y:S01]  /*fed0*/  IMAD.MOV.U32 R6, RZ, RZ, c[0x0][0x194] ;  /* 0x00006500ff067624 */ /* 0x000fe200078e00ff */
[----:B------:R-:W-:Y:S01]  /*fee0*/  LEA R4, P0, R0, R154, 0x5 ;  /* 0x0000009a00047211 */ /* 0x000fe200078028ff */
[----:B------:R-:W-:Y:S01]  /*fef0*/  IMAD.MOV.U32 R160, RZ, RZ, R154 ;  /* 0x000000ffffa07224 */ /* 0x000fe200078e009a */
[----:B------:R-:W-:Y:S01]  /*ff00*/  ULDC.U8 UR4, c[0x0][0x313] ;  /* 0x0000c4c000047ab9 */ /* 0x000fe20000000000 */
[--C-:B------:R-:W-:Y:S01]  /*ff10*/  IMAD.X R2, R2, 0x1, R161.reuse, P1 ;  /* 0x0000000102027824 */ /* 0x100fe200008e06a1 */
[C---:B------:R-:W-:Y:S01]  /*ff20*/  LEA R24, P1, R3.reuse, c[0x0][0x160], 0x1 ;  /* 0x0000580003187a11 */ /* 0x040fe200078208ff */
[----:B-----5:R-:W-:Y:S01]  /*ff30*/  IMAD.WIDE.U32 R10, R0, 0x30, R160 ;  /* 0x00000030000a7825 */ /* 0x020fe200078e00a0 */
[C---:B------:R-:W-:Y:S02]  /*ff40*/  LEA R8, P2, R154.reuse, c[0x0][0x160], 0x1 ;  /* 0x000058009a087a11 */ /* 0x040fe400078408ff */
[----:B------:R-:W-:Y:S01]  /*ff50*/  LEA.HI.X R25, R3, c[0x0][0x164], R2, 0x1, P1 ;  /* 0x0000590003197a11 */ /* 0x000fe200008f0c02 */
[----:B------:R-:W-:Y:S01]  /*ff60*/  IMAD.SHL.U32 R13, R55, 0x10, RZ ;  /* 0x00000010370d7824 */ /* 0x000fe200078e00ff */
[----:B------:R-:W-:Y:S01]  /*ff70*/  LEA.HI.X R9, R154, c[0x0][0x164], R161, 0x1, P2 ;  /* 0x000059009a097a11 */ /* 0x000fe200010f0ca1 */
[--C-:B------:R-:W-:Y:S01]  /*ff80*/  IMAD.IADD R12, R235, 0x1, -R40.reuse ;  /* 0x00000001eb0c7824 */ /* 0x100fe200078e0a28 */
[----:B--2---:R-:W-:-:S02]  /*ff90*/  IADD3 R46, R5, R46, R40 ;  /* 0x0000002e052e7210 */ /* 0x004fc40007ffe028 */
[----:B------:R-:W-:Y:S01]  /*ffa0*/  LEA.HI.X R5, R0, R161, R6, 0x5, P0 ;  /* 0x000000a100057211 */ /* 0x000fe200000f2c06 */
[----:B------:R-:W-:Y:S01]  /*ffb0*/  IMAD R0, R6, 0x30, RZ ;  /* 0x0000003006007824 */ /* 0x000fe200078e02ff */
[C---:B------:R-:W-:Y:S01]  /*ffc0*/  LEA R28, P0, R4.reuse, c[0x0][0x160], 0x1 ;  /* 0x00005800041c7a11 */ /* 0x040fe200078008ff */
[----:B------:R-:W-:Y:S02]  /*ffd0*/  IMAD R46, R55, R46, RZ ;  /* 0x0000002e372e7224 */ /* 0x000fe400078e02ff */
[----:B------:R-:W-:Y:S01]  /*ffe0*/  IMAD.IADD R2, R11, 0x1, R0 ;  /* 0x000000010b027824 */ /* 0x000fe200078e0200 */
[----:B------:R-:W-:Y:S02]  /*fff0*/  LEA.HI.X R29, R4, c[0x0][0x164], R5, 0x1, P0 ;  /* 0x00005900041d7a11 */ /* 0x000fe400000f0c05 */
        /* <DEDUP_REMOVED lines=13> */
[----:B------:R-:W5:Y:S01]  /*100d0*/  LDG.E.128 R8, [R8.64] ;  /* 0x0000000608087981 */ /* 0x000f62000c1e1d00 */
[----:B------:R-:W-:Y:S01]  /*100e0*/  ISETP.GE.AND P0, PT, R14, c[0x0][0x230], PT ;  /* 0x00008c000e007a0c */ /* 0x000fe20003f06270 */
[----:B------:R-:W-:-:S12]  /*100f0*/  BSSY B0, `(.L_x_3778) ;  /* 0x0000036000007945 */ /* 0x000fd80003800000 */
[----:B------:R-:W-:Y:S05]  /*10100*/  @P0 BRA `(.L_x_3779) ;  /* 0x0000034000000947 */ /* 0x000fea0003800000 */
[C---:B------:R-:W-:Y:S02]  /*10110*/  SHF.L.U32 R2, R54.reuse, 0x1, RZ ;  /* 0x0000000136027819 */ /* 0x040fe400000006ff */
[----:B------:R-:W-:Y:S02]  /*10120*/  SHF.L.U64.HI R0, R54, 0x1, R52 ;  /* 0x0000000136007819 */ /* 0x000fe40000010234 */
[C---:B------:R-:W-:Y:S02]  /*10130*/  IADD3 R6, P0, R2.reuse, c[0x0][0x2b0], RZ ;  /* 0x0000ac0002067a10 */ /* 0x040fe40007f1e0ff */
[----:B------:R-:W-:Y:S02]  /*10140*/  IADD3 R4, P1, R2, c[0x0][0x2a8], RZ ;  /* 0x0000aa0002047a10 */ /* 0x000fe40007f3e0ff */
[C---:B------:R-:W-:Y:S02]  /*10150*/  IADD3.X R7, R0.reuse, c[0x0][0x2b4], RZ, P0, !PT ;  /* 0x0000ad0000077a10 */ /* 0x040fe400007fe4ff */
[----:B------:R-:W-:-:S03]  /*10160*/  IADD3.X R5, R0, c[0x0][0x2ac], RZ, P1, !PT ;  /* 0x0000ab0000057a10 */ /* 0x000fc60000ffe4ff */
[----:B------:R-:W2:Y:S04]  /*10170*/  LDG.E.64 R2, [R6.64] ;  /* 0x0000000606027981 */ /* 0x000ea8000c1e1b00 */
[----:B------:R-:W3:Y:S01]  /*10180*/  LDG.E.64 R4, [R4.64] ;  /* 0x0000000604047981 */ /* 0x000ee2000c1e1b00 */
[----:B-----5:R-:W-:Y:S02]  /*10190*/  MOV R19, R9 ;  /* 0x0000000900137202 */ /* 0x020fe40000000f00 */
        /* <DEDUP_REMOVED lines=9> */
[----:B---3--:R-:W-:Y:S01]  /*10230*/  HADD2.F32 R11, -RZ, R4.H1_H1 ;  /* 0x30000004ff0b7230 */ /* 0x008fe20000004100 */
        /* <DEDUP_REMOVED lines=23> */
[----:B------:R-:W-:-:S02]  /*103b0*/  FMUL.FTZ R3, R0, R3 ;  /* 0x0000000300037220 */ /* 0x000fc40000410000 */
[-C--:B------:R-:W-:Y:S02]  /*103c0*/  FFMA.FTZ R5, R10, R4.reuse, -R5 ;  /* 0x000000040a057223 */ /* 0x080fe40000010805 */
[----:B------:R-:W-:Y:S01]  /*103d0*/  FFMA.FTZ R17, R11, R4, R17 ;  /* 0x000000040b117223 */ /* 0x000fe20000010011 */
[----:B------:R-:W-:Y:S01]  /*103e0*/  MOV R11, R6 ;  /* 0x00000006000b7202 */ /* 0x000fe20000000f00 */
[-C--:B------:R-:W-:Y:S02]  /*103f0*/  FFMA.FTZ R2, R0, R16.reuse, -R2 ;  /* 0x0000001000027223 */ /* 0x080fe40000010802 */
[----:B------:R-:W-:Y:S01]  /*10400*/  FFMA.FTZ R3, R18, R16, R3 ;  /* 0x0000001012037223 */ /* 0x000fe20000010003 */
[----:B------:R-:W-:-:S04]  /*10410*/  F2FP.PACK_AB R5, R17, R5 ;  /* 0x000000051105723e */ /* 0x000fc800000000ff */
[----:B------:R-:W-:Y:S02]  /*10420*/  F2FP.PACK_AB R2, R3, R2 ;  /* 0x000000020302723e */ /* 0x000fe400000000ff */
[----:B------:R-:W-:Y:S02]  /*10430*/  MOV R8, R5 ;  /* 0x0000000500087202 */ /* 0x000fe40000000f00 */
[----:B------:R-:W-:Y:S02]  /*10440*/  MOV R10, R2 ;  /* 0x00000002000a7202 */ /* 0x000fe40000000f00 */
.L_x_3779:
[----:B------:R-:W-:Y:S05]  /*10450*/  BSYNC B0 ;  /* 0x0000000000007941 */ /* 0x000fea0003800000 */
.L_x_3778:
[----:B-----5:R1:W-:Y:S02]  /*10460*/  STS.128 [R244], R8 ;  /* 0x00000008f4007388 */ /* 0x0203e40000000c00 */
.L_x_3777:
[----:B------:R-:W-:Y:S05]  /*10470*/  BSYNC B1 ;  /* 0x0000000000017941 */ /* 0x000fea0003800000 */
.L_x_3776:
[----:B------:R-:W-:Y:S01]  /*10480*/  IADD3 R3, R156, 0x10, RZ ;  /* 0x000000109c037810 */ /* 0x000fe20007ffe0ff */
[----:B------:R-:W-:Y:S03]  /*10490*/  BSSY B1, `(.L_x_3780) ;  /* 0x000003f000017945 */ /* 0x000fe60003800000 */
[----:B------:R-:W-:-:S04]  /*104a0*/  ISETP.GE.AND P0, PT, R3, R12, PT ;  /* 0x0000000c0300720c */ /* 0x000fc80003f06270 */
[----:B------:R-:W-:-:S13]  /*104b0*/  ISETP.LT.OR P0, PT, R37, -0x87, P0 ;  /* 0xffffff792500780c */ /* 0x000fda0000701670 */
[----:B------:R-:W-:Y:S05]  /*104c0*/  @P0 BRA `(.L_x_3781) ;  /* 0x000003b000000947 */ /* 0x000fea0003800000 */
[----:B-1----:R1:W5:Y:S01]  /*104d0*/  LDG.E.128 R8, [R24.64] ;  /* 0x0000000618087981 */ /* 0x002362000c1e1d00 */
[----:B------:R-:W-:Y:S01]  /*104e0*/  ISETP.GE.AND P0, PT, R14, c[0x0][0x230], PT ;  /* 0x00008c000e007a0c */ /* 0x000fe20003f06270 */
        /* <DEDUP_REMOVED lines=23> */
[-C--:B------:R-:W-:Y:S01]  /*10660*/  FMUL.FTZ R10, R19, R9.reuse ;  /* 0x00000009130a7220 */ /* 0x080fe20000410000 */
[----:B------:R-:W-:Y:S01]  /*10670*/  HADD2.F32 R11, -RZ, R7.H1_H1 ;  /* 0x30000007ff0b7230 */ /* 0x000fe20000004100 */
[-C--:B------:R-:W-:Y:S01]  /*10680*/  FMUL.FTZ R8, R16, R2.reuse ;  /* 0x0000000210087220 */ /* 0x080fe20000410000 */
        /* <DEDUP_REMOVED lines=20> */
[----:B------:R-:W-:Y:S01]  /*107d0*/  FFMA.FTZ R7, R11, R6, -R7 ;  /* 0x000000060b077223 */ /* 0x000fe20000010807 */
        /* <DEDUP_REMOVED lines=8> */
.L_x_3783:
[----:B------:R-:W-:Y:S05]  /*10860*/  BSYNC B0 ;  /* 0x0000000000007941 */ /* 0x000fea0003800000 */
.L_x_3782:
[----:B-----5:R2:W-:Y:S02]  /*10870*/  STS.128 [R244+0x800], R8 ;  /* 0x00080008f4007388 */ /* 0x0205e40000000c00 */
.L_x_3781:
[----:B------:R-:W-:Y:S05]  /*10880*/  BSYNC B1 ;  /* 0x0000000000017941 */ /* 0x000fea0003800000 */
.L_x_3780:
[----:B-1----:R-:W-:Y:S01]  /*10890*/  IADD3 R24, R156, 0x20, RZ ;  /* 0x000000209c187810 */ /* 0x002fe20007ffe0ff */
[----:B------:R-:W-:Y:S03]  /*108a0*/  BSSY B1, `(.L_x_3784) ;  /* 0x0000040000017945 */ /* 0x000fe60003800000 */
[----:B------:R-:W-:-:S04]  /*108b0*/  ISETP.GE.AND P0, PT, R24, R12, PT ;  /* 0x0000000c1800720c */ /* 0x000fc80003f06270 */
[----:B------:R-:W-:-:S13]  /*108c0*/  ISETP.LT.OR P0, PT, R37, -0x107, P0 ;  /* 0xfffffef92500780c */ /* 0x000fda0000701670 */
[----:B------:R-:W-:Y:S05]  /*108d0*/  @P0 BRA `(.L_x_3785) ;  /* 0x000003c000000947 */ /* 0x000fea0003800000 */
[----:B--2---:R1:W5:Y:S01]  /*108e0*/  LDG.E.128 R8, [R28.64] ;  /* 0x000000061c087981 */ /* 0x004362000c1e1d00 */
[----:B------:R-:W-:Y:S01]  /*108f0*/  ISETP.GE.AND P0, PT, R14, c[0x0][0x230], PT ;  /* 0x00008c000e007a0c */ /* 0x000fe20003f06270 */
        /* <DEDUP_REMOVED lines=11> */
[----:B------:R2:W3:Y:S04]  /*109b0*/  LDG.E.64 R4, [R16.64] ;  /* 0x0000000610047981 */ /* 0x0004e8000c1e1b00 */
[----:B------:R-:W4:Y:S01]  /*109c0*/  LDG.E.64 R6, [R6.64] ;  /* 0x0000000606067981 */ /* 0x000f22000c1e1b00 */
[----:B-----5:R-:W-:Y:S02]  /*109d0*/  MOV R19, R9 ;  /* 0x0000000900137202 */ /* 0x020fe40000000f00 */
[----:B------:R-:W-:Y:S02]  /*109e0*/  MOV R0, R8 ;  /* 0x0000000800007202 */ /* 0x000fe40000000f00 */
[----:B------:R-:W-:Y:S01]  /*109f0*/  MOV R18, R10 ;  /* 0x0000000a00127202 */ /* 0x000fe20000000f00 */
[----:B------:R-:W-:-:S02]  /*10a00*/  HADD2.F32 R20, -RZ, R19.H0_H0 ;  /* 0x20000013ff147230 */ /* 0x000fc40000004100 */
[----:B------:R-:W-:Y:S01]  /*10a10*/  HADD2.F32 R19, -RZ, R19.H1_H1 ;  /* 0x30000013ff137230 */ /* 0x000fe20000004100 */
[----:B--2---:R-:W-:-:S05]  /*10a20*/  IMAD.MOV.U32 R16, RZ, RZ, R11 ;  /* 0x000000ffff107224 */ /* 0x004fca00078e000b */
[--C-:B------:R-:W-:Y:S02]  /*10a30*/  HADD2.F32 R17, -RZ, R16.reuse.H0_H0 ;  /* 0x20000010ff117230 */ /* 0x100fe40000004100 */
[----:B------:R-:W-:Y:S02]  /*10a40*/  HADD2.F32 R16, -RZ, R16.H1_H1 ;  /* 0x30000010ff107230 */ /* 0x000fe40000004100 */
[----:B---3--:R-:W-:Y:S02]  /*10a50*/  HADD2.F32 R9, -RZ, R4.H1_H1 ;  /* 0x30000004ff097230 */ /* 0x008fe40000004100 */
[----:B------:R-:W-:Y:S02]  /*10a60*/  HADD2.F32 R2, -RZ, R5.H1_H1 ;  /* 0x30000005ff027230 */ /* 0x000fe40000004100 */
[----:B----4-:R-:W-:Y:S01]  /*10a70*/  HADD2.F32 R13, -RZ, R6.H1_H1 ;  /* 0x30000006ff0d7230 */ /* 0x010fe20000004100 */
        /* <DEDUP_REMOVED lines=32> */
.L_x_3787:
[----:B------:R-:W-:Y:S05]  /*10c80*/  BSYNC B0 ;  /* 0x0000000000007941 */ /* 0x000fea0003800000 */
.L_x_3786:
[----:B-----5:R2:W-:Y:S02]  /*10c90*/  STS.128 [R244+0x1000], R8 ;  /* 0x00100008f4007388 */ /* 0x0205e40000000c00 */
.L_x_3785:
[----:B------:R-:W-:Y:S05]  /*10ca0*/  BSYNC B1 ;  /* 0x0000000000017941 */ /* 0x000fea0003800000 */
.L_x_3784:
[----:B------:R-:W-:-:S04]  /*10cb0*/  IADD3 R20, R156, 0x30, RZ ;  /* 0x000000309c147810 */ /* 0x000fc80007ffe0ff */
[----:B------:R-:W-:-:S04]  /*10cc0*/  ISETP.GE.AND P0, PT, R20, R12, PT ;  /* 0x0000000c1400720c */ /* 0x000fc80003f06270 */
[----:B------:R-:W-:-:S13]  /*10cd0*/  ISETP.LT.OR P0, PT, R37, -0x187, P0 ;  /* 0xfffffe792500780c */ /* 0x000fda0000701670 */
[----:B------:R-:W-:Y:S05]  /*10ce0*/  @P0 BRA `(.L_x_3788) ;  /* 0x00001f8000000947 */ /* 0x000fea0003800000 */
[----:B--2---:R2:W5:Y:S01]  /*10cf0*/  LDG.E.128 R8, [R26.64] ;  /* 0x000000061a087981 */ /* 0x004562000c1e1d00 */
[----:B------:R-:W-:Y:S01]  /*10d00*/  ISETP.GE.AND P0, PT, R14, c[0x0][0x230], PT ;  /* 0x00008c000e007a0c */ /* 0x000fe20003f06270 */
        /* <DEDUP_REMOVED lines=11> */
[----:B------:R-:W3:Y:S04]  /*10dc0*/  LDG.E.64 R4, [R4.64] ;  /* 0x0000000604047981 */ /* 0x000ee8000c1e1b00 */
[----:B------:R-:W4:Y:S01]  /*10dd0*/  LDG.E.64 R6, [R6.64] ;  /* 0x0000000606067981 */ /* 0x000f22000c1e1b00 */
        /* <DEDUP_REMOVED lines=43> */
.L_x_3790:
[----:B------:R-:W-:Y:S05]  /*11090*/  BSYNC B0 ;  /* 0x0000000000007941 */ /* 0x000fea0003800000 */
.L_x_3789:
[----:B-----5:R3:W-:Y:S01]  /*110a0*/  STS.128 [R244+0x1800], R8 ;  /* 0x00180008f4007388 */ /* 0x0207e20000000c00 */
[----:B------:R-:W-:Y:S05]  /*110b0*/  BRA `(.L_x_3788) ;  /* 0x00001bb000007947 */ /* 0x000fea0003800000 */
.L_x_3775:
        /* <DEDUP_REMOVED lines=14> */
[C---:B------:R-:W-:Y:S02]  /*111a0*/  @P0 IADD3 R6, -R55.reuse, RZ, RZ ;  /* 0x000000ff37060210 */ /* 0x040fe40007ffe1ff */
[----:B------:R-:W-:Y:S02]  /*111b0*/  IADD3 R5, P1, R4, R0, RZ ;  /* 0x0000000004057210 */ /* 0x000fe40007f3e0ff */
[----:B------:R-:W-:Y:S01]  /*111c0*/  @P0 IADD3 R3, -R55, RZ, RZ ;  /* 0x000000ff37030210 */ /* 0x000fe20007ffe1ff */
[----:B------:R-:W-:Y:S01]  /*111d0*/  IMAD.WIDE R16, R6, 0x2, R8 ;  /* 0x0000000206107825 */ /* 0x000fe200078e0208 */
[----:B------:R-:W-:Y:S02]  /*111e0*/  LEA.HI.X.SX32 R4, R4, R2, 0x1, P1 ;  /* 0x0000000204047211 */ /* 0x000fe400008f0eff */
[----:B------:R-:W-:-:S03]  /*111f0*/  LEA R10, P1, R5, c[0x0][0x2b0], 0x1 ;  /* 0x0000ac00050a7a11 */ /* 0x000fc600078208ff */
[----:B------:R-:W2:Y:S01]  /*11200*/  LDG.E.128 R16, [R16.64] ;  /* 0x0000000610107981 */ /* 0x000ea2000c1e1d00 */
[----:B------:R-:W-:Y:S02]  /*11210*/  LEA.HI.X R11, R5, c[0x0][0x2b4], R4, 0x1, P1 ;  /* 0x0000ad00050b7a11 */ /* 0x000fe400008f0c04 */
[----:B-1----:R-:W-:-:S03]  /*11220*/  IADD3 R8, P1, R3, R0, RZ ;  /* 0x0000000003087210 */ /* 0x002fc60007f3e0ff */
[----:B------:R1:W3:Y:S01]  /*11230*/  LDG.E.128 R4, [R10.64] ;  /* 0x000000060a047981 */ /* 0x0002e2000c1e1d00 */
[----:B------:R-:W-:Y:S02]  /*11240*/  LEA.HI.X.SX32 R3, R3, R2, 0x1, P1 ;  /* 0x0000000203037211 */ /* 0x000fe400008f0eff */
[----:B-1----:R-:W-:-:S04]  /*11250*/  LEA R10, P1, R8, c[0x0][0x2a8], 0x1 ;  /* 0x0000aa00080a7a11 */ /* 0x002fc800078208ff */
[----:B------:R-:W-:-:S06]  /*11260*/  LEA.HI.X R11, R8, c[0x0][0x2ac], R3, 0x1, P1 ;  /* 0x0000ab00080b7a11 */ /* 0x000fcc00008f0c03 */
[----:B------:R-:W4:Y:S01]  /*11270*/  LDG.E.128 R8, [R10.64] ;  /* 0x000000060a087981 */ /* 0x000f22000c1e1d00 */
[----:B-----5:R-:W-:Y:S02]  /*11280*/  MOV R3, R21 ;  /* 0x0000001500037202 */ /* 0x020fe40000000f00 */
        /* <DEDUP_REMOVED lines=36> */
[----:B------:R-:W-:Y:S01]  /*114d0*/  HADD2.F32 R8, -RZ, R9.H0_H0 ;  /* 0x20000009ff087230 */ /* 0x000fe20000004100 */
        /* <DEDUP_REMOVED lines=10> */
[--C-:B------:R-:W-:Y:S02]  /*11580*/  HADD2.F32 R17, -RZ, R20.reuse.H0_H0 ;  /* 0x20000014ff117230 */ /* 0x100fe40000004100 */
        /* <DEDUP_REMOVED lines=19> */
.L_x_3794:
[----:B------:R-:W-:Y:S05]  /*116c0*/  BSYNC B0 ;  /* 0x0000000000007941 */ /* 0x000fea0003800000 */
.L_x_3793:
[----:B-----5:R2:W-:Y:S02]  /*116d0*/  STS.128 [R244], R20 ;  /* 0x00000014f4007388 */ /* 0x0205e40000000c00 */
.L_x_3792:
[----:B------:R-:W-:Y:S05]  /*116e0*/  BSYNC B1 ;  /* 0x0000000000017941 */ /* 0x000fea0003800000 */
.L_x_3791:
[----:B------:R-:W-:Y:S01]  /*116f0*/  IADD3 R3, R156, 0x10, RZ ;  /* 0x000000109c037810 */ /* 0x000fe20007ffe0ff */
        /* <DEDUP_REMOVED lines=8> */
[-C--:B------:R-:W-:Y:S02]  /*11780*/  ISETP.GE.AND P0, PT, R14, R55.reuse, PT ;  /* 0x000000370e00720c */ /* 0x080fe40003f06270 */
[----:B------:R-:W-:Y:S02]  /*11790*/  MOV R5, R55 ;  /* 0x0000003700057202 */ /* 0x000fe40000000f00 */
[----:B------:R-:W-:Y:S02]  /*117a0*/  MOV R4, RZ ;  /* 0x000000ff00047202 */ /* 0x000fe40000000f00 */
[C---:B-1----:R-:W-:Y:S02]  /*117b0*/  IADD3 R8, P1, R13.reuse, R0, RZ ;  /* 0x000000000d087210 */ /* 0x042fe40007f3e0ff */
[----:B------:R-:W-:Y:S02]  /*117c0*/  MOV R9, RZ ;  /* 0x000000ff00097202 */ /* 0x000fe40000000f00 */
[----:B------:R-:W-:-:S03]  /*117d0*/  LEA.HI.X.SX32 R13, R13, R2, 0x1, P1 ;  /* 0x000000020d0d7211 */ /* 0x000fc600008f0eff */
[----:B------:R-:W-:-:S04]  /*117e0*/  @P0 SHF.R.S32.HI R55, RZ, 0x1, R56 ;  /* 0x00000001ff370819 */ /* 0x000fc80000011438 */
[C---:B------:R-:W-:Y:S02]  /*117f0*/  @P0 IADD3 R4, -R55.reuse, RZ, RZ ;  /* 0x000000ff37040210 */ /* 0x040fe40007ffe1ff */
[C---:B------:R-:W-:Y:S02]  /*11800*/  @P0 IADD3 R5, -R55.reuse, RZ, RZ ;  /* 0x000000ff37050210 */ /* 0x040fe40007ffe1ff */
[C---:B------:R-:W-:Y:S02]  /*11810*/  IADD3 R6, P1, R4.reuse, R8, RZ ;  /* 0x0000000804067210 */ /* 0x040fe40007f3e0ff */
[----:B------:R-:W-:Y:S01]  /*11820*/  @P0 IADD3 R9, -R55, RZ, RZ ;  /* 0x000000ff37090210 */ /* 0x000fe20007ffe1ff */
[----:B------:R-:W-:Y:S01]  /*11830*/  IMAD.WIDE R16, R5, 0x2, R24 ;  /* 0x0000000205107825 */ /* 0x000fe200078e0218 */
[----:B------:R-:W-:Y:S02]  /*11840*/  LEA.HI.X.SX32 R4, R4, R13, 0x1, P1 ;  /* 0x0000000d04047211 */ /* 0x000fe400008f0eff */
[----:B------:R-:W-:-:S03]  /*11850*/  LEA R10, P1, R6, c[0x0][0x2b0], 0x1 ;  /* 0x0000ac00060a7a11 */ /* 0x000fc600078208ff */
[----:B------:R-:W3:Y:S01]  /*11860*/  LDG.E.128 R16, [R16.64] ;  /* 0x0000000610107981 */ /* 0x000ee2000c1e1d00 */
[----:B------:R-:W-:Y:S02]  /*11870*/  LEA.HI.X R11, R6, c[0x0][0x2b4], R4, 0x1, P1 ;  /* 0x0000ad00060b7a11 */ /* 0x000fe400008f0c04 */
[----:B------:R-:W-:-:S03]  /*11880*/  IADD3 R8, P1, R9, R8, RZ ;  /* 0x0000000809087210 */ /* 0x000fc60007f3e0ff */
[----:B------:R1:W4:Y:S01]  /*11890*/  LDG.E.128 R4, [R10.64] ;  /* 0x000000060a047981 */ /* 0x000322000c1e1d00 */
[----:B------:R-:W-:Y:S02]  /*118a0*/  LEA.HI.X.SX32 R9, R9, R13, 0x1, P1 ;  /* 0x0000000d09097211 */ /* 0x000fe400008f0eff */
[----:B-1----:R-:W-:-:S04]  /*118b0*/  LEA R10, P1, R8, c[0x0][0x2a8], 0x1 ;  /* 0x0000aa00080a7a11 */ /* 0x002fc800078208ff */
[----:B------:R-:W-:-:S06]  /*118c0*/  LEA.HI.X R11, R8, c[0x0][0x2ac], R9, 0x1, P1 ;  /* 0x0000ab00080b7a11 */ /* 0x000fcc00008f0c09 */
[----:B--2---:R-:W2:Y:S01]  /*118d0*/  LDG.E.128 R8, [R10.64] ;  /* 0x000000060a087981 */ /* 0x004ea2000c1e1d00 */
[----:B-----5:R-:W-:Y:S01]  /*118e0*/  IMAD.MOV.U32 R13, RZ, RZ, R21 ;  /* 0x000000ffff0d7224 */ /* 0x020fe200078e0015 */
[----:B------:R-:W-:Y:S02]  /*118f0*/  MOV R21, R20 ;  /* 0x0000001400157202 */ /* 0x000fe40000000f00 */
[----:B------:R-:W-:Y:S02]  /*11900*/  MOV R20, R23 ;  /* 0x0000001700147202 */ /* 0x000fe40000000f00 */
[----:B---3--:R-:W-:Y:S01]  /*11910*/  MOV R23, R17 ;  /* 0x0000001100177202 */ /* 0x008fe20000000f00 */
[----:B------:R-:W-:Y:S01]  /*11920*/  IMAD.MOV.U32 R17, RZ, RZ, R18 ;  /* 0x000000ffff117224 */ /* 0x000fe200078e0012 */
[----:B------:R-:W-:Y:S02]  /*11930*/  HADD2.F32 R31, -RZ, R16.H0_H0 ;  /* 0x20000010ff1f7230 */ /* 0x000fe40000004100 */
[----:B----4-:R-:W-:-:S02]  /*11940*/  HADD2.F32 R18, -RZ, R4.H0_H0 ;  /* 0x20000004ff127230 */ /* 0x010fc40000004100 */
[----:B------:R-:W-:Y:S02]  /*11950*/  HADD2.F32 R24, -RZ, R4.H1_H1 ;  /* 0x30000004ff187230 */ /* 0x000fe40000004100 */
        /* <DEDUP_REMOVED lines=26> */
[--C-:B--2---:R-:W-:Y:S01]  /*11b00*/  HADD2.F32 R17, -RZ, R8.reuse.H0_H0 ;  /* 0x20000008ff117230 */ /* 0x104fe20000004100 */
        /* <DEDUP_REMOVED lines=33> */
.L_x_3798:
[----:B------:R-:W-:Y:S05]  /*11d20*/  BSYNC B0 ;  /* 0x0000000000007941 */ /* 0x000fea0003800000 */
.L_x_3797:
[----:B-----5:R3:W-:Y:S02]  /*11d30*/  STS.128 [R244+0x800], R20 ;  /* 0x00080014f4007388 */ /* 0x0207e40000000c00 */
.L_x_3796:
[----:B------:R-:W-:Y:S05]  /*11d40*/  BSYNC B1 ;  /* 0x0000000000017941 */ /* 0x000fea0003800000 */
.L_x_3795:
[----:B--2---:R-:W-:Y:S01]  /*11d50*/  IADD3 R24, R156, 0x20, RZ ;  /* 0x000000209c187810 */ /* 0x004fe20007ffe0ff */
[----:B------:R-:W-:Y:S03]  /*11d60*/  BSSY B1, `(.L_x_3799) ;  /* 0x0000065000017945 */ /* 0x000fe60003800000 */
[----:B------:R-:W-:-:S04]  /*11d70*/  ISETP.GE.AND P0, PT, R24, R12, PT ;  /* 0x0000000c1800720c */ /* 0x000fc80003f06270 */
[----:B------:R-:W-:-:S13]  /*11d80*/  ISETP.LT.OR P0, PT, R37, -0x107, P0 ;  /* 0xfffffef92500780c */ /* 0x000fda0000701670 */
[----:B------:R-:W-:Y:S05]  /*11d90*/  @P0 BRA `(.L_x_3800) ;  /* 0x0000061000000947 */ /* 0x000fea0003800000 */
[----:B---3--:R2:W5:Y:S01]  /*11da0*/  LDG.E.128 R20, [R28.64] ;  /* 0x000000061c147981 */ /* 0x008562000c1e1d00 */
        /* <DEDUP_REMOVED lines=8> */
[C---:B------:R-:W-:Y:S01]  /*11e30*/  @P0 IADD3 R4, -R55.reuse, RZ, RZ ;  /* 0x000000ff37040210 */ /* 0x040fe20007ffe1ff */
[C---:B-1----:R-:W-:Y:S01]  /*11e40*/  IMAD.SHL.U32 R8, R55.reuse, 0x20, RZ ;  /* 0x0000002037087824 */ /* 0x042fe200078e00ff */
[C---:B------:R-:W-:Y:S02]  /*11e50*/  @P0 IADD3 R6, -R55.reuse, RZ, RZ ;  /* 0x000000ff37060210 */ /* 0x040fe40007ffe1ff */
[----:B------:R-:W-:Y:S02]  /*11e60*/  @P0 IADD3 R10, -R55, RZ, RZ ;  /* 0x000000ff370a0210 */ /* 0x000fe40007ffe1ff */
[----:B------:R-:W-:Y:S01]  /*11e70*/  IADD3 R9, P1, R8, R0, RZ ;  /* 0x0000000008097210 */ /* 0x000fe20007f3e0ff */
[----:B------:R-:W-:-:S03]  /*11e80*/  IMAD.WIDE R16, R6, 0x2, R28 ;  /* 0x0000000206107825 */ /* 0x000fc600078e021c */
[----:B------:R-:W-:Y:S02]  /*11e90*/  LEA.HI.X.SX32 R8, R8, R2, 0x1, P1 ;  /* 0x0000000208087211 */ /* 0x000fe400008f0eff */
[C---:B------:R-:W-:Y:S01]  /*11ea0*/  IADD3 R5, P1, R4.reuse, R9, RZ ;  /* 0x0000000904057210 */ /* 0x040fe20007f3e0ff */
[----:B------:R-:W3:Y:S03]  /*11eb0*/  LDG.E.128 R16, [R16.64] ;  /* 0x0000000610107981 */ /* 0x000ee6000c1e1d00 */
[----:B------:R-:W-:Y:S02]  /*11ec0*/  LEA.HI.X.SX32 R4, R4, R8, 0x1, P1 ;  /* 0x0000000804047211 */ /* 0x000fe400008f0eff */
[----:B------:R-:W-:-:S04]  /*11ed0*/  LEA R30, P1, R5, c[0x0][0x2b0], 0x1 ;  /* 0x0000ac00051e7a11 */ /* 0x000fc800078208ff */
[----:B------:R-:W-:Y:S02]  /*11ee0*/  LEA.HI.X R31, R5, c[0x0][0x2b4], R4, 0x1, P1 ;  /* 0x0000ad00051f7a11 */ /* 0x000fe400008f0c04 */
[----:B------:R-:W-:-:S03]  /*11ef0*/  IADD3 R9, P1, R10, R9, RZ ;  /* 0x000000090a097210 */ /* 0x000fc60007f3e0ff */
[----:B------:R1:W4:Y:S01]  /*11f00*/  LDG.E.128 R4, [R30.64] ;  /* 0x000000061e047981 */ /* 0x000322000c1e1d00 */
[----:B------:R-:W-:Y:S02]  /*11f10*/  LEA.HI.X.SX32 R8, R10, R8, 0x1, P1 ;  /* 0x000000080a087211 */ /* 0x000fe400008f0eff */
[----:B------:R-:W-:-:S04]  /*11f20*/  LEA R10, P1, R9, c[0x0][0x2a8], 0x1 ;  /* 0x0000aa00090a7a11 */ /* 0x000fc800078208ff */
[----:B------:R-:W-:-:S06]  /*11f30*/  LEA.HI.X R11, R9, c[0x0][0x2ac], R8, 0x1, P1 ;  /* 0x0000ab00090b7a11 */ /* 0x000fcc00008f0c08 */
[----:B--2---:R-:W2:Y:S01]  /*11f40*/  LDG.E.128 R8, [R10.64] ;  /* 0x000000060a087981 */ /* 0x004ea2000c1e1d00 */
[----:B-----5:R-:W-:Y:S01]  /*11f50*/  IMAD.MOV.U32 R13, RZ, RZ, R21 ;  /* 0x000000ffff0d7224 */ /* 0x020fe200078e0015 */
[----:B------:R-:W-:Y:S02]  /*11f60*/  MOV R21, R20 ;  /* 0x0000001400157202 */ /* 0x000fe40000000f00 */
[----:B------:R-:W-:Y:S02]  /*11f70*/  MOV R20, R23 ;  /* 0x0000001700147202 */ /* 0x000fe40000000f00 */
[----:B---3--:R-:W-:Y:S01]  /*11f80*/  MOV R23, R17 ;  /* 0x0000001100177202 */ /* 0x008fe20000000f00 */
[----:B------:R-:W-:Y:S01]  /*11f90*/  IMAD.MOV.U32 R17, RZ, RZ, R18 ;  /* 0x000000ffff117224 */ /* 0x000fe200078e0012 */
[--C-:B-1----:R-:W-:Y:S02]  /*11fa0*/  HADD2.F32 R30, -RZ, R16.reuse.H0_H0 ;  /* 0x20000010ff1e7230 */ /* 0x102fe40000004100 */
[----:B------:R-:W-:-:S02]  /*11fb0*/  HADD2.F32 R31, -RZ, R16.H1_H1 ;  /* 0x30000010ff1f7230 */ /* 0x000fc40000004100 */
[----:B------:R-:W-:Y:S02]  /*11fc0*/  HADD2.F32 R16, -RZ, R23.H0_H0 ;  /* 0x20000017ff107230 */ /* 0x000fe40000004100 */
[--C-:B----4-:R-:W-:Y:S02]  /*11fd0*/  HADD2.F32 R18, -RZ, R4.reuse.H0_H0 ;  /* 0x20000004ff127230 */ /* 0x110fe40000004100 */
[----:B------:R-:W-:Y:S02]  /*11fe0*/  HADD2.F32 R25, -RZ, R4.H1_H1 ;  /* 0x30000004ff197230 */ /* 0x000fe40000004100 */
[--C-:B------:R-:W-:Y:S01]  /*11ff0*/  HADD2.F32 R4, -RZ, R5.reuse.H0_H0 ;  /* 0x20000005ff047230 */ /* 0x100fe20000004100 */
[----:B------:R-:W-:Y:S01]  /*12000*/  @!P0 FADD.FTZ R18, -R18, -RZ ;  /* 0x800000ff12128221 */ /* 0x000fe20000010100 */
[----:B------:R-:W-:Y:S02]  /*12010*/  HADD2.F32 R28, -RZ, R5.H1_H1 ;  /* 0x30000005ff1c7230 */ /* 0x000fe40000004100 */
[--C-:B------:R-:W-:Y:S01]  /*12020*/  HADD2.F32 R5, -RZ, R6.reuse.H0_H0 ;  /* 0x20000006ff057230 */ /* 0x100fe20000004100 */
[----:B------:R-:W-:Y:S01]  /*12030*/  @!P0 FADD.FTZ R4, -R4, -RZ ;  /* 0x800000ff04048221 */ /* 0x000fe20000010100 */
[----:B------:R-:W-:-:S02]  /*12040*/  HADD2.F32 R29, -RZ, R6.H1_H1 ;  /* 0x30000006ff1d7230 */ /* 0x000fc40000004100 */
        /* <DEDUP_REMOVED lines=15> */
[--C-:B--2---:R-:W-:Y:S01]  /*12140*/  HADD2.F32 R17, -RZ, R8.reuse.H0_H0 ;  /* 0x20000008ff117230 */ /* 0x104fe20000004100 */
        /* <DEDUP_REMOVED lines=36> */
.L_x_3802:
[----:B------:R-:W-:Y:S05]  /*12390*/  BSYNC B0 ;  /* 0x0000000000007941 */ /* 0x000fea0003800000 */
.L_x_3801:
[----:B-----5:R3:W-:Y:S02]  /*123a0*/  STS.128 [R244+0x1000], R20 ;  /* 0x00100014f4007388 */ /* 0x0207e40000000c00 */
.L_x_3800:
[----:B------:R-:W-:Y:S05]  /*123b0*/  BSYNC B1 ;  /* 0x0000000000017941 */ /* 0x000fea0003800000 */
.L_x_3799:
[----:B---3--:R-:W-:-:S04]  /*123c0*/  IADD3 R20, R156, 0x30, RZ ;  /* 0x000000309c147810 */ /* 0x008fc80007ffe0ff */
[----:B------:R-:W-:-:S04]  /*123d0*/  ISETP.GE.AND P0, PT, R20, R12, PT ;  /* 0x0000000c1400720c */ /* 0x000fc80003f06270 */
        /* <DEDUP_REMOVED lines=12> */
[----:B------:R-:W-:Y:S01]  /*124a0*/  IMAD R7, R55, 0x30, RZ ;  /* 0x0000003037077824 */ /* 0x000fe200078e02ff */
[----:B------:R-:W-:-:S03]  /*124b0*/  @P0 IADD3 R4, -R6, RZ, RZ ;  /* 0x000000ff06040210 */ /* 0x000fc60007ffe1ff */
[----:B------:R-:W-:Y:S01]  /*124c0*/  IMAD.WIDE R12, R5, 0x2, R26 ;  /* 0x00000002050c7825 */ /* 0x000fe200078e021a */
[----:B------:R-:W-:-:S04]  /*124d0*/  IADD3 R0, P1, R7, R0, RZ ;  /* 0x0000000007007210 */ /* 0x000fc80007f3e0ff */
[----:B------:R-:W-:Y:S01]  /*124e0*/  LEA.HI.X.SX32 R2, R7, R2, 0x1, P1 ;  /* 0x0000000207027211 */ /* 0x000fe200008f0eff */
[----:B------:R-:W4:Y:S01]  /*124f0*/  LDG.E.128 R12, [R12.64] ;  /* 0x000000060c0c7981 */ /* 0x000f22000c1e1d00 */
[----:B------:R-:W-:-:S04]  /*12500*/  IADD3 R6, P1, R4, R0, RZ ;  /* 0x0000000004067210 */ /* 0x000fc80007f3e0ff */
[----:B------:R-:W-:Y:S02]  /*12510*/  LEA.HI.X.SX32 R4, R4, R2, 0x1, P1 ;  /* 0x0000000204047211 */ /* 0x000fe400008f0eff */
[----:B-1----:R-:W-:-:S04]  /*12520*/  LEA R8, P1, R6, c[0x0][0x2b0], 0x1 ;  /* 0x0000ac0006087a11 */ /* 0x002fc800078208ff */
[----:B------:R-:W-:Y:S02]  /*12530*/  LEA.HI.X R9, R6, c[0x0][0x2b4], R4, 0x1, P1 ;  /* 0x0000ad0006097a11 */ /* 0x000fe400008f0c04 */
[----:B------:R-:W-:-:S03]  /*12540*/  @P0 SHF.R.S32.HI R56, RZ, 0x1, R56 ;  /* 0x00000001ff380819 */ /* 0x000fc60000011438 */
[----:B--2---:R1:W2:Y:S02]  /*12550*/  LDG.E.128 R4, [R8.64] ;  /* 0x0000000608047981 */ /* 0x0042a4000c1e1d00 */
[----:B-1----:R-:W-:Y:S01]  /*12560*/  IMAD.MOV.U32 R8, RZ, RZ, RZ ;  /* 0x000000ffff087224 */ /* 0x002fe200078e00ff */
[----:B------:R-:W-:-:S04]  /*12570*/  @P0 IADD3 R8, -R56, RZ, RZ ;  /* 0x000000ff38080210 */ /* 0x000fc80007ffe1ff */
[----:B------:R-:W-:-:S04]  /*12580*/  IADD3 R0, P1, R8, R0, RZ ;  /* 0x0000000008007210 */ /* 0x000fc80007f3e0ff */
[----:B------:R-:W-:Y:S02]  /*12590*/  LEA.HI.X.SX32 R2, R8, R2, 0x1, P1 ;  /* 0x0000000208027211 */ /* 0x000fe400008f0eff */
[----:B------:R-:W-:-:S04]  /*125a0*/  LEA R8, P1, R0, c[0x0][0x2a8], 0x1 ;  /* 0x0000aa0000087a11 */ /* 0x000fc800078208ff */
[----:B------:R-:W-:-:S06]  /*125b0*/  LEA.HI.X R9, R0, c[0x0][0x2ac], R2, 0x1, P1 ;  /* 0x0000ab0000097a11 */ /* 0x000fcc00008f0c02 */
[----:B---3--:R-:W3:Y:S01]  /*125c0*/  LDG.E.128 R8, [R8.64] ;  /* 0x0000000608087981 */ /* 0x008ee2000c1e1d00 */
[----:B-----5:R-:W-:Y:S02]  /*125d0*/  MOV R0, R17 ;  /* 0x0000001100007202 */ /* 0x020fe40000000f00 */
[----:B------:R-:W-:Y:S01]  /*125e0*/  MOV R17, R18 ;  /* 0x0000001200117202 */ /* 0x000fe20000000f00 */
[----:B------:R-:W-:Y:S01]  /*125f0*/  IMAD.MOV.U32 R2, RZ, RZ, R19 ;  /* 0x000000ffff027224 */ /* 0x000fe200078e0013 */
[----:B----4-:R-:W-:Y:S02]  /*12600*/  MOV R18, R13 ;  /* 0x0000000d00127202 */ /* 0x010fe40000000f00 */
[----:B------:R-:W-:-:S03]  /*12610*/  MOV R13, R14 ;  /* 0x0000000e000d7202 */ /* 0x000fc60000000f00 */
[--C-:B------:R-:W-:Y:S02]  /*12620*/  HADD2.F32 R23, -RZ, R18.reuse.H0_H0 ;  /* 0x20000012ff177230 */ /* 0x100fe40000004100 */
[----:B------:R-:W-:Y:S02]  /*12630*/  HADD2.F32 R18, -RZ, R18.H1_H1 ;  /* 0x30000012ff127230 */ /* 0x000fe40000004100 */
[--C-:B--2---:R-:W-:Y:S02]  /*12640*/  HADD2.F32 R14, -RZ, R5.reuse.H0_H0 ;  /* 0x20000005ff0e7230 */ /* 0x104fe40000004100 */
[----:B------:R-:W-:Y:S02]  /*12650*/  HADD2.F32 R5, -RZ, R5.H1_H1 ;  /* 0x30000005ff057230 */ /* 0x000fe40000004100 */
[--C-:B------:R-:W-:Y:S01]  /*12660*/  HADD2.F32 R19, -RZ, R4.reuse.H0_H0 ;  /* 0x20000004ff137230 */ /* 0x100fe20000004100 */
[----:B------:R-:W-:Y:S01]  /*12670*/  @!P0 FADD.FTZ R14, -R14, -RZ ;  /* 0x800000ff0e0e8221 */ /* 0x000fe20000010100 */
[----:B------:R-:W-:Y:S01]  /*12680*/  HADD2.F32 R21, -RZ, R4.H1_H1 ;  /* 0x30000004ff157230 */ /* 0x000fe20000004100 */
[----:B------:R-:W-:Y:S01]  /*12690*/  @!P0 FADD.FTZ R5, -R5, -RZ ;  /* 0x800000ff05058221 */ /* 0x000fe20000010100 */
[----:B------:R-:W-:-:S02]  /*126a0*/  HADD2.F32 R4, -RZ, R6.H0_H0 ;  /* 0x20000006ff047230 */ /* 0x000fc40000004100 */
[----:B------:R-:W-:Y:S02]  /*126b0*/  HADD2.F32 R22, -RZ, R6.H1_H1 ;  /* 0x30000006ff167230 */ /* 0x000fe40000004100 */
        /* <DEDUP_REMOVED lines=19> */
[----:B------:R-:W-:-:S02]  /*127f0*/  @!P0 FADD.FTZ R21, -R21, -RZ ;  /* 0x800000ff15158221 */ /* 0x000fc40000010100 */
[----:B------:R-:W-:Y:S02]  /*12800*/  FMUL.FTZ R25, R25, R19 ;  /* 0x0000001319197220 */ /* 0x000fe40000410000 */
[----:B------:R-:W-:Y:S01]  /*12810*/  FMUL.FTZ R4, R14, R4 ;  /* 0x000000040e047220 */ /* 0x000fe20000410000 */
[--C-:B------:R-:W-:Y:S01]  /*12820*/  HADD2.F32 R14, -RZ, R16.reuse.H0_H0 ;  /* 0x20000010ff0e7230 */ /* 0x100fe20000004100 */
[----:B------:R-:W-:Y:S01]  /*12830*/  FMUL.FTZ R7, R15, R7 ;  /* 0x000000070f077220 */ /* 0x000fe20000410000 */
[----:B------:R-:W-:Y:S01]  /*12840*/  HADD2.F32 R16, -RZ, R16.H1_H1 ;  /* 0x30000010ff107230 */ /* 0x000fe20000004100 */
[----:B------:R-:W-:Y:S01]  /*12850*/  FMUL.FTZ R12, R12, R21 ;  /* 0x000000150c0c7220 */ /* 0x000fe20000410000 */
[--C-:B---3--:R-:W-:Y:S02]  /*12860*/  HADD2.F32 R0, -RZ, R9.reuse.H0_H0 ;  /* 0x20000009ff007230 */ /* 0x108fe40000004100 */
[----:B------:R-:W-:Y:S02]  /*12870*/  HADD2.F32 R9, -RZ, R9.H1_H1 ;  /* 0x30000009ff097230 */ /* 0x000fe40000004100 */
[--C-:B------:R-:W-:Y:S01]  /*12880*/  HADD2.F32 R15, -RZ, R8.reuse.H0_H0 ;  /* 0x20000008ff0f7230 */ /* 0x100fe20000004100 */
[----:B------:R-:W-:Y:S01]  /*12890*/  FFMA.FTZ R0, R5, R0, R23 ;  /* 0x0000000005007223 */ /* 0x000fe20000010017 */
[----:B------:R-:W-:Y:S01]  /*128a0*/  HADD2.F32 R19, -RZ, R8.H1_H1 ;  /* 0x30000008ff137230 */ /* 0x000fe20000004100 */
[----:B------:R-:W-:Y:S01]  /*128b0*/  FFMA.FTZ R9, R13, R9, R18 ;  /* 0x000000090d097223 */ /* 0x000fe20000010012 */
[----:B------:R-:W-:-:S02]  /*128c0*/  HADD2.F32 R8, -RZ, R11.H0_H0 ;  /* 0x2000000bff087230 */ /* 0x000fc40000004100 */
[----:B------:R-:W-:Y:S02]  /*128d0*/  HADD2.F32 R21, -RZ, R10.H0_H0 ;  /* 0x2000000aff157230 */ /* 0x000fe40000004100 */
[----:B------:R-:W-:Y:S02]  /*128e0*/  HADD2.F32 R5, -RZ, R2.H0_H0 ;  /* 0x20000002ff057230 */ /* 0x000fe40000004100 */
[----:B------:R-:W-:Y:S02]  /*128f0*/  HADD2.F32 R13, -RZ, R17.H0_H0 ;  /* 0x20000011ff0d7230 */ /* 0x000fe40000004100 */
[----:B------:R-:W-:Y:S02]  /*12900*/  HADD2.F32 R11, -RZ, R11.H1_H1 ;  /* 0x3000000bff0b7230 */ /* 0x000fe40000004100 */
[----:B------:R-:W-:Y:S02]  /*12910*/  HADD2.F32 R10, -RZ, R10.H1_H1 ;  /* 0x3000000aff0a7230 */ /* 0x000fe40000004100 */
[----:B------:R-:W-:-:S02]  /*12920*/  HADD2.F32 R2, -RZ, R2.H1_H1 ;  /* 0x30000002ff027230 */ /* 0x000fc40000004100 */
[----:B------:R-:W-:Y:S01]  /*12930*/  HADD2.F32 R17, -RZ, R17.H1_H1 ;  /* 0x30000011ff117230 */ /* 0x000fe20000004100 */
[----:B------:R-:W-:Y:S02]  /*12940*/  FFMA.FTZ R14, R14, R15, R25 ;  /* 0x0000000f0e0e7223 */ /* 0x000fe40000010019 */
[----:B------:R-:W-:Y:S02]  /*12950*/  FFMA.FTZ R12, R16, R19, R12 ;  /* 0x00000013100c7223 */ /* 0x000fe4000001000c */
[----:B------:R-:W-:Y:S02]  /*12960*/  FFMA.FTZ R5, R5, R8, R6 ;  /* 0x0000000805057223 */ /* 0x000fe40000010006 */
[----:B------:R-:W-:Y:S02]  /*12970*/  FFMA.FTZ R2, R2, R11, R7 ;  /* 0x0000000b02027223 */ /* 0x000fe40000010007 */
[----:B------:R-:W-:Y:S02]  /*12980*/  FFMA.FTZ R4, R13, R21, R4 ;  /* 0x000000150d047223 */ /* 0x000fe40000010004 */
[----:B------:R-:W-:Y:S01]  /*12990*/  FFMA.FTZ R10, R17, R10, R22 ;  /* 0x0000000a110a7223 */ /* 0x000fe20000010016 */
[----:B------:R-:W-:-:S02]  /*129a0*/  F2FP.PACK_AB R12, R12, R14 ;  /* 0x0000000e0c0c723e */ /* 0x000fc400000000ff */
[----:B------:R-:W-:Y:S02]  /*129b0*/  F2FP.PACK_AB R0, R9, R0 ;  /* 0x000000000900723e */ /* 0x000fe400000000ff */
[----:B------:R-:W-:Y:S02]  /*129c0*/  F2FP.PACK_AB R2, R2, R5 ;  /* 0x000000050202723e */ /* 0x000fe400000000ff */
[----:B------:R-:W-:Y:S01]  /*129d0*/  F2FP.PACK_AB R4, R10, R4 ;  /* 0x000000040a04723e */ /* 0x000fe200000000ff */
[----:B------:R-:W-:Y:S01]  /*129e0*/  IMAD.MOV.U32 R16, RZ, RZ, R12 ;  /* 0x000000ffff107224 */ /* 0x000fe200078e000c */
[----:B------:R-:W-:Y:S02]  /*129f0*/  MOV R17, R0 ;  /* 0x0000000000117202 */ /* 0x000fe40000000f00 */
[----:B------:R-:W-:Y:S02]  /*12a00*/  MOV R18, R4 ;  /* 0x0000000400127202 */ /* 0x000fe40000000f00 */
[----:B------:R-:W-:-:S02]  /*12a10*/  MOV R19, R2 ;  /* 0x0000000200137202 */ /* 0x000fc40000000f00 */
.L_x_3804:
[----:B------:R-:W-:Y:S05]  /*12a20*/  BSYNC B0 ;  /* 0x0000000000007941 */ /* 0x000fea0003800000 */
.L_x_3803:
[----:B-----5:R4:W-:Y:S01]  /*12a30*/  STS.128 [R244+0x1800], R16 ;  /* 0x00180010f4007388 */ /* 0x0209e20000000c00 */
[----:B------:R-:W-:Y:S05]  /*12a40*/  BRA `(.L_x_3788) ;  /* 0x0000022000007947 */ /* 0x000fea0003800000 */
.L_x_3774:
[----:B------:R-:W-:Y:S01]  /*12a50*/  IMAD.IADD R5, R235, 0x1, -R40 ;  /* 0x00000001eb057824 */ /* 0x000fe200078e0a28 */
[----:B------:R-:W-:-:S02]  /*12a60*/  IADD3 R3, R156, 0x10, RZ ;  /* 0x000000109c037810 */ /* 0x000fc40007ffe0ff */
[C---:B------:R-:W-:Y:S02]  /*12a70*/  IADD3 R20, R156.reuse, 0x30, RZ ;  /* 0x000000309c147810 */ /* 0x040fe40007ffe0ff */
        /* <DEDUP_REMOVED lines=9> */
[----:B-----5:R-:W-:Y:S01]  /*12b10*/  @!P0 IMAD.MOV.U32 R10, RZ, RZ, R154 ;  /* 0x000000ffff0a8224 */ /* 0x020fe200078e009a */
[C---:B------:R-:W-:Y:S01]  /*12b20*/  @!P2 LEA R12, P5, R5.reuse, c[0x0][0x160], 0x1 ;  /* 0x00005800050caa11 */ /* 0x040fe200078a08ff */
        /* <DEDUP_REMOVED lines=20> */
.L_x_3788:
[----:B------:R-:W-:Y:S05]  /*12c70*/  BSYNC B2 ;  /* 0x0000000000027941 */ /* 0x000fea0003800000 */
.L_x_3773:
[----:B------:R-:W-:Y:S01]  /*12c80*/  IADD3 R245, R36, -0x1, RZ ;  /* 0xffffffff24f57810 */ /* 0x000fe20007ffe0ff */
[----:B------:R-:W-:Y:S01]  /*12c90*/  IMAD.SHL.U32 R193, R43, 0x40, RZ ;  /* 0x000000402bc17824 */ /* 0x000fe200078e00ff */
[C---:B------:R-:W-:Y:S01]  /*12ca0*/  IADD3 R21, R156.reuse, 0x50, RZ ;  /* 0x000000509c157810 */ /* 0x040fe20007ffe0ff */
[----:B------:R-:W-:Y:S01]  /*12cb0*/  IMAD.SHL.U32 R37, R37, 0x2, RZ ;  /* 0x0000000225257824 */ /* 0x000fe200078e00ff */
[C---:B----4-:R-:W-:Y:S01]  /*12cc0*/  IADD3 R19, R156.reuse, 0x60, RZ ;  /* 0x000000609c137810 */ /* 0x050fe20007ffe0ff */
[----:B------:R-:W-:Y:S01]  /*12cd0*/  IMAD.SHL.U32 R2, R245, 0x100, RZ ;  /* 0x00000100f5027824 */ /* 0x000fe200078e00ff */
[C---:B------:R-:W-:Y:S02]  /*12ce0*/  IADD3 R0, R156.reuse, 0x40, RZ ;  /* 0x000000409c007810 */ /* 0x040fe40007ffe0ff */
[C---:B------:R-:W-:Y:S01]  /*12cf0*/  IADD3 R18, R156.reuse, 0x70, RZ ;  /* 0x000000709c127810 */ /* 0x040fe20007ffe0ff */
[----:B------:R-:W-:Y:S01]  /*12d00*/  IMAD.IADD R4, R41, 0x1, -R2 ;  /* 0x0000000129047824 */ /* 0x000fe200078e0a02 */
[----:B-1----:R-:W-:-:S02]  /*12d10*/  IADD3 R16, R156, 0x90, RZ ;  /* 0x000000909c107810 */ /* 0x002fc40007ffe0ff */
[C---:B------:R-:W-:Y:S02]  /*12d20*/  IADD3 R17, R156.reuse, 0x80, RZ ;  /* 0x000000809c117810 */ /* 0x040fe40007ffe0ff */
[-C--:B------:R-:W-:Y:S02]  /*12d30*/  ISETP.GE.AND P0, PT, R156, R4.reuse, PT ;  /* 0x000000049c00720c */ /* 0x080fe40003f06270 */
[-C--:B------:R-:W-:Y:S02]  /*12d40*/  ISETP.GE.AND P4, PT, R20, R4.reuse, PT ;  /* 0x000000041400720c */ /* 0x080fe40003f86270 */
[-C--:B------:R-:W-:Y:S02]  /*12d50*/  ISETP.GE.AND P1, PT, R3, R4.reuse, PT ;  /* 0x000000040300720c */ /* 0x080fe40003f26270 */
[-C--:B------:R-:W-:Y:S02]  /*12d60*/  ISETP.GE.AND P5, PT, R24, R4.reuse, PT ;  /* 0x000000041800720c */ /* 0x080fe40003fa6270 */
[----:B------:R-:W-:-:S02]  /*12d70*/  ISETP.GE.AND P3, PT, R0, R4, PT ;  /* 0x000000040000720c */ /* 0x000fc40003f66270 */
[----:B------:R-:W-:Y:S02]  /*12d80*/  ISETP.GE.AND P6, PT, R16, R4, PT ;  /* 0x000000041000720c */ /* 0x000fe40003fc6270 */
[----:B------:R-:W-:Y:S01]  /*12d90*/  LOP3.LUT R193, R193, 0xfffffe00, RZ, 0xc0, !PT ;  /* 0xfffffe00c1c17812 */ /* 0x000fe200078ec0ff */
[----:B------:R-:W-:Y:S01]  /*12da0*/  @!P0 IMAD.MOV.U32 R6, RZ, RZ, R239 ;  /* 0x000000ffff068224 */ /* 0x000fe200078e00ef */
[----:B------:R-:W-:Y:S01]  /*12db0*/  LOP3.LUT R37, R37, 0x6, RZ, 0xc0, !PT ;  /* 0x0000000625257812 */ /* 0x000fe200078ec0ff */
[----:B------:R-:W-:Y:S02]  /*12dc0*/  @!P0 IMAD.MOV.U32 R7, RZ, RZ, R238 ;  /* 0x000000ffff078224 */ /* 0x000fe400078e00ee */
[----:B--23--:R-:W-:Y:S01]  /*12dd0*/  @!P4 IMAD.MOV.U32 R10, RZ, RZ, c[0x0][0x198] ;  /* 0x00006600ff0ac624 */ /* 0x00cfe200078e00ff */
[----:B------:R-:W-:Y:S01]  /*12de0*/  @!P1 LEA R12, P2, R48, R239, 0x1 ;  /* 0x000000ef300c9211 */ /* 0x000fe200078408ff */
[----:B------:R-:W-:Y:S01]  /*12df0*/  @!P5 IMAD.MOV.U32 R5, RZ, RZ, c[0x0][0x19c] ;  /* 0x00006700ff05d624 */ /* 0x000fe200078e00ff */
[----:B------:R-:W-:Y:S01]  /*12e00*/  @!PT LDS RZ, [RZ] ;  /* 0x00000000fffff984 */ /* 0x000fe20000000800 */
[----:B------:R-:W-:Y:S01]  /*12e10*/  @!PT LDS RZ, [RZ] ;  /* 0x00000000fffff984 */ /* 0x000fe20000000800 */
[----:B------:R-:W-:Y:S01]  /*12e20*/  @!PT LDS RZ, [RZ] ;  /* 0x00000000fffff984 */ /* 0x000fe20000000800 */
[----:B------:R1:W-:Y:S01]  /*12e30*/  @!P0 LDGSTS.E.BYPASS.LTC128B.128 [R244+0x2000], [R6.64] ;  /* 0x0200000006f48fae */ /* 0x0003e2000b901d46 */
[----:B------:R-:W-:Y:S01]  /*12e40*/  IMAD R233, R38, 0x400, R193 ;  /* 0x0000040026e97824 */ /* 0x000fe200078e02c1 */
[----:B------:R-:W-:Y:S01]  /*12e50*/  @!P1 LEA.HI.X R13, R48, R238, R47, 0x1, P2 ;  /* 0x000000ee300d9211 */ /* 0x000fe200010f0c2f */
[----:B------:R-:W-:Y:S01]  /*12e60*/  IMAD R38, R38, 0x10, R40 ;  /* 0x0000001026267824 */ /* 0x000fe200078e0228 */
[----:B------:R-:W-:-:S03]  /*12e70*/  ISETP.GE.AND P2, PT, R21, R4, PT ;  /* 0x000000041500720c */ /* 0x000fc60003f46270 */
[----:B------:R2:W-:Y:S01]  /*12e80*/  @!P1 LDGSTS.E.BYPASS.LTC128B.128 [R244+0x2800], [R12.64] ;  /* 0x028000000cf49fae */ /* 0x0005e2000b901d46 */
[----:B------:R-:W-:-:S09]  /*12e90*/  ISETP.GE.AND P1, PT, R19, R4, PT ;  /* 0x000000041300720c */ /* 0x000fd20003f26270 */
[----:B------:R-:W-:-:S04]  /*12ea0*/  @!P2 IMAD.MOV.U32 R26, RZ, RZ, c[0x0][0x198] ;  /* 0x00006600ff1aa624 */ /* 0x000fc800078e00ff */
[----:B------:R-:W-:Y:S02]  /*12eb0*/  @!P1 IMAD.MOV.U32 R22, RZ, RZ, c[0x0][0x198] ;  /* 0x00006600ff169624 */ /* 0x000fe400078e00ff */
[----:B-1----:R-:W-:Y:S02]  /*12ec0*/  @!P4 IMAD.MOV.U32 R6, RZ, RZ, R239 ;  /* 0x000000ffff06c224 */ /* 0x002fe400078e00ef */
[----:B------:R-:W-:-:S04]  /*12ed0*/  @!P4 IMAD.MOV.U32 R7, RZ, RZ, R238 ;  /* 0x000000ffff07c224 */ /* 0x000fc800078e00ee */
[----:B------:R-:W-:-:S04]  /*12ee0*/  @!P4 IMAD.WIDE.U32 R10, R10, 0x60, R6 ;  /* 0x000000600a0ac825 */ /* 0x000fc800078e0006 */
[----:B------:R-:W-:Y:S02]  /*12ef0*/  @!P5 IMAD.MOV.U32 R6, RZ, RZ, c[0x0][0x198] ;  /* 0x00006600ff06d624 */ /* 0x000fe400078e00ff */
[----:B------:R-:W-:Y:S02]  /*12f00*/  @!P4 IMAD.MOV.U32 R7, RZ, RZ, c[0x0][0x19c] ;  /* 0x00006700ff07c624 */ /* 0x000fe400078e00ff */
[----:B--2---:R-:W-:Y:S01]  /*12f10*/  @!P6 IMAD.MOV.U32 R12, RZ, RZ, c[0x0][0x198] ;  /* 0x00006600ff0ce624 */ /* 0x004fe200078e00ff */
[----:B------:R-:W-:Y:S01]  /*12f20*/  @!P5 LEA R8, P0, R6, R239, 0x6 ;  /* 0x000000ef0608d211 */ /* 0x000fe200078030ff */
[----:B------:R-:W-:-:S03]  /*12f30*/  @!P4 IMAD R7, R7, 0x60, RZ ;  /* 0x000000600707c824 */ /* 0x000fc600078e02ff */
[----:B------:R-:W-:Y:S01]  /*12f40*/  @!P5 LEA.HI.X R9, R6, R238, R5, 0x6, P0 ;  /* 0x000000ee0609d211 */ /* 0x000fe200000f3405 */
[----:B------:R-:W-:Y:S01]  /*12f50*/  @!P4 IMAD.IADD R11, R11, 0x1, R7 ;  /* 0x000000010b0bc824 */ /* 0x000fe200078e0207 */
[-C--:B------:R-:W-:Y:S01]  /*12f60*/  ISETP.GE.AND P0, PT, R18, R4.reuse, PT ;  /* 0x000000041200720c */ /* 0x080fe20003f06270 */
[----:B------:R-:W-:Y:S02]  /*12f70*/  @!P3 IMAD.MOV.U32 R7, RZ, RZ, c[0x0][0x198] ;  /* 0x00006600ff07b624 */ /* 0x000fe400078e00ff */
[----:B------:R1:W-:Y:S01]  /*12f80*/  @!P5 LDGSTS.E.BYPASS.LTC128B.128 [R244+0x3000], [R8.64] ;  /* 0x0300000008f4dfae */ /* 0x0003e2000b901d46 */
[----:B------:R-:W-:Y:S01]  /*12f90*/  ISETP.GE.AND P5, PT, R17, R4, PT ;  /* 0x000000041100720c */ /* 0x000fe20003fa6270 */
[----:B------:R-:W-:Y:S02]  /*12fa0*/  @!P3 IMAD.MOV.U32 R5, RZ, RZ, c[0x0][0x19c] ;  /* 0x00006700ff05b624 */ /* 0x000fe400078e00ff */
[----:B------:R2:W-:Y:S01]  /*12fb0*/  @!P4 LDGSTS.E.BYPASS.LTC128B.128 [R244+0x3800], [R10.64] ;  /* 0x038000000af4cfae */ /* 0x0005e2000b901d46 */
[----:B------:R-:W-:-:S04]  /*12fc0*/  @!P3 LEA R6, P4, R7, R239, 0x7 ;  /* 0x000000ef0706b211 */ /* 0x000fc800078838ff */
[----:B------:R-:W-:Y:S01]  /*12fd0*/  @!P3 LEA.HI.X R7, R7, R238, R5, 0x7, P4 ;  /* 0x000000ee0707b211 */ /* 0x000fe200020f3c05 */
[----:B------:R-:W-:-:S04]  /*12fe0*/  @!P0 IMAD.MOV.U32 R14, RZ, RZ, c[0x0][0x198] ;  /* 0x00006600ff0e8624 */ /* 0x000fc800078e00ff */
[----:B------:R3:W-:Y:S01]  /*12ff0*/  @!P3 LDGSTS.E.BYPASS.LTC128B.128 [R244+0x4000], [R6.64] ;  /* 0x0400000006f4bfae */ /* 0x0007e2000b901d46 */
[----:B------:R-:W-:Y:S02]  /*13000*/  @!P5 IMAD.MOV.U32 R5, RZ, RZ, c[0x0][0x19c] ;  /* 0x00006700ff05d624 */ /* 0x000fe400078e00ff */
[----:B-1----:R-:W-:Y:S02]  /*13010*/  @!P2 IMAD.MOV.U32 R8, RZ, RZ, R239 ;  /* 0x000000ffff08a224 */ /* 0x002fe400078e00ef */
[----:B------:R-:W-:Y:S02]  /*13020*/  @!P2 IMAD.MOV.U32 R9, RZ, RZ, R238 ;  /* 0x000000ffff09a224 */ /* 0x000fe400078e00ee */
[----:B--2---:R-:W-:Y:S02]  /*13030*/  @!P2 IMAD.MOV.U32 R11, RZ, RZ, c[0x0][0x19c] ;  /* 0x00006700ff0ba624 */ /* 0x004fe400078e00ff */
[----:B------:R-:W-:-:S04]  /*13040*/  @!P2 IMAD.WIDE.U32 R26, R26, 0xa0, R8 ;  /* 0x000000a01a1aa825 */ /* 0x000fc800078e0008 */
        /* <DEDUP_REMOVED lines=8> */
[----:B------:R-:W-:Y:S02]  /*130d0*/  @!P6 IMAD.MOV.U32 R8, RZ, RZ, R239 ;  /* 0x000000ffff08e224 */ /* 0x000fe400078e00ef */
[----:B------:R-:W-:Y:S02]  /*130e0*/  @!P6 IMAD.MOV.U32 R9, RZ, RZ, R238 ;  /* 0x000000ffff09e224 */ /* 0x000fe400078e00ee */
[----:B---3--:R-:W-:Y:S02]  /*130f0*/  @!P5 IMAD.MOV.U32 R7, RZ, RZ, c[0x0][0x198] ;  /* 0x00006600ff07d624 */ /* 0x008fe400078e00ff */
[----:B------:R-:W-:-:S03]  /*13100*/  @!P6 IMAD.WIDE.U32 R12, R12, 0x120, R8 ;  /* 0x000001200c0ce825 */ /* 0x000fc600078e0008 */
[C---:B------:R-:W-:Y:S01]  /*13110*/  @!P5 LEA R6, P3, R7.reuse, R239, 0x8 ;  /* 0x000000ef0706d211 */ /* 0x040fe200078640ff */
[----:B------:R-:W-:Y:S02]  /*13120*/  @!P0 IMAD.MOV.U32 R9, RZ, RZ, c[0x0][0x19c] ;  /* 0x00006700ff098624 */ /* 0x000fe400078e00ff */
[----:B------:R-:W-:Y:S01]  /*13130*/  @!P6 IMAD.MOV.U32 R8, RZ, RZ, c[0x0][0x19c] ;  /* 0x00006700ff08e624 */ /* 0x000fe200078e00ff */
[----:B------:R-:W-:Y:S01]  /*13140*/  @!P5 LEA.HI.X R7, R7, R238, R5, 0x8, P3 ;  /* 0x000000ee0707d211 */ /* 0x000fe200018f4405 */
[----:B------:R-:W-:Y:S02]  /*13150*/  @!P0 IMAD R9, R9, 0xe0, RZ ;  /* 0x000000e009098824 */ /* 0x000fe400078e02ff */
[----:B------:R-:W-:Y:S02]  /*13160*/  @!P2 IMAD.IADD R27, R27, 0x1, R11 ;  /* 0x000000011b1ba824 */ /* 0x000fe400078e020b */
[----:B------:R-:W-:Y:S02]  /*13170*/  @!P1 IMAD R10, R10, 0xc0, RZ ;  /* 0x000000c00a0a9824 */ /* 0x000fe400078e02ff */
[----:B------:R-:W-:Y:S01]  /*13180*/  @!P6 IMAD R8, R8, 0x120, RZ ;  /* 0x000001200808e824 */ /* 0x000fe200078e02ff */
[----:B------:R1:W-:Y:S01]  /*13190*/  @!P2 LDGSTS.E.BYPASS.LTC128B.128 [R244+0x4800], [R26.64] ;  /* 0x048000001af4afae */ /* 0x0003e2000b901d46 */
[----:B------:R-:W-:Y:S01]  /*131a0*/  @!P0 IMAD.IADD R9, R15, 0x1, R9 ;  /* 0x000000010f098824 */ /* 0x000fe200078e0209 */
[C---:B------:R-:W-:Y:S01]  /*131b0*/  IADD3 R15, R156.reuse, 0xa0, RZ ;  /* 0x000000a09c0f7810 */ /* 0x040fe20007ffe0ff */
[----:B------:R-:W-:Y:S01]  /*131c0*/  @!P1 IMAD.IADD R11, R23, 0x1, R10 ;  /* 0x00000001170b9824 */ /* 0x000fe200078e020a */
[-C--:B------:R-:W-:Y:S01]  /*131d0*/  ISETP.GE.AND P2, PT, R17, R4.reuse, PT ;  /* 0x000000041100720c */ /* 0x080fe20003f46270 */
[----:B------:R-:W-:Y:S01]  /*131e0*/  @!P6 IMAD.IADD R23, R13, 0x1, R8 ;  /* 0x000000010d17e824 */ /* 0x000fe200078e0208 */
[----:B------:R-:W-:Y:S01]  /*131f0*/  ISETP.GE.AND P5, PT, R15, R4, PT ;  /* 0x000000040f00720c */ /* 0x000fe20003fa6270 */
[----:B------:R-:W-:Y:S01]  /*13200*/  @!P0 IMAD.MOV.U32 R8, RZ, RZ, R14 ;  /* 0x000000ffff088224 */ /* 0x000fe200078e000e */
[----:B------:R-:W-:Y:S01]  /*13210*/  IADD3 R14, R156, 0xb0, RZ ;  /* 0x000000b09c0e7810 */ /* 0x000fe20007ffe0ff */
[----:B------:R-:W-:-:S02]  /*13220*/  @!P1 IMAD.MOV.U32 R10, RZ, RZ, R22 ;  /* 0x000000ffff0a9224 */ /* 0x000fc400078e0016 */
[----:B------:R-:W-:Y:S01]  /*13230*/  @!P6 IMAD.MOV.U32 R22, RZ, RZ, R12 ;  /* 0x000000ffff16e224 */ /* 0x000fe200078e000c */
[-C--:B------:R-:W-:Y:S02]  /*13240*/  ISETP.GE.AND P4, PT, R14, R4.reuse, PT ;  /* 0x000000040e00720c */ /* 0x080fe40003f86270 */
[----:B------:R-:W-:Y:S01]  /*13250*/  IADD3 R12, R156, 0xc0, RZ ;  /* 0x000000c09c0c7810 */ /* 0x000fe20007ffe0ff */
[----:B------:R2:W-:Y:S03]  /*13260*/  @!P1 LDGSTS.E.BYPASS.LTC128B.128 [R244+0x5000], [R10.64] ;  /* 0x050000000af49fae */ /* 0x0005e6000b901d46 */
[----:B------:R-:W-:Y:S01]  /*13270*/  ISETP.GE.AND P3, PT, R12, R4, PT ;  /* 0x000000040c00720c */ /* 0x000fe20003f66270 */
[----:B------:R3:W-:Y:S01]  /*13280*/  @!P0 LDGSTS.E.BYPASS.LTC128B.128 [R244+0x5800], [R8.64] ;  /* 0x0580000008f48fae */ /* 0x0007e2000b901d46 */
[----:B------:R-:W-:Y:S02]  /*13290*/  @!P5 IMAD.MOV.U32 R46, RZ, RZ, c[0x0][0x198] ;  /* 0x00006600ff2ed624 */ /* 0x000fe400078e00ff */
[----:B------:R-:W-:Y:S01]  /*132a0*/  @!P5 IMAD.MOV.U32 R34, RZ, RZ, c[0x0][0x19c] ;  /* 0x00006700ff22d624 */ /* 0x000fe200078e00ff */
[----:B------:R4:W-:Y:S02]  /*132b0*/  @!P2 LDGSTS.E.BYPASS.LTC128B.128 [R244+0x6000], [R6.64] ;  /* 0x0600000006f4afae */ /* 0x0009e4000b901d46 */
[----:B------:R-:W-:-:S02]  /*132c0*/  @!P4 IMAD.MOV.U32 R32, RZ, RZ, c[0x0][0x198] ;  /* 0x00006600ff20c624 */ /* 0x000fc400078e00ff */
[----:B------:R5:W-:Y:S01]  /*132d0*/  @!P6 LDGSTS.E.BYPASS.LTC128B.128 [R244+0x6800], [R22.64] ;  /* 0x0680000016f4efae */ /* 0x000be2000b901d46 */
[----:B------:R-:W-:Y:S01]  /*132e0*/  @!P4 IMAD.MOV.U32 R13, RZ, RZ, c[0x0][0x19c] ;  /* 0x00006700ff0dc624 */ /* 0x000fe200078e00ff */
[----:B------:R-:W-:Y:S01]  /*132f0*/  ISETP.GE.AND P6, PT, R0, R4, PT ;  /* 0x000000040000720c */ /* 0x000fe20003fc6270 */
[----:B------:R-:W-:Y:S02]  /*13300*/  @!P5 IMAD R34, R34, 0x140, RZ ;  /* 0x000001402222d824 */ /* 0x000fe400078e02ff */
[----:B------:R-:W-:Y:S02]  /*13310*/  @!P3 IMAD.MOV.U32 R30, RZ, RZ, c[0x0][0x198] ;  /* 0x00006600ff1eb624 */ /* 0x000fe400078e00ff */
[----:B------:R-:W-:Y:S01]  /*13320*/  @!P4 IMAD R13, R13, 0x160, RZ ;  /* 0x000001600d0dc824 */ /* 0x000fe200078e02ff */
[C---:B--2---:R-:W-:Y:S01]  /*13330*/  IADD3 R10, R156.reuse, 0xd0, RZ ;  /* 0x000000d09c0a7810 */ /* 0x044fe20007ffe0ff */
[----:B------:R-:W-:Y:S01]  /*13340*/  @!P3 IMAD.MOV.U32 R11, RZ, RZ, c[0x0][0x19c] ;  /* 0x00006700ff0bb624 */ /* 0x000fe200078e00ff */
[----:B---3--:R-:W-:-:S03]  /*13350*/  IADD3 R8, R156, 0xe0, RZ ;  /* 0x000000e09c087810 */ /* 0x008fc60007ffe0ff */
[----:B------:R-:W-:Y:S01]  /*13360*/  @!P3 IMAD R11, R11, 0x180, RZ ;  /* 0x000001800b0bb824 */ /* 0x000fe200078e02ff */
[-C--:B------:R-:W-:Y:S02]  /*13370*/  ISETP.GE.AND P2, PT, R10, R4.reuse, PT ;  /* 0x000000040a00720c */ /* 0x080fe40003f46270 */
[-C--:B------:R-:W-:Y:S02]  /*13380*/  ISETP.GE.AND P1, PT, R8, R4.reuse, PT ;  /* 0x000000040800720c */ /* 0x080fe40003f26270 */
[----:B----4-:R-:W-:Y:S01]  /*13390*/  IADD3 R6, R156, 0xf0, RZ ;  /* 0x000000f09c067810 */ /* 0x010fe20007ffe0ff */
[----:B-----5:R-:W-:Y:S02]  /*133a0*/  @!P5 IMAD.MOV.U32 R22, RZ, RZ, R239 ;  /* 0x000000ffff16d224 */ /* 0x020fe400078e00ef */
[----:B------:R-:W-:Y:S01]  /*133b0*/  @!P5 IMAD.MOV.U32 R23, RZ, RZ, R238 ;  /* 0x000000ffff17d224 */ /* 0x000fe200078e00ee */
[----:B------:R-:W-:-:S03]  /*133c0*/  ISETP.GE.AND P0, PT, R6, R4, PT ;  /* 0x000000040600720c */ /* 0x000fc60003f06270 */
[----:B------:R-:W-:-:S04]  /*133d0*/  @!P5 IMAD.WIDE.U32 R46, R46, 0x140, R22 ;  /* 0x000001402e2ed825 */ /* 0x000fc800078e0016 */
[----:B------:R-:W-:Y:S02]  /*133e0*/  @!P4 IMAD.MOV.U32 R22, RZ, RZ, R239 ;  /* 0x000000ffff16c224 */ /* 0x000fe400078e00ef */
[----:B------:R-:W-:Y:S02]  /*133f0*/  @!P4 IMAD.MOV.U32 R23, RZ, RZ, R238 ;  /* 0x000000ffff17c224 */ /* 0x000fe400078e00ee */
[----:B------:R-:W-:Y:S02]  /*13400*/  @!P2 IMAD.MOV.U32 R28, RZ, RZ, c[0x0][0x198] ;  /* 0x00006600ff1ca624 */ /* 0x000fe400078e00ff */
[----:B------:R-:W-:-:S04]  /*13410*/  @!P4 IMAD.WIDE.U32 R32, R32, 0x160, R22 ;  /* 0x000001602020c825 */ /* 0x000fc800078e0016 */
[----:B------:R-:W-:Y:S02]  /*13420*/  @!P3 IMAD.MOV.U32 R22, RZ, RZ, R239 ;  /* 0x000000ffff16b224 */ /* 0x000fe400078e00ef */
[----:B------:R-:W-:Y:S02]  /*13430*/  @!P3 IMAD.MOV.U32 R23, RZ, RZ, R238 ;  /* 0x000000ffff17b224 */ /* 0x000fe400078e00ee */
[----:B-1----:R-:W-:Y:S02]  /*13440*/  @!P1 IMAD.MOV.U32 R26, RZ, RZ, c[0x0][0x198] ;  /* 0x00006600ff1a9624 */ /* 0x002fe400078e00ff */
[----:B------:R-:W-:-:S04]  /*13450*/  @!P3 IMAD.WIDE.U32 R30, R30, 0x180, R22 ;  /* 0x000001801e1eb825 */ /* 0x000fc800078e0016 */
[--C-:B------:R-:W-:Y:S02]  /*13460*/  @!P2 IMAD.MOV.U32 R22, RZ, RZ, R239.reuse ;  /* 0x000000ffff16a224 */ /* 0x100fe400078e00ef */
[--C-:B------:R-:W-:Y:S02]  /*13470*/  @!P2 IMAD.MOV.U32 R23, RZ, RZ, R238.reuse ;  /* 0x000000ffff17a224 */ /* 0x100fe400078e00ee */
[----:B------:R-:W-:Y:S02]  /*13480*/  @!P1 IMAD.MOV.U32 R52, RZ, RZ, R239 ;  /* 0x000000ffff349224 */ /* 0x000fe400078e00ef */
[----:B------:R-:W-:Y:S02]  /*13490*/  @!P1 IMAD.MOV.U32 R53, RZ, RZ, R238 ;  /* 0x000000ffff359224 */ /* 0x000fe400078e00ee */
[----:B------:R-:W-:Y:S02]  /*134a0*/  @!P2 IMAD.MOV.U32 R9, RZ, RZ, c[0x0][0x19c] ;  /* 0x00006700ff09a624 */ /* 0x000fe400078e00ff */
[----:B------:R-:W-:-:S04]  /*134b0*/  @!P2 IMAD.WIDE.U32 R28, R28, 0x1a0, R22 ;  /* 0x000001a01c1ca825 */ /* 0x000fc800078e0016 */
[----:B------:R-:W-:-:S04]  /*134c0*/  @!P1 IMAD.WIDE.U32 R26, R26, 0x1c0, R52 ;  /* 0x000001c01a1a9825 */ /* 0x000fc800078e0034 */
[----:B------:R-:W-:Y:S02]  /*134d0*/  @!P1 IMAD.MOV.U32 R7, RZ, RZ, c[0x0][0x19c] ;  /* 0x00006700ff079624 */ /* 0x000fe400078e00ff */
[----:B------:R-:W-:Y:S02]  /*134e0*/  @!P0 IMAD.MOV.U32 R22, RZ, RZ, c[0x0][0x198] ;  /* 0x00006600ff168624 */ /* 0x000fe400078e00ff */
[----:B------:R-:W-:Y:S02]  /*134f0*/  @!P0 IMAD.MOV.U32 R52, RZ, RZ, R239 ;  /* 0x000000ffff348224 */ /* 0x000fe400078e00ef */
[----:B------:R-:W-:Y:S02]  /*13500*/  @!P0 IMAD.MOV.U32 R53, RZ, RZ, R238 ;  /* 0x000000ffff358224 */ /* 0x000fe400078e00ee */
[----:B------:R-:W-:Y:S02]  /*13510*/  @!P0 IMAD.MOV.U32 R5, RZ, RZ, c[0x0][0x19c] ;  /* 0x00006700ff058624 */ /* 0x000fe400078e00ff */
[----:B------:R-:W-:-:S02]  /*13520*/  @!P5 IMAD.IADD R35, R47, 0x1, R34 ;  /* 0x000000012f23d824 */ /* 0x000fc400078e0222 */
[----:B------:R-:W-:Y:S02]  /*13530*/  @!P2 IMAD R9, R9, 0x1a0, RZ ;  /* 0x000001a00909a824 */ /* 0x000fe400078e02ff */
[----:B------:R-:W-:Y:S02]  /*13540*/  @!P5 IMAD.MOV.U32 R34, RZ, RZ, R46 ;  /* 0x000000ffff22d224 */ /* 0x000fe400078e002e */
[----:B------:R-:W-:Y:S02]  /*13550*/  @!P1 IMAD R7, R7, 0x1c0, RZ ;  /* 0x000001c007079824 */ /* 0x000fe400078e02ff */
[----:B------:R-:W-:Y:S01]  /*13560*/  @!P0 IMAD.WIDE.U32 R22, R22, 0x1e0, R52 ;  /* 0x000001e016168825 */ /* 0x000fe200078e0034 */
[----:B------:R1:W-:Y:S03]  /*13570*/  @!P5 LDGSTS.E.BYPASS.LTC128B.128 [R244+0x7000], [R34.64] ;  /* 0x0700000022f4dfae */ /* 0x0003e6000b901d46 */
[----:B------:R-:W-:-:S02]  /*13580*/  @!P0 IMAD R5, R5, 0x1e0, RZ ;  /* 0x000001e005058824 */ /* 0x000fc400078e02ff */
[----:B------:R-:W-:Y:S02]  /*13590*/  @!P4 IMAD.IADD R33, R33, 0x1, R13 ;  /* 0x000000012121c824 */ /* 0x000fe400078e020d */
[----:B------:R-:W-:Y:S02]  /*135a0*/  @!P3 IMAD.IADD R31, R31, 0x1, R11 ;  /* 0x000000011f1fb824 */ /* 0x000fe400078e020b */
[----:B------:R-:W-:Y:S01]  /*135b0*/  @!P2 IMAD.IADD R29, R29, 0x1, R9 ;  /* 0x000000011d1da824 */ /* 0x000fe200078e0209 */
[----:B------:R1:W-:Y:S01]  /*135c0*/  @!P4 LDGSTS.E.BYPASS.LTC128B.128 [R244+0x7800], [R32.64] ;  /* 0x0780000020f4cfae */ /* 0x0003e2000b901d46 */
[----:B------:R-:W-:Y:S01]  /*135d0*/  @!P1 IMAD.IADD R27, R27, 0x1, R7 ;  /* 0x000000011b1b9824 */ /* 0x000fe200078e0207 */
[-C--:B------:R-:W-:Y:S01]  /*135e0*/  ISETP.GE.AND P4, PT, R24, R4.reuse, PT ;  /* 0x000000041800720c */ /* 0x080fe20003f86270 */
[----:B------:R-:W-:Y:S01]  /*135f0*/  @!P0 IMAD.IADD R23, R23, 0x1, R5 ;  /* 0x0000000117178824 */ /* 0x000fe200078e0205 */
[----:B------:R2:W-:Y:S01]  /*13600*/  @!P3 LDGSTS.E.BYPASS.LTC128B.128 [R244+0x8000], [R30.64] ;  /* 0x080000001ef4bfae */ /* 0x0005e2000b901d46 */
[----:B------:R-:W-:-:S02]  /*13610*/  ISETP.GE.AND P3, PT, R20, R4, PT ;  /* 0x000000041400720c */ /* 0x000fc40003f66270 */
[----:B------:R-:W-:Y:S01]  /*13620*/  LEA.HI R5, R44, R44, RZ, 0x1 ;  /* 0x0000002c2c057211 */ /* 0x000fe200078f08ff */
[----:B------:R2:W-:Y:S01]  /*13630*/  @!P2 LDGSTS.E.BYPASS.LTC128B.128 [R244+0x8800], [R28.64] ;  /* 0x088000001cf4afae */ /* 0x0005e2000b901d46 */
[-C--:B------:R-:W-:Y:S02]  /*13640*/  ISETP.GE.AND P2, PT, R21, R4.reuse, PT ;  /* 0x000000041500720c */ /* 0x080fe40003f46270 */
[----:B------:R-:W-:Y:S01]  /*13650*/  LOP3.LUT R5, R5, 0xfffffffe, RZ, 0xc0, !PT ;  /* 0xfffffffe05057812 */ /* 0x000fe200078ec0ff */
[----:B------:R3:W-:Y:S01]  /*13660*/  @!P1 LDGSTS.E.BYPASS.LTC128B.128 [R244+0x9000], [R26.64] ;  /* 0x090000001af49fae */ /* 0x0007e2000b901d46 */
[-C--:B------:R-:W-:Y:S02]  /*13670*/  ISETP.GE.AND P1, PT, R3, R4.reuse, PT ;  /* 0x000000040300720c */ /* 0x080fe40003f26270 */
[----:B------:R-:W-:Y:S01]  /*13680*/  @!P4 IMAD.MOV.U32 R0, RZ, RZ, c[0x0][0x1a0] ;  /* 0x00006800ff00c624 */ /* 0x000fe200078e00ff */
[----:B------:R4:W-:Y:S01]  /*13690*/  @!P0 LDGSTS.E.BYPASS.LTC128B.128 [R244+0x9800], [R22.64] ;  /* 0x0980000016f48fae */ /* 0x0009e2000b901d46 */
[----:B------:R-:W-:Y:S01]  /*136a0*/  ISETP.GE.AND P0, PT, R156, R4, PT ;  /* 0x000000049c00720c */ /* 0x000fe20003f06270 */
[----:B------:R-:W-:-:S02]  /*136b0*/  @!P4 IMAD.MOV.U32 R7, RZ, RZ, c[0x0][0x1a4] ;  /* 0x00006900ff07c624 */ /* 0x000fc400078e00ff */
[----:B------:R-:W0:Y:S01]  /*136c0*/  LDGDEPBAR ;  /* 0x00000000000079af */ /* 0x000e220000000000 */
[----:B------:R-:W-:Y:S02]  /*136d0*/  IMAD.IADD R44, R44, 0x1, -R5 ;  /* 0x000000012c2c7824 */ /* 0x000fe400078e0a05 */
[----:B------:R-:W-:Y:S02]  /*136e0*/  @!P3 IMAD.MOV.U32 R5, RZ, RZ, c[0x0][0x1a0] ;  /* 0x00006800ff05b624 */ /* 0x000fe400078e00ff */
[----:B------:R-:W-:Y:S01]  /*136f0*/  @!P3 IMAD.MOV.U32 R3, RZ, RZ, c[0x0][0x1a4] ;  /* 0x00006900ff03b624 */ /* 0x000fe200078e00ff */
[C---:B------:R-:W-:Y:S01]  /*13700*/  @!P1 LEA R20, P5, R50.reuse, R241, 0x1 ;  /* 0x000000f132149211 */ /* 0x040fe200078a08ff */
[----:B------:R-:W-:Y:S02]  /*13710*/  @!P3 IMAD.MOV.U32 R24, RZ, RZ, R241 ;  /* 0x000000ffff18b224 */ /* 0x000fe400078e00f1 */
[----:B------:R-:W-:Y:S01]  /*13720*/  @!P3 IMAD.MOV.U32 R25, RZ, RZ, R240 ;  /* 0x000000ffff19b224 */ /* 0x000fe200078e00f0 */
[----:B------:R-:W-:Y:S01]  /*13730*/  @!P1 LEA.HI.X R21, R50, R240, R49, 0x1, P5 ;  /* 0x000000f032159211 */ /* 0x000fe200028f0c31 */
[----:B------:R-:W-:-:S02]  /*13740*/  @!P3 IMAD R3, R3, 0x60, RZ ;  /* 0x000000600303b824 */ /* 0x000fc400078e02ff */
[----:B------:R-:W-:-:S04]  /*13750*/  @!P3 IMAD.WIDE.U32 R24, R5, 0x60, R24 ;  /* 0x000000600518b825 */ /* 0x000fc800078e0018 */
[----:B------:R-:W-:Y:S02]  /*13760*/  @!P6 IMAD.MOV.U32 R5, RZ, RZ, c[0x0][0x1a4] ;  /* 0x00006900ff05e624 */ /* 0x000fe400078e00ff */
[----:B------:R-:W-:Y:S02]  /*13770*/  @!P3 IMAD.IADD R25, R25, 0x1, R3 ;  /* 0x000000011919b824 */ /* 0x000fe400078e0203 */
[----:B------:R-:W-:Y:S02]  /*13780*/  IMAD.SHL.U32 R156, R156, 0x8, RZ ;  /* 0x000000089c9c7824 */ /* 0x000fe400078e00ff */
[----:B----4-:R-:W-:Y:S01]  /*13790*/  @!P0 IMAD.MOV.U32 R22, RZ, RZ, R241 ;  /* 0x000000ffff168224 */ /* 0x010fe200078e00f1 */
[----:B------:R-:W-:-:S04]  /*137a0*/  DEPBAR.LE SB0, 0x0 ;  /* 0x000080000000791a */ /* 0x000fc80000000000 */
[----:B------:R-:W-:Y:S01]  /*137b0*/  BAR.SYNC.DEFER_BLOCKING 0x0 ;  /* 0x0000000000007b1d */ /* 0x000fe20000010000 */
[----:B------:R-:W-:-:S05]  /*137c0*/  @!P0 IMAD.MOV.U32 R23, RZ, RZ, R240 ;  /* 0x000000ffff178224 */ /* 0x000fca00078e00f0 */
        /* <DEDUP_REMOVED lines=12> */
[----:B----4-:R-:W-:-:S04]  /*13890*/  @!P4 LEA R22, P0, R0, R241, 0x6 ;  /* 0x000000f10016c211 */ /* 0x010fc800078030ff */
[----:B------:R-:W-:Y:S01]  /*138a0*/  @!P4 LEA.HI.X R23, R0, R240, R7, 0x6, P0 ;  /* 0x000000f00017c211 */ /* 0x000fe200000f3407 */
[----:B------:R-:W-:Y:S01]  /*138b0*/  @!P6 IMAD.MOV.U32 R0, RZ, RZ, c[0x0][0x1a0] ;  /* 0x00006800ff00e624 */ /* 0x000fe200078e00ff */
[----:B------:R-:W-:-:S03]  /*138c0*/  ISETP.GE.AND P0, PT, R18, R4, PT ;  /* 0x000000041200720c */ /* 0x000fc60003f06270 */
[----:B------:R-:W-:Y:S01]  /*138d0*/  @!P1 IMAD.MOV.U32 R18, RZ, RZ, c[0x0][0x1a0] ;  /* 0x00006800ff129624 */ /* 0x000fe200078e00ff */
[----:B------:R-:W-:Y:S01]  /*138e0*/  @!PT LDS RZ, [RZ] ;  /* 0x00000000fffff984 */ /* 0x000fe20000000800 */
[----:B------:R-:W-:Y:S01]  /*138f0*/  @!PT LDS RZ, [RZ] ;  /* 0x00000000fffff984 */ /* 0x000fe20000000800 */
[----:B------:R-:W-:Y:S01]  /*13900*/  @!PT LDS RZ, [RZ] ;  /* 0x00000000fffff984 */ /* 0x000fe20000000800 */
[----:B------:R4:W-:Y:S01]  /*13910*/  @!P4 LDGSTS.E.BYPASS.LTC128B.128 [R244+0xb000], [R22.64] ;  /* 0x0b00000016f4cfae */ /* 0x0009e2000b901d46 */
[----:B-----5:R-:W-:Y:S02]  /*13920*/  @!P6 LEA R20, P5, R0, R241, 0x7 ;  /* 0x000000f10014e211 */ /* 0x020fe400078a38ff */
[----:B------:R-:W-:Y:S01]  /*13930*/  ISETP.GE.AND P4, PT, R14, R4, PT ;  /* 0x000000040e00720c */ /* 0x000fe20003f86270 */
        /* <DEDUP_REMOVED lines=9> */
[----:B------:R-:W-:-:S02]  /*139d0*/  @!P1 IMAD R5, R5, 0xc0, RZ ;  /* 0x000000c005059824 */ /* 0x000fc400078e02ff */
[----:B------:R-:W-:Y:S01]  /*139e0*/  @P6 STS.128 [R244+0xc000], RZ ;  /* 0x00c000fff4006388 */ /* 0x000fe20000000c00 */
[----:B------:R-:W-:Y:S02]  /*139f0*/  @!P0 IMAD.MOV.U32 R3, RZ, RZ, c[0x0][0x1a0] ;  /* 0x00006800ff038624 */ /* 0x000fe400078e00ff */
[----:B------:R-:W-:Y:S01]  /*13a00*/  @!P0 IMAD.MOV.U32 R0, RZ, RZ, c[0x0][0x1a4] ;  /* 0x00006900ff008624 */ /* 0x000fe200078e00ff */
[----:B------:R-:W-:Y:S01]  /*13a10*/  @!PT LDS RZ, [RZ] ;  /* 0x00000000fffff984 */ /* 0x000fe20000000800 */
[----:B------:R-:W-:Y:S01]  /*13a20*/  @!PT LDS RZ, [RZ] ;  /* 0x00000000fffff984 */ /* 0x000fe20000000800 */
[----:B------:R-:W-:Y:S01]  /*13a30*/  @!PT LDS RZ, [RZ] ;  /* 0x00000000fffff984 */ /* 0x000fe20000000800 */
[----:B------:R1:W-:Y:S01]  /*13a40*/  @!P6 LDGSTS.E.BYPASS.LTC128B.128 [R244+0xc000], [R20.64] ;  /* 0x0c00000014f4efae */ /* 0x0003e2000b901d46 */
[----:B------:R-:W-:Y:S02]  /*13a50*/  ISETP.GE.AND P6, PT, R15, R4, PT ;  /* 0x000000040f00720c */ /* 0x000fe40003fc6270 */
[----:B------:R-:W-:Y:S01]  /*13a60*/  @!P0 IMAD R0, R0, 0xe0, RZ ;  /* 0x000000e000008824 */ /* 0x000fe200078e02ff */
[----:B------:R-:W-:Y:S01]  /*13a70*/  @P2 STS.128 [R244+0xc800], RZ ;  /* 0x00c800fff4002388 */ /* 0x000fe20000000c00 */
[----:B------:R-:W-:Y:S02]  /*13a80*/  @!P5 IMAD.MOV.U32 R14, RZ, RZ, R241 ;  /* 0x000000ffff0ed224 */ /* 0x000fe400078e00f1 */
[----:B------:R-:W-:-:S02]  /*13a90*/  @!P5 IMAD.MOV.U32 R15, RZ, RZ, R240 ;  /* 0x000000ffff0fd224 */ /* 0x000fc400078e00f0 */
[----:B------:R-:W-:Y:S02]  /*13aa0*/  @!P3 IMAD.MOV.U32 R11, RZ, RZ, R240 ;  /* 0x000000ffff0bb224 */ /* 0x000fe400078e00f0 */
[----:B----4-:R-:W-:-:S03]  /*13ab0*/  @!P2 IMAD.MOV.U32 R22, RZ, RZ, c[0x0][0x1a0] ;  /* 0x00006800ff16a624 */ /* 0x010fc600078e00ff */
[----:B------:R-:W-:-:S04]  /*13ac0*/  @!P6 IMAD.MOV.U32 R16, RZ, RZ, c[0x0][0x1a4] ;  /* 0x00006900ff10e624 */ /* 0x000fc800078e00ff */
[----:B------:R-:W-:Y:S02]  /*13ad0*/  @!P6 IMAD R16, R16, 0x140, RZ ;  /* 0x000001401010e824 */ /* 0x000fe400078e02ff */
[----:B-----5:R-:W-:Y:S02]  /*13ae0*/  @!P2 IMAD.MOV.U32 R24, RZ, RZ, R241 ;  /* 0x000000ffff18a224 */ /* 0x020fe400078e00f1 */
[----:B------:R-:W-:-:S04]  /*13af0*/  @!P2 IMAD.MOV.U32 R25, RZ, RZ, R240 ;  /* 0x000000ffff19a224 */ /* 0x000fc800078e00f0 */
[----:B------:R-:W-:-:S04]  /*13b00*/  @!P2 IMAD.WIDE.U32 R22, R22, 0xa0, R24 ;  /* 0x000000a01616a825 */ /* 0x000fc800078e0018 */
[----:B-1----:R-:W-:Y:S02]  /*13b10*/  @!P2 IMAD.MOV.U32 R20, RZ, RZ, c[0x0][0x1a4] ;  /* 0x00006900ff14a624 */ /* 0x002fe400078e00ff */
[----:B------:R-:W-:Y:S02]  /*13b20*/  @!P1 IMAD.MOV.U32 R24, RZ, RZ, R241 ;  /* 0x000000ffff189224 */ /* 0x000fe400078e00f1 */
[----:B------:R-:W-:Y:S02]  /*13b30*/  @!P1 IMAD.MOV.U32 R25, RZ, RZ, R240 ;  /* 0x000000ffff199224 */ /* 0x000fe400078e00f0 */
[----:B------:R-:W-:Y:S02]  /*13b40*/  @!P2 IMAD R20, R20, 0xa0, RZ ;  /* 0x000000a01414a824 */ /* 0x000fe400078e02ff */
[----:B------:R-:W-:-:S04]  /*13b50*/  @!P1 IMAD.WIDE.U32 R18, R18, 0xc0, R24 ;  /* 0x000000c012129825 */ /* 0x000fc800078e0018 */
[----:B------:R-:W-:Y:S02]  /*13b60*/  @!P2 IMAD.IADD R21, R23, 0x1, R20 ;  /* 0x000000011715a824 */ /* 0x000fe400078e0214 */
[----:B------:R-:W-:Y:S02]  /*13b70*/  @!P2 IMAD.MOV.U32 R20, RZ, RZ, R22 ;  /* 0x000000ffff14a224 */ /* 0x000fe400078e0016 */
[----:B------:R-:W-:Y:S02]  /*13b80*/  @!P1 IMAD.IADD R19, R19, 0x1, R5 ;  /* 0x0000000113139824 */ /* 0x000fe400078e0205 */
[--C-:B------:R-:W-:Y:S01]  /*13b90*/  @!P0 IMAD.MOV.U32 R24, RZ, RZ, R241.reuse ;  /* 0x000000ffff188224 */ /* 0x100fe200078e00f1 */
[----:B------:R-:W-:Y:S01]  /*13ba0*/  @!PT LDS RZ, [RZ] ;  /* 0x00000000fffff984 */ /* 0x000fe20000000800 */
[----:B------:R-:W-:Y:S01]  /*13bb0*/  @!PT LDS RZ, [RZ] ;  /* 0x00000000fffff984 */ /* 0x000fe20000000800 */
[----:B------:R-:W-:Y:S01]  /*13bc0*/  @!PT LDS RZ, [RZ] ;  /* 0x00000000fffff984 */ /* 0x000fe20000000800 */
[----:B------:R1:W-:Y:S01]  /*13bd0*/  @!P2 LDGSTS.E.BYPASS.LTC128B.128 [R244+0xc800], [R20.64] ;  /* 0x0c80000014f4afae */ /* 0x0003e2000b901d46 */
[----:B------:R-:W-:Y:S01]  /*13be0*/  @!P0 IMAD.MOV.U32 R25, RZ, RZ, R240 ;  /* 0x000000ffff198224 */ /* 0x000fe200078e00f0 */
[----:B------:R-:W-:Y:S01]  /*13bf0*/  ISETP.GE.AND P2, PT, R10, R4, PT ;  /* 0x000000040a00720c */ /* 0x000fe20003f46270 */
[----:B------:R-:W-:Y:S01]  /*13c00*/  @!P3 IMAD.MOV.U32 R10, RZ, RZ, R241 ;  /* 0x000000ffff0ab224 */ /* 0x000fe200078e00f1 */
[----:B------:R-:W-:Y:S01]  /*13c10*/  @P1 STS.128 [R244+0xd000], RZ ;  /* 0x00d000fff4001388 */ /* 0x000fe20000000c00 */
[----:B------:R-:W-:-:S03]  /*13c20*/  @!P0 IMAD.WIDE.U32 R24, R3, 0xe0, R24 ;  /* 0x000000e003188825 */ /* 0x000fc600078e0018 */
[----:B------:R-:W-:Y:S01]  /*13c30*/  @!PT LDS RZ, [RZ] ;  /* 0x00000000fffff984 */ /* 0x000fe20000000800 */
[----:B------:R-:W-:Y:S01]  /*13c40*/  @!PT LDS RZ, [RZ] ;  /* 0x00000000fffff984 */ /* 0x000fe20000000800 */
[----:B------:R-:W-:Y:S01]  /*13c50*/  @!PT LDS RZ, [RZ] ;  /* 0x00000000fffff984 */ /* 0x000fe20000000800 */
[----:B------:R4:W-:Y:S01]  /*13c60*/  @!P1 LDGSTS.E.BYPASS.LTC128B.128 [R244+0xd000], [R18.64] ;  /* 0x0d00000012f49fae */ /* 0x0009e2000b901d46 */
[----:B------:R-:W-:Y:S01]  /*13c70*/  ISETP.GE.AND P1, PT, R17, R4, PT ;  /* 0x000000041100720c */ /* 0x000fe20003f26270 */
[----:B------:R-:W-:Y:S02]  /*13c80*/  @!P0 IMAD.IADD R25, R25, 0x1, R0 ;  /* 0x0000000119198824 */ /* 0x000fe400078e0200 */
[----:B------:R-:W-:Y:S01]  /*13c90*/  @P0 STS.128 [R244+0xd800], RZ ;  /* 0x00d800fff4000388 */ /* 0x000fe20000000c00 */
[----:B------:R-:W-:Y:S02]  /*13ca0*/  @!P5 IMAD.MOV.U32 R3, RZ, RZ, c[0x0][0x1a0] ;  /* 0x00006800ff03d624 */ /* 0x000fe400078e00ff */
[----:B------:R-:W-:Y:S01]  /*13cb0*/  @!P5 IMAD.MOV.U32 R0, RZ, RZ, c[0x0][0x1a4] ;  /* 0x00006900ff00d624 */ /* 0x000fe200078e00ff */
[----:B------:R-:W-:Y:S01]  /*13cc0*/  @!PT LDS RZ, [RZ] ;  /* 0x00000000fffff984 */ /* 0x000fe20000000800 */
[----:B------:R-:W-:Y:S01]  /*13cd0*/  @!PT LDS RZ, [RZ] ;  /* 0x00000000fffff984 */ /* 0x000fe20000000800 */
[----:B------:R-:W-:Y:S01]  /*13ce0*/  @!PT LDS RZ, [RZ] ;  /* 0x00000000fffff984 */ /* 0x000fe20000000800 */
[----:B------:R3:W-:Y:S01]  /*13cf0*/  @!P0 LDGSTS.E.BYPASS.LTC128B.128 [R244+0xd800], [R24.64] ;  /* 0x0d80000018f48fae */ /* 0x0007e2000b901d46 */
[----:B------:R-:W-:-:S04]  /*13d00*/  @!P5 IMAD.WIDE.U32 R14, R3, 0x120, R14 ;  /* 0x00000120030ed825 */ /* 0x000fc800078e000e */
[----:B------:R-:W-:Y:S01]  /*13d10*/  @!P5 IMAD R0, R0, 0x120, RZ ;  /* 0x000001200000d824 */ /* 0x000fe200078e02ff */
[----:B------:R-:W-:Y:S01]  /*13d20*/  @P1 STS.128 [R244+0xe000], RZ ;  /* 0x00e000fff4001388 */ /* 0x000fe20000000c00 */
[----:B------:R-:W-:Y:S02]  /*13d30*/  @!P1 IMAD.MOV.U32 R7, RZ, RZ, c[0x0][0x1a0] ;  /* 0x00006800ff079624 */ /* 0x000fe400078e00ff */
[----:B------:R-:W-:Y:S02]  /*13d40*/  @!P1 IMAD.MOV.U32 R5, RZ, RZ, c[0x0][0x1a4] ;  /* 0x00006900ff059624 */ /* 0x000fe400078e00ff */
[----:B------:R-:W-:Y:S01]  /*13d50*/  IMAD.SHL.U32 R3, R42, 0x40, RZ ;  /* 0x000000402a037824 */ /* 0x000fe200078e00ff */
[----:B------:R-:W-:Y:S01]  /*13d60*/  @!P1 LEA R12, P0, R7, R241, 0x8 ;  /* 0x000000f1070c9211 */ /* 0x000fe200078040ff */
[----:B------:R-:W-:Y:S02]  /*13d70*/  @!P5 IMAD.IADD R15, R15, 0x1, R0 ;  /* 0x000000010f0fd824 */ /* 0x000fe400078e0200 */
[----:B------:R-:W-:Y:S01]  /*13d80*/  @!P4 IMAD.MOV.U32 R0, RZ, RZ, c[0x0][0x1a4] ;  /* 0x00006900ff00c624 */ /* 0x000fe200078e00ff */
[----:B------:R-:W-:Y:S01]  /*13d90*/  @!P1 LEA.HI.X R13, R7, R240, R5, 0x8, P0 ;  /* 0x000000f0070d9211 */ /* 0x000fe200000f4405 */
[----:B------:R-:W-:Y:S01]  /*13da0*/  @!P6 IMAD.MOV.U32 R7, RZ, RZ, c[0x0][0x1a0] ;  /* 0x00006800ff07e624 */ /* 0x000fe200078e00ff */
[-C--:B------:R-:W-:Y:S01]  /*13db0*/  ISETP.GE.AND P0, PT, R6, R4.reuse, PT ;  /* 0x000000040600720c */ /* 0x080fe20003f06270 */
[----:B------:R-:W-:Y:S01]  /*13dc0*/  @!P6 IMAD.MOV.U32 R5, RZ, RZ, R240 ;  /* 0x000000ffff05e224 */ /* 0x000fe200078e00f0 */
[----:B------:R-:W-:Y:S01]  /*13dd0*/  LOP3.LUT R3, R3, 0x1c0, RZ, 0xc0, !PT ;  /* 0x000001c003037812 */ /* 0x000fe200078ec0ff */
[----:B------:R-:W-:Y:S01]  /*13de0*/  @!PT LDS RZ, [RZ] ;  /* 0x00000000fffff984 */ /* 0x000fe20000000800 */
[----:B------:R-:W-:Y:S01]  /*13df0*/  @!PT LDS RZ, [RZ] ;  /* 0x00000000fffff984 */ /* 0x000fe20000000800 */
[----:B------:R-:W-:Y:S01]  /*13e00*/  @!PT LDS RZ, [RZ] ;  /* 0x00000000fffff984 */ /* 0x000fe20000000800 */
[----:B------:R5:W-:Y:S01]  /*13e10*/  @!P1 LDGSTS.E.BYPASS.LTC128B.128 [R244+0xe000], [R12.64] ;  /* 0x0e0000000cf49fae */ /* 0x000be2000b901d46 */
[----:B------:R-:W-:Y:S01]  /*13e20*/  ISETP.GE.AND P1, PT, R8, R4, PT ;  /* 0x000000040800720c */ /* 0x000fe20003f26270 */
[----:B------:R-:W-:Y:S01]  /*13e30*/  @!P6 IMAD.MOV.U32 R4, RZ, RZ, R241 ;  /* 0x000000ffff04e224 */ /* 0x000fe200078e00f1 */
[----:B------:R-:W-:Y:S01]  /*13e40*/  LOP3.LUT R156, R3, 0x8, R156, 0xf8, !PT ;  /* 0x00000008039c7812 */ /* 0x000fe200078ef89c */
[----:B------:R-:W-:Y:S01]  /*13e50*/  @!P4 IMAD.MOV.U32 R8, RZ, RZ, c[0x0][0x1a0] ;  /* 0x00006800ff08c624 */ /* 0x000fe200078e00ff */
[----:B------:R-:W-:Y:S01]  /*13e60*/  @P5 STS.128 [R244+0xe800], RZ ;  /* 0x00e800fff4005388 */ /* 0x000fe20000000c00 */
[----:B------:R-:W-:Y:S01]  /*13e70*/  @!P6 IMAD.WIDE.U32 R6, R7, 0x140, R4 ;  /* 0x000001400706e825 */ /* 0x000fe200078e0004 */
[----:B------:R-:W-:-:S02]  /*13e80*/  SHF.R.U32.HI R232, RZ, 0x3, R3 ;  /* 0x00000003ffe87819 */ /* 0x000fc40000011603 */
[----:B------:R-:W-:Y:S01]  /*13e90*/  @!PT LDS RZ, [RZ] ;  /* 0x00000000fffff984 */ /* 0x000fe20000000800 */
[----:B------:R-:W-:Y:S01]  /*13ea0*/  @!PT LDS RZ, [RZ] ;  /* 0x00000000fffff984 */ /* 0x000fe20000000800 */
[----:B------:R-:W-:Y:S01]  /*13eb0*/  @!PT LDS RZ, [RZ] ;  /* 0x00000000fffff984 */ /* 0x000fe20000000800 */
[----:B------:R1:W-:Y:S01]  /*13ec0*/  @!P5 LDGSTS.E.BYPASS.LTC128B.128 [R244+0xe800], [R14.64] ;  /* 0x0e8000000ef4dfae */ /* 0x0003e2000b901d46 */
[----:B------:R-:W-:Y:S01]  /*13ed0*/  @!P4 IMAD.MOV.U32 R4, RZ, RZ, R241 ;  /* 0x000000ffff04c224 */ /* 0x000fe200078e00f1 */
[----:B------:R-:W-:Y:S01]  /*13ee0*/  LOP3.LUT R232, R156, R232, RZ, 0x3c, !PT ;  /* 0x000000e89ce87212 */ /* 0x000fe200078e3cff */
[----:B------:R-:W-:Y:S01]  /*13ef0*/  @!P4 IMAD.MOV.U32 R5, RZ, RZ, R240 ;  /* 0x000000ffff05c224 */ /* 0x000fe200078e00f0 */
[----:B------:R-:W-:Y:S01]  /*13f00*/  @P6 STS.128 [R244+0xf000], RZ ;  /* 0x00f000fff4006388 */ /* 0x000fe20000000c00 */
[----:B------:R-:W-:Y:S02]  /*13f10*/  IMAD.SHL.U32 R3, R44, 0x8, RZ ;  /* 0x000000082c037824 */ /* 0x000fe400078e00ff */
[----:B------:R-:W-:-:S04]  /*13f20*/  @!P4 IMAD.WIDE.U32 R8, R8, 0x160, R4 ;  /* 0x000001600808c825 */ /* 0x000fc800078e0004 */
[----:B------:R-:W-:Y:S02]  /*13f30*/  IMAD.SHL.U32 R4, R57, 0x40, RZ ;  /* 0x0000004039047824 */ /* 0x000fe400078e00ff */
[----:B------:R-:W-:Y:S02]  /*13f40*/  @!P6 IMAD.IADD R17, R7, 0x1, R16 ;  /* 0x000000010711e824 */ /* 0x000fe400078e0210 */
[----:B------:R-:W-:Y:S01]  /*13f50*/  @!P6 IMAD.MOV.U32 R16, RZ, RZ, R6 ;  /* 0x000000ffff10e224 */ /* 0x000fe200078e0006 */
[----:B------:R-:W-:Y:S01]  /*13f60*/  LOP3.LUT R4, R4, 0x1c0, RZ, 0xc0, !PT ;  /* 0x000001c004047812 */ /* 0x000fe200078ec0ff */
[----:B------:R-:W-:Y:S02]  /*13f70*/  @!P3 IMAD.MOV.U32 R6, RZ, RZ, c[0x0][0x1a4] ;  /* 0x00006900ff06b624 */ /* 0x000fe400078e00ff */
[----:B-----5:R-:W-:Y:S01]  /*13f80*/  @!P2 IMAD.MOV.U32 R12, RZ, RZ, c[0x0][0x1a0] ;  /* 0x00006800ff0ca624 */ /* 0x020fe200078e00ff */
[----:B------:R-:W-:Y:S01]  /*13f90*/  LOP3.LUT R3, R4, 0x8, R3, 0xf8, !PT ;  /* 0x0000000804037812 */ /* 0x000fe200078ef803 */
[----:B----4-:R-:W-:Y:S01]  /*13fa0*/  @!P1 IMAD.MOV.U32 R18, RZ, RZ, c[0x0][0x1a0] ;  /* 0x00006800ff129624 */ /* 0x010fe200078e00ff */
[----:B------:R-:W-:Y:S01]  /*13fb0*/  SHF.R.U32.HI R4, RZ, 0x3, R4 ;  /* 0x00000003ff047819 */ /* 0x000fe20000011604 */
[----:B------:R-:W-:Y:S01]  /*13fc0*/  @!P4 IMAD R0, R0, 0x160, RZ ;  /* 0x000001600000c824 */ /* 0x000fe200078e02ff */
[----:B------:R-:W-:Y:S01]  /*13fd0*/  @!PT LDS RZ, [RZ] ;  /* 0x00000000fffff984 */ /* 0x000fe20000000800 */
[----:B------:R-:W-:Y:S01]  /*13fe0*/  @!PT LDS RZ, [RZ] ;  /* 0x00000000fffff984 */ /* 0x000fe20000000800 */
[----:B------:R-:W-:Y:S01]  /*13ff0*/  @!PT LDS RZ, [RZ] ;  /* 0x00000000fffff984 */ /* 0x000fe20000000800 */
[----:B------:R4:W-:Y:S01]  /*14000*/  @!P6 LDGSTS.E.BYPASS.LTC128B.128 [R244+0xf000], [R16.64] ;  /* 0x0f00000010f4efae */ /* 0x0009e2000b901d46 */
[----:B------:R-:W-:Y:S01]  /*14010*/  @!P2 IMAD.MOV.U32 R5, RZ, RZ, c[0x0][0x1a4] ;  /* 0x00006900ff05a624 */ /* 0x000fe200078e00ff */
[----:B------:R-:W-:Y:S01]  /*14020*/  LOP3.LUT R3, R3, R4, RZ, 0x3c, !PT ;  /* 0x0000000403037212 */ /* 0x000fe200078e3cff */
[----:B-1----:R-:W-:Y:S01]  /*14030*/  @!P3 IMAD.MOV.U32 R14, RZ, RZ, c[0x0][0x1a0] ;  /* 0x00006800ff0eb624 */ /* 0x002fe200078e00ff */
[----:B------:R-:W-:Y:S01]  /*14040*/  @P4 STS.128 [R244+0xf800], RZ ;  /* 0x00f800fff4004388 */ /* 0x000fe20000000c00 */
[----:B------:R-:W-:-:S02]  /*14050*/  @!P1 IMAD.MOV.U32 R4, RZ, RZ, c[0x0][0x1a4] ;  /* 0x00006900ff049624 */ /* 0x000fc400078e00ff */
[----:B------:R-:W-:-:S04]  /*14060*/  @!P3 IMAD.WIDE.U32 R14, R14, 0x180, R10 ;  /* 0x000001800e0eb825 */ /* 0x000fc800078e000a */
[----:B------:R-:W-:Y:S02]  /*14070*/  @!P2 IMAD.MOV.U32 R10, RZ, RZ, R241 ;  /* 0x000000ffff0aa224 */ /* 0x000fe400078e00f1 */
[----:B------:R-:W-:Y:S02]  /*14080*/  @!P2 IMAD.MOV.U32 R11, RZ, RZ, R240 ;  /* 0x000000ffff0ba224 */ /* 0x000fe400078e00f0 */
[----:B------:R-:W-:Y:S02]  /*14090*/  @!P3 IMAD R6, R6, 0x180, RZ ;  /* 0x000001800606b824 */ /* 0x000fe400078e02ff */
[----:B------:R-:W-:-:S04]  /*140a0*/  @!P2 IMAD.WIDE.U32 R12, R12, 0x1a0, R10 ;  /* 0x000001a00c0ca825 */ /* 0x000fc800078e000a */
        /* <DEDUP_REMOVED lines=14> */
[----:B------:R-:W-:-:S02]  /*14190*/  @!P1 IMAD R4, R4, 0x1c0, RZ ;  /* 0x000001c004049824 */ /* 0x000fc400078e02ff */
[----:B------:R-:W-:Y:S02]  /*141a0*/  @!P3 IMAD.IADD R7, R15, 0x1, R6 ;  /* 0x000000010f07b824 */ /* 0x000fe400078e0206 */
[----:B------:R-:W-:Y:S02]  /*141b0*/  @!P3 IMAD.MOV.U32 R6, RZ, RZ, R14 ;  /* 0x000000ffff06b224 */ /* 0x000fe400078e000e */
[----:B------:R-:W-:-:S03]  /*141c0*/  @!P0 IMAD.WIDE.U32 R10, R10, 0x1e0, R20 ;  /* 0x000001e00a0a8825 */ /* 0x000fc600078e0014 */
[----:B------:R-:W-:Y:S01]  /*141d0*/  @!PT LDS RZ, [RZ] ;  /* 0x00000000fffff984 */ /* 0x000fe20000000800 */
[----:B------:R-:W-:Y:S01]  /*141e0*/  @!PT LDS RZ, [RZ] ;  /* 0x00000000fffff984 */ /* 0x000fe20000000800 */
[----:B------:R-:W-:Y:S01]  /*141f0*/  @!PT LDS RZ, [RZ] ;  /* 0x00000000fffff984 */ /* 0x000fe20000000800 */
[----:B------:R5:W-:Y:S01]  /*14200*/  @!P3 LDGSTS.E.BYPASS.LTC128B.128 [R244+0x10000], [R6.64] ;  /* 0x1000000006f4bfae */ /* 0x000be2000b901d46 */
[----:B------:R-:W-:Y:S02]  /*14210*/  @!P0 IMAD R0, R0, 0x1e0, RZ ;  /* 0x000001e000008824 */ /* 0x000fe400078e02ff */
[----:B------:R-:W-:Y:S01]  /*14220*/  @!P2 IMAD.IADD R13, R13, 0x1, R5 ;  /* 0x000000010d0da824 */ /* 0x000fe200078e0205 */
[----:B------:R-:W-:Y:S01]  /*14230*/  @P2 STS.128 [R244+0x10800], RZ ;  /* 0x010800fff4002388 */ /* 0x000fe20000000c00 */
[----:B------:R-:W-:Y:S02]  /*14240*/  IMAD R232, R44, 0x200, R232 ;  /* 0x000002002ce87824 */ /* 0x000fe400078e02e8 */
        /* <DEDUP_REMOVED lines=15> */
[----:B------:R-:W-:Y:S01]  /*14340*/  IMAD.SHL.U32 R233, R233, 0x2, RZ ;  /* 0x00000002e9e97824 */ /* 0x000fe200078e00ff */
[----:B------:R-:W-:Y:S01]  /*14350*/  R2P PR, R42, 0x6 ;  /* 0x000000062a007804 */ /* 0x000fe20000000000 */
[----:B------:R-:W-:Y:S01]  /*14360*/  IMAD.MOV.U32 R0, RZ, RZ, 0x20 ;  /* 0x00000020ff007424 */ /* 0x000fe200078e00ff */
[----:B------:R-:W-:Y:S01]  /*14370*/  @P0 STS.128 [R244+0x11800], RZ ;  /* 0x011800fff4000388 */ /* 0x000fe20000000c00 */
[C-C-:B------:R-:W-:Y:S01]  /*14380*/  IMAD R192, R167.reuse, 0x2, R233.reuse ;  /* 0x00000002a7c07824 */ /* 0x140fe200078e02e9 */
[----:B------:R-:W-:Y:S02]  /*14390*/  IADD3 R42, R232, 0x2000, RZ ;  /* 0x00002000e82a7810 */ /* 0x000fe40007ffe0ff */
[----:B------:R-:W-:Y:S01]  /*143a0*/  @!PT LDS RZ, [RZ] ;  /* 0x00000000fffff984 */ /* 0x000fe20000000800 */
[----:B------:R-:W-:Y:S01]  /*143b0*/  @!PT LDS RZ, [RZ] ;  /* 0x00000000fffff984 */ /* 0x000fe20000000800 */
[----:B------:R-:W-:Y:S01]  /*143c0*/  @!PT LDS RZ, [RZ] ;  /* 0x00000000fffff984 */ /* 0x000fe20000000800 */
[----:B------:R1:W-:Y:S01]  /*143d0*/  @!P0 LDGSTS.E.BYPASS.LTC128B.128 [R244+0x11800], [R10.64] ;  /* 0x118000000af48fae */ /* 0x0003e2000b901d46 */
[----:B------:R-:W-:Y:S01]  /*143e0*/  SEL R231, R0, 0xffffffe0, !P1 ;  /* 0xffffffe000e77807 */ /* 0x000fe20004800000 */
[----:B------:R-:W-:Y:S01]  /*143f0*/  IMAD R0, R166, 0x2, R233 ;  /* 0x00000002a6007824 */ /* 0x000fe200078e02e9 */
[C---:B------:R-:W-:Y:S01]  /*14400*/  IADD3 R230, R232.reuse, 0x2040, RZ ;  /* 0x00002040e8e67810 */ /* 0x040fe20007ffe0ff */
[----:B------:R-:W-:Y:S02]  /*14410*/  LDSM.16.M88.4 R68, [R233] ;  /* 0x00000000e944783b */ /* 0x000fe40000000200 */
[----:B------:R-:W-:Y:S01]  /*14420*/  IMAD.IADD R164, R232, 0x1, R231 ;  /* 0x00000001e8a47824 */ /* 0x000fe200078e02e7 */
[----:B------:R-:W-:Y:S01]  /*14430*/  @P2 IADD3 R230, R42, -0x40, RZ ;  /* 0xffffffc02ae62810 */ /* 0x000fe20007ffe0ff */
[----:B------:R-:W3:Y:S01]  /*14440*/  LDSM.16.M88.4 R60, [R232+0x2000] ;  /* 0x00200000e83c783b */ /* 0x000ee20000000200 */
[----:B------:R-:W-:-:S03]  /*14450*/  IMAD R229, R167, 0x2, R0 ;  /* 0x00000002a7e57824 */ /* 0x000fc600078e0200 */
[----:B------:R-:W4:Y:S01]  /*14460*/  LDSM.16.M88.4 R52, [R232+0x2800] ;  /* 0x00280000e834783b */ /* 0x000f220000000200 */
[----:B------:R-:W-:-:S03]  /*14470*/  IMAD.IADD R224, R231, 0x1, R230 ;  /* 0x00000001e7e07824 */ /* 0x000fc600078e02e6 */
[----:B------:R-:W-:Y:S04]  /*14480*/  LDSM.16.M88.4 R44, [R232+0x3000] ;  /* 0x00300000e82c783b */ /* 0x000fe80000000200 */
[----:B-----5:R-:W5:Y:S04]  /*14490*/  LDSM.16.M88.4 R4, [R232+0x5000] ;  /* 0x00500000e804783b */ /* 0x020f680000000200 */
[----:B--2---:R-:W2:Y:S04]  /*144a0*/  LDSM.16.M88.4 R28, [R232+0x3800] ;  /* 0x00380000e81c783b */ /* 0x004ea80000000200 */
[----:B------:R-:W2:Y:S04]  /*144b0*/  LDSM.16.M88.4 R20, [R232+0x4000] ;  /* 0x00400000e814783b */ /* 0x000ea80000000200 */
[----:B-1----:R-:W1:Y:S04]  /*144c0*/  LDSM.16.M88.4 R12, [R232+0x4800] ;  /* 0x00480000e80c783b */ /* 0x002e680000000200 */
        /* <DEDUP_REMOVED lines=10> */
[C---:B-----5:R-:W-:Y:S03]  /*14570*/  HMMA.16816.F32 R8, R68.reuse, R4, RZ ;  /* 0x000000044408723c */ /* 0x060fe600000018ff */
[----:B------:R-:W5:Y:S04]  /*14580*/  LDSM.16.M88.4 R140, [R232+0x9800] ;  /* 0x00980000e88c783b */ /* 0x000f680000000200 */
[----:B------:R-:W-:Y:S01]  /*14590*/  LDSM.16.M88.4 R156, [R192] ;  /* 0x00000000c09c783b */ /* 0x000fe20000000200 */
[C---:B------:R-:W-:Y:S03]  /*145a0*/  HMMA.16816.F32 R4, R68.reuse, R6, RZ ;  /* 0x000000064404723c */ /* 0x040fe600000018ff */
[----:B------:R-:W3:Y:S04]  /*145b0*/  LDSM.16.M88.4 R144, [R164+0x5000] ;  /* 0x00500000a490783b */ /* 0x000ee80000000200 */
[----:B------:R-:W3:Y:S01]  /*145c0*/  LDSM.16.M88.4 R172, [R164+0x2800] ;  /* 0x00280000a4ac783b */ /* 0x000ee20000000200 */
[C---:B------:R-:W-:Y:S03]  /*145d0*/  HMMA.16816.F32 R48, R68.reuse, R44, RZ ;  /* 0x0000002c4430723c */ /* 0x040fe600000018ff */
[----:B------:R-:W3:Y:S04]  /*145e0*/  LDSM.16.M88.4 R136, [R164+0x2000] ;  /* 0x00200000a488783b */ /* 0x000ee80000000200 */
[----:B------:R-:W-:Y:S01]  /*145f0*/  LDSM.16.M88.4 R160, [R164+0x3800] ;  /* 0x00380000a4a0783b */ /* 0x000fe20000000200 */
[C---:B--2---:R-:W-:Y:S03]  /*14600*/  HMMA.16816.F32 R32, R68.reuse, R28, RZ ;  /* 0x0000001c4420723c */ /* 0x044fe600000018ff */
        /* <DEDUP_REMOVED lines=31> */
[C---:B-----5:R-:W-:Y:S08]  /*14800*/  HMMA.16816.F32 R72, R68.reuse, R140, RZ ;  /* 0x0000008c4448723c */ /* 0x060ff000000018ff */
        /* <DEDUP_REMOVED lines=30> */
[CC--:B------:R-:W-:Y:S02]  /*149f0*/  ISETP.GE.AND P2, PT, R38.reuse, R165.reuse, PT ;  /* 0x000000a52600720c */ /* 0x0c0fe40003f46270 */
[----:B------:R-:W-:Y:S02]  /*14a00*/  ISETP.GE.AND P0, PT, R38, R220, PT ;  /* 0x000000dc2600720c */ /* 0x000fe40003f06270 */
[----:B------:R-:W-:Y:S01]  /*14a10*/  HMMA.16816.F32 R28, R156, R162, R28 ;  /* 0x000000a29c1c723c */ /* 0x000fe2000000181c */
[----:B------:R-:W-:Y:S01]  /*14a20*/  LDSM.16.M88.4 R160, [R164+0x9800] ;  /* 0x00980000a4a0783b */ /* 0x000fe20000000200 */
[C---:B------:R-:W-:Y:S02]  /*14a30*/  IADD3 R37, R0.reuse, 0x8, RZ ;  /* 0x0000000800257810 */ /* 0x040fe40007ffe0ff */
[----:B------:R-:W-:Y:S02]  /*14a40*/  IADD3 R38, R0, 0x9, RZ ;  /* 0x0000000900267810 */ /* 0x000fe40007ffe0ff */
[----:B------:R-:W-:-:S02]  /*14a50*/  ISETP.GE.AND P1, PT, R37, R165, PT ;  /* 0x000000a52500720c */ /* 0x000fc40003f26270 */
[C---:B------:R-:W-:Y:S01]  /*14a60*/  HMMA.16816.F32 R104, R156.reuse, R180, R104 ;  /* 0x000000b49c68723c */ /* 0x040fe20000001868 */
[-C--:B------:R-:W-:Y:S02]  /*14a70*/  ISETP.GE.AND P3, PT, R37, R220.reuse, PT ;  /* 0x000000dc2500720c */ /* 0x080fe40003f66270 */
        /* <DEDUP_REMOVED lines=17> */
[----:B------:R-:W5:Y:S07]  /*14b90*/  LDSM.16.M88.4 R152, [R230] ;  /* 0x00000000e698783b */ /* 0x000f6e0000000200 */
        /* <DEDUP_REMOVED lines=18> */
[----:B-----5:R-:W-:Y:S08]  /*14cc0*/  HMMA.16816.F32 R60, R172, R154, R60 ;  /* 0x0000009aac3c723c */ /* 0x020ff0000000183c */
[C---:B------:R-:W-:Y:S08]  /*14cd0*/  HMMA.16816.F32 R120, R156.reuse, R148, R120 ;  /* 0x000000949c78723c */ /* 0x040ff00000001878 */
[----:B------:R-:W-:Y:S01]  /*14ce0*/  HMMA.16816.F32 R116, R156, R150, R116 ;  /* 0x000000969c74723c */ /* 0x000fe20000001874 */
[----:B------:R-:W5:Y:S07]  /*14cf0*/  LDSM.16.M88.4 R148, [R230+0x1000] ;  /* 0x00100000e694783b */ /* 0x000f6e0000000200 */
        /* <DEDUP_REMOVED lines=19> */
[C---:B--2---:R-:W-:Y:S08]  /*14e30*/  HMMA.16816.F32 R56, R184.reuse, R144, R56 ;  /* 0x00000090b838723c */ /* 0x044ff00000001838 */
[----:B------:R-:W-:Y:S08]  /*14e40*/  HMMA.16816.F32 R52, R184, R146, R52 ;  /* 0x00000092b834723c */ /* 0x000ff00000001834 */
[----:B-----5:R-:W-:Y:S01]  /*14e50*/  HMMA.16816.F32 R48, R172, R148, R48 ;  /* 0x00000094ac30723c */ /* 0x020fe20000001830 */
        /* <DEDUP_REMOVED lines=11> */
[CC--:B------:R-:W-:Y:S02]  /*14f10*/  ISETP.GE.AND P5, PT, R37.reuse, R165.reuse, PT ;  /* 0x000000a52500720c */ /* 0x0c0fe40003fa6270 */
[-C--:B------:R-:W-:Y:S02]  /*14f20*/  ISETP.GE.AND P4, PT, R37, R220.reuse, PT ;  /* 0x000000dc2500720c */ /* 0x080fe40003f86270 */
[C---:B------:R-:W-:Y:S02]  /*14f30*/  ISETP.GE.AND P3, PT, R38.reuse, R165, PT ;  /* 0x000000a52600720c */ /* 0x040fe40003f66270 */
[----:B------:R-:W-:Y:S01]  /*14f40*/  ISETP.GE.AND P0, PT, R38, R220, PT ;  /* 0x000000dc2600720c */ /* 0x000fe20003f06270 */
[----:B------:R-:W-:Y:S01]  /*14f50*/  HMMA.16816.F32 R4, R172, R138, R4 ;  /* 0x0000008aac04723c */ /* 0x000fe20000001804 */
[----:B------:R-:W2:Y:S01]  /*14f60*/  LDSM.16.M88.4 R136, [R230+0x7800] ;  /* 0x00780000e688783b */ /* 0x000ea20000000200 */
[----:B------:R-:W-:-:S02]  /*14f70*/  FSEL R206, R57, -INF , !P1 ;  /* 0xff80000039ce7808 */ /* 0x000fc40004800000 */
[----:B------:R-:W-:Y:S02]  /*14f80*/  FSEL R204, R52, -INF , !P5 ;  /* 0xff80000034cc7808 */ /* 0x000fe40006800000 */
[----:B------:R-:W-:Y:S02]  /*14f90*/  FSEL R56, R54, -INF , !P4 ;  /* 0xff80000036387808 */ /* 0x000fe40006000000 */
[----:B------:R-:W-:Y:S01]  /*14fa0*/  FSEL R57, R53, -INF , !P3 ;  /* 0xff80000035397808 */ /* 0x000fe20005800000 */
[----:B-1----:R-:W-:Y:S01]  /*14fb0*/  HMMA.16816.F32 R48, R184, R140, R48 ;  /* 0x0000008cb830723c */ /* 0x002fe20000001830 */
[----:B------:R-:W-:Y:S02]  /*14fc0*/  FSEL R203, R55, -INF , !P0 ;  /* 0xff80000037cb7808 */ /* 0x000fe40004000000 */
[----:B------:R-:W1:Y:S01]  /*14fd0*/  LDSM.16.M88.4 R52, [R224+0x2800] ;  /* 0x00280000e034783b */ /* 0x000e620000000200 */
[----:B------:R-:W-:Y:S02]  /*14fe0*/  IADD3 R37, R0, 0x20, RZ ;  /* 0x0000002000257810 */ /* 0x000fe40007ffe0ff */
[----:B------:R-:W-:-:S02]  /*14ff0*/  FSEL R59, R59, -INF , !P2 ;  /* 0xff8000003b3b7808 */ /* 0x000fc40005000000 */
[----:B------:R-:W-:Y:S01]  /*15000*/  HMMA.16816.F32 R44, R184, R142, R44 ;  /* 0x0000008eb82c723c */ /* 0x000fe2000000182c */
[CC--:B------:R-:W-:Y:S02]  /*15010*/  ISETP.GE.AND P1, PT, R37.reuse, R165.reuse, PT ;  /* 0x000000a52500720c */ /* 0x0c0fe40003f26270 */
[-C--:B------:R-:W-:Y:S02]  /*15020*/  ISETP.GE.AND P2, PT, R37, R220.reuse, PT ;  /* 0x000000dc2500720c */ /* 0x080fe40003f46270 */
[C---:B------:R-:W-:Y:S02]  /*15030*/  IADD3 R38, R0.reuse, 0x21, RZ ;  /* 0x0000002100267810 */ /* 0x040fe40007ffe0ff */
[----:B------:R-:W-:Y:S01]  /*15040*/  IADD3 R37, R0, 0x28, RZ ;  /* 0x0000002800257810 */ /* 0x000fe20007ffe0ff */
[----:B------:R-:W-:Y:S01]  /*15050*/  HMMA.16816.F32 R72, R156, R160, R72 ;  /* 0x000000a09c48723c */ /* 0x000fe20000001848 */
[C---:B------:R-:W-:Y:S02]  /*15060*/  ISETP.GE.AND P5, PT, R38.reuse, R165, PT ;  /* 0x000000a52600720c */ /* 0x040fe40003fa6270 */
[----:B------:R-:W-:-:S02]  /*15070*/  ISETP.GE.AND P4, PT, R38, R220, PT ;  /* 0x000000dc2600720c */ /* 0x000fc40003f86270 */
[C---:B------:R-:W-:Y:S02]  /*15080*/  ISETP.GE.AND P3, PT, R37.reuse, R165, PT ;  /* 0x000000a52500720c */ /* 0x040fe40003f66270 */
[----:B------:R-:W-:Y:S01]  /*15090*/  ISETP.GE.AND P0, PT, R37, R220, PT ;  /* 0x000000dc2500720c */ /* 0x000fe20003f06270 */
[C---:B------:R-:W-:Y:S01]  /*150a0*/  HMMA.16816.F32 R32, R184.reuse, R40, R32 ;  /* 0x00000028b820723c */ /* 0x040fe20000001820 */
[C---:B------:R-:W-:Y:S02]  /*150b0*/  IADD3 R38, R0.reuse, 0x29, RZ ;  /* 0x0000002900267810 */ /* 0x040fe40007ffe0ff */
[----:B------:R-:W-:Y:S02]  /*150c0*/  IADD3 R37, R0, 0x30, RZ ;  /* 0x0000003000257810 */ /* 0x000fe40007ffe0ff */
[----:B------:R-:W-:Y:S02]  /*150d0*/  FSEL R202, R48, -INF , !P1 ;  /* 0xff80000030ca7808 */ /* 0x000fe40004800000 */
[----:B------:R-:W-:Y:S01]  /*150e0*/  FSEL R200, R50, -INF , !P2 ;  /* 0xff80000032c87808 */ /* 0x000fe20005000000 */
[----:B------:R-:W-:Y:S01]  /*150f0*/  HMMA.16816.F32 R28, R184, R42, R28 ;  /* 0x0000002ab81c723c */ /* 0x000fe2000000181c */
[----:B------:R-:W3:Y:S01]  /*15100*/  LDSM.16.M88.4 R40, [R224+0x3000] ;  /* 0x00300000e028783b */ /* 0x000ee20000000200 */
[----:B------:R-:W-:-:S02]  /*15110*/  FSEL R49, R49, -INF , !P5 ;  /* 0xff80000031317808 */ /* 0x000fc40006800000 */
[----:B------:R-:W-:Y:S02]  /*15120*/  FSEL R198, R51, -INF , !P4 ;  /* 0xff80000033c67808 */ /* 0x000fe40006000000 */
[CC--:B------:R-:W-:Y:S02]  /*15130*/  ISETP.GE.AND P1, PT, R38.reuse, R165.reuse, PT ;  /* 0x000000a52600720c */ /* 0x0c0fe40003f26270 */
[----:B------:R-:W-:Y:S01]  /*15140*/  HMMA.16816.F32 R68, R156, R162, R68 ;  /* 0x000000a29c44723c */ /* 0x000fe20000001844 */
[-C--:B------:R-:W-:Y:S01]  /*15150*/  ISETP.GE.AND P2, PT, R38, R220.reuse, PT ;  /* 0x000000dc2600720c */ /* 0x080fe20003f46270 */
[----:B------:R-:W-:Y:S01]  /*15160*/  LDSM.16.M88.4 R160, [R230+0x4800] ;  /* 0x00480000e6a0783b */ /* 0x000fe20000000200 */
[C---:B------:R-:W-:Y:S02]  /*15170*/  ISETP.GE.AND P5, PT, R37.reuse, R165, PT ;  /* 0x000000a52500720c */ /* 0x040fe40003fa6270 */
[----:B------:R-:W-:Y:S02]  /*15180*/  ISETP.GE.AND P4, PT, R37, R220, PT ;  /* 0x000000dc2500720c */ /* 0x000fe40003f86270 */
[C---:B------:R-:W-:Y:S01]  /*15190*/  IADD3 R38, R0.reuse, 0x31, RZ ;  /* 0x0000003100267810 */ /* 0x040fe20007ffe0ff */
[----:B----4-:R-:W-:Y:S01]  /*151a0*/  HMMA.16816.F32 R24, R184, R60, R24 ;  /* 0x0000003cb818723c */ /* 0x010fe20000001818 */
[----:B------:R-:W-:-:S02]  /*151b0*/  IADD3 R37, R0, 0x38, RZ ;  /* 0x0000003800257810 */ /* 0x000fc40007ffe0ff */
[----:B------:R-:W-:Y:S02]  /*151c0*/  FSEL R48, R44, -INF , !P3 ;  /* 0xff8000002c307808 */ /* 0x000fe40005800000 */
[----:B------:R-:W-:Y:S02]  /*151d0*/  FSEL R199, R46, -INF , !P0 ;  /* 0xff8000002ec77808 */ /* 0x000fe40004000000 */
[----:B------:R-:W-:Y:S01]  /*151e0*/  FSEL R201, R45, -INF , !P1 ;  /* 0xff8000002dc97808 */ /* 0x000fe20004800000 */
[----:B------:R-:W-:Y:S01]  /*151f0*/  HMMA.16816.F32 R96, R156, R168, R96 ;  /* 0x000000a89c60723c */ /* 0x000fe20000001860 */
[CC--:B------:R-:W-:Y:S02]  /*15200*/  ISETP.GE.AND P3, PT, R38.reuse, R165.reuse, PT ;  /* 0x000000a52600720c */ /* 0x0c0fe40003f66270 */
[----:B------:R-:W-:Y:S02]  /*15210*/  ISETP.GE.AND P0, PT, R38, R220, PT ;  /* 0x000000dc2600720c */ /* 0x000fe40003f06270 */
[----:B------:R-:W-:-:S02]  /*15220*/  ISETP.GE.AND P1, PT, R37, R165, PT ;  /* 0x000000a52500720c */ /* 0x000fc40003f26270 */
[----:B------:R-:W-:Y:S01]  /*15230*/  IADD3 R38, R0, 0x39, RZ ;  /* 0x0000003900267810 */ /* 0x000fe20007ffe0ff */
[----:B------:R-:W-:Y:S01]  /*15240*/  HMMA.16816.F32 R92, R156, R170, R92 ;  /* 0x000000aa9c5c723c */ /* 0x000fe2000000185c */
[----:B------:R-:W4:Y:S01]  /*15250*/  LDSM.16.M88.4 R156, [R230+0x5000] ;  /* 0x00500000e69c783b */ /* 0x000f220000000200 */
[----:B------:R-:W-:Y:S02]  /*15260*/  FSEL R141, R34, -INF , !P4 ;  /* 0xff800000228d7808 */ /* 0x000fe40006000000 */
[----:B------:R-:W-:Y:S01]  /*15270*/  FSEL R196, R28, -INF , !P1 ;  /* 0xff8000001cc47808 */ /* 0x000fe20004800000 */
[----:B------:R-:W5:Y:S01]  /*15280*/  LDSM.16.M88.4 R168, [R230+0x4000] ;  /* 0x00400000e6a8783b */ /* 0x000f620000000200 */
[----:B------:R-:W-:Y:S02]  /*15290*/  FSEL R197, R47, -INF , !P2 ;  /* 0xff8000002fc57808 */ /* 0x000fe40005000000 */
[----:B------:R-:W-:Y:S01]  /*152a0*/  HMMA.16816.F32 R20, R184, R62, R20 ;  /* 0x0000003eb814723c */ /* 0x000fe20000001814 */
[----:B------:R-:W-:-:S02]  /*152b0*/  ISETP.GE.AND P4, PT, R38, R220, PT ;  /* 0x000000dc2600720c */ /* 0x000fc40003f86270 */
[----:B------:R-:W-:Y:S02]  /*152c0*/  IADD3 R28, R0, 0x48, RZ ;  /* 0x00000048001c7810 */ /* 0x000fe40007ffe0ff */
[-C--:B------:R-:W-:Y:S02]  /*152d0*/  ISETP.GE.AND P2, PT, R37, R220.reuse, PT ;  /* 0x000000dc2500720c */ /* 0x080fe40003f46270 */
[----:B------:R-:W-:Y:S01]  /*152e0*/  FSEL R144, R31, -INF , !P4 ;  /* 0xff8000001f907808 */ /* 0x000fe20006000000 */
[----:B--2---:R-:W-:Y:S01]  /*152f0*/  HMMA.16816.F32 R72, R172, R136, R72 ;  /* 0x00000088ac48723c */ /* 0x004fe20000001848 */
[----:B------:R-:W-:Y:S02]  /*15300*/  FSEL R143, R30, -INF , !P2 ;  /* 0xff8000001e8f7808 */ /* 0x000fe40005000000 */
[----:B------:R-:W-:Y:S02]  /*15310*/  ISETP.GE.AND P4, PT, R28, R220, PT ;  /* 0x000000dc1c00720c */ /* 0x000fe40003f86270 */
[----:B------:R-:W-:-:S02]  /*15320*/  FSEL R142, R35, -INF , !P0 ;  /* 0xff800000238e7808 */ /* 0x000fc40004000000 */
[----:B------:R-:W-:Y:S01]  /*15330*/  FSEL R136, R32, -INF , !P5 ;  /* 0xff80000020887808 */ /* 0x000fe20006800000 */
[----:B------:R-:W-:Y:S01]  /*15340*/  HMMA.16816.F32 R68, R172, R138, R68 ;  /* 0x0000008aac44723c */ /* 0x000fe20000001844 */
[----:B------:R-:W-:Y:S02]  /*15350*/  ISETP.GE.AND P5, PT, R38, R165, PT ;  /* 0x000000a52600720c */ /* 0x000fe40003fa6270 */
[----:B------:R-:W-:Y:S02]  /*15360*/  FSEL R137, R33, -INF , !P3 ;  /* 0xff80000021897808 */ /* 0x000fe40005800000 */
[C---:B------:R-:W-:Y:S02]  /*15370*/  IADD3 R32, R0.reuse, 0x40, RZ ;  /* 0x0000004000207810 */ /* 0x040fe40007ffe0ff */
[----:B------:R-:W-:Y:S01]  /*15380*/  IADD3 R33, R0, 0x41, RZ ;  /* 0x0000004100217810 */ /* 0x000fe20007ffe0ff */
[----:B-1----:R-:W-:Y:S01]  /*15390*/  HMMA.16816.F32 R16, R184, R52, R16 ;  /* 0x00000034b810723c */ /* 0x002fe20000001810 */
[----:B------:R-:W-:-:S02]  /*153a0*/  FSEL R138, R29, -INF , !P5 ;  /* 0xff8000001d8a7808 */ /* 0x000fc40006800000 */
[-C--:B------:R-:W-:Y:S02]  /*153b0*/  ISETP.GE.AND P3, PT, R32, R165.reuse, PT ;  /* 0x000000a52000720c */ /* 0x080fe40003f66270 */
[CC--:B------:R-:W-:Y:S02]  /*153c0*/  ISETP.GE.AND P1, PT, R33.reuse, R165.reuse, PT ;  /* 0x000000a52100720c */ /* 0x0c0fe40003f26270 */
[----:B------:R-:W-:Y:S01]  /*153d0*/  ISETP.GE.AND P5, PT, R28, R165, PT ;  /* 0x000000a51c00720c */ /* 0x000fe20003fa6270 */
[----:B------:R-:W-:Y:S01]  /*153e0*/  HMMA.16816.F32 R12, R184, R54, R12 ;  /* 0x00000036b80c723c */ /* 0x000fe2000000180c */
[----:B------:R-:W1:Y:S01]  /*153f0*/  LDSM.16.M88.4 R28, [R224+0x3800] ;  /* 0x00380000e01c783b */ /* 0x000e620000000200 */
[----:B------:R-:W-:Y:S02]  /*15400*/  ISETP.GE.AND P2, PT, R33, R220, PT ;  /* 0x000000dc2100720c */ /* 0x000fe40003f46270 */
[----:B------:R-:W-:Y:S02]  /*15410*/  FSEL R146, R24, -INF , !P3 ;  /* 0xff80000018927808 */ /* 0x000fe40005800000 */
[----:B------:R-:W-:-:S02]  /*15420*/  FSEL R145, R25, -INF , !P1 ;  /* 0xff80000019917808 */ /* 0x000fc40004800000 */
[----:B------:R-:W-:Y:S01]  /*15430*/  ISETP.GE.AND P0, PT, R32, R220, PT ;  /* 0x000000dc2000720c */ /* 0x000fe20003f06270 */
[C---:B------:R-:W-:Y:S01]  /*15440*/  HMMA.16816.F32 R92, R172.reuse, R150, R92 ;  /* 0x00000096ac5c723c */ /* 0x040fe2000000185c */
[C---:B------:R-:W-:Y:S02]  /*15450*/  IADD3 R24, R0.reuse, 0x50, RZ ;  /* 0x0000005000187810 */ /* 0x040fe40007ffe0ff */
[----:B------:R-:W-:Y:S02]  /*15460*/  IADD3 R25, R0, 0x51, RZ ;  /* 0x0000005100197810 */ /* 0x000fe40007ffe0ff */
[----:B------:R-:W-:Y:S02]  /*15470*/  FSEL R147, R20, -INF , !P5 ;  /* 0xff80000014937808 */ /* 0x000fe40006800000 */
[----:B------:R-:W-:Y:S01]  /*15480*/  FSEL R150, R27, -INF , !P2 ;  /* 0xff8000001b967808 */ /* 0x000fe20005000000 */
[----:B------:R-:W-:Y:S01]  /*15490*/  HMMA.16816.F32 R96, R172, R148, R96 ;  /* 0x00000094ac60723c */ /* 0x000fe20000001860 */
[----:B------:R-:W-:-:S02]  /*154a0*/  FSEL R151, R22, -INF , !P4 ;  /* 0xff80000016977808 */ /* 0x000fc40006000000 */
[CC--:B------:R-:W-:Y:S02]  /*154b0*/  ISETP.GE.AND P1, PT, R24.reuse, R165.reuse, PT ;  /* 0x000000a51800720c */ /* 0x0c0fe40003f26270 */
[-C--:B------:R-:W-:Y:S02]  /*154c0*/  ISETP.GE.AND P2, PT, R24, R220.reuse, PT ;  /* 0x000000dc1800720c */ /* 0x080fe40003f46270 */
[----:B------:R-:W-:Y:S01]  /*154d0*/  FSEL R149, R26, -INF , !P0 ;  /* 0xff8000001a957808 */ /* 0x000fe20004000000 */
[----:B------:R-:W-:Y:S01]  /*154e0*/  HMMA.16816.F32 R176, R172, R188, R176 ;  /* 0x000000bcacb0723c */ /* 0x000fe200000018b0 */
[C---:B------:R-:W-:Y:S02]  /*154f0*/  ISETP.GE.AND P5, PT, R25.reuse, R165, PT ;  /* 0x000000a51900720c */ /* 0x040fe40003fa6270 */
[----:B------:R-:W-:Y:S02]  /*15500*/  ISETP.GE.AND P4, PT, R25, R220, PT ;  /* 0x000000dc1900720c */ /* 0x000fe40003f86270 */
[----:B------:R-:W-:-:S02]  /*15510*/  IADD3 R32, R0, 0x49, RZ ;  /* 0x0000004900207810 */ /* 0x000fc40007ffe0ff */
[----:B------:R-:W-:Y:S01]  /*15520*/  IADD3 R20, R0, 0x58, RZ ;  /* 0x0000005800147810 */ /* 0x000fe20007ffe0ff */
[----:B---3--:R-:W-:Y:S01]  /*15530*/  HMMA.16816.F32 R24, R184, R40, R8 ;  /* 0x00000028b818723c */ /* 0x008fe20000001808 */
[----:B------:R-:W2:Y:S01]  /*15540*/  LDSM.16.M88.4 R8, [R224+0x4000] ;  /* 0x00400000e008783b */ /* 0x000ea20000000200 */
[CC--:B------:R-:W-:Y:S02]  /*15550*/  ISETP.GE.AND P3, PT, R32.reuse, R165.reuse, PT ;  /* 0x000000a52000720c */ /* 0x0c0fe40003f66270 */
[----:B------:R-:W-:Y:S02]  /*15560*/  ISETP.GE.AND P0, PT, R32, R220, PT ;  /* 0x000000dc2000720c */ /* 0x000fe40003f06270 */
[----:B------:R-:W-:Y:S02]  /*15570*/  FSEL R148, R21, -INF , !P3 ;  /* 0xff80000015947808 */ /* 0x000fe40005800000 */
[----:B------:R-:W-:Y:S01]  /*15580*/  ISETP.GE.AND P3, PT, R20, R165, PT ;  /* 0x000000a51400720c */ /* 0x000fe20003f66270 */
[----:B----4-:R-:W-:Y:S01]  /*15590*/  HMMA.16816.F32 R112, R172, R156, R112 ;  /* 0x0000009cac70723c */ /* 0x010fe20000001870 */
[----:B------:R-:W-:-:S06]  /*155a0*/  IADD3 R21, R0, 0x59, RZ ;  /* 0x0000005900157810 */ /* 0x000fcc0007ffe0ff */
[----:B------:R-:W-:Y:S01]  /*155b0*/  FSEL R156, R12, -INF , !P3 ;  /* 0xff8000000c9c7808 */ /* 0x000fe20005800000 */
[----:B------:R-:W-:Y:S01]  /*155c0*/  HMMA.16816.F32 R108, R172, R158, R108 ;  /* 0x0000009eac6c723c */ /* 0x000fe2000000186c */
[----:B------:R-:W-:-:S06]  /*155d0*/  IADD3 R12, R0, 0x68, RZ ;  /* 0x00000068000c7810 */ /* 0x000fcc0007ffe0ff */
[----:B------:R-:W-:Y:S01]  /*155e0*/  FSEL R159, R18, -INF , !P2 ;  /* 0xff800000129f7808 */ /* 0x000fe20005000000 */
[----:B------:R-:W-:Y:S01]  /*155f0*/  HMMA.16816.F32 R100, R172, R154, R100 ;  /* 0x0000009aac64723c */ /* 0x000fe20000001864 */
[----:B------:R-:W-:-:S06]  /*15600*/  ISETP.GE.AND P2, PT, R21, R220, PT ;  /* 0x000000dc1500720c */ /* 0x000fcc0003f46270 */
[----:B------:R-:W-:Y:S01]  /*15610*/  FSEL R155, R16, -INF , !P1 ;  /* 0xff800000109b7808 */ /* 0x000fe20004800000 */
[----:B------:R-:W-:Y:S01]  /*15620*/  HMMA.16816.F32 R104, R172, R152, R104 ;  /* 0x00000098ac68723c */ /* 0x000fe20000001868 */
[----:B------:R-:W-:Y:S02]  /*15630*/  ISETP.GE.AND P1, PT, R21, R165, PT ;  /* 0x000000a51500720c */ /* 0x000fe40003f26270 */
[----:B------:R-:W-:Y:S02]  /*15640*/  FSEL R154, R17, -INF , !P5 ;  /* 0xff800000119a7808 */ /* 0x000fe40006800000 */
[----:B------:R-:W-:Y:S02]  /*15650*/  FSEL R158, R13, -INF , !P1 ;  /* 0xff8000000d9e7808 */ /* 0x000fe40004800000 */
[----:B------:R-:W-:Y:S01]  /*15660*/  FSEL R152, R23, -INF , !P0 ;  /* 0xff80000017987808 */ /* 0x000fe20004000000 */
[----:B------:R-:W-:Y:S01]  /*15670*/  HMMA.16816.F32 R4, R184, R42, R4 ;  /* 0x0000002ab804723c */ /* 0x000fe20000001804 */
[----:B------:R-:W-:-:S02]  /*15680*/  ISETP.GE.AND P0, PT, R20, R220, PT ;  /* 0x000000dc1400720c */ /* 0x000fc40003f06270 */
[-C--:B------:R-:W-:Y:S02]  /*15690*/  ISETP.GE.AND P1, PT, R12, R165.reuse, PT ;  /* 0x000000a50c00720c */ /* 0x080fe40003f26270 */
[C---:B------:R-:W-:Y:S02]  /*156a0*/  IADD3 R16, R0.reuse, 0x60, RZ ;  /* 0x0000006000107810 */ /* 0x040fe40007ffe0ff */
[----:B------:R-:W-:Y:S01]  /*156b0*/  IADD3 R17, R0, 0x61, RZ ;  /* 0x0000006100117810 */ /* 0x000fe20007ffe0ff */
[----:B------:R-:W-:Y:S01]  /*156c0*/  HMMA.16816.F32 R132, R172, R190, R132 ;  /* 0x000000beac84723c */ /* 0x000fe20000001884 */
[-C--:B------:R-:W-:Y:S02]  /*156d0*/  ISETP.GE.AND P5, PT, R16, R165.reuse, PT ;  /* 0x000000a51000720c */ /* 0x080fe40003fa6270 */
[----:B------:R-:W-:Y:S02]  /*156e0*/  ISETP.GE.AND P3, PT, R17, R165, PT ;  /* 0x000000a51100720c */ /* 0x000fe40003f66270 */
[----:B------:R-:W-:-:S02]  /*156f0*/  IADD3 R20, R0, 0x69, RZ ;  /* 0x0000006900147810 */ /* 0x000fc40007ffe0ff */
[----:B------:R-:W-:Y:S01]  /*15700*/  IADD3 R21, R0, 0x71, RZ ;  /* 0x0000007100157810 */ /* 0x000fe20007ffe0ff */
[C---:B-----5:R-:W-:Y:S07]  /*15710*/  HMMA.16816.F32 R128, R172.reuse, R168, R128 ;  /* 0x000000a8ac80723c */ /* 0x060fee0000001880 */
[----:B------:R-:W-:Y:S01]  /*15720*/  FSEL R169, R15, -INF , !P2 ;  /* 0xff8000000fa97808 */ /* 0x000fe20005000000 */
[----:B------:R-:W-:Y:S01]  /*15730*/  HMMA.16816.F32 R124, R172, R170, R124 ;  /* 0x000000aaac7c723c */ /* 0x000fe2000000187c */
[----:B------:R-:W-:-:S02]  /*15740*/  FSEL R168, R14, -INF , !P0 ;  /* 0xff8000000ea87808 */ /* 0x000fc40004000000 */
[-C--:B------:R-:W-:Y:S02]  /*15750*/  ISETP.GE.AND P2, PT, R12, R220.reuse, PT ;  /* 0x000000dc0c00720c */ /* 0x080fe40003f46270 */
[----:B------:R-:W3:Y:S01]  /*15760*/  LDSM.16.M88.4 R12, [R224+0x4800] ;  /* 0x00480000e00c783b */ /* 0x000ee20000000200 */
[-C--:B------:R-:W-:Y:S02]  /*15770*/  ISETP.GE.AND P0, PT, R17, R220.reuse, PT ;  /* 0x000000dc1100720c */ /* 0x080fe40003f06270 */
[----:B------:R-:W-:Y:S01]  /*15780*/  HMMA.16816.F32 R120, R172, R160, R120 ;  /* 0x000000a0ac78723c */ /* 0x000fe20000001878 */
[----:B------:R-:W-:Y:S02]  /*15790*/  FSEL R195, R6, -INF , !P2 ;  /* 0xff80000006c37808 */ /* 0x000fe40005000000 */
[----:B------:R-:W-:-:S04]  /*157a0*/  ISETP.GE.AND P2, PT, R21, R220, PT ;  /* 0x000000dc1500720c */ /* 0x000fc80003f46270 */
[----:B------:R-:W-:Y:S01]  /*157b0*/  FSEL R160, R19, -INF , !P4 ;  /* 0xff80000013a07808 */ /* 0x000fe20006000000 */
[----:B------:R-:W-:Y:S01]  /*157c0*/  HMMA.16816.F32 R116, R172, R162, R116 ;  /* 0x000000a2ac74723c */ /* 0x000fe20000001874 */
[----:B------:R-:W-:-:S06]  /*157d0*/  ISETP.GE.AND P4, PT, R16, R220, PT ;  /* 0x000000dc1000720c */ /* 0x000fcc0003f86270 */
[----:B------:R-:W-:Y:S01]  /*157e0*/  FSEL R174, R24, -INF , !P5 ;  /* 0xff80000018ae7808 */ /* 0x000fe20006800000 */
[C---:B-1----:R-:W-:Y:S01]  /*157f0*/  HMMA.16816.F32 R16, R184.reuse, R28, R176 ;  /* 0x0000001cb810723c */ /* 0x042fe200000018b0 */
[----:B------:R-:W-:Y:S02]  /*15800*/  FSEL R175, R4, -INF , !P1 ;  /* 0xff80000004af7808 */ /* 0x000fe40004800000 */
[----:B------:R-:W-:Y:S02]  /*15810*/  ISETP.GE.AND P5, PT, R20, R165, PT ;  /* 0x000000a51400720c */ /* 0x000fe40003fa6270 */
[----:B------:R-:W-:Y:S02]  /*15820*/  IADD3 R4, R0, 0x78, RZ ;  /* 0x0000007800047810 */ /* 0x000fe40007ffe0ff */
[----:B------:R-:W-:Y:S01]  /*15830*/  FSEL R178, R26, -INF , !P4 ;  /* 0xff8000001ab27808 */ /* 0x000fe20006000000 */
[----:B------:R-:W-:Y:S01]  /*15840*/  HMMA.16816.F32 R132, R184, R30, R132 ;  /* 0x0000001eb884723c */ /* 0x000fe20000001884 */
[----:B------:R-:W-:-:S02]  /*15850*/  ISETP.GE.AND P4, PT, R20, R220, PT ;  /* 0x000000dc1400720c */ /* 0x000fc40003f86270 */
[----:B------:R-:W-:Y:S02]  /*15860*/  FSEL R176, R5, -INF , !P5 ;  /* 0xff80000005b07808 */ /* 0x000fe40006800000 */
[----:B------:R-:W-:Y:S02]  /*15870*/  FSEL R194, R7, -INF , !P4 ;  /* 0xff80000007c27808 */ /* 0x000fe40006000000 */
[C---:B------:R-:W-:Y:S01]  /*15880*/  ISETP.GE.AND P5, PT, R4.reuse, R165, PT ;  /* 0x000000a50400720c */ /* 0x040fe20003fa6270 */
[----:B--2---:R-:W-:Y:S01]  /*15890*/  HMMA.16816.F32 R128, R184, R8, R128 ;  /* 0x00000008b880723c */ /* 0x004fe20000001880 */
[----:B------:R-:W-:Y:S02]  /*158a0*/  ISETP.GE.AND P4, PT, R4, R220, PT ;  /* 0x000000dc0400720c */ /* 0x000fe40003f86270 */
[----:B------:R-:W-:Y:S01]  /*158b0*/  IADD3 R20, R0, 0x70, RZ ;  /* 0x0000007000147810 */ /* 0x000fe20007ffe0ff */
[----:B------:R-:W1:Y:S01]  /*158c0*/  LDSM.16.M88.4 R4, [R224+0x5000] ;  /* 0x00500000e004783b */ /* 0x000e620000000200 */
[----:B------:R-:W-:-:S02]  /*158d0*/  FSEL R173, R25, -INF , !P3 ;  /* 0xff80000019ad7808 */ /* 0x000fc40005800000 */
[----:B------:R-:W-:Y:S01]  /*158e0*/  FSEL R179, R27, -INF , !P0 ;  /* 0xff8000001bb37808 */ /* 0x000fe20004000000 */
[C---:B------:R-:W-:Y:S01]  /*158f0*/  HMMA.16816.F32 R124, R184.reuse, R10, R124 ;  /* 0x0000000ab87c723c */ /* 0x040fe2000000187c */
[C---:B------:R-:W-:Y:S02]  /*15900*/  ISETP.GE.AND P3, PT, R20.reuse, R165, PT ;  /* 0x000000a51400720c */ /* 0x040fe40003f66270 */
[----:B------:R-:W-:Y:S02]  /*15910*/  ISETP.GE.AND P0, PT, R20, R220, PT ;  /* 0x000000dc1400720c */ /* 0x000fe40003f06270 */
[----:B------:R-:W-:Y:S02]  /*15920*/  IADD3 R8, R0, 0x79, RZ ;  /* 0x0000007900087810 */ /* 0x000fe40007ffe0ff */
[----:B------:R-:W-:Y:S01]  /*15930*/  FSEL R191, R16, -INF , !P3 ;  /* 0xff80000010bf7808 */ /* 0x000fe20005800000 */
[----:B---3--:R-:W-:Y:S01]  /*15940*/  HMMA.16816.F32 R120, R184, R12, R120 ;  /* 0x0000000cb878723c */ /* 0x008fe20000001878 */
[----:B------:R-:W-:-:S02]  /*15950*/  FSEL R183, R18, -INF , !P0 ;  /* 0xff80000012b77808 */ /* 0x000fc40004000000 */
[-C--:B------:R-:W-:Y:S02]  /*15960*/  ISETP.GE.AND P1, PT, R21, R165.reuse, PT ;  /* 0x000000a51500720c */ /* 0x080fe40003f26270 */
[C---:B------:R-:W-:Y:S02]  /*15970*/  ISETP.GE.AND P3, PT, R8.reuse, R165, PT ;  /* 0x000000a50800720c */ /* 0x040fe40003f66270 */
[----:B------:R-:W-:Y:S01]  /*15980*/  ISETP.GE.AND P0, PT, R8, R220, PT ;  /* 0x000000dc0800720c */ /* 0x000fe20003f06270 */
[----:B------:R-:W-:Y:S01]  /*15990*/  HMMA.16816.F32 R116, R184, R14, R116 ;  /* 0x0000000eb874723c */ /* 0x000fe20000001874 */
[----:B------:R-:W-:Y:S02]  /*159a0*/  IADD3 R8, R0, 0x80, RZ ;  /* 0x0000008000087810 */ /* 0x000fe40007ffe0ff */
[----:B------:R-:W-:Y:S02]  /*159b0*/  FSEL R190, R17, -INF , !P1 ;  /* 0xff80000011be7808 */ /* 0x000fe40004800000 */
[----:B------:R-:W-:-:S02]  /*159c0*/  FSEL R182, R19, -INF , !P2 ;  /* 0xff80000013b67808 */ /* 0x000fc40005000000 */
[C---:B------:R-:W-:Y:S02]  /*159d0*/  ISETP.GE.AND P1, PT, R8.reuse, R165, PT ;  /* 0x000000a50800720c */ /* 0x040fe40003f26270 */
[----:B------:R-:W-:Y:S02]  /*159e0*/  ISETP.GE.AND P2, PT, R8, R220, PT ;  /* 0x000000dc0800720c */ /* 0x000fe40003f46270 */
[C---:B------:R-:W-:Y:S02]  /*159f0*/  IADD3 R9, R0.reuse, 0x81, RZ ;  /* 0x0000008100097810 */ /* 0x040fe40007ffe0ff */
[C---:B------:R-:W-:Y:S02]  /*15a00*/  IADD3 R12, R0.reuse, 0x89, RZ ;  /* 0x00000089000c7810 */ /* 0x040fe40007ffe0ff */
[----:B------:R-:W-:Y:S02]  /*15a10*/  IADD3 R8, R0, 0x88, RZ ;  /* 0x0000008800087810 */ /* 0x000fe40007ffe0ff */
[----:B------:R-:W-:-:S02]  /*15a20*/  FSEL R189, R132, -INF , !P5 ;  /* 0xff80000084bd7808 */ /* 0x000fc40006800000 */
[----:B------:R-:W-:Y:S01]  /*15a30*/  FSEL R181, R134, -INF , !P4 ;  /* 0xff80000086b57808 */ /* 0x000fe20006000000 */
[C---:B-1----:R-:W-:Y:S01]  /*15a40*/  HMMA.16816.F32 R112, R184.reuse, R4, R112 ;  /* 0x00000004b870723c */ /* 0x042fe20000001870 */
[----:B------:R-:W-:Y:S02]  /*15a50*/  FSEL R177, R128, -INF , !P1 ;  /* 0xff80000080b17808 */ /* 0x000fe40004800000 */
[----:B------:R-:W-:Y:S02]  /*15a60*/  FSEL R163, R130, -INF , !P2 ;  /* 0xff80000082a37808 */ /* 0x000fe40005000000 */
[CC--:B------:R-:W-:Y:S02]  /*15a70*/  ISETP.GE.AND P5, PT, R9.reuse, R165.reuse, PT ;  /* 0x000000a50900720c */ /* 0x0c0fe40003fa6270 */
[----:B------:R-:W-:Y:S01]  /*15a80*/  ISETP.GE.AND P4, PT, R9, R220, PT ;  /* 0x000000dc0900720c */ /* 0x000fe20003f86270 */
[----:B------:R-:W-:Y:S01]  /*15a90*/  HMMA.16816.F32 R108, R184, R6, R108 ;  /* 0x00000006b86c723c */ /* 0x000fe2000000186c */
[----:B------:R-:W-:-:S02]  /*15aa0*/  ISETP.GE.AND P1, PT, R12, R165, PT ;  /* 0x000000a50c00720c */ /* 0x000fc40003f26270 */
[-C--:B------:R-:W-:Y:S02]  /*15ab0*/  ISETP.GE.AND P2, PT, R12, R220.reuse, PT ;  /* 0x000000dc0c00720c */ /* 0x080fe40003f46270 */
[----:B------:R-:W-:Y:S02]  /*15ac0*/  FSEL R188, R133, -INF , !P3 ;  /* 0xff80000085bc7808 */ /* 0x000fe40005800000 */
[----:B------:R-:W-:Y:S02]  /*15ad0*/  FSEL R180, R135, -INF , !P0 ;  /* 0xff80000087b47808 */ /* 0x000fe40004000000 */
[----:B------:R-:W-:Y:S02]  /*15ae0*/  IADD3 R12, R0, 0x90, RZ ;  /* 0x00000090000c7810 */ /* 0x000fe40007ffe0ff */
[C---:B------:R-:W-:Y:S02]  /*15af0*/  ISETP.GE.AND P3, PT, R8.reuse, R165, PT ;  /* 0x000000a50800720c */ /* 0x040fe40003f66270 */
[----:B------:R-:W-:-:S02]  /*15b00*/  ISETP.GE.AND P0, PT, R8, R220, PT ;  /* 0x000000dc0800720c */ /* 0x000fc40003f06270 */
[----:B------:R-:W1:Y:S01]  /*15b10*/  LDSM.16.M88.4 R8, [R224+0x5800] ;  /* 0x00580000e008783b */ /* 0x000e620000000200 */
        /* <DEDUP_REMOVED lines=14> */
[----:B------:R-:W2:Y:S01]  /*15c00*/  LDSM.16.M88.4 R12, [R224+0x6000] ;  /* 0x00600000e00c783b */ /* 0x000ea20000000200 */
[----:B------:R-:W-:Y:S02]  /*15c10*/  IADD3 R4, R0, 0x99, RZ ;  /* 0x0000009900047810 */ /* 0x000fe40007ffe0ff */
[----:B------:R-:W-:Y:S02]  /*15c20*/  FSEL R153, R120, -INF , !P5 ;  /* 0xff80000078997808 */ /* 0x000fe40006800000 */
[----:B------:R-:W-:Y:S02]  /*15c30*/  FSEL R39, R122, -INF , !P4 ;  /* 0xff8000007a277808 */ /* 0x000fe40006000000 */
[----:B------:R-:W-:-:S02]  /*15c40*/  ISETP.GE.AND P5, PT, R4, R165, PT ;  /* 0x000000a50400720c */ /* 0x000fc40003fa6270 */
[-C--:B------:R-:W-:Y:S02]  /*15c50*/  ISETP.GE.AND P4, PT, R4, R220.reuse, PT ;  /* 0x000000dc0400720c */ /* 0x080fe40003f86270 */
[----:B------:R-:W-:Y:S01]  /*15c60*/  IADD3 R4, R0, 0xa0, RZ ;  /* 0x000000a000047810 */ /* 0x000fe20007ffe0ff */
[----:B-1----:R-:W-:Y:S01]  /*15c70*/  HMMA.16816.F32 R104, R184, R8, R104 ;  /* 0x00000008b868723c */ /* 0x002fe20000001868 */
        /* <DEDUP_REMOVED lines=13> */
[----:B------:R-:W-:Y:S01]  /*15d50*/  ISETP.GE.AND P4, PT, R4, R220, PT ;  /* 0x000000dc0400720c */ /* 0x000fe20003f86270 */
[----:B--2---:R-:W-:Y:S01]  /*15d60*/  HMMA.16816.F32 R20, R184, R12, R96 ;  /* 0x0000000cb814723c */ /* 0x004fe20000001860 */
[----:B------:R-:W1:Y:S01]  /*15d70*/  LDSM.16.M88.4 R4, [R224+0x6800] ;  /* 0x00680000e004783b */ /* 0x000e620000000200 */
        /* <DEDUP_REMOVED lines=10> */
[C---:B------:R-:W-:Y:S01]  /*15e20*/  IADD3 R17, R0.reuse, 0xb1, RZ ;  /* 0x000000b100117810 */ /* 0x040fe20007ffe0ff */
[----:B------:R-:W-:Y:S01]  /*15e30*/  HMMA.16816.F32 R8, R184, R10, R100 ;  /* 0x0000000ab808723c */ /* 0x000fe20000001864 */
        /* <DEDUP_REMOVED lines=9> */
[----:B------:R-:W2:Y:S01]  /*15ed0*/  LDSM.16.M88.4 R16, [R224+0x7000] ;  /* 0x00700000e010783b */ /* 0x000ea20000000200 */
[----:B------:R-:W-:Y:S02]  /*15ee0*/  IADD3 R12, R0, 0xb9, RZ ;  /* 0x000000b9000c7810 */ /* 0x000fe40007ffe0ff */
[----:B------:R-:W-:Y:S02]  /*15ef0*/  FSEL R99, R104, -INF , !P1 ;  /* 0xff80000068637808 */ /* 0x000fe40004800000 */
[----:B------:R-:W-:Y:S02]  /*15f00*/  FSEL R96, R106, -INF , !P2 ;  /* 0xff8000006a607808 */ /* 0x000fe40005000000 */
[C---:B------:R-:W-:Y:S02]  /*15f10*/  ISETP.GE.AND P1, PT, R12.reuse, R165, PT ;  /* 0x000000a50c00720c */ /* 0x040fe40003f26270 */
[----:B------:R-:W-:Y:S02]  /*15f20*/  ISETP.GE.AND P2, PT, R12, R220, PT ;  /* 0x000000dc0c00720c */ /* 0x000fe40003f46270 */
[----:B------:R-:W-:Y:S01]  /*15f30*/  HMMA.16816.F32 R12, R184, R14, R92 ;  /* 0x0000000eb80c723c */ /* 0x000fe2000000185c */
[----:B------:R-:W-:-:S02]  /*15f40*/  IADD3 R24, R0, 0xc0, RZ ;  /* 0x000000c000187810 */ /* 0x000fc40007ffe0ff */
[----:B------:R-:W-:Y:S02]  /*15f50*/  IADD3 R25, R0, 0xc1, RZ ;  /* 0x000000c100197810 */ /* 0x000fe40007ffe0ff */
[----:B------:R-:W-:Y:S02]  /*15f60*/  FSEL R98, R105, -INF , !P5 ;  /* 0xff80000069627808 */ /* 0x000fe40006800000 */
[----:B------:R-:W-:Y:S02]  /*15f70*/  FSEL R95, R8, -INF , !P3 ;  /* 0xff800000085f7808 */ /* 0x000fe40005800000 */
[----:B------:R-:W-:Y:S02]  /*15f80*/  IADD3 R8, R0, 0xc8, RZ ;  /* 0x000000c800087810 */ /* 0x000fe40007ffe0ff */
[----:B------:R-:W-:Y:S02]  /*15f90*/  FSEL R93, R107, -INF , !P4 ;  /* 0xff8000006b5d7808 */ /* 0x000fe40006000000 */
[----:B------:R-:W-:-:S02]  /*15fa0*/  FSEL R92, R10, -INF , !P0 ;  /* 0xff8000000a5c7808 */ /* 0x000fc40004000000 */
[CC--:B------:R-:W-:Y:S02]  /*15fb0*/  ISETP.GE.AND P5, PT, R24.reuse, R165.reuse, PT ;  /* 0x000000a51800720c */ /* 0x0c0fe40003fa6270 */
[-C--:B------:R-:W-:Y:S02]  /*15fc0*/  ISETP.GE.AND P4, PT, R24, R220.reuse, PT ;  /* 0x000000dc1800720c */ /* 0x080fe40003f86270 */
[CC--:B------:R-:W-:Y:S02]  /*15fd0*/  ISETP.GE.AND P3, PT, R25.reuse, R165.reuse, PT ;  /* 0x000000a51900720c */ /* 0x0c0fe40003f66270 */
[----:B------:R-:W-:Y:S02]  /*15fe0*/  ISETP.GE.AND P0, PT, R25, R220, PT ;  /* 0x000000dc1900720c */ /* 0x000fe40003f06270 */
[----:B-1----:R-:W-:Y:S01]  /*15ff0*/  HMMA.16816.F32 R24, R184, R4, R88 ;  /* 0x00000004b818723c */ /* 0x002fe20000001858 */
[----:B------:R-:W-:Y:S02]  /*16000*/  FSEL R94, R9, -INF , !P1 ;  /* 0xff800000095e7808 */ /* 0x000fe40004800000 */
[----:B------:R-:W-:-:S04]  /*16010*/  ISETP.GE.AND P1, PT, R8, R165, PT ;  /* 0x000000a50800720c */ /* 0x000fc80003f26270 */
[----:B------:R-:W-:Y:S02]  /*16020*/  FSEL R89, R11, -INF , !P2 ;  /* 0xff8000000b597808 */ /* 0x000fe40005000000 */
[----:B------:R-:W-:Y:S02]  /*16030*/  ISETP.GE.AND P2, PT, R8, R220, PT ;  /* 0x000000dc0800720c */ /* 0x000fe40003f46270 */
[----:B------:R-:W1:Y:S01]  /*16040*/  LDSM.16.M88.4 R8, [R224+0x7800] ;  /* 0x00780000e008783b */ /* 0x000e620000000200 */
[----:B------:R-:W-:Y:S01]  /*16050*/  IADD3 R4, R0, 0xc9, RZ ;  /* 0x000000c900047810 */ /* 0x000fe20007ffe0ff */
[----:B------:R-:W-:-:S04]  /*16060*/  DEPBAR.LE SB0, 0x0 ;  /* 0x000080000000791a */ /* 0x000fc80000000000 */
[----:B------:R-:W-:Y:S02]  /*16070*/  FSEL R91, R20, -INF , !P5 ;  /* 0xff800000145b7808 */ /* 0x000fe40006800000 */
[----:B------:R-:W-:Y:S02]  /*16080*/  FSEL R88, R22, -INF , !P4 ;  /* 0xff80000016587808 */ /* 0x000fe40006000000 */
[----:B------:R-:W-:Y:S01]  /*16090*/  FSEL R90, R21, -INF , !P3 ;  /* 0xff800000155a7808 */ /* 0x000fe20005800000 */
[----:B------:R-:W-:Y:S01]  /*160a0*/  BAR.SYNC.DEFER_BLOCKING 0x0 ;  /* 0x0000000000007b1d */ /* 0x000fe20000010000 */
[C---:B------:R-:W-:Y:S02]  /*160b0*/  ISETP.GE.AND P5, PT, R4.reuse, R165, PT ;  /* 0x000000a50400720c */ /* 0x040fe40003fa6270 */
[----:B------:R-:W-:Y:S02]  /*160c0*/  ISETP.GE.AND P4, PT, R4, R220, PT ;  /* 0x000000dc0400720c */ /* 0x000fe40003f86270 */
[C---:B------:R-:W-:Y:S01]  /*160d0*/  IADD3 R20, R0.reuse, 0xd0, RZ ;  /* 0x000000d000147810 */ /* 0x040fe20007ffe0ff */
[----:B------:R-:W-:Y:S01]  /*160e0*/  HMMA.16816.F32 R4, R184, R6, R84 ;  /* 0x00000006b804723c */ /* 0x000fe20000001854 */
[----:B------:R-:W-:-:S02]  /*160f0*/  IADD3 R21, R0, 0xd1, RZ ;  /* 0x000000d100157810 */ /* 0x000fc40007ffe0ff */
[----:B------:R-:W-:-:S04]  /*16100*/  ISETP.GE.AND P3, PT, R20, R165, PT ;  /* 0x000000a51400720c */ /* 0x000fc80003f66270 */
[----:B------:R-:W-:Y:S02]  /*16110*/  FSEL R85, R23, -INF , !P0 ;  /* 0xff80000017557808 */ /* 0x000fe40004000000 */
[----:B------:R-:W-:Y:S02]  /*16120*/  FSEL R87, R12, -INF , !P1 ;  /* 0xff8000000c577808 */ /* 0x000fe40004800000 */
[----:B------:R-:W-:Y:S02]  /*16130*/  FSEL R84, R14, -INF , !P2 ;  /* 0xff8000000e547808 */ /* 0x000fe40005000000 */
[-C--:B------:R-:W-:Y:S02]  /*16140*/  ISETP.GE.AND P0, PT, R20, R220.reuse, PT ;  /* 0x000000dc1400720c */ /* 0x080fe40003f06270 */
[C---:B------:R-:W-:Y:S02]  /*16150*/  ISETP.GE.AND P1, PT, R21.reuse, R165, PT ;  /* 0x000000a51500720c */ /* 0x040fe40003f26270 */
[----:B------:R-:W-:-:S02]  /*16160*/  ISETP.GE.AND P2, PT, R21, R220, PT ;  /* 0x000000dc1500720c */ /* 0x000fc40003f46270 */
[C---:B--2---:R-:W-:Y:S01]  /*16170*/  HMMA.16816.F32 R20, R184.reuse, R16, R80 ;  /* 0x00000010b814723c */ /* 0x044fe20000001850 */
[----:B------:R-:W-:Y:S02]  /*16180*/  IADD3 R12, R0, 0xd8, RZ ;  /* 0x000000d8000c7810 */ /* 0x000fe40007ffe0ff */
[----:B------:R-:W-:Y:S02]  /*16190*/  FSEL R86, R13, -INF , !P5 ;  /* 0xff8000000d567808 */ /* 0x000fe40006800000 */
[C---:B------:R-:W-:Y:S02]  /*161a0*/  ISETP.GE.AND P5, PT, R12.reuse, R165, PT ;  /* 0x000000a50c00720c */ /* 0x040fe40003fa6270 */
[----:B------:R-:W-:Y:S01]  /*161b0*/  FSEL R81, R15, -INF , !P4 ;  /* 0xff8000000f517808 */ /* 0x000fe20006000000 */
[----:B------:R-:W-:Y:S01]  /*161c0*/  HMMA.16816.F32 R16, R184, R18, R76 ;  /* 0x00000012b810723c */ /* 0x000fe2000000184c */
        /* <DEDUP_REMOVED lines=8> */
[----:B------:R-:W-:Y:S02]  /*16250*/  FSEL R103, R4, -INF , !P5 ;  /* 0xff80000004677808 */ /* 0x000fe40006800000 */
[----:B------:R-:W-:Y:S02]  /*16260*/  ISETP.GE.AND P0, PT, R13, R220, PT ;  /* 0x000000dc0d00720c */ /* 0x000fe40003f06270 */
[----:B------:R-:W-:Y:S02]  /*16270*/  IADD3 R4, R0, 0xe8, RZ ;  /* 0x000000e800047810 */ /* 0x000fe40007ffe0ff */
[----:B------:R-:W-:Y:S02]  /*16280*/  FSEL R102, R5, -INF , !P3 ;  /* 0xff80000005667808 */ /* 0x000fe40005800000 */
[----:B------:R-:W-:Y:S02]  /*16290*/  FSEL R79, R20, -INF , !P1 ;  /* 0xff800000144f7808 */ /* 0x000fe40004800000 */
[----:B------:R-:W-:-:S02]  /*162a0*/  FSEL R77, R6, -INF , !P4 ;  /* 0xff800000064d7808 */ /* 0x000fc40006000000 */
[----:B------:R-:W-:Y:S02]  /*162b0*/  FSEL R76, R7, -INF , !P0 ;  /* 0xff800000074c7808 */ /* 0x000fe40004000000 */
[C---:B------:R-:W-:Y:S02]  /*162c0*/  ISETP.GE.AND P3, PT, R4.reuse, R165, PT ;  /* 0x000000a50400720c */ /* 0x040fe40003f66270 */
[-C--:B------:R-:W-:Y:S02]  /*162d0*/  ISETP.GE.AND P1, PT, R4, R220.reuse, PT ;  /* 0x000000dc0400720c */ /* 0x080fe40003f26270 */
[----:B-1----:R-:W-:Y:S01]  /*162e0*/  HMMA.16816.F32 R4, R184, R8, R72 ;  /* 0x00000008b804723c */ /* 0x002fe20000001848 */
[----:B------:R-:W-:Y:S02]  /*162f0*/  FSEL R78, R27, -INF , !P2 ;  /* 0xff8000001b4e7808 */ /* 0x000fe40005000000 */
[----:B------:R-:W-:Y:S02]  /*16300*/  IADD3 R13, R0, 0xe1, RZ ;  /* 0x000000e1000d7810 */ /* 0x000fe40007ffe0ff */
[----:B------:R-:W-:-:S02]  /*16310*/  ISETP.GE.AND P2, PT, R12, R220, PT ;  /* 0x000000dc0c00720c */ /* 0x000fc40003f46270 */
[C---:B------:R-:W-:Y:S02]  /*16320*/  IADD3 R12, R0.reuse, 0xe9, RZ ;  /* 0x000000e9000c7810 */ /* 0x040fe40007ffe0ff */
[-C--:B------:R-:W-:Y:S02]  /*16330*/  ISETP.GE.AND P5, PT, R13, R165.reuse, PT ;  /* 0x000000a50d00720c */ /* 0x080fe40003fa6270 */
[----:B------:R-:W-:Y:S02]  /*16340*/  IADD3 R8, R0, 0xf0, RZ ;  /* 0x000000f000087810 */ /* 0x000fe40007ffe0ff */
        /* <DEDUP_REMOVED lines=8> */
[----:B------:R-:W-:-:S02]  /*163d0*/  ISETP.GE.AND P3, PT, R12, R165, PT ;  /* 0x000000a50c00720c */ /* 0x000fc40003f66270 */
[-C--:B------:R-:W-:Y:S02]  /*163e0*/  ISETP.GE.AND P6, PT, R8, R220.reuse, PT ;  /* 0x000000dc0800720c */ /* 0x080fe40003fc6270 */
[----:B------:R-:W-:Y:S01]  /*163f0*/  P2R R13, PR, RZ, 0x20 ;  /* 0x00000020ff0d7803 */ /* 0x000fe20000000000 */
[----:B------:R-:W-:Y:S01]  /*16400*/  HMMA.16816.F32 R8, R184, R10, R68 ;  /* 0x0000000ab808723c */ /* 0x000fe20000001844 */
[----:B------:R-:W-:Y:S02]  /*16410*/  ISETP.GE.AND P5, PT, R12, R220, PT ;  /* 0x000000dc0c00720c */ /* 0x000fe40003fa6270 */
[----:B------:R-:W-:Y:S02]  /*16420*/  FSEL R72, R23, -INF , !P4 ;  /* 0xff80000017487808 */ /* 0x000fe40006000000 */
[----:B------:R-:W-:Y:S02]  /*16430*/  P2R R12, PR, RZ, 0x8 ;  /* 0x00000008ff0c7803 */ /* 0x000fe40000000000 */
[----:B------:R-:W-:-:S02]  /*16440*/  ISETP.NE.AND P4, PT, R213, RZ, PT ;  /* 0x000000ffd500720c */ /* 0x000fc40003f85270 */
[----:B------:R-:W-:Y:S02]  /*16450*/  FSEL R68, R19, -INF , !P0 ;  /* 0xff80000013447808 */ /* 0x000fe40004000000 */
[----:B------:R-:W-:Y:S02]  /*16460*/  ISETP.NE.AND P0, PT, R12, RZ, PT ;  /* 0x000000ff0c00720c */ /* 0x000fe40003f05270 */
[----:B------:R-:W-:Y:S02]  /*16470*/  FSEL R12, R67, -INF , !P4 ;  /* 0xff800000430c7808 */ /* 0x000fe40006000000 */
[----:B------:R-:W-:Y:S02]  /*16480*/  FSEL R67, R7, -INF , !P5 ;  /* 0xff80000007437808 */ /* 0x000fe40006800000 */
[----:B------:R-:W-:Y:S02]  /*16490*/  ISETP.GT.AND P5, PT, R245, R234, PT ;  /* 0x000000eaf500720c */ /* 0x000fe40003fa4270 */
[----:B------:R-:W-:-:S02]  /*164a0*/  FSEL R69, R18, -INF , !P1 ;  /* 0xff80000012457808 */ /* 0x000fc40004800000 */
[----:B------:R-:W-:Y:S02]  /*164b0*/  ISETP.NE.AND P1, PT, R13, RZ, PT ;  /* 0x000000ff0d00720c */ /* 0x000fe40003f25270 */
[C---:B------:R-:W-:Y:S02]  /*164c0*/  IADD3 R13, R0.reuse, 0xf8, RZ ;  /* 0x000000f8000d7810 */ /* 0x040fe40007ffe0ff */
[C---:B------:R-:W-:Y:S02]  /*164d0*/  ISETP.GE.AND P4, PT, R0.reuse, R165, PT ;  /* 0x000000a50000720c */ /* 0x040fe40003f86270 */
[----:B------:R-:W-:Y:S02]  /*164e0*/  IADD3 R0, R0, 0xf9, RZ ;  /* 0x000000f900007810 */ /* 0x000fe40007ffe0ff */
        /* <DEDUP_REMOVED lines=9> */
[----:B------:R-:W-:Y:S02]  /*16580*/  FSEL R108, R8, -INF , !P3 ;  /* 0xff800000086c7808 */ /* 0x000fe40005800000 */
[----:B------:R-:W-:Y:S02]  /*16590*/  FSEL R106, R10, -INF , !P1 ;  /* 0xff8000000a6a7808 */ /* 0x000fe40004800000 */
[----:B------:R-:W-:Y:S02]  /*165a0*/  FSEL R107, R9, -INF , !P2 ;  /* 0xff800000096b7808 */ /* 0x000fe40005000000 */
        /* <DEDUP_REMOVED lines=45> */
[----:B------:R1:W2:Y:S05]  /*16880*/  LDG.E R4, [R8.64] ;  /* 0x0000000608047981 */ /* 0x0002aa000c1e1900 */
[----:B------:R-:W2:Y:S01]  /*16890*/  LDG.E R6, [R6.64] ;  /* 0x0000000606067981 */ /* 0x000ea2000c1e1900 */
[----:B------:R-:W-:Y:S01]  /*168a0*/  IADD3 R2, R2, -R5, RZ ;  /* 0x8000000502027210 */ /* 0x000fe20007ffe0ff */
[----:B------:R-:W-:-:S04]  /*168b0*/  IMAD.MOV.U32 R5, RZ, RZ, c[0x0][0x2d0] ;  /* 0x0000b400ff057624 */ /* 0x000fc800078e00ff */
[----:B------:R-:W-:-:S05]  /*168c0*/  IMAD R5, R2, R5, -0x100 ;  /* 0xffffff0002057424 */ /* 0x000fca00078e0205 */
[----:B------:R-:W-:-:S05]  /*168d0*/  SHF.R.S32.HI R2, RZ, 0x1f, R5 ;  /* 0x0000001fff027819 */ /* 0x000fca0000011405 */
[----:B------:R-:W-:Y:S02]  /*168e0*/  IMAD R2, R2, c[0x0][0x198], RZ ;  /* 0x0000660002027a24 */ /* 0x000fe400078e02ff */
[----:B-1----:R-:W-:-:S04]  /*168f0*/  IMAD.WIDE.U32 R8, R5, c[0x0][0x198], RZ ;  /* 0x0000660005087a25 */ /* 0x002fc800078e00ff */
[----:B------:R-:W-:-:S05]  /*16900*/  IMAD R2, R5, c[0x0][0x19c], R2 ;  /* 0x0000670005027a24 */ /* 0x000fca00078e0202 */
[----:B------:R-:W-:Y:S01]  /*16910*/  IADD3 R9, R9, R2, RZ ;  /* 0x0000000209097210 */ /* 0x000fe20007ffe0ff */
[----:B--2---:R-:W-:-:S05]  /*16920*/  IMAD.IADD R6, R6, 0x1, -R4 ;  /* 0x0000000106067824 */ /* 0x004fca00078e0a04 */
[----:B------:R-:W-:-:S05]  /*16930*/  SHF.R.S32.HI R4, RZ, 0x1f, R6 ;  /* 0x0000001fff047819 */ /* 0x000fca0000011406 */
[----:B------:R-:W-:-:S04]  /*16940*/  IMAD R4, R4, c[0x0][0x180], RZ ;  /* 0x0000600004047a24 */ /* 0x000fc800078e02ff */
[C---:B------:R-:W-:Y:S02]  /*16950*/  IMAD R4, R6.reuse, c[0x0][0x184], R4 ;  /* 0x0000610006047a24 */ /* 0x040fe400078e0204 */
[----:B------:R-:W-:-:S04]  /*16960*/  IMAD.WIDE.U32 R6, R6, c[0x0][0x180], R8 ;  /* 0x0000600006067a25 */ /* 0x000fc800078e0008 */
[----:B------:R-:W-:Y:S01]  /*16970*/  IMAD.IADD R4, R7, 0x1, R4 ;  /* 0x0000000107047824 */ /* 0x000fe200078e0204 */
[----:B------:R-:W-:Y:S05]  /*16980*/  BRA `(.L_x_3807) ;  /* 0x0000003000007947 */ /* 0x000fea0003800000 */
.L_x_3806:
[----:B------:R-:W-:-:S05]  /*16990*/  IMAD.MOV.U32 R6, RZ, RZ, c[0x0][0x198] ;  /* 0x00006600ff067624 */ /* 0x000fca00078e00ff */
[----:B------:R-:W-:-:S04]  /*169a0*/  LEA R6, -R6, RZ, 0x8 ;  /* 0x000000ff06067211 */ /* 0x000fc800078e41ff */
[----:B------:R-:W-:Y:S02]  /*169b0*/  SHF.R.S32.HI R4, RZ, 0x1f, R6 ;  /* 0x0000001fff047819 */ /* 0x000fe40000011406 */
.L_x_3807:
        /* <DEDUP_REMOVED lines=58> */
.L_x_3805:
[----:B------:R-:W-:Y:S02]  /*16d60*/  FMNMX.FTZ R2, R0, R212, !PT ;  /* 0x000000d400027209 */ /* 0x000fe40007810000 */
[----:B---3--:R-:W-:Y:S02]  /*16d70*/  FMNMX.FTZ R4, R205, R12, !PT ;  /* 0x0000000ccd047209 */ /* 0x008fe40007810000 */
        /* <DEDUP_REMOVED lines=125> */
[----:B------:R-:W1:Y:S03]  /*17550*/  SHFL.BFLY PT, R6, R2, 0x2, 0x1f ;  /* 0x0c401f0002067f89 */ /* 0x000e6600000e0000 */
        /* <DEDUP_REMOVED lines=247> */
[--C-:B------:R-:W-:Y:S01]  /*184d0*/  FFMA.FTZ R102, R102, c[0x0][0x23c], -R114.reuse ;  /* 0x00008f0066667a23 */ /* 0x100fe20000010872 */
        /* <DEDUP_REMOVED lines=180> */
[----:B--2---:R-:W-:Y:S01]  /*19020*/  FADD.FTZ R161, R39, R161 ;  /* 0x000000a127a17221 */ /* 0x004fe20000010000 */
[----:B------:R-:W-:Y:S01]  /*19030*/  LDSM.16.MT88.4 R156, [R228+0x11800] ;  /* 0x01180000e49c783b */ /* 0x000fe20000004200 */
        /* <DEDUP_REMOVED lines=12> */
[C---:B------:R-:W-:Y:S01]  /*19100*/  HMMA.16816.F32 R28, R52.reuse, R50, R28 ;  /* 0x00000032341c723c */ /* 0x040fe2000000181c */
[C---:B----4-:R-:W-:Y:S01]  /*19110*/  F2FP.PACK_AB R49, R38.reuse, R39 ;  /* 0x000000272631723e */ /* 0x050fe200000000ff */
[----:B------:R-:W1:Y:S01]  /*19120*/  MUFU.EX2 R98, R98 ;  /* 0x0000006200627308 */ /* 0x000e620000000800 */
[----:B------:R-:W-:Y:S01]  /*19130*/  FADD.FTZ R38, R38, R161 ;  /* 0x000000a126267221 */ /* 0x000fe20000010000 */
[----:B------:R-:W-:Y:S03]  /*19140*/  LDSM.16.MT88.4 R140, [R226+0x11800] ;  /* 0x01180000e28c783b */ /* 0x000fe60000004200 */
[----:B------:R-:W-:Y:S01]  /*19150*/  F2FP.PACK_AB R50, R129, R139 ;  /* 0x0000008b8132723e */ /* 0x000fe200000000ff */
[----:B-----5:R-:W-:Y:S01]  /*19160*/  HMMA.16816.F32 R24, R52, R44, R24 ;  /* 0x0000002c3418723c */ /* 0x020fe20000001818 */
[----:B------:R-:W-:Y:S01]  /*19170*/  F2FP.PACK_AB R51, R61, R37 ;  /* 0x000000253d33723e */ /* 0x000fe200000000ff */
[----:B------:R-:W-:Y:S01]  /*19180*/  MUFU.EX2 R95, R95 ;  /* 0x0000005f005f7308 */ /* 0x000fe20000000800 */
[----:B------:R-:W-:-:S02]  /*19190*/  FADD.FTZ R139, R139, R170 ;  /* 0x000000aa8b8b7221 */ /* 0x000fc40000010000 */
[----:B------:R-:W-:Y:S02]  /*191a0*/  FADD.FTZ R38, R37, R38 ;  /* 0x0000002625267221 */ /* 0x000fe40000010000 */
[----:B------:R-:W-:Y:S01]  /*191b0*/  FADD.FTZ R139, R129, R139 ;  /* 0x0000008b818b7221 */ /* 0x000fe20000010000 */
[----:B------:R-:W-:Y:S01]  /*191c0*/  HMMA.16816.F32 R20, R52, R46, R20 ;  /* 0x0000002e3414723c */ /* 0x000fe20000001814 */
[----:B------:R-:W4:Y:S01]  /*191d0*/  LDSM.16.MT88.4 R44, [R226+0xe800] ;  /* 0x00e80000e22c783b */ /* 0x000f220000004200 */
[----:B------:R-:W-:Y:S01]  /*191e0*/  MUFU.EX2 R94, R94 ;  /* 0x0000005e005e7308 */ /* 0x000fe20000000800 */
[----:B------:R-:W-:Y:S02]  /*191f0*/  FADD.FTZ R61, R61, R38 ;  /* 0x000000263d3d7221 */ /* 0x000fe40000010000 */
        /* <DEDUP_REMOVED lines=262> */
.L_x_3809:
[----:B------:R-:W-:-:S05]  /*1a260*/  IMAD.MOV.U32 R6, RZ, RZ, c[0x0][0x1a0] ;  /* 0x00006800ff067624 */ /* 0x000fca00078e00ff */
[----:B------:R-:W-:-:S04]  /*1a270*/  LEA R6, -R6, RZ, 0x8 ;  /* 0x000000ff06067211 */ /* 0x000fc800078e41ff */
[----:B------:R-:W-:Y:S02]  /*1a280*/  SHF.R.S32.HI R4, RZ, 0x1f, R6 ;  /* 0x0000001fff047819 */ /* 0x000fe40000011406 */
.L_x_3810:
        /* <DEDUP_REMOVED lines=62> */
[----:B------:R-:W-:-:S05]  /*1a670*/  IADD3.X R7, R5, UR5, RZ, P0, !PT ;  /* 0x0000000505077c10 */ /* 0x000fca00087fe4ff */
[----:B------:R3:W-:Y:S04]  /*1a680*/  LDGSTS.E.BYPASS.LTC128B.128 [R244+0x11800], [R6.64] ;  /* 0x1180000006f47fae */ /* 0x0007e8000b901d46 */
[----:B------:R-:W-:Y:S04]  /*1a690*/  LDSM.16.M88.4 R204, [R233] ;  /* 0x00000000e9cc783b */ /* 0x000fe80000000200 */
[----:B------:R-:W5:Y:S04]  /*1a6a0*/  LDSM.16.M88.4 R84, [R232+0x2000] ;  /* 0x00200000e854783b */ /* 0x000f680000000200 */
[----:B------:R-:W2:Y:S04]  /*1a6b0*/  LDSM.16.M88.4 R76, [R232+0x2800] ;  /* 0x00280000e84c783b */ /* 0x000ea80000000200 */
[----:B------:R1:W-:Y:S04]  /*1a6c0*/  LDSM.16.M88.4 R200, [R192] ;  /* 0x00000000c0c8783b */ /* 0x0003e80000000200 */
[----:B------:R-:W-:Y:S04]  /*1a6d0*/  LDSM.16.M88.4 R68, [R232+0x3000] ;  /* 0x00300000e844783b */ /* 0x000fe80000000200 */
[----:B----4-:R-:W-:Y:S04]  /*1a6e0*/  LDSM.16.M88.4 R12, [R164+0x2800] ;  /* 0x00280000a40c783b */ /* 0x010fe80000000200 */
[----:B---3--:R-:W3:Y:S04]  /*1a6f0*/  LDSM.16.M88.4 R4, [R164+0x2000] ;  /* 0x00200000a404783b */ /* 0x008ee80000000200 */
[----:B------:R-:W4:Y:S04]  /*1a700*/  LDSM.16.M88.4 R44, [R232+0x4800] ;  /* 0x00480000e82c783b */ /* 0x000f280000000200 */
[----:B------:R-:W3:Y:S01]  /*1a710*/  LDSM.16.M88.4 R60, [R232+0x3800] ;  /* 0x00380000e83c783b */ /* 0x000ee20000000200 */
[----:B-1----:R-:W-:-:S03]  /*1a720*/  IADD3 R192, R230, 0x800, RZ ;  /* 0x00000800e6c07810 */ /* 0x002fc60007ffe0ff */
[----:B------:R-:W1:Y:S04]  /*1a730*/  LDSM.16.M88.4 R24, [R164+0x3000] ;  /* 0x00300000a418783b */ /* 0x000e680000000200 */
[----:B------:R-:W1:Y:S01]  /*1a740*/  LDSM.16.M88.4 R20, [R232+0x6000] ;  /* 0x00600000e814783b */ /* 0x000e620000000200 */
[C---:B-----5:R-:W-:Y:S03]  /*1a750*/  HMMA.16816.F32 R88, R204.reuse, R84, RZ ;  /* 0x00000054cc58723c */ /* 0x060fe600000018ff */
        /* <DEDUP_REMOVED lines=15> */
[----:B------:R-:W2:Y:S04]  /*1a850*/  LDSM.16.M88.4 R4, [R164+0x4800] ;  /* 0x00480000a404783b */ /* 0x000ea80000000200 */
[----:B------:R-:W-:Y:S01]  /*1a860*/  LDSM.16.M88.4 R116, [R232+0x8800] ;  /* 0x00880000e874783b */ /* 0x000fe20000000200 */
[C---:B------:R-:W-:Y:S03]  /*1a870*/  HMMA.16816.F32 R72, R204.reuse, R68, RZ ;  /* 0x00000044cc48723c */ /* 0x040fe600000018ff */
[----:B------:R-:W-:Y:S04]  /*1a880*/  LDSM.16.M88.4 R104, [R164+0x5800] ;  /* 0x00580000a468783b */ /* 0x000fe80000000200 */
[----:B------:R-:W-:Y:S01]  /*1a890*/  LDSM.16.M88.4 R196, [R196] ;  /* 0x00000000c4c4783b */ /* 0x000fe20000000200 */
[----:B------:R-:W-:Y:S03]  /*1a8a0*/  HMMA.16816.F32 R68, R204, R70, RZ ;  /* 0x00000046cc44723c */ /* 0x000fe600000018ff */
[----:B------:R-:W-:Y:S04]  /*1a8b0*/  LDSM.16.M88.4 R168, [R232+0x7800] ;  /* 0x00780000e8a8783b */ /* 0x000fe80000000200 */
[----:B------:R-:W-:Y:S01]  /*1a8c0*/  LDSM.16.M88.4 R184, [R184] ;  /* 0x00000000b8b8783b */ /* 0x000fe20000000200 */
[----:B------:R-:W-:Y:S03]  /*1a8d0*/  HMMA.16816.F32 R80, R200, R12, R80 ;  /* 0x0000000cc850723c */ /* 0x000fe60000001850 */
[----:B------:R-:W-:Y:S04]  /*1a8e0*/  LDSM.16.M88.4 R188, [R188] ;  /* 0x00000000bcbc783b */ /* 0x000fe80000000200 */
[----:B------:R-:W-:Y:S01]  /*1a8f0*/  LDSM.16.M88.4 R180, [R180] ;  /* 0x00000000b4b4783b */ /* 0x000fe20000000200 */
[----:B----4-:R-:W-:Y:S03]  /*1a900*/  HMMA.16816.F32 R48, R204, R44, RZ ;  /* 0x0000002ccc30723c */ /* 0x010fe600000018ff */
[----:B------:R-:W-:Y:S04]  /*1a910*/  LDSM.16.M88.4 R208, [R230] ;  /* 0x00000000e6d0783b */ /* 0x000fe80000000200 */
[----:B------:R-:W-:Y:S01]  /*1a920*/  LDSM.16.M88.4 R192, [R192] ;  /* 0x00000000c0c0783b */ /* 0x000fe20000000200 */
[----:B------:R-:W-:Y:S03]  /*1a930*/  HMMA.16816.F32 R76, R200, R14, R76 ;  /* 0x0000000ec84c723c */ /* 0x000fe6000000184c */
[----:B------:R-:W3:Y:S04]  /*1a940*/  LDSM.16.M88.4 R12, [R232+0x6800] ;  /* 0x00680000e80c783b */ /* 0x000ee80000000200 */
[----:B------:R-:W-:Y:S01]  /*1a950*/  LDSM.16.M88.4 R212, [R232+0x9800] ;  /* 0x00980000e8d4783b */ /* 0x000fe20000000200 */
[C---:B------:R-:W-:Y:S03]  /*1a960*/  HMMA.16816.F32 R44, R204.reuse, R46, RZ ;  /* 0x0000002ecc2c723c */ /* 0x040fe600000018ff */
[----:B------:R-:W-:Y:S04]  /*1a970*/  LDSM.16.M88.4 R176, [R176] ;  /* 0x00000000b0b0783b */ /* 0x000fe80000000200 */
[----:B------:R-:W-:Y:S01]  /*1a980*/  LDSM.16.M88.4 R216, [R224+0x3000] ;  /* 0x00300000e0d8783b */ /* 0x000fe20000000200 */
[C---:B------:R-:W-:Y:S03]  /*1a990*/  HMMA.16816.F32 R64, R204.reuse, R60, RZ ;  /* 0x0000003ccc40723c */ /* 0x040fe600000018ff */
[----:B------:R-:W0:Y:S05]  /*1a9a0*/  LDGDEPBAR ;  /* 0x00000000000079af */ /* 0x000e2a0000000000 */
[----:B------:R-:W-:Y:S08]  /*1a9b0*/  HMMA.16816.F32 R60, R204, R62, RZ ;  /* 0x0000003ecc3c723c */ /* 0x000ff000000018ff */
[C---:B-1----:R-:W-:Y:S08]  /*1a9c0*/  HMMA.16816.F32 R72, R200.reuse, R24, R72 ;  /* 0x00000018c848723c */ /* 0x042ff00000001848 */
[----:B------:R-:W-:Y:S08]  /*1a9d0*/  HMMA.16816.F32 R68, R200, R26, R68 ;  /* 0x0000001ac844723c */ /* 0x000ff00000001844 */
[C---:B------:R-:W-:Y:S08]  /*1a9e0*/  HMMA.16816.F32 R24, R204.reuse, R20, RZ ;  /* 0x00000014cc18723c */ /* 0x040ff000000018ff */
[----:B------:R-:W-:Y:S08]  /*1a9f0*/  HMMA.16816.F32 R20, R204, R22, RZ ;  /* 0x00000016cc14723c */ /* 0x000ff000000018ff */
[C---:B--2---:R-:W-:Y:S08]  /*1aa00*/  HMMA.16816.F32 R48, R200.reuse, R4, R48 ;  /* 0x00000004c830723c */ /* 0x044ff00000001830 */
[C---:B------:R-:W-:Y:S01]  /*1aa10*/  HMMA.16816.F32 R44, R200.reuse, R6, R44 ;  /* 0x00000006c82c723c */ /* 0x040fe2000000182c */
[----:B------:R-:W1:Y:S07]  /*1aa20*/  LDSM.16.M88.4 R4, [R164+0x6800] ;  /* 0x00680000a404783b */ /* 0x000e6e0000000200 */
[C---:B------:R-:W-:Y:S08]  /*1aa30*/  HMMA.16816.F32 R64, R200.reuse, R16, R64 ;  /* 0x00000010c840723c */ /* 0x040ff00000001840 */
[----:B------:R-:W-:Y:S08]  /*1aa40*/  HMMA.16816.F32 R60, R200, R18, R60 ;  /* 0x00000012c83c723c */ /* 0x000ff0000000183c */
[C---:B------:R-:W-:Y:S08]  /*1aa50*/  HMMA.16816.F32 R56, R204.reuse, R52, RZ ;  /* 0x00000034cc38723c */ /* 0x040ff000000018ff */
[C---:B---3--:R-:W-:Y:S08]  /*1aa60*/  HMMA.16816.F32 R16, R204.reuse, R12, RZ ;  /* 0x0000000ccc10723c */ /* 0x048ff000000018ff */
[C---:B------:R-:W-:Y:S08]  /*1aa70*/  HMMA.16816.F32 R52, R204.reuse, R54, RZ ;  /* 0x00000036cc34723c */ /* 0x040ff000000018ff */
[C---:B------:R-:W-:Y:S08]  /*1aa80*/  HMMA.16816.F32 R40, R204.reuse, R36, RZ ;  /* 0x00000024cc28723c */ /* 0x040ff000000018ff */
[C---:B------:R-:W-:Y:S08]  /*1aa90*/  HMMA.16816.F32 R12, R204.reuse, R14, RZ ;  /* 0x0000000ecc0c723c */ /* 0x040ff000000018ff */
[----:B------:R-:W-:Y:S08]  /*1aaa0*/  HMMA.16816.F32 R36, R204, R38, RZ ;  /* 0x00000026cc24723c */ /* 0x000ff000000018ff */
[C---:B------:R-:W-:Y:S08]  /*1aab0*/  HMMA.16816.F32 R24, R200.reuse, R92, R24 ;  /* 0x0000005cc818723c */ /* 0x040ff00000001818 */
[----:B------:R-:W-:Y:S01]  /*1aac0*/  HMMA.16816.F32 R20, R200, R94, R20 ;  /* 0x0000005ec814723c */ /* 0x000fe20000001814 */
[----:B------:R-:W2:Y:S07]  /*1aad0*/  LDSM.16.M88.4 R92, [R164+0x8000] ;  /* 0x00800000a45c783b */ /* 0x000eae0000000200 */
[----:B------:R-:W-:Y:S08]  /*1aae0*/  HMMA.16816.F32 R128, R204, R124, RZ ;  /* 0x0000007ccc80723c */ /* 0x000ff000000018ff */
[C---:B------:R-:W-:Y:S08]  /*1aaf0*/  HMMA.16816.F32 R56, R200.reuse, R8, R56 ;  /* 0x00000008c838723c */ /* 0x040ff00000001838 */
[C---:B------:R-:W-:Y:S08]  /*1ab00*/  HMMA.16816.F32 R52, R200.reuse, R10, R52 ;  /* 0x0000000ac834723c */ /* 0x040ff00000001834 */
[C---:B-1----:R-:W-:Y:S08]  /*1ab10*/  HMMA.16816.F32 R16, R200.reuse, R4, R16 ;  /* 0x00000004c810723c */ /* 0x042ff00000001810 */
[----:B------:R-:W-:Y:S08]  /*1ab20*/  HMMA.16816.F32 R12, R200, R6, R12 ;  /* 0x00000006c80c723c */ /* 0x000ff0000000180c */
[----:B------:R-:W-:Y:S08]  /*1ab30*/  HMMA.16816.F32 R124, R204, R126, RZ ;  /* 0x0000007ecc7c723c */ /* 0x000ff000000018ff */
[----:B------:R-:W-:Y:S08]  /*1ab40*/  HMMA.16816.F32 R40, R200, R108, R40 ;  /* 0x0000006cc828723c */ /* 0x000ff00000001828 */
[----:B------:R-:W-:Y:S08]  /*1ab50*/  HMMA.16816.F32 R8, R204, R100, RZ ;  /* 0x00000064cc08723c */ /* 0x000ff000000018ff */
[----:B------:R-:W-:Y:S01]  /*1ab60*/  HMMA.16816.F32 R36, R200, R110, R36 ;  /* 0x0000006ec824723c */ /* 0x000fe20000001824 */
[----:B------:R-:W1:Y:S07]  /*1ab70*/  LDSM.16.M88.4 R108, [R232+0x9000] ;  /* 0x00900000e86c783b */ /* 0x000e6e0000000200 */
[----:B------:R-:W-:Y:S01]  /*1ab80*/  HMMA.16816.F32 R4, R204, R102, RZ ;  /* 0x00000066cc04723c */ /* 0x000fe200000018ff */
[----:B------:R-:W3:Y:S07]  /*1ab90*/  LDSM.16.M88.4 R100, [R164+0x8800] ;  /* 0x00880000a464783b */ /* 0x000eee0000000200 */
[C---:B--2---:R-:W-:Y:S07]  /*1aba0*/  HMMA.16816.F32 R128, R200.reuse, R92, R128 ;  /* 0x0000005cc880723c */ /* 0x044fee0000001880 */
[C---:B------:R-:W-:Y:S01]  /*1abb0*/  IADD3 R92, R230.reuse, 0x1800, RZ ;  /* 0x00001800e65c7810 */ /* 0x040fe20007ffe0ff */
[C---:B------:R-:W-:Y:S05]  /*1abc0*/  HMMA.16816.F32 R124, R200.reuse, R94, R124 ;  /* 0x0000005ec87c723c */ /* 0x040fea000000187c */
[----:B------:R-:W2:Y:S03]  /*1abd0*/  LDSM.16.M88.4 R92, [R92] ;  /* 0x000000005c5c783b */ /* 0x000ea60000000200 */
[C---:B------:R-:W-:Y:S08]  /*1abe0*/  HMMA.16816.F32 R8, R200.reuse, R96, R8 ;  /* 0x00000060c808723c */ /* 0x040ff00000001808 */
[----:B------:R-:W-:Y:S01]  /*1abf0*/  HMMA.16816.F32 R4, R200, R98, R4 ;  /* 0x00000062c804723c */ /* 0x000fe20000001804 */
[----:B------:R-:W4:Y:S07]  /*1ac00*/  LDSM.16.M88.4 R96, [R164+0x9000] ;  /* 0x00900000a460783b */ /* 0x000f2e0000000200 */
[C---:B------:R-:W-:Y:S08]  /*1ac10*/  HMMA.16816.F32 R32, R204.reuse, R28, RZ ;  /* 0x0000001ccc20723c */ /* 0x040ff000000018ff */
[C---:B------:R-:W-:Y:S08]  /*1ac20*/  HMMA.16816.F32 R28, R204.reuse, R30, RZ ;  /* 0x0000001ecc1c723c */ /* 0x040ff000000018ff */
[C---:B------:R-:W-:Y:S08]  /*1ac30*/  HMMA.16816.F32 R120, R204.reuse, R116, RZ ;  /* 0x00000074cc78723c */ /* 0x040ff000000018ff */
[C---:B-1----:R-:W-:Y:S08]  /*1ac40*/  HMMA.16816.F32 R112, R204.reuse, R108, RZ ;  /* 0x0000006ccc70723c */ /* 0x042ff000000018ff */
[C---:B------:R-:W-:Y:S08]  /*1ac50*/  HMMA.16816.F32 R116, R204.reuse, R118, RZ ;  /* 0x00000076cc74723c */ /* 0x040ff000000018ff */
[----:B------:R-:W-:Y:S08]  /*1ac60*/  HMMA.16816.F32 R108, R204, R110, RZ ;  /* 0x0000006ecc6c723c */ /* 0x000ff000000018ff */
[C---:B------:R-:W-:Y:S08]  /*1ac70*/  HMMA.16816.F32 R32, R200.reuse, R104, R32 ;  /* 0x00000068c820723c */ /* 0x040ff00000001820 */
[C---:B------:R-:W-:Y:S01]  /*1ac80*/  HMMA.16816.F32 R28, R200.reuse, R106, R28 ;  /* 0x0000006ac81c723c */ /* 0x040fe2000000181c */
[----:B------:R-:W1:Y:S07]  /*1ac90*/  LDSM.16.M88.4 R104, [R164+0x7800] ;  /* 0x00780000a468783b */ /* 0x000e6e0000000200 */
[----:B---3--:R-:W-:Y:S07]  /*1aca0*/  HMMA.16816.F32 R120, R200, R100, R120 ;  /* 0x00000064c878723c */ /* 0x008fee0000001878 */
[C---:B------:R-:W-:Y:S01]  /*1acb0*/  IADD3 R100, R230.reuse, 0x4000, RZ ;  /* 0x00004000e6647810 */ /* 0x040fe20007ffe0ff */
[----:B--2---:R-:W-:Y:S07]  /*1acc0*/  HMMA.16816.F32 R64, R196, R92, R64 ;  /* 0x0000005cc440723c */ /* 0x004fee0000001840 */
[C---:B------:R-:W-:Y:S01]  /*1acd0*/  IADD3 R92, R230.reuse, 0x5000, RZ ;  /* 0x00005000e65c7810 */ /* 0x040fe20007ffe0ff */
[----:B----4-:R-:W-:Y:S07]  /*1ace0*/  HMMA.16816.F32 R112, R200, R96, R112 ;  /* 0x00000060c870723c */ /* 0x010fee0000001870 */
[C---:B------:R-:W-:Y:S01]  /*1acf0*/  IADD3 R96, R230.reuse, 0x4800, RZ ;  /* 0x00004800e6607810 */ /* 0x040fe20007ffe0ff */
[----:B------:R-:W-:Y:S08]  /*1ad00*/  HMMA.16816.F32 R172, R204, R168, RZ ;  /* 0x000000a8ccac723c */ /* 0x000ff000000018ff */
[----:B------:R-:W-:Y:S01]  /*1ad10*/  HMMA.16816.F32 R116, R200, R102, R116 ;  /* 0x00000066c874723c */ /* 0x000fe20000001874 */
[----:B------:R-:W2:Y:S07]  /*1ad20*/  LDSM.16.M88.4 R100, [R100] ;  /* 0x000000006464783b */ /* 0x000eae0000000200 */
[----:B------:R-:W-:Y:S01]  /*1ad30*/  HMMA.16816.F32 R60, R196, R94, R60 ;  /* 0x0000005ec43c723c */ /* 0x000fe2000000183c */
[----:B------:R-:W3:Y:S07]  /*1ad40*/  LDSM.16.M88.4 R92, [R92] ;  /* 0x000000005c5c783b */ /* 0x000eee0000000200 */
[----:B------:R-:W-:Y:S01]  /*1ad50*/  HMMA.16816.F32 R108, R200, R98, R108 ;  /* 0x00000062c86c723c */ /* 0x000fe2000000186c */
[----:B------:R-:W4:Y:S07]  /*1ad60*/  LDSM.16.M88.4 R96, [R96] ;  /* 0x000000006060783b */ /* 0x000f2e0000000200 */
[----:B------:R-:W-:Y:S08]  /*1ad70*/  HMMA.16816.F32 R168, R204, R170, RZ ;  /* 0x000000aacca8723c */ /* 0x000ff000000018ff */
[----:B-1----:R-:W-:Y:S07]  /*1ad80*/  HMMA.16816.F32 R172, R200, R104, R172 ;  /* 0x00000068c8ac723c */ /* 0x002fee00000018ac */
[C---:B------:R-:W-:Y:S01]  /*1ad90*/  IADD3 R104, R230.reuse, 0x3800, RZ ;  /* 0x00003800e6687810 */ /* 0x040fe20007ffe0ff */
[----:B------:R-:W-:Y:S07]  /*1ada0*/  HMMA.16816.F32 R56, R196, R184, R56 ;  /* 0x000000b8c438723c */ /* 0x000fee0000001838 */
[C---:B------:R-:W-:Y:S01]  /*1adb0*/  IADD3 R184, R230.reuse, 0x6800, RZ ;  /* 0x00006800e6b87810 */ /* 0x040fe20007ffe0ff */
[----:B------:R-:W-:Y:S01]  /*1adc0*/  HMMA.16816.F32 R168, R200, R106, R168 ;  /* 0x0000006ac8a8723c */ /* 0x000fe200000018a8 */
[----:B------:R-:W1:Y:S07]  /*1add0*/  LDSM.16.M88.4 R104, [R104] ;  /* 0x000000006868783b */ /* 0x000e6e0000000200 */
[C---:B------:R-:W-:Y:S01]  /*1ade0*/  HMMA.16816.F32 R52, R196.reuse, R186, R52 ;  /* 0x000000bac434723c */ /* 0x040fe20000001834 */
[----:B------:R-:W5:Y:S07]  /*1adf0*/  LDSM.16.M88.4 R184, [R184] ;  /* 0x00000000b8b8783b */ /* 0x000f6e0000000200 */
[C---:B--2---:R-:W-:Y:S08]  /*1ae00*/  HMMA.16816.F32 R24, R196.reuse, R100, R24 ;  /* 0x00000064c418723c */ /* 0x044ff00000001818 */
[C---:B------:R-:W-:Y:S01]  /*1ae10*/  HMMA.16816.F32 R20, R196.reuse, R102, R20 ;  /* 0x00000066c414723c */ /* 0x040fe20000001814 */
[----:B------:R-:W-:Y:S07]  /*1ae20*/  LDSM.16.M88.4 R100, [R229] ;  /* 0x00000000e564783b */ /* 0x000fee0000000200 */
[C---:B---3--:R-:W-:Y:S08]  /*1ae30*/  HMMA.16816.F32 R8, R196.reuse, R92, R8 ;  /* 0x0000005cc408723c */ /* 0x048ff00000001808 */
[C---:B------:R-:W-:Y:S01]  /*1ae40*/  HMMA.16816.F32 R4, R196.reuse, R94, R4 ;  /* 0x0000005ec404723c */ /* 0x040fe20000001804 */
[----:B------:R-:W2:Y:S07]  /*1ae50*/  LDSM.16.M88.4 R92, [R224+0x1000] ;  /* 0x00100000e05c783b */ /* 0x000eae0000000200 */
[C---:B----4-:R-:W-:Y:S08]  /*1ae60*/  HMMA.16816.F32 R16, R196.reuse, R96, R16 ;  /* 0x00000060c410723c */ /* 0x050ff00000001810 */
[C---:B------:R-:W-:Y:S01]  /*1ae70*/  HMMA.16816.F32 R12, R196.reuse, R98, R12 ;  /* 0x00000062c40c723c */ /* 0x040fe2000000180c */
[----:B------:R-:W3:Y:S07]  /*1ae80*/  LDSM.16.M88.4 R96, [R224+0x800] ;  /* 0x00080000e060783b */ /* 0x000eee0000000200 */
[C---:B------:R-:W-:Y:S07]  /*1ae90*/  HMMA.16816.F32 R72, R196.reuse, R188, R72 ;  /* 0x000000bcc448723c */ /* 0x040fee0000001848 */
[C---:B------:R-:W-:Y:S01]  /*1aea0*/  IADD3 R188, R230.reuse, 0x6000, RZ ;  /* 0x00006000e6bc7810 */ /* 0x040fe20007ffe0ff */
[C---:B------:R-:W-:Y:S05]  /*1aeb0*/  HMMA.16816.F32 R68, R196.reuse, R190, R68 ;  /* 0x000000bec444723c */ /* 0x040fea0000001844 */
[----:B------:R-:W4:Y:S03]  /*1aec0*/  LDSM.16.M88.4 R188, [R188] ;  /* 0x00000000bcbc783b */ /* 0x000f260000000200 */
[C---:B------:R-:W-:Y:S07]  /*1aed0*/  HMMA.16816.F32 R48, R196.reuse, R180, R48 ;  /* 0x000000b4c430723c */ /* 0x040fee0000001830 */
[C---:B------:R-:W-:Y:S01]  /*1aee0*/  IADD3 R180, R230.reuse, 0x7000, RZ ;  /* 0x00007000e6b47810 */ /* 0x040fe20007ffe0ff */
[C---:B------:R-:W-:Y:S08]  /*1aef0*/  HMMA.16816.F32 R88, R196.reuse, R208, R88 ;  /* 0x000000d0c458723c */ /* 0x040ff00000001858 */
[C---:B------:R-:W-:Y:S01]  /*1af00*/  HMMA.16816.F32 R84, R196.reuse, R210, R84 ;  /* 0x000000d2c454723c */ /* 0x040fe20000001854 */
[----:B------:R-:W2:Y:S07]  /*1af10*/  LDSM.16.M88.4 R208, [R164+0x9800] ;  /* 0x00980000a4d0783b */ /* 0x000eae0000000200 */
[C---:B------:R-:W-:Y:S01]  /*1af20*/  HMMA.16816.F32 R44, R196.reuse, R182, R44 ;  /* 0x000000b6c42c723c */ /* 0x040fe2000000182c */
[----:B------:R-:W2:Y:S07]  /*1af30*/  LDSM.16.M88.4 R180, [R180] ;  /* 0x00000000b4b4783b */ /* 0x000eae0000000200 */
[C---:B------:R-:W-:Y:S07]  /*1af40*/  HMMA.16816.F32 R80, R196.reuse, R192, R80 ;  /* 0x000000c0c450723c */ /* 0x040fee0000001850 */
[C---:B------:R-:W-:Y:S01]  /*1af50*/  IADD3 R192, R230.reuse, 0x5800, RZ ;  /* 0x00005800e6c07810 */ /* 0x040fe20007ffe0ff */
[C---:B------:R-:W-:Y:S05]  /*1af60*/  HMMA.16816.F32 R76, R196.reuse, R194, R76 ;  /* 0x000000c2c44c723c */ /* 0x040fea000000184c */
[----:B------:R-:W-:Y:S03]  /*1af70*/  LDSM.16.M88.4 R192, [R192] ;  /* 0x00000000c0c0783b */ /* 0x000fe60000000200 */
[C---:B-1----:R-:W-:Y:S08]  /*1af80*/  HMMA.16816.F32 R32, R196.reuse, R104, R32 ;  /* 0x00000068c420723c */ /* 0x042ff00000001820 */
[----:B------:R-:W-:Y:S08]  /*1af90*/  HMMA.16816.F32 R28, R196, R106, R28 ;  /* 0x0000006ac41c723c */ /* 0x000ff0000000181c */
[----:B------:R-:W-:Y:S08]  /*1afa0*/  HMMA.16816.F32 R104, R204, R212, RZ ;  /* 0x000000d4cc68723c */ /* 0x000ff000000018ff */
[C---:B------:R-:W-:Y:S07]  /*1afb0*/  HMMA.16816.F32 R40, R196.reuse, R176, R40 ;  /* 0x000000b0c428723c */ /* 0x040fee0000001828 */
[----:B------:R-:W-:Y:S01]  /*1afc0*/  IADD3 R176, R230, 0x7800, RZ ;  /* 0x00007800e6b07810 */ /* 0x000fe20007ffe0ff */
[C---:B-----5:R-:W-:Y:S08]  /*1afd0*/  HMMA.16816.F32 R120, R196.reuse, R184, R120 ;  /* 0x000000b8c478723c */ /* 0x060ff00000001878 */
[C---:B------:R-:W-:Y:S01]  /*1afe0*/  HMMA.16816.F32 R116, R196.reuse, R186, R116 ;  /* 0x000000bac474723c */ /* 0x040fe20000001874 */
[----:B------:R-:W1:Y:S07]  /*1aff0*/  LDSM.16.M88.4 R184, [R224] ;  /* 0x00000000e0b8783b */ /* 0x000e6e0000000200 */
[----:B------:R-:W-:Y:S01]  /*1b000*/  HMMA.16816.F32 R36, R196, R178, R36 ;  /* 0x000000b2c424723c */ /* 0x000fe20000001824 */
[----:B------:R-:W5:Y:S07]  /*1b010*/  LDSM.16.M88.4 R176, [R176] ;  /* 0x00000000b0b0783b */ /* 0x000f6e0000000200 */
[C---:B--2---:R-:W-:Y:S08]  /*1b020*/  HMMA.16816.F32 R72, R100.reuse, R92, R72 ;  /* 0x0000005c6448723c */ /* 0x044ff00000001848 */
[C---:B------:R-:W-:Y:S01]  /*1b030*/  HMMA.16816.F32 R68, R100.reuse, R94, R68 ;  /* 0x0000005e6444723c */ /* 0x040fe20000001844 */
[----:B------:R-:W2:Y:S07]  /*1b040*/  LDSM.16.M88.4 R92, [R224+0x4000] ;  /* 0x00400000e05c783b */ /* 0x000eae0000000200 */
[C---:B---3--:R-:W-:Y:S08]  /*1b050*/  HMMA.16816.F32 R80, R100.reuse, R96, R80 ;  /* 0x000000606450723c */ /* 0x048ff00000001850 */
[----:B------:R-:W-:Y:S01]  /*1b060*/  HMMA.16816.F32 R76, R100, R98, R76 ;  /* 0x00000062644c723c */ /* 0x000fe2000000184c */
[----:B------:R-:W3:Y:S07]  /*1b070*/  LDSM.16.M88.4 R96, [R224+0x2800] ;  /* 0x00280000e060783b */ /* 0x000eee0000000200 */
[C---:B----4-:R-:W-:Y:S08]  /*1b080*/  HMMA.16816.F32 R128, R196.reuse, R188, R128 ;  /* 0x000000bcc480723c */ /* 0x050ff00000001880 */
[----:B------:R-:W-:Y:S01]  /*1b090*/  HMMA.16816.F32 R124, R196, R190, R124 ;  /* 0x000000bec47c723c */ /* 0x000fe2000000187c */
[----:B------:R-:W4:Y:S07]  /*1b0a0*/  LDSM.16.M88.4 R188, [R224+0x1800] ;  /* 0x00180000e0bc783b */ /* 0x000f2e0000000200 */
[----:B------:R-:W-:Y:S08]  /*1b0b0*/  HMMA.16816.F32 R104, R200, R208, R104 ;  /* 0x000000d0c868723c */ /* 0x000ff00000001868 */
[C---:B------:R-:W-:Y:S08]  /*1b0c0*/  HMMA.16816.F32 R112, R196.reuse, R180, R112 ;  /* 0x000000b4c470723c */ /* 0x040ff00000001870 */
[----:B------:R-:W-:Y:S01]  /*1b0d0*/  HMMA.16816.F32 R108, R196, R182, R108 ;  /* 0x000000b6c46c723c */ /* 0x000fe2000000186c */
[----:B------:R-:W4:Y:S07]  /*1b0e0*/  LDSM.16.M88.4 R180, [R224+0x2000] ;  /* 0x00200000e0b4783b */ /* 0x000f2e0000000200 */
[----:B-1----:R-:W-:Y:S08]  /*1b0f0*/  HMMA.16816.F32 R84, R100, R186, R84 ;  /* 0x000000ba6454723c */ /* 0x002ff00000001854 */
[----:B-----5:R-:W-:Y:S07]  /*1b100*/  HMMA.16816.F32 R104, R196, R176, R104 ;  /* 0x000000b0c468723c */ /* 0x020fee0000001868 */
[----:B------:R-:W-:Y:S01]  /*1b110*/  IMAD.SHL.U32 R176, R245, 0x100, RZ ;  /* 0x00000100f5b07824 */ /* 0x000fe200078e00ff */
[----:B------:R-:W-:Y:S01]  /*1b120*/  LOP3.LUT R177, R3, 0x6, RZ, 0xc0, !PT ;  /* 0x0000000603b17812 */ /* 0x000fe200078ec0ff */
[----:B--2---:R-:W-:Y:S03]  /*1b130*/  HMMA.16816.F32 R24, R100, R92, R24 ;  /* 0x0000005c6418723c */ /* 0x004fe60000001818 */
[----:B------:R-:W-:-:S04]  /*1b140*/  LOP3.LUT R3, R176, 0x8, R177, 0xfe, !PT ;  /* 0x00000008b0037812 */ /* 0x000fc800078efeb1 */
[C-C-:B------:R-:W-:Y:S01]  /*1b150*/  LOP3.LUT R93, R176.reuse, 0x10, R177.reuse, 0xfe, !PT ;  /* 0x00000010b05d7812 */ /* 0x140fe200078efeb1 */
[C---:B---3--:R-:W-:Y:S01]  /*1b160*/  HMMA.16816.F32 R48, R100.reuse, R96, R48 ;  /* 0x000000606430723c */ /* 0x048fe20000001830 */
[----:B------:R-:W-:Y:S02]  /*1b170*/  LOP3.LUT R92, R176, 0x18, R177, 0xfe, !PT ;  /* 0x00000018b05c7812 */ /* 0x000fe400078efeb1 */
[CC--:B------:R-:W-:Y:S02]  /*1b180*/  ISETP.GE.AND P2, PT, R93.reuse, R165.reuse, PT ;  /* 0x000000a55d00720c */ /* 0x0c0fe40003f46270 */
[-C--:B------:R-:W-:Y:S02]  /*1b190*/  ISETP.GE.AND P3, PT, R93, R220.reuse, PT ;  /* 0x000000dc5d00720c */ /* 0x080fe40003f66270 */
[C---:B------:R-:W-:Y:S01]  /*1b1a0*/  ISETP.GE.AND P4, PT, R92.reuse, R165, PT ;  /* 0x000000a55c00720c */ /* 0x040fe20003f86270 */
[----:B------:R-:W-:Y:S01]  /*1b1b0*/  HMMA.16816.F32 R44, R100, R98, R44 ;  /* 0x00000062642c723c */ /* 0x000fe2000000182c */
[----:B------:R-:W1:Y:S01]  /*1b1c0*/  LDSM.16.M88.4 R96, [R224+0x5000] ;  /* 0x00500000e060783b */ /* 0x000e620000000200 */
[----:B------:R-:W-:-:S02]  /*1b1d0*/  ISETP.GE.AND P5, PT, R92, R220, PT ;  /* 0x000000dc5c00720c */ /* 0x000fc40003fa6270 */
[CC--:B------:R-:W-:Y:S02]  /*1b1e0*/  ISETP.GE.AND P1, PT, R3.reuse, R165.reuse, PT ;  /* 0x000000a50300720c */ /* 0x0c0fe40003f26270 */
[----:B------:R-:W-:Y:S02]  /*1b1f0*/  ISETP.GE.AND P0, PT, R3, R220, PT ;  /* 0x000000dc0300720c */ /* 0x000fe40003f06270 */
[----:B------:R-:W-:Y:S01]  /*1b200*/  HMMA.16816.F32 R20, R100, R94, R20 ;  /* 0x0000005e6414723c */ /* 0x000fe20000001814 */
[----:B------:R-:W2:Y:S01]  /*1b210*/  LDSM.16.M88.4 R92, [R224+0x5800] ;  /* 0x00580000e05c783b */ /* 0x000ea20000000200 */
[----:B------:R-:W-:Y:S02]  /*1b220*/  LOP3.LUT R3, R176, 0x20, R177, 0xfe, !PT ;  /* 0x00000020b0037812 */ /* 0x000fe400078efeb1 */
[----:B------:R-:W-:Y:S02]  /*1b230*/  FSEL R164, R84, -INF , !P1 ;  /* 0xff80000054a47808 */ /* 0x000fe40004800000 */
[----:B------:R-:W-:-:S02]  /*1b240*/  ISETP.GE.AND P6, PT, R3, R165, PT ;  /* 0x000000a50300720c */ /* 0x000fc40003fc6270 */
[C---:B------:R-:W-:Y:S01]  /*1b250*/  HMMA.16816.F32 R172, R196.reuse, R192, R172 ;  /* 0x000000c0c4ac723c */ /* 0x040fe200000018ac */
[----:B------:R-:W-:Y:S01]  /*1b260*/  ISETP.GE.AND P1, PT, R3, R220, PT ;  /* 0x000000dc0300720c */ /* 0x000fe20003f26270 */
[----:B------:R-:W-:Y:S01]  /*1b270*/  STL [R1+0xc], R164 ;  /* 0x00000ca401007387 */ /* 0x000fe20000100800 */
[----:B------:R-:W-:Y:S02]  /*1b280*/  LOP3.LUT R3, R176, 0x28, R177, 0xfe, !PT ;  /* 0x00000028b0037812 */ /* 0x000fe400078efeb1 */
[----:B------:R-:W-:Y:S02]  /*1b290*/  FSEL R84, R86, -INF , !P0 ;  /* 0xff80000056547808 */ /* 0x000fe40004000000 */
[----:B------:R-:W-:Y:S01]  /*1b2a0*/  FSEL R80, R80, -INF , !P2 ;  /* 0xff80000050507808 */ /* 0x000fe20005000000 */
[----:B------:R-:W-:Y:S01]  /*1b2b0*/  HMMA.16816.F32 R168, R196, R194, R168 ;  /* 0x000000c2c4a8723c */ /* 0x000fe200000018a8 */
[----:B------:R-:W3:Y:S01]  /*1b2c0*/  LDSM.16.M88.4 R192, [R224+0x3800] ;  /* 0x00380000e0c0783b */ /* 0x000ee20000000200 */
[----:B------:R-:W-:-:S02]  /*1b2d0*/  ISETP.GE.AND P2, PT, R3, R165, PT ;  /* 0x000000a50300720c */ /* 0x000fc40003f46270 */
[----:B------:R-:W-:Y:S01]  /*1b2e0*/  ISETP.GE.AND P0, PT, R3, R220, PT ;  /* 0x000000dc0300720c */ /* 0x000fe20003f06270 */
[----:B------:R5:W-:Y:S01]  /*1b2f0*/  STL [R1+0x8], R84 ;  /* 0x0000085401007387 */ /* 0x000be20000100800 */
[----:B------:R-:W-:Y:S02]  /*1b300*/  FSEL R3, R76, -INF , !P4 ;  /* 0xff8000004c037808 */ /* 0x000fe40006000000 */
[----:B----4-:R-:W-:Y:S01]  /*1b310*/  HMMA.16816.F32 R64, R100, R188, R64 ;  /* 0x000000bc6440723c */ /* 0x010fe20000001840 */
[----:B------:R-:W-:Y:S01]  /*1b320*/  STL [R1+0x4], R80 ;  /* 0x0000045001007387 */ /* 0x000fe20000100800 */
[----:B------:R-:W-:Y:S02]  /*1b330*/  FSEL R223, R72, -INF , !P6 ;  /* 0xff80000048df7808 */ /* 0x000fe40007000000 */
[----:B------:R-:W-:Y:S01]  /*1b340*/  FSEL R252, R82, -INF , !P3 ;  /* 0xff80000052fc7808 */ /* 0x000fe20005800000 */
[----:B------:R4:W-:Y:S01]  /*1b350*/  STL [R1], R3 ;  /* 0x0000000301007387 */ /* 0x0009e20000100800 */
[----:B------:R-:W-:-:S02]  /*1b360*/  FSEL R221, R68, -INF , !P2 ;  /* 0xff80000044dd7808 */ /* 0x000fc40005000000 */
[C---:B------:R-:W-:Y:S01]  /*1b370*/  HMMA.16816.F32 R60, R100.reuse, R190, R60 ;  /* 0x000000be643c723c */ /* 0x040fe2000000183c */
[----:B------:R-:W2:Y:S01]  /*1b380*/  LDSM.16.M88.4 R188, [R224+0x4800] ;  /* 0x00480000e0bc783b */ /* 0x000ea20000000200 */
[C-C-:B------:R-:W-:Y:S02]  /*1b390*/  LOP3.LUT R68, R176.reuse, 0x48, R177.reuse, 0xfe, !PT ;  /* 0x00000048b0447812 */ /* 0x140fe400078efeb1 */
[--C-:B------:R-:W-:Y:S02]  /*1b3a0*/  LOP3.LUT R76, R176, 0x40, R177.reuse, 0xfe, !PT ;  /* 0x00000040b04c7812 */ /* 0x100fe400078efeb1 */
[----:B------:R-:W-:Y:S02]  /*1b3b0*/  ISETP.GE.AND P2, PT, R68, R165, PT ;  /* 0x000000a54400720c */ /* 0x000fe40003f46270 */
[----:B------:R-:W-:Y:S01]  /*1b3c0*/  HMMA.16816.F32 R56, R100, R180, R56 ;  /* 0x000000b46438723c */ /* 0x000fe20000001838 */
[----:B------:R-:W-:Y:S02]  /*1b3d0*/  FSEL R247, R78, -INF , !P5 ;  /* 0xff8000004ef77808 */ /* 0x000fe40006800000 */
[----:B-----5:R-:W-:-:S05]  /*1b3e0*/  LOP3.LUT R84, R176, 0x30, R177, 0xfe, !PT ;  /* 0x00000030b0547812 */ /* 0x020fca00078efeb1 */
[C---:B------:R-:W-:Y:S01]  /*1b3f0*/  HMMA.16816.F32 R52, R100.reuse, R182, R52 ;  /* 0x000000b66434723c */ /* 0x040fe20000001834 */
[----:B------:R-:W5:Y:S01]  /*1b400*/  LDSM.16.M88.4 R180, [R224+0x6000] ;  /* 0x00600000e0b4783b */ /* 0x000f620000000200 */
[CC--:B------:R-:W-:Y:S02]  /*1b410*/  ISETP.GE.AND P3, PT, R84.reuse, R165.reuse, PT ;  /* 0x000000a55400720c */ /* 0x0c0fe40003f66270 */
[----:B------:R-:W-:Y:S02]  /*1b420*/  ISETP.GE.AND P5, PT, R84, R220, PT ;  /* 0x000000dc5400720c */ /* 0x000fe40003fa6270 */
[----:B----4-:R-:W-:Y:S02]  /*1b430*/  LOP3.LUT R3, R176, 0x38, R177, 0xfe, !PT ;  /* 0x00000038b0037812 */ /* 0x010fe400078efeb1 */
[----:B------:R-:W-:Y:S01]  /*1b440*/  HMMA.16816.F32 R40, R100, R216, R40 ;  /* 0x000000d86428723c */ /* 0x000fe20000001828 */
[----:B------:R-:W-:Y:S02]  /*1b450*/  FSEL R213, R64, -INF , !P3 ;  /* 0xff80000040d57808 */ /* 0x000fe40005800000 */
[----:B------:R-:W-:-:S02]  /*1b460*/  ISETP.GE.AND P6, PT, R3, R165, PT ;  /* 0x000000a50300720c */ /* 0x000fc40003fc6270 */
[----:B------:R-:W-:Y:S02]  /*1b470*/  ISETP.GE.AND P4, PT, R3, R220, PT ;  /* 0x000000dc0300720c */ /* 0x000fe40003f86270 */
[----:B------:R-:W-:Y:S01]  /*1b480*/  P2R R3, PR, RZ, 0x40 ;  /* 0x00000040ff037803 */ /* 0x000fe20000000000 */
[C---:B-1----:R-:W-:Y:S01]  /*1b490*/  HMMA.16816.F32 R8, R100.reuse, R96, R8 ;  /* 0x000000606408723c */ /* 0x042fe20000001808 */
[----:B------:R-:W-:Y:S02]  /*1b4a0*/  FSEL R216, R70, -INF , !P0 ;  /* 0xff80000046d87808 */ /* 0x000fe40004000000 */
[----:B------:R-:W-:Y:S02]  /*1b4b0*/  ISETP.NE.AND P3, PT, R3, RZ, PT ;  /* 0x000000ff0300720c */ /* 0x000fe40003f65270 */
[----:B------:R-:W-:Y:S02]  /*1b4c0*/  LOP3.LUT R70, R176, 0x50, R177, 0xfe, !PT ;  /* 0x00000050b0467812 */ /* 0x000fe400078efeb1 */
[----:B------:R-:W-:Y:S01]  /*1b4d0*/  FSEL R209, R60, -INF , !P3 ;  /* 0xff8000003cd17808 */ /* 0x000fe20005800000 */
[----:B------:R-:W-:Y:S01]  /*1b4e0*/  HMMA.16816.F32 R4, R100, R98, R4 ;  /* 0x000000626404723c */ /* 0x000fe20000001804 */
[----:B------:R-:W1:Y:S01]  /*1b4f0*/  LDSM.16.M88.4 R96, [R224+0x6800] ;  /* 0x00680000e060783b */ /* 0x000e620000000200 */
[----:B------:R-:W-:-:S02]  /*1b500*/  ISETP.GE.AND P3, PT, R70, R165, PT ;  /* 0x000000a54600720c */ /* 0x000fc40003f66270 */
[-C--:B------:R-:W-:Y:S02]  /*1b510*/  ISETP.GE.AND P0, PT, R68, R220.reuse, PT ;  /* 0x000000dc4400720c */ /* 0x080fe40003f06270 */
[----:B------:R-:W-:Y:S02]  /*1b520*/  ISETP.GE.AND P6, PT, R76, R165, PT ;  /* 0x000000a54c00720c */ /* 0x000fe40003fc6270 */
[C---:B------:R-:W-:Y:S01]  /*1b530*/  HMMA.16816.F32 R36, R100.reuse, R218, R36 ;  /* 0x000000da6424723c */ /* 0x040fe20000001824 */
[C-C-:B------:R-:W-:Y:S02]  /*1b540*/  LOP3.LUT R3, R176.reuse, 0x60, R177.reuse, 0xfe, !PT ;  /* 0x00000060b0037812 */ /* 0x140fe400078efeb1 */
[----:B------:R-:W-:Y:S02]  /*1b550*/  LOP3.LUT R60, R176, 0x58, R177, 0xfe, !PT ;  /* 0x00000058b03c7812 */ /* 0x000fe400078efeb1 */
[----:B------:R-:W-:Y:S02]  /*1b560*/  FSEL R186, R54, -INF , !P0 ;  /* 0xff80000036ba7808 */ /* 0x000fe40004000000 */
[----:B------:R-:W-:Y:S01]  /*1b570*/  FSEL R218, R74, -INF , !P1 ;  /* 0xff8000004ada7808 */ /* 0x000fe20004800000 */
[----:B--2---:R-:W-:Y:S01]  /*1b580*/  HMMA.16816.F32 R172, R100, R92, R172 ;  /* 0x0000005c64ac723c */ /* 0x004fe200000018ac */
[----:B------:R-:W-:-:S02]  /*1b590*/  ISETP.GE.AND P1, PT, R76, R220, PT ;  /* 0x000000dc4c00720c */ /* 0x000fc40003f26270 */
[----:B------:R-:W-:Y:S02]  /*1b5a0*/  ISETP.GE.AND P0, PT, R3, R220, PT ;  /* 0x000000dc0300720c */ /* 0x000fe40003f06270 */
[----:B------:R-:W-:Y:S02]  /*1b5b0*/  FSEL R187, R58, -INF , !P1 ;  /* 0xff8000003abb7808 */ /* 0x000fe40004800000 */
[----:B------:R-:W-:Y:S01]  /*1b5c0*/  LOP3.LUT R54, R176, 0x70, R177, 0xfe, !PT ;  /* 0x00000070b0367812 */ /* 0x000fe200078efeb1 */
[----:B------:R-:W-:Y:S01]  /*1b5d0*/  HMMA.16816.F32 R168, R100, R94, R168 ;  /* 0x0000005e64a8723c */ /* 0x000fe200000018a8 */
[----:B------:R-:W2:Y:S01]  /*1b5e0*/  LDSM.16.M88.4 R92, [R224+0x7000] ;  /* 0x00700000e05c783b */ /* 0x000ea20000000200 */
[----:B------:R-:W-:-:S06]  /*1b5f0*/  FSEL R64, R42, -INF , !P0 ;  /* 0xff8000002a407808 */ /* 0x000fcc0004000000 */
[C---:B---3--:R-:W-:Y:S07]  /*1b600*/  HMMA.16816.F32 R32, R100.reuse, R192, R32 ;  /* 0x000000c06420723c */ /* 0x048fee0000001820 */
[----:B------:R-:W-:Y:S01]  /*1b610*/  FSEL R193, R62, -INF , !P4 ;  /* 0xff8000003ec17808 */ /* 0x000fe20006000000 */
[----:B------:R-:W-:Y:S01]  /*1b620*/  HMMA.16816.F32 R16, R100, R188, R16 ;  /* 0x000000bc6410723c */ /* 0x000fe20000001810 */
[----:B------:R-:W-:Y:S02]  /*1b630*/  P2R R62, PR, RZ, 0x8 ;  /* 0x00000008ff3e7803 */ /* 0x000fe40000000000 */
[----:B------:R-:W-:-:S02]  /*1b640*/  ISETP.GE.AND P4, PT, R70, R220, PT ;  /* 0x000000dc4600720c */ /* 0x000fc40003f86270 */
[----:B------:R-:W-:Y:S02]  /*1b650*/  ISETP.NE.AND P1, PT, R62, RZ, PT ;  /* 0x000000ff3e00720c */ /* 0x000fe40003f25270 */
[----:B------:R-:W-:Y:S01]  /*1b660*/  FSEL R188, R52, -INF , !P2 ;  /* 0xff80000034bc7808 */ /* 0x000fe20005000000 */
[C---:B------:R-:W-:Y:S01]  /*1b670*/  HMMA.16816.F32 R28, R100.reuse, R194, R28 ;  /* 0x000000c2641c723c */ /* 0x040fe2000000181c */
[----:B------:R-:W-:Y:S02]  /*1b680*/  LOP3.LUT R52, R176, 0x68, R177, 0xfe, !PT ;  /* 0x00000068b0347812 */ /* 0x000fe400078efeb1 */
[----:B------:R-:W-:Y:S02]  /*1b690*/  FSEL R189, R56, -INF , !P6 ;  /* 0xff80000038bd7808 */ /* 0x000fe40007000000 */
[-C--:B------:R-:W-:Y:S02]  /*1b6a0*/  ISETP.GE.AND P2, PT, R52, R165.reuse, PT ;  /* 0x000000a53400720c */ /* 0x080fe40003f46270 */
[----:B------:R-:W-:Y:S01]  /*1b6b0*/  FSEL R195, R66, -INF , !P5 ;  /* 0xff80000042c37808 */ /* 0x000fe20006800000 */
[----:B-----5:R-:W-:Y:S01]  /*1b6c0*/  HMMA.16816.F32 R128, R100, R180, R128 ;  /* 0x000000b46480723c */ /* 0x020fe20000001880 */
[----:B------:R-:W-:-:S02]  /*1b6d0*/  ISETP.GE.AND P5, PT, R3, R165, PT ;  /* 0x000000a50300720c */ /* 0x000fc40003fa6270 */
[----:B------:R-:W-:Y:S02]  /*1b6e0*/  ISETP.GE.AND P6, PT, R60, R165, PT ;  /* 0x000000a53c00720c */ /* 0x000fe40003fc6270 */
[----:B------:R-:W-:Y:S02]  /*1b6f0*/  FSEL R3, R48, -INF , !P1 ;  /* 0xff80000030037808 */ /* 0x000fe40004800000 */
[----:B------:R-:W-:Y:S01]  /*1b700*/  P2R R48, PR, RZ, 0x4 ;  /* 0x00000004ff307803 */ /* 0x000fe20000000000 */
[----:B------:R-:W-:Y:S01]  /*1b710*/  HMMA.16816.F32 R124, R100, R182, R124 ;  /* 0x000000b6647c723c */ /* 0x000fe2000000187c */
[----:B------:R-:W3:Y:S01]  /*1b720*/  LDSM.16.M88.4 R180, [R224+0x7800] ;  /* 0x00780000e0b4783b */ /* 0x000ee20000000200 */
[----:B------:R-:W-:Y:S01]  /*1b730*/  FSEL R44, R44, -INF , !P6 ;  /* 0xff8000002c2c7808 */ /* 0x000fe20007000000 */
[----:B------:R-:W-:-:S04]  /*1b740*/  DEPBAR.LE SB0, 0x0 ;  /* 0x000080000000791a */ /* 0x000fc80000000000 */
[----:B------:R-:W-:Y:S01]  /*1b750*/  ISETP.NE.AND P6, PT, R48, RZ, PT ;  /* 0x000000ff3000720c */ /* 0x000fe20003fc5270 */
[C---:B------:R-:W-:Y:S01]  /*1b760*/  HMMA.16816.F32 R12, R100.reuse, R190, R12 ;  /* 0x000000be640c723c */ /* 0x040fe2000000180c */
[----:B------:R-:W-:Y:S02]  /*1b770*/  FSEL R50, R50, -INF , !P4 ;  /* 0xff80000032327808 */ /* 0x000fe40006000000 */
[-C--:B------:R-:W-:Y:S02]  /*1b780*/  ISETP.GE.AND P3, PT, R60, R220.reuse, PT ;  /* 0x000000dc3c00720c */ /* 0x080fe40003f66270 */
[C---:B------:R-:W-:Y:S02]  /*1b790*/  ISETP.GE.AND P4, PT, R54.reuse, R165, PT ;  /* 0x000000a53600720c */ /* 0x040fe40003f86270 */
[-C--:B------:R-:W-:Y:S01]  /*1b7a0*/  ISETP.GE.AND P2, PT, R54, R220.reuse, PT ;  /* 0x000000dc3600720c */ /* 0x080fe20003f46270 */
[----:B-1----:R-:W-:Y:S01]  /*1b7b0*/  HMMA.16816.F32 R120, R100, R96, R120 ;  /* 0x000000606478723c */ /* 0x002fe20000001878 */
[----:B------:R-:W-:-:S02]  /*1b7c0*/  ISETP.GE.AND P1, PT, R52, R220, PT ;  /* 0x000000dc3400720c */ /* 0x000fc40003f26270 */
[--C-:B------:R-:W-:Y:S02]  /*1b7d0*/  LOP3.LUT R54, R176, 0x78, R177.reuse, 0xfe, !PT ;  /* 0x00000078b0367812 */ /* 0x100fe400078efeb1 */
[----:B------:R-:W-:Y:S02]  /*1b7e0*/  FSEL R66, R36, -INF , !P6 ;  /* 0xff80000024427808 */ /* 0x000fe40007000000 */
[--C-:B------:R-:W-:Y:S01]  /*1b7f0*/  LOP3.LUT R36, R176, 0x88, R177.reuse, 0xfe, !PT ;  /* 0x00000088b0247812 */ /* 0x100fe200078efeb1 */
[----:B------:R-:W-:Y:S01]  /*1b800*/  HMMA.16816.F32 R116, R100, R98, R116 ;  /* 0x000000626474723c */ /* 0x000fe20000001874 */
[----:B------:R-:W-:Y:S02]  /*1b810*/  FSEL R46, R46, -INF , !P3 ;  /* 0xff8000002e2e7808 */ /* 0x000fe40005800000 */
[----:B------:R-:W-:Y:S02]  /*1b820*/  LOP3.LUT R52, R176, 0x80, R177, 0xfe, !PT ;  /* 0x00000080b0347812 */ /* 0x000fe400078efeb1 */
[----:B------:R-:W-:-:S02]  /*1b830*/  FSEL R48, R40, -INF , !P5 ;  /* 0xff80000028307808 */ /* 0x000fc40006800000 */
[-C--:B------:R-:W-:Y:S01]  /*1b840*/  ISETP.GE.AND P3, PT, R54, R165.reuse, PT ;  /* 0x000000a53600720c */ /* 0x080fe20003f66270 */
[C---:B--2---:R-:W-:Y:S01]  /*1b850*/  HMMA.16816.F32 R108, R100.reuse, R94, R108 ;  /* 0x0000005e646c723c */ /* 0x044fe2000000186c */
[----:B------:R-:W-:Y:S02]  /*1b860*/  FSEL R68, R38, -INF , !P1 ;  /* 0xff80000026447808 */ /* 0x000fe40004800000 */
[----:B------:R-:W-:Y:S02]  /*1b870*/  LOP3.LUT R38, R176, 0x90, R177, 0xfe, !PT ;  /* 0x00000090b0267812 */ /* 0x000fe400078efeb1 */
[-C--:B------:R-:W-:Y:S02]  /*1b880*/  ISETP.GE.AND P5, PT, R36, R165.reuse, PT ;  /* 0x000000a52400720c */ /* 0x080fe40003fa6270 */
[----:B------:R-:W-:Y:S01]  /*1b890*/  ISETP.GE.AND P6, PT, R52, R165, PT ;  /* 0x000000a53400720c */ /* 0x000fe20003fc6270 */
[----:B------:R-:W-:Y:S01]  /*1b8a0*/  HMMA.16816.F32 R112, R100, R92, R112 ;  /* 0x0000005c6470723c */ /* 0x000fe20000001870 */
[----:B------:R-:W-:-:S02]  /*1b8b0*/  FSEL R70, R32, -INF , !P4 ;  /* 0xff80000020467808 */ /* 0x000fc40006000000 */
[----:B------:R-:W-:Y:S02]  /*1b8c0*/  FSEL R72, R34, -INF , !P2 ;  /* 0xff80000022487808 */ /* 0x000fe40005000000 */
[----:B------:R-:W-:Y:S02]  /*1b8d0*/  FSEL R74, R28, -INF , !P3 ;  /* 0xff8000001c4a7808 */ /* 0x000fe40005800000 */
[----:B------:R-:W-:Y:S01]  /*1b8e0*/  ISETP.GE.AND P2, PT, R36, R220, PT ;  /* 0x000000dc2400720c */ /* 0x000fe20003f46270 */
[----:B---3--:R-:W-:Y:S01]  /*1b8f0*/  HMMA.16816.F32 R104, R100, R180, R104 ;  /* 0x000000b46468723c */ /* 0x008fe20000001868 */
[----:B------:R-:W-:Y:S02]  /*1b900*/  ISETP.GE.AND P4, PT, R38, R165, PT ;  /* 0x000000a52600720c */ /* 0x000fe40003f86270 */
[----:B------:R-:W-:Y:S02]  /*1b910*/  LOP3.LUT R28, R176, 0x98, R177, 0xfe, !PT ;  /* 0x00000098b01c7812 */ /* 0x000fe400078efeb1 */
[----:B------:R-:W-:-:S02]  /*1b920*/  FSEL R82, R20, -INF , !P5 ;  /* 0xff80000014527808 */ /* 0x000fc40006800000 */
[----:B------:R-:W-:Y:S01]  /*1b930*/  LOP3.LUT R20, R176, 0xa8, R177, 0xfe, !PT ;  /* 0x000000a8b0147812 */ /* 0x000fe200078efeb1 */
[----:B------:R-:W-:Y:S01]  /*1b940*/  HMMA.16816.F32 R88, R100, R184, R88 ;  /* 0x000000b86458723c */ /* 0x000fe20000001858 */
[----:B------:R-:W-:Y:S01]  /*1b950*/  BAR.SYNC.DEFER_BLOCKING 0x0 ;  /* 0x0000000000007b1d */ /* 0x000fe20000010000 */
[----:B------:R-:W-:Y:S02]  /*1b960*/  ISETP.GE.AND P0, PT, R54, R220, PT ;  /* 0x000000dc3600720c */ /* 0x000fe40003f06270 */
[----:B------:R-:W-:Y:S02]  /*1b970*/  FSEL R78, R24, -INF , !P6 ;  /* 0xff800000184e7808 */ /* 0x000fe40007000000 */
[----:B------:R-:W-:Y:S02]  /*1b980*/  ISETP.GE.AND P6, PT, R28, R165, PT ;  /* 0x000000a51c00720c */ /* 0x000fe40003fc6270 */
[----:B------:R-:W-:Y:S01]  /*1b990*/  FSEL R84, R22, -INF , !P2 ;  /* 0xff80000016547808 */ /* 0x000fe20005000000 */
[----:B------:R-:W-:Y:S01]  /*1b9a0*/  HMMA.16816.F32 R204, R204, R214, RZ ;  /* 0x000000d6cccc723c */ /* 0x000fe200000018ff */
[----:B------:R-:W-:-:S02]  /*1b9b0*/  FSEL R86, R16, -INF , !P4 ;  /* 0xff80000010567808 */ /* 0x000fc40006000000 */
[--C-:B------:R-:W-:Y:S02]  /*1b9c0*/  LOP3.LUT R22, R176, 0xb0, R177.reuse, 0xfe, !PT ;  /* 0x000000b0b0167812 */ /* 0x100fe400078efeb1 */
[----:B------:R-:W-:Y:S02]  /*1b9d0*/  ISETP.GE.AND P4, PT, R20, R165, PT ;  /* 0x000000a51400720c */ /* 0x000fe40003f86270 */
[----:B------:R-:W-:Y:S02]  /*1b9e0*/  FSEL R76, R30, -INF , !P0 ;  /* 0xff8000001e4c7808 */ /* 0x000fe40004000000 */
[-C--:B------:R-:W-:Y:S02]  /*1b9f0*/  ISETP.GE.AND P0, PT, R38, R220.reuse, PT ;  /* 0x000000dc2600720c */ /* 0x080fe40003f06270 */
[----:B------:R-:W-:Y:S02]  /*1ba00*/  ISETP.GE.AND P1, PT, R52, R220, PT ;  /* 0x000000dc3400720c */ /* 0x000fe40003f26270 */
[----:B------:R-:W-:-:S02]  /*1ba10*/  LOP3.LUT R30, R176, 0xa0, R177, 0xfe, !PT ;  /* 0x000000a0b01e7812 */ /* 0x000fc400078efeb1 */
[----:B------:R-:W-:Y:S02]  /*1ba20*/  FSEL R97, R12, -INF , !P6 ;  /* 0xff8000000c617808 */ /* 0x000fe40007000000 */
[----:B------:R-:W-:Y:S02]  /*1ba30*/  ISETP.GE.AND P6, PT, R22, R165, PT ;  /* 0x000000a51600720c */ /* 0x000fe40003fc6270 */
[----:B------:R-:W-:Y:S02]  /*1ba40*/  FSEL R99, R4, -INF , !P4 ;  /* 0xff80000004637808 */ /* 0x000fe40006000000 */
[----:B------:R-:W-:Y:S02]  /*1ba50*/  LOP3.LUT R4, R176, 0xc8, R177, 0xfe, !PT ;  /* 0x000000c8b0047812 */ /* 0x000fe400078efeb1 */
[----:B------:R-:W-:Y:S01]  /*1ba60*/  FSEL R96, R18, -INF , !P0 ;  /* 0xff80000012607808 */ /* 0x000fe20004000000 */
[----:B------:R-:W-:Y:S01]  /*1ba70*/  HMMA.16816.F32 R204, R200, R210, R204 ;  /* 0x000000d2c8cc723c */ /* 0x000fe200000018cc */
[----:B------:R-:W-:-:S02]  /*1ba80*/  FSEL R80, R26, -INF , !P1 ;  /* 0xff8000001a507808 */ /* 0x000fc40004800000 */
[-C--:B------:R-:W-:Y:S02]  /*1ba90*/  ISETP.GE.AND P5, PT, R30, R165.reuse, PT ;  /* 0x000000a51e00720c */ /* 0x080fe40003fa6270 */
[-C--:B------:R-:W-:Y:S02]  /*1baa0*/  ISETP.GE.AND P0, PT, R20, R220.reuse, PT ;  /* 0x000000dc1400720c */ /* 0x080fe40003f06270 */
[----:B------:R-:W-:Y:S02]  /*1bab0*/  ISETP.GE.AND P1, PT, R28, R220, PT ;  /* 0x000000dc1c00720c */ /* 0x000fe40003f26270 */
[----:B------:R-:W-:Y:S02]  /*1bac0*/  LOP3.LUT R12, R176, 0xb8, R177, 0xfe, !PT ;  /* 0x000000b8b00c7812 */ /* 0x000fe400078efeb1 */
[----:B------:R-:W-:Y:S02]  /*1bad0*/  FSEL R94, R172, -INF , !P6 ;  /* 0xff800000ac5e7808 */ /* 0x000fe40007000000 */
[----:B------:R-:W-:-:S02]  /*1bae0*/  ISETP.GE.AND P6, PT, R4, R165, PT ;  /* 0x000000a50400720c */ /* 0x000fc40003fc6270 */
[----:B------:R-:W-:Y:S02]  /*1baf0*/  FSEL R92, R8, -INF , !P5 ;  /* 0xff800000085c7808 */ /* 0x000fe40006800000 */
[----:B------:R-:W-:Y:S02]  /*1bb00*/  FSEL R164, R6, -INF , !P0 ;  /* 0xff80000006a47808 */ /* 0x000fe40004000000 */
[-C--:B------:R-:W-:Y:S02]  /*1bb10*/  ISETP.GE.AND P3, PT, R30, R220.reuse, PT ;  /* 0x000000dc1e00720c */ /* 0x080fe40003f66270 */
[----:B------:R-:W-:Y:S02]  /*1bb20*/  FSEL R98, R14, -INF , !P1 ;  /* 0xff8000000e627808 */ /* 0x000fe40004800000 */
[----:B------:R-:W-:Y:S01]  /*1bb30*/  ISETP.GE.AND P5, PT, R12, R165, PT ;  /* 0x000000a50c00720c */ /* 0x000fe20003fa6270 */
[----:B------:R-:W-:Y:S01]  /*1bb40*/  HMMA.16816.F32 R204, R196, R178, R204 ;  /* 0x000000b2c4cc723c */ /* 0x000fe200000018cc */
[----:B------:R-:W-:-:S02]  /*1bb50*/  ISETP.GE.AND P0, PT, R4, R220, PT ;  /* 0x000000dc0400720c */ /* 0x000fc40003f06270 */
[----:B------:R-:W-:Y:S02]  /*1bb60*/  LOP3.LUT R14, R176, 0xc0, R177, 0xfe, !PT ;  /* 0x000000c0b00e7812 */ /* 0x000fe400078efeb1 */
[----:B------:R-:W-:Y:S02]  /*1bb70*/  P2R R4, PR, RZ, 0x40 ;  /* 0x00000040ff047803 */ /* 0x000fe40000000000 */
[----:B------:R-:W-:Y:S02]  /*1bb80*/  FSEL R93, R10, -INF , !P3 ;  /* 0xff8000000a5d7808 */ /* 0x000fe40005800000 */
[----:B------:R-:W-:Y:S02]  /*1bb90*/  FSEL R168, R168, -INF , !P5 ;  /* 0xff800000a8a87808 */ /* 0x000fe40006800000 */
[-C--:B------:R-:W-:Y:S02]  /*1bba0*/  ISETP.GE.AND P2, PT, R22, R220.reuse, PT ;  /* 0x000000dc1600720c */ /* 0x080fe40003f46270 */
[----:B------:R-:W-:-:S02]  /*1bbb0*/  ISETP.GE.AND P3, PT, R12, R220, PT ;  /* 0x000000dc0c00720c */ /* 0x000fc40003f66270 */
[----:B------:R-:W-:Y:S02]  /*1bbc0*/  ISETP.GE.AND P4, PT, R14, R165, PT ;  /* 0x000000a50e00720c */ /* 0x000fe40003f86270 */
[----:B------:R-:W-:Y:S02]  /*1bbd0*/  ISETP.NE.AND P5, PT, R4, RZ, PT ;  /* 0x000000ff0400720c */ /* 0x000fe40003fa5270 */
[C-C-:B------:R-:W-:Y:S02]  /*1bbe0*/  LOP3.LUT R6, R176.reuse, 0xd0, R177.reuse, 0xfe, !PT ;  /* 0x000000d0b0067812 */ /* 0x140fe400078efeb1 */
[----:B------:R-:W-:Y:S02]  /*1bbf0*/  LOP3.LUT R4, R176, 0xd8, R177, 0xfe, !PT ;  /* 0x000000d8b0047812 */ /* 0x000fe400078efeb1 */
[----:B------:R-:W-:Y:S01]  /*1bc00*/  FSEL R95, R174, -INF , !P2 ;  /* 0xff800000ae5f7808 */ /* 0x000fe20005000000 */
[----:B------:R-:W-:Y:S01]  /*1bc10*/  HMMA.16816.F32 R204, R100, R182, R204 ;  /* 0x000000b664cc723c */ /* 0x000fe200000018cc */
[----:B------:R-:W-:-:S02]  /*1bc20*/  FSEL R170, R170, -INF , !P3 ;  /* 0xff800000aaaa7808 */ /* 0x000fc40005800000 */
[----:B------:R-:W-:Y:S02]  /*1bc30*/  FSEL R128, R128, -INF , !P4 ;  /* 0xff80000080807808 */ /* 0x000fe40006000000 */
[-C--:B------:R-:W-:Y:S02]  /*1bc40*/  ISETP.GE.AND P1, PT, R14, R220.reuse, PT ;  /* 0x000000dc0e00720c */ /* 0x080fe40003f26270 */
[-C--:B------:R-:W-:Y:S02]  /*1bc50*/  ISETP.GE.AND P2, PT, R6, R220.reuse, PT ;  /* 0x000000dc0600720c */ /* 0x080fe40003f46270 */
[CC--:B------:R-:W-:Y:S02]  /*1bc60*/  ISETP.GE.AND P4, PT, R4.reuse, R165.reuse, PT ;  /* 0x000000a50400720c */ /* 0x0c0fe40003f86270 */
[----:B------:R-:W-:Y:S02]  /*1bc70*/  ISETP.GE.AND P3, PT, R4, R220, PT ;  /* 0x000000dc0400720c */ /* 0x000fe40003f66270 */
[----:B------:R-:W-:-:S02]  /*1bc80*/  ISETP.GE.AND P6, PT, R6, R165, PT ;  /* 0x000000a50600720c */ /* 0x000fc40003fc6270 */
[C-C-:B------:R-:W-:Y:S02]  /*1bc90*/  LOP3.LUT R4, R176.reuse, 0xe8, R177.reuse, 0xfe, !PT ;  /* 0x000000e8b0047812 */ /* 0x140fe400078efeb1 */
[----:B------:R-:W-:Y:S02]  /*1bca0*/  LOP3.LUT R6, R176, 0xe0, R177, 0xfe, !PT ;  /* 0x000000e0b0067812 */ /* 0x000fe400078efeb1 */
[----:B------:R-:W-:Y:S02]  /*1bcb0*/  FSEL R130, R130, -INF , !P1 ;  /* 0xff80000082827808 */ /* 0x000fe40004800000 */
[----:B------:R-:W-:Y:S02]  /*1bcc0*/  FSEL R122, R122, -INF , !P2 ;  /* 0xff8000007a7a7808 */ /* 0x000fe40005000000 */
[----:B------:R-:W-:Y:S02]  /*1bcd0*/  FSEL R126, R126, -INF , !P0 ;  /* 0xff8000007e7e7808 */ /* 0x000fe40004000000 */
[----:B------:R-:W-:-:S02]  /*1bce0*/  ISETP.GE.AND P1, PT, R4, R165, PT ;  /* 0x000000a50400720c */ /* 0x000fc40003f26270 */
[-C--:B------:R-:W-:Y:S02]  /*1bcf0*/  ISETP.GE.AND P2, PT, R4, R220.reuse, PT ;  /* 0x000000dc0400720c */ /* 0x080fe40003f46270 */
[----:B------:R-:W-:Y:S02]  /*1bd00*/  ISETP.GE.AND P0, PT, R6, R220, PT ;  /* 0x000000dc0600720c */ /* 0x000fe40003f06270 */
[C-C-:B------:R-:W-:Y:S02]  /*1bd10*/  LOP3.LUT R4, R176.reuse, 0xf0, R177.reuse, 0xfe, !PT ;  /* 0x000000f0b0047812 */ /* 0x140fe400078efeb1 */
[C---:B------:R-:W-:Y:S02]  /*1bd20*/  LOP3.LUT R12, R176.reuse, R177, RZ, 0xfc, !PT ;  /* 0x000000b1b00c7212 */ /* 0x040fe400078efcff */
[----:B------:R-:W-:Y:S02]  /*1bd30*/  LOP3.LUT R177, R176, 0xf8, R177, 0xfe, !PT ;  /* 0x000000f8b0b17812 */ /* 0x000fe400078efeb1 */
[----:B------:R-:W-:-:S02]  /*1bd40*/  FSEL R120, R120, -INF , !P6 ;  /* 0xff80000078787808 */ /* 0x000fc40007000000 */
[----:B------:R-:W-:Y:S02]  /*1bd50*/  FSEL R116, R116, -INF , !P4 ;  /* 0xff80000074747808 */ /* 0x000fe40006000000 */
[----:B------:R-:W-:Y:S02]  /*1bd60*/  FSEL R114, R114, -INF , !P0 ;  /* 0xff80000072727808 */ /* 0x000fe40004000000 */
[C---:B------:R-:W-:Y:S02]  /*1bd70*/  ISETP.GE.AND P4, PT, R4.reuse, R165, PT ;  /* 0x000000a50400720c */ /* 0x040fe40003f86270 */
[-C--:B------:R-:W-:Y:S02]  /*1bd80*/  ISETP.GE.AND P6, PT, R4, R220.reuse, PT ;  /* 0x000000dc0400720c */ /* 0x080fe40003fc6270 */
[----:B------:R-:W-:Y:S02]  /*1bd90*/  ISETP.GE.AND P0, PT, R177, R220, PT ;  /* 0x000000dcb100720c */ /* 0x000fe40003f06270 */
[----:B------:R-:W-:-:S02]  /*1bda0*/  FSEL R124, R124, -INF , !P5 ;  /* 0xff8000007c7c7808 */ /* 0x000fc40006800000 */
[----:B------:R-:W-:Y:S02]  /*1bdb0*/  FSEL R118, R118, -INF , !P3 ;  /* 0xff80000076767808 */ /* 0x000fe40005800000 */
[----:B------:R-:W-:Y:S02]  /*1bdc0*/  IADD3 R4, R12, 0x1, RZ ;  /* 0x000000010c047810 */ /* 0x000fe40007ffe0ff */
[-C--:B------:R-:W-:Y:S02]  /*1bdd0*/  ISETP.GE.AND P5, PT, R6, R165.reuse, PT ;  /* 0x000000a50600720c */ /* 0x080fe40003fa6270 */
[----:B------:R-:W-:Y:S02]  /*1bde0*/  ISETP.GE.AND P3, PT, R177, R165, PT ;  /* 0x000000a5b100720c */ /* 0x000fe40003f66270 */
[----:B------:R-:W-:Y:S02]  /*1bdf0*/  IADD3 R6, R12, 0x9, RZ ;  /* 0x000000090c067810 */ /* 0x000fe40007ffe0ff */
[----:B------:R-:W-:-:S02]  /*1be00*/  FSEL R108, R108, -INF , !P1 ;  /* 0xff8000006c6c7808 */ /* 0x000fc40004800000 */
[----:B------:R-:W-:Y:S02]  /*1be10*/  P2R R8, PR, RZ, 0x1 ;  /* 0x00000001ff087803 */ /* 0x000fe40000000000 */
[C---:B------:R-:W-:Y:S02]  /*1be20*/  ISETP.GE.AND P1, PT, R4.reuse, R165, PT ;  /* 0x000000a50400720c */ /* 0x040fe40003f26270 */
[----:B------:R-:W-:Y:S02]  /*1be30*/  ISETP.GE.AND P0, PT, R4, R220, PT ;  /* 0x000000dc0400720c */ /* 0x000fe40003f06270 */
[----:B------:R-:W-:Y:S02]  /*1be40*/  P2R R14, PR, RZ, 0x8 ;  /* 0x00000008ff0e7803 */ /* 0x000fe40000000000 */
[----:B------:R-:W-:Y:S02]  /*1be50*/  FSEL R110, R110, -INF , !P2 ;  /* 0xff8000006e6e7808 */ /* 0x000fe40005000000 */
[----:B------:R-:W-:-:S02]  /*1be60*/  IADD3 R4, R12, 0x11, RZ ;  /* 0x000000110c047810 */ /* 0x000fc40007ffe0ff */
[C---:B------:R-:W-:Y:S02]  /*1be70*/  ISETP.GE.AND P3, PT, R6.reuse, R165, PT ;  /* 0x000000a50600720c */ /* 0x040fe40003f66270 */
[----:B------:R-:W-:Y:S02]  /*1be80*/  ISETP.GE.AND P2, PT, R6, R220, PT ;  /* 0x000000dc0600720c */ /* 0x000fe40003f46270 */
[----:B------:R-:W-:Y:S02]  /*1be90*/  IADD3 R16, R12, 0x19, RZ ;  /* 0x000000190c107810 */ /* 0x000fe40007ffe0ff */
[----:B------:R-:W-:Y:S02]  /*1bea0*/  FSEL R104, R104, -INF , !P4 ;  /* 0xff80000068687808 */ /* 0x000fe40006000000 */
[----:B------:R-:W-:Y:S02]  /*1beb0*/  FSEL R10, R89, -INF , !P1 ;  /* 0xff800000590a7808 */ /* 0x000fe40004800000 */
[----:B------:R-:W-:-:S02]  /*1bec0*/  FSEL R6, R91, -INF , !P0 ;  /* 0xff8000005b067808 */ /* 0x000fc40004000000 */
[----:B------:R-:W-:Y:S02]  /*1bed0*/  ISETP.NE.AND P4, PT, R8, RZ, PT ;  /* 0x000000ff0800720c */ /* 0x000fe40003f85270 */
[CC--:B------:R-:W-:Y:S02]  /*1bee0*/  ISETP.GE.AND P1, PT, R4.reuse, R165.reuse, PT ;  /* 0x000000a50400720c */ /* 0x0c0fe40003f26270 */
        /* <DEDUP_REMOVED lines=80> */
[----:B------:R-:W-:Y:S02]  /*1c3f0*/  IADD3 R16, R12, 0x99, RZ ;  /* 0x000000990c107810 */ /* 0x000fe40007ffe0ff */
[----:B------:R-:W-:-:S02]  /*1c400*/  FSEL R67, R21, -INF , !P3 ;  /* 0xff80000015437808 */ /* 0x000fc40005800000 */
[----:B------:R-:W-:Y:S02]  /*1c410*/  FSEL R69, R23, -INF , !P2 ;  /* 0xff80000017457808 */ /* 0x000fe40005000000 */
[----:B------:R-:W-:Y:S02]  /*1c420*/  IADD3 R18, R12, 0xa1, RZ ;  /* 0x000000a10c127810 */ /* 0x000fe40007ffe0ff */
[C---:B------:R-:W-:Y:S02]  /*1c430*/  ISETP.GE.AND P3, PT, R16.reuse, R165, PT ;  /* 0x000000a51000720c */ /* 0x040fe40003f66270 */
[----:B------:R-:W-:Y:S02]  /*1c440*/  ISETP.GE.AND P2, PT, R16, R220, PT ;  /* 0x000000dc1000720c */ /* 0x000fe40003f46270 */
[----:B------:R-:W-:Y:S02]  /*1c450*/  IADD3 R16, R12, 0xa9, RZ ;  /* 0x000000a90c107810 */ /* 0x000fe40007ffe0ff */
[----:B------:R-:W-:-:S02]  /*1c460*/  FSEL R71, R17, -INF , !P1 ;  /* 0xff80000011477808 */ /* 0x000fc40004800000 */
[----:B------:R-:W-:Y:S02]  /*1c470*/  FSEL R73, R19, -INF , !P0 ;  /* 0xff80000013497808 */ /* 0x000fe40004000000 */
[CC--:B------:R-:W-:Y:S02]  /*1c480*/  ISETP.GE.AND P1, PT, R18.reuse, R165.reuse, PT ;  /* 0x000000a51200720c */ /* 0x0c0fe40003f26270 */
[----:B------:R-:W-:Y:S02]  /*1c490*/  FSEL R75, R13, -INF , !P3 ;  /* 0xff8000000d4b7808 */ /* 0x000fe40005800000 */
[----:B------:R-:W-:Y:S02]  /*1c4a0*/  ISETP.GE.AND P0, PT, R18, R220, PT ;  /* 0x000000dc1200720c */ /* 0x000fe40003f06270 */
[----:B------:R-:W-:Y:S02]  /*1c4b0*/  IADD3 R13, R12, 0xb1, RZ ;  /* 0x000000b10c0d7810 */ /* 0x000fe40007ffe0ff */
[----:B------:R-:W-:-:S02]  /*1c4c0*/  ISETP.GE.AND P3, PT, R16, R165, PT ;  /* 0x000000a51000720c */ /* 0x000fc40003f66270 */
[----:B------:R-:W-:Y:S02]  /*1c4d0*/  FSEL R77, R15, -INF , !P2 ;  /* 0xff8000000f4d7808 */ /* 0x000fe40005000000 */
[----:B------:R-:W-:Y:S02]  /*1c4e0*/  FSEL R79, R9, -INF , !P1 ;  /* 0xff800000094f7808 */ /* 0x000fe40004800000 */
[----:B------:R-:W-:Y:S02]  /*1c4f0*/  FSEL R81, R11, -INF , !P0 ;  /* 0xff8000000b517808 */ /* 0x000fe40004000000 */
[----:B------:R-:W-:Y:S02]  /*1c500*/  ISETP.GE.AND P2, PT, R16, R220, PT ;  /* 0x000000dc1000720c */ /* 0x000fe40003f46270 */
[----:B------:R-:W-:Y:S02]  /*1c510*/  ISETP.GE.AND P1, PT, R13, R165, PT ;  /* 0x000000a50d00720c */ /* 0x000fe40003f26270 */
[----:B------:R-:W-:-:S02]  /*1c520*/  FSEL R83, R5, -INF , !P3 ;  /* 0xff80000005537808 */ /* 0x000fc40005800000 */
[----:B------:R-:W-:Y:S02]  /*1c530*/  ISETP.GE.AND P0, PT, R13, R220, PT ;  /* 0x000000dc0d00720c */ /* 0x000fe40003f06270 */
[C---:B------:R-:W-:Y:S02]  /*1c540*/  IADD3 R9, R12.reuse, 0xb9, RZ ;  /* 0x000000b90c097810 */ /* 0x040fe40007ffe0ff */
[----:B------:R-:W-:Y:S02]  /*1c550*/  IADD3 R5, R12, 0xc1, RZ ;  /* 0x000000c10c057810 */ /* 0x000fe40007ffe0ff */
        /* <DEDUP_REMOVED lines=28> */
[----:B------:R-:W-:Y:S02]  /*1c720*/  ISETP.GT.AND P5, PT, R245, R234, PT ;  /* 0x000000eaf500720c */ /* 0x000fe40003fa4270 */
[C---:B------:R-:W-:Y:S02]  /*1c730*/  IADD3 R5, R12.reuse, 0xe9, RZ ;  /* 0x000000e90c057810 */ /* 0x040fe40007ffe0ff */
[----:B------:R-:W-:Y:S02]  /*1c740*/  IADD3 R7, R12, 0xf1, RZ ;  /* 0x000000f10c077810 */ /* 0x000fe40007ffe0ff */
[----:B------:R-:W-:Y:S02]  /*1c750*/  FSEL R117, R117, -INF , !P3 ;  /* 0xff80000075757808 */ /* 0x000fe40005800000 */
[----:B------:R-:W-:-:S02]  /*1c760*/  FSEL R100, R119, -INF , !P2 ;  /* 0xff80000077647808 */ /* 0x000fc40005000000 */
[-C--:B------:R-:W-:Y:S02]  /*1c770*/  ISETP.GE.AND P3, PT, R5, R165.reuse, PT ;  /* 0x000000a50500720c */ /* 0x080fe40003f66270 */
[----:B------:R-:W-:Y:S02]  /*1c780*/  FSEL R101, R113, -INF , !P1 ;  /* 0xff80000071657808 */ /* 0x000fe40004800000 */
[-C--:B------:R-:W-:Y:S02]  /*1c790*/  ISETP.GE.AND P2, PT, R5, R220.reuse, PT ;  /* 0x000000dc0500720c */ /* 0x080fe40003f46270 */
[----:B------:R-:W-:Y:S02]  /*1c7a0*/  FSEL R102, R115, -INF , !P0 ;  /* 0xff80000073667808 */ /* 0x000fe40004000000 */
[C---:B------:R-:W-:Y:S02]  /*1c7b0*/  ISETP.GE.AND P1, PT, R7.reuse, R165, PT ;  /* 0x000000a50700720c */ /* 0x040fe40003f26270 */
[----:B------:R-:W-:-:S02]  /*1c7c0*/  ISETP.GE.AND P0, PT, R7, R220, PT ;  /* 0x000000dc0700720c */ /* 0x000fc40003f06270 */
[----:B------:R-:W-:Y:S02]  /*1c7d0*/  IADD3 R5, R12, 0xf9, RZ ;  /* 0x000000f90c057810 */ /* 0x000fe40007ffe0ff */
[----:B------:R-:W-:Y:S02]  /*1c7e0*/  FSEL R103, R109, -INF , !P3 ;  /* 0xff8000006d677808 */ /* 0x000fe40005800000 */
[----:B------:R-:W-:Y:S02]  /*1c7f0*/  FSEL R111, R111, -INF , !P2 ;  /* 0xff8000006f6f7808 */ /* 0x000fe40005000000 */
[----:B------:R-:W-:Y:S02]  /*1c800*/  FSEL R106, R106, -INF , !P6 ;  /* 0xff8000006a6a7808 */ /* 0x000fe40007000000 */
[C---:B------:R-:W-:Y:S02]  /*1c810*/  ISETP.GE.AND P3, PT, R12.reuse, R165, PT ;  /* 0x000000a50c00720c */ /* 0x040fe40003f66270 */
[----:B------:R-:W-:-:S02]  /*1c820*/  ISETP.GE.AND P2, PT, R12, R220, PT ;  /* 0x000000dc0c00720c */ /* 0x000fc40003f46270 */
[----:B------:R-:W-:Y:S02]  /*1c830*/  FSEL R105, R105, -INF , !P1 ;  /* 0xff80000069697808 */ /* 0x000fe40004800000 */
[----:B------:R-:W-:Y:S02]  /*1c840*/  FSEL R107, R107, -INF , !P0 ;  /* 0xff8000006b6b7808 */ /* 0x000fe40004000000 */
[----:B------:R-:W-:Y:S02]  /*1c850*/  ISETP.NE.AND P6, PT, R14, RZ, PT ;  /* 0x000000ff0e00720c */ /* 0x000fe40003fc5270 */
        /* <DEDUP_REMOVED lines=43> */
[----:B------:R-:W-:-:S07]  /*1cb10*/  ISETP.NE.AND P1, PT, RZ, c[0x0][0x2d0], PT ;  /* 0x0000b400ff007a0c */ /* 0x000fce0003f25270 */
        /* <DEDUP_REMOVED lines=26> */
.L_x_3812:
[----:B------:R-:W-:-:S05]  /*1ccc0*/  IMAD.MOV.U32 R14, RZ, RZ, c[0x0][0x198] ;  /* 0x00006600ff0e7624 */ /* 0x000fca00078e00ff */
[----:B------:R-:W-:-:S04]  /*1ccd0*/  LEA R14, -R14, RZ, 0x8 ;  /* 0x000000ff0e0e7211 */ /* 0x000fc800078e41ff */
[----:B------:R-:W-:Y:S02]  /*1cce0*/  SHF.R.S32.HI R11, RZ, 0x1f, R14 ;  /* 0x0000001fff0b7819 */ /* 0x000fe4000001140e */
.L_x_3813:
        /* <DEDUP_REMOVED lines=58> */
.L_x_3811:
        /* <DEDUP_REMOVED lines=13> */
[----:B------:R-:W-:Y:S02]  /*1d160*/  MOV R182, R61 ;  /* 0x0000003d00b67202 */ /* 0x000fe40000000f00 */
[----:B--2---:R-:W-:Y:S02]  /*1d170*/  FMNMX.FTZ R13, R16, R13, !PT ;  /* 0x0000000d100d7209 */ /* 0x004fe40007810000 */
[----:B---3--:R-:W-:Y:S02]  /*1d180*/  FMNMX.FTZ R12, R15, R12, !PT ;  /* 0x0000000c0f0c7209 */ /* 0x008fe40007810000 */
[----:B------:R-:W-:Y:S02]  /*1d190*/  FMNMX.FTZ R13, R8, R13, !PT ;  /* 0x0000000d080d7209 */ /* 0x000fe40007810000 */
[----:B------:R-:W-:-:S02]  /*1d1a0*/  FMNMX.FTZ R12, R4, R12, !PT ;  /* 0x0000000c040c7209 */ /* 0x000fc40007810000 */
[----:B----4-:R-:W-:Y:S02]  /*1d1b0*/  FMNMX.FTZ R13, R14, R13, !PT ;  /* 0x0000000d0e0d7209 */ /* 0x010fe40007810000 */
        /* <DEDUP_REMOVED lines=135> */
[--C-:B------:R-:W-:Y:S02]  /*1da30*/  FFMA.FTZ R175, R7, c[0x0][0x23c], -R176.reuse ;  /* 0x00008f0007af7a23 */ /* 0x100fe400000108b0 */
        /* <DEDUP_REMOVED lines=16> */
[--C-:B------:R-:W-:Y:S02]  /*1db40*/  FFMA.FTZ R24, R24, c[0x0][0x23c], -R176.reuse ;  /* 0x00008f0018187a23 */ /* 0x100fe400000108b0 */
        /* <DEDUP_REMOVED lines=73> */
[--C-:B------:R-:W-:Y:S02]  /*1dfe0*/  FFMA.FTZ R152, R28, c[0x0][0x23c], -R176.reuse ;  /* 0x00008f001c987a23 */ /* 0x100fe400000108b0 */
        /* <DEDUP_REMOVED lines=10> */
[--C-:B------:R-:W-:Y:S02]  /*1e090*/  FFMA.FTZ R147, R195, c[0x0][0x23c], -R169.reuse ;  /* 0x00008f00c3937a23 */ /* 0x100fe400000108a9 */
[----:B------:R-:W-:Y:S02]  /*1e0a0*/  FFMA.FTZ R154, R189, c[0x0][0x23c], -R176 ;  /* 0x00008f00bd9a7a23 */ /* 0x000fe400000108b0 */
[--C-:B------:R-:W-:Y:S01]  /*1e0b0*/  FFMA.FTZ R149, R251, c[0x0][0x23c], -R169.reuse ;  /* 0x00008f00fb957a23 */ /* 0x100fe200000108a9 */
[----:B---3--:R-:W-:Y:S01]  /*1e0c0*/  F2FP.PACK_AB R58, R152, R156 ;  /* 0x0000009c983a723e */ /* 0x008fe200000000ff */
[----:B------:R-:W-:Y:S01]  /*1e0d0*/  MUFU.EX2 R137, R137 ;  /* 0x0000008900897308 */ /* 0x000fe20000000800 */
[----:B------:R-:W-:-:S02]  /*1e0e0*/  FFMA.FTZ R150, R193, c[0x0][0x23c], -R169 ;  /* 0x00008f00c1967a23 */ /* 0x000fc400000108a9 */
[--C-:B------:R-:W-:Y:S02]  /*1e0f0*/  FFMA.FTZ R151, R250, c[0x0][0x23c], -R169.reuse ;  /* 0x00008f00fa977a23 */ /* 0x100fe400000108a9 */
[--C-:B------:R-:W-:Y:S01]  /*1e100*/  FFMA.FTZ R155, R188, c[0x0][0x23c], -R176.reuse ;  /* 0x00008f00bc9b7a23 */ /* 0x100fe200000108b0 */
[----:B----4-:R-:W-:Y:S02]  /*1e110*/  F2FP.PACK_AB R57, R144, R148 ;  /* 0x000000949039723e */ /* 0x010fe400000000ff */
        /* <DEDUP_REMOVED lines=20> */
[--C-:B------:R-:W-:Y:S02]  /*1e260*/  FFMA.FTZ R64, R64, c[0x0][0x23c], -R169.reuse ;  /* 0x00008f0040407a23 */ /* 0x100fe400000108a9 */
        /* <DEDUP_REMOVED lines=23> */
[--C-:B------:R-:W-:Y:S02]  /*1e3e0*/  FFMA.FTZ R195, R49, c[0x0][0x23c], -R169.reuse ;  /* 0x00008f0031c37a23 */ /* 0x100fe400000108a9 */
[----:B------:R-:W-:Y:S01]  /*1e3f0*/  FFMA.FTZ R78, R78, c[0x0][0x23c], -R176 ;  /* 0x00008f004e4e7a23 */ /* 0x000fe200000108b0 */
[----:B-1----:R-:W-:Y:S01]  /*1e400*/  HMMA.16816.F32 R32, R56, R28, R32 ;  /* 0x0000001c3820723c */ /* 0x002fe20000001820 */
        /* <DEDUP_REMOVED lines=16> */
[----:B------:R-:W-:Y:S01]  /*1e510*/  FFMA.FTZ R127, R127, c[0x0][0x23c], -R169 ;  /* 0x00008f007f7f7a23 */ /* 0x000fe200000108a9 */
[----:B------:R-:W-:Y:S01]  /*1e520*/  HMMA.16816.F32 R8, R56, R62, R8 ;  /* 0x0000003e3808723c */ /* 0x000fe20000001808 */
[----:B------:R-:W2:Y:S01]  /*1e530*/  LDSM.16.MT88.4 R60, [R225+0xb000] ;  /* 0x00b00000e13c783b */ /* 0x000ea20000004200 */
[----:B------:R-:W1:Y:S01]  /*1e540*/  MUFU.EX2 R147, R147 ;  /* 0x0000009300937308 */ /* 0x000e620000000800 */
[----:B------:R-:W-:Y:S02]  /*1e550*/  FFMA.FTZ R175, R249, R180, R175 ;  /* 0x000000b4f9af7223 */ /* 0x000fe400000100af */
[----:B------:R-:W-:Y:S02]  /*1e560*/  FFMA.FTZ R165, R248, R179, R165 ;  /* 0x000000b3f8a57223 */ /* 0x000fe400000100a5 */
[----:B----4-:R-:W-:Y:S01]  /*1e570*/  F2FP.PACK_AB R56, R132, R133 ;  /* 0x000000858438723e */ /* 0x010fe200000000ff */
[----:B------:R-:W-:Y:S01]  /*1e580*/  FADD.FTZ R175, R174, R175 ;  /* 0x000000afaeaf7221 */ /* 0x000fe20000010000 */
[----:B------:R-:W-:Y:S01]  /*1e590*/  F2FP.PACK_AB R57, R138, R137 ;  /* 0x000000898a39723e */ /* 0x000fe200000000ff */
[----:B------:R-:W4:Y:S01]  /*1e5a0*/  MUFU.EX2 R149, R149 ;  /* 0x0000009500957308 */ /* 0x000f220000000800 */
[----:B------:R-:W-:Y:S01]  /*1e5b0*/  F2FP.PACK_AB R58, R135, R134 ;  /* 0x00000086873a723e */ /* 0x000fe200000000ff */
[----:B------:R-:W-:Y:S01]  /*1e5c0*/  FADD.FTZ R165, R119, R165 ;  /* 0x000000a577a57221 */ /* 0x000fe20000010000 */
        /* <DEDUP_REMOVED lines=38> */
[--C-:B------:R-:W-:Y:S02]  /*1e830*/  FFMA.FTZ R100, R100, c[0x0][0x23c], -R169.reuse ;  /* 0x00008f0064647a23 */ /* 0x100fe400000108a9 */
[----:B------:R-:W3:Y:S01]  /*1e840*/  MUFU.EX2 R158, R158 ;  /* 0x0000009e009e7308 */ /* 0x000ee20000000800 */
[--C-:B------:R-:W-:Y:S01]  /*1e850*/  FFMA.FTZ R123, R123, c[0x0][0x23c], -R169.reuse ;  /* 0x00008f007b7b7a23 */ /* 0x100fe200000108a9 */
[C---:B--2---:R-:W-:Y:S01]  /*1e860*/  HMMA.16816.F32 R52, R56.reuse, R60, R52 ;  /* 0x0000003c3834723c */ /* 0x044fe20000001834 */
[--C-:B------:R-:W-:Y:S02]  /*1e870*/  FFMA.FTZ R118, R118, c[0x0][0x23c], -R169.reuse ;  /* 0x00008f0076767a23 */ /* 0x100fe400000108a9 */
[----:B------:R-:W-:Y:S02]  /*1e880*/  FFMA.FTZ R110, R110, c[0x0][0x23c], -R169 ;  /* 0x00008f006e6e7a23 */ /* 0x000fe400000108a9 */
        /* <DEDUP_REMOVED lines=25> */
[----:B------:R-:W-:Y:S01]  /*1ea20*/  FFMA.FTZ R102, R102, c[0x0][0x23c], -R169 ;  /* 0x00008f0066667a23 */ /* 0x000fe200000108a9 */
[----:B------:R-:W-:Y:S01]  /*1ea30*/  HMMA.16816.F32 R16, R56, R38, R16 ;  /* 0x000000263810723c */ /* 0x000fe20000001810 */
[----:B------:R-:W4:Y:S01]  /*1ea40*/  LDSM.16.MT88.4 R36, [R228+0xc000] ;  /* 0x00c00000e424783b */ /* 0x000f220000004200 */
[----:B------:R-:W-:Y:S01]  /*1ea50*/  MUFU.EX2 R3, R3 ;  /* 0x0000000300037308 */ /* 0x000fe20000000800 */
[----:B------:R-:W-:-:S02]  /*1ea60*/  FFMA.FTZ R249, R109, c[0x0][0x23c], -R176 ;  /* 0x00008f006df97a23 */ /* 0x000fc400000108b0 */
[----:B------:R-:W-:-:S03]  /*1ea70*/  FFMA.FTZ R248, R113, c[0x0][0x23c], -R169 ;  /* 0x00008f0071f87a23 */ /* 0x000fc600000108a9 */
[C---:B-----5:R-:W-:Y:S02]  /*1ea80*/  HMMA.16816.F32 R24, R56.reuse, R40, R24 ;  /* 0x000000283818723c */ /* 0x060fe40000001818 */
[----:B------:R-:W-:Y:S06]  /*1ea90*/  MUFU.EX2 R182, R182 ;  /* 0x000000b600b67308 */ /* 0x000fec0000000800 */
        /* <DEDUP_REMOVED lines=122> */
[--C-:B------:R-:W-:Y:S02]  /*1f240*/  FFMA.FTZ R59, R67, c[0x0][0x23c], -R176.reuse ;  /* 0x00008f00433b7a23 */ /* 0x100fe400000108b0 */
        /* <DEDUP_REMOVED lines=8> */
[--C-:B------:R-:W-:Y:S02]  /*1f2d0*/  FFMA.FTZ R69, R97, c[0x0][0x23c], -R176.reuse ;  /* 0x00008f0061457a23 */ /* 0x100fe400000108b0 */
[----:B------:R-:W-:Y:S01]  /*1f2e0*/  MUFU.EX2 R58, R58 ;  /* 0x0000003a003a7308 */ /* 0x000fe20000000800 */
[--C-:B------:R-:W-:Y:S02]  /*1f2f0*/  FFMA.FTZ R75, R96, c[0x0][0x23c], -R169.reuse ;  /* 0x00008f00604b7a23 */ /* 0x100fe400000108a9 */
[--C-:B---3--:R-:W-:Y:S02]  /*1f300*/  FFMA.FTZ R78, R98, c[0x0][0x23c], -R169.reuse ;  /* 0x00008f00624e7a23 */ /* 0x108fe400000108a9 */
[----:B------:R-:W-:Y:S01]  /*1f310*/  HMMA.16816.F32 R4, R44, R42, R4 ;  /* 0x0000002a2c04723c */ /* 0x000fe20000001804 */
[----:B------:R-:W1:Y:S01]  /*1f320*/  LDSM.16.MT88.4 R40, [R227+0xe000] ;  /* 0x00e00000e328783b */ /* 0x000e620000004200 */
[----:B------:R-:W-:Y:S01]  /*1f330*/  FFMA.FTZ R82, R99, c[0x0][0x23c], -R176 ;  /* 0x00008f0063527a23 */ /* 0x000fe200000108b0 */
[----:B------:R-:W-:Y:S01]  /*1f340*/  MUFU.EX2 R59, R59 ;  /* 0x0000003b003b7308 */ /* 0x000fe20000000800 */
[----:B------:R-:W-:-:S02]  /*1f350*/  FFMA.FTZ R84, R93, c[0x0][0x23c], -R169 ;  /* 0x00008f005d547a23 */ /* 0x000fc400000108a9 */
[--C-:B------:R-:W-:Y:S02]  /*1f360*/  FFMA.FTZ R86, R164, c[0x0][0x23c], -R169.reuse ;  /* 0x00008f00a4567a23 */ /* 0x100fe400000108a9 */
[C---:B--2---:R-:W-:Y:S01]  /*1f370*/  HMMA.16816.F32 R32, R44.reuse, R28, R32 ;  /* 0x0000001c2c20723c */ /* 0x044fe20000001820 */
[--C-:B------:R-:W-:Y:S02]  /*1f380*/  FFMA.FTZ R92, R94, c[0x0][0x23c], -R176.reuse ;  /* 0x00008f005e5c7a23 */ /* 0x100fe400000108b0 */
[----:B------:R-:W2:Y:S01]  /*1f390*/  MUFU.EX2 R61, R61 ;  /* 0x0000003d003d7308 */ /* 0x000ea20000000800 */
[--C-:B------:R-:W-:Y:S02]  /*1f3a0*/  FFMA.FTZ R94, R95, c[0x0][0x23c], -R169.reuse ;  /* 0x00008f005f5e7a23 */ /* 0x100fe400000108a9 */
[----:B------:R-:W-:Y:S02]  /*1f3b0*/  FFMA.FTZ R93, R168, c[0x0][0x23c], -R176 ;  /* 0x00008f00a85d7a23 */ /* 0x000fe400000108b0 */
[----:B------:R-:W-:Y:S01]  /*1f3c0*/  HMMA.16816.F32 R20, R44, R30, R20 ;  /* 0x0000001e2c14723c */ /* 0x000fe20000001814 */
[----:B------:R-:W3:Y:S01]  /*1f3d0*/  LDSM.16.MT88.4 R28, [R226+0xe000] ;  /* 0x00e00000e21c783b */ /* 0x000ee20000004200 */
[--C-:B------:R-:W-:Y:S01]  /*1f3e0*/  FFMA.FTZ R95, R170, c[0x0][0x23c], -R169.reuse ;  /* 0x00008f00aa5f7a23 */ /* 0x100fe200000108a9 */
[----:B------:R-:W-:Y:S01]  /*1f3f0*/  MUFU.EX2 R62, R62 ;  /* 0x0000003e003e7308 */ /* 0x000fe20000000800 */
[----:B------:R-:W-:-:S02]  /*1f400*/  FFMA.FTZ R96, R171, c[0x0][0x23c], -R169 ;  /* 0x00008f00ab607a23 */ /* 0x000fc400000108a9 */
[--C-:B------:R-:W-:Y:S02]  /*1f410*/  FFMA.FTZ R99, R124, c[0x0][0x23c], -R176.reuse ;  /* 0x00008f007c637a23 */ /* 0x100fe400000108b0 */
[C---:B----4-:R-:W-:Y:S01]  /*1f420*/  HMMA.16816.F32 R52, R44.reuse, R48, R52 ;  /* 0x000000302c34723c */ /* 0x050fe20000001834 */
[--C-:B------:R-:W-:Y:S02]  /*1f430*/  FFMA.FTZ R97, R128, c[0x0][0x23c], -R176.reuse ;  /* 0x00008f0080617a23 */ /* 0x100fe400000108b0 */
[----:B------:R-:W4:Y:S01]  /*1f440*/  MUFU.EX2 R63, R63 ;  /* 0x0000003f003f7308 */ /* 0x000f220000000800 */
[--C-:B------:R-:W-:Y:S02]  /*1f450*/  FFMA.FTZ R124, R125, c[0x0][0x23c], -R176.reuse ;  /* 0x00008f007d7c7a23 */ /* 0x100fe400000108b0 */
[----:B------:R-:W-:Y:S02]  /*1f460*/  FFMA.FTZ R98, R129, c[0x0][0x23c], -R176 ;  /* 0x00008f0081627a23 */ /* 0x000fe400000108b0 */
[----:B------:R-:W-:Y:S01]  /*1f470*/  HMMA.16816.F32 R8, R44, R50, R8 ;  /* 0x000000322c08723c */ /* 0x000fe20000001808 */
[----:B------:R-:W3:Y:S01]  /*1f480*/  LDSM.16.MT88.4 R48, [R225+0xe000] ;  /* 0x00e00000e130783b */ /* 0x000ee20000004200 */
[--C-:B------:R-:W-:Y:S01]  /*1f490*/  FFMA.FTZ R125, R130, c[0x0][0x23c], -R169.reuse ;  /* 0x00008f00827d7a23 */ /* 0x100fe200000108a9 */
[----:B------:R-:W-:Y:S01]  /*1f4a0*/  MUFU.EX2 R65, R65 ;  /* 0x0000004100417308 */ /* 0x000fe20000000800 */
[----:B------:R-:W-:-:S02]  /*1f4b0*/  FFMA.FTZ R128, R131, c[0x0][0x23c], -R169 ;  /* 0x00008f0083807a23 */ /* 0x000fc400000108a9 */
[----:B-----5:R-:W-:Y:S01]  /*1f4c0*/  FADD.FTZ R195, R60, R195 ;  /* 0x000000c33cc37221 */ /* 0x020fe20000010000 */
[----:B------:R-:W-:Y:S02]  /*1f4d0*/  F2FP.PACK_AB R44, R57, R56 ;  /* 0x00000038392c723e */ /* 0x000fe400000000ff */
        /* <DEDUP_REMOVED lines=16> */
[----:B------:R-:W5:Y:S06]  /*1f5e0*/  MUFU.EX2 R78, R78 ;  /* 0x0000004e004e7308 */ /* 0x000f6c0000000800 */
[----:B---3--:R-:W-:Y:S02]  /*1f5f0*/  HMMA.16816.F32 R32, R44, R28, R32 ;  /* 0x0000001c2c20723c */ /* 0x008fe40000001820 */
[----:B------:R-:W3:Y:S01]  /*1f600*/  MUFU.EX2 R80, R80 ;  /* 0x0000005000507308 */ /* 0x000ee20000000800 */
[----:B-1----:R-:W-:-:S04]  /*1f610*/  FADD.FTZ R63, R75, R63 ;  /* 0x0000003f4b3f7221 */ /* 0x002fc80000010000 */
[----:B------:R-:W-:Y:S01]  /*1f620*/  FADD.FTZ R63, R73, R63 ;  /* 0x0000003f493f7221 */ /* 0x000fe20000010000 */
[C---:B------:R-:W-:Y:S01]  /*1f630*/  HMMA.16816.F32 R20, R44.reuse, R30, R20 ;  /* 0x0000001e2c14723c */ /* 0x040fe20000001814 */
[----:B------:R-:W1:Y:S01]  /*1f640*/  LDSM.16.MT88.4 R28, [R226+0xe800] ;  /* 0x00e80000e21c783b */ /* 0x000e620000004200 */
[----:B------:R-:W-:Y:S06]  /*1f650*/  MUFU.EX2 R82, R82 ;  /* 0x0000005200527308 */ /* 0x000fec0000000800 */
[C---:B------:R-:W-:Y:S02]  /*1f660*/  HMMA.16816.F32 R52, R44.reuse, R48, R52 ;  /* 0x000000302c34723c */ /* 0x040fe40000001834 */
[----:B------:R-:W1:Y:S06]  /*1f670*/  MUFU.EX2 R84, R84 ;  /* 0x0000005400547308 */ /* 0x000e6c0000000800 */
[----:B------:R-:W-:Y:S01]  /*1f680*/  HMMA.16816.F32 R8, R44, R50, R8 ;  /* 0x000000322c08723c */ /* 0x000fe20000001808 */
[----:B------:R-:W1:Y:S01]  /*1f690*/  LDSM.16.MT88.4 R48, [R225+0xe800] ;  /* 0x00e80000e130783b */ /* 0x000e620000004200 */
[----:B------:R-:W1:Y:S05]  /*1f6a0*/  MUFU.EX2 R86, R86 ;  /* 0x0000005600567308 */ /* 0x000e6a0000000800 */
[----:B------:R-:W-:-:S02]  /*1f6b0*/  F2FP.PACK_AB R44, R67, R65 ;  /* 0x00000041432c723e */ /* 0x000fc400000000ff */
[----:B------:R-:W-:Y:S01]  /*1f6c0*/  F2FP.PACK_AB R45, R73, R75 ;  /* 0x0000004b492d723e */ /* 0x000fe200000000ff */
[----:B------:R-:W-:Y:S01]  /*1f6d0*/  MUFU.EX2 R92, R92 ;  /* 0x0000005c005c7308 */ /* 0x000fe20000000800 */
[----:B------:R-:W-:Y:S02]  /*1f6e0*/  F2FP.PACK_AB R46, R71, R69 ;  /* 0x00000045472e723e */ /* 0x000fe400000000ff */
[----:B-----5:R-:W-:Y:S01]  /*1f6f0*/  F2FP.PACK_AB R47, R77, R78 ;  /* 0x0000004e4d2f723e */ /* 0x020fe200000000ff */
[----:B------:R-:W-:-:S04]  /*1f700*/  FADD.FTZ R78, R78, R63 ;  /* 0x0000003f4e4e7221 */ /* 0x000fc80000010000 */
[----:B------:R-:W-:Y:S01]  /*1f710*/  MUFU.EX2 R93, R93 ;  /* 0x0000005d005d7308 */ /* 0x000fe20000000800 */
[----:B------:R-:W-:Y:S01]  /*1f720*/  FADD.FTZ R78, R77, R78 ;  /* 0x0000004e4d4e7221 */ /* 0x000fe20000010000 */
[C---:B--2---:R-:W-:Y:S06]  /*1f730*/  HMMA.16816.F32 R12, R44.reuse, R36, R12 ;  /* 0x000000242c0c723c */ /* 0x044fec000000180c */
[----:B------:R-:W2:Y:S02]  /*1f740*/  MUFU.EX2 R94, R94 ;  /* 0x0000005e005e7308 */ /* 0x000ea40000000800 */
[C---:B------:R-:W-:Y:S01]  /*1f750*/  HMMA.16816.F32 R16, R44.reuse, R38, R16 ;  /* 0x000000262c10723c */ /* 0x040fe20000001810 */
[----:B------:R-:W5:Y:S05]  /*1f760*/  LDSM.16.MT88.4 R36, [R228+0xf000] ;  /* 0x00f00000e424783b */ /* 0x000f6a0000004200 */
[----:B------:R-:W-:Y:S02]  /*1f770*/  MUFU.EX2 R95, R95 ;  /* 0x0000005f005f7308 */ /* 0x000fe40000000800 */
[C---:B----4-:R-:W-:Y:S06]  /*1f780*/  HMMA.16816.F32 R24, R44.reuse, R40, R24 ;  /* 0x000000282c18723c */ /* 0x050fec0000001818 */
[----:B------:R-:W4:Y:S02]  /*1f790*/  MUFU.EX2 R96, R96 ;  /* 0x0000006000607308 */ /* 0x000f240000000800 */
        /* <DEDUP_REMOVED lines=10> */
[----:B------:R-:W-:Y:S01]  /*1f840*/  HMMA.16816.F32 R8, R44, R50, R8 ;  /* 0x000000322c08723c */ /* 0x000fe20000001808 */
[----:B------:R-:W1:Y:S05]  /*1f850*/  LDSM.16.MT88.4 R48, [R225+0xf000] ;  /* 0x00f00000e130783b */ /* 0x000e6a0000004200 */
[----:B------:R-:W1:Y:S01]  /*1f860*/  MUFU.EX2 R125, R125 ;  /* 0x0000007d007d7308 */ /* 0x000e620000000800 */
[----:B---3--:R-:W-:-:S02]  /*1f870*/  F2FP.PACK_AB R44, R79, R80 ;  /* 0x000000504f2c723e */ /* 0x008fc400000000ff */
[----:B------:R-:W-:Y:S01]  /*1f880*/  F2FP.PACK_AB R45, R81, R84 ;  /* 0x00000054512d723e */ /* 0x000fe200000000ff */
[----:B------:R-:W-:Y:S01]  /*1f890*/  FADD.FTZ R84, R84, R78 ;  /* 0x0000004e54547221 */ /* 0x000fe20000010000 */
[----:B------:R-:W-:Y:S02]  /*1f8a0*/  F2FP.PACK_AB R46, R83, R82 ;  /* 0x00000052532e723e */ /* 0x000fe400000000ff */
[----:B------:R-:W-:Y:S01]  /*1f8b0*/  F2FP.PACK_AB R47, R85, R86 ;  /* 0x00000056552f723e */ /* 0x000fe200000000ff */
[----:B------:R-:W-:Y:S01]  /*1f8c0*/  MUFU.EX2 R128, R128 ;  /* 0x0000008000807308 */ /* 0x000fe20000000800 */
[----:B------:R-:W-:-:S04]  /*1f8d0*/  FADD.FTZ R84, R81, R84 ;  /* 0x0000005451547221 */ /* 0x000fc80000010000 */
[----:B------:R-:W-:Y:S01]  /*1f8e0*/  FADD.FTZ R86, R86, R84 ;  /* 0x0000005456567221 */ /* 0x000fe20000010000 */
[----:B-----5:R-:W-:Y:S02]  /*1f8f0*/  HMMA.16816.F32 R12, R44, R36, R12 ;  /* 0x000000242c0c723c */ /* 0x020fe4000000180c */
[----:B------:R-:W-:Y:S01]  /*1f900*/  MUFU.EX2 R2, R123 ;  /* 0x0000007b00027308 */ /* 0x000fe20000000800 */
[----:B------:R-:W-:-:S04]  /*1f910*/  FADD.FTZ R86, R85, R86 ;  /* 0x0000005655567221 */ /* 0x000fc80000010000 */
[----:B--2---:R-:W-:Y:S01]  /*1f920*/  FADD.FTZ R86, R94, R86 ;  /* 0x000000565e567221 */ /* 0x004fe20000010000 */
[C---:B------:R-:W-:Y:S01]  /*1f930*/  HMMA.16816.F32 R16, R44.reuse, R38, R16 ;  /* 0x000000262c10723c */ /* 0x040fe20000001810 */
[----:B------:R-:W2:Y:S01]  /*1f940*/  LDSM.16.MT88.4 R36, [R228+0xf800] ;  /* 0x00f80000e424783b */ /* 0x000ea20000004200 */
[----:B------:R-:W-:Y:S06]  /*1f950*/  MUFU.EX2 R0, R118 ;  /* 0x0000007600007308 */ /* 0x000fec0000000800 */
[C---:B------:R-:W-:Y:S02]  /*1f960*/  HMMA.16816.F32 R24, R44.reuse, R40, R24 ;  /* 0x000000282c18723c */ /* 0x040fe40000001818 */
        /* <DEDUP_REMOVED lines=12> */
[----:B------:R-:W5:Y:S01]  /*1fa30*/  LDSM.16.MT88.4 R48, [R225+0xf800] ;  /* 0x00f80000e130783b */ /* 0x000f620000004200 */
[----:B------:R-:W-:Y:S05]  /*1fa40*/  MUFU.EX2 R114, R114 ;  /* 0x0000007200727308 */ /* 0x000fea0000000800 */
[----:B------:R-:W-:-:S02]  /*1fa50*/  F2FP.PACK_AB R44, R87, R92 ;  /* 0x0000005c572c723e */ /* 0x000fc400000000ff */
[----:B------:R-:W-:Y:S01]  /*1fa60*/  F2FP.PACK_AB R45, R89, R94 ;  /* 0x0000005e592d723e */ /* 0x000fe200000000ff */
[----:B------:R-:W-:Y:S01]  /*1fa70*/  MUFU.EX2 R102, R102 ;  /* 0x0000006600667308 */ /* 0x000fe20000000800 */
[----:B------:R-:W-:Y:S01]  /*1fa80*/  F2FP.PACK_AB R46, R91, R93 ;  /* 0x0000005d5b2e723e */ /* 0x000fe200000000ff */
[----:B------:R-:W-:Y:S01]  /*1fa90*/  FADD.FTZ R89, R89, R86 ;  /* 0x0000005659597221 */ /* 0x000fe20000010000 */
[----:B----4-:R-:W-:-:S03]  /*1faa0*/  F2FP.PACK_AB R47, R96, R95 ;  /* 0x0000005f602f723e */ /* 0x010fc600000000ff */
        /* <DEDUP_REMOVED lines=8> */
[----:B------:R-:W4:Y:S02]  /*1fb30*/  MUFU.EX2 R249, R249 ;  /* 0x000000f900f97308 */ /* 0x000f240000000800 */
[C---:B---3--:R-:W-:Y:S06]  /*1fb40*/  HMMA.16816.F32 R24, R44.reuse, R40, R24 ;  /* 0x000000282c18723c */ /* 0x048fec0000001818 */
[----:B------:R-:W-:Y:S02]  /*1fb50*/  MUFU.EX2 R248, R248 ;  /* 0x000000f800f87308 */ /* 0x000fe40000000800 */
[----:B------:R-:W-:Y:S01]  /*1fb60*/  HMMA.16816.F32 R4, R44, R42, R4 ;  /* 0x0000002a2c04723c */ /* 0x000fe20000001804 */
[----:B------:R-:W-:Y:S01]  /*1fb70*/  LDSM.16.MT88.4 R40, [R227+0x10000] ;  /* 0x01000000e328783b */ /* 0x000fe20000004200 */
[----:B----4-:R-:W-:-:S06]  /*1fb80*/  F2FP.PACK_AB R134, R249, R68 ;  /* 0x00000044f986723e */ /* 0x010fcc00000000ff */
[C---:B-1----:R-:W-:Y:S08]  /*1fb90*/  HMMA.16816.F32 R32, R44.reuse, R28, R32 ;  /* 0x0000001c2c20723c */ /* 0x042ff00000001820 */
[C---:B------:R-:W-:Y:S01]  /*1fba0*/  HMMA.16816.F32 R20, R44.reuse, R30, R20 ;  /* 0x0000001e2c14723c */ /* 0x040fe20000001814 */
[----:B------:R-:W1:Y:S07]  /*1fbb0*/  LDSM.16.MT88.4 R28, [R226+0x10000] ;  /* 0x01000000e21c783b */ /* 0x000e6e0000004200 */
[C---:B-----5:R-:W-:Y:S07]  /*1fbc0*/  HMMA.16816.F32 R52, R44.reuse, R48, R52 ;  /* 0x000000302c34723c */ /* 0x060fee0000001834 */
        /* <DEDUP_REMOVED lines=20> */
[C---:B-1----:R-:W-:Y:S02]  /*1fd10*/  HMMA.16816.F32 R32, R44.reuse, R28, R32 ;  /* 0x0000001c2c20723c */ /* 0x042fe40000001820 */
[----:B------:R-:W1:Y:S06]  /*1fd20*/  MUFU.EX2 R116, R116 ;  /* 0x0000007400747308 */ /* 0x000e6c0000000800 */
[C---:B------:R-:W-:Y:S08]  /*1fd30*/  HMMA.16816.F32 R24, R44.reuse, R40, R24 ;  /* 0x000000282c18723c */ /* 0x040ff00000001818 */
[----:B------:R-:W-:Y:S01]  /*1fd40*/  HMMA.16816.F32 R4, R44, R42, R4 ;  /* 0x0000002a2c04723c */ /* 0x000fe20000001804 */
[----:B------:R-:W3:Y:S01]  /*1fd50*/  LDSM.16.MT88.4 R40, [R228+0x10800] ;  /* 0x01080000e428783b */ /* 0x000ee20000004200 */
[----:B-1----:R-:W-:-:S06]  /*1fd60*/  FADD.FTZ R127, R116, R127 ;  /* 0x0000007f747f7221 */ /* 0x002fcc0000010000 */
[C---:B------:R-:W-:Y:S01]  /*1fd70*/  HMMA.16816.F32 R20, R44.reuse, R30, R20 ;  /* 0x0000001e2c14723c */ /* 0x040fe20000001814 */
[----:B------:R-:W1:Y:S07]  /*1fd80*/  LDSM.16.MT88.4 R28, [R227+0x10800] ;  /* 0x01080000e31c783b */ /* 0x000e6e0000004200 */
[C---:B--2---:R-:W-:Y:S08]  /*1fd90*/  HMMA.16816.F32 R52, R44.reuse, R36, R52 ;  /* 0x000000242c34723c */ /* 0x044ff00000001834 */
[----:B------:R-:W-:Y:S01]  /*1fda0*/  HMMA.16816.F32 R8, R44, R38, R8 ;  /* 0x000000262c08723c */ /* 0x000fe20000001808 */
[----:B------:R-:W2:Y:S06]  /*1fdb0*/  LDSM.16.MT88.4 R36, [R226+0x10800] ;  /* 0x01080000e224783b */ /* 0x000eac0000004200 */
[----:B------:R-:W-:-:S02]  /*1fdc0*/  F2FP.PACK_AB R44, R49, R48 ;  /* 0x00000030312c723e */ /* 0x000fc400000000ff */
[C---:B------:R-:W-:Y:S01]  /*1fdd0*/  F2FP.PACK_AB R45, R2.reuse, R116 ;  /* 0x00000074022d723e */ /* 0x040fe200000000ff */
[----:B------:R-:W-:Y:S01]  /*1fde0*/  FADD.FTZ R2, R2, R127 ;  /* 0x0000007f02027221 */ /* 0x000fe20000010000 */
[----:B------:R-:W-:Y:S02]  /*1fdf0*/  F2FP.PACK_AB R46, R51, R50 ;  /* 0x00000032332e723e */ /* 0x000fe400000000ff */
[----:B------:R-:W-:Y:S01]  /*1fe00*/  F2FP.PACK_AB R47, R100, R0 ;  /* 0x00000000642f723e */ /* 0x000fe200000000ff */
[----:B------:R-:W-:Y:S01]  /*1fe10*/  FADD.FTZ R2, R0, R2 ;  /* 0x0000000200027221 */ /* 0x000fe20000010000 */
[----:B------:R-:W-:-:S03]  /*1fe20*/  MOV R0, R177 ;  /* 0x000000b100007202 */ /* 0x000fc60000000f00 */
[----:B------:R-:W-:Y:S01]  /*1fe30*/  FADD.FTZ R100, R100, R2 ;  /* 0x0000000264647221 */ /* 0x000fe20000010000 */
[----:B------:R-:W-:Y:S01]  /*1fe40*/  MOV R2, R178 ;  /* 0x000000b200027202 */ /* 0x000fe20000000f00 */
[----:B---3--:R-:W-:Y:S02]  /*1fe50*/  HMMA.16816.F32 R12, R44, R40, R12 ;  /* 0x000000282c0c723c */ /* 0x008fe4000000180c */
[----:B------:R-:W-:-:S06]  /*1fe60*/  FADD.FTZ R100, R114, R100 ;  /* 0x0000006472647221 */ /* 0x000fcc0000010000 */
[C---:B------:R-:W-:Y:S01]  /*1fe70*/  HMMA.16816.F32 R16, R44.reuse, R42, R16 ;  /* 0x0000002a2c10723c */ /* 0x040fe20000001810 */
[----:B------:R-:W3:Y:S07]  /*1fe80*/  LDSM.16.MT88.4 R40, [R225+0x10800] ;  /* 0x01080000e128783b */ /* 0x000eee0000004200 */
[C---:B-1----:R-:W-:Y:S08]  /*1fe90*/  HMMA.16816.F32 R24, R44.reuse, R28, R24 ;  /* 0x0000001c2c18723c */ /* 0x042ff00000001818 */
[C---:B--2---:R-:W-:Y:S07]  /*1fea0*/  HMMA.16816.F32 R32, R44.reuse, R36, R32 ;  /* 0x000000242c20723c */ /* 0x044fee0000001820 */
[----:B------:R-:W-:Y:S01]  /*1feb0*/  FADD.FTZ R36, R163, R157 ;  /* 0x0000009da3247221 */ /* 0x000fe20000010000 */
[----:B------:R-:W-:Y:S01]  /*1fec0*/  HMMA.16816.F32 R20, R44, R38, R20 ;  /* 0x000000262c14723c */ /* 0x000fe20000001814 */
[----:B------:R-:W-:Y:S02]  /*1fed0*/  LDSM.16.MT88.4 R156, [R228+0x11800] ;  /* 0x01180000e49c783b */ /* 0x000fe40000004200 */
[----:B------:R-:W-:-:S02]  /*1fee0*/  FADD.FTZ R36, R3, R36 ;  /* 0x0000002403247221 */ /* 0x000fc40000010000 */
[----:B------:R1:W-:Y:S02]  /*1fef0*/  MUFU.EX2 R3, R110 ;  /* 0x0000006e00037308 */ /* 0x0003e40000000800 */
[----:B------:R-:W-:Y:S01]  /*1ff00*/  FADD.FTZ R36, R182, R36 ;  /* 0x00000024b6247221 */ /* 0x000fe20000010000 */
[C---:B------:R-:W-:Y:S01]  /*1ff10*/  HMMA.16816.F32 R4, R44.reuse, R30, R4 ;  /* 0x0000001e2c04723c */ /* 0x040fe20000001804 */
[----:B------:R-:W2:Y:S02]  /*1ff20*/  LDSM.16.MT88.4 R28, [R228+0x11000] ;  /* 0x01100000e41c783b */ /* 0x000ea40000004200 */
[----:B------:R-:W-:Y:S02]  /*1ff30*/  FADD.FTZ R183, R183, R36 ;  /* 0x00000024b7b77221 */ /* 0x000fe40000010000 */
[----:B------:R-:W4:Y:S02]  /*1ff40*/  LDSM.16.MT88.4 R36, [R227+0x11000] ;  /* 0x01100000e324783b */ /* 0x000f240000004200 */
[----:B------:R-:W-:Y:S01]  /*1ff50*/  FADD.FTZ R183, R192, R183 ;  /* 0x000000b7c0b77221 */ /* 0x000fe20000010000 */
[----:B---3--:R-:W-:Y:S03]  /*1ff60*/  HMMA.16816.F32 R52, R44, R40, R52 ;  /* 0x000000282c34723c */ /* 0x008fe60000001834 */
[----:B------:R-:W-:-:S02]  /*1ff70*/  FADD.FTZ R191, R191, R183 ;  /* 0x000000b7bfbf7221 */ /* 0x000fc40000010000 */
[----:B-1----:R-:W-:Y:S02]  /*1ff80*/  FFMA.FTZ R110, R111, c[0x0][0x23c], -R169 ;  /* 0x00008f006f6e7a23 */ /* 0x002fe400000108a9 */
[----:B------:R-:W-:Y:S01]  /*1ff90*/  FADD.FTZ R191, R66, R191 ;  /* 0x000000bf42bf7221 */ /* 0x000fe20000010000 */
[----:B------:R-:W-:Y:S01]  /*1ffa0*/  HMMA.16816.F32 R8, R44, R42, R8 ;  /* 0x0000002a2c08723c */ /* 0x000fe20000001808 */
[----:B------:R-:W-:Y:S02]  /*1ffb0*/  FFMA.FTZ R66, R105, c[0x0][0x23c], -R176 ;  /* 0x00008f0069427a23 */ /* 0x000fe400000108b0 */
[----:B------:R-:W1:Y:S01]  /*1ffc0*/  MUFU.EX2 R110, R110 ;  /* 0x0000006e006e7308 */ /* 0x000e620000000800 */
[----:B------:R-:W-:Y:S01]  /*1ffd0*/  FADD.FTZ R190, R190, R191 ;  /* 0x000000bfbebe7221 */ /* 0x000fe20000010000 */
[----:B------:R-:W3:Y:S03]  /*1ffe0*/  LDSM.16.MT88.4 R40, [R226+0x11000] ;  /* 0x01100000e228783b */ /* 0x000ee60000004200 */
[----:B------:R-:W-:Y:S01]  /*1fff0*/  FADD.FTZ R190, R70, R190 ;  /* 0x000000be46be7221 */ /* 0x000fe20000010000 */
[----:B------:R-:W-:-:S02]  /*20000*/  F2FP.PACK_AB R44, R101, R112 ;  /* 0x00000070652c723e */ /* 0x000fc400000000ff */
[C---:B------:R-:W-:Y:S01]  /*20010*/  F2FP.PACK_AB R45, R102.reuse, R114 ;  /* 0x00000072662d723e */ /* 0x040fe200000000ff */
[----:B------:R-:W-:Y:S01]  /*20020*/  FADD.FTZ R181, R181, R190 ;  /* 0x000000beb5b57221 */ /* 0x000fe20000010000 */
[----:B------:R-:W-:Y:S01]  /*20030*/  F2FP.PACK_AB R46, R103, R108 ;  /* 0x0000006c672e723e */ /* 0x000fe200000000ff */
[----:B------:R-:W5:Y:S01]  /*20040*/  MUFU.EX2 R66, R66 ;  /* 0x0000004200427308 */ /* 0x000f620000000800 */
[----:B------:R-:W-:Y:S02]  /*20050*/  FADD.FTZ R102, R102, R100 ;  /* 0x0000006466667221 */ /* 0x000fe40000010000 */
[----:B------:R-:W-:Y:S01]  /*20060*/  FADD.FTZ R181, R74, R181 ;  /* 0x000000b54ab57221 */ /* 0x000fe20000010000 */
[----:B-1----:R-:W-:Y:S01]  /*20070*/  F2FP.PACK_AB R47, R110, R3 ;  /* 0x000000036e2f723e */ /* 0x002fe200000000ff */
[----:B------:R-:W-:Y:S02]  /*20080*/  FADD.FTZ R102, R3, R102 ;  /* 0x0000006603667221 */ /* 0x000fe40000010000 */
[----:B------:R-:W-:-:S02]  /*20090*/  FADD.FTZ R193, R193, R181 ;  /* 0x000000b5c1c17221 */ /* 0x000fc40000010000 */
[----:B------:R-:W-:Y:S02]  /*200a0*/  FADD.FTZ R110, R110, R102 ;  /* 0x000000666e6e7221 */ /* 0x000fe40000010000 */
[----:B------:R-:W-:Y:S01]  /*200b0*/  FADD.FTZ R56, R56, R193 ;  /* 0x000000c138387221 */ /* 0x000fe20000010000 */
[----:B--2---:R-:W-:Y:S03]  /*200c0*/  HMMA.16816.F32 R12, R44, R28, R12 ;  /* 0x0000001c2c0c723c */ /* 0x004fe6000000180c */
[----:B------:R-:W-:Y:S01]  /*200d0*/  FADD.FTZ R56, R57, R56 ;  /* 0x0000003839387221 */ /* 0x000fe20000010000 */
[----:B-----5:R-:W-:-:S03]  /*200e0*/  F2FP.PACK_AB R132, R66, R64 ;  /* 0x000000404284723e */ /* 0x020fc600000000ff */
        /* <DEDUP_REMOVED lines=11> */
[----:B------:R-:W1:Y:S01]  /*201a0*/  LDSM.16.MT88.4 R28, [R225+0x11000] ;  /* 0x01100000e11c783b */ /* 0x000e620000004200 */
[----:B------:R-:W-:Y:S01]  /*201b0*/  FADD.FTZ R71, R71, R65 ;  /* 0x0000004147477221 */ /* 0x000fe20000010000 */
[----:B------:R-:W2:Y:S03]  /*201c0*/  MUFU.EX2 R36, R36 ;  /* 0x0000002400247308 */ /* 0x000ea60000000800 */
[----:B------:R-:W-:Y:S01]  /*201d0*/  FADD.FTZ R71, R80, R71 ;  /* 0x0000004750477221 */ /* 0x000fe20000010000 */
[C---:B---3--:R-:W-:Y:S03]  /*201e0*/  HMMA.16816.F32 R32, R44.reuse, R40, R32 ;  /* 0x000000282c20723c */ /* 0x048fe60000001820 */
[----:B------:R-:W-:Y:S01]  /*201f0*/  FADD.FTZ R79, R79, R71 ;  /* 0x000000474f4f7221 */ /* 0x000fe20000010000 */
[----:B------:R-:W3:Y:S03]  /*20200*/  MUFU.EX2 R37, R37 ;  /* 0x0000002500257308 */ /* 0x000ee60000000800 */
[----:B------:R-:W-:Y:S01]  /*20210*/  FADD.FTZ R79, R82, R79 ;  /* 0x0000004f524f7221 */ /* 0x000fe20000010000 */
[----:B------:R-:W-:Y:S03]  /*20220*/  HMMA.16816.F32 R20, R44, R42, R20 ;  /* 0x0000002a2c14723c */ /* 0x000fe60000001814 */
[----:B------:R-:W-:Y:S01]  /*20230*/  FADD.FTZ R83, R83, R79 ;  /* 0x0000004f53537221 */ /* 0x000fe20000010000 */
[----:B------:R-:W4:Y:S01]  /*20240*/  MUFU.EX2 R38, R38 ;  /* 0x0000002600267308 */ /* 0x000f220000000800 */
[----:B--2---:R-:W-:-:S02]  /*20250*/  FADD.FTZ R110, R36, R110 ;  /* 0x0000006e246e7221 */ /* 0x004fc40000010000 */
[----:B------:R-:W-:-:S04]  /*20260*/  FADD.FTZ R83, R92, R83 ;  /* 0x000000535c537221 */ /* 0x000fc80000010000 */
[----:B------:R-:W-:Y:S01]  /*20270*/  FADD.FTZ R87, R87, R83 ;  /* 0x0000005357577221 */ /* 0x000fe20000010000 */
[C---:B---3--:R-:W-:Y:S01]  /*20280*/  F2FP.PACK_AB R133, R37.reuse, R36 ;  /* 0x000000242585723e */ /* 0x048fe200000000ff */
[----:B------:R-:W-:Y:S02]  /*20290*/  FADD.FTZ R110, R37, R110 ;  /* 0x0000006e256e7221 */ /* 0x000fe40000010000 */
[----:B------:R-:W-:-:S04]  /*202a0*/  FADD.FTZ R87, R93, R87 ;  /* 0x000000575d577221 */ /* 0x000fc80000010000 */
[----:B------:R-:W-:Y:S01]  /*202b0*/  FADD.FTZ R91, R91, R87 ;  /* 0x000000575b5b7221 */ /* 0x000fe20000010000 */
[----:B----4-:R-:W-:Y:S01]  /*202c0*/  F2FP.PACK_AB R135, R248, R38 ;  /* 0x00000026f887723e */ /* 0x010fe200000000ff */
[----:B------:R-:W-:Y:S02]  /*202d0*/  FADD.FTZ R110, R38, R110 ;  /* 0x0000006e266e7221 */ /* 0x000fe40000010000 */
[----:B------:R-:W-:Y:S02]  /*202e0*/  FADD.FTZ R91, R97, R91 ;  /* 0x0000005b615b7221 */ /* 0x000fe40000010000 */
[----:B------:R-:W-:Y:S01]  /*202f0*/  FADD.FTZ R248, R248, R110 ;  /* 0x0000006ef8f87221 */ /* 0x000fe20000010000 */
[----:B-1----:R-:W-:Y:S01]  /*20300*/  HMMA.16816.F32 R52, R44, R28, R52 ;  /* 0x0000001c2c34723c */ /* 0x002fe20000001834 */
        /* <DEDUP_REMOVED lines=24> */
[----:B------:R-:W-:Y:S11]  /*20490*/  HMMA.16816.F32 R132, R132, R14, R8 ;  /* 0x0000000e8484723c */ /* 0x000ff60000001808 */
[----:B------:R-:W-:Y:S08]  /*204a0*/  @!UPT UIADD3 URZ, URZ, URZ, URZ ;  /* 0x0000003f3f3ff290 */ /* 0x000ff0000fffe03f */
.L_x_3808:
[----:B------:R-:W-:Y:S05]  /*204b0*/  @!P5 BRA `(.L_x_3814) ;  /* 0x000051100000d947 */ /* 0x000fea0003800000 */
[----:B------:R-:W-:Y:S01]  /*204c0*/  ULDC UR9, c[0x0][0x1a0] ;  /* 0x0000680000097ab9 */ /* 0x000fe20000000800 */
[----:B------:R-:W-:Y:S01]  /*204d0*/  IMAD.MOV.U32 R3, RZ, RZ, R0 ;  /* 0x000000ffff037224 */ /* 0x000fe200078e0000 */
[----:B------:R-:W-:Y:S01]  /*204e0*/  ULEA UR6, -UR9, URZ, 0x8 ;  /* 0x0000003f09067291 */ /* 0x000fe2000f8e413f */
[----:B------:R-:W-:Y:S01]  /*204f0*/  IMAD.MOV.U32 R164, RZ, RZ, R2 ;  /* 0x000000ffffa47224 */ /* 0x000fe200078e0002 */
[----:B------:R-:W-:-:S02]  /*20500*/  UMOV UR4, 0x5 ;  /* 0x0000000500047882 */ /* 0x000fc40000000000 */
[----:B------:R-:W-:Y:S02]  /*20510*/  ULDC UR10, c[0x0][0x1a4] ;  /* 0x00006900000a7ab9 */ /* 0x000fe40000000800 */
[----:B------:R-:W-:Y:S01]  /*20520*/  USHF.L.U64.HI UR10, UR9, UR4, UR10 ;  /* 0x00000004090a7299 */ /* 0x000fe2000801020a */
[----:B------:R-:W-:Y:S01]  /*20530*/  MOV R247, UR6 ;  /* 0x0000000600f77c02 */ /* 0x000fe20008000f00 */
[----:B------:R-:W-:Y:S02]  /*20540*/  USHF.R.S32.HI UR4, URZ, 0x1f, UR6 ;  /* 0x0000001f3f047899 */ /* 0x000fe40008011406 */
[----:B------:R-:W-:Y:S02]  /*20550*/  USHF.L.U32 UR9, UR9, 0x5, URZ ;  /* 0x0000000509097899 */ /* 0x000fe4000800063f */
[----:B------:R-:W-:Y:S02]  /*20560*/  ULDC.64 UR12, c[0x0][0x118] ;  /* 0x00004600000c7ab9 */ /* 0x000fe40000000a00 */
[----:B------:R-:W-:Y:S01]  /*20570*/  MOV R246, UR4 ;  /* 0x0000000400f67c02 */ /* 0x000fe20008000f00 */
[----:B------:R-:W-:-:S02]  /*20580*/  UMOV UR5, 0x5 ;  /* 0x0000000500057882 */ /* 0x000fc40000000000 */
[----:B------:R-:W-:Y:S02]  /*20590*/  ULDC UR4, c[0x0][0x19c] ;  /* 0x0000670000047ab9 */ /* 0x000fe40000000800 */
.L_x_3818:
[----:B------:R-:W-:Y:S04]  /*205a0*/  DEPBAR.LE SB0, 0x0 ;  /* 0x000080000000791a */ /* 0x000fe80000000000 */
[----:B------:R-:W-:Y:S01]  /*205b0*/  BAR.SYNC.DEFER_BLOCKING 0x0 ;  /* 0x0000000000007b1d */ /* 0x000fe20000010000 */
[----:B------:R-:W-:Y:S01]  /*205c0*/  LOP3.LUT P6, RZ, R237, 0x400, RZ, 0xc0, !PT ;  /* 0x00000400edff7812 */ /* 0x000fe200078cc0ff */
[----:B------:R-:W-:Y:S01]  /*205d0*/  IMAD.MOV.U32 R6, RZ, RZ, R247 ;  /* 0x000000ffff067224 */ /* 0x000fe200078e00f7 */
[----:B------:R-:W-:Y:S01]  /*205e0*/  IADD3 R245, R245, -0x1, RZ ;  /* 0xfffffffff5f57810 */ /* 0x000fe20007ffe0ff */
[----:B------:R-:W-:Y:S10]  /*205f0*/  IMAD.MOV.U32 R2, RZ, RZ, R246 ;  /* 0x000000ffff027224 */ /* 0x000ff400078e00f6 */
        /* <DEDUP_REMOVED lines=60> */
.L_x_3815:
        /* <DEDUP_REMOVED lines=337> */
.L_x_3817:
[C---:B------:R-:W-:Y:S01]  /*21ed0*/  LEA R239, P0, R170.reuse, R239, 0x1 ;  /* 0x000000efaaef7211 */ /* 0x040fe200078008ff */
[----:B------:R-:W-:Y:S02]  /*21ee0*/  USHF.L.U32 UR6, UR8, 0x5, URZ ;  /* 0x0000000508067899 */ /* 0x000fe4000800063f */
[----:B------:R-:W-:Y:S01]  /*21ef0*/  USHF.L.U64.HI UR8, UR8, UR5, UR4 ;  /* 0x0000000508087299 */ /* 0x000fe20008010204 */
[----:B------:R-:W-:Y:S01]  /*21f00*/  LEA.HI.X R238, R170, R238, R2, 0x1, P0 ;  /* 0x000000eeaaee7211 */ /* 0x000fe200000f0c02 */
[----:B------:R-:W-:Y:S02]  /*21f10*/  IMAD.MOV.U32 R170, RZ, RZ, R239 ;  /* 0x000000ffffaa7224 */ /* 0x000fe400078e00ef */
        /* <DEDUP_REMOVED lines=51> */
.L_x_3816:
[----:B---3--:R-:W-:Y:S02]  /*22250*/  FMNMX.FTZ R168, R4, R164, !PT ;  /* 0x000000a404a87209 */ /* 0x008fe40007810000 */
        /* <DEDUP_REMOVED lines=149> */
[----:B------:R-:W-:Y:S01]  /*22bb0*/  ISETP.GT.AND P0, PT, R245, R234, PT ;  /* 0x000000eaf500720c */ /* 0x000fe20003f04270 */
        /* <DEDUP_REMOVED lines=9> */
[--C-:B------:R-:W-:Y:S02]  /*22c50*/  FFMA.FTZ R187, R10, c[0x0][0x23c], -R165.reuse ;  /* 0x00008f000abb7a23 */ /* 0x100fe400000108a5 */
[----:B-1----:R-:W-:Y:S02]  /*22c60*/  FMUL.FTZ R10, R3, R158 ;  /* 0x0000009e030a7220 */ /* 0x002fe40000410000 */
[--C-:B------:R-:W-:Y:S01]  /*22c70*/  FFMA.FTZ R190, R11, c[0x0][0x23c], -R165.reuse ;  /* 0x00008f000bbe7a23 */ /* 0x100fe200000108a5 */
[----:B------:R-:W-:Y:S01]  /*22c80*/  MUFU.EX2 R192, R192 ;  /* 0x000000c000c07308 */ /* 0x000fe20000000800 */
[----:B------:R-:W-:Y:S02]  /*22c90*/  FMUL.FTZ R11, R3, R159 ;  /* 0x0000009f030b7220 */ /* 0x000fe40000410000 */
[--C-:B------:R-:W-:Y:S02]  /*22ca0*/  FFMA.FTZ R27, R27, c[0x0][0x23c], -R165.reuse ;  /* 0x00008f001b1b7a23 */ /* 0x100fe400000108a5 */
[C---:B--2---:R-:W-:Y:S02]  /*22cb0*/  FMUL.FTZ R8, R164.reuse, R156 ;  /* 0x0000009ca4087220 */ /* 0x044fe40000410000 */
[----:B------:R-:W-:Y:S02]  /*22cc0*/  FMUL.FTZ R9, R164, R157 ;  /* 0x0000009da4097220 */ /* 0x000fe40000410000 */
[----:B------:R-:W1:Y:S01]  /*22cd0*/  LDSM.16.MT88.4 R156, [R226+0xa000] ;  /* 0x00a00000e29c783b */ /* 0x000e620000004200 */
[----:B------:R-:W2:Y:S01]  /*22ce0*/  MUFU.EX2 R185, R185 ;  /* 0x000000b900b97308 */ /* 0x000ea20000000800 */
[--C-:B------:R-:W-:Y:S02]  /*22cf0*/  FFMA.FTZ R183, R16, c[0x0][0x23c], -R172.reuse ;  /* 0x00008f0010b77a23 */ /* 0x100fe400000108ac */
[C---:B------:R-:W-:Y:S02]  /*22d00*/  FMUL.FTZ R16, R164.reuse, R148 ;  /* 0x00000094a4107220 */ /* 0x040fe40000410000 */
[--C-:B------:R-:W-:Y:S02]  /*22d10*/  FFMA.FTZ R174, R17, c[0x0][0x23c], -R172.reuse ;  /* 0x00008f0011ae7a23 */ /* 0x100fe400000108ac */
[----:B------:R-:W-:Y:S02]  /*22d20*/  FMUL.FTZ R17, R164, R149 ;  /* 0x00000095a4117220 */ /* 0x000fe40000410000 */
[--C-:B------:R-:W-:Y:S01]  /*22d30*/  FFMA.FTZ R177, R18, c[0x0][0x23c], -R165.reuse ;  /* 0x00008f0012b17a23 */ /* 0x100fe200000108a5 */
[----:B------:R-:W-:Y:S01]  /*22d40*/  MUFU.EX2 R187, R187 ;  /* 0x000000bb00bb7308 */ /* 0x000fe20000000800 */
[----:B------:R-:W-:Y:S02]  /*22d50*/  FMUL.FTZ R18, R3, R150 ;  /* 0x0000009603127220 */ /* 0x000fe40000410000 */
[--C-:B------:R-:W-:Y:S02]  /*22d60*/  FFMA.FTZ R180, R19, c[0x0][0x23c], -R165.reuse ;  /* 0x00008f0013b47a23 */ /* 0x100fe400000108a5 */
[----:B------:R-:W-:Y:S02]  /*22d70*/  FMUL.FTZ R19, R3, R151 ;  /* 0x0000009703137220 */ /* 0x000fe40000410000 */
[----:B------:R-:W4:Y:S01]  /*22d80*/  LDSM.16.MT88.4 R148, [R225+0xa000] ;  /* 0x00a00000e194783b */ /* 0x000f220000004200 */
[--C-:B------:R-:W-:Y:S02]  /*22d90*/  FFMA.FTZ R189, R24, c[0x0][0x23c], -R172.reuse ;  /* 0x00008f0018bd7a23 */ /* 0x100fe400000108ac */
[----:B------:R-:W5:Y:S01]  /*22da0*/  MUFU.EX2 R190, R190 ;  /* 0x000000be00be7308 */ /* 0x000f620000000800 */
        /* <DEDUP_REMOVED lines=14> */
[C---:B------:R-:W-:Y:S02]  /*22e90*/  FMUL.FTZ R23, R3.reuse, R147 ;  /* 0x0000009303177220 */ /* 0x040fe40000410000 */
[----:B------:R-:W-:Y:S01]  /*22ea0*/  LDSM.16.MT88.4 R144, [R227+0xa800] ;  /* 0x00a80000e390783b */ /* 0x000fe20000004200 */
[C---:B------:R-:W-:Y:S02]  /*22eb0*/  FMUL.FTZ R132, R164.reuse, R132 ;  /* 0x00000084a4847220 */ /* 0x040fe40000410000 */
[----:B------:R-:W-:Y:S01]  /*22ec0*/  MUFU.EX2 R181, R181 ;  /* 0x000000b500b57308 */ /* 0x000fe20000000800 */
[----:B------:R-:W-:Y:S02]  /*22ed0*/  FMUL.FTZ R133, R164, R133 ;  /* 0x00000085a4857220 */ /* 0x000fe40000410000 */
[C---:B------:R-:W-:Y:S02]  /*22ee0*/  FMUL.FTZ R134, R3.reuse, R134 ;  /* 0x0000008603867220 */ /* 0x040fe40000410000 */
[----:B------:R-:W-:Y:S02]  /*22ef0*/  FMUL.FTZ R135, R3, R135 ;  /* 0x0000008703877220 */ /* 0x000fe40000410000 */
[--C-:B------:R-:W-:Y:S02]  /*22f00*/  FFMA.FTZ R28, R28, c[0x0][0x23c], -R172.reuse ;  /* 0x00008f001c1c7a23 */ /* 0x100fe400000108ac */
[--C-:B------:R-:W-:Y:S01]  /*22f10*/  FFMA.FTZ R54, R54, c[0x0][0x23c], -R165.reuse ;  /* 0x00008f0036367a23 */ /* 0x100fe200000108a5 */
[----:B------:R-:W-:Y:S01]  /*22f20*/  MUFU.EX2 R183, R183 ;  /* 0x000000b700b77308 */ /* 0x000fe20000000800 */
[--C-:B------:R-:W-:Y:S02]  /*22f30*/  FFMA.FTZ R55, R55, c[0x0][0x23c], -R165.reuse ;  /* 0x00008f0037377a23 */ /* 0x100fe400000108a5 */
[--C-:B------:R-:W-:Y:S02]  /*22f40*/  FFMA.FTZ R68, R68, c[0x0][0x23c], -R172.reuse ;  /* 0x00008f0044447a23 */ /* 0x100fe400000108ac */
        /* <DEDUP_REMOVED lines=11> */
[----:B-----5:R-:W-:Y:S01]  /*23000*/  F2FP.PACK_AB R163, R190, R187 ;  /* 0x000000bbbea3723e */ /* 0x020fe200000000ff */
        /* <DEDUP_REMOVED lines=15> */
[----:B------:R-:W-:Y:S01]  /*23100*/  FFMA.FTZ R118, R118, c[0x0][0x23c], -R165 ;  /* 0x00008f0076767a23 */ /* 0x000fe200000108a5 */
[----:B------:R-:W5:Y:S01]  /*23110*/  MUFU.EX2 R191, R191 ;  /* 0x000000bf00bf7308 */ /* 0x000f620000000800 */
[--C-:B------:R-:W-:Y:S02]  /*23120*/  FFMA.FTZ R124, R124, c[0x0][0x23c], -R172.reuse ;  /* 0x00008f007c7c7a23 */ /* 0x100fe400000108ac */
[----:B------:R-:W-:Y:S01]  /*23130*/  FFMA.FTZ R125, R125, c[0x0][0x23c], -R172 ;  /* 0x00008f007d7d7a23 */ /* 0x000fe200000108ac */
[----:B--2---:R-:W-:Y:S01]  /*23140*/  F2FP.PACK_AB R160, R186, R194 ;  /* 0x000000c2baa0723e */ /* 0x004fe200000000ff */
[----:B------:R-:W-:Y:S04]  /*23150*/  FFMA.FTZ R194, R164, R249, R194 ;  /* 0x000000f9a4c27223 */ /* 0x000fe800000100c2 */
[----:B------:R-:W-:Y:S01]  /*23160*/  FADD.FTZ R194, R186, R194 ;  /* 0x000000c2bac27221 */ /* 0x000fe20000010000 */
[----:B------:R-:W2:Y:S03]  /*23170*/  MUFU.EX2 R177, R177 ;  /* 0x000000b100b17308 */ /* 0x000ea60000000800 */
[----:B------:R-:W-:Y:S04]  /*23180*/  FADD.FTZ R192, R192, R194 ;  /* 0x000000c2c0c07221 */ /* 0x000fe80000010000 */
[----:B------:R-:W-:Y:S03]  /*23190*/  FADD.FTZ R192, R185, R192 ;  /* 0x000000c0b9c07221 */ /* 0x000fe60000010000 */
[----:B------:R-:W1:Y:S01]  /*231a0*/  MUFU.EX2 R180, R180 ;  /* 0x000000b400b47308 */ /* 0x000e620000000800 */
[----:B-----5:R-:W-:Y:S01]  /*231b0*/  F2FP.PACK_AB R161, R191, R188 ;  /* 0x000000bcbfa1723e */ /* 0x020fe200000000ff */
[----:B------:R-:W-:Y:S04]  /*231c0*/  FFMA.FTZ R188, R3, R248, R188 ;  /* 0x000000f803bc7223 */ /* 0x000fe800000100bc */
[----:B------:R-:W-:Y:S04]  /*231d0*/  FADD.FTZ R188, R191, R188 ;  /* 0x000000bcbfbc7221 */ /* 0x000fe80000010000 */
[----:B------:R-:W-:Y:S01]  /*231e0*/  MUFU.EX2 R182, R182 ;  /* 0x000000b600b67308 */ /* 0x000fe20000000800 */
        /* <DEDUP_REMOVED lines=8> */
[----:B------:R-:W-:Y:S01]  /*23270*/  MUFU.EX2 R176, R176 ;  /* 0x000000b000b07308 */ /* 0x000fe20000000800 */
[----:B------:R-:W-:Y:S02]  /*23280*/  FMUL.FTZ R15, R3, R155 ;  /* 0x0000009b030f7220 */ /* 0x000fe40000410000 */
[----:B------:R-:W-:Y:S01]  /*23290*/  LDSM.16.MT88.4 R152, [R226+0xa800] ;  /* 0x00a80000e298783b */ /* 0x000fe20000004200 */
[----:B------:R-:W-:Y:S04]  /*232a0*/  FADD.FTZ R190, R178, R190 ;  /* 0x000000beb2be7221 */ /* 0x000fe80000010000 */
[C---:B------:R-:W-:Y:S02]  /*232b0*/  HMMA.16816.F32 R12, R160.reuse, R168, R12 ;  /* 0x000000a8a00c723c */ /* 0x040fe4000000180c */
[----:B------:R3:W-:Y:S05]  /*232c0*/  MUFU.EX2 R168, R27 ;  /* 0x0000001b00a87308 */ /* 0x0007ea0000000800 */
[----:B------:R-:W-:Y:S01]  /*232d0*/  FFMA.FTZ R169, R29, c[0x0][0x23c], -R172 ;  /* 0x00008f001da97a23 */ /* 0x000fe200000108ac */
[C---:B------:R-:W-:Y:S04]  /*232e0*/  HMMA.16816.F32 R16, R160.reuse, R170, R16 ;  /* 0x000000aaa010723c */ /* 0x040fe80000001810 */
[----:B------:R5:W-:Y:S01]  /*232f0*/  MUFU.EX2 R170, R28 ;  /* 0x0000001c00aa7308 */ /* 0x000be20000000800 */
[----:B------:R-:W-:Y:S01]  /*23300*/  FMUL.FTZ R29, R164, R137 ;  /* 0x00000089a41d7220 */ /* 0x000fe20000410000 */
[C---:B------:R-:W-:Y:S01]  /*23310*/  F2FP.PACK_AB R137, R181.reuse, R178 ;  /* 0x000000b2b589723e */ /* 0x040fe200000000ff */
[----:B------:R-:W-:Y:S01]  /*23320*/  FADD.FTZ R181, R181, R190 ;  /* 0x000000beb5b57221 */ /* 0x000fe20000010000 */
[C---:B-1----:R-:W-:Y:S04]  /*23330*/  HMMA.16816.F32 R20, R160.reuse, R156, R20 ;  /* 0x0000009ca014723c */ /* 0x042fe80000001814 */
[----:B--2---:R-:W-:Y:S02]  /*23340*/  FADD.FTZ R181, R177, R181 ;  /* 0x000000b5b1b57221 */ /* 0x004fe40000010000 */
[----:B------:R-:W1:Y:S01]  /*23350*/  MUFU.EX2 R179, R179 ;  /* 0x000000b300b37308 */ /* 0x000e620000000800 */
[--C-:B------:R-:W-:Y:S02]  /*23360*/  FFMA.FTZ R157, R31, c[0x0][0x23c], -R165.reuse ;  /* 0x00008f001f9d7a23 */ /* 0x100fe400000108a5 */
[C---:B------:R-:W-:Y:S03]  /*23370*/  FMUL.FTZ R31, R3.reuse, R139 ;  /* 0x0000008b031f7220 */ /* 0x040fe60000410000 */
[C---:B---3--:R-:W-:Y:S01]  /*23380*/  FMUL.FTZ R27, R3.reuse, R143 ;  /* 0x0000008f031b7220 */ /* 0x048fe20000410000 */
[----:B------:R-:W-:Y:S01]  /*23390*/  F2FP.PACK_AB R139, R180, R177 ;  /* 0x000000b1b48b723e */ /* 0x000fe200000000ff */
[----:B------:R-:W2:Y:S01]  /*233a0*/  LDSM.16.MT88.4 R140, [R228+0xa800] ;  /* 0x00a80000e48c783b */ /* 0x000ea20000004200 */
[----:B------:R-:W-:Y:S01]  /*233b0*/  FFMA.FTZ R156, R30, c[0x0][0x23c], -R165 ;  /* 0x00008f001e9c7a23 */ /* 0x000fe200000108a5 */
[----:B------:R-:W-:Y:S01]  /*233c0*/  MUFU.EX2 R189, R189 ;  /* 0x000000bd00bd7308 */ /* 0x000fe20000000800 */
[----:B------:R-:W-:Y:S01]  /*233d0*/  FMUL.FTZ R30, R3, R138 ;  /* 0x0000008a031e7220 */ /* 0x000fe20000410000 */
[----:B------:R-:W-:Y:S01]  /*233e0*/  F2FP.PACK_AB R138, R174, R183 ;  /* 0x000000b7ae8a723e */ /* 0x000fe200000000ff */
[C---:B------:R-:W-:Y:S03]  /*233f0*/  HMMA.16816.F32 R24, R160.reuse, R158, R24 ;  /* 0x0000009ea018723c */ /* 0x040fe60000001818 */
[----:B-----5:R-:W-:Y:S01]  /*23400*/  FMUL.FTZ R28, R164, R136 ;  /* 0x00000088a41c7220 */ /* 0x020fe20000410000 */
[----:B------:R-:W-:Y:S01]  /*23410*/  F2FP.PACK_AB R136, R175, R184 ;  /* 0x000000b8af88723e */ /* 0x000fe200000000ff */
[----:B------:R-:W-:Y:S01]  /*23420*/  FADD.FTZ R180, R180, R181 ;  /* 0x000000b5b4b47221 */ /* 0x000fe20000010000 */
[----:B------:R-:W-:Y:S01]  /*23430*/  MOV R164, R2 ;  /* 0x0000000200a47202 */ /* 0x000fe20000000f00 */
[----:B------:R-:W3:Y:S01]  /*23440*/  MUFU.EX2 R193, R193 ;  /* 0x000000c100c17308 */ /* 0x000ee20000000800 */
[--C-:B------:R-:W-:Y:S02]  /*23450*/  FFMA.FTZ R159, R33, c[0x0][0x23c], -R172.reuse ;  /* 0x00008f00219f7a23 */ /* 0x100fe400000108ac */
[C---:B----4-:R-:W-:Y:S03]  /*23460*/  HMMA.16816.F32 R28, R160.reuse, R148, R28 ;  /* 0x00000094a01c723c */ /* 0x050fe6000000181c */
[----:B-1----:R-:W-:Y:S01]  /*23470*/  F2FP.PACK_AB R33, R179, R176 ;  /* 0x000000b0b321723e */ /* 0x002fe200000000ff */
[----:B------:R-:W-:Y:S01]  /*23480*/  FFMA.FTZ R158, R32, c[0x0][0x23c], -R172 ;  /* 0x00008f00209e7a23 */ /* 0x000fe200000108ac */
[----:B------:R-:W-:Y:S01]  /*23490*/  F2FP.PACK_AB R32, R173, R182 ;  /* 0x000000b6ad20723e */ /* 0x000fe200000000ff */
[----:B------:R-:W-:Y:S01]  /*234a0*/  FADD.FTZ R180, R176, R180 ;  /* 0x000000b4b0b47221 */ /* 0x000fe20000010000 */
[----:B------:R-:W1:Y:S01]  /*234b0*/  MUFU.EX2 R195, R195 ;  /* 0x000000c300c37308 */ /* 0x000e620000000800 */
[----:B------:R-:W-:Y:S01]  /*234c0*/  HMMA.16816.F32 R132, R160, R150, R132 ;  /* 0x00000096a084723c */ /* 0x000fe20000001884 */
[----:B------:R-:W4:Y:S03]  /*234d0*/  LDSM.16.MT88.4 R148, [R225+0xa800] ;  /* 0x00a80000e194783b */ /* 0x000f260000004200 */
[----:B------:R-:W-:Y:S02]  /*234e0*/  FADD.FTZ R179, R179, R180 ;  /* 0x000000b4b3b37221 */ /* 0x000fe40000010000 */
[----:B------:R-:W-:Y:S02]  /*234f0*/  FADD.FTZ R184, R184, R192 ;  /* 0x000000c0b8b87221 */ /* 0x000fe40000010000 */
[--C-:B------:R-:W-:Y:S01]  /*23500*/  FFMA.FTZ R162, R36, c[0x0][0x23c], -R172.reuse ;  /* 0x00008f0024a27a23 */ /* 0x100fe200000108ac */
[----:B------:R-:W-:Y:S03]  /*23510*/  MUFU.EX2 R169, R169 ;  /* 0x000000a900a97308 */ /* 0x000fe60000000800 */
[----:B------:R-:W-:Y:S02]  /*23520*/  FFMA.FTZ R163, R37, c[0x0][0x23c], -R172 ;  /* 0x00008f0025a37a23 */ /* 0x000fe400000108ac */
[--C-:B------:R-:W-:Y:S01]  /*23530*/  FFMA.FTZ R161, R34, c[0x0][0x23c], -R165.reuse ;  /* 0x00008f0022a17a23 */ /* 0x100fe200000108a5 */
[----:B---3--:R-:W-:Y:S01]  /*23540*/  F2FP.PACK_AB R34, R193, R189 ;  /* 0x000000bdc122723e */ /* 0x008fe200000000ff */
[----:B------:R-:W-:Y:S01]  /*23550*/  FFMA.FTZ R160, R35, c[0x0][0x23c], -R165 ;  /* 0x00008f0023a07a23 */ /* 0x000fe200000108a5 */
[C---:B--2---:R-:W-:Y:S02]  /*23560*/  HMMA.16816.F32 R4, R136.reuse, R140, R4 ;  /* 0x0000008c8804723c */ /* 0x044fe40000001804 */
[----:B------:R-:W-:Y:S03]  /*23570*/  MUFU.EX2 R156, R156 ;  /* 0x0000009c009c7308 */ /* 0x000fe60000000800 */
[----:B------:R-:W-:Y:S01]  /*23580*/  FADD.FTZ R184, R175, R184 ;  /* 0x000000b8afb87221 */ /* 0x000fe20000010000 */
[C---:B-1----:R-:W-:Y:S01]  /*23590*/  F2FP.PACK_AB R35, R168.reuse, R195 ;  /* 0x000000c3a823723e */ /* 0x042fe200000000ff */
[----:B------:R-:W-:Y:S01]  /*235a0*/  FADD.FTZ R179, R195, R179 ;  /* 0x000000b3c3b37221 */ /* 0x000fe20000010000 */
[C---:B------:R-:W-:Y:S01]  /*235b0*/  HMMA.16816.F32 R8, R136.reuse, R142, R8 ;  /* 0x0000008e8808723c */ /* 0x040fe20000001808 */
[----:B------:R-:W1:Y:S03]  /*235c0*/  LDSM.16.MT88.4 R140, [R228+0xb000] ;  /* 0x00b00000e48c783b */ /* 0x000e660000004200 */
[----:B------:R-:W2:Y:S01]  /*235d0*/  MUFU.EX2 R157, R157 ;  /* 0x0000009d009d7308 */ /* 0x000ea20000000800 */
[----:B------:R-:W-:Y:S02]  /*235e0*/  FADD.FTZ R179, R168, R179 ;  /* 0x000000b3a8b37221 */ /* 0x000fe40000010000 */
[----:B------:R-:W-:Y:S01]  /*235f0*/  FADD.FTZ R183, R183, R184 ;  /* 0x000000b8b7b77221 */ /* 0x000fe20000010000 */
[C---:B------:R-:W-:Y:S04]  /*23600*/  HMMA.16816.F32 R12, R136.reuse, R144, R12 ;  /* 0x00000090880c723c */ /* 0x040fe8000000180c */
[----:B------:R-:W-:Y:S02]  /*23610*/  FADD.FTZ R183, R174, R183 ;  /* 0x000000b7aeb77221 */ /* 0x000fe40000010000 */
[----:B------:R-:W-:Y:S02]  /*23620*/  MUFU.EX2 R158, R158 ;  /* 0x0000009e009e7308 */ /* 0x000fe40000000800 */
[C---:B------:R-:W-:Y:S01]  /*23630*/  HMMA.16816.F32 R16, R136.reuse, R146, R16 ;  /* 0x000000928810723c */ /* 0x040fe20000001810 */
[----:B------:R-:W3:Y:S03]  /*23640*/  LDSM.16.MT88.4 R144, [R227+0xb000] ;  /* 0x00b00000e390783b */ /* 0x000ee60000004200 */
[----:B------:R-:W-:Y:S04]  /*23650*/  FADD.FTZ R182, R182, R183 ;  /* 0x000000b7b6b67221 */ /* 0x000fe80000010000 */
[----:B------:R-:W5:Y:S01]  /*23660*/  MUFU.EX2 R159, R159 ;  /* 0x0000009f009f7308 */ /* 0x000f620000000800 */
[C---:B------:R-:W-:Y:S03]  /*23670*/  HMMA.16816.F32 R20, R136.reuse, R152, R20 ;  /* 0x000000988814723c */ /* 0x040fe60000001814 */
[----:B------:R-:W-:Y:S04]  /*23680*/  FADD.FTZ R182, R173, R182 ;  /* 0x000000b6adb67221 */ /* 0x000fe80000010000 */
[--C-:B------:R-:W-:Y:S01]  /*23690*/  FFMA.FTZ R153, R39, c[0x0][0x23c], -R165.reuse ;  /* 0x00008f0027997a23 */ /* 0x100fe200000108a5 */
[C---:B------:R-:W-:Y:S01]  /*236a0*/  HMMA.16816.F32 R24, R136.reuse, R154, R24 ;  /* 0x0000009a8818723c */ /* 0x040fe20000001818 */
[----:B------:R2:W-:Y:S03]  /*236b0*/  MUFU.EX2 R152, R38 ;  /* 0x0000002600987308 */ /* 0x0005e60000000800 */
[----:B------:R-:W-:Y:S04]  /*236c0*/  FADD.FTZ R182, R189, R182 ;  /* 0x000000b6bdb67221 */ /* 0x000fe80000010000 */
[C---:B----4-:R-:W-:Y:S03]  /*236d0*/  HMMA.16816.F32 R28, R136.reuse, R148, R28 ;  /* 0x00000094881c723c */ /* 0x050fe6000000181c */
[----:B------:R-:W-:Y:S01]  /*236e0*/  MUFU.EX2 R161, R161 ;  /* 0x000000a100a17308 */ /* 0x000fe20000000800 */
[----:B------:R-:W-:Y:S03]  /*236f0*/  FADD.FTZ R193, R193, R182 ;  /* 0x000000b6c1c17221 */ /* 0x000fe60000010000 */
[--C-:B------:R-:W-:Y:S01]  /*23700*/  FFMA.FTZ R148, R41, c[0x0][0x23c], -R172.reuse ;  /* 0x00008f0029947a23 */ /* 0x100fe200000108ac */
[----:B------:R-:W-:Y:S01]  /*23710*/  HMMA.16816.F32 R132, R136, R150, R132 ;  /* 0x000000968884723c */ /* 0x000fe20000001884 */
[----:B------:R-:W-:Y:S03]  /*23720*/  LDSM.16.MT88.4 R136, [R225+0xb000] ;  /* 0x00b00000e188783b */ /* 0x000fe60000004200 */
[--C-:B------:R-:W-:Y:S01]  /*23730*/  FFMA.FTZ R149, R42, c[0x0][0x23c], -R165.reuse ;  /* 0x00008f002a957a23 */ /* 0x100fe200000108a5 */
[----:B------:R4:W-:Y:S02]  /*23740*/  MUFU.EX2 R150, R40 ;  /* 0x0000002800967308 */ /* 0x0009e40000000800 */
[--C-:B------:R-:W-:Y:S01]  /*23750*/  FFMA.FTZ R151, R43, c[0x0][0x23c], -R165.reuse ;  /* 0x00008f002b977a23 */ /* 0x100fe200000108a5 */
[C---:B-1----:R-:W-:Y:S01]  /*23760*/  HMMA.16816.F32 R4, R32.reuse, R140, R4 ;  /* 0x0000008c2004723c */ /* 0x042fe20000001804 */
[----:B--2---:R-:W1:Y:S06]  /*23770*/  LDSM.16.MT88.4 R36, [R226+0xb000] ;  /* 0x00b00000e224783b */ /* 0x004e6c0000004200 */
[----:B------:R-:W2:Y:S01]  /*23780*/  MUFU.EX2 R160, R160 ;  /* 0x000000a000a07308 */ /* 0x000ea20000000800 */
[C---:B------:R-:W-:Y:S01]  /*23790*/  HMMA.16816.F32 R8, R32.reuse, R142, R8 ;  /* 0x0000008e2008723c */ /* 0x040fe20000001808 */
[----:B------:R-:W-:Y:S07]  /*237a0*/  LDSM.16.MT88.4 R140, [R227+0xb800] ;  /* 0x00b80000e38c783b */ /* 0x000fee0000004200 */
[C---:B---3--:R-:W-:Y:S01]  /*237b0*/  HMMA.16816.F32 R12, R32.reuse, R144, R12 ;  /* 0x00000090200c723c */ /* 0x048fe2000000180c */
[----:B------:R-:W-:Y:S01]  /*237c0*/  MUFU.EX2 R162, R162 ;  /* 0x000000a200a27308 */ /* 0x000fe20000000800 */
[----:B----4-:R-:W3:Y:S05]  /*237d0*/  LDSM.16.MT88.4 R40, [R228+0xb800] ;  /* 0x00b80000e428783b */ /* 0x010eea0000004200 */
[--C-:B------:R-:W-:Y:S01]  /*237e0*/  FFMA.FTZ R144, R44, c[0x0][0x23c], -R172.reuse ;  /* 0x00008f002c907a23 */ /* 0x100fe200000108ac */
[C---:B------:R-:W-:Y:S03]  /*237f0*/  HMMA.16816.F32 R16, R32.reuse, R146, R16 ;  /* 0x000000922010723c */ /* 0x040fe60000001810 */
[----:B------:R-:W-:Y:S01]  /*23800*/  MUFU.EX2 R163, R163 ;  /* 0x000000a300a37308 */ /* 0x000fe20000000800 */
[--C-:B------:R-:W-:Y:S03]  /*23810*/  FFMA.FTZ R145, R45, c[0x0][0x23c], -R172.reuse ;  /* 0x00008f002d917a23 */ /* 0x100fe600000108ac */
[--C-:B------:R-:W-:Y:S06]  /*23820*/  FFMA.FTZ R146, R46, c[0x0][0x23c], -R165.reuse ;  /* 0x00008f002e927a23 */ /* 0x100fec00000108a5 */
[----:B------:R-:W-:Y:S01]  /*23830*/  MUFU.EX2 R153, R153 ;  /* 0x0000009900997308 */ /* 0x000fe20000000800 */
[C---:B-1----:R-:W-:Y:S09]  /*23840*/  HMMA.16816.F32 R20, R32.reuse, R36, R20 ;  /* 0x000000242014723c */ /* 0x042ff20000001814 */
[----:B------:R-:W1:Y:S01]  /*23850*/  MUFU.EX2 R148, R148 ;  /* 0x0000009400947308 */ /* 0x000e620000000800 */
[C---:B------:R-:W-:Y:S01]  /*23860*/  HMMA.16816.F32 R24, R32.reuse, R38, R24 ;  /* 0x000000262018723c */ /* 0x040fe20000001818 */
[----:B------:R-:W4:Y:S08]  /*23870*/  LDSM.16.MT88.4 R36, [R226+0xb800] ;  /* 0x00b80000e224783b */ /* 0x000f300000004200 */
[----:B------:R-:W-:Y:S01]  /*23880*/  MUFU.EX2 R149, R149 ;  /* 0x0000009500957308 */ /* 0x000fe20000000800 */
[C---:B------:R-:W-:Y:S07]  /*23890*/  HMMA.16816.F32 R28, R32.reuse, R136, R28 ;  /* 0x00000088201c723c */ /* 0x040fee000000181c */
[--C-:B------:R-:W-:Y:S01]  /*238a0*/  FFMA.FTZ R137, R47, c[0x0][0x23c], -R165.reuse ;  /* 0x00008f002f897a23 */ /* 0x100fe200000108a5 */
[----:B------:R-:W-:Y:S01]  /*238b0*/  HMMA.16816.F32 R132, R32, R138, R132 ;  /* 0x0000008a2084723c */ /* 0x000fe20000001884 */
[----:B------:R-:W1:Y:S01]  /*238c0*/  MUFU.EX2 R151, R151 ;  /* 0x0000009700977308 */ /* 0x000e620000000800 */
[----:B------:R-:W1:Y:S02]  /*238d0*/  LDSM.16.MT88.4 R44, [R225+0xb800] ;  /* 0x00b80000e12c783b */ /* 0x000e640000004200 */
[--C-:B------:R-:W-:Y:S03]  /*238e0*/  FFMA.FTZ R136, R48, c[0x0][0x23c], -R172.reuse ;  /* 0x00008f0030887a23 */ /* 0x100fe600000108ac */
[----:B------:R-:W-:Y:S01]  /*238f0*/  F2FP.PACK_AB R33, R157, R156 ;  /* 0x0000009c9d21723e */ /* 0x000fe200000000ff */
[----:B------:R-:W-:Y:S01]  /*23900*/  FFMA.FTZ R138, R49, c[0x0][0x23c], -R172 ;  /* 0x00008f00318a7a23 */ /* 0x000fe200000108ac */
[----:B-----5:R-:W-:Y:S02]  /*23910*/  F2FP.PACK_AB R34, R159, R158 ;  /* 0x0000009e9f22723e */ /* 0x020fe400000000ff */
[----:B------:R-:W-:Y:S01]  /*23920*/  MUFU.EX2 R144, R144 ;  /* 0x0000009000907308 */ /* 0x000fe20000000800 */
[----:B------:R-:W-:Y:S01]  /*23930*/  F2FP.PACK_AB R32, R169, R170 ;  /* 0x000000aaa920723e */ /* 0x000fe200000000ff */
[----:B------:R-:W-:Y:S01]  /*23940*/  FFMA.FTZ R139, R50, c[0x0][0x23c], -R165 ;  /* 0x00008f00328b7a23 */ /* 0x000fe200000108a5 */
[----:B--2---:R-:W-:Y:S01]  /*23950*/  F2FP.PACK_AB R35, R160, R161 ;  /* 0x000000a1a023723e */ /* 0x004fe200000000ff */
[----:B------:R-:W-:Y:S02]  /*23960*/  FADD.FTZ R156, R156, R179 ;  /* 0x000000b39c9c7221 */ /* 0x000fe40000010000 */
[----:B------:R-:W-:Y:S02]  /*23970*/  FADD.FTZ R170, R170, R193 ;  /* 0x000000c1aaaa7221 */ /* 0x000fe40000010000 */
[----:B------:R-:W-:Y:S02]  /*23980*/  FADD.FTZ R156, R157, R156 ;  /* 0x0000009c9d9c7221 */ /* 0x000fe40000010000 */
[----:B------:R-:W-:Y:S01]  /*23990*/  MUFU.EX2 R145, R145 ;  /* 0x0000009100917308 */ /* 0x000fe20000000800 */
[C---:B---3--:R-:W-:Y:S03]  /*239a0*/  HMMA.16816.F32 R4, R32.reuse, R40, R4 ;  /* 0x000000282004723c */ /* 0x048fe60000001804 */
[----:B------:R-:W-:Y:S02]  /*239b0*/  FADD.FTZ R161, R161, R156 ;  /* 0x0000009ca1a17221 */ /* 0x000fe40000010000 */
[----:B------:R-:W-:Y:S02]  /*239c0*/  FADD.FTZ R170, R169, R170 ;  /* 0x000000aaa9aa7221 */ /* 0x000fe40000010000 */
[----:B------:R-:W-:Y:S01]  /*239d0*/  FADD.FTZ R161, R160, R161 ;  /* 0x000000a1a0a17221 */ /* 0x000fe20000010000 */
[C---:B------:R-:W-:Y:S01]  /*239e0*/  HMMA.16816.F32 R8, R32.reuse, R42, R8 ;  /* 0x0000002a2008723c */ /* 0x040fe20000001808 */
[----:B------:R-:W2:Y:S01]  /*239f0*/  MUFU.EX2 R146, R146 ;  /* 0x0000009200927308 */ /* 0x000ea20000000800 */
[----:B------:R-:W3:Y:S02]  /*23a00*/  LDSM.16.MT88.4 R40, [R228+0xc000] ;  /* 0x00c00000e428783b */ /* 0x000ee40000004200 */
[----:B------:R-:W-:Y:S02]  /*23a10*/  FADD.FTZ R158, R158, R170 ;  /* 0x000000aa9e9e7221 */ /* 0x000fe40000010000 */
[----:B------:R-:W-:Y:S02]  /*23a20*/  FADD.FTZ R161, R152, R161 ;  /* 0x000000a198a17221 */ /* 0x000fe40000010000 */
[C---:B------:R-:W-:Y:S03]  /*23a30*/  HMMA.16816.F32 R12, R32.reuse, R140, R12 ;  /* 0x0000008c200c723c */ /* 0x040fe6000000180c */
[----:B------:R-:W5:Y:S01]  /*23a40*/  MUFU.EX2 R137, R137 ;  /* 0x0000008900897308 */ /* 0x000f620000000800 */
[----:B------:R-:W-:Y:S03]  /*23a50*/  FADD.FTZ R158, R159, R158 ;  /* 0x0000009e9f9e7221 */ /* 0x000fe60000010000 */
[--C-:B------:R-:W-:Y:S01]  /*23a60*/  FFMA.FTZ R140, R51, c[0x0][0x23c], -R165.reuse ;  /* 0x00008f00338c7a23 */ /* 0x100fe200000108a5 */
[C---:B------:R-:W-:Y:S01]  /*23a70*/  HMMA.16816.F32 R16, R32.reuse, R142, R16 ;  /* 0x0000008e2010723c */ /* 0x040fe20000001810 */
[----:B------:R-:W2:Y:S03]  /*23a80*/  LDSM.16.MT88.4 R48, [R227+0xc000] ;  /* 0x00c00000e330783b */ /* 0x000ea60000004200 */
[--C-:B------:R-:W-:Y:S01]  /*23a90*/  FFMA.FTZ R141, R61, c[0x0][0x23c], -R172.reuse ;  /* 0x00008f003d8d7a23 */ /* 0x100fe200000108ac */
[----:B------:R-:W-:Y:S01]  /*23aa0*/  MUFU.EX2 R136, R136 ;  /* 0x0000008800887308 */ /* 0x000fe20000000800 */
[--C-:B------:R-:W-:Y:S02]  /*23ab0*/  FFMA.FTZ R61, R63, c[0x0][0x23c], -R165.reuse ;  /* 0x00008f003f3d7a23 */ /* 0x100fe400000108a5 */
[C---:B----4-:R-:W-:Y:S04]  /*23ac0*/  HMMA.16816.F32 R20, R32.reuse, R36, R20 ;  /* 0x000000242014723c */ /* 0x050fe80000001814 */
[--C-:B------:R-:W-:Y:S02]  /*23ad0*/  FFMA.FTZ R63, R64, c[0x0][0x23c], -R172.reuse ;  /* 0x00008f00403f7a23 */ /* 0x100fe400000108ac */
[--C-:B------:R-:W-:Y:S01]  /*23ae0*/  FFMA.FTZ R64, R65, c[0x0][0x23c], -R172.reuse ;  /* 0x00008f0041407a23 */ /* 0x100fe200000108ac */
[----:B------:R-:W4:Y:S01]  /*23af0*/  MUFU.EX2 R138, R138 ;  /* 0x0000008a008a7308 */ /* 0x000f220000000800 */
[C---:B------:R-:W-:Y:S01]  /*23b00*/  HMMA.16816.F32 R24, R32.reuse, R38, R24 ;  /* 0x000000262018723c */ /* 0x040fe20000001818 */
[----:B------:R-:W2:Y:S03]  /*23b10*/  LDSM.16.MT88.4 R36, [R226+0xc000] ;  /* 0x00c00000e224783b */ /* 0x000ea60000004200 */
[--C-:B------:R-:W-:Y:S02]  /*23b20*/  FFMA.FTZ R65, R66, c[0x0][0x23c], -R165.reuse ;  /* 0x00008f0042417a23 */ /* 0x100fe400000108a5 */
[--C-:B------:R-:W-:Y:S02]  /*23b30*/  FFMA.FTZ R66, R67, c[0x0][0x23c], -R165.reuse ;  /* 0x00008f0043427a23 */ /* 0x100fe400000108a5 */
[C---:B-1----:R-:W-:Y:S01]  /*23b40*/  HMMA.16816.F32 R28, R32.reuse, R44, R28 ;  /* 0x0000002c201c723c */ /* 0x042fe2000000181c */
[----:B------:R-:W-:Y:S03]  /*23b50*/  MUFU.EX2 R139, R139 ;  /* 0x0000008b008b7308 */ /* 0x000fe60000000800 */
[--C-:B------:R-:W-:Y:S02]  /*23b60*/  FFMA.FTZ R67, R69, c[0x0][0x23c], -R172.reuse ;  /* 0x00008f0045437a23 */ /* 0x100fe400000108ac */
[--C-:B------:R-:W-:Y:S02]  /*23b70*/  FFMA.FTZ R69, R71, c[0x0][0x23c], -R165.reuse ;  /* 0x00008f0047457a23 */ /* 0x100fe400000108a5 */
[----:B------:R-:W-:Y:S01]  /*23b80*/  HMMA.16816.F32 R132, R32, R46, R132 ;  /* 0x0000002e2084723c */ /* 0x000fe20000001884 */
[----:B------:R-:W1:Y:S02]  /*23b90*/  LDSM.16.MT88.4 R44, [R225+0xc000] ;  /* 0x00c00000e12c783b */ /* 0x000e640000004200 */
[----:B------:R-:W1:Y:S01]  /*23ba0*/  MUFU.EX2 R140, R140 ;  /* 0x0000008c008c7308 */ /* 0x000e620000000800 */
[--C-:B------:R-:W-:Y:S02]  /*23bb0*/  FFMA.FTZ R71, R72, c[0x0][0x23c], -R172.reuse ;  /* 0x00008f0048477a23 */ /* 0x100fe400000108ac */
[----:B------:R-:W-:Y:S01]  /*23bc0*/  FFMA.FTZ R72, R73, c[0x0][0x23c], -R172 ;  /* 0x00008f0049487a23 */ /* 0x000fe200000108ac */
[----:B------:R-:W-:Y:S01]  /*23bd0*/  F2FP.PACK_AB R34, R148, R150 ;  /* 0x000000969422723e */ /* 0x000fe200000000ff */
[----:B------:R-:W-:Y:S01]  /*23be0*/  FFMA.FTZ R73, R74, c[0x0][0x23c], -R165 ;  /* 0x00008f004a497a23 */ /* 0x000fe200000108a5 */
[----:B------:R-:W-:Y:S03]  /*23bf0*/  F2FP.PACK_AB R35, R151, R149 ;  /* 0x000000959723723e */ /* 0x000fe600000000ff */
[----:B------:R-:W-:Y:S01]  /*23c00*/  F2FP.PACK_AB R32, R163, R162 ;  /* 0x000000a2a320723e */ /* 0x000fe200000000ff */
[----:B------:R-:W-:Y:S01]  /*23c10*/  MUFU.EX2 R52, R52 ;  /* 0x0000003400347308 */ /* 0x000fe20000000800 */
[C---:B------:R-:W-:Y:S01]  /*23c20*/  F2FP.PACK_AB R33, R153.reuse, R152 ;  /* 0x000000989921723e */ /* 0x040fe200000000ff */
[----:B------:R-:W-:Y:S02]  /*23c30*/  FADD.FTZ R162, R162, R158 ;  /* 0x0000009ea2a27221 */ /* 0x000fe40000010000 */
[----:B------:R-:W-:Y:S01]  /*23c40*/  LDSM.16.MT88.4 R156, [R228+0x11800] ;  /* 0x01180000e49c783b */ /* 0x000fe20000004200 */
[----:B------:R-:W-:Y:S02]  /*23c50*/  FADD.FTZ R153, R153, R161 ;  /* 0x000000a199997221 */ /* 0x000fe40000010000 */
[----:B------:R-:W-:Y:S01]  /*23c60*/  FADD.FTZ R162, R163, R162 ;  /* 0x000000a2a3a27221 */ /* 0x000fe20000010000 */
[C---:B---3--:R-:W-:Y:S02]  /*23c70*/  HMMA.16816.F32 R4, R32.reuse, R40, R4 ;  /* 0x000000282004723c */ /* 0x048fe40000001804 */
[----:B------:R-:W-:Y:S01]  /*23c80*/  MUFU.EX2 R53, R53 ;  /* 0x0000003500357308 */ /* 0x000fe20000000800 */
[----:B------:R-:W-:Y:S02]  /*23c90*/  FADD.FTZ R153, R149, R153 ;  /* 0x0000009995997221 */ /* 0x000fe40000010000 */
[----:B------:R-:W-:Y:S02]  /*23ca0*/  FADD.FTZ R150, R150, R162 ;  /* 0x000000a296967221 */ /* 0x000fe40000010000 */
[----:B------:R-:W-:Y:S01]  /*23cb0*/  FADD.FTZ R151, R151, R153 ;  /* 0x0000009997977221 */ /* 0x000fe20000010000 */
[C---:B------:R-:W-:Y:S01]  /*23cc0*/  HMMA.16816.F32 R8, R32.reuse, R42, R8 ;  /* 0x0000002a2008723c */ /* 0x040fe20000001808 */
[----:B------:R-:W3:Y:S03]  /*23cd0*/  LDSM.16.MT88.4 R40, [R228+0xc800] ;  /* 0x00c80000e428783b */ /* 0x000ee60000004200 */
[----:B------:R-:W1:Y:S01]  /*23ce0*/  MUFU.EX2 R54, R54 ;  /* 0x0000003600367308 */ /* 0x000e620000000800 */
[----:B------:R-:W-:Y:S02]  /*23cf0*/  FADD.FTZ R150, R148, R150 ;  /* 0x0000009694967221 */ /* 0x000fe40000010000 */
[----:B--2---:R-:W-:Y:S01]  /*23d00*/  FADD.FTZ R151, R146, R151 ;  /* 0x0000009792977221 */ /* 0x004fe20000010000 */
[C---:B------:R-:W-:Y:S04]  /*23d10*/  HMMA.16816.F32 R12, R32.reuse, R48, R12 ;  /* 0x00000030200c723c */ /* 0x040fe8000000180c */
[--C-:B------:R-:W-:Y:S02]  /*23d20*/  FFMA.FTZ R74, R75, c[0x0][0x23c], -R165.reuse ;  /* 0x00008f004b4a7a23 */ /* 0x100fe400000108a5 */
[----:B------:R-:W2:Y:S01]  /*23d30*/  MUFU.EX2 R55, R55 ;  /* 0x0000003700377308 */ /* 0x000ea20000000800 */
[--C-:B------:R-:W-:Y:S01]  /*23d40*/  FFMA.FTZ R75, R76, c[0x0][0x23c], -R172.reuse ;  /* 0x00008f004c4b7a23 */ /* 0x100fe200000108ac */
[C---:B------:R-:W-:Y:S01]  /*23d50*/  HMMA.16816.F32 R16, R32.reuse, R50, R16 ;  /* 0x000000322010723c */ /* 0x040fe20000001810 */
[----:B------:R-:W2:Y:S03]  /*23d60*/  LDSM.16.MT88.4 R48, [R227+0xc800] ;  /* 0x00c80000e330783b */ /* 0x000ea60000004200 */
        /* <DEDUP_REMOVED lines=9> */
[----:B------:R-:W2:Y:S02]  /*23e00*/  LDSM.16.MT88.4 R36, [R226+0xc800] ;  /* 0x00c80000e224783b */ /* 0x000ea40000004200 */
[--C-:B------:R-:W-:Y:S02]  /*23e10*/  FFMA.FTZ R82, R83, c[0x0][0x23c], -R165.reuse ;  /* 0x00008f0053527a23 */ /* 0x100fe400000108a5 */
[--C-:B------:R-:W-:Y:S02]  /*23e20*/  FFMA.FTZ R83, R84, c[0x0][0x23c], -R172.reuse ;  /* 0x00008f0054537a23 */ /* 0x100fe400000108ac */
[C---:B-1----:R-:W-:Y:S03]  /*23e30*/  HMMA.16816.F32 R28, R32.reuse, R44, R28 ;  /* 0x0000002c201c723c */ /* 0x042fe6000000181c */
[----:B------:R-:W-:Y:S01]  /*23e40*/  MUFU.EX2 R58, R58 ;  /* 0x0000003a003a7308 */ /* 0x000fe20000000800 */
[--C-:B------:R-:W-:Y:S02]  /*23e50*/  FFMA.FTZ R84, R85, c[0x0][0x23c], -R172.reuse ;  /* 0x00008f0055547a23 */ /* 0x100fe400000108ac */
[--C-:B------:R-:W-:Y:S02]  /*23e60*/  FFMA.FTZ R85, R86, c[0x0][0x23c], -R165.reuse ;  /* 0x00008f0056557a23 */ /* 0x100fe400000108a5 */
[----:B------:R-:W-:Y:S01]  /*23e70*/  HMMA.16816.F32 R132, R32, R46, R132 ;  /* 0x0000002e2084723c */ /* 0x000fe20000001884 */
[----:B------:R-:W1:Y:S03]  /*23e80*/  LDSM.16.MT88.4 R44, [R225+0xc800] ;  /* 0x00c80000e12c783b */ /* 0x000e660000004200 */
[----:B------:R-:W-:Y:S01]  /*23e90*/  FFMA.FTZ R86, R87, c[0x0][0x23c], -R165 ;  /* 0x00008f0057567a23 */ /* 0x000fe200000108a5 */
[----:B------:R-:W1:Y:S01]  /*23ea0*/  MUFU.EX2 R59, R59 ;  /* 0x0000003b003b7308 */ /* 0x000e620000000800 */
[----:B------:R-:W-:Y:S01]  /*23eb0*/  FFMA.FTZ R87, R88, c[0x0][0x23c], -R172 ;  /* 0x00008f0058577a23 */ /* 0x000fe200000108ac */
[----:B------:R-:W-:Y:S01]  /*23ec0*/  F2FP.PACK_AB R32, R145, R144 ;  /* 0x000000909120723e */ /* 0x000fe200000000ff */
[----:B------:R-:W-:Y:S01]  /*23ed0*/  FADD.FTZ R144, R144, R150 ;  /* 0x0000009690907221 */ /* 0x000fe20000010000 */
[C---:B-----5:R-:W-:Y:S03]  /*23ee0*/  F2FP.PACK_AB R33, R137.reuse, R146 ;  /* 0x000000928921723e */ /* 0x060fe600000000ff */
[----:B----4-:R-:W-:Y:S01]  /*23ef0*/  F2FP.PACK_AB R34, R138, R136 ;  /* 0x000000888a22723e */ /* 0x010fe200000000ff */
[----:B------:R-:W-:Y:S01]  /*23f00*/  FADD.FTZ R137, R137, R151 ;  /* 0x0000009789897221 */ /* 0x000fe20000010000 */
[C---:B------:R-:W-:Y:S01]  /*23f10*/  F2FP.PACK_AB R35, R140.reuse, R139 ;  /* 0x0000008b8c23723e */ /* 0x040fe200000000ff */
[----:B------:R-:W-:Y:S01]  /*23f20*/  MUFU.EX2 R60, R60 ;  /* 0x0000003c003c7308 */ /* 0x000fe20000000800 */
[----:B------:R-:W-:Y:S01]  /*23f30*/  LDSM.16.MT88.4 R148, [R227+0x11800] ;  /* 0x01180000e394783b */ /* 0x000fe20000004200 */
[----:B------:R-:W-:Y:S02]  /*23f40*/  FADD.FTZ R137, R139, R137 ;  /* 0x000000898b897221 */ /* 0x000fe40000010000 */
[----:B------:R-:W-:Y:S02]  /*23f50*/  FFMA.FTZ R88, R89, c[0x0][0x23c], -R172 ;  /* 0x00008f0059587a23 */ /* 0x000fe400000108ac */
[C---:B---3--:R-:W-:Y:S03]  /*23f60*/  HMMA.16816.F32 R4, R32.reuse, R40, R4 ;  /* 0x000000282004723c */ /* 0x048fe60000001804 */
[----:B------:R-:W-:Y:S01]  /*23f70*/  FADD.FTZ R140, R140, R137 ;  /* 0x000000898c8c7221 */ /* 0x000fe20000010000 */
[----:B------:R-:W3:Y:S01]  /*23f80*/  MUFU.EX2 R141, R141 ;  /* 0x0000008d008d7308 */ /* 0x000ee20000000800 */
[--C-:B------:R-:W-:Y:S02]  /*23f90*/  FFMA.FTZ R89, R90, c[0x0][0x23c], -R165.reuse ;  /* 0x00008f005a597a23 */ /* 0x100fe400000108a5 */
[----:B------:R-:W-:Y:S01]  /*23fa0*/  FADD.FTZ R140, R54, R140 ;  /* 0x0000008c368c7221 */ /* 0x000fe20000010000 */
[C---:B------:R-:W-:Y:S01]  /*23fb0*/  HMMA.16816.F32 R8, R32.reuse, R42, R8 ;  /* 0x0000002a2008723c */ /* 0x040fe20000001808 */
[----:B------:R-:W4:Y:S03]  /*23fc0*/  LDSM.16.MT88.4 R40, [R228+0xd000] ;  /* 0x00d00000e428783b */ /* 0x000f260000004200 */
        /* <DEDUP_REMOVED lines=8> */
[----:B------:R-:W5:Y:S02]  /*24050*/  LDSM.16.MT88.4 R48, [R227+0xd000] ;  /* 0x00d00000e330783b */ /* 0x000f640000004200 */
        /* <DEDUP_REMOVED lines=8> */
[----:B------:R-:W2:Y:S02]  /*240e0*/  LDSM.16.MT88.4 R36, [R226+0xd000] ;  /* 0x00d00000e224783b */ /* 0x000ea40000004200 */
[----:B------:R-:W2:Y:S01]  /*240f0*/  MUFU.EX2 R64, R64 ;  /* 0x0000004000407308 */ /* 0x000ea20000000800 */
[--C-:B------:R-:W-:Y:S02]  /*24100*/  FFMA.FTZ R101, R102, c[0x0][0x23c], -R165.reuse ;  /* 0x00008f0066657a23 */ /* 0x100fe400000108a5 */
[--C-:B------:R-:W-:Y:S02]  /*24110*/  FFMA.FTZ R102, R103, c[0x0][0x23c], -R165.reuse ;  /* 0x00008f0067667a23 */ /* 0x100fe400000108a5 */
[C---:B-1----:R-:W-:Y:S04]  /*24120*/  HMMA.16816.F32 R28, R32.reuse, R44, R28 ;  /* 0x0000002c201c723c */ /* 0x042fe8000000181c */
[--C-:B------:R-:W-:Y:S01]  /*24130*/  FFMA.FTZ R103, R104, c[0x0][0x23c], -R172.reuse ;  /* 0x00008f0068677a23 */ /* 0x100fe200000108ac */
[----:B------:R-:W-:Y:S01]  /*24140*/  MUFU.EX2 R65, R65 ;  /* 0x0000004100417308 */ /* 0x000fe20000000800 */
[--C-:B------:R-:W-:Y:S02]  /*24150*/  FFMA.FTZ R104, R105, c[0x0][0x23c], -R172.reuse ;  /* 0x00008f0069687a23 */ /* 0x100fe400000108ac */
[----:B------:R-:W-:Y:S01]  /*24160*/  HMMA.16816.F32 R132, R32, R46, R132 ;  /* 0x0000002e2084723c */ /* 0x000fe20000001884 */
[----:B------:R-:W1:Y:S03]  /*24170*/  LDSM.16.MT88.4 R44, [R225+0xd000] ;  /* 0x00d00000e12c783b */ /* 0x000e660000004200 */
[--C-:B------:R-:W-:Y:S02]  /*24180*/  FFMA.FTZ R105, R106, c[0x0][0x23c], -R165.reuse ;  /* 0x00008f006a697a23 */ /* 0x100fe400000108a5 */
[--C-:B------:R-:W-:Y:S01]  /*24190*/  FFMA.FTZ R106, R107, c[0x0][0x23c], -R165.reuse ;  /* 0x00008f006b6a7a23 */ /* 0x100fe200000108a5 */
[----:B------:R-:W1:Y:S01]  /*241a0*/  MUFU.EX2 R66, R66 ;  /* 0x0000004200427308 */ /* 0x000e620000000800 */
[----:B------:R-:W-:Y:S01]  /*241b0*/  F2FP.PACK_AB R32, R53, R52 ;  /* 0x000000343520723e */ /* 0x000fe200000000ff */
[----:B------:R-:W-:Y:S03]  /*241c0*/  FFMA.FTZ R107, R108, c[0x0][0x23c], -R172 ;  /* 0x00008f006c6b7a23 */ /* 0x000fe600000108ac */
[C---:B------:R-:W-:Y:S01]  /*241d0*/  F2FP.PACK_AB R33, R55.reuse, R54 ;  /* 0x000000363721723e */ /* 0x040fe200000000ff */
[----:B------:R-:W-:Y:S01]  /*241e0*/  FADD.FTZ R55, R55, R140 ;  /* 0x0000008c37377221 */ /* 0x000fe20000010000 */
[----:B------:R-:W-:Y:S01]  /*241f0*/  F2FP.PACK_AB R34, R57, R56 ;  /* 0x000000383922723e */ /* 0x000fe200000000ff */
[--C-:B------:R-:W-:Y:S01]  /*24200*/  FFMA.FTZ R108, R109, c[0x0][0x23c], -R172.reuse ;  /* 0x00008f006d6c7a23 */ /* 0x100fe200000108ac */
[----:B------:R-:W-:Y:S01]  /*24210*/  F2FP.PACK_AB R35, R59, R58 ;  /* 0x0000003a3b23723e */ /* 0x000fe200000000ff */
[----:B------:R-:W-:Y:S01]  /*24220*/  MUFU.EX2 R68, R68 ;  /* 0x0000004400447308 */ /* 0x000fe20000000800 */
[--C-:B------:R-:W-:Y:S02]  /*24230*/  FFMA.FTZ R109, R110, c[0x0][0x23c], -R165.reuse ;  /* 0x00008f006e6d7a23 */ /* 0x100fe400000108a5 */
[--C-:B------:R-:W-:Y:S02]  /*24240*/  FFMA.FTZ R110, R111, c[0x0][0x23c], -R165.reuse ;  /* 0x00008f006f6e7a23 */ /* 0x100fe400000108a5 */
[--C-:B------:R-:W-:Y:S01]  /*24250*/  FFMA.FTZ R111, R113, c[0x0][0x23c], -R172.reuse ;  /* 0x00008f00716f7a23 */ /* 0x100fe200000108ac */
[C---:B----4-:R-:W-:Y:S03]  /*24260*/  HMMA.16816.F32 R4, R32.reuse, R40, R4 ;  /* 0x000000282004723c */ /* 0x050fe60000001804 */
[--C-:B------:R-:W-:Y:S01]  /*24270*/  FFMA.FTZ R113, R115, c[0x0][0x23c], -R165.reuse ;  /* 0x00008f0073717a23 */ /* 0x100fe200000108a5 */
[----:B------:R-:W4:Y:S01]  /*24280*/  MUFU.EX2 R67, R67 ;  /* 0x0000004300437308 */ /* 0x000f220000000800 */
[----:B------:R-:W-:Y:S02]  /*24290*/  FFMA.FTZ R115, R117, c[0x0][0x23c], -R172 ;  /* 0x00008f0075737a23 */ /* 0x000fe400000108ac */
[--C-:B------:R-:W-:Y:S01]  /*242a0*/  FFMA.FTZ R117, R123, c[0x0][0x23c], -R165.reuse ;  /* 0x00008f007b757a23 */ /* 0x100fe200000108a5 */
[C---:B------:R-:W-:Y:S01]  /*242b0*/  HMMA.16816.F32 R8, R32.reuse, R42, R8 ;  /* 0x0000002a2008723c */ /* 0x040fe20000001808 */
[----:B------:R-:W3:Y:S03]  /*242c0*/  LDSM.16.MT88.4 R40, [R228+0xd800] ;  /* 0x00d80000e428783b */ /* 0x000ee60000004200 */
[----:B------:R-:W-:Y:S02]  /*242d0*/  FFMA.FTZ R54, R126, c[0x0][0x23c], -R165 ;  /* 0x00008f007e367a23 */ /* 0x000fe400000108a5 */
[----:B------:R-:W-:Y:S01]  /*242e0*/  MUFU.EX2 R70, R70 ;  /* 0x0000004600467308 */ /* 0x000fe20000000800 */
[----:B------:R-:W-:Y:S01]  /*242f0*/  FADD.FTZ R55, R58, R55 ;  /* 0x000000373a377221 */ /* 0x000fe20000010000 */
[C---:B-----5:R-:W-:Y:S04]  /*24300*/  HMMA.16816.F32 R12, R32.reuse, R48, R12 ;  /* 0x00000030200c723c */ /* 0x060fe8000000180c */
[----:B------:R-:W-:Y:S02]  /*24310*/  FADD.FTZ R59, R59, R55 ;  /* 0x000000373b3b7221 */ /* 0x000fe40000010000 */
[----:B------:R-:W-:Y:S02]  /*24320*/  FFMA.FTZ R55, R127, c[0x0][0x23c], -R165 ;  /* 0x00008f007f377a23 */ /* 0x000fe400000108a5 */
[C---:B------:R-:W-:Y:S01]  /*24330*/  HMMA.16816.F32 R16, R32.reuse, R50, R16 ;  /* 0x000000322010723c */ /* 0x040fe20000001810 */
[----:B------:R-:W5:Y:S01]  /*24340*/  MUFU.EX2 R69, R69 ;  /* 0x0000004500457308 */ /* 0x000f620000000800 */
[----:B------:R-:W4:Y:S02]  /*24350*/  LDSM.16.MT88.4 R48, [R227+0xd800] ;  /* 0x00d80000e330783b */ /* 0x000f240000004200 */
[----:B------:R-:W-:Y:S04]  /*24360*/  FADD.FTZ R144, R145, R144 ;  /* 0x0000009091907221 */ /* 0x000fe80000010000 */
[C---:B--2---:R-:W-:Y:S03]  /*24370*/  HMMA.16816.F32 R20, R32.reuse, R36, R20 ;  /* 0x000000242014723c */ /* 0x044fe60000001814 */
[----:B------:R-:W-:Y:S01]  /*24380*/  MUFU.EX2 R71, R71 ;  /* 0x0000004700477308 */ /* 0x000fe20000000800 */
[----:B------:R-:W-:Y:S04]  /*24390*/  FADD.FTZ R144, R136, R144 ;  /* 0x0000009088907221 */ /* 0x000fe80000010000 */
[C---:B------:R-:W-:Y:S01]  /*243a0*/  HMMA.16816.F32 R24, R32.reuse, R38, R24 ;  /* 0x000000262018723c */ /* 0x040fe20000001818 */
[----:B------:R-:W2:Y:S03]  /*243b0*/  LDSM.16.MT88.4 R36, [R226+0xd800] ;  /* 0x00d80000e224783b */ /* 0x000ea60000004200 */
[----:B------:R-:W-:Y:S01]  /*243c0*/  FADD.FTZ R138, R138, R144 ;  /* 0x000000908a8a7221 */ /* 0x000fe20000010000 */
[----:B------:R-:W2:Y:S03]  /*243d0*/  MUFU.EX2 R72, R72 ;  /* 0x0000004800487308 */ /* 0x000ea60000000800 */
[C---:B-1----:R-:W-:Y:S04]  /*243e0*/  HMMA.16816.F32 R28, R32.reuse, R44, R28 ;  /* 0x0000002c201c723c */ /* 0x042fe8000000181c */
[----:B------:R-:W-:Y:S03]  /*243f0*/  FADD.FTZ R138, R52, R138 ;  /* 0x0000008a348a7221 */ /* 0x000fe60000010000 */
[----:B------:R-:W-:Y:S01]  /*24400*/  MUFU.EX2 R73, R73 ;  /* 0x0000004900497308 */ /* 0x000fe20000000800 */
[----:B------:R-:W-:Y:S01]  /*24410*/  HMMA.16816.F32 R132, R32, R46, R132 ;  /* 0x0000002e2084723c */ /* 0x000fe20000001884 */
[----:B------:R-:W1:Y:S03]  /*24420*/  LDSM.16.MT88.4 R44, [R225+0xd800] ;  /* 0x00d80000e12c783b */ /* 0x000e660000004200 */
[----:B------:R-:W-:Y:S03]  /*24430*/  FADD.FTZ R53, R53, R138 ;  /* 0x0000008a35357221 */ /* 0x000fe60000010000 */
[----:B---3--:R-:W-:Y:S01]  /*24440*/  F2FP.PACK_AB R32, R141, R60 ;  /* 0x0000003c8d20723e */ /* 0x008fe200000000ff */
[----:B------:R-:W-:Y:S01]  /*24450*/  FADD.FTZ R56, R56, R53 ;  /* 0x0000003538387221 */ /* 0x000fe20000010000 */
[----:B------:R-:W-:Y:S01]  /*24460*/  F2FP.PACK_AB R33, R61, R62 ;  /* 0x0000003e3d21723e */ /* 0x000fe200000000ff */
[----:B------:R-:W3:Y:S02]  /*24470*/  MUFU.EX2 R74, R74 ;  /* 0x0000004a004a7308 */ /* 0x000ee40000000800 */
[----:B------:R-:W-:Y:S01]  /*24480*/  F2FP.PACK_AB R34, R64, R63 ;  /* 0x0000003f4022723e */ /* 0x000fe200000000ff */
[----:B------:R-:W-:Y:S01]  /*24490*/  FADD.FTZ R57, R57, R56 ;  /* 0x0000003839397221 */ /* 0x000fe20000010000 */
[----:B------:R-:W-:Y:S01]  /*244a0*/  F2FP.PACK_AB R35, R66, R65 ;  /* 0x000000414223723e */ /* 0x000fe200000000ff */
[----:B------:R-:W-:Y:S02]  /*244b0*/  FFMA.FTZ R56, R128, c[0x0][0x23c], -R172 ;  /* 0x00008f0080387a23 */ /* 0x000fe400000108ac */
        /* <DEDUP_REMOVED lines=8> */
[----:B------:R-:W3:Y:S01]  /*24540*/  LDSM.16.MT88.4 R40, [R228+0xe000] ;  /* 0x00e00000e428783b */ /* 0x000ee20000004200 */
[----:B------:R-:W1:Y:S02]  /*24550*/  MUFU.EX2 R76, R76 ;  /* 0x0000004c004c7308 */ /* 0x000e640000000800 */
[----:B------:R-:W-:Y:S02]  /*24560*/  FADD.FTZ R141, R64, R141 ;  /* 0x0000008d408d7221 */ /* 0x000fe40000010000 */
[----:B------:R-:W-:Y:S02]  /*24570*/  FADD.FTZ R65, R65, R62 ;  /* 0x0000003e41417221 */ /* 0x000fe40000010000 */
[C---:B----4-:R-:W-:Y:S04]  /*24580*/  HMMA.16816.F32 R12, R32.reuse, R48, R12 ;  /* 0x00000030200c723c */ /* 0x050fe8000000180c */
[----:B------:R-:W-:Y:S01]  /*24590*/  MUFU.EX2 R78, R78 ;  /* 0x0000004e004e7308 */ /* 0x000fe20000000800 */
[----:B------:R-:W-:Y:S03]  /*245a0*/  FADD.FTZ R65, R66, R65 ;  /* 0x0000004142417221 */ /* 0x000fe60000010000 */
[C---:B------:R-:W-:Y:S01]  /*245b0*/  HMMA.16816.F32 R16, R32.reuse, R50, R16 ;  /* 0x000000322010723c */ /* 0x040fe20000001810 */
[----:B------:R-:W4:Y:S05]  /*245c0*/  LDSM.16.MT88.4 R48, [R227+0xe000] ;  /* 0x00e00000e330783b */ /* 0x000f2a0000004200 */
[----:B------:R-:W3:Y:S02]  /*245d0*/  MUFU.EX2 R77, R77 ;  /* 0x0000004d004d7308 */ /* 0x000ee40000000800 */
[C---:B--2---:R-:W-:Y:S08]  /*245e0*/  HMMA.16816.F32 R20, R32.reuse, R36, R20 ;  /* 0x000000242014723c */ /* 0x044ff00000001814 */
[C---:B------:R-:W-:Y:S01]  /*245f0*/  HMMA.16816.F32 R24, R32.reuse, R38, R24 ;  /* 0x000000262018723c */ /* 0x040fe20000001818 */
[----:B------:R-:W2:Y:S01]  /*24600*/  LDSM.16.MT88.4 R36, [R226+0xe000] ;  /* 0x00e00000e224783b */ /* 0x000ea20000004200 */
[----:B------:R-:W-:Y:S06]  /*24610*/  MUFU.EX2 R79, R79 ;  /* 0x0000004f004f7308 */ /* 0x000fec0000000800 */
[C---:B-1----:R-:W-:Y:S04]  /*24620*/  HMMA.16816.F32 R28, R32.reuse, R44, R28 ;  /* 0x0000002c201c723c */ /* 0x042fe8000000181c */
[----:B------:R-:W1:Y:S04]  /*24630*/  MUFU.EX2 R80, R80 ;  /* 0x0000005000507308 */ /* 0x000e680000000800 */
[----:B------:R-:W-:Y:S01]  /*24640*/  HMMA.16816.F32 R132, R32, R46, R132 ;  /* 0x0000002e2084723c */ /* 0x000fe20000001884 */
[----:B------:R-:W1:Y:S05]  /*24650*/  LDSM.16.MT88.4 R44, [R225+0xe000] ;  /* 0x00e00000e12c783b */ /* 0x000e6a0000004200 */
[----:B------:R-:W-:Y:S01]  /*24660*/  MUFU.EX2 R81, R81 ;  /* 0x0000005100517308 */ /* 0x000fe20000000800 */
[----:B------:R-:W-:Y:S01]  /*24670*/  F2FP.PACK_AB R32, R67, R68 ;  /* 0x000000444320723e */ /* 0x000fe200000000ff */
[----:B------:R-:W-:Y:S01]  /*24680*/  FADD.FTZ R68, R68, R141 ;  /* 0x0000008d44447221 */ /* 0x000fe20000010000 */
[----:B-----5:R-:W-:Y:S01]  /*24690*/  F2FP.PACK_AB R33, R69, R70 ;  /* 0x000000464521723e */ /* 0x020fe200000000ff */
[----:B------:R-:W-:Y:S02]  /*246a0*/  LDSM.16.MT88.4 R140, [R226+0x11800] ;  /* 0x01180000e28c783b */ /* 0x000fe40000004200 */
[----:B------:R-:W-:Y:S01]  /*246b0*/  F2FP.PACK_AB R34, R72, R71 ;  /* 0x000000474822723e */ /* 0x000fe200000000ff */
[----:B------:R-:W-:Y:S01]  /*246c0*/  FADD.FTZ R70, R70, R65 ;  /* 0x0000004146467221 */ /* 0x000fe20000010000 */
[----:B---3--:R-:W-:Y:S01]  /*246d0*/  F2FP.PACK_AB R35, R74, R73 ;  /* 0x000000494a23723e */ /* 0x008fe200000000ff */
[----:B------:R-:W-:Y:S01]  /*246e0*/  FADD.FTZ R68, R67, R68 ;  /* 0x0000004443447221 */ /* 0x000fe20000010000 */
[----:B------:R-:W3:Y:S01]  /*246f0*/  MUFU.EX2 R82, R82 ;  /* 0x0000005200527308 */ /* 0x000ee20000000800 */
[----:B------:R-:W-:Y:S02]  /*24700*/  FADD.FTZ R70, R69, R70 ;  /* 0x0000004645467221 */ /* 0x000fe40000010000 */
[----:B------:R-:W-:Y:S02]  /*24710*/  FADD.FTZ R71, R71, R68 ;  /* 0x0000004447477221 */ /* 0x000fe40000010000 */
[C---:B------:R-:W-:Y:S03]  /*24720*/  HMMA.16816.F32 R4, R32.reuse, R40, R4 ;  /* 0x000000282004723c */ /* 0x040fe60000001804 */
[----:B------:R-:W-:Y:S02]  /*24730*/  FADD.FTZ R73, R73, R70 ;  /* 0x0000004649497221 */ /* 0x000fe40000010000 */
[----:B------:R-:W-:Y:S01]  /*24740*/  MUFU.EX2 R83, R83 ;  /* 0x0000005300537308 */ /* 0x000fe20000000800 */
[----:B------:R-:W-:Y:S02]  /*24750*/  FADD.FTZ R71, R72, R71 ;  /* 0x0000004748477221 */ /* 0x000fe40000010000 */
[C---:B------:R-:W-:Y:S01]  /*24760*/  HMMA.16816.F32 R8, R32.reuse, R42, R8 ;  /* 0x0000002a2008723c */ /* 0x040fe20000001808 */
[----:B------:R-:W5:Y:S03]  /*24770*/  LDSM.16.MT88.4 R40, [R228+0xe800] ;  /* 0x00e80000e428783b */ /* 0x000f660000004200 */
[----:B------:R-:W-:Y:S03]  /*24780*/  FADD.FTZ R73, R74, R73 ;  /* 0x000000494a497221 */ /* 0x000fe60000010000 */
[----:B------:R-:W-:Y:S01]  /*24790*/  MUFU.EX2 R84, R84 ;  /* 0x0000005400547308 */ /* 0x000fe20000000800 */
[C---:B----4-:R-:W-:Y:S08]  /*247a0*/  HMMA.16816.F32 R12, R32.reuse, R48, R12 ;  /* 0x00000030200c723c */ /* 0x050ff0000000180c */
[C---:B------:R-:W-:Y:S01]  /*247b0*/  HMMA.16816.F32 R16, R32.reuse, R50, R16 ;  /* 0x000000322010723c */ /* 0x040fe20000001810 */
[----:B------:R-:W4:Y:S01]  /*247c0*/  LDSM.16.MT88.4 R48, [R227+0xe800] ;  /* 0x00e80000e330783b */ /* 0x000f220000004200 */
[----:B------:R-:W3:Y:S06]  /*247d0*/  MUFU.EX2 R85, R85 ;  /* 0x0000005500557308 */ /* 0x000eec0000000800 */
[C---:B--2---:R-:W-:Y:S04]  /*247e0*/  HMMA.16816.F32 R20, R32.reuse, R36, R20 ;  /* 0x000000242014723c */ /* 0x044fe80000001814 */
[----:B------:R-:W2:Y:S04]  /*247f0*/  MUFU.EX2 R86, R86 ;  /* 0x0000005600567308 */ /* 0x000ea80000000800 */
[C---:B------:R-:W-:Y:S01]  /*24800*/  HMMA.16816.F32 R24, R32.reuse, R38, R24 ;  /* 0x000000262018723c */ /* 0x040fe20000001818 */
[----:B------:R-:W2:Y:S05]  /*24810*/  LDSM.16.MT88.4 R36, [R226+0xe800] ;  /* 0x00e80000e224783b */ /* 0x000eaa0000004200 */
[----:B------:R-:W-:Y:S02]  /*24820*/  MUFU.EX2 R87, R87 ;  /* 0x0000005700577308 */ /* 0x000fe40000000800 */
[C---:B-1----:R-:W-:Y:S08]  /*24830*/  HMMA.16816.F32 R28, R32.reuse, R44, R28 ;  /* 0x0000002c201c723c */ /* 0x042ff0000000181c */
[----:B------:R-:W-:Y:S01]  /*24840*/  HMMA.16816.F32 R132, R32, R46, R132 ;  /* 0x0000002e2084723c */ /* 0x000fe20000001884 */
[----:B------:R-:W1:Y:S01]  /*24850*/  LDSM.16.MT88.4 R44, [R225+0xe800] ;  /* 0x00e80000e12c783b */ /* 0x000e620000004200 */
[----:B------:R-:W1:Y:S05]  /*24860*/  MUFU.EX2 R88, R88 ;  /* 0x0000005800587308 */ /* 0x000e6a0000000800 */
[----:B------:R-:W-:Y:S01]  /*24870*/  F2FP.PACK_AB R32, R76, R75 ;  /* 0x0000004b4c20723e */ /* 0x000fe200000000ff */
[----:B------:R-:W-:Y:S01]  /*24880*/  FADD.FTZ R75, R75, R71 ;  /* 0x000000474b4b7221 */ /* 0x000fe20000010000 */
[C---:B------:R-:W-:Y:S03]  /*24890*/  F2FP.PACK_AB R33, R77.reuse, R78 ;  /* 0x0000004e4d21723e */ /* 0x040fe600000000ff */
[----:B------:R-:W-:Y:S01]  /*248a0*/  F2FP.PACK_AB R34, R80, R79 ;  /* 0x0000004f5022723e */ /* 0x000fe200000000ff */
[----:B------:R-:W-:Y:S01]  /*248b0*/  MUFU.EX2 R89, R89 ;  /* 0x0000005900597308 */ /* 0x000fe20000000800 */
[----:B---3--:R-:W-:Y:S01]  /*248c0*/  F2FP.PACK_AB R35, R82, R81 ;  /* 0x000000515223723e */ /* 0x008fe200000000ff */
[----:B------:R-:W-:Y:S02]  /*248d0*/  FADD.FTZ R78, R78, R73 ;  /* 0x000000494e4e7221 */ /* 0x000fe40000010000 */
[----:B------:R-:W-:Y:S02]  /*248e0*/  FADD.FTZ R75, R76, R75 ;  /* 0x0000004b4c4b7221 */ /* 0x000fe40000010000 */
[----:B------:R-:W-:Y:S02]  /*248f0*/  FADD.FTZ R78, R77, R78 ;  /* 0x0000004e4d4e7221 */ /* 0x000fe40000010000 */
[C---:B-----5:R-:W-:Y:S02]  /*24900*/  HMMA.16816.F32 R4, R32.reuse, R40, R4 ;  /* 0x000000282004723c */ /* 0x060fe40000001804 */
[----:B------:R-:W3:Y:S01]  /*24910*/  MUFU.EX2 R90, R90 ;  /* 0x0000005a005a7308 */ /* 0x000ee20000000800 */
[----:B------:R-:W-:Y:S02]  /*24920*/  FADD.FTZ R79, R79, R75 ;  /* 0x0000004b4f4f7221 */ /* 0x000fe40000010000 */
[----:B------:R-:W-:Y:S02]  /*24930*/  FADD.FTZ R78, R81, R78 ;  /* 0x0000004e514e7221 */ /* 0x000fe40000010000 */
[----:B------:R-:W-:Y:S01]  /*24940*/  FADD.FTZ R79, R80, R79 ;  /* 0x0000004f504f7221 */ /* 0x000fe20000010000 */
[C---:B------:R-:W-:Y:S01]  /*24950*/  HMMA.16816.F32 R8, R32.reuse, R42, R8 ;  /* 0x0000002a2008723c */ /* 0x040fe20000001808 */
[----:B------:R-:W5:Y:S03]  /*24960*/  LDSM.16.MT88.4 R40, [R228+0xf000] ;  /* 0x00f00000e428783b */ /* 0x000f660000004200 */
[----:B------:R-:W-:Y:S01]  /*24970*/  MUFU.EX2 R92, R92 ;  /* 0x0000005c005c7308 */ /* 0x000fe20000000800 */
[----:B------:R-:W-:Y:S03]  /*24980*/  FADD.FTZ R82, R82, R78 ;  /* 0x0000004e52527221 */ /* 0x000fe60000010000 */
[C---:B----4-:R-:W-:Y:S04]  /*24990*/  HMMA.16816.F32 R12, R32.reuse, R48, R12 ;  /* 0x00000030200c723c */ /* 0x050fe8000000180c */
[----:B------:R-:W-:Y:S02]  /*249a0*/  FADD.FTZ R82, R85, R82 ;  /* 0x0000005255527221 */ /* 0x000fe40000010000 */
[----:B------:R-:W-:Y:S02]  /*249b0*/  MUFU.EX2 R91, R91 ;  /* 0x0000005b005b7308 */ /* 0x000fe40000000800 */
[C---:B------:R-:W-:Y:S01]  /*249c0*/  HMMA.16816.F32 R16, R32.reuse, R50, R16 ;  /* 0x000000322010723c */ /* 0x040fe20000001810 */
[----:B------:R-:W-:Y:S07]  /*249d0*/  LDSM.16.MT88.4 R48, [R225+0xf000] ;  /* 0x00f00000e130783b */ /* 0x000fee0000004200 */
[C---:B--2---:R-:W-:Y:S01]  /*249e0*/  HMMA.16816.F32 R20, R32.reuse, R36, R20 ;  /* 0x000000242014723c */ /* 0x044fe20000001814 */
[----:B------:R-:W2:Y:S07]  /*249f0*/  MUFU.EX2 R93, R93 ;  /* 0x0000005d005d7308 */ /* 0x000eae0000000800 */
[C---:B------:R-:W-:Y:S01]  /*24a00*/  HMMA.16816.F32 R24, R32.reuse, R38, R24 ;  /* 0x000000262018723c */ /* 0x040fe20000001818 */
[----:B------:R-:W4:Y:S02]  /*24a10*/  LDSM.16.MT88.4 R36, [R227+0xf000] ;  /* 0x00f00000e324783b */ /* 0x000f240000004200 */
[----:B------:R-:W2:Y:S05]  /*24a20*/  MUFU.EX2 R94, R94 ;  /* 0x0000005e005e7308 */ /* 0x000eaa0000000800 */
[C---:B-1----:R-:W-:Y:S05]  /*24a30*/  HMMA.16816.F32 R28, R32.reuse, R44, R28 ;  /* 0x0000002c201c723c */ /* 0x042fea000000181c */
[----:B------:R-:W-:Y:S03]  /*24a40*/  MUFU.EX2 R95, R95 ;  /* 0x0000005f005f7308 */ /* 0x000fe60000000800 */
[----:B------:R-:W-:Y:S01]  /*24a50*/  HMMA.16816.F32 R132, R32, R46, R132 ;  /* 0x0000002e2084723c */ /* 0x000fe20000001884 */
[----:B------:R-:W1:Y:S06]  /*24a60*/  LDSM.16.MT88.4 R44, [R226+0xf000] ;  /* 0x00f00000e22c783b */ /* 0x000e6c0000004200 */
[----:B------:R-:W-:Y:S01]  /*24a70*/  F2FP.PACK_AB R32, R84, R83 ;  /* 0x000000535420723e */ /* 0x000fe200000000ff */
[----:B------:R-:W1:Y:S01]  /*24a80*/  MUFU.EX2 R96, R96 ;  /* 0x0000006000607308 */ /* 0x000e620000000800 */
[----:B------:R-:W-:Y:S03]  /*24a90*/  F2FP.PACK_AB R33, R86, R85 ;  /* 0x000000555621723e */ /* 0x000fe600000000ff */
[----:B------:R-:W-:Y:S01]  /*24aa0*/  F2FP.PACK_AB R34, R88, R87 ;  /* 0x000000575822723e */ /* 0x000fe200000000ff */
[----:B------:R-:W-:Y:S01]  /*24ab0*/  FADD.FTZ R83, R83, R79 ;  /* 0x0000004f53537221 */ /* 0x000fe20000010000 */
[----:B---3--:R-:W-:Y:S01]  /*24ac0*/  F2FP.PACK_AB R35, R90, R89 ;  /* 0x000000595a23723e */ /* 0x008fe200000000ff */
[----:B------:R-:W-:Y:S02]  /*24ad0*/  FADD.FTZ R86, R86, R82 ;  /* 0x0000005256567221 */ /* 0x000fe40000010000 */
[----:B------:R-:W-:Y:S01]  /*24ae0*/  FADD.FTZ R83, R84, R83 ;  /* 0x0000005354537221 */ /* 0x000fe20000010000 */
[----:B------:R-:W-:Y:S01]  /*24af0*/  MUFU.EX2 R97, R97 ;  /* 0x0000006100617308 */ /* 0x000fe20000000800 */
[----:B------:R-:W-:Y:S02]  /*24b00*/  FADD.FTZ R86, R89, R86 ;  /* 0x0000005659567221 */ /* 0x000fe40000010000 */
[C---:B-----5:R-:W-:Y:S03]  /*24b10*/  HMMA.16816.F32 R4, R32.reuse, R40, R4 ;  /* 0x000000282004723c */ /* 0x060fe60000001804 */
[----:B------:R-:W-:Y:S02]  /*24b20*/  FADD.FTZ R87, R87, R83 ;  /* 0x0000005357577221 */ /* 0x000fe40000010000 */
[----:B------:R-:W-:Y:S02]  /*24b30*/  FADD.FTZ R90, R90, R86 ;  /* 0x000000565a5a7221 */ /* 0x000fe40000010000 */
[----:B------:R-:W3:Y:S01]  /*24b40*/  MUFU.EX2 R99, R99 ;  /* 0x0000006300637308 */ /* 0x000ee20000000800 */
[C---:B------:R-:W-:Y:S01]  /*24b50*/  HMMA.16816.F32 R8, R32.reuse, R42, R8 ;  /* 0x0000002a2008723c */ /* 0x040fe20000001808 */
[----:B------:R-:W-:Y:S03]  /*24b60*/  LDSM.16.MT88.4 R40, [R227+0xf800] ;  /* 0x00f80000e328783b */ /* 0x000fe60000004200 */
[----:B------:R-:W-:Y:S02]  /*24b70*/  FADD.FTZ R87, R88, R87 ;  /* 0x0000005758577221 */ /* 0x000fe40000010000 */
[----:B--2---:R-:W-:Y:S02]  /*24b80*/  FADD.FTZ R90, R93, R90 ;  /* 0x0000005a5d5a7221 */ /* 0x004fe40000010000 */
[C---:B----4-:R-:W-:Y:S01]  /*24b90*/  HMMA.16816.F32 R12, R32.reuse, R36, R12 ;  /* 0x00000024200c723c */ /* 0x050fe2000000180c */
[----:B------:R-:W2:Y:S07]  /*24ba0*/  MUFU.EX2 R98, R98 ;  /* 0x0000006200627308 */ /* 0x000eae0000000800 */
[C---:B------:R-:W-:Y:S01]  /*24bb0*/  HMMA.16816.F32 R16, R32.reuse, R38, R16 ;  /* 0x000000262010723c */ /* 0x040fe20000001810 */
[----:B------:R-:W4:Y:S02]  /*24bc0*/  LDSM.16.MT88.4 R36, [R228+0xf800] ;  /* 0x00f80000e424783b */ /* 0x000f240000004200 */
[----:B------:R-:W-:Y:S05]  /*24bd0*/  MUFU.EX2 R100, R100 ;  /* 0x0000006400647308 */ /* 0x000fea0000000800 */
[C---:B-1----:R-:W-:Y:S05]  /*24be0*/  HMMA.16816.F32 R20, R32.reuse, R44, R20 ;  /* 0x0000002c2014723c */ /* 0x042fea0000001814 */
[----:B------:R-:W1:Y:S03]  /*24bf0*/  MUFU.EX2 R101, R101 ;  /* 0x0000006500657308 */ /* 0x000e660000000800 */
[C---:B------:R-:W-:Y:S01]  /*24c00*/  HMMA.16816.F32 R24, R32.reuse, R46, R24 ;  /* 0x0000002e2018723c */ /* 0x040fe20000001818 */
[----:B------:R-:W5:Y:S06]  /*24c10*/  LDSM.16.MT88.4 R44, [R226+0xf800] ;  /* 0x00f80000e22c783b */ /* 0x000f6c0000004200 */
[----:B------:R-:W1:Y:S01]  /*24c20*/  MUFU.EX2 R102, R102 ;  /* 0x0000006600667308 */ /* 0x000e620000000800 */
[C---:B------:R-:W-:Y:S08]  /*24c30*/  HMMA.16816.F32 R28, R32.reuse, R48, R28 ;  /* 0x00000030201c723c */ /* 0x040ff0000000181c */
[----:B------:R-:W-:Y:S01]  /*24c40*/  HMMA.16816.F32 R132, R32, R50, R132 ;  /* 0x000000322084723c */ /* 0x000fe20000001884 */
[----:B------:R-:W5:Y:S01]  /*24c50*/  LDSM.16.MT88.4 R48, [R225+0xf800] ;  /* 0x00f80000e130783b */ /* 0x000f620000004200 */
[----:B------:R-:W-:Y:S05]  /*24c60*/  MUFU.EX2 R103, R103 ;  /* 0x0000006700677308 */ /* 0x000fea0000000800 */
[----:B------:R-:W-:Y:S01]  /*24c70*/  F2FP.PACK_AB R32, R91, R92 ;  /* 0x0000005c5b20723e */ /* 0x000fe200000000ff */
[----:B------:R-:W-:Y:S01]  /*24c80*/  FADD.FTZ R92, R92, R87 ;  /* 0x000000575c5c7221 */ /* 0x000fe20000010000 */
[----:B------:R-:W-:Y:S03]  /*24c90*/  F2FP.PACK_AB R33, R94, R93 ;  /* 0x0000005d5e21723e */ /* 0x000fe600000000ff */
[----:B------:R-:W-:Y:S01]  /*24ca0*/  F2FP.PACK_AB R34, R96, R95 ;  /* 0x0000005f6022723e */ /* 0x000fe200000000ff */
[----:B------:R-:W5:Y:S01]  /*24cb0*/  MUFU.EX2 R104, R104 ;  /* 0x0000006800687308 */ /* 0x000f620000000800 */
[----:B---3--:R-:W-:Y:S01]  /*24cc0*/  F2FP.PACK_AB R35, R99, R97 ;  /* 0x000000616323723e */ /* 0x008fe200000000ff */
        /* <DEDUP_REMOVED lines=9> */
[----:B------:R-:W3:Y:S03]  /*24d60*/  LDSM.16.MT88.4 R36, [R228+0x10000] ;  /* 0x01000000e424783b */ /* 0x000ee60000004200 */
[----:B------:R-:W4:Y:S01]  /*24d70*/  MUFU.EX2 R106, R106 ;  /* 0x0000006a006a7308 */ /* 0x000f220000000800 */
[----:B--2---:R-:W-:Y:S02]  /*24d80*/  FADD.FTZ R96, R98, R96 ;  /* 0x0000006062607221 */ /* 0x004fe40000010000 */
[----:B-1----:R-:W-:Y:S01]  /*24d90*/  FADD.FTZ R99, R101, R99 ;  /* 0x0000006365637221 */ /* 0x002fe20000010000 */
[C---:B------:R-:W-:Y:S06]  /*24da0*/  HMMA.16816.F32 R12, R32.reuse, R40, R12 ;  /* 0x00000028200c723c */ /* 0x040fec000000180c */
[----:B------:R1:W-:Y:S02]  /*24db0*/  MUFU.EX2 R3, R112 ;  /* 0x0000007000037308 */ /* 0x0003e40000000800 */
[C---:B------:R-:W-:Y:S01]  /*24dc0*/  HMMA.16816.F32 R16, R32.reuse, R42, R16 ;  /* 0x0000002a2010723c */ /* 0x040fe20000001810 */
[----:B------:R-:W2:Y:S07]  /*24dd0*/  LDSM.16.MT88.4 R40, [R227+0x10000] ;  /* 0x01000000e328783b */ /* 0x000eae0000004200 */
[C---:B-----5:R-:W-:Y:S01]  /*24de0*/  HMMA.16816.F32 R20, R32.reuse, R44, R20 ;  /* 0x0000002c2014723c */ /* 0x060fe20000001814 */
[----:B------:R-:W5:Y:S07]  /*24df0*/  MUFU.EX2 R107, R107 ;  /* 0x0000006b006b7308 */ /* 0x000f6e0000000800 */
[C---:B------:R-:W-:Y:S01]  /*24e00*/  HMMA.16816.F32 R24, R32.reuse, R46, R24 ;  /* 0x0000002e2018723c */ /* 0x040fe20000001818 */
[----:B------:R-:W2:Y:S02]  /*24e10*/  LDSM.16.MT88.4 R44, [R226+0x10000] ;  /* 0x01000000e22c783b */ /* 0x000ea40000004200 */
[----:B------:R-:W-:Y:S01]  /*24e20*/  MUFU.EX2 R108, R108 ;  /* 0x0000006c006c7308 */ /* 0x000fe20000000800 */
[--C-:B-1----:R-:W-:Y:S04]  /*24e30*/  FFMA.FTZ R112, R114, c[0x0][0x23c], -R165.reuse ;  /* 0x00008f0072707a23 */ /* 0x102fe800000108a5 */
[C---:B------:R-:W-:Y:S04]  /*24e40*/  HMMA.16816.F32 R28, R32.reuse, R48, R28 ;  /* 0x00000030201c723c */ /* 0x040fe8000000181c */
[----:B------:R-:W-:Y:S01]  /*24e50*/  FFMA.FTZ R114, R116, c[0x0][0x23c], -R172 ;  /* 0x00008f0074727a23 */ /* 0x000fe200000108ac */
[----:B------:R-:W1:Y:S01]  /*24e60*/  MUFU.EX2 R109, R109 ;  /* 0x0000006d006d7308 */ /* 0x000e620000000800 */
[----:B------:R-:W-:Y:S02]  /*24e70*/  FFMA.FTZ R116, R122, c[0x0][0x23c], -R165 ;  /* 0x00008f007a747a23 */ /* 0x000fe400000108a5 */
[----:B------:R-:W-:Y:S01]  /*24e80*/  HMMA.16816.F32 R132, R32, R50, R132 ;  /* 0x000000322084723c */ /* 0x000fe20000001884 */
[----:B------:R-:W2:Y:S06]  /*24e90*/  LDSM.16.MT88.4 R48, [R225+0x10000] ;  /* 0x01000000e130783b */ /* 0x000eac0000004200 */
[----:B------:R-:W-:Y:S01]  /*24ea0*/  F2FP.PACK_AB R32, R100, R98 ;  /* 0x000000626420723e */ /* 0x000fe200000000ff */
[----:B------:R-:W1:Y:S01]  /*24eb0*/  MUFU.EX2 R110, R110 ;  /* 0x0000006e006e7308 */ /* 0x000e620000000800 */
[----:B------:R-:W-:Y:S03]  /*24ec0*/  F2FP.PACK_AB R33, R102, R101 ;  /* 0x000000656621723e */ /* 0x000fe600000000ff */
[----:B------:R-:W-:Y:S01]  /*24ed0*/  F2FP.PACK_AB R34, R104, R103 ;  /* 0x000000676822723e */ /* 0x000fe200000000ff */
[----:B------:R-:W-:Y:S01]  /*24ee0*/  FADD.FTZ R100, R100, R96 ;  /* 0x0000006064647221 */ /* 0x000fe20000010000 */
[----:B----4-:R-:W-:Y:S01]  /*24ef0*/  F2FP.PACK_AB R35, R106, R105 ;  /* 0x000000696a23723e */ /* 0x010fe200000000ff */
[----:B------:R-:W-:Y:S02]  /*24f00*/  FADD.FTZ R102, R102, R99 ;  /* 0x0000006366667221 */ /* 0x000fe40000010000 */
[----:B------:R-:W-:Y:S01]  /*24f10*/  FADD.FTZ R100, R103, R100 ;  /* 0x0000006467647221 */ /* 0x000fe20000010000 */
[----:B------:R-:W4:Y:S01]  /*24f20*/  MUFU.EX2 R111, R111 ;  /* 0x0000006f006f7308 */ /* 0x000f220000000800 */
[----:B------:R-:W-:Y:S02]  /*24f30*/  FADD.FTZ R102, R105, R102 ;  /* 0x0000006669667221 */ /* 0x000fe40000010000 */
[C---:B---3--:R-:W-:Y:S03]  /*24f40*/  HMMA.16816.F32 R4, R32.reuse, R36, R4 ;  /* 0x000000242004723c */ /* 0x048fe60000001804 */
[----:B------:R-:W-:Y:S02]  /*24f50*/  FADD.FTZ R104, R104, R100 ;  /* 0x0000006468687221 */ /* 0x000fe40000010000 */
[----:B------:R-:W-:Y:S02]  /*24f60*/  FADD.FTZ R106, R106, R102 ;  /* 0x000000666a6a7221 */ /* 0x000fe40000010000 */
[----:B------:R-:W-:Y:S01]  /*24f70*/  MUFU.EX2 R112, R112 ;  /* 0x0000007000707308 */ /* 0x000fe20000000800 */
[C---:B------:R-:W-:Y:S01]  /*24f80*/  HMMA.16816.F32 R8, R32.reuse, R38, R8 ;  /* 0x000000262008723c */ /* 0x040fe20000001808 */
[----:B------:R-:W3:Y:S03]  /*24f90*/  LDSM.16.MT88.4 R36, [R228+0x10800] ;  /* 0x01080000e424783b */ /* 0x000ee60000004200 */
[----:B-----5:R-:W-:Y:S02]  /*24fa0*/  FADD.FTZ R104, R107, R104 ;  /* 0x000000686b687221 */ /* 0x020fe40000010000 */
[----:B-1----:R-:W-:Y:S02]  /*24fb0*/  FADD.FTZ R106, R109, R106 ;  /* 0x0000006a6d6a7221 */ /* 0x002fe40000010000 */
[C---:B--2---:R-:W-:Y:S01]  /*24fc0*/  HMMA.16816.F32 R12, R32.reuse, R40, R12 ;  /* 0x00000028200c723c */ /* 0x044fe2000000180c */
[----:B------:R-:W1:Y:S07]  /*24fd0*/  MUFU.EX2 R113, R113 ;  /* 0x0000007100717308 */ /* 0x000e6e0000000800 */
[C---:B------:R-:W-:Y:S01]  /*24fe0*/  HMMA.16816.F32 R16, R32.reuse, R42, R16 ;  /* 0x0000002a2010723c */ /* 0x040fe20000001810 */
[----:B------:R-:W2:Y:S02]  /*24ff0*/  LDSM.16.MT88.4 R40, [R227+0x10800] ;  /* 0x01080000e328783b */ /* 0x000ea40000004200 */
[----:B------:R-:W5:Y:S05]  /*25000*/  MUFU.EX2 R114, R114 ;  /* 0x0000007200727308 */ /* 0x000f6a0000000800 */
[C---:B------:R-:W-:Y:S05]  /*25010*/  HMMA.16816.F32 R20, R32.reuse, R44, R20 ;  /* 0x0000002c2014723c */ /* 0x040fea0000001814 */
[----:B------:R-:W-:Y:S03]  /*25020*/  MUFU.EX2 R115, R115 ;  /* 0x0000007300737308 */ /* 0x000fe60000000800 */
[C---:B------:R-:W-:Y:S01]  /*25030*/  HMMA.16816.F32 R24, R32.reuse, R46, R24 ;  /* 0x0000002e2018723c */ /* 0x040fe20000001818 */
[----:B------:R-:W2:Y:S06]  /*25040*/  LDSM.16.MT88.4 R44, [R226+0x10800] ;  /* 0x01080000e22c783b */ /* 0x000eac0000004200 */
[----:B------:R-:W-:Y:S01]  /*25050*/  MUFU.EX2 R116, R116 ;  /* 0x0000007400747308 */ /* 0x000fe20000000800 */
[C---:B------:R-:W-:Y:S07]  /*25060*/  HMMA.16816.F32 R28, R32.reuse, R48, R28 ;  /* 0x00000030201c723c */ /* 0x040fee000000181c */
[----:B------:R-:W-:Y:S01]  /*25070*/  FFMA.FTZ R49, R119, c[0x0][0x23c], -R165 ;  /* 0x00008f0077317a23 */ /* 0x000fe200000108a5 */
[----:B------:R-:W-:Y:S01]  /*25080*/  HMMA.16816.F32 R132, R32, R50, R132 ;  /* 0x000000322084723c */ /* 0x000fe20000001884 */
[----:B------:R-:W2:Y:S06]  /*25090*/  MUFU.EX2 R48, R118 ;  /* 0x0000007600307308 */ /* 0x000eac0000000800 */
[----:B------:R-:W-:Y:S01]  /*250a0*/  F2FP.PACK_AB R32, R108, R107 ;  /* 0x0000006b6c20723e */ /* 0x000fe200000000ff */
[--C-:B------:R-:W-:Y:S01]  /*250b0*/  FFMA.FTZ R50, R120, c[0x0][0x23c], -R172.reuse ;  /* 0x00008f0078327a23 */ /* 0x100fe200000108ac */
[----:B------:R-:W-:Y:S02]  /*250c0*/  F2FP.PACK_AB R33, R110, R109 ;  /* 0x0000006d6e21723e */ /* 0x000fe400000000ff */
[----:B------:R-:W2:Y:S01]  /*250d0*/  MUFU.EX2 R49, R49 ;  /* 0x0000003100317308 */ /* 0x000ea20000000800 */
[----:B----4-:R-:W-:Y:S01]  /*250e0*/  F2FP.PACK_AB R34, R111, R3 ;  /* 0x000000036f22723e */ /* 0x010fe200000000ff */
[--C-:B------:R-:W-:Y:S01]  /*250f0*/  FFMA.FTZ R51, R121, c[0x0][0x23c], -R172.reuse ;  /* 0x00008f0079337a23 */ /* 0x100fe200000108ac */
[----:B-1----:R-:W-:Y:S01]  /*25100*/  F2FP.PACK_AB R35, R113, R112 ;  /* 0x000000707123723e */ /* 0x002fe200000000ff */
[----:B------:R-:W-:Y:S02]  /*25110*/  FFMA.FTZ R172, R129, c[0x0][0x23c], -R172 ;  /* 0x00008f0081ac7a23 */ /* 0x000fe400000108ac */
[----:B------:R-:W-:Y:S02]  /*25120*/  FADD.FTZ R108, R108, R104 ;  /* 0x000000686c6c7221 */ /* 0x000fe40000010000 */
[----:B------:R-:W-:Y:S02]  /*25130*/  FADD.FTZ R110, R110, R106 ;  /* 0x0000006a6e6e7221 */ /* 0x000fe40000010000 */
[C---:B---3--:R-:W-:Y:S01]  /*25140*/  HMMA.16816.F32 R4, R32.reuse, R36, R4 ;  /* 0x000000242004723c */ /* 0x048fe20000001804 */
[----:B------:R-:W-:Y:S02]  /*25150*/  MUFU.EX2 R50, R50 ;  /* 0x0000003200327308 */ /* 0x000fe40000000800 */
[----:B------:R-:W-:Y:S01]  /*25160*/  FADD.FTZ R108, R3, R108 ;  /* 0x0000006c036c7221 */ /* 0x000fe20000010000 */
[----:B------:R-:W-:Y:S01]  /*25170*/  MOV R3, R0 ;  /* 0x0000000000037202 */ /* 0x000fe20000000f00 */
[----:B------:R-:W-:Y:S02]  /*25180*/  FADD.FTZ R110, R112, R110 ;  /* 0x0000006e706e7221 */ /* 0x000fe40000010000 */
[----:B------:R-:W-:Y:S01]  /*25190*/  FADD.FTZ R111, R111, R108 ;  /* 0x0000006c6f6f7221 */ /* 0x000fe20000010000 */
[C---:B------:R-:W-:Y:S01]  /*251a0*/  HMMA.16816.F32 R8, R32.reuse, R38, R8 ;  /* 0x000000262008723c */ /* 0x040fe20000001808 */
[----:B------:R-:W1:Y:S02]  /*251b0*/  LDSM.16.MT88.4 R36, [R225+0x10800] ;  /* 0x01080000e124783b */ /* 0x000e640000004200 */
[----:B------:R-:W3:Y:S01]  /*251c0*/  MUFU.EX2 R51, R51 ;  /* 0x0000003300337308 */ /* 0x000ee20000000800 */
[----:B------:R-:W-:Y:S02]  /*251d0*/  FADD.FTZ R113, R113, R110 ;  /* 0x0000006e71717221 */ /* 0x000fe40000010000 */
[----:B-----5:R-:W-:Y:S02]  /*251e0*/  FADD.FTZ R111, R114, R111 ;  /* 0x0000006f726f7221 */ /* 0x020fe40000010000 */
[C---:B--2---:R-:W-:Y:S04]  /*251f0*/  HMMA.16816.F32 R12, R32.reuse, R40, R12 ;  /* 0x00000028200c723c */ /* 0x044fe8000000180c */
[----:B------:R-:W-:Y:S01]  /*25200*/  FADD.FTZ R113, R48, R113 ;  /* 0x0000007130717221 */ /* 0x000fe20000010000 */
[----:B------:R-:W2:Y:S03]  /*25210*/  MUFU.EX2 R117, R117 ;  /* 0x0000007500757308 */ /* 0x000ea60000000800 */
[C---:B------:R-:W-:Y:S01]  /*25220*/  HMMA.16816.F32 R16, R32.reuse, R42, R16 ;  /* 0x0000002a2010723c */ /* 0x040fe20000001810 */
[----:B------:R-:W4:Y:S06]  /*25230*/  LDSM.16.MT88.4 R40, [R228+0x11000] ;  /* 0x01100000e428783b */ /* 0x000f2c0000004200 */
[----:B------:R-:W5:Y:S01]  /*25240*/  MUFU.EX2 R52, R124 ;  /* 0x0000007c00347308 */ /* 0x000f620000000800 */
[C---:B------:R-:W-:Y:S08]  /*25250*/  HMMA.16816.F32 R20, R32.reuse, R44, R20 ;  /* 0x0000002c2014723c */ /* 0x040ff00000001814 */
[C---:B------:R-:W-:Y:S01]  /*25260*/  HMMA.16816.F32 R24, R32.reuse, R46, R24 ;  /* 0x0000002e2018723c */ /* 0x040fe20000001818 */
[----:B------:R-:W5:Y:S01]  /*25270*/  LDSM.16.MT88.4 R44, [R227+0x11000] ;  /* 0x01100000e32c783b */ /* 0x000f620000004200 */
[----:B------:R-:W-:Y:S06]  /*25280*/  MUFU.EX2 R53, R125 ;  /* 0x0000007d00357308 */ /* 0x000fec0000000800 */
[C---:B-1----:R-:W-:Y:S04]  /*25290*/  HMMA.16816.F32 R28, R32.reuse, R36, R28 ;  /* 0x00000024201c723c */ /* 0x042fe8000000181c */
[----:B------:R-:W1:Y:S04]  /*252a0*/  MUFU.EX2 R54, R54 ;  /* 0x0000003600367308 */ /* 0x000e680000000800 */
[----:B------:R-:W-:Y:S01]  /*252b0*/  HMMA.16816.F32 R132, R32, R38, R132 ;  /* 0x000000262084723c */ /* 0x000fe20000001884 */
[----:B------:R-:W1:Y:S05]  /*252c0*/  LDSM.16.MT88.4 R36, [R226+0x11000] ;  /* 0x01100000e224783b */ /* 0x000e6a0000004200 */
[----:B------:R-:W1:Y:S01]  /*252d0*/  MUFU.EX2 R55, R55 ;  /* 0x0000003700377308 */ /* 0x000e620000000800 */
[C---:B------:R-:W-:Y:S01]  /*252e0*/  F2FP.PACK_AB R32, R115.reuse, R114 ;  /* 0x000000727320723e */ /* 0x040fe200000000ff */
[----:B------:R-:W-:Y:S01]  /*252f0*/  FADD.FTZ R115, R115, R111 ;  /* 0x0000006f73737221 */ /* 0x000fe20000010000 */
[----:B------:R-:W-:Y:S03]  /*25300*/  F2FP.PACK_AB R33, R49, R48 ;  /* 0x000000303121723e */ /* 0x000fe600000000ff */
[----:B---3--:R-:W-:Y:S01]  /*25310*/  F2FP.PACK_AB R34, R51, R50 ;  /* 0x000000323322723e */ /* 0x008fe200000000ff */
[----:B------:R-:W-:Y:S01]  /*25320*/  FADD.FTZ R49, R49, R113 ;  /* 0x0000007131317221 */ /* 0x000fe20000010000 */
[----:B--2---:R-:W-:Y:S02]  /*25330*/  F2FP.PACK_AB R35, R117, R116 ;  /* 0x000000747523723e */ /* 0x004fe400000000ff */
[----:B------:R-:W2:Y:S01]  /*25340*/  MUFU.EX2 R56, R56 ;  /* 0x0000003800387308 */ /* 0x000ea20000000800 */
[----:B------:R-:W-:Y:S02]  /*25350*/  FADD.FTZ R115, R50, R115 ;  /* 0x0000007332737221 */ /* 0x000fe40000010000 */
[----:B------:R-:W-:Y:S02]  /*25360*/  FADD.FTZ R49, R116, R49 ;  /* 0x0000003174317221 */ /* 0x000fe40000010000 */
[----:B------:R-:W-:Y:S01]  /*25370*/  FADD.FTZ R51, R51, R115 ;  /* 0x0000007333337221 */ /* 0x000fe20000010000 */
[C---:B----4-:R-:W-:Y:S03]  /*25380*/  HMMA.16816.F32 R4, R32.reuse, R40, R4 ;  /* 0x000000282004723c */ /* 0x050fe60000001804 */
[----:B------:R-:W-:Y:S01]  /*25390*/  FADD.FTZ R117, R117, R49 ;  /* 0x0000003175757221 */ /* 0x000fe20000010000 */
[----:B------:R-:W3:Y:S01]  /*253a0*/  MUFU.EX2 R172, R172 ;  /* 0x000000ac00ac7308 */ /* 0x000ee20000000800 */
[----:B-----5:R-:W-:Y:S02]  /*253b0*/  FADD.FTZ R51, R52, R51 ;  /* 0x0000003334337221 */ /* 0x020fe40000010000 */
[----:B-1----:R-:W-:Y:S01]  /*253c0*/  FADD.FTZ R117, R54, R117 ;  /* 0x0000007536757221 */ /* 0x002fe20000010000 */
[C---:B------:R-:W-:Y:S01]  /*253d0*/  HMMA.16816.F32 R8, R32.reuse, R42, R8 ;  /* 0x0000002a2008723c */ /* 0x040fe20000001808 */
[----:B------:R-:W1:Y:S03]  /*253e0*/  LDSM.16.MT88.4 R40, [R225+0x11000] ;  /* 0x01100000e128783b */ /* 0x000e660000004200 */
[----:B------:R-:W-:Y:S02]  /*253f0*/  FADD.FTZ R51, R53, R51 ;  /* 0x0000003335337221 */ /* 0x000fe40000010000 */
[----:B------:R-:W-:Y:S02]  /*25400*/  FADD.FTZ R117, R55, R117 ;  /* 0x0000007537757221 */ /* 0x000fe40000010000 */
[C---:B------:R-:W-:Y:S04]  /*25410*/  HMMA.16816.F32 R12, R32.reuse, R44, R12 ;  /* 0x0000002c200c723c */ /* 0x040fe8000000180c */
[----:B--2---:R-:W-:Y:S03]  /*25420*/  FADD.FTZ R51, R56, R51 ;  /* 0x0000003338337221 */ /* 0x004fe60000010000 */
[--C-:B------:R-:W-:Y:S01]  /*25430*/  FFMA.FTZ R44, R130, c[0x0][0x23c], -R165.reuse ;  /* 0x00008f00822c7a23 */ /* 0x100fe200000108a5 */
[C---:B------:R-:W-:Y:S04]  /*25440*/  HMMA.16816.F32 R16, R32.reuse, R46, R16 ;  /* 0x0000002e2010723c */ /* 0x040fe80000001810 */
[----:B------:R-:W-:Y:S01]  /*25450*/  FFMA.FTZ R165, R131, c[0x0][0x23c], -R165 ;  /* 0x00008f0083a57a23 */ /* 0x000fe200000108a5 */
[----:B------:R-:W2:Y:S01]  /*25460*/  MUFU.EX2 R44, R44 ;  /* 0x0000002c002c7308 */ /* 0x000ea20000000800 */
[----:B---3--:R-:W-:Y:S02]  /*25470*/  FADD.FTZ R249, R172, R51 ;  /* 0x00000033acf97221 */ /* 0x008fe40000010000 */
[C---:B------:R-:W-:Y:S07]  /*25480*/  HMMA.16816.F32 R20, R32.reuse, R36, R20 ;  /* 0x000000242014723c */ /* 0x040fee0000001814 */
[----:B------:R-:W3:Y:S01]  /*25490*/  MUFU.EX2 R165, R165 ;  /* 0x000000a500a57308 */ /* 0x000ee20000000800 */
[C---:B------:R-:W-:Y:S08]  /*254a0*/  HMMA.16816.F32 R24, R32.reuse, R38, R24 ;  /* 0x000000262018723c */ /* 0x040ff00000001818 */
[C---:B-1----:R-:W-:Y:S04]  /*254b0*/  HMMA.16816.F32 R28, R32.reuse, R40, R28 ;  /* 0x00000028201c723c */ /* 0x042fe8000000181c */
[----:B--2---:R-:W-:Y:S04]  /*254c0*/  FADD.FTZ R117, R44, R117 ;  /* 0x000000752c757221 */ /* 0x004fe80000010000 */
[----:B------:R-:W-:Y:S04]  /*254d0*/  HMMA.16816.F32 R132, R32, R42, R132 ;  /* 0x0000002a2084723c */ /* 0x000fe80000001884 */
[----:B---3--:R-:W-:Y:S03]  /*254e0*/  FADD.FTZ R248, R165, R117 ;  /* 0x00000075a5f87221 */ /* 0x008fe60000010000 */
[----:B------:R-:W-:Y:S02]  /*254f0*/  F2FP.PACK_AB R32, R53, R52 ;  /* 0x000000343520723e */ /* 0x000fe400000000ff */
[----:B------:R-:W-:Y:S03]  /*25500*/  F2FP.PACK_AB R33, R55, R54 ;  /* 0x000000363721723e */ /* 0x000fe600000000ff */
[----:B------:R-:W-:Y:S02]  /*25510*/  F2FP.PACK_AB R34, R172, R56 ;  /* 0x00000038ac22723e */ /* 0x000fe400000000ff */
[----:B------:R-:W-:Y:S07]  /*25520*/  F2FP.PACK_AB R35, R165, R44 ;  /* 0x0000002ca523723e */ /* 0x000fee00000000ff */
[C---:B------:R-:W-:Y:S01]  /*25530*/  HMMA.16816.F32 R160, R32.reuse, R156, R4 ;  /* 0x0000009c20a0723c */ /* 0x040fe20000001804 */
[----:B------:R-:W1:Y:S07]  /*25540*/  LDSM.16.MT88.4 R4, [R225+0x11800] ;  /* 0x01180000e104783b */ /* 0x000e6e0000004200 */
        /* <DEDUP_REMOVED lines=8> */
.L_x_3814:
[----:B------:R-:W1:Y:S01]  /*255d0*/  SHFL.BFLY PT, R3, R249, 0x2, 0x1f ;  /* 0x0c401f00f9037f89 */ /* 0x000e6200000e0000 */
[----:B------:R-:W-:Y:S01]  /*255e0*/  MOV R11, 0x3f800000 ;  /* 0x3f800000000b7802 */ /* 0x000fe20000000f00 */
[----:B------:R-:W-:Y:S01]  /*255f0*/  IMAD.MOV.U32 R10, RZ, RZ, 0x3f800000 ;  /* 0x3f800000ff0a7424 */ /* 0x000fe200078e00ff */
[----:B------:R-:W-:Y:S01]  /*25600*/  ULDC.64 UR4, c[0x0][0x118] ;  /* 0x0000460000047ab9 */ /* 0x000fe20000000a00 */
[----:B------:R-:W2:Y:S01]  /*25610*/  SHFL.BFLY PT, R4, R248, 0x2, 0x1f ;  /* 0x0c401f00f8047f89 */ /* 0x000ea200000e0000 */
[----:B------:R-:W-:Y:S03]  /*25620*/  BSSY B0, `(.L_x_3819) ;  /* 0x00000a1000007945 */ /* 0x000fe60003800000 */
[----:B------:R-:W-:Y:S01]  /*25630*/  BAR.SYNC.DEFER_BLOCKING 0x0 ;  /* 0x0000000000007b1d */ /* 0x000fe20000010000 */
[----:B-1----:R-:W-:-:S05]  /*25640*/  FADD.FTZ R249, R3, R249 ;  /* 0x000000f903f97221 */ /* 0x002fca0000010000 */
[----:B------:R-:W1:Y:S01]  /*25650*/  S2R R3, SR_TID.X ;  /* 0x0000000000037919 */ /* 0x000e620000002100 */
[----:B--2---:R-:W-:-:S03]  /*25660*/  FADD.FTZ R248, R4, R248 ;  /* 0x000000f804f87221 */ /* 0x004fc60000010000 */
[----:B------:R-:W2:Y:S04]  /*25670*/  SHFL.BFLY PT, R7, R249, 0x1, 0x1f ;  /* 0x0c201f00f9077f89 */ /* 0x000ea800000e0000 */
[----:B------:R-:W3:Y:S01]  /*25680*/  SHFL.BFLY PT, R6, R248, 0x1, 0x1f ;  /* 0x0c201f00f8067f89 */ /* 0x000ee200000e0000 */
[----:B-1----:R-:W-:-:S04]  /*25690*/  SHF.R.S32.HI R5, RZ, 0x1f, R3 ;  /* 0x0000001fff057819 */ /* 0x002fc80000011403 */
[-C--:B------:R-:W-:Y:S01]  /*256a0*/  LEA.HI R9, R5, R3.reuse, RZ, 0x2 ;  /* 0x0000000305097211 */ /* 0x080fe200078f10ff */
        /* <DEDUP_REMOVED lines=13> */
[----:B------:R-:W-:Y:S01]  /*25780*/  LOP3.LUT R14, R8, 0x1, RZ, 0xc0, !PT ;  /* 0x00000001080e7812 */ /* 0x000fe200078ec0ff */
[----:B------:R-:W-:-:S03]  /*25790*/  IMAD.IADD R16, R3, 0x1, -R16 ;  /* 0x0000000103107824 */ /* 0x000fc600078e0a10 */
[----:B------:R-:W-:-:S03]  /*257a0*/  ISETP.NE.U32.AND P4, PT, R14, 0x1, PT ;  /* 0x000000010e00780c */ /* 0x000fc60003f85070 */
[----:B------:R-:W3:Y:S01]  /*257b0*/  @P0 MUFU.RCP R10, R6 ;  /* 0x00000006000a0308 */ /* 0x000ee20000001000 */
[----:B------:R-:W-:Y:S01]  /*257c0*/  R2P PR, R8, 0x6 ;  /* 0x0000000608007804 */ /* 0x000fe20000000000 */
[----:B--2---:R-:W-:-:S06]  /*257d0*/  FMUL.FTZ R160, R11, R160 ;  /* 0x000000a00ba07220 */ /* 0x004fcc0000410000 */
        /* <DEDUP_REMOVED lines=42> */
[----:B--2---:R-:W-:Y:S02]  /*25a80*/  @P3 FMUL.FTZ R7, R7, 0.69314718246459960938 ;  /* 0x3f31721807073820 */ /* 0x004fe40000410000 */
[----:B----4-:R-:W-:Y:S01]  /*25a90*/  @P0 FMUL.FTZ R6, R6, 0.69314718246459960938 ;  /* 0x3f31721806060820 */ /* 0x010fe20000410000 */
[----:B------:R-:W-:-:S02]  /*25aa0*/  LEA.HI R17, R10, R10, RZ, 0x1 ;  /* 0x0000000a0a117211 */ /* 0x000fc400078f08ff */
[----:B------:R-:W-:Y:S01]  /*25ab0*/  LOP3.LUT R9, R13, 0x1c0, RZ, 0xc0, !PT ;  /* 0x000001c00d097812 */ /* 0x000fe200078ec0ff */
[----:B------:R-:W-:Y:S01]  /*25ac0*/  IMAD.SHL.U32 R13, R8, 0x40, RZ ;  /* 0x00000040080d7824 */ /* 0x000fe200078e00ff */
[----:B------:R-:W-:Y:S02]  /*25ad0*/  SHF.L.U32 R14, R17, 0x2, RZ ;  /* 0x00000002110e7819 */ /* 0x000fe400000006ff */
[----:B------:R-:W-:Y:S02]  /*25ae0*/  SHF.R.S32.HI R8, RZ, 0x5, R5 ;  /* 0x00000005ff087819 */ /* 0x000fe40000011405 */
[----:B------:R-:W-:Y:S02]  /*25af0*/  LOP3.LUT R13, R13, 0x1c0, RZ, 0xc0, !PT ;  /* 0x000001c00d0d7812 */ /* 0x000fe400078ec0ff */
[----:B------:R-:W-:Y:S02]  /*25b00*/  LOP3.LUT R14, R9, 0x38, R14, 0xf8, !PT ;  /* 0x00000038090e7812 */ /* 0x000fe400078ef80e */
[----:B------:R-:W-:-:S02]  /*25b10*/  SHF.R.U32.HI R9, RZ, 0x3, R9 ;  /* 0x00000003ff097819 */ /* 0x000fc40000011609 */
[----:B------:R-:W-:Y:S02]  /*25b20*/  LEA R16, R8, R16, 0x9 ;  /* 0x0000001008107211 */ /* 0x000fe400078e48ff */
[----:B------:R-:W-:Y:S02]  /*25b30*/  LEA.HI R13, R13, R13, RZ, 0x1d ;  /* 0x0000000d0d0d7211 */ /* 0x000fe400078fe8ff */
[----:B------:R-:W-:Y:S02]  /*25b40*/  LOP3.LUT R17, R17, 0xffffffe, RZ, 0xc0, !PT ;  /* 0x0ffffffe11117812 */ /* 0x000fe400078ec0ff */
[----:B------:R-:W-:Y:S01]  /*25b50*/  LOP3.LUT R9, R14, R9, RZ, 0x3c, !PT ;  /* 0x000000090e097212 */ /* 0x000fe200078e3cff */
[----:B------:R-:W-:Y:S01]  /*25b60*/  IMAD.MOV.U32 R14, RZ, RZ, -0x20 ;  /* 0xffffffe0ff0e7424 */ /* 0x000fe200078e00ff */
[----:B------:R-:W-:Y:S01]  /*25b70*/  LEA R16, R16, R13, 0x1 ;  /* 0x0000000d10107211 */ /* 0x000fe200078e08ff */
[----:B------:R-:W-:Y:S01]  /*25b80*/  IMAD.IADD R17, R10, 0x1, -R17 ;  /* 0x000000010a117824 */ /* 0x000fe200078e0a11 */
[----:B------:R-:W-:-:S02]  /*25b90*/  MOV R13, 0x40 ;  /* 0x00000040000d7802 */ /* 0x000fc40000000f00 */
        /* <DEDUP_REMOVED lines=9> */
[----:B------:R-:W-:Y:S02]  /*25c30*/  IMAD.IADD R19, R17, 0x1, R13 ;  /* 0x0000000111137824 */ /* 0x000fe400078e020d */
[----:B------:R-:W-:Y:S01]  /*25c40*/  STS.64 [R17], R156 ;  /* 0x0000009c11007388 */ /* 0x000fe20000000a00 */
[----:B------:R-:W-:Y:S01]  /*25c50*/  IMAD.IADD R5, R3, 0x1, -R5 ;  /* 0x0000000103057824 */ /* 0x000fe200078e0a05 */
[----:B------:R-:W-:-:S02]  /*25c60*/  SHF.R.S32.HI R3, RZ, 0x1f, R11 ;  /* 0x0000001fff037819 */ /* 0x000fc4000001140b */
        /* <DEDUP_REMOVED lines=39> */
[----:B------:R-:W1:Y:S01]  /*25ee0*/  LDS.128 R20, [R9.X4+0x2800] ;  /* 0x0028000009147984 */ /* 0x000e620000004c00 */
[----:B------:R-:W-:Y:S01]  /*25ef0*/  MOV R8, 0xff800000 ;  /* 0xff80000000087802 */ /* 0x000fe20000000f00 */
[----:B------:R-:W-:Y:S01]  /*25f00*/  @P0 FFMA.FTZ R8, R0, c[0x0][0x238], R6 ;  /* 0x00008e0000080a23 */ /* 0x000fe20000010006 */
[----:B------:R-:W-:Y:S01]  /*25f10*/  LEA R15, R15, R3, 0x4 ;  /* 0x000000030f0f7211 */ /* 0x000fe200078e20ff */
[----:B------:R-:W1:Y:S04]  /*25f20*/  LDS.128 R16, [R9.X4+0x3000] ;  /* 0x0030000009107984 */ /* 0x000e680000004c00 */
[----:B------:R5:W1:Y:S04]  /*25f30*/  LDS.128 R44, [R9.X4+0x3800] ;  /* 0x00380000092c7984 */ /* 0x000a680000004c00 */
[----:B-----5:R-:W5:Y:S02]  /*25f40*/  S2R R9, SR_CTAID.X ;  /* 0x0000000000097919 */ /* 0x020f640000002500 */
[----:B-----5:R-:W-:-:S04]  /*25f50*/  IMAD.SHL.U32 R4, R9, 0x40, RZ ;  /* 0x0000004009047824 */ /* 0x020fc800078e00ff */
[----:B------:R-:W-:Y:S01]  /*25f60*/  IMAD R4, R13, c[0x0][0x214], R4 ;  /* 0x000085000d047a24 */ /* 0x000fe200078e0204 */
[----:B------:R-:W-:Y:S05]  /*25f70*/  @P1 BRA `(.L_x_3820) ;  /* 0x000000b000001947 */ /* 0x000fea0003800000 */
[----:B-1234-:R-:W-:Y:S01]  /*25f80*/  IMAD R0, R9, -0x40, R235 ;  /* 0xffffffc009007824 */ /* 0x01efe200078e02eb */
[C---:B------:R-:W-:Y:S02]  /*25f90*/  IADD3 R6, R15.reuse, 0x8, RZ ;  /* 0x000000080f067810 */ /* 0x040fe40007ffe0ff */
[----:B------:R-:W-:Y:S02]  /*25fa0*/  SHF.R.S32.HI R3, RZ, 0x1f, R15 ;  /* 0x0000001fff037819 */ /* 0x000fe4000001140f */
[----:B------:R-:W-:Y:S02]  /*25fb0*/  IADD3 R2, P0, R4, R15, RZ ;  /* 0x0000000f04027210 */ /* 0x000fe40007f1e0ff */
[-C--:B------:R-:W-:Y:S02]  /*25fc0*/  ISETP.GE.AND P2, PT, R15, R0.reuse, PT ;  /* 0x000000000f00720c */ /* 0x080fe40003f46270 */
[----:B------:R-:W-:-:S02]  /*25fd0*/  ISETP.GE.AND P1, PT, R6, R0, PT ;  /* 0x000000000600720c */ /* 0x000fc40003f26270 */
[----:B------:R-:W-:Y:S02]  /*25fe0*/  LEA.HI.X.SX32 R3, R4, R3, 0x1, P0 ;  /* 0x0000000304037211 */ /* 0x000fe400000f0eff */
[----:B------:R-:W-:-:S04]  /*25ff0*/  LEA R6, P0, R2, c[0x0][0x208], 0x2 ;  /* 0x0000820002067a11 */ /* 0x000fc800078010ff */
[----:B------:R-:W-:-:S05]  /*26000*/  LEA.HI.X R7, R2, c[0x0][0x20c], R3, 0x2, P0 ;  /* 0x0000830002077a11 */ /* 0x000fca00000f1403 */
[----:B------:R1:W-:Y:S04]  /*26010*/  @!P2 STG.E [R6.64], R5 ;  /* 0x000000050600a986 */ /* 0x0003e8000c101904 */
[----:B------:R1:W-:Y:S02]  /*26020*/  @!P1 STG.E [R6.64+0x20], R8 ;  /* 0x0000200806009986 */ /* 0x0003e4000c101904 */
.L_x_3820:
[----:B-1234-:R-:W-:Y:S05]  /*26030*/  BSYNC B0 ;  /* 0x0000000000007941 */ /* 0x01efea0003800000 */
.L_x_3819:
[----:B------:R-:W-:Y:S01]  /*26040*/  IMAD.SHL.U32 R6, R10, 0x4, RZ ;  /* 0x000000040a067824 */ /* 0x000fe200078e00ff */
[----:B------:R-:W-:Y:S01]  /*26050*/  IADD3 R3, R12, 0x8, RZ ;  /* 0x000000080c037810 */ /* 0x000fe20007ffe0ff */
[----:B------:R-:W-:Y:S01]  /*26060*/  IMAD R4, R4, c[0x0][0x22c], RZ ;  /* 0x00008b0004047a24 */ /* 0x000fe200078e02ff */
[C---:B------:R-:W-:Y:S01]  /*26070*/  IADD3 R2, R12.reuse, 0x10, RZ ;  /* 0x000000100c027810 */ /* 0x040fe20007ffe0ff */
[----:B------:R-:W-:Y:S01]  /*26080*/  IMAD R9, R9, -0x40, R235 ;  /* 0xffffffc009097824 */ /* 0x000fe200078e02eb */
[----:B------:R-:W-:Y:S02]  /*26090*/  SHF.R.S32.HI R7, RZ, 0x1f, R6 ;  /* 0x0000001fff077819 */ /* 0x000fe40000011406 */
[----:B------:R-:W-:-:S02]  /*260a0*/  IADD3 R0, R12, 0x18, RZ ;  /* 0x000000180c007810 */ /* 0x000fc40007ffe0ff */
[-C--:B------:R-:W-:Y:S01]  /*260b0*/  ISETP.GE.AND P6, PT, R3, R9.reuse, PT ;  /* 0x000000090300720c */ /* 0x080fe20003fc6270 */
[----:B------:R-:W-:Y:S01]  /*260c0*/  IMAD.WIDE R6, R12, 0x40, R6 ;  /* 0x000000400c067825 */ /* 0x000fe200078e0206 */
[-C--:B------:R-:W-:Y:S02]  /*260d0*/  ISETP.GE.AND P5, PT, R2, R9.reuse, PT ;  /* 0x000000090200720c */ /* 0x080fe40003fa6270 */
[----:B------:R-:W-:Y:S02]  /*260e0*/  ISETP.GE.AND P4, PT, R0, R9, PT ;  /* 0x000000090000720c */ /* 0x000fe40003f86270 */
[----:B------:R-:W-:Y:S02]  /*260f0*/  IADD3 R5, P0, R4, R6, RZ ;  /* 0x0000000604057210 */ /* 0x000fe40007f1e0ff */
[----:B------:R-:W-:Y:S02]  /*26100*/  IADD3 R3, R12, 0x20, RZ ;  /* 0x000000200c037810 */ /* 0x000fe40007ffe0ff */
[----:B------:R-:W-:-:S02]  /*26110*/  LEA.HI.X.SX32 R4, R4, R7, 0x1, P0 ;  /* 0x0000000704047211 */ /* 0x000fc400000f0eff */
[C---:B------:R-:W-:Y:S02]  /*26120*/  LEA R6, P0, R5.reuse, c[0x0][0x1d8], 0x2 ;  /* 0x0000760005067a11 */ /* 0x040fe400078010ff */
[C---:B------:R-:W-:Y:S02]  /*26130*/  IADD3 R2, R12.reuse, 0x28, RZ ;  /* 0x000000280c027810 */ /* 0x040fe40007ffe0ff */
        /* <DEDUP_REMOVED lines=19> */
.L_x_3821:
        /* <DEDUP_REMOVED lines=9> */
.L_x_7778:


//--------------------- .text._ZN5flash24flash_fwd_splitkv_kernelI23Flash_fwd_kernel_traitsILi64ELi64ELi256ELi4ELb0ELb0EN7cutlass6half_tE19Flash_kernel_traitsILi64ELi64ELi256ELi4ES3_EELb1ELb0ELb0ELb0ELb1ELb1ELb1ELb1EEEvNS_16Flash_fwd_paramsE --------------------------
	.section	.text._ZN5flash24flash_fwd_splitkv_kernelI23Flash_fwd_kernel_traitsILi64ELi64ELi256ELi4ELb0ELb0EN7cutlass6half_tE19Flash_kernel_traitsILi64ELi64ELi256ELi4ES3_EELb1ELb0ELb0ELb0ELb1ELb1ELb1ELb1EEEvNS_16Flash_fwd_paramsE,"ax",@progbits
	.sectioninfo	@"SHI_REGISTERS=255"
	.align	128
        .global         _ZN5flash24flash_fwd_splitkv_kernelI23Flash_fwd_kernel_traitsILi64ELi64ELi256ELi4ELb0ELb0EN7cutlass6half_tE19Flash_kernel_traitsILi64ELi64ELi256ELi4ES3_EELb1ELb0ELb0ELb0ELb1ELb1ELb1ELb1EEEvNS_16Flash_fwd_paramsE
        .type           _ZN5flash24flash_fwd_splitkv_kernelI23Flash_fwd_kernel_traitsILi64ELi64ELi256ELi4ELb0ELb0EN7cutlass6half_tE19Flash_kernel_traitsILi64ELi64ELi256ELi4ES3_EELb1ELb0ELb0ELb0ELb1ELb1ELb1ELb1EEEvNS_16Flash_fwd_paramsE,@function
        .size           _ZN5flash24flash_fwd_splitkv_kernelI23Flash_fwd_kernel_traitsILi64ELi64ELi256ELi4ELb0ELb0EN7cutlass6half_tE19Flash_kernel_traitsILi64ELi64ELi256ELi4ES3_EELb1ELb0ELb0ELb0ELb1ELb1ELb1ELb1EEEvNS_16Flash_fwd_paramsE,(.L_x_7779 - _ZN5flash24flash_fwd_splitkv_kernelI23Flash_fwd_kernel_traitsILi64ELi64ELi256ELi4ELb0ELb0EN7cutlass6half_tE19Flash_kernel_traitsILi64ELi64ELi256ELi4ES3_EELb1ELb0ELb0ELb0ELb1ELb1ELb1ELb1EEEvNS_16Flash_fwd_paramsE)
        .other          _ZN5flash24flash_fwd_splitkv_kernelI23Flash_fwd_kernel_traitsILi64ELi64ELi256ELi4ELb0ELb0EN7cutlass6half_tE19Flash_kernel_traitsILi64ELi64ELi256ELi4ES3_EELb1ELb0ELb0ELb0ELb1ELb1ELb1ELb1EEEvNS_16Flash_fwd_paramsE,@"STO_CUDA_ENTRY STV_DEFAULT"
_ZN5flash24flash_fwd_splitkv_kernelI23Flash_fwd_kernel_traitsILi64ELi64ELi256ELi4ELb0ELb0EN7cutlass6half_tE19Flash_kernel_traitsILi64ELi64ELi256ELi4ES3_EELb1ELb0ELb0ELb0ELb1ELb1ELb1ELb1EEEvNS_16Flash_fwd_paramsE:
.text._ZN5flash24flash_fwd_splitkv_kernelI23Flash_fwd_kernel_traitsILi64ELi64ELi256ELi4ELb0ELb0EN7cutlass6half_tE19Flash_kernel_traitsILi64ELi64ELi256ELi4ES3_EELb1ELb0ELb0ELb0ELb1ELb1ELb1ELb1EEEvNS_16Flash_fwd_paramsE:
        /* <DEDUP_REMOVED lines=28> */
[----:B-1----:R-:W-:Y:S02]  /*01c0*/  ISETP.NE.AND P1, PT, R2, RZ, PT ;  /* 0x000000ff0200720c */ /* 0x002fe40003f25270 */
[----:B------:R-:W-:Y:S01]  /*01d0*/  ISETP.NE.U32.AND P2, PT, RZ, c[0x0][0x250], PT ;  /* 0x00009400ff007a0c */ /* 0x000fe20003f45070 */
[----:B------:R-:W-:Y:S01]  /*01e0*/  IMAD.WIDE R2, R28, R188, c[0x0][0x240] ;  /* 0x000090001c027625 */ /* 0x000fe200078e02bc */
[----:B------:R1:W-:Y:S02]  /*01f0*/  STL [R1+0x28], R28 ;  /* 0x0000281c01007387 */ /* 0x0003e40000100800 */
[----:B------:R-:W-:-:S02]  /*0200*/  ISETP.NE.AND.EX P4, PT, RZ, c[0x0][0x254], PT, P2 ;  /* 0x00009500ff007a0c */ /* 0x000fc40003f85320 */
[----:B------:R2:W3:Y:S01]  /*0210*/  @P0 LDG.E R13, [R2.64] ;  /* 0x00000006020d0981 */ /* 0x0004e2000c1e1900 */
[----:B------:R-:W-:Y:S01]  /*0220*/  IMAD.MOV.U32 R8, RZ, RZ, RZ ;  /* 0x000000ffff087224 */ /* 0x000fe200078e00ff */
[----:B------:R-:W-:Y:S02]  /*0230*/  ISETP.EQ.OR.EX P2, PT, RZ, c[0x0][0x24c], !P1, P3 ;  /* 0x00009300ff007a0c */ /* 0x000fe40004f42730 */
[----:B------:R2:W3:Y:S01]  /*0240*/  @P0 LDG.E R4, [R2.64+0x4] ;  /* 0x0000040602040981 */ /* 0x0004e2000c1e1900 */
[----:B------:R-:W-:-:S06]  /*0250*/  IMAD.WIDE R198, R28, R188, c[0x0][0x250] ;  /* 0x000094001cc67625 */ /* 0x000fcc00078e02bc */
[----:B------:R1:W5:Y:S01]  /*0260*/  @P4 LDG.E R8, [R198.64] ;  /* 0x00000006c6084981 */ /* 0x000362000c1e1900 */
[----:B------:R-:W-:-:S03]  /*0270*/  IMAD.MOV.U32 R7, RZ, RZ, -0x1 ;  /* 0xffffffffff077424 */ /* 0x000fc600078e00ff */
[----:B------:R-:W4:Y:S04]  /*0280*/  S2R R17, SR_CTAID.X ;  /* 0x0000000000117919 */ /* 0x000f280000002500 */
[----:B------:R-:W1:Y:S01]  /*0290*/  S2R R9, SR_CTAID.Y ;  /* 0x0000000000097919 */ /* 0x000e620000002600 */
[----:B--2---:R-:W-:-:S05]  /*02a0*/  IMAD.WIDE R2, R28, R188, c[0x0][0x248] ;  /* 0x000092001c027625 */ /* 0x004fca00078e02bc */
[----:B------:R2:W5:Y:S01]  /*02b0*/  @!P2 LDG.E R7, [R2.64] ;  /* 0x000000060207a981 */ /* 0x000562000c1e1900 */
[----:B------:R-:W-:-:S04]  /*02c0*/  ISETP.NE.U32.AND P2, PT, RZ, c[0x0][0x248], PT ;  /* 0x00009200ff007a0c */ /* 0x000fc80003f45070 */
[----:B------:R-:W-:Y:S01]  /*02d0*/  ISETP.NE.AND.EX P2, PT, RZ, c[0x0][0x24c], PT, P2 ;  /* 0x00009300ff007a0c */ /* 0x000fe20003f45320 */
[----:B------:R-:W-:-:S04]  /*02e0*/  IMAD.MOV R0, RZ, RZ, -R28 ;  /* 0x000000ffff007224 */ /* 0x000fc800078e0a1c */
[----:B------:R-:W-:Y:S02]  /*02f0*/  IMAD R22, R0, c[0x0][0x1c0], R22 ;  /* 0x0000700000167a24 */ /* 0x000fe400078e0216 */
[----:B---3--:R-:W-:Y:S02]  /*0300*/  @P0 IMAD.IADD R10, R4, 0x1, -R13 ;  /* 0x00000001040a0824 */ /* 0x008fe400078e0a0d */
[----:B------:R-:W-:-:S05]  /*0310*/  @!P0 IMAD.MOV.U32 R10, RZ, RZ, c[0x0][0x214] ;  /* 0x00008500ff0a8624 */ /* 0x000fca00078e00ff */
[----:B------:R2:W-:Y:S01]  /*0320*/  STL [R1+0x34], R10 ;  /* 0x0000340a01007387 */ /* 0x0005e20000100800 */
[----:B------:R-:W-:Y:S05]  /*0330*/  @!P2 BRA `(.L_x_3822) ;  /* 0x000000400000a947 */ /* 0x000fea0003800000 */
[----:B-1--4-:R-:W3:Y:S02]  /*0340*/  @P1 LDG.E R0, [R2.64+0x4] ;  /* 0x0000040602001981 */ /* 0x012ee4000c1e1900 */
[----:B---3-5:R-:W-:-:S06]  /*0350*/  @P1 IADD3 R0, R0, -R7, RZ ;  /* 0x8000000700001210 */ /* 0x028fcc0007ffe0ff */
[----:B------:R1:W5:Y:S01]  /*0360*/  @!P1 LDG.E R0, [R2.64] ;  /* 0x0000000602009981 */ /* 0x000362000c1e1900 */
[----:B------:R-:W-:Y:S05]  /*0370*/  BRA `(.L_x_3823) ;  /* 0x0000001000007947 */ /* 0x000fea0003800000 */
.L_x_3822:
[----:B-1--4-:R-:W-:Y:S02]  /*0380*/  MOV R0, c[0x0][0x218] ;  /* 0x0000860000007a02 */ /* 0x012fe40000000f00 */
.L_x_3823:
[----:B------:R-:W-:-:S04]  /*0390*/  ISETP.NE.U32.AND P0, PT, RZ, c[0x0][0x258], PT ;  /* 0x00009600ff007a0c */ /* 0x000fc80003f05070 */
[----:B------:R-:W-:-:S13]  /*03a0*/  ISETP.NE.AND.EX P1, PT, RZ, c[0x0][0x25c], PT, P0 ;  /* 0x00009700ff007a0c */ /* 0x000fda0003f25300 */
[----:B-12---:R-:W-:-:S06]  /*03b0*/  @P1 IMAD.WIDE R2, R28, R188, c[0x0][0x258] ;  /* 0x000096001c021625 */ /* 0x006fcc00078e02bc */
        /* <DEDUP_REMOVED lines=10> */
[----:B------:R-:W-:Y:S01]  /*0460*/  IABS R6, c[0x0][0x10] ;  /* 0x0000040000067a13 */ /* 0x000fe20000000000 */
        /* <DEDUP_REMOVED lines=69> */
[----:B------:R-:W-:Y:S02]  /*08c0*/  IADD3 R2, P0, R4, R2, RZ ;  /* 0x0000000204027210 */ /* 0x000fe40007f1e0ff */
        /* <DEDUP_REMOVED lines=14> */
[-C--:B------:R-:W-:Y:S02]  /*09b0*/  ISETP.GE.AND P1, PT, R10, R6.reuse, PT ;  /* 0x000000060a00720c */ /* 0x080fe40003f26270 */
[----:B------:R-:W-:Y:S01]  /*09c0*/  ISETP.GE.OR P5, PT, R8, R6, P5 ;  /* 0x000000060800720c */ /* 0x000fe20002fa6670 */
[----:B------:R-:W-:Y:S01]  /*09d0*/  @!P0 STG.E.128 [R4.64+0x1800], RZ ;  /* 0x001800ff04008986 */ /* 0x000fe2000c101d06 */
[----:B------:R-:W-:-:S03]  /*09e0*/  IADD3 R3, P0, R7, R0, RZ ;  /* 0x0000000007037210 */ /* 0x000fc60007f1e0ff */
[----:B------:R-:W-:Y:S01]  /*09f0*/  @!P6 STG.E.128 [R4.64+0x2800], RZ ;  /* 0x002800ff0400e986 */ /* 0x000fe2000c101d06 */
[----:B------:R-:W-:Y:S02]  /*0a00*/  LEA.HI.X.SX32 R7, R0, R2, 0x1, P0 ;  /* 0x0000000200077211 */ /* 0x000fe400000f0eff */
[----:B------:R-:W-:Y:S01]  /*0a10*/  LEA R2, P0, R3, c[0x0][0x208], 0x2 ;  /* 0x0000820003027a11 */ /* 0x000fe200078010ff */
[----:B------:R-:W-:Y:S01]  /*0a20*/  @!P4 STG.E.128 [R4.64+0x2000], RZ ;  /* 0x002000ff0400c986 */ /* 0x000fe2000c101d06 */
[----:B------:R-:W-:Y:S02]  /*0a30*/  LOP3.LUT P6, RZ, R219, 0xf, RZ, 0xc0, !PT ;  /* 0x0000000fdbff7812 */ /* 0x000fe400078cc0ff */
        /* <DEDUP_REMOVED lines=9> */
[----:B------:R-:W-:Y:S01]  /*0ad0*/  ISETP.GE.OR P2, PT, R0, R6, P6 ;  /* 0x000000060000720c */ /* 0x000fe20003746670 */
[----:B------:R-:W-:-:S05]  /*0ae0*/  @!P5 IMAD.MOV.U32 R0, RZ, RZ, -0x800000 ;  /* 0xff800000ff00d424 */ /* 0x000fca00078e00ff */
        /* <DEDUP_REMOVED lines=11> */
[----:B------:R-:W-:-:S13]  /*0ba0*/  ISETP.GE.OR P0, PT, R10, R6, P6 ;  /* 0x000000060a00720c */ /* 0x000fda0003706670 */
[----:B------:R-:W-:Y:S05]  /*0bb0*/  @P0 EXIT ;  /* 0x000000000000094d */ /* 0x000fea0003800000 */
[----:B--2---:R-:W-:-:S05]  /*0bc0*/  MOV R0, 0xff800000 ;  /* 0xff80000000007802 */ /* 0x004fca0000000f00 */
[----:B------:R-:W-:Y:S01]  /*0bd0*/  STG.E [R2.64+0xe0], R0 ;  /* 0x0000e00002007986 */ /* 0x000fe2000c101906 */
[----:B------:R-:W-:Y:S05]  /*0be0*/  EXIT ;  /* 0x000000000000794d */ /* 0x000fea0003800000 */
.L_x_3824:
[----:B-1----:R-:W-:Y:S01]  /*0bf0*/  ISETP.NE.U32.AND P0, PT, RZ, c[0x0][0x2b8], PT ;  /* 0x0000ae00ff007a0c */ /* 0x002fe20003f05070 */
[----:B------:R-:W-:-:S03]  /*0c00*/  IMAD.MOV.U32 R9, RZ, RZ, R28 ;  /* 0x000000ffff097224 */ /* 0x000fc600078e001c */
[----:B------:R-:W-:-:S13]  /*0c10*/  ISETP.NE.AND.EX P0, PT, RZ, c[0x0][0x2bc], PT, P0 ;  /* 0x0000af00ff007a0c */ /* 0x000fda0003f05300 */
[----:B------:R-:W-:-:S05]  /*0c20*/  @P0 IMAD.WIDE R2, R28, R188, c[0x0][0x2b8] ;  /* 0x0000ae001c020625 */ /* 0x000fca00078e02bc */
[----:B------:R1:W5:Y:S01]  /*0c30*/  @P0 LDG.E R9, [R2.64] ;  /* 0x0000000602090981 */ /* 0x000362000c1e1900 */
[----:B------:R-:W-:Y:S01]  /*0c40*/  ISETP.NE.U32.AND P0, PT, RZ, c[0x0][0x2c0], PT ;  /* 0x0000b000ff007a0c */ /* 0x000fe20003f05070 */
[----:B------:R-:W-:Y:S01]  /*0c50*/  IMAD.MOV.U32 R4, RZ, RZ, RZ ;  /* 0x000000ffff047224 */ /* 0x000fe200078e00ff */
        /* <DEDUP_REMOVED lines=78> */
[----:B-----5:R-:W-:-:S04]  /*1140*/  IMAD.WIDE.U32 R8, R6, c[0x0][0x180], RZ ;  /* 0x0000600006087a25 */ /* 0x020fc800078e00ff */
[C---:B------:R-:W-:Y:S02]  /*1150*/  IMAD R2, R5.reuse, c[0x0][0x180], RZ ;  /* 0x0000600005027a24 */ /* 0x040fe400078e02ff */
[----:B------:R-:W-:Y:S02]  /*1160*/  IMAD R5, R5, c[0x0][0x188], RZ ;  /* 0x0000620005057a24 */ /* 0x000fe400078e02ff */
[C---:B------:R-:W-:Y:S02]  /*1170*/  IMAD R2, R6.reuse, c[0x0][0x184], R2 ;  /* 0x0000610006027a24 */ /* 0x040fe400078e0202 */
[C---:B------:R-:W-:Y:S02]  /*1180*/  IMAD R5, R6.reuse, c[0x0][0x18c], R5 ;  /* 0x0000630006057a24 */ /* 0x040fe400078e0205 */
[----:B------:R-:W-:Y:S01]  /*1190*/  IMAD.IADD R3, R9, 0x1, R2 ;  /* 0x0000000109037824 */ /* 0x000fe200078e0202 */
[----:B------:R-:W-:Y:S01]  /*11a0*/  MOV R2, R8 ;  /* 0x0000000800027202 */ /* 0x000fe20000000f00 */
[----:B------:R-:W-:-:S04]  /*11b0*/  IMAD.WIDE.U32 R6, R6, c[0x0][0x188], RZ ;  /* 0x0000620006067a25 */ /* 0x000fc800078e00ff */
[----:B------:R-:W-:Y:S01]  /*11c0*/  IMAD.WIDE.U32 R2, R11, c[0x0][0x198], R2 ;  /* 0x000066000b027a25 */ /* 0x000fe200078e0002 */
[----:B------:R-:W-:-:S03]  /*11d0*/  MOV R10, R6 ;  /* 0x00000006000a7202 */ /* 0x000fc60000000f00 */
[----:B------:R-:W-:Y:S02]  /*11e0*/  IMAD.IADD R3, R3, 0x1, R4 ;  /* 0x0000000103037824 */ /* 0x000fe400078e0204 */
[----:B------:R-:W-:Y:S02]  /*11f0*/  IMAD R4, R20, c[0x0][0x1b0], RZ ;  /* 0x00006c0014047a24 */ /* 0x000fe400078e02ff */
[----:B------:R-:W-:-:S04]  /*1200*/  IMAD.WIDE.U32 R2, R0, c[0x0][0x1b0], R2 ;  /* 0x00006c0000027a25 */ /* 0x000fc800078e0002 */
[----:B------:R-:W-:Y:S02]  /*1210*/  IMAD R4, R0, c[0x0][0x1b4], R4 ;  /* 0x00006d0000047a24 */ /* 0x000fe400078e0204 */
[----:B------:R-:W-:Y:S02]  /*1220*/  IMAD.IADD R12, R7, 0x1, R5 ;  /* 0x00000001070c7824 */ /* 0x000fe400078e0205 */
[----:B------:R-:W-:Y:S01]  /*1230*/  IMAD.MOV.U32 R19, RZ, RZ, R2 ;  /* 0x000000ffff137224 */ /* 0x000fe200078e0002 */
[----:B------:R-:W-:Y:S01]  /*1240*/  IADD3 R21, R3, R4, RZ ;  /* 0x0000000403157210 */ /* 0x000fe20007ffe0ff */
[----:B------:R-:W-:Y:S05]  /*1250*/  BRA `(.L_x_3826) ;  /* 0x0000049000007947 */ /* 0x000fea0003800000 */
.L_x_3825:
        /* <DEDUP_REMOVED lines=17> */
.L_x_3827:
        /* <DEDUP_REMOVED lines=14> */
[----:B------:R-:W-:Y:S02]  /*1450*/  IMAD.MOV.U32 R2, RZ, RZ, R4 ;  /* 0x000000ffff027224 */ /* 0x000fe400078e0004 */
[----:B------:R-:W-:Y:S02]  /*1460*/  IMAD R4, R15, c[0x0][0x198], RZ ;  /* 0x000066000f047a24 */ /* 0x000fe400078e02ff */
[----:B------:R-:W-:-:S04]  /*1470*/  IMAD.HI.U32 R0, R0, R2, RZ ;  /* 0x0000000200007227 */ /* 0x000fc800078e00ff */
[----:B------:R-:W-:Y:S01]  /*1480*/  IMAD R4, R14, c[0x0][0x19c], R4 ;  /* 0x000067000e047a24 */ /* 0x000fe200078e0204 */
[----:B------:R-:W-:-:S05]  /*1490*/  IADD3 R3, -R0, RZ, RZ ;  /* 0x000000ff00037210 */ /* 0x000fca0007ffe1ff */
[----:B------:R-:W-:Y:S01]  /*14a0*/  IMAD R2, R10, R3, R2 ;  /* 0x000000030a027224 */ /* 0x000fe200078e0202 */
[----:B------:R-:W-:-:S04]  /*14b0*/  MOV R3, R6 ;  /* 0x0000000600037202 */ /* 0x000fc80000000f00 */
[----:B------:R-:W-:-:S13]  /*14c0*/  ISETP.GT.U32.AND P1, PT, R10, R2, PT ;  /* 0x000000020a00720c */ /* 0x000fda0003f24070 */
[----:B------:R-:W-:Y:S01]  /*14d0*/  @!P1 IMAD.IADD R2, R2, 0x1, -R10 ;  /* 0x0000000102029824 */ /* 0x000fe200078e0a0a */
[----:B------:R-:W-:Y:S02]  /*14e0*/  @!P1 IADD3 R0, R0, 0x1, RZ ;  /* 0x0000000100009810 */ /* 0x000fe40007ffe0ff */
[----:B------:R-:W-:Y:S02]  /*14f0*/  ISETP.NE.AND P1, PT, RZ, c[0x0][0x1c8], PT ;  /* 0x00007200ff007a0c */ /* 0x000fe40003f25270 */
[----:B------:R-:W-:Y:S02]  /*1500*/  ISETP.GE.U32.AND P3, PT, R2, R10, PT ;  /* 0x0000000a0200720c */ /* 0x000fe40003f66070 */
[----:B------:R-:W-:-:S04]  /*1510*/  LOP3.LUT R2, R22, c[0x0][0x1c8], RZ, 0x3c, !PT ;  /* 0x0000720016027a12 */ /* 0x000fc800078e3cff */
        /* <DEDUP_REMOVED lines=29> */
.L_x_3826:
        /* <DEDUP_REMOVED lines=23> */
[----:B------:R-:W-:Y:S01]  /*1860*/  IMAD.SHL.U32 R3, R102, 0x40, RZ ;  /* 0x0000004066037824 */ /* 0x000fe200078e00ff */
[----:B------:R-:W-:Y:S01]  /*1870*/  SHF.L.U32 R195, R156, 0x4, RZ ;  /* 0x000000049cc37819 */ /* 0x000fe200000006ff */
[----:B------:R-:W-:Y:S01]  /*1880*/  @!P0 IMAD.WIDE.U32 R4, R28, c[0x0][0x178], RZ ;  /* 0x00005e001c048a25 */ /* 0x000fe200078e00ff */
[----:B------:R-:W-:-:S02]  /*1890*/  SHF.R.S32.HI R202, RZ, 0x4, R25 ;  /* 0x00000004ffca7819 */ /* 0x000fc40000011419 */
        /* <DEDUP_REMOVED lines=32> */
[----:B------:R-:W-:Y:S01]  /*1aa0*/  IMAD.IADD R3, R3, 0x1, R0 ;  /* 0x0000000103037824 */ /* 0x000fe200078e0200 */
[----:B------:R-:W-:Y:S01]  /*1ab0*/  SHF.R.S32.HI R0, RZ, 0x1f, R22 ;  /* 0x0000001fff007819 */ /* 0x000fe20000011416 */
[----:B------:R-:W-:-:S04]  /*1ac0*/  IMAD.WIDE.U32 R4, R8, c[0x0][0x190], R4 ;  /* 0x0000640008047a25 */ /* 0x000fc800078e0004 */
[C---:B------:R-:W-:Y:S02]  /*1ad0*/  IMAD R8, R102.reuse, c[0x0][0x19c], R10 ;  /* 0x0000670066087a24 */ /* 0x040fe400078e020a */
[----:B------:R-:W-:-:S04]  /*1ae0*/  IMAD.WIDE.U32 R6, R102, c[0x0][0x198], R6 ;  /* 0x0000660066067a25 */ /* 0x000fc800078e0006 */
[C---:B------:R-:W-:Y:S01]  /*1af0*/  IMAD R10, R11.reuse, c[0x0][0x1a4], R15 ;  /* 0x000069000b0a7a24 */ /* 0x040fe200078e020f */
[----:B------:R-:W-:Y:S01]  /*1b00*/  LEA R13, P3, R6, c[0x0][0x168], 0x1 ;  /* 0x00005a00060d7a11 */ /* 0x000fe200078608ff */
[----:B------:R-:W-:-:S04]  /*1b10*/  IMAD.WIDE.U32 R2, R11, c[0x0][0x1a0], R2 ;  /* 0x000068000b027a25 */ /* 0x000fc800078e0002 */
[----:B------:R-:W-:Y:S01]  /*1b20*/  IMAD.IADD R8, R7, 0x1, R8 ;  /* 0x0000000107087824 */ /* 0x000fe200078e0208 */
[----:B------:R-:W-:Y:S01]  /*1b30*/  LEA R12, P0, R2, c[0x0][0x170], 0x1 ;  /* 0x00005c00020c7a11 */ /* 0x000fe200078008ff */
[----:B------:R-:W-:Y:S01]  /*1b40*/  IMAD R7, R0, c[0x0][0x1a8], RZ ;  /* 0x00006a0000077a24 */ /* 0x000fe200078e02ff */
[----:B------:R-:W-:Y:S01]  /*1b50*/  IADD3 R0, R3, R10, RZ ;  /* 0x0000000a03007210 */ /* 0x000fe20007ffe0ff */
[----:B------:R-:W-:Y:S01]  /*1b60*/  IMAD.IADD R5, R5, 0x1, R9 ;  /* 0x0000000105057824 */ /* 0x000fe200078e0209 */
[----:B------:R-:W-:Y:S01]  /*1b70*/  SHF.L.U64.HI R9, R6, 0x1, R8 ;  /* 0x0000000106097819 */ /* 0x000fe20000010208 */
[----:B------:R1:W-:Y:S01]  /*1b80*/  STL [R1+0x10], R13 ;  /* 0x0000100d01007387 */ /* 0x0003e20000100800 */
[----:B------:R-:W-:Y:S01]  /*1b90*/  SHF.R.S32.HI R3, RZ, 0x1f, R151 ;  /* 0x0000001fff037819 */ /* 0x000fe20000011497 */
[----:B------:R-:W-:Y:S01]  /*1ba0*/  IMAD.WIDE.U32 R180, R22, c[0x0][0x1a8], R4 ;  /* 0x00006a0016b47a25 */ /* 0x000fe200078e0004 */
[----:B------:R-:W-:Y:S02]  /*1bb0*/  SHF.L.U64.HI R6, R2, 0x1, R0 ;  /* 0x0000000102067819 */ /* 0x000fe40000010200 */
[----:B------:R-:W-:Y:S01]  /*1bc0*/  LEA.HI R4, R3, R151, RZ, 0x8 ;  /* 0x0000009703047211 */ /* 0x000fe200078f40ff */
[----:B------:R-:W-:Y:S01]  /*1bd0*/  IMAD.SHL.U32 R3, R200, 0x4, RZ ;  /* 0x00000004c8037824 */ /* 0x000fe200078e00ff */
[----:B------:R-:W-:Y:S01]  /*1be0*/  IADD3.X R10, R9, c[0x0][0x16c], RZ, P3, !PT ;  /* 0x00005b00090a7a10 */ /* 0x000fe20001ffe4ff */
[----:B------:R-:W-:Y:S01]  /*1bf0*/  IMAD.MOV.U32 R2, RZ, RZ, 0x10 ;  /* 0x00000010ff027424 */ /* 0x000fe200078e00ff */
[----:B------:R-:W-:Y:S01]  /*1c00*/  IADD3.X R11, R6, c[0x0][0x174], RZ, P0, !PT ;  /* 0x00005d00060b7a10 */ /* 0x000fe200007fe4ff */
[----:B------:R-:W-:Y:S01]  /*1c10*/  IMAD R196, R102, R134, R3 ;  /* 0x0000008666c47224 */ /* 0x000fe200078e0203 */
[----:B------:R-:W-:Y:S01]  /*1c20*/  SHF.R.S32.HI R4, RZ, 0x8, R4 ;  /* 0x00000008ff047819 */ /* 0x000fe20000011404 */
[----:B------:R1:W-:Y:S01]  /*1c30*/  STL [R1+0xc], R10 ;  /* 0x00000c0a01007387 */ /* 0x0003e20000100800 */
[----:B------:R-:W-:Y:S01]  /*1c40*/  R2P PR, R208, 0x6 ;  /* 0x00000006d0007804 */ /* 0x000fe20000000000 */
[----:B------:R-:W-:Y:S01]  /*1c50*/  IMAD.MOV.U32 R0, RZ, RZ, 0x20 ;  /* 0x00000020ff007424 */ /* 0x000fe200078e00ff */
[----:B------:R-:W-:Y:S01]  /*1c60*/  IMNMX R135, R29, R4, !PT ;  /* 0x000000041d877217 */ /* 0x000fe20007800200 */
[----:B------:R1:W-:Y:S01]  /*1c70*/  STL [R1+0x18], R12 ;  /* 0x0000180c01007387 */ /* 0x0003e20000100800 */
[----:B------:R-:W-:Y:S01]  /*1c80*/  LEA.HI R8, R26, R219, RZ, 0x5 ;  /* 0x000000db1a087211 */ /* 0x000fe200078f28ff */
[----:B------:R-:W-:Y:S01]  /*1c90*/  IMAD.MOV.U32 R19, RZ, RZ, c[0x0][0x1a0] ;  /* 0x00006800ff137624 */ /* 0x000fe200078e00ff */
[----:B------:R-:W-:Y:S01]  /*1ca0*/  IADD3 R201, R3, R196, RZ ;  /* 0x000000c403c97210 */ /* 0x000fe20007ffe0ff */
[----:B------:R1:W-:Y:S01]  /*1cb0*/  STL [R1+0x14], R11 ;  /* 0x0000140b01007387 */ /* 0x0003e20000100800 */
[----:B------:R-:W-:Y:S01]  /*1cc0*/  LOP3.LUT R5, R8, 0xffffffe0, RZ, 0xc0, !PT ;  /* 0xffffffe008057812 */ /* 0x000fe200078ec0ff */
[----:B------:R-:W-:Y:S01]  /*1cd0*/  IMAD R7, R22, c[0x0][0x1ac], R7 ;  /* 0x00006b0016077a24 */ /* 0x000fe200078e0207 */
[C---:B------:R-:W-:Y:S01]  /*1ce0*/  SHF.L.U64.HI R212, R19.reuse, R188, c[0x0][0x1a4] ;  /* 0x0000690013d47619 */ /* 0x040fe200000102bc */
[----:B------:R-:W-:Y:S01]  /*1cf0*/  IMAD.SHL.U32 R214, R19, 0x10, RZ ;  /* 0x0000001013d67824 */ /* 0x000fe200078e00ff */
[----:B------:R-:W-:Y:S01]  /*1d00*/  SHF.R.S32.HI R211, RZ, 0x5, R8 ;  /* 0x00000005ffd37819 */ /* 0x000fe20000011408 */
[----:B------:R-:W-:Y:S01]  /*1d10*/  IMAD.IADD R210, R219, 0x1, -R5 ;  /* 0x00000001dbd27824 */ /* 0x000fe200078e0a05 */
[----:B------:R-:W-:Y:S01]  /*1d20*/  SHF.R.S32.HI R203, RZ, 0x1f, R196 ;  /* 0x0000001fffcb7819 */ /* 0x000fe200000114c4 */
[----:B------:R-:W-:Y:S01]  /*1d30*/  IMAD.IADD R183, R181, 0x1, R7 ;  /* 0x00000001b5b77824 */ /* 0x000fe200078e0207 */
[----:B------:R-:W-:-:S02]  /*1d40*/  SHF.R.S32.HI R204, RZ, 0x1f, R201 ;  /* 0x0000001fffcc7819 */ /* 0x000fc400000114c9 */
        /* <DEDUP_REMOVED lines=95> */
[C---:B------:R-:W-:Y:S01]  /*2340*/  SHF.L.U64.HI R5, R2.reuse, R190, c[0x0][0x294] ;  /* 0x0000a50002057619 */ /* 0x040fe200000102be */
        /* <DEDUP_REMOVED lines=9> */
[C---:B------:R-:W-:Y:S01]  /*23e0*/  SHF.L.U64.HI R191, R3.reuse, R191, c[0x0][0x28c] ;  /* 0x0000a30003bf7619 */ /* 0x040fe200000102bf */
        /* <DEDUP_REMOVED lines=183> */
.L_x_3930:
        /* <DEDUP_REMOVED lines=9> */
[CC--:B------:R-:W-:Y:S02]  /*2ff0*/  ISETP.GE.AND P0, PT, R150.reuse, R4.reuse, PT ;  /* 0x000000049600720c */ /* 0x0c0fe40003f06270 */
        /* <DEDUP_REMOVED lines=8> */
[-C--:B------:R-:W-:Y:S01]  /*3080*/  @P4 LEA R12, P1, R214, R95.reuse, 0x1 ;  /* 0x0000005fd60c4211 */ /* 0x080fe200078208ff */
[----:B----4-:R4:W2:Y:S01]  /*3090*/  R2UR UR9, R3 ;  /* 0x00000000030973c2 */ /* 0x0108a200000e0000 */
[----:B------:R-:W-:Y:S01]  /*30a0*/  P2R R5, PR, RZ, 0x8 ;  /* 0x00000008ff057803 */ /* 0x000fe20000000000 */
[----:B------:R-:W-:Y:S01]  /*30b0*/  @P4 IMAD.X R23, R100, 0x1, R155, P0 ;  /* 0x0000000164174824 */ /* 0x000fe200000e069b */
[----:B------:R-:W-:Y:S02]  /*30c0*/  @P6 IADD3 R10, P0, R101, R218, RZ ;  /* 0x000000da650a6210 */ /* 0x000fe40007f1e0ff */
        /* <DEDUP_REMOVED lines=11> */
[----:B------:R-:W-:Y:S02]  /*3180*/  @P5 IADD3 R24, P0, R101, R217, RZ ;  /* 0x000000d965185210 */ /* 0x000fe40007f1e0ff */
[----:B------:R-:W-:Y:S01]  /*3190*/  LOP3.LUT R238, R238, 0xffffffbf, RZ, 0xc0, !PT ;  /* 0xffffffbfeeee7812 */ /* 0x000fe200078ec0ff */
[----:B----4-:R-:W-:Y:S01]  /*31a0*/  IMAD.MOV.U32 R3, RZ, RZ, R100 ;  /* 0x000000ffff037224 */ /* 0x010fe200078e0064 */
[----:B------:R-:W-:Y:S01]  /*31b0*/  P2R R14, PR, RZ, 0x4 ;  /* 0x00000004ff0e7803 */ /* 0x000fe20000000000 */
[----:B------:R-:W-:Y:S01]  /*31c0*/  @P5 IMAD.X R25, R100, 0x1, R163, P0 ;  /* 0x0000000164195824 */ /* 0x000fe200000e06a3 */
[-C--:B------:R-:W-:Y:S02]  /*31d0*/  @P5 IADD3 R36, P0, R207, R95.reuse, RZ ;  /* 0x0000005fcf245210 */ /* 0x080fe40007f1e0ff */
        /* <DEDUP_REMOVED lines=231> */
.L_x_3832:
[----:B------:R-:W-:Y:S05]  /*4050*/  BSYNC B0 ;  /* 0x0000000000007941 */ /* 0x000fea0003800000 */
.L_x_3831:
        /* <DEDUP_REMOVED lines=62> */
.L_x_3834:
[----:B------:R-:W-:Y:S05]  /*4440*/  BSYNC B0 ;  /* 0x0000000000007941 */ /* 0x000fea0003800000 */
.L_x_3833:
        /* <DEDUP_REMOVED lines=64> */
.L_x_3836:
[----:B------:R-:W-:Y:S05]  /*4850*/  BSYNC B0 ;  /* 0x0000000000007941 */ /* 0x000fea0003800000 */
.L_x_3835:
        /* <DEDUP_REMOVED lines=68> */
.L_x_3838:
[----:B------:R-:W-:Y:S05]  /*4ca0*/  BSYNC B0 ;  /* 0x0000000000007941 */ /* 0x000fea0003800000 */
.L_x_3837:
        /* <DEDUP_REMOVED lines=64> */
.L_x_3840:
[----:B------:R-:W-:Y:S05]  /*50b0*/  BSYNC B0 ;  /* 0x0000000000007941 */ /* 0x000fea0003800000 */
.L_x_3839:
        /* <DEDUP_REMOVED lines=68> */
.L_x_3842:
[----:B------:R-:W-:Y:S05]  /*5500*/  BSYNC B0 ;  /* 0x0000000000007941 */ /* 0x000fea0003800000 */
.L_x_3841:
        /* <DEDUP_REMOVED lines=68> */
.L_x_3844:
[----:B------:R-:W-:Y:S05]  /*5950*/  BSYNC B0 ;  /* 0x0000000000007941 */ /* 0x000fea0003800000 */
.L_x_3843:
        /* <DEDUP_REMOVED lines=68> */
.L_x_3846:
[----:B------:R-:W-:Y:S05]  /*5da0*/  BSYNC B0 ;  /* 0x0000000000007941 */ /* 0x000fea0003800000 */
.L_x_3845:
        /* <DEDUP_REMOVED lines=64> */
.L_x_3848:
[----:B------:R-:W-:Y:S05]  /*61b0*/  BSYNC B0 ;  /* 0x0000000000007941 */ /* 0x000fea0003800000 */
.L_x_3847:
        /* <DEDUP_REMOVED lines=70> */
.L_x_3850:
[----:B------:R-:W-:Y:S05]  /*6620*/  BSYNC B0 ;  /* 0x0000000000007941 */ /* 0x000fea0003800000 */
.L_x_3849:
        /* <DEDUP_REMOVED lines=71> */
.L_x_3852:
[----:B------:R-:W-:Y:S05]  /*6aa0*/  BSYNC B0 ;  /* 0x0000000000007941 */ /* 0x000fea0003800000 */
.L_x_3851:
        /* <DEDUP_REMOVED lines=71> */
.L_x_3854:
[----:B------:R-:W-:Y:S05]  /*6f20*/  BSYNC B0 ;  /* 0x0000000000007941 */ /* 0x000fea0003800000 */
.L_x_3853:
        /* <DEDUP_REMOVED lines=71> */
.L_x_3856:
[----:B------:R-:W-:Y:S05]  /*73a0*/  BSYNC B0 ;  /* 0x0000000000007941 */ /* 0x000fea0003800000 */
.L_x_3855:
        /* <DEDUP_REMOVED lines=71> */
.L_x_3858:
[----:B------:R-:W-:Y:S05]  /*7820*/  BSYNC B0 ;  /* 0x0000000000007941 */ /* 0x000fea0003800000 */
.L_x_3857:
        /* <DEDUP_REMOVED lines=71> */
.L_x_3860:
[----:B------:R-:W-:Y:S05]  /*7ca0*/  BSYNC B0 ;  /* 0x0000000000007941 */ /* 0x000fea0003800000 */
.L_x_3859:
        /* <DEDUP_REMOVED lines=71> */
.L_x_3862:
[----:B------:R-:W-:Y:S05]  /*8120*/  BSYNC B0 ;  /* 0x0000000000007941 */ /* 0x000fea0003800000 */
.L_x_3861:
        /* <DEDUP_REMOVED lines=11> */
.L_x_3830:
        /* <DEDUP_REMOVED lines=93> */
.L_x_3867:
[----:B------:R-:W-:Y:S05]  /*87b0*/  BSYNC B0 ;  /* 0x0000000000007941 */ /* 0x000fea0003800000 */
.L_x_3866:
[----:B-1----:R-:W-:Y:S02]  /*87c0*/  MOV R2, R84 ;  /* 0x0000005400027202 */ /* 0x002fe40000000f00 */
[----:B------:R-:W-:Y:S05]  /*87d0*/  MOV R3, R85 ;  /* 0x0000005500037202 */ /* 0x000fea0000000f00 */
[----:B-----5:R1:W-:Y:S02]  /*87e0*/  STG.E.128 [R2.64], R24 ;  /* 0x0000001802007986 */ /* 0x0203e4000c101d06 */
.L_x_3865:
[----:B------:R-:W-:Y:S05]  /*87f0*/  BSYNC B1 ;  /* 0x0000000000017941 */ /* 0x000fea0003800000 */
.L_x_3864:
        /* <DEDUP_REMOVED lines=90> */
.L_x_3871:
[----:B------:R-:W-:Y:S05]  /*8da0*/  BSYNC B0 ;  /* 0x0000000000007941 */ /* 0x000fea0003800000 */
.L_x_3870:
[C---:B-1----:R-:W-:Y:S04]  /*8db0*/  LEA R2, P0, R195.reuse, R84, 0x1 ;  /* 0x00000054c3027211 */ /* 0x042fe800078008ff */
[----:B------:R-:W-:Y:S05]  /*8dc0*/  LEA.HI.X R3, R195, R85, R197, 0x1, P0 ;  /* 0x00000055c3037211 */ /* 0x000fea00000f0cc5 */
[----:B-----5:R1:W-:Y:S04]  /*8dd0*/  STG.E.128 [R2.64], R24 ;  /* 0x0000001802007986 */ /* 0x0203e8000c101d06 */
.L_x_3869:
[----:B------:R-:W-:Y:S05]  /*8de0*/  BSYNC B1 ;  /* 0x0000000000017941 */ /* 0x000fea0003800000 */
.L_x_3868:
        /* <DEDUP_REMOVED lines=92> */
.L_x_3875:
[----:B------:R-:W-:Y:S05]  /*93b0*/  BSYNC B0 ;  /* 0x0000000000007941 */ /* 0x000fea0003800000 */
.L_x_3874:
[C---:B-1----:R-:W-:Y:S04]  /*93c0*/  LEA R2, P0, R156.reuse, R84, 0x1 ;  /* 0x000000549c027211 */ /* 0x042fe800078008ff */
[----:B------:R-:W-:Y:S05]  /*93d0*/  LEA.HI.X R3, R156, R85, R192, 0x1, P0 ;  /* 0x000000559c037211 */ /* 0x000fea00000f0cc0 */
[----:B-----5:R1:W-:Y:S04]  /*93e0*/  STG.E.128 [R2.64], R24 ;  /* 0x0000001802007986 */ /* 0x0203e8000c101d06 */
.L_x_3873:
[----:B------:R-:W-:Y:S05]  /*93f0*/  BSYNC B1 ;  /* 0x0000000000017941 */ /* 0x000fea0003800000 */
.L_x_3872:
        /* <DEDUP_REMOVED lines=93> */
.L_x_3879:
[----:B------:R-:W-:Y:S05]  /*99d0*/  BSYNC B0 ;  /* 0x0000000000007941 */ /* 0x000fea0003800000 */
.L_x_3878:
[----:B------:R-:W-:Y:S02]  /*99e0*/  MOV R0, 0x60 ;  /* 0x0000006000007802 */ /* 0x000fe40000000f00 */
[----:B-1----:R-:W-:Y:S02]  /*99f0*/  MOV R2, R84 ;  /* 0x0000005400027202 */ /* 0x002fe40000000f00 */
[----:B------:R-:W-:Y:S05]  /*9a00*/  MOV R3, R85 ;  /* 0x0000005500037202 */ /* 0x000fea0000000f00 */
[C---:B------:R-:W-:Y:S04]  /*9a10*/  IMAD.WIDE.U32 R2, R0.reuse, c[0x0][0x198], R2 ;  /* 0x0000660000027a25 */ /* 0x040fe800078e0002 */
[----:B------:R-:W-:Y:S05]  /*9a20*/  IMAD R0, R0, c[0x0][0x19c], RZ ;  /* 0x0000670000007a24 */ /* 0x000fea00078e02ff */
[----:B------:R-:W-:Y:S05]  /*9a30*/  IADD3 R3, R3, R0, RZ ;  /* 0x0000000003037210 */ /* 0x000fea0007ffe0ff */
[----:B-----5:R1:W-:Y:S02]  /*9a40*/  STG.E.128 [R2.64], R24 ;  /* 0x0000001802007986 */ /* 0x0203e4000c101d06 */
.L_x_3877:
[----:B------:R-:W-:Y:S05]  /*9a50*/  BSYNC B1 ;  /* 0x0000000000017941 */ /* 0x000fea0003800000 */
.L_x_3876:
        /* <DEDUP_REMOVED lines=92> */
.L_x_3883:
[----:B------:R-:W-:Y:S05]  /*a020*/  BSYNC B0 ;  /* 0x0000000000007941 */ /* 0x000fea0003800000 */
.L_x_3882:
[C---:B-1----:R-:W-:Y:S04]  /*a030*/  LEA R2, P0, R160.reuse, R84, 0x1 ;  /* 0x00000054a0027211 */ /* 0x042fe800078008ff */
[----:B------:R-:W-:Y:S05]  /*a040*/  LEA.HI.X R3, R160, R85, R193, 0x1, P0 ;  /* 0x00000055a0037211 */ /* 0x000fea00000f0cc1 */
[----:B-----5:R1:W-:Y:S04]  /*a050*/  STG.E.128 [R2.64], R24 ;  /* 0x0000001802007986 */ /* 0x0203e8000c101d06 */
.L_x_3881:
[----:B------:R-:W-:Y:S05]  /*a060*/  BSYNC B1 ;  /* 0x0000000000017941 */ /* 0x000fea0003800000 */
.L_x_3880:
        /* <DEDUP_REMOVED lines=93> */
.L_x_3887:
[----:B------:R-:W-:Y:S05]  /*a640*/  BSYNC B0 ;  /* 0x0000000000007941 */ /* 0x000fea0003800000 */
.L_x_3886:
[----:B------:R-:W-:Y:S02]  /*a650*/  MOV R0, 0xa0 ;  /* 0x000000a000007802 */ /* 0x000fe40000000f00 */
[----:B-1----:R-:W-:Y:S02]  /*a660*/  MOV R2, R84 ;  /* 0x0000005400027202 */ /* 0x002fe40000000f00 */
[----:B------:R-:W-:Y:S05]  /*a670*/  MOV R3, R85 ;  /* 0x0000005500037202 */ /* 0x000fea0000000f00 */
[C---:B------:R-:W-:Y:S04]  /*a680*/  IMAD.WIDE.U32 R2, R0.reuse, c[0x0][0x198], R2 ;  /* 0x0000660000027a25 */ /* 0x040fe800078e0002 */
[----:B------:R-:W-:Y:S05]  /*a690*/  IMAD R0, R0, c[0x0][0x19c], RZ ;  /* 0x0000670000007a24 */ /* 0x000fea00078e02ff */
[----:B------:R-:W-:Y:S05]  /*a6a0*/  IADD3 R3, R3, R0, RZ ;  /* 0x0000000003037210 */ /* 0x000fea0007ffe0ff */
[----:B-----5:R1:W-:Y:S02]  /*a6b0*/  STG.E.128 [R2.64], R24 ;  /* 0x0000001802007986 */ /* 0x0203e4000c101d06 */
.L_x_3885:
[----:B------:R-:W-:Y:S05]  /*a6c0*/  BSYNC B1 ;  /* 0x0000000000017941 */ /* 0x000fea0003800000 */
.L_x_3884:
        /* <DEDUP_REMOVED lines=93> */
.L_x_3891:
[----:B------:R-:W-:Y:S05]  /*aca0*/  BSYNC B0 ;  /* 0x0000000000007941 */ /* 0x000fea0003800000 */
.L_x_3890:
[----:B------:R-:W-:Y:S02]  /*acb0*/  MOV R0, 0xc0 ;  /* 0x000000c000007802 */ /* 0x000fe40000000f00 */
[----:B-1----:R-:W-:Y:S02]  /*acc0*/  MOV R2, R84 ;  /* 0x0000005400027202 */ /* 0x002fe40000000f00 */
[----:B------:R-:W-:Y:S05]  /*acd0*/  MOV R3, R85 ;  /* 0x0000005500037202 */ /* 0x000fea0000000f00 */
[C---:B------:R-:W-:Y:S04]  /*ace0*/  IMAD.WIDE.U32 R2, R0.reuse, c[0x0][0x198], R2 ;  /* 0x0000660000027a25 */ /* 0x040fe800078e0002 */
[----:B------:R-:W-:Y:S05]  /*acf0*/  IMAD R0, R0, c[0x0][0x19c], RZ ;  /* 0x0000670000007a24 */ /* 0x000fea00078e02ff */
[----:B------:R-:W-:Y:S05]  /*ad00*/  IADD3 R3, R3, R0, RZ ;  /* 0x0000000003037210 */ /* 0x000fea0007ffe0ff */
[----:B-----5:R1:W-:Y:S02]  /*ad10*/  STG.E.128 [R2.64], R24 ;  /* 0x0000001802007986 */ /* 0x0203e4000c101d06 */
.L_x_3889:
[----:B------:R-:W-:Y:S05]  /*ad20*/  BSYNC B1 ;  /* 0x0000000000017941 */ /* 0x000fea0003800000 */
.L_x_3888:
        /* <DEDUP_REMOVED lines=93> */
.L_x_3895:
[----:B------:R-:W-:Y:S05]  /*b300*/  BSYNC B0 ;  /* 0x0000000000007941 */ /* 0x000fea0003800000 */
.L_x_3894:
[----:B------:R-:W-:Y:S02]  /*b310*/  MOV R0, 0xe0 ;  /* 0x000000e000007802 */ /* 0x000fe40000000f00 */
[----:B-1----:R-:W-:Y:S02]  /*b320*/  MOV R2, R84 ;  /* 0x0000005400027202 */ /* 0x002fe40000000f00 */
[----:B------:R-:W-:Y:S05]  /*b330*/  MOV R3, R85 ;  /* 0x0000005500037202 */ /* 0x000fea0000000f00 */
[C---:B------:R-:W-:Y:S04]  /*b340*/  IMAD.WIDE.U32 R2, R0.reuse, c[0x0][0x198], R2 ;  /* 0x0000660000027a25 */ /* 0x040fe800078e0002 */
[----:B------:R-:W-:Y:S05]  /*b350*/  IMAD R0, R0, c[0x0][0x19c], RZ ;  /* 0x0000670000007a24 */ /* 0x000fea00078e02ff */
[----:B------:R-:W-:Y:S05]  /*b360*/  IADD3 R3, R3, R0, RZ ;  /* 0x0000000003037210 */ /* 0x000fea0007ffe0ff */
[----:B-----5:R1:W-:Y:S02]  /*b370*/  STG.E.128 [R2.64], R24 ;  /* 0x0000001802007986 */ /* 0x0203e4000c101d06 */
.L_x_3893:
[----:B------:R-:W-:Y:S05]  /*b380*/  BSYNC B1 ;  /* 0x0000000000017941 */ /* 0x000fea0003800000 */
.L_x_3892:
        /* <DEDUP_REMOVED lines=92> */
.L_x_3899:
[----:B------:R-:W-:Y:S05]  /*b950*/  BSYNC B0 ;  /* 0x0000000000007941 */ /* 0x000fea0003800000 */
.L_x_3898:
[C---:B-1----:R-:W-:Y:S04]  /*b960*/  LEA R2, P0, R158.reuse, R84, 0x1 ;  /* 0x000000549e027211 */ /* 0x042fe800078008ff */
[----:B------:R-:W-:Y:S05]  /*b970*/  LEA.HI.X R3, R158, R85, R194, 0x1, P0 ;  /* 0x000000559e037211 */ /* 0x000fea00000f0cc2 */
[----:B-----5:R1:W-:Y:S04]  /*b980*/  STG.E.128 [R2.64], R24 ;  /* 0x0000001802007986 */ /* 0x0203e8000c101d06 */
.L_x_3897:
[----:B------:R-:W-:Y:S05]  /*b990*/  BSYNC B1 ;  /* 0x0000000000017941 */ /* 0x000fea0003800000 */
.L_x_3896:
        /* <DEDUP_REMOVED lines=95> */
.L_x_3903:
[----:B------:R-:W-:Y:S05]  /*bf90*/  BSYNC B0 ;  /* 0x0000000000007941 */ /* 0x000fea0003800000 */
.L_x_3902:
[----:B------:R-:W-:Y:S02]  /*bfa0*/  MOV R0, 0x120 ;  /* 0x0000012000007802 */ /* 0x000fe40000000f00 */
[----:B-1----:R-:W-:Y:S02]  /*bfb0*/  MOV R2, R84 ;  /* 0x0000005400027202 */ /* 0x002fe40000000f00 */
[----:B------:R-:W-:Y:S05]  /*bfc0*/  MOV R3, R85 ;  /* 0x0000005500037202 */ /* 0x000fea0000000f00 */
[C---:B------:R-:W-:Y:S04]  /*bfd0*/  IMAD.WIDE.U32 R2, R0.reuse, c[0x0][0x198], R2 ;  /* 0x0000660000027a25 */ /* 0x040fe800078e0002 */
[----:B------:R-:W-:Y:S05]  /*bfe0*/  IMAD R0, R0, c[0x0][0x19c], RZ ;  /* 0x0000670000007a24 */ /* 0x000fea00078e02ff */
[----:B------:R-:W-:Y:S05]  /*bff0*/  IADD3 R3, R3, R0, RZ ;  /* 0x0000000003037210 */ /* 0x000fea0007ffe0ff */
[----:B-----5:R1:W-:Y:S02]  /*c000*/  STG.E.128 [R2.64], R24 ;  /* 0x0000001802007986 */ /* 0x0203e4000c101d06 */
.L_x_3901:
[----:B------:R-:W-:Y:S05]  /*c010*/  BSYNC B1 ;  /* 0x0000000000017941 */ /* 0x000fea0003800000 */
.L_x_3900:
        /* <DEDUP_REMOVED lines=98> */
.L_x_3907:
[----:B------:R-:W-:Y:S05]  /*c640*/  BSYNC B0 ;  /* 0x0000000000007941 */ /* 0x000fea0003800000 */
.L_x_3906:
[----:B------:R-:W-:Y:S02]  /*c650*/  MOV R0, 0x140 ;  /* 0x0000014000007802 */ /* 0x000fe40000000f00 */
[----:B-1----:R-:W-:Y:S02]  /*c660*/  MOV R2, R84 ;  /* 0x0000005400027202 */ /* 0x002fe40000000f00 */
[----:B------:R-:W-:Y:S05]  /*c670*/  MOV R3, R85 ;  /* 0x0000005500037202 */ /* 0x000fea0000000f00 */
[C---:B------:R-:W-:Y:S04]  /*c680*/  IMAD.WIDE.U32 R2, R0.reuse, c[0x0][0x198], R2 ;  /* 0x0000660000027a25 */ /* 0x040fe800078e0002 */
[----:B------:R-:W-:Y:S05]  /*c690*/  IMAD R0, R0, c[0x0][0x19c], RZ ;  /* 0x0000670000007a24 */ /* 0x000fea00078e02ff */
[----:B------:R-:W-:Y:S05]  /*c6a0*/  IADD3 R3, R3, R0, RZ ;  /* 0x0000000003037210 */ /* 0x000fea0007ffe0ff */
[----:B-----5:R1:W-:Y:S02]  /*c6b0*/  STG.E.128 [R2.64], R8 ;  /* 0x0000000802007986 */ /* 0x0203e4000c101d06 */
.L_x_3905:
[----:B------:R-:W-:Y:S05]  /*c6c0*/  BSYNC B1 ;  /* 0x0000000000017941 */ /* 0x000fea0003800000 */
.L_x_3904:
        /* <DEDUP_REMOVED lines=98> */
.L_x_3911:
[----:B------:R-:W-:Y:S05]  /*ccf0*/  BSYNC B0 ;  /* 0x0000000000007941 */ /* 0x000fea0003800000 */
.L_x_3910:
[----:B------:R-:W-:Y:S02]  /*cd00*/  MOV R0, 0x160 ;  /* 0x0000016000007802 */ /* 0x000fe40000000f00 */
[----:B-1----:R-:W-:Y:S02]  /*cd10*/  MOV R2, R84 ;  /* 0x0000005400027202 */ /* 0x002fe40000000f00 */
[----:B------:R-:W-:Y:S05]  /*cd20*/  MOV R3, R85 ;  /* 0x0000005500037202 */ /* 0x000fea0000000f00 */
[C---:B------:R-:W-:Y:S04]  /*cd30*/  IMAD.WIDE.U32 R2, R0.reuse, c[0x0][0x198], R2 ;  /* 0x0000660000027a25 */ /* 0x040fe800078e0002 */
[----:B------:R-:W-:Y:S05]  /*cd40*/  IMAD R0, R0, c[0x0][0x19c], RZ ;  /* 0x0000670000007a24 */ /* 0x000fea00078e02ff */
[----:B------:R-:W-:Y:S05]  /*cd50*/  IADD3 R3, R3, R0, RZ ;  /* 0x0000000003037210 */ /* 0x000fea0007ffe0ff */
[----:B-----5:R1:W-:Y:S02]  /*cd60*/  STG.E.128 [R2.64], R8 ;  /* 0x0000000802007986 */ /* 0x0203e4000c101d06 */
.L_x_3909:
[----:B------:R-:W-:Y:S05]  /*cd70*/  BSYNC B1 ;  /* 0x0000000000017941 */ /* 0x000fea0003800000 */
.L_x_3908:
        /* <DEDUP_REMOVED lines=98> */
.L_x_3915:
[----:B------:R-:W-:Y:S05]  /*d3a0*/  BSYNC B0 ;  /* 0x0000000000007941 */ /* 0x000fea0003800000 */
.L_x_3914:
[----:B------:R-:W-:Y:S02]  /*d3b0*/  MOV R0, 0x180 ;  /* 0x0000018000007802 */ /* 0x000fe40000000f00 */
[----:B-1----:R-:W-:Y:S02]  /*d3c0*/  MOV R2, R84 ;  /* 0x0000005400027202 */ /* 0x002fe40000000f00 */
[----:B------:R-:W-:Y:S05]  /*d3d0*/  MOV R3, R85 ;  /* 0x0000005500037202 */ /* 0x000fea0000000f00 */
[C---:B------:R-:W-:Y:S04]  /*d3e0*/  IMAD.WIDE.U32 R2, R0.reuse, c[0x0][0x198], R2 ;  /* 0x0000660000027a25 */ /* 0x040fe800078e0002 */
[----:B------:R-:W-:Y:S05]  /*d3f0*/  IMAD R0, R0, c[0x0][0x19c], RZ ;  /* 0x0000670000007a24 */ /* 0x000fea00078e02ff */
[----:B------:R-:W-:Y:S05]  /*d400*/  IADD3 R3, R3, R0, RZ ;  /* 0x0000000003037210 */ /* 0x000fea0007ffe0ff */
[----:B-----5:R1:W-:Y:S02]  /*d410*/  STG.E.128 [R2.64], R8 ;  /* 0x0000000802007986 */ /* 0x0203e4000c101d06 */
.L_x_3913:
[----:B------:R-:W-:Y:S05]  /*d420*/  BSYNC B1 ;  /* 0x0000000000017941 */ /* 0x000fea0003800000 */
.L_x_3912:
        /* <DEDUP_REMOVED lines=98> */
.L_x_3919:
[----:B------:R-:W-:Y:S05]  /*da50*/  BSYNC B0 ;  /* 0x0000000000007941 */ /* 0x000fea0003800000 */
.L_x_3918:
[----:B------:R-:W-:Y:S02]  /*da60*/  MOV R0, 0x1a0 ;  /* 0x000001a000007802 */ /* 0x000fe40000000f00 */
[----:B-1----:R-:W-:Y:S02]  /*da70*/  MOV R2, R84 ;  /* 0x0000005400027202 */ /* 0x002fe40000000f00 */
[----:B------:R-:W-:Y:S05]  /*da80*/  MOV R3, R85 ;  /* 0x0000005500037202 */ /* 0x000fea0000000f00 */
[C---:B------:R-:W-:Y:S04]  /*da90*/  IMAD.WIDE.U32 R2, R0.reuse, c[0x0][0x198], R2 ;  /* 0x0000660000027a25 */ /* 0x040fe800078e0002 */
[----:B------:R-:W-:Y:S05]  /*daa0*/  IMAD R0, R0, c[0x0][0x19c], RZ ;  /* 0x0000670000007a24 */ /* 0x000fea00078e02ff */
[----:B------:R-:W-:Y:S05]  /*dab0*/  IADD3 R3, R3, R0, RZ ;  /* 0x0000000003037210 */ /* 0x000fea0007ffe0ff */
[----:B-----5:R1:W-:Y:S02]  /*dac0*/  STG.E.128 [R2.64], R8 ;  /* 0x0000000802007986 */ /* 0x0203e4000c101d06 */
.L_x_3917:
[----:B------:R-:W-:Y:S05]  /*dad0*/  BSYNC B1 ;  /* 0x0000000000017941 */ /* 0x000fea0003800000 */
.L_x_3916:
        /* <DEDUP_REMOVED lines=98> */
.L_x_3923:
[----:B------:R-:W-:Y:S05]  /*e100*/  BSYNC B0 ;  /* 0x0000000000007941 */ /* 0x000fea0003800000 */
.L_x_3922:
[----:B------:R-:W-:Y:S02]  /*e110*/  MOV R0, 0x1c0 ;  /* 0x000001c000007802 */ /* 0x000fe40000000f00 */
[----:B-1----:R-:W-:Y:S02]  /*e120*/  MOV R2, R84 ;  /* 0x0000005400027202 */ /* 0x002fe40000000f00 */
[----:B------:R-:W-:Y:S05]  /*e130*/  MOV R3, R85 ;  /* 0x0000005500037202 */ /* 0x000fea0000000f00 */
[C---:B------:R-:W-:Y:S04]  /*e140*/  IMAD.WIDE.U32 R2, R0.reuse, c[0x0][0x198], R2 ;  /* 0x0000660000027a25 */ /* 0x040fe800078e0002 */
[----:B------:R-:W-:Y:S05]  /*e150*/  IMAD R0, R0, c[0x0][0x19c], RZ ;  /* 0x0000670000007a24 */ /* 0x000fea00078e02ff */
[----:B------:R-:W-:Y:S05]  /*e160*/  IADD3 R3, R3, R0, RZ ;  /* 0x0000000003037210 */ /* 0x000fea0007ffe0ff */
[----:B-----5:R1:W-:Y:S02]  /*e170*/  STG.E.128 [R2.64], R8 ;  /* 0x0000000802007986 */ /* 0x0203e4000c101d06 */
.L_x_3921:
[----:B------:R-:W-:Y:S05]  /*e180*/  BSYNC B1 ;  /* 0x0000000000017941 */ /* 0x000fea0003800000 */
.L_x_3920:
        /* <DEDUP_REMOVED lines=97> */
.L_x_3927:
[----:B------:R-:W-:Y:S05]  /*e7a0*/  BSYNC B0 ;  /* 0x0000000000007941 */ /* 0x000fea0003800000 */
.L_x_3926:
[----:B------:R-:W-:Y:S02]  /*e7b0*/  MOV R0, 0x1e0 ;  /* 0x000001e000007802 */ /* 0x000fe40000000f00 */
[----:B-1----:R-:W-:Y:S02]  /*e7c0*/  MOV R2, R84 ;  /* 0x0000005400027202 */ /* 0x002fe40000000f00 */
[----:B------:R-:W-:Y:S05]  /*e7d0*/  MOV R3, R85 ;  /* 0x0000005500037202 */ /* 0x000fea0000000f00 */
[C---:B------:R-:W-:Y:S04]  /*e7e0*/  IMAD.WIDE.U32 R2, R0.reuse, c[0x0][0x198], R2 ;  /* 0x0000660000027a25 */ /* 0x040fe800078e0002 */
[----:B------:R-:W-:Y:S05]  /*e7f0*/  IMAD R0, R0, c[0x0][0x19c], RZ ;  /* 0x0000670000007a24 */ /* 0x000fea00078e02ff */
[----:B------:R-:W-:Y:S05]  /*e800*/  IADD3 R3, R3, R0, RZ ;  /* 0x0000000003037210 */ /* 0x000fea0007ffe0ff */
[----:B-----5:R1:W-:Y:S02]  /*e810*/  STG.E.128 [R2.64], R8 ;  /* 0x0000000802007986 */ /* 0x0203e4000c101d06 */
.L_x_3925:
[----:B------:R-:W-:Y:S05]  /*e820*/  BSYNC B1 ;  /* 0x0000000000017941 */ /* 0x000fea0003800000 */
.L_x_3924:
        /* <DEDUP_REMOVED lines=12> */
.L_x_3829:
        /* <DEDUP_REMOVED lines=209> */
.L_x_3863:
        /* <DEDUP_REMOVED lines=84> */
.L_x_3928:
        /* <DEDUP_REMOVED lines=12> */
.L_x_3929:
[----:B------:R-:W-:Y:S04]  /*fc00*/  IADD3 R20, R20, -0x1, RZ ;  /* 0xffffffff14147810 */ /* 0x000fe80007ffe0ff */
[----:B------:R-:W-:Y:S11]  /*fc10*/  ISETP.GT.AND P0, PT, R20, R135, PT ;  /* 0x000000871400720c */ /* 0x000ff60003f04270 */
[----:B------:R-:W-:Y:S02]  /*fc20*/  @!UPT UIADD3 URZ, URZ, URZ, URZ ;  /* 0x0000003f3f3ff290 */ /* 0x000fe4000fffe03f */
[----:B------:R-:W-:-:S05]  /*fc30*/  @P0 BRA `(.L_x_3930) ;  /* 0xffff332000000947 */ /* 0x000fca000383ffff */
.L_x_3828:
        /* <DEDUP_REMOVED lines=25> */
[----:B--2---:R-:W-:Y:S02]  /*fdd0*/  LEA.HI.X R29, R7, c[0x0][0x164], R8, 0x1, P1 ;  /* 0x00005900071d7a11 */ /* 0x004fe400008f0c08 */
        /* <DEDUP_REMOVED lines=27> */
[C---:B--2---:R-:W-:Y:S02]  /*ff90*/  IADD3 R2, P0, R8.reuse, c[0x0][0x2b0], RZ ;  /* 0x0000ac0008027a10 */ /* 0x044fe40007f1e0ff */
[----:B------:R-:W-:Y:S02]  /*ffa0*/  IADD3 R8, P1, R8, c[0x0][0x2a8], RZ ;  /* 0x0000aa0008087a10 */ /* 0x000fe40007f3e0ff */
[C---:B------:R-:W-:Y:S02]  /*ffb0*/  IADD3.X R3, R0.reuse, c[0x0][0x2b4], RZ, P0, !PT ;  /* 0x0000ad0000037a10 */ /* 0x040fe400007fe4ff */
[----:B------:R-:W-:-:S03]  /*ffc0*/  IADD3.X R9, R0, c[0x0][0x2ac], RZ, P1, !PT ;  /* 0x0000ab0000097a10 */ /* 0x000fc60000ffe4ff */
[----:B------:R2:W3:Y:S04]  /*ffd0*/  LDG.E.64 R10, [R2.64] ;  /* 0x00000006020a7981 */ /* 0x0004e8000c1e1b00 */
[----:B------:R3:W4:Y:S01]  /*ffe0*/  LDG.E.64 R14, [R8.64] ;  /* 0x00000006080e7981 */ /* 0x000722000c1e1b00 */
[----:B-----5:R-:W-:Y:S02]  /*fff0*/  MOV R0, R7 ;  /* 0x0000000700007202 */ /* 0x020fe40000000f00 */
[----:B------:R-:W-:Y:S02]  /*10000*/  MOV R7, R4 ;  /* 0x0000000400077202 */ /* 0x000fe40000000f00 */
[----:B--2---:R-:W-:Y:S01]  /*10010*/  MOV R3, R5 ;  /* 0x0000000500037202 */ /* 0x004fe20000000f00 */
[--C-:B------:R-:W-:Y:S01]  /*10020*/  HADD2.F32 R2, -RZ, R0.reuse.H0_H0 ;  /* 0x20000000ff027230 */ /* 0x100fe20000004100 */
[----:B------:R-:W-:Y:S01]  /*10030*/  MOV R5, R6 ;  /* 0x0000000600057202 */ /* 0x000fe20000000f00 */
[----:B------:R-:W-:-:S02]  /*10040*/  HADD2.F32 R0, -RZ, R0.H1_H1 ;  /* 0x30000000ff007230 */ /* 0x000fc40000004100 */
[--C-:B------:R-:W-:Y:S02]  /*10050*/  HADD2.F32 R4, -RZ, R3.reuse.H0_H0 ;  /* 0x20000003ff047230 */ /* 0x100fe40000004100 */
[----:B------:R-:W-:Y:S02]  /*10060*/  HADD2.F32 R3, -RZ, R3.H1_H1 ;  /* 0x30000003ff037230 */ /* 0x000fe40000004100 */
[----:B---3--:R-:W-:Y:S02]  /*10070*/  HADD2.F32 R9, -RZ, R10.H1_H1 ;  /* 0x3000000aff097230 */ /* 0x008fe40000004100 */
        /* <DEDUP_REMOVED lines=31> */
.L_x_3937:
[----:B------:R-:W-:Y:S05]  /*10270*/  BSYNC B0 ;  /* 0x0000000000007941 */ /* 0x000fea0003800000 */
.L_x_3936:
[----:B-----5:R3:W-:Y:S02]  /*10280*/  STS.128 [R239], R4 ;  /* 0x00000004ef007388 */ /* 0x0207e40000000c00 */
.L_x_3935:
[----:B------:R-:W-:Y:S05]  /*10290*/  BSYNC B1 ;  /* 0x0000000000017941 */ /* 0x000fea0003800000 */
.L_x_3934:
[----:B------:R-:W-:Y:S01]  /*102a0*/  IADD3 R37, R102, 0x10, RZ ;  /* 0x0000001066257810 */ /* 0x000fe20007ffe0ff */
        /* <DEDUP_REMOVED lines=8> */
[----:B------:R-:W-:-:S04]  /*10330*/  IADD3 R0, P0, R30, R21, RZ ;  /* 0x000000151e007210 */ /* 0x000fc80007f1e0ff */
[----:B--2---:R-:W-:Y:S02]  /*10340*/  LEA.HI.X.SX32 R2, R30, R22, 0x1, P0 ;  /* 0x000000161e027211 */ /* 0x004fe400000f0eff */
[C---:B------:R-:W-:Y:S02]  /*10350*/  SHF.L.U32 R8, R0.reuse, 0x1, RZ ;  /* 0x0000000100087819 */ /* 0x040fe400000006ff */
[----:B------:R-:W-:Y:S02]  /*10360*/  SHF.L.U64.HI R0, R0, 0x1, R2 ;  /* 0x0000000100007819 */ /* 0x000fe40000010202 */
[C---:B------:R-:W-:Y:S02]  /*10370*/  IADD3 R2, P0, R8.reuse, c[0x0][0x2b0], RZ ;  /* 0x0000ac0008027a10 */ /* 0x040fe40007f1e0ff */
[----:B------:R-:W-:Y:S02]  /*10380*/  IADD3 R8, P1, R8, c[0x0][0x2a8], RZ ;  /* 0x0000aa0008087a10 */ /* 0x000fe40007f3e0ff */
[----:B------:R-:W-:-:S02]  /*10390*/  IADD3.X R3, R0, c[0x0][0x2b4], RZ, P0, !PT ;  /* 0x0000ad0000037a10 */ /* 0x000fc400007fe4ff */
[----:B------:R-:W-:-:S03]  /*103a0*/  IADD3.X R9, R0, c[0x0][0x2ac], RZ, P1, !PT ;  /* 0x0000ab0000097a10 */ /* 0x000fc60000ffe4ff */
[----:B------:R2:W4:Y:S04]  /*103b0*/  LDG.E.64 R10, [R2.64] ;  /* 0x00000006020a7981 */ /* 0x000528000c1e1b00 */
[----:B---3--:R4:W3:Y:S01]  /*103c0*/  LDG.E.64 R14, [R8.64] ;  /* 0x00000006080e7981 */ /* 0x0088e2000c1e1b00 */
        /* <DEDUP_REMOVED lines=8> */
[----:B----4-:R-:W-:Y:S02]  /*10450*/  HADD2.F32 R9, -RZ, R10.H1_H1 ;  /* 0x3000000aff097230 */ /* 0x010fe40000004100 */
[----:B------:R-:W-:Y:S02]  /*10460*/  HADD2.F32 R6, -RZ, R11.H1_H1 ;  /* 0x3000000bff067230 */ /* 0x000fe40000004100 */
[--C-:B---3--:R-:W-:Y:S01]  /*10470*/  HADD2.F32 R18, -RZ, R14.reuse.H1_H1 ;  /* 0x3000000eff127230 */ /* 0x108fe20000004100 */
        /* <DEDUP_REMOVED lines=29> */
.L_x_3941:
[----:B------:R-:W-:Y:S05]  /*10650*/  BSYNC B0 ;  /* 0x0000000000007941 */ /* 0x000fea0003800000 */
.L_x_3940:
[----:B-----5:R4:W-:Y:S02]  /*10660*/  STS.128 [R239+0x800], R4 ;  /* 0x00080004ef007388 */ /* 0x0209e40000000c00 */
.L_x_3939:
[----:B------:R-:W-:Y:S05]  /*10670*/  BSYNC B1 ;  /* 0x0000000000017941 */ /* 0x000fea0003800000 */
.L_x_3938:
[----:B------:R-:W-:Y:S01]  /*10680*/  IADD3 R36, R102, 0x20, RZ ;  /* 0x0000002066247810 */ /* 0x000fe20007ffe0ff */
[----:B------:R-:W-:Y:S03]  /*10690*/  BSSY B1, `(.L_x_3942) ;  /* 0x000003d000017945 */ /* 0x000fe60003800000 */
[----:B------:R-:W-:-:S04]  /*106a0*/  ISETP.GE.AND P0, PT, R36, R33, PT ;  /* 0x000000212400720c */ /* 0x000fc80003f06270 */
[----:B------:R-:W-:-:S13]  /*106b0*/  ISETP.LT.OR P0, PT, R219, -0x107, P0 ;  /* 0xfffffef9db00780c */ /* 0x000fda0000701670 */
[----:B------:R-:W-:Y:S05]  /*106c0*/  @P0 BRA `(.L_x_3943) ;  /* 0x0000039000000947 */ /* 0x000fea0003800000 */
[----:B---34-:R3:W5:Y:S01]  /*106d0*/  LDG.E.128 R4, [R38.64] ;  /* 0x0000000626047981 */ /* 0x018762000c1e1d00 */
[----:B------:R-:W-:Y:S01]  /*106e0*/  ISETP.GE.AND P0, PT, R16, c[0x0][0x230], PT ;  /* 0x00008c0010007a0c */ /* 0x000fe20003f06270 */
[----:B------:R-:W-:-:S12]  /*106f0*/  BSSY B0, `(.L_x_3944) ;  /* 0x0000035000007945 */ /* 0x000fd80003800000 */
[----:B------:R-:W-:Y:S05]  /*10700*/  @P0 BRA `(.L_x_3945) ;  /* 0x0000033000000947 */ /* 0x000fea0003800000 */
[----:B------:R-:W-:-:S04]  /*10710*/  SHF.L.U32 R0, R134, 0x5, RZ ;  /* 0x0000000586007819 */ /* 0x000fc800000006ff */
[----:B--2---:R-:W-:-:S04]  /*10720*/  IADD3 R2, P0, R0, R21, RZ ;  /* 0x0000001500027210 */ /* 0x004fc80007f1e0ff */
        /* <DEDUP_REMOVED lines=49> */
.L_x_3945:
[----:B------:R-:W-:Y:S05]  /*10a40*/  BSYNC B0 ;  /* 0x0000000000007941 */ /* 0x000fea0003800000 */
.L_x_3944:
[----:B-----5:R4:W-:Y:S02]  /*10a50*/  STS.128 [R239+0x1000], R4 ;  /* 0x00100004ef007388 */ /* 0x0209e40000000c00 */
.L_x_3943:
[----:B------:R-:W-:Y:S05]  /*10a60*/  BSYNC B1 ;  /* 0x0000000000017941 */ /* 0x000fea0003800000 */
.L_x_3942:
[----:B---3--:R-:W-:-:S04]  /*10a70*/  IADD3 R28, R102, 0x30, RZ ;  /* 0x00000030661c7810 */ /* 0x008fc80007ffe0ff */
[----:B------:R-:W-:-:S04]  /*10a80*/  ISETP.GE.AND P0, PT, R28, R33, PT ;  /* 0x000000211c00720c */ /* 0x000fc80003f06270 */
[----:B------:R-:W-:-:S13]  /*10a90*/  ISETP.LT.OR P0, PT, R219, -0x187, P0 ;  /* 0xfffffe79db00780c */ /* 0x000fda0000701670 */
[----:B------:R-:W-:Y:S05]  /*10aa0*/  @P0 BRA `(.L_x_3946) ;  /* 0x00001f9000000947 */ /* 0x000fea0003800000 */
[----:B----4-:R3:W5:Y:S01]  /*10ab0*/  LDG.E.128 R4, [R40.64] ;  /* 0x0000000628047981 */ /* 0x010762000c1e1d00 */
[----:B------:R-:W-:Y:S01]  /*10ac0*/  ISETP.GE.AND P0, PT, R16, c[0x0][0x230], PT ;  /* 0x00008c0010007a0c */ /* 0x000fe20003f06270 */
[----:B------:R-:W-:-:S12]  /*10ad0*/  BSSY B0, `(.L_x_3947) ;  /* 0x0000037000007945 */ /* 0x000fd80003800000 */
[----:B------:R-:W-:Y:S05]  /*10ae0*/  @P0 BRA `(.L_x_3948) ;  /* 0x0000035000000947 */ /* 0x000fea0003800000 */
[----:B------:R-:W-:-:S05]  /*10af0*/  IMAD R0, R134, 0x30, RZ ;  /* 0x0000003086007824 */ /* 0x000fca00078e02ff */
        /* <DEDUP_REMOVED lines=52> */
.L_x_3948:
[----:B------:R-:W-:Y:S05]  /*10e40*/  BSYNC B0 ;  /* 0x0000000000007941 */ /* 0x000fea0003800000 */
.L_x_3947:
[----:B-----5:R4:W-:Y:S01]  /*10e50*/  STS.128 [R239+0x1800], R4 ;  /* 0x00180004ef007388 */ /* 0x0209e20000000c00 */
[----:B------:R-:W-:Y:S05]  /*10e60*/  BRA `(.L_x_3946) ;  /* 0x00001bd000007947 */ /* 0x000fea0003800000 */
.L_x_3933:
        /* <DEDUP_REMOVED lines=25> */
[----:B------:R-:W-:-:S04]  /*11000*/  LEA R2, P1, R0, c[0x0][0x2a8], 0x1 ;  /* 0x0000aa0000027a11 */ /* 0x000fc800078208ff */
[----:B------:R-:W-:-:S05]  /*11010*/  LEA.HI.X R3, R0, c[0x0][0x2ac], R14, 0x1, P1 ;  /* 0x0000ab0000037a11 */ /* 0x000fca00008f0c0e */
[----:B------:R1:W2:Y:S01]  /*11020*/  LDG.E.128 R24, [R2.64] ;  /* 0x0000000602187981 */ /* 0x0002a2000c1e1d00 */
[----:B-----5:R-:W-:Y:S02]  /*11030*/  MOV R14, R5 ;  /* 0x00000005000e7202 */ /* 0x020fe40000000f00 */
[----:B------:R-:W-:Y:S02]  /*11040*/  MOV R15, R7 ;  /* 0x00000007000f7202 */ /* 0x000fe40000000f00 */
[----:B----4-:R-:W-:Y:S02]  /*11050*/  MOV R13, R6 ;  /* 0x00000006000d7202 */ /* 0x010fe40000000f00 */
[----:B------:R-:W-:Y:S02]  /*11060*/  MOV R12, R4 ;  /* 0x00000004000c7202 */ /* 0x000fe40000000f00 */
[----:B---3--:R-:W-:Y:S02]  /*11070*/  MOV R18, R9 ;  /* 0x0000000900127202 */ /* 0x008fe40000000f00 */
        /* <DEDUP_REMOVED lines=63> */
.L_x_3952:
[----:B------:R-:W-:Y:S05]  /*11470*/  BSYNC B0 ;  /* 0x0000000000007941 */ /* 0x000fea0003800000 */
.L_x_3951:
[----:B-----5:R3:W-:Y:S02]  /*11480*/  STS.128 [R239], R4 ;  /* 0x00000004ef007388 */ /* 0x0207e40000000c00 */
.L_x_3950:
[----:B------:R-:W-:Y:S05]  /*11490*/  BSYNC B1 ;  /* 0x0000000000017941 */ /* 0x000fea0003800000 */
.L_x_3949:
        /* <DEDUP_REMOVED lines=10> */
[----:B--2---:R-:W-:Y:S02]  /*11540*/  MOV R3, R134 ;  /* 0x0000008600037202 */ /* 0x004fe40000000f00 */
        /* <DEDUP_REMOVED lines=13> */
[----:B------:R-:W2:Y:S01]  /*11620*/  LDG.E.128 R8, [R8.64] ;  /* 0x0000000608087981 */ /* 0x000ea2000c1e1d00 */
[----:B------:R-:W-:-:S03]  /*11630*/  IADD3 R0, P1, R12, R13, RZ ;  /* 0x0000000d0c007210 */ /* 0x000fc60007f3e0ff */
[----:B---3--:R4:W3:Y:S01]  /*11640*/  LDG.E.128 R20, [R2.64] ;  /* 0x0000000602147981 */ /* 0x0088e2000c1e1d00 */
        /* <DEDUP_REMOVED lines=72> */
.L_x_3956:
[----:B------:R-:W-:Y:S05]  /*11ad0*/  BSYNC B0 ;  /* 0x0000000000007941 */ /* 0x000fea0003800000 */
.L_x_3955:
[----:B-----5:R4:W-:Y:S02]  /*11ae0*/  STS.128 [R239+0x800], R4 ;  /* 0x00080004ef007388 */ /* 0x0209e40000000c00 */
.L_x_3954:
[----:B------:R-:W-:Y:S05]  /*11af0*/  BSYNC B1 ;  /* 0x0000000000017941 */ /* 0x000fea0003800000 */
.L_x_3953:
        /* <DEDUP_REMOVED lines=9> */
[-C--:B------:R-:W-:Y:S02]  /*11b90*/  ISETP.GE.AND P0, PT, R16, R134.reuse, PT ;  /* 0x000000861000720c */ /* 0x080fe40003f06270 */
[----:B--2---:R-:W-:Y:S02]  /*11ba0*/  MOV R3, R134 ;  /* 0x0000008600037202 */ /* 0x004fe40000000f00 */
        /* <DEDUP_REMOVED lines=89> */
.L_x_3960:
[----:B------:R-:W-:Y:S05]  /*12140*/  BSYNC B0 ;  /* 0x0000000000007941 */ /* 0x000fea0003800000 */
.L_x_3959:
[----:B-----5:R4:W-:Y:S02]  /*12150*/  STS.128 [R239+0x1000], R4 ;  /* 0x00100004ef007388 */ /* 0x0209e40000000c00 */
.L_x_3958:
[----:B------:R-:W-:Y:S05]  /*12160*/  BSYNC B1 ;  /* 0x0000000000017941 */ /* 0x000fea0003800000 */
.L_x_3957:
        /* <DEDUP_REMOVED lines=9> */
[----:B------:R-:W-:Y:S02]  /*12200*/  MOV R8, R134 ;  /* 0x0000008600087202 */ /* 0x000fe40000000f00 */
[----:B------:R-:W-:-:S09]  /*12210*/  MOV R0, RZ ;  /* 0x000000ff00007202 */ /* 0x000fd20000000f00 */
[--C-:B------:R-:W-:Y:S02]  /*12220*/  @P0 SHF.R.S32.HI R134, RZ, 0x1, R179.reuse ;  /* 0x00000001ff860819 */ /* 0x100fe400000114b3 */
[----:B--2---:R-:W-:-:S03]  /*12230*/  @P0 SHF.R.S32.HI R3, RZ, 0x1, R179 ;  /* 0x00000001ff030819 */ /* 0x004fc600000114b3 */
[----:B------:R-:W-:Y:S01]  /*12240*/  IMAD R2, R134, 0x30, RZ ;  /* 0x0000003086027824 */ /* 0x000fe200078e02ff */
[----:B------:R-:W-:Y:S01]  /*12250*/  @P0 IADD3 R0, -R3, RZ, RZ ;  /* 0x000000ff03000210 */ /* 0x000fe20007ffe1ff */
[----:B------:R-:W-:-:S03]  /*12260*/  @P0 IMAD.MOV R8, RZ, RZ, -R134 ;  /* 0x000000ffff080224 */ /* 0x000fc600078e0a86 */
[----:B------:R-:W-:Y:S01]  /*12270*/  IADD3 R17, P1, R2, R35, RZ ;  /* 0x0000002302117210 */ /* 0x000fe20007f3e0ff */
[----:B------:R-:W-:-:S03]  /*12280*/  IMAD.WIDE R8, R8, 0x2, R40 ;  /* 0x0000000208087825 */ /* 0x000fc600078e0228 */
[----:B------:R-:W-:Y:S02]  /*12290*/  LEA.HI.X.SX32 R16, R2, R34, 0x1, P1 ;  /* 0x0000002202107211 */ /* 0x000fe400008f0eff */
[C---:B------:R-:W-:Y:S01]  /*122a0*/  IADD3 R3, P1, R0.reuse, R17, RZ ;  /* 0x0000001100037210 */ /* 0x040fe20007f3e0ff */
[----:B------:R-:W2:Y:S03]  /*122b0*/  LDG.E.128 R8, [R8.64] ;  /* 0x0000000608087981 */ /* 0x000ea6000c1e1d00 */
[----:B------:R-:W-:Y:S02]  /*122c0*/  LEA.HI.X.SX32 R0, R0, R16, 0x1, P1 ;  /* 0x0000001000007211 */ /* 0x000fe400008f0eff */
[----:B------:R-:W-:-:S04]  /*122d0*/  LEA R2, P1, R3, c[0x0][0x2b0], 0x1 ;  /* 0x0000ac0003027a11 */ /* 0x000fc800078208ff */
[----:B------:R-:W-:-:S05]  /*122e0*/  LEA.HI.X R3, R3, c[0x0][0x2b4], R0, 0x1, P1 ;  /* 0x0000ad0003037a11 */ /* 0x000fca00008f0c00 */
[----:B---3--:R4:W3:Y:S01]  /*122f0*/  LDG.E.128 R12, [R2.64] ;  /* 0x00000006020c7981 */ /* 0x0088e2000c1e1d00 */
        /* <DEDUP_REMOVED lines=12> */
[----:B--2---:R-:W-:Y:S02]  /*123c0*/  MOV R24, R9 ;  /* 0x0000000900187202 */ /* 0x004fe40000000f00 */
[----:B------:R-:W-:Y:S01]  /*123d0*/  MOV R25, R8 ;  /* 0x0000000800197202 */ /* 0x000fe20000000f00 */
[----:B------:R-:W-:Y:S01]  /*123e0*/  IMAD.MOV.U32 R26, RZ, RZ, R11 ;  /* 0x000000ffff1a7224 */ /* 0x000fe200078e000b */
[----:B------:R-:W-:Y:S01]  /*123f0*/  MOV R27, R10 ;  /* 0x0000000a001b7202 */ /* 0x000fe20000000f00 */
[----:B------:R-:W-:-:S02]  /*12400*/  HADD2.F32 R9, -RZ, R24.H0_H0 ;  /* 0x20000018ff097230 */ /* 0x000fc40000004100 */
[----:B------:R-:W-:Y:S02]  /*12410*/  HADD2.F32 R10, -RZ, R24.H1_H1 ;  /* 0x30000018ff0a7230 */ /* 0x000fe40000004100 */
[--C-:B---3--:R-:W-:Y:S02]  /*12420*/  HADD2.F32 R6, -RZ, R13.reuse.H0_H0 ;  /* 0x2000000dff067230 */ /* 0x108fe40000004100 */
        /* <DEDUP_REMOVED lines=60> */
.L_x_3962:
[----:B------:R-:W-:Y:S05]  /*127f0*/  BSYNC B0 ;  /* 0x0000000000007941 */ /* 0x000fea0003800000 */
.L_x_3961:
[----:B-----5:R4:W-:Y:S01]  /*12800*/  STS.128 [R239+0x1800], R4 ;  /* 0x00180004ef007388 */ /* 0x0209e20000000c00 */
[----:B------:R-:W-:Y:S05]  /*12810*/  BRA `(.L_x_3946) ;  /* 0x0000022000007947 */ /* 0x000fea0003800000 */
.L_x_3932:
        /* <DEDUP_REMOVED lines=34> */
.L_x_3946:
[----:B------:R-:W-:Y:S05]  /*12a40*/  BSYNC B2 ;  /* 0x0000000000027941 */ /* 0x000fea0003800000 */
.L_x_3931:
[----:B------:R-:W5:Y:S04]  /*12a50*/  LDL R0, [R1+0x2c] ;  /* 0x00002c0001007983 */ /* 0x000f680000100800 */
[----:B--2---:R-:W2:Y:S04]  /*12a60*/  LDL R215, [R1+0xc] ;  /* 0x00000c0001d77983 */ /* 0x004ea80000100800 */
[----:B---3--:R-:W3:Y:S04]  /*12a70*/  LDL R213, [R1+0x10] ;  /* 0x0000100001d57983 */ /* 0x008ee80000100800 */
[----:B----4-:R-:W4:Y:S04]  /*12a80*/  LDL R35, [R1+0x14] ;  /* 0x0000140001237983 */ /* 0x010f280000100800 */
[----:B------:R-:W2:Y:S01]  /*12a90*/  LDL R34, [R1+0x18] ;  /* 0x0000180001227983 */ /* 0x000ea20000100800 */
        /* <DEDUP_REMOVED lines=10> */
[C---:B------:R-:W-:Y:S02]  /*12b40*/  IADD3 R27, R102.reuse, 0xe0, RZ ;  /* 0x000000e0661b7810 */ /* 0x040fe40007ffe0ff */
[----:B------:R-:W-:Y:S02]  /*12b50*/  IADD3 R30, R102, 0xf0, RZ ;  /* 0x000000f0661e7810 */ /* 0x000fe40007ffe0ff */
[----:B-----5:R-:W-:-:S05]  /*12b60*/  IADD3 R205, R0, -0x1, RZ ;  /* 0xffffffff00cd7810 */ /* 0x020fca0007ffe0ff */
[----:B------:R-:W-:-:S04]  /*12b70*/  IMAD.SHL.U32 R207, R205, 0x100, RZ ;  /* 0x00000100cdcf7824 */ /* 0x000fc800078e00ff */
[----:B------:R-:W-:-:S05]  /*12b80*/  IMAD.IADD R19, R154, 0x1, -R207 ;  /* 0x000000019a137824 */ /* 0x000fca00078e0acf */
[-C--:B------:R-:W-:Y:S02]  /*12b90*/  ISETP.GE.AND P0, PT, R102, R19.reuse, PT ;  /* 0x000000136600720c */ /* 0x080fe40003f06270 */
[-C--:B------:R-:W-:Y:S02]  /*12ba0*/  ISETP.GE.AND P4, PT, R28, R19.reuse, PT ;  /* 0x000000131c00720c */ /* 0x080fe40003f86270 */
[-C--:B------:R-:W-:Y:S02]  /*12bb0*/  ISETP.GE.AND P1, PT, R37, R19.reuse, PT ;  /* 0x000000132500720c */ /* 0x080fe40003f26270 */
[----:B------:R-:W-:-:S07]  /*12bc0*/  ISETP.GE.AND P5, PT, R36, R19, PT ;  /* 0x000000132400720c */ /* 0x000fce0003fa6270 */
[----:B---3--:R-:W-:Y:S02]  /*12bd0*/  @!P0 IMAD.MOV.U32 R2, RZ, RZ, R213 ;  /* 0x000000ffff028224 */ /* 0x008fe400078e00d5 */
[----:B--2---:R-:W-:Y:S02]  /*12be0*/  @!P0 IMAD.MOV.U32 R3, RZ, RZ, R215 ;  /* 0x000000ffff038224 */ /* 0x004fe400078e00d7 */
[----:B------:R-:W-:-:S03]  /*12bf0*/  @!P4 IMAD.MOV.U32 R0, RZ, RZ, c[0x0][0x198] ;  /* 0x00006600ff00c624 */ /* 0x000fc600078e00ff */
[----:B------:R-:W-:Y:S01]  /*12c00*/  @!PT LDS RZ, [RZ] ;  /* 0x00000000fffff984 */ /* 0x000fe20000000800 */
[----:B------:R-:W-:Y:S01]  /*12c10*/  @!PT LDS RZ, [RZ] ;  /* 0x00000000fffff984 */ /* 0x000fe20000000800 */
[----:B------:R-:W-:Y:S01]  /*12c20*/  @!PT LDS RZ, [RZ] ;  /* 0x00000000fffff984 */ /* 0x000fe20000000800 */
[----:B------:R2:W-:Y:S01]  /*12c30*/  @!P0 LDGSTS.E.BYPASS.LTC128B.128 [R239+0x2000], [R2.64] ;  /* 0x0200000002ef8fae */ /* 0x0005e2000b901d46 */
[C---:B------:R-:W-:Y:S02]  /*12c40*/  @!P1 LEA R6, P2, R195.reuse, R213, 0x1 ;  /* 0x000000d5c3069211 */ /* 0x040fe400078408ff */
[----:B------:R-:W-:Y:S01]  /*12c50*/  ISETP.GE.AND P3, PT, R24, R19, PT ;  /* 0x000000131800720c */ /* 0x000fe20003f66270 */
[----:B------:R-:W-:Y:S01]  /*12c60*/  @!P4 IMAD.MOV.U32 R8, RZ, RZ, c[0x0][0x19c] ;  /* 0x00006700ff08c624 */ /* 0x000fe200078e00ff */
[----:B------:R-:W-:Y:S01]  /*12c70*/  @!P1 LEA.HI.X R7, R195, R215, R197, 0x1, P2 ;  /* 0x000000d7c3079211 */ /* 0x000fe200010f0cc5 */
[----:B------:R-:W-:Y:S01]  /*12c80*/  @!P5 IMAD.MOV.U32 R5, RZ, RZ, c[0x0][0x19c] ;  /* 0x00006700ff05d624 */ /* 0x000fe200078e00ff */
[-C--:B------:R-:W-:Y:S01]  /*12c90*/  ISETP.GE.AND P2, PT, R25, R19.reuse, PT ;  /* 0x000000131900720c */ /* 0x080fe20003f46270 */
[----:B------:R-:W-:Y:S02]  /*12ca0*/  @!P4 IMAD R8, R8, 0x60, RZ ;  /* 0x000000600808c824 */ /* 0x000fe400078e02ff */
[----:B------:R3:W-:Y:S01]  /*12cb0*/  @!P1 LDGSTS.E.BYPASS.LTC128B.128 [R239+0x2800], [R6.64] ;  /* 0x0280000006ef9fae */ /* 0x0007e2000b901d46 */
[----:B------:R-:W-:Y:S01]  /*12cc0*/  ISETP.GE.AND P1, PT, R29, R19, PT ;  /* 0x000000131d00720c */ /* 0x000fe20003f26270 */
[----:B--2---:R-:W-:-:S02]  /*12cd0*/  @!P4 IMAD.MOV.U32 R2, RZ, RZ, R213 ;  /* 0x000000ffff02c224 */ /* 0x004fc400078e00d5 */
[----:B------:R-:W-:-:S04]  /*12ce0*/  @!P4 IMAD.MOV.U32 R3, RZ, RZ, R215 ;  /* 0x000000ffff03c224 */ /* 0x000fc800078e00d7 */
[----:B------:R-:W-:-:S04]  /*12cf0*/  @!P4 IMAD.WIDE.U32 R2, R0, 0x60, R2 ;  /* 0x000000600002c825 */ /* 0x000fc800078e0002 */
[----:B------:R-:W-:-:S05]  /*12d00*/  @!P5 IMAD.MOV.U32 R0, RZ, RZ, c[0x0][0x198] ;  /* 0x00006600ff00d624 */ /* 0x000fca00078e00ff */
[----:B------:R-:W-:Y:S01]  /*12d10*/  @!P5 LEA R4, P0, R0, R213, 0x6 ;  /* 0x000000d50004d211 */ /* 0x000fe200078030ff */
[----:B------:R-:W-:-:S03]  /*12d20*/  @!P4 IMAD.IADD R3, R3, 0x1, R8 ;  /* 0x000000010303c824 */ /* 0x000fc600078e0208 */
[----:B------:R-:W-:Y:S01]  /*12d30*/  @!P5 LEA.HI.X R5, R0, R215, R5, 0x6, P0 ;  /* 0x000000d70005d211 */ /* 0x000fe200000f3405 */
[----:B------:R-:W-:Y:S01]  /*12d40*/  @!P3 IMAD.MOV.U32 R0, RZ, RZ, c[0x0][0x198] ;  /* 0x00006600ff00b624 */ /* 0x000fe200078e00ff */
[----:B------:R-:W-:-:S03]  /*12d50*/  ISETP.GE.AND P0, PT, R32, R19, PT ;  /* 0x000000132000720c */ /* 0x000fc60003f06270 */
[----:B------:R2:W-:Y:S01]  /*12d60*/  @!P5 LDGSTS.E.BYPASS.LTC128B.128 [R239+0x3000], [R4.64] ;  /* 0x0300000004efdfae */ /* 0x0005e2000b901d46 */
[----:B------:R-:W-:-:S03]  /*12d70*/  ISETP.GE.AND P5, PT, R33, R19, PT ;  /* 0x000000132100720c */ /* 0x000fc60003fa6270 */
[----:B------:R5:W-:Y:S01]  /*12d80*/  @!P4 LDGSTS.E.BYPASS.LTC128B.128 [R239+0x3800], [R2.64] ;  /* 0x0380000002efcfae */ /* 0x000be2000b901d46 */
[----:B------:R-:W-:Y:S02]  /*12d90*/  @!P3 LEA R10, P4, R0, R213, 0x7 ;  /* 0x000000d5000ab211 */ /* 0x000fe400078838ff */
[----:B------:R-:W-:Y:S01]  /*12da0*/  ISETP.GE.AND P6, PT, R31, R19, PT ;  /* 0x000000131f00720c */ /* 0x000fe20003fc6270 */
[----:B---3--:R-:W-:Y:S02]  /*12db0*/  @!P1 IMAD.MOV.U32 R6, RZ, RZ, c[0x0][0x198] ;  /* 0x00006600ff069624 */ /* 0x008fe400078e00ff */
[----:B------:R-:W-:-:S04]  /*12dc0*/  @!P2 IMAD.MOV.U32 R13, RZ, RZ, c[0x0][0x19c] ;  /* 0x00006700ff0da624 */ /* 0x000fc800078e00ff */
[----:B------:R-:W-:Y:S02]  /*12dd0*/  @!P2 IMAD R13, R13, 0xa0, RZ ;  /* 0x000000a00d0da824 */ /* 0x000fe400078e02ff */
[----:B--2---:R-:W-:Y:S02]  /*12de0*/  @!P2 IMAD.MOV.U32 R4, RZ, RZ, c[0x0][0x198] ;  /* 0x00006600ff04a624 */ /* 0x004fe400078e00ff */
[----:B------:R-:W-:Y:S02]  /*12df0*/  @!P3 IMAD.MOV.U32 R5, RZ, RZ, c[0x0][0x19c] ;  /* 0x00006700ff05b624 */ /* 0x000fe400078e00ff */
[----:B-----5:R-:W-:Y:S02]  /*12e00*/  @!P2 IMAD.MOV.U32 R2, RZ, RZ, R213 ;  /* 0x000000ffff02a224 */ /* 0x020fe400078e00d5 */
[----:B------:R-:W-:Y:S01]  /*12e10*/  @!P2 IMAD.MOV.U32 R3, RZ, RZ, R215 ;  /* 0x000000ffff03a224 */ /* 0x000fe200078e00d7 */
[----:B------:R-:W-:-:S03]  /*12e20*/  @!P3 LEA.HI.X R11, R0, R215, R5, 0x7, P4 ;  /* 0x000000d7000bb211 */ /* 0x000fc600020f3c05 */
[----:B------:R-:W-:Y:S02]  /*12e30*/  @!P2 IMAD.WIDE.U32 R8, R4, 0xa0, R2 ;  /* 0x000000a00408a825 */ /* 0x000fe400078e0002 */
[----:B------:R2:W-:Y:S02]  /*12e40*/  @!P3 LDGSTS.E.BYPASS.LTC128B.128 [R239+0x4000], [R10.64] ;  /* 0x040000000aefbfae */ /* 0x0005e4000b901d46 */
[----:B------:R-:W-:Y:S02]  /*12e50*/  @!P1 IMAD.MOV.U32 R2, RZ, RZ, R213 ;  /* 0x000000ffff029224 */ /* 0x000fe400078e00d5 */
[----:B------:R-:W-:Y:S02]  /*12e60*/  @!P1 IMAD.MOV.U32 R3, RZ, RZ, R215 ;  /* 0x000000ffff039224 */ /* 0x000fe400078e00d7 */
[----:B------:R-:W-:Y:S02]  /*12e70*/  @!P0 IMAD.MOV.U32 R4, RZ, RZ, c[0x0][0x198] ;  /* 0x00006600ff048624 */ /* 0x000fe400078e00ff */
[----:B------:R-:W-:-:S04]  /*12e80*/  @!P1 IMAD.WIDE.U32 R6, R6, 0xc0, R2 ;  /* 0x000000c006069825 */ /* 0x000fc800078e0002 */
[----:B------:R-:W-:Y:S02]  /*12e90*/  @!P0 IMAD.MOV.U32 R2, RZ, RZ, R213 ;  /* 0x000000ffff028224 */ /* 0x000fe400078e00d5 */
[----:B------:R-:W-:Y:S02]  /*12ea0*/  @!P0 IMAD.MOV.U32 R3, RZ, RZ, R215 ;  /* 0x000000ffff038224 */ /* 0x000fe400078e00d7 */
[----:B------:R-:W-:Y:S02]  /*12eb0*/  @!P2 IMAD.IADD R9, R9, 0x1, R13 ;  /* 0x000000010909a824 */ /* 0x000fe400078e020d */
[----:B------:R-:W-:-:S03]  /*12ec0*/  @!P0 IMAD.WIDE.U32 R4, R4, 0xe0, R2 ;  /* 0x000000e004048825 */ /* 0x000fc600078e0002 */
[----:B------:R3:W-:Y:S01]  /*12ed0*/  @!P2 LDGSTS.E.BYPASS.LTC128B.128 [R239+0x4800], [R8.64] ;  /* 0x0480000008efafae */ /* 0x0007e2000b901d46 */
[----:B------:R-:W-:Y:S02]  /*12ee0*/  @!P6 IMAD.MOV.U32 R0, RZ, RZ, c[0x0][0x198] ;  /* 0x00006600ff00e624 */ /* 0x000fe400078e00ff */
[----:B--2---:R-:W-:Y:S02]  /*12ef0*/  @!P0 IMAD.MOV.U32 R10, RZ, RZ, c[0x0][0x19c] ;  /* 0x00006700ff0a8624 */ /* 0x004fe400078e00ff */
[----:B------:R-:W-:Y:S02]  /*12f00*/  @!P5 IMAD.MOV.U32 R11, RZ, RZ, c[0x0][0x198] ;  /* 0x00006600ff0bd624 */ /* 0x000fe400078e00ff */
[----:B------:R-:W-:Y:S02]  /*12f10*/  @!P6 IMAD.MOV.U32 R2, RZ, RZ, R213 ;  /* 0x000000ffff02e224 */ /* 0x000fe400078e00d5 */
[----:B------:R-:W-:Y:S02]  /*12f20*/  @!P6 IMAD.MOV.U32 R3, RZ, RZ, R215 ;  /* 0x000000ffff03e224 */ /* 0x000fe400078e00d7 */
[----:B------:R-:W-:-:S02]  /*12f30*/  @!P5 IMAD.MOV.U32 R15, RZ, RZ, c[0x0][0x19c] ;  /* 0x00006700ff0fd624 */ /* 0x000fc400078e00ff */
[----:B------:R-:W-:Y:S01]  /*12f40*/  @!P0 IMAD R14, R10, 0xe0, RZ ;  /* 0x000000e00a0e8824 */ /* 0x000fe200078e02ff */
[----:B------:R-:W-:Y:S01]  /*12f50*/  @!P5 LEA R10, P3, R11, R213, 0x8 ;  /* 0x000000d50b0ad211 */ /* 0x000fe200078640ff */
[----:B------:R-:W-:Y:S01]  /*12f60*/  @!P1 IMAD.MOV.U32 R12, RZ, RZ, c[0x0][0x19c] ;  /* 0x00006700ff0c9624 */ /* 0x000fe200078e00ff */
[----:B------:R-:W-:Y:S01]  /*12f70*/  ISETP.GE.AND P2, PT, R33, R19, PT ;  /* 0x000000132100720c */ /* 0x000fe20003f46270 */
[----:B------:R-:W-:Y:S01]  /*12f80*/  @!P6 IMAD.WIDE.U32 R2, R0, 0x120, R2 ;  /* 0x000001200002e825 */ /* 0x000fe200078e0002 */
[----:B------:R-:W-:Y:S02]  /*12f90*/  @!P5 LEA.HI.X R11, R11, R215, R15, 0x8, P3 ;  /* 0x000000d70b0bd211 */ /* 0x000fe400018f440f */
[----:B------:R-:W-:Y:S01]  /*12fa0*/  ISETP.GE.AND P5, PT, R21, R19, PT ;  /* 0x000000131500720c */ /* 0x000fe20003fa6270 */
[----:B------:R-:W-:Y:S02]  /*12fb0*/  @!P6 IMAD.MOV.U32 R0, RZ, RZ, c[0x0][0x19c] ;  /* 0x00006700ff00e624 */ /* 0x000fe400078e00ff */
[----:B------:R-:W-:-:S02]  /*12fc0*/  @!P1 IMAD R12, R12, 0xc0, RZ ;  /* 0x000000c00c0c9824 */ /* 0x000fc400078e02ff */
[----:B------:R-:W-:Y:S01]  /*12fd0*/  @!P6 IMAD R0, R0, 0x120, RZ ;  /* 0x000001200000e824 */ /* 0x000fe200078e02ff */
[-C--:B------:R-:W-:Y:S01]  /*12fe0*/  ISETP.GE.AND P4, PT, R23, R19.reuse, PT ;  /* 0x000000131700720c */ /* 0x080fe20003f86270 */
[----:B------:R-:W-:Y:S02]  /*12ff0*/  @!P1 IMAD.IADD R7, R7, 0x1, R12 ;  /* 0x0000000107079824 */ /* 0x000fe400078e020c */
[----:B------:R-:W-:Y:S02]  /*13000*/  @!P0 IMAD.IADD R5, R5, 0x1, R14 ;  /* 0x0000000105058824 */ /* 0x000fe400078e020e */
[----:B------:R-:W-:Y:S01]  /*13010*/  @!P6 IMAD.IADD R3, R3, 0x1, R0 ;  /* 0x000000010303e824 */ /* 0x000fe200078e0200 */
[----:B------:R2:W-:Y:S01]  /*13020*/  @!P1 LDGSTS.E.BYPASS.LTC128B.128 [R239+0x5000], [R6.64] ;  /* 0x0500000006ef9fae */ /* 0x0005e2000b901d46 */
[----:B------:R-:W-:-:S03]  /*13030*/  ISETP.GE.AND P3, PT, R22, R19, PT ;  /* 0x000000131600720c */ /* 0x000fc60003f66270 */
[----:B------:R5:W-:Y:S01]  /*13040*/  @!P0 LDGSTS.E.BYPASS.LTC128B.128 [R239+0x5800], [R4.64] ;  /* 0x0580000004ef8fae */ /* 0x000be2000b901d46 */
[----:B------:R-:W-:-:S03]  /*13050*/  @!P5 IMAD.MOV.U32 R0, RZ, RZ, c[0x0][0x198] ;  /* 0x00006600ff00d624 */ /* 0x000fc600078e00ff */
[----:B------:R1:W-:Y:S04]  /*13060*/  @!P2 LDGSTS.E.BYPASS.LTC128B.128 [R239+0x6000], [R10.64] ;  /* 0x060000000aefafae */ /* 0x0003e8000b901d46 */
[----:B------:R1:W-:Y:S01]  /*13070*/  @!P6 LDGSTS.E.BYPASS.LTC128B.128 [R239+0x6800], [R2.64] ;  /* 0x0680000002efefae */ /* 0x0003e2000b901d46 */
[-C--:B------:R-:W-:Y:S02]  /*13080*/  ISETP.GE.AND P2, PT, R26, R19.reuse, PT ;  /* 0x000000131a00720c */ /* 0x080fe40003f46270 */
[-C--:B------:R-:W-:Y:S02]  /*13090*/  ISETP.GE.AND P1, PT, R27, R19.reuse, PT ;  /* 0x000000131b00720c */ /* 0x080fe40003f26270 */
[----:B------:R-:W-:Y:S01]  /*130a0*/  ISETP.GE.AND P0, PT, R30, R19, PT ;  /* 0x000000131e00720c */ /* 0x000fe20003f06270 */
[----:B-----5:R-:W-:-:S02]  /*130b0*/  @!P4 IMAD.MOV.U32 R4, RZ, RZ, c[0x0][0x198] ;  /* 0x00006600ff04c624 */ /* 0x020fc400078e00ff */
[----:B-1----:R-:W-:Y:S02]  /*130c0*/  @!P5 IMAD.MOV.U32 R2, RZ, RZ, R213 ;  /* 0x000000ffff02d224 */ /* 0x002fe400078e00d5 */
[----:B------:R-:W-:-:S04]  /*130d0*/  @!P5 IMAD.MOV.U32 R3, RZ, RZ, R215 ;  /* 0x000000ffff03d224 */ /* 0x000fc800078e00d7 */
[----:B------:R-:W-:-:S04]  /*130e0*/  @!P5 IMAD.WIDE.U32 R12, R0, 0x140, R2 ;  /* 0x00000140000cd825 */ /* 0x000fc800078e0002 */
[----:B------:R-:W-:Y:S02]  /*130f0*/  @!P4 IMAD.MOV.U32 R2, RZ, RZ, R213 ;  /* 0x000000ffff02c224 */ /* 0x000fe400078e00d5 */
[----:B------:R-:W-:Y:S02]  /*13100*/  @!P4 IMAD.MOV.U32 R3, RZ, RZ, R215 ;  /* 0x000000ffff03c224 */ /* 0x000fe400078e00d7 */
[----:B------:R-:W-:Y:S02]  /*13110*/  @!P3 IMAD.MOV.U32 R0, RZ, RZ, c[0x0][0x198] ;  /* 0x00006600ff00b624 */ /* 0x000fe400078e00ff */
[----:B------:R-:W-:-:S04]  /*13120*/  @!P4 IMAD.WIDE.U32 R4, R4, 0x160, R2 ;  /* 0x000001600404c825 */ /* 0x000fc800078e0002 */
[----:B------:R-:W-:Y:S02]  /*13130*/  @!P3 IMAD.MOV.U32 R2, RZ, RZ, R213 ;  /* 0x000000ffff02b224 */ /* 0x000fe400078e00d5 */
[----:B------:R-:W-:Y:S02]  /*13140*/  @!P3 IMAD.MOV.U32 R3, RZ, RZ, R215 ;  /* 0x000000ffff03b224 */ /* 0x000fe400078e00d7 */
[----:B--2---:R-:W-:Y:S02]  /*13150*/  @!P5 IMAD.MOV.U32 R6, RZ, RZ, c[0x0][0x19c] ;  /* 0x00006700ff06d624 */ /* 0x004fe400078e00ff */
[----:B------:R-:W-:-:S04]  /*13160*/  @!P3 IMAD.WIDE.U32 R2, R0, 0x180, R2 ;  /* 0x000001800002b825 */ /* 0x000fc800078e0002 */
[----:B------:R-:W-:Y:S02]  /*13170*/  @!P5 IMAD R0, R6, 0x140, RZ ;  /* 0x000001400600d824 */ /* 0x000fe400078e02ff */
[----:B---3--:R-:W-:Y:S02]  /*13180*/  @!P2 IMAD.MOV.U32 R8, RZ, RZ, c[0x0][0x198] ;  /* 0x00006600ff08a624 */ /* 0x008fe400078e00ff */
        /* <DEDUP_REMOVED lines=14> */
[----:B------:R-:W-:Y:S02]  /*13270*/  @!P2 IMAD.MOV.U32 R10, RZ, RZ, c[0x0][0x19c] ;  /* 0x00006700ff0aa624 */ /* 0x000fe400078e00ff */
[----:B------:R-:W-:Y:S02]  /*13280*/  @!P4 IMAD.MOV.U32 R0, RZ, RZ, c[0x0][0x19c] ;  /* 0x00006700ff00c624 */ /* 0x000fe400078e00ff */
[----:B------:R-:W-:Y:S02]  /*13290*/  @!P0 IMAD.MOV.U32 R8, RZ, RZ, c[0x0][0x19c] ;  /* 0x00006700ff088624 */ /* 0x000fe400078e00ff */
[----:B------:R-:W-:Y:S02]  /*132a0*/  @!P1 IMAD.MOV.U32 R9, RZ, RZ, c[0x0][0x19c] ;  /* 0x00006700ff099624 */ /* 0x000fe400078e00ff */
[----:B------:R-:W-:-:S02]  /*132b0*/  @!P3 IMAD R18, R11, 0x180, RZ ;  /* 0x000001800b12b824 */ /* 0x000fc400078e02ff */
[----:B------:R-:W-:Y:S02]  /*132c0*/  @!P2 IMAD R10, R10, 0x1a0, RZ ;  /* 0x000001a00a0aa824 */ /* 0x000fe400078e02ff */
[----:B------:R-:W-:Y:S02]  /*132d0*/  @!P4 IMAD R0, R0, 0x160, RZ ;  /* 0x000001600000c824 */ /* 0x000fe400078e02ff */
[----:B------:R-:W-:Y:S02]  /*132e0*/  @!P0 IMAD R8, R8, 0x1e0, RZ ;  /* 0x000001e008088824 */ /* 0x000fe400078e02ff */
[----:B------:R-:W-:Y:S02]  /*132f0*/  @!P1 IMAD R20, R9, 0x1c0, RZ ;  /* 0x000001c009149824 */ /* 0x000fe400078e02ff */
[----:B------:R-:W-:Y:S02]  /*13300*/  @!P3 IMAD.IADD R9, R3, 0x1, R18 ;  /* 0x000000010309b824 */ /* 0x000fe400078e0212 */
[----:B------:R-:W-:-:S02]  /*13310*/  @!P2 IMAD.IADD R7, R7, 0x1, R10 ;  /* 0x000000010707a824 */ /* 0x000fc400078e020a */
[----:B------:R-:W-:Y:S02]  /*13320*/  @!P4 IMAD.IADD R11, R5, 0x1, R0 ;  /* 0x00000001050bc824 */ /* 0x000fe400078e0200 */
[----:B------:R-:W-:Y:S02]  /*13330*/  @!P0 IMAD.IADD R3, R17, 0x1, R8 ;  /* 0x0000000111038824 */ /* 0x000fe400078e0208 */
[----:B------:R-:W-:Y:S02]  /*13340*/  @!P4 IMAD.MOV.U32 R10, RZ, RZ, R4 ;  /* 0x000000ffff0ac224 */ /* 0x000fe400078e0004 */
[----:B------:R-:W-:Y:S02]  /*13350*/  @!P3 IMAD.MOV.U32 R8, RZ, RZ, R2 ;  /* 0x000000ffff08b224 */ /* 0x000fe400078e0002 */
[----:B------:R-:W-:Y:S01]  /*13360*/  @!P1 IMAD.IADD R5, R15, 0x1, R20 ;  /* 0x000000010f059824 */ /* 0x000fe200078e0214 */
[----:B------:R2:W-:Y:S01]  /*13370*/  @!P4 LDGSTS.E.BYPASS.LTC128B.128 [R239+0x7800], [R10.64] ;  /* 0x078000000aefcfae */ /* 0x0005e2000b901d46 */
[----:B------:R-:W-:-:S02]  /*13380*/  @!P1 IMAD.MOV.U32 R4, RZ, RZ, R14 ;  /* 0x000000ffff049224 */ /* 0x000fc400078e000e */
[----:B------:R-:W-:Y:S01]  /*13390*/  @!P0 IMAD.MOV.U32 R2, RZ, RZ, R16 ;  /* 0x000000ffff028224 */ /* 0x000fe200078e0010 */
[----:B------:R3:W-:Y:S04]  /*133a0*/  @!P3 LDGSTS.E.BYPASS.LTC128B.128 [R239+0x8000], [R8.64] ;  /* 0x0800000008efbfae */ /* 0x0007e8000b901d46 */
[----:B------:R5:W-:Y:S04]  /*133b0*/  @!P2 LDGSTS.E.BYPASS.LTC128B.128 [R239+0x8800], [R6.64] ;  /* 0x0880000006efafae */ /* 0x000be8000b901d46 */
[----:B------:R1:W-:Y:S04]  /*133c0*/  @!P1 LDGSTS.E.BYPASS.LTC128B.128 [R239+0x9000], [R4.64] ;  /* 0x0900000004ef9fae */ /* 0x0003e8000b901d46 */
[----:B------:R1:W-:Y:S04]  /*133d0*/  @!P0 LDGSTS.E.BYPASS.LTC128B.128 [R239+0x9800], [R2.64] ;  /* 0x0980000002ef8fae */ /* 0x0003e8000b901d46 */
[----:B------:R-:W0:Y:S01]  /*133e0*/  LDGDEPBAR ;  /* 0x00000000000079af */ /* 0x000e220000000000 */
[----:B------:R-:W-:-:S02]  /*133f0*/  ISETP.GE.AND P0, PT, R102, R19, PT ;  /* 0x000000136600720c */ /* 0x000fc40003f06270 */
[-C--:B------:R-:W-:Y:S02]  /*13400*/  ISETP.GE.AND P4, PT, R36, R19.reuse, PT ;  /* 0x000000132400720c */ /* 0x080fe40003f86270 */
[----:B------:R-:W-:Y:S02]  /*13410*/  LEA.HI R0, R202, R202, RZ, 0x1 ;  /* 0x000000caca007211 */ /* 0x000fe400078f08ff */
[----:B------:R-:W-:Y:S01]  /*13420*/  ISETP.GE.AND P1, PT, R37, R19, PT ;  /* 0x000000132500720c */ /* 0x000fe20003f26270 */
[----:B------:R-:W-:-:S04]  /*13430*/  DEPBAR.LE SB0, 0x0 ;  /* 0x000080000000791a */ /* 0x000fc80000000000 */
[----:B------:R-:W-:Y:S01]  /*13440*/  BAR.SYNC.DEFER_BLOCKING 0x0 ;  /* 0x0000000000007b1d */ /* 0x000fe20000010000 */
[----:B------:R-:W-:Y:S02]  /*13450*/  LOP3.LUT R0, R0, 0xfffffffe, RZ, 0xc0, !PT ;  /* 0xfffffffe00007812 */ /* 0x000fe400078ec0ff */
[-C--:B------:R-:W-:Y:S02]  /*13460*/  ISETP.GE.AND P3, PT, R28, R19.reuse, PT ;  /* 0x000000131c00720c */ /* 0x080fe40003f66270 */
[----:B------:R-:W-:Y:S01]  /*13470*/  ISETP.GE.AND P6, PT, R24, R19, PT ;  /* 0x000000131800720c */ /* 0x000fe20003fc6270 */
[----:B------:R-:W-:Y:S02]  /*13480*/  IMAD.IADD R16, R202, 0x1, -R0 ;  /* 0x00000001ca107824 */ /* 0x000fe400078e0a00 */
[----:B-1----:R-:W-:Y:S02]  /*13490*/  @!P0 IMAD.MOV.U32 R4, RZ, RZ, R34 ;  /* 0x000000ffff048224 */ /* 0x002fe400078e0022 */
[----:B----4-:R-:W-:-:S02]  /*134a0*/  @!P0 IMAD.MOV.U32 R5, RZ, RZ, R35 ;  /* 0x000000ffff058224 */ /* 0x010fc400078e0023 */
[----:B------:R-:W-:Y:S01]  /*134b0*/  @!P4 IMAD.MOV.U32 R0, RZ, RZ, c[0x0][0x1a0] ;  /* 0x00006800ff00c624 */ /* 0x000fe200078e00ff */
[CC--:B------:R-:W-:Y:S01]  /*134c0*/  @!P1 LEA R2, P5, R214.reuse, R34.reuse, 0x1 ;  /* 0x00000022d6029211 */ /* 0x0c0fe200078a08ff */
[----:B---3--:R-:W-:Y:S02]  /*134d0*/  @!P4 IMAD.MOV.U32 R9, RZ, RZ, c[0x0][0x1a4] ;  /* 0x00006900ff09c624 */ /* 0x008fe400078e00ff */
[----:B-----5:R-:W-:Y:S01]  /*134e0*/  @!P3 IMAD.MOV.U32 R6, RZ, RZ, c[0x0][0x1a0] ;  /* 0x00006800ff06b624 */ /* 0x020fe200078e00ff */
[----:B------:R-:W-:Y:S01]  /*134f0*/  @!P1 LEA.HI.X R3, R214, R35, R212, 0x1, P5 ;  /* 0x00000023d6039211 */ /* 0x000fe200028f0cd4 */
[----:B------:R-:W-:Y:S04]  /*13500*/  @P0 STS.128 [R239+0xa000], RZ ;  /* 0x00a000ffef000388 */ /* 0x000fe80000000c00 */
[----:B------:R-:W-:Y:S01]  /*13510*/  @!PT LDS RZ, [RZ] ;  /* 0x00000000fffff984 */ /* 0x000fe20000000800 */
[----:B------:R-:W-:Y:S01]  /*13520*/  @!PT LDS RZ, [RZ] ;  /* 0x00000000fffff984 */ /* 0x000fe20000000800 */
[----:B------:R-:W-:Y:S01]  /*13530*/  @!PT LDS RZ, [RZ] ;  /* 0x00000000fffff984 */ /* 0x000fe20000000800 */
[----:B------:R1:W-:Y:S01]  /*13540*/  @!P0 LDGSTS.E.BYPASS.LTC128B.128 [R239+0xa000], [R4.64] ;  /* 0x0a00000004ef8fae */ /* 0x0003e2000b901d46 */
[----:B------:R-:W-:Y:S01]  /*13550*/  @!P4 LEA R8, P0, R0, R34, 0x6 ;  /* 0x000000220008c211 */ /* 0x000fe200078030ff */
[----:B--2---:R-:W-:-:S03]  /*13560*/  @!P3 IMAD.MOV.U32 R10, RZ, RZ, c[0x0][0x1a4] ;  /* 0x00006900ff0ab624 */ /* 0x004fc600078e00ff */
[----:B------:R-:W-:Y:S01]  /*13570*/  @!P4 LEA.HI.X R9, R0, R35, R9, 0x6, P0 ;  /* 0x000000230009c211 */ /* 0x000fe200000f3409 */
[----:B------:R-:W-:Y:S01]  /*13580*/  @!P6 IMAD.MOV.U32 R0, RZ, RZ, c[0x0][0x1a0] ;  /* 0x00006800ff00e624 */ /* 0x000fe200078e00ff */
[----:B------:R-:W-:Y:S01]  /*13590*/  @P1 STS.128 [R239+0xa800], RZ ;  /* 0x00a800ffef001388 */ /* 0x000fe20000000c00 */
[----:B------:R-:W-:-:S03]  /*135a0*/  ISETP.GE.AND P2, PT, R25, R19, PT ;  /* 0x000000131900720c */ /* 0x000fc60003f46270 */
[----:B------:R-:W-:Y:S01]  /*135b0*/  @!PT LDS RZ, [RZ] ;  /* 0x00000000fffff984 */ /* 0x000fe20000000800 */
[----:B------:R-:W-:Y:S01]  /*135c0*/  @!PT LDS RZ, [RZ] ;  /* 0x00000000fffff984 */ /* 0x000fe20000000800 */
[----:B------:R-:W-:Y:S01]  /*135d0*/  @!PT LDS RZ, [RZ] ;  /* 0x00000000fffff984 */ /* 0x000fe20000000800 */
[----:B------:R2:W-:Y:S01]  /*135e0*/  @!P1 LDGSTS.E.BYPASS.LTC128B.128 [R239+0xa800], [R2.64] ;  /* 0x0a80000002ef9fae */ /* 0x0005e2000b901d46 */
[----:B------:R-:W-:Y:S01]  /*135f0*/  ISETP.GE.AND P1, PT, R29, R19, PT ;  /* 0x000000131d00720c */ /* 0x000fe20003f26270 */
[----:B-1----:R-:W-:Y:S02]  /*13600*/  @!P3 IMAD.MOV.U32 R4, RZ, RZ, R34 ;  /* 0x000000ffff04b224 */ /* 0x002fe400078e0022 */
[----:B------:R-:W-:-:S04]  /*13610*/  @!P3 IMAD.MOV.U32 R5, RZ, RZ, R35 ;  /* 0x000000ffff05b224 */ /* 0x000fc800078e0023 */
[----:B------:R-:W-:Y:S01]  /*13620*/  @!P3 IMAD.WIDE.U32 R6, R6, 0x60, R4 ;  /* 0x000000600606b825 */ /* 0x000fe200078e0004 */
[----:B------:R-:W-:-:S03]  /*13630*/  @!P6 LEA R4, P5, R0, R34, 0x7 ;  /* 0x000000220004e211 */ /* 0x000fc600078a38ff */
[----:B------:R-:W-:Y:S02]  /*13640*/  @!P3 IMAD R5, R10, 0x60, RZ ;  /* 0x000000600a05b824 */ /* 0x000fe400078e02ff */
[----:B--2---:R-:W-:Y:S02]  /*13650*/  @!P6 IMAD.MOV.U32 R2, RZ, RZ, c[0x0][0x1a4] ;  /* 0x00006900ff02e624 */ /* 0x004fe400078e00ff */
[----:B------:R-:W-:-:S03]  /*13660*/  @!P3 IMAD.IADD R3, R7, 0x1, R5 ;  /* 0x000000010703b824 */ /* 0x000fc600078e0205 */
[----:B------:R-:W-:Y:S01]  /*13670*/  @!P6 LEA.HI.X R5, R0, R35, R2, 0x7, P5 ;  /* 0x000000230005e211 */ /* 0x000fe200028f3c02 */
[----:B------:R-:W-:Y:S01]  /*13680*/  @!P3 IMAD.MOV.U32 R2, RZ, RZ, R6 ;  /* 0x000000ffff02b224 */ /* 0x000fe200078e0006 */
[----:B------:R-:W-:Y:S04]  /*13690*/  @P4 STS.128 [R239+0xb000], RZ ;  /* 0x00b000ffef004388 */ /* 0x000fe80000000c00 */
[----:B------:R-:W-:Y:S01]  /*136a0*/  @!PT LDS RZ, [RZ] ;  /* 0x00000000fffff984 */ /* 0x000fe20000000800 */
[----:B------:R-:W-:Y:S01]  /*136b0*/  @!PT LDS RZ, [RZ] ;  /* 0x00000000fffff984 */ /* 0x000fe20000000800 */
[----:B------:R-:W-:Y:S01]  /*136c0*/  @!PT LDS RZ, [RZ] ;  /* 0x00000000fffff984 */ /* 0x000fe20000000800 */
[----:B------:R1:W-:Y:S01]  /*136d0*/  @!P4 LDGSTS.E.BYPASS.LTC128B.128 [R239+0xb000], [R8.64] ;  /* 0x0b00000008efcfae */ /* 0x0003e2000b901d46 */
[----:B------:R-:W-:-:S03]  /*136e0*/  @!P2 IMAD.MOV.U32 R0, RZ, RZ, c[0x0][0x1a0] ;  /* 0x00006800ff00a624 */ /* 0x000fc600078e00ff */
        /* <DEDUP_REMOVED lines=10> */
[----:B------:R-:W-:-:S02]  /*13790*/  @!P1 IMAD.MOV.U32 R6, RZ, RZ, c[0x0][0x1a0] ;  /* 0x00006800ff069624 */ /* 0x000fc400078e00ff */
[----:B------:R-:W-:Y:S01]  /*137a0*/  @!P1 IMAD.MOV.U32 R7, RZ, RZ, c[0x0][0x1a4] ;  /* 0x00006900ff079624 */ /* 0x000fe200078e00ff */
[----:B------:R-:W-:Y:S01]  /*137b0*/  ISETP.GE.AND P0, PT, R32, R19, PT ;  /* 0x000000132000720c */ /* 0x000fe20003f06270 */
[----:B--2---:R-:W-:Y:S02]  /*137c0*/  @!P2 IMAD.MOV.U32 R2, RZ, RZ, R34 ;  /* 0x000000ffff02a224 */ /* 0x004fe400078e0022 */
[----:B------:R-:W-:Y:S02]  /*137d0*/  @!P2 IMAD.MOV.U32 R3, RZ, RZ, R35 ;  /* 0x000000ffff03a224 */ /* 0x000fe400078e0023 */
[----:B---3--:R-:W-:Y:S02]  /*137e0*/  @!P2 IMAD.MOV.U32 R4, RZ, RZ, c[0x0][0x1a4] ;  /* 0x00006900ff04a624 */ /* 0x008fe400078e00ff */
[----:B------:R-:W-:-:S04]  /*137f0*/  @!P2 IMAD.WIDE.U32 R2, R0, 0xa0, R2 ;  /* 0x000000a00002a825 */ /* 0x000fc800078e0002 */
[----:B------:R-:W-:Y:S02]  /*13800*/  @!P2 IMAD R0, R4, 0xa0, RZ ;  /* 0x000000a00400a824 */ /* 0x000fe400078e02ff */
[----:B------:R-:W-:Y:S02]  /*13810*/  @!P1 IMAD.MOV.U32 R4, RZ, RZ, R34 ;  /* 0x000000ffff049224 */ /* 0x000fe400078e0022 */
[----:B------:R-:W-:Y:S02]  /*13820*/  @!P1 IMAD.MOV.U32 R5, RZ, RZ, R35 ;  /* 0x000000ffff059224 */ /* 0x000fe400078e0023 */
[----:B-1----:R-:W-:Y:S02]  /*13830*/  @!P1 IMAD R9, R7, 0xc0, RZ ;  /* 0x000000c007099824 */ /* 0x002fe400078e02ff */
[----:B------:R-:W-:-:S04]  /*13840*/  @!P1 IMAD.WIDE.U32 R4, R6, 0xc0, R4 ;  /* 0x000000c006049825 */ /* 0x000fc800078e0004 */
[----:B------:R-:W-:Y:S02]  /*13850*/  @!P2 IMAD.IADD R3, R3, 0x1, R0 ;  /* 0x000000010303a824 */ /* 0x000fe400078e0200 */
[----:B------:R-:W-:Y:S01]  /*13860*/  @!P1 IMAD.IADD R5, R5, 0x1, R9 ;  /* 0x0000000105059824 */ /* 0x000fe200078e0209 */
[----:B------:R-:W-:Y:S04]  /*13870*/  @P2 STS.128 [R239+0xc800], RZ ;  /* 0x00c800ffef002388 */ /* 0x000fe80000000c00 */
[----:B------:R-:W-:Y:S01]  /*13880*/  @!PT LDS RZ, [RZ] ;  /* 0x00000000fffff984 */ /* 0x000fe20000000800 */
[----:B------:R-:W-:Y:S01]  /*13890*/  @!PT LDS RZ, [RZ] ;  /* 0x00000000fffff984 */ /* 0x000fe20000000800 */
[----:B------:R-:W-:Y:S01]  /*138a0*/  @!PT LDS RZ, [RZ] ;  /* 0x00000000fffff984 */ /* 0x000fe20000000800 */
[----:B------:R1:W-:Y:S04]  /*138b0*/  @!P2 LDGSTS.E.BYPASS.LTC128B.128 [R239+0xc800], [R2.64] ;  /* 0x0c80000002efafae */ /* 0x0003e8000b901d46 */
[----:B------:R-:W-:Y:S01]  /*138c0*/  @P1 STS.128 [R239+0xd000], RZ ;  /* 0x00d000ffef001388 */ /* 0x000fe20000000c00 */
[----:B------:R-:W-:-:S03]  /*138d0*/  @!P0 IMAD.MOV.U32 R8, RZ, RZ, c[0x0][0x1a0] ;  /* 0x00006800ff088624 */ /* 0x000fc600078e00ff */
[----:B------:R-:W-:Y:S01]  /*138e0*/  @!PT LDS RZ, [RZ] ;  /* 0x00000000fffff984 */ /* 0x000fe20000000800 */
[----:B------:R-:W-:Y:S01]  /*138f0*/  @!PT LDS RZ, [RZ] ;  /* 0x00000000fffff984 */ /* 0x000fe20000000800 */
[----:B------:R-:W-:Y:S01]  /*13900*/  @!PT LDS RZ, [RZ] ;  /* 0x00000000fffff984 */ /* 0x000fe20000000800 */
[----:B------:R2:W-:Y:S01]  /*13910*/  @!P1 LDGSTS.E.BYPASS.LTC128B.128 [R239+0xd000], [R4.64] ;  /* 0x0d00000004ef9fae */ /* 0x0005e2000b901d46 */
[-C--:B------:R-:W-:Y:S01]  /*13920*/  ISETP.GE.AND P1, PT, R33, R19.reuse, PT ;  /* 0x000000132100720c */ /* 0x080fe20003f26270 */
[----:B------:R-:W-:Y:S01]  /*13930*/  @!P0 IMAD.MOV.U32 R0, RZ, RZ, c[0x0][0x1a4] ;  /* 0x00006900ff008624 */ /* 0x000fe200078e00ff */
[-C--:B------:R-:W-:Y:S01]  /*13940*/  ISETP.GE.AND P5, PT, R31, R19.reuse, PT ;  /* 0x000000131f00720c */ /* 0x080fe20003fa6270 */
[----:B------:R-:W-:Y:S02]  /*13950*/  @!P0 IMAD.MOV.U32 R6, RZ, RZ, R34 ;  /* 0x000000ffff068224 */ /* 0x000fe400078e0022 */
[----:B------:R-:W-:Y:S02]  /*13960*/  @!P0 IMAD.MOV.U32 R7, RZ, RZ, R35 ;  /* 0x000000ffff078224 */ /* 0x000fe400078e0023 */
[----:B------:R-:W-:Y:S02]  /*13970*/  @!P0 IMAD R0, R0, 0xe0, RZ ;  /* 0x000000e000008824 */ /* 0x000fe400078e02ff */
[----:B------:R-:W-:Y:S01]  /*13980*/  @!P0 IMAD.WIDE.U32 R6, R8, 0xe0, R6 ;  /* 0x000000e008068825 */ /* 0x000fe200078e0006 */
[----:B------:R-:W-:Y:S01]  /*13990*/  @P0 STS.128 [R239+0xd800], RZ ;  /* 0x00d800ffef000388 */ /* 0x000fe20000000c00 */
[----:B------:R-:W-:-:S02]  /*139a0*/  ISETP.GE.AND P6, PT, R21, R19, PT ;  /* 0x000000131500720c */ /* 0x000fc40003fc6270 */
[----:B-1----:R-:W-:Y:S02]  /*139b0*/  @!P0 IMAD.IADD R3, R7, 0x1, R0 ;  /* 0x0000000107038824 */ /* 0x002fe400078e0200 */
[----:B------:R-:W-:Y:S02]  /*139c0*/  @!P0 IMAD.MOV.U32 R2, RZ, RZ, R6 ;  /* 0x000000ffff028224 */ /* 0x000fe400078e0006 */
[----:B------:R-:W-:Y:S02]  /*139d0*/  @!P1 IMAD.MOV.U32 R0, RZ, RZ, c[0x0][0x1a0] ;  /* 0x00006800ff009624 */ /* 0x000fe400078e00ff */
[----:B------:R-:W-:Y:S01]  /*139e0*/  @!P5 IMAD.MOV.U32 R6, RZ, RZ, c[0x0][0x1a4] ;  /* 0x00006900ff06d624 */ /* 0x000fe200078e00ff */
[----:B------:R-:W-:Y:S01]  /*139f0*/  @!PT LDS RZ, [RZ] ;  /* 0x00000000fffff984 */ /* 0x000fe20000000800 */
[----:B------:R-:W-:Y:S01]  /*13a00*/  @!PT LDS RZ, [RZ] ;  /* 0x00000000fffff984 */ /* 0x000fe20000000800 */
[----:B------:R-:W-:Y:S01]  /*13a10*/  @!PT LDS RZ, [RZ] ;  /* 0x00000000fffff984 */ /* 0x000fe20000000800 */
[----:B------:R1:W-:Y:S01]  /*13a20*/  @!P0 LDGSTS.E.BYPASS.LTC128B.128 [R239+0xd800], [R2.64] ;  /* 0x0d80000002ef8fae */ /* 0x0003e2000b901d46 */
[----:B--2---:R-:W-:Y:S01]  /*13a30*/  @!P5 IMAD.MOV.U32 R5, RZ, RZ, c[0x0][0x1a0] ;  /* 0x00006800ff05d624 */ /* 0x004fe200078e00ff */
[----:B------:R-:W-:Y:S01]  /*13a40*/  @!P1 LEA R4, P0, R0, R34, 0x8 ;  /* 0x0000002200049211 */ /* 0x000fe200078040ff */
[----:B------:R-:W-:-:S02]  /*13a50*/  @!P1 IMAD.MOV.U32 R7, RZ, RZ, c[0x0][0x1a4] ;  /* 0x00006900ff079624 */ /* 0x000fc400078e00ff */
[----:B------:R-:W-:Y:S02]  /*13a60*/  IMAD.SHL.U32 R8, R200, 0x40, RZ ;  /* 0x00000040c8087824 */ /* 0x000fe400078e00ff */
[----:B------:R-:W-:Y:S01]  /*13a70*/  @!P5 IMAD R6, R6, 0x120, RZ ;  /* 0x000001200606d824 */ /* 0x000fe200078e02ff */
[-C--:B------:R-:W-:Y:S01]  /*13a80*/  ISETP.GE.AND P4, PT, R23, R19.reuse, PT ;  /* 0x000000131700720c */ /* 0x080fe20003f86270 */
[----:B------:R-:W-:Y:S01]  /*13a90*/  @P1 STS.128 [R239+0xe000], RZ ;  /* 0x00e000ffef001388 */ /* 0x000fe20000000c00 */
[----:B------:R-:W-:Y:S01]  /*13aa0*/  ISETP.GE.AND P3, PT, R22, R19, PT ;  /* 0x000000131600720c */ /* 0x000fe20003f66270 */
[----:B-1----:R-:W-:Y:S02]  /*13ab0*/  @!P5 IMAD.MOV.U32 R2, RZ, RZ, R34 ;  /* 0x000000ffff02d224 */ /* 0x002fe400078e0022 */
[----:B------:R-:W-:-:S04]  /*13ac0*/  @!P5 IMAD.MOV.U32 R3, RZ, RZ, R35 ;  /* 0x000000ffff03d224 */ /* 0x000fc800078e0023 */
[----:B------:R-:W-:Y:S01]  /*13ad0*/  @!P5 IMAD.WIDE.U32 R2, R5, 0x120, R2 ;  /* 0x000001200502d825 */ /* 0x000fe200078e0002 */
[----:B------:R-:W-:Y:S02]  /*13ae0*/  @!P1 LEA.HI.X R5, R0, R35, R7, 0x8, P0 ;  /* 0x0000002300059211 */ /* 0x000fe400000f4407 */
[----:B------:R-:W-:Y:S01]  /*13af0*/  LOP3.LUT R0, R8, 0x1c0, RZ, 0xc0, !PT ;  /* 0x000001c008007812 */ /* 0x000fe200078ec0ff */
[----:B------:R-:W-:Y:S02]  /*13b00*/  IMAD.SHL.U32 R7, R102, 0x8, RZ ;  /* 0x0000000866077824 */ /* 0x000fe400078e00ff */
[----:B------:R-:W-:Y:S01]  /*13b10*/  @!P5 IMAD.IADD R3, R3, 0x1, R6 ;  /* 0x000000010303d824 */ /* 0x000fe200078e0206 */
[----:B------:R-:W-:Y:S01]  /*13b20*/  @!PT LDS RZ, [RZ] ;  /* 0x00000000fffff984 */ /* 0x000fe20000000800 */
[----:B------:R-:W-:Y:S01]  /*13b30*/  @!PT LDS RZ, [RZ] ;  /* 0x00000000fffff984 */ /* 0x000fe20000000800 */
[----:B------:R-:W-:Y:S01]  /*13b40*/  @!PT LDS RZ, [RZ] ;  /* 0x00000000fffff984 */ /* 0x000fe20000000800 */
[----:B------:R1:W-:Y:S04]  /*13b50*/  @!P1 LDGSTS.E.BYPASS.LTC128B.128 [R239+0xe000], [R4.64] ;  /* 0x0e00000004ef9fae */ /* 0x0003e8000b901d46 */
[----:B------:R-:W-:Y:S01]  /*13b60*/  @P5 STS.128 [R239+0xe800], RZ ;  /* 0x00e800ffef005388 */ /* 0x000fe20000000c00 */
[----:B------:R-:W-:-:S03]  /*13b70*/  ISETP.GE.AND P2, PT, R26, R19, PT ;  /* 0x000000131a00720c */ /* 0x000fc60003f46270 */
[----:B------:R-:W-:Y:S01]  /*13b80*/  @!PT LDS RZ, [RZ] ;  /* 0x00000000fffff984 */ /* 0x000fe20000000800 */
[----:B------:R-:W-:Y:S01]  /*13b90*/  @!PT LDS RZ, [RZ] ;  /* 0x00000000fffff984 */ /* 0x000fe20000000800 */
[----:B------:R-:W-:Y:S01]  /*13ba0*/  @!PT LDS RZ, [RZ] ;  /* 0x00000000fffff984 */ /* 0x000fe20000000800 */
[----:B------:R2:W-:Y:S01]  /*13bb0*/  @!P5 LDGSTS.E.BYPASS.LTC128B.128 [R239+0xe800], [R2.64] ;  /* 0x0e80000002efdfae */ /* 0x0005e2000b901d46 */
[----:B------:R-:W-:Y:S01]  /*13bc0*/  ISETP.GE.AND P1, PT, R27, R19, PT ;  /* 0x000000131b00720c */ /* 0x000fe20003f26270 */
[----:B------:R-:W-:Y:S01]  /*13bd0*/  @!P3 IMAD.MOV.U32 R8, RZ, RZ, c[0x0][0x1a0] ;  /* 0x00006800ff08b624 */ /* 0x000fe200078e00ff */
[----:B-1----:R-:W-:Y:S02]  /*13be0*/  LOP3.LUT R5, R0, 0x8, R7, 0xf8, !PT ;  /* 0x0000000800057812 */ /* 0x002fe400078ef807 */
[----:B------:R-:W-:Y:S01]  /*13bf0*/  SHF.R.U32.HI R4, RZ, 0x3, R0 ;  /* 0x00000003ff047819 */ /* 0x000fe20000011600 */
[----:B------:R-:W-:Y:S02]  /*13c00*/  @!P6 IMAD.MOV.U32 R0, RZ, RZ, c[0x0][0x1a0] ;  /* 0x00006800ff00e624 */ /* 0x000fe400078e00ff */
[----:B--2---:R-:W-:Y:S02]  /*13c10*/  @!P6 IMAD.MOV.U32 R2, RZ, RZ, R34 ;  /* 0x000000ffff02e224 */ /* 0x004fe400078e0022 */
[----:B------:R-:W-:Y:S01]  /*13c20*/  @!P6 IMAD.MOV.U32 R3, RZ, RZ, R35 ;  /* 0x000000ffff03e224 */ /* 0x000fe200078e0023 */
[----:B------:R-:W-:Y:S01]  /*13c30*/  LOP3.LUT R11, R5, R4, RZ, 0x3c, !PT ;  /* 0x00000004050b7212 */ /* 0x000fe200078e3cff */
[----:B------:R-:W-:-:S02]  /*13c40*/  @!P4 IMAD.MOV.U32 R4, RZ, RZ, c[0x0][0x1a0] ;  /* 0x00006800ff04c624 */ /* 0x000fc400078e00ff */
[----:B------:R-:W-:-:S04]  /*13c50*/  @!P6 IMAD.WIDE.U32 R12, R0, 0x140, R2 ;  /* 0x00000140000ce825 */ /* 0x000fc800078e0002 */
[----:B------:R-:W-:Y:S02]  /*13c60*/  @!P4 IMAD.MOV.U32 R2, RZ, RZ, R34 ;  /* 0x000000ffff02c224 */ /* 0x000fe400078e0022 */
[----:B------:R-:W-:-:S04]  /*13c70*/  @!P4 IMAD.MOV.U32 R3, RZ, RZ, R35 ;  /* 0x000000ffff03c224 */ /* 0x000fc800078e0023 */
[----:B------:R-:W-:-:S04]  /*13c80*/  @!P4 IMAD.WIDE.U32 R4, R4, 0x160, R2 ;  /* 0x000001600404c825 */ /* 0x000fc800078e0002 */
[----:B------:R-:W-:Y:S02]  /*13c90*/  @!P3 IMAD.MOV.U32 R2, RZ, RZ, R34 ;  /* 0x000000ffff02b224 */ /* 0x000fe400078e0022 */
[----:B------:R-:W-:Y:S02]  /*13ca0*/  @!P3 IMAD.MOV.U32 R3, RZ, RZ, R35 ;  /* 0x000000ffff03b224 */ /* 0x000fe400078e0023 */
[----:B------:R-:W-:Y:S02]  /*13cb0*/  @!P2 IMAD.MOV.U32 R6, RZ, RZ, c[0x0][0x1a0] ;  /* 0x00006800ff06a624 */ /* 0x000fe400078e00ff */
[----:B------:R-:W-:Y:S01]  /*13cc0*/  @!P3 IMAD.WIDE.U32 R8, R8, 0x180, R2 ;  /* 0x000001800808b825 */ /* 0x000fe200078e0002 */
[----:B------:R-:W-:-:S03]  /*13cd0*/  ISETP.GE.AND P0, PT, R30, R19, PT ;  /* 0x000000131e00720c */ /* 0x000fc60003f06270 */
[----:B------:R-:W-:Y:S02]  /*13ce0*/  @!P2 IMAD.MOV.U32 R2, RZ, RZ, R34 ;  /* 0x000000ffff02a224 */ /* 0x000fe400078e0022 */
[----:B------:R-:W-:Y:S02]  /*13cf0*/  @!P2 IMAD.MOV.U32 R3, RZ, RZ, R35 ;  /* 0x000000ffff03a224 */ /* 0x000fe400078e0023 */
[----:B------:R-:W-:Y:S02]  /*13d00*/  @!P1 IMAD.MOV.U32 R10, RZ, RZ, c[0x0][0x1a0] ;  /* 0x00006800ff0a9624 */ /* 0x000fe400078e00ff */
[----:B------:R-:W-:-:S04]  /*13d10*/  @!P2 IMAD.WIDE.U32 R6, R6, 0x1a0, R2 ;  /* 0x000001a00606a825 */ /* 0x000fc800078e0002 */
[----:B------:R-:W-:Y:S02]  /*13d20*/  @!P1 IMAD.MOV.U32 R2, RZ, RZ, R34 ;  /* 0x000000ffff029224 */ /* 0x000fe400078e0022 */
[----:B------:R-:W-:Y:S02]  /*13d30*/  @!P1 IMAD.MOV.U32 R3, RZ, RZ, R35 ;  /* 0x000000ffff039224 */ /* 0x000fe400078e0023 */
[----:B------:R-:W-:Y:S02]  /*13d40*/  IMAD.SHL.U32 R14, R208, 0x40, RZ ;  /* 0x00000040d00e7824 */ /* 0x000fe400078e00ff */
[----:B------:R-:W-:Y:S02]  /*13d50*/  @!P6 IMAD.MOV.U32 R15, RZ, RZ, c[0x0][0x1a4] ;  /* 0x00006900ff0fe624 */ /* 0x000fe400078e00ff */
[----:B------:R-:W-:Y:S02]  /*13d60*/  IMAD R0, R16, 0x200, R11 ;  /* 0x0000020010007824 */ /* 0x000fe400078e020b */
[----:B------:R-:W-:Y:S01]  /*13d70*/  @!P1 IMAD.WIDE.U32 R10, R10, 0x1c0, R2 ;  /* 0x000001c00a0a9825 */ /* 0x000fe200078e0002 */
[----:B------:R-:W-:-:S03]  /*13d80*/  LOP3.LUT R14, R14, 0x1c0, RZ, 0xc0, !PT ;  /* 0x000001c00e0e7812 */ /* 0x000fc600078ec0ff */
[----:B------:R-:W-:Y:S02]  /*13d90*/  IMAD.SHL.U32 R16, R16, 0x8, RZ ;  /* 0x0000000810107824 */ /* 0x000fe400078e00ff */
[----:B------:R-:W-:Y:S02]  /*13da0*/  @!P6 IMAD R2, R15, 0x140, RZ ;  /* 0x000001400f02e824 */ /* 0x000fe400078e02ff */
[----:B------:R-:W-:Y:S01]  /*13db0*/  @!P0 IMAD.MOV.U32 R15, RZ, RZ, c[0x0][0x1a0] ;  /* 0x00006800ff0f8624 */ /* 0x000fe200078e00ff */
[----:B------:R-:W-:Y:S01]  /*13dc0*/  LOP3.LUT R18, R14, 0x8, R16, 0xf8, !PT ;  /* 0x000000080e127812 */ /* 0x000fe200078ef810 */
[----:B------:R-:W-:Y:S02]  /*13dd0*/  @!P6 IMAD.IADD R13, R13, 0x1, R2 ;  /* 0x000000010d0de824 */ /* 0x000fe400078e0202 */
[----:B------:R-:W-:Y:S02]  /*13de0*/  @!P0 IMAD.MOV.U32 R2, RZ, RZ, R34 ;  /* 0x000000ffff028224 */ /* 0x000fe400078e0022 */
[----:B------:R-:W-:-:S02]  /*13df0*/  @!P0 IMAD.MOV.U32 R3, RZ, RZ, R35 ;  /* 0x000000ffff038224 */ /* 0x000fc400078e0023 */
[----:B------:R-:W-:Y:S01]  /*13e00*/  @!P4 IMAD.MOV.U32 R16, RZ, RZ, c[0x0][0x1a4] ;  /* 0x00006900ff10c624 */ /* 0x000fe200078e00ff */
[----:B------:R-:W-:Y:S01]  /*13e10*/  SHF.R.U32.HI R17, RZ, 0x3, R14 ;  /* 0x00000003ff117819 */ /* 0x000fe2000001160e */
[----:B------:R-:W-:-:S04]  /*13e20*/  @!P0 IMAD.WIDE.U32 R14, R15, 0x1e0, R2 ;  /* 0x000001e00f0e8825 */ /* 0x000fc800078e0002 */
[----:B------:R-:W-:Y:S02]  /*13e30*/  @!P4 IMAD R2, R16, 0x160, RZ ;  /* 0x000001601002c824 */ /* 0x000fe400078e02ff */
[----:B------:R-:W-:-:S04]  /*13e40*/  @!P1 IMAD.MOV.U32 R16, RZ, RZ, c[0x0][0x1a4] ;  /* 0x00006900ff109624 */ /* 0x000fc800078e00ff */
[----:B------:R-:W-:Y:S02]  /*13e50*/  @!P1 IMAD R16, R16, 0x1c0, RZ ;  /* 0x000001c010109824 */ /* 0x000fe400078e02ff */
[----:B------:R-:W-:Y:S02]  /*13e60*/  @!P3 IMAD.MOV.U32 R3, RZ, RZ, c[0x0][0x1a4] ;  /* 0x00006900ff03b624 */ /* 0x000fe400078e00ff */
[----:B------:R-:W-:Y:S02]  /*13e70*/  @!P4 IMAD.IADD R5, R5, 0x1, R2 ;  /* 0x000000010505c824 */ /* 0x000fe400078e0202 */
[----:B------:R-:W-:Y:S02]  /*13e80*/  @!P0 IMAD.MOV.U32 R2, RZ, RZ, c[0x0][0x1a4] ;  /* 0x00006900ff028624 */ /* 0x000fe400078e00ff */
[----:B------:R-:W-:Y:S02]  /*13e90*/  @!P1 IMAD.IADD R11, R11, 0x1, R16 ;  /* 0x000000010b0b9824 */ /* 0x000fe400078e0210 */
[----:B------:R-:W-:-:S02]  /*13ea0*/  IMAD.SHL.U32 R16, R209, 0x40, RZ ;  /* 0x00000040d1107824 */ /* 0x000fc400078e00ff */
[----:B------:R-:W-:Y:S01]  /*13eb0*/  @!P3 IMAD R3, R3, 0x180, RZ ;  /* 0x000001800303b824 */ /* 0x000fe200078e02ff */
[----:B------:R-:W-:Y:S01]  /*13ec0*/  LOP3.LUT R196, R18, R17, RZ, 0x3c, !PT ;  /* 0x0000001112c47212 */ /* 0x000fe200078e3cff */
[----:B------:R-:W-:Y:S01]  /*13ed0*/  @!P0 IMAD R2, R2, 0x1e0, RZ ;  /* 0x000001e002028824 */ /* 0x000fe200078e02ff */
[----:B------:R-:W-:Y:S01]  /*13ee0*/  LOP3.LUT R193, R16, 0xfffffe00, RZ, 0xc0, !PT ;  /* 0xfffffe0010c17812 */ /* 0x000fe200078ec0ff */
[----:B------:R-:W-:Y:S02]  /*13ef0*/  @!P2 IMAD.MOV.U32 R17, RZ, RZ, c[0x0][0x1a4] ;  /* 0x00006900ff11a624 */ /* 0x000fe400078e00ff */
[----:B------:R-:W-:Y:S01]  /*13f00*/  @!P3 IMAD.IADD R3, R9, 0x1, R3 ;  /* 0x000000010903b824 */ /* 0x000fe200078e0203 */
[----:B------:R-:W-:Y:S01]  /*13f10*/  @P6 STS.128 [R239+0xf000], RZ ;  /* 0x00f000ffef006388 */ /* 0x000fe20000000c00 */
[----:B------:R-:W-:Y:S02]  /*13f20*/  @!P0 IMAD.IADD R9, R15, 0x1, R2 ;  /* 0x000000010f098824 */ /* 0x000fe400078e0202 */
[----:B------:R-:W-:Y:S01]  /*13f30*/  @!P3 IMAD.MOV.U32 R2, RZ, RZ, R8 ;  /* 0x000000ffff02b224 */ /* 0x000fe200078e0008 */
[----:B------:R-:W-:Y:S01]  /*13f40*/  @!PT LDS RZ, [RZ] ;  /* 0x00000000fffff984 */ /* 0x000fe20000000800 */
[----:B------:R-:W-:Y:S01]  /*13f50*/  @!PT LDS RZ, [RZ] ;  /* 0x00000000fffff984 */ /* 0x000fe20000000800 */
[----:B------:R-:W-:Y:S01]  /*13f60*/  @!PT LDS RZ, [RZ] ;  /* 0x00000000fffff984 */ /* 0x000fe20000000800 */
[----:B------:R1:W-:Y:S01]  /*13f70*/  @!P6 LDGSTS.E.BYPASS.LTC128B.128 [R239+0xf000], [R12.64] ;  /* 0x0f0000000cefefae */ /* 0x0003e2000b901d46 */
[----:B------:R-:W-:-:S03]  /*13f80*/  @!P2 IMAD R17, R17, 0x1a0, RZ ;  /* 0x000001a01111a824 */ /* 0x000fc600078e02ff */
[----:B------:R-:W-:Y:S01]  /*13f90*/  @P4 STS.128 [R239+0xf800], RZ ;  /* 0x00f800ffef004388 */ /* 0x000fe20000000c00 */
[----:B------:R-:W-:-:S03]  /*13fa0*/  @!P2 IMAD.IADD R7, R7, 0x1, R17 ;  /* 0x000000010707a824 */ /* 0x000fc600078e0211 */
        /* <DEDUP_REMOVED lines=9> */
[----:B------:R-:W-:Y:S02]  /*14040*/  @!P0 IMAD.MOV.U32 R8, RZ, RZ, R14 ;  /* 0x000000ffff088224 */ /* 0x000fe400078e000e */
[----:B------:R-:W-:Y:S01]  /*14050*/  IMAD.SHL.U32 R134, R0, 0x2, RZ ;  /* 0x0000000200867824 */ /* 0x000fe200078e00ff */
[----:B------:R-:W-:Y:S04]  /*14060*/  @P2 STS.128 [R239+0x10800], RZ ;  /* 0x010800ffef002388 */ /* 0x000fe80000000c00 */
[----:B------:R-:W-:Y:S01]  /*14070*/  @!PT LDS RZ, [RZ] ;  /* 0x00000000fffff984 */ /* 0x000fe20000000800 */
[----:B------:R-:W-:Y:S01]  /*14080*/  @!PT LDS RZ, [RZ] ;  /* 0x00000000fffff984 */ /* 0x000fe20000000800 */
[----:B------:R-:W-:Y:S01]  /*14090*/  @!PT LDS RZ, [RZ] ;  /* 0x00000000fffff984 */ /* 0x000fe20000000800 */
[----:B------:R2:W-:Y:S01]  /*140a0*/  @!P2 LDGSTS.E.BYPASS.LTC128B.128 [R239+0x10800], [R6.64] ;  /* 0x1080000006efafae */ /* 0x0005e2000b901d46 */
[----:B-1----:R-:W-:-:S03]  /*140b0*/  IMAD R12, R211, 0x400, R193 ;  /* 0x00000400d30c7824 */ /* 0x002fc600078e02c1 */
        /* <DEDUP_REMOVED lines=10> */
[----:B---3--:R-:W-:Y:S01]  /*14160*/  IMAD.IADD R2, R196, 0x1, R12 ;  /* 0x00000001c4027824 */ /* 0x008fe200078e020c */
[----:B------:R-:W-:-:S02]  /*14170*/  R2P PR, R200, 0x6 ;  /* 0x00000006c8007804 */ /* 0x000fc40000000000 */
[----:B------:R-:W-:Y:S01]  /*14180*/  LDSM.16.M88.4 R12, [R134+0x2000] ;  /* 0x00200000860c783b */ /* 0x000fe20000000200 */
[----:B------:R-:W-:Y:S02]  /*14190*/  IMAD.SHL.U32 R233, R2, 0x2, RZ ;  /* 0x0000000202e97824 */ /* 0x000fe400078e00ff */
[----:B------:R-:W-:Y:S01]  /*141a0*/  IMAD.MOV.U32 R0, RZ, RZ, 0x20 ;  /* 0x00000020ff007424 */ /* 0x000fe200078e00ff */
[----:B------:R-:W-:Y:S04]  /*141b0*/  LDSM.16.M88.4 R24, [R134+0x3800] ;  /* 0x003800008618783b */ /* 0x000fe80000000200 */
[----:B------:R-:W3:Y:S04]  /*141c0*/  LDSM.16.M88.4 R20, [R233] ;  /* 0x00000000e914783b */ /* 0x000ee80000000200 */
[----:B--2---:R-:W-:Y:S01]  /*141d0*/  LDSM.16.M88.4 R4, [R134+0x3000] ;  /* 0x003000008604783b */ /* 0x004fe20000000200 */
[----:B------:R-:W-:-:S03]  /*141e0*/  SEL R234, R0, 0xffffffe0, !P1 ;  /* 0xffffffe000ea7807 */ /* 0x000fc60004800000 */
[----:B------:R-:W-:Y:S04]  /*141f0*/  STL [R1], R205 ;  /* 0x000000cd01007387 */ /* 0x000fe80000100800 */
[----:B------:R-:W-:Y:S04]  /*14200*/  LDSM.16.M88.4 R64, [R134+0x4000] ;  /* 0x004000008640783b */ /* 0x000fe80000000200 */
[----:B-1----:R-:W1:Y:S01]  /*14210*/  LDSM.16.M88.4 R8, [R134+0x2800] ;  /* 0x002800008608783b */ /* 0x002e620000000200 */
[--C-:B------:R-:W-:Y:S02]  /*14220*/  IMAD R19, R236, 0x2, R233.reuse ;  /* 0x00000002ec137824 */ /* 0x100fe400078e02e9 */
[C---:B------:R-:W-:Y:S01]  /*14230*/  IMAD.IADD R92, R134.reuse, 0x1, R234 ;  /* 0x00000001865c7824 */ /* 0x040fe200078e02ea */
[C---:B------:R-:W-:Y:S01]  /*14240*/  IADD3 R135, R134.reuse, 0x2040, RZ ;  /* 0x0000204086877810 */ /* 0x040fe20007ffe0ff */
[----:B------:R-:W-:Y:S04]  /*14250*/  LDSM.16.M88.4 R76, [R134+0x4800] ;  /* 0x00480000864c783b */ /* 0x000fe80000000200 */
[----:B------:R-:W-:Y:S04]  /*14260*/  STL [R1+0x30], R19 ;  /* 0x0000301301007387 */ /* 0x000fe80000100800 */
[----:B------:R-:W-:Y:S04]  /*14270*/  LDSM.16.M88.4 R16, [R19] ;  /* 0x000000001310783b */ /* 0x000fe80000000200 */
[----:B------:R-:W2:Y:S04]  /*14280*/  LDSM.16.M88.4 R56, [R92+0x2000] ;  /* 0x002000005c38783b */ /* 0x000ea80000000200 */
[----:B------:R-:W4:Y:S01]  /*14290*/  LDSM.16.M88.4 R48, [R92+0x3000] ;  /* 0x003000005c30783b */ /* 0x000f220000000200 */
[----:B------:R-:W-:Y:S01]  /*142a0*/  IADD3 R2, R134, 0x2000, RZ ;  /* 0x0000200086027810 */ /* 0x000fe20007ffe0ff */
[----:B---3--:R-:W-:Y:S02]  /*142b0*/  HMMA.16816.F32 R40, R20, R14, RZ ;  /* 0x0000000e1428723c */ /* 0x008fe400000018ff */
[----:B------:R-:W3:Y:S01]  /*142c0*/  LDSM.16.M88.4 R60, [R92+0x3800] ;  /* 0x003800005c3c783b */ /* 0x000ee20000000200 */
[----:B------:R-:W-:Y:S01]  /*142d0*/  IMAD R0, R237, 0x2, R233 ;  /* 0x00000002ed007824 */ /* 0x000fe200078e02e9 */
[----:B------:R-:W-:-:S02]  /*142e0*/  @P2 IADD3 R135, R2, -0x40, RZ ;  /* 0xffffffc002872810 */ /* 0x000fc40007ffe0ff */
[----:B------:R-:W2:Y:S02]  /*142f0*/  LDSM.16.M88.4 R52, [R92+0x2800] ;  /* 0x002800005c34783b */ /* 0x000ea40000000200 */
[C---:B------:R-:W-:Y:S02]  /*14300*/  HMMA.16816.F32 R44, R20.reuse, R12, RZ ;  /* 0x0000000c142c723c */ /* 0x040fe400000018ff */
[----:B------:R-:W-:Y:S04]  /*14310*/  LDSM.16.M88.4 R12, [R0] ;  /* 0x00000000000c783b */ /* 0x000fe80000000200 */
[----:B------:R-:W2:Y:S02]  /*14320*/  LDSM.16.M88.4 R84, [R135] ;  /* 0x000000008754783b */ /* 0x000ea40000000200 */
[C---:B-1----:R-:W-:Y:S01]  /*14330*/  HMMA.16816.F32 R36, R20.reuse, R8, RZ ;  /* 0x000000081424723c */ /* 0x042fe200000018ff */
[----:B------:R-:W-:Y:S01]  /*14340*/  IMAD R3, R211, 0x10, R248 ;  /* 0x00000010d3037824 */ /* 0x000fe200078e02f8 */
[----:B------:R-:W5:Y:S04]  /*14350*/  LDL R206, [R1+0x24] ;  /* 0x0000240001ce7983 */ /* 0x000f680000100800 */
[----:B------:R-:W0:Y:S02]  /*14360*/  LDGDEPBAR ;  /* 0x00000000000079af */ /* 0x000e240000000000 */
[C---:B------:R-:W-:Y:S08]  /*14370*/  HMMA.16816.F32 R32, R20.reuse, R10, RZ ;  /* 0x0000000a1420723c */ /* 0x040ff000000018ff */
[C---:B------:R-:W-:Y:S08]  /*14380*/  HMMA.16816.F32 R28, R20.reuse, R4, RZ ;  /* 0x00000004141c723c */ /* 0x040ff000000018ff */
[C---:B------:R-:W-:Y:S08]  /*14390*/  HMMA.16816.F32 R8, R20.reuse, R6, RZ ;  /* 0x000000061408723c */ /* 0x040ff000000018ff */
[C---:B------:R-:W-:Y:S08]  /*143a0*/  HMMA.16816.F32 R4, R20.reuse, R24, RZ ;  /* 0x000000181404723c */ /* 0x040ff000000018ff */
[----:B------:R-:W-:Y:S01]  /*143b0*/  HMMA.16816.F32 R24, R20, R26, RZ ;  /* 0x0000001a1418723c */ /* 0x000fe200000018ff */
[----:B------:R-:W-:-:S07]  /*143c0*/  IMAD R235, R236, 0x2, R0 ;  /* 0x00000002eceb7824 */ /* 0x000fce00078e0200 */
[----:B--2---:R-:W-:Y:S01]  /*143d0*/  HMMA.16816.F32 R72, R16, R58, R40 ;  /* 0x0000003a1048723c */ /* 0x004fe20000001828 */
[----:B------:R-:W1:Y:S01]  /*143e0*/  LDSM.16.M88.4 R40, [R92+0x4000] ;  /* 0x004000005c28783b */ /* 0x000e620000000200 */
[----:B------:R-:W-:-:S06]  /*143f0*/  IMAD.IADD R232, R234, 0x1, R135 ;  /* 0x00000001eae87824 */ /* 0x000fcc00078e0287 */
[C---:B------:R-:W-:Y:S01]  /*14400*/  HMMA.16816.F32 R68, R16.reuse, R56, R44 ;  /* 0x000000381044723c */ /* 0x040fe2000000182c */
[----:B------:R-:W-:Y:S04]  /*14410*/  LDSM.16.M88.4 R44, [R92+0x4800] ;  /* 0x004800005c2c783b */ /* 0x000fe80000000200 */
[----:B------:R-:W-:Y:S03]  /*14420*/  LDSM.16.M88.4 R56, [R135+0x800] ;  /* 0x000800008738783b */ /* 0x000fe60000000200 */
[C---:B----4-:R-:W-:Y:S08]  /*14430*/  HMMA.16816.F32 R96, R16.reuse, R48, R28 ;  /* 0x000000301060723c */ /* 0x050ff0000000181c */
[C---:B------:R-:W-:Y:S01]  /*14440*/  HMMA.16816.F32 R100, R16.reuse, R50, R8 ;  /* 0x000000321064723c */ /* 0x040fe20000001808 */
[----:B------:R-:W-:Y:S04]  /*14450*/  LDSM.16.M88.4 R8, [R235] ;  /* 0x00000000eb08783b */ /* 0x000fe80000000200 */
[----:B------:R-:W2:Y:S03]  /*14460*/  LDSM.16.M88.4 R48, [R232] ;  /* 0x00000000e830783b */ /* 0x000ea60000000200 */
[----:B---3--:R-:W-:Y:S08]  /*14470*/  HMMA.16816.F32 R108, R16, R62, R24 ;  /* 0x0000003e106c723c */ /* 0x008ff00000001818 */
[----:B------:R-:W-:Y:S08]  /*14480*/  HMMA.16816.F32 R24, R20, R66, RZ ;  /* 0x000000421418723c */ /* 0x000ff000000018ff */
[----:B------:R-:W-:Y:S08]  /*14490*/  HMMA.16816.F32 R88, R16, R54, R32 ;  /* 0x000000361058723c */ /* 0x000ff00000001820 */
[----:B------:R-:W-:Y:S08]  /*144a0*/  HMMA.16816.F32 R32, R12, R84, R68 ;  /* 0x000000540c20723c */ /* 0x000ff00000001844 */
[C---:B------:R-:W-:Y:S01]  /*144b0*/  HMMA.16816.F32 R80, R16.reuse, R52, R36 ;  /* 0x000000341050723c */ /* 0x040fe20000001824 */
[----:B------:R-:W-:Y:S07]  /*144c0*/  LDSM.16.M88.4 R52, [R232+0x800] ;  /* 0x00080000e834783b */ /* 0x000fee0000000200 */
[----:B------:R-:W-:Y:S01]  /*144d0*/  HMMA.16816.F32 R104, R16, R60, R4 ;  /* 0x0000003c1068723c */ /* 0x000fe20000001804 */
[----:B------:R-:W3:Y:S07]  /*144e0*/  LDSM.16.M88.4 R60, [R134+0x5000] ;  /* 0x00500000863c783b */ /* 0x000eee0000000200 */
[C---:B------:R-:W-:Y:S08]  /*144f0*/  HMMA.16816.F32 R4, R20.reuse, R76, RZ ;  /* 0x0000004c1404723c */ /* 0x040ff000000018ff */
[----:B------:R-:W-:Y:S08]  /*14500*/  HMMA.16816.F32 R36, R20, R78, RZ ;  /* 0x0000004e1424723c */ /* 0x000ff000000018ff */
[----:B-1----:R-:W-:Y:S08]  /*14510*/  HMMA.16816.F32 R76, R16, R42, R24 ;  /* 0x0000002a104c723c */ /* 0x002ff00000001818 */
[----:B------:R-:W-:Y:S08]  /*14520*/  HMMA.16816.F32 R24, R12, R86, R72 ;  /* 0x000000560c18723c */ /* 0x000ff00000001848 */
[----:B--2---:R-:W-:Y:S08]  /*14530*/  HMMA.16816.F32 R120, R8, R48, R32 ;  /* 0x000000300878723c */ /* 0x004ff00000001820 */
[----:B------:R-:W-:Y:S01]  /*14540*/  HMMA.16816.F32 R28, R20, R64, RZ ;  /* 0x00000040141c723c */ /* 0x000fe200000018ff */
[----:B------:R-:W1:Y:S07]  /*14550*/  LDSM.16.M88.4 R64, [R135+0x1000] ;  /* 0x001000008740783b */ /* 0x000e6e0000000200 */
[----:B------:R-:W-:Y:S08]  /*14560*/  HMMA.16816.F32 R124, R16, R44, R4 ;  /* 0x0000002c107c723c */ /* 0x000ff00000001804 */
[----:B------:R-:W-:Y:S08]  /*14570*/  HMMA.16816.F32 R4, R12, R56, R80 ;  /* 0x000000380c04723c */ /* 0x000ff00000001850 */
[----:B------:R-:W-:Y:S01]  /*14580*/  HMMA.16816.F32 R32, R8, R50, R24 ;  /* 0x000000320820723c */ /* 0x000fe20000001818 */
[----:B------:R-:W-:-:S04]  /*14590*/  FMUL.FTZ R0, R122, c[0x0][0x2ec] ;  /* 0x0000bb007a007a20 */ /* 0x000fc80000410000 */
[----:B------:R2:W-:Y:S03]  /*145a0*/  MUFU.TANH R95, R0 ;  /* 0x00000000005f7308 */ /* 0x0005e60000002400 */
[C---:B------:R-:W-:Y:S01]  /*145b0*/  HMMA.16816.F32 R68, R16.reuse, R40, R28 ;  /* 0x000000281044723c */ /* 0x040fe2000000181c */
[----:B------:R-:W4:Y:S07]  /*145c0*/  LDSM.16.M88.4 R40, [R92+0x5000] ;  /* 0x005000005c28783b */ /* 0x000f2e0000000200 */
[----:B------:R-:W-:Y:S01]  /*145d0*/  HMMA.16816.F32 R128, R16, R46, R36 ;  /* 0x0000002e1080723c */ /* 0x000fe20000001824 */
[----:B--2---:R-:W-:-:S07]  /*145e0*/  FMUL.FTZ R0, R121, c[0x0][0x2ec] ;  /* 0x0000bb0079007a20 */ /* 0x004fce0000410000 */
[----:B------:R-:W-:Y:S01]  /*145f0*/  HMMA.16816.F32 R36, R12, R58, R88 ;  /* 0x0000003a0c24723c */ /* 0x000fe20000001858 */
[----:B------:R-:W2:Y:S01]  /*14600*/  LDSM.16.M88.4 R56, [R134+0x5800] ;  /* 0x005800008638783b */ /* 0x000ea20000000200 */
[----:B------:R1:W-:Y:S06]  /*14610*/  MUFU.TANH R180, R0 ;  /* 0x0000000000b47308 */ /* 0x0003ec0000002400 */
[----:B---3--:R-:W-:Y:S01]  /*14620*/  HMMA.16816.F32 R28, R20, R60, RZ ;  /* 0x0000003c141c723c */ /* 0x008fe200000018ff */
[----:B-1----:R-:W-:-:S07]  /*14630*/  FMUL.FTZ R0, R123, c[0x0][0x2ec] ;  /* 0x0000bb007b007a20 */ /* 0x002fce0000410000 */
[----:B------:R-:W-:Y:S01]  /*14640*/  HMMA.16816.F32 R24, R20, R62, RZ ;  /* 0x0000003e1418723c */ /* 0x000fe200000018ff */
[----:B------:R-:W1:Y:S01]  /*14650*/  LDSM.16.M88.4 R60, [R232+0x1000] ;  /* 0x00100000e83c783b */ /* 0x000e620000000200 */
[----:B------:R3:W1:Y:S06]  /*14660*/  MUFU.TANH R94, R0 ;  /* 0x00000000005e7308 */ /* 0x00066c0000002400 */
[----:B------:R-:W-:Y:S01]  /*14670*/  HMMA.16816.F32 R48, R8, R52, R4 ;  /* 0x000000340830723c */ /* 0x000fe20000001804 */
[----:B---3--:R-:W-:-:S04]  /*14680*/  FMUL.FTZ R0, R32, c[0x0][0x2ec] ;  /* 0x0000bb0020007a20 */ /* 0x008fc80000410000 */
[----:B------:R3:W1:Y:S03]  /*14690*/  MUFU.TANH R201, R0 ;  /* 0x0000000000c97308 */ /* 0x0006660000002400 */
[----:B------:R-:W-:Y:S01]  /*146a0*/  HMMA.16816.F32 R44, R8, R54, R36 ;  /* 0x00000036082c723c */ /* 0x000fe20000001824 */
[----:B------:R-:W1:Y:S01]  /*146b0*/  LDSM.16.M88.4 R52, [R92+0x5800] ;  /* 0x005800005c34783b */ /* 0x000e620000000200 */
[----:B---3--:R-:W-:-:S04]  /*146c0*/  FMUL.FTZ R0, R33, c[0x0][0x2ec] ;  /* 0x0000bb0021007a20 */ /* 0x008fc80000410000 */
[----:B------:R3:W-:Y:S02]  /*146d0*/  MUFU.TANH R202, R0 ;  /* 0x0000000000ca7308 */ /* 0x0007e40000002400 */
[----:B------:R-:W-:Y:S01]  /*146e0*/  HMMA.16816.F32 R4, R12, R64, R96 ;  /* 0x000000400c04723c */ /* 0x000fe20000001860 */
[----:B---3--:R-:W-:-:S05]  /*146f0*/  FMUL.FTZ R0, R34, c[0x0][0x2ec] ;  /* 0x0000bb0022007a20 */ /* 0x008fca0000410000 */
[----:B------:R3:W1:Y:S02]  /*14700*/  MUFU.TANH R172, R0 ;  /* 0x0000000000ac7308 */ /* 0x0006640000002400 */
[----:B----4-:R-:W-:Y:S01]  /*14710*/  HMMA.16816.F32 R116, R16, R42, R24 ;  /* 0x0000002a1074723c */ /* 0x010fe20000001818 */
[----:B---3--:R-:W-:Y:S02]  /*14720*/  FMUL.FTZ R0, R35, c[0x0][0x2ec] ;  /* 0x0000bb0023007a20 */ /* 0x008fe40000410000 */
[----:B------:R-:W3:Y:S03]  /*14730*/  LDSM.16.M88.4 R32, [R135+0x1800] ;  /* 0x001800008720783b */ /* 0x000ee60000000200 */
[----:B------:R4:W1:Y:S02]  /*14740*/  MUFU.TANH R176, R0 ;  /* 0x0000000000b07308 */ /* 0x0008640000002400 */
[----:B--2---:R-:W-:Y:S01]  /*14750*/  HMMA.16816.F32 R24, R20, R56, RZ ;  /* 0x000000381418723c */ /* 0x004fe200000018ff */
[----:B----4-:R-:W-:-:S05]  /*14760*/  FMUL.FTZ R0, R48, c[0x0][0x2ec] ;  /* 0x0000bb0030007a20 */ /* 0x010fca0000410000 */
[----:B------:R2:W-:Y:S02]  /*14770*/  MUFU.TANH R197, R0 ;  /* 0x0000000000c57308 */ /* 0x0005e40000002400 */
[----:B------:R-:W-:Y:S01]  /*14780*/  HMMA.16816.F32 R36, R12, R66, R100 ;  /* 0x000000420c24723c */ /* 0x000fe20000001864 */
[----:B------:R-:W-:Y:S01]  /*14790*/  LDSM.16.M88.4 R64, [R135+0x3800] ;  /* 0x003800008740783b */ /* 0x000fe20000000200 */
[----:B--2---:R-:W-:-:S04]  /*147a0*/  FMUL.FTZ R0, R49, c[0x0][0x2ec] ;  /* 0x0000bb0031007a20 */ /* 0x004fc80000410000 */
[----:B------:R2:W-:Y:S02]  /*147b0*/  MUFU.TANH R200, R0 ;  /* 0x0000000000c87308 */ /* 0x0005e40000002400 */
[----:B------:R-:W-:Y:S01]  /*147c0*/  HMMA.16816.F32 R112, R16, R40, R28 ;  /* 0x000000281070723c */ /* 0x000fe2000000181c */
[----:B------:R-:W-:Y:S07]  /*147d0*/  LDSM.16.M88.4 R40, [R135+0x2000] ;  /* 0x002000008728783b */ /* 0x000fee0000000200 */
[----:B------:R-:W-:Y:S01]  /*147e0*/  HMMA.16816.F32 R28, R20, R58, RZ ;  /* 0x0000003a141c723c */ /* 0x000fe200000018ff */
[----:B------:R-:W4:Y:S01]  /*147f0*/  LDSM.16.M88.4 R56, [R232+0x1800] ;  /* 0x00180000e838783b */ /* 0x000f220000000200 */
[----:B--2---:R-:W-:-:S06]  /*14800*/  FMUL.FTZ R0, R50, c[0x0][0x2ec] ;  /* 0x0000bb0032007a20 */ /* 0x004fcc0000410000 */
[----:B-1----:R-:W-:Y:S01]  /*14810*/  HMMA.16816.F32 R4, R8, R60, R4 ;  /* 0x0000003c0804723c */ /* 0x002fe20000001804 */
[----:B------:R1:W-:Y:S02]  /*14820*/  MUFU.TANH R93, R0 ;  /* 0x00000000005d7308 */ /* 0x0003e40000002400 */
[----:B-1----:R-:W-:Y:S02]  /*14830*/  FMUL.FTZ R0, R51, c[0x0][0x2ec] ;  /* 0x0000bb0033007a20 */ /* 0x002fe40000410000 */
[----:B------:R-:W1:Y:S04]  /*14840*/  LDSM.16.M88.4 R48, [R134+0x6000] ;  /* 0x006000008630783b */ /* 0x000e680000000200 */
[----:B------:R2:W1:Y:S01]  /*14850*/  MUFU.TANH R153, R0 ;  /* 0x0000000000997308 */ /* 0x0004620000002400 */
[----:B------:R-:W-:Y:S01]  /*14860*/  HMMA.16816.F32 R84, R16, R52, R24 ;  /* 0x000000341054723c */ /* 0x000fe20000001818 */
[----:B--2---:R-:W-:-:S06]  /*14870*/  FMUL.FTZ R0, R44, c[0x0][0x2ec] ;  /* 0x0000bb002c007a20 */ /* 0x004fcc0000410000 */
[----:B------:R2:W-:Y:S01]  /*14880*/  MUFU.TANH R199, R0 ;  /* 0x0000000000c77308 */ /* 0x0005e20000002400 */
[----:B---3--:R-:W-:Y:S01]  /*14890*/  HMMA.16816.F32 R24, R12, R32, R104 ;  /* 0x000000200c18723c */ /* 0x008fe20000001868 */
[----:B--2---:R-:W-:-:S06]  /*148a0*/  FMUL.FTZ R0, R45, c[0x0][0x2ec] ;  /* 0x0000bb002d007a20 */ /* 0x004fcc0000410000 */
[----:B------:R2:W-:Y:S02]  /*148b0*/  MUFU.TANH R198, R0 ;  /* 0x0000000000c67308 */ /* 0x0005e40000002400 */
[----:B--2---:R-:W-:-:S06]  /*148c0*/  FMUL.FTZ R0, R46, c[0x0][0x2ec] ;  /* 0x0000bb002e007a20 */ /* 0x004fcc0000410000 */
[----:B------:R2:W3:Y:S02]  /*148d0*/  MUFU.TANH R163, R0 ;  /* 0x0000000000a37308 */ /* 0x0004e40000002400 */
[----:B--2---:R-:W-:Y:S02]  /*148e0*/  FMUL.FTZ R0, R47, c[0x0][0x2ec] ;  /* 0x0000bb002f007a20 */ /* 0x004fe40000410000 */
[----:B------:R-:W-:Y:S01]  /*148f0*/  HMMA.16816.F32 R44, R8, R62, R36 ;  /* 0x0000003e082c723c */ /* 0x000fe20000001824 */
[----:B------:R-:W-:Y:S03]  /*14900*/  LDSM.16.M88.4 R60, [R134+0x7000] ;  /* 0x00700000863c783b */ /* 0x000fe60000000200 */
[----:B------:R2:W1:Y:S04]  /*14910*/  MUFU.TANH R151, R0 ;  /* 0x0000000000977308 */ /* 0x0004680000002400 */
[----:B------:R-:W-:Y:S01]  /*14920*/  HMMA.16816.F32 R36, R12, R34, R108 ;  /* 0x000000220c24723c */ /* 0x000fe2000000186c */
[----:B------:R-:W1:Y:S01]  /*14930*/  LDSM.16.M88.4 R32, [R92+0x6000] ;  /* 0x006000005c20783b */ /* 0x000e620000000200 */
[----:B--2---:R-:W-:-:S04]  /*14940*/  FMUL.FTZ R0, R4, c[0x0][0x2ec] ;  /* 0x0000bb0004007a20 */ /* 0x004fc80000410000 */
[----:B------:R2:W-:Y:S02]  /*14950*/  MUFU.TANH R195, R0 ;  /* 0x0000000000c37308 */ /* 0x0005e40000002400 */
[----:B--2---:R-:W-:-:S06]  /*14960*/  FMUL.FTZ R0, R5, c[0x0][0x2ec] ;  /* 0x0000bb0005007a20 */ /* 0x004fcc0000410000 */
[----:B------:R2:W-:Y:S02]  /*14970*/  MUFU.TANH R194, R0 ;  /* 0x0000000000c27308 */ /* 0x0005e40000002400 */
[----:B--2---:R-:W-:-:S06]  /*14980*/  FMUL.FTZ R0, R6, c[0x0][0x2ec] ;  /* 0x0000bb0006007a20 */ /* 0x004fcc0000410000 */
[----:B------:R2:W1:Y:S02]  /*14990*/  MUFU.TANH R143, R0 ;  /* 0x00000000008f7308 */ /* 0x0004640000002400 */
[----:B--2---:R-:W-:Y:S02]  /*149a0*/  FMUL.FTZ R0, R7, c[0x0][0x2ec] ;  /* 0x0000bb0007007a20 */ /* 0x004fe40000410000 */
[----:B----4-:R-:W-:Y:S04]  /*149b0*/  HMMA.16816.F32 R4, R8, R56, R24 ;  /* 0x000000380804723c */ /* 0x010fe80000001818 */
[----:B------:R2:W4:Y:S04]  /*149c0*/  MUFU.TANH R142, R0 ;  /* 0x00000000008e7308 */ /* 0x0005280000002400 */
[----:B-1----:R-:W-:Y:S01]  /*149d0*/  HMMA.16816.F32 R24, R20, R50, RZ ;  /* 0x000000321418723c */ /* 0x002fe200000018ff */
[----:B--2---:R-:W-:-:S04]  /*149e0*/  FMUL.FTZ R0, R44, c[0x0][0x2ec] ;  /* 0x0000bb002c007a20 */ /* 0x004fc80000410000 */
[----:B------:R1:W2:Y:S03]  /*149f0*/  MUFU.TANH R192, R0 ;  /* 0x0000000000c07308 */ /* 0x0002a60000002400 */
[----:B------:R-:W-:Y:S01]  /*14a00*/  HMMA.16816.F32 R100, R16, R54, R28 ;  /* 0x000000361064723c */ /* 0x000fe2000000181c */
[----:B------:R-:W2:Y:S01]  /*14a10*/  LDSM.16.M88.4 R52, [R232+0x2000] ;  /* 0x00200000e834783b */ /* 0x000ea20000000200 */
[----:B-1----:R-:W-:-:S04]  /*14a20*/  FMUL.FTZ R0, R45, c[0x0][0x2ec] ;  /* 0x0000bb002d007a20 */ /* 0x002fc80000410000 */
[----:B------:R1:W-:Y:S02]  /*14a30*/  MUFU.TANH R191, R0 ;  /* 0x0000000000bf7308 */ /* 0x0003e40000002400 */
[----:B------:R-:W-:Y:S01]  /*14a40*/  HMMA.16816.F32 R28, R20, R48, RZ ;  /* 0x00000030141c723c */ /* 0x000fe200000018ff */
[----:B------:R-:W2:Y:S01]  /*14a50*/  LDSM.16.M88.4 R48, [R134+0x6800] ;  /* 0x006800008630783b */ /* 0x000ea20000000200 */
[----:B-1----:R-:W-:-:S04]  /*14a60*/  FMUL.FTZ R0, R46, c[0x0][0x2ec] ;  /* 0x0000bb002e007a20 */ /* 0x002fc80000410000 */
[----:B------:R1:W1:Y:S02]  /*14a70*/  MUFU.TANH R189, R0 ;  /* 0x0000000000bd7308 */ /* 0x0002640000002400 */
[----:B------:R-:W-:Y:S01]  /*14a80*/  HMMA.16816.F32 R80, R16, R34, R24 ;  /* 0x000000221050723c */ /* 0x000fe20000001818 */
[----:B------:R-:W2:Y:S01]  /*14a90*/  LDSM.16.M88.4 R24, [R135+0x2800] ;  /* 0x002800008718783b */ /* 0x000ea20000000200 */
[----:B-1----:R-:W-:-:S06]  /*14aa0*/  FMUL.FTZ R0, R47, c[0x0][0x2ec] ;  /* 0x0000bb002f007a20 */ /* 0x002fcc0000410000 */
[----:B------:R-:W-:Y:S01]  /*14ab0*/  HMMA.16816.F32 R44, R8, R58, R36 ;  /* 0x0000003a082c723c */ /* 0x000fe20000001824 */
[----:B------:R-:W-:Y:S01]  /*14ac0*/  LDSM.16.M88.4 R56, [R232+0x2800] ;  /* 0x00280000e838783b */ /* 0x000fe20000000200 */
[----:B------:R1:W-:Y:S06]  /*14ad0*/  MUFU.TANH R187, R0 ;  /* 0x0000000000bb7308 */ /* 0x0003ec0000002400 */
[----:B------:R-:W-:Y:S01]  /*14ae0*/  HMMA.16816.F32 R36, R12, R40, R68 ;  /* 0x000000280c24723c */ /* 0x000fe20000001844 */
[----:B------:R-:W-:Y:S01]  /*14af0*/  LDSM.16.M88.4 R68, [R135+0x3000] ;  /* 0x003000008744783b */ /* 0x000fe20000000200 */
[----:B-1----:R-:W-:-:S04]  /*14b00*/  FMUL.FTZ R0, R4, c[0x0][0x2ec] ;  /* 0x0000bb0004007a20 */ /* 0x002fc80000410000 */
        /* <DEDUP_REMOVED lines=8> */
[----:B------:R2:W1:Y:S04]  /*14b90*/  MUFU.TANH R123, R0 ;  /* 0x00000000007b7308 */ /* 0x0004680000002400 */
[----:B------:R-:W-:Y:S01]  /*14ba0*/  HMMA.16816.F32 R72, R16, R32, R28 ;  /* 0x000000201048723c */ /* 0x000fe2000000181c */
[----:B--2---:R-:W-:-:S04]  /*14bb0*/  FMUL.FTZ R0, R44, c[0x0][0x2ec] ;  /* 0x0000bb002c007a20 */ /* 0x004fc80000410000 */
[----:B------:R2:W1:Y:S03]  /*14bc0*/  MUFU.TANH R186, R0 ;  /* 0x0000000000ba7308 */ /* 0x0004660000002400 */
[----:B------:R-:W-:Y:S01]  /*14bd0*/  HMMA.16816.F32 R28, R8, R52, R36 ;  /* 0x00000034081c723c */ /* 0x000fe20000001824 */
[----:B--2---:R-:W-:-:S04]  /*14be0*/  FMUL.FTZ R0, R45, c[0x0][0x2ec] ;  /* 0x0000bb002d007a20 */ /* 0x004fc80000410000 */
[----:B------:R2:W-:Y:S03]  /*14bf0*/  MUFU.TANH R185, R0 ;  /* 0x0000000000b97308 */ /* 0x0005e60000002400 */
[----:B------:R-:W-:Y:S01]  /*14c00*/  HMMA.16816.F32 R36, R20, R48, RZ ;  /* 0x000000301424723c */ /* 0x000fe200000018ff */
[----:B--2---:R-:W-:-:S04]  /*14c10*/  FMUL.FTZ R0, R46, c[0x0][0x2ec] ;  /* 0x0000bb002e007a20 */ /* 0x004fc80000410000 */
[----:B------:R2:W1:Y:S02]  /*14c20*/  MUFU.TANH R121, R0 ;  /* 0x0000000000797308 */ /* 0x0004640000002400 */
[----:B--2---:R-:W-:Y:S02]  /*14c30*/  FMUL.FTZ R0, R47, c[0x0][0x2ec] ;  /* 0x0000bb002f007a20 */ /* 0x004fe40000410000 */
[----:B------:R-:W-:Y:S01]  /*14c40*/  HMMA.16816.F32 R44, R8, R54, R4 ;  /* 0x00000036082c723c */ /* 0x000fe20000001804 */
[----:B------:R-:W-:Y:S07]  /*14c50*/  LDSM.16.M88.4 R52, [R232+0x3000] ;  /* 0x00300000e834783b */ /* 0x000fee0000000200 */
[C---:B------:R-:W-:Y:S08]  /*14c60*/  HMMA.16816.F32 R4, R12.reuse, R24, R124 ;  /* 0x000000180c04723c */ /* 0x040ff0000000187c */
[----:B------:R-:W-:Y:S01]  /*14c70*/  HMMA.16816.F32 R24, R12, R26, R128 ;  /* 0x0000001a0c18723c */ /* 0x000fe20000001880 */
[----:B------:R2:W-:Y:S07]  /*14c80*/  MUFU.TANH R183, R0 ;  /* 0x0000000000b77308 */ /* 0x0005ee0000002400 */
[----:B------:R-:W-:Y:S01]  /*14c90*/  HMMA.16816.F32 R32, R20, R50, RZ ;  /* 0x000000321420723c */ /* 0x000fe200000018ff */
[----:B------:R-:W3:Y:S01]  /*14ca0*/  LDSM.16.M88.4 R48, [R92+0x7000] ;  /* 0x007000005c30783b */ /* 0x000ee20000000200 */
[----:B--2---:R-:W-:-:S04]  /*14cb0*/  FMUL.FTZ R0, R28, c[0x0][0x2ec] ;  /* 0x0000bb001c007a20 */ /* 0x004fc80000410000 */
[----:B------:R2:W2:Y:S02]  /*14cc0*/  MUFU.TANH R184, R0 ;  /* 0x0000000000b87308 */ /* 0x0004a40000002400 */
[----:B-1----:R-:W-:Y:S08]  /*14cd0*/  HMMA.16816.F32 R88, R16, R40, R36 ;  /* 0x000000281058723c */ /* 0x002ff00000001824 */
[----:B------:R-:W-:Y:S01]  /*14ce0*/  HMMA.16816.F32 R4, R8, R56, R4 ;  /* 0x000000380804723c */ /* 0x000fe20000001804 */
[----:B--2---:R-:W-:-:S07]  /*14cf0*/  FMUL.FTZ R0, R29, c[0x0][0x2ec] ;  /* 0x0000bb001d007a20 */ /* 0x004fce0000410000 */
[----:B------:R-:W-:Y:S01]  /*14d00*/  HMMA.16816.F32 R36, R8, R58, R24 ;  /* 0x0000003a0824723c */ /* 0x000fe20000001818 */
[----:B------:R-:W1:Y:S01]  /*14d10*/  LDSM.16.M88.4 R56, [R134+0x7800] ;  /* 0x007800008638783b */ /* 0x000e620000000200 */
[----:B------:R2:W-:Y:S02]  /*14d20*/  MUFU.TANH R181, R0 ;  /* 0x0000000000b57308 */ /* 0x0005e40000002400 */
[----:B--2---:R-:W-:-:S06]  /*14d30*/  FMUL.FTZ R0, R30, c[0x0][0x2ec] ;  /* 0x0000bb001e007a20 */ /* 0x004fcc0000410000 */
[----:B------:R2:W1:Y:S01]  /*14d40*/  MUFU.TANH R133, R0 ;  /* 0x0000000000857308 */ /* 0x0004620000002400 */
[----:B------:R-:W-:Y:S01]  /*14d50*/  HMMA.16816.F32 R96, R16, R42, R32 ;  /* 0x0000002a1060723c */ /* 0x000fe20000001820 */
[----:B--2---:R-:W-:-:S06]  /*14d60*/  FMUL.FTZ R0, R31, c[0x0][0x2ec] ;  /* 0x0000bb001f007a20 */ /* 0x004fcc0000410000 */
[----:B------:R2:W1:Y:S01]  /*14d70*/  MUFU.TANH R138, R0 ;  /* 0x00000000008a7308 */ /* 0x0004620000002400 */
[----:B------:R-:W-:Y:S01]  /*14d80*/  HMMA.16816.F32 R32, R20, R60, RZ ;  /* 0x0000003c1420723c */ /* 0x000fe200000018ff */
[----:B--2---:R-:W-:-:S06]  /*14d90*/  FMUL.FTZ R0, R44, c[0x0][0x2ec] ;  /* 0x0000bb002c007a20 */ /* 0x004fcc0000410000 */
[----:B------:R2:W1:Y:S01]  /*14da0*/  MUFU.TANH R127, R0 ;  /* 0x00000000007f7308 */ /* 0x0004620000002400 */
[----:B------:R-:W-:Y:S01]  /*14db0*/  HMMA.16816.F32 R40, R12, R68, R112 ;  /* 0x000000440c28723c */ /* 0x000fe20000001870 */
[----:B--2---:R-:W-:-:S06]  /*14dc0*/  FMUL.FTZ R0, R45, c[0x0][0x2ec] ;  /* 0x0000bb002d007a20 */ /* 0x004fcc0000410000 */
[----:B------:R2:W-:Y:S01]  /*14dd0*/  MUFU.TANH R129, R0 ;  /* 0x0000000000817308 */ /* 0x0005e20000002400 */
[----:B------:R-:W-:Y:S01]  /*14de0*/  HMMA.16816.F32 R28, R20, R62, RZ ;  /* 0x0000003e141c723c */ /* 0x000fe200000018ff */
[----:B------:R-:W1:Y:S01]  /*14df0*/  LDSM.16.M88.4 R60, [R92+0x7800] ;  /* 0x007800005c3c783b */ /* 0x000e620000000200 */
[----:B--2---:R-:W-:-:S05]  /*14e00*/  FMUL.FTZ R0, R46, c[0x0][0x2ec] ;  /* 0x0000bb002e007a20 */ /* 0x004fca0000410000 */
[----:B------:R2:W1:Y:S01]  /*14e10*/  MUFU.TANH R132, R0 ;  /* 0x0000000000847308 */ /* 0x0004620000002400 */
[----:B------:R-:W-:Y:S01]  /*14e20*/  HMMA.16816.F32 R24, R12, R70, R116 ;  /* 0x000000460c18723c */ /* 0x000fe20000001874 */
[----:B--2---:R-:W-:-:S06]  /*14e30*/  FMUL.FTZ R0, R47, c[0x0][0x2ec] ;  /* 0x0000bb002f007a20 */ /* 0x004fcc0000410000 */
[----:B------:R2:W1:Y:S01]  /*14e40*/  MUFU.TANH R136, R0 ;  /* 0x0000000000887308 */ /* 0x0004620000002400 */
[----:B---3--:R-:W-:Y:S01]  /*14e50*/  HMMA.16816.F32 R76, R16, R48, R32 ;  /* 0x00000030104c723c */ /* 0x008fe20000001820 */
[----:B--2---:R-:W-:-:S06]  /*14e60*/  FMUL.FTZ R0, R4, c[0x0][0x2ec] ;  /* 0x0000bb0004007a20 */ /* 0x004fcc0000410000 */
[----:B------:R2:W3:Y:S01]  /*14e70*/  MUFU.TANH R137, R0 ;  /* 0x0000000000897308 */ /* 0x0004e20000002400 */
[----:B-1----:R-:W-:Y:S01]  /*14e80*/  HMMA.16816.F32 R32, R20, R56, RZ ;  /* 0x000000381420723c */ /* 0x002fe200000018ff */
[----:B--2---:R-:W-:-:S06]  /*14e90*/  FMUL.FTZ R0, R5, c[0x0][0x2ec] ;  /* 0x0000bb0005007a20 */ /* 0x004fcc0000410000 */
[----:B------:R1:W-:Y:S01]  /*14ea0*/  MUFU.TANH R140, R0 ;  /* 0x00000000008c7308 */ /* 0x0003e20000002400 */
[----:B------:R-:W-:Y:S08]  /*14eb0*/  HMMA.16816.F32 R44, R8, R52, R40 ;  /* 0x00000034082c723c */ /* 0x000ff00000001828 */
[----:B------:R-:W-:Y:S01]  /*14ec0*/  HMMA.16816.F32 R104, R16, R50, R28 ;  /* 0x000000321068723c */ /* 0x000fe2000000181c */
[----:B------:R-:W2:Y:S01]  /*14ed0*/  LDSM.16.M88.4 R48, [R232+0x3800] ;  /* 0x00380000e830783b */ /* 0x000ea20000000200 */
[----:B-1----:R-:W-:-:S04]  /*14ee0*/  FMUL.FTZ R0, R6, c[0x0][0x2ec] ;  /* 0x0000bb0006007a20 */ /* 0x002fc80000410000 */
[----:B------:R1:W1:Y:S02]  /*14ef0*/  MUFU.TANH R145, R0 ;  /* 0x0000000000917308 */ /* 0x0002640000002400 */
[----:B-1----:R-:W-:-:S06]  /*14f00*/  FMUL.FTZ R0, R7, c[0x0][0x2ec] ;  /* 0x0000bb0007007a20 */ /* 0x002fcc0000410000 */
[----:B------:R1:W1:Y:S01]  /*14f10*/  MUFU.TANH R148, R0 ;  /* 0x0000000000947308 */ /* 0x0002620000002400 */
[----:B------:R-:W-:Y:S01]  /*14f20*/  HMMA.16816.F32 R4, R8, R54, R24 ;  /* 0x000000360804723c */ /* 0x000fe20000001818 */
[----:B------:R-:W2:Y:S01]  /*14f30*/  LDSM.16.M88.4 R52, [R135+0x4000] ;  /* 0x004000008734783b */ /* 0x000ea20000000200 */
[----:B-1----:R-:W-:-:S05]  /*14f40*/  FMUL.FTZ R0, R36, c[0x0][0x2ec] ;  /* 0x0000bb0024007a20 */ /* 0x002fca0000410000 */
[----:B------:R1:W1:Y:S01]  /*14f50*/  MUFU.TANH R139, R0 ;  /* 0x00000000008b7308 */ /* 0x0002620000002400 */
[----:B------:R-:W-:Y:S01]  /*14f60*/  HMMA.16816.F32 R28, R20, R58, RZ ;  /* 0x0000003a141c723c */ /* 0x000fe200000018ff */
[----:B------:R-:W-:Y:S01]  /*14f70*/  LDSM.16.M88.4 R56, [R92+0x8000] ;  /* 0x008000005c38783b */ /* 0x000fe20000000200 */
[----:B-1----:R-:W-:-:S05]  /*14f80*/  FMUL.FTZ R0, R37, c[0x0][0x2ec] ;  /* 0x0000bb0025007a20 */ /* 0x002fca0000410000 */
[----:B------:R1:W-:Y:S01]  /*14f90*/  MUFU.TANH R141, R0 ;  /* 0x00000000008d7308 */ /* 0x0003e20000002400 */
[----:B------:R-:W-:Y:S08]  /*14fa0*/  HMMA.16816.F32 R40, R12, R64, R84 ;  /* 0x000000400c28723c */ /* 0x000ff00000001854 */
[----:B------:R-:W-:Y:S01]  /*14fb0*/  HMMA.16816.F32 R108, R16, R60, R32 ;  /* 0x0000003c106c723c */ /* 0x000fe20000001820 */
[----:B------:R-:W2:Y:S01]  /*14fc0*/  LDSM.16.M88.4 R32, [R134+0x8000] ;  /* 0x008000008620783b */ /* 0x000ea20000000200 */
[----:B-1----:R-:W-:-:S04]  /*14fd0*/  FMUL.FTZ R0, R38, c[0x0][0x2ec] ;  /* 0x0000bb0026007a20 */ /* 0x002fc80000410000 */
[----:B------:R1:W1:Y:S02]  /*14fe0*/  MUFU.TANH R144, R0 ;  /* 0x0000000000907308 */ /* 0x0002640000002400 */
[----:B-1----:R-:W-:-:S06]  /*14ff0*/  FMUL.FTZ R0, R39, c[0x0][0x2ec] ;  /* 0x0000bb0027007a20 */ /* 0x002fcc0000410000 */
[----:B------:R1:W-:Y:S01]  /*15000*/  MUFU.TANH R146, R0 ;  /* 0x0000000000927308 */ /* 0x0003e20000002400 */
[----:B------:R-:W-:Y:S01]  /*15010*/  HMMA.16816.F32 R24, R12, R66, R100 ;  /* 0x000000420c18723c */ /* 0x000fe20000001864 */
[----:B------:R-:W-:Y:S01]  /*15020*/  SHF.R.S32.HI R2, RZ, 0x1f, R210 ;  /* 0x0000001fff027819 */ /* 0x000fe200000114d2 */
[----:B------:R-:W-:Y:S01]  /*15030*/  LDSM.16.M88.4 R64, [R134+0x9000] ;  /* 0x009000008640783b */ /* 0x000fe20000000200 */
[----:B-1----:R-:W-:-:S04]  /*15040*/  FMUL.FTZ R0, R44, c[0x0][0x2ec] ;  /* 0x0000bb002c007a20 */ /* 0x002fc80000410000 */
[----:B------:R1:W1:Y:S01]  /*15050*/  MUFU.TANH R147, R0 ;  /* 0x0000000000937308 */ /* 0x0002620000002400 */
[----:B------:R-:W-:Y:S01]  /*15060*/  HMMA.16816.F32 R100, R16, R62, R28 ;  /* 0x0000003e1064723c */ /* 0x000fe2000000181c */
[----:B------:R-:W3:Y:S01]  /*15070*/  LDSM.16.M88.4 R60, [R232+0x4000] ;  /* 0x00400000e83c783b */ /* 0x000ee20000000200 */
[----:B-1----:R-:W-:-:S05]  /*15080*/  FMUL.FTZ R0, R45, c[0x0][0x2ec] ;  /* 0x0000bb002d007a20 */ /* 0x002fca0000410000 */
[----:B------:R1:W-:Y:S01]  /*15090*/  MUFU.TANH R152, R0 ;  /* 0x0000000000987308 */ /* 0x0003e20000002400 */
[----:B--2---:R-:W-:Y:S01]  /*150a0*/  HMMA.16816.F32 R40, R8, R48, R40 ;  /* 0x000000300828723c */ /* 0x004fe20000001828 */
[----:B-1----:R-:W-:-:S06]  /*150b0*/  FMUL.FTZ R0, R46, c[0x0][0x2ec] ;  /* 0x0000bb002e007a20 */ /* 0x002fcc0000410000 */
[----:B------:R1:W2:Y:S02]  /*150c0*/  MUFU.TANH R157, R0 ;  /* 0x00000000009d7308 */ /* 0x0002a40000002400 */
[----:B-1----:R-:W-:Y:S01]  /*150d0*/  FMUL.FTZ R0, R47, c[0x0][0x2ec] ;  /* 0x0000bb002f007a20 */ /* 0x002fe20000410000 */
[----:B------:R-:W-:Y:S01]  /*150e0*/  HMMA.16816.F32 R36, R12, R52, R72 ;  /* 0x000000340c24723c */ /* 0x000fe20000001848 */
[----:B------:R-:W-:Y:S04]  /*150f0*/  LDSM.16.M88.4 R44, [R134+0x8800] ;  /* 0x00880000862c783b */ /* 0x000fe80000000200 */
[----:B------:R1:W1:Y:S01]  /*15100*/  MUFU.TANH R159, R0 ;  /* 0x00000000009f7308 */ /* 0x0002620000002400 */
[----:B------:R-:W-:Y:S01]  /*15110*/  LDSM.16.M88.4 R72, [R92+0x9000] ;  /* 0x009000005c48783b */ /* 0x000fe20000000200 */
[----:B-1----:R-:W-:-:S06]  /*15120*/  FMUL.FTZ R0, R4, c[0x0][0x2ec] ;  /* 0x0000bb0004007a20 */ /* 0x002fcc0000410000 */
[----:B------:R1:W1:Y:S01]  /*15130*/  MUFU.TANH R150, R0 ;  /* 0x0000000000967308 */ /* 0x0002620000002400 */
[----:B------:R-:W-:Y:S01]  /*15140*/  HMMA.16816.F32 R28, R8, R50, R24 ;  /* 0x00000032081c723c */ /* 0x000fe20000001818 */
[----:B------:R-:W2:Y:S01]  /*15150*/  LDSM.16.M88.4 R48, [R135+0x4800] ;  /* 0x004800008730783b */ /* 0x000ea20000000200 */
[----:B-1----:R-:W-:-:S05]  /*15160*/  FMUL.FTZ R0, R5, c[0x0][0x2ec] ;  /* 0x0000bb0005007a20 */ /* 0x002fca0000410000 */
[----:B------:R1:W-:Y:S01]  /*15170*/  MUFU.TANH R149, R0 ;  /* 0x0000000000957308 */ /* 0x0003e20000002400 */
[----:B------:R-:W-:Y:S01]  /*15180*/  HMMA.16816.F32 R24, R20, R32, RZ ;  /* 0x000000201418723c */ /* 0x000fe200000018ff */
[----:B-1----:R-:W-:-:S06]  /*15190*/  FMUL.FTZ R0, R6, c[0x0][0x2ec] ;  /* 0x0000bb0006007a20 */ /* 0x002fcc0000410000 */
[----:B------:R1:W1:Y:S02]  /*151a0*/  MUFU.TANH R156, R0 ;  /* 0x00000000009c7308 */ /* 0x0002640000002400 */
[----:B-1----:R-:W-:Y:S02]  /*151b0*/  FMUL.FTZ R0, R7, c[0x0][0x2ec] ;  /* 0x0000bb0007007a20 */ /* 0x002fe40000410000 */
[----:B------:R-:W-:Y:S04]  /*151c0*/  HMMA.16816.F32 R4, R20, R34, RZ ;  /* 0x000000221404723c */ /* 0x000fe800000018ff */
[----:B------:R1:W1:Y:S02]  /*151d0*/  MUFU.TANH R155, R0 ;  /* 0x00000000009b7308 */ /* 0x0002640000002400 */
[----:B-1----:R-:W-:-:S06]  /*151e0*/  FMUL.FTZ R0, R40, c[0x0][0x2ec] ;  /* 0x0000bb0028007a20 */ /* 0x002fcc0000410000 */
[----:B------:R1:W1:Y:S01]  /*151f0*/  MUFU.TANH R158, R0 ;  /* 0x00000000009e7308 */ /* 0x0002620000002400 */
[----:B------:R-:W-:Y:S01]  /*15200*/  HMMA.16816.F32 R32, R12, R54, R80 ;  /* 0x000000360c20723c */ /* 0x000fe20000001850 */
[----:B------:R-:W-:Y:S01]  /*15210*/  LDSM.16.M88.4 R52, [R135+0x5000] ;  /* 0x005000008734783b */ /* 0x000fe20000000200 */
[----:B-1----:R-:W-:-:S05]  /*15220*/  FMUL.FTZ R0, R41, c[0x0][0x2ec] ;  /* 0x0000bb0029007a20 */ /* 0x002fca0000410000 */
[----:B------:R1:W-:Y:S01]  /*15230*/  MUFU.TANH R162, R0 ;  /* 0x0000000000a27308 */ /* 0x0003e20000002400 */
[----:B---3--:R-:W-:Y:S01]  /*15240*/  HMMA.16816.F32 R36, R8, R60, R36 ;  /* 0x0000003c0824723c */ /* 0x008fe20000001824 */
[----:B-1----:R-:W-:-:S06]  /*15250*/  FMUL.FTZ R0, R42, c[0x0][0x2ec] ;  /* 0x0000bb002a007a20 */ /* 0x002fcc0000410000 */
[----:B------:R1:W3:Y:S01]  /*15260*/  MUFU.TANH R167, R0 ;  /* 0x0000000000a77308 */ /* 0x0002e20000002400 */
[C---:B------:R-:W-:Y:S08]  /*15270*/  HMMA.16816.F32 R68, R16.reuse, R56, R24 ;  /* 0x000000381044723c */ /* 0x040ff00000001818 */
[----:B------:R-:W-:Y:S01]  /*15280*/  HMMA.16816.F32 R84, R16, R58, R4 ;  /* 0x0000003a1054723c */ /* 0x000fe20000001804 */
[----:B------:R-:W3:Y:S01]  /*15290*/  LDSM.16.M88.4 R56, [R232+0x4800] ;  /* 0x00480000e838783b */ /* 0x000ee20000000200 */
[----:B-1----:R-:W-:-:S03]  /*152a0*/  FMUL.FTZ R0, R43, c[0x0][0x2ec] ;  /* 0x0000bb002b007a20 */ /* 0x002fc60000410000 */
[----:B------:R-:W1:Y:S01]  /*152b0*/  LDSM.16.M88.4 R40, [R92+0x8800] ;  /* 0x008800005c28783b */ /* 0x000e620000000200 */
[----:B------:R4:W1:Y:S02]  /*152c0*/  MUFU.TANH R170, R0 ;  /* 0x0000000000aa7308 */ /* 0x0008640000002400 */
[----:B--2---:R-:W-:Y:S01]  /*152d0*/  HMMA.16816.F32 R24, R12, R48, R88 ;  /* 0x000000300c18723c */ /* 0x004fe20000001858 */
[----:B----4-:R-:W-:-:S05]  /*152e0*/  FMUL.FTZ R0, R28, c[0x0][0x2ec] ;  /* 0x0000bb001c007a20 */ /* 0x010fca0000410000 */
[----:B------:R2:W4:Y:S02]  /*152f0*/  MUFU.TANH R161, R0 ;  /* 0x0000000000a17308 */ /* 0x0005240000002400 */
[----:B--2---:R-:W-:-:S06]  /*15300*/  FMUL.FTZ R0, R29, c[0x0][0x2ec] ;  /* 0x0000bb001d007a20 */ /* 0x004fcc0000410000 */
[----:B------:R2:W-:Y:S02]  /*15310*/  MUFU.TANH R160, R0 ;  /* 0x0000000000a07308 */ /* 0x0005e40000002400 */
[----:B--2---:R-:W-:-:S06]  /*15320*/  FMUL.FTZ R0, R30, c[0x0][0x2ec] ;  /* 0x0000bb001e007a20 */ /* 0x004fcc0000410000 */
[----:B------:R2:W1:Y:S01]  /*15330*/  MUFU.TANH R165, R0 ;  /* 0x0000000000a57308 */ /* 0x0004620000002400 */
[----:B------:R-:W-:Y:S01]  /*15340*/  HMMA.16816.F32 R4, R20, R44, RZ ;  /* 0x0000002c1404723c */ /* 0x000fe200000018ff */
[----:B--2---:R-:W-:-:S07]  /*15350*/  FMUL.FTZ R0, R31, c[0x0][0x2ec] ;  /* 0x0000bb001f007a20 */ /* 0x004fce0000410000 */
[----:B------:R-:W-:Y:S01]  /*15360*/  HMMA.16816.F32 R28, R8, R62, R32 ;  /* 0x0000003e081c723c */ /* 0x000fe20000001820 */
[----:B------:R2:W1:Y:S02]  /*15370*/  MUFU.TANH R164, R0 ;  /* 0x0000000000a47308 */ /* 0x0004640000002400 */
[----:B--2---:R-:W-:-:S06]  /*15380*/  FMUL.FTZ R0, R36, c[0x0][0x2ec] ;  /* 0x0000bb0024007a20 */ /* 0x004fcc0000410000 */
[----:B------:R2:W1:Y:S01]  /*15390*/  MUFU.TANH R166, R0 ;  /* 0x0000000000a67308 */ /* 0x0004620000002400 */
[----:B---3--:R-:W-:Y:S01]  /*153a0*/  HMMA.16816.F32 R24, R8, R56, R24 ;  /* 0x000000380818723c */ /* 0x008fe20000001818 */
[----:B--2---:R-:W-:-:S06]  /*153b0*/  FMUL.FTZ R0, R37, c[0x0][0x2ec] ;  /* 0x0000bb0025007a20 */ /* 0x004fcc0000410000 */
[----:B------:R2:W-:Y:S02]  /*153c0*/  MUFU.TANH R171, R0 ;  /* 0x0000000000ab7308 */ /* 0x0005e40000002400 */
[----:B--2---:R-:W-:-:S06]  /*153d0*/  FMUL.FTZ R0, R38, c[0x0][0x2ec] ;  /* 0x0000bb0026007a20 */ /* 0x004fcc0000410000 */
[----:B------:R2:W3:Y:S01]  /*153e0*/  MUFU.TANH R175, R0 ;  /* 0x0000000000af7308 */ /* 0x0004e20000002400 */
[----:B------:R-:W-:Y:S01]  /*153f0*/  HMMA.16816.F32 R32, R20, R46, RZ ;  /* 0x0000002e1420723c */ /* 0x000fe200000018ff */
[----:B------:R-:W3:Y:S01]  /*15400*/  LDSM.16.M88.4 R44, [R232+0x5000] ;  /* 0x00500000e82c783b */ /* 0x000ee20000000200 */
[----:B--2---:R-:W-:-:S05]  /*15410*/  FMUL.FTZ R0, R39, c[0x0][0x2ec] ;  /* 0x0000bb0027007a20 */ /* 0x004fca0000410000 */
[----:B------:R2:W2:Y:S01]  /*15420*/  MUFU.TANH R177, R0 ;  /* 0x0000000000b17308 */ /* 0x0004a20000002400 */
[----:B-1----:R-:W-:Y:S01]  /*15430*/  HMMA.16816.F32 R80, R16, R40, R4 ;  /* 0x000000281050723c */ /* 0x002fe20000001804 */
[----:B--2---:R-:W-:-:S06]  /*15440*/  FMUL.FTZ R0, R28, c[0x0][0x2ec] ;  /* 0x0000bb001c007a20 */ /* 0x004fcc0000410000 */
[----:B------:R1:W2:Y:S01]  /*15450*/  MUFU.TANH R169, R0 ;  /* 0x0000000000a97308 */ /* 0x0002a20000002400 */
[----:B------:R-:W-:Y:S01]  /*15460*/  IMAD.SHL.U32 R4, R219, 0x2, RZ ;  /* 0x00000002db047824 */ /* 0x000fe200078e00ff */
[----:B------:R-:W-:Y:S01]  /*15470*/  HMMA.16816.F32 R36, R12, R50, R96 ;  /* 0x000000320c24723c */ /* 0x000fe20000001860 */
[----:B------:R-:W-:Y:S01]  /*15480*/  LDSM.16.M88.4 R48, [R135+0x6000] ;  /* 0x006000008730783b */ /* 0x000fe20000000200 */
[----:B-1----:R-:W-:-:S04]  /*15490*/  LEA.HI R0, R2, R210, RZ, 0x2 ;  /* 0x000000d202007211 */ /* 0x002fc800078f10ff */
[----:B------:R-:W-:-:S04]  /*154a0*/  SHF.R.S32.HI R0, RZ, 0x2, R0 ;  /* 0x00000002ff007819 */ /* 0x000fc80000011400 */
[----:B------:R-:W-:Y:S02]  /*154b0*/  IADD3 R0, R3, 0x1, R0 ;  /* 0x0000000103007810 */ /* 0x000fe40007ffe000 */
[----:B------:R-:W-:Y:S02]  /*154c0*/  LOP3.LUT R4, R4, 0x6, RZ, 0xc0, !PT ;  /* 0x0000000604047812 */ /* 0x000fe400078ec0ff */
[----:B------:R-:W-:-:S04]  /*154d0*/  IADD3 R0, R154, R0, -R249 ;  /* 0x000000009a007210 */ /* 0x000fc80007ffe8f9 */
[----:B------:R-:W-:Y:S01]  /*154e0*/  IADD3 R3, R0, c[0x0][0x2e8], RZ ;  /* 0x0000ba0000037a10 */ /* 0x000fe20007ffe0ff */
[----:B------:R-:W-:Y:S02]  /*154f0*/  IMAD.IADD R0, R207, 0x1, R4 ;  /* 0x00000001cf007824 */ /* 0x000fe400078e0204 */
[----:B------:R-:W-:Y:S01]  /*15500*/  FMUL.FTZ R4, R25, c[0x0][0x2ec] ;  /* 0x0000bb0019047a20 */ /* 0x000fe20000410000 */
[----:B------:R-:W-:Y:S03]  /*15510*/  HMMA.16816.F32 R60, R16, R42, R32 ;  /* 0x0000002a103c723c */ /* 0x000fe60000001820 */
[----:B------:R1:W-:Y:S01]  /*15520*/  MUFU.TANH R182, R4 ;  /* 0x0000000400b67308 */ /* 0x0003e20000002400 */
[----:B------:R-:W-:Y:S01]  /*15530*/  FMUL.FTZ R2, R29, c[0x0][0x2ec] ;  /* 0x0000bb001d027a20 */ /* 0x000fe20000410000 */
[C---:B------:R-:W-:Y:S02]  /*15540*/  IADD3 R5, R3.reuse, 0x8, RZ ;  /* 0x0000000803057810 */ /* 0x040fe40007ffe0ff */
[----:B------:R-:W-:Y:S01]  /*15550*/  IMNMX R6, R3, R154, PT ;  /* 0x0000009a03067217 */ /* 0x000fe20003800200 */
[----:B------:R-:W-:Y:S01]  /*15560*/  HMMA.16816.F32 R40, R12, R52, R76 ;  /* 0x000000340c28723c */ /* 0x000fe2000000184c */
[----:B------:R-:W-:-:S02]  /*15570*/  FMUL.FTZ R3, R24, c[0x0][0x2ec] ;  /* 0x0000bb0018037a20 */ /* 0x000fc40000410000 */
[----:B------:R2:W-:Y:S01]  /*15580*/  MUFU.TANH R168, R2 ;  /* 0x0000000200a87308 */ /* 0x0005e20000002400 */
[----:B-1----:R-:W-:-:S07]  /*15590*/  FMUL.FTZ R4, R26, c[0x0][0x2ec] ;  /* 0x0000bb001a047a20 */ /* 0x002fce0000410000 */
[----:B------:R1:W-:Y:S01]  /*155a0*/  MUFU.TANH R179, R4 ;  /* 0x0000000400b37308 */ /* 0x0003e20000002400 */
[----:B--2---:R-:W-:Y:S01]  /*155b0*/  FMUL.FTZ R2, R30, c[0x0][0x2ec] ;  /* 0x0000bb001e027a20 */ /* 0x004fe20000410000 */
[----:B------:R-:W-:Y:S01]  /*155c0*/  HMMA.16816.F32 R32, R8, R58, R36 ;  /* 0x0000003a0820723c */ /* 0x000fe20000001824 */
[----:B------:R-:W-:Y:S01]  /*155d0*/  IMNMX R5, R5, R154, PT ;  /* 0x0000009a05057217 */ /* 0x000fe20003800200 */
[----:B------:R-:W-:Y:S04]  /*155e0*/  LDSM.16.M88.4 R56, [R232+0x6800] ;  /* 0x00680000e838783b */ /* 0x000fe80000000200 */
[----:B------:R2:W2:Y:S01]  /*155f0*/  MUFU.TANH R174, R2 ;  /* 0x0000000200ae7308 */ /* 0x0004a20000002400 */
[----:B-1----:R-:W-:Y:S02]  /*15600*/  FMUL.FTZ R4, R27, c[0x0][0x2ec] ;  /* 0x0000bb001b047a20 */ /* 0x002fe40000410000 */
[----:B------:R-:W-:Y:S01]  /*15610*/  HMMA.16816.F32 R24, R12, R54, R104 ;  /* 0x000000360c18723c */ /* 0x000fe20000001868 */
[----:B------:R-:W1:Y:S01]  /*15620*/  LDSM.16.M88.4 R52, [R135+0x5800] ;  /* 0x005800008734783b */ /* 0x000e620000000200 */
[----:B--2---:R-:W-:-:S04]  /*15630*/  FMUL.FTZ R2, R31, c[0x0][0x2ec] ;  /* 0x0000bb001f027a20 */ /* 0x004fc80000410000 */
[----:B------:R2:W1:Y:S02]  /*15640*/  MUFU.TANH R173, R2 ;  /* 0x0000000200ad7308 */ /* 0x0004640000002400 */
[----:B------:R-:W-:Y:S06]  /*15650*/  HMMA.16816.F32 R28, R20, R64, RZ ;  /* 0x00000040141c723c */ /* 0x000fec00000018ff */
[----:B------:R3:W1:Y:S01]  /*15660*/  MUFU.TANH R178, R3 ;  /* 0x0000000300b27308 */ /* 0x0006620000002400 */
[----:B--2---:R-:W-:-:S04]  /*15670*/  IADD3 R2, R0, 0x1, RZ ;  /* 0x0000000100027810 */ /* 0x004fc80007ffe0ff */
[CC--:B------:R-:W-:Y:S02]  /*15680*/  ISETP.GE.AND P2, PT, R2.reuse, R6.reuse, PT ;  /* 0x000000060200720c */ /* 0x0c0fe40003f46270 */
[----:B------:R-:W-:Y:S02]  /*15690*/  ISETP.GE.AND P0, PT, R2, R5, PT ;  /* 0x000000050200720c */ /* 0x000fe40003f06270 */
[C---:B------:R-:W-:Y:S02]  /*156a0*/  IADD3 R2, R0.reuse, 0x9, RZ ;  /* 0x0000000900027810 */ /* 0x040fe40007ffe0ff */
[----:B---3--:R-:W-:Y:S01]  /*156b0*/  IADD3 R3, R0, 0x8, RZ ;  /* 0x0000000800037810 */ /* 0x008fe20007ffe0ff */
[----:B------:R-:W-:Y:S01]  /*156c0*/  HMMA.16816.F32 R36, R8, R44, R40 ;  /* 0x0000002c0824723c */ /* 0x000fe20000001828 */
[-C--:B------:R-:W-:Y:S01]  /*156d0*/  ISETP.GE.AND P4, PT, R2, R6.reuse, PT ;  /* 0x000000060200720c */ /* 0x080fe20003f86270 */
[----:B------:R-:W2:Y:S01]  /*156e0*/  LDSM.16.M88.4 R40, [R232+0x5800] ;  /* 0x00580000e828783b */ /* 0x000ea20000000200 */
[----:B------:R-:W-:-:S02]  /*156f0*/  ISETP.GE.AND P3, PT, R3, R6, PT ;  /* 0x000000060300720c */ /* 0x000fc40003f66270 */
[-C--:B------:R-:W-:Y:S02]  /*15700*/  ISETP.GE.AND P5, PT, R3, R5.reuse, PT ;  /* 0x000000050300720c */ /* 0x080fe40003fa6270 */
[----:B------:R-:W-:Y:S02]  /*15710*/  P2R R3, PR, RZ, 0x10 ;  /* 0x00000010ff037803 */ /* 0x000fe40000000000 */
[----:B------:R-:W-:Y:S02]  /*15720*/  FSEL R90, R94, -INF , !P0 ;  /* 0xff8000005e5a7808 */ /* 0x000fe40004000000 */
[----:B------:R-:W-:Y:S02]  /*15730*/  FSEL R94, R201, -INF , !P3 ;  /* 0xff800000c95e7808 */ /* 0x000fe40005800000 */
[----:B------:R-:W-:Y:S02]  /*15740*/  FSEL R89, R180, -INF , !P2 ;  /* 0xff800000b4597808 */ /* 0x000fe40005000000 */
[----:B------:R-:W-:Y:S01]  /*15750*/  ISETP.NE.AND P3, PT, R3, RZ, PT ;  /* 0x000000ff0300720c */ /* 0x000fe20003f65270 */
[----:B------:R3:W1:Y:S01]  /*15760*/  MUFU.TANH R180, R4 ;  /* 0x0000000400b47308 */ /* 0x0006620000002400 */
[-C--:B------:R-:W-:Y:S01]  /*15770*/  ISETP.GE.AND P1, PT, R0, R5.reuse, PT ;  /* 0x000000050000720c */ /* 0x080fe20003f26270 */
[----:B------:R-:W-:Y:S01]  /*15780*/  FMUL.FTZ R3, R32, c[0x0][0x2ec] ;  /* 0x0000bb0020037a20 */ /* 0x000fe20000410000 */
[----:B------:R-:W-:-:S02]  /*15790*/  ISETP.GE.AND P4, PT, R2, R5, PT ;  /* 0x000000050200720c */ /* 0x000fc40003f86270 */
[----:B------:R-:W-:Y:S02]  /*157a0*/  IADD3 R2, R0, 0x10, RZ ;  /* 0x0000001000027810 */ /* 0x000fe40007ffe0ff */
[----:B------:R-:W-:Y:S02]  /*157b0*/  FSEL R99, R172, -INF , !P5 ;  /* 0xff800000ac637808 */ /* 0x000fe40006800000 */
[----:B------:R-:W-:Y:S01]  /*157c0*/  FSEL R95, R95, -INF , !P1 ;  /* 0xff8000005f5f7808 */ /* 0x000fe20004800000 */
[----:B------:R1:W1:Y:S01]  /*157d0*/  MUFU.TANH R172, R3 ;  /* 0x0000000300ac7308 */ /* 0x0002620000002400 */
[----:B------:R-:W-:Y:S01]  /*157e0*/  FSEL R97, R176, -INF , !P4 ;  /* 0xff800000b0617808 */ /* 0x000fe20006000000 */
[----:B---3--:R-:W-:Y:S01]  /*157f0*/  FMUL.FTZ R4, R33, c[0x0][0x2ec] ;  /* 0x0000bb0021047a20 */ /* 0x008fe20000410000 */
[C---:B------:R-:W-:Y:S02]  /*15800*/  ISETP.GE.AND P6, PT, R2.reuse, R6, PT ;  /* 0x000000060200720c */ /* 0x040fe40003fc6270 */
[----:B------:R-:W-:-:S03]  /*15810*/  ISETP.GE.AND P1, PT, R2, R5, PT ;  /* 0x000000050200720c */ /* 0x000fc60003f26270 */
[----:B------:R3:W-:Y:S01]  /*15820*/  MUFU.TANH R176, R4 ;  /* 0x0000000400b07308 */ /* 0x0007e20000002400 */
[----:B------:R-:W-:Y:S02]  /*15830*/  IADD3 R2, R0, 0x11, RZ ;  /* 0x0000001100027810 */ /* 0x000fe40007ffe0ff */
[----:B------:R-:W-:Y:S02]  /*15840*/  FSEL R88, R202, -INF , !P3 ;  /* 0xff800000ca587808 */ /* 0x000fe40005800000 */
[----:B-1----:R-:W-:Y:S01]  /*15850*/  IADD3 R3, R0, 0x18, RZ ;  /* 0x0000001800037810 */ /* 0x002fe20007ffe0ff */
[----:B------:R-:W-:Y:S01]  /*15860*/  HMMA.16816.F32 R76, R16, R72, R28 ;  /* 0x00000048104c723c */ /* 0x000fe2000000181c */
[----:B------:R-:W-:Y:S02]  /*15870*/  ISETP.GE.AND P0, PT, R2, R5, PT ;  /* 0x000000050200720c */ /* 0x000fe40003f06270 */
[----:B------:R-:W-:Y:S01]  /*15880*/  ISETP.GE.AND P3, PT, R3, R6, PT ;  /* 0x000000060300720c */ /* 0x000fe20003f66270 */
[----:B---3--:R-:W-:-:S04]  /*15890*/  FMUL.FTZ R4, R34, c[0x0][0x2ec] ;  /* 0x0000bb0022047a20 */ /* 0x008fc80000410000 */
[----:B------:R-:W-:Y:S01]  /*158a0*/  HMMA.16816.F32 R28, R8, R46, R24 ;  /* 0x0000002e081c723c */ /* 0x000fe20000001818 */
[----:B------:R-:W-:Y:S01]  /*158b0*/  ISETP.GE.AND P4, PT, R3, R5, PT ;  /* 0x000000050300720c */ /* 0x000fe20003f86270 */
[----:B------:R-:W-:Y:S01]  /*158c0*/  LDSM.16.M88.4 R44, [R135+0x6800] ;  /* 0x00680000872c783b */ /* 0x000fe20000000200 */
[----:B------:R1:W3:Y:S01]  /*158d0*/  MUFU.TANH R154, R4 ;  /* 0x00000004009a7308 */ /* 0x0002e20000002400 */
[----:B------:R-:W-:Y:S02]  /*158e0*/  P2R R3, PR, RZ, 0x8 ;  /* 0x00000008ff037803 */ /* 0x000fe40000000000 */
[----:B------:R-:W-:Y:S02]  /*158f0*/  FSEL R105, R153, -INF , !P0 ;  /* 0xff80000099697808 */ /* 0x000fe40004000000 */
[----:B------:R-:W-:Y:S01]  /*15900*/  HMMA.16816.F32 R24, R12, R52, R108 ;  /* 0x000000340c18723c */ /* 0x000fe2000000186c */
[----:B------:R-:W-:Y:S02]  /*15910*/  ISETP.GE.AND P2, PT, R2, R6, PT ;  /* 0x000000060200720c */ /* 0x000fe40003f46270 */
[----:B------:R-:W-:-:S02]  /*15920*/  IADD3 R2, R0, 0x19, RZ ;  /* 0x0000001900027810 */ /* 0x000fc40007ffe0ff */
[----:B------:R-:W-:Y:S01]  /*15930*/  FSEL R107, R93, -INF , !P1 ;  /* 0xff8000005d6b7808 */ /* 0x000fe20004800000 */
[----:B-1----:R-:W-:Y:S01]  /*15940*/  FMUL.FTZ R4, R35, c[0x0][0x2ec] ;  /* 0x0000bb0023047a20 */ /* 0x002fe20000410000 */
[----:B------:R-:W-:-:S03]  /*15950*/  ISETP.NE.AND P1, PT, R3, RZ, PT ;  /* 0x000000ff0300720c */ /* 0x000fc60003f25270 */
[----:B------:R1:W1:Y:S01]  /*15960*/  MUFU.TANH R153, R4 ;  /* 0x0000000400997308 */ /* 0x0002620000002400 */
[----:B------:R-:W-:Y:S02]  /*15970*/  IADD3 R3, R0, 0x21, RZ ;  /* 0x0000002100037810 */ /* 0x000fe40007ffe0ff */
[----:B------:R-:W-:Y:S02]  /*15980*/  FSEL R98, R197, -INF , !P6 ;  /* 0xff800000c5627808 */ /* 0x000fe40007000000 */
[----:B------:R-:W-:Y:S02]  /*15990*/  FSEL R104, R163, -INF , !P4 ;  /* 0xff800000a3687808 */ /* 0x000fe40006000000 */
[C---:B------:R-:W-:Y:S02]  /*159a0*/  ISETP.GE.AND P6, PT, R2.reuse, R6, PT ;  /* 0x000000060200720c */ /* 0x040fe40003fc6270 */
[----:B------:R-:W-:Y:S02]  /*159b0*/  ISETP.GE.AND P3, PT, R2, R5, PT ;  /* 0x000000050200720c */ /* 0x000fe40003f66270 */
[----:B------:R-:W-:Y:S01]  /*159c0*/  IADD3 R2, R0, 0x20, RZ ;  /* 0x0000002000027810 */ /* 0x000fe20007ffe0ff */
[----:B-1----:R-:W-:Y:S01]  /*159d0*/  FMUL.FTZ R4, R36, c[0x0][0x2ec] ;  /* 0x0000bb0024047a20 */ /* 0x002fe20000410000 */
[----:B------:R-:W-:-:S03]  /*159e0*/  FSEL R91, R200, -INF , !P2 ;  /* 0xff800000c85b7808 */ /* 0x000fc60005000000 */
[----:B------:R1:W1:Y:S01]  /*159f0*/  MUFU.TANH R163, R4 ;  /* 0x0000000400a37308 */ /* 0x0002620000002400 */
[----:B------:R-:W-:Y:S02]  /*15a00*/  ISETP.GE.AND P2, PT, R3, R6, PT ;  /* 0x000000060300720c */ /* 0x000fe40003f46270 */
[----:B------:R-:W-:Y:S02]  /*15a10*/  FSEL R93, R199, -INF , !P1 ;  /* 0xff800000c75d7808 */ /* 0x000fe40004800000 */
[----:B------:R-:W-:Y:S02]  /*15a20*/  FSEL R106, R151, -INF , !P3 ;  /* 0xff800000976a7808 */ /* 0x000fe40005800000 */
[-C--:B------:R-:W-:Y:S02]  /*15a30*/  ISETP.GE.AND P0, PT, R2, R5.reuse, PT ;  /* 0x000000050200720c */ /* 0x080fe40003f06270 */
[----:B------:R-:W-:Y:S02]  /*15a40*/  ISETP.GE.AND P1, PT, R3, R5, PT ;  /* 0x000000050300720c */ /* 0x000fe40003f26270 */
[----:B------:R-:W-:Y:S01]  /*15a50*/  P2R R3, PR, RZ, 0x4 ;  /* 0x00000004ff037803 */ /* 0x000fe20000000000 */
[----:B-1----:R-:W-:Y:S01]  /*15a60*/  FMUL.FTZ R4, R37, c[0x0][0x2ec] ;  /* 0x0000bb0025047a20 */ /* 0x002fe20000410000 */
[----:B------:R-:W-:Y:S01]  /*15a70*/  HMMA.16816.F32 R32, R12, R54, R100 ;  /* 0x000000360c20723c */ /* 0x000fe20000001864 */
[----:B------:R-:W-:Y:S01]  /*15a80*/  FSEL R96, R198, -INF , !P6 ;  /* 0xff800000c6607808 */ /* 0x000fe20007000000 */
[----:B------:R-:W1:Y:S01]  /*15a90*/  LDSM.16.M88.4 R52, [R232+0x6000] ;  /* 0x00600000e834783b */ /* 0x000e620000000200 */
[----:B------:R2:W-:Y:S01]  /*15aa0*/  MUFU.TANH R151, R4 ;  /* 0x0000000400977308 */ /* 0x0005e20000002400 */
[----:B------:R-:W-:-:S02]  /*15ab0*/  FSEL R111, R143, -INF , !P0 ;  /* 0xff8000008f6f7808 */ /* 0x000fc40004000000 */
[----:B------:R-:W-:Y:S02]  /*15ac0*/  ISETP.GE.AND P5, PT, R2, R6, PT ;  /* 0x000000060200720c */ /* 0x000fe40003fa6270 */
[----:B------:R-:W-:Y:S02]  /*15ad0*/  ISETP.NE.AND P6, PT, R3, RZ, PT ;  /* 0x000000ff0300720c */ /* 0x000fe40003fc5270 */
[C---:B------:R-:W-:Y:S02]  /*15ae0*/  IADD3 R2, R0.reuse, 0x28, RZ ;  /* 0x0000002800027810 */ /* 0x040fe40007ffe0ff */
[----:B------:R-:W-:Y:S01]  /*15af0*/  IADD3 R3, R0, 0x29, RZ ;  /* 0x0000002900037810 */ /* 0x000fe20007ffe0ff */
[----:B--2---:R-:W-:-:S04]  /*15b00*/  FMUL.FTZ R4, R38, c[0x0][0x2ec] ;  /* 0x0000bb0026047a20 */ /* 0x004fc80000410000 */
[----:B------:R2:W1:Y:S01]  /*15b10*/  MUFU.TANH R143, R4 ;  /* 0x00000004008f7308 */ /* 0x0004620000002400 */
[CC--:B------:R-:W-:Y:S01]  /*15b20*/  ISETP.GE.AND P4, PT, R2.reuse, R6.reuse, PT ;  /* 0x000000060200720c */ /* 0x0c0fe20003f86270 */
[----:B------:R-:W-:Y:S01]  /*15b30*/  HMMA.16816.F32 R24, R8, R40, R24 ;  /* 0x000000280818723c */ /* 0x000fe20000001818 */
[-C--:B------:R-:W-:Y:S02]  /*15b40*/  ISETP.GE.AND P2, PT, R2, R5.reuse, PT ;  /* 0x000000050200720c */ /* 0x080fe40003f46270 */
[C---:B------:R-:W-:Y:S02]  /*15b50*/  ISETP.GE.AND P3, PT, R3.reuse, R6, PT ;  /* 0x000000060300720c */ /* 0x040fe40003f66270 */
[----:B------:R-:W-:Y:S02]  /*15b60*/  ISETP.GE.AND P0, PT, R3, R5, PT ;  /* 0x000000050300720c */ /* 0x000fe40003f06270 */
[C---:B------:R-:W-:Y:S02]  /*15b70*/  IADD3 R2, R0.reuse, 0x30, RZ ;  /* 0x0000003000027810 */ /* 0x040fe40007ffe0ff */
[----:B------:R-:W-:Y:S01]  /*15b80*/  IADD3 R3, R0, 0x31, RZ ;  /* 0x0000003100037810 */ /* 0x000fe20007ffe0ff */
[----:B--2---:R-:W-:-:S04]  /*15b90*/  FMUL.FTZ R4, R39, c[0x0][0x2ec] ;  /* 0x0000bb0027047a20 */ /* 0x004fc80000410000 */
[----:B------:R2:W1:Y:S01]  /*15ba0*/  MUFU.TANH R131, R4 ;  /* 0x0000000400837308 */ /* 0x0004620000002400 */
[----:B------:R-:W-:Y:S02]  /*15bb0*/  FSEL R108, R195, -INF , !P5 ;  /* 0xff800000c36c7808 */ /* 0x000fe40006800000 */
[----:B------:R-:W-:Y:S02]  /*15bc0*/  FSEL R114, R142, -INF , !P1 ;  /* 0xff8000008e727808 */ /* 0x000fe40004800000 */
[----:B------:R-:W-:Y:S02]  /*15bd0*/  FSEL R101, R192, -INF , !P4 ;  /* 0xff800000c0657808 */ /* 0x000fe40006000000 */
[----:B------:R-:W-:Y:S02]  /*15be0*/  FSEL R110, R189, -INF , !P2 ;  /* 0xff800000bd6e7808 */ /* 0x000fe40005000000 */
[CC--:B------:R-:W-:Y:S02]  /*15bf0*/  ISETP.GE.AND P5, PT, R2.reuse, R6.reuse, PT ;  /* 0x000000060200720c */ /* 0x0c0fe40003fa6270 */
[----:B------:R-:W-:Y:S01]  /*15c00*/  ISETP.GE.AND P1, PT, R2, R5, PT ;  /* 0x000000050200720c */ /* 0x000fe20003f26270 */
[----:B--2---:R-:W-:Y:S01]  /*15c10*/  FMUL.FTZ R4, R28, c[0x0][0x2ec] ;  /* 0x0000bb001c047a20 */ /* 0x004fe20000410000 */
[----:B------:R-:W-:-:S02]  /*15c20*/  ISETP.GE.AND P4, PT, R3, R6, PT ;  /* 0x000000060300720c */ /* 0x000fc40003f86270 */
[-C--:B------:R-:W-:Y:S01]  /*15c30*/  ISETP.GE.AND P2, PT, R3, R5.reuse, PT ;  /* 0x000000050300720c */ /* 0x080fe20003f46270 */
[----:B------:R2:W1:Y:S01]  /*15c40*/  MUFU.TANH R142, R4 ;  /* 0x00000004008e7308 */ /* 0x0004620000002400 */
[----:B------:R-:W-:Y:S01]  /*15c50*/  IADD3 R3, R0, 0x39, RZ ;  /* 0x0000003900037810 */ /* 0x000fe20007ffe0ff */
[----:B------:R-:W-:Y:S01]  /*15c60*/  HMMA.16816.F32 R36, R12, R48, R68 ;  /* 0x000000300c24723c */ /* 0x000fe20000001844 */
[----:B------:R-:W-:Y:S02]  /*15c70*/  FSEL R113, R190, -INF , !P5 ;  /* 0xff800000be717808 */ /* 0x000fe40006800000 */
[----:B------:R-:W-:Y:S02]  /*15c80*/  FSEL R122, R122, -INF , !P1 ;  /* 0xff8000007a7a7808 */ /* 0x000fe40004800000 */
[C---:B------:R-:W-:Y:S02]  /*15c90*/  ISETP.GE.AND P5, PT, R3.reuse, R6, PT ;  /* 0x000000060300720c */ /* 0x040fe40003fa6270 */
[----:B------:R-:W-:Y:S01]  /*15ca0*/  ISETP.GE.AND P1, PT, R3, R5, PT ;  /* 0x000000050300720c */ /* 0x000fe20003f26270 */
[----:B------:R-:W-:-:S02]  /*15cb0*/  FMUL.FTZ R3, R30, c[0x0][0x2ec] ;  /* 0x0000bb001e037a20 */ /* 0x000fc40000410000 */
[----:B--2---:R-:W-:-:S04]  /*15cc0*/  FMUL.FTZ R4, R29, c[0x0][0x2ec] ;  /* 0x0000bb001d047a20 */ /* 0x004fc80000410000 */
[----:B------:R2:W-:Y:S01]  /*15cd0*/  MUFU.TANH R130, R4 ;  /* 0x0000000400827308 */ /* 0x0005e20000002400 */
[----:B------:R-:W-:Y:S02]  /*15ce0*/  IADD3 R2, R0, 0x38, RZ ;  /* 0x0000003800027810 */ /* 0x000fe40007ffe0ff */
[----:B------:R-:W-:Y:S02]  /*15cf0*/  FSEL R102, R191, -INF , !P3 ;  /* 0xff800000bf667808 */ /* 0x000fe40005800000 */
[----:B------:R-:W-:Y:S02]  /*15d00*/  FSEL R112, R187, -INF , !P0 ;  /* 0xff800000bb707808 */ /* 0x000fe40004000000 */
[----:B------:R-:W-:Y:S01]  /*15d10*/  FSEL R126, R123, -INF , !P2 ;  /* 0xff8000007b7e7808 */ /* 0x000fe20005000000 */
[----:B--2---:R-:W-:Y:S02]  /*15d20*/  FMUL.FTZ R4, R31, c[0x0][0x2ec] ;  /* 0x0000bb001f047a20 */ /* 0x004fe40000410000 */
[----:B------:R-:W-:Y:S01]  /*15d30*/  HMMA.16816.F32 R28, R12, R50, R84 ;  /* 0x000000320c1c723c */ /* 0x000fe20000001854 */
[C---:B------:R-:W-:Y:S01]  /*15d40*/  ISETP.GE.AND P3, PT, R2.reuse, R6, PT ;  /* 0x000000060200720c */ /* 0x040fe20003f66270 */
[----:B------:R2:W1:Y:S01]  /*15d50*/  MUFU.TANH R123, R3 ;  /* 0x00000003007b7308 */ /* 0x0004620000002400 */
[----:B------:R-:W-:-:S02]  /*15d60*/  ISETP.GE.AND P0, PT, R2, R5, PT ;  /* 0x000000050200720c */ /* 0x000fc40003f06270 */
[----:B------:R-:W-:Y:S02]  /*15d70*/  FSEL R116, R186, -INF , !P3 ;  /* 0xff800000ba747808 */ /* 0x000fe40005800000 */
[----:B------:R-:W-:Y:S02]  /*15d80*/  FSEL R121, R121, -INF , !P0 ;  /* 0xff80000079797808 */ /* 0x000fe40004000000 */
[C---:B------:R-:W-:Y:S02]  /*15d90*/  IADD3 R2, R0.reuse, 0x40, RZ ;  /* 0x0000004000027810 */ /* 0x040fe40007ffe0ff */
[----:B--2---:R-:W-:-:S04]  /*15da0*/  IADD3 R3, R0, 0x41, RZ ;  /* 0x0000004100037810 */ /* 0x004fc80007ffe0ff */
[CC--:B------:R-:W-:Y:S02]  /*15db0*/  ISETP.GE.AND P3, PT, R3.reuse, R6.reuse, PT ;  /* 0x000000060300720c */ /* 0x0c0fe40003f66270 */
[-C--:B------:R-:W-:Y:S01]  /*15dc0*/  ISETP.GE.AND P0, PT, R3, R5.reuse, PT ;  /* 0x000000050300720c */ /* 0x080fe20003f06270 */
[----:B------:R-:W-:Y:S01]  /*15dd0*/  FMUL.FTZ R3, R24, c[0x0][0x2ec] ;  /* 0x0000bb0018037a20 */ /* 0x000fe20000410000 */
[----:B------:R-:W-:Y:S01]  /*15de0*/  FSEL R117, R188, -INF , !P4 ;  /* 0xff800000bc757808 */ /* 0x000fe20006000000 */
[----:B------:R2:W2:Y:S01]  /*15df0*/  MUFU.TANH R115, R4 ;  /* 0x0000000400737308 */ /* 0x0004a20000002400 */
[C---:B------:R-:W-:Y:S02]  /*15e00*/  ISETP.GE.AND P4, PT, R2.reuse, R6, PT ;  /* 0x000000060200720c */ /* 0x040fe40003f86270 */
[----:B------:R-:W-:Y:S01]  /*15e10*/  ISETP.GE.AND P2, PT, R2, R5, PT ;  /* 0x000000050200720c */ /* 0x000fe20003f46270 */
[----:B------:R-:W-:Y:S04]  /*15e20*/  HMMA.16816.F32 R32, R8, R42, R32 ;  /* 0x0000002a0820723c */ /* 0x000fe80000001820 */
[----:B------:R3:W3:Y:S01]  /*15e30*/  MUFU.TANH R119, R3 ;  /* 0x0000000300777308 */ /* 0x0006e20000002400 */
[----:B------:R-:W-:-:S02]  /*15e40*/  FSEL R125, R184, -INF , !P4 ;  /* 0xff800000b87d7808 */ /* 0x000fc40006000000 */
[----:B------:R-:W-:Y:S01]  /*15e50*/  FSEL R133, R133, -INF , !P2 ;  /* 0xff80000085857808 */ /* 0x000fe20005000000 */
[----:B-1----:R-:W-:Y:S01]  /*15e60*/  HMMA.16816.F32 R40, R8, R52, R36 ;  /* 0x000000340828723c */ /* 0x002fe20000001824 */
[----:B--2---:R-:W-:-:S04]  /*15e70*/  FMUL.FTZ R4, R25, c[0x0][0x2ec] ;  /* 0x0000bb0019047a20 */ /* 0x004fc80000410000 */
[----:B------:R1:W-:Y:S01]  /*15e80*/  MUFU.TANH R103, R4 ;  /* 0x0000000400677308 */ /* 0x0003e20000002400 */
[----:B---3--:R-:W-:Y:S02]  /*15e90*/  IADD3 R3, R0, 0x49, RZ ;  /* 0x0000004900037810 */ /* 0x008fe40007ffe0ff */
[----:B------:R-:W-:Y:S02]  /*15ea0*/  HMMA.16816.F32 R36, R12, R44, R80 ;  /* 0x0000002c0c24723c */ /* 0x000fe40000001850 */
[C---:B------:R-:W-:Y:S02]  /*15eb0*/  ISETP.GE.AND P4, PT, R3.reuse, R6, PT ;  /* 0x000000060300720c */ /* 0x040fe40003f86270 */
[----:B------:R-:W-:Y:S01]  /*15ec0*/  ISETP.GE.AND P2, PT, R3, R5, PT ;  /* 0x000000050300720c */ /* 0x000fe20003f46270 */
[----:B------:R-:W-:Y:S02]  /*15ed0*/  FMUL.FTZ R3, R26, c[0x0][0x2ec] ;  /* 0x0000bb001a037a20 */ /* 0x000fe40000410000 */
[----:B-1----:R-:W-:-:S02]  /*15ee0*/  FMUL.FTZ R4, R27, c[0x0][0x2ec] ;  /* 0x0000bb001b047a20 */ /* 0x002fc40000410000 */
[----:B------:R-:W-:Y:S01]  /*15ef0*/  HMMA.16816.F32 R24, R8, R54, R28 ;  /* 0x000000360818723c */ /* 0x000fe2000000181c */
[----:B------:R-:W1:Y:S01]  /*15f00*/  LDSM.16.M88.4 R28, [R134+0x9800] ;  /* 0x00980000861c783b */ /* 0x000e620000000200 */
[----:B------:R-:W-:Y:S01]  /*15f10*/  IADD3 R2, R0, 0x48, RZ ;  /* 0x0000004800027810 */ /* 0x000fe20007ffe0ff */
[----:B------:R2:W3:Y:S01]  /*15f20*/  MUFU.TANH R100, R3 ;  /* 0x0000000300647308 */ /* 0x0004e20000002400 */
[----:B------:R-:W-:Y:S01]  /*15f30*/  FSEL R118, R185, -INF , !P5 ;  /* 0xff800000b9767808 */ /* 0x000fe20006800000 */
[----:B------:R-:W-:Y:S01]  /*15f40*/  LDSM.16.M88.4 R52, [R232+0x7000] ;  /* 0x00700000e834783b */ /* 0x000fe20000000200 */
[----:B------:R-:W-:Y:S02]  /*15f50*/  FSEL R124, R183, -INF , !P1 ;  /* 0xff800000b77c7808 */ /* 0x000fe40004800000 */
[C---:B------:R-:W-:Y:S02]  /*15f60*/  ISETP.GE.AND P5, PT, R2.reuse, R6, PT ;  /* 0x000000060200720c */ /* 0x040fe40003fa6270 */
[----:B------:R-:W-:-:S02]  /*15f70*/  ISETP.GE.AND P1, PT, R2, R5, PT ;  /* 0x000000050200720c */ /* 0x000fc40003f26270 */
[----:B------:R-:W-:Y:S02]  /*15f80*/  IADD3 R2, R0, 0x50, RZ ;  /* 0x0000005000027810 */ /* 0x000fe40007ffe0ff */
[----:B------:R-:W-:Y:S02]  /*15f90*/  FSEL R128, R181, -INF , !P3 ;  /* 0xff800000b5807808 */ /* 0x000fe40005800000 */
[----:B------:R-:W-:Y:S02]  /*15fa0*/  FSEL R138, R138, -INF , !P0 ;  /* 0xff8000008a8a7808 */ /* 0x000fe40004000000 */
[----:B--2---:R-:W-:Y:S02]  /*15fb0*/  IADD3 R3, R0, 0x51, RZ ;  /* 0x0000005100037810 */ /* 0x004fe40007ffe0ff */
[----:B------:R-:W-:Y:S02]  /*15fc0*/  FSEL R127, R127, -INF , !P5 ;  /* 0xff8000007f7f7808 */ /* 0x000fe40006800000 */
[----:B------:R-:W-:Y:S01]  /*15fd0*/  FSEL R132, R132, -INF , !P1 ;  /* 0xff80000084847808 */ /* 0x000fe20004800000 */
[----:B------:R-:W-:Y:S01]  /*15fe0*/  HMMA.16816.F32 R44, R12, R46, R60 ;  /* 0x0000002e0c2c723c */ /* 0x000fe2000000183c */
[C---:B------:R-:W-:Y:S01]  /*15ff0*/  ISETP.GE.AND P3, PT, R2.reuse, R6, PT ;  /* 0x000000060200720c */ /* 0x040fe20003f66270 */
[----:B------:R-:W-:Y:S01]  /*16000*/  LDSM.16.M88.4 R60, [R135+0x7000] ;  /* 0x00700000873c783b */ /* 0x000fe20000000200 */
[----:B------:R-:W-:-:S02]  /*16010*/  ISETP.GE.AND P0, PT, R2, R5, PT ;  /* 0x000000050200720c */ /* 0x000fc40003f06270 */
[C---:B------:R-:W-:Y:S02]  /*16020*/  ISETP.GE.AND P5, PT, R3.reuse, R6, PT ;  /* 0x000000060300720c */ /* 0x040fe40003fa6270 */
[----:B------:R-:W-:Y:S01]  /*16030*/  ISETP.GE.AND P1, PT, R3, R5, PT ;  /* 0x000000050300720c */ /* 0x000fe20003f26270 */
[----:B------:R-:W-:Y:S01]  /*16040*/  HMMA.16816.F32 R48, R8, R56, R36 ;  /* 0x000000380830723c */ /* 0x000fe20000001824 */
[C---:B------:R-:W-:Y:S02]  /*16050*/  IADD3 R2, R0.reuse, 0x58, RZ ;  /* 0x0000005800027810 */ /* 0x040fe40007ffe0ff */
[----:B------:R-:W-:Y:S02]  /*16060*/  IADD3 R3, R0, 0x59, RZ ;  /* 0x0000005900037810 */ /* 0x000fe40007ffe0ff */
[----:B------:R-:W-:-:S03]  /*16070*/  FSEL R129, R129, -INF , !P4 ;  /* 0xff80000081817808 */ /* 0x000fc60006000000 */
[----:B------:R-:W-:Y:S01]  /*16080*/  HMMA.16816.F32 R36, R20, R66, RZ ;  /* 0x000000421424723c */ /* 0x000fe200000018ff */
[----:B------:R-:W2:Y:S01]  /*16090*/  LDSM.16.M88.4 R64, [R92+0x9800] ;  /* 0x009800005c40783b */ /* 0x000ea20000000200 */
[----:B------:R-:W-:Y:S02]  /*160a0*/  FSEL R136, R136, -INF , !P2 ;  /* 0xff80000088887808 */ /* 0x000fe40005000000 */
[----:B------:R-:W-:Y:S02]  /*160b0*/  FSEL R137, R137, -INF , !P3 ;  /* 0xff80000089897808 */ /* 0x000fe40005800000 */
[----:B------:R-:W-:Y:S02]  /*160c0*/  FSEL R145, R145, -INF , !P0 ;  /* 0xff80000091917808 */ /* 0x000fe40004000000 */
[C---:B------:R-:W-:Y:S02]  /*160d0*/  ISETP.GE.AND P4, PT, R2.reuse, R6, PT ;  /* 0x000000060200720c */ /* 0x040fe40003f86270 */
[----:B------:R-:W-:-:S02]  /*160e0*/  ISETP.GE.AND P2, PT, R2, R5, PT ;  /* 0x000000050200720c */ /* 0x000fc40003f46270 */
[C---:B------:R-:W-:Y:S02]  /*160f0*/  ISETP.GE.AND P3, PT, R3.reuse, R6, PT ;  /* 0x000000060300720c */ /* 0x040fe40003f66270 */
[----:B------:R-:W-:Y:S01]  /*16100*/  ISETP.GE.AND P0, PT, R3, R5, PT ;  /* 0x000000050300720c */ /* 0x000fe20003f06270 */
[----:B------:R1:W1:Y:S01]  /*16110*/  MUFU.TANH R86, R4 ;  /* 0x0000000400567308 */ /* 0x0002620000002400 */
[C---:B------:R-:W-:Y:S02]  /*16120*/  IADD3 R2, R0.reuse, 0x60, RZ ;  /* 0x0000006000027810 */ /* 0x040fe40007ffe0ff */
[----:B------:R-:W-:Y:S02]  /*16130*/  IADD3 R3, R0, 0x61, RZ ;  /* 0x0000006100037810 */ /* 0x000fe40007ffe0ff */
[----:B------:R-:W-:Y:S02]  /*16140*/  FSEL R140, R140, -INF , !P5 ;  /* 0xff8000008c8c7808 */ /* 0x000fe40006800000 */
[----:B------:R-:W-:-:S02]  /*16150*/  FSEL R148, R148, -INF , !P1 ;  /* 0xff80000094947808 */ /* 0x000fc40004800000 */
[----:B------:R-:W-:Y:S02]  /*16160*/  FSEL R139, R139, -INF , !P4 ;  /* 0xff8000008b8b7808 */ /* 0x000fe40006000000 */
[----:B------:R-:W-:Y:S02]  /*16170*/  FSEL R144, R144, -INF , !P2 ;  /* 0xff80000090907808 */ /* 0x000fe40005000000 */
[-C--:B------:R-:W-:Y:S01]  /*16180*/  ISETP.GE.AND P5, PT, R2, R6.reuse, PT ;  /* 0x000000060200720c */ /* 0x080fe20003fa6270 */
[----:B-1----:R-:W-:Y:S01]  /*16190*/  FMUL.FTZ R4, R32, c[0x0][0x2ec] ;  /* 0x0000bb0020047a20 */ /* 0x002fe20000410000 */
[-C--:B------:R-:W-:Y:S02]  /*161a0*/  ISETP.GE.AND P1, PT, R2, R5.reuse, PT ;  /* 0x000000050200720c */ /* 0x080fe40003f26270 */
        /* <DEDUP_REMOVED lines=8> */
[----:B------:R-:W-:Y:S02]  /*16230*/  FMUL.FTZ R3, R42, c[0x0][0x2ec] ;  /* 0x0000bb002a037a20 */ /* 0x000fe40000410000 */
[----:B-1----:R-:W-:Y:S02]  /*16240*/  FMUL.FTZ R4, R33, c[0x0][0x2ec] ;  /* 0x0000bb0021047a20 */ /* 0x002fe40000410000 */
[----:B------:R-:W-:-:S02]  /*16250*/  FMUL.FTZ R2, R34, c[0x0][0x2ec] ;  /* 0x0000bb0022027a20 */ /* 0x000fc40000410000 */
[----:B------:R1:W-:Y:S01]  /*16260*/  MUFU.TANH R87, R4 ;  /* 0x0000000400577308 */ /* 0x0003e20000002400 */
[C---:B------:R-:W-:Y:S07]  /*16270*/  HMMA.16816.F32 R68, R20.reuse, R30, RZ ;  /* 0x0000001e1444723c */ /* 0x040fee00000018ff */
[----:B------:R2:W-:Y:S01]  /*16280*/  MUFU.TANH R81, R3 ;  /* 0x0000000300517308 */ /* 0x0005e20000002400 */
[----:B-1----:R-:W-:Y:S02]  /*16290*/  FMUL.FTZ R4, R35, c[0x0][0x2ec] ;  /* 0x0000bb0023047a20 */ /* 0x002fe40000410000 */
[----:B------:R-:W-:Y:S01]  /*162a0*/  HMMA.16816.F32 R32, R20, R28, RZ ;  /* 0x0000001c1420723c */ /* 0x000fe200000018ff */
[----:B--2---:R-:W-:-:S07]  /*162b0*/  FMUL.FTZ R3, R43, c[0x0][0x2ec] ;  /* 0x0000bb002b037a20 */ /* 0x004fce0000410000 */
[----:B------:R-:W-:Y:S01]  /*162c0*/  HMMA.16816.F32 R20, R16, R74, R36 ;  /* 0x0000004a1014723c */ /* 0x000fe20000001824 */
[----:B------:R-:W1:Y:S01]  /*162d0*/  LDSM.16.M88.4 R36, [R135+0x7800] ;  /* 0x007800008724783b */ /* 0x000e620000000200 */
[----:B------:R2:W-:Y:S01]  /*162e0*/  MUFU.TANH R80, R3 ;  /* 0x0000000300507308 */ /* 0x0005e20000002400 */
[----:B------:R-:W-:Y:S02]  /*162f0*/  FSEL R141, R141, -INF , !P3 ;  /* 0xff8000008d8d7808 */ /* 0x000fe40005800000 */
[----:B------:R-:W-:-:S05]  /*16300*/  FSEL R146, R146, -INF , !P0 ;  /* 0xff80000092927808 */ /* 0x000fca0004000000 */
[----:B------:R3:W1:Y:S01]  /*16310*/  MUFU.TANH R7, R2 ;  /* 0x0000000200077308 */ /* 0x0006620000002400 */
[----:B--2---:R-:W-:-:S07]  /*16320*/  FMUL.FTZ R3, R24, c[0x0][0x2ec] ;  /* 0x0000bb0018037a20 */ /* 0x004fce0000410000 */
[----:B------:R2:W-:Y:S01]  /*16330*/  MUFU.TANH R72, R3 ;  /* 0x0000000300487308 */ /* 0x0005e20000002400 */
[----:B---3--:R-:W-:-:S04]  /*16340*/  IADD3 R2, R0, 0x68, RZ ;  /* 0x0000006800027810 */ /* 0x008fc80007ffe0ff */
[C---:B------:R-:W-:Y:S02]  /*16350*/  ISETP.GE.AND P3, PT, R2.reuse, R6, PT ;  /* 0x000000060200720c */ /* 0x040fe40003f66270 */
[----:B------:R-:W-:Y:S02]  /*16360*/  ISETP.GE.AND P0, PT, R2, R5, PT ;  /* 0x000000050200720c */ /* 0x000fe40003f06270 */
[----:B------:R-:W-:Y:S01]  /*16370*/  IADD3 R2, R0, 0x70, RZ ;  /* 0x0000007000027810 */ /* 0x000fe20007ffe0ff */
[----:B--2---:R-:W-:Y:S01]  /*16380*/  FMUL.FTZ R3, R25, c[0x0][0x2ec] ;  /* 0x0000bb0019037a20 */ /* 0x004fe20000410000 */
[----:B------:R-:W-:-:S03]  /*16390*/  FSEL R152, R152, -INF , !P4 ;  /* 0xff80000098987808 */ /* 0x000fc60006000000 */
[----:B------:R2:W-:Y:S01]  /*163a0*/  MUFU.TANH R73, R3 ;  /* 0x0000000300497308 */ /* 0x0005e20000002400 */
[----:B------:R-:W-:Y:S02]  /*163b0*/  FSEL R159, R159, -INF , !P2 ;  /* 0xff8000009f9f7808 */ /* 0x000fe40005000000 */
[C---:B------:R-:W-:Y:S02]  /*163c0*/  ISETP.GE.AND P4, PT, R2.reuse, R6, PT ;  /* 0x000000060200720c */ /* 0x040fe40003f86270 */
[----:B------:R-:W-:Y:S02]  /*163d0*/  ISETP.GE.AND P2, PT, R2, R5, PT ;  /* 0x000000050200720c */ /* 0x000fe40003f46270 */
[----:B------:R-:W-:Y:S01]  /*163e0*/  IADD3 R2, R0, 0x71, RZ ;  /* 0x0000007100027810 */ /* 0x000fe20007ffe0ff */
[----:B------:R-:W-:Y:S01]  /*163f0*/  HMMA.16816.F32 R28, R16, R64, R32 ;  /* 0x00000040101c723c */ /* 0x000fe20000001820 */
[----:B------:R-:W-:Y:S01]  /*16400*/  FSEL R150, R150, -INF , !P3 ;  /* 0xff80000096967808 */ /* 0x000fe20005800000 */
[----:B--2---:R-:W-:Y:S01]  /*16410*/  FMUL.FTZ R3, R26, c[0x0][0x2ec] ;  /* 0x0000bb001a037a20 */ /* 0x004fe20000410000 */
[----:B------:R-:W-:-:S03]  /*16420*/  FSEL R156, R156, -INF , !P0 ;  /* 0xff8000009c9c7808 */ /* 0x000fc60004000000 */
[----:B------:R2:W-:Y:S01]  /*16430*/  MUFU.TANH R57, R3 ;  /* 0x0000000300397308 */ /* 0x0005e20000002400 */
[C---:B------:R-:W-:Y:S02]  /*16440*/  ISETP.GE.AND P3, PT, R2.reuse, R6, PT ;  /* 0x000000060200720c */ /* 0x040fe40003f66270 */
[----:B------:R-:W-:Y:S02]  /*16450*/  ISETP.GE.AND P0, PT, R2, R5, PT ;  /* 0x000000050200720c */ /* 0x000fe40003f06270 */
[----:B------:R-:W-:Y:S02]  /*16460*/  IADD3 R2, R0, 0x78, RZ ;  /* 0x0000007800027810 */ /* 0x000fe40007ffe0ff */
[----:B------:R-:W-:Y:S01]  /*16470*/  FSEL R149, R149, -INF , !P5 ;  /* 0xff80000095957808 */ /* 0x000fe20006800000 */
[----:B------:R3:W1:Y:S01]  /*16480*/  MUFU.TANH R84, R4 ;  /* 0x0000000400547308 */ /* 0x0006620000002400 */
[----:B------:R-:W-:Y:S01]  /*16490*/  FSEL R155, R155, -INF , !P1 ;  /* 0xff8000009b9b7808 */ /* 0x000fe20004800000 */
[----:B--2---:R-:W-:-:S02]  /*164a0*/  FMUL.FTZ R3, R27, c[0x0][0x2ec] ;  /* 0x0000bb001b037a20 */ /* 0x004fc40000410000 */
[----:B------:R-:W-:Y:S01]  /*164b0*/  HMMA.16816.F32 R24, R12, R60, R76 ;  /* 0x0000003c0c18723c */ /* 0x000fe2000000184c */
        /* <DEDUP_REMOVED lines=9> */
[----:B------:R-:W-:Y:S02]  /*16550*/  IADD3 R2, R0, 0x80, RZ ;  /* 0x0000008000027810 */ /* 0x000fe40007ffe0ff */
[----:B------:R-:W-:Y:S02]  /*16560*/  FSEL R162, R162, -INF , !P3 ;  /* 0xff800000a2a27808 */ /* 0x000fe40005800000 */
[----:B------:R-:W-:Y:S02]  /*16570*/  FSEL R170, R170, -INF , !P0 ;  /* 0xff800000aaaa7808 */ /* 0x000fe40004000000 */
[C---:B------:R-:W-:Y:S01]  /*16580*/  ISETP.GE.AND P3, PT, R2.reuse, R6, PT ;  /* 0x000000060200720c */ /* 0x040fe20003f66270 */
[----:B--2---:R-:W-:Y:S02]  /*16590*/  FMUL.FTZ R4, R41, c[0x0][0x2ec] ;  /* 0x0000bb0029047a20 */ /* 0x004fe40000410000 */
[----:B------:R-:W-:Y:S01]  /*165a0*/  HMMA.16816.F32 R40, R8, R58, R44 ;  /* 0x0000003a0828723c */ /* 0x000fe2000000182c */
[----:B------:R-:W-:-:S02]  /*165b0*/  ISETP.GE.AND P0, PT, R2, R5, PT ;  /* 0x000000050200720c */ /* 0x000fc40003f06270 */
[----:B------:R-:W-:Y:S01]  /*165c0*/  IADD3 R2, R0, 0x81, RZ ;  /* 0x0000008100027810 */ /* 0x000fe20007ffe0ff */
[----:B------:R2:W-:Y:S01]  /*165d0*/  MUFU.TANH R56, R3 ;  /* 0x0000000300387308 */ /* 0x0005e20000002400 */
[----:B----4-:R-:W-:Y:S02]  /*165e0*/  FSEL R161, R161, -INF , !P5 ;  /* 0xff800000a1a17808 */ /* 0x010fe40006800000 */
[----:B------:R-:W-:Y:S01]  /*165f0*/  FSEL R165, R165, -INF , !P1 ;  /* 0xff800000a5a57808 */ /* 0x000fe20004800000 */
[----:B------:R-:W-:Y:S01]  /*16600*/  HMMA.16816.F32 R20, R12, R62, R20 ;  /* 0x0000003e0c14723c */ /* 0x000fe20000001814 */
[C---:B------:R-:W-:Y:S02]  /*16610*/  ISETP.GE.AND P5, PT, R2.reuse, R6, PT ;  /* 0x000000060200720c */ /* 0x040fe40003fa6270 */
[----:B------:R-:W-:Y:S02]  /*16620*/  ISETP.GE.AND P1, PT, R2, R5, PT ;  /* 0x000000050200720c */ /* 0x000fe40003f26270 */
[----:B------:R-:W-:-:S03]  /*16630*/  IADD3 R2, R0, 0x88, RZ ;  /* 0x0000008800027810 */ /* 0x000fc60007ffe0ff */
[----:B------:R-:W-:Y:S01]  /*16640*/  HMMA.16816.F32 R32, R8, R52, R24 ;  /* 0x000000340820723c */ /* 0x000fe20000001818 */
[----:B------:R-:W-:Y:S02]  /*16650*/  FSEL R160, R160, -INF , !P4 ;  /* 0xff800000a0a07808 */ /* 0x000fe40006000000 */
[----:B--2---:R-:W-:Y:S02]  /*16660*/  IADD3 R3, R0, 0x89, RZ ;  /* 0x0000008900037810 */ /* 0x004fe40007ffe0ff */
[----:B------:R-:W-:-:S03]  /*16670*/  FSEL R164, R164, -INF , !P2 ;  /* 0xff800000a4a47808 */ /* 0x000fc60005000000 */
[----:B-1----:R-:W-:Y:S01]  /*16680*/  HMMA.16816.F32 R24, R12, R36, R28 ;  /* 0x000000240c18723c */ /* 0x002fe2000000181c */
[----:B------:R-:W-:Y:S01]  /*16690*/  FSEL R166, R166, -INF , !P3 ;  /* 0xff800000a6a67808 */ /* 0x000fe20005800000 */
[----:B------:R-:W1:Y:S01]  /*166a0*/  LDSM.16.M88.4 R28, [R232+0x7800] ;  /* 0x00780000e81c783b */ /* 0x000e620000000200 */
[----:B------:R-:W-:Y:S01]  /*166b0*/  FSEL R175, R175, -INF , !P0 ;  /* 0xff800000afaf7808 */ /* 0x000fe20004000000 */
[----:B------:R2:W4:Y:S01]  /*166c0*/  MUFU.TANH R82, R4 ;  /* 0x0000000400527308 */ /* 0x0005220000002400 */
[----:B------:R-:W-:Y:S01]  /*166d0*/  ISETP.GE.AND P4, PT, R2, R6, PT ;  /* 0x000000060200720c */ /* 0x000fe20003f86270 */
[----:B------:R-:W-:-:S04]  /*166e0*/  DEPBAR.LE SB0, 0x0 ;  /* 0x000080000000791a */ /* 0x000fc80000000000 */
[-C--:B------:R-:W-:Y:S02]  /*166f0*/  ISETP.GE.AND P2, PT, R2, R5.reuse, PT ;  /* 0x000000050200720c */ /* 0x080fe40003f46270 */
[CC--:B------:R-:W-:Y:S02]  /*16700*/  ISETP.GE.AND P3, PT, R3.reuse, R6.reuse, PT ;  /* 0x000000060300720c */ /* 0x0c0fe40003f66270 */
[----:B------:R-:W-:Y:S01]  /*16710*/  ISETP.GE.AND P0, PT, R3, R5, PT ;  /* 0x000000050300720c */ /* 0x000fe20003f06270 */
[----:B------:R-:W-:Y:S01]  /*16720*/  FMUL.FTZ R3, R50, c[0x0][0x2ec] ;  /* 0x0000bb0032037a20 */ /* 0x000fe20000410000 */
[----:B------:R-:W-:Y:S02]  /*16730*/  IADD3 R2, R0, 0x90, RZ ;  /* 0x0000009000027810 */ /* 0x000fe40007ffe0ff */
[----:B------:R-:W-:Y:S01]  /*16740*/  FSEL R171, R171, -INF , !P5 ;  /* 0xff800000abab7808 */ /* 0x000fe20006800000 */
[----:B------:R3:W-:Y:S01]  /*16750*/  MUFU.TANH R47, R3 ;  /* 0x00000003002f7308 */ /* 0x0007e20000002400 */
[----:B------:R-:W-:Y:S01]  /*16760*/  FSEL R177, R177, -INF , !P1 ;  /* 0xff800000b1b17808 */ /* 0x000fe20004800000 */
[----:B------:R-:W-:Y:S01]  /*16770*/  HMMA.16816.F32 R16, R16, R66, R68 ;  /* 0x000000421010723c */ /* 0x000fe20000001844 */
[----:B------:R-:W-:-:S02]  /*16780*/  ISETP.GE.AND P5, PT, R2, R6, PT ;  /* 0x000000060200720c */ /* 0x000fc40003fa6270 */
[----:B------:R-:W-:Y:S02]  /*16790*/  ISETP.GE.AND P1, PT, R2, R5, PT ;  /* 0x000000050200720c */ /* 0x000fe40003f26270 */
[----:B------:R-:W-:Y:S01]  /*167a0*/  IADD3 R2, R0, 0x91, RZ ;  /* 0x0000009100027810 */ /* 0x000fe20007ffe0ff */
[----:B--2---:R-:W-:Y:S01]  /*167b0*/  FMUL.FTZ R4, R48, c[0x0][0x2ec] ;  /* 0x0000bb0030047a20 */ /* 0x004fe20000410000 */
[----:B------:R-:W-:Y:S02]  /*167c0*/  FSEL R169, R169, -INF , !P4 ;  /* 0xff800000a9a97808 */ /* 0x000fe40006000000 */
[----:B------:R-:W-:Y:S02]  /*167d0*/  FSEL R174, R174, -INF , !P2 ;  /* 0xff800000aeae7808 */ /* 0x000fe40005000000 */
[----:B------:R-:W-:Y:S02]  /*167e0*/  FSEL R168, R168, -INF , !P3 ;  /* 0xff800000a8a87808 */ /* 0x000fe40005800000 */
[----:B---3--:R-:W-:-:S02]  /*167f0*/  IADD3 R3, R0, 0x98, RZ ;  /* 0x0000009800037810 */ /* 0x008fc40007ffe0ff */
[----:B------:R-:W-:Y:S02]  /*16800*/  FSEL R173, R173, -INF , !P0 ;  /* 0xff800000adad7808 */ /* 0x000fe40004000000 */
[CC--:B------:R-:W-:Y:S02]  /*16810*/  ISETP.GE.AND P4, PT, R2.reuse, R6.reuse, PT ;  /* 0x000000060200720c */ /* 0x0c0fe40003f86270 */
[-C--:B------:R-:W-:Y:S02]  /*16820*/  ISETP.GE.AND P2, PT, R2, R5.reuse, PT ;  /* 0x000000050200720c */ /* 0x080fe40003f46270 */
[C---:B------:R-:W-:Y:S02]  /*16830*/  ISETP.GE.AND P3, PT, R3.reuse, R6, PT ;  /* 0x000000060300720c */ /* 0x040fe40003f66270 */
[----:B------:R-:W-:Y:S01]  /*16840*/  ISETP.GE.AND P0, PT, R3, R5, PT ;  /* 0x000000050300720c */ /* 0x000fe20003f06270 */
[----:B------:R-:W-:Y:S01]  /*16850*/  FMUL.FTZ R3, R40, c[0x0][0x2ec] ;  /* 0x0000bb0028037a20 */ /* 0x000fe20000410000 */
[----:B------:R-:W-:Y:S01]  /*16860*/  IADD3 R2, R0, 0x99, RZ ;  /* 0x0000009900027810 */ /* 0x000fe20007ffe0ff */
[----:B------:R2:W3:Y:S01]  /*16870*/  MUFU.TANH R48, R4 ;  /* 0x0000000400307308 */ /* 0x0004e20000002400 */
[----:B------:R-:W-:-:S02]  /*16880*/  FSEL R178, R178, -INF , !P5 ;  /* 0xff800000b2b27808 */ /* 0x000fc40006800000 */
[----:B------:R-:W-:Y:S02]  /*16890*/  FSEL R181, R179, -INF , !P1 ;  /* 0xff800000b3b57808 */ /* 0x000fe40004800000 */
[C---:B------:R-:W-:Y:S02]  /*168a0*/  ISETP.GE.AND P5, PT, R2.reuse, R6, PT ;  /* 0x000000060200720c */ /* 0x040fe40003fa6270 */
[----:B------:R-:W-:Y:S01]  /*168b0*/  ISETP.GE.AND P1, PT, R2, R5, PT ;  /* 0x000000050200720c */ /* 0x000fe20003f26270 */
[----:B------:R1:W-:Y:S01]  /*168c0*/  MUFU.TANH R45, R3 ;  /* 0x00000003002d7308 */ /* 0x0003e20000002400 */
[----:B------:R-:W-:Y:S01]  /*168d0*/  IADD3 R2, R0, 0xa1, RZ ;  /* 0x000000a100027810 */ /* 0x000fe20007ffe0ff */
[----:B------:R-:W-:Y:S01]  /*168e0*/  HMMA.16816.F32 R20, R8, R54, R20 ;  /* 0x000000360814723c */ /* 0x000fe20000001814 */
[----:B------:R-:W-:Y:S01]  /*168f0*/  FSEL R179, R182, -INF , !P4 ;  /* 0xff800000b6b37808 */ /* 0x000fe20006000000 */
[----:B--2---:R-:W-:Y:S01]  /*16900*/  FMUL.FTZ R4, R49, c[0x0][0x2ec] ;  /* 0x0000bb0031047a20 */ /* 0x004fe20000410000 */
[----:B------:R-:W-:-:S02]  /*16910*/  FSEL R180, R180, -INF , !P2 ;  /* 0xff800000b4b47808 */ /* 0x000fc40005000000 */
[----:B------:R-:W-:Y:S01]  /*16920*/  FSEL R172, R172, -INF , !P3 ;  /* 0xff800000acac7808 */ /* 0x000fe20005800000 */
[----:B------:R2:W2:Y:S01]  /*16930*/  MUFU.TANH R49, R4 ;  /* 0x0000000400317308 */ /* 0x0004a20000002400 */
[----:B------:R-:W-:Y:S02]  /*16940*/  FSEL R154, R154, -INF , !P0 ;  /* 0xff8000009a9a7808 */ /* 0x000fe40004000000 */
[----:B-1----:R-:W-:Y:S02]  /*16950*/  IADD3 R3, R0, 0xa0, RZ ;  /* 0x000000a000037810 */ /* 0x002fe40007ffe0ff */
[-C--:B------:R-:W-:Y:S02]  /*16960*/  ISETP.GE.AND P3, PT, R2, R6.reuse, PT ;  /* 0x000000060200720c */ /* 0x080fe40003f66270 */
[C---:B------:R-:W-:Y:S02]  /*16970*/  ISETP.GE.AND P4, PT, R3.reuse, R6, PT ;  /* 0x000000060300720c */ /* 0x040fe40003f86270 */
[-C--:B------:R-:W-:Y:S01]  /*16980*/  ISETP.GE.AND P2, PT, R3, R5.reuse, PT ;  /* 0x000000050300720c */ /* 0x080fe20003f46270 */
[----:B------:R-:W-:Y:S01]  /*16990*/  FMUL.FTZ R3, R42, c[0x0][0x2ec] ;  /* 0x0000bb002a037a20 */ /* 0x000fe20000410000 */
[----:B------:R-:W-:-:S02]  /*169a0*/  ISETP.GE.AND P0, PT, R2, R5, PT ;  /* 0x000000050200720c */ /* 0x000fc40003f06270 */
[----:B------:R-:W-:Y:S01]  /*169b0*/  IADD3 R2, R0, 0xa8, RZ ;  /* 0x000000a800027810 */ /* 0x000fe20007ffe0ff */
[----:B--2---:R-:W-:Y:S01]  /*169c0*/  FMUL.FTZ R4, R51, c[0x0][0x2ec] ;  /* 0x0000bb0033047a20 */ /* 0x004fe20000410000 */
[----:B------:R-:W-:Y:S02]  /*169d0*/  FSEL R176, R176, -INF , !P5 ;  /* 0xff800000b0b07808 */ /* 0x000fe40006800000 */
[----:B------:R-:W-:Y:S01]  /*169e0*/  FSEL R153, R153, -INF , !P1 ;  /* 0xff80000099997808 */ /* 0x000fe20004800000 */
[----:B------:R1:W2:Y:S01]  /*169f0*/  MUFU.TANH R46, R4 ;  /* 0x00000004002e7308 */ /* 0x0002a20000002400 */
[C---:B------:R-:W-:Y:S02]  /*16a00*/  ISETP.GE.AND P5, PT, R2.reuse, R6, PT ;  /* 0x000000060200720c */ /* 0x040fe40003fa6270 */
[----:B------:R-:W-:Y:S02]  /*16a10*/  ISETP.GE.AND P1, PT, R2, R5, PT ;  /* 0x000000050200720c */ /* 0x000fe40003f26270 */
[----:B------:R-:W-:Y:S01]  /*16a20*/  IADD3 R2, R0, 0xb0, RZ ;  /* 0x000000b000027810 */ /* 0x000fe20007ffe0ff */
[----:B------:R-:W-:Y:S01]  /*16a30*/  HMMA.16816.F32 R12, R12, R38, R16 ;  /* 0x000000260c0c723c */ /* 0x000fe20000001810 */
[----:B------:R-:W-:-:S02]  /*16a40*/  FSEL R163, R163, -INF , !P4 ;  /* 0xff800000a3a37808 */ /* 0x000fc40006000000 */
[----:B------:R-:W-:Y:S02]  /*16a50*/  FSEL R143, R143, -INF , !P2 ;  /* 0xff8000008f8f7808 */ /* 0x000fe40005000000 */
[----:B------:R-:W-:Y:S01]  /*16a60*/  FSEL R151, R151, -INF , !P3 ;  /* 0xff80000097977808 */ /* 0x000fe20005800000 */
[----:B-1----:R-:W-:Y:S02]  /*16a70*/  FMUL.FTZ R4, R41, c[0x0][0x2ec] ;  /* 0x0000bb0029047a20 */ /* 0x002fe40000410000 */
[----:B------:R1:W-:Y:S01]  /*16a80*/  MUFU.TANH R41, R3 ;  /* 0x0000000300297308 */ /* 0x0003e20000002400 */
[----:B------:R-:W-:Y:S02]  /*16a90*/  FSEL R131, R131, -INF , !P0 ;  /* 0xff80000083837808 */ /* 0x000fe40004000000 */
[C---:B------:R-:W-:Y:S02]  /*16aa0*/  ISETP.GE.AND P3, PT, R2.reuse, R6, PT ;  /* 0x000000060200720c */ /* 0x040fe40003f66270 */
[----:B------:R-:W-:-:S02]  /*16ab0*/  ISETP.GE.AND P0, PT, R2, R5, PT ;  /* 0x000000050200720c */ /* 0x000fc40003f06270 */
[C---:B------:R-:W-:Y:S01]  /*16ac0*/  IADD3 R2, R0.reuse, 0xb8, RZ ;  /* 0x000000b800027810 */ /* 0x040fe20007ffe0ff */
[----:B------:R2:W2:Y:S01]  /*16ad0*/  MUFU.TANH R44, R4 ;  /* 0x00000004002c7308 */ /* 0x0004a20000002400 */
[----:B-1----:R-:W-:-:S04]  /*16ae0*/  IADD3 R3, R0, 0xa9, RZ ;  /* 0x000000a900037810 */ /* 0x002fc80007ffe0ff */
[C---:B------:R-:W-:Y:S02]  /*16af0*/  ISETP.GE.AND P4, PT, R3.reuse, R6, PT ;  /* 0x000000060300720c */ /* 0x040fe40003f86270 */
[----:B------:R-:W-:Y:S02]  /*16b00*/  ISETP.GE.AND P2, PT, R3, R5, PT ;  /* 0x000000050300720c */ /* 0x000fe40003f46270 */
[----:B------:R-:W-:Y:S01]  /*16b10*/  IADD3 R3, R0, 0xb1, RZ ;  /* 0x000000b100037810 */ /* 0x000fe20007ffe0ff */
[----:B--2---:R-:W-:Y:S01]  /*16b20*/  FMUL.FTZ R4, R43, c[0x0][0x2ec] ;  /* 0x0000bb002b047a20 */ /* 0x004fe20000410000 */
[----:B------:R-:W-:Y:S02]  /*16b30*/  FSEL R142, R142, -INF , !P5 ;  /* 0xff8000008e8e7808 */ /* 0x000fe40006800000 */
[----:B------:R-:W-:Y:S02]  /*16b40*/  FSEL R123, R123, -INF , !P1 ;  /* 0xff8000007b7b7808 */ /* 0x000fe40004800000 */
[----:B------:R-:W-:-:S02]  /*16b50*/  FSEL R130, R130, -INF , !P4 ;  /* 0xff80000082827808 */ /* 0x000fc40006000000 */
[----:B------:R-:W-:Y:S02]  /*16b60*/  FSEL R115, R115, -INF , !P2 ;  /* 0xff80000073737808 */ /* 0x000fe40005000000 */
[CC--:B------:R-:W-:Y:S02]  /*16b70*/  ISETP.GE.AND P5, PT, R3.reuse, R6.reuse, PT ;  /* 0x000000060300720c */ /* 0x0c0fe40003fa6270 */
[-C--:B------:R-:W-:Y:S02]  /*16b80*/  ISETP.GE.AND P1, PT, R3, R5.reuse, PT ;  /* 0x000000050300720c */ /* 0x080fe40003f26270 */
[C---:B------:R-:W-:Y:S02]  /*16b90*/  ISETP.GE.AND P4, PT, R2.reuse, R6, PT ;  /* 0x000000060200720c */ /* 0x040fe40003f86270 */
[----:B------:R-:W-:Y:S01]  /*16ba0*/  ISETP.GE.AND P2, PT, R2, R5, PT ;  /* 0x000000050200720c */ /* 0x000fe20003f46270 */
[----:B------:R1:W2:Y:S01]  /*16bb0*/  MUFU.TANH R40, R4 ;  /* 0x0000000400287308 */ /* 0x0002a20000002400 */
[----:B------:R-:W-:-:S02]  /*16bc0*/  IADD3 R3, R0, 0xb9, RZ ;  /* 0x000000b900037810 */ /* 0x000fc40007ffe0ff */
[----:B------:R-:W-:Y:S01]  /*16bd0*/  IADD3 R2, R0, 0xc0, RZ ;  /* 0x000000c000027810 */ /* 0x000fe20007ffe0ff */
[----:B------:R-:W-:Y:S01]  /*16be0*/  HMMA.16816.F32 R24, R8, R28, R24 ;  /* 0x0000001c0818723c */ /* 0x000fe20000001818 */
[----:B------:R-:W-:Y:S02]  /*16bf0*/  FSEL R119, R119, -INF , !P3 ;  /* 0xff80000077777808 */ /* 0x000fe40005800000 */
[----:B------:R-:W-:Y:S02]  /*16c00*/  FSEL R100, R100, -INF , !P0 ;  /* 0xff80000064647808 */ /* 0x000fe40004000000 */
[----:B------:R-:W-:Y:S02]  /*16c10*/  FSEL R103, R103, -INF , !P5 ;  /* 0xff80000067677808 */ /* 0x000fe40006800000 */
[----:B------:R-:W-:Y:S02]  /*16c20*/  FSEL R182, R86, -INF , !P1 ;  /* 0xff80000056b67808 */ /* 0x000fe40004800000 */
[CC--:B------:R-:W-:Y:S01]  /*16c30*/  ISETP.GE.AND P3, PT, R3.reuse, R6.reuse, PT ;  /* 0x000000060300720c */ /* 0x0c0fe20003f66270 */
[----:B-1----:R-:W-:Y:S01]  /*16c40*/  FMUL.FTZ R4, R32, c[0x0][0x2ec] ;  /* 0x0000bb0020047a20 */ /* 0x002fe20000410000 */
[----:B------:R-:W-:Y:S01]  /*16c50*/  ISETP.GE.AND P0, PT, R3, R5, PT ;  /* 0x000000050300720c */ /* 0x000fe20003f06270 */
[----:B------:R-:W-:Y:S01]  /*16c60*/  FMUL.FTZ R3, R20, c[0x0][0x2ec] ;  /* 0x0000bb0014037a20 */ /* 0x000fe20000410000 */
[----:B------:R-:W-:-:S02]  /*16c70*/  ISETP.GE.AND P5, PT, R2, R6, PT ;  /* 0x000000060200720c */ /* 0x000fc40003fa6270 */
[-C--:B------:R-:W-:Y:S01]  /*16c80*/  ISETP.GE.AND P1, PT, R2, R5.reuse, PT ;  /* 0x000000050200720c */ /* 0x080fe20003f26270 */
[----:B------:R1:W-:Y:S01]  /*16c90*/  MUFU.TANH R37, R4 ;  /* 0x0000000400257308 */ /* 0x0003e20000002400 */
[----:B------:R-:W-:Y:S02]  /*16ca0*/  IADD3 R2, R0, 0xc1, RZ ;  /* 0x000000c100027810 */ /* 0x000fe40007ffe0ff */
[----:B------:R-:W-:Y:S02]  /*16cb0*/  FSEL R85, R85, -INF , !P4 ;  /* 0xff80000055557808 */ /* 0x000fe40006000000 */
[----:B------:R-:W-:Y:S02]  /*16cc0*/  FSEL R86, R7, -INF , !P2 ;  /* 0xff80000007567808 */ /* 0x000fe40005000000 */
[C---:B------:R-:W-:Y:S01]  /*16cd0*/  ISETP.GE.AND P4, PT, R2.reuse, R6, PT ;  /* 0x000000060200720c */ /* 0x040fe20003f86270 */
[----:B------:R2:W-:Y:S01]  /*16ce0*/  MUFU.TANH R32, R3 ;  /* 0x0000000300207308 */ /* 0x0005e20000002400 */
[----:B------:R-:W-:-:S02]  /*16cf0*/  ISETP.GE.AND P2, PT, R2, R5, PT ;  /* 0x000000050200720c */ /* 0x000fc40003f46270 */
[----:B------:R-:W-:Y:S01]  /*16d00*/  IADD3 R2, R0, 0xc8, RZ ;  /* 0x000000c800027810 */ /* 0x000fe20007ffe0ff */
[----:B-1----:R-:W-:Y:S01]  /*16d10*/  FMUL.FTZ R4, R33, c[0x0][0x2ec] ;  /* 0x0000bb0021047a20 */ /* 0x002fe20000410000 */
[----:B------:R-:W-:-:S03]  /*16d20*/  FSEL R87, R87, -INF , !P3 ;  /* 0xff80000057577808 */ /* 0x000fc60005800000 */
[----:B------:R1:W-:Y:S01]  /*16d30*/  MUFU.TANH R36, R4 ;  /* 0x0000000400247308 */ /* 0x0003e20000002400 */
[----:B------:R-:W-:Y:S01]  /*16d40*/  FSEL R84, R84, -INF , !P0 ;  /* 0xff80000054547808 */ /* 0x000fe20004000000 */
[----:B--2---:R-:W-:Y:S01]  /*16d50*/  FMUL.FTZ R3, R21, c[0x0][0x2ec] ;  /* 0x0000bb0015037a20 */ /* 0x004fe20000410000 */
[C---:B------:R-:W-:Y:S02]  /*16d60*/  ISETP.GE.AND P3, PT, R2.reuse, R6, PT ;  /* 0x000000060200720c */ /* 0x040fe40003f66270 */
[----:B------:R-:W-:-:S03]  /*16d70*/  ISETP.GE.AND P0, PT, R2, R5, PT ;  /* 0x000000050200720c */ /* 0x000fc60003f06270 */
[----:B------:R2:W-:Y:S01]  /*16d80*/  MUFU.TANH R20, R3 ;  /* 0x0000000300147308 */ /* 0x0005e20000002400 */
[----:B------:R-:W-:Y:S01]  /*16d90*/  IADD3 R2, R0, 0xc9, RZ ;  /* 0x000000c900027810 */ /* 0x000fe20007ffe0ff */
[----:B------:R-:W-:Y:S01]  /*16da0*/  HMMA.16816.F32 R8, R8, R30, R12 ;  /* 0x0000001e0808723c */ /* 0x000fe2000000180c */
[----:B-1----:R-:W-:Y:S01]  /*16db0*/  FMUL.FTZ R4, R34, c[0x0][0x2ec] ;  /* 0x0000bb0022047a20 */ /* 0x002fe20000410000 */
[----:B------:R-:W-:-:S04]  /*16dc0*/  FSEL R109, R194, -INF , !P6 ;  /* 0xff800000c26d7808 */ /* 0x000fc80007000000 */
[----:B------:R1:W1:Y:S01]  /*16dd0*/  MUFU.TANH R34, R4 ;  /* 0x0000000400227308 */ /* 0x0002620000002400 */
[----:B------:R-:W-:Y:S01]  /*16de0*/  FSEL R81, R81, -INF , !P1 ;  /* 0xff80000051517808 */ /* 0x000fe20004800000 */
[----:B--2---:R-:W-:Y:S01]  /*16df0*/  FMUL.FTZ R3, R22, c[0x0][0x2ec] ;  /* 0x0000bb0016037a20 */ /* 0x004fe20000410000 */
[C---:B------:R-:W-:Y:S02]  /*16e00*/  ISETP.GE.AND P6, PT, R2.reuse, R6, PT ;  /* 0x000000060200720c */ /* 0x040fe40003fc6270 */
[----:B------:R-:W-:-:S03]  /*16e10*/  ISETP.GE.AND P1, PT, R2, R5, PT ;  /* 0x000000050200720c */ /* 0x000fc60003f26270 */
[----:B------:R2:W-:Y:S01]  /*16e20*/  MUFU.TANH R7, R3 ;  /* 0x0000000300077308 */ /* 0x0005e20000002400 */
[----:B------:R-:W-:Y:S01]  /*16e30*/  IADD3 R2, R0, 0xd1, RZ ;  /* 0x000000d100027810 */ /* 0x000fe20007ffe0ff */
[----:B-1----:R-:W-:Y:S01]  /*16e40*/  FMUL.FTZ R4, R35, c[0x0][0x2ec] ;  /* 0x0000bb0023047a20 */ /* 0x002fe20000410000 */
[----:B------:R-:W-:-:S05]  /*16e50*/  FSEL R83, R83, -INF , !P5 ;  /* 0xff80000053537808 */ /* 0x000fca0006800000 */
[----:B------:R1:W1:Y:S01]  /*16e60*/  MUFU.TANH R33, R4 ;  /* 0x0000000400217308 */ /* 0x0002620000002400 */
[----:B----4-:R-:W-:Y:S02]  /*16e70*/  FSEL R82, R82, -INF , !P4 ;  /* 0xff80000052527808 */ /* 0x010fe40006000000 */
[----:B--2---:R-:W-:Y:S02]  /*16e80*/  IADD3 R3, R0, 0xd0, RZ ;  /* 0x000000d000037810 */ /* 0x004fe40007ffe0ff */
[----:B------:R-:W-:Y:S01]  /*16e90*/  FSEL R185, R57, -INF , !P0 ;  /* 0xff80000039b97808 */ /* 0x000fe20004000000 */
[----:B------:R-:W-:Y:S01]  /*16ea0*/  BAR.SYNC.DEFER_BLOCKING 0x0 ;  /* 0x0000000000007b1d */ /* 0x000fe20000010000 */
[-C--:B------:R-:W-:Y:S02]  /*16eb0*/  ISETP.GE.AND P5, PT, R3, R6.reuse, PT ;  /* 0x000000060300720c */ /* 0x080fe40003fa6270 */
[C---:B------:R-:W-:Y:S02]  /*16ec0*/  ISETP.GE.AND P4, PT, R2.reuse, R6, PT ;  /* 0x000000060200720c */ /* 0x040fe40003f86270 */
[----:B------:R-:W-:Y:S01]  /*16ed0*/  ISETP.GE.AND P0, PT, R2, R5, PT ;  /* 0x000000050200720c */ /* 0x000fe20003f06270 */
[----:B-1----:R-:W-:Y:S01]  /*16ee0*/  FMUL.FTZ R4, R23, c[0x0][0x2ec] ;  /* 0x0000bb0017047a20 */ /* 0x002fe20000410000 */
[----:B------:R-:W-:-:S02]  /*16ef0*/  IADD3 R2, R0, 0xd9, RZ ;  /* 0x000000d900027810 */ /* 0x000fc40007ffe0ff */
[----:B------:R-:W-:Y:S01]  /*16f00*/  FSEL R183, R80, -INF , !P2 ;  /* 0xff80000050b77808 */ /* 0x000fe20005000000 */
[----:B------:R1:W-:Y:S01]  /*16f10*/  MUFU.TANH R17, R4 ;  /* 0x0000000400117308 */ /* 0x0003e20000002400 */
[----:B------:R-:W-:Y:S02]  /*16f20*/  ISETP.GE.AND P2, PT, R3, R5, PT ;  /* 0x000000050300720c */ /* 0x000fe40003f46270 */
[----:B------:R-:W-:Y:S02]  /*16f30*/  FSEL R39, R72, -INF , !P3 ;  /* 0xff80000048277808 */ /* 0x000fe40005800000 */
[----:B------:R-:W-:Y:S02]  /*16f40*/  IADD3 R3, R0, 0xd8, RZ ;  /* 0x000000d800037810 */ /* 0x000fe40007ffe0ff */
[----:B---3--:R-:W-:Y:S02]  /*16f50*/  FSEL R184, R48, -INF , !P5 ;  /* 0xff80000030b87808 */ /* 0x008fe40006800000 */
[----:B------:R-:W-:-:S02]  /*16f60*/  ISETP.GE.AND P5, PT, R2, R6, PT ;  /* 0x000000060200720c */ /* 0x000fc40003fa6270 */
[-C--:B------:R-:W-:Y:S02]  /*16f70*/  ISETP.GE.AND P3, PT, R2, R5.reuse, PT ;  /* 0x000000050200720c */ /* 0x080fe40003f66270 */
[----:B------:R-:W-:Y:S01]  /*16f80*/  IADD3 R2, R0, 0xe0, RZ ;  /* 0x000000e000027810 */ /* 0x000fe20007ffe0ff */
[----:B-1----:R-:W-:Y:S01]  /*16f90*/  FMUL.FTZ R4, R24, c[0x0][0x2ec] ;  /* 0x0000bb0018047a20 */ /* 0x002fe20000410000 */
[----:B------:R-:W-:Y:S02]  /*16fa0*/  FSEL R38, R73, -INF , !P6 ;  /* 0xff80000049267808 */ /* 0x000fe40007000000 */
[----:B------:R-:W-:Y:S01]  /*16fb0*/  FSEL R80, R56, -INF , !P1 ;  /* 0xff80000038507808 */ /* 0x000fe20004800000 */
[----:B------:R1:W-:Y:S01]  /*16fc0*/  MUFU.TANH R16, R4 ;  /* 0x0000000400107308 */ /* 0x0003e20000002400 */
[C---:B------:R-:W-:Y:S02]  /*16fd0*/  ISETP.GE.AND P6, PT, R3.reuse, R6, PT ;  /* 0x000000060300720c */ /* 0x040fe40003fc6270 */
[----:B------:R-:W-:Y:S01]  /*16fe0*/  ISETP.GE.AND P1, PT, R3, R5, PT ;  /* 0x000000050300720c */ /* 0x000fe20003f26270 */
[----:B------:R-:W-:Y:S01]  /*16ff0*/  FMUL.FTZ R3, R26, c[0x0][0x2ec] ;  /* 0x0000bb001a037a20 */ /* 0x000fe20000410000 */
[----:B------:R-:W-:-:S02]  /*17000*/  FSEL R186, R49, -INF , !P4 ;  /* 0xff80000031ba7808 */ /* 0x000fc40006000000 */
[----:B------:R-:W-:Y:S02]  /*17010*/  FSEL R190, R46, -INF , !P0 ;  /* 0xff8000002ebe7808 */ /* 0x000fe40004000000 */
[C---:B------:R-:W-:Y:S02]  /*17020*/  ISETP.GE.AND P4, PT, R2.reuse, R6, PT ;  /* 0x000000060200720c */ /* 0x040fe40003f86270 */
[----:B------:R-:W-:Y:S02]  /*17030*/  ISETP.GE.AND P0, PT, R2, R5, PT ;  /* 0x000000050200720c */ /* 0x000fe40003f06270 */
[----:B------:R-:W-:Y:S01]  /*17040*/  IADD3 R2, R0, 0xe8, RZ ;  /* 0x000000e800027810 */ /* 0x000fe20007ffe0ff */
[----:B-1----:R-:W-:Y:S01]  /*17050*/  FMUL.FTZ R4, R25, c[0x0][0x2ec] ;  /* 0x0000bb0019047a20 */ /* 0x002fe20000410000 */
[----:B------:R1:W-:Y:S01]  /*17060*/  MUFU.TANH R14, R3 ;  /* 0x00000003000e7308 */ /* 0x0003e20000002400 */
[----:B------:R-:W-:Y:S02]  /*17070*/  FSEL R188, R44, -INF , !P5 ;  /* 0xff8000002cbc7808 */ /* 0x000fe40006800000 */
[----:B------:R-:W-:-:S02]  /*17080*/  FSEL R192, R40, -INF , !P3 ;  /* 0xff80000028c07808 */ /* 0x000fc40005800000 */
[----:B------:R-:W-:-:S03]  /*17090*/  ISETP.GE.AND P5, PT, R2, R6, PT ;  /* 0x000000060200720c */ /* 0x000fc60003fa6270 */
[----:B------:R2:W-:Y:S01]  /*170a0*/  MUFU.TANH R15, R4 ;  /* 0x00000004000f7308 */ /* 0x0005e20000002400 */
[----:B------:R-:W-:Y:S02]  /*170b0*/  ISETP.GE.AND P3, PT, R2, R5, PT ;  /* 0x000000050200720c */ /* 0x000fe40003f66270 */
[C---:B------:R-:W-:Y:S02]  /*170c0*/  IADD3 R2, R0.reuse, 0xf0, RZ ;  /* 0x000000f000027810 */ /* 0x040fe40007ffe0ff */
[----:B------:R-:W-:Y:S02]  /*170d0*/  FSEL R189, R47, -INF , !P2 ;  /* 0xff8000002fbd7808 */ /* 0x000fe40005000000 */
[----:B-1----:R-:W-:Y:S02]  /*170e0*/  IADD3 R3, R0, 0xe1, RZ ;  /* 0x000000e100037810 */ /* 0x002fe40007ffe0ff */
[----:B------:R-:W-:Y:S01]  /*170f0*/  FSEL R187, R45, -INF , !P6 ;  /* 0xff8000002dbb7808 */ /* 0x000fe20007000000 */
[----:B--2---:R-:W-:Y:S01]  /*17100*/  FMUL.FTZ R4, R27, c[0x0][0x2ec] ;  /* 0x0000bb001b047a20 */ /* 0x004fe20000410000 */
[----:B------:R-:W-:-:S02]  /*17110*/  ISETP.GE.AND P6, PT, R3, R6, PT ;  /* 0x000000060300720c */ /* 0x000fc40003fc6270 */
[----:B------:R-:W-:Y:S01]  /*17120*/  ISETP.GE.AND P2, PT, R3, R5, PT ;  /* 0x000000050300720c */ /* 0x000fe20003f46270 */
[----:B------:R1:W2:Y:S01]  /*17130*/  MUFU.TANH R13, R4 ;  /* 0x00000004000d7308 */ /* 0x0002a20000002400 */
[----:B------:R-:W-:Y:S02]  /*17140*/  IADD3 R3, R0, 0xe9, RZ ;  /* 0x000000e900037810 */ /* 0x000fe40007ffe0ff */
[----:B------:R-:W-:Y:S02]  /*17150*/  FSEL R197, R34, -INF , !P0 ;  /* 0xff80000022c57808 */ /* 0x000fe40004000000 */
[----:B------:R-:W-:Y:S02]  /*17160*/  ISETP.GE.AND P0, PT, R2, R6, PT ;  /* 0x000000060200720c */ /* 0x000fe40003f06270 */
[----:B------:R-:W-:Y:S02]  /*17170*/  FSEL R191, R41, -INF , !P1 ;  /* 0xff80000029bf7808 */ /* 0x000fe40004800000 */
[----:B------:R-:W-:-:S02]  /*17180*/  FSEL R37, R37, -INF , !P4 ;  /* 0xff80000025257808 */ /* 0x000fc40006000000 */
[C---:B------:R-:W-:Y:S01]  /*17190*/  ISETP.GE.AND P4, PT, R3.reuse, R6, PT ;  /* 0x000000060300720c */ /* 0x040fe20003f86270 */
[----:B-1----:R-:W-:Y:S01]  /*171a0*/  FMUL.FTZ R4, R8, c[0x0][0x2ec] ;  /* 0x0000bb0008047a20 */ /* 0x002fe20000410000 */
[----:B------:R-:W-:-:S03]  /*171b0*/  ISETP.GE.AND P1, PT, R3, R5, PT ;  /* 0x000000050300720c */ /* 0x000fc60003f26270 */
[----:B------:R1:W3:Y:S01]  /*171c0*/  MUFU.TANH R12, R4 ;  /* 0x00000004000c7308 */ /* 0x0002e20000002400 */
[----:B------:R-:W-:Y:S02]  /*171d0*/  P2R R3, PR, RZ, 0x1 ;  /* 0x00000001ff037803 */ /* 0x000fe40000000000 */
[----:B------:R-:W-:Y:S02]  /*171e0*/  ISETP.GE.AND P0, PT, R2, R5, PT ;  /* 0x000000050200720c */ /* 0x000fe40003f06270 */
[----:B------:R-:W-:Y:S02]  /*171f0*/  FSEL R198, R33, -INF , !P2 ;  /* 0xff80000021c67808 */ /* 0x000fe40005000000 */
[----:B------:R-:W-:Y:S02]  /*17200*/  IADD3 R2, R0, 0xf1, RZ ;  /* 0x000000f100027810 */ /* 0x000fe40007ffe0ff */
[----:B------:R-:W-:Y:S01]  /*17210*/  ISETP.NE.AND P2, PT, R3, RZ, PT ;  /* 0x000000ff0300720c */ /* 0x000fe20003f45270 */
[----:B------:R-:W-:-:S02]  /*17220*/  FMUL.FTZ R3, R11, c[0x0][0x2ec] ;  /* 0x0000bb000b037a20 */ /* 0x000fc40000410000 */
[----:B-1----:R-:W-:Y:S01]  /*17230*/  FMUL.FTZ R4, R9, c[0x0][0x2ec] ;  /* 0x0000bb0009047a20 */ /* 0x002fe20000410000 */
[----:B------:R-:W-:-:S03]  /*17240*/  FSEL R195, R32, -INF , !P5 ;  /* 0xff80000020c37808 */ /* 0x000fc60006800000 */
[----:B------:R1:W-:Y:S01]  /*17250*/  MUFU.TANH R9, R4 ;  /* 0x0000000400097308 */ /* 0x0003e20000002400 */
[----:B------:R-:W-:Y:S01]  /*17260*/  FSEL R199, R7, -INF , !P3 ;  /* 0xff80000007c77808 */ /* 0x000fe20005800000 */
[----:B------:R-:W-:Y:S01]  /*17270*/  FMUL.FTZ R7, R120, c[0x0][0x2ec] ;  /* 0x0000bb0078077a20 */ /* 0x000fe20000410000 */
[----:B------:R-:W-:-:S04]  /*17280*/  ISETP.GE.AND P5, PT, R2, R5, PT ;  /* 0x000000050200720c */ /* 0x000fc80003fa6270 */
[----:B--2---:R-:W-:Y:S01]  /*17290*/  FSEL R204, R13, -INF , !P5 ;  /* 0xff8000000dcc7808 */ /* 0x004fe20006800000 */
[----:B-1----:R-:W-:Y:S01]  /*172a0*/  FMUL.FTZ R4, R10, c[0x0][0x2ec] ;  /* 0x0000bb000a047a20 */ /* 0x002fe20000410000 */
[----:B-----5:R-:W-:-:S03]  /*172b0*/  ISETP.GT.AND P5, PT, R205, R206, PT ;  /* 0x000000cecd00720c */ /* 0x020fc60003fa4270 */
[----:B------:R-:W1:Y:S01]  /*172c0*/  MUFU.TANH R8, R4 ;  /* 0x0000000400087308 */ /* 0x000e620000002400 */
[----:B------:R-:W-:-:S07]  /*172d0*/  FSEL R194, R36, -INF , !P6 ;  /* 0xff80000024c27808 */ /* 0x000fce0007000000 */
[----:B------:R-:W2:Y:S01]  /*172e0*/  MUFU.TANH R4, R3 ;  /* 0x0000000300047308 */ /* 0x000ea20000002400 */
[----:B------:R-:W-:-:S07]  /*172f0*/  ISETP.GE.AND P6, PT, R2, R6, PT ;  /* 0x000000060200720c */ /* 0x000fce0003fc6270 */
[----:B------:R-:W4:Y:S01]  /*17300*/  MUFU.TANH R3, R7 ;  /* 0x0000000700037308 */ /* 0x000f220000002400 */
[----:B------:R-:W-:Y:S02]  /*17310*/  FSEL R120, R20, -INF , !P4 ;  /* 0xff80000014787808 */ /* 0x000fe40006000000 */
        /* <DEDUP_REMOVED lines=10> */
[----:B------:R-:W-:-:S02]  /*173c0*/  LOP3.LUT R0, R196, R193, RZ, 0xfc, !PT ;  /* 0x000000c1c4007212 */ /* 0x000fc400078efcff */
[----:B------:R-:W-:Y:S02]  /*173d0*/  FSEL R202, R15, -INF , !P6 ;  /* 0xff8000000fca7808 */ /* 0x000fe40007000000 */
[----:B---3--:R-:W-:Y:S02]  /*173e0*/  FSEL R193, R12, -INF , !P3 ;  /* 0xff8000000cc17808 */ /* 0x008fe40005800000 */
[----:B-1----:R-:W-:Y:S02]  /*173f0*/  FSEL R205, R8, -INF , !P2 ;  /* 0xff80000008cd7808 */ /* 0x002fe40005000000 */
[----:B------:R-:W-:Y:S02]  /*17400*/  FSEL R196, R9, -INF , !P1 ;  /* 0xff80000009c47808 */ /* 0x000fe40004800000 */
[----:B--2---:R-:W-:Y:S02]  /*17410*/  FSEL R206, R4, -INF , !P0 ;  /* 0xff80000004ce7808 */ /* 0x004fe40004000000 */
[----:B----4-:R-:W-:Y:S01]  /*17420*/  FSEL R26, R3, -INF , !P4 ;  /* 0xff800000031a7808 */ /* 0x010fe20006000000 */
        /* <DEDUP_REMOVED lines=61> */
.L_x_3964:
[----:B------:R-:W-:-:S05]  /*17800*/  IMAD.MOV.U32 R2, RZ, RZ, c[0x0][0x198] ;  /* 0x00006600ff027624 */ /* 0x000fca00078e00ff */
[----:B------:R-:W-:-:S04]  /*17810*/  LEA R2, -R2, RZ, 0x8 ;  /* 0x000000ff02027211 */ /* 0x000fc800078e41ff */
[----:B------:R-:W-:Y:S02]  /*17820*/  SHF.R.S32.HI R3, RZ, 0x1f, R2 ;  /* 0x0000001fff037819 */ /* 0x000fe40000011402 */
.L_x_3965:
        /* <DEDUP_REMOVED lines=60> */
.L_x_3963:
        /* <DEDUP_REMOVED lines=818> */
[----:B------:R-:W-:Y:S06]  /*1af10*/  @!P5 BRA `(.L_x_3966) ;  /* 0x00007e300000d947 */ /* 0x000fec0003800000 */
[----:B------:R-:W2:Y:S01]  /*1af20*/  LDL.LU R170, [R1+0x2c] ;  /* 0x00002c0001aa7983 */ /* 0x000ea20000300800 */
        /* <DEDUP_REMOVED lines=65> */
.L_x_3967:
[----:B-1----:R-:W-:-:S05]  /*1b340*/  IMAD.MOV.U32 R0, RZ, RZ, c[0x0][0x1a0] ;  /* 0x00006800ff007624 */ /* 0x002fca00078e00ff */
[----:B------:R-:W-:-:S04]  /*1b350*/  LEA R0, -R0, RZ, 0x8 ;  /* 0x000000ff00007211 */ /* 0x000fc800078e41ff */
[----:B------:R-:W-:Y:S02]  /*1b360*/  SHF.R.S32.HI R2, RZ, 0x1f, R0 ;  /* 0x0000001fff027819 */ /* 0x000fe40000011400 */
.L_x_3968:
[----:B------:R-:W3:Y:S01]  /*1b370*/  LDL.LU R17, [R1+0x14] ;  /* 0x0000140001117983 */ /* 0x000ee20000300800 */
[----:B------:R-:W-:-:S03]  /*1b380*/  ULDC.64 UR4, c[0x0][0x1a0] ;  /* 0x0000680000047ab9 */ /* 0x000fc60000000a00 */
[----:B------:R-:W4:Y:S04]  /*1b390*/  LDL.LU R16, [R1+0x18] ;  /* 0x0000180001107983 */ /* 0x000f280000300800 */
[----:B--2---:R-:W2:Y:S04]  /*1b3a0*/  LDL R4, [R1+0x24] ;  /* 0x0000240001047983 */ /* 0x004ea80000100800 */
[----:B------:R-:W2:Y:S01]  /*1b3b0*/  LDL.LU R7, [R1+0x30] ;  /* 0x0000300001077983 */ /* 0x000ea20000300800 */
[----:B------:R-:W-:Y:S02]  /*1b3c0*/  USHF.L.U32 UR9, UR4, 0x5, URZ ;  /* 0x0000000504097899 */ /* 0x000fe4000800063f */
[----:B------:R-:W-:Y:S01]  /*1b3d0*/  UMOV UR8, 0x5 ;  /* 0x0000000500087882 */ /* 0x000fe20000000000 */
[----:B------:R-:W-:Y:S01]  /*1b3e0*/  STL [R1+0x38], R3 ;  /* 0x0000380301007387 */ /* 0x000fe20000100800 */
[----:B------:R-:W-:Y:S01]  /*1b3f0*/  USHF.L.U64.HI UR5, UR4, UR8, UR5 ;  /* 0x0000000804057299 */ /* 0x000fe20008010205 */
[----:B----4-:R-:W-:-:S04]  /*1b400*/  LEA R16, P0, R0, R16, 0x1 ;  /* 0x0000001000107211 */ /* 0x010fc800078008ff */
[----:B---3--:R-:W-:Y:S01]  /*1b410*/  LEA.HI.X R17, R0, R17, R2, 0x1, P0 ;  /* 0x0000001100117211 */ /* 0x008fe200000f0c02 */
[----:B------:R1:W-:Y:S01]  /*1b420*/  STL [R1+0x18], R16 ;  /* 0x0000181001007387 */ /* 0x0003e20000100800 */
[----:B------:R-:W-:Y:S01]  /*1b430*/  IADD3 R14, P0, R16, UR9, RZ ;  /* 0x00000009100e7c10 */ /* 0x000fe2000ff1e0ff */
[----:B------:R-:W-:Y:S02]  /*1b440*/  IMAD R0, R237, 0x2, R233 ;  /* 0x00000002ed007824 */ /* 0x000fe400078e02e9 */
        /* <DEDUP_REMOVED lines=32> */
[----:B---3--:R-:W-:Y:S02]  /*1b650*/  IADD3.X R17, R23, UR5, RZ, P0, !PT ;  /* 0x0000000517117c10 */ /* 0x008fe400087fe4ff */
[----:B----4-:R-:W-:-:S03]  /*1b660*/  IADD3 R14, P0, R16, UR9, RZ ;  /* 0x00000009100e7c10 */ /* 0x010fc6000ff1e0ff */
        /* <DEDUP_REMOVED lines=10> */
[----:B------:R-:W-:-:S05]  /*1b710*/  IADD3.X R9, R11, UR5, RZ, P0, !PT ;  /* 0x000000050b097c10 */ /* 0x000fca00087fe4ff */
[----:B------:R4:W-:Y:S01]  /*1b720*/  LDGSTS.E.BYPASS.LTC128B.128 [R239+0x11000], [R8.64] ;  /* 0x1100000008ef7fae */ /* 0x0009e2000b901d46 */
[----:B-1----:R-:W-:-:S04]  /*1b730*/  IADD3 R16, P0, R8, UR9, RZ ;  /* 0x0000000908107c10 */ /* 0x002fc8000ff1e0ff */
[----:B------:R-:W-:-:S05]  /*1b740*/  IADD3.X R17, R9, UR5, RZ, P0, !PT ;  /* 0x0000000509117c10 */ /* 0x000fca00087fe4ff */
[----:B------:R1:W-:Y:S04]  /*1b750*/  LDGSTS.E.BYPASS.LTC128B.128 [R239+0x11800], [R16.64] ;  /* 0x1180000010ef7fae */ /* 0x0003e8000b901d46 */
[----:B--2---:R-:W-:Y:S04]  /*1b760*/  LDSM.16.M88.4 R20, [R134+0x2000] ;  /* 0x002000008614783b */ /* 0x004fe80000000200 */
[----:B------:R-:W-:Y:S04]  /*1b770*/  LDSM.16.M88.4 R68, [R92+0x2000] ;  /* 0x002000005c44783b */ /* 0x000fe80000000200 */
[----:B------:R-:W-:Y:S04]  /*1b780*/  LDSM.16.M88.4 R32, [R134+0x2800] ;  /* 0x002800008620783b */ /* 0x000fe80000000200 */
[----:B----4-:R-:W3:Y:S04]  /*1b790*/  LDSM.16.M88.4 R8, [R233] ;  /* 0x00000000e908783b */ /* 0x010ee80000000200 */
[----:B------:R-:W-:Y:S04]  /*1b7a0*/  LDSM.16.M88.4 R44, [R134+0x3000] ;  /* 0x00300000862c783b */ /* 0x000fe80000000200 */
[----:B------:R-:W-:Y:S04]  /*1b7b0*/  LDSM.16.M88.4 R24, [R134+0x6000] ;  /* 0x006000008618783b */ /* 0x000fe80000000200 */
[----:B-1----:R1:W2:Y:S04]  /*1b7c0*/  LDSM.16.M88.4 R16, [R7] ;  /* 0x000000000710783b */ /* 0x0022a80000000200 */
[----:B------:R-:W-:Y:S04]  /*1b7d0*/  LDSM.16.M88.4 R40, [R134+0x7000] ;  /* 0x007000008628783b */ /* 0x000fe80000000200 */
[----:B------:R-:W-:Y:S04]  /*1b7e0*/  LDSM.16.M88.4 R60, [R134+0x3800] ;  /* 0x00380000863c783b */ /* 0x000fe80000000200 */
[----:B------:R-:W-:Y:S04]  /*1b7f0*/  LDSM.16.M88.4 R56, [R134+0x4000] ;  /* 0x004000008638783b */ /* 0x000fe80000000200 */
[----:B------:R-:W-:Y:S04]  /*1b800*/  LDSM.16.M88.4 R52, [R134+0x4800] ;  /* 0x004800008634783b */ /* 0x000fe80000000200 */
[----:B------:R-:W-:Y:S01]  /*1b810*/  LDSM.16.M88.4 R48, [R134+0x5000] ;  /* 0x005000008630783b */ /* 0x000fe20000000200 */
[----:B-1----:R-:W-:-:S03]  /*1b820*/  IMAD.MOV.U32 R7, RZ, RZ, R4 ;  /* 0x000000ffff077224 */ /* 0x002fc600078e0004 */
[----:B------:R-:W-:Y:S01]  /*1b830*/  LDSM.16.M88.4 R28, [R134+0x5800] ;  /* 0x00580000861c783b */ /* 0x000fe20000000200 */
[----:B------:R-:W-:Y:S01]  /*1b840*/  IMAD.MOV.U32 R94, RZ, RZ, R7 ;  /* 0x000000ffff5e7224 */ /* 0x000fe200078e0007 */
[C---:B---3--:R-:W-:Y:S02]  /*1b850*/  HMMA.16816.F32 R12, R8.reuse, R20, RZ ;  /* 0x00000014080c723c */ /* 0x048fe400000018ff */
[----:B------:R-:W-:Y:S04]  /*1b860*/  LDSM.16.M88.4 R64, [R134+0x8000] ;  /* 0x008000008640783b */ /* 0x000fe80000000200 */
[----:B------:R-:W0:Y:S02]  /*1b870*/  LDGDEPBAR ;  /* 0x00000000000079af */ /* 0x000e240000000000 */
[C---:B------:R-:W-:Y:S08]  /*1b880*/  HMMA.16816.F32 R80, R8.reuse, R32, RZ ;  /* 0x000000200850723c */ /* 0x040ff000000018ff */
[----:B------:R-:W-:Y:S01]  /*1b890*/  HMMA.16816.F32 R84, R8, R34, RZ ;  /* 0x000000220854723c */ /* 0x000fe200000018ff */
[----:B------:R-:W-:Y:S07]  /*1b8a0*/  LDSM.16.M88.4 R32, [R134+0x7800] ;  /* 0x007800008620783b */ /* 0x000fee0000000200 */
[----:B--2---:R-:W-:Y:S01]  /*1b8b0*/  HMMA.16816.F32 R76, R16, R68, R12 ;  /* 0x00000044104c723c */ /* 0x004fe2000000180c */
[----:B------:R-:W1:Y:S07]  /*1b8c0*/  LDSM.16.M88.4 R12, [R134+0x6800] ;  /* 0x00680000860c783b */ /* 0x000e6e0000000200 */
[C---:B------:R-:W-:Y:S01]  /*1b8d0*/  HMMA.16816.F32 R72, R8.reuse, R22, RZ ;  /* 0x000000160848723c */ /* 0x040fe200000018ff */
[----:B------:R-:W-:Y:S07]  /*1b8e0*/  LDSM.16.M88.4 R20, [R134+0x9800] ;  /* 0x009800008614783b */ /* 0x000fee0000000200 */
[C---:B------:R-:W-:Y:S08]  /*1b8f0*/  HMMA.16816.F32 R88, R8.reuse, R44, RZ ;  /* 0x0000002c0858723c */ /* 0x040ff000000018ff */
[C---:B------:R-:W-:Y:S01]  /*1b900*/  HMMA.16816.F32 R96, R8.reuse, R46, RZ ;  /* 0x0000002e0860723c */ /* 0x040fe200000018ff */
[----:B------:R-:W2:Y:S07]  /*1b910*/  LDSM.16.M88.4 R44, [R134+0x8800] ;  /* 0x00880000862c783b */ /* 0x000eae0000000200 */
[C---:B------:R-:W-:Y:S08]  /*1b920*/  HMMA.16816.F32 R168, R8.reuse, R24, RZ ;  /* 0x0000001808a8723c */ /* 0x040ff000000018ff */
[C---:B------:R-:W-:Y:S01]  /*1b930*/  HMMA.16816.F32 R172, R8.reuse, R26, RZ ;  /* 0x0000001a08ac723c */ /* 0x040fe200000018ff */
[----:B------:R-:W3:Y:S07]  /*1b940*/  LDSM.16.M88.4 R24, [R134+0x9000] ;  /* 0x009000008618783b */ /* 0x000eee0000000200 */
[C---:B-1----:R-:W-:Y:S08]  /*1b950*/  HMMA.16816.F32 R180, R8.reuse, R12, RZ ;  /* 0x0000000c08b4723c */ /* 0x042ff000000018ff */
[C---:B------:R-:W-:Y:S01]  /*1b960*/  HMMA.16816.F32 R184, R8.reuse, R14, RZ ;  /* 0x0000000e08b8723c */ /* 0x040fe200000018ff */
[----:B------:R1:W-:Y:S07]  /*1b970*/  LDSM.16.M88.4 R12, [R0] ;  /* 0x00000000000c783b */ /* 0x0003ee0000000200 */
[C---:B------:R-:W-:Y:S08]  /*1b980*/  HMMA.16816.F32 R196, R8.reuse, R32, RZ ;  /* 0x0000002008c4723c */ /* 0x040ff000000018ff */
[C---:B------:R-:W-:Y:S01]  /*1b990*/  HMMA.16816.F32 R200, R8.reuse, R34, RZ ;  /* 0x0000002208c8723c */ /* 0x040fe200000018ff */
[----:B------:R-:W4:Y:S07]  /*1b9a0*/  LDSM.16.M88.4 R32, [R135] ;  /* 0x000000008720783b */ /* 0x000f2e0000000200 */
[----:B------:R-:W-:Y:S01]  /*1b9b0*/  HMMA.16816.F32 R188, R8, R40, RZ ;  /* 0x0000002808bc723c */ /* 0x000fe200000018ff */
[----:B-1----:R-:W-:-:S07]  /*1b9c0*/  IADD3 R0, R135, 0x800, RZ ;  /* 0x0000080087007810 */ /* 0x002fce0007ffe0ff */
[C---:B------:R-:W-:Y:S01]  /*1b9d0*/  HMMA.16816.F32 R192, R8.reuse, R42, RZ ;  /* 0x0000002a08c0723c */ /* 0x040fe200000018ff */
[----:B------:R-:W1:Y:S07]  /*1b9e0*/  LDSM.16.M88.4 R40, [R92+0x2800] ;  /* 0x002800005c28783b */ /* 0x000e6e0000000200 */
[C---:B------:R-:W-:Y:S08]  /*1b9f0*/  HMMA.16816.F32 R100, R8.reuse, R60, RZ ;  /* 0x0000003c0864723c */ /* 0x040ff000000018ff */
[C---:B------:R-:W-:Y:S08]  /*1ba00*/  HMMA.16816.F32 R60, R8.reuse, R62, RZ ;  /* 0x0000003e083c723c */ /* 0x040ff000000018ff */
        /* <DEDUP_REMOVED lines=10> */
[C---:B------:R-:W-:Y:S08]  /*1bab0*/  HMMA.16816.F32 R176, R8.reuse, R30, RZ ;  /* 0x0000001e08b0723c */ /* 0x040ff000000018ff */
[C---:B------:R-:W-:Y:S08]  /*1bac0*/  HMMA.16816.F32 R204, R8.reuse, R64, RZ ;  /* 0x0000004008cc723c */ /* 0x040ff000000018ff */
[C---:B------:R-:W-:Y:S01]  /*1bad0*/  HMMA.16816.F32 R208, R8.reuse, R66, RZ ;  /* 0x0000004208d0723c */ /* 0x040fe200000018ff */
[----:B------:R1:W-:Y:S07]  /*1bae0*/  LDSM.16.M88.4 R64, [R0] ;  /* 0x000000000040783b */ /* 0x0003ee0000000200 */
[C---:B--2---:R-:W-:Y:S08]  /*1baf0*/  HMMA.16816.F32 R212, R8.reuse, R44, RZ ;  /* 0x0000002c08d4723c */ /* 0x044ff000000018ff */
[C---:B------:R-:W-:Y:S01]  /*1bb00*/  HMMA.16816.F32 R216, R8.reuse, R46, RZ ;  /* 0x0000002e08d8723c */ /* 0x040fe200000018ff */
[----:B------:R-:W-:Y:S07]  /*1bb10*/  LDSM.16.M88.4 R44, [R232] ;  /* 0x00000000e82c783b */ /* 0x000fee0000000200 */
[----:B---3--:R-:W-:Y:S01]  /*1bb20*/  HMMA.16816.F32 R220, R8, R24, RZ ;  /* 0x0000001808dc723c */ /* 0x008fe200000018ff */
[----:B-1----:R-:W-:-:S07]  /*1bb30*/  IADD3 R0, R135, 0x1000, RZ ;  /* 0x0000100087007810 */ /* 0x002fce0007ffe0ff */
[C---:B------:R-:W-:Y:S08]  /*1bb40*/  HMMA.16816.F32 R224, R8.reuse, R26, RZ ;  /* 0x0000001a08e0723c */ /* 0x040ff000000018ff */
[C---:B------:R-:W-:Y:S08]  /*1bb50*/  HMMA.16816.F32 R240, R8.reuse, R20, RZ ;  /* 0x0000001408f0723c */ /* 0x040ff000000018ff */
[----:B------:R-:W-:Y:S01]  /*1bb60*/  HMMA.16816.F32 R248, R8, R22, RZ ;  /* 0x0000001608f8723c */ /* 0x000fe200000018ff */
[----:B------:R-:W1:Y:S07]  /*1bb70*/  LDSM.16.M88.4 R8, [R235] ;  /* 0x00000000eb08783b */ /* 0x000e6e0000000200 */
[----:B------:R-:W-:Y:S08]  /*1bb80*/  HMMA.16816.F32 R28, R16, R70, R72 ;  /* 0x00000046101c723c */ /* 0x000ff00000001848 */
[----:B----4-:R-:W-:Y:S08]  /*1bb90*/  HMMA.16816.F32 R20, R12, R32, R76 ;  /* 0x000000200c14723c */ /* 0x010ff0000000184c */
[----:B------:R-:W-:Y:S08]  /*1bba0*/  HMMA.16816.F32 R24, R16, R40, R80 ;  /* 0x000000281018723c */ /* 0x000ff00000001850 */
[----:B------:R-:W-:Y:S08]  /*1bbb0*/  HMMA.16816.F32 R32, R12, R34, R28 ;  /* 0x000000220c20723c */ /* 0x000ff0000000181c */
[----:B------:R-:W-:Y:S08]  /*1bbc0*/  HMMA.16816.F32 R68, R16, R42, R84 ;  /* 0x0000002a1044723c */ /* 0x000ff00000001854 */
[----:B-1----:R-:W-:Y:S08]  /*1bbd0*/  HMMA.16816.F32 R40, R8, R44, R20 ;  /* 0x0000002c0828723c */ /* 0x002ff00000001814 */
[C---:B------:R-:W-:Y:S01]  /*1bbe0*/  HMMA.16816.F32 R80, R16.reuse, R58, R60 ;  /* 0x0000003a1050723c */ /* 0x040fe2000000183c */
[----:B------:R-:W1:Y:S07]  /*1bbf0*/  LDSM.16.M88.4 R60, [R92+0x4800] ;  /* 0x004800005c3c783b */ /* 0x000e6e0000000200 */
[C---:B------:R-:W-:Y:S08]  /*1bc00*/  HMMA.16816.F32 R72, R16.reuse, R48, R88 ;  /* 0x000000301048723c */ /* 0x040ff00000001858 */
[----:B------:R-:W-:Y:S01]  /*1bc10*/  HMMA.16816.F32 R76, R16, R50, R96 ;  /* 0x00000032104c723c */ /* 0x000fe20000001860 */
[----:B------:R-:W2:Y:S07]  /*1bc20*/  LDSM.16.M88.4 R48, [R232+0x800] ;  /* 0x00080000e830783b */ /* 0x000eae0000000200 */
[----:B------:R-:W-:Y:S08]  /*1bc30*/  HMMA.16816.F32 R28, R12, R64, R24 ;  /* 0x000000400c1c723c */ /* 0x000ff00000001818 */
[----:B------:R-:W-:Y:S01]  /*1bc40*/  HMMA.16816.F32 R24, R8, R46, R32 ;  /* 0x0000002e0818723c */ /* 0x000fe20000001820 */
[----:B------:R3:W4:Y:S07]  /*1bc50*/  LDSM.16.M88.4 R44, [R0] ;  /* 0x00000000002c783b */ /* 0x00072e0000000200 */
[----:B------:R-:W-:Y:S08]  /*1bc60*/  HMMA.16816.F32 R88, R16, R54, R108 ;  /* 0x000000361058723c */ /* 0x000ff0000000186c */
[----:B------:R-:W-:Y:S01]  /*1bc70*/  HMMA.16816.F32 R20, R12, R66, R68 ;  /* 0x000000420c14723c */ /* 0x000fe20000001844 */
[----:B------:R-:W-:Y:S01]  /*1bc80*/  LDSM.16.M88.4 R64, [R232+0x1000] ;  /* 0x00100000e840783b */ /* 0x000fe20000000200 */
[----:B---3--:R-:W-:-:S06]  /*1bc90*/  FMUL.FTZ R0, R40, c[0x0][0x2ec] ;  /* 0x0000bb0028007a20 */ /* 0x008fcc0000410000 */
[----:B-1----:R-:W-:Y:S01]  /*1bca0*/  HMMA.16816.F32 R96, R16, R60, R112 ;  /* 0x0000003c1060723c */ /* 0x002fe20000001870 */
[----:B------:R1:W-:Y:S07]  /*1bcb0*/  MUFU.TANH R93, R0 ;  /* 0x00000000005d7308 */ /* 0x0003ee0000002400 */
[----:B--2---:R-:W-:Y:S08]  /*1bcc0*/  HMMA.16816.F32 R32, R8, R48, R28 ;  /* 0x000000300820723c */ /* 0x004ff0000000181c */
[----:B------:R-:W-:Y:S01]  /*1bcd0*/  HMMA.16816.F32 R100, R16, R56, R100 ;  /* 0x000000381064723c */ /* 0x000fe20000001864 */
[----:B------:R-:W2:Y:S01]  /*1bce0*/  LDSM.16.M88.4 R56, [R92+0x5000] ;  /* 0x005000005c38783b */ /* 0x000ea20000000200 */
[----:B-1----:R-:W-:-:S04]  /*1bcf0*/  FMUL.FTZ R0, R41, c[0x0][0x2ec] ;  /* 0x0000bb0029007a20 */ /* 0x002fc80000410000 */
[----:B------:R1:W3:Y:S02]  /*1bd00*/  MUFU.TANH R246, R0 ;  /* 0x0000000000f67308 */ /* 0x0002e40000002400 */
[----:B------:R-:W-:Y:S08]  /*1bd10*/  HMMA.16816.F32 R28, R8, R50, R20 ;  /* 0x00000032081c723c */ /* 0x000ff00000001814 */
[----:B------:R-:W-:Y:S01]  /*1bd20*/  HMMA.16816.F32 R84, R16, R52, R104 ;  /* 0x000000341054723c */ /* 0x000fe20000001868 */
[----:B------:R-:W-:Y:S01]  /*1bd30*/  FMUL.FTZ R2, R32, c[0x0][0x2ec] ;  /* 0x0000bb0020027a20 */ /* 0x000fe20000410000 */
[----:B------:R-:W-:Y:S03]  /*1bd40*/  LDSM.16.M88.4 R52, [R92+0x5800] ;  /* 0x005800005c34783b */ /* 0x000fe60000000200 */
[----:B------:R-:W-:Y:S01]  /*1bd50*/  MUFU.TANH R38, R2 ;  /* 0x0000000200267308 */ /* 0x000fe20000002400 */
[----:B-1----:R-:W-:-:S02]  /*1bd60*/  FMUL.FTZ R0, R42, c[0x0][0x2ec] ;  /* 0x0000bb002a007a20 */ /* 0x002fc40000410000 */
[----:B----4-:R-:W-:Y:S05]  /*1bd70*/  HMMA.16816.F32 R20, R12, R46, R76 ;  /* 0x0000002e0c14723c */ /* 0x010fea000000184c */
[----:B------:R1:W-:Y:S03]  /*1bd80*/  MUFU.TANH R110, R0 ;  /* 0x00000000006e7308 */ /* 0x0003e60000002400 */
[C---:B------:R-:W-:Y:S01]  /*1bd90*/  HMMA.16816.F32 R68, R16.reuse, R62, R116 ;  /* 0x0000003e1044723c */ /* 0x040fe20000001874 */
[----:B------:R-:W4:Y:S07]  /*1bda0*/  LDSM.16.M88.4 R60, [R92+0x6000] ;  /* 0x006000005c3c783b */ /* 0x000f2e0000000200 */
[----:B--2---:R-:W-:Y:S01]  /*1bdb0*/  HMMA.16816.F32 R104, R16, R56, R120 ;  /* 0x000000381068723c */ /* 0x004fe20000001878 */
[----:B-1----:R-:W-:-:S06]  /*1bdc0*/  FMUL.FTZ R0, R43, c[0x0][0x2ec] ;  /* 0x0000bb002b007a20 */ /* 0x002fcc0000410000 */
[----:B---3--:R-:W-:Y:S01]  /*1bdd0*/  IMAD.MOV.U32 R121, RZ, RZ, R246 ;  /* 0x000000ffff797224 */ /* 0x008fe200078e00f6 */
[----:B------:R1:W-:Y:S01]  /*1bde0*/  MUFU.TANH R3, R0 ;  /* 0x0000000000037308 */ /* 0x0003e20000002400 */
[----:B------:R-:W-:Y:S08]  /*1bdf0*/  HMMA.16816.F32 R40, R12, R44, R72 ;  /* 0x0000002c0c28723c */ /* 0x000ff00000001848 */
[----:B------:R-:W-:Y:S01]  /*1be00*/  HMMA.16816.F32 R72, R16, R58, R124 ;  /* 0x0000003a1048723c */ /* 0x000fe2000000187c */
[----:B------:R-:W-:Y:S01]  /*1be10*/  LDSM.16.M88.4 R56, [R232+0x1800] ;  /* 0x00180000e838783b */ /* 0x000fe20000000200 */
[----:B-1----:R-:W-:-:S06]  /*1be20*/  FMUL.FTZ R0, R24, c[0x0][0x2ec] ;  /* 0x0000bb0018007a20 */ /* 0x002fcc0000410000 */
[C---:B------:R-:W-:Y:S01]  /*1be30*/  HMMA.16816.F32 R48, R8.reuse, R66, R20 ;  /* 0x000000420830723c */ /* 0x040fe20000001814 */
[----:B------:R1:W-:Y:S07]  /*1be40*/  MUFU.TANH R4, R0 ;  /* 0x0000000000047308 */ /* 0x0003ee0000002400 */
[----:B------:R-:W-:Y:S08]  /*1be50*/  HMMA.16816.F32 R40, R8, R64, R40 ;  /* 0x000000400828723c */ /* 0x000ff00000001828 */
[----:B----4-:R-:W-:Y:S01]  /*1be60*/  HMMA.16816.F32 R168, R16, R60, R168 ;  /* 0x0000003c10a8723c */ /* 0x010fe200000018a8 */
[----:B-1----:R-:W-:-:S04]  /*1be70*/  FMUL.FTZ R0, R25, c[0x0][0x2ec] ;  /* 0x0000bb0019007a20 */ /* 0x002fc80000410000 */
[----:B------:R1:W-:Y:S03]  /*1be80*/  MUFU.TANH R114, R0 ;  /* 0x0000000000727308 */ /* 0x0003e60000002400 */
[C---:B------:R-:W-:Y:S01]  /*1be90*/  HMMA.16816.F32 R172, R16.reuse, R62, R172 ;  /* 0x0000003e10ac723c */ /* 0x040fe200000018ac */
[----:B------:R-:W-:Y:S07]  /*1bea0*/  LDSM.16.M88.4 R60, [R232+0x2000] ;  /* 0x00200000e83c783b */ /* 0x000fee0000000200 */
[----:B------:R-:W-:Y:S01]  /*1beb0*/  FMUL.FTZ R2, R42, c[0x0][0x2ec] ;  /* 0x0000bb002a027a20 */ /* 0x000fe20000410000 */
[----:B------:R-:W-:Y:S03]  /*1bec0*/  HMMA.16816.F32 R124, R16, R52, R128 ;  /* 0x00000034107c723c */ /* 0x000fe60000001880 */
[----:B------:R-:W-:Y:S01]  /*1bed0*/  MUFU.TANH R113, R2 ;  /* 0x0000000200717308 */ /* 0x000fe20000002400 */
[----:B-1----:R-:W-:-:S04]  /*1bee0*/  FMUL.FTZ R0, R26, c[0x0][0x2ec] ;  /* 0x0000bb001a007a20 */ /* 0x002fc80000410000 */
[----:B------:R-:W-:Y:S03]  /*1bef0*/  HMMA.16816.F32 R176, R16, R54, R176 ;  /* 0x0000003610b0723c */ /* 0x000fe600000018b0 */
[----:B------:R1:W-:Y:S02]  /*1bf00*/  MUFU.TANH R132, R0 ;  /* 0x0000000000847308 */ /* 0x0003e40000002400 */
[----:B-1----:R-:W-:-:S06]  /*1bf10*/  FMUL.FTZ R0, R27, c[0x0][0x2ec] ;  /* 0x0000bb001b007a20 */ /* 0x002fcc0000410000 */
[----:B------:R1:W2:Y:S02]  /*1bf20*/  MUFU.TANH R39, R0 ;  /* 0x0000000000277308 */ /* 0x0002a40000002400 */
[----:B-1----:R-:W-:-:S05]  /*1bf30*/  IADD3 R0, R135, 0x1800, RZ ;  /* 0x0000180087007810 */ /* 0x002fca0007ffe0ff */
[----:B------:R1:W3:Y:S02]  /*1bf40*/  LDSM.16.M88.4 R24, [R0] ;  /* 0x000000000018783b */ /* 0x0002e40000000200 */
[----:B-1----:R-:W-:-:S04]  /*1bf50*/  FMUL.FTZ R0, R33, c[0x0][0x2ec] ;  /* 0x0000bb0021007a20 */ /* 0x002fc80000410000 */
[----:B------:R1:W-:Y:S01]  /*1bf60*/  MUFU.TANH R112, R0 ;  /* 0x0000000000707308 */ /* 0x0003e20000002400 */
[----:B---3--:R-:W-:Y:S01]  /*1bf70*/  HMMA.16816.F32 R44, R12, R24, R100 ;  /* 0x000000180c2c723c */ /* 0x008fe20000001864 */
[----:B-1----:R-:W-:-:S06]  /*1bf80*/  FMUL.FTZ R0, R34, c[0x0][0x2ec] ;  /* 0x0000bb0022007a20 */ /* 0x002fcc0000410000 */
[----:B------:R1:W-:Y:S01]  /*1bf90*/  MUFU.TANH R133, R0 ;  /* 0x0000000000857308 */ /* 0x0003e20000002400 */
[----:B--2---:R-:W-:Y:S02]  /*1bfa0*/  IMAD.MOV.U32 R101, RZ, RZ, R39 ;  /* 0x000000ffff657224 */ /* 0x004fe400078e0027 */
[----:B------:R-:W-:Y:S02]  /*1bfb0*/  IMAD.MOV.U32 R102, RZ, RZ, R93 ;  /* 0x000000ffff667224 */ /* 0x000fe400078e005d */
[----:B------:R-:W-:Y:S02]  /*1bfc0*/  IMAD.MOV.U32 R103, RZ, RZ, R94 ;  /* 0x000000ffff677224 */ /* 0x000fe400078e005e */
[----:B-1----:R-:W-:-:S10]  /*1bfd0*/  FMUL.FTZ R0, R35, c[0x0][0x2ec] ;  /* 0x0000bb0023007a20 */ /* 0x002fd40000410000 */
[----:B------:R-:W-:Y:S01]  /*1bfe0*/  HMMA.16816.F32 R20, R8, R56, R44 ;  /* 0x000000380814723c */ /* 0x000fe2000000182c */
[----:B------:R-:W1:Y:S01]  /*1bff0*/  LDSM.16.M88.4 R44, [R92+0x7000] ;  /* 0x007000005c2c783b */ /* 0x000e620000000200 */
[----:B------:R2:W-:Y:S06]  /*1c000*/  MUFU.TANH R111, R0 ;  /* 0x00000000006f7308 */ /* 0x0005ec0000002400 */
[----:B------:R-:W-:Y:S01]  /*1c010*/  HMMA.16816.F32 R32, R12, R26, R80 ;  /* 0x0000001a0c20723c */ /* 0x000fe20000001850 */
[----:B--2---:R-:W-:-:S04]  /*1c020*/  FMUL.FTZ R0, R28, c[0x0][0x2ec] ;  /* 0x0000bb001c007a20 */ /* 0x004fc80000410000 */
[----:B------:R2:W-:Y:S11]  /*1c030*/  MUFU.TANH R122, R0 ;  /* 0x00000000007a7308 */ /* 0x0005f60000002400 */
[----:B------:R-:W-:-:S04]  /*1c040*/  FMUL.FTZ R2, R22, c[0x0][0x2ec] ;  /* 0x0000bb0016027a20 */ /* 0x000fc80000410000 */
[----:B------:R3:W-:Y:S01]  /*1c050*/  MUFU.TANH R247, R2 ;  /* 0x0000000200f77308 */ /* 0x0007e20000002400 */
[----:B--2---:R-:W-:Y:S01]  /*1c060*/  FMUL.FTZ R0, R29, c[0x0][0x2ec] ;  /* 0x0000bb001d007a20 */ /* 0x004fe20000410000 */
[C---:B-1----:R-:W-:Y:S06]  /*1c070*/  HMMA.16816.F32 R76, R16.reuse, R44, R188 ;  /* 0x0000002c104c723c */ /* 0x042fec00000018bc */
[----:B------:R1:W-:Y:S01]  /*1c080*/  MUFU.TANH R115, R0 ;  /* 0x0000000000737308 */ /* 0x0003e20000002400 */
[----:B---3--:R-:W-:Y:S01]  /*1c090*/  FMUL.FTZ R2, R23, c[0x0][0x2ec] ;  /* 0x0000bb0017027a20 */ /* 0x008fe20000410000 */
[----:B------:R-:W-:Y:S06]  /*1c0a0*/  HMMA.16816.F32 R116, R16, R46, R192 ;  /* 0x0000002e1074723c */ /* 0x000fec00000018c0 */
[----:B------:R-:W-:Y:S01]  /*1c0b0*/  MUFU.TANH R80, R2 ;  /* 0x0000000200507308 */ /* 0x000fe20000002400 */
[----:B------:R-:W-:-:S02]  /*1c0c0*/  IMAD.MOV.U32 R195, RZ, RZ, R101 ;  /* 0x000000ffffc37224 */ /* 0x000fc400078e0065 */
[----:B-1----:R-:W-:-:S05]  /*1c0d0*/  FMUL.FTZ R0, R30, c[0x0][0x2ec] ;  /* 0x0000bb001e007a20 */ /* 0x002fca0000410000 */
[----:B------:R1:W2:Y:S02]  /*1c0e0*/  MUFU.TANH R120, R0 ;  /* 0x0000000000787308 */ /* 0x0002a40000002400 */
[----:B-1----:R-:W-:Y:S02]  /*1c0f0*/  FMUL.FTZ R0, R31, c[0x0][0x2ec] ;  /* 0x0000bb001f007a20 */ /* 0x002fe40000410000 */
[----:B------:R-:W1:Y:S04]  /*1c100*/  LDSM.16.M88.4 R28, [R92+0x6800] ;  /* 0x006800005c1c783b */ /* 0x000e680000000200 */
[----:B------:R3:W-:Y:S02]  /*1c110*/  MUFU.TANH R39, R0 ;  /* 0x0000000000277308 */ /* 0x0007e40000002400 */
[----:B---3--:R-:W-:-:S06]  /*1c120*/  FMUL.FTZ R0, R40, c[0x0][0x2ec] ;  /* 0x0000bb0028007a20 */ /* 0x008fcc0000410000 */
[----:B------:R3:W-:Y:S02]  /*1c130*/  MUFU.TANH R123, R0 ;  /* 0x00000000007b7308 */ /* 0x0007e40000002400 */
[----:B---3--:R-:W-:Y:S01]  /*1c140*/  FMUL.FTZ R0, R41, c[0x0][0x2ec] ;  /* 0x0000bb0029007a20 */ /* 0x008fe20000410000 */
[C---:B-1----:R-:W-:Y:S05]  /*1c150*/  HMMA.16816.F32 R64, R16.reuse, R28, R180 ;  /* 0x0000001c1040723c */ /* 0x042fea00000018b4 */
[----:B------:R1:W3:Y:S02]  /*1c160*/  MUFU.TANH R100, R0 ;  /* 0x0000000000647308 */ /* 0x0002e40000002400 */
[----:B--2---:R-:W-:Y:S01]  /*1c170*/  IMAD.MOV.U32 R180, RZ, RZ, R120 ;  /* 0x000000ffffb47224 */ /* 0x004fe200078e0078 */
[----:B------:R-:W-:Y:S01]  /*1c180*/  HMMA.16816.F32 R128, R16, R30, R184 ;  /* 0x0000001e1080723c */ /* 0x000fe200000018b8 */
[----:B------:R-:W-:Y:S06]  /*1c190*/  LDSM.16.M88.4 R28, [R92+0x7800] ;  /* 0x007800005c1c783b */ /* 0x000fec0000000200 */
[----:B------:R-:W-:-:S02]  /*1c1a0*/  IMAD.MOV.U32 R186, RZ, RZ, R121 ;  /* 0x000000ffffba7224 */ /* 0x000fc400078e0079 */
[----:B------:R-:W-:Y:S01]  /*1c1b0*/  IMAD.MOV.U32 R184, RZ, RZ, R122 ;  /* 0x000000ffffb87224 */ /* 0x000fe200078e007a */
[----:B-1----:R-:W-:Y:S01]  /*1c1c0*/  IADD3 R0, R135, 0x2000, RZ ;  /* 0x0000200087007810 */ /* 0x002fe20007ffe0ff */
[----:B---3--:R-:W-:-:S04]  /*1c1d0*/  IMAD.MOV.U32 R189, RZ, RZ, R100 ;  /* 0x000000ffffbd7224 */ /* 0x008fc800078e0064 */
[----:B------:R1:W2:Y:S02]  /*1c1e0*/  LDSM.16.M88.4 R24, [R0] ;  /* 0x000000000018783b */ /* 0x0002a40000000200 */
[----:B-1----:R-:W-:Y:S02]  /*1c1f0*/  FMUL.FTZ R0, R43, c[0x0][0x2ec] ;  /* 0x0000bb002b007a20 */ /* 0x002fe40000410000 */
[----:B------:R-:W-:Y:S01]  /*1c200*/  HMMA.16816.F32 R40, R8, R58, R32 ;  /* 0x0000003a0828723c */ /* 0x000fe20000001820 */
[----:B------:R-:W-:Y:S01]  /*1c210*/  LDSM.16.M88.4 R56, [R232+0x2800] ;  /* 0x00280000e838783b */ /* 0x000fe20000000200 */
[----:B------:R1:W-:Y:S06]  /*1c220*/  MUFU.TANH R7, R0 ;  /* 0x0000000000077308 */ /* 0x0003ec0000002400 */
[----:B--2---:R-:W-:Y:S01]  /*1c230*/  HMMA.16816.F32 R32, R12, R24, R84 ;  /* 0x000000180c20723c */ /* 0x004fe20000001854 */
[----:B-1----:R-:W-:-:S04]  /*1c240*/  FMUL.FTZ R0, R48, c[0x0][0x2ec] ;  /* 0x0000bb0030007a20 */ /* 0x002fc80000410000 */
[----:B------:R1:W2:Y:S02]  /*1c250*/  MUFU.TANH R93, R0 ;  /* 0x00000000005d7308 */ /* 0x0002a40000002400 */
[----:B-1----:R-:W-:Y:S02]  /*1c260*/  FMUL.FTZ R0, R49, c[0x0][0x2ec] ;  /* 0x0000bb0031007a20 */ /* 0x002fe40000410000 */
[----:B--2---:R-:W-:-:S04]  /*1c270*/  IMAD.MOV.U32 R194, RZ, RZ, R93 ;  /* 0x000000ffffc27224 */ /* 0x004fc800078e005d */
[----:B------:R1:W2:Y:S02]  /*1c280*/  MUFU.TANH R52, R0 ;  /* 0x0000000000347308 */ /* 0x0002a40000002400 */
[----:B-1----:R-:W-:Y:S02]  /*1c290*/  FMUL.FTZ R0, R50, c[0x0][0x2ec] ;  /* 0x0000bb0032007a20 */ /* 0x002fe40000410000 */
[----:B--2---:R-:W-:-:S04]  /*1c2a0*/  IMAD.MOV.U32 R181, RZ, RZ, R52 ;  /* 0x000000ffffb57224 */ /* 0x004fc800078e0034 */
[----:B------:R1:W-:Y:S02]  /*1c2b0*/  MUFU.TANH R95, R0 ;  /* 0x00000000005f7308 */ /* 0x0003e40000002400 */
[----:B-1----:R-:W-:Y:S02]  /*1c2c0*/  FMUL.FTZ R0, R51, c[0x0][0x2ec] ;  /* 0x0000bb0033007a20 */ /* 0x002fe40000410000 */
[----:B------:R-:W-:Y:S04]  /*1c2d0*/  LDSM.16.M88.4 R48, [R92+0x8000] ;  /* 0x008000005c30783b */ /* 0x000fe80000000200 */
[----:B------:R1:W-:Y:S02]  /*1c2e0*/  MUFU.TANH R109, R0 ;  /* 0x00000000006d7308 */ /* 0x0003e40000002400 */
[----:B-1----:R-:W-:-:S06]  /*1c2f0*/  FMUL.FTZ R0, R20, c[0x0][0x2ec] ;  /* 0x0000bb0014007a20 */ /* 0x002fcc0000410000 */
[----:B------:R1:W-:Y:S02]  /*1c300*/  MUFU.TANH R252, R0 ;  /* 0x0000000000fc7308 */ /* 0x0003e40000002400 */
[----:B-1----:R-:W-:Y:S02]  /*1c310*/  FMUL.FTZ R0, R21, c[0x0][0x2ec] ;  /* 0x0000bb0015007a20 */ /* 0x002fe40000410000 */
[----:B------:R-:W-:Y:S04]  /*1c320*/  HMMA.16816.F32 R20, R12, R26, R88 ;  /* 0x0000001a0c14723c */ /* 0x000fe80000001858 */
[----:B------:R1:W2:Y:S03]  /*1c330*/  MUFU.TANH R108, R0 ;  /* 0x00000000006c7308 */ /* 0x0002a60000002400 */
        /* <DEDUP_REMOVED lines=8> */
[----:B-1----:R-:W-:Y:S01]  /*1c3c0*/  IADD3 R0, R135, 0x2800, RZ ;  /* 0x0000280087007810 */ /* 0x002fe20007ffe0ff */
[----:B--2---:R-:W-:-:S04]  /*1c3d0*/  IMAD.MOV.U32 R191, RZ, RZ, R108 ;  /* 0x000000ffffbf7224 */ /* 0x004fc800078e006c */
[----:B------:R1:W2:Y:S01]  /*1c3e0*/  LDSM.16.M88.4 R52, [R0] ;  /* 0x000000000034783b */ /* 0x0002a20000000200 */
[----:B------:R-:W-:Y:S07]  /*1c3f0*/  HMMA.16816.F32 R44, R8, R62, R20 ;  /* 0x0000003e082c723c */ /* 0x000fee0000001814 */
[----:B------:R-:W-:Y:S01]  /*1c400*/  IMAD.MOV.U32 R63, RZ, RZ, R102 ;  /* 0x000000ffff3f7224 */ /* 0x000fe200078e0066 */
[----:B------:R-:W-:Y:S01]  /*1c410*/  HMMA.16816.F32 R112, R16, R28, R196 ;  /* 0x0000001c1070723c */ /* 0x000fe200000018c4 */
[----:B------:R-:W-:-:S04]  /*1c420*/  FMUL.FTZ R2, R26, c[0x0][0x2ec] ;  /* 0x0000bb001a027a20 */ /* 0x000fc80000410000 */
[----:B------:R3:W-:Y:S02]  /*1c430*/  MUFU.TANH R187, R2 ;  /* 0x0000000200bb7308 */ /* 0x0007e40000002400 */
[----:B------:R-:W-:Y:S02]  /*1c440*/  IMAD.MOV.U32 R199, RZ, RZ, R39 ;  /* 0x000000ffffc77224 */ /* 0x000fe400078e0027 */
[----:B------:R-:W-:Y:S02]  /*1c450*/  IMAD.MOV.U32 R198, RZ, RZ, R37 ;  /* 0x000000ffffc67224 */ /* 0x000fe400078e0025 */
[----:B-1----:R-:W-:-:S04]  /*1c460*/  FMUL.FTZ R0, R40, c[0x0][0x2ec] ;  /* 0x0000bb0028007a20 */ /* 0x002fc80000410000 */
[----:B------:R1:W-:Y:S01]  /*1c470*/  MUFU.TANH R246, R0 ;  /* 0x0000000000f67308 */ /* 0x0003e20000002400 */
[----:B---3--:R-:W-:-:S07]  /*1c480*/  FMUL.FTZ R2, R27, c[0x0][0x2ec] ;  /* 0x0000bb001b027a20 */ /* 0x008fce0000410000 */
[----:B------:R-:W3:Y:S01]  /*1c490*/  MUFU.TANH R37, R2 ;  /* 0x0000000200257308 */ /* 0x000ee20000002400 */
[----:B--2---:R-:W-:Y:S01]  /*1c4a0*/  HMMA.16816.F32 R32, R12, R52, R96 ;  /* 0x000000340c20723c */ /* 0x004fe20000001860 */
[----:B-1----:R-:W-:-:S06]  /*1c4b0*/  FMUL.FTZ R0, R41, c[0x0][0x2ec] ;  /* 0x0000bb0029007a20 */ /* 0x002fcc0000410000 */
[----:B------:R1:W-:Y:S01]  /*1c4c0*/  MUFU.TANH R94, R0 ;  /* 0x00000000005e7308 */ /* 0x0003e20000002400 */
[----:B------:R-:W-:Y:S01]  /*1c4d0*/  HMMA.16816.F32 R20, R12, R54, R68 ;  /* 0x000000360c14723c */ /* 0x000fe20000001844 */
[----:B------:R-:W-:Y:S01]  /*1c4e0*/  IMAD.MOV.U32 R99, RZ, RZ, R103 ;  /* 0x000000ffff637224 */ /* 0x000fe200078e0067 */
[----:B------:R-:W-:Y:S01]  /*1c4f0*/  LDSM.16.M88.4 R52, [R92+0x9000] ;  /* 0x009000005c34783b */ /* 0x000fe20000000200 */
[----:B------:R-:W-:Y:S02]  /*1c500*/  IMAD.MOV.U32 R98, RZ, RZ, R109 ;  /* 0x000000ffff627224 */ /* 0x000fe400078e006d */
[----:B------:R-:W-:Y:S02]  /*1c510*/  IMAD.MOV.U32 R97, RZ, RZ, R110 ;  /* 0x000000ffff617224 */ /* 0x000fe400078e006e */
[----:B------:R-:W-:Y:S01]  /*1c520*/  IMAD.MOV.U32 R96, RZ, RZ, R111 ;  /* 0x000000ffff607224 */ /* 0x000fe200078e006f */
[----:B------:R-:W-:Y:S01]  /*1c530*/  HMMA.16816.F32 R100, R16, R48, R204 ;  /* 0x000000301064723c */ /* 0x000fe200000018cc */
[----:B-1----:R-:W-:-:S07]  /*1c540*/  FMUL.FTZ R0, R42, c[0x0][0x2ec] ;  /* 0x0000bb002a007a20 */ /* 0x002fce0000410000 */
[----:B------:R-:W-:Y:S01]  /*1c550*/  HMMA.16816.F32 R108, R16, R50, R208 ;  /* 0x00000032106c723c */ /* 0x000fe200000018d0 */
[----:B------:R-:W-:Y:S01]  /*1c560*/  LDSM.16.M88.4 R48, [R232+0x3000] ;  /* 0x00300000e830783b */ /* 0x000fe20000000200 */
[----:B---3--:R-:W-:Y:S01]  /*1c570*/  IMAD.MOV.U32 R204, RZ, RZ, R37 ;  /* 0x000000ffffcc7224 */ /* 0x008fe200078e0025 */
[----:B------:R1:W-:Y:S01]  /*1c580*/  MUFU.TANH R190, R0 ;  /* 0x0000000000be7308 */ /* 0x0003e20000002400 */
[----:B------:R-:W-:-:S03]  /*1c590*/  IMAD.MOV.U32 R206, RZ, RZ, R7 ;  /* 0x000000ffffce7224 */ /* 0x000fc600078e0007 */
[----:B------:R-:W-:Y:S01]  /*1c5a0*/  IMAD.MOV.U32 R210, RZ, RZ, R96 ;  /* 0x000000ffffd27224 */ /* 0x000fe200078e0060 */
[----:B------:R-:W-:Y:S01]  /*1c5b0*/  HMMA.16816.F32 R28, R8, R56, R32 ;  /* 0x00000038081c723c */ /* 0x000fe20000001820 */
[----:B------:R-:W-:Y:S01]  /*1c5c0*/  LDSM.16.M88.4 R32, [R92+0x9800] ;  /* 0x009800005c20783b */ /* 0x000fe20000000200 */
[----:B------:R-:W-:Y:S02]  /*1c5d0*/  IMAD.MOV.U32 R208, RZ, RZ, R97 ;  /* 0x000000ffffd07224 */ /* 0x000fe400078e0061 */
[----:B------:R-:W-:Y:S02]  /*1c5e0*/  IMAD.MOV.U32 R97, RZ, RZ, R181 ;  /* 0x000000ffff617224 */ /* 0x000fe400078e00b5 */
[----:B------:R-:W-:Y:S02]  /*1c5f0*/  IMAD.MOV.U32 R96, RZ, RZ, R95 ;  /* 0x000000ffff607224 */ /* 0x000fe400078e005f */
[----:B------:R-:W-:Y:S02]  /*1c600*/  IMAD.MOV.U32 R211, RZ, RZ, R199 ;  /* 0x000000ffffd37224 */ /* 0x000fe400078e00c7 */
[----:B------:R-:W-:-:S02]  /*1c610*/  IMAD.MOV.U32 R199, RZ, RZ, R89 ;  /* 0x000000ffffc77224 */ /* 0x000fc400078e0059 */
[----:B-1----:R-:W-:Y:S02]  /*1c620*/  FMUL.FTZ R0, R43, c[0x0][0x2ec] ;  /* 0x0000bb002b007a20 */ /* 0x002fe40000410000 */
[----:B------:R-:W1:Y:S02]  /*1c630*/  LDSM.16.M88.4 R40, [R92+0x8800] ;  /* 0x008800005c28783b */ /* 0x000e640000000200 */
[----:B------:R2:W3:Y:S08]  /*1c640*/  MUFU.TANH R93, R0 ;  /* 0x00000000005d7308 */ /* 0x0004f00000002400 */
[----:B------:R-:W-:-:S04]  /*1c650*/  FMUL.FTZ R2, R28, c[0x0][0x2ec] ;  /* 0x0000bb001c027a20 */ /* 0x000fc80000410000 */
[----:B------:R-:W-:Y:S01]  /*1c660*/  MUFU.TANH R182, R2 ;  /* 0x0000000200b67308 */ /* 0x000fe20000002400 */
[----:B--2---:R-:W-:Y:S02]  /*1c670*/  FMUL.FTZ R0, R24, c[0x0][0x2ec] ;  /* 0x0000bb0018007a20 */ /* 0x004fe40000410000 */
[----:B---3--:R-:W-:-:S05]  /*1c680*/  IMAD.MOV.U32 R197, RZ, RZ, R93 ;  /* 0x000000ffffc57224 */ /* 0x008fca00078e005d */
[----:B------:R2:W-:Y:S02]  /*1c690*/  MUFU.TANH R188, R0 ;  /* 0x0000000000bc7308 */ /* 0x0005e40000002400 */
[----:B--2---:R-:W-:Y:S01]  /*1c6a0*/  FMUL.FTZ R0, R25, c[0x0][0x2ec] ;  /* 0x0000bb0019007a20 */ /* 0x004fe20000410000 */
[C---:B-1----:R-:W-:Y:S05]  /*1c6b0*/  HMMA.16816.F32 R84, R16.reuse, R42, R216 ;  /* 0x0000002a1054723c */ /* 0x042fea00000018d8 */
[----:B------:R1:W-:Y:S02]  /*1c6c0*/  MUFU.TANH R192, R0 ;  /* 0x0000000000c07308 */ /* 0x0003e40000002400 */
[----:B------:R-:W-:Y:S01]  /*1c6d0*/  IMAD.MOV.U32 R217, RZ, RZ, R198 ;  /* 0x000000ffffd97224 */ /* 0x000fe200078e00c6 */
[----:B------:R-:W-:Y:S01]  /*1c6e0*/  HMMA.16816.F32 R80, R16, R40, R212 ;  /* 0x000000281050723c */ /* 0x000fe200000018d4 */
[----:B------:R-:W-:-:S02]  /*1c6f0*/  IMAD.MOV.U32 R198, RZ, RZ, R94 ;  /* 0x000000ffffc67224 */ /* 0x000fc400078e005e */
[----:B------:R-:W-:Y:S02]  /*1c700*/  IMAD.MOV.U32 R219, RZ, RZ, R63 ;  /* 0x000000ffffdb7224 */ /* 0x000fe400078e003f */
[----:B------:R-:W-:Y:S02]  /*1c710*/  IMAD.SHL.U32 R7, R217, 0x100, RZ ;  /* 0x00000100d9077824 */ /* 0x000fe400078e00ff */
[----:B------:R-:W-:Y:S01]  /*1c720*/  IMAD.MOV.U32 R214, RZ, RZ, R98 ;  /* 0x000000ffffd67224 */ /* 0x000fe200078e0062 */
[----:B------:R-:W-:Y:S01]  /*1c730*/  HMMA.16816.F32 R92, R16, R52, R220 ;  /* 0x00000034105c723c */ /* 0x000fe200000018dc */
[----:B------:R-:W-:Y:S01]  /*1c740*/  IMAD.MOV.U32 R98, RZ, RZ, R189 ;  /* 0x000000ffff627224 */ /* 0x000fe200078e00bd */
[----:B-1----:R-:W-:Y:S01]  /*1c750*/  IADD3 R0, R135, 0x3000, RZ ;  /* 0x0000300087007810 */ /* 0x002fe20007ffe0ff */
[----:B------:R-:W-:Y:S02]  /*1c760*/  IMAD.MOV.U32 R189, RZ, RZ, R184 ;  /* 0x000000ffffbd7224 */ /* 0x000fe400078e00b8 */
[----:B------:R-:W-:-:S02]  /*1c770*/  IMAD.MOV.U32 R184, RZ, RZ, R180 ;  /* 0x000000ffffb87224 */ /* 0x000fc400078e00b4 */
[----:B------:R1:W2:Y:S01]  /*1c780*/  LDSM.16.M88.4 R24, [R0] ;  /* 0x000000000018783b */ /* 0x0002a20000000200 */
        /* <DEDUP_REMOVED lines=10> */
[----:B-1----:R-:W-:Y:S02]  /*1c830*/  FMUL.FTZ R0, R44, c[0x0][0x2ec] ;  /* 0x0000bb002c007a20 */ /* 0x002fe40000410000 */
[----:B------:R-:W-:-:S02]  /*1c840*/  IMAD.MOV.U32 R202, RZ, RZ, R194 ;  /* 0x000000ffffca7224 */ /* 0x000fc400078e00c2 */
[----:B------:R1:W-:Y:S02]  /*1c850*/  MUFU.TANH R185, R0 ;  /* 0x0000000000b97308 */ /* 0x0003e40000002400 */
[----:B-1----:R-:W-:-:S06]  /*1c860*/  FMUL.FTZ R0, R45, c[0x0][0x2ec] ;  /* 0x0000bb002d007a20 */ /* 0x002fcc0000410000 */
[----:B------:R1:W-:Y:S02]  /*1c870*/  MUFU.TANH R200, R0 ;  /* 0x0000000000c87308 */ /* 0x0003e40000002400 */
[----:B-1----:R-:W-:-:S06]  /*1c880*/  FMUL.FTZ R0, R46, c[0x0][0x2ec] ;  /* 0x0000bb002e007a20 */ /* 0x002fcc0000410000 */
[----:B------:R1:W-:Y:S02]  /*1c890*/  MUFU.TANH R183, R0 ;  /* 0x0000000000b77308 */ /* 0x0003e40000002400 */
[----:B-1----:R-:W-:Y:S02]  /*1c8a0*/  FMUL.FTZ R0, R47, c[0x0][0x2ec] ;  /* 0x0000bb002f007a20 */ /* 0x002fe40000410000 */
[----:B------:R-:W-:Y:S04]  /*1c8b0*/  HMMA.16816.F32 R44, R8, R58, R20 ;  /* 0x0000003a082c723c */ /* 0x000fe80000001814 */
[----:B------:R1:W3:Y:S04]  /*1c8c0*/  MUFU.TANH R62, R0 ;  /* 0x00000000003e7308 */ /* 0x0002e80000002400 */
[----:B--2---:R-:W-:Y:S07]  /*1c8d0*/  HMMA.16816.F32 R20, R12, R24, R104 ;  /* 0x000000180c14723c */ /* 0x004fee0000001868 */
[----:B------:R-:W-:-:S02]  /*1c8e0*/  IMAD.MOV.U32 R105, RZ, RZ, R186 ;  /* 0x000000ffff697224 */ /* 0x000fc400078e00ba */
[----:B------:R-:W-:Y:S01]  /*1c8f0*/  IMAD.MOV.U32 R107, RZ, RZ, R184 ;  /* 0x000000ffff6b7224 */ /* 0x000fe200078e00b8 */
[----:B-1----:R-:W-:Y:S01]  /*1c900*/  IADD3 R0, R135, 0x3800, RZ ;  /* 0x0000380087007810 */ /* 0x002fe20007ffe0ff */
[----:B---3--:R-:W-:Y:S02]  /*1c910*/  IMAD.MOV.U32 R212, RZ, RZ, R62 ;  /* 0x000000ffffd47224 */ /* 0x008fe400078e003e */
[----:B------:R-:W-:Y:S03]  /*1c920*/  LDSM.16.M88.4 R60, [R232+0x3800] ;  /* 0x00380000e83c783b */ /* 0x000fe60000000200 */
[----:B------:R-:W-:Y:S01]  /*1c930*/  FMUL.FTZ R2, R47, c[0x0][0x2ec] ;  /* 0x0000bb002f027a20 */ /* 0x000fe20000410000 */
[----:B------:R1:W2:Y:S03]  /*1c940*/  LDSM.16.M88.4 R56, [R0] ;  /* 0x000000000038783b */ /* 0x0002a60000000200 */
[----:B------:R3:W-:Y:S04]  /*1c950*/  MUFU.TANH R209, R2 ;  /* 0x0000000200d17308 */ /* 0x0007e80000002400 */
[----:B------:R-:W-:Y:S01]  /*1c960*/  HMMA.16816.F32 R20, R8, R48, R20 ;  /* 0x000000300814723c */ /* 0x000fe20000001814 */
[----:B-1----:R-:W-:-:S04]  /*1c970*/  FMUL.FTZ R0, R29, c[0x0][0x2ec] ;  /* 0x0000bb001d007a20 */ /* 0x002fc80000410000 */
[----:B------:R1:W4:Y:S11]  /*1c980*/  MUFU.TANH R193, R0 ;  /* 0x0000000000c17308 */ /* 0x0003360000002400 */
[----:B------:R-:W-:Y:S08]  /*1c990*/  @!UPT UIADD3 URZ, URZ, URZ, URZ ;  /* 0x0000003f3f3ff290 */ /* 0x000ff0000fffe03f */
[----:B---3--:R-:W-:-:S04]  /*1c9a0*/  FMUL.FTZ R2, R21, c[0x0][0x2ec] ;  /* 0x0000bb0015027a20 */ /* 0x008fc80000410000 */
[----:B------:R-:W-:Y:S01]  /*1c9b0*/  MUFU.TANH R207, R2 ;  /* 0x0000000200cf7308 */ /* 0x000fe20000002400 */
[----:B-1----:R-:W-:Y:S02]  /*1c9c0*/  FMUL.FTZ R0, R30, c[0x0][0x2ec] ;  /* 0x0000bb001e007a20 */ /* 0x002fe40000410000 */
[----:B----4-:R-:W-:-:S05]  /*1c9d0*/  IMAD.MOV.U32 R218, RZ, RZ, R193 ;  /* 0x000000ffffda7224 */ /* 0x010fca00078e00c1 */
[----:B------:R1:W3:Y:S01]  /*1c9e0*/  MUFU.TANH R39, R0 ;  /* 0x0000000000277308 */ /* 0x0002e20000002400 */
[----:B------:R-:W-:Y:S02]  /*1c9f0*/  IMAD.MOV.U32 R193, RZ, RZ, R195 ;  /* 0x000000ffffc17224 */ /* 0x000fe400078e00c3 */
[----:B------:R-:W-:Y:S02]  /*1ca00*/  IMAD.MOV.U32 R195, RZ, RZ, R91 ;  /* 0x000000ffffc37224 */ /* 0x000fe400078e005b */
[----:B------:R-:W-:Y:S07]  /*1ca10*/  HMMA.16816.F32 R88, R16, R54, R224 ;  /* 0x000000361058723c */ /* 0x000fee00000018e0 */
[----:B------:R-:W-:-:S02]  /*1ca20*/  IMAD.MOV.U32 R227, RZ, RZ, R197 ;  /* 0x000000ffffe37224 */ /* 0x000fc400078e00c5 */
[----:B------:R-:W-:Y:S02]  /*1ca30*/  IMAD.MOV.U32 R226, RZ, RZ, R198 ;  /* 0x000000ffffe27224 */ /* 0x000fe400078e00c6 */
[----:B-1----:R-:W-:Y:S02]  /*1ca40*/  FMUL.FTZ R0, R31, c[0x0][0x2ec] ;  /* 0x0000bb001f007a20 */ /* 0x002fe40000410000 */
[C---:B------:R-:W-:Y:S01]  /*1ca50*/  HMMA.16816.F32 R28, R12.reuse, R26, R72 ;  /* 0x0000001a0c1c723c */ /* 0x040fe20000001848 */
[----:B------:R-:W-:Y:S01]  /*1ca60*/  IMAD.MOV.U32 R225, RZ, RZ, R96 ;  /* 0x000000ffffe17224 */ /* 0x000fe200078e0060 */
[----:B------:R1:W-:Y:S01]  /*1ca70*/  MUFU.TANH R216, R0 ;  /* 0x0000000000d87308 */ /* 0x0003e20000002400 */
[----:B------:R-:W-:Y:S02]  /*1ca80*/  IMAD.MOV.U32 R197, RZ, RZ, R97 ;  /* 0x000000ffffc57224 */ /* 0x000fe400078e0061 */
[----:B------:R-:W-:Y:S02]  /*1ca90*/  IMAD.MOV.U32 R198, RZ, RZ, R98 ;  /* 0x000000ffffc67224 */ /* 0x000fe400078e0062 */
[----:B------:R-:W-:Y:S01]  /*1caa0*/  IMAD.MOV.U32 R224, RZ, RZ, R99 ;  /* 0x000000ffffe07224 */ /* 0x000fe200078e0063 */
[----:B--2---:R-:W-:Y:S08]  /*1cab0*/  HMMA.16816.F32 R24, R12, R56, R124 ;  /* 0x000000380c18723c */ /* 0x004ff0000000187c */
[----:B------:R-:W-:Y:S01]  /*1cac0*/  HMMA.16816.F32 R96, R16, R32, R240 ;  /* 0x000000201060723c */ /* 0x000fe200000018f0 */
[----:B-1----:R-:W-:-:S04]  /*1cad0*/  FMUL.FTZ R0, R44, c[0x0][0x2ec] ;  /* 0x0000bb002c007a20 */ /* 0x002fc80000410000 */
[----:B------:R1:W2:Y:S02]  /*1cae0*/  MUFU.TANH R181, R0 ;  /* 0x0000000000b57308 */ /* 0x0002a40000002400 */
[----:B------:R-:W-:Y:S01]  /*1caf0*/  IMAD.MOV.U32 R240, RZ, RZ, R180 ;  /* 0x000000fffff07224 */ /* 0x000fe200078e00b4 */
[----:B------:R-:W-:Y:S01]  /*1cb00*/  HMMA.16816.F32 R40, R8, R50, R28 ;  /* 0x000000320828723c */ /* 0x000fe2000000181c */
[----:B------:R-:W-:Y:S01]  /*1cb10*/  LDSM.16.M88.4 R48, [R232+0x4000] ;  /* 0x00400000e830783b */ /* 0x000fe20000000200 */
[----:B------:R-:W-:Y:S02]  /*1cb20*/  IMAD.MOV.U32 R243, RZ, RZ, R199 ;  /* 0x000000fffff37224 */ /* 0x000fe400078e00c7 */
[----:B------:R-:W-:Y:S02]  /*1cb30*/  IMAD.MOV.U32 R242, RZ, RZ, R195 ;  /* 0x000000fffff27224 */ /* 0x000fe400078e00c3 */
[----:B------:R-:W-:Y:S02]  /*1cb40*/  IMAD.MOV.U32 R195, RZ, RZ, R191 ;  /* 0x000000ffffc37224 */ /* 0x000fe400078e00bf */
[----:B------:R-:W-:Y:S01]  /*1cb50*/  HMMA.16816.F32 R124, R16, R34, R248 ;  /* 0x00000022107c723c */ /* 0x000fe200000018f8 */
[----:B------:R-:W-:-:S02]  /*1cb60*/  IMAD.MOV.U32 R241, RZ, RZ, R189 ;  /* 0x000000fffff17224 */ /* 0x000fc400078e00bd */
[----:B-1----:R-:W-:-:S05]  /*1cb70*/  FMUL.FTZ R0, R45, c[0x0][0x2ec] ;  /* 0x0000bb002d007a20 */ /* 0x002fca0000410000 */
[----:B------:R-:W-:Y:S01]  /*1cb80*/  HMMA.16816.F32 R16, R8, R60, R24 ;  /* 0x0000003c0810723c */ /* 0x000fe20000001818 */
[----:B------:R-:W-:Y:S01]  /*1cb90*/  IMAD.MOV.U32 R251, RZ, RZ, R132 ;  /* 0x000000fffffb7224 */ /* 0x000fe200078e0084 */
[----:B------:R1:W-:Y:S01]  /*1cba0*/  MUFU.TANH R215, R0 ;  /* 0x0000000000d77308 */ /* 0x0003e20000002400 */
[----:B------:R-:W-:Y:S02]  /*1cbb0*/  IMAD.MOV.U32 R250, RZ, RZ, R4 ;  /* 0x000000fffffa7224 */ /* 0x000fe400078e0004 */
[----:B------:R-:W4:Y:S03]  /*1cbc0*/  S2R R4, SR_TID.X ;  /* 0x0000000000047919 */ /* 0x000f260000002100 */
[----:B------:R-:W-:-:S04]  /*1cbd0*/  FMUL.FTZ R2, R40, c[0x0][0x2ec] ;  /* 0x0000bb0028027a20 */ /* 0x000fc80000410000 */
[----:B------:R2:W2:Y:S01]  /*1cbe0*/  MUFU.TANH R37, R2 ;  /* 0x0000000200257308 */ /* 0x0004a20000002400 */
[----:B-1----:R-:W-:-:S07]  /*1cbf0*/  FMUL.FTZ R0, R46, c[0x0][0x2ec] ;  /* 0x0000bb002e007a20 */ /* 0x002fce0000410000 */
[----:B------:R1:W1:Y:S04]  /*1cc00*/  MUFU.TANH R38, R0 ;  /* 0x0000000000267308 */ /* 0x0002680000002400 */
[----:B--2---:R-:W-:Y:S01]  /*1cc10*/  FMUL.FTZ R2, R16, c[0x0][0x2ec] ;  /* 0x0000bb0010027a20 */ /* 0x004fe20000410000 */
[----:B-1----:R-:W-:-:S05]  /*1cc20*/  IADD3 R0, R135, 0x4000, RZ ;  /* 0x0000400087007810 */ /* 0x002fca0007ffe0ff */
[----:B------:R1:W2:Y:S02]  /*1cc30*/  LDSM.16.M88.4 R44, [R0] ;  /* 0x00000000002c783b */ /* 0x0002a40000000200 */
[----:B-1----:R-:W-:-:S04]  /*1cc40*/  FMUL.FTZ R0, R20, c[0x0][0x2ec] ;  /* 0x0000bb0014007a20 */ /* 0x002fc80000410000 */
[----:B------:R1:W-:Y:S01]  /*1cc50*/  MUFU.TANH R133, R0 ;  /* 0x0000000000857308 */ /* 0x0003e20000002400 */
[----:B--2---:R-:W-:Y:S01]  /*1cc60*/  HMMA.16816.F32 R24, R12, R44, R168 ;  /* 0x0000002c0c18723c */ /* 0x004fe200000018a8 */
[----:B-1----:R-:W-:-:S05]  /*1cc70*/  IADD3 R0, R135, 0x4800, RZ ;  /* 0x0000480087007810 */ /* 0x002fca0007ffe0ff */
[----:B------:R1:W2:Y:S02]  /*1cc80*/  LDSM.16.M88.4 R52, [R0] ;  /* 0x000000000034783b */ /* 0x0002a40000000200 */
[----:B-1----:R-:W-:-:S04]  /*1cc90*/  FMUL.FTZ R0, R22, c[0x0][0x2ec] ;  /* 0x0000bb0016007a20 */ /* 0x002fc80000410000 */
[----:B------:R1:W1:Y:S01]  /*1cca0*/  MUFU.TANH R180, R0 ;  /* 0x0000000000b47308 */ /* 0x0002620000002400 */
[----:B--2---:R-:W-:Y:S01]  /*1ccb0*/  HMMA.16816.F32 R64, R12, R52, R64 ;  /* 0x000000340c40723c */ /* 0x004fe20000001840 */
[----:B-1----:R-:W-:-:S06]  /*1ccc0*/  FMUL.FTZ R0, R23, c[0x0][0x2ec] ;  /* 0x0000bb0017007a20 */ /* 0x002fcc0000410000 */
[----:B------:R1:W-:Y:S01]  /*1ccd0*/  MUFU.TANH R205, R0 ;  /* 0x0000000000cd7308 */ /* 0x0003e20000002400 */
[C---:B------:R-:W-:Y:S08]  /*1cce0*/  HMMA.16816.F32 R20, R12.reuse, R58, R176 ;  /* 0x0000003a0c14723c */ /* 0x040ff000000018b0 */
[----:B------:R-:W-:Y:S01]  /*1ccf0*/  HMMA.16816.F32 R56, R12, R46, R172 ;  /* 0x0000002e0c38723c */ /* 0x000fe200000018ac */
[----:B------:R2:W-:Y:S01]  /*1cd00*/  MUFU.TANH R173, R2 ;  /* 0x0000000200ad7308 */ /* 0x0005e20000002400 */
[----:B-1----:R-:W-:-:S05]  /*1cd10*/  IADD3 R0, R135, 0x5000, RZ ;  /* 0x0000500087007810 */ /* 0x002fca0007ffe0ff */
[----:B------:R1:W3:Y:S09]  /*1cd20*/  LDSM.16.M88.4 R28, [R0] ;  /* 0x00000000001c783b */ /* 0x0002f20000000200 */
[----:B------:R-:W-:Y:S01]  /*1cd30*/  HMMA.16816.F32 R20, R8, R62, R20 ;  /* 0x0000003e0814723c */ /* 0x000fe20000001814 */
[----:B--2---:R-:W-:-:S04]  /*1cd40*/  FMUL.FTZ R2, R19, c[0x0][0x2ec] ;  /* 0x0000bb0013027a20 */ /* 0x004fc80000410000 */
[----:B------:R2:W-:Y:S03]  /*1cd50*/  MUFU.TANH R196, R2 ;  /* 0x0000000200c47308 */ /* 0x0005e60000002400 */
[----:B------:R-:W-:Y:S01]  /*1cd60*/  HMMA.16816.F32 R60, R12, R54, R128 ;  /* 0x000000360c3c723c */ /* 0x000fe20000001880 */
[----:B-1----:R-:W-:-:S04]  /*1cd70*/  FMUL.FTZ R0, R41, c[0x0][0x2ec] ;  /* 0x0000bb0029007a20 */ /* 0x002fc80000410000 */
[----:B------:R1:W-:Y:S11]  /*1cd80*/  MUFU.TANH R203, R0 ;  /* 0x0000000000cb7308 */ /* 0x0003f60000002400 */
[----:B--2---:R-:W-:-:S04]  /*1cd90*/  FMUL.FTZ R2, R22, c[0x0][0x2ec] ;  /* 0x0000bb0016027a20 */ /* 0x004fc80000410000 */
[----:B------:R-:W-:Y:S01]  /*1cda0*/  MUFU.TANH R132, R2 ;  /* 0x0000000200847308 */ /* 0x000fe20000002400 */
[----:B---3--:R-:W-:Y:S01]  /*1cdb0*/  HMMA.16816.F32 R68, R12, R28, R76 ;  /* 0x0000001c0c44723c */ /* 0x008fe2000000184c */
[----:B-1----:R-:W-:-:S06]  /*1cdc0*/  FMUL.FTZ R0, R42, c[0x0][0x2ec] ;  /* 0x0000bb002a007a20 */ /* 0x002fcc0000410000 */
[----:B------:R1:W2:Y:S01]  /*1cdd0*/  MUFU.TANH R176, R0 ;  /* 0x0000000000b07308 */ /* 0x0002a20000002400 */
[----:B------:R-:W-:Y:S01]  /*1cde0*/  HMMA.16816.F32 R52, R12, R30, R116 ;  /* 0x0000001e0c34723c */ /* 0x000fe20000001874 */
[----:B------:R-:W3:Y:S01]  /*1cdf0*/  LDSM.16.M88.4 R28, [R232+0x4800] ;  /* 0x00480000e81c783b */ /* 0x000ee20000000200 */
[----:B-1----:R-:W-:-:S05]  /*1ce00*/  FMUL.FTZ R0, R43, c[0x0][0x2ec] ;  /* 0x0000bb002b007a20 */ /* 0x002fca0000410000 */
[----:B------:R1:W-:Y:S02]  /*1ce10*/  MUFU.TANH R201, R0 ;  /* 0x0000000000c97308 */ /* 0x0003e40000002400 */
[----:B-1----:R-:W-:-:S05]  /*1ce20*/  IADD3 R0, R135, 0x5800, RZ ;  /* 0x0000580087007810 */ /* 0x002fca0007ffe0ff */
[----:B------:R1:W2:Y:S01]  /*1ce30*/  LDSM.16.M88.4 R32, [R0] ;  /* 0x000000000020783b */ /* 0x0002a20000000200 */
[----:B---3--:R-:W-:Y:S01]  /*1ce40*/  HMMA.16816.F32 R76, R8, R30, R60 ;  /* 0x0000001e084c723c */ /* 0x008fe2000000183c */
[----:B-1----:R-:W-:-:S04]  /*1ce50*/  FMUL.FTZ R0, R17, c[0x0][0x2ec] ;  /* 0x0000bb0011007a20 */ /* 0x002fc80000410000 */
[----:B------:R1:W-:Y:S03]  /*1ce60*/  MUFU.TANH R199, R0 ;  /* 0x0000000000c77308 */ /* 0x0003e60000002400 */
[----:B--2---:R-:W-:Y:S01]  /*1ce70*/  HMMA.16816.F32 R72, R12, R32, R112 ;  /* 0x000000200c48723c */ /* 0x004fe20000001870 */
[----:B-1----:R-:W-:-:S04]  /*1ce80*/  FMUL.FTZ R0, R18, c[0x0][0x2ec] ;  /* 0x0000bb0012007a20 */ /* 0x002fc80000410000 */
[----:B------:R1:W2:Y:S03]  /*1ce90*/  MUFU.TANH R170, R0 ;  /* 0x0000000000aa7308 */ /* 0x0002a60000002400 */
[C---:B------:R-:W-:Y:S08]  /*1cea0*/  HMMA.16816.F32 R16, R8.reuse, R48, R24 ;  /* 0x000000300810723c */ /* 0x040ff00000001818 */
[----:B------:R-:W-:Y:S01]  /*1ceb0*/  HMMA.16816.F32 R24, R8, R50, R56 ;  /* 0x000000320818723c */ /* 0x000fe20000001838 */
[----:B-1----:R-:W-:-:S07]  /*1cec0*/  IADD3 R0, R135, 0x6000, RZ ;  /* 0x0000600087007810 */ /* 0x002fce0007ffe0ff */
[----:B------:R-:W-:Y:S01]  /*1ced0*/  HMMA.16816.F32 R48, R12, R34, R120 ;  /* 0x000000220c30723c */ /* 0x000fe20000001878 */
[----:B------:R-:W1:Y:S04]  /*1cee0*/  LDSM.16.M88.4 R32, [R232+0x5000] ;  /* 0x00500000e820783b */ /* 0x000e680000000200 */
[----:B------:R3:W2:Y:S03]  /*1cef0*/  LDSM.16.M88.4 R44, [R0] ;  /* 0x00000000002c783b */ /* 0x0006a60000000200 */
[----:B------:R-:W-:-:S04]  /*1cf00*/  FMUL.FTZ R2, R16, c[0x0][0x2ec] ;  /* 0x0000bb0010027a20 */ /* 0x000fc80000410000 */
[----:B------:R3:W-:Y:S02]  /*1cf10*/  MUFU.TANH R128, R2 ;  /* 0x0000000200807308 */ /* 0x0007e40000002400 */
[----:B---3--:R-:W-:Y:S02]  /*1cf20*/  FMUL.FTZ R0, R20, c[0x0][0x2ec] ;  /* 0x0000bb0014007a20 */ /* 0x008fe40000410000 */
[----:B------:R-:W-:-:S04]  /*1cf30*/  FMUL.FTZ R2, R25, c[0x0][0x2ec] ;  /* 0x0000bb0019027a20 */ /* 0x000fc80000410000 */
[----:B------:R3:W2:Y:S08]  /*1cf40*/  MUFU.TANH R169, R0 ;  /* 0x0000000000a97308 */ /* 0x0006b00000002400 */
[----:B------:R-:W-:Y:S01]  /*1cf50*/  MUFU.TANH R184, R2 ;  /* 0x0000000200b87308 */ /* 0x000fe20000002400 */
[----:B-1----:R-:W-:Y:S01]  /*1cf60*/  HMMA.16816.F32 R68, R8, R32, R68 ;  /* 0x000000200844723c */ /* 0x002fe20000001844 */
[----:B---3--:R-:W-:-:S07]  /*1cf70*/  FMUL.FTZ R0, R21, c[0x0][0x2ec] ;  /* 0x0000bb0015007a20 */ /* 0x008fce0000410000 */
[C---:B--2---:R-:W-:Y:S01]  /*1cf80*/  HMMA.16816.F32 R56, R12.reuse, R44, R100 ;  /* 0x0000002c0c38723c */ /* 0x044fe20000001864 */
[----:B------:R1:W-:Y:S07]  /*1cf90*/  MUFU.TANH R194, R0 ;  /* 0x0000000000c27308 */ /* 0x0003ee0000002400 */
[----:B------:R-:W-:Y:S08]  /*1cfa0*/  HMMA.16816.F32 R44, R12, R46, R108 ;  /* 0x0000002e0c2c723c */ /* 0x000ff0000000186c */
[----:B------:R-:W-:Y:S01]  /*1cfb0*/  HMMA.16816.F32 R32, R8, R34, R52 ;  /* 0x000000220820723c */ /* 0x000fe20000001834 */
[----:B-1----:R-:W-:-:S05]  /*1cfc0*/  IADD3 R0, R135, 0x6800, RZ ;  /* 0x0000680087007810 */ /* 0x002fca0007ffe0ff */
[----:B------:R1:W2:Y:S02]  /*1cfd0*/  LDSM.16.M88.4 R40, [R0] ;  /* 0x000000000028783b */ /* 0x0002a40000000200 */
[----:B-1----:R-:W-:-:S04]  /*1cfe0*/  FMUL.FTZ R0, R23, c[0x0][0x2ec] ;  /* 0x0000bb0017007a20 */ /* 0x002fc80000410000 */
[----:B------:R1:W-:Y:S01]  /*1cff0*/  MUFU.TANH R191, R0 ;  /* 0x0000000000bf7308 */ /* 0x0003e20000002400 */
[----:B--2---:R-:W-:Y:S01]  /*1d000*/  HMMA.16816.F32 R80, R12, R40, R80 ;  /* 0x000000280c50723c */ /* 0x004fe20000001850 */
        /* <DEDUP_REMOVED lines=9> */
[----:B------:R-:W3:Y:S01]  /*1d0a0*/  LDSM.16.M88.4 R20, [R232+0x5800] ;  /* 0x00580000e814783b */ /* 0x000ee20000000200 */
[----:B-1----:R-:W-:-:S06]  /*1d0b0*/  FMUL.FTZ R0, R19, c[0x0][0x2ec] ;  /* 0x0000bb0013007a20 */ /* 0x002fcc0000410000 */
[----:B------:R-:W-:Y:S01]  /*1d0c0*/  HMMA.16816.F32 R16, R8, R28, R64 ;  /* 0x0000001c0810723c */ /* 0x000fe20000001840 */
[----:B------:R1:W-:Y:S02]  /*1d0d0*/  MUFU.TANH R186, R0 ;  /* 0x0000000000ba7308 */ /* 0x0003e40000002400 */
[----:B-1----:R-:W-:Y:S02]  /*1d0e0*/  FMUL.FTZ R0, R24, c[0x0][0x2ec] ;  /* 0x0000bb0018007a20 */ /* 0x002fe40000410000 */
[----:B------:R-:W-:-:S04]  /*1d0f0*/  FMUL.FTZ R24, R78, c[0x0][0x2ec] ;  /* 0x0000bb004e187a20 */ /* 0x000fc80000410000 */
[----:B------:R1:W1:Y:S11]  /*1d100*/  MUFU.TANH R115, R0 ;  /* 0x0000000000737308 */ /* 0x0002760000002400 */
[----:B------:R-:W-:Y:S04]  /*1d110*/  @!UPT UIADD3 URZ, URZ, URZ, URZ ;  /* 0x0000003f3f3ff290 */ /* 0x000fe8000fffe03f */
[----:B------:R-:W-:-:S04]  /*1d120*/  FMUL.FTZ R2, R18, c[0x0][0x2ec] ;  /* 0x0000bb0012027a20 */ /* 0x000fc80000410000 */
[----:B------:R-:W-:Y:S01]  /*1d130*/  MUFU.TANH R104, R2 ;  /* 0x0000000200687308 */ /* 0x000fe20000002400 */
[----:B-1----:R-:W-:Y:S01]  /*1d140*/  IADD3 R0, R135, 0x7800, RZ ;  /* 0x0000780087007810 */ /* 0x002fe20007ffe0ff */
[----:B---3--:R-:W-:Y:S06]  /*1d150*/  HMMA.16816.F32 R64, R8, R20, R72 ;  /* 0x000000140840723c */ /* 0x008fec0000001848 */
[----:B------:R1:W-:Y:S01]  /*1d160*/  MUFU.TANH R78, R24 ;  /* 0x00000018004e7308 */ /* 0x0003e20000002400 */
[----:B------:R3:W2:Y:S02]  /*1d170*/  LDSM.16.M88.4 R40, [R0] ;  /* 0x000000000028783b */ /* 0x0006a40000000200 */
[----:B---3--:R-:W-:-:S05]  /*1d180*/  FMUL.FTZ R0, R26, c[0x0][0x2ec] ;  /* 0x0000bb001a007a20 */ /* 0x008fca0000410000 */
[----:B------:R3:W3:Y:S01]  /*1d190*/  MUFU.TANH R110, R0 ;  /* 0x00000000006e7308 */ /* 0x0006e20000002400 */
[----:B------:R-:W-:Y:S01]  /*1d1a0*/  HMMA.16816.F32 R48, R8, R22, R48 ;  /* 0x000000160830723c */ /* 0x000fe20000001830 */
[----:B-1----:R-:W-:Y:S02]  /*1d1b0*/  FMUL.FTZ R24, R68, c[0x0][0x2ec] ;  /* 0x0000bb0044187a20 */ /* 0x002fe40000410000 */
[----:B------:R-:W-:-:S05]  /*1d1c0*/  FMUL.FTZ R20, R70, c[0x0][0x2ec] ;  /* 0x0000bb0046147a20 */ /* 0x000fca0000410000 */
[----:B--2---:R-:W-:Y:S01]  /*1d1d0*/  HMMA.16816.F32 R96, R12, R40, R96 ;  /* 0x000000280c60723c */ /* 0x004fe20000001860 */
[----:B---3--:R-:W-:-:S04]  /*1d1e0*/  FMUL.FTZ R0, R27, c[0x0][0x2ec] ;  /* 0x0000bb001b007a20 */ /* 0x008fc80000410000 */
[----:B------:R1:W-:Y:S02]  /*1d1f0*/  MUFU.TANH R178, R0 ;  /* 0x0000000000b27308 */ /* 0x0003e40000002400 */
[----:B-1----:R-:W-:Y:S02]  /*1d200*/  FMUL.FTZ R0, R16, c[0x0][0x2ec] ;  /* 0x0000bb0010007a20 */ /* 0x002fe40000410000 */
[----:B------:R-:W-:-:S04]  /*1d210*/  FMUL.FTZ R16, R76, c[0x0][0x2ec] ;  /* 0x0000bb004c107a20 */ /* 0x000fc80000410000 */
[----:B------:R1:W2:Y:S08]  /*1d220*/  MUFU.TANH R106, R0 ;  /* 0x00000000006a7308 */ /* 0x0002b00000002400 */
[----:B------:R-:W3:Y:S01]  /*1d230*/  MUFU.TANH R103, R16 ;  /* 0x0000001000677308 */ /* 0x000ee20000002400 */
[----:B-1----:R-:W-:-:S07]  /*1d240*/  FMUL.FTZ R0, R17, c[0x0][0x2ec] ;  /* 0x0000bb0011007a20 */ /* 0x002fce0000410000 */
[----:B------:R4:W-:Y:S02]  /*1d250*/  MUFU.TANH R175, R0 ;  /* 0x0000000000af7308 */ /* 0x0009e40000002400 */
[----:B----4-:R-:W-:Y:S02]  /*1d260*/  IMAD.SHL.U32 R0, R4, 0x2, RZ ;  /* 0x0000000204007824 */ /* 0x010fe400078e00ff */
[----:B------:R-:W-:Y:S02]  /*1d270*/  FMUL.FTZ R4, R19, c[0x0][0x2ec] ;  /* 0x0000bb0013047a20 */ /* 0x000fe40000410000 */
[----:B------:R-:W1:Y:S01]  /*1d280*/  LDSM.16.M88.4 R16, [R232+0x6000] ;  /* 0x00600000e810783b */ /* 0x000e620000000200 */
[----:B------:R-:W-:Y:S01]  /*1d290*/  LOP3.LUT R0, R0, 0x6, RZ, 0xc0, !PT ;  /* 0x0000000600007812 */ /* 0x000fe200078ec0ff */
[----:B------:R4:W-:Y:S03]  /*1d2a0*/  MUFU.TANH R174, R4 ;  /* 0x0000000400ae7308 */ /* 0x0009e60000002400 */
[----:B------:R-:W-:-:S04]  /*1d2b0*/  LOP3.LUT R2, R7, 0x8, R0, 0xfe, !PT ;  /* 0x0000000807027812 */ /* 0x000fc800078efe00 */
[CC--:B------:R-:W-:Y:S02]  /*1d2c0*/  ISETP.GE.AND P1, PT, R2.reuse, R6.reuse, PT ;  /* 0x000000060200720c */ /* 0x0c0fe40003f26270 */
[-C--:B------:R-:W-:Y:S02]  /*1d2d0*/  ISETP.GE.AND P0, PT, R2, R5.reuse, PT ;  /* 0x000000050200720c */ /* 0x080fe40003f06270 */
[----:B------:R-:W-:Y:S01]  /*1d2e0*/  FSEL R100, R250, -INF , !P1 ;  /* 0xff800000fa647808 */ /* 0x000fe20004800000 */
[----:B------:R-:W-:Y:S01]  /*1d2f0*/  IMAD.MOV.U32 R250, RZ, RZ, R251 ;  /* 0x000000fffffa7224 */ /* 0x000fe200078e00fb */
[C---:B------:R-:W-:Y:S01]  /*1d300*/  LOP3.LUT R2, R7.reuse, 0x18, R0, 0xfe, !PT ;  /* 0x0000001807027812 */ /* 0x040fe200078efe00 */
[----:B------:R-:W-:Y:S02]  /*1d310*/  IMAD.MOV.U32 R251, RZ, RZ, R240 ;  /* 0x000000fffffb7224 */ /* 0x000fe400078e00f0 */
[----:B------:R-:W-:Y:S01]  /*1d320*/  IMAD.MOV.U32 R240, RZ, RZ, R241 ;  /* 0x000000fffff07224 */ /* 0x000fe200078e00f1 */
[C---:B----4-:R-:W-:Y:S01]  /*1d330*/  LOP3.LUT R4, R7.reuse, 0x10, R0, 0xfe, !PT ;  /* 0x0000001007047812 */ /* 0x050fe200078efe00 */
[----:B------:R-:W-:Y:S01]  /*1d340*/  IMAD.MOV.U32 R241, RZ, RZ, R242 ;  /* 0x000000fffff17224 */ /* 0x000fe200078e00f2 */
[-C--:B------:R-:W-:Y:S01]  /*1d350*/  ISETP.GE.AND P4, PT, R2, R6.reuse, PT ;  /* 0x000000060200720c */ /* 0x080fe20003f86270 */
[----:B------:R-:W-:Y:S01]  /*1d360*/  IMAD.MOV.U32 R242, RZ, RZ, R243 ;  /* 0x000000fffff27224 */ /* 0x000fe200078e00f3 */
[C---:B------:R-:W-:Y:S01]  /*1d370*/  ISETP.GE.AND P2, PT, R4.reuse, R6, PT ;  /* 0x000000060400720c */ /* 0x040fe20003f46270 */
[----:B------:R-:W-:Y:S01]  /*1d380*/  IMAD.MOV.U32 R243, RZ, RZ, R224 ;  /* 0x000000fffff37224 */ /* 0x000fe200078e00e0 */
[-C--:B------:R-:W-:Y:S01]  /*1d390*/  ISETP.GE.AND P3, PT, R4, R5.reuse, PT ;  /* 0x000000050400720c */ /* 0x080fe20003f66270 */
[----:B------:R-:W-:Y:S01]  /*1d3a0*/  IMAD.MOV.U32 R224, RZ, RZ, R225 ;  /* 0x000000ffffe07224 */ /* 0x000fe200078e00e1 */
[----:B------:R-:W-:Y:S01]  /*1d3b0*/  ISETP.GE.AND P5, PT, R2, R5, PT ;  /* 0x000000050200720c */ /* 0x000fe20003fa6270 */
[----:B------:R-:W-:Y:S01]  /*1d3c0*/  IMAD.MOV.U32 R225, RZ, RZ, R226 ;  /* 0x000000ffffe17224 */ /* 0x000fe200078e00e2 */
[C-C-:B------:R-:W-:Y:S01]  /*1d3d0*/  LOP3.LUT R4, R7.reuse, 0x20, R0.reuse, 0xfe, !PT ;  /* 0x0000002007047812 */ /* 0x140fe200078efe00 */
[----:B------:R-:W-:Y:S01]  /*1d3e0*/  IMAD.MOV.U32 R226, RZ, RZ, R227 ;  /* 0x000000ffffe27224 */ /* 0x000fe200078e00e3 */
[----:B------:R-:W-:Y:S01]  /*1d3f0*/  LOP3.LUT R2, R7, 0x28, R0, 0xfe, !PT ;  /* 0x0000002807027812 */ /* 0x000fe200078efe00 */
[----:B------:R-:W-:-:S02]  /*1d400*/  IMAD.MOV.U32 R227, RZ, RZ, R220 ;  /* 0x000000ffffe37224 */ /* 0x000fc400078e00dc */
[----:B------:R-:W-:Y:S02]  /*1d410*/  IMAD.MOV.U32 R220, RZ, RZ, R211 ;  /* 0x000000ffffdc7224 */ /* 0x000fe400078e00d3 */
[----:B------:R-:W-:Y:S02]  /*1d420*/  IMAD.MOV.U32 R211, RZ, RZ, R3 ;  /* 0x000000ffffd37224 */ /* 0x000fe400078e0003 */
[----:B------:R4:W5:Y:S01]  /*1d430*/  LDL.LU R3, [R1+0x38] ;  /* 0x0000380001037983 */ /* 0x0009620000300800 */
[----:B------:R-:W-:Y:S01]  /*1d440*/  FSEL R101, R250, -INF , !P0 ;  /* 0xff800000fa657808 */ /* 0x000fe20004000000 */
[----:B------:R2:W-:Y:S01]  /*1d450*/  MUFU.TANH R76, R24 ;  /* 0x00000018004c7308 */ /* 0x0005e20000002400 */
[----:B------:R-:W-:Y:S01]  /*1d460*/  FSEL R102, R251, -INF , !P2 ;  /* 0xff800000fb667808 */ /* 0x000fe20005000000 */
[C---:B-1----:R-:W-:Y:S01]  /*1d470*/  HMMA.16816.F32 R28, R8.reuse, R16, R56 ;  /* 0x00000010081c723c */ /* 0x042fe20000001838 */
[-C--:B------:R-:W-:Y:S01]  /*1d480*/  ISETP.GE.AND P6, PT, R4, R6.reuse, PT ;  /* 0x000000060400720c */ /* 0x080fe20003fc6270 */
[----:B------:R-:W-:Y:S01]  /*1d490*/  FMUL.FTZ R21, R34, c[0x0][0x2ec] ;  /* 0x0000bb0022157a20 */ /* 0x000fe20000410000 */
[CC--:B------:R-:W-:Y:S01]  /*1d4a0*/  ISETP.GE.AND P2, PT, R2.reuse, R6.reuse, PT ;  /* 0x000000060200720c */ /* 0x0c0fe20003f46270 */
[----:B------:R-:W-:Y:S01]  /*1d4b0*/  IMAD.MOV.U32 R249, RZ, RZ, R220 ;  /* 0x000000fffff97224 */ /* 0x000fe200078e00dc */
[-C--:B------:R-:W-:Y:S01]  /*1d4c0*/  ISETP.GE.AND P0, PT, R2, R5.reuse, PT ;  /* 0x000000050200720c */ /* 0x080fe20003f06270 */
[----:B------:R1:W1:Y:S01]  /*1d4d0*/  MUFU.TANH R72, R20 ;  /* 0x0000001400487308 */ /* 0x0002620000002400 */
[C-C-:B------:R-:W-:Y:S01]  /*1d4e0*/  LOP3.LUT R2, R7.reuse, 0x38, R0.reuse, 0xfe, !PT ;  /* 0x0000003807027812 */ /* 0x140fe200078efe00 */
[----:B------:R-:W-:Y:S01]  /*1d4f0*/  FMUL.FTZ R16, R66, c[0x0][0x2ec] ;  /* 0x0000bb0042107a20 */ /* 0x000fe20000410000 */
[-C--:B------:R-:W-:Y:S01]  /*1d500*/  ISETP.GE.AND P1, PT, R4, R5.reuse, PT ;  /* 0x000000050400720c */ /* 0x080fe20003f26270 */
[----:B------:R-:W-:Y:S01]  /*1d510*/  HMMA.16816.F32 R56, R8, R18, R44 ;  /* 0x000000120838723c */ /* 0x000fe2000000182c */
[----:B------:R-:W-:Y:S01]  /*1d520*/  LOP3.LUT R4, R7, 0x30, R0, 0xfe, !PT ;  /* 0x0000003007047812 */ /* 0x000fe200078efe00 */
[----:B------:R-:W-:Y:S01]  /*1d530*/  IMAD.MOV.U32 R220, RZ, RZ, R200 ;  /* 0x000000ffffdc7224 */ /* 0x000fe200078e00c8 */
[----:B------:R-:W-:Y:S01]  /*1d540*/  FSEL R108, R241, -INF , !P6 ;  /* 0xff800000f16c7808 */ /* 0x000fe20007000000 */
[----:B--2---:R-:W2:Y:S01]  /*1d550*/  LDSM.16.M88.4 R24, [R232+0x6800] ;  /* 0x00680000e818783b */ /* 0x004ea20000000200 */
[-C--:B------:R-:W-:Y:S01]  /*1d560*/  ISETP.GE.AND P6, PT, R2, R6.reuse, PT ;  /* 0x000000060200720c */ /* 0x080fe20003fc6270 */
[----:B------:R1:W-:Y:S01]  /*1d570*/  MUFU.TANH R70, R21 ;  /* 0x0000001500467308 */ /* 0x0003e20000002400 */
[----:B------:R-:W-:Y:S01]  /*1d580*/  FSEL R105, R105, -INF , !P3 ;  /* 0xff80000069697808 */ /* 0x000fe20005800000 */
[----:B------:R-:W-:Y:S01]  /*1d590*/  HMMA.16816.F32 R12, R12, R42, R124 ;  /* 0x0000002a0c0c723c */ /* 0x000fe2000000187c */
[----:B------:R-:W-:Y:S01]  /*1d5a0*/  FSEL R74, R240, -INF , !P4 ;  /* 0xff800000f04a7808 */ /* 0x000fe20006000000 */
[----:B------:R-:W-:Y:S01]  /*1d5b0*/  IMAD.MOV.U32 R240, RZ, RZ, R197 ;  /* 0x000000fffff07224 */ /* 0x000fe200078e00c5 */
[-C--:B------:R-:W-:Y:S01]  /*1d5c0*/  ISETP.GE.AND P3, PT, R4, R6.reuse, PT ;  /* 0x000000060400720c */ /* 0x080fe20003f66270 */
[----:B------:R-:W-:Y:S01]  /*1d5d0*/  IMAD.MOV.U32 R250, RZ, RZ, R198 ;  /* 0x000000fffffa7224 */ /* 0x000fe200078e00c6 */
[-C--:B------:R-:W-:Y:S01]  /*1d5e0*/  ISETP.GE.AND P4, PT, R2, R5.reuse, PT ;  /* 0x000000050200720c */ /* 0x080fe20003f86270 */
[----:B------:R-:W-:Y:S01]  /*1d5f0*/  IMAD.MOV.U32 R248, RZ, RZ, R222 ;  /* 0x000000fffff87224 */ /* 0x000fe200078e00de */
[----:B------:R-:W-:Y:S01]  /*1d600*/  P2R R2, PR, RZ, 0x40 ;  /* 0x00000040ff027803 */ /* 0x000fe20000000000 */
[----:B------:R-:W-:Y:S01]  /*1d610*/  IMAD.MOV.U32 R222, RZ, RZ, R218 ;  /* 0x000000ffffde7224 */ /* 0x000fe200078e00da */
[----:B------:R-:W-:Y:S01]  /*1d620*/  FSEL R113, R252, -INF , !P3 ;  /* 0xff800000fc717808 */ /* 0x000fe20005800000 */
[----:B------:R-:W-:Y:S01]  /*1d630*/  IMAD.MOV.U32 R252, RZ, RZ, R202 ;  /* 0x000000fffffc7224 */ /* 0x000fe200078e00ca */
[----:B------:R-:W-:Y:S01]  /*1d640*/  ISETP.NE.AND P3, PT, R2, RZ, PT ;  /* 0x000000ff0200720c */ /* 0x000fe20003f65270 */
[----:B------:R-:W-:Y:S01]  /*1d650*/  FMUL.FTZ R2, R64, c[0x0][0x2ec] ;  /* 0x0000bb0040027a20 */ /* 0x000fe20000410000 */
[----:B------:R-:W-:Y:S01]  /*1d660*/  FSEL R107, R107, -INF , !P5 ;  /* 0xff8000006b6b7808 */ /* 0x000fe20006800000 */
[----:B------:R3:W-:Y:S01]  /*1d670*/  MUFU.TANH R64, R16 ;  /* 0x0000001000407308 */ /* 0x0007e20000002400 */
[-C--:B------:R-:W-:Y:S01]  /*1d680*/  ISETP.GE.AND P5, PT, R4, R5.reuse, PT ;  /* 0x000000050400720c */ /* 0x080fe20003fa6270 */
[----:B------:R-:W-:Y:S01]  /*1d690*/  FMUL.FTZ R4, R32, c[0x0][0x2ec] ;  /* 0x0000bb0020047a20 */ /* 0x000fe20000410000 */
[----:B-1----:R-:W-:Y:S01]  /*1d6a0*/  LOP3.LUT R20, R7, 0x40, R0, 0xfe, !PT ;  /* 0x0000004007147812 */ /* 0x002fe200078efe00 */
[----:B------:R-:W-:Y:S01]  /*1d6b0*/  FMUL.FTZ R21, R28, c[0x0][0x2ec] ;  /* 0x0000bb001c157a20 */ /* 0x000fe20000410000 */
[----:B------:R-:W-:Y:S01]  /*1d6c0*/  FSEL R114, R246, -INF , !P3 ;  /* 0xff800000f6727808 */ /* 0x000fe20005800000 */
[----:B------:R-:W-:Y:S01]  /*1d6d0*/  IMAD.MOV.U32 R218, RZ, RZ, R219 ;  /* 0x000000ffffda7224 */ /* 0x000fe200078e00db */
[----:B------:R-:W-:Y:S01]  /*1d6e0*/  FSEL R112, R242, -INF , !P1 ;  /* 0xff800000f2707808 */ /* 0x000fe20004800000 */
[----:B------:R1:W1:Y:S01]  /*1d6f0*/  MUFU.TANH R68, R2 ;  /* 0x0000000200447308 */ /* 0x0002620000002400 */
[----:B------:R-:W-:Y:S01]  /*1d700*/  FSEL R117, R190, -INF , !P4 ;  /* 0xff800000be757808 */ /* 0x000fe20006000000 */
[----:B------:R-:W-:Y:S01]  /*1d710*/  IMAD.MOV.U32 R219, RZ, RZ, R208 ;  /* 0x000000ffffdb7224 */ /* 0x000fe200078e00d0 */
[-C--:B------:R-:W-:Y:S01]  /*1d720*/  ISETP.GE.AND P1, PT, R20, R5.reuse, PT ;  /* 0x000000051400720c */ /* 0x080fe20003f26270 */
[----:B------:R-:W-:Y:S01]  /*1d730*/  IMAD.MOV.U32 R251, RZ, RZ, R206 ;  /* 0x000000fffffb7224 */ /* 0x000fe200078e00ce */
[----:B------:R-:W-:Y:S01]  /*1d740*/  FSEL R109, R243, -INF , !P2 ;  /* 0xff800000f36d7808 */ /* 0x000fe20005000000 */
[----:B------:R-:W-:Y:S01]  /*1d750*/  IMAD.MOV.U32 R243, RZ, RZ, R227 ;  /* 0x000000fffff37224 */ /* 0x000fe200078e00e3 */
[----:B------:R-:W-:Y:S01]  /*1d760*/  FSEL R122, R187, -INF , !P1 ;  /* 0xff800000bb7a7808 */ /* 0x000fe20004800000 */
[----:B---3--:R-:W-:Y:S01]  /*1d770*/  FMUL.FTZ R16, R48, c[0x0][0x2ec] ;  /* 0x0000bb0030107a20 */ /* 0x008fe20000410000 */
[----:B------:R3:W3:Y:S01]  /*1d780*/  MUFU.TANH R73, R4 ;  /* 0x0000000400497308 */ /* 0x0006e20000002400 */
[-C--:B------:R-:W-:Y:S01]  /*1d790*/  ISETP.GE.AND P6, PT, R20, R6.reuse, PT ;  /* 0x000000061400720c */ /* 0x080fe20003fc6270 */
[----:B------:R-:W-:Y:S01]  /*1d7a0*/  FMUL.FTZ R20, R50, c[0x0][0x2ec] ;  /* 0x0000bb0032147a20 */ /* 0x000fe20000410000 */
[----:B------:R-:W-:Y:S01]  /*1d7b0*/  FSEL R111, R224, -INF , !P0 ;  /* 0xff800000e06f7808 */ /* 0x000fe20004000000 */
[----:B------:R-:W-:Y:S01]  /*1d7c0*/  IMAD.MOV.U32 R224, RZ, RZ, R225 ;  /* 0x000000ffffe07224 */ /* 0x000fe200078e00e1 */
[----:B------:R-:W-:Y:S01]  /*1d7d0*/  FSEL R119, R188, -INF , !P6 ;  /* 0xff800000bc777808 */ /* 0x000fe20007000000 */
[C---:B--2---:R-:W-:Y:S01]  /*1d7e0*/  HMMA.16816.F32 R44, R8.reuse, R24, R80 ;  /* 0x00000018082c723c */ /* 0x044fe20000001850 */
[----:B-1----:R-:W-:Y:S01]  /*1d7f0*/  LOP3.LUT R2, R7, 0x50, R0, 0xfe, !PT ;  /* 0x0000005007027812 */ /* 0x002fe200078efe00 */
[----:B------:R1:W2:Y:S01]  /*1d800*/  MUFU.TANH R41, R16 ;  /* 0x0000001000297308 */ /* 0x0002a20000002400 */
[----:B------:R-:W-:Y:S01]  /*1d810*/  FSEL R116, R247, -INF , !P5 ;  /* 0xff800000f7747808 */ /* 0x000fe20006800000 */
[----:B------:R-:W-:Y:S01]  /*1d820*/  IMAD.MOV.U32 R225, RZ, RZ, R226 ;  /* 0x000000ffffe17224 */ /* 0x000fe200078e00e2 */
[CC--:B------:R-:W-:Y:S01]  /*1d830*/  ISETP.GE.AND P3, PT, R2.reuse, R6.reuse, PT ;  /* 0x000000060200720c */ /* 0x0c0fe20003f66270 */
[----:B------:R-:W-:Y:S01]  /*1d840*/  IMAD.MOV.U32 R226, RZ, RZ, R192 ;  /* 0x000000ffffe27224 */ /* 0x000fe200078e00c0 */
[-C--:B------:R-:W-:Y:S01]  /*1d850*/  ISETP.GE.AND P4, PT, R2, R5.reuse, PT ;  /* 0x000000050200720c */ /* 0x080fe20003f86270 */
[----:B------:R-:W-:Y:S01]  /*1d860*/  HMMA.16816.F32 R24, R8, R26, R84 ;  /* 0x0000001a0818723c */ /* 0x000fe20000001854 */
[----:B------:R-:W-:Y:S01]  /*1d870*/  P2R R2, PR, RZ, 0x8 ;  /* 0x00000008ff027803 */ /* 0x000fe20000000000 */
[----:B------:R2:W2:Y:S01]  /*1d880*/  MUFU.TANH R40, R20 ;  /* 0x0000001400287308 */ /* 0x0004a20000002400 */
[C---:B---3--:R-:W-:Y:S01]  /*1d890*/  LOP3.LUT R4, R7.reuse, 0x48, R0, 0xfe, !PT ;  /* 0x0000004807047812 */ /* 0x048fe200078efe00 */
[----:B------:R-:W-:Y:S01]  /*1d8a0*/  IMAD.MOV.U32 R247, RZ, RZ, R193 ;  /* 0x000000fffff77224 */ /* 0x000fe200078e00c1 */
[----:B------:R-:W-:Y:S01]  /*1d8b0*/  ISETP.NE.AND P1, PT, R2, RZ, PT ;  /* 0x000000ff0200720c */ /* 0x000fe20003f25270 */
[----:B------:R-:W-:Y:S01]  /*1d8c0*/  IMAD.MOV.U32 R48, RZ, RZ, R195 ;  /* 0x000000ffff307224 */ /* 0x000fe200078e00c3 */
[CC--:B------:R-:W-:Y:S01]  /*1d8d0*/  ISETP.GE.AND P2, PT, R4.reuse, R6.reuse, PT ;  /* 0x000000060400720c */ /* 0x0c0fe20003f46270 */
[----:B------:R-:W-:Y:S01]  /*1d8e0*/  IMAD.MOV.U32 R227, RZ, RZ, R204 ;  /* 0x000000ffffe37224 */ /* 0x000fe200078e00cc */
[C-C-:B------:R-:W-:Y:S01]  /*1d8f0*/  LOP3.LUT R2, R7.reuse, 0x68, R0.reuse, 0xfe, !PT ;  /* 0x0000006807027812 */ /* 0x140fe200078efe00 */
[----:B-1----:R-:W1:Y:S01]  /*1d900*/  LDSM.16.M88.4 R16, [R232+0x7000] ;  /* 0x00700000e810783b */ /* 0x002e620000000200 */
[-C--:B------:R-:W-:Y:S01]  /*1d910*/  ISETP.GE.AND P0, PT, R4, R5.reuse, PT ;  /* 0x000000050400720c */ /* 0x080fe20003f06270 */
[----:B------:R-:W-:Y:S01]  /*1d920*/  IMAD.MOV.U32 R242, RZ, RZ, R223 ;  /* 0x000000fffff27224 */ /* 0x000fe200078e00df */
[----:B------:R-:W-:Y:S01]  /*1d930*/  LOP3.LUT R4, R7, 0x58, R0, 0xfe, !PT ;  /* 0x0000005807047812 */ /* 0x000fe200078efe00 */
[----:B------:R-:W-:Y:S01]  /*1d940*/  IMAD.MOV.U32 R223, RZ, RZ, R213 ;  /* 0x000000ffffdf7224 */ /* 0x000fe200078e00d5 */
[----:B------:R-:W-:Y:S01]  /*1d950*/  FSEL R120, R185, -INF , !P2 ;  /* 0xff800000b9787808 */ /* 0x000fe20005000000 */
[----:B------:R-:W-:Y:S01]  /*1d960*/  IMAD.MOV.U32 R241, RZ, RZ, R214 ;  /* 0x000000fffff17224 */ /* 0x000fe200078e00d6 */
[-C--:B------:R-:W-:Y:S01]  /*1d970*/  ISETP.GE.AND P2, PT, R2, R6.reuse, PT ;  /* 0x000000060200720c */ /* 0x080fe20003f46270 */
[----:B------:R-:W-:Y:S01]  /*1d980*/  IMAD.MOV.U32 R75, RZ, RZ, R210 ;  /* 0x000000ffff4b7224 */ /* 0x000fe200078e00d2 */
[----:B------:R-:W-:Y:S01]  /*1d990*/  FSEL R123, R182, -INF , !P1 ;  /* 0xff800000b67b7808 */ /* 0x000fe20004800000 */
[----:B------:R-:W-:Y:S01]  /*1d9a0*/  IMAD.MOV.U32 R246, RZ, RZ, R211 ;  /* 0x000000fffff67224 */ /* 0x000fe200078e00d3 */
[----:B------:R-:W-:Y:S01]  /*1d9b0*/  ISETP.GE.AND P6, PT, R4, R6, PT ;  /* 0x000000060400720c */ /* 0x000fe20003fc6270 */
[----:B------:R-:W-:Y:S01]  /*1d9c0*/  IMAD.MOV.U32 R66, RZ, RZ, R221 ;  /* 0x000000ffff427224 */ /* 0x000fe200078e00dd */
[----:B------:R-:W-:Y:S01]  /*1d9d0*/  ISETP.GE.AND P1, PT, R2, R5, PT ;  /* 0x000000050200720c */ /* 0x000fe20003f26270 */
[----:B------:R-:W-:Y:S01]  /*1d9e0*/  IMAD.MOV.U32 R221, RZ, RZ, R212 ;  /* 0x000000ffffdd7224 */ /* 0x000fe200078e00d4 */
[----:B--2---:R-:W-:-:S02]  /*1d9f0*/  LOP3.LUT R20, R7, 0x70, R0, 0xfe, !PT ;  /* 0x0000007007147812 */ /* 0x004fc400078efe00 */
[----:B------:R-:W-:Y:S02]  /*1da00*/  P2R R2, PR, RZ, 0x4 ;  /* 0x00000004ff027803 */ /* 0x000fe40000000000 */
[----:B------:R-:W-:Y:S02]  /*1da10*/  FSEL R131, R39, -INF , !P4 ;  /* 0xff80000027837808 */ /* 0x000fe40006000000 */
[----:B------:R-:W-:Y:S01]  /*1da20*/  FSEL R129, R181, -INF , !P6 ;  /* 0xff800000b5817808 */ /* 0x000fe20007000000 */
[----:B------:R-:W-:Y:S01]  /*1da30*/  MUFU.TANH R39, R21 ;  /* 0x0000001500277308 */ /* 0x000fe20000002400 */
[C---:B------:R-:W-:Y:S02]  /*1da40*/  ISETP.GE.AND P4, PT, R20.reuse, R6, PT ;  /* 0x000000061400720c */ /* 0x040fe40003f86270 */
[-C--:B------:R-:W-:Y:S01]  /*1da50*/  ISETP.GE.AND P2, PT, R20, R5.reuse, PT ;  /* 0x000000051400720c */ /* 0x080fe20003f46270 */
[----:B------:R-:W-:Y:S01]  /*1da60*/  FMUL.FTZ R20, R56, c[0x0][0x2ec] ;  /* 0x0000bb0038147a20 */ /* 0x000fe20000410000 */
[----:B------:R-:W-:Y:S01]  /*1da70*/  ISETP.NE.AND P6, PT, R2, RZ, PT ;  /* 0x000000ff0200720c */ /* 0x000fe20003fc5270 */
[----:B------:R-:W-:Y:S01]  /*1da80*/  FMUL.FTZ R2, R30, c[0x0][0x2ec] ;  /* 0x0000bb001e027a20 */ /* 0x000fe20000410000 */
[----:B------:R-:W-:-:S02]  /*1da90*/  ISETP.GE.AND P3, PT, R4, R5, PT ;  /* 0x000000050400720c */ /* 0x000fc40003f66270 */
[----:B------:R-:W-:Y:S02]  /*1daa0*/  FSEL R168, R37, -INF , !P6 ;  /* 0xff80000025a87808 */ /* 0x000fe40007000000 */
[----:B------:R2:W3:Y:S01]  /*1dab0*/  MUFU.TANH R37, R20 ;  /* 0x0000001400257308 */ /* 0x0004e20000002400 */
[--C-:B------:R-:W-:Y:S02]  /*1dac0*/  LOP3.LUT R4, R7, 0x60, R0.reuse, 0xfe, !PT ;  /* 0x0000006007047812 */ /* 0x100fe400078efe00 */
[----:B------:R-:W-:Y:S02]  /*1dad0*/  FSEL R121, R183, -INF , !P0 ;  /* 0xff800000b7797808 */ /* 0x000fe40004000000 */
[C---:B------:R-:W-:Y:S01]  /*1dae0*/  ISETP.GE.AND P5, PT, R4.reuse, R6, PT ;  /* 0x000000060400720c */ /* 0x040fe20003fa6270 */
[----:B-1----:R-:W-:Y:S01]  /*1daf0*/  HMMA.16816.F32 R60, R8, R16, R92 ;  /* 0x00000010083c723c */ /* 0x002fe2000000185c */
[----:B------:R-:W-:Y:S02]  /*1db00*/  ISETP.GE.AND P0, PT, R4, R5, PT ;  /* 0x000000050400720c */ /* 0x000fe40003f06270 */
[----:B------:R-:W-:-:S02]  /*1db10*/  LOP3.LUT R4, R7, 0x78, R0, 0xfe, !PT ;  /* 0x0000007807047812 */ /* 0x000fc400078efe00 */
[----:B------:R-:W-:Y:S02]  /*1db20*/  FSEL R130, R38, -INF , !P3 ;  /* 0xff80000026827808 */ /* 0x000fe40005800000 */
[----:B------:R-:W-:Y:S01]  /*1db30*/  FSEL R171, R180, -INF , !P0 ;  /* 0xff800000b4ab7808 */ /* 0x000fe20004000000 */
[----:B------:R-:W-:Y:S01]  /*1db40*/  FMUL.FTZ R16, R44, c[0x0][0x2ec] ;  /* 0x0000bb002c107a20 */ /* 0x000fe20000410000 */
[----:B--2---:R-:W1:Y:S01]  /*1db50*/  LDSM.16.M88.4 R20, [R232+0x7800] ;  /* 0x00780000e814783b */ /* 0x004e620000000200 */
[C---:B------:R-:W-:Y:S01]  /*1db60*/  ISETP.GE.AND P3, PT, R4.reuse, R6, PT ;  /* 0x000000060400720c */ /* 0x040fe20003f66270 */
[----:B------:R2:W-:Y:S01]  /*1db70*/  MUFU.TANH R38, R2 ;  /* 0x0000000200267308 */ /* 0x0005e20000002400 */
[----:B------:R-:W-:Y:S01]  /*1db80*/  ISETP.GE.AND P0, PT, R4, R5, PT ;  /* 0x000000050400720c */ /* 0x000fe20003f06270 */
[----:B------:R-:W-:Y:S01]  /*1db90*/  HMMA.16816.F32 R52, R8, R18, R88 ;  /* 0x000000120834723c */ /* 0x000fe20000001858 */
[----:B------:R-:W-:Y:S01]  /*1dba0*/  LOP3.LUT R4, R7, 0x80, R0, 0xfe, !PT ;  /* 0x0000008007047812 */ /* 0x000fe200078efe00 */
[----:B------:R-:W-:-:S04]  /*1dbb0*/  DEPBAR.LE SB0, 0x0 ;  /* 0x000080000000791a */ /* 0x000fc80000000000 */
[----:B------:R-:W-:Y:S01]  /*1dbc0*/  FSEL R133, R133, -INF , !P5 ;  /* 0xff80000085857808 */ /* 0x000fe20006800000 */
[----:B------:R3:W-:Y:S01]  /*1dbd0*/  MUFU.TANH R32, R16 ;  /* 0x0000001000207308 */ /* 0x0007e20000002400 */
[----:B------:R-:W-:Y:S02]  /*1dbe0*/  FSEL R172, R176, -INF , !P1 ;  /* 0xff800000b0ac7808 */ /* 0x000fe40004800000 */
[----:B------:R-:W-:Y:S01]  /*1dbf0*/  ISETP.GE.AND P5, PT, R4, R6, PT ;  /* 0x000000060400720c */ /* 0x000fe20003fa6270 */
[----:B------:R-:W-:Y:S01]  /*1dc00*/  FMUL.FTZ R62, R62, c[0x0][0x2ec] ;  /* 0x0000bb003e3e7a20 */ /* 0x000fe20000410000 */
[----:B------:R-:W-:Y:S01]  /*1dc10*/  ISETP.GE.AND P1, PT, R4, R5, PT ;  /* 0x000000050400720c */ /* 0x000fe20003f26270 */
[----:B------:R-:W-:Y:S01]  /*1dc20*/  FMUL.FTZ R4, R58, c[0x0][0x2ec] ;  /* 0x0000bb003a047a20 */ /* 0x000fe20000410000 */
[----:B--2---:R-:W-:Y:S02]  /*1dc30*/  LOP3.LUT R2, R7, 0x88, R0, 0xfe, !PT ;  /* 0x0000008807027812 */ /* 0x004fe400078efe00 */
[----:B------:R-:W-:Y:S01]  /*1dc40*/  FSEL R173, R173, -INF , !P4 ;  /* 0xff800000adad7808 */ /* 0x000fe20006000000 */
[----:B------:R2:W-:Y:S01]  /*1dc50*/  MUFU.TANH R34, R4 ;  /* 0x0000000400227308 */ /* 0x0005e20000002400 */
[----:B------:R-:W-:-:S02]  /*1dc60*/  FSEL R170, R170, -INF , !P2 ;  /* 0xff800000aaaa7808 */ /* 0x000fc40005000000 */
[----:B------:R-:W-:Y:S02]  /*1dc70*/  FSEL R169, R169, -INF , !P3 ;  /* 0xff800000a9a97808 */ /* 0x000fe40005800000 */
[----:B------:R-:W-:Y:S01]  /*1dc80*/  FSEL R132, R132, -INF , !P0 ;  /* 0xff80000084847808 */ /* 0x000fe20004000000 */
[----:B---3--:R-:W-:Y:S01]  /*1dc90*/  FMUL.FTZ R16, R24, c[0x0][0x2ec] ;  /* 0x0000bb0018107a20 */ /* 0x008fe20000410000 */
[----:B------:R-:W-:Y:S01]  /*1dca0*/  ISETP.GE.AND P4, PT, R2, R6, PT ;  /* 0x000000060200720c */ /* 0x000fe20003f86270 */
[----:B------:R-:W-:Y:S01]  /*1dcb0*/  FMUL.FTZ R52, R52, c[0x0][0x2ec] ;  /* 0x0000bb0034347a20 */ /* 0x000fe20000410000 */
[----:B------:R-:W-:Y:S01]  /*1dcc0*/  ISETP.GE.AND P2, PT, R2, R5, PT ;  /* 0x000000050200720c */ /* 0x000fe20003f46270 */
[----:B------:R3:W-:Y:S01]  /*1dcd0*/  MUFU.TANH R28, R16 ;  /* 0x00000010001c7308 */ /* 0x0007e20000002400 */
[----:B------:R-:W-:Y:S01]  /*1dce0*/  LOP3.LUT R2, R7, 0x98, R0, 0xfe, !PT ;  /* 0x0000009807027812 */ /* 0x000fe200078efe00 */
[----:B------:R-:W-:Y:S01]  /*1dcf0*/  FMUL.FTZ R54, R54, c[0x0][0x2ec] ;  /* 0x0000bb0036367a20 */ /* 0x000fe20000410000 */
[----:B------:R-:W-:-:S02]  /*1dd00*/  FSEL R128, R128, -INF , !P5 ;  /* 0xff80000080807808 */ /* 0x000fc40006800000 */
[----:B------:R-:W-:Y:S02]  /*1dd10*/  FSEL R118, R118, -INF , !P1 ;  /* 0xff80000076767808 */ /* 0x000fe40004800000 */
[C-C-:B--2---:R-:W-:Y:S01]  /*1dd20*/  LOP3.LUT R4, R7.reuse, 0x90, R0.reuse, 0xfe, !PT ;  /* 0x0000009007047812 */ /* 0x144fe200078efe00 */
[----:B------:R-:W-:Y:S01]  /*1dd30*/  MUFU.TANH R62, R62 ;  /* 0x0000003e003e7308 */ /* 0x000fe20000002400 */
[-C--:B------:R-:W-:Y:S01]  /*1dd40*/  ISETP.GE.AND P5, PT, R2, R6.reuse, PT ;  /* 0x000000060200720c */ /* 0x080fe20003fa6270 */
[----:B-1----:R-:W-:Y:S01]  /*1dd50*/  HMMA.16816.F32 R12, R8, R22, R12 ;  /* 0x00000016080c723c */ /* 0x002fe2000000180c */
[C---:B------:R-:W-:Y:S02]  /*1dd60*/  ISETP.GE.AND P3, PT, R4.reuse, R6, PT ;  /* 0x000000060400720c */ /* 0x040fe40003f66270 */
[-C--:B------:R-:W-:Y:S01]  /*1dd70*/  ISETP.GE.AND P0, PT, R4, R5.reuse, PT ;  /* 0x000000050400720c */ /* 0x080fe20003f06270 */
[----:B------:R-:W-:Y:S01]  /*1dd80*/  FMUL.FTZ R4, R46, c[0x0][0x2ec] ;  /* 0x0000bb002e047a20 */ /* 0x000fe20000410000 */
[----:B------:R-:W-:Y:S01]  /*1dd90*/  ISETP.GE.AND P1, PT, R2, R5, PT ;  /* 0x000000050200720c */ /* 0x000fe20003f26270 */
[----:B---3--:R-:W-:Y:S01]  /*1dda0*/  FMUL.FTZ R16, R26, c[0x0][0x2ec] ;  /* 0x0000bb001a107a20 */ /* 0x008fe20000410000 */
[----:B------:R-:W-:Y:S01]  /*1ddb0*/  LOP3.LUT R2, R7, 0xa8, R0, 0xfe, !PT ;  /* 0x000000a807027812 */ /* 0x000fe200078efe00 */
[----:B------:R1:W2:Y:S01]  /*1ddc0*/  MUFU.TANH R30, R4 ;  /* 0x00000004001e7308 */ /* 0x0002a20000002400 */
[----:B------:R-:W-:-:S02]  /*1ddd0*/  FSEL R115, R115, -INF , !P4 ;  /* 0xff80000073737808 */ /* 0x000fc40006000000 */
[----:B------:R-:W-:Y:S02]  /*1dde0*/  FSEL R110, R110, -INF , !P2 ;  /* 0xff8000006e6e7808 */ /* 0x000fe40005000000 */
[----:B------:R-:W-:Y:S02]  /*1ddf0*/  FSEL R106, R106, -INF , !P3 ;  /* 0xff8000006a6a7808 */ /* 0x000fe40005800000 */
[----:B------:R-:W-:Y:S01]  /*1de00*/  FSEL R176, R104, -INF , !P0 ;  /* 0xff80000068b07808 */ /* 0x000fe20004000000 */
[----:B------:R3:W2:Y:S01]  /*1de10*/  MUFU.TANH R26, R16 ;  /* 0x00000010001a7308 */ /* 0x0006a20000002400 */
[C---:B------:R-:W-:Y:S02]  /*1de20*/  ISETP.GE.AND P3, PT, R2.reuse, R6, PT ;  /* 0x000000060200720c */ /* 0x040fe40003f66270 */
[----:B------:R-:W-:Y:S02]  /*1de30*/  ISETP.GE.AND P0, PT, R2, R5, PT ;  /* 0x000000050200720c */ /* 0x000fe40003f06270 */
[----:B------:R-:W-:-:S02]  /*1de40*/  LOP3.LUT R2, R7, 0xb8, R0, 0xfe, !PT ;  /* 0x000000b807027812 */ /* 0x000fc400078efe00 */
[----:B------:R-:W-:Y:S01]  /*1de50*/  FSEL R125, R103, -INF , !P5 ;  /* 0xff800000677d7808 */ /* 0x000fe20006800000 */
[----:B------:R-:W-:Y:S01]  /*1de60*/  MUFU.TANH R52, R52 ;  /* 0x0000003400347308 */ /* 0x000fe20000002400 */
[C-C-:B-1----:R-:W-:Y:S01]  /*1de70*/  LOP3.LUT R4, R7.reuse, 0xa0, R0.reuse, 0xfe, !PT ;  /* 0x000000a007047812 */ /* 0x142fe200078efe00 */
[----:B------:R-:W-:Y:S01]  /*1de80*/  FMUL.FTZ R12, R12, c[0x0][0x2ec] ;  /* 0x0000bb000c0c7a20 */ /* 0x000fe20000410000 */
[----:B------:R-:W-:Y:S02]  /*1de90*/  FSEL R127, R78, -INF , !P1 ;  /* 0xff8000004e7f7808 */ /* 0x000fe40004800000 */
[C---:B------:R-:W-:Y:S02]  /*1dea0*/  ISETP.GE.AND P4, PT, R4.reuse, R6, PT ;  /* 0x000000060400720c */ /* 0x040fe40003f86270 */
[----:B------:R-:W-:Y:S01]  /*1deb0*/  ISETP.GE.AND P2, PT, R4, R5, PT ;  /* 0x000000050400720c */ /* 0x000fe20003f46270 */
[----:B---3--:R-:W-:Y:S01]  /*1dec0*/  FMUL.FTZ R16, R60, c[0x0][0x2ec] ;  /* 0x0000bb003c107a20 */ /* 0x008fe20000410000 */
[----:B------:R-:W-:Y:S01]  /*1ded0*/  LOP3.LUT R4, R7, 0xb0, R0, 0xfe, !PT ;  /* 0x000000b007047812 */ /* 0x000fe200078efe00 */
[----:B------:R-:W-:Y:S01]  /*1dee0*/  MUFU.TANH R54, R54 ;  /* 0x0000003600367308 */ /* 0x000fe20000002400 */
[----:B------:R-:W-:-:S02]  /*1def0*/  FSEL R182, R72, -INF , !P2 ;  /* 0xff80000048b67808 */ /* 0x000fc40005000000 */
[CC--:B------:R-:W-:Y:S02]  /*1df00*/  ISETP.GE.AND P6, PT, R4.reuse, R6.reuse, PT ;  /* 0x000000060400720c */ /* 0x0c0fe40003fc6270 */
[-C--:B------:R-:W-:Y:S02]  /*1df10*/  ISETP.GE.AND P1, PT, R4, R5.reuse, PT ;  /* 0x000000050400720c */ /* 0x080fe40003f26270 */
[C---:B------:R-:W-:Y:S01]  /*1df20*/  ISETP.GE.AND P5, PT, R2.reuse, R6, PT ;  /* 0x000000060200720c */ /* 0x040fe20003fa6270 */
[----:B------:R1:W3:Y:S01]  /*1df30*/  MUFU.TANH R24, R16 ;  /* 0x0000001000187308 */ /* 0x0002e20000002400 */
[----:B------:R-:W-:Y:S02]  /*1df40*/  ISETP.GE.AND P2, PT, R2, R5, PT ;  /* 0x000000050200720c */ /* 0x000fe40003f46270 */
[----:B------:R-:W-:Y:S02]  /*1df50*/  LOP3.LUT R2, R7, 0xc8, R0, 0xfe, !PT ;  /* 0x000000c807027812 */ /* 0x000fe400078efe00 */
[----:B------:R-:W-:-:S02]  /*1df60*/  FSEL R183, R68, -INF , !P6 ;  /* 0xff80000044b77808 */ /* 0x000fc40007000000 */
[----:B------:R-:W-:Y:S01]  /*1df70*/  FSEL R188, R64, -INF , !P1 ;  /* 0xff80000040bc7808 */ /* 0x000fe20004800000 */
[----:B------:R-:W-:Y:S01]  /*1df80*/  MUFU.TANH R12, R12 ;  /* 0x0000000c000c7308 */ /* 0x000fe20000002400 */
[C-C-:B------:R-:W-:Y:S02]  /*1df90*/  LOP3.LUT R4, R7.reuse, 0xc0, R0.reuse, 0xfe, !PT ;  /* 0x000000c007047812 */ /* 0x140fe400078efe00 */
[C---:B------:R-:W-:Y:S02]  /*1dfa0*/  ISETP.GE.AND P6, PT, R2.reuse, R6, PT ;  /* 0x000000060200720c */ /* 0x040fe40003fc6270 */
[----:B------:R-:W-:Y:S02]  /*1dfb0*/  ISETP.GE.AND P1, PT, R2, R5, PT ;  /* 0x000000050200720c */ /* 0x000fe40003f26270 */
[----:B------:R-:W-:Y:S01]  /*1dfc0*/  LOP3.LUT R2, R7, 0xd0, R0, 0xfe, !PT ;  /* 0x000000d007027812 */ /* 0x000fe200078efe00 */
[----:B-1----:R-:W-:Y:S01]  /*1dfd0*/  HMMA.16816.F32 R16, R8, R20, R96 ;  /* 0x000000140810723c */ /* 0x002fe20000001860 */
[----:B------:R-:W-:-:S02]  /*1dfe0*/  FSEL R177, R76, -INF , !P4 ;  /* 0xff8000004cb17808 */ /* 0x000fc40006000000 */
[----:B------:R-:W-:Y:S02]  /*1dff0*/  FSEL R181, R70, -INF , !P0 ;  /* 0xff80000046b57808 */ /* 0x000fe40004000000 */
[----:B------:R-:W-:Y:S02]  /*1e000*/  FSEL R179, R73, -INF , !P3 ;  /* 0xff80000049b37808 */ /* 0x000fe40005800000 */
[C---:B------:R-:W-:Y:S01]  /*1e010*/  ISETP.GE.AND P4, PT, R4.reuse, R6, PT ;  /* 0x000000060400720c */ /* 0x040fe20003f86270 */
[----:B------:R-:W-:Y:S01]  /*1e020*/  FMUL.FTZ R9, R79, c[0x0][0x2ec] ;  /* 0x0000bb004f097a20 */ /* 0x000fe20000410000 */
[-C--:B------:R-:W-:Y:S02]  /*1e030*/  ISETP.GE.AND P0, PT, R4, R5.reuse, PT ;  /* 0x000000050400720c */ /* 0x080fe40003f06270 */
[----:B------:R-:W-:Y:S02]  /*1e040*/  ISETP.GE.AND P3, PT, R2, R5, PT ;  /* 0x000000050200720c */ /* 0x000fe40003f66270 */
[----:B------:R-:W-:-:S02]  /*1e050*/  LOP3.LUT R4, R7, 0xe0, R0, 0xfe, !PT ;  /* 0x000000e007047812 */ /* 0x000fc400078efe00 */
[----:B------:R-:W-:Y:S02]  /*1e060*/  FSEL R185, R41, -INF , !P5 ;  /* 0xff80000029b97808 */ /* 0x000fe40006800000 */
[C-C-:B------:R-:W-:Y:S02]  /*1e070*/  LOP3.LUT R8, R7.reuse, 0xe8, R0.reuse, 0xfe, !PT ;  /* 0x000000e807087812 */ /* 0x140fe400078efe00 */
[-C--:B------:R-:W-:Y:S02]  /*1e080*/  ISETP.GE.AND P5, PT, R2, R6.reuse, PT ;  /* 0x000000060200720c */ /* 0x080fe40003fa6270 */
[----:B------:R-:W-:Y:S02]  /*1e090*/  FSEL R187, R40, -INF , !P2 ;  /* 0xff80000028bb7808 */ /* 0x000fe40005000000 */
[----:B------:R-:W-:Y:S01]  /*1e0a0*/  LOP3.LUT R2, R7, 0xd8, R0, 0xfe, !PT ;  /* 0x000000d807027812 */ /* 0x000fe200078efe00 */
[----:B------:R-:W-:Y:S01]  /*1e0b0*/  FMUL.FTZ R16, R16, c[0x0][0x2ec] ;  /* 0x0000bb0010107a20 */ /* 0x000fe20000410000 */
[----:B------:R-:W-:Y:S01]  /*1e0c0*/  FSEL R192, R37, -INF , !P6 ;  /* 0xff80000025c07808 */ /* 0x000fe20007000000 */
[----:B------:R-:W-:Y:S01]  /*1e0d0*/  FMUL.FTZ R18, R18, c[0x0][0x2ec] ;  /* 0x0000bb0012127a20 */ /* 0x000fe20000410000 */
[-C--:B------:R-:W-:Y:S01]  /*1e0e0*/  ISETP.GE.AND P2, PT, R4, R6.reuse, PT ;  /* 0x000000060400720c */ /* 0x080fe20003f46270 */
[----:B------:R-:W-:Y:S01]  /*1e0f0*/  FMUL.FTZ R17, R17, c[0x0][0x2ec] ;  /* 0x0000bb0011117a20 */ /* 0x000fe20000410000 */
[----:B--2---:R-:W-:Y:S01]  /*1e100*/  FSEL R200, R30, -INF , !P3 ;  /* 0xff8000001ec87808 */ /* 0x004fe20005800000 */
[----:B------:R-:W1:Y:S01]  /*1e110*/  MUFU.TANH R16, R16 ;  /* 0x0000001000107308 */ /* 0x000e620000002400 */
[C---:B------:R-:W-:Y:S01]  /*1e120*/  ISETP.GE.AND P6, PT, R8.reuse, R6, PT ;  /* 0x000000060800720c */ /* 0x040fe20003fc6270 */
[----:B------:R-:W-:Y:S01]  /*1e130*/  FMUL.FTZ R19, R19, c[0x0][0x2ec] ;  /* 0x0000bb0013137a20 */ /* 0x000fe20000410000 */
[----:B------:R-:W-:Y:S01]  /*1e140*/  ISETP.GE.AND P3, PT, R8, R5, PT ;  /* 0x000000050800720c */ /* 0x000fe20003f66270 */
[----:B------:R-:W-:Y:S01]  /*1e150*/  FMUL.FTZ R8, R14, c[0x0][0x2ec] ;  /* 0x0000bb000e087a20 */ /* 0x000fe20000410000 */
[----:B------:R-:W-:-:S02]  /*1e160*/  FSEL R190, R39, -INF , !P4 ;  /* 0xff80000027be7808 */ /* 0x000fc40006000000 */
[----:B------:R-:W-:Y:S01]  /*1e170*/  FSEL R193, R38, -INF , !P0 ;  /* 0xff80000026c17808 */ /* 0x000fe20004000000 */
[----:B------:R-:W2:Y:S01]  /*1e180*/  MUFU.TANH R18, R18 ;  /* 0x0000001200127308 */ /* 0x000ea20000002400 */
[C---:B------:R-:W-:Y:S02]  /*1e190*/  ISETP.GE.AND P4, PT, R2.reuse, R6, PT ;  /* 0x000000060200720c */ /* 0x040fe40003f86270 */
[-C--:B------:R-:W-:Y:S02]  /*1e1a0*/  ISETP.GE.AND P0, PT, R2, R5.reuse, PT ;  /* 0x000000050200720c */ /* 0x080fe40003f06270 */
[----:B------:R-:W-:Y:S02]  /*1e1b0*/  P2R R2, PR, RZ, 0x4 ;  /* 0x00000004ff027803 */ /* 0x000fe40000000000 */
[----:B------:R-:W-:Y:S01]  /*1e1c0*/  ISETP.GE.AND P2, PT, R4, R5, PT ;  /* 0x000000050400720c */ /* 0x000fe20003f46270 */
[----:B------:R-:W1:Y:S01]  /*1e1d0*/  MUFU.TANH R8, R8 ;  /* 0x0000000800087308 */ /* 0x000e620000002400 */
[----:B------:R-:W-:-:S02]  /*1e1e0*/  LOP3.LUT R4, R7, 0xf0, R0, 0xfe, !PT ;  /* 0x000000f007047812 */ /* 0x000fc400078efe00 */
[----:B------:R-:W-:Y:S02]  /*1e1f0*/  FSEL R195, R34, -INF , !P1 ;  /* 0xff80000022c37808 */ /* 0x000fe40004800000 */
[----:B------:R-:W-:Y:S02]  /*1e200*/  FSEL R197, R32, -INF , !P5 ;  /* 0xff80000020c57808 */ /* 0x000fe40006800000 */
[----:B------:R-:W-:Y:S01]  /*1e210*/  FSEL R198, R28, -INF , !P4 ;  /* 0xff8000001cc67808 */ /* 0x000fe20006000000 */
[----:B------:R1:W-:Y:S01]  /*1e220*/  MUFU.TANH R34, R9 ;  /* 0x0000000900227308 */ /* 0x0003e20000002400 */
[----:B------:R-:W-:Y:S02]  /*1e230*/  ISETP.NE.AND P4, PT, R2, RZ, PT ;  /* 0x000000ff0200720c */ /* 0x000fe40003f85270 */
[C---:B------:R-:W-:Y:S02]  /*1e240*/  ISETP.GE.AND P5, PT, R4.reuse, R6, PT ;  /* 0x000000060400720c */ /* 0x040fe40003fa6270 */
[----:B------:R-:W-:-:S02]  /*1e250*/  ISETP.GE.AND P1, PT, R4, R5, PT ;  /* 0x000000050400720c */ /* 0x000fc40003f26270 */
[C---:B------:R-:W-:Y:S01]  /*1e260*/  LOP3.LUT R4, R7.reuse, 0xf8, R0, 0xfe, !PT ;  /* 0x000000f807047812 */ /* 0x040fe200078efe00 */
[----:B------:R-:W-:Y:S01]  /*1e270*/  MUFU.TANH R17, R17 ;  /* 0x0000001100117308 */ /* 0x000fe20000002400 */
[----:B------:R-:W-:Y:S02]  /*1e280*/  LOP3.LUT R0, R7, R0, RZ, 0xfc, !PT ;  /* 0x0000000007007212 */ /* 0x000fe400078efcff */
[----:B------:R-:W-:Y:S02]  /*1e290*/  FSEL R202, R26, -INF , !P0 ;  /* 0xff8000001aca7808 */ /* 0x000fe40004000000 */
[----:B---3--:R-:W-:Y:S02]  /*1e2a0*/  FSEL R204, R24, -INF , !P4 ;  /* 0xff80000018cc7808 */ /* 0x008fe40006000000 */
[C---:B------:R-:W-:Y:S01]  /*1e2b0*/  ISETP.GE.AND P4, PT, R4.reuse, R6, PT ;  /* 0x000000060400720c */ /* 0x040fe20003f86270 */
[----:B-1----:R-:W-:Y:S01]  /*1e2c0*/  FMUL.FTZ R9, R69, c[0x0][0x2ec] ;  /* 0x0000bb0045097a20 */ /* 0x002fe20000410000 */
[----:B------:R-:W-:Y:S01]  /*1e2d0*/  ISETP.GE.AND P0, PT, R4, R5, PT ;  /* 0x000000050400720c */ /* 0x000fe20003f06270 */
[----:B------:R-:W-:Y:S01]  /*1e2e0*/  FMUL.FTZ R4, R77, c[0x0][0x2ec] ;  /* 0x0000bb004d047a20 */ /* 0x000fe20000410000 */
[----:B------:R-:W-:Y:S01]  /*1e2f0*/  IADD3 R2, R0, 0x1, RZ ;  /* 0x0000000100027810 */ /* 0x000fe20007ffe0ff */
[----:B------:R-:W-:Y:S01]  /*1e300*/  MUFU.TANH R14, R9 ;  /* 0x00000009000e7308 */ /* 0x000fe20000002400 */
[----:B------:R-:W-:-:S02]  /*1e310*/  FSEL R208, R62, -INF , !P2 ;  /* 0xff8000003ed07808 */ /* 0x000fc40005000000 */
[----:B------:R-:W-:Y:S02]  /*1e320*/  FSEL R206, R52, -INF , !P6 ;  /* 0xff80000034ce7808 */ /* 0x000fe40007000000 */
[C---:B------:R-:W-:Y:S02]  /*1e330*/  ISETP.GE.AND P6, PT, R2.reuse, R6, PT ;  /* 0x000000060200720c */ /* 0x040fe40003fc6270 */
[----:B------:R-:W-:Y:S01]  /*1e340*/  ISETP.GE.AND P2, PT, R2, R5, PT ;  /* 0x000000050200720c */ /* 0x000fe20003f46270 */
[----:B------:R1:W3:Y:S01]  /*1e350*/  MUFU.TANH R37, R4 ;  /* 0x0000000400257308 */ /* 0x0002e20000002400 */
[----:B------:R-:W-:Y:S02]  /*1e360*/  IADD3 R2, R0, 0x9, RZ ;  /* 0x0000000900027810 */ /* 0x000fe40007ffe0ff */
[----:B------:R-:W-:Y:S02]  /*1e370*/  FSEL R210, R54, -INF , !P3 ;  /* 0xff80000036d27808 */ /* 0x000fe40005800000 */
[----:B------:R-:W-:-:S02]  /*1e380*/  FSEL R211, R16, -INF , !P5 ;  /* 0xff80000010d37808 */ /* 0x000fc40006800000 */
[----:B--2---:R-:W-:Y:S01]  /*1e390*/  FSEL R213, R18, -INF , !P1 ;  /* 0xff80000012d57808 */ /* 0x004fe20004800000 */
[----:B------:R-:W-:Y:S01]  /*1e3a0*/  MUFU.TANH R19, R19 ;  /* 0x0000001300137308 */ /* 0x000fe20000002400 */
[----:B------:R-:W-:Y:S01]  /*1e3b0*/  FSEL R214, R8, -INF , !P0 ;  /* 0xff80000008d67808 */ /* 0x000fe20004000000 */
[----:B------:R-:W-:Y:S01]  /*1e3c0*/  FMUL.FTZ R8, R71, c[0x0][0x2ec] ;  /* 0x0000bb0047087a20 */ /* 0x000fe20000410000 */
[----:B------:R-:W-:Y:S01]  /*1e3d0*/  BAR.SYNC.DEFER_BLOCKING 0x0 ;  /* 0x0000000000007b1d */ /* 0x000fe20000010000 */
[C---:B------:R-:W-:Y:S02]  /*1e3e0*/  ISETP.GE.AND P5, PT, R2.reuse, R6, PT ;  /* 0x000000060200720c */ /* 0x040fe40003fa6270 */
[----:B------:R-:W-:Y:S02]  /*1e3f0*/  ISETP.GE.AND P1, PT, R2, R5, PT ;  /* 0x000000050200720c */ /* 0x000fe40003f26270 */
[C---:B-1----:R-:W-:Y:S01]  /*1e400*/  IADD3 R4, R0.reuse, 0x11, RZ ;  /* 0x0000001100047810 */ /* 0x042fe20007ffe0ff */
[----:B------:R1:W-:Y:S01]  /*1e410*/  MUFU.TANH R32, R8 ;  /* 0x0000000800207308 */ /* 0x0003e20000002400 */
[----:B------:R-:W-:-:S02]  /*1e420*/  IADD3 R2, R0, 0x19, RZ ;  /* 0x0000001900027810 */ /* 0x000fc40007ffe0ff */
[C---:B------:R-:W-:Y:S02]  /*1e430*/  ISETP.GE.AND P3, PT, R4.reuse, R6, PT ;  /* 0x000000060400720c */ /* 0x040fe40003f66270 */
[----:B------:R-:W-:Y:S02]  /*1e440*/  ISETP.GE.AND P0, PT, R4, R5, PT ;  /* 0x000000050400720c */ /* 0x000fe40003f06270 */
[----:B------:R-:W-:Y:S02]  /*1e450*/  IADD3 R4, R0, 0x21, RZ ;  /* 0x0000002100047810 */ /* 0x000fe40007ffe0ff */
[----:B------:R-:W-:Y:S02]  /*1e460*/  FSEL R212, R12, -INF , !P4 ;  /* 0xff8000000cd47808 */ /* 0x000fe40006000000 */
[----:B------:R-:W-:Y:S02]  /*1e470*/  FSEL R38, R48, -INF , !P6 ;  /* 0xff80000030267808 */ /* 0x000fe40007000000 */
[----:B------:R-:W-:-:S02]  /*1e480*/  FSEL R40, R246, -INF , !P2 ;  /* 0xff800000f6287808 */ /* 0x000fc40005000000 */
[----:B------:R-:W-:Y:S01]  /*1e490*/  FSEL R41, R247, -INF , !P1 ;  /* 0xff800000f7297808 */ /* 0x000fe20004800000 */
[----:B-1----:R-:W-:Y:S01]  /*1e4a0*/  FMUL.FTZ R8, R35, c[0x0][0x2ec] ;  /* 0x0000bb0023087a20 */ /* 0x002fe20000410000 */
[CC--:B------:R-:W-:Y:S02]  /*1e4b0*/  ISETP.GE.AND P6, PT, R2.reuse, R6.reuse, PT ;  /* 0x000000060200720c */ /* 0x0c0fe40003fc6270 */
[-C--:B------:R-:W-:Y:S01]  /*1e4c0*/  ISETP.GE.AND P2, PT, R2, R5.reuse, PT ;  /* 0x000000050200720c */ /* 0x080fe20003f46270 */
[----:B------:R1:W2:Y:S01]  /*1e4d0*/  MUFU.TANH R30, R8 ;  /* 0x00000008001e7308 */ /* 0x0002a20000002400 */
[C---:B------:R-:W-:Y:S02]  /*1e4e0*/  ISETP.GE.AND P4, PT, R4.reuse, R6, PT ;  /* 0x000000060400720c */ /* 0x040fe40003f86270 */
[----:B------:R-:W-:Y:S01]  /*1e4f0*/  ISETP.GE.AND P1, PT, R4, R5, PT ;  /* 0x000000050400720c */ /* 0x000fe20003f26270 */
[----:B------:R-:W-:Y:S01]  /*1e500*/  FMUL.FTZ R4, R33, c[0x0][0x2ec] ;  /* 0x0000bb0021047a20 */ /* 0x000fe20000410000 */
[----:B------:R-:W-:-:S02]  /*1e510*/  IADD3 R2, R0, 0x29, RZ ;  /* 0x0000002900027810 */ /* 0x000fc40007ffe0ff */
[----:B------:R-:W-:Y:S01]  /*1e520*/  FSEL R42, R252, -INF , !P3 ;  /* 0xff800000fc2a7808 */ /* 0x000fe20005800000 */
[----:B------:R2:W-:Y:S01]  /*1e530*/  MUFU.TANH R11, R4 ;  /* 0x00000004000b7308 */ /* 0x0005e20000002400 */
[----:B------:R-:W-:Y:S02]  /*1e540*/  FSEL R43, R75, -INF , !P0 ;  /* 0xff8000004b2b7808 */ /* 0x000fe40004000000 */
[C---:B------:R-:W-:Y:S02]  /*1e550*/  ISETP.GE.AND P3, PT, R2.reuse, R6, PT ;  /* 0x000000060200720c */ /* 0x040fe40003f66270 */
[----:B------:R-:W-:Y:S02]  /*1e560*/  ISETP.GE.AND P0, PT, R2, R5, PT ;  /* 0x000000050200720c */ /* 0x000fe40003f06270 */
[----:B------:R-:W-:Y:S01]  /*1e570*/  IADD3 R2, R0, 0x31, RZ ;  /* 0x0000003100027810 */ /* 0x000fe20007ffe0ff */
[----:B-1----:R-:W-:Y:S01]  /*1e580*/  FMUL.FTZ R8, R65, c[0x0][0x2ec] ;  /* 0x0000bb0041087a20 */ /* 0x002fe20000410000 */
[----:B------:R-:W-:-:S02]  /*1e590*/  FSEL R39, R66, -INF , !P5 ;  /* 0xff80000042277808 */ /* 0x000fc40006800000 */
[----:B------:R-:W-:Y:S01]  /*1e5a0*/  FSEL R48, R249, -INF , !P2 ;  /* 0xff800000f9307808 */ /* 0x000fe20005000000 */
[----:B------:R1:W1:Y:S01]  /*1e5b0*/  MUFU.TANH R28, R8 ;  /* 0x00000008001c7308 */ /* 0x0002620000002400 */
[----:B------:R-:W-:Y:S02]  /*1e5c0*/  FSEL R50, R250, -INF , !P4 ;  /* 0xff800000fa327808 */ /* 0x000fe40006000000 */
[----:B------:R-:W-:Y:S02]  /*1e5d0*/  FSEL R58, R251, -INF , !P1 ;  /* 0xff800000fb3a7808 */ /* 0x000fe40004800000 */
[----:B--2---:R-:W-:Y:S02]  /*1e5e0*/  IADD3 R4, R0, 0x39, RZ ;  /* 0x0000003900047810 */ /* 0x004fe40007ffe0ff */
[C---:B------:R-:W-:Y:S02]  /*1e5f0*/  ISETP.GE.AND P5, PT, R2.reuse, R6, PT ;  /* 0x000000060200720c */ /* 0x040fe40003fa6270 */
[----:B------:R-:W-:-:S02]  /*1e600*/  ISETP.GE.AND P2, PT, R2, R5, PT ;  /* 0x000000050200720c */ /* 0x000fc40003f46270 */
[C---:B------:R-:W-:Y:S02]  /*1e610*/  ISETP.GE.AND P4, PT, R4.reuse, R6, PT ;  /* 0x000000060400720c */ /* 0x040fe40003f86270 */
[----:B------:R-:W-:Y:S02]  /*1e620*/  ISETP.GE.AND P1, PT, R4, R5, PT ;  /* 0x000000050400720c */ /* 0x000fe40003f26270 */
[C---:B------:R-:W-:Y:S01]  /*1e630*/  IADD3 R2, R0.reuse, 0x41, RZ ;  /* 0x0000004100027810 */ /* 0x040fe20007ffe0ff */
[----:B-1----:R-:W-:Y:S01]  /*1e640*/  FMUL.FTZ R8, R67, c[0x0][0x2ec] ;  /* 0x0000bb0043087a20 */ /* 0x002fe20000410000 */
[----:B------:R-:W-:Y:S02]  /*1e650*/  IADD3 R4, R0, 0x49, RZ ;  /* 0x0000004900047810 */ /* 0x000fe40007ffe0ff */
[----:B------:R-:W-:Y:S01]  /*1e660*/  FSEL R56, R240, -INF , !P3 ;  /* 0xff800000f0387808 */ /* 0x000fe20005800000 */
[----:B------:R1:W-:Y:S01]  /*1e670*/  MUFU.TANH R10, R8 ;  /* 0x00000008000a7308 */ /* 0x0003e20000002400 */
        /* <DEDUP_REMOVED lines=8> */
[----:B------:R-:W-:Y:S01]  /*1e700*/  IADD3 R2, R0, 0x51, RZ ;  /* 0x0000005100027810 */ /* 0x000fe20007ffe0ff */
[----:B-1----:R-:W-:Y:S01]  /*1e710*/  FMUL.FTZ R8, R51, c[0x0][0x2ec] ;  /* 0x0000bb0033087a20 */ /* 0x002fe20000410000 */
[----:B------:R-:W-:Y:S01]  /*1e720*/  FSEL R68, R224, -INF , !P4 ;  /* 0xff800000e0447808 */ /* 0x000fe20006000000 */
[----:B------:R1:W2:Y:S01]  /*1e730*/  MUFU.TANH R26, R4 ;  /* 0x00000004001a7308 */ /* 0x0002a20000002400 */
[----:B------:R-:W-:-:S02]  /*1e740*/  FSEL R49, R225, -INF , !P1 ;  /* 0xff800000e1317808 */ /* 0x000fc40004800000 */
[C---:B------:R-:W-:Y:S02]  /*1e750*/  ISETP.GE.AND P4, PT, R2.reuse, R6, PT ;  /* 0x000000060200720c */ /* 0x040fe40003f86270 */
[----:B------:R-:W-:Y:S02]  /*1e760*/  ISETP.GE.AND P1, PT, R2, R5, PT ;  /* 0x000000050200720c */ /* 0x000fe40003f26270 */
[----:B------:R-:W-:Y:S01]  /*1e770*/  IADD3 R2, R0, 0x59, RZ ;  /* 0x0000005900027810 */ /* 0x000fe20007ffe0ff */
[----:B------:R2:W2:Y:S01]  /*1e780*/  MUFU.TANH R9, R8 ;  /* 0x0000000800097308 */ /* 0x0004a20000002400 */
[----:B------:R-:W-:Y:S02]  /*1e790*/  FSEL R51, R226, -INF , !P3 ;  /* 0xff800000e2337808 */ /* 0x000fe40005800000 */
[----:B------:R-:W-:Y:S02]  /*1e7a0*/  FSEL R73, R227, -INF , !P0 ;  /* 0xff800000e3497808 */ /* 0x000fe40004000000 */
[----:B------:R-:W-:-:S02]  /*1e7b0*/  FSEL R72, R220, -INF , !P5 ;  /* 0xff800000dc487808 */ /* 0x000fc40006800000 */
[----:B------:R-:W-:Y:S02]  /*1e7c0*/  FSEL R75, R221, -INF , !P2 ;  /* 0xff800000dd4b7808 */ /* 0x000fe40005000000 */
[----:B-1----:R-:W-:Y:S02]  /*1e7d0*/  IADD3 R4, R0, 0x61, RZ ;  /* 0x0000006100047810 */ /* 0x002fe40007ffe0ff */
[CC--:B------:R-:W-:Y:S02]  /*1e7e0*/  ISETP.GE.AND P3, PT, R2.reuse, R6.reuse, PT ;  /* 0x000000060200720c */ /* 0x0c0fe40003f66270 */
[-C--:B------:R-:W-:Y:S02]  /*1e7f0*/  ISETP.GE.AND P0, PT, R2, R5.reuse, PT ;  /* 0x000000050200720c */ /* 0x080fe40003f06270 */
[C---:B------:R-:W-:Y:S01]  /*1e800*/  ISETP.GE.AND P5, PT, R4.reuse, R6, PT ;  /* 0x000000060400720c */ /* 0x040fe20003fa6270 */
[----:B--2---:R-:W-:Y:S01]  /*1e810*/  FMUL.FTZ R8, R29, c[0x0][0x2ec] ;  /* 0x0000bb001d087a20 */ /* 0x004fe20000410000 */
        /* <DEDUP_REMOVED lines=12> */
[----:B------:R-:W-:Y:S01]  /*1e8e0*/  ISETP.GE.AND P0, PT, R4, R5, PT ;  /* 0x000000050400720c */ /* 0x000fe20003f06270 */
[----:B------:R-:W-:Y:S01]  /*1e8f0*/  FMUL.FTZ R4, R57, c[0x0][0x2ec] ;  /* 0x0000bb0039047a20 */ /* 0x000fe20000410000 */
[----:B------:R-:W-:Y:S01]  /*1e900*/  IADD3 R2, R0, 0x79, RZ ;  /* 0x0000007900027810 */ /* 0x000fe20007ffe0ff */
[----:B------:R1:W2:Y:S01]  /*1e910*/  MUFU.TANH R22, R8 ;  /* 0x0000000800167308 */ /* 0x0002a20000002400 */
[----:B------:R-:W-:-:S02]  /*1e920*/  FSEL R82, R207, -INF , !P5 ;  /* 0xff800000cf527808 */ /* 0x000fc40006800000 */
[----:B------:R-:W-:Y:S02]  /*1e930*/  FSEL R84, R205, -INF , !P2 ;  /* 0xff800000cd547808 */ /* 0x000fe40005000000 */
[C---:B------:R-:W-:Y:S02]  /*1e940*/  ISETP.GE.AND P5, PT, R2.reuse, R6, PT ;  /* 0x000000060200720c */ /* 0x040fe40003fa6270 */
[----:B------:R-:W-:Y:S01]  /*1e950*/  ISETP.GE.AND P2, PT, R2, R5, PT ;  /* 0x000000050200720c */ /* 0x000fe20003f46270 */
[----:B------:R2:W2:Y:S01]  /*1e960*/  MUFU.TANH R23, R4 ;  /* 0x0000000400177308 */ /* 0x0004a20000002400 */
[----:B------:R-:W-:Y:S02]  /*1e970*/  IADD3 R2, R0, 0x81, RZ ;  /* 0x0000008100027810 */ /* 0x000fe40007ffe0ff */
[----:B------:R-:W-:Y:S02]  /*1e980*/  FSEL R83, R203, -INF , !P4 ;  /* 0xff800000cb537808 */ /* 0x000fe40006000000 */
[----:B------:R-:W-:-:S02]  /*1e990*/  FSEL R85, R201, -INF , !P1 ;  /* 0xff800000c9557808 */ /* 0x000fc40004800000 */
[----:B------:R-:W-:Y:S01]  /*1e9a0*/  FSEL R86, R199, -INF , !P3 ;  /* 0xff800000c7567808 */ /* 0x000fe20005800000 */
[----:B-1----:R-:W-:Y:S01]  /*1e9b0*/  FMUL.FTZ R8, R59, c[0x0][0x2ec] ;  /* 0x0000bb003b087a20 */ /* 0x002fe20000410000 */
[----:B------:R-:W-:Y:S02]  /*1e9c0*/  FSEL R88, R196, -INF , !P0 ;  /* 0xff800000c4587808 */ /* 0x000fe40004000000 */
[C---:B------:R-:W-:Y:S01]  /*1e9d0*/  ISETP.GE.AND P4, PT, R2.reuse, R6, PT ;  /* 0x000000060200720c */ /* 0x040fe20003f86270 */
[----:B------:R1:W1:Y:S01]  /*1e9e0*/  MUFU.TANH R21, R8 ;  /* 0x0000000800157308 */ /* 0x0002620000002400 */
[----:B------:R-:W-:Y:S02]  /*1e9f0*/  ISETP.GE.AND P1, PT, R2, R5, PT ;  /* 0x000000050200720c */ /* 0x000fe40003f26270 */
[C---:B------:R-:W-:Y:S02]  /*1ea00*/  IADD3 R2, R0.reuse, 0x91, RZ ;  /* 0x0000009100027810 */ /* 0x040fe40007ffe0ff */
[----:B--2---:R-:W-:-:S02]  /*1ea10*/  IADD3 R4, R0, 0x89, RZ ;  /* 0x0000008900047810 */ /* 0x004fc40007ffe0ff */
[----:B------:R-:W-:Y:S02]  /*1ea20*/  FSEL R87, R194, -INF , !P5 ;  /* 0xff800000c2577808 */ /* 0x000fe40006800000 */
[C---:B------:R-:W-:Y:S02]  /*1ea30*/  ISETP.GE.AND P3, PT, R4.reuse, R6, PT ;  /* 0x000000060400720c */ /* 0x040fe40003f66270 */
[----:B------:R-:W-:Y:S02]  /*1ea40*/  ISETP.GE.AND P0, PT, R4, R5, PT ;  /* 0x000000050400720c */ /* 0x000fe40003f06270 */
[----:B------:R-:W-:Y:S02]  /*1ea50*/  IADD3 R4, R0, 0x99, RZ ;  /* 0x0000009900047810 */ /* 0x000fe40007ffe0ff */
[----:B------:R-:W-:Y:S01]  /*1ea60*/  FSEL R89, R191, -INF , !P2 ;  /* 0xff800000bf597808 */ /* 0x000fe20005000000 */
[----:B-1----:R-:W-:Y:S01]  /*1ea70*/  FMUL.FTZ R8, R45, c[0x0][0x2ec] ;  /* 0x0000bb002d087a20 */ /* 0x002fe20000410000 */
[----:B------:R-:W-:-:S02]  /*1ea80*/  FSEL R90, R189, -INF , !P4 ;  /* 0xff800000bd5a7808 */ /* 0x000fc40006000000 */
[----:B------:R-:W-:Y:S01]  /*1ea90*/  FSEL R92, R186, -INF , !P1 ;  /* 0xff800000ba5c7808 */ /* 0x000fe20004800000 */
[----:B------:R1:W-:Y:S01]  /*1eaa0*/  MUFU.TANH R20, R8 ;  /* 0x0000000800147308 */ /* 0x0003e20000002400 */
[CC--:B------:R-:W-:Y:S02]  /*1eab0*/  ISETP.GE.AND P5, PT, R2.reuse, R6.reuse, PT ;  /* 0x000000060200720c */ /* 0x0c0fe40003fa6270 */
[-C--:B------:R-:W-:Y:S02]  /*1eac0*/  ISETP.GE.AND P2, PT, R2, R5.reuse, PT ;  /* 0x000000050200720c */ /* 0x080fe40003f46270 */
[C---:B------:R-:W-:Y:S02]  /*1ead0*/  ISETP.GE.AND P4, PT, R4.reuse, R6, PT ;  /* 0x000000060400720c */ /* 0x040fe40003f86270 */
[----:B------:R-:W-:Y:S01]  /*1eae0*/  ISETP.GE.AND P1, PT, R4, R5, PT ;  /* 0x000000050400720c */ /* 0x000fe20003f26270 */
[----:B------:R-:W-:Y:S01]  /*1eaf0*/  FMUL.FTZ R4, R25, c[0x0][0x2ec] ;  /* 0x0000bb0019047a20 */ /* 0x000fe20000410000 */
[----:B------:R-:W-:-:S02]  /*1eb00*/  IADD3 R2, R0, 0xa1, RZ ;  /* 0x000000a100027810 */ /* 0x000fc40007ffe0ff */
[----:B------:R-:W-:Y:S01]  /*1eb10*/  FSEL R91, R184, -INF , !P3 ;  /* 0xff800000b85b7808 */ /* 0x000fe20005800000 */
[----:B------:R2:W2:Y:S01]  /*1eb20*/  MUFU.TANH R16, R4 ;  /* 0x0000000400107308 */ /* 0x0004a20000002400 */
[----:B------:R-:W-:Y:S02]  /*1eb30*/  FSEL R93, R178, -INF , !P0 ;  /* 0xff800000b25d7808 */ /* 0x000fe40004000000 */
[C---:B------:R-:W-:Y:S01]  /*1eb40*/  ISETP.GE.AND P3, PT, R2.reuse, R6, PT ;  /* 0x000000060200720c */ /* 0x040fe20003f66270 */
[----:B-1----:R-:W-:Y:S01]  /*1eb50*/  FMUL.FTZ R8, R47, c[0x0][0x2ec] ;  /* 0x0000bb002f087a20 */ /* 0x002fe20000410000 */
[----:B------:R-:W-:Y:S02]  /*1eb60*/  ISETP.GE.AND P0, PT, R2, R5, PT ;  /* 0x000000050200720c */ /* 0x000fe40003f06270 */
[----:B------:R-:W-:Y:S01]  /*1eb70*/  IADD3 R2, R0, 0xa9, RZ ;  /* 0x000000a900027810 */ /* 0x000fe20007ffe0ff */
[----:B------:R1:W-:Y:S01]  /*1eb80*/  MUFU.TANH R18, R8 ;  /* 0x0000000800127308 */ /* 0x0003e20000002400 */
[----:B------:R-:W-:-:S02]  /*1eb90*/  FSEL R94, R175, -INF , !P5 ;  /* 0xff800000af5e7808 */ /* 0x000fc40006800000 */
[----:B------:R-:W-:Y:S02]  /*1eba0*/  FSEL R96, R174, -INF , !P2 ;  /* 0xff800000ae607808 */ /* 0x000fe40005000000 */
[----:B---3--:R-:W-:Y:S02]  /*1ebb0*/  FSEL R95, R37, -INF , !P4 ;  /* 0xff800000255f7808 */ /* 0x008fe40006000000 */
[-C--:B------:R-:W-:Y:S02]  /*1ebc0*/  ISETP.GE.AND P5, PT, R2, R6.reuse, PT ;  /* 0x000000060200720c */ /* 0x080fe40003fa6270 */
[----:B--2---:R-:W-:Y:S02]  /*1ebd0*/  IADD3 R4, R0, 0xb1, RZ ;  /* 0x000000b100047810 */ /* 0x004fe40007ffe0ff */
[----:B------:R-:W-:Y:S02]  /*1ebe0*/  ISETP.GE.AND P2, PT, R2, R5, PT ;  /* 0x000000050200720c */ /* 0x000fe40003f46270 */
[----:B------:R-:W-:-:S02]  /*1ebf0*/  ISETP.GE.AND P4, PT, R4, R6, PT ;  /* 0x000000060400720c */ /* 0x000fc40003f86270 */
[----:B------:R-:W-:Y:S01]  /*1ec00*/  FSEL R97, R14, -INF , !P3 ;  /* 0xff8000000e617808 */ /* 0x000fe20005800000 */
[----:B-1----:R-:W-:Y:S01]  /*1ec10*/  FMUL.FTZ R8, R27, c[0x0][0x2ec] ;  /* 0x0000bb001b087a20 */ /* 0x002fe20000410000 */
[----:B------:R-:W-:Y:S02]  /*1ec20*/  IADD3 R2, R0, 0xb9, RZ ;  /* 0x000000b900027810 */ /* 0x000fe40007ffe0ff */
[----:B------:R-:W-:Y:S01]  /*1ec30*/  FSEL R99, R30, -INF , !P2 ;  /* 0xff8000001e637808 */ /* 0x000fe20005000000 */
[----:B------:R1:W2:Y:S01]  /*1ec40*/  MUFU.TANH R12, R8 ;  /* 0x00000008000c7308 */ /* 0x0002a20000002400 */
[----:B------:R-:W-:Y:S02]  /*1ec50*/  FSEL R98, R32, -INF , !P0 ;  /* 0xff80000020627808 */ /* 0x000fe40004000000 */
[C---:B------:R-:W-:Y:S02]  /*1ec60*/  ISETP.GE.AND P3, PT, R2.reuse, R6, PT ;  /* 0x000000060200720c */ /* 0x040fe40003f66270 */
[----:B------:R-:W-:-:S02]  /*1ec70*/  ISETP.GE.AND P0, PT, R2, R5, PT ;  /* 0x000000050200720c */ /* 0x000fc40003f06270 */
[----:B------:R-:W-:Y:S02]  /*1ec80*/  IADD3 R2, R0, 0xc9, RZ ;  /* 0x000000c900027810 */ /* 0x000fe40007ffe0ff */
[----:B------:R-:W-:Y:S02]  /*1ec90*/  FSEL R103, R28, -INF , !P4 ;  /* 0xff8000001c677808 */ /* 0x000fe40006000000 */
[----:B------:R-:W-:Y:S02]  /*1eca0*/  ISETP.GE.AND P4, PT, R2, R6, PT ;  /* 0x000000060200720c */ /* 0x000fe40003f86270 */
[----:B------:R-:W-:Y:S02]  /*1ecb0*/  FSEL R104, R26, -INF , !P3 ;  /* 0xff8000001a687808 */ /* 0x000fe40005800000 */
[----:B------:R-:W-:Y:S01]  /*1ecc0*/  FSEL R126, R9, -INF , !P0 ;  /* 0xff800000097e7808 */ /* 0x000fe20004000000 */
[----:B-1----:R-:W-:Y:S01]  /*1ecd0*/  FMUL.FTZ R8, R61, c[0x0][0x2ec] ;  /* 0x0000bb003d087a20 */ /* 0x002fe20000410000 */
[----:B------:R-:W-:-:S02]  /*1ece0*/  FSEL R61, R34, -INF , !P1 ;  /* 0xff800000223d7808 */ /* 0x000fc40004800000 */
[-C--:B------:R-:W-:Y:S01]  /*1ecf0*/  ISETP.GE.AND P1, PT, R4, R5.reuse, PT ;  /* 0x000000050400720c */ /* 0x080fe20003f26270 */
[----:B------:R1:W-:Y:S01]  /*1ed00*/  MUFU.TANH R14, R8 ;  /* 0x00000008000e7308 */ /* 0x0003e20000002400 */
[----:B------:R-:W-:Y:S02]  /*1ed10*/  IADD3 R4, R0, 0xc1, RZ ;  /* 0x000000c100047810 */ /* 0x000fe40007ffe0ff */
[----:B------:R-:W-:Y:S02]  /*1ed20*/  FSEL R124, R10, -INF , !P1 ;  /* 0xff8000000a7c7808 */ /* 0x000fe40004800000 */
[-C--:B------:R-:W-:Y:S02]  /*1ed30*/  ISETP.GE.AND P2, PT, R4, R5.reuse, PT ;  /* 0x000000050400720c */ /* 0x080fe40003f46270 */
[----:B------:R-:W-:Y:S02]  /*1ed40*/  ISETP.GE.AND P1, PT, R2, R5, PT ;  /* 0x000000050200720c */ /* 0x000fe40003f26270 */
[----:B------:R-:W-:-:S02]  /*1ed50*/  IADD3 R2, R0, 0xd9, RZ ;  /* 0x000000d900027810 */ /* 0x000fc40007ffe0ff */
[----:B------:R-:W-:Y:S02]  /*1ed60*/  FSEL R33, R248, -INF , !P6 ;  /* 0xff800000f8217808 */ /* 0x000fe40007000000 */
[----:B------:R-:W-:Y:S02]  /*1ed70*/  FSEL R178, R22, -INF , !P2 ;  /* 0xff80000016b27808 */ /* 0x000fe40005000000 */
[-C--:B------:R-:W-:Y:S01]  /*1ed80*/  ISETP.GE.AND P6, PT, R2, R6.reuse, PT ;  /* 0x000000060200720c */ /* 0x080fe20003fc6270 */
[----:B-1----:R-:W-:Y:S01]  /*1ed90*/  FMUL.FTZ R8, R63, c[0x0][0x2ec] ;  /* 0x0000bb003f087a20 */ /* 0x002fe20000410000 */
[----:B------:R-:W-:Y:S02]  /*1eda0*/  FSEL R63, R11, -INF , !P5 ;  /* 0xff8000000b3f7808 */ /* 0x000fe40006800000 */
[----:B------:R-:W-:Y:S01]  /*1edb0*/  ISETP.GE.AND P5, PT, R4, R6, PT ;  /* 0x000000060400720c */ /* 0x000fe20003fa6270 */
[----:B------:R-:W-:Y:S01]  /*1edc0*/  FMUL.FTZ R4, R53, c[0x0][0x2ec] ;  /* 0x0000bb0035047a20 */ /* 0x000fe20000410000 */
[----:B------:R1:W-:Y:S01]  /*1edd0*/  MUFU.TANH R11, R8 ;  /* 0x00000008000b7308 */ /* 0x0003e20000002400 */
[----:B------:R-:W-:-:S02]  /*1ede0*/  ISETP.GE.AND P2, PT, R2, R5, PT ;  /* 0x000000050200720c */ /* 0x000fc40003f46270 */
[----:B------:R-:W-:Y:S02]  /*1edf0*/  IADD3 R2, R0, 0xe9, RZ ;  /* 0x000000e900027810 */ /* 0x000fe40007ffe0ff */
[----:B------:R-:W-:Y:S02]  /*1ee00*/  FSEL R175, R23, -INF , !P4 ;  /* 0xff80000017af7808 */ /* 0x000fe40006000000 */
[----:B------:R-:W-:Y:S01]  /*1ee10*/  FSEL R180, R21, -INF , !P1 ;  /* 0xff80000015b47808 */ /* 0x000fe20004800000 */
[----:B------:R3:W3:Y:S01]  /*1ee20*/  MUFU.TANH R10, R4 ;  /* 0x00000004000a7308 */ /* 0x0006e20000002400 */
[----:B------:R-:W-:Y:S02]  /*1ee30*/  FSEL R174, R24, -INF , !P5 ;  /* 0xff80000018ae7808 */ /* 0x000fe40006800000 */
[----:B------:R-:W-:Y:S02]  /*1ee40*/  ISETP.GE.AND P5, PT, R2, R6, PT ;  /* 0x000000060200720c */ /* 0x000fe40003fa6270 */
[----:B------:R-:W-:-:S02]  /*1ee50*/  FSEL R186, R16, -INF , !P6 ;  /* 0xff80000010ba7808 */ /* 0x000fc40007000000 */
[-C--:B------:R-:W-:Y:S01]  /*1ee60*/  ISETP.GE.AND P6, PT, R0, R6.reuse, PT ;  /* 0x000000060000720c */ /* 0x080fe20003fc6270 */
[----:B-1----:R-:W-:Y:S01]  /*1ee70*/  FMUL.FTZ R8, R55, c[0x0][0x2ec] ;  /* 0x0000bb0037087a20 */ /* 0x002fe20000410000 */
[----:B--2---:R-:W-:Y:S02]  /*1ee80*/  FSEL R191, R12, -INF , !P2 ;  /* 0xff8000000cbf7808 */ /* 0x004fe40005000000 */
[----:B------:R-:W-:Y:S01]  /*1ee90*/  FSEL R24, R218, -INF , !P6 ;  /* 0xff800000da187808 */ /* 0x000fe20007000000 */
[----:B------:R1:W2:Y:S01]  /*1eea0*/  MUFU.TANH R9, R8 ;  /* 0x0000000800097308 */ /* 0x0002a20000002400 */
[----:B---3--:R-:W-:Y:S02]  /*1eeb0*/  IADD3 R4, R0, 0xd1, RZ ;  /* 0x000000d100047810 */ /* 0x008fe40007ffe0ff */
[----:B------:R-:W-:Y:S02]  /*1eec0*/  FSEL R196, R10, -INF , !P5 ;  /* 0xff8000000ac47808 */ /* 0x000fe40006800000 */
[----:B------:R-:W-:-:S02]  /*1eed0*/  ISETP.GE.AND P3, PT, R4, R6, PT ;  /* 0x000000060400720c */ /* 0x000fc40003f66270 */
[----:B------:R-:W-:Y:S02]  /*1eee0*/  ISETP.GE.AND P0, PT, R4, R5, PT ;  /* 0x000000050400720c */ /* 0x000fe40003f06270 */
[----:B------:R-:W-:Y:S02]  /*1eef0*/  IADD3 R4, R0, 0xe1, RZ ;  /* 0x000000e100047810 */ /* 0x000fe40007ffe0ff */
[----:B------:R-:W-:Y:S02]  /*1ef00*/  ISETP.GT.AND P5, PT, R217, R223, PT ;  /* 0x000000dfd900720c */ /* 0x000fe40003fa4270 */
[C---:B------:R-:W-:Y:S01]  /*1ef10*/  ISETP.GE.AND P4, PT, R4.reuse, R6, PT ;  /* 0x000000060400720c */ /* 0x040fe20003f86270 */
[----:B-1----:R-:W-:Y:S01]  /*1ef20*/  FMUL.FTZ R8, R13, c[0x0][0x2ec] ;  /* 0x0000bb000d087a20 */ /* 0x002fe20000410000 */
[----:B------:R-:W-:Y:S01]  /*1ef30*/  ISETP.GE.AND P1, PT, R4, R5, PT ;  /* 0x000000050400720c */ /* 0x000fe20003f26270 */
[----:B------:R-:W-:Y:S01]  /*1ef40*/  FMUL.FTZ R4, R15, c[0x0][0x2ec] ;  /* 0x0000bb000f047a20 */ /* 0x000fe20000410000 */
[----:B------:R-:W-:-:S02]  /*1ef50*/  FSEL R189, R18, -INF , !P0 ;  /* 0xff80000012bd7808 */ /* 0x000fc40004000000 */
[----:B------:R-:W-:Y:S01]  /*1ef60*/  FSEL R184, R20, -INF , !P3 ;  /* 0xff80000014b87808 */ /* 0x000fe20005800000 */
[----:B------:R-:W1:Y:S01]  /*1ef70*/  MUFU.TANH R8, R8 ;  /* 0x0000000800087308 */ /* 0x000e620000002400 */
[-C--:B------:R-:W-:Y:S02]  /*1ef80*/  ISETP.GE.AND P0, PT, R2, R5.reuse, PT ;  /* 0x000000050200720c */ /* 0x080fe40003f06270 */
[C---:B------:R-:W-:Y:S02]  /*1ef90*/  ISETP.GE.AND P3, PT, R0.reuse, R5, PT ;  /* 0x000000050000720c */ /* 0x040fe40003f66270 */
[C---:B------:R-:W-:Y:S02]  /*1efa0*/  IADD3 R2, R0.reuse, 0xf1, RZ ;  /* 0x000000f100027810 */ /* 0x040fe40007ffe0ff */
[----:B------:R-:W-:Y:S01]  /*1efb0*/  IADD3 R0, R0, 0xf9, RZ ;  /* 0x000000f900007810 */ /* 0x000fe20007ffe0ff */
[----:B------:R-:W3:Y:S01]  /*1efc0*/  MUFU.TANH R4, R4 ;  /* 0x0000000400047308 */ /* 0x000ee20000002400 */
[----:B------:R-:W-:-:S02]  /*1efd0*/  FSEL R194, R14, -INF , !P4 ;  /* 0xff8000000ec27808 */ /* 0x000fc40006000000 */
[----:B------:R-:W-:Y:S02]  /*1efe0*/  FSEL R199, R11, -INF , !P1 ;  /* 0xff8000000bc77808 */ /* 0x000fe40004800000 */
[----:B--2---:R-:W-:Y:S02]  /*1eff0*/  FSEL R201, R9, -INF , !P0 ;  /* 0xff80000009c97808 */ /* 0x004fe40004000000 */
[CC--:B------:R-:W-:Y:S02]  /*1f000*/  ISETP.GE.AND P4, PT, R2.reuse, R6.reuse, PT ;  /* 0x000000060200720c */ /* 0x0c0fe40003f86270 */
[-C--:B------:R-:W-:Y:S02]  /*1f010*/  ISETP.GE.AND P1, PT, R2, R5.reuse, PT ;  /* 0x000000050200720c */ /* 0x080fe40003f26270 */
[C---:B------:R-:W-:Y:S02]  /*1f020*/  ISETP.GE.AND P2, PT, R0.reuse, R6, PT ;  /* 0x000000060000720c */ /* 0x040fe40003f46270 */
[----:B------:R-:W-:-:S02]  /*1f030*/  ISETP.GE.AND P0, PT, R0, R5, PT ;  /* 0x000000050000720c */ /* 0x000fc40003f06270 */
[----:B------:R-:W-:Y:S02]  /*1f040*/  FSEL R203, R17, -INF , !P4 ;  /* 0xff80000011cb7808 */ /* 0x000fe40006000000 */
[----:B------:R-:W-:Y:S02]  /*1f050*/  FSEL R207, R19, -INF , !P1 ;  /* 0xff80000013cf7808 */ /* 0x000fe40004800000 */
[----:B-1----:R-:W-:Y:S02]  /*1f060*/  FSEL R205, R8, -INF , !P2 ;  /* 0xff80000008cd7808 */ /* 0x002fe40005000000 */
[----:B------:R-:W-:Y:S02]  /*1f070*/  FSEL R25, R219, -INF , !P3 ;  /* 0xff800000db197808 */ /* 0x000fe40005800000 */
[----:B---3--:R-:W-:Y:S01]  /*1f080*/  FSEL R209, R4, -INF , !P0 ;  /* 0xff80000004d17808 */ /* 0x008fe20004000000 */
[----:B------:R-:W-:Y:S05]  /*1f090*/  @!P5 BRA `(.L_x_3969) ;  /* 0x000007c00000d947 */ /* 0x000fea0003800000 */
[----:B----4-:R-:W-:Y:S01]  /*1f0a0*/  LOP3.LUT P4, RZ, R238, 0x400, RZ, 0xc0, !PT ;  /* 0x00000400eeff7812 */ /* 0x010fe2000788c0ff */
        /* <DEDUP_REMOVED lines=60> */
.L_x_3970:
[----:B------:R-:W-:-:S05]  /*1f470*/  IMAD.MOV.U32 R0, RZ, RZ, c[0x0][0x198] ;  /* 0x00006600ff007624 */ /* 0x000fca00078e00ff */
[----:B------:R-:W-:-:S04]  /*1f480*/  LEA R0, -R0, RZ, 0x8 ;  /* 0x000000ff00007211 */ /* 0x000fc800078e41ff */
[----:B------:R-:W-:Y:S02]  /*1f490*/  SHF.R.S32.HI R2, RZ, 0x1f, R0 ;  /* 0x0000001fff027819 */ /* 0x000fe40000011400 */
.L_x_3971:
        /* <DEDUP_REMOVED lines=60> */
.L_x_3969:
[----:B----4-:R-:W-:Y:S01]  /*1f860*/  FMNMX.FTZ R0, R36, R24, !PT ;  /* 0x0000001824007209 */ /* 0x010fe20007810000 */
        /* <DEDUP_REMOVED lines=8> */
[----:B-----5:R-:W-:Y:S02]  /*1f8f0*/  FMNMX.FTZ R0, R3, R25, !PT ;  /* 0x0000001903007209 */ /* 0x020fe40007810000 */
        /* <DEDUP_REMOVED lines=126> */
[----:B----4-:R-:W-:-:S05]  /*200e0*/  FMNMX.FTZ R4, R4, R2, !PT ;  /* 0x0000000204047209 */ /* 0x010fca0007810000 */
[----:B------:R-:W4:Y:S01]  /*200f0*/  SHFL.BFLY PT, R6, R4, 0x1, 0x1f ;  /* 0x0c201f0004067f89 */ /* 0x000f2200000e0000 */
[----:B-1----:R-:W-:-:S04]  /*20100*/  FMNMX.FTZ R80, R0, R5, !PT ;  /* 0x0000000500507209 */ /* 0x002fc80007810000 */
[C---:B------:R-:W-:Y:S01]  /*20110*/  FSETP.NEU.FTZ.AND P1, PT, R80.reuse, -INF , PT ;  /* 0xff8000005000780b */ /* 0x040fe20003f3d000 */
[----:B------:R-:W-:-:S05]  /*20120*/  FMUL.FTZ R2, R80, c[0x0][0x23c] ;  /* 0x00008f0050027a20 */ /* 0x000fca0000410000 */
[----:B------:R-:W-:-:S05]  /*20130*/  FSEL R2, R2, RZ, P1 ;  /* 0x000000ff02027208 */ /* 0x000fca0000800000 */
[----:B------:R-:W-:Y:S01]  /*20140*/  FFMA.FTZ R0, R24, c[0x0][0x23c], -R2 ;  /* 0x00008f0018007a23 */ /* 0x000fe20000010802 */
[----:B----4-:R-:W-:-:S03]  /*20150*/  FMNMX.FTZ R78, R4, R6, !PT ;  /* 0x00000006044e7209 */ /* 0x010fc60007810000 */
[----:B------:R1:W4:Y:S01]  /*20160*/  MUFU.EX2 R9, R0 ;  /* 0x0000000000097308 */ /* 0x0003220000000800 */
        /* <DEDUP_REMOVED lines=9> */
[----:B----4-:R-:W-:Y:S01]  /*20200*/  MOV R100, R9 ;  /* 0x0000000900647202 */ /* 0x010fe20000000f00 */
[----:B------:R-:W-:Y:S01]  /*20210*/  FMUL.FTZ R3, R3, c[0x0][0x23c] ;  /* 0x00008f0003037a20 */ /* 0x000fe20000410000 */
[----:B------:R-:W1:Y:S01]  /*20220*/  MUFU.EX2 R70, R6 ;  /* 0x0000000600467308 */ /* 0x000e620000000800 */
[----:B--2---:R-:W-:-:S07]  /*20230*/  FFMA.FTZ R4, R39, c[0x0][0x23c], -R2 ;  /* 0x00008f0027047a23 */ /* 0x004fce0000010802 */
[----:B------:R2:W-:Y:S08]  /*20240*/  MUFU.EX2 R15, R0 ;  /* 0x00000000000f7308 */ /* 0x0005f00000000800 */
[----:B------:R-:W4:Y:S01]  /*20250*/  MUFU.EX2 R17, R4 ;  /* 0x0000000400117308 */ /* 0x000f220000000800 */
[-C--:B-1----:R-:W-:Y:S02]  /*20260*/  FMUL.FTZ R136, R136, R70.reuse ;  /* 0x0000004688887220 */ /* 0x082fe40000410000 */
[----:B------:R-:W-:-:S02]  /*20270*/  FMUL.FTZ R137, R137, R70 ;  /* 0x0000004689897220 */ /* 0x000fc40000410000 */
[-C--:B------:R-:W-:Y:S02]  /*20280*/  FMUL.FTZ R140, R140, R70.reuse ;  /* 0x000000468c8c7220 */ /* 0x080fe40000410000 */
[-C--:B------:R-:W-:Y:S01]  /*20290*/  FMUL.FTZ R141, R141, R70.reuse ;  /* 0x000000468d8d7220 */ /* 0x080fe20000410000 */
[----:B------:R1:W1:Y:S01]  /*202a0*/  MUFU.EX2 R69, R3 ;  /* 0x0000000300457308 */ /* 0x0002620000000800 */
[----:B--2---:R-:W-:Y:S02]  /*202b0*/  FMUL.FTZ R0, R78, c[0x0][0x23c] ;  /* 0x00008f004e007a20 */ /* 0x004fe40000410000 */
[-C--:B------:R-:W-:Y:S02]  /*202c0*/  FMUL.FTZ R144, R144, R70.reuse ;  /* 0x0000004690907220 */ /* 0x080fe40000410000 */
[-C--:B------:R-:W-:Y:S01]  /*202d0*/  FMUL.FTZ R145, R145, R70.reuse ;  /* 0x0000004691917220 */ /* 0x080fe20000410000 */
[----:B------:R-:W-:Y:S01]  /*202e0*/  FSEL R0, R0, RZ, P0 ;  /* 0x000000ff00007208 */ /* 0x000fe20000000000 */
[-C--:B------:R-:W-:Y:S01]  /*202f0*/  FMUL.FTZ R148, R148, R70.reuse ;  /* 0x0000004694947220 */ /* 0x080fe20000410000 */
[----:B----4-:R-:W-:Y:S01]  /*20300*/  F2FP.PACK_AB R6, R17, R13 ;  /* 0x0000000d1106723e */ /* 0x010fe200000000ff */
[----:B------:R-:W-:-:S02]  /*20310*/  FMUL.FTZ R149, R149, R70 ;  /* 0x0000004695957220 */ /* 0x000fc40000410000 */
[----:B------:R-:W-:Y:S02]  /*20320*/  FFMA.FTZ R4, R25, c[0x0][0x23c], -R0 ;  /* 0x00008f0019047a23 */ /* 0x000fe40000010800 */
[----:B------:R-:W-:Y:S02]  /*20330*/  FMUL.FTZ R152, R152, R70 ;  /* 0x0000004698987220 */ /* 0x000fe40000410000 */
[----:B------:R2:W-:Y:S01]  /*20340*/  MUFU.EX2 R251, R4 ;  /* 0x0000000400fb7308 */ /* 0x0005e20000000800 */
[----:B-1----:R-:W-:Y:S01]  /*20350*/  FFMA.FTZ R3, R102, c[0x0][0x23c], -R2 ;  /* 0x00008f0066037a23 */ /* 0x002fe20000010802 */
[----:B------:R-:W-:Y:S01]  /*20360*/  MOV R102, R7 ;  /* 0x0000000700667202 */ /* 0x000fe20000000f00 */
[-C--:B------:R-:W-:Y:S02]  /*20370*/  FMUL.FTZ R138, R138, R69.reuse ;  /* 0x000000458a8a7220 */ /* 0x080fe40000410000 */
[-C--:B------:R-:W-:Y:S02]  /*20380*/  FMUL.FTZ R139, R139, R69.reuse ;  /* 0x000000458b8b7220 */ /* 0x080fe40000410000 */
[----:B------:R-:W-:-:S02]  /*20390*/  FMUL.FTZ R142, R142, R69 ;  /* 0x000000458e8e7220 */ /* 0x000fc40000410000 */
[-C--:B------:R-:W-:Y:S02]  /*203a0*/  FMUL.FTZ R143, R143, R69.reuse ;  /* 0x000000458f8f7220 */ /* 0x080fe40000410000 */
[-C--:B------:R-:W-:Y:S02]  /*203b0*/  FMUL.FTZ R146, R146, R69.reuse ;  /* 0x0000004592927220 */ /* 0x080fe40000410000 */
[-C--:B------:R-:W-:Y:S02]  /*203c0*/  FMUL.FTZ R147, R147, R69.reuse ;  /* 0x0000004593937220 */ /* 0x080fe40000410000 */
[-C--:B------:R-:W-:Y:S02]  /*203d0*/  FMUL.FTZ R150, R150, R69.reuse ;  /* 0x0000004596967220 */ /* 0x080fe40000410000 */
[----:B--2---:R-:W-:Y:S02]  /*203e0*/  FFMA.FTZ R4, R40, c[0x0][0x23c], -R0 ;  /* 0x00008f0028047a23 */ /* 0x004fe40000010800 */
[----:B------:R1:W-:Y:S01]  /*203f0*/  MUFU.EX2 R40, R3 ;  /* 0x0000000300287308 */ /* 0x0003e20000000800 */
[----:B------:R-:W-:-:S02]  /*20400*/  FMUL.FTZ R151, R151, R69 ;  /* 0x0000004597977220 */ /* 0x000fc40000410000 */
[-C--:B------:R-:W-:Y:S02]  /*20410*/  FMUL.FTZ R153, R153, R70.reuse ;  /* 0x0000004699997220 */ /* 0x080fe40000410000 */
[-C--:B------:R-:W-:Y:S02]  /*20420*/  FMUL.FTZ R154, R154, R69.reuse ;  /* 0x000000459a9a7220 */ /* 0x080fe40000410000 */
[-C--:B------:R-:W-:Y:S01]  /*20430*/  FMUL.FTZ R155, R155, R69.reuse ;  /* 0x000000459b9b7220 */ /* 0x080fe20000410000 */
[----:B------:R2:W4:Y:S01]  /*20440*/  MUFU.EX2 R14, R4 ;  /* 0x00000004000e7308 */ /* 0x0005220000000800 */
[-C--:B------:R-:W-:Y:S02]  /*20450*/  FMUL.FTZ R156, R156, R70.reuse ;  /* 0x000000469c9c7220 */ /* 0x080fe40000410000 */
[----:B------:R-:W-:Y:S02]  /*20460*/  FMUL.FTZ R157, R157, R70 ;  /* 0x000000469d9d7220 */ /* 0x000fe40000410000 */
[----:B------:R-:W-:-:S02]  /*20470*/  FMUL.FTZ R158, R158, R69 ;  /* 0x000000459e9e7220 */ /* 0x000fc40000410000 */
[-C--:B------:R-:W-:Y:S02]  /*20480*/  FMUL.FTZ R159, R159, R69.reuse ;  /* 0x000000459f9f7220 */ /* 0x080fe40000410000 */
[----:B-1----:R-:W-:Y:S02]  /*20490*/  FFMA.FTZ R3, R42, c[0x0][0x23c], -R2 ;  /* 0x00008f002a037a23 */ /* 0x002fe40000010802 */
[-C--:B------:R-:W-:Y:S02]  /*204a0*/  FMUL.FTZ R160, R160, R70.reuse ;  /* 0x00000046a0a07220 */ /* 0x080fe40000410000 */
[----:B------:R1:W-:Y:S01]  /*204b0*/  MUFU.EX2 R252, R3 ;  /* 0x0000000300fc7308 */ /* 0x0003e20000000800 */
[----:B------:R-:W-:Y:S02]  /*204c0*/  FMUL.FTZ R161, R161, R70 ;  /* 0x00000046a1a17220 */ /* 0x000fe40000410000 */
[----:B--2---:R-:W-:Y:S01]  /*204d0*/  FFMA.FTZ R4, R101, c[0x0][0x23c], -R0 ;  /* 0x00008f0065047a23 */ /* 0x004fe20000010800 */
[----:B---3--:R-:W-:Y:S01]  /*204e0*/  MOV R101, R8 ;  /* 0x0000000800657202 */ /* 0x008fe20000000f00 */
[----:B------:R-:W-:Y:S01]  /*204f0*/  FMUL.FTZ R162, R162, R69 ;  /* 0x00000045a2a27220 */ /* 0x000fe20000410000 */
[----:B------:R-:W2:Y:S01]  /*20500*/  LDSM.16.MT88.4 R8, [R228+0xa000] ;  /* 0x00a00000e408783b */ /* 0x000ea20000004200 */
[----:B----4-:R-:W-:Y:S01]  /*20510*/  F2FP.PACK_AB R5, R14, R251 ;  /* 0x000000fb0e05723e */ /* 0x010fe200000000ff */
[----:B------:R3:W-:Y:S01]  /*20520*/  MUFU.EX2 R12, R4 ;  /* 0x00000004000c7308 */ /* 0x0007e20000000800 */
[----:B------:R-:W-:-:S02]  /*20530*/  FMUL.FTZ R163, R163, R69 ;  /* 0x00000045a3a37220 */ /* 0x000fc40000410000 */
[-C--:B------:R-:W-:Y:S02]  /*20540*/  FMUL.FTZ R164, R164, R70.reuse ;  /* 0x00000046a4a47220 */ /* 0x080fe40000410000 */
[----:B------:R-:W-:Y:S02]  /*20550*/  FMUL.FTZ R165, R165, R70 ;  /* 0x00000046a5a57220 */ /* 0x000fe40000410000 */
[-C--:B------:R-:W-:Y:S02]  /*20560*/  FMUL.FTZ R166, R166, R69.reuse ;  /* 0x00000045a6a67220 */ /* 0x080fe40000410000 */
[----:B-1----:R-:W-:Y:S02]  /*20570*/  FFMA.FTZ R3, R74, c[0x0][0x23c], -R2 ;  /* 0x00008f004a037a23 */ /* 0x002fe40000010802 */
[----:B------:R-:W-:Y:S02]  /*20580*/  FMUL.FTZ R167, R167, R69 ;  /* 0x00000045a7a77220 */ /* 0x000fe40000410000 */
[----:B------:R1:W-:Y:S01]  /*20590*/  MUFU.EX2 R250, R3 ;  /* 0x0000000300fa7308 */ /* 0x0003e20000000800 */
[----:B---3--:R-:W-:-:S07]  /*205a0*/  FFMA.FTZ R4, R41, c[0x0][0x23c], -R0 ;  /* 0x00008f0029047a23 */ /* 0x008fce0000010800 */
[----:B------:R3:W4:Y:S01]  /*205b0*/  MUFU.EX2 R16, R4 ;  /* 0x0000000400107308 */ /* 0x0007220000000800 */
[----:B-1----:R-:W-:-:S07]  /*205c0*/  FFMA.FTZ R3, R33, c[0x0][0x23c], -R2 ;  /* 0x00008f0021037a23 */ /* 0x002fce0000010802 */
[----:B------:R1:W-:Y:S01]  /*205d0*/  MUFU.EX2 R249, R3 ;  /* 0x0000000300f97308 */ /* 0x0003e20000000800 */
[----:B---3--:R-:W-:Y:S02]  /*205e0*/  F2FP.PACK_AB R4, R15, R100 ;  /* 0x000000640f04723e */ /* 0x008fe400000000ff */
[----:B----4-:R-:W-:-:S07]  /*205f0*/  F2FP.PACK_AB R7, R16, R12 ;  /* 0x0000000c1007723e */ /* 0x010fce00000000ff */
[----:B--2---:R-:W-:Y:S01]  /*20600*/  HMMA.16816.F32 R24, R4, R8, R136 ;  /* 0x000000080418723c */ /* 0x004fe20000001888 */
[----:B-1----:R-:W-:-:S06]  /*20610*/  FFMA.FTZ R3, R105, c[0x0][0x23c], -R0 ;  /* 0x00008f0069037a23 */ /* 0x002fcc0000010800 */
[----:B------:R-:W-:Y:S01]  /*20620*/  MOV R139, R15 ;  /* 0x0000000f008b7202 */ /* 0x000fe20000000f00 */
[C---:B------:R-:W-:Y:S01]  /*20630*/  HMMA.16816.F32 R36, R4.reuse, R10, R140 ;  /* 0x0000000a0424723c */ /* 0x040fe2000000188c */
[----:B------:R-:W-:Y:S01]  /*20640*/  MOV R138, R14 ;  /* 0x0000000e008a7202 */ /* 0x000fe20000000f00 */
[----:B------:R1:W-:Y:S01]  /*20650*/  MUFU.EX2 R248, R3 ;  /* 0x0000000300f87308 */ /* 0x0003e20000000800 */
[----:B------:R-:W-:Y:S01]  /*20660*/  MOV R137, R13 ;  /* 0x0000000d00897202 */ /* 0x000fe20000000f00 */
[----:B------:R-:W-:Y:S01]  /*20670*/  LDSM.16.MT88.4 R8, [R230+0xa800] ;  /* 0x00a80000e608783b */ /* 0x000fe20000004200 */
[----:B------:R-:W-:Y:S02]  /*20680*/  MOV R136, R12 ;  /* 0x0000000c00887202 */ /* 0x000fe40000000f00 */
[----:B------:R-:W-:Y:S01]  /*20690*/  MOV R143, R17 ;  /* 0x00000011008f7202 */ /* 0x000fe20000000f00 */
[----:B------:R-:W2:Y:S01]  /*206a0*/  LDSM.16.MT88.4 R12, [R229+0xa000] ;  /* 0x00a00000e50c783b */ /* 0x000ea20000004200 */
[----:B------:R-:W-:Y:S01]  /*206b0*/  MOV R142, R16 ;  /* 0x00000010008e7202 */ /* 0x000fe20000000f00 */
[----:B------:R-:W-:Y:S02]  /*206c0*/  HMMA.16816.F32 R32, R4, R20, R144 ;  /* 0x000000140420723c */ /* 0x000fe40000001890 */
[----:B------:R-:W3:Y:S01]  /*206d0*/  LDSM.16.MT88.4 R16, [R230+0xa000] ;  /* 0x00a00000e610783b */ /* 0x000ee20000004200 */
[----:B-1----:R-:W-:-:S05]  /*206e0*/  FFMA.FTZ R3, R43, c[0x0][0x23c], -R0 ;  /* 0x00008f002b037a23 */ /* 0x002fca0000010800 */
[----:B------:R-:W-:Y:S01]  /*206f0*/  HMMA.16816.F32 R44, R4, R22, R148 ;  /* 0x00000016042c723c */ /* 0x000fe20000001894 */
[----:B------:R-:W1:Y:S01]  /*20700*/  LDSM.16.MT88.4 R20, [R228+0xa800] ;  /* 0x00a80000e414783b */ /* 0x000e620000004200 */
[----:B------:R4:W1:Y:S02]  /*20710*/  MUFU.EX2 R247, R3 ;  /* 0x0000000300f77308 */ /* 0x0008640000000800 */
[----:B----4-:R-:W-:-:S06]  /*20720*/  FFMA.FTZ R3, R107, c[0x0][0x23c], -R0 ;  /* 0x00008f006b037a23 */ /* 0x010fcc0000010800 */
[----:B------:R4:W-:Y:S01]  /*20730*/  MUFU.EX2 R246, R3 ;  /* 0x0000000300f67308 */ /* 0x0009e20000000800 */
[C---:B--2---:R-:W-:Y:S08]  /*20740*/  HMMA.16816.F32 R52, R4.reuse, R12, R152 ;  /* 0x0000000c0434723c */ /* 0x044ff00000001898 */
[----:B------:R-:W-:Y:S01]  /*20750*/  HMMA.16816.F32 R156, R4, R14, R156 ;  /* 0x0000000e049c723c */ /* 0x000fe2000000189c */
[----:B------:R-:W2:Y:S01]  /*20760*/  LDSM.16.MT88.4 R12, [R229+0xa800] ;  /* 0x00a80000e50c783b */ /* 0x000ea20000004200 */
[----:B----4-:R-:W-:-:S04]  /*20770*/  FFMA.FTZ R3, R48, c[0x0][0x23c], -R0 ;  /* 0x00008f0030037a23 */ /* 0x010fc80000010800 */
[----:B------:R4:W1:Y:S02]  /*20780*/  MUFU.EX2 R243, R3 ;  /* 0x0000000300f37308 */ /* 0x0008640000000800 */
[C---:B---3--:R-:W-:Y:S08]  /*20790*/  HMMA.16816.F32 R160, R4.reuse, R16, R160 ;  /* 0x0000001004a0723c */ /* 0x048ff000000018a0 */
[----:B------:R-:W-:Y:S01]  /*207a0*/  HMMA.16816.F32 R16, R4, R18, R164 ;  /* 0x000000120410723c */ /* 0x000fe200000018a4 */
[----:B----4-:R-:W-:-:S06]  /*207b0*/  FFMA.FTZ R3, R108, c[0x0][0x23c], -R2 ;  /* 0x00008f006c037a23 */ /* 0x010fcc0000010802 */
[----:B------:R-:W-:Y:S02]  /*207c0*/  F2FP.PACK_AB R4, R252, R40 ;  /* 0x00000028fc04723e */ /* 0x000fe400000000ff */
[----:B-1----:R-:W-:Y:S01]  /*207d0*/  F2FP.PACK_AB R5, R247, R248 ;  /* 0x000000f8f705723e */ /* 0x002fe200000000ff */
[----:B------:R1:W-:Y:S01]  /*207e0*/  MUFU.EX2 R240, R3 ;  /* 0x0000000300f07308 */ /* 0x0003e20000000800 */
[----:B------:R-:W-:Y:S02]  /*207f0*/  F2FP.PACK_AB R6, R249, R250 ;  /* 0x000000faf906723e */ /* 0x000fe400000000ff */
[----:B------:R-:W-:-:S07]  /*20800*/  F2FP.PACK_AB R7, R243, R246 ;  /* 0x000000f6f307723e */ /* 0x000fce00000000ff */
[----:B------:R-:W-:Y:S01]  /*20810*/  HMMA.16816.F32 R24, R4, R20, R24 ;  /* 0x000000140418723c */ /* 0x000fe20000001818 */
[----:B-1----:R-:W-:-:S07]  /*20820*/  FFMA.FTZ R3, R50, c[0x0][0x23c], -R2 ;  /* 0x00008f0032037a23 */ /* 0x002fce0000010802 */
[C---:B------:R-:W-:Y:S01]  /*20830*/  HMMA.16816.F32 R36, R4.reuse, R22, R36 ;  /* 0x000000160424723c */ /* 0x040fe20000001824 */
[----:B------:R-:W1:Y:S01]  /*20840*/  LDSM.16.MT88.4 R20, [R228+0xb000] ;  /* 0x00b00000e414783b */ /* 0x000e620000004200 */
[----:B------:R3:W4:Y:S06]  /*20850*/  MUFU.EX2 R241, R3 ;  /* 0x0000000300f17308 */ /* 0x00072c0000000800 */
[C---:B------:R-:W-:Y:S08]  /*20860*/  HMMA.16816.F32 R32, R4.reuse, R28, R32 ;  /* 0x0000001c0420723c */ /* 0x040ff00000001820 */
[----:B------:R-:W-:Y:S01]  /*20870*/  HMMA.16816.F32 R44, R4, R30, R44 ;  /* 0x0000001e042c723c */ /* 0x000fe2000000182c */
[----:B------:R-:W1:Y:S01]  /*20880*/  LDSM.16.MT88.4 R28, [R231+0xb000] ;  /* 0x00b00000e71c783b */ /* 0x000e620000004200 */
[----:B---3--:R-:W-:-:S04]  /*20890*/  FFMA.FTZ R3, R109, c[0x0][0x23c], -R2 ;  /* 0x00008f006d037a23 */ /* 0x008fc80000010802 */
[----:B------:R3:W-:Y:S02]  /*208a0*/  MUFU.EX2 R227, R3 ;  /* 0x0000000300e37308 */ /* 0x0007e40000000800 */
[C---:B--2---:R-:W-:Y:S08]  /*208b0*/  HMMA.16816.F32 R52, R4.reuse, R12, R52 ;  /* 0x0000000c0434723c */ /* 0x044ff00000001834 */
[----:B------:R-:W-:Y:S01]  /*208c0*/  HMMA.16816.F32 R64, R4, R14, R156 ;  /* 0x0000000e0440723c */ /* 0x000fe2000000189c */
[----:B------:R-:W2:Y:S01]  /*208d0*/  LDSM.16.MT88.4 R12, [R229+0xb000] ;  /* 0x00b00000e50c783b */ /* 0x000ea20000004200 */
[----:B---3--:R-:W-:-:S06]  /*208e0*/  FFMA.FTZ R3, R56, c[0x0][0x23c], -R2 ;  /* 0x00008f0038037a23 */ /* 0x008fcc0000010802 */
[C---:B------:R-:W-:Y:S01]  /*208f0*/  HMMA.16816.F32 R160, R4.reuse, R8, R160 ;  /* 0x0000000804a0723c */ /* 0x040fe200000018a0 */
[----:B------:R3:W1:Y:S07]  /*20900*/  MUFU.EX2 R242, R3 ;  /* 0x0000000300f27308 */ /* 0x00066e0000000800 */
[----:B------:R-:W-:Y:S01]  /*20910*/  HMMA.16816.F32 R16, R4, R10, R16 ;  /* 0x0000000a0410723c */ /* 0x000fe20000001810 */
[----:B------:R-:W2:Y:S06]  /*20920*/  LDSM.16.MT88.4 R8, [R230+0xb000] ;  /* 0x00b00000e608783b */ /* 0x000eac0000004200 */
[----:B----4-:R-:W-:Y:S01]  /*20930*/  F2FP.PACK_AB R4, R241, R240 ;  /* 0x000000f0f104723e */ /* 0x010fe200000000ff */
[----:B---3--:R-:W-:Y:S01]  /*20940*/  FFMA.FTZ R3, R112, c[0x0][0x23c], -R0 ;  /* 0x00008f0070037a23 */ /* 0x008fe20000010800 */
        /* <DEDUP_REMOVED lines=50> */
[C---:B------:R-:W-:Y:S01]  /*20c70*/  HMMA.16816.F32 R48, R4.reuse, R20, R24 ;  /* 0x000000140430723c */ /* 0x040fe20000001818 */
[----:B------:R-:W4:Y:S04]  /*20c80*/  LDSM.16.MT88.4 R24, [R228+0xc000] ;  /* 0x00c00000e418783b */ /* 0x000f280000004200 */
[----:B------:R-:W3:Y:S03]  /*20c90*/  LDSM.16.MT88.4 R20, [R231+0xc000] ;  /* 0x00c00000e714783b */ /* 0x000ee60000004200 */
[----:B--2---:R-:W-:Y:S01]  /*20ca0*/  HMMA.16816.F32 R64, R4, R14, R64 ;  /* 0x0000000e0440723c */ /* 0x004fe20000001840 */
[----:B-1----:R-:W-:-:S07]  /*20cb0*/  FFMA.FTZ R3, R120, c[0x0][0x23c], -R2 ;  /* 0x00008f0078037a23 */ /* 0x002fce0000010802 */
[----:B------:R-:W-:Y:S01]  /*20cc0*/  HMMA.16816.F32 R16, R4, R10, R16 ;  /* 0x0000000a0410723c */ /* 0x000fe20000001810 */
[----:B------:R1:W-:Y:S02]  /*20cd0*/  MUFU.EX2 R166, R3 ;  /* 0x0000000300a67308 */ /* 0x0003e40000000800 */
[----:B-1----:R-:W-:Y:S01]  /*20ce0*/  FFMA.FTZ R3, R72, c[0x0][0x23c], -R2 ;  /* 0x00008f0048037a23 */ /* 0x002fe20000010802 */
[----:B------:R-:W-:-:S04]  /*20cf0*/  MOV R72, R40 ;  /* 0x0000002800487202 */ /* 0x000fc80000000f00 */
[C---:B------:R-:W-:Y:S01]  /*20d00*/  HMMA.16816.F32 R40, R4.reuse, R28, R32 ;  /* 0x0000001c0428723c */ /* 0x040fe20000001820 */
[----:B------:R1:W2:Y:S07]  /*20d10*/  MUFU.EX2 R165, R3 ;  /* 0x0000000300a57308 */ /* 0x0002ae0000000800 */
[C---:B------:R-:W-:Y:S01]  /*20d20*/  HMMA.16816.F32 R32, R4.reuse, R12, R52 ;  /* 0x0000000c0420723c */ /* 0x040fe20000001834 */
[----:B------:R-:W4:Y:S07]  /*20d30*/  LDSM.16.MT88.4 R12, [R229+0xc000] ;  /* 0x00c00000e50c783b */ /* 0x000f2e0000004200 */
[----:B------:R-:W-:Y:S01]  /*20d40*/  HMMA.16816.F32 R28, R4, R8, R160 ;  /* 0x00000008041c723c */ /* 0x000fe200000018a0 */
[----:B-1----:R-:W-:Y:S01]  /*20d50*/  FFMA.FTZ R3, R122, c[0x0][0x23c], -R0 ;  /* 0x00008f007a037a23 */ /* 0x002fe20000010800 */
[----:B------:R-:W1:Y:S03]  /*20d60*/  LDSM.16.MT88.4 R8, [R230+0xc000] ;  /* 0x00c00000e608783b */ /* 0x000e660000004200 */
[----:B------:R2:W-:Y:S02]  /*20d70*/  MUFU.EX2 R164, R3 ;  /* 0x0000000300a47308 */ /* 0x0005e40000000800 */
[----:B---3--:R-:W-:-:S02]  /*20d80*/  F2FP.PACK_AB R4, R215, R167 ;  /* 0x000000a7d704723e */ /* 0x008fc400000000ff */
[----:B--2---:R-:W-:Y:S02]  /*20d90*/  F2FP.PACK_AB R6, R165, R166 ;  /* 0x000000a6a506723e */ /* 0x004fe400000000ff */
[----:B------:R-:W-:Y:S02]  /*20da0*/  MOV R160, R139 ;  /* 0x0000008b00a07202 */ /* 0x000fe40000000f00 */
[----:B------:R-:W-:Y:S02]  /*20db0*/  MOV R161, R138 ;  /* 0x0000008a00a17202 */ /* 0x000fe40000000f00 */
[----:B------:R-:W-:Y:S02]  /*20dc0*/  MOV R162, R137 ;  /* 0x0000008900a27202 */ /* 0x000fe40000000f00 */
[----:B------:R-:W-:Y:S01]  /*20dd0*/  MOV R163, R136 ;  /* 0x0000008800a37202 */ /* 0x000fe20000000f00 */
[----:B------:R-:W-:Y:S01]  /*20de0*/  FFMA.FTZ R3, R73, c[0x0][0x23c], -R0 ;  /* 0x00008f0049037a23 */ /* 0x000fe20000010800 */
        /* <DEDUP_REMOVED lines=13> */
[----:B--2---:R-:W-:Y:S01]  /*20ec0*/  FFMA.FTZ R3, R76, c[0x0][0x23c], -R2 ;  /* 0x00008f004c037a23 */ /* 0x004fe20000010802 */
[----:B------:R-:W-:-:S03]  /*20ed0*/  MOV R76, R100 ;  /* 0x00000064004c7202 */ /* 0x000fc60000000f00 */
[----:B------:R2:W3:Y:S03]  /*20ee0*/  MUFU.EX2 R156, R3 ;  /* 0x00000003009c7308 */ /* 0x0004e60000000800 */
[C---:B------:R-:W-:Y:S01]  /*20ef0*/  HMMA.16816.F32 R48, R4.reuse, R22, R36 ;  /* 0x000000160430723c */ /* 0x040fe20000001824 */
[----:B------:R-:W4:Y:S07]  /*20f00*/  LDSM.16.MT88.4 R20, [R231+0xc800] ;  /* 0x00c80000e714783b */ /* 0x000f2e0000004200 */
[----:B------:R-:W-:Y:S01]  /*20f10*/  HMMA.16816.F32 R32, R4, R12, R32 ;  /* 0x0000000c0420723c */ /* 0x000fe20000001820 */
[----:B--2---:R-:W-:-:S07]  /*20f20*/  FFMA.FTZ R3, R129, c[0x0][0x23c], -R2 ;  /* 0x00008f0081037a23 */ /* 0x004fce0000010802 */
[C---:B------:R-:W-:Y:S01]  /*20f30*/  HMMA.16816.F32 R64, R4.reuse, R14, R64 ;  /* 0x0000000e0440723c */ /* 0x040fe20000001840 */
[----:B------:R-:W2:Y:S01]  /*20f40*/  LDSM.16.MT88.4 R12, [R229+0xc800] ;  /* 0x00c80000e50c783b */ /* 0x000ea20000004200 */
[----:B------:R3:W-:Y:S06]  /*20f50*/  MUFU.EX2 R154, R3 ;  /* 0x00000003009a7308 */ /* 0x0007ec0000000800 */
[C---:B-1----:R-:W-:Y:S08]  /*20f60*/  HMMA.16816.F32 R28, R4.reuse, R8, R28 ;  /* 0x00000008041c723c */ /* 0x042ff0000000181c */
[----:B------:R-:W-:Y:S01]  /*20f70*/  HMMA.16816.F32 R16, R4, R10, R16 ;  /* 0x0000000a0410723c */ /* 0x000fe20000001810 */
[----:B------:R-:W1:Y:S01]  /*20f80*/  LDSM.16.MT88.4 R8, [R230+0xc800] ;  /* 0x00c80000e608783b */ /* 0x000e620000004200 */
[----:B---3--:R-:W-:-:S04]  /*20f90*/  FFMA.FTZ R3, R77, c[0x0][0x23c], -R2 ;  /* 0x00008f004d037a23 */ /* 0x008fc80000010802 */
[----:B------:R3:W3:Y:S02]  /*20fa0*/  MUFU.EX2 R153, R3 ;  /* 0x0000000300997308 */ /* 0x0006e40000000800 */
[----:B------:R-:W-:Y:S01]  /*20fb0*/  HMMA.16816.F32 R56, R4, R26, R56 ;  /* 0x0000001a0438723c */ /* 0x000fe20000001838 */
[----:B------:R-:W1:Y:S06]  /*20fc0*/  LDSM.16.MT88.4 R24, [R228+0xc800] ;  /* 0x00c80000e418783b */ /* 0x000e6c0000004200 */
[----:B------:R-:W-:Y:S01]  /*20fd0*/  F2FP.PACK_AB R4, R156, R155 ;  /* 0x0000009b9c04723e */ /* 0x000fe200000000ff */
[----:B---3--:R-:W-:Y:S01]  /*20fe0*/  FFMA.FTZ R3, R131, c[0x0][0x23c], -R0 ;  /* 0x00008f0083037a23 */ /* 0x008fe20000010800 */
[----:B------:R-:W-:-:S03]  /*20ff0*/  F2FP.PACK_AB R6, R153, R154 ;  /* 0x0000009a9906723e */ /* 0x000fc600000000ff */
[----:B------:R3:W-:Y:S02]  /*21000*/  MUFU.EX2 R152, R3 ;  /* 0x0000000300987308 */ /* 0x0007e40000000800 */
[----:B---3--:R-:W-:-:S06]  /*21010*/  FFMA.FTZ R3, R79, c[0x0][0x23c], -R0 ;  /* 0x00008f004f037a23 */ /* 0x008fcc0000010800 */
[----:B------:R3:W1:Y:S02]  /*21020*/  MUFU.EX2 R151, R3 ;  /* 0x0000000300977308 */ /* 0x0006640000000800 */
[----:B---3--:R-:W-:Y:S01]  /*21030*/  FFMA.FTZ R3, R130, c[0x0][0x23c], -R0 ;  /* 0x00008f0082037a23 */ /* 0x008fe20000010800 */
[----:B-1----:R-:W-:-:S05]  /*21040*/  F2FP.PACK_AB R5, R151, R152 ;  /* 0x000000989705723e */ /* 0x002fca00000000ff */
[----:B------:R1:W-:Y:S02]  /*21050*/  MUFU.EX2 R150, R3 ;  /* 0x0000000300967308 */ /* 0x0003e40000000800 */
[----:B-1----:R-:W-:-:S06]  /*21060*/  FFMA.FTZ R3, R81, c[0x0][0x23c], -R0 ;  /* 0x00008f0051037a23 */ /* 0x002fcc0000010800 */
[----:B------:R1:W3:Y:S02]  /*21070*/  MUFU.EX2 R149, R3 ;  /* 0x0000000300957308 */ /* 0x0002e40000000800 */
[----:B-1----:R-:W-:Y:S01]  /*21080*/  FFMA.FTZ R3, R133, c[0x0][0x23c], -R2 ;  /* 0x00008f0085037a23 */ /* 0x002fe20000010802 */
[----:B---3--:R-:W-:-:S05]  /*21090*/  F2FP.PACK_AB R7, R149, R150 ;  /* 0x000000969507723e */ /* 0x008fca00000000ff */
[----:B------:R1:W-:Y:S02]  /*210a0*/  MUFU.EX2 R147, R3 ;  /* 0x0000000300937308 */ /* 0x0003e40000000800 */
[C---:B----4-:R-:W-:Y:S08]  /*210b0*/  HMMA.16816.F32 R40, R4.reuse, R20, R40 ;  /* 0x000000140428723c */ /* 0x050ff00000001828 */
        /* <DEDUP_REMOVED lines=78> */
[----:B--2---:R-:W-:-:S04]  /*215a0*/  FFMA.FTZ R3, R91, c[0x0][0x23c], -R2 ;  /* 0x00008f005b037a23 */ /* 0x004fc80000010802 */
[----:B------:R2:W1:Y:S03]  /*215b0*/  MUFU.EX2 R123, R3 ;  /* 0x00000003007b7308 */ /* 0x0004660000000800 */
[----:B------:R-:W-:Y:S01]  /*215c0*/  HMMA.16816.F32 R64, R4, R14, R64 ;  /* 0x0000000e0440723c */ /* 0x000fe20000001840 */
[----:B------:R-:W4:Y:S06]  /*215d0*/  LDSM.16.MT88.4 R12, [R229+0xe000] ;  /* 0x00e00000e50c783b */ /* 0x000f2c0000004200 */
[----:B---3--:R-:W-:Y:S01]  /*215e0*/  F2FP.PACK_AB R4, R130, R129 ;  /* 0x000000818204723e */ /* 0x008fe200000000ff */
        /* <DEDUP_REMOVED lines=26> */
[----:B-1----:R-:W-:-:S04]  /*21790*/  FFMA.FTZ R3, R95, c[0x0][0x23c], -R2 ;  /* 0x00008f005f037a23 */ /* 0x002fc80000010802 */
[----:B------:R1:W4:Y:S03]  /*217a0*/  MUFU.EX2 R115, R3 ;  /* 0x0000000300737308 */ /* 0x0003260000000800 */
[----:B------:R-:W-:Y:S01]  /*217b0*/  HMMA.16816.F32 R64, R4, R14, R64 ;  /* 0x0000000e0440723c */ /* 0x000fe20000001840 */
[----:B------:R-:W2:Y:S06]  /*217c0*/  LDSM.16.MT88.4 R12, [R229+0xe800] ;  /* 0x00e80000e50c783b */ /* 0x000eac0000004200 */
[----:B---3--:R-:W-:Y:S01]  /*217d0*/  F2FP.PACK_AB R4, R118, R116 ;  /* 0x000000747604723e */ /* 0x008fe200000000ff */
[----:B-1----:R-:W-:Y:S01]  /*217e0*/  FFMA.FTZ R3, R176, c[0x0][0x23c], -R0 ;  /* 0x00008f00b0037a23 */ /* 0x002fe20000010800 */
[----:B----4-:R-:W-:-:S03]  /*217f0*/  F2FP.PACK_AB R6, R115, R117 ;  /* 0x000000757306723e */ /* 0x010fc600000000ff */
        /* <DEDUP_REMOVED lines=83> */
[----:B------:R-:W-:-:S02]  /*21d30*/  FFMA.FTZ R9, R200, c[0x0][0x23c], -R0 ;  /* 0x00008f00c8097a23 */ /* 0x000fc40000010800 */
[----:B------:R-:W-:Y:S02]  /*21d40*/  FADD.FTZ R8, R160, R8 ;  /* 0x00000008a0087221 */ /* 0x000fe40000010000 */
[----:B------:R1:W-:Y:S01]  /*21d50*/  MUFU.EX2 R79, R9 ;  /* 0x00000009004f7308 */ /* 0x0003e20000000800 */
[----:B--2---:R-:W-:Y:S02]  /*21d60*/  FFMA.FTZ R3, R192, c[0x0][0x23c], -R2 ;  /* 0x00008f00c0037a23 */ /* 0x004fe40000010802 */
[----:B------:R-:W-:Y:S01]  /*21d70*/  HMMA.16816.F32 R52, R4, R20, R24 ;  /* 0x000000140434723c */ /* 0x000fe20000001818 */
[----:B------:R-:W-:Y:S01]  /*21d80*/  FADD.FTZ R8, R162, R8 ;  /* 0x00000008a2087221 */ /* 0x000fe20000010000 */
[----:B------:R-:W2:Y:S03]  /*21d90*/  LDSM.16.MT88.4 R20, [R231+0x10000] ;  /* 0x01000000e714783b */ /* 0x000ea60000004200 */
[----:B------:R4:W-:Y:S01]  /*21da0*/  MUFU.EX2 R90, R3 ;  /* 0x00000003005a7308 */ /* 0x0009e20000000800 */
[----:B------:R-:W-:-:S02]  /*21db0*/  FADD.FTZ R8, R75, R8 ;  /* 0x000000084b087221 */ /* 0x000fc40000010000 */
[----:B------:R-:W-:Y:S01]  /*21dc0*/  HMMA.16816.F32 R24, R4, R32, R36 ;  /* 0x000000200418723c */ /* 0x000fe20000001824 */
[----:B------:R-:W2:Y:S01]  /*21dd0*/  LDSM.16.MT88.4 R32, [R229+0x10000] ;  /* 0x01000000e520783b */ /* 0x000ea20000004200 */
[----:B-1----:R-:W-:-:S06]  /*21de0*/  FFMA.FTZ R9, R202, c[0x0][0x23c], -R0 ;  /* 0x00008f00ca097a23 */ /* 0x002fcc0000010800 */
[----:B------:R-:W-:Y:S01]  /*21df0*/  HMMA.16816.F32 R36, R4, R48, R56 ;  /* 0x000000300424723c */ /* 0x000fe20000001838 */
[----:B------:R1:W-:Y:S01]  /*21e00*/  MUFU.EX2 R76, R9 ;  /* 0x00000009004c7308 */ /* 0x0003e20000000800 */
[----:B----4-:R-:W-:-:S06]  /*21e10*/  FFMA.FTZ R3, R175, c[0x0][0x23c], -R2 ;  /* 0x00008f00af037a23 */ /* 0x010fcc0000010802 */
[----:B------:R-:W-:Y:S01]  /*21e20*/  HMMA.16816.F32 R48, R4, R50, R64 ;  /* 0x000000320430723c */ /* 0x000fe20000001840 */
[----:B------:R4:W4:Y:S06]  /*21e30*/  MUFU.EX2 R89, R3 ;  /* 0x0000000300597308 */ /* 0x00092c0000000800 */
[----:B---3--:R-:W-:Y:S01]  /*21e40*/  F2FP.PACK_AB R4, R92, R91 ;  /* 0x0000005b5c04723e */ /* 0x008fe200000000ff */
[----:B-1----:R-:W-:-:S04]  /*21e50*/  FFMA.FTZ R9, R191, c[0x0][0x23c], -R0 ;  /* 0x00008f00bf097a23 */ /* 0x002fc80000010800 */
[----:B------:R1:W-:Y:S01]  /*21e60*/  MUFU.EX2 R75, R9 ;  /* 0x00000009004b7308 */ /* 0x0003e20000000800 */
[----:B----4-:R-:W-:Y:S01]  /*21e70*/  FFMA.FTZ R3, R193, c[0x0][0x23c], -R0 ;  /* 0x00008f00c1037a23 */ /* 0x010fe20000010800 */
[----:B------:R-:W-:-:S06]  /*21e80*/  F2FP.PACK_AB R6, R89, R90 ;  /* 0x0000005a5906723e */ /* 0x000fcc00000000ff */
[----:B------:R3:W-:Y:S01]  /*21e90*/  MUFU.EX2 R88, R3 ;  /* 0x0000000300587308 */ /* 0x0007e20000000800 */
[----:B-1----:R-:W-:Y:S02]  /*21ea0*/  FFMA.FTZ R9, R194, c[0x0][0x23c], -R2 ;  /* 0x00008f00c2097a23 */ /* 0x002fe40000010802 */
[----:B---3--:R-:W-:-:S05]  /*21eb0*/  FFMA.FTZ R3, R178, c[0x0][0x23c], -R0 ;  /* 0x00008f00b2037a23 */ /* 0x008fca0000010800 */
        /* <DEDUP_REMOVED lines=15> */
[C---:B--2---:R-:W-:Y:S08]  /*21fb0*/  HMMA.16816.F32 R28, R4.reuse, R22, R28 ;  /* 0x00000016041c723c */ /* 0x044ff0000000181c */
[----:B------:R-:W-:Y:S01]  /*21fc0*/  HMMA.16816.F32 R60, R4, R34, R48 ;  /* 0x00000022043c723c */ /* 0x000fe20000001830 */
[----:B-1----:R-:W-:-:S07]  /*21fd0*/  FFMA.FTZ R3, R198, c[0x0][0x23c], -R2 ;  /* 0x00008f00c6037a23 */ /* 0x002fce0000010802 */
        /* <DEDUP_REMOVED lines=8> */
[----:B------:R-:W-:-:S04]  /*22060*/  FADD.FTZ R3, R161, R3 ;  /* 0x00000003a1037221 */ /* 0x000fc80000010000 */
[----:B------:R-:W-:Y:S02]  /*22070*/  FADD.FTZ R10, R163, R3 ;  /* 0x00000003a30a7221 */ /* 0x000fe40000010000 */
[----:B------:R-:W-:Y:S01]  /*22080*/  FFMA.FTZ R3, R189, c[0x0][0x23c], -R0 ;  /* 0x00008f00bd037a23 */ /* 0x000fe20000010800 */
[----:B------:R-:W-:Y:S01]  /*22090*/  HMMA.16816.F32 R24, R4, R18, R40 ;  /* 0x000000120418723c */ /* 0x000fe20000001828 */
[----:B------:R-:W-:Y:S01]  /*220a0*/  FADD.FTZ R10, R73, R10 ;  /* 0x0000000a490a7221 */ /* 0x000fe20000010000 */
[----:B------:R-:W3:Y:S01]  /*220b0*/  LDSM.16.MT88.4 R16, [R229+0x10800] ;  /* 0x01080000e510783b */ /* 0x000ee20000004200 */
[----:B------:R4:W4:Y:S02]  /*220c0*/  MUFU.EX2 R77, R3 ;  /* 0x00000003004d7308 */ /* 0x0009240000000800 */
[----:B------:R-:W-:Y:S02]  /*220d0*/  FADD.FTZ R10, R248, R10 ;  /* 0x0000000af80a7221 */ /* 0x000fe40000010000 */
[----:B------:R-:W-:-:S02]  /*220e0*/  F2FP.PACK_AB R4, R84, R83 ;  /* 0x000000535404723e */ /* 0x000fc400000000ff */
[----:B--2---:R-:W-:Y:S02]  /*220f0*/  F2FP.PACK_AB R6, R81, R82 ;  /* 0x000000525106723e */ /* 0x004fe400000000ff */
[----:B------:R2:W-:Y:S01]  /*22100*/  MUFU.EX2 R73, R9 ;  /* 0x0000000900497308 */ /* 0x0005e20000000800 */
[----:B------:R-:W-:Y:S01]  /*22110*/  F2FP.PACK_AB R7, R75, R76 ;  /* 0x0000004c4b07723e */ /* 0x000fe200000000ff */
[----:B----4-:R-:W-:Y:S01]  /*22120*/  FADD.FTZ R3, R72, R8 ;  /* 0x0000000848037221 */ /* 0x010fe20000010000 */
[----:B------:R-:W-:-:S03]  /*22130*/  F2FP.PACK_AB R5, R77, R79 ;  /* 0x0000004f4d05723e */ /* 0x000fc600000000ff */
        /* <DEDUP_REMOVED lines=16> */
[----:B------:R-:W-:Y:S02]  /*22240*/  FFMA.FTZ R3, R204, c[0x0][0x23c], -R2 ;  /* 0x00008f00cc037a23 */ /* 0x000fe40000010802 */
[----:B------:R-:W-:Y:S02]  /*22250*/  FADD.FTZ R8, R242, R8 ;  /* 0x00000008f2087221 */ /* 0x000fe40000010000 */
[----:B------:R1:W1:Y:S01]  /*22260*/  MUFU.EX2 R74, R3 ;  /* 0x00000003004a7308 */ /* 0x0002620000000800 */
[----:B--2---:R-:W-:Y:S01]  /*22270*/  FFMA.FTZ R9, R206, c[0x0][0x23c], -R2 ;  /* 0x00008f00ce097a23 */ /* 0x004fe20000010802 */
[----:B---3--:R-:W-:Y:S01]  /*22280*/  HMMA.16816.F32 R28, R4, R16, R64 ;  /* 0x00000010041c723c */ /* 0x008fe20000001840 */
[----:B------:R-:W-:-:S04]  /*22290*/  FADD.FTZ R8, R222, R8 ;  /* 0x00000008de087221 */ /* 0x000fc80000010000 */
[----:B------:R-:W-:Y:S01]  /*222a0*/  FADD.FTZ R8, R223, R8 ;  /* 0x00000008df087221 */ /* 0x000fe20000010000 */
[----:B------:R2:W-:Y:S02]  /*222b0*/  MUFU.EX2 R72, R9 ;  /* 0x0000000900487308 */ /* 0x0005e40000000800 */
[C---:B------:R-:W-:Y:S01]  /*222c0*/  HMMA.16816.F32 R60, R4.reuse, R18, R60 ;  /* 0x00000012043c723c */ /* 0x040fe2000000183c */
[----:B------:R-:W-:Y:S01]  /*222d0*/  FADD.FTZ R8, R221, R8 ;  /* 0x00000008dd087221 */ /* 0x000fe20000010000 */
[----:B------:R-:W3:Y:S03]  /*222e0*/  LDSM.16.MT88.4 R16, [R231+0x11000] ;  /* 0x01100000e710783b */ /* 0x000ee60000004200 */
[----:B------:R-:W-:Y:S02]  /*222f0*/  FADD.FTZ R8, R220, R8 ;  /* 0x00000008dc087221 */ /* 0x000fe40000010000 */
[----:B-1----:R-:W-:Y:S01]  /*22300*/  FADD.FTZ R3, R226, R10 ;  /* 0x0000000ae2037221 */ /* 0x002fe20000010000 */
[----:B------:R-:W-:Y:S01]  /*22310*/  HMMA.16816.F32 R44, R4, R20, R68 ;  /* 0x00000014042c723c */ /* 0x000fe20000001844 */
[----:B------:R-:W-:Y:S01]  /*22320*/  FADD.FTZ R8, R167, R8 ;  /* 0x00000008a7087221 */ /* 0x000fe20000010000 */
[----:B------:R-:W1:Y:S01]  /*22330*/  LDSM.16.MT88.4 R20, [R228+0x11000] ;  /* 0x01100000e414783b */ /* 0x000e620000004200 */
        /* <DEDUP_REMOVED lines=11> */
[----:B------:R-:W4:Y:S01]  /*223f0*/  LDSM.16.MT88.4 R12, [R229+0x11000] ;  /* 0x01100000e50c783b */ /* 0x000f220000004200 */
[----:B------:R-:W-:Y:S02]  /*22400*/  FADD.FTZ R8, R156, R8 ;  /* 0x000000089c087221 */ /* 0x000fe40000010000 */
[----:B------:R-:W-:Y:S02]  /*22410*/  FADD.FTZ R3, R159, R3 ;  /* 0x000000039f037221 */ /* 0x000fe40000010000 */
[----:B--2---:R-:W-:Y:S01]  /*22420*/  FFMA.FTZ R9, R196, c[0x0][0x23c], -R2 ;  /* 0x00008f00c4097a23 */ /* 0x004fe20000010802 */
[----:B------:R-:W-:Y:S01]  /*22430*/  F2FP.PACK_AB R4, R73, R74 ;  /* 0x0000004a4904723e */ /* 0x000fe200000000ff */
[----:B------:R-:W-:-:S02]  /*22440*/  FADD.FTZ R3, R158, R3 ;  /* 0x000000039e037221 */ /* 0x000fc40000010000 */
[----:B------:R-:W-:Y:S01]  /*22450*/  FADD.FTZ R8, R154, R8 ;  /* 0x000000089a087221 */ /* 0x000fe20000010000 */
[----:B------:R-:W2:Y:S01]  /*22460*/  MUFU.EX2 R59, R9 ;  /* 0x00000009003b7308 */ /* 0x000ea20000000800 */
[----:B------:R-:W-:Y:S02]  /*22470*/  FADD.FTZ R3, R157, R3 ;  /* 0x000000039d037221 */ /* 0x000fe40000010000 */
[----:B------:R-:W-:Y:S01]  /*22480*/  FADD.FTZ R8, R153, R8 ;  /* 0x0000000899087221 */ /* 0x000fe20000010000 */
[----:B------:R-:W-:Y:S01]  /*22490*/  LDSM.16.MT88.4 R156, [R229+0x11800] ;  /* 0x01180000e59c783b */ /* 0x000fe20000004200 */
[----:B------:R-:W-:Y:S02]  /*224a0*/  FADD.FTZ R3, R152, R3 ;  /* 0x0000000398037221 */ /* 0x000fe40000010000 */
[----:B------:R-:W-:Y:S02]  /*224b0*/  FADD.FTZ R8, R147, R8 ;  /* 0x0000000893087221 */ /* 0x000fe40000010000 */
[----:B------:R-:W-:-:S02]  /*224c0*/  FADD.FTZ R3, R151, R3 ;  /* 0x0000000397037221 */ /* 0x000fc40000010000 */
[----:B------:R-:W-:Y:S02]  /*224d0*/  FADD.FTZ R8, R146, R8 ;  /* 0x0000000892087221 */ /* 0x000fe40000010000 */
[----:B------:R-:W-:Y:S02]  /*224e0*/  FADD.FTZ R3, R150, R3 ;  /* 0x0000000396037221 */ /* 0x000fe40000010000 */
[----:B------:R-:W-:Y:S01]  /*224f0*/  FADD.FTZ R8, R145, R8 ;  /* 0x0000000891087221 */ /* 0x000fe20000010000 */
[----:B--2---:R-:W-:Y:S01]  /*22500*/  F2FP.PACK_AB R6, R59, R72 ;  /* 0x000000483b06723e */ /* 0x004fe200000000ff */
[----:B------:R-:W-:Y:S02]  /*22510*/  FFMA.FTZ R9, R208, c[0x0][0x23c], -R0 ;  /* 0x00008f00d0097a23 */ /* 0x000fe40000010800 */
[----:B------:R-:W-:Y:S02]  /*22520*/  FADD.FTZ R3, R149, R3 ;  /* 0x0000000395037221 */ /* 0x000fe40000010000 */
[----:B------:R2:W-:Y:S01]  /*22530*/  MUFU.EX2 R58, R9 ;  /* 0x00000009003a7308 */ /* 0x0005e20000000800 */
        /* <DEDUP_REMOVED lines=9> */
[----:B--2---:R-:W-:Y:S01]  /*225d0*/  FFMA.FTZ R9, R199, c[0x0][0x23c], -R0 ;  /* 0x00008f00c7097a23 */ /* 0x004fe20000010800 */
[----:B------:R-:W-:Y:S01]  /*225e0*/  LDSM.16.MT88.4 R140, [R228+0x11800] ;  /* 0x01180000e48c783b */ /* 0x000fe20000004200 */
[----:B------:R-:W-:Y:S02]  /*225f0*/  FADD.FTZ R3, R136, R3 ;  /* 0x0000000388037221 */ /* 0x000fe40000010000 */
[----:B------:R2:W1:Y:S01]  /*22600*/  MUFU.EX2 R57, R9 ;  /* 0x0000000900397308 */ /* 0x0004620000000800 */
[----:B------:R-:W-:Y:S02]  /*22610*/  FADD.FTZ R8, R137, R8 ;  /* 0x0000000889087221 */ /* 0x000fe40000010000 */
[----:B------:R-:W-:Y:S02]  /*22620*/  FADD.FTZ R3, R133, R3 ;  /* 0x0000000385037221 */ /* 0x000fe40000010000 */
[----:B------:R-:W-:-:S02]  /*22630*/  FADD.FTZ R8, R129, R8 ;  /* 0x0000000881087221 */ /* 0x000fc40000010000 */
[----:B------:R-:W-:-:S04]  /*22640*/  FADD.FTZ R3, R132, R3 ;  /* 0x0000000384037221 */ /* 0x000fc80000010000 */
[----:B------:R-:W-:Y:S02]  /*22650*/  FADD.FTZ R3, R131, R3 ;  /* 0x0000000383037221 */ /* 0x000fe40000010000 */
        /* <DEDUP_REMOVED lines=111> */
.L_x_3966:
[----:B------:R-:W-:Y:S05]  /*22d50*/  @!P5 BRA `(.L_x_3972) ;  /* 0x000063000000d947 */ /* 0x000fea0003800000 */
[----:B------:R-:W-:Y:S01]  /*22d60*/  ULDC UR9, c[0x0][0x1a0] ;  /* 0x0000680000097ab9 */ /* 0x000fe20000000800 */
[----:B------:R-:W-:Y:S01]  /*22d70*/  IMAD.MOV.U32 R133, RZ, RZ, R3 ;  /* 0x000000ffff857224 */ /* 0x000fe200078e0003 */
[----:B------:R-:W-:Y:S01]  /*22d80*/  ULEA UR6, -UR9, URZ, 0x8 ;  /* 0x0000003f09067291 */ /* 0x000fe2000f8e413f */
[----:B------:R-:W-:Y:S01]  /*22d90*/  IMAD.MOV.U32 R132, RZ, RZ, R36 ;  /* 0x000000ffff847224 */ /* 0x000fe200078e0024 */
[----:B------:R-:W-:Y:S02]  /*22da0*/  UMOV UR4, 0x5 ;  /* 0x0000000500047882 */ /* 0x000fe40000000000 */
[----:B------:R-:W-:-:S02]  /*22db0*/  ULDC UR10, c[0x0][0x1a4] ;  /* 0x00006900000a7ab9 */ /* 0x000fc40000000800 */
[----:B------:R-:W-:Y:S01]  /*22dc0*/  USHF.L.U64.HI UR10, UR9, UR4, UR10 ;  /* 0x00000004090a7299 */ /* 0x000fe2000801020a */
[----:B-1----:R-:W-:Y:S01]  /*22dd0*/  MOV R2, UR6 ;  /* 0x0000000600027c02 */ /* 0x002fe20008000f00 */
[----:B------:R-:W-:Y:S02]  /*22de0*/  USHF.R.S32.HI UR4, URZ, 0x1f, UR6 ;  /* 0x0000001f3f047899 */ /* 0x000fe40008011406 */
[----:B------:R-:W-:Y:S02]  /*22df0*/  USHF.L.U32 UR9, UR9, 0x5, URZ ;  /* 0x0000000509097899 */ /* 0x000fe4000800063f */
[----:B------:R1:W-:Y:S01]  /*22e00*/  STL [R1+0x20], R2 ;  /* 0x0000200201007387 */ /* 0x0003e20000100800 */
[----:B------:R-:W-:Y:S01]  /*22e10*/  ULDC.64 UR12, c[0x0][0x118] ;  /* 0x00004600000c7ab9 */ /* 0x000fe20000000a00 */
[----:B------:R-:W-:Y:S01]  /*22e20*/  MOV R0, UR4 ;  /* 0x0000000400007c02 */ /* 0x000fe20008000f00 */
[----:B------:R-:W-:Y:S02]  /*22e30*/  UMOV UR5, 0x5 ;  /* 0x0000000500057882 */ /* 0x000fe40000000000 */
[----:B------:R-:W-:-:S02]  /*22e40*/  ULDC UR4, c[0x0][0x19c] ;  /* 0x0000670000047ab9 */ /* 0x000fc40000000800 */
[----:B------:R1:W-:Y:S03]  /*22e50*/  STL [R1+0x1c], R0 ;  /* 0x00001c0001007387 */ /* 0x0003e60000100800 */
.L_x_3976:
[----:B------:R-:W2:Y:S01]  /*22e60*/  LDL.LU R240, [R1] ;  /* 0x0000000001f07983 */ /* 0x000ea20000300800 */
[----:B------:R-:W-:Y:S04]  /*22e70*/  DEPBAR.LE SB0, 0x0 ;  /* 0x000080000000791a */ /* 0x000fe80000000000 */
[----:B-1----:R1:W5:Y:S04]  /*22e80*/  LDL R2, [R1+0x20] ;  /* 0x0000200001027983 */ /* 0x0023680000100800 */
[----:B------:R-:W-:Y:S01]  /*22e90*/  BAR.SYNC.DEFER_BLOCKING 0x0 ;  /* 0x0000000000007b1d */ /* 0x000fe20000010000 */
[----:B------:R-:W-:Y:S05]  /*22ea0*/  LOP3.LUT P6, RZ, R238, 0x400, RZ, 0xc0, !PT ;  /* 0x00000400eeff7812 */ /* 0x000fea00078cc0ff */
[----:B------:R1:W5:Y:S01]  /*22eb0*/  LDL R0, [R1+0x1c] ;  /* 0x00001c0001007983 */ /* 0x0003620000100800 */
[----:B--2---:R-:W-:Y:S05]  /*22ec0*/  IADD3 R240, R240, -0x1, RZ ;  /* 0xfffffffff0f07810 */ /* 0x004fea0007ffe0ff */
[----:B------:R1:W-:Y:S02]  /*22ed0*/  STL [R1], R240 ;  /* 0x000000f001007387 */ /* 0x0003e40000100800 */
[----:B------:R-:W-:-:S05]  /*22ee0*/  @!P6 BRA `(.L_x_3973) ;  /* 0x000003b00000e947 */ /* 0x000fca0003800000 */
[----:B------:R-:W-:Y:S01]  /*22ef0*/  IMAD.SHL.U32 R5, R240, 0x100, RZ ;  /* 0x00000100f0057824 */ /* 0x000fe200078e00ff */
[----:B------:R-:W-:Y:S04]  /*22f00*/  IABS R9, c[0x0][0x2d0] ;  /* 0x0000b40000097a13 */ /* 0x000fe80000000000 */
[----:B-----5:R-:W2:Y:S01]  /*22f10*/  I2F.RP R2, R9 ;  /* 0x0000000900027306 */ /* 0x020ea20000209400 */
[C---:B------:R-:W-:Y:S02]  /*22f20*/  IADD3 R7, R5.reuse, 0x100, RZ ;  /* 0x0000010005077810 */ /* 0x040fe40007ffe0ff */
        /* <DEDUP_REMOVED lines=55> */
.L_x_3973:
[----:B------:R-:W2:Y:S01]  /*232a0*/  LDL.LU R11, [R1+0x14] ;  /* 0x00001400010b7983 */ /* 0x000ea20000300800 */
[-C--:B------:R-:W-:Y:S02]  /*232b0*/  LEA R172, R236, R233.reuse, 0x1 ;  /* 0x000000e9ecac7211 */ /* 0x080fe400078e08ff */
[----:B------:R-:W-:Y:S01]  /*232c0*/  IADD3 R208, R134, R234, RZ ;  /* 0x000000ea86d07210 */ /* 0x000fe20007ffe0ff */
[----:B------:R-:W3:Y:S01]  /*232d0*/  LDL.LU R10, [R1+0x18] ;  /* 0x00001800010a7983 */ /* 0x000ee20000300800 */
[----:B------:R-:W-:Y:S02]  /*232e0*/  LEA R212, R237, R233, 0x1 ;  /* 0x000000e9edd47211 */ /* 0x000fe400078e08ff */
[C---:B------:R-:W-:Y:S02]  /*232f0*/  IADD3 R220, R135.reuse, 0x800, RZ ;  /* 0x0000080087dc7810 */ /* 0x040fe40007ffe0ff */
[----:B------:R-:W-:Y:S02]  /*23300*/  IADD3 R224, R135, 0x1000, RZ ;  /* 0x0000100087e07810 */ /* 0x000fe40007ffe0ff */
[C---:B---3-5:R-:W-:Y:S04]  /*23310*/  LEA R10, P0, R2.reuse, R10, 0x1 ;  /* 0x0000000a020a7211 */ /* 0x068fe800078008ff */
        /* <DEDUP_REMOVED lines=53> */
[----:B------:R-:W-:Y:S08]  /*23670*/  LDSM.16.M88.4 R16, [R134+0x2800] ;  /* 0x002800008610783b */ /* 0x000ff00000000200 */
[----:B------:R-:W-:Y:S08]  /*23680*/  LDSM.16.M88.4 R24, [R134+0x3000] ;  /* 0x003000008618783b */ /* 0x000ff00000000200 */
[----:B---3--:R-:W1:Y:S08]  /*23690*/  LDSM.16.M88.4 R8, [R134+0x2000] ;  /* 0x002000008608783b */ /* 0x008e700000000200 */
[----:B------:R-:W3:Y:S08]  /*236a0*/  LDSM.16.M88.4 R32, [R134+0x3800] ;  /* 0x003800008620783b */ /* 0x000ef00000000200 */
[----:B------:R-:W4:Y:S08]  /*236b0*/  LDSM.16.M88.4 R40, [R134+0x4000] ;  /* 0x004000008628783b */ /* 0x000f300000000200 */
        /* <DEDUP_REMOVED lines=31> */
[----:B------:R-:W0:Y:S01]  /*238b0*/  LDGDEPBAR ;  /* 0x00000000000079af */ /* 0x000e220000000000 */
[C---:B------:R-:W-:Y:S07]  /*238c0*/  HMMA.16816.F32 R64, R128.reuse, R66, RZ ;  /* 0x000000428040723c */ /* 0x040fee00000018ff */
[----:B------:R-:W1:Y:S01]  /*238d0*/  LDSM.16.M88.4 R192, [R208+0x4000] ;  /* 0x00400000d0c0783b */ /* 0x000e620000000200 */
        /* <DEDUP_REMOVED lines=23> */
[----:B------:R-:W3:Y:S07]  /*23a50*/  LDSM.16.M88.4 R168, [R208+0x5800] ;  /* 0x00580000d0a8783b */ /* 0x000eee0000000200 */
[C---:B--2---:R-:W-:Y:S08]  /*23a60*/  HMMA.16816.F32 R4, R172.reuse, R176, R4 ;  /* 0x000000b0ac04723c */ /* 0x044ff00000001804 */
[C---:B------:R-:W-:Y:S01]  /*23a70*/  HMMA.16816.F32 R8, R172.reuse, R178, R8 ;  /* 0x000000b2ac08723c */ /* 0x040fe20000001808 */
[----:B------:R-:W2:Y:S07]  /*23a80*/  LDSM.16.M88.4 R176, [R208+0x6000] ;  /* 0x00600000d0b0783b */ /* 0x000eae0000000200 */
[C---:B------:R-:W-:Y:S08]  /*23a90*/  HMMA.16816.F32 R12, R172.reuse, R180, R12 ;  /* 0x000000b4ac0c723c */ /* 0x040ff0000000180c */
[C---:B------:R-:W-:Y:S01]  /*23aa0*/  HMMA.16816.F32 R16, R172.reuse, R182, R16 ;  /* 0x000000b6ac10723c */ /* 0x040fe20000001810 */
[----:B------:R-:W4:Y:S07]  /*23ab0*/  LDSM.16.M88.4 R180, [R208+0x6800] ;  /* 0x00680000d0b4783b */ /* 0x000f2e0000000200 */
[C---:B------:R-:W-:Y:S08]  /*23ac0*/  HMMA.16816.F32 R20, R172.reuse, R184, R20 ;  /* 0x000000b8ac14723c */ /* 0x040ff00000001814 */
[C---:B------:R-:W-:Y:S01]  /*23ad0*/  HMMA.16816.F32 R24, R172.reuse, R186, R24 ;  /* 0x000000baac18723c */ /* 0x040fe20000001818 */
[----:B------:R-:W2:Y:S07]  /*23ae0*/  LDSM.16.M88.4 R184, [R208+0x7000] ;  /* 0x00700000d0b8783b */ /* 0x000eae0000000200 */
        /* <DEDUP_REMOVED lines=8> */
[----:B------:R-:W1:Y:S07]  /*23b70*/  LDSM.16.M88.4 R196, [R208+0x8800] ;  /* 0x00880000d0c4783b */ /* 0x000e6e0000000200 */
[C---:B------:R-:W-:Y:S01]  /*23b80*/  HMMA.16816.F32 R52, R172.reuse, R200, R52 ;  /* 0x000000c8ac34723c */ /* 0x040fe20000001834 */
[----:B------:R-:W1:Y:S06]  /*23b90*/  LDSM.16.M88.4 R208, [R208+0x9800] ;  /* 0x00980000d0d0783b */ /* 0x000e6c0000000200 */
[C---:B------:R-:W-:Y:S01]  /*23ba0*/  IADD3 R200, R135.reuse, 0x1800, RZ ;  /* 0x0000180087c87810 */ /* 0x040fe20007ffe0ff */
[C---:B------:R-:W-:Y:S05]  /*23bb0*/  HMMA.16816.F32 R56, R172.reuse, R202, R56 ;  /* 0x000000caac38723c */ /* 0x040fea0000001838 */
[----:B------:R-:W1:Y:S03]  /*23bc0*/  LDSM.16.M88.4 R200, [R200] ;  /* 0x00000000c8c8783b */ /* 0x000e660000000200 */
[C---:B---3--:R-:W-:Y:S07]  /*23bd0*/  HMMA.16816.F32 R60, R172.reuse, R168, R60 ;  /* 0x000000a8ac3c723c */ /* 0x048fee000000183c */
[C---:B------:R-:W-:Y:S01]  /*23be0*/  IADD3 R168, R135.reuse, 0x2000, RZ ;  /* 0x0000200087a87810 */ /* 0x040fe20007ffe0ff */
[C---:B------:R-:W-:Y:S05]  /*23bf0*/  HMMA.16816.F32 R64, R172.reuse, R170, R64 ;  /* 0x000000aaac40723c */ /* 0x040fea0000001840 */
[----:B------:R-:W3:Y:S03]  /*23c00*/  LDSM.16.M88.4 R168, [R168] ;  /* 0x00000000a8a8783b */ /* 0x000ee60000000200 */
[C---:B--2---:R-:W-:Y:S07]  /*23c10*/  HMMA.16816.F32 R68, R172.reuse, R176, R68 ;  /* 0x000000b0ac44723c */ /* 0x044fee0000001844 */
        /* <DEDUP_REMOVED lines=33> */
[----:B------:R-:W1:Y:S02]  /*23e30*/  LDSM.16.M88.4 R172, [R172] ;  /* 0x00000000acac783b */ /* 0x000e640000000200 */
[C---:B------:R-:W-:Y:S01]  /*23e40*/  IADD3 R216, R135.reuse, 0x7000, RZ ;  /* 0x0000700087d87810 */ /* 0x040fe20007ffe0ff */
[C---:B------:R-:W-:Y:S05]  /*23e50*/  HMMA.16816.F32 R8, R212.reuse, R218, R8 ;  /* 0x000000dad408723c */ /* 0x040fea0000001808 */
[----:B------:R-:W2:Y:S03]  /*23e60*/  LDSM.16.M88.4 R216, [R216] ;  /* 0x00000000d8d8783b */ /* 0x000ea60000000200 */
        /* <DEDUP_REMOVED lines=10> */
[C---:B---3--:R-:W-:Y:S08]  /*23f10*/  HMMA.16816.F32 R36, R212.reuse, R168, R36 ;  /* 0x000000a8d424723c */ /* 0x048ff00000001824 */
[C---:B------:R-:W-:Y:S01]  /*23f20*/  HMMA.16816.F32 R40, R212.reuse, R170, R40 ;  /* 0x000000aad428723c */ /* 0x040fe20000001828 */
[----:B------:R-:W3:Y:S07]  /*23f30*/  LDSM.16.M88.4 R168, [R232+0x800] ;  /* 0x00080000e8a8783b */ /* 0x000eee0000000200 */
        /* <DEDUP_REMOVED lines=19> */
[C---:B------:R-:W-:Y:S08]  /*24070*/  HMMA.16816.F32 R120, R212.reuse, R218, R120 ;  /* 0x000000dad478723c */ /* 0x040ff00000001878 */
[C---:B----4-:R-:W-:Y:S08]  /*24080*/  HMMA.16816.F32 R124, R212.reuse, R200, R124 ;  /* 0x000000c8d47c723c */ /* 0x050ff0000000187c */
[----:B------:R-:W-:Y:S08]  /*24090*/  HMMA.16816.F32 R128, R212, R202, R128 ;  /* 0x000000cad480723c */ /* 0x000ff00000001880 */
[C---:B------:R-:W-:Y:S08]  /*240a0*/  HMMA.16816.F32 R4, R220.reuse, R224, R4 ;  /* 0x000000e0dc04723c */ /* 0x040ff00000001804 */
[C---:B------:R-:W-:Y:S08]  /*240b0*/  HMMA.16816.F32 R8, R220.reuse, R226, R8 ;  /* 0x000000e2dc08723c */ /* 0x040ff00000001808 */
[C---:B---3--:R-:W-:Y:S08]  /*240c0*/  HMMA.16816.F32 R12, R220.reuse, R168, R12 ;  /* 0x000000a8dc0c723c */ /* 0x048ff0000000180c */
        /* <DEDUP_REMOVED lines=67> */
[----:B------:R-:W-:Y:S03]  /*24500*/  FMUL.FTZ R39, R39, c[0x0][0x2ec] ;  /* 0x0000bb0027277a20 */ /* 0x000fe60000410000 */
[----:B------:R-:W1:Y:S01]  /*24510*/  MUFU.TANH R170, R22 ;  /* 0x0000001600aa7308 */ /* 0x000e620000002400 */
[C---:B------:R-:W-:Y:S01]  /*24520*/  HMMA.16816.F32 R48, R220.reuse, R10, R48 ;  /* 0x0000000adc30723c */ /* 0x040fe20000001830 */
[----:B------:R-:W1:Y:S02]  /*24530*/  LDSM.16.M88.4 R8, [R232+0x3800] ;  /* 0x00380000e808783b */ /* 0x000e640000000200 */
[----:B------:R-:W-:Y:S02]  /*24540*/  FMUL.FTZ R40, R40, c[0x0][0x2ec] ;  /* 0x0000bb0028287a20 */ /* 0x000fe40000410000 */
[----:B------:R-:W-:Y:S02]  /*24550*/  FMUL.FTZ R41, R41, c[0x0][0x2ec] ;  /* 0x0000bb0029297a20 */ /* 0x000fe40000410000 */
[----:B------:R-:W-:Y:S02]  /*24560*/  FMUL.FTZ R42, R42, c[0x0][0x2ec] ;  /* 0x0000bb002a2a7a20 */ /* 0x000fe40000410000 */
[----:B------:R-:W1:Y:S01]  /*24570*/  MUFU.TANH R174, R23 ;  /* 0x0000001700ae7308 */ /* 0x000e620000002400 */
        /* <DEDUP_REMOVED lines=28> */
[C---:B--2---:R-:W-:Y:S05]  /*24740*/  HMMA.16816.F32 R68, R220.reuse, R4, R68 ;  /* 0x00000004dc44723c */ /* 0x044fea0000001844 */
[----:B------:R-:W-:Y:S02]  /*24750*/  FMUL.FTZ R62, R62, c[0x0][0x2ec] ;  /* 0x0000bb003e3e7a20 */ /* 0x000fe40000410000 */
        /* <DEDUP_REMOVED lines=23> */
[----:B------:R-:W-:Y:S04]  /*248d0*/  FMUL.FTZ R61, R61, c[0x0][0x2ec] ;  /* 0x0000bb003d3d7a20 */ /* 0x000fe80000410000 */
        /* <DEDUP_REMOVED lines=51> */
[----:B------:R-:W1:Y:S01]  /*24c10*/  LDSM.16.M88.4 R8, [R232+0x7800] ;  /* 0x00780000e808783b */ /* 0x000e620000000200 */
[----:B------:R-:W-:Y:S04]  /*24c20*/  DEPBAR.LE SB0, 0x0 ;  /* 0x000080000000791a */ /* 0x000fe80000000000 */
[----:B------:R-:W-:Y:S02]  /*24c30*/  FMUL.FTZ R106, R106, c[0x0][0x2ec] ;  /* 0x0000bb006a6a7a20 */ /* 0x000fe40000410000 */
[----:B------:R-:W-:Y:S01]  /*24c40*/  FMUL.FTZ R107, R107, c[0x0][0x2ec] ;  /* 0x0000bb006b6b7a20 */ /* 0x000fe20000410000 */
[----:B------:R-:W1:Y:S01]  /*24c50*/  MUFU.TANH R203, R44 ;  /* 0x0000002c00cb7308 */ /* 0x000e620000002400 */
[----:B------:R-:W-:Y:S01]  /*24c60*/  BAR.SYNC.DEFER_BLOCKING 0x0 ;  /* 0x0000000000007b1d */ /* 0x000fe20000010000 */
[C---:B--2---:R-:W-:Y:S05]  /*24c70*/  HMMA.16816.F32 R116, R220.reuse, R4, R116 ;  /* 0x00000004dc74723c */ /* 0x044fea0000001874 */
[----:B------:R-:W-:Y:S02]  /*24c80*/  FMUL.FTZ R108, R108, c[0x0][0x2ec] ;  /* 0x0000bb006c6c7a20 */ /* 0x000fe40000410000 */
[----:B------:R-:W-:Y:S01]  /*24c90*/  FMUL.FTZ R109, R109, c[0x0][0x2ec] ;  /* 0x0000bb006d6d7a20 */ /* 0x000fe20000410000 */
[----:B------:R-:W2:Y:S01]  /*24ca0*/  MUFU.TANH R205, R45 ;  /* 0x0000002d00cd7308 */ /* 0x000ea20000002400 */
[C---:B------:R-:W-:Y:S03]  /*24cb0*/  HMMA.16816.F32 R120, R220.reuse, R6, R120 ;  /* 0x00000006dc78723c */ /* 0x040fe60000001878 */
[----:B------:R-:W-:Y:S02]  /*24cc0*/  FMUL.FTZ R110, R110, c[0x0][0x2ec] ;  /* 0x0000bb006e6e7a20 */ /* 0x000fe40000410000 */
[----:B------:R-:W-:Y:S02]  /*24cd0*/  FMUL.FTZ R111, R111, c[0x0][0x2ec] ;  /* 0x0000bb006f6f7a20 */ /* 0x000fe40000410000 */
[----:B------:R-:W-:Y:S02]  /*24ce0*/  FMUL.FTZ R112, R112, c[0x0][0x2ec] ;  /* 0x0000bb0070707a20 */ /* 0x000fe40000410000 */
[----:B------:R-:W2:Y:S03]  /*24cf0*/  MUFU.TANH R206, R46 ;  /* 0x0000002e00ce7308 */ /* 0x000ea60000002400 */
        /* <DEDUP_REMOVED lines=15> */
[----:B------:R-:W2:Y:S06]  /*24df0*/  MUFU.TANH R209, R48 ;  /* 0x0000003000d17308 */ /* 0x000eac0000002400 */
[----:B------:R-:W-:Y:S02]  /*24e00*/  FMUL.FTZ R124, R124, c[0x0][0x2ec] ;  /* 0x0000bb007c7c7a20 */ /* 0x000fe40000410000 */
[----:B------:R-:W-:Y:S02]  /*24e10*/  FMUL.FTZ R125, R125, c[0x0][0x2ec] ;  /* 0x0000bb007d7d7a20 */ /* 0x000fe40000410000 */
[----:B------:R-:W2:Y:S01]  /*24e20*/  MUFU.TANH R207, R49 ;  /* 0x0000003100cf7308 */ /* 0x000ea20000002400 */
[----:B------:R-:W-:Y:S02]  /*24e30*/  FMUL.FTZ R126, R126, c[0x0][0x2ec] ;  /* 0x0000bb007e7e7a20 */ /* 0x000fe40000410000 */
[----:B------:R-:W-:Y:S01]  /*24e40*/  FMUL.FTZ R127, R127, c[0x0][0x2ec] ;  /* 0x0000bb007f7f7a20 */ /* 0x000fe20000410000 */
[----:B-1----:R-:W-:Y:S01]  /*24e50*/  MOV R118, R240 ;  /* 0x000000f000767202 */ /* 0x002fe20000000f00 */
[----:B------:R-:W-:Y:S02]  /*24e60*/  FMUL.FTZ R37, R130, c[0x0][0x2ec] ;  /* 0x0000bb0082257a20 */ /* 0x000fe40000410000 */
[----:B------:R-:W-:Y:S02]  /*24e70*/  FMUL.FTZ R128, R128, c[0x0][0x2ec] ;  /* 0x0000bb0080807a20 */ /* 0x000fe40000410000 */
[----:B------:R-:W-:Y:S01]  /*24e80*/  FMUL.FTZ R129, R129, c[0x0][0x2ec] ;  /* 0x0000bb0081817a20 */ /* 0x000fe20000410000 */
[----:B------:R1:W1:Y:S01]  /*24e90*/  MUFU.TANH R240, R120 ;  /* 0x0000007800f07308 */ /* 0x0002620000002400 */
[----:B------:R-:W-:Y:S09]  /*24ea0*/  FMUL.FTZ R0, R131, c[0x0][0x2ec] ;  /* 0x0000bb0083007a20 */ /* 0x000ff20000410000 */
[----:B------:R2:W2:Y:S10]  /*24eb0*/  MUFU.TANH R210, R50 ;  /* 0x0000003200d27308 */ /* 0x0004b40000002400 */
[----:B------:R2:W2:Y:S01]  /*24ec0*/  MUFU.TANH R211, R51 ;  /* 0x0000003300d37308 */ /* 0x0004a20000002400 */
[----:B-1----:R-:W2:Y:S09]  /*24ed0*/  LDL R120, [R1+0x24] ;  /* 0x0000240001787983 */ /* 0x002eb20000100800 */
        /* <DEDUP_REMOVED lines=128> */
[----:B------:R1:W2:Y:S01]  /*256e0*/  LDG.E R7, [R4.64] ;  /* 0x0000000c04077981 */ /* 0x0002a2000c1e1900 */
[C---:B------:R-:W-:Y:S01]  /*256f0*/  LEA.HI.X.SX32 R3, R0.reuse, R245, 0x2, P0 ;  /* 0x000000f500037211 */ /* 0x040fe200000f16ff */
[----:B------:R-:W-:Y:S04]  /*25700*/  IMAD.IADD R0, R0, 0x1, -R6 ;  /* 0x0000000100007824 */ /* 0x000fe800078e0a06 */
        /* <DEDUP_REMOVED lines=14> */
.L_x_3975:
        /* <DEDUP_REMOVED lines=58> */
.L_x_3974:
        /* <DEDUP_REMOVED lines=162> */
[--C-:B------:R-:W-:Y:S02]  /*265b0*/  FFMA.FTZ R37, R37, c[0x0][0x23c], -R60.reuse ;  /* 0x00008f0025257a23 */ /* 0x100fe4000001083c */
[----:B------:R-:W-:Y:S01]  /*265c0*/  FFMA.FTZ R7, R186, c[0x0][0x23c], -R39 ;  /* 0x00008f00ba077a23 */ /* 0x000fe20000010827 */
        /* <DEDUP_REMOVED lines=22> */
[----:B------:R3:W4:Y:S01]  /*26730*/  MUFU.EX2 R33, R10 ;  /* 0x0000000a00217308 */ /* 0x0007220000000800 */
[--C-:B-1----:R-:W-:Y:S09]  /*26740*/  FFMA.FTZ R4, R187, c[0x0][0x23c], -R60.reuse ;  /* 0x00008f00bb047a23 */ /* 0x102ff2000001083c */
[----:B------:R1:W5:Y:S01]  /*26750*/  MUFU.EX2 R116, R4 ;  /* 0x0000000400747308 */ /* 0x0003620000000800 */
[C---:B--2---:R-:W-:Y:S09]  /*26760*/  FMUL.FTZ R6, R0.reuse, R138 ;  /* 0x0000008a00067220 */ /* 0x044ff20000410000 */
[----:B------:R2:W-:Y:S01]  /*26770*/  MUFU.EX2 R248, R16 ;  /* 0x0000001000f87308 */ /* 0x0005e20000000800 */
[----:B---3--:R-:W-:Y:S01]  /*26780*/  FMUL.FTZ R10, R0, R142 ;  /* 0x0000008e000a7220 */ /* 0x008fe20000410000 */
[----:B----4-:R-:W-:Y:S01]  /*26790*/  MOV R191, R33 ;  /* 0x0000002100bf7202 */ /* 0x010fe20000000f00 */
[----:B------:R-:W-:Y:S07]  /*267a0*/  FMUL.FTZ R33, R2, R165 ;  /* 0x000000a502217220 */ /* 0x000fee0000410000 */
[----:B------:R3:W-:Y:S01]  /*267b0*/  MUFU.EX2 R187, R32 ;  /* 0x0000002000bb7308 */ /* 0x0007e20000000800 */
[--C-:B-1----:R-:W-:Y:S01]  /*267c0*/  FFMA.FTZ R4, R184, c[0x0][0x23c], -R39.reuse ;  /* 0x00008f00b8047a23 */ /* 0x102fe20000010827 */
[----:B-----5:R-:W-:Y:S08]  /*267d0*/  F2FP.PACK_AB R41, R116, R246 ;  /* 0x000000f67429723e */ /* 0x020ff000000000ff */
[----:B------:R1:W4:Y:S01]  /*267e0*/  MUFU.EX2 R122, R4 ;  /* 0x00000004007a7308 */ /* 0x0003220000000800 */
[C---:B--2---:R-:W-:Y:S09]  /*267f0*/  FMUL.FTZ R16, R2.reuse, R148 ;  /* 0x0000009402107220 */ /* 0x044ff20000410000 */
[----:B------:R2:W-:Y:S01]  /*26800*/  MUFU.EX2 R184, R8 ;  /* 0x0000000800b87308 */ /* 0x0005e20000000800 */
[----:B---3--:R-:W-:Y:S02]  /*26810*/  FMUL.FTZ R32, R2, R164 ;  /* 0x000000a402207220 */ /* 0x008fe40000410000 */
[--C-:B-1----:R-:W-:Y:S01]  /*26820*/  FFMA.FTZ R4, R183, c[0x0][0x23c], -R60.reuse ;  /* 0x00008f00b7047a23 */ /* 0x102fe2000001083c */
[----:B----4-:R-:W-:Y:S06]  /*26830*/  F2FP.PACK_AB R42, R122, R251 ;  /* 0x000000fb7a2a723e */ /* 0x010fec00000000ff */
[----:B------:R1:W-:Y:S01]  /*26840*/  MUFU.EX2 R249, R4 ;  /* 0x0000000400f97308 */ /* 0x0003e20000000800 */
[--C-:B--2---:R-:W-:Y:S09]  /*26850*/  FFMA.FTZ R8, R170, c[0x0][0x23c], -R60.reuse ;  /* 0x00008f00aa087a23 */ /* 0x104ff2000001083c */
[----:B------:R2:W-:Y:S01]  /*26860*/  MUFU.EX2 R186, R8 ;  /* 0x0000000800ba7308 */ /* 0x0005e20000000800 */
[--C-:B-1----:R-:W-:Y:S09]  /*26870*/  FFMA.FTZ R4, R182, c[0x0][0x23c], -R60.reuse ;  /* 0x00008f00b6047a23 */ /* 0x102ff2000001083c */
[----:B------:R1:W3:Y:S01]  /*26880*/  MUFU.EX2 R123, R4 ;  /* 0x00000004007b7308 */ /* 0x0002e20000000800 */
[----:B--2---:R-:W-:Y:S02]  /*26890*/  FMUL.FTZ R8, R2, R140 ;  /* 0x0000008c02087220 */ /* 0x004fe40000410000 */
[--C-:B-1----:R-:W-:Y:S01]  /*268a0*/  FFMA.FTZ R4, R177, c[0x0][0x23c], -R60.reuse ;  /* 0x00008f00b1047a23 */ /* 0x102fe2000001083c */
[----:B---3--:R-:W-:Y:S06]  /*268b0*/  F2FP.PACK_AB R43, R123, R249 ;  /* 0x000000f97b2b723e */ /* 0x008fec00000000ff */
        /* <DEDUP_REMOVED lines=29> */
[----:B------:R-:W-:Y:S01]  /*26a90*/  FMUL.FTZ R21, R2, R153 ;  /* 0x0000009902157220 */ /* 0x000fe20000410000 */
        /* <DEDUP_REMOVED lines=8> */
[--C-:B------:R-:W-:Y:S01]  /*26b20*/  FFMA.FTZ R28, R189, c[0x0][0x23c], -R39.reuse ;  /* 0x00008f00bd1c7a23 */ /* 0x100fe20000010827 */
[----:B------:R-:W-:Y:S01]  /*26b30*/  MOV R189, R118 ;  /* 0x0000007600bd7202 */ /* 0x000fe20000000f00 */
[----:B------:R-:W-:Y:S01]  /*26b40*/  FMUL.FTZ R29, R2, R161 ;  /* 0x000000a1021d7220 */ /* 0x000fe20000410000 */
[C---:B------:R-:W-:Y:S01]  /*26b50*/  HMMA.16816.F32 R24, R40.reuse, R30, R24 ;  /* 0x0000001e2818723c */ /* 0x040fe20000001818 */
[----:B------:R1:W2:Y:S02]  /*26b60*/  MUFU.EX2 R188, R28 ;  /* 0x0000001c00bc7308 */ /* 0x0002a40000000800 */
[----:B------:R-:W-:Y:S04]  /*26b70*/  ISETP.GT.AND P0, PT, R189, R190, PT ;  /* 0x000000bebd00720c */ /* 0x000fe80003f04270 */
        /* <DEDUP_REMOVED lines=26> */
[----:B------:R-:W-:Y:S01]  /*26d20*/  MOV R196, R181 ;  /* 0x000000b500c47202 */ /* 0x000fe20000000f00 */
[C---:B------:R-:W-:Y:S08]  /*26d30*/  HMMA.16816.F32 R16, R40.reuse, R54, R16 ;  /* 0x000000362810723c */ /* 0x040ff00000001810 */
[----:B------:R3:W-:Y:S01]  /*26d40*/  MUFU.EX2 R181, R52 ;  /* 0x0000003400b57308 */ /* 0x0007e20000000800 */
[C---:B------:R-:W-:Y:S03]  /*26d50*/  HMMA.16816.F32 R20, R40.reuse, R56, R20 ;  /* 0x000000382814723c */ /* 0x040fe60000001814 */
[--C-:B--2---:R-:W-:Y:S01]  /*26d60*/  FFMA.FTZ R48, R195, c[0x0][0x23c], -R60.reuse ;  /* 0x00008f00c3307a23 */ /* 0x104fe2000001083c */
[----:B------:R-:W-:Y:S03]  /*26d70*/  MOV R195, R180 ;  /* 0x000000b400c37202 */ /* 0x000fe60000000f00 */
[--C-:B------:R-:W-:Y:S01]  /*26d80*/  FFMA.FTZ R56, R198, c[0x0][0x23c], -R60.reuse ;  /* 0x00008f00c6387a23 */ /* 0x100fe2000001083c */
[C---:B------:R-:W-:Y:S01]  /*26d90*/  HMMA.16816.F32 R24, R40.reuse, R58, R24 ;  /* 0x0000003a2818723c */ /* 0x040fe20000001818 */
[----:B------:R2:W2:Y:S03]  /*26da0*/  MUFU.EX2 R182, R48 ;  /* 0x0000003000b67308 */ /* 0x0004a60000000800 */
[----:B------:R-:W-:Y:S01]  /*26db0*/  MOV R198, R132 ;  /* 0x0000008400c67202 */ /* 0x000fe20000000f00 */
[--C-:B----4-:R-:W-:Y:S03]  /*26dc0*/  FFMA.FTZ R61, R208, c[0x0][0x23c], -R60.reuse ;  /* 0x00008f00d03d7a23 */ /* 0x110fe6000001083c */
[C---:B-1----:R-:W-:Y:S03]  /*26dd0*/  HMMA.16816.F32 R28, R40.reuse, R44, R28 ;  /* 0x0000002c281c723c */ /* 0x042fe6000000181c */
[----:B------:R1:W-:Y:S01]  /*26de0*/  MUFU.EX2 R179, R56 ;  /* 0x0000003800b37308 */ /* 0x0003e20000000800 */
[--C-:B---3--:R-:W-:Y:S04]  /*26df0*/  FFMA.FTZ R52, R197, c[0x0][0x23c], -R39.reuse ;  /* 0x00008f00c5347a23 */ /* 0x108fe80000010827 */
[----:B------:R-:W-:Y:S04]  /*26e00*/  HMMA.16816.F32 R32, R40, R46, R32 ;  /* 0x0000002e2820723c */ /* 0x000fe80000001820 */
[--C-:B------:R-:W-:Y:S01]  /*26e10*/  FFMA.FTZ R44, R199, c[0x0][0x23c], -R60.reuse ;  /* 0x00008f00c72c7a23 */ /* 0x100fe2000001083c */
[----:B------:R3:W4:Y:S01]  /*26e20*/  MUFU.EX2 R180, R52 ;  /* 0x0000003400b47308 */ /* 0x0007220000000800 */
[----:B------:R-:W-:Y:S02]  /*26e30*/  MOV R199, R131 ;  /* 0x0000008300c77202 */ /* 0x000fe40000000f00 */
[----:B------:R-:W-:Y:S01]  /*26e40*/  F2FP.PACK_AB R40, R192, R194 ;  /* 0x000000c2c028723e */ /* 0x000fe200000000ff */
[----:B--2---:R-:W2:Y:S03]  /*26e50*/  LDSM.16.MT88.4 R48, [R228+0xb000] ;  /* 0x00b00000e430783b */ /* 0x004ea60000004200 */
[----:B------:R-:W-:Y:S02]  /*26e60*/  F2FP.PACK_AB R41, R191, R193 ;  /* 0x000000c1bf29723e */ /* 0x000fe400000000ff */
[----:B------:R-:W-:Y:S01]  /*26e70*/  F2FP.PACK_AB R42, R248, R247 ;  /* 0x000000f7f82a723e */ /* 0x000fe200000000ff */
[----:B------:R4:W2:Y:S01]  /*26e80*/  MUFU.EX2 R176, R44 ;  /* 0x0000002c00b07308 */ /* 0x0008a20000000800 */
[----:B-----5:R-:W-:Y:S02]  /*26e90*/  F2FP.PACK_AB R43, R223, R243 ;  /* 0x000000f3df2b723e */ /* 0x020fe400000000ff */
[----:B------:R-:W-:Y:S01]  /*26ea0*/  MOV R197, R133 ;  /* 0x0000008500c57202 */ /* 0x000fe20000000f00 */
[----:B-1----:R-:W-:Y:S06]  /*26eb0*/  LDSM.16.MT88.4 R56, [R229+0xb000] ;  /* 0x00b00000e538783b */ /* 0x002fec0000004200 */
[----:B------:R1:W-:Y:S02]  /*26ec0*/  MUFU.EX2 R171, R61 ;  /* 0x0000003d00ab7308 */ /* 0x0003e40000000800 */
[----:B---3--:R-:W3:Y:S08]  /*26ed0*/  LDSM.16.MT88.4 R52, [R231+0xb000] ;  /* 0x00b00000e734783b */ /* 0x008ef00000004200 */
[----:B----4-:R-:W4:Y:S01]  /*26ee0*/  LDSM.16.MT88.4 R44, [R230+0xb000] ;  /* 0x00b00000e62c783b */ /* 0x010f220000004200 */
[C---:B--2---:R-:W-:Y:S03]  /*26ef0*/  HMMA.16816.F32 R4, R40.reuse, R48, R4 ;  /* 0x000000302804723c */ /* 0x044fe60000001804 */
[--C-:B-1----:R-:W-:Y:S04]  /*26f00*/  FFMA.FTZ R61, R214, c[0x0][0x23c], -R60.reuse ;  /* 0x00008f00d63d7a23 */ /* 0x102fe8000001083c */
[----:B------:R1:W-:Y:S01]  /*26f10*/  MUFU.EX2 R163, R61 ;  /* 0x0000003d00a37308 */ /* 0x0003e20000000800 */
[--C-:B------:R-:W-:Y:S01]  /*26f20*/  FFMA.FTZ R48, R200, c[0x0][0x23c], -R39.reuse ;  /* 0x00008f00c8307a23 */ /* 0x100fe20000010827 */
[C---:B------:R-:W-:Y:S03]  /*26f30*/  HMMA.16816.F32 R8, R40.reuse, R50, R8 ;  /* 0x000000322808723c */ /* 0x040fe60000001808 */
[----:B------:R-:W-:Y:S05]  /*26f40*/  MOV R200, R129 ;  /* 0x0000008100c87202 */ /* 0x000fea0000000f00 */
[----:B------:R2:W5:Y:S01]  /*26f50*/  MUFU.EX2 R177, R48 ;  /* 0x0000003000b17308 */ /* 0x0005620000000800 */
[C---:B---3--:R-:W-:Y:S07]  /*26f60*/  HMMA.16816.F32 R12, R40.reuse, R52, R12 ;  /* 0x00000034280c723c */ /* 0x048fee000000180c */
[--C-:B------:R-:W-:Y:S01]  /*26f70*/  FFMA.FTZ R52, R204, c[0x0][0x23c], -R60.reuse ;  /* 0x00008f00cc347a23 */ /* 0x100fe2000001083c */
[C---:B------:R-:W-:Y:S03]  /*26f80*/  HMMA.16816.F32 R16, R40.reuse, R54, R16 ;  /* 0x000000362810723c */ /* 0x040fe60000001810 */
[----:B------:R3:W-:Y:S01]  /*26f90*/  MUFU.EX2 R174, R52 ;  /* 0x0000003400ae7308 */ /* 0x0007e20000000800 */
[--C-:B-1----:R-:W-:Y:S01]  /*26fa0*/  FFMA.FTZ R61, R225, c[0x0][0x23c], -R39.reuse ;  /* 0x00008f00e13d7a23 */ /* 0x102fe20000010827 */
[----:B------:R-:W-:Y:S03]  /*26fb0*/  MOV R204, R123 ;  /* 0x0000007b00cc7202 */ /* 0x000fe60000000f00 */
[C---:B------:R-:W-:Y:S05]  /*26fc0*/  HMMA.16816.F32 R20, R40.reuse, R56, R20 ;  /* 0x000000382814723c */ /* 0x040fea0000001814 */
[----:B------:R1:W-:Y:S01]  /*26fd0*/  MUFU.EX2 R157, R61 ;  /* 0x0000003d009d7308 */ /* 0x0003e20000000800 */
[--C-:B--2---:R-:W-:Y:S01]  /*26fe0*/  FFMA.FTZ R48, R201, c[0x0][0x23c], -R60.reuse ;  /* 0x00008f00c9307a23 */ /* 0x104fe2000001083c */
[----:B------:R-:W-:Y:S01]  /*26ff0*/  MOV R201, R128 ;  /* 0x0000008000c97202 */ /* 0x000fe20000000f00 */
[C---:B------:R-:W-:Y:S04]  /*27000*/  HMMA.16816.F32 R24, R40.reuse, R58, R24 ;  /* 0x0000003a2818723c */ /* 0x040fe80000001818 */
[--C-:B------:R-:W-:Y:S01]  /*27010*/  FFMA.FTZ R56, R205, c[0x0][0x23c], -R39.reuse ;  /* 0x00008f00cd387a23 */ /* 0x100fe20000010827 */
[----:B------:R-:W-:Y:S02]  /*27020*/  MOV R205, R116 ;  /* 0x0000007400cd7202 */ /* 0x000fe40000000f00 */
[----:B------:R2:W2:Y:S01]  /*27030*/  MUFU.EX2 R175, R48 ;  /* 0x0000003000af7308 */ /* 0x0004a20000000800 */
[C---:B----4-:R-:W-:Y:S04]  /*27040*/  HMMA.16816.F32 R28, R40.reuse, R44, R28 ;  /* 0x0000002c281c723c */ /* 0x050fe8000000181c */
[--C-:B---3--:R-:W-:Y:S01]  /*27050*/  FFMA.FTZ R52, R203, c[0x0][0x23c], -R39.reuse ;  /* 0x00008f00cb347a23 */ /* 0x108fe20000010827 */
[----:B------:R-:W-:Y:S02]  /*27060*/  MOV R203, R122 ;  /* 0x0000007a00cb7202 */ /* 0x000fe40000000f00 */
[--C-:B------:R-:W-:Y:S01]  /*27070*/  FFMA.FTZ R44, R206, c[0x0][0x23c], -R60.reuse ;  /* 0x00008f00ce2c7a23 */ /* 0x100fe2000001083c */
[----:B------:R-:W-:Y:S01]  /*27080*/  HMMA.16816.F32 R32, R40, R46, R32 ;  /* 0x0000002e2820723c */ /* 0x000fe20000001820 */
[----:B------:R3:W-:Y:S01]  /*27090*/  MUFU.EX2 R173, R52 ;  /* 0x0000003400ad7308 */ /* 0x0007e20000000800 */
[----:B------:R-:W4:Y:S02]  /*270a0*/  LDL.LU R206, [R1+0x8] ;  /* 0x0000080001ce7983 */ /* 0x000f240000300800 */
[--C-:B-1----:R-:W-:Y:S02]  /*270b0*/  FFMA.FTZ R61, R68, c[0x0][0x23c], -R39.reuse ;  /* 0x00008f00443d7a23 */ /* 0x102fe40000010827 */
[----:B------:R-:W4:Y:S01]  /*270c0*/  LDL.LU R208, [R1+0x4] ;  /* 0x0000040001d07983 */ /* 0x000f220000300800 */
[----:B------:R-:W-:Y:S02]  /*270d0*/  F2FP.PACK_AB R40, R188, R222 ;  /* 0x000000debc28723e */ /* 0x000fe400000000ff */
[----:B------:R-:W-:Y:S02]  /*270e0*/  F2FP.PACK_AB R41, R185, R187 ;  /* 0x000000bbb929723e */ /* 0x000fe400000000ff */
[----:B------:R1:W1:Y:S01]  /*270f0*/  MUFU.EX2 R172, R56 ;  /* 0x0000003800ac7308 */ /* 0x0002620000000800 */
[----:B------:R-:W-:Y:S02]  /*27100*/  F2FP.PACK_AB R42, R186, R183 ;  /* 0x000000b7ba2a723e */ /* 0x000fe400000000ff */
[----:B------:R-:W-:Y:S01]  /*27110*/  F2FP.PACK_AB R43, R182, R184 ;  /* 0x000000b8b62b723e */ /* 0x000fe200000000ff */
[----:B--2---:R-:W2:Y:S06]  /*27120*/  LDSM.16.MT88.4 R48, [R228+0xb800] ;  /* 0x00b80000e430783b */ /* 0x004eac0000004200 */
[----:B------:R5:W2:Y:S02]  /*27130*/  MUFU.EX2 R170, R44 ;  /* 0x0000002c00aa7308 */ /* 0x000aa40000000800 */
[----:B---3--:R-:W3:Y:S08]  /*27140*/  LDSM.16.MT88.4 R52, [R231+0xb800] ;  /* 0x00b80000e734783b */ /* 0x008ef00000004200 */
[----:B------:R2:W-:Y:S01]  /*27150*/  MUFU.EX2 R149, R61 ;  /* 0x0000003d00957308 */ /* 0x0005e20000000800 */
[----:B-1----:R-:W1:Y:S08]  /*27160*/  LDSM.16.MT88.4 R56, [R229+0xb800] ;  /* 0x00b80000e538783b */ /* 0x002e700000004200 */
[----:B-----5:R-:W5:Y:S01]  /*27170*/  LDSM.16.MT88.4 R44, [R230+0xb800] ;  /* 0x00b80000e62c783b */ /* 0x020f620000004200 */
[C---:B--2---:R-:W-:Y:S03]  /*27180*/  HMMA.16816.F32 R4, R40.reuse, R48, R4 ;  /* 0x000000302804723c */ /* 0x044fe60000001804 */
[--C-:B------:R-:W-:Y:S04]  /*27190*/  FFMA.FTZ R61, R75, c[0x0][0x23c], -R60.reuse ;  /* 0x00008f004b3d7a23 */ /* 0x100fe8000001083c */
[--C-:B------:R-:W-:Y:S01]  /*271a0*/  FFMA.FTZ R48, R209, c[0x0][0x23c], -R39.reuse ;  /* 0x00008f00d1307a23 */ /* 0x100fe20000010827 */
[C---:B------:R-:W-:Y:S01]  /*271b0*/  HMMA.16816.F32 R8, R40.reuse, R50, R8 ;  /* 0x000000322808723c */ /* 0x040fe20000001808 */
[----:B------:R2:W-:Y:S07]  /*271c0*/  MUFU.EX2 R143, R61 ;  /* 0x0000003d008f7308 */ /* 0x0005ee0000000800 */
[C---:B---3--:R-:W-:Y:S03]  /*271d0*/  HMMA.16816.F32 R12, R40.reuse, R52, R12 ;  /* 0x00000034280c723c */ /* 0x048fe6000000180c */
[----:B------:R3:W-:Y:S04]  /*271e0*/  MUFU.EX2 R169, R48 ;  /* 0x0000003000a97308 */ /* 0x0007e80000000800 */
[--C-:B------:R-:W-:Y:S01]  /*271f0*/  FFMA.FTZ R52, R210, c[0x0][0x23c], -R60.reuse ;  /* 0x00008f00d2347a23 */ /* 0x100fe2000001083c */
[C---:B------:R-:W-:Y:S05]  /*27200*/  HMMA.16816.F32 R16, R40.reuse, R54, R16 ;  /* 0x000000362810723c */ /* 0x040fea0000001810 */
[----:B------:R5:W-:Y:S03]  /*27210*/  MUFU.EX2 R167, R52 ;  /* 0x0000003400a77308 */ /* 0x000be60000000800 */
[C---:B-1----:R-:W-:Y:S04]  /*27220*/  HMMA.16816.F32 R20, R40.reuse, R56, R20 ;  /* 0x000000382814723c */ /* 0x042fe80000001814 */
[--C-:B--2---:R-:W-:Y:S03]  /*27230*/  FFMA.FTZ R61, R82, c[0x0][0x23c], -R60.reuse ;  /* 0x00008f00523d7a23 */ /* 0x104fe6000001083c */
[--C-:B------:R-:W-:Y:S01]  /*27240*/  FFMA.FTZ R56, R212, c[0x0][0x23c], -R39.reuse ;  /* 0x00008f00d4387a23 */ /* 0x100fe20000010827 */
[C---:B------:R-:W-:Y:S01]  /*27250*/  HMMA.16816.F32 R24, R40.reuse, R58, R24 ;  /* 0x0000003a2818723c */ /* 0x040fe20000001818 */
[----:B------:R1:W-:Y:S03]  /*27260*/  MUFU.EX2 R133, R61 ;  /* 0x0000003d00857308 */ /* 0x0003e60000000800 */
[--C-:B---3--:R-:W-:Y:S04]  /*27270*/  FFMA.FTZ R48, R207, c[0x0][0x23c], -R39.reuse ;  /* 0x00008f00cf307a23 */ /* 0x108fe80000010827 */
[C---:B-----5:R-:W-:Y:S03]  /*27280*/  HMMA.16816.F32 R28, R40.reuse, R44, R28 ;  /* 0x0000002c281c723c */ /* 0x060fe6000000181c */
[----:B------:R2:W3:Y:S01]  /*27290*/  MUFU.EX2 R168, R48 ;  /* 0x0000003000a87308 */ /* 0x0004e20000000800 */
[--C-:B------:R-:W-:Y:S03]  /*272a0*/  FFMA.FTZ R52, R211, c[0x0][0x23c], -R60.reuse ;  /* 0x00008f00d3347a23 */ /* 0x100fe6000001083c */
[--C-:B------:R-:W-:Y:S01]  /*272b0*/  FFMA.FTZ R44, R213, c[0x0][0x23c], -R39.reuse ;  /* 0x00008f00d52c7a23 */ /* 0x100fe20000010827 */
[----:B------:R-:W-:Y:S05]  /*272c0*/  HMMA.16816.F32 R32, R40, R46, R32 ;  /* 0x0000002e2820723c */ /* 0x000fea0000001820 */
[----:B------:R5:W3:Y:S02]  /*272d0*/  MUFU.EX2 R166, R52 ;  /* 0x0000003400a67308 */ /* 0x000ae40000000800 */
        /* <DEDUP_REMOVED lines=8> */
[----:B-----5:R-:W5:Y:S09]  /*27360*/  LDSM.16.MT88.4 R52, [R231+0xc000] ;  /* 0x00c00000e734783b */ /* 0x020f720000004200 */
[----:B------:R-:W-:Y:S01]  /*27370*/  MUFU.EX2 R123, R61 ;  /* 0x0000003d007b7308 */ /* 0x000fe20000000800 */
[----:B-1----:R-:W1:Y:S08]  /*27380*/  LDSM.16.MT88.4 R56, [R229+0xc000] ;  /* 0x00c00000e538783b */ /* 0x002e700000004200 */
[----:B---3--:R-:W3:Y:S01]  /*27390*/  LDSM.16.MT88.4 R44, [R230+0xc000] ;  /* 0x00c00000e62c783b */ /* 0x008ee20000004200 */
[C---:B--2---:R-:W-:Y:S07]  /*273a0*/  HMMA.16816.F32 R4, R40.reuse, R48, R4 ;  /* 0x000000302804723c */ /* 0x044fee0000001804 */
[--C-:B------:R-:W-:Y:S01]  /*273b0*/  FFMA.FTZ R48, R215, c[0x0][0x23c], -R60.reuse ;  /* 0x00008f00d7307a23 */ /* 0x100fe2000001083c */
[C---:B------:R-:W-:Y:S03]  /*273c0*/  HMMA.16816.F32 R8, R40.reuse, R50, R8 ;  /* 0x000000322808723c */ /* 0x040fe60000001808 */
[----:B------:R2:W-:Y:S05]  /*273d0*/  MUFU.EX2 R162, R48 ;  /* 0x0000003000a27308 */ /* 0x0005ea0000000800 */
[C---:B-----5:R-:W-:Y:S07]  /*273e0*/  HMMA.16816.F32 R12, R40.reuse, R52, R12 ;  /* 0x00000034280c723c */ /* 0x060fee000000180c */
[--C-:B------:R-:W-:Y:S01]  /*273f0*/  FFMA.FTZ R52, R217, c[0x0][0x23c], -R39.reuse ;  /* 0x00008f00d9347a23 */ /* 0x100fe20000010827 */
[C---:B------:R-:W-:Y:S03]  /*27400*/  HMMA.16816.F32 R16, R40.reuse, R54, R16 ;  /* 0x000000362810723c */ /* 0x040fe60000001810 */
[----:B------:R5:W-:Y:S05]  /*27410*/  MUFU.EX2 R160, R52 ;  /* 0x0000003400a07308 */ /* 0x000bea0000000800 */
[C---:B-1----:R-:W-:Y:S04]  /*27420*/  HMMA.16816.F32 R20, R40.reuse, R56, R20 ;  /* 0x000000382814723c */ /* 0x042fe80000001814 */
[--C-:B--2---:R-:W-:Y:S03]  /*27430*/  FFMA.FTZ R48, R216, c[0x0][0x23c], -R39.reuse ;  /* 0x00008f00d8307a23 */ /* 0x104fe60000010827 */
[--C-:B------:R-:W-:Y:S01]  /*27440*/  FFMA.FTZ R56, R219, c[0x0][0x23c], -R60.reuse ;  /* 0x00008f00db387a23 */ /* 0x100fe2000001083c */
[C---:B------:R-:W-:Y:S01]  /*27450*/  HMMA.16816.F32 R24, R40.reuse, R58, R24 ;  /* 0x0000003a2818723c */ /* 0x040fe20000001818 */
[----:B------:R1:W-:Y:S07]  /*27460*/  MUFU.EX2 R161, R48 ;  /* 0x0000003000a17308 */ /* 0x0003ee0000000800 */
[C---:B---3--:R-:W-:Y:S03]  /*27470*/  HMMA.16816.F32 R28, R40.reuse, R44, R28 ;  /* 0x0000002c281c723c */ /* 0x048fe6000000181c */
[----:B------:R2:W-:Y:S01]  /*27480*/  MUFU.EX2 R159, R56 ;  /* 0x00000038009f7308 */ /* 0x0005e20000000800 */
[--C-:B-----5:R-:W-:Y:S03]  /*27490*/  FFMA.FTZ R52, R218, c[0x0][0x23c], -R60.reuse ;  /* 0x00008f00da347a23 */ /* 0x120fe6000001083c */
[--C-:B------:R-:W-:Y:S01]  /*274a0*/  FFMA.FTZ R44, R224, c[0x0][0x23c], -R39.reuse ;  /* 0x00008f00e02c7a23 */ /* 0x100fe20000010827 */
[----:B------:R-:W-:Y:S05]  /*274b0*/  HMMA.16816.F32 R32, R40, R46, R32 ;  /* 0x0000002e2820723c */ /* 0x000fea0000001820 */
[----:B------:R3:W5:Y:S02]  /*274c0*/  MUFU.EX2 R158, R52 ;  /* 0x00000034009e7308 */ /* 0x0007640000000800 */
[----:B------:R-:W-:Y:S01]  /*274d0*/  F2FP.PACK_AB R40, R172, R173 ;  /* 0x000000adac28723e */ /* 0x000fe200000000ff */
[----:B-1----:R-:W1:Y:S01]  /*274e0*/  LDSM.16.MT88.4 R48, [R228+0xc800] ;  /* 0x00c80000e430783b */ /* 0x002e620000004200 */
[----:B------:R-:W-:Y:S03]  /*274f0*/  F2FP.PACK_AB R41, R171, R170 ;  /* 0x000000aaab29723e */ /* 0x000fe600000000ff */
[----:B------:R-:W-:Y:S03]  /*27500*/  F2FP.PACK_AB R42, R168, R169 ;  /* 0x000000a9a82a723e */ /* 0x000fe600000000ff */
[----:B------:R5:W1:Y:S01]  /*27510*/  MUFU.EX2 R156, R44 ;  /* 0x0000002c009c7308 */ /* 0x000a620000000800 */
[----:B------:R-:W-:Y:S01]  /*27520*/  F2FP.PACK_AB R43, R166, R167 ;  /* 0x000000a7a62b723e */ /* 0x000fe200000000ff */
[----:B--2---:R-:W-:Y:S08]  /*27530*/  LDSM.16.MT88.4 R56, [R229+0xc800] ;  /* 0x00c80000e538783b */ /* 0x004ff00000004200 */
[----:B---3--:R-:W2:Y:S08]  /*27540*/  LDSM.16.MT88.4 R52, [R231+0xc800] ;  /* 0x00c80000e734783b */ /* 0x008eb00000004200 */
[----:B-----5:R-:W3:Y:S01]  /*27550*/  LDSM.16.MT88.4 R44, [R230+0xc800] ;  /* 0x00c80000e62c783b */ /* 0x020ee20000004200 */
[C---:B-1----:R-:W-:Y:S07]  /*27560*/  HMMA.16816.F32 R4, R40.reuse, R48, R4 ;  /* 0x000000302804723c */ /* 0x042fee0000001804 */
[----:B------:R-:W-:Y:S01]  /*27570*/  FFMA.FTZ R48, R62, c[0x0][0x23c], -R60 ;  /* 0x00008f003e307a23 */ /* 0x000fe2000001083c */
[C---:B------:R-:W-:Y:S03]  /*27580*/  HMMA.16816.F32 R8, R40.reuse, R50, R8 ;  /* 0x000000322808723c */ /* 0x040fe60000001808 */
[----:B------:R1:W-:Y:S05]  /*27590*/  MUFU.EX2 R153, R48 ;  /* 0x0000003000997308 */ /* 0x0003ea0000000800 */
[C---:B--2---:R-:W-:Y:S07]  /*275a0*/  HMMA.16816.F32 R12, R40.reuse, R52, R12 ;  /* 0x00000034280c723c */ /* 0x044fee000000180c */
[--C-:B------:R-:W-:Y:S01]  /*275b0*/  FFMA.FTZ R52, R64, c[0x0][0x23c], -R39.reuse ;  /* 0x00008f0040347a23 */ /* 0x100fe20000010827 */
[C---:B------:R-:W-:Y:S03]  /*275c0*/  HMMA.16816.F32 R16, R40.reuse, R54, R16 ;  /* 0x000000362810723c */ /* 0x040fe60000001810 */
[----:B------:R2:W-:Y:S01]  /*275d0*/  MUFU.EX2 R154, R52 ;  /* 0x00000034009a7308 */ /* 0x0005e20000000800 */
[----:B----4-:R-:W-:Y:S02]  /*275e0*/  FFMA.FTZ R2, R2, R208, R250 ;  /* 0x000000d002027223 */ /* 0x010fe400000100fa */
[----:B------:R-:W-:Y:S02]  /*275f0*/  FFMA.FTZ R0, R0, R206, R246 ;  /* 0x000000ce00007223 */ /* 0x000fe400000100f6 */
[C---:B------:R-:W-:Y:S04]  /*27600*/  HMMA.16816.F32 R20, R40.reuse, R56, R20 ;  /* 0x000000382814723c */ /* 0x040fe80000001814 */
[----:B-1----:R-:W-:Y:S02]  /*27610*/  FFMA.FTZ R48, R63, c[0x0][0x23c], -R60 ;  /* 0x00008f003f307a23 */ /* 0x002fe4000001083c */
[----:B------:R-:W-:Y:S02]  /*27620*/  FADD.FTZ R2, R252, R2 ;  /* 0x00000002fc027221 */ /* 0x000fe40000010000 */
[C---:B------:R-:W-:Y:S01]  /*27630*/  HMMA.16816.F32 R24, R40.reuse, R58, R24 ;  /* 0x0000003a2818723c */ /* 0x040fe20000001818 */
[----:B------:R1:W-:Y:S03]  /*27640*/  MUFU.EX2 R155, R48 ;  /* 0x00000030009b7308 */ /* 0x0003e60000000800 */
[----:B------:R-:W-:Y:S02]  /*27650*/  FFMA.FTZ R56, R66, c[0x0][0x23c], -R60 ;  /* 0x00008f0042387a23 */ /* 0x000fe4000001083c */
[----:B------:R-:W-:Y:S02]  /*27660*/  FADD.FTZ R0, R205, R0 ;  /* 0x00000000cd007221 */ /* 0x000fe40000010000 */
[C---:B---3--:R-:W-:Y:S03]  /*27670*/  HMMA.16816.F32 R28, R40.reuse, R44, R28 ;  /* 0x0000002c281c723c */ /* 0x048fe6000000181c */
[----:B------:R3:W-:Y:S01]  /*27680*/  MUFU.EX2 R151, R56 ;  /* 0x0000003800977308 */ /* 0x0007e20000000800 */
[--C-:B--2---:R-:W-:Y:S02]  /*27690*/  FFMA.FTZ R52, R65, c[0x0][0x23c], -R39.reuse ;  /* 0x00008f0041347a23 */ /* 0x104fe40000010827 */
[----:B------:R-:W-:Y:S02]  /*276a0*/  FADD.FTZ R0, R249, R0 ;  /* 0x00000000f9007221 */ /* 0x000fe40000010000 */
[----:B------:R-:W-:Y:S04]  /*276b0*/  HMMA.16816.F32 R32, R40, R46, R32 ;  /* 0x0000002e2820723c */ /* 0x000fe80000001820 */
[----:B------:R-:W-:Y:S01]  /*276c0*/  FFMA.FTZ R44, R67, c[0x0][0x23c], -R60 ;  /* 0x00008f00432c7a23 */ /* 0x000fe2000001083c */
[----:B------:R2:W-:Y:S01]  /*276d0*/  MUFU.EX2 R152, R52 ;  /* 0x0000003400987308 */ /* 0x0005e20000000800 */
[----:B------:R-:W-:Y:S01]  /*276e0*/  FADD.FTZ R0, R204, R0 ;  /* 0x00000000cc007221 */ /* 0x000fe20000010000 */
[----:B------:R-:W-:Y:S01]  /*276f0*/  F2FP.PACK_AB R43, R159, R158 ;  /* 0x0000009e9f2b723e */ /* 0x000fe200000000ff */
[----:B-1----:R-:W1:Y:S01]  /*27700*/  LDSM.16.MT88.4 R48, [R228+0xd000] ;  /* 0x00d00000e430783b */ /* 0x002e620000004200 */
[----:B------:R-:W-:Y:S03]  /*27710*/  F2FP.PACK_AB R40, R164, R165 ;  /* 0x000000a5a428723e */ /* 0x000fe600000000ff */
[----:B------:R-:W-:Y:S01]  /*27720*/  FADD.FTZ R0, R200, R0 ;  /* 0x00000000c8007221 */ /* 0x000fe20000010000 */
[----:B------:R-:W-:Y:S02]  /*27730*/  F2FP.PACK_AB R41, R162, R163 ;  /* 0x000000a3a229723e */ /* 0x000fe400000000ff */
[----:B------:R4:W5:Y:S01]  /*27740*/  MUFU.EX2 R148, R44 ;  /* 0x0000002c00947308 */ /* 0x0009620000000800 */
[----:B------:R-:W-:Y:S01]  /*27750*/  F2FP.PACK_AB R42, R160, R161 ;  /* 0x000000a1a02a723e */ /* 0x000fe200000000ff */
[----:B------:R-:W-:Y:S01]  /*27760*/  FADD.FTZ R0, R199, R0 ;  /* 0x00000000c7007221 */ /* 0x000fe20000010000 */
[----:B---3--:R-:W-:Y:S03]  /*27770*/  LDSM.16.MT88.4 R56, [R229+0xd000] ;  /* 0x00d00000e538783b */ /* 0x008fe60000004200 */
[----:B------:R-:W-:Y:S04]  /*27780*/  FADD.FTZ R0, R197, R0 ;  /* 0x00000000c5007221 */ /* 0x000fe80000010000 */
[----:B------:R-:W-:Y:S01]  /*27790*/  FADD.FTZ R0, R195, R0 ;  /* 0x00000000c3007221 */ /* 0x000fe20000010000 */
[----:B--2---:R-:W2:Y:S03]  /*277a0*/  LDSM.16.MT88.4 R52, [R231+0xd000] ;  /* 0x00d00000e734783b */ /* 0x004ea60000004200 */
[----:B------:R-:W-:Y:S04]  /*277b0*/  FADD.FTZ R0, R193, R0 ;  /* 0x00000000c1007221 */ /* 0x000fe80000010000 */
[----:B------:R-:W-:Y:S01]  /*277c0*/  FADD.FTZ R0, R191, R0 ;  /* 0x00000000bf007221 */ /* 0x000fe20000010000 */
[----:B----4-:R-:W3:Y:S01]  /*277d0*/  LDSM.16.MT88.4 R44, [R230+0xd000] ;  /* 0x00d00000e62c783b */ /* 0x010ee20000004200 */
[C---:B-1----:R-:W-:Y:S07]  /*277e0*/  HMMA.16816.F32 R4, R40.reuse, R48, R4 ;  /* 0x000000302804723c */ /* 0x042fee0000001804 */
[--C-:B------:R-:W-:Y:S01]  /*277f0*/  FFMA.FTZ R48, R69, c[0x0][0x23c], -R39.reuse ;  /* 0x00008f0045307a23 */ /* 0x100fe20000010827 */
[C---:B------:R-:W-:Y:S03]  /*27800*/  HMMA.16816.F32 R8, R40.reuse, R50, R8 ;  /* 0x000000322808723c */ /* 0x040fe60000001808 */
[----:B------:R1:W4:Y:S05]  /*27810*/  MUFU.EX2 R150, R48 ;  /* 0x0000003000967308 */ /* 0x00032a0000000800 */
[C---:B--2---:R-:W-:Y:S07]  /*27820*/  HMMA.16816.F32 R12, R40.reuse, R52, R12 ;  /* 0x00000034280c723c */ /* 0x044fee000000180c */
[--C-:B------:R-:W-:Y:S01]  /*27830*/  FFMA.FTZ R52, R71, c[0x0][0x23c], -R60.reuse ;  /* 0x00008f0047347a23 */ /* 0x100fe2000001083c */
[C---:B------:R-:W-:Y:S03]  /*27840*/  HMMA.16816.F32 R16, R40.reuse, R54, R16 ;  /* 0x000000362810723c */ /* 0x040fe60000001810 */
[----:B------:R2:W-:Y:S01]  /*27850*/  MUFU.EX2 R147, R52 ;  /* 0x0000003400937308 */ /* 0x0005e20000000800 */
[--C-:B-1----:R-:W-:Y:S04]  /*27860*/  FFMA.FTZ R48, R70, c[0x0][0x23c], -R60.reuse ;  /* 0x00008f0046307a23 */ /* 0x102fe8000001083c */
[C---:B------:R-:W-:Y:S05]  /*27870*/  HMMA.16816.F32 R20, R40.reuse, R56, R20 ;  /* 0x000000382814723c */ /* 0x040fea0000001814 */
[----:B------:R1:W-:Y:S02]  /*27880*/  MUFU.EX2 R146, R48 ;  /* 0x0000003000927308 */ /* 0x0003e40000000800 */
[--C-:B------:R-:W-:Y:S01]  /*27890*/  FFMA.FTZ R56, R73, c[0x0][0x23c], -R39.reuse ;  /* 0x00008f0049387a23 */ /* 0x100fe20000010827 */
[C---:B------:R-:W-:Y:S07]  /*278a0*/  HMMA.16816.F32 R24, R40.reuse, R58, R24 ;  /* 0x0000003a2818723c */ /* 0x040fee0000001818 */
[----:B------:R4:W-:Y:S01]  /*278b0*/  MUFU.EX2 R144, R56 ;  /* 0x0000003800907308 */ /* 0x0009e20000000800 */
[C---:B---3--:R-:W-:Y:S04]  /*278c0*/  HMMA.16816.F32 R28, R40.reuse, R44, R28 ;  /* 0x0000002c281c723c */ /* 0x048fe8000000181c */
[--C-:B--2---:R-:W-:Y:S03]  /*278d0*/  FFMA.FTZ R52, R72, c[0x0][0x23c], -R39.reuse ;  /* 0x00008f0048347a23 */ /* 0x104fe60000010827 */
[--C-:B------:R-:W-:Y:S01]  /*278e0*/  FFMA.FTZ R44, R74, c[0x0][0x23c], -R60.reuse ;  /* 0x00008f004a2c7a23 */ /* 0x100fe2000001083c */
[----:B------:R-:W-:Y:S01]  /*278f0*/  HMMA.16816.F32 R32, R40, R46, R32 ;  /* 0x0000002e2820723c */ /* 0x000fe20000001820 */
[----:B------:R2:W-:Y:S01]  /*27900*/  MUFU.EX2 R145, R52 ;  /* 0x0000003400917308 */ /* 0x0005e20000000800 */
[----:B-1----:R-:W1:Y:S05]  /*27910*/  LDSM.16.MT88.4 R48, [R228+0xd800] ;  /* 0x00d80000e430783b */ /* 0x002e6a0000004200 */
[----:B------:R-:W-:Y:S02]  /*27920*/  F2FP.PACK_AB R40, R157, R156 ;  /* 0x0000009c9d28723e */ /* 0x000fe400000000ff */
[----:B-----5:R-:W-:Y:S02]  /*27930*/  F2FP.PACK_AB R43, R148, R151 ;  /* 0x00000097942b723e */ /* 0x020fe400000000ff */
[----:B------:R3:W5:Y:S01]  /*27940*/  MUFU.EX2 R142, R44 ;  /* 0x0000002c008e7308 */ /* 0x0007620000000800 */
[----:B------:R-:W-:Y:S02]  /*27950*/  F2FP.PACK_AB R41, R155, R153 ;  /* 0x000000999b29723e */ /* 0x000fe400000000ff */
[----:B------:R-:W-:Y:S01]  /*27960*/  F2FP.PACK_AB R42, R152, R154 ;  /* 0x0000009a982a723e */ /* 0x000fe200000000ff */
[----:B----4-:R-:W-:Y:S08]  /*27970*/  LDSM.16.MT88.4 R56, [R229+0xd800] ;  /* 0x00d80000e538783b */ /* 0x010ff00000004200 */
[----:B--2---:R-:W2:Y:S08]  /*27980*/  LDSM.16.MT88.4 R52, [R231+0xd800] ;  /* 0x00d80000e734783b */ /* 0x004eb00000004200 */
[----:B---3--:R-:W3:Y:S01]  /*27990*/  LDSM.16.MT88.4 R44, [R230+0xd800] ;  /* 0x00d80000e62c783b */ /* 0x008ee20000004200 */
[C---:B-1----:R-:W-:Y:S07]  /*279a0*/  HMMA.16816.F32 R4, R40.reuse, R48, R4 ;  /* 0x000000302804723c */ /* 0x042fee0000001804 */
[--C-:B------:R-:W-:Y:S01]  /*279b0*/  FFMA.FTZ R48, R76, c[0x0][0x23c], -R39.reuse ;  /* 0x00008f004c307a23 */ /* 0x100fe20000010827 */
[C---:B------:R-:W-:Y:S03]  /*279c0*/  HMMA.16816.F32 R8, R40.reuse, R50, R8 ;  /* 0x000000322808723c */ /* 0x040fe60000001808 */
[----:B------:R1:W-:Y:S05]  /*279d0*/  MUFU.EX2 R141, R48 ;  /* 0x00000030008d7308 */ /* 0x0003ea0000000800 */
[C---:B--2---:R-:W-:Y:S07]  /*279e0*/  HMMA.16816.F32 R12, R40.reuse, R52, R12 ;  /* 0x00000034280c723c */ /* 0x044fee000000180c */
[--C-:B------:R-:W-:Y:S01]  /*279f0*/  FFMA.FTZ R52, R78, c[0x0][0x23c], -R60.reuse ;  /* 0x00008f004e347a23 */ /* 0x100fe2000001083c */
[C---:B------:R-:W-:Y:S03]  /*27a00*/  HMMA.16816.F32 R16, R40.reuse, R54, R16 ;  /* 0x000000362810723c */ /* 0x040fe60000001810 */
[----:B------:R2:W-:Y:S01]  /*27a10*/  MUFU.EX2 R139, R52 ;  /* 0x00000034008b7308 */ /* 0x0005e20000000800 */
[--C-:B-1----:R-:W-:Y:S04]  /*27a20*/  FFMA.FTZ R48, R77, c[0x0][0x23c], -R39.reuse ;  /* 0x00008f004d307a23 */ /* 0x102fe80000010827 */
[C---:B------:R-:W-:Y:S05]  /*27a30*/  HMMA.16816.F32 R20, R40.reuse, R56, R20 ;  /* 0x000000382814723c */ /* 0x040fea0000001814 */
[----:B------:R1:W4:Y:S02]  /*27a40*/  MUFU.EX2 R140, R48 ;  /* 0x00000030008c7308 */ /* 0x0003240000000800 */
[--C-:B------:R-:W-:Y:S01]  /*27a50*/  FFMA.FTZ R56, R80, c[0x0][0x23c], -R39.reuse ;  /* 0x00008f0050387a23 */ /* 0x100fe20000010827 */
[C---:B------:R-:W-:Y:S07]  /*27a60*/  HMMA.16816.F32 R24, R40.reuse, R58, R24 ;  /* 0x0000003a2818723c */ /* 0x040fee0000001818 */
[----:B------:R4:W-:Y:S01]  /*27a70*/  MUFU.EX2 R137, R56 ;  /* 0x0000003800897308 */ /* 0x0009e20000000800 */
[C---:B---3--:R-:W-:Y:S04]  /*27a80*/  HMMA.16816.F32 R28, R40.reuse, R44, R28 ;  /* 0x0000002c281c723c */ /* 0x048fe8000000181c */
[--C-:B--2---:R-:W-:Y:S03]  /*27a90*/  FFMA.FTZ R52, R79, c[0x0][0x23c], -R60.reuse ;  /* 0x00008f004f347a23 */ /* 0x104fe6000001083c */
[--C-:B------:R-:W-:Y:S01]  /*27aa0*/  FFMA.FTZ R44, R81, c[0x0][0x23c], -R39.reuse ;  /* 0x00008f00512c7a23 */ /* 0x100fe20000010827 */
[----:B------:R-:W-:Y:S01]  /*27ab0*/  HMMA.16816.F32 R32, R40, R46, R32 ;  /* 0x0000002e2820723c */ /* 0x000fe20000001820 */
[----:B------:R2:W3:Y:S01]  /*27ac0*/  MUFU.EX2 R138, R52 ;  /* 0x00000034008a7308 */ /* 0x0004e20000000800 */
[----:B-1----:R-:W1:Y:S05]  /*27ad0*/  LDSM.16.MT88.4 R48, [R228+0xe000] ;  /* 0x00e00000e430783b */ /* 0x002e6a0000004200 */
[----:B------:R-:W-:Y:S02]  /*27ae0*/  F2FP.PACK_AB R40, R150, R149 ;  /* 0x000000959628723e */ /* 0x000fe400000000ff */
[----:B-----5:R-:W-:Y:S02]  /*27af0*/  F2FP.PACK_AB R43, R143, R142 ;  /* 0x0000008e8f2b723e */ /* 0x020fe400000000ff */
[----:B------:R5:W1:Y:S01]  /*27b00*/  MUFU.EX2 R136, R44 ;  /* 0x0000002c00887308 */ /* 0x000a620000000800 */
[----:B------:R-:W-:Y:S02]  /*27b10*/  F2FP.PACK_AB R41, R147, R146 ;  /* 0x000000929329723e */ /* 0x000fe400000000ff */
[----:B------:R-:W-:Y:S01]  /*27b20*/  F2FP.PACK_AB R42, R144, R145 ;  /* 0x00000091902a723e */ /* 0x000fe200000000ff */
[----:B----4-:R-:W-:Y:S08]  /*27b30*/  LDSM.16.MT88.4 R56, [R229+0xe000] ;  /* 0x00e00000e538783b */ /* 0x010ff00000004200 */
[----:B--2---:R-:W2:Y:S08]  /*27b40*/  LDSM.16.MT88.4 R52, [R231+0xe000] ;  /* 0x00e00000e734783b */ /* 0x004eb00000004200 */
[----:B-----5:R-:W4:Y:S01]  /*27b50*/  LDSM.16.MT88.4 R44, [R230+0xe000] ;  /* 0x00e00000e62c783b */ /* 0x020f220000004200 */
[C---:B-1----:R-:W-:Y:S07]  /*27b60*/  HMMA.16816.F32 R4, R40.reuse, R48, R4 ;  /* 0x000000302804723c */ /* 0x042fee0000001804 */
[--C-:B------:R-:W-:Y:S01]  /*27b70*/  FFMA.FTZ R48, R83, c[0x0][0x23c], -R60.reuse ;  /* 0x00008f0053307a23 */ /* 0x100fe2000001083c */
[C---:B------:R-:W-:Y:S03]  /*27b80*/  HMMA.16816.F32 R8, R40.reuse, R50, R8 ;  /* 0x000000322808723c */ /* 0x040fe60000001808 */
[----:B------:R1:W5:Y:S05]  /*27b90*/  MUFU.EX2 R132, R48 ;  /* 0x0000003000847308 */ /* 0x00036a0000000800 */
[C---:B--2---:R-:W-:Y:S07]  /*27ba0*/  HMMA.16816.F32 R12, R40.reuse, R52, R12 ;  /* 0x00000034280c723c */ /* 0x044fee000000180c */
        /* <DEDUP_REMOVED lines=10> */
[--C-:B--2---:R-:W-:Y:S03]  /*27c50*/  FFMA.FTZ R52, R86, c[0x0][0x23c], -R60.reuse ;  /* 0x00008f0056347a23 */ /* 0x104fe6000001083c */
[--C-:B------:R-:W-:Y:S01]  /*27c60*/  FFMA.FTZ R44, R88, c[0x0][0x23c], -R39.reuse ;  /* 0x00008f00582c7a23 */ /* 0x100fe20000010827 */
[----:B------:R-:W-:Y:S01]  /*27c70*/  HMMA.16816.F32 R32, R40, R46, R32 ;  /* 0x0000002e2820723c */ /* 0x000fe20000001820 */
[----:B------:R2:W4:Y:S01]  /*27c80*/  MUFU.EX2 R129, R52 ;  /* 0x0000003400817308 */ /* 0x0005220000000800 */
[----:B-1----:R-:W1:Y:S05]  /*27c90*/  LDSM.16.MT88.4 R48, [R228+0xe800] ;  /* 0x00e80000e430783b */ /* 0x002e6a0000004200 */
[----:B------:R-:W-:Y:S02]  /*27ca0*/  F2FP.PACK_AB R40, R140, R141 ;  /* 0x0000008d8c28723e */ /* 0x000fe400000000ff */
[----:B---3--:R-:W-:Y:S02]  /*27cb0*/  F2FP.PACK_AB R41, R138, R139 ;  /* 0x0000008b8a29723e */ /* 0x008fe400000000ff */
[----:B------:R3:W1:Y:S01]  /*27cc0*/  MUFU.EX2 R122, R44 ;  /* 0x0000002c007a7308 */ /* 0x0006620000000800 */
[----:B------:R-:W-:Y:S02]  /*27cd0*/  F2FP.PACK_AB R42, R136, R137 ;  /* 0x00000089882a723e */ /* 0x000fe400000000ff */
[----:B-----5:R-:W-:Y:S01]  /*27ce0*/  F2FP.PACK_AB R43, R132, R133 ;  /* 0x00000085842b723e */ /* 0x020fe200000000ff */
[----:B------:R-:W-:Y:S08]  /*27cf0*/  LDSM.16.MT88.4 R56, [R229+0xe800] ;  /* 0x00e80000e538783b */ /* 0x000ff00000004200 */
        /* <DEDUP_REMOVED lines=12> */
[----:B------:R1:W5:Y:S02]  /*27dc0*/  MUFU.EX2 R118, R48 ;  /* 0x0000003000767308 */ /* 0x0003640000000800 */
        /* <DEDUP_REMOVED lines=10> */
[----:B----4-:R-:W-:Y:S02]  /*27e70*/  F2FP.PACK_AB R41, R128, R129 ;  /* 0x000000818029723e */ /* 0x010fe400000000ff */
[----:B------:R4:W1:Y:S01]  /*27e80*/  MUFU.EX2 R90, R44 ;  /* 0x0000002c005a7308 */ /* 0x0008620000000800 */
[----:B------:R-:W-:Y:S02]  /*27e90*/  F2FP.PACK_AB R42, R123, R122 ;  /* 0x0000007a7b2a723e */ /* 0x000fe400000000ff */
[----:B-----5:R-:W-:Y:S01]  /*27ea0*/  F2FP.PACK_AB R43, R118, R120 ;  /* 0x00000078762b723e */ /* 0x020fe200000000ff */
[----:B------:R-:W-:Y:S08]  /*27eb0*/  LDSM.16.MT88.4 R56, [R229+0xf000] ;  /* 0x00f00000e538783b */ /* 0x000ff00000004200 */
[----:B--2---:R-:W2:Y:S01]  /*27ec0*/  LDSM.16.MT88.4 R52, [R231+0xf000] ;  /* 0x00f00000e734783b */ /* 0x004ea20000004200 */
[--C-:B----4-:R-:W-:Y:S04]  /*27ed0*/  FFMA.FTZ R44, R96, c[0x0][0x23c], -R39.reuse ;  /* 0x00008f00602c7a23 */ /* 0x110fe80000010827 */
[----:B------:R4:W-:Y:S01]  /*27ee0*/  MUFU.EX2 R89, R44 ;  /* 0x0000002c00597308 */ /* 0x0009e20000000800 */
[C---:B-1----:R-:W-:Y:S07]  /*27ef0*/  HMMA.16816.F32 R4, R40.reuse, R48, R4 ;  /* 0x000000302804723c */ /* 0x042fee0000001804 */
[--C-:B------:R-:W-:Y:S01]  /*27f00*/  FFMA.FTZ R48, R97, c[0x0][0x23c], -R39.reuse ;  /* 0x00008f0061307a23 */ /* 0x100fe20000010827 */
[C---:B------:R-:W-:Y:S03]  /*27f10*/  HMMA.16816.F32 R8, R40.reuse, R50, R8 ;  /* 0x000000322808723c */ /* 0x040fe60000001808 */
[----:B------:R1:W5:Y:S01]  /*27f20*/  MUFU.EX2 R88, R48 ;  /* 0x0000003000587308 */ /* 0x0003620000000800 */
[----:B----4-:R-:W4:Y:S04]  /*27f30*/  LDSM.16.MT88.4 R44, [R230+0xf000] ;  /* 0x00f00000e62c783b */ /* 0x010f280000004200 */
        /* <DEDUP_REMOVED lines=10> */
[--C-:B--2---:R-:W-:Y:S01]  /*27fe0*/  FFMA.FTZ R52, R100, c[0x0][0x23c], -R39.reuse ;  /* 0x00008f0064347a23 */ /* 0x104fe20000010827 */
[C---:B----4-:R-:W-:Y:S08]  /*27ff0*/  HMMA.16816.F32 R28, R40.reuse, R44, R28 ;  /* 0x0000002c281c723c */ /* 0x050ff0000000181c */
[----:B------:R2:W4:Y:S01]  /*28000*/  MUFU.EX2 R85, R52 ;  /* 0x0000003400557308 */ /* 0x0005220000000800 */
[----:B-1----:R-:W1:Y:S01]  /*28010*/  LDSM.16.MT88.4 R48, [R228+0xf800] ;  /* 0x00f80000e430783b */ /* 0x002e620000004200 */
        /* <DEDUP_REMOVED lines=8> */
[----:B--2---:R-:W2:Y:S01]  /*280a0*/  LDSM.16.MT88.4 R52, [R231+0xf800] ;  /* 0x00f80000e734783b */ /* 0x004ea20000004200 */
[--C-:B---3--:R-:W-:Y:S04]  /*280b0*/  FFMA.FTZ R44, R103, c[0x0][0x23c], -R60.reuse ;  /* 0x00008f00672c7a23 */ /* 0x108fe8000001083c */
[----:B------:R3:W5:Y:S01]  /*280c0*/  MUFU.EX2 R83, R44 ;  /* 0x0000002c00537308 */ /* 0x0007620000000800 */
[C---:B-1----:R-:W-:Y:S07]  /*280d0*/  HMMA.16816.F32 R4, R40.reuse, R48, R4 ;  /* 0x000000302804723c */ /* 0x042fee0000001804 */
[--C-:B------:R-:W-:Y:S01]  /*280e0*/  FFMA.FTZ R48, R104, c[0x0][0x23c], -R39.reuse ;  /* 0x00008f0068307a23 */ /* 0x100fe20000010827 */
[C---:B------:R-:W-:Y:S03]  /*280f0*/  HMMA.16816.F32 R8, R40.reuse, R50, R8 ;  /* 0x000000322808723c */ /* 0x040fe60000001808 */
[----:B------:R1:W-:Y:S05]  /*28100*/  MUFU.EX2 R81, R48 ;  /* 0x0000003000517308 */ /* 0x0003ea0000000800 */
[C---:B--2---:R-:W-:Y:S01]  /*28110*/  HMMA.16816.F32 R12, R40.reuse, R52, R12 ;  /* 0x00000034280c723c */ /* 0x044fe2000000180c */
[----:B---3--:R-:W2:Y:S06]  /*28120*/  LDSM.16.MT88.4 R44, [R230+0xf800] ;  /* 0x00f80000e62c783b */ /* 0x008eac0000004200 */
        /* <DEDUP_REMOVED lines=9> */
[--C-:B---3--:R-:W-:Y:S09]  /*281c0*/  FFMA.FTZ R52, R108, c[0x0][0x23c], -R39.reuse ;  /* 0x00008f006c347a23 */ /* 0x108ff20000010827 */
[----:B------:R3:W-:Y:S01]  /*281d0*/  MUFU.EX2 R77, R52 ;  /* 0x00000034004d7308 */ /* 0x0007e20000000800 */
[C---:B--2---:R-:W-:Y:S03]  /*281e0*/  HMMA.16816.F32 R28, R40.reuse, R44, R28 ;  /* 0x0000002c281c723c */ /* 0x044fe6000000181c */
[--C-:B-1----:R-:W-:Y:S04]  /*281f0*/  FFMA.FTZ R48, R106, c[0x0][0x23c], -R60.reuse ;  /* 0x00008f006a307a23 */ /* 0x102fe8000001083c */
[----:B------:R-:W-:Y:S01]  /*28200*/  FFMA.FTZ R44, R110, c[0x0][0x23c], -R60 ;  /* 0x00008f006e2c7a23 */ /* 0x000fe2000001083c */
[----:B------:R-:W-:Y:S01]  /*28210*/  HMMA.16816.F32 R32, R40, R46, R32 ;  /* 0x0000002e2820723c */ /* 0x000fe20000001820 */
[----:B------:R1:W2:Y:S03]  /*28220*/  MUFU.EX2 R79, R48 ;  /* 0x00000030004f7308 */ /* 0x0002a60000000800 */
[--C-:B----4-:R-:W-:Y:S03]  /*28230*/  FFMA.FTZ R56, R112, c[0x0][0x23c], -R39.reuse ;  /* 0x00008f0070387a23 */ /* 0x110fe60000010827 */
[----:B------:R-:W-:Y:S02]  /*28240*/  F2FP.PACK_AB R40, R84, R85 ;  /* 0x000000555428723e */ /* 0x000fe400000000ff */
[----:B-----5:R-:W-:Y:S02]  /*28250*/  F2FP.PACK_AB R41, R83, R82 ;  /* 0x000000525329723e */ /* 0x020fe400000000ff */
[----:B------:R4:W-:Y:S01]  /*28260*/  MUFU.EX2 R75, R44 ;  /* 0x0000002c004b7308 */ /* 0x0009e20000000800 */
[----:B------:R-:W-:Y:S01]  /*28270*/  F2FP.PACK_AB R42, R80, R81 ;  /* 0x00000051502a723e */ /* 0x000fe200000000ff */
[--C-:B---3--:R-:W-:Y:S08]  /*28280*/  FFMA.FTZ R52, R109, c[0x0][0x23c], -R39.reuse ;  /* 0x00008f006d347a23 */ /* 0x108ff00000010827 */
[----:B------:R3:W5:Y:S01]  /*28290*/  MUFU.EX2 R76, R52 ;  /* 0x00000034004c7308 */ /* 0x0007620000000800 */
[----:B-1----:R-:W1:Y:S01]  /*282a0*/  LDSM.16.MT88.4 R48, [R228+0x10000] ;  /* 0x01000000e430783b */ /* 0x002e620000004200 */
[----:B--2---:R-:W-:Y:S08]  /*282b0*/  F2FP.PACK_AB R43, R78, R79 ;  /* 0x0000004f4e2b723e */ /* 0x004ff000000000ff */
[----:B------:R2:W-:Y:S01]  /*282c0*/  MUFU.EX2 R74, R56 ;  /* 0x00000038004a7308 */ /* 0x0005e20000000800 */
[----:B----4-:R-:W-:Y:S08]  /*282d0*/  LDSM.16.MT88.4 R44, [R229+0x10000] ;  /* 0x01000000e52c783b */ /* 0x010ff00000004200 */
[----:B---3--:R-:W3:Y:S01]  /*282e0*/  LDSM.16.MT88.4 R52, [R231+0x10000] ;  /* 0x01000000e734783b */ /* 0x008ee20000004200 */
[----:B--2---:R-:W-:Y:S02]  /*282f0*/  FADD.FTZ R56, R251, R2 ;  /* 0x00000002fb387221 */ /* 0x004fe40000010000 */
[--C-:B------:R-:W-:Y:S02]  /*28300*/  FFMA.FTZ R2, R113, c[0x0][0x23c], -R39.reuse ;  /* 0x00008f0071027a23 */ /* 0x100fe40000010827 */
[----:B------:R-:W-:Y:S02]  /*28310*/  FADD.FTZ R56, R203, R56 ;  /* 0x00000038cb387221 */ /* 0x000fe40000010000 */
[----:B------:R2:W4:Y:S01]  /*28320*/  MUFU.EX2 R72, R2 ;  /* 0x0000000200487308 */ /* 0x0005220000000800 */
[C---:B-1----:R-:W-:Y:S08]  /*28330*/  HMMA.16816.F32 R4, R40.reuse, R48, R4 ;  /* 0x000000302804723c */ /* 0x042ff00000001804 */
[C---:B------:R-:W-:Y:S01]  /*28340*/  HMMA.16816.F32 R8, R40.reuse, R50, R8 ;  /* 0x000000322808723c */ /* 0x040fe20000001808 */
[----:B------:R-:W1:Y:S03]  /*28350*/  LDSM.16.MT88.4 R48, [R230+0x10000] ;  /* 0x01000000e630783b */ /* 0x000e660000004200 */
[----:B--2---:R-:W-:Y:S04]  /*28360*/  FADD.FTZ R2, R201, R56 ;  /* 0x00000038c9027221 */ /* 0x004fe80000010000 */
[C---:B---3--:R-:W-:Y:S04]  /*28370*/  HMMA.16816.F32 R12, R40.reuse, R52, R12 ;  /* 0x00000034280c723c */ /* 0x048fe8000000180c */
[----:B------:R-:W-:Y:S02]  /*28380*/  FADD.FTZ R2, R202, R2 ;  /* 0x00000002ca027221 */ /* 0x000fe40000010000 */
[----:B------:R-:W-:Y:S02]  /*28390*/  FFMA.FTZ R56, R114, c[0x0][0x23c], -R60 ;  /* 0x00008f0072387a23 */ /* 0x000fe4000001083c */
[----:B------:R-:W-:Y:S01]  /*283a0*/  FADD.FTZ R2, R198, R2 ;  /* 0x00000002c6027221 */ /* 0x000fe20000010000 */
[C---:B------:R-:W-:Y:S01]  /*283b0*/  HMMA.16816.F32 R16, R40.reuse, R54, R16 ;  /* 0x000000362810723c */ /* 0x040fe20000001810 */
[----:B------:R-:W-:Y:S02]  /*283c0*/  MUFU.EX2 R71, R56 ;  /* 0x0000003800477308 */ /* 0x000fe40000000800 */
[----:B------:R-:W-:Y:S02]  /*283d0*/  FADD.FTZ R2, R196, R2 ;  /* 0x00000002c4027221 */ /* 0x000fe40000010000 */
[----:B------:R-:W-:Y:S02]  /*283e0*/  FFMA.FTZ R52, R115, c[0x0][0x23c], -R60 ;  /* 0x00008f0073347a23 */ /* 0x000fe4000001083c */
[----:B------:R-:W-:Y:S01]  /*283f0*/  FADD.FTZ R2, R194, R2 ;  /* 0x00000002c2027221 */ /* 0x000fe20000010000 */
[C---:B------:R-:W-:Y:S03]  /*28400*/  HMMA.16816.F32 R20, R40.reuse, R44, R20 ;  /* 0x0000002c2814723c */ /* 0x040fe60000001814 */
[----:B------:R2:W3:Y:S01]  /*28410*/  MUFU.EX2 R70, R52 ;  /* 0x0000003400467308 */ /* 0x0004e20000000800 */
[----:B------:R-:W-:Y:S03]  /*28420*/  FADD.FTZ R2, R192, R2 ;  /* 0x00000002c0027221 */ /* 0x000fe60000010000 */
[--C-:B------:R-:W-:Y:S01]  /*28430*/  FFMA.FTZ R44, R226, c[0x0][0x23c], -R39.reuse ;  /* 0x00008f00e22c7a23 */ /* 0x100fe20000010827 */
[C---:B------:R-:W-:Y:S04]  /*28440*/  HMMA.16816.F32 R24, R40.reuse, R46, R24 ;  /* 0x0000002e2818723c */ /* 0x040fe80000001818 */
[----:B------:R-:W-:Y:S01]  /*28450*/  FADD.FTZ R45, R247, R2 ;  /* 0x00000002f72d7221 */ /* 0x000fe20000010000 */
[----:B------:R3:W-:Y:S01]  /*28460*/  MUFU.EX2 R69, R44 ;  /* 0x0000002c00457308 */ /* 0x0007e20000000800 */
[----:B------:R-:W-:Y:S02]  /*28470*/  FFMA.FTZ R2, R117, c[0x0][0x23c], -R39 ;  /* 0x00008f0075027a23 */ /* 0x000fe40000010827 */
[C---:B-1----:R-:W-:Y:S07]  /*28480*/  HMMA.16816.F32 R28, R40.reuse, R48, R28 ;  /* 0x00000030281c723c */ /* 0x042fee000000181c */
[----:B------:R-:W-:Y:S01]  /*28490*/  FFMA.FTZ R48, R227, c[0x0][0x23c], -R60 ;  /* 0x00008f00e3307a23 */ /* 0x000fe2000001083c */
[----:B------:R1:W1:Y:S01]  /*284a0*/  MUFU.EX2 R68, R2 ;  /* 0x0000000200447308 */ /* 0x0002620000000800 */
[----:B------:R-:W-:Y:S01]  /*284b0*/  HMMA.16816.F32 R32, R40, R50, R32 ;  /* 0x000000322820723c */ /* 0x000fe20000001820 */
[----:B--2---:R-:W2:Y:S06]  /*284c0*/  LDSM.16.MT88.4 R52, [R228+0x10800] ;  /* 0x01080000e434783b */ /* 0x004eac0000004200 */
[----:B-----5:R-:W-:Y:S02]  /*284d0*/  F2FP.PACK_AB R40, R76, R77 ;  /* 0x0000004d4c28723e */ /* 0x020fe400000000ff */
[----:B------:R5:W-:Y:S03]  /*284e0*/  MUFU.EX2 R67, R48 ;  /* 0x0000003000437308 */ /* 0x000be60000000800 */
[----:B---3--:R-:W-:Y:S01]  /*284f0*/  FADD.FTZ R44, R243, R0 ;  /* 0x00000000f32c7221 */ /* 0x008fe20000010000 */
[----:B------:R-:W-:Y:S01]  /*28500*/  F2FP.PACK_AB R41, R73, R75 ;  /* 0x0000004b4929723e */ /* 0x000fe200000000ff */
[----:B------:R-:W-:Y:S01]  /*28510*/  FADD.FTZ R0, R248, R45 ;  /* 0x0000002df8007221 */ /* 0x000fe20000010000 */
[----:B----4-:R-:W-:Y:S01]  /*28520*/  F2FP.PACK_AB R42, R72, R74 ;  /* 0x0000004a482a723e */ /* 0x010fe200000000ff */
[----:B------:R-:W-:Y:S01]  /*28530*/  FADD.FTZ R56, R223, R44 ;  /* 0x0000002cdf387221 */ /* 0x000fe20000010000 */
[----:B------:R-:W-:Y:S01]  /*28540*/  F2FP.PACK_AB R43, R70, R71 ;  /* 0x00000047462b723e */ /* 0x000fe200000000ff */
[----:B------:R-:W3:Y:S01]  /*28550*/  LDSM.16.MT88.4 R44, [R231+0x10800] ;  /* 0x01080000e72c783b */ /* 0x000ee20000004200 */
[----:B-1----:R-:W-:Y:S02]  /*28560*/  FADD.FTZ R2, R222, R0 ;  /* 0x00000000de027221 */ /* 0x002fe40000010000 */
[----:B------:R-:W-:Y:S02]  /*28570*/  FADD.FTZ R0, R187, R56 ;  /* 0x00000038bb007221 */ /* 0x000fe40000010000 */
[----:B------:R-:W-:Y:S02]  /*28580*/  FADD.FTZ R2, R188, R2 ;  /* 0x00000002bc027221 */ /* 0x000fe40000010000 */
[----:B------:R-:W-:Y:S02]  /*28590*/  FADD.FTZ R0, R185, R0 ;  /* 0x00000000b9007221 */ /* 0x000fe40000010000 */
[----:B------:R-:W-:Y:S02]  /*285a0*/  FADD.FTZ R56, R183, R2 ;  /* 0x00000002b7387221 */ /* 0x000fe40000010000 */
[----:B------:R-:W-:Y:S01]  /*285b0*/  FFMA.FTZ R2, R119, c[0x0][0x23c], -R60 ;  /* 0x00008f0077027a23 */ /* 0x000fe2000001083c */
[----:B-----5:R-:W1:Y:S01]  /*285c0*/  LDSM.16.MT88.4 R48, [R229+0x10800] ;  /* 0x01080000e530783b */ /* 0x020e620000004200 */
[----:B------:R-:W-:Y:S02]  /*285d0*/  FADD.FTZ R0, R184, R0 ;  /* 0x00000000b8007221 */ /* 0x000fe40000010000 */
[----:B------:R4:W5:Y:S02]  /*285e0*/  MUFU.EX2 R66, R2 ;  /* 0x0000000200427308 */ /* 0x0009640000000800 */
[----:B------:R-:W-:Y:S01]  /*285f0*/  FADD.FTZ R0, R182, R0 ;  /* 0x00000000b6007221 */ /* 0x000fe20000010000 */
[C---:B--2---:R-:W-:Y:S03]  /*28600*/  HMMA.16816.F32 R4, R40.reuse, R52, R4 ;  /* 0x000000342804723c */ /* 0x044fe60000001804 */
        /* <DEDUP_REMOVED lines=16> */
[C---:B-1----:R-:W-:Y:S03]  /*28710*/  HMMA.16816.F32 R20, R40.reuse, R48, R20 ;  /* 0x000000302814723c */ /* 0x042fe60000001814 */
[----:B------:R-:W-:Y:S02]  /*28720*/  FADD.FTZ R2, R177, R2 ;  /* 0x00000002b1027221 */ /* 0x000fe40000010000 */
[----:B------:R-:W-:Y:S02]  /*28730*/  FFMA.FTZ R44, R241, c[0x0][0x23c], -R60 ;  /* 0x00008f00f12c7a23 */ /* 0x000fe4000001083c */
[----:B------:R-:W-:Y:S01]  /*28740*/  FADD.FTZ R2, R173, R2 ;  /* 0x00000002ad027221 */ /* 0x000fe20000010000 */
[----:B--2---:R-:W1:Y:S01]  /*28750*/  LDSM.16.MT88.4 R52, [R230+0x10800] ;  /* 0x01080000e634783b */ /* 0x004e620000004200 */
        /* <DEDUP_REMOVED lines=19> */
[----:B-----5:R-:W-:Y:S03]  /*28890*/  F2FP.PACK_AB R41, R66, R67 ;  /* 0x000000434229723e */ /* 0x020fe600000000ff */
        /* <DEDUP_REMOVED lines=12> */
[----:B------:R-:W-:Y:S03]  /*28960*/  FADD.FTZ R0, R153, R0 ;  /* 0x0000000099007221 */ /* 0x000fe60000010000 */
[----:B------:R2:W-:Y:S01]  /*28970*/  MUFU.EX2 R58, R52 ;  /* 0x00000034003a7308 */ /* 0x0005e20000000800 */
[----:B------:R-:W-:Y:S01]  /*28980*/  FADD.FTZ R0, R155, R0 ;  /* 0x000000009b007221 */ /* 0x000fe20000010000 */
[C---:B------:R-:W-:Y:S04]  /*28990*/  HMMA.16816.F32 R8, R40.reuse, R46, R8 ;  /* 0x0000002e2808723c */ /* 0x040fe80000001808 */
[--C-:B------:R-:W-:Y:S02]  /*289a0*/  FFMA.FTZ R44, R220, c[0x0][0x23c], -R39.reuse ;  /* 0x00008f00dc2c7a23 */ /* 0x100fe40000010827 */
[----:B------:R-:W-:Y:S02]  /*289b0*/  FFMA.FTZ R39, R221, c[0x0][0x23c], -R39 ;  /* 0x00008f00dd277a23 */ /* 0x000fe40000010827 */
[----:B------:R-:W-:Y:S04]  /*289c0*/  FADD.FTZ R0, R151, R0 ;  /* 0x0000000097007221 */ /* 0x000fe80000010000 */
[----:B-1----:R-:W-:Y:S01]  /*289d0*/  FADD.FTZ R2, R156, R57 ;  /* 0x000000399c027221 */ /* 0x002fe20000010000 */
[----:B---3--:R-:W-:Y:S01]  /*289e0*/  F2FP.PACK_AB R164, R59, R61 ;  /* 0x0000003d3ba4723e */ /* 0x008fe200000000ff */
        /* <DEDUP_REMOVED lines=9> */
[----:B--2---:R-:W2:Y:S03]  /*28a80*/  LDSM.16.MT88.4 R52, [R229+0x11000] ;  /* 0x01100000e534783b */ /* 0x004ea60000004200 */
[----:B------:R-:W-:Y:S01]  /*28a90*/  FADD.FTZ R0, R142, R0 ;  /* 0x000000008e007221 */ /* 0x000fe20000010000 */
[C---:B----4-:R-:W-:Y:S02]  /*28aa0*/  HMMA.16816.F32 R12, R40.reuse, R48, R12 ;  /* 0x00000030280c723c */ /* 0x050fe4000000180c */
[----:B------:R4:W-:Y:S01]  /*28ab0*/  MUFU.EX2 R49, R39 ;  /* 0x0000002700317308 */ /* 0x0009e20000000800 */
[----:B------:R-:W-:Y:S05]  /*28ac0*/  FADD.FTZ R0, R143, R0 ;  /* 0x000000008f007221 */ /* 0x000fea0000010000 */
[C---:B------:R-:W-:Y:S04]  /*28ad0*/  HMMA.16816.F32 R16, R40.reuse, R50, R16 ;  /* 0x000000322810723c */ /* 0x040fe80000001810 */
[----:B------:R-:W-:Y:S01]  /*28ae0*/  MUFU.EX2 R60, R60 ;  /* 0x0000003c003c7308 */ /* 0x000fe20000000800 */
[----:B-1----:R-:W-:Y:S01]  /*28af0*/  FADD.FTZ R2, R152, R56 ;  /* 0x0000003898027221 */ /* 0x002fe20000010000 */
[----:B---3--:R-:W-:Y:S03]  /*28b00*/  F2FP.PACK_AB R165, R57, R58 ;  /* 0x0000003a39a5723e */ /* 0x008fe600000000ff */
[----:B------:R-:W-:Y:S05]  /*28b10*/  FADD.FTZ R2, R149, R2 ;  /* 0x0000000295027221 */ /* 0x000fea0000010000 */
[----:B------:R-:W1:Y:S01]  /*28b20*/  MUFU.EX2 R56, R44 ;  /* 0x0000002c00387308 */ /* 0x000e620000000800 */
[----:B------:R-:W-:Y:S02]  /*28b30*/  FADD.FTZ R2, R150, R2 ;  /* 0x0000000296027221 */ /* 0x000fe40000010000 */
[----:B----4-:R-:W-:Y:S01]  /*28b40*/  FADD.FTZ R39, R139, R0 ;  /* 0x000000008b277221 */ /* 0x010fe20000010000 */
[----:B------:R-:W-:Y:S01]  /*28b50*/  LDSM.16.MT88.4 R148, [R231+0x11800] ;  /* 0x01180000e794783b */ /* 0x000fe20000004200 */
[----:B------:R-:W-:Y:S04]  /*28b60*/  FADD.FTZ R2, R145, R2 ;  /* 0x0000000291027221 */ /* 0x000fe80000010000 */
[----:B------:R-:W-:Y:S01]  /*28b70*/  FADD.FTZ R2, R144, R2 ;  /* 0x0000000290027221 */ /* 0x000fe20000010000 */
[----:B------:R3:W4:Y:S03]  /*28b80*/  MUFU.EX2 R48, R37 ;  /* 0x0000002500307308 */ /* 0x0007260000000800 */
[----:B------:R-:W-:Y:S01]  /*28b90*/  FADD.FTZ R2, R141, R2 ;  /* 0x000000028d027221 */ /* 0x000fe20000010000 */
[C---:B--2---:R-:W-:Y:S03]  /*28ba0*/  HMMA.16816.F32 R20, R40.reuse, R52, R20 ;  /* 0x000000342814723c */ /* 0x044fe60000001814 */
[----:B------:R-:W-:Y:S02]  /*28bb0*/  FADD.FTZ R0, R140, R2 ;  /* 0x000000028c007221 */ /* 0x000fe40000010000 */
[----:B------:R-:W-:Y:S01]  /*28bc0*/  FADD.FTZ R2, R138, R39 ;  /* 0x000000278a027221 */ /* 0x000fe20000010000 */
[----:B------:R-:W-:Y:S02]  /*28bd0*/  LDSM.16.MT88.4 R140, [R228+0x11800] ;  /* 0x01180000e48c783b */ /* 0x000fe40000004200 */
[C---:B------:R-:W-:Y:S04]  /*28be0*/  HMMA.16816.F32 R24, R40.reuse, R54, R24 ;  /* 0x000000362818723c */ /* 0x040fe80000001818 */
[----:B-1----:R-:W-:Y:S02]  /*28bf0*/  F2FP.PACK_AB R166, R49, R56 ;  /* 0x0000003831a6723e */ /* 0x002fe400000000ff */
[----:B------:R-:W1:Y:S01]  /*28c00*/  LDSM.16.MT88.4 R44, [R230+0x11000] ;  /* 0x01100000e62c783b */ /* 0x000e620000004200 */
[----:B---3--:R-:W-:Y:S01]  /*28c10*/  FADD.FTZ R37, R137, R0 ;  /* 0x0000000089257221 */ /* 0x008fe20000010000 */
[----:B----4-:R-:W-:Y:S01]  /*28c20*/  F2FP.PACK_AB R167, R60, R48 ;  /* 0x000000303ca7723e */ /* 0x010fe200000000ff */
[----:B------:R-:W-:Y:S03]  /*28c30*/  FADD.FTZ R0, R133, R2 ;  /* 0x0000000285007221 */ /* 0x000fe60000010000 */
[----:B------:R-:W-:Y:S01]  /*28c40*/  MOV R133, R3 ;  /* 0x0000000300857202 */ /* 0x000fe20000000f00 */
[----:B------:R-:W-:Y:S02]  /*28c50*/  FADD.FTZ R2, R136, R37 ;  /* 0x0000002588027221 */ /* 0x000fe40000010000 */
        /* <DEDUP_REMOVED lines=64> */
.L_x_3972:
        /* <DEDUP_REMOVED lines=13> */
[----:B------:R-:W1:Y:S01]  /*29130*/  S2R R52, SR_CTAID.X ;  /* 0x0000000000347919 */ /* 0x000e620000002500 */
[----:B------:R-:W-:Y:S01]  /*29140*/  ULDC.64 UR4, c[0x0][0x118] ;  /* 0x0000460000047ab9 */ /* 0x000fe20000000a00 */
[----:B------:R-:W-:Y:S02]  /*29150*/  BSSY B0, `(.L_x_3977) ;  /* 0x000009b000007945 */ /* 0x000fe40003800000 */
        /* <DEDUP_REMOVED lines=8> */
[----:B------:R-:W-:Y:S02]  /*291e0*/  FSETP.NE.FTZ.AND P3, PT, R11, RZ, PT ;  /* 0x000000ff0b00720b */ /* 0x000fe40003f75000 */
[----:B------:R-:W-:Y:S01]  /*291f0*/  MOV R0, 0x3f800000 ;  /* 0x3f80000000007802 */ /* 0x000fe20000000f00 */
[----:B---3--:R-:W-:Y:S01]  /*29200*/  FADD.FTZ R14, R2, R4 ;  /* 0x00000004020e7221 */ /* 0x008fe20000010000 */
[--C-:B------:R-:W-:Y:S02]  /*29210*/  SHF.R.S32.HI R4, RZ, 0x2, R6.reuse ;  /* 0x00000002ff047819 */ /* 0x100fe40000011406 */
[----:B------:R-:W-:-:S07]  /*29220*/  SHF.R.S32.HI R2, RZ, 0x1f, R6 ;  /* 0x0000001fff027819 */ /* 0x000fce0000011406 */
[----:B------:R-:W2:Y:S01]  /*29230*/  @P3 MUFU.RCP R0, R11 ;  /* 0x0000000b00003308 */ /* 0x000ea20000001000 */
[----:B------:R-:W-:Y:S02]  /*29240*/  FSETP.NE.FTZ.AND P0, PT, R14, RZ, PT ;  /* 0x000000ff0e00720b */ /* 0x000fe40003f15000 */
[----:B------:R-:W-:-:S04]  /*29250*/  LEA.HI R2, R2, R4, RZ, 0x3 ;  /* 0x0000000402027211 */ /* 0x000fc800078f18ff */
[----:B------:R-:W-:Y:S01]  /*29260*/  LOP3.LUT R5, R2, 0xfffffff8, RZ, 0xc0, !PT ;  /* 0xfffffff802057812 */ /* 0x000fe200078ec0ff */
[----:B------:R-:W-:-:S03]  /*29270*/  IMAD.MOV.U32 R2, RZ, RZ, 0x3f800000 ;  /* 0x3f800000ff027424 */ /* 0x000fc600078e00ff */
[----:B------:R-:W-:Y:S01]  /*29280*/  IADD3 R5, R4, -R5, RZ ;  /* 0x8000000504057210 */ /* 0x000fe20007ffe0ff */
[C---:B--2---:R-:W-:Y:S02]  /*29290*/  FMUL.FTZ R136, R0.reuse, R136 ;  /* 0x0000008800887220 */ /* 0x044fe40000410000 */
        /* <DEDUP_REMOVED lines=16> */
[----:B------:R-:W2:Y:S03]  /*293a0*/  @P0 MUFU.RCP R2, R14 ;  /* 0x0000000e00020308 */ /* 0x000ea60000001000 */
        /* <DEDUP_REMOVED lines=11> */
[----:B--2---:R-:W-:-:S02]  /*29460*/  FMUL.FTZ R139, R2, R139 ;  /* 0x0000008b028b7220 */ /* 0x004fc40000410000 */
        /* <DEDUP_REMOVED lines=39> */
[----:B--2---:R-:W-:-:S02]  /*296e0*/  IADD3 R2, R4, 0x80, RZ ;  /* 0x0000008004027810 */ /* 0x004fc40007ffe0ff */
[----:B------:R-:W-:Y:S01]  /*296f0*/  @P2 IADD3 R2, R4, -0x80, RZ ;  /* 0xffffff8004022810 */ /* 0x000fe20007ffe0ff */
[----:B------:R-:W-:Y:S03]  /*29700*/  STS.64 [R7], R148 ;  /* 0x0000009407007388 */ /* 0x000fe60000000a00 */
[-C--:B------:R-:W-:Y:S01]  /*29710*/  IADD3 R4, R8, R2.reuse, RZ ;  /* 0x0000000208047210 */ /* 0x080fe20007ffe0ff */
[----:B------:R-:W-:Y:S01]  /*29720*/  STS.64 [R7+0x800], R150 ;  /* 0x0008009607007388 */ /* 0x000fe20000000a00 */
[----:B---3--:R-:W-:-:S03]  /*29730*/  IADD3 R5, R9, R2, RZ ;  /* 0x0000000209057210 */ /* 0x008fc60007ffe0ff */
[----:B------:R-:W-:Y:S04]  /*29740*/  STS.64 [R2], R152 ;  /* 0x0000009802007388 */ /* 0x000fe80000000a00 */
[----:B------:R2:W-:Y:S04]  /*29750*/  STS.64 [R2+0x800], R154 ;  /* 0x0008009a02007388 */ /* 0x0005e80000000a00 */
[----:B------:R-:W-:Y:S04]  /*29760*/  STS.64 [R4], R156 ;  /* 0x0000009c04007388 */ /* 0x000fe80000000a00 */
[----:B------:R-:W-:Y:S04]  /*29770*/  STS.64 [R4+0x800], R158 ;  /* 0x0008009e04007388 */ /* 0x000fe80000000a00 */
[----:B------:R-:W-:Y:S04]  /*29780*/  STS.64 [R5], R160 ;  /* 0x000000a005007388 */ /* 0x000fe80000000a00 */
[----:B------:R3:W-:Y:S01]  /*29790*/  STS.64 [R5+0x800], R162 ;  /* 0x000800a205007388 */ /* 0x0007e20000000a00 */
[----:B--2---:R-:W-:-:S05]  /*297a0*/  IMAD.IADD R2, R9, 0x1, R4 ;  /* 0x0000000109027824 */ /* 0x004fca00078e0204 */
[----:B------:R-:W-:Y:S04]  /*297b0*/  STS.64 [R2], R164 ;  /* 0x000000a402007388 */ /* 0x000fe80000000a00 */
[----:B------:R2:W-:Y:S04]  /*297c0*/  STS.64 [R2+0x800], R166 ;  /* 0x000800a602007388 */ /* 0x0005e80000000a00 */
[----:B------:R-:W-:Y:S06]  /*297d0*/  BAR.SYNC.DEFER_BLOCKING 0x0 ;  /* 0x0000000000007b1d */ /* 0x000fec0000010000 */
[----:B------:R-:W1:Y:S04]  /*297e0*/  S2R R6, SR_CTAID.Z ;  /* 0x0000000000067919 */ /* 0x000e680000002700 */
[----:B---3--:R-:W3:Y:S01]  /*297f0*/  S2R R5, SR_CTAID.Y ;  /* 0x0000000000057919 */ /* 0x008ee20000002600 */
[----:B------:R-:W1:Y:S03]  /*29800*/  @P3 MUFU.LG2 R11, R11 ;  /* 0x0000000b000b3308 */ /* 0x000e660000000c00 */
[----:B------:R-:W1:Y:S01]  /*29810*/  LDS.128 R48, [R0.X4] ;  /* 0x0000000000307984 */ /* 0x000e620000004c00 */
[----:B--2---:R-:W-:-:S03]  /*29820*/  LEA.HI R2, R39, R38, RZ, 0x5 ;  /* 0x0000002627027211 */ /* 0x004fc600078f28ff */
[----:B------:R-:W2:Y:S04]  /*29830*/  LDS.128 R44, [R0.X4+0x800] ;  /* 0x00080000002c7984 */ /* 0x000ea80000004c00 */
[----:B------:R-:W1:Y:S04]  /*29840*/  LDS.128 R40, [R0.X4+0x1000] ;  /* 0x0010000000287984 */ /* 0x000e680000004c00 */
[----:B------:R-:W1:Y:S04]  /*29850*/  LDS.128 R32, [R0.X4+0x1800] ;  /* 0x0018000000207984 */ /* 0x000e680000004c00 */
[----:B------:R-:W1:Y:S04]  /*29860*/  LDS.128 R28, [R0.X4+0x2000] ;  /* 0x00200000001c7984 */ /* 0x000e680000004c00 */
[----:B------:R-:W2:Y:S04]  /*29870*/  LDS.128 R24, [R0.X4+0x2800] ;  /* 0x0028000000187984 */ /* 0x000ea80000004c00 */
[----:B------:R-:W2:Y:S04]  /*29880*/  LDS.128 R20, [R0.X4+0x3000] ;  /* 0x0030000000147984 */ /* 0x000ea80000004c00 */
[----:B------:R4:W2:Y:S01]  /*29890*/  LDS.128 R16, [R0.X4+0x3800] ;  /* 0x0038000000107984 */ /* 0x0008a20000004c00 */
[----:B------:R-:W1:Y:S01]  /*298a0*/  @P0 MUFU.LG2 R9, R14 ;  /* 0x0000000e00090308 */ /* 0x000e620000000c00 */
[----:B------:R-:W-:-:S02]  /*298b0*/  SHF.R.S32.HI R4, RZ, 0x1f, R12 ;  /* 0x0000001fff047819 */ /* 0x000fc4000001140c */
[----:B----4-:R-:W-:-:S05]  /*298c0*/  IADD3 R0, -R54, RZ, RZ ;  /* 0x000000ff36007210 */ /* 0x010fca0007ffe1ff */
[----:B-1----:R-:W-:Y:S01]  /*298d0*/  IMAD R6, R0, c[0x0][0x1c0], R6 ;  /* 0x0000700000067a24 */ /* 0x002fe200078e0206 */
[----:B------:R-:W-:Y:S02]  /*298e0*/  LOP3.LUT R0, R2, 0xffffffe0, RZ, 0xc0, !PT ;  /* 0xffffffe002007812 */ /* 0x000fe400078ec0ff */
[----:B------:R-:W-:-:S05]  /*298f0*/  LOP3.LUT R2, R15, 0xffffffe0, RZ, 0xc0, !PT ;  /* 0xffffffe00f027812 */ /* 0x000fca00078ec0ff */
[----:B------:R-:W-:Y:S01]  /*29900*/  IMAD.IADD R2, R37, 0x1, -R2 ;  /* 0x0000000125027824 */ /* 0x000fe200078e0a02 */
[----:B------:R-:W-:Y:S02]  /*29910*/  IADD3 R0, -R0, R38, RZ ;  /* 0x0000002600007210 */ /* 0x000fe40007ffe1ff */
[----:B------:R-:W-:Y:S02]  /*29920*/  LEA.HI R4, R4, R12, RZ, 0x2 ;  /* 0x0000000c04047211 */ /* 0x000fe400078f10ff */
[----:B------:R-:W-:Y:S02]  /*29930*/  LOP3.LUT P1, RZ, R2, 0x3, RZ, 0xc0, !PT ;  /* 0x0000000302ff7812 */ /* 0x000fe4000782c0ff */
[----:B------:R-:W-:Y:S01]  /*29940*/  SHF.R.S32.HI R7, RZ, 0x1f, R0 ;  /* 0x0000001fff077819 */ /* 0x000fe20000011400 */
[----:B---3--:R-:W-:Y:S01]  /*29950*/  IMAD R5, R5, c[0x0][0x210], R54 ;  /* 0x0000840005057a24 */ /* 0x008fe200078e0236 */
[----:B------:R-:W-:Y:S02]  /*29960*/  LOP3.LUT R4, R4, 0xffffffc, RZ, 0xc0, !PT ;  /* 0x0ffffffc04047812 */ /* 0x000fe400078ec0ff */
[----:B------:R-:W-:Y:S01]  /*29970*/  LEA.HI R0, R7, R0, RZ, 0x2 ;  /* 0x0000000007007211 */ /* 0x000fe200078f10ff */
[----:B------:R-:W-:Y:S01]  /*29980*/  IMAD R6, R5, c[0x0][0x1c0], R6 ;  /* 0x0000700005067a24 */ /* 0x000fe200078e0206 */
[----:B------:R-:W-:Y:S01]  /*29990*/  IADD3 R2, R12, -R4, RZ ;  /* 0x800000040c027210 */ /* 0x000fe20007ffe0ff */
[----:B------:R-:W-:Y:S01]  /*299a0*/  IMAD.SHL.U32 R12, R52, 0x40, RZ ;  /* 0x00000040340c7824 */ /* 0x000fe200078e00ff */
[----:B------:R-:W-:Y:S01]  /*299b0*/  SHF.R.S32.HI R0, RZ, 0x2, R0 ;  /* 0x00000002ff007819 */ /* 0x000fe20000011400 */
[----:B------:R-:W-:-:S02]  /*299c0*/  @P3 FMUL.FTZ R5, R11, 0.69314718246459960938 ;  /* 0x3f3172180b053820 */ /* 0x000fc40000410000 */
        /* <DEDUP_REMOVED lines=8> */
[----:B--2--5:R-:W-:Y:S01]  /*29a50*/  IMAD R2, R52, -0x40, R53 ;  /* 0xffffffc034027824 */ /* 0x024fe200078e0235 */
[----:B------:R-:W-:Y:S02]  /*29a60*/  IADD3 R4, R0, 0x8, RZ ;  /* 0x0000000800047810 */ /* 0x000fe40007ffe0ff */
[----:B------:R-:W-:-:S02]  /*29a70*/  SHF.R.S32.HI R3, RZ, 0x1f, R0 ;  /* 0x0000001fff037819 */ /* 0x000fc40000011400 */
[----:B------:R-:W-:Y:S02]  /*29a80*/  IADD3 R5, P0, R6, R0, RZ ;  /* 0x0000000006057210 */ /* 0x000fe40007f1e0ff */
[-C--:B------:R-:W-:Y:S02]  /*29a90*/  ISETP.GE.AND P2, PT, R0, R2.reuse, PT ;  /* 0x000000020000720c */ /* 0x080fe40003f46270 */
[----:B------:R-:W-:Y:S02]  /*29aa0*/  ISETP.GE.AND P1, PT, R4, R2, PT ;  /* 0x000000020400720c */ /* 0x000fe40003f26270 */
[----:B------:R-:W-:Y:S02]  /*29ab0*/  LEA.HI.X.SX32 R0, R6, R3, 0x1, P0 ;  /* 0x0000000306007211 */ /* 0x000fe400000f0eff */
[----:B------:R-:W-:-:S04]  /*29ac0*/  LEA R2, P0, R5, c[0x0][0x208], 0x2 ;  /* 0x0000820005027a11 */ /* 0x000fc800078010ff */
[----:B------:R-:W-:-:S05]  /*29ad0*/  LEA.HI.X R3, R5, c[0x0][0x20c], R0, 0x2, P0 ;  /* 0x0000830005037a11 */ /* 0x000fca00000f1400 */
[----:B------:R1:W-:Y:S04]  /*29ae0*/  @!P2 STG.E [R2.64], R7 ;  /* 0x000000070200a986 */ /* 0x0003e8000c101904 */
[----:B------:R1:W-:Y:S02]  /*29af0*/  @!P1 STG.E [R2.64+0x20], R8 ;  /* 0x0000200802009986 */ /* 0x0003e4000c101904 */
.L_x_3978:
[----:B--2---:R-:W-:Y:S05]  /*29b00*/  BSYNC B0 ;  /* 0x0000000000007941 */ /* 0x004fea0003800000 */
.L_x_3977:
[----:B-1----:R-:W-:Y:S01]  /*29b10*/  IMAD.SHL.U32 R2, R13, 0x4, RZ ;  /* 0x000000040d027824 */ /* 0x002fe200078e00ff */
[----:B------:R-:W-:Y:S01]  /*29b20*/  IADD3 R7, R10, 0x10, RZ ;  /* 0x000000100a077810 */ /* 0x000fe20007ffe0ff */
[----:B------:R-:W-:Y:S01]  /*29b30*/  IMAD R0, R6, c[0x0][0x22c], RZ ;  /* 0x00008b0006007a24 */ /* 0x000fe200078e02ff */
[----:B------:R-:W-:Y:S01]  /*29b40*/  IADD3 R6, R10, 0x18, RZ ;  /* 0x000000180a067810 */ /* 0x000fe20007ffe0ff */
[----:B-----5:R-:W-:Y:S01]  /*29b50*/  IMAD R4, R52, -0x40, R53 ;  /* 0xffffffc034047824 */ /* 0x020fe200078e0235 */
[----:B------:R-:W-:Y:S02]  /*29b60*/  SHF.R.S32.HI R3, RZ, 0x1f, R2 ;  /* 0x0000001fff037819 */ /* 0x000fe40000011402 */
[----:B------:R-:W-:-:S02]  /*29b70*/  IADD3 R8, R10, 0x8, RZ ;  /* 0x000000080a087810 */ /* 0x000fc40007ffe0ff */
[-C--:B------:R-:W-:Y:S01]  /*29b80*/  ISETP.GE.AND P5, PT, R7, R4.reuse, PT ;  /* 0x000000040700720c */ /* 0x080fe20003fa6270 */
[----:B------:R-:W-:Y:S01]  /*29b90*/  IMAD.WIDE R2, R10, 0x40, R2 ;  /* 0x000000400a027825 */ /* 0x000fe200078e0202 */
[----:B------:R-:W-:Y:S02]  /*29ba0*/  ISETP.GE.AND P4, PT, R6, R4, PT ;  /* 0x000000040600720c */ /* 0x000fe40003f86270 */
[----:B------:R-:W-:Y:S02]  /*29bb0*/  IADD3 R7, R10, 0x20, RZ ;  /* 0x000000200a077810 */ /* 0x000fe40007ffe0ff */
[----:B------:R-:W-:Y:S02]  /*29bc0*/  IADD3 R5, P0, R0, R2, RZ ;  /* 0x0000000200057210 */ /* 0x000fe40007f1e0ff */
[----:B------:R-:W-:Y:S02]  /*29bd0*/  IADD3 R6, R10, 0x28, RZ ;  /* 0x000000280a067810 */ /* 0x000fe40007ffe0ff */
[----:B------:R-:W-:-:S02]  /*29be0*/  LEA.HI.X.SX32 R3, R0, R3, 0x1, P0 ;  /* 0x0000000300037211 */ /* 0x000fc400000f0eff */
[C---:B------:R-:W-:Y:S02]  /*29bf0*/  LEA R2, P0, R5.reuse, c[0x0][0x1d8], 0x2 ;  /* 0x0000760005027a11 */ /* 0x040fe400078010ff */
[C---:B------:R-:W-:Y:S02]  /*29c00*/  IADD3 R0, R10.reuse, 0x30, RZ ;  /* 0x000000300a007810 */ /* 0x040fe40007ffe0ff */
        /* <DEDUP_REMOVED lines=19> */
.L_x_3979:
        /* <DEDUP_REMOVED lines=12> */
.L_x_7779:


//--------------------- .text._ZN5flash24flash_fwd_splitkv_kernelI23Flash_fwd_kernel_traitsILi64ELi64ELi256ELi4ELb0ELb0EN7cutlass6half_tE19Flash_kernel_traitsILi64ELi64ELi256ELi4ES3_EELb1ELb0ELb1ELb0ELb0ELb0ELb1ELb1EEEvNS_16Flash_fwd_paramsE --------------------------
	.section	.text._ZN5flash24flash_fwd_splitkv_kernelI23Flash_fwd_kernel_traitsILi64ELi64ELi256ELi4ELb0ELb0EN7cutlass6half_tE19Flash_kernel_traitsILi64ELi64ELi256ELi4ES3_EELb1ELb0ELb1ELb0ELb0ELb0ELb1ELb1EEEvNS_16Flash_fwd_paramsE,"ax",@progbits
	.sectioninfo	@"SHI_REGISTERS=255"
	.align	128
        .global         _ZN5flash24flash_fwd_splitkv_kernelI23Flash_fwd_kernel_traitsILi64ELi64ELi256ELi4ELb0ELb0EN7cutlass6half_tE19Flash_kernel_traitsILi64ELi64ELi256ELi4ES3_EELb1ELb0ELb1ELb0ELb0ELb0ELb1ELb1EEEvNS_16Flash_fwd_paramsE
        .type           _ZN5flash24flash_fwd_splitkv_kernelI23Flash_fwd_kernel_traitsILi64ELi64ELi256ELi4ELb0ELb0EN7cutlass6half_tE19Flash_kernel_traitsILi64ELi64ELi256ELi4ES3_EELb1ELb0ELb1ELb0ELb0ELb0ELb1ELb1EEEvNS_16Flash_fwd_paramsE,@function
        .size           _ZN5flash24flash_fwd_splitkv_kernelI23Flash_fwd_kernel_traitsILi64ELi64ELi256ELi4ELb0ELb0EN7cutlass6half_tE19Flash_kernel_traitsILi64ELi64ELi256ELi4ES3_EELb1ELb0ELb1ELb0ELb0ELb0ELb1ELb1EEEvNS_16Flash_fwd_paramsE,(.L_x_7723 - _ZN5flash24flash_fwd_splitkv_kernelI23Flash_fwd_kernel_traitsILi64ELi64ELi256ELi4ELb0ELb0EN7cutlass6half_tE19Flash_kernel_traitsILi64ELi64ELi256ELi4ES3_EELb1ELb0ELb1ELb0ELb0ELb0ELb1ELb1EEEvNS_16Flash_fwd_paramsE)
        .other          _ZN5flash24flash_fwd_splitkv_kernelI23Flash_fwd_kernel_traitsILi64ELi64ELi256ELi4ELb0ELb0EN7cutlass6half_tE19Flash_kernel_traitsILi64ELi64ELi256ELi4ES3_EELb1ELb0ELb1ELb0ELb0ELb0ELb1ELb1EEEvNS_16Flash_fwd_paramsE,@"STO_CUDA_ENTRY STV_DEFAULT"
_ZN5flash24flash_fwd_splitkv_kernelI23Flash_fwd_kernel_traitsILi64ELi64ELi256ELi4ELb0ELb0EN7cutlass6half_tE19Flash_kernel_traitsILi64ELi64ELi256ELi4ES3_EELb1ELb0ELb1ELb0ELb0ELb0ELb1ELb1EEEvNS_16Flash_fwd_paramsE:
.text._ZN5flash24flash_fwd_splitkv_kernelI23Flash_fwd_kernel_traitsILi64ELi64ELi256ELi4ELb0ELb0EN7cutlass6half_tE19Flash_kernel_traitsILi64ELi64ELi256ELi4ES3_EELb1ELb0ELb1ELb0ELb0ELb0ELb1ELb1EEEvNS_16Flash_fwd_paramsE:
        /* <DEDUP_REMOVED lines=30> */
[----:B-1-3--:R-:W-:Y:S05]  /*01e0*/  CALL.REL.NOINC `($_ZN5flash24flash_fwd_splitkv_kernelI23Flash_fwd_kernel_traitsILi64ELi64ELi256ELi4ELb0ELb0EN7cutlass6half_tE19Flash_kernel_traitsILi64ELi64ELi256ELi4ES3_EELb1ELb0ELb1ELb0ELb0ELb0ELb1ELb1EEEvNS_16Flash_fwd_paramsE$_ZN5flash30compute_attn_1rowblock_splitkvI23Flash_fwd_kernel_traitsILi64ELi64ELi256ELi4ELb0ELb0EN7cutlass6half_tE19Flash_kernel_traitsILi64ELi64ELi256ELi4ES3_EELb1ELb0ELb1ELb0ELb0ELb0ELb1ELb1ENS_16Flash_fwd_paramsEEEvRKT8_iiiii) ;  /* 0x0000002000007944 */ /* 0x00afea0003c00000 */
[----:B------:R-:W-:Y:S05]  /*01f0*/  BSYNC B3 ;  /* 0x0000000000037941 */ /* 0x000fea0003800000 */
.L_x_3980:
[----:B------:R-:W-:Y:S05]  /*0200*/  EXIT ;  /* 0x000000000000794d */ /* 0x000fea0003800000 */
        .type           $_ZN5flash24flash_fwd_splitkv_kernelI23Flash_fwd_kernel_traitsILi64ELi64ELi256ELi4ELb0ELb0EN7cutlass6half_tE19Flash_kernel_traitsILi64ELi64ELi256ELi4ES3_EELb1ELb0ELb1ELb0ELb0ELb0ELb1ELb1EEEvNS_16Flash_fwd_paramsE$_ZN5flash30compute_attn_1rowblock_splitkvI23Flash_fwd_kernel_traitsILi64ELi64ELi256ELi4ELb0ELb0EN7cutlass6half_tE19Flash_kernel_traitsILi64ELi64ELi256ELi4ES3_EELb1ELb0ELb1ELb0ELb0ELb0ELb1ELb1ENS_16Flash_fwd_paramsEEEvRKT8_iiiii,@function
        .size           $_ZN5flash24flash_fwd_splitkv_kernelI23Flash_fwd_kernel_traitsILi64ELi64ELi256ELi4ELb0ELb0EN7cutlass6half_tE19Flash_kernel_traitsILi64ELi64ELi256ELi4ES3_EELb1ELb0ELb1ELb0ELb0ELb0ELb1ELb1EEEvNS_16Flash_fwd_paramsE$_ZN5flash30compute_attn_1rowblock_splitkvI23Flash_fwd_kernel_traitsILi64ELi64ELi256ELi4ELb0ELb0EN7cutlass6half_tE19Flash_kernel_traitsILi64ELi64ELi256ELi4ES3_EELb1ELb0ELb1ELb0ELb0ELb0ELb1ELb1ENS_16Flash_fwd_paramsEEEvRKT8_iiiii,($__internal_20_$__cuda_sm70_shflsync_bfly_p - $_ZN5flash24flash_fwd_splitkv_kernelI23Flash_fwd_kernel_traitsILi64ELi64ELi256ELi4ELb0ELb0EN7cutlass6half_tE19Flash_kernel_traitsILi64ELi64ELi256ELi4ES3_EELb1ELb0ELb1ELb0ELb0ELb0ELb1ELb1EEEvNS_16Flash_fwd_paramsE$_ZN5flash30compute_attn_1rowblock_splitkvI23Flash_fwd_kernel_traitsILi64ELi64ELi256ELi4ELb0ELb0EN7cutlass6half_tE19Flash_kernel_traitsILi64ELi64ELi256ELi4ES3_EELb1ELb0ELb1ELb0ELb0ELb0ELb1ELb1ENS_16Flash_fwd_paramsEEEvRKT8_iiiii)
$_ZN5flash24flash_fwd_splitkv_kernelI23Flash_fwd_kernel_traitsILi64ELi64ELi256ELi4ELb0ELb0EN7cutlass6half_tE19Flash_kernel_traitsILi64ELi64ELi256ELi4ES3_EELb1ELb0ELb1ELb0ELb0ELb0ELb1ELb1EEEvNS_16Flash_fwd_paramsE$_ZN5flash30compute_attn_1rowblock_splitkvI23Flash_fwd_kernel_traitsILi64ELi64ELi256ELi4ELb0ELb0EN7cutlass6half_tE19Flash_kernel_traitsILi64ELi64ELi256ELi4ES3_EELb1ELb0ELb1ELb0ELb0ELb0ELb1ELb1ENS_16Flash_fwd_paramsEEEvRKT8_iiiii:
        /* <DEDUP_REMOVED lines=21> */
.L_x_3982:
[----:B------:R-:W-:Y:S05]  /*0360*/  BSYNC B0 ;  /* 0x0000000000007941 */ /* 0x000fea0003800000 */
.L_x_3981:
        /* <DEDUP_REMOVED lines=18> */
.L_x_3984:
[----:B------:R3:W5:Y:S02]  /*0490*/  LD.E R0, [R156.64+0xb8] ;  /* 0x0000b8069c007980 */ /* 0x000764000c101900 */
.L_x_3985:
[----:B------:R-:W-:Y:S05]  /*04a0*/  BSYNC B0 ;  /* 0x0000000000007941 */ /* 0x000fea0003800000 */
.L_x_3983:
        /* <DEDUP_REMOVED lines=10> */
.L_x_3987:
[----:B------:R-:W4:Y:S01]  /*0550*/  LD.E.64 R2, [R156.64+0x108] ;  /* 0x000108069c027980 */ /* 0x000f22000c101b00 */
[----:B------:R-:W-:Y:S01]  /*0560*/  BSSY B0, `(.L_x_3989) ;  /* 0x0000006000007945 */ /* 0x000fe20003800000 */
[----:B------:R-:W-:Y:S01]  /*0570*/  IMAD.MOV.U32 R0, RZ, RZ, RZ ;  /* 0x000000ffff007224 */ /* 0x000fe200078e00ff */
[----:B----4-:R-:W-:-:S04]  /*0580*/  ISETP.NE.U32.AND P0, PT, R2, RZ, PT ;  /* 0x000000ff0200720c */ /* 0x010fc80003f05070 */
[----:B------:R-:W-:-:S13]  /*0590*/  ISETP.NE.AND.EX P0, PT, R3, RZ, PT, P0 ;  /* 0x000000ff0300720c */ /* 0x000fda0003f05300 */
[----:B------:R-:W-:Y:S05]  /*05a0*/  @!P0 BRA `(.L_x_3990) ;  /* 0x0000001000008947 */ /* 0x000fea0003800000 */
[----:B------:R4:W5:Y:S02]  /*05b0*/  LD.E R0, [R156.64+0xbc] ;  /* 0x0000bc069c007980 */ /* 0x000964000c101900 */
.L_x_3990:
[----:B------:R-:W-:Y:S05]  /*05c0*/  BSYNC B0 ;  /* 0x0000000000007941 */ /* 0x000fea0003800000 */
.L_x_3989:
[----:B-----5:R-:W-:Y:S02]  /*05d0*/  IADD3 R244, R153, R0, RZ ;  /* 0x0000000099f47210 */ /* 0x020fe40007ffe0ff */
.L_x_3988:
[----:B------:R-:W-:Y:S05]  /*05e0*/  BSYNC B1 ;  /* 0x0000000000017941 */ /* 0x000fea0003800000 */
.L_x_3986:
[----:B------:R-:W5:Y:S01]  /*05f0*/  S2R R36, SR_CTAID.X ;  /* 0x0000000000247919 */ /* 0x000f620000002500 */
[----:B------:R-:W-:Y:S01]  /*0600*/  MOV R15, 0x1f0 ;  /* 0x000001f0000f7802 */ /* 0x000fe20000000f00 */
[----:B------:R-:W-:-:S03]  /*0610*/  IMAD.MOV.U32 R3, RZ, RZ, 0x0 ;  /* 0x00000000ff037424 */ /* 0x000fc600078e00ff */
[----:B------:R-:W-:Y:S01]  /*0620*/  MOV R2, R15 ;  /* 0x0000000f00027202 */ /* 0x000fe20000000f00 */
[----:B-----5:R-:W-:-:S05]  /*0630*/  IMAD.SHL.U32 R10, R36, 0x40, RZ ;  /* 0x00000040240a7824 */ /* 0x020fca00078e00ff */
[----:B------:R-:W-:-:S13]  /*0640*/  ISETP.GT.AND P0, PT, R13, R10, PT ;  /* 0x0000000a0d00720c */ /* 0x000fda0003f04270 */
[----:B------:R-:W-:Y:S05]  /*0650*/  @!P0 RET.REL.NODEC R2 `(_ZN5flash24flash_fwd_splitkv_kernelI23Flash_fwd_kernel_traitsILi64ELi64ELi256ELi4ELb0ELb0EN7cutlass6half_tE19Flash_kernel_traitsILi64ELi64ELi256ELi4ES3_EELb1ELb0ELb1ELb0ELb0ELb0ELb1ELb1EEEvNS_16Flash_fwd_paramsE) ;  /* 0xfffff9a002008950 */ /* 0x000fea0003c3ffff */
        /* <DEDUP_REMOVED lines=137> */
[----:B------:R-:W-:Y:S05]  /*0ef0*/  @P0 RET.REL.NODEC R2 `(_ZN5flash24flash_fwd_splitkv_kernelI23Flash_fwd_kernel_traitsILi64ELi64ELi256ELi4ELb0ELb0EN7cutlass6half_tE19Flash_kernel_traitsILi64ELi64ELi256ELi4ES3_EELb1ELb0ELb1ELb0ELb0ELb0ELb1ELb1EEEvNS_16Flash_fwd_paramsE) ;  /* 0xfffff10002000950 */ /* 0x000fea0003c3ffff */
[----:B---3--:R-:W-:Y:S02]  /*0f00*/  MOV R0, 0xff800000 ;  /* 0xff80000000007802 */ /* 0x008fe40000000f00 */
[----:B------:R-:W-:Y:S02]  /*0f10*/  MOV R2, R15 ;  /* 0x0000000f00027202 */ /* 0x000fe40000000f00 */
[----:B------:R-:W-:Y:S01]  /*0f20*/  MOV R3, 0x0 ;  /* 0x0000000000037802 */ /* 0x000fe20000000f00 */
[----:B------:R1:W-:Y:S03]  /*0f30*/  ST.E [R4.64+0xe0], R0 ;  /* 0x0000e00004007985 */ /* 0x0003e6000c101906 */
[----:B------:R-:W-:Y:S05]  /*0f40*/  RET.REL.NODEC R2 `(_ZN5flash24flash_fwd_splitkv_kernelI23Flash_fwd_kernel_traitsILi64ELi64ELi256ELi4ELb0ELb0EN7cutlass6half_tE19Flash_kernel_traitsILi64ELi64ELi256ELi4ES3_EELb1ELb0ELb1ELb0ELb0ELb0ELb1ELb1EEEvNS_16Flash_fwd_paramsE) ;  /* 0xfffff0b002007950 */ /* 0x000fea0003c3ffff */
.L_x_3991:
        /* <DEDUP_REMOVED lines=70> */
[----:B------:R-:W-:Y:S02]  /*13b0*/  IABS R13, R37 ;  /* 0x00000025000d7213 */ /* 0x000fe40000000000 */
[----:B------:R-:W-:Y:S01]  /*13c0*/  IABS R16, R12 ;  /* 0x0000000c00107213 */ /* 0x000fe20000000000 */
[----:B-1----:R-:W-:Y:S01]  /*13d0*/  IMAD.MOV R0, RZ, RZ, -R3 ;  /* 0x000000ffff007224 */ /* 0x002fe200078e0a03 */
[----:B------:R-:W-:-:S03]  /*13e0*/  MOV R2, RZ ;  /* 0x000000ff00027202 */ /* 0x000fc60000000f00 */
        /* <DEDUP_REMOVED lines=16> */
[----:B--2---:R1:W-:Y:S02]  /*14f0*/  STL.64 [R1+0x10], R18 ;  /* 0x0000101201007387 */ /* 0x0043e40000100a00 */
[----:B------:R-:W-:Y:S02]  /*1500*/  SHF.R.S32.HI R22, RZ, 0x1f, R14 ;  /* 0x0000001fff167819 */ /* 0x000fe4000001140e */
[----:B------:R-:W-:-:S04]  /*1510*/  MOV R0, R2 ;  /* 0x0000000200007202 */ /* 0x000fc80000000f00 */
        /* <DEDUP_REMOVED lines=25> */
.L_x_3993:
        /* <DEDUP_REMOVED lines=38> */
[----:B------:R-:W-:Y:S02]  /*1910*/  @P3 IMAD R13, R193, R4, RZ ;  /* 0x00000004c10d3224 */ /* 0x000fe400078e02ff */
[----:B------:R-:W-:Y:S01]  /*1920*/  @!P3 IMAD.WIDE.U32 R2, R6, R10, R2 ;  /* 0x0000000a0602b225 */ /* 0x000fe200078e0002 */
[----:B------:R-:W-:-:S03]  /*1930*/  @!P0 IADD3 R0, R0, -R20, RZ ;  /* 0x8000001400008210 */ /* 0x000fc60007ffe0ff */
[----:B------:R-:W-:Y:S01]  /*1940*/  @P3 IMAD.WIDE.U32 R4, R192, R4, RZ ;  /* 0x00000004c0043225 */ /* 0x000fe200078e00ff */
[----:B------:R-:W-:-:S03]  /*1950*/  @!P3 MOV R4, R2 ;  /* 0x000000020004b202 */ /* 0x000fc60000000f00 */
[----:B------:R-:W-:Y:S01]  /*1960*/  @!P3 IMAD R7, R6, R12, R7 ;  /* 0x0000000c0607b224 */ /* 0x000fe200078e0207 */
[----:B------:R-:W-:Y:S01]  /*1970*/  ISETP.GE.U32.AND P2, PT, R0, R20, PT ;  /* 0x000000140000720c */ /* 0x000fe20003f46070 */
[----:B------:R-:W-:Y:S01]  /*1980*/  @P3 IMAD.IADD R6, R5, 0x1, R13 ;  /* 0x0000000105063824 */ /* 0x000fe200078e020d */
[----:B------:R-:W-:Y:S01]  /*1990*/  @!P3 SHF.R.S32.HI R0, RZ, 0x1f, R11 ;  /* 0x0000001fff00b819 */ /* 0x000fe2000001140b */
[----:B------:R-:W-:Y:S01]  /*19a0*/  @!P3 IMAD.IADD R6, R3, 0x1, R7 ;  /* 0x000000010306b824 */ /* 0x000fe200078e0207 */
[----:B------:R-:W-:Y:S01]  /*19b0*/  LOP3.LUT R2, R37, R9, RZ, 0x3c, !PT ;  /* 0x0000000925027212 */ /* 0x000fe200078e3cff */
[----:B------:R-:W-:-:S03]  /*19c0*/  @!P3 IMAD R3, R23, R11, RZ ;  /* 0x0000000b1703b224 */ /* 0x000fc600078e02ff */
[----:B------:R-:W-:Y:S01]  /*19d0*/  ISETP.GE.AND P1, PT, R2, RZ, PT ;  /* 0x000000ff0200720c */ /* 0x000fe20003f26270 */
[----:B------:R-:W-:Y:S01]  /*19e0*/  @!P3 IMAD R0, R0, R21, R3 ;  /* 0x000000150000b224 */ /* 0x000fe200078e0203 */
[----:B------:R-:W-:Y:S01]  /*19f0*/  MOV R2, R4 ;  /* 0x0000000400027202 */ /* 0x000fe20000000f00 */
[-C--:B------:R-:W-:Y:S02]  /*1a00*/  IMAD R5, R193, R17.reuse, RZ ;  /* 0x00000011c1057224 */ /* 0x080fe400078e02ff */
[----:B------:R-:W-:Y:S01]  /*1a10*/  IMAD.MOV.U32 R3, RZ, RZ, R6 ;  /* 0x000000ffff037224 */ /* 0x000fe200078e0006 */
[----:B------:R-:W-:Y:S01]  /*1a20*/  @!P0 IADD3 R8, R8, 0x1, RZ ;  /* 0x0000000108088810 */ /* 0x000fe20007ffe0ff */
[----:B------:R-:W-:Y:S01]  /*1a30*/  IMAD R5, R22, R192, R5 ;  /* 0x000000c016057224 */ /* 0x000fe200078e0205 */
[----:B------:R-:W-:Y:S01]  /*1a40*/  ISETP.NE.AND P0, PT, R9, RZ, PT ;  /* 0x000000ff0900720c */ /* 0x000fe20003f05270 */
[----:B------:R-:W-:Y:S01]  /*1a50*/  IMAD.WIDE.U32 R2, R192, R17, R2 ;  /* 0x00000011c0027225 */ /* 0x000fe200078e0002 */
[----:B------:R-:W-:-:S03]  /*1a60*/  @P2 IADD3 R8, R8, 0x1, RZ ;  /* 0x0000000108082810 */ /* 0x000fc60007ffe0ff */
[----:B------:R-:W-:Y:S01]  /*1a70*/  @!P3 IMAD.WIDE.U32 R6, R21, R11, RZ ;  /* 0x0000000b1506b225 */ /* 0x000fe200078e00ff */
[----:B------:R-:W-:Y:S02]  /*1a80*/  IADD3 R5, R3, R5, RZ ;  /* 0x0000000503057210 */ /* 0x000fe40007ffe0ff */
[----:B------:R-:W-:Y:S02]  /*1a90*/  MOV R4, R2 ;  /* 0x0000000200047202 */ /* 0x000fe40000000f00 */
[----:B------:R-:W-:Y:S01]  /*1aa0*/  @!P3 IADD3 R3, R7, R0, RZ ;  /* 0x000000000703b210 */ /* 0x000fe20007ffe0ff */
[----:B------:R-:W-:Y:S01]  /*1ab0*/  IMAD.MOV.U32 R0, RZ, RZ, R8 ;  /* 0x000000ffff007224 */ /* 0x000fe200078e0008 */
[----:B------:R-:W-:Y:S01]  /*1ac0*/  @!P3 MOV R2, R6 ;  /* 0x000000060002b202 */ /* 0x000fe20000000f00 */
[----:B------:R-:W-:Y:S01]  /*1ad0*/  @!P3 IMAD R7, R15, R10, RZ ;  /* 0x0000000a0f07b224 */ /* 0x000fe200078e02ff */
[----:B------:R-:W-:Y:S01]  /*1ae0*/  @!P3 SHF.R.S32.HI R6, RZ, 0x1f, R10 ;  /* 0x0000001fff06b819 */ /* 0x000fe2000001140a */
[----:B------:R-:W-:Y:S01]  /*1af0*/  @!P1 IMAD.MOV R0, RZ, RZ, -R0 ;  /* 0x000000ffff009224 */ /* 0x000fe200078e0a00 */
[----:B------:R-:W-:-:S02]  /*1b00*/  @!P0 LOP3.LUT R0, RZ, R9, RZ, 0x33, !PT ;  /* 0x00000009ff008212 */ /* 0x000fc400078e33ff */
[----:B------:R-:W-:Y:S01]  /*1b10*/  @P3 IADD3 R8, R11, R16, RZ ;  /* 0x000000100b083210 */ /* 0x000fe20007ffe0ff */
[----:B------:R-:W-:Y:S01]  /*1b20*/  @!P3 IMAD R12, R14, R6, R7 ;  /* 0x000000060e0cb224 */ /* 0x000fe200078e0207 */
[----:B------:R-:W-:Y:S01]  /*1b30*/  SHF.R.S32.HI R26, RZ, 0x1f, R0 ;  /* 0x0000001fff1a7819 */ /* 0x000fe20000011400 */
[----:B------:R-:W-:-:S04]  /*1b40*/  @!P3 IMAD.WIDE.U32 R6, R14, R10, R2 ;  /* 0x0000000a0e06b225 */ /* 0x000fc800078e0002 */
[----:B------:R-:W-:Y:S02]  /*1b50*/  IMAD R10, R19, R0, RZ ;  /* 0x00000000130a7224 */ /* 0x000fe400078e02ff */
[-C--:B------:R-:W-:Y:S02]  /*1b60*/  @P3 IMAD R11, R23, R8.reuse, RZ ;  /* 0x00000008170b3224 */ /* 0x080fe400078e02ff */
[----:B------:R-:W-:-:S04]  /*1b70*/  @P3 IMAD.WIDE.U32 R8, R21, R8, RZ ;  /* 0x0000000815083225 */ /* 0x000fc800078e00ff */
[----:B------:R-:W-:Y:S01]  /*1b80*/  IMAD.WIDE.U32 R2, R18, R0, R4 ;  /* 0x0000000012027225 */ /* 0x000fe200078e0004 */
[----:B------:R-:W-:-:S03]  /*1b90*/  @P3 IADD3 R9, R9, R11, RZ ;  /* 0x0000000b09093210 */ /* 0x000fc60007ffe0ff */
[----:B------:R-:W-:Y:S01]  /*1ba0*/  IMAD R4, R18, R26, R10 ;  /* 0x0000001a12047224 */ /* 0x000fe200078e020a */
[----:B------:R-:W-:Y:S01]  /*1bb0*/  @!P3 MOV R8, R6 ;  /* 0x000000060008b202 */ /* 0x000fe20000000f00 */
[----:B------:R-:W-:Y:S01]  /*1bc0*/  @!P3 IMAD.IADD R9, R7, 0x1, R12 ;  /* 0x000000010709b824 */ /* 0x000fe200078e020c */
[----:B------:R-:W-:Y:S01]  /*1bd0*/  MOV R15, R2 ;  /* 0x00000002000f7202 */ /* 0x000fe20000000f00 */
[----:B------:R-:W-:Y:S01]  /*1be0*/  IMAD.IADD R23, R3, 0x1, R4 ;  /* 0x0000000103177824 */ /* 0x000fe200078e0204 */
[----:B------:R-:W-:Y:S02]  /*1bf0*/  MOV R14, R17 ;  /* 0x00000011000e7202 */ /* 0x000fe40000000f00 */
[----:B------:R-:W-:Y:S02]  /*1c00*/  MOV R16, R0 ;  /* 0x0000000000107202 */ /* 0x000fe40000000f00 */
.L_x_3994:
[----:B-1----:R-:W-:Y:S05]  /*1c10*/  BSYNC B0 ;  /* 0x0000000000007941 */ /* 0x002fea0003800000 */
.L_x_3992:
[----:B------:R-:W2:Y:S04]  /*1c20*/  LD.E R2, [R156.64+0xc0] ;  /* 0x0000c0069c027980 */ /* 0x000ea8000c101900 */
[----:B------:R-:W3:Y:S04]  /*1c30*/  LDL R30, [R1+0x10] ;  /* 0x00001000011e7983 */ /* 0x000ee80000100800 */
[----:B------:R-:W4:Y:S01]  /*1c40*/  LDL R34, [R1+0x14] ;  /* 0x0000140001227983 */ /* 0x000f220000100800 */
[----:B------:R-:W-:-:S03]  /*1c50*/  ISETP.NE.AND P1, PT, R27, -0x1, PT ;  /* 0xffffffff1b00780c */ /* 0x000fc60003f25270 */
[----:B------:R-:W3:Y:S04]  /*1c60*/  LD.E.64 R4, [R156.64+0x30] ;  /* 0x000030069c047980 */ /* 0x000ee8000c101b00 */
[----:B------:R-:W3:Y:S04]  /*1c70*/  LD.E.64 R12, [R156.64+0x48] ;  /* 0x000048069c0c7980 */ /* 0x000ee8000c101b00 */
[----:B------:R-:W3:Y:S04]  /*1c80*/  LD.E.64 R18, [R156.64+0x8] ;  /* 0x000008069c127980 */ /* 0x000ee8000c101b00 */
[----:B------:R-:W3:Y:S04]  /*1c90*/  @!P1 LD.E.64 R6, [R156.64+0x18] ;  /* 0x000018069c069980 */ /* 0x000ee8000c101b00 */
[----:B------:R-:W3:Y:S04]  /*1ca0*/  LD.E.64 R20, [R156.64+0x10] ;  /* 0x000010069c147980 */ /* 0x000ee8000c101b00 */
[----:B------:R1:W5:Y:S04]  /*1cb0*/  @P4 LD.E R28, [R28.64] ;  /* 0x000000061c1c4980 */ /* 0x000368000c101900 */
[----:B------:R2:W5:Y:S01]  /*1cc0*/  LD.E.64 R198, [R156.64] ;  /* 0x000000069cc67980 */ /* 0x000562000c101b00 */
[----:B-1----:R-:W-:-:S04]  /*1cd0*/  SHF.R.S32.HI R29, RZ, 0x1f, R32 ;  /* 0x0000001fff1d7819 */ /* 0x002fc80000011420 */
[----:B------:R-:W-:-:S04]  /*1ce0*/  LEA.HI R0, R29, R32, RZ, 0x3 ;  /* 0x000000201d007211 */ /* 0x000fc800078f18ff */
[----:B------:R-:W-:Y:S01]  /*1cf0*/  SHF.R.S32.HI R78, RZ, 0x3, R0 ;  /* 0x00000003ff4e7819 */ /* 0x000fe20000011400 */
[----:B-----5:R-:W-:-:S04]  /*1d00*/  IMAD R10, R25, R16, RZ ;  /* 0x00000010190a7224 */ /* 0x020fc800078e02ff */
[----:B------:R-:W-:Y:S01]  /*1d10*/  IMAD R10, R26, R24, R10 ;  /* 0x000000181a0a7224 */ /* 0x000fe200078e020a */
[----:B------:R-:W-:Y:S02]  /*1d20*/  SHF.R.S32.HI R248, RZ, 0x1f, R31 ;  /* 0x0000001ffff87819 */ /* 0x000fe4000001141f */
[----:B------:R-:W-:Y:S02]  /*1d30*/  SHF.R.S32.HI R251, RZ, 0x1f, R37 ;  /* 0x0000001ffffb7819 */ /* 0x000fe40000011425 */
[----:B------:R-:W-:Y:S01]  /*1d40*/  SHF.R.S32.HI R79, RZ, 0x1f, R78 ;  /* 0x0000001fff4f7819 */ /* 0x000fe2000001144e */
[----:B------:R-:W-:Y:S01]  /*1d50*/  IMAD.MOV.U32 R190, RZ, RZ, 0x20 ;  /* 0x00000020ffbe7424 */ /* 0x000fe200078e00ff */
[C---:B------:R-:W-:Y:S01]  /*1d60*/  SHF.L.U64.HI R158, R192.reuse, 0x4, R193 ;  /* 0x00000004c09e7819 */ /* 0x040fe200000102c1 */
[----:B------:R-:W-:Y:S01]  /*1d70*/  IMAD.SHL.U32 R152, R192, 0x10, RZ ;  /* 0x00000010c0987824 */ /* 0x000fe200078e00ff */
[----:B--2---:R1:W-:Y:S02]  /*1d80*/  STL [R1], R2 ;  /* 0x0000000201007387 */ /* 0x0043e40000100800 */
[----:B-1----:R-:W-:-:S05]  /*1d90*/  LOP3.LUT R2, R0, 0xfffffff8, RZ, 0xc0, !PT ;  /* 0xfffffff800027812 */ /* 0x002fca00078ec0ff */
[----:B------:R-:W-:-:S04]  /*1da0*/  IMAD.IADD R249, R32, 0x1, -R2 ;  /* 0x0000000120f97824 */ /* 0x000fc800078e0a02 */
[----:B------:R-:W-:-:S05]  /*1db0*/  IMAD.SHL.U32 R154, R249, 0x8, RZ ;  /* 0x00000008f99a7824 */ /* 0x000fca00078e00ff */
[----:B------:R-:W-:Y:S02]  /*1dc0*/  IADD3 R2, P0, R154, R8, RZ ;  /* 0x000000089a027210 */ /* 0x000fe40007f1e0ff */
[----:B------:R-:W-:Y:S01]  /*1dd0*/  SHF.R.S32.HI R155, RZ, 0x1f, R154 ;  /* 0x0000001fff9b7819 */ /* 0x000fe2000001149a */
[----:B------:R-:W-:Y:S02]  /*1de0*/  IMAD.SHL.U32 R8, R78, 0x40, RZ ;  /* 0x000000404e087824 */ /* 0x000fe400078e00ff */
[----:B---3--:R-:W-:Y:S01]  /*1df0*/  IMAD R0, R22, R30, RZ ;  /* 0x0000001e16007224 */ /* 0x008fe200078e02ff */
[----:B------:R-:W-:Y:S02]  /*1e00*/  IADD3.X R3, R155, R9, RZ, P0, !PT ;  /* 0x000000099b037210 */ /* 0x000fe400007fe4ff */
[----:B------:R-:W-:Y:S01]  /*1e10*/  LOP3.LUT R8, R8, 0x1c0, RZ, 0xc0, !PT ;  /* 0x000001c008087812 */ /* 0x000fe200078ec0ff */
[C---:B----4-:R-:W-:Y:S02]  /*1e20*/  IMAD R9, R14.reuse, R34, R0 ;  /* 0x000000220e097224 */ /* 0x050fe400078e0200 */
[----:B------:R-:W-:Y:S01]  /*1e30*/  IMAD.WIDE.U32 R2, R14, R30, R2 ;  /* 0x0000001e0e027225 */ /* 0x000fe200078e0002 */
[----:B------:R-:W-:-:S02]  /*1e40*/  LOP3.LUT R0, R8, 0x38, R154, 0xf8, !PT ;  /* 0x0000003808007812 */ /* 0x000fc400078ef89a */
[----:B------:R-:W-:Y:S01]  /*1e50*/  SHF.R.U32.HI R8, RZ, 0x3, R8 ;  /* 0x00000003ff087819 */ /* 0x000fe20000011608 */
[----:B------:R-:W-:Y:S01]  /*1e60*/  IMAD.IADD R3, R3, 0x1, R9 ;  /* 0x0000000103037824 */ /* 0x000fe200078e0209 */
[----:B------:R-:W-:Y:S02]  /*1e70*/  LEA.HI R9, R29, R32, RZ, 0x6 ;  /* 0x000000201d097211 */ /* 0x000fe400078f30ff */
[----:B------:R-:W-:Y:S01]  /*1e80*/  LOP3.LUT R8, R0, R8, RZ, 0x3c, !PT ;  /* 0x0000000800087212 */ /* 0x000fe200078e3cff */
[----:B------:R-:W-:-:S04]  /*1e90*/  IMAD.WIDE.U32 R2, R16, R24, R2 ;  /* 0x0000001810027225 */ /* 0x000fc800078e0002 */
[----:B------:R-:W-:Y:S02]  /*1ea0*/  IMAD.SHL.U32 R0, R9, 0x8, RZ ;  /* 0x0000000809007824 */ /* 0x000fe400078e00ff */
[----:B------:R-:W-:Y:S02]  /*1eb0*/  IMAD.IADD R11, R3, 0x1, R10 ;  /* 0x00000001030b7824 */ /* 0x000fe400078e020a */
[----:B------:R-:W-:Y:S01]  /*1ec0*/  IMAD.MOV.U32 R10, RZ, RZ, R2 ;  /* 0x000000ffff0a7224 */ /* 0x000fe200078e0002 */
[----:B------:R-:W-:Y:S01]  /*1ed0*/  LOP3.LUT R246, R8, 0xfffffe00, R0, 0xf8, !PT ;  /* 0xfffffe0008f67812 */ /* 0x000fe200078ef800 */
[----:B------:R-:W-:Y:S01]  /*1ee0*/  @P1 IMAD.WIDE.U32 R8, R4, R27, RZ ;  /* 0x0000001b04081225 */ /* 0x000fe200078e00ff */
[----:B------:R-:W-:Y:S02]  /*1ef0*/  @P1 MOV R200, R4 ;  /* 0x0000000400c81202 */ /* 0x000fe40000000f00 */
[----:B------:R-:W-:Y:S01]  /*1f00*/  LEA.HI R22, R29, R32, RZ, 0x4 ;  /* 0x000000201d167211 */ /* 0x000fe200078f20ff */
[----:B------:R-:W-:-:S02]  /*1f10*/  @!P1 IMAD R0, R7, R31, RZ ;  /* 0x0000001f07009224 */ /* 0x000fc400078e02ff */
[----:B------:R-:W-:-:S04]  /*1f20*/  @!P1 IMAD.WIDE.U32 R2, R6, R31, RZ ;  /* 0x0000001f06029225 */ /* 0x000fc800078e00ff */
[----:B------:R-:W-:Y:S02]  /*1f30*/  @!P1 IMAD.MOV.U32 R200, RZ, RZ, R4 ;  /* 0x000000ffffc89224 */ /* 0x000fe400078e0004 */
[----:B------:R-:W-:Y:S02]  /*1f40*/  @P1 IMAD.MOV.U32 R4, RZ, RZ, R8 ;  /* 0x000000ffff041224 */ /* 0x000fe400078e0008 */
[----:B------:R-:W-:Y:S02]  /*1f50*/  @P1 IMAD R14, R5, R27, RZ ;  /* 0x0000001b050e1224 */ /* 0x000fe400078e02ff */
[----:B------:R-:W-:Y:S02]  /*1f60*/  @!P1 IMAD R7, R6, R248, R0 ;  /* 0x000000f806079224 */ /* 0x000fe400078e0200 */
[----:B------:R-:W-:Y:S01]  /*1f70*/  @!P1 IMAD.MOV.U32 R4, RZ, RZ, R2 ;  /* 0x000000ffff049224 */ /* 0x000fe200078e0002 */
[----:B------:R-:W-:Y:S01]  /*1f80*/  LOP3.LUT R2, R22, 0xfffffff0, RZ, 0xc0, !PT ;  /* 0xfffffff016027812 */ /* 0x000fe200078ec0ff */
[----:B------:R-:W-:-:S02]  /*1f90*/  IMAD R0, R13, R37, RZ ;  /* 0x000000250d007224 */ /* 0x000fc400078e02ff */
[----:B------:R-:W-:Y:S01]  /*1fa0*/  @P1 IMAD.MOV.U32 R201, RZ, RZ, R5 ;  /* 0x000000ffffc91224 */ /* 0x000fe200078e0005 */
[----:B------:R-:W-:Y:S01]  /*1fb0*/  @!P1 MOV R201, R5 ;  /* 0x0000000500c99202 */ /* 0x000fe20000000f00 */
[----:B------:R-:W-:Y:S01]  /*1fc0*/  @P1 IMAD.IADD R5, R9, 0x1, R14 ;  /* 0x0000000109051824 */ /* 0x000fe200078e020e */
[----:B------:R-:W-:Y:S01]  /*1fd0*/  @!P1 IADD3 R5, R3, R7, RZ ;  /* 0x0000000703059210 */ /* 0x000fe20007ffe0ff */
[----:B------:R-:W-:Y:S01]  /*1fe0*/  IMAD R14, R12, R251, R0 ;  /* 0x000000fb0c0e7224 */ /* 0x000fe200078e0200 */
[----:B------:R-:W-:Y:S01]  /*1ff0*/  IADD3 R4, P1, R154, R4, RZ ;  /* 0x000000049a047210 */ /* 0x000fe20007f3e0ff */
[----:B------:R-:W-:Y:S01]  /*2000*/  IMAD.IADD R0, R32, 0x1, -R2 ;  /* 0x0000000120007824 */ /* 0x000fe200078e0a02 */
[----:B------:R-:W-:Y:S01]  /*2010*/  IADD3 R2, P0, R154, R15, RZ ;  /* 0x0000000f9a027210 */ /* 0x000fe20007f1e0ff */
[-C--:B------:R-:W-:Y:S02]  /*2020*/  IMAD R9, R193, R78.reuse, RZ ;  /* 0x0000004ec1097224 */ /* 0x080fe400078e02ff */
[C---:B------:R-:W-:Y:S01]  /*2030*/  IMAD.X R5, R155.reuse, 0x1, R5, P1 ;  /* 0x000000019b057824 */ /* 0x040fe200008e0605 */
[----:B------:R-:W-:Y:S01]  /*2040*/  IADD3.X R3, R155, R23, RZ, P0, !PT ;  /* 0x000000179b037210 */ /* 0x000fe200007fe4ff */
[----:B------:R-:W-:-:S02]  /*2050*/  IMAD R8, R34, R78, RZ ;  /* 0x0000004e22087224 */ /* 0x000fc400078e02ff */
        /* <DEDUP_REMOVED lines=22> */
[----:B------:R-:W-:Y:S02]  /*21c0*/  IMNMX R139, R35, R2, !PT ;  /* 0x00000002238b7217 */ /* 0x000fe40007800200 */
        /* <DEDUP_REMOVED lines=15> */
[----:B------:R-:W-:Y:S02]  /*22c0*/  SHF.R.S32.HI R3, RZ, 0x5, R3 ;  /* 0x00000005ff037819 */ /* 0x000fe40000011403 */
[----:B------:R-:W-:-:S02]  /*22d0*/  SHF.L.U32 R252, R249, 0x2, RZ ;  /* 0x00000002f9fc7819 */ /* 0x000fc400000006ff */
[----:B------:R-:W-:Y:S02]  /*22e0*/  SEL R189, R0, 0xfffffff0, !P1 ;  /* 0xfffffff000bd7807 */ /* 0x000fe40004800000 */
[----:B------:R-:W-:Y:S01]  /*22f0*/  SEL R190, R190, 0xffffffe0, !P2 ;  /* 0xffffffe0bebe7807 */ /* 0x000fe20005000000 */
        /* <DEDUP_REMOVED lines=10> */
[----:B-1----:R-:W4:Y:S04]  /*23a0*/  LD.E.64 R14, [R156.64+0x150] ;  /* 0x000150069c0e7980 */ /* 0x002f28000c101b00 */
[----:B------:R-:W4:Y:S01]  /*23b0*/  LD.E.64 R18, [R156.64+0x148] ;  /* 0x000148069c127980 */ /* 0x000f22000c101b00 */
[----:B------:R-:W-:Y:S01]  /*23c0*/  IMAD.WIDE.U32 R194, R30, 0xa0, RZ ;  /* 0x000000a01ec27825 */ /* 0x000fe200078e00ff */
[----:B------:R-:W-:-:S02]  /*23d0*/  IADD3 R93, R78, 0x10, RZ ;  /* 0x000000104e5d7810 */ /* 0x000fc40007ffe0ff */
[----:B------:R-:W-:Y:S01]  /*23e0*/  IADD3 R92, R78, 0x20, RZ ;  /* 0x000000204e5c7810 */ /* 0x000fe20007ffe0ff */
[----:B------:R-:W-:Y:S01]  /*23f0*/  IMAD.WIDE.U32 R184, R30, 0xe0, RZ ;  /* 0x000000e01eb87825 */ /* 0x000fe200078e00ff */
[C---:B------:R-:W-:Y:S02]  /*2400*/  IADD3 R91, R78.reuse, 0x30, RZ ;  /* 0x000000304e5b7810 */ /* 0x040fe40007ffe0ff */
[----:B------:R-:W-:Y:S01]  /*2410*/  IADD3 R90, R78, 0x40, RZ ;  /* 0x000000404e5a7810 */ /* 0x000fe20007ffe0ff */
[----:B------:R-:W-:Y:S01]  /*2420*/  IMAD.WIDE.U32 R180, R30, 0x140, RZ ;  /* 0x000001401eb47825 */ /* 0x000fe200078e00ff */
[C---:B------:R-:W-:Y:S02]  /*2430*/  IADD3 R89, R78.reuse, 0x50, RZ ;  /* 0x000000504e597810 */ /* 0x040fe40007ffe0ff */
[----:B------:R-:W-:Y:S01]  /*2440*/  IADD3 R88, R78, 0x60, RZ ;  /* 0x000000604e587810 */ /* 0x000fe20007ffe0ff */
        /* <DEDUP_REMOVED lines=13> */
[----:B------:R-:W-:Y:S02]  /*2520*/  IADD3 R94, R78, 0xf0, RZ ;  /* 0x000000f04e5e7810 */ /* 0x000fe40007ffe0ff */
[--C-:B------:R-:W-:Y:S01]  /*2530*/  SHF.L.U64.HI R138, R192, 0x5, R193.reuse ;  /* 0x00000005c08a7819 */ /* 0x100fe200000102c1 */
[----:B------:R-:W-:Y:S01]  /*2540*/  IMAD.WIDE.U32 R178, R30, 0x160, RZ ;  /* 0x000001601eb27825 */ /* 0x000fe200078e00ff */
[C---:B------:R-:W-:Y:S02]  /*2550*/  SHF.L.U32 R101, R192.reuse, 0x5, RZ ;  /* 0x00000005c0657819 */ /* 0x040fe400000006ff */
[--C-:B------:R-:W-:Y:S01]  /*2560*/  SHF.L.U64.HI R137, R192, 0x6, R193.reuse ;  /* 0x00000006c0897819 */ /* 0x100fe200000102c1 */
[----:B------:R-:W-:Y:S01]  /*2570*/  IMAD.WIDE.U32 R174, R30, 0x1a0, RZ ;  /* 0x000001a01eae7825 */ /* 0x000fe200078e00ff */
[----:B------:R-:W-:-:S02]  /*2580*/  SHF.L.U64.HI R136, R192, 0x7, R193 ;  /* 0x00000007c0887819 */ /* 0x000fc400000102c1 */
[----:B------:R-:W-:Y:S01]  /*2590*/  SHF.L.U32 R99, R192, 0x7, RZ ;  /* 0x00000007c0637819 */ /* 0x000fe200000006ff */
        /* <DEDUP_REMOVED lines=12> */
[C---:B-----5:R-:W-:Y:S02]  /*2660*/  SHF.L.U64.HI R132, R64.reuse, 0x5, R65 ;  /* 0x0000000540847819 */ /* 0x060fe40000010241 */
        /* <DEDUP_REMOVED lines=12> */
[-C--:B------:R-:W-:Y:S01]  /*2730*/  IMAD R11, R65, R17.reuse, RZ ;  /* 0x00000011410b7224 */ /* 0x080fe200078e02ff */
        /* <DEDUP_REMOVED lines=39> */
[----:B------:R-:W-:Y:S01]  /*29b0*/  IMAD R7, R34, 0x1c0, RZ ;  /* 0x000001c022077824 */ /* 0x000fe200078e02ff */
[----:B------:R-:W-:Y:S01]  /*29c0*/  SHF.R.S32.HI R12, RZ, 0x1f, R17 ;  /* 0x0000001fff0c7819 */ /* 0x000fe20000011411 */
[----:B------:R-:W-:Y:S01]  /*29d0*/  IMAD.SHL.U32 R17, R16, 0x2, RZ ;  /* 0x0000000210117824 */ /* 0x000fe200078e00ff */
[----:B------:R-:W-:Y:S01]  /*29e0*/  LEA R46, P1, R6, R22, 0x1 ;  /* 0x00000016062e7211 */ /* 0x000fe200078208ff */
[C---:B------:R-:W-:Y:S01]  /*29f0*/  IMAD R20, R34.reuse, 0x60, RZ ;  /* 0x0000006022147824 */ /* 0x040fe200078e02ff */
[----:B------:R-:W-:Y:S01]  /*2a00*/  SHF.L.U32 R77, R5, 0x1, RZ ;  /* 0x00000001054d7819 */ /* 0x000fe200000006ff */
[----:B------:R-:W-:Y:S01]  /*2a10*/  IMAD R13, R34, 0x120, RZ ;  /* 0x00000120220d7824 */ /* 0x000fe200078e02ff */
[-C--:B------:R-:W-:Y:S01]  /*2a20*/  LEA.HI.X.SX32 R8, R8, R12.reuse, 0x1, P3 ;  /* 0x0000000c08087211 */ /* 0x080fe200018f0eff */
[----:B------:R-:W-:Y:S01]  /*2a30*/  IMAD R11, R34, 0x160, RZ ;  /* 0x00000160220b7824 */ /* 0x000fe200078e02ff */
[----:B------:R-:W-:Y:S01]  /*2a40*/  LEA.HI.X.SX32 R0, R0, R12, 0x1, P2 ;  /* 0x0000000c00007211 */ /* 0x000fe200010f0eff */
[----:B------:R-:W-:Y:S01]  /*2a50*/  IMAD R12, R34, 0x140, RZ ;  /* 0x00000140220c7824 */ /* 0x000fe200078e02ff */
        /* <DEDUP_REMOVED lines=13> */
[C---:B------:R-:W-:Y:S01]  /*2b30*/  IMAD.X R31, R15.reuse, 0x1, R16, P1 ;  /* 0x000000010f1f7824 */ /* 0x040fe200008e0610 */
[----:B------:R-:W-:Y:S01]  /*2b40*/  IADD3 R17, P0, R18, R17, RZ ;  /* 0x0000001112117210 */ /* 0x000fe20007f1e0ff */
[C---:B------:R-:W-:Y:S01]  /*2b50*/  IMAD R18, R34.reuse, 0xa0, RZ ;  /* 0x000000a022127824 */ /* 0x040fe200078e02ff */
[-C--:B------:R-:W-:Y:S01]  /*2b60*/  IADD3.X R75, R15, R0.reuse, RZ, P3, !PT ;  /* 0x000000000f4b7210 */ /* 0x080fe20001ffe4ff */
[----:B------:R-:W-:Y:S01]  /*2b70*/  IMAD R10, R34, 0x180, RZ ;  /* 0x00000180220a7824 */ /* 0x000fe200078e02ff */
[----:B------:R-:W-:Y:S01]  /*2b80*/  IADD3.X R74, R19, R0, RZ, P2, !PT ;  /* 0x00000000134a7210 */ /* 0x000fe200017fe4ff */
[C---:B------:R-:W-:Y:S01]  /*2b90*/  IMAD.SHL.U32 R0, R30.reuse, 0x20, RZ ;  /* 0x000000201e007824 */ /* 0x040fe200078e00ff */
[--C-:B------:R-:W-:Y:S01]  /*2ba0*/  SHF.L.U64.HI R22, R30, 0x6, R34.reuse ;  /* 0x000000061e167819 */ /* 0x100fe20000010222 */
[----:B------:R-:W-:Y:S01]  /*2bb0*/  IMAD R15, R34, 0xc0, RZ ;  /* 0x000000c0220f7824 */ /* 0x000fe200078e02ff */
[C---:B------:R-:W-:Y:S01]  /*2bc0*/  SHF.L.U32 R4, R30.reuse, 0x6, RZ ;  /* 0x000000061e047819 */ /* 0x040fe200000006ff */
        /* <DEDUP_REMOVED lines=94> */
.L_x_4099:
        /* <DEDUP_REMOVED lines=21> */
[-C--:B------:R-:W-:Y:S02]  /*3300*/  ISETP.LT.OR P4, PT, R90, R67.reuse, P3 ;  /* 0x000000435a00720c */ /* 0x080fe40001f81670 */
        /* <DEDUP_REMOVED lines=13> */
[C---:B------:R-:W-:Y:S02]  /*33e0*/  ISETP.GE.OR P2, PT, R89.reuse, R66, P0 ;  /* 0x000000425900720c */ /* 0x040fe40000746670 */
        /* <DEDUP_REMOVED lines=12> */
[CC--:B------:R-:W-:Y:S02]  /*34b0*/  ISETP.GE.OR P1, PT, R88.reuse, R66.reuse, P0 ;  /* 0x000000425800720c */ /* 0x0c0fe40000726670 */
[----:B------:R-:W-:Y:S02]  /*34c0*/  LOP3.LUT R33, R33, 0xfffffff7, RZ, 0xc0, !PT ;  /* 0xfffffff721217812 */ /* 0x000fe400078ec0ff */
[-C--:B------:R-:W-:Y:S02]  /*34d0*/  ISETP.LT.OR P2, PT, R88, R67.reuse, P1 ;  /* 0x000000435800720c */ /* 0x080fe40000f41670 */
[C---:B------:R-:W-:Y:S04]  /*34e0*/  ISETP.GE.OR P3, PT, R81.reuse, R66, P0 ;  /* 0x000000425100720c */ /* 0x040fe80000766670 */
[-C--:B------:R-:W-:Y:S07]  /*34f0*/  ISETP.LT.OR P3, PT, R81, R67.reuse, P3 ;  /* 0x000000435100720c */ /* 0x080fee0001f61670 */
        /* <DEDUP_REMOVED lines=99> */
[----:B-1----:R-:W2:Y:S04]  /*3b30*/  @!P1 LD.E.128 R4, [R28.64] ;  /* 0x000000061c049980 */ /* 0x002ea8000c101d00 */
[----:B------:R-:W-:Y:S05]  /*3b40*/  @!P6 IADD3 R2, P0, R73, R182, RZ ;  /* 0x000000b64902e210 */ /* 0x000fea0007f1e0ff */
[C---:B------:R-:W-:Y:S01]  /*3b50*/  @!P6 IMAD.X R3, R72.reuse, 0x1, R231, P0 ;  /* 0x000000014803e824 */ /* 0x040fe200000e06e7 */
[C---:B------:R-:W-:Y:S02]  /*3b60*/  LOP3.LUT P6, RZ, R33.reuse, 0x2000, RZ, 0xc0, !PT ;  /* 0x0000200021ff7812 */ /* 0x040fe400078cc0ff */
[----:B------:R-:W-:Y:S11]  /*3b70*/  LOP3.LUT R33, R33, 0xfffffbff, RZ, 0xc0, !PT ;  /* 0xfffffbff21217812 */ /* 0x000ff600078ec0ff */
[----:B------:R-:W-:Y:S02]  /*3b80*/  @!P6 IADD3 R38, P0, R73, R180, RZ ;  /* 0x000000b44926e210 */ /* 0x000fe40007f1e0ff */
[----:B------:R-:W-:Y:S03]  /*3b90*/  @P6 LOP3.LUT R33, R33, 0x400, RZ, 0xfc, !PT ;  /* 0x0000040021216812 */ /* 0x000fe600078efcff */
[C---:B------:R-:W-:Y:S01]  /*3ba0*/  @!P6 IMAD.X R39, R72.reuse, 0x1, R230, P0 ;  /* 0x000000014827e824 */ /* 0x040fe200000e06e6 */
[C---:B------:R-:W-:Y:S02]  /*3bb0*/  LOP3.LUT P6, RZ, R33.reuse, 0x2, RZ, 0xc0, !PT ;  /* 0x0000000221ff7812 */ /* 0x040fe400078cc0ff */
[----:B------:R-:W-:Y:S11]  /*3bc0*/  LOP3.LUT R33, R33, 0xfffff7ff, RZ, 0xc0, !PT ;  /* 0xfffff7ff21217812 */ /* 0x000ff600078ec0ff */
[----:B------:R-:W-:Y:S04]  /*3bd0*/  @P6 LOP3.LUT R33, R33, 0x800, RZ, 0xfc, !PT ;  /* 0x0000080021216812 */ /* 0x000fe800078efcff */
[C---:B------:R-:W-:Y:S01]  /*3be0*/  LOP3.LUT P6, RZ, R33.reuse, 0x4, RZ, 0xc0, !PT ;  /* 0x0000000421ff7812 */ /* 0x040fe200078cc0ff */
[----:B--2---:R1:W-:Y:S01]  /*3bf0*/  @!P1 ST.E.128 [R22.64], R4 ;  /* 0x0000000416009985 */ /* 0x0043e2000c101d06 */
[----:B------:R-:W-:Y:S02]  /*3c00*/  LOP3.LUT P1, RZ, R33, 0x1000, RZ, 0xc0, !PT ;  /* 0x0000100021ff7812 */ /* 0x000fe4000782c0ff */
[C---:B-1----:R-:W-:Y:S05]  /*3c10*/  @!P5 IADD3 R22, P0, R73.reuse, R178, RZ ;  /* 0x000000b24916d210 */ /* 0x042fea0007f1e0ff */
[C---:B------:R-:W-:Y:S01]  /*3c20*/  @!P5 IMAD.X R23, R72.reuse, 0x1, R229, P0 ;  /* 0x000000014817d824 */ /* 0x040fe200000e06e5 */
[----:B------:R-:W-:Y:S05]  /*3c30*/  @!P4 IADD3 R36, P0, R73, R176, RZ ;  /* 0x000000b04924c210 */ /* 0x000fea0007f1e0ff */
[C---:B------:R-:W-:Y:S01]  /*3c40*/  @!P4 IMAD.X R37, R72.reuse, 0x1, R226, P0 ;  /* 0x000000014825c824 */ /* 0x040fe200000e06e2 */
[----:B------:R-:W-:Y:S11]  /*3c50*/  LOP3.LUT P0, RZ, R33, 0x10, RZ, 0xc0, !PT ;  /* 0x0000001021ff7812 */ /* 0x000ff6000780c0ff */
[----:B------:R-:W-:Y:S02]  /*3c60*/  @!UPT UIADD3 URZ, URZ, URZ, URZ ;  /* 0x0000003f3f3ff290 */ /* 0x000fe4000fffe03f */
[----:B------:R-:W2:Y:S04]  /*3c70*/  @!P0 LD.E.128 R4, [R34.64] ;  /* 0x0000000622048980 */ /* 0x000ea8000c101d00 */
        /* <DEDUP_REMOVED lines=109> */
.L_x_4000:
[----:B------:R-:W-:Y:S05]  /*4350*/  BSYNC B0 ;  /* 0x0000000000007941 */ /* 0x000fea0003800000 */
.L_x_3999:
        /* <DEDUP_REMOVED lines=65> */
.L_x_4002:
[----:B------:R-:W-:Y:S05]  /*4770*/  BSYNC B0 ;  /* 0x0000000000007941 */ /* 0x000fea0003800000 */
.L_x_4001:
        /* <DEDUP_REMOVED lines=65> */
.L_x_4004:
[----:B------:R-:W-:Y:S05]  /*4b90*/  BSYNC B0 ;  /* 0x0000000000007941 */ /* 0x000fea0003800000 */
.L_x_4003:
        /* <DEDUP_REMOVED lines=72> */
.L_x_4006:
[----:B------:R-:W-:Y:S05]  /*5020*/  BSYNC B0 ;  /* 0x0000000000007941 */ /* 0x000fea0003800000 */
.L_x_4005:
        /* <DEDUP_REMOVED lines=65> */
.L_x_4008:
[----:B------:R-:W-:Y:S05]  /*5440*/  BSYNC B0 ;  /* 0x0000000000007941 */ /* 0x000fea0003800000 */
.L_x_4007:
        /* <DEDUP_REMOVED lines=72> */
.L_x_4010:
[----:B------:R-:W-:Y:S05]  /*58d0*/  BSYNC B0 ;  /* 0x0000000000007941 */ /* 0x000fea0003800000 */
.L_x_4009:
        /* <DEDUP_REMOVED lines=72> */
.L_x_4012:
[----:B------:R-:W-:Y:S05]  /*5d60*/  BSYNC B0 ;  /* 0x0000000000007941 */ /* 0x000fea0003800000 */
.L_x_4011:
        /* <DEDUP_REMOVED lines=72> */
.L_x_4014:
[----:B------:R-:W-:Y:S05]  /*61f0*/  BSYNC B0 ;  /* 0x0000000000007941 */ /* 0x000fea0003800000 */
.L_x_4013:
        /* <DEDUP_REMOVED lines=65> */
.L_x_4016:
[----:B------:R-:W-:Y:S05]  /*6610*/  BSYNC B0 ;  /* 0x0000000000007941 */ /* 0x000fea0003800000 */
.L_x_4015:
        /* <DEDUP_REMOVED lines=72> */
.L_x_4018:
[----:B------:R-:W-:Y:S05]  /*6aa0*/  BSYNC B0 ;  /* 0x0000000000007941 */ /* 0x000fea0003800000 */
.L_x_4017:
        /* <DEDUP_REMOVED lines=72> */
.L_x_4020:
[----:B------:R-:W-:Y:S05]  /*6f30*/  BSYNC B0 ;  /* 0x0000000000007941 */ /* 0x000fea0003800000 */
.L_x_4019:
        /* <DEDUP_REMOVED lines=72> */
.L_x_4022:
[----:B------:R-:W-:Y:S05]  /*73c0*/  BSYNC B0 ;  /* 0x0000000000007941 */ /* 0x000fea0003800000 */
.L_x_4021:
        /* <DEDUP_REMOVED lines=72> */
.L_x_4024:
[----:B------:R-:W-:Y:S05]  /*7850*/  BSYNC B0 ;  /* 0x0000000000007941 */ /* 0x000fea0003800000 */
.L_x_4023:
        /* <DEDUP_REMOVED lines=72> */
.L_x_4026:
[----:B------:R-:W-:Y:S05]  /*7ce0*/  BSYNC B0 ;  /* 0x0000000000007941 */ /* 0x000fea0003800000 */
.L_x_4025:
        /* <DEDUP_REMOVED lines=72> */
.L_x_4028:
[----:B------:R-:W-:Y:S05]  /*8170*/  BSYNC B0 ;  /* 0x0000000000007941 */ /* 0x000fea0003800000 */
.L_x_4027:
        /* <DEDUP_REMOVED lines=72> */
.L_x_4030:
[----:B------:R-:W-:Y:S05]  /*8600*/  BSYNC B0 ;  /* 0x0000000000007941 */ /* 0x000fea0003800000 */
.L_x_4029:
        /* <DEDUP_REMOVED lines=10> */
.L_x_3998:
        /* <DEDUP_REMOVED lines=98> */
.L_x_4035:
[----:B------:R-:W-:Y:S05]  /*8cd0*/  BSYNC B0 ;  /* 0x0000000000007941 */ /* 0x000fea0003800000 */
.L_x_4034:
[----:B-1----:R-:W-:Y:S02]  /*8ce0*/  MOV R2, R68 ;  /* 0x0000004400027202 */ /* 0x002fe40000000f00 */
[----:B------:R-:W-:Y:S05]  /*8cf0*/  MOV R3, R69 ;  /* 0x0000004500037202 */ /* 0x000fea0000000f00 */
[----:B-----5:R1:W-:Y:S02]  /*8d00*/  ST.E.128 [R2.64], R8 ;  /* 0x0000000802007985 */ /* 0x0203e4000c101d06 */
.L_x_4033:
[----:B------:R-:W-:Y:S05]  /*8d10*/  BSYNC B1 ;  /* 0x0000000000017941 */ /* 0x000fea0003800000 */
.L_x_4032:
        /* <DEDUP_REMOVED lines=97> */
.L_x_4039:
[----:B------:R-:W-:Y:S05]  /*9330*/  BSYNC B0 ;  /* 0x0000000000007941 */ /* 0x000fea0003800000 */
.L_x_4038:
[C---:B-1----:R-:W-:Y:S04]  /*9340*/  LEA R2, P0, R152.reuse, R68, 0x1 ;  /* 0x0000004498027211 */ /* 0x042fe800078008ff */
[----:B------:R-:W-:Y:S05]  /*9350*/  LEA.HI.X R3, R152, R69, R158, 0x1, P0 ;  /* 0x0000004598037211 */ /* 0x000fea00000f0c9e */
[----:B-----5:R1:W-:Y:S04]  /*9360*/  ST.E.128 [R2.64], R8 ;  /* 0x0000000802007985 */ /* 0x0203e8000c101d06 */
.L_x_4037:
[----:B------:R-:W-:Y:S05]  /*9370*/  BSYNC B1 ;  /* 0x0000000000017941 */ /* 0x000fea0003800000 */
.L_x_4036:
        /* <DEDUP_REMOVED lines=97> */
.L_x_4043:
[----:B------:R-:W-:Y:S05]  /*9990*/  BSYNC B0 ;  /* 0x0000000000007941 */ /* 0x000fea0003800000 */
.L_x_4042:
[C---:B-1----:R-:W-:Y:S04]  /*99a0*/  LEA R2, P0, R101.reuse, R68, 0x1 ;  /* 0x0000004465027211 */ /* 0x042fe800078008ff */
[----:B------:R-:W-:Y:S05]  /*99b0*/  LEA.HI.X R3, R101, R69, R138, 0x1, P0 ;  /* 0x0000004565037211 */ /* 0x000fea00000f0c8a */
[----:B-----5:R1:W-:Y:S04]  /*99c0*/  ST.E.128 [R2.64], R8 ;  /* 0x0000000802007985 */ /* 0x0203e8000c101d06 */
.L_x_4041:
[----:B------:R-:W-:Y:S05]  /*99d0*/  BSYNC B1 ;  /* 0x0000000000017941 */ /* 0x000fea0003800000 */
.L_x_4040:
        /* <DEDUP_REMOVED lines=100> */
.L_x_4047:
[----:B------:R-:W-:Y:S05]  /*a020*/  BSYNC B0 ;  /* 0x0000000000007941 */ /* 0x000fea0003800000 */
.L_x_4046:
[----:B-1----:R-:W-:Y:S01]  /*a030*/  MOV R2, R68 ;  /* 0x0000004400027202 */ /* 0x002fe20000000f00 */
[----:B------:R-:W-:Y:S01]  /*a040*/  IMAD R0, R193, 0x60, RZ ;  /* 0x00000060c1007824 */ /* 0x000fe200078e02ff */
[----:B------:R-:W-:Y:S05]  /*a050*/  MOV R3, R69 ;  /* 0x0000004500037202 */ /* 0x000fea0000000f00 */
[----:B------:R-:W-:Y:S05]  /*a060*/  IMAD.WIDE.U32 R2, R192, 0x60, R2 ;  /* 0x00000060c0027825 */ /* 0x000fea00078e0002 */
[----:B------:R-:W-:Y:S05]  /*a070*/  IADD3 R3, R3, R0, RZ ;  /* 0x0000000003037210 */ /* 0x000fea0007ffe0ff */
[----:B-----5:R1:W-:Y:S02]  /*a080*/  ST.E.128 [R2.64], R8 ;  /* 0x0000000802007985 */ /* 0x0203e4000c101d06 */
.L_x_4045:
[----:B------:R-:W-:Y:S05]  /*a090*/  BSYNC B1 ;  /* 0x0000000000017941 */ /* 0x000fea0003800000 */
.L_x_4044:
        /* <DEDUP_REMOVED lines=97> */
.L_x_4051:
[----:B------:R-:W-:Y:S05]  /*a6b0*/  BSYNC B0 ;  /* 0x0000000000007941 */ /* 0x000fea0003800000 */
.L_x_4050:
[C---:B-1----:R-:W-:Y:S04]  /*a6c0*/  LEA R2, P0, R100.reuse, R68, 0x1 ;  /* 0x0000004464027211 */ /* 0x042fe800078008ff */
[----:B------:R-:W-:Y:S05]  /*a6d0*/  LEA.HI.X R3, R100, R69, R137, 0x1, P0 ;  /* 0x0000004564037211 */ /* 0x000fea00000f0c89 */
[----:B-----5:R1:W-:Y:S04]  /*a6e0*/  ST.E.128 [R2.64], R8 ;  /* 0x0000000802007985 */ /* 0x0203e8000c101d06 */
.L_x_4049:
[----:B------:R-:W-:Y:S05]  /*a6f0*/  BSYNC B1 ;  /* 0x0000000000017941 */ /* 0x000fea0003800000 */
.L_x_4048:
        /* <DEDUP_REMOVED lines=100> */
.L_x_4055:
[----:B------:R-:W-:Y:S05]  /*ad40*/  BSYNC B0 ;  /* 0x0000000000007941 */ /* 0x000fea0003800000 */
.L_x_4054:
[----:B-1----:R-:W-:Y:S01]  /*ad50*/  MOV R2, R68 ;  /* 0x0000004400027202 */ /* 0x002fe20000000f00 */
[----:B------:R-:W-:Y:S01]  /*ad60*/  IMAD R0, R193, 0xa0, RZ ;  /* 0x000000a0c1007824 */ /* 0x000fe200078e02ff */
[----:B------:R-:W-:Y:S05]  /*ad70*/  MOV R3, R69 ;  /* 0x0000004500037202 */ /* 0x000fea0000000f00 */
[----:B------:R-:W-:Y:S05]  /*ad80*/  IMAD.WIDE.U32 R2, R192, 0xa0, R2 ;  /* 0x000000a0c0027825 */ /* 0x000fea00078e0002 */
[----:B------:R-:W-:Y:S05]  /*ad90*/  IADD3 R3, R3, R0, RZ ;  /* 0x0000000003037210 */ /* 0x000fea0007ffe0ff */
[----:B-----5:R1:W-:Y:S02]  /*ada0*/  ST.E.128 [R2.64], R8 ;  /* 0x0000000802007985 */ /* 0x0203e4000c101d06 */
.L_x_4053:
[----:B------:R-:W-:Y:S05]  /*adb0*/  BSYNC B1 ;  /* 0x0000000000017941 */ /* 0x000fea0003800000 */
.L_x_4052:
        /* <DEDUP_REMOVED lines=100> */
.L_x_4059:
[----:B------:R-:W-:Y:S05]  /*b400*/  BSYNC B0 ;  /* 0x0000000000007941 */ /* 0x000fea0003800000 */
.L_x_4058:
[----:B-1----:R-:W-:Y:S01]  /*b410*/  MOV R2, R68 ;  /* 0x0000004400027202 */ /* 0x002fe20000000f00 */
[----:B------:R-:W-:Y:S01]  /*b420*/  IMAD R0, R193, 0xc0, RZ ;  /* 0x000000c0c1007824 */ /* 0x000fe200078e02ff */
[----:B------:R-:W-:Y:S05]  /*b430*/  MOV R3, R69 ;  /* 0x0000004500037202 */ /* 0x000fea0000000f00 */
[----:B------:R-:W-:Y:S05]  /*b440*/  IMAD.WIDE.U32 R2, R192, 0xc0, R2 ;  /* 0x000000c0c0027825 */ /* 0x000fea00078e0002 */
[----:B------:R-:W-:Y:S05]  /*b450*/  IADD3 R3, R3, R0, RZ ;  /* 0x0000000003037210 */ /* 0x000fea0007ffe0ff */
[----:B-----5:R1:W-:Y:S02]  /*b460*/  ST.E.128 [R2.64], R8 ;  /* 0x0000000802007985 */ /* 0x0203e4000c101d06 */
.L_x_4057:
[----:B------:R-:W-:Y:S05]  /*b470*/  BSYNC B1 ;  /* 0x0000000000017941 */ /* 0x000fea0003800000 */
.L_x_4056:
        /* <DEDUP_REMOVED lines=100> */
.L_x_4063:
[----:B------:R-:W-:Y:S05]  /*bac0*/  BSYNC B0 ;  /* 0x0000000000007941 */ /* 0x000fea0003800000 */
.L_x_4062:
[----:B-1----:R-:W-:Y:S01]  /*bad0*/  MOV R2, R68 ;  /* 0x0000004400027202 */ /* 0x002fe20000000f00 */
[----:B------:R-:W-:Y:S01]  /*bae0*/  IMAD R0, R193, 0xe0, RZ ;  /* 0x000000e0c1007824 */ /* 0x000fe200078e02ff */
[----:B------:R-:W-:Y:S05]  /*baf0*/  MOV R3, R69 ;  /* 0x0000004500037202 */ /* 0x000fea0000000f00 */
[----:B------:R-:W-:Y:S05]  /*bb00*/  IMAD.WIDE.U32 R2, R192, 0xe0, R2 ;  /* 0x000000e0c0027825 */ /* 0x000fea00078e0002 */
[----:B------:R-:W-:Y:S05]  /*bb10*/  IADD3 R3, R3, R0, RZ ;  /* 0x0000000003037210 */ /* 0x000fea0007ffe0ff */
[----:B-----5:R1:W-:Y:S02]  /*bb20*/  ST.E.128 [R2.64], R8 ;  /* 0x0000000802007985 */ /* 0x0203e4000c101d06 */
.L_x_4061:
[----:B------:R-:W-:Y:S05]  /*bb30*/  BSYNC B1 ;  /* 0x0000000000017941 */ /* 0x000fea0003800000 */
.L_x_4060:
        /* <DEDUP_REMOVED lines=97> */
.L_x_4067:
[----:B------:R-:W-:Y:S05]  /*c150*/  BSYNC B0 ;  /* 0x0000000000007941 */ /* 0x000fea0003800000 */
.L_x_4066:
[C---:B-1----:R-:W-:Y:S04]  /*c160*/  LEA R2, P0, R99.reuse, R68, 0x1 ;  /* 0x0000004463027211 */ /* 0x042fe800078008ff */
[----:B------:R-:W-:Y:S05]  /*c170*/  LEA.HI.X R3, R99, R69, R136, 0x1, P0 ;  /* 0x0000004563037211 */ /* 0x000fea00000f0c88 */
[----:B-----5:R1:W-:Y:S04]  /*c180*/  ST.E.128 [R2.64], R8 ;  /* 0x0000000802007985 */ /* 0x0203e8000c101d06 */
.L_x_4065:
[----:B------:R-:W-:Y:S05]  /*c190*/  BSYNC B1 ;  /* 0x0000000000017941 */ /* 0x000fea0003800000 */
.L_x_4064:
        /* <DEDUP_REMOVED lines=100> */
.L_x_4071:
[----:B------:R-:W-:Y:S05]  /*c7e0*/  BSYNC B0 ;  /* 0x0000000000007941 */ /* 0x000fea0003800000 */
.L_x_4070:
[----:B-1----:R-:W-:Y:S01]  /*c7f0*/  MOV R2, R68 ;  /* 0x0000004400027202 */ /* 0x002fe20000000f00 */
[----:B------:R-:W-:Y:S01]  /*c800*/  IMAD R0, R193, 0x120, RZ ;  /* 0x00000120c1007824 */ /* 0x000fe200078e02ff */
[----:B------:R-:W-:Y:S05]  /*c810*/  MOV R3, R69 ;  /* 0x0000004500037202 */ /* 0x000fea0000000f00 */
[----:B------:R-:W-:Y:S05]  /*c820*/  IMAD.WIDE.U32 R2, R192, 0x120, R2 ;  /* 0x00000120c0027825 */ /* 0x000fea00078e0002 */
[----:B------:R-:W-:Y:S05]  /*c830*/  IADD3 R3, R3, R0, RZ ;  /* 0x0000000003037210 */ /* 0x000fea0007ffe0ff */
[----:B-----5:R1:W-:Y:S02]  /*c840*/  ST.E.128 [R2.64], R8 ;  /* 0x0000000802007985 */ /* 0x0203e4000c101d06 */
.L_x_4069:
[----:B------:R-:W-:Y:S05]  /*c850*/  BSYNC B1 ;  /* 0x0000000000017941 */ /* 0x000fea0003800000 */
.L_x_4068:
        /* <DEDUP_REMOVED lines=100> */
.L_x_4075:
[----:B------:R-:W-:Y:S05]  /*cea0*/  BSYNC B0 ;  /* 0x0000000000007941 */ /* 0x000fea0003800000 */
.L_x_4074:
[----:B-1----:R-:W-:Y:S01]  /*ceb0*/  MOV R2, R68 ;  /* 0x0000004400027202 */ /* 0x002fe20000000f00 */
[----:B------:R-:W-:Y:S01]  /*cec0*/  IMAD R0, R193, 0x140, RZ ;  /* 0x00000140c1007824 */ /* 0x000fe200078e02ff */
[----:B------:R-:W-:Y:S05]  /*ced0*/  MOV R3, R69 ;  /* 0x0000004500037202 */ /* 0x000fea0000000f00 */
[----:B------:R-:W-:Y:S05]  /*cee0*/  IMAD.WIDE.U32 R2, R192, 0x140, R2 ;  /* 0x00000140c0027825 */ /* 0x000fea00078e0002 */
[----:B------:R-:W-:Y:S05]  /*cef0*/  IADD3 R3, R3, R0, RZ ;  /* 0x0000000003037210 */ /* 0x000fea0007ffe0ff */
[----:B-----5:R1:W-:Y:S02]  /*cf00*/  ST.E.128 [R2.64], R8 ;  /* 0x0000000802007985 */ /* 0x0203e4000c101d06 */
.L_x_4073:
[----:B------:R-:W-:Y:S05]  /*cf10*/  BSYNC B1 ;  /* 0x0000000000017941 */ /* 0x000fea0003800000 */
.L_x_4072:
        /* <DEDUP_REMOVED lines=100> */
.L_x_4079:
[----:B------:R-:W-:Y:S05]  /*d560*/  BSYNC B0 ;  /* 0x0000000000007941 */ /* 0x000fea0003800000 */
.L_x_4078:
[----:B-1----:R-:W-:Y:S01]  /*d570*/  MOV R2, R68 ;  /* 0x0000004400027202 */ /* 0x002fe20000000f00 */
[----:B------:R-:W-:Y:S01]  /*d580*/  IMAD R0, R193, 0x160, RZ ;  /* 0x00000160c1007824 */ /* 0x000fe200078e02ff */
[----:B------:R-:W-:Y:S05]  /*d590*/  MOV R3, R69 ;  /* 0x0000004500037202 */ /* 0x000fea0000000f00 */
[----:B------:R-:W-:Y:S05]  /*d5a0*/  IMAD.WIDE.U32 R2, R192, 0x160, R2 ;  /* 0x00000160c0027825 */ /* 0x000fea00078e0002 */
[----:B------:R-:W-:Y:S05]  /*d5b0*/  IADD3 R3, R3, R0, RZ ;  /* 0x0000000003037210 */ /* 0x000fea0007ffe0ff */
[----:B-----5:R1:W-:Y:S02]  /*d5c0*/  ST.E.128 [R2.64], R8 ;  /* 0x0000000802007985 */ /* 0x0203e4000c101d06 */
.L_x_4077:
[----:B------:R-:W-:Y:S05]  /*d5d0*/  BSYNC B1 ;  /* 0x0000000000017941 */ /* 0x000fea0003800000 */
.L_x_4076:
        /* <DEDUP_REMOVED lines=100> */
.L_x_4083:
[----:B------:R-:W-:Y:S05]  /*dc20*/  BSYNC B0 ;  /* 0x0000000000007941 */ /* 0x000fea0003800000 */
.L_x_4082:
[----:B-1----:R-:W-:Y:S01]  /*dc30*/  MOV R2, R68 ;  /* 0x0000004400027202 */ /* 0x002fe20000000f00 */
[----:B------:R-:W-:Y:S01]  /*dc40*/  IMAD R0, R193, 0x180, RZ ;  /* 0x00000180c1007824 */ /* 0x000fe200078e02ff */
[----:B------:R-:W-:Y:S05]  /*dc50*/  MOV R3, R69 ;  /* 0x0000004500037202 */ /* 0x000fea0000000f00 */
[----:B------:R-:W-:Y:S05]  /*dc60*/  IMAD.WIDE.U32 R2, R192, 0x180, R2 ;  /* 0x00000180c0027825 */ /* 0x000fea00078e0002 */
[----:B------:R-:W-:Y:S05]  /*dc70*/  IADD3 R3, R3, R0, RZ ;  /* 0x0000000003037210 */ /* 0x000fea0007ffe0ff */
[----:B-----5:R1:W-:Y:S02]  /*dc80*/  ST.E.128 [R2.64], R8 ;  /* 0x0000000802007985 */ /* 0x0203e4000c101d06 */
.L_x_4081:
[----:B------:R-:W-:Y:S05]  /*dc90*/  BSYNC B1 ;  /* 0x0000000000017941 */ /* 0x000fea0003800000 */
.L_x_4080:
        /* <DEDUP_REMOVED lines=100> */
.L_x_4087:
[----:B------:R-:W-:Y:S05]  /*e2e0*/  BSYNC B0 ;  /* 0x0000000000007941 */ /* 0x000fea0003800000 */
.L_x_4086:
[----:B-1----:R-:W-:Y:S01]  /*e2f0*/  MOV R2, R68 ;  /* 0x0000004400027202 */ /* 0x002fe20000000f00 */
[----:B------:R-:W-:Y:S01]  /*e300*/  IMAD R0, R193, 0x1a0, RZ ;  /* 0x000001a0c1007824 */ /* 0x000fe200078e02ff */
[----:B------:R-:W-:Y:S05]  /*e310*/  MOV R3, R69 ;  /* 0x0000004500037202 */ /* 0x000fea0000000f00 */
[----:B------:R-:W-:Y:S05]  /*e320*/  IMAD.WIDE.U32 R2, R192, 0x1a0, R2 ;  /* 0x000001a0c0027825 */ /* 0x000fea00078e0002 */
[----:B------:R-:W-:Y:S05]  /*e330*/  IADD3 R3, R3, R0, RZ ;  /* 0x0000000003037210 */ /* 0x000fea0007ffe0ff */
[----:B-----5:R1:W-:Y:S02]  /*e340*/  ST.E.128 [R2.64], R8 ;  /* 0x0000000802007985 */ /* 0x0203e4000c101d06 */
.L_x_4085:
[----:B------:R-:W-:Y:S05]  /*e350*/  BSYNC B1 ;  /* 0x0000000000017941 */ /* 0x000fea0003800000 */
.L_x_4084:
        /* <DEDUP_REMOVED lines=100> */
.L_x_4091:
[----:B------:R-:W-:Y:S05]  /*e9a0*/  BSYNC B0 ;  /* 0x0000000000007941 */ /* 0x000fea0003800000 */
.L_x_4090:
[----:B-1----:R-:W-:Y:S01]  /*e9b0*/  MOV R2, R68 ;  /* 0x0000004400027202 */ /* 0x002fe20000000f00 */
[----:B------:R-:W-:Y:S01]  /*e9c0*/  IMAD R0, R193, 0x1c0, RZ ;  /* 0x000001c0c1007824 */ /* 0x000fe200078e02ff */
[----:B------:R-:W-:Y:S05]  /*e9d0*/  MOV R3, R69 ;  /* 0x0000004500037202 */ /* 0x000fea0000000f00 */
[----:B------:R-:W-:Y:S05]  /*e9e0*/  IMAD.WIDE.U32 R2, R192, 0x1c0, R2 ;  /* 0x000001c0c0027825 */ /* 0x000fea00078e0002 */
[----:B------:R-:W-:Y:S05]  /*e9f0*/  IADD3 R3, R3, R0, RZ ;  /* 0x0000000003037210 */ /* 0x000fea0007ffe0ff */
[----:B-----5:R1:W-:Y:S02]  /*ea00*/  ST.E.128 [R2.64], R8 ;  /* 0x0000000802007985 */ /* 0x0203e4000c101d06 */
.L_x_4089:
[----:B------:R-:W-:Y:S05]  /*ea10*/  BSYNC B1 ;  /* 0x0000000000017941 */ /* 0x000fea0003800000 */
.L_x_4088:
        /* <DEDUP_REMOVED lines=99> */
.L_x_4095:
[----:B------:R-:W-:Y:S05]  /*f050*/  BSYNC B0 ;  /* 0x0000000000007941 */ /* 0x000fea0003800000 */
.L_x_4094:
[----:B-1----:R-:W-:Y:S01]  /*f060*/  MOV R2, R68 ;  /* 0x0000004400027202 */ /* 0x002fe20000000f00 */
[----:B------:R-:W-:Y:S01]  /*f070*/  IMAD R0, R193, 0x1e0, RZ ;  /* 0x000001e0c1007824 */ /* 0x000fe200078e02ff */
[----:B------:R-:W-:Y:S05]  /*f080*/  MOV R3, R69 ;  /* 0x0000004500037202 */ /* 0x000fea0000000f00 */
[----:B------:R-:W-:Y:S05]  /*f090*/  IMAD.WIDE.U32 R2, R192, 0x1e0, R2 ;  /* 0x000001e0c0027825 */ /* 0x000fea00078e0002 */
[----:B------:R-:W-:Y:S05]  /*f0a0*/  IADD3 R3, R3, R0, RZ ;  /* 0x0000000003037210 */ /* 0x000fea0007ffe0ff */
[----:B-----5:R1:W-:Y:S02]  /*f0b0*/  ST.E.128 [R2.64], R8 ;  /* 0x0000000802007985 */ /* 0x0203e4000c101d06 */
.L_x_4093:
[----:B------:R-:W-:Y:S05]  /*f0c0*/  BSYNC B1 ;  /* 0x0000000000017941 */ /* 0x000fea0003800000 */
.L_x_4092:
        /* <DEDUP_REMOVED lines=11> */
.L_x_3997:
        /* <DEDUP_REMOVED lines=184> */
.L_x_4031:
[----:B------:R-:W-:Y:S05]  /*fd00*/  BSYNC B2 ;  /* 0x0000000000027941 */ /* 0x000fea0003800000 */
.L_x_3996:
        /* <DEDUP_REMOVED lines=91> */
.L_x_4097:
        /* <DEDUP_REMOVED lines=12> */
.L_x_4098:
[----:B------:R-:W-:Y:S05]  /*10380*/  BSYNC B0 ;  /* 0x0000000000007941 */ /* 0x000fea0003800000 */
.L_x_4096:
[----:B------:R-:W-:Y:S04]  /*10390*/  IADD3 R19, R19, -0x1, RZ ;  /* 0xffffffff13137810 */ /* 0x000fe80007ffe0ff */
[----:B------:R-:W-:Y:S11]  /*103a0*/  ISETP.GT.AND P0, PT, R19, R139, PT ;  /* 0x0000008b1300720c */ /* 0x000ff60003f04270 */
[----:B------:R-:W-:Y:S02]  /*103b0*/  @!UPT UIADD3 URZ, URZ, URZ, URZ ;  /* 0x0000003f3f3ff290 */ /* 0x000fe4000fffe03f */
[----:B------:R-:W-:-:S05]  /*103c0*/  @P0 BRA `(.L_x_4099) ;  /* 0xffff2de000000947 */ /* 0x000fca000383ffff */
.L_x_3995:
[----:B------:R-:W-:Y:S01]  /*103d0*/  WARPSYNC 0xffffffff ;  /* 0xffffffff00007948 */ /* 0x000fe20003800000 */
[----:B------:R-:W-:Y:S06]  /*103e0*/  BAR.SYNC.DEFER_BLOCKING 0x0 ;  /* 0x0000000000007b1d */ /* 0x000fec0000010000 */
[----:B------:R2:W5:Y:S04]  /*103f0*/  LDL R48, [R1+0x150] ;  /* 0x0001500001307983 */ /* 0x0005680000100800 */
[----:B------:R2:W5:Y:S04]  /*10400*/  LDL R223, [R1+0x158] ;  /* 0x0001580001df7983 */ /* 0x0005680000100800 */
[----:B------:R-:W3:Y:S01]  /*10410*/  LD.E R33, [R156.64+0xd0] ;  /* 0x0000d0069c217980 */ /* 0x000ee2000c101900 */
[----:B------:R-:W-:Y:S01]  /*10420*/  BSSY B2, `(.L_x_4100) ;  /* 0x0000316000027945 */ /* 0x000fe20003800000 */
[----:B------:R-:W-:Y:S01]  /*10430*/  IMAD.SHL.U32 R191, R246, 0x2, RZ ;  /* 0x00000002f6bf7824 */ /* 0x000fe200078e00ff */
[C---:B------:R-:W-:Y:S01]  /*10440*/  SHF.L.U64.HI R6, R200.reuse, 0x4, R201 ;  /* 0x00000004c8067819 */ /* 0x040fe200000102c9 */
[----:B------:R-:W4:Y:S01]  /*10450*/  S2R R0, SR_CTAID.X ;  /* 0x0000000000007919 */ /* 0x000f220000002500 */
[----:B------:R-:W-:-:S03]  /*10460*/  IMAD.SHL.U32 R4, R200, 0x10, RZ ;  /* 0x00000010c8047824 */ /* 0x000fc600078e00ff */
[----:B------:R-:W1:Y:S01]  /*10470*/  S2R R41, SR_TID.X ;  /* 0x0000000000297919 */ /* 0x000e620000002100 */
[----:B----4-:R-:W-:Y:S02]  /*10480*/  SHF.L.U32 R226, R0, 0x6, RZ ;  /* 0x0000000600e27819 */ /* 0x010fe400000006ff */
[----:B---3--:R-:W-:-:S13]  /*10490*/  ISETP.NE.AND P0, PT, R33, RZ, PT ;  /* 0x000000ff2100720c */ /* 0x008fda0003f05270 */
[----:B------:R-:W-:Y:S05]  /*104a0*/  @!P0 BRA `(.L_x_4101) ;  /* 0x00002ca000008947 */ /* 0x000fea0003800000 */
[----:B-12---:R-:W2:Y:S01]  /*104b0*/  LD.E.64 R2, [R156.64+0xf0] ;  /* 0x0000f0069c027980 */ /* 0x006ea2000c101b00 */
[----:B------:R-:W-:-:S03]  /*104c0*/  IMAD.MOV.U32 R0, RZ, RZ, RZ ;  /* 0x000000ffff007224 */ /* 0x000fc600078e00ff */
[----:B------:R-:W3:Y:S04]  /*104d0*/  LD.E.U8 R12, [R156.64+0x1b3] ;  /* 0x0001b3069c0c7980 */ /* 0x000ee8000c101100 */
[----:B------:R1:W5:Y:S04]  /*104e0*/  LD.E R38, [R156.64+0xc0] ;  /* 0x0000c0069c267980 */ /* 0x000368000c101900 */
[----:B------:R1:W5:Y:S04]  /*104f0*/  LD.E.64 R28, [R156.64+0x148] ;  /* 0x000148069c1c7980 */ /* 0x000368000c101b00 */
[----:B------:R1:W5:Y:S01]  /*10500*/  LD.E.64 R22, [R156.64+0x150] ;  /* 0x000150069c167980 */ /* 0x000362000c101b00 */
[----:B--2---:R-:W-:-:S04]  /*10510*/  ISETP.NE.U32.AND P1, PT, R2, RZ, PT ;  /* 0x000000ff0200720c */ /* 0x004fc80003f25070 */
[----:B------:R-:W-:-:S13]  /*10520*/  ISETP.NE.AND.EX P1, PT, R3, RZ, PT, P1 ;  /* 0x000000ff0300720c */ /* 0x000fda0003f25310 */
[----:B-----5:R-:W-:-:S04]  /*10530*/  @P1 LEA R2, P0, R48, R2, 0x2 ;  /* 0x0000000230021211 */ /* 0x020fc800078010ff */
[----:B------:R-:W-:-:S05]  /*10540*/  @P1 LEA.HI.X R3, R48, R3, R248, 0x2, P0 ;  /* 0x0000000330031211 */ /* 0x000fca00000f14f8 */
[----:B------:R2:W4:Y:S01]  /*10550*/  @P1 LD.E R0, [R2.64] ;  /* 0x0000000602001980 */ /* 0x000522000c101900 */
        /* <DEDUP_REMOVED lines=10> */
[----:B--2---:R-:W-:-:S04]  /*10600*/  IMAD.WIDE.U32 R2, R200, 0x30, R246 ;  /* 0x00000030c8027825 */ /* 0x004fc800078e00f6 */
[----:B------:R-:W-:Y:S01]  /*10610*/  IMAD.IADD R6, R3, 0x1, R10 ;  /* 0x0000000103067824 */ /* 0x000fe200078e020a */
[----:B------:R-:W-:-:S04]  /*10620*/  LEA R44, P0, R2, R198, 0x1 ;  /* 0x000000c6022c7211 */ /* 0x000fc800078008ff */
[----:B------:R-:W-:Y:S02]  /*10630*/  LEA.HI.X R45, R2, R199, R6, 0x1, P0 ;  /* 0x000000c7022d7211 */ /* 0x000fe400000f0c06 */
[----:B---3--:R-:W-:Y:S02]  /*10640*/  ISETP.NE.AND P0, PT, R12, RZ, PT ;  /* 0x000000ff0c00720c */ /* 0x008fe40003f05270 */
[----:B------:R-:W-:-:S04]  /*10650*/  LEA R8, P2, R242, R198, 0x1 ;  /* 0x000000c6f2087211 */ /* 0x000fc800078408ff */
[----:B------:R-:W-:Y:S01]  /*10660*/  LEA.HI.X R9, R242, R199, R247, 0x1, P2 ;  /* 0x000000c7f2097211 */ /* 0x000fe200010f0cf7 */
[--C-:B------:R-:W-:Y:S01]  /*10670*/  IMAD.IADD R37, R223, 0x1, -R226.reuse ;  /* 0x00000001df257824 */ /* 0x100fe200078e0ae2 */
[----:B----4-:R-:W-:Y:S02]  /*10680*/  IADD3 R11, R0, R153, R226 ;  /* 0x00000099000b7210 */ /* 0x010fe40007ffe0e2 */
        /* <DEDUP_REMOVED lines=71> */
.L_x_4106:
[----:B------:R-:W-:Y:S05]  /*10b00*/  BSYNC B0 ;  /* 0x0000000000007941 */ /* 0x000fea0003800000 */
.L_x_4105:
[----:B-----5:R3:W-:Y:S02]  /*10b10*/  STS.128 [R191], R4 ;  /* 0x00000004bf007388 */ /* 0x0207e40000000c00 */
.L_x_4104:
[----:B------:R-:W-:Y:S05]  /*10b20*/  BSYNC B1 ;  /* 0x0000000000017941 */ /* 0x000fea0003800000 */
.L_x_4103:
        /* <DEDUP_REMOVED lines=62> */
.L_x_4110:
[----:B------:R-:W-:Y:S05]  /*10f10*/  BSYNC B0 ;  /* 0x0000000000007941 */ /* 0x000fea0003800000 */
.L_x_4109:
[----:B-----5:R1:W-:Y:S02]  /*10f20*/  STS.128 [R191+0x800], R4 ;  /* 0x00080004bf007388 */ /* 0x0203e40000000c00 */
.L_x_4108:
[----:B------:R-:W-:Y:S05]  /*10f30*/  BSYNC B1 ;  /* 0x0000000000017941 */ /* 0x000fea0003800000 */
.L_x_4107:
        /* <DEDUP_REMOVED lines=63> */
.L_x_4114:
[----:B------:R-:W-:Y:S05]  /*11330*/  BSYNC B0 ;  /* 0x0000000000007941 */ /* 0x000fea0003800000 */
.L_x_4113:
[----:B-----5:R3:W-:Y:S02]  /*11340*/  STS.128 [R191+0x1000], R4 ;  /* 0x00100004bf007388 */ /* 0x0207e40000000c00 */
.L_x_4112:
[----:B------:R-:W-:Y:S05]  /*11350*/  BSYNC B1 ;  /* 0x0000000000017941 */ /* 0x000fea0003800000 */
.L_x_4111:
        /* <DEDUP_REMOVED lines=62> */
.L_x_4117:
[----:B------:R-:W-:Y:S05]  /*11740*/  BSYNC B0 ;  /* 0x0000000000007941 */ /* 0x000fea0003800000 */
.L_x_4116:
[----:B-----5:R3:W-:Y:S01]  /*11750*/  STS.128 [R191+0x1800], R4 ;  /* 0x00180004bf007388 */ /* 0x0207e20000000c00 */
[----:B------:R-:W-:Y:S05]  /*11760*/  BRA `(.L_x_4115) ;  /* 0x00001e1000007947 */ /* 0x000fea0003800000 */
.L_x_4102:
        /* <DEDUP_REMOVED lines=98> */
.L_x_4121:
[----:B------:R-:W-:Y:S05]  /*11d90*/  BSYNC B0 ;  /* 0x0000000000007941 */ /* 0x000fea0003800000 */
.L_x_4120:
[----:B-----5:R3:W-:Y:S02]  /*11da0*/  STS.128 [R191], R4 ;  /* 0x00000004bf007388 */ /* 0x0207e40000000c00 */
.L_x_4119:
[----:B------:R-:W-:Y:S05]  /*11db0*/  BSYNC B1 ;  /* 0x0000000000017941 */ /* 0x000fea0003800000 */
.L_x_4118:
        /* <DEDUP_REMOVED lines=101> */
.L_x_4125:
[----:B------:R-:W-:Y:S05]  /*12410*/  BSYNC B0 ;  /* 0x0000000000007941 */ /* 0x000fea0003800000 */
.L_x_4124:
[----:B-----5:R1:W-:Y:S02]  /*12420*/  STS.128 [R191+0x800], R4 ;  /* 0x00080004bf007388 */ /* 0x0203e40000000c00 */
.L_x_4123:
[----:B------:R-:W-:Y:S05]  /*12430*/  BSYNC B1 ;  /* 0x0000000000017941 */ /* 0x000fea0003800000 */
.L_x_4122:
        /* <DEDUP_REMOVED lines=102> */
.L_x_4129:
[----:B------:R-:W-:Y:S05]  /*12aa0*/  BSYNC B0 ;  /* 0x0000000000007941 */ /* 0x000fea0003800000 */
.L_x_4128:
[----:B-----5:R3:W-:Y:S02]  /*12ab0*/  STS.128 [R191+0x1000], R4 ;  /* 0x00100004bf007388 */ /* 0x0207e40000000c00 */
.L_x_4127:
[----:B------:R-:W-:Y:S05]  /*12ac0*/  BSYNC B1 ;  /* 0x0000000000017941 */ /* 0x000fea0003800000 */
.L_x_4126:
        /* <DEDUP_REMOVED lines=101> */
.L_x_4131:
[----:B------:R-:W-:Y:S05]  /*13120*/  BSYNC B0 ;  /* 0x0000000000007941 */ /* 0x000fea0003800000 */
.L_x_4130:
[----:B-----5:R3:W-:Y:S01]  /*13130*/  STS.128 [R191+0x1800], R4 ;  /* 0x00180004bf007388 */ /* 0x0207e20000000c00 */
[----:B------:R-:W-:Y:S05]  /*13140*/  BRA `(.L_x_4115) ;  /* 0x0000043000007947 */ /* 0x000fea0003800000 */
.L_x_4101:
[----:B-12--5:R-:W-:Y:S01]  /*13150*/  IADD3 R0, -R226, R223, RZ ;  /* 0x000000dfe2007210 */ /* 0x026fe20007ffe1ff */
[----:B------:R-:W-:Y:S03]  /*13160*/  BSSY B0, `(.L_x_4132) ;  /* 0x000000d000007945 */ /* 0x000fe60003800000 */
[----:B------:R-:W-:-:S13]  /*13170*/  ISETP.GE.AND P0, PT, R78, R0, PT ;  /* 0x000000004e00720c */ /* 0x000fda0003f06270 */
[----:B------:R-:W-:Y:S05]  /*13180*/  @P0 BRA `(.L_x_4133) ;  /* 0x000000a000000947 */ /* 0x000fea0003800000 */
[----:B------:R-:W2:Y:S02]  /*13190*/  LDL R2, [R1] ;  /* 0x0000000001027983 */ /* 0x000ea40000100800 */
        /* <DEDUP_REMOVED lines=9> */
.L_x_4133:
[----:B------:R-:W-:Y:S05]  /*13230*/  BSYNC B0 ;  /* 0x0000000000007941 */ /* 0x000fea0003800000 */
.L_x_4132:
        /* <DEDUP_REMOVED lines=16> */
.L_x_4135:
[----:B------:R-:W-:Y:S05]  /*13340*/  BSYNC B0 ;  /* 0x0000000000007941 */ /* 0x000fea0003800000 */
.L_x_4134:
        /* <DEDUP_REMOVED lines=16> */
.L_x_4137:
[----:B------:R-:W-:Y:S05]  /*13450*/  BSYNC B0 ;  /* 0x0000000000007941 */ /* 0x000fea0003800000 */
.L_x_4136:
        /* <DEDUP_REMOVED lines=18> */
.L_x_4115:
[----:B------:R-:W-:Y:S05]  /*13580*/  BSYNC B2 ;  /* 0x0000000000027941 */ /* 0x000fea0003800000 */
.L_x_4100:
[----:B------:R-:W5:Y:S01]  /*13590*/  LDL R0, [R1+0x6c] ;  /* 0x00006c0001007983 */ /* 0x000f620000100800 */
[----:B------:R-:W-:Y:S01]  /*135a0*/  BSSY B0, `(.L_x_4138) ;  /* 0x0000010000007945 */ /* 0x000fe20003800000 */
[----:B-----5:R-:W-:-:S05]  /*135b0*/  IADD3 R252, R0, -0x1, RZ ;  /* 0xffffffff00fc7810 */ /* 0x020fca0007ffe0ff */
[----:B------:R-:W-:-:S04]  /*135c0*/  IMAD.SHL.U32 R89, R252, 0x100, RZ ;  /* 0x00000100fc597824 */ /* 0x000fc800078e00ff */
[----:B------:R-:W-:-:S05]  /*135d0*/  IMAD.IADD R0, R244, 0x1, -R89 ;  /* 0x00000001f4007824 */ /* 0x000fca00078e0a59 */
[----:B------:R-:W-:-:S13]  /*135e0*/  ISETP.GE.AND P0, PT, R78, R0, PT ;  /* 0x000000004e00720c */ /* 0x000fda0003f06270 */
[----:B------:R-:W-:Y:S05]  /*135f0*/  @P0 BRA `(.L_x_4139) ;  /* 0x000000a000000947 */ /* 0x000fea0003800000 */
[----:B--23--:R-:W2:Y:S02]  /*13600*/  LDL R2, [R1] ;  /* 0x0000000001027983 */ /* 0x00cea40000100800 */
        /* <DEDUP_REMOVED lines=9> */
.L_x_4139:
[----:B------:R-:W-:Y:S05]  /*136a0*/  BSYNC B0 ;  /* 0x0000000000007941 */ /* 0x000fea0003800000 */
.L_x_4138:
[----:B------:R-:W-:Y:S01]  /*136b0*/  ISETP.GE.AND P0, PT, R35, R0, PT ;  /* 0x000000002300720c */ /* 0x000fe20003f06270 */
[----:B------:R-:W-:-:S12]  /*136c0*/  BSSY B0, `(.L_x_4140) ;  /* 0x000000c000007945 */ /* 0x000fd80003800000 */
[----:B------:R-:W-:Y:S05]  /*136d0*/  @P0 BRA `(.L_x_4141) ;  /* 0x000000a000000947 */ /* 0x000fea0003800000 */
[----:B--23--:R-:W2:Y:S02]  /*136e0*/  LDL R2, [R1] ;  /* 0x0000000001027983 */ /* 0x00cea40000100800 */
        /* <DEDUP_REMOVED lines=9> */
.L_x_4141:
[----:B------:R-:W-:Y:S05]  /*13780*/  BSYNC B0 ;  /* 0x0000000000007941 */ /* 0x000fea0003800000 */
.L_x_4140:
        /* <DEDUP_REMOVED lines=13> */
.L_x_4143:
[----:B------:R-:W-:Y:S05]  /*13860*/  BSYNC B0 ;  /* 0x0000000000007941 */ /* 0x000fea0003800000 */
.L_x_4142:
[----:B------:R-:W-:Y:S01]  /*13870*/  ISETP.GE.AND P0, PT, R25, R0, PT ;  /* 0x000000001900720c */ /* 0x000fe20003f06270 */
[----:B------:R-:W-:-:S12]  /*13880*/  BSSY B0, `(.L_x_4144) ;  /* 0x000000f000007945 */ /* 0x000fd80003800000 */
[----:B------:R-:W-:Y:S05]  /*13890*/  @P0 BRA `(.L_x_4145) ;  /* 0x000000d000000947 */ /* 0x000fea0003800000 */
[----:B--23--:R-:W2:Y:S02]  /*138a0*/  LDL R2, [R1] ;  /* 0x0000000001027983 */ /* 0x00cea40000100800 */
[----:B--2---:R-:W-:-:S13]  /*138b0*/  ISETP.GE.AND P0, PT, R154, R2, PT ;  /* 0x000000029a00720c */ /* 0x004fda0003f06270 */
[----:B------:R2:W-:Y:S01]  /*138c0*/  @P0 STS.128 [R191+0x3800], RZ ;  /* 0x003800ffbf000388 */ /* 0x0005e20000000c00 */
[----:B------:R-:W-:Y:S05]  /*138d0*/  @P0 BRA `(.L_x_4145) ;  /* 0x0000009000000947 */ /* 0x000fea0003800000 */
[----:B------:R-:W-:Y:S01]  /*138e0*/  MOV R2, R227 ;  /* 0x000000e300027202 */ /* 0x000fe20000000f00 */
[----:B-1----:R-:W-:Y:S01]  /*138f0*/  IMAD R4, R193, 0x60, RZ ;  /* 0x00000060c1047824 */ /* 0x002fe200078e02ff */
[----:B------:R-:W-:-:S05]  /*13900*/  MOV R3, R228 ;  /* 0x000000e400037202 */ /* 0x000fca0000000f00 */
[----:B------:R-:W-:-:S05]  /*13910*/  IMAD.WIDE.U32 R2, R192, 0x60, R2 ;  /* 0x00000060c0027825 */ /* 0x000fca00078e0002 */
[----:B------:R-:W-:-:S05]  /*13920*/  IADD3 R3, R4, R3, RZ ;  /* 0x0000000304037210 */ /* 0x000fca0007ffe0ff */
[----:B------:R-:W-:Y:S01]  /*13930*/  @!PT LDS RZ, [RZ] ;  /* 0x00000000fffff984 */ /* 0x000fe20000000800 */
[----:B------:R-:W-:Y:S01]  /*13940*/  @!PT LDS RZ, [RZ] ;  /* 0x00000000fffff984 */ /* 0x000fe20000000800 */
[----:B------:R-:W-:Y:S01]  /*13950*/  @!PT LDS RZ, [RZ] ;  /* 0x00000000fffff984 */ /* 0x000fe20000000800 */
[----:B------:R1:W-:Y:S02]  /*13960*/  LDGSTS.E.BYPASS.LTC128B.128 [R191+0x3800], [R2.64] ;  /* 0x0380000002bf7fae */ /* 0x0003e4000b901d46 */
.L_x_4145:
[----:B------:R-:W-:Y:S05]  /*13970*/  BSYNC B0 ;  /* 0x0000000000007941 */ /* 0x000fea0003800000 */
.L_x_4144:
[----:B------:R-:W-:Y:S01]  /*13980*/  IADD3 R19, R78, 0x40, RZ ;  /* 0x000000404e137810 */ /* 0x000fe20007ffe0ff */
[----:B------:R-:W-:Y:S03]  /*13990*/  BSSY B0, `(.L_x_4146) ;  /* 0x000000d000007945 */ /* 0x000fe60003800000 */
[----:B------:R-:W-:-:S13]  /*139a0*/  ISETP.GE.AND P0, PT, R19, R0, PT ;  /* 0x000000001300720c */ /* 0x000fda0003f06270 */
[----:B------:R-:W-:Y:S05]  /*139b0*/  @P0 BRA `(.L_x_4147) ;  /* 0x000000a000000947 */ /* 0x000fea0003800000 */
[----:B-123--:R-:W2:Y:S02]  /*139c0*/  LDL R2, [R1] ;  /* 0x0000000001027983 */ /* 0x00eea40000100800 */
        /* <DEDUP_REMOVED lines=9> */
.L_x_4147:
[----:B------:R-:W-:Y:S05]  /*13a60*/  BSYNC B0 ;  /* 0x0000000000007941 */ /* 0x000fea0003800000 */
.L_x_4146:
        /* <DEDUP_REMOVED lines=8> */
[----:B------:R-:W-:Y:S01]  /*13af0*/  MOV R2, R227 ;  /* 0x000000e300027202 */ /* 0x000fe20000000f00 */
        /* <DEDUP_REMOVED lines=8> */
.L_x_4149:
[----:B------:R-:W-:Y:S05]  /*13b80*/  BSYNC B0 ;  /* 0x0000000000007941 */ /* 0x000fea0003800000 */
.L_x_4148:
        /* <DEDUP_REMOVED lines=17> */
.L_x_4151:
[----:B------:R-:W-:Y:S05]  /*13ca0*/  BSYNC B0 ;  /* 0x0000000000007941 */ /* 0x000fea0003800000 */
.L_x_4150:
        /* <DEDUP_REMOVED lines=17> */
.L_x_4153:
[----:B------:R-:W-:Y:S05]  /*13dc0*/  BSYNC B0 ;  /* 0x0000000000007941 */ /* 0x000fea0003800000 */
.L_x_4152:
        /* <DEDUP_REMOVED lines=14> */
.L_x_4155:
[----:B------:R-:W-:Y:S05]  /*13eb0*/  BSYNC B0 ;  /* 0x0000000000007941 */ /* 0x000fea0003800000 */
.L_x_4154:
        /* <DEDUP_REMOVED lines=17> */
.L_x_4157:
[----:B------:R-:W-:Y:S05]  /*13fd0*/  BSYNC B0 ;  /* 0x0000000000007941 */ /* 0x000fea0003800000 */
.L_x_4156:
        /* <DEDUP_REMOVED lines=17> */
.L_x_4159:
[----:B------:R-:W-:Y:S05]  /*140f0*/  BSYNC B0 ;  /* 0x0000000000007941 */ /* 0x000fea0003800000 */
.L_x_4158:
        /* <DEDUP_REMOVED lines=17> */
.L_x_4161:
[----:B------:R-:W-:Y:S05]  /*14210*/  BSYNC B0 ;  /* 0x0000000000007941 */ /* 0x000fea0003800000 */
.L_x_4160:
        /* <DEDUP_REMOVED lines=17> */
.L_x_4163:
[----:B------:R-:W-:Y:S05]  /*14330*/  BSYNC B0 ;  /* 0x0000000000007941 */ /* 0x000fea0003800000 */
.L_x_4162:
        /* <DEDUP_REMOVED lines=17> */
.L_x_4165:
[----:B------:R-:W-:Y:S05]  /*14450*/  BSYNC B0 ;  /* 0x0000000000007941 */ /* 0x000fea0003800000 */
.L_x_4164:
[----:B--2---:R-:W-:Y:S01]  /*14460*/  IADD3 R9, R78, 0xe0, RZ ;  /* 0x000000e04e097810 */ /* 0x004fe20007ffe0ff */
[----:B------:R-:W-:Y:S03]  /*14470*/  BSSY B0, `(.L_x_4166) ;  /* 0x0000010000007945 */ /* 0x000fe60003800000 */
[----:B------:R-:W-:-:S13]  /*14480*/  ISETP.GE.AND P0, PT, R9, R0, PT ;  /* 0x000000000900720c */ /* 0x000fda0003f06270 */
[----:B------:R-:W-:Y:S05]  /*14490*/  @P0 BRA `(.L_x_4167) ;  /* 0x000000d000000947 */ /* 0x000fea0003800000 */
[----:B-1-3--:R-:W2:Y:S02]  /*144a0*/  LDL R2, [R1] ;  /* 0x0000000001027983 */ /* 0x00aea40000100800 */
        /* <DEDUP_REMOVED lines=12> */
.L_x_4167:
[----:B------:R-:W-:Y:S05]  /*14570*/  BSYNC B0 ;  /* 0x0000000000007941 */ /* 0x000fea0003800000 */
.L_x_4166:
        /* <DEDUP_REMOVED lines=17> */
.L_x_4169:
[----:B------:R-:W-:Y:S05]  /*14690*/  BSYNC B0 ;  /* 0x0000000000007941 */ /* 0x000fea0003800000 */
.L_x_4168:
[----:B-1-3--:R-:W3:Y:S04]  /*146a0*/  LDL R4, [R1+0x154] ;  /* 0x0001540001047983 */ /* 0x00aee80000100800 */
[----:B--2---:R-:W2:Y:S04]  /*146b0*/  LD.E.64 R2, [R156.64+0x1c0] ;  /* 0x0001c0069c027980 */ /* 0x004ea8000c101b00 */
[----:B----4-:R-:W4:Y:S04]  /*146c0*/  LD.E.64 R6, [R156.64+0x1b8] ;  /* 0x0001b8069c067980 */ /* 0x010f28000c101b00 */
[----:B------:R-:W4:Y:S04]  /*146d0*/  LD.E R153, [R156.64+0xd8] ;  /* 0x0000d8069c997980 */ /* 0x000f28000c101900 */
[----:B------:R-:W0:Y:S04]  /*146e0*/  LDGDEPBAR ;  /* 0x00000000000079af */ /* 0x000e280000000000 */
[----:B------:R-:W1:Y:S04]  /*146f0*/  S2R R21, SR_TID.X ;  /* 0x0000000000157919 */ /* 0x000e680000002100 */
[----:B------:R1:W5:Y:S01]  /*14700*/  LD.E R182, [R156.64+0x188] ;  /* 0x000188069cb67980 */ /* 0x000362000c101900 */
[----:B---3--:R-:W-:-:S02]  /*14710*/  IMAD.MOV.U32 R250, RZ, RZ, R4 ;  /* 0x000000fffffa7224 */ /* 0x008fc400078e0004 */
[----:B--2---:R-:W-:Y:S02]  /*14720*/  IMAD R3, R3, R48, RZ ;  /* 0x0000003003037224 */ /* 0x004fe400078e02ff */
[----:B------:R-:W-:-:S04]  /*14730*/  IMAD.WIDE.U32 R4, R48, R2, R250 ;  /* 0x0000000230047225 */ /* 0x000fc800078e00fa */
[----:B------:R-:W-:Y:S01]  /*14740*/  IMAD R3, R2, R248, R3 ;  /* 0x000000f802037224 */ /* 0x000fe200078e0203 */
[----:B----4-:R-:W-:-:S03]  /*14750*/  LEA R2, P0, R4, R6, 0x2 ;  /* 0x0000000604027211 */ /* 0x010fc600078010ff */
[----:B------:R-:W-:-:S05]  /*14760*/  IMAD.IADD R3, R5, 0x1, R3 ;  /* 0x0000000105037824 */ /* 0x000fca00078e0203 */
[----:B------:R-:W-:-:S05]  /*14770*/  LEA.HI.X R3, R4, R7, R3, 0x2, P0 ;  /* 0x0000000704037211 */ /* 0x000fca00000f1403 */
[----:B------:R2:W3:Y:S01]  /*14780*/  LD.E R2, [R2.64] ;  /* 0x0000000602027980 */ /* 0x0004e2000c101900 */
[----:B------:R-:W-:-:S04]  /*14790*/  DEPBAR.LE SB0, 0x0 ;  /* 0x000080000000791a */ /* 0x000fc80000000000 */
[----:B------:R-:W-:Y:S01]  /*147a0*/  BAR.SYNC.DEFER_BLOCKING 0x0 ;  /* 0x0000000000007b1d */ /* 0x000fe20000010000 */
[----:B------:R-:W-:Y:S02]  /*147b0*/  ISETP.GE.AND P0, PT, R78, R0, PT ;  /* 0x000000004e00720c */ /* 0x000fe40003f06270 */
[----:B-1----:R-:W-:-:S04]  /*147c0*/  SHF.R.S32.HI R20, RZ, 0x1f, R21 ;  /* 0x0000001fff147819 */ /* 0x002fc80000011415 */
[----:B------:R-:W-:Y:S01]  /*147d0*/  LEA.HI R20, R20, R21, RZ, 0x5 ;  /* 0x0000001514147211 */ /* 0x000fe200078f28ff */
[----:B------:R-:W3:Y:S03]  /*147e0*/  MUFU.RCP R153, R153 ;  /* 0x0000009900997308 */ /* 0x000ee60000001000 */
[----:B------:R-:W-:-:S05]  /*147f0*/  LOP3.LUT R20, R20, 0xffffffe0, RZ, 0xc0, !PT ;  /* 0xffffffe014147812 */ /* 0x000fca00078ec0ff */
[----:B------:R-:W-:Y:S01]  /*14800*/  IMAD.IADD R20, R21, 0x1, -R20 ;  /* 0x0000000115147824 */ /* 0x000fe200078e0a14 */
[----:B------:R1:W-:Y:S04]  /*14810*/  @P0 STS.128 [R191+0xa000], RZ ;  /* 0x00a000ffbf000388 */ /* 0x0003e80000000c00 */
[----:B--2---:R-:W-:Y:S01]  /*14820*/  SHF.R.S32.HI R3, RZ, 0x1f, R20 ;  /* 0x0000001fff037819 */ /* 0x004fe20000011414 */
[----:B------:R-:W-:Y:S01]  /*14830*/  IMAD.SHL.U32 R4, R41, 0x2, RZ ;  /* 0x0000000229047824 */ /* 0x000fe200078e00ff */
[----:B------:R-:W-:Y:S02]  /*14840*/  BSSY B0, `(.L_x_4170) ;  /* 0x0000010000007945 */ /* 0x000fe40003800000 */
[----:B------:R-:W-:Y:S02]  /*14850*/  LEA.HI R3, R3, R20, RZ, 0x2 ;  /* 0x0000001403037211 */ /* 0x000fe400078f10ff */
[----:B------:R-:W-:-:S02]  /*14860*/  LOP3.LUT R183, R4, 0x6, RZ, 0xc0, !PT ;  /* 0x0000000604b77812 */ /* 0x000fc400078ec0ff */
[----:B------:R-:W-:Y:S01]  /*14870*/  SHF.R.S32.HI R181, RZ, 0x2, R3 ;  /* 0x00000002ffb57819 */ /* 0x000fe20000011403 */
[----:B---3--:R-:W-:Y:S01]  /*14880*/  FMUL.FTZ R153, R2, R153 ;  /* 0x0000009902997220 */ /* 0x008fe20000410000 */
[----:B------:R-:W-:Y:S05]  /*14890*/  @P0 BRA `(.L_x_4171) ;  /* 0x000000a000000947 */ /* 0x000fea0003800000 */
[----:B-1----:R-:W2:Y:S02]  /*148a0*/  LDL R20, [R1] ;  /* 0x0000000001147983 */ /* 0x002ea40000100800 */
        /* <DEDUP_REMOVED lines=9> */
.L_x_4171:
[----:B-1----:R-:W-:Y:S05]  /*14940*/  BSYNC B0 ;  /* 0x0000000000007941 */ /* 0x002fea0003800000 */
.L_x_4170:
        /* <DEDUP_REMOVED lines=14> */
.L_x_4173:
[----:B------:R-:W-:Y:S05]  /*14a30*/  BSYNC B0 ;  /* 0x0000000000007941 */ /* 0x000fea0003800000 */
.L_x_4172:
[----:B------:R-:W-:Y:S01]  /*14a40*/  ISETP.GE.AND P0, PT, R34, R0, PT ;  /* 0x000000002200720c */ /* 0x000fe20003f06270 */
[----:B------:R-:W-:-:S12]  /*14a50*/  BSSY B0, `(.L_x_4174) ;  /* 0x000000f000007945 */ /* 0x000fd80003800000 */
[----:B------:R4:W-:Y:S01]  /*14a60*/  @P0 STS.128 [R191+0xb000], RZ ;  /* 0x00b000ffbf000388 */ /* 0x0009e20000000c00 */
[----:B------:R-:W-:Y:S05]  /*14a70*/  @P0 BRA `(.L_x_4175) ;  /* 0x000000c000000947 */ /* 0x000fea0003800000 */
[----:B--23--:R-:W2:Y:S02]  /*14a80*/  LDL R2, [R1] ;  /* 0x0000000001027983 */ /* 0x00cea40000100800 */
[----:B--2---:R-:W-:-:S13]  /*14a90*/  ISETP.GE.AND P0, PT, R154, R2, PT ;  /* 0x000000029a00720c */ /* 0x004fda0003f06270 */
[----:B------:R2:W-:Y:S01]  /*14aa0*/  @P0 STS.128 [R191+0xb000], RZ ;  /* 0x00b000ffbf000388 */ /* 0x0005e20000000c00 */
[----:B------:R-:W-:Y:S05]  /*14ab0*/  @P0 BRA `(.L_x_4175) ;  /* 0x0000008000000947 */ /* 0x000fea0003800000 */
[----:B------:R-:W3:Y:S04]  /*14ac0*/  LDL R4, [R1+0x10] ;  /* 0x0000100001047983 */ /* 0x000ee80000100800 */
[----:B--2---:R-:W2:Y:S01]  /*14ad0*/  LDL R5, [R1+0x14] ;  /* 0x0000140001057983 */ /* 0x004ea20000100800 */
[----:B---3--:R-:W-:-:S04]  /*14ae0*/  LEA R2, P0, R4, R222, 0x6 ;  /* 0x000000de04027211 */ /* 0x008fc800078030ff */
[----:B--2---:R-:W-:-:S05]  /*14af0*/  LEA.HI.X R3, R4, R221, R5, 0x6, P0 ;  /* 0x000000dd04037211 */ /* 0x004fca00000f3405 */
[----:B------:R-:W-:Y:S01]  /*14b00*/  @!PT LDS RZ, [RZ] ;  /* 0x00000000fffff984 */ /* 0x000fe20000000800 */
[----:B------:R-:W-:Y:S01]  /*14b10*/  @!PT LDS RZ, [RZ] ;  /* 0x00000000fffff984 */ /* 0x000fe20000000800 */
[----:B------:R-:W-:Y:S01]  /*14b20*/  @!PT LDS RZ, [RZ] ;  /* 0x00000000fffff984 */ /* 0x000fe20000000800 */
[----:B------:R2:W-:Y:S04]  /*14b30*/  LDGSTS.E.BYPASS.LTC128B.128 [R191+0xb000], [R2.64] ;  /* 0x0b00000002bf7fae */ /* 0x0005e8000b901d46 */
.L_x_4175:
[----:B------:R-:W-:Y:S05]  /*14b40*/  BSYNC B0 ;  /* 0x0000000000007941 */ /* 0x000fea0003800000 */
.L_x_4174:
        /* <DEDUP_REMOVED lines=10> */
[----:B---3--:R-:W-:Y:S02]  /*14bf0*/  MOV R5, R3 ;  /* 0x0000000300057202 */ /* 0x008fe40000000f00 */
        /* <DEDUP_REMOVED lines=9> */
.L_x_4177:
[----:B------:R-:W-:Y:S05]  /*14c90*/  BSYNC B0 ;  /* 0x0000000000007941 */ /* 0x000fea0003800000 */
.L_x_4176:
        /* <DEDUP_REMOVED lines=16> */
.L_x_4179:
[----:B------:R-:W-:Y:S05]  /*14da0*/  BSYNC B0 ;  /* 0x0000000000007941 */ /* 0x000fea0003800000 */
.L_x_4178:
        /* <DEDUP_REMOVED lines=20> */
.L_x_4181:
[----:B------:R-:W-:Y:S05]  /*14ef0*/  BSYNC B0 ;  /* 0x0000000000007941 */ /* 0x000fea0003800000 */
.L_x_4180:
        /* <DEDUP_REMOVED lines=20> */
.L_x_4183:
[----:B------:R-:W-:Y:S05]  /*15040*/  BSYNC B0 ;  /* 0x0000000000007941 */ /* 0x000fea0003800000 */
.L_x_4182:
        /* <DEDUP_REMOVED lines=20> */
.L_x_4185:
[----:B------:R-:W-:Y:S05]  /*15190*/  BSYNC B0 ;  /* 0x0000000000007941 */ /* 0x000fea0003800000 */
.L_x_4184:
        /* <DEDUP_REMOVED lines=16> */
.L_x_4187:
[----:B------:R-:W-:Y:S05]  /*152a0*/  BSYNC B0 ;  /* 0x0000000000007941 */ /* 0x000fea0003800000 */
.L_x_4186:
        /* <DEDUP_REMOVED lines=20> */
.L_x_4189:
[----:B------:R-:W-:Y:S05]  /*153f0*/  BSYNC B0 ;  /* 0x0000000000007941 */ /* 0x000fea0003800000 */
.L_x_4188:
        /* <DEDUP_REMOVED lines=20> */
.L_x_4191:
[----:B------:R-:W-:Y:S05]  /*15540*/  BSYNC B0 ;  /* 0x0000000000007941 */ /* 0x000fea0003800000 */
.L_x_4190:
        /* <DEDUP_REMOVED lines=20> */
.L_x_4193:
[----:B------:R-:W-:Y:S05]  /*15690*/  BSYNC B0 ;  /* 0x0000000000007941 */ /* 0x000fea0003800000 */
.L_x_4192:
        /* <DEDUP_REMOVED lines=20> */
.L_x_4195:
[----:B------:R-:W-:Y:S05]  /*157e0*/  BSYNC B0 ;  /* 0x0000000000007941 */ /* 0x000fea0003800000 */
.L_x_4194:
        /* <DEDUP_REMOVED lines=20> */
.L_x_4197:
[----:B------:R-:W-:Y:S05]  /*15930*/  BSYNC B0 ;  /* 0x0000000000007941 */ /* 0x000fea0003800000 */
.L_x_4196:
        /* <DEDUP_REMOVED lines=20> */
.L_x_4199:
[----:B------:R-:W-:Y:S05]  /*15a80*/  BSYNC B0 ;  /* 0x0000000000007941 */ /* 0x000fea0003800000 */
.L_x_4198:
        /* <DEDUP_REMOVED lines=20> */
.L_x_4201:
[----:B------:R-:W-:Y:S05]  /*15bd0*/  BSYNC B0 ;  /* 0x0000000000007941 */ /* 0x000fea0003800000 */
.L_x_4200:
[----:B--2---:R-:W2:Y:S04]  /*15be0*/  LDL.LU R0, [R1+0xc] ;  /* 0x00000c0001007983 */ /* 0x004ea80000300800 */
[----:B---3--:R-:W3:Y:S04]  /*15bf0*/  LDL.LU R4, [R1+0x18] ;  /* 0x0000180001047983 */ /* 0x008ee80000300800 */
[----:B------:R-:W1:Y:S01]  /*15c00*/  S2R R2, SR_TID.X ;  /* 0x0000000000027919 */ /* 0x000e620000002100 */
[----:B------:R-:W-:Y:S02]  /*15c10*/  SHF.R.S32.HI R184, RZ, 0x1f, R41 ;  /* 0x0000001fffb87819 */ /* 0x000fe40000011429 */
[----:B------:R-:W-:Y:S01]  /*15c20*/  R2P PR, R249, 0x6 ;  /* 0x00000006f9007804 */ /* 0x000fe20000000000 */
[----:B------:R-:W0:Y:S01]  /*15c30*/  LDGDEPBAR ;  /* 0x00000000000079af */ /* 0x000e220000000000 */
[----:B-1----:R-:W-:-:S04]  /*15c40*/  SHF.R.S32.HI R5, RZ, 0x1f, R2 ;  /* 0x0000001fff057819 */ /* 0x002fc80000011402 */
[----:B------:R-:W-:-:S04]  /*15c50*/  LEA.HI R5, R5, R2, RZ, 0x4 ;  /* 0x0000000205057211 */ /* 0x000fc800078f20ff */
[----:B------:R-:W-:-:S04]  /*15c60*/  SHF.R.S32.HI R5, RZ, 0x4, R5 ;  /* 0x00000004ff057819 */ /* 0x000fc80000011405 */
[----:B------:R-:W-:-:S04]  /*15c70*/  LEA.HI R3, R5, R5, RZ, 0x1 ;  /* 0x0000000505037211 */ /* 0x000fc800078f08ff */
[----:B------:R-:W-:-:S05]  /*15c80*/  LOP3.LUT R3, R3, 0xfffffffe, RZ, 0xc0, !PT ;  /* 0xfffffffe03037812 */ /* 0x000fca00078ec0ff */
[----:B------:R-:W-:Y:S01]  /*15c90*/  IMAD.IADD R3, R5, 0x1, -R3 ;  /* 0x0000000105037824 */ /* 0x000fe200078e0a03 */
[----:B------:R-:W-:-:S03]  /*15ca0*/  LEA.HI R184, R184, R41, RZ, 0x5 ;  /* 0x00000029b8b87211 */ /* 0x000fc600078f28ff */
[----:B------:R-:W-:Y:S01]  /*15cb0*/  IMAD.SHL.U32 R5, R3, 0x8, RZ ;  /* 0x0000000803057824 */ /* 0x000fe200078e00ff */
[----:B------:R-:W-:Y:S01]  /*15cc0*/  SHF.R.S32.HI R184, RZ, 0x5, R184 ;  /* 0x00000005ffb87819 */ /* 0x000fe200000114b8 */
[----:B--2---:R-:W-:Y:S02]  /*15cd0*/  IMAD.SHL.U32 R2, R0, 0x40, RZ ;  /* 0x0000004000027824 */ /* 0x004fe400078e00ff */
[----:B------:R-:W-:Y:S02]  /*15ce0*/  IMAD.SHL.U32 R0, R249, 0x40, RZ ;  /* 0x00000040f9007824 */ /* 0x000fe400078e00ff */
[----:B---3--:R-:W-:Y:S02]  /*15cf0*/  IMAD.SHL.U32 R6, R4, 0x40, RZ ;  /* 0x0000004004067824 */ /* 0x008fe400078e00ff */
[----:B------:R-:W-:Y:S01]  /*15d00*/  IMAD.SHL.U32 R4, R78, 0x8, RZ ;  /* 0x000000084e047824 */ /* 0x000fe200078e00ff */
[----:B------:R-:W-:Y:S02]  /*15d10*/  LOP3.LUT R0, R0, 0x1c0, RZ, 0xc0, !PT ;  /* 0x000001c000007812 */ /* 0x000fe400078ec0ff */
[----:B------:R-:W-:-:S02]  /*15d20*/  LOP3.LUT R2, R2, 0x1c0, RZ, 0xc0, !PT ;  /* 0x000001c002027812 */ /* 0x000fc400078ec0ff */
[----:B------:R-:W-:Y:S02]  /*15d30*/  LOP3.LUT R91, R6, 0xfffffe00, RZ, 0xc0, !PT ;  /* 0xfffffe00065b7812 */ /* 0x000fe400078ec0ff */
[----:B------:R-:W-:Y:S02]  /*15d40*/  LOP3.LUT R6, R0, 0x8, R4, 0xf8, !PT ;  /* 0x0000000800067812 */ /* 0x000fe400078ef804 */
[----:B------:R-:W-:Y:S02]  /*15d50*/  SHF.R.U32.HI R0, RZ, 0x3, R0 ;  /* 0x00000003ff007819 */ /* 0x000fe40000011600 */
[----:B------:R-:W-:Y:S02]  /*15d60*/  LOP3.LUT R5, R2, 0x8, R5, 0xf8, !PT ;  /* 0x0000000802057812 */ /* 0x000fe400078ef805 */
[----:B------:R-:W-:Y:S01]  /*15d70*/  SHF.R.U32.HI R4, RZ, 0x3, R2 ;  /* 0x00000003ff047819 */ /* 0x000fe20000011602 */
[----:B------:R-:W-:Y:S01]  /*15d80*/  IMAD R2, R184, 0x400, R91 ;  /* 0x00000400b8027824 */ /* 0x000fe200078e025b */
[----:B------:R-:W-:-:S02]  /*15d90*/  LOP3.LUT R0, R6, R0, RZ, 0x3c, !PT ;  /* 0x0000000006007212 */ /* 0x000fc400078e3cff */
[----:B------:R-:W-:-:S03]  /*15da0*/  LOP3.LUT R90, R5, R4, RZ, 0x3c, !PT ;  /* 0x00000004055a7212 */ /* 0x000fc600078e3cff */
[----:B------:R-:W-:Y:S02]  /*15db0*/  IMAD R0, R3, 0x200, R0 ;  /* 0x0000020003007824 */ /* 0x000fe400078e0200 */
[----:B------:R-:W-:Y:S02]  /*15dc0*/  IMAD.IADD R2, R90, 0x1, R2 ;  /* 0x000000015a027824 */ /* 0x000fe400078e0202 */
[----:B------:R-:W-:Y:S02]  /*15dd0*/  IMAD.SHL.U32 R159, R0, 0x2, RZ ;  /* 0x00000002009f7824 */ /* 0x000fe400078e00ff */
[----:B------:R-:W-:-:S03]  /*15de0*/  IMAD.SHL.U32 R186, R2, 0x2, RZ ;  /* 0x0000000202ba7824 */ /* 0x000fc600078e00ff */
[----:B------:R-:W-:Y:S04]  /*15df0*/  LDSM.16.M88.4 R28, [R159+0x2800] ;  /* 0x002800009f1c783b */ /* 0x000fe80000000200 */
[----:B------:R-:W1:Y:S04]  /*15e00*/  LDSM.16.M88.4 R4, [R186] ;  /* 0x00000000ba04783b */ /* 0x000e680000000200 */
[----:B------:R-:W2:Y:S04]  /*15e10*/  LDSM.16.M88.4 R20, [R159+0x3800] ;  /* 0x003800009f14783b */ /* 0x000ea80000000200 */
[----:B------:R-:W3:Y:S04]  /*15e20*/  LDSM.16.M88.4 R32, [R159+0x2000] ;  /* 0x002000009f20783b */ /* 0x000ee80000000200 */
[----:B------:R-:W4:Y:S04]  /*15e30*/  LDSM.16.M88.4 R24, [R159+0x3000] ;  /* 0x003000009f18783b */ /* 0x000f280000000200 */
[----:B------:R-:W2:Y:S04]  /*15e40*/  LDSM.16.M88.4 R16, [R159+0x4000] ;  /* 0x004000009f10783b */ /* 0x000ea80000000200 */
[----:B------:R-:W3:Y:S04]  /*15e50*/  LDSM.16.M88.4 R12, [R159+0x4800] ;  /* 0x004800009f0c783b */ /* 0x000ee80000000200 */
[----:B------:R-:W3:Y:S04]  /*15e60*/  LDSM.16.M88.4 R8, [R159+0x5000] ;  /* 0x005000009f08783b */ /* 0x000ee80000000200 */
[----:B------:R-:W3:Y:S04]  /*15e70*/  LDSM.16.M88.4 R36, [R159+0x5800] ;  /* 0x005800009f24783b */ /* 0x000ee80000000200 */
[----:B------:R-:W-:Y:S04]  /*15e80*/  LDSM.16.M88.4 R40, [R159+0x6800] ;  /* 0x006800009f28783b */ /* 0x000fe80000000200 */
[----:B------:R-:W-:Y:S01]  /*15e90*/  LDSM.16.M88.4 R44, [R159+0x6000] ;  /* 0x006000009f2c783b */ /* 0x000fe20000000200 */
[C---:B-1----:R-:W-:Y:S08]  /*15ea0*/  HMMA.16816.F32 R60, R4.reuse, R28, RZ ;  /* 0x0000001c043c723c */ /* 0x042ff000000018ff */
[C---:B------:R-:W-:Y:S01]  /*15eb0*/  HMMA.16816.F32 R100, R4.reuse, R30, RZ ;  /* 0x0000001e0464723c */ /* 0x040fe200000018ff */
[----:B------:R-:W1:Y:S07]  /*15ec0*/  LDSM.16.M88.4 R28, [R159+0x7800] ;  /* 0x007800009f1c783b */ /* 0x000e6e0000000200 */
[C---:B--2---:R-:W-:Y:S08]  /*15ed0*/  HMMA.16816.F32 R104, R4.reuse, R20, RZ ;  /* 0x000000140468723c */ /* 0x044ff000000018ff */
        /* <DEDUP_REMOVED lines=10> */
[----:B------:R-:W1:Y:S07]  /*15f80*/  LDSM.16.M88.4 R16, [R159+0x9000] ;  /* 0x009000009f10783b */ /* 0x000e6e0000000200 */
[C---:B------:R-:W-:Y:S08]  /*15f90*/  HMMA.16816.F32 R76, R4.reuse, R12, RZ ;  /* 0x0000000c044c723c */ /* 0x040ff000000018ff */
[----:B------:R-:W-:Y:S01]  /*15fa0*/  HMMA.16816.F32 R68, R4, R14, RZ ;  /* 0x0000000e0444723c */ /* 0x000fe200000018ff */
[----:B------:R-:W1:Y:S01]  /*15fb0*/  LDSM.16.M88.4 R12, [R159+0x9800] ;  /* 0x009800009f0c783b */ /* 0x000e620000000200 */
[----:B------:R-:W-:-:S05]  /*15fc0*/  IMAD.MOV.U32 R0, RZ, RZ, 0x20 ;  /* 0x00000020ff007424 */ /* 0x000fca00078e00ff */
[----:B------:R-:W-:Y:S01]  /*15fd0*/  SEL R187, R0, 0xffffffe0, !P1 ;  /* 0xffffffe000bb7807 */ /* 0x000fe20004800000 */
[----:B------:R-:W-:-:S04]  /*15fe0*/  IMAD R48, R189, 0x2, R186 ;  /* 0x00000002bd307824 */ /* 0x000fc800078e02ba */
[C---:B------:R-:W-:Y:S01]  /*15ff0*/  IMAD.IADD R88, R159.reuse, 0x1, R187 ;  /* 0x000000019f587824 */ /* 0x040fe200078e02bb */
[C---:B------:R-:W-:Y:S08]  /*16000*/  HMMA.16816.F32 R56, R4.reuse, R8, RZ ;  /* 0x000000080438723c */ /* 0x040ff000000018ff */
[C---:B------:R-:W-:Y:S01]  /*16010*/  HMMA.16816.F32 R52, R4.reuse, R10, RZ ;  /* 0x0000000a0434723c */ /* 0x040fe200000018ff */
[----:B------:R-:W-:Y:S07]  /*16020*/  LDSM.16.M88.4 R8, [R48] ;  /* 0x000000003008783b */ /* 0x000fee0000000200 */
[C---:B------:R-:W-:Y:S08]  /*16030*/  HMMA.16816.F32 R128, R4.reuse, R36, RZ ;  /* 0x000000240480723c */ /* 0x040ff000000018ff */
[C---:B------:R-:W-:Y:S01]  /*16040*/  HMMA.16816.F32 R140, R4.reuse, R38, RZ ;  /* 0x00000026048c723c */ /* 0x040fe200000018ff */
[----:B------:R-:W3:Y:S07]  /*16050*/  LDSM.16.M88.4 R36, [R88+0x2000] ;  /* 0x002000005824783b */ /* 0x000eee0000000200 */
[C---:B-1----:R-:W-:Y:S08]  /*16060*/  HMMA.16816.F32 R112, R4.reuse, R28, RZ ;  /* 0x0000001c0470723c */ /* 0x042ff000000018ff */
[C---:B------:R-:W-:Y:S01]  /*16070*/  HMMA.16816.F32 R160, R4.reuse, R30, RZ ;  /* 0x0000001e04a0723c */ /* 0x040fe200000018ff */
[----:B------:R-:W1:Y:S07]  /*16080*/  LDSM.16.M88.4 R28, [R88+0x4000] ;  /* 0x00400000581c783b */ /* 0x000e6e0000000200 */
[C---:B--2---:R-:W-:Y:S08]  /*16090*/  HMMA.16816.F32 R216, R4.reuse, R20, RZ ;  /* 0x0000001404d8723c */ /* 0x044ff000000018ff */
[C---:B------:R-:W-:Y:S01]  /*160a0*/  HMMA.16816.F32 R240, R4.reuse, R22, RZ ;  /* 0x0000001604f0723c */ /* 0x040fe200000018ff */
[----:B------:R-:W2:Y:S07]  /*160b0*/  LDSM.16.M88.4 R20, [R88+0x5000] ;  /* 0x005000005814783b */ /* 0x000eae0000000200 */
[C---:B------:R-:W-:Y:S08]  /*160c0*/  HMMA.16816.F32 R124, R4.reuse, R40, RZ ;  /* 0x00000028047c723c */ /* 0x040ff000000018ff */
[C---:B------:R-:W-:Y:S01]  /*160d0*/  HMMA.16816.F32 R120, R4.reuse, R42, RZ ;  /* 0x0000002a0478723c */ /* 0x040fe200000018ff */
[----:B------:R-:W1:Y:S04]  /*160e0*/  LDSM.16.M88.4 R40, [R88+0x3000] ;  /* 0x003000005828783b */ /* 0x000e680000000200 */
[----:B------:R2:W-:Y:S03]  /*160f0*/  STL [R1+0x70], R48 ;  /* 0x0000703001007387 */ /* 0x0005e60000100800 */
[C---:B------:R-:W-:Y:S08]  /*16100*/  HMMA.16816.F32 R144, R4.reuse, R44, RZ ;  /* 0x0000002c0490723c */ /* 0x040ff000000018ff */
[C---:B------:R-:W-:Y:S01]  /*16110*/  HMMA.16816.F32 R132, R4.reuse, R46, RZ ;  /* 0x0000002e0484723c */ /* 0x040fe200000018ff */
[----:B------:R-:W1:Y:S07]  /*16120*/  LDSM.16.M88.4 R44, [R88+0x2800] ;  /* 0x00280000582c783b */ /* 0x000e6e0000000200 */
[C---:B---3--:R-:W-:Y:S08]  /*16130*/  HMMA.16816.F32 R116, R4.reuse, R34, RZ ;  /* 0x000000220474723c */ /* 0x048ff000000018ff */
[C---:B--2---:R-:W-:Y:S08]  /*16140*/  HMMA.16816.F32 R48, R4.reuse, R32, RZ ;  /* 0x000000200430723c */ /* 0x044ff000000018ff */
        /* <DEDUP_REMOVED lines=8> */
[----:B------:R-:W2:Y:S04]  /*161d0*/  LDSM.16.M88.4 R4, [R88+0x6800] ;  /* 0x006800005804783b */ /* 0x000ea80000000200 */
[----:B------:R-:W-:Y:S03]  /*161e0*/  LDSM.16.M88.4 R12, [R88+0x6000] ;  /* 0x00600000580c783b */ /* 0x000fe60000000200 */
[C---:B------:R-:W-:Y:S01]  /*161f0*/  HMMA.16816.F32 R196, R8.reuse, R36, R64 ;  /* 0x0000002408c4723c */ /* 0x040fe20000001840 */
[C---:B------:R-:W-:Y:S01]  /*16200*/  IADD3 R0, R159.reuse, 0x2000, RZ ;  /* 0x000020009f007810 */ /* 0x040fe20007ffe0ff */
[----:B------:R-:W-:Y:S01]  /*16210*/  IMAD R3, R190, 0x2, R186 ;  /* 0x00000002be037824 */ /* 0x000fe200078e02ba */
[----:B------:R-:W-:Y:S01]  /*16220*/  IADD3 R180, R159, 0x2040, RZ ;  /* 0x000020409fb47810 */ /* 0x000fe20007ffe0ff */
[----:B------:R-:W-:Y:S04]  /*16230*/  LDSM.16.M88.4 R32, [R88+0x3800] ;  /* 0x003800005820783b */ /* 0x000fe80000000200 */
[C---:B------:R-:W-:Y:S01]  /*16240*/  HMMA.16816.F32 R176, R8.reuse, R38, R72 ;  /* 0x0000002608b0723c */ /* 0x040fe20000001848 */
[----:B------:R-:W3:Y:S07]  /*16250*/  LDSM.16.M88.4 R36, [R88+0x7000] ;  /* 0x007000005824783b */ /* 0x000eee0000000200 */
[C---:B-1----:R-:W-:Y:S08]  /*16260*/  HMMA.16816.F32 R136, R8.reuse, R30, R80 ;  /* 0x0000001e0888723c */ /* 0x042ff00000001850 */
[----:B------:R-:W-:Y:S01]  /*16270*/  HMMA.16816.F32 R80, R8, R20, R56 ;  /* 0x000000140850723c */ /* 0x000fe20000001838 */
[----:B------:R-:W1:Y:S01]  /*16280*/  LDSM.16.M88.4 R56, [R88+0x8000] ;  /* 0x008000005838783b */ /* 0x000e620000000200 */
[----:B------:R-:W-:-:S06]  /*16290*/  @P2 IADD3 R180, R0, -0x40, RZ ;  /* 0xffffffc000b42810 */ /* 0x000fcc0007ffe0ff */
[C---:B------:R-:W-:Y:S08]  /*162a0*/  HMMA.16816.F32 R168, R8.reuse, R40, R108 ;  /* 0x0000002808a8723c */ /* 0x040ff0000000186c */
[C---:B------:R-:W-:Y:S01]  /*162b0*/  HMMA.16816.F32 R164, R8.reuse, R42, R96 ;  /* 0x0000002a08a4723c */ /* 0x040fe20000001860 */
[----:B------:R-:W4:Y:S07]  /*162c0*/  LDSM.16.M88.4 R40, [R88+0x7800] ;  /* 0x007800005828783b */ /* 0x000f2e0000000200 */
[C---:B------:R-:W-:Y:S08]  /*162d0*/  HMMA.16816.F32 R172, R8.reuse, R46, R100 ;  /* 0x0000002e08ac723c */ /* 0x040ff00000001864 */
[C---:B--2---:R-:W-:Y:S08]  /*162e0*/  HMMA.16816.F32 R124, R8.reuse, R4, R124 ;  /* 0x00000004087c723c */ /* 0x044ff0000000187c */
[C---:B------:R-:W-:Y:S01]  /*162f0*/  HMMA.16816.F32 R120, R8.reuse, R6, R120 ;  /* 0x000000060878723c */ /* 0x040fe20000001878 */
[----:B------:R-:W2:Y:S07]  /*16300*/  LDSM.16.M88.4 R4, [R88+0x8800] ;  /* 0x008800005804783b */ /* 0x000eae0000000200 */
[C---:B------:R-:W-:Y:S01]  /*16310*/  HMMA.16816.F32 R148, R8.reuse, R28, R84 ;  /* 0x0000001c0894723c */ /* 0x040fe20000001854 */
[----:B------:R-:W-:Y:S07]  /*16320*/  LDSM.16.M88.4 R28, [R180] ;  /* 0x00000000b41c783b */ /* 0x000fee0000000200 */
[C---:B------:R-:W-:Y:S01]  /*16330*/  HMMA.16816.F32 R72, R8.reuse, R16, R128 ;  /* 0x000000100848723c */ /* 0x040fe20000001880 */
[----:B------:R-:W-:Y:S01]  /*16340*/  IMAD R188, R189, 0x2, R3 ;  /* 0x00000002bdbc7824 */ /* 0x000fe200078e0203 */
[----:B------:R-:W-:Y:S06]  /*16350*/  LDSM.16.M88.4 R64, [R180+0x3800] ;  /* 0x00380000b440783b */ /* 0x000fec0000000200 */
[C---:B------:R-:W-:Y:S01]  /*16360*/  HMMA.16816.F32 R100, R8.reuse, R18, R140 ;  /* 0x000000120864723c */ /* 0x040fe2000000188c */
[----:B------:R-:W1:Y:S07]  /*16370*/  LDSM.16.M88.4 R16, [R3] ;  /* 0x000000000310783b */ /* 0x000e6e0000000200 */
[C---:B------:R-:W-:Y:S08]  /*16380*/  HMMA.16816.F32 R84, R8.reuse, R26, R68 ;  /* 0x0000001a0854723c */ /* 0x040ff00000001844 */
[C---:B------:R-:W-:Y:S01]  /*16390*/  HMMA.16816.F32 R96, R8.reuse, R24, R76 ;  /* 0x000000180860723c */ /* 0x040fe2000000184c */
[----:B------:R-:W1:Y:S07]  /*163a0*/  LDSM.16.M88.4 R24, [R88+0x9000] ;  /* 0x009000005818783b */ /* 0x000e6e0000000200 */
[----:B------:R-:W-:Y:S01]  /*163b0*/  HMMA.16816.F32 R68, R8, R22, R52 ;  /* 0x000000160844723c */ /* 0x000fe20000001834 */
[----:B------:R-:W2:Y:S01]  /*163c0*/  LDSM.16.M88.4 R20, [R88+0x9800] ;  /* 0x009800005814783b */ /* 0x000ea20000000200 */
[----:B------:R-:W-:-:S03]  /*163d0*/  IMAD.IADD R185, R187, 0x1, R180 ;  /* 0x00000001bbb97824 */ /* 0x000fc600078e02b4 */
[----:B------:R-:W2:Y:S03]  /*163e0*/  LDSM.16.M88.4 R52, [R180+0x800] ;  /* 0x00080000b434783b */ /* 0x000ea60000000200 */
[C---:B---3--:R-:W-:Y:S01]  /*163f0*/  HMMA.16816.F32 R128, R8.reuse, R36, R48 ;  /* 0x000000240880723c */ /* 0x048fe20000001830 */
[----:B------:R-:W-:Y:S07]  /*16400*/  LDSM.16.M88.4 R48, [R180+0x1000] ;  /* 0x00100000b430783b */ /* 0x000fee0000000200 */
[C---:B------:R-:W-:Y:S01]  /*16410*/  HMMA.16816.F32 R140, R8.reuse, R38, R116 ;  /* 0x00000026088c723c */ /* 0x040fe20000001874 */
[----:B------:R-:W3:Y:S07]  /*16420*/  LDSM.16.M88.4 R36, [R180+0x2800] ;  /* 0x00280000b424783b */ /* 0x000eee0000000200 */
[C---:B------:R-:W-:Y:S08]  /*16430*/  HMMA.16816.F32 R144, R8.reuse, R12, R144 ;  /* 0x0000000c0890723c */ /* 0x040ff00000001890 */
[C---:B------:R-:W-:Y:S01]  /*16440*/  HMMA.16816.F32 R132, R8.reuse, R14, R132 ;  /* 0x0000000e0884723c */ /* 0x040fe20000001884 */
[----:B------:R-:W-:Y:S07]  /*16450*/  LDSM.16.M88.4 R12, [R188] ;  /* 0x00000000bc0c783b */ /* 0x000fee0000000200 */
[C---:B-1----:R-:W-:Y:S08]  /*16460*/  HMMA.16816.F32 R200, R8.reuse, R56, R200 ;  /* 0x0000003808c8723c */ /* 0x042ff000000018c8 */
[C---:B------:R-:W-:Y:S01]  /*16470*/  HMMA.16816.F32 R208, R8.reuse, R58, R208 ;  /* 0x0000003a08d0723c */ /* 0x040fe200000018d0 */
[----:B------:R-:W1:Y:S07]  /*16480*/  LDSM.16.M88.4 R56, [R185] ;  /* 0x00000000b938783b */ /* 0x000e6e0000000200 */
[C---:B----4-:R-:W-:Y:S08]  /*16490*/  HMMA.16816.F32 R248, R8.reuse, R40, R112 ;  /* 0x0000002808f8723c */ /* 0x050ff00000001870 */
[C---:B------:R-:W-:Y:S01]  /*164a0*/  HMMA.16816.F32 R160, R8.reuse, R42, R160 ;  /* 0x0000002a08a0723c */ /* 0x040fe200000018a0 */
[----:B------:R-:W4:Y:S07]  /*164b0*/  LDSM.16.M88.4 R40, [R180+0x2000] ;  /* 0x00200000b428783b */ /* 0x000f2e0000000200 */
[C---:B------:R-:W-:Y:S08]  /*164c0*/  HMMA.16816.F32 R60, R8.reuse, R44, R60 ;  /* 0x0000002c083c723c */ /* 0x040ff0000000183c */
[C---:B------:R-:W-:Y:S01]  /*164d0*/  HMMA.16816.F32 R104, R8.reuse, R32, R104 ;  /* 0x000000200868723c */ /* 0x040fe20000001868 */
[----:B------:R-:W-:Y:S01]  /*164e0*/  IMAD R0, R184, 0x10, R181 ;  /* 0x00000010b8007824 */ /* 0x000fe200078e02b5 */
[----:B------:R-:W-:Y:S06]  /*164f0*/  LDSM.16.M88.4 R44, [R180+0x1800] ;  /* 0x00180000b42c783b */ /* 0x000fec0000000200 */
[C---:B--2---:R-:W-:Y:S08]  /*16500*/  HMMA.16816.F32 R216, R8.reuse, R4, R216 ;  /* 0x0000000408d8723c */ /* 0x044ff000000018d8 */
[----:B------:R-:W-:Y:S08]  /*16510*/  HMMA.16816.F32 R240, R8, R6, R240 ;  /* 0x0000000608f0723c */ /* 0x000ff000000018f0 */
[----:B------:R-:W-:Y:S08]  /*16520*/  HMMA.16816.F32 R4, R16, R28, R196 ;  /* 0x0000001c1004723c */ /* 0x000ff000000018c4 */
[C---:B------:R-:W-:Y:S01]  /*16530*/  HMMA.16816.F32 R108, R8.reuse, R34, R92 ;  /* 0x00000022086c723c */ /* 0x040fe2000000185c */
[----:B------:R-:W4:Y:S07]  /*16540*/  LDSM.16.M88.4 R32, [R180+0x3000] ;  /* 0x00300000b420783b */ /* 0x000f2e0000000200 */
[C---:B------:R-:W-:Y:S08]  /*16550*/  HMMA.16816.F32 R236, R8.reuse, R24, R236 ;  /* 0x0000001808ec723c */ /* 0x040ff000000018ec */
[C---:B------:R-:W-:Y:S08]  /*16560*/  HMMA.16816.F32 R232, R8.reuse, R26, R232 ;  /* 0x0000001a08e8723c */ /* 0x040ff000000018e8 */
[C---:B------:R-:W-:Y:S08]  /*16570*/  HMMA.16816.F32 R212, R8.reuse, R20, R212 ;  /* 0x0000001408d4723c */ /* 0x040ff000000018d4 */
[----:B------:R-:W-:Y:S08]  /*16580*/  HMMA.16816.F32 R204, R8, R22, R204 ;  /* 0x0000001608cc723c */ /* 0x000ff000000018cc */
[----:B------:R-:W-:Y:S01]  /*16590*/  HMMA.16816.F32 R8, R16, R30, R176 ;  /* 0x0000001e1008723c */ /* 0x000fe200000018b0 */
[----:B------:R-:W4:Y:S01]  /*165a0*/  LDSM.16.M88.4 R28, [R185+0x800] ;  /* 0x00080000b91c783b */ /* 0x000f220000000200 */
[----:B------:R-:W-:Y:S01]  /*165b0*/  IMAD.IADD R2, R89, 0x1, R183 ;  /* 0x0000000159027824 */ /* 0x000fe200078e02b7 */
[----:B------:R-:W-:-:S02]  /*165c0*/  IADD3 R0, R0, 0x1, R226 ;  /* 0x0000000100007810 */ /* 0x000fc40007ffe0e2 */
[----:B------:R-:W2:Y:S03]  /*165d0*/  LDL R183, [R1+0x14c] ;  /* 0x00014c0001b77983 */ /* 0x000ea60000100800 */
[----:B------:R-:W-:Y:S01]  /*165e0*/  HMMA.16816.F32 R60, R16, R52, R60 ;  /* 0x00000034103c723c */ /* 0x000fe2000000183c */
[----:B------:R-:W-:-:S07]  /*165f0*/  IADD3 R0, R244, R0, -R223 ;  /* 0x00000000f4007210 */ /* 0x000fce0007ffe8df */
[----:B---3--:R-:W-:Y:S08]  /*16600*/  HMMA.16816.F32 R112, R16, R38, R84 ;  /* 0x000000261070723c */ /* 0x008ff00000001854 */
[----:B-1----:R-:W-:Y:S01]  /*16610*/  HMMA.16816.F32 R84, R12, R56, R4 ;  /* 0x000000380c54723c */ /* 0x002fe20000001804 */
[----:B------:R-:W-:Y:S06]  /*16620*/  I2F R181, R2 ;  /* 0x0000000200b57306 */ /* 0x000fec0000201400 */
[----:B------:R-:W-:Y:S01]  /*16630*/  IADD3 R7, R2, 0x1, RZ ;  /* 0x0000000102077810 */ /* 0x000fe20007ffe0ff */
[----:B----4-:R-:W-:Y:S01]  /*16640*/  HMMA.16816.F32 R148, R16, R40, R148 ;  /* 0x000000281094723c */ /* 0x010fe20000001894 */
[----:B-----5:R-:W-:Y:S01]  /*16650*/  IMAD.IADD R0, R182, 0x1, R0 ;  /* 0x00000001b6007824 */ /* 0x020fe200078e0200 */
[----:B------:R-:W-:-:S06]  /*16660*/  IADD3 R5, R2, 0x8, RZ ;  /* 0x0000000802057810 */ /* 0x000fcc0007ffe0ff */
[C---:B------:R-:W-:Y:S01]  /*16670*/  HMMA.16816.F32 R136, R16.reuse, R42, R136 ;  /* 0x0000002a1088723c */ /* 0x040fe20000001888 */
[----:B------:R-:W-:Y:S07]  /*16680*/  LDSM.16.M88.4 R40, [R185+0x1000] ;  /* 0x00100000b928783b */ /* 0x000fee0000000200 */
[----:B------:R-:W-:Y:S01]  /*16690*/  HMMA.16816.F32 R96, R16, R36, R96 ;  /* 0x000000241060723c */ /* 0x000fe20000001860 */
[----:B------:R-:W1:Y:S07]  /*166a0*/  LDSM.16.M88.4 R36, [R180+0x4000] ;  /* 0x00400000b424783b */ /* 0x000e6e0000000200 */
[----:B------:R-:W-:Y:S01]  /*166b0*/  HMMA.16816.F32 R20, R12, R58, R8 ;  /* 0x0000003a0c14723c */ /* 0x000fe20000001808 */
[----:B------:R-:W3:Y:S01]  /*166c0*/  I2F R10, R7 ;  /* 0x00000007000a7306 */ /* 0x000ee20000201400 */
[----:B------:R-:W-:-:S02]  /*166d0*/  IADD3 R6, R0, 0x8, RZ ;  /* 0x0000000800067810 */ /* 0x000fc40007ffe0ff */
[----:B------:R-:W-:-:S04]  /*166e0*/  IADD3 R4, R2, 0x9, RZ ;  /* 0x0000000902047810 */ /* 0x000fc80007ffe0ff */
[----:B------:R-:W-:Y:S01]  /*166f0*/  HMMA.16816.F32 R52, R16, R54, R172 ;  /* 0x000000361034723c */ /* 0x000fe200000018ac */
[----:B------:R4:W1:Y:S01]  /*16700*/  I2F R24, R5 ;  /* 0x0000000500187306 */ /* 0x0008620000201400 */
[-C--:B------:R-:W-:Y:S02]  /*16710*/  IMNMX R8, R0, R244.reuse, PT ;  /* 0x000000f400087217 */ /* 0x080fe40003800200 */
[----:B------:R-:W-:-:S04]  /*16720*/  IMNMX R6, R6, R244, PT ;  /* 0x000000f406067217 */ /* 0x000fc80003800200 */
[----:B------:R-:W-:Y:S01]  /*16730*/  HMMA.16816.F32 R80, R16, R32, R80 ;  /* 0x000000201050723c */ /* 0x000fe20000001850 */
[----:B------:R1:W1:Y:S01]  /*16740*/  I2F R11, R4 ;  /* 0x00000004000b7306 */ /* 0x0002620000201400 */
[----:B------:R-:W-:Y:S01]  /*16750*/  ISETP.GE.AND P2, PT, R7, R8, PT ;  /* 0x000000080700720c */ /* 0x000fe20003f46270 */
[----:B---3--:R-:W-:Y:S01]  /*16760*/  FFMA.FTZ R9, R153, R10, R85 ;  /* 0x0000000a99097223 */ /* 0x008fe20000010055 */
[----:B------:R-:W-:-:S04]  /*16770*/  ISETP.GE.AND P0, PT, R7, R6, PT ;  /* 0x000000060700720c */ /* 0x000fc80003f06270 */
[----:B------:R-:W-:Y:S01]  /*16780*/  HMMA.16816.F32 R116, R16, R34, R68 ;  /* 0x000000221074723c */ /* 0x000fe20000001844 */
[----:B------:R-:W-:Y:S01]  /*16790*/  ISETP.GE.AND P1, PT, R5, R8, PT ;  /* 0x000000080500720c */ /* 0x000fe20003f26270 */
[----:B------:R-:W-:Y:S01]  /*167a0*/  FFMA.FTZ R7, R153, R181, R86 ;  /* 0x000000b599077223 */ /* 0x000fe20000010056 */
[----:B------:R-:W-:-:S05]  /*167b0*/  ISETP.GE.AND P6, PT, R5, R6, PT ;  /* 0x000000060500720c */ /* 0x000fca0003fc6270 */
[----:B------:R-:W-:Y:S01]  /*167c0*/  HMMA.16816.F32 R32, R12, R28, R60 ;  /* 0x0000001c0c20723c */ /* 0x000fe2000000183c */
[C---:B----4-:R-:W-:Y:S02]  /*167d0*/  IADD3 R5, R2.reuse, 0x10, RZ ;  /* 0x0000001002057810 */ /* 0x050fe40007ffe0ff */
[----:B------:R-:W-:-:S05]  /*167e0*/  ISETP.GE.AND P4, PT, R2, R6, PT ;  /* 0x000000060200720c */ /* 0x000fca0003f86270 */
[----:B------:R-:W-:Y:S01]  /*167f0*/  HMMA.16816.F32 R76, R16, R48, R168 ;  /* 0x00000030104c723c */ /* 0x000fe200000018a8 */
[----:B------:R3:W4:Y:S01]  /*16800*/  I2F R26, R5 ;  /* 0x00000005001a7306 */ /* 0x0007220000201400 */
[C---:B------:R-:W-:Y:S02]  /*16810*/  ISETP.GE.AND P5, PT, R4.reuse, R8, PT ;  /* 0x000000080400720c */ /* 0x040fe40003fa6270 */
[----:B------:R-:W-:-:S04]  /*16820*/  ISETP.GE.AND P3, PT, R4, R6, PT ;  /* 0x000000060400720c */ /* 0x000fc80003f66270 */
[----:B------:R-:W-:Y:S01]  /*16830*/  HMMA.16816.F32 R92, R16, R50, R164 ;  /* 0x00000032105c723c */ /* 0x000fe200000018a4 */
[----:B-1----:R-:W-:Y:S01]  /*16840*/  IADD3 R4, R2, 0x11, RZ ;  /* 0x0000001102047810 */ /* 0x002fe20007ffe0ff */
[----:B------:R-:W-:Y:S01]  /*16850*/  FFMA.FTZ R10, R153, R10, R87 ;  /* 0x0000000a990a7223 */ /* 0x000fe20000010057 */
[----:B------:R-:W1:Y:S04]  /*16860*/  LDSM.16.M88.4 R48, [R185+0x1800] ;  /* 0x00180000b930783b */ /* 0x000e680000000200 */
[----:B------:R-:W-:Y:S02]  /*16870*/  FSEL R164, R7, -INF , !P4 ;  /* 0xff80000007a47808 */ /* 0x000fe40006000000 */
[----:B------:R-:W-:Y:S02]  /*16880*/  FSEL R166, R9, -INF , !P2 ;  /* 0xff80000009a67808 */ /* 0x000fe40005000000 */
[----:B------:R-:W-:-:S02]  /*16890*/  ISETP.GE.AND P4, PT, R5, R8, PT ;  /* 0x000000080500720c */ /* 0x000fc40003f86270 */
[----:B------:R-:W-:Y:S01]  /*168a0*/  ISETP.GE.AND P2, PT, R5, R6, PT ;  /* 0x000000060500720c */ /* 0x000fe20003f46270 */
[CC--:B---3--:R-:W-:Y:S01]  /*168b0*/  FFMA.FTZ R5, R153.reuse, R24.reuse, R20 ;  /* 0x0000001899057223 */ /* 0x0c8fe20000010014 */
[----:B------:R3:W1:Y:S01]  /*168c0*/  I2F R27, R4 ;  /* 0x00000004001b7306 */ /* 0x0006620000201400 */
[----:B------:R-:W-:Y:S01]  /*168d0*/  LOP3.LUT R0, R90, R91, RZ, 0xfc, !PT ;  /* 0x0000005b5a007212 */ /* 0x000fe200078efcff */
[----:B------:R-:W-:Y:S01]  /*168e0*/  FFMA.FTZ R7, R153, R11, R21 ;  /* 0x0000000b99077223 */ /* 0x000fe20000010015 */
[----:B------:R-:W-:Y:S02]  /*168f0*/  FSEL R91, R10, -INF , !P0 ;  /* 0xff8000000a5b7808 */ /* 0x000fe40004000000 */
[----:B------:R-:W-:Y:S01]  /*16900*/  FSEL R168, R5, -INF , !P1 ;  /* 0xff80000005a87808 */ /* 0x000fe20004800000 */
[----:B------:R-:W-:Y:S01]  /*16910*/  FFMA.FTZ R5, R153, R24, R22 ;  /* 0x0000001899057223 */ /* 0x000fe20000010016 */
[C---:B------:R-:W-:Y:S01]  /*16920*/  ISETP.GE.AND P0, PT, R4.reuse, R8, PT ;  /* 0x000000080400720c */ /* 0x040fe20003f06270 */
[----:B------:R-:W-:Y:S01]  /*16930*/  HMMA.16816.F32 R28, R12, R30, R52 ;  /* 0x0000001e0c1c723c */ /* 0x000fe20000001834 */
[----:B------:R-:W-:-:S02]  /*16940*/  ISETP.GE.AND P1, PT, R4, R6, PT ;  /* 0x000000060400720c */ /* 0x000fc40003f26270 */
[----:B------:R-:W-:Y:S02]  /*16950*/  FSEL R165, R5, -INF , !P6 ;  /* 0xff80000005a57808 */ /* 0x000fe40007000000 */
[----:B------:R-:W-:Y:S02]  /*16960*/  FSEL R167, R7, -INF , !P5 ;  /* 0xff80000007a77808 */ /* 0x000fe40006800000 */
[----:B---3--:R-:W-:Y:S01]  /*16970*/  IADD3 R4, R2, 0x18, RZ ;  /* 0x0000001802047810 */ /* 0x008fe20007ffe0ff */
[C---:B------:R-:W-:Y:S01]  /*16980*/  FFMA.FTZ R5, R153.reuse, R11, R23 ;  /* 0x0000000b99057223 */ /* 0x040fe20000010017 */
[----:B------:R-:W-:Y:S01]  /*16990*/  HMMA.16816.F32 R104, R16, R44, R104 ;  /* 0x0000002c1068723c */ /* 0x000fe20000001868 */
[----:B----4-:R-:W-:Y:S01]  /*169a0*/  FFMA.FTZ R9, R153, R26, R32 ;  /* 0x0000001a99097223 */ /* 0x010fe20000010020 */
[----:B------:R3:W4:Y:S01]  /*169b0*/  I2F R24, R4 ;  /* 0x0000000400187306 */ /* 0x0007220000201400 */
[C---:B------:R-:W-:Y:S02]  /*169c0*/  ISETP.GE.AND P6, PT, R4.reuse, R8, PT ;  /* 0x000000080400720c */ /* 0x040fe40003fc6270 */
[----:B------:R-:W-:-:S03]  /*169d0*/  ISETP.GE.AND P5, PT, R4, R6, PT ;  /* 0x000000060400720c */ /* 0x000fc60003fa6270 */
[----:B------:R-:W-:Y:S01]  /*169e0*/  HMMA.16816.F32 R108, R16, R46, R108 ;  /* 0x0000002e106c723c */ /* 0x000fe2000000186c */
[----:B------:R-:W4:Y:S01]  /*169f0*/  LDSM.16.M88.4 R44, [R180+0x4800] ;  /* 0x00480000b42c783b */ /* 0x000f220000000200 */
[----:B------:R-:W-:Y:S02]  /*16a00*/  FSEL R90, R5, -INF , !P3 ;  /* 0xff800000055a7808 */ /* 0x000fe40005800000 */
[----:B---3--:R-:W-:-:S04]  /*16a10*/  IADD3 R4, R2, 0x19, RZ ;  /* 0x0000001902047810 */ /* 0x008fc80007ffe0ff */
[----:B------:R-:W-:Y:S01]  /*16a20*/  HMMA.16816.F32 R52, R16, R38, R132 ;  /* 0x000000261034723c */ /* 0x000fe20000001884 */
[----:B------:R3:W3:Y:S01]  /*16a30*/  I2F R25, R4 ;  /* 0x0000000400197306 */ /* 0x0006e20000201400 */
[----:B------:R-:W-:-:S05]  /*16a40*/  ISETP.GE.AND P3, PT, R4, R8, PT ;  /* 0x000000080400720c */ /* 0x000fca0003f66270 */
[----:B------:R-:W-:Y:S01]  /*16a50*/  FSEL R134, R9, -INF , !P4 ;  /* 0xff80000009867808 */ /* 0x000fe20006000000 */
[----:B------:R-:W-:Y:S01]  /*16a60*/  HMMA.16816.F32 R20, R12, R40, R76 ;  /* 0x000000280c14723c */ /* 0x000fe2000000184c */
[----:B------:R-:W-:Y:S01]  /*16a70*/  ISETP.GE.AND P4, PT, R4, R6, PT ;  /* 0x000000060400720c */ /* 0x000fe20003f86270 */
[C---:B-1----:R-:W-:Y:S01]  /*16a80*/  FFMA.FTZ R9, R153.reuse, R27, R33 ;  /* 0x0000001b99097223 */ /* 0x042fe20000010021 */
[C---:B------:R-:W-:Y:S02]  /*16a90*/  IADD3 R7, R2.reuse, 0x20, RZ ;  /* 0x0000002002077810 */ /* 0x040fe40007ffe0ff */
[----:B------:R-:W-:Y:S01]  /*16aa0*/  IADD3 R5, R2, 0x21, RZ ;  /* 0x0000002102057810 */ /* 0x000fe20007ffe0ff */
[----:B---3--:R-:W-:Y:S01]  /*16ab0*/  FFMA.FTZ R4, R153, R26, R34 ;  /* 0x0000001a99047223 */ /* 0x008fe20000010022 */
[----:B------:R1:W3:Y:S01]  /*16ac0*/  I2F R11, R7 ;  /* 0x00000007000b7306 */ /* 0x0002e20000201400 */
[----:B------:R-:W-:Y:S01]  /*16ad0*/  FSEL R133, R9, -INF , !P0 ;  /* 0xff80000009857808 */ /* 0x000fe20004000000 */
[----:B------:R-:W-:Y:S01]  /*16ae0*/  HMMA.16816.F32 R144, R16, R36, R144 ;  /* 0x000000241090723c */ /* 0x000fe20000001890 */
[----:B------:R-:W-:-:S02]  /*16af0*/  ISETP.GE.AND P0, PT, R7, R6, PT ;  /* 0x000000060700720c */ /* 0x000fc40003f06270 */
[----:B------:R-:W-:Y:S02]  /*16b00*/  FSEL R86, R4, -INF , !P2 ;  /* 0xff80000004567808 */ /* 0x000fe40005000000 */
[----:B------:R-:W-:Y:S01]  /*16b10*/  ISETP.GE.AND P2, PT, R7, R8, PT ;  /* 0x000000080700720c */ /* 0x000fe20003f46270 */
[----:B------:R3:W3:Y:S02]  /*16b20*/  I2F R26, R5 ;  /* 0x00000005001a7306 */ /* 0x0006e40000201400 */
[----:B------:R-:W-:Y:S01]  /*16b30*/  HMMA.16816.F32 R36, R12, R42, R92 ;  /* 0x0000002a0c24723c */ /* 0x000fe2000000185c */
[CC--:B----4-:R-:W-:Y:S01]  /*16b40*/  FFMA.FTZ R10, R153.reuse, R24.reuse, R28 ;  /* 0x00000018990a7223 */ /* 0x0d0fe2000001001c */
[----:B------:R-:W-:Y:S01]  /*16b50*/  IADD3 R4, R2, 0x28, RZ ;  /* 0x0000002802047810 */ /* 0x000fe20007ffe0ff */
[C---:B-1----:R-:W-:Y:S02]  /*16b60*/  FFMA.FTZ R7, R153.reuse, R27, R35 ;  /* 0x0000001b99077223 */ /* 0x042fe40000010023 */
[----:B------:R-:W1:Y:S01]  /*16b70*/  LDSM.16.M88.4 R32, [R185+0x2000] ;  /* 0x00200000b920783b */ /* 0x000e620000000200 */
[----:B------:R-:W-:-:S02]  /*16b80*/  FFMA.FTZ R9, R153, R24, R30 ;  /* 0x0000001899097223 */ /* 0x000fc4000001001e */
[----:B------:R-:W-:Y:S01]  /*16b90*/  FSEL R87, R7, -INF , !P1 ;  /* 0xff80000007577808 */ /* 0x000fe20004800000 */
[-C--:B------:R-:W-:Y:S01]  /*16ba0*/  FFMA.FTZ R7, R153, R25.reuse, R29 ;  /* 0x0000001999077223 */ /* 0x080fe2000001001d */
[----:B------:R-:W4:Y:S01]  /*16bb0*/  I2F R24, R4 ;  /* 0x0000000400187306 */ /* 0x000f220000201400 */
[----:B------:R-:W-:Y:S02]  /*16bc0*/  FSEL R132, R10, -INF , !P6 ;  /* 0xff8000000a847808 */ /* 0x000fe40007000000 */
[C---:B------:R-:W-:Y:S02]  /*16bd0*/  ISETP.GE.AND P1, PT, R5.reuse, R8, PT ;  /* 0x000000080500720c */ /* 0x040fe40003f26270 */
[----:B------:R-:W-:Y:S02]  /*16be0*/  ISETP.GE.AND P6, PT, R5, R6, PT ;  /* 0x000000060500720c */ /* 0x000fe40003fc6270 */
[----:B------:R-:W-:Y:S01]  /*16bf0*/  FSEL R135, R7, -INF , !P3 ;  /* 0xff80000007877808 */ /* 0x000fe20005800000 */
[C---:B------:R-:W-:Y:S01]  /*16c00*/  FFMA.FTZ R7, R153.reuse, R25, R31 ;  /* 0x0000001999077223 */ /* 0x040fe2000001001f */
[----:B---3--:R-:W-:Y:S01]  /*16c10*/  IADD3 R5, R2, 0x29, RZ ;  /* 0x0000002902057810 */ /* 0x008fe20007ffe0ff */
[-C--:B------:R-:W-:Y:S01]  /*16c20*/  FFMA.FTZ R10, R153, R11.reuse, R20 ;  /* 0x0000000b990a7223 */ /* 0x080fe20000010014 */
[----:B------:R-:W-:Y:S01]  /*16c30*/  FSEL R85, R9, -INF , !P5 ;  /* 0xff80000009557808 */ /* 0x000fe20006800000 */
[----:B------:R-:W-:Y:S01]  /*16c40*/  FFMA.FTZ R9, R153, R11, R22 ;  /* 0x0000000b99097223 */ /* 0x000fe20000010016 */
[----:B------:R-:W-:Y:S01]  /*16c50*/  HMMA.16816.F32 R40, R12, R48, R104 ;  /* 0x000000300c28723c */ /* 0x000fe20000001868 */
[----:B------:R3:W1:Y:S06]  /*16c60*/  I2F R11, R5 ;  /* 0x00000005000b7306 */ /* 0x00066c0000201400 */
[----:B------:R-:W-:Y:S01]  /*16c70*/  FSEL R104, R7, -INF , !P4 ;  /* 0xff80000007687808 */ /* 0x000fe20006000000 */
[----:B------:R-:W-:Y:S01]  /*16c80*/  FFMA.FTZ R7, R153, R26, R21 ;  /* 0x0000001a99077223 */ /* 0x000fe20000010015 */
[----:B------:R-:W-:Y:S01]  /*16c90*/  FSEL R169, R9, -INF , !P0 ;  /* 0xff80000009a97808 */ /* 0x000fe20004000000 */
[----:B----4-:R-:W-:Y:S01]  /*16ca0*/  FFMA.FTZ R9, R153, R24, R36 ;  /* 0x0000001899097223 */ /* 0x010fe20000010024 */
[----:B------:R-:W-:-:S02]  /*16cb0*/  FSEL R171, R10, -INF , !P2 ;  /* 0xff8000000aab7808 */ /* 0x000fc40005000000 */
[----:B------:R-:W-:Y:S01]  /*16cc0*/  FSEL R170, R7, -INF , !P1 ;  /* 0xff80000007aa7808 */ /* 0x000fe20004800000 */
[----:B------:R-:W-:Y:S01]  /*16cd0*/  FFMA.FTZ R7, R153, R26, R23 ;  /* 0x0000001a99077223 */ /* 0x000fe20000010017 */
[-C--:B------:R-:W-:Y:S02]  /*16ce0*/  ISETP.GE.AND P5, PT, R4, R8.reuse, PT ;  /* 0x000000080400720c */ /* 0x080fe40003fa6270 */
[C---:B------:R-:W-:Y:S02]  /*16cf0*/  ISETP.GE.AND P4, PT, R5.reuse, R8, PT ;  /* 0x000000080500720c */ /* 0x040fe40003f86270 */
[----:B------:R-:W-:Y:S02]  /*16d00*/  ISETP.GE.AND P2, PT, R5, R6, PT ;  /* 0x000000060500720c */ /* 0x000fe40003f46270 */
[----:B---3--:R-:W-:Y:S01]  /*16d10*/  IADD3 R5, R2, 0x31, RZ ;  /* 0x0000003102057810 */ /* 0x008fe20007ffe0ff */
[----:B------:R-:W-:Y:S01]  /*16d20*/  HMMA.16816.F32 R56, R16, R44, R124 ;  /* 0x0000002c1038723c */ /* 0x000fe2000000187c */
[----:B------:R-:W-:Y:S01]  /*16d30*/  FSEL R106, R7, -INF , !P6 ;  /* 0xff800000076a7808 */ /* 0x000fe20007000000 */
[----:B------:R-:W-:Y:S01]  /*16d40*/  FFMA.FTZ R10, R153, R24, R38 ;  /* 0x00000018990a7223 */ /* 0x000fe20000010026 */
[----:B------:R-:W-:Y:S01]  /*16d50*/  ISETP.GE.AND P3, PT, R4, R6, PT ;  /* 0x000000060400720c */ /* 0x000fe20003f66270 */
[----:B------:R3:W-:Y:S01]  /*16d60*/  I2F R25, R5 ;  /* 0x0000000500197306 */ /* 0x0007e20000201400 */
[----:B------:R-:W-:-:S02]  /*16d70*/  ISETP.GE.AND P6, PT, R5, R8, PT ;  /* 0x000000080500720c */ /* 0x000fc40003fc6270 */
[----:B------:R-:W-:Y:S01]  /*16d80*/  FSEL R124, R9, -INF , !P5 ;  /* 0xff800000097c7808 */ /* 0x000fe20006800000 */
[-C--:B-1----:R-:W-:Y:S01]  /*16d90*/  FFMA.FTZ R7, R153, R11.reuse, R39 ;  /* 0x0000000b99077223 */ /* 0x082fe20000010027 */
[----:B------:R-:W-:Y:S02]  /*16da0*/  ISETP.GE.AND P5, PT, R5, R6, PT ;  /* 0x000000060500720c */ /* 0x000fe40003fa6270 */
[----:B------:R-:W-:Y:S01]  /*16db0*/  IADD3 R4, R2, 0x30, RZ ;  /* 0x0000003002047810 */ /* 0x000fe20007ffe0ff */
[----:B------:R-:W-:Y:S01]  /*16dc0*/  HMMA.16816.F32 R28, R12, R50, R108 ;  /* 0x000000320c1c723c */ /* 0x000fe2000000186c */
[----:B------:R-:W-:Y:S02]  /*16dd0*/  LDSM.16.M88.4 R48, [R180+0x5000] ;  /* 0x00500000b430783b */ /* 0x000fe40000000200 */
[----:B------:R1:W4:Y:S01]  /*16de0*/  I2F R27, R4 ;  /* 0x00000004001b7306 */ /* 0x0003220000201400 */
[----:B---3--:R-:W-:Y:S02]  /*16df0*/  FFMA.FTZ R5, R153, R11, R37 ;  /* 0x0000000b99057223 */ /* 0x008fe40000010025 */
[----:B------:R-:W3:Y:S01]  /*16e00*/  LDSM.16.M88.4 R36, [R185+0x2800] ;  /* 0x00280000b924783b */ /* 0x000ee20000000200 */
[----:B------:R-:W-:-:S02]  /*16e10*/  ISETP.GE.AND P0, PT, R4, R8, PT ;  /* 0x000000080400720c */ /* 0x000fc40003f06270 */
[----:B------:R-:W-:Y:S02]  /*16e20*/  ISETP.GE.AND P1, PT, R4, R6, PT ;  /* 0x000000060400720c */ /* 0x000fe40003f26270 */
[----:B------:R-:W-:Y:S02]  /*16e30*/  FSEL R105, R10, -INF , !P3 ;  /* 0xff8000000a697808 */ /* 0x000fe40005800000 */
[----:B-1----:R-:W-:Y:S02]  /*16e40*/  IADD3 R4, R2, 0x38, RZ ;  /* 0x0000003802047810 */ /* 0x002fe40007ffe0ff */
[----:B------:R-:W-:Y:S02]  /*16e50*/  FSEL R107, R5, -INF , !P4 ;  /* 0xff800000056b7808 */ /* 0x000fe40006000000 */
[----:B------:R1:W1:Y:S01]  /*16e60*/  I2F R26, R4 ;  /* 0x00000004001a7306 */ /* 0x0002620000201400 */
[C---:B------:R-:W-:Y:S02]  /*16e70*/  ISETP.GE.AND P3, PT, R4.reuse, R8, PT ;  /* 0x000000080400720c */ /* 0x040fe40003f66270 */
[----:B------:R-:W-:Y:S01]  /*16e80*/  ISETP.GE.AND P4, PT, R4, R6, PT ;  /* 0x000000060400720c */ /* 0x000fe20003f86270 */
[----:B------:R-:W-:Y:S01]  /*16e90*/  HMMA.16816.F32 R20, R12, R32, R148 ;  /* 0x000000200c14723c */ /* 0x000fe20000001894 */
[C---:B------:R-:W-:Y:S01]  /*16ea0*/  IADD3 R5, R2.reuse, 0x40, RZ ;  /* 0x0000004002057810 */ /* 0x040fe20007ffe0ff */
[-C--:B----4-:R-:W-:Y:S01]  /*16eb0*/  FFMA.FTZ R9, R153, R27.reuse, R40 ;  /* 0x0000001b99097223 */ /* 0x090fe20000010028 */
[----:B------:R-:W-:Y:S01]  /*16ec0*/  FSEL R108, R7, -INF , !P2 ;  /* 0xff800000076c7808 */ /* 0x000fe20005000000 */
[----:B------:R-:W-:Y:S01]  /*16ed0*/  FFMA.FTZ R7, R153, R27, R42 ;  /* 0x0000001b99077223 */ /* 0x000fe2000001002a */
[----:B-1----:R-:W-:-:S04]  /*16ee0*/  IADD3 R4, R2, 0x39, RZ ;  /* 0x0000003902047810 */ /* 0x002fc80007ffe0ff */
[----:B------:R1:W4:Y:S01]  /*16ef0*/  I2F R24, R4 ;  /* 0x0000000400187306 */ /* 0x0003220000201400 */
[----:B------:R-:W-:Y:S01]  /*16f00*/  HMMA.16816.F32 R92, R16, R46, R120 ;  /* 0x0000002e105c723c */ /* 0x000fe20000001878 */
[----:B------:R-:W-:Y:S01]  /*16f10*/  FSEL R125, R9, -INF , !P0 ;  /* 0xff800000097d7808 */ /* 0x000fe20004000000 */
[CC--:B------:R-:W-:Y:S01]  /*16f20*/  FFMA.FTZ R10, R153.reuse, R25.reuse, R41 ;  /* 0x00000019990a7223 */ /* 0x0c0fe20000010029 */
[----:B------:R-:W2:Y:S01]  /*16f30*/  LDSM.16.M88.4 R44, [R185+0x3000] ;  /* 0x00300000b92c783b */ /* 0x000ea20000000200 */
[----:B------:R-:W-:-:S03]  /*16f40*/  FFMA.FTZ R9, R153, R25, R43 ;  /* 0x0000001999097223 */ /* 0x000fc6000001002b */
[----:B------:R3:W2:Y:S01]  /*16f50*/  I2F R27, R5 ;  /* 0x00000005001b7306 */ /* 0x0006a20000201400 */
[----:B------:R-:W-:Y:S01]  /*16f60*/  FSEL R121, R7, -INF , !P1 ;  /* 0xff80000007797808 */ /* 0x000fe20004800000 */
[----:B------:R-:W-:Y:S01]  /*16f70*/  FFMA.FTZ R7, R153, R26, R28 ;  /* 0x0000001a99077223 */ /* 0x000fe2000001001c */
[----:B------:R-:W-:Y:S01]  /*16f80*/  HMMA.16816.F32 R32, R12, R34, R136 ;  /* 0x000000220c20723c */ /* 0x000fe20000001888 */
[C---:B------:R-:W-:Y:S01]  /*16f90*/  ISETP.GE.AND P2, PT, R4.reuse, R8, PT ;  /* 0x000000080400720c */ /* 0x040fe20003f46270 */
[----:B------:R-:W2:Y:S01]  /*16fa0*/  LDSM.16.M88.4 R40, [R180+0x5800] ;  /* 0x00580000b428783b */ /* 0x000ea20000000200 */
[----:B------:R-:W-:Y:S02]  /*16fb0*/  ISETP.GE.AND P0, PT, R4, R6, PT ;  /* 0x000000060400720c */ /* 0x000fe40003f06270 */
[----:B------:R-:W-:Y:S02]  /*16fc0*/  FSEL R122, R10, -INF , !P6 ;  /* 0xff8000000a7a7808 */ /* 0x000fe40007000000 */
[----:B-1----:R-:W-:-:S02]  /*16fd0*/  IADD3 R4, R2, 0x41, RZ ;  /* 0x0000004102047810 */ /* 0x002fc40007ffe0ff */
[C---:B------:R-:W-:Y:S02]  /*16fe0*/  ISETP.GE.AND P1, PT, R5.reuse, R8, PT ;  /* 0x000000080500720c */ /* 0x040fe40003f26270 */
[----:B------:R-:W-:Y:S02]  /*16ff0*/  ISETP.GE.AND P6, PT, R5, R6, PT ;  /* 0x000000060500720c */ /* 0x000fe40003fc6270 */
[----:B------:R-:W-:Y:S01]  /*17000*/  FSEL R111, R9, -INF , !P5 ;  /* 0xff800000096f7808 */ /* 0x000fe20006800000 */
[----:B----4-:R-:W-:Y:S01]  /*17010*/  FFMA.FTZ R9, R153, R24, R29 ;  /* 0x0000001899097223 */ /* 0x010fe2000001001d */
[----:B------:R-:W-:Y:S01]  /*17020*/  FSEL R123, R7, -INF , !P3 ;  /* 0xff800000077b7808 */ /* 0x000fe20005800000 */
[----:B------:R-:W-:Y:S01]  /*17030*/  FFMA.FTZ R7, R153, R26, R30 ;  /* 0x0000001a99077223 */ /* 0x000fe2000001001e */
[----:B---3--:R-:W-:Y:S01]  /*17040*/  IADD3 R5, R2, 0x48, RZ ;  /* 0x0000004802057810 */ /* 0x008fe20007ffe0ff */
[----:B------:R1:W3:Y:S01]  /*17050*/  I2F R11, R4 ;  /* 0x00000004000b7306 */ /* 0x0002e20000201400 */
[----:B------:R-:W-:-:S02]  /*17060*/  ISETP.GE.AND P5, PT, R4, R8, PT ;  /* 0x000000080400720c */ /* 0x000fc40003fa6270 */
[----:B------:R-:W-:Y:S02]  /*17070*/  ISETP.GE.AND P3, PT, R4, R6, PT ;  /* 0x000000060400720c */ /* 0x000fe40003f66270 */
[----:B------:R-:W-:Y:S02]  /*17080*/  FSEL R109, R7, -INF , !P4 ;  /* 0xff800000076d7808 */ /* 0x000fe40006000000 */
[----:B------:R-:W-:Y:S01]  /*17090*/  FSEL R110, R9, -INF , !P2 ;  /* 0xff800000096e7808 */ /* 0x000fe20005000000 */
[----:B------:R2:W4:Y:S01]  /*170a0*/  I2F R26, R5 ;  /* 0x00000005001a7306 */ /* 0x0005220000201400 */
[C---:B------:R-:W-:Y:S02]  /*170b0*/  ISETP.GE.AND P4, PT, R5.reuse, R8, PT ;  /* 0x000000080500720c */ /* 0x040fe40003f86270 */
[----:B------:R-:W-:Y:S01]  /*170c0*/  ISETP.GE.AND P2, PT, R5, R6, PT ;  /* 0x000000060500720c */ /* 0x000fe20003f46270 */
[C---:B------:R-:W-:Y:S01]  /*170d0*/  FFMA.FTZ R10, R153.reuse, R24, R31 ;  /* 0x00000018990a7223 */ /* 0x040fe2000001001f */
[----:B-1----:R-:W-:Y:S01]  /*170e0*/  IADD3 R4, R2, 0x49, RZ ;  /* 0x0000004902047810 */ /* 0x002fe20007ffe0ff */
[----:B------:R-:W-:Y:S03]  /*170f0*/  HMMA.16816.F32 R28, R12, R36, R96 ;  /* 0x000000240c1c723c */ /* 0x000fe60000001860 */
[----:B------:R1:W1:Y:S01]  /*17100*/  I2F R24, R4 ;  /* 0x0000000400187306 */ /* 0x0002620000201400 */
[----:B--2---:R-:W-:-:S04]  /*17110*/  FFMA.FTZ R5, R153, R27, R20 ;  /* 0x0000001b99057223 */ /* 0x004fc80000010014 */
[----:B------:R-:W-:Y:S01]  /*17120*/  HMMA.16816.F32 R68, R16, R48, R128 ;  /* 0x000000301044723c */ /* 0x000fe20000001880 */
[----:B------:R-:W-:Y:S01]  /*17130*/  FFMA.FTZ R7, R153, R27, R22 ;  /* 0x0000001b99077223 */ /* 0x000fe20000010016 */
[----:B------:R-:W-:-:S05]  /*17140*/  FSEL R120, R10, -INF , !P0 ;  /* 0xff8000000a787808 */ /* 0x000fca0004000000 */
[----:B------:R-:W-:Y:S02]  /*17150*/  FSEL R130, R5, -INF , !P1 ;  /* 0xff80000005827808 */ /* 0x000fe40004800000 */
[----:B------:R-:W-:Y:S01]  /*17160*/  IADD3 R5, R2, 0x50, RZ ;  /* 0x0000005002057810 */ /* 0x000fe20007ffe0ff */
[CC--:B---3--:R-:W-:Y:S01]  /*17170*/  FFMA.FTZ R10, R153.reuse, R11.reuse, R21 ;  /* 0x0000000b990a7223 */ /* 0x0c8fe20000010015 */
[C---:B------:R-:W-:Y:S02]  /*17180*/  ISETP.GE.AND P0, PT, R4.reuse, R8, PT ;  /* 0x000000080400720c */ /* 0x040fe40003f06270 */
[----:B------:R2:W3:Y:S01]  /*17190*/  I2F R25, R5 ;  /* 0x0000000500197306 */ /* 0x0004e20000201400 */
[----:B------:R-:W-:Y:S01]  /*171a0*/  ISETP.GE.AND P1, PT, R4, R6, PT ;  /* 0x000000060400720c */ /* 0x000fe20003f26270 */
[----:B------:R-:W-:Y:S01]  /*171b0*/  FFMA.FTZ R9, R153, R11, R23 ;  /* 0x0000000b99097223 */ /* 0x000fe20000010017 */
[----:B-1----:R-:W-:Y:S02]  /*171c0*/  IADD3 R4, R2, 0x51, RZ ;  /* 0x0000005102047810 */ /* 0x002fe40007ffe0ff */
[----:B------:R-:W-:Y:S01]  /*171d0*/  FSEL R126, R7, -INF , !P6 ;  /* 0xff800000077e7808 */ /* 0x000fe20007000000 */
[----:B----4-:R-:W-:Y:S01]  /*171e0*/  FFMA.FTZ R7, R153, R26, R32 ;  /* 0x0000001a99077223 */ /* 0x010fe20000010020 */
[----:B------:R-:W-:Y:S01]  /*171f0*/  HMMA.16816.F32 R20, R12, R38, R112 ;  /* 0x000000260c14723c */ /* 0x000fe20000001870 */
[----:B------:R1:W4:Y:S01]  /*17200*/  I2F R11, R4 ;  /* 0x00000004000b7306 */ /* 0x0003220000201400 */
[----:B------:R-:W-:Y:S01]  /*17210*/  FSEL R127, R10, -INF , !P5 ;  /* 0xff8000000a7f7808 */ /* 0x000fe20006800000 */
[----:B------:R-:W4:Y:S01]  /*17220*/  LDSM.16.M88.4 R36, [R185+0x3800] ;  /* 0x00380000b924783b */ /* 0x000f220000000200 */
[----:B------:R-:W-:-:S02]  /*17230*/  ISETP.GE.AND P6, PT, R5, R8, PT ;  /* 0x000000080500720c */ /* 0x000fc40003fc6270 */
[----:B------:R-:W-:Y:S02]  /*17240*/  ISETP.GE.AND P5, PT, R5, R6, PT ;  /* 0x000000060500720c */ /* 0x000fe40003fa6270 */
[----:B------:R-:W-:Y:S01]  /*17250*/  FSEL R98, R9, -INF , !P3 ;  /* 0xff80000009627808 */ /* 0x000fe20005800000 */
[----:B------:R-:W-:Y:S01]  /*17260*/  FFMA.FTZ R9, R153, R24, R33 ;  /* 0x0000001899097223 */ /* 0x000fe20000010021 */
[----:B------:R-:W-:Y:S01]  /*17270*/  FSEL R128, R7, -INF , !P4 ;  /* 0xff80000007807808 */ /* 0x000fe20006000000 */
[C---:B------:R-:W-:Y:S01]  /*17280*/  FFMA.FTZ R7, R153.reuse, R26, R34 ;  /* 0x0000001a99077223 */ /* 0x040fe20000010022 */
[----:B--2---:R-:W-:Y:S01]  /*17290*/  IADD3 R5, R2, 0x58, RZ ;  /* 0x0000005802057810 */ /* 0x004fe20007ffe0ff */
[----:B------:R-:W-:Y:S01]  /*172a0*/  FFMA.FTZ R10, R153, R24, R35 ;  /* 0x00000018990a7223 */ /* 0x000fe20000010023 */
[C---:B------:R-:W-:Y:S02]  /*172b0*/  ISETP.GE.AND P3, PT, R4.reuse, R8, PT ;  /* 0x000000080400720c */ /* 0x040fe40003f66270 */
[----:B------:R3:W2:Y:S01]  /*172c0*/  I2F R24, R5 ;  /* 0x0000000500187306 */ /* 0x0006a20000201400 */
[----:B------:R-:W-:-:S02]  /*172d0*/  ISETP.GE.AND P4, PT, R4, R6, PT ;  /* 0x000000060400720c */ /* 0x000fc40003f86270 */
[----:B------:R-:W-:Y:S02]  /*172e0*/  FSEL R96, R7, -INF , !P2 ;  /* 0xff80000007607808 */ /* 0x000fe40005000000 */
[----:B------:R-:W-:Y:S02]  /*172f0*/  FSEL R97, R9, -INF , !P0 ;  /* 0xff80000009617808 */ /* 0x000fe40004000000 */
[----:B-1----:R-:W-:Y:S02]  /*17300*/  IADD3 R4, R2, 0x59, RZ ;  /* 0x0000005902047810 */ /* 0x002fe40007ffe0ff */
[C---:B------:R-:W-:Y:S02]  /*17310*/  ISETP.GE.AND P2, PT, R5.reuse, R8, PT ;  /* 0x000000080500720c */ /* 0x040fe40003f46270 */
[----:B------:R-:W-:Y:S01]  /*17320*/  ISETP.GE.AND P0, PT, R5, R6, PT ;  /* 0x000000060500720c */ /* 0x000fe20003f06270 */
[----:B------:R-:W-:Y:S01]  /*17330*/  HMMA.16816.F32 R32, R12, R44, R80 ;  /* 0x0000002c0c20723c */ /* 0x000fe20000001850 */
[----:B------:R1:W1:Y:S01]  /*17340*/  I2F R27, R4 ;  /* 0x00000004001b7306 */ /* 0x0002620000201400 */
[----:B---3--:R-:W-:-:S02]  /*17350*/  FFMA.FTZ R5, R153, R25, R28 ;  /* 0x0000001999057223 */ /* 0x008fc4000001001c */
[C---:B------:R-:W-:Y:S02]  /*17360*/  FFMA.FTZ R7, R153.reuse, R25, R30 ;  /* 0x0000001999077223 */ /* 0x040fe4000001001e */
[-C--:B----4-:R-:W-:Y:S01]  /*17370*/  FFMA.FTZ R9, R153, R11.reuse, R29 ;  /* 0x0000000b99097223 */ /* 0x090fe2000001001d */
[----:B------:R-:W-:Y:S02]  /*17380*/  FSEL R137, R5, -INF , !P6 ;  /* 0xff80000005897808 */ /* 0x000fe40007000000 */
[----:B------:R-:W-:Y:S01]  /*17390*/  IADD3 R5, R2, 0x60, RZ ;  /* 0x0000006002057810 */ /* 0x000fe20007ffe0ff */
[----:B------:R-:W-:Y:S01]  /*173a0*/  HMMA.16816.F32 R72, R16, R64, R72 ;  /* 0x000000401048723c */ /* 0x000fe20000001848 */
[----:B------:R-:W-:Y:S01]  /*173b0*/  FSEL R112, R10, -INF , !P1 ;  /* 0xff8000000a707808 */ /* 0x000fe20004800000 */
[----:B------:R-:W-:Y:S01]  /*173c0*/  FFMA.FTZ R10, R153, R11, R31 ;  /* 0x0000000b990a7223 */ /* 0x000fe2000001001f */
[----:B------:R-:W-:Y:S01]  /*173d0*/  FSEL R131, R7, -INF , !P5 ;  /* 0xff80000007837808 */ /* 0x000fe20006800000 */
[----:B------:R2:W3:Y:S01]  /*173e0*/  I2F R11, R5 ;  /* 0x00000005000b7306 */ /* 0x0004e20000201400 */
[----:B------:R-:W-:-:S02]  /*173f0*/  FSEL R136, R9, -INF , !P3 ;  /* 0xff80000009887808 */ /* 0x000fc40005800000 */
[C---:B------:R-:W-:Y:S01]  /*17400*/  ISETP.GE.AND P1, PT, R4.reuse, R8, PT ;  /* 0x000000080400720c */ /* 0x040fe20003f26270 */
[C---:B------:R-:W-:Y:S01]  /*17410*/  HMMA.16816.F32 R100, R16.reuse, R66, R100 ;  /* 0x000000421064723c */ /* 0x040fe20000001864 */
[----:B------:R-:W-:Y:S02]  /*17420*/  ISETP.GE.AND P6, PT, R4, R6, PT ;  /* 0x000000060400720c */ /* 0x000fe40003fc6270 */
[C---:B------:R-:W-:Y:S02]  /*17430*/  ISETP.GE.AND P5, PT, R5.reuse, R8, PT ;  /* 0x000000080500720c */ /* 0x040fe40003fa6270 */
[----:B------:R-:W-:Y:S02]  /*17440*/  ISETP.GE.AND P3, PT, R5, R6, PT ;  /* 0x000000060500720c */ /* 0x000fe40003f66270 */
[----:B-1----:R-:W-:Y:S01]  /*17450*/  IADD3 R4, R2, 0x61, RZ ;  /* 0x0000006102047810 */ /* 0x002fe20007ffe0ff */
[----:B------:R-:W-:Y:S01]  /*17460*/  HMMA.16816.F32 R64, R16, R50, R140 ;  /* 0x000000321040723c */ /* 0x000fe2000000188c */
[----:B------:R-:W1:Y:S01]  /*17470*/  LDSM.16.M88.4 R48, [R185+0x4000] ;  /* 0x00400000b930783b */ /* 0x000e620000000200 */
[C---:B--2---:R-:W-:Y:S01]  /*17480*/  FFMA.FTZ R5, R153.reuse, R24, R20 ;  /* 0x0000001899057223 */ /* 0x044fe20000010014 */
[----:B------:R2:W4:Y:S01]  /*17490*/  I2F R26, R4 ;  /* 0x00000004001a7306 */ /* 0x0005220000201400 */
[----:B------:R-:W-:Y:S01]  /*174a0*/  FSEL R113, R10, -INF , !P4 ;  /* 0xff8000000a717808 */ /* 0x000fe20006000000 */
[----:B------:R-:W-:-:S02]  /*174b0*/  FFMA.FTZ R7, R153, R27, R21 ;  /* 0x0000001b99077223 */ /* 0x000fc40000010015 */
[----:B------:R-:W-:Y:S01]  /*174c0*/  FSEL R129, R5, -INF , !P2 ;  /* 0xff80000005817808 */ /* 0x000fe20005000000 */
[----:B------:R-:W-:Y:S01]  /*174d0*/  FFMA.FTZ R5, R153, R24, R22 ;  /* 0x0000001899057223 */ /* 0x000fe20000010016 */
[C---:B------:R-:W-:Y:S02]  /*174e0*/  ISETP.GE.AND P4, PT, R4.reuse, R8, PT ;  /* 0x000000080400720c */ /* 0x040fe40003f86270 */
[----:B------:R-:W-:Y:S01]  /*174f0*/  ISETP.GE.AND P2, PT, R4, R6, PT ;  /* 0x000000060400720c */ /* 0x000fe20003f46270 */
[----:B------:R-:W-:Y:S01]  /*17500*/  HMMA.16816.F32 R28, R12, R46, R116 ;  /* 0x0000002e0c1c723c */ /* 0x000fe20000001874 */
[----:B------:R-:W-:Y:S02]  /*17510*/  FSEL R99, R5, -INF , !P0 ;  /* 0xff80000005637808 */ /* 0x000fe40004000000 */
[----:B------:R-:W-:Y:S02]  /*17520*/  FSEL R114, R7, -INF , !P1 ;  /* 0xff80000007727808 */ /* 0x000fe40004800000 */
[----:B--2---:R-:W-:Y:S01]  /*17530*/  IADD3 R4, R2, 0x68, RZ ;  /* 0x0000006802047810 */ /* 0x004fe20007ffe0ff */
[----:B------:R-:W-:-:S02]  /*17540*/  FFMA.FTZ R5, R153, R27, R23 ;  /* 0x0000001b99057223 */ /* 0x000fc40000010017 */
[----:B------:R-:W-:Y:S01]  /*17550*/  HMMA.16816.F32 R60, R16, R40, R248 ;  /* 0x00000028103c723c */ /* 0x000fe200000018f8 */
[----:B---3--:R-:W-:Y:S01]  /*17560*/  FFMA.FTZ R9, R153, R11, R32 ;  /* 0x0000000b99097223 */ /* 0x008fe20000010020 */
[----:B------:R2:W3:Y:S01]  /*17570*/  I2F R24, R4 ;  /* 0x0000000400187306 */ /* 0x0004e20000201400 */
[C---:B------:R-:W-:Y:S01]  /*17580*/  ISETP.GE.AND P0, PT, R4.reuse, R8, PT ;  /* 0x000000080400720c */ /* 0x040fe20003f06270 */
[----:B------:R-:W-:Y:S01]  /*17590*/  LDSM.16.M88.4 R44, [R180+0x6000] ;  /* 0x00600000b42c783b */ /* 0x000fe20000000200 */
[----:B------:R-:W-:Y:S02]  /*175a0*/  ISETP.GE.AND P1, PT, R4, R6, PT ;  /* 0x000000060400720c */ /* 0x000fe40003f26270 */
[----:B------:R-:W-:Y:S01]  /*175b0*/  FSEL R115, R5, -INF , !P6 ;  /* 0xff80000005737808 */ /* 0x000fe20007000000 */
[----:B------:R-:W-:Y:S01]  /*175c0*/  HMMA.16816.F32 R20, R12, R36, R72 ;  /* 0x000000240c14723c */ /* 0x000fe20000001848 */
[----:B------:R-:W-:Y:S01]  /*175d0*/  FSEL R140, R9, -INF , !P5 ;  /* 0xff800000098c7808 */ /* 0x000fe20006800000 */
[----:B----4-:R-:W-:Y:S01]  /*175e0*/  FFMA.FTZ R9, R153, R26, R33 ;  /* 0x0000001a99097223 */ /* 0x010fe20000010021 */
[----:B--2---:R-:W-:-:S04]  /*175f0*/  IADD3 R4, R2, 0x69, RZ ;  /* 0x0000006902047810 */ /* 0x004fc80007ffe0ff */
[----:B------:R2:W4:Y:S01]  /*17600*/  I2F R25, R4 ;  /* 0x0000000400197306 */ /* 0x0005220000201400 */
[C---:B------:R-:W-:Y:S02]  /*17610*/  ISETP.GE.AND P6, PT, R4.reuse, R8, PT ;  /* 0x000000080400720c */ /* 0x040fe40003fc6270 */
[-C--:B------:R-:W-:Y:S02]  /*17620*/  ISETP.GE.AND P5, PT, R4, R6.reuse, PT ;  /* 0x000000060400720c */ /* 0x080fe40003fa6270 */
[C---:B------:R-:W-:Y:S02]  /*17630*/  IADD3 R7, R2.reuse, 0x70, RZ ;  /* 0x0000007002077810 */ /* 0x040fe40007ffe0ff */
[----:B------:R-:W-:Y:S02]  /*17640*/  IADD3 R5, R2, 0x71, RZ ;  /* 0x0000007102057810 */ /* 0x000fe40007ffe0ff */
[----:B------:R-:W-:Y:S01]  /*17650*/  FSEL R119, R9, -INF , !P4 ;  /* 0xff80000009777808 */ /* 0x000fe20006000000 */
[----:B--2---:R-:W-:Y:S01]  /*17660*/  FFMA.FTZ R4, R153, R11, R34 ;  /* 0x0000000b99047223 */ /* 0x004fe20000010022 */
[----:B------:R-:W-:Y:S01]  /*17670*/  ISETP.GE.AND P4, PT, R7, R6, PT ;  /* 0x000000060700720c */ /* 0x000fe20003f86270 */
[----:B------:R2:W1:Y:S03]  /*17680*/  I2F R11, R7 ;  /* 0x00000007000b7306 */ /* 0x0004660000201400 */
[----:B------:R-:W-:-:S02]  /*17690*/  FSEL R117, R4, -INF , !P3 ;  /* 0xff80000004757808 */ /* 0x000fc40005800000 */
[----:B------:R-:W-:Y:S01]  /*176a0*/  ISETP.GE.AND P3, PT, R7, R8, PT ;  /* 0x000000080700720c */ /* 0x000fe20003f66270 */
[----:B------:R-:W-:Y:S01]  /*176b0*/  HMMA.16816.F32 R36, R12, R38, R100 ;  /* 0x000000260c24723c */ /* 0x000fe20000001864 */
[C---:B---3--:R-:W-:Y:S01]  /*176c0*/  FFMA.FTZ R10, R153.reuse, R24, R28 ;  /* 0x00000018990a7223 */ /* 0x048fe2000001001c */
[----:B------:R-:W-:Y:S01]  /*176d0*/  IADD3 R4, R2, 0x78, RZ ;  /* 0x0000007802047810 */ /* 0x000fe20007ffe0ff */
[----:B--2---:R-:W-:Y:S02]  /*176e0*/  FFMA.FTZ R7, R153, R26, R35 ;  /* 0x0000001a99077223 */ /* 0x004fe40000010023 */
[----:B------:R-:W2:Y:S01]  /*176f0*/  LDSM.16.M88.4 R32, [R185+0x4800] ;  /* 0x00480000b920783b */ /* 0x000ea20000000200 */
[----:B------:R3:W1:Y:S02]  /*17700*/  I2F R26, R5 ;  /* 0x00000005001a7306 */ /* 0x0006640000201400 */
[----:B------:R-:W-:Y:S01]  /*17710*/  FSEL R101, R7, -INF , !P2 ;  /* 0xff80000007657808 */ /* 0x000fe20005000000 */
[----:B----4-:R-:W-:-:S02]  /*17720*/  FFMA.FTZ R7, R153, R25, R29 ;  /* 0x0000001999077223 */ /* 0x010fc4000001001d */
[----:B------:R-:W-:Y:S01]  /*17730*/  FFMA.FTZ R9, R153, R24, R30 ;  /* 0x0000001899097223 */ /* 0x000fe2000001001e */
[----:B------:R-:W-:Y:S02]  /*17740*/  FSEL R102, R10, -INF , !P0 ;  /* 0xff8000000a667808 */ /* 0x000fe40004000000 */
[----:B------:R4:W2:Y:S01]  /*17750*/  I2F R24, R4 ;  /* 0x0000000400187306 */ /* 0x0008a20000201400 */
[----:B------:R-:W-:Y:S01]  /*17760*/  FSEL R116, R7, -INF , !P6 ;  /* 0xff80000007747808 */ /* 0x000fe20007000000 */
[----:B------:R-:W-:Y:S01]  /*17770*/  FFMA.FTZ R7, R153, R25, R31 ;  /* 0x0000001999077223 */ /* 0x000fe2000001001f */
[C---:B------:R-:W-:Y:S02]  /*17780*/  ISETP.GE.AND P2, PT, R5.reuse, R8, PT ;  /* 0x000000080500720c */ /* 0x040fe40003f46270 */
[----:B------:R-:W-:Y:S01]  /*17790*/  ISETP.GE.AND P0, PT, R5, R6, PT ;  /* 0x000000060500720c */ /* 0x000fe20003f06270 */
[----:B------:R-:W-:Y:S01]  /*177a0*/  HMMA.16816.F32 R80, R16, R42, R160 ;  /* 0x0000002a1050723c */ /* 0x000fe200000018a0 */
[----:B---3--:R-:W-:Y:S01]  /*177b0*/  IADD3 R5, R2, 0x79, RZ ;  /* 0x0000007902057810 */ /* 0x008fe20007ffe0ff */
[-C--:B-1----:R-:W-:Y:S01]  /*177c0*/  FFMA.FTZ R10, R153, R11.reuse, R20 ;  /* 0x0000000b990a7223 */ /* 0x082fe20000010014 */
[----:B------:R-:W-:Y:S01]  /*177d0*/  FSEL R100, R9, -INF , !P1 ;  /* 0xff80000009647808 */ /* 0x000fe20004800000 */
[----:B------:R-:W-:Y:S01]  /*177e0*/  FFMA.FTZ R9, R153, R11, R22 ;  /* 0x0000000b99097223 */ /* 0x000fe20000010016 */
[----:B------:R-:W-:-:S03]  /*177f0*/  FSEL R103, R7, -INF , !P5 ;  /* 0xff80000007677808 */ /* 0x000fc60006800000 */
[C---:B------:R-:W-:Y:S01]  /*17800*/  HMMA.16816.F32 R40, R12.reuse, R48, R144 ;  /* 0x000000300c28723c */ /* 0x040fe20000001890 */
[----:B------:R1:W3:Y:S01]  /*17810*/  I2F R11, R5 ;  /* 0x00000005000b7306 */ /* 0x0002e20000201400 */
[C---:B------:R-:W-:Y:S01]  /*17820*/  ISETP.GE.AND P1, PT, R4.reuse, R8, PT ;  /* 0x000000080400720c */ /* 0x040fe20003f26270 */
[----:B------:R-:W-:Y:S01]  /*17830*/  FFMA.FTZ R7, R153, R26, R21 ;  /* 0x0000001a99077223 */ /* 0x000fe20000010015 */
[----:B------:R-:W-:Y:S02]  /*17840*/  ISETP.GE.AND P6, PT, R4, R6, PT ;  /* 0x000000060400720c */ /* 0x000fe40003fc6270 */
[----:B----4-:R-:W-:Y:S02]  /*17850*/  IADD3 R4, R2, 0x80, RZ ;  /* 0x0000008002047810 */ /* 0x010fe40007ffe0ff */
[----:B------:R-:W-:Y:S01]  /*17860*/  HMMA.16816.F32 R28, R12, R50, R52 ;  /* 0x000000320c1c723c */ /* 0x000fe20000001834 */
[----:B------:R-:W-:Y:S01]  /*17870*/  FSEL R145, R10, -INF , !P3 ;  /* 0xff8000000a917808 */ /* 0x000fe20005800000 */
[----:B------:R4:W3:Y:S01]  /*17880*/  I2F R25, R4 ;  /* 0x0000000400197306 */ /* 0x0008e20000201400 */
[----:B------:R-:W-:Y:S01]  /*17890*/  FSEL R143, R9, -INF , !P4 ;  /* 0xff800000098f7808 */ /* 0x000fe20006000000 */
[----:B------:R-:W3:Y:S01]  /*178a0*/  LDSM.16.M88.4 R52, [R185+0x5000] ;  /* 0x00500000b934783b */ /* 0x000ee20000000200 */
[----:B------:R-:W-:-:S02]  /*178b0*/  FSEL R144, R7, -INF , !P2 ;  /* 0xff80000007907808 */ /* 0x000fc40005000000 */
[C---:B------:R-:W-:Y:S01]  /*178c0*/  ISETP.GE.AND P5, PT, R5.reuse, R8, PT ;  /* 0x000000080500720c */ /* 0x040fe20003fa6270 */
[----:B------:R-:W3:Y:S01]  /*178d0*/  LDSM.16.M88.4 R48, [R185+0x5800] ;  /* 0x00580000b930783b */ /* 0x000ee20000000200 */
[----:B------:R-:W-:Y:S02]  /*178e0*/  ISETP.GE.AND P3, PT, R5, R6, PT ;  /* 0x000000060500720c */ /* 0x000fe40003f66270 */
[C---:B------:R-:W-:Y:S02]  /*178f0*/  ISETP.GE.AND P4, PT, R4.reuse, R8, PT ;  /* 0x000000080400720c */ /* 0x040fe40003f86270 */
[----:B------:R-:W-:Y:S01]  /*17900*/  ISETP.GE.AND P2, PT, R4, R6, PT ;  /* 0x000000060400720c */ /* 0x000fe20003f46270 */
[C---:B------:R-:W-:Y:S01]  /*17910*/  FFMA.FTZ R7, R153.reuse, R26, R23 ;  /* 0x0000001a99077223 */ /* 0x040fe20000010017 */
[C---:B-1----:R-:W-:Y:S01]  /*17920*/  IADD3 R5, R2.reuse, 0x81, RZ ;  /* 0x0000008102057810 */ /* 0x042fe20007ffe0ff */
[CC--:B--2---:R-:W-:Y:S01]  /*17930*/  FFMA.FTZ R9, R153.reuse, R24.reuse, R36 ;  /* 0x0000001899097223 */ /* 0x0c4fe20000010024 */
[----:B----4-:R-:W-:Y:S01]  /*17940*/  IADD3 R4, R2, 0x88, RZ ;  /* 0x0000008802047810 */ /* 0x010fe20007ffe0ff */
[----:B------:R-:W-:-:S02]  /*17950*/  FFMA.FTZ R10, R153, R24, R38 ;  /* 0x00000018990a7223 */ /* 0x000fc40000010026 */
[----:B------:R1:W2:Y:S01]  /*17960*/  I2F R24, R5 ;  /* 0x0000000500187306 */ /* 0x0002a20000201400 */
[----:B------:R-:W-:Y:S02]  /*17970*/  FSEL R138, R7, -INF , !P0 ;  /* 0xff800000078a7808 */ /* 0x000fe40004000000 */
[----:B------:R-:W-:Y:S01]  /*17980*/  FSEL R142, R9, -INF , !P1 ;  /* 0xff800000098e7808 */ /* 0x000fe20004800000 */
[----:B---3--:R-:W-:Y:S01]  /*17990*/  FFMA.FTZ R7, R153, R11, R39 ;  /* 0x0000000b99077223 */ /* 0x008fe20000010027 */
[----:B------:R-:W-:-:S03]  /*179a0*/  ISETP.GE.AND P0, PT, R5, R8, PT ;  /* 0x000000080500720c */ /* 0x000fc60003f06270 */
[----:B------:R3:W4:Y:S01]  /*179b0*/  I2F R27, R4 ;  /* 0x00000004001b7306 */ /* 0x0007220000201400 */
[----:B------:R-:W-:Y:S01]  /*179c0*/  ISETP.GE.AND P1, PT, R5, R6, PT ;  /* 0x000000060500720c */ /* 0x000fe20003f26270 */
[C---:B------:R-:W-:Y:S01]  /*179d0*/  FFMA.FTZ R9, R153.reuse, R25, R40 ;  /* 0x0000001999097223 */ /* 0x040fe20000010028 */
[----:B------:R-:W-:Y:S01]  /*179e0*/  FSEL R118, R10, -INF , !P6 ;  /* 0xff8000000a767808 */ /* 0x000fe20007000000 */
[----:B-1----:R-:W-:Y:S01]  /*179f0*/  FFMA.FTZ R5, R153, R11, R37 ;  /* 0x0000000b99057223 */ /* 0x002fe20000010025 */
[----:B------:R-:W-:Y:S01]  /*17a00*/  FSEL R141, R7, -INF , !P3 ;  /* 0xff800000078d7808 */ /* 0x000fe20005800000 */
[----:B------:R-:W-:Y:S01]  /*17a10*/  FFMA.FTZ R7, R153, R25, R42 ;  /* 0x0000001999077223 */ /* 0x000fe2000001002a */
[C---:B------:R-:W-:Y:S01]  /*17a20*/  ISETP.GE.AND P6, PT, R4.reuse, R8, PT ;  /* 0x000000080400720c */ /* 0x040fe20003fc6270 */
[C---:B------:R-:W-:Y:S01]  /*17a30*/  HMMA.16816.F32 R20, R12.reuse, R32, R56 ;  /* 0x000000200c14723c */ /* 0x040fe20000001838 */
[----:B------:R-:W-:Y:S02]  /*17a40*/  FSEL R139, R5, -INF , !P5 ;  /* 0xff800000058b7808 */ /* 0x000fe40006800000 */
[----:B------:R-:W-:Y:S01]  /*17a50*/  FSEL R161, R9, -INF , !P4 ;  /* 0xff80000009a17808 */ /* 0x000fe20006000000 */
[C---:B--2---:R-:W-:Y:S01]  /*17a60*/  FFMA.FTZ R10, R153.reuse, R24, R41 ;  /* 0x00000018990a7223 */ /* 0x044fe20000010029 */
[----:B------:R-:W-:Y:S01]  /*17a70*/  ISETP.GE.AND P5, PT, R4, R6, PT ;  /* 0x000000060400720c */ /* 0x000fe20003fa6270 */
[----:B------:R-:W1:Y:S01]  /*17a80*/  LDSM.16.M88.4 R36, [R185+0x6000] ;  /* 0x00600000b924783b */ /* 0x000e620000000200 */
[C---:B---3--:R-:W-:Y:S01]  /*17a90*/  IADD3 R4, R2.reuse, 0x89, RZ ;  /* 0x0000008902047810 */ /* 0x048fe20007ffe0ff */
[----:B------:R-:W-:Y:S01]  /*17aa0*/  FFMA.FTZ R9, R153, R24, R43 ;  /* 0x0000001899097223 */ /* 0x000fe2000001002b */
[----:B------:R-:W-:Y:S01]  /*17ab0*/  FSEL R147, R7, -INF , !P2 ;  /* 0xff80000007937808 */ /* 0x000fe20005000000 */
[----:B----4-:R-:W-:Y:S01]  /*17ac0*/  FFMA.FTZ R7, R153, R27, R28 ;  /* 0x0000001b99077223 */ /* 0x010fe2000001001c */
[----:B------:R2:W3:Y:S01]  /*17ad0*/  I2F R26, R4 ;  /* 0x00000004001a7306 */ /* 0x0004e20000201400 */
[----:B------:R-:W-:Y:S01]  /*17ae0*/  IADD3 R5, R2, 0x90, RZ ;  /* 0x0000009002057810 */ /* 0x000fe20007ffe0ff */
[----:B------:R-:W-:Y:S01]  /*17af0*/  HMMA.16816.F32 R32, R12, R34, R92 ;  /* 0x000000220c20723c */ /* 0x000fe2000000185c */
[C---:B------:R-:W-:Y:S01]  /*17b00*/  ISETP.GE.AND P3, PT, R4.reuse, R8, PT ;  /* 0x000000080400720c */ /* 0x040fe20003f66270 */
[----:B------:R-:W4:Y:S01]  /*17b10*/  LDSM.16.M88.4 R56, [R180+0x6800] ;  /* 0x00680000b438783b */ /* 0x000f220000000200 */
[----:B------:R-:W-:-:S02]  /*17b20*/  ISETP.GE.AND P4, PT, R4, R6, PT ;  /* 0x000000060400720c */ /* 0x000fc40003f86270 */
[----:B------:R-:W-:Y:S01]  /*17b30*/  FSEL R146, R9, -INF , !P1 ;  /* 0xff80000009927808 */ /* 0x000fe20004800000 */
[----:B------:R-:W1:Y:S01]  /*17b40*/  I2F R25, R5 ;  /* 0x0000000500197306 */ /* 0x000e620000201400 */
[----:B------:R-:W-:Y:S02]  /*17b50*/  FSEL R149, R7, -INF , !P6 ;  /* 0xff80000007957808 */ /* 0x000fe40007000000 */
[----:B--2---:R-:W-:-:S05]  /*17b60*/  IADD3 R4, R2, 0x91, RZ ;  /* 0x0000009102047810 */ /* 0x004fca0007ffe0ff */
[----:B------:R2:W1:Y:S01]  /*17b70*/  I2F R24, R4 ;  /* 0x0000000400187306 */ /* 0x0004620000201400 */
[C---:B------:R-:W-:Y:S02]  /*17b80*/  ISETP.GE.AND P1, PT, R4.reuse, R8, PT ;  /* 0x000000080400720c */ /* 0x040fe40003f26270 */
[----:B------:R-:W-:Y:S01]  /*17b90*/  ISETP.GE.AND P6, PT, R4, R6, PT ;  /* 0x000000060400720c */ /* 0x000fe20003fc6270 */
[----:B------:R-:W-:Y:S01]  /*17ba0*/  FFMA.FTZ R7, R153, R27, R30 ;  /* 0x0000001b99077223 */ /* 0x000fe2000001001e */
[----:B------:R-:W-:Y:S02]  /*17bb0*/  FSEL R148, R10, -INF , !P0 ;  /* 0xff8000000a947808 */ /* 0x000fe40004000000 */
[C---:B------:R-:W-:Y:S02]  /*17bc0*/  ISETP.GE.AND P2, PT, R5.reuse, R8, PT ;  /* 0x000000080500720c */ /* 0x040fe40003f46270 */
[----:B------:R-:W-:Y:S02]  /*17bd0*/  ISETP.GE.AND P0, PT, R5, R6, PT ;  /* 0x000000060500720c */ /* 0x000fe40003f06270 */
[----:B--2---:R-:W-:-:S04]  /*17be0*/  IADD3 R4, R2, 0x98, RZ ;  /* 0x0000009802047810 */ /* 0x004fc80007ffe0ff */
[----:B------:R-:W2:Y:S01]  /*17bf0*/  I2F R11, R4 ;  /* 0x00000004000b7306 */ /* 0x000ea20000201400 */
[----:B------:R-:W-:Y:S01]  /*17c00*/  IADD3 R5, R2, 0x99, RZ ;  /* 0x0000009902057810 */ /* 0x000fe20007ffe0ff */
[-C--:B---3--:R-:W-:Y:S01]  /*17c10*/  FFMA.FTZ R9, R153, R26.reuse, R29 ;  /* 0x0000001a99097223 */ /* 0x088fe2000001001d */
[----:B------:R-:W-:Y:S01]  /*17c20*/  FSEL R92, R7, -INF , !P5 ;  /* 0xff800000075c7808 */ /* 0x000fe20006800000 */
[C---:B------:R-:W-:Y:S02]  /*17c30*/  FFMA.FTZ R7, R153.reuse, R26, R31 ;  /* 0x0000001a99077223 */ /* 0x040fe4000001001f */
[-C--:B-1----:R-:W-:Y:S02]  /*17c40*/  FFMA.FTZ R10, R153, R25.reuse, R20 ;  /* 0x00000019990a7223 */ /* 0x082fe40000010014 */
[----:B------:R1:W3:Y:S01]  /*17c50*/  I2F R26, R5 ;  /* 0x00000005001a7306 */ /* 0x0002e20000201400 */
[----:B------:R-:W-:Y:S01]  /*17c60*/  FSEL R94, R9, -INF , !P3 ;  /* 0xff800000095e7808 */ /* 0x000fe20005800000 */
[----:B------:R-:W-:Y:S01]  /*17c70*/  FFMA.FTZ R9, R153, R25, R22 ;  /* 0x0000001999097223 */ /* 0x000fe20000010016 */
[----:B------:R-:W-:Y:S01]  /*17c80*/  FSEL R93, R7, -INF , !P4 ;  /* 0xff800000075d7808 */ /* 0x000fe20006000000 */
[----:B------:R-:W-:Y:S01]  /*17c90*/  FFMA.FTZ R7, R153, R24, R21 ;  /* 0x0000001899077223 */ /* 0x000fe20000010015 */
[----:B------:R-:W-:Y:S01]  /*17ca0*/  HMMA.16816.F32 R40, R12, R52, R68 ;  /* 0x000000340c28723c */ /* 0x000fe20000001844 */
[----:B------:R-:W-:-:S02]  /*17cb0*/  FSEL R173, R10, -INF , !P2 ;  /* 0xff8000000aad7808 */ /* 0x000fc40005000000 */
[C---:B------:R-:W-:Y:S02]  /*17cc0*/  ISETP.GE.AND P5, PT, R4.reuse, R8, PT ;  /* 0x000000080400720c */ /* 0x040fe40003fa6270 */
[----:B------:R-:W-:Y:S02]  /*17cd0*/  ISETP.GE.AND P3, PT, R4, R6, PT ;  /* 0x000000060400720c */ /* 0x000fe40003f66270 */
[C---:B------:R-:W-:Y:S02]  /*17ce0*/  ISETP.GE.AND P4, PT, R5.reuse, R8, PT ;  /* 0x000000080500720c */ /* 0x040fe40003f86270 */
[----:B------:R-:W-:Y:S02]  /*17cf0*/  ISETP.GE.AND P2, PT, R5, R6, PT ;  /* 0x000000060500720c */ /* 0x000fe40003f46270 */
[----:B------:R-:W-:Y:S01]  /*17d00*/  FSEL R163, R9, -INF , !P0 ;  /* 0xff80000009a37808 */ /* 0x000fe20004000000 */
[----:B--2---:R-:W-:Y:S01]  /*17d10*/  FFMA.FTZ R9, R153, R11, R32 ;  /* 0x0000000b99097223 */ /* 0x004fe20000010020 */
[----:B------:R-:W-:Y:S01]  /*17d20*/  FSEL R172, R7, -INF , !P1 ;  /* 0xff80000007ac7808 */ /* 0x000fe20004800000 */
[----:B------:R-:W-:Y:S01]  /*17d30*/  FFMA.FTZ R7, R153, R24, R23 ;  /* 0x0000001899077223 */ /* 0x000fe20000010017 */
[----:B------:R-:W-:-:S02]  /*17d40*/  IADD3 R4, R2, 0xa0, RZ ;  /* 0x000000a002047810 */ /* 0x000fc40007ffe0ff */
[----:B-1----:R-:W-:Y:S01]  /*17d50*/  IADD3 R5, R2, 0xa1, RZ ;  /* 0x000000a102057810 */ /* 0x002fe20007ffe0ff */
[----:B------:R-:W-:Y:S01]  /*17d60*/  HMMA.16816.F32 R20, R12, R54, R64 ;  /* 0x000000360c14723c */ /* 0x000fe20000001840 */
[----:B------:R1:W2:Y:S01]  /*17d70*/  I2F R25, R4 ;  /* 0x0000000400197306 */ /* 0x0002a20000201400 */
[C---:B------:R-:W-:Y:S01]  /*17d80*/  ISETP.GE.AND P0, PT, R4.reuse, R8, PT ;  /* 0x000000080400720c */ /* 0x040fe20003f06270 */
[----:B------:R-:W-:Y:S01]  /*17d90*/  FFMA.FTZ R10, R153, R11, R34 ;  /* 0x0000000b990a7223 */ /* 0x000fe20000010022 */
[----:B------:R-:W-:Y:S01]  /*17da0*/  ISETP.GE.AND P1, PT, R4, R6, PT ;  /* 0x000000060400720c */ /* 0x000fe20003f26270 */
[----:B------:R-:W4:Y:S01]  /*17db0*/  LDSM.16.M88.4 R52, [R180+0x7000] ;  /* 0x00700000b434783b */ /* 0x000f220000000200 */
[----:B------:R-:W-:Y:S02]  /*17dc0*/  FSEL R150, R7, -INF , !P6 ;  /* 0xff80000007967808 */ /* 0x000fe40007000000 */
[----:B------:R-:W-:Y:S01]  /*17dd0*/  FSEL R162, R9, -INF , !P5 ;  /* 0xff80000009a27808 */ /* 0x000fe20006800000 */
[----:B------:R3:W2:Y:S01]  /*17de0*/  I2F R24, R5 ;  /* 0x0000000500187306 */ /* 0x0006a20000201400 */
[----:B------:R-:W-:-:S02]  /*17df0*/  ISETP.GE.AND P6, PT, R5, R8, PT ;  /* 0x000000080500720c */ /* 0x000fc40003fc6270 */
[----:B------:R-:W-:Y:S02]  /*17e00*/  ISETP.GE.AND P5, PT, R5, R6, PT ;  /* 0x000000060500720c */ /* 0x000fe40003fa6270 */
[----:B-1----:R-:W-:-:S04]  /*17e10*/  IADD3 R4, R2, 0xa8, RZ ;  /* 0x000000a802047810 */ /* 0x002fc80007ffe0ff */
[----:B------:R-:W1:Y:S01]  /*17e20*/  I2F R11, R4 ;  /* 0x00000004000b7306 */ /* 0x000e620000201400 */
[CC--:B---3--:R-:W-:Y:S02]  /*17e30*/  FFMA.FTZ R5, R153.reuse, R26.reuse, R33 ;  /* 0x0000001a99057223 */ /* 0x0c8fe40000010021 */
[----:B------:R-:W-:-:S03]  /*17e40*/  FFMA.FTZ R7, R153, R26, R35 ;  /* 0x0000001a99077223 */ /* 0x000fc60000010023 */
[----:B------:R-:W-:Y:S02]  /*17e50*/  FSEL R160, R5, -INF , !P4 ;  /* 0xff80000005a07808 */ /* 0x000fe40006000000 */
[----:B------:R-:W-:Y:S01]  /*17e60*/  IADD3 R5, R2, 0xa9, RZ ;  /* 0x000000a902057810 */ /* 0x000fe20007ffe0ff */
[----:B------:R-:W-:Y:S01]  /*17e70*/  HMMA.16816.F32 R76, R16, R44, R200 ;  /* 0x0000002c104c723c */ /* 0x000fe200000018c8 */
[----:B------:R-:W-:Y:S02]  /*17e80*/  FSEL R151, R7, -INF , !P2 ;  /* 0xff80000007977808 */ /* 0x000fe40005000000 */
[----:B------:R3:W3:Y:S01]  /*17e90*/  I2F R28, R5 ;  /* 0x00000005001c7306 */ /* 0x0006e20000201400 */
[----:B------:R-:W-:Y:S01]  /*17ea0*/  FSEL R95, R10, -INF , !P3 ;  /* 0xff8000000a5f7808 */ /* 0x000fe20005800000 */
[C---:B--2---:R-:W-:Y:S02]  /*17eb0*/  FFMA.FTZ R9, R153.reuse, R25, R42 ;  /* 0x0000001999097223 */ /* 0x044fe4000001002a */
[----:B------:R-:W-:-:S02]  /*17ec0*/  FFMA.FTZ R7, R153, R24, R41 ;  /* 0x0000001899077223 */ /* 0x000fc40000010029 */
[----:B------:R-:W-:Y:S01]  /*17ed0*/  FFMA.FTZ R10, R153, R25, R40 ;  /* 0x00000019990a7223 */ /* 0x000fe20000010028 */
[----:B------:R-:W-:Y:S01]  /*17ee0*/  HMMA.16816.F32 R72, R16, R46, R208 ;  /* 0x0000002e1048723c */ /* 0x000fe200000018d0 */
[----:B------:R-:W-:Y:S01]  /*17ef0*/  FSEL R176, R9, -INF , !P1 ;  /* 0xff80000009b07808 */ /* 0x000fe20004800000 */
[----:B-1----:R-:W-:Y:S01]  /*17f00*/  FFMA.FTZ R9, R153, R11, R20 ;  /* 0x0000000b99097223 */ /* 0x002fe20000010014 */
[----:B------:R-:W-:Y:S01]  /*17f10*/  FSEL R177, R7, -INF , !P6 ;  /* 0xff80000007b17808 */ /* 0x000fe20007000000 */
[----:B------:R-:W-:Y:S01]  /*17f20*/  FFMA.FTZ R7, R153, R24, R43 ;  /* 0x0000001899077223 */ /* 0x000fe2000001002b */
[----:B------:R-:W-:Y:S01]  /*17f30*/  FSEL R179, R10, -INF , !P0 ;  /* 0xff8000000ab37808 */ /* 0x000fe20004000000 */
[----:B------:R-:W-:Y:S02]  /*17f40*/  LDSM.16.M88.4 R40, [R180+0x7800] ;  /* 0x00780000b428783b */ /* 0x000fe40000000200 */
[----:B------:R-:W-:Y:S01]  /*17f50*/  HMMA.16816.F32 R44, R12, R48, R60 ;  /* 0x000000300c2c723c */ /* 0x000fe2000000183c */
[----:B------:R-:W-:-:S02]  /*17f60*/  ISETP.GE.AND P3, PT, R4, R8, PT ;  /* 0x000000080400720c */ /* 0x000fc40003f66270 */
[----:B------:R-:W-:Y:S02]  /*17f70*/  ISETP.GE.AND P4, PT, R4, R6, PT ;  /* 0x000000060400720c */ /* 0x000fe40003f86270 */
[C---:B------:R-:W-:Y:S02]  /*17f80*/  ISETP.GE.AND P2, PT, R5.reuse, R8, PT ;  /* 0x000000080500720c */ /* 0x040fe40003f46270 */
[----:B------:R-:W-:Y:S01]  /*17f90*/  ISETP.GE.AND P0, PT, R5, R6, PT ;  /* 0x000000060500720c */ /* 0x000fe20003f06270 */
[----:B------:R-:W-:Y:S01]  /*17fa0*/  HMMA.16816.F32 R24, R12, R50, R80 ;  /* 0x000000320c18723c */ /* 0x000fe20000001850 */
[C---:B------:R-:W-:Y:S01]  /*17fb0*/  IADD3 R4, R2.reuse, 0xb0, RZ ;  /* 0x000000b002047810 */ /* 0x040fe20007ffe0ff */
[----:B------:R-:W1:Y:S01]  /*17fc0*/  LDSM.16.M88.4 R48, [R185+0x6800] ;  /* 0x00680000b930783b */ /* 0x000e620000000200 */
[----:B---3--:R-:W-:Y:S01]  /*17fd0*/  IADD3 R5, R2, 0xb1, RZ ;  /* 0x000000b102057810 */ /* 0x008fe20007ffe0ff */
[----:B------:R-:W-:Y:S01]  /*17fe0*/  FFMA.FTZ R10, R153, R11, R22 ;  /* 0x0000000b990a7223 */ /* 0x000fe20000010016 */
[----:B------:R-:W-:Y:S01]  /*17ff0*/  FSEL R174, R7, -INF , !P5 ;  /* 0xff80000007ae7808 */ /* 0x000fe20006800000 */
[----:B------:R2:W3:Y:S01]  /*18000*/  I2F R32, R4 ;  /* 0x0000000400207306 */ /* 0x0004e20000201400 */
[----:B------:R-:W-:-:S02]  /*18010*/  FSEL R175, R9, -INF , !P3 ;  /* 0xff80000009af7808 */ /* 0x000fc40005800000 */
[C---:B------:R-:W-:Y:S02]  /*18020*/  ISETP.GE.AND P5, PT, R5.reuse, R8, PT ;  /* 0x000000080500720c */ /* 0x040fe40003fa6270 */
[----:B------:R-:W-:Y:S02]  /*18030*/  ISETP.GE.AND P3, PT, R5, R6, PT ;  /* 0x000000060500720c */ /* 0x000fe40003f66270 */
[C---:B------:R-:W-:Y:S01]  /*18040*/  ISETP.GE.AND P1, PT, R4.reuse, R8, PT ;  /* 0x000000080400720c */ /* 0x040fe20003f26270 */
[----:B------:R3:W1:Y:S01]  /*18050*/  I2F R22, R5 ;  /* 0x0000000500167306 */ /* 0x0006620000201400 */
[----:B------:R-:W-:Y:S02]  /*18060*/  ISETP.GE.AND P6, PT, R4, R6, PT ;  /* 0x000000060400720c */ /* 0x000fe40003fc6270 */
[----:B------:R-:W-:Y:S02]  /*18070*/  FSEL R80, R10, -INF , !P4 ;  /* 0xff8000000a507808 */ /* 0x000fe40006000000 */
[----:B--2---:R-:W-:Y:S01]  /*18080*/  IADD3 R4, R2, 0xb8, RZ ;  /* 0x000000b802047810 */ /* 0x004fe20007ffe0ff */
[----:B---3--:R-:W-:-:S03]  /*18090*/  FFMA.FTZ R5, R153, R28, R21 ;  /* 0x0000001c99057223 */ /* 0x008fc60000010015 */
[----:B------:R2:W3:Y:S01]  /*180a0*/  I2F R20, R4 ;  /* 0x0000000400147306 */ /* 0x0004e20000201400 */
[C---:B------:R-:W-:Y:S02]  /*180b0*/  ISETP.GE.AND P4, PT, R4.reuse, R8, PT ;  /* 0x000000080400720c */ /* 0x040fe40003f86270 */
[----:B------:R-:W-:Y:S02]  /*180c0*/  FSEL R81, R5, -INF , !P2 ;  /* 0xff80000005517808 */ /* 0x000fe40005000000 */
[----:B------:R-:W-:Y:S01]  /*180d0*/  ISETP.GE.AND P2, PT, R4, R6, PT ;  /* 0x000000060400720c */ /* 0x000fe20003f46270 */
[----:B------:R-:W-:Y:S02]  /*180e0*/  FFMA.FTZ R7, R153, R28, R23 ;  /* 0x0000001c99077223 */ /* 0x000fe40000010017 */
[----:B------:R-:W-:Y:S01]  /*180f0*/  HMMA.16816.F32 R28, R12, R36, R76 ;  /* 0x000000240c1c723c */ /* 0x000fe2000000184c */
[----:B--2---:R-:W-:-:S07]  /*18100*/  IADD3 R4, R2, 0xb9, RZ ;  /* 0x000000b902047810 */ /* 0x004fce0007ffe0ff */
[----:B----4-:R-:W-:Y:S01]  /*18110*/  HMMA.16816.F32 R68, R16, R56, R216 ;  /* 0x000000381044723c */ /* 0x010fe200000018d8 */
[----:B------:R-:W2:Y:S01]  /*18120*/  I2F R11, R4 ;  /* 0x00000004000b7306 */ /* 0x000ea20000201400 */
[----:B------:R-:W-:Y:S01]  /*18130*/  IADD3 R5, R2, 0xc0, RZ ;  /* 0x000000c002057810 */ /* 0x000fe20007ffe0ff */
[-C--:B------:R-:W-:Y:S01]  /*18140*/  FFMA.FTZ R9, R153, R32.reuse, R44 ;  /* 0x0000002099097223 */ /* 0x080fe2000001002c */
[----:B------:R-:W-:Y:S01]  /*18150*/  FSEL R82, R7, -INF , !P0 ;  /* 0xff80000007527808 */ /* 0x000fe20004000000 */
[----:B------:R-:W-:-:S04]  /*18160*/  FFMA.FTZ R7, R153, R32, R46 ;  /* 0x0000002099077223 */ /* 0x000fc8000001002e */
[----:B------:R4:W4:Y:S01]  /*18170*/  I2F R21, R5 ;  /* 0x0000000500157306 */ /* 0x0009220000201400 */
[----:B------:R-:W-:Y:S01]  /*18180*/  FSEL R202, R9, -INF , !P1 ;  /* 0xff80000009ca7808 */ /* 0x000fe20004800000 */
[----:B-1----:R-:W-:Y:S01]  /*18190*/  FFMA.FTZ R9, R153, R22, R47 ;  /* 0x0000001699097223 */ /* 0x002fe2000001002f */
[----:B------:R-:W-:Y:S01]  /*181a0*/  FSEL R178, R7, -INF , !P6 ;  /* 0xff80000007b27808 */ /* 0x000fe20007000000 */
[C---:B---3--:R-:W-:Y:S01]  /*181b0*/  FFMA.FTZ R7, R153.reuse, R20, R24 ;  /* 0x0000001499077223 */ /* 0x048fe20000010018 */
[----:B------:R-:W-:Y:S01]  /*181c0*/  HMMA.16816.F32 R60, R16, R58, R240 ;  /* 0x0000003a103c723c */ /* 0x000fe200000018f0 */
[----:B------:R-:W-:Y:S01]  /*181d0*/  FFMA.FTZ R10, R153, R22, R45 ;  /* 0x00000016990a7223 */ /* 0x000fe2000001002d */
[----:B------:R-:W-:Y:S01]  /*181e0*/  FSEL R195, R9, -INF , !P3 ;  /* 0xff80000009c37808 */ /* 0x000fe20005800000 */
[----:B--2---:R-:W-:Y:S01]  /*181f0*/  FFMA.FTZ R9, R153, R11, R25 ;  /* 0x0000000b99097223 */ /* 0x004fe20000010019 */
[----:B------:R-:W-:-:S04]  /*18200*/  FSEL R198, R7, -INF , !P4 ;  /* 0xff80000007c67808 */ /* 0x000fc80006000000 */
[----:B------:R-:W-:Y:S01]  /*18210*/  HMMA.16816.F32 R64, R16, R52, R236 ;  /* 0x000000341040723c */ /* 0x000fe200000018ec */
[C---:B------:R-:W-:Y:S01]  /*18220*/  ISETP.GE.AND P0, PT, R4.reuse, R8, PT ;  /* 0x000000080400720c */ /* 0x040fe20003f06270 */
[----:B------:R-:W-:Y:S01]  /*18230*/  FFMA.FTZ R7, R153, R20, R26 ;  /* 0x0000001499077223 */ /* 0x000fe2000001001a */
[----:B------:R-:W-:-:S05]  /*18240*/  ISETP.GE.AND P1, PT, R4, R6, PT ;  /* 0x000000060400720c */ /* 0x000fca0003f26270 */
[----:B------:R-:W-:Y:S01]  /*18250*/  HMMA.16816.F32 R56, R16, R54, R232 ;  /* 0x000000361038723c */ /* 0x000fe200000018e8 */
[----:B------:R-:W1:Y:S01]  /*18260*/  LDSM.16.M88.4 R52, [R185+0x7000] ;  /* 0x00700000b934783b */ /* 0x000e620000000200 */
[----:B------:R-:W-:Y:S02]  /*18270*/  FSEL R200, R10, -INF , !P5 ;  /* 0xff8000000ac87808 */ /* 0x000fe40006800000 */
[C---:B------:R-:W-:Y:S02]  /*18280*/  IADD3 R4, R2.reuse, 0xc1, RZ ;  /* 0x000000c102047810 */ /* 0x040fe40007ffe0ff */
[C---:B------:R-:W-:Y:S02]  /*18290*/  ISETP.GE.AND P6, PT, R5.reuse, R8, PT ;  /* 0x000000080500720c */ /* 0x040fe40003fc6270 */
[----:B------:R-:W-:Y:S02]  /*182a0*/  ISETP.GE.AND P5, PT, R5, R6, PT ;  /* 0x000000060500720c */ /* 0x000fe40003fa6270 */
[----:B----4-:R-:W-:Y:S01]  /*182b0*/  IADD3 R5, R2, 0xc8, RZ ;  /* 0x000000c802057810 */ /* 0x010fe20007ffe0ff */
[----:B------:R-:W-:Y:S01]  /*182c0*/  HMMA.16816.F32 R32, R12, R38, R72 ;  /* 0x000000260c20723c */ /* 0x000fe20000001848 */
[----:B------:R2:W3:Y:S01]  /*182d0*/  I2F R36, R4 ;  /* 0x0000000400247306 */ /* 0x0004e20000201400 */
[----:B------:R-:W-:-:S02]  /*182e0*/  FSEL R83, R7, -INF , !P2 ;  /* 0xff80000007537808 */ /* 0x000fc40005000000 */
[----:B------:R-:W-:Y:S01]  /*182f0*/  FSEL R196, R9, -INF , !P0 ;  /* 0xff80000009c47808 */ /* 0x000fe20004000000 */
[----:B------:R-:W-:Y:S01]  /*18300*/  FFMA.FTZ R10, R153, R11, R27 ;  /* 0x0000000b990a7223 */ /* 0x000fe2000001001b */
[C---:B------:R-:W-:Y:S02]  /*18310*/  ISETP.GE.AND P2, PT, R5.reuse, R8, PT ;  /* 0x000000080500720c */ /* 0x040fe40003f46270 */
[----:B------:R-:W-:Y:S01]  /*18320*/  ISETP.GE.AND P0, PT, R5, R6, PT ;  /* 0x000000060500720c */ /* 0x000fe20003f06270 */
[----:B------:R4:W1:Y:S01]  /*18330*/  I2F R25, R5 ;  /* 0x0000000500197306 */ /* 0x0008620000201400 */
[C---:B------:R-:W-:Y:S02]  /*18340*/  ISETP.GE.AND P3, PT, R4.reuse, R8, PT ;  /* 0x000000080400720c */ /* 0x040fe40003f66270 */
[----:B------:R-:W-:Y:S01]  /*18350*/  ISETP.GE.AND P4, PT, R4, R6, PT ;  /* 0x000000060400720c */ /* 0x000fe20003f86270 */
[----:B------:R-:W-:Y:S01]  /*18360*/  FFMA.FTZ R7, R153, R21, R30 ;  /* 0x0000001599077223 */ /* 0x000fe2000001001e */
[----:B--2---:R-:W-:-:S02]  /*18370*/  IADD3 R4, R2, 0xc9, RZ ;  /* 0x000000c902047810 */ /* 0x004fc40007ffe0ff */
[----:B------:R-:W-:Y:S01]  /*18380*/  FSEL R194, R10, -INF , !P1 ;  /* 0xff8000000ac27808 */ /* 0x000fe20004800000 */
[----:B----4-:R-:W-:Y:S02]  /*18390*/  FFMA.FTZ R5, R153, R21, R28 ;  /* 0x0000001599057223 */ /* 0x010fe4000001001c */
[----:B------:R-:W-:Y:S01]  /*183a0*/  HMMA.16816.F32 R20, R12, R48, R68 ;  /* 0x000000300c14723c */ /* 0x000fe20000001844 */
[----:B------:R2:W4:Y:S01]  /*183b0*/  I2F R24, R4 ;  /* 0x0000000400187306 */ /* 0x0005220000201400 */
[C---:B------:R-:W-:Y:S02]  /*183c0*/  ISETP.GE.AND P1, PT, R4.reuse, R8, PT ;  /* 0x000000080400720c */ /* 0x040fe40003f26270 */
[----:B------:R-:W-:Y:S02]  /*183d0*/  FSEL R216, R5, -INF , !P6 ;  /* 0xff80000005d87808 */ /* 0x000fe40007000000 */
[----:B------:R-:W-:Y:S01]  /*183e0*/  ISETP.GE.AND P6, PT, R4, R6, PT ;  /* 0x000000060400720c */ /* 0x000fe20003fc6270 */
[----:B---3--:R-:W-:Y:S01]  /*183f0*/  FFMA.FTZ R9, R153, R36, R29 ;  /* 0x0000002499097223 */ /* 0x008fe2000001001d */
[----:B------:R-:W-:-:S02]  /*18400*/  IADD3 R5, R2, 0xd1, RZ ;  /* 0x000000d102057810 */ /* 0x000fc40007ffe0ff */
[----:B------:R-:W-:Y:S02]  /*18410*/  FSEL R201, R7, -INF , !P5 ;  /* 0xff80000007c97808 */ /* 0x000fe40006800000 */
[----:B--2---:R-:W-:-:S04]  /*18420*/  IADD3 R4, R2, 0xd0, RZ ;  /* 0x000000d002047810 */ /* 0x004fc80007ffe0ff */
[----:B------:R2:W3:Y:S01]  /*18430*/  I2F R11, R4 ;  /* 0x00000004000b7306 */ /* 0x0004e20000201400 */
[----:B------:R-:W-:Y:S01]  /*18440*/  FFMA.FTZ R7, R153, R36, R31 ;  /* 0x0000002499077223 */ /* 0x000fe2000001001f */
[----:B------:R-:W-:Y:S01]  /*18450*/  HMMA.16816.F32 R48, R12, R50, R60 ;  /* 0x000000320c30723c */ /* 0x000fe2000000183c */
[----:B------:R-:W3:Y:S01]  /*18460*/  LDSM.16.M88.4 R36, [R185+0x7800] ;  /* 0x00780000b924783b */ /* 0x000ee20000000200 */
[----:B------:R-:W-:Y:S01]  /*18470*/  FSEL R211, R9, -INF , !P3 ;  /* 0xff80000009d37808 */ /* 0x000fe20005800000 */
[CC--:B-1----:R-:W-:Y:S01]  /*18480*/  FFMA.FTZ R9, R153.reuse, R25.reuse, R34 ;  /* 0x0000001999097223 */ /* 0x0c2fe20000010022 */
[C---:B------:R-:W-:Y:S01]  /*18490*/  ISETP.GE.AND P5, PT, R4.reuse, R8, PT ;  /* 0x000000080400720c */ /* 0x040fe20003fa6270 */
[----:B------:R-:W-:Y:S01]  /*184a0*/  FFMA.FTZ R10, R153, R25, R32 ;  /* 0x00000019990a7223 */ /* 0x000fe20000010020 */
[----:B------:R1:W1:Y:S01]  /*184b0*/  I2F R28, R5 ;  /* 0x00000005001c7306 */ /* 0x0002620000201400 */
[----:B------:R-:W-:Y:S01]  /*184c0*/  ISETP.GE.AND P3, PT, R4, R6, PT ;  /* 0x000000060400720c */ /* 0x000fe20003f66270 */
[----:B------:R-:W-:Y:S01]  /*184d0*/  HMMA.16816.F32 R44, R16, R40, R212 ;  /* 0x00000028102c723c */ /* 0x000fe200000018d4 */
[----:B------:R-:W-:Y:S01]  /*184e0*/  FSEL R197, R7, -INF , !P4 ;  /* 0xff80000007c57808 */ /* 0x000fe20006000000 */
[----:B----4-:R-:W-:Y:S01]  /*184f0*/  FFMA.FTZ R7, R153, R24, R33 ;  /* 0x0000001899077223 */ /* 0x010fe20000010021 */
[----:B------:R-:W-:-:S04]  /*18500*/  DEPBAR.LE SB0, 0x0 ;  /* 0x000080000000791a */ /* 0x000fc80000000000 */
[----:B--2---:R-:W-:Y:S02]  /*18510*/  IADD3 R4, R2, 0xd8, RZ ;  /* 0x000000d802047810 */ /* 0x004fe40007ffe0ff */
[----:B------:R-:W-:Y:S02]  /*18520*/  FSEL R199, R9, -INF , !P0 ;  /* 0xff80000009c77808 */ /* 0x000fe40004000000 */
[----:B------:R2:W4:Y:S01]  /*18530*/  I2F R32, R4 ;  /* 0x0000000400207306 */ /* 0x0005220000201400 */
[----:B------:R-:W-:Y:S01]  /*18540*/  FSEL R210, R7, -INF , !P1 ;  /* 0xff80000007d27808 */ /* 0x000fe20004800000 */
[C---:B------:R-:W-:Y:S01]  /*18550*/  FFMA.FTZ R7, R153.reuse, R24, R35 ;  /* 0x0000001899077223 */ /* 0x040fe20000010023 */
[----:B------:R-:W-:Y:S01]  /*18560*/  FSEL R203, R10, -INF , !P2 ;  /* 0xff8000000acb7808 */ /* 0x000fe20005000000 */
[----:B---3--:R-:W-:Y:S01]  /*18570*/  FFMA.FTZ R9, R153, R11, R20 ;  /* 0x0000000b99097223 */ /* 0x008fe20000010014 */
[C---:B------:R-:W-:Y:S02]  /*18580*/  ISETP.GE.AND P4, PT, R5.reuse, R8, PT ;  /* 0x000000080500720c */ /* 0x040fe40003f86270 */
[----:B------:R-:W-:Y:S01]  /*18590*/  ISETP.GE.AND P2, PT, R5, R6, PT ;  /* 0x000000060500720c */ /* 0x000fe20003f46270 */
[----:B------:R-:W-:Y:S01]  /*185a0*/  HMMA.16816.F32 R24, R12, R52, R64 ;  /* 0x000000340c18723c */ /* 0x000fe20000001840 */
[----:B-1----:R-:W-:-:S02]  /*185b0*/  IADD3 R5, R2, 0xd9, RZ ;  /* 0x000000d902057810 */ /* 0x002fc40007ffe0ff */
[----:B------:R-:W-:Y:S02]  /*185c0*/  FSEL R208, R7, -INF , !P6 ;  /* 0xff80000007d07808 */ /* 0x000fe40007000000 */
[----:B------:R-:W-:Y:S01]  /*185d0*/  FSEL R217, R9, -INF , !P5 ;  /* 0xff80000009d97808 */ /* 0x000fe20006800000 */
[----:B------:R1:W3:Y:S01]  /*185e0*/  I2F R20, R5 ;  /* 0x0000000500147306 */ /* 0x0002e20000201400 */
[C---:B------:R-:W-:Y:S01]  /*185f0*/  ISETP.GE.AND P0, PT, R4.reuse, R8, PT ;  /* 0x000000080400720c */ /* 0x040fe20003f06270 */
[----:B------:R-:W-:Y:S01]  /*18600*/  FFMA.FTZ R10, R153, R11, R22 ;  /* 0x0000000b990a7223 */ /* 0x000fe20000010016 */
[----:B------:R-:W-:Y:S02]  /*18610*/  ISETP.GE.AND P1, PT, R4, R6, PT ;  /* 0x000000060400720c */ /* 0x000fe40003f26270 */
[C---:B------:R-:W-:Y:S01]  /*18620*/  ISETP.GE.AND P6, PT, R5.reuse, R8, PT ;  /* 0x000000080500720c */ /* 0x040fe20003fc6270 */
[----:B------:R-:W-:Y:S01]  /*18630*/  BAR.SYNC.DEFER_BLOCKING 0x0 ;  /* 0x0000000000007b1d */ /* 0x000fe20000010000 */
[----:B------:R-:W-:-:S02]  /*18640*/  ISETP.GE.AND P5, PT, R5, R6, PT ;  /* 0x000000060500720c */ /* 0x000fc40003fa6270 */
[----:B--2---:R-:W-:Y:S02]  /*18650*/  IADD3 R4, R2, 0xe0, RZ ;  /* 0x000000e002047810 */ /* 0x004fe40007ffe0ff */
[----:B------:R-:W-:Y:S01]  /*18660*/  FSEL R209, R10, -INF , !P3 ;  /* 0xff8000000ad17808 */ /* 0x000fe20005800000 */
[C---:B-1----:R-:W-:Y:S01]  /*18670*/  FFMA.FTZ R5, R153.reuse, R28, R21 ;  /* 0x0000001c99057223 */ /* 0x042fe20000010015 */
[----:B------:R4:W1:Y:S01]  /*18680*/  I2F R11, R4 ;  /* 0x00000004000b7306 */ /* 0x0008620000201400 */
[C---:B------:R-:W-:Y:S01]  /*18690*/  ISETP.GE.AND P3, PT, R4.reuse, R8, PT ;  /* 0x000000080400720c */ /* 0x040fe20003f66270 */
[----:B------:R-:W-:Y:S02]  /*186a0*/  FFMA.FTZ R9, R153, R28, R23 ;  /* 0x0000001c99097223 */ /* 0x000fe40000010017 */
[----:B------:R-:W-:Y:S02]  /*186b0*/  FSEL R215, R5, -INF , !P4 ;  /* 0xff80000005d77808 */ /* 0x000fe40006000000 */
[----:B------:R-:W-:-:S02]  /*186c0*/  ISETP.GE.AND P4, PT, R4, R6, PT ;  /* 0x000000060400720c */ /* 0x000fc40003f86270 */
[----:B------:R-:W-:Y:S01]  /*186d0*/  IADD3 R7, R2, 0xe1, RZ ;  /* 0x000000e102077810 */ /* 0x000fe20007ffe0ff */
[----:B------:R-:W-:Y:S01]  /*186e0*/  HMMA.16816.F32 R16, R16, R42, R204 ;  /* 0x0000002a1010723c */ /* 0x000fe200000018cc */
[----:B----4-:R-:W-:-:S06]  /*186f0*/  FFMA.FTZ R4, R153, R32, R48 ;  /* 0x0000002099047223 */ /* 0x010fcc0000010030 */
[----:B------:R-:W-:Y:S01]  /*18700*/  FSEL R205, R9, -INF , !P2 ;  /* 0xff80000009cd7808 */ /* 0x000fe20005000000 */
[----:B------:R2:W4:Y:S01]  /*18710*/  I2F R33, R7 ;  /* 0x0000000700217306 */ /* 0x0005220000201400 */
[C---:B------:R-:W-:Y:S01]  /*18720*/  ISETP.GE.AND P2, PT, R7.reuse, R8, PT ;  /* 0x000000080700720c */ /* 0x040fe20003f46270 */
[----:B------:R-:W-:Y:S01]  /*18730*/  HMMA.16816.F32 R28, R12, R54, R56 ;  /* 0x000000360c1c723c */ /* 0x000fe20000001838 */
[----:B------:R-:W-:Y:S02]  /*18740*/  FSEL R213, R4, -INF , !P0 ;  /* 0xff80000004d57808 */ /* 0x000fe40004000000 */
[----:B------:R-:W-:Y:S02]  /*18750*/  ISETP.GE.AND P0, PT, R7, R6, PT ;  /* 0x000000060700720c */ /* 0x000fe40003f06270 */
[C---:B------:R-:W-:Y:S01]  /*18760*/  IADD3 R5, R2.reuse, 0xe8, RZ ;  /* 0x000000e802057810 */ /* 0x040fe20007ffe0ff */
[C---:B---3--:R-:W-:Y:S02]  /*18770*/  FFMA.FTZ R9, R153.reuse, R20, R51 ;  /* 0x0000001499097223 */ /* 0x048fe40000010033 */
[----:B--2---:R-:W-:Y:S01]  /*18780*/  FFMA.FTZ R7, R153, R32, R50 ;  /* 0x0000002099077223 */ /* 0x004fe20000010032 */
[----:B------:R-:W-:Y:S01]  /*18790*/  IADD3 R4, R2, 0xe9, RZ ;  /* 0x000000e902047810 */ /* 0x000fe20007ffe0ff */
[----:B------:R2:W3:Y:S03]  /*187a0*/  I2F R32, R5 ;  /* 0x0000000500207306 */ /* 0x0004e60000201400 */
[----:B------:R-:W-:Y:S01]  /*187b0*/  FSEL R204, R7, -INF , !P1 ;  /* 0xff80000007cc7808 */ /* 0x000fe20004800000 */
[----:B-1----:R-:W-:-:S02]  /*187c0*/  FFMA.FTZ R7, R153, R11, R24 ;  /* 0x0000000b99077223 */ /* 0x002fc40000010018 */
[----:B------:R-:W-:Y:S02]  /*187d0*/  FFMA.FTZ R10, R153, R20, R49 ;  /* 0x00000014990a7223 */ /* 0x000fe40000010031 */
[----:B------:R-:W-:Y:S01]  /*187e0*/  HMMA.16816.F32 R20, R12, R36, R44 ;  /* 0x000000240c14723c */ /* 0x000fe2000000182c */
[----:B------:R-:W-:Y:S01]  /*187f0*/  FSEL R207, R9, -INF , !P5 ;  /* 0xff80000009cf7808 */ /* 0x000fe20006800000 */
[----:B------:R1:W-:Y:S01]  /*18800*/  I2F R24, R4 ;  /* 0x0000000400187306 */ /* 0x0003e20000201400 */
[----:B------:R-:W-:Y:S02]  /*18810*/  FSEL R229, R7, -INF , !P3 ;  /* 0xff80000007e57808 */ /* 0x000fe40005800000 */
[C---:B------:R-:W-:Y:S02]  /*18820*/  ISETP.GE.AND P5, PT, R4.reuse, R8, PT ;  /* 0x000000080400720c */ /* 0x040fe40003fa6270 */
[----:B------:R-:W-:Y:S02]  /*18830*/  ISETP.GE.AND P3, PT, R4, R6, PT ;  /* 0x000000060400720c */ /* 0x000fe40003f66270 */
[----:B------:R-:W-:Y:S01]  /*18840*/  FSEL R206, R10, -INF , !P6 ;  /* 0xff8000000ace7808 */ /* 0x000fe20007000000 */
[----:B----4-:R-:W-:Y:S01]  /*18850*/  FFMA.FTZ R7, R153, R33, R25 ;  /* 0x0000002199077223 */ /* 0x010fe20000010019 */
[----:B------:R-:W-:-:S02]  /*18860*/  ISETP.GE.AND P1, PT, R5, R8, PT ;  /* 0x000000080500720c */ /* 0x000fc40003f26270 */
[----:B------:R-:W-:Y:S01]  /*18870*/  ISETP.GE.AND P6, PT, R5, R6, PT ;  /* 0x000000060500720c */ /* 0x000fe20003fc6270 */
[----:B--2---:R-:W-:Y:S01]  /*18880*/  FFMA.FTZ R5, R153, R11, R26 ;  /* 0x0000000b99057223 */ /* 0x004fe2000001001a */
[----:B-1----:R-:W-:-:S04]  /*18890*/  IADD3 R4, R2, 0xf0, RZ ;  /* 0x000000f002047810 */ /* 0x002fc80007ffe0ff */
[----:B------:R3:W1:Y:S01]  /*188a0*/  I2F R11, R4 ;  /* 0x00000004000b7306 */ /* 0x0006620000201400 */
[----:B------:R-:W-:Y:S02]  /*188b0*/  FSEL R218, R5, -INF , !P4 ;  /* 0xff80000005da7808 */ /* 0x000fe40006000000 */
[----:B------:R-:W-:Y:S02]  /*188c0*/  FSEL R226, R7, -INF , !P2 ;  /* 0xff80000007e27808 */ /* 0x000fe40005000000 */
[C---:B------:R-:W-:Y:S02]  /*188d0*/  ISETP.GE.AND P4, PT, R4.reuse, R8, PT ;  /* 0x000000080400720c */ /* 0x040fe40003f86270 */
[----:B------:R-:W-:Y:S01]  /*188e0*/  ISETP.GE.AND P2, PT, R4, R6, PT ;  /* 0x000000060400720c */ /* 0x000fe20003f46270 */
[----:B------:R-:W-:Y:S01]  /*188f0*/  HMMA.16816.F32 R16, R12, R38, R16 ;  /* 0x000000260c10723c */ /* 0x000fe20000001810 */
[----:B------:R-:W-:Y:S01]  /*18900*/  IADD3 R10, R2, 0xf1, RZ ;  /* 0x000000f1020a7810 */ /* 0x000fe20007ffe0ff */
[----:B------:R-:W-:-:S02]  /*18910*/  FFMA.FTZ R5, R153, R33, R27 ;  /* 0x0000002199057223 */ /* 0x000fc4000001001b */
[----:B---3--:R-:W-:Y:S01]  /*18920*/  FFMA.FTZ R4, R153, R32, R30 ;  /* 0x0000002099047223 */ /* 0x008fe2000001001e */
[----:B------:R2:W3:Y:S01]  /*18930*/  I2F R13, R10 ;  /* 0x0000000a000d7306 */ /* 0x0004e20000201400 */
[----:B------:R-:W-:-:S03]  /*18940*/  IADD3 R9, R2, 0xf8, RZ ;  /* 0x000000f802097810 */ /* 0x000fc60007ffe0ff */
[----:B------:R-:W-:Y:S02]  /*18950*/  FSEL R212, R4, -INF , !P6 ;  /* 0xff80000004d47808 */ /* 0x000fe40007000000 */
[C---:B------:R-:W-:Y:S02]  /*18960*/  ISETP.GE.AND P6, PT, R2.reuse, R8, PT ;  /* 0x000000080200720c */ /* 0x040fe40003fc6270 */
[----:B------:R-:W-:Y:S01]  /*18970*/  IADD3 R2, R2, 0xf9, RZ ;  /* 0x000000f902027810 */ /* 0x000fe20007ffe0ff */
[----:B------:R-:W4:Y:S01]  /*18980*/  I2F R12, R9 ;  /* 0x00000009000c7306 */ /* 0x000f220000201400 */
[----:B------:R-:W-:Y:S01]  /*18990*/  FSEL R214, R5, -INF , !P0 ;  /* 0xff80000005d67808 */ /* 0x000fe20004000000 */
[CC--:B-1----:R-:W-:Y:S02]  /*189a0*/  FFMA.FTZ R5, R153.reuse, R11.reuse, R20 ;  /* 0x0000000b99057223 */ /* 0x0c2fe40000010014 */
[C---:B------:R-:W-:Y:S02]  /*189b0*/  FFMA.FTZ R4, R153.reuse, R11, R22 ;  /* 0x0000000b99047223 */ /* 0x040fe40000010016 */
[----:B------:R-:W-:-:S02]  /*189c0*/  FFMA.FTZ R7, R153, R32, R28 ;  /* 0x0000002099077223 */ /* 0x000fc4000001001c */
[----:B------:R3:W1:Y:S01]  /*189d0*/  I2F R11, R2 ;  /* 0x00000002000b7306 */ /* 0x0006620000201400 */
[C---:B------:R-:W-:Y:S02]  /*189e0*/  ISETP.GE.AND P0, PT, R10.reuse, R8, PT ;  /* 0x000000080a00720c */ /* 0x040fe40003f06270 */
[----:B------:R-:W-:Y:S01]  /*189f0*/  FSEL R219, R7, -INF , !P1 ;  /* 0xff80000007db7808 */ /* 0x000fe20004800000 */
[C---:B------:R-:W-:Y:S01]  /*18a00*/  FFMA.FTZ R7, R153.reuse, R24, R31 ;  /* 0x0000001899077223 */ /* 0x040fe2000001001f */
[----:B------:R-:W-:Y:S01]  /*18a10*/  ISETP.GE.AND P1, PT, R10, R6, PT ;  /* 0x000000060a00720c */ /* 0x000fe20003f26270 */
[----:B--2---:R-:W-:Y:S01]  /*18a20*/  FFMA.FTZ R10, R153, R24, R29 ;  /* 0x00000018990a7223 */ /* 0x004fe2000001001d */
[----:B------:R-:W-:Y:S02]  /*18a30*/  FSEL R235, R5, -INF , !P4 ;  /* 0xff80000005eb7808 */ /* 0x000fe40006000000 */
[----:B------:R-:W-:Y:S02]  /*18a40*/  FSEL R232, R4, -INF , !P2 ;  /* 0xff80000004e87808 */ /* 0x000fe40005000000 */
[----:B------:R-:W-:-:S02]  /*18a50*/  ISETP.GE.AND P4, PT, R2, R8, PT ;  /* 0x000000080200720c */ /* 0x000fc40003f86270 */
[----:B------:R-:W-:Y:S02]  /*18a60*/  ISETP.GE.AND P2, PT, R2, R6, PT ;  /* 0x000000060200720c */ /* 0x000fe40003f46270 */
[----:B------:R-:W-:Y:S01]  /*18a70*/  FSEL R230, R7, -INF , !P3 ;  /* 0xff80000007e67808 */ /* 0x000fe20005800000 */
[CC--:B---3--:R-:W-:Y:S01]  /*18a80*/  FFMA.FTZ R2, R153.reuse, R13.reuse, R21 ;  /* 0x0000000d99027223 */ /* 0x0c8fe20000010015 */
[----:B------:R-:W-:Y:S01]  /*18a90*/  FSEL R223, R10, -INF , !P5 ;  /* 0xff8000000adf7808 */ /* 0x000fe20006800000 */
[----:B------:R-:W-:Y:S01]  /*18aa0*/  FFMA.FTZ R7, R153, R13, R23 ;  /* 0x0000000d99077223 */ /* 0x000fe20000010017 */
[----:B------:R-:W-:Y:S01]  /*18ab0*/  ISETP.GE.AND P5, PT, R9, R8, PT ;  /* 0x000000080900720c */ /* 0x000fe20003fa6270 */
[----:B----4-:R-:W-:Y:S01]  /*18ac0*/  FFMA.FTZ R5, R153, R12, R18 ;  /* 0x0000000c99057223 */ /* 0x010fe20000010012 */
[----:B------:R-:W-:Y:S01]  /*18ad0*/  ISETP.GE.AND P3, PT, R9, R6, PT ;  /* 0x000000060900720c */ /* 0x000fe20003f66270 */
[C---:B------:R-:W-:Y:S01]  /*18ae0*/  FFMA.FTZ R9, R153.reuse, R12, R16 ;  /* 0x0000000c99097223 */ /* 0x040fe20000010010 */
[----:B------:R-:W-:Y:S01]  /*18af0*/  FSEL R234, R2, -INF , !P0 ;  /* 0xff80000002ea7808 */ /* 0x000fe20004000000 */
[CC--:B-1----:R-:W-:Y:S01]  /*18b00*/  FFMA.FTZ R4, R153.reuse, R11.reuse, R17 ;  /* 0x0000000b99047223 */ /* 0x0c2fe20000010011 */
[----:B------:R-:W-:Y:S01]  /*18b10*/  IADD3 R12, R180, 0x800, RZ ;  /* 0x00000800b40c7810 */ /* 0x000fe20007ffe0ff */
[----:B------:R-:W-:Y:S01]  /*18b20*/  FFMA.FTZ R2, R153, R11, R19 ;  /* 0x0000000b99027223 */ /* 0x000fe20000010013 */
[----:B------:R-:W-:-:S02]  /*18b30*/  FSEL R231, R7, -INF , !P1 ;  /* 0xff80000007e77808 */ /* 0x000fc40004800000 */
        /* <DEDUP_REMOVED lines=23> */
[----:B------:R-:W-:Y:S02]  /*18cb0*/  ISETP.GT.AND P1, PT, R252, R183, PT ;  /* 0x000000b7fc00720c */ /* 0x000fe40003f24270 */
[C---:B-1----:R-:W-:Y:S02]  /*18cc0*/  IADD3 R12, R180.reuse, 0x6800, RZ ;  /* 0x00006800b40c7810 */ /* 0x042fe40007ffe0ff */
[----:B--2---:R-:W-:-:S03]  /*18cd0*/  IADD3 R11, R180, 0x7000, RZ ;  /* 0x00007000b40b7810 */ /* 0x004fc60007ffe0ff */
[----:B------:R1:W-:Y:S01]  /*18ce0*/  STL [R1+0xa4], R12 ;  /* 0x0000a40c01007387 */ /* 0x0003e20000100800 */
[----:B---3--:R-:W-:-:S03]  /*18cf0*/  IADD3 R7, R180, 0x7800, RZ ;  /* 0x00007800b4077810 */ /* 0x008fc60007ffe0ff */
[----:B------:R1:W-:Y:S04]  /*18d00*/  STL [R1+0xa8], R11 ;  /* 0x0000a80b01007387 */ /* 0x0003e80000100800 */
[----:B------:R1:W-:Y:S01]  /*18d10*/  STL [R1+0xc0], R7 ;  /* 0x0000c00701007387 */ /* 0x0003e20000100800 */
[----:B------:R-:W-:Y:S01]  /*18d20*/  FFMA.FTZ R10, R153, R181, R84 ;  /* 0x000000b5990a7223 */ /* 0x000fe20000010054 */
[----:B------:R-:W-:Y:S01]  /*18d30*/  ISETP.NE.U32.AND P0, PT, R224, RZ, PT ;  /* 0x000000ffe000720c */ /* 0x000fe20003f05070 */
[----:B------:R-:W-:Y:S01]  /*18d40*/  BSSY B1, `(.L_x_4202) ;  /* 0x0000102000017945 */ /* 0x000fe20003800000 */
[----:B------:R-:W-:Y:S02]  /*18d50*/  FSEL R236, R9, -INF , !P5 ;  /* 0xff80000009ec7808 */ /* 0x000fe40006800000 */
[----:B------:R-:W-:-:S02]  /*18d60*/  ISETP.NE.AND.EX P0, PT, R225, RZ, PT, P0 ;  /* 0x000000ffe100720c */ /* 0x000fc40003f05300 */
        /* <DEDUP_REMOVED lines=10> */
[----:B-1----:R-:W-:Y:S02]  /*18e10*/  IABS R12, R10 ;  /* 0x0000000a000c7213 */ /* 0x002fe40000000000 */
        /* <DEDUP_REMOVED lines=46> */
[----:B--2---:R-:W-:Y:S01]  /*19100*/  IMAD R5, R5, R2, RZ ;  /* 0x0000000205057224 */ /* 0x004fe200078e02ff */
        /* <DEDUP_REMOVED lines=12> */
.L_x_4205:
[----:B------:R-:W2:Y:S02]  /*191d0*/  LD.E R2, [R156.64+0x38] ;  /* 0x000038069c027980 */ /* 0x000ea4000c101900 */
[----:B--2---:R-:W-:-:S04]  /*191e0*/  LEA R2, -R2, RZ, 0x8 ;  /* 0x000000ff02027211 */ /* 0x004fc800078e41ff */
[----:B------:R-:W-:Y:S02]  /*191f0*/  SHF.R.S32.HI R4, RZ, 0x1f, R2 ;  /* 0x0000001fff047819 */ /* 0x000fe40000011402 */
.L_x_4206:
[----:B------:R-:W-:Y:S05]  /*19200*/  BSYNC B0 ;  /* 0x0000000000007941 */ /* 0x000fea0003800000 */
.L_x_4204:
[----:B------:R-:W2:Y:S01]  /*19210*/  LDL R5, [R1] ;  /* 0x0000000001057983 */ /* 0x000ea20000100800 */
[----:B------:R-:W-:Y:S01]  /*19220*/  BSSY B0, `(.L_x_4207) ;  /* 0x00000b0000007945 */ /* 0x000fe20003800000 */
[----:B--2---:R-:W-:-:S13]  /*19230*/  ISETP.GE.AND P2, PT, R154, R5, PT ;  /* 0x000000059a00720c */ /* 0x004fda0003f46270 */
[----:B------:R-:W-:Y:S01]  /*19240*/  @!P2 IADD3 R5, P4, R2, R152, RZ ;  /* 0x000000980205a210 */ /* 0x000fe20007f9e0ff */
[----:B-1----:R-:W-:Y:S01]  /*19250*/  @!P2 IMAD.MOV.U32 R11, RZ, RZ, R4 ;  /* 0x000000ffff0ba224 */ /* 0x002fe200078e0004 */
        /* <DEDUP_REMOVED lines=31> */
[--C-:B------:R-:W-:Y:S01]  /*19450*/  @!P2 IMAD.MOV.U32 R10, RZ, RZ, R2.reuse ;  /* 0x000000ffff0aa224 */ /* 0x100fe200078e0002 */
        /* <DEDUP_REMOVED lines=140> */
.L_x_4208:
[----:B------:R-:W-:Y:S05]  /*19d20*/  BSYNC B0 ;  /* 0x0000000000007941 */ /* 0x000fea0003800000 */
.L_x_4207:
[----:B------:R-:W0:Y:S01]  /*19d30*/  LDGDEPBAR ;  /* 0x00000000000079af */ /* 0x000e220000000000 */
[----:B------:R-:W-:-:S04]  /*19d40*/  LEA R227, P2, R2, R227, 0x1 ;  /* 0x000000e302e37211 */ /* 0x000fc800078408ff */
[----:B------:R-:W-:-:S04]  /*19d50*/  LEA.HI.X R228, R2, R228, R4, 0x1, P2 ;  /* 0x000000e402e47211 */ /* 0x000fc800010f0c04 */
.L_x_4203:
[----:B------:R-:W-:Y:S05]  /*19d60*/  BSYNC B1 ;  /* 0x0000000000017941 */ /* 0x000fea0003800000 */
.L_x_4202:
        /* <DEDUP_REMOVED lines=138> */
[----:B------:R3:W4:Y:S01]  /*1a610*/  MUFU.EX2 R11, R7 ;  /* 0x00000007000b7308 */ /* 0x0007220000000800 */
[----:B-1----:R-:W-:Y:S01]  /*1a620*/  FMNMX.FTZ R18, R18, R9, !PT ;  /* 0x0000000912127209 */ /* 0x002fe20007810000 */
[----:B---3--:R-:W-:-:S06]  /*1a630*/  FFMA.FTZ R7, R91, R4, -R5 ;  /* 0x000000045b077223 */ /* 0x008fcc0000010805 */
[----:B------:R1:W-:Y:S01]  /*1a640*/  MUFU.EX2 R89, R7 ;  /* 0x0000000700597308 */ /* 0x0003e20000000800 */
        /* <DEDUP_REMOVED lines=8> */
[----:B------:R1:W-:Y:S01]  /*1a6d0*/  MUFU.EX2 R79, R7 ;  /* 0x00000007004f7308 */ /* 0x0003e20000000800 */
[----:B------:R-:W-:Y:S01]  /*1a6e0*/  LEA R182, R190, R181, 0x1 ;  /* 0x000000b5beb67211 */ /* 0x000fe200078e08ff */
[----:B------:R-:W3:Y:S04]  /*1a6f0*/  LDSM.16.MT88.4 R24, [R181+0xa000] ;  /* 0x00a00000b518783b */ /* 0x000ee80000004200 */
[----:B------:R-:W5:Y:S02]  /*1a700*/  LDSM.16.MT88.4 R20, [R184+0xa000] ;  /* 0x00a00000b814783b */ /* 0x000f640000004200 */
[----:B------:R4:W2:Y:S02]  /*1a710*/  MUFU.EX2 R16, R9 ;  /* 0x0000000900107308 */ /* 0x0008a40000000800 */
[----:B------:R-:W2:Y:S04]  /*1a720*/  LDSM.16.MT88.4 R28, [R182+0xa000] ;  /* 0x00a00000b61c783b */ /* 0x000ea80000004200 */
[----:B------:R-:W-:Y:S01]  /*1a730*/  LDSM.16.MT88.4 R60, [R182+0xa800] ;  /* 0x00a80000b63c783b */ /* 0x000fe20000004200 */
[----:B-1----:R-:W-:-:S03]  /*1a740*/  FSEL R7, R10, RZ, P2 ;  /* 0x000000ff0a077208 */ /* 0x002fc60001000000 */
[----:B------:R-:W-:Y:S02]  /*1a750*/  LDSM.16.MT88.4 R40, [R184+0xa800] ;  /* 0x00a80000b828783b */ /* 0x000fe40000004200 */
[--C-:B------:R-:W-:Y:S01]  /*1a760*/  FFMA.FTZ R0, R46, R4, -R7.reuse ;  /* 0x000000042e007223 */ /* 0x100fe20000010807 */
[----:B------:R-:W-:Y:S01]  /*1a770*/  LEA R183, R189, R182, 0x1 ;  /* 0x000000b6bdb77211 */ /* 0x000fe200078e08ff */
[----:B------:R-:W-:Y:S02]  /*1a780*/  LDSM.16.MT88.4 R44, [R181+0xa800] ;  /* 0x00a80000b52c783b */ /* 0x000fe40000004200 */
[----:B------:R1:W-:Y:S01]  /*1a790*/  MUFU.EX2 R84, R0 ;  /* 0x0000000000547308 */ /* 0x0003e20000000800 */
[----:B----4-:R-:W-:Y:S01]  /*1a7a0*/  MOV R9, R11 ;  /* 0x0000000b00097202 */ /* 0x010fe20000000f00 */
[----:B------:R-:W4:Y:S01]  /*1a7b0*/  LDSM.16.MT88.4 R48, [R183+0xa000] ;  /* 0x00a00000b730783b */ /* 0x000f220000004200 */
[----:B-1----:R-:W-:-:S05]  /*1a7c0*/  FFMA.FTZ R0, R166, R4, -R7 ;  /* 0x00000004a6007223 */ /* 0x002fca0000010807 */
[----:B------:R1:W1:Y:S02]  /*1a7d0*/  MUFU.EX2 R10, R0 ;  /* 0x00000000000a7308 */ /* 0x0002640000000800 */
[----:B-1----:R-:W-:-:S06]  /*1a7e0*/  FFMA.FTZ R0, R168, R4, -R7 ;  /* 0x00000004a8007223 */ /* 0x002fcc0000010807 */
[----:B------:R1:W-:Y:S02]  /*1a7f0*/  MUFU.EX2 R11, R0 ;  /* 0x00000000000b7308 */ /* 0x0003e40000000800 */
[----:B-1----:R-:W-:-:S06]  /*1a800*/  FFMA.FTZ R0, R167, R4, -R7 ;  /* 0x00000004a7007223 */ /* 0x002fcc0000010807 */
[----:B------:R1:W1:Y:S02]  /*1a810*/  MUFU.EX2 R86, R0 ;  /* 0x0000000000567308 */ /* 0x0002640000000800 */
[----:B-1----:R-:W-:-:S06]  /*1a820*/  FFMA.FTZ R0, R87, R4, -R5 ;  /* 0x0000000457007223 */ /* 0x002fcc0000010805 */
[----:B------:R1:W-:Y:S02]  /*1a830*/  MUFU.EX2 R78, R0 ;  /* 0x00000000004e7308 */ /* 0x0003e40000000800 */
[----:B-1----:R-:W-:-:S06]  /*1a840*/  FFMA.FTZ R0, R85, R4, -R5 ;  /* 0x0000000455007223 */ /* 0x002fcc0000010805 */
[----:B------:R1:W-:Y:S02]  /*1a850*/  MUFU.EX2 R77, R0 ;  /* 0x00000000004d7308 */ /* 0x0003e40000000800 */
[----:B-1----:R-:W-:-:S06]  /*1a860*/  FFMA.FTZ R0, R134, R4, -R7 ;  /* 0x0000000486007223 */ /* 0x002fcc0000010807 */
[----:B------:R1:W-:Y:S01]  /*1a870*/  MUFU.EX2 R85, R0 ;  /* 0x0000000000557308 */ /* 0x0003e20000000800 */
[----:B--2---:R-:W-:Y:S01]  /*1a880*/  MOV R134, R16 ;  /* 0x0000001000867202 */ /* 0x004fe20000000f00 */
[----:B-1----:R-:W-:-:S06]  /*1a890*/  FFMA.FTZ R0, R133, R4, -R7 ;  /* 0x0000000485007223 */ /* 0x002fcc0000010807 */
[----:B------:R1:W-:Y:S01]  /*1a8a0*/  MUFU.EX2 R76, R0 ;  /* 0x00000000004c7308 */ /* 0x0003e20000000800 */
[----:B------:R-:W-:Y:S02]  /*1a8b0*/  F2FP.PACK_AB R13, R89, R9 ;  /* 0x00000009590d723e */ /* 0x000fe400000000ff */
[----:B------:R-:W-:Y:S01]  /*1a8c0*/  F2FP.PACK_AB R15, R79, R91 ;  /* 0x0000005b4f0f723e */ /* 0x000fe200000000ff */
[----:B-1----:R-:W-:-:S04]  /*1a8d0*/  FFMA.FTZ R0, R132, R4, -R7 ;  /* 0x0000000484007223 */ /* 0x002fc80000010807 */
[----:B------:R1:W2:Y:S01]  /*1a8e0*/  MUFU.EX2 R16, R0 ;  /* 0x0000000000107308 */ /* 0x0002a20000000800 */
[----:B------:R-:W-:Y:S02]  /*1a8f0*/  F2FP.PACK_AB R12, R10, R84 ;  /* 0x000000540a0c723e */ /* 0x000fe400000000ff */
[----:B------:R-:W-:Y:S01]  /*1a900*/  F2FP.PACK_AB R14, R86, R11 ;  /* 0x0000000b560e723e */ /* 0x000fe200000000ff */
[----:B-1----:R-:W-:-:S06]  /*1a910*/  FFMA.FTZ R0, R135, R4, -R7 ;  /* 0x0000000487007223 */ /* 0x002fcc0000010807 */
[C---:B---3--:R-:W-:Y:S01]  /*1a920*/  HMMA.16816.F32 R52, R12.reuse, R24, RZ ;  /* 0x000000180c34723c */ /* 0x048fe200000018ff */
[----:B------:R1:W3:Y:S07]  /*1a930*/  MUFU.EX2 R164, R0 ;  /* 0x0000000000a47308 */ /* 0x0002ee0000000800 */
[C---:B------:R-:W-:Y:S08]  /*1a940*/  HMMA.16816.F32 R36, R12.reuse, R26, RZ ;  /* 0x0000001a0c24723c */ /* 0x040ff000000018ff */
[----:B-----5:R-:W-:Y:S01]  /*1a950*/  HMMA.16816.F32 R32, R12, R20, RZ ;  /* 0x000000140c20723c */ /* 0x020fe200000018ff */
[----:B-1----:R-:W-:Y:S01]  /*1a960*/  FFMA.FTZ R0, R104, R4, -R5 ;  /* 0x0000000468007223 */ /* 0x002fe20000010805 */
[----:B--2---:R-:W-:-:S03]  /*1a970*/  MOV R104, R16 ;  /* 0x0000001000687202 */ /* 0x004fc60000000f00 */
[----:B------:R-:W1:Y:S03]  /*1a980*/  MUFU.EX2 R16, R0 ;  /* 0x0000000000107308 */ /* 0x000e660000000800 */
[C---:B------:R-:W-:Y:S08]  /*1a990*/  HMMA.16816.F32 R24, R12.reuse, R22, RZ ;  /* 0x000000160c18723c */ /* 0x040ff000000018ff */
[C---:B------:R-:W-:Y:S08]  /*1a9a0*/  HMMA.16816.F32 R20, R12.reuse, R28, RZ ;  /* 0x0000001c0c14723c */ /* 0x040ff000000018ff */
[C---:B------:R-:W-:Y:S08]  /*1a9b0*/  HMMA.16816.F32 R28, R12.reuse, R30, RZ ;  /* 0x0000001e0c1c723c */ /* 0x040ff000000018ff */
[C---:B----4-:R-:W-:Y:S08]  /*1a9c0*/  HMMA.16816.F32 R64, R12.reuse, R48, RZ ;  /* 0x000000300c40723c */ /* 0x050ff000000018ff */
[----:B------:R-:W-:Y:S07]  /*1a9d0*/  HMMA.16816.F32 R56, R12, R50, RZ ;  /* 0x000000320c38723c */ /* 0x000fee00000018ff */
[----:B------:R-:W-:-:S02]  /*1a9e0*/  F2FP.PACK_AB R12, R76, R85 ;  /* 0x000000554c0c723e */ /* 0x000fc400000000ff */
[----:B------:R-:W-:Y:S02]  /*1a9f0*/  F2FP.PACK_AB R13, R78, R134 ;  /* 0x000000864e0d723e */ /* 0x000fe400000000ff */
[----:B---3--:R-:W-:Y:S02]  /*1aa00*/  F2FP.PACK_AB R14, R164, R104 ;  /* 0x00000068a40e723e */ /* 0x008fe400000000ff */
[----:B-1----:R-:W-:-:S07]  /*1aa10*/  F2FP.PACK_AB R15, R16, R77 ;  /* 0x0000004d100f723e */ /* 0x002fce00000000ff */
[C---:B------:R-:W-:Y:S08]  /*1aa20*/  HMMA.16816.F32 R72, R12.reuse, R44, R52 ;  /* 0x0000002c0c48723c */ /* 0x040ff00000001834 */
[C---:B------:R-:W-:Y:S08]  /*1aa30*/  HMMA.16816.F32 R68, R12.reuse, R46, R36 ;  /* 0x0000002e0c44723c */ /* 0x040ff00000001824 */
[----:B------:R-:W-:Y:S01]  /*1aa40*/  HMMA.16816.F32 R44, R12, R60, R20 ;  /* 0x0000003c0c2c723c */ /* 0x000fe20000001814 */
[----:B------:R-:W1:Y:S01]  /*1aa50*/  LDSM.16.MT88.4 R20, [R183+0xa800] ;  /* 0x00a80000b714783b */ /* 0x000e620000004200 */
[----:B------:R-:W-:-:S04]  /*1aa60*/  FFMA.FTZ R0, R169, R4, -R5 ;  /* 0x00000004a9007223 */ /* 0x000fc80000010805 */
[----:B------:R2:W-:Y:S02]  /*1aa70*/  MUFU.EX2 R87, R0 ;  /* 0x0000000000577308 */ /* 0x0005e40000000800 */
[----:B--2---:R-:W-:Y:S01]  /*1aa80*/  FFMA.FTZ R0, R106, R4, -R5 ;  /* 0x000000046a007223 */ /* 0x004fe20000010805 */
[----:B------:R-:W-:-:S05]  /*1aa90*/  MOV R106, R16 ;  /* 0x00000010006a7202 */ /* 0x000fca0000000f00 */
[----:B------:R2:W3:Y:S01]  /*1aaa0*/  MUFU.EX2 R16, R0 ;  /* 0x0000000000107308 */ /* 0x0004e20000000800 */
        /* <DEDUP_REMOVED lines=16> */
[----:B--2---:R-:W-:Y:S01]  /*1abb0*/  FFMA.FTZ R0, R108, R4, -R5 ;  /* 0x000000046c007223 */ /* 0x004fe20000010805 */
[----:B---3--:R-:W-:-:S05]  /*1abc0*/  MOV R108, R16 ;  /* 0x00000010006c7202 */ /* 0x008fca0000000f00 */
[----:B------:R-:W2:Y:S01]  /*1abd0*/  MUFU.EX2 R16, R0 ;  /* 0x0000000000107308 */ /* 0x000ea20000000800 */
        /* <DEDUP_REMOVED lines=9> */
[----:B------:R-:W-:-:S04]  /*1ac70*/  FFMA.FTZ R0, R121, R4, -R5 ;  /* 0x0000000479007223 */ /* 0x000fc80000010805 */
[----:B------:R2:W-:Y:S02]  /*1ac80*/  MUFU.EX2 R17, R0 ;  /* 0x0000000000117308 */ /* 0x0005e40000000800 */
[----:B-----5:R-:W-:Y:S01]  /*1ac90*/  HMMA.16816.F32 R64, R12, R24, R72 ;  /* 0x000000180c40723c */ /* 0x020fe20000001848 */
[----:B--2---:R-:W-:-:S05]  /*1aca0*/  FFMA.FTZ R0, R111, R4, -R5 ;  /* 0x000000046f007223 */ /* 0x004fca0000010805 */
        /* <DEDUP_REMOVED lines=8> */
[----:B------:R-:W-:Y:S01]  /*1ad30*/  HMMA.16816.F32 R60, R12, R26, R68 ;  /* 0x0000001a0c3c723c */ /* 0x000fe20000001844 */
[----:B------:R-:W-:Y:S01]  /*1ad40*/  LDSM.16.MT88.4 R24, [R181+0xb800] ;  /* 0x00b80000b518783b */ /* 0x000fe20000004200 */
[----:B--2---:R-:W-:-:S04]  /*1ad50*/  FFMA.FTZ R0, R122, R4, -R7 ;  /* 0x000000047a007223 */ /* 0x004fc80000010807 */
        /* <DEDUP_REMOVED lines=95> */
[----:B--2---:R-:W-:Y:S01]  /*1b350*/  FFMA.FTZ R0, R102, R4, -R7 ;  /* 0x0000000466007223 */ /* 0x004fe20000010807 */
[----:B------:R-:W-:-:S05]  /*1b360*/  MOV R102, R166 ;  /* 0x000000a600667202 */ /* 0x000fca0000000f00 */
        /* <DEDUP_REMOVED lines=11> */
[----:B--2---:R-:W-:-:S06]  /*1b420*/  FFMA.FTZ R0, R143, R4, -R5 ;  /* 0x000000048f007223 */ /* 0x004fcc0000010805 */
[----:B---3--:R-:W-:Y:S02]  /*1b430*/  F2FP.PACK_AB R12, R164, R137 ;  /* 0x00000089a40c723e */ /* 0x008fe400000000ff */
        /* <DEDUP_REMOVED lines=9> */
[----:B------:R-:W-:Y:S02]  /*1b4d0*/  MOV R105, R134 ;  /* 0x0000008600697202 */ /* 0x000fe40000000f00 */
        /* <DEDUP_REMOVED lines=43> */
[----:B--2---:R-:W-:Y:S01]  /*1b790*/  FFMA.FTZ R0, R161, R4, -R7 ;  /* 0x00000004a1007223 */ /* 0x004fe20000010807 */
[----:B------:R-:W-:-:S03]  /*1b7a0*/  MOV R161, R16 ;  /* 0x0000001000a17202 */ /* 0x000fc60000000f00 */
        /* <DEDUP_REMOVED lines=61> */
[----:B------:R2:W-:Y:S02]  /*1bb80*/  MUFU.EX2 R113, R0 ;  /* 0x0000000000717308 */ /* 0x0005e40000000800 */
[----:B--2---:R-:W-:-:S06]  /*1bb90*/  FFMA.FTZ R0, R179, R4, -R7 ;  /* 0x00000004b3007223 */ /* 0x004fcc0000010807 */
[----:B------:R2:W-:Y:S01]  /*1bba0*/  MUFU.EX2 R112, R0 ;  /* 0x0000000000707308 */ /* 0x0005e20000000800 */
[----:B------:R-:W-:Y:S01]  /*1bbb0*/  HMMA.16816.F32 R64, R12, R24, R64 ;  /* 0x000000180c40723c */ /* 0x000fe20000001840 */
[----:B--2---:R-:W-:-:S06]  /*1bbc0*/  FFMA.FTZ R0, R177, R4, -R7 ;  /* 0x00000004b1007223 */ /* 0x004fcc0000010807 */
[----:B------:R2:W3:Y:S01]  /*1bbd0*/  MUFU.EX2 R111, R0 ;  /* 0x00000000006f7308 */ /* 0x0004e20000000800 */
[----:B------:R-:W-:Y:S01]  /*1bbe0*/  HMMA.16816.F32 R60, R12, R26, R60 ;  /* 0x0000001a0c3c723c */ /* 0x000fe2000000183c */
[----:B------:R-:W4:Y:S01]  /*1bbf0*/  LDSM.16.MT88.4 R24, [R184+0xf000] ;  /* 0x00f00000b818783b */ /* 0x000f220000004200 */
[----:B------:R-:W-:Y:S01]  /*1bc00*/  MOV R141, R107 ;  /* 0x0000006b008d7202 */ /* 0x000fe20000000f00 */
[----:B--2---:R-:W-:-:S04]  /*1bc10*/  FFMA.FTZ R0, R175, R4, -R7 ;  /* 0x00000004af007223 */ /* 0x004fc80000010807 */
[----:B------:R2:W-:Y:S01]  /*1bc20*/  MUFU.EX2 R110, R0 ;  /* 0x00000000006e7308 */ /* 0x0005e20000000800 */
[C---:B-1----:R-:W-:Y:S08]  /*1bc30*/  HMMA.16816.F32 R44, R12.reuse, R20, R44 ;  /* 0x000000140c2c723c */ /* 0x042ff0000000182c */
[----:B------:R-:W-:Y:S01]  /*1bc40*/  HMMA.16816.F32 R32, R12, R22, R32 ;  /* 0x000000160c20723c */ /* 0x000fe20000001820 */
[----:B------:R-:W1:Y:S01]  /*1bc50*/  LDSM.16.MT88.4 R20, [R182+0xf000] ;  /* 0x00f00000b614783b */ /* 0x000e620000004200 */
[----:B--2---:R-:W-:-:S04]  /*1bc60*/  FFMA.FTZ R0, R81, R4, -R7 ;  /* 0x0000000451007223 */ /* 0x004fc80000010807 */
[----:B------:R2:W5:Y:S01]  /*1bc70*/  MUFU.EX2 R109, R0 ;  /* 0x00000000006d7308 */ /* 0x0005620000000800 */
[----:B------:R-:W-:Y:S01]  /*1bc80*/  MOV R163, R105 ;  /* 0x0000006900a37202 */ /* 0x000fe20000000f00 */
[----:B--2---:R-:W-:-:S06]  /*1bc90*/  FFMA.FTZ R0, R82, R4, -R5 ;  /* 0x0000000452007223 */ /* 0x004fcc0000010805 */
[----:B------:R2:W1:Y:S01]  /*1bca0*/  MUFU.EX2 R107, R0 ;  /* 0x00000000006b7308 */ /* 0x0004620000000800 */
[----:B------:R-:W-:Y:S01]  /*1bcb0*/  HMMA.16816.F32 R40, R12, R28, R40 ;  /* 0x0000001c0c28723c */ /* 0x000fe20000001828 */
[----:B------:R-:W-:Y:S01]  /*1bcc0*/  MOV R92, R104 ;  /* 0x00000068005c7202 */ /* 0x000fe20000000f00 */
[----:B--2---:R-:W-:-:S05]  /*1bcd0*/  FFMA.FTZ R0, R178, R4, -R5 ;  /* 0x00000004b2007223 */ /* 0x004fca0000010805 */
[----:B------:R2:W-:Y:S01]  /*1bce0*/  MUFU.EX2 R105, R0 ;  /* 0x0000000000697308 */ /* 0x0005e20000000800 */
[----:B------:R-:W-:Y:S01]  /*1bcf0*/  HMMA.16816.F32 R36, R12, R30, R48 ;  /* 0x0000001e0c24723c */ /* 0x000fe20000001830 */
[----:B------:R-:W-:Y:S01]  /*1bd00*/  MOV R149, R72 ;  /* 0x0000004800957202 */ /* 0x000fe20000000f00 */
[----:B------:R-:W1:Y:S01]  /*1bd10*/  LDSM.16.MT88.4 R28, [R181+0xf000] ;  /* 0x00f00000b51c783b */ /* 0x000e620000004200 */
[----:B--2---:R-:W-:-:S04]  /*1bd20*/  FFMA.FTZ R0, R195, R4, -R5 ;  /* 0x00000004c3007223 */ /* 0x004fc80000010805 */
[----:B------:R2:W-:Y:S01]  /*1bd30*/  MUFU.EX2 R103, R0 ;  /* 0x0000000000677308 */ /* 0x0005e20000000800 */
[----:B------:R-:W-:Y:S02]  /*1bd40*/  MOV R148, R69 ;  /* 0x0000004500947202 */ /* 0x000fe40000000f00 */
[----:B------:R-:W-:Y:S02]  /*1bd50*/  MOV R146, R68 ;  /* 0x0000004400927202 */ /* 0x000fe40000000f00 */
[----:B------:R-:W-:Y:S01]  /*1bd60*/  MOV R173, R163 ;  /* 0x000000a300ad7202 */ /* 0x000fe20000000f00 */
        /* <DEDUP_REMOVED lines=8> */
[----:B---3--:R-:W-:Y:S02]  /*1bdf0*/  F2FP.PACK_AB R12, R111, R112 ;  /* 0x000000706f0c723e */ /* 0x008fe400000000ff */
[----:B------:R-:W-:Y:S02]  /*1be00*/  F2FP.PACK_AB R13, R114, R108 ;  /* 0x0000006c720d723e */ /* 0x000fe400000000ff */
[----:B-----5:R-:W-:Y:S02]  /*1be10*/  F2FP.PACK_AB R14, R109, R110 ;  /* 0x0000006e6d0e723e */ /* 0x020fe400000000ff */
[----:B-1----:R-:W-:Y:S01]  /*1be20*/  F2FP.PACK_AB R15, R107, R113 ;  /* 0x000000716b0f723e */ /* 0x002fe200000000ff */
[----:B--2---:R-:W-:Y:S01]  /*1be30*/  FFMA.FTZ R0, R200, R4, -R7 ;  /* 0x00000004c8007223 */ /* 0x004fe20000010807 */
[----:B------:R-:W-:-:S03]  /*1be40*/  MOV R146, R147 ;  /* 0x0000009300927202 */ /* 0x000fc60000000f00 */
[----:B------:R1:W2:Y:S01]  /*1be50*/  MUFU.EX2 R101, R0 ;  /* 0x0000000000657308 */ /* 0x0002a20000000800 */
[----:B------:R-:W-:Y:S02]  /*1be60*/  MOV R150, R79 ;  /* 0x0000004f00967202 */ /* 0x000fe40000000f00 */
[----:B------:R-:W-:Y:S02]  /*1be70*/  MOV R147, R143 ;  /* 0x0000008f00937202 */ /* 0x000fe40000000f00 */
[----:B------:R-:W-:Y:S02]  /*1be80*/  MOV R94, R75 ;  /* 0x0000004b005e7202 */ /* 0x000fe40000000f00 */
[----:B------:R-:W-:Y:S01]  /*1be90*/  MOV R143, R102 ;  /* 0x00000066008f7202 */ /* 0x000fe20000000f00 */
[----:B------:R-:W-:Y:S01]  /*1bea0*/  FADD.FTZ R9, R9, R89 ;  /* 0x0000005909097221 */ /* 0x000fe20000010000 */
[----:B------:R-:W-:Y:S01]  /*1beb0*/  MOV R172, R150 ;  /* 0x0000009600ac7202 */ /* 0x000fe20000000f00 */
[----:B-1----:R-:W-:Y:S01]  /*1bec0*/  FFMA.FTZ R0, R198, R4, -R7 ;  /* 0x00000004c6007223 */ /* 0x002fe20000010807 */
[----:B------:R-:W-:-:S03]  /*1bed0*/  MOV R138, R70 ;  /* 0x00000046008a7202 */ /* 0x000fc60000000f00 */
[----:B------:R1:W-:Y:S01]  /*1bee0*/  MUFU.EX2 R102, R0 ;  /* 0x0000000000667308 */ /* 0x0003e20000000800 */
[----:B------:R-:W-:Y:S02]  /*1bef0*/  MOV R145, R71 ;  /* 0x0000004700917202 */ /* 0x000fe40000000f00 */
[----:B------:R-:W-:Y:S01]  /*1bf00*/  MOV R150, R94 ;  /* 0x0000005e00967202 */ /* 0x000fe20000000f00 */
[C---:B----4-:R-:W-:Y:S01]  /*1bf10*/  HMMA.16816.F32 R68, R12.reuse, R26, R52 ;  /* 0x0000001a0c44723c */ /* 0x050fe20000001834 */
[----:B------:R-:W-:Y:S02]  /*1bf20*/  MOV R97, R78 ;  /* 0x0000004e00617202 */ /* 0x000fe40000000f00 */
[----:B------:R-:W-:Y:S02]  /*1bf30*/  MOV R96, R77 ;  /* 0x0000004d00607202 */ /* 0x000fe40000000f00 */
[----:B------:R-:W-:Y:S02]  /*1bf40*/  MOV R98, R76 ;  /* 0x0000004c00627202 */ /* 0x000fe40000000f00 */
[----:B------:R-:W-:Y:S01]  /*1bf50*/  MOV R94, R106 ;  /* 0x0000006a005e7202 */ /* 0x000fe20000000f00 */
[----:B------:R-:W-:Y:S01]  /*1bf60*/  HMMA.16816.F32 R76, R12, R20, R40 ;  /* 0x000000140c4c723c */ /* 0x000fe20000001828 */
[----:B-1----:R-:W-:-:S02]  /*1bf70*/  FFMA.FTZ R0, R196, R4, -R7 ;  /* 0x00000004c4007223 */ /* 0x002fc40000010807 */
[----:B------:R-:W-:-:S05]  /*1bf80*/  FADD.FTZ R10, R84, R10 ;  /* 0x0000000a540a7221 */ /* 0x000fca0000010000 */
[----:B------:R-:W-:Y:S01]  /*1bf90*/  HMMA.16816.F32 R52, R12, R22, R36 ;  /* 0x000000160c34723c */ /* 0x000fe20000001824 */
[----:B------:R1:W3:Y:S01]  /*1bfa0*/  MUFU.EX2 R106, R0 ;  /* 0x00000000006a7308 */ /* 0x0002e20000000800 */
[----:B------:R-:W4:Y:S01]  /*1bfb0*/  LDSM.16.MT88.4 R20, [R183+0xf000] ;  /* 0x00f00000b714783b */ /* 0x000f220000004200 */
[----:B------:R-:W-:Y:S01]  /*1bfc0*/  FADD.FTZ R9, R91, R9 ;  /* 0x000000095b097221 */ /* 0x000fe20000010000 */
[----:B------:R-:W-:Y:S01]  /*1bfd0*/  MOV R95, R93 ;  /* 0x0000005d005f7202 */ /* 0x000fe20000000f00 */
[----:B------:R-:W-:Y:S01]  /*1bfe0*/  FADD.FTZ R10, R11, R10 ;  /* 0x0000000a0b0a7221 */ /* 0x000fe20000010000 */
[----:B------:R-:W-:Y:S01]  /*1bff0*/  MOV R93, R100 ;  /* 0x00000064005d7202 */ /* 0x000fe20000000f00 */
[----:B------:R-:W-:Y:S01]  /*1c000*/  LDSM.16.MT88.4 R36, [R181+0x10000] ;  /* 0x01000000b524783b */ /* 0x000fe20000004200 */
[----:B-1----:R-:W-:-:S04]  /*1c010*/  FFMA.FTZ R0, R194, R4, -R5 ;  /* 0x00000004c2007223 */ /* 0x002fc80000010805 */
[----:B------:R1:W5:Y:S01]  /*1c020*/  MUFU.EX2 R100, R0 ;  /* 0x0000000000647308 */ /* 0x0003620000000800 */
[----:B------:R-:W-:Y:S02]  /*1c030*/  MOV R176, R98 ;  /* 0x0000006200b07202 */ /* 0x000fe40000000f00 */
[----:B------:R-:W-:Y:S02]  /*1c040*/  MOV R142, R73 ;  /* 0x00000049008e7202 */ /* 0x000fe40000000f00 */
[----:B------:R-:W-:Y:S01]  /*1c050*/  MOV R144, R74 ;  /* 0x0000004a00907202 */ /* 0x000fe20000000f00 */
[----:B-1----:R-:W-:Y:S02]  /*1c060*/  FADD.FTZ R0, R172, R9 ;  /* 0x00000009ac007221 */ /* 0x002fe40000010000 */
[----:B------:R-:W-:Y:S02]  /*1c070*/  FADD.FTZ R9, R86, R10 ;  /* 0x0000000a56097221 */ /* 0x000fe40000010000 */
[----:B------:R-:W-:-:S02]  /*1c080*/  FADD.FTZ R10, R173, R0 ;  /* 0x00000000ad0a7221 */ /* 0x000fc40000010000 */
[--C-:B------:R-:W-:Y:S01]  /*1c090*/  FFMA.FTZ R0, R201, R4, -R5.reuse ;  /* 0x00000004c9007223 */ /* 0x100fe20000010805 */
[----:B------:R-:W-:Y:S01]  /*1c0a0*/  HMMA.16816.F32 R72, R12, R24, R56 ;  /* 0x000000180c48723c */ /* 0x000fe20000001838 */
[----:B------:R-:W1:Y:S02]  /*1c0b0*/  LDSM.16.MT88.4 R24, [R181+0xf800] ;  /* 0x00f80000b518783b */ /* 0x000e640000004200 */
[----:B------:R2:W-:Y:S01]  /*1c0c0*/  MUFU.EX2 R98, R0 ;  /* 0x0000000000627308 */ /* 0x0005e20000000800 */
[----:B------:R-:W-:Y:S02]  /*1c0d0*/  MOV R174, R97 ;  /* 0x0000006100ae7202 */ /* 0x000fe40000000f00 */
[----:B------:R-:W-:Y:S01]  /*1c0e0*/  MOV R151, R96 ;  /* 0x0000006000977202 */ /* 0x000fe20000000f00 */
[----:B--2---:R-:W-:-:S04]  /*1c0f0*/  FFMA.FTZ R0, R197, R4, -R5 ;  /* 0x00000004c5007223 */ /* 0x004fc80000010805 */
[----:B------:R2:W-:Y:S01]  /*1c100*/  MUFU.EX2 R97, R0 ;  /* 0x0000000000617308 */ /* 0x0005e20000000800 */
[----:B------:R-:W-:Y:S01]  /*1c110*/  MOV R173, R95 ;  /* 0x0000005f00ad7202 */ /* 0x000fe20000000f00 */
[----:B------:R-:W-:Y:S01]  /*1c120*/  HMMA.16816.F32 R64, R12, R28, R64 ;  /* 0x0000001c0c40723c */ /* 0x000fe20000001840 */
[----:B------:R-:W-:Y:S01]  /*1c130*/  MOV R162, R94 ;  /* 0x0000005e00a27202 */ /* 0x000fe20000000f00 */
[----:B--2---:R-:W-:-:S04]  /*1c140*/  FFMA.FTZ R0, R199, R4, -R5 ;  /* 0x00000004c7007223 */ /* 0x004fc80000010805 */
[----:B------:R2:W-:Y:S02]  /*1c150*/  MUFU.EX2 R96, R0 ;  /* 0x0000000000607308 */ /* 0x0005e40000000800 */
[----:B------:R-:W-:Y:S01]  /*1c160*/  HMMA.16816.F32 R60, R12, R30, R60 ;  /* 0x0000001e0c3c723c */ /* 0x000fe2000000183c */
[----:B------:R-:W-:Y:S01]  /*1c170*/  MOV R172, R93 ;  /* 0x0000005d00ac7202 */ /* 0x000fe20000000f00 */
[----:B------:R-:W1:Y:S01]  /*1c180*/  LDSM.16.MT88.4 R28, [R184+0xf800] ;  /* 0x00f80000b81c783b */ /* 0x000e620000004200 */
[----:B--2---:R-:W-:-:S04]  /*1c190*/  FFMA.FTZ R0, R216, R4, -R7 ;  /* 0x00000004d8007223 */ /* 0x004fc80000010807 */
[----:B------:R2:W-:Y:S01]  /*1c1a0*/  MUFU.EX2 R95, R0 ;  /* 0x00000000005f7308 */ /* 0x0005e20000000800 */
[----:B----4-:R-:W-:Y:S01]  /*1c1b0*/  HMMA.16816.F32 R48, R12, R20, R44 ;  /* 0x000000140c30723c */ /* 0x010fe2000000182c */
[----:B------:R-:W-:Y:S01]  /*1c1c0*/  MOV R160, R92 ;  /* 0x0000005c00a07202 */ /* 0x000fe20000000f00 */
[----:B--2---:R-:W-:-:S05]  /*1c1d0*/  FFMA.FTZ R0, R211, R4, -R7 ;  /* 0x00000004d3007223 */ /* 0x004fca0000010807 */
[----:B------:R2:W4:Y:S01]  /*1c1e0*/  MUFU.EX2 R94, R0 ;  /* 0x00000000005e7308 */ /* 0x0005220000000800 */
[----:B------:R-:W-:Y:S01]  /*1c1f0*/  HMMA.16816.F32 R40, R12, R22, R32 ;  /* 0x000000160c28723c */ /* 0x000fe20000001820 */
[----:B------:R-:W1:Y:S01]  /*1c200*/  LDSM.16.MT88.4 R20, [R182+0xf800] ;  /* 0x00f80000b614783b */ /* 0x000e620000004200 */
[----:B------:R-:W-:-:S03]  /*1c210*/  FADD.FTZ R9, R85, R9 ;  /* 0x0000000955097221 */ /* 0x000fc60000010000 */
[----:B------:R-:W-:Y:S01]  /*1c220*/  LDSM.16.MT88.4 R32, [R184+0x10000] ;  /* 0x01000000b820783b */ /* 0x000fe20000004200 */
[----:B--2---:R-:W-:-:S04]  /*1c230*/  FFMA.FTZ R0, R203, R4, -R7 ;  /* 0x00000004cb007223 */ /* 0x004fc80000010807 */
[----:B------:R2:W-:Y:S01]  /*1c240*/  MUFU.EX2 R93, R0 ;  /* 0x00000000005d7308 */ /* 0x0005e20000000800 */
[----:B------:R-:W-:Y:S02]  /*1c250*/  F2FP.PACK_AB R12, R101, R99 ;  /* 0x00000063650c723e */ /* 0x000fe400000000ff */
[----:B------:R-:W-:Y:S02]  /*1c260*/  F2FP.PACK_AB R13, R103, R105 ;  /* 0x00000069670d723e */ /* 0x000fe400000000ff */
[----:B---3--:R-:W-:Y:S02]  /*1c270*/  F2FP.PACK_AB R14, R106, R102 ;  /* 0x000000666a0e723e */ /* 0x008fe400000000ff */
[----:B-----5:R-:W-:Y:S01]  /*1c280*/  F2FP.PACK_AB R15, R100, R104 ;  /* 0x00000068640f723e */ /* 0x020fe200000000ff */
[----:B--2---:R-:W-:-:S04]  /*1c290*/  FFMA.FTZ R0, R210, R4, -R7 ;  /* 0x00000004d2007223 */ /* 0x004fc80000010807 */
[----:B------:R2:W3:Y:S01]  /*1c2a0*/  MUFU.EX2 R92, R0 ;  /* 0x00000000005c7308 */ /* 0x0004e20000000800 */
[----:B------:R-:W-:Y:S01]  /*1c2b0*/  FADD.FTZ R9, R176, R9 ;  /* 0x00000009b0097221 */ /* 0x000fe20000010000 */
[----:B-1----:R-:W-:Y:S01]  /*1c2c0*/  HMMA.16816.F32 R44, R12, R24, R64 ;  /* 0x000000180c2c723c */ /* 0x002fe20000001840 */
[----:B--2---:R-:W-:-:S04]  /*1c2d0*/  FADD.FTZ R0, R174, R10 ;  /* 0x0000000aae007221 */ /* 0x004fc80000010000 */
[----:B------:R-:W-:Y:S02]  /*1c2e0*/  FADD.FTZ R0, R151, R0 ;  /* 0x0000000097007221 */ /* 0x000fe40000010000 */
[----:B------:R-:W-:Y:S02]  /*1c2f0*/  FFMA.FTZ R10, R208, R4, -R5 ;  /* 0x00000004d00a7223 */ /* 0x000fe40000010805 */
[----:B------:R-:W-:Y:S01]  /*1c300*/  FADD.FTZ R0, R162, R0 ;  /* 0x00000000a2007221 */ /* 0x000fe20000010000 */
[----:B------:R-:W-:Y:S01]  /*1c310*/  HMMA.16816.F32 R56, R12, R26, R60 ;  /* 0x0000001a0c38723c */ /* 0x000fe2000000183c */
[----:B------:R1:W2:Y:S01]  /*1c320*/  MUFU.EX2 R91, R10 ;  /* 0x0000000a005b7308 */ /* 0x0002a20000000800 */
[----:B------:R-:W5:Y:S01]  /*1c330*/  LDSM.16.MT88.4 R24, [R183+0xf800] ;  /* 0x00f80000b718783b */ /* 0x000f620000004200 */
[----:B------:R-:W-:-:S04]  /*1c340*/  FADD.FTZ R9, R160, R9 ;  /* 0x00000009a0097221 */ /* 0x000fc80000010000 */
[----:B------:R-:W-:Y:S02]  /*1c350*/  FADD.FTZ R9, R172, R9 ;  /* 0x00000009ac097221 */ /* 0x000fe40000010000 */
[----:B-1----:R-:W-:Y:S02]  /*1c360*/  FADD.FTZ R10, R87, R0 ;  /* 0x00000000570a7221 */ /* 0x002fe40000010000 */
[----:B------:R-:W-:-:S04]  /*1c370*/  FFMA.FTZ R0, R209, R4, -R5 ;  /* 0x00000004d1007223 */ /* 0x000fc80000010805 */
[----:B------:R1:W-:Y:S01]  /*1c380*/  MUFU.EX2 R89, R0 ;  /* 0x0000000000597308 */ /* 0x0003e20000000800 */
[----:B------:R-:W-:Y:S02]  /*1c390*/  FADD.FTZ R11, R90, R9 ;  /* 0x000000095a0b7221 */ /* 0x000fe40000010000 */
[----:B-1----:R-:W-:-:S05]  /*1c3a0*/  FFMA.FTZ R0, R205, R4, -R5 ;  /* 0x00000004cd007223 */ /* 0x002fca0000010805 */
[----:B------:R1:W-:Y:S01]  /*1c3b0*/  MUFU.EX2 R90, R0 ;  /* 0x00000000005a7308 */ /* 0x0003e20000000800 */
[----:B------:R-:W-:Y:S01]  /*1c3c0*/  HMMA.16816.F32 R60, R12, R28, R72 ;  /* 0x0000001c0c3c723c */ /* 0x000fe20000001848 */
[----:B-1----:R-:W-:-:S06]  /*1c3d0*/  FFMA.FTZ R0, R204, R4, -R5 ;  /* 0x00000004cc007223 */ /* 0x002fcc0000010805 */
[----:B------:R1:W-:Y:S01]  /*1c3e0*/  MUFU.EX2 R87, R0 ;  /* 0x0000000000577308 */ /* 0x0003e20000000800 */
[----:B------:R-:W-:Y:S01]  /*1c3f0*/  HMMA.16816.F32 R64, R12, R30, R68 ;  /* 0x0000001e0c40723c */ /* 0x000fe20000001844 */
[----:B------:R-:W2:Y:S01]  /*1c400*/  LDSM.16.MT88.4 R28, [R182+0x10000] ;  /* 0x01000000b61c783b */ /* 0x000ea20000004200 */
[----:B-1----:R-:W-:-:S05]  /*1c410*/  FFMA.FTZ R0, R217, R4, -R7 ;  /* 0x00000004d9007223 */ /* 0x002fca0000010807 */
[----:B------:R1:W-:Y:S01]  /*1c420*/  MUFU.EX2 R86, R0 ;  /* 0x0000000000567308 */ /* 0x0003e20000000800 */
[C---:B------:R-:W-:Y:S08]  /*1c430*/  HMMA.16816.F32 R72, R12.reuse, R20, R76 ;  /* 0x000000140c48723c */ /* 0x040ff0000000184c */
[----:B------:R-:W-:Y:S01]  /*1c440*/  HMMA.16816.F32 R68, R12, R22, R52 ;  /* 0x000000160c44723c */ /* 0x000fe20000001834 */
[----:B------:R-:W2:Y:S01]  /*1c450*/  LDSM.16.MT88.4 R20, [R183+0x10000] ;  /* 0x01000000b714783b */ /* 0x000ea20000004200 */
[----:B-1----:R-:W-:-:S04]  /*1c460*/  FFMA.FTZ R0, R215, R4, -R7 ;  /* 0x00000004d7007223 */ /* 0x002fc80000010807 */
[----:B------:R1:W1:Y:S02]  /*1c470*/  MUFU.EX2 R85, R0 ;  /* 0x0000000000557308 */ /* 0x0002640000000800 */
[----:B-----5:R-:W-:Y:S01]  /*1c480*/  HMMA.16816.F32 R48, R12, R24, R48 ;  /* 0x000000180c30723c */ /* 0x020fe20000001830 */
[----:B-1----:R-:W-:-:S05]  /*1c490*/  FFMA.FTZ R0, R213, R4, -R7 ;  /* 0x00000004d5007223 */ /* 0x002fca0000010807 */
[----:B------:R1:W-:Y:S02]  /*1c4a0*/  MUFU.EX2 R84, R0 ;  /* 0x0000000000547308 */ /* 0x0003e40000000800 */
[----:B------:R-:W-:Y:S01]  /*1c4b0*/  HMMA.16816.F32 R24, R12, R26, R40 ;  /* 0x0000001a0c18723c */ /* 0x000fe20000001828 */
[-C--:B------:R-:W-:Y:S02]  /*1c4c0*/  FFMA.FTZ R9, R207, R4.reuse, -R5 ;  /* 0x00000004cf097223 */ /* 0x080fe40000010805 */
[----:B-1----:R-:W-:-:S04]  /*1c4d0*/  FFMA.FTZ R0, R206, R4, -R7 ;  /* 0x00000004ce007223 */ /* 0x002fc80000010807 */
[----:B------:R1:W5:Y:S01]  /*1c4e0*/  MUFU.EX2 R83, R0 ;  /* 0x0000000000537308 */ /* 0x0003620000000800 */
[----:B----4-:R-:W-:Y:S02]  /*1c4f0*/  F2FP.PACK_AB R12, R94, R95 ;  /* 0x0000005f5e0c723e */ /* 0x010fe400000000ff */
[----:B------:R-:W-:Y:S02]  /*1c500*/  F2FP.PACK_AB R13, R97, R98 ;  /* 0x00000062610d723e */ /* 0x000fe400000000ff */
[----:B---3--:R-:W-:Y:S02]  /*1c510*/  F2FP.PACK_AB R14, R92, R93 ;  /* 0x0000005d5c0e723e */ /* 0x008fe400000000ff */
[----:B--2---:R-:W-:Y:S01]  /*1c520*/  F2FP.PACK_AB R15, R91, R96 ;  /* 0x000000605b0f723e */ /* 0x004fe200000000ff */
[----:B-1----:R-:W-:-:S04]  /*1c530*/  FADD.FTZ R0, R173, R10 ;  /* 0x0000000aad007221 */ /* 0x002fc80000010000 */
[----:B------:R-:W-:Y:S02]  /*1c540*/  FADD.FTZ R0, R163, R0 ;  /* 0x00000000a3007221 */ /* 0x000fe40000010000 */
[----:B------:R-:W-:Y:S02]  /*1c550*/  FADD.FTZ R10, R150, R11 ;  /* 0x0000000b960a7221 */ /* 0x000fe40000010000 */
[----:B------:R-:W-:Y:S01]  /*1c560*/  FADD.FTZ R0, R148, R0 ;  /* 0x0000000094007221 */ /* 0x000fe20000010000 */
[----:B------:R1:W2:Y:S01]  /*1c570*/  MUFU.EX2 R82, R9 ;  /* 0x0000000900527308 */ /* 0x0002a20000000800 */
        /* <DEDUP_REMOVED lines=9> */
[C---:B------:R-:W-:Y:S01]  /*1c610*/  HMMA.16816.F32 R56, R12.reuse, R34, R64 ;  /* 0x000000220c38723c */ /* 0x040fe20000001840 */
[----:B------:R-:W3:Y:S01]  /*1c620*/  LDSM.16.MT88.4 R32, [R181+0x10800] ;  /* 0x01080000b520783b */ /* 0x000ee20000004200 */
[-CC-:B------:R-:W-:Y:S02]  /*1c630*/  FFMA.FTZ R9, R212, R4.reuse, -R5.reuse ;  /* 0x00000004d4097223 */ /* 0x180fe40000010805 */
[----:B-1----:R-:W-:Y:S02]  /*1c640*/  FFMA.FTZ R0, R214, R4, -R5 ;  /* 0x00000004d6007223 */ /* 0x002fe40000010805 */
[----:B------:R1:W-:Y:S02]  /*1c650*/  MUFU.EX2 R79, R9 ;  /* 0x00000009004f7308 */ /* 0x0003e40000000800 */
[C---:B------:R-:W-:Y:S06]  /*1c660*/  HMMA.16816.F32 R60, R12.reuse, R28, R72 ;  /* 0x0000001c0c3c723c */ /* 0x040fec0000001848 */
[----:B------:R4:W-:Y:S02]  /*1c670*/  MUFU.EX2 R80, R0 ;  /* 0x0000000000507308 */ /* 0x0009e40000000800 */
[----:B------:R-:W-:Y:S01]  /*1c680*/  HMMA.16816.F32 R72, R12, R20, R48 ;  /* 0x000000140c48723c */ /* 0x000fe20000001830 */
[----:B-1----:R-:W-:-:S07]  /*1c690*/  FADD.FTZ R9, R139, R11 ;  /* 0x0000000b8b097221 */ /* 0x002fce0000010000 */
[----:B------:R-:W-:Y:S01]  /*1c6a0*/  HMMA.16816.F32 R44, R12, R22, R24 ;  /* 0x000000160c2c723c */ /* 0x000fe20000001818 */
[----:B------:R-:W1:Y:S01]  /*1c6b0*/  LDSM.16.MT88.4 R20, [R182+0x10800] ;  /* 0x01080000b614783b */ /* 0x000e620000004200 */
[----:B----4-:R-:W-:-:S06]  /*1c6c0*/  FADD.FTZ R0, R141, R10 ;  /* 0x0000000a8d007221 */ /* 0x010fcc0000010000 */
[----:B------:R-:W-:Y:S01]  /*1c6d0*/  HMMA.16816.F32 R68, R12, R30, R68 ;  /* 0x0000001e0c44723c */ /* 0x000fe20000001844 */
[----:B------:R-:W-:Y:S01]  /*1c6e0*/  FADD.FTZ R9, R144, R9 ;  /* 0x0000000990097221 */ /* 0x000fe20000010000 */
[----:B------:R-:W4:Y:S01]  /*1c6f0*/  LDSM.16.MT88.4 R28, [R184+0x10800] ;  /* 0x01080000b81c783b */ /* 0x000f220000004200 */
[----:B------:R-:W-:-:S03]  /*1c700*/  FADD.FTZ R0, R142, R0 ;  /* 0x000000008e007221 */ /* 0x000fc60000010000 */
[----:B------:R-:W1:Y:S01]  /*1c710*/  LDSM.16.MT88.4 R24, [R183+0x10800] ;  /* 0x01080000b718783b */ /* 0x000e620000004200 */
[----:B------:R-:W-:Y:S02]  /*1c720*/  FADD.FTZ R0, R145, R0 ;  /* 0x0000000091007221 */ /* 0x000fe40000010000 */
[----:B------:R-:W-:Y:S01]  /*1c730*/  FADD.FTZ R9, R138, R9 ;  /* 0x000000098a097221 */ /* 0x000fe20000010000 */
[----:B------:R-:W-:Y:S01]  /*1c740*/  F2FP.PACK_AB R12, R85, R86 ;  /* 0x00000056550c723e */ /* 0x000fe200000000ff */
[----:B------:R-:W-:Y:S01]  /*1c750*/  FADD.FTZ R0, R249, R0 ;  /* 0x00000000f9007221 */ /* 0x000fe20000010000 */
[----:B------:R-:W-:Y:S01]  /*1c760*/  F2FP.PACK_AB R13, R90, R89 ;  /* 0x000000595a0d723e */ /* 0x000fe200000000ff */
[----:B------:R-:W-:Y:S01]  /*1c770*/  FADD.FTZ R9, R248, R9 ;  /* 0x00000009f8097221 */ /* 0x000fe20000010000 */
[----:B-----5:R-:W-:Y:S01]  /*1c780*/  F2FP.PACK_AB R14, R83, R84 ;  /* 0x00000054530e723e */ /* 0x020fe200000000ff */
[----:B------:R-:W-:Y:S01]  /*1c790*/  FADD.FTZ R0, R251, R0 ;  /* 0x00000000fb007221 */ /* 0x000fe20000010000 */
[----:B--2---:R-:W-:Y:S01]  /*1c7a0*/  F2FP.PACK_AB R15, R82, R87 ;  /* 0x00000057520f723e */ /* 0x004fe200000000ff */
[----:B------:R-:W-:Y:S01]  /*1c7b0*/  FADD.FTZ R9, R250, R9 ;  /* 0x00000009fa097221 */ /* 0x000fe20000010000 */
[----:B------:R-:W-:Y:S01]  /*1c7c0*/  LDSM.16.MT88.4 R144, [R182+0x11800] ;  /* 0x01180000b690783b */ /* 0x000fe20000004200 */
[----:B------:R-:W-:-:S02]  /*1c7d0*/  FADD.FTZ R0, R143, R0 ;  /* 0x000000008f007221 */ /* 0x000fc40000010000 */
[----:B------:R-:W-:Y:S02]  /*1c7e0*/  FADD.FTZ R9, R247, R9 ;  /* 0x00000009f7097221 */ /* 0x000fe40000010000 */
[----:B------:R-:W-:Y:S02]  /*1c7f0*/  FADD.FTZ R0, R244, R0 ;  /* 0x00000000f4007221 */ /* 0x000fe40000010000 */
[----:B------:R-:W-:Y:S02]  /*1c800*/  FADD.FTZ R9, R246, R9 ;  /* 0x00000009f6097221 */ /* 0x000fe40000010000 */
[----:B------:R-:W-:Y:S02]  /*1c810*/  FADD.FTZ R0, R240, R0 ;  /* 0x00000000f0007221 */ /* 0x000fe40000010000 */
[----:B------:R-:W-:Y:S02]  /*1c820*/  FFMA.FTZ R10, R229, R4, -R7 ;  /* 0x00000004e50a7223 */ /* 0x000fe40000010807 */
[----:B------:R-:W-:-:S02]  /*1c830*/  FADD.FTZ R9, R239, R9 ;  /* 0x00000009ef097221 */ /* 0x000fc40000010000 */
[----:B------:R-:W-:Y:S01]  /*1c840*/  FADD.FTZ R0, R242, R0 ;  /* 0x00000000f2007221 */ /* 0x000fe20000010000 */
[----:B------:R2:W-:Y:S01]  /*1c850*/  MUFU.EX2 R78, R10 ;  /* 0x0000000a004e7308 */ /* 0x0005e20000000800 */
[----:B---3--:R-:W-:Y:S01]  /*1c860*/  HMMA.16816.F32 R64, R12, R32, R40 ;  /* 0x000000200c40723c */ /* 0x008fe20000001828 */
[----:B------:R-:W-:Y:S02]  /*1c870*/  FADD.FTZ R9, R241, R9 ;  /* 0x00000009f1097221 */ /* 0x000fe40000010000 */
[----:B------:R-:W-:-:S05]  /*1c880*/  FADD.FTZ R0, R243, R0 ;  /* 0x00000000f3007221 */ /* 0x000fca0000010000 */
[C---:B------:R-:W-:Y:S01]  /*1c890*/  HMMA.16816.F32 R48, R12.reuse, R34, R36 ;  /* 0x000000220c30723c */ /* 0x040fe20000001824 */
[----:B------:R-:W3:Y:S01]  /*1c8a0*/  LDSM.16.MT88.4 R32, [R181+0x11000] ;  /* 0x01100000b520783b */ /* 0x000ee20000004200 */
[----:B------:R-:W-:Y:S02]  /*1c8b0*/  FADD.FTZ R9, R171, R9 ;  /* 0x00000009ab097221 */ /* 0x000fe40000010000 */
[----:B--2---:R-:W-:Y:S02]  /*1c8c0*/  FFMA.FTZ R10, R226, R4, -R7 ;  /* 0x00000004e20a7223 */ /* 0x004fe40000010807 */
[----:B------:R-:W-:Y:S02]  /*1c8d0*/  FADD.FTZ R0, R169, R0 ;  /* 0x00000000a9007221 */ /* 0x000fe40000010000 */
[----:B------:R2:W5:Y:S01]  /*1c8e0*/  MUFU.EX2 R77, R10 ;  /* 0x0000000a004d7308 */ /* 0x0005620000000800 */
[----:B------:R-:W-:Y:S02]  /*1c8f0*/  FADD.FTZ R9, R170, R9 ;  /* 0x00000009aa097221 */ /* 0x000fe40000010000 */
[----:B------:R-:W-:Y:S01]  /*1c900*/  FADD.FTZ R0, R165, R0 ;  /* 0x00000000a5007221 */ /* 0x000fe20000010000 */
[----:B-1----:R-:W-:Y:S01]  /*1c910*/  HMMA.16816.F32 R36, R12, R20, R60 ;  /* 0x000000140c24723c */ /* 0x002fe2000000183c */
[----:B------:R-:W-:-:S02]  /*1c920*/  FADD.FTZ R9, R137, R9 ;  /* 0x0000000989097221 */ /* 0x000fc40000010000 */
[----:B------:R-:W-:Y:S02]  /*1c930*/  FADD.FTZ R0, R167, R0 ;  /* 0x00000000a7007221 */ /* 0x000fe40000010000 */
[----:B--2---:R-:W-:-:S04]  /*1c940*/  FFMA.FTZ R10, R219, R4, -R7 ;  /* 0x00000004db0a7223 */ /* 0x004fc80000010807 */
[----:B------:R1:W-:Y:S01]  /*1c950*/  MUFU.EX2 R76, R10 ;  /* 0x0000000a004c7308 */ /* 0x0003e20000000800 */
[----:B------:R-:W-:Y:S02]  /*1c960*/  FADD.FTZ R9, R164, R9 ;  /* 0x00000009a4097221 */ /* 0x000fe40000010000 */
[----:B------:R-:W-:Y:S02]  /*1c970*/  FADD.FTZ R0, R168, R0 ;  /* 0x00000000a8007221 */ /* 0x000fe40000010000 */
[----:B------:R-:W-:Y:S02]  /*1c980*/  FADD.FTZ R9, R166, R9 ;  /* 0x00000009a6097221 */ /* 0x000fe40000010000 */
[----:B-1----:R-:W-:Y:S01]  /*1c990*/  FFMA.FTZ R10, R223, R4, -R7 ;  /* 0x00000004df0a7223 */ /* 0x002fe20000010807 */
[----:B----4-:R-:W-:Y:S01]  /*1c9a0*/  HMMA.16816.F32 R52, R12, R28, R52 ;  /* 0x0000001c0c34723c */ /* 0x010fe20000001834 */
[----:B------:R-:W-:Y:S01]  /*1c9b0*/  FADD.FTZ R0, R136, R0 ;  /* 0x0000000088007221 */ /* 0x000fe20000010000 */
[----:B------:R-:W-:Y:S01]  /*1c9c0*/  LDSM.16.MT88.4 R164, [R181+0x11800] ;  /* 0x01180000b5a4783b */ /* 0x000fe20000004200 */
[----:B------:R1:W2:Y:S01]  /*1c9d0*/  MUFU.EX2 R62, R10 ;  /* 0x0000000a003e7308 */ /* 0x0002a20000000800 */
[----:B------:R-:W-:-:S02]  /*1c9e0*/  FADD.FTZ R9, R140, R9 ;  /* 0x000000098c097221 */ /* 0x000fc40000010000 */
[----:B------:R-:W-:Y:S01]  /*1c9f0*/  FADD.FTZ R0, R132, R0 ;  /* 0x0000000084007221 */ /* 0x000fe20000010000 */
[----:B------:R-:W-:Y:S01]  /*1ca00*/  LDSM.16.MT88.4 R136, [R184+0x11800] ;  /* 0x01180000b888783b */ /* 0x000fe20000004200 */
[----:B-1----:R-:W-:-:S04]  /*1ca10*/  FFMA.FTZ R10, R230, R4, -R5 ;  /* 0x00000004e60a7223 */ /* 0x002fc80000010805 */
[----:B------:R1:W4:Y:S01]  /*1ca20*/  MUFU.EX2 R61, R10 ;  /* 0x0000000a003d7308 */ /* 0x0003220000000800 */
[----:B------:R-:W-:Y:S02]  /*1ca30*/  FADD.FTZ R9, R131, R9 ;  /* 0x0000000983097221 */ /* 0x000fe40000010000 */
[----:B------:R-:W-:Y:S01]  /*1ca40*/  FADD.FTZ R0, R134, R0 ;  /* 0x0000000086007221 */ /* 0x000fe20000010000 */
[----:B------:R-:W-:Y:S01]  /*1ca50*/  HMMA.16816.F32 R56, R12, R30, R56 ;  /* 0x0000001e0c38723c */ /* 0x000fe20000001838 */
[----:B------:R-:W-:Y:S01]  /*1ca60*/  FADD.FTZ R9, R133, R9 ;  /* 0x0000000985097221 */ /* 0x000fe20000010000 */
[----:B------:R-:W3:Y:S01]  /*1ca70*/  LDSM.16.MT88.4 R28, [R184+0x11000] ;  /* 0x01100000b81c783b */ /* 0x000ee20000004200 */
[----:B------:R-:W-:Y:S02]  /*1ca80*/  FADD.FTZ R0, R135, R0 ;  /* 0x0000000087007221 */ /* 0x000fe40000010000 */
[----:B------:R-:W-:-:S03]  /*1ca90*/  FADD.FTZ R9, R19, R9 ;  /* 0x0000000913097221 */ /* 0x000fc60000010000 */
[C---:B------:R-:W-:Y:S01]  /*1caa0*/  HMMA.16816.F32 R40, R12.reuse, R22, R68 ;  /* 0x000000160c28723c */ /* 0x040fe20000001844 */
[----:B-1----:R-:W-:Y:S01]  /*1cab0*/  FFMA.FTZ R10, R232, R4, -R5 ;  /* 0x00000004e80a7223 */ /* 0x002fe20000010805 */
[----:B------:R-:W1:Y:S06]  /*1cac0*/  LDSM.16.MT88.4 R20, [R182+0x11000] ;  /* 0x01100000b614783b */ /* 0x000e6c0000004200 */
[----:B------:R-:W-:Y:S01]  /*1cad0*/  HMMA.16816.F32 R72, R12, R24, R72 ;  /* 0x000000180c48723c */ /* 0x000fe20000001848 */
[----:B------:R2:W1:Y:S01]  /*1cae0*/  MUFU.EX2 R60, R10 ;  /* 0x0000000a003c7308 */ /* 0x0004620000000800 */
[----:B------:R-:W-:-:S06]  /*1caf0*/  FADD.FTZ R0, R129, R0 ;  /* 0x0000000081007221 */ /* 0x000fcc0000010000 */
[----:B------:R-:W-:Y:S01]  /*1cb00*/  HMMA.16816.F32 R44, R12, R26, R44 ;  /* 0x0000001a0c2c723c */ /* 0x000fe2000000182c */
[----:B------:R-:W-:Y:S01]  /*1cb10*/  FADD.FTZ R9, R130, R9 ;  /* 0x0000000982097221 */ /* 0x000fe20000010000 */
[----:B------:R-:W1:Y:S05]  /*1cb20*/  LDSM.16.MT88.4 R24, [R183+0x11000] ;  /* 0x01100000b718783b */ /* 0x000e6a0000004200 */
[----:B-----5:R-:W-:Y:S02]  /*1cb30*/  F2FP.PACK_AB R12, R77, R78 ;  /* 0x0000004e4d0c723e */ /* 0x020fe400000000ff */
[----:B------:R-:W-:Y:S02]  /*1cb40*/  F2FP.PACK_AB R13, R80, R81 ;  /* 0x00000051500d723e */ /* 0x000fe400000000ff */
[----:B--2---:R-:W-:-:S02]  /*1cb50*/  F2FP.PACK_AB R14, R62, R76 ;  /* 0x0000004c3e0e723e */ /* 0x004fc400000000ff */
[----:B----4-:R-:W-:Y:S01]  /*1cb60*/  F2FP.PACK_AB R15, R61, R79 ;  /* 0x0000004f3d0f723e */ /* 0x010fe200000000ff */
[----:B------:R-:W-:Y:S02]  /*1cb70*/  FFMA.FTZ R10, R231, R4, -R5 ;  /* 0x00000004e70a7223 */ /* 0x000fe40000010805 */
[----:B------:R-:W-:-:S04]  /*1cb80*/  FADD.FTZ R0, R17, R0 ;  /* 0x0000000011007221 */ /* 0x000fc80000010000 */
[----:B---3--:R-:W-:Y:S01]  /*1cb90*/  HMMA.16816.F32 R64, R12, R32, R64 ;  /* 0x000000200c40723c */ /* 0x008fe20000001840 */
[----:B------:R2:W-:Y:S01]  /*1cba0*/  MUFU.EX2 R32, R10 ;  /* 0x0000000a00207308 */ /* 0x0005e20000000800 */
[----:B------:R-:W-:Y:S02]  /*1cbb0*/  FADD.FTZ R9, R16, R9 ;  /* 0x0000000910097221 */ /* 0x000fe40000010000 */
        /* <DEDUP_REMOVED lines=17> */
[----:B------:R2:W5:Y:S02]  /*1ccd0*/  MUFU.EX2 R11, R10 ;  /* 0x0000000a000b7308 */ /* 0x0005640000000800 */
        /* <DEDUP_REMOVED lines=50> */
[----:B-1----:R-:W-:-:S07]  /*1d000*/  FADD.FTZ R0, R60, R0 ;  /* 0x000000003c007221 */ /* 0x002fce0000010000 */
[----:B------:R-:W-:Y:S01]  /*1d010*/  HMMA.16816.F32 R56, R12, R30, R56 ;  /* 0x0000001e0c38723c */ /* 0x000fe20000001838 */
[----:B---3--:R-:W-:-:S07]  /*1d020*/  FADD.FTZ R4, R17, R4 ;  /* 0x0000000411047221 */ /* 0x008fce0000010000 */
[C---:B------:R-:W-:Y:S08]  /*1d030*/  HMMA.16816.F32 R36, R12.reuse, R20, R36 ;  /* 0x000000140c24723c */ /* 0x040ff00000001824 */
[C---:B------:R-:W-:Y:S08]  /*1d040*/  HMMA.16816.F32 R40, R12.reuse, R22, R40 ;  /* 0x000000160c28723c */ /* 0x040ff00000001828 */
[C---:B------:R-:W-:Y:S08]  /*1d050*/  HMMA.16816.F32 R148, R12.reuse, R24, R72 ;  /* 0x000000180c94723c */ /* 0x040ff00000001848 */
[----:B------:R-:W-:Y:S01]  /*1d060*/  HMMA.16816.F32 R44, R12, R26, R44 ;  /* 0x0000001a0c2c723c */ /* 0x000fe2000000182c */
[----:B------:R-:W1:Y:S01]  /*1d070*/  LDSM.16.MT88.4 R12, [R183+0x11800] ;  /* 0x01180000b70c783b */ /* 0x000e620000004200 */
[----:B------:R-:W-:-:S02]  /*1d080*/  FADD.FTZ R0, R32, R0 ;  /* 0x0000000020007221 */ /* 0x000fc40000010000 */
[----:B----4-:R-:W-:Y:S02]  /*1d090*/  FADD.FTZ R4, R16, R4 ;  /* 0x0000000410047221 */ /* 0x010fe40000010000 */
[----:B------:R-:W-:Y:S02]  /*1d0a0*/  FADD.FTZ R0, R19, R0 ;  /* 0x0000000013007221 */ /* 0x000fe40000010000 */
[----:B-----5:R-:W-:Y:S02]  /*1d0b0*/  FADD.FTZ R4, R11, R4 ;  /* 0x000000040b047221 */ /* 0x020fe40000010000 */
        /* <DEDUP_REMOVED lines=18> */
[----:B--2---:R-:W2:Y:S01]  /*1d1e0*/  LDL.LU R173, [R1+0x6c] ;  /* 0x00006c0001ad7983 */ /* 0x004ea20000300800 */
        /* <DEDUP_REMOVED lines=75> */
.L_x_4211:
        /* <DEDUP_REMOVED lines=8> */
.L_x_4212:
[----:B------:R-:W-:Y:S05]  /*1d720*/  BSYNC B0 ;  /* 0x0000000000007941 */ /* 0x000fea0003800000 */
.L_x_4210:
[----:B------:R-:W2:Y:S04]  /*1d730*/  LDL.LU R5, [R1+0x94] ;  /* 0x0000940001057983 */ /* 0x000ea80000300800 */
[----:B------:R-:W3:Y:S04]  /*1d740*/  LDL.LU R7, [R1+0x9c] ;  /* 0x00009c0001077983 */ /* 0x000ee80000300800 */
[----:B------:R-:W4:Y:S04]  /*1d750*/  LDL.LU R9, [R1+0xa0] ;  /* 0x0000a00001097983 */ /* 0x000f280000300800 */
[----:B------:R-:W4:Y:S04]  /*1d760*/  LDL R10, [R1+0x14c] ;  /* 0x00014c00010a7983 */ /* 0x000f280000100800 */
[----:B------:R-:W4:Y:S04]  /*1d770*/  LDL.LU R11, [R1+0xc0] ;  /* 0x0000c000010b7983 */ /* 0x000f280000300800 */
[----:B------:R-:W4:Y:S04]  /*1d780*/  LDL.LU R12, [R1+0x78] ;  /* 0x00007800010c7983 */ /* 0x000f280000300800 */
[----:B------:R-:W4:Y:S04]  /*1d790*/  LDL.LU R13, [R1+0x8c] ;  /* 0x00008c00010d7983 */ /* 0x000f280000300800 */
[----:B------:R-:W4:Y:S04]  /*1d7a0*/  LDL.LU R14, [R1+0x88] ;  /* 0x00008800010e7983 */ /* 0x000f280000300800 */
[----:B------:R-:W4:Y:S04]  /*1d7b0*/  LDL.LU R15, [R1+0x84] ;  /* 0x00008400010f7983 */ /* 0x000f280000300800 */
[----:B------:R-:W4:Y:S04]  /*1d7c0*/  LDL.LU R16, [R1+0x80] ;  /* 0x0000800001107983 */ /* 0x000f280000300800 */
[----:B------:R-:W4:Y:S04]  /*1d7d0*/  LDL R22, [R1] ;  /* 0x0000000001167983 */ /* 0x000f280000100800 */
[----:B------:R-:W4:Y:S04]  /*1d7e0*/  LDL.LU R21, [R1+0x90] ;  /* 0x0000900001157983 */ /* 0x000f280000300800 */
[----:B------:R-:W4:Y:S04]  /*1d7f0*/  LDL.LU R20, [R1+0x98] ;  /* 0x0000980001147983 */ /* 0x000f280000300800 */
[----:B------:R-:W4:Y:S04]  /*1d800*/  LDL.LU R19, [R1+0x74] ;  /* 0x0000740001137983 */ /* 0x000f280000300800 */
[----:B------:R-:W4:Y:S04]  /*1d810*/  LDL.LU R17, [R1+0x7c] ;  /* 0x00007c0001117983 */ /* 0x000f280000300800 */
[----:B------:R-:W4:Y:S04]  /*1d820*/  LDL R27, [R1+0x14] ;  /* 0x00001400011b7983 */ /* 0x000f280000100800 */
[----:B------:R-:W4:Y:S01]  /*1d830*/  LDL R62, [R1+0x10] ;  /* 0x00001000013e7983 */ /* 0x000f220000100800 */
[----:B------:R-:W-:-:S03]  /*1d840*/  LEA R194, P3, R0, R222, 0x1 ;  /* 0x000000de00c27211 */ /* 0x000fc600078608ff */
[----:B------:R-:W-:Y:S01]  /*1d850*/  STL [R1+0x1b8], R156 ;  /* 0x0001b89c01007387 */ /* 0x000fe20000100800 */
[----:B------:R-:W-:-:S03]  /*1d860*/  LEA.HI.X R195, R0, R221, R4, 0x1, P3 ;  /* 0x000000dd00c37211 */ /* 0x000fc600018f0c04 */
        /* <DEDUP_REMOVED lines=23> */
[----:B--2---:R-:W-:-:S02]  /*1d9e0*/  IMAD.MOV.U32 R48, RZ, RZ, R5 ;  /* 0x000000ffff307224 */ /* 0x004fc400078e0005 */
[----:B---3--:R-:W-:Y:S01]  /*1d9f0*/  IMAD.MOV.U32 R49, RZ, RZ, R7 ;  /* 0x000000ffff317224 */ /* 0x008fe200078e0007 */
[----:B----4-:R-:W-:Y:S01]  /*1da00*/  MOV R50, R9 ;  /* 0x0000000900327202 */ /* 0x010fe20000000f00 */
[----:B------:R-:W-:Y:S02]  /*1da10*/  IMAD.MOV.U32 R51, RZ, RZ, R10 ;  /* 0x000000ffff337224 */ /* 0x000fe400078e000a */
[----:B------:R-:W-:Y:S02]  /*1da20*/  IMAD.MOV.U32 R52, RZ, RZ, R11 ;  /* 0x000000ffff347224 */ /* 0x000fe400078e000b */
[----:B------:R-:W-:Y:S02]  /*1da30*/  IMAD.MOV.U32 R53, RZ, RZ, R12 ;  /* 0x000000ffff357224 */ /* 0x000fe400078e000c */
[----:B------:R-:W-:Y:S02]  /*1da40*/  IMAD.MOV.U32 R54, RZ, RZ, R13 ;  /* 0x000000ffff367224 */ /* 0x000fe400078e000d */
[----:B------:R-:W-:Y:S01]  /*1da50*/  IMAD.MOV.U32 R55, RZ, RZ, R14 ;  /* 0x000000ffff377224 */ /* 0x000fe200078e000e */
[----:B------:R-:W-:Y:S01]  /*1da60*/  MOV R60, R15 ;  /* 0x0000000f003c7202 */ /* 0x000fe20000000f00 */
[----:B------:R-:W-:Y:S01]  /*1da70*/  IMAD.MOV.U32 R61, RZ, RZ, R16 ;  /* 0x000000ffff3d7224 */ /* 0x000fe200078e0010 */
[----:B------:R-:W-:Y:S01]  /*1da80*/  ISETP.GE.AND P2, PT, R154, R22, PT ;  /* 0x000000169a00720c */ /* 0x000fe20003f46270 */
[----:B------:R-:W-:-:S04]  /*1da90*/  IMAD.MOV.U32 R56, RZ, RZ, R21 ;  /* 0x000000ffff387224 */ /* 0x000fc800078e0015 */
[----:B------:R-:W-:Y:S02]  /*1daa0*/  IMAD.MOV.U32 R65, RZ, RZ, R56 ;  /* 0x000000ffff417224 */ /* 0x000fe400078e0038 */
[----:B------:R-:W2:Y:S01]  /*1dab0*/  LDL.LU R56, [R1+0x70] ;  /* 0x0000700001387983 */ /* 0x000ea20000300800 */
[----:B------:R-:W-:-:S05]  /*1dac0*/  IMAD.MOV.U32 R57, RZ, RZ, R20 ;  /* 0x000000ffff397224 */ /* 0x000fca00078e0014 */
[----:B------:R-:W-:Y:S01]  /*1dad0*/  @!P2 IADD3 R5, P1, R0, R220, RZ ;  /* 0x000000dc0005a210 */ /* 0x000fe20007f3e0ff */
[----:B------:R-:W-:Y:S01]  /*1dae0*/  @!P2 IMAD.MOV.U32 R10, RZ, RZ, R0 ;  /* 0x000000ffff0aa224 */ /* 0x000fe200078e0000 */
[----:B------:R-:W-:Y:S01]  /*1daf0*/  @!P2 MOV R23, R4 ;  /* 0x000000040017a202 */ /* 0x000fe20000000f00 */
[----:B------:R-:W-:Y:S01]  /*1db00*/  @!P2 IMAD.MOV.U32 R11, RZ, RZ, R4 ;  /* 0x000000ffff0ba224 */ /* 0x000fe200078e0004 */
[----:B------:R-:W-:Y:S01]  /*1db10*/  @P2 STS.128 [R191+0xa000], RZ ;  /* 0x00a000ffbf002388 */ /* 0x000fe20000000c00 */
[----:B------:R-:W-:Y:S01]  /*1db20*/  @!P2 IMAD.X R7, R4, 0x1, R245, P1 ;  /* 0x000000010407a824 */ /* 0x000fe200008e06f5 */
[----:B------:R-:W-:Y:S01]  /*1db30*/  @!P2 LEA R46, P1, R5, R222, 0x1 ;  /* 0x000000de052ea211 */ /* 0x000fe200078208ff */
[----:B------:R-:W-:Y:S01]  /*1db40*/  @!P2 IMAD R12, R27, 0x30, RZ ;  /* 0x000000301b0ca824 */ /* 0x000fe200078e02ff */
[----:B------:R-:W-:Y:S01]  /*1db50*/  @!PT LDS RZ, [RZ] ;  /* 0x00000000fffff984 */ /* 0x000fe20000000800 */
[----:B------:R-:W-:Y:S01]  /*1db60*/  @!PT LDS RZ, [RZ] ;  /* 0x00000000fffff984 */ /* 0x000fe20000000800 */
[----:B------:R-:W-:Y:S01]  /*1db70*/  @!PT LDS RZ, [RZ] ;  /* 0x00000000fffff984 */ /* 0x000fe20000000800 */
[----:B------:R1:W-:Y:S01]  /*1db80*/  @!P2 LDGSTS.E.BYPASS.LTC128B.128 [R191+0xa000], [R194.64] ;  /* 0x0a000000c2bfafae */ /* 0x0003e2000b901d46 */
[----:B------:R-:W-:Y:S01]  /*1db90*/  @!P2 IMAD.MOV.U32 R24, RZ, RZ, R0 ;  /* 0x000000ffff18a224 */ /* 0x000fe200078e0000 */
[----:B------:R-:W-:Y:S01]  /*1dba0*/  @!P2 LEA.HI.X R47, R5, R221, R7, 0x1, P1 ;  /* 0x000000dd052fa211 */ /* 0x000fe200008f0c07 */
[C---:B------:R-:W-:Y:S01]  /*1dbb0*/  @!P2 IMAD.WIDE.U32 R10, R62.reuse, 0x30, R10 ;  /* 0x000000303e0aa825 */ /* 0x040fe200078e000a */
[----:B------:R-:W-:-:S02]  /*1dbc0*/  @!P2 LEA R9, P4, R62, R0, 0x5 ;  /* 0x000000003e09a211 */ /* 0x000fc400078828ff */
[C---:B------:R-:W-:Y:S01]  /*1dbd0*/  @!P2 LEA R5, P3, R62.reuse, R0, 0x6 ;  /* 0x000000003e05a211 */ /* 0x040fe200078630ff */
[--C-:B------:R-:W-:Y:S01]  /*1dbe0*/  @!P2 IMAD.MOV.U32 R25, RZ, RZ, R4.reuse ;  /* 0x000000ffff19a224 */ /* 0x100fe200078e0004 */
[----:B------:R-:W-:Y:S01]  /*1dbf0*/  @!P2 LEA.HI.X R13, R62, R4, R27, 0x5, P4 ;  /* 0x000000043e0da211 */ /* 0x000fe200020f2c1b */
[----:B------:R-:W-:Y:S01]  /*1dc00*/  IMAD.MOV.U32 R59, RZ, RZ, R17 ;  /* 0x000000ffff3b7224 */ /* 0x000fe200078e0011 */
[----:B------:R-:W-:Y:S01]  /*1dc10*/  @!P2 IADD3 R12, R11, R12, RZ ;  /* 0x0000000c0b0ca210 */ /* 0x000fe20007ffe0ff */
[----:B------:R-:W-:Y:S01]  /*1dc20*/  @!P2 IMAD.MOV.U32 R11, RZ, RZ, R4 ;  /* 0x000000ffff0ba224 */ /* 0x000fe200078e0004 */
[----:B------:R-:W-:Y:S01]  /*1dc30*/  @!P2 LEA R42, P4, R10, R222, 0x1 ;  /* 0x000000de0a2aa211 */ /* 0x000fe200078808ff */
[----:B------:R-:W-:Y:S01]  /*1dc40*/  @!P2 IMAD.MOV.U32 R22, RZ, RZ, R0 ;  /* 0x000000ffff16a224 */ /* 0x000fe200078e0000 */
[C---:B------:R-:W-:Y:S01]  /*1dc50*/  @!P2 LEA.HI.X R14, R62.reuse, R4, R27, 0x6, P3 ;  /* 0x000000043e0ea211 */ /* 0x040fe200018f341b */
[----:B------:R-:W-:Y:S01]  /*1dc60*/  IMAD.MOV.U32 R58, RZ, RZ, R19 ;  /* 0x000000ffff3a7224 */ /* 0x000fe200078e0013 */
[----:B------:R-:W-:Y:S01]  /*1dc70*/  @!P2 LEA R7, P1, R62, R0, 0x7 ;  /* 0x000000003e07a211 */ /* 0x000fe200078238ff */
[----:B------:R-:W-:Y:S01]  /*1dc80*/  @!P2 IMAD R26, R27, 0xa0, RZ ;  /* 0x000000a01b1aa824 */ /* 0x000fe200078e02ff */
[-C--:B------:R-:W-:Y:S01]  /*1dc90*/  @!P2 LEA R40, P3, R5, R222.reuse, 0x1 ;  /* 0x000000de0528a211 */ /* 0x080fe200078608ff */
[----:B------:R-:W-:Y:S01]  /*1dca0*/  @!P2 IMAD R19, R27, 0x90, RZ ;  /* 0x000000901b13a824 */ /* 0x000fe200078e02ff */
        /* <DEDUP_REMOVED lines=14> */
[----:B------:R-:W-:Y:S02]  /*1dd90*/  @!P2 IMAD R7, R27, 0x60, RZ ;  /* 0x000000601b07a824 */ /* 0x000fe400078e02ff */
[----:B------:R-:W-:Y:S01]  /*1dda0*/  @!P2 IMAD.WIDE.U32 R16, R62, 0x60, R12 ;  /* 0x000000603e10a825 */ /* 0x000fe200078e000c */
[----:B------:R-:W-:-:S03]  /*1ddb0*/  @!P2 LEA.HI.X R37, R20, R221, R5, 0x1, P1 ;  /* 0x000000dd1425a211 */ /* 0x000fc600008f0c05 */
[----:B------:R-:W-:Y:S01]  /*1ddc0*/  @!P2 IMAD.WIDE.U32 R14, R62, 0x70, R10 ;  /* 0x000000703e0ea825 */ /* 0x000fe200078e000a */
[----:B------:R-:W-:-:S03]  /*1ddd0*/  @!P2 LEA R34, P5, R16, R222, 0x1 ;  /* 0x000000de1022a211 */ /* 0x000fc600078a08ff */
[----:B------:R-:W-:Y:S01]  /*1dde0*/  @!P2 IMAD.WIDE.U32 R10, R62, 0xa0, R24 ;  /* 0x000000a03e0aa825 */ /* 0x000fe200078e0018 */
[----:B------:R-:W-:-:S03]  /*1ddf0*/  @!P2 LEA R32, P4, R14, R222, 0x1 ;  /* 0x000000de0e20a211 */ /* 0x000fc600078808ff */
[----:B------:R-:W-:Y:S01]  /*1de00*/  @!P2 IMAD R9, R27, 0x70, RZ ;  /* 0x000000701b09a824 */ /* 0x000fe200078e02ff */
[----:B------:R-:W-:Y:S01]  /*1de10*/  @!P2 LEA R28, P1, R10, R222, 0x1 ;  /* 0x000000de0a1ca211 */ /* 0x000fe200078208ff */
[----:B------:R-:W-:-:S04]  /*1de20*/  @!P2 IMAD.WIDE.U32 R12, R62, 0x90, R22 ;  /* 0x000000903e0ca825 */ /* 0x000fc800078e0016 */
[----:B------:R-:W-:Y:S01]  /*1de30*/  @!P2 IMAD.IADD R5, R7, 0x1, R17 ;  /* 0x000000010705a824 */ /* 0x000fe200078e0211 */
[----:B------:R-:W-:Y:S01]  /*1de40*/  @!P2 LEA R30, P3, R12, R222, 0x1 ;  /* 0x000000de0c1ea211 */ /* 0x000fe200078608ff */
[----:B------:R-:W-:Y:S02]  /*1de50*/  @!P2 IMAD.IADD R11, R26, 0x1, R11 ;  /* 0x000000011a0ba824 */ /* 0x000fe400078e020b */
[----:B------:R-:W-:Y:S01]  /*1de60*/  @!P2 IMAD.IADD R7, R15, 0x1, R9 ;  /* 0x000000010f07a824 */ /* 0x000fe200078e0209 */
[----:B------:R-:W-:Y:S01]  /*1de70*/  @!P2 IADD3 R9, R13, R19, RZ ;  /* 0x000000130d09a210 */ /* 0x000fe20007ffe0ff */
[----:B------:R-:W-:Y:S01]  /*1de80*/  @!P2 IMAD.MOV.U32 R17, RZ, RZ, R4 ;  /* 0x000000ffff11a224 */ /* 0x000fe200078e0004 */
[-C--:B------:R-:W-:Y:S01]  /*1de90*/  @!P2 LEA.HI.X R35, R16, R221.reuse, R5, 0x1, P5 ;  /* 0x000000dd1023a211 */ /* 0x080fe200028f0c05 */
[----:B------:R-:W-:Y:S01]  /*1dea0*/  @!P2 IMAD.MOV.U32 R16, RZ, RZ, R0 ;  /* 0x000000ffff10a224 */ /* 0x000fe200078e0000 */
[-C--:B------:R-:W-:Y:S01]  /*1deb0*/  @!P2 LEA.HI.X R29, R10, R221.reuse, R11, 0x1, P1 ;  /* 0x000000dd0a1da211 */ /* 0x080fe200008f0c0b */
[----:B------:R-:W-:Y:S01]  /*1dec0*/  @P2 STS.128 [R191+0xa800], RZ ;  /* 0x00a800ffbf002388 */ /* 0x000fe20000000c00 */
        /* <DEDUP_REMOVED lines=8> */
[--C-:B------:R-:W-:Y:S01]  /*1df50*/  @!P2 IMAD.MOV.U32 R11, RZ, RZ, R4.reuse ;  /* 0x000000ffff0ba224 */ /* 0x100fe200078e0004 */
[----:B------:R-:W-:Y:S01]  /*1df60*/  @!P2 MOV R12, R0 ;  /* 0x00000000000ca202 */ /* 0x000fe20000000f00 */
[----:B------:R-:W-:Y:S01]  /*1df70*/  @!P2 IMAD.MOV.U32 R5, RZ, RZ, R4 ;  /* 0x000000ffff05a224 */ /* 0x000fe200078e0004 */
[----:B------:R-:W-:Y:S01]  /*1df80*/  @P2 STS.128 [R191+0xb000], RZ ;  /* 0x00b000ffbf002388 */ /* 0x000fe20000000c00 */
[----:B------:R-:W-:-:S02]  /*1df90*/  @!P2 IMAD.MOV.U32 R14, RZ, RZ, R0 ;  /* 0x000000ffff0ea224 */ /* 0x000fc400078e0000 */
        /* <DEDUP_REMOVED lines=17> */
[----:B------:R-:W-:Y:S02]  /*1e0b0*/  @!P2 LEA R26, P1, R16, R222, 0x1 ;  /* 0x000000de101aa211 */ /* 0x000fe400078208ff */
[C---:B------:R-:W-:Y:S01]  /*1e0c0*/  @!P2 IMAD R7, R27.reuse, 0xd0, RZ ;  /* 0x000000d01b07a824 */ /* 0x040fe200078e02ff */
[----:B------:R-:W-:Y:S01]  /*1e0d0*/  @!PT LDS RZ, [RZ] ;  /* 0x00000000fffff984 */ /* 0x000fe20000000800 */
[----:B------:R-:W-:Y:S01]  /*1e0e0*/  @!PT LDS RZ, [RZ] ;  /* 0x00000000fffff984 */ /* 0x000fe20000000800 */
[----:B------:R-:W-:Y:S01]  /*1e0f0*/  @!PT LDS RZ, [RZ] ;  /* 0x00000000fffff984 */ /* 0x000fe20000000800 */
[----:B------:R4:W-:Y:S01]  /*1e100*/  @!P2 LDGSTS.E.BYPASS.LTC128B.128 [R191+0xc000], [R40.64] ;  /* 0x0c00000028bfafae */ /* 0x0009e2000b901d46 */
[C---:B------:R-:W-:Y:S02]  /*1e110*/  @!P2 IMAD R9, R27.reuse, 0xe0, RZ ;  /* 0x000000e01b09a824 */ /* 0x040fe400078e02ff */
[----:B------:R-:W-:Y:S01]  /*1e120*/  @!P2 IMAD R20, R27, 0xf0, RZ ;  /* 0x000000f01b14a824 */ /* 0x000fe200078e02ff */
[----:B------:R-:W-:Y:S01]  /*1e130*/  @P2 STS.128 [R191+0xc800], RZ ;  /* 0x00c800ffbf002388 */ /* 0x000fe20000000c00 */
[----:B------:R-:W-:-:S03]  /*1e140*/  @!P2 IMAD.WIDE.U32 R12, R62, 0xd0, R12 ;  /* 0x000000d03e0ca825 */ /* 0x000fc600078e000c */
[----:B------:R-:W-:Y:S01]  /*1e150*/  @!PT LDS RZ, [RZ] ;  /* 0x00000000fffff984 */ /* 0x000fe20000000800 */
[----:B------:R-:W-:Y:S01]  /*1e160*/  @!PT LDS RZ, [RZ] ;  /* 0x00000000fffff984 */ /* 0x000fe20000000800 */
[----:B------:R-:W-:Y:S01]  /*1e170*/  @!PT LDS RZ, [RZ] ;  /* 0x00000000fffff984 */ /* 0x000fe20000000800 */
[----:B------:R1:W-:Y:S01]  /*1e180*/  @!P2 LDGSTS.E.BYPASS.LTC128B.128 [R191+0xc800], [R36.64] ;  /* 0x0c80000024bfafae */ /* 0x0003e2000b901d46 */
[----:B------:R-:W-:Y:S01]  /*1e190*/  @!P2 LEA.HI.X R27, R16, R221, R0, 0x1, P1 ;  /* 0x000000dd101ba211 */ /* 0x000fe200008f0c00 */
[----:B------:R-:W-:Y:S02]  /*1e1a0*/  @!P2 IMAD.WIDE.U32 R10, R62, 0xe0, R10 ;  /* 0x000000e03e0aa825 */ /* 0x000fe400078e000a */
[----:B------:R-:W-:Y:S01]  /*1e1b0*/  @P2 STS.128 [R191+0xd000], RZ ;  /* 0x00d000ffbf002388 */ /* 0x000fe20000000c00 */
[----:B------:R-:W-:Y:S01]  /*1e1c0*/  @!P2 LEA R24, P5, R14, R222, 0x1 ;  /* 0x000000de0e18a211 */ /* 0x000fe200078a08ff */
[----:B------:R-:W-:Y:S02]  /*1e1d0*/  @!P2 IMAD.WIDE.U32 R4, R62, 0xf0, R4 ;  /* 0x000000f03e04a825 */ /* 0x000fe400078e0004 */
[----:B------:R-:W-:Y:S01]  /*1e1e0*/  @!PT LDS RZ, [RZ] ;  /* 0x00000000fffff984 */ /* 0x000fe20000000800 */
[----:B------:R-:W-:Y:S01]  /*1e1f0*/  @!PT LDS RZ, [RZ] ;  /* 0x00000000fffff984 */ /* 0x000fe20000000800 */
[----:B------:R-:W-:Y:S01]  /*1e200*/  @!PT LDS RZ, [RZ] ;  /* 0x00000000fffff984 */ /* 0x000fe20000000800 */
[----:B------:R1:W-:Y:S02]  /*1e210*/  @!P2 LDGSTS.E.BYPASS.LTC128B.128 [R191+0xd000], [R34.64] ;  /* 0x0d00000022bfafae */ /* 0x0003e4000b901d46 */
[----:B------:R-:W-:-:S02]  /*1e220*/  @!P2 IMAD.IADD R0, R19, 0x1, R15 ;  /* 0x000000011300a824 */ /* 0x000fc400078e020f */
[----:B------:R-:W-:Y:S01]  /*1e230*/  @P2 STS.128 [R191+0xd800], RZ ;  /* 0x00d800ffbf002388 */ /* 0x000fe20000000c00 */
[----:B------:R-:W-:Y:S01]  /*1e240*/  @!P2 IADD3 R7, R13, R7, RZ ;  /* 0x000000070d07a210 */ /* 0x000fe20007ffe0ff */
[----:B------:R-:W-:Y:S02]  /*1e250*/  @!P2 IMAD.IADD R9, R9, 0x1, R11 ;  /* 0x000000010909a824 */ /* 0x000fe400078e020b */
[----:B------:R-:W-:Y:S01]  /*1e260*/  @!PT LDS RZ, [RZ] ;  /* 0x00000000fffff984 */ /* 0x000fe20000000800 */
[----:B------:R-:W-:Y:S01]  /*1e270*/  @!PT LDS RZ, [RZ] ;  /* 0x00000000fffff984 */ /* 0x000fe20000000800 */
[----:B------:R-:W-:Y:S01]  /*1e280*/  @!PT LDS RZ, [RZ] ;  /* 0x00000000fffff984 */ /* 0x000fe20000000800 */
[----:B------:R1:W-:Y:S01]  /*1e290*/  @!P2 LDGSTS.E.BYPASS.LTC128B.128 [R191+0xd800], [R32.64] ;  /* 0x0d80000020bfafae */ /* 0x0003e2000b901d46 */
[-C--:B------:R-:W-:Y:S01]  /*1e2a0*/  @!P2 LEA R22, P4, R12, R222.reuse, 0x1 ;  /* 0x000000de0c16a211 */ /* 0x080fe200078808ff */
[----:B------:R-:W-:Y:S02]  /*1e2b0*/  IMAD.MOV.U32 R62, RZ, RZ, R59 ;  /* 0x000000ffff3e7224 */ /* 0x000fe400078e003b */
[----:B------:R-:W-:Y:S01]  /*1e2c0*/  @P2 STS.128 [R191+0xe000], RZ ;  /* 0x00e000ffbf002388 */ /* 0x000fe20000000c00 */
[----:B------:R-:W-:Y:S02]  /*1e2d0*/  @!P2 IMAD.IADD R5, R5, 0x1, R20 ;  /* 0x000000010505a824 */ /* 0x000fe400078e0214 */
[----:B------:R-:W-:Y:S01]  /*1e2e0*/  IMAD.MOV.U32 R63, RZ, RZ, R58 ;  /* 0x000000ffff3f7224 */ /* 0x000fe200078e003a */
[----:B------:R-:W-:Y:S01]  /*1e2f0*/  @!PT LDS RZ, [RZ] ;  /* 0x00000000fffff984 */ /* 0x000fe20000000800 */
[----:B------:R-:W-:Y:S01]  /*1e300*/  @!PT LDS RZ, [RZ] ;  /* 0x00000000fffff984 */ /* 0x000fe20000000800 */
[----:B------:R-:W-:Y:S01]  /*1e310*/  @!PT LDS RZ, [RZ] ;  /* 0x00000000fffff984 */ /* 0x000fe20000000800 */
[----:B------:R1:W-:Y:S01]  /*1e320*/  @!P2 LDGSTS.E.BYPASS.LTC128B.128 [R191+0xe000], [R38.64] ;  /* 0x0e00000026bfafae */ /* 0x0003e2000b901d46 */
[----:B------:R-:W-:Y:S01]  /*1e330*/  @!P2 LEA R20, P3, R10, R222, 0x1 ;  /* 0x000000de0a14a211 */ /* 0x000fe200078608ff */
[----:B------:R-:W-:-:S02]  /*1e340*/  IMAD.MOV.U32 R64, RZ, RZ, R57 ;  /* 0x000000ffff407224 */ /* 0x000fc400078e0039 */
        /* <DEDUP_REMOVED lines=42> */
[----:B------:R-:W2:Y:S04]  /*1e5f0*/  LDSM.16.M88.4 R36, [R159+0x2800] ;  /* 0x002800009f24783b */ /* 0x000ea80000000200 */
[----:B------:R-:W-:Y:S04]  /*1e600*/  LDSM.16.M88.4 R32, [R159+0x3000] ;  /* 0x003000009f20783b */ /* 0x000fe80000000200 */
[----:B---3--:R-:W-:Y:S04]  /*1e610*/  LDSM.16.M88.4 R44, [R159+0x3800] ;  /* 0x003800009f2c783b */ /* 0x008fe80000000200 */
[----:B------:R-:W-:Y:S04]  /*1e620*/  LDSM.16.M88.4 R76, [R88+0x3000] ;  /* 0x00300000584c783b */ /* 0x000fe80000000200 */
[----:B------:R-:W-:Y:S04]  /*1e630*/  LDSM.16.M88.4 R72, [R88+0x3800] ;  /* 0x003800005848783b */ /* 0x000fe80000000200 */
[----:B------:R-:W-:Y:S01]  /*1e640*/  LDSM.16.M88.4 R84, [R159+0x4000] ;  /* 0x004000009f54783b */ /* 0x000fe20000000200 */
[----:B------:R-:W-:Y:S01]  /*1e650*/  IMAD.MOV.U32 R96, RZ, RZ, R65 ;  /* 0x000000ffff607224 */ /* 0x000fe200078e0041 */
[----:B------:R-:W-:Y:S01]  /*1e660*/  MOV R104, R60 ;  /* 0x0000003c00687202 */ /* 0x000fe20000000f00 */
[----:B------:R-:W-:Y:S01]  /*1e670*/  IMAD.MOV.U32 R89, RZ, RZ, R64 ;  /* 0x000000ffff597224 */ /* 0x000fe200078e0040 */
[----:B------:R-:W-:Y:S01]  /*1e680*/  LDSM.16.M88.4 R68, [R88+0x4000] ;  /* 0x004000005844783b */ /* 0x000fe20000000200 */
[----:B------:R-:W-:-:S02]  /*1e690*/  IMAD.MOV.U32 R97, RZ, RZ, R63 ;  /* 0x000000ffff617224 */ /* 0x000fc400078e003f */
[----:B------:R-:W-:Y:S01]  /*1e6a0*/  IMAD.MOV.U32 R106, RZ, RZ, R62 ;  /* 0x000000ffff6a7224 */ /* 0x000fe200078e003e */
[----:B------:R-:W-:Y:S01]  /*1e6b0*/  LDSM.16.M88.4 R92, [R159+0x4800] ;  /* 0x004800009f5c783b */ /* 0x000fe20000000200 */
[----:B------:R-:W-:Y:S02]  /*1e6c0*/  IMAD.MOV.U32 R105, RZ, RZ, R61 ;  /* 0x000000ffff697224 */ /* 0x000fe400078e003d */
[----:B------:R-:W-:Y:S01]  /*1e6d0*/  IMAD.MOV.U32 R103, RZ, RZ, R55 ;  /* 0x000000ffff677224 */ /* 0x000fe200078e0037 */
[----:B------:R-:W-:Y:S01]  /*1e6e0*/  MOV R100, R51 ;  /* 0x0000003300647202 */ /* 0x000fe20000000f00 */
[----:B------:R-:W-:Y:S01]  /*1e6f0*/  IMAD.MOV.U32 R102, RZ, RZ, R54 ;  /* 0x000000ffff667224 */ /* 0x000fe200078e0036 */
[----:B------:R-:W-:Y:S01]  /*1e700*/  LDSM.16.M88.4 R80, [R88+0x2800] ;  /* 0x002800005850783b */ /* 0x000fe20000000200 */
[----:B-1----:R-:W-:Y:S01]  /*1e710*/  HMMA.16816.F32 R20, R12, R28, RZ ;  /* 0x0000001c0c14723c */ /* 0x002fe200000018ff */
[----:B------:R-:W-:Y:S02]  /*1e720*/  IMAD.MOV.U32 R98, RZ, RZ, R53 ;  /* 0x000000ffff627224 */ /* 0x000fe400078e0035 */
[----:B------:R-:W-:Y:S01]  /*1e730*/  LDSM.16.M88.4 R120, [R88+0x6000] ;  /* 0x006000005878783b */ /* 0x000fe20000000200 */
[----:B------:R-:W-:-:S02]  /*1e740*/  IMAD.MOV.U32 R99, RZ, RZ, R52 ;  /* 0x000000ffff637224 */ /* 0x000fc400078e0034 */
[----:B------:R-:W-:Y:S01]  /*1e750*/  IMAD.MOV.U32 R101, RZ, RZ, R50 ;  /* 0x000000ffff657224 */ /* 0x000fe200078e0032 */
[----:B------:R-:W-:Y:S01]  /*1e760*/  LDSM.16.M88.4 R128, [R159+0x9800] ;  /* 0x009800009f80783b */ /* 0x000fe20000000200 */
[----:B------:R-:W-:Y:S02]  /*1e770*/  IMAD.MOV.U32 R91, RZ, RZ, R49 ;  /* 0x000000ffff5b7224 */ /* 0x000fe400078e0031 */
[----:B------:R-:W-:Y:S01]  /*1e780*/  IMAD.MOV.U32 R90, RZ, RZ, R48 ;  /* 0x000000ffff5a7224 */ /* 0x000fe200078e0030 */
[----:B------:R-:W-:Y:S04]  /*1e790*/  LDSM.16.M88.4 R124, [R88+0x5800] ;  /* 0x00580000587c783b */ /* 0x000fe80000000200 */
[----:B------:R-:W-:Y:S04]  /*1e7a0*/  LDSM.16.M88.4 R116, [R88+0x6800] ;  /* 0x006800005874783b */ /* 0x000fe80000000200 */
[----:B------:R-:W-:Y:S04]  /*1e7b0*/  LDSM.16.M88.4 R112, [R88+0x7000] ;  /* 0x007000005870783b */ /* 0x000fe80000000200 */
[----:B------:R-:W0:Y:S04]  /*1e7c0*/  LDGDEPBAR ;  /* 0x00000000000079af */ /* 0x000e280000000000 */
[----:B--2---:R-:W-:Y:S04]  /*1e7d0*/  LDSM.16.M88.4 R24, [R56] ;  /* 0x000000003818783b */ /* 0x004fe80000000200 */
[----:B------:R-:W4:Y:S01]  /*1e7e0*/  LDSM.16.M88.4 R56, [R88+0x2000] ;  /* 0x002000005838783b */ /* 0x000f220000000200 */
[C---:B------:R-:W-:Y:S08]  /*1e7f0*/  HMMA.16816.F32 R64, R12.reuse, R30, RZ ;  /* 0x0000001e0c40723c */ /* 0x040ff000000018ff */
[----:B------:R-:W-:Y:S08]  /*1e800*/  HMMA.16816.F32 R60, R12, R36, RZ ;  /* 0x000000240c3c723c */ /* 0x000ff000000018ff */
[----:B----4-:R-:W-:Y:S08]  /*1e810*/  HMMA.16816.F32 R40, R24, R56, R20 ;  /* 0x000000381828723c */ /* 0x010ff00000001814 */
[C---:B------:R-:W-:Y:S08]  /*1e820*/  HMMA.16816.F32 R52, R12.reuse, R38, RZ ;  /* 0x000000260c34723c */ /* 0x040ff000000018ff */
[----:B------:R-:W-:Y:S08]  /*1e830*/  HMMA.16816.F32 R36, R12, R44, RZ ;  /* 0x0000002c0c24723c */ /* 0x000ff000000018ff */
[----:B------:R-:W-:Y:S01]  /*1e840*/  IMAD.MOV.U32 R17, RZ, RZ, R40 ;  /* 0x000000ffff117224 */ /* 0x000fe200078e0028 */
[----:B------:R-:W-:Y:S01]  /*1e850*/  MOV R2, R43 ;  /* 0x0000002b00027202 */ /* 0x000fe20000000f00 */
[----:B------:R-:W-:-:S02]  /*1e860*/  IMAD.MOV.U32 R7, RZ, RZ, R41 ;  /* 0x000000ffff077224 */ /* 0x000fc400078e0029 */
[----:B------:R-:W-:Y:S02]  /*1e870*/  IMAD.MOV.U32 R5, RZ, RZ, R42 ;  /* 0x000000ffff057224 */ /* 0x000fe400078e002a */
[----:B------:R-:W-:Y:S08]  /*1e880*/  HMMA.16816.F32 R40, R12, R34, RZ ;  /* 0x000000220c28723c */ /* 0x000ff000000018ff */
[C---:B------:R-:W-:Y:S01]  /*1e890*/  HMMA.16816.F32 R56, R24.reuse, R58, R64 ;  /* 0x0000003a1838723c */ /* 0x040fe20000001840 */
[----:B------:R-:W-:Y:S01]  /*1e8a0*/  IMAD.MOV.U32 R172, RZ, RZ, R106 ;  /* 0x000000ffffac7224 */ /* 0x000fe200078e006a */
[----:B------:R-:W-:Y:S01]  /*1e8b0*/  MOV R174, R104 ;  /* 0x0000006800ae7202 */ /* 0x000fe20000000f00 */
[----:B------:R-:W-:Y:S01]  /*1e8c0*/  IMAD.MOV.U32 R173, RZ, RZ, R105 ;  /* 0x000000ffffad7224 */ /* 0x000fe200078e0069 */
[----:B------:R-:W-:Y:S01]  /*1e8d0*/  MOV R196, R98 ;  /* 0x0000006200c47202 */ /* 0x000fe20000000f00 */
[----:B------:R-:W-:Y:S03]  /*1e8e0*/  LDSM.16.M88.4 R104, [R88+0x7800] ;  /* 0x007800005868783b */ /* 0x000fe60000000200 */
[C---:B------:R-:W-:Y:S01]  /*1e8f0*/  HMMA.16816.F32 R36, R24.reuse, R72, R36 ;  /* 0x000000481824723c */ /* 0x040fe20000001824 */
[----:B------:R-:W-:Y:S07]  /*1e900*/  LDSM.16.M88.4 R64, [R159+0x7000] ;  /* 0x007000009f40783b */ /* 0x000fee0000000200 */
[----:B------:R-:W-:Y:S08]  /*1e910*/  HMMA.16816.F32 R40, R24, R78, R40 ;  /* 0x0000004e1828723c */ /* 0x000ff00000001828 */
[C---:B------:R-:W-:Y:S08]  /*1e920*/  HMMA.16816.F32 R28, R12.reuse, R84, RZ ;  /* 0x000000540c1c723c */ /* 0x040ff000000018ff */
[C---:B------:R-:W-:Y:S08]  /*1e930*/  HMMA.16816.F32 R20, R12.reuse, R86, RZ ;  /* 0x000000560c14723c */ /* 0x040ff000000018ff */
[C---:B------:R-:W-:Y:S01]  /*1e940*/  HMMA.16816.F32 R48, R12.reuse, R32, RZ ;  /* 0x000000200c30723c */ /* 0x040fe200000018ff */
[----:B------:R-:W-:Y:S01]  /*1e950*/  IMAD.MOV.U32 R133, RZ, RZ, R56 ;  /* 0x000000ffff857224 */ /* 0x000fe200078e0038 */
[----:B------:R-:W-:Y:S01]  /*1e960*/  MOV R132, R57 ;  /* 0x0000003900847202 */ /* 0x000fe20000000f00 */
[----:B------:R-:W-:Y:S01]  /*1e970*/  IMAD.MOV.U32 R19, RZ, RZ, R58 ;  /* 0x000000ffff137224 */ /* 0x000fe200078e003a */
[----:B------:R-:W1:Y:S04]  /*1e980*/  LDSM.16.M88.4 R84, [R159+0x5000] ;  /* 0x005000009f54783b */ /* 0x000e680000000200 */
[----:B------:R-:W-:Y:S01]  /*1e990*/  HMMA.16816.F32 R32, R12, R46, RZ ;  /* 0x0000002e0c20723c */ /* 0x000fe200000018ff */
[----:B------:R-:W-:Y:S01]  /*1e9a0*/  IMAD.MOV.U32 R18, RZ, RZ, R59 ;  /* 0x000000ffff127224 */ /* 0x000fe200078e003b */
[----:B------:R-:W-:Y:S01]  /*1e9b0*/  MOV R4, R42 ;  /* 0x0000002a00047202 */ /* 0x000fe20000000f00 */
[----:B------:R-:W2:Y:S01]  /*1e9c0*/  LDSM.16.M88.4 R56, [R88+0x4800] ;  /* 0x004800005838783b */ /* 0x000ea20000000200 */
[----:B------:R-:W-:Y:S01]  /*1e9d0*/  IMAD.MOV.U32 R10, RZ, RZ, R40 ;  /* 0x000000ffff0a7224 */ /* 0x000fe200078e0028 */
[----:B------:R-:W-:Y:S01]  /*1e9e0*/  MOV R16, R38 ;  /* 0x0000002600107202 */ /* 0x000fe20000000f00 */
[----:B------:R-:W-:Y:S01]  /*1e9f0*/  IMAD.MOV.U32 R9, RZ, RZ, R41 ;  /* 0x000000ffff097224 */ /* 0x000fe200078e0029 */
[----:B------:R-:W-:Y:S01]  /*1ea00*/  LDSM.16.M88.4 R44, [R159+0x6800] ;  /* 0x006800009f2c783b */ /* 0x000fe20000000200 */
[----:B------:R-:W-:-:S02]  /*1ea10*/  IMAD.MOV.U32 R0, RZ, RZ, R43 ;  /* 0x000000ffff007224 */ /* 0x000fc400078e002b */
[----:B------:R-:W-:Y:S01]  /*1ea20*/  IMAD.MOV.U32 R135, RZ, RZ, R36 ;  /* 0x000000ffff877224 */ /* 0x000fe200078e0024 */
[----:B------:R-:W3:Y:S01]  /*1ea30*/  LDSM.16.M88.4 R40, [R159+0x5800] ;  /* 0x005800009f28783b */ /* 0x000ee20000000200 */
[----:B------:R-:W-:Y:S02]  /*1ea40*/  IMAD.MOV.U32 R134, RZ, RZ, R37 ;  /* 0x000000ffff867224 */ /* 0x000fe400078e0025 */
[----:B------:R-:W-:Y:S01]  /*1ea50*/  IMAD.MOV.U32 R11, RZ, RZ, R39 ;  /* 0x000000ffff0b7224 */ /* 0x000fe200078e0027 */
[C---:B------:R-:W-:Y:S01]  /*1ea60*/  HMMA.16816.F32 R140, R24.reuse, R68, R28 ;  /* 0x00000044188c723c */ /* 0x040fe2000000181c */
[----:B------:R-:W4:Y:S07]  /*1ea70*/  LDSM.16.M88.4 R36, [R159+0x6000] ;  /* 0x006000009f24783b */ /* 0x000f2e0000000200 */
[C---:B------:R-:W-:Y:S01]  /*1ea80*/  HMMA.16816.F32 R136, R24.reuse, R70, R20 ;  /* 0x000000461888723c */ /* 0x040fe20000001814 */
[----:B------:R-:W1:Y:S07]  /*1ea90*/  LDSM.16.M88.4 R68, [R159+0x7800] ;  /* 0x007800009f44783b */ /* 0x000e6e0000000200 */
[----:B------:R-:W-:Y:S01]  /*1eaa0*/  HMMA.16816.F32 R144, R24, R74, R32 ;  /* 0x0000004a1890723c */ /* 0x000fe20000001820 */
[----:B------:R-:W-:Y:S07]  /*1eab0*/  LDSM.16.M88.4 R72, [R159+0x9000] ;  /* 0x009000009f48783b */ /* 0x000fee0000000200 */
[C---:B------:R-:W-:Y:S08]  /*1eac0*/  HMMA.16816.F32 R32, R12.reuse, R92, RZ ;  /* 0x0000005c0c20723c */ /* 0x040ff000000018ff */
[----:B------:R-:W-:Y:S08]  /*1ead0*/  HMMA.16816.F32 R28, R12, R94, RZ ;  /* 0x0000005e0c1c723c */ /* 0x000ff000000018ff */
[C---:B------:R-:W-:Y:S08]  /*1eae0*/  HMMA.16816.F32 R216, R24.reuse, R82, R52 ;  /* 0x0000005218d8723c */ /* 0x040ff00000001834 */
[----:B------:R-:W-:Y:S01]  /*1eaf0*/  HMMA.16816.F32 R248, R24, R76, R48 ;  /* 0x0000004c18f8723c */ /* 0x000fe20000001830 */
[----:B------:R-:W-:Y:S07]  /*1eb00*/  LDSM.16.M88.4 R76, [R159+0x8800] ;  /* 0x008800009f4c783b */ /* 0x000fee0000000200 */
[----:B-1----:R-:W-:Y:S08]  /*1eb10*/  HMMA.16816.F32 R20, R12, R84, RZ ;  /* 0x000000540c14723c */ /* 0x002ff000000018ff */
[C---:B--2---:R-:W-:Y:S08]  /*1eb20*/  HMMA.16816.F32 R244, R24.reuse, R56, R32 ;  /* 0x0000003818f4723c */ /* 0x044ff00000001820 */
[----:B------:R-:W-:Y:S08]  /*1eb30*/  HMMA.16816.F32 R236, R24, R58, R28 ;  /* 0x0000003a18ec723c */ /* 0x000ff0000000181c */
[C---:B------:R-:W-:Y:S08]  /*1eb40*/  HMMA.16816.F32 R92, R12.reuse, R86, RZ ;  /* 0x000000560c5c723c */ /* 0x040ff000000018ff */
[C---:B---3--:R-:W-:Y:S08]  /*1eb50*/  HMMA.16816.F32 R84, R12.reuse, R40, RZ ;  /* 0x000000280c54723c */ /* 0x048ff000000018ff */
[C---:B------:R-:W-:Y:S08]  /*1eb60*/  HMMA.16816.F32 R56, R12.reuse, R42, RZ ;  /* 0x0000002a0c38723c */ /* 0x040ff000000018ff */
[C---:B----4-:R-:W-:Y:S08]  /*1eb70*/  HMMA.16816.F32 R52, R12.reuse, R36, RZ ;  /* 0x000000240c34723c */ /* 0x050ff000000018ff */
[C---:B------:R-:W-:Y:S08]  /*1eb80*/  HMMA.16816.F32 R48, R12.reuse, R38, RZ ;  /* 0x000000260c30723c */ /* 0x040ff000000018ff */
[C---:B------:R-:W-:Y:S08]  /*1eb90*/  HMMA.16816.F32 R40, R12.reuse, R44, RZ ;  /* 0x0000002c0c28723c */ /* 0x040ff000000018ff */
[C---:B------:R-:W-:Y:S08]  /*1eba0*/  HMMA.16816.F32 R36, R12.reuse, R46, RZ ;  /* 0x0000002e0c24723c */ /* 0x040ff000000018ff */
[----:B------:R-:W-:Y:S08]  /*1ebb0*/  HMMA.16816.F32 R44, R12, R70, RZ ;  /* 0x000000460c2c723c */ /* 0x000ff000000018ff */
[----:B------:R-:W-:Y:S01]  /*1ebc0*/  HMMA.16816.F32 R240, R24, R80, R60 ;  /* 0x0000005018f0723c */ /* 0x000fe2000000183c */
[----:B------:R-:W1:Y:S04]  /*1ebd0*/  LDSM.16.M88.4 R80, [R159+0x8000] ;  /* 0x008000009f50783b */ /* 0x000e680000000200 */
[----:B------:R-:W2:Y:S01]  /*1ebe0*/  LDSM.16.M88.4 R60, [R88+0x5000] ;  /* 0x00500000583c783b */ /* 0x000ea20000000200 */
[----:B------:R-:W-:-:S02]  /*1ebf0*/  IMAD.MOV.U32 R231, RZ, RZ, R196 ;  /* 0x000000ffffe77224 */ /* 0x000fc400078e00c4 */
[C---:B------:R-:W-:Y:S08]  /*1ec00*/  HMMA.16816.F32 R220, R24.reuse, R120, R52 ;  /* 0x0000007818dc723c */ /* 0x040ff00000001834 */
[C---:B------:R-:W-:Y:S08]  /*1ec10*/  HMMA.16816.F32 R204, R24.reuse, R122, R48 ;  /* 0x0000007a18cc723c */ /* 0x040ff00000001830 */
[----:B------:R-:W-:Y:S01]  /*1ec20*/  HMMA.16816.F32 R120, R24, R106, R44 ;  /* 0x0000006a1878723c */ /* 0x000fe2000000182c */
[----:B------:R3:W-:Y:S01]  /*1ec30*/  LDSM.16.M88.4 R44, [R231] ;  /* 0x00000000e72c783b */ /* 0x0007e20000000200 */
[----:B------:R-:W-:-:S03]  /*1ec40*/  IMAD.MOV.U32 R197, RZ, RZ, R97 ;  /* 0x000000ffffc57224 */ /* 0x000fc600078e0061 */
[----:B---3--:R-:W3:Y:S01]  /*1ec50*/  LDL.LU R231, [R1+0xa4] ;  /* 0x0000a40001e77983 */ /* 0x008ee20000300800 */
[----:B------:R-:W-:Y:S02]  /*1ec60*/  IMAD.MOV.U32 R177, RZ, RZ, R101 ;  /* 0x000000ffffb17224 */ /* 0x000fe400078e0065 */
[C---:B-1----:R-:W-:Y:S01]  /*1ec70*/  HMMA.16816.F32 R108, R12.reuse, R80, RZ ;  /* 0x000000500c6c723c */ /* 0x042fe200000018ff */
[----:B------:R-:W-:Y:S02]  /*1ec80*/  IMAD.MOV.U32 R175, RZ, RZ, R103 ;  /* 0x000000ffffaf7224 */ /* 0x000fe400078e0067 */
[----:B------:R-:W-:Y:S02]  /*1ec90*/  IMAD.MOV.U32 R176, RZ, RZ, R102 ;  /* 0x000000ffffb07224 */ /* 0x000fe400078e0066 */
[----:B------:R-:W-:Y:S02]  /*1eca0*/  IMAD.MOV.U32 R178, RZ, RZ, R100 ;  /* 0x000000ffffb27224 */ /* 0x000fe400078e0064 */
[----:B------:R-:W-:Y:S01]  /*1ecb0*/  IMAD.MOV.U32 R156, RZ, RZ, R197 ;  /* 0x000000ffff9c7224 */ /* 0x000fe200078e00c5 */
[----:B------:R-:W-:Y:S01]  /*1ecc0*/  HMMA.16816.F32 R100, R12, R82, RZ ;  /* 0x000000520c64723c */ /* 0x000fe200000018ff */
[----:B------:R-:W-:-:S02]  /*1ecd0*/  IMAD.MOV.U32 R179, RZ, RZ, R99 ;  /* 0x000000ffffb37224 */ /* 0x000fc400078e0063 */
[----:B------:R-:W-:Y:S02]  /*1ece0*/  IMAD.MOV.U32 R198, RZ, RZ, R96 ;  /* 0x000000ffffc67224 */ /* 0x000fe400078e0060 */
[----:B------:R-:W-:-:S03]  /*1ecf0*/  IMAD.MOV.U32 R230, RZ, RZ, R177 ;  /* 0x000000ffffe67224 */ /* 0x000fc600078e00b1 */
[----:B--2---:R-:W-:Y:S08]  /*1ed00*/  HMMA.16816.F32 R232, R24, R60, R20 ;  /* 0x0000003c18e8723c */ /* 0x004ff00000001814 */
        /* <DEDUP_REMOVED lines=9> */
[----:B------:R1:W-:Y:S02]  /*1eda0*/  LDSM.16.M88.4 R12, [R156] ;  /* 0x000000009c0c783b */ /* 0x0003e40000000200 */
[----:B-1----:R-:W-:-:S02]  /*1edb0*/  IMAD.MOV.U32 R156, RZ, RZ, R230 ;  /* 0x000000ffff9c7224 */ /* 0x002fc400078e00e6 */
[----:B------:R-:W2:Y:S03]  /*1edc0*/  LDL.LU R230, [R1+0xa8] ;  /* 0x0000a80001e67983 */ /* 0x000ea60000300800 */
[----:B------:R-:W-:Y:S01]  /*1edd0*/  HMMA.16816.F32 R212, R24, R62, R92 ;  /* 0x0000003e18d4723c */ /* 0x000fe2000000185c */
[----:B------:R-:W-:Y:S01]  /*1ede0*/  IMAD.MOV.U32 R226, RZ, RZ, R179 ;  /* 0x000000ffffe27224 */ /* 0x000fe200078e00b3 */
[----:B------:R-:W-:Y:S01]  /*1edf0*/  MOV R229, R178 ;  /* 0x000000b200e57202 */ /* 0x000fe20000000f00 */
[----:B------:R-:W-:-:S04]  /*1ee00*/  IMAD.MOV.U32 R148, RZ, RZ, R176 ;  /* 0x000000ffff947224 */ /* 0x000fc800078e00b0 */
[----:B------:R-:W-:Y:S01]  /*1ee10*/  IMAD.MOV.U32 R92, RZ, RZ, R135 ;  /* 0x000000ffff5c7224 */ /* 0x000fe200078e0087 */
[C---:B------:R-:W-:Y:S01]  /*1ee20*/  HMMA.16816.F32 R208, R24.reuse, R126, R56 ;  /* 0x0000007e18d0723c */ /* 0x040fe20000001838 */
[----:B------:R-:W-:Y:S02]  /*1ee30*/  IMAD.MOV.U32 R93, RZ, RZ, R134 ;  /* 0x000000ffff5d7224 */ /* 0x000fe400078e0086 */
[----:B------:R-:W-:Y:S02]  /*1ee40*/  IMAD.MOV.U32 R135, RZ, RZ, R175 ;  /* 0x000000ffff877224 */ /* 0x000fe400078e00af */
[----:B------:R-:W-:Y:S02]  /*1ee50*/  IMAD.MOV.U32 R134, RZ, RZ, R174 ;  /* 0x000000ffff867224 */ /* 0x000fe400078e00ae */
[----:B------:R-:W-:Y:S01]  /*1ee60*/  IMAD.MOV.U32 R57, RZ, RZ, R9 ;  /* 0x000000ffff397224 */ /* 0x000fe200078e0009 */
[----:B------:R-:W-:Y:S01]  /*1ee70*/  MOV R59, R0 ;  /* 0x00000000003b7202 */ /* 0x000fe20000000f00 */
[C---:B------:R-:W-:Y:S01]  /*1ee80*/  HMMA.16816.F32 R200, R24.reuse, R116, R40 ;  /* 0x0000007418c8723c */ /* 0x040fe20000001828 */
[----:B------:R-:W-:Y:S01]  /*1ee90*/  IMAD.MOV.U32 R0, RZ, RZ, R173 ;  /* 0x000000ffff007224 */ /* 0x000fe200078e00ad */
[----:B------:R-:W-:Y:S01]  /*1eea0*/  MOV R9, R172 ;  /* 0x000000ac00097202 */ /* 0x000fe20000000f00 */
[----:B------:R-:W1:Y:S05]  /*1eeb0*/  LDSM.16.M88.4 R40, [R88+0x8000] ;  /* 0x008000005828783b */ /* 0x000e6a0000000200 */
[C---:B------:R-:W-:Y:S01]  /*1eec0*/  HMMA.16816.F32 R176, R24.reuse, R118, R36 ;  /* 0x0000007618b0723c */ /* 0x040fe20000001824 */
[----:B------:R-:W4:Y:S07]  /*1eed0*/  LDSM.16.M88.4 R36, [R88+0x8800] ;  /* 0x008800005824783b */ /* 0x000f2e0000000200 */
[C---:B------:R-:W-:Y:S01]  /*1eee0*/  HMMA.16816.F32 R172, R24.reuse, R112, R32 ;  /* 0x0000007018ac723c */ /* 0x040fe20000001820 */
[----:B------:R-:W4:Y:S07]  /*1eef0*/  LDSM.16.M88.4 R32, [R88+0x9000] ;  /* 0x009000005820783b */ /* 0x000f2e0000000200 */
[----:B------:R-:W-:Y:S01]  /*1ef00*/  HMMA.16816.F32 R128, R24, R114, R28 ;  /* 0x000000721880723c */ /* 0x000fe2000000181c */
[----:B------:R1:W4:Y:S01]  /*1ef10*/  LDSM.16.M88.4 R28, [R88+0x9800] ;  /* 0x00980000581c783b */ /* 0x0003220000000200 */
[----:B------:R-:W-:-:S02]  /*1ef20*/  IMAD.MOV.U32 R149, RZ, RZ, R198 ;  /* 0x000000ffff957224 */ /* 0x000fc400078e00c6 */
[----:B------:R-:W-:Y:S02]  /*1ef30*/  IMAD.MOV.U32 R150, RZ, RZ, R90 ;  /* 0x000000ffff967224 */ /* 0x000fe400078e005a */
[----:B------:R-:W-:Y:S02]  /*1ef40*/  IMAD.MOV.U32 R152, RZ, RZ, R91 ;  /* 0x000000ffff987224 */ /* 0x000fe400078e005b */
[----:B------:R-:W-:Y:S01]  /*1ef50*/  IMAD.MOV.U32 R151, RZ, RZ, R89 ;  /* 0x000000ffff977224 */ /* 0x000fe200078e0059 */
[C---:B------:R-:W-:Y:S01]  /*1ef60*/  HMMA.16816.F32 R196, R24.reuse, R124, R84 ;  /* 0x0000007c18c4723c */ /* 0x040fe20000001854 */
[----:B------:R-:W-:Y:S01]  /*1ef70*/  IMAD.MOV.U32 R94, RZ, RZ, R16 ;  /* 0x000000ffff5e7224 */ /* 0x000fe200078e0010 */
[----:B------:R-:W-:Y:S01]  /*1ef80*/  MOV R95, R11 ;  /* 0x0000000b005f7202 */ /* 0x000fe20000000f00 */
[----:B------:R-:W-:Y:S05]  /*1ef90*/  LDSM.16.M88.4 R48, [R149] ;  /* 0x000000009530783b */ /* 0x000fea0000000200 */
[C---:B------:R-:W-:Y:S01]  /*1efa0*/  HMMA.16816.F32 R124, R24.reuse, R104, R20 ;  /* 0x00000068187c723c */ /* 0x040fe20000001814 */
[----:B------:R-:W-:Y:S07]  /*1efb0*/  LDSM.16.M88.4 R20, [R3] ;  /* 0x000000000314783b */ /* 0x000fee0000000200 */
[C---:B-1----:R-:W-:Y:S08]  /*1efc0*/  HMMA.16816.F32 R112, R24.reuse, R42, R100 ;  /* 0x0000002a1870723c */ /* 0x042ff00000001864 */
[C---:B------:R-:W-:Y:S01]  /*1efd0*/  HMMA.16816.F32 R116, R24.reuse, R40, R108 ;  /* 0x000000281874723c */ /* 0x040fe2000000186c */
[----:B------:R-:W-:Y:S07]  /*1efe0*/  LDSM.16.M88.4 R40, [R148] ;  /* 0x000000009428783b */ /* 0x000fee0000000200 */
[C---:B----4-:R-:W-:Y:S08]  /*1eff0*/  HMMA.16816.F32 R100, R24.reuse, R36, R96 ;  /* 0x000000241864723c */ /* 0x050ff00000001860 */
[C---:B------:R-:W-:Y:S08]  /*1f000*/  HMMA.16816.F32 R96, R24.reuse, R32, R76 ;  /* 0x000000201860723c */ /* 0x040ff0000000184c */
[C---:B------:R-:W-:Y:S01]  /*1f010*/  HMMA.16816.F32 R108, R24.reuse, R34, R72 ;  /* 0x00000022186c723c */ /* 0x040fe20000001848 */
[----:B------:R-:W1:Y:S07]  /*1f020*/  LDSM.16.M88.4 R32, [R9] ;  /* 0x000000000920783b */ /* 0x000e6e0000000200 */
[C---:B------:R-:W-:Y:S01]  /*1f030*/  HMMA.16816.F32 R88, R24.reuse, R38, R80 ;  /* 0x000000261858723c */ /* 0x040fe20000001850 */
[----:B------:R-:W-:Y:S07]  /*1f040*/  LDSM.16.M88.4 R36, [R150] ;  /* 0x000000009624783b */ /* 0x000fee0000000200 */
[C---:B------:R-:W-:Y:S08]  /*1f050*/  HMMA.16816.F32 R104, R24.reuse, R28, R68 ;  /* 0x0000001c1868723c */ /* 0x040ff00000001844 */
[----:B------:R-:W-:Y:S01]  /*1f060*/  HMMA.16816.F32 R84, R24, R30, R64 ;  /* 0x0000001e1854723c */ /* 0x000fe20000001840 */
[----:B------:R-:W4:Y:S04]  /*1f070*/  LDSM.16.M88.4 R24, [R134] ;  /* 0x000000008618783b */ /* 0x000f280000000200 */
[----:B------:R-:W3:Y:S03]  /*1f080*/  LDSM.16.M88.4 R28, [R0] ;  /* 0x00000000001c783b */ /* 0x000ee60000000200 */
[C---:B-1----:R-:W-:Y:S08]  /*1f090*/  HMMA.16816.F32 R52, R20.reuse, R32, R92 ;  /* 0x000000201434723c */ /* 0x042ff0000000185c */
[C---:B------:R-:W-:Y:S01]  /*1f0a0*/  HMMA.16816.F32 R64, R20.reuse, R34, R144 ;  /* 0x000000221440723c */ /* 0x040fe20000001890 */
[----:B------:R-:W1:Y:S07]  /*1f0b0*/  LDSM.16.M88.4 R32, [R151] ;  /* 0x000000009720783b */ /* 0x000e6e0000000200 */
[C---:B------:R-:W-:Y:S08]  /*1f0c0*/  HMMA.16816.F32 R76, R20.reuse, R12, R240 ;  /* 0x0000000c144c723c */ /* 0x040ff000000018f0 */
[C---:B----4-:R-:W-:Y:S08]  /*1f0d0*/  HMMA.16816.F32 R92, R20.reuse, R24, R244 ;  /* 0x00000018145c723c */ /* 0x050ff000000018f4 */
[C---:B------:R-:W-:Y:S08]  /*1f0e0*/  HMMA.16816.F32 R240, R20.reuse, R40, R196 ;  /* 0x0000002814f0723c */ /* 0x040ff000000018c4 */
[C---:B------:R-:W-:Y:S08]  /*1f0f0*/  HMMA.16816.F32 R244, R20.reuse, R42, R208 ;  /* 0x0000002a14f4723c */ /* 0x040ff000000018d0 */
[C---:B------:R-:W-:Y:S08]  /*1f100*/  HMMA.16816.F32 R40, R20.reuse, R36, R200 ;  /* 0x000000241428723c */ /* 0x040ff000000018c8 */
[C---:B------:R-:W-:Y:S08]  /*1f110*/  HMMA.16816.F32 R36, R20.reuse, R38, R176 ;  /* 0x000000261424723c */ /* 0x040ff000000018b0 */
[C---:B---3--:R-:W-:Y:S08]  /*1f120*/  HMMA.16816.F32 R68, R20.reuse, R28, R140 ;  /* 0x0000001c1444723c */ /* 0x048ff0000000188c */
[C---:B------:R-:W-:Y:S01]  /*1f130*/  HMMA.16816.F32 R80, R20.reuse, R30, R136 ;  /* 0x0000001e1450723c */ /* 0x040fe20000001888 */
[----:B------:R-:W3:Y:S07]  /*1f140*/  LDSM.16.M88.4 R28, [R152] ;  /* 0x00000000981c783b */ /* 0x000eee0000000200 */
[----:B------:R-:W-:Y:S01]  /*1f150*/  HMMA.16816.F32 R72, R20, R14, R216 ;  /* 0x0000000e1448723c */ /* 0x000fe200000018d8 */
[----:B------:R-:W4:Y:S01]  /*1f160*/  LDSM.16.M88.4 R12, [R135] ;  /* 0x00000000870c783b */ /* 0x000f220000000200 */
[----:B------:R-:W-:Y:S01]  /*1f170*/  IMAD.MOV.U32 R179, RZ, RZ, R37 ;  /* 0x000000ffffb37224 */ /* 0x000fe200078e0025 */
[----:B------:R-:W-:Y:S01]  /*1f180*/  MOV R178, R38 ;  /* 0x0000002600b27202 */ /* 0x000fe20000000f00 */
[----:B------:R-:W-:-:S02]  /*1f190*/  IMAD.MOV.U32 R177, RZ, RZ, R39 ;  /* 0x000000ffffb17224 */ /* 0x000fc400078e0027 */
[----:B------:R-:W-:Y:S02]  /*1f1a0*/  IMAD.MOV.U32 R176, RZ, RZ, R36 ;  /* 0x000000ffffb07224 */ /* 0x000fe400078e0024 */
[C---:B-1----:R-:W-:Y:S08]  /*1f1b0*/  HMMA.16816.F32 R36, R20.reuse, R32, R172 ;  /* 0x000000201424723c */ /* 0x042ff000000018ac */
[C---:B------:R-:W-:Y:S08]  /*1f1c0*/  HMMA.16816.F32 R32, R20.reuse, R34, R128 ;  /* 0x000000221420723c */ /* 0x040ff00000001880 */
[C---:B------:R-:W-:Y:S01]  /*1f1d0*/  HMMA.16816.F32 R216, R20.reuse, R26, R236 ;  /* 0x0000001a14d8723c */ /* 0x040fe200000018ec */
[----:B------:R1:W1:Y:S11]  /*1f1e0*/  LDSM.16.M88.4 R24, [R156] ;  /* 0x000000009c18783b */ /* 0x0002760000000200 */
[----:B------:R-:W-:Y:S04]  /*1f1f0*/  @!UPT UIADD3 URZ, URZ, URZ, URZ ;  /* 0x0000003f3f3ff290 */ /* 0x000fe8000fffe03f */
[----:B------:R-:W-:Y:S01]  /*1f200*/  IMAD.MOV.U32 R145, RZ, RZ, R33 ;  /* 0x000000ffff917224 */ /* 0x000fe200078e0021 */
[----:B------:R-:W-:Y:S01]  /*1f210*/  MOV R16, R32 ;  /* 0x0000002000107202 */ /* 0x000fe20000000f00 */
[----:B------:R-:W-:Y:S02]  /*1f220*/  IMAD.MOV.U32 R144, RZ, RZ, R34 ;  /* 0x000000ffff907224 */ /* 0x000fe400078e0022 */
[----:B------:R-:W-:Y:S02]  /*1f230*/  IMAD.MOV.U32 R143, RZ, RZ, R35 ;  /* 0x000000ffff8f7224 */ /* 0x000fe400078e0023 */
[C---:B---3--:R-:W-:Y:S08]  /*1f240*/  HMMA.16816.F32 R32, R20.reuse, R28, R124 ;  /* 0x0000001c1420723c */ /* 0x048ff0000000187c */
[C---:B------:R-:W-:Y:S08]  /*1f250*/  HMMA.16816.F32 R28, R20.reuse, R30, R120 ;  /* 0x0000001e141c723c */ /* 0x040ff00000001878 */
[C---:B----4-:R-:W-:Y:S08]  /*1f260*/  HMMA.16816.F32 R232, R20.reuse, R12, R232 ;  /* 0x0000000c14e8723c */ /* 0x050ff000000018e8 */
[----:B------:R-:W-:Y:S01]  /*1f270*/  HMMA.16816.F32 R236, R20, R14, R212 ;  /* 0x0000000e14ec723c */ /* 0x000fe200000018d4 */
[----:B------:R-:W3:Y:S01]  /*1f280*/  LDSM.16.M88.4 R12, [R231] ;  /* 0x00000000e70c783b */ /* 0x000ee20000000200 */
[----:B------:R-:W-:-:S02]  /*1f290*/  IMAD.MOV.U32 R56, RZ, RZ, R10 ;  /* 0x000000ffff387224 */ /* 0x000fc400078e000a */
[----:B------:R-:W-:-:S04]  /*1f2a0*/  IMAD.MOV.U32 R58, RZ, RZ, R4 ;  /* 0x000000ffff3a7224 */ /* 0x000fc800078e0004 */
[----:B------:R-:W-:Y:S01]  /*1f2b0*/  HMMA.16816.F32 R60, R20, R44, R248 ;  /* 0x0000002c143c723c */ /* 0x000fe200000018f8 */
[----:B------:R-:W-:Y:S01]  /*1f2c0*/  IMAD.MOV.U32 R149, RZ, RZ, R29 ;  /* 0x000000ffff957224 */ /* 0x000fe200078e001d */
[----:B-1----:R-:W-:Y:S01]  /*1f2d0*/  MOV R156, R226 ;  /* 0x000000e2009c7202 */ /* 0x002fe20000000f00 */
[----:B------:R-:W-:-:S05]  /*1f2e0*/  IMAD.MOV.U32 R148, RZ, RZ, R30 ;  /* 0x000000ffff947224 */ /* 0x000fca00078e001e */
[C---:B------:R-:W-:Y:S01]  /*1f2f0*/  HMMA.16816.F32 R220, R20.reuse, R48, R220 ;  /* 0x0000003014dc723c */ /* 0x040fe200000018dc */
[----:B------:R-:W-:Y:S01]  /*1f300*/  IMAD.MOV.U32 R147, RZ, RZ, R31 ;  /* 0x000000ffff937224 */ /* 0x000fe200078e001f */
[----:B------:R-:W-:Y:S01]  /*1f310*/  MOV R173, R36 ;  /* 0x0000002400ad7202 */ /* 0x000fe20000000f00 */
[----:B------:R-:W-:Y:S01]  /*1f320*/  IMAD.MOV.U32 R146, RZ, RZ, R28 ;  /* 0x000000ffff927224 */ /* 0x000fe200078e001c */
[----:B------:R-:W-:Y:S01]  /*1f330*/  MOV R198, R43 ;  /* 0x0000002b00c67202 */ /* 0x000fe20000000f00 */
[----:B------:R-:W-:Y:S01]  /*1f340*/  IMAD.MOV.U32 R175, RZ, RZ, R38 ;  /* 0x000000ffffaf7224 */ /* 0x000fe200078e0026 */
[----:B------:R-:W-:Y:S02]  /*1f350*/  LDSM.16.M88.4 R212, [R185] ;  /* 0x00000000b9d4783b */ /* 0x000fe40000000200 */
[C---:B------:R-:W-:Y:S08]  /*1f360*/  HMMA.16816.F32 R28, R20.reuse, R24, R116 ;  /* 0x00000018141c723c */ /* 0x040ff00000001874 */
[C---:B------:R-:W-:Y:S08]  /*1f370*/  HMMA.16816.F32 R24, R20.reuse, R26, R112 ;  /* 0x0000001a1418723c */ /* 0x040ff00000001870 */
[C---:B------:R-:W-:Y:S01]  /*1f380*/  HMMA.16816.F32 R56, R20.reuse, R46, R56 ;  /* 0x0000002e1438723c */ /* 0x040fe20000001838 */
[----:B--2---:R1:W2:Y:S11]  /*1f390*/  LDSM.16.M88.4 R44, [R230] ;  /* 0x00000000e62c783b */ /* 0x0042b60000000200 */
[----:B------:R-:W-:Y:S04]  /*1f3a0*/  @!UPT UIADD3 URZ, URZ, URZ, URZ ;  /* 0x0000003f3f3ff290 */ /* 0x000fe8000fffe03f */
[----:B------:R-:W-:Y:S01]  /*1f3b0*/  IMAD.MOV.U32 R136, RZ, RZ, R24 ;  /* 0x000000ffff887224 */ /* 0x000fe200078e0018 */
[----:B------:R-:W-:Y:S01]  /*1f3c0*/  MOV R226, R27 ;  /* 0x0000001b00e27202 */ /* 0x000fe20000000f00 */
[----:B------:R-:W-:Y:S02]  /*1f3d0*/  IMAD.MOV.U32 R135, RZ, RZ, R25 ;  /* 0x000000ffff877224 */ /* 0x000fe400078e0019 */
[----:B------:R-:W-:Y:S02]  /*1f3e0*/  IMAD.MOV.U32 R134, RZ, RZ, R26 ;  /* 0x000000ffff867224 */ /* 0x000fe400078e001a */
[C---:B---3--:R-:W-:Y:S08]  /*1f3f0*/  HMMA.16816.F32 R24, R20.reuse, R12, R100 ;  /* 0x0000000c1418723c */ /* 0x048ff00000001864 */
[C---:B------:R-:W-:Y:S08]  /*1f400*/  HMMA.16816.F32 R12, R20.reuse, R14, R88 ;  /* 0x0000000e140c723c */ /* 0x040ff00000001858 */
[----:B------:R-:W-:Y:S01]  /*1f410*/  HMMA.16816.F32 R248, R20, R50, R204 ;  /* 0x0000003214f8723c */ /* 0x000fe200000018cc */
[----:B------:R-:W3:Y:S01]  /*1f420*/  LDSM.16.M88.4 R48, [R180] ;  /* 0x00000000b430783b */ /* 0x000ee20000000200 */
[----:B------:R-:W-:Y:S01]  /*1f430*/  MOV R11, R28 ;  /* 0x0000001c000b7202 */ /* 0x000fe20000000f00 */
[----:B------:R-:W-:-:S02]  /*1f440*/  IMAD.MOV.U32 R10, RZ, RZ, R29 ;  /* 0x000000ffff0a7224 */ /* 0x000fc400078e001d */
[----:B------:R-:W-:Y:S02]  /*1f450*/  IMAD.MOV.U32 R9, RZ, RZ, R30 ;  /* 0x000000ffff097224 */ /* 0x000fe400078e001e */
[----:B------:R-:W-:Y:S02]  /*1f460*/  IMAD.MOV.U32 R0, RZ, RZ, R31 ;  /* 0x000000ffff007224 */ /* 0x000fe400078e001f */
[----:B------:R-:W-:Y:S07]  /*1f470*/  LDSM.16.M88.4 R28, [R185+0x1000] ;  /* 0x00100000b91c783b */ /* 0x000fee0000000200 */
[----:B------:R-:W-:Y:S01]  /*1f480*/  MOV R139, R13 ;  /* 0x0000000d008b7202 */ /* 0x000fe20000000f00 */
[----:B------:R-:W-:-:S02]  /*1f490*/  IMAD.MOV.U32 R138, RZ, RZ, R14 ;  /* 0x000000ffff8a7224 */ /* 0x000fc400078e000e */
[----:B------:R-:W-:Y:S02]  /*1f4a0*/  IMAD.MOV.U32 R137, RZ, RZ, R15 ;  /* 0x000000ffff897224 */ /* 0x000fe400078e000f */
[----:B-1----:R-:W-:Y:S02]  /*1f4b0*/  IMAD.MOV.U32 R230, RZ, RZ, R12 ;  /* 0x000000ffffe67224 */ /* 0x002fe400078e000c */
[----:B------:R-:W1:Y:S01]  /*1f4c0*/  LDSM.16.M88.4 R12, [R188] ;  /* 0x00000000bc0c783b */ /* 0x000e620000000200 */
[----:B------:R-:W-:Y:S02]  /*1f4d0*/  IMAD.MOV.U32 R103, RZ, RZ, R24 ;  /* 0x000000ffff677224 */ /* 0x000fe400078e0018 */
[----:B------:R-:W-:Y:S02]  /*1f4e0*/  IMAD.MOV.U32 R102, RZ, RZ, R25 ;  /* 0x000000ffff667224 */ /* 0x000fe400078e0019 */
[----:B------:R-:W-:Y:S02]  /*1f4f0*/  IMAD.MOV.U32 R101, RZ, RZ, R26 ;  /* 0x000000ffff657224 */ /* 0x000fe400078e001a */
[----:B------:R-:W-:-:S02]  /*1f500*/  IMAD.MOV.U32 R100, RZ, RZ, R27 ;  /* 0x000000ffff647224 */ /* 0x000fc400078e001b */
[----:B------:R-:W-:Y:S01]  /*1f510*/  IMAD.MOV.U32 R174, RZ, RZ, R39 ;  /* 0x000000ffffae7224 */ /* 0x000fe200078e0027 */
[----:B--2---:R-:W-:Y:S01]  /*1f520*/  HMMA.16816.F32 R24, R20, R44, R96 ;  /* 0x0000002c1418723c */ /* 0x004fe20000001860 */
[----:B------:R-:W-:Y:S02]  /*1f530*/  IMAD.MOV.U32 R172, RZ, RZ, R37 ;  /* 0x000000ffffac7224 */ /* 0x000fe400078e0025 */
[----:B------:R-:W-:Y:S01]  /*1f540*/  IMAD.MOV.U32 R142, RZ, RZ, R33 ;  /* 0x000000ffff8e7224 */ /* 0x000fe200078e0021 */
[----:B------:R-:W-:Y:S01]  /*1f550*/  LDSM.16.M88.4 R36, [R156] ;  /* 0x000000009c24783b */ /* 0x000fe20000000200 */
[----:B------:R-:W-:Y:S02]  /*1f560*/  IMAD.MOV.U32 R141, RZ, RZ, R34 ;  /* 0x000000ffff8d7224 */ /* 0x000fe400078e0022 */
[----:B------:R-:W-:Y:S02]  /*1f570*/  IMAD.MOV.U32 R140, RZ, RZ, R35 ;  /* 0x000000ffff8c7224 */ /* 0x000fe400078e0023 */
[----:B------:R-:W-:-:S02]  /*1f580*/  IMAD.MOV.U32 R231, RZ, RZ, R32 ;  /* 0x000000ffffe77224 */ /* 0x000fc400078e0020 */
[----:B------:R-:W2:Y:S01]  /*1f590*/  LDSM.16.M88.4 R32, [R185+0x800] ;  /* 0x00080000b920783b */ /* 0x000ea20000000200 */
[----:B------:R-:W-:Y:S01]  /*1f5a0*/  HMMA.16816.F32 R44, R20, R46, R108 ;  /* 0x0000002e142c723c */ /* 0x000fe2000000186c */
[----:B------:R-:W-:Y:S01]  /*1f5b0*/  IMAD.MOV.U32 R4, RZ, RZ, R41 ;  /* 0x000000ffff047224 */ /* 0x000fe200078e0029 */
[----:B------:R-:W-:Y:S01]  /*1f5c0*/  MOV R41, R132 ;  /* 0x0000008400297202 */ /* 0x000fe20000000f00 */
[----:B------:R-:W-:Y:S02]  /*1f5d0*/  IMAD.MOV.U32 R197, RZ, RZ, R42 ;  /* 0x000000ffffc57224 */ /* 0x000fe400078e002a */
[----:B------:R-:W-:Y:S02]  /*1f5e0*/  IMAD.MOV.U32 R196, RZ, RZ, R40 ;  /* 0x000000ffffc47224 */ /* 0x000fe400078e0028 */
[----:B------:R-:W-:Y:S02]  /*1f5f0*/  IMAD.MOV.U32 R40, RZ, RZ, R133 ;  /* 0x000000ffff287224 */ /* 0x000fe400078e0085 */
[----:B------:R-:W-:-:S02]  /*1f600*/  IMAD.MOV.U32 R42, RZ, RZ, R19 ;  /* 0x000000ffff2a7224 */ /* 0x000fc400078e0013 */
[----:B------:R-:W-:Y:S01]  /*1f610*/  IMAD.MOV.U32 R43, RZ, RZ, R18 ;  /* 0x000000ffff2b7224 */ /* 0x000fe200078e0012 */
[----:B------:R-:W-:Y:S01]  /*1f620*/  MOV R90, R26 ;  /* 0x0000001a005a7202 */ /* 0x000fe20000000f00 */
[----:B------:R-:W-:Y:S02]  /*1f630*/  IMAD.MOV.U32 R211, RZ, RZ, R2 ;  /* 0x000000ffffd37224 */ /* 0x000fe400078e0002 */
[----:B------:R-:W-:Y:S02]  /*1f640*/  IMAD.MOV.U32 R89, RZ, RZ, R24 ;  /* 0x000000ffff597224 */ /* 0x000fe400078e0018 */
[----:B------:R-:W-:Y:S02]  /*1f650*/  IMAD.MOV.U32 R88, RZ, RZ, R25 ;  /* 0x000000ffff587224 */ /* 0x000fe400078e0019 */
[----:B------:R-:W-:Y:S02]  /*1f660*/  IMAD.MOV.U32 R2, RZ, RZ, R27 ;  /* 0x000000ffff027224 */ /* 0x000fe400078e001b */
[----:B---3--:R-:W-:Y:S01]  /*1f670*/  HMMA.16816.F32 R24, R20, R50, R40 ;  /* 0x000000321418723c */ /* 0x008fe20000001828 */
[----:B------:R-:W3:Y:S01]  /*1f680*/  LDSM.16.M88.4 R40, [R185+0x1800] ;  /* 0x00180000b928783b */ /* 0x000ee20000000200 */
[----:B------:R-:W-:Y:S01]  /*1f690*/  IMAD.MOV.U32 R208, RZ, RZ, R17 ;  /* 0x000000ffffd07224 */ /* 0x000fe200078e0011 */
[----:B------:R-:W-:Y:S01]  /*1f6a0*/  MOV R210, R5 ;  /* 0x0000000500d27202 */ /* 0x000fe20000000f00 */
[----:B------:R-:W-:-:S04]  /*1f6b0*/  IMAD.MOV.U32 R209, RZ, RZ, R7 ;  /* 0x000000ffffd17224 */ /* 0x000fc800078e0007 */
[----:B-1----:R-:W-:Y:S01]  /*1f6c0*/  HMMA.16816.F32 R120, R12, R28, R60 ;  /* 0x0000001c0c78723c */ /* 0x002fe2000000183c */
[----:B------:R-:W-:Y:S01]  /*1f6d0*/  IMAD.MOV.U32 R97, RZ, RZ, R46 ;  /* 0x000000ffff617224 */ /* 0x000fe200078e002e */
[----:B------:R-:W-:-:S05]  /*1f6e0*/  MOV R96, R45 ;  /* 0x0000002d00607202 */ /* 0x000fca0000000f00 */
[----:B------:R-:W-:Y:S02]  /*1f6f0*/  IMAD.MOV.U32 R62, RZ, RZ, R4 ;  /* 0x000000ffff3e7224 */ /* 0x000fe400078e0004 */
[----:B------:R-:W1:Y:S01]  /*1f700*/  S2R R4, SR_TID.X ;  /* 0x0000000000047919 */ /* 0x000e620000002100 */
[----:B------:R-:W-:Y:S02]  /*1f710*/  IMAD.MOV.U32 R91, RZ, RZ, R47 ;  /* 0x000000ffff5b7224 */ /* 0x000fe400078e002f */
[----:B------:R-:W-:Y:S01]  /*1f720*/  IMAD.MOV.U32 R133, RZ, RZ, R44 ;  /* 0x000000ffff857224 */ /* 0x000fe200078e002c */
[----:B--2---:R-:W-:Y:S08]  /*1f730*/  HMMA.16816.F32 R124, R12, R32, R76 ;  /* 0x000000200c7c723c */ /* 0x004ff0000000184c */
[----:B------:R-:W-:Y:S01]  /*1f740*/  HMMA.16816.F32 R44, R20, R48, R208 ;  /* 0x00000030142c723c */ /* 0x000fe200000018d0 */
[----:B------:R-:W-:-:S02]  /*1f750*/  IMAD.MOV.U32 R76, RZ, RZ, R0 ;  /* 0x000000ffff4c7224 */ /* 0x000fc400078e0000 */
[----:B------:R-:W2:Y:S05]  /*1f760*/  S2R R0, SR_TID.X ;  /* 0x0000000000007919 */ /* 0x000eaa0000002100 */
[----:B------:R-:W-:Y:S01]  /*1f770*/  HMMA.16816.F32 R48, R20, R36, R104 ;  /* 0x000000241430723c */ /* 0x000fe20000001868 */
[----:B-1----:R-:W-:-:S06]  /*1f780*/  SHF.L.U32 R4, R4, 0x1, RZ ;  /* 0x0000000104047819 */ /* 0x002fcc00000006ff */
[----:B------:R-:W-:Y:S01]  /*1f790*/  IMAD.SHL.U32 R36, R252, 0x100, RZ ;  /* 0x00000100fc247824 */ /* 0x000fe200078e00ff */
[----:B------:R-:W-:Y:S01]  /*1f7a0*/  HMMA.16816.F32 R20, R20, R38, R84 ;  /* 0x000000261414723c */ /* 0x000fe20000001854 */
[----:B------:R-:W-:-:S06]  /*1f7b0*/  LOP3.LUT R4, R4, 0x6, RZ, 0xc0, !PT ;  /* 0x0000000604047812 */ /* 0x000fcc00078ec0ff */
[----:B------:R-:W-:Y:S01]  /*1f7c0*/  MOV R85, R179 ;  /* 0x000000b300557202 */ /* 0x000fe20000000f00 */
[----:B------:R-:W-:Y:S02]  /*1f7d0*/  IMAD.MOV.U32 R86, RZ, RZ, R178 ;  /* 0x000000ffff567224 */ /* 0x000fe400078e00b2 */
[----:B------:R-:W-:Y:S02]  /*1f7e0*/  IMAD.MOV.U32 R87, RZ, RZ, R177 ;  /* 0x000000ffff577224 */ /* 0x000fe400078e00b1 */
[----:B------:R-:W-:Y:S02]  /*1f7f0*/  IMAD.MOV.U32 R84, RZ, RZ, R176 ;  /* 0x000000ffff547224 */ /* 0x000fe400078e00b0 */
[----:B------:R-:W-:Y:S02]  /*1f800*/  HMMA.16816.F32 R176, R12, R214, R24 ;  /* 0x000000d60cb0723c */ /* 0x000fe40000001818 */
[----:B------:R-:W-:Y:S01]  /*1f810*/  IMAD.MOV.U32 R5, RZ, RZ, R51 ;  /* 0x000000ffff057224 */ /* 0x000fe200078e0033 */
[----:B------:R-:W-:-:S05]  /*1f820*/  LOP3.LUT R4, R36, 0x8, R4, 0xfe, !PT ;  /* 0x0000000824047812 */ /* 0x000fca00078efe04 */
[C---:B---3--:R-:W-:Y:S01]  /*1f830*/  HMMA.16816.F32 R204, R12.reuse, R40, R52 ;  /* 0x000000280ccc723c */ /* 0x048fe20000001834 */
[----:B------:R-:W-:Y:S01]  /*1f840*/  MOV R79, R5 ;  /* 0x00000005004f7202 */ /* 0x000fe20000000f00 */
[----:B------:R-:W-:Y:S01]  /*1f850*/  IMAD.MOV.U32 R3, RZ, RZ, R49 ;  /* 0x000000ffff037224 */ /* 0x000fe200078e0031 */
[----:B------:R-:W1:Y:S01]  /*1f860*/  I2F R5, R4 ;  /* 0x0000000400057306 */ /* 0x000e620000201400 */
[----:B------:R-:W-:Y:S01]  /*1f870*/  IMAD.MOV.U32 R156, RZ, RZ, R44 ;  /* 0x000000ffff9c7224 */ /* 0x000fe200078e002c */
[----:B------:R-:W-:Y:S01]  /*1f880*/  MOV R151, R46 ;  /* 0x0000002e00977202 */ /* 0x000fe20000000f00 */
[----:B------:R-:W-:Y:S02]  /*1f890*/  IMAD.MOV.U32 R152, RZ, RZ, R45 ;  /* 0x000000ffff987224 */ /* 0x000fe400078e002d */
[C---:B------:R-:W-:Y:S01]  /*1f8a0*/  HMMA.16816.F32 R128, R12.reuse, R34, R72 ;  /* 0x000000220c80723c */ /* 0x040fe20000001848 */
[----:B--2---:R-:W-:Y:S02]  /*1f8b0*/  IMAD.SHL.U32 R53, R0, 0x2, RZ ;  /* 0x0000000200357824 */ /* 0x004fe400078e00ff */
[----:B------:R-:W-:Y:S01]  /*1f8c0*/  IMAD.MOV.U32 R150, RZ, RZ, R47 ;  /* 0x000000ffff967224 */ /* 0x000fe200078e002f */
[----:B------:R-:W-:Y:S01]  /*1f8d0*/  MOV R77, R11 ;  /* 0x0000000b004d7202 */ /* 0x000fe20000000f00 */
[----:B------:R-:W-:Y:S01]  /*1f8e0*/  IMAD.MOV.U32 R38, RZ, RZ, R3 ;  /* 0x000000ffff267224 */ /* 0x000fe200078e0003 */
[----:B------:R-:W-:Y:S01]  /*1f8f0*/  LOP3.LUT R53, R53, 0x6, RZ, 0xc0, !PT ;  /* 0x0000000635357812 */ /* 0x000fe200078ec0ff */
[----:B------:R-:W2:Y:S03]  /*1f900*/  LDSM.16.M88.4 R44, [R185+0x2000] ;  /* 0x00200000b92c783b */ /* 0x000ea60000000200 */
[C---:B------:R-:W-:Y:S01]  /*1f910*/  LOP3.LUT R3, R36.reuse, 0x10, R53, 0xfe, !PT ;  /* 0x0000001024037812 */ /* 0x040fe200078efe35 */
[----:B------:R-:W-:Y:S01]  /*1f920*/  IMAD.MOV.U32 R75, RZ, RZ, R9 ;  /* 0x000000ffff4b7224 */ /* 0x000fe200078e0009 */
[----:B------:R-:W-:Y:S01]  /*1f930*/  LOP3.LUT R0, R36, 0x18, R53, 0xfe, !PT ;  /* 0x0000001824007812 */ /* 0x000fe200078efe35 */
[----:B------:R-:W-:Y:S01]  /*1f940*/  IMAD.MOV.U32 R78, RZ, RZ, R10 ;  /* 0x000000ffff4e7224 */ /* 0x000fe200078e000a */
[----:B------:R3:W4:Y:S01]  /*1f950*/  I2F R9, R3 ;  /* 0x0000000300097306 */ /* 0x0007220000201400 */
[C---:B------:R-:W-:Y:S01]  /*1f960*/  ISETP.GE.AND P1, PT, R3.reuse, R8, PT ;  /* 0x000000080300720c */ /* 0x040fe20003f26270 */
[----:B------:R-:W-:Y:S01]  /*1f970*/  HMMA.16816.F32 R200, R12, R30, R56 ;  /* 0x0000001e0cc8723c */ /* 0x000fe20000001838 */
[----:B------:R-:W-:Y:S01]  /*1f980*/  ISETP.GE.AND P5, PT, R3, R6, PT ;  /* 0x000000060300720c */ /* 0x000fe20003fa6270 */
[----:B------:R-:W-:Y:S01]  /*1f990*/  IMAD.MOV.U32 R7, RZ, RZ, R50 ;  /* 0x000000ffff077224 */ /* 0x000fe200078e0032 */
[C---:B------:R-:W-:Y:S01]  /*1f9a0*/  ISETP.GE.AND P6, PT, R4.reuse, R8, PT ;  /* 0x000000080400720c */ /* 0x040fe20003fc6270 */
[----:B------:R-:W-:Y:S01]  /*1f9b0*/  IMAD.MOV.U32 R199, RZ, RZ, R229 ;  /* 0x000000ffffc77224 */ /* 0x000fe200078e00e5 */
[----:B------:R-:W-:Y:S01]  /*1f9c0*/  ISETP.GE.AND P4, PT, R4, R6, PT ;  /* 0x000000060400720c */ /* 0x000fe20003f86270 */
[----:B------:R4:W2:Y:S01]  /*1f9d0*/  I2F R11, R0 ;  /* 0x00000000000b7306 */ /* 0x0008a20000201400 */
[CC--:B-1----:R-:W-:Y:S01]  /*1f9e0*/  FFMA.FTZ R4, R153.reuse, R5.reuse, R176 ;  /* 0x0000000599047223 */ /* 0x0c2fe200000100b0 */
[----:B------:R-:W-:Y:S01]  /*1f9f0*/  ISETP.GE.AND P3, PT, R0, R8, PT ;  /* 0x000000080000720c */ /* 0x000fe20003f66270 */
[----:B------:R-:W-:Y:S01]  /*1fa00*/  IMAD.MOV.U32 R132, RZ, RZ, R22 ;  /* 0x000000ffff847224 */ /* 0x000fe200078e0016 */
[----:B------:R-:W-:Y:S01]  /*1fa10*/  LDSM.16.M88.4 R24, [R185+0x3000] ;  /* 0x00300000b918783b */ /* 0x000fe20000000200 */
[----:B---3--:R-:W-:Y:S01]  /*1fa20*/  LOP3.LUT R3, R36, 0x20, R53, 0xfe, !PT ;  /* 0x0000002024037812 */ /* 0x008fe200078efe35 */
[----:B------:R-:W-:Y:S01]  /*1fa30*/  IMAD.MOV.U32 R18, RZ, RZ, R20 ;  /* 0x000000ffff127224 */ /* 0x000fe200078e0014 */
[----:B------:R-:W-:Y:S01]  /*1fa40*/  FSEL R176, R4, -INF , !P6 ;  /* 0xff80000004b07808 */ /* 0x000fe20007000000 */
[----:B------:R-:W-:Y:S01]  /*1fa50*/  IMAD.MOV.U32 R19, RZ, RZ, R23 ;  /* 0x000000ffff137224 */ /* 0x000fe200078e0017 */
[----:B------:R1:W3:Y:S01]  /*1fa60*/  I2F R10, R3 ;  /* 0x00000003000a7306 */ /* 0x0002e20000201400 */
[----:B------:R-:W-:Y:S01]  /*1fa70*/  ISETP.GE.AND P6, PT, R0, R6, PT ;  /* 0x000000060000720c */ /* 0x000fe20003fc6270 */
[----:B------:R-:W-:-:S02]  /*1fa80*/  FFMA.FTZ R4, R153, R5, R178 ;  /* 0x0000000599047223 */ /* 0x000fc400000100b2 */
[----:B------:R-:W-:Y:S01]  /*1fa90*/  IMAD.MOV.U32 R63, RZ, RZ, R197 ;  /* 0x000000ffff3f7224 */ /* 0x000fe200078e00c5 */
[----:B----4-:R-:W-:Y:S01]  /*1faa0*/  LOP3.LUT R0, R36, 0x28, R53, 0xfe, !PT ;  /* 0x0000002824007812 */ /* 0x010fe200078efe35 */
[----:B------:R-:W-:Y:S02]  /*1fab0*/  IMAD.MOV.U32 R39, RZ, RZ, R7 ;  /* 0x000000ffff277224 */ /* 0x000fe400078e0007 */
[----:B------:R-:W-:Y:S01]  /*1fac0*/  IMAD.MOV.U32 R61, RZ, RZ, R196 ;  /* 0x000000ffff3d7224 */ /* 0x000fe200078e00c4 */
[----:B------:R-:W-:Y:S01]  /*1fad0*/  MOV R54, R172 ;  /* 0x000000ac00367202 */ /* 0x000fe20000000f00 */
[CC--:B------:R-:W-:Y:S01]  /*1fae0*/  FFMA.FTZ R7, R153.reuse, R9.reuse, R124 ;  /* 0x0000000999077223 */ /* 0x0c0fe2000001007c */
[----:B------:R-:W-:Y:S01]  /*1faf0*/  LDSM.16.M88.4 R28, [R185+0x3800] ;  /* 0x00380000b91c783b */ /* 0x000fe20000000200 */
[----:B------:R-:W-:Y:S02]  /*1fb00*/  IMAD.MOV.U32 R229, RZ, RZ, R21 ;  /* 0x000000ffffe57224 */ /* 0x000fe400078e0015 */
[C---:B------:R-:W-:Y:S01]  /*1fb10*/  FFMA.FTZ R5, R153.reuse, R9, R126 ;  /* 0x0000000999057223 */ /* 0x040fe2000001007e */
[----:B------:R-:W4:Y:S01]  /*1fb20*/  LDSM.16.M88.4 R20, [R185+0x2800] ;  /* 0x00280000b914783b */ /* 0x000f220000000200 */
[----:B------:R-:W3:Y:S01]  /*1fb30*/  I2F R9, R0 ;  /* 0x0000000000097306 */ /* 0x000ee20000201400 */
[----:B------:R-:W-:Y:S01]  /*1fb40*/  FSEL R124, R4, -INF , !P4 ;  /* 0xff800000047c7808 */ /* 0x000fe20006000000 */
[-C--:B--2---:R-:W-:Y:S01]  /*1fb50*/  FFMA.FTZ R4, R153, R11.reuse, R128 ;  /* 0x0000000b99047223 */ /* 0x084fe20000010080 */
[----:B------:R-:W-:Y:S01]  /*1fb60*/  FSEL R128, R7, -INF , !P1 ;  /* 0xff80000007807808 */ /* 0x000fe20004800000 */
[----:B------:R-:W-:Y:S01]  /*1fb70*/  IMAD.MOV.U32 R55, RZ, RZ, R173 ;  /* 0x000000ffff377224 */ /* 0x000fe200078e00ad */
[C---:B------:R-:W-:Y:S01]  /*1fb80*/  ISETP.GE.AND P4, PT, R3.reuse, R8, PT ;  /* 0x000000080300720c */ /* 0x040fe20003f86270 */
[----:B------:R-:W-:Y:S01]  /*1fb90*/  IMAD.MOV.U32 R215, RZ, RZ, R97 ;  /* 0x000000ffffd77224 */ /* 0x000fe200078e0061 */
[----:B------:R-:W-:Y:S01]  /*1fba0*/  ISETP.GE.AND P1, PT, R3, R6, PT ;  /* 0x000000060300720c */ /* 0x000fe20003f26270 */
[----:B------:R-:W2:Y:S01]  /*1fbb0*/  S2R R52, SR_TID.X ;  /* 0x0000000000347919 */ /* 0x000ea20000002100 */
[----:B-1----:R-:W-:Y:S01]  /*1fbc0*/  LOP3.LUT R3, R36, 0x30, R53, 0xfe, !PT ;  /* 0x0000003024037812 */ /* 0x002fe200078efe35 */
[-C--:B---3--:R-:W-:Y:S01]  /*1fbd0*/  FFMA.FTZ R7, R153, R10.reuse, R122 ;  /* 0x0000000a99077223 */ /* 0x088fe2000001007a */
[----:B------:R-:W-:Y:S01]  /*1fbe0*/  FSEL R126, R5, -INF , !P5 ;  /* 0xff800000057e7808 */ /* 0x000fe20006800000 */
[C---:B------:R-:W-:Y:S01]  /*1fbf0*/  FFMA.FTZ R5, R153.reuse, R10, R120 ;  /* 0x0000000a99057223 */ /* 0x040fe20000010078 */
[----:B------:R-:W-:Y:S01]  /*1fc00*/  FSEL R178, R4, -INF , !P3 ;  /* 0xff80000004b27808 */ /* 0x000fe20005800000 */
[----:B------:R-:W-:Y:S01]  /*1fc10*/  FFMA.FTZ R4, R153, R11, R130 ;  /* 0x0000000b99047223 */ /* 0x000fe20000010082 */
[----:B------:R1:W3:Y:S01]  /*1fc20*/  I2F R10, R3 ;  /* 0x00000003000a7306 */ /* 0x0002e20000201400 */
[----:B------:R-:W-:Y:S01]  /*1fc30*/  IMAD.MOV.U32 R72, RZ, RZ, R198 ;  /* 0x000000ffff487224 */ /* 0x000fe200078e00c6 */
[----:B------:R-:W2:Y:S01]  /*1fc40*/  LDSM.16.M88.4 R32, [R185+0x4000] ;  /* 0x00400000b920783b */ /* 0x000ea20000000200 */
[----:B------:R-:W-:Y:S01]  /*1fc50*/  IMAD.MOV.U32 R37, RZ, RZ, R199 ;  /* 0x000000ffff257224 */ /* 0x000fe200078e00c7 */
[----:B------:R-:W-:Y:S01]  /*1fc60*/  FSEL R120, R4, -INF , !P6 ;  /* 0xff80000004787808 */ /* 0x000fe20007000000 */
[----:B------:R-:W-:Y:S01]  /*1fc70*/  HMMA.16816.F32 R196, R12, R42, R64 ;  /* 0x0000002a0cc4723c */ /* 0x000fe20000001840 */
[----:B------:R-:W-:-:S02]  /*1fc80*/  FSEL R214, R5, -INF , !P4 ;  /* 0xff80000005d67808 */ /* 0x000fc40006000000 */
[C---:B------:R-:W-:Y:S02]  /*1fc90*/  ISETP.GE.AND P6, PT, R3.reuse, R8, PT ;  /* 0x000000080300720c */ /* 0x040fe40003fc6270 */
[----:B------:R-:W-:Y:S02]  /*1fca0*/  ISETP.GE.AND P4, PT, R3, R6, PT ;  /* 0x000000060300720c */ /* 0x000fe40003f86270 */
[C---:B------:R-:W-:Y:S02]  /*1fcb0*/  ISETP.GE.AND P5, PT, R0.reuse, R8, PT ;  /* 0x000000080000720c */ /* 0x040fe40003fa6270 */
[----:B------:R-:W-:Y:S01]  /*1fcc0*/  ISETP.GE.AND P3, PT, R0, R6, PT ;  /* 0x000000060000720c */ /* 0x000fe20003f66270 */
[----:B-1----:R-:W-:Y:S01]  /*1fcd0*/  FFMA.FTZ R3, R153, R9, R200 ;  /* 0x0000000999037223 */ /* 0x002fe200000100c8 */
[----:B------:R-:W-:Y:S01]  /*1fce0*/  LOP3.LUT R0, R36, 0x38, R53, 0xfe, !PT ;  /* 0x0000003824007812 */ /* 0x000fe200078efe35 */
[----:B------:R-:W-:Y:S01]  /*1fcf0*/  HMMA.16816.F32 R208, R12, R44, R68 ;  /* 0x0000002c0cd0723c */ /* 0x000fe20000001844 */
[----:B------:R-:W-:-:S02]  /*1fd00*/  FSEL R122, R7, -INF , !P1 ;  /* 0xff800000077a7808 */ /* 0x000fc40004800000 */
[----:B------:R1:W1:Y:S01]  /*1fd10*/  I2F R11, R0 ;  /* 0x00000000000b7306 */ /* 0x0002620000201400 */
[----:B------:R-:W-:Y:S02]  /*1fd20*/  FSEL R200, R3, -INF , !P5 ;  /* 0xff80000003c87808 */ /* 0x000fe40006800000 */
[C---:B------:R-:W-:Y:S02]  /*1fd30*/  ISETP.GE.AND P1, PT, R0.reuse, R8, PT ;  /* 0x000000080000720c */ /* 0x040fe40003f26270 */
[----:B------:R-:W-:Y:S01]  /*1fd40*/  ISETP.GE.AND P5, PT, R0, R6, PT ;  /* 0x000000060000720c */ /* 0x000fe20003fa6270 */
[C---:B------:R-:W-:Y:S02]  /*1fd50*/  FFMA.FTZ R3, R153.reuse, R9, R202 ;  /* 0x0000000999037223 */ /* 0x040fe400000100ca */
[----:B---3--:R-:W-:Y:S02]  /*1fd60*/  FFMA.FTZ R4, R153, R10, R204 ;  /* 0x0000000a99047223 */ /* 0x008fe400000100cc */
[----:B------:R-:W-:-:S02]  /*1fd70*/  IMAD.MOV.U32 R56, RZ, RZ, R175 ;  /* 0x000000ffff387224 */ /* 0x000fc400078e00af */
[----:B------:R-:W-:Y:S01]  /*1fd80*/  IMAD.MOV.U32 R57, RZ, RZ, R174 ;  /* 0x000000ffff397224 */ /* 0x000fe200078e00ae */
[----:B-1----:R-:W-:Y:S01]  /*1fd90*/  LOP3.LUT R0, R36, 0x40, R53, 0xfe, !PT ;  /* 0x0000004024007812 */ /* 0x002fe200078efe35 */
[----:B------:R-:W-:Y:S03]  /*1fda0*/  HMMA.16816.F32 R172, R12, R46, R80 ;  /* 0x0000002e0cac723c */ /* 0x000fe60000001850 */
[----:B------:R1:W3:Y:S01]  /*1fdb0*/  I2F R9, R0 ;  /* 0x0000000000097306 */ /* 0x0002e20000201400 */
[----:B------:R-:W-:Y:S02]  /*1fdc0*/  FSEL R130, R3, -INF , !P3 ;  /* 0xff80000003827808 */ /* 0x000fe40005800000 */
[----:B------:R-:W-:Y:S02]  /*1fdd0*/  FSEL R202, R4, -INF , !P6 ;  /* 0xff80000004ca7808 */ /* 0x000fe40007000000 */
[----:B------:R-:W-:-:S02]  /*1fde0*/  ISETP.GE.AND P3, PT, R0, R8, PT ;  /* 0x000000080000720c */ /* 0x000fc40003f66270 */
[----:B------:R-:W-:Y:S01]  /*1fdf0*/  ISETP.GE.AND P6, PT, R0, R6, PT ;  /* 0x000000060000720c */ /* 0x000fe20003fc6270 */
[C---:B------:R-:W-:Y:S02]  /*1fe00*/  FFMA.FTZ R5, R153.reuse, R10, R206 ;  /* 0x0000000a99057223 */ /* 0x040fe400000100ce */
[----:B------:R-:W-:Y:S01]  /*1fe10*/  FFMA.FTZ R3, R153, R11, R196 ;  /* 0x0000000b99037223 */ /* 0x000fe200000100c4 */
[----:B-1----:R-:W-:-:S04]  /*1fe20*/  LOP3.LUT R0, R36, 0x48, R53, 0xfe, !PT ;  /* 0x0000004824007812 */ /* 0x002fc800078efe35 */
[----:B------:R1:W1:Y:S01]  /*1fe30*/  I2F R7, R0 ;  /* 0x0000000000077306 */ /* 0x0002620000201400 */
[C---:B----4-:R-:W-:Y:S01]  /*1fe40*/  HMMA.16816.F32 R108, R12.reuse, R20, R92 ;  /* 0x000000140c6c723c */ /* 0x050fe2000000185c */
[----:B------:R-:W-:Y:S01]  /*1fe50*/  FSEL R196, R5, -INF , !P4 ;  /* 0xff80000005c47808 */ /* 0x000fe20006000000 */
[----:B---3--:R-:W-:Y:S01]  /*1fe60*/  FFMA.FTZ R4, R153, R9, R208 ;  /* 0x0000000999047223 */ /* 0x008fe200000100d0 */
[----:B------:R-:W-:Y:S01]  /*1fe70*/  FSEL R204, R3, -INF , !P1 ;  /* 0xff80000003cc7808 */ /* 0x000fe20004800000 */
[----:B------:R-:W-:Y:S01]  /*1fe80*/  FFMA.FTZ R3, R153, R11, R198 ;  /* 0x0000000b99037223 */ /* 0x000fe200000100c6 */
[C---:B------:R-:W-:Y:S02]  /*1fe90*/  ISETP.GE.AND P4, PT, R0.reuse, R8, PT ;  /* 0x000000080000720c */ /* 0x040fe40003f86270 */
[----:B------:R-:W-:Y:S01]  /*1fea0*/  ISETP.GE.AND P1, PT, R0, R6, PT ;  /* 0x000000060000720c */ /* 0x000fe20003f26270 */
[----:B------:R-:W-:Y:S02]  /*1feb0*/  IMAD.MOV.U32 R74, RZ, RZ, R96 ;  /* 0x000000ffff4a7224 */ /* 0x000fe400078e0060 */
[----:B------:R-:W-:Y:S01]  /*1fec0*/  HMMA.16816.F32 R96, R12, R22, R216 ;  /* 0x000000160c60723c */ /* 0x000fe200000018d8 */
[----:B------:R-:W-:Y:S01]  /*1fed0*/  FSEL R198, R3, -INF , !P5 ;  /* 0xff80000003c67808 */ /* 0x000fe20006800000 */
[----:B------:R-:W3:Y:S01]  /*1fee0*/  LDSM.16.M88.4 R20, [R185+0x4800] ;  /* 0x00480000b914783b */ /* 0x000ee20000000200 */
[----:B-1----:R-:W-:-:S02]  /*1fef0*/  LOP3.LUT R0, R36, 0x50, R53, 0xfe, !PT ;  /* 0x0000005024007812 */ /* 0x002fc400078efe35 */
[----:B------:R-:W-:Y:S02]  /*1ff00*/  FSEL R206, R4, -INF , !P3 ;  /* 0xff80000004ce7808 */ /* 0x000fe40005800000 */
[----:B------:R1:W4:Y:S01]  /*1ff10*/  I2F R10, R0 ;  /* 0x00000000000a7306 */ /* 0x0003220000201400 */
[C---:B------:R-:W-:Y:S02]  /*1ff20*/  ISETP.GE.AND P5, PT, R0.reuse, R8, PT ;  /* 0x000000080000720c */ /* 0x040fe40003fa6270 */
[----:B------:R-:W-:Y:S01]  /*1ff30*/  ISETP.GE.AND P3, PT, R0, R6, PT ;  /* 0x000000060000720c */ /* 0x000fe20003f66270 */
[C---:B------:R-:W-:Y:S02]  /*1ff40*/  FFMA.FTZ R4, R153.reuse, R9, R210 ;  /* 0x0000000999047223 */ /* 0x040fe400000100d2 */
[----:B------:R-:W-:Y:S01]  /*1ff50*/  FFMA.FTZ R5, R153, R7, R172 ;  /* 0x0000000799057223 */ /* 0x000fe200000100ac */
[----:B------:R-:W-:Y:S02]  /*1ff60*/  LOP3.LUT R3, R36, 0x60, R53, 0xfe, !PT ;  /* 0x0000006024037812 */ /* 0x000fe400078efe35 */
[----:B------:R-:W-:-:S02]  /*1ff70*/  FSEL R172, R4, -INF , !P6 ;  /* 0xff80000004ac7808 */ /* 0x000fc40007000000 */
[----:B-1----:R-:W-:-:S04]  /*1ff80*/  LOP3.LUT R0, R36, 0x58, R53, 0xfe, !PT ;  /* 0x0000005824007812 */ /* 0x002fc800078efe35 */
[----:B------:R1:W1:Y:S01]  /*1ff90*/  I2F R9, R0 ;  /* 0x0000000000097306 */ /* 0x0002620000201400 */
[----:B------:R-:W-:Y:S02]  /*1ffa0*/  FSEL R208, R5, -INF , !P4 ;  /* 0xff80000005d07808 */ /* 0x000fe40006000000 */
[C---:B------:R-:W-:Y:S02]  /*1ffb0*/  ISETP.GE.AND P6, PT, R0.reuse, R8, PT ;  /* 0x000000080000720c */ /* 0x040fe40003fc6270 */
[----:B------:R-:W-:Y:S01]  /*1ffc0*/  ISETP.GE.AND P4, PT, R0, R6, PT ;  /* 0x000000060000720c */ /* 0x000fe20003f86270 */
[----:B------:R-:W-:Y:S01]  /*1ffd0*/  IMAD.MOV.U32 R60, RZ, RZ, R90 ;  /* 0x000000ffff3c7224 */ /* 0x000fe200078e005a */
[----:B------:R-:W-:Y:S01]  /*1ffe0*/  MOV R73, R91 ;  /* 0x0000005b00497202 */ /* 0x000fe20000000f00 */
[----:B------:R-:W-:Y:S02]  /*1fff0*/  IMAD.MOV.U32 R59, RZ, RZ, R89 ;  /* 0x000000ffff3b7224 */ /* 0x000fe400078e0059 */
[----:B------:R-:W-:-:S02]  /*20000*/  IMAD.MOV.U32 R58, RZ, RZ, R88 ;  /* 0x000000ffff3a7224 */ /* 0x000fc400078e0058 */
[----:B------:R-:W-:Y:S01]  /*20010*/  HMMA.16816.F32 R88, R12, R24, R232 ;  /* 0x000000180c58723c */ /* 0x000fe200000018e8 */
[----:B-1----:R-:W-:Y:S01]  /*20020*/  LOP3.LUT R0, R36, 0x68, R53, 0xfe, !PT ;  /* 0x0000006824007812 */ /* 0x002fe200078efe35 */
[----:B------:R-:W-:Y:S02]  /*20030*/  IMAD.MOV.U32 R53, RZ, RZ, R54 ;  /* 0x000000ffff357224 */ /* 0x000fe400078e0036 */
[----:B------:R-:W-:Y:S01]  /*20040*/  IMAD.MOV.U32 R54, RZ, RZ, R55 ;  /* 0x000000ffff367224 */ /* 0x000fe200078e0037 */
[----:B------:R-:W-:Y:S01]  /*20050*/  MOV R55, R61 ;  /* 0x0000003d00377202 */ /* 0x000fe20000000f00 */
[----:B------:R-:W-:Y:S02]  /*20060*/  IMAD.MOV.U32 R61, RZ, RZ, R62 ;  /* 0x000000ffff3d7224 */ /* 0x000fe400078e003e */
[----:B----4-:R-:W-:Y:S02]  /*20070*/  FFMA.FTZ R5, R153, R10, R108 ;  /* 0x0000000a99057223 */ /* 0x010fe4000001006c */
[----:B------:R-:W-:-:S02]  /*20080*/  IMAD.MOV.U32 R62, RZ, RZ, R63 ;  /* 0x000000ffff3e7224 */ /* 0x000fc400078e003f */
[----:B------:R-:W-:Y:S02]  /*20090*/  IMAD.MOV.U32 R63, RZ, RZ, R72 ;  /* 0x000000ffff3f7224 */ /* 0x000fe400078e0048 */
[----:B------:R-:W-:Y:S01]  /*200a0*/  IMAD.MOV.U32 R72, RZ, RZ, R73 ;  /* 0x000000ffff487224 */ /* 0x000fe200078e0049 */
[----:B------:R-:W-:Y:S01]  /*200b0*/  MOV R73, R74 ;  /* 0x0000004a00497202 */ /* 0x000fe20000000f00 */
[----:B------:R-:W-:Y:S01]  /*200c0*/  FFMA.FTZ R4, R153, R7, R174 ;  /* 0x0000000799047223 */ /* 0x000fe200000100ae */
[C---:B------:R-:W-:Y:S01]  /*200d0*/  HMMA.16816.F32 R104, R12.reuse, R26, R236 ;  /* 0x0000001a0c68723c */ /* 0x040fe200000018ec */
[----:B------:R-:W-:Y:S01]  /*200e0*/  IMAD.MOV.U32 R74, RZ, RZ, R215 ;  /* 0x000000ffff4a7224 */ /* 0x000fe200078e00d7 */
[----:B------:R1:W4:Y:S01]  /*200f0*/  I2F R7, R3 ;  /* 0x0000000300077306 */ /* 0x0003220000201400 */
[----:B------:R-:W-:Y:S01]  /*20100*/  FSEL R215, R5, -INF , !P5 ;  /* 0xff80000005d77808 */ /* 0x000fe20006800000 */
[----:B------:R-:W-:Y:S01]  /*20110*/  FFMA.FTZ R5, R153, R9, R96 ;  /* 0x0000000999057223 */ /* 0x000fe20000010060 */
[----:B------:R-:W-:Y:S01]  /*20120*/  MOV R17, R48 ;  /* 0x0000003000117202 */ /* 0x000fe20000000f00 */
[----:B--2---:R-:W-:Y:S01]  /*20130*/  IMAD.SHL.U32 R96, R52, 0x2, RZ ;  /* 0x0000000234607824 */ /* 0x004fe200078e00ff */
[----:B------:R-:W-:Y:S01]  /*20140*/  MOV R49, R102 ;  /* 0x0000006600317202 */ /* 0x000fe20000000f00 */
[----:B------:R-:W-:Y:S01]  /*20150*/  IMAD.MOV.U32 R48, RZ, RZ, R103 ;  /* 0x000000ffff307224 */ /* 0x000fe200078e0067 */
[----:B------:R-:W-:Y:S01]  /*20160*/  HMMA.16816.F32 R112, R12, R28, R240 ;  /* 0x0000001c0c70723c */ /* 0x000fe200000018f0 */
[----:B------:R-:W-:-:S02]  /*20170*/  IMAD.MOV.U32 R50, RZ, RZ, R101 ;  /* 0x000000ffff327224 */ /* 0x000fc400078e0065 */
[----:B------:R-:W-:Y:S01]  /*20180*/  IMAD.MOV.U32 R51, RZ, RZ, R100 ;  /* 0x000000ffff337224 */ /* 0x000fe200078e0064 */
[----:B------:R-:W-:Y:S01]  /*20190*/  FSEL R108, R4, -INF , !P1 ;  /* 0xff800000046c7808 */ /* 0x000fe20004800000 */
[----:B------:R-:W-:Y:S01]  /*201a0*/  IMAD.MOV.U32 R40, RZ, RZ, R54 ;  /* 0x000000ffff287224 */ /* 0x000fe200078e0036 */
[C---:B------:R-:W-:Y:S01]  /*201b0*/  ISETP.GE.AND P1, PT, R3.reuse, R8, PT ;  /* 0x000000080300720c */ /* 0x040fe20003f26270 */
[----:B------:R-:W-:Y:S01]  /*201c0*/  IMAD.MOV.U32 R69, RZ, RZ, R61 ;  /* 0x000000ffff457224 */ /* 0x000fe200078e003d */
[C---:B------:R-:W-:Y:S01]  /*201d0*/  HMMA.16816.F32 R100, R12.reuse, R30, R244 ;  /* 0x0000001e0c64723c */ /* 0x040fe200000018f4 */
[----:B------:R-:W2:Y:S01]  /*201e0*/  LDSM.16.M88.4 R28, [R185+0x5000] ;  /* 0x00500000b91c783b */ /* 0x000ea20000000200 */
[----:B------:R-:W-:Y:S01]  /*201f0*/  ISETP.GE.AND P5, PT, R3, R6, PT ;  /* 0x000000060300720c */ /* 0x000fe20003fa6270 */
[----:B-1----:R-:W-:Y:S01]  /*20200*/  FFMA.FTZ R3, R153, R10, R110 ;  /* 0x0000000a99037223 */ /* 0x002fe2000001006e */
[----:B------:R-:W-:Y:S01]  /*20210*/  LOP3.LUT R96, R96, 0x6, RZ, 0xc0, !PT ;  /* 0x0000000660607812 */ /* 0x000fe200078ec0ff */
[----:B------:R1:W1:Y:S01]  /*20220*/  I2F R10, R0 ;  /* 0x00000000000a7306 */ /* 0x0002620000201400 */
[----:B------:R-:W-:Y:S01]  /*20230*/  MOV R68, R55 ;  /* 0x0000003700447202 */ /* 0x000fe20000000f00 */
[----:B------:R-:W-:Y:S01]  /*20240*/  IMAD.MOV.U32 R70, RZ, RZ, R62 ;  /* 0x000000ffff467224 */ /* 0x000fe200078e003e */
[C-C-:B------:R-:W-:Y:S01]  /*20250*/  LOP3.LUT R4, R36.reuse, 0x70, R96.reuse, 0xfe, !PT ;  /* 0x0000007024047812 */ /* 0x140fe200078efe60 */
[----:B------:R-:W-:Y:S01]  /*20260*/  IMAD.MOV.U32 R71, RZ, RZ, R63 ;  /* 0x000000ffff477224 */ /* 0x000fe200078e003f */
[----:B------:R-:W-:Y:S01]  /*20270*/  FSEL R110, R3, -INF , !P3 ;  /* 0xff800000036e7808 */ /* 0x000fe20005800000 */
[----:B------:R-:W-:Y:S01]  /*20280*/  IMAD.MOV.U32 R66, RZ, RZ, R57 ;  /* 0x000000ffff427224 */ /* 0x000fe200078e0039 */
[----:B------:R-:W-:Y:S01]  /*20290*/  FSEL R216, R5, -INF , !P6 ;  /* 0xff80000005d87808 */ /* 0x000fe20007000000 */
[----:B------:R3:W2:Y:S01]  /*202a0*/  I2F R11, R4 ;  /* 0x00000004000b7306 */ /* 0x0006a20000201400 */
[----:B------:R-:W-:Y:S01]  /*202b0*/  LOP3.LUT R3, R36, 0x78, R96, 0xfe, !PT ;  /* 0x0000007824037812 */ /* 0x000fe200078efe60 */
[C---:B----4-:R-:W-:Y:S01]  /*202c0*/  FFMA.FTZ R5, R153.reuse, R7, R88 ;  /* 0x0000000799057223 */ /* 0x050fe20000010058 */
[C---:B------:R-:W-:Y:S01]  /*202d0*/  ISETP.GE.AND P3, PT, R0.reuse, R8, PT ;  /* 0x000000080000720c */ /* 0x040fe20003f66270 */
[C---:B------:R-:W-:Y:S01]  /*202e0*/  HMMA.16816.F32 R116, R12.reuse, R32, R220 ;  /* 0x000000200c74723c */ /* 0x040fe200000018dc */
[----:B------:R-:W-:Y:S01]  /*202f0*/  ISETP.GE.AND P6, PT, R0, R6, PT ;  /* 0x000000060000720c */ /* 0x000fe20003fc6270 */
[----:B------:R-:W-:Y:S01]  /*20300*/  IMAD.MOV.U32 R41, RZ, RZ, R53 ;  /* 0x000000ffff297224 */ /* 0x000fe200078e0035 */
[----:B------:R-:W-:Y:S01]  /*20310*/  MOV R65, R56 ;  /* 0x0000003800417202 */ /* 0x000fe20000000f00 */
[----:B-1----:R-:W-:Y:S01]  /*20320*/  FFMA.FTZ R0, R153, R9, R98 ;  /* 0x0000000999007223 */ /* 0x002fe20000010062 */
[----:B------:R-:W-:Y:S01]  /*20330*/  LDSM.16.M88.4 R24, [R185+0x6000] ;  /* 0x00600000b918783b */ /* 0x000fe20000000200 */
[----:B------:R1:W4:Y:S01]  /*20340*/  I2F R9, R3 ;  /* 0x0000000300097306 */ /* 0x0003220000201400 */
[----:B------:R-:W-:Y:S01]  /*20350*/  IMAD.MOV.U32 R57, RZ, RZ, R58 ;  /* 0x000000ffff397224 */ /* 0x000fe200078e003a */
[----:B------:R-:W-:Y:S01]  /*20360*/  FSEL R218, R5, -INF , !P1 ;  /* 0xff80000005da7808 */ /* 0x000fe20004800000 */
[----:B------:R-:W-:Y:S01]  /*20370*/  IMAD.MOV.U32 R43, RZ, RZ, R40 ;  /* 0x000000ffff2b7224 */ /* 0x000fe200078e0028 */
[----:B------:R-:W-:Y:S01]  /*20380*/  FSEL R174, R0, -INF , !P4 ;  /* 0xff80000000ae7808 */ /* 0x000fe20006000000 */
[----:B------:R-:W-:Y:S01]  /*20390*/  IMAD.MOV.U32 R58, RZ, RZ, R60 ;  /* 0x000000ffff3a7224 */ /* 0x000fe200078e003c */
[C---:B------:R-:W-:Y:S01]  /*203a0*/  ISETP.GE.AND P4, PT, R4.reuse, R8, PT ;  /* 0x000000080400720c */ /* 0x040fe20003f86270 */
[----:B------:R-:W-:Y:S01]  /*203b0*/  IMAD.MOV.U32 R60, RZ, RZ, R146 ;  /* 0x000000ffff3c7224 */ /* 0x000fe200078e0092 */
[----:B------:R-:W-:Y:S01]  /*203c0*/  ISETP.GE.AND P1, PT, R4, R6, PT ;  /* 0x000000060400720c */ /* 0x000fe20003f26270 */
[C---:B---3--:R-:W-:Y:S01]  /*203d0*/  FFMA.FTZ R4, R153.reuse, R7, R90 ;  /* 0x0000000799047223 */ /* 0x048fe2000001005a */
[----:B------:R-:W-:Y:S01]  /*203e0*/  MOV R61, R73 ;  /* 0x00000049003d7202 */ /* 0x000fe20000000f00 */
[----:B------:R-:W-:Y:S01]  /*203f0*/  FFMA.FTZ R7, R153, R10, R104 ;  /* 0x0000000a99077223 */ /* 0x000fe20000010068 */
[----:B------:R-:W-:Y:S01]  /*20400*/  HMMA.16816.F32 R92, R12, R20, R68 ;  /* 0x000000140c5c723c */ /* 0x000fe20000001844 */
[----:B------:R-:W-:Y:S01]  /*20410*/  IMAD.MOV.U32 R63, RZ, RZ, R72 ;  /* 0x000000ffff3f7224 */ /* 0x000fe200078e0048 */
[----:B------:R-:W-:Y:S01]  /*20420*/  LOP3.LUT R0, R36, 0x80, R96, 0xfe, !PT ;  /* 0x0000008024007812 */ /* 0x000fe200078efe60 */
[----:B------:R-:W-:Y:S01]  /*20430*/  IMAD.MOV.U32 R62, RZ, RZ, R74 ;  /* 0x000000ffff3e7224 */ /* 0x000fe200078e004a */
[----:B------:R-:W-:Y:S01]  /*20440*/  MOV R72, R78 ;  /* 0x0000004e00487202 */ /* 0x000fe20000000f00 */
[----:B------:R-:W-:-:S02]  /*20450*/  IMAD.MOV.U32 R73, RZ, RZ, R75 ;  /* 0x000000ffff497224 */ /* 0x000fc400078e004b */
[----:B------:R-:W-:Y:S01]  /*20460*/  IMAD.MOV.U32 R74, RZ, RZ, R76 ;  /* 0x000000ffff4a7224 */ /* 0x000fe200078e004c */
[C---:B------:R-:W-:Y:S01]  /*20470*/  HMMA.16816.F32 R84, R12.reuse, R22, R84 ;  /* 0x000000160c54723c */ /* 0x040fe20000001854 */
[----:B------:R-:W-:Y:S01]  /*20480*/  IMAD.MOV.U32 R75, RZ, RZ, R77 ;  /* 0x000000ffff4b7224 */ /* 0x000fe200078e004d */
[----:B------:R-:W3:Y:S01]  /*20490*/  LDSM.16.M88.4 R20, [R185+0x5800] ;  /* 0x00580000b914783b */ /* 0x000ee20000000200 */
[----:B------:R-:W-:Y:S02]  /*204a0*/  IMAD.MOV.U32 R52, RZ, RZ, R79 ;  /* 0x000000ffff347224 */ /* 0x000fe400078e004f */
[----:B------:R-:W-:Y:S02]  /*204b0*/  IMAD.MOV.U32 R68, RZ, RZ, R43 ;  /* 0x000000ffff447224 */ /* 0x000fe400078e002b */
[----:B------:R-:W-:Y:S01]  /*204c0*/  IMAD.MOV.U32 R43, RZ, RZ, R60 ;  /* 0x000000ffff2b7224 */ /* 0x000fe200078e003c */
[----:B------:R-:W-:Y:S01]  /*204d0*/  HMMA.16816.F32 R76, R12, R34, R248 ;  /* 0x000000220c4c723c */ /* 0x000fe200000018f8 */
[----:B------:R-:W-:Y:S01]  /*204e0*/  IMAD.MOV.U32 R60, RZ, RZ, R16 ;  /* 0x000000ffff3c7224 */ /* 0x000fe200078e0010 */
[----:B------:R-:W-:Y:S01]  /*204f0*/  FSEL R210, R4, -INF , !P5 ;  /* 0xff80000004d27808 */ /* 0x000fe20006800000 */
[----:B------:R-:W-:Y:S01]  /*20500*/  FFMA.FTZ R5, R153, R10, R106 ;  /* 0x0000000a99057223 */ /* 0x000fe2000001006a */
[----:B------:R4:W3:Y:S01]  /*20510*/  I2F R16, R0 ;  /* 0x0000000000107306 */ /* 0x0008e20000201400 */
[----:B------:R-:W-:Y:S01]  /*20520*/  FSEL R217, R7, -INF , !P3 ;  /* 0xff80000007d97808 */ /* 0x000fe20005800000 */
[----:B--2---:R-:W-:Y:S01]  /*20530*/  FFMA.FTZ R4, R153, R11, R112 ;  /* 0x0000000b99047223 */ /* 0x004fe20000010070 */
[----:B------:R-:W-:-:S02]  /*20540*/  ISETP.GE.AND P5, PT, R3, R8, PT ;  /* 0x000000080300720c */ /* 0x000fc40003fa6270 */
[----:B------:R-:W-:Y:S02]  /*20550*/  ISETP.GE.AND P3, PT, R3, R6, PT ;  /* 0x000000060300720c */ /* 0x000fe40003f66270 */
[----:B-1----:R-:W-:Y:S01]  /*20560*/  LOP3.LUT R3, R36, 0x88, R96, 0xfe, !PT ;  /* 0x0000008824037812 */ /* 0x002fe200078efe60 */
[----:B------:R-:W-:Y:S01]  /*20570*/  IMAD.MOV.U32 R64, RZ, RZ, R41 ;  /* 0x000000ffff407224 */ /* 0x000fe200078e0029 */
[----:B------:R-:W-:Y:S01]  /*20580*/  FSEL R112, R5, -INF , !P6 ;  /* 0xff80000005707808 */ /* 0x000fe20007000000 */
[CC--:B----4-:R-:W-:Y:S02]  /*20590*/  FFMA.FTZ R7, R153.reuse, R9.reuse, R100 ;  /* 0x0000000999077223 */ /* 0x0d0fe40000010064 */
[C---:B------:R-:W-:Y:S01]  /*205a0*/  FFMA.FTZ R5, R153.reuse, R9, R102 ;  /* 0x0000000999057223 */ /* 0x040fe20000010066 */
[----:B------:R-:W-:Y:S01]  /*205b0*/  FSEL R220, R4, -INF , !P4 ;  /* 0xff80000004dc7808 */ /* 0x000fe20006000000 */
[----:B------:R-:W1:Y:S01]  /*205c0*/  I2F R9, R3 ;  /* 0x0000000300097306 */ /* 0x000e620000201400 */
[C---:B------:R-:W-:Y:S01]  /*205d0*/  ISETP.GE.AND P6, PT, R0.reuse, R8, PT ;  /* 0x000000080000720c */ /* 0x040fe20003fc6270 */
[----:B------:R-:W-:Y:S01]  /*205e0*/  IMAD.MOV.U32 R69, RZ, RZ, R64 ;  /* 0x000000ffff457224 */ /* 0x000fe200078e0040 */
[----:B------:R-:W-:Y:S01]  /*205f0*/  ISETP.GE.AND P4, PT, R0, R6, PT ;  /* 0x000000060000720c */ /* 0x000fe20003f86270 */
[----:B------:R-:W-:Y:S01]  /*20600*/  IMAD.MOV.U32 R71, RZ, RZ, R66 ;  /* 0x000000ffff477224 */ /* 0x000fe200078e0042 */
[----:B------:R-:W-:Y:S01]  /*20610*/  MOV R70, R65 ;  /* 0x0000004100467202 */ /* 0x000fe20000000f00 */
[----:B------:R-:W-:Y:S01]  /*20620*/  FFMA.FTZ R4, R153, R11, R114 ;  /* 0x0000000b99047223 */ /* 0x000fe20000010072 */
[----:B------:R-:W-:Y:S01]  /*20630*/  LOP3.LUT R0, R36, 0x90, R96, 0xfe, !PT ;  /* 0x0000009024007812 */ /* 0x000fe200078efe60 */
[----:B------:R-:W-:-:S02]  /*20640*/  IMAD.MOV.U32 R67, RZ, RZ, R39 ;  /* 0x000000ffff437224 */ /* 0x000fc400078e0027 */
[----:B------:R-:W-:Y:S01]  /*20650*/  IMAD.MOV.U32 R65, RZ, RZ, R61 ;  /* 0x000000ffff417224 */ /* 0x000fe200078e003d */
[----:B------:R-:W2:Y:S01]  /*20660*/  I2F R10, R0 ;  /* 0x00000000000a7306 */ /* 0x000ea20000201400 */
[----:B------:R-:W-:Y:S01]  /*20670*/  FSEL R114, R4, -INF , !P1 ;  /* 0xff80000004727808 */ /* 0x000fe20004800000 */
[----:B------:R-:W-:Y:S01]  /*20680*/  IMAD.MOV.U32 R54, RZ, RZ, R156 ;  /* 0x000000ffff367224 */ /* 0x000fe200078e009c */
[----:B------:R-:W-:Y:S01]  /*20690*/  MOV R64, R63 ;  /* 0x0000003f00407202 */ /* 0x000fe20000000f00 */
[----:B------:R-:W-:Y:S01]  /*206a0*/  IMAD.MOV.U32 R66, RZ, RZ, R62 ;  /* 0x000000ffff427224 */ /* 0x000fe200078e003e */
[----:B------:R-:W-:Y:S01]  /*206b0*/  HMMA.16816.F32 R80, R12, R28, R68 ;  /* 0x0000001c0c50723c */ /* 0x000fe20000001844 */
[----:B---3--:R-:W-:Y:S01]  /*206c0*/  FFMA.FTZ R4, R153, R16, R116 ;  /* 0x0000001099047223 */ /* 0x008fe20000010074 */
[----:B------:R3:W5:Y:S01]  /*206d0*/  LDL.LU R156, [R1+0x1b8] ;  /* 0x0001b800019c7983 */ /* 0x0007620000300800 */
[----:B------:R-:W-:Y:S01]  /*206e0*/  IMAD.MOV.U32 R53, RZ, RZ, R38 ;  /* 0x000000ffff357224 */ /* 0x000fe200078e0026 */
[----:B------:R-:W-:Y:S01]  /*206f0*/  MOV R55, R152 ;  /* 0x0000009800377202 */ /* 0x000fe20000000f00 */
[----:B------:R-:W-:Y:S01]  /*20700*/  IMAD.MOV.U32 R61, RZ, RZ, R145 ;  /* 0x000000ffff3d7224 */ /* 0x000fe200078e0091 */
[----:B------:R3:W5:Y:S01]  /*20710*/  LDL.LU R152, [R1+0x1b4] ;  /* 0x0001b40001987983 */ /* 0x0007620000300800 */
[----:B------:R-:W-:-:S02]  /*20720*/  IMAD.MOV.U32 R62, RZ, RZ, R144 ;  /* 0x000000ffff3e7224 */ /* 0x000fc400078e0090 */
[----:B------:R-:W-:Y:S02]  /*20730*/  IMAD.MOV.U32 R63, RZ, RZ, R143 ;  /* 0x000000ffff3f7224 */ /* 0x000fe400078e008f */
[----:B------:R-:W-:Y:S02]  /*20740*/  IMAD.MOV.U32 R69, RZ, RZ, R67 ;  /* 0x000000ffff457224 */ /* 0x000fe400078e0043 */
[----:B------:R-:W-:Y:S02]  /*20750*/  IMAD.MOV.U32 R38, RZ, RZ, R151 ;  /* 0x000000ffff267224 */ /* 0x000fe400078e0097 */
[----:B------:R-:W-:Y:S01]  /*20760*/  IMAD.MOV.U32 R71, RZ, RZ, R65 ;  /* 0x000000ffff477224 */ /* 0x000fe200078e0041 */
[----:B------:R3:W5:Y:S01]  /*20770*/  LDL.LU R151, [R1+0x1b0] ;  /* 0x0001b00001977983 */ /* 0x0007620000300800 */
[----:B------:R-:W-:Y:S02]  /*20780*/  IMAD.MOV.U32 R39, RZ, RZ, R150 ;  /* 0x000000ffff277224 */ /* 0x000fe400078e0096 */
[----:B------:R-:W-:Y:S01]  /*20790*/  IMAD.MOV.U32 R65, RZ, RZ, R72 ;  /* 0x000000ffff417224 */ /* 0x000fe200078e0048 */
[----:B------:R3:W5:Y:S01]  /*207a0*/  LDL.LU R150, [R1+0x1ac] ;  /* 0x0001ac0001967983 */ /* 0x0007620000300800 */
[----:B------:R-:W-:Y:S01]  /*207b0*/  IMAD.MOV.U32 R40, RZ, RZ, R149 ;  /* 0x000000ffff287224 */ /* 0x000fe200078e0095 */
[----:B------:R-:W-:Y:S01]  /*207c0*/  MOV R41, R148 ;  /* 0x0000009400297202 */ /* 0x000fe20000000f00 */
[----:B------:R-:W-:Y:S01]  /*207d0*/  IMAD.MOV.U32 R72, RZ, RZ, R231 ;  /* 0x000000ffff487224 */ /* 0x000fe200078e00e7 */
[----:B------:R3:W5:Y:S01]  /*207e0*/  LDL.LU R149, [R1+0x1a8] ;  /* 0x0001a80001957983 */ /* 0x0007620000300800 */
[----:B------:R-:W-:Y:S01]  /*207f0*/  IMAD.MOV.U32 R56, RZ, RZ, R147 ;  /* 0x000000ffff387224 */ /* 0x000fe200078e0093 */
[----:B------:R-:W-:Y:S01]  /*20800*/  FSEL R219, R7, -INF , !P5 ;  /* 0xff80000007db7808 */ /* 0x000fe20006800000 */
[----:B------:R-:W-:Y:S01]  /*20810*/  IMAD.MOV.U32 R47, RZ, RZ, R69 ;  /* 0x000000ffff2f7224 */ /* 0x000fe200078e0045 */
[----:B------:R-:W-:Y:S01]  /*20820*/  FSEL R116, R5, -INF , !P3 ;  /* 0xff80000005747808 */ /* 0x000fe20005800000 */
[----:B------:R3:W5:Y:S01]  /*20830*/  LDL.LU R148, [R1+0x1a4] ;  /* 0x0001a40001947983 */ /* 0x0007620000300800 */
[----:B------:R-:W-:Y:S01]  /*20840*/  FSEL R231, R4, -INF , !P6 ;  /* 0xff80000004e77808 */ /* 0x000fe20007000000 */
[----:B------:R-:W-:Y:S01]  /*20850*/  FFMA.FTZ R4, R153, R16, R118 ;  /* 0x0000001099047223 */ /* 0x000fe20000010076 */
[----:B------:R-:W-:Y:S01]  /*20860*/  ISETP.GE.AND P1, PT, R3, R8, PT ;  /* 0x000000080300720c */ /* 0x000fe20003f26270 */
[----:B-1----:R-:W-:Y:S01]  /*20870*/  FFMA.FTZ R5, R153, R9, R76 ;  /* 0x0000000999057223 */ /* 0x002fe2000001004c */
[----:B------:R-:W-:Y:S01]  /*20880*/  ISETP.GE.AND P5, PT, R3, R6, PT ;  /* 0x000000060300720c */ /* 0x000fe20003fa6270 */
[----:B------:R3:W5:Y:S01]  /*20890*/  LDL.LU R147, [R1+0x1a0] ;  /* 0x0001a00001937983 */ /* 0x0007620000300800 */
[----:B------:R-:W-:Y:S01]  /*208a0*/  IMAD.MOV.U32 R70, RZ, RZ, R66 ;  /* 0x000000ffff467224 */ /* 0x000fe200078e0042 */
[----:B------:R-:W-:Y:S01]  /*208b0*/  LOP3.LUT R3, R36, 0x98, R96, 0xfe, !PT ;  /* 0x0000009824037812 */ /* 0x000fe200078efe60 */
[----:B------:R-:W-:Y:S01]  /*208c0*/  HMMA.16816.F32 R60, R12, R30, R60 ;  /* 0x0000001e0c3c723c */ /* 0x000fe2000000183c */
[----:B------:R3:W5:Y:S01]  /*208d0*/  LDL.LU R146, [R1+0x19c] ;  /* 0x00019c0001927983 */ /* 0x0007620000300800 */
[----:B------:R-:W-:Y:S01]  /*208e0*/  IMAD.MOV.U32 R45, RZ, RZ, R71 ;  /* 0x000000ffff2d7224 */ /* 0x000fe200078e0047 */
[----:B------:R-:W-:Y:S01]  /*208f0*/  MOV R66, R73 ;  /* 0x0000004900427202 */ /* 0x000fe20000000f00 */
[----:B------:R-:W-:Y:S01]  /*20900*/  IMAD.MOV.U32 R71, RZ, RZ, R56 ;  /* 0x000000ffff477224 */ /* 0x000fe200078e0038 */
[----:B------:R3:W5:Y:S01]  /*20910*/  LDL.LU R145, [R1+0x198] ;  /* 0x0001980001917983 */ /* 0x0007620000300800 */
[----:B------:R-:W-:Y:S01]  /*20920*/  IMAD.MOV.U32 R232, RZ, RZ, R47 ;  /* 0x000000ffffe87224 */ /* 0x000fe200078e002f */
[----:B------:R-:W-:Y:S01]  /*20930*/  MOV R56, R230 ;  /* 0x000000e600387202 */ /* 0x000fe20000000f00 */
[----:B------:R-:W-:Y:S01]  /*20940*/  FFMA.FTZ R7, R153, R9, R78 ;  /* 0x0000000999077223 */ /* 0x000fe2000001004e */
[----:B------:R-:W1:Y:S01]  /*20950*/  LDSM.16.M88.4 R28, [R185+0x6800] ;  /* 0x00680000b91c783b */ /* 0x000e620000000200 */
[----:B------:R-:W-:Y:S01]  /*20960*/  MOV R47, R55 ;  /* 0x00000037002f7202 */ /* 0x000fe20000000f00 */
[----:B------:R-:W-:Y:S01]  /*20970*/  IMAD.MOV.U32 R67, RZ, RZ, R74 ;  /* 0x000000ffff437224 */ /* 0x000fe200078e004a */
[----:B------:R-:W-:Y:S01]  /*20980*/  MOV R42, R64 ;  /* 0x00000040002a7202 */ /* 0x000fe20000000f00 */
[----:B------:R3:W5:Y:S01]  /*20990*/  LDL.LU R144, [R1+0x194] ;  /* 0x0001940001907983 */ /* 0x0007620000300800 */
[----:B------:R-:W-:Y:S01]  /*209a0*/  IMAD.MOV.U32 R73, RZ, RZ, R142 ;  /* 0x000000ffff497224 */ /* 0x000fe200078e008e */
[----:B------:R2:W4:Y:S01]  /*209b0*/  I2F R9, R3 ;  /* 0x0000000300097306 */ /* 0x0005220000201400 */
[----:B------:R-:W-:Y:S01]  /*209c0*/  IMAD.MOV.U32 R44, RZ, RZ, R70 ;  /* 0x000000ffff2c7224 */ /* 0x000fe200078e0046 */
[----:B------:R3:W5:Y:S01]  /*209d0*/  LDL.LU R143, [R1+0x190] ;  /* 0x00019000018f7983 */ /* 0x0007620000300800 */
[----:B------:R-:W-:Y:S01]  /*209e0*/  FSEL R223, R4, -INF , !P4 ;  /* 0xff80000004df7808 */ /* 0x000fe20006000000 */
[----:B------:R-:W-:Y:S01]  /*209f0*/  IMAD.MOV.U32 R64, RZ, RZ, R75 ;  /* 0x000000ffff407224 */ /* 0x000fe200078e004b */
[----:B------:R-:W-:Y:S01]  /*20a00*/  FSEL R230, R5, -INF , !P1 ;  /* 0xff80000005e67808 */ /* 0x000fe20004800000 */
[----:B------:R3:W5:Y:S01]  /*20a10*/  LDL.LU R142, [R1+0x18c] ;  /* 0x00018c00018e7983 */ /* 0x0007620000300800 */
[----:B------:R-:W-:Y:S01]  /*20a20*/  IMAD.MOV.U32 R74, RZ, RZ, R141 ;  /* 0x000000ffff4a7224 */ /* 0x000fe200078e008d */
[C---:B------:R-:W-:Y:S01]  /*20a30*/  ISETP.GE.AND P3, PT, R0.reuse, R8, PT ;  /* 0x000000080000720c */ /* 0x040fe20003f66270 */
[----:B------:R-:W-:Y:S01]  /*20a40*/  IMAD.MOV.U32 R70, RZ, RZ, R41 ;  /* 0x000000ffff467224 */ /* 0x000fe200078e0029 */
[----:B------:R-:W-:Y:S01]  /*20a50*/  ISETP.GE.AND P6, PT, R0, R6, PT ;  /* 0x000000060000720c */ /* 0x000fe20003fc6270 */
[----:B------:R3:W5:Y:S01]  /*20a60*/  LDL.LU R141, [R1+0x188] ;  /* 0x00018800018d7983 */ /* 0x0007620000300800 */
[C---:B------:R-:W-:Y:S01]  /*20a70*/  ISETP.GE.AND P4, PT, R3.reuse, R8, PT ;  /* 0x000000080300720c */ /* 0x040fe20003f86270 */
[----:B------:R-:W-:Y:S01]  /*20a80*/  IMAD.MOV.U32 R41, RZ, RZ, R57 ;  /* 0x000000ffff297224 */ /* 0x000fe200078e0039 */
[----:B------:R-:W-:Y:S01]  /*20a90*/  ISETP.GE.AND P1, PT, R3, R6, PT ;  /* 0x000000060300720c */ /* 0x000fe20003f26270 */
[----:B------:R-:W-:Y:S01]  /*20aa0*/  IMAD.MOV.U32 R69, RZ, RZ, R40 ;  /* 0x000000ffff457224 */ /* 0x000fe200078e0028 */
[----:B------:R-:W-:Y:S01]  /*20ab0*/  MOV R75, R140 ;  /* 0x0000008c004b7202 */ /* 0x000fe20000000f00 */
[----:B--2---:R-:W-:Y:S01]  /*20ac0*/  FFMA.FTZ R3, R153, R10, R92 ;  /* 0x0000000a99037223 */ /* 0x004fe2000001005c */
[----:B------:R-:W-:Y:S01]  /*20ad0*/  MOV R68, R43 ;  /* 0x0000002b00447202 */ /* 0x000fe20000000f00 */
[----:B------:R3:W5:Y:S01]  /*20ae0*/  LDL.LU R140, [R1+0x184] ;  /* 0x00018400018c7983 */ /* 0x0007620000300800 */
[----:B------:R-:W-:Y:S01]  /*20af0*/  LOP3.LUT R0, R36, 0xa0, R96, 0xfe, !PT ;  /* 0x000000a024007812 */ /* 0x000fe200078efe60 */
[----:B------:R-:W-:Y:S01]  /*20b00*/  IMAD.MOV.U32 R57, RZ, RZ, R139 ;  /* 0x000000ffff397224 */ /* 0x000fe200078e008b */
[----:B------:R-:W-:Y:S01]  /*20b10*/  MOV R43, R58 ;  /* 0x0000003a002b7202 */ /* 0x000fe20000000f00 */
[----:B------:R-:W-:Y:S01]  /*20b20*/  IMAD.MOV.U32 R46, RZ, RZ, R54 ;  /* 0x000000ffff2e7224 */ /* 0x000fe200078e0036 */
[----:B------:R3:W5:Y:S01]  /*20b30*/  LDL.LU R139, [R1+0x180] ;  /* 0x00018000018b7983 */ /* 0x0007620000300800 */
[----:B------:R-:W-:-:S02]  /*20b40*/  IMAD.MOV.U32 R40, RZ, RZ, R59 ;  /* 0x000000ffff287224 */ /* 0x000fc400078e003b */
        /* <DEDUP_REMOVED lines=8> */
[----:B------:R2:W1:Y:S01]  /*20bd0*/  I2F R11, R0 ;  /* 0x00000000000b7306 */ /* 0x0004620000201400 */
[----:B------:R-:W-:Y:S01]  /*20be0*/  IMAD.MOV.U32 R52, RZ, RZ, R136 ;  /* 0x000000ffff347224 */ /* 0x000fe200078e0088 */
[----:B------:R-:W-:Y:S01]  /*20bf0*/  FSEL R234, R3, -INF , !P3 ;  /* 0xff80000003ea7808 */ /* 0x000fe20005800000 */
[----:B------:R-:W-:Y:S01]  /*20c00*/  IMAD.MOV.U32 R55, RZ, RZ, R226 ;  /* 0x000000ffff377224 */ /* 0x000fe200078e00e2 */
[----:B------:R3:W5:Y:S01]  /*20c10*/  LDL.LU R136, [R1+0x174] ;  /* 0x0001740001887983 */ /* 0x0007620000300800 */
[----:B------:R-:W-:Y:S01]  /*20c20*/  IMAD.MOV.U32 R42, RZ, RZ, R229 ;  /* 0x000000ffff2a7224 */ /* 0x000fe200078e00e5 */
[----:B------:R-:W-:Y:S01]  /*20c30*/  FSEL R226, R7, -INF , !P5 ;  /* 0xff80000007e27808 */ /* 0x000fe20006800000 */
[----:B------:R-:W-:Y:S01]  /*20c40*/  IMAD.MOV.U32 R53, RZ, RZ, R135 ;  /* 0x000000ffff357224 */ /* 0x000fe200078e0087 */
[C---:B------:R-:W-:Y:S01]  /*20c50*/  ISETP.GE.AND P5, PT, R0.reuse, R8, PT ;  /* 0x000000080000720c */ /* 0x040fe20003fa6270 */
[----:B------:R-:W-:Y:S01]  /*20c60*/  IMAD.MOV.U32 R236, RZ, RZ, R46 ;  /* 0x000000ffffec7224 */ /* 0x000fe200078e002e */
[----:B------:R3:W5:Y:S01]  /*20c70*/  LDL.LU R135, [R1+0x170] ;  /* 0x0001700001877983 */ /* 0x0007620000300800 */
[----:B------:R-:W-:Y:S01]  /*20c80*/  IMAD.MOV.U32 R54, RZ, RZ, R134 ;  /* 0x000000ffff367224 */ /* 0x000fe200078e0086 */
[----:B------:R-:W-:Y:S01]  /*20c90*/  ISETP.GE.AND P3, PT, R0, R6, PT ;  /* 0x000000060000720c */ /* 0x000fe20003f66270 */
[----:B------:R-:W-:Y:S01]  /*20ca0*/  IMAD.MOV.U32 R46, RZ, RZ, R44 ;  /* 0x000000ffff2e7224 */ /* 0x000fe200078e002c */
[----:B------:R3:W5:Y:S01]  /*20cb0*/  LDL.LU R134, [R1+0x16c] ;  /* 0x00016c0001867983 */ /* 0x0007620000300800 */
[----:B------:R-:W-:Y:S01]  /*20cc0*/  IMAD.MOV.U32 R44, RZ, RZ, R133 ;  /* 0x000000ffff2c7224 */ /* 0x000fe200078e0085 */
[C---:B--2---:R-:W-:Y:S01]  /*20cd0*/  LOP3.LUT R0, R36.reuse, 0xa8, R96, 0xfe, !PT ;  /* 0x000000a824007812 */ /* 0x044fe200078efe60 */
[----:B------:R-:W-:Y:S01]  /*20ce0*/  IMAD.MOV.U32 R237, RZ, RZ, R132 ;  /* 0x000000ffffed7224 */ /* 0x000fe200078e0084 */
[----:B------:R-:W-:Y:S01]  /*20cf0*/  MOV R239, R232 ;  /* 0x000000e800ef7202 */ /* 0x000fe20000000f00 */
[----:B------:R3:W5:Y:S01]  /*20d00*/  LDL.LU R133, [R1+0x168] ;  /* 0x0001680001857983 */ /* 0x0007620000300800 */
[----:B------:R-:W-:Y:S01]  /*20d10*/  IMAD.MOV.U32 R241, RZ, RZ, R42 ;  /* 0x000000fffff17224 */ /* 0x000fe200078e002a */
[C---:B------:R-:W-:Y:S01]  /*20d20*/  HMMA.16816.F32 R72, R12.reuse, R20, R72 ;  /* 0x000000140c48723c */ /* 0x040fe20000001848 */
[----:B------:R-:W-:Y:S01]  /*20d30*/  IMAD.MOV.U32 R232, RZ, RZ, R18 ;  /* 0x000000ffffe87224 */ /* 0x000fe200078e0012 */
[----:B------:R3:W5:Y:S01]  /*20d40*/  LDL.LU R132, [R1+0x164] ;  /* 0x0001640001847983 */ /* 0x0007620000300800 */
[----:B------:R-:W-:Y:S01]  /*20d50*/  IMAD.MOV.U32 R42, RZ, RZ, R43 ;  /* 0x000000ffff2a7224 */ /* 0x000fe200078e002b */
[----:B------:R-:W-:Y:S01]  /*20d60*/  MOV R43, R2 ;  /* 0x00000002002b7202 */ /* 0x000fe20000000f00 */
[C---:B------:R-:W-:Y:S01]  /*20d70*/  FFMA.FTZ R4, R153.reuse, R10, R94 ;  /* 0x0000000a99047223 */ /* 0x040fe2000001005e */
[----:B------:R3:W5:Y:S01]  /*20d80*/  LDL.LU R18, [R1+0x160] ;  /* 0x0001600001127983 */ /* 0x0007620000300800 */
[----:B------:R-:W2:Y:S01]  /*20d90*/  I2F R7, R0 ;  /* 0x0000000000077306 */ /* 0x000ea20000201400 */
[----:B------:R-:W-:Y:S02]  /*20da0*/  HMMA.16816.F32 R68, R12, R22, R68 ;  /* 0x000000160c44723c */ /* 0x000fe40000001844 */
[----:B------:R3:W5:Y:S01]  /*20db0*/  LDL.LU R2, [R1+0x15c] ;  /* 0x00015c0001027983 */ /* 0x0007620000300800 */
[----:B----4-:R-:W-:Y:S01]  /*20dc0*/  FFMA.FTZ R5, R153, R9, R84 ;  /* 0x0000000999057223 */ /* 0x010fe20000010054 */
[----:B------:R-:W-:-:S02]  /*20dd0*/  LOP3.LUT R3, R36, 0xb0, R96, 0xfe, !PT ;  /* 0x000000b024037812 */ /* 0x000fc400078efe60 */
[----:B------:R-:W4:Y:S01]  /*20de0*/  LDSM.16.M88.4 R20, [R185+0x7000] ;  /* 0x00700000b914783b */ /* 0x000f220000000200 */
[----:B------:R-:W-:Y:S01]  /*20df0*/  FSEL R229, R4, -INF , !P6 ;  /* 0xff80000004e57808 */ /* 0x000fe20007000000 */
[----:B------:R-:W-:Y:S02]  /*20e00*/  FFMA.FTZ R4, R153, R9, R86 ;  /* 0x0000000999047223 */ /* 0x000fe40000010056 */
[----:B------:R-:W-:Y:S01]  /*20e10*/  IMAD.MOV.U32 R238, RZ, RZ, R235 ;  /* 0x000000ffffee7224 */ /* 0x000fe200078e00eb */
[----:B------:R3:W3:Y:S01]  /*20e20*/  I2F R9, R3 ;  /* 0x0000000300097306 */ /* 0x0006e20000201400 */
[----:B------:R-:W-:Y:S01]  /*20e30*/  FSEL R235, R5, -INF , !P4 ;  /* 0xff80000005eb7808 */ /* 0x000fe20006000000 */
[----:B-1----:R-:W-:Y:S01]  /*20e40*/  FFMA.FTZ R5, R153, R11, R80 ;  /* 0x0000000b99057223 */ /* 0x002fe20000010050 */
[----:B------:R-:W-:Y:S01]  /*20e50*/  HMMA.16816.F32 R64, R12, R24, R64 ;  /* 0x000000180c40723c */ /* 0x000fe20000001840 */
[----:B------:R-:W-:Y:S01]  /*20e60*/  MOV R242, R243 ;  /* 0x000000f300f27202 */ /* 0x000fe20000000f00 */
[----:B------:R-:W-:-:S02]  /*20e70*/  IMAD.MOV.U32 R243, RZ, RZ, R237 ;  /* 0x000000fffff37224 */ /* 0x000fc400078e00ed */
[----:B------:R-:W-:Y:S01]  /*20e80*/  IMAD.MOV.U32 R240, RZ, RZ, R232 ;  /* 0x000000fffff07224 */ /* 0x000fe200078e00e8 */
[----:B------:R-:W-:-:S03]  /*20e90*/  FSEL R232, R4, -INF , !P1 ;  /* 0xff80000004e87808 */ /* 0x000fc60004800000 */
[----:B------:R-:W-:Y:S01]  /*20ea0*/  HMMA.16816.F32 R52, R12, R26, R52 ;  /* 0x0000001a0c34723c */ /* 0x000fe20000001834 */
[----:B------:R-:W1:Y:S01]  /*20eb0*/  LDSM.16.M88.4 R24, [R185+0x7800] ;  /* 0x00780000b918783b */ /* 0x000e620000000200 */
[----:B------:R-:W-:Y:S01]  /*20ec0*/  FSEL R237, R5, -INF , !P5 ;  /* 0xff80000005ed7808 */ /* 0x000fe20006800000 */
[----:B--2---:R-:W-:Y:S01]  /*20ed0*/  FFMA.FTZ R5, R153, R7, R60 ;  /* 0x0000000799057223 */ /* 0x004fe2000001003c */
[C---:B------:R-:W-:Y:S02]  /*20ee0*/  ISETP.GE.AND P6, PT, R0.reuse, R8, PT ;  /* 0x000000080000720c */ /* 0x040fe40003fc6270 */
[----:B------:R-:W-:Y:S01]  /*20ef0*/  ISETP.GE.AND P4, PT, R0, R6, PT ;  /* 0x000000060000720c */ /* 0x000fe20003f86270 */
[----:B------:R-:W-:Y:S01]  /*20f00*/  IMAD.MOV.U32 R246, RZ, RZ, R240 ;  /* 0x000000fffff67224 */ /* 0x000fe200078e00f0 */
[C---:B------:R-:W-:Y:S01]  /*20f10*/  ISETP.GE.AND P1, PT, R3.reuse, R8, PT ;  /* 0x000000080300720c */ /* 0x040fe20003f26270 */
[----:B------:R-:W-:Y:S01]  /*20f20*/  IMAD.MOV.U32 R222, RZ, RZ, R242 ;  /* 0x000000ffffde7224 */ /* 0x000fe200078e00f2 */
[----:B------:R-:W-:Y:S01]  /*20f30*/  ISETP.GE.AND P5, PT, R3, R6, PT ;  /* 0x000000060300720c */ /* 0x000fe20003fa6270 */
[----:B---3--:R-:W-:Y:S01]  /*20f40*/  FFMA.FTZ R3, R153, R11, R82 ;  /* 0x0000000b99037223 */ /* 0x008fe20000010052 */
[----:B------:R-:W-:-:S02]  /*20f50*/  LOP3.LUT R0, R36, 0xb8, R96, 0xfe, !PT ;  /* 0x000000b824007812 */ /* 0x000fc400078efe60 */
[----:B------:R-:W-:Y:S01]  /*20f60*/  LOP3.LUT R4, R36, 0xc0, R96, 0xfe, !PT ;  /* 0x000000c024047812 */ /* 0x000fe200078efe60 */
[----:B------:R-:W-:Y:S01]  /*20f70*/  IMAD.MOV.U32 R245, RZ, RZ, R17 ;  /* 0x000000fffff57224 */ /* 0x000fe200078e0011 */
[----:B------:R-:W-:Y:S01]  /*20f80*/  MOV R240, R238 ;  /* 0x000000ee00f07202 */ /* 0x000fe20000000f00 */
[----:B------:R2:W3:Y:S01]  /*20f90*/  I2F R10, R0 ;  /* 0x00000000000a7306 */ /* 0x0004e20000201400 */
[----:B------:R-:W-:Y:S01]  /*20fa0*/  IMAD.MOV.U32 R242, RZ, RZ, R239 ;  /* 0x000000fffff27224 */ /* 0x000fe200078e00ef */
[----:B------:R-:W-:Y:S01]  /*20fb0*/  FSEL R239, R5, -INF , !P6 ;  /* 0xff80000005ef7808 */ /* 0x000fe20007000000 */
[----:B------:R-:W-:Y:S01]  /*20fc0*/  IMAD.MOV.U32 R238, RZ, RZ, R233 ;  /* 0x000000ffffee7224 */ /* 0x000fe200078e00e9 */
[----:B------:R-:W-:Y:S01]  /*20fd0*/  FSEL R233, R3, -INF , !P3 ;  /* 0xff80000003e97808 */ /* 0x000fe20005800000 */
[----:B------:R-:W-:Y:S01]  /*20fe0*/  HMMA.16816.F32 R48, R12, R28, R48 ;  /* 0x0000001c0c30723c */ /* 0x000fe20000001830 */
[C---:B------:R-:W-:Y:S01]  /*20ff0*/  ISETP.GE.AND P3, PT, R0.reuse, R8, PT ;  /* 0x000000080000720c */ /* 0x040fe20003f66270 */
[----:B------:R-:W-:Y:S01]  /*21000*/  IMAD.MOV.U32 R247, RZ, RZ, R241 ;  /* 0x000000fffff77224 */ /* 0x000fe200078e00f1 */
[----:B------:R-:W1:Y:S01]  /*21010*/  I2F R17, R4 ;  /* 0x0000000400117306 */ /* 0x000e620000201400 */
[----:B------:R-:W-:Y:S01]  /*21020*/  ISETP.GE.AND P6, PT, R0, R6, PT ;  /* 0x000000060000720c */ /* 0x000fe20003fc6270 */
[----:B------:R-:W-:Y:S01]  /*21030*/  IMAD.MOV.U32 R244, RZ, RZ, R236 ;  /* 0x000000fffff47224 */ /* 0x000fe200078e00ec */
[----:B------:R-:W-:Y:S01]  /*21040*/  LOP3.LUT R3, R36, 0xc8, R96, 0xfe, !PT ;  /* 0x000000c824037812 */ /* 0x000fe200078efe60 */
[----:B------:R-:W-:-:S04]  /*21050*/  DEPBAR.LE SB0, 0x0 ;  /* 0x000080000000791a */ /* 0x000fc80000000000 */
[C---:B--2---:R-:W-:Y:S01]  /*21060*/  FFMA.FTZ R0, R153.reuse, R9, R72 ;  /* 0x0000000999007223 */ /* 0x044fe20000010048 */
[----:B------:R-:W2:Y:S01]  /*21070*/  I2F R16, R3 ;  /* 0x0000000300107306 */ /* 0x000ea20000201400 */
[----:B------:R-:W-:-:S03]  /*21080*/  FFMA.FTZ R7, R153, R7, R62 ;  /* 0x0000000799077223 */ /* 0x000fc6000001003e */
[----:B------:R-:W-:Y:S01]  /*21090*/  FSEL R241, R0, -INF , !P1 ;  /* 0xff80000000f17808 */ /* 0x000fe20004800000 */
[----:B------:R-:W-:Y:S01]  /*210a0*/  FFMA.FTZ R5, R153, R9, R74 ;  /* 0x0000000999057223 */ /* 0x000fe2000001004a */
[----:B------:R-:W-:Y:S01]  /*210b0*/  LOP3.LUT R0, R36, 0xd0, R96, 0xfe, !PT ;  /* 0x000000d024007812 */ /* 0x000fe200078efe60 */
[----:B------:R-:W-:Y:S01]  /*210c0*/  HMMA.16816.F32 R56, R12, R30, R56 ;  /* 0x0000001e0c38723c */ /* 0x000fe20000001838 */
[----:B------:R-:W-:Y:S02]  /*210d0*/  IMAD.MOV.U32 R35, RZ, RZ, R238 ;  /* 0x000000ffff237224 */ /* 0x000fe400078e00ee */
[----:B------:R-:W2:Y:S01]  /*210e0*/  I2F R11, R0 ;  /* 0x00000000000b7306 */ /* 0x000ea20000201400 */
[----:B------:R-:W-:Y:S01]  /*210f0*/  FSEL R236, R7, -INF , !P4 ;  /* 0xff80000007ec7808 */ /* 0x000fe20006000000 */
[----:B---3--:R-:W-:Y:S01]  /*21100*/  FFMA.FTZ R7, R153, R10, R70 ;  /* 0x0000000a99077223 */ /* 0x008fe20000010046 */
[----:B------:R-:W-:Y:S01]  /*21110*/  FSEL R238, R5, -INF , !P5 ;  /* 0xff80000005ee7808 */ /* 0x000fe20006800000 */
[----:B-1----:R-:W-:Y:S01]  /*21120*/  FFMA.FTZ R5, R153, R17, R64 ;  /* 0x0000001199057223 */ /* 0x002fe20000010040 */
[----:B------:R-:W-:-:S02]  /*21130*/  ISETP.GE.AND P4, PT, R4, R8, PT ;  /* 0x000000080400720c */ /* 0x000fc40003f86270 */
[----:B------:R-:W-:Y:S02]  /*21140*/  ISETP.GE.AND P1, PT, R4, R6, PT ;  /* 0x000000060400720c */ /* 0x000fe40003f26270 */
[C---:B------:R-:W-:Y:S01]  /*21150*/  LOP3.LUT R4, R36.reuse, 0xd8, R96, 0xfe, !PT ;  /* 0x000000d824047812 */ /* 0x040fe200078efe60 */
[----:B------:R-:W-:Y:S01]  /*21160*/  IMAD.MOV.U32 R32, RZ, RZ, R245 ;  /* 0x000000ffff207224 */ /* 0x000fe200078e00f5 */
[----:B------:R-:W-:Y:S01]  /*21170*/  MOV R33, R240 ;  /* 0x000000f000217202 */ /* 0x000fe20000000f00 */
[----:B------:R-:W-:Y:S01]  /*21180*/  FFMA.FTZ R9, R153, R10, R68 ;  /* 0x0000000a99097223 */ /* 0x000fe20000010044 */
[----:B------:R-:W-:Y:S01]  /*21190*/  FSEL R240, R7, -INF , !P6 ;  /* 0xff80000007f07808 */ /* 0x000fe20007000000 */
[----:B------:R1:W3:Y:S01]  /*211a0*/  I2F R10, R4 ;  /* 0x00000004000a7306 */ /* 0x0002e20000201400 */
[----:B------:R-:W-:Y:S01]  /*211b0*/  FSEL R245, R5, -INF , !P4 ;  /* 0xff80000005f57808 */ /* 0x000fe20006000000 */
[----:B------:R-:W-:Y:S01]  /*211c0*/  FFMA.FTZ R5, R153, R17, R66 ;  /* 0x0000001199057223 */ /* 0x000fe20000010042 */
[----:B------:R-:W-:Y:S01]  /*211d0*/  ISETP.GE.AND P5, PT, R3, R8, PT ;  /* 0x000000080300720c */ /* 0x000fe20003fa6270 */
[----:B--2---:R-:W-:Y:S01]  /*211e0*/  FFMA.FTZ R7, R153, R16, R52 ;  /* 0x0000001099077223 */ /* 0x004fe20000010034 */
[----:B----4-:R-:W-:Y:S01]  /*211f0*/  HMMA.16816.F32 R40, R12, R20, R40 ;  /* 0x000000140c28723c */ /* 0x010fe20000001828 */
[----:B------:R-:W-:Y:S01]  /*21200*/  IMAD.MOV.U32 R34, RZ, RZ, R242 ;  /* 0x000000ffff227224 */ /* 0x000fe200078e00f2 */
[----:B------:R-:W-:Y:S01]  /*21210*/  FSEL R242, R9, -INF , !P3 ;  /* 0xff80000009f27808 */ /* 0x000fe20005800000 */
[----:B------:R-:W-:Y:S01]  /*21220*/  IMAD.MOV.U32 R28, RZ, RZ, R246 ;  /* 0x000000ffff1c7224 */ /* 0x000fe200078e00f6 */
[----:B------:R-:W-:Y:S01]  /*21230*/  ISETP.GE.AND P3, PT, R3, R6, PT ;  /* 0x000000060300720c */ /* 0x000fe20003f66270 */
[----:B------:R-:W-:Y:S01]  /*21240*/  IMAD.MOV.U32 R30, RZ, RZ, R243 ;  /* 0x000000ffff1e7224 */ /* 0x000fe200078e00f3 */
[----:B------:R-:W-:-:S02]  /*21250*/  LOP3.LUT R3, R36, 0xe0, R96, 0xfe, !PT ;  /* 0x000000e024037812 */ /* 0x000fc400078efe60 */
[----:B------:R-:W-:Y:S01]  /*21260*/  HMMA.16816.F32 R44, R12, R22, R44 ;  /* 0x000000160c2c723c */ /* 0x000fe2000000182c */
[----:B------:R-:W-:Y:S02]  /*21270*/  FSEL R243, R5, -INF , !P1 ;  /* 0xff80000005f37808 */ /* 0x000fe40004800000 */
[----:B------:R-:W-:Y:S01]  /*21280*/  FSEL R246, R7, -INF , !P5 ;  /* 0xff80000007f67808 */ /* 0x000fe20006800000 */
[----:B------:R-:W-:Y:S01]  /*21290*/  IMAD.MOV.U32 R31, RZ, RZ, R19 ;  /* 0x000000ffff1f7224 */ /* 0x000fe200078e0013 */
[C---:B------:R-:W-:Y:S01]  /*212a0*/  ISETP.GE.AND P1, PT, R4.reuse, R8, PT ;  /* 0x000000080400720c */ /* 0x040fe20003f26270 */
[C---:B------:R-:W-:Y:S01]  /*212b0*/  FFMA.FTZ R9, R153.reuse, R16, R54 ;  /* 0x0000001099097223 */ /* 0x040fe20000010036 */
[----:B------:R-:W-:Y:S01]  /*212c0*/  ISETP.GE.AND P5, PT, R4, R6, PT ;  /* 0x000000060400720c */ /* 0x000fe20003fa6270 */
[----:B-1----:R-:W-:Y:S01]  /*212d0*/  FFMA.FTZ R4, R153, R11, R48 ;  /* 0x0000000b99047223 */ /* 0x002fe20000010030 */
[C---:B------:R-:W-:Y:S02]  /*212e0*/  ISETP.GE.AND P6, PT, R0.reuse, R8, PT ;  /* 0x000000080000720c */ /* 0x040fe40003fc6270 */
[----:B------:R-:W-:-:S02]  /*212f0*/  ISETP.GE.AND P4, PT, R0, R6, PT ;  /* 0x000000060000720c */ /* 0x000fc40003f86270 */
[----:B------:R-:W-:Y:S01]  /*21300*/  MOV R29, R247 ;  /* 0x000000f7001d7202 */ /* 0x000fe20000000f00 */
[----:B------:R1:W2:Y:S01]  /*21310*/  I2F R21, R3 ;  /* 0x0000000300157306 */ /* 0x0002a20000201400 */
[----:B------:R-:W-:Y:S01]  /*21320*/  LOP3.LUT R0, R36, 0xe8, R96, 0xfe, !PT ;  /* 0x000000e824007812 */ /* 0x000fe200078efe60 */
[C---:B------:R-:W-:Y:S01]  /*21330*/  HMMA.16816.F32 R32, R12.reuse, R24, R32 ;  /* 0x000000180c20723c */ /* 0x040fe20000001820 */
[----:B------:R-:W-:Y:S01]  /*21340*/  IMAD.MOV.U32 R221, RZ, RZ, R244 ;  /* 0x000000ffffdd7224 */ /* 0x000fe200078e00f4 */
[----:B------:R-:W-:Y:S02]  /*21350*/  FSEL R244, R9, -INF , !P3 ;  /* 0xff80000009f47808 */ /* 0x000fe40005800000 */
[----:B------:R-:W-:Y:S02]  /*21360*/  FSEL R249, R4, -INF , !P6 ;  /* 0xff80000004f97808 */ /* 0x000fe40007000000 */
[----:B------:R4:W2:Y:S01]  /*21370*/  I2F R20, R0 ;  /* 0x0000000000147306 */ /* 0x0008a20000201400 */
[C---:B------:R-:W-:Y:S01]  /*21380*/  ISETP.GE.AND P3, PT, R3.reuse, R8, PT ;  /* 0x000000080300720c */ /* 0x040fe20003f66270 */
[----:B------:R-:W-:Y:S01]  /*21390*/  HMMA.16816.F32 R28, R12, R26, R28 ;  /* 0x0000001a0c1c723c */ /* 0x000fe2000000181c */
[----:B------:R-:W-:Y:S01]  /*213a0*/  ISETP.GE.AND P6, PT, R3, R6, PT ;  /* 0x000000060300720c */ /* 0x000fe20003fc6270 */
[----:B------:R-:W-:-:S02]  /*213b0*/  FFMA.FTZ R5, R153, R11, R50 ;  /* 0x0000000b99057223 */ /* 0x000fc40000010032 */
[----:B---3--:R-:W-:Y:S01]  /*213c0*/  FFMA.FTZ R7, R153, R10, R56 ;  /* 0x0000000a99077223 */ /* 0x008fe20000010038 */
[C---:B-1----:R-:W-:Y:S01]  /*213d0*/  LOP3.LUT R3, R36.reuse, 0xf0, R96, 0xfe, !PT ;  /* 0x000000f024037812 */ /* 0x042fe200078efe60 */
[----:B------:R-:W-:Y:S01]  /*213e0*/  IMAD.MOV.U32 R24, RZ, RZ, R221 ;  /* 0x000000ffff187224 */ /* 0x000fe200078e00dd */
[----:B------:R-:W-:Y:S01]  /*213f0*/  MOV R26, R38 ;  /* 0x00000026001a7202 */ /* 0x000fe20000000f00 */
[----:B------:R-:W-:Y:S02]  /*21400*/  IMAD.MOV.U32 R25, RZ, RZ, R222 ;  /* 0x000000ffff197224 */ /* 0x000fe400078e00de */
[----:B------:R-:W-:Y:S01]  /*21410*/  IMAD.MOV.U32 R27, RZ, RZ, R39 ;  /* 0x000000ffff1b7224 */ /* 0x000fe200078e0027 */
[----:B------:R1:W3:Y:S01]  /*21420*/  I2F R19, R3 ;  /* 0x0000000300137306 */ /* 0x0002e20000201400 */
[----:B------:R-:W-:Y:S02]  /*21430*/  LOP3.LUT R4, R36, 0xf8, R96, 0xfe, !PT ;  /* 0x000000f824047812 */ /* 0x000fe400078efe60 */
[----:B------:R-:W-:-:S02]  /*21440*/  FSEL R247, R5, -INF , !P4 ;  /* 0xff80000005f77808 */ /* 0x000fc40006000000 */
[----:B------:R-:W-:Y:S01]  /*21450*/  FSEL R250, R7, -INF , !P1 ;  /* 0xff80000007fa7808 */ /* 0x000fe20004800000 */
[C---:B------:R-:W-:Y:S01]  /*21460*/  FFMA.FTZ R7, R153.reuse, R10, R58 ;  /* 0x0000000a99077223 */ /* 0x040fe2000001003a */
[C---:B------:R-:W-:Y:S01]  /*21470*/  ISETP.GE.AND P4, PT, R0.reuse, R8, PT ;  /* 0x000000080000720c */ /* 0x040fe20003f86270 */
[----:B------:R-:W-:Y:S01]  /*21480*/  HMMA.16816.F32 R24, R12, R212, R24 ;  /* 0x000000d40c18723c */ /* 0x000fe20000001818 */
[----:B------:R-:W-:Y:S02]  /*21490*/  ISETP.GE.AND P1, PT, R0, R6, PT ;  /* 0x000000060000720c */ /* 0x000fe40003f26270 */
[----:B----4-:R-:W-:Y:S01]  /*214a0*/  LOP3.LUT R0, R36, R96, RZ, 0xfc, !PT ;  /* 0x0000006024007212 */ /* 0x010fe200078efcff */
[----:B------:R4:W3:Y:S01]  /*214b0*/  I2F R17, R4 ;  /* 0x0000000400117306 */ /* 0x0008e20000201400 */
[-C--:B--2---:R-:W-:Y:S01]  /*214c0*/  FFMA.FTZ R9, R153, R21.reuse, R40 ;  /* 0x0000001599097223 */ /* 0x084fe20000010028 */
[----:B------:R-:W-:Y:S02]  /*214d0*/  FSEL R248, R7, -INF , !P5 ;  /* 0xff80000007f87808 */ /* 0x000fe40006800000 */
[----:B------:R-:W-:Y:S01]  /*214e0*/  IADD3 R5, R0, 0x1, RZ ;  /* 0x0000000100057810 */ /* 0x000fe20007ffe0ff */
[----:B------:R-:W-:Y:S01]  /*214f0*/  FFMA.FTZ R7, R153, R20, R44 ;  /* 0x0000001499077223 */ /* 0x000fe2000001002c */
[----:B------:R-:W-:Y:S01]  /*21500*/  FSEL R251, R9, -INF , !P3 ;  /* 0xff80000009fb7808 */ /* 0x000fe20005800000 */
[----:B------:R-:W-:Y:S01]  /*21510*/  FFMA.FTZ R10, R153, R21, R42 ;  /* 0x00000015990a7223 */ /* 0x000fe2000001002a */
[----:B------:R2:W2:Y:S01]  /*21520*/  I2F R16, R5 ;  /* 0x0000000500107306 */ /* 0x0004a20000201400 */
[C---:B------:R-:W-:Y:S01]  /*21530*/  ISETP.GE.AND P5, PT, R3.reuse, R8, PT ;  /* 0x000000080300720c */ /* 0x040fe20003fa6270 */
[----:B------:R-:W-:Y:S01]  /*21540*/  BAR.SYNC.DEFER_BLOCKING 0x0 ;  /* 0x0000000000007b1d */ /* 0x000fe20000010000 */
[----:B------:R-:W-:-:S02]  /*21550*/  ISETP.GE.AND P3, PT, R3, R6, PT ;  /* 0x000000060300720c */ /* 0x000fc40003f66270 */
[----:B-1----:R-:W-:Y:S02]  /*21560*/  IADD3 R3, R0, 0x9, RZ ;  /* 0x0000000900037810 */ /* 0x002fe40007ffe0ff */
[----:B------:R-:W-:Y:S01]  /*21570*/  FSEL R56, R7, -INF , !P4 ;  /* 0xff80000007387808 */ /* 0x000fe20006000000 */
[C---:B---3--:R-:W-:Y:S01]  /*21580*/  FFMA.FTZ R7, R153.reuse, R19, R32 ;  /* 0x0000001399077223 */ /* 0x048fe20000010020 */
[----:B------:R-:W-:Y:S01]  /*21590*/  FSEL R212, R10, -INF , !P6 ;  /* 0xff8000000ad47808 */ /* 0x000fe20007000000 */
[----:B------:R1:W3:Y:S01]  /*215a0*/  I2F R11, R3 ;  /* 0x00000003000b7306 */ /* 0x0002e20000201400 */
[----:B------:R-:W-:Y:S01]  /*215b0*/  FFMA.FTZ R9, R153, R20, R46 ;  /* 0x0000001499097223 */ /* 0x000fe2000001002e */
[C---:B------:R-:W-:Y:S02]  /*215c0*/  ISETP.GE.AND P6, PT, R4.reuse, R8, PT ;  /* 0x000000080400720c */ /* 0x040fe40003fc6270 */
[----:B------:R-:W-:Y:S02]  /*215d0*/  ISETP.GE.AND P4, PT, R4, R6, PT ;  /* 0x000000060400720c */ /* 0x000fe40003f86270 */
[----:B----4-:R-:W-:-:S02]  /*215e0*/  IADD3 R4, R0, 0x11, RZ ;  /* 0x0000001100047810 */ /* 0x010fc40007ffe0ff */
[----:B------:R-:W-:Y:S01]  /*215f0*/  FSEL R58, R7, -INF , !P5 ;  /* 0xff800000073a7808 */ /* 0x000fe20006800000 */
[----:B------:R-:W-:Y:S01]  /*21600*/  FFMA.FTZ R7, R153, R17, R28 ;  /* 0x0000001199077223 */ /* 0x000fe2000001001c */
[----:B------:R-:W-:Y:S01]  /*21610*/  FSEL R213, R9, -INF , !P1 ;  /* 0xff80000009d57808 */ /* 0x000fe20004800000 */
[----:B------:R4:W1:Y:S01]  /*21620*/  I2F R12, R4 ;  /* 0x00000004000c7306 */ /* 0x0008620000201400 */
[----:B------:R-:W-:Y:S01]  /*21630*/  FFMA.FTZ R10, R153, R19, R34 ;  /* 0x00000013990a7223 */ /* 0x000fe20000010022 */
[C---:B------:R-:W-:Y:S02]  /*21640*/  ISETP.GE.AND P1, PT, R5.reuse, R8, PT ;  /* 0x000000080500720c */ /* 0x040fe40003f26270 */
[----:B------:R-:W-:Y:S02]  /*21650*/  ISETP.GE.AND P5, PT, R5, R6, PT ;  /* 0x000000060500720c */ /* 0x000fe40003fa6270 */
[----:B--2---:R-:W-:Y:S02]  /*21660*/  IADD3 R5, R0, 0x19, RZ ;  /* 0x0000001900057810 */ /* 0x004fe40007ffe0ff */
[----:B------:R-:W-:Y:S01]  /*21670*/  FSEL R68, R7, -INF , !P6 ;  /* 0xff80000007447808 */ /* 0x000fe20007000000 */
[C---:B------:R-:W-:Y:S01]  /*21680*/  FFMA.FTZ R7, R153.reuse, R16, R25 ;  /* 0x0000001099077223 */ /* 0x040fe20000010019 */
[----:B------:R-:W-:Y:S01]  /*21690*/  FSEL R76, R10, -INF , !P3 ;  /* 0xff8000000a4c7808 */ /* 0x000fe20005800000 */
[----:B------:R2:W2:Y:S01]  /*216a0*/  I2F R14, R5 ;  /* 0x00000005000e7306 */ /* 0x0004a20000201400 */
[----:B------:R-:W-:Y:S01]  /*216b0*/  FFMA.FTZ R9, R153, R17, R30 ;  /* 0x0000001199097223 */ /* 0x000fe2000001001e */
[----:B------:R-:W-:-:S02]  /*216c0*/  ISETP.GE.AND P3, PT, R3, R8, PT ;  /* 0x000000080300720c */ /* 0x000fc40003f66270 */
[----:B------:R-:W-:Y:S02]  /*216d0*/  ISETP.GE.AND P6, PT, R3, R6, PT ;  /* 0x000000060300720c */ /* 0x000fe40003fc6270 */
[----:B-1----:R-:W-:Y:S02]  /*216e0*/  IADD3 R3, R0, 0x21, RZ ;  /* 0x0000002100037810 */ /* 0x002fe40007ffe0ff */
[----:B------:R-:W-:Y:S01]  /*216f0*/  FSEL R44, R7, -INF , !P1 ;  /* 0xff800000072c7808 */ /* 0x000fe20004800000 */
[----:B---3--:R-:W-:Y:S01]  /*21700*/  FFMA.FTZ R7, R153, R11, R177 ;  /* 0x0000000b99077223 */ /* 0x008fe200000100b1 */
[----:B------:R-:W-:Y:S01]  /*21710*/  FSEL R70, R9, -INF , !P4 ;  /* 0xff80000009467808 */ /* 0x000fe20006000000 */
[----:B------:R1:W3:Y:S01]  /*21720*/  I2F R13, R3 ;  /* 0x00000003000d7306 */ /* 0x0002e20000201400 */
[----:B------:R-:W-:Y:S01]  /*21730*/  FFMA.FTZ R10, R153, R16, R27 ;  /* 0x00000010990a7223 */ /* 0x000fe2000001001b */
[C---:B------:R-:W-:Y:S02]  /*21740*/  ISETP.GE.AND P4, PT, R4.reuse, R8, PT ;  /* 0x000000080400720c */ /* 0x040fe40003f86270 */
[----:B------:R-:W-:-:S02]  /*21750*/  ISETP.GE.AND P1, PT, R4, R6, PT ;  /* 0x000000060400720c */ /* 0x000fc40003f26270 */
[----:B----4-:R-:W-:Y:S02]  /*21760*/  IADD3 R4, R0, 0x29, RZ ;  /* 0x0000002900047810 */ /* 0x010fe40007ffe0ff */
[----:B------:R-:W-:Y:S01]  /*21770*/  FSEL R46, R7, -INF , !P3 ;  /* 0xff800000072e7808 */ /* 0x000fe20005800000 */
[C---:B------:R-:W-:Y:S01]  /*21780*/  FFMA.FTZ R7, R153.reuse, R12, R125 ;  /* 0x0000000c99077223 */ /* 0x040fe2000001007d */
[----:B------:R-:W-:Y:S01]  /*21790*/  FSEL R42, R10, -INF , !P5 ;  /* 0xff8000000a2a7808 */ /* 0x000fe20006800000 */
[----:B------:R-:W-:Y:S01]  /*217a0*/  FFMA.FTZ R9, R153, R11, R179 ;  /* 0x0000000b99097223 */ /* 0x000fe200000100b3 */
[C---:B------:R-:W-:Y:S01]  /*217b0*/  ISETP.GE.AND P5, PT, R5.reuse, R8, PT ;  /* 0x000000080500720c */ /* 0x040fe20003fa6270 */
[----:B------:R4:W3:Y:S01]  /*217c0*/  I2F R11, R4 ;  /* 0x00000004000b7306 */ /* 0x0008e20000201400 */
[----:B------:R-:W-:Y:S02]  /*217d0*/  ISETP.GE.AND P3, PT, R5, R6, PT ;  /* 0x000000060500720c */ /* 0x000fe40003f66270 */
[----:B--2---:R-:W-:-:S02]  /*217e0*/  IADD3 R5, R0, 0x31, RZ ;  /* 0x0000003100057810 */ /* 0x004fc40007ffe0ff */
[----:B------:R-:W-:Y:S01]  /*217f0*/  FSEL R52, R7, -INF , !P4 ;  /* 0xff80000007347808 */ /* 0x000fe20006000000 */
[----:B------:R-:W-:Y:S01]  /*21800*/  FFMA.FTZ R7, R153, R14, R129 ;  /* 0x0000000e99077223 */ /* 0x000fe20000010081 */
[----:B------:R-:W-:Y:S01]  /*21810*/  FSEL R40, R9, -INF , !P6 ;  /* 0xff80000009287808 */ /* 0x000fe20007000000 */
[----:B------:R-:W-:Y:S01]  /*21820*/  FFMA.FTZ R10, R153, R12, R127 ;  /* 0x0000000c990a7223 */ /* 0x000fe2000001007f */
[C---:B------:R-:W-:Y:S01]  /*21830*/  ISETP.GE.AND P6, PT, R3.reuse, R8, PT ;  /* 0x000000080300720c */ /* 0x040fe20003fc6270 */
[----:B------:R2:W2:Y:S01]  /*21840*/  I2F R12, R5 ;  /* 0x00000005000c7306 */ /* 0x0004a20000201400 */
[----:B------:R-:W-:Y:S02]  /*21850*/  ISETP.GE.AND P4, PT, R3, R6, PT ;  /* 0x000000060300720c */ /* 0x000fe40003f86270 */
[----:B-1----:R-:W-:Y:S02]  /*21860*/  IADD3 R3, R0, 0x39, RZ ;  /* 0x0000003900037810 */ /* 0x002fe40007ffe0ff */
[----:B------:R-:W-:Y:S01]  /*21870*/  FSEL R54, R7, -INF , !P5 ;  /* 0xff80000007367808 */ /* 0x000fe20006800000 */
[C---:B---3--:R-:W-:Y:S01]  /*21880*/  FFMA.FTZ R7, R153.reuse, R13, R121 ;  /* 0x0000000d99077223 */ /* 0x048fe20000010079 */
[----:B------:R-:W-:Y:S01]  /*21890*/  FSEL R48, R10, -INF , !P1 ;  /* 0xff8000000a307808 */ /* 0x000fe20004800000 */
[----:B------:R-:W-:Y:S01]  /*218a0*/  FFMA.FTZ R9, R153, R14, R131 ;  /* 0x0000000e99097223 */ /* 0x000fe20000010083 */
[C---:B------:R-:W-:Y:S01]  /*218b0*/  ISETP.GE.AND P1, PT, R4.reuse, R8, PT ;  /* 0x000000080400720c */ /* 0x040fe20003f26270 */
[----:B------:R1:W3:Y:S01]  /*218c0*/  I2F R14, R3 ;  /* 0x00000003000e7306 */ /* 0x0002e20000201400 */
[----:B------:R-:W-:-:S02]  /*218d0*/  ISETP.GE.AND P5, PT, R4, R6, PT ;  /* 0x000000060400720c */ /* 0x000fc40003fa6270 */
[C---:B----4-:R-:W-:Y:S02]  /*218e0*/  IADD3 R4, R0.reuse, 0x41, RZ ;  /* 0x0000004100047810 */ /* 0x050fe40007ffe0ff */
[----:B------:R-:W-:Y:S01]  /*218f0*/  FSEL R62, R7, -INF , !P6 ;  /* 0xff800000073e7808 */ /* 0x000fe20007000000 */
[----:B------:R-:W-:Y:S01]  /*21900*/  FFMA.FTZ R7, R153, R11, R201 ;  /* 0x0000000b99077223 */ /* 0x000fe200000100c9 */
[----:B------:R-:W-:Y:S01]  /*21910*/  FSEL R50, R9, -INF , !P3 ;  /* 0xff80000009327808 */ /* 0x000fe20005800000 */
[----:B------:R-:W-:Y:S01]  /*21920*/  FFMA.FTZ R10, R153, R13, R123 ;  /* 0x0000000d990a7223 */ /* 0x000fe2000001007b */
[C---:B------:R-:W-:Y:S01]  /*21930*/  ISETP.GE.AND P3, PT, R5.reuse, R8, PT ;  /* 0x000000080500720c */ /* 0x040fe20003f66270 */
[----:B------:R4:W3:Y:S01]  /*21940*/  I2F R13, R4 ;  /* 0x00000004000d7306 */ /* 0x0008e20000201400 */
[----:B------:R-:W-:Y:S02]  /*21950*/  ISETP.GE.AND P6, PT, R5, R6, PT ;  /* 0x000000060500720c */ /* 0x000fe40003fc6270 */
[----:B--2---:R-:W-:-:S02]  /*21960*/  IADD3 R5, R0, 0x49, RZ ;  /* 0x0000004900057810 */ /* 0x004fc40007ffe0ff */
[----:B------:R-:W-:Y:S01]  /*21970*/  FSEL R64, R7, -INF , !P1 ;  /* 0xff80000007407808 */ /* 0x000fe20004800000 */
[C---:B------:R-:W-:Y:S01]  /*21980*/  FFMA.FTZ R7, R153.reuse, R12, R205 ;  /* 0x0000000c99077223 */ /* 0x040fe200000100cd */
[----:B------:R-:W-:Y:S01]  /*21990*/  FSEL R60, R10, -INF , !P4 ;  /* 0xff8000000a3c7808 */ /* 0x000fe20006000000 */
[----:B------:R-:W-:Y:S01]  /*219a0*/  FFMA.FTZ R9, R153, R11, R203 ;  /* 0x0000000b99097223 */ /* 0x000fe200000100cb */
[C---:B------:R-:W-:Y:S01]  /*219b0*/  ISETP.GE.AND P4, PT, R3.reuse, R8, PT ;  /* 0x000000080300720c */ /* 0x040fe20003f86270 */
[----:B------:R2:W2:Y:S01]  /*219c0*/  I2F R11, R5 ;  /* 0x00000005000b7306 */ /* 0x0004a20000201400 */
[----:B------:R-:W-:Y:S02]  /*219d0*/  ISETP.GE.AND P1, PT, R3, R6, PT ;  /* 0x000000060300720c */ /* 0x000fe40003f26270 */
[----:B-1----:R-:W-:Y:S02]  /*219e0*/  IADD3 R3, R0, 0x51, RZ ;  /* 0x0000005100037810 */ /* 0x002fe40007ffe0ff */
[----:B------:R-:W-:Y:S01]  /*219f0*/  FSEL R74, R7, -INF , !P3 ;  /* 0xff800000074a7808 */ /* 0x000fe20005800000 */
[----:B---3--:R-:W-:Y:S01]  /*21a00*/  FFMA.FTZ R7, R153, R14, R197 ;  /* 0x0000000e99077223 */ /* 0x008fe200000100c5 */
[----:B------:R-:W-:Y:S01]  /*21a10*/  FSEL R66, R9, -INF , !P5 ;  /* 0xff80000009427808 */ /* 0x000fe20006800000 */
[----:B------:R-:W-:Y:S01]  /*21a20*/  FFMA.FTZ R10, R153, R12, R207 ;  /* 0x0000000c990a7223 */ /* 0x000fe200000100cf */
[C---:B------:R-:W-:Y:S01]  /*21a30*/  ISETP.GE.AND P5, PT, R4.reuse, R8, PT ;  /* 0x000000080400720c */ /* 0x040fe20003fa6270 */
[----:B------:R1:W3:Y:S01]  /*21a40*/  I2F R12, R3 ;  /* 0x00000003000c7306 */ /* 0x0002e20000201400 */
        /* <DEDUP_REMOVED lines=71> */
[----:B------:R-:W1:Y:S01]  /*21ec0*/  I2F R14, R3 ;  /* 0x00000003000e7306 */ /* 0x000e620000201400 */
[----:B------:R-:W-:-:S02]  /*21ed0*/  ISETP.GE.AND P1, PT, R4, R6, PT ;  /* 0x000000060400720c */ /* 0x000fc40003f26270 */
[C---:B----4-:R-:W-:Y:S02]  /*21ee0*/  IADD3 R4, R0.reuse, 0xa1, RZ ;  /* 0x000000a100047810 */ /* 0x050fe40007ffe0ff */
[----:B------:R-:W-:Y:S01]  /*21ef0*/  FSEL R103, R7, -INF , !P3 ;  /* 0xff80000007677808 */ /* 0x000fe20005800000 */
[----:B------:R-:W-:Y:S01]  /*21f00*/  FFMA.FTZ R7, R153, R11, R77 ;  /* 0x0000000b99077223 */ /* 0x000fe2000001004d */
[----:B------:R-:W-:Y:S01]  /*21f10*/  FSEL R102, R9, -INF , !P5 ;  /* 0xff80000009667808 */ /* 0x000fe20006800000 */
[----:B------:R-:W-:Y:S01]  /*21f20*/  FFMA.FTZ R10, R153, R13, R119 ;  /* 0x0000000d990a7223 */ /* 0x000fe20000010077 */
[C---:B------:R-:W-:Y:S01]  /*21f30*/  ISETP.GE.AND P5, PT, R5.reuse, R8, PT ;  /* 0x000000080500720c */ /* 0x040fe20003fa6270 */
[----:B------:R-:W3:Y:S01]  /*21f40*/  I2F R13, R4 ;  /* 0x00000004000d7306 */ /* 0x000ee20000201400 */
[----:B------:R-:W-:Y:S02]  /*21f50*/  ISETP.GE.AND P3, PT, R5, R6, PT ;  /* 0x000000060500720c */ /* 0x000fe40003f66270 */
[----:B--2---:R-:W-:-:S02]  /*21f60*/  IADD3 R5, R0, 0xa9, RZ ;  /* 0x000000a900057810 */ /* 0x004fc40007ffe0ff */
[----:B------:R-:W-:Y:S01]  /*21f70*/  FSEL R104, R7, -INF , !P4 ;  /* 0xff80000007687808 */ /* 0x000fe20006000000 */
[CC--:B------:R-:W-:Y:S02]  /*21f80*/  FFMA.FTZ R7, R153.reuse, R12.reuse, R93 ;  /* 0x0000000c99077223 */ /* 0x0c0fe4000001005d */
[C---:B------:R-:W-:Y:S01]  /*21f90*/  FFMA.FTZ R9, R153.reuse, R11, R79 ;  /* 0x0000000b99097223 */ /* 0x040fe2000001004f */
[----:B------:R-:W-:Y:S01]  /*21fa0*/  FSEL R79, R10, -INF , !P6 ;  /* 0xff8000000a4f7808 */ /* 0x000fe20007000000 */
[----:B------:R-:W2:Y:S01]  /*21fb0*/  I2F R11, R5 ;  /* 0x00000005000b7306 */ /* 0x000ea20000201400 */
[----:B------:R-:W-:Y:S01]  /*21fc0*/  FFMA.FTZ R10, R153, R12, R95 ;  /* 0x0000000c990a7223 */ /* 0x000fe2000001005f */
[----:B------:R-:W-:Y:S01]  /*21fd0*/  FSEL R95, R7, -INF , !P5 ;  /* 0xff800000075f7808 */ /* 0x000fe20006800000 */
[----:B-1----:R-:W-:Y:S01]  /*21fe0*/  FFMA.FTZ R7, R153, R14, R85 ;  /* 0x0000000e99077223 */ /* 0x002fe20000010055 */
[C---:B------:R-:W-:Y:S02]  /*21ff0*/  ISETP.GE.AND P6, PT, R3.reuse, R8, PT ;  /* 0x000000080300720c */ /* 0x040fe40003fc6270 */
[----:B------:R-:W-:-:S02]  /*22000*/  ISETP.GE.AND P4, PT, R3, R6, PT ;  /* 0x000000060300720c */ /* 0x000fc40003f86270 */
[----:B------:R-:W-:Y:S02]  /*22010*/  IADD3 R3, R0, 0xb1, RZ ;  /* 0x000000b100037810 */ /* 0x000fe40007ffe0ff */
[----:B------:R-:W-:Y:S01]  /*22020*/  FSEL R93, R9, -INF , !P1 ;  /* 0xff800000095d7808 */ /* 0x000fe20004800000 */
[----:B------:R-:W-:Y:S01]  /*22030*/  FFMA.FTZ R9, R153, R14, R87 ;  /* 0x0000000e99097223 */ /* 0x000fe20000010057 */
[----:B------:R1:W4:Y:S01]  /*22040*/  I2F R12, R3 ;  /* 0x00000003000c7306 */ /* 0x0003220000201400 */
[----:B------:R-:W-:Y:S01]  /*22050*/  FSEL R87, R7, -INF , !P6 ;  /* 0xff80000007577808 */ /* 0x000fe20007000000 */
[----:B---3--:R-:W-:Y:S01]  /*22060*/  FFMA.FTZ R7, R153, R13, R81 ;  /* 0x0000000d99077223 */ /* 0x008fe20000010051 */
[C---:B------:R-:W-:Y:S02]  /*22070*/  ISETP.GE.AND P1, PT, R4.reuse, R8, PT ;  /* 0x000000080400720c */ /* 0x040fe40003f26270 */
[----:B------:R-:W-:Y:S02]  /*22080*/  ISETP.GE.AND P5, PT, R4, R6, PT ;  /* 0x000000060400720c */ /* 0x000fe40003fa6270 */
[----:B------:R-:W-:-:S02]  /*22090*/  IADD3 R4, R0, 0xb9, RZ ;  /* 0x000000b900047810 */ /* 0x000fc40007ffe0ff */
[----:B------:R-:W-:Y:S01]  /*220a0*/  FSEL R85, R10, -INF , !P3 ;  /* 0xff8000000a557808 */ /* 0x000fe20005800000 */
[----:B------:R-:W-:Y:S01]  /*220b0*/  FFMA.FTZ R10, R153, R13, R83 ;  /* 0x0000000d990a7223 */ /* 0x000fe20000010053 */
[C---:B------:R-:W-:Y:S01]  /*220c0*/  ISETP.GE.AND P3, PT, R5.reuse, R8, PT ;  /* 0x000000080500720c */ /* 0x040fe20003f66270 */
[----:B------:R3:W1:Y:S01]  /*220d0*/  I2F R14, R4 ;  /* 0x00000004000e7306 */ /* 0x0006620000201400 */
[----:B------:R-:W-:Y:S02]  /*220e0*/  ISETP.GE.AND P6, PT, R5, R6, PT ;  /* 0x000000060500720c */ /* 0x000fe40003fc6270 */
[----:B------:R-:W-:Y:S01]  /*220f0*/  FSEL R105, R7, -INF , !P1 ;  /* 0xff80000007697808 */ /* 0x000fe20004800000 */
[----:B--2---:R-:W-:Y:S01]  /*22100*/  FFMA.FTZ R7, R153, R11, R61 ;  /* 0x0000000b99077223 */ /* 0x004fe2000001003d */
[----:B------:R-:W-:Y:S02]  /*22110*/  IADD3 R5, R0, 0xc1, RZ ;  /* 0x000000c100057810 */ /* 0x000fe40007ffe0ff */
[----:B------:R-:W-:-:S02]  /*22120*/  FSEL R81, R9, -INF , !P4 ;  /* 0xff80000009517808 */ /* 0x000fc40006000000 */
[----:B------:R2:W2:Y:S01]  /*22130*/  I2F R13, R5 ;  /* 0x00000005000d7306 */ /* 0x0004a20000201400 */
[----:B------:R-:W-:Y:S02]  /*22140*/  FSEL R83, R10, -INF , !P5 ;  /* 0xff8000000a537808 */ /* 0x000fe40006800000 */
[----:B------:R-:W-:Y:S02]  /*22150*/  FSEL R106, R7, -INF , !P3 ;  /* 0xff800000076a7808 */ /* 0x000fe40005800000 */
[C---:B------:R-:W-:Y:S02]  /*22160*/  ISETP.GE.AND P4, PT, R3.reuse, R8, PT ;  /* 0x000000080300720c */ /* 0x040fe40003f86270 */
[----:B------:R-:W-:Y:S02]  /*22170*/  ISETP.GE.AND P1, PT, R3, R6, PT ;  /* 0x000000060300720c */ /* 0x000fe40003f26270 */
[C---:B------:R-:W-:Y:S02]  /*22180*/  ISETP.GE.AND P5, PT, R4.reuse, R8, PT ;  /* 0x000000080400720c */ /* 0x040fe40003fa6270 */
[----:B------:R-:W-:-:S02]  /*22190*/  ISETP.GE.AND P3, PT, R4, R6, PT ;  /* 0x000000060400720c */ /* 0x000fc40003f66270 */
[C---:B-1----:R-:W-:Y:S02]  /*221a0*/  IADD3 R3, R0.reuse, 0xc9, RZ ;  /* 0x000000c900037810 */ /* 0x042fe40007ffe0ff */
[----:B---3--:R-:W-:Y:S01]  /*221b0*/  IADD3 R4, R0, 0xd1, RZ ;  /* 0x000000d100047810 */ /* 0x008fe20007ffe0ff */
[CC--:B----4-:R-:W-:Y:S02]  /*221c0*/  FFMA.FTZ R7, R153.reuse, R12.reuse, R73 ;  /* 0x0000000c99077223 */ /* 0x0d0fe40000010049 */
[C---:B------:R-:W-:Y:S01]  /*221d0*/  FFMA.FTZ R9, R153.reuse, R11, R63 ;  /* 0x0000000b99097223 */ /* 0x040fe2000001003f */
[----:B------:R-:W-:Y:S01]  /*221e0*/  I2F R15, R4 ;  /* 0x00000004000f7306 */ /* 0x000fe20000201400 */
[----:B------:R-:W-:Y:S01]  /*221f0*/  FFMA.FTZ R10, R153, R12, R75 ;  /* 0x0000000c990a7223 */ /* 0x000fe2000001004b */
[----:B------:R-:W-:Y:S01]  /*22200*/  FSEL R107, R7, -INF , !P4 ;  /* 0xff800000076b7808 */ /* 0x000fe20006000000 */
[----:B------:R-:W-:Y:S01]  /*22210*/  FFMA.FTZ R7, R153, R14, R69 ;  /* 0x0000000e99077223 */ /* 0x000fe20000010045 */
[----:B------:R-:W-:-:S04]  /*22220*/  FSEL R73, R9, -INF , !P6 ;  /* 0xff80000009497808 */ /* 0x000fc80007000000 */
[----:B------:R-:W1:Y:S01]  /*22230*/  I2F R11, R3 ;  /* 0x00000003000b7306 */ /* 0x000e620000201400 */
[C---:B------:R-:W-:Y:S02]  /*22240*/  ISETP.GE.AND P6, PT, R5.reuse, R8, PT ;  /* 0x000000080500720c */ /* 0x040fe40003fc6270 */
[----:B------:R-:W-:Y:S02]  /*22250*/  ISETP.GE.AND P4, PT, R5, R6, PT ;  /* 0x000000060500720c */ /* 0x000fe40003f86270 */
[----:B--2---:R-:W-:Y:S01]  /*22260*/  IADD3 R5, R0, 0xd9, RZ ;  /* 0x000000d900057810 */ /* 0x004fe20007ffe0ff */
[C---:B------:R-:W-:Y:S01]  /*22270*/  FFMA.FTZ R9, R153.reuse, R14, R71 ;  /* 0x0000000e99097223 */ /* 0x040fe20000010047 */
[----:B------:R-:W-:Y:S01]  /*22280*/  FSEL R75, R10, -INF , !P1 ;  /* 0xff8000000a4b7808 */ /* 0x000fe20004800000 */
[-C--:B------:R-:W-:Y:S01]  /*22290*/  FFMA.FTZ R10, R153, R13.reuse, R65 ;  /* 0x0000000d990a7223 */ /* 0x080fe20000010041 */
[----:B------:R-:W-:Y:S01]  /*222a0*/  FSEL R109, R7, -INF , !P5 ;  /* 0xff800000076d7808 */ /* 0x000fe20006800000 */
[----:B------:R-:W2:Y:S01]  /*222b0*/  I2F R12, R5 ;  /* 0x00000005000c7306 */ /* 0x000ea20000201400 */
[----:B------:R-:W-:Y:S01]  /*222c0*/  FFMA.FTZ R7, R153, R13, R67 ;  /* 0x0000000d99077223 */ /* 0x000fe20000010043 */
[----:B------:R-:W-:-:S02]  /*222d0*/  FSEL R111, R9, -INF , !P3 ;  /* 0xff800000096f7808 */ /* 0x000fc40005800000 */
[----:B------:R-:W-:Y:S02]  /*222e0*/  FSEL R115, R10, -INF , !P6 ;  /* 0xff8000000a737808 */ /* 0x000fe40007000000 */
[----:B------:R-:W-:Y:S01]  /*222f0*/  ISETP.GE.AND P1, PT, R3, R8, PT ;  /* 0x000000080300720c */ /* 0x000fe20003f26270 */
[----:B-1----:R-:W-:Y:S01]  /*22300*/  FFMA.FTZ R9, R153, R11, R55 ;  /* 0x0000000b99097223 */ /* 0x002fe20000010037 */
[----:B------:R-:W-:Y:S02]  /*22310*/  ISETP.GE.AND P5, PT, R3, R6, PT ;  /* 0x000000060300720c */ /* 0x000fe40003fa6270 */
[C---:B------:R-:W-:Y:S02]  /*22320*/  ISETP.GE.AND P3, PT, R4.reuse, R8, PT ;  /* 0x000000080400720c */ /* 0x040fe40003f66270 */
[----:B------:R-:W-:Y:S02]  /*22330*/  ISETP.GE.AND P6, PT, R4, R6, PT ;  /* 0x000000060400720c */ /* 0x000fe40003fc6270 */
[----:B------:R-:W-:Y:S01]  /*22340*/  FSEL R113, R7, -INF , !P4 ;  /* 0xff80000007717808 */ /* 0x000fe20006000000 */
[----:B------:R-:W-:Y:S01]  /*22350*/  FFMA.FTZ R7, R153, R15, R49 ;  /* 0x0000000f99077223 */ /* 0x000fe20000010031 */
[----:B------:R-:W-:-:S02]  /*22360*/  IADD3 R3, R0, 0xe1, RZ ;  /* 0x000000e100037810 */ /* 0x000fc40007ffe0ff */
[----:B------:R-:W-:Y:S02]  /*22370*/  IADD3 R4, R0, 0xe9, RZ ;  /* 0x000000e900047810 */ /* 0x000fe40007ffe0ff */
[----:B------:R1:W3:Y:S01]  /*22380*/  I2F R13, R3 ;  /* 0x00000003000d7306 */ /* 0x0002e20000201400 */
[----:B------:R-:W-:Y:S02]  /*22390*/  FSEL R118, R9, -INF , !P5 ;  /* 0xff80000009767808 */ /* 0x000fe40006800000 */
[----:B------:R-:W-:Y:S01]  /*223a0*/  FSEL R121, R7, -INF , !P3 ;  /* 0xff80000007797808 */ /* 0x000fe20005800000 */
[----:B------:R-:W-:Y:S01]  /*223b0*/  FFMA.FTZ R10, R153, R11, R53 ;  /* 0x0000000b990a7223 */ /* 0x000fe20000010035 */
[----:B------:R-:W-:-:S03]  /*223c0*/  ISETP.GE.AND P5, PT, R3, R8, PT ;  /* 0x000000080300720c */ /* 0x000fc60003fa6270 */
[----:B------:R-:W4:Y:S01]  /*223d0*/  I2F R14, R4 ;  /* 0x00000004000e7306 */ /* 0x000f220000201400 */
[----:B------:R-:W-:Y:S01]  /*223e0*/  ISETP.GE.AND P3, PT, R3, R6, PT ;  /* 0x000000060300720c */ /* 0x000fe20003f66270 */
[CC--:B--2---:R-:W-:Y:S02]  /*223f0*/  FFMA.FTZ R7, R153.reuse, R12.reuse, R57 ;  /* 0x0000000c99077223 */ /* 0x0c4fe40000010039 */
[----:B------:R-:W-:Y:S01]  /*22400*/  FFMA.FTZ R9, R153, R12, R59 ;  /* 0x0000000c99097223 */ /* 0x000fe2000001003b */
[----:B-1----:R-:W-:Y:S02]  /*22410*/  IADD3 R3, R0, 0xf1, RZ ;  /* 0x000000f100037810 */ /* 0x002fe40007ffe0ff */
[----:B------:R-:W-:Y:S02]  /*22420*/  FSEL R117, R10, -INF , !P1 ;  /* 0xff8000000a757808 */ /* 0x000fe40004800000 */
[----:B------:R-:W1:Y:S01]  /*22430*/  I2F R12, R3 ;  /* 0x00000003000c7306 */ /* 0x000e620000201400 */
[----:B------:R-:W-:-:S02]  /*22440*/  ISETP.GE.AND P4, PT, R5, R8, PT ;  /* 0x000000080500720c */ /* 0x000fc40003f86270 */
[----:B------:R-:W-:Y:S01]  /*22450*/  ISETP.GE.AND P1, PT, R5, R6, PT ;  /* 0x000000060500720c */ /* 0x000fe20003f26270 */
[C---:B------:R-:W-:Y:S02]  /*22460*/  FFMA.FTZ R5, R153.reuse, R15, R51 ;  /* 0x0000000f99057223 */ /* 0x040fe40000010033 */
[-C--:B---3--:R-:W-:Y:S01]  /*22470*/  FFMA.FTZ R11, R153, R13.reuse, R41 ;  /* 0x0000000d990b7223 */ /* 0x088fe20000010029 */
[----:B------:R-:W-:Y:S01]  /*22480*/  FSEL R125, R9, -INF , !P1 ;  /* 0xff800000097d7808 */ /* 0x000fe20004800000 */
[----:B------:R-:W-:Y:S01]  /*22490*/  FFMA.FTZ R10, R153, R13, R43 ;  /* 0x0000000d990a7223 */ /* 0x000fe2000001002b */
[----:B------:R-:W-:Y:S01]  /*224a0*/  FSEL R119, R5, -INF , !P6 ;  /* 0xff80000005777808 */ /* 0x000fe20007000000 */
[----:B----4-:R-:W-:Y:S01]  /*224b0*/  FFMA.FTZ R5, R153, R14, R45 ;  /* 0x0000000e99057223 */ /* 0x010fe2000001002d */
[----:B------:R-:W-:Y:S02]  /*224c0*/  ISETP.GE.AND P1, PT, R4, R8, PT ;  /* 0x000000080400720c */ /* 0x000fe40003f26270 */
[----:B------:R-:W-:-:S02]  /*224d0*/  FSEL R129, R11, -INF , !P5 ;  /* 0xff8000000b817808 */ /* 0x000fc40006800000 */
[----:B------:R-:W-:Y:S02]  /*224e0*/  FSEL R127, R10, -INF , !P3 ;  /* 0xff8000000a7f7808 */ /* 0x000fe40005800000 */
[----:B------:R-:W-:Y:S02]  /*224f0*/  FSEL R173, R5, -INF , !P1 ;  /* 0xff80000005ad7808 */ /* 0x000fe40004800000 */
[----:B------:R-:W-:Y:S01]  /*22500*/  ISETP.GE.AND P5, PT, R4, R6, PT ;  /* 0x000000060400720c */ /* 0x000fe20003fa6270 */
[----:B-1----:R-:W-:Y:S01]  /*22510*/  FFMA.FTZ R4, R153, R12, R33 ;  /* 0x0000000c99047223 */ /* 0x002fe20000010021 */
[C---:B------:R-:W-:Y:S02]  /*22520*/  ISETP.GE.AND P3, PT, R3.reuse, R8, PT ;  /* 0x000000080300720c */ /* 0x040fe40003f66270 */
[----:B------:R-:W-:Y:S01]  /*22530*/  ISETP.GE.AND P1, PT, R3, R6, PT ;  /* 0x000000060300720c */ /* 0x000fe20003f26270 */
[----:B------:R-:W-:Y:S01]  /*22540*/  FFMA.FTZ R3, R153, R14, R47 ;  /* 0x0000000e99037223 */ /* 0x000fe2000001002f */
[----:B------:R-:W-:Y:S01]  /*22550*/  FSEL R123, R7, -INF , !P4 ;  /* 0xff800000077b7808 */ /* 0x000fe20006000000 */
[----:B------:R1:W2:Y:S01]  /*22560*/  I2F R13, R0 ;  /* 0x00000000000d7306 */ /* 0x0002a20000201400 */
[----:B------:R-:W-:-:S02]  /*22570*/  ISETP.GE.AND P6, PT, R0, R8, PT ;  /* 0x000000080000720c */ /* 0x000fc40003fc6270 */
[----:B------:R-:W-:Y:S02]  /*22580*/  ISETP.GE.AND P4, PT, R0, R6, PT ;  /* 0x000000060000720c */ /* 0x000fe40003f86270 */
[----:B------:R-:W-:Y:S02]  /*22590*/  FSEL R175, R3, -INF , !P5 ;  /* 0xff80000003af7808 */ /* 0x000fe40006800000 */
[----:B------:R-:W-:Y:S02]  /*225a0*/  FSEL R179, R4, -INF , !P3 ;  /* 0xff80000004b37808 */ /* 0x000fe40005800000 */
[----:B-1----:R-:W-:-:S04]  /*225b0*/  IADD3 R0, R0, 0xf9, RZ ;  /* 0x000000f900007810 */ /* 0x002fc80007ffe0ff */
[----:B------:R1:W3:Y:S01]  /*225c0*/  I2F R7, R0 ;  /* 0x0000000000077306 */ /* 0x0002e20000201400 */
[C---:B------:R-:W-:Y:S02]  /*225d0*/  ISETP.GE.AND P5, PT, R0.reuse, R8, PT ;  /* 0x000000080000720c */ /* 0x040fe40003fa6270 */
[----:B------:R-:W-:Y:S01]  /*225e0*/  ISETP.GE.AND P3, PT, R0, R6, PT ;  /* 0x000000060000720c */ /* 0x000fe20003f66270 */
[----:B-1----:R-:W-:-:S05]  /*225f0*/  FFMA.FTZ R0, R153, R12, R35 ;  /* 0x0000000c99007223 */ /* 0x002fca0000010023 */
[----:B------:R-:W-:Y:S02]  /*22600*/  FSEL R177, R0, -INF , !P1 ;  /* 0xff80000000b17808 */ /* 0x000fe40004800000 */
[----:B------:R-:W-:Y:S01]  /*22610*/  ISETP.GT.AND P1, PT, R252, R37, PT ;  /* 0x00000025fc00720c */ /* 0x000fe20003f24270 */
[CC--:B--2---:R-:W-:Y:S02]  /*22620*/  FFMA.FTZ R6, R153.reuse, R13.reuse, R24 ;  /* 0x0000000d99067223 */ /* 0x0c4fe40000010018 */
[C---:B------:R-:W-:Y:S02]  /*22630*/  FFMA.FTZ R4, R153.reuse, R13, R26 ;  /* 0x0000000d99047223 */ /* 0x040fe4000001001a */
[CC--:B---3--:R-:W-:Y:S02]  /*22640*/  FFMA.FTZ R5, R153.reuse, R7.reuse, R29 ;  /* 0x0000000799057223 */ /* 0x0c8fe4000001001d */
        /* <DEDUP_REMOVED lines=39> */
[-C--:B------:R-:W-:Y:S02]  /*228c0*/  LOP3.LUT R5, R9, R0.reuse, RZ, 0x3c, !PT ;  /* 0x0000000009057212 */ /* 0x080fe400078e3cff */
[----:B------:R-:W-:Y:S02]  /*228d0*/  ISETP.GE.U32.AND P6, PT, R6, R7, PT ;  /* 0x000000070600720c */ /* 0x000fe40003fc6070 */
[----:B------:R-:W-:-:S02]  /*228e0*/  LOP3.LUT R6, R36, R0, RZ, 0x3c, !PT ;  /* 0x0000000024067212 */ /* 0x000fc400078e3cff */
[----:B------:R-:W-:Y:S02]  /*228f0*/  ISETP.GE.AND P0, PT, R5, RZ, PT ;  /* 0x000000ff0500720c */ /* 0x000fe40003f06270 */
[----:B------:R-:W-:Y:S02]  /*22900*/  ISETP.GE.AND P4, PT, R6, RZ, PT ;  /* 0x000000ff0600720c */ /* 0x000fe40003f86270 */
[----:B------:R-:W-:Y:S02]  /*22910*/  ISETP.NE.AND P3, PT, R0, RZ, PT ;  /* 0x000000ff0000720c */ /* 0x000fe40003f65270 */
[----:B------:R-:W-:Y:S02]  /*22920*/  @P5 IADD3 R3, R3, 0x1, RZ ;  /* 0x0000000103035810 */ /* 0x000fe40007ffe0ff */
[----:B------:R-:W-:Y:S02]  /*22930*/  LOP3.LUT R5, RZ, R0, RZ, 0x33, !PT ;  /* 0x00000000ff057212 */ /* 0x000fe400078e33ff */
[----:B------:R-:W-:-:S03]  /*22940*/  @P6 IADD3 R4, R4, 0x1, RZ ;  /* 0x0000000104046810 */ /* 0x000fc60007ffe0ff */
        /* <DEDUP_REMOVED lines=26> */
.L_x_4216:
[----:B-----5:R-:W2:Y:S02]  /*22af0*/  LD.E R0, [R156.64+0x38] ;  /* 0x000038069c007980 */ /* 0x020ea4000c101900 */
[----:B--2---:R-:W-:-:S04]  /*22b00*/  LEA R0, -R0, RZ, 0x8 ;  /* 0x000000ff00007211 */ /* 0x004fc800078e41ff */
[----:B------:R-:W-:Y:S02]  /*22b10*/  SHF.R.S32.HI R3, RZ, 0x1f, R0 ;  /* 0x0000001fff037819 */ /* 0x000fe40000011400 */
.L_x_4217:
[----:B------:R-:W-:Y:S05]  /*22b20*/  BSYNC B0 ;  /* 0x0000000000007941 */ /* 0x000fea0003800000 */
.L_x_4215:
[----:B------:R-:W-:Y:S01]  /*22b30*/  @!P2 IADD3 R4, P3, R0, R152, RZ ;  /* 0x000000980004a210 */ /* 0x000fe20007f7e0ff */
[----:B------:R-:W-:Y:S01]  /*22b40*/  @!P2 IMAD.MOV.U32 R12, RZ, RZ, R0 ;  /* 0x000000ffff0ca224 */ /* 0x000fe200078e0000 */
[C---:B------:R-:W-:Y:S01]  /*22b50*/  @!P2 LEA R5, P0, R192.reuse, R0, 0x5 ;  /* 0x00000000c005a211 */ /* 0x040fe200078028ff */
[----:B------:R-:W-:Y:S01]  /*22b60*/  @!P2 IMAD.MOV.U32 R13, RZ, RZ, R3 ;  /* 0x000000ffff0da224 */ /* 0x000fe200078e0003 */
[----:B------:R1:W-:Y:S01]  /*22b70*/  @P2 STS.128 [R191+0x2000], RZ ;  /* 0x002000ffbf002388 */ /* 0x0003e20000000c00 */
[----:B------:R-:W-:Y:S01]  /*22b80*/  @!P2 IMAD.X R6, R3, 0x1, R158, P3 ;  /* 0x000000010306a824 */ /* 0x000fe200018e069e */
[----:B------:R-:W-:Y:S01]  /*22b90*/  @!P2 LEA.HI.X R7, R192, R3, R193, 0x5, P0 ;  /* 0x00000003c007a211 */ /* 0x000fe200000f2cc1 */
[C---:B------:R-:W-:Y:S01]  /*22ba0*/  @!P2 IMAD R16, R193.reuse, 0x60, RZ ;  /* 0x00000060c110a824 */ /* 0x040fe200078e02ff */
[CC--:B------:R-:W-:Y:S01]  /*22bb0*/  @!P2 LEA R36, P3, R4.reuse, R227.reuse, 0x1 ;  /* 0x000000e30424a211 */ /* 0x0c0fe200078608ff */
[----:B------:R-:W-:Y:S01]  /*22bc0*/  @!P2 IMAD R15, R193, 0x30, RZ ;  /* 0x00000030c10fa824 */ /* 0x000fe200078e02ff */
[----:B------:R-:W-:Y:S01]  /*22bd0*/  @!P2 LEA R34, P0, R5, R227, 0x1 ;  /* 0x000000e30522a211 */ /* 0x000fe200078008ff */
[----:B------:R-:W-:Y:S01]  /*22be0*/  @!P2 IMAD R14, R193, 0x50, RZ ;  /* 0x00000050c10ea824 */ /* 0x000fe200078e02ff */
[-C--:B------:R-:W-:Y:S01]  /*22bf0*/  @!P2 LEA.HI.X R37, R4, R228.reuse, R6, 0x1, P3 ;  /* 0x000000e40425a211 */ /* 0x080fe200018f0c06 */
[--C-:B------:R-:W-:Y:S01]  /*22c00*/  @!P2 IMAD.MOV.U32 R4, RZ, RZ, R0.reuse ;  /* 0x000000ffff04a224 */ /* 0x100fe200078e0000 */
[-C--:B------:R-:W-:Y:S01]  /*22c10*/  @!P2 LEA.HI.X R35, R5, R228.reuse, R7, 0x1, P0 ;  /* 0x000000e40523a211 */ /* 0x080fe200000f0c07 */
[----:B------:R-:W-:Y:S01]  /*22c20*/  @!P2 IMAD.MOV.U32 R5, RZ, RZ, R3 ;  /* 0x000000ffff05a224 */ /* 0x000fe200078e0003 */
[----:B------:R-:W-:Y:S01]  /*22c30*/  @!P2 MOV R7, R3 ;  /* 0x000000030007a202 */ /* 0x000fe20000000f00 */
[----:B------:R-:W-:Y:S01]  /*22c40*/  @!P2 IMAD.MOV.U32 R6, RZ, RZ, R0 ;  /* 0x000000ffff06a224 */ /* 0x000fe200078e0000 */
[-C--:B------:R-:W-:Y:S01]  /*22c50*/  @!P2 LEA R10, P3, R0, R227.reuse, 0x1 ;  /* 0x000000e3000aa211 */ /* 0x080fe200078608ff */
[----:B------:R-:W-:Y:S01]  /*22c60*/  @!P2 IMAD.WIDE.U32 R8, R192, 0x30, R4 ;  /* 0x00000030c008a825 */ /* 0x000fe200078e0004 */
[----:B------:R-:W-:Y:S02]  /*22c70*/  BSSY B0, `(.L_x_4218) ;  /* 0x000009b000007945 */ /* 0x000fe40003800000 */
        /* <DEDUP_REMOVED lines=11> */
[-C--:B------:R-:W-:Y:S01]  /*22d30*/  @!P2 LEA.HI.X R29, R4, R228.reuse, R5, 0x1, P0 ;  /* 0x000000e4041da211 */ /* 0x080fe200000f0c05 */
[----:B------:R-:W-:Y:S01]  /*22d40*/  @!P2 IMAD.IADD R15, R15, 0x1, R9 ;  /* 0x000000010f0fa824 */ /* 0x000fe200078e0209 */
[----:B------:R-:W-:Y:S01]  /*22d50*/  @!P2 IADD3 R14, R14, R7, RZ ;  /* 0x000000070e0ea210 */ /* 0x000fe20007ffe0ff */
[----:B------:R-:W-:Y:S01]  /*22d60*/  @!P2 IMAD.MOV.U32 R4, RZ, RZ, R0 ;  /* 0x000000ffff04a224 */ /* 0x000fe200078e0000 */
[-C--:B------:R-:W-:Y:S01]  /*22d70*/  @!P2 LEA R30, P3, R6, R227.reuse, 0x1 ;  /* 0x000000e3061ea211 */ /* 0x080fe200078608ff */
        /* <DEDUP_REMOVED lines=32> */
[----:B------:R-:W-:Y:S01]  /*22f80*/  @!P2 LEA R16, P0, R4, R227, 0x1 ;  /* 0x000000e30410a211 */ /* 0x000fe200078008ff */
        /* <DEDUP_REMOVED lines=11> */
[-C--:B------:R-:W-:Y:S01]  /*23040*/  @!P2 LEA.HI.X R17, R4, R228.reuse, R5, 0x1, P0 ;  /* 0x000000e40411a211 */ /* 0x080fe200000f0c05 */
[----:B------:R-:W-:Y:S01]  /*23050*/  @!P2 IMAD.IADD R11, R19, 0x1, R11 ;  /* 0x00000001130ba824 */ /* 0x000fe200078e020b */
[----:B------:R-:W-:Y:S01]  /*23060*/  @!P2 MOV R5, R3 ;  /* 0x000000030005a202 */ /* 0x000fe20000000f00 */
[--C-:B------:R-:W-:Y:S01]  /*23070*/  @!P2 IMAD.MOV.U32 R4, RZ, RZ, R0.reuse ;  /* 0x000000ffff04a224 */ /* 0x100fe200078e0000 */
[-C--:B------:R-:W-:Y:S01]  /*23080*/  @!P2 LEA.HI.X R23, R8, R228.reuse, R9, 0x1, P4 ;  /* 0x000000e40817a211 */ /* 0x080fe200020f0c09 */
[----:B------:R-:W-:Y:S01]  /*23090*/  @!P2 IMAD.MOV.U32 R12, RZ, RZ, R0 ;  /* 0x000000ffff0ca224 */ /* 0x000fe200078e0000 */
[----:B------:R-:W-:Y:S01]  /*230a0*/  @!P2 LEA.HI.X R21, R6, R228, R7, 0x1, P3 ;  /* 0x000000e40615a211 */ /* 0x000fe200018f0c07 */
[----:B------:R-:W-:Y:S01]  /*230b0*/  @!P2 IMAD.MOV.U32 R13, RZ, RZ, R3 ;  /* 0x000000ffff0da224 */ /* 0x000fe200078e0003 */
[C---:B------:R-:W-:Y:S01]  /*230c0*/  @!P2 LEA R9, P3, R192.reuse, R0, 0x6 ;  /* 0x00000000c009a211 */ /* 0x040fe200078630ff */
[----:B------:R-:W-:Y:S01]  /*230d0*/  @!P2 IMAD.WIDE.U32 R6, R192, 0xd0, R4 ;  /* 0x000000d0c006a825 */ /* 0x000fe200078e0004 */
[----:B------:R-:W-:-:S02]  /*230e0*/  @!P2 LEA.HI.X R25, R10, R228, R11, 0x1, P5 ;  /* 0x000000e40a19a211 */ /* 0x000fc400028f0c0b */
[----:B------:R-:W-:Y:S01]  /*230f0*/  @!P2 LEA R14, P5, R9, R227, 0x1 ;  /* 0x000000e3090ea211 */ /* 0x000fe200078a08ff */
[C---:B------:R-:W-:Y:S01]  /*23100*/  @!P2 IMAD.WIDE.U32 R4, R192.reuse, 0xe0, R12 ;  /* 0x000000e0c004a825 */ /* 0x040fe200078e000c */
[CC--:B------:R-:W-:Y:S02]  /*23110*/  @!P2 LEA.HI.X R13, R192.reuse, R3.reuse, R193, 0x6, P3 ;  /* 0x00000003c00da211 */ /* 0x0c0fe400018f34c1 */
[C---:B------:R-:W-:Y:S01]  /*23120*/  @!P2 LEA R11, P0, R192.reuse, R0, 0x7 ;  /* 0x00000000c00ba211 */ /* 0x040fe200078038ff */
[----:B------:R-:W-:Y:S01]  /*23130*/  @!P2 IMAD R10, R193, 0xd0, RZ ;  /* 0x000000d0c10aa824 */ /* 0x000fe200078e02ff */
[-C--:B------:R-:W-:Y:S01]  /*23140*/  @!P2 LEA.HI.X R15, R9, R228.reuse, R13, 0x1, P5 ;  /* 0x000000e4090fa211 */ /* 0x080fe200028f0c0d */
[----:B------:R-:W-:Y:S01]  /*23150*/  @!P2 IMAD R8, R193, 0xe0, RZ ;  /* 0x000000e0c108a824 */ /* 0x000fe200078e02ff */
[----:B------:R-:W-:Y:S02]  /*23160*/  @!P2 LEA.HI.X R19, R192, R3, R193, 0x7, P0 ;  /* 0x00000003c013a211 */ /* 0x000fe400000f3cc1 */
[C---:B------:R-:W-:Y:S01]  /*23170*/  @!P2 LEA R12, P4, R11.reuse, R227, 0x1 ;  /* 0x000000e30b0ca211 */ /* 0x040fe200078808ff */
        /* <DEDUP_REMOVED lines=74> */
.L_x_4219:
[----:B------:R-:W-:Y:S05]  /*23620*/  BSYNC B0 ;  /* 0x0000000000007941 */ /* 0x000fea0003800000 */
.L_x_4218:
[----:B------:R-:W0:Y:S01]  /*23630*/  LDGDEPBAR ;  /* 0x00000000000079af */ /* 0x000e220000000000 */
[----:B------:R-:W-:-:S04]  /*23640*/  LEA R227, P0, R0, R227, 0x1 ;  /* 0x000000e300e37211 */ /* 0x000fc800078008ff */
[----:B------:R-:W-:-:S04]  /*23650*/  LEA.HI.X R228, R0, R228, R3, 0x1, P0 ;  /* 0x000000e400e47211 */ /* 0x000fc800000f0c03 */
.L_x_4214:
[----:B------:R-:W-:Y:S05]  /*23660*/  BSYNC B1 ;  /* 0x0000000000017941 */ /* 0x000fea0003800000 */
.L_x_4213:
[----:B-----5:R-:W-:Y:S01]  /*23670*/  FMNMX.FTZ R0, R2, R38, !PT ;  /* 0x0000002602007209 */ /* 0x020fe20007810000 */
[----:B-1----:R-:W3:Y:S01]  /*23680*/  LDL.LU R8, [R1+0x8] ;  /* 0x0000080001087983 */ /* 0x002ee20000300800 */
[----:B------:R-:W-:Y:S02]  /*23690*/  MOV R158, R76 ;  /* 0x0000004c009e7202 */ /* 0x000fe40000000f00 */
[----:B------:R-:W-:Y:S01]  /*236a0*/  FMNMX.FTZ R0, R42, R0, !PT ;  /* 0x000000002a007209 */ /* 0x000fe20007810000 */
[----:B------:R-:W4:Y:S01]  /*236b0*/  LDL.LU R9, [R1+0x4] ;  /* 0x0000040001097983 */ /* 0x000f220000300800 */
        /* <DEDUP_REMOVED lines=8> */
[----:B--2---:R-:W2:Y:S01]  /*23740*/  LD.E R0, [R156.64+0xdc] ;  /* 0x0000dc069c007980 */ /* 0x004ea2000c101900 */
        /* <DEDUP_REMOVED lines=115> */
[----:B------:R-:W-:Y:S02]  /*23e80*/  MOV R35, R58 ;  /* 0x0000003a00237202 */ /* 0x000fe40000000f00 */
[----:B------:R-:W-:Y:S02]  /*23e90*/  FMNMX.FTZ R3, R70, R3, !PT ;  /* 0x0000000346037209 */ /* 0x000fe40007810000 */
[----:B------:R-:W-:-:S02]  /*23ea0*/  FMNMX.FTZ R4, R173, R4, !PT ;  /* 0x00000004ad047209 */ /* 0x000fc40007810000 */
[----:B------:R-:W-:Y:S02]  /*23eb0*/  FMNMX.FTZ R3, R195, R3, !PT ;  /* 0x00000003c3037209 */ /* 0x000fe40007810000 */
[----:B------:R-:W-:-:S03]  /*23ec0*/  FMNMX.FTZ R4, R35, R4, !PT ;  /* 0x0000000423047209 */ /* 0x000fc60007810000 */
[----:B------:R-:W1:Y:S01]  /*23ed0*/  SHFL.BFLY PT, R5, R3, 0x2, 0x1f ;  /* 0x0c401f0003057f89 */ /* 0x000e6200000e0000 */
[----:B------:R-:W-:-:S04]  /*23ee0*/  FMNMX.FTZ R4, R179, R4, !PT ;  /* 0x00000004b3047209 */ /* 0x000fc80007810000 */
[----:B------:R-:W-:-:S04]  /*23ef0*/  FMNMX.FTZ R4, R68, R4, !PT ;  /* 0x0000000444047209 */ /* 0x000fc80007810000 */
[----:B------:R-:W-:-:S05]  /*23f00*/  FMNMX.FTZ R4, R194, R4, !PT ;  /* 0x00000004c2047209 */ /* 0x000fca0007810000 */
[----:B------:R-:W3:Y:S01]  /*23f10*/  SHFL.BFLY PT, R6, R4, 0x2, 0x1f ;  /* 0x0c401f0004067f89 */ /* 0x000ee200000e0000 */
[----:B-1----:R-:W-:-:S05]  /*23f20*/  FMNMX.FTZ R3, R3, R5, !PT ;  /* 0x0000000503037209 */ /* 0x002fca0007810000 */
[----:B------:R-:W1:Y:S01]  /*23f30*/  SHFL.BFLY PT, R5, R3, 0x1, 0x1f ;  /* 0x0c201f0003057f89 */ /* 0x000e6200000e0000 */
[----:B---3--:R-:W-:-:S05]  /*23f40*/  FMNMX.FTZ R4, R4, R6, !PT ;  /* 0x0000000604047209 */ /* 0x008fca0007810000 */
[----:B------:R-:W3:Y:S01]  /*23f50*/  SHFL.BFLY PT, R6, R4, 0x1, 0x1f ;  /* 0x0c201f0004067f89 */ /* 0x000ee200000e0000 */
[----:B-1----:R-:W-:-:S04]  /*23f60*/  FMNMX.FTZ R77, R3, R5, !PT ;  /* 0x00000005034d7209 */ /* 0x002fc80007810000 */
[----:B------:R-:W-:Y:S01]  /*23f70*/  FSETP.NEU.FTZ.AND P0, PT, R77, -INF , PT ;  /* 0xff8000004d00780b */ /* 0x000fe20003f1d000 */
[----:B--2---:R-:W-:-:S05]  /*23f80*/  FMUL.FTZ R3, R0, R77 ;  /* 0x0000004d00037220 */ /* 0x004fca0000410000 */
[----:B------:R-:W-:Y:S02]  /*23f90*/  FSEL R3, R3, RZ, P0 ;  /* 0x000000ff03037208 */ /* 0x000fe40000000000 */
[----:B---3--:R-:W-:-:S03]  /*23fa0*/  FMNMX.FTZ R76, R4, R6, !PT ;  /* 0x00000006044c7209 */ /* 0x008fc60007810000 */
        /* <DEDUP_REMOVED lines=15> */
[----:B------:R1:W-:Y:S02]  /*240a0*/  MUFU.EX2 R53, R4 ;  /* 0x0000000400357308 */ /* 0x0003e40000000800 */
[----:B-1----:R-:W-:-:S06]  /*240b0*/  FFMA.FTZ R4, R176, R0, -R5 ;  /* 0x00000000b0047223 */ /* 0x002fcc0000010805 */
[----:B------:R1:W-:Y:S02]  /*240c0*/  MUFU.EX2 R33, R4 ;  /* 0x0000000400217308 */ /* 0x0003e40000000800 */
[----:B-1----:R-:W-:Y:S01]  /*240d0*/  FADD.FTZ R4, R2, -R6 ;  /* 0x8000000602047221 */ /* 0x002fe20000010000 */
[----:B------:R-:W-:Y:S01]  /*240e0*/  FSEL R6, R76, RZ, P2 ;  /* 0x000000ff4c067208 */ /* 0x000fe20001000000 */
[----:B------:R-:W-:-:S04]  /*240f0*/  FFMA.FTZ R2, R46, R0, -R5 ;  /* 0x000000002e027223 */ /* 0x000fc80000010805 */
[----:B------:R1:W-:Y:S01]  /*24100*/  MUFU.EX2 R67, R2 ;  /* 0x0000000200437308 */ /* 0x0003e20000000800 */
[----:B------:R-:W-:-:S07]  /*24110*/  FMUL.FTZ R4, R0, R4 ;  /* 0x0000000400047220 */ /* 0x000fce0000410000 */
[----:B------:R-:W2:Y:S01]  /*24120*/  MUFU.EX2 R4, R4 ;  /* 0x0000000400047308 */ /* 0x000ea20000000800 */
[----:B-1----:R-:W-:Y:S02]  /*24130*/  FADD.FTZ R2, R18, -R6 ;  /* 0x8000000612027221 */ /* 0x002fe40000010000 */
[----:B------:R-:W1:Y:S02]  /*24140*/  LDSM.16.MT88.4 R16, [R182+0xa000] ;  /* 0x00a00000b610783b */ /* 0x000e640000004200 */
[----:B------:R-:W-:-:S04]  /*24150*/  FMUL.FTZ R2, R0, R2 ;  /* 0x0000000200027220 */ /* 0x000fc80000410000 */
[----:B------:R3:W3:Y:S01]  /*24160*/  MUFU.EX2 R6, R2 ;  /* 0x0000000200067308 */ /* 0x0006e20000000800 */
[----:B----4-:R-:W-:Y:S01]  /*24170*/  MOV R32, R9 ;  /* 0x0000000900207202 */ /* 0x010fe20000000f00 */
[----:B--2---:R-:W-:Y:S01]  /*24180*/  FMUL.FTZ R134, R134, R4 ;  /* 0x0000000486867220 */ /* 0x004fe20000410000 */
[----:B------:R-:W-:Y:S01]  /*24190*/  MOV R47, R8 ;  /* 0x00000008002f7202 */ /* 0x000fe20000000f00 */
[----:B---3--:R-:W-:-:S04]  /*241a0*/  FFMA.FTZ R2, R126, R0, -R3 ;  /* 0x000000007e027223 */ /* 0x008fc80000010803 */
[----:B------:R2:W-:Y:S01]  /*241b0*/  MUFU.EX2 R44, R2 ;  /* 0x00000002002c7308 */ /* 0x0005e20000000800 */
[----:B------:R-:W-:Y:S01]  /*241c0*/  MOV R126, R10 ;  /* 0x0000000a007e7202 */ /* 0x000fe20000000f00 */
[----:B------:R-:W-:Y:S01]  /*241d0*/  FMUL.FTZ R135, R135, R4 ;  /* 0x0000000487877220 */ /* 0x000fe20000410000 */
[----:B------:R-:W-:Y:S01]  /*241e0*/  F2FP.PACK_AB R9, R61, R7 ;  /* 0x000000073d09723e */ /* 0x000fe200000000ff */
[----:B------:R-:W-:Y:S01]  /*241f0*/  FMUL.FTZ R132, R132, R6 ;  /* 0x0000000684847220 */ /* 0x000fe20000410000 */
[----:B------:R-:W-:Y:S01]  /*24200*/  F2FP.PACK_AB R11, R126, R34 ;  /* 0x000000227e0b723e */ /* 0x000fe200000000ff */
[----:B------:R-:W-:Y:S01]  /*24210*/  FMUL.FTZ R133, R133, R6 ;  /* 0x0000000685857220 */ /* 0x000fe20000410000 */
[----:B------:R-:W-:Y:S01]  /*24220*/  F2FP.PACK_AB R8, R53, R45 ;  /* 0x0000002d3508723e */ /* 0x000fe200000000ff */
[----:B--2---:R-:W-:-:S04]  /*24230*/  FFMA.FTZ R2, R48, R0, -R3 ;  /* 0x0000000030027223 */ /* 0x004fc80000010803 */
[----:B------:R2:W-:Y:S01]  /*24240*/  MUFU.EX2 R46, R2 ;  /* 0x00000002002e7308 */ /* 0x0005e20000000800 */
[----:B------:R-:W-:Y:S01]  /*24250*/  F2FP.PACK_AB R10, R67, R33 ;  /* 0x00000021430a723e */ /* 0x000fe200000000ff */
[-C--:B------:R-:W-:Y:S02]  /*24260*/  FMUL.FTZ R170, R170, R4.reuse ;  /* 0x00000004aaaa7220 */ /* 0x080fe40000410000 */
[----:B------:R-:W-:Y:S02]  /*24270*/  FMUL.FTZ R171, R171, R4 ;  /* 0x00000004abab7220 */ /* 0x000fe40000410000 */
[----:B------:R-:W-:Y:S02]  /*24280*/  FMUL.FTZ R168, R168, R6 ;  /* 0x00000006a8a87220 */ /* 0x000fe40000410000 */
[----:B--2---:R-:W-:-:S04]  /*24290*/  FFMA.FTZ R2, R120, R0, -R3 ;  /* 0x0000000078027223 */ /* 0x004fc80000010803 */
[----:B------:R2:W3:Y:S01]  /*242a0*/  MUFU.EX2 R56, R2 ;  /* 0x0000000200387308 */ /* 0x0004e20000000800 */
[----:B------:R-:W-:Y:S01]  /*242b0*/  FMUL.FTZ R169, R169, R6 ;  /* 0x00000006a9a97220 */ /* 0x000fe20000410000 */
[----:B------:R-:W-:Y:S01]  /*242c0*/  HMMA.16816.F32 R36, R8, R24, R132 ;  /* 0x000000180824723c */ /* 0x000fe20000001884 */
[-C--:B------:R-:W-:Y:S02]  /*242d0*/  FMUL.FTZ R138, R138, R4.reuse ;  /* 0x000000048a8a7220 */ /* 0x080fe40000410000 */
[----:B------:R-:W-:Y:S02]  /*242e0*/  FMUL.FTZ R139, R139, R4 ;  /* 0x000000048b8b7220 */ /* 0x000fe40000410000 */
[-C--:B------:R-:W-:Y:S02]  /*242f0*/  FMUL.FTZ R136, R136, R6.reuse ;  /* 0x0000000688887220 */ /* 0x080fe40000410000 */
[----:B------:R-:W-:Y:S02]  /*24300*/  FMUL.FTZ R137, R137, R6 ;  /* 0x0000000689897220 */ /* 0x000fe40000410000 */
[----:B--2---:R-:W-:-:S02]  /*24310*/  FFMA.FTZ R2, R50, R0, -R3 ;  /* 0x0000000032027223 */ /* 0x004fc40000010803 */
[-C--:B------:R-:W-:Y:S02]  /*24320*/  FMUL.FTZ R142, R142, R4.reuse ;  /* 0x000000048e8e7220 */ /* 0x080fe40000410000 */
[----:B------:R2:W-:Y:S01]  /*24330*/  MUFU.EX2 R134, R2 ;  /* 0x0000000200867308 */ /* 0x0005e20000000800 */
[----:B------:R-:W-:Y:S02]  /*24340*/  FMUL.FTZ R143, R143, R4 ;  /* 0x000000048f8f7220 */ /* 0x000fe40000410000 */
[-C--:B------:R-:W-:Y:S02]  /*24350*/  FMUL.FTZ R140, R140, R6.reuse ;  /* 0x000000068c8c7220 */ /* 0x080fe40000410000 */
[----:B------:R-:W-:Y:S01]  /*24360*/  FMUL.FTZ R141, R141, R6 ;  /* 0x000000068d8d7220 */ /* 0x000fe20000410000 */
[----:B------:R-:W-:Y:S01]  /*24370*/  HMMA.16816.F32 R28, R8, R12, R168 ;  /* 0x0000000c081c723c */ /* 0x000fe200000018a8 */
[----:B--2---:R-:W-:-:S07]  /*24380*/  FFMA.FTZ R2, R128, R0, -R5 ;  /* 0x0000000080027223 */ /* 0x004fce0000010805 */
[C---:B------:R-:W-:Y:S01]  /*24390*/  HMMA.16816.F32 R48, R8.reuse, R26, R136 ;  /* 0x0000001a0830723c */ /* 0x040fe20000001888 */
[-C--:B------:R-:W-:Y:S02]  /*243a0*/  FMUL.FTZ R166, R166, R4.reuse ;  /* 0x00000004a6a67220 */ /* 0x080fe40000410000 */
[----:B------:R-:W-:Y:S01]  /*243b0*/  FMUL.FTZ R167, R167, R4 ;  /* 0x00000004a7a77220 */ /* 0x000fe20000410000 */
[----:B------:R2:W4:Y:S01]  /*243c0*/  MUFU.EX2 R12, R2 ;  /* 0x00000002000c7308 */ /* 0x0005220000000800 */
[-C--:B------:R-:W-:Y:S02]  /*243d0*/  FMUL.FTZ R164, R164, R6.reuse ;  /* 0x00000006a4a47220 */ /* 0x080fe40000410000 */
[----:B------:R-:W-:Y:S01]  /*243e0*/  FMUL.FTZ R165, R165, R6 ;  /* 0x00000006a5a57220 */ /* 0x000fe20000410000 */
[----:B---3--:R-:W-:Y:S01]  /*243f0*/  MOV R139, R56 ;  /* 0x00000038008b7202 */ /* 0x008fe20000000f00 */
[-C--:B------:R-:W-:Y:S01]  /*24400*/  FMUL.FTZ R146, R146, R4.reuse ;  /* 0x0000000492927220 */ /* 0x080fe20000410000 */
[----:B-1----:R-:W-:Y:S01]  /*24410*/  HMMA.16816.F32 R56, R8, R16, R140 ;  /* 0x000000100838723c */ /* 0x002fe2000000188c */
[----:B------:R-:W-:-:S02]  /*24420*/  FMUL.FTZ R147, R147, R4 ;  /* 0x0000000493937220 */ /* 0x000fc40000410000 */
[-C--:B------:R-:W-:Y:S02]  /*24430*/  FMUL.FTZ R144, R144, R6.reuse ;  /* 0x0000000690907220 */ /* 0x080fe40000410000 */
[----:B------:R-:W-:Y:S01]  /*24440*/  FMUL.FTZ R145, R145, R6 ;  /* 0x0000000691917220 */ /* 0x000fe20000410000 */
[----:B------:R-:W-:Y:S01]  /*24450*/  MOV R132, R33 ;  /* 0x0000002100847202 */ /* 0x000fe20000000f00 */
[----:B------:R-:W1:Y:S01]  /*24460*/  LDSM.16.MT88.4 R24, [R181+0xa800] ;  /* 0x00a80000b518783b */ /* 0x000e620000004200 */
[----:B--2---:R-:W-:-:S04]  /*24470*/  FFMA.FTZ R2, R52, R0, -R5 ;  /* 0x0000000034027223 */ /* 0x004fc80000010805 */
[----:B------:R2:W3:Y:S02]  /*24480*/  MUFU.EX2 R140, R2 ;  /* 0x00000002008c7308 */ /* 0x0004e40000000800 */
[----:B--2---:R-:W-:-:S06]  /*24490*/  FFMA.FTZ R2, R178, R0, -R5 ;  /* 0x00000000b2027223 */ /* 0x004fcc0000010805 */
[----:B------:R2:W-:Y:S02]  /*244a0*/  MUFU.EX2 R128, R2 ;  /* 0x0000000200807308 */ /* 0x0005e40000000800 */
[----:B--2---:R-:W-:-:S06]  /*244b0*/  FFMA.FTZ R2, R54, R0, -R5 ;  /* 0x0000000036027223 */ /* 0x004fcc0000010805 */
[----:B------:R2:W1:Y:S02]  /*244c0*/  MUFU.EX2 R133, R2 ;  /* 0x0000000200857308 */ /* 0x0004640000000800 */
[----:B--2---:R-:W-:-:S06]  /*244d0*/  FFMA.FTZ R2, R122, R0, -R3 ;  /* 0x000000007a027223 */ /* 0x004fcc0000010803 */
[----:B------:R2:W-:Y:S02]  /*244e0*/  MUFU.EX2 R124, R2 ;  /* 0x00000002007c7308 */ /* 0x0005e40000000800 */
[----:B--2---:R-:W-:-:S06]  /*244f0*/  FFMA.FTZ R2, R60, R0, -R3 ;  /* 0x000000003c027223 */ /* 0x004fcc0000010803 */
[----:B------:R2:W-:Y:S02]  /*24500*/  MUFU.EX2 R120, R2 ;  /* 0x0000000200787308 */ /* 0x0005e40000000800 */
[----:B--2---:R-:W-:-:S06]  /*24510*/  FFMA.FTZ R2, R130, R0, -R3 ;  /* 0x0000000082027223 */ /* 0x004fcc0000010803 */
[----:B------:R2:W-:Y:S01]  /*24520*/  MUFU.EX2 R136, R2 ;  /* 0x0000000200887308 */ /* 0x0005e20000000800 */
[----:B------:R-:W-:Y:S01]  /*24530*/  HMMA.16816.F32 R40, R8, R14, R164 ;  /* 0x0000000e0828723c */ /* 0x000fe200000018a4 */
[----:B------:R-:W-:Y:S01]  /*24540*/  MOV R65, R32 ;  /* 0x0000002000417202 */ /* 0x000fe20000000f00 */
[----:B--2---:R-:W-:-:S05]  /*24550*/  FFMA.FTZ R2, R214, R0, -R5 ;  /* 0x00000000d6027223 */ /* 0x004fca0000010805 */
[----:B------:R2:W-:Y:S01]  /*24560*/  MUFU.EX2 R131, R2 ;  /* 0x0000000200837308 */ /* 0x0005e20000000800 */
[----:B------:R-:W-:Y:S01]  /*24570*/  MOV R167, R35 ;  /* 0x0000002300a77202 */ /* 0x000fe20000000f00 */
[----:B------:R-:W-:Y:S01]  /*24580*/  HMMA.16816.F32 R144, R8, R18, R144 ;  /* 0x000000120890723c */ /* 0x000fe20000001890 */
[----:B------:R-:W-:Y:S01]  /*24590*/  MOV R164, R34 ;  /* 0x0000002200a47202 */ /* 0x000fe20000000f00 */
[----:B------:R-:W-:Y:S01]  /*245a0*/  LDSM.16.MT88.4 R16, [R182+0xa800] ;  /* 0x00a80000b610783b */ /* 0x000fe20000004200 */
[----:B----4-:R-:W-:-:S03]  /*245b0*/  MOV R142, R12 ;  /* 0x0000000c008e7202 */ /* 0x010fc60000000f00 */
[----:B------:R-:W4:Y:S04]  /*245c0*/  LDSM.16.MT88.4 R32, [R184+0xa800] ;  /* 0x00a80000b820783b */ /* 0x000f280000004200 */
[----:B------:R-:W1:Y:S01]  /*245d0*/  LDSM.16.MT88.4 R12, [R183+0xa800] ;  /* 0x00a80000b70c783b */ /* 0x000e620000004200 */
[----:B--2---:R-:W-:-:S04]  /*245e0*/  FFMA.FTZ R2, R62, R0, -R5 ;  /* 0x000000003e027223 */ /* 0x004fc80000010805 */
[----:B------:R2:W1:Y:S01]  /*245f0*/  MUFU.EX2 R135, R2 ;  /* 0x0000000200877308 */ /* 0x0004620000000800 */
[----:B------:R-:W-:Y:S02]  /*24600*/  FMUL.FTZ R150, R150, R4 ;  /* 0x0000000496967220 */ /* 0x000fe40000410000 */
[----:B--2---:R-:W-:-:S05]  /*24610*/  FFMA.FTZ R2, R200, R0, -R5 ;  /* 0x00000000c8027223 */ /* 0x004fca0000010805 */
[----:B------:R2:W-:Y:S01]  /*24620*/  MUFU.EX2 R137, R2 ;  /* 0x0000000200897308 */ /* 0x0005e20000000800 */
[----:B------:R-:W-:Y:S02]  /*24630*/  FMUL.FTZ R151, R151, R4 ;  /* 0x0000000497977220 */ /* 0x000fe40000410000 */
[-C--:B------:R-:W-:Y:S02]  /*24640*/  FMUL.FTZ R148, R148, R6.reuse ;  /* 0x0000000694947220 */ /* 0x080fe40000410000 */
[----:B------:R-:W-:Y:S02]  /*24650*/  FMUL.FTZ R149, R149, R6 ;  /* 0x0000000695957220 */ /* 0x000fe40000410000 */
[----:B--2---:R-:W-:-:S04]  /*24660*/  FFMA.FTZ R2, R64, R0, -R5 ;  /* 0x0000000040027223 */ /* 0x004fc80000010805 */
[----:B------:R2:W1:Y:S01]  /*24670*/  MUFU.EX2 R122, R2 ;  /* 0x00000002007a7308 */ /* 0x0004620000000800 */
[-C--:B------:R-:W-:Y:S02]  /*24680*/  FMUL.FTZ R162, R162, R4.reuse ;  /* 0x00000004a2a27220 */ /* 0x080fe40000410000 */
[----:B------:R-:W-:Y:S02]  /*24690*/  FMUL.FTZ R163, R163, R4 ;  /* 0x00000004a3a37220 */ /* 0x000fe40000410000 */
[-C--:B------:R-:W-:Y:S02]  /*246a0*/  FMUL.FTZ R160, R160, R6.reuse ;  /* 0x00000006a0a07220 */ /* 0x080fe40000410000 */
[----:B------:R-:W-:Y:S02]  /*246b0*/  FMUL.FTZ R161, R161, R6 ;  /* 0x00000006a1a17220 */ /* 0x000fe40000410000 */
[----:B--2---:R-:W-:-:S04]  /*246c0*/  FFMA.FTZ R2, R66, R0, -R3 ;  /* 0x0000000042027223 */ /* 0x004fc80000010803 */
[----:B------:R2:W1:Y:S01]  /*246d0*/  MUFU.EX2 R152, R2 ;  /* 0x0000000200987308 */ /* 0x0004620000000800 */
[----:B------:R-:W-:Y:S01]  /*246e0*/  HMMA.16816.F32 R148, R8, R20, R148 ;  /* 0x000000140894723c */ /* 0x000fe20000001894 */
[----:B--2---:R-:W-:-:S06]  /*246f0*/  FFMA.FTZ R2, R196, R0, -R3 ;  /* 0x00000000c4027223 */ /* 0x004fcc0000010803 */
[----:B------:R2:W-:Y:S01]  /*24700*/  MUFU.EX2 R211, R2 ;  /* 0x0000000200d37308 */ /* 0x0005e20000000800 */
[----:B------:R-:W-:Y:S01]  /*24710*/  HMMA.16816.F32 R20, R8, R22, R160 ;  /* 0x000000160814723c */ /* 0x000fe200000018a0 */
[----:B------:R-:W-:Y:S01]  /*24720*/  MOV R141, R46 ;  /* 0x0000002e008d7202 */ /* 0x000fe20000000f00 */
[----:B--2---:R-:W-:-:S05]  /*24730*/  FFMA.FTZ R2, R72, R0, -R3 ;  /* 0x0000000048027223 */ /* 0x004fca0000010803 */
[----:B------:R2:W-:Y:S01]  /*24740*/  MUFU.EX2 R214, R2 ;  /* 0x0000000200d67308 */ /* 0x0005e20000000800 */
[----:B------:R-:W-:Y:S02]  /*24750*/  MOV R143, R44 ;  /* 0x0000002c008f7202 */ /* 0x000fe40000000f00 */
[----:B---3--:R-:W-:Y:S01]  /*24760*/  F2FP.PACK_AB R8, R140, R142 ;  /* 0x0000008e8c08723e */ /* 0x008fe200000000ff */
[----:B--2---:R-:W-:-:S04]  /*24770*/  FFMA.FTZ R2, R198, R0, -R3 ;  /* 0x00000000c6027223 */ /* 0x004fc80000010803 */
[----:B------:R2:W-:Y:S01]  /*24780*/  MUFU.EX2 R209, R2 ;  /* 0x0000000200d17308 */ /* 0x0005e20000000800 */
[----:B------:R-:W-:Y:S02]  /*24790*/  F2FP.PACK_AB R9, R141, R143 ;  /* 0x0000008f8d09723e */ /* 0x000fe400000000ff */
[----:B-1----:R-:W-:Y:S02]  /*247a0*/  F2FP.PACK_AB R10, R133, R128 ;  /* 0x00000080850a723e */ /* 0x002fe400000000ff */
[----:B------:R-:W-:Y:S01]  /*247b0*/  F2FP.PACK_AB R11, R134, R139 ;  /* 0x0000008b860b723e */ /* 0x000fe200000000ff */
[----:B--2---:R-:W-:-:S04]  /*247c0*/  FFMA.FTZ R2, R202, R0, -R5 ;  /* 0x00000000ca027223 */ /* 0x004fc80000010805 */
[----:B------:R1:W-:Y:S02]  /*247d0*/  MUFU.EX2 R207, R2 ;  /* 0x0000000200cf7308 */ /* 0x0003e40000000800 */
[----:B------:R-:W-:Y:S01]  /*247e0*/  HMMA.16816.F32 R28, R8, R24, R28 ;  /* 0x00000018081c723c */ /* 0x000fe2000000181c */
[----:B------:R-:W-:Y:S02]  /*247f0*/  MOV R165, R70 ;  /* 0x0000004600a57202 */ /* 0x000fe40000000f00 */
[----:B------:R-:W-:Y:S01]  /*24800*/  MOV R138, R68 ;  /* 0x00000044008a7202 */ /* 0x000fe20000000f00 */
[----:B-1----:R-:W-:-:S04]  /*24810*/  FFMA.FTZ R2, R74, R0, -R5 ;  /* 0x000000004a027223 */ /* 0x002fc80000010805 */
[----:B------:R1:W2:Y:S01]  /*24820*/  MUFU.EX2 R205, R2 ;  /* 0x0000000200cd7308 */ /* 0x0002a20000000800 */
[C---:B------:R-:W-:Y:S01]  /*24830*/  HMMA.16816.F32 R40, R8.reuse, R26, R40 ;  /* 0x0000001a0828723c */ /* 0x040fe20000001828 */
[----:B------:R-:W3:Y:S07]  /*24840*/  LDSM.16.MT88.4 R24, [R181+0xb000] ;  /* 0x00b00000b518783b */ /* 0x000eee0000004200 */
[----:B----4-:R-:W-:Y:S01]  /*24850*/  HMMA.16816.F32 R36, R8, R32, R36 ;  /* 0x000000200824723c */ /* 0x010fe20000001824 */
        /* <DEDUP_REMOVED lines=25> */
[----:B------:R4:W-:Y:S02]  /*249f0*/  MUFU.EX2 R198, R2 ;  /* 0x0000000200c67308 */ /* 0x0009e40000000800 */
[----:B---3--:R-:W-:Y:S01]  /*24a00*/  HMMA.16816.F32 R28, R8, R24, R28 ;  /* 0x00000018081c723c */ /* 0x008fe2000000181c */
[----:B----4-:R-:W-:-:S05]  /*24a10*/  FFMA.FTZ R2, R84, R0, -R5 ;  /* 0x0000000054027223 */ /* 0x010fca0000010805 */
[----:B------:R3:W4:Y:S02]  /*24a20*/  MUFU.EX2 R197, R2 ;  /* 0x0000000200c57308 */ /* 0x0007240000000800 */
[C---:B------:R-:W-:Y:S01]  /*24a30*/  HMMA.16816.F32 R40, R8.reuse, R26, R40 ;  /* 0x0000001a0828723c */ /* 0x040fe20000001828 */
[----:B------:R-:W2:Y:S07]  /*24a40*/  LDSM.16.MT88.4 R24, [R181+0xb800] ;  /* 0x00b80000b518783b */ /* 0x000eae0000004200 */
[----:B-1----:R-:W-:Y:S01]  /*24a50*/  HMMA.16816.F32 R36, R8, R32, R36 ;  /* 0x000000200824723c */ /* 0x002fe20000001824 */
[----:B---3--:R-:W-:-:S07]  /*24a60*/  FFMA.FTZ R2, R208, R0, -R5 ;  /* 0x00000000d0027223 */ /* 0x008fce0000010805 */
[C---:B------:R-:W-:Y:S01]  /*24a70*/  HMMA.16816.F32 R48, R8.reuse, R34, R48 ;  /* 0x000000220830723c */ /* 0x040fe20000001830 */
[----:B------:R-:W1:Y:S01]  /*24a80*/  LDSM.16.MT88.4 R32, [R184+0xb800] ;  /* 0x00b80000b820783b */ /* 0x000e620000004200 */
[----:B------:R3:W-:Y:S06]  /*24a90*/  MUFU.EX2 R196, R2 ;  /* 0x0000000200c47308 */ /* 0x0007ec0000000800 */
[C---:B------:R-:W-:Y:S08]  /*24aa0*/  HMMA.16816.F32 R56, R8.reuse, R16, R56 ;  /* 0x000000100838723c */ /* 0x040ff00000001838 */
[----:B------:R-:W-:Y:S01]  /*24ab0*/  HMMA.16816.F32 R68, R8, R18, R68 ;  /* 0x000000120844723c */ /* 0x000fe20000001844 */
[----:B------:R-:W1:Y:S01]  /*24ac0*/  LDSM.16.MT88.4 R16, [R182+0xb800] ;  /* 0x00b80000b610783b */ /* 0x000e620000004200 */
[----:B---3--:R-:W-:-:S04]  /*24ad0*/  FFMA.FTZ R2, R86, R0, -R5 ;  /* 0x0000000056027223 */ /* 0x008fc80000010805 */
[----:B------:R3:W1:Y:S02]  /*24ae0*/  MUFU.EX2 R178, R2 ;  /* 0x0000000200b27308 */ /* 0x0006640000000800 */
[C---:B------:R-:W-:Y:S08]  /*24af0*/  HMMA.16816.F32 R148, R8.reuse, R12, R148 ;  /* 0x0000000c0894723c */ /* 0x040ff00000001894 */
[----:B------:R-:W-:Y:S01]  /*24b00*/  HMMA.16816.F32 R20, R8, R14, R20 ;  /* 0x0000000e0814723c */ /* 0x000fe20000001814 */
[----:B------:R-:W1:Y:S01]  /*24b10*/  LDSM.16.MT88.4 R12, [R183+0xb800] ;  /* 0x00b80000b70c783b */ /* 0x000e620000004200 */
[----:B---3--:R-:W-:-:S04]  /*24b20*/  FFMA.FTZ R2, R88, R0, -R3 ;  /* 0x0000000058027223 */ /* 0x008fc80000010803 */
[----:B------:R3:W1:Y:S01]  /*24b30*/  MUFU.EX2 R176, R2 ;  /* 0x0000000200b07308 */ /* 0x0006620000000800 */
[----:B------:R-:W-:Y:S01]  /*24b40*/  MOV R170, R45 ;  /* 0x0000002d00aa7202 */ /* 0x000fe20000000f00 */
[----:B---3--:R-:W-:-:S06]  /*24b50*/  FFMA.FTZ R2, R110, R0, -R3 ;  /* 0x000000006e027223 */ /* 0x008fcc0000010803 */
[----:B------:R3:W-:Y:S01]  /*24b60*/  MUFU.EX2 R171, R2 ;  /* 0x0000000200ab7308 */ /* 0x0007e20000000800 */
[----:B------:R-:W-:Y:S02]  /*24b70*/  MOV R168, R55 ;  /* 0x0000003700a87202 */ /* 0x000fe40000000f00 */
[----:B------:R-:W-:Y:S01]  /*24b80*/  MOV R163, R53 ;  /* 0x0000003500a37202 */ /* 0x000fe20000000f00 */
[----:B---3--:R-:W-:-:S04]  /*24b90*/  FFMA.FTZ R2, R90, R0, -R3 ;  /* 0x000000005a027223 */ /* 0x008fc80000010803 */
[----:B------:R3:W-:Y:S01]  /*24ba0*/  MUFU.EX2 R172, R2 ;  /* 0x0000000200ac7308 */ /* 0x0007e20000000800 */
[----:B------:R-:W-:Y:S02]  /*24bb0*/  MOV R90, R170 ;  /* 0x000000aa005a7202 */ /* 0x000fe40000000f00 */
[----:B------:R-:W-:Y:S01]  /*24bc0*/  MOV R130, R163 ;  /* 0x000000a300827202 */ /* 0x000fe20000000f00 */
[----:B---3--:R-:W-:-:S04]  /*24bd0*/  FFMA.FTZ R2, R174, R0, -R3 ;  /* 0x00000000ae027223 */ /* 0x008fc80000010803 */
[----:B------:R3:W-:Y:S01]  /*24be0*/  MUFU.EX2 R170, R2 ;  /* 0x0000000200aa7308 */ /* 0x0007e20000000800 */
[----:B------:R-:W-:Y:S02]  /*24bf0*/  MOV R162, R47 ;  /* 0x0000002f00a27202 */ /* 0x000fe40000000f00 */
[----:B------:R-:W-:Y:S02]  /*24c00*/  MOV R163, R168 ;  /* 0x000000a800a37202 */ /* 0x000fe40000000f00 */
[----:B--2---:R-:W-:Y:S02]  /*24c10*/  F2FP.PACK_AB R8, R205, R207 ;  /* 0x000000cfcd08723e */ /* 0x004fe400000000ff */
[----:B------:R-:W-:Y:S01]  /*24c20*/  F2FP.PACK_AB R9, R214, R211 ;  /* 0x000000d3d609723e */ /* 0x000fe200000000ff */
[----:B---3--:R-:W-:-:S04]  /*24c30*/  FFMA.FTZ R2, R215, R0, -R5 ;  /* 0x00000000d7027223 */ /* 0x008fc80000010805 */
[----:B------:R2:W-:Y:S01]  /*24c40*/  MUFU.EX2 R169, R2 ;  /* 0x0000000200a97308 */ /* 0x0005e20000000800 */
[----:B------:R-:W-:Y:S02]  /*24c50*/  F2FP.PACK_AB R10, R202, R203 ;  /* 0x000000cbca0a723e */ /* 0x000fe400000000ff */
[----:B------:R-:W-:Y:S02]  /*24c60*/  F2FP.PACK_AB R11, R78, R209 ;  /* 0x000000d14e0b723e */ /* 0x000fe400000000ff */
[----:B------:R-:W-:Y:S01]  /*24c70*/  MOV R166, R61 ;  /* 0x0000003d00a67202 */ /* 0x000fe20000000f00 */
[----:B--2---:R-:W-:Y:S01]  /*24c80*/  FFMA.FTZ R2, R92, R0, -R5 ;  /* 0x000000005c027223 */ /* 0x004fe20000010805 */
[----:B------:R-:W-:-:S03]  /*24c90*/  MOV R92, R162 ;  /* 0x000000a2005c7202 */ /* 0x000fc60000000f00 */
[----:B------:R2:W3:Y:S01]  /*24ca0*/  MUFU.EX2 R168, R2 ;  /* 0x0000000200a87308 */ /* 0x0004e20000000800 */
[----:B------:R-:W-:Y:S01]  /*24cb0*/  MOV R162, R167 ;  /* 0x000000a700a27202 */ /* 0x000fe20000000f00 */
[----:B------:R-:W-:Y:S01]  /*24cc0*/  HMMA.16816.F32 R52, R8, R24, R28 ;  /* 0x000000180834723c */ /* 0x000fe2000000181c */
[----:B------:R-:W3:Y:S01]  /*24cd0*/  LDSM.16.MT88.4 R28, [R181+0xc000] ;  /* 0x00c00000b51c783b */ /* 0x000ee20000004200 */
[----:B--2---:R-:W-:-:S06]  /*24ce0*/  FFMA.FTZ R2, R216, R0, -R5 ;  /* 0x00000000d8027223 */ /* 0x004fcc0000010805 */
[C---:B------:R-:W-:Y:S01]  /*24cf0*/  HMMA.16816.F32 R60, R8.reuse, R26, R40 ;  /* 0x0000001a083c723c */ /* 0x040fe20000001828 */
[----:B------:R-:W2:Y:S01]  /*24d00*/  LDSM.16.MT88.4 R24, [R184+0xc000] ;  /* 0x00c00000b818783b */ /* 0x000ea20000004200 */
[----:B------:R4:W-:Y:S06]  /*24d10*/  MUFU.EX2 R167, R2 ;  /* 0x0000000200a77308 */ /* 0x0009ec0000000800 */
[----:B-1----:R-:W-:Y:S01]  /*24d20*/  HMMA.16816.F32 R44, R8, R32, R36 ;  /* 0x00000020082c723c */ /* 0x002fe20000001824 */
[----:B------:R-:W-:-:S07]  /*24d30*/  MOV R161, R165 ;  /* 0x000000a500a17202 */ /* 0x000fce0000000f00 */
[----:B------:R-:W-:Y:S01]  /*24d40*/  HMMA.16816.F32 R40, R8, R34, R48 ;  /* 0x000000220828723c */ /* 0x000fe20000001830 */
[----:B----4-:R-:W-:Y:S01]  /*24d50*/  FFMA.FTZ R2, R94, R0, -R5 ;  /* 0x000000005e027223 */ /* 0x010fe20000010805 */
[----:B------:R-:W-:-:S03]  /*24d60*/  MOV R94, R166 ;  /* 0x000000a6005e7202 */ /* 0x000fc60000000f00 */
[----:B------:R1:W4:Y:S03]  /*24d70*/  MUFU.EX2 R166, R2 ;  /* 0x0000000200a67308 */ /* 0x0003260000000800 */
[C---:B------:R-:W-:Y:S08]  /*24d80*/  HMMA.16816.F32 R36, R8.reuse, R16, R56 ;  /* 0x000000100824723c */ /* 0x040ff00000001838 */
[----:B------:R-:W-:Y:S01]  /*24d90*/  HMMA.16816.F32 R68, R8, R18, R68 ;  /* 0x000000120844723c */ /* 0x000fe20000001844 */
[----:B------:R-:W2:Y:S01]  /*24da0*/  LDSM.16.MT88.4 R16, [R182+0xc000] ;  /* 0x00c00000b610783b */ /* 0x000ea20000004200 */
[----:B-1----:R-:W-:-:S06]  /*24db0*/  FFMA.FTZ R2, R89, R0, -R3 ;  /* 0x0000000059027223 */ /* 0x002fcc0000010803 */
[C---:B------:R-:W-:Y:S01]  /*24dc0*/  HMMA.16816.F32 R32, R8.reuse, R12, R148 ;  /* 0x0000000c0820723c */ /* 0x040fe20000001894 */
[----:B------:R1:W1:Y:S07]  /*24dd0*/  MUFU.EX2 R165, R2 ;  /* 0x0000000200a57308 */ /* 0x00026e0000000800 */
[----:B------:R-:W-:Y:S01]  /*24de0*/  HMMA.16816.F32 R20, R8, R14, R20 ;  /* 0x0000000e0814723c */ /* 0x000fe20000001814 */
[----:B------:R-:W2:Y:S01]  /*24df0*/  LDSM.16.MT88.4 R12, [R183+0xc000] ;  /* 0x00c00000b70c783b */ /* 0x000ea20000004200 */
[----:B------:R-:W-:-:S02]  /*24e00*/  MOV R160, R138 ;  /* 0x0000008a00a07202 */ /* 0x000fc40000000f00 */
[----:B------:R-:W-:Y:S01]  /*24e10*/  MOV R138, R164 ;  /* 0x000000a4008a7202 */ /* 0x000fe20000000f00 */
        /* <DEDUP_REMOVED lines=10> */
[----:B------:R-:W-:Y:S02]  /*24ec0*/  F2FP.PACK_AB R8, R197, R198 ;  /* 0x000000c6c508723e */ /* 0x000fe400000000ff */
[----:B------:R-:W-:Y:S02]  /*24ed0*/  F2FP.PACK_AB R9, R201, R200 ;  /* 0x000000c8c909723e */ /* 0x000fe400000000ff */
[----:B------:R-:W-:Y:S01]  /*24ee0*/  F2FP.PACK_AB R10, R178, R196 ;  /* 0x000000c4b20a723e */ /* 0x000fe200000000ff */
[----:B-1----:R-:W-:-:S04]  /*24ef0*/  FFMA.FTZ R2, R218, R0, -R5 ;  /* 0x00000000da027223 */ /* 0x002fc80000010805 */
[----:B------:R1:W-:Y:S01]  /*24f00*/  MUFU.EX2 R161, R2 ;  /* 0x0000000200a17308 */ /* 0x0003e20000000800 */
[----:B------:R-:W-:Y:S02]  /*24f10*/  F2FP.PACK_AB R11, R176, R199 ;  /* 0x000000c7b00b723e */ /* 0x000fe400000000ff */
[----:B------:R-:W-:Y:S01]  /*24f20*/  MOV R216, R152 ;  /* 0x0000009800d87202 */ /* 0x000fe20000000f00 */
[----:B-1----:R-:W-:-:S04]  /*24f30*/  FFMA.FTZ R2, R96, R0, -R5 ;  /* 0x0000000060027223 */ /* 0x002fc80000010805 */
[----:B------:R1:W1:Y:S01]  /*24f40*/  MUFU.EX2 R158, R2 ;  /* 0x00000002009e7308 */ /* 0x0002620000000800 */
[----:B---3--:R-:W-:Y:S01]  /*24f50*/  HMMA.16816.F32 R48, R8, R28, R52 ;  /* 0x0000001c0830723c */ /* 0x008fe20000001834 */
[----:B------:R-:W-:Y:S01]  /*24f60*/  MOV R204, R160 ;  /* 0x000000a000cc7202 */ /* 0x000fe20000000f00 */
[----:B-1----:R-:W-:-:S05]  /*24f70*/  FFMA.FTZ R2, R217, R0, -R5 ;  /* 0x00000000d9027223 */ /* 0x002fca0000010805 */
[----:B------:R1:W-:Y:S01]  /*24f80*/  MUFU.EX2 R152, R2 ;  /* 0x0000000200987308 */ /* 0x0003e20000000800 */
[C---:B------:R-:W-:Y:S01]  /*24f90*/  HMMA.16816.F32 R52, R8.reuse, R30, R60 ;  /* 0x0000001e0834723c */ /* 0x040fe2000000183c */
[----:B------:R-:W3:Y:S07]  /*24fa0*/  LDSM.16.MT88.4 R28, [R181+0xc800] ;  /* 0x00c80000b51c783b */ /* 0x000eee0000004200 */
        /* <DEDUP_REMOVED lines=8> */
[----:B--2---:R-:W-:-:S06]  /*25030*/  FFMA.FTZ R2, R98, R0, -R3 ;  /* 0x0000000062027223 */ /* 0x004fcc0000010803 */
[C---:B------:R-:W-:Y:S01]  /*25040*/  HMMA.16816.F32 R32, R8.reuse, R12, R32 ;  /* 0x0000000c0820723c */ /* 0x040fe20000001820 */
[----:B------:R2:W1:Y:S07]  /*25050*/  MUFU.EX2 R151, R2 ;  /* 0x0000000200977308 */ /* 0x00046e0000000800 */
[----:B------:R-:W-:Y:S01]  /*25060*/  HMMA.16816.F32 R20, R8, R14, R20 ;  /* 0x0000000e0814723c */ /* 0x000fe20000001814 */
[----:B------:R-:W1:Y:S01]  /*25070*/  LDSM.16.MT88.4 R12, [R183+0xc800] ;  /* 0x00c80000b70c783b */ /* 0x000e620000004200 */
[----:B--2---:R-:W-:-:S04]  /*25080*/  FFMA.FTZ R2, R114, R0, -R3 ;  /* 0x0000000072027223 */ /* 0x004fc80000010803 */
[----:B------:R2:W-:Y:S02]  /*25090*/  MUFU.EX2 R149, R2 ;  /* 0x0000000200957308 */ /* 0x0005e40000000800 */
[----:B--2---:R-:W-:-:S06]  /*250a0*/  FFMA.FTZ R2, R99, R0, -R3 ;  /* 0x0000000063027223 */ /* 0x004fcc0000010803 */
[----:B------:R2:W-:Y:S02]  /*250b0*/  MUFU.EX2 R150, R2 ;  /* 0x0000000200967308 */ /* 0x0005e40000000800 */
[----:B--2---:R-:W-:-:S06]  /*250c0*/  FFMA.FTZ R2, R116, R0, -R3 ;  /* 0x0000000074027223 */ /* 0x004fcc0000010803 */
[----:B------:R2:W-:Y:S01]  /*250d0*/  MUFU.EX2 R148, R2 ;  /* 0x0000000200947308 */ /* 0x0005e20000000800 */
[----:B------:R-:W-:Y:S02]  /*250e0*/  F2FP.PACK_AB R8, R168, R169 ;  /* 0x000000a9a808723e */ /* 0x000fe400000000ff */
[----:B------:R-:W-:Y:S01]  /*250f0*/  F2FP.PACK_AB R9, R172, R171 ;  /* 0x000000abac09723e */ /* 0x000fe200000000ff */
[----:B--2---:R-:W-:-:S04]  /*25100*/  FFMA.FTZ R2, R220, R0, -R5 ;  /* 0x00000000dc027223 */ /* 0x004fc80000010805 */
[----:B------:R2:W-:Y:S01]  /*25110*/  MUFU.EX2 R147, R2 ;  /* 0x0000000200937308 */ /* 0x0005e20000000800 */
        /* <DEDUP_REMOVED lines=8> */
[C---:B-1----:R-:W-:Y:S08]  /*251a0*/  HMMA.16816.F32 R44, R8.reuse, R24, R44 ;  /* 0x00000018082c723c */ /* 0x042ff0000000182c */
[----:B------:R-:W-:Y:S01]  /*251b0*/  HMMA.16816.F32 R56, R8, R26, R56 ;  /* 0x0000001a0838723c */ /* 0x000fe20000001838 */
[----:B------:R-:W1:Y:S01]  /*251c0*/  LDSM.16.MT88.4 R24, [R184+0xd000] ;  /* 0x00d00000b818783b */ /* 0x000e620000004200 */
[----:B--2---:R-:W-:-:S06]  /*251d0*/  FFMA.FTZ R2, R101, R0, -R5 ;  /* 0x0000000065027223 */ /* 0x004fcc0000010805 */
[C---:B------:R-:W-:Y:S01]  /*251e0*/  HMMA.16816.F32 R48, R8.reuse, R16, R36 ;  /* 0x000000100830723c */ /* 0x040fe20000001824 */
[----:B------:R2:W3:Y:S07]  /*251f0*/  MUFU.EX2 R144, R2 ;  /* 0x0000000200907308 */ /* 0x0004ee0000000800 */
[C---:B------:R-:W-:Y:S01]  /*25200*/  HMMA.16816.F32 R68, R8.reuse, R18, R68 ;  /* 0x000000120844723c */ /* 0x040fe20000001844 */
[----:B------:R-:W1:Y:S07]  /*25210*/  LDSM.16.MT88.4 R16, [R182+0xd000] ;  /* 0x00d00000b610783b */ /* 0x000e6e0000004200 */
[----:B------:R-:W-:Y:S01]  /*25220*/  HMMA.16816.F32 R36, R8, R12, R32 ;  /* 0x0000000c0824723c */ /* 0x000fe20000001820 */
[----:B------:R-:W-:Y:S01]  /*25230*/  MOV R97, R141 ;  /* 0x0000008d00617202 */ /* 0x000fe20000000f00 */
[----:B------:R-:W-:Y:S01]  /*25240*/  LDSM.16.MT88.4 R32, [R181+0xd800] ;  /* 0x00d80000b520783b */ /* 0x000fe20000004200 */
[----:B--2---:R-:W-:-:S05]  /*25250*/  FFMA.FTZ R2, R102, R0, -R3 ;  /* 0x0000000066027223 */ /* 0x004fca0000010803 */
[----:B------:R-:W-:Y:S01]  /*25260*/  HMMA.16816.F32 R20, R8, R14, R20 ;  /* 0x0000000e0814723c */ /* 0x000fe20000001814 */
[----:B------:R-:W2:Y:S01]  /*25270*/  LDSM.16.MT88.4 R12, [R183+0xd000] ;  /* 0x00d00000b70c783b */ /* 0x000ea20000004200 */
[----:B------:R3:W1:Y:S01]  /*25280*/  MUFU.EX2 R143, R2 ;  /* 0x00000002008f7308 */ /* 0x0006620000000800 */
[----:B------:R-:W-:-:S05]  /*25290*/  MOV R72, R142 ;  /* 0x0000008e00487202 */ /* 0x000fca0000000f00 */
[----:B------:R-:W-:Y:S01]  /*252a0*/  HMMA.16816.F32 R52, R8, R30, R52 ;  /* 0x0000001e0834723c */ /* 0x000fe20000001834 */
[----:B------:R-:W1:Y:S01]  /*252b0*/  LDSM.16.MT88.4 R28, [R181+0xd000] ;  /* 0x00d00000b51c783b */ /* 0x000e620000004200 */
[----:B---3--:R-:W-:-:S04]  /*252c0*/  FFMA.FTZ R2, R223, R0, -R3 ;  /* 0x00000000df027223 */ /* 0x008fc80000010803 */
[----:B------:R3:W-:Y:S01]  /*252d0*/  MUFU.EX2 R141, R2 ;  /* 0x00000002008d7308 */ /* 0x0007e20000000800 */
[----:B------:R-:W-:Y:S01]  /*252e0*/  MOV R96, R140 ;  /* 0x0000008c00607202 */ /* 0x000fe20000000f00 */
[----:B---3--:R-:W-:-:S06]  /*252f0*/  FFMA.FTZ R2, R79, R0, -R3 ;  /* 0x000000004f027223 */ /* 0x008fcc0000010803 */
[----:B------:R3:W-:Y:S02]  /*25300*/  MUFU.EX2 R142, R2 ;  /* 0x00000002008e7308 */ /* 0x0007e40000000800 */
[----:B---3--:R-:W-:-:S06]  /*25310*/  FFMA.FTZ R2, R226, R0, -R3 ;  /* 0x00000000e2027223 */ /* 0x008fcc0000010803 */
[----:B------:R3:W-:Y:S01]  /*25320*/  MUFU.EX2 R140, R2 ;  /* 0x00000002008c7308 */ /* 0x0007e20000000800 */
[----:B------:R-:W-:Y:S02]  /*25330*/  MOV R226, R139 ;  /* 0x0000008b00e27202 */ /* 0x000fe40000000f00 */
[----:B------:R-:W-:Y:S01]  /*25340*/  MOV R84, R137 ;  /* 0x0000008900547202 */ /* 0x000fe20000000f00 */
[----:B---3--:R-:W-:-:S04]  /*25350*/  FFMA.FTZ R2, R231, R0, -R5 ;  /* 0x00000000e7027223 */ /* 0x008fc80000010805 */
[----:B------:R3:W-:Y:S01]  /*25360*/  MUFU.EX2 R139, R2 ;  /* 0x00000002008b7308 */ /* 0x0007e20000000800 */
[----:B------:R-:W-:Y:S02]  /*25370*/  MOV R231, R138 ;  /* 0x0000008a00e77202 */ /* 0x000fe40000000f00 */
[----:B------:R-:W-:Y:S02]  /*25380*/  F2FP.PACK_AB R8, R158, R161 ;  /* 0x000000a19e08723e */ /* 0x000fe400000000ff */
[----:B------:R-:W-:Y:S02]  /*25390*/  F2FP.PACK_AB R9, R163, R164 ;  /* 0x000000a4a309723e */ /* 0x000fe400000000ff */
[----:B------:R-:W-:Y:S01]  /*253a0*/  F2FP.PACK_AB R10, R160, R152 ;  /* 0x00000098a00a723e */ /* 0x000fe200000000ff */
[----:B---3--:R-:W-:-:S04]  /*253b0*/  FFMA.FTZ R2, R103, R0, -R5 ;  /* 0x0000000067027223 */ /* 0x008fc80000010805 */
[----:B------:R3:W1:Y:S01]  /*253c0*/  MUFU.EX2 R138, R2 ;  /* 0x00000002008a7308 */ /* 0x0006620000000800 */
[----:B------:R-:W-:Y:S02]  /*253d0*/  F2FP.PACK_AB R11, R151, R162 ;  /* 0x000000a2970b723e */ /* 0x000fe400000000ff */
[----:B------:R-:W-:Y:S01]  /*253e0*/  MOV R210, R136 ;  /* 0x0000008800d27202 */ /* 0x000fe20000000f00 */
[----:B---3--:R-:W-:-:S04]  /*253f0*/  FFMA.FTZ R2, R230, R0, -R5 ;  /* 0x00000000e6027223 */ /* 0x008fc80000010805 */
[----:B------:R3:W-:Y:S01]  /*25400*/  MUFU.EX2 R137, R2 ;  /* 0x0000000200897308 */ /* 0x0007e20000000800 */
[----:B-1----:R-:W-:Y:S01]  /*25410*/  HMMA.16816.F32 R44, R8, R24, R44 ;  /* 0x00000018082c723c */ /* 0x002fe2000000182c */
[----:B------:R-:W-:-:S07]  /*25420*/  MOV R218, R135 ;  /* 0x0000008700da7202 */ /* 0x000fce0000000f00 */
[----:B------:R-:W-:Y:S01]  /*25430*/  HMMA.16816.F32 R56, R8, R26, R56 ;  /* 0x0000001a0838723c */ /* 0x000fe20000001838 */
[----:B---3--:R-:W-:-:S07]  /*25440*/  FFMA.FTZ R2, R104, R0, -R5 ;  /* 0x0000000068027223 */ /* 0x008fce0000010805 */
[C---:B------:R-:W-:Y:S01]  /*25450*/  HMMA.16816.F32 R48, R8.reuse, R16, R48 ;  /* 0x000000100830723c */ /* 0x040fe20000001830 */
[----:B------:R1:W3:Y:S07]  /*25460*/  MUFU.EX2 R136, R2 ;  /* 0x0000000200887308 */ /* 0x0002ee0000000800 */
[----:B------:R-:W-:Y:S01]  /*25470*/  HMMA.16816.F32 R68, R8, R18, R68 ;  /* 0x000000120844723c */ /* 0x000fe20000001844 */
[----:B------:R-:W3:Y:S01]  /*25480*/  LDSM.16.MT88.4 R16, [R182+0xd800] ;  /* 0x00d80000b610783b */ /* 0x000ee20000004200 */
[----:B------:R-:W-:-:S06]  /*25490*/  MOV R223, R132 ;  /* 0x0000008400df7202 */ /* 0x000fcc0000000f00 */
[----:B--2---:R-:W-:Y:S01]  /*254a0*/  HMMA.16816.F32 R24, R8, R12, R36 ;  /* 0x0000000c0818723c */ /* 0x004fe20000001824 */
[----:B------:R-:W-:Y:S01]  /*254b0*/  MOV R219, R134 ;  /* 0x0000008600db7202 */ /* 0x000fe20000000f00 */
[----:B------:R-:W-:Y:S01]  /*254c0*/  LDSM.16.MT88.4 R36, [R184+0xe000] ;  /* 0x00e00000b824783b */ /* 0x000fe20000004200 */
[----:B-1----:R-:W-:-:S05]  /*254d0*/  FFMA.FTZ R2, R93, R0, -R3 ;  /* 0x000000005d027223 */ /* 0x002fca0000010803 */
[----:B------:R-:W-:Y:S01]  /*254e0*/  HMMA.16816.F32 R20, R8, R14, R20 ;  /* 0x0000000e0814723c */ /* 0x000fe20000001814 */
[----:B------:R-:W1:Y:S01]  /*254f0*/  LDSM.16.MT88.4 R12, [R183+0xd800] ;  /* 0x00d80000b70c783b */ /* 0x000e620000004200 */
[----:B------:R2:W1:Y:S01]  /*25500*/  MUFU.EX2 R135, R2 ;  /* 0x0000000200877308 */ /* 0x0004620000000800 */
[----:B------:R-:W-:-:S05]  /*25510*/  MOV R82, R133 ;  /* 0x0000008500527202 */ /* 0x000fca0000000f00 */
[----:B------:R-:W-:Y:S01]  /*25520*/  HMMA.16816.F32 R40, R8, R28, R40 ;  /* 0x0000001c0828723c */ /* 0x000fe20000001828 */
[----:B--2---:R-:W-:-:S04]  /*25530*/  FFMA.FTZ R2, R229, R0, -R3 ;  /* 0x00000000e5027223 */ /* 0x004fc80000010803 */
[----:B------:R2:W-:Y:S03]  /*25540*/  MUFU.EX2 R132, R2 ;  /* 0x0000000200847308 */ /* 0x0005e60000000800 */
        /* <DEDUP_REMOVED lines=8> */
[----:B----4-:R-:W-:Y:S02]  /*255d0*/  F2FP.PACK_AB R8, R146, R147 ;  /* 0x000000939208723e */ /* 0x010fe400000000ff */
[----:B------:R-:W-:Y:S01]  /*255e0*/  F2FP.PACK_AB R9, R150, R149 ;  /* 0x000000959609723e */ /* 0x000fe200000000ff */
[----:B--2---:R-:W-:-:S04]  /*255f0*/  FFMA.FTZ R2, R234, R0, -R5 ;  /* 0x00000000ea027223 */ /* 0x004fc80000010805 */
[----:B------:R2:W-:Y:S01]  /*25600*/  MUFU.EX2 R131, R2 ;  /* 0x0000000200837308 */ /* 0x0005e20000000800 */
[----:B------:R-:W-:Y:S02]  /*25610*/  F2FP.PACK_AB R10, R144, R145 ;  /* 0x00000091900a723e */ /* 0x000fe400000000ff */
[----:B------:R-:W-:Y:S02]  /*25620*/  F2FP.PACK_AB R11, R143, R148 ;  /* 0x000000948f0b723e */ /* 0x000fe400000000ff */
[----:B------:R-:W-:Y:S01]  /*25630*/  MOV R79, R128 ;  /* 0x00000080004f7202 */ /* 0x000fe20000000f00 */
[----:B--2---:R-:W-:-:S04]  /*25640*/  FFMA.FTZ R2, R95, R0, -R5 ;  /* 0x000000005f027223 */ /* 0x004fc80000010805 */
[----:B------:R2:W4:Y:S01]  /*25650*/  MUFU.EX2 R130, R2 ;  /* 0x0000000200827308 */ /* 0x0005220000000800 */
[----:B------:R-:W-:Y:S01]  /*25660*/  MOV R220, R126 ;  /* 0x0000007e00dc7202 */ /* 0x000fe20000000f00 */
[----:B------:R-:W-:Y:S01]  /*25670*/  HMMA.16816.F32 R40, R8, R32, R40 ;  /* 0x000000200828723c */ /* 0x000fe20000001828 */
[----:B------:R-:W-:Y:S01]  /*25680*/  MOV R89, R124 ;  /* 0x0000007c00597202 */ /* 0x000fe20000000f00 */
[----:B--2---:R-:W-:-:S04]  /*25690*/  FFMA.FTZ R2, R235, R0, -R5 ;  /* 0x00000000eb027223 */ /* 0x004fc80000010805 */
[----:B------:R2:W-:Y:S02]  /*256a0*/  MUFU.EX2 R128, R2 ;  /* 0x0000000200807308 */ /* 0x0005e40000000800 */
[C---:B------:R-:W-:Y:S01]  /*256b0*/  HMMA.16816.F32 R52, R8.reuse, R34, R52 ;  /* 0x000000220834723c */ /* 0x040fe20000001834 */
[----:B------:R-:W4:Y:S07]  /*256c0*/  LDSM.16.MT88.4 R32, [R181+0xe000] ;  /* 0x00e00000b520783b */ /* 0x000f2e0000004200 */
[----:B---3--:R-:W-:Y:S01]  /*256d0*/  HMMA.16816.F32 R48, R8, R16, R48 ;  /* 0x000000100830723c */ /* 0x008fe20000001830 */
[----:B--2---:R-:W-:-:S07]  /*256e0*/  FFMA.FTZ R2, R87, R0, -R5 ;  /* 0x0000000057027223 */ /* 0x004fce0000010805 */
[C---:B------:R-:W-:Y:S01]  /*256f0*/  HMMA.16816.F32 R68, R8.reuse, R18, R68 ;  /* 0x000000120844723c */ /* 0x040fe20000001844 */
[----:B------:R-:W2:Y:S01]  /*25700*/  LDSM.16.MT88.4 R16, [R182+0xe000] ;  /* 0x00e00000b610783b */ /* 0x000ea20000004200 */
[----:B------:R3:W2:Y:S06]  /*25710*/  MUFU.EX2 R126, R2 ;  /* 0x00000002007e7308 */ /* 0x0006ac0000000800 */
[C---:B-1----:R-:W-:Y:S08]  /*25720*/  HMMA.16816.F32 R24, R8.reuse, R12, R24 ;  /* 0x0000000c0818723c */ /* 0x042ff00000001818 */
[----:B------:R-:W-:Y:S01]  /*25730*/  HMMA.16816.F32 R20, R8, R14, R20 ;  /* 0x0000000e0814723c */ /* 0x000fe20000001814 */
[----:B------:R-:W1:Y:S01]  /*25740*/  LDSM.16.MT88.4 R12, [R183+0xe000] ;  /* 0x00e00000b70c783b */ /* 0x000e620000004200 */
        /* <DEDUP_REMOVED lines=8> */
[----:B---3--:R-:W-:-:S05]  /*257d0*/  FFMA.FTZ R2, R83, R0, -R3 ;  /* 0x0000000053027223 */ /* 0x008fca0000010803 */
        /* <DEDUP_REMOVED lines=16> */
[----:B------:R-:W-:Y:S01]  /*258e0*/  HMMA.16816.F32 R52, R8, R36, R44 ;  /* 0x000000240834723c */ /* 0x000fe2000000182c */
[----:B------:R-:W4:Y:S01]  /*258f0*/  LDSM.16.MT88.4 R44, [R184+0xe800] ;  /* 0x00e80000b82c783b */ /* 0x000f220000004200 */
[----:B---3--:R-:W-:-:S06]  /*25900*/  FFMA.FTZ R2, R106, R0, -R5 ;  /* 0x000000006a027223 */ /* 0x008fcc0000010805 */
[C---:B------:R-:W-:Y:S01]  /*25910*/  HMMA.16816.F32 R60, R8.reuse, R38, R56 ;  /* 0x00000026083c723c */ /* 0x040fe20000001838 */
[----:B------:R3:W1:Y:S07]  /*25920*/  MUFU.EX2 R108, R2 ;  /* 0x00000002006c7308 */ /* 0x00066e0000000800 */
[C---:B--2---:R-:W-:Y:S08]  /*25930*/  HMMA.16816.F32 R56, R8.reuse, R16, R48 ;  /* 0x000000100838723c */ /* 0x044ff00000001830 */
[----:B------:R-:W-:Y:S01]  /*25940*/  HMMA.16816.F32 R68, R8, R18, R68 ;  /* 0x000000120844723c */ /* 0x000fe20000001844 */
[----:B------:R-:W2:Y:S01]  /*25950*/  LDSM.16.MT88.4 R16, [R182+0xe800] ;  /* 0x00e80000b610783b */ /* 0x000ea20000004200 */
[----:B---3--:R-:W-:-:S04]  /*25960*/  FFMA.FTZ R2, R73, R0, -R3 ;  /* 0x0000000049027223 */ /* 0x008fc80000010803 */
[----:B------:R3:W2:Y:S02]  /*25970*/  MUFU.EX2 R106, R2 ;  /* 0x00000002006a7308 */ /* 0x0006a40000000800 */
[C---:B-1----:R-:W-:Y:S01]  /*25980*/  HMMA.16816.F32 R48, R8.reuse, R12, R24 ;  /* 0x0000000c0830723c */ /* 0x042fe20000001818 */
[----:B------:R-:W-:Y:S07]  /*25990*/  LDSM.16.MT88.4 R24, [R181+0xf000] ;  /* 0x00f00000b518783b */ /* 0x000fee0000004200 */
[----:B------:R-:W-:Y:S01]  /*259a0*/  HMMA.16816.F32 R20, R8, R14, R20 ;  /* 0x0000000e0814723c */ /* 0x000fe20000001814 */
[----:B------:R-:W1:Y:S01]  /*259b0*/  LDSM.16.MT88.4 R12, [R183+0xe800] ;  /* 0x00e80000b70c783b */ /* 0x000e620000004200 */
[----:B---3--:R-:W-:-:S04]  /*259c0*/  FFMA.FTZ R2, R238, R0, -R3 ;  /* 0x00000000ee027223 */ /* 0x008fc80000010803 */
[----:B------:R3:W-:Y:S02]  /*259d0*/  MUFU.EX2 R103, R2 ;  /* 0x0000000200677308 */ /* 0x0007e40000000800 */
[----:B---3--:R-:W-:-:S06]  /*259e0*/  FFMA.FTZ R2, R75, R0, -R3 ;  /* 0x000000004b027223 */ /* 0x008fcc0000010803 */
[----:B------:R3:W-:Y:S02]  /*259f0*/  MUFU.EX2 R105, R2 ;  /* 0x0000000200697308 */ /* 0x0007e40000000800 */
[----:B---3--:R-:W-:-:S06]  /*25a00*/  FFMA.FTZ R2, R240, R0, -R3 ;  /* 0x00000000f0027223 */ /* 0x008fcc0000010803 */
[----:B------:R3:W-:Y:S02]  /*25a10*/  MUFU.EX2 R104, R2 ;  /* 0x0000000200687308 */ /* 0x0007e40000000800 */
[----:B---3--:R-:W-:-:S06]  /*25a20*/  FFMA.FTZ R2, R241, R0, -R5 ;  /* 0x00000000f1027223 */ /* 0x008fcc0000010805 */
[----:B------:R3:W-:Y:S01]  /*25a30*/  MUFU.EX2 R102, R2 ;  /* 0x0000000200667308 */ /* 0x0007e20000000800 */
        /* <DEDUP_REMOVED lines=9> */
[----:B----4-:R-:W-:Y:S01]  /*25ad0*/  HMMA.16816.F32 R28, R8, R32, R28 ;  /* 0x00000020081c723c */ /* 0x010fe2000000181c */
[----:B------:R-:W-:Y:S01]  /*25ae0*/  MOV R86, R67 ;  /* 0x0000004300567202 */ /* 0x000fe20000000f00 */
[----:B------:R-:W-:Y:S02]  /*25af0*/  FFMA.FTZ R4, R230, R4, R7 ;  /* 0x00000004e6047223 */ /* 0x000fe40000010007 */
[----:B---3--:R-:W-:-:S04]  /*25b00*/  FFMA.FTZ R2, R109, R0, -R5 ;  /* 0x000000006d027223 */ /* 0x008fc80000010805 */
[----:B------:R3:W4:Y:S01]  /*25b10*/  MUFU.EX2 R99, R2 ;  /* 0x0000000200637308 */ /* 0x0007220000000800 */
[----:B------:R-:W-:Y:S01]  /*25b20*/  HMMA.16816.F32 R40, R8, R34, R40 ;  /* 0x000000220828723c */ /* 0x000fe20000001828 */
[----:B------:R-:W4:Y:S01]  /*25b30*/  LDSM.16.MT88.4 R32, [R184+0xf000] ;  /* 0x00f00000b820783b */ /* 0x000f220000004200 */
[----:B------:R-:W-:-:S06]  /*25b40*/  MOV R230, R96 ;  /* 0x0000006000e67202 */ /* 0x000fcc0000000f00 */
[----:B------:R-:W-:Y:S01]  /*25b50*/  HMMA.16816.F32 R36, R8, R44, R52 ;  /* 0x0000002c0824723c */ /* 0x000fe20000001834 */
[----:B---3--:R-:W-:-:S07]  /*25b60*/  FFMA.FTZ R2, R111, R0, -R3 ;  /* 0x000000006f027223 */ /* 0x008fce0000010803 */
[C---:B--2---:R-:W-:Y:S01]  /*25b70*/  HMMA.16816.F32 R52, R8.reuse, R16, R56 ;  /* 0x000000100834723c */ /* 0x044fe20000001838 */
[----:B------:R2:W3:Y:S07]  /*25b80*/  MUFU.EX2 R98, R2 ;  /* 0x0000000200627308 */ /* 0x0004ee0000000800 */
[C---:B-1----:R-:W-:Y:S08]  /*25b90*/  HMMA.16816.F32 R64, R8.reuse, R12, R48 ;  /* 0x0000000c0840723c */ /* 0x042ff00000001830 */
[----:B------:R-:W-:Y:S01]  /*25ba0*/  HMMA.16816.F32 R56, R8, R14, R20 ;  /* 0x0000000e0838723c */ /* 0x000fe20000001814 */
[----:B------:R-:W1:Y:S01]  /*25bb0*/  LDSM.16.MT88.4 R12, [R183+0xf000] ;  /* 0x00f00000b70c783b */ /* 0x000e620000004200 */
[----:B--2---:R-:W-:Y:S01]  /*25bc0*/  FFMA.FTZ R2, R243, R0, -R3 ;  /* 0x00000000f3027223 */ /* 0x004fe20000010803 */
[----:B------:R-:W-:-:S02]  /*25bd0*/  MOV R229, R97 ;  /* 0x0000006100e57202 */ /* 0x000fc40000000f00 */
[----:B------:R-:W-:Y:S01]  /*25be0*/  LDSM.16.MT88.4 R20, [R184+0xf800] ;  /* 0x00f80000b814783b */ /* 0x000fe20000004200 */
[----:B------:R2:W-:Y:S02]  /*25bf0*/  MUFU.EX2 R96, R2 ;  /* 0x0000000200607308 */ /* 0x0005e40000000800 */
[----:B------:R-:W-:Y:S01]  /*25c00*/  HMMA.16816.F32 R68, R8, R18, R68 ;  /* 0x000000120844723c */ /* 0x000fe20000001844 */
[----:B------:R-:W1:Y:S01]  /*25c10*/  LDSM.16.MT88.4 R16, [R182+0xf000] ;  /* 0x00f00000b610783b */ /* 0x000e620000004200 */
[----:B------:R-:W-:Y:S01]  /*25c20*/  MOV R232, R94 ;  /* 0x0000005e00e87202 */ /* 0x000fe20000000f00 */
[----:B--2---:R-:W-:-:S04]  /*25c30*/  FFMA.FTZ R2, R113, R0, -R3 ;  /* 0x0000000071027223 */ /* 0x004fc80000010803 */
[----:B------:R2:W-:Y:S01]  /*25c40*/  MUFU.EX2 R97, R2 ;  /* 0x0000000200617308 */ /* 0x0005e20000000800 */
[----:B------:R-:W-:Y:S07]  /*25c50*/  HMMA.16816.F32 R60, R8, R46, R60 ;  /* 0x0000002e083c723c */ /* 0x000fee000000183c */
[----:B------:R-:W-:Y:S01]  /*25c60*/  F2FP.PACK_AB R8, R114, R112 ;  /* 0x000000707208723e */ /* 0x000fe200000000ff */
[----:B--2---:R-:W-:-:S04]  /*25c70*/  FFMA.FTZ R2, R244, R0, -R3 ;  /* 0x00000000f4027223 */ /* 0x004fc80000010803 */
[----:B------:R2:W-:Y:S01]  /*25c80*/  MUFU.EX2 R95, R2 ;  /* 0x00000002005f7308 */ /* 0x0005e20000000800 */
[----:B------:R-:W-:Y:S02]  /*25c90*/  F2FP.PACK_AB R9, R120, R116 ;  /* 0x000000747809723e */ /* 0x000fe400000000ff */
[----:B------:R-:W-:Y:S02]  /*25ca0*/  F2FP.PACK_AB R10, R108, R110 ;  /* 0x0000006e6c0a723e */ /* 0x000fe400000000ff */
[----:B------:R-:W-:Y:S01]  /*25cb0*/  F2FP.PACK_AB R11, R106, R122 ;  /* 0x0000007a6a0b723e */ /* 0x000fe200000000ff */
[----:B--2---:R-:W-:-:S04]  /*25cc0*/  FFMA.FTZ R2, R245, R0, -R5 ;  /* 0x00000000f5027223 */ /* 0x004fc80000010805 */
[----:B------:R2:W-:Y:S02]  /*25cd0*/  MUFU.EX2 R94, R2 ;  /* 0x00000002005e7308 */ /* 0x0005e40000000800 */
[C---:B------:R-:W-:Y:S01]  /*25ce0*/  HMMA.16816.F32 R48, R8.reuse, R24, R28 ;  /* 0x000000180830723c */ /* 0x040fe2000000181c */
[----:B------:R-:W-:Y:S01]  /*25cf0*/  MOV R234, R92 ;  /* 0x0000005c00ea7202 */ /* 0x000fe20000000f00 */
[----:B------:R-:W-:Y:S06]  /*25d00*/  LDSM.16.MT88.4 R28, [R182+0xf800] ;  /* 0x00f80000b61c783b */ /* 0x000fec0000004200 */
[----:B------:R-:W-:Y:S01]  /*25d10*/  HMMA.16816.F32 R44, R8, R26, R40 ;  /* 0x0000001a082c723c */ /* 0x000fe20000001828 */
[----:B------:R-:W1:Y:S01]  /*25d20*/  LDSM.16.MT88.4 R24, [R181+0xf800] ;  /* 0x00f80000b518783b */ /* 0x000e620000004200 */
[----:B--2---:R-:W-:-:S04]  /*25d30*/  FFMA.FTZ R2, R115, R0, -R5 ;  /* 0x0000000073027223 */ /* 0x004fc80000010805 */
[----:B------:R2:W1:Y:S01]  /*25d40*/  MUFU.EX2 R93, R2 ;  /* 0x00000002005d7308 */ /* 0x0004620000000800 */
[----:B------:R-:W-:Y:S02]  /*25d50*/  MOV R85, R91 ;  /* 0x0000005b00557202 */ /* 0x000fe40000000f00 */
[----:B------:R-:W-:Y:S01]  /*25d60*/  MOV R235, R90 ;  /* 0x0000005a00eb7202 */ /* 0x000fe20000000f00 */
[----:B--2---:R-:W-:-:S04]  /*25d70*/  FFMA.FTZ R2, R246, R0, -R5 ;  /* 0x00000000f6027223 */ /* 0x004fc80000010805 */
[----:B------:R2:W-:Y:S01]  /*25d80*/  MUFU.EX2 R92, R2 ;  /* 0x00000002005c7308 */ /* 0x0005e20000000800 */
[----:B----4-:R-:W-:Y:S01]  /*25d90*/  HMMA.16816.F32 R36, R8, R32, R36 ;  /* 0x000000200824723c */ /* 0x010fe20000001824 */
[----:B--2---:R-:W-:-:S06]  /*25da0*/  FFMA.FTZ R2, R117, R0, -R5 ;  /* 0x0000000075027223 */ /* 0x004fcc0000010805 */
[----:B------:R2:W4:Y:S01]  /*25db0*/  MUFU.EX2 R91, R2 ;  /* 0x00000002005b7308 */ /* 0x0005220000000800 */
[C---:B------:R-:W-:Y:S08]  /*25dc0*/  HMMA.16816.F32 R32, R8.reuse, R34, R60 ;  /* 0x000000220820723c */ /* 0x040ff0000000183c */
[----:B-1----:R-:W-:Y:S01]  /*25dd0*/  HMMA.16816.F32 R64, R8, R12, R64 ;  /* 0x0000000c0840723c */ /* 0x002fe20000001840 */
[----:B--2---:R-:W-:-:S07]  /*25de0*/  FFMA.FTZ R2, R118, R0, -R3 ;  /* 0x0000000076027223 */ /* 0x004fce0000010803 */
[C---:B------:R-:W-:Y:S01]  /*25df0*/  HMMA.16816.F32 R60, R8.reuse, R14, R56 ;  /* 0x0000000e083c723c */ /* 0x040fe20000001838 */
[----:B------:R-:W1:Y:S01]  /*25e00*/  LDSM.16.MT88.4 R12, [R183+0xf800] ;  /* 0x00f80000b70c783b */ /* 0x000e620000004200 */
[----:B------:R2:W1:Y:S06]  /*25e10*/  MUFU.EX2 R90, R2 ;  /* 0x00000002005a7308 */ /* 0x00046c0000000800 */
[----:B------:R-:W-:Y:S01]  /*25e20*/  HMMA.16816.F32 R40, R8, R16, R52 ;  /* 0x000000100828723c */ /* 0x000fe20000001834 */
[----:B--2---:R-:W-:Y:S01]  /*25e30*/  FFMA.FTZ R2, R234, R6, R235 ;  /* 0x00000006ea027223 */ /* 0x004fe200000100eb */
[----:B------:R-:W-:-:S03]  /*25e40*/  MOV R234, R223 ;  /* 0x000000df00ea7202 */ /* 0x000fc60000000f00 */
[----:B------:R-:W-:Y:S02]  /*25e50*/  FADD.FTZ R7, R85, R2 ;  /* 0x0000000255077221 */ /* 0x000fe40000010000 */
[-CC-:B------:R-:W-:Y:S01]  /*25e60*/  FFMA.FTZ R2, R119, R0.reuse, -R3.reuse ;  /* 0x0000000077027223 */ /* 0x180fe20000010803 */
[----:B------:R-:W-:Y:S01]  /*25e70*/  MOV R223, R89 ;  /* 0x0000005900df7202 */ /* 0x000fe20000000f00 */
[----:B------:R-:W-:Y:S01]  /*25e80*/  HMMA.16816.F32 R52, R8, R18, R68 ;  /* 0x000000120834723c */ /* 0x000fe20000001844 */
[----:B------:R-:W2:Y:S01]  /*25e90*/  LDSM.16.MT88.4 R16, [R181+0x10000] ;  /* 0x01000000b510783b */ /* 0x000ea20000004200 */
[----:B------:R1:W-:Y:S01]  /*25ea0*/  MUFU.EX2 R89, R2 ;  /* 0x0000000200597308 */ /* 0x0003e20000000800 */
[----:B------:R-:W-:Y:S01]  /*25eb0*/  FADD.FTZ R6, R232, R4 ;  /* 0x00000004e8067221 */ /* 0x000fe20000010000 */
[----:B------:R-:W-:Y:S01]  /*25ec0*/  MOV R235, R231 ;  /* 0x000000e700eb7202 */ /* 0x000fe20000000f00 */
[----:B------:R-:W-:Y:S01]  /*25ed0*/  FFMA.FTZ R4, R247, R0, -R3 ;  /* 0x00000000f7047223 */ /* 0x000fe20000010803 */
[----:B------:R-:W-:-:S02]  /*25ee0*/  MOV R231, R226 ;  /* 0x000000e200e77202 */ /* 0x000fc40000000f00 */
[----:B------:R-:W-:Y:S02]  /*25ef0*/  MOV R226, R79 ;  /* 0x0000004f00e27202 */ /* 0x000fe40000000f00 */
[----:B------:R-:W-:Y:S01]  /*25f00*/  MOV R79, R219 ;  /* 0x000000db004f7202 */ /* 0x000fe20000000f00 */
[----:B-1----:R-:W-:Y:S01]  /*25f10*/  FFMA.FTZ R2, R248, R0, -R3 ;  /* 0x00000000f8027223 */ /* 0x002fe20000010803 */
[----:B------:R-:W-:-:S03]  /*25f20*/  MOV R232, R220 ;  /* 0x000000dc00e87202 */ /* 0x000fc60000000f00 */
[----:B------:R1:W-:Y:S01]  /*25f30*/  MUFU.EX2 R87, R2 ;  /* 0x0000000200577308 */ /* 0x0003e20000000800 */
[----:B------:R-:W-:Y:S02]  /*25f40*/  MOV R219, R88 ;  /* 0x0000005800db7202 */ /* 0x000fe40000000f00 */
[----:B------:R-:W-:Y:S02]  /*25f50*/  MOV R220, R86 ;  /* 0x0000005600dc7202 */ /* 0x000fe40000000f00 */
[----:B------:R-:W-:Y:S02]  /*25f60*/  F2FP.PACK_AB R8, R101, R102 ;  /* 0x000000666508723e */ /* 0x000fe400000000ff */
[----:B------:R-:W-:Y:S01]  /*25f70*/  F2FP.PACK_AB R9, R105, R103 ;  /* 0x000000676909723e */ /* 0x000fe200000000ff */
[----:B------:R2:W-:Y:S01]  /*25f80*/  MUFU.EX2 R88, R4 ;  /* 0x0000000400587308 */ /* 0x0005e20000000800 */
[----:B------:R-:W-:Y:S02]  /*25f90*/  F2FP.PACK_AB R10, R99, R100 ;  /* 0x00000064630a723e */ /* 0x000fe400000000ff */
[----:B---3--:R-:W-:Y:S01]  /*25fa0*/  F2FP.PACK_AB R11, R98, R104 ;  /* 0x00000068620b723e */ /* 0x008fe200000000ff */
[----:B-1----:R-:W-:-:S04]  /*25fb0*/  FFMA.FTZ R2, R249, R0, -R5 ;  /* 0x00000000f9027223 */ /* 0x002fc80000010805 */
[----:B------:R1:W-:Y:S01]  /*25fc0*/  MUFU.EX2 R86, R2 ;  /* 0x0000000200567308 */ /* 0x0003e20000000800 */
[----:B--2---:R-:W-:Y:S02]  /*25fd0*/  FADD.FTZ R4, R235, R6 ;  /* 0x00000006eb047221 */ /* 0x004fe40000010000 */
[----:B------:R-:W-:Y:S01]  /*25fe0*/  FADD.FTZ R6, R234, R7 ;  /* 0x00000007ea067221 */ /* 0x000fe20000010000 */
[----:B------:R-:W-:Y:S01]  /*25ff0*/  HMMA.16816.F32 R68, R8, R24, R48 ;  /* 0x000000180844723c */ /* 0x000fe20000001830 */
[----:B------:R-:W-:Y:S02]  /*26000*/  FADD.FTZ R4, R232, R4 ;  /* 0x00000004e8047221 */ /* 0x000fe40000010000 */
[----:B------:R-:W-:Y:S01]  /*26010*/  FADD.FTZ R6, R220, R6 ;  /* 0x00000006dc067221 */ /* 0x000fe20000010000 */
[----:B------:R-:W-:Y:S01]  /*26020*/  MOV R220, R217 ;  /* 0x000000d900dc7202 */ /* 0x000fe20000000f00 */
[----:B-1----:R-:W-:-:S03]  /*26030*/  FFMA.FTZ R2, R121, R0, -R5 ;  /* 0x0000000079027223 */ /* 0x002fc60000010805 */
[----:B------:R-:W-:Y:S01]  /*26040*/  HMMA.16816.F32 R56, R8, R26, R44 ;  /* 0x0000001a0838723c */ /* 0x000fe2000000182c */
[----:B------:R-:W-:Y:S01]  /*26050*/  MOV R217, R218 ;  /* 0x000000da00d97202 */ /* 0x000fe20000000f00 */
[----:B------:R1:W2:Y:S01]  /*26060*/  MUFU.EX2 R85, R2 ;  /* 0x0000000200557308 */ /* 0x0002a20000000800 */
[----:B------:R-:W-:Y:S02]  /*26070*/  MOV R218, R210 ;  /* 0x000000d200da7202 */ /* 0x000fe40000000f00 */
[----:B------:R-:W-:Y:S01]  /*26080*/  MOV R210, R84 ;  /* 0x0000005400d27202 */ /* 0x000fe20000000f00 */
[----:B------:R-:W-:Y:S02]  /*26090*/  FADD.FTZ R6, R72, R6 ;  /* 0x0000000648067221 */ /* 0x000fe40000010000 */
[----:B-1----:R-:W-:-:S04]  /*260a0*/  FFMA.FTZ R2, R250, R0, -R5 ;  /* 0x00000000fa027223 */ /* 0x002fc80000010805 */
[----:B------:R1:W-:Y:S01]  /*260b0*/  MUFU.EX2 R84, R2 ;  /* 0x0000000200547308 */ /* 0x0003e20000000800 */
[----:B------:R-:W-:Y:S01]  /*260c0*/  FADD.FTZ R6, R230, R6 ;  /* 0x00000006e6067221 */ /* 0x000fe20000010000 */
[----:B------:R-:W-:Y:S01]  /*260d0*/  HMMA.16816.F32 R44, R8, R20, R36 ;  /* 0x00000014082c723c */ /* 0x000fe20000001824 */
[----:B-1----:R-:W-:Y:S02]  /*260e0*/  FADD.FTZ R2, R74, R4 ;  /* 0x000000044a027221 */ /* 0x002fe40000010000 */
[----:B------:R-:W-:Y:S02]  /*260f0*/  FFMA.FTZ R4, R123, R0, -R5 ;  /* 0x000000007b047223 */ /* 0x000fe40000010805 */
[----:B------:R-:W-:-:S03]  /*26100*/  FADD.FTZ R2, R229, R2 ;  /* 0x00000002e5027221 */ /* 0x000fc60000010000 */
[----:B------:R-:W-:Y:S01]  /*26110*/  HMMA.16816.F32 R24, R8, R28, R40 ;  /* 0x0000001c0818723c */ /* 0x000fe20000001828 */
[----:B------:R1:W3:Y:S01]  /*26120*/  MUFU.EX2 R83, R4 ;  /* 0x0000000400537308 */ /* 0x0002e20000000800 */
[----:B------:R-:W-:-:S04]  /*26130*/  FADD.FTZ R2, R231, R2 ;  /* 0x00000002e7027221 */ /* 0x000fc80000010000 */
[----:B------:R-:W-:Y:S02]  /*26140*/  FADD.FTZ R2, R79, R2 ;  /* 0x000000024f027221 */ /* 0x000fe40000010000 */
[----:B------:R-:W-:Y:S01]  /*26150*/  HMMA.16816.F32 R32, R8, R22, R32 ;  /* 0x000000160820723c */ /* 0x000fe20000001820 */
[----:B------:R-:W-:Y:S01]  /*26160*/  LDSM.16.MT88.4 R20, [R184+0x10000] ;  /* 0x01000000b814783b */ /* 0x000fe20000004200 */
[----:B------:R-:W-:-:S06]  /*26170*/  FADD.FTZ R2, R223, R2 ;  /* 0x00000002df027221 */ /* 0x000fcc0000010000 */
[----:B------:R-:W-:Y:S01]  /*26180*/  HMMA.16816.F32 R36, R8, R30, R52 ;  /* 0x0000001e0824723c */ /* 0x000fe20000001834 */
[----:B-1----:R-:W-:Y:S01]  /*26190*/  FADD.FTZ R4, R226, R6 ;  /* 0x00000006e2047221 */ /* 0x002fe20000010000 */
[----:B------:R-:W-:Y:S03]  /*261a0*/  LDSM.16.MT88.4 R28, [R181+0x10800] ;  /* 0x01080000b51c783b */ /* 0x000fe60000004200 */
[----:B------:R-:W-:-:S03]  /*261b0*/  FADD.FTZ R4, R82, R4 ;  /* 0x0000000452047221 */ /* 0x000fc60000010000 */
[----:B------:R-:W-:Y:S01]  /*261c0*/  HMMA.16816.F32 R48, R8, R12, R64 ;  /* 0x0000000c0830723c */ /* 0x000fe20000001840 */
[----:B------:R-:W-:-:S07]  /*261d0*/  FFMA.FTZ R6, R125, R0, -R3 ;  /* 0x000000007d067223 */ /* 0x000fce0000010803 */
[----:B------:R-:W-:Y:S01]  /*261e0*/  HMMA.16816.F32 R40, R8, R14, R60 ;  /* 0x0000000e0828723c */ /* 0x000fe2000000183c */
[----:B------:R-:W-:Y:S01]  /*261f0*/  FADD.FTZ R4, R219, R4 ;  /* 0x00000004db047221 */ /* 0x000fe20000010000 */
[----:B------:R-:W1:Y:S05]  /*26200*/  LDSM.16.MT88.4 R12, [R182+0x10000] ;  /* 0x01000000b60c783b */ /* 0x000e6a0000004200 */
[----:B------:R-:W-:Y:S02]  /*26210*/  F2FP.PACK_AB R8, R93, R94 ;  /* 0x0000005e5d08723e */ /* 0x000fe400000000ff */
[----:B------:R-:W-:Y:S02]  /*26220*/  F2FP.PACK_AB R9, R97, R96 ;  /* 0x000000606109723e */ /* 0x000fe400000000ff */
[----:B----4-:R-:W-:-:S02]  /*26230*/  F2FP.PACK_AB R10, R91, R92 ;  /* 0x0000005c5b0a723e */ /* 0x010fc400000000ff */
[----:B------:R-:W-:Y:S01]  /*26240*/  F2FP.PACK_AB R11, R90, R95 ;  /* 0x0000005f5a0b723e */ /* 0x000fe200000000ff */
[----:B------:R-:W-:Y:S01]  /*26250*/  FADD.FTZ R2, R220, R2 ;  /* 0x00000002dc027221 */ /* 0x000fe20000010000 */
[----:B------:R4:W1:Y:S01]  /*26260*/  MUFU.EX2 R82, R6 ;  /* 0x0000000600527308 */ /* 0x0008620000000800 */
[----:B------:R-:W-:-:S04]  /*26270*/  FADD.FTZ R4, R217, R4 ;  /* 0x00000004d9047221 */ /* 0x000fc80000010000 */
[----:B------:R-:W-:Y:S01]  /*26280*/  HMMA.16816.F32 R52, R8, R16, R68 ;  /* 0x000000100834723c */ /* 0x000fe20000001844 */
[----:B------:R-:W-:-:S07]  /*26290*/  FADD.FTZ R4, R210, R4 ;  /* 0x00000004d2047221 */ /* 0x000fce0000010000 */
[----:B------:R-:W-:Y:S01]  /*262a0*/  HMMA.16816.F32 R56, R8, R18, R56 ;  /* 0x000000120838723c */ /* 0x000fe20000001838 */
[----:B------:R-:W1:Y:S01]  /*262b0*/  LDSM.16.MT88.4 R16, [R183+0x10000] ;  /* 0x01000000b710783b */ /* 0x000e620000004200 */
[----:B----4-:R-:W-:Y:S02]  /*262c0*/  FADD.FTZ R6, R218, R2 ;  /* 0x00000002da067221 */ /* 0x010fe40000010000 */
[----:B------:R-:W-:Y:S02]  /*262d0*/  FFMA.FTZ R2, R212, R0, -R3 ;  /* 0x00000000d4027223 */ /* 0x000fe40000010803 */
[----:B------:R-:W-:Y:S02]  /*262e0*/  FADD.FTZ R4, R215, R4 ;  /* 0x00000004d7047221 */ /* 0x000fe40000010000 */
[----:B------:R4:W-:Y:S02]  /*262f0*/  MUFU.EX2 R81, R2 ;  /* 0x0000000200517308 */ /* 0x0009e40000000800 */
[----:B------:R-:W-:-:S04]  /*26300*/  FADD.FTZ R4, R207, R4 ;  /* 0x00000004cf047221 */ /* 0x000fc80000010000 */
[----:B------:R-:W-:Y:S02]  /*26310*/  FADD.FTZ R4, R205, R4 ;  /* 0x00000004cd047221 */ /* 0x000fe40000010000 */
[----:B----4-:R-:W-:-:S04]  /*26320*/  FADD.FTZ R2, R216, R6 ;  /* 0x00000006d8027221 */ /* 0x010fc80000010000 */
        /* <DEDUP_REMOVED lines=16> */
[----:B------:R-:W-:Y:S02]  /*26430*/  FADD.FTZ R4, R169, R4 ;  /* 0x00000004a9047221 */ /* 0x000fe40000010000 */
[----:B------:R-:W-:-:S05]  /*26440*/  FADD.FTZ R2, R171, R2 ;  /* 0x00000002ab027221 */ /* 0x000fca0000010000 */
[C---:B------:R-:W-:Y:S01]  /*26450*/  HMMA.16816.F32 R24, R8.reuse, R18, R40 ;  /* 0x000000120818723c */ /* 0x040fe20000001828 */
[----:B------:R-:W1:Y:S01]  /*26460*/  LDSM.16.MT88.4 R16, [R182+0x10800] ;  /* 0x01080000b610783b */ /* 0x000e620000004200 */
        /* <DEDUP_REMOVED lines=8> */
[----:B------:R-:W4:Y:S01]  /*264f0*/  LDSM.16.MT88.4 R20, [R184+0x10800] ;  /* 0x01080000b814783b */ /* 0x000f220000004200 */
[----:B------:R-:W-:-:S06]  /*26500*/  FADD.FTZ R2, R164, R2 ;  /* 0x00000002a4027221 */ /* 0x000fcc0000010000 */
[----:B------:R-:W-:Y:S01]  /*26510*/  HMMA.16816.F32 R60, R8, R14, R36 ;  /* 0x0000000e083c723c */ /* 0x000fe20000001824 */
[----:B------:R-:W-:Y:S01]  /*26520*/  FADD.FTZ R4, R161, R4 ;  /* 0x00000004a1047221 */ /* 0x000fe20000010000 */
[----:B------:R-:W-:Y:S01]  /*26530*/  MOV R215, R174 ;  /* 0x000000ae00d77202 */ /* 0x000fe20000000f00 */
[----:B------:R-:W-:Y:S01]  /*26540*/  FFMA.FTZ R6, R127, R0, -R3 ;  /* 0x000000007f067223 */ /* 0x000fe20000010803 */
[----:B------:R-:W-:Y:S01]  /*26550*/  LDSM.16.MT88.4 R164, [R181+0x11800] ;  /* 0x01180000b5a4783b */ /* 0x000fe20000004200 */
[----:B------:R-:W-:Y:S01]  /*26560*/  FADD.FTZ R2, R163, R2 ;  /* 0x00000002a3027221 */ /* 0x000fe20000010000 */
[----:B------:R-:W-:Y:S01]  /*26570*/  MOV R174, R80 ;  /* 0x0000005000ae7202 */ /* 0x000fe20000000f00 */
[----:B------:R-:W-:Y:S01]  /*26580*/  FADD.FTZ R4, R158, R4 ;  /* 0x000000049e047221 */ /* 0x000fe20000010000 */
[----:B------:R1:W-:Y:S01]  /*26590*/  MUFU.EX2 R80, R6 ;  /* 0x0000000600507308 */ /* 0x0003e20000000800 */
[----:B------:R-:W-:Y:S01]  /*265a0*/  FADD.FTZ R2, R162, R2 ;  /* 0x00000002a2027221 */ /* 0x000fe20000010000 */
[----:B--2---:R-:W-:Y:S01]  /*265b0*/  F2FP.PACK_AB R8, R85, R86 ;  /* 0x000000565508723e */ /* 0x004fe200000000ff */
[----:B------:R-:W-:Y:S01]  /*265c0*/  FADD.FTZ R4, R152, R4 ;  /* 0x0000000498047221 */ /* 0x000fe20000010000 */
[----:B------:R-:W-:Y:S01]  /*265d0*/  F2FP.PACK_AB R9, R89, R88 ;  /* 0x000000585909723e */ /* 0x000fe200000000ff */
[----:B------:R-:W-:Y:S01]  /*265e0*/  FADD.FTZ R2, R151, R2 ;  /* 0x0000000297027221 */ /* 0x000fe20000010000 */
[----:B---3--:R-:W-:Y:S01]  /*265f0*/  F2FP.PACK_AB R10, R83, R84 ;  /* 0x00000054530a723e */ /* 0x008fe200000000ff */
[----:B------:R-:W2:Y:S01]  /*26600*/  LDSM.16.MT88.4 R12, [R183+0x10800] ;  /* 0x01080000b70c783b */ /* 0x000ea20000004200 */
[----:B------:R-:W-:Y:S01]  /*26610*/  F2FP.PACK_AB R11, R82, R87 ;  /* 0x00000057520b723e */ /* 0x000fe200000000ff */
[----:B------:R-:W-:-:S02]  /*26620*/  FADD.FTZ R4, R160, R4 ;  /* 0x00000004a0047221 */ /* 0x000fc40000010000 */
[----:B-1----:R-:W-:-:S04]  /*26630*/  FFMA.FTZ R6, R213, R0, -R3 ;  /* 0x00000000d5067223 */ /* 0x002fc80000010803 */
[----:B------:R1:W-:Y:S01]  /*26640*/  MUFU.EX2 R79, R6 ;  /* 0x00000006004f7308 */ /* 0x0003e20000000800 */
[----:B------:R-:W-:Y:S02]  /*26650*/  FADD.FTZ R2, R149, R2 ;  /* 0x0000000295027221 */ /* 0x000fe40000010000 */
[----:B------:R-:W-:Y:S01]  /*26660*/  FADD.FTZ R4, R147, R4 ;  /* 0x0000000493047221 */ /* 0x000fe20000010000 */
[----:B------:R-:W-:Y:S01]  /*26670*/  HMMA.16816.F32 R40, R8, R28, R52 ;  /* 0x0000001c0828723c */ /* 0x000fe20000001834 */
[----:B------:R-:W-:Y:S02]  /*26680*/  FADD.FTZ R2, R150, R2 ;  /* 0x0000000296027221 */ /* 0x000fe40000010000 */
[----:B------:R-:W-:Y:S02]  /*26690*/  FADD.FTZ R4, R146, R4 ;  /* 0x0000000492047221 */ /* 0x000fe40000010000 */
[----:B-1----:R-:W-:-:S03]  /*266a0*/  FFMA.FTZ R6, R251, R0, -R5 ;  /* 0x00000000fb067223 */ /* 0x002fc60000010805 */
[----:B------:R-:W-:Y:S01]  /*266b0*/  HMMA.16816.F32 R32, R8, R30, R56 ;  /* 0x0000001e0820723c */ /* 0x000fe20000001838 */
[----:B------:R1:W-:Y:S01]  /*266c0*/  MUFU.EX2 R78, R6 ;  /* 0x00000006004e7308 */ /* 0x0003e20000000800 */
[----:B------:R-:W-:-:S06]  /*266d0*/  FADD.FTZ R2, R148, R2 ;  /* 0x0000000294027221 */ /* 0x000fcc0000010000 */
[----:B------:R-:W-:Y:S01]  /*266e0*/  HMMA.16816.F32 R28, R8, R16, R72 ;  /* 0x00000010081c723c */ /* 0x000fe20000001848 */
[----:B------:R-:W-:-:S07]  /*266f0*/  FADD.FTZ R4, R145, R4 ;  /* 0x0000000491047221 */ /* 0x000fce0000010000 */
[----:B------:R-:W-:Y:S01]  /*26700*/  HMMA.16816.F32 R48, R8, R18, R60 ;  /* 0x000000120830723c */ /* 0x000fe2000000183c */
[----:B------:R-:W3:Y:S01]  /*26710*/  LDSM.16.MT88.4 R16, [R184+0x11000] ;  /* 0x01100000b810783b */ /* 0x000ee20000004200 */
[----:B-1----:R-:W-:-:S04]  /*26720*/  FFMA.FTZ R6, R129, R0, -R5 ;  /* 0x0000000081067223 */ /* 0x002fc80000010805 */
[----:B------:R1:W1:Y:S01]  /*26730*/  MUFU.EX2 R58, R6 ;  /* 0x00000006003a7308 */ /* 0x0002620000000800 */
[----:B------:R-:W-:Y:S02]  /*26740*/  FADD.FTZ R2, R143, R2 ;  /* 0x000000028f027221 */ /* 0x000fe40000010000 */
[----:B------:R-:W-:Y:S02]  /*26750*/  FADD.FTZ R4, R144, R4 ;  /* 0x0000000490047221 */ /* 0x000fe40000010000 */
[----:B------:R-:W-:Y:S01]  /*26760*/  FADD.FTZ R2, R141, R2 ;  /* 0x000000028d027221 */ /* 0x000fe20000010000 */
[----:B----4-:R-:W-:Y:S01]  /*26770*/  HMMA.16816.F32 R36, R8, R22, R64 ;  /* 0x000000160824723c */ /* 0x010fe20000001840 */
[----:B-1----:R-:W-:-:S07]  /*26780*/  FFMA.FTZ R6, R215, R0, -R5 ;  /* 0x00000000d7067223 */ /* 0x002fce0000010805 */
[----:B------:R-:W-:Y:S01]  /*26790*/  HMMA.16816.F32 R44, R8, R20, R44 ;  /* 0x00000014082c723c */ /* 0x000fe2000000182c */
[----:B------:R-:W-:Y:S01]  /*267a0*/  FADD.FTZ R4, R139, R4 ;  /* 0x000000048b047221 */ /* 0x000fe20000010000 */
[----:B------:R-:W1:Y:S01]  /*267b0*/  LDSM.16.MT88.4 R20, [R181+0x11000] ;  /* 0x01100000b514783b */ /* 0x000e620000004200 */
[----:B------:R4:W-:Y:S01]  /*267c0*/  MUFU.EX2 R59, R6 ;  /* 0x00000006003b7308 */ /* 0x0009e20000000800 */
        /* <DEDUP_REMOVED lines=10> */
[----:B------:R-:W-:Y:S02]  /*26870*/  FADD.FTZ R4, R136, R4 ;  /* 0x0000000488047221 */ /* 0x000fe40000010000 */
[----:B------:R-:W-:Y:S01]  /*26880*/  FADD.FTZ R2, R132, R2 ;  /* 0x0000000284027221 */ /* 0x000fe20000010000 */
[----:B--2---:R-:W-:Y:S01]  /*26890*/  HMMA.16816.F32 R68, R8, R12, R68 ;  /* 0x0000000c0844723c */ /* 0x004fe20000001844 */
[----:B------:R-:W-:Y:S01]  /*268a0*/  FADD.FTZ R4, R131, R4 ;  /* 0x0000000483047221 */ /* 0x000fe20000010000 */
[----:B------:R-:W-:Y:S01]  /*268b0*/  LDSM.16.MT88.4 R136, [R184+0x11800] ;  /* 0x01180000b888783b */ /* 0x000fe20000004200 */
[----:B----4-:R-:W-:-:S04]  /*268c0*/  FFMA.FTZ R6, R174, R0, -R3 ;  /* 0x00000000ae067223 */ /* 0x010fc80000010803 */
[----:B------:R2:W4:Y:S01]  /*268d0*/  MUFU.EX2 R55, R6 ;  /* 0x0000000600377308 */ /* 0x0005220000000800 */
[----:B------:R-:W-:Y:S01]  /*268e0*/  FADD.FTZ R2, R134, R2 ;  /* 0x0000000286027221 */ /* 0x000fe20000010000 */
[----:B------:R-:W-:Y:S01]  /*268f0*/  HMMA.16816.F32 R24, R8, R14, R24 ;  /* 0x0000000e0818723c */ /* 0x000fe20000001818 */
[----:B------:R-:W-:Y:S01]  /*26900*/  FADD.FTZ R4, R130, R4 ;  /* 0x0000000482047221 */ /* 0x000fe20000010000 */
[----:B------:R-:W4:Y:S01]  /*26910*/  LDSM.16.MT88.4 R12, [R182+0x11000] ;  /* 0x01100000b60c783b */ /* 0x000f220000004200 */
[----:B--2---:R-:W-:-:S04]  /*26920*/  FFMA.FTZ R6, R177, R0, -R3 ;  /* 0x00000000b1067223 */ /* 0x004fc80000010803 */
[----:B------:R2:W-:Y:S01]  /*26930*/  MUFU.EX2 R54, R6 ;  /* 0x0000000600367308 */ /* 0x0005e20000000800 */
[----:B------:R-:W-:Y:S02]  /*26940*/  F2FP.PACK_AB R8, R58, R78 ;  /* 0x0000004e3a08723e */ /* 0x000fe400000000ff */
[----:B------:R-:W-:Y:S02]  /*26950*/  F2FP.PACK_AB R9, R80, R81 ;  /* 0x000000515009723e */ /* 0x000fe400000000ff */
[----:B-1----:R-:W-:Y:S02]  /*26960*/  F2FP.PACK_AB R10, R57, R59 ;  /* 0x0000003b390a723e */ /* 0x002fe400000000ff */
[----:B------:R-:W-:Y:S01]  /*26970*/  F2FP.PACK_AB R11, R56, R79 ;  /* 0x0000004f380b723e */ /* 0x000fe200000000ff */
[----:B------:R-:W-:Y:S02]  /*26980*/  FADD.FTZ R2, R133, R2 ;  /* 0x0000000285027221 */ /* 0x000fe40000010000 */
[----:B--2---:R-:W-:-:S04]  /*26990*/  FFMA.FTZ R6, R208, R0, -R3 ;  /* 0x00000000d0067223 */ /* 0x004fc80000010803 */
[----:B------:R1:W-:Y:S01]  /*269a0*/  MUFU.EX2 R53, R6 ;  /* 0x0000000600357308 */ /* 0x0003e20000000800 */
[----:B------:R-:W-:Y:S01]  /*269b0*/  FADD.FTZ R4, R128, R4 ;  /* 0x0000000480047221 */ /* 0x000fe20000010000 */
[----:B---3--:R-:W-:Y:S01]  /*269c0*/  HMMA.16816.F32 R36, R8, R18, R36 ;  /* 0x000000120824723c */ /* 0x008fe20000001824 */
[----:B------:R-:W-:Y:S02]  /*269d0*/  FADD.FTZ R2, R124, R2 ;  /* 0x000000027c027221 */ /* 0x000fe40000010000 */
[----:B------:R-:W-:Y:S02]  /*269e0*/  FADD.FTZ R4, R126, R4 ;  /* 0x000000047e047221 */ /* 0x000fe40000010000 */
[----:B-1----:R-:W-:-:S04]  /*269f0*/  FFMA.FTZ R6, R206, R0, -R5 ;  /* 0x00000000ce067223 */ /* 0x002fc80000010805 */
[----:B------:R1:W2:Y:S01]  /*26a00*/  MUFU.EX2 R52, R6 ;  /* 0x0000000600347308 */ /* 0x0002a20000000800 */
        /* <DEDUP_REMOVED lines=49> */
[----:B----4-:R-:W-:Y:S01]  /*26d20*/  HMMA.16816.F32 R28, R8, R12, R28 ;  /* 0x0000000c081c723c */ /* 0x010fe2000000181c */
[----:B------:R-:W-:Y:S01]  /*26d30*/  FADD.FTZ R2, R59, R2 ;  /* 0x000000023b027221 */ /* 0x000fe20000010000 */
[----:B------:R-:W4:Y:S01]  /*26d40*/  MUFU.EX2 R3, R3 ;  /* 0x0000000300037308 */ /* 0x000f220000000800 */
[----:B------:R-:W-:-:S02]  /*26d50*/  FADD.FTZ R0, R56, R0 ;  /* 0x0000000038007221 */ /* 0x000fc40000010000 */
[----:B------:R-:W-:-:S03]  /*26d60*/  FADD.FTZ R2, R57, R2 ;  /* 0x0000000239027221 */ /* 0x000fc60000010000 */
[----:B------:R-:W-:Y:S01]  /*26d70*/  HMMA.16816.F32 R12, R8, R14, R48 ;  /* 0x0000000e080c723c */ /* 0x000fe20000001830 */
[----:B------:R-:W-:-:S07]  /*26d80*/  FADD.FTZ R0, R55, R0 ;  /* 0x0000000037007221 */ /* 0x000fce0000010000 */
[----:B------:R-:W-:Y:S01]  /*26d90*/  HMMA.16816.F32 R148, R8, R20, R68 ;  /* 0x000000140894723c */ /* 0x000fe20000001844 */
[----:B--2---:R-:W-:-:S07]  /*26da0*/  FADD.FTZ R2, R52, R2 ;  /* 0x0000000234027221 */ /* 0x004fce0000010000 */
        /* <DEDUP_REMOVED lines=8> */
[C---:B----4-:R-:W-:Y:S01]  /*26e30*/  F2FP.PACK_AB R163, R3.reuse, R53 ;  /* 0x0000003503a3723e */ /* 0x050fe200000000ff */
        /* <DEDUP_REMOVED lines=13> */
[----:B------:R-:W-:Y:S11]  /*26f10*/  MOV R18, R76 ;  /* 0x0000004c00127202 */ /* 0x000ff60000000f00 */
[----:B------:R-:W-:Y:S05]  /*26f20*/  @!UPT UIADD3 URZ, URZ, URZ, URZ ;  /* 0x0000003f3f3ff290 */ /* 0x000fea000fffe03f */
.L_x_4209:
[----:B--2---:R-:W-:Y:S05]  /*26f30*/  @!P1 BRA `(.L_x_4220) ;  /* 0x00007a4000009947 */ /* 0x004fea0003800000 */
        /* <DEDUP_REMOVED lines=138> */
.L_x_4229:
[----:B------:R-:W-:Y:S01]  /*277e0*/  ISETP.NE.U32.AND P0, PT, R224, RZ, PT ;  /* 0x000000ffe000720c */ /* 0x000fe20003f05070 */
[----:B------:R-:W-:Y:S04]  /*277f0*/  DEPBAR.LE SB0, 0x0 ;  /* 0x000080000000791a */ /* 0x000fe80000000000 */
[----:B------:R-:W-:Y:S01]  /*27800*/  WARPSYNC 0xffffffff ;  /* 0xffffffff00007948 */ /* 0x000fe20003800000 */
[----:B------:R-:W-:Y:S01]  /*27810*/  BAR.SYNC.DEFER_BLOCKING 0x0 ;  /* 0x0000000000007b1d */ /* 0x000fe20000010000 */
[----:B------:R-:W-:Y:S02]  /*27820*/  ISETP.NE.AND.EX P0, PT, R225, RZ, PT, P0 ;  /* 0x000000ffe100720c */ /* 0x000fe40003f05300 */
[----:B------:R-:W-:Y:S03]  /*27830*/  IADD3 R252, R252, -0x1, RZ ;  /* 0xfffffffffcfc7810 */ /* 0x000fe60007ffe0ff */
[----:B------:R-:W-:Y:S08]  /*27840*/  BSSY B0, `(.L_x_4221) ;  /* 0x0000046000007945 */ /* 0x000ff00003800000 */
[----:B-1----:R-:W-:-:S05]  /*27850*/  @!P0 BRA `(.L_x_4222) ;  /* 0x0000040000008947 */ /* 0x002fca0003800000 */
        /* <DEDUP_REMOVED lines=64> */
.L_x_4222:
[----:B------:R-:W-:Y:S02]  /*27c60*/  ULDC.64 UR4, c[0x0][0x118] ;  /* 0x0000460000047ab9 */ /* 0x000fe40000000a00 */
[----:B---3--:R-:W2:Y:S02]  /*27c70*/  LD.E R0, [R156.64+0x40] ;  /* 0x000040049c007980 */ /* 0x008ea4000c101900 */
[----:B--2---:R-:W-:Y:S04]  /*27c80*/  LEA R0, -R0, RZ, 0x8 ;  /* 0x000000ff00007211 */ /* 0x004fe800078e41ff */
[----:B------:R-:W-:Y:S02]  /*27c90*/  SHF.R.S32.HI R2, RZ, 0x1f, R0 ;  /* 0x0000001fff027819 */ /* 0x000fe40000011400 */
.L_x_4223:
[----:B------:R-:W-:Y:S05]  /*27ca0*/  BSYNC B0 ;  /* 0x0000000000007941 */ /* 0x000fea0003800000 */
.L_x_4221:
[----:B------:R-:W2:Y:S01]  /*27cb0*/  LDL R196, [R1] ;  /* 0x0000000001c47983 */ /* 0x000ea20000100800 */
[C---:B------:R-:W-:Y:S01]  /*27cc0*/  LEA R194, P5, R0.reuse, R222, 0x1 ;  /* 0x000000de00c27211 */ /* 0x040fe200078a08ff */
[----:B------:R-:W-:Y:S01]  /*27cd0*/  ULDC.64 UR12, c[0x0][0x118] ;  /* 0x00004600000c7ab9 */ /* 0x000fe20000000a00 */
[----:B------:R-:W-:Y:S01]  /*27ce0*/  BSSY B1, `(.L_x_4224) ;  /* 0x0000287000017945 */ /* 0x000fe20003800000 */
[----:B------:R-:W3:Y:S01]  /*27cf0*/  LDL.64 R14, [R1+0xc0] ;  /* 0x0000c000010e7983 */ /* 0x000ee20000100a00 */
[----:B------:R-:W-:Y:S01]  /*27d00*/  LEA.HI.X R195, R0, R221, R2, 0x1, P5 ;  /* 0x000000dd00c37211 */ /* 0x000fe200028f0c02 */
[----:B------:R-:W-:Y:S02]  /*27d10*/  ULDC.64 UR4, c[0x0][0x118] ;  /* 0x0000460000047ab9 */ /* 0x000fe40000000a00 */
[----:B------:R-:W4:Y:S04]  /*27d20*/  LDL R6, [R1+0x14] ;  /* 0x0000140001067983 */ /* 0x000f280000100800 */
[----:B------:R-:W5:Y:S04]  /*27d30*/  LDL R5, [R1+0x10] ;  /* 0x0000100001057983 */ /* 0x000f680000100800 */
[----:B------:R-:W4:Y:S04]  /*27d40*/  LDL R4, [R1+0x144] ;  /* 0x0001440001047983 */ /* 0x000f280000100800 */
[----:B------:R-:W4:Y:S04]  /*27d50*/  LDL.64 R12, [R1+0xb8] ;  /* 0x0000b800010c7983 */ /* 0x000f280000100a00 */
[----:B------:R-:W4:Y:S04]  /*27d60*/  LDL R7, [R1+0x148] ;  /* 0x0001480001077983 */ /* 0x000f280000100800 */
[----:B------:R-:W4:Y:S04]  /*27d70*/  LDL R11, [R1+0x13c] ;  /* 0x00013c00010b7983 */ /* 0x000f280000100800 */
[----:B------:R-:W4:Y:S04]  /*27d80*/  LDL R8, [R1+0x118] ;  /* 0x0001180001087983 */ /* 0x000f280000100800 */
[----:B------:R-:W4:Y:S04]  /*27d90*/  LDL R19, [R1+0x140] ;  /* 0x0001400001137983 */ /* 0x000f280000100800 */
[----:B------:R-:W4:Y:S04]  /*27da0*/  LDL R18, [R1+0x114] ;  /* 0x0001140001127983 */ /* 0x000f280000100800 */
[----:B------:R-:W4:Y:S04]  /*27db0*/  LDL.64 R22, [R1+0x30] ;  /* 0x0000300001167983 */ /* 0x000f280000100a00 */
[----:B------:R-:W4:Y:S04]  /*27dc0*/  LDL R9, [R1+0x110] ;  /* 0x0001100001097983 */ /* 0x000f280000100800 */
[----:B------:R-:W4:Y:S04]  /*27dd0*/  LDL.64 R20, [R1+0xb0] ;  /* 0x0000b00001147983 */ /* 0x000f280000100a00 */
[----:B------:R-:W4:Y:S04]  /*27de0*/  LDL R10, [R1+0x10c] ;  /* 0x00010c00010a7983 */ /* 0x000f280000100800 */
[----:B------:R-:W4:Y:S04]  /*27df0*/  LDL.64 R16, [R1+0xa0] ;  /* 0x0000a00001107983 */ /* 0x000f280000100a00 */
[----:B------:R-:W4:Y:S04]  /*27e00*/  LDL.64 R46, [R1+0xa8] ;  /* 0x0000a800012e7983 */ /* 0x000f280000100a00 */
[----:B------:R-:W4:Y:S04]  /*27e10*/  LDL.64 R44, [R1+0x28] ;  /* 0x00002800012c7983 */ /* 0x000f280000100a00 */
[----:B------:R-:W4:Y:S04]  /*27e20*/  LDL.64 R42, [R1+0x20] ;  /* 0x00002000012a7983 */ /* 0x000f280000100a00 */
[----:B------:R-:W4:Y:S04]  /*27e30*/  LDL R37, [R1+0xfc] ;  /* 0x0000fc0001257983 */ /* 0x000f280000100800 */
[----:B------:R-:W4:Y:S04]  /*27e40*/  LDL.64 R40, [R1+0x98] ;  /* 0x0000980001287983 */ /* 0x000f280000100a00 */
[----:B------:R-:W4:Y:S04]  /*27e50*/  LDL R34, [R1+0xf8] ;  /* 0x0000f80001227983 */ /* 0x000f280000100800 */
[----:B------:R-:W4:Y:S04]  /*27e60*/  LDL.64 R32, [R1+0x18] ;  /* 0x0000180001207983 */ /* 0x000f280000100a00 */
[----:B------:R-:W4:Y:S04]  /*27e70*/  LDL R35, [R1+0xf4] ;  /* 0x0000f40001237983 */ /* 0x000f280000100800 */
[----:B------:R-:W4:Y:S04]  /*27e80*/  LDL.64 R38, [R1+0x90] ;  /* 0x0000900001267983 */ /* 0x000f280000100a00 */
[----:B------:R-:W4:Y:S01]  /*27e90*/  LDL R36, [R1+0xf0] ;  /* 0x0000f00001247983 */ /* 0x000f220000100800 */
[----:B--2---:R-:W-:Y:S03]  /*27ea0*/  ISETP.GE.AND P0, PT, R154, R196, PT ;  /* 0x000000c49a00720c */ /* 0x004fe60003f06270 */
[----:B---3--:R-:W2:Y:S01]  /*27eb0*/  LDL R15, [R1+0x134] ;  /* 0x00013400010f7983 */ /* 0x008ea20000100800 */
[C---:B-----5:R-:W-:Y:S01]  /*27ec0*/  IMAD.SHL.U32 R3, R5.reuse, 0x10, RZ ;  /* 0x0000001005037824 */ /* 0x060fe200078e00ff */
[----:B----4-:R-:W-:Y:S08]  /*27ed0*/  SHF.L.U64.HI R6, R5, 0x4, R6 ;  /* 0x0000000405067819 */ /* 0x010ff00000010206 */
[----:B------:R-:W-:Y:S01]  /*27ee0*/  @P0 STS.128 [R191+0xa000], RZ ;  /* 0x00a000ffbf000388 */ /* 0x000fe20000000c00 */
[C---:B------:R-:W-:Y:S02]  /*27ef0*/  @!P0 IADD3 R5, P1, R0.reuse, R14, RZ ;  /* 0x0000000e00058210 */ /* 0x040fe40007f3e0ff */
[C---:B------:R-:W-:Y:S01]  /*27f00*/  @!P0 IADD3 R3, P3, R0.reuse, R3, RZ ;  /* 0x0000000300038210 */ /* 0x040fe20007f7e0ff */
[----:B------:R-:W3:Y:S01]  /*27f10*/  LDL R14, [R1+0x138] ;  /* 0x00013800010e7983 */ /* 0x000ee20000100800 */
[----:B------:R-:W-:Y:S03]  /*27f20*/  @!P0 IADD3 R4, P2, R0, R4, RZ ;  /* 0x0000000400048210 */ /* 0x000fe60007f5e0ff */
[----:B------:R-:W4:Y:S01]  /*27f30*/  LDL R13, [R1+0x108] ;  /* 0x00010800010d7983 */ /* 0x000f220000100800 */
[C---:B------:R-:W-:Y:S01]  /*27f40*/  @!P0 IMAD.X R6, R2.reuse, 0x1, R6, P3 ;  /* 0x0000000102068824 */ /* 0x040fe200018e0606 */
[CC--:B------:R-:W-:Y:S01]  /*27f50*/  @!P0 LEA R30, P3, R3.reuse, R222.reuse, 0x1 ;  /* 0x000000de031e8211 */ /* 0x0c0fe200078608ff */
[----:B------:R-:W-:Y:S01]  /*27f60*/  @!P0 IMAD.X R7, R2, 0x1, R7, P2 ;  /* 0x0000000102078824 */ /* 0x000fe200010e0607 */
[C---:B------:R-:W-:Y:S01]  /*27f70*/  @!P0 LEA R28, P2, R4.reuse, R222, 0x1 ;  /* 0x000000de041c8211 */ /* 0x040fe200078408ff */
[----:B------:R-:W-:Y:S01]  /*27f80*/  @!PT LDS RZ, [RZ] ;  /* 0x00000000fffff984 */ /* 0x000fe20000000800 */
[----:B------:R-:W-:Y:S01]  /*27f90*/  @!PT LDS RZ, [RZ] ;  /* 0x00000000fffff984 */ /* 0x000fe20000000800 */
[----:B------:R-:W-:Y:S01]  /*27fa0*/  @!PT LDS RZ, [RZ] ;  /* 0x00000000fffff984 */ /* 0x000fe20000000800 */
[----:B------:R1:W-:Y:S01]  /*27fb0*/  @!P0 LDGSTS.E.BYPASS.LTC128B.128 [R191+0xa000], [R194.64] ;  /* 0x0a000000c2bf8fae */ /* 0x0003e2000b901d4c */
[-C--:B------:R-:W-:Y:S02]  /*27fc0*/  @!P0 LEA.HI.X R31, R3, R221.reuse, R6, 0x1, P3 ;  /* 0x000000dd031f8211 */ /* 0x080fe400018f0c06 */
[----:B------:R-:W-:Y:S01]  /*27fd0*/  @!P0 LEA.HI.X R29, R4, R221, R7, 0x1, P2 ;  /* 0x000000dd041d8211 */ /* 0x000fe200010f0c07 */
[----:B------:R-:W-:Y:S01]  /*27fe0*/  @P0 STS.128 [R191+0xa800], RZ ;  /* 0x00a800ffbf000388 */ /* 0x000fe20000000c00 */
[----:B------:R-:W-:Y:S01]  /*27ff0*/  @!P0 IADD3 R4, P3, R0, R12, RZ ;  /* 0x0000000c00048210 */ /* 0x000fe20007f7e0ff */
[----:B------:R-:W-:Y:S01]  /*28000*/  @!P0 IMAD.X R8, R2, 0x1, R8, P1 ;  /* 0x0000000102088824 */ /* 0x000fe200008e0608 */
[----:B------:R-:W-:Y:S01]  /*28010*/  @!P0 IADD3 R3, P4, R0, R11, RZ ;  /* 0x0000000b00038210 */ /* 0x000fe20007f9e0ff */
[----:B------:R-:W5:Y:S01]  /*28020*/  LDL R12, [R1+0x104] ;  /* 0x00010400010c7983 */ /* 0x000f620000100800 */
[CC--:B------:R-:W-:Y:S03]  /*28030*/  @!P0 LEA R26, P1, R5.reuse, R222.reuse, 0x1 ;  /* 0x000000de051a8211 */ /* 0x0c0fe600078208ff */
[----:B------:R-:W5:Y:S01]  /*28040*/  LDL R11, [R1+0x100] ;  /* 0x00010000010b7983 */ /* 0x000f620000100800 */
[-C--:B------:R-:W-:Y:S01]  /*28050*/  @!P0 LEA.HI.X R27, R5, R221.reuse, R8, 0x1, P1 ;  /* 0x000000dd051b8211 */ /* 0x080fe200008f0c08 */
[C---:B------:R-:W-:Y:S01]  /*28060*/  @!P0 IMAD.X R7, R2.reuse, 0x1, R19, P4 ;  /* 0x0000000102078824 */ /* 0x040fe200020e0613 */
[C---:B------:R-:W-:Y:S01]  /*28070*/  @!P0 LEA R24, P4, R3.reuse, R222, 0x1 ;  /* 0x000000de03188211 */ /* 0x040fe200078808ff */
[----:B------:R-:W-:Y:S01]  /*28080*/  @!PT LDS RZ, [RZ] ;  /* 0x00000000fffff984 */ /* 0x000fe20000000800 */
[----:B------:R-:W-:Y:S01]  /*28090*/  @!PT LDS RZ, [RZ] ;  /* 0x00000000fffff984 */ /* 0x000fe20000000800 */
[----:B------:R-:W-:Y:S01]  /*280a0*/  @!PT LDS RZ, [RZ] ;  /* 0x00000000fffff984 */ /* 0x000fe20000000800 */
[----:B------:R1:W-:Y:S01]  /*280b0*/  @!P0 LDGSTS.E.BYPASS.LTC128B.128 [R191+0xa800], [R30.64] ;  /* 0x0a8000001ebf8fae */ /* 0x0003e2000b901d4c */
[----:B------:R-:W-:Y:S01]  /*280c0*/  @!P0 IMAD.X R8, R2, 0x1, R18, P3 ;  /* 0x0000000102088824 */ /* 0x000fe200018e0612 */
[----:B------:R-:W-:Y:S02]  /*280d0*/  @!P0 IADD3 R5, P2, R0, R22, RZ ;  /* 0x0000001600058210 */ /* 0x000fe40007f5e0ff */
[----:B------:R-:W-:Y:S01]  /*280e0*/  @P0 STS.128 [R191+0xb000], RZ ;  /* 0x00b000ffbf000388 */ /* 0x000fe20000000c00 */
[-C--:B------:R-:W-:Y:S02]  /*280f0*/  @!P0 LEA.HI.X R25, R3, R221.reuse, R7, 0x1, P4 ;  /* 0x000000dd03198211 */ /* 0x080fe400020f0c07 */
[----:B------:R-:W-:Y:S01]  /*28100*/  @!P0 LEA R22, P3, R4, R222, 0x1 ;  /* 0x000000de04168211 */ /* 0x000fe200078608ff */
        /* <DEDUP_REMOVED lines=8> */
[CC--:B------:R-:W-:Y:S01]  /*28190*/  @!P0 LEA R20, P2, R5.reuse, R222.reuse, 0x1 ;  /* 0x000000de05148211 */ /* 0x0c0fe200078408ff */
[----:B------:R-:W-:Y:S01]  /*281a0*/  @!PT LDS RZ, [RZ] ;  /* 0x00000000fffff984 */ /* 0x000fe20000000800 */
[----:B------:R-:W-:Y:S01]  /*281b0*/  @!PT LDS RZ, [RZ] ;  /* 0x00000000fffff984 */ /* 0x000fe20000000800 */
[----:B------:R-:W-:Y:S01]  /*281c0*/  @!PT LDS RZ, [RZ] ;  /* 0x00000000fffff984 */ /* 0x000fe20000000800 */
[----:B------:R1:W-:Y:S01]  /*281d0*/  @!P0 LDGSTS.E.BYPASS.LTC128B.128 [R191+0xb800], [R26.64] ;  /* 0x0b8000001abf8fae */ /* 0x0003e2000b901d4c */
[----:B------:R-:W-:Y:S01]  /*281e0*/  @!P0 IMAD.X R10, R2, 0x1, R10, P1 ;  /* 0x00000001020a8824 */ /* 0x000fe200008e060a */
[C---:B------:R-:W-:Y:S02]  /*281f0*/  @!P0 LEA R18, P1, R6.reuse, R222, 0x1 ;  /* 0x000000de06128211 */ /* 0x040fe400078208ff */
[----:B------:R-:W-:Y:S01]  /*28200*/  @P0 STS.128 [R191+0xc000], RZ ;  /* 0x00c000ffbf000388 */ /* 0x000fe20000000c00 */
[-C--:B------:R-:W-:Y:S02]  /*28210*/  @!P0 LEA.HI.X R21, R5, R221.reuse, R9, 0x1, P2 ;  /* 0x000000dd05158211 */ /* 0x080fe400010f0c09 */
[----:B------:R-:W-:Y:S01]  /*28220*/  @!P0 LEA.HI.X R19, R6, R221, R10, 0x1, P1 ;  /* 0x000000dd06138211 */ /* 0x000fe200008f0c0a */
[----:B------:R-:W-:Y:S01]  /*28230*/  @!PT LDS RZ, [RZ] ;  /* 0x00000000fffff984 */ /* 0x000fe20000000800 */
[----:B------:R-:W-:Y:S01]  /*28240*/  @!PT LDS RZ, [RZ] ;  /* 0x00000000fffff984 */ /* 0x000fe20000000800 */
[----:B------:R-:W-:Y:S01]  /*28250*/  @!PT LDS RZ, [RZ] ;  /* 0x00000000fffff984 */ /* 0x000fe20000000800 */
[----:B------:R1:W-:Y:S01]  /*28260*/  @!P0 LDGSTS.E.BYPASS.LTC128B.128 [R191+0xc000], [R24.64] ;  /* 0x0c00000018bf8fae */ /* 0x0003e2000b901d4c */
[C---:B------:R-:W-:Y:S02]  /*28270*/  @!P0 IADD3 R6, P1, R0.reuse, R16, RZ ;  /* 0x0000001000068210 */ /* 0x040fe40007f3e0ff */
        /* <DEDUP_REMOVED lines=32> */
[-C--:B------:R-:W-:Y:S01]  /*28480*/  @!P0 LEA R8, P4, R3, R222.reuse, 0x1 ;  /* 0x000000de03088211 */ /* 0x080fe200078808ff */
[C---:B-----5:R-:W-:Y:S01]  /*28490*/  @!P0 IMAD.X R9, R2.reuse, 0x1, R12, P2 ;  /* 0x0000000102098824 */ /* 0x060fe200010e060c */
[CC--:B------:R-:W-:Y:S01]  /*284a0*/  @!P0 LEA R12, P2, R5.reuse, R222.reuse, 0x1 ;  /* 0x000000de050c8211 */ /* 0x0c0fe200078408ff */
[----:B------:R-:W-:Y:S01]  /*284b0*/  @!PT LDS RZ, [RZ] ;  /* 0x00000000fffff984 */ /* 0x000fe20000000800 */
[----:B------:R-:W-:Y:S01]  /*284c0*/  @!PT LDS RZ, [RZ] ;  /* 0x00000000fffff984 */ /* 0x000fe20000000800 */
[----:B------:R-:W-:Y:S01]  /*284d0*/  @!PT LDS RZ, [RZ] ;  /* 0x00000000fffff984 */ /* 0x000fe20000000800 */
[----:B------:R2:W-:Y:S01]  /*284e0*/  @!P0 LDGSTS.E.BYPASS.LTC128B.128 [R191+0xe800], [R14.64] ;  /* 0x0e8000000ebf8fae */ /* 0x0005e2000b901d4c */
[----:B------:R-:W-:Y:S02]  /*284f0*/  @!P0 IMAD.X R11, R2, 0x1, R11, P1 ;  /* 0x00000001020b8824 */ /* 0x000fe400008e060b */
        /* <DEDUP_REMOVED lines=265> */
[----:B------:R-:W2:Y:S02]  /*29590*/  LDL R179, [R1+0x14c] ;  /* 0x00014c0001b37983 */ /* 0x000ea40000100800 */
[----:B--2---:R-:W-:Y:S11]  /*295a0*/  ISETP.GT.AND P0, PT, R252, R179, PT ;  /* 0x000000b3fc00720c */ /* 0x004ff60003f04270 */
[----:B------:R-:W-:Y:S02]  /*295b0*/  @!UPT UIADD3 URZ, URZ, URZ, URZ ;  /* 0x0000003f3f3ff290 */ /* 0x000fe4000fffe03f */
[----:B------:R-:W-:-:S05]  /*295c0*/  @!P0 BRA `(.L_x_4225) ;  /* 0x00000f8000008947 */ /* 0x000fca0003800000 */
        /* <DEDUP_REMOVED lines=68> */
.L_x_4227:
[----:B------:R-:W2:Y:S02]  /*29a10*/  LD.E R0, [R156.64+0x38] ;  /* 0x000038049c007980 */ /* 0x000ea4000c101900 */
[----:B--2---:R-:W-:Y:S04]  /*29a20*/  LEA R0, -R0, RZ, 0x8 ;  /* 0x000000ff00007211 */ /* 0x004fe800078e41ff */
[----:B------:R-:W-:Y:S02]  /*29a30*/  SHF.R.S32.HI R2, RZ, 0x1f, R0 ;  /* 0x0000001fff027819 */ /* 0x000fe40000011400 */
.L_x_4228:
[----:B------:R-:W-:Y:S05]  /*29a40*/  BSYNC B0 ;  /* 0x0000000000007941 */ /* 0x000fea0003800000 */
.L_x_4226:
        /* <DEDUP_REMOVED lines=91> */
[----:B------:R-:W-:Y:S05]  /*2a000*/  @!P0 LEA.HI.X R175, R3, R228, R175, 0x1, P1 ;  /* 0x000000e403af8211 */ /* 0x000fea00008f0caf */
[----:B------:R-:W-:Y:S01]  /*2a010*/  @!PT LDS RZ, [RZ] ;  /* 0x00000000fffff984 */ /* 0x000fe20000000800 */
[----:B------:R-:W-:Y:S01]  /*2a020*/  @!PT LDS RZ, [RZ] ;  /* 0x00000000fffff984 */ /* 0x000fe20000000800 */
[----:B------:R-:W-:Y:S01]  /*2a030*/  @!PT LDS RZ, [RZ] ;  /* 0x00000000fffff984 */ /* 0x000fe20000000800 */
[----:B------:R1:W-:Y:S01]  /*2a040*/  @!P0 LDGSTS.E.BYPASS.LTC128B.128 [R191+0x5800], [R174.64] ;  /* 0x05800000aebf8fae */ /* 0x0003e2000b901d44 */
[----:B-----5:R-:W-:Y:S03]  /*2a050*/  @!P0 IADD3 R3, P1, R0, R178, RZ ;  /* 0x000000b200038210 */ /* 0x020fe60007f3e0ff */
[----:B------:R-:W5:Y:S04]  /*2a060*/  LDL R178, [R1+0xcc] ;  /* 0x0000cc0001b27983 */ /* 0x000f680000100800 */
        /* <DEDUP_REMOVED lines=78> */
.L_x_4225:
[----:B------:R-:W-:Y:S05]  /*2a550*/  BSYNC B1 ;  /* 0x0000000000017941 */ /* 0x000fea0003800000 */
.L_x_4224:
[----:B------:R-:W2:Y:S08]  /*2a560*/  S2R R0, SR_TID.X ;  /* 0x0000000000007919 */ /* 0x000eb00000002100 */
[----:B-1----:R-:W3:Y:S01]  /*2a570*/  LD.E R3, [R156.64+0xdc] ;  /* 0x0000dc049c037980 */ /* 0x002ee2000c101900 */
[----:B--2---:R-:W-:Y:S04]  /*2a580*/  SHF.L.U32 R0, R0, 0x1, RZ ;  /* 0x0000000100007819 */ /* 0x004fe800000006ff */
[----:B------:R-:W-:Y:S04]  /*2a590*/  LOP3.LUT R0, R0, 0x6, RZ, 0xc0, !PT ;  /* 0x0000000600007812 */ /* 0x000fe800078ec0ff */
[----:B------:R-:W-:Y:S04]  /*2a5a0*/  LEA R0, R252, R0, 0x8 ;  /* 0x00000000fc007211 */ /* 0x000fe800078e40ff */
        /* <DEDUP_REMOVED lines=328> */
[-CC-:B------:R-:W-:Y:S02]  /*2ba30*/  FFMA.FTZ R176, R19, R3.reuse, -R152.reuse ;  /* 0x0000000313b07223 */ /* 0x180fe40000010898 */
[----:B------:R-:W1:Y:S01]  /*2ba40*/  MUFU.EX2 R0, R0 ;  /* 0x0000000000007308 */ /* 0x000e620000000800 */
[----:B------:R-:W2:Y:S01]  /*2ba50*/  LDL.LU R19, [R1+0x4] ;  /* 0x0000040001137983 */ /* 0x000ea20000300800 */
[-CC-:B------:R-:W-:Y:S02]  /*2ba60*/  FFMA.FTZ R173, R6, R3.reuse, -R152.reuse ;  /* 0x0000000306ad7223 */ /* 0x180fe40000010898 */
[-CC-:B------:R-:W-:Y:S02]  /*2ba70*/  FFMA.FTZ R7, R7, R3.reuse, -R152.reuse ;  /* 0x0000000307077223 */ /* 0x180fe40000010898 */
[-CC-:B------:R-:W-:Y:S02]  /*2ba80*/  FFMA.FTZ R178, R18, R3.reuse, -R152.reuse ;  /* 0x0000000312b27223 */ /* 0x180fe40000010898 */
[-CC-:B------:R-:W-:Y:S02]  /*2ba90*/  FFMA.FTZ R26, R26, R3.reuse, -R152.reuse ;  /* 0x000000031a1a7223 */ /* 0x180fe40000010898 */
[----:B------:R-:W-:Y:S01]  /*2baa0*/  MUFU.EX2 R173, R173 ;  /* 0x000000ad00ad7308 */ /* 0x000fe20000000800 */
[-CC-:B------:R-:W-:Y:S02]  /*2bab0*/  FFMA.FTZ R27, R27, R3.reuse, -R152.reuse ;  /* 0x000000031b1b7223 */ /* 0x180fe40000010898 */
[-CC-:B------:R-:W-:Y:S02]  /*2bac0*/  FFMA.FTZ R175, R10, R3.reuse, -R152.reuse ;  /* 0x000000030aaf7223 */ /* 0x180fe40000010898 */
[-CC-:B------:R-:W-:Y:S02]  /*2bad0*/  FFMA.FTZ R172, R11, R3.reuse, -R152.reuse ;  /* 0x000000030bac7223 */ /* 0x180fe40000010898 */
[-CC-:B------:R-:W-:Y:S02]  /*2bae0*/  FFMA.FTZ R177, R14, R3.reuse, -R152.reuse ;  /* 0x000000030eb17223 */ /* 0x180fe40000010898 */
[-CC-:B------:R-:W-:Y:S01]  /*2baf0*/  FFMA.FTZ R174, R15, R3.reuse, -R152.reuse ;  /* 0x000000030fae7223 */ /* 0x180fe20000010898 */
[----:B------:R3:W-:Y:S01]  /*2bb00*/  MUFU.EX2 R18, R7 ;  /* 0x0000000700127308 */ /* 0x0007e20000000800 */
[-CC-:B------:R-:W-:Y:S02]  /*2bb10*/  FFMA.FTZ R194, R22, R3.reuse, -R152.reuse ;  /* 0x0000000316c27223 */ /* 0x180fe40000010898 */
[--C-:B------:R-:W-:Y:S02]  /*2bb20*/  FFMA.FTZ R206, R46, R3, -R152.reuse ;  /* 0x000000032ece7223 */ /* 0x100fe40000010898 */
[C---:B-1----:R-:W-:Y:S02]  /*2bb30*/  FMUL.FTZ R6, R0.reuse, R170 ;  /* 0x000000aa00067220 */ /* 0x042fe40000410000 */
        /* <DEDUP_REMOVED lines=11> */
[C---:B---3--:R-:W-:Y:S02]  /*2bbf0*/  FMUL.FTZ R7, R0.reuse, R171 ;  /* 0x000000ab00077220 */ /* 0x048fe40000410000 */
[C---:B------:R-:W-:Y:S02]  /*2bc00*/  FMUL.FTZ R143, R0.reuse, R143 ;  /* 0x0000008f008f7220 */ /* 0x040fe40000410000 */
[C---:B------:R-:W-:Y:S02]  /*2bc10*/  FMUL.FTZ R146, R0.reuse, R146 ;  /* 0x0000009200927220 */ /* 0x040fe40000410000 */
[C---:B------:R-:W-:Y:S02]  /*2bc20*/  FMUL.FTZ R147, R0.reuse, R147 ;  /* 0x0000009300937220 */ /* 0x040fe40000410000 */
[C---:B------:R-:W-:Y:S02]  /*2bc30*/  FMUL.FTZ R150, R0.reuse, R150 ;  /* 0x0000009600967220 */ /* 0x040fe40000410000 */
[----:B------:R-:W-:Y:S02]  /*2bc40*/  FMUL.FTZ R151, R0, R151 ;  /* 0x0000009700977220 */ /* 0x000fe40000410000 */
        /* <DEDUP_REMOVED lines=40> */
[-CC-:B------:R-:W-:Y:S01]  /*2bed0*/  FFMA.FTZ R245, R118, R3.reuse, -R152.reuse ;  /* 0x0000000376f57223 */ /* 0x180fe20000010898 */
[----:B-1----:R-:W-:Y:S01]  /*2bee0*/  F2FP.PACK_AB R23, R35, R34 ;  /* 0x000000222317723e */ /* 0x002fe200000000ff */
        /* <DEDUP_REMOVED lines=19> */
[----:B------:R-:W-:Y:S03]  /*2c020*/  FFMA.FTZ R152, R131, R3, -R152 ;  /* 0x0000000383987223 */ /* 0x000fe60000010898 */
[----:B------:R-:W-:Y:S10]  /*2c030*/  MUFU.EX2 R51, R200 ;  /* 0x000000c800337308 */ /* 0x000ff40000000800 */
        /* <DEDUP_REMOVED lines=8> */
[----:B------:R-:W-:Y:S01]  /*2c0c0*/  MUFU.EX2 R152, R152 ;  /* 0x0000009800987308 */ /* 0x000fe20000000800 */
[----:B--2---:R-:W-:Y:S01]  /*2c0d0*/  FFMA.FTZ R0, R0, R19, R173 ;  /* 0x0000001300007223 */ /* 0x004fe200000100ad */
[C---:B------:R-:W-:Y:S08]  /*2c0e0*/  F2FP.PACK_AB R173, R18.reuse, R173 ;  /* 0x000000ad12ad723e */ /* 0x040ff000000000ff */
[----:B------:R-:W1:Y:S01]  /*2c0f0*/  MUFU.EX2 R19, R172 ;  /* 0x000000ac00137308 */ /* 0x000e620000000800 */
[----:B------:R-:W-:Y:S01]  /*2c100*/  FADD.FTZ R22, R18, R0 ;  /* 0x0000000012167221 */ /* 0x000fe20000010000 */
[----:B------:R-:W-:Y:S03]  /*2c110*/  FMNMX.FTZ R18, R4, R158, !PT ;  /* 0x0000009e04127209 */ /* 0x000fe60007810000 */
[----:B------:R-:W-:Y:S01]  /*2c120*/  FADD.FTZ R22, R175, R22 ;  /* 0x00000016af167221 */ /* 0x000fe20000010000 */
[----:B------:R-:W-:Y:S04]  /*2c130*/  FMNMX.FTZ R18, R5, R18, !PT ;  /* 0x0000001205127209 */ /* 0x000fe80007810000 */
[----:B------:R-:W-:Y:S04]  /*2c140*/  FMNMX.FTZ R18, R8, R18, !PT ;  /* 0x0000001208127209 */ /* 0x000fe80007810000 */
[----:B------:R-:W-:Y:S04]  /*2c150*/  FMNMX.FTZ R18, R9, R18, !PT ;  /* 0x0000001209127209 */ /* 0x000fe80007810000 */
[----:B------:R-:W-:Y:S04]  /*2c160*/  FMNMX.FTZ R18, R12, R18, !PT ;  /* 0x000000120c127209 */ /* 0x000fe80007810000 */
[----:B------:R-:W-:Y:S01]  /*2c170*/  FMNMX.FTZ R18, R13, R18, !PT ;  /* 0x000000120d127209 */ /* 0x000fe20007810000 */
[C---:B-1----:R-:W-:Y:S01]  /*2c180*/  FADD.FTZ R22, R19.reuse, R22 ;  /* 0x0000001613167221 */ /* 0x042fe20000010000 */
[----:B------:R-:W-:Y:S02]  /*2c190*/  F2FP.PACK_AB R175, R19, R175 ;  /* 0x000000af13af723e */ /* 0x000fe400000000ff */
        /* <DEDUP_REMOVED lines=81> */
[----:B------:R-:W3:Y:S01]  /*2c6b0*/  MUFU.EX2 R79, R5 ;  /* 0x00000005004f7308 */ /* 0x000ee20000000800 */
        /* <DEDUP_REMOVED lines=8> */
[----:B--2---:R-:W-:Y:S01]  /*2c740*/  FADD.FTZ R4, R177, R22 ;  /* 0x00000016b1047221 */ /* 0x004fe20000010000 */
[C---:B------:R-:W-:Y:S01]  /*2c750*/  F2FP.PACK_AB R177, R19.reuse, R177 ;  /* 0x000000b113b1723e */ /* 0x040fe200000000ff */
[C---:B------:R-:W-:Y:S02]  /*2c760*/  FMUL.FTZ R141, R0.reuse, R141 ;  /* 0x0000008d008d7220 */ /* 0x040fe40000410000 */
[----:B------:R-:W-:Y:S01]  /*2c770*/  FADD.FTZ R47, R19, R4 ;  /* 0x00000004132f7221 */ /* 0x000fe20000010000 */
[----:B------:R-:W2:Y:S01]  /*2c780*/  MUFU.EX2 R94, R9 ;  /* 0x00000009005e7308 */ /* 0x000ea20000000800 */
[C---:B------:R-:W-:Y:S02]  /*2c790*/  FMUL.FTZ R4, R0.reuse, R168 ;  /* 0x000000a800047220 */ /* 0x040fe40000410000 */
[C---:B------:R-:W-:Y:S01]  /*2c7a0*/  FMUL.FTZ R144, R0.reuse, R144 ;  /* 0x0000009000907220 */ /* 0x040fe20000410000 */
[----:B---3--:R-:W-:Y:S01]  /*2c7b0*/  F2FP.PACK_AB R172, R79, R62 ;  /* 0x0000003e4fac723e */ /* 0x008fe200000000ff */
[C---:B------:R-:W-:Y:S02]  /*2c7c0*/  FMUL.FTZ R5, R0.reuse, R169 ;  /* 0x000000a900057220 */ /* 0x040fe40000410000 */
[----:B------:R-:W3:Y:S01]  /*2c7d0*/  LDSM.16.MT88.4 R168, [R181+0xa000] ;  /* 0x00a00000b5a8783b */ /* 0x000ee20000004200 */
        /* <DEDUP_REMOVED lines=10> */
[----:B--2---:R-:W-:Y:S01]  /*2c880*/  F2FP.PACK_AB R174, R94, R86 ;  /* 0x000000565eae723e */ /* 0x004fe200000000ff */
[----:B------:R-:W-:Y:S02]  /*2c890*/  FMUL.FTZ R9, R0, R165 ;  /* 0x000000a500097220 */ /* 0x000fe40000410000 */
[----:B------:R-:W2:Y:S01]  /*2c8a0*/  LDSM.16.MT88.4 R164, [R184+0xa000] ;  /* 0x00a00000b8a4783b */ /* 0x000ea20000004200 */
[-CC-:B------:R-:W-:Y:S02]  /*2c8b0*/  FFMA.FTZ R37, R37, R3.reuse, -R46.reuse ;  /* 0x0000000325257223 */ /* 0x180fe4000001082e */
[----:B------:R-:W-:Y:S01]  /*2c8c0*/  MUFU.EX2 R87, R24 ;  /* 0x0000001800577308 */ /* 0x000fe20000000800 */
[-CC-:B------:R-:W-:Y:S02]  /*2c8d0*/  FFMA.FTZ R41, R41, R3.reuse, -R46.reuse ;  /* 0x0000000329297223 */ /* 0x180fe4000001082e */
[-CC-:B------:R-:W-:Y:S02]  /*2c8e0*/  FFMA.FTZ R40, R40, R3.reuse, -R46.reuse ;  /* 0x0000000328287223 */ /* 0x180fe4000001082e */
[----:B----4-:R-:W-:Y:S02]  /*2c8f0*/  FMUL.FTZ R12, R0, R160 ;  /* 0x000000a0000c7220 */ /* 0x010fe40000410000 */
[-CC-:B------:R-:W-:Y:S02]  /*2c900*/  FFMA.FTZ R53, R53, R3.reuse, -R46.reuse ;  /* 0x0000000335357223 */ /* 0x180fe4000001082e */
[-CC-:B------:R-:W-:Y:S01]  /*2c910*/  FFMA.FTZ R52, R52, R3.reuse, -R46.reuse ;  /* 0x0000000334347223 */ /* 0x180fe2000001082e */
[----:B------:R4:W5:Y:S01]  /*2c920*/  MUFU.EX2 R98, R25 ;  /* 0x0000001900627308 */ /* 0x0009620000000800 */
[-CC-:B------:R-:W-:Y:S02]  /*2c930*/  FFMA.FTZ R116, R116, R3.reuse, -R46.reuse ;  /* 0x0000000374747223 */ /* 0x180fe4000001082e */
[--C-:B------:R-:W-:Y:S01]  /*2c940*/  FFMA.FTZ R117, R117, R3, -R46.reuse ;  /* 0x0000000375757223 */ /* 0x100fe2000001082e */
[----:B-1----:R-:W-:Y:S01]  /*2c950*/  F2FP.PACK_AB R176, R91, R63 ;  /* 0x0000003f5bb0723e */ /* 0x002fe200000000ff */
[----:B------:R-:W-:Y:S01]  /*2c960*/  FMUL.FTZ R13, R0, R161 ;  /* 0x000000a1000d7220 */ /* 0x000fe20000410000 */
[C---:B---3--:R-:W-:Y:S01]  /*2c970*/  HMMA.16816.F32 R4, R172.reuse, R168, R4 ;  /* 0x000000a8ac04723c */ /* 0x048fe20000001804 */
[----:B------:R-:W-:Y:S03]  /*2c980*/  LDSM.16.MT88.4 R160, [R181+0xa800] ;  /* 0x00a80000b5a0783b */ /* 0x000fe60000004200 */
[----:B------:R-:W-:Y:S01]  /*2c990*/  MUFU.EX2 R67, R28 ;  /* 0x0000001c00437308 */ /* 0x000fe20000000800 */
[--C-:B------:R-:W-:Y:S02]  /*2c9a0*/  FFMA.FTZ R120, R120, R3, -R46.reuse ;  /* 0x0000000378787223 */ /* 0x100fe4000001082e */
[----:B------:R-:W-:Y:S01]  /*2c9b0*/  MOV R169, R179 ;  /* 0x000000b300a97202 */ /* 0x000fe20000000f00 */
[C---:B------:R-:W-:Y:S01]  /*2c9c0*/  HMMA.16816.F32 R8, R172.reuse, R170, R8 ;  /* 0x000000aaac08723c */ /* 0x040fe20000001808 */
[----:B------:R-:W3:Y:S03]  /*2c9d0*/  LDL.LU R168, [R1+0x8] ;  /* 0x0000080001a87983 */ /* 0x000ee60000300800 */
[-CC-:B------:R-:W-:Y:S02]  /*2c9e0*/  FFMA.FTZ R121, R121, R3.reuse, -R46.reuse ;  /* 0x0000000379797223 */ /* 0x180fe4000001082e */
[----:B------:R-:W-:Y:S01]  /*2c9f0*/  MUFU.EX2 R102, R29 ;  /* 0x0000001d00667308 */ /* 0x000fe20000000800 */
[-CC-:B------:R-:W-:Y:S02]  /*2ca00*/  FFMA.FTZ R44, R44, R3.reuse, -R46.reuse ;  /* 0x000000032c2c7223 */ /* 0x180fe4000001082e */
[--C-:B------:R-:W-:Y:S01]  /*2ca10*/  FFMA.FTZ R45, R45, R3, -R46.reuse ;  /* 0x000000032d2d7223 */ /* 0x100fe2000001082e */
[----:B----4-:R-:W-:Y:S01]  /*2ca20*/  LDSM.16.MT88.4 R24, [R184+0xb000] ;  /* 0x00b00000b818783b */ /* 0x010fe20000004200 */
[C---:B--2---:R-:W-:Y:S05]  /*2ca30*/  HMMA.16816.F32 R132, R172.reuse, R164, R132 ;  /* 0x000000a4ac84723c */ /* 0x044fea0000001884 */
[----:B------:R-:W-:Y:S01]  /*2ca40*/  MUFU.EX2 R95, R32 ;  /* 0x00000020005f7308 */ /* 0x000fe20000000800 */
[----:B-----5:R-:W-:Y:S01]  /*2ca50*/  F2FP.PACK_AB R22, R98, R87 ;  /* 0x000000576216723e */ /* 0x020fe200000000ff */
        /* <DEDUP_REMOVED lines=34> */
[----:B------:R4:W-:Y:S01]  /*2cc80*/  MUFU.EX2 R74, R16 ;  /* 0x00000010004a7308 */ /* 0x0009e20000000800 */
[-CC-:B------:R-:W-:Y:S02]  /*2cc90*/  FFMA.FTZ R100, R100, R3.reuse, -R46.reuse ;  /* 0x0000000364647223 */ /* 0x180fe4000001082e */
[-CC-:B------:R-:W-:Y:S03]  /*2cca0*/  FFMA.FTZ R101, R101, R3.reuse, -R46.reuse ;  /* 0x0000000365657223 */ /* 0x180fe6000001082e */
[-CC-:B------:R-:W-:Y:S02]  /*2ccb0*/  FFMA.FTZ R104, R104, R3.reuse, -R46.reuse ;  /* 0x0000000368687223 */ /* 0x180fe4000001082e */
[-CC-:B------:R-:W-:Y:S02]  /*2ccc0*/  FFMA.FTZ R105, R105, R3.reuse, -R46.reuse ;  /* 0x0000000369697223 */ /* 0x180fe4000001082e */
[----:B------:R-:W5:Y:S01]  /*2ccd0*/  MUFU.EX2 R83, R17 ;  /* 0x0000001100537308 */ /* 0x000f620000000800 */
[-CC-:B------:R-:W-:Y:S02]  /*2cce0*/  FFMA.FTZ R108, R108, R3.reuse, -R46.reuse ;  /* 0x000000036c6c7223 */ /* 0x180fe4000001082e */
[--C-:B------:R-:W-:Y:S01]  /*2ccf0*/  FFMA.FTZ R109, R109, R3, -R46.reuse ;  /* 0x000000036d6d7223 */ /* 0x100fe2000001082e */
[----:B-1----:R-:W-:Y:S01]  /*2cd00*/  F2FP.PACK_AB R179, R31, R19 ;  /* 0x000000131fb3723e */ /* 0x002fe200000000ff */
[-CC-:B------:R-:W-:Y:S02]  /*2cd10*/  FFMA.FTZ R112, R112, R3.reuse, -R46.reuse ;  /* 0x0000000370707223 */ /* 0x180fe4000001082e */
[-CC-:B------:R-:W-:Y:S02]  /*2cd20*/  FFMA.FTZ R113, R113, R3.reuse, -R46.reuse ;  /* 0x0000000371717223 */ /* 0x180fe4000001082e */
[-CC-:B------:R-:W-:Y:S01]  /*2cd30*/  FFMA.FTZ R124, R124, R3.reuse, -R46.reuse ;  /* 0x000000037c7c7223 */ /* 0x180fe2000001082e */
[----:B------:R-:W1:Y:S01]  /*2cd40*/  MUFU.EX2 R17, R194 ;  /* 0x000000c200117308 */ /* 0x000e620000000800 */
[-CC-:B------:R-:W-:Y:S02]  /*2cd50*/  FFMA.FTZ R125, R125, R3.reuse, -R46.reuse ;  /* 0x000000037d7d7223 */ /* 0x180fe4000001082e */
[-CC-:B------:R-:W-:Y:S02]  /*2cd60*/  FFMA.FTZ R128, R128, R3.reuse, -R46.reuse ;  /* 0x0000000380807223 */ /* 0x180fe4000001082e */
[----:B----4-:R-:W-:Y:S02]  /*2cd70*/  FADD.FTZ R16, R19, R47 ;  /* 0x0000002f13107221 */ /* 0x010fe40000010000 */
[----:B------:R-:W-:Y:S02]  /*2cd80*/  FFMA.FTZ R46, R129, R3, -R46 ;  /* 0x00000003812e7223 */ /* 0x000fe4000001082e */
[----:B------:R-:W-:Y:S01]  /*2cd90*/  FADD.FTZ R16, R31, R16 ;  /* 0x000000101f107221 */ /* 0x000fe20000010000 */
[----:B------:R4:W-:Y:S01]  /*2cda0*/  MUFU.EX2 R90, R21 ;  /* 0x00000015005a7308 */ /* 0x0009e20000000800 */
[----:B-----5:R-:W-:Y:S01]  /*2cdb0*/  F2FP.PACK_AB R178, R83, R74 ;  /* 0x0000004a53b2723e */ /* 0x020fe200000000ff */
[C---:B--2---:R-:W-:Y:S08]  /*2cdc0*/  HMMA.16816.F32 R148, R172.reuse, R164, R148 ;  /* 0x000000a4ac94723c */ /* 0x044ff00000001894 */
[----:B------:R-:W-:Y:S01]  /*2cdd0*/  MUFU.EX2 R164, R53 ;  /* 0x0000003500a47308 */ /* 0x000fe20000000800 */
[----:B------:R-:W-:Y:S03]  /*2cde0*/  HMMA.16816.F32 R12, R172, R166, R12 ;  /* 0x000000a6ac0c723c */ /* 0x000fe6000000180c */
[----:B-1----:R-:W-:Y:S06]  /*2cdf0*/  FADD.FTZ R16, R17, R16 ;  /* 0x0000001011107221 */ /* 0x002fec0000010000 */
[----:B------:R-:W-:Y:S01]  /*2ce00*/  MUFU.EX2 R166, R214 ;  /* 0x000000d600a67308 */ /* 0x000fe20000000800 */
[C---:B------:R-:W-:Y:S05]  /*2ce10*/  HMMA.16816.F32 R4, R176.reuse, R160, R4 ;  /* 0x000000a0b004723c */ /* 0x040fea0000001804 */
[C---:B----4-:R-:W-:Y:S01]  /*2ce20*/  F2FP.PACK_AB R21, R30.reuse, R17 ;  /* 0x000000111e15723e */ /* 0x050fe200000000ff */
[----:B------:R-:W-:Y:S01]  /*2ce30*/  FADD.FTZ R16, R30, R16 ;  /* 0x000000101e107221 */ /* 0x000fe20000010000 */
[----:B------:R-:W-:Y:S01]  /*2ce40*/  MOV R175, R169 ;  /* 0x000000a900af7202 */ /* 0x000fe20000000f00 */
[C---:B------:R-:W-:Y:S01]  /*2ce50*/  HMMA.16816.F32 R8, R176.reuse, R162, R8 ;  /* 0x000000a2b008723c */ /* 0x040fe20000001808 */
[----:B------:R-:W1:Y:S01]  /*2ce60*/  LDSM.16.MT88.4 R160, [R184+0xa800] ;  /* 0x00a80000b8a0783b */ /* 0x000e620000004200 */
[----:B------:R-:W-:Y:S01]  /*2ce70*/  MUFU.EX2 R165, R216 ;  /* 0x000000d800a57308 */ /* 0x000fe20000000800 */
[----:B------:R-:W-:Y:S01]  /*2ce80*/  ISETP.GT.AND P0, PT, R252, R175, PT ;  /* 0x000000affc00720c */ /* 0x000fe20003f04270 */
[----:B------:R-:W-:Y:S04]  /*2ce90*/  FADD.FTZ R16, R34, R16 ;  /* 0x0000001022107221 */ /* 0x000fe80000010000 */
[----:B------:R-:W-:Y:S01]  /*2cea0*/  FADD.FTZ R16, R35, R16 ;  /* 0x0000001023107221 */ /* 0x000fe20000010000 */
[----:B------:R-:W-:Y:S03]  /*2ceb0*/  LDSM.16.MT88.4 R28, [R181+0xc800] ;  /* 0x00c80000b51c783b */ /* 0x000fe60000004200 */
[----:B------:R-:W-:Y:S01]  /*2cec0*/  MUFU.EX2 R167, R215 ;  /* 0x000000d700a77308 */ /* 0x000fe20000000800 */
[----:B------:R-:W-:Y:S04]  /*2ced0*/  FADD.FTZ R16, R38, R16 ;  /* 0x0000001026107221 */ /* 0x000fe80000010000 */
[----:B------:R-:W-:Y:S01]  /*2cee0*/  LDSM.16.MT88.4 R32, [R184+0xd800] ;  /* 0x00d80000b820783b */ /* 0x000fe20000004200 */
[----:B------:R-:W-:Y:S04]  /*2cef0*/  FADD.FTZ R16, R39, R16 ;  /* 0x0000001027107221 */ /* 0x000fe80000010000 */
        /* <DEDUP_REMOVED lines=14> */
[----:B------:R-:W2:Y:S10]  /*2cfe0*/  MUFU.EX2 R66, R20 ;  /* 0x0000001400427308 */ /* 0x000eb40000000800 */
[----:B------:R-:W4:Y:S10]  /*2cff0*/  MUFU.EX2 R47, R202 ;  /* 0x000000ca002f7308 */ /* 0x000f340000000800 */
[----:B------:R-:W-:Y:S01]  /*2d000*/  MUFU.EX2 R71, R44 ;  /* 0x0000002c00477308 */ /* 0x000fe20000000800 */
[----:B--2---:R-:W-:Y:S09]  /*2d010*/  F2FP.PACK_AB R20, R90, R66 ;  /* 0x000000425a14723e */ /* 0x004ff200000000ff */
[----:B------:R-:W-:Y:S01]  /*2d020*/  MUFU.EX2 R127, R45 ;  /* 0x0000002d007f7308 */ /* 0x000fe20000000800 */
[C---:B-1----:R-:W-:Y:S09]  /*2d030*/  HMMA.16816.F32 R148, R176.reuse, R160, R148 ;  /* 0x000000a0b094723c */ /* 0x042ff20000001894 */
[----:B------:R-:W-:Y:S01]  /*2d040*/  MUFU.EX2 R114, R48 ;  /* 0x0000003000727308 */ /* 0x000fe20000000800 */
[----:B------:R-:W-:Y:S01]  /*2d050*/  HMMA.16816.F32 R12, R176, R162, R12 ;  /* 0x000000a2b00c723c */ /* 0x000fe2000000180c */
[----:B------:R-:W1:Y:S08]  /*2d060*/  LDSM.16.MT88.4 R160, [R181+0xb000] ;  /* 0x00b00000b5a0783b */ /* 0x000e700000004200 */
[----:B------:R-:W-:Y:S10]  /*2d070*/  MUFU.EX2 R123, R49 ;  /* 0x00000031007b7308 */ /* 0x000ff40000000800 */
[----:B------:R-:W2:Y:S01]  /*2d080*/  MUFU.EX2 R44, R210 ;  /* 0x000000d2002c7308 */ /* 0x000ea20000000800 */
[----:B---3--:R-:W-:Y:S02]  /*2d090*/  FFMA.FTZ R17, R0, R168, R62 ;  /* 0x000000a800117223 */ /* 0x008fe4000001003e */
[----:B------:R-:W-:Y:S07]  /*2d0a0*/  FADD.FTZ R0, R42, R16 ;  /* 0x000000102a007221 */ /* 0x000fee0000010000 */
[----:B------:R-:W3:Y:S01]  /*2d0b0*/  MUFU.EX2 R45, R209 ;  /* 0x000000d1002d7308 */ /* 0x000ee20000000800 */
[----:B------:R-:W-:Y:S02]  /*2d0c0*/  FADD.FTZ R19, R43, R0 ;  /* 0x000000002b137221 */ /* 0x000fe40000010000 */
[----:B------:R-:W-:Y:S04]  /*2d0d0*/  FADD.FTZ R0, R79, R17 ;  /* 0x000000114f007221 */ /* 0x000fe80000010000 */
[----:B------:R-:W-:Y:S03]  /*2d0e0*/  FADD.FTZ R0, R86, R0 ;  /* 0x0000000056007221 */ /* 0x000fe60000010000 */
[----:B------:R-:W-:Y:S01]  /*2d0f0*/  MUFU.EX2 R126, R56 ;  /* 0x00000038007e7308 */ /* 0x000fe20000000800 */
[----:B------:R-:W-:Y:S02]  /*2d100*/  FADD.FTZ R16, R94, R0 ;  /* 0x000000005e107221 */ /* 0x000fe40000010000 */
[----:B----4-:R-:W-:Y:S02]  /*2d110*/  FADD.FTZ R0, R47, R19 ;  /* 0x000000132f007221 */ /* 0x010fe40000010000 */
[----:B------:R-:W-:Y:S01]  /*2d120*/  FADD.FTZ R16, R63, R16 ;  /* 0x000000103f107221 */ /* 0x000fe20000010000 */
[C---:B-1----:R-:W-:Y:S04]  /*2d130*/  HMMA.16816.F32 R4, R20.reuse, R160, R4 ;  /* 0x000000a01404723c */ /* 0x042fe80000001804 */
[----:B------:R-:W-:Y:S01]  /*2d140*/  MUFU.EX2 R160, R57 ;  /* 0x0000003900a07308 */ /* 0x000fe20000000800 */
[----:B------:R-:W-:Y:S02]  /*2d150*/  FADD.FTZ R17, R50, R0 ;  /* 0x0000000032117221 */ /* 0x000fe40000010000 */
[----:B------:R-:W-:Y:S01]  /*2d160*/  FADD.FTZ R0, R91, R16 ;  /* 0x000000105b007221 */ /* 0x000fe20000010000 */
[C---:B------:R-:W-:Y:S04]  /*2d170*/  HMMA.16816.F32 R8, R20.reuse, R162, R8 ;  /* 0x000000a21408723c */ /* 0x040fe80000001808 */
[----:B------:R-:W-:Y:S02]  /*2d180*/  FADD.FTZ R0, R74, R0 ;  /* 0x000000004a007221 */ /* 0x000fe40000010000 */
[----:B------:R-:W1:Y:S02]  /*2d190*/  MUFU.EX2 R163, R211 ;  /* 0x000000d300a37308 */ /* 0x000e640000000800 */
[C---:B------:R-:W-:Y:S04]  /*2d1a0*/  HMMA.16816.F32 R132, R20.reuse, R24, R132 ;  /* 0x000000181484723c */ /* 0x040fe80000001884 */
[----:B------:R-:W-:Y:S02]  /*2d1b0*/  FADD.FTZ R16, R83, R0 ;  /* 0x0000000053107221 */ /* 0x000fe40000010000 */
[----:B------:R-:W-:Y:S02]  /*2d1c0*/  FADD.FTZ R0, R51, R17 ;  /* 0x0000001133007221 */ /* 0x000fe40000010000 */
[C---:B------:R-:W-:Y:S01]  /*2d1d0*/  HMMA.16816.F32 R136, R20.reuse, R26, R136 ;  /* 0x0000001a1488723c */ /* 0x040fe20000001888 */
[----:B------:R-:W4:Y:S01]  /*2d1e0*/  LDSM.16.MT88.4 R24, [R182+0xb000] ;  /* 0x00b00000b618783b */ /* 0x000f220000004200 */
[----:B------:R-:W-:Y:S02]  /*2d1f0*/  MUFU.EX2 R161, R212 ;  /* 0x000000d400a17308 */ /* 0x000fe40000000800 */
[----:B------:R-:W-:Y:S02]  /*2d200*/  FADD.FTZ R0, R54, R0 ;  /* 0x0000000036007221 */ /* 0x000fe40000010000 */
[----:B------:R-:W-:Y:S02]  /*2d210*/  FADD.FTZ R16, R66, R16 ;  /* 0x0000001042107221 */ /* 0x000fe40000010000 */
[----:B------:R-:W-:Y:S04]  /*2d220*/  FADD.FTZ R0, R40, R0 ;  /* 0x0000000028007221 */ /* 0x000fe80000010000 */
[----:B------:R-:W5:Y:S01]  /*2d230*/  MUFU.EX2 R107, R60 ;  /* 0x0000003c006b7308 */ /* 0x000f620000000800 */
[----:B------:R-:W-:Y:S02]  /*2d240*/  FADD.FTZ R17, R55, R0 ;  /* 0x0000000037117221 */ /* 0x000fe40000010000 */
[----:B------:R-:W-:Y:S04]  /*2d250*/  FADD.FTZ R16, R90, R16 ;  /* 0x000000105a107221 */ /* 0x000fe80000010000 */
[----:B------:R-:W-:Y:S03]  /*2d260*/  FADD.FTZ R16, R87, R16 ;  /* 0x0000001057107221 */ /* 0x000fe60000010000 */
[----:B------:R-:W1:Y:S01]  /*2d270*/  MUFU.EX2 R110, R61 ;  /* 0x0000003d006e7308 */ /* 0x000e620000000800 */
[----:B------:R-:W-:Y:S04]  /*2d280*/  FADD.FTZ R16, R98, R16 ;  /* 0x0000001062107221 */ /* 0x000fe80000010000 */
[----:B------:R-:W-:Y:S04]  /*2d290*/  FADD.FTZ R16, R67, R16 ;  /* 0x0000001043107221 */ /* 0x000fe80000010000 */
[----:B------:R-:W-:Y:S01]  /*2d2a0*/  FADD.FTZ R0, R102, R16 ;  /* 0x0000001066007221 */ /* 0x000fe20000010000 */
[----:B------:R-:W1:Y:S03]  /*2d2b0*/  MUFU.EX2 R158, R64 ;  /* 0x00000040009e7308 */ /* 0x000e660000000800 */
[----:B------:R-:W-:Y:S04]  /*2d2c0*/  FADD.FTZ R0, R95, R0 ;  /* 0x000000005f007221 */ /* 0x000fe80000010000 */
[----:B------:R-:W-:Y:S01]  /*2d2d0*/  FADD.FTZ R16, R99, R0 ;  /* 0x0000000063107221 */ /* 0x000fe20000010000 */
[C---:B----4-:R-:W-:Y:S02]  /*2d2e0*/  HMMA.16816.F32 R140, R20.reuse, R24, R140 ;  /* 0x00000018148c723c */ /* 0x050fe4000000188c */
[----:B------:R-:W4:Y:S01]  /*2d2f0*/  MUFU.EX2 R115, R65 ;  /* 0x0000004100737308 */ /* 0x000f220000000800 */
[----:B------:R-:W-:Y:S02]  /*2d300*/  FADD.FTZ R0, R58, R17 ;  /* 0x000000113a007221 */ /* 0x000fe40000010000 */
[----:B------:R-:W-:Y:S02]  /*2d310*/  FADD.FTZ R16, R70, R16 ;  /* 0x0000001046107221 */ /* 0x000fe40000010000 */
[----:B------:R-:W-:Y:S01]  /*2d320*/  FADD.FTZ R17, R59, R0 ;  /* 0x000000003b117221 */ /* 0x000fe20000010000 */
[C---:B------:R-:W-:Y:S01]  /*2d330*/  HMMA.16816.F32 R144, R20.reuse, R26, R144 ;  /* 0x0000001a1490723c */ /* 0x040fe20000001890 */
[----:B------:R-:W4:Y:S03]  /*2d340*/  LDSM.16.MT88.4 R24, [R183+0xb000] ;  /* 0x00b00000b718783b */ /* 0x000f260000004200 */
[----:B------:R-:W-:Y:S01]  /*2d350*/  MUFU.EX2 R162, R217 ;  /* 0x000000d900a27308 */ /* 0x000fe20000000800 */
[----:B------:R-:W-:Y:S04]  /*2d360*/  FADD.FTZ R0, R111, R16 ;  /* 0x000000106f007221 */ /* 0x000fe80000010000 */
[----:B------:R-:W-:Y:S04]  /*2d370*/  FADD.FTZ R0, R103, R0 ;  /* 0x0000000067007221 */ /* 0x000fe80000010000 */
[----:B------:R-:W-:Y:S01]  /*2d380*/  FADD.FTZ R16, R106, R0 ;  /* 0x000000006a107221 */ /* 0x000fe20000010000 */
[----:B------:R-:W1:Y:S01]  /*2d390*/  MUFU.EX2 R122, R68 ;  /* 0x00000044007a7308 */ /* 0x000e620000000800 */
[----:B--2---:R-:W-:Y:S02]  /*2d3a0*/  FADD.FTZ R0, R44, R17 ;  /* 0x000000112c007221 */ /* 0x004fe40000010000 */
[----:B------:R-:W-:Y:S02]  /*2d3b0*/  FADD.FTZ R16, R71, R16 ;  /* 0x0000001047107221 */ /* 0x000fe40000010000 */
[----:B---3--:R-:W-:Y:S02]  /*2d3c0*/  FADD.FTZ R17, R45, R0 ;  /* 0x000000002d117221 */ /* 0x008fe40000010000 */
[----:B------:R-:W-:Y:S03]  /*2d3d0*/  FADD.FTZ R0, R127, R16 ;  /* 0x000000107f007221 */ /* 0x000fe60000010000 */
[----:B------:R-:W2:Y:S01]  /*2d3e0*/  MUFU.EX2 R130, R69 ;  /* 0x0000004500827308 */ /* 0x000ea20000000800 */
[----:B------:R-:W-:Y:S04]  /*2d3f0*/  FADD.FTZ R0, R114, R0 ;  /* 0x0000000072007221 */ /* 0x000fe80000010000 */
[----:B------:R-:W-:Y:S02]  /*2d400*/  FADD.FTZ R16, R123, R0 ;  /* 0x000000007b107221 */ /* 0x000fe40000010000 */
[----:B------:R-:W-:Y:S02]  /*2d410*/  FADD.FTZ R0, R75, R17 ;  /* 0x000000114b007221 */ /* 0x000fe40000010000 */
[----:B------:R-:W-:Y:S01]  /*2d420*/  FADD.FTZ R16, R78, R16 ;  /* 0x000000104e107221 */ /* 0x000fe20000010000 */
[----:B------:R-:W3:Y:S01]  /*2d430*/  MUFU.EX2 R119, R72 ;  /* 0x0000004800777308 */ /* 0x000ee20000000800 */
[----:B------:R-:W-:Y:S02]  /*2d440*/  FADD.FTZ R17, R82, R0 ;  /* 0x0000000052117221 */ /* 0x000fe40000010000 */
[----:B------:R-:W-:Y:S02]  /*2d450*/  FADD.FTZ R0, R164, R16 ;  /* 0x00000010a4007221 */ /* 0x000fe40000010000 */
[----:B-1----:R-:W-:Y:S02]  /*2d460*/  FADD.FTZ R17, R163, R17 ;  /* 0x00000011a3117221 */ /* 0x002fe40000010000 */
[----:B------:R-:W-:Y:S01]  /*2d470*/  FADD.FTZ R0, R126, R0 ;  /* 0x000000007e007221 */ /* 0x000fe20000010000 */
[C---:B----4-:R-:W-:Y:S02]  /*2d480*/  HMMA.16816.F32 R148, R20.reuse, R24, R148 ;  /* 0x000000181494723c */ /* 0x050fe40000001894 */
[----:B------:R-:W1:Y:S01]  /*2d490*/  MUFU.EX2 R73, R73 ;  /* 0x0000004900497308 */ /* 0x000e620000000800 */
[----:B------:R-:W-:Y:S04]  /*2d4a0*/  FADD.FTZ R0, R160, R0 ;  /* 0x00000000a0007221 */ /* 0x000fe80000010000 */
[----:B-----5:R-:W-:Y:S01]  /*2d4b0*/  FADD.FTZ R16, R107, R0 ;  /* 0x000000006b107221 */ /* 0x020fe20000010000 */
[----:B------:R-:W-:Y:S01]  /*2d4c0*/  HMMA.16816.F32 R12, R20, R26, R12 ;  /* 0x0000001a140c723c */ /* 0x000fe2000000180c */
[----:B------:R-:W4:Y:S03]  /*2d4d0*/  LDSM.16.MT88.4 R24, [R181+0xb800] ;  /* 0x00b80000b518783b */ /* 0x000f260000004200 */
[----:B------:R-:W5:Y:S01]  /*2d4e0*/  MUFU.EX2 R72, R219 ;  /* 0x000000db00487308 */ /* 0x000f620000000800 */
[----:B------:R-:W-:Y:S02]  /*2d4f0*/  FADD.FTZ R0, R161, R17 ;  /* 0x00000011a1007221 */ /* 0x000fe40000010000 */
[----:B------:R-:W-:Y:S01]  /*2d500*/  F2FP.PACK_AB R21, R39, R38 ;  /* 0x000000262715723e */ /* 0x000fe200000000ff */
[----:B------:R-:W-:Y:S01]  /*2d510*/  FADD.FTZ R16, R110, R16 ;  /* 0x000000106e107221 */ /* 0x000fe20000010000 */
[----:B------:R-:W-:Y:S01]  /*2d520*/  F2FP.PACK_AB R23, R43, R42 ;  /* 0x0000002a2b17723e */ /* 0x000fe200000000ff */
[----:B------:R-:W-:Y:S02]  /*2d530*/  LDSM.16.MT88.4 R36, [R183+0xe000] ;  /* 0x00e00000b724783b */ /* 0x000fe40000004200 */
[----:B------:R-:W-:Y:S01]  /*2d540*/  F2FP.PACK_AB R20, R102, R67 ;  /* 0x000000436614723e */ /* 0x000fe200000000ff */
[----:B------:R-:W-:Y:S01]  /*2d550*/  FADD.FTZ R0, R131, R0 ;  /* 0x0000000083007221 */ /* 0x000fe20000010000 */
[----:B------:R-:W-:Y:S01]  /*2d560*/  F2FP.PACK_AB R22, R99, R95 ;  /* 0x0000005f6316723e */ /* 0x000fe200000000ff */
[----:B------:R-:W4:Y:S01]  /*2d570*/  MUFU.EX2 R65, R220 ;  /* 0x000000dc00417308 */ /* 0x000f220000000800 */
[----:B------:R-:W-:Y:S02]  /*2d580*/  FADD.FTZ R16, R158, R16 ;  /* 0x000000109e107221 */ /* 0x000fe40000010000 */
[----:B------:R-:W-:Y:S02]  /*2d590*/  FADD.FTZ R0, R166, R0 ;  /* 0x00000000a6007221 */ /* 0x000fe40000010000 */
[----:B------:R-:W-:Y:S02]  /*2d5a0*/  FADD.FTZ R16, R115, R16 ;  /* 0x0000001073107221 */ /* 0x000fe40000010000 */
[----:B------:R-:W-:Y:S02]  /*2d5b0*/  FADD.FTZ R0, R118, R0 ;  /* 0x0000000076007221 */ /* 0x000fe40000010000 */
[----:B------:R-:W-:Y:S01]  /*2d5c0*/  FADD.FTZ R16, R122, R16 ;  /* 0x000000107a107221 */ /* 0x000fe20000010000 */
[----:B------:R-:W4:Y:S01]  /*2d5d0*/  MUFU.EX2 R68, R223 ;  /* 0x000000df00447308 */ /* 0x000f220000000800 */
[----:B------:R-:W-:Y:S02]  /*2d5e0*/  FADD.FTZ R0, R162, R0 ;  /* 0x00000000a2007221 */ /* 0x000fe40000010000 */
[----:B--2---:R-:W-:Y:S02]  /*2d5f0*/  FADD.FTZ R16, R130, R16 ;  /* 0x0000001082107221 */ /* 0x004fe40000010000 */
[----:B------:R-:W-:Y:S02]  /*2d600*/  FADD.FTZ R0, R165, R0 ;  /* 0x00000000a5007221 */ /* 0x000fe40000010000 */
[----:B---3--:R-:W-:Y:S02]  /*2d610*/  FADD.FTZ R16, R119, R16 ;  /* 0x0000001077107221 */ /* 0x008fe40000010000 */
[----:B------:R-:W-:Y:S01]  /*2d620*/  FADD.FTZ R0, R167, R0 ;  /* 0x00000000a7007221 */ /* 0x000fe20000010000 */
[----:B------:R-:W2:Y:S01]  /*2d630*/  MUFU.EX2 R69, R226 ;  /* 0x000000e200457308 */ /* 0x000ea20000000800 */
[----:B-1----:R-:W-:Y:S02]  /*2d640*/  FADD.FTZ R16, R73, R16 ;  /* 0x0000001049107221 */ /* 0x002fe40000010000 */
[----:B-----5:R-:W-:Y:S01]  /*2d650*/  FADD.FTZ R0, R72, R0 ;  /* 0x0000000048007221 */ /* 0x020fe20000010000 */
[C---:B----4-:R-:W-:Y:S03]  /*2d660*/  HMMA.16816.F32 R4, R20.reuse, R24, R4 ;  /* 0x000000181404723c */ /* 0x050fe60000001804 */
[----:B------:R-:W-:Y:S03]  /*2d670*/  FADD.FTZ R0, R65, R0 ;  /* 0x0000000041007221 */ /* 0x000fe60000010000 */
[----:B------:R-:W1:Y:S02]  /*2d680*/  MUFU.EX2 R76, R76 ;  /* 0x0000004c004c7308 */ /* 0x000e640000000800 */
[C---:B------:R-:W-:Y:S01]  /*2d690*/  HMMA.16816.F32 R8, R20.reuse, R26, R8 ;  /* 0x0000001a1408723c */ /* 0x040fe20000001808 */
[----:B------:R-:W3:Y:S03]  /*2d6a0*/  LDSM.16.MT88.4 R24, [R184+0xb800] ;  /* 0x00b80000b818783b */ /* 0x000ee60000004200 */
[----:B------:R-:W-:Y:S04]  /*2d6b0*/  FADD.FTZ R0, R68, R0 ;  /* 0x0000000044007221 */ /* 0x000fe80000010000 */
[----:B------:R-:W4:Y:S01]  /*2d6c0*/  MUFU.EX2 R77, R77 ;  /* 0x0000004d004d7308 */ /* 0x000f220000000800 */
[----:B--2---:R-:W-:Y:S09]  /*2d6d0*/  FADD.FTZ R0, R69, R0 ;  /* 0x0000000045007221 */ /* 0x004ff20000010000 */
[----:B------:R-:W2:Y:S01]  /*2d6e0*/  MUFU.EX2 R80, R80 ;  /* 0x0000005000507308 */ /* 0x000ea20000000800 */
[----:B-1----:R-:W-:Y:S09]  /*2d6f0*/  FADD.FTZ R16, R76, R16 ;  /* 0x000000104c107221 */ /* 0x002ff20000010000 */
[----:B------:R-:W1:Y:S01]  /*2d700*/  MUFU.EX2 R81, R81 ;  /* 0x0000005100517308 */ /* 0x000e620000000800 */
[----:B----4-:R-:W-:Y:S09]  /*2d710*/  FADD.FTZ R16, R77, R16 ;  /* 0x000000104d107221 */ /* 0x010ff20000010000 */
[----:B------:R-:W4:Y:S01]  /*2d720*/  MUFU.EX2 R64, R229 ;  /* 0x000000e500407308 */ /* 0x000f220000000800 */
[----:B--2---:R-:W-:Y:S01]  /*2d730*/  FADD.FTZ R3, R80, R16 ;  /* 0x0000001050037221 */ /* 0x004fe20000010000 */
[C---:B---3--:R-:W-:Y:S08]  /*2d740*/  HMMA.16816.F32 R132, R20.reuse, R24, R132 ;  /* 0x000000181484723c */ /* 0x048ff00000001884 */
[----:B------:R-:W2:Y:S01]  /*2d750*/  MUFU.EX2 R61, R230 ;  /* 0x000000e6003d7308 */ /* 0x000ea20000000800 */
[C---:B------:R-:W-:Y:S01]  /*2d760*/  HMMA.16816.F32 R136, R20.reuse, R26, R136 ;  /* 0x0000001a1488723c */ /* 0x040fe20000001888 */
[----:B------:R-:W3:Y:S02]  /*2d770*/  LDSM.16.MT88.4 R24, [R182+0xb800] ;  /* 0x00b80000b618783b */ /* 0x000ee40000004200 */
[----:B-1----:R-:W-:Y:S06]  /*2d780*/  FADD.FTZ R3, R81, R3 ;  /* 0x0000000351037221 */ /* 0x002fec0000010000 */
[----:B------:R-:W1:Y:S03]  /*2d790*/  MUFU.EX2 R63, R231 ;  /* 0x000000e7003f7308 */ /* 0x000e660000000800 */
[----:B----4-:R-:W-:Y:S07]  /*2d7a0*/  FADD.FTZ R0, R64, R0 ;  /* 0x0000000040007221 */ /* 0x010fee0000010000 */
[----:B------:R-:W4:Y:S01]  /*2d7b0*/  MUFU.EX2 R62, R232 ;  /* 0x000000e8003e7308 */ /* 0x000f220000000800 */
[----:B--2---:R-:W-:Y:S09]  /*2d7c0*/  FADD.FTZ R0, R61, R0 ;  /* 0x000000003d007221 */ /* 0x004ff20000010000 */
[----:B------:R-:W2:Y:S01]  /*2d7d0*/  MUFU.EX2 R84, R84 ;  /* 0x0000005400547308 */ /* 0x000ea20000000800 */
[----:B-1----:R-:W-:Y:S09]  /*2d7e0*/  FADD.FTZ R0, R63, R0 ;  /* 0x000000003f007221 */ /* 0x002ff20000010000 */
[----:B------:R-:W1:Y:S01]  /*2d7f0*/  MUFU.EX2 R85, R85 ;  /* 0x0000005500557308 */ /* 0x000e620000000800 */
[C---:B---3--:R-:W-:Y:S03]  /*2d800*/  HMMA.16816.F32 R140, R20.reuse, R24, R140 ;  /* 0x00000018148c723c */ /* 0x048fe6000000188c */
[----:B----4-:R-:W-:Y:S06]  /*2d810*/  FADD.FTZ R0, R62, R0 ;  /* 0x000000003e007221 */ /* 0x010fec0000010000 */
        /* <DEDUP_REMOVED lines=10> */
[----:B------:R-:W-:Y:S01]  /*2d8c0*/  MUFU.EX2 R56, R235 ;  /* 0x000000eb00387308 */ /* 0x000fe20000000800 */
[C---:B----4-:R-:W-:Y:S03]  /*2d8d0*/  HMMA.16816.F32 R148, R20.reuse, R24, R148 ;  /* 0x000000181494723c */ /* 0x050fe60000001894 */
[----:B-1----:R-:W-:Y:S06]  /*2d8e0*/  FADD.FTZ R3, R60, R0 ;  /* 0x000000003c037221 */ /* 0x002fec0000010000 */
[----:B------:R-:W1:Y:S01]  /*2d8f0*/  MUFU.EX2 R92, R92 ;  /* 0x0000005c005c7308 */ /* 0x000e620000000800 */
[----:B------:R-:W-:Y:S01]  /*2d900*/  HMMA.16816.F32 R12, R20, R26, R12 ;  /* 0x0000001a140c723c */ /* 0x000fe2000000180c */
[----:B------:R-:W2:Y:S02]  /*2d910*/  LDSM.16.MT88.4 R24, [R181+0xc000] ;  /* 0x00c00000b518783b */ /* 0x000ea40000004200 */
[----:B---3--:R-:W-:Y:S04]  /*2d920*/  FADD.FTZ R3, R57, R3 ;  /* 0x0000000339037221 */ /* 0x008fe80000010000 */
[----:B------:R-:W-:Y:S02]  /*2d930*/  F2FP.PACK_AB R21, R50, R47 ;  /* 0x0000002f3215723e */ /* 0x000fe400000000ff */
[----:B------:R-:W-:Y:S01]  /*2d940*/  F2FP.PACK_AB R23, R54, R51 ;  /* 0x000000333617723e */ /* 0x000fe200000000ff */
[----:B------:R-:W3:Y:S02]  /*2d950*/  MUFU.EX2 R93, R93 ;  /* 0x0000005d005d7308 */ /* 0x000ee40000000800 */
[----:B------:R-:W-:Y:S02]  /*2d960*/  F2FP.PACK_AB R20, R111, R70 ;  /* 0x000000466f14723e */ /* 0x000fe400000000ff */
[----:B------:R-:W-:Y:S06]  /*2d970*/  F2FP.PACK_AB R22, R106, R103 ;  /* 0x000000676a16723e */ /* 0x000fec00000000ff */
[----:B------:R-:W4:Y:S01]  /*2d980*/  MUFU.EX2 R54, R236 ;  /* 0x000000ec00367308 */ /* 0x000f220000000800 */
[----:B-1----:R-:W-:Y:S09]  /*2d990*/  FADD.FTZ R0, R92, R16 ;  /* 0x000000105c007221 */ /* 0x002ff20000010000 */
[----:B------:R-:W1:Y:S01]  /*2d9a0*/  MUFU.EX2 R96, R96 ;  /* 0x0000006000607308 */ /* 0x000e620000000800 */
[----:B---3--:R-:W-:Y:S02]  /*2d9b0*/  FADD.FTZ R16, R93, R0 ;  /* 0x000000005d107221 */ /* 0x008fe40000010000 */
[----:B------:R-:W-:Y:S07]  /*2d9c0*/  FADD.FTZ R0, R56, R3 ;  /* 0x0000000338007221 */ /* 0x000fee0000010000 */
[----:B------:R-:W3:Y:S01]  /*2d9d0*/  MUFU.EX2 R97, R97 ;  /* 0x0000006100617308 */ /* 0x000ee20000000800 */
[C---:B--2---:R-:W-:Y:S03]  /*2d9e0*/  HMMA.16816.F32 R4, R20.reuse, R24, R4 ;  /* 0x000000181404723c */ /* 0x044fe60000001804 */
[----:B----4-:R-:W-:Y:S05]  /*2d9f0*/  FADD.FTZ R0, R54, R0 ;  /* 0x0000000036007221 */ /* 0x010fea0000010000 */
[C---:B------:R-:W-:Y:S01]  /*2da00*/  HMMA.16816.F32 R8, R20.reuse, R26, R8 ;  /* 0x0000001a1408723c */ /* 0x040fe20000001808 */
[----:B------:R-:W2:Y:S01]  /*2da10*/  LDSM.16.MT88.4 R24, [R184+0xc000] ;  /* 0x00c00000b818783b */ /* 0x000ea20000004200 */
[----:B------:R-:W4:Y:S02]  /*2da20*/  MUFU.EX2 R53, R237 ;  /* 0x000000ed00357308 */ /* 0x000f240000000800 */
[----:B-1----:R-:W-:Y:S08]  /*2da30*/  FADD.FTZ R3, R96, R16 ;  /* 0x0000001060037221 */ /* 0x002ff00000010000 */
[----:B------:R-:W1:Y:S01]  /*2da40*/  MUFU.EX2 R52, R238 ;  /* 0x000000ee00347308 */ /* 0x000e620000000800 */
[----:B---3--:R-:W-:Y:S09]  /*2da50*/  FADD.FTZ R3, R97, R3 ;  /* 0x0000000361037221 */ /* 0x008ff20000010000 */
[----:B------:R-:W3:Y:S01]  /*2da60*/  MUFU.EX2 R51, R239 ;  /* 0x000000ef00337308 */ /* 0x000ee20000000800 */
[----:B----4-:R-:W-:Y:S09]  /*2da70*/  FADD.FTZ R0, R53, R0 ;  /* 0x0000000035007221 */ /* 0x010ff20000010000 */
[----:B------:R-:W4:Y:S01]  /*2da80*/  MUFU.EX2 R50, R240 ;  /* 0x000000f000327308 */ /* 0x000f220000000800 */
[----:B-1----:R-:W-:Y:S01]  /*2da90*/  FADD.FTZ R0, R52, R0 ;  /* 0x0000000034007221 */ /* 0x002fe20000010000 */
[C---:B--2---:R-:W-:Y:S08]  /*2daa0*/  HMMA.16816.F32 R132, R20.reuse, R24, R132 ;  /* 0x000000181484723c */ /* 0x044ff00000001884 */
[----:B------:R-:W1:Y:S01]  /*2dab0*/  MUFU.EX2 R100, R100 ;  /* 0x0000006400647308 */ /* 0x000e620000000800 */
[----:B---3--:R-:W-:Y:S01]  /*2dac0*/  FADD.FTZ R0, R51, R0 ;  /* 0x0000000033007221 */ /* 0x008fe20000010000 */
[C---:B------:R-:W-:Y:S01]  /*2dad0*/  HMMA.16816.F32 R136, R20.reuse, R26, R136 ;  /* 0x0000001a1488723c */ /* 0x040fe20000001888 */
[----:B------:R-:W2:Y:S07]  /*2dae0*/  LDSM.16.MT88.4 R24, [R182+0xc000] ;  /* 0x00c00000b618783b */ /* 0x000eae0000004200 */
        /* <DEDUP_REMOVED lines=23> */
[----:B--2---:R-:W-:Y:S01]  /*2dc60*/  FADD.FTZ R3, R109, R3 ;  /* 0x000000036d037221 */ /* 0x004fe20000010000 */
[----:B------:R-:W-:Y:S01]  /*2dc70*/  HMMA.16816.F32 R12, R20, R26, R12 ;  /* 0x0000001a140c723c */ /* 0x000fe2000000180c */
[----:B------:R-:W2:Y:S07]  /*2dc80*/  LDSM.16.MT88.4 R24, [R184+0xc800] ;  /* 0x00c80000b818783b */ /* 0x000eae0000004200 */
[----:B------:R-:W-:Y:S01]  /*2dc90*/  MUFU.EX2 R19, R250 ;  /* 0x000000fa00137308 */ /* 0x000fe20000000800 */
[----:B------:R-:W-:Y:S03]  /*2dca0*/  F2FP.PACK_AB R21, R55, R40 ;  /* 0x000000283715723e */ /* 0x000fe600000000ff */
[----:B------:R-:W-:Y:S01]  /*2dcb0*/  F2FP.PACK_AB R23, R59, R58 ;  /* 0x0000003a3b17723e */ /* 0x000fe200000000ff */
[----:B------:R-:W-:Y:S01]  /*2dcc0*/  LDSM.16.MT88.4 R40, [R183+0xf000] ;  /* 0x00f00000b728783b */ /* 0x000fe20000004200 */
[----:B------:R-:W-:Y:S01]  /*2dcd0*/  F2FP.PACK_AB R20, R127, R71 ;  /* 0x000000477f14723e */ /* 0x000fe200000000ff */
[----:B----4-:R-:W-:Y:S01]  /*2dce0*/  FADD.FTZ R3, R112, R3 ;  /* 0x0000000370037221 */ /* 0x010fe20000010000 */
[----:B------:R-:W-:Y:S02]  /*2dcf0*/  F2FP.PACK_AB R22, R123, R114 ;  /* 0x000000727b16723e */ /* 0x000fe400000000ff */
[----:B------:R-:W-:Y:S01]  /*2dd00*/  MUFU.EX2 R17, R251 ;  /* 0x000000fb00117308 */ /* 0x000fe20000000800 */
[----:B-1----:R-:W-:Y:S04]  /*2dd10*/  FADD.FTZ R3, R113, R3 ;  /* 0x0000000371037221 */ /* 0x002fe80000010000 */
[C---:B------:R-:W-:Y:S03]  /*2dd20*/  HMMA.16816.F32 R4, R20.reuse, R28, R4 ;  /* 0x0000001c1404723c */ /* 0x040fe60000001804 */
[----:B------:R-:W-:Y:S02]  /*2dd30*/  FADD.FTZ R3, R116, R3 ;  /* 0x0000000374037221 */ /* 0x000fe40000010000 */
[----:B------:R-:W1:Y:S02]  /*2dd40*/  MUFU.EX2 R124, R124 ;  /* 0x0000007c007c7308 */ /* 0x000e640000000800 */
[----:B------:R-:W-:Y:S01]  /*2dd50*/  FADD.FTZ R3, R117, R3 ;  /* 0x0000000375037221 */ /* 0x000fe20000010000 */
[C---:B------:R-:W-:Y:S01]  /*2dd60*/  HMMA.16816.F32 R8, R20.reuse, R30, R8 ;  /* 0x0000001e1408723c */ /* 0x040fe20000001808 */
[----:B------:R-:W3:Y:S03]  /*2dd70*/  LDSM.16.MT88.4 R28, [R182+0xc800] ;  /* 0x00c80000b61c783b */ /* 0x000ee60000004200 */
[----:B------:R-:W-:Y:S03]  /*2dd80*/  FADD.FTZ R3, R120, R3 ;  /* 0x0000000378037221 */ /* 0x000fe60000010000 */
[----:B------:R-:W4:Y:S01]  /*2dd90*/  MUFU.EX2 R125, R125 ;  /* 0x0000007d007d7308 */ /* 0x000f220000000800 */
[----:B------:R-:W-:Y:S01]  /*2dda0*/  FADD.FTZ R3, R121, R3 ;  /* 0x0000000379037221 */ /* 0x000fe20000010000 */
[C---:B--2---:R-:W-:Y:S08]  /*2ddb0*/  HMMA.16816.F32 R132, R20.reuse, R24, R132 ;  /* 0x000000181484723c */ /* 0x044ff00000001884 */
[----:B------:R-:W2:Y:S01]  /*2ddc0*/  MUFU.EX2 R128, R128 ;  /* 0x0000008000807308 */ /* 0x000ea20000000800 */
[C---:B------:R-:W-:Y:S01]  /*2ddd0*/  HMMA.16816.F32 R136, R20.reuse, R26, R136 ;  /* 0x0000001a1488723c */ /* 0x040fe20000001888 */
[----:B------:R-:W5:Y:S02]  /*2dde0*/  LDSM.16.MT88.4 R24, [R183+0xc800] ;  /* 0x00c80000b718783b */ /* 0x000f640000004200 */
[----:B-1----:R-:W-:Y:S04]  /*2ddf0*/  FADD.FTZ R3, R124, R3 ;  /* 0x000000037c037221 */ /* 0x002fe80000010000 */
[----:B----4-:R-:W-:Y:S05]  /*2de00*/  FADD.FTZ R3, R125, R3 ;  /* 0x000000037d037221 */ /* 0x010fea0000010000 */
[----:B--2---:R-:W-:Y:S01]  /*2de10*/  FADD.FTZ R3, R128, R3 ;  /* 0x0000000380037221 */ /* 0x004fe20000010000 */
[C---:B---3--:R-:W-:Y:S08]  /*2de20*/  HMMA.16816.F32 R140, R20.reuse, R28, R140 ;  /* 0x0000001c148c723c */ /* 0x048ff0000000188c */
[C---:B------:R-:W-:Y:S01]  /*2de30*/  HMMA.16816.F32 R144, R20.reuse, R30, R144 ;  /* 0x0000001e1490723c */ /* 0x040fe20000001890 */
[----:B------:R-:W1:Y:S07]  /*2de40*/  LDSM.16.MT88.4 R28, [R181+0xd000] ;  /* 0x00d00000b51c783b */ /* 0x000e6e0000004200 */
[C---:B-----5:R-:W-:Y:S08]  /*2de50*/  HMMA.16816.F32 R148, R20.reuse, R24, R148 ;  /* 0x000000181494723c */ /* 0x060ff00000001894 */
[----:B------:R-:W-:Y:S01]  /*2de60*/  HMMA.16816.F32 R12, R20, R26, R12 ;  /* 0x0000001a140c723c */ /* 0x000fe2000000180c */
[----:B------:R-:W2:Y:S06]  /*2de70*/  LDSM.16.MT88.4 R24, [R184+0xd000] ;  /* 0x00d00000b818783b */ /* 0x000eac0000004200 */
[----:B------:R-:W-:Y:S02]  /*2de80*/  F2FP.PACK_AB R20, R164, R78 ;  /* 0x0000004ea414723e */ /* 0x000fe400000000ff */
[----:B------:R-:W-:Y:S02]  /*2de90*/  F2FP.PACK_AB R21, R45, R44 ;  /* 0x0000002c2d15723e */ /* 0x000fe400000000ff */
[----:B------:R-:W-:Y:S01]  /*2dea0*/  MUFU.EX2 R44, R245 ;  /* 0x000000f5002c7308 */ /* 0x000fe20000000800 */
[----:B------:R-:W-:Y:S02]  /*2deb0*/  F2FP.PACK_AB R23, R82, R75 ;  /* 0x0000004b5217723e */ /* 0x000fe400000000ff */
[----:B------:R-:W-:Y:S02]  /*2dec0*/  F2FP.PACK_AB R22, R160, R126 ;  /* 0x0000007ea016723e */ /* 0x000fe400000000ff */
[----:B------:R-:W-:Y:S05]  /*2ded0*/  F2FP.PACK_AB R160, R125, R124 ;  /* 0x0000007c7da0723e */ /* 0x000fea00000000ff */
[C---:B-1----:R-:W-:Y:S01]  /*2dee0*/  HMMA.16816.F32 R4, R20.reuse, R28, R4 ;  /* 0x0000001c1404723c */ /* 0x042fe20000001804 */
[----:B------:R-:W1:Y:S07]  /*2def0*/  MUFU.EX2 R45, R244 ;  /* 0x000000f4002d7308 */ /* 0x000e6e0000000800 */
[C---:B------:R-:W-:Y:S01]  /*2df00*/  HMMA.16816.F32 R8, R20.reuse, R30, R8 ;  /* 0x0000001e1408723c */ /* 0x040fe20000001808 */
[----:B------:R-:W3:Y:S07]  /*2df10*/  LDSM.16.MT88.4 R28, [R182+0xd000] ;  /* 0x00d00000b61c783b */ /* 0x000eee0000004200 */
[C---:B--2---:R-:W-:Y:S04]  /*2df20*/  HMMA.16816.F32 R132, R20.reuse, R24, R132 ;  /* 0x000000181484723c */ /* 0x044fe80000001884 */
[----:B-1----:R-:W-:Y:S04]  /*2df30*/  FADD.FTZ R0, R45, R0 ;  /* 0x000000002d007221 */ /* 0x002fe80000010000 */
[C---:B------:R-:W-:Y:S01]  /*2df40*/  HMMA.16816.F32 R136, R20.reuse, R26, R136 ;  /* 0x0000001a1488723c */ /* 0x040fe20000001888 */
[----:B------:R-:W1:Y:S03]  /*2df50*/  LDSM.16.MT88.4 R24, [R183+0xd000] ;  /* 0x00d00000b718783b */ /* 0x000e660000004200 */
[----:B------:R-:W-:Y:S04]  /*2df60*/  FADD.FTZ R0, R44, R0 ;  /* 0x000000002c007221 */ /* 0x000fe80000010000 */
[C---:B---3--:R-:W-:Y:S08]  /*2df70*/  HMMA.16816.F32 R140, R20.reuse, R28, R140 ;  /* 0x0000001c148c723c */ /* 0x048ff0000000188c */
[C---:B------:R-:W-:Y:S01]  /*2df80*/  HMMA.16816.F32 R144, R20.reuse, R30, R144 ;  /* 0x0000001e1490723c */ /* 0x040fe20000001890 */
[----:B------:R-:W2:Y:S07]  /*2df90*/  LDSM.16.MT88.4 R28, [R181+0xd800] ;  /* 0x00d80000b51c783b */ /* 0x000eae0000004200 */
[C---:B-1----:R-:W-:Y:S08]  /*2dfa0*/  HMMA.16816.F32 R148, R20.reuse, R24, R148 ;  /* 0x000000181494723c */ /* 0x042ff00000001894 */
[----:B------:R-:W-:Y:S01]  /*2dfb0*/  HMMA.16816.F32 R12, R20, R26, R12 ;  /* 0x0000001a140c723c */ /* 0x000fe2000000180c */
[----:B------:R-:W1:Y:S06]  /*2dfc0*/  LDSM.16.MT88.4 R24, [R182+0xd800] ;  /* 0x00d80000b618783b */ /* 0x000e6c0000004200 */
[----:B------:R-:W-:Y:S02]  /*2dfd0*/  F2FP.PACK_AB R23, R166, R131 ;  /* 0x00000083a617723e */ /* 0x000fe400000000ff */
[----:B------:R-:W-:Y:S03]  /*2dfe0*/  F2FP.PACK_AB R21, R161, R163 ;  /* 0x000000a3a115723e */ /* 0x000fe600000000ff */
[----:B------:R-:W-:Y:S02]  /*2dff0*/  F2FP.PACK_AB R20, R110, R107 ;  /* 0x0000006b6e14723e */ /* 0x000fe400000000ff */
[----:B------:R-:W-:Y:S02]  /*2e000*/  F2FP.PACK_AB R22, R115, R158 ;  /* 0x0000009e7316723e */ /* 0x000fe400000000ff */
[----:B------:R-:W-:Y:S02]  /*2e010*/  F2FP.PACK_AB R163, R152, R17 ;  /* 0x0000001198a3723e */ /* 0x000fe400000000ff */
[----:B------:R-:W-:Y:S03]  /*2e020*/  MOV R158, R18 ;  /* 0x00000012009e7202 */ /* 0x000fe60000000f00 */
[C---:B--2---:R-:W-:Y:S08]  /*2e030*/  HMMA.16816.F32 R4, R20.reuse, R28, R4 ;  /* 0x0000001c1404723c */ /* 0x044ff00000001804 */
[C---:B------:R-:W-:Y:S01]  /*2e040*/  HMMA.16816.F32 R8, R20.reuse, R30, R8 ;  /* 0x0000001e1408723c */ /* 0x040fe20000001808 */
[----:B------:R-:W2:Y:S07]  /*2e050*/  LDSM.16.MT88.4 R28, [R183+0xd800] ;  /* 0x00d80000b71c783b */ /* 0x000eae0000004200 */
[C---:B------:R-:W-:Y:S08]  /*2e060*/  HMMA.16816.F32 R132, R20.reuse, R32, R132 ;  /* 0x000000201484723c */ /* 0x040ff00000001884 */
[C---:B------:R-:W-:Y:S01]  /*2e070*/  HMMA.16816.F32 R136, R20.reuse, R34, R136 ;  /* 0x000000221488723c */ /* 0x040fe20000001888 */
[----:B------:R-:W3:Y:S07]  /*2e080*/  LDSM.16.MT88.4 R32, [R181+0xe000] ;  /* 0x00e00000b520783b */ /* 0x000eee0000004200 */
        /* <DEDUP_REMOVED lines=23> */
[----:B------:R-:W3:Y:S06]  /*2e200*/  LDSM.16.MT88.4 R36, [R183+0xe800] ;  /* 0x00e80000b724783b */ /* 0x000eec0000004200 */
        /* <DEDUP_REMOVED lines=9> */
[----:B------:R-:W4:Y:S07]  /*2e2a0*/  LDSM.16.MT88.4 R32, [R184+0xf000] ;  /* 0x00f00000b820783b */ /* 0x000f2e0000004200 */
[C---:B--2---:R-:W-:Y:S08]  /*2e2b0*/  HMMA.16816.F32 R140, R20.reuse, R28, R140 ;  /* 0x0000001c148c723c */ /* 0x044ff0000000188c */
[C---:B------:R-:W-:Y:S01]  /*2e2c0*/  HMMA.16816.F32 R144, R20.reuse, R30, R144 ;  /* 0x0000001e1490723c */ /* 0x040fe20000001890 */
[----:B------:R-:W2:Y:S07]  /*2e2d0*/  LDSM.16.MT88.4 R28, [R182+0xf000] ;  /* 0x00f00000b61c783b */ /* 0x000eae0000004200 */
[C---:B---3--:R-:W-:Y:S08]  /*2e2e0*/  HMMA.16816.F32 R148, R20.reuse, R36, R148 ;  /* 0x000000241494723c */ /* 0x048ff00000001894 */
[----:B------:R-:W-:Y:S01]  /*2e2f0*/  HMMA.16816.F32 R12, R20, R38, R12 ;  /* 0x00000026140c723c */ /* 0x000fe2000000180c */
[----:B------:R-:W-:Y:S06]  /*2e300*/  LDSM.16.MT88.4 R36, [R183+0xf800] ;  /* 0x00f80000b724783b */ /* 0x000fec0000004200 */
[----:B------:R-:W-:Y:S02]  /*2e310*/  F2FP.PACK_AB R21, R61, R64 ;  /* 0x000000403d15723e */ /* 0x000fe400000000ff */
[----:B------:R-:W-:Y:S03]  /*2e320*/  F2FP.PACK_AB R23, R62, R63 ;  /* 0x0000003f3e17723e */ /* 0x000fe600000000ff */
[----:B------:R-:W-:Y:S02]  /*2e330*/  F2FP.PACK_AB R20, R85, R84 ;  /* 0x000000545514723e */ /* 0x000fe400000000ff */
[----:B------:R-:W-:Y:S07]  /*2e340*/  F2FP.PACK_AB R22, R89, R88 ;  /* 0x000000585916723e */ /* 0x000fee00000000ff */
[C---:B-1----:R-:W-:Y:S08]  /*2e350*/  HMMA.16816.F32 R4, R20.reuse, R24, R4 ;  /* 0x000000181404723c */ /* 0x042ff00000001804 */
[C---:B------:R-:W-:Y:S01]  /*2e360*/  HMMA.16816.F32 R8, R20.reuse, R26, R8 ;  /* 0x0000001a1408723c */ /* 0x040fe20000001808 */
[----:B------:R-:W1:Y:S07]  /*2e370*/  LDSM.16.MT88.4 R24, [R181+0xf800] ;  /* 0x00f80000b518783b */ /* 0x000e6e0000004200 */
[C---:B----4-:R-:W-:Y:S08]  /*2e380*/  HMMA.16816.F32 R132, R20.reuse, R32, R132 ;  /* 0x000000201484723c */ /* 0x050ff00000001884 */
[C---:B------:R-:W-:Y:S01]  /*2e390*/  HMMA.16816.F32 R136, R20.reuse, R34, R136 ;  /* 0x000000221488723c */ /* 0x040fe20000001888 */
[----:B------:R-:W-:Y:S07]  /*2e3a0*/  LDSM.16.MT88.4 R32, [R182+0xf800] ;  /* 0x00f80000b620783b */ /* 0x000fee0000004200 */
[C---:B--2---:R-:W-:Y:S08]  /*2e3b0*/  HMMA.16816.F32 R140, R20.reuse, R28, R140 ;  /* 0x0000001c148c723c */ /* 0x044ff0000000188c */
[C---:B------:R-:W-:Y:S01]  /*2e3c0*/  HMMA.16816.F32 R144, R20.reuse, R30, R144 ;  /* 0x0000001e1490723c */ /* 0x040fe20000001890 */
[----:B------:R-:W2:Y:S07]  /*2e3d0*/  LDSM.16.MT88.4 R28, [R184+0xf800] ;  /* 0x00f80000b81c783b */ /* 0x000eae0000004200 */
        /* <DEDUP_REMOVED lines=9> */
[C---:B-1----:R-:W-:Y:S02]  /*2e470*/  HMMA.16816.F32 R4, R20.reuse, R24, R4 ;  /* 0x000000181404723c */ /* 0x042fe40000001804 */
[----:B------:R-:W1:Y:S01]  /*2e480*/  MUFU.EX2 R40, R249 ;  /* 0x000000f900287308 */ /* 0x000e620000000800 */
[----:B---3--:R-:W-:Y:S05]  /*2e490*/  FADD.FTZ R0, R43, R0 ;  /* 0x000000002b007221 */ /* 0x008fea0000010000 */
[C---:B------:R-:W-:Y:S01]  /*2e4a0*/  HMMA.16816.F32 R8, R20.reuse, R26, R8 ;  /* 0x0000001a1408723c */ /* 0x040fe20000001808 */
[----:B------:R-:W3:Y:S03]  /*2e4b0*/  LDSM.16.MT88.4 R24, [R181+0x10000] ;  /* 0x01000000b518783b */ /* 0x000ee60000004200 */
[----:B------:R-:W-:Y:S04]  /*2e4c0*/  FADD.FTZ R0, R41, R0 ;  /* 0x0000000029007221 */ /* 0x000fe80000010000 */
[C---:B--2---:R-:W-:Y:S04]  /*2e4d0*/  HMMA.16816.F32 R132, R20.reuse, R28, R132 ;  /* 0x0000001c1484723c */ /* 0x044fe80000001884 */
[----:B----4-:R-:W-:Y:S04]  /*2e4e0*/  FADD.FTZ R0, R42, R0 ;  /* 0x000000002a007221 */ /* 0x010fe80000010000 */
[C---:B------:R-:W-:Y:S01]  /*2e4f0*/  HMMA.16816.F32 R136, R20.reuse, R30, R136 ;  /* 0x0000001e1488723c */ /* 0x040fe20000001888 */
[----:B------:R-:W2:Y:S03]  /*2e500*/  LDSM.16.MT88.4 R28, [R184+0x10000] ;  /* 0x01000000b81c783b */ /* 0x000ea60000004200 */
[C---:B-1----:R-:W-:Y:S01]  /*2e510*/  F2FP.PACK_AB R161, R19.reuse, R40 ;  /* 0x0000002813a1723e */ /* 0x042fe200000000ff */
[----:B------:R-:W-:Y:S03]  /*2e520*/  FADD.FTZ R0, R40, R0 ;  /* 0x0000000028007221 */ /* 0x000fe60000010000 */
[C---:B------:R-:W-:Y:S04]  /*2e530*/  HMMA.16816.F32 R140, R20.reuse, R32, R140 ;  /* 0x00000020148c723c */ /* 0x040fe8000000188c */
[----:B------:R-:W-:Y:S04]  /*2e540*/  FADD.FTZ R0, R19, R0 ;  /* 0x0000000013007221 */ /* 0x000fe80000010000 */
[C---:B------:R-:W-:Y:S01]  /*2e550*/  HMMA.16816.F32 R144, R20.reuse, R34, R144 ;  /* 0x000000221490723c */ /* 0x040fe20000001890 */
[----:B------:R-:W1:Y:S03]  /*2e560*/  LDSM.16.MT88.4 R32, [R182+0x10000] ;  /* 0x01000000b620783b */ /* 0x000e660000004200 */
[----:B------:R-:W-:Y:S04]  /*2e570*/  FADD.FTZ R0, R17, R0 ;  /* 0x0000000011007221 */ /* 0x000fe80000010000 */
[C---:B------:R-:W-:Y:S08]  /*2e580*/  HMMA.16816.F32 R148, R20.reuse, R36, R148 ;  /* 0x000000241494723c */ /* 0x040ff00000001894 */
        /* <DEDUP_REMOVED lines=8> */
[----:B------:R-:W3:Y:S07]  /*2e610*/  LDSM.16.MT88.4 R24, [R181+0x10800] ;  /* 0x01080000b518783b */ /* 0x000eee0000004200 */
[C---:B--2---:R-:W-:Y:S08]  /*2e620*/  HMMA.16816.F32 R132, R20.reuse, R28, R132 ;  /* 0x0000001c1484723c */ /* 0x044ff00000001884 */
[C---:B------:R-:W-:Y:S01]  /*2e630*/  HMMA.16816.F32 R136, R20.reuse, R30, R136 ;  /* 0x0000001e1488723c */ /* 0x040fe20000001888 */
[----:B------:R-:W2:Y:S07]  /*2e640*/  LDSM.16.MT88.4 R28, [R184+0x10800] ;  /* 0x01080000b81c783b */ /* 0x000eae0000004200 */
[C---:B-1----:R-:W-:Y:S08]  /*2e650*/  HMMA.16816.F32 R140, R20.reuse, R32, R140 ;  /* 0x00000020148c723c */ /* 0x042ff0000000188c */
[C---:B------:R-:W-:Y:S01]  /*2e660*/  HMMA.16816.F32 R144, R20.reuse, R34, R144 ;  /* 0x000000221490723c */ /* 0x040fe20000001890 */
[----:B------:R-:W1:Y:S07]  /*2e670*/  LDSM.16.MT88.4 R32, [R182+0x10800] ;  /* 0x01080000b620783b */ /* 0x000e6e0000004200 */
        /* <DEDUP_REMOVED lines=17> */
[----:B------:R-:W-:Y:S07]  /*2e790*/  HMMA.16816.F32 R12, R20, R38, R12 ;  /* 0x00000026140c723c */ /* 0x000fee000000180c */
        /* <DEDUP_REMOVED lines=11> */
[C---:B------:R-:W-:Y:S08]  /*2e850*/  HMMA.16816.F32 R144, R20.reuse, R34, R144 ;  /* 0x000000221490723c */ /* 0x040ff00000001890 */
[C---:B---3--:R-:W-:Y:S08]  /*2e860*/  HMMA.16816.F32 R148, R20.reuse, R24, R148 ;  /* 0x000000181494723c */ /* 0x048ff00000001894 */
[----:B------:R-:W-:Y:S01]  /*2e870*/  HMMA.16816.F32 R12, R20, R26, R12 ;  /* 0x0000001a140c723c */ /* 0x000fe2000000180c */
[----:B------:R-:W1:Y:S07]  /*2e880*/  LDSM.16.MT88.4 R20, [R182+0x11800] ;  /* 0x01180000b614783b */ /* 0x000e6e0000004200 */
[C---:B------:R-:W-:Y:S01]  /*2e890*/  HMMA.16816.F32 R168, R160.reuse, R164, R4 ;  /* 0x000000a4a0a8723c */ /* 0x040fe20000001804 */
[----:B------:R-:W3:Y:S07]  /*2e8a0*/  LDSM.16.MT88.4 R4, [R183+0x11800] ;  /* 0x01180000b704783b */ /* 0x000eee0000004200 */
[C---:B------:R-:W-:Y:S08]  /*2e8b0*/  HMMA.16816.F32 R164, R160.reuse, R166, R8 ;  /* 0x000000a6a0a4723c */ /* 0x040ff00000001808 */
[C---:B--2---:R-:W-:Y:S08]  /*2e8c0*/  HMMA.16816.F32 R132, R160.reuse, R28, R132 ;  /* 0x0000001ca084723c */ /* 0x044ff00000001884 */
[C---:B------:R-:W-:Y:S08]  /*2e8d0*/  HMMA.16816.F32 R136, R160.reuse, R30, R136 ;  /* 0x0000001ea088723c */ /* 0x040ff00000001888 */
[C---:B-1----:R-:W-:Y:S08]  /*2e8e0*/  HMMA.16816.F32 R140, R160.reuse, R20, R140 ;  /* 0x00000014a08c723c */ /* 0x042ff0000000188c */
[C---:B------:R-:W-:Y:S08]  /*2e8f0*/  HMMA.16816.F32 R144, R160.reuse, R22, R144 ;  /* 0x00000016a090723c */ /* 0x040ff00000001890 */
[C---:B---3--:R-:W-:Y:S07]  /*2e900*/  HMMA.16816.F32 R148, R160.reuse, R4, R148 ;  /* 0x00000004a094723c */ /* 0x048fee0000001894 */
[----:B------:R-:W-:Y:S01]  /*2e910*/  FADD.FTZ R4, R152, R0 ;  /* 0x0000000098047221 */ /* 0x000fe20000010000 */
[----:B------:R-:W-:Y:S04]  /*2e920*/  HMMA.16816.F32 R160, R160, R6, R12 ;  /* 0x00000006a0a0723c */ /* 0x000fe8000000180c */
[----:B------:R1:W-:Y:S01]  /*2e930*/  STL [R1+0x4], R4 ;  /* 0x0000040401007387 */ /* 0x0003e20000100800 */
[----:B------:R-:W-:Y:S01]  /*2e940*/  FADD.FTZ R0, R46, R3 ;  /* 0x000000032e007221 */ /* 0x000fe20000010000 */
[----:B------:R-:W-:Y:S04]  /*2e950*/  MOV R152, R2 ;  /* 0x0000000200987202 */ /* 0x000fe80000000f00 */
[----:B------:R1:W-:Y:S01]  /*2e960*/  STL [R1+0x8], R0 ;  /* 0x0000080001007387 */ /* 0x0003e20000100800 */
[----:B------:R-:W-:-:S05]  /*2e970*/  @P0 BRA `(.L_x_4229) ;  /* 0xffff8e6000000947 */ /* 0x000fca000383ffff */
.L_x_4220:
[----:B------:R-:W-:Y:S02]  /*2e980*/  ULDC.64 UR4, c[0x0][0x118] ;  /* 0x0000460000047ab9 */ /* 0x000fe40000000a00 */
[----:B------:R2:W5:Y:S01]  /*2e990*/  LD.E R54, [R156.64+0xd8] ;  /* 0x0000d8049c367980 */ /* 0x000562000c101900 */
[----:B------:R-:W-:-:S02]  /*2e9a0*/  MOV R8, 0x1f ;  /* 0x0000001f00087802 */ /* 0x000fc40000000f00 */
[----:B------:R-:W-:Y:S01]  /*2e9b0*/  MOV R7, 0xffffffff ;  /* 0xffffffff00077802 */ /* 0x000fe20000000f00 */
[----:B------:R-:W-:Y:S05]  /*2e9c0*/  BRA.DIV ~URZ, `(.L_x_4230) ;  /* 0x00000dd27f007947 */ /* 0x000fea000b800000 */
[----:B------:R-:W3:Y:S04]  /*2e9d0*/  LDL R3, [R1+0x8] ;  /* 0x0000080001037983 */ /* 0x000ee80000100800 */
[----:B-1-3--:R1:W3:Y:S02]  /*2e9e0*/  SHFL.BFLY PT, R0, R3, 0x2, 0x1f ;  /* 0x0c401f0003007f89 */ /* 0x00a2e400000e0000 */
.L_x_4234:
        /* <DEDUP_REMOVED lines=9> */
.L_x_4235:
        /* <DEDUP_REMOVED lines=8> */
[----:B------:R-:W-:Y:S02]  /*2eb00*/  MOV R4, 0x3f800000 ;  /* 0x3f80000000047802 */ /* 0x000fe40000000f00 */
[----:B------:R-:W4:Y:S01]  /*2eb10*/  @P4 MUFU.RCP R0, R9 ;  /* 0x0000000900004308 */ /* 0x000f220000001000 */
[----:B------:R-:W-:Y:S01]  /*2eb20*/  LEA.HI R5, R11, R56, RZ, 0x2 ;  /* 0x000000380b057211 */ /* 0x000fe200078f10ff */
[----:B------:R-:W-:Y:S01]  /*2eb30*/  IMAD.MOV.U32 R8, RZ, RZ, 0x40 ;  /* 0x00000040ff087424 */ /* 0x000fe200078e00ff */
[----:B------:R-:W-:Y:S01]  /*2eb40*/  ULDC.64 UR4, c[0x0][0x118] ;  /* 0x0000460000047ab9 */ /* 0x000fe20000000a00 */
[----:B--2---:R-:W2:Y:S01]  /*2eb50*/  LDL.LU R59, [R1+0x154] ;  /* 0x00015400013b7983 */ /* 0x004ea20000300800 */
[----:B------:R-:W-:-:S02]  /*2eb60*/  SHF.R.S32.HI R6, RZ, 0x2, R5 ;  /* 0x00000002ff067819 */ /* 0x000fc40000011405 */
[----:B-1----:R-:W-:Y:S02]  /*2eb70*/  SHF.R.S32.HI R3, RZ, 0x1f, R5 ;  /* 0x0000001fff037819 */ /* 0x002fe40000011405 */
[----:B------:R-:W-:Y:S01]  /*2eb80*/  LEA.HI R55, R11, R56, RZ, 0x5 ;  /* 0x000000380b377211 */ /* 0x000fe200078f28ff */
[----:B------:R-:W1:Y:S01]  /*2eb90*/  @P3 MUFU.RCP R4, R10 ;  /* 0x0000000a00043308 */ /* 0x000e620000001000 */
[----:B------:R-:W-:Y:S01]  /*2eba0*/  LEA.HI R3, R3, R6, RZ, 0x3 ;  /* 0x0000000603037211 */ /* 0x000fe200078f18ff */
[----:B------:R2:W5:Y:S01]  /*2ebb0*/  LDL R58, [R1+0x158] ;  /* 0x00015800013a7983 */ /* 0x0005620000100800 */
[----:B------:R-:W-:Y:S02]  /*2ebc0*/  LOP3.LUT R5, R5, 0x1ffffffc, RZ, 0xc0, !PT ;  /* 0x1ffffffc05057812 */ /* 0x000fe400078ec0ff */
[----:B------:R-:W-:Y:S01]  /*2ebd0*/  LOP3.LUT R3, R3, 0xfffffff8, RZ, 0xc0, !PT ;  /* 0xfffffff803037812 */ /* 0x000fe200078ec0ff */
[----:B----4-:R-:W-:Y:S01]  /*2ebe0*/  FMUL.FTZ R168, R0, R168 ;  /* 0x000000a800a87220 */ /* 0x010fe20000410000 */
[----:B------:R-:W-:Y:S01]  /*2ebf0*/  SHF.R.S32.HI R53, RZ, 0x5, R55 ;  /* 0x00000005ff357819 */ /* 0x000fe20000011437 */
[----:B------:R-:W-:-:S02]  /*2ec00*/  IMAD.IADD R5, R56, 0x1, -R5 ;  /* 0x0000000138057824 */ /* 0x000fc400078e0a05 */
[----:B------:R-:W-:Y:S02]  /*2ec10*/  IMAD.IADD R3, R6, 0x1, -R3 ;  /* 0x0000000106037824 */ /* 0x000fe400078e0a03 */
[C---:B------:R-:W-:Y:S01]  /*2ec20*/  FMUL.FTZ R169, R0.reuse, R169 ;  /* 0x000000a900a97220 */ /* 0x040fe20000410000 */
[----:B------:R-:W-:Y:S01]  /*2ec30*/  LEA R5, R53, R5, 0x9 ;  /* 0x0000000535057211 */ /* 0x000fe200078e48ff */
[----:B------:R-:W-:Y:S01]  /*2ec40*/  FMUL.FTZ R164, R0, R164 ;  /* 0x000000a400a47220 */ /* 0x000fe20000410000 */
[C---:B------:R-:W-:Y:S01]  /*2ec50*/  SHF.L.U32 R6, R3.reuse, 0x6, RZ ;  /* 0x0000000603067819 */ /* 0x040fe200000006ff */
[C---:B-1----:R-:W-:Y:S01]  /*2ec60*/  FMUL.FTZ R171, R4.reuse, R171 ;  /* 0x000000ab04ab7220 */ /* 0x042fe20000410000 */
[C---:B------:R-:W-:Y:S01]  /*2ec70*/  LOP3.LUT R7, R3.reuse, 0x1, RZ, 0xc0, !PT ;  /* 0x0000000103077812 */ /* 0x040fe200078ec0ff */
[----:B------:R-:W-:Y:S01]  /*2ec80*/  FMUL.FTZ R170, R4, R170 ;  /* 0x000000aa04aa7220 */ /* 0x000fe20000410000 */
[----:B------:R-:W-:Y:S01]  /*2ec90*/  LOP3.LUT R6, R6, 0x1c0, RZ, 0xc0, !PT ;  /* 0x000001c006067812 */ /* 0x000fe200078ec0ff */
[C---:B------:R-:W-:Y:S01]  /*2eca0*/  FMUL.FTZ R167, R4.reuse, R167 ;  /* 0x000000a704a77220 */ /* 0x040fe20000410000 */
        /* <DEDUP_REMOVED lines=15> */
[C---:B------:R-:W-:Y:S01]  /*2eda0*/  FMUL.FTZ R142, R4.reuse, R142 ;  /* 0x0000008e048e7220 */ /* 0x040fe20000410000 */
        /* <DEDUP_REMOVED lines=26> */
[C---:B------:R-:W-:Y:S01]  /*2ef50*/  IADD3 R0, R3.reuse, 0x80, RZ ;  /* 0x0000008003007810 */ /* 0x040fe20007ffe0ff */
[----:B-1----:R-:W-:Y:S01]  /*2ef60*/  IMAD.IADD R5, R4, 0x1, R8 ;  /* 0x0000000104057824 */ /* 0x002fe200078e0208 */
[----:B------:R-:W-:-:S04]  /*2ef70*/  @P2 IADD3 R0, R3, -0x80, RZ ;  /* 0xffffff8003002810 */ /* 0x000fc80007ffe0ff */
[----:B------:R-:W-:Y:S01]  /*2ef80*/  IADD3 R3, R7, R0, RZ ;  /* 0x0000000007037210 */ /* 0x000fe20007ffe0ff */
[----:B------:R-:W-:Y:S01]  /*2ef90*/  STS.64 [R5], R136 ;  /* 0x0000008805007388 */ /* 0x000fe20000000a00 */
[----:B----4-:R-:W-:-:S03]  /*2efa0*/  IMAD.IADD R4, R8, 0x1, R0 ;  /* 0x0000000108047824 */ /* 0x010fc600078e0200 */
        /* <DEDUP_REMOVED lines=11> */
[----:B------:R-:W2:Y:S04]  /*2f060*/  LD.E R19, [R156.64+0x60] ;  /* 0x000060049c137980 */ /* 0x000ea8000c101900 */
[----:B------:R-:W4:Y:S04]  /*2f070*/  S2R R5, SR_TID.X ;  /* 0x0000000000057919 */ /* 0x000f280000002100 */
        /* <DEDUP_REMOVED lines=8> */
[----:B----4-:R-:W-:-:S03]  /*2f100*/  SHF.R.S32.HI R7, RZ, 0x1f, R5 ;  /* 0x0000001fff077819 */ /* 0x010fc60000011405 */
[----:B------:R-:W-:Y:S01]  /*2f110*/  IMAD.IADD R8, R56, 0x1, -R0 ;  /* 0x0000000138087824 */ /* 0x000fe200078e0a00 */
[----:B------:R-:W-:-:S04]  /*2f120*/  LEA.HI R6, R7, R5, RZ, 0x4 ;  /* 0x0000000507067211 */ /* 0x000fc800078f20ff */
[----:B------:R-:W-:Y:S02]  /*2f130*/  LEA.HI R3, R8, R8, RZ, 0x1 ;  /* 0x0000000808037211 */ /* 0x000fe400078f08ff */
[----:B------:R-:W-:-:S03]  /*2f140*/  SHF.R.S32.HI R6, RZ, 0x4, R6 ;  /* 0x00000004ff067819 */ /* 0x000fc60000011406 */
[C---:B------:R-:W-:Y:S01]  /*2f150*/  IMAD.SHL.U32 R4, R3.reuse, 0x4, RZ ;  /* 0x0000000403047824 */ /* 0x040fe200078e00ff */
        /* <DEDUP_REMOVED lines=12> */
[----:B------:R-:W4:Y:S04]  /*2f220*/  @P4 MUFU.LG2 R3, R9 ;  /* 0x0000000900034308 */ /* 0x000f280000000c00 */
        /* <DEDUP_REMOVED lines=9> */
[----:B----4-:R-:W-:-:S02]  /*2f2c0*/  LEA.HI R0, R7, R5, RZ, 0x5 ;  /* 0x0000000507007211 */ /* 0x010fc400078f28ff */
[----:B------:R-:W4:Y:S02]  /*2f2d0*/  @P3 MUFU.LG2 R7, R10 ;  /* 0x0000000a00073308 */ /* 0x000f240000000c00 */
        /* <DEDUP_REMOVED lines=10> */
[----:B----4-:R-:W-:Y:S01]  /*2f380*/  @P3 FMUL.FTZ R7, R7, 0.69314718246459960938 ;  /* 0x3f31721807073820 */ /* 0x010fe20000410000 */
[----:B------:R-:W-:-:S02]  /*2f390*/  SHF.R.S32.HI R0, RZ, 0x2, R0 ;  /* 0x00000002ff007819 */ /* 0x000fc40000011400 */
[----:B------:R-:W-:Y:S01]  /*2f3a0*/  MOV R10, 0xff800000 ;  /* 0xff800000000a7802 */ /* 0x000fe20000000f00 */
[----:B------:R-:W-:Y:S01]  /*2f3b0*/  @P3 FFMA.FTZ R10, R2, R54, R7 ;  /* 0x00000036020a3223 */ /* 0x000fe20000010007 */
[----:B------:R-:W-:Y:S01]  /*2f3c0*/  LEA R0, R4, R0, 0x4 ;  /* 0x0000000004007211 */ /* 0x000fe200078e20ff */
[----:B------:R-:W-:Y:S02]  /*2f3d0*/  IMAD.SHL.U32 R4, R8, 0x4, RZ ;  /* 0x0000000408047824 */ /* 0x000fe400078e00ff */
[----:B---3--:R-:W-:-:S04]  /*2f3e0*/  IMAD R3, R16, UR10, R60 ;  /* 0x0000000a10037c24 */ /* 0x008fc8000f8e023c */
        /* <DEDUP_REMOVED lines=15> */
.L_x_4233:
[----:B------:R-:W-:Y:S05]  /*2f4e0*/  BSYNC B0 ;  /* 0x0000000000007941 */ /* 0x000fea0003800000 */
.L_x_4232:
        /* <DEDUP_REMOVED lines=37> */
[----:B------:R-:W-:Y:S05]  /*2f740*/  @P6 RET.REL.NODEC R4 `(_ZN5flash24flash_fwd_splitkv_kernelI23Flash_fwd_kernel_traitsILi64ELi64ELi256ELi4ELb0ELb0EN7cutlass6half_tE19Flash_kernel_traitsILi64ELi64ELi256ELi4ES3_EELb1ELb0ELb1ELb0ELb0ELb0ELb1ELb1EEEvNS_16Flash_fwd_paramsE) ;  /* 0xfffd08b004006950 */ /* 0x000fea0003c3ffff */
[----:B------:R-:W-:Y:S02]  /*2f750*/  ULDC.64 UR4, c[0x0][0x118] ;  /* 0x0000460000047ab9 */ /* 0x000fe40000000a00 */
[----:B------:R2:W-:Y:S02]  /*2f760*/  ST.E.128 [R2.64+0x3800], R20 ;  /* 0x0038001402007985 */ /* 0x0005e4000c101d04 */
[----:B-12---:R-:W-:-:S02]  /*2f770*/  MOV R2, R9 ;  /* 0x0000000900027202 */ /* 0x006fc40000000f00 */
[----:B------:R-:W-:-:S04]  /*2f780*/  MOV R3, 0x0 ;  /* 0x0000000000037802 */ /* 0x000fc80000000f00 */
[----:B------:R-:W-:Y:S05]  /*2f790*/  RET.REL.NODEC R2 `(_ZN5flash24flash_fwd_splitkv_kernelI23Flash_fwd_kernel_traitsILi64ELi64ELi256ELi4ELb0ELb0EN7cutlass6half_tE19Flash_kernel_traitsILi64ELi64ELi256ELi4ES3_EELb1ELb0ELb1ELb0ELb0ELb0ELb1ELb1EEEvNS_16Flash_fwd_paramsE) ;  /* 0xfffd086002007950 */ /* 0x000fea0003c3ffff */
.L_x_4230:
[----:B-1----:R1:W5:Y:S01]  /*2f7a0*/  LDL R0, [R1+0x8] ;  /* 0x0000080001007983 */ /* 0x0023620000100800 */
[----:B------:R-:W-:Y:S02]  /*2f7b0*/  MOV R5, 0x2 ;  /* 0x0000000200057802 */ /* 0x000fe40000000f00 */
[----:B------:R-:W-:Y:S02]  /*2f7c0*/  MOV R4, 0x2f7e0 ;  /* 0x0002f7e000047802 */ /* 0x000fe40000000f00 */
[----:B-12--5:R-:W-:Y:S05]  /*2f7d0*/  CALL.REL.NOINC `($__internal_20_$__cuda_sm70_shflsync_bfly_p) ;  /* 0x0000012000007944 */ /* 0x026fea0003c00000 */
[----:B------:R-:W-:Y:S01]  /*2f7e0*/  MOV R0, R6 ;  /* 0x0000000600007202 */ /* 0x000fe20000000f00 */
[----:B------:R-:W-:Y:S05]  /*2f7f0*/  BRA `(.L_x_4234) ;  /* 0xfffff1f000007947 */ /* 0x000fea000383ffff */
.L_x_4231:
[----:B------:R-:W-:Y:S02]  /*2f800*/  MOV R5, 0x1 ;  /* 0x0000000100057802 */ /* 0x000fe40000000f00 */
[----:B------:R-:W-:Y:S02]  /*2f810*/  MOV R4, 0x2f830 ;  /* 0x0002f83000047802 */ /* 0x000fe40000000f00 */
[----:B--2--5:R-:W-:Y:S05]  /*2f820*/  CALL.REL.NOINC `($__internal_20_$__cuda_sm70_shflsync_bfly_p) ;  /* 0x000000d000007944 */ /* 0x024fea0003c00000 */
[----:B------:R-:W-:Y:S02]  /*2f830*/  FADD.FTZ R9, R0, R6 ;  /* 0x0000000600097221 */ /* 0x000fe40000010000 */
[----:B------:R1:W5:Y:S01]  /*2f840*/  LDL R0, [R1+0x4] ;  /* 0x0000040001007983 */ /* 0x0003620000100800 */
[----:B------:R-:W-:Y:S02]  /*2f850*/  MOV R5, 0x2 ;  /* 0x0000000200057802 */ /* 0x000fe40000000f00 */
[----:B------:R-:W-:-:S02]  /*2f860*/  MOV R4, 0x2f880 ;  /* 0x0002f88000047802 */ /* 0x000fc40000000f00 */
[----:B-1---5:R-:W-:Y:S05]  /*2f870*/  CALL.REL.NOINC `($__internal_20_$__cuda_sm70_shflsync_bfly_p) ;  /* 0x0000008000007944 */ /* 0x022fea0003c00000 */
[----:B------:R-:W2:Y:S01]  /*2f880*/  LDL.LU R0, [R1+0x4] ;  /* 0x0000040001007983 */ /* 0x000ea20000300800 */
[----:B------:R-:W-:-:S02]  /*2f890*/  MOV R5, 0x1 ;  /* 0x0000000100057802 */ /* 0x000fc40000000f00 */
[----:B------:R-:W-:Y:S01]  /*2f8a0*/  MOV R4, 0x2f8e0 ;  /* 0x0002f8e000047802 */ /* 0x000fe20000000f00 */
[----:B--2---:R-:W-:-:S05]  /*2f8b0*/  FADD.FTZ R3, R0, R6 ;  /* 0x0000000600037221 */ /* 0x004fca0000010000 */
[----:B------:R-:W-:Y:S02]  /*2f8c0*/  MOV R0, R3 ;  /* 0x0000000300007202 */ /* 0x000fe40000000f00 */
[----:B------:R-:W-:Y:S05]  /*2f8d0*/  CALL.REL.NOINC `($__internal_20_$__cuda_sm70_shflsync_bfly_p) ;  /* 0x0000002000007944 */ /* 0x000fea0003c00000 */
[----:B------:R-:W-:Y:S01]  /*2f8e0*/  MOV R4, R6 ;  /* 0x0000000600047202 */ /* 0x000fe20000000f00 */
[----:B------:R-:W-:Y:S05]  /*2f8f0*/  BRA `(.L_x_4235) ;  /* 0xfffff18000007947 */ /* 0x000fea000383ffff */
        .weak           $__internal_20_$__cuda_sm70_shflsync_bfly_p
        .type           $__internal_20_$__cuda_sm70_shflsync_bfly_p,@function
        .size           $__internal_20_$__cuda_sm70_shflsync_bfly_p,(.L_x_7723 - $__internal_20_$__cuda_sm70_shflsync_bfly_p)
$__internal_20_$__cuda_sm70_shflsync_bfly_p:
[----:B------:R-:W-:Y:S04]  /*2f900*/  WARPSYNC R7 ;  /* 0x0000000700007348 */ /* 0x000fe80003800000 */
[----:B------:R1:W2:Y:S02]  /*2f910*/  SHFL.BFLY PT, R6, R0, R5, R8 ;  /* 0x0c00000500067389 */ /* 0x0002a400000e0008 */
[----:B-1----:R-:W-:-:S04]  /*2f920*/  MOV R5, 0x0 ;  /* 0x0000000000057802 */ /* 0x002fc80000000f00 */
[----:B--2---:R-:W-:Y:S05]  /*2f930*/  RET.REL.NODEC R4 `(_ZN5flash24flash_fwd_splitkv_kernelI23Flash_fwd_kernel_traitsILi64ELi64ELi256ELi4ELb0ELb0EN7cutlass6half_tE19Flash_kernel_traitsILi64ELi64ELi256ELi4ES3_EELb1ELb0ELb1ELb0ELb0ELb0ELb1ELb1EEEvNS_16Flash_fwd_paramsE) ;  /* 0xfffd06c004007950 */ /* 0x004fea0003c3ffff */
.L_x_4236:
        /* <DEDUP_REMOVED lines=12> */
.L_x_7723:


//--------------------- .text._ZN5flash24flash_fwd_splitkv_kernelI23Flash_fwd_kernel_traitsILi64ELi64ELi256ELi4ELb0ELb0EN7cutlass6half_tE19Flash_kernel_traitsILi64ELi64ELi256ELi4ES3_EELb1ELb0ELb1ELb0ELb0ELb1ELb1ELb1EEEvNS_16Flash_fwd_paramsE --------------------------
	.section	.text._ZN5flash24flash_fwd_splitkv_kernelI23Flash_fwd_kernel_traitsILi64ELi64ELi256ELi4ELb0ELb0EN7cutlass6half_tE19Flash_kernel_traitsILi64ELi64ELi256ELi4ES3_EELb1ELb0ELb1ELb0ELb0ELb1ELb1ELb1EEEvNS_16Flash_fwd_paramsE,"ax",@progbits
	.sectioninfo	@"SHI_REGISTERS=255"
	.align	128
        .global         _ZN5flash24flash_fwd_splitkv_kernelI23Flash_fwd_kernel_traitsILi64ELi64ELi256ELi4ELb0ELb0EN7cutlass6half_tE19Flash_kernel_traitsILi64ELi64ELi256ELi4ES3_EELb1ELb0ELb1ELb0ELb0ELb1ELb1ELb1EEEvNS_16Flash_fwd_paramsE
        .type           _ZN5flash24flash_fwd_splitkv_kernelI23Flash_fwd_kernel_traitsILi64ELi64ELi256ELi4ELb0ELb0EN7cutlass6half_tE19Flash_kernel_traitsILi64ELi64ELi256ELi4ES3_EELb1ELb0ELb1ELb0ELb0ELb1ELb1ELb1EEEvNS_16Flash_fwd_paramsE,@function
        .size           _ZN5flash24flash_fwd_splitkv_kernelI23Flash_fwd_kernel_traitsILi64ELi64ELi256ELi4ELb0ELb0EN7cutlass6half_tE19Flash_kernel_traitsILi64ELi64ELi256ELi4ES3_EELb1ELb0ELb1ELb0ELb0ELb1ELb1ELb1EEEvNS_16Flash_fwd_paramsE,(.L_x_7725 - _ZN5flash24flash_fwd_splitkv_kernelI23Flash_fwd_kernel_traitsILi64ELi64ELi256ELi4ELb0ELb0EN7cutlass6half_tE19Flash_kernel_traitsILi64ELi64ELi256ELi4ES3_EELb1ELb0ELb1ELb0ELb0ELb1ELb1ELb1EEEvNS_16Flash_fwd_paramsE)
        .other          _ZN5flash24flash_fwd_splitkv_kernelI23Flash_fwd_kernel_traitsILi64ELi64ELi256ELi4ELb0ELb0EN7cutlass6half_tE19Flash_kernel_traitsILi64ELi64ELi256ELi4ES3_EELb1ELb0ELb1ELb0ELb0ELb1ELb1ELb1EEEvNS_16Flash_fwd_paramsE,@"STO_CUDA_ENTRY STV_DEFAULT"
_ZN5flash24flash_fwd_splitkv_kernelI23Flash_fwd_kernel_traitsILi64ELi64ELi256ELi4ELb0ELb0EN7cutlass6half_tE19Flash_kernel_traitsILi64ELi64ELi256ELi4ES3_EELb1ELb0ELb1ELb0ELb0ELb1ELb1ELb1EEEvNS_16Flash_fwd_paramsE:
.text._ZN5flash24flash_fwd_splitkv_kernelI23Flash_fwd_kernel_traitsILi64ELi64ELi256ELi4ELb0ELb0EN7cutlass6half_tE19Flash_kernel_traitsILi64ELi64ELi256ELi4ES3_EELb1ELb0ELb1ELb0ELb0ELb1ELb1ELb1EEEvNS_16Flash_fwd_paramsE:
        /* <DEDUP_REMOVED lines=30> */
[----:B-1-3--:R-:W-:Y:S05]  /*01e0*/  CALL.REL.NOINC `($_ZN5flash24flash_fwd_splitkv_kernelI23Flash_fwd_kernel_traitsILi64ELi64ELi256ELi4ELb0ELb0EN7cutlass6half_tE19Flash_kernel_traitsILi64ELi64ELi256ELi4ES3_EELb1ELb0ELb1ELb0ELb0ELb1ELb1ELb1EEEvNS_16Flash_fwd_paramsE$_ZN5flash30compute_attn_1rowblock_splitkvI23Flash_fwd_kernel_traitsILi64ELi64ELi256ELi4ELb0ELb0EN7cutlass6half_tE19Flash_kernel_traitsILi64ELi64ELi256ELi4ES3_EELb1ELb0ELb1ELb0ELb0ELb1ELb1ELb1ENS_16Flash_fwd_paramsEEEvRKT8_iiiii) ;  /* 0x0000002000007944 */ /* 0x00afea0003c00000 */
[----:B------:R-:W-:Y:S05]  /*01f0*/  BSYNC B3 ;  /* 0x0000000000037941 */ /* 0x000fea0003800000 */
.L_x_4237:
[----:B------:R-:W-:Y:S05]  /*0200*/  EXIT ;  /* 0x000000000000794d */ /* 0x000fea0003800000 */
        .type           $_ZN5flash24flash_fwd_splitkv_kernelI23Flash_fwd_kernel_traitsILi64ELi64ELi256ELi4ELb0ELb0EN7cutlass6half_tE19Flash_kernel_traitsILi64ELi64ELi256ELi4ES3_EELb1ELb0ELb1ELb0ELb0ELb1ELb1ELb1EEEvNS_16Flash_fwd_paramsE$_ZN5flash30compute_attn_1rowblock_splitkvI23Flash_fwd_kernel_traitsILi64ELi64ELi256ELi4ELb0ELb0EN7cutlass6half_tE19Flash_kernel_traitsILi64ELi64ELi256ELi4ES3_EELb1ELb0ELb1ELb0ELb0ELb1ELb1ELb1ENS_16Flash_fwd_paramsEEEvRKT8_iiiii,@function
        .size           $_ZN5flash24flash_fwd_splitkv_kernelI23Flash_fwd_kernel_traitsILi64ELi64ELi256ELi4ELb0ELb0EN7cutlass6half_tE19Flash_kernel_traitsILi64ELi64ELi256ELi4ES3_EELb1ELb0ELb1ELb0ELb0ELb1ELb1ELb1EEEvNS_16Flash_fwd_paramsE$_ZN5flash30compute_attn_1rowblock_splitkvI23Flash_fwd_kernel_traitsILi64ELi64ELi256ELi4ELb0ELb0EN7cutlass6half_tE19Flash_kernel_traitsILi64ELi64ELi256ELi4ES3_EELb1ELb0ELb1ELb0ELb0ELb1ELb1ELb1ENS_16Flash_fwd_paramsEEEvRKT8_iiiii,($__internal_21_$__cuda_sm70_shflsync_bfly_p - $_ZN5flash24flash_fwd_splitkv_kernelI23Flash_fwd_kernel_traitsILi64ELi64ELi256ELi4ELb0ELb0EN7cutlass6half_tE19Flash_kernel_traitsILi64ELi64ELi256ELi4ES3_EELb1ELb0ELb1ELb0ELb0ELb1ELb1ELb1EEEvNS_16Flash_fwd_paramsE$_ZN5flash30compute_attn_1rowblock_splitkvI23Flash_fwd_kernel_traitsILi64ELi64ELi256ELi4ELb0ELb0EN7cutlass6half_tE19Flash_kernel_traitsILi64ELi64ELi256ELi4ES3_EELb1ELb0ELb1ELb0ELb0ELb1ELb1ELb1ENS_16Flash_fwd_paramsEEEvRKT8_iiiii)
$_ZN5flash24flash_fwd_splitkv_kernelI23Flash_fwd_kernel_traitsILi64ELi64ELi256ELi4ELb0ELb0EN7cutlass6half_tE19Flash_kernel_traitsILi64ELi64ELi256ELi4ES3_EELb1ELb0ELb1ELb0ELb0ELb1ELb1ELb1EEEvNS_16Flash_fwd_paramsE$_ZN5flash30compute_attn_1rowblock_splitkvI23Flash_fwd_kernel_traitsILi64ELi64ELi256ELi4ELb0ELb0EN7cutlass6half_tE19Flash_kernel_traitsILi64ELi64ELi256ELi4ES3_EELb1ELb0ELb1ELb0ELb0ELb1ELb1ELb1ENS_16Flash_fwd_paramsEEEvRKT8_iiiii:
        /* <DEDUP_REMOVED lines=21> */
.L_x_4239:
[----:B------:R-:W-:Y:S05]  /*0360*/  BSYNC B0 ;  /* 0x0000000000007941 */ /* 0x000fea0003800000 */
.L_x_4238:
        /* <DEDUP_REMOVED lines=18> */
.L_x_4241:
[----:B------:R3:W5:Y:S02]  /*0490*/  LD.E R0, [R16.64+0xb8] ;  /* 0x0000b80610007980 */ /* 0x000764000c101900 */
.L_x_4242:
[----:B------:R-:W-:Y:S05]  /*04a0*/  BSYNC B0 ;  /* 0x0000000000007941 */ /* 0x000fea0003800000 */
.L_x_4240:
        /* <DEDUP_REMOVED lines=10> */
.L_x_4244:
[----:B------:R-:W4:Y:S01]  /*0550*/  LD.E.64 R2, [R16.64+0x108] ;  /* 0x0001080610027980 */ /* 0x000f22000c101b00 */
[----:B------:R-:W-:Y:S01]  /*0560*/  BSSY B0, `(.L_x_4246) ;  /* 0x0000006000007945 */ /* 0x000fe20003800000 */
[----:B------:R-:W-:Y:S01]  /*0570*/  IMAD.MOV.U32 R0, RZ, RZ, RZ ;  /* 0x000000ffff007224 */ /* 0x000fe200078e00ff */
[----:B----4-:R-:W-:-:S04]  /*0580*/  ISETP.NE.U32.AND P0, PT, R2, RZ, PT ;  /* 0x000000ff0200720c */ /* 0x010fc80003f05070 */
[----:B------:R-:W-:-:S13]  /*0590*/  ISETP.NE.AND.EX P0, PT, R3, RZ, PT, P0 ;  /* 0x000000ff0300720c */ /* 0x000fda0003f05300 */
[----:B------:R-:W-:Y:S05]  /*05a0*/  @!P0 BRA `(.L_x_4247) ;  /* 0x0000001000008947 */ /* 0x000fea0003800000 */
[----:B------:R4:W5:Y:S02]  /*05b0*/  LD.E R0, [R16.64+0xbc] ;  /* 0x0000bc0610007980 */ /* 0x000964000c101900 */
.L_x_4247:
[----:B------:R-:W-:Y:S05]  /*05c0*/  BSYNC B0 ;  /* 0x0000000000007941 */ /* 0x000fea0003800000 */
.L_x_4246:
[----:B-----5:R-:W-:Y:S02]  /*05d0*/  IADD3 R212, R166, R0, RZ ;  /* 0x00000000a6d47210 */ /* 0x020fe40007ffe0ff */
.L_x_4245:
[----:B------:R-:W-:Y:S05]  /*05e0*/  BSYNC B1 ;  /* 0x0000000000017941 */ /* 0x000fea0003800000 */
.L_x_4243:
[----:B------:R-:W5:Y:S01]  /*05f0*/  S2R R38, SR_CTAID.X ;  /* 0x0000000000267919 */ /* 0x000f620000002500 */
[----:B------:R-:W-:Y:S01]  /*0600*/  MOV R15, 0x1f0 ;  /* 0x000001f0000f7802 */ /* 0x000fe20000000f00 */
[----:B------:R-:W-:-:S03]  /*0610*/  IMAD.MOV.U32 R3, RZ, RZ, 0x0 ;  /* 0x00000000ff037424 */ /* 0x000fc600078e00ff */
[----:B------:R-:W-:Y:S01]  /*0620*/  MOV R2, R15 ;  /* 0x0000000f00027202 */ /* 0x000fe20000000f00 */
[----:B-----5:R-:W-:-:S05]  /*0630*/  IMAD.SHL.U32 R10, R38, 0x40, RZ ;  /* 0x00000040260a7824 */ /* 0x020fca00078e00ff */
[----:B------:R-:W-:-:S13]  /*0640*/  ISETP.GT.AND P0, PT, R14, R10, PT ;  /* 0x0000000a0e00720c */ /* 0x000fda0003f04270 */
[----:B------:R-:W-:Y:S05]  /*0650*/  @!P0 RET.REL.NODEC R2 `(_ZN5flash24flash_fwd_splitkv_kernelI23Flash_fwd_kernel_traitsILi64ELi64ELi256ELi4ELb0ELb0EN7cutlass6half_tE19Flash_kernel_traitsILi64ELi64ELi256ELi4ES3_EELb1ELb0ELb1ELb0ELb0ELb1ELb1ELb1EEEvNS_16Flash_fwd_paramsE) ;  /* 0xfffff9a002008950 */ /* 0x000fea0003c3ffff */
        /* <DEDUP_REMOVED lines=137> */
[----:B------:R-:W-:Y:S05]  /*0ef0*/  @P0 RET.REL.NODEC R2 `(_ZN5flash24flash_fwd_splitkv_kernelI23Flash_fwd_kernel_traitsILi64ELi64ELi256ELi4ELb0ELb0EN7cutlass6half_tE19Flash_kernel_traitsILi64ELi64ELi256ELi4ES3_EELb1ELb0ELb1ELb0ELb0ELb1ELb1ELb1EEEvNS_16Flash_fwd_paramsE) ;  /* 0xfffff10002000950 */ /* 0x000fea0003c3ffff */
[----:B---3--:R-:W-:Y:S02]  /*0f00*/  MOV R0, 0xff800000 ;  /* 0xff80000000007802 */ /* 0x008fe40000000f00 */
[----:B------:R-:W-:Y:S02]  /*0f10*/  MOV R2, R15 ;  /* 0x0000000f00027202 */ /* 0x000fe40000000f00 */
[----:B------:R-:W-:Y:S01]  /*0f20*/  MOV R3, 0x0 ;  /* 0x0000000000037802 */ /* 0x000fe20000000f00 */
[----:B------:R1:W-:Y:S03]  /*0f30*/  ST.E [R4.64+0xe0], R0 ;  /* 0x0000e00004007985 */ /* 0x0003e6000c101906 */
[----:B------:R-:W-:Y:S05]  /*0f40*/  RET.REL.NODEC R2 `(_ZN5flash24flash_fwd_splitkv_kernelI23Flash_fwd_kernel_traitsILi64ELi64ELi256ELi4ELb0ELb0EN7cutlass6half_tE19Flash_kernel_traitsILi64ELi64ELi256ELi4ES3_EELb1ELb0ELb1ELb0ELb0ELb1ELb1ELb1EEEvNS_16Flash_fwd_paramsE) ;  /* 0xfffff0b002007950 */ /* 0x000fea0003c3ffff */
.L_x_4248:
        /* <DEDUP_REMOVED lines=117> */
.L_x_4250:
        /* <DEDUP_REMOVED lines=51> */
[----:B------:R-:W-:Y:S01]  /*19d0*/  ISETP.GE.AND P1, PT, R2, RZ, PT ;  /* 0x000000ff0200720c */ /* 0x000fe20003f26270 */
[----:B------:R-:W-:Y:S01]  /*19e0*/  IMAD.MOV.U32 R3, RZ, RZ, R7 ;  /* 0x000000ffff037224 */ /* 0x000fe200078e0007 */
[----:B------:R-:W-:Y:S02]  /*19f0*/  MOV R2, R4 ;  /* 0x0000000400027202 */ /* 0x000fe40000000f00 */
[----:B------:R-:W-:Y:S01]  /*1a00*/  @!P0 IADD3 R8, R8, 0x1, RZ ;  /* 0x0000000108088810 */ /* 0x000fe20007ffe0ff */
[----:B------:R-:W-:Y:S01]  /*1a10*/  IMAD R5, R23, R190, R5 ;  /* 0x000000be17057224 */ /* 0x000fe200078e0205 */
[----:B------:R-:W-:Y:S01]  /*1a20*/  ISETP.NE.AND P0, PT, R9, RZ, PT ;  /* 0x000000ff0900720c */ /* 0x000fe20003f05270 */
[----:B------:R-:W-:Y:S01]  /*1a30*/  IMAD.WIDE.U32 R2, R190, R22, R2 ;  /* 0x00000016be027225 */ /* 0x000fe200078e0002 */
[----:B------:R-:W-:-:S03]  /*1a40*/  @P2 IADD3 R8, R8, 0x1, RZ ;  /* 0x0000000108082810 */ /* 0x000fc60007ffe0ff */
[----:B------:R-:W-:Y:S01]  /*1a50*/  @!P3 IMAD.WIDE.U32 R6, R25, R13, RZ ;  /* 0x0000000d1906b225 */ /* 0x000fe200078e00ff */
[----:B------:R-:W-:-:S04]  /*1a60*/  IADD3 R5, R3, R5, RZ ;  /* 0x0000000503057210 */ /* 0x000fc80007ffe0ff */
[----:B------:R-:W-:Y:S01]  /*1a70*/  @!P3 IADD3 R3, R7, R0, RZ ;  /* 0x000000000703b210 */ /* 0x000fe20007ffe0ff */
[----:B------:R-:W-:Y:S01]  /*1a80*/  IMAD.MOV.U32 R0, RZ, RZ, R8 ;  /* 0x000000ffff007224 */ /* 0x000fe200078e0008 */
[----:B------:R-:W-:Y:S02]  /*1a90*/  @P3 IADD3 R8, R13, R24, RZ ;  /* 0x000000180d083210 */ /* 0x000fe40007ffe0ff */
[----:B------:R-:W-:Y:S01]  /*1aa0*/  MOV R4, R2 ;  /* 0x0000000200047202 */ /* 0x000fe20000000f00 */
[----:B------:R-:W-:Y:S01]  /*1ab0*/  @!P1 IMAD.MOV R0, RZ, RZ, -R0 ;  /* 0x000000ffff009224 */ /* 0x000fe200078e0a00 */
[----:B------:R-:W-:Y:S02]  /*1ac0*/  @!P3 MOV R2, R6 ;  /* 0x000000060002b202 */ /* 0x000fe40000000f00 */
[----:B------:R-:W-:Y:S01]  /*1ad0*/  @!P0 LOP3.LUT R0, RZ, R9, RZ, 0x33, !PT ;  /* 0x00000009ff008212 */ /* 0x000fe200078e33ff */
[----:B------:R-:W-:Y:S01]  /*1ae0*/  @!P3 IMAD R7, R19, R12, RZ ;  /* 0x0000000c1307b224 */ /* 0x000fe200078e02ff */
[----:B------:R-:W-:Y:S01]  /*1af0*/  @!P3 SHF.R.S32.HI R6, RZ, 0x1f, R12 ;  /* 0x0000001fff06b819 */ /* 0x000fe2000001140c */
[----:B------:R-:W-:Y:S01]  /*1b00*/  @P3 IMAD R11, R28, R8, RZ ;  /* 0x000000081c0b3224 */ /* 0x000fe200078e02ff */
[----:B------:R-:W-:Y:S01]  /*1b10*/  SHF.R.S32.HI R28, RZ, 0x1f, R0 ;  /* 0x0000001fff1c7819 */ /* 0x000fe20000011400 */
[----:B------:R-:W-:-:S02]  /*1b20*/  IMAD R10, R21, R0, RZ ;  /* 0x00000000150a7224 */ /* 0x000fc400078e02ff */
[----:B------:R-:W-:Y:S02]  /*1b30*/  @!P3 IMAD R13, R18, R6, R7 ;  /* 0x00000006120db224 */ /* 0x000fe400078e0207 */
[----:B------:R-:W-:-:S04]  /*1b40*/  @P3 IMAD.WIDE.U32 R8, R25, R8, RZ ;  /* 0x0000000819083225 */ /* 0x000fc800078e00ff */
[----:B------:R-:W-:-:S04]  /*1b50*/  @!P3 IMAD.WIDE.U32 R6, R18, R12, R2 ;  /* 0x0000000c1206b225 */ /* 0x000fc800078e0002 */
        /* <DEDUP_REMOVED lines=9> */
.L_x_4251:
[----:B-1----:R-:W-:Y:S05]  /*1bf0*/  BSYNC B0 ;  /* 0x0000000000007941 */ /* 0x002fea0003800000 */
.L_x_4249:
[----:B------:R-:W2:Y:S04]  /*1c00*/  LDL R33, [R1+0x18] ;  /* 0x0000180001217983 */ /* 0x000ea80000100800 */
[----:B------:R-:W3:Y:S01]  /*1c10*/  LDL R35, [R1+0x1c] ;  /* 0x00001c0001237983 */ /* 0x000ee20000100800 */
[----:B------:R-:W-:-:S03]  /*1c20*/  ISETP.NE.AND P1, PT, R29, -0x1, PT ;  /* 0xffffffff1d00780c */ /* 0x000fc60003f25270 */
[----:B------:R-:W4:Y:S04]  /*1c30*/  LD.E.64 R4, [R16.64+0x30] ;  /* 0x0000300610047980 */ /* 0x000f28000c101b00 */
[----:B------:R-:W4:Y:S04]  /*1c40*/  LD.E.64 R12, [R16.64+0x48] ;  /* 0x00004806100c7980 */ /* 0x000f28000c101b00 */
[----:B------:R-:W4:Y:S04]  /*1c50*/  LD.E.64 R20, [R16.64+0x8] ;  /* 0x0000080610147980 */ /* 0x000f28000c101b00 */
[----:B------:R-:W4:Y:S04]  /*1c60*/  @!P1 LD.E.64 R6, [R16.64+0x18] ;  /* 0x0000180610069980 */ /* 0x000f28000c101b00 */
[----:B------:R-:W4:Y:S04]  /*1c70*/  LD.E.64 R24, [R16.64+0x10] ;  /* 0x0000100610187980 */ /* 0x000f28000c101b00 */
[----:B------:R-:W4:Y:S04]  /*1c80*/  LD.E R40, [R16.64+0xc0] ;  /* 0x0000c00610287980 */ /* 0x000f28000c101900 */
        /* <DEDUP_REMOVED lines=9> */
[----:B------:R-:W-:Y:S01]  /*1d20*/  SHF.R.S32.HI R135, RZ, 0x1f, R134 ;  /* 0x0000001fff877819 */ /* 0x000fe20000011486 */
[----:B------:R-:W-:-:S03]  /*1d30*/  IMAD.SHL.U32 R8, R80, 0x40, RZ ;  /* 0x0000004050087824 */ /* 0x000fc600078e00ff */
[----:B------:R-:W-:Y:S02]  /*1d40*/  IADD3.X R3, R135, R9, RZ, P0, !PT ;  /* 0x0000000987037210 */ /* 0x000fe400007fe4ff */
[----:B------:R-:W-:Y:S01]  /*1d50*/  LOP3.LUT R8, R8, 0x1c0, RZ, 0xc0, !PT ;  /* 0x000001c008087812 */ /* 0x000fe200078ec0ff */
[----:B------:R-:W-:-:S04]  /*1d60*/  IMAD R10, R27, R18, RZ ;  /* 0x000000121b0a7224 */ /* 0x000fc800078e02ff */
[----:B------:R-:W-:Y:S01]  /*1d70*/  IMAD R10, R28, R26, R10 ;  /* 0x0000001a1c0a7224 */ /* 0x000fe200078e020a */
[----:B------:R-:W-:Y:S02]  /*1d80*/  SHF.R.S32.HI R218, RZ, 0x1f, R32 ;  /* 0x0000001fffda7819 */ /* 0x000fe40000011420 */
[----:B------:R-:W-:Y:S02]  /*1d90*/  SHF.R.S32.HI R223, RZ, 0x1f, R39 ;  /* 0x0000001fffdf7819 */ /* 0x000fe40000011427 */
[----:B------:R-:W-:Y:S01]  /*1da0*/  SHF.R.S32.HI R81, RZ, 0x1f, R80 ;  /* 0x0000001fff517819 */ /* 0x000fe20000011450 */
[----:B------:R-:W-:Y:S01]  /*1db0*/  IMAD.MOV.U32 R188, RZ, RZ, 0x20 ;  /* 0x00000020ffbc7424 */ /* 0x000fe200078e00ff */
[C---:B------:R-:W-:Y:S01]  /*1dc0*/  SHF.L.U64.HI R220, R190.reuse, 0x4, R191 ;  /* 0x00000004bedc7819 */ /* 0x040fe200000102bf */
[----:B------:R-:W-:Y:S02]  /*1dd0*/  IMAD.SHL.U32 R118, R190, 0x10, RZ ;  /* 0x00000010be767824 */ /* 0x000fe400078e00ff */
[----:B--2---:R-:W-:-:S02]  /*1de0*/  IMAD R0, R23, R33, RZ ;  /* 0x0000002117007224 */ /* 0x004fc400078e02ff */
[----:B------:R-:W-:-:S04]  /*1df0*/  IMAD.WIDE.U32 R2, R14, R33, R2 ;  /* 0x000000210e027225 */ /* 0x000fc800078e0002 */
[----:B---3--:R-:W-:Y:S01]  /*1e00*/  IMAD R9, R14, R35, R0 ;  /* 0x000000230e097224 */ /* 0x008fe200078e0200 */
[----:B------:R-:W-:Y:S02]  /*1e10*/  LOP3.LUT R0, R8, 0x38, R134, 0xf8, !PT ;  /* 0x0000003808007812 */ /* 0x000fe400078ef886 */
        /* <DEDUP_REMOVED lines=9> */
[----:B----4-:R-:W-:Y:S01]  /*1eb0*/  @P1 IMAD.WIDE.U32 R8, R4, R29, RZ ;  /* 0x0000001d04081225 */ /* 0x010fe200078e00ff */
        /* <DEDUP_REMOVED lines=42> */
[----:B------:R-:W-:Y:S01]  /*2160*/  STL [R1+0x4], R40 ;  /* 0x0000042801007387 */ /* 0x000fe20000100800 */
[----:B------:R-:W-:-:S03]  /*2170*/  LEA.HI R2, R4, R166, RZ, 0x8 ;  /* 0x000000a604027211 */ /* 0x000fc600078f40ff */
[----:B------:R1:W-:Y:S01]  /*2180*/  STL [R1+0x10], R15 ;  /* 0x0000100f01007387 */ /* 0x0003e20000100800 */
[----:B------:R-:W-:-:S03]  /*2190*/  SHF.R.S32.HI R2, RZ, 0x8, R2 ;  /* 0x00000008ff027819 */ /* 0x000fc60000011402 */
[----:B------:R2:W-:Y:S01]  /*21a0*/  STL [R1], R29 ;  /* 0x0000001d01007387 */ /* 0x0005e20000100800 */
        /* <DEDUP_REMOVED lines=11> */
[C---:B------:R-:W-:Y:S01]  /*2260*/  SHF.L.U64.HI R219, R33.reuse, 0x4, R35 ;  /* 0x0000000421db7819 */ /* 0x040fe20000010223 */
        /* <DEDUP_REMOVED lines=9> */
[----:B------:R-:W3:Y:S04]  /*2300*/  LD.E.64 R4, [R16.64+0x120] ;  /* 0x0001200610047980 */ /* 0x000ee8000c101b00 */
[----:B------:R-:W4:Y:S04]  /*2310*/  LD.E.64 R6, [R16.64+0x118] ;  /* 0x0001180610067980 */ /* 0x000f28000c101b00 */
[----:B--2---:R-:W2:Y:S04]  /*2320*/  LD.E.64 R2, [R16.64+0x130] ;  /* 0x0001300610027980 */ /* 0x004ea8000c101b00 */
[----:B------:R-:W2:Y:S04]  /*2330*/  LD.E.64 R66, [R16.64+0x128] ;  /* 0x0001280610427980 */ /* 0x000ea8000c101b00 */
[----:B------:R-:W2:Y:S04]  /*2340*/  LD.E.64 R8, [R16.64+0x140] ;  /* 0x0001400610087980 */ /* 0x000ea8000c101b00 */
[----:B------:R-:W2:Y:S04]  /*2350*/  LD.E.64 R12, [R16.64+0x138] ;  /* 0x00013806100c7980 */ /* 0x000ea8000c101b00 */
[----:B------:R-:W2:Y:S04]  /*2360*/  LD.E R23, [R16.64+0xd0] ;  /* 0x0000d00610177980 */ /* 0x000ea8000c101900 */
[----:B------:R-:W2:Y:S04]  /*2370*/  LD.E.64 R26, [R16.64+0x108] ;  /* 0x00010806101a7980 */ /* 0x000ea8000c101b00 */
[----:B------:R-:W2:Y:S04]  /*2380*/  LD.E.64 R24, [R16.64+0x110] ;  /* 0x0001100610187980 */ /* 0x000ea8000c101b00 */
[----:B------:R-:W2:Y:S04]  /*2390*/  LD.E.64 R14, [R16.64+0x150] ;  /* 0x00015006100e7980 */ /* 0x000ea8000c101b00 */
[----:B------:R-:W2:Y:S01]  /*23a0*/  LD.E.64 R20, [R16.64+0x148] ;  /* 0x0001480610147980 */ /* 0x000ea2000c101b00 */
        /* <DEDUP_REMOVED lines=36> */
[----:B---3--:R-:W-:-:S04]  /*25f0*/  IMAD R0, R5, R32, RZ ;  /* 0x0000002005007224 */ /* 0x008fc800078e02ff */
[----:B------:R-:W-:Y:S02]  /*2600*/  IMAD R19, R4, R218, R0 ;  /* 0x000000da04137224 */ /* 0x000fe400078e0200 */
[----:B------:R-:W-:-:S04]  /*2610*/  IMAD.WIDE.U32 R4, R32, R4, R134 ;  /* 0x0000000420047225 */ /* 0x000fc800078e0086 */
[----:B----4-:R-:W-:Y:S01]  /*2620*/  IMAD R0, R7, R32, RZ ;  /* 0x0000002007007224 */ /* 0x010fe200078e02ff */
[----:B------:R-:W-:Y:S01]  /*2630*/  IADD3 R7, R5, R19, RZ ;  /* 0x0000001305077210 */ /* 0x000fe20007ffe0ff */
[----:B------:R-:W-:-:S04]  /*2640*/  IMAD.WIDE.U32 R10, R32, R6, R134 ;  /* 0x00000006200a7225 */ /* 0x000fc800078e0086 */
[----:B------:R-:W-:Y:S01]  /*2650*/  IMAD R5, R6, R218, R0 ;  /* 0x000000da06057224 */ /* 0x000fe200078e0200 */
[----:B------:R-:W-:Y:S01]  /*2660*/  SHF.R.S32.HI R0, RZ, 0x1f, R22 ;  /* 0x0000001fff007819 */ /* 0x000fe20000011416 */
[-C--:B--2---:R-:W-:Y:S02]  /*2670*/  IMAD R19, R3, R22.reuse, RZ ;  /* 0x0000001603137224 */ /* 0x084fe400078e02ff */
        /* <DEDUP_REMOVED lines=178> */
.L_x_4356:
        /* <DEDUP_REMOVED lines=35> */
[CC--:B------:R-:W-:Y:S02]  /*33d0*/  ISETP.GE.OR P2, PT, R91.reuse, R68.reuse, P0 ;  /* 0x000000445b00720c */ /* 0x0c0fe40000746670 */
        /* <DEDUP_REMOVED lines=27> */
[CC--:B------:R-:W-:Y:S02]  /*3590*/  ISETP.GE.OR P1, PT, R88.reuse, R68.reuse, P0 ;  /* 0x000000445800720c */ /* 0x0c0fe40000726670 */
[----:B------:R-:W-:Y:S02]  /*35a0*/  LOP3.LUT R33, R33, 0xfffffffd, RZ, 0xc0, !PT ;  /* 0xfffffffd21217812 */ /* 0x000fe400078ec0ff */
[----:B------:R-:W-:Y:S11]  /*35b0*/  ISETP.LT.OR P2, PT, R88, R69, P1 ;  /* 0x000000455800720c */ /* 0x000ff60000f41670 */
        /* <DEDUP_REMOVED lines=215> */
.L_x_4257:
[----:B------:R-:W-:Y:S05]  /*4330*/  BSYNC B0 ;  /* 0x0000000000007941 */ /* 0x000fea0003800000 */
.L_x_4256:
        /* <DEDUP_REMOVED lines=65> */
.L_x_4259:
[----:B------:R-:W-:Y:S05]  /*4750*/  BSYNC B0 ;  /* 0x0000000000007941 */ /* 0x000fea0003800000 */
.L_x_4258:
        /* <DEDUP_REMOVED lines=65> */
.L_x_4261:
[----:B------:R-:W-:Y:S05]  /*4b70*/  BSYNC B0 ;  /* 0x0000000000007941 */ /* 0x000fea0003800000 */
.L_x_4260:
        /* <DEDUP_REMOVED lines=72> */
.L_x_4263:
[----:B------:R-:W-:Y:S05]  /*5000*/  BSYNC B0 ;  /* 0x0000000000007941 */ /* 0x000fea0003800000 */
.L_x_4262:
        /* <DEDUP_REMOVED lines=65> */
.L_x_4265:
[----:B------:R-:W-:Y:S05]  /*5420*/  BSYNC B0 ;  /* 0x0000000000007941 */ /* 0x000fea0003800000 */
.L_x_4264:
        /* <DEDUP_REMOVED lines=72> */
.L_x_4267:
[----:B------:R-:W-:Y:S05]  /*58b0*/  BSYNC B0 ;  /* 0x0000000000007941 */ /* 0x000fea0003800000 */
.L_x_4266:
        /* <DEDUP_REMOVED lines=72> */
.L_x_4269:
[----:B------:R-:W-:Y:S05]  /*5d40*/  BSYNC B0 ;  /* 0x0000000000007941 */ /* 0x000fea0003800000 */
.L_x_4268:
        /* <DEDUP_REMOVED lines=72> */
.L_x_4271:
[----:B------:R-:W-:Y:S05]  /*61d0*/  BSYNC B0 ;  /* 0x0000000000007941 */ /* 0x000fea0003800000 */
.L_x_4270:
        /* <DEDUP_REMOVED lines=65> */
.L_x_4273:
[----:B------:R-:W-:Y:S05]  /*65f0*/  BSYNC B0 ;  /* 0x0000000000007941 */ /* 0x000fea0003800000 */
.L_x_4272:
        /* <DEDUP_REMOVED lines=72> */
.L_x_4275:
[----:B------:R-:W-:Y:S05]  /*6a80*/  BSYNC B0 ;  /* 0x0000000000007941 */ /* 0x000fea0003800000 */
.L_x_4274:
        /* <DEDUP_REMOVED lines=72> */
.L_x_4277:
[----:B------:R-:W-:Y:S05]  /*6f10*/  BSYNC B0 ;  /* 0x0000000000007941 */ /* 0x000fea0003800000 */
.L_x_4276:
        /* <DEDUP_REMOVED lines=72> */
.L_x_4279:
[----:B------:R-:W-:Y:S05]  /*73a0*/  BSYNC B0 ;  /* 0x0000000000007941 */ /* 0x000fea0003800000 */
.L_x_4278:
        /* <DEDUP_REMOVED lines=72> */
.L_x_4281:
[----:B------:R-:W-:Y:S05]  /*7830*/  BSYNC B0 ;  /* 0x0000000000007941 */ /* 0x000fea0003800000 */
.L_x_4280:
        /* <DEDUP_REMOVED lines=72> */
.L_x_4283:
[----:B------:R-:W-:Y:S05]  /*7cc0*/  BSYNC B0 ;  /* 0x0000000000007941 */ /* 0x000fea0003800000 */
.L_x_4282:
        /* <DEDUP_REMOVED lines=72> */
.L_x_4285:
[----:B------:R-:W-:Y:S05]  /*8150*/  BSYNC B0 ;  /* 0x0000000000007941 */ /* 0x000fea0003800000 */
.L_x_4284:
        /* <DEDUP_REMOVED lines=72> */
.L_x_4287:
[----:B------:R-:W-:Y:S05]  /*85e0*/  BSYNC B0 ;  /* 0x0000000000007941 */ /* 0x000fea0003800000 */
.L_x_4286:
        /* <DEDUP_REMOVED lines=10> */
.L_x_4255:
        /* <DEDUP_REMOVED lines=98> */
.L_x_4292:
[----:B------:R-:W-:Y:S05]  /*8cb0*/  BSYNC B0 ;  /* 0x0000000000007941 */ /* 0x000fea0003800000 */
.L_x_4291:
[----:B-1----:R-:W-:Y:S02]  /*8cc0*/  MOV R2, R70 ;  /* 0x0000004600027202 */ /* 0x002fe40000000f00 */
[----:B------:R-:W-:Y:S05]  /*8cd0*/  MOV R3, R71 ;  /* 0x0000004700037202 */ /* 0x000fea0000000f00 */
[----:B-----5:R1:W-:Y:S02]  /*8ce0*/  ST.E.128 [R2.64], R8 ;  /* 0x0000000802007985 */ /* 0x0203e4000c101d06 */
.L_x_4290:
[----:B------:R-:W-:Y:S05]  /*8cf0*/  BSYNC B1 ;  /* 0x0000000000017941 */ /* 0x000fea0003800000 */
.L_x_4289:
        /* <DEDUP_REMOVED lines=97> */
.L_x_4296:
[----:B------:R-:W-:Y:S05]  /*9310*/  BSYNC B0 ;  /* 0x0000000000007941 */ /* 0x000fea0003800000 */
.L_x_4295:
[C---:B-1----:R-:W-:Y:S04]  /*9320*/  LEA R2, P0, R118.reuse, R70, 0x1 ;  /* 0x0000004676027211 */ /* 0x042fe800078008ff */
[----:B------:R-:W-:Y:S05]  /*9330*/  LEA.HI.X R3, R118, R71, R220, 0x1, P0 ;  /* 0x0000004776037211 */ /* 0x000fea00000f0cdc */
[----:B-----5:R1:W-:Y:S04]  /*9340*/  ST.E.128 [R2.64], R8 ;  /* 0x0000000802007985 */ /* 0x0203e8000c101d06 */
.L_x_4294:
[----:B------:R-:W-:Y:S05]  /*9350*/  BSYNC B1 ;  /* 0x0000000000017941 */ /* 0x000fea0003800000 */
.L_x_4293:
        /* <DEDUP_REMOVED lines=97> */
.L_x_4300:
[----:B------:R-:W-:Y:S05]  /*9970*/  BSYNC B0 ;  /* 0x0000000000007941 */ /* 0x000fea0003800000 */
.L_x_4299:
[C---:B-1----:R-:W-:Y:S04]  /*9980*/  LEA R2, P0, R99.reuse, R70, 0x1 ;  /* 0x0000004663027211 */ /* 0x042fe800078008ff */
[----:B------:R-:W-:Y:S05]  /*9990*/  LEA.HI.X R3, R99, R71, R117, 0x1, P0 ;  /* 0x0000004763037211 */ /* 0x000fea00000f0c75 */
[----:B-----5:R1:W-:Y:S04]  /*99a0*/  ST.E.128 [R2.64], R8 ;  /* 0x0000000802007985 */ /* 0x0203e8000c101d06 */
.L_x_4298:
[----:B------:R-:W-:Y:S05]  /*99b0*/  BSYNC B1 ;  /* 0x0000000000017941 */ /* 0x000fea0003800000 */
.L_x_4297:
        /* <DEDUP_REMOVED lines=100> */
.L_x_4304:
[----:B------:R-:W-:Y:S05]  /*a000*/  BSYNC B0 ;  /* 0x0000000000007941 */ /* 0x000fea0003800000 */
.L_x_4303:
[----:B-1----:R-:W-:Y:S01]  /*a010*/  MOV R2, R70 ;  /* 0x0000004600027202 */ /* 0x002fe20000000f00 */
[----:B------:R-:W-:Y:S01]  /*a020*/  IMAD R0, R191, 0x60, RZ ;  /* 0x00000060bf007824 */ /* 0x000fe200078e02ff */
[----:B------:R-:W-:Y:S05]  /*a030*/  MOV R3, R71 ;  /* 0x0000004700037202 */ /* 0x000fea0000000f00 */
[----:B------:R-:W-:Y:S05]  /*a040*/  IMAD.WIDE.U32 R2, R190, 0x60, R2 ;  /* 0x00000060be027825 */ /* 0x000fea00078e0002 */
[----:B------:R-:W-:Y:S05]  /*a050*/  IADD3 R3, R3, R0, RZ ;  /* 0x0000000003037210 */ /* 0x000fea0007ffe0ff */
[----:B-----5:R1:W-:Y:S02]  /*a060*/  ST.E.128 [R2.64], R8 ;  /* 0x0000000802007985 */ /* 0x0203e4000c101d06 */
.L_x_4302:
[----:B------:R-:W-:Y:S05]  /*a070*/  BSYNC B1 ;  /* 0x0000000000017941 */ /* 0x000fea0003800000 */
.L_x_4301:
        /* <DEDUP_REMOVED lines=97> */
.L_x_4308:
[----:B------:R-:W-:Y:S05]  /*a690*/  BSYNC B0 ;  /* 0x0000000000007941 */ /* 0x000fea0003800000 */
.L_x_4307:
[C---:B-1----:R-:W-:Y:S04]  /*a6a0*/  LEA R2, P0, R98.reuse, R70, 0x1 ;  /* 0x0000004662027211 */ /* 0x042fe800078008ff */
[----:B------:R-:W-:Y:S05]  /*a6b0*/  LEA.HI.X R3, R98, R71, R116, 0x1, P0 ;  /* 0x0000004762037211 */ /* 0x000fea00000f0c74 */
[----:B-----5:R1:W-:Y:S04]  /*a6c0*/  ST.E.128 [R2.64], R8 ;  /* 0x0000000802007985 */ /* 0x0203e8000c101d06 */
.L_x_4306:
[----:B------:R-:W-:Y:S05]  /*a6d0*/  BSYNC B1 ;  /* 0x0000000000017941 */ /* 0x000fea0003800000 */
.L_x_4305:
        /* <DEDUP_REMOVED lines=100> */
.L_x_4312:
[----:B------:R-:W-:Y:S05]  /*ad20*/  BSYNC B0 ;  /* 0x0000000000007941 */ /* 0x000fea0003800000 */
.L_x_4311:
[----:B-1----:R-:W-:Y:S01]  /*ad30*/  MOV R2, R70 ;  /* 0x0000004600027202 */ /* 0x002fe20000000f00 */
[----:B------:R-:W-:Y:S01]  /*ad40*/  IMAD R0, R191, 0xa0, RZ ;  /* 0x000000a0bf007824 */ /* 0x000fe200078e02ff */
[----:B------:R-:W-:Y:S05]  /*ad50*/  MOV R3, R71 ;  /* 0x0000004700037202 */ /* 0x000fea0000000f00 */
[----:B------:R-:W-:Y:S05]  /*ad60*/  IMAD.WIDE.U32 R2, R190, 0xa0, R2 ;  /* 0x000000a0be027825 */ /* 0x000fea00078e0002 */
[----:B------:R-:W-:Y:S05]  /*ad70*/  IADD3 R3, R3, R0, RZ ;  /* 0x0000000003037210 */ /* 0x000fea0007ffe0ff */
[----:B-----5:R1:W-:Y:S02]  /*ad80*/  ST.E.128 [R2.64], R8 ;  /* 0x0000000802007985 */ /* 0x0203e4000c101d06 */
.L_x_4310:
[----:B------:R-:W-:Y:S05]  /*ad90*/  BSYNC B1 ;  /* 0x0000000000017941 */ /* 0x000fea0003800000 */
.L_x_4309:
        /* <DEDUP_REMOVED lines=100> */
.L_x_4316:
[----:B------:R-:W-:Y:S05]  /*b3e0*/  BSYNC B0 ;  /* 0x0000000000007941 */ /* 0x000fea0003800000 */
.L_x_4315:
[----:B-1----:R-:W-:Y:S01]  /*b3f0*/  MOV R2, R70 ;  /* 0x0000004600027202 */ /* 0x002fe20000000f00 */
[----:B------:R-:W-:Y:S01]  /*b400*/  IMAD R0, R191, 0xc0, RZ ;  /* 0x000000c0bf007824 */ /* 0x000fe200078e02ff */
[----:B------:R-:W-:Y:S05]  /*b410*/  MOV R3, R71 ;  /* 0x0000004700037202 */ /* 0x000fea0000000f00 */
[----:B------:R-:W-:Y:S05]  /*b420*/  IMAD.WIDE.U32 R2, R190, 0xc0, R2 ;  /* 0x000000c0be027825 */ /* 0x000fea00078e0002 */
[----:B------:R-:W-:Y:S05]  /*b430*/  IADD3 R3, R3, R0, RZ ;  /* 0x0000000003037210 */ /* 0x000fea0007ffe0ff */
[----:B-----5:R1:W-:Y:S02]  /*b440*/  ST.E.128 [R2.64], R8 ;  /* 0x0000000802007985 */ /* 0x0203e4000c101d06 */
.L_x_4314:
[----:B------:R-:W-:Y:S05]  /*b450*/  BSYNC B1 ;  /* 0x0000000000017941 */ /* 0x000fea0003800000 */
.L_x_4313:
        /* <DEDUP_REMOVED lines=100> */
.L_x_4320:
[----:B------:R-:W-:Y:S05]  /*baa0*/  BSYNC B0 ;  /* 0x0000000000007941 */ /* 0x000fea0003800000 */
.L_x_4319:
[----:B-1----:R-:W-:Y:S01]  /*bab0*/  MOV R2, R70 ;  /* 0x0000004600027202 */ /* 0x002fe20000000f00 */
[----:B------:R-:W-:Y:S01]  /*bac0*/  IMAD R0, R191, 0xe0, RZ ;  /* 0x000000e0bf007824 */ /* 0x000fe200078e02ff */
[----:B------:R-:W-:Y:S05]  /*bad0*/  MOV R3, R71 ;  /* 0x0000004700037202 */ /* 0x000fea0000000f00 */
[----:B------:R-:W-:Y:S05]  /*bae0*/  IMAD.WIDE.U32 R2, R190, 0xe0, R2 ;  /* 0x000000e0be027825 */ /* 0x000fea00078e0002 */
[----:B------:R-:W-:Y:S05]  /*baf0*/  IADD3 R3, R3, R0, RZ ;  /* 0x0000000003037210 */ /* 0x000fea0007ffe0ff */
[----:B-----5:R1:W-:Y:S02]  /*bb00*/  ST.E.128 [R2.64], R8 ;  /* 0x0000000802007985 */ /* 0x0203e4000c101d06 */
.L_x_4318:
[----:B------:R-:W-:Y:S05]  /*bb10*/  BSYNC B1 ;  /* 0x0000000000017941 */ /* 0x000fea0003800000 */
.L_x_4317:
        /* <DEDUP_REMOVED lines=97> */
.L_x_4324:
[----:B------:R-:W-:Y:S05]  /*c130*/  BSYNC B0 ;  /* 0x0000000000007941 */ /* 0x000fea0003800000 */
.L_x_4323:
[C---:B-1----:R-:W-:Y:S04]  /*c140*/  LEA R2, P0, R97.reuse, R70, 0x1 ;  /* 0x0000004661027211 */ /* 0x042fe800078008ff */
[----:B------:R-:W-:Y:S05]  /*c150*/  LEA.HI.X R3, R97, R71, R115, 0x1, P0 ;  /* 0x0000004761037211 */ /* 0x000fea00000f0c73 */
[----:B-----5:R1:W-:Y:S04]  /*c160*/  ST.E.128 [R2.64], R8 ;  /* 0x0000000802007985 */ /* 0x0203e8000c101d06 */
.L_x_4322:
[----:B------:R-:W-:Y:S05]  /*c170*/  BSYNC B1 ;  /* 0x0000000000017941 */ /* 0x000fea0003800000 */
.L_x_4321:
        /* <DEDUP_REMOVED lines=100> */
.L_x_4328:
[----:B------:R-:W-:Y:S05]  /*c7c0*/  BSYNC B0 ;  /* 0x0000000000007941 */ /* 0x000fea0003800000 */
.L_x_4327:
[----:B-1----:R-:W-:Y:S01]  /*c7d0*/  MOV R2, R70 ;  /* 0x0000004600027202 */ /* 0x002fe20000000f00 */
[----:B------:R-:W-:Y:S01]  /*c7e0*/  IMAD R0, R191, 0x120, RZ ;  /* 0x00000120bf007824 */ /* 0x000fe200078e02ff */
[----:B------:R-:W-:Y:S05]  /*c7f0*/  MOV R3, R71 ;  /* 0x0000004700037202 */ /* 0x000fea0000000f00 */
[----:B------:R-:W-:Y:S05]  /*c800*/  IMAD.WIDE.U32 R2, R190, 0x120, R2 ;  /* 0x00000120be027825 */ /* 0x000fea00078e0002 */
[----:B------:R-:W-:Y:S05]  /*c810*/  IADD3 R3, R3, R0, RZ ;  /* 0x0000000003037210 */ /* 0x000fea0007ffe0ff */
[----:B-----5:R1:W-:Y:S02]  /*c820*/  ST.E.128 [R2.64], R8 ;  /* 0x0000000802007985 */ /* 0x0203e4000c101d06 */
.L_x_4326:
[----:B------:R-:W-:Y:S05]  /*c830*/  BSYNC B1 ;  /* 0x0000000000017941 */ /* 0x000fea0003800000 */
.L_x_4325:
        /* <DEDUP_REMOVED lines=100> */
.L_x_4332:
[----:B------:R-:W-:Y:S05]  /*ce80*/  BSYNC B0 ;  /* 0x0000000000007941 */ /* 0x000fea0003800000 */
.L_x_4331:
[----:B-1----:R-:W-:Y:S01]  /*ce90*/  MOV R2, R70 ;  /* 0x0000004600027202 */ /* 0x002fe20000000f00 */
[----:B------:R-:W-:Y:S01]  /*cea0*/  IMAD R0, R191, 0x140, RZ ;  /* 0x00000140bf007824 */ /* 0x000fe200078e02ff */
[----:B------:R-:W-:Y:S05]  /*ceb0*/  MOV R3, R71 ;  /* 0x0000004700037202 */ /* 0x000fea0000000f00 */
[----:B------:R-:W-:Y:S05]  /*cec0*/  IMAD.WIDE.U32 R2, R190, 0x140, R2 ;  /* 0x00000140be027825 */ /* 0x000fea00078e0002 */
[----:B------:R-:W-:Y:S05]  /*ced0*/  IADD3 R3, R3, R0, RZ ;  /* 0x0000000003037210 */ /* 0x000fea0007ffe0ff */
[----:B-----5:R1:W-:Y:S02]  /*cee0*/  ST.E.128 [R2.64], R8 ;  /* 0x0000000802007985 */ /* 0x0203e4000c101d06 */
.L_x_4330:
[----:B------:R-:W-:Y:S05]  /*cef0*/  BSYNC B1 ;  /* 0x0000000000017941 */ /* 0x000fea0003800000 */
.L_x_4329:
        /* <DEDUP_REMOVED lines=100> */
.L_x_4336:
[----:B------:R-:W-:Y:S05]  /*d540*/  BSYNC B0 ;  /* 0x0000000000007941 */ /* 0x000fea0003800000 */
.L_x_4335:
[----:B-1----:R-:W-:Y:S01]  /*d550*/  MOV R2, R70 ;  /* 0x0000004600027202 */ /* 0x002fe20000000f00 */
[----:B------:R-:W-:Y:S01]  /*d560*/  IMAD R0, R191, 0x160, RZ ;  /* 0x00000160bf007824 */ /* 0x000fe200078e02ff */
[----:B------:R-:W-:Y:S05]  /*d570*/  MOV R3, R71 ;  /* 0x0000004700037202 */ /* 0x000fea0000000f00 */
[----:B------:R-:W-:Y:S05]  /*d580*/  IMAD.WIDE.U32 R2, R190, 0x160, R2 ;  /* 0x00000160be027825 */ /* 0x000fea00078e0002 */
[----:B------:R-:W-:Y:S05]  /*d590*/  IADD3 R3, R3, R0, RZ ;  /* 0x0000000003037210 */ /* 0x000fea0007ffe0ff */
[----:B-----5:R1:W-:Y:S02]  /*d5a0*/  ST.E.128 [R2.64], R8 ;  /* 0x0000000802007985 */ /* 0x0203e4000c101d06 */
.L_x_4334:
[----:B------:R-:W-:Y:S05]  /*d5b0*/  BSYNC B1 ;  /* 0x0000000000017941 */ /* 0x000fea0003800000 */
.L_x_4333:
        /* <DEDUP_REMOVED lines=100> */
.L_x_4340:
[----:B------:R-:W-:Y:S05]  /*dc00*/  BSYNC B0 ;  /* 0x0000000000007941 */ /* 0x000fea0003800000 */
.L_x_4339:
[----:B-1----:R-:W-:Y:S01]  /*dc10*/  MOV R2, R70 ;  /* 0x0000004600027202 */ /* 0x002fe20000000f00 */
[----:B------:R-:W-:Y:S01]  /*dc20*/  IMAD R0, R191, 0x180, RZ ;  /* 0x00000180bf007824 */ /* 0x000fe200078e02ff */
[----:B------:R-:W-:Y:S05]  /*dc30*/  MOV R3, R71 ;  /* 0x0000004700037202 */ /* 0x000fea0000000f00 */
[----:B------:R-:W-:Y:S05]  /*dc40*/  IMAD.WIDE.U32 R2, R190, 0x180, R2 ;  /* 0x00000180be027825 */ /* 0x000fea00078e0002 */
[----:B------:R-:W-:Y:S05]  /*dc50*/  IADD3 R3, R3, R0, RZ ;  /* 0x0000000003037210 */ /* 0x000fea0007ffe0ff */
[----:B-----5:R1:W-:Y:S02]  /*dc60*/  ST.E.128 [R2.64], R8 ;  /* 0x0000000802007985 */ /* 0x0203e4000c101d06 */
.L_x_4338:
[----:B------:R-:W-:Y:S05]  /*dc70*/  BSYNC B1 ;  /* 0x0000000000017941 */ /* 0x000fea0003800000 */
.L_x_4337:
        /* <DEDUP_REMOVED lines=100> */
.L_x_4344:
[----:B------:R-:W-:Y:S05]  /*e2c0*/  BSYNC B0 ;  /* 0x0000000000007941 */ /* 0x000fea0003800000 */
.L_x_4343:
[----:B-1----:R-:W-:Y:S01]  /*e2d0*/  MOV R2, R70 ;  /* 0x0000004600027202 */ /* 0x002fe20000000f00 */
[----:B------:R-:W-:Y:S01]  /*e2e0*/  IMAD R0, R191, 0x1a0, RZ ;  /* 0x000001a0bf007824 */ /* 0x000fe200078e02ff */
[----:B------:R-:W-:Y:S05]  /*e2f0*/  MOV R3, R71 ;  /* 0x0000004700037202 */ /* 0x000fea0000000f00 */
[----:B------:R-:W-:Y:S05]  /*e300*/  IMAD.WIDE.U32 R2, R190, 0x1a0, R2 ;  /* 0x000001a0be027825 */ /* 0x000fea00078e0002 */
[----:B------:R-:W-:Y:S05]  /*e310*/  IADD3 R3, R3, R0, RZ ;  /* 0x0000000003037210 */ /* 0x000fea0007ffe0ff */
[----:B-----5:R1:W-:Y:S02]  /*e320*/  ST.E.128 [R2.64], R8 ;  /* 0x0000000802007985 */ /* 0x0203e4000c101d06 */
.L_x_4342:
[----:B------:R-:W-:Y:S05]  /*e330*/  BSYNC B1 ;  /* 0x0000000000017941 */ /* 0x000fea0003800000 */
.L_x_4341:
        /* <DEDUP_REMOVED lines=100> */
.L_x_4348:
[----:B------:R-:W-:Y:S05]  /*e980*/  BSYNC B0 ;  /* 0x0000000000007941 */ /* 0x000fea0003800000 */
.L_x_4347:
[----:B-1----:R-:W-:Y:S01]  /*e990*/  MOV R2, R70 ;  /* 0x0000004600027202 */ /* 0x002fe20000000f00 */
[----:B------:R-:W-:Y:S01]  /*e9a0*/  IMAD R0, R191, 0x1c0, RZ ;  /* 0x000001c0bf007824 */ /* 0x000fe200078e02ff */
[----:B------:R-:W-:Y:S05]  /*e9b0*/  MOV R3, R71 ;  /* 0x0000004700037202 */ /* 0x000fea0000000f00 */
[----:B------:R-:W-:Y:S05]  /*e9c0*/  IMAD.WIDE.U32 R2, R190, 0x1c0, R2 ;  /* 0x000001c0be027825 */ /* 0x000fea00078e0002 */
[----:B------:R-:W-:Y:S05]  /*e9d0*/  IADD3 R3, R3, R0, RZ ;  /* 0x0000000003037210 */ /* 0x000fea0007ffe0ff */
[----:B-----5:R1:W-:Y:S02]  /*e9e0*/  ST.E.128 [R2.64], R8 ;  /* 0x0000000802007985 */ /* 0x0203e4000c101d06 */
.L_x_4346:
[----:B------:R-:W-:Y:S05]  /*e9f0*/  BSYNC B1 ;  /* 0x0000000000017941 */ /* 0x000fea0003800000 */
.L_x_4345:
        /* <DEDUP_REMOVED lines=99> */
.L_x_4352:
[----:B------:R-:W-:Y:S05]  /*f030*/  BSYNC B0 ;  /* 0x0000000000007941 */ /* 0x000fea0003800000 */
.L_x_4351:
[----:B-1----:R-:W-:Y:S01]  /*f040*/  MOV R2, R70 ;  /* 0x0000004600027202 */ /* 0x002fe20000000f00 */
[----:B------:R-:W-:Y:S01]  /*f050*/  IMAD R0, R191, 0x1e0, RZ ;  /* 0x000001e0bf007824 */ /* 0x000fe200078e02ff */
[----:B------:R-:W-:Y:S05]  /*f060*/  MOV R3, R71 ;  /* 0x0000004700037202 */ /* 0x000fea0000000f00 */
[----:B------:R-:W-:Y:S05]  /*f070*/  IMAD.WIDE.U32 R2, R190, 0x1e0, R2 ;  /* 0x000001e0be027825 */ /* 0x000fea00078e0002 */
[----:B------:R-:W-:Y:S05]  /*f080*/  IADD3 R3, R3, R0, RZ ;  /* 0x0000000003037210 */ /* 0x000fea0007ffe0ff */
[----:B-----5:R1:W-:Y:S02]  /*f090*/  ST.E.128 [R2.64], R8 ;  /* 0x0000000802007985 */ /* 0x0203e4000c101d06 */
.L_x_4350:
[----:B------:R-:W-:Y:S05]  /*f0a0*/  BSYNC B1 ;  /* 0x0000000000017941 */ /* 0x000fea0003800000 */
.L_x_4349:
        /* <DEDUP_REMOVED lines=11> */
.L_x_4254:
        /* <DEDUP_REMOVED lines=184> */
.L_x_4288:
[----:B------:R-:W-:Y:S05]  /*fce0*/  BSYNC B2 ;  /* 0x0000000000027941 */ /* 0x000fea0003800000 */
.L_x_4253:
        /* <DEDUP_REMOVED lines=92> */
.L_x_4354:
        /* <DEDUP_REMOVED lines=12> */
.L_x_4355:
[----:B------:R-:W-:Y:S05]  /*10370*/  BSYNC B0 ;  /* 0x0000000000007941 */ /* 0x000fea0003800000 */
.L_x_4353:
[----:B------:R-:W-:Y:S04]  /*10380*/  IADD3 R21, R21, -0x1, RZ ;  /* 0xffffffff15157810 */ /* 0x000fe80007ffe0ff */
[----:B------:R-:W-:Y:S11]  /*10390*/  ISETP.GT.AND P0, PT, R21, R119, PT ;  /* 0x000000771500720c */ /* 0x000ff60003f04270 */
[----:B------:R-:W-:Y:S02]  /*103a0*/  @!UPT UIADD3 URZ, URZ, URZ, URZ ;  /* 0x0000003f3f3ff290 */ /* 0x000fe4000fffe03f */
[----:B------:R-:W-:-:S05]  /*103b0*/  @P0 BRA `(.L_x_4356) ;  /* 0xffff2de000000947 */ /* 0x000fca000383ffff */
.L_x_4252:
        /* <DEDUP_REMOVED lines=8> */
[----:B------:R-:W4:Y:S01]  /*10440*/  S2R R47, SR_TID.X ;  /* 0x00000000002f7919 */ /* 0x000f220000002100 */
[----:B------:R-:W-:Y:S01]  /*10450*/  IMAD.SHL.U32 R4, R170, 0x10, RZ ;  /* 0x00000010aa047824 */ /* 0x000fe200078e00ff */
[----:B---3--:R-:W-:-:S13]  /*10460*/  ISETP.NE.AND P0, PT, R35, RZ, PT ;  /* 0x000000ff2300720c */ /* 0x008fda0003f05270 */
[----:B------:R-:W-:Y:S05]  /*10470*/  @!P0 BRA `(.L_x_4358) ;  /* 0x00002cd000008947 */ /* 0x000fea0003800000 */
[----:B-1--4-:R-:W3:Y:S01]  /*10480*/  LD.E.64 R2, [R16.64+0xf0] ;  /* 0x0000f00610027980 */ /* 0x012ee2000c101b00 */
[----:B------:R-:W-:-:S03]  /*10490*/  IMAD.MOV.U32 R0, RZ, RZ, RZ ;  /* 0x000000ffff007224 */ /* 0x000fc600078e00ff */
[----:B------:R-:W2:Y:S04]  /*104a0*/  LD.E.U8 R12, [R16.64+0x1b3] ;  /* 0x0001b306100c7980 */ /* 0x000ea8000c101100 */
[----:B------:R1:W5:Y:S04]  /*104b0*/  LD.E R39, [R16.64+0xc0] ;  /* 0x0000c00610277980 */ /* 0x000368000c101900 */
[----:B-----5:R1:W5:Y:S04]  /*104c0*/  LD.E.64 R30, [R16.64+0x148] ;  /* 0x00014806101e7980 */ /* 0x020368000c101b00 */
[----:B--2---:R1:W5:Y:S04]  /*104d0*/  LD.E.64 R28, [R16.64+0x150] ;  /* 0x00015006101c7980 */ /* 0x004368000c101b00 */
[----:B------:R-:W2:Y:S01]  /*104e0*/  S2R R5, SR_CTAID.X ;  /* 0x0000000000057919 */ /* 0x000ea20000002500 */
[----:B---3--:R-:W-:-:S04]  /*104f0*/  ISETP.NE.U32.AND P1, PT, R2, RZ, PT ;  /* 0x000000ff0200720c */ /* 0x008fc80003f25070 */
[----:B------:R-:W-:-:S13]  /*10500*/  ISETP.NE.AND.EX P1, PT, R3, RZ, PT, P1 ;  /* 0x000000ff0300720c */ /* 0x000fda0003f25310 */
[----:B------:R-:W-:-:S04]  /*10510*/  @P1 LEA R2, P0, R50, R2, 0x2 ;  /* 0x0000000232021211 */ /* 0x000fc800078010ff */
[----:B------:R-:W-:-:S05]  /*10520*/  @P1 LEA.HI.X R3, R50, R3, R218, 0x2, P0 ;  /* 0x0000000332031211 */ /* 0x000fca00000f14da */
[----:B------:R3:W4:Y:S01]  /*10530*/  @P1 LD.E R0, [R2.64] ;  /* 0x0000000602001980 */ /* 0x000722000c101900 */
[----:B--2---:R-:W-:Y:S01]  /*10540*/  IMAD.SHL.U32 R13, R5, 0x40, RZ ;  /* 0x00000040050d7824 */ /* 0x004fe200078e00ff */
        /* <DEDUP_REMOVED lines=10> */
[----:B---3--:R-:W-:-:S04]  /*105f0*/  IMAD.WIDE.U32 R2, R170, 0x30, R216 ;  /* 0x00000030aa027825 */ /* 0x008fc800078e00d8 */
        /* <DEDUP_REMOVED lines=80> */
.L_x_4363:
[----:B------:R-:W-:Y:S05]  /*10b00*/  BSYNC B0 ;  /* 0x0000000000007941 */ /* 0x000fea0003800000 */
.L_x_4362:
[----:B-----5:R3:W-:Y:S02]  /*10b10*/  STS.128 [R189], R4 ;  /* 0x00000004bd007388 */ /* 0x0207e40000000c00 */
.L_x_4361:
[----:B------:R-:W-:Y:S05]  /*10b20*/  BSYNC B1 ;  /* 0x0000000000017941 */ /* 0x000fea0003800000 */
.L_x_4360:
        /* <DEDUP_REMOVED lines=62> */
.L_x_4367:
[----:B------:R-:W-:Y:S05]  /*10f10*/  BSYNC B0 ;  /* 0x0000000000007941 */ /* 0x000fea0003800000 */
.L_x_4366:
[----:B-----5:R1:W-:Y:S02]  /*10f20*/  STS.128 [R189+0x800], R4 ;  /* 0x00080004bd007388 */ /* 0x0203e40000000c00 */
.L_x_4365:
[----:B------:R-:W-:Y:S05]  /*10f30*/  BSYNC B1 ;  /* 0x0000000000017941 */ /* 0x000fea0003800000 */
.L_x_4364:
        /* <DEDUP_REMOVED lines=63> */
.L_x_4371:
[----:B------:R-:W-:Y:S05]  /*11330*/  BSYNC B0 ;  /* 0x0000000000007941 */ /* 0x000fea0003800000 */
.L_x_4370:
[----:B-----5:R3:W-:Y:S02]  /*11340*/  STS.128 [R189+0x1000], R4 ;  /* 0x00100004bd007388 */ /* 0x0207e40000000c00 */
.L_x_4369:
[----:B------:R-:W-:Y:S05]  /*11350*/  BSYNC B1 ;  /* 0x0000000000017941 */ /* 0x000fea0003800000 */
.L_x_4368:
        /* <DEDUP_REMOVED lines=62> */
.L_x_4374:
[----:B------:R-:W-:Y:S05]  /*11740*/  BSYNC B0 ;  /* 0x0000000000007941 */ /* 0x000fea0003800000 */
.L_x_4373:
[----:B-----5:R3:W-:Y:S01]  /*11750*/  STS.128 [R189+0x1800], R4 ;  /* 0x00180004bd007388 */ /* 0x0207e20000000c00 */
[----:B------:R-:W-:Y:S05]  /*11760*/  BRA `(.L_x_4372) ;  /* 0x00001e3000007947 */ /* 0x000fea0003800000 */
.L_x_4359:
        /* <DEDUP_REMOVED lines=98> */
.L_x_4378:
[----:B------:R-:W-:Y:S05]  /*11d90*/  BSYNC B0 ;  /* 0x0000000000007941 */ /* 0x000fea0003800000 */
.L_x_4377:
[----:B-----5:R3:W-:Y:S02]  /*11da0*/  STS.128 [R189], R4 ;  /* 0x00000004bd007388 */ /* 0x0207e40000000c00 */
.L_x_4376:
[----:B------:R-:W-:Y:S05]  /*11db0*/  BSYNC B1 ;  /* 0x0000000000017941 */ /* 0x000fea0003800000 */
.L_x_4375:
        /* <DEDUP_REMOVED lines=101> */
.L_x_4382:
[----:B------:R-:W-:Y:S05]  /*12410*/  BSYNC B0 ;  /* 0x0000000000007941 */ /* 0x000fea0003800000 */
.L_x_4381:
[----:B-----5:R1:W-:Y:S02]  /*12420*/  STS.128 [R189+0x800], R4 ;  /* 0x00080004bd007388 */ /* 0x0203e40000000c00 */
.L_x_4380:
[----:B------:R-:W-:Y:S05]  /*12430*/  BSYNC B1 ;  /* 0x0000000000017941 */ /* 0x000fea0003800000 */
.L_x_4379:
        /* <DEDUP_REMOVED lines=102> */
.L_x_4386:
[----:B------:R-:W-:Y:S05]  /*12aa0*/  BSYNC B0 ;  /* 0x0000000000007941 */ /* 0x000fea0003800000 */
.L_x_4385:
[----:B-----5:R3:W-:Y:S02]  /*12ab0*/  STS.128 [R189+0x1000], R4 ;  /* 0x00100004bd007388 */ /* 0x0207e40000000c00 */
.L_x_4384:
[----:B------:R-:W-:Y:S05]  /*12ac0*/  BSYNC B1 ;  /* 0x0000000000017941 */ /* 0x000fea0003800000 */
.L_x_4383:
        /* <DEDUP_REMOVED lines=101> */
.L_x_4388:
[----:B------:R-:W-:Y:S05]  /*13120*/  BSYNC B0 ;  /* 0x0000000000007941 */ /* 0x000fea0003800000 */
.L_x_4387:
[----:B-----5:R3:W-:Y:S01]  /*13130*/  STS.128 [R189+0x1800], R4 ;  /* 0x00180004bd007388 */ /* 0x0207e20000000c00 */
[----:B------:R-:W-:Y:S05]  /*13140*/  BRA `(.L_x_4372) ;  /* 0x0000045000007947 */ /* 0x000fea0003800000 */
.L_x_4358:
[----:B-1--4-:R-:W1:Y:S01]  /*13150*/  S2R R0, SR_CTAID.X ;  /* 0x0000000000007919 */ /* 0x012e620000002500 */
[----:B------:R-:W-:Y:S01]  /*13160*/  BSSY B0, `(.L_x_4389) ;  /* 0x000000f000007945 */ /* 0x000fe20003800000 */
[----:B-1----:R-:W-:-:S05]  /*13170*/  IMAD.SHL.U32 R0, R0, 0x40, RZ ;  /* 0x0000004000007824 */ /* 0x002fca00078e00ff */
[----:B-----5:R-:W-:-:S04]  /*13180*/  IADD3 R0, -R0, R229, RZ ;  /* 0x000000e500007210 */ /* 0x020fc80007ffe1ff */
[----:B------:R-:W-:-:S13]  /*13190*/  ISETP.GE.AND P0, PT, R80, R0, PT ;  /* 0x000000005000720c */ /* 0x000fda0003f06270 */
[----:B------:R-:W-:Y:S05]  /*131a0*/  @P0 BRA `(.L_x_4390) ;  /* 0x000000a000000947 */ /* 0x000fea0003800000 */
[----:B------:R-:W3:Y:S02]  /*131b0*/  LDL R2, [R1+0x4] ;  /* 0x0000040001027983 */ /* 0x000ee40000100800 */
[----:B---3--:R-:W-:-:S13]  /*131c0*/  ISETP.GE.AND P0, PT, R134, R2, PT ;  /* 0x000000028600720c */ /* 0x008fda0003f06270 */
        /* <DEDUP_REMOVED lines=8> */
.L_x_4390:
[----:B------:R-:W-:Y:S05]  /*13250*/  BSYNC B0 ;  /* 0x0000000000007941 */ /* 0x000fea0003800000 */
.L_x_4389:
[----:B------:R-:W-:Y:S01]  /*13260*/  IADD3 R37, R80, 0x10, RZ ;  /* 0x0000001050257810 */ /* 0x000fe20007ffe0ff */
[----:B------:R-:W-:Y:S03]  /*13270*/  BSSY B0, `(.L_x_4391) ;  /* 0x000000f000007945 */ /* 0x000fe60003800000 */
[----:B------:R-:W-:-:S13]  /*13280*/  ISETP.GE.AND P0, PT, R37, R0, PT ;  /* 0x000000002500720c */ /* 0x000fda0003f06270 */
[----:B------:R-:W-:Y:S05]  /*13290*/  @P0 BRA `(.L_x_4392) ;  /* 0x000000c000000947 */ /* 0x000fea0003800000 */
[----:B---3--:R-:W3:Y:S02]  /*132a0*/  LDL R2, [R1+0x4] ;  /* 0x0000040001027983 */ /* 0x008ee40000100800 */
[----:B---3--:R-:W-:-:S13]  /*132b0*/  ISETP.GE.AND P0, PT, R134, R2, PT ;  /* 0x000000028600720c */ /* 0x008fda0003f06270 */
        /* <DEDUP_REMOVED lines=10> */
.L_x_4392:
[----:B------:R-:W-:Y:S05]  /*13360*/  BSYNC B0 ;  /* 0x0000000000007941 */ /* 0x000fea0003800000 */
.L_x_4391:
[----:B------:R-:W-:Y:S01]  /*13370*/  IADD3 R36, R80, 0x20, RZ ;  /* 0x0000002050247810 */ /* 0x000fe20007ffe0ff */
[----:B------:R-:W-:Y:S03]  /*13380*/  BSSY B0, `(.L_x_4393) ;  /* 0x000000f000007945 */ /* 0x000fe60003800000 */
[----:B------:R-:W-:-:S13]  /*13390*/  ISETP.GE.AND P0, PT, R36, R0, PT ;  /* 0x000000002400720c */ /* 0x000fda0003f06270 */
[----:B------:R-:W-:Y:S05]  /*133a0*/  @P0 BRA `(.L_x_4394) ;  /* 0x000000c000000947 */ /* 0x000fea0003800000 */
[----:B---34-:R-:W3:Y:S02]  /*133b0*/  LDL R2, [R1+0x4] ;  /* 0x0000040001027983 */ /* 0x018ee40000100800 */
[----:B---3--:R-:W-:-:S13]  /*133c0*/  ISETP.GE.AND P0, PT, R134, R2, PT ;  /* 0x000000028600720c */ /* 0x008fda0003f06270 */
        /* <DEDUP_REMOVED lines=10> */
.L_x_4394:
[----:B------:R-:W-:Y:S05]  /*13470*/  BSYNC B0 ;  /* 0x0000000000007941 */ /* 0x000fea0003800000 */
.L_x_4393:
[----:B------:R-:W-:-:S04]  /*13480*/  IADD3 R27, R80, 0x30, RZ ;  /* 0x00000030501b7810 */ /* 0x000fc80007ffe0ff */
[----:B------:R-:W-:-:S13]  /*13490*/  ISETP.GE.AND P0, PT, R27, R0, PT ;  /* 0x000000001b00720c */ /* 0x000fda0003f06270 */
[----:B------:R-:W-:Y:S05]  /*134a0*/  @P0 BRA `(.L_x_4372) ;  /* 0x000000f000000947 */ /* 0x000fea0003800000 */
[----:B---34-:R-:W3:Y:S02]  /*134b0*/  LDL R2, [R1+0x4] ;  /* 0x0000040001027983 */ /* 0x018ee40000100800 */
        /* <DEDUP_REMOVED lines=14> */
.L_x_4372:
[----:B------:R-:W-:Y:S05]  /*135a0*/  BSYNC B2 ;  /* 0x0000000000027941 */ /* 0x000fea0003800000 */
.L_x_4357:
        /* <DEDUP_REMOVED lines=8> */
[----:B---34-:R-:W2:Y:S02]  /*13630*/  LDL R2, [R1+0x4] ;  /* 0x0000040001027983 */ /* 0x018ea40000100800 */
        /* <DEDUP_REMOVED lines=9> */
.L_x_4396:
[----:B------:R-:W-:Y:S05]  /*136d0*/  BSYNC B0 ;  /* 0x0000000000007941 */ /* 0x000fea0003800000 */
.L_x_4395:
[----:B------:R-:W-:Y:S01]  /*136e0*/  ISETP.GE.AND P0, PT, R37, R0, PT ;  /* 0x000000002500720c */ /* 0x000fe20003f06270 */
[----:B------:R-:W-:-:S12]  /*136f0*/  BSSY B0, `(.L_x_4397) ;  /* 0x000000d000007945 */ /* 0x000fd80003800000 */
[----:B------:R-:W-:Y:S05]  /*13700*/  @P0 BRA `(.L_x_4398) ;  /* 0x000000b000000947 */ /* 0x000fea0003800000 */
[----:B---34-:R-:W3:Y:S02]  /*13710*/  LDL R2, [R1+0x4] ;  /* 0x0000040001027983 */ /* 0x018ee40000100800 */
[----:B---3--:R-:W-:-:S13]  /*13720*/  ISETP.GE.AND P0, PT, R134, R2, PT ;  /* 0x000000028600720c */ /* 0x008fda0003f06270 */
[----:B------:R3:W-:Y:S01]  /*13730*/  @P0 STS.128 [R189+0x2800], RZ ;  /* 0x002800ffbd000388 */ /* 0x0007e20000000c00 */
[----:B------:R-:W-:Y:S05]  /*13740*/  @P0 BRA `(.L_x_4398) ;  /* 0x0000007000000947 */ /* 0x000fea0003800000 */
[----:B------:R-:W4:Y:S02]  /*13750*/  LDL R2, [R1] ;  /* 0x0000000001027983 */ /* 0x000f240000100800 */
[----:B----4-:R-:W-:-:S04]  /*13760*/  LEA R2, P0, R118, R2, 0x1 ;  /* 0x0000000276027211 */ /* 0x010fc800078008ff */
[----:B------:R-:W-:-:S05]  /*13770*/  LEA.HI.X R3, R118, R252, R220, 0x1, P0 ;  /* 0x000000fc76037211 */ /* 0x000fca00000f0cdc */
[----:B------:R-:W-:Y:S01]  /*13780*/  @!PT LDS RZ, [RZ] ;  /* 0x00000000fffff984 */ /* 0x000fe20000000800 */
[----:B------:R-:W-:Y:S01]  /*13790*/  @!PT LDS RZ, [RZ] ;  /* 0x00000000fffff984 */ /* 0x000fe20000000800 */
[----:B------:R-:W-:Y:S01]  /*137a0*/  @!PT LDS RZ, [RZ] ;  /* 0x00000000fffff984 */ /* 0x000fe20000000800 */
[----:B------:R4:W-:Y:S04]  /*137b0*/  LDGSTS.E.BYPASS.LTC128B.128 [R189+0x2800], [R2.64] ;  /* 0x0280000002bd7fae */ /* 0x0009e8000b901d46 */
.L_x_4398:
[----:B------:R-:W-:Y:S05]  /*137c0*/  BSYNC B0 ;  /* 0x0000000000007941 */ /* 0x000fea0003800000 */
.L_x_4397:
        /* <DEDUP_REMOVED lines=14> */
.L_x_4400:
[----:B------:R-:W-:Y:S05]  /*138b0*/  BSYNC B0 ;  /* 0x0000000000007941 */ /* 0x000fea0003800000 */
.L_x_4399:
[----:B------:R-:W-:Y:S01]  /*138c0*/  ISETP.GE.AND P0, PT, R27, R0, PT ;  /* 0x000000001b00720c */ /* 0x000fe20003f06270 */
[----:B------:R-:W-:-:S12]  /*138d0*/  BSSY B0, `(.L_x_4401) ;  /* 0x000000f000007945 */ /* 0x000fd80003800000 */
[----:B------:R-:W-:Y:S05]  /*138e0*/  @P0 BRA `(.L_x_4402) ;  /* 0x000000d000000947 */ /* 0x000fea0003800000 */
[----:B---34-:R-:W3:Y:S02]  /*138f0*/  LDL R2, [R1+0x4] ;  /* 0x0000040001027983 */ /* 0x018ee40000100800 */
[----:B---3--:R-:W-:-:S13]  /*13900*/  ISETP.GE.AND P0, PT, R134, R2, PT ;  /* 0x000000028600720c */ /* 0x008fda0003f06270 */
[----:B------:R3:W-:Y:S01]  /*13910*/  @P0 STS.128 [R189+0x3800], RZ ;  /* 0x003800ffbd000388 */ /* 0x0007e20000000c00 */
[----:B------:R-:W-:Y:S05]  /*13920*/  @P0 BRA `(.L_x_4402) ;  /* 0x0000009000000947 */ /* 0x000fea0003800000 */
[----:B------:R-:W4:Y:S01]  /*13930*/  LDL R2, [R1] ;  /* 0x0000000001027983 */ /* 0x000f220000100800 */
[----:B------:R-:W-:Y:S01]  /*13940*/  MOV R3, R252 ;  /* 0x000000fc00037202 */ /* 0x000fe20000000f00 */
[----:B-1----:R-:W-:-:S04]  /*13950*/  IMAD R4, R191, 0x60, RZ ;  /* 0x00000060bf047824 */ /* 0x002fc800078e02ff */
[----:B----4-:R-:W-:-:S05]  /*13960*/  IMAD.WIDE.U32 R2, R190, 0x60, R2 ;  /* 0x00000060be027825 */ /* 0x010fca00078e0002 */
[----:B------:R-:W-:-:S05]  /*13970*/  IADD3 R3, R4, R3, RZ ;  /* 0x0000000304037210 */ /* 0x000fca0007ffe0ff */
[----:B------:R-:W-:Y:S01]  /*13980*/  @!PT LDS RZ, [RZ] ;  /* 0x00000000fffff984 */ /* 0x000fe20000000800 */
[----:B------:R-:W-:Y:S01]  /*13990*/  @!PT LDS RZ, [RZ] ;  /* 0x00000000fffff984 */ /* 0x000fe20000000800 */
[----:B------:R-:W-:Y:S01]  /*139a0*/  @!PT LDS RZ, [RZ] ;  /* 0x00000000fffff984 */ /* 0x000fe20000000800 */
[----:B------:R1:W-:Y:S02]  /*139b0*/  LDGSTS.E.BYPASS.LTC128B.128 [R189+0x3800], [R2.64] ;  /* 0x0380000002bd7fae */ /* 0x0003e4000b901d46 */
.L_x_4402:
[----:B------:R-:W-:Y:S05]  /*139c0*/  BSYNC B0 ;  /* 0x0000000000007941 */ /* 0x000fea0003800000 */
.L_x_4401:
[----:B------:R-:W-:Y:S01]  /*139d0*/  IADD3 R21, R80, 0x40, RZ ;  /* 0x0000004050157810 */ /* 0x000fe20007ffe0ff */
[----:B------:R-:W-:Y:S03]  /*139e0*/  BSSY B0, `(.L_x_4403) ;  /* 0x000000e000007945 */ /* 0x000fe60003800000 */
[----:B------:R-:W-:-:S13]  /*139f0*/  ISETP.GE.AND P0, PT, R21, R0, PT ;  /* 0x000000001500720c */ /* 0x000fda0003f06270 */
[----:B------:R-:W-:Y:S05]  /*13a00*/  @P0 BRA `(.L_x_4404) ;  /* 0x000000b000000947 */ /* 0x000fea0003800000 */
[----:B-1-34-:R-:W3:Y:S02]  /*13a10*/  LDL R2, [R1+0x4] ;  /* 0x0000040001027983 */ /* 0x01aee40000100800 */
[----:B---3--:R-:W-:-:S13]  /*13a20*/  ISETP.GE.AND P0, PT, R134, R2, PT ;  /* 0x000000028600720c */ /* 0x008fda0003f06270 */
        /* <DEDUP_REMOVED lines=9> */
.L_x_4404:
[----:B------:R-:W-:Y:S05]  /*13ac0*/  BSYNC B0 ;  /* 0x0000000000007941 */ /* 0x000fea0003800000 */
.L_x_4403:
        /* <DEDUP_REMOVED lines=8> */
[----:B------:R-:W3:Y:S01]  /*13b50*/  LDL R2, [R1] ;  /* 0x0000000001027983 */ /* 0x000ee20000100800 */
[----:B------:R-:W-:Y:S01]  /*13b60*/  MOV R3, R252 ;  /* 0x000000fc00037202 */ /* 0x000fe20000000f00 */
[----:B------:R-:W-:-:S04]  /*13b70*/  IMAD R4, R191, 0xa0, RZ ;  /* 0x000000a0bf047824 */ /* 0x000fc800078e02ff */
[----:B---3--:R-:W-:-:S05]  /*13b80*/  IMAD.WIDE.U32 R2, R190, 0xa0, R2 ;  /* 0x000000a0be027825 */ /* 0x008fca00078e0002 */
[----:B------:R-:W-:-:S05]  /*13b90*/  IADD3 R3, R4, R3, RZ ;  /* 0x0000000304037210 */ /* 0x000fca0007ffe0ff */
[----:B------:R-:W-:Y:S01]  /*13ba0*/  @!PT LDS RZ, [RZ] ;  /* 0x00000000fffff984 */ /* 0x000fe20000000800 */
[----:B------:R-:W-:Y:S01]  /*13bb0*/  @!PT LDS RZ, [RZ] ;  /* 0x00000000fffff984 */ /* 0x000fe20000000800 */
[----:B------:R-:W-:Y:S01]  /*13bc0*/  @!PT LDS RZ, [RZ] ;  /* 0x00000000fffff984 */ /* 0x000fe20000000800 */
[----:B------:R3:W-:Y:S02]  /*13bd0*/  LDGSTS.E.BYPASS.LTC128B.128 [R189+0x4800], [R2.64] ;  /* 0x0480000002bd7fae */ /* 0x0007e4000b901d46 */
.L_x_4406:
[----:B------:R-:W-:Y:S05]  /*13be0*/  BSYNC B0 ;  /* 0x0000000000007941 */ /* 0x000fea0003800000 */
.L_x_4405:
        /* <DEDUP_REMOVED lines=17> */
.L_x_4408:
[----:B------:R-:W-:Y:S05]  /*13d00*/  BSYNC B0 ;  /* 0x0000000000007941 */ /* 0x000fea0003800000 */
.L_x_4407:
        /* <DEDUP_REMOVED lines=17> */
.L_x_4410:
[----:B------:R-:W-:Y:S05]  /*13e20*/  BSYNC B0 ;  /* 0x0000000000007941 */ /* 0x000fea0003800000 */
.L_x_4409:
        /* <DEDUP_REMOVED lines=15> */
.L_x_4412:
[----:B------:R-:W-:Y:S05]  /*13f20*/  BSYNC B0 ;  /* 0x0000000000007941 */ /* 0x000fea0003800000 */
.L_x_4411:
        /* <DEDUP_REMOVED lines=17> */
.L_x_4414:
[----:B------:R-:W-:Y:S05]  /*14040*/  BSYNC B0 ;  /* 0x0000000000007941 */ /* 0x000fea0003800000 */
.L_x_4413:
        /* <DEDUP_REMOVED lines=17> */
.L_x_4416:
[----:B------:R-:W-:Y:S05]  /*14160*/  BSYNC B0 ;  /* 0x0000000000007941 */ /* 0x000fea0003800000 */
.L_x_4415:
        /* <DEDUP_REMOVED lines=17> */
.L_x_4418:
[----:B------:R-:W-:Y:S05]  /*14280*/  BSYNC B0 ;  /* 0x0000000000007941 */ /* 0x000fea0003800000 */
.L_x_4417:
        /* <DEDUP_REMOVED lines=17> */
.L_x_4420:
[----:B------:R-:W-:Y:S05]  /*143a0*/  BSYNC B0 ;  /* 0x0000000000007941 */ /* 0x000fea0003800000 */
.L_x_4419:
        /* <DEDUP_REMOVED lines=17> */
.L_x_4422:
[----:B------:R-:W-:Y:S05]  /*144c0*/  BSYNC B0 ;  /* 0x0000000000007941 */ /* 0x000fea0003800000 */
.L_x_4421:
        /* <DEDUP_REMOVED lines=17> */
.L_x_4424:
[----:B------:R-:W-:Y:S05]  /*145e0*/  BSYNC B0 ;  /* 0x0000000000007941 */ /* 0x000fea0003800000 */
.L_x_4423:
        /* <DEDUP_REMOVED lines=17> */
.L_x_4426:
[----:B------:R-:W-:Y:S05]  /*14700*/  BSYNC B0 ;  /* 0x0000000000007941 */ /* 0x000fea0003800000 */
.L_x_4425:
[----:B-1-3--:R-:W3:Y:S04]  /*14710*/  LDL R4, [R1+0x15c] ;  /* 0x00015c0001047983 */ /* 0x00aee80000100800 */
[----:B----4-:R-:W4:Y:S04]  /*14720*/  LD.E.64 R2, [R16.64+0x1c0] ;  /* 0x0001c00610027980 */ /* 0x010f28000c101b00 */
[----:B--2---:R-:W2:Y:S04]  /*14730*/  LD.E.64 R6, [R16.64+0x1b8] ;  /* 0x0001b80610067980 */ /* 0x004ea8000c101b00 */
[----:B------:R-:W2:Y:S04]  /*14740*/  LD.E R132, [R16.64+0xd8] ;  /* 0x0000d80610847980 */ /* 0x000ea8000c101900 */
[----:B------:R-:W0:Y:S04]  /*14750*/  LDGDEPBAR ;  /* 0x00000000000079af */ /* 0x000e280000000000 */
[----:B------:R1:W5:Y:S01]  /*14760*/  LD.E R230, [R16.64+0x188] ;  /* 0x0001880610e67980 */ /* 0x000362000c101900 */
[----:B---3--:R-:W-:-:S02]  /*14770*/  IMAD.MOV.U32 R222, RZ, RZ, R4 ;  /* 0x000000ffffde7224 */ /* 0x008fc400078e0004 */
[----:B----4-:R-:W-:Y:S02]  /*14780*/  IMAD R3, R3, R50, RZ ;  /* 0x0000003203037224 */ /* 0x010fe400078e02ff */
[----:B------:R-:W-:-:S04]  /*14790*/  IMAD.WIDE.U32 R4, R50, R2, R222 ;  /* 0x0000000232047225 */ /* 0x000fc800078e00de */
[----:B------:R-:W-:Y:S01]  /*147a0*/  IMAD R3, R2, R218, R3 ;  /* 0x000000da02037224 */ /* 0x000fe200078e0203 */
[----:B--2---:R-:W-:-:S03]  /*147b0*/  LEA R2, P0, R4, R6, 0x2 ;  /* 0x0000000604027211 */ /* 0x004fc600078010ff */
[----:B------:R-:W-:-:S05]  /*147c0*/  IMAD.IADD R3, R5, 0x1, R3 ;  /* 0x0000000105037824 */ /* 0x000fca00078e0203 */
[----:B------:R-:W-:-:S05]  /*147d0*/  LEA.HI.X R3, R4, R7, R3, 0x2, P0 ;  /* 0x0000000704037211 */ /* 0x000fca00000f1403 */
[----:B------:R2:W3:Y:S01]  /*147e0*/  LD.E R2, [R2.64] ;  /* 0x0000000602027980 */ /* 0x0004e2000c101900 */
[----:B------:R-:W-:-:S04]  /*147f0*/  DEPBAR.LE SB0, 0x0 ;  /* 0x000080000000791a */ /* 0x000fc80000000000 */
[----:B------:R-:W-:Y:S01]  /*14800*/  BAR.SYNC.DEFER_BLOCKING 0x0 ;  /* 0x0000000000007b1d */ /* 0x000fe20000010000 */
[----:B------:R-:W-:-:S05]  /*14810*/  ISETP.GE.AND P0, PT, R80, R0, PT ;  /* 0x000000005000720c */ /* 0x000fca0003f06270 */
[----:B------:R-:W3:Y:S01]  /*14820*/  MUFU.RCP R132, R132 ;  /* 0x0000008400847308 */ /* 0x000ee20000001000 */
[----:B------:R-:W-:-:S07]  /*14830*/  IMAD.SHL.U32 R4, R47, 0x2, RZ ;  /* 0x000000022f047824 */ /* 0x000fce00078e00ff */
[----:B------:R1:W-:Y:S01]  /*14840*/  @P0 STS.128 [R189+0xa000], RZ ;  /* 0x00a000ffbd000388 */ /* 0x0003e20000000c00 */
[----:B--2---:R-:W-:Y:S01]  /*14850*/  SHF.R.S32.HI R3, RZ, 0x1f, R247 ;  /* 0x0000001fff037819 */ /* 0x004fe200000114f7 */
[----:B------:R-:W-:Y:S03]  /*14860*/  BSSY B0, `(.L_x_4427) ;  /* 0x0000010000007945 */ /* 0x000fe60003800000 */
[----:B------:R-:W-:Y:S02]  /*14870*/  LEA.HI R3, R3, R247, RZ, 0x2 ;  /* 0x000000f703037211 */ /* 0x000fe400078f10ff */
[----:B------:R-:W-:Y:S02]  /*14880*/  LOP3.LUT R94, R4, 0x6, RZ, 0xc0, !PT ;  /* 0x00000006045e7812 */ /* 0x000fe400078ec0ff */
[----:B------:R-:W-:Y:S01]  /*14890*/  SHF.R.S32.HI R93, RZ, 0x2, R3 ;  /* 0x00000002ff5d7819 */ /* 0x000fe20000011403 */
[----:B---3--:R-:W-:Y:S01]  /*148a0*/  FMUL.FTZ R132, R2, R132 ;  /* 0x0000008402847220 */ /* 0x008fe20000410000 */
[----:B------:R-:W-:Y:S05]  /*148b0*/  @P0 BRA `(.L_x_4428) ;  /* 0x000000a000000947 */ /* 0x000fea0003800000 */
[----:B-1----:R-:W2:Y:S02]  /*148c0*/  LDL R22, [R1+0x4] ;  /* 0x0000040001167983 */ /* 0x002ea40000100800 */
        /* <DEDUP_REMOVED lines=9> */
.L_x_4428:
[----:B-1----:R-:W-:Y:S05]  /*14960*/  BSYNC B0 ;  /* 0x0000000000007941 */ /* 0x002fea0003800000 */
.L_x_4427:
        /* <DEDUP_REMOVED lines=14> */
.L_x_4430:
[----:B------:R-:W-:Y:S05]  /*14a50*/  BSYNC B0 ;  /* 0x0000000000007941 */ /* 0x000fea0003800000 */
.L_x_4429:
[----:B------:R-:W-:Y:S01]  /*14a60*/  ISETP.GE.AND P0, PT, R36, R0, PT ;  /* 0x000000002400720c */ /* 0x000fe20003f06270 */
[----:B------:R-:W-:-:S12]  /*14a70*/  BSSY B0, `(.L_x_4431) ;  /* 0x000000f000007945 */ /* 0x000fd80003800000 */
[----:B------:R4:W-:Y:S01]  /*14a80*/  @P0 STS.128 [R189+0xb000], RZ ;  /* 0x00b000ffbd000388 */ /* 0x0009e20000000c00 */
[----:B------:R-:W-:Y:S05]  /*14a90*/  @P0 BRA `(.L_x_4432) ;  /* 0x000000c000000947 */ /* 0x000fea0003800000 */
[----:B--23--:R-:W2:Y:S02]  /*14aa0*/  LDL R2, [R1+0x4] ;  /* 0x0000040001027983 */ /* 0x00cea40000100800 */
        /* <DEDUP_REMOVED lines=11> */
.L_x_4432:
[----:B------:R-:W-:Y:S05]  /*14b60*/  BSYNC B0 ;  /* 0x0000000000007941 */ /* 0x000fea0003800000 */
.L_x_4431:
        /* <DEDUP_REMOVED lines=20> */
.L_x_4434:
[----:B------:R-:W-:Y:S05]  /*14cb0*/  BSYNC B0 ;  /* 0x0000000000007941 */ /* 0x000fea0003800000 */
.L_x_4433:
        /* <DEDUP_REMOVED lines=16> */
.L_x_4436:
[----:B------:R-:W-:Y:S05]  /*14dc0*/  BSYNC B0 ;  /* 0x0000000000007941 */ /* 0x000fea0003800000 */
.L_x_4435:
        /* <DEDUP_REMOVED lines=20> */
.L_x_4438:
[----:B------:R-:W-:Y:S05]  /*14f10*/  BSYNC B0 ;  /* 0x0000000000007941 */ /* 0x000fea0003800000 */
.L_x_4437:
        /* <DEDUP_REMOVED lines=20> */
.L_x_4440:
[----:B------:R-:W-:Y:S05]  /*15060*/  BSYNC B0 ;  /* 0x0000000000007941 */ /* 0x000fea0003800000 */
.L_x_4439:
        /* <DEDUP_REMOVED lines=20> */
.L_x_4442:
[----:B------:R-:W-:Y:S05]  /*151b0*/  BSYNC B0 ;  /* 0x0000000000007941 */ /* 0x000fea0003800000 */
.L_x_4441:
        /* <DEDUP_REMOVED lines=16> */
.L_x_4444:
[----:B------:R-:W-:Y:S05]  /*152c0*/  BSYNC B0 ;  /* 0x0000000000007941 */ /* 0x000fea0003800000 */
.L_x_4443:
        /* <DEDUP_REMOVED lines=20> */
.L_x_4446:
[----:B------:R-:W-:Y:S05]  /*15410*/  BSYNC B0 ;  /* 0x0000000000007941 */ /* 0x000fea0003800000 */
.L_x_4445:
        /* <DEDUP_REMOVED lines=20> */
.L_x_4448:
[----:B------:R-:W-:Y:S05]  /*15560*/  BSYNC B0 ;  /* 0x0000000000007941 */ /* 0x000fea0003800000 */
.L_x_4447:
        /* <DEDUP_REMOVED lines=20> */
.L_x_4450:
[----:B------:R-:W-:Y:S05]  /*156b0*/  BSYNC B0 ;  /* 0x0000000000007941 */ /* 0x000fea0003800000 */
.L_x_4449:
        /* <DEDUP_REMOVED lines=20> */
.L_x_4452:
[----:B------:R-:W-:Y:S05]  /*15800*/  BSYNC B0 ;  /* 0x0000000000007941 */ /* 0x000fea0003800000 */
.L_x_4451:
        /* <DEDUP_REMOVED lines=20> */
.L_x_4454:
[----:B------:R-:W-:Y:S05]  /*15950*/  BSYNC B0 ;  /* 0x0000000000007941 */ /* 0x000fea0003800000 */
.L_x_4453:
        /* <DEDUP_REMOVED lines=20> */
.L_x_4456:
[----:B------:R-:W-:Y:S05]  /*15aa0*/  BSYNC B0 ;  /* 0x0000000000007941 */ /* 0x000fea0003800000 */
.L_x_4455:
        /* <DEDUP_REMOVED lines=20> */
.L_x_4458:
[----:B------:R-:W-:Y:S05]  /*15bf0*/  BSYNC B0 ;  /* 0x0000000000007941 */ /* 0x000fea0003800000 */
.L_x_4457:
[----:B--23--:R-:W2:Y:S04]  /*15c00*/  LDL.LU R2, [R1+0xc] ;  /* 0x00000c0001027983 */ /* 0x00cea80000300800 */
[----:B------:R-:W3:Y:S04]  /*15c10*/  LDL.LU R7, [R1+0x10] ;  /* 0x0000100001077983 */ /* 0x000ee80000300800 */
[----:B----4-:R-:W4:Y:S01]  /*15c20*/  LD.E R4, [R16.64+0x18c] ;  /* 0x00018c0610047980 */ /* 0x010f22000c101900 */
[----:B------:R-:W-:Y:S01]  /*15c30*/  LEA.HI R3, R227, R227, RZ, 0x1 ;  /* 0x000000e3e3037211 */ /* 0x000fe200078f08ff */
[----:B------:R-:W-:Y:S01]  /*15c40*/  IMAD.SHL.U32 R0, R213, 0x40, RZ ;  /* 0x00000040d5007824 */ /* 0x000fe200078e00ff */
[----:B------:R-:W-:Y:S01]  /*15c50*/  SHF.R.S32.HI R9, RZ, 0x1f, R47 ;  /* 0x0000001fff097819 */ /* 0x000fe2000001142f */
[----:B------:R-:W-:Y:S01]  /*15c60*/  IMAD.SHL.U32 R5, R80, 0x8, RZ ;  /* 0x0000000850057824 */ /* 0x000fe200078e00ff */
[----:B------:R-:W-:Y:S01]  /*15c70*/  LOP3.LUT R3, R3, 0xfffffffe, RZ, 0xc0, !PT ;  /* 0xfffffffe03037812 */ /* 0x000fe200078ec0ff */
[----:B------:R-:W-:Y:S03]  /*15c80*/  STL [R1+0x1bc], R132 ;  /* 0x0001bc8401007387 */ /* 0x000fe60000100800 */
[----:B------:R-:W-:Y:S01]  /*15c90*/  IADD3 R3, R227, -R3, RZ ;  /* 0x80000003e3037210 */ /* 0x000fe20007ffe0ff */
[----:B------:R-:W-:Y:S01]  /*15ca0*/  STL [R1+0x198], R250 ;  /* 0x000198fa01007387 */ /* 0x000fe20000100800 */
[----:B------:R-:W-:-:S03]  /*15cb0*/  LOP3.LUT R0, R0, 0x1c0, RZ, 0xc0, !PT ;  /* 0x000001c000007812 */ /* 0x000fc600078ec0ff */
[----:B------:R-:W-:Y:S01]  /*15cc0*/  IMAD.SHL.U32 R6, R3, 0x8, RZ ;  /* 0x0000000803067824 */ /* 0x000fe200078e00ff */
[----:B------:R-:W-:Y:S01]  /*15cd0*/  LEA.HI R9, R9, R47, RZ, 0x5 ;  /* 0x0000002f09097211 */ /* 0x000fe200078f28ff */
[----:B------:R-:W-:Y:S01]  /*15ce0*/  STL [R1+0x194], R251 ;  /* 0x000194fb01007387 */ /* 0x000fe20000100800 */
[----:B------:R-:W-:Y:S02]  /*15cf0*/  LOP3.LUT R8, R0, 0x8, R5, 0xf8, !PT ;  /* 0x0000000800087812 */ /* 0x000fe400078ef805 */
[----:B------:R-:W-:Y:S01]  /*15d00*/  SHF.R.S32.HI R9, RZ, 0x5, R9 ;  /* 0x00000005ff097819 */ /* 0x000fe20000011409 */
[----:B------:R-:W-:Y:S01]  /*15d10*/  STL [R1+0x190], R252 ;  /* 0x000190fc01007387 */ /* 0x000fe20000100800 */
[----:B------:R-:W-:Y:S02]  /*15d20*/  SHF.R.U32.HI R0, RZ, 0x3, R0 ;  /* 0x00000003ff007819 */ /* 0x000fe40000011600 */
[----:B------:R-:W-:Y:S01]  /*15d30*/  R2P PR, R213, 0x6 ;  /* 0x00000006d5007804 */ /* 0x000fe20000000000 */
[----:B------:R-:W-:Y:S01]  /*15d40*/  STL [R1+0x18c], R249 ;  /* 0x00018cf901007387 */ /* 0x000fe20000100800 */
[----:B------:R-:W-:-:S03]  /*15d50*/  LOP3.LUT R0, R8, R0, RZ, 0x3c, !PT ;  /* 0x0000000008007212 */ /* 0x000fc600078e3cff */
[----:B------:R-:W-:Y:S02]  /*15d60*/  STL [R1+0x188], R248 ;  /* 0x000188f801007387 */ /* 0x000fe40000100800 */
[----:B------:R-:W-:Y:S02]  /*15d70*/  IMAD R0, R3, 0x200, R0 ;  /* 0x0000020003007824 */ /* 0x000fe400078e0200 */
[----:B------:R-:W-:Y:S02]  /*15d80*/  STL [R1+0x184], R220 ;  /* 0x000184dc01007387 */ /* 0x000fe40000100800 */
[----:B------:R-:W-:Y:S02]  /*15d90*/  IMAD.SHL.U32 R137, R0, 0x2, RZ ;  /* 0x0000000200897824 */ /* 0x000fe400078e00ff */
[----:B------:R-:W-:Y:S04]  /*15da0*/  STL [R1+0x180], R219 ;  /* 0x000180db01007387 */ /* 0x000fe80000100800 */
[----:B------:R-:W-:Y:S01]  /*15db0*/  LDSM.16.M88.4 R12, [R137+0x2000] ;  /* 0x00200000890c783b */ /* 0x000fe20000000200 */
[----:B------:R-:W-:-:S03]  /*15dc0*/  MOV R0, 0x20 ;  /* 0x0000002000007802 */ /* 0x000fc60000000f00 */
[----:B------:R-:W-:Y:S01]  /*15dd0*/  LDSM.16.M88.4 R32, [R137+0x2800] ;  /* 0x002800008920783b */ /* 0x000fe20000000200 */
[----:B------:R-:W-:-:S03]  /*15de0*/  SEL R185, R0, 0xffffffe0, !P1 ;  /* 0xffffffe000b97807 */ /* 0x000fc60004800000 */
[----:B------:R-:W-:Y:S02]  /*15df0*/  LDSM.16.M88.4 R48, [R137+0x3000] ;  /* 0x003000008930783b */ /* 0x000fe40000000200 */
[C---:B------:R-:W-:Y:S02]  /*15e00*/  IMAD.IADD R92, R137.reuse, 0x1, R185 ;  /* 0x00000001895c7824 */ /* 0x040fe400078e02b9 */
[----:B------:R-:W-:Y:S04]  /*15e10*/  LDSM.16.M88.4 R52, [R137+0x3800] ;  /* 0x003800008934783b */ /* 0x000fe80000000200 */
[----:B------:R-:W-:Y:S04]  /*15e20*/  LDSM.16.M88.4 R36, [R92+0x2000] ;  /* 0x002000005c24783b */ /* 0x000fe80000000200 */
[----:B------:R-:W-:Y:S01]  /*15e30*/  LDSM.16.M88.4 R40, [R92+0x2800] ;  /* 0x002800005c28783b */ /* 0x000fe20000000200 */
[----:B------:R-:W-:-:S02]  /*15e40*/  IADD3 R0, R137, 0x2000, RZ ;  /* 0x0000200089007810 */ /* 0x000fc40007ffe0ff */
[----:B------:R-:W-:Y:S01]  /*15e50*/  IADD3 R138, R137, 0x2040, RZ ;  /* 0x00002040898a7810 */ /* 0x000fe20007ffe0ff */
[----:B------:R-:W-:Y:S01]  /*15e60*/  LDSM.16.M88.4 R56, [R92+0x3000] ;  /* 0x003000005c38783b */ /* 0x000fe20000000200 */
[----:B------:R-:W-:-:S03]  /*15e70*/  @P2 IADD3 R138, R0, -0x40, RZ ;  /* 0xffffffc0008a2810 */ /* 0x000fc60007ffe0ff */
[----:B------:R-:W-:Y:S04]  /*15e80*/  STL [R1+0x17c], R191 ;  /* 0x00017cbf01007387 */ /* 0x000fe80000100800 */
[----:B------:R-:W-:Y:S04]  /*15e90*/  LDSM.16.M88.4 R44, [R138] ;  /* 0x000000008a2c783b */ /* 0x000fe80000000200 */
[----:B------:R-:W-:Y:S01]  /*15ea0*/  LDSM.16.M88.4 R68, [R138+0x800] ;  /* 0x000800008a44783b */ /* 0x000fe20000000200 */
[----:B------:R-:W-:-:S03]  /*15eb0*/  IMAD.IADD R183, R185, 0x1, R138 ;  /* 0x00000001b9b77824 */ /* 0x000fc600078e028a */
[----:B------:R-:W-:Y:S04]  /*15ec0*/  LDSM.16.M88.4 R96, [R138+0x1800] ;  /* 0x001800008a60783b */ /* 0x000fe80000000200 */
[----:B------:R-:W-:Y:S04]  /*15ed0*/  LDSM.16.M88.4 R88, [R183] ;  /* 0x00000000b758783b */ /* 0x000fe80000000200 */
[----:B------:R-:W-:Y:S04]  /*15ee0*/  LDSM.16.M88.4 R76, [R138+0x1000] ;  /* 0x001000008a4c783b */ /* 0x000fe80000000200 */
[----:B------:R-:W-:Y:S04]  /*15ef0*/  STL [R1+0x178], R190 ;  /* 0x000178be01007387 */ /* 0x000fe80000100800 */
[----:B------:R-:W-:Y:S04]  /*15f00*/  STL [R1+0x174], R189 ;  /* 0x000174bd01007387 */ /* 0x000fe80000100800 */
[----:B------:R-:W-:Y:S04]  /*15f10*/  STL [R1+0x170], R172 ;  /* 0x000170ac01007387 */ /* 0x000fe80000100800 */
[----:B------:R-:W-:Y:S04]  /*15f20*/  STL [R1+0x16c], R135 ;  /* 0x00016c8701007387 */ /* 0x000fe80000100800 */
[----:B------:R-:W-:Y:S04]  /*15f30*/  STL [R1+0x168], R134 ;  /* 0x0001688601007387 */ /* 0x000fe80000100800 */
[----:B------:R-:W-:Y:S04]  /*15f40*/  STL [R1+0x164], R118 ;  /* 0x0001647601007387 */ /* 0x000fe80000100800 */
[----:B------:R-:W0:Y:S01]  /*15f50*/  LDGDEPBAR ;  /* 0x00000000000079af */ /* 0x000e220000000000 */
[----:B--2---:R-:W-:Y:S01]  /*15f60*/  IMAD.SHL.U32 R2, R2, 0x40, RZ ;  /* 0x0000004002027824 */ /* 0x004fe200078e00ff */
[----:B---3--:R-:W-:-:S04]  /*15f70*/  SHF.L.U32 R7, R7, 0x6, RZ ;  /* 0x0000000607077819 */ /* 0x008fc800000006ff */
[----:B------:R-:W-:Y:S02]  /*15f80*/  LOP3.LUT R2, R2, 0x1c0, RZ, 0xc0, !PT ;  /* 0x000001c002027812 */ /* 0x000fe400078ec0ff */
[----:B------:R-:W-:Y:S02]  /*15f90*/  LOP3.LUT R7, R7, 0xfffffe00, RZ, 0xc0, !PT ;  /* 0xfffffe0007077812 */ /* 0x000fe400078ec0ff */
[----:B------:R-:W-:Y:S02]  /*15fa0*/  LOP3.LUT R5, R2, 0x8, R6, 0xf8, !PT ;  /* 0x0000000802057812 */ /* 0x000fe400078ef806 */
[----:B------:R-:W-:-:S04]  /*15fb0*/  SHF.R.U32.HI R2, RZ, 0x3, R2 ;  /* 0x00000003ff027819 */ /* 0x000fc80000011602 */
[----:B------:R-:W-:Y:S01]  /*15fc0*/  LOP3.LUT R5, R5, R2, RZ, 0x3c, !PT ;  /* 0x0000000205057212 */ /* 0x000fe200078e3cff */
[----:B------:R-:W-:-:S05]  /*15fd0*/  IMAD R2, R9, 0x400, R7 ;  /* 0x0000040009027824 */ /* 0x000fca00078e0207 */
[----:B------:R-:W-:-:S05]  /*15fe0*/  IADD3 R2, R5, R2, RZ ;  /* 0x0000000205027210 */ /* 0x000fca0007ffe0ff */
[----:B------:R-:W-:-:S05]  /*15ff0*/  IMAD.SHL.U32 R184, R2, 0x2, RZ ;  /* 0x0000000202b87824 */ /* 0x000fca00078e00ff */
[----:B------:R-:W2:Y:S01]  /*16000*/  LDSM.16.M88.4 R8, [R184] ;  /* 0x00000000b808783b */ /* 0x000ea20000000200 */
[----:B------:R-:W-:-:S05]  /*16010*/  IMAD R6, R187, 0x2, R184 ;  /* 0x00000002bb067824 */ /* 0x000fca00078e02b8 */
[----:B------:R-:W3:Y:S01]  /*16020*/  LDSM.16.M88.4 R24, [R6] ;  /* 0x000000000618783b */ /* 0x000ee20000000200 */
[----:B------:R-:W-:Y:S01]  /*16030*/  LEA R3, R188, R184, 0x1 ;  /* 0x000000b8bc037211 */ /* 0x000fe200078e08ff */
[C---:B--2---:R-:W-:Y:S08]  /*16040*/  HMMA.16816.F32 R20, R8.reuse, R14, RZ ;  /* 0x0000000e0814723c */ /* 0x044ff000000018ff */
[C---:B-----5:R-:W-:Y:S08]  /*16050*/  HMMA.16816.F32 R28, R8.reuse, R12, RZ ;  /* 0x0000000c081c723c */ /* 0x060ff000000018ff */
[C---:B------:R-:W-:Y:S08]  /*16060*/  HMMA.16816.F32 R12, R8.reuse, R32, RZ ;  /* 0x00000020080c723c */ /* 0x040ff000000018ff */
[----:B------:R-:W-:Y:S08]  /*16070*/  HMMA.16816.F32 R32, R8, R34, RZ ;  /* 0x000000220820723c */ /* 0x000ff000000018ff */
[C---:B---3--:R-:W-:Y:S01]  /*16080*/  HMMA.16816.F32 R84, R24.reuse, R38, R20 ;  /* 0x000000261854723c */ /* 0x048fe20000001814 */
[----:B------:R-:W2:Y:S07]  /*16090*/  LDSM.16.M88.4 R20, [R3] ;  /* 0x000000000314783b */ /* 0x000eae0000000200 */
[C---:B------:R-:W-:Y:S08]  /*160a0*/  HMMA.16816.F32 R60, R24.reuse, R36, R28 ;  /* 0x00000024183c723c */ /* 0x040ff0000000181c */
[C---:B------:R-:W-:Y:S08]  /*160b0*/  HMMA.16816.F32 R80, R24.reuse, R40, R12 ;  /* 0x000000281850723c */ /* 0x040ff0000000180c */
[----:B------:R-:W-:Y:S01]  /*160c0*/  HMMA.16816.F32 R72, R24, R42, R32 ;  /* 0x0000002a1848723c */ /* 0x000fe20000001820 */
[----:B------:R-:W3:Y:S07]  /*160d0*/  LDSM.16.M88.4 R40, [R92+0x3800] ;  /* 0x003800005c28783b */ /* 0x000eee0000000200 */
[C---:B------:R-:W-:Y:S08]  /*160e0*/  HMMA.16816.F32 R36, R8.reuse, R50, RZ ;  /* 0x000000320824723c */ /* 0x040ff000000018ff */
[----:B------:R-:W-:Y:S01]  /*160f0*/  HMMA.16816.F32 R12, R8, R48, RZ ;  /* 0x00000030080c723c */ /* 0x000fe200000018ff */
[----:B------:R-:W-:-:S07]  /*16100*/  IMAD R186, R187, 0x2, R3 ;  /* 0x00000002bbba7824 */ /* 0x000fce00078e0203 */
[C---:B------:R-:W-:Y:S08]  /*16110*/  HMMA.16816.F32 R28, R8.reuse, R54, RZ ;  /* 0x00000036081c723c */ /* 0x040ff000000018ff */
[----:B------:R-:W-:Y:S08]  /*16120*/  HMMA.16816.F32 R32, R8, R52, RZ ;  /* 0x000000340820723c */ /* 0x000ff000000018ff */
[C---:B------:R-:W-:Y:S08]  /*16130*/  HMMA.16816.F32 R48, R24.reuse, R58, R36 ;  /* 0x0000003a1830723c */ /* 0x040ff00000001824 */
[----:B------:R-:W-:Y:S01]  /*16140*/  HMMA.16816.F32 R52, R24, R56, R12 ;  /* 0x000000381834723c */ /* 0x000fe2000000180c */
[----:B------:R-:W-:Y:S07]  /*16150*/  LDSM.16.M88.4 R12, [R186] ;  /* 0x00000000ba0c783b */ /* 0x000fee0000000200 */
[----:B--2---:R-:W-:Y:S01]  /*16160*/  HMMA.16816.F32 R36, R20, R44, R60 ;  /* 0x0000002c1424723c */ /* 0x004fe2000000183c */
[----:B------:R-:W2:Y:S07]  /*16170*/  LDSM.16.M88.4 R60, [R183+0x800] ;  /* 0x00080000b73c783b */ /* 0x000eae0000000200 */
[----:B---3--:R-:W-:Y:S08]  /*16180*/  HMMA.16816.F32 R112, R24, R42, R28 ;  /* 0x0000002a1870723c */ /* 0x008ff0000000181c */
[----:B------:R-:W-:Y:S08]  /*16190*/  HMMA.16816.F32 R28, R20, R68, R80 ;  /* 0x00000044141c723c */ /* 0x000ff00000001850 */
[----:B------:R-:W-:Y:S01]  /*161a0*/  HMMA.16816.F32 R64, R24, R40, R32 ;  /* 0x000000281840723c */ /* 0x000fe20000001820 */
[----:B------:R-:W-:Y:S07]  /*161b0*/  LDSM.16.M88.4 R40, [R183+0x1000] ;  /* 0x00100000b728783b */ /* 0x000fee0000000200 */
[C---:B------:R-:W-:Y:S08]  /*161c0*/  HMMA.16816.F32 R56, R20.reuse, R70, R72 ;  /* 0x000000461438723c */ /* 0x040ff00000001848 */
[----:B------:R-:W-:Y:S08]  /*161d0*/  HMMA.16816.F32 R32, R20, R46, R84 ;  /* 0x0000002e1420723c */ /* 0x000ff00000001854 */
[----:B--2---:R-:W-:Y:S01]  /*161e0*/  HMMA.16816.F32 R68, R12, R60, R28 ;  /* 0x0000003c0c44723c */ /* 0x004fe2000000181c */
[----:B------:R-:W2:Y:S07]  /*161f0*/  LDSM.16.M88.4 R28, [R137+0x5000] ;  /* 0x00500000891c783b */ /* 0x000eae0000000200 */
[----:B------:R-:W-:Y:S08]  /*16200*/  HMMA.16816.F32 R100, R20, R96, R64 ;  /* 0x000000601464723c */ /* 0x000ff00000001840 */
[----:B------:R-:W-:Y:S01]  /*16210*/  HMMA.16816.F32 R64, R12, R90, R32 ;  /* 0x0000005a0c40723c */ /* 0x000fe20000001820 */
[----:B------:R-:W3:Y:S07]  /*16220*/  LDSM.16.M88.4 R32, [R137+0x4800] ;  /* 0x004800008920783b */ /* 0x000eee0000000200 */
[----:B------:R-:W-:Y:S08]  /*16230*/  HMMA.16816.F32 R44, R20, R76, R52 ;  /* 0x0000004c142c723c */ /* 0x000ff00000001834 */
[----:B------:R-:W-:Y:S01]  /*16240*/  HMMA.16816.F32 R52, R12, R88, R36 ;  /* 0x000000580c34723c */ /* 0x000fe20000001824 */
[----:B------:R-:W1:Y:S07]  /*16250*/  LDSM.16.M88.4 R36, [R137+0x4000] ;  /* 0x004000008924783b */ /* 0x000e6e0000000200 */
[C---:B--2---:R-:W-:Y:S08]  /*16260*/  HMMA.16816.F32 R104, R8.reuse, R28, RZ ;  /* 0x0000001c0868723c */ /* 0x044ff000000018ff */
[----:B------:R-:W-:Y:S01]  /*16270*/  HMMA.16816.F32 R108, R8, R30, RZ ;  /* 0x0000001e086c723c */ /* 0x000fe200000018ff */
[----:B------:R-:W2:Y:S07]  /*16280*/  LDSM.16.M88.4 R28, [R137+0x8000] ;  /* 0x00800000891c783b */ /* 0x000eae0000000200 */
[----:B------:R-:W-:Y:S01]  /*16290*/  HMMA.16816.F32 R48, R20, R78, R48 ;  /* 0x0000004e1430723c */ /* 0x000fe20000001830 */
[----:B----4-:R-:W-:-:S04]  /*162a0*/  FMUL.FTZ R0, R52, R4 ;  /* 0x0000000434007220 */ /* 0x010fc80000410000 */
[----:B------:R4:W-:Y:S03]  /*162b0*/  MUFU.TANH R190, R0 ;  /* 0x0000000000be7308 */ /* 0x0009e60000002400 */
[C---:B---3--:R-:W-:Y:S08]  /*162c0*/  HMMA.16816.F32 R84, R8.reuse, R32, RZ ;  /* 0x000000200854723c */ /* 0x048ff000000018ff */
[----:B------:R-:W-:Y:S01]  /*162d0*/  HMMA.16816.F32 R88, R8, R34, RZ ;  /* 0x000000220858723c */ /* 0x000fe200000018ff */
[----:B------:R-:W3:Y:S01]  /*162e0*/  LDSM.16.M88.4 R32, [R137+0x7800] ;  /* 0x007800008920783b */ /* 0x000ee20000000200 */
[----:B----4-:R-:W-:-:S06]  /*162f0*/  FMUL.FTZ R0, R53, R4 ;  /* 0x0000000435007220 */ /* 0x010fcc0000410000 */
[C---:B------:R-:W-:Y:S01]  /*16300*/  HMMA.16816.F32 R60, R12.reuse, R62, R56 ;  /* 0x0000003e0c3c723c */ /* 0x040fe20000001838 */
[----:B------:R4:W-:Y:S07]  /*16310*/  MUFU.TANH R182, R0 ;  /* 0x0000000000b67308 */ /* 0x0009ee0000002400 */
[C---:B------:R-:W-:Y:S01]  /*16320*/  HMMA.16816.F32 R72, R12.reuse, R40, R44 ;  /* 0x000000280c48723c */ /* 0x040fe2000000182c */
[----:B------:R-:W-:Y:S07]  /*16330*/  LDSM.16.M88.4 R44, [R137+0x6800] ;  /* 0x00680000892c783b */ /* 0x000fee0000000200 */
[----:B------:R-:W-:Y:S01]  /*16340*/  HMMA.16816.F32 R80, R12, R42, R48 ;  /* 0x0000002a0c50723c */ /* 0x000fe20000001830 */
[----:B------:R-:W3:Y:S01]  /*16350*/  LDSM.16.M88.4 R40, [R137+0x5800] ;  /* 0x005800008928783b */ /* 0x000ee20000000200 */
[----:B----4-:R-:W-:-:S03]  /*16360*/  FMUL.FTZ R0, R54, R4 ;  /* 0x0000000436007220 */ /* 0x010fc60000410000 */
[----:B------:R-:W-:Y:S03]  /*16370*/  STL [R1+0x1a0], R16 ;  /* 0x0001a01001007387 */ /* 0x000fe60000100800 */
[C---:B-1----:R-:W-:Y:S01]  /*16380*/  HMMA.16816.F32 R56, R8.reuse, R36, RZ ;  /* 0x000000240838723c */ /* 0x042fe200000018ff */
[----:B------:R1:W-:Y:S07]  /*16390*/  MUFU.TANH R180, R0 ;  /* 0x0000000000b47308 */ /* 0x0003ee0000002400 */
[----:B------:R-:W-:Y:S01]  /*163a0*/  HMMA.16816.F32 R76, R8, R38, RZ ;  /* 0x00000026084c723c */ /* 0x000fe200000018ff */
[----:B------:R-:W4:Y:S04]  /*163b0*/  LDSM.16.M88.4 R36, [R137+0x7000] ;  /* 0x007000008924783b */ /* 0x000f280000000200 */
[----:B------:R-:W3:Y:S01]  /*163c0*/  LDSM.16.M88.4 R48, [R137+0x6000] ;  /* 0x006000008930783b */ /* 0x000ee20000000200 */
[----:B-1----:R-:W-:-:S03]  /*163d0*/  FMUL.FTZ R0, R55, R4 ;  /* 0x0000000437007220 */ /* 0x002fc60000410000 */
[----:B------:R-:W-:Y:S01]  /*163e0*/  STL [R1+0x19c], R17 ;  /* 0x00019c1101007387 */ /* 0x000fe20000100800 */
[----:B------:R1:W-:Y:S03]  /*163f0*/  MUFU.TANH R132, R0 ;  /* 0x0000000000847308 */ /* 0x0003e60000002400 */
[----:B------:R-:W-:Y:S01]  /*16400*/  STL [R1+0x1c0], R7 ;  /* 0x0001c00701007387 */ /* 0x000fe20000100800 */
[C---:B--2---:R-:W-:Y:S03]  /*16410*/  HMMA.16816.F32 R168, R8.reuse, R28, RZ ;  /* 0x0000001c08a8723c */ /* 0x044fe600000018ff */
[----:B------:R2:W-:Y:S04]  /*16420*/  STL [R1+0x138], R6 ;  /* 0x0001380601007387 */ /* 0x0005e80000100800 */
[----:B------:R-:W-:Y:S01]  /*16430*/  LDSM.16.M88.4 R52, [R138+0x2000] ;  /* 0x002000008a34783b */ /* 0x000fe20000000200 */
[----:B------:R-:W-:Y:S03]  /*16440*/  HMMA.16816.F32 R176, R8, R30, RZ ;  /* 0x0000001e08b0723c */ /* 0x000fe600000018ff */
[----:B------:R-:W3:Y:S01]  /*16450*/  LDSM.16.M88.4 R28, [R137+0x9800] ;  /* 0x00980000891c783b */ /* 0x000ee20000000200 */
[----:B-1----:R-:W-:-:S03]  /*16460*/  FMUL.FTZ R0, R64, R4 ;  /* 0x0000000440007220 */ /* 0x002fc60000410000 */
[----:B------:R-:W-:Y:S04]  /*16470*/  STL [R1+0x1a8], R188 ;  /* 0x0001a8bc01007387 */ /* 0x000fe80000100800 */
[----:B------:R-:W-:Y:S01]  /*16480*/  STL [R1+0x1a4], R184 ;  /* 0x0001a4b801007387 */ /* 0x000fe20000100800 */
[----:B--2---:R1:W-:Y:S03]  /*16490*/  MUFU.TANH R6, R0 ;  /* 0x0000000000067308 */ /* 0x0043e60000002400 */
[----:B------:R-:W-:Y:S04]  /*164a0*/  STL [R1+0x1ac], R185 ;  /* 0x0001acb901007387 */ /* 0x000fe80000100800 */
[----:B------:R-:W-:Y:S01]  /*164b0*/  STL [R1+0x1b4], R187 ;  /* 0x0001b4bb01007387 */ /* 0x000fe20000100800 */
[----:B-1----:R-:W-:-:S04]  /*164c0*/  FMUL.FTZ R0, R65, R4 ;  /* 0x0000000441007220 */ /* 0x002fc80000410000 */
[----:B------:R1:W-:Y:S01]  /*164d0*/  MUFU.TANH R246, R0 ;  /* 0x0000000000f67308 */ /* 0x0003e20000002400 */
[----:B------:R2:W-:Y:S01]  /*164e0*/  STL [R1+0x1b0], R3 ;  /* 0x0001b00301007387 */ /* 0x0005e20000100800 */
[----:B-1----:R-:W-:-:S06]  /*164f0*/  FMUL.FTZ R0, R66, R4 ;  /* 0x0000000442007220 */ /* 0x002fcc0000410000 */
[----:B--2---:R1:W-:Y:S01]  /*16500*/  MUFU.TANH R3, R0 ;  /* 0x0000000000037308 */ /* 0x0043e20000002400 */
[----:B---3--:R-:W-:Y:S01]  /*16510*/  HMMA.16816.F32 R160, R8, R32, RZ ;  /* 0x0000002008a0723c */ /* 0x008fe200000018ff */
[----:B-1----:R-:W-:-:S07]  /*16520*/  FMUL.FTZ R0, R67, R4 ;  /* 0x0000000443007220 */ /* 0x002fce0000410000 */
[C---:B------:R-:W-:Y:S01]  /*16530*/  HMMA.16816.F32 R164, R8.reuse, R34, RZ ;  /* 0x0000002208a4723c */ /* 0x040fe200000018ff */
[----:B------:R-:W1:Y:S01]  /*16540*/  LDSM.16.M88.4 R32, [R92+0x4000] ;  /* 0x004000005c20783b */ /* 0x000e620000000200 */
[----:B------:R2:W-:Y:S06]  /*16550*/  MUFU.TANH R233, R0 ;  /* 0x0000000000e97308 */ /* 0x0005ec0000002400 */
[C---:B------:R-:W-:Y:S08]  /*16560*/  HMMA.16816.F32 R120, R8.reuse, R40, RZ ;  /* 0x000000280878723c */ /* 0x040ff000000018ff */
[----:B------:R-:W-:Y:S01]  /*16570*/  HMMA.16816.F32 R124, R8, R42, RZ ;  /* 0x0000002a087c723c */ /* 0x000fe200000018ff */
[----:B------:R-:W3:Y:S01]  /*16580*/  LDSM.16.M88.4 R40, [R137+0x8800] ;  /* 0x008800008928783b */ /* 0x000ee20000000200 */
[----:B--2---:R-:W-:-:S06]  /*16590*/  FMUL.FTZ R0, R68, R4 ;  /* 0x0000000444007220 */ /* 0x004fcc0000410000 */
[C---:B----4-:R-:W-:Y:S01]  /*165a0*/  HMMA.16816.F32 R152, R8.reuse, R36, RZ ;  /* 0x000000240898723c */ /* 0x050fe200000018ff */
[----:B------:R2:W-:Y:S07]  /*165b0*/  MUFU.TANH R232, R0 ;  /* 0x0000000000e87308 */ /* 0x0005ee0000002400 */
[C---:B------:R-:W-:Y:S01]  /*165c0*/  HMMA.16816.F32 R156, R8.reuse, R38, RZ ;  /* 0x00000026089c723c */ /* 0x040fe200000018ff */
[----:B------:R-:W4:Y:S07]  /*165d0*/  LDSM.16.M88.4 R36, [R137+0x9000] ;  /* 0x009000008924783b */ /* 0x000f2e0000000200 */
[----:B------:R-:W-:Y:S01]  /*165e0*/  HMMA.16816.F32 R144, R8, R44, RZ ;  /* 0x0000002c0890723c */ /* 0x000fe200000018ff */
[----:B--2---:R-:W-:-:S07]  /*165f0*/  FMUL.FTZ R0, R69, R4 ;  /* 0x0000000445007220 */ /* 0x004fce0000410000 */
[C---:B------:R-:W-:Y:S01]  /*16600*/  HMMA.16816.F32 R148, R8.reuse, R46, RZ ;  /* 0x0000002e0894723c */ /* 0x040fe200000018ff */
[----:B------:R2:W-:Y:S01]  /*16610*/  MUFU.TANH R7, R0 ;  /* 0x0000000000077308 */ /* 0x0005e20000002400 */
[----:B------:R-:W1:Y:S06]  /*16620*/  LDSM.16.M88.4 R44, [R183+0x1800] ;  /* 0x00180000b72c783b */ /* 0x000e6c0000000200 */
[C---:B------:R-:W-:Y:S08]  /*16630*/  HMMA.16816.F32 R128, R8.reuse, R48, RZ ;  /* 0x000000300880723c */ /* 0x040ff000000018ff */
[C---:B------:R-:W-:Y:S01]  /*16640*/  HMMA.16816.F32 R140, R8.reuse, R50, RZ ;  /* 0x00000032088c723c */ /* 0x040fe200000018ff */
[-C--:B--2---:R-:W-:Y:S01]  /*16650*/  FMUL.FTZ R0, R70, R4.reuse ;  /* 0x0000000446007220 */ /* 0x084fe20000410000 */
[----:B------:R2:W-:Y:S03]  /*16660*/  STL [R1+0x1b8], R186 ;  /* 0x0001b8ba01007387 */ /* 0x0005e60000100800 */
[----:B------:R3:W-:Y:S01]  /*16670*/  MUFU.TANH R231, R0 ;  /* 0x0000000000e77308 */ /* 0x0007e20000002400 */
[----:B------:R-:W-:Y:S02]  /*16680*/  LDSM.16.M88.4 R64, [R138+0x2800] ;  /* 0x002800008a40783b */ /* 0x000fe40000000200 */
[----:B------:R-:W-:Y:S01]  /*16690*/  HMMA.16816.F32 R48, R8, R30, RZ ;  /* 0x0000001e0830723c */ /* 0x000fe200000018ff */
[----:B---3--:R-:W-:-:S04]  /*166a0*/  FMUL.FTZ R0, R71, R4 ;  /* 0x0000000447007220 */ /* 0x008fc80000410000 */
[----:B------:R3:W-:Y:S02]  /*166b0*/  MUFU.TANH R95, R0 ;  /* 0x00000000005f7308 */ /* 0x0007e40000002400 */
[----:B---3--:R-:W-:-:S06]  /*166c0*/  FMUL.FTZ R0, R60, R4 ;  /* 0x000000043c007220 */ /* 0x008fcc0000410000 */
[----:B------:R3:W-:Y:S02]  /*166d0*/  MUFU.TANH R97, R0 ;  /* 0x0000000000617308 */ /* 0x0007e40000002400 */
[----:B---3--:R-:W-:-:S06]  /*166e0*/  FMUL.FTZ R0, R61, R4 ;  /* 0x000000043d007220 */ /* 0x008fcc0000410000 */
[----:B------:R3:W-:Y:S02]  /*166f0*/  MUFU.TANH R237, R0 ;  /* 0x0000000000ed7308 */ /* 0x0007e40000002400 */
[----:B---3--:R-:W-:-:S06]  /*16700*/  FMUL.FTZ R0, R62, R4 ;  /* 0x000000043e007220 */ /* 0x008fcc0000410000 */
[----:B------:R3:W-:Y:S01]  /*16710*/  MUFU.TANH R250, R0 ;  /* 0x0000000000fa7308 */ /* 0x0007e20000002400 */
[----:B------:R-:W-:Y:S01]  /*16720*/  HMMA.16816.F32 R208, R8, R28, RZ ;  /* 0x0000001c08d0723c */ /* 0x000fe200000018ff */
[----:B--2---:R-:W-:Y:S02]  /*16730*/  IMAD.MOV.U32 R186, RZ, RZ, R49 ;  /* 0x000000ffffba7224 */ /* 0x004fe400078e0031 */
[----:B---3--:R-:W-:Y:S01]  /*16740*/  FMUL.FTZ R0, R63, R4 ;  /* 0x000000043f007220 */ /* 0x008fe20000410000 */
[----:B------:R-:W-:Y:S01]  /*16750*/  MOV R191, R51 ;  /* 0x0000003300bf7202 */ /* 0x000fe20000000f00 */
[----:B------:R-:W-:-:S03]  /*16760*/  IMAD.MOV.U32 R249, RZ, RZ, R48 ;  /* 0x000000fffff97224 */ /* 0x000fc600078e0030 */
[----:B-1----:R-:W-:Y:S01]  /*16770*/  HMMA.16816.F32 R28, R24, R32, R56 ;  /* 0x00000020181c723c */ /* 0x002fe20000001838 */
[----:B------:R1:W-:Y:S01]  /*16780*/  MUFU.TANH R16, R0 ;  /* 0x0000000000107308 */ /* 0x0003e20000002400 */
[----:B------:R-:W-:Y:S01]  /*16790*/  IMAD.MOV.U32 R135, RZ, RZ, R50 ;  /* 0x000000ffff877224 */ /* 0x000fe200078e0032 */
[----:B------:R-:W-:Y:S04]  /*167a0*/  LDSM.16.M88.4 R56, [R183+0x2000] ;  /* 0x00200000b738783b */ /* 0x000fe80000000200 */
[----:B------:R-:W2:Y:S01]  /*167b0*/  LDSM.16.M88.4 R48, [R92+0x4800] ;  /* 0x004800005c30783b */ /* 0x000ea20000000200 */
[----:B------:R-:W-:Y:S01]  /*167c0*/  HMMA.16816.F32 R192, R8, R40, RZ ;  /* 0x0000002808c0723c */ /* 0x000fe200000018ff */
[----:B------:R-:W-:Y:S02]  /*167d0*/  IADD3 R2, R116, R94, RZ ;  /* 0x0000005e74027210 */ /* 0x000fe40007ffe0ff */
[----:B------:R-:W3:Y:S01]  /*167e0*/  LDSM.16.M88.4 R60, [R92+0x5000] ;  /* 0x005000005c3c783b */ /* 0x000ee20000000200 */
[----:B-1----:R-:W-:-:S04]  /*167f0*/  FMUL.FTZ R0, R72, R4 ;  /* 0x0000000448007220 */ /* 0x002fc80000410000 */
[----:B------:R1:W-:Y:S01]  /*16800*/  MUFU.TANH R223, R0 ;  /* 0x0000000000df7308 */ /* 0x0003e20000002400 */
[C---:B------:R-:W-:Y:S08]  /*16810*/  HMMA.16816.F32 R196, R8.reuse, R42, RZ ;  /* 0x0000002a08c4723c */ /* 0x040ff000000018ff */
[----:B----4-:R-:W-:Y:S01]  /*16820*/  HMMA.16816.F32 R200, R8, R36, RZ ;  /* 0x0000002408c8723c */ /* 0x010fe200000018ff */
[----:B-1----:R-:W-:-:S07]  /*16830*/  FMUL.FTZ R0, R73, R4 ;  /* 0x0000000449007220 */ /* 0x002fce0000410000 */
[----:B------:R-:W-:Y:S01]  /*16840*/  HMMA.16816.F32 R204, R8, R38, RZ ;  /* 0x0000002608cc723c */ /* 0x000fe200000018ff */
[----:B------:R1:W-:Y:S07]  /*16850*/  MUFU.TANH R213, R0 ;  /* 0x0000000000d57308 */ /* 0x0003ee0000002400 */
[----:B------:R-:W-:Y:S01]  /*16860*/  HMMA.16816.F32 R8, R20, R98, R112 ;  /* 0x000000621408723c */ /* 0x000fe20000001870 */
[----:B-1----:R-:W-:-:S07]  /*16870*/  FMUL.FTZ R0, R74, R4 ;  /* 0x000000044a007220 */ /* 0x002fce0000410000 */
[----:B------:R-:W-:Y:S01]  /*16880*/  HMMA.16816.F32 R40, R12, R44, R100 ;  /* 0x0000002c0c28723c */ /* 0x000fe20000001864 */
[----:B------:R1:W-:Y:S02]  /*16890*/  MUFU.TANH R222, R0 ;  /* 0x0000000000de7308 */ /* 0x0003e40000002400 */
[----:B-1----:R-:W-:-:S06]  /*168a0*/  FMUL.FTZ R0, R75, R4 ;  /* 0x000000044b007220 */ /* 0x002fcc0000410000 */
[----:B------:R1:W-:Y:S01]  /*168b0*/  MUFU.TANH R234, R0 ;  /* 0x0000000000ea7308 */ /* 0x0003e20000002400 */
[----:B------:R-:W-:Y:S01]  /*168c0*/  HMMA.16816.F32 R36, R24, R34, R76 ;  /* 0x000000221824723c */ /* 0x000fe2000000184c */
[----:B-1----:R-:W-:-:S06]  /*168d0*/  FMUL.FTZ R0, R80, R4 ;  /* 0x0000000450007220 */ /* 0x002fcc0000410000 */
[----:B------:R1:W-:Y:S01]  /*168e0*/  MUFU.TANH R18, R0 ;  /* 0x0000000000127308 */ /* 0x0003e20000002400 */
[----:B------:R-:W-:Y:S01]  /*168f0*/  HMMA.16816.F32 R32, R20, R52, R28 ;  /* 0x000000341420723c */ /* 0x000fe2000000181c */
[----:B-1----:R-:W-:-:S06]  /*16900*/  FMUL.FTZ R0, R81, R4 ;  /* 0x0000000451007220 */ /* 0x002fcc0000410000 */
[----:B------:R1:W-:Y:S01]  /*16910*/  MUFU.TANH R244, R0 ;  /* 0x0000000000f47308 */ /* 0x0003e20000002400 */
[----:B------:R-:W-:Y:S01]  /*16920*/  HMMA.16816.F32 R28, R12, R46, R8 ;  /* 0x0000002e0c1c723c */ /* 0x000fe20000001808 */
[----:B------:R-:W-:Y:S01]  /*16930*/  LDSM.16.M88.4 R44, [R92+0x6000] ;  /* 0x006000005c2c783b */ /* 0x000fe20000000200 */
[----:B-1----:R-:W-:-:S05]  /*16940*/  FMUL.FTZ R0, R82, R4 ;  /* 0x0000000452007220 */ /* 0x002fca0000410000 */
[----:B------:R1:W4:Y:S01]  /*16950*/  MUFU.TANH R17, R0 ;  /* 0x0000000000117308 */ /* 0x0003220000002400 */
[----:B--2---:R-:W-:Y:S01]  /*16960*/  HMMA.16816.F32 R8, R24, R48, R84 ;  /* 0x000000301808723c */ /* 0x004fe20000001854 */
        /* <DEDUP_REMOVED lines=8> */
[----:B------:R1:W-:Y:S01]  /*169f0*/  MUFU.TANH R221, R0 ;  /* 0x0000000000dd7308 */ /* 0x0003e20000002400 */
[----:B------:R-:W-:Y:S01]  /*16a00*/  HMMA.16816.F32 R32, R12, R56, R32 ;  /* 0x000000380c20723c */ /* 0x000fe20000001820 */
[----:B-1----:R-:W-:-:S06]  /*16a10*/  FMUL.FTZ R0, R42, R4 ;  /* 0x000000042a007220 */ /* 0x002fcc0000410000 */
[----:B------:R1:W-:Y:S02]  /*16a20*/  MUFU.TANH R94, R0 ;  /* 0x00000000005e7308 */ /* 0x0003e40000002400 */
[-C--:B-1----:R-:W-:Y:S02]  /*16a30*/  FMUL.FTZ R0, R43, R4.reuse ;  /* 0x000000042b007220 */ /* 0x082fe40000410000 */
[----:B------:R-:W1:Y:S04]  /*16a40*/  LDSM.16.M88.4 R40, [R92+0x5800] ;  /* 0x005800005c28783b */ /* 0x000e680000000200 */
[----:B------:R2:W-:Y:S01]  /*16a50*/  MUFU.TANH R251, R0 ;  /* 0x0000000000fb7308 */ /* 0x0005e20000002400 */
[----:B------:R-:W-:Y:S01]  /*16a60*/  HMMA.16816.F32 R8, R20, R64, R8 ;  /* 0x000000401408723c */ /* 0x000fe20000001808 */
        /* <DEDUP_REMOVED lines=9> */
[----:B------:R1:W-:Y:S01]  /*16b00*/  MUFU.TANH R96, R0 ;  /* 0x0000000000607308 */ /* 0x0003e20000002400 */
[----:B------:R-:W-:Y:S01]  /*16b10*/  LDSM.16.M88.4 R36, [R92+0x6800] ;  /* 0x006800005c24783b */ /* 0x000fe20000000200 */
[----:B-1----:R-:W-:-:S06]  /*16b20*/  FMUL.FTZ R0, R32, R4 ;  /* 0x0000000420007220 */ /* 0x002fcc0000410000 */
[----:B------:R1:W-:Y:S01]  /*16b30*/  MUFU.TANH R235, R0 ;  /* 0x0000000000eb7308 */ /* 0x0003e20000002400 */
[----:B---3--:R-:W-:Y:S01]  /*16b40*/  HMMA.16816.F32 R52, R24, R60, R104 ;  /* 0x0000003c1834723c */ /* 0x008fe20000001868 */
[----:B-1----:R-:W-:-:S06]  /*16b50*/  FMUL.FTZ R0, R33, R4 ;  /* 0x0000000421007220 */ /* 0x002fcc0000410000 */
[----:B------:R1:W-:Y:S01]  /*16b60*/  MUFU.TANH R188, R0 ;  /* 0x0000000000bc7308 */ /* 0x0003e20000002400 */
[----:B------:R-:W-:Y:S01]  /*16b70*/  HMMA.16816.F32 R72, R24, R40, R120 ;  /* 0x000000281848723c */ /* 0x000fe20000001878 */
[----:B-1----:R-:W-:-:S06]  /*16b80*/  FMUL.FTZ R0, R34, R4 ;  /* 0x0000000422007220 */ /* 0x002fcc0000410000 */
[----:B------:R1:W-:Y:S02]  /*16b90*/  MUFU.TANH R172, R0 ;  /* 0x0000000000ac7308 */ /* 0x0003e40000002400 */
[-C--:B-1----:R-:W-:Y:S02]  /*16ba0*/  FMUL.FTZ R0, R35, R4.reuse ;  /* 0x0000000423007220 */ /* 0x082fe40000410000 */
[----:B------:R-:W-:Y:S04]  /*16bb0*/  HMMA.16816.F32 R32, R12, R48, R8 ;  /* 0x000000300c20723c */ /* 0x000fe80000001808 */
[----:B------:R1:W-:Y:S04]  /*16bc0*/  MUFU.TANH R219, R0 ;  /* 0x0000000000db7308 */ /* 0x0003e80000002400 */
[----:B------:R-:W-:Y:S08]  /*16bd0*/  HMMA.16816.F32 R8, R20, R66, R68 ;  /* 0x000000421408723c */ /* 0x000ff00000001844 */
[----:B------:R-:W-:Y:S01]  /*16be0*/  HMMA.16816.F32 R64, R24, R42, R124 ;  /* 0x0000002a1840723c */ /* 0x000fe2000000187c */
[----:B------:R-:W3:Y:S01]  /*16bf0*/  LDSM.16.M88.4 R40, [R183+0x3000] ;  /* 0x00300000b728783b */ /* 0x000ee20000000200 */
[----:B-1----:R-:W-:-:S04]  /*16c00*/  FMUL.FTZ R0, R28, R4 ;  /* 0x000000041c007220 */ /* 0x002fc80000410000 */
[----:B------:R1:W-:Y:S02]  /*16c10*/  MUFU.TANH R242, R0 ;  /* 0x0000000000f27308 */ /* 0x0003e40000002400 */
[----:B------:R-:W-:Y:S01]  /*16c20*/  HMMA.16816.F32 R60, R24, R62, R108 ;  /* 0x0000003e183c723c */ /* 0x000fe2000000186c */
[----:B-1----:R-:W-:-:S05]  /*16c30*/  FMUL.FTZ R0, R29, R4 ;  /* 0x000000041d007220 */ /* 0x002fca0000410000 */
[----:B------:R1:W-:Y:S02]  /*16c40*/  MUFU.TANH R181, R0 ;  /* 0x0000000000b57308 */ /* 0x0003e40000002400 */
[----:B------:R-:W-:Y:S01]  /*16c50*/  HMMA.16816.F32 R8, R12, R50, R8 ;  /* 0x000000320c08723c */ /* 0x000fe20000001808 */
[----:B------:R-:W-:Y:S01]  /*16c60*/  LDSM.16.M88.4 R48, [R138+0x3800] ;  /* 0x003800008a30783b */ /* 0x000fe20000000200 */
[----:B-1----:R-:W-:-:S04]  /*16c70*/  FMUL.FTZ R0, R30, R4 ;  /* 0x000000041e007220 */ /* 0x002fc80000410000 */
[----:B------:R1:W-:Y:S02]  /*16c80*/  MUFU.TANH R125, R0 ;  /* 0x00000000007d7308 */ /* 0x0003e40000002400 */
[-C--:B-1----:R-:W-:Y:S02]  /*16c90*/  FMUL.FTZ R0, R31, R4.reuse ;  /* 0x000000041f007220 */ /* 0x082fe40000410000 */
[----:B--2---:R-:W-:Y:S01]  /*16ca0*/  HMMA.16816.F32 R28, R20, R56, R52 ;  /* 0x00000038141c723c */ /* 0x004fe20000001834 */
[----:B------:R-:W1:Y:S03]  /*16cb0*/  LDSM.16.M88.4 R52, [R92+0x7000] ;  /* 0x007000005c34783b */ /* 0x000e660000000200 */
[----:B------:R2:W-:Y:S04]  /*16cc0*/  MUFU.TANH R184, R0 ;  /* 0x0000000000b87308 */ /* 0x0005e80000002400 */
[----:B------:R-:W-:Y:S01]  /*16cd0*/  HMMA.16816.F32 R76, R24, R44, R128 ;  /* 0x0000002c184c723c */ /* 0x000fe20000001880 */
[----:B--2---:R-:W-:-:S04]  /*16ce0*/  FMUL.FTZ R0, R32, R4 ;  /* 0x0000000420007220 */ /* 0x004fc80000410000 */
[----:B------:R2:W-:Y:S02]  /*16cf0*/  MUFU.TANH R84, R0 ;  /* 0x0000000000547308 */ /* 0x0005e40000002400 */
[----:B--2---:R-:W-:-:S06]  /*16d00*/  FMUL.FTZ R0, R33, R4 ;  /* 0x0000000421007220 */ /* 0x004fcc0000410000 */
[----:B------:R2:W1:Y:S02]  /*16d10*/  MUFU.TANH R44, R0 ;  /* 0x00000000002c7308 */ /* 0x0004640000002400 */
[----:B--2---:R-:W-:-:S06]  /*16d20*/  FMUL.FTZ R0, R34, R4 ;  /* 0x0000000422007220 */ /* 0x004fcc0000410000 */
[----:B------:R2:W-:Y:S02]  /*16d30*/  MUFU.TANH R124, R0 ;  /* 0x00000000007c7308 */ /* 0x0005e40000002400 */
[-C--:B--2---:R-:W-:Y:S02]  /*16d40*/  FMUL.FTZ R0, R35, R4.reuse ;  /* 0x0000000423007220 */ /* 0x084fe40000410000 */
[----:B---3--:R-:W-:Y:S08]  /*16d50*/  HMMA.16816.F32 R32, R12, R40, R28 ;  /* 0x000000280c20723c */ /* 0x008ff0000000181c */
[----:B------:R-:W-:Y:S01]  /*16d60*/  HMMA.16816.F32 R28, R20, R58, R60 ;  /* 0x0000003a141c723c */ /* 0x000fe2000000183c */
[----:B------:R2:W-:Y:S01]  /*16d70*/  MUFU.TANH R248, R0 ;  /* 0x0000000000f87308 */ /* 0x0005e20000002400 */
[----:B------:R-:W3:Y:S04]  /*16d80*/  LDSM.16.M88.4 R60, [R183+0x3800] ;  /* 0x00380000b73c783b */ /* 0x000ee80000000200 */
[----:B------:R-:W-:Y:S02]  /*16d90*/  LDSM.16.M88.4 R56, [R92+0x8800] ;  /* 0x008800005c38783b */ /* 0x000fe40000000200 */
[----:B------:R-:W-:Y:S01]  /*16da0*/  HMMA.16816.F32 R68, R24, R46, R140 ;  /* 0x0000002e1844723c */ /* 0x000fe2000000188c */
[----:B--2---:R-:W-:-:S04]  /*16db0*/  FMUL.FTZ R0, R8, R4 ;  /* 0x0000000408007220 */ /* 0x004fc80000410000 */
[----:B------:R2:W1:Y:S02]  /*16dc0*/  MUFU.TANH R85, R0 ;  /* 0x0000000000557308 */ /* 0x0004640000002400 */
[----:B----4-:R-:W-:Y:S01]  /*16dd0*/  MOV R140, R17 ;  /* 0x00000011008c7202 */ /* 0x010fe20000000f00 */
[----:B------:R-:W-:Y:S01]  /*16de0*/  HMMA.16816.F32 R80, R24, R36, R144 ;  /* 0x000000241850723c */ /* 0x000fe20000001890 */
[----:B--2---:R-:W-:-:S04]  /*16df0*/  FMUL.FTZ R0, R9, R4 ;  /* 0x0000000409007220 */ /* 0x004fc80000410000 */
[----:B------:R2:W-:Y:S03]  /*16e00*/  MUFU.TANH R17, R0 ;  /* 0x0000000000117308 */ /* 0x0005e60000002400 */
[C---:B------:R-:W-:Y:S08]  /*16e10*/  HMMA.16816.F32 R108, R24.reuse, R38, R148 ;  /* 0x00000026186c723c */ /* 0x040ff00000001894 */
[----:B-1----:R-:W-:Y:S01]  /*16e20*/  HMMA.16816.F32 R112, R24, R52, R152 ;  /* 0x000000341870723c */ /* 0x002fe20000001898 */
[----:B--2---:R-:W-:-:S07]  /*16e30*/  FMUL.FTZ R0, R10, R4 ;  /* 0x000000040a007220 */ /* 0x004fce0000410000 */
[----:B------:R-:W-:Y:S01]  /*16e40*/  HMMA.16816.F32 R36, R20, R48, R72 ;  /* 0x000000301424723c */ /* 0x000fe20000001848 */
[----:B------:R1:W-:Y:S01]  /*16e50*/  MUFU.TANH R118, R0 ;  /* 0x0000000000767308 */ /* 0x0003e20000002400 */
[----:B------:R-:W-:Y:S02]  /*16e60*/  IMAD.MOV.U32 R155, RZ, RZ, R44 ;  /* 0x000000ffff9b7224 */ /* 0x000fe400078e002c */
[----:B------:R-:W-:Y:S01]  /*16e70*/  LDSM.16.M88.4 R44, [R92+0x7800] ;  /* 0x007800005c2c783b */ /* 0x000fe20000000200 */
[----:B-1----:R-:W-:-:S03]  /*16e80*/  FMUL.FTZ R0, R11, R4 ;  /* 0x000000040b007220 */ /* 0x002fc60000410000 */
[----:B------:R-:W-:Y:S01]  /*16e90*/  HMMA.16816.F32 R8, R12, R42, R28 ;  /* 0x0000002a0c08723c */ /* 0x000fe2000000181c */
[----:B------:R-:W1:Y:S01]  /*16ea0*/  LDSM.16.M88.4 R40, [R138+0x4000] ;  /* 0x004000008a28783b */ /* 0x000e620000000200 */
[----:B------:R2:W-:Y:S02]  /*16eb0*/  MUFU.TANH R147, R0 ;  /* 0x0000000000937308 */ /* 0x0005e40000002400 */
[----:B--2---:R-:W-:-:S06]  /*16ec0*/  FMUL.FTZ R0, R32, R4 ;  /* 0x0000000420007220 */ /* 0x004fcc0000410000 */
[----:B------:R2:W4:Y:S01]  /*16ed0*/  MUFU.TANH R120, R0 ;  /* 0x0000000000787308 */ /* 0x0005220000002400 */
[----:B------:R-:W-:Y:S01]  /*16ee0*/  HMMA.16816.F32 R28, R20, R50, R64 ;  /* 0x00000032141c723c */ /* 0x000fe20000001840 */
[----:B------:R-:W1:Y:S01]  /*16ef0*/  LDSM.16.M88.4 R48, [R92+0x8000] ;  /* 0x008000005c30783b */ /* 0x000e620000000200 */
[----:B--2---:R-:W-:-:S05]  /*16f00*/  FMUL.FTZ R0, R33, R4 ;  /* 0x0000000421007220 */ /* 0x004fca0000410000 */
[----:B------:R2:W-:Y:S01]  /*16f10*/  MUFU.TANH R252, R0 ;  /* 0x0000000000fc7308 */ /* 0x0005e20000002400 */
[----:B------:R-:W-:Y:S01]  /*16f20*/  HMMA.16816.F32 R104, R24, R54, R156 ;  /* 0x000000361868723c */ /* 0x000fe2000000189c */
[----:B------:R-:W1:Y:S01]  /*16f30*/  LDSM.16.M88.4 R52, [R183+0x4000] ;  /* 0x00400000b734783b */ /* 0x000e620000000200 */
[----:B--2---:R-:W-:-:S05]  /*16f40*/  FMUL.FTZ R0, R34, R4 ;  /* 0x0000000422007220 */ /* 0x004fca0000410000 */
[----:B------:R2:W-:Y:S02]  /*16f50*/  MUFU.TANH R189, R0 ;  /* 0x0000000000bd7308 */ /* 0x0005e40000002400 */
[-C--:B--2---:R-:W-:Y:S02]  /*16f60*/  FMUL.FTZ R0, R35, R4.reuse ;  /* 0x0000000423007220 */ /* 0x084fe40000410000 */
[----:B---3--:R-:W-:Y:S04]  /*16f70*/  HMMA.16816.F32 R32, R12, R60, R36 ;  /* 0x0000003c0c20723c */ /* 0x008fe80000001824 */
[----:B------:R2:W-:Y:S02]  /*16f80*/  MUFU.TANH R142, R0 ;  /* 0x00000000008e7308 */ /* 0x0005e40000002400 */
[----:B--2---:R-:W-:-:S06]  /*16f90*/  FMUL.FTZ R0, R8, R4 ;  /* 0x0000000408007220 */ /* 0x004fcc0000410000 */
[----:B------:R2:W-:Y:S01]  /*16fa0*/  MUFU.TANH R129, R0 ;  /* 0x0000000000817308 */ /* 0x0005e20000002400 */
[----:B-1----:R-:W-:Y:S01]  /*16fb0*/  HMMA.16816.F32 R36, R20, R40, R76 ;  /* 0x000000281424723c */ /* 0x002fe2000000184c */
[----:B--2---:R-:W-:-:S06]  /*16fc0*/  FMUL.FTZ R0, R9, R4 ;  /* 0x0000000409007220 */ /* 0x004fcc0000410000 */
[----:B------:R1:W-:Y:S01]  /*16fd0*/  MUFU.TANH R145, R0 ;  /* 0x0000000000917308 */ /* 0x0003e20000002400 */
[C---:B------:R-:W-:Y:S08]  /*16fe0*/  HMMA.16816.F32 R64, R24.reuse, R44, R160 ;  /* 0x0000002c1840723c */ /* 0x040ff000000018a0 */
[----:B------:R-:W-:Y:S01]  /*16ff0*/  HMMA.16816.F32 R100, R24, R46, R164 ;  /* 0x0000002e1864723c */ /* 0x000fe200000018a4 */
[----:B------:R-:W2:Y:S01]  /*17000*/  LDSM.16.M88.4 R44, [R138+0x4800] ;  /* 0x004800008a2c783b */ /* 0x000ea20000000200 */
[----:B-1----:R-:W-:-:S04]  /*17010*/  FMUL.FTZ R0, R10, R4 ;  /* 0x000000040a007220 */ /* 0x002fc80000410000 */
[----:B------:R1:W-:Y:S02]  /*17020*/  MUFU.TANH R134, R0 ;  /* 0x0000000000867308 */ /* 0x0003e40000002400 */
[----:B-1----:R-:W-:Y:S02]  /*17030*/  FMUL.FTZ R0, R11, R4 ;  /* 0x000000040b007220 */ /* 0x002fe40000410000 */
[----:B------:R-:W-:Y:S01]  /*17040*/  HMMA.16816.F32 R8, R12, R62, R28 ;  /* 0x0000003e0c08723c */ /* 0x000fe2000000181c */
[----:B------:R-:W-:-:S03]  /*17050*/  MOV R154, R97 ;  /* 0x00000061009a7202 */ /* 0x000fc60000000f00 */
[----:B------:R1:W-:Y:S01]  /*17060*/  MUFU.TANH R166, R0 ;  /* 0x0000000000a67308 */ /* 0x0003e20000002400 */
[----:B------:R-:W-:Y:S02]  /*17070*/  IMAD.MOV.U32 R148, RZ, RZ, R96 ;  /* 0x000000ffff947224 */ /* 0x000fe400078e0060 */
[----:B------:R-:W-:Y:S01]  /*17080*/  IMAD.MOV.U32 R143, RZ, RZ, R84 ;  /* 0x000000ffff8f7224 */ /* 0x000fe200078e0054 */
[----:B------:R-:W-:Y:S01]  /*17090*/  HMMA.16816.F32 R88, R24, R48, R168 ;  /* 0x000000301858723c */ /* 0x000fe200000018a8 */
[----:B------:R-:W-:Y:S01]  /*170a0*/  IMAD.MOV.U32 R162, RZ, RZ, R244 ;  /* 0x000000ffffa27224 */ /* 0x000fe200078e00f4 */
[----:B------:R-:W-:Y:S02]  /*170b0*/  MOV R167, R242 ;  /* 0x000000f200a77202 */ /* 0x000fe40000000f00 */
[----:B------:R-:W-:Y:S01]  /*170c0*/  MOV R126, R224 ;  /* 0x000000e0007e7202 */ /* 0x000fe20000000f00 */
[----:B------:R-:W-:Y:S01]  /*170d0*/  IMAD.MOV.U32 R156, RZ, RZ, R235 ;  /* 0x000000ffff9c7224 */ /* 0x000fe200078e00eb */
[----:B------:R-:W-:Y:S01]  /*170e0*/  LDSM.16.M88.4 R60, [R138+0x6800] ;  /* 0x006800008a3c783b */ /* 0x000fe20000000200 */
[----:B-1----:R-:W-:-:S04]  /*170f0*/  FMUL.FTZ R0, R32, R4 ;  /* 0x0000000420007220 */ /* 0x002fc80000410000 */
[----:B------:R1:W-:Y:S01]  /*17100*/  MUFU.TANH R152, R0 ;  /* 0x0000000000987308 */ /* 0x0003e20000002400 */
[----:B------:R-:W-:Y:S01]  /*17110*/  HMMA.16816.F32 R28, R20, R42, R68 ;  /* 0x0000002a141c723c */ /* 0x000fe20000001844 */
[----:B------:R-:W3:Y:S01]  /*17120*/  LDSM.16.M88.4 R40, [R183+0x4800] ;  /* 0x00480000b728783b */ /* 0x000ee20000000200 */
[----:B-1----:R-:W-:-:S05]  /*17130*/  FMUL.FTZ R0, R33, R4 ;  /* 0x0000000421007220 */ /* 0x002fca0000410000 */
[----:B------:R1:W-:Y:S01]  /*17140*/  MUFU.TANH R149, R0 ;  /* 0x0000000000957308 */ /* 0x0003e20000002400 */
[----:B------:R-:W-:Y:S01]  /*17150*/  HMMA.16816.F32 R96, R24, R50, R176 ;  /* 0x000000321860723c */ /* 0x000fe200000018b0 */
[----:B------:R-:W-:Y:S01]  /*17160*/  IMAD.MOV.U32 R168, RZ, RZ, R85 ;  /* 0x000000ffffa87224 */ /* 0x000fe200078e0055 */
[----:B------:R-:W-:Y:S01]  /*17170*/  LDSM.16.M88.4 R48, [R92+0x9000] ;  /* 0x009000005c30783b */ /* 0x000fe20000000200 */
[----:B-1----:R-:W-:-:S04]  /*17180*/  FMUL.FTZ R0, R34, R4 ;  /* 0x0000000422007220 */ /* 0x002fc80000410000 */
[----:B------:R1:W-:Y:S01]  /*17190*/  MUFU.TANH R163, R0 ;  /* 0x0000000000a37308 */ /* 0x0003e20000002400 */
[----:B------:R-:W-:Y:S01]  /*171a0*/  HMMA.16816.F32 R84, R24, R56, R192 ;  /* 0x000000381854723c */ /* 0x000fe200000018c0 */
[----:B-1----:R-:W-:-:S07]  /*171b0*/  FMUL.FTZ R0, R35, R4 ;  /* 0x0000000423007220 */ /* 0x002fce0000410000 */
[----:B------:R-:W-:Y:S01]  /*171c0*/  HMMA.16816.F32 R32, R12, R52, R36 ;  /* 0x000000340c20723c */ /* 0x000fe20000001824 */
[----:B------:R1:W-:Y:S02]  /*171d0*/  MUFU.TANH R164, R0 ;  /* 0x0000000000a47308 */ /* 0x0003e40000002400 */
[----:B-1----:R-:W-:-:S06]  /*171e0*/  FMUL.FTZ R0, R8, R4 ;  /* 0x0000000408007220 */ /* 0x002fcc0000410000 */
[----:B------:R1:W-:Y:S01]  /*171f0*/  MUFU.TANH R179, R0 ;  /* 0x0000000000b37308 */ /* 0x0003e20000002400 */
[----:B--2---:R-:W-:Y:S01]  /*17200*/  HMMA.16816.F32 R36, R20, R44, R80 ;  /* 0x0000002c1424723c */ /* 0x004fe20000001850 */
[----:B-1----:R-:W-:-:S06]  /*17210*/  FMUL.FTZ R0, R9, R4 ;  /* 0x0000000409007220 */ /* 0x002fcc0000410000 */
[----:B------:R1:W-:Y:S01]  /*17220*/  MUFU.TANH R192, R0 ;  /* 0x0000000000c07308 */ /* 0x0003e20000002400 */
[----:B------:R-:W-:Y:S01]  /*17230*/  HMMA.16816.F32 R80, R24, R58, R196 ;  /* 0x0000003a1850723c */ /* 0x000fe200000018c4 */
[----:B------:R-:W2:Y:S01]  /*17240*/  LDSM.16.M88.4 R56, [R138+0x5000] ;  /* 0x005000008a38783b */ /* 0x000ea20000000200 */
[----:B-1----:R-:W-:-:S05]  /*17250*/  FMUL.FTZ R0, R10, R4 ;  /* 0x000000040a007220 */ /* 0x002fca0000410000 */
[----:B------:R1:W-:Y:S02]  /*17260*/  MUFU.TANH R150, R0 ;  /* 0x0000000000967308 */ /* 0x0003e40000002400 */
[----:B-1----:R-:W-:Y:S02]  /*17270*/  FMUL.FTZ R0, R11, R4 ;  /* 0x000000040b007220 */ /* 0x002fe40000410000 */
[----:B------:R-:W-:Y:S01]  /*17280*/  HMMA.16816.F32 R8, R12, R54, R28 ;  /* 0x000000360c08723c */ /* 0x000fe2000000181c */
[----:B------:R-:W-:-:S03]  /*17290*/  MOV R178, R246 ;  /* 0x000000f600b27202 */ /* 0x000fc60000000f00 */
[----:B------:R1:W-:Y:S01]  /*172a0*/  MUFU.TANH R170, R0 ;  /* 0x0000000000aa7308 */ /* 0x0003e20000002400 */
[----:B------:R-:W-:Y:S03]  /*172b0*/  LDSM.16.M88.4 R52, [R183+0x5000] ;  /* 0x00500000b734783b */ /* 0x000fe60000000200 */
[----:B------:R-:W-:Y:S01]  /*172c0*/  HMMA.16816.F32 R28, R20, R46, R108 ;  /* 0x0000002e141c723c */ /* 0x000fe2000000186c */
[----:B------:R-:W2:Y:S01]  /*172d0*/  LDSM.16.M88.4 R44, [R138+0x5800] ;  /* 0x005800008a2c783b */ /* 0x000ea20000000200 */
[----:B-1----:R-:W-:-:S04]  /*172e0*/  FMUL.FTZ R0, R32, R4 ;  /* 0x0000000420007220 */ /* 0x002fc80000410000 */
[----:B------:R1:W-:Y:S02]  /*172f0*/  MUFU.TANH R177, R0 ;  /* 0x0000000000b17308 */ /* 0x0003e40000002400 */
[----:B-1----:R-:W-:-:S06]  /*17300*/  FMUL.FTZ R0, R33, R4 ;  /* 0x0000000421007220 */ /* 0x002fcc0000410000 */
[----:B------:R1:W-:Y:S02]  /*17310*/  MUFU.TANH R194, R0 ;  /* 0x0000000000c27308 */ /* 0x0003e40000002400 */
[----:B-1----:R-:W-:-:S06]  /*17320*/  FMUL.FTZ R0, R34, R4 ;  /* 0x0000000422007220 */ /* 0x002fcc0000410000 */
[----:B------:R1:W-:Y:S02]  /*17330*/  MUFU.TANH R246, R0 ;  /* 0x0000000000f67308 */ /* 0x0003e40000002400 */
[-C--:B-1----:R-:W-:Y:S02]  /*17340*/  FMUL.FTZ R0, R35, R4.reuse ;  /* 0x0000000423007220 */ /* 0x082fe40000410000 */
[C---:B---3--:R-:W-:Y:S04]  /*17350*/  HMMA.16816.F32 R32, R12.reuse, R40, R36 ;  /* 0x000000280c20723c */ /* 0x048fe80000001824 */
[----:B------:R1:W-:Y:S04]  /*17360*/  MUFU.TANH R193, R0 ;  /* 0x0000000000c17308 */ /* 0x0003e80000002400 */
[----:B------:R-:W-:Y:S01]  /*17370*/  HMMA.16816.F32 R36, R12, R42, R28 ;  /* 0x0000002a0c24723c */ /* 0x000fe2000000181c */
[----:B------:R-:W3:Y:S01]  /*17380*/  LDSM.16.M88.4 R28, [R138+0x6000] ;  /* 0x006000008a1c783b */ /* 0x000ee20000000200 */
[----:B-1----:R-:W-:-:S04]  /*17390*/  FMUL.FTZ R0, R8, R4 ;  /* 0x0000000408007220 */ /* 0x002fc80000410000 */
[----:B------:R1:W-:Y:S02]  /*173a0*/  MUFU.TANH R244, R0 ;  /* 0x0000000000f47308 */ /* 0x0003e40000002400 */
[----:B-1----:R-:W-:-:S06]  /*173b0*/  FMUL.FTZ R0, R9, R4 ;  /* 0x0000000409007220 */ /* 0x002fcc0000410000 */
[----:B------:R1:W-:Y:S02]  /*173c0*/  MUFU.TANH R242, R0 ;  /* 0x0000000000f27308 */ /* 0x0003e40000002400 */
[----:B-1----:R-:W-:-:S06]  /*173d0*/  FMUL.FTZ R0, R10, R4 ;  /* 0x000000040a007220 */ /* 0x002fcc0000410000 */
[----:B------:R1:W-:Y:S02]  /*173e0*/  MUFU.TANH R224, R0 ;  /* 0x0000000000e07308 */ /* 0x0003e40000002400 */
[-C--:B-1----:R-:W-:Y:S02]  /*173f0*/  FMUL.FTZ R0, R11, R4.reuse ;  /* 0x000000040b007220 */ /* 0x082fe40000410000 */
[C---:B--2---:R-:W-:Y:S04]  /*17400*/  HMMA.16816.F32 R8, R20.reuse, R56, R112 ;  /* 0x000000381408723c */ /* 0x044fe80000001870 */
[----:B------:R1:W-:Y:S01]  /*17410*/  MUFU.TANH R235, R0 ;  /* 0x0000000000eb7308 */ /* 0x0003e20000002400 */
[----:B------:R-:W-:Y:S02]  /*17420*/  IMAD.MOV.U32 R151, RZ, RZ, R233 ;  /* 0x000000ffff977224 */ /* 0x000fe400078e00e9 */
[----:B------:R-:W-:Y:S01]  /*17430*/  IMAD.MOV.U32 R169, RZ, RZ, R237 ;  /* 0x000000ffffa97224 */ /* 0x000fe200078e00ed */
[----:B------:R-:W-:Y:S01]  /*17440*/  HMMA.16816.F32 R64, R20, R44, R64 ;  /* 0x0000002c1440723c */ /* 0x000fe20000001840 */
[----:B-1----:R-:W-:-:S04]  /*17450*/  FMUL.FTZ R0, R32, R4 ;  /* 0x0000000420007220 */ /* 0x002fc80000410000 */
[----:B------:R1:W-:Y:S03]  /*17460*/  MUFU.TANH R233, R0 ;  /* 0x0000000000e97308 */ /* 0x0003e60000002400 */
[----:B------:R-:W-:Y:S01]  /*17470*/  HMMA.16816.F32 R68, R20, R46, R100 ;  /* 0x0000002e1444723c */ /* 0x000fe20000001864 */
[----:B------:R-:W-:-:S07]  /*17480*/  MOV R157, R234 ;  /* 0x000000ea009d7202 */ /* 0x000fce0000000f00 */
[----:B------:R-:W-:Y:S01]  /*17490*/  HMMA.16816.F32 R76, R24, R48, R200 ;  /* 0x00000030184c723c */ /* 0x000fe200000018c8 */
[----:B-1----:R-:W-:-:S07]  /*174a0*/  FMUL.FTZ R0, R33, R4 ;  /* 0x0000000421007220 */ /* 0x002fce0000410000 */
[----:B------:R-:W-:Y:S01]  /*174b0*/  HMMA.16816.F32 R72, R24, R50, R204 ;  /* 0x000000321848723c */ /* 0x000fe200000018cc */
[----:B------:R1:W-:Y:S07]  /*174c0*/  MUFU.TANH R237, R0 ;  /* 0x0000000000ed7308 */ /* 0x0003ee0000002400 */
[----:B------:R-:W-:Y:S08]  /*174d0*/  HMMA.16816.F32 R44, R12, R52, R8 ;  /* 0x000000340c2c723c */ /* 0x000ff00000001808 */
[----:B---3--:R-:W-:Y:S01]  /*174e0*/  HMMA.16816.F32 R48, R20, R28, R88 ;  /* 0x0000001c1430723c */ /* 0x008fe20000001858 */
[----:B-1----:R-:W-:-:S07]  /*174f0*/  FMUL.FTZ R0, R34, R4 ;  /* 0x0000000422007220 */ /* 0x002fce0000410000 */
[C---:B------:R-:W-:Y:S01]  /*17500*/  HMMA.16816.F32 R8, R20.reuse, R30, R96 ;  /* 0x0000001e1408723c */ /* 0x040fe20000001860 */
[----:B------:R-:W1:Y:S01]  /*17510*/  LDSM.16.M88.4 R28, [R183+0x6000] ;  /* 0x00600000b71c783b */ /* 0x000e620000000200 */
[----:B------:R2:W-:Y:S06]  /*17520*/  MUFU.TANH R234, R0 ;  /* 0x0000000000ea7308 */ /* 0x0005ec0000002400 */
[----:B------:R-:W-:Y:S01]  /*17530*/  HMMA.16816.F32 R40, R20, R58, R104 ;  /* 0x0000003a1428723c */ /* 0x000fe20000001868 */
[----:B------:R-:W-:Y:S01]  /*17540*/  MOV R144, R232 ;  /* 0x000000e800907202 */ /* 0x000fe20000000f00 */
[----:B------:R-:W-:-:S02]  /*17550*/  IMAD.MOV.U32 R128, RZ, RZ, R231 ;  /* 0x000000ffff807224 */ /* 0x000fc400078e00e7 */
[----:B------:R-:W-:Y:S01]  /*17560*/  IMAD.MOV.U32 R195, RZ, RZ, R230 ;  /* 0x000000ffffc37224 */ /* 0x000fe200078e00e6 */
[----:B------:R-:W-:Y:S01]  /*17570*/  MOV R165, R223 ;  /* 0x000000df00a57202 */ /* 0x000fe20000000f00 */
[----:B------:R-:W-:Y:S01]  /*17580*/  IMAD.MOV.U32 R199, RZ, RZ, R229 ;  /* 0x000000ffffc77224 */ /* 0x000fe200078e00e5 */
[----:B------:R-:W3:Y:S01]  /*17590*/  S2R R196, SR_TID.X ;  /* 0x0000000000c47919 */ /* 0x000ee20000002100 */
[----:B--2---:R-:W-:Y:S02]  /*175a0*/  FMUL.FTZ R0, R35, R4 ;  /* 0x0000000423007220 */ /* 0x004fe40000410000 */
[----:B------:R-:W-:Y:S02]  /*175b0*/  IMAD.MOV.U32 R161, RZ, RZ, R222 ;  /* 0x000000ffffa17224 */ /* 0x000fe400078e00de */
[----:B------:R-:W-:Y:S01]  /*175c0*/  IMAD.MOV.U32 R153, RZ, RZ, R221 ;  /* 0x000000ffff997224 */ /* 0x000fe200078e00dd */
[----:B------:R2:W-:Y:S01]  /*175d0*/  MUFU.TANH R232, R0 ;  /* 0x0000000000e87308 */ /* 0x0005e20000002400 */
[----:B------:R-:W-:Y:S01]  /*175e0*/  MOV R141, R213 ;  /* 0x000000d5008d7202 */ /* 0x000fe20000000f00 */
[----:B------:R-:W-:-:S02]  /*175f0*/  IMAD.MOV.U32 R158, RZ, RZ, R182 ;  /* 0x000000ffff9e7224 */ /* 0x000fc400078e00b6 */
[----:B------:R-:W-:Y:S01]  /*17600*/  IMAD.MOV.U32 R131, RZ, RZ, R181 ;  /* 0x000000ffff837224 */ /* 0x000fe200078e00b5 */
[----:B------:R-:W-:Y:S01]  /*17610*/  MOV R176, R180 ;  /* 0x000000b400b07202 */ /* 0x000fe20000000f00 */
[----:B------:R-:W-:Y:S01]  /*17620*/  IMAD.MOV.U32 R197, RZ, RZ, R93 ;  /* 0x000000ffffc57224 */ /* 0x000fe200078e005d */
[C---:B------:R-:W-:Y:S02]  /*17630*/  IADD3 R175, R2.reuse, 0x1, RZ ;  /* 0x0000000102af7810 */ /* 0x040fe40007ffe0ff */
[C---:B------:R-:W-:Y:S02]  /*17640*/  IADD3 R173, R2.reuse, 0x8, RZ ;  /* 0x0000000802ad7810 */ /* 0x040fe40007ffe0ff */
[----:B------:R-:W-:Y:S01]  /*17650*/  HMMA.16816.F32 R40, R12, R54, R40 ;  /* 0x000000360c28723c */ /* 0x000fe20000001828 */
[C---:B------:R-:W-:Y:S01]  /*17660*/  IADD3 R19, R2.reuse, 0x9, RZ ;  /* 0x0000000902137810 */ /* 0x040fe20007ffe0ff */
[----:B------:R-:W-:Y:S01]  /*17670*/  IMAD.MOV.U32 R127, RZ, RZ, R94 ;  /* 0x000000ffff7f7224 */ /* 0x000fe200078e005e */
[C---:B------:R-:W-:Y:S01]  /*17680*/  IADD3 R133, R2.reuse, 0x10, RZ ;  /* 0x0000001002857810 */ /* 0x040fe20007ffe0ff */
[----:B------:R-:W-:Y:S01]  /*17690*/  IMAD.MOV.U32 R160, RZ, RZ, R95 ;  /* 0x000000ffffa07224 */ /* 0x000fe200078e005f */
[----:B------:R-:W-:Y:S01]  /*176a0*/  IADD3 R139, R2, 0x11, RZ ;  /* 0x00000011028b7810 */ /* 0x000fe20007ffe0ff */
[----:B--2---:R-:W-:Y:S01]  /*176b0*/  FMUL.FTZ R0, R36, R4 ;  /* 0x0000000424007220 */ /* 0x004fe20000410000 */
[----:B---3--:R-:W-:Y:S01]  /*176c0*/  SHF.R.S32.HI R198, RZ, 0x1f, R196 ;  /* 0x0000001fffc67819 */ /* 0x008fe200000114c4 */
[----:B------:R-:W-:Y:S01]  /*176d0*/  IMAD.MOV.U32 R130, RZ, RZ, R18 ;  /* 0x000000ffff827224 */ /* 0x000fe200078e0012 */
[C---:B------:R-:W-:Y:S01]  /*176e0*/  IADD3 R136, R2.reuse, 0x18, RZ ;  /* 0x0000001802887810 */ /* 0x040fe20007ffe0ff */
[----:B------:R2:W-:Y:S01]  /*176f0*/  MUFU.TANH R231, R0 ;  /* 0x0000000000e77308 */ /* 0x0005e20000002400 */
[C---:B------:R-:W-:Y:S01]  /*17700*/  IADD3 R174, R2.reuse, 0x19, RZ ;  /* 0x0000001902ae7810 */ /* 0x040fe20007ffe0ff */
[----:B------:R-:W-:Y:S01]  /*17710*/  IMAD.MOV.U32 R146, RZ, RZ, R117 ;  /* 0x000000ffff927224 */ /* 0x000fe200078e0075 */
[C---:B------:R-:W-:Y:S01]  /*17720*/  IADD3 R214, R2.reuse, 0x20, RZ ;  /* 0x0000002002d67810 */ /* 0x040fe20007ffe0ff */
[----:B------:R-:W3:Y:S01]  /*17730*/  LDSM.16.M88.4 R56, [R138+0x7000] ;  /* 0x007000008a38783b */ /* 0x000ee20000000200 */
[----:B------:R-:W-:-:S02]  /*17740*/  IADD3 R215, R2, 0x21, RZ ;  /* 0x0000002102d77810 */ /* 0x000fc40007ffe0ff */
[C---:B------:R-:W-:Y:S02]  /*17750*/  IADD3 R216, R2.reuse, 0x28, RZ ;  /* 0x0000002802d87810 */ /* 0x040fe40007ffe0ff */
[C---:B------:R-:W-:Y:S01]  /*17760*/  IADD3 R217, R2.reuse, 0x29, RZ ;  /* 0x0000002902d97810 */ /* 0x040fe20007ffe0ff */
[----:B------:R-:W-:Y:S01]  /*17770*/  HMMA.16816.F32 R100, R20, R62, R80 ;  /* 0x0000003e1464723c */ /* 0x000fe20000001850 */
[----:B----4-:R-:W-:Y:S01]  /*17780*/  IMAD.MOV.U32 R159, RZ, RZ, R120 ;  /* 0x000000ffff9f7224 */ /* 0x010fe200078e0078 */
[----:B------:R-:W-:Y:S01]  /*17790*/  IADD3 R218, R2, 0x30, RZ ;  /* 0x0000003002da7810 */ /* 0x000fe20007ffe0ff */
[----:B------:R-:W-:Y:S01]  /*177a0*/  LDSM.16.M88.4 R32, [R183+0x5800] ;  /* 0x00580000b720783b */ /* 0x000fe20000000200 */
[----:B--2---:R-:W-:Y:S01]  /*177b0*/  FMUL.FTZ R0, R37, R4 ;  /* 0x0000000425007220 */ /* 0x004fe20000410000 */
[----:B------:R-:W-:Y:S01]  /*177c0*/  LEA.HI R198, R198, R196, RZ, 0x5 ;  /* 0x000000c4c6c67211 */ /* 0x000fe200078f28ff */
[----:B------:R-:W-:Y:S01]  /*177d0*/  I2F R227, R175 ;  /* 0x000000af00e37306 */ /* 0x000fe20000201400 */
[----:B------:R-:W2:Y:S07]  /*177e0*/  LDSM.16.M88.4 R80, [R92+0x9800] ;  /* 0x009800005c50783b */ /* 0x000eae0000000200 */
[----:B------:R4:W-:Y:S02]  /*177f0*/  MUFU.TANH R230, R0 ;  /* 0x0000000000e67308 */ /* 0x0009e40000002400 */
[----:B----4-:R-:W-:-:S06]  /*17800*/  FMUL.FTZ R0, R38, R4 ;  /* 0x0000000426007220 */ /* 0x010fcc0000410000 */
[----:B------:R4:W-:Y:S02]  /*17810*/  MUFU.TANH R223, R0 ;  /* 0x0000000000df7308 */ /* 0x0009e40000002400 */
[----:B----4-:R-:W-:-:S06]  /*17820*/  FMUL.FTZ R0, R39, R4 ;  /* 0x0000000427007220 */ /* 0x010fcc0000410000 */
[----:B------:R4:W-:Y:S01]  /*17830*/  MUFU.TANH R229, R0 ;  /* 0x0000000000e57308 */ /* 0x0009e20000002400 */
[----:B------:R-:W-:Y:S01]  /*17840*/  HMMA.16816.F32 R36, R20, R60, R84 ;  /* 0x0000003c1424723c */ /* 0x000fe20000001854 */
[----:B------:R-:W-:Y:S01]  /*17850*/  SHF.R.S32.HI R198, RZ, 0x5, R198 ;  /* 0x00000005ffc67819 */ /* 0x000fe200000114c6 */
[----:B------:R-:W2:Y:S01]  /*17860*/  LDSM.16.M88.4 R60, [R183+0x6800] ;  /* 0x00680000b73c783b */ /* 0x000ea20000000200 */
[----:B----4-:R-:W-:-:S04]  /*17870*/  FMUL.FTZ R0, R44, R4 ;  /* 0x000000042c007220 */ /* 0x010fc80000410000 */
[----:B------:R4:W-:Y:S01]  /*17880*/  MUFU.TANH R222, R0 ;  /* 0x0000000000de7308 */ /* 0x0009e20000002400 */
[----:B-1----:R-:W-:Y:S01]  /*17890*/  HMMA.16816.F32 R84, R12, R30, R8 ;  /* 0x0000001e0c54723c */ /* 0x002fe20000001808 */
[----:B------:R-:W1:Y:S01]  /*178a0*/  S2R R8, SR_CTAID.X ;  /* 0x0000000000087919 */ /* 0x000e620000002500 */
[----:B----4-:R-:W-:-:S05]  /*178b0*/  FMUL.FTZ R0, R45, R4 ;  /* 0x000000042d007220 */ /* 0x010fca0000410000 */
[----:B------:R4:W-:Y:S02]  /*178c0*/  MUFU.TANH R221, R0 ;  /* 0x0000000000dd7308 */ /* 0x0009e40000002400 */
[----:B----4-:R-:W-:-:S06]  /*178d0*/  FMUL.FTZ R0, R46, R4 ;  /* 0x000000042e007220 */ /* 0x010fcc0000410000 */
        /* <DEDUP_REMOVED lines=9> */
[----:B----4-:R-:W-:Y:S01]  /*17970*/  LEA R0, R198, R197, 0x4 ;  /* 0x000000c5c6007211 */ /* 0x010fe200078e20ff */
[----:B-1----:R-:W-:-:S05]  /*17980*/  IMAD.SHL.U32 R198, R8, 0x40, RZ ;  /* 0x0000004008c67824 */ /* 0x002fca00078e00ff */
[----:B------:R-:W-:Y:S01]  /*17990*/  IADD3 R0, R0, 0x1, R198 ;  /* 0x0000000100007810 */ /* 0x000fe20007ffe0c6 */
[----:B------:R-:W-:Y:S01]  /*179a0*/  IMAD.MOV.U32 R198, RZ, RZ, R199 ;  /* 0x000000ffffc67224 */ /* 0x000fe200078e00c7 */
[----:B------:R-:W-:Y:S01]  /*179b0*/  MOV R199, R195 ;  /* 0x000000c300c77202 */ /* 0x000fe20000000f00 */
[----:B------:R-:W-:Y:S02]  /*179c0*/  IMAD.MOV.U32 R195, RZ, RZ, R176 ;  /* 0x000000ffffc37224 */ /* 0x000fe400078e00b0 */
[----:B------:R-:W-:Y:S01]  /*179d0*/  IMAD.MOV.U32 R176, RZ, RZ, R158 ;  /* 0x000000ffffb07224 */ /* 0x000fe200078e009e */
[----:B------:R-:W-:Y:S01]  /*179e0*/  IADD3 R0, R212, R0, -R198 ;  /* 0x00000000d4007210 */ /* 0x000fe20007ffe8c6 */
[----:B------:R-:W-:Y:S01]  /*179f0*/  IMAD.MOV.U32 R198, RZ, RZ, R199 ;  /* 0x000000ffffc67224 */ /* 0x000fe200078e00c7 */
[----:B------:R-:W-:Y:S01]  /*17a00*/  MOV R158, R7 ;  /* 0x00000007009e7202 */ /* 0x000fe20000000f00 */
[----:B------:R-:W-:Y:S01]  /*17a10*/  IMAD.MOV.U32 R199, RZ, RZ, R195 ;  /* 0x000000ffffc77224 */ /* 0x000fe200078e00c3 */
[----:B------:R-:W-:Y:S01]  /*17a20*/  MOV R195, R176 ;  /* 0x000000b000c37202 */ /* 0x000fe20000000f00 */
[----:B------:R-:W4:Y:S01]  /*17a30*/  LDL.LU R7, [R1+0x1c0] ;  /* 0x0001c00001077983 */ /* 0x000f220000300800 */
[----:B------:R-:W-:-:S03]  /*17a40*/  IMAD.MOV.U32 R176, RZ, RZ, R132 ;  /* 0x000000ffffb07224 */ /* 0x000fc600078e0084 */
[----:B------:R-:W2:Y:S01]  /*17a50*/  LDL.LU R132, [R1+0x1bc] ;  /* 0x0001bc0001847983 */ /* 0x000ea20000300800 */
[----:B------:R-:W-:Y:S02]  /*17a60*/  IMAD.IADD R0, R198, 0x1, R0 ;  /* 0x00000001c6007824 */ /* 0x000fe400078e0200 */
[----:B------:R-:W2:Y:S01]  /*17a70*/  I2F R198, R2 ;  /* 0x0000000200c67306 */ /* 0x000ea20000201400 */
[----:B------:R-:W-:Y:S01]  /*17a80*/  MOV R197, R199 ;  /* 0x000000c700c57202 */ /* 0x000fe20000000f00 */
[----:B------:R-:W-:Y:S02]  /*17a90*/  IMAD.MOV.U32 R199, RZ, RZ, R195 ;  /* 0x000000ffffc77224 */ /* 0x000fe400078e00c3 */
[----:B------:R-:W-:Y:S01]  /*17aa0*/  IMAD.MOV.U32 R195, RZ, RZ, R176 ;  /* 0x000000ffffc37224 */ /* 0x000fe200078e00b0 */
[----:B------:R-:W-:Y:S02]  /*17ab0*/  MOV R176, R6 ;  /* 0x0000000600b07202 */ /* 0x000fe40000000f00 */
[----:B------:R-:W-:-:S02]  /*17ac0*/  IADD3 R6, R0, 0x8, RZ ;  /* 0x0000000800067810 */ /* 0x000fc40007ffe0ff */
[-C--:B------:R-:W-:Y:S02]  /*17ad0*/  IMNMX R8, R0, R212.reuse, PT ;  /* 0x000000d400087217 */ /* 0x080fe40003800200 */
[----:B------:R-:W-:Y:S01]  /*17ae0*/  IMNMX R6, R6, R212, PT ;  /* 0x000000d406067217 */ /* 0x000fe20003800200 */
[----:B------:R-:W1:Y:S03]  /*17af0*/  I2F R225, R173 ;  /* 0x000000ad00e17306 */ /* 0x000e660000201400 */
[----:B------:R-:W-:-:S05]  /*17b00*/  ISETP.GE.AND P2, PT, R2, R6, PT ;  /* 0x000000060200720c */ /* 0x000fca0003f46270 */
[----:B------:R-:W1:Y:S01]  /*17b10*/  I2F R236, R19 ;  /* 0x0000001300ec7306 */ /* 0x000e620000201400 */
[C---:B------:R-:W-:Y:S02]  /*17b20*/  ISETP.GE.AND P0, PT, R175.reuse, R8, PT ;  /* 0x00000008af00720c */ /* 0x040fe40003f06270 */
[----:B------:R-:W-:Y:S02]  /*17b30*/  ISETP.GE.AND P1, PT, R175, R6, PT ;  /* 0x00000006af00720c */ /* 0x000fe40003f26270 */
[----:B------:R-:W-:-:S03]  /*17b40*/  ISETP.GE.AND P6, PT, R19, R8, PT ;  /* 0x000000081300720c */ /* 0x000fc60003fc6270 */
[----:B------:R-:W1:Y:S01]  /*17b50*/  I2F R226, R133 ;  /* 0x0000008500e27306 */ /* 0x000e620000201400 */
[----:B----4-:R-:W-:Y:S01]  /*17b60*/  LOP3.LUT R0, R5, R7, RZ, 0xfc, !PT ;  /* 0x0000000705007212 */ /* 0x010fe200078efcff */
[----:B--2---:R-:W-:Y:S02]  /*17b70*/  FFMA.FTZ R5, R132, R198, R197 ;  /* 0x000000c684057223 */ /* 0x004fe400000100c5 */
[----:B------:R-:W-:Y:S02]  /*17b80*/  IMAD.MOV.U32 R198, RZ, RZ, R195 ;  /* 0x000000ffffc67224 */ /* 0x000fe400078e00c3 */
[----:B------:R-:W-:Y:S01]  /*17b90*/  IMAD.MOV.U32 R195, RZ, RZ, R178 ;  /* 0x000000ffffc37224 */ /* 0x000fe200078e00b2 */
[----:B------:R-:W-:Y:S01]  /*17ba0*/  MOV R178, R169 ;  /* 0x000000a900b27202 */ /* 0x000fe20000000f00 */
[----:B------:R-:W-:Y:S02]  /*17bb0*/  IMAD.MOV.U32 R169, RZ, RZ, R157 ;  /* 0x000000ffffa97224 */ /* 0x000fe400078e009d */
[----:B------:R-:W-:-:S02]  /*17bc0*/  IMAD.MOV.U32 R157, RZ, RZ, R144 ;  /* 0x000000ffff9d7224 */ /* 0x000fc400078e0090 */
[----:B------:R-:W-:Y:S02]  /*17bd0*/  IMAD.MOV.U32 R144, RZ, RZ, R128 ;  /* 0x000000ffff907224 */ /* 0x000fe400078e0080 */
[----:B------:R-:W2:Y:S01]  /*17be0*/  LDL R128, [R1+0x8] ;  /* 0x0000080001807983 */ /* 0x000ea20000100800 */
[----:B------:R-:W-:Y:S01]  /*17bf0*/  IMAD.MOV.U32 R197, RZ, RZ, R199 ;  /* 0x000000ffffc57224 */ /* 0x000fe200078e00c7 */
[----:B------:R-:W-:Y:S01]  /*17c00*/  MOV R199, R176 ;  /* 0x000000b000c77202 */ /* 0x000fe20000000f00 */
[----:B------:R-:W-:Y:S02]  /*17c10*/  IMAD.MOV.U32 R176, RZ, RZ, R168 ;  /* 0x000000ffffb07224 */ /* 0x000fe400078e00a8 */
[----:B------:R-:W-:Y:S02]  /*17c20*/  FMUL.FTZ R7, R43, R4 ;  /* 0x000000042b077220 */ /* 0x000fe40000410000 */
[----:B------:R-:W-:Y:S01]  /*17c30*/  IMAD.MOV.U32 R168, RZ, RZ, R156 ;  /* 0x000000ffffa87224 */ /* 0x000fe200078e009c */
[----:B------:R-:W-:Y:S01]  /*17c40*/  MOV R156, R151 ;  /* 0x00000097009c7202 */ /* 0x000fe20000000f00 */
[----:B------:R-:W-:Y:S01]  /*17c50*/  IMAD.MOV.U32 R196, RZ, RZ, R199 ;  /* 0x000000ffffc47224 */ /* 0x000fe200078e00c7 */
[----:B------:R-:W-:Y:S01]  /*17c60*/  MOV R203, R198 ;  /* 0x000000c600cb7202 */ /* 0x000fe20000000f00 */
[----:B------:R4:W-:Y:S01]  /*17c70*/  MUFU.TANH R151, R7 ;  /* 0x0000000700977308 */ /* 0x0009e20000002400 */
[----:B------:R-:W-:Y:S01]  /*17c80*/  MOV R199, R156 ;  /* 0x0000009c00c77202 */ /* 0x000fe20000000f00 */
[----:B------:R-:W-:Y:S01]  /*17c90*/  IMAD.MOV.U32 R156, RZ, RZ, R127 ;  /* 0x000000ffff9c7224 */ /* 0x000fe200078e007f */
[----:B------:R-:W-:Y:S01]  /*17ca0*/  FSEL R127, R5, -INF , !P2 ;  /* 0xff800000057f7808 */ /* 0x000fe20005000000 */
[----:B------:R-:W-:-:S02]  /*17cb0*/  IMAD.MOV.U32 R198, RZ, RZ, R169 ;  /* 0x000000ffffc67224 */ /* 0x000fc400078e00a9 */
[CC--:B------:R-:W-:Y:S01]  /*17cc0*/  FFMA.FTZ R5, R132.reuse, R227.reuse, R203 ;  /* 0x000000e384057223 */ /* 0x0c0fe200000100cb */
[----:B------:R-:W-:Y:S01]  /*17cd0*/  MOV R203, R196 ;  /* 0x000000c400cb7202 */ /* 0x000fe20000000f00 */
[----:B------:R-:W-:Y:S02]  /*17ce0*/  IMAD.MOV.U32 R169, RZ, RZ, R144 ;  /* 0x000000ffffa97224 */ /* 0x000fe400078e0090 */
[----:B----4-:R-:W-:Y:S02]  /*17cf0*/  FFMA.FTZ R7, R132, R227, R197 ;  /* 0x000000e384077223 */ /* 0x010fe400000100c5 */
[----:B------:R-:W-:Y:S01]  /*17d00*/  IMAD.MOV.U32 R197, RZ, RZ, R195 ;  /* 0x000000ffffc57224 */ /* 0x000fe200078e00c3 */
[----:B------:R-:W-:Y:S01]  /*17d10*/  MOV R195, R178 ;  /* 0x000000b200c37202 */ /* 0x000fe20000000f00 */
[----:B------:R-:W-:Y:S02]  /*17d20*/  IMAD.MOV.U32 R178, RZ, RZ, R168 ;  /* 0x000000ffffb27224 */ /* 0x000fe400078e00a8 */
[----:B------:R-:W-:-:S02]  /*17d30*/  IMAD.MOV.U32 R168, RZ, RZ, R157 ;  /* 0x000000ffffa87224 */ /* 0x000fc400078e009d */
[----:B------:R-:W-:Y:S02]  /*17d40*/  IMAD.MOV.U32 R196, RZ, RZ, R197 ;  /* 0x000000ffffc47224 */ /* 0x000fe400078e00c5 */
[----:B------:R-:W-:Y:S01]  /*17d50*/  IMAD.MOV.U32 R197, RZ, RZ, R198 ;  /* 0x000000ffffc57224 */ /* 0x000fe200078e00c6 */
[----:B------:R-:W-:Y:S01]  /*17d60*/  MOV R198, R199 ;  /* 0x000000c700c67202 */ /* 0x000fe20000000f00 */
[----:B------:R-:W-:Y:S01]  /*17d70*/  IMAD.MOV.U32 R199, RZ, RZ, R168 ;  /* 0x000000ffffc77224 */ /* 0x000fe200078e00a8 */
[----:B------:R-:W-:Y:S01]  /*17d80*/  MOV R144, R131 ;  /* 0x0000008300907202 */ /* 0x000fe20000000f00 */
[----:B------:R-:W-:Y:S01]  /*17d90*/  IMAD.MOV.U32 R168, RZ, RZ, R169 ;  /* 0x000000ffffa87224 */ /* 0x000fe200078e00a9 */
[----:B------:R-:W-:Y:S01]  /*17da0*/  FSEL R131, R7, -INF , !P0 ;  /* 0xff80000007837808 */ /* 0x000fe20004000000 */
[----:B-1----:R-:W-:Y:S01]  /*17db0*/  FFMA.FTZ R7, R132, R225, R203 ;  /* 0x000000e184077223 */ /* 0x002fe200000100cb */
[----:B------:R-:W-:Y:S01]  /*17dc0*/  MOV R169, R158 ;  /* 0x0000009e00a97202 */ /* 0x000fe20000000f00 */
[----:B------:R-:W-:Y:S01]  /*17dd0*/  IMAD.MOV.U32 R200, RZ, RZ, R196 ;  /* 0x000000ffffc87224 */ /* 0x000fe200078e00c4 */
[----:B------:R-:W-:Y:S01]  /*17de0*/  MOV R202, R199 ;  /* 0x000000c700ca7202 */ /* 0x000fe20000000f00 */
[----:B------:R-:W-:-:S02]  /*17df0*/  IMAD.MOV.U32 R203, RZ, RZ, R168 ;  /* 0x000000ffffcb7224 */ /* 0x000fc400078e00a8 */
[----:B------:R-:W-:Y:S02]  /*17e00*/  IMAD.MOV.U32 R201, RZ, RZ, R198 ;  /* 0x000000ffffc97224 */ /* 0x000fe400078e00c6 */
[----:B------:R-:W-:Y:S01]  /*17e10*/  IMAD.MOV.U32 R168, RZ, RZ, R126 ;  /* 0x000000ffffa87224 */ /* 0x000fe200078e007e */
[----:B------:R-:W-:Y:S01]  /*17e20*/  FSEL R126, R5, -INF , !P1 ;  /* 0xff800000057e7808 */ /* 0x000fe20004800000 */
[----:B------:R-:W-:Y:S02]  /*17e30*/  FFMA.FTZ R5, R132, R236, R200 ;  /* 0x000000ec84057223 */ /* 0x000fe400000100c8 */
[----:B------:R-:W-:Y:S02]  /*17e40*/  IMAD.MOV.U32 R196, RZ, RZ, R169 ;  /* 0x000000ffffc47224 */ /* 0x000fe400078e00a9 */
[----:B------:R-:W-:Y:S02]  /*17e50*/  IMAD.MOV.U32 R206, RZ, RZ, R201 ;  /* 0x000000ffffce7224 */ /* 0x000fe400078e00c9 */
[----:B------:R-:W-:Y:S01]  /*17e60*/  IMAD.MOV.U32 R207, RZ, RZ, R202 ;  /* 0x000000ffffcf7224 */ /* 0x000fe200078e00ca */
[----:B------:R-:W-:Y:S01]  /*17e70*/  MOV R200, R203 ;  /* 0x000000cb00c87202 */ /* 0x000fe20000000f00 */
[----:B------:R-:W-:-:S02]  /*17e80*/  IMAD.MOV.U32 R202, RZ, RZ, R160 ;  /* 0x000000ffffca7224 */ /* 0x000fc400078e00a0 */
[----:B------:R-:W-:Y:S01]  /*17e90*/  IMAD.MOV.U32 R160, RZ, RZ, R140 ;  /* 0x000000ffffa07224 */ /* 0x000fe200078e008c */
[----:B------:R-:W-:Y:S01]  /*17ea0*/  FSEL R140, R5, -INF , !P6 ;  /* 0xff800000058c7808 */ /* 0x000fe20007000000 */
[----:B------:R-:W-:Y:S01]  /*17eb0*/  IMAD.MOV.U32 R201, RZ, RZ, R196 ;  /* 0x000000ffffc97224 */ /* 0x000fe200078e00c4 */
[----:B------:R-:W1:Y:S01]  /*17ec0*/  I2F R238, R139 ;  /* 0x0000008b00ee7306 */ /* 0x000e620000201400 */
[----:B------:R-:W-:Y:S01]  /*17ed0*/  FFMA.FTZ R5, R132, R236, R206 ;  /* 0x000000ec84057223 */ /* 0x000fe200000100ce */
[----:B------:R-:W-:Y:S01]  /*17ee0*/  MOV R203, R154 ;  /* 0x0000009a00cb7202 */ /* 0x000fe20000000f00 */
[----:B------:R-:W-:Y:S01]  /*17ef0*/  IMAD.MOV.U32 R206, RZ, RZ, R207 ;  /* 0x000000ffffce7224 */ /* 0x000fe200078e00cf */
[----:B------:R-:W-:Y:S01]  /*17f00*/  MOV R207, R200 ;  /* 0x000000c800cf7202 */ /* 0x000fe20000000f00 */
[----:B------:R-:W-:Y:S02]  /*17f10*/  IMAD.MOV.U32 R158, RZ, RZ, R153 ;  /* 0x000000ffff9e7224 */ /* 0x000fe400078e0099 */
[----:B------:R-:W-:Y:S01]  /*17f20*/  IMAD.MOV.U32 R153, RZ, RZ, R141 ;  /* 0x000000ffff997224 */ /* 0x000fe200078e008d */
[----:B------:R-:W-:Y:S01]  /*17f30*/  MOV R141, R187 ;  /* 0x000000bb008d7202 */ /* 0x000fe20000000f00 */
[----:B------:R-:W-:-:S02]  /*17f40*/  IMAD.MOV.U32 R200, RZ, RZ, R201 ;  /* 0x000000ffffc87224 */ /* 0x000fc400078e00c9 */
[----:B------:R-:W-:Y:S01]  /*17f50*/  IMAD.MOV.U32 R201, RZ, RZ, R202 ;  /* 0x000000ffffc97224 */ /* 0x000fe200078e00ca */
[----:B------:R-:W-:Y:S01]  /*17f60*/  MOV R202, R203 ;  /* 0x000000cb00ca7202 */ /* 0x000fe20000000f00 */
[C---:B------:R-:W-:Y:S01]  /*17f70*/  FFMA.FTZ R9, R132.reuse, R225, R3 ;  /* 0x000000e184097223 */ /* 0x040fe20000010003 */
[C---:B------:R-:W-:Y:S01]  /*17f80*/  ISETP.GE.AND P5, PT, R173.reuse, R8, PT ;  /* 0x00000008ad00720c */ /* 0x040fe20003fa6270 */
[----:B------:R-:W-:Y:S01]  /*17f90*/  IMAD.MOV.U32 R203, RZ, RZ, R197 ;  /* 0x000000ffffcb7224 */ /* 0x000fe200078e00c5 */
[----:B------:R-:W-:Y:S01]  /*17fa0*/  ISETP.GE.AND P3, PT, R173, R6, PT ;  /* 0x00000006ad00720c */ /* 0x000fe20003f66270 */
[----:B------:R-:W-:Y:S01]  /*17fb0*/  IMAD.MOV.U32 R197, RZ, RZ, R195 ;  /* 0x000000ffffc57224 */ /* 0x000fe200078e00c3 */
[----:B------:R-:W-:Y:S01]  /*17fc0*/  MOV R195, R162 ;  /* 0x000000a200c37202 */ /* 0x000fe20000000f00 */
[----:B------:R-:W-:Y:S01]  /*17fd0*/  IMAD.MOV.U32 R199, RZ, RZ, R141 ;  /* 0x000000ffffc77224 */ /* 0x000fe200078e008d */
[----:B------:R-:W-:Y:S02]  /*17fe0*/  MOV R196, R130 ;  /* 0x0000008200c47202 */ /* 0x000fe40000000f00 */
[----:B------:R-:W-:Y:S01]  /*17ff0*/  FSEL R141, R7, -INF , !P5 ;  /* 0xff800000078d7808 */ /* 0x000fe20006800000 */
[CC--:B------:R-:W-:Y:S01]  /*18000*/  FFMA.FTZ R7, R132.reuse, R226.reuse, R206 ;  /* 0x000000e284077223 */ /* 0x0c0fe200000100ce */
[----:B------:R-:W-:Y:S01]  /*18010*/  FSEL R130, R9, -INF , !P3 ;  /* 0xff80000009827808 */ /* 0x000fe20005800000 */
[----:B------:R-:W-:Y:S01]  /*18020*/  FFMA.FTZ R9, R132, R226, R207 ;  /* 0x000000e284097223 */ /* 0x000fe200000100cf */
[----:B------:R-:W-:Y:S01]  /*18030*/  ISETP.GE.AND P4, PT, R19, R6, PT ;  /* 0x000000061300720c */ /* 0x000fe20003f86270 */
[----:B------:R-:W-:Y:S01]  /*18040*/  IMAD.MOV.U32 R204, RZ, RZ, R200 ;  /* 0x000000ffffcc7224 */ /* 0x000fe200078e00c8 */
[----:B------:R-:W-:Y:S01]  /*18050*/  MOV R207, R197 ;  /* 0x000000c500cf7202 */ /* 0x000fe20000000f00 */
[----:B------:R-:W-:Y:S01]  /*18060*/  IMAD.MOV.U32 R206, RZ, RZ, R202 ;  /* 0x000000ffffce7224 */ /* 0x000fe200078e00ca */
[----:B------:R-:W-:Y:S01]  /*18070*/  MOV R205, R201 ;  /* 0x000000c900cd7202 */ /* 0x000fe20000000f00 */
[----:B------:R-:W-:Y:S01]  /*18080*/  IMAD.MOV.U32 R197, RZ, RZ, R195 ;  /* 0x000000ffffc57224 */ /* 0x000fe200078e00c3 */
[----:B------:R-:W4:Y:S01]  /*18090*/  I2F R228, R136 ;  /* 0x0000008800e47306 */ /* 0x000f220000201400 */
[----:B------:R-:W-:-:S02]  /*180a0*/  IMAD.MOV.U32 R202, RZ, RZ, R16 ;  /* 0x000000ffffca7224 */ /* 0x000fc400078e0010 */
[----:B------:R-:W-:Y:S01]  /*180b0*/  IMAD.MOV.U32 R195, RZ, RZ, R129 ;  /* 0x000000ffffc37224 */ /* 0x000fe200078e0081 */
[----:B------:R-:W-:Y:S01]  /*180c0*/  FSEL R129, R5, -INF , !P4 ;  /* 0xff80000005817808 */ /* 0x000fe20006000000 */
[C---:B-1----:R-:W-:Y:S01]  /*180d0*/  FFMA.FTZ R5, R132.reuse, R238, R204 ;  /* 0x000000ee84057223 */ /* 0x042fe200000100cc */
[----:B------:R-:W-:Y:S01]  /*180e0*/  ISETP.GE.AND P1, PT, R139, R8, PT ;  /* 0x000000088b00720c */ /* 0x000fe20003f26270 */
[----:B------:R-:W-:Y:S01]  /*180f0*/  IMAD.MOV.U32 R204, RZ, RZ, R206 ;  /* 0x000000ffffcc7224 */ /* 0x000fe200078e00ce */
[----:B------:R-:W-:Y:S01]  /*18100*/  MOV R115, R205 ;  /* 0x000000cd00737202 */ /* 0x000fe20000000f00 */
[----:B------:R-:W-:Y:S01]  /*18110*/  IMAD.MOV.U32 R205, RZ, RZ, R207 ;  /* 0x000000ffffcd7224 */ /* 0x000fe200078e00cf */
[----:B------:R-:W-:Y:S01]  /*18120*/  MOV R206, R202 ;  /* 0x000000ca00ce7202 */ /* 0x000fe20000000f00 */
[----:B------:R-:W-:Y:S01]  /*18130*/  IMAD.MOV.U32 R202, RZ, RZ, R161 ;  /* 0x000000ffffca7224 */ /* 0x000fe200078e00a1 */
[----:B------:R-:W1:Y:S01]  /*18140*/  I2F R239, R174 ;  /* 0x000000ae00ef7306 */ /* 0x000e620000201400 */
[----:B------:R-:W-:Y:S01]  /*18150*/  MOV R161, R144 ;  /* 0x0000009000a17202 */ /* 0x000fe20000000f00 */
[----:B------:R-:W-:Y:S01]  /*18160*/  IMAD.MOV.U32 R207, RZ, RZ, R165 ;  /* 0x000000ffffcf7224 */ /* 0x000fe200078e00a5 */
[----:B------:R-:W-:Y:S01]  /*18170*/  FSEL R144, R5, -INF , !P1 ;  /* 0xff80000005907808 */ /* 0x000fe20004800000 */
[----:B------:R-:W-:-:S02]  /*18180*/  FFMA.FTZ R5, R132, R238, R115 ;  /* 0x000000ee84057223 */ /* 0x000fc40000010073 */
[----:B------:R-:W-:Y:S01]  /*18190*/  IMAD.MOV.U32 R115, RZ, RZ, R204 ;  /* 0x000000ffff737224 */ /* 0x000fe200078e00cc */
[----:B------:R-:W-:Y:S01]  /*181a0*/  MOV R204, R205 ;  /* 0x000000cd00cc7202 */ /* 0x000fe20000000f00 */
[----:B------:R-:W-:Y:S01]  /*181b0*/  IMAD.MOV.U32 R205, RZ, RZ, R206 ;  /* 0x000000ffffcd7224 */ /* 0x000fe200078e00ce */
[----:B------:R-:W-:Y:S01]  /*181c0*/  ISETP.GE.AND P2, PT, R133, R8, PT ;  /* 0x000000088500720c */ /* 0x000fe20003f46270 */
[----:B------:R-:W-:Y:S01]  /*181d0*/  IMAD.MOV.U32 R206, RZ, RZ, R207 ;  /* 0x000000ffffce7224 */ /* 0x000fe200078e00cf */
[----:B------:R-:W-:Y:S02]  /*181e0*/  MOV R198, R153 ;  /* 0x0000009900c67202 */ /* 0x000fe40000000f00 */
[----:B------:R-:W-:Y:S02]  /*181f0*/  MOV R207, R202 ;  /* 0x000000ca00cf7202 */ /* 0x000fe40000000f00 */
[----:B------:R-:W-:Y:S01]  /*18200*/  MOV R201, R143 ;  /* 0x0000008f00c97202 */ /* 0x000fe20000000f00 */
[----:B------:R-:W-:Y:S01]  /*18210*/  IMAD.MOV.U32 R202, RZ, RZ, R198 ;  /* 0x000000ffffca7224 */ /* 0x000fe200078e00c6 */
[----:B------:R-:W-:Y:S01]  /*18220*/  FSEL R143, R7, -INF , !P2 ;  /* 0xff800000078f7808 */ /* 0x000fe20005000000 */
[----:B----4-:R-:W-:Y:S01]  /*18230*/  FFMA.FTZ R7, R132, R228, R115 ;  /* 0x000000e484077223 */ /* 0x010fe20000010073 */
[----:B------:R-:W-:Y:S01]  /*18240*/  ISETP.GE.AND P5, PT, R139, R6, PT ;  /* 0x000000068b00720c */ /* 0x000fe20003fa6270 */
[----:B------:R-:W-:Y:S01]  /*18250*/  IMAD.MOV.U32 R198, RZ, RZ, R179 ;  /* 0x000000ffffc67224 */ /* 0x000fe200078e00b3 */
[----:B------:R-:W-:Y:S01]  /*18260*/  MOV R179, R17 ;  /* 0x0000001100b37202 */ /* 0x000fe20000000f00 */
[----:B------:R-:W-:-:S02]  /*18270*/  IMAD.MOV.U32 R115, RZ, RZ, R205 ;  /* 0x000000ffff737224 */ /* 0x000fc400078e00cd */
[----:B------:R-:W-:Y:S02]  /*18280*/  IMAD.MOV.U32 R114, RZ, RZ, R204 ;  /* 0x000000ffff727224 */ /* 0x000fe400078e00cc */
[----:B------:R-:W-:Y:S01]  /*18290*/  IMAD.MOV.U32 R205, RZ, RZ, R207 ;  /* 0x000000ffffcd7224 */ /* 0x000fe200078e00cf */
[C---:B------:R-:W-:Y:S01]  /*182a0*/  ISETP.GE.AND P3, PT, R136.reuse, R8, PT ;  /* 0x000000088800720c */ /* 0x040fe20003f66270 */
[----:B------:R-:W-:Y:S01]  /*182b0*/  IMAD.MOV.U32 R200, RZ, RZ, R203 ;  /* 0x000000ffffc87224 */ /* 0x000fe200078e00cb */
[----:B------:R-:W-:Y:S02]  /*182c0*/  ISETP.GE.AND P6, PT, R136, R6, PT ;  /* 0x000000068800720c */ /* 0x000fe40003fc6270 */
[----:B------:R-:W-:Y:S01]  /*182d0*/  MOV R204, R206 ;  /* 0x000000ce00cc7202 */ /* 0x000fe20000000f00 */
[----:B------:R-:W-:Y:S01]  /*182e0*/  IMAD.MOV.U32 R206, RZ, RZ, R202 ;  /* 0x000000ffffce7224 */ /* 0x000fe200078e00ca */
[----:B------:R-:W-:Y:S01]  /*182f0*/  FSEL R136, R5, -INF , !P5 ;  /* 0xff80000005887808 */ /* 0x000fe20006800000 */
[----:B-1----:R-:W-:Y:S01]  /*18300*/  FFMA.FTZ R5, R132, R239, R114 ;  /* 0x000000ef84057223 */ /* 0x002fe20000010072 */
[----:B------:R-:W-:Y:S01]  /*18310*/  ISETP.GE.AND P4, PT, R174, R8, PT ;  /* 0x00000008ae00720c */ /* 0x000fe20003f86270 */
[----:B------:R-:W-:Y:S01]  /*18320*/  IMAD.MOV.U32 R113, RZ, RZ, R115 ;  /* 0x000000ffff717224 */ /* 0x000fe200078e0073 */
[----:B------:R-:W-:Y:S01]  /*18330*/  MOV R115, R205 ;  /* 0x000000cd00737202 */ /* 0x000fe20000000f00 */
[----:B------:R-:W-:Y:S01]  /*18340*/  IMAD.MOV.U32 R207, RZ, RZ, R179 ;  /* 0x000000ffffcf7224 */ /* 0x000fe200078e00b3 */
[----:B------:R-:W-:Y:S01]  /*18350*/  MOV R205, R200 ;  /* 0x000000c800cd7202 */ /* 0x000fe20000000f00 */
[----:B------:R-:W1:Y:S01]  /*18360*/  I2F R240, R214 ;  /* 0x000000d600f07306 */ /* 0x000e620000201400 */
[----:B------:R-:W-:-:S02]  /*18370*/  IMAD.MOV.U32 R114, RZ, RZ, R204 ;  /* 0x000000ffff727224 */ /* 0x000fc400078e00cc */
[----:B------:R-:W-:Y:S01]  /*18380*/  IMAD.MOV.U32 R200, RZ, RZ, R160 ;  /* 0x000000ffffc87224 */ /* 0x000fe200078e00a0 */
[----:B------:R-:W-:Y:S01]  /*18390*/  MOV R160, R146 ;  /* 0x0000009200a07202 */ /* 0x000fe20000000f00 */
[----:B------:R-:W-:Y:S01]  /*183a0*/  IMAD.MOV.U32 R204, RZ, RZ, R206 ;  /* 0x000000ffffcc7224 */ /* 0x000fe200078e00ce */
[----:B------:R-:W-:Y:S01]  /*183b0*/  FSEL R146, R5, -INF , !P4 ;  /* 0xff80000005927808 */ /* 0x000fe20006000000 */
[----:B------:R-:W-:Y:S02]  /*183c0*/  IMAD.MOV.U32 R162, RZ, RZ, R184 ;  /* 0x000000ffffa27224 */ /* 0x000fe400078e00b8 */
[----:B------:R-:W-:Y:S02]  /*183d0*/  IMAD.MOV.U32 R206, RZ, RZ, R207 ;  /* 0x000000ffffce7224 */ /* 0x000fe400078e00cf */
[----:B------:R-:W-:Y:S02]  /*183e0*/  IMAD.MOV.U32 R207, RZ, RZ, R196 ;  /* 0x000000ffffcf7224 */ /* 0x000fe400078e00c4 */
[----:B------:R-:W-:Y:S01]  /*183f0*/  FFMA.FTZ R5, R132, R239, R113 ;  /* 0x000000ef84057223 */ /* 0x000fe20000010071 */
[----:B------:R-:W-:Y:S01]  /*18400*/  ISETP.GE.AND P0, PT, R133, R6, PT ;  /* 0x000000068500720c */ /* 0x000fe20003f06270 */
[----:B------:R-:W-:Y:S01]  /*18410*/  IMAD.MOV.U32 R113, RZ, RZ, R114 ;  /* 0x000000ffff717224 */ /* 0x000fe200078e0072 */
[----:B------:R-:W-:Y:S01]  /*18420*/  MOV R114, R115 ;  /* 0x0000007300727202 */ /* 0x000fe20000000f00 */
[----:B------:R-:W4:Y:S01]  /*18430*/  I2F R241, R215 ;  /* 0x000000d700f17306 */ /* 0x000f220000201400 */
[----:B------:R-:W-:-:S02]  /*18440*/  IMAD.MOV.U32 R203, RZ, RZ, R162 ;  /* 0x000000ffffcb7224 */ /* 0x000fc400078e00a2 */
[----:B------:R-:W-:Y:S02]  /*18450*/  IMAD.MOV.U32 R115, RZ, RZ, R204 ;  /* 0x000000ffff737224 */ /* 0x000fe400078e00cc */
[----:B------:R-:W-:Y:S01]  /*18460*/  IMAD.MOV.U32 R204, RZ, RZ, R205 ;  /* 0x000000ffffcc7224 */ /* 0x000fe200078e00cd */
[----:B------:R-:W-:Y:S01]  /*18470*/  MOV R205, R207 ;  /* 0x000000cf00cd7202 */ /* 0x000fe20000000f00 */
[----:B------:R-:W-:Y:S02]  /*18480*/  IMAD.MOV.U32 R207, RZ, RZ, R200 ;  /* 0x000000ffffcf7224 */ /* 0x000fe400078e00c8 */
[----:B------:R-:W-:Y:S01]  /*18490*/  IMAD.MOV.U32 R200, RZ, RZ, R201 ;  /* 0x000000ffffc87224 */ /* 0x000fe200078e00c9 */
[----:B------:R-:W-:Y:S01]  /*184a0*/  MOV R201, R203 ;  /* 0x000000cb00c97202 */ /* 0x000fe20000000f00 */
[----:B------:R-:W-:Y:S02]  /*184b0*/  IMAD.MOV.U32 R203, RZ, RZ, R197 ;  /* 0x000000ffffcb7224 */ /* 0x000fe400078e00c5 */
[----:B------:R-:W-:Y:S01]  /*184c0*/  IMAD.MOV.U32 R197, RZ, RZ, R167 ;  /* 0x000000ffffc57224 */ /* 0x000fe200078e00a7 */
[----:B------:R-:W-:-:S02]  /*184d0*/  MOV R167, R252 ;  /* 0x000000fc00a77202 */ /* 0x000fc40000000f00 */
[----:B------:R-:W-:Y:S02]  /*184e0*/  MOV R179, R145 ;  /* 0x0000009100b37202 */ /* 0x000fe40000000f00 */
[----:B------:R-:W-:Y:S01]  /*184f0*/  FSEL R145, R7, -INF , !P3 ;  /* 0xff80000007917808 */ /* 0x000fe20005800000 */
[----:B-1----:R-:W-:Y:S01]  /*18500*/  FFMA.FTZ R7, R132, R240, R113 ;  /* 0x000000f084077223 */ /* 0x002fe20000010071 */
[----:B------:R-:W-:Y:S01]  /*18510*/  ISETP.GE.AND P2, PT, R174, R6, PT ;  /* 0x00000006ae00720c */ /* 0x000fe20003f46270 */
[----:B------:R-:W-:Y:S02]  /*18520*/  IMAD.MOV.U32 R112, RZ, RZ, R115 ;  /* 0x000000ffff707224 */ /* 0x000fe400078e0073 */
[----:B------:R-:W-:Y:S01]  /*18530*/  IMAD.MOV.U32 R113, RZ, RZ, R204 ;  /* 0x000000ffff717224 */ /* 0x000fe200078e00cc */
[----:B------:R-:W1:Y:S01]  /*18540*/  I2F R243, R216 ;  /* 0x000000d800f37306 */ /* 0x000e620000201400 */
[----:B------:R-:W-:Y:S01]  /*18550*/  IMAD.MOV.U32 R115, RZ, RZ, R207 ;  /* 0x000000ffff737224 */ /* 0x000fe200078e00cf */
[----:B------:R-:W-:Y:S01]  /*18560*/  MOV R169, R185 ;  /* 0x000000b900a97202 */ /* 0x000fe20000000f00 */
[----:B------:R-:W-:Y:S01]  /*18570*/  IMAD.MOV.U32 R157, RZ, RZ, R186 ;  /* 0x000000ffff9d7224 */ /* 0x000fe200078e00ba */
[----:B------:R-:W-:-:S02]  /*18580*/  ISETP.GE.AND P5, PT, R215, R8, PT ;  /* 0x00000008d700720c */ /* 0x000fc40003fa6270 */
[----:B------:R-:W-:Y:S02]  /*18590*/  MOV R90, R113 ;  /* 0x00000071005a7202 */ /* 0x000fe40000000f00 */
[----:B------:R-:W1:Y:S01]  /*185a0*/  I2F R245, R217 ;  /* 0x000000d900f57306 */ /* 0x000e620000201400 */
[-C--:B------:R-:W-:Y:S01]  /*185b0*/  ISETP.GE.AND P1, PT, R214, R6.reuse, PT ;  /* 0x00000006d600720c */ /* 0x080fe20003f26270 */
[----:B------:R-:W-:Y:S01]  /*185c0*/  IMAD.MOV.U32 R154, RZ, RZ, R155 ;  /* 0x000000ffff9a7224 */ /* 0x000fe200078e009b */
[----:B------:R-:W-:Y:S01]  /*185d0*/  MOV R204, R201 ;  /* 0x000000c900cc7202 */ /* 0x000fe20000000f00 */
[----:B------:R-:W-:Y:S01]  /*185e0*/  IMAD.MOV.U32 R155, RZ, RZ, R188 ;  /* 0x000000ffff9b7224 */ /* 0x000fe200078e00bc */
[----:B------:R-:W-:Y:S02]  /*185f0*/  MOV R201, R159 ;  /* 0x0000009f00c97202 */ /* 0x000fe40000000f00 */
[-C--:B------:R-:W-:Y:S01]  /*18600*/  ISETP.GE.AND P3, PT, R215, R6.reuse, PT ;  /* 0x00000006d700720c */ /* 0x080fe20003f66270 */
[----:B---3--:R-:W-:Y:S01]  /*18610*/  HMMA.16816.F32 R108, R20, R56, R76 ;  /* 0x00000038146c723c */ /* 0x008fe2000000184c */
[----:B------:R-:W-:Y:S01]  /*18620*/  IMAD.MOV.U32 R207, RZ, RZ, R200 ;  /* 0x000000ffffcf7224 */ /* 0x000fe200078e00c8 */
[----:B------:R-:W3:Y:S01]  /*18630*/  I2F R247, R218 ;  /* 0x000000da00f77306 */ /* 0x000ee20000201400 */
[----:B------:R-:W-:Y:S01]  /*18640*/  IADD3 R18, R2, 0x31, RZ ;  /* 0x0000003102127810 */ /* 0x000fe20007ffe0ff */
[----:B------:R-:W-:Y:S01]  /*18650*/  IMAD.MOV.U32 R196, RZ, RZ, R251 ;  /* 0x000000ffffc47224 */ /* 0x000fe200078e00fb */
[----:B------:R-:W-:Y:S01]  /*18660*/  ISETP.GE.AND P4, PT, R216, R6, PT ;  /* 0x00000006d800720c */ /* 0x000fe20003f86270 */
[----:B------:R1:W5:Y:S04]  /*18670*/  LDL.LU R186, [R1+0x1b8] ;  /* 0x0001b80001ba7983 */ /* 0x0003680000300800 */
[----:B------:R-:W1:Y:S01]  /*18680*/  I2F R119, R18 ;  /* 0x0000001200777306 */ /* 0x000e620000201400 */
[----:B------:R-:W-:-:S02]  /*18690*/  IADD3 R95, R2, 0x38, RZ ;  /* 0x00000038025f7810 */ /* 0x000fc40007ffe0ff */
[----:B------:R-:W-:Y:S01]  /*186a0*/  MOV R202, R198 ;  /* 0x000000c600ca7202 */ /* 0x000fe20000000f00 */
[----:B------:R-:W-:Y:S01]  /*186b0*/  IMAD.MOV.U32 R198, RZ, RZ, R148 ;  /* 0x000000ffffc67224 */ /* 0x000fe200078e0094 */
[----:B------:R-:W-:Y:S01]  /*186c0*/  HMMA.16816.F32 R104, R24, R80, R208 ;  /* 0x000000501868723c */ /* 0x000fe200000018d0 */
[----:B------:R-:W-:Y:S01]  /*186d0*/  IADD3 R93, R2, 0x39, RZ ;  /* 0x00000039025d7810 */ /* 0x000fe20007ffe0ff */
[----:B--2---:R-:W-:Y:S01]  /*186e0*/  IMAD.MOV.U32 R165, RZ, RZ, R128 ;  /* 0x000000ffffa57224 */ /* 0x004fe200078e0080 */
[----:B------:R-:W-:Y:S01]  /*186f0*/  FSEL R128, R9, -INF , !P0 ;  /* 0xff80000009807808 */ /* 0x000fe20004000000 */
[----:B------:R-:W-:-:S04]  /*18700*/  FFMA.FTZ R9, R132, R228, R250 ;  /* 0x000000e484097223 */ /* 0x000fc800000100fa */
[----:B------:R-:W-:Y:S08]  /*18710*/  HMMA.16816.F32 R44, R12, R32, R64 ;  /* 0x000000200c2c723c */ /* 0x000ff00000001840 */
[----:B------:R-:W-:Y:S01]  /*18720*/  HMMA.16816.F32 R120, R20, R58, R72 ;  /* 0x0000003a1478723c */ /* 0x000fe20000001848 */
[----:B------:R-:W-:Y:S01]  /*18730*/  FSEL R133, R9, -INF , !P6 ;  /* 0xff80000009857808 */ /* 0x000fe20007000000 */
[----:B------:R-:W-:Y:S01]  /*18740*/  FFMA.FTZ R9, R132, R240, R114 ;  /* 0x000000f084097223 */ /* 0x000fe20000010072 */
[----:B------:R-:W-:Y:S01]  /*18750*/  MOV R114, R205 ;  /* 0x000000cd00727202 */ /* 0x000fe20000000f00 */
[----:B------:R-:W-:Y:S01]  /*18760*/  IMAD.MOV.U32 R205, RZ, RZ, R203 ;  /* 0x000000ffffcd7224 */ /* 0x000fe200078e00cb */
[----:B------:R-:W-:Y:S01]  /*18770*/  IADD3 R30, R2, 0x48, RZ ;  /* 0x00000048021e7810 */ /* 0x000fe20007ffe0ff */
[----:B------:R-:W-:-:S02]  /*18780*/  IMAD.MOV.U32 R203, RZ, RZ, R167 ;  /* 0x000000ffffcb7224 */ /* 0x000fc400078e00a7 */
[C---:B------:R-:W-:Y:S01]  /*18790*/  HMMA.16816.F32 R96, R12.reuse, R60, R36 ;  /* 0x0000003c0c60723c */ /* 0x040fe20000001824 */
[----:B------:R-:W-:Y:S01]  /*187a0*/  IMAD.MOV.U32 R167, RZ, RZ, R147 ;  /* 0x000000ffffa77224 */ /* 0x000fe200078e0093 */
[----:B------:R-:W-:Y:S01]  /*187b0*/  FSEL R147, R5, -INF , !P2 ;  /* 0xff80000005937808 */ /* 0x000fe20005000000 */
[----:B----4-:R-:W-:Y:S01]  /*187c0*/  FFMA.FTZ R5, R132, R241, R112 ;  /* 0x000000f184057223 */ /* 0x010fe20000010070 */
        /* <DEDUP_REMOVED lines=9> */
[----:B------:R-:W-:Y:S01]  /*18860*/  FFMA.FTZ R5, R132, R241, R90 ;  /* 0x000000f184057223 */ /* 0x000fe2000001005a */
[----:B------:R-:W-:Y:S01]  /*18870*/  IADD3 R40, R2, 0x50, RZ ;  /* 0x0000005002287810 */ /* 0x000fe20007ffe0ff */
[----:B------:R-:W-:Y:S01]  /*18880*/  IMAD.MOV.U32 R90, RZ, RZ, R91 ;  /* 0x000000ffff5a7224 */ /* 0x000fe200078e005b */
[----:B------:R-:W-:Y:S01]  /*18890*/  MOV R91, R112 ;  /* 0x00000070005b7202 */ /* 0x000fe20000000f00 */
[----:B------:R-:W-:Y:S01]  /*188a0*/  IMAD.MOV.U32 R205, RZ, RZ, R156 ;  /* 0x000000ffffcd7224 */ /* 0x000fe200078e009c */
[----:B------:R-:W-:Y:S01]  /*188b0*/  ISETP.GE.AND P0, PT, R214, R8, PT ;  /* 0x00000008d600720c */ /* 0x000fe20003f06270 */
[----:B------:R-:W-:Y:S01]  /*188c0*/  IMAD.MOV.U32 R112, RZ, RZ, R113 ;  /* 0x000000ffff707224 */ /* 0x000fe200078e0071 */
[----:B------:R-:W-:Y:S01]  /*188d0*/  IADD3 R43, R2, 0x69, RZ ;  /* 0x00000069022b7810 */ /* 0x000fe20007ffe0ff */
[----:B------:R-:W-:Y:S01]  /*188e0*/  IMAD.MOV.U32 R113, RZ, RZ, R114 ;  /* 0x000000ffff717224 */ /* 0x000fe200078e0072 */
[----:B------:R-:W-:Y:S01]  /*188f0*/  MOV R114, R115 ;  /* 0x0000007300727202 */ /* 0x000fe20000000f00 */
[----:B------:R-:W-:Y:S01]  /*18900*/  IMAD.MOV.U32 R115, RZ, RZ, R205 ;  /* 0x000000ffff737224 */ /* 0x000fe200078e00cd */
[----:B------:R-:W-:Y:S01]  /*18910*/  FSEL R159, R7, -INF , !P0 ;  /* 0xff800000079f7808 */ /* 0x000fe20004000000 */
[----:B------:R-:W-:Y:S01]  /*18920*/  IMAD.MOV.U32 R205, RZ, RZ, R158 ;  /* 0x000000ffffcd7224 */ /* 0x000fe200078e009e */
[----:B------:R-:W-:Y:S01]  /*18930*/  FSEL R156, R9, -INF , !P1 ;  /* 0xff800000099c7808 */ /* 0x000fe20004800000 */
[CC--:B-1----:R-:W-:Y:S01]  /*18940*/  FFMA.FTZ R7, R132.reuse, R243.reuse, R90 ;  /* 0x000000f384077223 */ /* 0x0c2fe2000001005a */
[----:B------:R-:W-:Y:S01]  /*18950*/  HMMA.16816.F32 R68, R12, R34, R68 ;  /* 0x000000220c44723c */ /* 0x000fe20000001844 */
[----:B------:R-:W-:Y:S01]  /*18960*/  FFMA.FTZ R9, R132, R243, R91 ;  /* 0x000000f384097223 */ /* 0x000fe2000001005b */
[----:B------:R-:W-:Y:S01]  /*18970*/  MOV R91, R114 ;  /* 0x00000072005b7202 */ /* 0x000fe20000000f00 */
[----:B------:R-:W-:Y:S01]  /*18980*/  IMAD.MOV.U32 R89, RZ, RZ, R112 ;  /* 0x000000ffff597224 */ /* 0x000fe200078e0070 */
[C---:B------:R-:W-:Y:S01]  /*18990*/  IADD3 R42, R2.reuse, 0x71, RZ ;  /* 0x00000071022a7810 */ /* 0x040fe20007ffe0ff */
[----:B------:R-:W-:Y:S01]  /*189a0*/  IMAD.MOV.U32 R90, RZ, RZ, R113 ;  /* 0x000000ffff5a7224 */ /* 0x000fe200078e0071 */
[C---:B------:R-:W-:Y:S01]  /*189b0*/  IADD3 R31, R2.reuse, 0x70, RZ ;  /* 0x00000070021f7810 */ /* 0x040fe20007ffe0ff */
[----:B------:R-:W-:Y:S01]  /*189c0*/  IMAD.MOV.U32 R112, RZ, RZ, R115 ;  /* 0x000000ffff707224 */ /* 0x000fe200078e0073 */
[----:B------:R-:W-:Y:S01]  /*189d0*/  IADD3 R19, R2, 0x80, RZ ;  /* 0x0000008002137810 */ /* 0x000fe20007ffe0ff */
[----:B------:R-:W-:Y:S01]  /*189e0*/  IMAD.MOV.U32 R115, RZ, RZ, R155 ;  /* 0x000000ffff737224 */ /* 0x000fe200078e009b */
[----:B------:R-:W-:Y:S01]  /*189f0*/  FSEL R155, R5, -INF , !P3 ;  /* 0xff800000059b7808 */ /* 0x000fe20005800000 */
[----:B------:R-:W-:Y:S01]  /*18a00*/  IMAD.MOV.U32 R113, RZ, RZ, R205 ;  /* 0x000000ffff717224 */ /* 0x000fe200078e00cd */
[----:B------:R-:W-:Y:S01]  /*18a10*/  ISETP.GE.AND P2, PT, R217, R8, PT ;  /* 0x00000008d900720c */ /* 0x000fe20003f46270 */
[C---:B------:R-:W-:Y:S01]  /*18a20*/  FFMA.FTZ R5, R132.reuse, R245, R89 ;  /* 0x000000f584057223 */ /* 0x040fe20000010059 */
        /* <DEDUP_REMOVED lines=11> */
[----:B------:R-:W-:Y:S01]  /*18ae0*/  IMAD.MOV.U32 R115, RZ, RZ, R196 ;  /* 0x000000ffff737224 */ /* 0x000fe200078e00c4 */
[----:B------:R-:W-:Y:S01]  /*18af0*/  IADD3 R11, R2, 0x90, RZ ;  /* 0x00000090020b7810 */ /* 0x000fe20007ffe0ff */
[----:B------:R-:W-:Y:S01]  /*18b00*/  IMAD.MOV.U32 R207, RZ, RZ, R220 ;  /* 0x000000ffffcf7224 */ /* 0x000fe200078e00dc */
[----:B------:R1:W5:Y:S01]  /*18b10*/  LDL.LU R187, [R1+0x1b4] ;  /* 0x0001b40001bb7983 */ /* 0x0003620000300800 */
        /* <DEDUP_REMOVED lines=18> */
[----:B------:R-:W-:Y:S01]  /*18c40*/  FSEL R154, R9, -INF , !P4 ;  /* 0xff800000099a7808 */ /* 0x000fe20006000000 */
[C---:B---3--:R-:W-:Y:S01]  /*18c50*/  FFMA.FTZ R7, R132.reuse, R247, R79 ;  /* 0x000000f784077223 */ /* 0x048fe2000001004f */
[----:B------:R-:W-:Y:S01]  /*18c60*/  MOV R79, R112 ;  /* 0x00000070004f7202 */ /* 0x000fe20000000f00 */
[----:B------:R-:W-:Y:S01]  /*18c70*/  IMAD.MOV.U32 R89, RZ, RZ, R204 ;  /* 0x000000ffff597224 */ /* 0x000fe200078e00cc */
[----:B------:R-:W-:Y:S01]  /*18c80*/  MOV R204, R203 ;  /* 0x000000cb00cc7202 */ /* 0x000fe20000000f00 */
[----:B------:R-:W-:Y:S01]  /*18c90*/  FFMA.FTZ R9, R132, R247, R88 ;  /* 0x000000f784097223 */ /* 0x000fe20000010058 */
[----:B------:R-:W2:Y:S01]  /*18ca0*/  I2F R117, R95 ;  /* 0x0000005f00757306 */ /* 0x000ea20000201400 */
[----:B------:R-:W-:Y:S01]  /*18cb0*/  IMAD.MOV.U32 R88, RZ, RZ, R115 ;  /* 0x000000ffff587224 */ /* 0x000fe200078e0073 */
[----:B------:R-:W-:Y:S01]  /*18cc0*/  ISETP.GE.AND P3, PT, R18, R8, PT ;  /* 0x000000081200720c */ /* 0x000fe20003f66270 */
[----:B------:R-:W-:Y:S01]  /*18cd0*/  IMAD.MOV.U32 R203, RZ, RZ, R161 ;  /* 0x000000ffffcb7224 */ /* 0x000fe200078e00a1 */
[----:B------:R-:W-:Y:S01]  /*18ce0*/  FSEL R161, R5, -INF , !P0 ;  /* 0xff80000005a17808 */ /* 0x000fe20004000000 */
[----:B------:R-:W-:-:S03]  /*18cf0*/  IMAD.MOV.U32 R168, RZ, RZ, R249 ;  /* 0x000000ffffa87224 */ /* 0x000fc600078e00f9 */
[----:B------:R-:W3:Y:S01]  /*18d00*/  I2F R94, R93 ;  /* 0x0000005d005e7306 */ /* 0x000ee20000201400 */
[----:B------:R-:W-:Y:S01]  /*18d10*/  IMAD.MOV.U32 R115, RZ, RZ, R199 ;  /* 0x000000ffff737224 */ /* 0x000fe200078e00c7 */
[----:B------:R-:W-:Y:S01]  /*18d20*/  ISETP.GE.AND P1, PT, R218, R8, PT ;  /* 0x00000008da00720c */ /* 0x000fe20003f26270 */
[----:B------:R-:W-:Y:S01]  /*18d30*/  FFMA.FTZ R5, R132, R119, R78 ;  /* 0x0000007784057223 */ /* 0x000fe2000001004e */
[----:B------:R-:W-:Y:S01]  /*18d40*/  MOV R78, R89 ;  /* 0x00000059004e7202 */ /* 0x000fe20000000f00 */
[----:B------:R-:W-:Y:S01]  /*18d50*/  IMAD.MOV.U32 R210, RZ, RZ, R79 ;  /* 0x000000ffffd27224 */ /* 0x000fe200078e004f */
[----:B------:R-:W-:Y:S01]  /*18d60*/  ISETP.GE.AND P5, PT, R218, R6, PT ;  /* 0x00000006da00720c */ /* 0x000fe20003fa6270 */
[----:B------:R-:W-:Y:S01]  /*18d70*/  IMAD.MOV.U32 R211, RZ, RZ, R88 ;  /* 0x000000ffffd37224 */ /* 0x000fe200078e0058 */
[----:B------:R-:W-:Y:S01]  /*18d80*/  IADD3 R33, R2, 0x40, RZ ;  /* 0x0000004002217810 */ /* 0x000fe20007ffe0ff */
[----:B------:R-:W-:Y:S01]  /*18d90*/  IMAD.MOV.U32 R88, RZ, RZ, R198 ;  /* 0x000000ffff587224 */ /* 0x000fe200078e00c6 */
[----:B------:R-:W-:Y:S01]  /*18da0*/  HMMA.16816.F32 R72, R12, R28, R48 ;  /* 0x0000001c0c48723c */ /* 0x000fe20000001830 */
[----:B------:R-:W-:Y:S01]  /*18db0*/  IMAD.MOV.U32 R79, RZ, RZ, R115 ;  /* 0x000000ffff4f7224 */ /* 0x000fe200078e0073 */
[----:B------:R-:W-:Y:S01]  /*18dc0*/  I2F R52, R41 ;  /* 0x0000002900347306 */ /* 0x000fe20000201400 */
[----:B------:R-:W-:Y:S01]  /*18dd0*/  IMAD.MOV.U32 R198, RZ, RZ, R168 ;  /* 0x000000ffffc67224 */ /* 0x000fe200078e00a8 */
[----:B------:R-:W-:Y:S01]  /*18de0*/  FSEL R168, R5, -INF , !P3 ;  /* 0xff80000005a87808 */ /* 0x000fe20005800000 */
[----:B------:R-:W-:Y:S01]  /*18df0*/  FFMA.FTZ R5, R132, R119, R210 ;  /* 0x0000007784057223 */ /* 0x000fe200000100d2 */
[----:B------:R-:W-:Y:S01]  /*18e00*/  MOV R89, R178 ;  /* 0x000000b200597202 */ /* 0x000fe20000000f00 */
[----:B------:R-:W-:-:S03]  /*18e10*/  IMAD.MOV.U32 R210, RZ, RZ, R211 ;  /* 0x000000ffffd27224 */ /* 0x000fc600078e00d3 */
[----:B------:R-:W-:Y:S01]  /*18e20*/  I2F R56, R40 ;  /* 0x0000002800387306 */ /* 0x000fe20000201400 */
[----:B------:R-:W-:Y:S01]  /*18e30*/  IMAD.MOV.U32 R211, RZ, RZ, R78 ;  /* 0x000000ffffd37224 */ /* 0x000fe200078e004e */
[----:B------:R-:W-:Y:S01]  /*18e40*/  MOV R78, R79 ;  /* 0x0000004f004e7202 */ /* 0x000fe20000000f00 */
[----:B------:R-:W-:Y:S02]  /*18e50*/  IMAD.MOV.U32 R79, RZ, RZ, R88 ;  /* 0x000000ffff4f7224 */ /* 0x000fe400078e0058 */
[----:B------:R-:W-:Y:S01]  /*18e60*/  IMAD.MOV.U32 R200, RZ, RZ, R152 ;  /* 0x000000ffffc87224 */ /* 0x000fe200078e0098 */
[----:B------:R-:W-:Y:S01]  /*18e70*/  ISETP.GE.AND P2, PT, R95, R6, PT ;  /* 0x000000065f00720c */ /* 0x000fe20003f46270 */
        /* <DEDUP_REMOVED lines=8> */
[----:B--2---:R-:W-:Y:S01]  /*18f00*/  FFMA.FTZ R7, R132, R117, R210 ;  /* 0x0000007584077223 */ /* 0x004fe200000100d2 */
[----:B------:R-:W-:Y:S01]  /*18f10*/  ISETP.GE.AND P6, PT, R18, R6, PT ;  /* 0x000000061200720c */ /* 0x000fe20003fc6270 */
[----:B------:R-:W-:Y:S01]  /*18f20*/  IMAD.MOV.U32 R210, RZ, RZ, R88 ;  /* 0x000000ffffd27224 */ /* 0x000fe200078e0058 */
[----:B------:R-:W-:Y:S01]  /*18f30*/  MOV R209, R79 ;  /* 0x0000004f00d17202 */ /* 0x000fe20000000f00 */
[----:B------:R-:W-:Y:S01]  /*18f40*/  IMAD.MOV.U32 R197, RZ, RZ, R219 ;  /* 0x000000ffffc57224 */ /* 0x000fe200078e00db */
[C---:B------:R-:W-:Y:S01]  /*18f50*/  IADD3 R32, R2.reuse, 0x58, RZ ;  /* 0x0000005802207810 */ /* 0x040fe20007ffe0ff */
[----:B------:R-:W-:Y:S01]  /*18f60*/  IMAD.MOV.U32 R178, RZ, RZ, R165 ;  /* 0x000000ffffb27224 */ /* 0x000fe200078e00a5 */
[----:B------:R-:W-:Y:S01]  /*18f70*/  FSEL R165, R9, -INF , !P5 ;  /* 0xff80000009a57808 */ /* 0x000fe20006800000 */
[----:B------:R-:W-:Y:S01]  /*18f80*/  IMAD.MOV.U32 R88, RZ, RZ, R90 ;  /* 0x000000ffff587224 */ /* 0x000fe200078e005a */
[C---:B------:R-:W-:Y:S01]  /*18f90*/  IADD3 R38, R2.reuse, 0x60, RZ ;  /* 0x0000006002267810 */ /* 0x040fe20007ffe0ff */
[----:B------:R-:W-:Y:S01]  /*18fa0*/  IMAD.MOV.U32 R208, RZ, RZ, R78 ;  /* 0x000000ffffd07224 */ /* 0x000fe200078e004e */
[----:B------:R-:W-:Y:S01]  /*18fb0*/  IADD3 R36, R2, 0x68, RZ ;  /* 0x0000006802247810 */ /* 0x000fe20007ffe0ff */
[----:B------:R-:W-:Y:S01]  /*18fc0*/  IMAD.MOV.U32 R90, RZ, RZ, R113 ;  /* 0x000000ffff5a7224 */ /* 0x000fe200078e0071 */
[----:B------:R-:W-:Y:S01]  /*18fd0*/  I2F R65, R43 ;  /* 0x0000002b00417306 */ /* 0x000fe20000201400 */
[C---:B------:R-:W-:Y:S01]  /*18fe0*/  FFMA.FTZ R9, R132.reuse, R117, R211 ;  /* 0x0000007584097223 */ /* 0x040fe200000100d3 */
[----:B------:R-:W-:Y:S01]  /*18ff0*/  MOV R211, R91 ;  /* 0x0000005b00d37202 */ /* 0x000fe20000000f00 */
[----:B------:R-:W-:Y:S01]  /*19000*/  IMAD.MOV.U32 R113, RZ, RZ, R196 ;  /* 0x000000ffff717224 */ /* 0x000fe200078e00c4 */
[----:B------:R-:W-:Y:S01]  /*19010*/  MOV R196, R164 ;  /* 0x000000a400c47202 */ /* 0x000fe20000000f00 */
[----:B------:R-:W-:Y:S01]  /*19020*/  IMAD.MOV.U32 R79, RZ, RZ, R166 ;  /* 0x000000ffff4f7224 */ /* 0x000fe200078e00a6 */
[----:B------:R-:W-:Y:S01]  /*19030*/  FSEL R164, R5, -INF , !P6 ;  /* 0xff80000005a47808 */ /* 0x000fe20007000000 */
[----:B------:R-:W-:Y:S01]  /*19040*/  IMAD.MOV.U32 R112, RZ, RZ, R197 ;  /* 0x000000ffff707224 */ /* 0x000fe200078e00c5 */
[----:B------:R-:W-:Y:S01]  /*19050*/  ISETP.GE.AND P0, PT, R93, R8, PT ;  /* 0x000000085d00720c */ /* 0x000fe20003f06270 */
[-C--:B---3--:R-:W-:Y:S01]  /*19060*/  FFMA.FTZ R5, R132, R94.reuse, R208 ;  /* 0x0000005e84057223 */ /* 0x088fe200000100d0 */
[----:B------:R-:W-:Y:S01]  /*19070*/  MOV R81, R209 ;  /* 0x000000d100517202 */ /* 0x000fe20000000f00 */
[----:B------:R-:W-:Y:S01]  /*19080*/  IMAD.MOV.U32 R208, RZ, RZ, R210 ;  /* 0x000000ffffd07224 */ /* 0x000fe200078e00d2 */
[----:B------:R-:W-:Y:S01]  /*19090*/  MOV R210, R79 ;  /* 0x0000004f00d27202 */ /* 0x000fe20000000f00 */
[----:B------:R-:W-:Y:S01]  /*190a0*/  IMAD.MOV.U32 R91, RZ, RZ, R142 ;  /* 0x000000ffff5b7224 */ /* 0x000fe200078e008e */
[----:B------:R-:W-:Y:S01]  /*190b0*/  IADD3 R28, R2, 0x41, RZ ;  /* 0x00000041021c7810 */ /* 0x000fe20007ffe0ff */
[----:B------:R-:W-:Y:S01]  /*190c0*/  IMAD.MOV.U32 R209, RZ, RZ, R211 ;  /* 0x000000ffffd17224 */ /* 0x000fe200078e00d3 */
[----:B------:R-:W2:Y:S01]  /*190d0*/  I2F R57, R33 ;  /* 0x0000002100397306 */ /* 0x000ea20000201400 */
[----:B------:R-:W-:Y:S01]  /*190e0*/  IMAD.MOV.U32 R79, RZ, RZ, R112 ;  /* 0x000000ffff4f7224 */ /* 0x000fe200078e0070 */
[----:B------:R-:W-:Y:S01]  /*190f0*/  MOV R112, R167 ;  /* 0x000000a700707202 */ /* 0x000fe20000000f00 */
[----:B------:R-:W-:Y:S01]  /*19100*/  IMAD.MOV.U32 R211, RZ, RZ, R91 ;  /* 0x000000ffffd37224 */ /* 0x000fe200078e005b */
[----:B------:R-:W-:Y:S01]  /*19110*/  FSEL R167, R5, -INF , !P0 ;  /* 0xff80000005a77808 */ /* 0x000fe20004000000 */
[----:B------:R-:W-:Y:S01]  /*19120*/  FFMA.FTZ R5, R132, R94, R81 ;  /* 0x0000005e84057223 */ /* 0x000fe20000010051 */
[----:B------:R-:W-:Y:S01]  /*19130*/  MOV R91, R204 ;  /* 0x000000cc005b7202 */ /* 0x000fe20000000f00 */
[----:B------:R-:W-:Y:S01]  /*19140*/  IMAD.MOV.U32 R81, RZ, RZ, R208 ;  /* 0x000000ffff517224 */ /* 0x000fe200078e00d0 */
[----:B------:R-:W3:Y:S01]  /*19150*/  I2F R53, R28 ;  /* 0x0000001c00357306 */ /* 0x000ee20000201400 */
[----:B------:R-:W-:Y:S01]  /*19160*/  MOV R208, R209 ;  /* 0x000000d100d07202 */ /* 0x000fe20000000f00 */
[----:B------:R-:W-:-:S02]  /*19170*/  IMAD.MOV.U32 R209, RZ, RZ, R210 ;  /* 0x000000ffffd17224 */ /* 0x000fc400078e00d2 */
[----:B------:R-:W-:Y:S01]  /*19180*/  FMUL.FTZ R10, R44, R4 ;  /* 0x000000042c0a7220 */ /* 0x000fe20000410000 */
[----:B------:R-:W-:Y:S01]  /*19190*/  IADD3 R37, R2, 0x79, RZ ;  /* 0x0000007902257810 */ /* 0x000fe20007ffe0ff */
[----:B------:R-:W-:Y:S01]  /*191a0*/  IMAD.MOV.U32 R210, RZ, RZ, R79 ;  /* 0x000000ffffd27224 */ /* 0x000fe200078e004f */
[----:B------:R-:W-:Y:S01]  /*191b0*/  MOV R79, R91 ;  /* 0x0000005b004f7202 */ /* 0x000fe20000000f00 */
[----:B------:R-:W-:Y:S01]  /*191c0*/  IMAD.MOV.U32 R91, RZ, RZ, R206 ;  /* 0x000000ffff5b7224 */ /* 0x000fe200078e00ce */
[----:B------:R-:W-:Y:S01]  /*191d0*/  I2F R66, R42 ;  /* 0x0000002a00427306 */ /* 0x000fe20000201400 */
[----:B------:R-:W-:Y:S01]  /*191e0*/  IMAD.MOV.U32 R206, RZ, RZ, R202 ;  /* 0x000000ffffce7224 */ /* 0x000fe200078e00ca */
[----:B------:R-:W-:Y:S01]  /*191f0*/  MOV R202, R203 ;  /* 0x000000cb00ca7202 */ /* 0x000fe20000000f00 */
[----:B------:R-:W-:Y:S01]  /*19200*/  IMAD.MOV.U32 R205, RZ, RZ, R149 ;  /* 0x000000ffffcd7224 */ /* 0x000fe200078e0095 */
[----:B------:R-:W-:Y:S01]  /*19210*/  ISETP.GE.AND P4, PT, R95, R8, PT ;  /* 0x000000085f00720c */ /* 0x000fe20003f86270 */
[----:B------:R-:W-:Y:S01]  /*19220*/  IMAD.MOV.U32 R39, RZ, RZ, R208 ;  /* 0x000000ffff277224 */ /* 0x000fe200078e00d0 */
[----:B------:R-:W-:Y:S01]  /*19230*/  MOV R80, R210 ;  /* 0x000000d200507202 */ /* 0x000fe20000000f00 */
[----:B------:R-:W-:Y:S01]  /*19240*/  IMAD.MOV.U32 R210, RZ, RZ, R91 ;  /* 0x000000ffffd27224 */ /* 0x000fe200078e005b */
[----:B------:R-:W-:Y:S01]  /*19250*/  ISETP.GE.AND P1, PT, R93, R6, PT ;  /* 0x000000065d00720c */ /* 0x000fe20003f26270 */
[----:B------:R-:W-:Y:S01]  /*19260*/  IMAD.MOV.U32 R208, RZ, RZ, R202 ;  /* 0x000000ffffd07224 */ /* 0x000fe200078e00ca */
[----:B------:R-:W-:Y:S01]  /*19270*/  FSEL R166, R7, -INF , !P4 ;  /* 0xff80000007a67808 */ /* 0x000fe20006000000 */
[----:B--2---:R-:W-:Y:S01]  /*19280*/  FFMA.FTZ R7, R132, R57, R81 ;  /* 0x0000003984077223 */ /* 0x004fe20000010051 */
[----:B------:R-:W-:Y:S01]  /*19290*/  MOV R115, R191 ;  /* 0x000000bf00737202 */ /* 0x000fe20000000f00 */
[----:B------:R-:W2:Y:S01]  /*192a0*/  I2F R51, R30 ;  /* 0x0000001e00337306 */ /* 0x000ea20000201400 */
[----:B------:R-:W-:Y:S01]  /*192b0*/  MOV R91, R206 ;  /* 0x000000ce005b7202 */ /* 0x000fe20000000f00 */
[----:B------:R-:W-:Y:S01]  /*192c0*/  IMAD.MOV.U32 R81, RZ, RZ, R79 ;  /* 0x000000ffff517224 */ /* 0x000fe200078e004f */
[----:B------:R-:W-:Y:S01]  /*192d0*/  IADD3 R35, R2, 0x81, RZ ;  /* 0x0000008102237810 */ /* 0x000fe20007ffe0ff */
[----:B------:R-:W-:Y:S01]  /*192e0*/  IMAD.MOV.U32 R206, RZ, RZ, R170 ;  /* 0x000000ffffce7224 */ /* 0x000fe200078e00aa */
[----:B------:R-:W-:Y:S01]  /*192f0*/  FSEL R170, R5, -INF , !P1 ;  /* 0xff80000005aa7808 */ /* 0x000fe20004800000 */
[----:B------:R-:W-:Y:S01]  /*19300*/  IMAD.MOV.U32 R212, RZ, RZ, R80 ;  /* 0x000000ffffd47224 */ /* 0x000fe200078e0050 */
[----:B------:R-:W-:Y:S01]  /*19310*/  ISETP.GE.AND P6, PT, R28, R8, PT ;  /* 0x000000081c00720c */ /* 0x000fe20003fc6270 */
[C---:B---3--:R-:W-:Y:S01]  /*19320*/  FFMA.FTZ R5, R132.reuse, R53, R39 ;  /* 0x0000003584057223 */ /* 0x048fe20000010027 */
[----:B------:R-:W-:Y:S01]  /*19330*/  I2F R61, R31 ;  /* 0x0000001f003d7306 */ /* 0x000fe20000201400 */
        /* <DEDUP_REMOVED lines=8> */
[C---:B------:R-:W-:Y:S01]  /*193c0*/  FFMA.FTZ R5, R132.reuse, R53, R212 ;  /* 0x0000003584057223 */ /* 0x040fe200000100d4 */
        /* <DEDUP_REMOVED lines=12> */
[C---:B------:R-:W-:Y:S01]  /*19490*/  IADD3 R34, R2.reuse, 0x89, RZ ;  /* 0x0000008902227810 */ /* 0x040fe20007ffe0ff */
[----:B------:R-:W-:Y:S01]  /*194a0*/  IMAD.MOV.U32 R227, RZ, RZ, R39 ;  /* 0x000000ffffe37224 */ /* 0x000fe200078e0027 */
[----:B------:R-:W-:Y:S01]  /*194b0*/  MOV R39, R208 ;  /* 0x000000d000277202 */ /* 0x000fe20000000f00 */
[----:B------:R-:W-:Y:S01]  /*194c0*/  IMAD.MOV.U32 R212, RZ, RZ, R81 ;  /* 0x000000ffffd47224 */ /* 0x000fe200078e0051 */
[----:B------:R-:W-:Y:S01]  /*194d0*/  IADD3 R49, R2, 0x51, RZ ;  /* 0x0000005102317810 */ /* 0x000fe20007ffe0ff */
[----:B------:R-:W-:Y:S01]  /*194e0*/  IMAD.MOV.U32 R81, RZ, RZ, R209 ;  /* 0x000000ffff517224 */ /* 0x000fe200078e00d1 */
[----:B------:R-:W-:Y:S01]  /*194f0*/  MOV R208, R176 ;  /* 0x000000b000d07202 */ /* 0x000fe20000000f00 */
[----:B------:R-:W-:Y:S01]  /*19500*/  IMAD.MOV.U32 R209, RZ, RZ, R118 ;  /* 0x000000ffffd17224 */ /* 0x000fe200078e0076 */
[----:B------:R-:W-:Y:S01]  /*19510*/  ISETP.GE.AND P4, PT, R28, R6, PT ;  /* 0x000000061c00720c */ /* 0x000fe20003f86270 */
[----:B------:R-:W-:Y:S01]  /*19520*/  IMAD.MOV.U32 R225, RZ, RZ, R212 ;  /* 0x000000ffffe17224 */ /* 0x000fe200078e00d4 */
[----:B------:R-:W-:Y:S01]  /*19530*/  MOV R173, R80 ;  /* 0x0000005000ad7202 */ /* 0x000fe20000000f00 */
[----:B------:R-:W-:Y:S01]  /*19540*/  IMAD.MOV.U32 R204, RZ, RZ, R207 ;  /* 0x000000ffffcc7224 */ /* 0x000fe200078e00cf */
[----:B------:R-:W2:Y:S01]  /*19550*/  I2F R54, R49 ;  /* 0x0000003100367306 */ /* 0x000ea20000201400 */
[----:B------:R-:W-:Y:S01]  /*19560*/  IMAD.MOV.U32 R212, RZ, RZ, R81 ;  /* 0x000000ffffd47224 */ /* 0x000fe200078e0051 */
[----:B------:R-:W-:Y:S01]  /*19570*/  MOV R81, R208 ;  /* 0x000000d000517202 */ /* 0x000fe20000000f00 */
[----:B------:R-:W-:Y:S01]  /*19580*/  IMAD.MOV.U32 R207, RZ, RZ, R200 ;  /* 0x000000ffffcf7224 */ /* 0x000fe200078e00c8 */
[----:B------:R-:W-:Y:S01]  /*19590*/  FSEL R174, R5, -INF , !P4 ;  /* 0xff80000005ae7808 */ /* 0x000fe20006000000 */
[----:B------:R-:W-:Y:S01]  /*195a0*/  IMAD.MOV.U32 R208, RZ, RZ, R209 ;  /* 0x000000ffffd07224 */ /* 0x000fe200078e00d1 */
[----:B------:R-:W-:Y:S01]  /*195b0*/  MOV R209, R210 ;  /* 0x000000d200d17202 */ /* 0x000fe20000000f00 */
[----:B------:R-:W-:Y:S01]  /*195c0*/  IMAD.MOV.U32 R200, RZ, RZ, R163 ;  /* 0x000000ffffc87224 */ /* 0x000fe200078e00a3 */
[----:B------:R-:W-:Y:S01]  /*195d0*/  FSEL R163, R9, -INF , !P2 ;  /* 0xff80000009a37808 */ /* 0x000fe20005000000 */
[----:B------:R-:W-:Y:S01]  /*195e0*/  FFMA.FTZ R5, R132, R52, R227 ;  /* 0x0000003484057223 */ /* 0x000fe200000100e3 */
[-C--:B------:R-:W-:Y:S01]  /*195f0*/  ISETP.GE.AND P1, PT, R41, R8.reuse, PT ;  /* 0x000000082900720c */ /* 0x080fe20003f26270 */
[----:B------:R-:W-:Y:S01]  /*19600*/  IMAD.MOV.U32 R210, RZ, RZ, R112 ;  /* 0x000000ffffd27224 */ /* 0x000fe200078e0070 */
[----:B------:R-:W-:Y:S01]  /*19610*/  MOV R236, R173 ;  /* 0x000000ad00ec7202 */ /* 0x000fe20000000f00 */
[----:B------:R-:W-:Y:S01]  /*19620*/  I2F R77, R11 ;  /* 0x0000000b004d7306 */ /* 0x000fe20000201400 */
[----:B------:R-:W-:Y:S01]  /*19630*/  ISETP.GE.AND P2, PT, R30, R8, PT ;  /* 0x000000081e00720c */ /* 0x000fe20003f46270 */
[----:B------:R1:W5:Y:S01]  /*19640*/  LDL.LU R3, [R1+0x1b0] ;  /* 0x0001b00001037983 */ /* 0x0003620000300800 */
[----:B------:R-:W-:-:S02]  /*19650*/  MOV R227, R39 ;  /* 0x0000002700e37202 */ /* 0x000fc40000000f00 */
[----:B------:R-:W-:Y:S01]  /*19660*/  MOV R112, R204 ;  /* 0x000000cc00707202 */ /* 0x000fe20000000f00 */
[----:B------:R-:W-:Y:S01]  /*19670*/  IMAD.MOV.U32 R204, RZ, RZ, R201 ;  /* 0x000000ffffcc7224 */ /* 0x000fe200078e00c9 */
[----:B------:R-:W-:Y:S01]  /*19680*/  MOV R201, R177 ;  /* 0x000000b100c97202 */ /* 0x000fe20000000f00 */
[----:B------:R-:W-:Y:S01]  /*19690*/  FFMA.FTZ R9, R132, R57, R172 ;  /* 0x0000003984097223 */ /* 0x000fe200000100ac */
[----:B------:R-:W3:Y:S01]  /*196a0*/  I2F R55, R32 ;  /* 0x0000002000377306 */ /* 0x000ee20000201400 */
[----:B------:R-:W-:Y:S02]  /*196b0*/  ISETP.GE.AND P3, PT, R33, R6, PT ;  /* 0x000000062100720c */ /* 0x000fe40003f66270 */
[----:B------:R-:W-:Y:S01]  /*196c0*/  IADD3 R48, R2, 0x59, RZ ;  /* 0x0000005902307810 */ /* 0x000fe20007ffe0ff */
[----:B------:R-:W-:Y:S01]  /*196d0*/  IMAD.MOV.U32 R88, RZ, RZ, R135 ;  /* 0x000000ffff587224 */ /* 0x000fe200078e0087 */
[----:B------:R-:W-:Y:S01]  /*196e0*/  FSEL R177, R5, -INF , !P1 ;  /* 0xff80000005b17808 */ /* 0x000fe20004800000 */
[C---:B------:R-:W-:Y:S01]  /*196f0*/  FFMA.FTZ R5, R132.reuse, R52, R236 ;  /* 0x0000003484057223 */ /* 0x040fe200000100ec */
[----:B------:R-:W-:Y:S01]  /*19700*/  FSEL R176, R7, -INF , !P2 ;  /* 0xff80000007b07808 */ /* 0x000fe20005000000 */
[C---:B------:R-:W-:Y:S01]  /*19710*/  FFMA.FTZ R7, R132.reuse, R56, R225 ;  /* 0x0000003884077223 */ /* 0x040fe200000100e1 */
        /* <DEDUP_REMOVED lines=8> */
[----:B------:R-:W-:Y:S01]  /*197a0*/  MOV R208, R210 ;  /* 0x000000d200d07202 */ /* 0x000fe20000000f00 */
[----:B------:R-:W-:Y:S01]  /*197b0*/  IMAD.MOV.U32 R209, RZ, RZ, R112 ;  /* 0x000000ffffd17224 */ /* 0x000fe200078e0070 */
[----:B------:R-:W4:Y:S01]  /*197c0*/  I2F R60, R48 ;  /* 0x00000030003c7306 */ /* 0x000f220000201400 */
[----:B------:R-:W-:Y:S01]  /*197d0*/  ISETP.GE.AND P0, PT, R30, R6, PT ;  /* 0x000000061e00720c */ /* 0x000fe20003f06270 */
[----:B------:R-:W-:Y:S01]  /*197e0*/  IMAD.MOV.U32 R210, RZ, RZ, R202 ;  /* 0x000000ffffd27224 */ /* 0x000fe200078e00ca */
[----:B------:R-:W-:Y:S01]  /*197f0*/  MOV R112, R204 ;  /* 0x000000cc00707202 */ /* 0x000fe20000000f00 */
[----:B------:R-:W-:Y:S01]  /*19800*/  IMAD.MOV.U32 R204, RZ, RZ, R192 ;  /* 0x000000ffffcc7224 */ /* 0x000fe200078e00c0 */
[----:B------:R-:W-:Y:S01]  /*19810*/  FSEL R192, R5, -INF , !P5 ;  /* 0xff80000005c07808 */ /* 0x000fe20006800000 */
[C---:B--2---:R-:W-:Y:S01]  /*19820*/  FFMA.FTZ R5, R132.reuse, R54, R236 ;  /* 0x0000003684057223 */ /* 0x044fe200000100ec */
[----:B------:R-:W-:Y:S01]  /*19830*/  MOV R226, R225 ;  /* 0x000000e100e27202 */ /* 0x000fe20000000f00 */
[----:B------:R-:W-:Y:S01]  /*19840*/  IMAD.MOV.U32 R236, RZ, RZ, R227 ;  /* 0x000000ffffec7224 */ /* 0x000fe200078e00e3 */
[----:B------:R-:W-:Y:S01]  /*19850*/  MOV R225, R212 ;  /* 0x000000d400e17202 */ /* 0x000fe20000000f00 */
[----:B------:R-:W-:Y:S01]  /*19860*/  IMAD.MOV.U32 R227, RZ, RZ, R81 ;  /* 0x000000ffffe37224 */ /* 0x000fe200078e0051 */
[----:B------:R-:W-:Y:S01]  /*19870*/  ISETP.GE.AND P4, PT, R49, R8, PT ;  /* 0x000000083100720c */ /* 0x000fe20003f86270 */
[----:B------:R-:W2:Y:S01]  /*19880*/  I2F R58, R38 ;  /* 0x00000026003a7306 */ /* 0x000ea20000201400 */
[----:B------:R-:W-:Y:S01]  /*19890*/  FSEL R173, R9, -INF , !P0 ;  /* 0xff80000009ad7808 */ /* 0x000fe20004000000 */
[----:B------:R-:W-:Y:S01]  /*198a0*/  FFMA.FTZ R9, R132, R56, R124 ;  /* 0x0000003884097223 */ /* 0x000fe2000001007c */
[----:B------:R-:W-:Y:S01]  /*198b0*/  MOV R212, R208 ;  /* 0x000000d000d47202 */ /* 0x000fe20000000f00 */
[----:B------:R-:W-:Y:S01]  /*198c0*/  IMAD.MOV.U32 R81, RZ, RZ, R209 ;  /* 0x000000ffff517224 */ /* 0x000fe200078e00d1 */
[----:B------:R-:W-:-:S02]  /*198d0*/  ISETP.GE.AND P3, PT, R40, R8, PT ;  /* 0x000000082800720c */ /* 0x000fc40003f66270 */
[----:B------:R-:W-:Y:S02]  /*198e0*/  IADD3 R50, R2, 0x61, RZ ;  /* 0x0000006102327810 */ /* 0x000fe40007ffe0ff */
[----:B------:R-:W-:Y:S01]  /*198f0*/  MOV R197, R150 ;  /* 0x0000009600c57202 */ /* 0x000fe20000000f00 */
[----:B------:R-:W-:Y:S01]  /*19900*/  I2F R59, R36 ;  /* 0x00000024003b7306 */ /* 0x000fe20000201400 */
[----:B------:R-:W-:Y:S01]  /*19910*/  MOV R208, R210 ;  /* 0x000000d200d07202 */ /* 0x000fe20000000f00 */
[----:B------:R-:W-:Y:S01]  /*19920*/  IMAD.MOV.U32 R209, RZ, RZ, R211 ;  /* 0x000000ffffd17224 */ /* 0x000fe200078e00d3 */
[----:B------:R-:W-:Y:S02]  /*19930*/  ISETP.GE.AND P6, PT, R40, R6, PT ;  /* 0x000000062800720c */ /* 0x000fe40003fc6270 */
[----:B------:R-:W-:Y:S01]  /*19940*/  IADD3 R29, R2, 0x78, RZ ;  /* 0x00000078021d7810 */ /* 0x000fe20007ffe0ff */
[----:B------:R-:W-:Y:S01]  /*19950*/  IMAD.MOV.U32 R114, RZ, RZ, R190 ;  /* 0x000000ffff727224 */ /* 0x000fe200078e00be */
[----:B------:R-:W-:Y:S01]  /*19960*/  MOV R210, R88 ;  /* 0x0000005800d27202 */ /* 0x000fe20000000f00 */
[----:B------:R-:W-:Y:S01]  /*19970*/  IMAD.MOV.U32 R211, RZ, RZ, R89 ;  /* 0x000000ffffd37224 */ /* 0x000fe200078e0059 */
[----:B------:R-:W-:Y:S01]  /*19980*/  MOV R88, R198 ;  /* 0x000000c600587202 */ /* 0x000fe20000000f00 */
[----:B------:R-:W-:Y:S01]  /*19990*/  IMAD.MOV.U32 R89, RZ, RZ, R195 ;  /* 0x000000ffff597224 */ /* 0x000fe200078e00c3 */
[----:B------:R-:W-:Y:S01]  /*199a0*/  MOV R202, R199 ;  /* 0x000000c700ca7202 */ /* 0x000fe20000000f00 */
[----:B------:R1:W-:Y:S01]  /*199b0*/  MUFU.TANH R153, R10 ;  /* 0x0000000a00997308 */ /* 0x0003e20000002400 */
[----:B------:R-:W-:Y:S01]  /*199c0*/  FSEL R198, R5, -INF , !P4 ;  /* 0xff80000005c67808 */ /* 0x000fe20006000000 */
[C---:B------:R-:W-:Y:S01]  /*199d0*/  FFMA.FTZ R5, R132.reuse, R54, R226 ;  /* 0x0000003684057223 */ /* 0x040fe200000100e2 */
[----:B------:R-:W-:Y:S01]  /*199e0*/  FSEL R199, R7, -INF , !P3 ;  /* 0xff80000007c77808 */ /* 0x000fe20005800000 */
[CC--:B---3--:R-:W-:Y:S01]  /*199f0*/  FFMA.FTZ R7, R132.reuse, R55.reuse, R236 ;  /* 0x0000003784077223 */ /* 0x0c8fe200000100ec */
[----:B------:R-:W-:Y:S01]  /*19a00*/  MOV R90, R134 ;  /* 0x00000086005a7202 */ /* 0x000fe20000000f00 */
[----:B------:R-:W-:Y:S01]  /*19a10*/  IMAD.MOV.U32 R236, RZ, RZ, R212 ;  /* 0x000000ffffec7224 */ /* 0x000fe200078e00d4 */
[----:B------:R-:W-:Y:S01]  /*19a20*/  FSEL R195, R9, -INF , !P6 ;  /* 0xff80000009c37808 */ /* 0x000fe20007000000 */
[C---:B------:R-:W-:Y:S01]  /*19a30*/  FFMA.FTZ R9, R132.reuse, R55, R225 ;  /* 0x0000003784097223 */ /* 0x040fe200000100e1 */
[----:B------:R-:W-:Y:S01]  /*19a40*/  MOV R226, R227 ;  /* 0x000000e300e27202 */ /* 0x000fe20000000f00 */
[----:B------:R-:W-:Y:S01]  /*19a50*/  IMAD.MOV.U32 R227, RZ, RZ, R208 ;  /* 0x000000ffffe37224 */ /* 0x000fe200078e00d0 */
[----:B------:R-:W-:Y:S01]  /*19a60*/  ISETP.GE.AND P2, PT, R49, R6, PT ;  /* 0x000000063100720c */ /* 0x000fe20003f46270 */
[----:B------:R-:W3:Y:S01]  /*19a70*/  I2F R64, R50 ;  /* 0x0000003200407306 */ /* 0x000ee20000201400 */
[----:B------:R-:W-:Y:S01]  /*19a80*/  MOV R225, R81 ;  /* 0x0000005100e17202 */ /* 0x000fe20000000f00 */
[----:B------:R1:W5:Y:S01]  /*19a90*/  LDL.LU R185, [R1+0x1ac] ;  /* 0x0001ac0001b97983 */ /* 0x0003620000300800 */
        /* <DEDUP_REMOVED lines=9> */
[----:B----4-:R-:W-:Y:S01]  /*19b30*/  FFMA.FTZ R5, R132, R60, R226 ;  /* 0x0000003c84057223 */ /* 0x010fe200000100e2 */
        /* <DEDUP_REMOVED lines=10> */
[----:B------:R-:W-:-:S02]  /*19be0*/  MOV R81, R88 ;  /* 0x0000005800517202 */ /* 0x000fc40000000f00 */
[----:B------:R-:W-:Y:S01]  /*19bf0*/  ISETP.GE.AND P0, PT, R32, R8, PT ;  /* 0x000000082000720c */ /* 0x000fe20003f06270 */
[----:B-1----:R-:W-:Y:S01]  /*19c00*/  FMUL.FTZ R10, R45, R4 ;  /* 0x000000042d0a7220 */ /* 0x002fe20000410000 */
[----:B------:R-:W-:Y:S01]  /*19c10*/  MOV R88, R91 ;  /* 0x0000005b00587202 */ /* 0x000fe20000000f00 */
[----:B------:R-:W-:Y:S01]  /*19c20*/  I2F R67, R37 ;  /* 0x0000002500437306 */ /* 0x000fe20000201400 */
[----:B------:R-:W-:Y:S01]  /*19c30*/  FSEL R197, R5, -INF , !P5 ;  /* 0xff80000005c57808 */ /* 0x000fe20006800000 */
[----:B------:R-:W-:Y:S01]  /*19c40*/  FFMA.FTZ R5, R132, R60, R214 ;  /* 0x0000003c84057223 */ /* 0x000fe200000100d6 */
[----:B------:R-:W-:Y:S01]  /*19c50*/  MOV R91, R193 ;  /* 0x000000c1005b7202 */ /* 0x000fe20000000f00 */
[----:B------:R1:W5:Y:S01]  /*19c60*/  LDL.LU R188, [R1+0x1a8] ;  /* 0x0001a80001bc7983 */ /* 0x0003620000300800 */
[----:B------:R-:W-:Y:S02]  /*19c70*/  ISETP.GE.AND P3, PT, R48, R6, PT ;  /* 0x000000063000720c */ /* 0x000fe40003f66270 */
[----:B------:R-:W-:Y:S01]  /*19c80*/  FSEL R193, R9, -INF , !P1 ;  /* 0xff80000009c17808 */ /* 0x000fe20004800000 */
[C---:B--2---:R-:W-:Y:S01]  /*19c90*/  FFMA.FTZ R9, R132.reuse, R58, R236 ;  /* 0x0000003a84097223 */ /* 0x044fe200000100ec */
[----:B------:R-:W-:Y:S01]  /*19ca0*/  MOV R236, R81 ;  /* 0x0000005100ec7202 */ /* 0x000fe20000000f00 */
[----:B------:R-:W-:Y:S01]  /*19cb0*/  IMAD.MOV.U32 R81, RZ, RZ, R200 ;  /* 0x000000ffff517224 */ /* 0x000fe200078e00c8 */
[----:B------:R-:W-:Y:S01]  /*19cc0*/  FSEL R200, R5, -INF , !P3 ;  /* 0xff80000005c87808 */ /* 0x000fe20005800000 */
[----:B---3--:R-:W-:Y:S01]  /*19cd0*/  FFMA.FTZ R5, R132, R64, R112 ;  /* 0x0000004084057223 */ /* 0x008fe20000010070 */
[----:B------:R-:W-:Y:S01]  /*19ce0*/  ISETP.GE.AND P2, PT, R50, R8, PT ;  /* 0x000000083200720c */ /* 0x000fe20003f46270 */
[----:B------:R-:W-:Y:S01]  /*19cf0*/  IMAD.MOV.U32 R238, RZ, RZ, R225 ;  /* 0x000000ffffee7224 */ /* 0x000fe200078e00e1 */
[----:B------:R-:W-:Y:S01]  /*19d00*/  FSEL R196, R7, -INF , !P0 ;  /* 0xff80000007c47808 */ /* 0x000fe20004000000 */
[----:B------:R-:W-:Y:S01]  /*19d10*/  FFMA.FTZ R7, R132, R58, R226 ;  /* 0x0000003a84077223 */ /* 0x000fe200000100e2 */
[----:B------:R-:W-:-:S02]  /*19d20*/  ISETP.GE.AND P6, PT, R38, R8, PT ;  /* 0x000000082600720c */ /* 0x000fc40003fc6270 */
[----:B------:R-:W-:Y:S01]  /*19d30*/  MOV R214, R227 ;  /* 0x000000e300d67202 */ /* 0x000fe20000000f00 */
[----:B------:R2:W-:Y:S01]  /*19d40*/  MUFU.TANH R162, R10 ;  /* 0x0000000a00a27308 */ /* 0x0005e20000002400 */
[----:B------:R-:W-:Y:S01]  /*19d50*/  MOV R112, R206 ;  /* 0x000000ce00707202 */ /* 0x000fe20000000f00 */
[----:B------:R-:W-:Y:S01]  /*19d60*/  IMAD.MOV.U32 R227, RZ, RZ, R210 ;  /* 0x000000ffffe37224 */ /* 0x000fe200078e00d2 */
[----:B------:R-:W-:Y:S01]  /*19d70*/  FSEL R206, R5, -INF , !P2 ;  /* 0xff80000005ce7808 */ /* 0x000fe20005000000 */
[----:B------:R-:W-:Y:S01]  /*19d80*/  FFMA.FTZ R5, R132, R64, R238 ;  /* 0x0000004084057223 */ /* 0x000fe200000100ee */
[----:B------:R-:W-:Y:S01]  /*19d90*/  MOV R225, R207 ;  /* 0x000000cf00e17202 */ /* 0x000fe20000000f00 */
[----:B------:R-:W-:Y:S01]  /*19da0*/  IMAD.MOV.U32 R210, RZ, RZ, R89 ;  /* 0x000000ffffd27224 */ /* 0x000fe200078e0059 */
[-C--:B------:R-:W-:Y:S01]  /*19db0*/  ISETP.GE.AND P0, PT, R50, R6.reuse, PT ;  /* 0x000000063200720c */ /* 0x080fe20003f06270 */
[----:B------:R-:W-:Y:S01]  /*19dc0*/  IMAD.MOV.U32 R89, RZ, RZ, R203 ;  /* 0x000000ffff597224 */ /* 0x000fe200078e00cb */
[----:B------:R-:W-:Y:S01]  /*19dd0*/  FSEL R207, R7, -INF , !P6 ;  /* 0xff80000007cf7808 */ /* 0x000fe20007000000 */
[----:B------:R-:W-:Y:S01]  /*19de0*/  FFMA.FTZ R7, R132, R59, R214 ;  /* 0x0000003b84077223 */ /* 0x000fe200000100d6 */
[----:B------:R-:W-:Y:S01]  /*19df0*/  ISETP.GE.AND P4, PT, R38, R6, PT ;  /* 0x000000062600720c */ /* 0x000fe20003f86270 */
[----:B------:R-:W-:Y:S01]  /*19e00*/  IMAD.MOV.U32 R214, RZ, RZ, R208 ;  /* 0x000000ffffd67224 */ /* 0x000fe200078e00d0 */
[----:B------:R-:W-:-:S02]  /*19e10*/  MOV R208, R202 ;  /* 0x000000ca00d07202 */ /* 0x000fc40000000f00 */
[----:B------:R-:W-:Y:S01]  /*19e20*/  ISETP.GE.AND P5, PT, R36, R6, PT ;  /* 0x000000062400720c */ /* 0x000fe20003fa6270 */
[----:B------:R-:W-:Y:S01]  /*19e30*/  I2F R76, R35 ;  /* 0x00000023004c7306 */ /* 0x000fe20000201400 */
[----:B------:R-:W-:Y:S01]  /*19e40*/  FSEL R202, R5, -INF , !P0 ;  /* 0xff80000005ca7808 */ /* 0x000fe20004000000 */
[----:B------:R-:W-:Y:S01]  /*19e50*/  FFMA.FTZ R5, R132, R65, R89 ;  /* 0x0000004184057223 */ /* 0x000fe20000010059 */
[----:B------:R-:W-:Y:S01]  /*19e60*/  ISETP.GE.AND P3, PT, R43, R8, PT ;  /* 0x000000082b00720c */ /* 0x000fe20003f66270 */
[----:B--2---:R-:W-:Y:S01]  /*19e70*/  FMUL.FTZ R10, R46, R4 ;  /* 0x000000042e0a7220 */ /* 0x004fe20000410000 */
[----:B------:R-:W-:Y:S02]  /*19e80*/  MOV R215, R236 ;  /* 0x000000ec00d77202 */ /* 0x000fe40000000f00 */
[----:B------:R-:W-:Y:S01]  /*19e90*/  IADD3 R18, R2, 0x88, RZ ;  /* 0x0000008802127810 */ /* 0x000fe20007ffe0ff */
[----:B------:R-:W-:Y:S01]  /*19ea0*/  IMAD.MOV.U32 R239, RZ, RZ, R91 ;  /* 0x000000ffffef7224 */ /* 0x000fe200078e005b */
[----:B------:R-:W-:Y:S01]  /*19eb0*/  MOV R238, R81 ;  /* 0x0000005100ee7202 */ /* 0x000fe20000000f00 */
[----:B------:R1:W5:Y:S01]  /*19ec0*/  LDL.LU R184, [R1+0x1a4] ;  /* 0x0001a40001b87983 */ /* 0x0003620000300800 */
[----:B------:R-:W-:Y:S01]  /*19ed0*/  MOV R81, R205 ;  /* 0x000000cd00517202 */ /* 0x000fe20000000f00 */
[----:B------:R2:W-:Y:S01]  /*19ee0*/  MUFU.TANH R148, R10 ;  /* 0x0000000a00947308 */ /* 0x0005e20000002400 */
[----:B------:R-:W-:Y:S01]  /*19ef0*/  FSEL R205, R5, -INF , !P3 ;  /* 0xff80000005cd7808 */ /* 0x000fe20005800000 */
[----:B------:R-:W-:Y:S01]  /*19f00*/  IMAD.MOV.U32 R226, RZ, RZ, R212 ;  /* 0x000000ffffe27224 */ /* 0x000fe200078e00d4 */
[----:B------:R-:W-:Y:S01]  /*19f10*/  ISETP.GE.AND P6, PT, R43, R6, PT ;  /* 0x000000062b00720c */ /* 0x000fe20003fc6270 */
[----:B------:R-:W-:Y:S01]  /*19f20*/  FFMA.FTZ R5, R132, R65, R215 ;  /* 0x0000004184057223 */ /* 0x000fe200000100d7 */
[----:B------:R-:W-:-:S03]  /*19f30*/  FSEL R203, R9, -INF , !P4 ;  /* 0xff80000009cb7808 */ /* 0x000fc60006000000 */
[----:B------:R-:W3:Y:S01]  /*19f40*/  I2F R46, R29 ;  /* 0x0000001d002e7306 */ /* 0x000ee20000201400 */
[----:B------:R-:W-:Y:S01]  /*19f50*/  FFMA.FTZ R9, R132, R59, R226 ;  /* 0x0000003b84097223 */ /* 0x000fe200000100e2 */
[----:B------:R-:W-:Y:S01]  /*19f60*/  MOV R240, R208 ;  /* 0x000000d000f07202 */ /* 0x000fe20000000f00 */
[----:B------:R-:W-:Y:S01]  /*19f70*/  IMAD.MOV.U32 R228, RZ, RZ, R225 ;  /* 0x000000ffffe47224 */ /* 0x000fe200078e00e1 */
[----:B------:R-:W-:Y:S02]  /*19f80*/  MOV R226, R209 ;  /* 0x000000d100e27202 */ /* 0x000fe40000000f00 */
[-C--:B------:R-:W-:Y:S02]  /*19f90*/  ISETP.GE.AND P0, PT, R42, R8.reuse, PT ;  /* 0x000000082a00720c */ /* 0x080fe40003f06270 */
[----:B------:R-:W-:Y:S01]  /*19fa0*/  ISETP.GE.AND P1, PT, R36, R8, PT ;  /* 0x000000082400720c */ /* 0x000fe20003f26270 */
[----:B--2---:R-:W-:Y:S01]  /*19fb0*/  FMUL.FTZ R10, R47, R4 ;  /* 0x000000042f0a7220 */ /* 0x004fe20000410000 */
[----:B------:R-:W-:Y:S01]  /*19fc0*/  FSEL R208, R5, -INF , !P6 ;  /* 0xff80000005d07808 */ /* 0x000fe20007000000 */
[----:B------:R-:W-:Y:S01]  /*19fd0*/  IMAD.MOV.U32 R209, RZ, RZ, R211 ;  /* 0x000000ffffd17224 */ /* 0x000fe200078e00d3 */
[----:B------:R-:W-:Y:S01]  /*19fe0*/  ISETP.GE.AND P2, PT, R31, R6, PT ;  /* 0x000000061f00720c */ /* 0x000fe20003f46270 */
[----:B------:R2:W-:Y:S01]  /*19ff0*/  MUFU.TANH R152, R10 ;  /* 0x0000000a00987308 */ /* 0x0005e20000002400 */
[----:B------:R-:W-:Y:S01]  /*1a000*/  FFMA.FTZ R5, R132, R66, R81 ;  /* 0x0000004284057223 */ /* 0x000fe20000010051 */
[----:B------:R-:W-:Y:S01]  /*1a010*/  MOV R236, R115 ;  /* 0x0000007300ec7202 */ /* 0x000fe20000000f00 */
[----:B------:R-:W-:Y:S01]  /*1a020*/  IMAD.MOV.U32 R211, RZ, RZ, R112 ;  /* 0x000000ffffd37224 */ /* 0x000fe200078e0070 */
[----:B------:R-:W-:Y:S01]  /*1a030*/  IADD3 R33, R2, 0x91, RZ ;  /* 0x0000009102217810 */ /* 0x000fe20007ffe0ff */
[----:B------:R-:W-:Y:S01]  /*1a040*/  IMAD.MOV.U32 R112, RZ, RZ, R201 ;  /* 0x000000ffff707224 */ /* 0x000fe200078e00c9 */
[----:B------:R-:W-:Y:S01]  /*1a050*/  FSEL R201, R9, -INF , !P5 ;  /* 0xff80000009c97808 */ /* 0x000fe20006800000 */
[----:B------:R-:W-:Y:S01]  /*1a060*/  IMAD.MOV.U32 R225, RZ, RZ, R204 ;  /* 0x000000ffffe17224 */ /* 0x000fe200078e00cc */
[----:B------:R-:W-:Y:S01]  /*1a070*/  FSEL R215, R5, -INF , !P0 ;  /* 0xff80000005d77808 */ /* 0x000fe20004000000 */
[----:B------:R-:W-:Y:S01]  /*1a080*/  FFMA.FTZ R9, R132, R61, R238 ;  /* 0x0000003d84097223 */ /* 0x000fe200000100ee */
[----:B------:R-:W-:Y:S01]  /*1a090*/  FSEL R204, R7, -INF , !P1 ;  /* 0xff80000007cc7808 */ /* 0x000fe20004800000 */
[----:B------:R-:W-:Y:S01]  /*1a0a0*/  I2F R45, R18 ;  /* 0x00000012002d7306 */ /* 0x000fe20000201400 */
[----:B------:R-:W-:Y:S01]  /*1a0b0*/  IMAD.MOV.U32 R241, RZ, RZ, R239 ;  /* 0x000000fffff17224 */ /* 0x000fe200078e00ef */
[----:B------:R-:W-:Y:S01]  /*1a0c0*/  IADD3 R28, R2, 0x98, RZ ;  /* 0x00000098021c7810 */ /* 0x000fe20007ffe0ff */
[----:B------:R1:W5:Y:S01]  /*1a0d0*/  LDL.LU R16, [R1+0x1a0] ;  /* 0x0001a00001107983 */ /* 0x0003620000300800 */
[----:B--2---:R-:W-:Y:S01]  /*1a0e0*/  FMUL.FTZ R10, R68, R4 ;  /* 0x00000004440a7220 */ /* 0x004fe20000410000 */
[----:B------:R-:W-:Y:S01]  /*1a0f0*/  ISETP.GE.AND P1, PT, R42, R6, PT ;  /* 0x000000062a00720c */ /* 0x000fe20003f26270 */
[----:B------:R-:W-:-:S02]  /*1a100*/  FFMA.FTZ R5, R132, R66, R227 ;  /* 0x0000004284057223 */ /* 0x000fc400000100e3 */
[----:B------:R-:W2:Y:S01]  /*1a110*/  I2F R47, R19 ;  /* 0x00000013002f7306 */ /* 0x000ea20000201400 */
[----:B------:R-:W-:Y:S01]  /*1a120*/  IMAD.MOV.U32 R238, RZ, RZ, R225 ;  /* 0x000000ffffee7224 */ /* 0x000fe200078e00e1 */
[----:B------:R-:W-:Y:S01]  /*1a130*/  MOV R212, R88 ;  /* 0x0000005800d47202 */ /* 0x000fe20000000f00 */
[----:B------:R-:W-:Y:S01]  /*1a140*/  IMAD.MOV.U32 R225, RZ, RZ, R211 ;  /* 0x000000ffffe17224 */ /* 0x000fe200078e00d3 */
[-C--:B------:R-:W-:Y:S01]  /*1a150*/  ISETP.GE.AND P4, PT, R31, R8.reuse, PT ;  /* 0x000000081f00720c */ /* 0x080fe20003f86270 */
[C---:B------:R-:W-:Y:S01]  /*1a160*/  FFMA.FTZ R7, R132.reuse, R61, R228 ;  /* 0x0000003d84077223 */ /* 0x040fe200000100e4 */
[----:B------:R-:W-:Y:S01]  /*1a170*/  ISETP.GE.AND P6, PT, R37, R8, PT ;  /* 0x000000082500720c */ /* 0x000fe20003fc6270 */
[----:B------:R1:W5:Y:S01]  /*1a180*/  LDL.LU R17, [R1+0x19c] ;  /* 0x00019c0001117983 */ /* 0x0003620000300800 */
[----:B------:R4:W-:Y:S01]  /*1a190*/  MUFU.TANH R149, R10 ;  /* 0x0000000a00957308 */ /* 0x0009e20000002400 */
[----:B------:R-:W-:Y:S01]  /*1a1a0*/  FSEL R211, R9, -INF , !P2 ;  /* 0xff80000009d37808 */ /* 0x000fe20005000000 */
[C---:B---3--:R-:W-:Y:S01]  /*1a1b0*/  FFMA.FTZ R9, R132.reuse, R46, R210 ;  /* 0x0000002e84097223 */ /* 0x048fe200000100d2 */
[----:B------:R-:W-:Y:S01]  /*1a1c0*/  FSEL R210, R5, -INF , !P1 ;  /* 0xff80000005d27808 */ /* 0x000fe20004800000 */
[----:B------:R-:W-:Y:S01]  /*1a1d0*/  FFMA.FTZ R5, R132, R67, R240 ;  /* 0x0000004384057223 */ /* 0x000fe200000100f0 */
[----:B------:R-:W-:Y:S01]  /*1a1e0*/  FSEL R216, R7, -INF , !P4 ;  /* 0xff80000007d87808 */ /* 0x000fe20006000000 */
[----:B------:R-:W3:Y:S01]  /*1a1f0*/  LDL.LU R250, [R1+0x198] ;  /* 0x0001980001fa7983 */ /* 0x000ee20000300800 */
[----:B----4-:R-:W-:-:S02]  /*1a200*/  FMUL.FTZ R10, R69, R4 ;  /* 0x00000004450a7220 */ /* 0x010fc40000410000 */
[----:B------:R-:W-:Y:S01]  /*1a210*/  IMAD.MOV.U32 R240, RZ, RZ, R214 ;  /* 0x000000fffff07224 */ /* 0x000fe200078e00d6 */
[----:B------:R-:W-:Y:S01]  /*1a220*/  ISETP.GE.AND P5, PT, R29, R8, PT ;  /* 0x000000081d00720c */ /* 0x000fe20003fa6270 */
[----:B------:R4:W-:Y:S01]  /*1a230*/  MUFU.TANH R150, R10 ;  /* 0x0000000a00967308 */ /* 0x0009e20000002400 */
[----:B------:R-:W-:Y:S01]  /*1a240*/  FSEL R214, R5, -INF , !P6 ;  /* 0xff80000005d67808 */ /* 0x000fe20007000000 */
[C---:B------:R-:W-:Y:S01]  /*1a250*/  FFMA.FTZ R7, R132.reuse, R46, R212 ;  /* 0x0000002e84077223 */ /* 0x040fe200000100d4 */
[----:B------:R-:W-:Y:S01]  /*1a260*/  ISETP.GE.AND P4, PT, R37, R6, PT ;  /* 0x000000062500720c */ /* 0x000fe20003f86270 */
[----:B------:R-:W-:Y:S01]  /*1a270*/  FFMA.FTZ R5, R132, R67, R225 ;  /* 0x0000004384057223 */ /* 0x000fe200000100e1 */
[----:B------:R-:W-:Y:S01]  /*1a280*/  MOV R227, R113 ;  /* 0x0000007100e37202 */ /* 0x000fe20000000f00 */
[----:B------:R-:W3:Y:S01]  /*1a290*/  LDL.LU R251, [R1+0x194] ;  /* 0x0001940001fb7983 */ /* 0x000ee20000300800 */
[----:B----4-:R-:W-:Y:S01]  /*1a2a0*/  FMUL.FTZ R10, R70, R4 ;  /* 0x00000004460a7220 */ /* 0x010fe20000410000 */
[----:B------:R-:W4:Y:S01]  /*1a2b0*/  I2F R68, R34 ;  /* 0x0000002200447306 */ /* 0x000f220000201400 */
[----:B------:R-:W-:Y:S01]  /*1a2c0*/  ISETP.GE.AND P3, PT, R29, R6, PT ;  /* 0x000000061d00720c */ /* 0x000fe20003f66270 */
[----:B------:R1:W5:Y:S01]  /*1a2d0*/  LDL.LU R252, [R1+0x190] ;  /* 0x0001900001fc7983 */ /* 0x0003620000300800 */
[----:B------:R-:W-:-:S05]  /*1a2e0*/  FSEL R212, R7, -INF , !P5 ;  /* 0xff80000007d47808 */ /* 0x000fca0006800000 */
[----:B------:R4:W-:Y:S01]  /*1a2f0*/  MUFU.TANH R142, R10 ;  /* 0x0000000a008e7308 */ /* 0x0009e20000002400 */
[----:B------:R-:W-:Y:S01]  /*1a300*/  FSEL R217, R5, -INF , !P4 ;  /* 0xff80000005d97808 */ /* 0x000fe20006000000 */
[CC--:B--2---:R-:W-:Y:S01]  /*1a310*/  FFMA.FTZ R7, R132.reuse, R47.reuse, R112 ;  /* 0x0000002f84077223 */ /* 0x0c4fe20000010070 */
[----:B------:R-:W-:Y:S01]  /*1a320*/  MOV R228, R236 ;  /* 0x000000ec00e47202 */ /* 0x000fe20000000f00 */
[C---:B------:R-:W-:Y:S01]  /*1a330*/  FFMA.FTZ R5, R132.reuse, R76, R227 ;  /* 0x0000004c84057223 */ /* 0x040fe200000100e3 */
[----:B------:R-:W-:Y:S01]  /*1a340*/  ISETP.GE.AND P2, PT, R19, R8, PT ;  /* 0x000000081300720c */ /* 0x000fe20003f46270 */
[----:B------:R1:W5:Y:S01]  /*1a350*/  LDL.LU R249, [R1+0x18c] ;  /* 0x00018c0001f97983 */ /* 0x0003620000300800 */
[----:B----4-:R-:W-:Y:S01]  /*1a360*/  FMUL.FTZ R10, R71, R4 ;  /* 0x00000004470a7220 */ /* 0x010fe20000410000 */
[----:B------:R-:W-:Y:S02]  /*1a370*/  ISETP.GE.AND P1, PT, R35, R8, PT ;  /* 0x000000082300720c */ /* 0x000fe40003f26270 */
[----:B------:R-:W-:Y:S01]  /*1a380*/  MOV R239, R226 ;  /* 0x000000e200ef7202 */ /* 0x000fe20000000f00 */
[----:B------:R2:W-:Y:S01]  /*1a390*/  MUFU.TANH R139, R10 ;  /* 0x0000000a008b7308 */ /* 0x0005e20000002400 */
[----:B------:R-:W-:Y:S01]  /*1a3a0*/  IMAD.MOV.U32 R226, RZ, RZ, R209 ;  /* 0x000000ffffe27224 */ /* 0x000fe200078e00d1 */
[----:B------:R-:W-:Y:S01]  /*1a3b0*/  FSEL R209, R9, -INF , !P3 ;  /* 0xff80000009d17808 */ /* 0x000fe20005800000 */
[----:B------:R-:W-:Y:S01]  /*1a3c0*/  FFMA.FTZ R9, R132, R47, R246 ;  /* 0x0000002f84097223 */ /* 0x000fe200000100f6 */
[----:B------:R-:W-:Y:S01]  /*1a3d0*/  MOV R218, R228 ;  /* 0x000000e400da7202 */ /* 0x000fe20000000f00 */
[----:B------:R1:W5:Y:S01]  /*1a3e0*/  LDL.LU R248, [R1+0x188] ;  /* 0x0001880001f87983 */ /* 0x0003620000300800 */
[----:B------:R-:W-:Y:S01]  /*1a3f0*/  ISETP.GE.AND P0, PT, R19, R6, PT ;  /* 0x000000061300720c */ /* 0x000fe20003f06270 */
[----:B--2---:R-:W-:Y:S01]  /*1a400*/  FMUL.FTZ R10, R72, R4 ;  /* 0x00000004480a7220 */ /* 0x004fe20000410000 */
[----:B------:R-:W-:-:S02]  /*1a410*/  FSEL R228, R7, -INF , !P2 ;  /* 0xff80000007e47808 */ /* 0x000fc40005000000 */
[----:B------:R-:W-:Y:S01]  /*1a420*/  FSEL R227, R5, -INF , !P1 ;  /* 0xff80000005e37808 */ /* 0x000fe20004800000 */
[----:B------:R2:W-:Y:S01]  /*1a430*/  MUFU.TANH R125, R10 ;  /* 0x0000000a007d7308 */ /* 0x0005e20000002400 */
[C---:B------:R-:W-:Y:S01]  /*1a440*/  FFMA.FTZ R5, R132.reuse, R76, R241 ;  /* 0x0000004c84057223 */ /* 0x040fe200000100f1 */
[----:B------:R-:W-:Y:S01]  /*1a450*/  ISETP.GE.AND P5, PT, R35, R6, PT ;  /* 0x000000062300720c */ /* 0x000fe20003fa6270 */
[-C--:B------:R-:W-:Y:S01]  /*1a460*/  FFMA.FTZ R7, R132, R45.reuse, R244 ;  /* 0x0000002d84077223 */ /* 0x080fe200000100f4 */
[-C--:B------:R-:W-:Y:S01]  /*1a470*/  ISETP.GE.AND P3, PT, R18, R8.reuse, PT ;  /* 0x000000081200720c */ /* 0x080fe20003f66270 */
[----:B------:R-:W-:Y:S01]  /*1a480*/  IMAD.MOV.U32 R247, RZ, RZ, R226 ;  /* 0x000000fffff77224 */ /* 0x000fe200078e00e2 */
[----:B------:R-:W-:Y:S01]  /*1a490*/  FSEL R225, R9, -INF , !P0 ;  /* 0xff80000009e17808 */ /* 0x000fe20004000000 */
[----:B------:R-:W-:Y:S01]  /*1a4a0*/  FFMA.FTZ R9, R132, R45, R224 ;  /* 0x0000002d84097223 */ /* 0x000fe200000100e0 */
[----:B------:R4:W1:Y:S01]  /*1a4b0*/  I2F R78, R33 ;  /* 0x00000021004e7306 */ /* 0x0008620000201400 */
[----:B------:R-:W-:Y:S01]  /*1a4c0*/  ISETP.GE.AND P4, PT, R34, R8, PT ;  /* 0x000000082200720c */ /* 0x000fe20003f86270 */
[----:B------:R1:W5:Y:S01]  /*1a4d0*/  LDL.LU R220, [R1+0x184] ;  /* 0x0001840001dc7983 */ /* 0x0003620000300800 */
[----:B--2---:R-:W-:Y:S01]  /*1a4e0*/  FMUL.FTZ R10, R73, R4 ;  /* 0x00000004490a7220 */ /* 0x004fe20000410000 */
[----:B------:R-:W-:-:S04]  /*1a4f0*/  FSEL R224, R5, -INF , !P5 ;  /* 0xff80000005e07808 */ /* 0x000fc80006800000 */
[----:B------:R-:W2:Y:S01]  /*1a500*/  I2F R69, R28 ;  /* 0x0000001c00457306 */ /* 0x000ea20000201400 */
[----:B------:R-:W-:Y:S01]  /*1a510*/  FSEL R226, R7, -INF , !P3 ;  /* 0xff80000007e27808 */ /* 0x000fe20005800000 */
[----:B------:R1:W5:Y:S06]  /*1a520*/  LDL.LU R219, [R1+0x180] ;  /* 0x0001800001db7983 */ /* 0x00036c0000300800 */
[----:B------:R2:W-:Y:S01]  /*1a530*/  MUFU.TANH R124, R10 ;  /* 0x0000000a007c7308 */ /* 0x0005e20000002400 */
[----:B------:R-:W-:Y:S01]  /*1a540*/  ISETP.GE.AND P2, PT, R34, R6, PT ;  /* 0x000000062200720c */ /* 0x000fe20003f46270 */
[----:B------:R-:W-:Y:S01]  /*1a550*/  FFMA.FTZ R5, R132, R68, R242 ;  /* 0x0000004484057223 */ /* 0x000fe200000100f2 */
[----:B------:R-:W-:-:S02]  /*1a560*/  ISETP.GE.AND P5, PT, R33, R8, PT ;  /* 0x000000082100720c */ /* 0x000fc40003fa6270 */
[----:B------:R-:W-:Y:S01]  /*1a570*/  ISETP.GE.AND P3, PT, R33, R6, PT ;  /* 0x000000062100720c */ /* 0x000fe20003f66270 */
[----:B------:R-:W-:Y:S01]  /*1a580*/  FMUL.FTZ R7, R97, R4 ;  /* 0x0000000461077220 */ /* 0x000fe20000410000 */
[----:B----4-:R-:W4:Y:S01]  /*1a590*/  LDSM.16.M88.4 R32, [R183+0x7000] ;  /* 0x00700000b720783b */ /* 0x010f220000000200 */
[----:B------:R-:W-:Y:S02]  /*1a5a0*/  ISETP.GE.AND P6, PT, R18, R6, PT ;  /* 0x000000061200720c */ /* 0x000fe40003fc6270 */
[----:B------:R-:W-:Y:S01]  /*1a5b0*/  MOV R244, R218 ;  /* 0x000000da00f47202 */ /* 0x000fe20000000f00 */
[----:B------:R1:W5:Y:S01]  /*1a5c0*/  LDL.LU R191, [R1+0x17c] ;  /* 0x00017c0001bf7983 */ /* 0x0003620000300800 */
[----:B--2---:R-:W-:Y:S01]  /*1a5d0*/  FMUL.FTZ R10, R74, R4 ;  /* 0x000000044a0a7220 */ /* 0x004fe20000410000 */
[----:B------:R-:W-:Y:S02]  /*1a5e0*/  FSEL R97, R5, -INF , !P4 ;  /* 0xff80000005617808 */ /* 0x000fe40006000000 */
[----:B------:R2:W5:Y:S01]  /*1a5f0*/  LDL.LU R190, [R1+0x178] ;  /* 0x0001780001be7983 */ /* 0x0005620000300800 */
[----:B------:R1:W-:Y:S01]  /*1a600*/  MUFU.TANH R119, R10 ;  /* 0x0000000a00777308 */ /* 0x0003e20000002400 */
[----:B------:R-:W-:Y:S01]  /*1a610*/  FFMA.FTZ R5, R132, R68, R235 ;  /* 0x0000004484057223 */ /* 0x000fe200000100eb */
[----:B------:R-:W-:Y:S01]  /*1a620*/  FSEL R218, R9, -INF , !P6 ;  /* 0xff80000009da7808 */ /* 0x000fe20007000000 */
[----:B------:R2:W5:Y:S01]  /*1a630*/  LDL.LU R189, [R1+0x174] ;  /* 0x0001740001bd7983 */ /* 0x0005620000300800 */
[C---:B------:R-:W-:Y:S01]  /*1a640*/  ISETP.GE.AND P6, PT, R28.reuse, R8, PT ;  /* 0x000000081c00720c */ /* 0x040fe20003fc6270 */
[----:B-1----:R-:W-:Y:S01]  /*1a650*/  FMUL.FTZ R10, R75, R4 ;  /* 0x000000044b0a7220 */ /* 0x002fe20000410000 */
[----:B------:R-:W-:-:S02]  /*1a660*/  ISETP.GE.AND P4, PT, R28, R6, PT ;  /* 0x000000061c00720c */ /* 0x000fc40003f86270 */
[C---:B------:R-:W-:Y:S01]  /*1a670*/  IADD3 R44, R2.reuse, 0x99, RZ ;  /* 0x00000099022c7810 */ /* 0x040fe20007ffe0ff */
[----:B------:R1:W-:Y:S01]  /*1a680*/  MUFU.TANH R117, R10 ;  /* 0x0000000a00757308 */ /* 0x0003e20000002400 */
[----:B------:R-:W-:Y:S01]  /*1a690*/  HMMA.16816.F32 R28, R12, R62, R100 ;  /* 0x0000003e0c1c723c */ /* 0x000fe20000001864 */
[----:B------:R-:W-:Y:S02]  /*1a6a0*/  MOV R236, R114 ;  /* 0x0000007200ec7202 */ /* 0x000fe40000000f00 */
[C---:B------:R-:W-:Y:S02]  /*1a6b0*/  ISETP.GE.AND P1, PT, R11.reuse, R6, PT ;  /* 0x000000060b00720c */ /* 0x040fe40003f26270 */
[C---:B------:R-:W-:Y:S02]  /*1a6c0*/  IADD3 R40, R2.reuse, 0xa1, RZ ;  /* 0x000000a102287810 */ /* 0x040fe40007ffe0ff */
[----:B------:R-:W-:Y:S02]  /*1a6d0*/  IADD3 R39, R2, 0xa8, RZ ;  /* 0x000000a802277810 */ /* 0x000fe40007ffe0ff */
[----:B------:R-:W-:Y:S01]  /*1a6e0*/  ISETP.GE.AND P0, PT, R11, R8, PT ;  /* 0x000000080b00720c */ /* 0x000fe20003f06270 */
[----:B------:R-:W-:Y:S01]  /*1a6f0*/  FFMA.FTZ R9, R132, R78, R232 ;  /* 0x0000004e84097223 */ /* 0x000fe200000100e8 */
[----:B------:R2:W5:Y:S01]  /*1a700*/  LDL.LU R172, [R1+0x170] ;  /* 0x0001700001ac7983 */ /* 0x0005620000300800 */
[----:B-1----:R-:W-:Y:S01]  /*1a710*/  FMUL.FTZ R10, R84, R4 ;  /* 0x00000004540a7220 */ /* 0x002fe20000410000 */
[----:B------:R-:W-:Y:S01]  /*1a720*/  FSEL R100, R5, -INF , !P2 ;  /* 0xff80000005647808 */ /* 0x000fe20005000000 */
[----:B------:R-:W1:Y:S01]  /*1a730*/  I2F R79, R44 ;  /* 0x0000002c004f7306 */ /* 0x000e620000201400 */
[C---:B------:R-:W-:Y:S01]  /*1a740*/  FFMA.FTZ R5, R132.reuse, R77, R234 ;  /* 0x0000004d84057223 */ /* 0x040fe200000100ea */
[----:B------:R2:W5:Y:S06]  /*1a750*/  LDL.LU R135, [R1+0x16c] ;  /* 0x00016c0001877983 */ /* 0x00056c0000300800 */
[----:B------:R1:W-:Y:S01]  /*1a760*/  MUFU.TANH R115, R10 ;  /* 0x0000000a00737308 */ /* 0x0003e20000002400 */
[----:B------:R-:W-:Y:S01]  /*1a770*/  FSEL R102, R5, -INF , !P1 ;  /* 0xff80000005667808 */ /* 0x000fe20004800000 */
[----:B------:R-:W-:-:S06]  /*1a780*/  FFMA.FTZ R5, R132, R69, R231 ;  /* 0x0000004584057223 */ /* 0x000fcc00000100e7 */
[----:B------:R-:W2:Y:S08]  /*1a790*/  I2F R80, R40 ;  /* 0x0000002800507306 */ /* 0x000eb00000201400 */
[----:B------:R-:W2:Y:S01]  /*1a7a0*/  I2F R71, R39 ;  /* 0x0000002700477306 */ /* 0x000ea20000201400 */
[----:B-1----:R-:W-:Y:S01]  /*1a7b0*/  FMUL.FTZ R10, R85, R4 ;  /* 0x00000004550a7220 */ /* 0x002fe20000410000 */
[----:B------:R-:W-:Y:S01]  /*1a7c0*/  ISETP.GE.AND P2, PT, R44, R8, PT ;  /* 0x000000082c00720c */ /* 0x000fe20003f46270 */
[----:B------:R1:W5:Y:S01]  /*1a7d0*/  LDL.LU R134, [R1+0x168] ;  /* 0x0001680001867983 */ /* 0x0003620000300800 */
[----:B------:R-:W-:-:S04]  /*1a7e0*/  FSEL R231, R5, -INF , !P6 ;  /* 0xff80000005e77808 */ /* 0x000fc80007000000 */
[----:B------:R2:W-:Y:S01]  /*1a7f0*/  MUFU.TANH R114, R10 ;  /* 0x0000000a00727308 */ /* 0x0005e20000002400 */
[----:B------:R-:W-:Y:S01]  /*1a800*/  FFMA.FTZ R5, R132, R69, R223 ;  /* 0x0000004584057223 */ /* 0x000fe200000100df */
[----:B------:R-:W-:Y:S01]  /*1a810*/  IADD3 R41, R2, 0xa0, RZ ;  /* 0x000000a002297810 */ /* 0x000fe20007ffe0ff */
[----:B------:R1:W5:Y:S01]  /*1a820*/  LDL.LU R118, [R1+0x164] ;  /* 0x0001640001767983 */ /* 0x0003620000300800 */
[----:B--2---:R-:W-:-:S04]  /*1a830*/  FMUL.FTZ R10, R86, R4 ;  /* 0x00000004560a7220 */ /* 0x004fc80000410000 */
[----:B------:R2:W-:Y:S02]  /*1a840*/  MUFU.TANH R113, R10 ;  /* 0x0000000a00717308 */ /* 0x0005e40000002400 */
[----:B--2---:R-:W-:-:S06]  /*1a850*/  FMUL.FTZ R10, R87, R4 ;  /* 0x00000004570a7220 */ /* 0x004fcc0000410000 */
[----:B------:R2:W-:Y:S08]  /*1a860*/  MUFU.TANH R87, R7 ;  /* 0x0000000700577308 */ /* 0x0005f00000002400 */
[----:B------:R1:W-:Y:S01]  /*1a870*/  MUFU.TANH R112, R10 ;  /* 0x0000000a00707308 */ /* 0x0003e20000002400 */
[----:B--2---:R-:W-:Y:S02]  /*1a880*/  FFMA.FTZ R7, R132, R77, R233 ;  /* 0x0000004d84077223 */ /* 0x004fe400000100e9 */
[----:B-1----:R-:W-:-:S03]  /*1a890*/  FMUL.FTZ R10, R96, R4 ;  /* 0x00000004600a7220 */ /* 0x002fc60000410000 */
[----:B------:R-:W-:Y:S01]  /*1a8a0*/  FSEL R233, R7, -INF , !P0 ;  /* 0xff80000007e97808 */ /* 0x000fe20004000000 */
[----:B------:R-:W-:Y:S01]  /*1a8b0*/  FFMA.FTZ R7, R132, R78, R237 ;  /* 0x0000004e84077223 */ /* 0x000fe200000100ed */
[----:B------:R1:W-:Y:S01]  /*1a8c0*/  MUFU.TANH R96, R10 ;  /* 0x0000000a00607308 */ /* 0x0003e20000002400 */
[----:B------:R-:W-:-:S03]  /*1a8d0*/  ISETP.GE.AND P0, PT, R44, R6, PT ;  /* 0x000000062c00720c */ /* 0x000fc60003f06270 */
[----:B------:R-:W-:Y:S01]  /*1a8e0*/  FSEL R232, R7, -INF , !P5 ;  /* 0xff80000007e87808 */ /* 0x000fe20006800000 */
[----:B------:R-:W-:Y:S01]  /*1a8f0*/  FMUL.FTZ R7, R99, R4 ;  /* 0x0000000463077220 */ /* 0x000fe20000410000 */
[----:B------:R-:W-:Y:S01]  /*1a900*/  ISETP.GE.AND P6, PT, R40, R6, PT ;  /* 0x000000062800720c */ /* 0x000fe20003fc6270 */
[----:B-1----:R-:W-:Y:S01]  /*1a910*/  FMUL.FTZ R10, R98, R4 ;  /* 0x00000004620a7220 */ /* 0x002fe20000410000 */
[----:B------:R-:W-:Y:S01]  /*1a920*/  FSEL R98, R5, -INF , !P4 ;  /* 0xff80000005627808 */ /* 0x000fe20006000000 */
[----:B------:R-:W-:-:S05]  /*1a930*/  FFMA.FTZ R5, R132, R79, R229 ;  /* 0x0000004f84057223 */ /* 0x000fca00000100e5 */
[----:B------:R-:W-:Y:S01]  /*1a940*/  FSEL R99, R5, -INF , !P0 ;  /* 0xff80000005637808 */ /* 0x000fe20004000000 */
[----:B------:R-:W-:Y:S01]  /*1a950*/  FFMA.FTZ R5, R132, R80, R182 ;  /* 0x0000005084057223 */ /* 0x000fe200000100b6 */
[----:B----4-:R-:W-:Y:S01]  /*1a960*/  HMMA.16816.F32 R44, R12, R32, R108 ;  /* 0x000000200c2c723c */ /* 0x010fe2000000186c */
[----:B------:R1:W-:Y:S01]  /*1a970*/  MUFU.TANH R78, R10 ;  /* 0x0000000a004e7308 */ /* 0x0003e20000002400 */
[C---:B------:R-:W-:Y:S02]  /*1a980*/  IADD3 R51, R2.reuse, 0xa9, RZ ;  /* 0x000000a902337810 */ /* 0x040fe40007ffe0ff */
[C---:B------:R-:W-:Y:S02]  /*1a990*/  IADD3 R48, R2.reuse, 0xb0, RZ ;  /* 0x000000b002307810 */ /* 0x040fe40007ffe0ff */
[----:B------:R-:W-:Y:S02]  /*1a9a0*/  IADD3 R49, R2, 0xb1, RZ ;  /* 0x000000b102317810 */ /* 0x000fe40007ffe0ff */
[----:B------:R-:W-:Y:S01]  /*1a9b0*/  FSEL R109, R5, -INF , !P6 ;  /* 0xff800000056d7808 */ /* 0x000fe20007000000 */
[----:B------:R-:W-:Y:S01]  /*1a9c0*/  FFMA.FTZ R5, R132, R71, R181 ;  /* 0x0000004784057223 */ /* 0x000fe200000100b5 */
        /* <DEDUP_REMOVED lines=17> */
[C---:B-1----:R-:W-:Y:S02]  /*1aae0*/  IADD3 R10, R2.reuse, 0xf9, RZ ;  /* 0x000000f9020a7810 */ /* 0x042fe40007ffe0ff */
[----:B------:R-:W-:Y:S01]  /*1aaf0*/  ISETP.GE.AND P6, PT, R2, R8, PT ;  /* 0x000000080200720c */ /* 0x000fe20003fc6270 */
[----:B------:R-:W-:-:S02]  /*1ab00*/  FFMA.FTZ R2, R132, R71, R171 ;  /* 0x0000004784027223 */ /* 0x000fc400000100ab */
[----:B------:R-:W2:Y:S01]  /*1ab10*/  LDL R71, [R1+0x154] ;  /* 0x0001540001477983 */ /* 0x000ea20000100800 */
[----:B------:R1:W-:Y:S01]  /*1ab20*/  MUFU.TANH R86, R7 ;  /* 0x0000000700567308 */ /* 0x0003e20000002400 */
[----:B------:R-:W-:-:S07]  /*1ab30*/  ISETP.GE.AND P4, PT, R39, R8, PT ;  /* 0x000000082700720c */ /* 0x000fce0003f86270 */
[----:B------:R-:W4:Y:S01]  /*1ab40*/  I2F R70, R41 ;  /* 0x0000002900467306 */ /* 0x000f220000201400 */
[----:B-1----:R-:W-:-:S05]  /*1ab50*/  FFMA.FTZ R7, R132, R79, R230 ;  /* 0x0000004f84077223 */ /* 0x002fca00000100e6 */
[----:B------:R-:W-:Y:S02]  /*1ab60*/  FSEL R103, R7, -INF , !P2 ;  /* 0xff80000007677808 */ /* 0x000fe40005000000 */
[----:B------:R-:W-:Y:S02]  /*1ab70*/  ISETP.GE.AND P2, PT, R39, R6, PT ;  /* 0x000000062700720c */ /* 0x000fe40003f46270 */
[----:B------:R-:W1:Y:S01]  /*1ab80*/  LDSM.16.M88.4 R36, [R138+0x7800] ;  /* 0x007800008a24783b */ /* 0x000e620000000200 */
[----:B------:R-:W-:Y:S01]  /*1ab90*/  IMAD.MOV.U32 R245, RZ, RZ, R240 ;  /* 0x000000fffff57224 */ /* 0x000fe200078e00f0 */
[----:B------:R-:W-:Y:S01]  /*1aba0*/  MOV R246, R239 ;  /* 0x000000ef00f67202 */ /* 0x000fe20000000f00 */
[----:B----4-:R-:W-:Y:S01]  /*1abb0*/  FFMA.FTZ R7, R132, R70, R222 ;  /* 0x0000004684077223 */ /* 0x010fe200000100de */
[----:B------:R-:W-:Y:S02]  /*1abc0*/  ISETP.GE.AND P1, PT, R41, R8, PT ;  /* 0x000000082900720c */ /* 0x000fe40003f26270 */
[----:B------:R-:W-:-:S03]  /*1abd0*/  FSEL R101, R9, -INF , !P3 ;  /* 0xff80000009657808 */ /* 0x000fc60005800000 */
[----:B------:R-:W-:Y:S01]  /*1abe0*/  HMMA.16816.F32 R24, R24, R82, R244 ;  /* 0x000000521818723c */ /* 0x000fe200000018f4 */
[----:B------:R-:W-:Y:S01]  /*1abf0*/  FMUL.FTZ R9, R28, R4 ;  /* 0x000000041c097220 */ /* 0x000fe20000410000 */
[----:B------:R-:W-:Y:S01]  /*1ac00*/  FSEL R222, R7, -INF , !P1 ;  /* 0xff80000007de7808 */ /* 0x000fe20004800000 */
[----:B------:R-:W-:Y:S01]  /*1ac10*/  FFMA.FTZ R7, R132, R80, R221 ;  /* 0x0000005084077223 */ /* 0x000fe200000100dd */
[----:B------:R-:W-:Y:S02]  /*1ac20*/  ISETP.GE.AND P5, PT, R41, R6, PT ;  /* 0x000000062900720c */ /* 0x000fe40003fa6270 */
[----:B------:R-:W-:Y:S02]  /*1ac30*/  ISETP.GE.AND P3, PT, R40, R8, PT ;  /* 0x000000082800720c */ /* 0x000fe40003f66270 */
[----:B------:R-:W4:Y:S01]  /*1ac40*/  LDSM.16.M88.4 R40, [R183+0x7800] ;  /* 0x00780000b728783b */ /* 0x000f220000000200 */
[----:B------:R3:W-:Y:S08]  /*1ac50*/  MUFU.TANH R77, R9 ;  /* 0x00000009004d7308 */ /* 0x0007f00000002400 */
[----:B------:R-:W1:Y:S08]  /*1ac60*/  I2F R72, R51 ;  /* 0x0000003300487306 */ /* 0x000e700000201400 */
[----:B------:R-:W1:Y:S01]  /*1ac70*/  I2F R73, R48 ;  /* 0x0000003000497306 */ /* 0x000e620000201400 */
[----:B---3--:R-:W-:Y:S01]  /*1ac80*/  FFMA.FTZ R9, R132, R70, R213 ;  /* 0x0000004684097223 */ /* 0x008fe200000100d5 */
[----:B------:R-:W-:Y:S01]  /*1ac90*/  FSEL R213, R7, -INF , !P3 ;  /* 0xff80000007d57808 */ /* 0x000fe20005800000 */
[----:B------:R-:W-:-:S05]  /*1aca0*/  FMUL.FTZ R7, R29, R4 ;  /* 0x000000041d077220 */ /* 0x000fca0000410000 */
[----:B------:R-:W-:Y:S01]  /*1acb0*/  I2F R74, R50 ;  /* 0x00000032004a7306 */ /* 0x000fe20000201400 */
[----:B------:R-:W-:Y:S01]  /*1acc0*/  HMMA.16816.F32 R32, R12, R34, R120 ;  /* 0x000000220c20723c */ /* 0x000fe20000001878 */
[----:B------:R-:W-:Y:S01]  /*1acd0*/  FSEL R111, R5, -INF , !P4 ;  /* 0xff800000056f7808 */ /* 0x000fe20006000000 */
[----:B------:R-:W-:-:S05]  /*1ace0*/  FMUL.FTZ R46, R46, R4 ;  /* 0x000000042e2e7220 */ /* 0x000fca0000410000 */
[----:B------:R-:W3:Y:S01]  /*1acf0*/  I2F R90, R49 ;  /* 0x00000031005a7306 */ /* 0x000ee20000201400 */
[----:B------:R-:W-:Y:S01]  /*1ad00*/  FSEL R108, R2, -INF , !P2 ;  /* 0xff800000026c7808 */ /* 0x000fe20005000000 */
[----:B------:R-:W-:Y:S01]  /*1ad10*/  FMUL.FTZ R45, R45, R4 ;  /* 0x000000042d2d7220 */ /* 0x000fe20000410000 */
[----:B------:R-:W-:Y:S01]  /*1ad20*/  ISETP.GE.AND P0, PT, R51, R8, PT ;  /* 0x000000083300720c */ /* 0x000fe20003f06270 */
[----:B------:R-:W-:-:S04]  /*1ad30*/  FMUL.FTZ R47, R47, R4 ;  /* 0x000000042f2f7220 */ /* 0x000fc80000410000 */
[----:B------:R-:W-:Y:S01]  /*1ad40*/  I2F R88, R54 ;  /* 0x0000003600587306 */ /* 0x000fe20000201400 */
[----:B------:R-:W-:Y:S01]  /*1ad50*/  ISETP.GE.AND P1, PT, R51, R6, PT ;  /* 0x000000063300720c */ /* 0x000fe20003f26270 */
[----:B------:R-:W-:-:S06]  /*1ad60*/  DEPBAR.LE SB0, 0x0 ;  /* 0x000080000000791a */ /* 0x000fcc0000000000 */
[----:B------:R1:W-:Y:S02]  /*1ad70*/  MUFU.TANH R70, R7 ;  /* 0x0000000700467308 */ /* 0x0003e40000002400 */
[----:B-1----:R-:W-:-:S06]  /*1ad80*/  FMUL.FTZ R7, R30, R4 ;  /* 0x000000041e077220 */ /* 0x002fcc0000410000 */
[----:B------:R1:W-:Y:S01]  /*1ad90*/  MUFU.TANH R69, R7 ;  /* 0x0000000700457308 */ /* 0x0003e20000002400 */
[C---:B------:R-:W-:Y:S02]  /*1ada0*/  FFMA.FTZ R5, R132.reuse, R72, R180 ;  /* 0x0000004884057223 */ /* 0x040fe400000100b4 */
[----:B-1----:R-:W-:Y:S02]  /*1adb0*/  FMUL.FTZ R7, R31, R4 ;  /* 0x000000041f077220 */ /* 0x002fe40000410000 */
[C---:B------:R-:W-:Y:S08]  /*1adc0*/  HMMA.16816.F32 R28, R20.reuse, R36, R104 ;  /* 0x00000024141c723c */ /* 0x040ff00000001868 */
[----:B------:R-:W-:Y:S01]  /*1add0*/  HMMA.16816.F32 R20, R20, R38, R24 ;  /* 0x000000261414723c */ /* 0x000fe20000001818 */
[----:B------:R-:W1:Y:S01]  /*1ade0*/  I2F R93, R52 ;  /* 0x00000034005d7306 */ /* 0x000e620000201400 */
[C---:B------:R-:W-:Y:S01]  /*1adf0*/  ISETP.GE.AND P4, PT, R49.reuse, R8, PT ;  /* 0x000000083100720c */ /* 0x040fe20003f86270 */
[----:B------:R-:W-:Y:S01]  /*1ae00*/  FFMA.FTZ R2, R132, R72, R151 ;  /* 0x0000004884027223 */ /* 0x000fe20000010097 */
[----:B------:R-:W-:-:S02]  /*1ae10*/  ISETP.GE.AND P2, PT, R49, R6, PT ;  /* 0x000000063100720c */ /* 0x000fc40003f46270 */
[----:B------:R-:W-:-:S03]  /*1ae20*/  FSEL R80, R5, -INF , !P0 ;  /* 0xff80000005507808 */ /* 0x000fc60004000000 */
[----:B------:R1:W-:Y:S01]  /*1ae30*/  MUFU.TANH R49, R7 ;  /* 0x0000000700317308 */ /* 0x0003e20000002400 */
[----:B------:R-:W-:Y:S01]  /*1ae40*/  FSEL R110, R9, -INF , !P5 ;  /* 0xff800000096e7808 */ /* 0x000fe20006800000 */
[-C--:B------:R-:W-:Y:S01]  /*1ae50*/  FFMA.FTZ R5, R132, R73.reuse, R153 ;  /* 0x0000004984057223 */ /* 0x080fe20000010099 */
[----:B------:R-:W-:Y:S01]  /*1ae60*/  FSEL R82, R2, -INF , !P1 ;  /* 0xff80000002527808 */ /* 0x000fe20004800000 */
[----:B------:R-:W-:Y:S01]  /*1ae70*/  FFMA.FTZ R2, R132, R73, R148 ;  /* 0x0000004984027223 */ /* 0x000fe20000010094 */
[----:B------:R-:W-:-:S03]  /*1ae80*/  ISETP.GE.AND P5, PT, R48, R8, PT ;  /* 0x000000083000720c */ /* 0x000fc60003fa6270 */
[----:B------:R-:W4:Y:S01]  /*1ae90*/  I2F R89, R56 ;  /* 0x0000003800597306 */ /* 0x000f220000201400 */
[----:B------:R-:W-:Y:S01]  /*1aea0*/  ISETP.GE.AND P3, PT, R48, R6, PT ;  /* 0x000000063000720c */ /* 0x000fe20003f66270 */
[----:B---3--:R-:W-:Y:S02]  /*1aeb0*/  FFMA.FTZ R9, R132, R90, R162 ;  /* 0x0000005a84097223 */ /* 0x008fe400000100a2 */
[----:B-1----:R-:W-:-:S04]  /*1aec0*/  FMUL.FTZ R7, R44, R4 ;  /* 0x000000042c077220 */ /* 0x002fc80000410000 */
[----:B------:R-:W1:Y:S01]  /*1aed0*/  I2F R95, R53 ;  /* 0x00000035005f7306 */ /* 0x000e620000201400 */
[----:B------:R-:W-:Y:S01]  /*1aee0*/  ISETP.GE.AND P0, PT, R50, R8, PT ;  /* 0x000000083200720c */ /* 0x000fe20003f06270 */
[----:B----4-:R-:W-:Y:S01]  /*1aef0*/  HMMA.16816.F32 R24, R12, R40, R28 ;  /* 0x000000280c18723c */ /* 0x010fe2000000181c */
[----:B------:R-:W-:-:S05]  /*1af00*/  FSEL R148, R5, -INF , !P5 ;  /* 0xff80000005947808 */ /* 0x000fca0006800000 */
[----:B------:R3:W-:Y:S01]  /*1af10*/  MUFU.TANH R36, R7 ;  /* 0x0000000700247308 */ /* 0x0007e20000002400 */
[----:B------:R-:W-:Y:S01]  /*1af20*/  FSEL R107, R2, -INF , !P3 ;  /* 0xff800000026b7808 */ /* 0x000fe20005800000 */
[C---:B------:R-:W-:Y:S01]  /*1af30*/  FFMA.FTZ R5, R132.reuse, R90, R152 ;  /* 0x0000005a84057223 */ /* 0x040fe20000010098 */
[----:B------:R-:W-:Y:S01]  /*1af40*/  HMMA.16816.F32 R12, R12, R42, R20 ;  /* 0x0000002a0c0c723c */ /* 0x000fe20000001814 */
[----:B------:R-:W-:-:S04]  /*1af50*/  FFMA.FTZ R2, R132, R74, R142 ;  /* 0x0000004a84027223 */ /* 0x000fc8000001008e */
[----:B------:R-:W4:Y:S01]  /*1af60*/  I2F R81, R59 ;  /* 0x0000003b00517306 */ /* 0x000f220000201400 */
[----:B------:R-:W-:Y:S01]  /*1af70*/  ISETP.GE.AND P1, PT, R50, R6, PT ;  /* 0x000000063200720c */ /* 0x000fe20003f26270 */
[----:B---3--:R-:W-:-:S06]  /*1af80*/  FFMA.FTZ R7, R132, R74, R149 ;  /* 0x0000004a84077223 */ /* 0x008fcc0000010095 */
[----:B------:R-:W3:Y:S01]  /*1af90*/  I2F R91, R55 ;  /* 0x00000037005b7306 */ /* 0x000ee20000201400 */
[----:B------:R-:W-:Y:S01]  /*1afa0*/  FSEL R120, R9, -INF , !P4 ;  /* 0xff80000009787808 */ /* 0x000fe20006000000 */
[C---:B------:R-:W-:Y:S01]  /*1afb0*/  FFMA.FTZ R9, R132.reuse, R93, R150 ;  /* 0x0000005d84097223 */ /* 0x040fe20000010096 */
[----:B------:R-:W-:Y:S01]  /*1afc0*/  FSEL R106, R7, -INF , !P0 ;  /* 0xff800000076a7808 */ /* 0x000fe20004000000 */
[----:B------:R-:W-:Y:S01]  /*1afd0*/  FFMA.FTZ R7, R132, R88, R125 ;  /* 0x0000005884077223 */ /* 0x000fe2000001007d */
[----:B------:R-:W-:-:S03]  /*1afe0*/  ISETP.GE.AND P4, PT, R54, R8, PT ;  /* 0x000000083600720c */ /* 0x000fc60003f86270 */
[----:B------:R-:W3:Y:S01]  /*1aff0*/  I2F R84, R64 ;  /* 0x0000004000547306 */ /* 0x000ee20000201400 */
[----:B------:R-:W-:Y:S02]  /*1b000*/  ISETP.GE.AND P5, PT, R52, R8, PT ;  /* 0x000000083400720c */ /* 0x000fe40003fa6270 */
[----:B------:R-:W-:Y:S01]  /*1b010*/  FSEL R104, R5, -INF , !P2 ;  /* 0xff80000005687808 */ /* 0x000fe20005000000 */
[----:B------:R-:W-:Y:S01]  /*1b020*/  FFMA.FTZ R5, R132, R93, R139 ;  /* 0x0000005d84057223 */ /* 0x000fe2000001008b */
[----:B------:R-:W-:Y:S01]  /*1b030*/  FSEL R105, R2, -INF , !P1 ;  /* 0xff80000002697808 */ /* 0x000fe20004800000 */
[----:B------:R-:W-:Y:S02]  /*1b040*/  FFMA.FTZ R2, R132, R88, R119 ;  /* 0x0000005884027223 */ /* 0x000fe40000010077 */
[----:B------:R-:W3:Y:S01]  /*1b050*/  I2F R94, R19 ;  /* 0x00000013005e7306 */ /* 0x000ee20000201400 */
[----:B------:R-:W-:Y:S02]  /*1b060*/  ISETP.GE.AND P3, PT, R52, R6, PT ;  /* 0x000000063400720c */ /* 0x000fe40003f66270 */
[----:B------:R-:W-:Y:S01]  /*1b070*/  FSEL R122, R7, -INF , !P4 ;  /* 0xff800000077a7808 */ /* 0x000fe20006000000 */
[C---:B------:R-:W-:Y:S01]  /*1b080*/  FFMA.FTZ R7, R132.reuse, R89, R115 ;  /* 0x0000005984077223 */ /* 0x040fe20000010073 */
[----:B------:R-:W-:Y:S01]  /*1b090*/  FSEL R88, R9, -INF , !P5 ;  /* 0xff80000009587808 */ /* 0x000fe20006800000 */
[----:B-1----:R-:W-:Y:S01]  /*1b0a0*/  FFMA.FTZ R9, R132, R95, R124 ;  /* 0x0000005f84097223 */ /* 0x002fe2000001007c */
[----:B------:R-:W-:Y:S01]  /*1b0b0*/  ISETP.GE.AND P5, PT, R56, R8, PT ;  /* 0x000000083800720c */ /* 0x000fe20003fa6270 */
[----:B------:R-:W1:Y:S01]  /*1b0c0*/  I2F R75, R66 ;  /* 0x00000042004b7306 */ /* 0x000e620000201400 */
[----:B------:R-:W-:Y:S01]  /*1b0d0*/  ISETP.GE.AND P2, PT, R54, R6, PT ;  /* 0x000000063600720c */ /* 0x000fe20003f46270 */
[----:B------:R-:W-:Y:S01]  /*1b0e0*/  FMUL.FTZ R32, R32, R4 ;  /* 0x0000000420207220 */ /* 0x000fe20000410000 */
[----:B------:R-:W-:-:S02]  /*1b0f0*/  ISETP.GE.AND P0, PT, R53, R8, PT ;  /* 0x000000083500720c */ /* 0x000fc40003f06270 */
[----:B------:R-:W-:Y:S01]  /*1b100*/  FSEL R90, R5, -INF , !P3 ;  /* 0xff800000055a7808 */ /* 0x000fe20005800000 */
[C---:B------:R-:W-:Y:S02]  /*1b110*/  FFMA.FTZ R5, R132.reuse, R95, R117 ;  /* 0x0000005f84057223 */ /* 0x040fe40000010075 */
[----:B------:R-:W1:Y:S01]  /*1b120*/  I2F R85, R58 ;  /* 0x0000003a00557306 */ /* 0x000e620000201400 */
[----:B------:R-:W-:Y:S01]  /*1b130*/  FSEL R117, R7, -INF , !P5 ;  /* 0xff80000007757808 */ /* 0x000fe20006800000 */
[----:B----4-:R-:W-:Y:S01]  /*1b140*/  FFMA.FTZ R7, R132, R81, R96 ;  /* 0x0000005184077223 */ /* 0x010fe20000010060 */
[----:B------:R-:W-:Y:S02]  /*1b150*/  ISETP.GE.AND P1, PT, R53, R6, PT ;  /* 0x000000063500720c */ /* 0x000fe40003f26270 */
[----:B------:R-:W-:Y:S01]  /*1b160*/  FSEL R119, R2, -INF , !P2 ;  /* 0xff80000002777808 */ /* 0x000fe20005000000 */
[C---:B------:R-:W-:Y:S01]  /*1b170*/  FFMA.FTZ R2, R132.reuse, R89, R113 ;  /* 0x0000005984027223 */ /* 0x040fe20000010071 */
[----:B------:R-:W-:Y:S01]  /*1b180*/  FSEL R95, R9, -INF , !P0 ;  /* 0xff800000095f7808 */ /* 0x000fe20004000000 */
[----:B---3--:R-:W-:Y:S01]  /*1b190*/  FFMA.FTZ R9, R132, R91, R114 ;  /* 0x0000005b84097223 */ /* 0x008fe20000010072 */
[----:B------:R-:W-:Y:S01]  /*1b1a0*/  ISETP.GE.AND P0, PT, R59, R8, PT ;  /* 0x000000083b00720c */ /* 0x000fe20003f06270 */
[----:B------:R-:W-:Y:S01]  /*1b1b0*/  I2F R67, R60 ;  /* 0x0000003c00437306 */ /* 0x000fe20000201400 */
[----:B------:R-:W-:Y:S01]  /*1b1c0*/  ISETP.GE.AND P3, PT, R56, R6, PT ;  /* 0x000000063800720c */ /* 0x000fe20003f66270 */
[----:B------:R-:W-:Y:S01]  /*1b1d0*/  FMUL.FTZ R33, R33, R4 ;  /* 0x0000000421217220 */ /* 0x000fe20000410000 */
[----:B------:R-:W-:Y:S01]  /*1b1e0*/  ISETP.GE.AND P4, PT, R55, R8, PT ;  /* 0x000000083700720c */ /* 0x000fe20003f86270 */
[----:B------:R-:W-:Y:S01]  /*1b1f0*/  FMUL.FTZ R34, R34, R4 ;  /* 0x0000000422227220 */ /* 0x000fe20000410000 */
[----:B------:R-:W-:-:S03]  /*1b200*/  FSEL R89, R5, -INF , !P1 ;  /* 0xff80000005597808 */ /* 0x000fc60004800000 */
[----:B------:R-:W3:Y:S01]  /*1b210*/  MUFU.TANH R32, R32 ;  /* 0x0000002000207308 */ /* 0x000ee20000002400 */
[C---:B------:R-:W-:Y:S01]  /*1b220*/  FFMA.FTZ R5, R132.reuse, R91, R112 ;  /* 0x0000005b84057223 */ /* 0x040fe20000010070 */
[----:B------:R-:W-:Y:S01]  /*1b230*/  FSEL R150, R7, -INF , !P0 ;  /* 0xff80000007967808 */ /* 0x000fe20004000000 */
[----:B------:R-:W-:Y:S01]  /*1b240*/  FFMA.FTZ R7, R132, R84, R77 ;  /* 0x0000005484077223 */ /* 0x000fe2000001004d */
[----:B------:R-:W-:-:S04]  /*1b250*/  ISETP.GE.AND P2, PT, R55, R6, PT ;  /* 0x000000063700720c */ /* 0x000fc80003f46270 */
[----:B------:R-:W4:Y:S01]  /*1b260*/  MUFU.TANH R46, R46 ;  /* 0x0000002e002e7308 */ /* 0x000f220000002400 */
[----:B------:R-:W-:Y:S01]  /*1b270*/  FSEL R93, R2, -INF , !P3 ;  /* 0xff800000025d7808 */ /* 0x000fe20005800000 */
[C---:B------:R-:W-:Y:S01]  /*1b280*/  FFMA.FTZ R2, R132.reuse, R81, R78 ;  /* 0x0000005184027223 */ /* 0x040fe2000001004e */
[----:B------:R-:W-:Y:S01]  /*1b290*/  FSEL R91, R9, -INF , !P4 ;  /* 0xff800000095b7808 */ /* 0x000fe20006000000 */
[----:B------:R-:W-:Y:S01]  /*1b2a0*/  FFMA.FTZ R9, R132, R94, R87 ;  /* 0x0000005e84097223 */ /* 0x000fe20000010057 */
[----:B------:R-:W-:Y:S01]  /*1b2b0*/  ISETP.GE.AND P4, PT, R64, R8, PT ;  /* 0x000000084000720c */ /* 0x000fe20003f86270 */
[----:B------:R-:W-:Y:S01]  /*1b2c0*/  FMUL.FTZ R27, R27, R4 ;  /* 0x000000041b1b7220 */ /* 0x000fe20000410000 */
[----:B------:R-:W-:Y:S01]  /*1b2d0*/  ISETP.GE.AND P1, PT, R59, R6, PT ;  /* 0x000000063b00720c */ /* 0x000fe20003f26270 */
[----:B------:R-:W-:Y:S01]  /*1b2e0*/  I2F R68, R57 ;  /* 0x0000003900447306 */ /* 0x000fe20000201400 */
[----:B------:R-:W-:Y:S01]  /*1b2f0*/  ISETP.GE.AND P5, PT, R19, R8, PT ;  /* 0x000000081300720c */ /* 0x000fe20003fa6270 */
[----:B------:R-:W-:Y:S01]  /*1b300*/  FMUL.FTZ R12, R12, R4 ;  /* 0x000000040c0c7220 */ /* 0x000fe20000410000 */
[----:B------:R-:W-:Y:S01]  /*1b310*/  FSEL R121, R5, -INF , !P2 ;  /* 0xff80000005797808 */ /* 0x000fe20005000000 */
[----:B------:R-:W-:Y:S01]  /*1b320*/  FFMA.FTZ R5, R132, R94, R86 ;  /* 0x0000005e84057223 */ /* 0x000fe20000010056 */
[----:B------:R-:W-:-:S03]  /*1b330*/  FSEL R149, R7, -INF , !P4 ;  /* 0xff80000007957808 */ /* 0x000fc60006000000 */
[----:B------:R-:W2:Y:S01]  /*1b340*/  MUFU.TANH R33, R33 ;  /* 0x0000002100217308 */ /* 0x000ea20000002400 */
[----:B------:R-:W-:Y:S01]  /*1b350*/  ISETP.GE.AND P3, PT, R19, R6, PT ;  /* 0x000000061300720c */ /* 0x000fe20003f66270 */
[----:B-1----:R-:W-:Y:S01]  /*1b360*/  FFMA.FTZ R7, R132, R75, R36 ;  /* 0x0000004b84077223 */ /* 0x002fe20000010024 */
[----:B------:R-:W-:Y:S01]  /*1b370*/  FSEL R123, R2, -INF , !P1 ;  /* 0xff800000027b7808 */ /* 0x000fe20004800000 */
[----:B------:R-:W-:Y:S01]  /*1b380*/  FFMA.FTZ R2, R132, R84, R69 ;  /* 0x0000005484027223 */ /* 0x000fe20000010045 */
[----:B------:R-:W-:-:S03]  /*1b390*/  FSEL R87, R9, -INF , !P5 ;  /* 0xff80000009577808 */ /* 0x000fc60006800000 */
[----:B------:R-:W1:Y:S01]  /*1b3a0*/  MUFU.TANH R34, R34 ;  /* 0x0000002200227308 */ /* 0x000e620000002400 */
[----:B------:R-:W-:Y:S01]  /*1b3b0*/  ISETP.GE.AND P5, PT, R66, R8, PT ;  /* 0x000000084200720c */ /* 0x000fe20003fa6270 */
[----:B------:R-:W-:Y:S01]  /*1b3c0*/  FFMA.FTZ R9, R132, R85, R70 ;  /* 0x0000005584097223 */ /* 0x000fe20000010046 */
[----:B------:R-:W-:Y:S02]  /*1b3d0*/  ISETP.GE.AND P2, PT, R64, R6, PT ;  /* 0x000000064000720c */ /* 0x000fe40003f46270 */
[----:B------:R-:W-:-:S03]  /*1b3e0*/  ISETP.GE.AND P0, PT, R58, R8, PT ;  /* 0x000000083a00720c */ /* 0x000fc60003f06270 */
[----:B------:R-:W-:Y:S01]  /*1b3f0*/  I2F R76, R65 ;  /* 0x00000041004c7306 */ /* 0x000fe20000201400 */
[----:B------:R-:W-:Y:S01]  /*1b400*/  FSEL R84, R5, -INF , !P3 ;  /* 0xff80000005547808 */ /* 0x000fe20005800000 */
[----:B------:R-:W-:-:S06]  /*1b410*/  FFMA.FTZ R5, R132, R85, R49 ;  /* 0x0000005584057223 */ /* 0x000fcc0000010031 */
[----:B------:R-:W1:Y:S01]  /*1b420*/  MUFU.TANH R45, R45 ;  /* 0x0000002d002d7308 */ /* 0x000e620000002400 */
[----:B------:R-:W-:Y:S01]  /*1b430*/  FSEL R171, R7, -INF , !P5 ;  /* 0xff80000007ab7808 */ /* 0x000fe20006800000 */
[----:B---3--:R-:W-:Y:S01]  /*1b440*/  FFMA.FTZ R7, R132, R67, R32 ;  /* 0x0000004384077223 */ /* 0x008fe20000010020 */
[----:B------:R-:W-:-:S05]  /*1b450*/  FSEL R86, R2, -INF , !P2 ;  /* 0xff80000002567808 */ /* 0x000fca0005000000 */
[----:B------:R-:W-:Y:S01]  /*1b460*/  I2F R62, R11 ;  /* 0x0000000b003e7306 */ /* 0x000fe20000201400 */
[----:B------:R-:W-:Y:S01]  /*1b470*/  FSEL R85, R9, -INF , !P0 ;  /* 0xff80000009557808 */ /* 0x000fe20004000000 */
[----:B----4-:R-:W-:Y:S01]  /*1b480*/  FFMA.FTZ R2, R132, R75, R46 ;  /* 0x0000004b84027223 */ /* 0x010fe2000001002e */
[----:B------:R-:W-:-:S05]  /*1b490*/  ISETP.GE.AND P0, PT, R60, R8, PT ;  /* 0x000000083c00720c */ /* 0x000fca0003f06270 */
[----:B------:R-:W3:Y:S01]  /*1b4a0*/  MUFU.TANH R27, R27 ;  /* 0x0000001b001b7308 */ /* 0x000ee20000002400 */
[-C--:B------:R-:W-:Y:S02]  /*1b4b0*/  ISETP.GE.AND P3, PT, R66, R6.reuse, PT ;  /* 0x000000064200720c */ /* 0x080fe40003f66270 */
[----:B------:R-:W-:-:S05]  /*1b4c0*/  ISETP.GE.AND P1, PT, R58, R6, PT ;  /* 0x000000063a00720c */ /* 0x000fca0003f26270 */
[----:B------:R-:W-:Y:S01]  /*1b4d0*/  I2F R51, R18 ;  /* 0x0000001200337306 */ /* 0x000fe20000201400 */
[----:B------:R-:W-:-:S07]  /*1b4e0*/  FSEL R221, R7, -INF , !P0 ;  /* 0xff80000007dd7808 */ /* 0x000fce0004000000 */
[----:B------:R-:W4:Y:S01]  /*1b4f0*/  MUFU.TANH R12, R12 ;  /* 0x0000000c000c7308 */ /* 0x000f220000002400 */
[----:B------:R-:W-:Y:S01]  /*1b500*/  MOV R240, R236 ;  /* 0x000000ec00f07202 */ /* 0x000fe20000000f00 */
[----:B--2---:R-:W-:Y:S01]  /*1b510*/  FFMA.FTZ R7, R132, R68, R33 ;  /* 0x0000004484077223 */ /* 0x004fe20000010021 */
[----:B------:R-:W-:Y:S01]  /*1b520*/  FSEL R153, R2, -INF , !P3 ;  /* 0xff80000002997808 */ /* 0x000fe20005800000 */
[C---:B-1----:R-:W-:Y:S01]  /*1b530*/  FFMA.FTZ R2, R132.reuse, R67, R34 ;  /* 0x0000004384027223 */ /* 0x042fe20000010022 */
[----:B------:R-:W-:Y:S01]  /*1b540*/  FSEL R142, R5, -INF , !P1 ;  /* 0xff800000058e7808 */ /* 0x000fe20004800000 */
[----:B------:R-:W1:Y:S01]  /*1b550*/  S2R R236, SR_TID.X ;  /* 0x0000000000ec7919 */ /* 0x000e620000002100 */
[----:B------:R-:W-:Y:S01]  /*1b560*/  ISETP.GE.AND P5, PT, R57, R8, PT ;  /* 0x000000083900720c */ /* 0x000fe20003fa6270 */
[----:B------:R-:W-:Y:S01]  /*1b570*/  FFMA.FTZ R9, R132, R76, R45 ;  /* 0x0000004c84097223 */ /* 0x000fe2000001002d */
[----:B------:R-:W-:Y:S02]  /*1b580*/  ISETP.GE.AND P1, PT, R60, R6, PT ;  /* 0x000000063c00720c */ /* 0x000fe40003f26270 */
[----:B------:R-:W-:-:S02]  /*1b590*/  ISETP.GE.AND P4, PT, R65, R8, PT ;  /* 0x000000084100720c */ /* 0x000fc40003f86270 */
[----:B------:R-:W-:Y:S01]  /*1b5a0*/  FSEL R223, R7, -INF , !P5 ;  /* 0xff80000007df7808 */ /* 0x000fe20006800000 */
[----:B---3--:R-:W-:Y:S01]  /*1b5b0*/  FFMA.FTZ R7, R132, R62, R27 ;  /* 0x0000003e84077223 */ /* 0x008fe2000001001b */
[----:B------:R-:W-:Y:S02]  /*1b5c0*/  FSEL R151, R2, -INF , !P1 ;  /* 0xff80000002977808 */ /* 0x000fe40004800000 */
[----:B------:R-:W-:Y:S02]  /*1b5d0*/  ISETP.GE.AND P1, PT, R11, R6, PT ;  /* 0x000000060b00720c */ /* 0x000fe40003f26270 */
[----:B------:R-:W-:Y:S01]  /*1b5e0*/  FSEL R162, R9, -INF , !P4 ;  /* 0xff80000009a27808 */ /* 0x000fe20006000000 */
[----:B----4-:R-:W-:Y:S01]  /*1b5f0*/  FFMA.FTZ R9, R132, R51, R12 ;  /* 0x0000003384097223 */ /* 0x010fe2000001000c */
[----:B------:R-:W-:Y:S02]  /*1b600*/  ISETP.GE.AND P0, PT, R11, R8, PT ;  /* 0x000000080b00720c */ /* 0x000fe40003f06270 */
[----:B------:R-:W-:-:S02]  /*1b610*/  IADD3 R12, R138, 0x800, RZ ;  /* 0x000008008a0c7810 */ /* 0x000fc40007ffe0ff */
[----:B------:R-:W-:Y:S02]  /*1b620*/  FSEL R230, R7, -INF , !P1 ;  /* 0xff80000007e67808 */ /* 0x000fe40004800000 */
[C---:B------:R-:W-:Y:S02]  /*1b630*/  IADD3 R11, R138.reuse, 0x1000, RZ ;  /* 0x000010008a0b7810 */ /* 0x040fe40007ffe0ff */
[----:B------:R-:W-:Y:S01]  /*1b640*/  IADD3 R7, R138, 0x1800, RZ ;  /* 0x000018008a077810 */ /* 0x000fe20007ffe0ff */
[----:B------:R2:W-:Y:S04]  /*1b650*/  STL [R1+0xc0], R12 ;  /* 0x0000c00c01007387 */ /* 0x0005e80000100800 */
[----:B------:R3:W-:Y:S04]  /*1b660*/  STL [R1+0xc4], R11 ;  /* 0x0000c40b01007387 */ /* 0x0007e80000100800 */
[----:B------:R4:W-:Y:S01]  /*1b670*/  STL [R1+0xc8], R7 ;  /* 0x0000c80701007387 */ /* 0x0009e20000100800 */
[----:B------:R-:W-:Y:S01]  /*1b680*/  FMUL.FTZ R26, R26, R4 ;  /* 0x000000041a1a7220 */ /* 0x000fe20000410000 */
[----:B------:R-:W3:Y:S01]  /*1b690*/  MUFU.TANH R47, R47 ;  /* 0x0000002f002f7308 */ /* 0x000ee20000002400 */
[----:B-1----:R-:W-:-:S02]  /*1b6a0*/  IMAD.SHL.U32 R239, R236, 0x2, RZ ;  /* 0x00000002ecef7824 */ /* 0x002fc400078e00ff */
[----:B------:R-:W-:Y:S01]  /*1b6b0*/  FMUL.FTZ R24, R24, R4 ;  /* 0x0000000418187220 */ /* 0x000fe20000410000 */
[C---:B--2---:R-:W-:Y:S02]  /*1b6c0*/  IADD3 R12, R138.reuse, 0x2000, RZ ;  /* 0x000020008a0c7810 */ /* 0x044fe40007ffe0ff */
[----:B---3--:R-:W-:-:S03]  /*1b6d0*/  IADD3 R11, R138, 0x2800, RZ ;  /* 0x000028008a0b7810 */ /* 0x008fc60007ffe0ff */
[----:B------:R1:W-:Y:S01]  /*1b6e0*/  STL [R1+0xcc], R12 ;  /* 0x0000cc0c01007387 */ /* 0x0003e20000100800 */
[----:B----4-:R-:W-:-:S03]  /*1b6f0*/  IADD3 R7, R138, 0x3000, RZ ;  /* 0x000030008a077810 */ /* 0x010fc60007ffe0ff */
[----:B------:R2:W-:Y:S04]  /*1b700*/  STL [R1+0xf0], R11 ;  /* 0x0000f00b01007387 */ /* 0x0005e80000100800 */
[----:B------:R3:W-:Y:S01]  /*1b710*/  STL [R1+0xf4], R7 ;  /* 0x0000f40701007387 */ /* 0x0007e20000100800 */
[----:B------:R-:W-:Y:S01]  /*1b720*/  I2F R63, R61 ;  /* 0x0000003d003f7306 */ /* 0x000fe20000201400 */
[-C--:B------:R-:W-:Y:S02]  /*1b730*/  FMUL.FTZ R35, R35, R4.reuse ;  /* 0x0000000423237220 */ /* 0x080fe40000410000 */
[----:B------:R-:W-:Y:S01]  /*1b740*/  FMUL.FTZ R25, R25, R4 ;  /* 0x0000000419197220 */ /* 0x000fe20000410000 */
[----:B------:R-:W-:-:S04]  /*1b750*/  LOP3.LUT R239, R239, 0x6, RZ, 0xc0, !PT ;  /* 0x00000006efef7812 */ /* 0x000fc800078ec0ff */
[----:B------:R-:W4:Y:S01]  /*1b760*/  MUFU.TANH R26, R26 ;  /* 0x0000001a001a7308 */ /* 0x000f220000002400 */
[C---:B-1----:R-:W-:Y:S02]  /*1b770*/  IADD3 R12, R138.reuse, 0x3800, RZ ;  /* 0x000038008a0c7810 */ /* 0x042fe40007ffe0ff */
[----:B--2---:R-:W-:-:S03]  /*1b780*/  IADD3 R11, R138, 0x4000, RZ ;  /* 0x000040008a0b7810 */ /* 0x004fc60007ffe0ff */
[----:B------:R1:W-:Y:S01]  /*1b790*/  STL [R1+0xf8], R12 ;  /* 0x0000f80c01007387 */ /* 0x0003e20000100800 */
[----:B---3--:R-:W-:-:S03]  /*1b7a0*/  IADD3 R7, R138, 0x4800, RZ ;  /* 0x000048008a077810 */ /* 0x008fc60007ffe0ff */
[----:B------:R2:W-:Y:S04]  /*1b7b0*/  STL [R1+0xfc], R11 ;  /* 0x0000fc0b01007387 */ /* 0x0005e80000100800 */
[----:B------:R3:W-:Y:S01]  /*1b7c0*/  STL [R1+0x100], R7 ;  /* 0x0001000701007387 */ /* 0x0007e20000100800 */
[----:B------:R-:W1:Y:S01]  /*1b7d0*/  MUFU.TANH R24, R24 ;  /* 0x0000001800187308 */ /* 0x000e620000002400 */
[-C--:B------:R-:W-:Y:S01]  /*1b7e0*/  FMUL.FTZ R13, R13, R4.reuse ;  /* 0x000000040d0d7220 */ /* 0x080fe20000410000 */
[----:B------:R-:W-:Y:S01]  /*1b7f0*/  IADD3 R239, R116, R239, RZ ;  /* 0x000000ef74ef7210 */ /* 0x000fe20007ffe0ff */
[-C--:B------:R-:W-:Y:S02]  /*1b800*/  FMUL.FTZ R14, R14, R4.reuse ;  /* 0x000000040e0e7220 */ /* 0x080fe40000410000 */
[----:B------:R-:W-:-:S03]  /*1b810*/  FMUL.FTZ R15, R15, R4 ;  /* 0x000000040f0f7220 */ /* 0x000fc60000410000 */
[----:B------:R-:W3:Y:S01]  /*1b820*/  MUFU.TANH R35, R35 ;  /* 0x0000002300237308 */ /* 0x000ee20000002400 */
[C---:B-1----:R-:W-:Y:S02]  /*1b830*/  IADD3 R12, R138.reuse, 0x5000, RZ ;  /* 0x000050008a0c7810 */ /* 0x042fe40007ffe0ff */
[----:B--2---:R-:W-:-:S03]  /*1b840*/  IADD3 R11, R138, 0x5800, RZ ;  /* 0x000058008a0b7810 */ /* 0x004fc60007ffe0ff */
[----:B------:R1:W-:Y:S01]  /*1b850*/  STL [R1+0x104], R12 ;  /* 0x0001040c01007387 */ /* 0x0003e20000100800 */
[----:B---3--:R-:W-:Y:S01]  /*1b860*/  IADD3 R7, R138, 0x6000, RZ ;  /* 0x000060008a077810 */ /* 0x008fe20007ffe0ff */
[----:B------:R-:W2:Y:S02]  /*1b870*/  MUFU.TANH R25, R25 ;  /* 0x0000001900197308 */ /* 0x000ea40000002400 */
[----:B------:R3:W-:Y:S04]  /*1b880*/  STL [R1+0x108], R11 ;  /* 0x0001080b01007387 */ /* 0x0007e80000100800 */
[----:B------:R2:W-:Y:S01]  /*1b890*/  STL [R1+0x10c], R7 ;  /* 0x00010c0701007387 */ /* 0x0005e20000100800 */
[C---:B------:R-:W-:Y:S01]  /*1b8a0*/  FFMA.FTZ R5, R132.reuse, R76, R47 ;  /* 0x0000004c84057223 */ /* 0x040fe2000001002f */
[----:B------:R-:W-:Y:S01]  /*1b8b0*/  ISETP.GE.AND P2, PT, R65, R6, PT ;  /* 0x000000064100720c */ /* 0x000fe20003f46270 */
[----:B------:R-:W-:Y:S01]  /*1b8c0*/  I2F R48, R10 ;  /* 0x0000000a00307306 */ /* 0x000fe20000201400 */
[----:B----4-:R-:W-:-:S02]  /*1b8d0*/  FFMA.FTZ R2, R132, R63, R26 ;  /* 0x0000003f84027223 */ /* 0x010fc4000001001a */
[----:B------:R-:W-:Y:S02]  /*1b8e0*/  FSEL R152, R5, -INF , !P2 ;  /* 0xff80000005987808 */ /* 0x000fe40005000000 */
[C---:B-1----:R-:W-:Y:S02]  /*1b8f0*/  IADD3 R12, R138.reuse, 0x6800, RZ ;  /* 0x000068008a0c7810 */ /* 0x042fe40007ffe0ff */
[----:B---3--:R-:W-:-:S03]  /*1b900*/  IADD3 R11, R138, 0x7000, RZ ;  /* 0x000070008a0b7810 */ /* 0x008fc60007ffe0ff */
[----:B------:R1:W-:Y:S01]  /*1b910*/  STL [R1+0x110], R12 ;  /* 0x0001100c01007387 */ /* 0x0003e20000100800 */
[----:B--2---:R-:W-:Y:S01]  /*1b920*/  IADD3 R7, R138, 0x7800, RZ ;  /* 0x000078008a077810 */ /* 0x004fe20007ffe0ff */
[----:B------:R-:W-:Y:S02]  /*1b930*/  MUFU.TANH R13, R13 ;  /* 0x0000000d000d7308 */ /* 0x000fe40000002400 */
[----:B------:R1:W-:Y:S04]  /*1b940*/  STL [R1+0x114], R11 ;  /* 0x0001140b01007387 */ /* 0x0003e80000100800 */
[----:B------:R1:W-:Y:S02]  /*1b950*/  STL [R1+0x118], R7 ;  /* 0x0001180701007387 */ /* 0x0003e40000100800 */
[----:B------:R-:W2:Y:S01]  /*1b960*/  MUFU.TANH R14, R14 ;  /* 0x0000000e000e7308 */ /* 0x000ea20000002400 */
[----:B------:R-:W-:-:S07]  /*1b970*/  ISETP.GE.AND P2, PT, R61, R6, PT ;  /* 0x000000063d00720c */ /* 0x000fce0003f46270 */
[----:B------:R-:W-:Y:S01]  /*1b980*/  MUFU.TANH R15, R15 ;  /* 0x0000000f000f7308 */ /* 0x000fe20000002400 */
[----:B------:R-:W-:-:S07]  /*1b990*/  ISETP.GT.AND P1, PT, R238, R71, PT ;  /* 0x00000047ee00720c */ /* 0x000fce0003f24270 */
[----:B------:R-:W3:Y:S01]  /*1b9a0*/  I2F R239, R239 ;  /* 0x000000ef00ef7306 */ /* 0x000ee20000201400 */
[----:B------:R-:W-:Y:S01]  /*1b9b0*/  FFMA.FTZ R5, R132, R63, R24 ;  /* 0x0000003f84057223 */ /* 0x000fe20000010018 */
[----:B------:R-:W-:Y:S01]  /*1b9c0*/  FSEL R234, R2, -INF , !P2 ;  /* 0xff80000002ea7808 */ /* 0x000fe20005000000 */
[C---:B------:R-:W-:Y:S01]  /*1b9d0*/  FFMA.FTZ R4, R132.reuse, R68, R35 ;  /* 0x0000004484047223 */ /* 0x040fe20000010023 */
[----:B------:R-:W-:Y:S01]  /*1b9e0*/  BAR.SYNC.DEFER_BLOCKING 0x0 ;  /* 0x0000000000007b1d */ /* 0x000fe20000010000 */
[----:B------:R-:W-:Y:S01]  /*1b9f0*/  ISETP.GE.AND P4, PT, R61, R8, PT ;  /* 0x000000083d00720c */ /* 0x000fe20003f86270 */
[C---:B------:R-:W-:Y:S01]  /*1ba00*/  FFMA.FTZ R2, R132.reuse, R62, R25 ;  /* 0x0000003e84027223 */ /* 0x040fe20000010019 */
[----:B------:R-:W-:Y:S02]  /*1ba10*/  ISETP.GE.AND P3, PT, R57, R6, PT ;  /* 0x000000063900720c */ /* 0x000fe40003f66270 */
[----:B------:R-:W-:Y:S01]  /*1ba20*/  FSEL R236, R5, -INF , !P4 ;  /* 0xff80000005ec7808 */ /* 0x000fe20006000000 */
[----:B--2---:R-:W-:Y:S01]  /*1ba30*/  FFMA.FTZ R5, R132, R51, R14 ;  /* 0x0000003384057223 */ /* 0x004fe2000001000e */
[----:B------:R-:W-:Y:S01]  /*1ba40*/  FSEL R229, R4, -INF , !P3 ;  /* 0xff80000004e57808 */ /* 0x000fe20005800000 */
[----:B------:R-:W-:Y:S01]  /*1ba50*/  FFMA.FTZ R4, R132, R48, R13 ;  /* 0x0000003084047223 */ /* 0x000fe2000001000d */
[----:B------:R-:W-:-:S02]  /*1ba60*/  ISETP.GE.AND P4, PT, R10, R8, PT ;  /* 0x000000080a00720c */ /* 0x000fc40003f86270 */
[----:B------:R-:W-:Y:S01]  /*1ba70*/  ISETP.GE.AND P2, PT, R10, R6, PT ;  /* 0x000000060a00720c */ /* 0x000fe20003f46270 */
[----:B---3--:R-:W-:Y:S01]  /*1ba80*/  FFMA.FTZ R10, R132, R239, R240 ;  /* 0x000000ef840a7223 */ /* 0x008fe200000100f0 */
[----:B------:R-:W-:Y:S01]  /*1ba90*/  FSEL R237, R2, -INF , !P0 ;  /* 0xff80000002ed7808 */ /* 0x000fe20004000000 */
[----:B------:R-:W-:Y:S01]  /*1baa0*/  FFMA.FTZ R2, R132, R48, R15 ;  /* 0x0000003084027223 */ /* 0x000fe2000001000f */
[C---:B------:R-:W-:Y:S01]  /*1bab0*/  ISETP.GE.AND P5, PT, R18.reuse, R8, PT ;  /* 0x000000081200720c */ /* 0x040fe20003fa6270 */
[----:B------:R-:W-:Y:S01]  /*1bac0*/  BSSY B1, `(.L_x_4459) ;  /* 0x0000105000017945 */ /* 0x000fe20003800000 */
[----:B------:R-:W-:Y:S02]  /*1bad0*/  ISETP.GE.AND P3, PT, R18, R6, PT ;  /* 0x000000061200720c */ /* 0x000fe40003f66270 */
[----:B------:R-:W-:Y:S02]  /*1bae0*/  ISETP.NE.U32.AND P0, PT, R250, RZ, PT ;  /* 0x000000fffa00720c */ /* 0x000fe40003f05070 */
[----:B------:R-:W-:-:S02]  /*1baf0*/  FSEL R238, R9, -INF , !P5 ;  /* 0xff80000009ee7808 */ /* 0x000fc40006800000 */
[----:B------:R-:W-:Y:S02]  /*1bb00*/  ISETP.NE.AND.EX P0, PT, R251, RZ, PT, P0 ;  /* 0x000000fffb00720c */ /* 0x000fe40003f05300 */
        /* <DEDUP_REMOVED lines=68> */
.L_x_4462:
[----:B-----5:R-:W2:Y:S02]  /*1bf50*/  LD.E R2, [R16.64+0x38] ;  /* 0x0000380610027980 */ /* 0x020ea4000c101900 */
[----:B--2---:R-:W-:-:S04]  /*1bf60*/  LEA R2, -R2, RZ, 0x8 ;  /* 0x000000ff02027211 */ /* 0x004fc800078e41ff */
[----:B------:R-:W-:Y:S02]  /*1bf70*/  SHF.R.S32.HI R4, RZ, 0x1f, R2 ;  /* 0x0000001fff047819 */ /* 0x000fe40000011402 */
.L_x_4463:
[----:B------:R-:W-:Y:S05]  /*1bf80*/  BSYNC B0 ;  /* 0x0000000000007941 */ /* 0x000fea0003800000 */
.L_x_4461:
        /* <DEDUP_REMOVED lines=179> */
.L_x_4465:
[----:B------:R-:W-:Y:S05]  /*1cac0*/  BSYNC B0 ;  /* 0x0000000000007941 */ /* 0x000fea0003800000 */
.L_x_4464:
[C---:B------:R-:W-:Y:S01]  /*1cad0*/  LEA R49, P2, R2.reuse, R49, 0x1 ;  /* 0x0000003102317211 */ /* 0x040fe200078408ff */
[----:B------:R-:W0:Y:S03]  /*1cae0*/  LDGDEPBAR ;  /* 0x00000000000079af */ /* 0x000e260000000000 */
[----:B------:R-:W-:Y:S01]  /*1caf0*/  LEA.HI.X R252, R2, R252, R4, 0x1, P2 ;  /* 0x000000fc02fc7211 */ /* 0x000fe200010f0c04 */
[----:B------:R3:W-:Y:S04]  /*1cb00*/  STL [R1], R49 ;  /* 0x0000003101007387 */ /* 0x0007e80000100800 */
.L_x_4460:
[----:B-1----:R-:W-:Y:S05]  /*1cb10*/  BSYNC B1 ;  /* 0x0000000000017941 */ /* 0x002fea0003800000 */
.L_x_4459:
        /* <DEDUP_REMOVED lines=138> */
[----:B------:R2:W-:Y:S01]  /*1d3c0*/  MUFU.EX2 R247, R7 ;  /* 0x0000000700f77308 */ /* 0x0005e20000000800 */
        /* <DEDUP_REMOVED lines=8> */
[----:B-1----:R-:W-:-:S03]  /*1d450*/  FFMA.FTZ R7, R129, R4, -R5 ;  /* 0x0000000481077223 */ /* 0x002fc60000010805 */
[-C--:B------:R-:W-:Y:S01]  /*1d460*/  LEA R182, R187, R139.reuse, 0x1 ;  /* 0x0000008bbbb67211 */ /* 0x080fe200078e08ff */
[----:B------:R-:W1:Y:S02]  /*1d470*/  LDSM.16.MT88.4 R24, [R139+0xa000] ;  /* 0x00a000008b18783b */ /* 0x000e640000004200 */
[----:B------:R4:W3:Y:S01]  /*1d480*/  MUFU.EX2 R19, R7 ;  /* 0x0000000700137308 */ /* 0x0008e20000000800 */
[----:B------:R-:W-:Y:S01]  /*1d490*/  LEA R180, R188, R139, 0x1 ;  /* 0x0000008bbcb47211 */ /* 0x000fe200078e08ff */
[----:B------:R-:W1:Y:S04]  /*1d4a0*/  LDSM.16.MT88.4 R20, [R182+0xa000] ;  /* 0x00a00000b614783b */ /* 0x000e680000004200 */
[----:B------:R-:W1:Y:S01]  /*1d4b0*/  LDSM.16.MT88.4 R28, [R180+0xa000] ;  /* 0x00a00000b41c783b */ /* 0x000e620000004200 */
[----:B------:R-:W-:Y:S01]  /*1d4c0*/  FFMA.FTZ R9, R128, R4, -R5 ;  /* 0x0000000480097223 */ /* 0x000fe20000010805 */
[----:B--2---:R-:W-:-:S02]  /*1d4d0*/  F2FP.PACK_AB R13, R96, R247 ;  /* 0x000000f7600d723e */ /* 0x004fc400000000ff */
[----:B------:R-:W-:Y:S01]  /*1d4e0*/  LDSM.16.MT88.4 R44, [R182+0xa800] ;  /* 0x00a80000b62c783b */ /* 0x000fe20000004200 */
[----:B----4-:R-:W-:-:S03]  /*1d4f0*/  FSEL R7, R10, RZ, P2 ;  /* 0x000000ff0a077208 */ /* 0x010fc60001000000 */
[----:B------:R-:W-:Y:S02]  /*1d500*/  LDSM.16.MT88.4 R64, [R180+0xa800] ;  /* 0x00a80000b440783b */ /* 0x000fe40000004200 */
[--C-:B------:R-:W-:Y:S01]  /*1d510*/  FFMA.FTZ R0, R48, R4, -R7.reuse ;  /* 0x0000000430007223 */ /* 0x100fe20000010807 */
[----:B------:R-:W-:Y:S01]  /*1d520*/  LEA R181, R187, R180, 0x1 ;  /* 0x000000b4bbb57211 */ /* 0x000fe200078e08ff */
[----:B---3--:R-:W-:Y:S02]  /*1d530*/  LDSM.16.MT88.4 R48, [R139+0xa800] ;  /* 0x00a800008b30783b */ /* 0x008fe40000004200 */
[----:B------:R2:W-:Y:S02]  /*1d540*/  MUFU.EX2 R94, R0 ;  /* 0x00000000005e7308 */ /* 0x0005e40000000800 */
[----:B------:R-:W3:Y:S01]  /*1d550*/  LDSM.16.MT88.4 R52, [R181+0xa000] ;  /* 0x00a00000b534783b */ /* 0x000ee20000004200 */
[----:B--2---:R-:W-:-:S05]  /*1d560*/  FFMA.FTZ R0, R131, R4, -R7 ;  /* 0x0000000483007223 */ /* 0x004fca0000010807 */
[----:B------:R2:W4:Y:S02]  /*1d570*/  MUFU.EX2 R10, R0 ;  /* 0x00000000000a7308 */ /* 0x0005240000000800 */
[----:B--2---:R-:W-:-:S06]  /*1d580*/  FFMA.FTZ R0, R141, R4, -R7 ;  /* 0x000000048d007223 */ /* 0x004fcc0000010807 */
[----:B------:R2:W-:Y:S02]  /*1d590*/  MUFU.EX2 R11, R0 ;  /* 0x00000000000b7308 */ /* 0x0005e40000000800 */
[----:B--2---:R-:W-:-:S06]  /*1d5a0*/  FFMA.FTZ R0, R140, R4, -R7 ;  /* 0x000000048c007223 */ /* 0x004fcc0000010807 */
[----:B------:R2:W1:Y:S02]  /*1d5b0*/  MUFU.EX2 R81, R0 ;  /* 0x0000000000517308 */ /* 0x0004640000000800 */
[----:B--2---:R-:W-:-:S06]  /*1d5c0*/  FFMA.FTZ R0, R136, R4, -R5 ;  /* 0x0000000488007223 */ /* 0x004fcc0000010805 */
[----:B------:R2:W1:Y:S02]  /*1d5d0*/  MUFU.EX2 R33, R0 ;  /* 0x0000000000217308 */ /* 0x0004640000000800 */
[----:B--2---:R-:W-:-:S06]  /*1d5e0*/  FFMA.FTZ R0, R133, R4, -R5 ;  /* 0x0000000485007223 */ /* 0x004fcc0000010805 */
[----:B------:R2:W1:Y:S01]  /*1d5f0*/  MUFU.EX2 R32, R0 ;  /* 0x0000000000207308 */ /* 0x0004620000000800 */
[----:B------:R-:W-:-:S07]  /*1d600*/  F2FP.PACK_AB R15, R19, R18 ;  /* 0x00000012130f723e */ /* 0x000fce00000000ff */
[----:B------:R-:W-:Y:S01]  /*1d610*/  MUFU.EX2 R83, R9 ;  /* 0x0000000900537308 */ /* 0x000fe20000000800 */
[----:B--2---:R-:W-:-:S07]  /*1d620*/  FFMA.FTZ R0, R143, R4, -R7 ;  /* 0x000000048f007223 */ /* 0x004fce0000010807 */
[----:B------:R2:W-:Y:S01]  /*1d630*/  MUFU.EX2 R246, R0 ;  /* 0x0000000000f67308 */ /* 0x0005e20000000800 */
[----:B----4-:R-:W-:Y:S02]  /*1d640*/  F2FP.PACK_AB R12, R10, R94 ;  /* 0x0000005e0a0c723e */ /* 0x010fe400000000ff */
[----:B-1----:R-:W-:Y:S01]  /*1d650*/  F2FP.PACK_AB R14, R81, R11 ;  /* 0x0000000b510e723e */ /* 0x002fe200000000ff */
[----:B--2---:R-:W-:-:S04]  /*1d660*/  FFMA.FTZ R0, R144, R4, -R7 ;  /* 0x0000000490007223 */ /* 0x004fc80000010807 */
[----:B------:R1:W2:Y:S02]  /*1d670*/  MUFU.EX2 R9, R0 ;  /* 0x0000000000097308 */ /* 0x0002a40000000800 */
[----:B------:R-:W-:Y:S01]  /*1d680*/  HMMA.16816.F32 R56, R12, R24, RZ ;  /* 0x000000180c38723c */ /* 0x000fe200000018ff */
[----:B------:R-:W-:Y:S01]  /*1d690*/  MOV R144, R33 ;  /* 0x0000002100907202 */ /* 0x000fe20000000f00 */
[----:B-1----:R-:W-:-:S04]  /*1d6a0*/  FFMA.FTZ R0, R145, R4, -R7 ;  /* 0x0000000491007223 */ /* 0x002fc80000010807 */
        /* <DEDUP_REMOVED lines=8> */
[----:B------:R-:W-:Y:S01]  /*1d730*/  HMMA.16816.F32 R20, R12, R28, RZ ;  /* 0x0000001c0c14723c */ /* 0x000fe200000018ff */
[----:B------:R-:W1:Y:S01]  /*1d740*/  MUFU.EX2 R133, R0 ;  /* 0x0000000000857308 */ /* 0x000e620000000800 */
[----:B--2---:R-:W-:-:S06]  /*1d750*/  MOV R146, R9 ;  /* 0x0000000900927202 */ /* 0x004fcc0000000f00 */
[C---:B------:R-:W-:Y:S08]  /*1d760*/  HMMA.16816.F32 R28, R12.reuse, R30, RZ ;  /* 0x0000001e0c1c723c */ /* 0x040ff000000018ff */
[C---:B---3--:R-:W-:Y:S08]  /*1d770*/  HMMA.16816.F32 R68, R12.reuse, R52, RZ ;  /* 0x000000340c44723c */ /* 0x048ff000000018ff */
[----:B------:R-:W-:Y:S07]  /*1d780*/  HMMA.16816.F32 R60, R12, R54, RZ ;  /* 0x000000360c3c723c */ /* 0x000fee00000018ff */
[----:B------:R-:W-:-:S02]  /*1d790*/  F2FP.PACK_AB R12, R146, R246 ;  /* 0x000000f6920c723e */ /* 0x000fc400000000ff */
        /* <DEDUP_REMOVED lines=195> */
[----:B-1----:R-:W-:Y:S01]  /*1e3d0*/  F2FP.PACK_AB R15, R147, R160 ;  /* 0x000000a0930f723e */ /* 0x002fe200000000ff */
[----:B------:R-:W-:Y:S06]  /*1e3e0*/  LDSM.16.MT88.4 R28, [R180+0xd800] ;  /* 0x00d80000b41c783b */ /* 0x000fec0000004200 */
        /* <DEDUP_REMOVED lines=8> */
[----:B------:R-:W-:Y:S02]  /*1e470*/  MOV R225, R18 ;  /* 0x0000001200e17202 */ /* 0x000fe40000000f00 */
[----:B------:R-:W-:Y:S01]  /*1e480*/  MOV R209, R145 ;  /* 0x0000009100d17202 */ /* 0x000fe20000000f00 */
[----:B--2---:R-:W-:-:S04]  /*1e490*/  FFMA.FTZ R0, R218, R4, -R5 ;  /* 0x00000004da007223 */ /* 0x004fc80000010805 */
        /* <DEDUP_REMOVED lines=94> */
[----:B-1----:R-:W-:-:S05]  /*1ea80*/  FFMA.FTZ R0, R82, R4, -R5 ;  /* 0x0000000452007223 */ /* 0x002fca0000010805 */
        /* <DEDUP_REMOVED lines=28> */
[----:B------:R-:W-:Y:S02]  /*1ec50*/  MOV R214, R81 ;  /* 0x0000005100d67202 */ /* 0x000fe40000000f00 */
[----:B------:R-:W-:Y:S01]  /*1ec60*/  MOV R212, R83 ;  /* 0x0000005300d47202 */ /* 0x000fe20000000f00 */
[----:B-1----:R-:W-:-:S04]  /*1ec70*/  FFMA.FTZ R0, R88, R4, -R7 ;  /* 0x0000000458007223 */ /* 0x002fc80000010807 */
[----:B------:R1:W3:Y:S01]  /*1ec80*/  MUFU.EX2 R110, R0 ;  /* 0x00000000006e7308 */ /* 0x0002e20000000800 */
[----:B------:R-:W-:Y:S01]  /*1ec90*/  HMMA.16816.F32 R72, R12, R26, R56 ;  /* 0x0000001a0c48723c */ /* 0x000fe20000001838 */
[----:B-1----:R-:W-:-:S06]  /*1eca0*/  FFMA.FTZ R0, R90, R4, -R5 ;  /* 0x000000045a007223 */ /* 0x002fcc0000010805 */
[----:B------:R1:W4:Y:S01]  /*1ecb0*/  MUFU.EX2 R104, R0 ;  /* 0x0000000000687308 */ /* 0x0003220000000800 */
[C---:B--2---:R-:W-:Y:S08]  /*1ecc0*/  HMMA.16816.F32 R80, R12.reuse, R20, R44 ;  /* 0x000000140c50723c */ /* 0x044ff0000000182c */
[----:B------:R-:W-:Y:S01]  /*1ecd0*/  HMMA.16816.F32 R56, R12, R22, R40 ;  /* 0x000000160c38723c */ /* 0x000fe20000001828 */
[----:B------:R-:W2:Y:S04]  /*1ece0*/  LDSM.16.MT88.4 R20, [R181+0xf000] ;  /* 0x00f00000b514783b */ /* 0x000ea80000004200 */
[----:B------:R-:W-:Y:S01]  /*1ecf0*/  LDSM.16.MT88.4 R40, [R139+0x10000] ;  /* 0x010000008b28783b */ /* 0x000fe20000004200 */
[----:B-1----:R-:W-:-:S02]  /*1ed00*/  FADD.FTZ R0, R217, R9 ;  /* 0x00000009d9007221 */ /* 0x002fc40000010000 */
[----:B------:R-:W-:Y:S02]  /*1ed10*/  FADD.FTZ R9, R214, R10 ;  /* 0x0000000ad6097221 */ /* 0x000fe40000010000 */
[----:B------:R-:W-:Y:S02]  /*1ed20*/  FADD.FTZ R10, R212, R0 ;  /* 0x00000000d40a7221 */ /* 0x000fe40000010000 */
[-CC-:B------:R-:W-:Y:S01]  /*1ed30*/  FFMA.FTZ R0, R119, R4.reuse, -R5.reuse ;  /* 0x0000000477007223 */ /* 0x180fe20000010805 */
[----:B------:R-:W-:Y:S01]  /*1ed40*/  HMMA.16816.F32 R76, R12, R24, R60 ;  /* 0x000000180c4c723c */ /* 0x000fe2000000183c */
[----:B------:R-:W1:Y:S02]  /*1ed50*/  LDSM.16.MT88.4 R24, [R139+0xf800] ;  /* 0x00f800008b18783b */ /* 0x000e640000004200 */
[----:B------:R3:W-:Y:S02]  /*1ed60*/  MUFU.EX2 R102, R0 ;  /* 0x0000000000667308 */ /* 0x0007e40000000800 */
[----:B---3--:R-:W-:-:S06]  /*1ed70*/  FFMA.FTZ R0, R89, R4, -R5 ;  /* 0x0000000459007223 */ /* 0x008fcc0000010805 */
        /* <DEDUP_REMOVED lines=34> */
[----:B------:R2:W-:Y:S01]  /*1efa0*/  MUFU.EX2 R94, R0 ;  /* 0x00000000005e7308 */ /* 0x0005e20000000800 */
[----:B------:R-:W-:Y:S02]  /*1efb0*/  FADD.FTZ R9, R246, R9 ;  /* 0x00000009f6097221 */ /* 0x000fe40000010000 */
[----:B--2---:R-:W-:-:S05]  /*1efc0*/  FFMA.FTZ R0, R86, R4, -R5 ;  /* 0x0000000456007223 */ /* 0x004fca0000010805 */
        /* <DEDUP_REMOVED lines=40> */
[-CC-:B------:R-:W-:Y:S02]  /*1f250*/  FFMA.FTZ R9, R151, R4.reuse, -R5.reuse ;  /* 0x0000000497097223 */ /* 0x180fe40000010805 */
[----:B------:R-:W-:Y:S05]  /*1f260*/  LDSM.16.MT88.4 R148, [R180+0x11800] ;  /* 0x01180000b494783b */ /* 0x000fea0000004200 */
        /* <DEDUP_REMOVED lines=80> */
[----:B------:R-:W1:Y:S05]  /*1f770*/  LDSM.16.MT88.4 R24, [R181+0x11000] ;  /* 0x01100000b518783b */ /* 0x000e6a0000004200 */
[----:B---3--:R-:W-:-:S02]  /*1f780*/  F2FP.PACK_AB R12, R81, R82 ;  /* 0x00000052510c723e */ /* 0x008fc400000000ff */
        /* <DEDUP_REMOVED lines=175> */
.L_x_4468:
[----:B------:R-:W2:Y:S02]  /*20280*/  LD.E R0, [R16.64+0x40] ;  /* 0x0000400610007980 */ /* 0x000ea4000c101900 */
[----:B--2---:R-:W-:-:S04]  /*20290*/  LEA R0, -R0, RZ, 0x8 ;  /* 0x000000ff00007211 */ /* 0x004fc800078e41ff */
[----:B------:R-:W-:Y:S02]  /*202a0*/  SHF.R.S32.HI R4, RZ, 0x1f, R0 ;  /* 0x0000001fff047819 */ /* 0x000fe40000011400 */
.L_x_4469:
[----:B------:R-:W-:Y:S05]  /*202b0*/  BSYNC B0 ;  /* 0x0000000000007941 */ /* 0x000fea0003800000 */
.L_x_4467:
        /* <DEDUP_REMOVED lines=29> */
[----:B----4-:R-:W-:Y:S02]  /*20490*/  IMAD.MOV.U32 R53, RZ, RZ, R14 ;  /* 0x000000ffff357224 */ /* 0x010fe400078e000e */
[----:B------:R-:W-:Y:S01]  /*204a0*/  IMAD.MOV.U32 R54, RZ, RZ, R13 ;  /* 0x000000ffff367224 */ /* 0x000fe200078e000d */
[----:B------:R-:W-:Y:S01]  /*204b0*/  MOV R55, R12 ;  /* 0x0000000c00377202 */ /* 0x000fe20000000f00 */
[----:B------:R-:W-:Y:S02]  /*204c0*/  IMAD.MOV.U32 R56, RZ, RZ, R11 ;  /* 0x000000ffff387224 */ /* 0x000fe400078e000b */
[----:B------:R-:W-:Y:S01]  /*204d0*/  IMAD.MOV.U32 R57, RZ, RZ, R10 ;  /* 0x000000ffff397224 */ /* 0x000fe200078e000a */
[----:B------:R-:W-:Y:S01]  /*204e0*/  ISETP.GE.AND P2, PT, R134, R21, PT ;  /* 0x000000158600720c */ /* 0x000fe20003f46270 */
[----:B------:R-:W-:Y:S02]  /*204f0*/  IMAD.MOV.U32 R60, RZ, RZ, R5 ;  /* 0x000000ffff3c7224 */ /* 0x000fe400078e0005 */
[----:B------:R-:W-:-:S02]  /*20500*/  IMAD.MOV.U32 R61, RZ, RZ, R23 ;  /* 0x000000ffff3d7224 */ /* 0x000fc400078e0017 */
[----:B------:R-:W-:Y:S02]  /*20510*/  IMAD.MOV.U32 R59, RZ, RZ, R7 ;  /* 0x000000ffff3b7224 */ /* 0x000fe400078e0007 */
[----:B------:R-:W-:-:S06]  /*20520*/  IMAD.MOV.U32 R62, RZ, RZ, R22 ;  /* 0x000000ffff3e7224 */ /* 0x000fcc00078e0016 */
[----:B------:R-:W-:Y:S01]  /*20530*/  @!P2 IADD3 R5, P1, R0, R172, RZ ;  /* 0x000000ac0005a210 */ /* 0x000fe20007f3e0ff */
[----:B------:R-:W-:Y:S02]  /*20540*/  @!P2 IMAD.MOV.U32 R10, RZ, RZ, R0 ;  /* 0x000000ffff0aa224 */ /* 0x000fe400078e0000 */
[----:B------:R-:W-:Y:S01]  /*20550*/  @!P2 IMAD.MOV.U32 R11, RZ, RZ, R4 ;  /* 0x000000ffff0ba224 */ /* 0x000fe200078e0004 */
[----:B------:R-:W-:Y:S01]  /*20560*/  @!P2 IADD3.X R7, R4, R219, RZ, P1, !PT ;  /* 0x000000db0407a210 */ /* 0x000fe20000ffe4ff */
[----:B------:R-:W-:Y:S01]  /*20570*/  @!P2 IMAD R12, R62, 0x30, RZ ;  /* 0x000000303e0ca824 */ /* 0x000fe200078e02ff */
[----:B------:R-:W-:Y:S01]  /*20580*/  MOV R58, R9 ;  /* 0x00000009003a7202 */ /* 0x000fe20000000f00 */
[----:B------:R-:W-:Y:S01]  /*20590*/  @!P2 IMAD.WIDE.U32 R10, R61, 0x30, R10 ;  /* 0x000000303d0aa825 */ /* 0x000fe200078e000a */
[----:B------:R-:W-:Y:S02]  /*205a0*/  @!P2 LEA R48, P1, R5, R248, 0x1 ;  /* 0x000000f80530a211 */ /* 0x000fe400078208ff */
[----:B------:R-:W-:-:S02]  /*205b0*/  @!P2 LEA R9, P4, R61, R0, 0x5 ;  /* 0x000000003d09a211 */ /* 0x000fc400078828ff */
[----:B------:R-:W-:Y:S02]  /*205c0*/  @!P2 LEA.HI.X R49, R5, R249, R7, 0x1, P1 ;  /* 0x000000f90531a211 */ /* 0x000fe400008f0c07 */
        /* <DEDUP_REMOVED lines=21> */
[----:B------:R-:W-:Y:S01]  /*20720*/  @!P2 LEA.HI.X R41, R7, R249, R15, 0x1, P1 ;  /* 0x000000f90729a211 */ /* 0x000fe200008f0c0f */
[----:B------:R-:W-:Y:S01]  /*20730*/  @!P2 IMAD.MOV.U32 R25, RZ, RZ, R4 ;  /* 0x000000ffff19a224 */ /* 0x000fe200078e0004 */
[----:B------:R-:W-:Y:S01]  /*20740*/  @!P2 MOV R23, R4 ;  /* 0x000000040017a202 */ /* 0x000fe20000000f00 */
[----:B------:R-:W-:Y:S01]  /*20750*/  IMAD.MOV.U32 R52, RZ, RZ, R18 ;  /* 0x000000ffff347224 */ /* 0x000fe200078e0012 */
[----:B------:R-:W-:Y:S01]  /*20760*/  @!P2 IADD3 R5, R21, R5, RZ ;  /* 0x000000051505a210 */ /* 0x000fe20007ffe0ff */
[----:B------:R-:W-:Y:S01]  /*20770*/  @!P2 IMAD.MOV.U32 R22, RZ, RZ, R0 ;  /* 0x000000ffff16a224 */ /* 0x000fe200078e0000 */
[----:B------:R-:W-:Y:S01]  /*20780*/  @!P2 LEA R38, P1, R20, R248, 0x1 ;  /* 0x000000f81426a211 */ /* 0x000fe200078208ff */
[----:B------:R-:W-:-:S02]  /*20790*/  @!P2 IMAD R7, R62, 0x60, RZ ;  /* 0x000000603e07a824 */ /* 0x000fc400078e02ff */
[----:B------:R-:W-:Y:S01]  /*207a0*/  @!P2 IMAD.WIDE.U32 R18, R61, 0x60, R12 ;  /* 0x000000603d12a825 */ /* 0x000fe200078e000c */
[----:B------:R-:W-:-:S03]  /*207b0*/  @!P2 LEA.HI.X R39, R20, R249, R5, 0x1, P1 ;  /* 0x000000f91427a211 */ /* 0x000fc600008f0c05 */
[----:B------:R-:W-:Y:S01]  /*207c0*/  @!P2 IMAD.WIDE.U32 R14, R61, 0x70, R10 ;  /* 0x000000703d0ea825 */ /* 0x000fe200078e000a */
[----:B------:R-:W-:-:S03]  /*207d0*/  @!P2 LEA R34, P5, R18, R248, 0x1 ;  /* 0x000000f81222a211 */ /* 0x000fc600078a08ff */
[----:B------:R-:W-:Y:S02]  /*207e0*/  @!P2 IMAD R27, R62, 0xa0, RZ ;  /* 0x000000a03e1ba824 */ /* 0x000fe400078e02ff */
[----:B------:R-:W-:-:S04]  /*207f0*/  @!P2 IMAD.WIDE.U32 R10, R61, 0xa0, R24 ;  /* 0x000000a03d0aa825 */ /* 0x000fc800078e0018 */
[C---:B------:R-:W-:Y:S02]  /*20800*/  @!P2 IMAD R9, R62.reuse, 0x70, RZ ;  /* 0x000000703e09a824 */ /* 0x040fe400078e02ff */
[----:B------:R-:W-:Y:S02]  /*20810*/  @!P2 IMAD R26, R62, 0x90, RZ ;  /* 0x000000903e1aa824 */ /* 0x000fe400078e02ff */
[----:B------:R-:W-:Y:S01]  /*20820*/  @!P2 IMAD.WIDE.U32 R12, R61, 0x90, R22 ;  /* 0x000000903d0ca825 */ /* 0x000fe200078e0016 */
[----:B------:R-:W-:-:S03]  /*20830*/  @!P2 LEA R28, P1, R10, R248, 0x1 ;  /* 0x000000f80a1ca211 */ /* 0x000fc600078208ff */
[----:B------:R-:W-:Y:S02]  /*20840*/  @!P2 IMAD.IADD R5, R7, 0x1, R19 ;  /* 0x000000010705a824 */ /* 0x000fe400078e0213 */
[----:B------:R-:W-:Y:S01]  /*20850*/  @!P2 IMAD.IADD R11, R27, 0x1, R11 ;  /* 0x000000011b0ba824 */ /* 0x000fe200078e020b */
[----:B------:R-:W-:Y:S01]  /*20860*/  @P2 STS.128 [R189+0xa000], RZ ;  /* 0x00a000ffbd002388 */ /* 0x000fe20000000c00 */
[----:B------:R-:W-:Y:S01]  /*20870*/  @!P2 IMAD.IADD R7, R15, 0x1, R9 ;  /* 0x000000010f07a824 */ /* 0x000fe200078e0209 */
[----:B------:R-:W-:Y:S02]  /*20880*/  @!P2 IADD3 R9, R13, R26, RZ ;  /* 0x0000001a0d09a210 */ /* 0x000fe40007ffe0ff */
[-C--:B------:R-:W-:Y:S01]  /*20890*/  @!P2 LEA R32, P4, R14, R248.reuse, 0x1 ;  /* 0x000000f80e20a211 */ /* 0x080fe200078808ff */
[----:B------:R-:W-:Y:S01]  /*208a0*/  @!PT LDS RZ, [RZ] ;  /* 0x00000000fffff984 */ /* 0x000fe20000000800 */
[----:B------:R-:W-:Y:S01]  /*208b0*/  @!PT LDS RZ, [RZ] ;  /* 0x00000000fffff984 */ /* 0x000fe20000000800 */
[----:B------:R-:W-:Y:S01]  /*208c0*/  @!PT LDS RZ, [RZ] ;  /* 0x00000000fffff984 */ /* 0x000fe20000000800 */
[----:B------:R2:W-:Y:S01]  /*208d0*/  @!P2 LDGSTS.E.BYPASS.LTC128B.128 [R189+0xa000], [R222.64] ;  /* 0x0a000000debdafae */ /* 0x0005e2000b901d46 */
[----:B------:R-:W-:Y:S02]  /*208e0*/  @!P2 LEA R30, P3, R12, R248, 0x1 ;  /* 0x000000f80c1ea211 */ /* 0x000fe400078608ff */
[-C--:B------:R-:W-:Y:S01]  /*208f0*/  @!P2 LEA.HI.X R35, R18, R249.reuse, R5, 0x1, P5 ;  /* 0x000000f91223a211 */ /* 0x080fe200028f0c05 */
[----:B------:R-:W-:Y:S01]  /*20900*/  @!P2 IMAD.MOV.U32 R18, RZ, RZ, R0 ;  /* 0x000000ffff12a224 */ /* 0x000fe200078e0000 */
[-C--:B------:R-:W-:Y:S01]  /*20910*/  @!P2 MOV R19, R4.reuse ;  /* 0x000000040013a202 */ /* 0x080fe20000000f00 */
[----:B------:R-:W-:Y:S01]  /*20920*/  @P2 STS.128 [R189+0xa800], RZ ;  /* 0x00a800ffbd002388 */ /* 0x000fe20000000c00 */
[-C--:B------:R-:W-:Y:S01]  /*20930*/  @!P2 LEA.HI.X R29, R10, R249.reuse, R11, 0x1, P1 ;  /* 0x000000f90a1da211 */ /* 0x080fe200008f0c0b */
[--C-:B------:R-:W-:Y:S01]  /*20940*/  @!P2 IMAD.MOV.U32 R15, RZ, RZ, R4.reuse ;  /* 0x000000ffff0fa224 */ /* 0x100fe200078e0004 */
[-C--:B------:R-:W-:Y:S01]  /*20950*/  @!P2 LEA.HI.X R33, R14, R249.reuse, R7, 0x1, P4 ;  /* 0x000000f90e21a211 */ /* 0x080fe200020f0c07 */
[----:B------:R-:W-:Y:S01]  /*20960*/  @!PT LDS RZ, [RZ] ;  /* 0x00000000fffff984 */ /* 0x000fe20000000800 */
[----:B------:R-:W-:Y:S01]  /*20970*/  @!PT LDS RZ, [RZ] ;  /* 0x00000000fffff984 */ /* 0x000fe20000000800 */
[----:B------:R-:W-:Y:S01]  /*20980*/  @!PT LDS RZ, [RZ] ;  /* 0x00000000fffff984 */ /* 0x000fe20000000800 */
[----:B------:R3:W-:Y:S01]  /*20990*/  @!P2 LDGSTS.E.BYPASS.LTC128B.128 [R189+0xa800], [R48.64] ;  /* 0x0a80000030bdafae */ /* 0x0007e2000b901d46 */
[----:B------:R-:W-:Y:S01]  /*209a0*/  @!P2 LEA.HI.X R31, R12, R249, R9, 0x1, P3 ;  /* 0x000000f90c1fa211 */ /* 0x000fe200018f0c09 */
[--C-:B------:R-:W-:Y:S01]  /*209b0*/  @!P2 IMAD.MOV.U32 R13, RZ, RZ, R4.reuse ;  /* 0x000000ffff0da224 */ /* 0x100fe200078e0004 */
[----:B------:R-:W-:Y:S01]  /*209c0*/  @!P2 MOV R11, R4 ;  /* 0x00000004000ba202 */ /* 0x000fe20000000f00 */
[----:B------:R-:W-:Y:S01]  /*209d0*/  @!P2 IMAD.MOV.U32 R5, RZ, RZ, R4 ;  /* 0x000000ffff05a224 */ /* 0x000fe200078e0004 */
[----:B------:R-:W-:Y:S01]  /*209e0*/  @P2 STS.128 [R189+0xb000], RZ ;  /* 0x00b000ffbd002388 */ /* 0x000fe20000000c00 */
        /* <DEDUP_REMOVED lines=8> */
[----:B------:R-:W-:Y:S01]  /*20a70*/  @!P2 IMAD R0, R62, 0xb0, RZ ;  /* 0x000000b03e00a824 */ /* 0x000fe200078e02ff */
[----:B------:R-:W-:Y:S01]  /*20a80*/  @P2 STS.128 [R189+0xb800], RZ ;  /* 0x00b800ffbd002388 */ /* 0x000fe20000000c00 */
[----:B------:R-:W-:-:S03]  /*20a90*/  @!P2 IMAD.WIDE.U32 R18, R61, 0xb0, R18 ;  /* 0x000000b03d12a825 */ /* 0x000fc600078e0012 */
[----:B------:R-:W-:Y:S01]  /*20aa0*/  @!PT LDS RZ, [RZ] ;  /* 0x00000000fffff984 */ /* 0x000fe20000000800 */
[----:B------:R-:W-:Y:S01]  /*20ab0*/  @!PT LDS RZ, [RZ] ;  /* 0x00000000fffff984 */ /* 0x000fe20000000800 */
[----:B------:R-:W-:Y:S01]  /*20ac0*/  @!PT LDS RZ, [RZ] ;  /* 0x00000000fffff984 */ /* 0x000fe20000000800 */
[----:B------:R4:W-:Y:S01]  /*20ad0*/  @!P2 LDGSTS.E.BYPASS.LTC128B.128 [R189+0xb800], [R44.64] ;  /* 0x0b8000002cbdafae */ /* 0x0009e2000b901d46 */
[----:B------:R-:W-:-:S03]  /*20ae0*/  @!P2 IMAD R20, R62, 0xc0, RZ ;  /* 0x000000c03e14a824 */ /* 0x000fc600078e02ff */
[----:B------:R-:W-:Y:S01]  /*20af0*/  @P2 STS.128 [R189+0xc000], RZ ;  /* 0x00c000ffbd002388 */ /* 0x000fe20000000c00 */
[----:B------:R-:W-:Y:S01]  /*20b00*/  @!P2 IMAD.WIDE.U32 R14, R61, 0xc0, R14 ;  /* 0x000000c03d0ea825 */ /* 0x000fe200078e000e */
[----:B------:R-:W-:Y:S02]  /*20b10*/  @!P2 IADD3 R0, R19, R0, RZ ;  /* 0x000000001300a210 */ /* 0x000fe40007ffe0ff */
        /* <DEDUP_REMOVED lines=13> */
[----:B------:R-:W-:Y:S01]  /*20bf0*/  @!P2 IMAD R9, R62, 0xe0, RZ ;  /* 0x000000e03e09a824 */ /* 0x000fe200078e02ff */
[----:B------:R-:W-:Y:S02]  /*20c00*/  @!P2 LEA.HI.X R27, R18, R249, R0, 0x1, P1 ;  /* 0x000000f9121ba211 */ /* 0x000fe400008f0c00 */
[----:B------:R-:W-:Y:S01]  /*20c10*/  @!PT LDS RZ, [RZ] ;  /* 0x00000000fffff984 */ /* 0x000fe20000000800 */
[----:B------:R-:W-:Y:S01]  /*20c20*/  @!PT LDS RZ, [RZ] ;  /* 0x00000000fffff984 */ /* 0x000fe20000000800 */
[----:B------:R-:W-:Y:S01]  /*20c30*/  @!PT LDS RZ, [RZ] ;  /* 0x00000000fffff984 */ /* 0x000fe20000000800 */
[----:B------:R1:W-:Y:S01]  /*20c40*/  @!P2 LDGSTS.E.BYPASS.LTC128B.128 [R189+0xd000], [R34.64] ;  /* 0x0d00000022bdafae */ /* 0x0003e2000b901d46 */
[----:B------:R-:W-:Y:S01]  /*20c50*/  @!P2 IMAD.WIDE.U32 R10, R61, 0xe0, R10 ;  /* 0x000000e03d0aa825 */ /* 0x000fe200078e000a */
[----:B------:R-:W-:Y:S02]  /*20c60*/  @!P2 IADD3 R0, R20, R15, RZ ;  /* 0x0000000f1400a210 */ /* 0x000fe40007ffe0ff */
[----:B------:R-:W-:Y:S01]  /*20c70*/  @P2 STS.128 [R189+0xd800], RZ ;  /* 0x00d800ffbd002388 */ /* 0x000fe20000000c00 */
[----:B------:R-:W-:Y:S01]  /*20c80*/  @!P2 LEA R24, P5, R14, R248, 0x1 ;  /* 0x000000f80e18a211 */ /* 0x000fe200078a08ff */
[----:B------:R-:W-:-:S02]  /*20c90*/  @!P2 IMAD R21, R62, 0xf0, RZ ;  /* 0x000000f03e15a824 */ /* 0x000fc400078e02ff */
        /* <DEDUP_REMOVED lines=56> */
[----:B-1----:R-:W-:Y:S04]  /*21020*/  LDSM.16.M88.4 R24, [R137+0x2000] ;  /* 0x002000008918783b */ /* 0x002fe80000000200 */
[----:B----4-:R-:W-:Y:S01]  /*21030*/  LDSM.16.M88.4 R44, [R137+0x3000] ;  /* 0x00300000892c783b */ /* 0x010fe20000000200 */
[----:B------:R-:W-:Y:S01]  /*21040*/  IMAD.MOV.U32 R85, RZ, RZ, R59 ;  /* 0x000000ffff557224 */ /* 0x000fe200078e003b */
[----:B------:R-:W-:-:S02]  /*21050*/  MOV R86, R58 ;  /* 0x0000003a00567202 */ /* 0x000fc40000000f00 */
[----:B------:R-:W-:Y:S04]  /*21060*/  LDSM.16.M88.4 R80, [R137+0x3800] ;  /* 0x003800008950783b */ /* 0x000fe80000000200 */
[----:B--2---:R-:W1:Y:S01]  /*21070*/  LDSM.16.M88.4 R20, [R137+0x2800] ;  /* 0x002800008914783b */ /* 0x004e620000000200 */
[----:B------:R-:W-:Y:S01]  /*21080*/  IMAD.MOV.U32 R87, RZ, RZ, R57 ;  /* 0x000000ffff577224 */ /* 0x000fe200078e0039 */
[----:B------:R-:W-:Y:S01]  /*21090*/  MOV R94, R55 ;  /* 0x00000037005e7202 */ /* 0x000fe20000000f00 */
[----:B------:R-:W-:Y:S01]  /*210a0*/  IMAD.MOV.U32 R93, RZ, RZ, R56 ;  /* 0x000000ffff5d7224 */ /* 0x000fe200078e0038 */
[----:B------:R-:W2:Y:S01]  /*210b0*/  LDSM.16.M88.4 R76, [R137+0x4000] ;  /* 0x00400000894c783b */ /* 0x000ea20000000200 */
[----:B------:R-:W-:Y:S01]  /*210c0*/  IMAD.MOV.U32 R98, RZ, RZ, R51 ;  /* 0x000000ffff627224 */ /* 0x000fe200078e0033 */
[----:B------:R-:W-:Y:S01]  /*210d0*/  MOV R97, R52 ;  /* 0x0000003400617202 */ /* 0x000fe20000000f00 */
[----:B------:R-:W-:Y:S01]  /*210e0*/  IMAD.MOV.U32 R99, RZ, RZ, R50 ;  /* 0x000000ffff637224 */ /* 0x000fe200078e0032 */
[----:B------:R-:W4:Y:S01]  /*210f0*/  LDSM.16.M88.4 R72, [R137+0x4800] ;  /* 0x004800008948783b */ /* 0x000f220000000200 */
[----:B------:R-:W-:-:S02]  /*21100*/  IMAD.MOV.U32 R84, RZ, RZ, R60 ;  /* 0x000000ffff547224 */ /* 0x000fc400078e003c */
[----:B------:R-:W-:Y:S01]  /*21110*/  IMAD.MOV.U32 R95, RZ, RZ, R54 ;  /* 0x000000ffff5f7224 */ /* 0x000fe200078e0036 */
[----:B------:R-:W2:Y:S01]  /*21120*/  LDSM.16.M88.4 R68, [R137+0x5000] ;  /* 0x005000008944783b */ /* 0x000ea20000000200 */
[----:B------:R-:W-:-:S03]  /*21130*/  IMAD.MOV.U32 R96, RZ, RZ, R53 ;  /* 0x000000ffff607224 */ /* 0x000fc600078e0035 */
[----:B------:R-:W2:Y:S04]  /*21140*/  LDSM.16.M88.4 R64, [R137+0x5800] ;  /* 0x005800008940783b */ /* 0x000ea80000000200 */
[----:B------:R-:W2:Y:S04]  /*21150*/  LDSM.16.M88.4 R56, [R137+0x6800] ;  /* 0x006800008938783b */ /* 0x000ea80000000200 */
[----:B---3--:R-:W3:Y:S04]  /*21160*/  LDSM.16.M88.4 R48, [R137+0x7800] ;  /* 0x007800008930783b */ /* 0x008ee80000000200 */
[----:B------:R-:W2:Y:S04]  /*21170*/  LDSM.16.M88.4 R28, [R137+0x9000] ;  /* 0x00900000891c783b */ /* 0x000ea80000000200 */
[----:B------:R-:W2:Y:S04]  /*21180*/  LDSM.16.M88.4 R60, [R137+0x6000] ;  /* 0x00600000893c783b */ /* 0x000ea80000000200 */
[----:B------:R-:W2:Y:S01]  /*21190*/  LDSM.16.M88.4 R52, [R137+0x7000] ;  /* 0x007000008934783b */ /* 0x000ea20000000200 */
[C---:B-1----:R-:W-:Y:S03]  /*211a0*/  HMMA.16816.F32 R124, R12.reuse, R20, RZ ;  /* 0x000000140c7c723c */ /* 0x042fe600000018ff */
[----:B------:R-:W1:Y:S04]  /*211b0*/  LDSM.16.M88.4 R40, [R137+0x8000] ;  /* 0x008000008928783b */ /* 0x000e680000000200 */
[----:B------:R-:W1:Y:S01]  /*211c0*/  LDSM.16.M88.4 R32, [R137+0x8800] ;  /* 0x008800008920783b */ /* 0x000e620000000200 */
[C---:B------:R-:W-:Y:S03]  /*211d0*/  HMMA.16816.F32 R100, R12.reuse, R22, RZ ;  /* 0x000000160c64723c */ /* 0x040fe600000018ff */
[----:B------:R-:W1:Y:S01]  /*211e0*/  LDSM.16.M88.4 R20, [R137+0x9800] ;  /* 0x009800008914783b */ /* 0x000e620000000200 */
[----:B------:R-:W-:Y:S01]  /*211f0*/  IMAD.MOV.U32 R133, RZ, RZ, R98 ;  /* 0x000000ffff857224 */ /* 0x000fe200078e0062 */
[----:B------:R-:W-:Y:S01]  /*21200*/  MOV R116, R96 ;  /* 0x0000006000747202 */ /* 0x000fe20000000f00 */
[----:B------:R-:W-:Y:S01]  /*21210*/  IMAD.MOV.U32 R225, RZ, RZ, R97 ;  /* 0x000000ffffe17224 */ /* 0x000fe200078e0061 */
[----:B------:R-:W-:Y:S01]  /*21220*/  STL [R1+0x164], R2 ;  /* 0x0001640201007387 */ /* 0x000fe20000100800 */
[C---:B------:R-:W-:Y:S03]  /*21230*/  HMMA.16816.F32 R88, R12.reuse, R24, RZ ;  /* 0x000000180c58723c */ /* 0x040fe600000018ff */
[----:B------:R-:W0:Y:S05]  /*21240*/  LDGDEPBAR ;  /* 0x00000000000079af */ /* 0x000e2a0000000000 */
[C---:B------:R-:W-:Y:S01]  /*21250*/  HMMA.16816.F32 R172, R12.reuse, R26, RZ ;  /* 0x0000001a0cac723c */ /* 0x040fe200000018ff */
[----:B------:R2:W-:Y:S07]  /*21260*/  LDSM.16.M88.4 R24, [R99] ;  /* 0x000000006318783b */ /* 0x0005ee0000000200 */
[C---:B------:R-:W-:Y:S08]  /*21270*/  HMMA.16816.F32 R120, R12.reuse, R44, RZ ;  /* 0x0000002c0c78723c */ /* 0x040ff000000018ff */
[----:B--2---:R-:W-:Y:S01]  /*21280*/  HMMA.16816.F32 R96, R12, R46, RZ ;  /* 0x0000002e0c60723c */ /* 0x004fe200000018ff */
[----:B------:R-:W2:Y:S01]  /*21290*/  LDSM.16.M88.4 R44, [R92+0x2000] ;  /* 0x002000005c2c783b */ /* 0x000ea20000000200 */
[----:B------:R-:W-:Y:S01]  /*212a0*/  IMAD.MOV.U32 R117, RZ, RZ, R95 ;  /* 0x000000ffff757224 */ /* 0x000fe200078e005f */
[----:B------:R-:W-:Y:S01]  /*212b0*/  MOV R95, R87 ;  /* 0x00000057005f7202 */ /* 0x000fe20000000f00 */
[----:B------:R-:W-:Y:S01]  /*212c0*/  IMAD.MOV.U32 R119, RZ, RZ, R94 ;  /* 0x000000ffff777224 */ /* 0x000fe200078e005e */
[----:B------:R-:W-:Y:S01]  /*212d0*/  MOV R224, R84 ;  /* 0x0000005400e07202 */ /* 0x000fe20000000f00 */
[----:B------:R-:W-:-:S02]  /*212e0*/  IMAD.MOV.U32 R94, RZ, RZ, R86 ;  /* 0x000000ffff5e7224 */ /* 0x000fc400078e0056 */
[----:B------:R-:W-:Y:S01]  /*212f0*/  IMAD.MOV.U32 R221, RZ, RZ, R85 ;  /* 0x000000ffffdd7224 */ /* 0x000fe200078e0055 */
        /* <DEDUP_REMOVED lines=19> */
[----:B------:R-:W3:Y:S07]  /*21430*/  LDSM.16.M88.4 R52, [R92+0x2800] ;  /* 0x002800005c34783b */ /* 0x000eee0000000200 */
[C---:B------:R-:W-:Y:S08]  /*21440*/  HMMA.16816.F32 R48, R12.reuse, R50, RZ ;  /* 0x000000320c30723c */ /* 0x040ff000000018ff */
[C---:B-1----:R-:W-:Y:S08]  /*21450*/  HMMA.16816.F32 R212, R12.reuse, R40, RZ ;  /* 0x000000280cd4723c */ /* 0x042ff000000018ff */
[C---:B------:R-:W-:Y:S08]  /*21460*/  HMMA.16816.F32 R216, R12.reuse, R42, RZ ;  /* 0x0000002a0cd8723c */ /* 0x040ff000000018ff */
[C---:B------:R-:W-:Y:S08]  /*21470*/  HMMA.16816.F32 R228, R12.reuse, R32, RZ ;  /* 0x000000200ce4723c */ /* 0x040ff000000018ff */
[C---:B------:R-:W-:Y:S08]  /*21480*/  HMMA.16816.F32 R236, R12.reuse, R34, RZ ;  /* 0x000000220cec723c */ /* 0x040ff000000018ff */
[C---:B------:R-:W-:Y:S01]  /*21490*/  HMMA.16816.F32 R28, R12.reuse, R20, RZ ;  /* 0x000000140c1c723c */ /* 0x040fe200000018ff */
[----:B------:R-:W-:Y:S01]  /*214a0*/  IMAD.MOV.U32 R41, RZ, RZ, R140 ;  /* 0x000000ffff297224 */ /* 0x000fe200078e008c */
[----:B------:R-:W-:Y:S01]  /*214b0*/  MOV R234, R143 ;  /* 0x0000008f00ea7202 */ /* 0x000fe20000000f00 */
[----:B------:R-:W-:Y:S01]  /*214c0*/  IMAD.MOV.U32 R240, RZ, RZ, R141 ;  /* 0x000000fffff07224 */ /* 0x000fe200078e008d */
[----:B------:R-:W-:Y:S04]  /*214d0*/  LDSM.16.M88.4 R32, [R92+0x4000] ;  /* 0x004000005c20783b */ /* 0x000fe80000000200 */
[----:B------:R-:W-:Y:S08]  /*214e0*/  HMMA.16816.F32 R12, R12, R22, RZ ;  /* 0x000000160c0c723c */ /* 0x000ff000000018ff */
[C---:B--2---:R-:W-:Y:S11]  /*214f0*/  HMMA.16816.F32 R20, R24.reuse, R46, R172 ;  /* 0x0000002e1814723c */ /* 0x044ff600000018ac */
[----:B------:R-:W-:Y:S05]  /*21500*/  @!UPT UIADD3 URZ, URZ, URZ, URZ ;  /* 0x0000003f3f3ff290 */ /* 0x000fea000fffe03f */
[----:B------:R-:W-:Y:S01]  /*21510*/  MOV R227, R13 ;  /* 0x0000000d00e37202 */ /* 0x000fe20000000f00 */
[----:B------:R-:W-:Y:S01]  /*21520*/  IMAD.MOV.U32 R226, RZ, RZ, R14 ;  /* 0x000000ffffe27224 */ /* 0x000fe200078e000e */
[----:B------:R-:W-:Y:S01]  /*21530*/  MOV R62, R12 ;  /* 0x0000000c003e7202 */ /* 0x000fe20000000f00 */
[----:B------:R-:W-:Y:S02]  /*21540*/  IMAD.MOV.U32 R63, RZ, RZ, R15 ;  /* 0x000000ffff3f7224 */ /* 0x000fe400078e000f */
[----:B------:R-:W-:Y:S03]  /*21550*/  HMMA.16816.F32 R12, R24, R44, R88 ;  /* 0x0000002c180c723c */ /* 0x000fe60000001858 */
[----:B------:R-:W-:Y:S01]  /*21560*/  IMAD.MOV.U32 R10, RZ, RZ, R21 ;  /* 0x000000ffff0a7224 */ /* 0x000fe200078e0015 */
[----:B------:R-:W-:Y:S01]  /*21570*/  MOV R7, R22 ;  /* 0x0000001600077202 */ /* 0x000fe20000000f00 */
[----:B------:R-:W-:-:S02]  /*21580*/  IMAD.MOV.U32 R5, RZ, RZ, R23 ;  /* 0x000000ffff057224 */ /* 0x000fc400078e0017 */
[----:B------:R-:W-:Y:S02]  /*21590*/  IMAD.MOV.U32 R4, RZ, RZ, R20 ;  /* 0x000000ffff047224 */ /* 0x000fe400078e0014 */
[----:B---3--:R-:W-:Y:S11]  /*215a0*/  HMMA.16816.F32 R20, R24, R52, R124 ;  /* 0x000000341814723c */ /* 0x008ff6000000187c */
[----:B------:R-:W-:Y:S04]  /*215b0*/  @!UPT UIADD3 URZ, URZ, URZ, URZ ;  /* 0x0000003f3f3ff290 */ /* 0x000fe8000fffe03f */
[----:B------:R-:W-:Y:S01]  /*215c0*/  IMAD.MOV.U32 R39, RZ, RZ, R13 ;  /* 0x000000ffff277224 */ /* 0x000fe200078e000d */
[----:B------:R-:W-:Y:S01]  /*215d0*/  MOV R19, R12 ;  /* 0x0000000c00137202 */ /* 0x000fe20000000f00 */
[----:B------:R-:W-:Y:S02]  /*215e0*/  IMAD.MOV.U32 R38, RZ, RZ, R14 ;  /* 0x000000ffff267224 */ /* 0x000fe400078e000e */
[----:B------:R-:W-:Y:S02]  /*215f0*/  IMAD.MOV.U32 R118, RZ, RZ, R15 ;  /* 0x000000ffff767224 */ /* 0x000fe400078e000f */
[----:B------:R-:W1:Y:S03]  /*21600*/  LDSM.16.M88.4 R12, [R92+0x3000] ;  /* 0x003000005c0c783b */ /* 0x000e660000000200 */
[----:B------:R-:W-:Y:S01]  /*21610*/  MOV R89, R20 ;  /* 0x0000001400597202 */ /* 0x000fe20000000f00 */
[----:B------:R-:W-:Y:S01]  /*21620*/  IMAD.MOV.U32 R88, RZ, RZ, R21 ;  /* 0x000000ffff587224 */ /* 0x000fe200078e0015 */
[----:B------:R-:W-:Y:S01]  /*21630*/  MOV R42, R23 ;  /* 0x00000017002a7202 */ /* 0x000fe20000000f00 */
[----:B------:R-:W-:-:S02]  /*21640*/  IMAD.MOV.U32 R43, RZ, RZ, R22 ;  /* 0x000000ffff2b7224 */ /* 0x000fc400078e0016 */
[C---:B------:R-:W-:Y:S01]  /*21650*/  HMMA.16816.F32 R20, R24.reuse, R54, R100 ;  /* 0x000000361814723c */ /* 0x040fe20000001864 */
[----:B------:R-:W-:Y:S01]  /*21660*/  IMAD.MOV.U32 R61, RZ, RZ, R29 ;  /* 0x000000ffff3d7224 */ /* 0x000fe200078e001d */
[----:B------:R-:W-:Y:S01]  /*21670*/  MOV R60, R30 ;  /* 0x0000001e003c7202 */ /* 0x000fe20000000f00 */
[----:B------:R-:W-:Y:S02]  /*21680*/  IMAD.MOV.U32 R9, RZ, RZ, R31 ;  /* 0x000000ffff097224 */ /* 0x000fe400078e001f */
[----:B------:R-:W-:Y:S02]  /*21690*/  IMAD.MOV.U32 R2, RZ, RZ, R28 ;  /* 0x000000ffff027224 */ /* 0x000fe400078e001c */
[----:B------:R-:W2:Y:S11]  /*216a0*/  LDSM.16.M88.4 R28, [R92+0x3800] ;  /* 0x003800005c1c783b */ /* 0x000eb60000000200 */
[----:B------:R-:W-:Y:S06]  /*216b0*/  @!UPT UIADD3 URZ, URZ, URZ, URZ ;  /* 0x0000003f3f3ff290 */ /* 0x000fec000fffe03f */
[----:B------:R-:W-:Y:S01]  /*216c0*/  IMAD.MOV.U32 R11, RZ, RZ, R20 ;  /* 0x000000ffff0b7224 */ /* 0x000fe200078e0014 */
[----:B------:R-:W-:Y:S01]  /*216d0*/  MOV R36, R22 ;  /* 0x0000001600247202 */ /* 0x000fe20000000f00 */
[----:B------:R-:W-:Y:S02]  /*216e0*/  IMAD.MOV.U32 R139, RZ, RZ, R21 ;  /* 0x000000ffff8b7224 */ /* 0x000fe400078e0015 */
[----:B------:R-:W-:Y:S02]  /*216f0*/  IMAD.MOV.U32 R0, RZ, RZ, R23 ;  /* 0x000000ffff007224 */ /* 0x000fe400078e0017 */
[C---:B-1----:R-:W-:Y:S08]  /*21700*/  HMMA.16816.F32 R20, R24.reuse, R12, R120 ;  /* 0x0000000c1814723c */ /* 0x042ff00000001878 */
[C---:B------:R-:W-:Y:S11]  /*21710*/  HMMA.16816.F32 R12, R24.reuse, R14, R96 ;  /* 0x0000000e180c723c */ /* 0x040ff60000001860 */
[----:B------:R-:W-:Y:S11]  /*21720*/  @!UPT UIADD3 URZ, URZ, URZ, URZ ;  /* 0x0000003f3f3ff290 */ /* 0x000ff6000fffe03f */
[----:B------:R-:W-:Y:S02]  /*21730*/  @!UPT UIADD3 URZ, URZ, URZ, URZ ;  /* 0x0000003f3f3ff290 */ /* 0x000fe4000fffe03f */
[----:B------:R-:W-:Y:S01]  /*21740*/  IMAD.MOV.U32 R146, RZ, RZ, R12 ;  /* 0x000000ffff927224 */ /* 0x000fe200078e000c */
[----:B------:R-:W-:Y:S01]  /*21750*/  MOV R144, R14 ;  /* 0x0000000e00907202 */ /* 0x000fe20000000f00 */
[----:B------:R-:W-:Y:S02]  /*21760*/  IMAD.MOV.U32 R145, RZ, RZ, R13 ;  /* 0x000000ffff917224 */ /* 0x000fe400078e000d */
[----:B------:R-:W-:Y:S02]  /*21770*/  IMAD.MOV.U32 R140, RZ, RZ, R15 ;  /* 0x000000ffff8c7224 */ /* 0x000fe400078e000f */
[----:B--2---:R-:W-:Y:S01]  /*21780*/  HMMA.16816.F32 R12, R24, R28, R84 ;  /* 0x0000001c180c723c */ /* 0x004fe20000001854 */
[----:B------:R-:W-:Y:S01]  /*21790*/  IMAD.MOV.U32 R235, RZ, RZ, R142 ;  /* 0x000000ffffeb7224 */ /* 0x000fe200078e008e */
[----:B------:R-:W-:Y:S01]  /*217a0*/  MOV R91, R22 ;  /* 0x00000016005b7202 */ /* 0x000fe20000000f00 */
[----:B------:R-:W-:Y:S02]  /*217b0*/  IMAD.MOV.U32 R120, RZ, RZ, R21 ;  /* 0x000000ffff787224 */ /* 0x000fe400078e0015 */
[----:B------:R-:W-:-:S02]  /*217c0*/  IMAD.MOV.U32 R90, RZ, RZ, R23 ;  /* 0x000000ffff5a7224 */ /* 0x000fc400078e0017 */
[----:B------:R-:W-:Y:S02]  /*217d0*/  IMAD.MOV.U32 R40, RZ, RZ, R20 ;  /* 0x000000ffff287224 */ /* 0x000fe400078e0014 */
[----:B------:R-:W1:Y:S11]  /*217e0*/  LDSM.16.M88.4 R20, [R92+0x4800] ;  /* 0x004800005c14783b */ /* 0x000e760000000200 */
[----:B------:R-:W-:Y:S04]  /*217f0*/  @!UPT UIADD3 URZ, URZ, URZ, URZ ;  /* 0x0000003f3f3ff290 */ /* 0x000fe8000fffe03f */
[----:B------:R-:W-:Y:S01]  /*21800*/  IMAD.MOV.U32 R143, RZ, RZ, R12 ;  /* 0x000000ffff8f7224 */ /* 0x000fe200078e000c */
[----:B------:R-:W-:Y:S01]  /*21810*/  MOV R141, R14 ;  /* 0x0000000e008d7202 */ /* 0x000fe20000000f00 */
[----:B------:R-:W-:Y:S02]  /*21820*/  IMAD.MOV.U32 R142, RZ, RZ, R13 ;  /* 0x000000ffff8e7224 */ /* 0x000fe400078e000d */
[----:B------:R-:W-:Y:S02]  /*21830*/  IMAD.MOV.U32 R249, RZ, RZ, R15 ;  /* 0x000000fffff97224 */ /* 0x000fe400078e000f */
[----:B------:R-:W2:Y:S01]  /*21840*/  LDSM.16.M88.4 R12, [R92+0x5000] ;  /* 0x005000005c0c783b */ /* 0x000ea20000000200 */
[----:B------:R-:W-:Y:S01]  /*21850*/  HMMA.16816.F32 R28, R24, R30, R128 ;  /* 0x0000001e181c723c */ /* 0x000fe20000001880 */
        /* <DEDUP_REMOVED lines=15> */
[----:B------:R-:W-:Y:S01]  /*21950*/  IMAD.MOV.U32 R2, RZ, RZ, R225 ;  /* 0x000000ffff027224 */ /* 0x000fe200078e00e1 */
[----:B-1----:R-:W-:Y:S01]  /*21960*/  HMMA.16816.F32 R232, R24, R20, R108 ;  /* 0x0000001418e8723c */ /* 0x002fe2000000186c */
[----:B------:R-:W-:-:S07]  /*21970*/  IMAD.MOV.U32 R9, RZ, RZ, R224 ;  /* 0x000000ffff097224 */ /* 0x000fce00078e00e0 */
[----:B------:R-:W-:Y:S01]  /*21980*/  HMMA.16816.F32 R224, R24, R22, R76 ;  /* 0x0000001618e0723c */ /* 0x000fe2000000184c */
[----:B------:R-:W1:Y:S01]  /*21990*/  LDSM.16.M88.4 R20, [R92+0x6000] ;  /* 0x006000005c14783b */ /* 0x000e620000000200 */
[----:B------:R-:W-:-:S06]  /*219a0*/  IMAD.MOV.U32 R221, RZ, RZ, R117 ;  /* 0x000000ffffdd7224 */ /* 0x000fcc00078e0075 */
[C---:B--2---:R-:W-:Y:S08]  /*219b0*/  HMMA.16816.F32 R172, R24.reuse, R12, R72 ;  /* 0x0000000c18ac723c */ /* 0x044ff00000001848 */
[----:B------:R-:W-:Y:S01]  /*219c0*/  HMMA.16816.F32 R128, R24, R14, R68 ;  /* 0x0000000e1880723c */ /* 0x000fe20000001844 */
[----:B------:R-:W2:Y:S01]  /*219d0*/  LDSM.16.M88.4 R12, [R92+0x6800] ;  /* 0x006800005c0c783b */ /* 0x000ea20000000200 */
[----:B------:R-:W-:Y:S01]  /*219e0*/  MOV R117, R116 ;  /* 0x0000007400757202 */ /* 0x000fe20000000f00 */
[----:B------:R-:W-:Y:S01]  /*219f0*/  IMAD.MOV.U32 R116, RZ, RZ, R94 ;  /* 0x000000ffff747224 */ /* 0x000fe200078e005e */
[----:B------:R-:W-:Y:S01]  /*21a00*/  MOV R93, R30 ;  /* 0x0000001e005d7202 */ /* 0x000fe20000000f00 */
[----:B------:R-:W-:-:S02]  /*21a10*/  IMAD.MOV.U32 R95, RZ, RZ, R28 ;  /* 0x000000ffff5f7224 */ /* 0x000fc400078e001c */
[----:B------:R-:W-:Y:S02]  /*21a20*/  IMAD.MOV.U32 R94, RZ, RZ, R29 ;  /* 0x000000ffff5e7224 */ /* 0x000fe400078e001d */
[----:B------:R-:W-:Y:S02]  /*21a30*/  IMAD.MOV.U32 R47, RZ, RZ, R31 ;  /* 0x000000ffff2f7224 */ /* 0x000fe400078e001f */
[----:B------:R-:W-:Y:S01]  /*21a40*/  HMMA.16816.F32 R28, R24, R32, R112 ;  /* 0x00000020181c723c */ /* 0x000fe20000001870 */
[----:B------:R-:W-:Y:S01]  /*21a50*/  IMAD.MOV.U32 R96, RZ, RZ, R60 ;  /* 0x000000ffff607224 */ /* 0x000fe200078e003c */
[----:B------:R-:W-:Y:S01]  /*21a60*/  MOV R248, R241 ;  /* 0x000000f100f87202 */ /* 0x000fe20000000f00 */
[----:B------:R-:W-:-:S05]  /*21a70*/  IMAD.MOV.U32 R121, RZ, RZ, R240 ;  /* 0x000000ffff797224 */ /* 0x000fca00078e00f0 */
[C---:B------:R-:W-:Y:S01]  /*21a80*/  HMMA.16816.F32 R240, R24.reuse, R34, R80 ;  /* 0x0000002218f0723c */ /* 0x040fe20000001850 */
[----:B------:R-:W-:Y:S01]  /*21a90*/  MOV R87, R61 ;  /* 0x0000003d00577202 */ /* 0x000fe20000000f00 */
[----:B------:R-:W-:Y:S05]  /*21aa0*/  LDSM.16.M88.4 R32, [R92+0x5800] ;  /* 0x005800005c20783b */ /* 0x000fea0000000200 */
[----:B------:R-:W-:Y:S01]  /*21ab0*/  IMAD.MOV.U32 R80, RZ, RZ, R99 ;  /* 0x000000ffff507224 */ /* 0x000fe200078e0063 */
[----:B-1----:R-:W-:Y:S08]  /*21ac0*/  HMMA.16816.F32 R100, R24, R22, R192 ;  /* 0x000000161864723c */ /* 0x002ff000000018c0 */
[----:B------:R-:W-:Y:S01]  /*21ad0*/  IMAD.MOV.U32 R46, RZ, RZ, R28 ;  /* 0x000000ffff2e7224 */ /* 0x000fe200078e001c */
[----:B------:R-:W-:Y:S01]  /*21ae0*/  MOV R45, R29 ;  /* 0x0000001d002d7202 */ /* 0x000fe20000000f00 */
[----:B------:R-:W-:-:S02]  /*21af0*/  IMAD.MOV.U32 R44, RZ, RZ, R30 ;  /* 0x000000ffff2c7224 */ /* 0x000fc400078e001e */
[----:B------:R-:W-:Y:S02]  /*21b00*/  IMAD.MOV.U32 R18, RZ, RZ, R31 ;  /* 0x000000ffff127224 */ /* 0x000fe400078e001f */
[----:B------:R-:W1:Y:S01]  /*21b10*/  LDSM.16.M88.4 R28, [R92+0x7000] ;  /* 0x007000005c1c783b */ /* 0x000e620000000200 */
[----:B--2---:R-:W-:Y:S01]  /*21b20*/  HMMA.16816.F32 R112, R24, R12, R196 ;  /* 0x0000000c1870723c */ /* 0x004fe200000018c4 */
[----:B------:R-:W-:Y:S01]  /*21b30*/  IMAD.MOV.U32 R193, RZ, RZ, R96 ;  /* 0x000000ffffc17224 */ /* 0x000fe200078e0060 */
[----:B------:R-:W-:-:S05]  /*21b40*/  MOV R194, R97 ;  /* 0x0000006100c27202 */ /* 0x000fca0000000f00 */
[----:B------:R-:W-:Y:S02]  /*21b50*/  IMAD.MOV.U32 R199, RZ, RZ, R98 ;  /* 0x000000ffffc77224 */ /* 0x000fe400078e0062 */
[C---:B------:R-:W-:Y:S01]  /*21b60*/  HMMA.16816.F32 R96, R24.reuse, R14, R56 ;  /* 0x0000000e1860723c */ /* 0x040fe20000001838 */
[----:B------:R-:W2:Y:S01]  /*21b70*/  LDSM.16.M88.4 R12, [R92+0x8000] ;  /* 0x008000005c0c783b */ /* 0x000ea20000000200 */
[----:B------:R-:W-:Y:S01]  /*21b80*/  MOV R196, R120 ;  /* 0x0000007800c47202 */ /* 0x000fe20000000f00 */
[----:B------:R-:W-:Y:S01]  /*21b90*/  IMAD.MOV.U32 R198, RZ, RZ, R90 ;  /* 0x000000ffffc67224 */ /* 0x000fe200078e005a */
[----:B------:R-:W-:Y:S01]  /*21ba0*/  MOV R195, R86 ;  /* 0x0000005600c37202 */ /* 0x000fe20000000f00 */
[----:B------:R-:W-:Y:S02]  /*21bb0*/  IMAD.MOV.U32 R197, RZ, RZ, R91 ;  /* 0x000000ffffc57224 */ /* 0x000fe400078e005b */
[----:B------:R-:W-:Y:S01]  /*21bc0*/  IMAD.MOV.U32 R192, RZ, RZ, R87 ;  /* 0x000000ffffc07224 */ /* 0x000fe200078e0057 */
[C---:B------:R-:W-:Y:S01]  /*21bd0*/  HMMA.16816.F32 R52, R24.reuse, R20, R176 ;  /* 0x000000141834723c */ /* 0x040fe200000018b0 */
[----:B------:R-:W3:Y:S07]  /*21be0*/  LDSM.16.M88.4 R20, [R92+0x7800] ;  /* 0x007800005c14783b */ /* 0x000eee0000000200 */
[----:B-1----:R-:W-:Y:S07]  /*21bf0*/  HMMA.16816.F32 R108, R24, R28, R200 ;  /* 0x0000001c186c723c */ /* 0x002fee00000018c8 */
[----:B------:R-:W-:-:S02]  /*21c00*/  IMAD.MOV.U32 R203, RZ, RZ, R40 ;  /* 0x000000ffffcb7224 */ /* 0x000fc400078e0028 */
[----:B------:R-:W-:Y:S02]  /*21c10*/  IMAD.MOV.U32 R202, RZ, RZ, R41 ;  /* 0x000000ffffca7224 */ /* 0x000fe400078e0029 */
[----:B------:R-:W-:Y:S01]  /*21c20*/  IMAD.MOV.U32 R201, RZ, RZ, R196 ;  /* 0x000000ffffc97224 */ /* 0x000fe200078e00c4 */
[C---:B--2---:R-:W-:Y:S01]  /*21c30*/  HMMA.16816.F32 R84, R24.reuse, R12, R212 ;  /* 0x0000000c1854723c */ /* 0x044fe200000018d4 */
[----:B------:R-:W-:Y:S01]  /*21c40*/  MOV R200, R203 ;  /* 0x000000cb00c87202 */ /* 0x000fe20000000f00 */
[----:B------:R-:W-:Y:S01]  /*21c50*/  IMAD.MOV.U32 R196, RZ, RZ, R199 ;  /* 0x000000ffffc47224 */ /* 0x000fe200078e00c7 */
[----:B------:R-:W-:Y:S01]  /*21c60*/  MOV R203, R198 ;  /* 0x000000c600cb7202 */ /* 0x000fe20000000f00 */
[----:B------:R-:W-:Y:S01]  /*21c70*/  IMAD.MOV.U32 R199, RZ, RZ, R194 ;  /* 0x000000ffffc77224 */ /* 0x000fe200078e00c2 */
[----:B------:R-:W-:Y:S01]  /*21c80*/  MOV R198, R193 ;  /* 0x000000c100c67202 */ /* 0x000fe20000000f00 */
[----:B------:R-:W-:Y:S02]  /*21c90*/  IMAD.MOV.U32 R194, RZ, RZ, R36 ;  /* 0x000000ffffc27224 */ /* 0x000fe400078e0024 */
[----:B------:R-:W-:Y:S01]  /*21ca0*/  HMMA.16816.F32 R72, R24, R14, R216 ;  /* 0x0000000e1848723c */ /* 0x000fe200000018d8 */
[----:B------:R1:W-:Y:S01]  /*21cb0*/  LDSM.16.M88.4 R12, [R202] ;  /* 0x00000000ca0c783b */ /* 0x0003e20000000200 */
[----:B------:R-:W-:Y:S01]  /*21cc0*/  MOV R193, R139 ;  /* 0x0000008b00c17202 */ /* 0x000fe20000000f00 */
[----:B------:R-:W-:Y:S01]  /*21cd0*/  IMAD.MOV.U32 R139, RZ, RZ, R117 ;  /* 0x000000ffff8b7224 */ /* 0x000fe200078e0075 */
[----:B------:R-:W-:-:S02]  /*21ce0*/  MOV R36, R119 ;  /* 0x0000007700247202 */ /* 0x000fc40000000f00 */
[----:B------:R-:W2:Y:S04]  /*21cf0*/  LDL.LU R119, [R1+0x108] ;  /* 0x0001080001777983 */ /* 0x000ea80000300800 */
[----:B------:R-:W4:Y:S01]  /*21d00*/  LDL.LU R117, [R1+0x10c] ;  /* 0x00010c0001757983 */ /* 0x000f220000300800 */
[----:B-1----:R-:W-:Y:S02]  /*21d10*/  IMAD.MOV.U32 R202, RZ, RZ, R197 ;  /* 0x000000ffffca7224 */ /* 0x002fe400078e00c5 */
[----:B------:R-:W-:Y:S02]  /*21d20*/  IMAD.MOV.U32 R197, RZ, RZ, R192 ;  /* 0x000000ffffc57224 */ /* 0x000fe400078e00c0 */
[----:B------:R-:W-:Y:S02]  /*21d30*/  IMAD.MOV.U32 R192, RZ, RZ, R195 ;  /* 0x000000ffffc07224 */ /* 0x000fe400078e00c3 */
[----:B------:R-:W-:-:S02]  /*21d40*/  IMAD.MOV.U32 R195, RZ, RZ, R0 ;  /* 0x000000ffffc37224 */ /* 0x000fc400078e0000 */
[----:B------:R-:W2:Y:S01]  /*21d50*/  LDL.LU R0, [R1+0xcc] ;  /* 0x0000cc0001007983 */ /* 0x000ea20000300800 */
[----:B------:R-:W-:Y:S01]  /*21d60*/  MOV R81, R121 ;  /* 0x0000007900517202 */ /* 0x000fe20000000f00 */
[----:B------:R-:W-:Y:S02]  /*21d70*/  IMAD.MOV.U32 R82, RZ, RZ, R122 ;  /* 0x000000ffff527224 */ /* 0x000fe400078e007a */
[----:B------:R-:W-:Y:S02]  /*21d80*/  IMAD.MOV.U32 R83, RZ, RZ, R123 ;  /* 0x000000ffff537224 */ /* 0x000fe400078e007b */
[C---:B------:R-:W-:Y:S01]  /*21d90*/  HMMA.16816.F32 R120, R24.reuse, R30, R204 ;  /* 0x0000001e1878723c */ /* 0x040fe200000018cc */
[----:B------:R-:W1:Y:S06]  /*21da0*/  LDSM.16.M88.4 R28, [R92+0x9800] ;  /* 0x009800005c1c783b */ /* 0x000e6c0000000200 */
[----:B------:R-:W-:Y:S01]  /*21db0*/  IMAD.MOV.U32 R204, RZ, RZ, R146 ;  /* 0x000000ffffcc7224 */ /* 0x000fe200078e0092 */
[----:B------:R-:W-:Y:S01]  /*21dc0*/  MOV R205, R145 ;  /* 0x0000009100cd7202 */ /* 0x000fe20000000f00 */
[----:B------:R1:W5:Y:S01]  /*21dd0*/  LDL.LU R146, [R1+0x18c] ;  /* 0x00018c0001927983 */ /* 0x0003620000300800 */
[----:B------:R-:W-:Y:S01]  /*21de0*/  HMMA.16816.F32 R68, R24, R32, R104 ;  /* 0x000000201844723c */ /* 0x000fe20000001868 */
[----:B------:R-:W-:-:S02]  /*21df0*/  IMAD.MOV.U32 R206, RZ, RZ, R144 ;  /* 0x000000ffffce7224 */ /* 0x000fc400078e0090 */
[----:B------:R1:W5:Y:S01]  /*21e00*/  LDL.LU R145, [R1+0x188] ;  /* 0x0001880001917983 */ /* 0x0003620000300800 */
[----:B------:R-:W-:-:S03]  /*21e10*/  IMAD.MOV.U32 R207, RZ, RZ, R140 ;  /* 0x000000ffffcf7224 */ /* 0x000fc600078e008c */
[----:B------:R1:W5:Y:S01]  /*21e20*/  LDL.LU R144, [R1+0x184] ;  /* 0x0001840001907983 */ /* 0x0003620000300800 */
[----:B---3--:R-:W-:Y:S03]  /*21e30*/  HMMA.16816.F32 R104, R24, R20, R208 ;  /* 0x000000141868723c */ /* 0x008fe600000018d0 */
[----:B------:R-:W3:Y:S04]  /*21e40*/  LDL.LU R140, [R1+0x100] ;  /* 0x00010000018c7983 */ /* 0x000ee80000300800 */
[----:B------:R-:W-:Y:S01]  /*21e50*/  MOV R208, R143 ;  /* 0x0000008f00d07202 */ /* 0x000fe20000000f00 */
[----:B------:R-:W-:Y:S01]  /*21e60*/  IMAD.MOV.U32 R209, RZ, RZ, R142 ;  /* 0x000000ffffd17224 */ /* 0x000fe200078e008e */
[----:B------:R1:W5:Y:S01]  /*21e70*/  LDL.LU R143, [R1+0x180] ;  /* 0x00018000018f7983 */ /* 0x0003620000300800 */
[----:B------:R-:W-:Y:S01]  /*21e80*/  IMAD.MOV.U32 R210, RZ, RZ, R141 ;  /* 0x000000ffffd27224 */ /* 0x000fe200078e008d */
[----:B------:R-:W-:-:S02]  /*21e90*/  MOV R211, R249 ;  /* 0x000000f900d37202 */ /* 0x000fc40000000f00 */
[----:B------:R1:W5:Y:S04]  /*21ea0*/  LDL.LU R142, [R1+0x17c] ;  /* 0x00017c00018e7983 */ /* 0x0003680000300800 */
[----:B------:R1:W5:Y:S04]  /*21eb0*/  LDL.LU R141, [R1+0x178] ;  /* 0x00017800018d7983 */ /* 0x0003680000300800 */
[----:B------:R-:W3:Y:S01]  /*21ec0*/  LDL.LU R249, [R1+0xc4] ;  /* 0x0000c40001f97983 */ /* 0x000ee20000300800 */
[----:B------:R-:W-:Y:S02]  /*21ed0*/  IMAD.MOV.U32 R127, RZ, RZ, R63 ;  /* 0x000000ffff7f7224 */ /* 0x000fe400078e003f */
[----:B------:R-:W-:-:S02]  /*21ee0*/  IMAD.MOV.U32 R124, RZ, RZ, R62 ;  /* 0x000000ffff7c7224 */ /* 0x000fc400078e003e */
[C---:B------:R-:W-:Y:S01]  /*21ef0*/  HMMA.16816.F32 R60, R24.reuse, R34, R64 ;  /* 0x00000022183c723c */ /* 0x040fe20000001840 */
[----:B------:R-:W1:Y:S01]  /*21f00*/  LDSM.16.M88.4 R32, [R92+0x8800] ;  /* 0x008800005c20783b */ /* 0x000e620000000200 */
[----:B------:R-:W-:Y:S01]  /*21f10*/  MOV R176, R89 ;  /* 0x0000005900b07202 */ /* 0x000fe20000000f00 */
[----:B------:R-:W-:Y:S01]  /*21f20*/  IMAD.MOV.U32 R177, RZ, RZ, R88 ;  /* 0x000000ffffb17224 */ /* 0x000fe200078e0058 */
[----:B------:R-:W-:Y:S01]  /*21f30*/  MOV R179, R42 ;  /* 0x0000002a00b37202 */ /* 0x000fe20000000f00 */
[----:B------:R-:W-:Y:S02]  /*21f40*/  IMAD.MOV.U32 R178, RZ, RZ, R43 ;  /* 0x000000ffffb27224 */ /* 0x000fe400078e002b */
[----:B------:R1:W-:Y:S01]  /*21f50*/  LDSM.16.M88.4 R40, [R92+0x9000] ;  /* 0x009000005c28783b */ /* 0x0003e20000000200 */
[----:B------:R-:W-:Y:S03]  /*21f60*/  HMMA.16816.F32 R88, R24, R22, R48 ;  /* 0x000000161858723c */ /* 0x000fe60000001830 */
[----:B------:R-:W1:Y:S04]  /*21f70*/  LDSM.16.M88.4 R20, [R3] ;  /* 0x000000000314783b */ /* 0x000e680000000200 */
[----:B------:R-:W-:Y:S01]  /*21f80*/  IMAD.MOV.U32 R48, RZ, RZ, R208 ;  /* 0x000000ffff307224 */ /* 0x000fe200078e00d0 */
[----:B------:R-:W-:Y:S01]  /*21f90*/  MOV R50, R210 ;  /* 0x000000d200327202 */ /* 0x000fe20000000f00 */
[----:B------:R-:W-:Y:S01]  /*21fa0*/  IMAD.MOV.U32 R49, RZ, RZ, R209 ;  /* 0x000000ffff317224 */ /* 0x000fe200078e00d1 */
[----:B------:R-:W-:Y:S01]  /*21fb0*/  MOV R209, R94 ;  /* 0x0000005e00d17202 */ /* 0x000fe20000000f00 */
[----:B------:R-:W-:-:S02]  /*21fc0*/  IMAD.MOV.U32 R208, RZ, RZ, R95 ;  /* 0x000000ffffd07224 */ /* 0x000fc400078e005f */
[----:B------:R-:W-:Y:S02]  /*21fd0*/  IMAD.MOV.U32 R210, RZ, RZ, R93 ;  /* 0x000000ffffd27224 */ /* 0x000fe400078e005d */
[----:B------:R-:W-:Y:S02]  /*21fe0*/  IMAD.MOV.U32 R51, RZ, RZ, R211 ;  /* 0x000000ffff337224 */ /* 0x000fe400078e00d3 */
[----:B------:R-:W-:Y:S01]  /*21ff0*/  IMAD.MOV.U32 R211, RZ, RZ, R47 ;  /* 0x000000ffffd37224 */ /* 0x000fe200078e002f */
[----:B-1----:R-:W-:Y:S07]  /*22000*/  HMMA.16816.F32 R92, R24, R28, R196 ;  /* 0x0000001c185c723c */ /* 0x002fee00000018c4 */
[----:B------:R-:W-:Y:S01]  /*22010*/  MOV R196, R46 ;  /* 0x0000002e00c47202 */ /* 0x000fe20000000f00 */
[----:B------:R-:W-:-:S02]  /*22020*/  IMAD.MOV.U32 R197, RZ, RZ, R45 ;  /* 0x000000ffffc57224 */ /* 0x000fc400078e002d */
[----:B------:R-:W-:Y:S02]  /*22030*/  IMAD.MOV.U32 R198, RZ, RZ, R44 ;  /* 0x000000ffffc67224 */ /* 0x000fe400078e002c */
[----:B------:R-:W1:Y:S01]  /*22040*/  LDSM.16.M88.4 R44, [R11] ;  /* 0x000000000b2c783b */ /* 0x000e620000000200 */
[C---:B------:R-:W-:Y:S08]  /*22050*/  HMMA.16816.F32 R64, R24.reuse, R32, R228 ;  /* 0x000000201840723c */ /* 0x040ff000000018e4 */
[C---:B------:R-:W-:Y:S08]  /*22060*/  HMMA.16816.F32 R56, R24.reuse, R34, R236 ;  /* 0x000000221838723c */ /* 0x040ff000000018ec */
[----:B------:R-:W-:Y:S01]  /*22070*/  HMMA.16816.F32 R124, R24, R30, R124 ;  /* 0x0000001e187c723c */ /* 0x000fe2000000187c */
[----:B------:R1:W-:Y:S07]  /*22080*/  LDSM.16.M88.4 R28, [R9] ;  /* 0x00000000091c783b */ /* 0x0003ee0000000200 */
[----:B------:R-:W-:Y:S01]  /*22090*/  HMMA.16816.F32 R176, R20, R12, R176 ;  /* 0x0000000c14b0723c */ /* 0x000fe200000018b0 */
[----:B------:R-:W-:-:S07]  /*220a0*/  MOV R199, R18 ;  /* 0x0000001200c77202 */ /* 0x000fce0000000f00 */
[C---:B------:R-:W-:Y:S08]  /*220b0*/  HMMA.16816.F32 R192, R20.reuse, R14, R192 ;  /* 0x0000000e14c0723c */ /* 0x040ff000000018c0 */
[----:B-1----:R-:W-:Y:S08]  /*220c0*/  HMMA.16816.F32 R12, R20, R44, R48 ;  /* 0x0000002c140c723c */ /* 0x002ff00000001830 */
[C---:B------:R-:W-:Y:S08]  /*220d0*/  HMMA.16816.F32 R76, R24.reuse, R40, R244 ;  /* 0x00000028184c723c */ /* 0x040ff000000018f4 */
[----:B------:R-:W-:Y:S01]  /*220e0*/  HMMA.16816.F32 R80, R24, R42, R80 ;  /* 0x0000002a1850723c */ /* 0x000fe20000001850 */
[----:B------:R-:W-:Y:S07]  /*220f0*/  LDSM.16.M88.4 R24, [R248] ;  /* 0x00000000f818783b */ /* 0x000fee0000000200 */
[----:B------:R-:W-:Y:S01]  /*22100*/  IMAD.MOV.U32 R44, RZ, RZ, R13 ;  /* 0x000000ffff2c7224 */ /* 0x000fe200078e000d */
[----:B------:R-:W-:Y:S01]  /*22110*/  MOV R11, R15 ;  /* 0x0000000f000b7202 */ /* 0x000fe20000000f00 */
[----:B------:R-:W-:-:S02]  /*22120*/  IMAD.MOV.U32 R18, RZ, RZ, R14 ;  /* 0x000000ffff127224 */ /* 0x000fc400078e000e */
[----:B------:R-:W-:Y:S02]  /*22130*/  IMAD.MOV.U32 R3, RZ, RZ, R12 ;  /* 0x000000ffff037224 */ /* 0x000fe400078e000c */
[C---:B------:R-:W-:Y:S01]  /*22140*/  HMMA.16816.F32 R12, R20.reuse, R46, R208 ;  /* 0x0000002e140c723c */ /* 0x040fe200000018d0 */
[----:B------:R-:W-:Y:S11]  /*22150*/  IMAD.MOV.U32 R9, RZ, RZ, R136 ;  /* 0x000000ffff097224 */ /* 0x000ff600078e0088 */
[----:B------:R-:W-:Y:S11]  /*22160*/  @!UPT UIADD3 URZ, URZ, URZ, URZ ;  /* 0x0000003f3f3ff290 */ /* 0x000ff6000fffe03f */
[----:B------:R-:W-:Y:S01]  /*22170*/  @!UPT UIADD3 URZ, URZ, URZ, URZ ;  /* 0x0000003f3f3ff290 */ /* 0x000fe2000fffe03f */
[----:B------:R-:W-:Y:S01]  /*22180*/  IMAD.MOV.U32 R231, RZ, RZ, R13 ;  /* 0x000000ffffe77224 */ /* 0x000fe200078e000d */
[----:B------:R-:W-:Y:S01]  /*22190*/  MOV R230, R14 ;  /* 0x0000000e00e67202 */ /* 0x000fe20000000f00 */
[----:B------:R-:W-:Y:S02]  /*221a0*/  IMAD.MOV.U32 R229, RZ, RZ, R15 ;  /* 0x000000ffffe57224 */ /* 0x000fe400078e000f */
[----:B------:R-:W-:Y:S02]  /*221b0*/  IMAD.MOV.U32 R228, RZ, RZ, R12 ;  /* 0x000000ffffe47224 */ /* 0x000fe400078e000c */
[----:B------:R-:W-:Y:S04]  /*221c0*/  LDSM.16.M88.4 R12, [R2] ;  /* 0x00000000020c783b */ /* 0x000fe80000000200 */
[----:B--2---:R1:W2:Y:S04]  /*221d0*/  LDSM.16.M88.4 R32, [R0] ;  /* 0x000000000020783b */ /* 0x0042a80000000200 */
[----:B-1----:R-:W4:Y:S01]  /*221e0*/  LD.E R0, [R16.64+0x18c] ;  /* 0x00018c0610007980 */ /* 0x002f22000c101900 */
[C---:B--2---:R-:W-:Y:S03]  /*221f0*/  HMMA.16816.F32 R48, R20.reuse, R32, R196 ;  /* 0x000000201430723c */ /* 0x044fe600000018c4 */
[----:B---3--:R-:W1:Y:S05]  /*22200*/  LDSM.16.M88.4 R40, [R249] ;  /* 0x00000000f928783b */ /* 0x008e6a0000000200 */
        /* <DEDUP_REMOVED lines=8> */
[C---:B------:R-:W-:Y:S08]  /*22290*/  HMMA.16816.F32 R28, R20.reuse, R30, R224 ;  /* 0x0000001e141c723c */ /* 0x040ff000000018e0 */
[C---:B-1----:R-:W-:Y:S08]  /*222a0*/  HMMA.16816.F32 R200, R20.reuse, R40, R200 ;  /* 0x0000002814c8723c */ /* 0x042ff000000018c8 */
[----:B------:R-:W-:Y:S01]  /*222b0*/  HMMA.16816.F32 R204, R20, R42, R204 ;  /* 0x0000002a14cc723c */ /* 0x000fe200000018cc */
[----:B------:R1:W2:Y:S01]  /*222c0*/  LDSM.16.M88.4 R40, [R221] ;  /* 0x00000000dd28783b */ /* 0x0002a20000000200 */
[----:B------:R-:W-:Y:S01]  /*222d0*/  MOV R45, R48 ;  /* 0x00000030002d7202 */ /* 0x000fe20000000f00 */
[----:B------:R-:W-:-:S02]  /*222e0*/  IMAD.MOV.U32 R249, RZ, RZ, R49 ;  /* 0x000000fffff97224 */ /* 0x000fc400078e0031 */
[----:B------:R-:W-:Y:S02]  /*222f0*/  IMAD.MOV.U32 R248, RZ, RZ, R50 ;  /* 0x000000fffff87224 */ /* 0x000fe400078e0032 */
[----:B------:R-:W-:Y:S01]  /*22300*/  IMAD.MOV.U32 R2, RZ, RZ, R36 ;  /* 0x000000ffff027224 */ /* 0x000fe200078e0024 */
[----:B------:R-:W-:Y:S01]  /*22310*/  MOV R136, R30 ;  /* 0x0000001e00887202 */ /* 0x000fe20000000f00 */
[----:B------:R-:W-:Y:S02]  /*22320*/  IMAD.MOV.U32 R36, RZ, RZ, R139 ;  /* 0x000000ffff247224 */ /* 0x000fe400078e008b */
[----:B------:R-:W-:Y:S02]  /*22330*/  IMAD.MOV.U32 R196, RZ, RZ, R133 ;  /* 0x000000ffffc47224 */ /* 0x000fe400078e0085 */
[----:B------:R-:W-:Y:S02]  /*22340*/  IMAD.MOV.U32 R139, RZ, RZ, R29 ;  /* 0x000000ffff8b7224 */ /* 0x000fe400078e001d */
[----:B------:R-:W-:Y:S01]  /*22350*/  IMAD.MOV.U32 R133, RZ, RZ, R31 ;  /* 0x000000ffff857224 */ /* 0x000fe200078e001f */
[----:B-1----:R-:W-:-:S02]  /*22360*/  MOV R221, R51 ;  /* 0x0000003300dd7202 */ /* 0x002fc40000000f00 */
[----:B------:R1:W3:Y:S02]  /*22370*/  LDSM.16.M88.4 R48, [R140] ;  /* 0x000000008c30783b */ /* 0x0002e40000000200 */
[----:B-1----:R-:W-:Y:S02]  /*22380*/  IMAD.MOV.U32 R140, RZ, RZ, R28 ;  /* 0x000000ffff8c7224 */ /* 0x002fe400078e001c */
[C---:B------:R-:W-:Y:S08]  /*22390*/  HMMA.16816.F32 R28, R20.reuse, R24, R172 ;  /* 0x00000018141c723c */ /* 0x040ff000000018ac */
[C---:B------:R-:W-:Y:S11]  /*223a0*/  HMMA.16816.F32 R172, R20.reuse, R12, R68 ;  /* 0x0000000c14ac723c */ /* 0x040ff60000001844 */
[----:B------:R-:W-:Y:S05]  /*223b0*/  @!UPT UIADD3 URZ, URZ, URZ, URZ ;  /* 0x0000003f3f3ff290 */ /* 0x000fea000fffe03f */
[----:B------:R-:W-:Y:S01]  /*223c0*/  IMAD.MOV.U32 R212, RZ, RZ, R29 ;  /* 0x000000ffffd47224 */ /* 0x000fe200078e001d */
[----:B------:R-:W-:Y:S01]  /*223d0*/  MOV R211, R30 ;  /* 0x0000001e00d37202 */ /* 0x000fe20000000f00 */
[----:B------:R-:W-:Y:S02]  /*223e0*/  IMAD.MOV.U32 R210, RZ, RZ, R31 ;  /* 0x000000ffffd27224 */ /* 0x000fe400078e001f */
[----:B------:R-:W-:Y:S02]  /*223f0*/  IMAD.MOV.U32 R208, RZ, RZ, R28 ;  /* 0x000000ffffd07224 */ /* 0x000fe400078e001c */
[C---:B------:R-:W-:Y:S08]  /*22400*/  HMMA.16816.F32 R28, R20.reuse, R14, R60 ;  /* 0x0000000e141c723c */ /* 0x040ff0000000183c */
[----:B--2---:R-:W-:Y:S01]  /*22410*/  HMMA.16816.F32 R12, R20, R40, R52 ;  /* 0x00000028140c723c */ /* 0x004fe20000001834 */
[----:B------:R-:W-:Y:S01]  /*22420*/  MOV R219, R32 ;  /* 0x0000002000db7202 */ /* 0x000fe20000000f00 */
[----:B------:R-:W-:Y:S01]  /*22430*/  IMAD.MOV.U32 R218, RZ, RZ, R33 ;  /* 0x000000ffffda7224 */ /* 0x000fe200078e0021 */
[----:B------:R-:W-:Y:S01]  /*22440*/  MOV R216, R35 ;  /* 0x0000002300d87202 */ /* 0x000fe20000000f00 */
[----:B------:R-:W-:-:S02]  /*22450*/  IMAD.MOV.U32 R217, RZ, RZ, R34 ;  /* 0x000000ffffd97224 */ /* 0x000fc400078e0022 */
[----:B------:R1:W2:Y:S01]  /*22460*/  LDSM.16.M88.4 R32, [R2] ;  /* 0x000000000220783b */ /* 0x0002a20000000200 */
[----:B------:R-:W-:Y:S01]  /*22470*/  IMAD.MOV.U32 R198, RZ, RZ, R39 ;  /* 0x000000ffffc67224 */ /* 0x000fe200078e0027 */
[----:B------:R-:W-:Y:S01]  /*22480*/  MOV R199, R38 ;  /* 0x0000002600c77202 */ /* 0x000fe20000000f00 */
[----:B------:R-:W-:Y:S01]  /*22490*/  IMAD.MOV.U32 R197, RZ, RZ, R19 ;  /* 0x000000ffffc57224 */ /* 0x000fe200078e0013 */
[----:B------:R-:W-:Y:S01]  /*224a0*/  MOV R241, R18 ;  /* 0x0000001200f17202 */ /* 0x000fe20000000f00 */
[----:B------:R-:W-:Y:S01]  /*224b0*/  IMAD.MOV.U32 R242, RZ, RZ, R11 ;  /* 0x000000fffff27224 */ /* 0x000fe200078e000b */
[----:B------:R-:W-:Y:S01]  /*224c0*/  MOV R237, R10 ;  /* 0x0000000a00ed7202 */ /* 0x000fe20000000f00 */
[----:B------:R-:W-:-:S03]  /*224d0*/  IMAD.MOV.U32 R238, RZ, RZ, R7 ;  /* 0x000000ffffee7224 */ /* 0x000fc600078e0007 */
[----:B------:R-:W-:Y:S02]  /*224e0*/  IMAD.MOV.U32 R39, RZ, RZ, R28 ;  /* 0x000000ffff277224 */ /* 0x000fe400078e001c */
[----:B------:R-:W-:Y:S02]  /*224f0*/  IMAD.MOV.U32 R38, RZ, RZ, R29 ;  /* 0x000000ffff267224 */ /* 0x000fe400078e001d */
[----:B------:R-:W-:-:S04]  /*22500*/  IMAD.MOV.U32 R19, RZ, RZ, R31 ;  /* 0x000000ffff137224 */ /* 0x000fc800078e001f */
[----:B------:R-:W-:Y:S01]  /*22510*/  IMAD.MOV.U32 R18, RZ, RZ, R12 ;  /* 0x000000ffff127224 */ /* 0x000fe200078e000c */
[----:B------:R-:W-:Y:S01]  /*22520*/  MOV R10, R14 ;  /* 0x0000000e000a7202 */ /* 0x000fe20000000f00 */
[----:B------:R-:W-:Y:S01]  /*22530*/  IMAD.MOV.U32 R11, RZ, RZ, R13 ;  /* 0x000000ffff0b7224 */ /* 0x000fe200078e000d */
[----:B-1----:R-:W-:Y:S02]  /*22540*/  MOV R2, R36 ;  /* 0x0000002400027202 */ /* 0x002fe40000000f00 */
[----:B------:R-:W-:Y:S01]  /*22550*/  MOV R36, R30 ;  /* 0x0000001e00247202 */ /* 0x000fe20000000f00 */
[----:B------:R-:W-:Y:S01]  /*22560*/  IMAD.MOV.U32 R7, RZ, RZ, R15 ;  /* 0x000000ffff077224 */ /* 0x000fe200078e000f */
[----:B------:R-:W1:Y:S04]  /*22570*/  LDSM.16.M88.4 R28, [R119] ;  /* 0x00000000771c783b */ /* 0x000e680000000200 */
[----:B------:R-:W1:Y:S01]  /*22580*/  LDSM.16.M88.4 R12, [R116] ;  /* 0x00000000740c783b */ /* 0x000e620000000200 */
[----:B------:R-:W-:Y:S01]  /*22590*/  MOV R226, R196 ;  /* 0x000000c400e27202 */ /* 0x000fe20000000f00 */
[----:B------:R-:W-:Y:S01]  /*225a0*/  HMMA.16816.F32 R128, R20, R26, R128 ;  /* 0x0000001a1480723c */ /* 0x000fe20000001880 */
[----:B------:R-:W-:Y:S01]  /*225b0*/  IMAD.MOV.U32 R227, RZ, RZ, R45 ;  /* 0x000000ffffe37224 */ /* 0x000fe200078e002d */
[----:B----4-:R4:W1:Y:S01]  /*225c0*/  LDSM.16.M88.4 R24, [R117] ;  /* 0x000000007518783b */ /* 0x0108620000000200 */
[----:B------:R-:W-:-:S03]  /*225d0*/  IMAD.MOV.U32 R240, RZ, RZ, R44 ;  /* 0x000000fffff07224 */ /* 0x000fc600078e002c */
[----:B------:R1:W1:Y:S02]  /*225e0*/  LDSM.16.M88.4 R44, [R2] ;  /* 0x00000000022c783b */ /* 0x0002640000000200 */
[C---:B---3--:R-:W-:Y:S02]  /*225f0*/  HMMA.16816.F32 R244, R20.reuse, R48, R112 ;  /* 0x0000003014f4723c */ /* 0x048fe40000001870 */
[----:B------:R3:W-:Y:S06]  /*22600*/  LDSM.16.M88.4 R52, [R226] ;  /* 0x00000000e234783b */ /* 0x0007ec0000000200 */
[----:B------:R-:W-:Y:S01]  /*22610*/  HMMA.16816.F32 R232, R20, R50, R96 ;  /* 0x0000003214e8723c */ /* 0x000fe20000001860 */
[----:B------:R-:W3:Y:S01]  /*22620*/  LDSM.16.M88.4 R48, [R138] ;  /* 0x000000008a30783b */ /* 0x000ee20000000200 */
[----:B------:R-:W-:-:S02]  /*22630*/  IMAD.MOV.U32 R196, RZ, RZ, R197 ;  /* 0x000000ffffc47224 */ /* 0x000fc400078e00c5 */
[----:B------:R-:W-:Y:S01]  /*22640*/  IMAD.MOV.U32 R197, RZ, RZ, R198 ;  /* 0x000000ffffc57224 */ /* 0x000fe200078e00c6 */
[----:B------:R-:W-:Y:S01]  /*22650*/  MOV R198, R199 ;  /* 0x000000c700c67202 */ /* 0x000fe20000000f00 */
[----:B------:R-:W-:Y:S01]  /*22660*/  IMAD.MOV.U32 R199, RZ, RZ, R118 ;  /* 0x000000ffffc77224 */ /* 0x000fe200078e0076 */
[----:B------:R-:W-:Y:S01]  /*22670*/  MOV R236, R4 ;  /* 0x0000000400ec7202 */ /* 0x000fe20000000f00 */
[----:B------:R-:W-:Y:S01]  /*22680*/  IMAD.MOV.U32 R243, RZ, RZ, R3 ;  /* 0x000000fffff37224 */ /* 0x000fe200078e0003 */
[----:B----4-:R-:W-:Y:S01]  /*22690*/  HMMA.16816.F32 R116, R20, R42, R100 ;  /* 0x0000002a1474723c */ /* 0x010fe20000001864 */
[----:B------:R-:W-:Y:S01]  /*226a0*/  IMAD.MOV.U32 R239, RZ, RZ, R5 ;  /* 0x000000ffffef7224 */ /* 0x000fe200078e0005 */
[----:B------:R-:W-:Y:S01]  /*226b0*/  MOV R68, R240 ;  /* 0x000000f000447202 */ /* 0x000fe20000000f00 */
[----:B------:R-:W-:Y:S01]  /*226c0*/  IMAD.MOV.U32 R69, RZ, RZ, R241 ;  /* 0x000000ffff457224 */ /* 0x000fe200078e00f1 */
[----:B------:R-:W-:Y:S01]  /*226d0*/  MOV R70, R242 ;  /* 0x000000f200467202 */ /* 0x000fe20000000f00 */
[----:B------:R-:W-:-:S03]  /*226e0*/  IMAD.MOV.U32 R63, RZ, RZ, R243 ;  /* 0x000000ffff3f7224 */ /* 0x000fc600078e00f3 */
[C---:B--2---:R-:W-:Y:S01]  /*226f0*/  HMMA.16816.F32 R40, R20.reuse, R32, R108 ;  /* 0x000000201428723c */ /* 0x044fe2000000186c */
[----:B------:R-:W-:Y:S01]  /*22700*/  MOV R96, R236 ;  /* 0x000000ec00607202 */ /* 0x000fe20000000f00 */
[----:B------:R-:W-:Y:S01]  /*22710*/  IMAD.MOV.U32 R97, RZ, RZ, R237 ;  /* 0x000000ffff617224 */ /* 0x000fe200078e00ed */
[----:B------:R-:W-:Y:S01]  /*22720*/  MOV R98, R238 ;  /* 0x000000ee00627202 */ /* 0x000fe20000000f00 */
[----:B------:R-:W-:Y:S01]  /*22730*/  IMAD.MOV.U32 R99, RZ, RZ, R239 ;  /* 0x000000ffff637224 */ /* 0x000fe200078e00ef */
[----:B------:R-:W-:Y:S01]  /*22740*/  MOV R100, R215 ;  /* 0x000000d700647202 */ /* 0x000fe20000000f00 */
[----:B------:R-:W-:Y:S01]  /*22750*/  IMAD.MOV.U32 R101, RZ, RZ, R214 ;  /* 0x000000ffff657224 */ /* 0x000fe200078e00d6 */
[----:B------:R-:W-:Y:S01]  /*22760*/  MOV R102, R213 ;  /* 0x000000d500667202 */ /* 0x000fe20000000f00 */
[C---:B------:R-:W-:Y:S01]  /*22770*/  HMMA.16816.F32 R240, R20.reuse, R34, R120 ;  /* 0x0000002214f0723c */ /* 0x040fe20000001878 */
[----:B------:R-:W-:Y:S06]  /*22780*/  LDSM.16.M88.4 R32, [R183] ;  /* 0x00000000b720783b */ /* 0x000fec0000000200 */
[----:B------:R-:W-:Y:S01]  /*22790*/  IMAD.MOV.U32 R120, RZ, RZ, R212 ;  /* 0x000000ffff787224 */ /* 0x000fe200078e00d4 */
[----:B-1----:R-:W-:Y:S01]  /*227a0*/  HMMA.16816.F32 R236, R20, R28, R104 ;  /* 0x0000001c14ec723c */ /* 0x002fe20000001868 */
[----:B------:R-:W-:Y:S01]  /*227b0*/  MOV R121, R211 ;  /* 0x000000d300797202 */ /* 0x000fe20000000f00 */
[----:B------:R-:W-:Y:S01]  /*227c0*/  IMAD.MOV.U32 R122, RZ, RZ, R210 ;  /* 0x000000ffff7a7224 */ /* 0x000fe200078e00d2 */
[----:B------:R-:W-:-:S04]  /*227d0*/  MOV R123, R209 ;  /* 0x000000d1007b7202 */ /* 0x000fc80000000f00 */
[----:B------:R-:W-:Y:S01]  /*227e0*/  IMAD.MOV.U32 R107, RZ, RZ, R208 ;  /* 0x000000ffff6b7224 */ /* 0x000fe200078e00d0 */
[C---:B------:R-:W-:Y:S08]  /*227f0*/  HMMA.16816.F32 R212, R20.reuse, R12, R64 ;  /* 0x0000000c14d4723c */ /* 0x040ff00000001840 */
[C---:B------:R-:W-:Y:S01]  /*22800*/  HMMA.16816.F32 R208, R20.reuse, R14, R56 ;  /* 0x0000000e14d0723c */ /* 0x040fe20000001838 */
[----:B------:R-:W1:Y:S01]  /*22810*/  LDSM.16.M88.4 R12, [R186] ;  /* 0x00000000ba0c783b */ /* 0x000e620000000200 */
[----:B------:R-:W-:Y:S01]  /*22820*/  MOV R60, R231 ;  /* 0x000000e7003c7202 */ /* 0x000fe20000000f00 */
[----:B------:R-:W-:Y:S01]  /*22830*/  IMAD.MOV.U32 R61, RZ, RZ, R230 ;  /* 0x000000ffff3d7224 */ /* 0x000fe200078e00e6 */
[----:B------:R-:W-:Y:S01]  /*22840*/  MOV R62, R229 ;  /* 0x000000e5003e7202 */ /* 0x000fe20000000f00 */
[----:B------:R-:W-:Y:S01]  /*22850*/  IMAD.MOV.U32 R103, RZ, RZ, R228 ;  /* 0x000000ffff677224 */ /* 0x000fe200078e00e4 */
[----:B------:R-:W-:Y:S01]  /*22860*/  MOV R108, R219 ;  /* 0x000000db006c7202 */ /* 0x000fe20000000f00 */
[----:B------:R-:W-:Y:S01]  /*22870*/  IMAD.MOV.U32 R71, RZ, RZ, R227 ;  /* 0x000000ffff477224 */ /* 0x000fe200078e00e3 */
[C---:B------:R-:W-:Y:S01]  /*22880*/  HMMA.16816.F32 R228, R20.reuse, R30, R88 ;  /* 0x0000001e14e4723c */ /* 0x040fe20000001858 */
        /* <DEDUP_REMOVED lines=10> */
[----:B---3--:R-:W-:Y:S01]  /*22930*/  HMMA.16816.F32 R224, R20, R24, R84 ;  /* 0x0000001814e0723c */ /* 0x008fe20000001854 */
[----:B------:R-:W-:-:S07]  /*22940*/  IMAD.MOV.U32 R3, RZ, RZ, R42 ;  /* 0x000000ffff037224 */ /* 0x000fce00078e002a */
[C---:B------:R-:W-:Y:S01]  /*22950*/  HMMA.16816.F32 R112, R20.reuse, R46, R80 ;  /* 0x0000002e1470723c */ /* 0x040fe20000001850 */
[----:B------:R-:W2:Y:S01]  /*22960*/  LDSM.16.M88.4 R40, [R183+0x800] ;  /* 0x00080000b728783b */ /* 0x000ea20000000200 */
[----:B------:R-:W-:Y:S01]  /*22970*/  IMAD.MOV.U32 R105, RZ, RZ, R100 ;  /* 0x000000ffff697224 */ /* 0x000fe200078e0064 */
[----:B------:R-:W-:Y:S02]  /*22980*/  MOV R104, R123 ;  /* 0x0000007b00687202 */ /* 0x000fe40000000f00 */
[----:B------:R-:W-:Y:S03]  /*22990*/  LDSM.16.M88.4 R56, [R183+0x2000] ;  /* 0x00200000b738783b */ /* 0x000fe60000000200 */
[C---:B------:R-:W-:Y:S08]  /*229a0*/  HMMA.16816.F32 R216, R20.reuse, R26, R72 ;  /* 0x0000001a14d8723c */ /* 0x040ff00000001848 */
[C---:B------:R-:W-:Y:S08]  /*229b0*/  HMMA.16816.F32 R24, R20.reuse, R50, R96 ;  /* 0x000000321418723c */ /* 0x040ff00000001860 */
[C---:B------:R-:W-:Y:S08]  /*229c0*/  HMMA.16816.F32 R196, R20.reuse, R44, R76 ;  /* 0x0000002c14c4723c */ /* 0x040ff0000000184c */
[C---:B------:R-:W-:Y:S01]  /*229d0*/  HMMA.16816.F32 R28, R20.reuse, R48, R88 ;  /* 0x00000030141c723c */ /* 0x040fe20000001858 */
[----:B------:R-:W-:Y:S07]  /*229e0*/  LDSM.16.M88.4 R48, [R183+0x1800] ;  /* 0x00180000b730783b */ /* 0x000fee0000000200 */
[C---:B------:R-:W-:Y:S08]  /*229f0*/  HMMA.16816.F32 R80, R20.reuse, R54, R124 ;  /* 0x000000361450723c */ /* 0x040ff0000000187c */
[----:B------:R-:W-:Y:S01]  /*22a00*/  HMMA.16816.F32 R96, R20, R52, R92 ;  /* 0x000000341460723c */ /* 0x000fe2000000185c */
[----:B------:R-:W3:Y:S01]  /*22a10*/  LDSM.16.M88.4 R20, [R183+0x3800] ;  /* 0x00380000b714783b */ /* 0x000ee20000000200 */
        /* <DEDUP_REMOVED lines=8> */
[----:B------:R-:W-:Y:S01]  /*22aa0*/  LDSM.16.M88.4 R44, [R183+0x1000] ;  /* 0x00100000b72c783b */ /* 0x000fe20000000200 */
[C---:B-1----:R-:W-:Y:S03]  /*22ab0*/  HMMA.16816.F32 R60, R12.reuse, R34, R24 ;  /* 0x000000220c3c723c */ /* 0x042fe60000001818 */
[----:B------:R-:W1:Y:S04]  /*22ac0*/  LDSM.16.M88.4 R24, [R183+0x3000] ;  /* 0x00300000b718783b */ /* 0x000e680000000200 */
[----:B------:R-:W-:Y:S01]  /*22ad0*/  MOV R34, R36 ;  /* 0x0000002400227202 */ /* 0x000fe20000000f00 */
[C---:B------:R-:W-:Y:S01]  /*22ae0*/  HMMA.16816.F32 R68, R12.reuse, R32, R28 ;  /* 0x000000200c44723c */ /* 0x040fe2000000181c */
[----:B------:R-:W-:Y:S01]  /*22af0*/  IMAD.MOV.U32 R35, RZ, RZ, R19 ;  /* 0x000000ffff237224 */ /* 0x000fe200078e0013 */
[----:B------:R-:W4:Y:S04]  /*22b00*/  LDSM.16.M88.4 R52, [R183+0x5000] ;  /* 0x00500000b734783b */ /* 0x000f280000000200 */
[----:B------:R-:W-:Y:S01]  /*22b10*/  LDSM.16.M88.4 R28, [R183+0x2800] ;  /* 0x00280000b71c783b */ /* 0x000fe20000000200 */
[----:B------:R-:W-:Y:S01]  /*22b20*/  MOV R32, R39 ;  /* 0x0000002700207202 */ /* 0x000fe20000000f00 */
[----:B------:R-:W-:Y:S01]  /*22b30*/  IMAD.MOV.U32 R33, RZ, RZ, R38 ;  /* 0x000000ffff217224 */ /* 0x000fe200078e0026 */
[C---:B--2---:R-:W-:Y:S08]  /*22b40*/  HMMA.16816.F32 R64, R12.reuse, R40, R176 ;  /* 0x000000280c40723c */ /* 0x044ff000000018b0 */
[C---:B---3--:R-:W-:Y:S08]  /*22b50*/  HMMA.16816.F32 R172, R12.reuse, R20, R172 ;  /* 0x000000140cac723c */ /* 0x048ff000000018ac */
[C---:B------:R-:W-:Y:S01]  /*22b60*/  HMMA.16816.F32 R176, R12.reuse, R22, R32 ;  /* 0x000000160cb0723c */ /* 0x040fe20000001820 */
[----:B------:R-:W2:Y:S01]  /*22b70*/  LDSM.16.M88.4 R20, [R183+0x7800] ;  /* 0x00780000b714783b */ /* 0x000ea20000000200 */
[----:B------:R-:W-:Y:S01]  /*22b80*/  MOV R124, R107 ;  /* 0x0000006b007c7202 */ /* 0x000fe20000000f00 */
[----:B------:R-:W-:Y:S01]  /*22b90*/  IMAD.MOV.U32 R125, RZ, RZ, R120 ;  /* 0x000000ffff7d7224 */ /* 0x000fe200078e0078 */
[----:B------:R-:W-:Y:S01]  /*22ba0*/  MOV R126, R121 ;  /* 0x00000079007e7202 */ /* 0x000fe20000000f00 */
[----:B------:R-:W-:Y:S01]  /*22bb0*/  IMAD.MOV.U32 R127, RZ, RZ, R122 ;  /* 0x000000ffff7f7224 */ /* 0x000fe200078e007a */
[----:B------:R-:W-:Y:S01]  /*22bc0*/  MOV R92, R103 ;  /* 0x00000067005c7202 */ /* 0x000fe20000000f00 */
[----:B------:R-:W-:Y:S01]  /*22bd0*/  IMAD.MOV.U32 R123, RZ, RZ, R133 ;  /* 0x000000ffff7b7224 */ /* 0x000fe200078e0085 */
[C---:B------:R-:W-:Y:S01]  /*22be0*/  HMMA.16816.F32 R72, R12.reuse, R42, R192 ;  /* 0x0000002a0c48723c */ /* 0x040fe200000018c0 */
[----:B------:R-:W-:Y:S04]  /*22bf0*/  LDSM.16.M88.4 R40, [R183+0x4800] ;  /* 0x00480000b728783b */ /* 0x000fe80000000200 */
[----:B------:R-:W-:Y:S03]  /*22c00*/  LDSM.16.M88.4 R32, [R183+0x6000] ;  /* 0x00600000b720783b */ /* 0x000fe60000000200 */
[C---:B-1----:R-:W-:Y:S08]  /*22c10*/  HMMA.16816.F32 R124, R12.reuse, R24, R124 ;  /* 0x000000180c7c723c */ /* 0x042ff0000000187c */
[C---:B------:R-:W-:Y:S01]  /*22c20*/  HMMA.16816.F32 R128, R12.reuse, R26, R128 ;  /* 0x0000001a0c80723c */ /* 0x040fe20000001880 */
[----:B------:R-:W-:Y:S07]  /*22c30*/  LDSM.16.M88.4 R24, [R183+0x7000] ;  /* 0x00700000b718783b */ /* 0x000fee0000000200 */
[C---:B------:R-:W-:Y:S08]  /*22c40*/  HMMA.16816.F32 R88, R12.reuse, R48, R88 ;  /* 0x000000300c58723c */ /* 0x040ff00000001858 */
[C---:B------:R-:W-:Y:S01]  /*22c50*/  HMMA.16816.F32 R92, R12.reuse, R50, R92 ;  /* 0x000000320c5c723c */ /* 0x040fe2000000185c */
[----:B------:R-:W1:Y:S07]  /*22c60*/  LDSM.16.M88.4 R48, [R183+0x5800] ;  /* 0x00580000b730783b */ /* 0x000e6e0000000200 */
[----:B------:R-:W-:Y:S01]  /*22c70*/  HMMA.16816.F32 R84, R12, R46, R204 ;  /* 0x0000002e0c54723c */ /* 0x000fe200000018cc */
[----:B------:R-:W-:-:S06]  /*22c80*/  MOV R120, R140 ;  /* 0x0000008c00787202 */ /* 0x000fcc0000000f00 */
[----:B------:R-:W-:Y:S01]  /*22c90*/  MOV R204, R5 ;  /* 0x0000000500cc7202 */ /* 0x000fe20000000f00 */
[----:B------:R-:W-:Y:S01]  /*22ca0*/  IMAD.MOV.U32 R205, RZ, RZ, R4 ;  /* 0x000000ffffcd7224 */ /* 0x000fe200078e0004 */
[----:B------:R-:W-:Y:S01]  /*22cb0*/  MOV R206, R3 ;  /* 0x0000000300ce7202 */ /* 0x000fe20000000f00 */
[----:B------:R-:W-:Y:S01]  /*22cc0*/  IMAD.MOV.U32 R207, RZ, RZ, R2 ;  /* 0x000000ffffcf7224 */ /* 0x000fe200078e0002 */
[----:B----4-:R-:W-:Y:S01]  /*22cd0*/  HMMA.16816.F32 R240, R12, R54, R240 ;  /* 0x000000360cf0723c */ /* 0x010fe200000018f0 */
[----:B------:R-:W3:Y:S01]  /*22ce0*/  S2R R140, SR_TID.X ;  /* 0x00000000008c7919 */ /* 0x000ee20000002100 */
[----:B------:R-:W-:Y:S01]  /*22cf0*/  IMAD.MOV.U32 R121, RZ, RZ, R139 ;  /* 0x000000ffff797224 */ /* 0x000fe200078e008b */
[----:B------:R-:W-:-:S05]  /*22d00*/  MOV R122, R136 ;  /* 0x00000088007a7202 */ /* 0x000fca0000000f00 */
[C---:B------:R-:W-:Y:S08]  /*22d10*/  HMMA.16816.F32 R204, R12.reuse, R52, R204 ;  /* 0x000000340ccc723c */ /* 0x040ff000000018cc */
[C---:B--2---:R-:W-:Y:S08]  /*22d20*/  HMMA.16816.F32 R52, R12.reuse, R22, R80 ;  /* 0x000000160c34723c */ /* 0x044ff00000001850 */
[C---:B------:R-:W-:Y:S01]  /*22d30*/  HMMA.16816.F32 R76, R12.reuse, R44, R200 ;  /* 0x0000002c0c4c723c */ /* 0x040fe200000018c8 */
[----:B------:R-:W2:Y:S07]  /*22d40*/  LDSM.16.M88.4 R44, [R183+0x4000] ;  /* 0x00400000b72c783b */ /* 0x000eae0000000200 */
[C---:B------:R-:W-:Y:S08]  /*22d50*/  HMMA.16816.F32 R108, R12.reuse, R28, R108 ;  /* 0x0000001c0c6c723c */ /* 0x040ff0000000186c */
[----:B------:R-:W-:Y:S01]  /*22d60*/  HMMA.16816.F32 R120, R12, R30, R120 ;  /* 0x0000001e0c78723c */ /* 0x000fe20000001878 */
[----:B------:R-:W4:Y:S01]  /*22d70*/  LDSM.16.M88.4 R28, [R183+0x6800] ;  /* 0x00680000b71c783b */ /* 0x000f220000000200 */
[----:B------:R-:W-:-:S02]  /*22d80*/  FMUL.FTZ R3, R68, R0 ;  /* 0x0000000044037220 */ /* 0x000fc40000410000 */
[----:B------:R-:W-:-:S04]  /*22d90*/  IMAD.MOV.U32 R195, RZ, RZ, R7 ;  /* 0x000000ffffc37224 */ /* 0x000fc800078e0007 */
[C---:B-1----:R-:W-:Y:S01]  /*22da0*/  HMMA.16816.F32 R236, R12.reuse, R48, R236 ;  /* 0x000000300cec723c */ /* 0x042fe200000018ec */
[----:B------:R1:W1:Y:S01]  /*22db0*/  MUFU.TANH R7, R3 ;  /* 0x0000000300077308 */ /* 0x0002620000002400 */
[----:B------:R-:W-:Y:S01]  /*22dc0*/  MOV R106, R101 ;  /* 0x00000065006a7202 */ /* 0x000fe20000000f00 */
[----:B------:R-:W-:Y:S02]  /*22dd0*/  IMAD.MOV.U32 R107, RZ, RZ, R102 ;  /* 0x000000ffff6b7224 */ /* 0x000fe400078e0066 */
[----:B------:R-:W-:Y:S01]  /*22de0*/  IMAD.MOV.U32 R103, RZ, RZ, R221 ;  /* 0x000000ffff677224 */ /* 0x000fe200078e00dd */
[----:B------:R-:W-:Y:S02]  /*22df0*/  MOV R192, R18 ;  /* 0x0000001200c07202 */ /* 0x000fe40000000f00 */
[----:B------:R-:W-:Y:S01]  /*22e00*/  HMMA.16816.F32 R200, R12, R40, R244 ;  /* 0x000000280cc8723c */ /* 0x000fe200000018f4 */
[----:B------:R-:W-:Y:S01]  /*22e10*/  IMAD.MOV.U32 R193, RZ, RZ, R11 ;  /* 0x000000ffffc17224 */ /* 0x000fe200078e000b */
[----:B------:R-:W-:Y:S01]  /*22e20*/  MOV R194, R10 ;  /* 0x0000000a00c27202 */ /* 0x000fe20000000f00 */
[----:B------:R-:W-:-:S05]  /*22e30*/  DEPBAR.LE SB0, 0x0 ;  /* 0x000080000000791a */ /* 0x000fca0000000000 */
[----:B------:R-:W-:Y:S01]  /*22e40*/  HMMA.16816.F32 R40, R12, R42, R232 ;  /* 0x0000002a0c28723c */ /* 0x000fe200000018e8 */
[----:B-1----:R-:W-:-:S07]  /*22e50*/  FMUL.FTZ R3, R69, R0 ;  /* 0x0000000045037220 */ /* 0x002fce0000410000 */
[----:B------:R-:W-:Y:S01]  /*22e60*/  HMMA.16816.F32 R232, R12, R26, R112 ;  /* 0x0000001a0ce8723c */ /* 0x000fe20000001870 */
[----:B------:R-:W-:-:S06]  /*22e70*/  IMAD.MOV.U32 R49, RZ, RZ, R54 ;  /* 0x000000ffff317224 */ /* 0x000fcc00078e0036 */
[----:B---3--:R-:W-:Y:S02]  /*22e80*/  IMAD.SHL.U32 R115, R140, 0x2, RZ ;  /* 0x000000028c737824 */ /* 0x008fe400078e00ff */
[----:B------:R-:W-:Y:S02]  /*22e90*/  IMAD.MOV.U32 R140, RZ, RZ, R52 ;  /* 0x000000ffff8c7224 */ /* 0x000fe400078e0034 */
[----:B------:R1:W-:Y:S01]  /*22ea0*/  MUFU.TANH R52, R3 ;  /* 0x0000000300347308 */ /* 0x0003e20000002400 */
[----:B------:R-:W-:Y:S01]  /*22eb0*/  IMAD.MOV.U32 R101, RZ, RZ, R249 ;  /* 0x000000ffff657224 */ /* 0x000fe200078e00f9 */
[----:B------:R-:W-:Y:S01]  /*22ec0*/  MOV R102, R248 ;  /* 0x000000f800667202 */ /* 0x000fe20000000f00 */
[----:B------:R-:W-:Y:S01]  /*22ed0*/  HMMA.16816.F32 R244, R12, R20, R96 ;  /* 0x000000140cf4723c */ /* 0x000fe20000001860 */
[----:B-1----:R-:W-:-:S04]  /*22ee0*/  FMUL.FTZ R3, R70, R0 ;  /* 0x0000000046037220 */ /* 0x002fc80000410000 */
[----:B------:R1:W-:Y:S03]  /*22ef0*/  MUFU.TANH R54, R3 ;  /* 0x0000000300367308 */ /* 0x0003e60000002400 */
[----:B------:R-:W-:Y:S01]  /*22f00*/  HMMA.16816.F32 R100, R12, R56, R100 ;  /* 0x000000380c64723c */ /* 0x000fe20000001864 */
[----:B-1----:R-:W-:-:S04]  /*22f10*/  FMUL.FTZ R3, R71, R0 ;  /* 0x0000000047037220 */ /* 0x002fc80000410000 */
[----:B------:R1:W-:Y:S03]  /*22f20*/  MUFU.TANH R36, R3 ;  /* 0x0000000300247308 */ /* 0x0003e60000002400 */
[----:B--2---:R-:W-:Y:S01]  /*22f30*/  HMMA.16816.F32 R192, R12, R44, R192 ;  /* 0x0000002c0cc0723c */ /* 0x004fe200000018c0 */
[----:B-1----:R-:W-:-:S04]  /*22f40*/  FMUL.FTZ R3, R60, R0 ;  /* 0x000000003c037220 */ /* 0x002fc80000410000 */
[----:B------:R1:W-:Y:S03]  /*22f50*/  MUFU.TANH R21, R3 ;  /* 0x0000000300157308 */ /* 0x0003e60000002400 */
[----:B------:R-:W-:Y:S01]  /*22f60*/  HMMA.16816.F32 R104, R12, R58, R104 ;  /* 0x0000003a0c68723c */ /* 0x000fe20000001868 */
[----:B-1----:R-:W-:-:S04]  /*22f70*/  FMUL.FTZ R3, R61, R0 ;  /* 0x000000003d037220 */ /* 0x002fc80000410000 */
[----:B------:R1:W-:Y:S03]  /*22f80*/  MUFU.TANH R57, R3 ;  /* 0x0000000300397308 */ /* 0x0003e60000002400 */
[C---:B------:R-:W-:Y:S08]  /*22f90*/  HMMA.16816.F32 R44, R12.reuse, R46, R116 ;  /* 0x0000002e0c2c723c */ /* 0x040ff00000001874 */
[----:B------:R-:W-:Y:S01]  /*22fa0*/  HMMA.16816.F32 R228, R12, R50, R228 ;  /* 0x000000320ce4723c */ /* 0x000fe200000018e4 */
[----:B-1----:R-:W-:-:S07]  /*22fb0*/  FMUL.FTZ R3, R62, R0 ;  /* 0x000000003e037220 */ /* 0x002fce0000410000 */
[C---:B------:R-:W-:Y:S08]  /*22fc0*/  HMMA.16816.F32 R224, R12.reuse, R32, R224 ;  /* 0x000000200ce0723c */ /* 0x040ff000000018e0 */
[C---:B------:R-:W-:Y:S08]  /*22fd0*/  HMMA.16816.F32 R216, R12.reuse, R34, R216 ;  /* 0x000000220cd8723c */ /* 0x040ff000000018d8 */
[C---:B----4-:R-:W-:Y:S08]  /*22fe0*/  HMMA.16816.F32 R212, R12.reuse, R28, R212 ;  /* 0x0000001c0cd4723c */ /* 0x050ff000000018d4 */
[C---:B------:R-:W-:Y:S08]  /*22ff0*/  HMMA.16816.F32 R208, R12.reuse, R30, R208 ;  /* 0x0000001e0cd0723c */ /* 0x040ff000000018d0 */
[----:B------:R-:W-:Y:S01]  /*23000*/  HMMA.16816.F32 R196, R12, R24, R196 ;  /* 0x000000180cc4723c */ /* 0x000fe200000018c4 */
[----:B------:R1:W-:Y:S01]  /*23010*/  MUFU.TANH R12, R3 ;  /* 0x00000003000c7308 */ /* 0x0003e20000002400 */
[----:B------:R-:W-:Y:S01]  /*23020*/  MOV R2, R53 ;  /* 0x0000003500027202 */ /* 0x000fe20000000f00 */
[----:B-1----:R-:W-:-:S06]  /*23030*/  FMUL.FTZ R3, R63, R0 ;  /* 0x000000003f037220 */ /* 0x002fcc0000410000 */
[----:B------:R1:W-:Y:S02]  /*23040*/  MUFU.TANH R51, R3 ;  /* 0x0000000300337308 */ /* 0x0003e40000002400 */
        /* <DEDUP_REMOVED lines=41> */
[----:B------:R1:W3:Y:S02]  /*232e0*/  MUFU.TANH R48, R3 ;  /* 0x0000000300307308 */ /* 0x0002e40000002400 */
[----:B-1----:R-:W-:-:S06]  /*232f0*/  FMUL.FTZ R3, R92, R0 ;  /* 0x000000005c037220 */ /* 0x002fcc0000410000 */
[----:B------:R1:W-:Y:S01]  /*23300*/  MUFU.TANH R90, R3 ;  /* 0x00000003005a7308 */ /* 0x0003e20000002400 */
[----:B--2---:R-:W-:Y:S01]  /*23310*/  MOV R92, R15 ;  /* 0x0000000f005c7202 */ /* 0x004fe20000000f00 */
        /* <DEDUP_REMOVED lines=39> */
[----:B------:R1:W4:Y:S02]  /*23590*/  MUFU.TANH R65, R3 ;  /* 0x0000000300417308 */ /* 0x0003240000002400 */
[----:B-1----:R-:W-:-:S06]  /*235a0*/  FMUL.FTZ R3, R124, R0 ;  /* 0x000000007c037220 */ /* 0x002fcc0000410000 */
[----:B------:R1:W-:Y:S02]  /*235b0*/  MUFU.TANH R79, R3 ;  /* 0x00000003004f7308 */ /* 0x0003e40000002400 */
[----:B-1----:R-:W-:-:S06]  /*235c0*/  FMUL.FTZ R3, R125, R0 ;  /* 0x000000007d037220 */ /* 0x002fcc0000410000 */
[----:B------:R1:W1:Y:S01]  /*235d0*/  MUFU.TANH R71, R3 ;  /* 0x0000000300477308 */ /* 0x0002620000002400 */
[----:B------:R-:W-:Y:S01]  /*235e0*/  MOV R139, R37 ;  /* 0x00000025008b7202 */ /* 0x000fe20000000f00 */
        /* <DEDUP_REMOVED lines=51> */
[----:B------:R1:W-:Y:S01]  /*23920*/  MUFU.TANH R173, R3 ;  /* 0x0000000300ad7308 */ /* 0x0003e20000002400 */
[----:B------:R-:W-:Y:S01]  /*23930*/  IMAD.MOV.U32 R200, RZ, RZ, R52 ;  /* 0x000000ffffc87224 */ /* 0x000fe200078e0034 */
[----:B------:R-:W-:Y:S01]  /*23940*/  MOV R52, R58 ;  /* 0x0000003a00347202 */ /* 0x000fe20000000f00 */
        /* <DEDUP_REMOVED lines=13> */
[----:B-1----:R-:W-:Y:S02]  /*23a20*/  FMUL.FTZ R3, R204, R0 ;  /* 0x00000000cc037220 */ /* 0x002fe40000410000 */
[----:B--2---:R-:W-:Y:S01]  /*23a30*/  IMAD.MOV.U32 R204, RZ, RZ, R95 ;  /* 0x000000ffffcc7224 */ /* 0x004fe200078e005f */
[----:B------:R-:W-:Y:S01]  /*23a40*/  MOV R95, R94 ;  /* 0x0000005e005f7202 */ /* 0x000fe20000000f00 */
[----:B------:R-:W-:Y:S01]  /*23a50*/  IMAD.MOV.U32 R94, RZ, RZ, R93 ;  /* 0x000000ffff5e7224 */ /* 0x000fe200078e005d */
[----:B------:R-:W-:Y:S01]  /*23a60*/  MOV R93, R92 ;  /* 0x0000005c005d7202 */ /* 0x000fe20000000f00 */
[----:B------:R-:W-:Y:S01]  /*23a70*/  IMAD.MOV.U32 R92, RZ, RZ, R91 ;  /* 0x000000ffff5c7224 */ /* 0x000fe200078e005b */
[----:B------:R-:W-:Y:S01]  /*23a80*/  MOV R91, R72 ;  /* 0x00000048005b7202 */ /* 0x000fe20000000f00 */
[----:B------:R-:W-:-:S02]  /*23a90*/  IMAD.MOV.U32 R72, RZ, RZ, R54 ;  /* 0x000000ffff487224 */ /* 0x000fc400078e0036 */
        /* <DEDUP_REMOVED lines=13> */
[----:B-1----:R-:W-:Y:S01]  /*23b70*/  FMUL.FTZ R3, R242, R0 ;  /* 0x00000000f2037220 */ /* 0x002fe20000410000 */
[----:B------:R-:W-:-:S04]  /*23b80*/  MOV R242, R51 ;  /* 0x0000003300f27202 */ /* 0x000fc80000000f00 */
[----:B------:R1:W-:Y:S01]  /*23b90*/  MUFU.TANH R51, R3 ;  /* 0x0000000300337308 */ /* 0x0003e20000002400 */
[----:B------:R-:W2:Y:S01]  /*23ba0*/  S2R R116, SR_TID.X ;  /* 0x0000000000747919 */ /* 0x000ea20000002100 */
[----:B------:R-:W-:Y:S02]  /*23bb0*/  IMAD.MOV.U32 R240, RZ, RZ, R57 ;  /* 0x000000fffff07224 */ /* 0x000fe400078e0039 */
[-C--:B-1----:R-:W-:Y:S02]  /*23bc0*/  FMUL.FTZ R3, R236, R0.reuse ;  /* 0x00000000ec037220 */ /* 0x082fe40000410000 */
[----:B------:R-:W-:Y:S02]  /*23bd0*/  IMAD.MOV.U32 R236, RZ, RZ, R53 ;  /* 0x000000ffffec7224 */ /* 0x000fe400078e0035 */
[----:B------:R1:W-:Y:S02]  /*23be0*/  MUFU.TANH R53, R3 ;  /* 0x0000000300357308 */ /* 0x0003e40000002400 */
[----:B-1----:R-:W-:-:S06]  /*23bf0*/  FMUL.FTZ R3, R238, R0 ;  /* 0x00000000ee037220 */ /* 0x002fcc0000410000 */
[----:B------:R1:W-:Y:S02]  /*23c00*/  MUFU.TANH R52, R3 ;  /* 0x0000000300347308 */ /* 0x0003e40000002400 */
[----:B-1----:R-:W-:-:S06]  /*23c10*/  FMUL.FTZ R3, R228, R0 ;  /* 0x00000000e4037220 */ /* 0x002fcc0000410000 */
[----:B------:R1:W-:Y:S01]  /*23c20*/  MUFU.TANH R57, R3 ;  /* 0x0000000300397308 */ /* 0x0003e20000002400 */
[----:B------:R-:W-:Y:S02]  /*23c30*/  IMAD.MOV.U32 R201, RZ, RZ, R91 ;  /* 0x000000ffffc97224 */ /* 0x000fe400078e005b */
[----:B------:R-:W-:Y:S02]  /*23c40*/  IMAD.MOV.U32 R91, RZ, RZ, R60 ;  /* 0x000000ffff5b7224 */ /* 0x000fe400078e003c */
[----:B-1----:R-:W-:Y:S01]  /*23c50*/  FMUL.FTZ R3, R230, R0 ;  /* 0x00000000e6037220 */ /* 0x002fe20000410000 */
[----:B------:R-:W-:-:S03]  /*23c60*/  MOV R230, R59 ;  /* 0x0000003b00e67202 */ /* 0x000fc60000000f00 */
[----:B------:R1:W-:Y:S02]  /*23c70*/  MUFU.TANH R59, R3 ;  /* 0x00000003003b7308 */ /* 0x0003e40000002400 */
[----:B-1----:R-:W-:Y:S02]  /*23c80*/  FMUL.FTZ R3, R224, R0 ;  /* 0x00000000e0037220 */ /* 0x002fe40000410000 */
[----:B------:R-:W-:-:S04]  /*23c90*/  IMAD.MOV.U32 R224, RZ, RZ, R61 ;  /* 0x000000ffffe07224 */ /* 0x000fc800078e003d */
[----:B------:R1:W-:Y:S01]  /*23ca0*/  MUFU.TANH R61, R3 ;  /* 0x00000003003d7308 */ /* 0x0003e20000002400 */
[----:B--2---:R-:W-:Y:S01]  /*23cb0*/  SHF.L.U32 R116, R116, 0x1, RZ ;  /* 0x0000000174747819 */ /* 0x004fe200000006ff */
[----:B-1----:R-:W-:-:S06]  /*23cc0*/  FMUL.FTZ R3, R226, R0 ;  /* 0x00000000e2037220 */ /* 0x002fcc0000410000 */
[----:B------:R1:W-:Y:S01]  /*23cd0*/  MUFU.TANH R60, R3 ;  /* 0x00000003003c7308 */ /* 0x0003e20000002400 */
[----:B------:R-:W-:Y:S01]  /*23ce0*/  IMAD.SHL.U32 R56, R9, 0x100, RZ ;  /* 0x0000010009387824 */ /* 0x000fe200078e00ff */
[----:B------:R-:W-:Y:S01]  /*23cf0*/  LOP3.LUT R116, R116, 0x6, RZ, 0xc0, !PT ;  /* 0x0000000674747812 */ /* 0x000fe200078ec0ff */
[----:B-1----:R-:W-:Y:S01]  /*23d00*/  FMUL.FTZ R3, R216, R0 ;  /* 0x00000000d8037220 */ /* 0x002fe20000410000 */
[----:B------:R-:W-:-:S04]  /*23d10*/  MOV R216, R63 ;  /* 0x0000003f00d87202 */ /* 0x000fc80000000f00 */
[----:B------:R1:W-:Y:S01]  /*23d20*/  MUFU.TANH R63, R3 ;  /* 0x00000003003f7308 */ /* 0x0003e20000002400 */
[----:B------:R-:W-:Y:S02]  /*23d30*/  MOV R226, R67 ;  /* 0x0000004300e27202 */ /* 0x000fe40000000f00 */
[--C-:B------:R-:W-:Y:S01]  /*23d40*/  LOP3.LUT R5, R56, 0x8, R116.reuse, 0xfe, !PT ;  /* 0x0000000838057812 */ /* 0x100fe200078efe74 */
[-C--:B-1----:R-:W-:Y:S02]  /*23d50*/  FMUL.FTZ R3, R218, R0.reuse ;  /* 0x00000000da037220 */ /* 0x082fe40000410000 */
[----:B----4-:R-:W-:Y:S02]  /*23d60*/  IMAD.MOV.U32 R218, RZ, RZ, R65 ;  /* 0x000000ffffda7224 */ /* 0x010fe400078e0041 */
[----:B------:R1:W-:Y:S01]  /*23d70*/  MUFU.TANH R65, R3 ;  /* 0x0000000300417308 */ /* 0x0003e20000002400 */
[----:B------:R-:W-:Y:S01]  /*23d80*/  LOP3.LUT R4, R56, 0x10, R116, 0xfe, !PT ;  /* 0x0000001038047812 */ /* 0x000fe200078efe74 */
[----:B-1----:R-:W-:-:S06]  /*23d90*/  FMUL.FTZ R3, R212, R0 ;  /* 0x00000000d4037220 */ /* 0x002fcc0000410000 */
[----:B------:R1:W-:Y:S01]  /*23da0*/  MUFU.TANH R67, R3 ;  /* 0x0000000300437308 */ /* 0x0003e20000002400 */
[----:B------:R-:W-:-:S07]  /*23db0*/  MOV R212, R66 ;  /* 0x0000004200d47202 */ /* 0x000fce0000000f00 */
[----:B------:R-:W2:Y:S01]  /*23dc0*/  I2F R221, R5 ;  /* 0x0000000500dd7306 */ /* 0x000ea20000201400 */
[----:B-1----:R-:W-:-:S07]  /*23dd0*/  FMUL.FTZ R3, R214, R0 ;  /* 0x00000000d6037220 */ /* 0x002fce0000410000 */
[----:B------:R1:W-:Y:S01]  /*23de0*/  MUFU.TANH R66, R3 ;  /* 0x0000000300427308 */ /* 0x0003e20000002400 */
[----:B------:R-:W-:Y:S01]  /*23df0*/  LOP3.LUT R10, R56, 0x18, R116, 0xfe, !PT ;  /* 0x00000018380a7812 */ /* 0x000fe200078efe74 */
[----:B------:R-:W-:-:S06]  /*23e00*/  IMAD.MOV.U32 R214, RZ, RZ, R71 ;  /* 0x000000ffffd67224 */ /* 0x000fcc00078e0047 */
[----:B------:R-:W3:Y:S01]  /*23e10*/  I2F R136, R4 ;  /* 0x0000000400887306 */ /* 0x000ee20000201400 */
[----:B-1----:R-:W-:Y:S01]  /*23e20*/  FMUL.FTZ R3, R208, R0 ;  /* 0x00000000d0037220 */ /* 0x002fe20000410000 */
[----:B------:R-:W-:-:S06]  /*23e30*/  MOV R208, R70 ;  /* 0x0000004600d07202 */ /* 0x000fcc0000000f00 */
[----:B------:R1:W-:Y:S01]  /*23e40*/  MUFU.TANH R70, R3 ;  /* 0x0000000300467308 */ /* 0x0003e20000002400 */
[----:B------:R-:W-:Y:S02]  /*23e50*/  LOP3.LUT R11, R56, 0x20, R116, 0xfe, !PT ;  /* 0x00000020380b7812 */ /* 0x000fe400078efe74 */
[----:B------:R-:W-:-:S05]  /*23e60*/  MOV R203, R72 ;  /* 0x0000004800cb7202 */ /* 0x000fca0000000f00 */
[----:B------:R-:W4:Y:S01]  /*23e70*/  I2F R133, R10 ;  /* 0x0000000a00857306 */ /* 0x000f220000201400 */
[----:B-1----:R-:W-:-:S07]  /*23e80*/  FMUL.FTZ R3, R210, R0 ;  /* 0x00000000d2037220 */ /* 0x002fce0000410000 */
[----:B------:R1:W-:Y:S01]  /*23e90*/  MUFU.TANH R71, R3 ;  /* 0x0000000300477308 */ /* 0x0003e20000002400 */
[-C--:B------:R-:W-:Y:S02]  /*23ea0*/  ISETP.GE.AND P3, PT, R5, R8.reuse, PT ;  /* 0x000000080500720c */ /* 0x080fe40003f66270 */
[C---:B------:R-:W-:Y:S02]  /*23eb0*/  ISETP.GE.AND P5, PT, R4.reuse, R8, PT ;  /* 0x000000080400720c */ /* 0x040fe40003fa6270 */
[----:B------:R-:W-:Y:S01]  /*23ec0*/  ISETP.GE.AND P6, PT, R4, R6, PT ;  /* 0x000000060400720c */ /* 0x000fe20003fc6270 */
[----:B--2---:R-:W-:Y:S02]  /*23ed0*/  FFMA.FTZ R4, R132, R221, R12 ;  /* 0x000000dd84047223 */ /* 0x004fe4000001000c */
[----:B------:R-:W2:Y:S01]  /*23ee0*/  I2F R119, R11 ;  /* 0x0000000b00777306 */ /* 0x000ea20000201400 */
[----:B-1----:R-:W-:-:S07]  /*23ef0*/  FMUL.FTZ R3, R196, R0 ;  /* 0x00000000c4037220 */ /* 0x002fce0000410000 */
[----:B------:R1:W-:Y:S01]  /*23f00*/  MUFU.TANH R72, R3 ;  /* 0x0000000300487308 */ /* 0x0003e20000002400 */
[C-C-:B------:R-:W-:Y:S02]  /*23f10*/  LOP3.LUT R18, R56.reuse, 0x28, R116.reuse, 0xfe, !PT ;  /* 0x0000002838127812 */ /* 0x140fe400078efe74 */
[----:B------:R-:W-:Y:S02]  /*23f20*/  LOP3.LUT R32, R56, 0x30, R116, 0xfe, !PT ;  /* 0x0000003038207812 */ /* 0x000fe400078efe74 */
[----:B------:R-:W-:-:S03]  /*23f30*/  MOV R193, R94 ;  /* 0x0000005e00c17202 */ /* 0x000fc60000000f00 */
[----:B------:R-:W2:Y:S01]  /*23f40*/  I2F R33, R18 ;  /* 0x0000001200217306 */ /* 0x000ea20000201400 */
[----:B-1----:R-:W-:Y:S01]  /*23f50*/  FFMA.FTZ R3, R132, R221, R21 ;  /* 0x000000dd84037223 */ /* 0x002fe20000010015 */
[----:B------:R-:W-:-:S04]  /*23f60*/  MOV R221, R91 ;  /* 0x0000005b00dd7202 */ /* 0x000fc80000000f00 */
[----:B------:R-:W-:Y:S01]  /*23f70*/  FSEL R91, R3, -INF , !P3 ;  /* 0xff800000035b7808 */ /* 0x000fe20005800000 */
[----:B---3--:R-:W-:Y:S01]  /*23f80*/  FFMA.FTZ R3, R132, R136, R114 ;  /* 0x0000008884037223 */ /* 0x008fe20000010072 */
[----:B------:R-:W-:Y:S01]  /*23f90*/  ISETP.GE.AND P4, PT, R10, R8, PT ;  /* 0x000000080a00720c */ /* 0x000fe20003f86270 */
[----:B------:R-:W1:Y:S03]  /*23fa0*/  I2F R117, R32 ;  /* 0x0000002000757306 */ /* 0x000e660000201400 */
[----:B------:R-:W-:Y:S01]  /*23fb0*/  FSEL R94, R3, -INF , !P5 ;  /* 0xff800000035e7808 */ /* 0x000fe20006800000 */
[----:B----4-:R-:W-:Y:S01]  /*23fc0*/  FFMA.FTZ R3, R132, R133, R113 ;  /* 0x0000008584037223 */ /* 0x010fe20000010071 */
[----:B------:R-:W-:Y:S01]  /*23fd0*/  ISETP.GE.AND P1, PT, R5, R6, PT ;  /* 0x000000060500720c */ /* 0x000fe20003f26270 */
[----:B------:R-:W-:Y:S01]  /*23fe0*/  IMAD.MOV.U32 R192, RZ, RZ, R95 ;  /* 0x000000ffffc07224 */ /* 0x000fe200078e005f */
[----:B------:R-:W-:Y:S01]  /*23ff0*/  LOP3.LUT R34, R56, 0x38, R116, 0xfe, !PT ;  /* 0x0000003838227812 */ /* 0x000fe200078efe74 */
[----:B------:R-:W-:Y:S01]  /*24000*/  IMAD.MOV.U32 R114, RZ, RZ, R89 ;  /* 0x000000ffff727224 */ /* 0x000fe200078e0059 */
[----:B------:R-:W-:Y:S01]  /*24010*/  FSEL R95, R3, -INF , !P4 ;  /* 0xff800000035f7808 */ /* 0x000fe20006000000 */
[----:B--2---:R-:W-:Y:S01]  /*24020*/  FFMA.FTZ R3, R132, R119, R31 ;  /* 0x0000007784037223 */ /* 0x004fe2000001001f */
[----:B------:R-:W-:Y:S01]  /*24030*/  FSEL R89, R4, -INF , !P1 ;  /* 0xff80000004597808 */ /* 0x000fe20004800000 */
[----:B------:R-:W-:Y:S01]  /*24040*/  FFMA.FTZ R5, R132, R136, R30 ;  /* 0x0000008884057223 */ /* 0x000fe2000001001e */
[----:B------:R-:W-:Y:S01]  /*24050*/  ISETP.GE.AND P1, PT, R11, R8, PT ;  /* 0x000000080b00720c */ /* 0x000fe20003f26270 */
[----:B------:R-:W2:Y:S01]  /*24060*/  I2F R37, R34 ;  /* 0x0000002200257306 */ /* 0x000ea20000201400 */
[----:B------:R-:W-:-:S02]  /*24070*/  LOP3.LUT R35, R56, 0x40, R116, 0xfe, !PT ;  /* 0x0000004038237812 */ /* 0x000fc400078efe74 */
[----:B------:R-:W-:Y:S02]  /*24080*/  MOV R228, R100 ;  /* 0x0000006400e47202 */ /* 0x000fe40000000f00 */
[----:B------:R-:W-:Y:S02]  /*24090*/  MOV R202, R92 ;  /* 0x0000005c00ca7202 */ /* 0x000fe40000000f00 */
[----:B------:R-:W-:Y:S01]  /*240a0*/  FSEL R100, R3, -INF , !P1 ;  /* 0xff80000003647808 */ /* 0x000fe20004800000 */
[C---:B------:R-:W-:Y:S01]  /*240b0*/  FFMA.FTZ R3, R132.reuse, R33, R99 ;  /* 0x0000002184037223 */ /* 0x040fe20000010063 */
[----:B------:R-:W-:Y:S01]  /*240c0*/  FSEL R92, R5, -INF , !P6 ;  /* 0xff800000055c7808 */ /* 0x000fe20007000000 */
[----:B------:R-:W-:Y:S01]  /*240d0*/  FFMA.FTZ R4, R132, R133, R29 ;  /* 0x0000008584047223 */ /* 0x000fe2000001001d */
[----:B------:R-:W-:Y:S01]  /*240e0*/  ISETP.GE.AND P6, PT, R18, R8, PT ;  /* 0x000000081200720c */ /* 0x000fe20003fc6270 */
[----:B------:R-:W3:Y:S01]  /*240f0*/  I2F R39, R35 ;  /* 0x0000002300277306 */ /* 0x000ee20000201400 */
[----:B------:R-:W-:Y:S01]  /*24100*/  ISETP.GE.AND P3, PT, R10, R6, PT ;  /* 0x000000060a00720c */ /* 0x000fe20003f66270 */
[----:B------:R-:W-:Y:S01]  /*24110*/  IMAD.MOV.U32 R195, RZ, RZ, R93 ;  /* 0x000000ffffc37224 */ /* 0x000fe200078e005d */
[----:B------:R-:W-:-:S02]  /*24120*/  LOP3.LUT R28, R56, 0x48, R116, 0xfe, !PT ;  /* 0x00000048381c7812 */ /* 0x000fc400078efe74 */
[----:B------:R-:W-:Y:S02]  /*24130*/  MOV R238, R101 ;  /* 0x0000006500ee7202 */ /* 0x000fe40000000f00 */
[----:B------:R-:W-:Y:S01]  /*24140*/  FSEL R101, R3, -INF , !P6 ;  /* 0xff80000003657808 */ /* 0x000fe20007000000 */
[C---:B-1----:R-:W-:Y:S01]  /*24150*/  FFMA.FTZ R3, R132.reuse, R117, R98 ;  /* 0x0000007584037223 */ /* 0x042fe20000010062 */
[----:B------:R-:W-:Y:S01]  /*24160*/  LOP3.LUT R115, R115, 0x6, RZ, 0xc0, !PT ;  /* 0x0000000673737812 */ /* 0x000fe200078ec0ff */
[----:B------:R-:W-:Y:S01]  /*24170*/  FFMA.FTZ R5, R132, R119, R14 ;  /* 0x0000007784057223 */ /* 0x000fe2000001000e */
[----:B------:R-:W-:Y:S01]  /*24180*/  FSEL R93, R4, -INF , !P3 ;  /* 0xff800000045d7808 */ /* 0x000fe20005800000 */
[----:B------:R-:W1:Y:S01]  /*24190*/  I2F R116, R28 ;  /* 0x0000001c00747306 */ /* 0x000e620000201400 */
[----:B------:R-:W-:Y:S02]  /*241a0*/  ISETP.GE.AND P3, PT, R32, R8, PT ;  /* 0x000000082000720c */ /* 0x000fe40003f66270 */
[----:B------:R-:W-:-:S02]  /*241b0*/  ISETP.GE.AND P5, PT, R11, R6, PT ;  /* 0x000000060b00720c */ /* 0x000fc40003fa6270 */
[----:B------:R-:W-:Y:S02]  /*241c0*/  LOP3.LUT R24, R56, 0x50, R115, 0xfe, !PT ;  /* 0x0000005038187812 */ /* 0x000fe400078efe73 */
[----:B------:R-:W-:Y:S01]  /*241d0*/  FSEL R103, R3, -INF , !P3 ;  /* 0xff80000003677808 */ /* 0x000fe20005800000 */
[C---:B--2---:R-:W-:Y:S01]  /*241e0*/  FFMA.FTZ R3, R132.reuse, R37, R90 ;  /* 0x0000002584037223 */ /* 0x044fe2000001005a */
[----:B------:R-:W-:Y:S01]  /*241f0*/  FSEL R99, R5, -INF , !P5 ;  /* 0xff80000005637808 */ /* 0x000fe20006800000 */
[----:B------:R-:W-:Y:S01]  /*24200*/  FFMA.FTZ R4, R132, R33, R13 ;  /* 0x0000002184047223 */ /* 0x000fe2000001000d */
[----:B------:R-:W-:Y:S01]  /*24210*/  ISETP.GE.AND P5, PT, R34, R8, PT ;  /* 0x000000082200720c */ /* 0x000fe20003fa6270 */
[----:B------:R-:W2:Y:S01]  /*24220*/  I2F R112, R24 ;  /* 0x0000001800707306 */ /* 0x000ea20000201400 */
[----:B------:R-:W-:Y:S01]  /*24230*/  ISETP.GE.AND P4, PT, R18, R6, PT ;  /* 0x000000061200720c */ /* 0x000fe20003f86270 */
[----:B------:R-:W-:Y:S01]  /*24240*/  IMAD.MOV.U32 R196, RZ, RZ, R7 ;  /* 0x000000ffffc47224 */ /* 0x000fe200078e0007 */
[----:B------:R-:W-:Y:S01]  /*24250*/  LOP3.LUT R19, R56, 0x58, R115, 0xfe, !PT ;  /* 0x0000005838137812 */ /* 0x000fe200078efe73 */
[----:B------:R-:W-:Y:S01]  /*24260*/  FFMA.FTZ R5, R132, R117, R97 ;  /* 0x0000007584057223 */ /* 0x000fe20000010061 */
[----:B------:R-:W-:-:S02]  /*24270*/  MOV R207, R9 ;  /* 0x0000000900cf7202 */ /* 0x000fc40000000f00 */
[----:B------:R-:W-:Y:S01]  /*24280*/  FSEL R105, R3, -INF , !P5 ;  /* 0xff80000003697808 */ /* 0x000fe20006800000 */
[----:B---3--:R-:W-:Y:S01]  /*24290*/  FFMA.FTZ R3, R132, R39, R88 ;  /* 0x0000002784037223 */ /* 0x008fe20000010058 */
[C-C-:B------:R-:W-:Y:S02]  /*242a0*/  LOP3.LUT R25, R56.reuse, 0x60, R115.reuse, 0xfe, !PT ;  /* 0x0000006038197812 */ /* 0x140fe400078efe73 */
[C-C-:B------:R-:W-:Y:S02]  /*242b0*/  LOP3.LUT R22, R56.reuse, 0x68, R115.reuse, 0xfe, !PT ;  /* 0x0000006838167812 */ /* 0x140fe400078efe73 */
[C-C-:B------:R-:W-:Y:S02]  /*242c0*/  LOP3.LUT R26, R56.reuse, 0x70, R115.reuse, 0xfe, !PT ;  /* 0x00000070381a7812 */ /* 0x140fe400078efe73 */
[C-C-:B------:R-:W-:Y:S02]  /*242d0*/  LOP3.LUT R7, R56.reuse, 0x78, R115.reuse, 0xfe, !PT ;  /* 0x0000007838077812 */ /* 0x140fe400078efe73 */
[----:B------:R-:W-:-:S02]  /*242e0*/  LOP3.LUT R9, R56, 0x80, R115, 0xfe, !PT ;  /* 0x0000008038097812 */ /* 0x000fc400078efe73 */
[C-C-:B------:R-:W-:Y:S02]  /*242f0*/  LOP3.LUT R12, R56.reuse, 0x88, R115.reuse, 0xfe, !PT ;  /* 0x00000088380c7812 */ /* 0x140fe400078efe73 */
[----:B------:R-:W-:Y:S02]  /*24300*/  LOP3.LUT R11, R56, 0x90, R115, 0xfe, !PT ;  /* 0x00000090380b7812 */ /* 0x000fe400078efe73 */
[----:B------:R-:W-:Y:S01]  /*24310*/  FSEL R97, R4, -INF , !P4 ;  /* 0xff80000004617808 */ /* 0x000fe20006000000 */
[----:B------:R-:W3:Y:S01]  /*24320*/  S2R R115, SR_TID.X ;  /* 0x0000000000737919 */ /* 0x000ee20000002100 */
[----:B------:R-:W-:Y:S01]  /*24330*/  ISETP.GE.AND P4, PT, R35, R8, PT ;  /* 0x000000082300720c */ /* 0x000fe20003f86270 */
[----:B------:R-:W4:Y:S01]  /*24340*/  I2F R96, R19 ;  /* 0x0000001300607306 */ /* 0x000f220000201400 */
[----:B------:R-:W-:Y:S02]  /*24350*/  ISETP.GE.AND P1, PT, R32, R6, PT ;  /* 0x000000062000720c */ /* 0x000fe40003f26270 */
[----:B------:R-:W-:Y:S01]  /*24360*/  FSEL R111, R3, -INF , !P4 ;  /* 0xff800000036f7808 */ /* 0x000fe20006000000 */
[C---:B-1----:R-:W-:Y:S01]  /*24370*/  FFMA.FTZ R3, R132.reuse, R116, R87 ;  /* 0x0000007484037223 */ /* 0x042fe20000010057 */
[----:B------:R-:W-:Y:S01]  /*24380*/  FSEL R98, R5, -INF , !P1 ;  /* 0xff80000005627808 */ /* 0x000fe20004800000 */
[----:B------:R-:W-:Y:S01]  /*24390*/  FFMA.FTZ R4, R132, R37, R15 ;  /* 0x0000002584047223 */ /* 0x000fe2000001000f */
[----:B------:R-:W-:Y:S01]  /*243a0*/  ISETP.GE.AND P1, PT, R28, R8, PT ;  /* 0x000000081c00720c */ /* 0x000fe20003f26270 */
[----:B------:R-:W1:Y:S01]  /*243b0*/  I2F R27, R25 ;  /* 0x00000019001b7306 */ /* 0x000e620000201400 */
[----:B------:R-:W-:Y:S01]  /*243c0*/  ISETP.GE.AND P6, PT, R34, R6, PT ;  /* 0x000000062200720c */ /* 0x000fe20003fc6270 */
[----:B------:R-:W-:Y:S01]  /*243d0*/  IMAD.MOV.U32 R241, RZ, RZ, R102 ;  /* 0x000000fffff17224 */ /* 0x000fe200078e0066 */
[----:B------:R-:W-:Y:S01]  /*243e0*/  FSEL R113, R3, -INF , !P1 ;  /* 0xff80000003717808 */ /* 0x000fe20004800000 */
[----:B--2---:R-:W-:Y:S01]  /*243f0*/  FFMA.FTZ R3, R132, R112, R85 ;  /* 0x0000007084037223 */ /* 0x004fe20000010055 */
[----:B------:R-:W-:Y:S01]  /*24400*/  FSEL R102, R4, -INF , !P6 ;  /* 0xff80000004667808 */ /* 0x000fe20007000000 */
[----:B------:R-:W-:Y:S01]  /*24410*/  FFMA.FTZ R5, R132, R39, R23 ;  /* 0x0000002784057223 */ /* 0x000fe20000010017 */
[----:B------:R-:W-:Y:S01]  /*24420*/  ISETP.GE.AND P6, PT, R24, R8, PT ;  /* 0x000000081800720c */ /* 0x000fe20003fc6270 */
[----:B------:R-:W2:Y:S01]  /*24430*/  I2F R80, R22 ;  /* 0x0000001600507306 */ /* 0x000ea20000201400 */
[----:B------:R-:W-:Y:S01]  /*24440*/  ISETP.GE.AND P3, PT, R35, R6, PT ;  /* 0x000000062300720c */ /* 0x000fe20003f66270 */
[----:B------:R-:W-:Y:S01]  /*24450*/  FFMA.FTZ R4, R132, R116, R86 ;  /* 0x0000007484047223 */ /* 0x000fe20000010056 */
[----:B------:R-:W-:Y:S01]  /*24460*/  FSEL R120, R3, -INF , !P6 ;  /* 0xff80000003787808 */ /* 0x000fe20007000000 */
[----:B------:R-:W-:Y:S01]  /*24470*/  IMAD.MOV.U32 R210, RZ, RZ, R20 ;  /* 0x000000ffffd27224 */ /* 0x000fe200078e0014 */
[----:B------:R-:W-:Y:S01]  /*24480*/  ISETP.GE.AND P5, PT, R28, R6, PT ;  /* 0x000000061c00720c */ /* 0x000fe20003fa6270 */
[----:B----4-:R-:W-:Y:S01]  /*24490*/  FFMA.FTZ R3, R132, R96, R83 ;  /* 0x0000006084037223 */ /* 0x010fe20000010053 */
[----:B------:R-:W-:Y:S01]  /*244a0*/  FSEL R108, R5, -INF , !P3 ;  /* 0xff800000056c7808 */ /* 0x000fe20005800000 */
[----:B------:R-:W4:Y:S01]  /*244b0*/  I2F R20, R7 ;  /* 0x0000000700147306 */ /* 0x000f220000201400 */
[----:B------:R-:W-:-:S02]  /*244c0*/  ISETP.GE.AND P3, PT, R19, R8, PT ;  /* 0x000000081300720c */ /* 0x000fc40003f66270 */
[----:B------:R-:W-:Y:S01]  /*244d0*/  FSEL R109, R4, -INF , !P5 ;  /* 0xff800000046d7808 */ /* 0x000fe20006800000 */
[----:B------:R-:W-:Y:S01]  /*244e0*/  FFMA.FTZ R4, R132, R96, R82 ;  /* 0x0000006084047223 */ /* 0x000fe20000010052 */
[----:B------:R-:W-:-:S03]  /*244f0*/  FSEL R121, R3, -INF , !P3 ;  /* 0xff80000003797808 */ /* 0x000fc60005800000 */
[----:B------:R-:W4:Y:S01]  /*24500*/  I2F R81, R26 ;  /* 0x0000001a00517306 */ /* 0x000f220000201400 */
[----:B------:R-:W-:Y:S01]  /*24510*/  ISETP.GE.AND P1, PT, R19, R6, PT ;  /* 0x000000061300720c */ /* 0x000fe20003f26270 */
[C---:B------:R-:W-:Y:S01]  /*24520*/  FFMA.FTZ R5, R132.reuse, R112, R84 ;  /* 0x0000007084057223 */ /* 0x040fe20000010054 */
[----:B---3--:R-:W-:Y:S01]  /*24530*/  SHF.L.U32 R133, R115, 0x1, RZ ;  /* 0x0000000173857819 */ /* 0x008fe200000006ff */
[----:B-1----:R-:W-:Y:S01]  /*24540*/  FFMA.FTZ R3, R132, R27, R79 ;  /* 0x0000001b84037223 */ /* 0x002fe2000001004f */
[----:B------:R-:W-:Y:S02]  /*24550*/  ISETP.GE.AND P4, PT, R24, R6, PT ;  /* 0x000000061800720c */ /* 0x000fe40003f86270 */
[----:B------:R-:W-:Y:S01]  /*24560*/  ISETP.GE.AND P5, PT, R25, R8, PT ;  /* 0x000000081900720c */ /* 0x000fe20003fa6270 */
[----:B------:R-:W1:Y:S01]  /*24570*/  I2F R30, R12 ;  /* 0x0000000c001e7306 */ /* 0x000e620000201400 */
[----:B------:R-:W-:Y:S01]  /*24580*/  FSEL R117, R4, -INF , !P1 ;  /* 0xff80000004757808 */ /* 0x000fe20004800000 */
[----:B--2---:R-:W-:Y:S01]  /*24590*/  FFMA.FTZ R4, R132, R80, R76 ;  /* 0x0000005084047223 */ /* 0x004fe2000001004c */
[----:B------:R-:W-:-:S02]  /*245a0*/  LOP3.LUT R133, R133, 0x6, RZ, 0xc0, !PT ;  /* 0x0000000685857812 */ /* 0x000fc400078ec0ff */
[----:B------:R-:W-:Y:S01]  /*245b0*/  FSEL R115, R5, -INF , !P4 ;  /* 0xff80000005737808 */ /* 0x000fe20006000000 */
[C---:B------:R-:W-:Y:S01]  /*245c0*/  FFMA.FTZ R5, R132.reuse, R27, R78 ;  /* 0x0000001b84057223 */ /* 0x040fe2000001004e */
[----:B------:R-:W-:Y:S01]  /*245d0*/  FSEL R128, R3, -INF , !P5 ;  /* 0xff80000003807808 */ /* 0x000fe20006800000 */
[----:B------:R-:W-:Y:S01]  /*245e0*/  FFMA.FTZ R3, R132, R80, R77 ;  /* 0x0000005084037223 */ /* 0x000fe2000001004d */
[CC--:B------:R-:W-:Y:S01]  /*245f0*/  ISETP.GE.AND P3, PT, R22.reuse, R6.reuse, PT ;  /* 0x000000061600720c */ /* 0x0c0fe20003f66270 */
[----:B------:R-:W2:Y:S01]  /*24600*/  I2F R21, R9 ;  /* 0x0000000900157306 */ /* 0x000ea20000201400 */
[----:B------:R-:W-:Y:S02]  /*24610*/  ISETP.GE.AND P6, PT, R25, R6, PT ;  /* 0x000000061900720c */ /* 0x000fe40003fc6270 */
[----:B------:R-:W-:Y:S02]  /*24620*/  ISETP.GE.AND P4, PT, R22, R8, PT ;  /* 0x000000081600720c */ /* 0x000fe40003f86270 */
[----:B------:R-:W-:-:S02]  /*24630*/  LOP3.LUT R10, R56, 0x98, R133, 0xfe, !PT ;  /* 0x00000098380a7812 */ /* 0x000fc400078efe85 */
[----:B------:R-:W-:Y:S01]  /*24640*/  FSEL R126, R4, -INF , !P3 ;  /* 0xff800000047e7808 */ /* 0x000fe20005800000 */
[C---:B----4-:R-:W-:Y:S01]  /*24650*/  FFMA.FTZ R4, R132.reuse, R20, R69 ;  /* 0x0000001484047223 */ /* 0x050fe20000010045 */
[----:B------:R-:W-:Y:S01]  /*24660*/  FSEL R124, R5, -INF , !P6 ;  /* 0xff800000057c7808 */ /* 0x000fe20007000000 */
[CC--:B------:R-:W-:Y:S01]  /*24670*/  FFMA.FTZ R5, R132.reuse, R81.reuse, R74 ;  /* 0x0000005184057223 */ /* 0x0c0fe2000001004a */
[----:B------:R-:W-:Y:S01]  /*24680*/  FSEL R129, R3, -INF , !P4 ;  /* 0xff80000003817808 */ /* 0x000fe20006000000 */
[----:B------:R-:W-:Y:S01]  /*24690*/  FFMA.FTZ R3, R132, R81, R75 ;  /* 0x0000005184037223 */ /* 0x000fe2000001004b */
[----:B------:R-:W-:Y:S01]  /*246a0*/  ISETP.GE.AND P4, PT, R7, R6, PT ;  /* 0x000000060700720c */ /* 0x000fe20003f86270 */
[----:B------:R-:W3:Y:S01]  /*246b0*/  I2F R31, R10 ;  /* 0x0000000a001f7306 */ /* 0x000ee20000201400 */
[C---:B------:R-:W-:Y:S02]  /*246c0*/  ISETP.GE.AND P1, PT, R26.reuse, R8, PT ;  /* 0x000000081a00720c */ /* 0x040fe40003f26270 */
[----:B------:R-:W-:-:S02]  /*246d0*/  ISETP.GE.AND P5, PT, R26, R6, PT ;  /* 0x000000061a00720c */ /* 0x000fc40003fa6270 */
[----:B------:R-:W-:Y:S01]  /*246e0*/  FSEL R172, R4, -INF , !P4 ;  /* 0xff80000004ac7808 */ /* 0x000fe20006000000 */
[C---:B-1----:R-:W-:Y:S01]  /*246f0*/  FFMA.FTZ R4, R132.reuse, R30, R64 ;  /* 0x0000001e84047223 */ /* 0x042fe20000010040 */
[----:B------:R-:W-:Y:S01]  /*24700*/  FSEL R174, R3, -INF , !P1 ;  /* 0xff80000003ae7808 */ /* 0x000fe20004800000 */
[----:B------:R-:W-:Y:S01]  /*24710*/  FFMA.FTZ R3, R132, R20, R73 ;  /* 0x0000001484037223 */ /* 0x000fe20000010049 */
[----:B------:R-:W-:Y:S02]  /*24720*/  FSEL R136, R5, -INF , !P5 ;  /* 0xff80000005887808 */ /* 0x000fe40006800000 */
[-C--:B------:R-:W-:Y:S01]  /*24730*/  ISETP.GE.AND P5, PT, R12, R8.reuse, PT ;  /* 0x000000080c00720c */ /* 0x080fe20003fa6270 */
[----:B------:R-:W1:Y:S01]  /*24740*/  I2F R29, R11 ;  /* 0x0000000b001d7306 */ /* 0x000e620000201400 */
[----:B------:R-:W-:Y:S02]  /*24750*/  ISETP.GE.AND P6, PT, R7, R8, PT ;  /* 0x000000080700720c */ /* 0x000fe40003fc6270 */
[----:B------:R-:W-:-:S02]  /*24760*/  LOP3.LUT R13, R56, 0xa8, R133, 0xfe, !PT ;  /* 0x000000a8380d7812 */ /* 0x000fc400078efe85 */
[----:B------:R-:W-:Y:S02]  /*24770*/  MOV R75, R196 ;  /* 0x000000c4004b7202 */ /* 0x000fe40000000f00 */
[----:B------:R-:W-:Y:S01]  /*24780*/  FSEL R196, R4, -INF , !P5 ;  /* 0xff80000004c47808 */ /* 0x000fe20006800000 */
[C---:B------:R-:W-:Y:S01]  /*24790*/  FFMA.FTZ R4, R132.reuse, R30, R38 ;  /* 0x0000001e84047223 */ /* 0x040fe20000010026 */
[----:B------:R-:W-:Y:S01]  /*247a0*/  FSEL R175, R3, -INF , !P6 ;  /* 0xff80000003af7808 */ /* 0x000fe20007000000 */
[----:B--2---:R-:W-:Y:S01]  /*247b0*/  FFMA.FTZ R5, R132, R21, R49 ;  /* 0x0000001584057223 */ /* 0x004fe20000010031 */
[-C--:B------:R-:W-:Y:S01]  /*247c0*/  ISETP.GE.AND P6, PT, R12, R6.reuse, PT ;  /* 0x000000060c00720c */ /* 0x080fe20003fc6270 */
[----:B------:R-:W2:Y:S01]  /*247d0*/  I2F R34, R13 ;  /* 0x0000000d00227306 */ /* 0x000ea20000201400 */
[----:B------:R-:W-:Y:S02]  /*247e0*/  ISETP.GE.AND P1, PT, R9, R6, PT ;  /* 0x000000060900720c */ /* 0x000fe40003f26270 */
[----:B------:R-:W-:Y:S01]  /*247f0*/  MOV R79, R195 ;  /* 0x000000c3004f7202 */ /* 0x000fe20000000f00 */
[----:B------:R-:W-:Y:S01]  /*24800*/  IMAD.MOV.U32 R195, RZ, RZ, R192 ;  /* 0x000000ffffc37224 */ /* 0x000fe200078e00c0 */
[----:B------:R-:W-:-:S02]  /*24810*/  LOP3.LUT R14, R56, 0xa0, R133, 0xfe, !PT ;  /* 0x000000a0380e7812 */ /* 0x000fc400078efe85 */
[----:B------:R-:W-:Y:S02]  /*24820*/  MOV R116, R204 ;  /* 0x000000cc00747202 */ /* 0x000fe40000000f00 */
[----:B------:R-:W-:Y:S02]  /*24830*/  MOV R204, R179 ;  /* 0x000000b300cc7202 */ /* 0x000fe40000000f00 */
[----:B------:R-:W-:Y:S01]  /*24840*/  FSEL R192, R4, -INF , !P6 ;  /* 0xff80000004c07808 */ /* 0x000fe20007000000 */
[----:B---3--:R-:W-:Y:S01]  /*24850*/  FFMA.FTZ R4, R132, R31, R58 ;  /* 0x0000001f84047223 */ /* 0x008fe2000001003a */
[----:B------:R-:W-:Y:S01]  /*24860*/  FSEL R179, R5, -INF , !P1 ;  /* 0xff80000005b37808 */ /* 0x000fe20004800000 */
[----:B------:R-:W3:Y:S01]  /*24870*/  I2F R33, R14 ;  /* 0x0000000e00217306 */ /* 0x000ee20000201400 */
[-C--:B------:R-:W-:Y:S01]  /*24880*/  ISETP.GE.AND P1, PT, R10, R8.reuse, PT ;  /* 0x000000080a00720c */ /* 0x080fe20003f26270 */
[----:B------:R-:W-:Y:S01]  /*24890*/  FFMA.FTZ R3, R132, R21, R68 ;  /* 0x0000001584037223 */ /* 0x000fe20000010044 */
[----:B------:R-:W-:Y:S01]  /*248a0*/  ISETP.GE.AND P3, PT, R9, R8, PT ;  /* 0x000000080900720c */ /* 0x000fe20003f66270 */
[----:B------:R-:W-:Y:S01]  /*248b0*/  IMAD.MOV.U32 R83, RZ, RZ, R205 ;  /* 0x000000ffff537224 */ /* 0x000fe200078e00cd */
[----:B------:R-:W-:Y:S01]  /*248c0*/  MOV R96, R241 ;  /* 0x000000f100607202 */ /* 0x000fe20000000f00 */
[----:B------:R-:W-:Y:S01]  /*248d0*/  IMAD.MOV.U32 R205, RZ, RZ, R200 ;  /* 0x000000ffffcd7224 */ /* 0x000fe200078e00c8 */
[C-C-:B------:R-:W-:Y:S01]  /*248e0*/  LOP3.LUT R18, R56.reuse, 0xb0, R133.reuse, 0xfe, !PT ;  /* 0x000000b038127812 */ /* 0x140fe200078efe85 */
[----:B------:R-:W-:Y:S01]  /*248f0*/  IMAD.MOV.U32 R241, RZ, RZ, R204 ;  /* 0x000000fffff17224 */ /* 0x000fe200078e00cc */
[----:B------:R-:W-:Y:S01]  /*24900*/  LOP3.LUT R15, R56, 0xb8, R133, 0xfe, !PT ;  /* 0x000000b8380f7812 */ /* 0x000fe200078efe85 */
[----:B------:R-:W-:Y:S01]  /*24910*/  IMAD.MOV.U32 R200, RZ, RZ, R140 ;  /* 0x000000ffffc87224 */ /* 0x000fe200078e008c */
[----:B------:R-:W-:Y:S01]  /*24920*/  FSEL R204, R4, -INF , !P1 ;  /* 0xff80000004cc7808 */ /* 0x000fe20004800000 */
[C---:B------:R-:W-:Y:S01]  /*24930*/  FFMA.FTZ R4, R132.reuse, R31, R55 ;  /* 0x0000001f84047223 */ /* 0x040fe20000010037 */
[----:B------:R-:W-:Y:S01]  /*24940*/  FSEL R194, R3, -INF , !P3 ;  /* 0xff80000003c27808 */ /* 0x000fe20005800000 */
[-C--:B-1----:R-:W-:Y:S01]  /*24950*/  FFMA.FTZ R7, R132, R29.reuse, R48 ;  /* 0x0000001d84077223 */ /* 0x082fe20000010030 */
[-C--:B------:R-:W-:Y:S01]  /*24960*/  ISETP.GE.AND P5, PT, R10, R6.reuse, PT ;  /* 0x000000060a00720c */ /* 0x080fe20003fa6270 */
[----:B------:R-:W1:Y:S01]  /*24970*/  I2F R37, R18 ;  /* 0x0000001200257306 */ /* 0x000e620000201400 */
[----:B------:R-:W-:Y:S01]  /*24980*/  ISETP.GE.AND P3, PT, R11, R6, PT ;  /* 0x000000060b00720c */ /* 0x000fe20003f66270 */
[----:B------:R-:W-:Y:S01]  /*24990*/  FFMA.FTZ R5, R132, R29, R62 ;  /* 0x0000001d84057223 */ /* 0x000fe2000001003e */
[----:B------:R-:W-:Y:S01]  /*249a0*/  MOV R62, R240 ;  /* 0x000000f0003e7202 */ /* 0x000fe20000000f00 */
[----:B------:R-:W-:Y:S01]  /*249b0*/  FMUL.FTZ R10, R198, R0 ;  /* 0x00000000c60a7220 */ /* 0x000fe20000410000 */
[----:B------:R-:W-:-:S02]  /*249c0*/  LOP3.LUT R23, R56, 0xc0, R133, 0xfe, !PT ;  /* 0x000000c038177812 */ /* 0x000fc400078efe85 */
[----:B------:R-:W-:Y:S01]  /*249d0*/  ISETP.GE.AND P4, PT, R11, R8, PT ;  /* 0x000000080b00720c */ /* 0x000fe20003f86270 */
[----:B------:R-:W4:Y:S01]  /*249e0*/  I2F R39, R15 ;  /* 0x0000000f00277306 */ /* 0x000f220000201400 */
[----:B------:R-:W-:Y:S01]  /*249f0*/  MOV R240, R200 ;  /* 0x000000c800f07202 */ /* 0x000fe20000000f00 */
[----:B------:R-:W-:Y:S01]  /*24a00*/  IMAD.MOV.U32 R78, RZ, RZ, R202 ;  /* 0x000000ffff4e7224 */ /* 0x000fe200078e00ca */
[----:B------:R-:W-:Y:S01]  /*24a10*/  FSEL R200, R4, -INF , !P5 ;  /* 0xff80000004c87808 */ /* 0x000fe20006800000 */
[----:B--2---:R-:W-:Y:S01]  /*24a20*/  FFMA.FTZ R4, R132, R34, R47 ;  /* 0x0000002284047223 */ /* 0x004fe2000001002f */
[----:B------:R-:W-:Y:S02]  /*24a30*/  FSEL R198, R7, -INF , !P3 ;  /* 0xff80000007c67808 */ /* 0x000fe40005800000 */
[----:B------:R-:W-:Y:S01]  /*24a40*/  MOV R80, R212 ;  /* 0x000000d400507202 */ /* 0x000fe20000000f00 */
[----:B------:R-:W2:Y:S01]  /*24a50*/  I2F R40, R23 ;  /* 0x0000001700287306 */ /* 0x000ea20000201400 */
[----:B------:R-:W-:-:S02]  /*24a60*/  ISETP.GE.AND P3, PT, R13, R8, PT ;  /* 0x000000080d00720c */ /* 0x000fc40003f66270 */
[----:B------:R-:W-:Y:S02]  /*24a70*/  LOP3.LUT R19, R56, 0xc8, R133, 0xfe, !PT ;  /* 0x000000c838137812 */ /* 0x000fe400078efe85 */
[----:B------:R-:W-:Y:S01]  /*24a80*/  ISETP.GE.AND P6, PT, R14, R8, PT ;  /* 0x000000080e00720c */ /* 0x000fe20003fc6270 */
[----:B------:R-:W-:Y:S01]  /*24a90*/  IMAD.MOV.U32 R112, RZ, RZ, R210 ;  /* 0x000000ffff707224 */ /* 0x000fe200078e00d2 */
[----:B------:R-:W-:Y:S01]  /*24aa0*/  FSEL R202, R5, -INF , !P4 ;  /* 0xff80000005ca7808 */ /* 0x000fe20006000000 */
[----:B------:R1:W-:Y:S01]  /*24ab0*/  MUFU.TANH R48, R10 ;  /* 0x0000000a00307308 */ /* 0x0003e20000002400 */
[----:B------:R-:W-:Y:S01]  /*24ac0*/  FSEL R212, R4, -INF , !P3 ;  /* 0xff80000004d47808 */ /* 0x000fe20005800000 */
[CC--:B---3--:R-:W-:Y:S01]  /*24ad0*/  FFMA.FTZ R5, R132.reuse, R33.reuse, R54 ;  /* 0x0000002184057223 */ /* 0x0c8fe20000010036 */
[----:B------:R-:W-:Y:S01]  /*24ae0*/  ISETP.GE.AND P1, PT, R13, R6, PT ;  /* 0x000000060d00720c */ /* 0x000fe20003f26270 */
[----:B------:R-:W-:Y:S01]  /*24af0*/  FFMA.FTZ R4, R132, R34, R51 ;  /* 0x0000002284047223 */ /* 0x000fe20000010033 */
[----:B------:R-:W-:Y:S01]  /*24b00*/  ISETP.GE.AND P4, PT, R14, R6, PT ;  /* 0x000000060e00720c */ /* 0x000fe20003f86270 */
[----:B------:R-:W-:Y:S01]  /*24b10*/  FFMA.FTZ R7, R132, R33, R50 ;  /* 0x0000002184077223 */ /* 0x000fe20000010032 */
[C---:B------:R-:W-:Y:S01]  /*24b20*/  LOP3.LUT R25, R56.reuse, 0xd0, R133, 0xfe, !PT ;  /* 0x000000d038197812 */ /* 0x040fe200078efe85 */
[----:B------:R-:W3:Y:S01]  /*24b30*/  I2F R41, R19 ;  /* 0x0000001300297306 */ /* 0x000ee20000201400 */
[----:B------:R-:W-:Y:S01]  /*24b40*/  MOV R85, R208 ;  /* 0x000000d000557202 */ /* 0x000fe20000000f00 */
[----:B------:R-:W-:Y:S01]  /*24b50*/  IMAD.MOV.U32 R88, RZ, RZ, R221 ;  /* 0x000000ffff587224 */ /* 0x000fe200078e00dd */
[----:B------:R-:W-:Y:S01]  /*24b60*/  MOV R58, R205 ;  /* 0x000000cd003a7202 */ /* 0x000fe20000000f00 */
[----:B------:R-:W-:Y:S01]  /*24b70*/  IMAD.MOV.U32 R90, RZ, RZ, R218 ;  /* 0x000000ffff5a7224 */ /* 0x000fe200078e00da */
[C-C-:B------:R-:W-:Y:S01]  /*24b80*/  LOP3.LUT R28, R56.reuse, 0xe0, R133.reuse, 0xfe, !PT ;  /* 0x000000e0381c7812 */ /* 0x140fe200078efe85 */
[----:B------:R-:W-:Y:S01]  /*24b90*/  IMAD.MOV.U32 R119, RZ, RZ, R214 ;  /* 0x000000ffff777224 */ /* 0x000fe200078e00d6 */
[----:B------:R-:W-:Y:S01]  /*24ba0*/  LOP3.LUT R9, R56, 0xf0, R133, 0xfe, !PT ;  /* 0x000000f038097812 */ /* 0x000fe200078efe85 */
[----:B-1----:R-:W-:Y:S01]  /*24bb0*/  FMUL.FTZ R10, R232, R0 ;  /* 0x00000000e80a7220 */ /* 0x002fe20000410000 */
[----:B------:R-:W-:Y:S01]  /*24bc0*/  FSEL R210, R5, -INF , !P6 ;  /* 0xff80000005d27808 */ /* 0x000fe20007000000 */
[----:B------:R-:W-:Y:S01]  /*24bd0*/  FFMA.FTZ R5, R132, R37, R53 ;  /* 0x0000002584057223 */ /* 0x000fe20000010035 */
[----:B------:R-:W-:Y:S01]  /*24be0*/  FSEL R208, R4, -INF , !P1 ;  /* 0xff80000004d07808 */ /* 0x000fe20004800000 */
[----:B------:R1:W-:Y:S01]  /*24bf0*/  MUFU.TANH R29, R10 ;  /* 0x0000000a001d7308 */ /* 0x0003e20000002400 */
[----:B------:R-:W-:Y:S01]  /*24c00*/  FSEL R205, R7, -INF , !P4 ;  /* 0xff80000007cd7808 */ /* 0x000fe20006000000 */
[----:B----4-:R-:W-:Y:S01]  /*24c10*/  FFMA.FTZ R4, R132, R39, R57 ;  /* 0x0000002784047223 */ /* 0x010fe20000010039 */
[-C--:B------:R-:W-:Y:S01]  /*24c20*/  ISETP.GE.AND P5, PT, R18, R8.reuse, PT ;  /* 0x000000081200720c */ /* 0x080fe20003fa6270 */
[----:B------:R-:W-:Y:S01]  /*24c30*/  FFMA.FTZ R7, R132, R37, R52 ;  /* 0x0000002584077223 */ /* 0x000fe20000010034 */
[----:B------:R-:W-:-:S02]  /*24c40*/  ISETP.GE.AND P4, PT, R15, R8, PT ;  /* 0x000000080f00720c */ /* 0x000fc40003f86270 */
[----:B------:R-:W-:Y:S01]  /*24c50*/  MOV R82, R216 ;  /* 0x000000d800527202 */ /* 0x000fe20000000f00 */
[----:B------:R-:W4:Y:S01]  /*24c60*/  I2F R42, R25 ;  /* 0x00000019002a7306 */ /* 0x000f220000201400 */
[----:B------:R-:W-:Y:S02]  /*24c70*/  ISETP.GE.AND P6, PT, R18, R6, PT ;  /* 0x000000061200720c */ /* 0x000fe40003fc6270 */
[----:B------:R-:W-:Y:S02]  /*24c80*/  MOV R86, R228 ;  /* 0x000000e400567202 */ /* 0x000fe40000000f00 */
[----:B------:R-:W-:Y:S01]  /*24c90*/  MOV R84, R224 ;  /* 0x000000e000547202 */ /* 0x000fe20000000f00 */
[----:B------:R-:W-:Y:S01]  /*24ca0*/  IMAD.MOV.U32 R81, RZ, RZ, R230 ;  /* 0x000000ffff517224 */ /* 0x000fe200078e00e6 */
[----:B------:R-:W-:Y:S01]  /*24cb0*/  MOV R69, R236 ;  /* 0x000000ec00457202 */ /* 0x000fe20000000f00 */
[----:B-1----:R-:W-:Y:S01]  /*24cc0*/  FMUL.FTZ R10, R234, R0 ;  /* 0x00000000ea0a7220 */ /* 0x002fe20000410000 */
[----:B------:R-:W-:Y:S01]  /*24cd0*/  FSEL R218, R5, -INF , !P5 ;  /* 0xff80000005da7808 */ /* 0x000fe20006800000 */
[----:B------:R-:W-:Y:S01]  /*24ce0*/  IMAD.MOV.U32 R74, RZ, RZ, R226 ;  /* 0x000000ffff4a7224 */ /* 0x000fe200078e00e2 */
[----:B------:R-:W-:Y:S01]  /*24cf0*/  LOP3.LUT R24, R56, 0xd8, R133, 0xfe, !PT ;  /* 0x000000d838187812 */ /* 0x000fe200078efe85 */
[----:B------:R1:W-:Y:S01]  /*24d00*/  MUFU.TANH R47, R10 ;  /* 0x0000000a002f7308 */ /* 0x0003e20000002400 */
[----:B------:R-:W-:Y:S01]  /*24d10*/  FSEL R221, R4, -INF , !P4 ;  /* 0xff80000004dd7808 */ /* 0x000fe20006000000 */
[C---:B------:R-:W-:Y:S01]  /*24d20*/  FFMA.FTZ R4, R132.reuse, R39, R59 ;  /* 0x0000002784047223 */ /* 0x040fe2000001003b */
[----:B------:R-:W-:Y:S01]  /*24d30*/  FSEL R214, R7, -INF , !P6 ;  /* 0xff80000007d67808 */ /* 0x000fe20007000000 */
[C---:B--2---:R-:W-:Y:S01]  /*24d40*/  FFMA.FTZ R5, R132.reuse, R40, R61 ;  /* 0x0000002884057223 */ /* 0x044fe2000001003d */
[----:B------:R-:W-:Y:S01]  /*24d50*/  ISETP.GE.AND P3, PT, R15, R6, PT ;  /* 0x000000060f00720c */ /* 0x000fe20003f66270 */
[----:B------:R-:W-:Y:S01]  /*24d60*/  FFMA.FTZ R7, R132, R40, R60 ;  /* 0x0000002884077223 */ /* 0x000fe2000001003c */
[----:B------:R-:W-:Y:S01]  /*24d70*/  ISETP.GE.AND P1, PT, R23, R8, PT ;  /* 0x000000081700720c */ /* 0x000fe20003f26270 */
[----:B------:R-:W2:Y:S01]  /*24d80*/  I2F R44, R28 ;  /* 0x0000001c002c7306 */ /* 0x000ea20000201400 */
[C---:B------:R-:W-:Y:S01]  /*24d90*/  LOP3.LUT R3, R56.reuse, R133, RZ, 0xfc, !PT ;  /* 0x0000008538037212 */ /* 0x040fe200078efcff */
[----:B------:R-:W-:Y:S01]  /*24da0*/  IMAD.MOV.U32 R68, RZ, RZ, R242 ;  /* 0x000000ffff447224 */ /* 0x000fe200078e00f2 */
[C-C-:B------:R-:W-:Y:S01]  /*24db0*/  LOP3.LUT R27, R56.reuse, 0xe8, R133.reuse, 0xfe, !PT ;  /* 0x000000e8381b7812 */ /* 0x140fe200078efe85 */
[----:B------:R-:W-:Y:S01]  /*24dc0*/  IMAD.MOV.U32 R73, RZ, RZ, R238 ;  /* 0x000000ffff497224 */ /* 0x000fe200078e00ee */
[----:B------:R-:W-:Y:S01]  /*24dd0*/  LOP3.LUT R26, R56, 0xf8, R133, 0xfe, !PT ;  /* 0x000000f8381a7812 */ /* 0x000fe200078efe85 */
[----:B------:R2:W5:Y:S01]  /*24de0*/  LDL.LU R140, [R1+0x174] ;  /* 0x00017400018c7983 */ /* 0x0005620000300800 */
[----:B-1----:R-:W-:Y:S01]  /*24df0*/  FMUL.FTZ R10, R244, R0 ;  /* 0x00000000f40a7220 */ /* 0x002fe20000410000 */
[----:B------:R-:W-:-:S03]  /*24e00*/  FSEL R216, R4, -INF , !P3 ;  /* 0xff80000004d87808 */ /* 0x000fc60005800000 */
[----:B------:R1:W-:Y:S01]  /*24e10*/  MUFU.TANH R40, R10 ;  /* 0x0000000a00287308 */ /* 0x0003e20000002400 */
[----:B------:R-:W-:Y:S01]  /*24e20*/  FSEL R228, R5, -INF , !P1 ;  /* 0xff80000005e47808 */ /* 0x000fe20004800000 */
[----:B---3--:R-:W-:Y:S01]  /*24e30*/  FFMA.FTZ R4, R132, R41, R63 ;  /* 0x0000002984047223 */ /* 0x008fe2000001003f */
[----:B------:R-:W-:Y:S02]  /*24e40*/  ISETP.GE.AND P5, PT, R23, R6, PT ;  /* 0x000000061700720c */ /* 0x000fe40003fa6270 */
[C---:B------:R-:W-:Y:S02]  /*24e50*/  ISETP.GE.AND P3, PT, R25.reuse, R8, PT ;  /* 0x000000081900720c */ /* 0x040fe40003f66270 */
[----:B------:R-:W-:Y:S01]  /*24e60*/  ISETP.GE.AND P1, PT, R25, R6, PT ;  /* 0x000000061900720c */ /* 0x000fe20003f26270 */
[----:B------:R-:W-:Y:S01]  /*24e70*/  I2F R45, R9 ;  /* 0x00000009002d7306 */ /* 0x000fe20000201400 */
[----:B------:R-:W-:Y:S01]  /*24e80*/  ISETP.GE.AND P6, PT, R19, R8, PT ;  /* 0x000000081300720c */ /* 0x000fe20003fc6270 */
[----:B-1----:R-:W-:Y:S01]  /*24e90*/  FMUL.FTZ R10, R246, R0 ;  /* 0x00000000f60a7220 */ /* 0x002fe20000410000 */
[----:B------:R-:W-:-:S05]  /*24ea0*/  IADD3 R22, R3, 0x1, RZ ;  /* 0x0000000103167810 */ /* 0x000fca0007ffe0ff */
[----:B------:R-:W1:Y:S01]  /*24eb0*/  MUFU.TANH R25, R10 ;  /* 0x0000000a00197308 */ /* 0x000e620000002400 */
[----:B------:R-:W-:Y:S01]  /*24ec0*/  FSEL R224, R7, -INF , !P5 ;  /* 0xff80000007e07808 */ /* 0x000fe20006800000 */
[-C--:B----4-:R-:W-:Y:S01]  /*24ed0*/  FFMA.FTZ R7, R132, R42.reuse, R66 ;  /* 0x0000002a84077223 */ /* 0x090fe20000010042 */
[----:B------:R-:W-:Y:S01]  /*24ee0*/  FSEL R230, R4, -INF , !P6 ;  /* 0xff80000004e67808 */ /* 0x000fe20007000000 */
[C---:B------:R-:W-:Y:S01]  /*24ef0*/  FFMA.FTZ R5, R132.reuse, R42, R67 ;  /* 0x0000002a84057223 */ /* 0x040fe20000010043 */
[----:B------:R-:W-:Y:S01]  /*24f00*/  ISETP.GE.AND P4, PT, R19, R6, PT ;  /* 0x000000061300720c */ /* 0x000fe20003f86270 */
[C---:B------:R-:W-:Y:S02]  /*24f10*/  FFMA.FTZ R4, R132.reuse, R41, R65 ;  /* 0x0000002984047223 */ /* 0x040fe40000010041 */
[----:B------:R-:W3:Y:S01]  /*24f20*/  I2F R38, R22 ;  /* 0x0000001600267306 */ /* 0x000ee20000201400 */
[----:B------:R-:W-:Y:S01]  /*24f30*/  FSEL R232, R7, -INF , !P1 ;  /* 0xff80000007e87808 */ /* 0x000fe20004800000 */
[CC--:B--2---:R-:W-:Y:S01]  /*24f40*/  FFMA.FTZ R7, R132.reuse, R44.reuse, R48 ;  /* 0x0000002c84077223 */ /* 0x0c4fe20000010030 */
[----:B------:R-:W-:Y:S01]  /*24f50*/  FSEL R236, R5, -INF , !P3 ;  /* 0xff80000005ec7808 */ /* 0x000fe20005800000 */
[----:B------:R-:W-:Y:S01]  /*24f60*/  FFMA.FTZ R5, R132, R44, R72 ;  /* 0x0000002c84057223 */ /* 0x000fe20000010048 */
[----:B------:R-:W-:-:S02]  /*24f70*/  FSEL R226, R4, -INF , !P4 ;  /* 0xff80000004e27808 */ /* 0x000fc40006000000 */
[C---:B------:R-:W-:Y:S02]  /*24f80*/  ISETP.GE.AND P3, PT, R28.reuse, R6, PT ;  /* 0x000000061c00720c */ /* 0x040fe40003f66270 */
[----:B------:R-:W-:Y:S01]  /*24f90*/  ISETP.GE.AND P4, PT, R28, R8, PT ;  /* 0x000000081c00720c */ /* 0x000fe20003f86270 */
[----:B------:R-:W-:Y:S01]  /*24fa0*/  FMUL.FTZ R23, R240, R0 ;  /* 0x00000000f0177220 */ /* 0x000fe20000410000 */
[----:B------:R-:W-:Y:S01]  /*24fb0*/  FSEL R240, R7, -INF , !P3 ;  /* 0xff80000007f07808 */ /* 0x000fe20005800000 */
[----:B------:R-:W-:Y:S01]  /*24fc0*/  IMAD.MOV.U32 R55, RZ, RZ, R62 ;  /* 0x000000ffff377224 */ /* 0x000fe200078e003e */
[----:B------:R-:W-:Y:S01]  /*24fd0*/  FSEL R242, R5, -INF , !P4 ;  /* 0xff80000005f27808 */ /* 0x000fe20006000000 */
[----:B-1----:R-:W-:Y:S01]  /*24fe0*/  FFMA.FTZ R7, R132, R45, R25 ;  /* 0x0000002d84077223 */ /* 0x002fe20000010019 */
[----:B------:R-:W-:Y:S01]  /*24ff0*/  MOV R62, R68 ;  /* 0x00000044003e7202 */ /* 0x000fe20000000f00 */
[----:B------:R-:W-:Y:S01]  /*25000*/  IMAD.MOV.U32 R68, RZ, RZ, R69 ;  /* 0x000000ffff447224 */ /* 0x000fe200078e0045 */
[----:B------:R-:W-:-:S02]  /*25010*/  ISETP.GE.AND P4, PT, R9, R6, PT ;  /* 0x000000060900720c */ /* 0x000fc40003f86270 */
[----:B------:R-:W-:Y:S01]  /*25020*/  MOV R69, R73 ;  /* 0x0000004900457202 */ /* 0x000fe20000000f00 */
[----:B------:R-:W-:Y:S01]  /*25030*/  IMAD.MOV.U32 R73, RZ, RZ, R81 ;  /* 0x000000ffff497224 */ /* 0x000fe200078e0051 */
[----:B------:R-:W-:Y:S01]  /*25040*/  MOV R133, R139 ;  /* 0x0000008b00857202 */ /* 0x000fe20000000f00 */
[----:B------:R-:W-:Y:S01]  /*25050*/  IMAD.MOV.U32 R87, RZ, RZ, R118 ;  /* 0x000000ffff577224 */ /* 0x000fe200078e0076 */
[----:B------:R-:W-:Y:S01]  /*25060*/  MOV R81, R74 ;  /* 0x0000004a00517202 */ /* 0x000fe20000000f00 */
[----:B------:R1:W5:Y:S01]  /*25070*/  LDL.LU R139, [R1+0x170] ;  /* 0x00017000018b7983 */ /* 0x0003620000300800 */
[----:B------:R-:W-:Y:S01]  /*25080*/  FSEL R246, R7, -INF , !P4 ;  /* 0xff80000007f67808 */ /* 0x000fe20006000000 */
[----:B------:R-:W-:Y:S01]  /*25090*/  IMAD.MOV.U32 R74, RZ, RZ, R75 ;  /* 0x000000ffff4a7224 */ /* 0x000fe200078e004b */
[----:B------:R-:W-:Y:S01]  /*250a0*/  MOV R75, R88 ;  /* 0x00000058004b7202 */ /* 0x000fe20000000f00 */
[----:B------:R1:W5:Y:S01]  /*250b0*/  LDL.LU R118, [R1+0x16c] ;  /* 0x00016c0001767983 */ /* 0x0003620000300800 */
[----:B---3--:R-:W-:-:S02]  /*250c0*/  FFMA.FTZ R7, R132, R38, R36 ;  /* 0x0000002684077223 */ /* 0x008fc40000010024 */
[----:B------:R-:W-:Y:S01]  /*250d0*/  IMAD.MOV.U32 R88, RZ, RZ, R2 ;  /* 0x000000ffff587224 */ /* 0x000fe200078e0002 */
[----:B------:R1:W5:Y:S04]  /*250e0*/  LDL.LU R36, [R1+0x168] ;  /* 0x0001680001247983 */ /* 0x0003680000300800 */
[----:B------:R1:W5:Y:S01]  /*250f0*/  LDL.LU R2, [R1+0x164] ;  /* 0x0001640001027983 */ /* 0x0003620000300800 */
[----:B------:R-:W2:Y:S01]  /*25100*/  I2F R43, R24 ;  /* 0x00000018002b7306 */ /* 0x000ea20000201400 */
[----:B------:R-:W-:-:S07]  /*25110*/  ISETP.GE.AND P5, PT, R24, R8, PT ;  /* 0x000000081800720c */ /* 0x000fce0003fa6270 */
[----:B------:R-:W3:Y:S01]  /*25120*/  I2F R46, R27 ;  /* 0x0000001b002e7306 */ /* 0x000ee20000201400 */
[----:B------:R-:W-:Y:S01]  /*25130*/  ISETP.GE.AND P6, PT, R24, R6, PT ;  /* 0x000000061800720c */ /* 0x000fe20003fc6270 */
[----:B--2---:R-:W-:-:S06]  /*25140*/  FFMA.FTZ R4, R132, R43, R70 ;  /* 0x0000002b84047223 */ /* 0x004fcc0000010046 */
[----:B------:R2:W-:Y:S01]  /*25150*/  MUFU.TANH R24, R23 ;  /* 0x0000001700187308 */ /* 0x0005e20000002400 */
[----:B------:R-:W-:Y:S01]  /*25160*/  FSEL R238, R4, -INF , !P5 ;  /* 0xff80000004ee7808 */ /* 0x000fe20006800000 */
[----:B------:R-:W-:-:S06]  /*25170*/  FFMA.FTZ R4, R132, R43, R71 ;  /* 0x0000002b84047223 */ /* 0x000fcc0000010047 */
[----:B------:R-:W4:Y:S01]  /*25180*/  I2F R49, R26 ;  /* 0x0000001a00317306 */ /* 0x000f220000201400 */
[----:B------:R-:W-:Y:S01]  /*25190*/  FSEL R234, R4, -INF , !P6 ;  /* 0xff80000004ea7808 */ /* 0x000fe20007000000 */
[----:B---3--:R-:W-:Y:S02]  /*251a0*/  FFMA.FTZ R4, R132, R46, R29 ;  /* 0x0000002e84047223 */ /* 0x008fe4000001001d */
[----:B--2---:R-:W-:Y:S01]  /*251b0*/  FMUL.FTZ R23, R241, R0 ;  /* 0x00000000f1177220 */ /* 0x004fe20000410000 */
[----:B------:R-:W-:Y:S02]  /*251c0*/  ISETP.GE.AND P1, PT, R27, R8, PT ;  /* 0x000000081b00720c */ /* 0x000fe40003f26270 */
[----:B------:R-:W-:-:S03]  /*251d0*/  IADD3 R14, R3, 0x9, RZ ;  /* 0x00000009030e7810 */ /* 0x000fc60007ffe0ff */
[----:B------:R-:W2:Y:S01]  /*251e0*/  MUFU.TANH R23, R23 ;  /* 0x0000001700177308 */ /* 0x000ea20000002400 */
[----:B------:R-:W-:Y:S01]  /*251f0*/  FSEL R244, R4, -INF , !P1 ;  /* 0xff80000004f47808 */ /* 0x000fe20004800000 */
[----:B------:R-:W-:Y:S01]  /*25200*/  FFMA.FTZ R4, R132, R46, R47 ;  /* 0x0000002e84047223 */ /* 0x000fe2000001002f */
[----:B------:R-:W-:-:S05]  /*25210*/  ISETP.GE.AND P5, PT, R27, R6, PT ;  /* 0x000000061b00720c */ /* 0x000fca0003fa6270 */
[----:B------:R3:W1:Y:S01]  /*25220*/  I2F R35, R14 ;  /* 0x0000000e00237306 */ /* 0x0006620000201400 */
[----:B------:R-:W-:Y:S01]  /*25230*/  FSEL R241, R4, -INF , !P5 ;  /* 0xff80000004f17808 */ /* 0x000fe20006800000 */
[-C--:B----4-:R-:W-:Y:S01]  /*25240*/  FFMA.FTZ R4, R132, R49.reuse, R24 ;  /* 0x0000003184047223 */ /* 0x090fe20000010018 */
[----:B------:R-:W-:Y:S02]  /*25250*/  ISETP.GE.AND P3, PT, R26, R8, PT ;  /* 0x000000081a00720c */ /* 0x000fe40003f66270 */
[----:B------:R-:W-:Y:S02]  /*25260*/  IADD3 R13, R3, 0x19, RZ ;  /* 0x00000019030d7810 */ /* 0x000fe40007ffe0ff */
[----:B------:R-:W-:Y:S01]  /*25270*/  FSEL R76, R4, -INF , !P3 ;  /* 0xff800000044c7808 */ /* 0x000fe20005800000 */
[----:B--2---:R-:W-:Y:S01]  /*25280*/  FFMA.FTZ R4, R132, R49, R23 ;  /* 0x0000003184047223 */ /* 0x004fe20000010017 */
[----:B------:R-:W-:Y:S01]  /*25290*/  ISETP.GE.AND P1, PT, R26, R6, PT ;  /* 0x000000061a00720c */ /* 0x000fe20003f26270 */
[----:B------:R-:W2:Y:S01]  /*252a0*/  I2F R31, R13 ;  /* 0x0000000d001f7306 */ /* 0x000ea20000201400 */
[----:B------:R-:W-:-:S02]  /*252b0*/  ISETP.GE.AND P4, PT, R14, R8, PT ;  /* 0x000000080e00720c */ /* 0x000fc40003f86270 */
[----:B------:R-:W-:Y:S02]  /*252c0*/  ISETP.GE.AND P3, PT, R14, R6, PT ;  /* 0x000000060e00720c */ /* 0x000fe40003f66270 */
[----:B------:R-:W-:Y:S01]  /*252d0*/  IADD3 R21, R3, 0x11, RZ ;  /* 0x0000001103157810 */ /* 0x000fe20007ffe0ff */
[----:B---3--:R-:W-:Y:S01]  /*252e0*/  FMUL.FTZ R14, R243, R0 ;  /* 0x00000000f30e7220 */ /* 0x008fe20000410000 */
[----:B------:R-:W-:Y:S01]  /*252f0*/  FSEL R243, R4, -INF , !P1 ;  /* 0xff80000004f37808 */ /* 0x000fe20004800000 */
[C---:B-1----:R-:W-:Y:S01]  /*25300*/  FFMA.FTZ R4, R132.reuse, R35, R55 ;  /* 0x0000002384047223 */ /* 0x042fe20000010037 */
[----:B------:R-:W-:Y:S01]  /*25310*/  MOV R55, R62 ;  /* 0x0000003e00377202 */ /* 0x000fe20000000f00 */
[----:B------:R-:W-:Y:S01]  /*25320*/  FFMA.FTZ R5, R132, R45, R40 ;  /* 0x0000002d84057223 */ /* 0x000fe20000010028 */
[----:B------:R-:W1:Y:S01]  /*25330*/  I2F R32, R21 ;  /* 0x0000001500207306 */ /* 0x000e620000201400 */
[----:B------:R-:W-:Y:S02]  /*25340*/  ISETP.GE.AND P6, PT, R9, R8, PT ;  /* 0x000000080900720c */ /* 0x000fe40003fc6270 */
[----:B------:R-:W-:-:S02]  /*25350*/  IADD3 R12, R3, 0x29, RZ ;  /* 0x00000029030c7810 */ /* 0x000fc40007ffe0ff */
[----:B------:R-:W-:Y:S01]  /*25360*/  FSEL R62, R4, -INF , !P4 ;  /* 0xff800000043e7808 */ /* 0x000fe20006000000 */
[----:B------:R-:W-:Y:S01]  /*25370*/  FFMA.FTZ R4, R132, R35, R55 ;  /* 0x0000002384047223 */ /* 0x000fe20000010037 */
[----:B------:R-:W-:Y:S01]  /*25380*/  FSEL R77, R5, -INF , !P6 ;  /* 0xff800000054d7808 */ /* 0x000fe20007000000 */
[----:B------:R-:W3:Y:S01]  /*25390*/  I2F R34, R12 ;  /* 0x0000000c00227306 */ /* 0x000ee20000201400 */
[----:B------:R-:W-:Y:S02]  /*253a0*/  ISETP.GE.AND P6, PT, R22, R6, PT ;  /* 0x000000061600720c */ /* 0x000fe40003fc6270 */
[----:B------:R-:W-:Y:S02]  /*253b0*/  IADD3 R20, R3, 0x21, RZ ;  /* 0x0000002103147810 */ /* 0x000fe40007ffe0ff */
[----:B------:R-:W-:Y:S01]  /*253c0*/  FSEL R59, R4, -INF , !P3 ;  /* 0xff800000043b7808 */ /* 0x000fe20005800000 */
[C---:B--2---:R-:W-:Y:S01]  /*253d0*/  FFMA.FTZ R4, R132.reuse, R31, R73 ;  /* 0x0000001f84047223 */ /* 0x044fe20000010049 */
[----:B------:R-:W-:Y:S01]  /*253e0*/  FSEL R60, R7, -INF , !P6 ;  /* 0xff800000073c7808 */ /* 0x000fe20007000000 */
[----:B------:R-:W-:Y:S01]  /*253f0*/  FFMA.FTZ R5, R132, R38, R58 ;  /* 0x0000002684057223 */ /* 0x000fe2000001003a */
[-C--:B------:R-:W-:Y:S01]  /*25400*/  ISETP.GE.AND P6, PT, R13, R8.reuse, PT ;  /* 0x000000080d00720c */ /* 0x080fe20003fc6270 */
[----:B------:R-:W2:Y:S01]  /*25410*/  I2F R30, R20 ;  /* 0x00000014001e7306 */ /* 0x000ea20000201400 */
[----:B------:R-:W-:-:S02]  /*25420*/  ISETP.GE.AND P5, PT, R22, R8, PT ;  /* 0x000000081600720c */ /* 0x000fc40003fa6270 */
[----:B------:R-:W-:Y:S02]  /*25430*/  IADD3 R11, R3, 0x39, RZ ;  /* 0x00000039030b7810 */ /* 0x000fe40007ffe0ff */
[----:B------:R-:W-:Y:S01]  /*25440*/  FSEL R67, R4, -INF , !P6 ;  /* 0xff80000004437808 */ /* 0x000fe20007000000 */
[C---:B------:R-:W-:Y:S01]  /*25450*/  FFMA.FTZ R4, R132.reuse, R31, R81 ;  /* 0x0000001f84047223 */ /* 0x040fe20000010051 */
[----:B------:R-:W-:Y:S01]  /*25460*/  FSEL R61, R5, -INF , !P5 ;  /* 0xff800000053d7808 */ /* 0x000fe20006800000 */
[----:B-1----:R-:W-:Y:S01]  /*25470*/  FFMA.FTZ R7, R132, R32, R69 ;  /* 0x0000002084077223 */ /* 0x002fe20000010045 */
[-C--:B------:R-:W-:Y:S01]  /*25480*/  ISETP.GE.AND P4, PT, R13, R6.reuse, PT ;  /* 0x000000060d00720c */ /* 0x080fe20003f86270 */
[----:B------:R-:W1:Y:S01]  /*25490*/  I2F R37, R11 ;  /* 0x0000000b00257306 */ /* 0x000e620000201400 */
[----:B------:R-:W-:Y:S02]  /*254a0*/  ISETP.GE.AND P5, PT, R21, R6, PT ;  /* 0x000000061500720c */ /* 0x000fe40003fa6270 */
[----:B------:R-:W-:-:S02]  /*254b0*/  IADD3 R19, R3, 0x31, RZ ;  /* 0x0000003103137810 */ /* 0x000fc40007ffe0ff */
[----:B------:R-:W-:Y:S01]  /*254c0*/  FSEL R65, R4, -INF , !P4 ;  /* 0xff80000004417808 */ /* 0x000fe20006000000 */
[C---:B---3--:R-:W-:Y:S01]  /*254d0*/  FFMA.FTZ R4, R132.reuse, R34, R80 ;  /* 0x0000002284047223 */ /* 0x048fe20000010050 */
[----:B------:R-:W-:Y:S01]  /*254e0*/  FSEL R63, R7, -INF , !P5 ;  /* 0xff800000073f7808 */ /* 0x000fe20006800000 */
[----:B------:R-:W-:Y:S01]  /*254f0*/  FFMA.FTZ R5, R132, R32, R68 ;  /* 0x0000002084057223 */ /* 0x000fe20000010044 */
[-C--:B------:R-:W-:Y:S01]  /*25500*/  ISETP.GE.AND P5, PT, R12, R8.reuse, PT ;  /* 0x000000080c00720c */ /* 0x080fe20003fa6270 */
[----:B------:R-:W3:Y:S01]  /*25510*/  I2F R33, R19 ;  /* 0x0000001300217306 */ /* 0x000ee20000201400 */
[----:B------:R-:W-:Y:S02]  /*25520*/  ISETP.GE.AND P1, PT, R21, R8, PT ;  /* 0x000000081500720c */ /* 0x000fe40003f26270 */
[----:B------:R-:W-:Y:S02]  /*25530*/  IADD3 R10, R3, 0x49, RZ ;  /* 0x00000049030a7810 */ /* 0x000fe40007ffe0ff */
[----:B------:R-:W-:Y:S01]  /*25540*/  FSEL R70, R4, -INF , !P5 ;  /* 0xff80000004467808 */ /* 0x000fe20006800000 */
[C---:B------:R-:W-:Y:S01]  /*25550*/  FFMA.FTZ R4, R132.reuse, R34, R78 ;  /* 0x0000002284047223 */ /* 0x040fe2000001004e */
[----:B------:R-:W-:Y:S01]  /*25560*/  FSEL R66, R5, -INF , !P1 ;  /* 0xff80000005427808 */ /* 0x000fe20004800000 */
[----:B--2---:R-:W-:Y:S01]  /*25570*/  FFMA.FTZ R7, R132, R30, R75 ;  /* 0x0000001e84077223 */ /* 0x004fe2000001004b */
[-C--:B------:R-:W-:Y:S01]  /*25580*/  ISETP.GE.AND P6, PT, R12, R6.reuse, PT ;  /* 0x000000060c00720c */ /* 0x080fe20003fc6270 */
[----:B------:R-:W2:Y:S01]  /*25590*/  I2F R42, R10 ;  /* 0x0000000a002a7306 */ /* 0x000ea20000201400 */
[----:B------:R-:W-:-:S02]  /*255a0*/  ISETP.GE.AND P1, PT, R20, R6, PT ;  /* 0x000000061400720c */ /* 0x000fc40003f26270 */
[----:B------:R-:W-:Y:S02]  /*255b0*/  IADD3 R18, R3, 0x41, RZ ;  /* 0x0000004103127810 */ /* 0x000fe40007ffe0ff */
[----:B------:R-:W-:Y:S01]  /*255c0*/  FSEL R71, R4, -INF , !P6 ;  /* 0xff80000004477808 */ /* 0x000fe20007000000 */
[C---:B-1----:R-:W-:Y:S01]  /*255d0*/  FFMA.FTZ R4, R132.reuse, R37, R82 ;  /* 0x0000002584047223 */ /* 0x042fe20000010052 */
[----:B------:R-:W-:Y:S01]  /*255e0*/  FSEL R68, R7, -INF , !P1 ;  /* 0xff80000007447808 */ /* 0x000fe20004800000 */
[----:B------:R-:W-:Y:S01]  /*255f0*/  FFMA.FTZ R5, R132, R30, R74 ;  /* 0x0000001e84057223 */ /* 0x000fe2000001004a */
[-C--:B------:R-:W-:Y:S01]  /*25600*/  ISETP.GE.AND P1, PT, R11, R8.reuse, PT ;  /* 0x000000080b00720c */ /* 0x080fe20003f26270 */
[----:B------:R-:W1:Y:S01]  /*25610*/  I2F R39, R18 ;  /* 0x0000001200277306 */ /* 0x000e620000201400 */
[----:B------:R-:W-:Y:S02]  /*25620*/  ISETP.GE.AND P3, PT, R20, R8, PT ;  /* 0x000000081400720c */ /* 0x000fe40003f66270 */
[----:B------:R-:W-:-:S02]  /*25630*/  IADD3 R9, R3, 0x59, RZ ;  /* 0x0000005903097810 */ /* 0x000fc40007ffe0ff */
[----:B------:R-:W-:Y:S01]  /*25640*/  FSEL R74, R4, -INF , !P1 ;  /* 0xff800000044a7808 */ /* 0x000fe20004800000 */
[C---:B------:R-:W-:Y:S01]  /*25650*/  FFMA.FTZ R4, R132.reuse, R37, R83 ;  /* 0x0000002584047223 */ /* 0x040fe20000010053 */
[----:B------:R-:W-:Y:S01]  /*25660*/  FSEL R69, R5, -INF , !P3 ;  /* 0xff80000005457808 */ /* 0x000fe20005800000 */
[-C--:B---3--:R-:W-:Y:S01]  /*25670*/  FFMA.FTZ R7, R132, R33.reuse, R96 ;  /* 0x0000002184077223 */ /* 0x088fe20000010060 */
[-C--:B------:R-:W-:Y:S01]  /*25680*/  ISETP.GE.AND P5, PT, R11, R6.reuse, PT ;  /* 0x000000060b00720c */ /* 0x080fe20003fa6270 */
        /* <DEDUP_REMOVED lines=17> */
[----:B------:R-:W-:Y:S02]  /*257a0*/  IADD3 R29, R3, 0x61, RZ ;  /* 0x00000061031d7810 */ /* 0x000fe40007ffe0ff */
[----:B------:R-:W-:-:S02]  /*257b0*/  ISETP.GE.AND P4, PT, R18, R6, PT ;  /* 0x000000061200720c */ /* 0x000fc40003f86270 */
[----:B------:R-:W-:Y:S01]  /*257c0*/  FSEL R81, R4, -INF , !P1 ;  /* 0xff80000004517808 */ /* 0x000fe20004800000 */
[C---:B---3--:R-:W-:Y:S01]  /*257d0*/  FFMA.FTZ R4, R132.reuse, R44, R88 ;  /* 0x0000002c84047223 */ /* 0x048fe20000010058 */
[----:B------:R-:W-:Y:S01]  /*257e0*/  FSEL R78, R7, -INF , !P4 ;  /* 0xff800000074e7808 */ /* 0x000fe20006000000 */
[----:B------:R-:W3:Y:S01]  /*257f0*/  I2F R47, R29 ;  /* 0x0000001d002f7306 */ /* 0x000ee20000201400 */
[-C--:B------:R-:W-:Y:S01]  /*25800*/  ISETP.GE.AND P4, PT, R9, R8.reuse, PT ;  /* 0x000000080900720c */ /* 0x080fe20003f86270 */
[----:B------:R-:W-:Y:S01]  /*25810*/  FFMA.FTZ R5, R132, R39, R112 ;  /* 0x0000002784057223 */ /* 0x000fe20000010070 */
[C---:B------:R-:W-:Y:S02]  /*25820*/  IADD3 R28, R3.reuse, 0x71, RZ ;  /* 0x00000071031c7810 */ /* 0x040fe40007ffe0ff */
[----:B------:R-:W-:Y:S02]  /*25830*/  ISETP.GE.AND P6, PT, R18, R8, PT ;  /* 0x000000081200720c */ /* 0x000fe40003fc6270 */
[----:B------:R-:W-:Y:S01]  /*25840*/  IADD3 R24, R3, 0x79, RZ ;  /* 0x0000007903187810 */ /* 0x000fe20007ffe0ff */
[----:B------:R-:W4:Y:S01]  /*25850*/  I2F R51, R28 ;  /* 0x0000001c00337306 */ /* 0x000f220000201400 */
[----:B------:R-:W-:Y:S01]  /*25860*/  FSEL R84, R4, -INF , !P4 ;  /* 0xff80000004547808 */ /* 0x000fe20006000000 */
[C---:B------:R-:W-:Y:S01]  /*25870*/  FFMA.FTZ R4, R132.reuse, R44, R90 ;  /* 0x0000002c84047223 */ /* 0x040fe2000001005a */
[----:B------:R-:W-:Y:S01]  /*25880*/  FSEL R79, R5, -INF , !P6 ;  /* 0xff800000054f7808 */ /* 0x000fe20007000000 */
[----:B--2---:R-:W-:Y:S01]  /*25890*/  FFMA.FTZ R7, R132, R43, R87 ;  /* 0x0000002b84077223 */ /* 0x004fe20000010057 */
[----:B------:R-:W-:-:S02]  /*258a0*/  ISETP.GE.AND P3, PT, R9, R6, PT ;  /* 0x000000060900720c */ /* 0x000fc40003f66270 */
[----:B------:R-:W-:Y:S01]  /*258b0*/  IADD3 R27, R3, 0x81, RZ ;  /* 0x00000081031b7810 */ /* 0x000fe20007ffe0ff */
[----:B------:R-:W2:Y:S01]  /*258c0*/  I2F R50, R24 ;  /* 0x0000001800327306 */ /* 0x000ea20000201400 */
[C---:B------:R-:W-:Y:S01]  /*258d0*/  ISETP.GE.AND P6, PT, R15.reuse, R6, PT ;  /* 0x000000060f00720c */ /* 0x040fe20003fc6270 */
[----:B------:R-:W-:Y:S01]  /*258e0*/  FFMA.FTZ R5, R132, R43, R86 ;  /* 0x0000002b84057223 */ /* 0x000fe20000010056 */
[----:B------:R-:W-:Y:S02]  /*258f0*/  ISETP.GE.AND P5, PT, R15, R8, PT ;  /* 0x000000080f00720c */ /* 0x000fe40003fa6270 */
[----:B------:R-:W-:Y:S01]  /*25900*/  FSEL R85, R4, -INF , !P3 ;  /* 0xff80000004557808 */ /* 0x000fe20005800000 */
[----:B-1----:R-:W-:Y:S01]  /*25910*/  FFMA.FTZ R4, R132, R48, R133 ;  /* 0x0000003084047223 */ /* 0x002fe20000010085 */
[----:B------:R-:W-:Y:S01]  /*25920*/  IADD3 R23, R3, 0x89, RZ ;  /* 0x0000008903177810 */ /* 0x000fe20007ffe0ff */
[----:B------:R-:W1:Y:S01]  /*25930*/  I2F R49, R27 ;  /* 0x0000001b00317306 */ /* 0x000e620000201400 */
[----:B------:R-:W-:Y:S01]  /*25940*/  FSEL R82, R7, -INF , !P6 ;  /* 0xff80000007527808 */ /* 0x000fe20007000000 */
[----:B------:R-:W-:Y:S01]  /*25950*/  FMUL.FTZ R9, R225, R0 ;  /* 0x00000000e1097220 */ /* 0x000fe20000410000 */
[----:B------:R-:W-:-:S02]  /*25960*/  ISETP.GE.AND P6, PT, R25, R8, PT ;  /* 0x000000081900720c */ /* 0x000fc40003fc6270 */
[----:B------:R-:W-:Y:S02]  /*25970*/  IADD3 R32, R3, 0x91, RZ ;  /* 0x0000009103207810 */ /* 0x000fe40007ffe0ff */
[----:B------:R-:W-:Y:S01]  /*25980*/  FSEL R83, R5, -INF , !P5 ;  /* 0xff80000005537808 */ /* 0x000fe20006800000 */
[----:B------:R-:W1:Y:S01]  /*25990*/  I2F R46, R23 ;  /* 0x00000017002e7306 */ /* 0x000e620000201400 */
[-C--:B---3--:R-:W-:Y:S01]  /*259a0*/  FFMA.FTZ R5, R132, R47.reuse, R119 ;  /* 0x0000002f84057223 */ /* 0x088fe20000010077 */
[----:B------:R-:W-:Y:S02]  /*259b0*/  ISETP.GE.AND P1, PT, R29, R8, PT ;  /* 0x000000081d00720c */ /* 0x000fe40003f26270 */
[----:B------:R-:W-:Y:S01]  /*259c0*/  FSEL R88, R4, -INF , !P6 ;  /* 0xff80000004587808 */ /* 0x000fe20007000000 */
[C---:B------:R-:W-:Y:S01]  /*259d0*/  FFMA.FTZ R4, R132.reuse, R48, R114 ;  /* 0x0000003084047223 */ /* 0x040fe20000010072 */
[-C--:B------:R-:W-:Y:S02]  /*259e0*/  ISETP.GE.AND P4, PT, R25, R6.reuse, PT ;  /* 0x000000061900720c */ /* 0x080fe40003f86270 */
[----:B------:R3:W-:Y:S01]  /*259f0*/  MUFU.TANH R52, R9 ;  /* 0x0000000900347308 */ /* 0x0007e20000002400 */
[----:B------:R-:W-:Y:S01]  /*25a00*/  FFMA.FTZ R7, R132, R47, R248 ;  /* 0x0000002f84077223 */ /* 0x000fe200000100f8 */
[----:B------:R-:W-:-:S02]  /*25a10*/  ISETP.GE.AND P5, PT, R29, R6, PT ;  /* 0x000000061d00720c */ /* 0x000fc40003fa6270 */
[----:B------:R-:W-:Y:S02]  /*25a20*/  IADD3 R31, R3, 0x99, RZ ;  /* 0x00000099031f7810 */ /* 0x000fe40007ffe0ff */
[----:B------:R-:W-:Y:S02]  /*25a30*/  FSEL R87, R5, -INF , !P1 ;  /* 0xff80000005577808 */ /* 0x000fe40004800000 */
[----:B------:R-:W1:Y:S01]  /*25a40*/  I2F R45, R32 ;  /* 0x00000020002d7306 */ /* 0x000e620000201400 */
[----:B----4-:R-:W-:Y:S01]  /*25a50*/  FFMA.FTZ R5, R132, R51, R249 ;  /* 0x0000003384057223 */ /* 0x010fe200000100f9 */
[----:B------:R-:W-:Y:S01]  /*25a60*/  ISETP.GE.AND P3, PT, R28, R8, PT ;  /* 0x000000081c00720c */ /* 0x000fe20003f66270 */
[----:B---3--:R-:W-:Y:S01]  /*25a70*/  FMUL.FTZ R9, R227, R0 ;  /* 0x00000000e3097220 */ /* 0x008fe20000410000 */
[----:B------:R-:W-:Y:S01]  /*25a80*/  FSEL R90, R4, -INF , !P4 ;  /* 0xff800000045a7808 */ /* 0x000fe20006000000 */
[----:B--2---:R-:W-:-:S03]  /*25a90*/  FFMA.FTZ R4, R132, R50, R106 ;  /* 0x0000003284047223 */ /* 0x004fc6000001006a */
[----:B------:R2:W-:Y:S01]  /*25aa0*/  MUFU.TANH R43, R9 ;  /* 0x00000009002b7308 */ /* 0x0005e20000002400 */
[----:B------:R-:W-:Y:S01]  /*25ab0*/  FSEL R86, R7, -INF , !P5 ;  /* 0xff80000007567808 */ /* 0x000fe20006800000 */
[----:B------:R-:W-:Y:S01]  /*25ac0*/  FFMA.FTZ R7, R132, R51, R104 ;  /* 0x0000003384077223 */ /* 0x000fe20000010068 */
[----:B------:R-:W-:Y:S01]  /*25ad0*/  ISETP.GE.AND P5, PT, R24, R8, PT ;  /* 0x000000081800720c */ /* 0x000fe20003fa6270 */
[----:B------:R-:W-:Y:S01]  /*25ae0*/  FMUL.FTZ R10, R231, R0 ;  /* 0x00000000e70a7220 */ /* 0x000fe20000410000 */
[----:B------:R-:W-:-:S03]  /*25af0*/  IADD3 R30, R3, 0xa1, RZ ;  /* 0x000000a1031e7810 */ /* 0x000fc60007ffe0ff */
[----:B------:R-:W3:Y:S01]  /*25b00*/  I2F R41, R31 ;  /* 0x0000001f00297306 */ /* 0x000ee20000201400 */
[----:B------:R-:W-:Y:S01]  /*25b10*/  FSEL R104, R5, -INF , !P3 ;  /* 0xff80000005687808 */ /* 0x000fe20005800000 */
[----:B------:R-:W-:Y:S02]  /*25b20*/  FFMA.FTZ R5, R132, R50, R178 ;  /* 0x0000003284057223 */ /* 0x000fe400000100b2 */
[----:B--2---:R-:W-:Y:S01]  /*25b30*/  FMUL.FTZ R9, R217, R0 ;  /* 0x00000000d9097220 */ /* 0x004fe20000410000 */
[----:B------:R-:W-:Y:S01]  /*25b40*/  ISETP.GE.AND P1, PT, R28, R6, PT ;  /* 0x000000061c00720c */ /* 0x000fe20003f26270 */
[-C--:B------:R-:W-:Y:S02]  /*25b50*/  FMUL.FTZ R13, R237, R0.reuse ;  /* 0x00000000ed0d7220 */ /* 0x080fe40000410000 */
[----:B------:R2:W-:Y:S01]  /*25b60*/  MUFU.TANH R42, R9 ;  /* 0x00000009002a7308 */ /* 0x0005e20000002400 */
[----:B------:R-:W-:Y:S01]  /*25b70*/  FMUL.FTZ R12, R239, R0 ;  /* 0x00000000ef0c7220 */ /* 0x000fe20000410000 */
[----:B------:R-:W-:Y:S01]  /*25b80*/  ISETP.GE.AND P6, PT, R24, R6, PT ;  /* 0x000000061800720c */ /* 0x000fe20003fc6270 */
[----:B------:R-:W-:Y:S01]  /*25b90*/  FMUL.FTZ R11, R229, R0 ;  /* 0x00000000e50b7220 */ /* 0x000fe20000410000 */
[----:B------:R-:W-:-:S02]  /*25ba0*/  ISETP.GE.AND P4, PT, R27, R8, PT ;  /* 0x000000081b00720c */ /* 0x000fc40003f86270 */
[----:B------:R-:W-:Y:S01]  /*25bb0*/  FSEL R106, R4, -INF , !P5 ;  /* 0xff800000046a7808 */ /* 0x000fe20006800000 */
[CC--:B-1----:R-:W-:Y:S01]  /*25bc0*/  FFMA.FTZ R4, R132.reuse, R49.reuse, R176 ;  /* 0x0000003184047223 */ /* 0x0c2fe200000100b0 */
[----:B------:R-:W1:Y:S01]  /*25bd0*/  I2F R40, R30 ;  /* 0x0000001e00287306 */ /* 0x000e620000201400 */
[----:B------:R-:W-:Y:S02]  /*25be0*/  ISETP.GE.AND P3, PT, R27, R6, PT ;  /* 0x000000061b00720c */ /* 0x000fe40003f66270 */
[----:B------:R-:W-:Y:S01]  /*25bf0*/  IADD3 R26, R3, 0xa9, RZ ;  /* 0x000000a9031a7810 */ /* 0x000fe20007ffe0ff */
[----:B--2---:R-:W-:-:S04]  /*25c00*/  FFMA.FTZ R9, R132, R49, R177 ;  /* 0x0000003184097223 */ /* 0x004fc800000100b1 */
[----:B------:R2:W-:Y:S01]  /*25c10*/  MUFU.TANH R53, R10 ;  /* 0x0000000a00357308 */ /* 0x0005e20000002400 */
[----:B------:R-:W-:Y:S01]  /*25c20*/  FSEL R96, R7, -INF , !P1 ;  /* 0xff80000007607808 */ /* 0x000fe20004800000 */
[----:B------:R-:W-:Y:S01]  /*25c30*/  FFMA.FTZ R7, R132, R46, R110 ;  /* 0x0000002e84077223 */ /* 0x000fe2000001006e */
[----:B------:R-:W-:Y:S02]  /*25c40*/  IADD3 R22, R3, 0xb1, RZ ;  /* 0x000000b103167810 */ /* 0x000fe40007ffe0ff */
[----:B------:R-:W-:Y:S02]  /*25c50*/  FSEL R112, R9, -INF , !P4 ;  /* 0xff80000009707808 */ /* 0x000fe40006000000 */
[C---:B------:R-:W-:Y:S01]  /*25c60*/  IADD3 R21, R3.reuse, 0xb9, RZ ;  /* 0x000000b903157810 */ /* 0x040fe20007ffe0ff */
[----:B------:R4:W-:Y:S01]  /*25c70*/  MUFU.TANH R58, R14 ;  /* 0x0000000e003a7308 */ /* 0x0009e20000002400 */
[C---:B------:R-:W-:Y:S02]  /*25c80*/  IADD3 R18, R3.reuse, 0xc1, RZ ;  /* 0x000000c103127810 */ /* 0x040fe40007ffe0ff */
[----:B------:R-:W-:-:S02]  /*25c90*/  IADD3 R15, R3, 0xc9, RZ ;  /* 0x000000c9030f7810 */ /* 0x000fc40007ffe0ff */
[----:B------:R-:W-:Y:S01]  /*25ca0*/  IADD3 R20, R3, 0xe9, RZ ;  /* 0x000000e903147810 */ /* 0x000fe20007ffe0ff */
[----:B--2---:R-:W-:Y:S02]  /*25cb0*/  FFMA.FTZ R10, R132, R46, R107 ;  /* 0x0000002e840a7223 */ /* 0x004fe4000001006b */
[----:B------:R2:W-:Y:S01]  /*25cc0*/  MUFU.TANH R57, R13 ;  /* 0x0000000d00397308 */ /* 0x0005e20000002400 */
[----:B------:R-:W-:Y:S02]  /*25cd0*/  FSEL R107, R5, -INF , !P6 ;  /* 0xff800000056b7808 */ /* 0x000fe40007000000 */
[C---:B------:R-:W-:Y:S02]  /*25ce0*/  IADD3 R19, R3.reuse, 0xf9, RZ ;  /* 0x000000f903137810 */ /* 0x040fe40007ffe0ff */
[C---:B------:R-:W-:Y:S02]  /*25cf0*/  ISETP.GE.AND P6, PT, R3.reuse, R8, PT ;  /* 0x000000080300720c */ /* 0x040fe40003fc6270 */
[C---:B----4-:R-:W-:Y:S01]  /*25d00*/  IADD3 R14, R3.reuse, 0xd1, RZ ;  /* 0x000000d1030e7810 */ /* 0x050fe20007ffe0ff */
[----:B------:R4:W-:Y:S01]  /*25d10*/  MUFU.TANH R55, R12 ;  /* 0x0000000c00377308 */ /* 0x0009e20000002400 */
[----:B------:R-:W-:-:S02]  /*25d20*/  ISETP.GE.AND P4, PT, R3, R6, PT ;  /* 0x000000060300720c */ /* 0x000fc40003f86270 */
[----:B------:R-:W-:Y:S02]  /*25d30*/  FSEL R110, R4, -INF , !P3 ;  /* 0xff800000046e7808 */ /* 0x000fe40005800000 */
[----:B------:R-:W-:-:S03]  /*25d40*/  ISETP.GE.AND P3, PT, R32, R8, PT ;  /* 0x000000082000720c */ /* 0x000fc60003f66270 */
[----:B------:R1:W-:Y:S01]  /*25d50*/  MUFU.TANH R54, R11 ;  /* 0x0000000b00367308 */ /* 0x0003e20000002400 */
[----:B--2---:R-:W-:Y:S02]  /*25d60*/  IADD3 R13, R3, 0xd9, RZ ;  /* 0x000000d9030d7810 */ /* 0x004fe40007ffe0ff */
[----:B------:R-:W-:-:S05]  /*25d70*/  ISETP.GE.AND P5, PT, R23, R6, PT ;  /* 0x000000061700720c */ /* 0x000fca0003fa6270 */
[----:B------:R2:W-:Y:S01]  /*25d80*/  I2F R64, R3 ;  /* 0x0000000300407306 */ /* 0x0005e20000201400 */
[----:B----4-:R-:W-:Y:S01]  /*25d90*/  IADD3 R12, R3, 0xe1, RZ ;  /* 0x000000e1030c7810 */ /* 0x010fe20007ffe0ff */
[----:B------:R-:W-:Y:S01]  /*25da0*/  FFMA.FTZ R4, R132, R45, R122 ;  /* 0x0000002d84047223 */ /* 0x000fe2000001007a */
[----:B------:R-:W-:Y:S02]  /*25db0*/  ISETP.GE.AND P1, PT, R23, R8, PT ;  /* 0x000000081700720c */ /* 0x000fe40003f26270 */
[----:B-1----:R-:W-:-:S03]  /*25dc0*/  IADD3 R11, R3, 0xf1, RZ ;  /* 0x000000f1030b7810 */ /* 0x002fc60007ffe0ff */
[----:B------:R-:W1:Y:S01]  /*25dd0*/  I2F R38, R26 ;  /* 0x0000001a00267306 */ /* 0x000e620000201400 */
[----:B------:R-:W-:Y:S02]  /*25de0*/  FMUL.FTZ R5, R213, R0 ;  /* 0x00000000d5057220 */ /* 0x000fe40000410000 */
[----:B--2---:R-:W-:Y:S01]  /*25df0*/  FFMA.FTZ R3, R132, R45, R173 ;  /* 0x0000002d84037223 */ /* 0x004fe200000100ad */
[----:B------:R-:W-:-:S04]  /*25e00*/  FSEL R116, R10, -INF , !P5 ;  /* 0xff8000000a747808 */ /* 0x000fc80006800000 */
[----:B------:R-:W2:Y:S01]  /*25e10*/  I2F R37, R22 ;  /* 0x0000001600257306 */ /* 0x000ea20000201400 */
[----:B------:R-:W-:Y:S02]  /*25e20*/  FSEL R114, R7, -INF , !P1 ;  /* 0xff80000007727808 */ /* 0x000fe40004800000 */
[----:B------:R-:W-:Y:S01]  /*25e30*/  FSEL R122, R3, -INF , !P3 ;  /* 0xff800000037a7808 */ /* 0x000fe20005800000 */
[----:B---3--:R-:W-:Y:S01]  /*25e40*/  FFMA.FTZ R3, R132, R41, R131 ;  /* 0x0000002984037223 */ /* 0x008fe20000010083 */
[----:B------:R-:W-:Y:S02]  /*25e50*/  ISETP.GE.AND P5, PT, R31, R8, PT ;  /* 0x000000081f00720c */ /* 0x000fe40003fa6270 */
[----:B------:R-:W-:Y:S01]  /*25e60*/  ISETP.GE.AND P1, PT, R32, R6, PT ;  /* 0x000000062000720c */ /* 0x000fe20003f26270 */
[----:B------:R-:W-:Y:S01]  /*25e70*/  FMUL.FTZ R7, R215, R0 ;  /* 0x00000000d7077220 */ /* 0x000fe20000410000 */
[----:B------:R3:W-:Y:S01]  /*25e80*/  MUFU.TANH R32, R5 ;  /* 0x0000000500207308 */ /* 0x0007e20000002400 */
[----:B------:R-:W-:-:S02]  /*25e90*/  ISETP.GE.AND P3, PT, R31, R6, PT ;  /* 0x000000061f00720c */ /* 0x000fc40003f66270 */
[----:B------:R-:W-:Y:S02]  /*25ea0*/  FSEL R119, R4, -INF , !P1 ;  /* 0xff80000004777808 */ /* 0x000fe40004800000 */
[----:B------:R-:W-:-:S03]  /*25eb0*/  ISETP.GE.AND P1, PT, R30, R8, PT ;  /* 0x000000081e00720c */ /* 0x000fc60003f26270 */
[----:B------:R-:W4:Y:S01]  /*25ec0*/  I2F R35, R21 ;  /* 0x0000001500237306 */ /* 0x000f220000201400 */
[CC--:B------:R-:W-:Y:S02]  /*25ed0*/  FFMA.FTZ R4, R132.reuse, R40.reuse, R125 ;  /* 0x0000002884047223 */ /* 0x0c0fe4000001007d */
[C---:B---3--:R-:W-:Y:S01]  /*25ee0*/  FFMA.FTZ R5, R132.reuse, R41, R123 ;  /* 0x0000002984057223 */ /* 0x048fe2000001007b */
[----:B------:R-:W-:Y:S01]  /*25ef0*/  FSEL R123, R3, -INF , !P5 ;  /* 0xff800000037b7808 */ /* 0x000fe20006800000 */
[----:B------:R-:W-:-:S03]  /*25f00*/  FFMA.FTZ R3, R132, R40, R130 ;  /* 0x0000002884037223 */ /* 0x000fc60000010082 */
[----:B------:R3:W-:Y:S01]  /*25f10*/  MUFU.TANH R31, R7 ;  /* 0x00000007001f7308 */ /* 0x0007e20000002400 */
[----:B------:R-:W-:Y:S01]  /*25f20*/  ISETP.GE.AND P5, PT, R30, R6, PT ;  /* 0x000000061e00720c */ /* 0x000fe20003fa6270 */
[----:B------:R-:W-:Y:S01]  /*25f30*/  FMUL.FTZ R39, R219, R0 ;  /* 0x00000000db277220 */ /* 0x000fe20000410000 */
[----:B------:R-:W-:Y:S02]  /*25f40*/  FSEL R125, R5, -INF , !P3 ;  /* 0xff800000057d7808 */ /* 0x000fe40005800000 */
[----:B------:R-:W-:Y:S01]  /*25f50*/  FSEL R130, R3, -INF , !P1 ;  /* 0xff80000003827808 */ /* 0x000fe20004800000 */
[----:B-1----:R-:W-:Y:S01]  /*25f60*/  FFMA.FTZ R3, R132, R38, R127 ;  /* 0x0000002684037223 */ /* 0x002fe2000001007f */
[----:B------:R-:W-:Y:S01]  /*25f70*/  ISETP.GE.AND P3, PT, R26, R8, PT ;  /* 0x000000081a00720c */ /* 0x000fe20003f66270 */
[----:B------:R-:W1:Y:S01]  /*25f80*/  I2F R34, R18 ;  /* 0x0000001200227306 */ /* 0x000e620000201400 */
[----:B---3--:R-:W-:-:S07]  /*25f90*/  FMUL.FTZ R7, R209, R0 ;  /* 0x00000000d1077220 */ /* 0x008fce0000410000 */
[----:B------:R3:W-:Y:S01]  /*25fa0*/  MUFU.TANH R30, R7 ;  /* 0x00000007001e7308 */ /* 0x0007e20000002400 */
[----:B------:R-:W-:Y:S01]  /*25fb0*/  FSEL R131, R3, -INF , !P3 ;  /* 0xff80000003837808 */ /* 0x000fe20005800000 */
[----:B--2---:R-:W-:Y:S01]  /*25fc0*/  FFMA.FTZ R3, R132, R37, R57 ;  /* 0x0000002584037223 */ /* 0x004fe20000010039 */
[----:B------:R-:W-:Y:S01]  /*25fd0*/  FSEL R127, R4, -INF , !P5 ;  /* 0xff800000047f7808 */ /* 0x000fe20006800000 */
[----:B------:R-:W-:Y:S01]  /*25fe0*/  FFMA.FTZ R5, R132, R38, R58 ;  /* 0x0000002684057223 */ /* 0x000fe2000001003a */
[----:B------:R-:W-:Y:S02]  /*25ff0*/  ISETP.GE.AND P5, PT, R22, R8, PT ;  /* 0x000000081600720c */ /* 0x000fe40003fa6270 */
[----:B------:R-:W-:Y:S01]  /*26000*/  ISETP.GE.AND P1, PT, R26, R6, PT ;  /* 0x000000061a00720c */ /* 0x000fe20003f26270 */
[----:B------:R-:W-:Y:S01]  /*26010*/  I2F R33, R15 ;  /* 0x0000000f00217306 */ /* 0x000fe20000201400 */
[----:B---3--:R-:W-:-:S07]  /*26020*/  FMUL.FTZ R7, R211, R0 ;  /* 0x00000000d3077220 */ /* 0x008fce0000410000 */
[----:B------:R-:W2:Y:S01]  /*26030*/  MUFU.TANH R39, R39 ;  /* 0x0000002700277308 */ /* 0x000ea20000002400 */
[----:B------:R-:W-:Y:S02]  /*26040*/  ISETP.GE.AND P3, PT, R22, R6, PT ;  /* 0x000000061600720c */ /* 0x000fe40003f66270 */
[----:B------:R-:W-:-:S05]  /*26050*/  FSEL R176, R3, -INF , !P5 ;  /* 0xff80000003b07808 */ /* 0x000fca0006800000 */
[----:B------:R3:W-:Y:S01]  /*26060*/  MUFU.TANH R10, R7 ;  /* 0x00000007000a7308 */ /* 0x0007e20000002400 */
[----:B------:R-:W-:Y:S01]  /*26070*/  FSEL R133, R5, -INF , !P1 ;  /* 0xff80000005857808 */ /* 0x000fe20004800000 */
[C---:B----4-:R-:W-:Y:S01]  /*26080*/  FFMA.FTZ R3, R132.reuse, R35, R54 ;  /* 0x0000002384037223 */ /* 0x050fe20000010036 */
[----:B------:R-:W-:Y:S01]  /*26090*/  ISETP.GE.AND P1, PT, R21, R8, PT ;  /* 0x000000081500720c */ /* 0x000fe20003f26270 */
[----:B------:R-:W-:-:S04]  /*260a0*/  FFMA.FTZ R4, R132, R37, R55 ;  /* 0x0000002584047223 */ /* 0x000fc80000010037 */
[----:B------:R-:W4:Y:S01]  /*260b0*/  I2F R29, R14 ;  /* 0x0000000e001d7306 */ /* 0x000f220000201400 */
[----:B---3--:R-:W-:-:S07]  /*260c0*/  FMUL.FTZ R7, R197, R0 ;  /* 0x00000000c5077220 */ /* 0x008fce0000410000 */
[----:B------:R3:W-:Y:S01]  /*260d0*/  MUFU.TANH R22, R7 ;  /* 0x0000000700167308 */ /* 0x0007e20000002400 */
[C---:B------:R-:W-:Y:S01]  /*260e0*/  FFMA.FTZ R5, R132.reuse, R35, R53 ;  /* 0x0000002384057223 */ /* 0x040fe20000010035 */
[----:B------:R-:W-:Y:S01]  /*260f0*/  FSEL R177, R3, -INF , !P1 ;  /* 0xff80000003b17808 */ /* 0x000fe20004800000 */
[----:B-1----:R-:W-:Y:S01]  /*26100*/  FFMA.FTZ R3, R132, R34, R52 ;  /* 0x0000002284037223 */ /* 0x002fe20000010034 */
[----:B------:R-:W-:Y:S02]  /*26110*/  ISETP.GE.AND P5, PT, R21, R6, PT ;  /* 0x000000061500720c */ /* 0x000fe40003fa6270 */
[----:B------:R-:W-:Y:S02]  /*26120*/  FSEL R173, R4, -INF , !P3 ;  /* 0xff80000004ad7808 */ /* 0x000fe40005800000 */
[----:B------:R-:W1:Y:S01]  /*26130*/  I2F R28, R13 ;  /* 0x0000000d001c7306 */ /* 0x000e620000201400 */
[----:B------:R-:W-:Y:S01]  /*26140*/  ISETP.GE.AND P3, PT, R18, R8, PT ;  /* 0x000000081200720c */ /* 0x000fe20003f66270 */
[----:B---3--:R-:W-:-:S06]  /*26150*/  FMUL.FTZ R7, R199, R0 ;  /* 0x00000000c7077220 */ /* 0x008fcc0000410000 */
[----:B------:R3:W-:Y:S01]  /*26160*/  MUFU.TANH R9, R7 ;  /* 0x0000000700097308 */ /* 0x0007e20000002400 */
[----:B------:R-:W-:Y:S01]  /*26170*/  ISETP.GE.AND P1, PT, R18, R6, PT ;  /* 0x000000061200720c */ /* 0x000fe20003f26270 */
[----:B------:R-:W-:Y:S01]  /*26180*/  IMAD.MOV.U32 R225, RZ, RZ, R195 ;  /* 0x000000ffffe17224 */ /* 0x000fe200078e00c3 */
[----:B------:R-:W-:Y:S01]  /*26190*/  FSEL R178, R5, -INF , !P5 ;  /* 0xff80000005b27808 */ /* 0x000fe20006800000 */
[C---:B--2---:R-:W-:Y:S01]  /*261a0*/  FFMA.FTZ R5, R132.reuse, R33, R39 ;  /* 0x0000002184057223 */ /* 0x044fe20000010027 */
[----:B------:R-:W-:Y:S01]  /*261b0*/  FSEL R195, R3, -INF , !P3 ;  /* 0xff80000003c37808 */ /* 0x000fe20005800000 */
[----:B------:R-:W-:Y:S02]  /*261c0*/  FFMA.FTZ R4, R132, R34, R43 ;  /* 0x0000002284047223 */ /* 0x000fe4000001002b */
[----:B------:R-:W2:Y:S01]  /*261d0*/  I2F R25, R12 ;  /* 0x0000000c00197306 */ /* 0x000ea20000201400 */
[----:B------:R-:W-:Y:S01]  /*261e0*/  ISETP.GE.AND P3, PT, R15, R6, PT ;  /* 0x000000060f00720c */ /* 0x000fe20003f66270 */
[----:B---3--:R-:W-:-:S06]  /*261f0*/  FMUL.FTZ R7, R233, R0 ;  /* 0x00000000e9077220 */ /* 0x008fcc0000410000 */
[----:B------:R3:W-:Y:S01]  /*26200*/  MUFU.TANH R18, R7 ;  /* 0x0000000700127308 */ /* 0x0007e20000002400 */
[----:B------:R-:W-:Y:S01]  /*26210*/  FFMA.FTZ R3, R132, R33, R42 ;  /* 0x0000002184037223 */ /* 0x000fe2000001002a */
[----:B------:R-:W-:Y:S01]  /*26220*/  ISETP.GE.AND P5, PT, R15, R8, PT ;  /* 0x000000080f00720c */ /* 0x000fe20003fa6270 */
[----:B------:R-:W-:Y:S01]  /*26230*/  IMAD.MOV.U32 R237, RZ, RZ, R207 ;  /* 0x000000ffffed7224 */ /* 0x000fe200078e00cf */
[----:B------:R-:W-:Y:S02]  /*26240*/  MOV R207, R193 ;  /* 0x000000c100cf7202 */ /* 0x000fe40000000f00 */
[----:B------:R-:W-:Y:S02]  /*26250*/  FSEL R197, R5, -INF , !P3 ;  /* 0xff80000005c57808 */ /* 0x000fe40005800000 */
[----:B------:R-:W-:Y:S01]  /*26260*/  I2F R24, R20 ;  /* 0x0000001400187306 */ /* 0x000fe20000201400 */
[----:B------:R-:W-:Y:S01]  /*26270*/  FSEL R193, R4, -INF , !P1 ;  /* 0xff80000004c17808 */ /* 0x000fe20004800000 */
[----:B---3--:R-:W-:Y:S01]  /*26280*/  FMUL.FTZ R7, R235, R0 ;  /* 0x00000000eb077220 */ /* 0x008fe20000410000 */
[----:B------:R-:W-:-:S05]  /*26290*/  FSEL R199, R3, -INF , !P5 ;  /* 0xff80000003c77808 */ /* 0x000fca0006800000 */
[----:B------:R3:W1:Y:S01]  /*262a0*/  MUFU.TANH R15, R7 ;  /* 0x00000007000f7308 */ /* 0x0006620000002400 */
[----:B------:R-:W-:Y:S01]  /*262b0*/  FMUL.FTZ R5, R247, R0 ;  /* 0x00000000f7057220 */ /* 0x000fe20000410000 */
[----:B------:R-:W-:Y:S01]  /*262c0*/  ISETP.GE.AND P1, PT, R14, R8, PT ;  /* 0x000000080e00720c */ /* 0x000fe20003f26270 */
[-C--:B----4-:R-:W-:Y:S01]  /*262d0*/  FFMA.FTZ R3, R132, R29.reuse, R32 ;  /* 0x0000001d84037223 */ /* 0x090fe20000010020 */
[----:B------:R-:W-:Y:S01]  /*262e0*/  ISETP.GE.AND P5, PT, R14, R6, PT ;  /* 0x000000060e00720c */ /* 0x000fe20003fa6270 */
[----:B------:R-:W-:Y:S02]  /*262f0*/  FFMA.FTZ R4, R132, R29, R31 ;  /* 0x0000001d84047223 */ /* 0x000fe4000001001f */
[----:B------:R-:W-:Y:S01]  /*26300*/  IMAD.MOV.U32 R229, RZ, RZ, R203 ;  /* 0x000000ffffe57224 */ /* 0x000fe200078e00cb */
[----:B------:R-:W-:Y:S01]  /*26310*/  I2F R23, R11 ;  /* 0x0000000b00177306 */ /* 0x000fe20000201400 */
[----:B---3--:R-:W-:-:S07]  /*26320*/  FMUL.FTZ R7, R245, R0 ;  /* 0x00000000f5077220 */ /* 0x008fce0000410000 */
[----:B------:R3:W-:Y:S01]  /*26330*/  MUFU.TANH R14, R7 ;  /* 0x00000007000e7308 */ /* 0x0007e20000002400 */
[----:B------:R-:W-:Y:S01]  /*26340*/  FSEL R203, R3, -INF , !P1 ;  /* 0xff80000003cb7808 */ /* 0x000fe20004800000 */
[----:B-1----:R-:W-:Y:S01]  /*26350*/  FFMA.FTZ R3, R132, R28, R30 ;  /* 0x0000001c84037223 */ /* 0x002fe2000001001e */
[----:B------:R-:W-:Y:S02]  /*26360*/  MOV R231, R201 ;  /* 0x000000c900e77202 */ /* 0x000fe40000000f00 */
[C---:B------:R-:W-:Y:S02]  /*26370*/  ISETP.GE.AND P3, PT, R13.reuse, R8, PT ;  /* 0x000000080d00720c */ /* 0x040fe40003f66270 */
[----:B------:R-:W-:Y:S02]  /*26380*/  ISETP.GE.AND P1, PT, R13, R6, PT ;  /* 0x000000060d00720c */ /* 0x000fe40003f26270 */
[----:B------:R-:W-:Y:S01]  /*26390*/  FSEL R201, R4, -INF , !P5 ;  /* 0xff80000004c97808 */ /* 0x000fe20006800000 */
[----:B---3--:R-:W-:-:S02]  /*263a0*/  FFMA.FTZ R7, R132, R28, R10 ;  /* 0x0000001c84077223 */ /* 0x008fc4000001000a */
[----:B------:R1:W3:Y:S01]  /*263b0*/  MUFU.TANH R10, R5 ;  /* 0x00000005000a7308 */ /* 0x0002e20000002400 */
[----:B------:R-:W-:Y:S01]  /*263c0*/  ISETP.GE.AND P5, PT, R12, R8, PT ;  /* 0x000000080c00720c */ /* 0x000fe20003fa6270 */
[----:B------:R-:W-:Y:S01]  /*263d0*/  FMUL.FTZ R4, R207, R0 ;  /* 0x00000000cf047220 */ /* 0x000fe20000410000 */
[----:B------:R-:W-:Y:S02]  /*263e0*/  MOV R239, R206 ;  /* 0x000000ce00ef7202 */ /* 0x000fe40000000f00 */
[----:B------:R-:W-:Y:S01]  /*263f0*/  FSEL R206, R3, -INF , !P3 ;  /* 0xff80000003ce7808 */ /* 0x000fe20005800000 */
[C---:B--2---:R-:W-:Y:S01]  /*26400*/  FFMA.FTZ R3, R132.reuse, R25, R9 ;  /* 0x0000001984037223 */ /* 0x044fe20000010009 */
[----:B------:R-:W-:Y:S01]  /*26410*/  FSEL R207, R7, -INF , !P1 ;  /* 0xff80000007cf7808 */ /* 0x000fe20004800000 */
[----:B------:R-:W-:Y:S01]  /*26420*/  FMUL.FTZ R7, R225, R0 ;  /* 0x00000000e1077220 */ /* 0x000fe20000410000 */
[----:B------:R2:W-:Y:S01]  /*26430*/  MUFU.TANH R9, R4 ;  /* 0x0000000400097308 */ /* 0x0005e20000002400 */
[----:B------:R-:W-:-:S02]  /*26440*/  FFMA.FTZ R0, R132, R24, R15 ;  /* 0x0000001884007223 */ /* 0x000fc4000001000f */
[----:B-1----:R-:W-:Y:S01]  /*26450*/  FFMA.FTZ R5, R132, R25, R22 ;  /* 0x0000001984057223 */ /* 0x002fe20000010016 */
[----:B------:R-:W-:-:S04]  /*26460*/  ISETP.GE.AND P1, PT, R20, R8, PT ;  /* 0x000000081400720c */ /* 0x000fc80003f26270 */
[----:B------:R-:W-:Y:S02]  /*26470*/  FSEL R211, R5, -INF , !P5 ;  /* 0xff80000005d37808 */ /* 0x000fe40006800000 */
[----:B------:R-:W-:Y:S01]  /*26480*/  ISETP.GE.AND P5, PT, R20, R6, PT ;  /* 0x000000061400720c */ /* 0x000fe20003fa6270 */
[----:B--2---:R-:W-:Y:S01]  /*26490*/  FFMA.FTZ R4, R132, R24, R18 ;  /* 0x0000001884047223 */ /* 0x004fe20000010012 */
[----:B------:R-:W1:Y:S02]  /*264a0*/  I2F R27, R19 ;  /* 0x00000013001b7306 */ /* 0x000e640000201400 */
[----:B------:R-:W-:Y:S01]  /*264b0*/  FSEL R215, R0, -INF , !P5 ;  /* 0xff80000000d77808 */ /* 0x000fe20006800000 */
[----:B---3--:R-:W-:Y:S01]  /*264c0*/  FFMA.FTZ R0, R132, R23, R10 ;  /* 0x0000001784007223 */ /* 0x008fe2000001000a */
[----:B------:R-:W-:Y:S02]  /*264d0*/  FSEL R213, R4, -INF , !P1 ;  /* 0xff80000004d57808 */ /* 0x000fe40004800000 */
[----:B------:R-:W-:-:S02]  /*264e0*/  ISETP.GE.AND P1, PT, R11, R6, PT ;  /* 0x000000060b00720c */ /* 0x000fc40003f26270 */
[----:B------:R-:W2:Y:S01]  /*264f0*/  MUFU.TANH R7, R7 ;  /* 0x0000000700077308 */ /* 0x000ea20000002400 */
[----:B------:R-:W-:Y:S02]  /*26500*/  ISETP.GE.AND P3, PT, R12, R6, PT ;  /* 0x000000060c00720c */ /* 0x000fe40003f66270 */
[----:B------:R-:W-:Y:S02]  /*26510*/  FSEL R217, R0, -INF , !P1 ;  /* 0xff80000000d97808 */ /* 0x000fe40004800000 */
[----:B------:R-:W-:Y:S02]  /*26520*/  ISETP.GT.AND P1, PT, R237, R239, PT ;  /* 0x000000efed00720c */ /* 0x000fe40003f24270 */
[----:B------:R-:W-:Y:S01]  /*26530*/  FSEL R209, R3, -INF , !P3 ;  /* 0xff80000003d17808 */ /* 0x000fe20005800000 */
[C---:B------:R-:W-:Y:S01]  /*26540*/  FFMA.FTZ R3, R132.reuse, R23, R14 ;  /* 0x0000001784037223 */ /* 0x040fe2000001000e */
[----:B------:R-:W-:Y:S01]  /*26550*/  BAR.SYNC.DEFER_BLOCKING 0x0 ;  /* 0x0000000000007b1d */ /* 0x000fe20000010000 */
[----:B------:R-:W-:Y:S01]  /*26560*/  ISETP.GE.AND P3, PT, R11, R8, PT ;  /* 0x000000080b00720c */ /* 0x000fe20003f66270 */
[----:B------:R-:W-:-:S03]  /*26570*/  FFMA.FTZ R4, R132, R64, R229 ;  /* 0x0000004084047223 */ /* 0x000fc600000100e5 */
[----:B------:R-:W-:Y:S01]  /*26580*/  FSEL R219, R3, -INF , !P3 ;  /* 0xff80000003db7808 */ /* 0x000fe20005800000 */
[CC--:B-1----:R-:W-:Y:S01]  /*26590*/  FFMA.FTZ R5, R132.reuse, R27.reuse, R9 ;  /* 0x0000001b84057223 */ /* 0x0c2fe20000010009 */
[C---:B------:R-:W-:Y:S01]  /*265a0*/  ISETP.GE.AND P3, PT, R19.reuse, R6, PT ;  /* 0x000000061300720c */ /* 0x040fe20003f66270 */
[C---:B------:R-:W-:Y:S01]  /*265b0*/  FFMA.FTZ R6, R132.reuse, R64, R231 ;  /* 0x0000004084067223 */ /* 0x040fe200000100e7 */
[----:B------:R-:W-:Y:S01]  /*265c0*/  ISETP.GE.AND P5, PT, R19, R8, PT ;  /* 0x000000081300720c */ /* 0x000fe20003fa6270 */
[----:B--2---:R-:W-:Y:S01]  /*265d0*/  FFMA.FTZ R3, R132, R27, R7 ;  /* 0x0000001b84037223 */ /* 0x004fe20000010007 */
[----:B------:R-:W-:Y:S01]  /*265e0*/  BSSY B1, `(.L_x_4470) ;  /* 0x0000100000017945 */ /* 0x000fe20003800000 */
[----:B------:R-:W-:Y:S01]  /*265f0*/  IMAD.MOV.U32 R248, RZ, RZ, R222 ;  /* 0x000000fffff87224 */ /* 0x000fe200078e00de */
[----:B------:R-:W-:Y:S02]  /*26600*/  MOV R249, R223 ;  /* 0x000000df00f97202 */ /* 0x000fe40000000f00 */
[----:B------:R-:W-:-:S02]  /*26610*/  FSEL R41, R6, -INF , !P6 ;  /* 0xff80000006297808 */ /* 0x000fc40007000000 */
        /* <DEDUP_REMOVED lines=9> */
[----:B------:R-:W-:-:S02]  /*266b0*/  IABS R8, R9 ;  /* 0x0000000900087213 */ /* 0x000fc40000000000 */
        /* <DEDUP_REMOVED lines=57> */
.L_x_4473:
[----:B------:R-:W2:Y:S02]  /*26a50*/  LD.E R0, [R16.64+0x38] ;  /* 0x0000380610007980 */ /* 0x000ea4000c101900 */
[----:B--2---:R-:W-:-:S04]  /*26a60*/  LEA R0, -R0, RZ, 0x8 ;  /* 0x000000ff00007211 */ /* 0x004fc800078e41ff */
[----:B------:R-:W-:Y:S02]  /*26a70*/  SHF.R.S32.HI R3, RZ, 0x1f, R0 ;  /* 0x0000001fff037819 */ /* 0x000fe40000011400 */
.L_x_4474:
[----:B------:R-:W-:Y:S05]  /*26a80*/  BSYNC B0 ;  /* 0x0000000000007941 */ /* 0x000fea0003800000 */
.L_x_4472:
        /* <DEDUP_REMOVED lines=176> */
.L_x_4476:
[----:B------:R-:W-:Y:S05]  /*27590*/  BSYNC B0 ;  /* 0x0000000000007941 */ /* 0x000fea0003800000 */
.L_x_4475:
[C---:B------:R-:W-:Y:S01]  /*275a0*/  LEA R42, P0, R0.reuse, R42, 0x1 ;  /* 0x0000002a002a7211 */ /* 0x040fe200078008ff */
[----:B------:R-:W0:Y:S03]  /*275b0*/  LDGDEPBAR ;  /* 0x00000000000079af */ /* 0x000e260000000000 */
[----:B------:R-:W-:Y:S01]  /*275c0*/  LEA.HI.X R252, R0, R252, R3, 0x1, P0 ;  /* 0x000000fc00fc7211 */ /* 0x000fe200000f0c03 */
[----:B------:R3:W-:Y:S04]  /*275d0*/  STL [R1], R42 ;  /* 0x0000002a01007387 */ /* 0x0007e80000100800 */
.L_x_4471:
[----:B------:R-:W-:Y:S05]  /*275e0*/  BSYNC B1 ;  /* 0x0000000000017941 */ /* 0x000fea0003800000 */
.L_x_4470:
[----:B-----5:R-:W-:Y:S01]  /*275f0*/  FMNMX.FTZ R0, R2, R40, !PT ;  /* 0x0000002802007209 */ /* 0x020fe20007810000 */
[----:B-1----:R-:W4:Y:S01]  /*27600*/  LDL.LU R32, [R1+0xc] ;  /* 0x00000c0001207983 */ /* 0x002f220000300800 */
[----:B------:R-:W-:Y:S02]  /*27610*/  MOV R45, R77 ;  /* 0x0000004d002d7202 */ /* 0x000fe40000000f00 */
[----:B------:R-:W-:Y:S01]  /*27620*/  FMNMX.FTZ R0, R60, R0, !PT ;  /* 0x000000003c007209 */ /* 0x000fe20007810000 */
[----:B--2---:R-:W2:Y:S01]  /*27630*/  LDL.LU R33, [R1+0x10] ;  /* 0x0000100001217983 */ /* 0x004ea20000300800 */
[----:B------:R-:W-:-:S02]  /*27640*/  MOV R47, R76 ;  /* 0x0000004c002f7202 */ /* 0x000fc40000000f00 */
[----:B------:R-:W-:Y:S01]  /*27650*/  FMNMX.FTZ R0, R89, R0, !PT ;  /* 0x0000000059007209 */ /* 0x000fe20007810000 */
[----:B------:R-:W-:Y:S01]  /*27660*/  LDSM.16.MT88.4 R24, [R182+0xa000] ;  /* 0x00a00000b618783b */ /* 0x000fe20000004200 */
[----:B------:R-:W-:Y:S02]  /*27670*/  FMNMX.FTZ R4, R36, R41, !PT ;  /* 0x0000002924047209 */ /* 0x000fe40007810000 */
[----:B------:R-:W-:Y:S01]  /*27680*/  FMNMX.FTZ R3, R59, R0, !PT ;  /* 0x000000003b037209 */ /* 0x000fe20007810000 */
[----:B------:R-:W-:Y:S01]  /*27690*/  LDSM.16.MT88.4 R12, [R139+0xa000] ;  /* 0x00a000008b0c783b */ /* 0x000fe20000004200 */
[----:B------:R-:W-:Y:S02]  /*276a0*/  FMNMX.FTZ R4, R61, R4, !PT ;  /* 0x000000043d047209 */ /* 0x000fe40007810000 */
[----:B------:R-:W-:Y:S01]  /*276b0*/  FMNMX.FTZ R3, R92, R3, !PT ;  /* 0x000000035c037209 */ /* 0x000fe20007810000 */
[----:B---3--:R1:W3:Y:S01]  /*276c0*/  LD.E R0, [R16.64+0xdc] ;  /* 0x0000dc0610007980 */ /* 0x0082e2000c101900 */
        /* <DEDUP_REMOVED lines=123> */
[----:B------:R-:W-:-:S05]  /*27e80*/  FMNMX.FTZ R4, R222, R4, !PT ;  /* 0x00000004de047209 */ /* 0x000fca0007810000 */
[----:B------:R-:W1:Y:S02]  /*27e90*/  SHFL.BFLY PT, R6, R4, 0x2, 0x1f ;  /* 0x0c401f0004067f89 */ /* 0x000e6400000e0000 */
[----:B-1----:R-:W-:-:S05]  /*27ea0*/  FMNMX.FTZ R3, R3, R5, !PT ;  /* 0x0000000503037209 */ /* 0x002fca0007810000 */
[----:B------:R-:W1:Y:S01]  /*27eb0*/  SHFL.BFLY PT, R5, R3, 0x1, 0x1f ;  /* 0x0c201f0003057f89 */ /* 0x000e6200000e0000 */
[----:B------:R-:W-:-:S05]  /*27ec0*/  FMNMX.FTZ R4, R4, R6, !PT ;  /* 0x0000000604047209 */ /* 0x000fca0007810000 */
[----:B------:R-:W2:Y:S01]  /*27ed0*/  SHFL.BFLY PT, R6, R4, 0x1, 0x1f ;  /* 0x0c201f0004067f89 */ /* 0x000ea200000e0000 */
[----:B-1----:R-:W-:-:S04]  /*27ee0*/  FMNMX.FTZ R77, R3, R5, !PT ;  /* 0x00000005034d7209 */ /* 0x002fc80007810000 */
[----:B------:R-:W-:Y:S01]  /*27ef0*/  FSETP.NEU.FTZ.AND P0, PT, R77, -INF , PT ;  /* 0xff8000004d00780b */ /* 0x000fe20003f1d000 */
[----:B---3--:R-:W-:-:S05]  /*27f00*/  FMUL.FTZ R3, R0, R77 ;  /* 0x0000004d00037220 */ /* 0x008fca0000410000 */
        /* <DEDUP_REMOVED lines=23> */
[----:B------:R1:W-:Y:S02]  /*28080*/  MUFU.EX2 R227, R2 ;  /* 0x0000000200e37308 */ /* 0x0003e40000000800 */
[----:B-1----:R-:W-:-:S04]  /*28090*/  FADD.FTZ R2, R36, -R6 ;  /* 0x8000000624027221 */ /* 0x002fc80000010000 */
[----:B------:R-:W-:-:S04]  /*280a0*/  FMUL.FTZ R2, R0, R2 ;  /* 0x0000000200027220 */ /* 0x000fc80000410000 */
[----:B------:R1:W-:Y:S02]  /*280b0*/  MUFU.EX2 R6, R2 ;  /* 0x0000000200067308 */ /* 0x0003e40000000800 */
[----:B-1----:R-:W-:-:S06]  /*280c0*/  FFMA.FTZ R2, R92, R0, -R3 ;  /* 0x000000005c027223 */ /* 0x002fcc0000010803 */
[----:B------:R1:W-:Y:S01]  /*280d0*/  MUFU.EX2 R220, R2 ;  /* 0x0000000200dc7308 */ /* 0x0003e20000000800 */
[----:B------:R-:W-:Y:S02]  /*280e0*/  FMUL.FTZ R4, R0, R4 ;  /* 0x0000000400047220 */ /* 0x000fe40000410000 */
[----:B-1----:R-:W-:-:S05]  /*280f0*/  FFMA.FTZ R2, R63, R0, -R3 ;  /* 0x000000003f027223 */ /* 0x002fca0000010803 */
[----:B------:R1:W-:Y:S02]  /*28100*/  MUFU.EX2 R34, R2 ;  /* 0x0000000200227308 */ /* 0x0003e40000000800 */
[----:B-1----:R-:W-:-:S06]  /*28110*/  FFMA.FTZ R2, R93, R0, -R3 ;  /* 0x000000005d027223 */ /* 0x002fcc0000010803 */
[----:B------:R1:W-:Y:S02]  /*28120*/  MUFU.EX2 R118, R2 ;  /* 0x0000000200767308 */ /* 0x0003e40000000800 */
[----:B-1----:R-:W-:-:S06]  /*28130*/  FFMA.FTZ R2, R65, R0, -R3 ;  /* 0x0000000041027223 */ /* 0x002fcc0000010803 */
[----:B------:R1:W-:Y:S08]  /*28140*/  MUFU.EX2 R93, R2 ;  /* 0x00000002005d7308 */ /* 0x0003f00000000800 */
[----:B------:R-:W3:Y:S01]  /*28150*/  MUFU.EX2 R4, R4 ;  /* 0x0000000400047308 */ /* 0x000ee20000000800 */
[----:B-1----:R-:W-:-:S07]  /*28160*/  FFMA.FTZ R2, R94, R0, -R5 ;  /* 0x000000005e027223 */ /* 0x002fce0000010805 */
[----:B------:R1:W-:Y:S02]  /*28170*/  MUFU.EX2 R64, R2 ;  /* 0x0000000200407308 */ /* 0x0003e40000000800 */
[----:B-1----:R-:W-:-:S06]  /*28180*/  FFMA.FTZ R2, R66, R0, -R5 ;  /* 0x0000000042027223 */ /* 0x002fcc0000010805 */
[----:B------:R1:W1:Y:S01]  /*28190*/  MUFU.EX2 R94, R2 ;  /* 0x00000002005e7308 */ /* 0x0002620000000800 */
[----:B--2---:R-:W-:Y:S01]  /*281a0*/  F2FP.PACK_AB R8, R55, R89 ;  /* 0x000000593708723e */ /* 0x004fe200000000ff */
[-C--:B---3--:R-:W-:Y:S01]  /*281b0*/  FMUL.FTZ R158, R158, R4.reuse ;  /* 0x000000049e9e7220 */ /* 0x088fe20000410000 */
        /* <DEDUP_REMOVED lines=13> */
[----:B------:R-:W-:Y:S01]  /*28290*/  FMUL.FTZ R161, R161, R6 ;  /* 0x00000006a1a17220 */ /* 0x000fe20000410000 */
[----:B------:R-:W-:Y:S01]  /*282a0*/  HMMA.16816.F32 R48, R8, R26, R156 ;  /* 0x0000001a0830723c */ /* 0x000fe2000000189c */
[----:B-1----:R-:W-:-:S04]  /*282b0*/  FFMA.FTZ R2, R99, R0, -R3 ;  /* 0x0000000063027223 */ /* 0x002fc80000010803 */
[----:B------:R1:W-:Y:S03]  /*282c0*/  MUFU.EX2 R67, R2 ;  /* 0x0000000200437308 */ /* 0x0003e60000000800 */
[----:B------:R-:W-:Y:S01]  /*282d0*/  HMMA.16816.F32 R36, R8, R24, R160 ;  /* 0x000000180824723c */ /* 0x000fe200000018a0 */
[-C--:B------:R-:W-:Y:S02]  /*282e0*/  FMUL.FTZ R154, R154, R4.reuse ;  /* 0x000000049a9a7220 */ /* 0x080fe40000410000 */
[----:B------:R-:W-:Y:S02]  /*282f0*/  FMUL.FTZ R155, R155, R4 ;  /* 0x000000049b9b7220 */ /* 0x000fe40000410000 */
[-C--:B------:R-:W-:Y:S02]  /*28300*/  FMUL.FTZ R152, R152, R6.reuse ;  /* 0x0000000698987220 */ /* 0x080fe40000410000 */
[----:B------:R-:W-:-:S02]  /*28310*/  FMUL.FTZ R153, R153, R6 ;  /* 0x0000000699997220 */ /* 0x000fc40000410000 */
[-C--:B------:R-:W-:Y:S02]  /*28320*/  FMUL.FTZ R150, R150, R4.reuse ;  /* 0x0000000496967220 */ /* 0x080fe40000410000 */
[----:B------:R-:W-:Y:S02]  /*28330*/  FMUL.FTZ R151, R151, R4 ;  /* 0x0000000497977220 */ /* 0x000fe40000410000 */
[----:B------:R-:W-:Y:S02]  /*28340*/  FMUL.FTZ R148, R148, R6 ;  /* 0x0000000694947220 */ /* 0x000fe40000410000 */
[----:B-1----:R-:W-:Y:S02]  /*28350*/  FFMA.FTZ R2, R68, R0, -R3 ;  /* 0x0000000044027223 */ /* 0x002fe40000010803 */
[----:B------:R-:W-:Y:S02]  /*28360*/  FMUL.FTZ R149, R149, R6 ;  /* 0x0000000695957220 */ /* 0x000fe40000410000 */
[-C--:B------:R-:W-:Y:S01]  /*28370*/  FMUL.FTZ R170, R170, R4.reuse ;  /* 0x00000004aaaa7220 */ /* 0x080fe20000410000 */
[----:B------:R1:W-:Y:S01]  /*28380*/  MUFU.EX2 R157, R2 ;  /* 0x00000002009d7308 */ /* 0x0003e20000000800 */
[----:B------:R-:W-:-:S02]  /*28390*/  FMUL.FTZ R171, R171, R4 ;  /* 0x00000004abab7220 */ /* 0x000fc40000410000 */
[-C--:B------:R-:W-:Y:S02]  /*283a0*/  FMUL.FTZ R168, R168, R6.reuse ;  /* 0x00000006a8a87220 */ /* 0x080fe40000410000 */
[----:B------:R-:W-:Y:S02]  /*283b0*/  FMUL.FTZ R169, R169, R6 ;  /* 0x00000006a9a97220 */ /* 0x000fe40000410000 */
[-C--:B------:R-:W-:Y:S02]  /*283c0*/  FMUL.FTZ R166, R166, R4.reuse ;  /* 0x00000004a6a67220 */ /* 0x080fe40000410000 */
[----:B------:R-:W-:Y:S02]  /*283d0*/  FMUL.FTZ R167, R167, R4 ;  /* 0x00000004a7a77220 */ /* 0x000fe40000410000 */
[-C--:B------:R-:W-:Y:S02]  /*283e0*/  FMUL.FTZ R164, R164, R6.reuse ;  /* 0x00000006a4a47220 */ /* 0x080fe40000410000 */
[----:B------:R-:W-:Y:S01]  /*283f0*/  FMUL.FTZ R165, R165, R6 ;  /* 0x00000006a5a57220 */ /* 0x000fe20000410000 */
[----:B------:R-:W-:Y:S01]  /*28400*/  MOV R66, R34 ;  /* 0x0000002200427202 */ /* 0x000fe20000000f00 */
[----:B------:R-:W3:Y:S01]  /*28410*/  LDSM.16.MT88.4 R24, [R139+0xa800] ;  /* 0x00a800008b18783b */ /* 0x000ee20000004200 */
[----:B-1----:R-:W-:-:S04]  /*28420*/  FFMA.FTZ R2, R97, R0, -R3 ;  /* 0x0000000061027223 */ /* 0x002fc80000010803 */
[----:B------:R1:W-:Y:S01]  /*28430*/  MUFU.EX2 R160, R2 ;  /* 0x0000000200a07308 */ /* 0x0003e20000000800 */
[----:B------:R-:W-:Y:S01]  /*28440*/  MOV R53, R33 ;  /* 0x0000002100357202 */ /* 0x000fe20000000f00 */
[----:B------:R-:W-:Y:S01]  /*28450*/  HMMA.16816.F32 R56, R8, R16, R152 ;  /* 0x000000100838723c */ /* 0x000fe20000001898 */
[----:B----4-:R-:W-:Y:S02]  /*28460*/  MOV R54, R32 ;  /* 0x0000002000367202 */ /* 0x010fe40000000f00 */
[----:B------:R-:W4:Y:S01]  /*28470*/  LDSM.16.MT88.4 R32, [R182+0xa800] ;  /* 0x00a80000b620783b */ /* 0x000f220000004200 */
[----:B-1----:R-:W-:-:S04]  /*28480*/  FFMA.FTZ R2, R100, R0, -R5 ;  /* 0x0000000064027223 */ /* 0x002fc80000010805 */
[----:B------:R1:W-:Y:S01]  /*28490*/  MUFU.EX2 R156, R2 ;  /* 0x00000002009c7308 */ /* 0x0003e20000000800 */
[----:B------:R-:W-:Y:S01]  /*284a0*/  HMMA.16816.F32 R148, R8, R18, R148 ;  /* 0x000000120894723c */ /* 0x000fe20000001894 */
[----:B------:R-:W2:Y:S01]  /*284b0*/  LDSM.16.MT88.4 R16, [R180+0xa800] ;  /* 0x00a80000b410783b */ /* 0x000ea20000004200 */
[----:B-1----:R-:W-:-:S05]  /*284c0*/  FFMA.FTZ R2, R69, R0, -R5 ;  /* 0x0000000045027223 */ /* 0x002fca0000010805 */
[----:B------:R1:W1:Y:S01]  /*284d0*/  MUFU.EX2 R247, R2 ;  /* 0x0000000200f77308 */ /* 0x0002620000000800 */
[C---:B------:R-:W-:Y:S08]  /*284e0*/  HMMA.16816.F32 R28, R8.reuse, R12, R168 ;  /* 0x0000000c081c723c */ /* 0x040ff000000018a8 */
        /* <DEDUP_REMOVED lines=16> */
[C---:B------:R-:W-:Y:S08]  /*285f0*/  HMMA.16816.F32 R144, R8.reuse, R20, R144 ;  /* 0x000000140890723c */ /* 0x040ff00000001890 */
[----:B------:R-:W-:Y:S01]  /*28600*/  HMMA.16816.F32 R20, R8, R22, R140 ;  /* 0x000000160814723c */ /* 0x000fe2000000188c */
[----:B-1----:R-:W-:-:S04]  /*28610*/  FFMA.FTZ R2, R98, R0, -R3 ;  /* 0x0000000062027223 */ /* 0x002fc80000010803 */
[----:B------:R1:W-:Y:S02]  /*28620*/  MUFU.EX2 R235, R2 ;  /* 0x0000000200eb7308 */ /* 0x0003e40000000800 */
[----:B-1----:R-:W-:-:S06]  /*28630*/  FFMA.FTZ R2, R72, R0, -R3 ;  /* 0x0000000048027223 */ /* 0x002fcc0000010803 */
[----:B------:R1:W-:Y:S01]  /*28640*/  MUFU.EX2 R237, R2 ;  /* 0x0000000200ed7308 */ /* 0x0003e20000000800 */
[----:B------:R-:W-:Y:S02]  /*28650*/  F2FP.PACK_AB R8, R94, R64 ;  /* 0x000000405e08723e */ /* 0x000fe400000000ff */
[----:B------:R-:W-:Y:S01]  /*28660*/  F2FP.PACK_AB R9, R66, R220 ;  /* 0x000000dc4209723e */ /* 0x000fe200000000ff */
[----:B-1----:R-:W-:-:S04]  /*28670*/  FFMA.FTZ R2, R102, R0, -R3 ;  /* 0x0000000066027223 */ /* 0x002fc80000010803 */
[----:B------:R1:W-:Y:S01]  /*28680*/  MUFU.EX2 R233, R2 ;  /* 0x0000000200e97308 */ /* 0x0003e20000000800 */
[----:B--2---:R-:W-:Y:S02]  /*28690*/  F2FP.PACK_AB R10, R92, R65 ;  /* 0x000000415c0a723e */ /* 0x004fe400000000ff */
[----:B------:R-:W-:Y:S01]  /*286a0*/  F2FP.PACK_AB R11, R93, R118 ;  /* 0x000000765d0b723e */ /* 0x000fe200000000ff */
[----:B-1----:R-:W-:-:S04]  /*286b0*/  FFMA.FTZ R2, R103, R0, -R5 ;  /* 0x0000000067027223 */ /* 0x002fc80000010805 */
[----:B------:R1:W-:Y:S01]  /*286c0*/  MUFU.EX2 R231, R2 ;  /* 0x0000000200e77308 */ /* 0x0003e20000000800 */
[----:B------:R-:W-:Y:S01]  /*286d0*/  MOV R72, R227 ;  /* 0x000000e300487202 */ /* 0x000fe20000000f00 */
[----:B---3--:R-:W-:Y:S01]  /*286e0*/  HMMA.16816.F32 R28, R8, R24, R28 ;  /* 0x00000018081c723c */ /* 0x008fe2000000181c */
[----:B-1----:R-:W-:-:S05]  /*286f0*/  FFMA.FTZ R2, R73, R0, -R5 ;  /* 0x0000000049027223 */ /* 0x002fca0000010805 */
[----:B------:R1:W2:Y:S02]  /*28700*/  MUFU.EX2 R229, R2 ;  /* 0x0000000200e57308 */ /* 0x0002a40000000800 */
[----:B------:R-:W-:Y:S01]  /*28710*/  HMMA.16816.F32 R40, R8, R26, R40 ;  /* 0x0000001a0828723c */ /* 0x000fe20000001828 */
[----:B------:R-:W3:Y:S01]  /*28720*/  LDSM.16.MT88.4 R24, [R139+0xb000] ;  /* 0x00b000008b18783b */ /* 0x000ee20000004200 */
[----:B------:R-:W-:-:S06]  /*28730*/  MOV R73, R225 ;  /* 0x000000e100497202 */ /* 0x000fcc0000000f00 */
        /* <DEDUP_REMOVED lines=13> */
[----:B------:R-:W-:Y:S01]  /*28810*/  MOV R74, R220 ;  /* 0x000000dc004a7202 */ /* 0x000fe20000000f00 */
        /* <DEDUP_REMOVED lines=15> */
[----:B------:R-:W-:Y:S01]  /*28910*/  MOV R164, R45 ;  /* 0x0000002d00a47202 */ /* 0x000fe20000000f00 */
[----:B----4-:R-:W-:-:S04]  /*28920*/  FFMA.FTZ R2, R79, R0, -R5 ;  /* 0x000000004f027223 */ /* 0x010fc80000010805 */
        /* <DEDUP_REMOVED lines=18> */
[----:B------:R3:W1:Y:S01]  /*28a50*/  MUFU.EX2 R164, R2 ;  /* 0x0000000200a47308 */ /* 0x0006620000000800 */
[----:B------:R-:W-:-:S04]  /*28a60*/  MOV R163, R44 ;  /* 0x0000002c00a37202 */ /* 0x000fc80000000f00 */
        /* <DEDUP_REMOVED lines=13> */
[----:B------:R-:W-:Y:S02]  /*28b40*/  MOV R154, R159 ;  /* 0x0000009f009a7202 */ /* 0x000fe40000000f00 */
[----:B--2---:R-:W-:Y:S01]  /*28b50*/  F2FP.PACK_AB R8, R229, R231 ;  /* 0x000000e7e508723e */ /* 0x004fe200000000ff */
[----:B---3--:R-:W-:-:S04]  /*28b60*/  FFMA.FTZ R2, R120, R0, -R5 ;  /* 0x0000000078027223 */ /* 0x008fc80000010805 */
[----:B------:R2:W-:Y:S01]  /*28b70*/  MUFU.EX2 R160, R2 ;  /* 0x0000000200a07308 */ /* 0x0005e20000000800 */
[----:B------:R-:W-:Y:S02]  /*28b80*/  F2FP.PACK_AB R9, R237, R235 ;  /* 0x000000ebed09723e */ /* 0x000fe400000000ff */
        /* <DEDUP_REMOVED lines=8> */
[----:B------:R-:W-:Y:S02]  /*28c10*/  MOV R64, R54 ;  /* 0x0000003600407202 */ /* 0x000fe40000000f00 */
[----:B------:R-:W-:Y:S02]  /*28c20*/  MOV R91, R53 ;  /* 0x00000035005b7202 */ /* 0x000fe40000000f00 */
[----:B------:R-:W-:-:S03]  /*28c30*/  MOV R82, R157 ;  /* 0x0000009d00527202 */ /* 0x000fc60000000f00 */
[C---:B------:R-:W-:Y:S01]  /*28c40*/  HMMA.16816.F32 R52, R8.reuse, R24, R28 ;  /* 0x000000180834723c */ /* 0x040fe2000000181c */
[----:B------:R-:W3:Y:S04]  /*28c50*/  LDSM.16.MT88.4 R28, [R139+0xc000] ;  /* 0x00c000008b1c783b */ /* 0x000ee80000004200 */
[----:B------:R-:W3:Y:S01]  /*28c60*/  LDSM.16.MT88.4 R24, [R182+0xc000] ;  /* 0x00c00000b618783b */ /* 0x000ee20000004200 */
[-CC-:B--2---:R-:W-:Y:S02]  /*28c70*/  FFMA.FTZ R2, R121, R0.reuse, -R5.reuse ;  /* 0x0000000079027223 */ /* 0x184fe40000010805 */
[C---:B-1----:R-:W-:Y:S02]  /*28c80*/  HMMA.16816.F32 R44, R8.reuse, R32, R36 ;  /* 0x00000020082c723c */ /* 0x042fe40000001824 */
[----:B------:R1:W-:Y:S06]  /*28c90*/  MUFU.EX2 R158, R2 ;  /* 0x00000002009e7308 */ /* 0x0003ec0000000800 */
[C---:B------:R-:W-:Y:S08]  /*28ca0*/  HMMA.16816.F32 R40, R8.reuse, R34, R48 ;  /* 0x000000220828723c */ /* 0x040ff00000001830 */
[----:B------:R-:W-:Y:S01]  /*28cb0*/  HMMA.16816.F32 R36, R8, R16, R56 ;  /* 0x000000100824723c */ /* 0x000fe20000001838 */
[----:B-1----:R-:W-:-:S04]  /*28cc0*/  FFMA.FTZ R2, R84, R0, -R5 ;  /* 0x0000000054027223 */ /* 0x002fc80000010805 */
[----:B------:R1:W2:Y:S03]  /*28cd0*/  MUFU.EX2 R157, R2 ;  /* 0x00000002009d7308 */ /* 0x0002a60000000800 */
[C---:B------:R-:W-:Y:S01]  /*28ce0*/  HMMA.16816.F32 R68, R8.reuse, R18, R68 ;  /* 0x000000120844723c */ /* 0x040fe20000001844 */
[----:B------:R-:W2:Y:S07]  /*28cf0*/  LDSM.16.MT88.4 R16, [R180+0xc000] ;  /* 0x00c00000b410783b */ /* 0x000eae0000004200 */
[----:B------:R-:W-:Y:S01]  /*28d00*/  HMMA.16816.F32 R32, R8, R12, R144 ;  /* 0x0000000c0820723c */ /* 0x000fe20000001890 */
[----:B-1----:R-:W-:-:S07]  /*28d10*/  FFMA.FTZ R2, R85, R0, -R3 ;  /* 0x0000000055027223 */ /* 0x002fce0000010803 */
[----:B------:R-:W-:Y:S01]  /*28d20*/  HMMA.16816.F32 R20, R8, R14, R20 ;  /* 0x0000000e0814723c */ /* 0x000fe20000001814 */
[----:B------:R-:W1:Y:S01]  /*28d30*/  LDSM.16.MT88.4 R12, [R181+0xc000] ;  /* 0x00c00000b50c783b */ /* 0x000e620000004200 */
[----:B------:R-:W-:Y:S02]  /*28d40*/  MOV R85, R156 ;  /* 0x0000009c00557202 */ /* 0x000fe40000000f00 */
[----:B------:R3:W1:Y:S01]  /*28d50*/  MUFU.EX2 R156, R2 ;  /* 0x00000002009c7308 */ /* 0x0006620000000800 */
[----:B------:R-:W-:Y:S02]  /*28d60*/  MOV R84, R155 ;  /* 0x0000009b00547202 */ /* 0x000fe40000000f00 */
[----:B------:R-:W-:Y:S01]  /*28d70*/  MOV R143, R154 ;  /* 0x0000009a008f7202 */ /* 0x000fe20000000f00 */
[----:B---3--:R-:W-:-:S04]  /*28d80*/  FFMA.FTZ R2, R124, R0, -R3 ;  /* 0x000000007c027223 */ /* 0x008fc80000010803 */
[----:B------:R3:W-:Y:S01]  /*28d90*/  MUFU.EX2 R155, R2 ;  /* 0x00000002009b7308 */ /* 0x0007e20000000800 */
[----:B------:R-:W-:Y:S01]  /*28da0*/  MOV R99, R153 ;  /* 0x0000009900637202 */ /* 0x000fe20000000f00 */
[----:B---3--:R-:W-:-:S06]  /*28db0*/  FFMA.FTZ R2, R86, R0, -R3 ;  /* 0x0000000056027223 */ /* 0x008fcc0000010803 */
[----:B------:R3:W-:Y:S01]  /*28dc0*/  MUFU.EX2 R154, R2 ;  /* 0x00000002009a7308 */ /* 0x0007e20000000800 */
[----:B------:R-:W-:Y:S02]  /*28dd0*/  MOV R86, R67 ;  /* 0x0000004300567202 */ /* 0x000fe40000000f00 */
[----:B------:R-:W-:Y:S01]  /*28de0*/  MOV R67, R152 ;  /* 0x0000009800437202 */ /* 0x000fe20000000f00 */
[----:B---3--:R-:W-:-:S04]  /*28df0*/  FFMA.FTZ R2, R126, R0, -R3 ;  /* 0x000000007e027223 */ /* 0x008fc80000010803 */
[----:B------:R3:W-:Y:S01]  /*28e00*/  MUFU.EX2 R153, R2 ;  /* 0x0000000200997308 */ /* 0x0007e20000000800 */
[----:B----4-:R-:W-:Y:S02]  /*28e10*/  F2FP.PACK_AB R8, R167, R168 ;  /* 0x000000a8a708723e */ /* 0x010fe400000000ff */
[----:B------:R-:W-:Y:S02]  /*28e20*/  F2FP.PACK_AB R9, R171, R170 ;  /* 0x000000aaab09723e */ /* 0x000fe400000000ff */
[----:B------:R-:W-:Y:S01]  /*28e30*/  F2FP.PACK_AB R10, R165, R166 ;  /* 0x000000a6a50a723e */ /* 0x000fe200000000ff */
[----:B---3--:R-:W-:-:S04]  /*28e40*/  FFMA.FTZ R2, R128, R0, -R5 ;  /* 0x0000000080027223 */ /* 0x008fc80000010805 */
[----:B------:R3:W-:Y:S01]  /*28e50*/  MUFU.EX2 R152, R2 ;  /* 0x0000000200987308 */ /* 0x0007e20000000800 */
[----:B------:R-:W-:Y:S01]  /*28e60*/  F2FP.PACK_AB R11, R164, R169 ;  /* 0x000000a9a40b723e */ /* 0x000fe200000000ff */
[----:B---3--:R-:W-:-:S06]  /*28e70*/  FFMA.FTZ R2, R87, R0, -R5 ;  /* 0x0000000057027223 */ /* 0x008fcc0000010805 */
[----:B------:R3:W4:Y:S01]  /*28e80*/  MUFU.EX2 R150, R2 ;  /* 0x0000000200967308 */ /* 0x0007220000000800 */
[----:B------:R-:W-:Y:S01]  /*28e90*/  HMMA.16816.F32 R48, R8, R28, R52 ;  /* 0x0000001c0830723c */ /* 0x000fe20000001834 */
[----:B---3--:R-:W-:-:S06]  /*28ea0*/  FFMA.FTZ R2, R129, R0, -R5 ;  /* 0x0000000081027223 */ /* 0x008fcc0000010805 */
[----:B------:R3:W-:Y:S01]  /*28eb0*/  MUFU.EX2 R149, R2 ;  /* 0x0000000200957308 */ /* 0x0007e20000000800 */
[C---:B------:R-:W-:Y:S08]  /*28ec0*/  HMMA.16816.F32 R44, R8.reuse, R24, R44 ;  /* 0x00000018082c723c */ /* 0x040ff0000000182c */
[----:B------:R-:W-:Y:S01]  /*28ed0*/  HMMA.16816.F32 R52, R8, R26, R40 ;  /* 0x0000001a0834723c */ /* 0x000fe20000001828 */
[----:B------:R-:W4:Y:S01]  /*28ee0*/  LDSM.16.MT88.4 R24, [R182+0xc800] ;  /* 0x00c80000b618783b */ /* 0x000f220000004200 */
[----:B---3--:R-:W-:-:S06]  /*28ef0*/  FFMA.FTZ R2, R88, R0, -R5 ;  /* 0x0000000058027223 */ /* 0x008fcc0000010805 */
[C---:B--2---:R-:W-:Y:S01]  /*28f00*/  HMMA.16816.F32 R36, R8.reuse, R16, R36 ;  /* 0x000000100824723c */ /* 0x044fe20000001824 */
[----:B------:R2:W3:Y:S07]  /*28f10*/  MUFU.EX2 R151, R2 ;  /* 0x0000000200977308 */ /* 0x0004ee0000000800 */
[C---:B------:R-:W-:Y:S01]  /*28f20*/  HMMA.16816.F32 R68, R8.reuse, R18, R68 ;  /* 0x000000120844723c */ /* 0x040fe20000001844 */
[----:B------:R-:W3:Y:S07]  /*28f30*/  LDSM.16.MT88.4 R16, [R180+0xc800] ;  /* 0x00c80000b410783b */ /* 0x000eee0000004200 */
[----:B-1----:R-:W-:Y:S01]  /*28f40*/  HMMA.16816.F32 R32, R8, R12, R32 ;  /* 0x0000000c0820723c */ /* 0x002fe20000001820 */
[----:B--2---:R-:W-:-:S07]  /*28f50*/  FFMA.FTZ R2, R90, R0, -R3 ;  /* 0x000000005a027223 */ /* 0x004fce0000010803 */
[C---:B------:R-:W-:Y:S01]  /*28f60*/  HMMA.16816.F32 R20, R8.reuse, R14, R20 ;  /* 0x0000000e0814723c */ /* 0x040fe20000001814 */
[----:B------:R-:W1:Y:S01]  /*28f70*/  LDSM.16.MT88.4 R12, [R181+0xc800] ;  /* 0x00c80000b50c783b */ /* 0x000e620000004200 */
[----:B------:R2:W1:Y:S06]  /*28f80*/  MUFU.EX2 R148, R2 ;  /* 0x0000000200947308 */ /* 0x00046c0000000800 */
        /* <DEDUP_REMOVED lines=12> */
[----:B------:R-:W-:Y:S02]  /*29050*/  MOV R174, R143 ;  /* 0x0000008f00ae7202 */ /* 0x000fe40000000f00 */
[----:B------:R-:W-:Y:S02]  /*29060*/  F2FP.PACK_AB R10, R157, R158 ;  /* 0x0000009e9d0a723e */ /* 0x000fe400000000ff */
[----:B------:R-:W-:Y:S01]  /*29070*/  F2FP.PACK_AB R11, R156, R161 ;  /* 0x000000a19c0b723e */ /* 0x000fe200000000ff */
[----:B--2---:R-:W-:-:S04]  /*29080*/  FFMA.FTZ R2, R104, R0, -R5 ;  /* 0x0000000068027223 */ /* 0x004fc80000010805 */
[----:B------:R2:W1:Y:S02]  /*29090*/  MUFU.EX2 R143, R2 ;  /* 0x00000002008f7308 */ /* 0x0004640000000800 */
[----:B----4-:R-:W-:Y:S01]  /*290a0*/  HMMA.16816.F32 R44, R8, R24, R44 ;  /* 0x00000018082c723c */ /* 0x010fe2000000182c */
[----:B--2---:R-:W-:-:S05]  /*290b0*/  FFMA.FTZ R2, R175, R0, -R5 ;  /* 0x00000000af027223 */ /* 0x004fca0000010805 */
        /* <DEDUP_REMOVED lines=31> */
[----:B------:R-:W-:Y:S01]  /*292b0*/  MOV R194, R118 ;  /* 0x0000007600c27202 */ /* 0x000fe20000000f00 */
[----:B---3--:R-:W-:-:S04]  /*292c0*/  FFMA.FTZ R2, R196, R0, -R5 ;  /* 0x00000000c4027223 */ /* 0x008fc80000010805 */
        /* <DEDUP_REMOVED lines=63> */
[----:B------:R-:W-:Y:S01]  /*296c0*/  HMMA.16816.F32 R40, R8, R32, R40 ;  /* 0x000000200828723c */ /* 0x000fe20000001828 */
[----:B---3--:R-:W-:-:S05]  /*296d0*/  FFMA.FTZ R2, R212, R0, -R5 ;  /* 0x00000000d4027223 */ /* 0x008fca0000010805 */
        /* <DEDUP_REMOVED lines=18> */
[----:B---3--:R-:W-:-:S05]  /*29800*/  FFMA.FTZ R2, R173, R0, -R3 ;  /* 0x00000000ad027223 */ /* 0x008fca0000010803 */
[----:B------:R3:W-:Y:S02]  /*29810*/  MUFU.EX2 R101, R2 ;  /* 0x0000000200657308 */ /* 0x0007e40000000800 */
[----:B---3--:R-:W-:-:S06]  /*29820*/  FFMA.FTZ R2, R216, R0, -R3 ;  /* 0x00000000d8027223 */ /* 0x008fcc0000010803 */
        /* <DEDUP_REMOVED lines=57> */
[----:B------:R-:W-:Y:S02]  /*29bc0*/  MOV R192, R66 ;  /* 0x0000004200c07202 */ /* 0x000fe40000000f00 */
[----:B------:R-:W-:-:S05]  /*29bd0*/  MOV R179, R85 ;  /* 0x0000005500b37202 */ /* 0x000fca0000000f00 */
[----:B------:R-:W-:Y:S01]  /*29be0*/  HMMA.16816.F32 R40, R8, R36, R40 ;  /* 0x000000240828723c */ /* 0x000fe20000001828 */
[----:B-1----:R-:W-:-:S07]  /*29bf0*/  FFMA.FTZ R2, R197, R0, -R3 ;  /* 0x00000000c5027223 */ /* 0x002fce0000010803 */
[C---:B------:R-:W-:Y:S01]  /*29c00*/  HMMA.16816.F32 R44, R8.reuse, R38, R44 ;  /* 0x00000026082c723c */ /* 0x040fe2000000182c */
[----:B------:R-:W1:Y:S01]  /*29c10*/  LDSM.16.MT88.4 R36, [R182+0xf800] ;  /* 0x00f80000b624783b */ /* 0x000e620000004200 */
[----:B------:R2:W1:Y:S06]  /*29c20*/  MUFU.EX2 R87, R2 ;  /* 0x0000000200577308 */ /* 0x00046c0000000800 */
[----:B---3--:R-:W-:Y:S01]  /*29c30*/  HMMA.16816.F32 R60, R8, R12, R48 ;  /* 0x0000000c083c723c */ /* 0x008fe20000001830 */
[----:B------:R-:W-:Y:S01]  /*29c40*/  FFMA.FTZ R6, R119, R6, R200 ;  /* 0x0000000677067223 */ /* 0x000fe200000100c8 */
[----:B------:R-:W-:-:S06]  /*29c50*/  MOV R200, R192 ;  /* 0x000000c000c87202 */ /* 0x000fcc0000000f00 */
[C---:B------:R-:W-:Y:S01]  /*29c60*/  HMMA.16816.F32 R48, R8.reuse, R14, R20 ;  /* 0x0000000e0830723c */ /* 0x040fe20000001814 */
[----:B------:R-:W3:Y:S01]  /*29c70*/  LDSM.16.MT88.4 R12, [R181+0xf800] ;  /* 0x00f80000b50c783b */ /* 0x000ee20000004200 */
[----:B--2---:R-:W-:Y:S01]  /*29c80*/  FFMA.FTZ R2, R232, R0, -R3 ;  /* 0x00000000e8027223 */ /* 0x004fe20000010803 */
[----:B------:R-:W-:Y:S02]  /*29c90*/  MOV R192, R86 ;  /* 0x0000005600c07202 */ /* 0x000fe40000000f00 */
[----:B------:R-:W-:Y:S01]  /*29ca0*/  LDSM.16.MT88.4 R20, [R182+0x10000] ;  /* 0x01000000b614783b */ /* 0x000fe20000004200 */
[----:B------:R2:W-:Y:S01]  /*29cb0*/  MUFU.EX2 R85, R2 ;  /* 0x0000000200557308 */ /* 0x0005e20000000800 */
[----:B------:R-:W-:Y:S01]  /*29cc0*/  MOV R202, R64 ;  /* 0x0000004000ca7202 */ /* 0x000fe20000000f00 */
[----:B------:R-:W-:Y:S01]  /*29cd0*/  HMMA.16816.F32 R56, R8, R16, R56 ;  /* 0x000000100838723c */ /* 0x000fe20000001838 */
[----:B------:R-:W-:Y:S02]  /*29ce0*/  MOV R119, R194 ;  /* 0x000000c200777202 */ /* 0x000fe40000000f00 */
[----:B------:R-:W-:-:S05]  /*29cf0*/  MOV R194, R174 ;  /* 0x000000ae00c27202 */ /* 0x000fca0000000f00 */
[----:B------:R-:W-:Y:S01]  /*29d00*/  HMMA.16816.F32 R68, R8, R18, R68 ;  /* 0x000000120844723c */ /* 0x000fe20000001844 */
[----:B------:R-:W1:Y:S01]  /*29d10*/  LDSM.16.MT88.4 R16, [R139+0x10000] ;  /* 0x010000008b10783b */ /* 0x000e620000004200 */
[----:B--2---:R-:W-:-:S04]  /*29d20*/  FFMA.FTZ R2, R201, R0, -R3 ;  /* 0x00000000c9027223 */ /* 0x004fc80000010803 */
[----:B------:R2:W-:Y:S01]  /*29d30*/  MUFU.EX2 R86, R2 ;  /* 0x0000000200567308 */ /* 0x0005e20000000800 */
[----:B------:R-:W-:Y:S01]  /*29d40*/  MOV R174, R84 ;  /* 0x0000005400ae7202 */ /* 0x000fe20000000f00 */
[----:B------:R-:W-:Y:S01]  /*29d50*/  FFMA.FTZ R4, R202, R4, R122 ;  /* 0x00000004ca047223 */ /* 0x000fe2000001007a */
[----:B------:R-:W-:Y:S02]  /*29d60*/  MOV R125, R83 ;  /* 0x00000053007d7202 */ /* 0x000fe40000000f00 */
[----:B------:R-:W-:Y:S01]  /*29d70*/  F2FP.PACK_AB R8, R97, R98 ;  /* 0x000000626108723e */ /* 0x000fe200000000ff */
[----:B------:R-:W-:Y:S01]  /*29d80*/  FADD.FTZ R4, R205, R4 ;  /* 0x00000004cd047221 */ /* 0x000fe20000010000 */
[----:B------:R-:W-:Y:S01]  /*29d90*/  F2FP.PACK_AB R9, R101, R99 ;  /* 0x000000636509723e */ /* 0x000fe200000000ff */
[----:B--2---:R-:W-:-:S04]  /*29da0*/  FFMA.FTZ R2, R234, R0, -R3 ;  /* 0x00000000ea027223 */ /* 0x004fc80000010803 */
[----:B------:R2:W-:Y:S01]  /*29db0*/  MUFU.EX2 R84, R2 ;  /* 0x0000000200547308 */ /* 0x0005e20000000800 */
[----:B------:R-:W-:Y:S02]  /*29dc0*/  F2FP.PACK_AB R10, R95, R96 ;  /* 0x000000605f0a723e */ /* 0x000fe400000000ff */
[----:B------:R-:W-:Y:S01]  /*29dd0*/  F2FP.PACK_AB R11, R7, R100 ;  /* 0x00000064070b723e */ /* 0x000fe200000000ff */
[----:B------:R-:W-:Y:S01]  /*29de0*/  FADD.FTZ R6, R194, R6 ;  /* 0x00000006c2067221 */ /* 0x000fe20000010000 */
[----:B------:R-:W-:Y:S01]  /*29df0*/  MOV R123, R81 ;  /* 0x00000051007b7202 */ /* 0x000fe20000000f00 */
[----:B------:R-:W-:Y:S01]  /*29e00*/  FADD.FTZ R4, R125, R4 ;  /* 0x000000047d047221 */ /* 0x000fe20000010000 */
[----:B------:R-:W-:Y:S02]  /*29e10*/  MOV R204, R73 ;  /* 0x0000004900cc7202 */ /* 0x000fe40000000f00 */
[----:B------:R-:W-:Y:S01]  /*29e20*/  MOV R194, R192 ;  /* 0x000000c000c27202 */ /* 0x000fe20000000f00 */
[----:B--2---:R-:W-:Y:S01]  /*29e30*/  FFMA.FTZ R2, R236, R0, -R5 ;  /* 0x00000000ec027223 */ /* 0x004fe20000010805 */
[----:B------:R-:W-:-:S03]  /*29e40*/  MOV R192, R179 ;  /* 0x000000b300c07202 */ /* 0x000fc60000000f00 */
[----:B------:R2:W-:Y:S01]  /*29e50*/  MUFU.EX2 R83, R2 ;  /* 0x0000000200537308 */ /* 0x0005e20000000800 */
[----:B------:R-:W-:Y:S01]  /*29e60*/  MOV R81, R72 ;  /* 0x0000004800517202 */ /* 0x000fe20000000f00 */
[----:B------:R-:W-:Y:S01]  /*29e70*/  FADD.FTZ R6, R123, R6 ;  /* 0x000000067b067221 */ /* 0x000fe20000010000 */
[----:B------:R-:W-:Y:S02]  /*29e80*/  MOV R179, R82 ;  /* 0x0000005200b37202 */ /* 0x000fe40000000f00 */
[----:B------:R-:W-:Y:S02]  /*29e90*/  MOV R172, R67 ;  /* 0x0000004300ac7202 */ /* 0x000fe40000000f00 */
[----:B------:R-:W-:Y:S01]  /*29ea0*/  MOV R198, R65 ;  /* 0x0000004100c67202 */ /* 0x000fe20000000f00 */
[----:B------:R-:W-:Y:S01]  /*29eb0*/  FADD.FTZ R4, R204, R4 ;  /* 0x00000004cc047221 */ /* 0x000fe20000010000 */
[----:B------:R-:W-:Y:S01]  /*29ec0*/  HMMA.16816.F32 R64, R8, R24, R28 ;  /* 0x000000180840723c */ /* 0x000fe2000000181c */
[----:B------:R-:W-:Y:S01]  /*29ed0*/  MOV R122, R74 ;  /* 0x0000004a007a7202 */ /* 0x000fe20000000f00 */
[----:B--2---:R-:W-:-:S06]  /*29ee0*/  FFMA.FTZ R2, R203, R0, -R5 ;  /* 0x00000000cb027223 */ /* 0x004fcc0000010805 */
[----:B------:R-:W-:Y:S01]  /*29ef0*/  HMMA.16816.F32 R28, R8, R26, R32 ;  /* 0x0000001a081c723c */ /* 0x000fe20000001820 */
[----:B------:R2:W1:Y:S01]  /*29f00*/  MUFU.EX2 R82, R2 ;  /* 0x0000000200527308 */ /* 0x0004620000000800 */
[----:B------:R-:W-:Y:S01]  /*29f10*/  MOV R202, R75 ;  /* 0x0000004b00ca7202 */ /* 0x000fe20000000f00 */
[----:B------:R-:W-:Y:S02]  /*29f20*/  FADD.FTZ R6, R81, R6 ;  /* 0x0000000651067221 */ /* 0x000fe40000010000 */
[----:B--2---:R-:W-:-:S04]  /*29f30*/  FFMA.FTZ R2, R238, R0, -R5 ;  /* 0x00000000ee027223 */ /* 0x004fc80000010805 */
[----:B------:R2:W-:Y:S01]  /*29f40*/  MUFU.EX2 R81, R2 ;  /* 0x0000000200517308 */ /* 0x0005e20000000800 */
[C---:B-1----:R-:W-:Y:S01]  /*29f50*/  HMMA.16816.F32 R24, R8.reuse, R36, R40 ;  /* 0x000000240818723c */ /* 0x042fe20000001828 */
[----:B--2---:R-:W-:Y:S02]  /*29f60*/  FADD.FTZ R2, R122, R4 ;  /* 0x000000047a027221 */ /* 0x004fe40000010000 */
        /* <DEDUP_REMOVED lines=53> */
[C---:B----4-:R-:W-:Y:S01]  /*2a2c0*/  HMMA.16816.F32 R24, R8.reuse, R18, R48 ;  /* 0x000000120818723c */ /* 0x050fe20000001830 */
[----:B------:R-:W-:Y:S01]  /*2a2d0*/  FADD.FTZ R2, R162, R2 ;  /* 0x00000002a2027221 */ /* 0x000fe20000010000 */
[----:B------:R-:W-:Y:S06]  /*2a2e0*/  LDSM.16.MT88.4 R164, [R139+0x11800] ;  /* 0x011800008ba4783b */ /* 0x000fec0000004200 */
        /* <DEDUP_REMOVED lines=171> */
.L_x_4466:
[----:B--2---:R-:W-:Y:S05]  /*2ada0*/  @!P1 BRA `(.L_x_4477) ;  /* 0x00008b7000009947 */ /* 0x004fea0003800000 */
        /* <DEDUP_REMOVED lines=138> */
.L_x_4486:
[----:B---3--:R-:W2:Y:S01]  /*2b650*/  LDL.LU R36, [R1+0x8] ;  /* 0x0000080001247983 */ /* 0x008ea20000300800 */
        /* <DEDUP_REMOVED lines=78> */
.L_x_4479:
[----:B------:R-:W-:Y:S02]  /*2bb40*/  ULDC.64 UR4, c[0x0][0x118] ;  /* 0x0000460000047ab9 */ /* 0x000fe40000000a00 */
[----:B------:R-:W2:Y:S02]  /*2bb50*/  LD.E R0, [R6.64+0x40] ;  /* 0x0000400406007980 */ /* 0x000ea4000c101900 */
[----:B--2---:R-:W-:Y:S04]  /*2bb60*/  LEA R0, -R0, RZ, 0x8 ;  /* 0x000000ff00007211 */ /* 0x004fe800078e41ff */
[----:B------:R-:W-:Y:S02]  /*2bb70*/  SHF.R.S32.HI R2, RZ, 0x1f, R0 ;  /* 0x0000001fff027819 */ /* 0x000fe40000011400 */
.L_x_4480:
[----:B------:R-:W-:Y:S05]  /*2bb80*/  BSYNC B0 ;  /* 0x0000000000007941 */ /* 0x000fea0003800000 */
.L_x_4478:
        /* <DEDUP_REMOVED lines=189> */
[C---:B-----5:R-:W-:Y:S02]  /*2c760*/  IADD3 R2, R138.reuse, 0x6000, RZ ;  /* 0x000060008a027810 */ /* 0x060fe40007ffe0ff */
        /* <DEDUP_REMOVED lines=244> */
[-C--:B------:R-:W-:Y:S03]  /*2d6b0*/  FMUL.FTZ R49, R49, R0.reuse ;  /* 0x0000000031317220 */ /* 0x080fe60000410000 */
[----:B------:R-:W1:Y:S10]  /*2d6c0*/  MUFU.TANH R230, R28 ;  /* 0x0000001c00e67308 */ /* 0x000e740000002400 */
        /* <DEDUP_REMOVED lines=8> */
[----:B------:R-:W1:Y:S05]  /*2d750*/  MUFU.TANH R240, R33 ;  /* 0x0000002100f07308 */ /* 0x000e6a0000002400 */
        /* <DEDUP_REMOVED lines=11> */
[----:B------:R1:W1:Y:S05]  /*2d810*/  MUFU.TANH R205, R38 ;  /* 0x0000002600cd7308 */ /* 0x00026a0000002400 */
[-C--:B------:R-:W-:Y:S02]  /*2d820*/  FMUL.FTZ R64, R64, R0.reuse ;  /* 0x0000000040407220 */ /* 0x080fe40000410000 */
[-C--:B------:R-:W-:Y:S03]  /*2d830*/  FMUL.FTZ R65, R65, R0.reuse ;  /* 0x0000000041417220 */ /* 0x080fe60000410000 */
[----:B------:R2:W2:Y:S10]  /*2d840*/  MUFU.TANH R217, R39 ;  /* 0x0000002700d97308 */ /* 0x0004b40000002400 */
[----:B------:R3:W3:Y:S01]  /*2d850*/  MUFU.TANH R227, R40 ;  /* 0x0000002800e37308 */ /* 0x0006e20000002400 */
[C---:B-----5:R-:W-:Y:S03]  /*2d860*/  HMMA.16816.F32 R68, R172.reuse, R176, R68 ;  /* 0x000000b0ac44723c */ /* 0x060fe60000001844 */
[-C--:B-1----:R-:W-:Y:S06]  /*2d870*/  FMUL.FTZ R38, R67, R0.reuse ;  /* 0x0000000043267220 */ /* 0x082fec0000410000 */
[----:B------:R1:W1:Y:S01]  /*2d880*/  MUFU.TANH R204, R42 ;  /* 0x0000002a00cc7308 */ /* 0x0002620000002400 */
[C---:B------:R-:W-:Y:S01]  /*2d890*/  HMMA.16816.F32 R72, R172.reuse, R178, R72 ;  /* 0x000000b2ac48723c */ /* 0x040fe20000001848 */
[----:B------:R-:W5:Y:S02]  /*2d8a0*/  LDSM.16.M88.4 R176, [R183+0x4800] ;  /* 0x00480000b7b0783b */ /* 0x000f640000000200 */
[-C--:B--2---:R-:W-:Y:S06]  /*2d8b0*/  FMUL.FTZ R39, R66, R0.reuse ;  /* 0x0000000042277220 */ /* 0x084fec0000410000 */
[----:B------:R2:W2:Y:S03]  /*2d8c0*/  MUFU.TANH R216, R43 ;  /* 0x0000002b00d87308 */ /* 0x0004a60000002400 */
[-C--:B---3--:R-:W-:Y:S02]  /*2d8d0*/  FMUL.FTZ R40, R63, R0.reuse ;  /* 0x000000003f287220 */ /* 0x088fe40000410000 */
[-C--:B------:R-:W-:Y:S02]  /*2d8e0*/  FMUL.FTZ R37, R70, R0.reuse ;  /* 0x0000000046257220 */ /* 0x080fe40000410000 */
[-C--:B------:R-:W-:Y:S03]  /*2d8f0*/  FMUL.FTZ R36, R71, R0.reuse ;  /* 0x0000000047247220 */ /* 0x080fe60000410000 */
[----:B------:R3:W3:Y:S01]  /*2d900*/  MUFU.TANH R226, R44 ;  /* 0x0000002c00e27308 */ /* 0x0006e20000002400 */
[-C--:B------:R-:W-:Y:S02]  /*2d910*/  FMUL.FTZ R68, R68, R0.reuse ;  /* 0x0000000044447220 */ /* 0x080fe40000410000 */
[-C--:B------:R-:W-:Y:S02]  /*2d920*/  FMUL.FTZ R69, R69, R0.reuse ;  /* 0x0000000045457220 */ /* 0x080fe40000410000 */
[-C--:B-1----:R-:W-:Y:S02]  /*2d930*/  FMUL.FTZ R42, R62, R0.reuse ;  /* 0x000000003e2a7220 */ /* 0x082fe40000410000 */
[-C--:B------:R-:W-:Y:S02]  /*2d940*/  FMUL.FTZ R35, R74, R0.reuse ;  /* 0x000000004a237220 */ /* 0x080fe40000410000 */
[-C--:B------:R-:W-:Y:S01]  /*2d950*/  FMUL.FTZ R34, R75, R0.reuse ;  /* 0x000000004b227220 */ /* 0x080fe20000410000 */
[----:B------:R1:W1:Y:S01]  /*2d960*/  MUFU.TANH R237, R45 ;  /* 0x0000002d00ed7308 */ /* 0x0002620000002400 */
[-C--:B------:R-:W-:Y:S02]  /*2d970*/  FMUL.FTZ R72, R72, R0.reuse ;  /* 0x0000000048487220 */ /* 0x080fe40000410000 */
[-C--:B------:R-:W-:Y:S02]  /*2d980*/  FMUL.FTZ R73, R73, R0.reuse ;  /* 0x0000000049497220 */ /* 0x080fe40000410000 */
[-C--:B--2---:R-:W-:Y:S05]  /*2d990*/  FMUL.FTZ R43, R59, R0.reuse ;  /* 0x000000003b2b7220 */ /* 0x084fea0000410000 */
[----:B------:R2:W2:Y:S01]  /*2d9a0*/  MUFU.TANH R201, R46 ;  /* 0x0000002e00c97308 */ /* 0x0004a20000002400 */
[C---:B-----5:R-:W-:Y:S03]  /*2d9b0*/  HMMA.16816.F32 R76, R172.reuse, R176, R76 ;  /* 0x000000b0ac4c723c */ /* 0x060fe6000000184c */
[-C--:B---3--:R-:W-:Y:S06]  /*2d9c0*/  FMUL.FTZ R44, R58, R0.reuse ;  /* 0x000000003a2c7220 */ /* 0x088fec0000410000 */
[----:B------:R3:W3:Y:S01]  /*2d9d0*/  MUFU.TANH R203, R47 ;  /* 0x0000002f00cb7308 */ /* 0x0006e20000002400 */
[C---:B------:R-:W-:Y:S01]  /*2d9e0*/  HMMA.16816.F32 R80, R172.reuse, R178, R80 ;  /* 0x000000b2ac50723c */ /* 0x040fe20000001850 */
[----:B------:R-:W5:Y:S02]  /*2d9f0*/  LDSM.16.M88.4 R176, [R183+0x5000] ;  /* 0x00500000b7b0783b */ /* 0x000f640000000200 */
[-C--:B-1----:R-:W-:Y:S06]  /*2da00*/  FMUL.FTZ R45, R55, R0.reuse ;  /* 0x00000000372d7220 */ /* 0x082fec0000410000 */
[----:B------:R1:W1:Y:S03]  /*2da10*/  MUFU.TANH R214, R48 ;  /* 0x0000003000d67308 */ /* 0x0002660000002400 */
[-C--:B--2---:R-:W-:Y:S02]  /*2da20*/  FMUL.FTZ R46, R54, R0.reuse ;  /* 0x00000000362e7220 */ /* 0x084fe40000410000 */
[-C--:B------:R-:W-:Y:S02]  /*2da30*/  FMUL.FTZ R77, R77, R0.reuse ;  /* 0x000000004d4d7220 */ /* 0x080fe40000410000 */
[-C--:B------:R-:W-:Y:S03]  /*2da40*/  FMUL.FTZ R33, R78, R0.reuse ;  /* 0x000000004e217220 */ /* 0x080fe60000410000 */
[----:B------:R2:W2:Y:S01]  /*2da50*/  MUFU.TANH R213, R6 ;  /* 0x0000000600d57308 */ /* 0x0004a20000002400 */
[-C--:B------:R-:W-:Y:S02]  /*2da60*/  FMUL.FTZ R32, R79, R0.reuse ;  /* 0x000000004f207220 */ /* 0x080fe40000410000 */
[-C--:B------:R-:W-:Y:S02]  /*2da70*/  FMUL.FTZ R76, R76, R0.reuse ;  /* 0x000000004c4c7220 */ /* 0x080fe40000410000 */
[-C--:B---3--:R-:W-:Y:S02]  /*2da80*/  FMUL.FTZ R47, R51, R0.reuse ;  /* 0x00000000332f7220 */ /* 0x088fe40000410000 */
[-C--:B------:R-:W-:Y:S02]  /*2da90*/  FMUL.FTZ R31, R82, R0.reuse ;  /* 0x00000000521f7220 */ /* 0x080fe40000410000 */
[----:B------:R-:W-:Y:S01]  /*2daa0*/  FMUL.FTZ R30, R83, R0 ;  /* 0x00000000531e7220 */ /* 0x000fe20000410000 */
[----:B------:R3:W2:Y:S01]  /*2dab0*/  MUFU.TANH R225, R7 ;  /* 0x0000000700e17308 */ /* 0x0006a20000002400 */
[----:B------:R-:W-:Y:S01]  /*2dac0*/  MOV R83, R248 ;  /* 0x000000f800537202 */ /* 0x000fe20000000f00 */
[----:B------:R-:W-:Y:S01]  /*2dad0*/  FMUL.FTZ R80, R80, R0 ;  /* 0x0000000050507220 */ /* 0x000fe20000410000 */
[----:B------:R-:W-:Y:S01]  /*2dae0*/  MOV R248, R192 ;  /* 0x000000c000f87202 */ /* 0x000fe20000000f00 */
[-C--:B-1----:R-:W-:Y:S02]  /*2daf0*/  FMUL.FTZ R48, R50, R0.reuse ;  /* 0x0000000032307220 */ /* 0x082fe40000410000 */
[-C--:B------:R-:W-:Y:S04]  /*2db00*/  FMUL.FTZ R81, R81, R0.reuse ;  /* 0x0000000051517220 */ /* 0x080fe80000410000 */
[----:B------:R3:W1:Y:S01]  /*2db10*/  MUFU.TANH R235, R8 ;  /* 0x0000000800eb7308 */ /* 0x0006620000002400 */
[C---:B-----5:R-:W-:Y:S09]  /*2db20*/  HMMA.16816.F32 R84, R172.reuse, R176, R84 ;  /* 0x000000b0ac54723c */ /* 0x060ff20000001854 */
[----:B------:R3:W1:Y:S01]  /*2db30*/  MUFU.TANH R246, R9 ;  /* 0x0000000900f67308 */ /* 0x0006620000002400 */
[C---:B------:R-:W-:Y:S01]  /*2db40*/  HMMA.16816.F32 R88, R172.reuse, R178, R88 ;  /* 0x000000b2ac58723c */ /* 0x040fe20000001858 */
[----:B------:R-:W5:Y:S08]  /*2db50*/  LDSM.16.M88.4 R176, [R183+0x5800] ;  /* 0x00580000b7b0783b */ /* 0x000f700000000200 */
[----:B------:R3:W1:Y:S05]  /*2db60*/  MUFU.TANH R212, R10 ;  /* 0x0000000a00d47308 */ /* 0x00066a0000002400 */
[-C--:B------:R-:W-:Y:S02]  /*2db70*/  FMUL.FTZ R29, R86, R0.reuse ;  /* 0x00000000561d7220 */ /* 0x080fe40000410000 */
[----:B------:R-:W2:Y:S01]  /*2db80*/  LDL R86, [R1+0x154] ;  /* 0x0001540001567983 */ /* 0x000ea20000100800 */
[-C--:B------:R-:W-:Y:S02]  /*2db90*/  FMUL.FTZ R84, R84, R0.reuse ;  /* 0x0000000054547220 */ /* 0x080fe40000410000 */
        /* <DEDUP_REMOVED lines=8> */
[----:B------:R3:W1:Y:S01]  /*2dc20*/  MUFU.TANH R245, R13 ;  /* 0x0000000d00f57308 */ /* 0x0006620000002400 */
        /* <DEDUP_REMOVED lines=49> */
[----:B------:R-:W1:Y:S01]  /*2df40*/  MUFU.TANH R42, R42 ;  /* 0x0000002a002a7308 */ /* 0x000e620000002400 */
[C---:B------:R-:W-:Y:S01]  /*2df50*/  HMMA.16816.F32 R120, R172.reuse, R178, R120 ;  /* 0x000000b2ac78723c */ /* 0x040fe20000001878 */
[----:B------:R-:W5:Y:S01]  /*2df60*/  LDSM.16.M88.4 R176, [R183+0x7800] ;  /* 0x00780000b7b0783b */ /* 0x000f620000000200 */
[----:B------:R-:W-:Y:S07]  /*2df70*/  DEPBAR.LE SB0, 0x0 ;  /* 0x000080000000791a */ /* 0x000fee0000000000 */
[----:B------:R-:W1:Y:S01]  /*2df80*/  MUFU.TANH R40, R40 ;  /* 0x0000002800287308 */ /* 0x000e620000002400 */
[----:B------:R-:W-:Y:S04]  /*2df90*/  BAR.SYNC.DEFER_BLOCKING 0x0 ;  /* 0x0000000000007b1d */ /* 0x000fe80000010000 */
        /* <DEDUP_REMOVED lines=25> */
[----:B------:R-:W1:Y:S10]  /*2e130*/  MUFU.TANH R36, R36 ;  /* 0x0000002400247308 */ /* 0x000e740000002400 */
[----:B------:R3:W1:Y:S10]  /*2e140*/  MUFU.TANH R176, R72 ;  /* 0x0000004800b07308 */ /* 0x0006740000002400 */
[----:B------:R3:W1:Y:S01]  /*2e150*/  MUFU.TANH R177, R73 ;  /* 0x0000004900b17308 */ /* 0x0006620000002400 */
[----:B--2---:R-:W-:Y:S09]  /*2e160*/  ISETP.GT.AND P0, PT, R83, R86, PT ;  /* 0x000000565300720c */ /* 0x004ff20003f04270 */
[----:B------:R-:W2:Y:S10]  /*2e170*/  MUFU.TANH R35, R35 ;  /* 0x0000002300237308 */ /* 0x000eb40000002400 */
        /* <DEDUP_REMOVED lines=126> */
.L_x_4484:
[----:B------:R-:W2:Y:S02]  /*2e960*/  LD.E R0, [R2.64+0x38] ;  /* 0x0000380402007980 */ /* 0x000ea4000c101900 */
[----:B--2---:R-:W-:Y:S04]  /*2e970*/  LEA R0, -R0, RZ, 0x8 ;  /* 0x000000ff00007211 */ /* 0x004fe800078e41ff */
[----:B------:R-:W-:Y:S02]  /*2e980*/  SHF.R.S32.HI R6, RZ, 0x1f, R0 ;  /* 0x0000001fff067819 */ /* 0x000fe40000011400 */
.L_x_4485:
[----:B------:R-:W-:Y:S05]  /*2e990*/  BSYNC B0 ;  /* 0x0000000000007941 */ /* 0x000fea0003800000 */
.L_x_4483:
        /* <DEDUP_REMOVED lines=179> */
.L_x_4482:
[----:B--234-:R-:W-:Y:S05]  /*2f4d0*/  BSYNC B1 ;  /* 0x0000000000017941 */ /* 0x01cfea0003800000 */
.L_x_4481:
[----:B------:R-:W2:Y:S08]  /*2f4e0*/  S2R R0, SR_TID.X ;  /* 0x0000000000007919 */ /* 0x000eb00000002100 */
[----:B------:R3:W4:Y:S04]  /*2f4f0*/  LD.E R3, [R2.64+0xdc] ;  /* 0x0000dc0402037980 */ /* 0x000728000c101900 */
[----:B------:R-:W5:Y:S01]  /*2f500*/  LDL.LU R87, [R1+0xc] ;  /* 0x00000c0001577983 */ /* 0x000f620000300800 */
[----:B--2---:R-:W-:Y:S04]  /*2f510*/  SHF.L.U32 R0, R0, 0x1, RZ ;  /* 0x0000000100007819 */ /* 0x004fe800000006ff */
[----:B------:R-:W-:Y:S04]  /*2f520*/  LOP3.LUT R0, R0, 0x6, RZ, 0xc0, !PT ;  /* 0x0000000600007812 */ /* 0x000fe800078ec0ff */
[----:B------:R-:W-:Y:S04]  /*2f530*/  LEA R0, R83, R0, 0x8 ;  /* 0x0000000053007211 */ /* 0x000fe800078e40ff */
[----:B---3--:R-:W2:Y:S02]  /*2f540*/  I2F R2, R0 ;  /* 0x0000000000027306 */ /* 0x008ea40000201400 */
[CC--:B--2---:R-:W-:Y:S02]  /*2f550*/  FFMA.FTZ R69, R132.reuse, R2.reuse, R236 ;  /* 0x0000000284457223 */ /* 0x0c4fe400000100ec */
[----:B------:R-:W-:Y:S01]  /*2f560*/  FFMA.FTZ R41, R132, R2, R213 ;  /* 0x0000000284297223 */ /* 0x000fe200000100d5 */
[----:B------:R-:W-:Y:S06]  /*2f570*/  IADD3 R2, R0, 0x1, RZ ;  /* 0x0000000100027810 */ /* 0x000fec0007ffe0ff */
[----:B------:R-:W2:Y:S02]  /*2f580*/  I2F R2, R2 ;  /* 0x0000000200027306 */ /* 0x000ea40000201400 */
[CC--:B--2---:R-:W-:Y:S02]  /*2f590*/  FFMA.FTZ R72, R132.reuse, R2.reuse, R247 ;  /* 0x0000000284487223 */ /* 0x0c4fe400000100f7 */
[----:B-1----:R-:W-:Y:S01]  /*2f5a0*/  FFMA.FTZ R7, R132, R2, R225 ;  /* 0x0000000284077223 */ /* 0x002fe200000100e1 */
        /* <DEDUP_REMOVED lines=317> */
[C---:B----4-:R-:W-:Y:S02]  /*30980*/  FMUL.FTZ R6, R3.reuse, R2 ;  /* 0x0000000203067220 */ /* 0x050fe40000410000 */
        /* <DEDUP_REMOVED lines=81> */
[C---:B--2---:R-:W-:Y:S01]  /*30ea0*/  FMUL.FTZ R7, R0.reuse, R171 ;  /* 0x000000ab00077220 */ /* 0x044fe20000410000 */
[----:B------:R-:W-:Y:S01]  /*30eb0*/  MOV R171, R83 ;  /* 0x0000005300ab7202 */ /* 0x000fe20000000f00 */
        /* <DEDUP_REMOVED lines=75> */
[----:B-----5:R-:W-:Y:S01]  /*31370*/  FFMA.FTZ R0, R0, R87, R41 ;  /* 0x0000005700007223 */ /* 0x020fe20000010029 */
        /* <DEDUP_REMOVED lines=157> */
[--C-:B------:R-:W-:Y:S01]  /*31d50*/  FFMA.FTZ R37, R226, R3, -R38.reuse ;  /* 0x00000003e2257223 */ /* 0x100fe20000010826 */
[C---:B------:R-:W-:Y:S01]  /*31d60*/  HMMA.16816.F32 R8, R40.reuse, R46, R8 ;  /* 0x0000002e2808723c */ /* 0x040fe20000001808 */
[----:B------:R-:W1:Y:S02]  /*31d70*/  LDSM.16.MT88.4 R44, [R182+0xb000] ;  /* 0x00b00000b62c783b */ /* 0x000e640000004200 */
[----:B------:R2:W-:Y:S01]  /*31d80*/  MUFU.EX2 R75, R37 ;  /* 0x00000025004b7308 */ /* 0x0005e20000000800 */
[----:B------:R-:W-:Y:S01]  /*31d90*/  MOV R226, R171 ;  /* 0x000000ab00e27202 */ /* 0x000fe20000000f00 */
[-CC-:B--2---:R-:W-:Y:S08]  /*31da0*/  FFMA.FTZ R37, R114, R3.reuse, -R38.reuse ;  /* 0x0000000372257223 */ /* 0x184ff00000010826 */
[----:B------:R2:W4:Y:S01]  /*31db0*/  MUFU.EX2 R140, R37 ;  /* 0x00000025008c7308 */ /* 0x0005220000000800 */
[C---:B-1----:R-:W-:Y:S08]  /*31dc0*/  HMMA.16816.F32 R12, R40.reuse, R44, R12 ;  /* 0x0000002c280c723c */ /* 0x042ff0000000180c */
[C---:B------:R-:W-:Y:S01]  /*31dd0*/  HMMA.16816.F32 R16, R40.reuse, R46, R16 ;  /* 0x0000002e2810723c */ /* 0x040fe20000001810 */
[----:B------:R-:W1:Y:S03]  /*31de0*/  LDSM.16.MT88.4 R44, [R180+0xb000] ;  /* 0x00b00000b42c783b */ /* 0x000e660000004200 */
[-CC-:B--2---:R-:W-:Y:S01]  /*31df0*/  FFMA.FTZ R37, R214, R3.reuse, -R38.reuse ;  /* 0x00000003d6257223 */ /* 0x184fe20000010826 */
[----:B------:R-:W-:Y:S03]  /*31e00*/  MOV R214, R170 ;  /* 0x000000aa00d67202 */ /* 0x000fe60000000f00 */
[----:B------:R2:W-:Y:S01]  /*31e10*/  MUFU.EX2 R113, R37 ;  /* 0x0000002500717308 */ /* 0x0005e20000000800 */
[----:B------:R-:W-:Y:S03]  /*31e20*/  ISETP.GT.AND P0, PT, R226, R214, PT ;  /* 0x000000d6e200720c */ /* 0x000fe60003f04270 */
        /* <DEDUP_REMOVED lines=229> */
[-CC-:B------:R-:W-:Y:S03]  /*32c80*/  FFMA.FTZ R0, R216, R3.reuse, -R38.reuse ;  /* 0x00000003d8007223 */ /* 0x180fe60000010826 */
        /* <DEDUP_REMOVED lines=113> */
[----:B------:R-:W-:Y:S02]  /*333a0*/  FADD.FTZ R0, R147, R0 ;  /* 0x0000000093007221 */ /* 0x000fe40000010000 */
[----:B------:R-:W-:Y:S01]  /*333b0*/  FADD.FTZ R37, R141, R37 ;  /* 0x000000258d257221 */ /* 0x000fe20000010000 */
[----:B------:R-:W-:Y:S01]  /*333c0*/  F2FP.PACK_AB R141, R61, R62 ;  /* 0x0000003e3d8d723e */ /* 0x000fe200000000ff */
[C---:B---3--:R-:W-:Y:S03]  /*333d0*/  HMMA.16816.F32 R20, R40.reuse, R52, R20 ;  /* 0x000000342814723c */ /* 0x048fe60000001814 */
[-C--:B--2---:R-:W-:Y:S02]  /*333e0*/  FFMA.FTZ R39, R125, R3.reuse, -R38 ;  /* 0x000000037d277223 */ /* 0x084fe40000010826 */
[----:B------:R-:W-:Y:S02]  /*333f0*/  FADD.FTZ R0, R150, R0 ;  /* 0x0000000096007221 */ /* 0x000fe40000010000 */
[----:B------:R-:W-:Y:S01]  /*33400*/  FADD.FTZ R37, R131, R37 ;  /* 0x0000002583257221 */ /* 0x000fe20000010000 */
[----:B------:R-:W2:Y:S01]  /*33410*/  MUFU.EX2 R48, R39 ;  /* 0x0000002700307308 */ /* 0x000ea20000000800 */
[----:B------:R-:W-:Y:S01]  /*33420*/  FADD.FTZ R0, R152, R0 ;  /* 0x0000000098007221 */ /* 0x000fe20000010000 */
[----:B------:R-:W3:Y:S01]  /*33430*/  LDSM.16.MT88.4 R148, [R180+0x11800] ;  /* 0x01180000b494783b */ /* 0x000ee20000004200 */
        /* <DEDUP_REMOVED lines=9> */
[----:B------:R-:W-:Y:S01]  /*334d0*/  FADD.FTZ R0, R122, R0 ;  /* 0x000000007a007221 */ /* 0x000fe20000010000 */
[----:B--2---:R-:W-:Y:S01]  /*334e0*/  F2FP.PACK_AB R140, R48, R56 ;  /* 0x00000038308c723e */ /* 0x004fe200000000ff */
[-CC-:B------:R-:W-:Y:S02]  /*334f0*/  FFMA.FTZ R39, R128, R3.reuse, -R38.reuse ;  /* 0x0000000380277223 */ /* 0x180fe40000010826 */
[----:B------:R-:W-:Y:S02]  /*33500*/  FFMA.FTZ R38, R129, R3, -R38 ;  /* 0x0000000381267223 */ /* 0x000fe40000010826 */
[----:B------:R-:W-:Y:S02]  /*33510*/  FADD.FTZ R3, R108, R37 ;  /* 0x000000256c037221 */ /* 0x000fe40000010000 */
[----:B------:R-:W-:Y:S01]  /*33520*/  MUFU.EX2 R39, R39 ;  /* 0x0000002700277308 */ /* 0x000fe20000000800 */
[----:B------:R-:W-:Y:S02]  /*33530*/  FADD.FTZ R0, R102, R0 ;  /* 0x0000000066007221 */ /* 0x000fe40000010000 */
[----:B------:R-:W-:Y:S02]  /*33540*/  FADD.FTZ R3, R106, R3 ;  /* 0x000000036a037221 */ /* 0x000fe40000010000 */
[----:B------:R-:W-:Y:S02]  /*33550*/  FADD.FTZ R0, R99, R0 ;  /* 0x0000000063007221 */ /* 0x000fe40000010000 */
[----:B------:R-:W-:Y:S02]  /*33560*/  FADD.FTZ R3, R98, R3 ;  /* 0x0000000362037221 */ /* 0x000fe40000010000 */
[----:B------:R-:W-:Y:S01]  /*33570*/  FADD.FTZ R0, R101, R0 ;  /* 0x0000000065007221 */ /* 0x000fe20000010000 */
[----:B------:R-:W1:Y:S01]  /*33580*/  MUFU.EX2 R38, R38 ;  /* 0x0000002600267308 */ /* 0x000e620000000800 */
        /* <DEDUP_REMOVED lines=11> */
[----:B-1----:R-:W-:Y:S01]  /*33640*/  F2FP.PACK_AB R142, R38, R39 ;  /* 0x00000027268e723e */ /* 0x002fe200000000ff */
[----:B------:R-:W-:Y:S02]  /*33650*/  FADD.FTZ R3, R87, R3 ;  /* 0x0000000357037221 */ /* 0x000fe40000010000 */
        /* <DEDUP_REMOVED lines=44> */
.L_x_4477:
        /* <DEDUP_REMOVED lines=12> */
.L_x_4491:
        /* <DEDUP_REMOVED lines=9> */
.L_x_4492:
        /* <DEDUP_REMOVED lines=29> */
[C---:B------:R-:W-:Y:S01]  /*33c40*/  SHF.L.U32 R6, R4.reuse, 0x6, RZ ;  /* 0x0000000604067819 */ /* 0x040fe200000006ff */
[C---:B--2---:R-:W-:Y:S01]  /*33c50*/  FMUL.FTZ R171, R3.reuse, R171 ;  /* 0x000000ab03ab7220 */ /* 0x044fe20000410000 */
[----:B------:R-:W-:Y:S01]  /*33c60*/  LOP3.LUT R7, R4, 0x1, RZ, 0xc0, !PT ;  /* 0x0000000104077812 */ /* 0x000fe200078ec0ff */
[C---:B------:R-:W-:Y:S01]  /*33c70*/  FMUL.FTZ R170, R3.reuse, R170 ;  /* 0x000000aa03aa7220 */ /* 0x040fe20000410000 */
[----:B------:R-:W-:Y:S01]  /*33c80*/  LOP3.LUT R6, R6, 0x1c0, RZ, 0xc0, !PT ;  /* 0x000001c006067812 */ /* 0x000fe200078ec0ff */
[C---:B------:R-:W-:Y:S01]  /*33c90*/  FMUL.FTZ R167, R3.reuse, R167 ;  /* 0x000000a703a77220 */ /* 0x040fe20000410000 */
[----:B------:R-:W-:Y:S01]  /*33ca0*/  R2P PR, R4, 0x6 ;  /* 0x0000000604007804 */ /* 0x000fe20000000000 */
[C---:B------:R-:W-:Y:S01]  /*33cb0*/  FMUL.FTZ R166, R3.reuse, R166 ;  /* 0x000000a603a67220 */ /* 0x040fe20000410000 */
[----:B------:R-:W-:Y:S01]  /*33cc0*/  LEA.HI R6, R6, R6, RZ, 0x1d ;  /* 0x0000000606067211 */ /* 0x000fe200078fe8ff */
[----:B------:R-:W-:Y:S01]  /*33cd0*/  FMUL.FTZ R163, R3, R163 ;  /* 0x000000a303a37220 */ /* 0x000fe20000410000 */
[----:B------:R-:W-:Y:S01]  /*33ce0*/  ISETP.NE.U32.AND P0, PT, R7, 0x1, PT ;  /* 0x000000010700780c */ /* 0x000fe20003f05070 */
[----:B------:R-:W-:Y:S01]  /*33cf0*/  FMUL.FTZ R162, R3, R162 ;  /* 0x000000a203a27220 */ /* 0x000fe20000410000 */
[----:B------:R-:W-:Y:S01]  /*33d00*/  MOV R7, 0xffffffe0 ;  /* 0xffffffe000077802 */ /* 0x000fe20000000f00 */
[----:B------:R-:W-:Y:S01]  /*33d10*/  IMAD.U32 R5, R5, 0x2, R6 ;  /* 0x0000000205057824 */ /* 0x000fe200078e0006 */
[----:B------:R-:W-:Y:S01]  /*33d20*/  SEL R8, R8, 0xffffffc0, !P1 ;  /* 0xffffffc008087807 */ /* 0x000fe20004800000 */
[----:B------:R-:W-:Y:S01]  /*33d30*/  FMUL.FTZ R159, R3, R159 ;  /* 0x0000009f039f7220 */ /* 0x000fe20000410000 */
[----:B------:R-:W-:Y:S01]  /*33d40*/  SEL R7, R7, 0x20, !P0 ;  /* 0x0000002007077807 */ /* 0x000fe20004000000 */
[----:B------:R-:W-:Y:S01]  /*33d50*/  FMUL.FTZ R158, R3, R158 ;  /* 0x0000009e039e7220 */ /* 0x000fe20000410000 */
        /* <DEDUP_REMOVED lines=119> */
.L_x_4490:
[----:B-1----:R-:W-:Y:S05]  /*344d0*/  BSYNC B0 ;  /* 0x0000000000007941 */ /* 0x002fea0003800000 */
.L_x_4489:
        /* <DEDUP_REMOVED lines=37> */
[----:B------:R-:W-:Y:S05]  /*34730*/  @P6 RET.REL.NODEC R4 `(_ZN5flash24flash_fwd_splitkv_kernelI23Flash_fwd_kernel_traitsILi64ELi64ELi256ELi4ELb0ELb0EN7cutlass6half_tE19Flash_kernel_traitsILi64ELi64ELi256ELi4ES3_EELb1ELb0ELb1ELb0ELb0ELb1ELb1ELb1EEEvNS_16Flash_fwd_paramsE) ;  /* 0xfffcb8c004006950 */ /* 0x000fea0003c3ffff */
[----:B------:R-:W-:Y:S02]  /*34740*/  ULDC.64 UR4, c[0x0][0x118] ;  /* 0x0000460000047ab9 */ /* 0x000fe40000000a00 */
[----:B------:R2:W-:Y:S02]  /*34750*/  ST.E.128 [R2.64+0x3800], R20 ;  /* 0x0038001402007985 */ /* 0x0005e4000c101d04 */
[----:B-12---:R-:W-:-:S02]  /*34760*/  MOV R2, R9 ;  /* 0x0000000900027202 */ /* 0x006fc40000000f00 */
[----:B------:R-:W-:-:S04]  /*34770*/  MOV R3, 0x0 ;  /* 0x0000000000037802 */ /* 0x000fc80000000f00 */
[----:B------:R-:W-:Y:S05]  /*34780*/  RET.REL.NODEC R2 `(_ZN5flash24flash_fwd_splitkv_kernelI23Flash_fwd_kernel_traitsILi64ELi64ELi256ELi4ELb0ELb0EN7cutlass6half_tE19Flash_kernel_traitsILi64ELi64ELi256ELi4ES3_EELb1ELb0ELb1ELb0ELb0ELb1ELb1ELb1EEEvNS_16Flash_fwd_paramsE) ;  /* 0xfffcb87002007950 */ /* 0x000fea0003c3ffff */
.L_x_4487:
[----:B-1----:R1:W5:Y:S01]  /*34790*/  LDL R0, [R1+0x10] ;  /* 0x0000100001007983 */ /* 0x0023620000100800 */
[----:B------:R-:W-:Y:S02]  /*347a0*/  MOV R5, 0x2 ;  /* 0x0000000200057802 */ /* 0x000fe40000000f00 */
[----:B------:R-:W-:Y:S02]  /*347b0*/  MOV R4, 0x347d0 ;  /* 0x000347d000047802 */ /* 0x000fe40000000f00 */
[----:B-12--5:R-:W-:Y:S05]  /*347c0*/  CALL.REL.NOINC `($__internal_21_$__cuda_sm70_shflsync_bfly_p) ;  /* 0x0000012000007944 */ /* 0x026fea0003c00000 */
[----:B------:R-:W-:Y:S01]  /*347d0*/  MOV R0, R6 ;  /* 0x0000000600007202 */ /* 0x000fe20000000f00 */
[----:B------:R-:W-:Y:S05]  /*347e0*/  BRA `(.L_x_4491) ;  /* 0xfffff1f000007947 */ /* 0x000fea000383ffff */
.L_x_4488:
[----:B------:R-:W-:Y:S02]  /*347f0*/  MOV R5, 0x1 ;  /* 0x0000000100057802 */ /* 0x000fe40000000f00 */
[----:B------:R-:W-:Y:S02]  /*34800*/  MOV R4, 0x34820 ;  /* 0x0003482000047802 */ /* 0x000fe40000000f00 */
[----:B--2--5:R-:W-:Y:S05]  /*34810*/  CALL.REL.NOINC `($__internal_21_$__cuda_sm70_shflsync_bfly_p) ;  /* 0x000000d000007944 */ /* 0x024fea0003c00000 */
[----:B------:R-:W-:Y:S02]  /*34820*/  FADD.FTZ R10, R0, R6 ;  /* 0x00000006000a7221 */ /* 0x000fe40000010000 */
[----:B------:R1:W5:Y:S01]  /*34830*/  LDL R0, [R1+0xc] ;  /* 0x00000c0001007983 */ /* 0x0003620000100800 */
[----:B------:R-:W-:Y:S02]  /*34840*/  MOV R5, 0x2 ;  /* 0x0000000200057802 */ /* 0x000fe40000000f00 */
[----:B------:R-:W-:-:S02]  /*34850*/  MOV R4, 0x34870 ;  /* 0x0003487000047802 */ /* 0x000fc40000000f00 */
[----:B-1---5:R-:W-:Y:S05]  /*34860*/  CALL.REL.NOINC `($__internal_21_$__cuda_sm70_shflsync_bfly_p) ;  /* 0x0000008000007944 */ /* 0x022fea0003c00000 */
[----:B------:R-:W2:Y:S01]  /*34870*/  LDL.LU R0, [R1+0xc] ;  /* 0x00000c0001007983 */ /* 0x000ea20000300800 */
[----:B------:R-:W-:-:S02]  /*34880*/  MOV R5, 0x1 ;  /* 0x0000000100057802 */ /* 0x000fc40000000f00 */
[----:B------:R-:W-:Y:S01]  /*34890*/  MOV R4, 0x348d0 ;  /* 0x000348d000047802 */ /* 0x000fe20000000f00 */
[----:B--2---:R-:W-:-:S05]  /*348a0*/  FADD.FTZ R3, R0, R6 ;  /* 0x0000000600037221 */ /* 0x004fca0000010000 */
[----:B------:R-:W-:Y:S02]  /*348b0*/  MOV R0, R3 ;  /* 0x0000000300007202 */ /* 0x000fe40000000f00 */
[----:B------:R-:W-:Y:S05]  /*348c0*/  CALL.REL.NOINC `($__internal_21_$__cuda_sm70_shflsync_bfly_p) ;  /* 0x0000002000007944 */ /* 0x000fea0003c00000 */
[----:B------:R-:W-:Y:S01]  /*348d0*/  MOV R4, R6 ;  /* 0x0000000600047202 */ /* 0x000fe20000000f00 */
[----:B------:R-:W-:Y:S05]  /*348e0*/  BRA `(.L_x_4492) ;  /* 0xfffff18000007947 */ /* 0x000fea000383ffff */
        .weak           $__internal_21_$__cuda_sm70_shflsync_bfly_p
        .type           $__internal_21_$__cuda_sm70_shflsync_bfly_p,@function
        .size           $__internal_21_$__cuda_sm70_shflsync_bfly_p,(.L_x_7725 - $__internal_21_$__cuda_sm70_shflsync_bfly_p)
$__internal_21_$__cuda_sm70_shflsync_bfly_p:
[----:B------:R-:W-:Y:S04]  /*348f0*/  WARPSYNC R7 ;  /* 0x0000000700007348 */ /* 0x000fe80003800000 */
[----:B------:R1:W2:Y:S02]  /*34900*/  SHFL.BFLY PT, R6, R0, R5, R8 ;  /* 0x0c00000500067389 */ /* 0x0002a400000e0008 */
[----:B-1----:R-:W-:-:S04]  /*34910*/  MOV R5, 0x0 ;  /* 0x0000000000057802 */ /* 0x002fc80000000f00 */
[----:B--2---:R-:W-:Y:S05]  /*34920*/  RET.REL.NODEC R4 `(_ZN5flash24flash_fwd_splitkv_kernelI23Flash_fwd_kernel_traitsILi64ELi64ELi256ELi4ELb0ELb0EN7cutlass6half_tE19Flash_kernel_traitsILi64ELi64ELi256ELi4ES3_EELb1ELb0ELb1ELb0ELb0ELb1ELb1ELb1EEEvNS_16Flash_fwd_paramsE) ;  /* 0xfffcb6d004007950 */ /* 0x004fea0003c3ffff */
.L_x_4493:
        /* <DEDUP_REMOVED lines=13> */
.L_x_7725:


//--------------------- .text._ZN5flash32flash_fwd_splitkv_combine_kernelI23Flash_fwd_kernel_traitsILi64ELi64ELi128ELi4ELb0ELb0EN7cutlass6half_tE19Flash_kernel_traitsILi64ELi64ELi128ELi4ES3_EELi8ELi7ELb0EEEvNS_16Flash_fwd_paramsE --------------------------
	.section	.text._ZN5flash32flash_fwd_splitkv_combine_kernelI23Flash_fwd_kernel_traitsILi64ELi64ELi128ELi4ELb0ELb0EN7cutlass6half_tE19Flash_kernel_traitsILi64ELi64ELi128ELi4ES3_EELi8ELi7ELb0EEEvNS_16Flash_fwd_paramsE,"ax",@progbits
	.sectioninfo	@"SHI_REGISTERS=62"
	.align	128
        .global         _ZN5flash32flash_fwd_splitkv_combine_kernelI23Flash_fwd_kernel_traitsILi64ELi64ELi128ELi4ELb0ELb0EN7cutlass6half_tE19Flash_kernel_traitsILi64ELi64ELi128ELi4ES3_EELi8ELi7ELb0EEEvNS_16Flash_fwd_paramsE
        .type           _ZN5flash32flash_fwd_splitkv_combine_kernelI23Flash_fwd_kernel_traitsILi64ELi64ELi128ELi4ELb0ELb0EN7cutlass6half_tE19Flash_kernel_traitsILi64ELi64ELi128ELi4ES3_EELi8ELi7ELb0EEEvNS_16Flash_fwd_paramsE,@function
        .size           _ZN5flash32flash_fwd_splitkv_combine_kernelI23Flash_fwd_kernel_traitsILi64ELi64ELi128ELi4ELb0ELb0EN7cutlass6half_tE19Flash_kernel_traitsILi64ELi64ELi128ELi4ES3_EELi8ELi7ELb0EEEvNS_16Flash_fwd_paramsE,(.L_x_7726 - _ZN5flash32flash_fwd_splitkv_combine_kernelI23Flash_fwd_kernel_traitsILi64ELi64ELi128ELi4ELb0ELb0EN7cutlass6half_tE19Flash_kernel_traitsILi64ELi64ELi128ELi4ES3_EELi8ELi7ELb0EEEvNS_16Flash_fwd_paramsE)
        .other          _ZN5flash32flash_fwd_splitkv_combine_kernelI23Flash_fwd_kernel_traitsILi64ELi64ELi128ELi4ELb0ELb0EN7cutlass6half_tE19Flash_kernel_traitsILi64ELi64ELi128ELi4ES3_EELi8ELi7ELb0EEEvNS_16Flash_fwd_paramsE,@"STO_CUDA_ENTRY STV_DEFAULT"
_ZN5flash32flash_fwd_splitkv_combine_kernelI23Flash_fwd_kernel_traitsILi64ELi64ELi128ELi4ELb0ELb0EN7cutlass6half_tE19Flash_kernel_traitsILi64ELi64ELi128ELi4ES3_EELi8ELi7ELb0EEEvNS_16Flash_fwd_paramsE:
.text._ZN5flash32flash_fwd_splitkv_combine_kernelI23Flash_fwd_kernel_traitsILi64ELi64ELi128ELi4ELb0ELb0EN7cutlass6half_tE19Flash_kernel_traitsILi64ELi64ELi128ELi4ES3_EELi8ELi7ELb0EEEvNS_16Flash_fwd_paramsE:
        /* <DEDUP_REMOVED lines=23> */
[----:B------:R-:W-:Y:S05]  /*0170*/  CALL.REL.NOINC `($__internal_22_$__cuda_sm20_div_s64) ;  /* 0x00004dc000007944 */ /* 0x000fea0003c00000 */
[----:B------:R-:W-:Y:S02]  /*0180*/  MOV R8, R0 ;  /* 0x0000000000087202 */ /* 0x000fe40000000f00 */
[----:B------:R-:W-:Y:S01]  /*0190*/  MOV R9, R25 ;  /* 0x0000001900097202 */ /* 0x000fe20000000f00 */
[----:B------:R-:W-:Y:S05]  /*01a0*/  BRA `(.L_x_4495) ;  /* 0x0000013000007947 */ /* 0x000fea0003800000 */
.L_x_4494:
        /* <DEDUP_REMOVED lines=19> */
.L_x_4495:
        /* <DEDUP_REMOVED lines=17> */
.L_x_4497:
        /* <DEDUP_REMOVED lines=19> */
.L_x_4498:
[----:B------:R-:W-:Y:S05]  /*0520*/  BSYNC B0 ;  /* 0x0000000000007941 */ /* 0x000fea0003800000 */
.L_x_4496:
        /* <DEDUP_REMOVED lines=57> */
.L_x_4500:
        /* <DEDUP_REMOVED lines=19> */
.L_x_4501:
[----:B------:R-:W-:Y:S05]  /*09f0*/  BSYNC B0 ;  /* 0x0000000000007941 */ /* 0x000fea0003800000 */
.L_x_4499:
        /* <DEDUP_REMOVED lines=106> */
.L_x_4503:
        /* <DEDUP_REMOVED lines=19> */
.L_x_4504:
[----:B------:R-:W-:Y:S05]  /*11d0*/  BSYNC B0 ;  /* 0x0000000000007941 */ /* 0x000fea0003800000 */
.L_x_4502:
        /* <DEDUP_REMOVED lines=163> */
[----:B------:R-:W-:Y:S05]  /*1c10*/  CALL.REL.NOINC `($__internal_22_$__cuda_sm20_div_s64) ;  /* 0x0000332000007944 */ /* 0x000fea0003c00000 */
[----:B------:R-:W-:Y:S02]  /*1c20*/  MOV R42, R0 ;  /* 0x00000000002a7202 */ /* 0x000fe40000000f00 */
[----:B------:R-:W-:Y:S01]  /*1c30*/  MOV R43, R25 ;  /* 0x00000019002b7202 */ /* 0x000fe20000000f00 */
[----:B------:R-:W-:Y:S05]  /*1c40*/  BRA `(.L_x_4507) ;  /* 0x0000013000007947 */ /* 0x000fea0003800000 */
.L_x_4506:
        /* <DEDUP_REMOVED lines=19> */
.L_x_4507:
[----:B------:R-:W-:Y:S05]  /*1d80*/  BSYNC B0 ;  /* 0x0000000000007941 */ /* 0x000fea0003800000 */
.L_x_4505:
        /* <DEDUP_REMOVED lines=205> */
.L_x_4512:
        /* <DEDUP_REMOVED lines=22> */
.L_x_4513:
[----:B------:R-:W-:Y:S05]  /*2bc0*/  BSYNC B0 ;  /* 0x0000000000007941 */ /* 0x000fea0003800000 */
.L_x_4511:
        /* <DEDUP_REMOVED lines=8> */
[----:B------:R-:W-:Y:S05]  /*2c50*/  CALL.REL.NOINC `($__internal_22_$__cuda_sm20_div_s64) ;  /* 0x000022e000007944 */ /* 0x000fea0003c00000 */
        /* <DEDUP_REMOVED lines=11> */
.L_x_4515:
        /* <DEDUP_REMOVED lines=22> */
.L_x_4516:
[----:B------:R-:W-:Y:S05]  /*2e70*/  BSYNC B0 ;  /* 0x0000000000007941 */ /* 0x000fea0003800000 */
.L_x_4514:
        /* <DEDUP_REMOVED lines=11> */
[----:B------:R-:W-:Y:S05]  /*2f30*/  CALL.REL.NOINC `($__internal_22_$__cuda_sm20_div_s64) ;  /* 0x0000200000007944 */ /* 0x000fea0003c00000 */
        /* <DEDUP_REMOVED lines=12> */
.L_x_4518:
        /* <DEDUP_REMOVED lines=22> */
.L_x_4519:
[----:B------:R-:W-:Y:S05]  /*3160*/  BSYNC B0 ;  /* 0x0000000000007941 */ /* 0x000fea0003800000 */
.L_x_4517:
        /* <DEDUP_REMOVED lines=52> */
.L_x_4521:
        /* <DEDUP_REMOVED lines=23> */
.L_x_4522:
[----:B------:R-:W-:Y:S05]  /*3620*/  BSYNC B0 ;  /* 0x0000000000007941 */ /* 0x000fea0003800000 */
.L_x_4520:
        /* <DEDUP_REMOVED lines=20> */
.L_x_4524:
        /* <DEDUP_REMOVED lines=22> */
.L_x_4525:
[----:B------:R-:W-:Y:S05]  /*38d0*/  BSYNC B0 ;  /* 0x0000000000007941 */ /* 0x000fea0003800000 */
.L_x_4523:
        /* <DEDUP_REMOVED lines=22> */
.L_x_4527:
        /* <DEDUP_REMOVED lines=23> */
.L_x_4528:
[----:B------:R-:W-:Y:S05]  /*3bb0*/  BSYNC B0 ;  /* 0x0000000000007941 */ /* 0x000fea0003800000 */
.L_x_4526:
        /* <DEDUP_REMOVED lines=38> */
.L_x_4530:
        /* <DEDUP_REMOVED lines=23> */
.L_x_4531:
[----:B------:R-:W-:Y:S05]  /*3f90*/  BSYNC B0 ;  /* 0x0000000000007941 */ /* 0x000fea0003800000 */
.L_x_4529:
        /* <DEDUP_REMOVED lines=31> */
.L_x_4533:
        /* <DEDUP_REMOVED lines=23> */
.L_x_4534:
[----:B------:R-:W-:Y:S05]  /*4300*/  BSYNC B0 ;  /* 0x0000000000007941 */ /* 0x000fea0003800000 */
.L_x_4532:
        /* <DEDUP_REMOVED lines=20> */
.L_x_4510:
[----:B------:R-:W-:-:S04]  /*4450*/  LEA R2, P0, R44, c[0x0][0x200], 0x2 ;  /* 0x000080002c027a11 */ /* 0x000fc800078010ff */
[----:B------:R-:W-:-:S05]  /*4460*/  LEA.HI.X R3, R44, c[0x0][0x204], R45, 0x2, P0 ;  /* 0x000081002c037a11 */ /* 0x000fca00000f142d */
[----:B------:R0:W-:Y:S04]  /*4470*/  STG.E [R2.64], R30 ;  /* 0x0000001e02007986 */ /* 0x0001e8000c101908 */
.L_x_4509:
[----:B------:R-:W-:Y:S05]  /*4480*/  BSYNC B1 ;  /* 0x0000000000017941 */ /* 0x000fea0003800000 */
.L_x_4508:
        /* <DEDUP_REMOVED lines=72> */
.L_x_4538:
[----:B------:R-:W-:Y:S01]  /*4910*/  BSSY B0, `(.L_x_4536) ;  /* 0x0000007000007945 */ /* 0x000fe20003800000 */
[----:B------:R-:W-:-:S05]  /*4920*/  @P2 BRA `(.L_x_4537) ;  /* 0x0000005000002947 */ /* 0x000fca0003800000 */
[----:B------:R-:W-:Y:S01]  /*4930*/  ISETP.GE.AND P0, PT, R18, c[0x0][0x220], PT ;  /* 0x0000880012007a0c */ /* 0x000fe20003f06270 */
[----:B------:R-:W-:Y:S01]  /*4940*/  CS2R R8, SRZ ;  /* 0x0000000000087805 */ /* 0x000fe2000001ff00 */
[----:B------:R-:W-:Y:S11]  /*4950*/  CS2R R10, SRZ ;  /* 0x00000000000a7805 */ /* 0x000ff6000001ff00 */
[----:B------:R-:W-:Y:S05]  /*4960*/  @!P0 MOV R15, R13 ;  /* 0x0000000d000f8202 */ /* 0x000fea0000000f00 */
[----:B------:R0:W5:Y:S02]  /*4970*/  @!P0 LDG.E.128 R8, [R14.64] ;  /* 0x000000080e088981 */ /* 0x000164000c1e1d00 */
.L_x_4537:
[----:B------:R-:W-:Y:S05]  /*4980*/  BSYNC B0 ;  /* 0x0000000000007941 */ /* 0x000fea0003800000 */
.L_x_4536:
        /* <DEDUP_REMOVED lines=11> */
.L_x_4535:
        /* <DEDUP_REMOVED lines=80> */
        .weak           $__internal_22_$__cuda_sm20_div_s64
        .type           $__internal_22_$__cuda_sm20_div_s64,@function
        .size           $__internal_22_$__cuda_sm20_div_s64,(.L_x_7726 - $__internal_22_$__cuda_sm20_div_s64)
$__internal_22_$__cuda_sm20_div_s64:
        /* <DEDUP_REMOVED lines=83> */
[----:B------:R-:W-:Y:S06]  /*5470*/  RET.REL.NODEC R22 `(_ZN5flash32flash_fwd_splitkv_combine_kernelI23Flash_fwd_kernel_traitsILi64ELi64ELi128ELi4ELb0ELb0EN7cutlass6half_tE19Flash_kernel_traitsILi64ELi64ELi128ELi4ES3_EELi8ELi7ELb0EEEvNS_16Flash_fwd_paramsE) ;  /* 0xffffab8016007950 */ /* 0x000fec0003c3ffff */
.L_x_4539:
        /* <DEDUP_REMOVED lines=16> */
.L_x_7726:


//--------------------- .text._ZN5flash32flash_fwd_splitkv_combine_kernelI23Flash_fwd_kernel_traitsILi64ELi64ELi128ELi4ELb0ELb0EN7cutlass6half_tE19Flash_kernel_traitsILi64ELi64ELi128ELi4ES3_EELi8ELi6ELb0EEEvNS_16Flash_fwd_paramsE --------------------------
	.section	.text._ZN5flash32flash_fwd_splitkv_combine_kernelI23Flash_fwd_kernel_traitsILi64ELi64ELi128ELi4ELb0ELb0EN7cutlass6half_tE19Flash_kernel_traitsILi64ELi64ELi128ELi4ES3_EELi8ELi6ELb0EEEvNS_16Flash_fwd_paramsE,"ax",@progbits
	.sectioninfo	@"SHI_REGISTERS=62"
	.align	128
        .global         _ZN5flash32flash_fwd_splitkv_combine_kernelI23Flash_fwd_kernel_traitsILi64ELi64ELi128ELi4ELb0ELb0EN7cutlass6half_tE19Flash_kernel_traitsILi64ELi64ELi128ELi4ES3_EELi8ELi6ELb0EEEvNS_16Flash_fwd_paramsE
        .type           _ZN5flash32flash_fwd_splitkv_combine_kernelI23Flash_fwd_kernel_traitsILi64ELi64ELi128ELi4ELb0ELb0EN7cutlass6half_tE19Flash_kernel_traitsILi64ELi64ELi128ELi4ES3_EELi8ELi6ELb0EEEvNS_16Flash_fwd_paramsE,@function
        .size           _ZN5flash32flash_fwd_splitkv_combine_kernelI23Flash_fwd_kernel_traitsILi64ELi64ELi128ELi4ELb0ELb0EN7cutlass6half_tE19Flash_kernel_traitsILi64ELi64ELi128ELi4ES3_EELi8ELi6ELb0EEEvNS_16Flash_fwd_paramsE,(.L_x_7727 - _ZN5flash32flash_fwd_splitkv_combine_kernelI23Flash_fwd_kernel_traitsILi64ELi64ELi128ELi4ELb0ELb0EN7cutlass6half_tE19Flash_kernel_traitsILi64ELi64ELi128ELi4ES3_EELi8ELi6ELb0EEEvNS_16Flash_fwd_paramsE)
        .other          _ZN5flash32flash_fwd_splitkv_combine_kernelI23Flash_fwd_kernel_traitsILi64ELi64ELi128ELi4ELb0ELb0EN7cutlass6half_tE19Flash_kernel_traitsILi64ELi64ELi128ELi4ES3_EELi8ELi6ELb0EEEvNS_16Flash_fwd_paramsE,@"STO_CUDA_ENTRY STV_DEFAULT"
_ZN5flash32flash_fwd_splitkv_combine_kernelI23Flash_fwd_kernel_traitsILi64ELi64ELi128ELi4ELb0ELb0EN7cutlass6half_tE19Flash_kernel_traitsILi64ELi64ELi128ELi4ES3_EELi8ELi6ELb0EEEvNS_16Flash_fwd_paramsE:
.text._ZN5flash32flash_fwd_splitkv_combine_kernelI23Flash_fwd_kernel_traitsILi64ELi64ELi128ELi4ELb0ELb0EN7cutlass6half_tE19Flash_kernel_traitsILi64ELi64ELi128ELi4ES3_EELi8ELi6ELb0EEEvNS_16Flash_fwd_paramsE:
        /* <DEDUP_REMOVED lines=23> */
[----:B------:R-:W-:Y:S05]  /*0170*/  CALL.REL.NOINC `($__internal_23_$__cuda_sm20_div_s64) ;  /* 0x0000459000007944 */ /* 0x000fea0003c00000 */
[----:B------:R-:W-:Y:S05]  /*0180*/  BRA `(.L_x_4541) ;  /* 0x0000013000007947 */ /* 0x000fea0003800000 */
.L_x_4540:
        /* <DEDUP_REMOVED lines=19> */
.L_x_4541:
        /* <DEDUP_REMOVED lines=11> */
[----:B------:R-:W-:Y:S05]  /*0370*/  CALL.REL.NOINC `($__internal_23_$__cuda_sm20_div_s64) ;  /* 0x0000439000007944 */ /* 0x000fea0003c00000 */
[----:B------:R-:W-:Y:S02]  /*0380*/  MOV R32, R20 ;  /* 0x0000001400207202 */ /* 0x000fe40000000f00 */
[----:B------:R-:W-:Y:S01]  /*0390*/  MOV R33, R21 ;  /* 0x0000001500217202 */ /* 0x000fe20000000f00 */
[----:B------:R-:W-:Y:S05]  /*03a0*/  BRA `(.L_x_4544) ;  /* 0x0000013000007947 */ /* 0x000fea0003800000 */
.L_x_4543:
        /* <DEDUP_REMOVED lines=19> */
.L_x_4544:
[----:B------:R-:W-:Y:S05]  /*04e0*/  BSYNC B0 ;  /* 0x0000000000007941 */ /* 0x000fea0003800000 */
.L_x_4542:
        /* <DEDUP_REMOVED lines=54> */
[----:B------:R-:W-:Y:S02]  /*0850*/  MOV R8, R20 ;  /* 0x0000001400087202 */ /* 0x000fe40000000f00 */
[----:B------:R-:W-:Y:S01]  /*0860*/  MOV R9, R21 ;  /* 0x0000001500097202 */ /* 0x000fe20000000f00 */
[----:B------:R-:W-:Y:S05]  /*0870*/  BRA `(.L_x_4547) ;  /* 0x0000013000007947 */ /* 0x000fea0003800000 */
.L_x_4546:
        /* <DEDUP_REMOVED lines=19> */
.L_x_4547:
[----:B------:R-:W-:Y:S05]  /*09b0*/  BSYNC B0 ;  /* 0x0000000000007941 */ /* 0x000fea0003800000 */
.L_x_4545:
        /* <DEDUP_REMOVED lines=100> */
[----:B------:R-:W-:Y:S05]  /*1000*/  CALL.REL.NOINC `($__internal_23_$__cuda_sm20_div_s64) ;  /* 0x0000370000007944 */ /* 0x000fea0003c00000 */
[----:B------:R-:W-:Y:S02]  /*1010*/  MOV R40, R20 ;  /* 0x0000001400287202 */ /* 0x000fe40000000f00 */
[----:B------:R-:W-:Y:S01]  /*1020*/  MOV R41, R21 ;  /* 0x0000001500297202 */ /* 0x000fe20000000f00 */
[----:B------:R-:W-:Y:S05]  /*1030*/  BRA `(.L_x_4550) ;  /* 0x0000013000007947 */ /* 0x000fea0003800000 */
.L_x_4549:
        /* <DEDUP_REMOVED lines=19> */
.L_x_4550:
[----:B------:R-:W-:Y:S05]  /*1170*/  BSYNC B0 ;  /* 0x0000000000007941 */ /* 0x000fea0003800000 */
.L_x_4548:
        /* <DEDUP_REMOVED lines=103> */
[----:B------:R-:W-:Y:S05]  /*17f0*/  CALL.REL.NOINC `($__internal_23_$__cuda_sm20_div_s64) ;  /* 0x00002f1000007944 */ /* 0x000fea0003c00000 */
[----:B------:R-:W-:Y:S02]  /*1800*/  MOV R42, R20 ;  /* 0x00000014002a7202 */ /* 0x000fe40000000f00 */
[----:B------:R-:W-:Y:S01]  /*1810*/  MOV R43, R21 ;  /* 0x00000015002b7202 */ /* 0x000fe20000000f00 */
[----:B------:R-:W-:Y:S05]  /*1820*/  BRA `(.L_x_4553) ;  /* 0x0000013000007947 */ /* 0x000fea0003800000 */
.L_x_4552:
        /* <DEDUP_REMOVED lines=19> */
.L_x_4553:
[----:B------:R-:W-:Y:S05]  /*1960*/  BSYNC B0 ;  /* 0x0000000000007941 */ /* 0x000fea0003800000 */
.L_x_4551:
        /* <DEDUP_REMOVED lines=165> */
[----:B------:R-:W-:Y:S05]  /*23c0*/  CALL.REL.NOINC `($__internal_23_$__cuda_sm20_div_s64) ;  /* 0x0000234000007944 */ /* 0x000fea0003c00000 */
        /* <DEDUP_REMOVED lines=9> */
.L_x_4558:
        /* <DEDUP_REMOVED lines=22> */
.L_x_4559:
[----:B------:R-:W-:Y:S05]  /*25c0*/  BSYNC B0 ;  /* 0x0000000000007941 */ /* 0x000fea0003800000 */
.L_x_4557:
        /* <DEDUP_REMOVED lines=19> */
.L_x_4561:
        /* <DEDUP_REMOVED lines=22> */
.L_x_4562:
[----:B------:R-:W-:Y:S05]  /*2860*/  BSYNC B0 ;  /* 0x0000000000007941 */ /* 0x000fea0003800000 */
.L_x_4560:
        /* <DEDUP_REMOVED lines=11> */
[----:B------:R-:W-:Y:S05]  /*2920*/  CALL.REL.NOINC `($__internal_23_$__cuda_sm20_div_s64) ;  /* 0x00001de000007944 */ /* 0x000fea0003c00000 */
[----:B------:R-:W-:-:S04]  /*2930*/  IADD3 R23, P0, RZ, -R20, RZ ;  /* 0x80000014ff177210 */ /* 0x000fc80007f1e0ff */
[----:B------:R-:W-:Y:S01]  /*2940*/  IADD3.X R19, RZ, ~R21, RZ, P0, !PT ;  /* 0x80000015ff137210 */ /* 0x000fe200007fe4ff */
[----:B------:R-:W-:-:S04]  /*2950*/  IMAD.WIDE.U32 R44, R4, R23, R44 ;  /* 0x00000017042c7225 */ /* 0x000fc800078e002c */
[----:B------:R-:W-:-:S04]  /*2960*/  IMAD R19, R19, R4, RZ ;  /* 0x0000000413137224 */ /* 0x000fc800078e02ff */
[----:B------:R-:W-:-:S05]  /*2970*/  IMAD R0, R0, R23, R19 ;  /* 0x0000001700007224 */ /* 0x000fca00078e0213 */
[----:B------:R-:W-:Y:S01]  /*2980*/  IADD3 R0, R45, R0, RZ ;  /* 0x000000002d007210 */ /* 0x000fe20007ffe0ff */
[----:B------:R-:W-:Y:S05]  /*2990*/  BRA `(.L_x_4565) ;  /* 0x0000016000007947 */ /* 0x000fea0003800000 */
.L_x_4564:
        /* <DEDUP_REMOVED lines=22> */
.L_x_4565:
[----:B------:R-:W-:Y:S05]  /*2b00*/  BSYNC B0 ;  /* 0x0000000000007941 */ /* 0x000fea0003800000 */
.L_x_4563:
        /* <DEDUP_REMOVED lines=38> */
[----:B------:R-:W-:Y:S05]  /*2d70*/  CALL.REL.NOINC `($__internal_23_$__cuda_sm20_div_s64) ;  /* 0x0000199000007944 */ /* 0x000fea0003c00000 */
        /* <DEDUP_REMOVED lines=12> */
.L_x_4567:
        /* <DEDUP_REMOVED lines=23> */
.L_x_4568:
[----:B------:R-:W-:Y:S05]  /*2fb0*/  BSYNC B0 ;  /* 0x0000000000007941 */ /* 0x000fea0003800000 */
.L_x_4566:
        /* <DEDUP_REMOVED lines=18> */
.L_x_4570:
        /* <DEDUP_REMOVED lines=22> */
.L_x_4571:
[----:B------:R-:W-:Y:S05]  /*3240*/  BSYNC B0 ;  /* 0x0000000000007941 */ /* 0x000fea0003800000 */
.L_x_4569:
        /* <DEDUP_REMOVED lines=22> */
.L_x_4573:
        /* <DEDUP_REMOVED lines=23> */
.L_x_4574:
[----:B------:R-:W-:Y:S05]  /*3520*/  BSYNC B0 ;  /* 0x0000000000007941 */ /* 0x000fea0003800000 */
.L_x_4572:
        /* <DEDUP_REMOVED lines=38> */
.L_x_4576:
        /* <DEDUP_REMOVED lines=23> */
.L_x_4577:
[----:B------:R-:W-:Y:S05]  /*3900*/  BSYNC B0 ;  /* 0x0000000000007941 */ /* 0x000fea0003800000 */
.L_x_4575:
        /* <DEDUP_REMOVED lines=29> */
.L_x_4579:
        /* <DEDUP_REMOVED lines=23> */
.L_x_4580:
[----:B------:R-:W-:Y:S05]  /*3c50*/  BSYNC B0 ;  /* 0x0000000000007941 */ /* 0x000fea0003800000 */
.L_x_4578:
        /* <DEDUP_REMOVED lines=20> */
.L_x_4556:
[----:B------:R-:W-:-:S04]  /*3da0*/  LEA R2, P0, R40, c[0x0][0x200], 0x2 ;  /* 0x0000800028027a11 */ /* 0x000fc800078010ff */
[----:B------:R-:W-:-:S05]  /*3db0*/  LEA.HI.X R3, R40, c[0x0][0x204], R41, 0x2, P0 ;  /* 0x0000810028037a11 */ /* 0x000fca00000f1429 */
[----:B------:R0:W-:Y:S04]  /*3dc0*/  STG.E [R2.64], R31 ;  /* 0x0000001f02007986 */ /* 0x0001e8000c101908 */
.L_x_4555:
[----:B------:R-:W-:Y:S05]  /*3dd0*/  BSYNC B1 ;  /* 0x0000000000017941 */ /* 0x000fea0003800000 */
.L_x_4554:
        /* <DEDUP_REMOVED lines=48> */
.L_x_4584:
[----:B------:R-:W-:Y:S01]  /*40e0*/  BSSY B0, `(.L_x_4582) ;  /* 0x0000007000007945 */ /* 0x000fe20003800000 */
[----:B------:R-:W-:-:S05]  /*40f0*/  @P2 BRA `(.L_x_4583) ;  /* 0x0000005000002947 */ /* 0x000fca0003800000 */
[----:B------:R-:W-:Y:S01]  /*4100*/  ISETP.GE.AND P0, PT, R38, c[0x0][0x220], PT ;  /* 0x0000880026007a0c */ /* 0x000fe20003f06270 */
[----:B------:R-:W-:Y:S01]  /*4110*/  CS2R R8, SRZ ;  /* 0x0000000000087805 */ /* 0x000fe2000001ff00 */
[----:B------:R-:W-:Y:S11]  /*4120*/  CS2R R10, SRZ ;  /* 0x00000000000a7805 */ /* 0x000ff6000001ff00 */
[----:B------:R-:W-:Y:S05]  /*4130*/  @!P0 MOV R15, R13 ;  /* 0x0000000d000f8202 */ /* 0x000fea0000000f00 */
[----:B------:R0:W5:Y:S02]  /*4140*/  @!P0 LDG.E.128 R8, [R14.64] ;  /* 0x000000080e088981 */ /* 0x000164000c1e1d00 */
.L_x_4583:
[----:B------:R-:W-:Y:S05]  /*4150*/  BSYNC B0 ;  /* 0x0000000000007941 */ /* 0x000fea0003800000 */
.L_x_4582:
        /* <DEDUP_REMOVED lines=11> */
.L_x_4581:
        /* <DEDUP_REMOVED lines=80> */
        .weak           $__internal_23_$__cuda_sm20_div_s64
        .type           $__internal_23_$__cuda_sm20_div_s64,@function
        .size           $__internal_23_$__cuda_sm20_div_s64,(.L_x_7727 - $__internal_23_$__cuda_sm20_div_s64)
$__internal_23_$__cuda_sm20_div_s64:
        /* <DEDUP_REMOVED lines=83> */
[----:B------:R-:W-:Y:S05]  /*4c40*/  RET.REL.NODEC R22 `(_ZN5flash32flash_fwd_splitkv_combine_kernelI23Flash_fwd_kernel_traitsILi64ELi64ELi128ELi4ELb0ELb0EN7cutlass6half_tE19Flash_kernel_traitsILi64ELi64ELi128ELi4ES3_EELi8ELi6ELb0EEEvNS_16Flash_fwd_paramsE) ;  /* 0xffffb3b016007950 */ /* 0x000fea0003c3ffff */
.L_x_4585:
        /* <DEDUP_REMOVED lines=11> */
.L_x_7727:


//--------------------- .text._ZN5flash32flash_fwd_splitkv_combine_kernelI23Flash_fwd_kernel_traitsILi64ELi64ELi128ELi4ELb0ELb0EN7cutlass6half_tE19Flash_kernel_traitsILi64ELi64ELi128ELi4ES3_EELi8ELi5ELb0EEEvNS_16Flash_fwd_paramsE --------------------------
	.section	.text._ZN5flash32flash_fwd_splitkv_combine_kernelI23Flash_fwd_kernel_traitsILi64ELi64ELi128ELi4ELb0ELb0EN7cutlass6half_tE19Flash_kernel_traitsILi64ELi64ELi128ELi4ES3_EELi8ELi5ELb0EEEvNS_16Flash_fwd_paramsE,"ax",@progbits
	.sectioninfo	@"SHI_REGISTERS=58"
	.align	128
        .global         _ZN5flash32flash_fwd_splitkv_combine_kernelI23Flash_fwd_kernel_traitsILi64ELi64ELi128ELi4ELb0ELb0EN7cutlass6half_tE19Flash_kernel_traitsILi64ELi64ELi128ELi4ES3_EELi8ELi5ELb0EEEvNS_16Flash_fwd_paramsE
        .type           _ZN5flash32flash_fwd_splitkv_combine_kernelI23Flash_fwd_kernel_traitsILi64ELi64ELi128ELi4ELb0ELb0EN7cutlass6half_tE19Flash_kernel_traitsILi64ELi64ELi128ELi4ES3_EELi8ELi5ELb0EEEvNS_16Flash_fwd_paramsE,@function
        .size           _ZN5flash32flash_fwd_splitkv_combine_kernelI23Flash_fwd_kernel_traitsILi64ELi64ELi128ELi4ELb0ELb0EN7cutlass6half_tE19Flash_kernel_traitsILi64ELi64ELi128ELi4ES3_EELi8ELi5ELb0EEEvNS_16Flash_fwd_paramsE,(.L_x_7728 - _ZN5flash32flash_fwd_splitkv_combine_kernelI23Flash_fwd_kernel_traitsILi64ELi64ELi128ELi4ELb0ELb0EN7cutlass6half_tE19Flash_kernel_traitsILi64ELi64ELi128ELi4ES3_EELi8ELi5ELb0EEEvNS_16Flash_fwd_paramsE)
        .other          _ZN5flash32flash_fwd_splitkv_combine_kernelI23Flash_fwd_kernel_traitsILi64ELi64ELi128ELi4ELb0ELb0EN7cutlass6half_tE19Flash_kernel_traitsILi64ELi64ELi128ELi4ES3_EELi8ELi5ELb0EEEvNS_16Flash_fwd_paramsE,@"STO_CUDA_ENTRY STV_DEFAULT"
_ZN5flash32flash_fwd_splitkv_combine_kernelI23Flash_fwd_kernel_traitsILi64ELi64ELi128ELi4ELb0ELb0EN7cutlass6half_tE19Flash_kernel_traitsILi64ELi64ELi128ELi4ES3_EELi8ELi5ELb0EEEvNS_16Flash_fwd_paramsE:
.text._ZN5flash32flash_fwd_splitkv_combine_kernelI23Flash_fwd_kernel_traitsILi64ELi64ELi128ELi4ELb0ELb0EN7cutlass6half_tE19Flash_kernel_traitsILi64ELi64ELi128ELi4ES3_EELi8ELi5ELb0EEEvNS_16Flash_fwd_paramsE:
        /* <DEDUP_REMOVED lines=23> */
[----:B------:R-:W-:Y:S05]  /*0170*/  CALL.REL.NOINC `($__internal_24_$__cuda_sm20_div_s64) ;  /* 0x0000423000007944 */ /* 0x000fea0003c00000 */
[----:B------:R-:W-:Y:S05]  /*0180*/  BRA `(.L_x_4587) ;  /* 0x0000013000007947 */ /* 0x000fea0003800000 */
.L_x_4586:
        /* <DEDUP_REMOVED lines=19> */
.L_x_4587:
        /* <DEDUP_REMOVED lines=11> */
[----:B------:R-:W-:Y:S05]  /*0370*/  CALL.REL.NOINC `($__internal_24_$__cuda_sm20_div_s64) ;  /* 0x0000403000007944 */ /* 0x000fea0003c00000 */
[----:B------:R-:W-:Y:S02]  /*0380*/  MOV R32, R20 ;  /* 0x0000001400207202 */ /* 0x000fe40000000f00 */
[----:B------:R-:W-:Y:S01]  /*0390*/  MOV R33, R21 ;  /* 0x0000001500217202 */ /* 0x000fe20000000f00 */
[----:B------:R-:W-:Y:S05]  /*03a0*/  BRA `(.L_x_4590) ;  /* 0x0000013000007947 */ /* 0x000fea0003800000 */
.L_x_4589:
        /* <DEDUP_REMOVED lines=19> */
.L_x_4590:
[----:B------:R-:W-:Y:S05]  /*04e0*/  BSYNC B0 ;  /* 0x0000000000007941 */ /* 0x000fea0003800000 */
.L_x_4588:
        /* <DEDUP_REMOVED lines=42> */
.L_x_4592:
        /* <DEDUP_REMOVED lines=19> */
.L_x_4593:
[----:B------:R-:W-:Y:S05]  /*08c0*/  BSYNC B0 ;  /* 0x0000000000007941 */ /* 0x000fea0003800000 */
.L_x_4591:
        /* <DEDUP_REMOVED lines=73> */
[----:B------:R-:W-:Y:S02]  /*0d60*/  MOV R40, R20 ;  /* 0x0000001400287202 */ /* 0x000fe40000000f00 */
[----:B------:R-:W-:Y:S01]  /*0d70*/  MOV R41, R21 ;  /* 0x0000001500297202 */ /* 0x000fe20000000f00 */
[----:B------:R-:W-:Y:S05]  /*0d80*/  BRA `(.L_x_4596) ;  /* 0x0000013000007947 */ /* 0x000fea0003800000 */
.L_x_4595:
        /* <DEDUP_REMOVED lines=19> */
.L_x_4596:
[----:B------:R-:W-:Y:S05]  /*0ec0*/  BSYNC B0 ;  /* 0x0000000000007941 */ /* 0x000fea0003800000 */
.L_x_4594:
        /* <DEDUP_REMOVED lines=41> */
.L_x_4598:
        /* <DEDUP_REMOVED lines=19> */
.L_x_4599:
[----:B------:R-:W-:Y:S05]  /*1290*/  BSYNC B0 ;  /* 0x0000000000007941 */ /* 0x000fea0003800000 */
.L_x_4597:
        /* <DEDUP_REMOVED lines=232> */
[----:B------:R-:W-:Y:S05]  /*2120*/  CALL.REL.NOINC `($__internal_24_$__cuda_sm20_div_s64) ;  /* 0x0000228000007944 */ /* 0x000fea0003c00000 */
        /* <DEDUP_REMOVED lines=9> */
.L_x_4604:
        /* <DEDUP_REMOVED lines=22> */
.L_x_4605:
[----:B------:R-:W-:Y:S05]  /*2320*/  BSYNC B0 ;  /* 0x0000000000007941 */ /* 0x000fea0003800000 */
.L_x_4603:
        /* <DEDUP_REMOVED lines=19> */
.L_x_4607:
        /* <DEDUP_REMOVED lines=22> */
.L_x_4608:
[----:B------:R-:W-:Y:S05]  /*25c0*/  BSYNC B0 ;  /* 0x0000000000007941 */ /* 0x000fea0003800000 */
.L_x_4606:
        /* <DEDUP_REMOVED lines=11> */
[----:B------:R-:W-:Y:S05]  /*2680*/  CALL.REL.NOINC `($__internal_24_$__cuda_sm20_div_s64) ;  /* 0x00001d2000007944 */ /* 0x000fea0003c00000 */
[----:B------:R-:W-:-:S04]  /*2690*/  IADD3 R19, P0, RZ, -R20, RZ ;  /* 0x80000014ff137210 */ /* 0x000fc80007f1e0ff */
[----:B------:R-:W-:Y:S01]  /*26a0*/  IADD3.X R18, RZ, ~R21, RZ, P0, !PT ;  /* 0x80000015ff127210 */ /* 0x000fe200007fe4ff */
[----:B------:R-:W-:-:S04]  /*26b0*/  IMAD.WIDE.U32 R42, R5, R19, R42 ;  /* 0x00000013052a7225 */ /* 0x000fc800078e002a */
[----:B------:R-:W-:-:S04]  /*26c0*/  IMAD R18, R18, R5, RZ ;  /* 0x0000000512127224 */ /* 0x000fc800078e02ff */
[----:B------:R-:W-:-:S05]  /*26d0*/  IMAD R4, R4, R19, R18 ;  /* 0x0000001304047224 */ /* 0x000fca00078e0212 */
[----:B------:R-:W-:Y:S01]  /*26e0*/  IADD3 R4, R43, R4, RZ ;  /* 0x000000042b047210 */ /* 0x000fe20007ffe0ff */
[----:B------:R-:W-:Y:S05]  /*26f0*/  BRA `(.L_x_4611) ;  /* 0x0000016000007947 */ /* 0x000fea0003800000 */
.L_x_4610:
        /* <DEDUP_REMOVED lines=22> */
.L_x_4611:
[----:B------:R-:W-:Y:S05]  /*2860*/  BSYNC B0 ;  /* 0x0000000000007941 */ /* 0x000fea0003800000 */
.L_x_4609:
        /* <DEDUP_REMOVED lines=38> */
[----:B------:R-:W-:Y:S05]  /*2ad0*/  CALL.REL.NOINC `($__internal_24_$__cuda_sm20_div_s64) ;  /* 0x000018d000007944 */ /* 0x000fea0003c00000 */
        /* <DEDUP_REMOVED lines=12> */
.L_x_4613:
        /* <DEDUP_REMOVED lines=23> */
.L_x_4614:
[----:B------:R-:W-:Y:S05]  /*2d10*/  BSYNC B0 ;  /* 0x0000000000007941 */ /* 0x000fea0003800000 */
.L_x_4612:
        /* <DEDUP_REMOVED lines=18> */
.L_x_4616:
        /* <DEDUP_REMOVED lines=22> */
.L_x_4617:
[----:B------:R-:W-:Y:S05]  /*2fa0*/  BSYNC B0 ;  /* 0x0000000000007941 */ /* 0x000fea0003800000 */
.L_x_4615:
        /* <DEDUP_REMOVED lines=22> */
.L_x_4619:
        /* <DEDUP_REMOVED lines=23> */
.L_x_4620:
[----:B------:R-:W-:Y:S05]  /*3280*/  BSYNC B0 ;  /* 0x0000000000007941 */ /* 0x000fea0003800000 */
.L_x_4618:
        /* <DEDUP_REMOVED lines=38> */
.L_x_4622:
        /* <DEDUP_REMOVED lines=23> */
.L_x_4623:
[----:B------:R-:W-:Y:S05]  /*3660*/  BSYNC B0 ;  /* 0x0000000000007941 */ /* 0x000fea0003800000 */
.L_x_4621:
        /* <DEDUP_REMOVED lines=29> */
.L_x_4625:
        /* <DEDUP_REMOVED lines=23> */
.L_x_4626:
[----:B------:R-:W-:Y:S05]  /*39b0*/  BSYNC B0 ;  /* 0x0000000000007941 */ /* 0x000fea0003800000 */
.L_x_4624:
        /* <DEDUP_REMOVED lines=20> */
.L_x_4602:
[----:B------:R-:W-:-:S04]  /*3b00*/  LEA R2, P0, R38, c[0x0][0x200], 0x2 ;  /* 0x0000800026027a11 */ /* 0x000fc800078010ff */
[----:B------:R-:W-:-:S05]  /*3b10*/  LEA.HI.X R3, R38, c[0x0][0x204], R39, 0x2, P0 ;  /* 0x0000810026037a11 */ /* 0x000fca00000f1427 */
[----:B------:R0:W-:Y:S04]  /*3b20*/  STG.E [R2.64], R32 ;  /* 0x0000002002007986 */ /* 0x0001e8000c10190a */
.L_x_4601:
[----:B------:R-:W-:Y:S05]  /*3b30*/  BSYNC B1 ;  /* 0x0000000000017941 */ /* 0x000fea0003800000 */
.L_x_4600:
        /* <DEDUP_REMOVED lines=36> */
.L_x_4630:
[----:B------:R-:W-:Y:S01]  /*3d80*/  BSSY B0, `(.L_x_4628) ;  /* 0x0000007000007945 */ /* 0x000fe20003800000 */
[----:B------:R-:W-:-:S05]  /*3d90*/  @P2 BRA `(.L_x_4629) ;  /* 0x0000005000002947 */ /* 0x000fca0003800000 */
[----:B------:R-:W-:Y:S01]  /*3da0*/  ISETP.GE.AND P0, PT, R36, c[0x0][0x220], PT ;  /* 0x0000880024007a0c */ /* 0x000fe20003f06270 */
[----:B------:R-:W-:Y:S01]  /*3db0*/  CS2R R8, SRZ ;  /* 0x0000000000087805 */ /* 0x000fe2000001ff00 */
[----:B------:R-:W-:Y:S11]  /*3dc0*/  CS2R R10, SRZ ;  /* 0x00000000000a7805 */ /* 0x000ff6000001ff00 */
[----:B------:R-:W-:Y:S05]  /*3dd0*/  @!P0 MOV R15, R13 ;  /* 0x0000000d000f8202 */ /* 0x000fea0000000f00 */
[----:B------:R0:W5:Y:S02]  /*3de0*/  @!P0 LDG.E.128 R8, [R14.64] ;  /* 0x0000000a0e088981 */ /* 0x000164000c1e1d00 */
.L_x_4629:
[----:B------:R-:W-:Y:S05]  /*3df0*/  BSYNC B0 ;  /* 0x0000000000007941 */ /* 0x000fea0003800000 */
.L_x_4628:
        /* <DEDUP_REMOVED lines=11> */
.L_x_4627:
        /* <DEDUP_REMOVED lines=80> */
        .weak           $__internal_24_$__cuda_sm20_div_s64
        .type           $__internal_24_$__cuda_sm20_div_s64,@function
        .size           $__internal_24_$__cuda_sm20_div_s64,(.L_x_7728 - $__internal_24_$__cuda_sm20_div_s64)
$__internal_24_$__cuda_sm20_div_s64:
        /* <DEDUP_REMOVED lines=83> */
[----:B------:R-:W-:Y:S05]  /*48e0*/  RET.REL.NODEC R22 `(_ZN5flash32flash_fwd_splitkv_combine_kernelI23Flash_fwd_kernel_traitsILi64ELi64ELi128ELi4ELb0ELb0EN7cutlass6half_tE19Flash_kernel_traitsILi64ELi64ELi128ELi4ES3_EELi8ELi5ELb0EEEvNS_16Flash_fwd_paramsE) ;  /* 0xffffb71016007950 */ /* 0x000fea0003c3ffff */
.L_x_4631:
        /* <DEDUP_REMOVED lines=9> */
.L_x_7728:


//--------------------- .text._ZN5flash32flash_fwd_splitkv_combine_kernelI23Flash_fwd_kernel_traitsILi64ELi64ELi128ELi4ELb0ELb0EN7cutlass6half_tE19Flash_kernel_traitsILi64ELi64ELi128ELi4ES3_EELi8ELi4ELb0EEEvNS_16Flash_fwd_paramsE --------------------------
	.section	.text._ZN5flash32flash_fwd_splitkv_combine_kernelI23Flash_fwd_kernel_traitsILi64ELi64ELi128ELi4ELb0ELb0EN7cutlass6half_tE19Flash_kernel_traitsILi64ELi64ELi128ELi4ES3_EELi8ELi4ELb0EEEvNS_16Flash_fwd_paramsE,"ax",@progbits
	.sectioninfo	@"SHI_REGISTERS=52"
	.align	128
        .global         _ZN5flash32flash_fwd_splitkv_combine_kernelI23Flash_fwd_kernel_traitsILi64ELi64ELi128ELi4ELb0ELb0EN7cutlass6half_tE19Flash_kernel_traitsILi64ELi64ELi128ELi4ES3_EELi8ELi4ELb0EEEvNS_16Flash_fwd_paramsE
        .type           _ZN5flash32flash_fwd_splitkv_combine_kernelI23Flash_fwd_kernel_traitsILi64ELi64ELi128ELi4ELb0ELb0EN7cutlass6half_tE19Flash_kernel_traitsILi64ELi64ELi128ELi4ES3_EELi8ELi4ELb0EEEvNS_16Flash_fwd_paramsE,@function
        .size           _ZN5flash32flash_fwd_splitkv_combine_kernelI23Flash_fwd_kernel_traitsILi64ELi64ELi128ELi4ELb0ELb0EN7cutlass6half_tE19Flash_kernel_traitsILi64ELi64ELi128ELi4ES3_EELi8ELi4ELb0EEEvNS_16Flash_fwd_paramsE,(.L_x_7729 - _ZN5flash32flash_fwd_splitkv_combine_kernelI23Flash_fwd_kernel_traitsILi64ELi64ELi128ELi4ELb0ELb0EN7cutlass6half_tE19Flash_kernel_traitsILi64ELi64ELi128ELi4ES3_EELi8ELi4ELb0EEEvNS_16Flash_fwd_paramsE)
        .other          _ZN5flash32flash_fwd_splitkv_combine_kernelI23Flash_fwd_kernel_traitsILi64ELi64ELi128ELi4ELb0ELb0EN7cutlass6half_tE19Flash_kernel_traitsILi64ELi64ELi128ELi4ES3_EELi8ELi4ELb0EEEvNS_16Flash_fwd_paramsE,@"STO_CUDA_ENTRY STV_DEFAULT"
_ZN5flash32flash_fwd_splitkv_combine_kernelI23Flash_fwd_kernel_traitsILi64ELi64ELi128ELi4ELb0ELb0EN7cutlass6half_tE19Flash_kernel_traitsILi64ELi64ELi128ELi4ES3_EELi8ELi4ELb0EEEvNS_16Flash_fwd_paramsE:
.text._ZN5flash32flash_fwd_splitkv_combine_kernelI23Flash_fwd_kernel_traitsILi64ELi64ELi128ELi4ELb0ELb0EN7cutlass6half_tE19Flash_kernel_traitsILi64ELi64ELi128ELi4ES3_EELi8ELi4ELb0EEEvNS_16Flash_fwd_paramsE:
        /* <DEDUP_REMOVED lines=23> */
[----:B------:R-:W-:Y:S05]  /*0170*/  CALL.REL.NOINC `($__internal_25_$__cuda_sm20_div_s64) ;  /* 0x0000419000007944 */ /* 0x000fea0003c00000 */
[----:B------:R-:W-:Y:S05]  /*0180*/  BRA `(.L_x_4633) ;  /* 0x0000013000007947 */ /* 0x000fea0003800000 */
.L_x_4632:
        /* <DEDUP_REMOVED lines=19> */
.L_x_4633:
        /* <DEDUP_REMOVED lines=12> */
[----:B------:R-:W-:Y:S05]  /*0380*/  CALL.REL.NOINC `($__internal_25_$__cuda_sm20_div_s64) ;  /* 0x00003f8000007944 */ /* 0x000fea0003c00000 */
[----:B------:R-:W-:Y:S02]  /*0390*/  MOV R28, R20 ;  /* 0x00000014001c7202 */ /* 0x000fe40000000f00 */
[----:B------:R-:W-:Y:S01]  /*03a0*/  MOV R29, R21 ;  /* 0x00000015001d7202 */ /* 0x000fe20000000f00 */
[----:B------:R-:W-:Y:S05]  /*03b0*/  BRA `(.L_x_4636) ;  /* 0x0000013000007947 */ /* 0x000fea0003800000 */
.L_x_4635:
        /* <DEDUP_REMOVED lines=19> */
.L_x_4636:
[----:B------:R-:W-:Y:S05]  /*04f0*/  BSYNC B0 ;  /* 0x0000000000007941 */ /* 0x000fea0003800000 */
.L_x_4634:
        /* <DEDUP_REMOVED lines=43> */
.L_x_4638:
        /* <DEDUP_REMOVED lines=19> */
.L_x_4639:
[----:B------:R-:W-:Y:S05]  /*08e0*/  BSYNC B0 ;  /* 0x0000000000007941 */ /* 0x000fea0003800000 */
.L_x_4637:
        /* <DEDUP_REMOVED lines=74> */
[----:B------:R-:W-:Y:S02]  /*0d90*/  MOV R32, R20 ;  /* 0x0000001400207202 */ /* 0x000fe40000000f00 */
[----:B------:R-:W-:Y:S01]  /*0da0*/  MOV R33, R21 ;  /* 0x0000001500217202 */ /* 0x000fe20000000f00 */
[----:B------:R-:W-:Y:S05]  /*0db0*/  BRA `(.L_x_4642) ;  /* 0x0000013000007947 */ /* 0x000fea0003800000 */
.L_x_4641:
        /* <DEDUP_REMOVED lines=19> */
.L_x_4642:
[----:B------:R-:W-:Y:S05]  /*0ef0*/  BSYNC B0 ;  /* 0x0000000000007941 */ /* 0x000fea0003800000 */
.L_x_4640:
        /* <DEDUP_REMOVED lines=42> */
.L_x_4644:
        /* <DEDUP_REMOVED lines=19> */
.L_x_4645:
[----:B------:R-:W-:Y:S05]  /*12d0*/  BSYNC B0 ;  /* 0x0000000000007941 */ /* 0x000fea0003800000 */
.L_x_4643:
        /* <DEDUP_REMOVED lines=131> */
.L_x_4647:
[----:B------:R-:W-:Y:S05]  /*1b10*/  BSYNC B0 ;  /* 0x0000000000007941 */ /* 0x000fea0003800000 */
.L_x_4646:
        /* <DEDUP_REMOVED lines=95> */
.L_x_4652:
        /* <DEDUP_REMOVED lines=22> */
.L_x_4653:
[----:B------:R-:W-:Y:S05]  /*2270*/  BSYNC B0 ;  /* 0x0000000000007941 */ /* 0x000fea0003800000 */
.L_x_4651:
[----:B------:R-:W-:Y:S01]  /*2280*/  LOP3.LUT R19, R17, R0, RZ, 0xfc, !PT ;  /* 0x0000000011137212 */ /* 0x000fe200078efcff */
[----:B------:R-:W-:Y:S03]  /*2290*/  BSSY B0, `(.L_x_4654) ;  /* 0x0000028000007945 */ /* 0x000fe60003800000 */
[----:B------:R-:W-:-:S13]  /*22a0*/  ISETP.NE.U32.AND P0, PT, R19, RZ, PT ;  /* 0x000000ff1300720c */ /* 0x000fda0003f05070 */
[----:B------:R-:W-:Y:S05]  /*22b0*/  @!P0 BRA `(.L_x_4655) ;  /* 0x000000f000008947 */ /* 0x000fea0003800000 */
[----:B------:R-:W-:Y:S01]  /*22c0*/  IMAD.MOV.U32 R24, RZ, RZ, R30 ;  /* 0x000000ffff187224 */ /* 0x000fe200078e001e */
[----:B------:R-:W-:Y:S02]  /*22d0*/  MOV R23, R0 ;  /* 0x0000000000177202 */ /* 0x000fe40000000f00 */
[----:B------:R-:W-:Y:S02]  /*22e0*/  MOV R22, 0x2300 ;  /* 0x0000230000167802 */ /* 0x000fe40000000f00 */
[----:B------:R-:W-:Y:S05]  /*22f0*/  CALL.REL.NOINC `($__internal_25_$__cuda_sm20_div_s64) ;  /* 0x0000201000007944 */ /* 0x000fea0003c00000 */
        /* <DEDUP_REMOVED lines=11> */
.L_x_4655:
        /* <DEDUP_REMOVED lines=22> */
.L_x_4656:
[----:B------:R-:W-:Y:S05]  /*2510*/  BSYNC B0 ;  /* 0x0000000000007941 */ /* 0x000fea0003800000 */
.L_x_4654:
        /* <DEDUP_REMOVED lines=11> */
[----:B------:R-:W-:Y:S05]  /*25d0*/  CALL.REL.NOINC `($__internal_25_$__cuda_sm20_div_s64) ;  /* 0x00001d3000007944 */ /* 0x000fea0003c00000 */
[----:B------:R-:W-:-:S04]  /*25e0*/  IADD3 R17, P0, RZ, -R20, RZ ;  /* 0x80000014ff117210 */ /* 0x000fc80007f1e0ff */
[----:B------:R-:W-:Y:S01]  /*25f0*/  IADD3.X R18, RZ, ~R21, RZ, P0, !PT ;  /* 0x80000015ff127210 */ /* 0x000fe200007fe4ff */
[----:B------:R-:W-:-:S04]  /*2600*/  IMAD.WIDE.U32 R36, R5, R17, R36 ;  /* 0x0000001105247225 */ /* 0x000fc800078e0024 */
[----:B------:R-:W-:-:S04]  /*2610*/  IMAD R18, R18, R5, RZ ;  /* 0x0000000512127224 */ /* 0x000fc800078e02ff */
[----:B------:R-:W-:-:S05]  /*2620*/  IMAD R4, R4, R17, R18 ;  /* 0x0000001104047224 */ /* 0x000fca00078e0212 */
[----:B------:R-:W-:Y:S01]  /*2630*/  IADD3 R4, R37, R4, RZ ;  /* 0x0000000425047210 */ /* 0x000fe20007ffe0ff */
[----:B------:R-:W-:Y:S05]  /*2640*/  BRA `(.L_x_4659) ;  /* 0x0000016000007947 */ /* 0x000fea0003800000 */
.L_x_4658:
        /* <DEDUP_REMOVED lines=22> */
.L_x_4659:
[----:B------:R-:W-:Y:S05]  /*27b0*/  BSYNC B0 ;  /* 0x0000000000007941 */ /* 0x000fea0003800000 */
.L_x_4657:
        /* <DEDUP_REMOVED lines=38> */
[----:B------:R-:W-:Y:S05]  /*2a20*/  CALL.REL.NOINC `($__internal_25_$__cuda_sm20_div_s64) ;  /* 0x000018e000007944 */ /* 0x000fea0003c00000 */
        /* <DEDUP_REMOVED lines=12> */
.L_x_4661:
        /* <DEDUP_REMOVED lines=23> */
.L_x_4662:
[----:B------:R-:W-:Y:S05]  /*2c60*/  BSYNC B0 ;  /* 0x0000000000007941 */ /* 0x000fea0003800000 */
.L_x_4660:
        /* <DEDUP_REMOVED lines=19> */
.L_x_4664:
        /* <DEDUP_REMOVED lines=22> */
.L_x_4665:
[----:B------:R-:W-:Y:S05]  /*2f00*/  BSYNC B0 ;  /* 0x0000000000007941 */ /* 0x000fea0003800000 */
.L_x_4663:
        /* <DEDUP_REMOVED lines=20> */
.L_x_4667:
        /* <DEDUP_REMOVED lines=23> */
.L_x_4668:
[----:B------:R-:W-:Y:S05]  /*31c0*/  BSYNC B0 ;  /* 0x0000000000007941 */ /* 0x000fea0003800000 */
.L_x_4666:
        /* <DEDUP_REMOVED lines=25> */
[----:B------:R-:W-:Y:S05]  /*3360*/  CALL.REL.NOINC `($__internal_25_$__cuda_sm20_div_s64) ;  /* 0x00000fa000007944 */ /* 0x000fea0003c00000 */
        /* <DEDUP_REMOVED lines=12> */
.L_x_4670:
        /* <DEDUP_REMOVED lines=23> */
.L_x_4671:
[----:B------:R-:W-:Y:S05]  /*35a0*/  BSYNC B0 ;  /* 0x0000000000007941 */ /* 0x000fea0003800000 */
.L_x_4669:
        /* <DEDUP_REMOVED lines=29> */
.L_x_4673:
        /* <DEDUP_REMOVED lines=23> */
.L_x_4674:
[----:B------:R-:W-:Y:S05]  /*38f0*/  BSYNC B0 ;  /* 0x0000000000007941 */ /* 0x000fea0003800000 */
.L_x_4672:
        /* <DEDUP_REMOVED lines=20> */
.L_x_4650:
[----:B------:R-:W-:-:S04]  /*3a40*/  LEA R2, P0, R36, c[0x0][0x200], 0x2 ;  /* 0x0000800024027a11 */ /* 0x000fc800078010ff */
[----:B------:R-:W-:-:S05]  /*3a50*/  LEA.HI.X R3, R36, c[0x0][0x204], R37, 0x2, P0 ;  /* 0x0000810024037a11 */ /* 0x000fca00000f1425 */
[----:B------:R0:W-:Y:S04]  /*3a60*/  STG.E [R2.64], R28 ;  /* 0x0000001c02007986 */ /* 0x0001e8000c10190a */
.L_x_4649:
[----:B------:R-:W-:Y:S05]  /*3a70*/  BSYNC B1 ;  /* 0x0000000000017941 */ /* 0x000fea0003800000 */
.L_x_4648:
        /* <DEDUP_REMOVED lines=38> */
.L_x_4678:
[----:B------:R-:W-:Y:S01]  /*3ce0*/  BSSY B0, `(.L_x_4676) ;  /* 0x0000007000007945 */ /* 0x000fe20003800000 */
[----:B------:R-:W-:-:S05]  /*3cf0*/  @P2 BRA `(.L_x_4677) ;  /* 0x0000005000002947 */ /* 0x000fca0003800000 */
[----:B------:R-:W-:Y:S01]  /*3d00*/  ISETP.GE.AND P0, PT, R18, c[0x0][0x220], PT ;  /* 0x0000880012007a0c */ /* 0x000fe20003f06270 */
[----:B------:R-:W-:Y:S01]  /*3d10*/  CS2R R8, SRZ ;  /* 0x0000000000087805 */ /* 0x000fe2000001ff00 */
[----:B------:R-:W-:Y:S11]  /*3d20*/  CS2R R10, SRZ ;  /* 0x00000000000a7805 */ /* 0x000ff6000001ff00 */
[----:B------:R-:W-:Y:S05]  /*3d30*/  @!P0 MOV R15, R13 ;  /* 0x0000000d000f8202 */ /* 0x000fea0000000f00 */
[----:B------:R0:W5:Y:S02]  /*3d40*/  @!P0 LDG.E.128 R8, [R14.64] ;  /* 0x0000000a0e088981 */ /* 0x000164000c1e1d00 */
.L_x_4677:
[----:B------:R-:W-:Y:S05]  /*3d50*/  BSYNC B0 ;  /* 0x0000000000007941 */ /* 0x000fea0003800000 */
.L_x_4676:
        /* <DEDUP_REMOVED lines=11> */
.L_x_4675:
        /* <DEDUP_REMOVED lines=80> */
        .weak           $__internal_25_$__cuda_sm20_div_s64
        .type           $__internal_25_$__cuda_sm20_div_s64,@function
        .size           $__internal_25_$__cuda_sm20_div_s64,(.L_x_7729 - $__internal_25_$__cuda_sm20_div_s64)
$__internal_25_$__cuda_sm20_div_s64:
        /* <DEDUP_REMOVED lines=83> */
[----:B------:R-:W-:Y:S06]  /*4840*/  RET.REL.NODEC R26 `(_ZN5flash32flash_fwd_splitkv_combine_kernelI23Flash_fwd_kernel_traitsILi64ELi64ELi128ELi4ELb0ELb0EN7cutlass6half_tE19Flash_kernel_traitsILi64ELi64ELi128ELi4ES3_EELi8ELi4ELb0EEEvNS_16Flash_fwd_paramsE) ;  /* 0xffffb7b01a007950 */ /* 0x000fec0003c3ffff */
.L_x_4679:
        /* <DEDUP_REMOVED lines=11> */
.L_x_7729:


//--------------------- .text._ZN5flash32flash_fwd_splitkv_combine_kernelI23Flash_fwd_kernel_traitsILi64ELi64ELi128ELi4ELb0ELb0EN7cutlass6half_tE19Flash_kernel_traitsILi64ELi64ELi128ELi4ES3_EELi8ELi3ELb0EEEvNS_16Flash_fwd_paramsE --------------------------
	.section	.text._ZN5flash32flash_fwd_splitkv_combine_kernelI23Flash_fwd_kernel_traitsILi64ELi64ELi128ELi4ELb0ELb0EN7cutlass6half_tE19Flash_kernel_traitsILi64ELi64ELi128ELi4ES3_EELi8ELi3ELb0EEEvNS_16Flash_fwd_paramsE,"ax",@progbits
	.sectioninfo	@"SHI_REGISTERS=54"
	.align	128
        .global         _ZN5flash32flash_fwd_splitkv_combine_kernelI23Flash_fwd_kernel_traitsILi64ELi64ELi128ELi4ELb0ELb0EN7cutlass6half_tE19Flash_kernel_traitsILi64ELi64ELi128ELi4ES3_EELi8ELi3ELb0EEEvNS_16Flash_fwd_paramsE
        .type           _ZN5flash32flash_fwd_splitkv_combine_kernelI23Flash_fwd_kernel_traitsILi64ELi64ELi128ELi4ELb0ELb0EN7cutlass6half_tE19Flash_kernel_traitsILi64ELi64ELi128ELi4ES3_EELi8ELi3ELb0EEEvNS_16Flash_fwd_paramsE,@function
        .size           _ZN5flash32flash_fwd_splitkv_combine_kernelI23Flash_fwd_kernel_traitsILi64ELi64ELi128ELi4ELb0ELb0EN7cutlass6half_tE19Flash_kernel_traitsILi64ELi64ELi128ELi4ES3_EELi8ELi3ELb0EEEvNS_16Flash_fwd_paramsE,(.L_x_7730 - _ZN5flash32flash_fwd_splitkv_combine_kernelI23Flash_fwd_kernel_traitsILi64ELi64ELi128ELi4ELb0ELb0EN7cutlass6half_tE19Flash_kernel_traitsILi64ELi64ELi128ELi4ES3_EELi8ELi3ELb0EEEvNS_16Flash_fwd_paramsE)
        .other          _ZN5flash32flash_fwd_splitkv_combine_kernelI23Flash_fwd_kernel_traitsILi64ELi64ELi128ELi4ELb0ELb0EN7cutlass6half_tE19Flash_kernel_traitsILi64ELi64ELi128ELi4ES3_EELi8ELi3ELb0EEEvNS_16Flash_fwd_paramsE,@"STO_CUDA_ENTRY STV_DEFAULT"
_ZN5flash32flash_fwd_splitkv_combine_kernelI23Flash_fwd_kernel_traitsILi64ELi64ELi128ELi4ELb0ELb0EN7cutlass6half_tE19Flash_kernel_traitsILi64ELi64ELi128ELi4ES3_EELi8ELi3ELb0EEEvNS_16Flash_fwd_paramsE:
.text._ZN5flash32flash_fwd_splitkv_combine_kernelI23Flash_fwd_kernel_traitsILi64ELi64ELi128ELi4ELb0ELb0EN7cutlass6half_tE19Flash_kernel_traitsILi64ELi64ELi128ELi4ES3_EELi8ELi3ELb0EEEvNS_16Flash_fwd_paramsE:
        /* <DEDUP_REMOVED lines=23> */
[----:B------:R-:W-:Y:S05]  /*0170*/  CALL.REL.NOINC `($__internal_26_$__cuda_sm20_div_s64) ;  /* 0x000040e000007944 */ /* 0x000fea0003c00000 */
[----:B------:R-:W-:Y:S01]  /*0180*/  MOV R24, R0 ;  /* 0x0000000000187202 */ /* 0x000fe20000000f00 */
[----:B------:R-:W-:Y:S05]  /*0190*/  BRA `(.L_x_4681) ;  /* 0x0000013000007947 */ /* 0x000fea0003800000 */
.L_x_4680:
        /* <DEDUP_REMOVED lines=19> */
.L_x_4681:
        /* <DEDUP_REMOVED lines=10> */
[----:B------:R-:W-:Y:S05]  /*0370*/  CALL.REL.NOINC `($__internal_26_$__cuda_sm20_div_s64) ;  /* 0x00003ee000007944 */ /* 0x000fea0003c00000 */
[----:B------:R-:W-:Y:S02]  /*0380*/  MOV R12, R0 ;  /* 0x00000000000c7202 */ /* 0x000fe40000000f00 */
[----:B------:R-:W-:Y:S01]  /*0390*/  MOV R13, R25 ;  /* 0x00000019000d7202 */ /* 0x000fe20000000f00 */
[----:B------:R-:W-:Y:S05]  /*03a0*/  BRA `(.L_x_4684) ;  /* 0x0000013000007947 */ /* 0x000fea0003800000 */
.L_x_4683:
        /* <DEDUP_REMOVED lines=19> */
.L_x_4684:
[----:B------:R-:W-:Y:S05]  /*04e0*/  BSYNC B0 ;  /* 0x0000000000007941 */ /* 0x000fea0003800000 */
.L_x_4682:
        /* <DEDUP_REMOVED lines=44> */
.L_x_4686:
        /* <DEDUP_REMOVED lines=19> */
.L_x_4687:
[----:B------:R-:W-:Y:S05]  /*08e0*/  BSYNC B0 ;  /* 0x0000000000007941 */ /* 0x000fea0003800000 */
.L_x_4685:
        /* <DEDUP_REMOVED lines=71> */
[----:B------:R-:W-:Y:S05]  /*0d60*/  CALL.REL.NOINC `($__internal_26_$__cuda_sm20_div_s64) ;  /* 0x000034f000007944 */ /* 0x000fea0003c00000 */
[----:B------:R-:W-:Y:S02]  /*0d70*/  MOV R32, R0 ;  /* 0x0000000000207202 */ /* 0x000fe40000000f00 */
[----:B------:R-:W-:Y:S01]  /*0d80*/  MOV R33, R25 ;  /* 0x0000001900217202 */ /* 0x000fe20000000f00 */
[----:B------:R-:W-:Y:S05]  /*0d90*/  BRA `(.L_x_4690) ;  /* 0x0000013000007947 */ /* 0x000fea0003800000 */
.L_x_4689:
        /* <DEDUP_REMOVED lines=19> */
.L_x_4690:
[----:B------:R-:W-:Y:S05]  /*0ed0*/  BSYNC B0 ;  /* 0x0000000000007941 */ /* 0x000fea0003800000 */
.L_x_4688:
        /* <DEDUP_REMOVED lines=42> */
.L_x_4692:
        /* <DEDUP_REMOVED lines=19> */
.L_x_4693:
[----:B------:R-:W-:Y:S05]  /*12b0*/  BSYNC B0 ;  /* 0x0000000000007941 */ /* 0x000fea0003800000 */
.L_x_4691:
        /* <DEDUP_REMOVED lines=132> */
.L_x_4695:
[----:B------:R-:W-:Y:S05]  /*1b00*/  BSYNC B0 ;  /* 0x0000000000007941 */ /* 0x000fea0003800000 */
.L_x_4694:
        /* <DEDUP_REMOVED lines=85> */
.L_x_4700:
        /* <DEDUP_REMOVED lines=22> */
.L_x_4701:
[----:B------:R-:W-:Y:S05]  /*21c0*/  BSYNC B0 ;  /* 0x0000000000007941 */ /* 0x000fea0003800000 */
.L_x_4699:
        /* <DEDUP_REMOVED lines=8> */
[----:B------:R-:W-:Y:S05]  /*2250*/  CALL.REL.NOINC `($__internal_26_$__cuda_sm20_div_s64) ;  /* 0x0000200000007944 */ /* 0x000fea0003c00000 */
        /* <DEDUP_REMOVED lines=10> */
.L_x_4703:
        /* <DEDUP_REMOVED lines=22> */
.L_x_4704:
[----:B------:R-:W-:Y:S05]  /*2460*/  BSYNC B0 ;  /* 0x0000000000007941 */ /* 0x000fea0003800000 */
.L_x_4702:
        /* <DEDUP_REMOVED lines=11> */
[----:B------:R-:W-:Y:S05]  /*2520*/  CALL.REL.NOINC `($__internal_26_$__cuda_sm20_div_s64) ;  /* 0x00001d3000007944 */ /* 0x000fea0003c00000 */
        /* <DEDUP_REMOVED lines=8> */
.L_x_4706:
        /* <DEDUP_REMOVED lines=22> */
.L_x_4707:
[----:B------:R-:W-:Y:S05]  /*2710*/  BSYNC B0 ;  /* 0x0000000000007941 */ /* 0x000fea0003800000 */
.L_x_4705:
        /* <DEDUP_REMOVED lines=50> */
.L_x_4709:
        /* <DEDUP_REMOVED lines=23> */
.L_x_4710:
[----:B------:R-:W-:Y:S05]  /*2bb0*/  BSYNC B0 ;  /* 0x0000000000007941 */ /* 0x000fea0003800000 */
.L_x_4708:
        /* <DEDUP_REMOVED lines=19> */
.L_x_4712:
        /* <DEDUP_REMOVED lines=22> */
.L_x_4713:
[----:B------:R-:W-:Y:S05]  /*2e50*/  BSYNC B0 ;  /* 0x0000000000007941 */ /* 0x000fea0003800000 */
.L_x_4711:
        /* <DEDUP_REMOVED lines=21> */
.L_x_4715:
        /* <DEDUP_REMOVED lines=23> */
.L_x_4716:
[----:B------:R-:W-:Y:S05]  /*3120*/  BSYNC B0 ;  /* 0x0000000000007941 */ /* 0x000fea0003800000 */
.L_x_4714:
        /* <DEDUP_REMOVED lines=38> */
.L_x_4718:
        /* <DEDUP_REMOVED lines=23> */
.L_x_4719:
[----:B------:R-:W-:Y:S05]  /*3500*/  BSYNC B0 ;  /* 0x0000000000007941 */ /* 0x000fea0003800000 */
.L_x_4717:
        /* <DEDUP_REMOVED lines=27> */
.L_x_4721:
        /* <DEDUP_REMOVED lines=23> */
.L_x_4722:
[----:B------:R-:W-:Y:S05]  /*3830*/  BSYNC B0 ;  /* 0x0000000000007941 */ /* 0x000fea0003800000 */
.L_x_4720:
        /* <DEDUP_REMOVED lines=20> */
.L_x_4698:
[----:B------:R-:W-:-:S04]  /*3980*/  LEA R2, P0, R34, c[0x0][0x200], 0x2 ;  /* 0x0000800022027a11 */ /* 0x000fc800078010ff */
[----:B------:R-:W-:-:S05]  /*3990*/  LEA.HI.X R3, R34, c[0x0][0x204], R35, 0x2, P0 ;  /* 0x0000810022037a11 */ /* 0x000fca00000f1423 */
[----:B------:R0:W-:Y:S04]  /*39a0*/  STG.E [R2.64], R28 ;  /* 0x0000001c02007986 */ /* 0x0001e8000c10190a */
.L_x_4697:
[----:B------:R-:W-:Y:S05]  /*39b0*/  BSYNC B1 ;  /* 0x0000000000017941 */ /* 0x000fea0003800000 */
.L_x_4696:
        /* <DEDUP_REMOVED lines=40> */
.L_x_4726:
[----:B------:R-:W-:Y:S01]  /*3c40*/  BSSY B0, `(.L_x_4724) ;  /* 0x0000006000007945 */ /* 0x000fe20003800000 */
[----:B------:R-:W-:-:S05]  /*3c50*/  @P2 BRA `(.L_x_4725) ;  /* 0x0000004000002947 */ /* 0x000fca0003800000 */
[----:B------:R-:W-:Y:S01]  /*3c60*/  ISETP.GE.AND P0, PT, R16, c[0x0][0x220], PT ;  /* 0x0000880010007a0c */ /* 0x000fe20003f06270 */
[----:B------:R-:W-:Y:S01]  /*3c70*/  CS2R R8, SRZ ;  /* 0x0000000000087805 */ /* 0x000fe2000001ff00 */
[----:B------:R-:W-:Y:S11]  /*3c80*/  CS2R R10, SRZ ;  /* 0x00000000000a7805 */ /* 0x000ff6000001ff00 */
[----:B------:R0:W5:Y:S02]  /*3c90*/  @!P0 LDG.E.128 R8, [R12.64] ;  /* 0x0000000a0c088981 */ /* 0x000164000c1e1d00 */
.L_x_4725:
[----:B------:R-:W-:Y:S05]  /*3ca0*/  BSYNC B0 ;  /* 0x0000000000007941 */ /* 0x000fea0003800000 */
.L_x_4724:
        /* <DEDUP_REMOVED lines=11> */
.L_x_4723:
        /* <DEDUP_REMOVED lines=80> */
        .weak           $__internal_26_$__cuda_sm20_div_s64
        .type           $__internal_26_$__cuda_sm20_div_s64,@function
        .size           $__internal_26_$__cuda_sm20_div_s64,(.L_x_7730 - $__internal_26_$__cuda_sm20_div_s64)
$__internal_26_$__cuda_sm20_div_s64:
        /* <DEDUP_REMOVED lines=83> */
[----:B------:R-:W-:Y:S06]  /*4790*/  RET.REL.NODEC R38 `(_ZN5flash32flash_fwd_splitkv_combine_kernelI23Flash_fwd_kernel_traitsILi64ELi64ELi128ELi4ELb0ELb0EN7cutlass6half_tE19Flash_kernel_traitsILi64ELi64ELi128ELi4ES3_EELi8ELi3ELb0EEEvNS_16Flash_fwd_paramsE) ;  /* 0xffffb86026007950 */ /* 0x000fec0003c3ffff */
.L_x_4727:
        /* <DEDUP_REMOVED lines=14> */
.L_x_7730:


//--------------------- .text._ZN5flash32flash_fwd_splitkv_combine_kernelI23Flash_fwd_kernel_traitsILi64ELi64ELi128ELi4ELb0ELb0EN7cutlass6half_tE19Flash_kernel_traitsILi64ELi64ELi128ELi4ES3_EELi8ELi2ELb0EEEvNS_16Flash_fwd_paramsE --------------------------
	.section	.text._ZN5flash32flash_fwd_splitkv_combine_kernelI23Flash_fwd_kernel_traitsILi64ELi64ELi128ELi4ELb0ELb0EN7cutlass6half_tE19Flash_kernel_traitsILi64ELi64ELi128ELi4ES3_EELi8ELi2ELb0EEEvNS_16Flash_fwd_paramsE,"ax",@progbits
	.sectioninfo	@"SHI_REGISTERS=54"
	.align	128
        .global         _ZN5flash32flash_fwd_splitkv_combine_kernelI23Flash_fwd_kernel_traitsILi64ELi64ELi128ELi4ELb0ELb0EN7cutlass6half_tE19Flash_kernel_traitsILi64ELi64ELi128ELi4ES3_EELi8ELi2ELb0EEEvNS_16Flash_fwd_paramsE
        .type           _ZN5flash32flash_fwd_splitkv_combine_kernelI23Flash_fwd_kernel_traitsILi64ELi64ELi128ELi4ELb0ELb0EN7cutlass6half_tE19Flash_kernel_traitsILi64ELi64ELi128ELi4ES3_EELi8ELi2ELb0EEEvNS_16Flash_fwd_paramsE,@function
        .size           _ZN5flash32flash_fwd_splitkv_combine_kernelI23Flash_fwd_kernel_traitsILi64ELi64ELi128ELi4ELb0ELb0EN7cutlass6half_tE19Flash_kernel_traitsILi64ELi64ELi128ELi4ES3_EELi8ELi2ELb0EEEvNS_16Flash_fwd_paramsE,(.L_x_7731 - _ZN5flash32flash_fwd_splitkv_combine_kernelI23Flash_fwd_kernel_traitsILi64ELi64ELi128ELi4ELb0ELb0EN7cutlass6half_tE19Flash_kernel_traitsILi64ELi64ELi128ELi4ES3_EELi8ELi2ELb0EEEvNS_16Flash_fwd_paramsE)
        .other          _ZN5flash32flash_fwd_splitkv_combine_kernelI23Flash_fwd_kernel_traitsILi64ELi64ELi128ELi4ELb0ELb0EN7cutlass6half_tE19Flash_kernel_traitsILi64ELi64ELi128ELi4ES3_EELi8ELi2ELb0EEEvNS_16Flash_fwd_paramsE,@"STO_CUDA_ENTRY STV_DEFAULT"
_ZN5flash32flash_fwd_splitkv_combine_kernelI23Flash_fwd_kernel_traitsILi64ELi64ELi128ELi4ELb0ELb0EN7cutlass6half_tE19Flash_kernel_traitsILi64ELi64ELi128ELi4ES3_EELi8ELi2ELb0EEEvNS_16Flash_fwd_paramsE:
.text._ZN5flash32flash_fwd_splitkv_combine_kernelI23Flash_fwd_kernel_traitsILi64ELi64ELi128ELi4ELb0ELb0EN7cutlass6half_tE19Flash_kernel_traitsILi64ELi64ELi128ELi4ES3_EELi8ELi2ELb0EEEvNS_16Flash_fwd_paramsE:
        /* <DEDUP_REMOVED lines=23> */
[----:B------:R-:W-:Y:S05]  /*0170*/  CALL.REL.NOINC `($__internal_27_$__cuda_sm20_div_s64) ;  /* 0x0000412000007944 */ /* 0x000fea0003c00000 */
[----:B------:R-:W-:Y:S02]  /*0180*/  MOV R20, R0 ;  /* 0x0000000000147202 */ /* 0x000fe40000000f00 */
[----:B------:R-:W-:Y:S01]  /*0190*/  MOV R21, R23 ;  /* 0x0000001700157202 */ /* 0x000fe20000000f00 */
[----:B------:R-:W-:Y:S05]  /*01a0*/  BRA `(.L_x_4729) ;  /* 0x0000013000007947 */ /* 0x000fea0003800000 */
.L_x_4728:
        /* <DEDUP_REMOVED lines=19> */
.L_x_4729:
        /* <DEDUP_REMOVED lines=10> */
[----:B------:R-:W-:Y:S05]  /*0380*/  CALL.REL.NOINC `($__internal_27_$__cuda_sm20_div_s64) ;  /* 0x00003f1000007944 */ /* 0x000fea0003c00000 */
[----:B------:R-:W-:Y:S02]  /*0390*/  MOV R30, R0 ;  /* 0x00000000001e7202 */ /* 0x000fe40000000f00 */
[----:B------:R-:W-:Y:S01]  /*03a0*/  MOV R31, R23 ;  /* 0x00000017001f7202 */ /* 0x000fe20000000f00 */
[----:B------:R-:W-:Y:S05]  /*03b0*/  BRA `(.L_x_4732) ;  /* 0x0000013000007947 */ /* 0x000fea0003800000 */
.L_x_4731:
        /* <DEDUP_REMOVED lines=19> */
.L_x_4732:
[----:B------:R-:W-:Y:S05]  /*04f0*/  BSYNC B0 ;  /* 0x0000000000007941 */ /* 0x000fea0003800000 */
.L_x_4730:
        /* <DEDUP_REMOVED lines=42> */
[----:B------:R-:W-:Y:S01]  /*07a0*/  MOV R22, R0 ;  /* 0x0000000000167202 */ /* 0x000fe20000000f00 */
[----:B------:R-:W-:Y:S05]  /*07b0*/  BRA `(.L_x_4735) ;  /* 0x0000013000007947 */ /* 0x000fea0003800000 */
.L_x_4734:
        /* <DEDUP_REMOVED lines=19> */
.L_x_4735:
[----:B------:R-:W-:Y:S05]  /*08f0*/  BSYNC B0 ;  /* 0x0000000000007941 */ /* 0x000fea0003800000 */
.L_x_4733:
        /* <DEDUP_REMOVED lines=76> */
.L_x_4737:
        /* <DEDUP_REMOVED lines=19> */
.L_x_4738:
[----:B------:R-:W-:Y:S05]  /*0ef0*/  BSYNC B0 ;  /* 0x0000000000007941 */ /* 0x000fea0003800000 */
.L_x_4736:
        /* <DEDUP_REMOVED lines=44> */
.L_x_4740:
        /* <DEDUP_REMOVED lines=19> */
.L_x_4741:
[----:B------:R-:W-:Y:S05]  /*12f0*/  BSYNC B0 ;  /* 0x0000000000007941 */ /* 0x000fea0003800000 */
.L_x_4739:
        /* <DEDUP_REMOVED lines=131> */
.L_x_4743:
[----:B------:R-:W-:Y:S05]  /*1b30*/  BSYNC B0 ;  /* 0x0000000000007941 */ /* 0x000fea0003800000 */
.L_x_4742:
        /* <DEDUP_REMOVED lines=75> */
[----:B------:R-:W-:Y:S05]  /*1ff0*/  CALL.REL.NOINC `($__internal_27_$__cuda_sm20_div_s64) ;  /* 0x000022a000007944 */ /* 0x000fea0003c00000 */
        /* <DEDUP_REMOVED lines=10> */
.L_x_4748:
        /* <DEDUP_REMOVED lines=22> */
.L_x_4749:
[----:B------:R-:W-:Y:S05]  /*2200*/  BSYNC B0 ;  /* 0x0000000000007941 */ /* 0x000fea0003800000 */
.L_x_4747:
[----:B------:R-:W-:Y:S01]  /*2210*/  LOP3.LUT R0, R21, R5, RZ, 0xfc, !PT ;  /* 0x0000000515007212 */ /* 0x000fe200078efcff */
[----:B------:R-:W-:Y:S03]  /*2220*/  BSSY B0, `(.L_x_4750) ;  /* 0x0000028000007945 */ /* 0x000fe60003800000 */
[----:B------:R-:W-:-:S13]  /*2230*/  ISETP.NE.U32.AND P0, PT, R0, RZ, PT ;  /* 0x000000ff0000720c */ /* 0x000fda0003f05070 */
[----:B------:R-:W-:Y:S05]  /*2240*/  @!P0 BRA `(.L_x_4751) ;  /* 0x000000f000008947 */ /* 0x000fea0003800000 */
[----:B------:R-:W-:Y:S01]  /*2250*/  IMAD.MOV.U32 R24, RZ, RZ, R3 ;  /* 0x000000ffff187224 */ /* 0x000fe200078e0003 */
[----:B------:R-:W-:Y:S02]  /*2260*/  MOV R6, R5 ;  /* 0x0000000500067202 */ /* 0x000fe40000000f00 */
[----:B------:R-:W-:Y:S02]  /*2270*/  MOV R22, 0x2290 ;  /* 0x0000229000167802 */ /* 0x000fe40000000f00 */
[----:B------:R-:W-:Y:S05]  /*2280*/  CALL.REL.NOINC `($__internal_27_$__cuda_sm20_div_s64) ;  /* 0x0000201000007944 */ /* 0x000fea0003c00000 */
        /* <DEDUP_REMOVED lines=11> */
.L_x_4751:
        /* <DEDUP_REMOVED lines=22> */
.L_x_4752:
[----:B------:R-:W-:Y:S05]  /*24a0*/  BSYNC B0 ;  /* 0x0000000000007941 */ /* 0x000fea0003800000 */
.L_x_4750:
        /* <DEDUP_REMOVED lines=12> */
[----:B------:R-:W-:Y:S05]  /*2570*/  CALL.REL.NOINC `($__internal_27_$__cuda_sm20_div_s64) ;  /* 0x00001d2000007944 */ /* 0x000fea0003c00000 */
        /* <DEDUP_REMOVED lines=8> */
.L_x_4754:
        /* <DEDUP_REMOVED lines=22> */
.L_x_4755:
[----:B------:R-:W-:Y:S05]  /*2760*/  BSYNC B0 ;  /* 0x0000000000007941 */ /* 0x000fea0003800000 */
.L_x_4753:
        /* <DEDUP_REMOVED lines=37> */
[----:B------:R-:W-:Y:S05]  /*29c0*/  CALL.REL.NOINC `($__internal_27_$__cuda_sm20_div_s64) ;  /* 0x000018d000007944 */ /* 0x000fea0003c00000 */
        /* <DEDUP_REMOVED lines=12> */
.L_x_4757:
        /* <DEDUP_REMOVED lines=23> */
.L_x_4758:
[----:B------:R-:W-:Y:S05]  /*2c00*/  BSYNC B0 ;  /* 0x0000000000007941 */ /* 0x000fea0003800000 */
.L_x_4756:
        /* <DEDUP_REMOVED lines=19> */
.L_x_4760:
        /* <DEDUP_REMOVED lines=22> */
.L_x_4761:
[----:B------:R-:W-:Y:S05]  /*2ea0*/  BSYNC B0 ;  /* 0x0000000000007941 */ /* 0x000fea0003800000 */
.L_x_4759:
        /* <DEDUP_REMOVED lines=21> */
.L_x_4763:
        /* <DEDUP_REMOVED lines=23> */
.L_x_4764:
[----:B------:R-:W-:Y:S05]  /*3170*/  BSYNC B0 ;  /* 0x0000000000007941 */ /* 0x000fea0003800000 */
.L_x_4762:
        /* <DEDUP_REMOVED lines=38> */
.L_x_4766:
        /* <DEDUP_REMOVED lines=23> */
.L_x_4767:
[----:B------:R-:W-:Y:S05]  /*3550*/  BSYNC B0 ;  /* 0x0000000000007941 */ /* 0x000fea0003800000 */
.L_x_4765:
        /* <DEDUP_REMOVED lines=27> */
.L_x_4769:
        /* <DEDUP_REMOVED lines=23> */
.L_x_4770:
[----:B------:R-:W-:Y:S05]  /*3880*/  BSYNC B0 ;  /* 0x0000000000007941 */ /* 0x000fea0003800000 */
.L_x_4768:
        /* <DEDUP_REMOVED lines=20> */
.L_x_4746:
[----:B------:R-:W-:-:S04]  /*39d0*/  LEA R2, P0, R32, c[0x0][0x200], 0x2 ;  /* 0x0000800020027a11 */ /* 0x000fc800078010ff */
[----:B------:R-:W-:-:S05]  /*39e0*/  LEA.HI.X R3, R32, c[0x0][0x204], R33, 0x2, P0 ;  /* 0x0000810020037a11 */ /* 0x000fca00000f1421 */
[----:B------:R0:W-:Y:S04]  /*39f0*/  STG.E [R2.64], R27 ;  /* 0x0000001b02007986 */ /* 0x0001e8000c101908 */
.L_x_4745:
[----:B------:R-:W-:Y:S05]  /*3a00*/  BSYNC B1 ;  /* 0x0000000000017941 */ /* 0x000fea0003800000 */
.L_x_4744:
        /* <DEDUP_REMOVED lines=40> */
.L_x_4774:
[----:B------:R-:W-:Y:S01]  /*3c90*/  BSSY B0, `(.L_x_4772) ;  /* 0x0000007000007945 */ /* 0x000fe20003800000 */
[----:B------:R-:W-:-:S05]  /*3ca0*/  @P2 BRA `(.L_x_4773) ;  /* 0x0000005000002947 */ /* 0x000fca0003800000 */
[----:B------:R-:W-:Y:S01]  /*3cb0*/  ISETP.GE.AND P0, PT, R18, c[0x0][0x220], PT ;  /* 0x0000880012007a0c */ /* 0x000fe20003f06270 */
[----:B------:R-:W-:Y:S01]  /*3cc0*/  CS2R R8, SRZ ;  /* 0x0000000000087805 */ /* 0x000fe2000001ff00 */
[----:B------:R-:W-:Y:S11]  /*3cd0*/  CS2R R10, SRZ ;  /* 0x00000000000a7805 */ /* 0x000ff6000001ff00 */
[----:B------:R-:W-:Y:S05]  /*3ce0*/  @!P0 MOV R15, R13 ;  /* 0x0000000d000f8202 */ /* 0x000fea0000000f00 */
[----:B------:R0:W5:Y:S02]  /*3cf0*/  @!P0 LDG.E.128 R8, [R14.64] ;  /* 0x000000080e088981 */ /* 0x000164000c1e1d00 */
.L_x_4773:
[----:B------:R-:W-:Y:S05]  /*3d00*/  BSYNC B0 ;  /* 0x0000000000007941 */ /* 0x000fea0003800000 */
.L_x_4772:
        /* <DEDUP_REMOVED lines=11> */
.L_x_4771:
        /* <DEDUP_REMOVED lines=78> */
        .weak           $__internal_27_$__cuda_sm20_div_s64
        .type           $__internal_27_$__cuda_sm20_div_s64,@function
        .size           $__internal_27_$__cuda_sm20_div_s64,(.L_x_7731 - $__internal_27_$__cuda_sm20_div_s64)
$__internal_27_$__cuda_sm20_div_s64:
        /* <DEDUP_REMOVED lines=83> */
[----:B------:R-:W-:Y:S06]  /*47d0*/  RET.REL.NODEC R40 `(_ZN5flash32flash_fwd_splitkv_combine_kernelI23Flash_fwd_kernel_traitsILi64ELi64ELi128ELi4ELb0ELb0EN7cutlass6half_tE19Flash_kernel_traitsILi64ELi64ELi128ELi4ES3_EELi8ELi2ELb0EEEvNS_16Flash_fwd_paramsE) ;  /* 0xffffb82028007950 */ /* 0x000fec0003c3ffff */
.L_x_4775:
        /* <DEDUP_REMOVED lines=10> */
.L_x_7731:


//--------------------- .text._ZN5flash32flash_fwd_splitkv_combine_kernelI23Flash_fwd_kernel_traitsILi64ELi64ELi128ELi4ELb0ELb0EN7cutlass6half_tE19Flash_kernel_traitsILi64ELi64ELi128ELi4ES3_EELi8ELi1ELb0EEEvNS_16Flash_fwd_paramsE --------------------------
	.section	.text._ZN5flash32flash_fwd_splitkv_combine_kernelI23Flash_fwd_kernel_traitsILi64ELi64ELi128ELi4ELb0ELb0EN7cutlass6half_tE19Flash_kernel_traitsILi64ELi64ELi128ELi4ES3_EELi8ELi1ELb0EEEvNS_16Flash_fwd_paramsE,"ax",@progbits
	.sectioninfo	@"SHI_REGISTERS=54"
	.align	128
        .global         _ZN5flash32flash_fwd_splitkv_combine_kernelI23Flash_fwd_kernel_traitsILi64ELi64ELi128ELi4ELb0ELb0EN7cutlass6half_tE19Flash_kernel_traitsILi64ELi64ELi128ELi4ES3_EELi8ELi1ELb0EEEvNS_16Flash_fwd_paramsE
        .type           _ZN5flash32flash_fwd_splitkv_combine_kernelI23Flash_fwd_kernel_traitsILi64ELi64ELi128ELi4ELb0ELb0EN7cutlass6half_tE19Flash_kernel_traitsILi64ELi64ELi128ELi4ES3_EELi8ELi1ELb0EEEvNS_16Flash_fwd_paramsE,@function
        .size           _ZN5flash32flash_fwd_splitkv_combine_kernelI23Flash_fwd_kernel_traitsILi64ELi64ELi128ELi4ELb0ELb0EN7cutlass6half_tE19Flash_kernel_traitsILi64ELi64ELi128ELi4ES3_EELi8ELi1ELb0EEEvNS_16Flash_fwd_paramsE,(.L_x_7732 - _ZN5flash32flash_fwd_splitkv_combine_kernelI23Flash_fwd_kernel_traitsILi64ELi64ELi128ELi4ELb0ELb0EN7cutlass6half_tE19Flash_kernel_traitsILi64ELi64ELi128ELi4ES3_EELi8ELi1ELb0EEEvNS_16Flash_fwd_paramsE)
        .other          _ZN5flash32flash_fwd_splitkv_combine_kernelI23Flash_fwd_kernel_traitsILi64ELi64ELi128ELi4ELb0ELb0EN7cutlass6half_tE19Flash_kernel_traitsILi64ELi64ELi128ELi4ES3_EELi8ELi1ELb0EEEvNS_16Flash_fwd_paramsE,@"STO_CUDA_ENTRY STV_DEFAULT"
_ZN5flash32flash_fwd_splitkv_combine_kernelI23Flash_fwd_kernel_traitsILi64ELi64ELi128ELi4ELb0ELb0EN7cutlass6half_tE19Flash_kernel_traitsILi64ELi64ELi128ELi4ES3_EELi8ELi1ELb0EEEvNS_16Flash_fwd_paramsE:
.text._ZN5flash32flash_fwd_splitkv_combine_kernelI23Flash_fwd_kernel_traitsILi64ELi64ELi128ELi4ELb0ELb0EN7cutlass6half_tE19Flash_kernel_traitsILi64ELi64ELi128ELi4ES3_EELi8ELi1ELb0EEEvNS_16Flash_fwd_paramsE:
        /* <DEDUP_REMOVED lines=23> */
[----:B------:R-:W-:Y:S05]  /*0170*/  CALL.REL.NOINC `($__internal_28_$__cuda_sm20_div_s64) ;  /* 0x0000417000007944 */ /* 0x000fea0003c00000 */
[----:B------:R-:W-:Y:S02]  /*0180*/  MOV R8, R0 ;  /* 0x0000000000087202 */ /* 0x000fe40000000f00 */
[----:B------:R-:W-:Y:S01]  /*0190*/  MOV R9, R23 ;  /* 0x0000001700097202 */ /* 0x000fe20000000f00 */
[----:B------:R-:W-:Y:S05]  /*01a0*/  BRA `(.L_x_4777) ;  /* 0x0000013000007947 */ /* 0x000fea0003800000 */
.L_x_4776:
        /* <DEDUP_REMOVED lines=19> */
.L_x_4777:
        /* <DEDUP_REMOVED lines=17> */
.L_x_4779:
        /* <DEDUP_REMOVED lines=19> */
.L_x_4780:
[----:B------:R-:W-:Y:S05]  /*0520*/  BSYNC B0 ;  /* 0x0000000000007941 */ /* 0x000fea0003800000 */
.L_x_4778:
        /* <DEDUP_REMOVED lines=45> */
.L_x_4782:
        /* <DEDUP_REMOVED lines=19> */
.L_x_4783:
[----:B------:R-:W-:Y:S05]  /*0930*/  BSYNC B0 ;  /* 0x0000000000007941 */ /* 0x000fea0003800000 */
.L_x_4781:
        /* <DEDUP_REMOVED lines=78> */
.L_x_4785:
        /* <DEDUP_REMOVED lines=19> */
.L_x_4786:
[----:B------:R-:W-:Y:S05]  /*0f50*/  BSYNC B0 ;  /* 0x0000000000007941 */ /* 0x000fea0003800000 */
.L_x_4784:
        /* <DEDUP_REMOVED lines=43> */
.L_x_4788:
        /* <DEDUP_REMOVED lines=19> */
.L_x_4789:
[----:B------:R-:W-:Y:S05]  /*1340*/  BSYNC B0 ;  /* 0x0000000000007941 */ /* 0x000fea0003800000 */
.L_x_4787:
        /* <DEDUP_REMOVED lines=133> */
.L_x_4791:
[----:B------:R-:W-:Y:S05]  /*1ba0*/  BSYNC B0 ;  /* 0x0000000000007941 */ /* 0x000fea0003800000 */
.L_x_4790:
        /* <DEDUP_REMOVED lines=73> */
[----:B------:R-:W-:Y:S05]  /*2040*/  CALL.REL.NOINC `($__internal_28_$__cuda_sm20_div_s64) ;  /* 0x000022a000007944 */ /* 0x000fea0003c00000 */
        /* <DEDUP_REMOVED lines=10> */
.L_x_4796:
        /* <DEDUP_REMOVED lines=23> */
.L_x_4797:
[----:B------:R-:W-:Y:S05]  /*2260*/  BSYNC B0 ;  /* 0x0000000000007941 */ /* 0x000fea0003800000 */
.L_x_4795:
        /* <DEDUP_REMOVED lines=22> */
.L_x_4799:
        /* <DEDUP_REMOVED lines=22> */
.L_x_4800:
[----:B------:R-:W-:Y:S05]  /*2530*/  BSYNC B0 ;  /* 0x0000000000007941 */ /* 0x000fea0003800000 */
.L_x_4798:
        /* <DEDUP_REMOVED lines=22> */
.L_x_4802:
        /* <DEDUP_REMOVED lines=22> */
.L_x_4803:
[----:B------:R-:W-:Y:S05]  /*2800*/  BSYNC B0 ;  /* 0x0000000000007941 */ /* 0x000fea0003800000 */
.L_x_4801:
        /* <DEDUP_REMOVED lines=33> */
[----:B------:R-:W-:Y:S05]  /*2a20*/  CALL.REL.NOINC `($__internal_28_$__cuda_sm20_div_s64) ;  /* 0x000018c000007944 */ /* 0x000fea0003c00000 */
        /* <DEDUP_REMOVED lines=11> */
.L_x_4805:
        /* <DEDUP_REMOVED lines=23> */
.L_x_4806:
[----:B------:R-:W-:Y:S05]  /*2c50*/  BSYNC B0 ;  /* 0x0000000000007941 */ /* 0x000fea0003800000 */
.L_x_4804:
        /* <DEDUP_REMOVED lines=20> */
.L_x_4808:
        /* <DEDUP_REMOVED lines=23> */
.L_x_4809:
[----:B------:R-:W-:Y:S05]  /*2f10*/  BSYNC B0 ;  /* 0x0000000000007941 */ /* 0x000fea0003800000 */
.L_x_4807:
        /* <DEDUP_REMOVED lines=19> */
.L_x_4811:
        /* <DEDUP_REMOVED lines=23> */
.L_x_4812:
[----:B------:R-:W-:Y:S05]  /*31c0*/  BSYNC B0 ;  /* 0x0000000000007941 */ /* 0x000fea0003800000 */
.L_x_4810:
        /* <DEDUP_REMOVED lines=25> */
[----:B------:R-:W-:Y:S05]  /*3360*/  CALL.REL.NOINC `($__internal_28_$__cuda_sm20_div_s64) ;  /* 0x00000f8000007944 */ /* 0x000fea0003c00000 */
        /* <DEDUP_REMOVED lines=12> */
.L_x_4814:
        /* <DEDUP_REMOVED lines=23> */
.L_x_4815:
[----:B------:R-:W-:Y:S05]  /*35a0*/  BSYNC B0 ;  /* 0x0000000000007941 */ /* 0x000fea0003800000 */
.L_x_4813:
        /* <DEDUP_REMOVED lines=28> */
.L_x_4817:
        /* <DEDUP_REMOVED lines=23> */
.L_x_4818:
[----:B------:R-:W-:Y:S05]  /*38e0*/  BSYNC B0 ;  /* 0x0000000000007941 */ /* 0x000fea0003800000 */
.L_x_4816:
        /* <DEDUP_REMOVED lines=20> */
.L_x_4794:
[----:B------:R-:W-:-:S04]  /*3a30*/  LEA R2, P0, R38, c[0x0][0x200], 0x2 ;  /* 0x0000800026027a11 */ /* 0x000fc800078010ff */
[----:B------:R-:W-:-:S05]  /*3a40*/  LEA.HI.X R3, R38, c[0x0][0x204], R39, 0x2, P0 ;  /* 0x0000810026037a11 */ /* 0x000fca00000f1427 */
[----:B------:R0:W-:Y:S04]  /*3a50*/  STG.E [R2.64], R29 ;  /* 0x0000001d02007986 */ /* 0x0001e8000c101908 */
.L_x_4793:
[----:B------:R-:W-:Y:S05]  /*3a60*/  BSYNC B1 ;  /* 0x0000000000017941 */ /* 0x000fea0003800000 */
.L_x_4792:
        /* <DEDUP_REMOVED lines=40> */
.L_x_4822:
[----:B------:R-:W-:Y:S01]  /*3cf0*/  BSSY B0, `(.L_x_4820) ;  /* 0x0000007000007945 */ /* 0x000fe20003800000 */
[----:B------:R-:W-:-:S05]  /*3d00*/  @P2 BRA `(.L_x_4821) ;  /* 0x0000005000002947 */ /* 0x000fca0003800000 */
[----:B------:R-:W-:Y:S01]  /*3d10*/  ISETP.GE.AND P0, PT, R18, c[0x0][0x220], PT ;  /* 0x0000880012007a0c */ /* 0x000fe20003f06270 */
[----:B------:R-:W-:Y:S01]  /*3d20*/  CS2R R8, SRZ ;  /* 0x0000000000087805 */ /* 0x000fe2000001ff00 */
[----:B------:R-:W-:Y:S11]  /*3d30*/  CS2R R10, SRZ ;  /* 0x00000000000a7805 */ /* 0x000ff6000001ff00 */
[----:B------:R-:W-:Y:S05]  /*3d40*/  @!P0 MOV R15, R13 ;  /* 0x0000000d000f8202 */ /* 0x000fea0000000f00 */
[----:B------:R0:W5:Y:S02]  /*3d50*/  @!P0 LDG.E.128 R8, [R14.64] ;  /* 0x000000080e088981 */ /* 0x000164000c1e1d00 */
.L_x_4821:
[----:B------:R-:W-:Y:S05]  /*3d60*/  BSYNC B0 ;  /* 0x0000000000007941 */ /* 0x000fea0003800000 */
.L_x_4820:
        /* <DEDUP_REMOVED lines=11> */
.L_x_4819:
        /* <DEDUP_REMOVED lines=77> */
        .weak           $__internal_28_$__cuda_sm20_div_s64
        .type           $__internal_28_$__cuda_sm20_div_s64,@function
        .size           $__internal_28_$__cuda_sm20_div_s64,(.L_x_7732 - $__internal_28_$__cuda_sm20_div_s64)
$__internal_28_$__cuda_sm20_div_s64:
        /* <DEDUP_REMOVED lines=83> */
[----:B------:R-:W-:Y:S06]  /*4820*/  RET.REL.NODEC R20 `(_ZN5flash32flash_fwd_splitkv_combine_kernelI23Flash_fwd_kernel_traitsILi64ELi64ELi128ELi4ELb0ELb0EN7cutlass6half_tE19Flash_kernel_traitsILi64ELi64ELi128ELi4ES3_EELi8ELi1ELb0EEEvNS_16Flash_fwd_paramsE) ;  /* 0xffffb7d014007950 */ /* 0x000fec0003c3ffff */
.L_x_4823:
        /* <DEDUP_REMOVED lines=13> */
.L_x_7732:


//--------------------- .text._ZN5flash32flash_fwd_splitkv_combine_kernelI23Flash_fwd_kernel_traitsILi64ELi64ELi128ELi4ELb0ELb0EN7cutlass6half_tE19Flash_kernel_traitsILi64ELi64ELi128ELi4ES3_EELi8ELi7ELb1EEEvNS_16Flash_fwd_paramsE --------------------------
	.section	.text._ZN5flash32flash_fwd_splitkv_combine_kernelI23Flash_fwd_kernel_traitsILi64ELi64ELi128ELi4ELb0ELb0EN7cutlass6half_tE19Flash_kernel_traitsILi64ELi64ELi128ELi4ES3_EELi8ELi7ELb1EEEvNS_16Flash_fwd_paramsE,"ax",@progbits
	.sectioninfo	@"SHI_REGISTERS=62"
	.align	128
        .global         _ZN5flash32flash_fwd_splitkv_combine_kernelI23Flash_fwd_kernel_traitsILi64ELi64ELi128ELi4ELb0ELb0EN7cutlass6half_tE19Flash_kernel_traitsILi64ELi64ELi128ELi4ES3_EELi8ELi7ELb1EEEvNS_16Flash_fwd_paramsE
        .type           _ZN5flash32flash_fwd_splitkv_combine_kernelI23Flash_fwd_kernel_traitsILi64ELi64ELi128ELi4ELb0ELb0EN7cutlass6half_tE19Flash_kernel_traitsILi64ELi64ELi128ELi4ES3_EELi8ELi7ELb1EEEvNS_16Flash_fwd_paramsE,@function
        .size           _ZN5flash32flash_fwd_splitkv_combine_kernelI23Flash_fwd_kernel_traitsILi64ELi64ELi128ELi4ELb0ELb0EN7cutlass6half_tE19Flash_kernel_traitsILi64ELi64ELi128ELi4ES3_EELi8ELi7ELb1EEEvNS_16Flash_fwd_paramsE,(.L_x_7733 - _ZN5flash32flash_fwd_splitkv_combine_kernelI23Flash_fwd_kernel_traitsILi64ELi64ELi128ELi4ELb0ELb0EN7cutlass6half_tE19Flash_kernel_traitsILi64ELi64ELi128ELi4ES3_EELi8ELi7ELb1EEEvNS_16Flash_fwd_paramsE)
        .other          _ZN5flash32flash_fwd_splitkv_combine_kernelI23Flash_fwd_kernel_traitsILi64ELi64ELi128ELi4ELb0ELb0EN7cutlass6half_tE19Flash_kernel_traitsILi64ELi64ELi128ELi4ES3_EELi8ELi7ELb1EEEvNS_16Flash_fwd_paramsE,@"STO_CUDA_ENTRY STV_DEFAULT"
_ZN5flash32flash_fwd_splitkv_combine_kernelI23Flash_fwd_kernel_traitsILi64ELi64ELi128ELi4ELb0ELb0EN7cutlass6half_tE19Flash_kernel_traitsILi64ELi64ELi128ELi4ES3_EELi8ELi7ELb1EEEvNS_16Flash_fwd_paramsE:
.text._ZN5flash32flash_fwd_splitkv_combine_kernelI23Flash_fwd_kernel_traitsILi64ELi64ELi128ELi4ELb0ELb0EN7cutlass6half_tE19Flash_kernel_traitsILi64ELi64ELi128ELi4ES3_EELi8ELi7ELb1EEEvNS_16Flash_fwd_paramsE:
        /* <DEDUP_REMOVED lines=23> */
[----:B------:R-:W-:Y:S05]  /*0170*/  CALL.REL.NOINC `($__internal_29_$__cuda_sm20_div_s64) ;  /* 0x0000517000007944 */ /* 0x000fea0003c00000 */
[----:B------:R-:W-:Y:S02]  /*0180*/  MOV R8, R0 ;  /* 0x0000000000087202 */ /* 0x000fe40000000f00 */
[----:B------:R-:W-:Y:S01]  /*0190*/  MOV R9, R25 ;  /* 0x0000001900097202 */ /* 0x000fe20000000f00 */
[----:B------:R-:W-:Y:S05]  /*01a0*/  BRA `(.L_x_4825) ;  /* 0x0000013000007947 */ /* 0x000fea0003800000 */
.L_x_4824:
        /* <DEDUP_REMOVED lines=19> */
.L_x_4825:
        /* <DEDUP_REMOVED lines=17> */
.L_x_4827:
        /* <DEDUP_REMOVED lines=19> */
.L_x_4828:
[----:B------:R-:W-:Y:S05]  /*0520*/  BSYNC B0 ;  /* 0x0000000000007941 */ /* 0x000fea0003800000 */
.L_x_4826:
        /* <DEDUP_REMOVED lines=57> */
.L_x_4830:
        /* <DEDUP_REMOVED lines=19> */
.L_x_4831:
[----:B------:R-:W-:Y:S05]  /*09f0*/  BSYNC B0 ;  /* 0x0000000000007941 */ /* 0x000fea0003800000 */
.L_x_4829:
        /* <DEDUP_REMOVED lines=106> */
.L_x_4833:
        /* <DEDUP_REMOVED lines=19> */
.L_x_4834:
[----:B------:R-:W-:Y:S05]  /*11d0*/  BSYNC B0 ;  /* 0x0000000000007941 */ /* 0x000fea0003800000 */
.L_x_4832:
        /* <DEDUP_REMOVED lines=163> */
[----:B------:R-:W-:Y:S05]  /*1c10*/  CALL.REL.NOINC `($__internal_29_$__cuda_sm20_div_s64) ;  /* 0x000036d000007944 */ /* 0x000fea0003c00000 */
[----:B------:R-:W-:Y:S02]  /*1c20*/  MOV R42, R0 ;  /* 0x00000000002a7202 */ /* 0x000fe40000000f00 */
[----:B------:R-:W-:Y:S01]  /*1c30*/  MOV R43, R25 ;  /* 0x00000019002b7202 */ /* 0x000fe20000000f00 */
[----:B------:R-:W-:Y:S05]  /*1c40*/  BRA `(.L_x_4837) ;  /* 0x0000013000007947 */ /* 0x000fea0003800000 */
.L_x_4836:
        /* <DEDUP_REMOVED lines=19> */
.L_x_4837:
[----:B------:R-:W-:Y:S05]  /*1d80*/  BSYNC B0 ;  /* 0x0000000000007941 */ /* 0x000fea0003800000 */
.L_x_4835:
        /* <DEDUP_REMOVED lines=205> */
.L_x_4842:
        /* <DEDUP_REMOVED lines=22> */
.L_x_4843:
[----:B------:R-:W-:Y:S05]  /*2bc0*/  BSYNC B0 ;  /* 0x0000000000007941 */ /* 0x000fea0003800000 */
.L_x_4841:
        /* <DEDUP_REMOVED lines=8> */
[----:B------:R-:W-:Y:S05]  /*2c50*/  CALL.REL.NOINC `($__internal_29_$__cuda_sm20_div_s64) ;  /* 0x0000269000007944 */ /* 0x000fea0003c00000 */
        /* <DEDUP_REMOVED lines=11> */
.L_x_4845:
        /* <DEDUP_REMOVED lines=22> */
.L_x_4846:
[----:B------:R-:W-:Y:S05]  /*2e70*/  BSYNC B0 ;  /* 0x0000000000007941 */ /* 0x000fea0003800000 */
.L_x_4844:
        /* <DEDUP_REMOVED lines=11> */
[----:B------:R-:W-:Y:S05]  /*2f30*/  CALL.REL.NOINC `($__internal_29_$__cuda_sm20_div_s64) ;  /* 0x000023b000007944 */ /* 0x000fea0003c00000 */
        /* <DEDUP_REMOVED lines=12> */
.L_x_4848:
        /* <DEDUP_REMOVED lines=22> */
.L_x_4849:
[----:B------:R-:W-:Y:S05]  /*3160*/  BSYNC B0 ;  /* 0x0000000000007941 */ /* 0x000fea0003800000 */
.L_x_4847:
        /* <DEDUP_REMOVED lines=52> */
.L_x_4851:
        /* <DEDUP_REMOVED lines=23> */
.L_x_4852:
[----:B------:R-:W-:Y:S05]  /*3620*/  BSYNC B0 ;  /* 0x0000000000007941 */ /* 0x000fea0003800000 */
.L_x_4850:
        /* <DEDUP_REMOVED lines=20> */
.L_x_4854:
        /* <DEDUP_REMOVED lines=22> */
.L_x_4855:
[----:B------:R-:W-:Y:S05]  /*38d0*/  BSYNC B0 ;  /* 0x0000000000007941 */ /* 0x000fea0003800000 */
.L_x_4853:
        /* <DEDUP_REMOVED lines=22> */
.L_x_4857:
        /* <DEDUP_REMOVED lines=23> */
.L_x_4858:
[----:B------:R-:W-:Y:S05]  /*3bb0*/  BSYNC B0 ;  /* 0x0000000000007941 */ /* 0x000fea0003800000 */
.L_x_4856:
        /* <DEDUP_REMOVED lines=38> */
.L_x_4860:
        /* <DEDUP_REMOVED lines=23> */
.L_x_4861:
[----:B------:R-:W-:Y:S05]  /*3f90*/  BSYNC B0 ;  /* 0x0000000000007941 */ /* 0x000fea0003800000 */
.L_x_4859:
        /* <DEDUP_REMOVED lines=31> */
.L_x_4863:
        /* <DEDUP_REMOVED lines=23> */
.L_x_4864:
[----:B------:R-:W-:Y:S05]  /*4300*/  BSYNC B0 ;  /* 0x0000000000007941 */ /* 0x000fea0003800000 */
.L_x_4862:
        /* <DEDUP_REMOVED lines=20> */
.L_x_4840:
[----:B------:R-:W-:-:S04]  /*4450*/  LEA R2, P0, R44, c[0x0][0x200], 0x2 ;  /* 0x000080002c027a11 */ /* 0x000fc800078010ff */
[----:B------:R-:W-:-:S05]  /*4460*/  LEA.HI.X R3, R44, c[0x0][0x204], R45, 0x2, P0 ;  /* 0x000081002c037a11 */ /* 0x000fca00000f142d */
[----:B------:R0:W-:Y:S04]  /*4470*/  STG.E [R2.64], R30 ;  /* 0x0000001e02007986 */ /* 0x0001e8000c101908 */
.L_x_4839:
[----:B------:R-:W-:Y:S05]  /*4480*/  BSYNC B1 ;  /* 0x0000000000017941 */ /* 0x000fea0003800000 */
.L_x_4838:
        /* <DEDUP_REMOVED lines=78> */
.L_x_4867:
        /* <DEDUP_REMOVED lines=37> */
.L_x_4866:
        /* <DEDUP_REMOVED lines=25> */
.L_x_4868:
[----:B------:R-:W-:-:S13]  /*4d50*/  ISETP.LT.OR P4, PT, R14, c[0x0][0x314], P4 ;  /* 0x0000c5000e007a0c */ /* 0x000fda0002781670 */
[----:B------:R-:W-:Y:S05]  /*4d60*/  @!P4 BRA `(.L_x_4865) ;  /* 0x000000a00000c947 */ /* 0x000fea0003800000 */
[----:B------:R-:W-:Y:S01]  /*4d70*/  ISETP.GE.AND P0, PT, R7, R15, PT ;  /* 0x0000000f0700720c */ /* 0x000fe20003f06270 */
[----:B------:R-:W-:-:S12]  /*4d80*/  BSSY B0, `(.L_x_4869) ;  /* 0x0000003000007945 */ /* 0x000fd80003800000 */
[----:B------:R-:W-:Y:S05]  /*4d90*/  @P0 BRA `(.L_x_4870) ;  /* 0x0000001000000947 */ /* 0x000fea0003800000 */
[----:B------:R0:W5:Y:S02]  /*4da0*/  LDG.E.128 R8, [R20.64] ;  /* 0x0000000814087981 */ /* 0x000164000c1e1d00 */
.L_x_4870:
[----:B------:R-:W-:Y:S05]  /*4db0*/  BSYNC B0 ;  /* 0x0000000000007941 */ /* 0x000fea0003800000 */
.L_x_4869:
[----:B------:R-:W1:Y:S02]  /*4dc0*/  LDS R6, [R6] ;  /* 0x0000000006067984 */ /* 0x000e640000000800 */
[C---:B-1---5:R-:W-:Y:S02]  /*4dd0*/  FFMA.FTZ R4, R6.reuse, R8, R4 ;  /* 0x0000000806047223 */ /* 0x062fe40000010004 */
[C---:B------:R-:W-:Y:S02]  /*4de0*/  FFMA.FTZ R3, R6.reuse, R9, R3 ;  /* 0x0000000906037223 */ /* 0x040fe40000010003 */
[C---:B------:R-:W-:Y:S02]  /*4df0*/  FFMA.FTZ R2, R6.reuse, R10, R2 ;  /* 0x0000000a06027223 */ /* 0x040fe40000010002 */
[----:B------:R-:W-:Y:S02]  /*4e00*/  FFMA.FTZ R0, R6, R11, R0 ;  /* 0x0000000b06007223 */ /* 0x000fe40000010000 */
.L_x_4865:
        /* <DEDUP_REMOVED lines=78> */
        .weak           $__internal_29_$__cuda_sm20_div_s64
        .type           $__internal_29_$__cuda_sm20_div_s64,@function
        .size           $__internal_29_$__cuda_sm20_div_s64,(.L_x_7733 - $__internal_29_$__cuda_sm20_div_s64)
$__internal_29_$__cuda_sm20_div_s64:
        /* <DEDUP_REMOVED lines=83> */
[----:B------:R-:W-:Y:S06]  /*5820*/  RET.REL.NODEC R22 `(_ZN5flash32flash_fwd_splitkv_combine_kernelI23Flash_fwd_kernel_traitsILi64ELi64ELi128ELi4ELb0ELb0EN7cutlass6half_tE19Flash_kernel_traitsILi64ELi64ELi128ELi4ES3_EELi8ELi7ELb1EEEvNS_16Flash_fwd_paramsE) ;  /* 0xffffa7d016007950 */ /* 0x000fec0003c3ffff */
.L_x_4871:
        /* <DEDUP_REMOVED lines=13> */
.L_x_7733:


//--------------------- .text._ZN5flash32flash_fwd_splitkv_combine_kernelI23Flash_fwd_kernel_traitsILi64ELi64ELi128ELi4ELb0ELb0EN7cutlass6half_tE19Flash_kernel_traitsILi64ELi64ELi128ELi4ES3_EELi8ELi6ELb1EEEvNS_16Flash_fwd_paramsE --------------------------
	.section	.text._ZN5flash32flash_fwd_splitkv_combine_kernelI23Flash_fwd_kernel_traitsILi64ELi64ELi128ELi4ELb0ELb0EN7cutlass6half_tE19Flash_kernel_traitsILi64ELi64ELi128ELi4ES3_EELi8ELi6ELb1EEEvNS_16Flash_fwd_paramsE,"ax",@progbits
	.sectioninfo	@"SHI_REGISTERS=62"
	.align	128
        .global         _ZN5flash32flash_fwd_splitkv_combine_kernelI23Flash_fwd_kernel_traitsILi64ELi64ELi128ELi4ELb0ELb0EN7cutlass6half_tE19Flash_kernel_traitsILi64ELi64ELi128ELi4ES3_EELi8ELi6ELb1EEEvNS_16Flash_fwd_paramsE
        .type           _ZN5flash32flash_fwd_splitkv_combine_kernelI23Flash_fwd_kernel_traitsILi64ELi64ELi128ELi4ELb0ELb0EN7cutlass6half_tE19Flash_kernel_traitsILi64ELi64ELi128ELi4ES3_EELi8ELi6ELb1EEEvNS_16Flash_fwd_paramsE,@function
        .size           _ZN5flash32flash_fwd_splitkv_combine_kernelI23Flash_fwd_kernel_traitsILi64ELi64ELi128ELi4ELb0ELb0EN7cutlass6half_tE19Flash_kernel_traitsILi64ELi64ELi128ELi4ES3_EELi8ELi6ELb1EEEvNS_16Flash_fwd_paramsE,(.L_x_7734 - _ZN5flash32flash_fwd_splitkv_combine_kernelI23Flash_fwd_kernel_traitsILi64ELi64ELi128ELi4ELb0ELb0EN7cutlass6half_tE19Flash_kernel_traitsILi64ELi64ELi128ELi4ES3_EELi8ELi6ELb1EEEvNS_16Flash_fwd_paramsE)
        .other          _ZN5flash32flash_fwd_splitkv_combine_kernelI23Flash_fwd_kernel_traitsILi64ELi64ELi128ELi4ELb0ELb0EN7cutlass6half_tE19Flash_kernel_traitsILi64ELi64ELi128ELi4ES3_EELi8ELi6ELb1EEEvNS_16Flash_fwd_paramsE,@"STO_CUDA_ENTRY STV_DEFAULT"
_ZN5flash32flash_fwd_splitkv_combine_kernelI23Flash_fwd_kernel_traitsILi64ELi64ELi128ELi4ELb0ELb0EN7cutlass6half_tE19Flash_kernel_traitsILi64ELi64ELi128ELi4ES3_EELi8ELi6ELb1EEEvNS_16Flash_fwd_paramsE:
.text._ZN5flash32flash_fwd_splitkv_combine_kernelI23Flash_fwd_kernel_traitsILi64ELi64ELi128ELi4ELb0ELb0EN7cutlass6half_tE19Flash_kernel_traitsILi64ELi64ELi128ELi4ES3_EELi8ELi6ELb1EEEvNS_16Flash_fwd_paramsE:
        /* <DEDUP_REMOVED lines=23> */
[----:B------:R-:W-:Y:S05]  /*0170*/  CALL.REL.NOINC `($__internal_30_$__cuda_sm20_div_s64) ;  /* 0x0000494000007944 */ /* 0x000fea0003c00000 */
[----:B------:R-:W-:Y:S05]  /*0180*/  BRA `(.L_x_4873) ;  /* 0x0000013000007947 */ /* 0x000fea0003800000 */
.L_x_4872:
        /* <DEDUP_REMOVED lines=19> */
.L_x_4873:
        /* <DEDUP_REMOVED lines=11> */
[----:B------:R-:W-:Y:S05]  /*0370*/  CALL.REL.NOINC `($__internal_30_$__cuda_sm20_div_s64) ;  /* 0x0000474000007944 */ /* 0x000fea0003c00000 */
[----:B------:R-:W-:Y:S02]  /*0380*/  MOV R32, R20 ;  /* 0x0000001400207202 */ /* 0x000fe40000000f00 */
[----:B------:R-:W-:Y:S01]  /*0390*/  MOV R33, R21 ;  /* 0x0000001500217202 */ /* 0x000fe20000000f00 */
[----:B------:R-:W-:Y:S05]  /*03a0*/  BRA `(.L_x_4876) ;  /* 0x0000013000007947 */ /* 0x000fea0003800000 */
.L_x_4875:
        /* <DEDUP_REMOVED lines=19> */
.L_x_4876:
[----:B------:R-:W-:Y:S05]  /*04e0*/  BSYNC B0 ;  /* 0x0000000000007941 */ /* 0x000fea0003800000 */
.L_x_4874:
        /* <DEDUP_REMOVED lines=54> */
[----:B------:R-:W-:Y:S02]  /*0850*/  MOV R8, R20 ;  /* 0x0000001400087202 */ /* 0x000fe40000000f00 */
[----:B------:R-:W-:Y:S01]  /*0860*/  MOV R9, R21 ;  /* 0x0000001500097202 */ /* 0x000fe20000000f00 */
[----:B------:R-:W-:Y:S05]  /*0870*/  BRA `(.L_x_4879) ;  /* 0x0000013000007947 */ /* 0x000fea0003800000 */
.L_x_4878:
        /* <DEDUP_REMOVED lines=19> */
.L_x_4879:
[----:B------:R-:W-:Y:S05]  /*09b0*/  BSYNC B0 ;  /* 0x0000000000007941 */ /* 0x000fea0003800000 */
.L_x_4877:
        /* <DEDUP_REMOVED lines=100> */
[----:B------:R-:W-:Y:S05]  /*1000*/  CALL.REL.NOINC `($__internal_30_$__cuda_sm20_div_s64) ;  /* 0x00003ab000007944 */ /* 0x000fea0003c00000 */
[----:B------:R-:W-:Y:S02]  /*1010*/  MOV R40, R20 ;  /* 0x0000001400287202 */ /* 0x000fe40000000f00 */
[----:B------:R-:W-:Y:S01]  /*1020*/  MOV R41, R21 ;  /* 0x0000001500297202 */ /* 0x000fe20000000f00 */
[----:B------:R-:W-:Y:S05]  /*1030*/  BRA `(.L_x_4882) ;  /* 0x0000013000007947 */ /* 0x000fea0003800000 */
.L_x_4881:
        /* <DEDUP_REMOVED lines=19> */
.L_x_4882:
[----:B------:R-:W-:Y:S05]  /*1170*/  BSYNC B0 ;  /* 0x0000000000007941 */ /* 0x000fea0003800000 */
.L_x_4880:
        /* <DEDUP_REMOVED lines=103> */
[----:B------:R-:W-:Y:S05]  /*17f0*/  CALL.REL.NOINC `($__internal_30_$__cuda_sm20_div_s64) ;  /* 0x000032c000007944 */ /* 0x000fea0003c00000 */
[----:B------:R-:W-:Y:S02]  /*1800*/  MOV R42, R20 ;  /* 0x00000014002a7202 */ /* 0x000fe40000000f00 */
[----:B------:R-:W-:Y:S01]  /*1810*/  MOV R43, R21 ;  /* 0x00000015002b7202 */ /* 0x000fe20000000f00 */
[----:B------:R-:W-:Y:S05]  /*1820*/  BRA `(.L_x_4885) ;  /* 0x0000013000007947 */ /* 0x000fea0003800000 */
.L_x_4884:
        /* <DEDUP_REMOVED lines=19> */
.L_x_4885:
[----:B------:R-:W-:Y:S05]  /*1960*/  BSYNC B0 ;  /* 0x0000000000007941 */ /* 0x000fea0003800000 */
.L_x_4883:
        /* <DEDUP_REMOVED lines=165> */
[----:B------:R-:W-:Y:S05]  /*23c0*/  CALL.REL.NOINC `($__internal_30_$__cuda_sm20_div_s64) ;  /* 0x000026f000007944 */ /* 0x000fea0003c00000 */
        /* <DEDUP_REMOVED lines=9> */
.L_x_4890:
        /* <DEDUP_REMOVED lines=22> */
.L_x_4891:
[----:B------:R-:W-:Y:S05]  /*25c0*/  BSYNC B0 ;  /* 0x0000000000007941 */ /* 0x000fea0003800000 */
.L_x_4889:
        /* <DEDUP_REMOVED lines=19> */
.L_x_4893:
        /* <DEDUP_REMOVED lines=22> */
.L_x_4894:
[----:B------:R-:W-:Y:S05]  /*2860*/  BSYNC B0 ;  /* 0x0000000000007941 */ /* 0x000fea0003800000 */
.L_x_4892:
        /* <DEDUP_REMOVED lines=11> */
[----:B------:R-:W-:Y:S05]  /*2920*/  CALL.REL.NOINC `($__internal_30_$__cuda_sm20_div_s64) ;  /* 0x0000219000007944 */ /* 0x000fea0003c00000 */
[----:B------:R-:W-:-:S04]  /*2930*/  IADD3 R23, P0, RZ, -R20, RZ ;  /* 0x80000014ff177210 */ /* 0x000fc80007f1e0ff */
[----:B------:R-:W-:Y:S01]  /*2940*/  IADD3.X R19, RZ, ~R21, RZ, P0, !PT ;  /* 0x80000015ff137210 */ /* 0x000fe200007fe4ff */
[----:B------:R-:W-:-:S04]  /*2950*/  IMAD.WIDE.U32 R44, R4, R23, R44 ;  /* 0x00000017042c7225 */ /* 0x000fc800078e002c */
[----:B------:R-:W-:-:S04]  /*2960*/  IMAD R19, R19, R4, RZ ;  /* 0x0000000413137224 */ /* 0x000fc800078e02ff */
[----:B------:R-:W-:-:S05]  /*2970*/  IMAD R0, R0, R23, R19 ;  /* 0x0000001700007224 */ /* 0x000fca00078e0213 */
[----:B------:R-:W-:Y:S01]  /*2980*/  IADD3 R0, R45, R0, RZ ;  /* 0x000000002d007210 */ /* 0x000fe20007ffe0ff */
[----:B------:R-:W-:Y:S05]  /*2990*/  BRA `(.L_x_4897) ;  /* 0x0000016000007947 */ /* 0x000fea0003800000 */
.L_x_4896:
        /* <DEDUP_REMOVED lines=22> */
.L_x_4897:
[----:B------:R-:W-:Y:S05]  /*2b00*/  BSYNC B0 ;  /* 0x0000000000007941 */ /* 0x000fea0003800000 */
.L_x_4895:
        /* <DEDUP_REMOVED lines=38> */
[----:B------:R-:W-:Y:S05]  /*2d70*/  CALL.REL.NOINC `($__internal_30_$__cuda_sm20_div_s64) ;  /* 0x00001d4000007944 */ /* 0x000fea0003c00000 */
        /* <DEDUP_REMOVED lines=12> */
.L_x_4899:
        /* <DEDUP_REMOVED lines=23> */
.L_x_4900:
[----:B------:R-:W-:Y:S05]  /*2fb0*/  BSYNC B0 ;  /* 0x0000000000007941 */ /* 0x000fea0003800000 */
.L_x_4898:
        /* <DEDUP_REMOVED lines=18> */
.L_x_4902:
        /* <DEDUP_REMOVED lines=22> */
.L_x_4903:
[----:B------:R-:W-:Y:S05]  /*3240*/  BSYNC B0 ;  /* 0x0000000000007941 */ /* 0x000fea0003800000 */
.L_x_4901:
        /* <DEDUP_REMOVED lines=22> */
.L_x_4905:
        /* <DEDUP_REMOVED lines=23> */
.L_x_4906:
[----:B------:R-:W-:Y:S05]  /*3520*/  BSYNC B0 ;  /* 0x0000000000007941 */ /* 0x000fea0003800000 */
.L_x_4904:
        /* <DEDUP_REMOVED lines=38> */
.L_x_4908:
        /* <DEDUP_REMOVED lines=23> */
.L_x_4909:
[----:B------:R-:W-:Y:S05]  /*3900*/  BSYNC B0 ;  /* 0x0000000000007941 */ /* 0x000fea0003800000 */
.L_x_4907:
        /* <DEDUP_REMOVED lines=29> */
.L_x_4911:
        /* <DEDUP_REMOVED lines=23> */
.L_x_4912:
[----:B------:R-:W-:Y:S05]  /*3c50*/  BSYNC B0 ;  /* 0x0000000000007941 */ /* 0x000fea0003800000 */
.L_x_4910:
        /* <DEDUP_REMOVED lines=20> */
.L_x_4888:
[----:B------:R-:W-:-:S04]  /*3da0*/  LEA R2, P0, R40, c[0x0][0x200], 0x2 ;  /* 0x0000800028027a11 */ /* 0x000fc800078010ff */
[----:B------:R-:W-:-:S05]  /*3db0*/  LEA.HI.X R3, R40, c[0x0][0x204], R41, 0x2, P0 ;  /* 0x0000810028037a11 */ /* 0x000fca00000f1429 */
[----:B------:R0:W-:Y:S04]  /*3dc0*/  STG.E [R2.64], R31 ;  /* 0x0000001f02007986 */ /* 0x0001e8000c101908 */
.L_x_4887:
[----:B------:R-:W-:Y:S05]  /*3dd0*/  BSYNC B1 ;  /* 0x0000000000017941 */ /* 0x000fea0003800000 */
.L_x_4886:
        /* <DEDUP_REMOVED lines=54> */
.L_x_4915:
        /* <DEDUP_REMOVED lines=37> */
.L_x_4914:
        /* <DEDUP_REMOVED lines=25> */
.L_x_4916:
[----:B------:R-:W-:-:S13]  /*4520*/  ISETP.LT.OR P4, PT, R14, c[0x0][0x314], P4 ;  /* 0x0000c5000e007a0c */ /* 0x000fda0002781670 */
[----:B------:R-:W-:Y:S05]  /*4530*/  @!P4 BRA `(.L_x_4913) ;  /* 0x000000a00000c947 */ /* 0x000fea0003800000 */
[----:B------:R-:W-:Y:S01]  /*4540*/  ISETP.GE.AND P0, PT, R7, R16, PT ;  /* 0x000000100700720c */ /* 0x000fe20003f06270 */
[----:B------:R-:W-:-:S12]  /*4550*/  BSSY B0, `(.L_x_4917) ;  /* 0x0000003000007945 */ /* 0x000fd80003800000 */
[----:B------:R-:W-:Y:S05]  /*4560*/  @P0 BRA `(.L_x_4918) ;  /* 0x0000001000000947 */ /* 0x000fea0003800000 */
[----:B------:R0:W5:Y:S02]  /*4570*/  LDG.E.128 R8, [R22.64] ;  /* 0x0000000816087981 */ /* 0x000164000c1e1d00 */
.L_x_4918:
[----:B------:R-:W-:Y:S05]  /*4580*/  BSYNC B0 ;  /* 0x0000000000007941 */ /* 0x000fea0003800000 */
.L_x_4917:
[----:B------:R-:W1:Y:S02]  /*4590*/  LDS R5, [R6] ;  /* 0x0000000006057984 */ /* 0x000e640000000800 */
[C---:B-1---5:R-:W-:Y:S02]  /*45a0*/  FFMA.FTZ R4, R5.reuse, R8, R4 ;  /* 0x0000000805047223 */ /* 0x062fe40000010004 */
[C---:B------:R-:W-:Y:S02]  /*45b0*/  FFMA.FTZ R3, R5.reuse, R9, R3 ;  /* 0x0000000905037223 */ /* 0x040fe40000010003 */
[C---:B------:R-:W-:Y:S02]  /*45c0*/  FFMA.FTZ R2, R5.reuse, R10, R2 ;  /* 0x0000000a05027223 */ /* 0x040fe40000010002 */
[----:B------:R-:W-:Y:S02]  /*45d0*/  FFMA.FTZ R0, R5, R11, R0 ;  /* 0x0000000b05007223 */ /* 0x000fe40000010000 */
.L_x_4913:
        /* <DEDUP_REMOVED lines=78> */
        .weak           $__internal_30_$__cuda_sm20_div_s64
        .type           $__internal_30_$__cuda_sm20_div_s64,@function
        .size           $__internal_30_$__cuda_sm20_div_s64,(.L_x_7734 - $__internal_30_$__cuda_sm20_div_s64)
$__internal_30_$__cuda_sm20_div_s64:
        /* <DEDUP_REMOVED lines=83> */
[----:B------:R-:W-:Y:S05]  /*4ff0*/  RET.REL.NODEC R22 `(_ZN5flash32flash_fwd_splitkv_combine_kernelI23Flash_fwd_kernel_traitsILi64ELi64ELi128ELi4ELb0ELb0EN7cutlass6half_tE19Flash_kernel_traitsILi64ELi64ELi128ELi4ES3_EELi8ELi6ELb1EEEvNS_16Flash_fwd_paramsE) ;  /* 0xffffb00016007950 */ /* 0x000fea0003c3ffff */
.L_x_4919:
        /* <DEDUP_REMOVED lines=16> */
.L_x_7734:


//--------------------- .text._ZN5flash32flash_fwd_splitkv_combine_kernelI23Flash_fwd_kernel_traitsILi64ELi64ELi128ELi4ELb0ELb0EN7cutlass6half_tE19Flash_kernel_traitsILi64ELi64ELi128ELi4ES3_EELi8ELi5ELb1EEEvNS_16Flash_fwd_paramsE --------------------------
	.section	.text._ZN5flash32flash_fwd_splitkv_combine_kernelI23Flash_fwd_kernel_traitsILi64ELi64ELi128ELi4ELb0ELb0EN7cutlass6half_tE19Flash_kernel_traitsILi64ELi64ELi128ELi4ES3_EELi8ELi5ELb1EEEvNS_16Flash_fwd_paramsE,"ax",@progbits
	.sectioninfo	@"SHI_REGISTERS=58"
	.align	128
        .global         _ZN5flash32flash_fwd_splitkv_combine_kernelI23Flash_fwd_kernel_traitsILi64ELi64ELi128ELi4ELb0ELb0EN7cutlass6half_tE19Flash_kernel_traitsILi64ELi64ELi128ELi4ES3_EELi8ELi5ELb1EEEvNS_16Flash_fwd_paramsE
        .type           _ZN5flash32flash_fwd_splitkv_combine_kernelI23Flash_fwd_kernel_traitsILi64ELi64ELi128ELi4ELb0ELb0EN7cutlass6half_tE19Flash_kernel_traitsILi64ELi64ELi128ELi4ES3_EELi8ELi5ELb1EEEvNS_16Flash_fwd_paramsE,@function
        .size           _ZN5flash32flash_fwd_splitkv_combine_kernelI23Flash_fwd_kernel_traitsILi64ELi64ELi128ELi4ELb0ELb0EN7cutlass6half_tE19Flash_kernel_traitsILi64ELi64ELi128ELi4ES3_EELi8ELi5ELb1EEEvNS_16Flash_fwd_paramsE,(.L_x_7735 - _ZN5flash32flash_fwd_splitkv_combine_kernelI23Flash_fwd_kernel_traitsILi64ELi64ELi128ELi4ELb0ELb0EN7cutlass6half_tE19Flash_kernel_traitsILi64ELi64ELi128ELi4ES3_EELi8ELi5ELb1EEEvNS_16Flash_fwd_paramsE)
        .other          _ZN5flash32flash_fwd_splitkv_combine_kernelI23Flash_fwd_kernel_traitsILi64ELi64ELi128ELi4ELb0ELb0EN7cutlass6half_tE19Flash_kernel_traitsILi64ELi64ELi128ELi4ES3_EELi8ELi5ELb1EEEvNS_16Flash_fwd_paramsE,@"STO_CUDA_ENTRY STV_DEFAULT"
_ZN5flash32flash_fwd_splitkv_combine_kernelI23Flash_fwd_kernel_traitsILi64ELi64ELi128ELi4ELb0ELb0EN7cutlass6half_tE19Flash_kernel_traitsILi64ELi64ELi128ELi4ES3_EELi8ELi5ELb1EEEvNS_16Flash_fwd_paramsE:
.text._ZN5flash32flash_fwd_splitkv_combine_kernelI23Flash_fwd_kernel_traitsILi64ELi64ELi128ELi4ELb0ELb0EN7cutlass6half_tE19Flash_kernel_traitsILi64ELi64ELi128ELi4ES3_EELi8ELi5ELb1EEEvNS_16Flash_fwd_paramsE:
        /* <DEDUP_REMOVED lines=23> */
[----:B------:R-:W-:Y:S05]  /*0170*/  CALL.REL.NOINC `($__internal_31_$__cuda_sm20_div_s64) ;  /* 0x000045e000007944 */ /* 0x000fea0003c00000 */
[----:B------:R-:W-:Y:S05]  /*0180*/  BRA `(.L_x_4921) ;  /* 0x0000013000007947 */ /* 0x000fea0003800000 */
.L_x_4920:
        /* <DEDUP_REMOVED lines=19> */
.L_x_4921:
        /* <DEDUP_REMOVED lines=11> */
[----:B------:R-:W-:Y:S05]  /*0370*/  CALL.REL.NOINC `($__internal_31_$__cuda_sm20_div_s64) ;  /* 0x000043e000007944 */ /* 0x000fea0003c00000 */
[----:B------:R-:W-:Y:S02]  /*0380*/  MOV R32, R20 ;  /* 0x0000001400207202 */ /* 0x000fe40000000f00 */
[----:B------:R-:W-:Y:S01]  /*0390*/  MOV R33, R21 ;  /* 0x0000001500217202 */ /* 0x000fe20000000f00 */
[----:B------:R-:W-:Y:S05]  /*03a0*/  BRA `(.L_x_4924) ;  /* 0x0000013000007947 */ /* 0x000fea0003800000 */
.L_x_4923:
        /* <DEDUP_REMOVED lines=19> */
.L_x_4924:
[----:B------:R-:W-:Y:S05]  /*04e0*/  BSYNC B0 ;  /* 0x0000000000007941 */ /* 0x000fea0003800000 */
.L_x_4922:
        /* <DEDUP_REMOVED lines=42> */
.L_x_4926:
        /* <DEDUP_REMOVED lines=19> */
.L_x_4927:
[----:B------:R-:W-:Y:S05]  /*08c0*/  BSYNC B0 ;  /* 0x0000000000007941 */ /* 0x000fea0003800000 */
.L_x_4925:
        /* <DEDUP_REMOVED lines=73> */
[----:B------:R-:W-:Y:S02]  /*0d60*/  MOV R40, R20 ;  /* 0x0000001400287202 */ /* 0x000fe40000000f00 */
[----:B------:R-:W-:Y:S01]  /*0d70*/  MOV R41, R21 ;  /* 0x0000001500297202 */ /* 0x000fe20000000f00 */
[----:B------:R-:W-:Y:S05]  /*0d80*/  BRA `(.L_x_4930) ;  /* 0x0000013000007947 */ /* 0x000fea0003800000 */
.L_x_4929:
        /* <DEDUP_REMOVED lines=19> */
.L_x_4930:
[----:B------:R-:W-:Y:S05]  /*0ec0*/  BSYNC B0 ;  /* 0x0000000000007941 */ /* 0x000fea0003800000 */
.L_x_4928:
        /* <DEDUP_REMOVED lines=41> */
.L_x_4932:
        /* <DEDUP_REMOVED lines=19> */
.L_x_4933:
[----:B------:R-:W-:Y:S05]  /*1290*/  BSYNC B0 ;  /* 0x0000000000007941 */ /* 0x000fea0003800000 */
.L_x_4931:
        /* <DEDUP_REMOVED lines=232> */
[----:B------:R-:W-:Y:S05]  /*2120*/  CALL.REL.NOINC `($__internal_31_$__cuda_sm20_div_s64) ;  /* 0x0000263000007944 */ /* 0x000fea0003c00000 */
        /* <DEDUP_REMOVED lines=9> */
.L_x_4938:
        /* <DEDUP_REMOVED lines=22> */
.L_x_4939:
[----:B------:R-:W-:Y:S05]  /*2320*/  BSYNC B0 ;  /* 0x0000000000007941 */ /* 0x000fea0003800000 */
.L_x_4937:
        /* <DEDUP_REMOVED lines=19> */
.L_x_4941:
        /* <DEDUP_REMOVED lines=22> */
.L_x_4942:
[----:B------:R-:W-:Y:S05]  /*25c0*/  BSYNC B0 ;  /* 0x0000000000007941 */ /* 0x000fea0003800000 */
.L_x_4940:
        /* <DEDUP_REMOVED lines=11> */
[----:B------:R-:W-:Y:S05]  /*2680*/  CALL.REL.NOINC `($__internal_31_$__cuda_sm20_div_s64) ;  /* 0x000020d000007944 */ /* 0x000fea0003c00000 */
[----:B------:R-:W-:-:S04]  /*2690*/  IADD3 R19, P0, RZ, -R20, RZ ;  /* 0x80000014ff137210 */ /* 0x000fc80007f1e0ff */
[----:B------:R-:W-:Y:S01]  /*26a0*/  IADD3.X R18, RZ, ~R21, RZ, P0, !PT ;  /* 0x80000015ff127210 */ /* 0x000fe200007fe4ff */
[----:B------:R-:W-:-:S04]  /*26b0*/  IMAD.WIDE.U32 R42, R5, R19, R42 ;  /* 0x00000013052a7225 */ /* 0x000fc800078e002a */
[----:B------:R-:W-:-:S04]  /*26c0*/  IMAD R18, R18, R5, RZ ;  /* 0x0000000512127224 */ /* 0x000fc800078e02ff */
[----:B------:R-:W-:-:S05]  /*26d0*/  IMAD R4, R4, R19, R18 ;  /* 0x0000001304047224 */ /* 0x000fca00078e0212 */
[----:B------:R-:W-:Y:S01]  /*26e0*/  IADD3 R4, R43, R4, RZ ;  /* 0x000000042b047210 */ /* 0x000fe20007ffe0ff */
[----:B------:R-:W-:Y:S05]  /*26f0*/  BRA `(.L_x_4945) ;  /* 0x0000016000007947 */ /* 0x000fea0003800000 */
.L_x_4944:
        /* <DEDUP_REMOVED lines=22> */
.L_x_4945:
[----:B------:R-:W-:Y:S05]  /*2860*/  BSYNC B0 ;  /* 0x0000000000007941 */ /* 0x000fea0003800000 */
.L_x_4943:
        /* <DEDUP_REMOVED lines=38> */
[----:B------:R-:W-:Y:S05]  /*2ad0*/  CALL.REL.NOINC `($__internal_31_$__cuda_sm20_div_s64) ;  /* 0x00001c8000007944 */ /* 0x000fea0003c00000 */
        /* <DEDUP_REMOVED lines=12> */
.L_x_4947:
        /* <DEDUP_REMOVED lines=23> */
.L_x_4948:
[----:B------:R-:W-:Y:S05]  /*2d10*/  BSYNC B0 ;  /* 0x0000000000007941 */ /* 0x000fea0003800000 */
.L_x_4946:
        /* <DEDUP_REMOVED lines=18> */
.L_x_4950:
        /* <DEDUP_REMOVED lines=22> */
.L_x_4951:
[----:B------:R-:W-:Y:S05]  /*2fa0*/  BSYNC B0 ;  /* 0x0000000000007941 */ /* 0x000fea0003800000 */
.L_x_4949:
        /* <DEDUP_REMOVED lines=22> */
.L_x_4953:
        /* <DEDUP_REMOVED lines=23> */
.L_x_4954:
[----:B------:R-:W-:Y:S05]  /*3280*/  BSYNC B0 ;  /* 0x0000000000007941 */ /* 0x000fea0003800000 */
.L_x_4952:
        /* <DEDUP_REMOVED lines=38> */
.L_x_4956:
        /* <DEDUP_REMOVED lines=23> */
.L_x_4957:
[----:B------:R-:W-:Y:S05]  /*3660*/  BSYNC B0 ;  /* 0x0000000000007941 */ /* 0x000fea0003800000 */
.L_x_4955:
        /* <DEDUP_REMOVED lines=29> */
.L_x_4959:
        /* <DEDUP_REMOVED lines=23> */
.L_x_4960:
[----:B------:R-:W-:Y:S05]  /*39b0*/  BSYNC B0 ;  /* 0x0000000000007941 */ /* 0x000fea0003800000 */
.L_x_4958:
        /* <DEDUP_REMOVED lines=20> */
.L_x_4936:
[----:B------:R-:W-:-:S04]  /*3b00*/  LEA R2, P0, R38, c[0x0][0x200], 0x2 ;  /* 0x0000800026027a11 */ /* 0x000fc800078010ff */
[----:B------:R-:W-:-:S05]  /*3b10*/  LEA.HI.X R3, R38, c[0x0][0x204], R39, 0x2, P0 ;  /* 0x0000810026037a11 */ /* 0x000fca00000f1427 */
[----:B------:R0:W-:Y:S04]  /*3b20*/  STG.E [R2.64], R32 ;  /* 0x0000002002007986 */ /* 0x0001e8000c10190a */
.L_x_4935:
[----:B------:R-:W-:Y:S05]  /*3b30*/  BSYNC B1 ;  /* 0x0000000000017941 */ /* 0x000fea0003800000 */
.L_x_4934:
        /* <DEDUP_REMOVED lines=42> */
.L_x_4963:
        /* <DEDUP_REMOVED lines=37> */
.L_x_4962:
        /* <DEDUP_REMOVED lines=25> */
.L_x_4964:
[----:B------:R-:W-:-:S13]  /*41c0*/  ISETP.LT.OR P4, PT, R14, c[0x0][0x314], P4 ;  /* 0x0000c5000e007a0c */ /* 0x000fda0002781670 */
[----:B------:R-:W-:Y:S05]  /*41d0*/  @!P4 BRA `(.L_x_4961) ;  /* 0x000000a00000c947 */ /* 0x000fea0003800000 */
[----:B------:R-:W-:Y:S01]  /*41e0*/  ISETP.GE.AND P0, PT, R7, R16, PT ;  /* 0x000000100700720c */ /* 0x000fe20003f06270 */
[----:B------:R-:W-:-:S12]  /*41f0*/  BSSY B0, `(.L_x_4965) ;  /* 0x0000003000007945 */ /* 0x000fd80003800000 */
[----:B------:R-:W-:Y:S05]  /*4200*/  @P0 BRA `(.L_x_4966) ;  /* 0x0000001000000947 */ /* 0x000fea0003800000 */
[----:B------:R0:W5:Y:S02]  /*4210*/  LDG.E.128 R8, [R22.64] ;  /* 0x0000000a16087981 */ /* 0x000164000c1e1d00 */
.L_x_4966:
[----:B------:R-:W-:Y:S05]  /*4220*/  BSYNC B0 ;  /* 0x0000000000007941 */ /* 0x000fea0003800000 */
.L_x_4965:
[----:B------:R-:W1:Y:S02]  /*4230*/  LDS R5, [R6] ;  /* 0x0000000006057984 */ /* 0x000e640000000800 */
[C---:B-1---5:R-:W-:Y:S02]  /*4240*/  FFMA.FTZ R4, R5.reuse, R8, R4 ;  /* 0x0000000805047223 */ /* 0x062fe40000010004 */
[C---:B------:R-:W-:Y:S02]  /*4250*/  FFMA.FTZ R3, R5.reuse, R9, R3 ;  /* 0x0000000905037223 */ /* 0x040fe40000010003 */
[C---:B------:R-:W-:Y:S02]  /*4260*/  FFMA.FTZ R2, R5.reuse, R10, R2 ;  /* 0x0000000a05027223 */ /* 0x040fe40000010002 */
[----:B------:R-:W-:Y:S02]  /*4270*/  FFMA.FTZ R0, R5, R11, R0 ;  /* 0x0000000b05007223 */ /* 0x000fe40000010000 */
.L_x_4961:
        /* <DEDUP_REMOVED lines=78> */
        .weak           $__internal_31_$__cuda_sm20_div_s64
        .type           $__internal_31_$__cuda_sm20_div_s64,@function
        .size           $__internal_31_$__cuda_sm20_div_s64,(.L_x_7735 - $__internal_31_$__cuda_sm20_div_s64)
$__internal_31_$__cuda_sm20_div_s64:
        /* <DEDUP_REMOVED lines=83> */
[----:B------:R-:W-:Y:S05]  /*4c90*/  RET.REL.NODEC R22 `(_ZN5flash32flash_fwd_splitkv_combine_kernelI23Flash_fwd_kernel_traitsILi64ELi64ELi128ELi4ELb0ELb0EN7cutlass6half_tE19Flash_kernel_traitsILi64ELi64ELi128ELi4ES3_EELi8ELi5ELb1EEEvNS_16Flash_fwd_paramsE) ;  /* 0xffffb36016007950 */ /* 0x000fea0003c3ffff */
.L_x_4967:
        /* <DEDUP_REMOVED lines=14> */
.L_x_7735:


//--------------------- .text._ZN5flash32flash_fwd_splitkv_combine_kernelI23Flash_fwd_kernel_traitsILi64ELi64ELi128ELi4ELb0ELb0EN7cutlass6half_tE19Flash_kernel_traitsILi64ELi64ELi128ELi4ES3_EELi8ELi4ELb1EEEvNS_16Flash_fwd_paramsE --------------------------
	.section	.text._ZN5flash32flash_fwd_splitkv_combine_kernelI23Flash_fwd_kernel_traitsILi64ELi64ELi128ELi4ELb0ELb0EN7cutlass6half_tE19Flash_kernel_traitsILi64ELi64ELi128ELi4ES3_EELi8ELi4ELb1EEEvNS_16Flash_fwd_paramsE,"ax",@progbits
	.sectioninfo	@"SHI_REGISTERS=52"
	.align	128
        .global         _ZN5flash32flash_fwd_splitkv_combine_kernelI23Flash_fwd_kernel_traitsILi64ELi64ELi128ELi4ELb0ELb0EN7cutlass6half_tE19Flash_kernel_traitsILi64ELi64ELi128ELi4ES3_EELi8ELi4ELb1EEEvNS_16Flash_fwd_paramsE
        .type           _ZN5flash32flash_fwd_splitkv_combine_kernelI23Flash_fwd_kernel_traitsILi64ELi64ELi128ELi4ELb0ELb0EN7cutlass6half_tE19Flash_kernel_traitsILi64ELi64ELi128ELi4ES3_EELi8ELi4ELb1EEEvNS_16Flash_fwd_paramsE,@function
        .size           _ZN5flash32flash_fwd_splitkv_combine_kernelI23Flash_fwd_kernel_traitsILi64ELi64ELi128ELi4ELb0ELb0EN7cutlass6half_tE19Flash_kernel_traitsILi64ELi64ELi128ELi4ES3_EELi8ELi4ELb1EEEvNS_16Flash_fwd_paramsE,(.L_x_7736 - _ZN5flash32flash_fwd_splitkv_combine_kernelI23Flash_fwd_kernel_traitsILi64ELi64ELi128ELi4ELb0ELb0EN7cutlass6half_tE19Flash_kernel_traitsILi64ELi64ELi128ELi4ES3_EELi8ELi4ELb1EEEvNS_16Flash_fwd_paramsE)
        .other          _ZN5flash32flash_fwd_splitkv_combine_kernelI23Flash_fwd_kernel_traitsILi64ELi64ELi128ELi4ELb0ELb0EN7cutlass6half_tE19Flash_kernel_traitsILi64ELi64ELi128ELi4ES3_EELi8ELi4ELb1EEEvNS_16Flash_fwd_paramsE,@"STO_CUDA_ENTRY STV_DEFAULT"
_ZN5flash32flash_fwd_splitkv_combine_kernelI23Flash_fwd_kernel_traitsILi64ELi64ELi128ELi4ELb0ELb0EN7cutlass6half_tE19Flash_kernel_traitsILi64ELi64ELi128ELi4ES3_EELi8ELi4ELb1EEEvNS_16Flash_fwd_paramsE:
.text._ZN5flash32flash_fwd_splitkv_combine_kernelI23Flash_fwd_kernel_traitsILi64ELi64ELi128ELi4ELb0ELb0EN7cutlass6half_tE19Flash_kernel_traitsILi64ELi64ELi128ELi4ES3_EELi8ELi4ELb1EEEvNS_16Flash_fwd_paramsE:
        /* <DEDUP_REMOVED lines=23> */
[----:B------:R-:W-:Y:S05]  /*0170*/  CALL.REL.NOINC `($__internal_32_$__cuda_sm20_div_s64) ;  /* 0x0000454000007944 */ /* 0x000fea0003c00000 */
[----:B------:R-:W-:Y:S05]  /*0180*/  BRA `(.L_x_4969) ;  /* 0x0000013000007947 */ /* 0x000fea0003800000 */
.L_x_4968:
        /* <DEDUP_REMOVED lines=19> */
.L_x_4969:
        /* <DEDUP_REMOVED lines=12> */
[----:B------:R-:W-:Y:S05]  /*0380*/  CALL.REL.NOINC `($__internal_32_$__cuda_sm20_div_s64) ;  /* 0x0000433000007944 */ /* 0x000fea0003c00000 */
[----:B------:R-:W-:Y:S02]  /*0390*/  MOV R28, R20 ;  /* 0x00000014001c7202 */ /* 0x000fe40000000f00 */
[----:B------:R-:W-:Y:S01]  /*03a0*/  MOV R29, R21 ;  /* 0x00000015001d7202 */ /* 0x000fe20000000f00 */
[----:B------:R-:W-:Y:S05]  /*03b0*/  BRA `(.L_x_4972) ;  /* 0x0000013000007947 */ /* 0x000fea0003800000 */
.L_x_4971:
        /* <DEDUP_REMOVED lines=19> */
.L_x_4972:
[----:B------:R-:W-:Y:S05]  /*04f0*/  BSYNC B0 ;  /* 0x0000000000007941 */ /* 0x000fea0003800000 */
.L_x_4970:
        /* <DEDUP_REMOVED lines=43> */
.L_x_4974:
        /* <DEDUP_REMOVED lines=19> */
.L_x_4975:
[----:B------:R-:W-:Y:S05]  /*08e0*/  BSYNC B0 ;  /* 0x0000000000007941 */ /* 0x000fea0003800000 */
.L_x_4973:
        /* <DEDUP_REMOVED lines=74> */
[----:B------:R-:W-:Y:S02]  /*0d90*/  MOV R32, R20 ;  /* 0x0000001400207202 */ /* 0x000fe40000000f00 */
[----:B------:R-:W-:Y:S01]  /*0da0*/  MOV R33, R21 ;  /* 0x0000001500217202 */ /* 0x000fe20000000f00 */
[----:B------:R-:W-:Y:S05]  /*0db0*/  BRA `(.L_x_4978) ;  /* 0x0000013000007947 */ /* 0x000fea0003800000 */
.L_x_4977:
        /* <DEDUP_REMOVED lines=19> */
.L_x_4978:
[----:B------:R-:W-:Y:S05]  /*0ef0*/  BSYNC B0 ;  /* 0x0000000000007941 */ /* 0x000fea0003800000 */
.L_x_4976:
        /* <DEDUP_REMOVED lines=42> */
.L_x_4980:
        /* <DEDUP_REMOVED lines=19> */
.L_x_4981:
[----:B------:R-:W-:Y:S05]  /*12d0*/  BSYNC B0 ;  /* 0x0000000000007941 */ /* 0x000fea0003800000 */
.L_x_4979:
        /* <DEDUP_REMOVED lines=131> */
.L_x_4983:
[----:B------:R-:W-:Y:S05]  /*1b10*/  BSYNC B0 ;  /* 0x0000000000007941 */ /* 0x000fea0003800000 */
.L_x_4982:
        /* <DEDUP_REMOVED lines=95> */
.L_x_4988:
        /* <DEDUP_REMOVED lines=22> */
.L_x_4989:
[----:B------:R-:W-:Y:S05]  /*2270*/  BSYNC B0 ;  /* 0x0000000000007941 */ /* 0x000fea0003800000 */
.L_x_4987:
[----:B------:R-:W-:Y:S01]  /*2280*/  LOP3.LUT R19, R17, R0, RZ, 0xfc, !PT ;  /* 0x0000000011137212 */ /* 0x000fe200078efcff */
[----:B------:R-:W-:Y:S03]  /*2290*/  BSSY B0, `(.L_x_4990) ;  /* 0x0000028000007945 */ /* 0x000fe60003800000 */
[----:B------:R-:W-:-:S13]  /*22a0*/  ISETP.NE.U32.AND P0, PT, R19, RZ, PT ;  /* 0x000000ff1300720c */ /* 0x000fda0003f05070 */
[----:B------:R-:W-:Y:S05]  /*22b0*/  @!P0 BRA `(.L_x_4991) ;  /* 0x000000f000008947 */ /* 0x000fea0003800000 */
[----:B------:R-:W-:Y:S01]  /*22c0*/  IMAD.MOV.U32 R24, RZ, RZ, R30 ;  /* 0x000000ffff187224 */ /* 0x000fe200078e001e */
[----:B------:R-:W-:Y:S02]  /*22d0*/  MOV R23, R0 ;  /* 0x0000000000177202 */ /* 0x000fe40000000f00 */
[----:B------:R-:W-:Y:S02]  /*22e0*/  MOV R22, 0x2300 ;  /* 0x0000230000167802 */ /* 0x000fe40000000f00 */
[----:B------:R-:W-:Y:S05]  /*22f0*/  CALL.REL.NOINC `($__internal_32_$__cuda_sm20_div_s64) ;  /* 0x000023c000007944 */ /* 0x000fea0003c00000 */
        /* <DEDUP_REMOVED lines=11> */
.L_x_4991:
        /* <DEDUP_REMOVED lines=22> */
.L_x_4992:
[----:B------:R-:W-:Y:S05]  /*2510*/  BSYNC B0 ;  /* 0x0000000000007941 */ /* 0x000fea0003800000 */
.L_x_4990:
        /* <DEDUP_REMOVED lines=11> */
[----:B------:R-:W-:Y:S05]  /*25d0*/  CALL.REL.NOINC `($__internal_32_$__cuda_sm20_div_s64) ;  /* 0x000020e000007944 */ /* 0x000fea0003c00000 */
[----:B------:R-:W-:-:S04]  /*25e0*/  IADD3 R17, P0, RZ, -R20, RZ ;  /* 0x80000014ff117210 */ /* 0x000fc80007f1e0ff */
[----:B------:R-:W-:Y:S01]  /*25f0*/  IADD3.X R18, RZ, ~R21, RZ, P0, !PT ;  /* 0x80000015ff127210 */ /* 0x000fe200007fe4ff */
[----:B------:R-:W-:-:S04]  /*2600*/  IMAD.WIDE.U32 R36, R5, R17, R36 ;  /* 0x0000001105247225 */ /* 0x000fc800078e0024 */
[----:B------:R-:W-:-:S04]  /*2610*/  IMAD R18, R18, R5, RZ ;  /* 0x0000000512127224 */ /* 0x000fc800078e02ff */
[----:B------:R-:W-:-:S05]  /*2620*/  IMAD R4, R4, R17, R18 ;  /* 0x0000001104047224 */ /* 0x000fca00078e0212 */
[----:B------:R-:W-:Y:S01]  /*2630*/  IADD3 R4, R37, R4, RZ ;  /* 0x0000000425047210 */ /* 0x000fe20007ffe0ff */
[----:B------:R-:W-:Y:S05]  /*2640*/  BRA `(.L_x_4995) ;  /* 0x0000016000007947 */ /* 0x000fea0003800000 */
.L_x_4994:
        /* <DEDUP_REMOVED lines=22> */
.L_x_4995:
[----:B------:R-:W-:Y:S05]  /*27b0*/  BSYNC B0 ;  /* 0x0000000000007941 */ /* 0x000fea0003800000 */
.L_x_4993:
        /* <DEDUP_REMOVED lines=38> */
[----:B------:R-:W-:Y:S05]  /*2a20*/  CALL.REL.NOINC `($__internal_32_$__cuda_sm20_div_s64) ;  /* 0x00001c9000007944 */ /* 0x000fea0003c00000 */
        /* <DEDUP_REMOVED lines=12> */
.L_x_4997:
        /* <DEDUP_REMOVED lines=23> */
.L_x_4998:
[----:B------:R-:W-:Y:S05]  /*2c60*/  BSYNC B0 ;  /* 0x0000000000007941 */ /* 0x000fea0003800000 */
.L_x_4996:
        /* <DEDUP_REMOVED lines=19> */
.L_x_5000:
        /* <DEDUP_REMOVED lines=22> */
.L_x_5001:
[----:B------:R-:W-:Y:S05]  /*2f00*/  BSYNC B0 ;  /* 0x0000000000007941 */ /* 0x000fea0003800000 */
.L_x_4999:
        /* <DEDUP_REMOVED lines=20> */
.L_x_5003:
        /* <DEDUP_REMOVED lines=23> */
.L_x_5004:
[----:B------:R-:W-:Y:S05]  /*31c0*/  BSYNC B0 ;  /* 0x0000000000007941 */ /* 0x000fea0003800000 */
.L_x_5002:
        /* <DEDUP_REMOVED lines=25> */
[----:B------:R-:W-:Y:S05]  /*3360*/  CALL.REL.NOINC `($__internal_32_$__cuda_sm20_div_s64) ;  /* 0x0000135000007944 */ /* 0x000fea0003c00000 */
        /* <DEDUP_REMOVED lines=12> */
.L_x_5006:
        /* <DEDUP_REMOVED lines=23> */
.L_x_5007:
[----:B------:R-:W-:Y:S05]  /*35a0*/  BSYNC B0 ;  /* 0x0000000000007941 */ /* 0x000fea0003800000 */
.L_x_5005:
        /* <DEDUP_REMOVED lines=29> */
.L_x_5009:
        /* <DEDUP_REMOVED lines=23> */
.L_x_5010:
[----:B------:R-:W-:Y:S05]  /*38f0*/  BSYNC B0 ;  /* 0x0000000000007941 */ /* 0x000fea0003800000 */
.L_x_5008:
        /* <DEDUP_REMOVED lines=20> */
.L_x_4986:
[----:B------:R-:W-:-:S04]  /*3a40*/  LEA R2, P0, R36, c[0x0][0x200], 0x2 ;  /* 0x0000800024027a11 */ /* 0x000fc800078010ff */
[----:B------:R-:W-:-:S05]  /*3a50*/  LEA.HI.X R3, R36, c[0x0][0x204], R37, 0x2, P0 ;  /* 0x0000810024037a11 */ /* 0x000fca00000f1425 */
[----:B------:R0:W-:Y:S04]  /*3a60*/  STG.E [R2.64], R28 ;  /* 0x0000001c02007986 */ /* 0x0001e8000c10190a */
.L_x_4985:
[----:B------:R-:W-:Y:S05]  /*3a70*/  BSYNC B1 ;  /* 0x0000000000017941 */ /* 0x000fea0003800000 */
.L_x_4984:
        /* <DEDUP_REMOVED lines=44> */
.L_x_5013:
        /* <DEDUP_REMOVED lines=37> */
.L_x_5012:
        /* <DEDUP_REMOVED lines=25> */
.L_x_5014:
[----:B------:R-:W-:-:S13]  /*4120*/  ISETP.LT.OR P4, PT, R14, c[0x0][0x314], P4 ;  /* 0x0000c5000e007a0c */ /* 0x000fda0002781670 */
[----:B------:R-:W-:Y:S05]  /*4130*/  @!P4 BRA `(.L_x_5011) ;  /* 0x000000a00000c947 */ /* 0x000fea0003800000 */
[----:B------:R-:W-:Y:S01]  /*4140*/  ISETP.GE.AND P0, PT, R12, R15, PT ;  /* 0x0000000f0c00720c */ /* 0x000fe20003f06270 */
[----:B------:R-:W-:-:S12]  /*4150*/  BSSY B0, `(.L_x_5015) ;  /* 0x0000003000007945 */ /* 0x000fd80003800000 */
[----:B------:R-:W-:Y:S05]  /*4160*/  @P0 BRA `(.L_x_5016) ;  /* 0x0000001000000947 */ /* 0x000fea0003800000 */
[----:B------:R0:W5:Y:S02]  /*4170*/  LDG.E.128 R8, [R22.64] ;  /* 0x0000000a16087981 */ /* 0x000164000c1e1d00 */
.L_x_5016:
[----:B------:R-:W-:Y:S05]  /*4180*/  BSYNC B0 ;  /* 0x0000000000007941 */ /* 0x000fea0003800000 */
.L_x_5015:
[----:B------:R-:W1:Y:S02]  /*4190*/  LDS R5, [R6] ;  /* 0x0000000006057984 */ /* 0x000e640000000800 */
[C---:B-1---5:R-:W-:Y:S02]  /*41a0*/  FFMA.FTZ R4, R5.reuse, R8, R4 ;  /* 0x0000000805047223 */ /* 0x062fe40000010004 */
[C---:B------:R-:W-:Y:S02]  /*41b0*/  FFMA.FTZ R3, R5.reuse, R9, R3 ;  /* 0x0000000905037223 */ /* 0x040fe40000010003 */
[C---:B------:R-:W-:Y:S02]  /*41c0*/  FFMA.FTZ R2, R5.reuse, R10, R2 ;  /* 0x0000000a05027223 */ /* 0x040fe40000010002 */
[----:B------:R-:W-:Y:S02]  /*41d0*/  FFMA.FTZ R0, R5, R11, R0 ;  /* 0x0000000b05007223 */ /* 0x000fe40000010000 */
.L_x_5011:
        /* <DEDUP_REMOVED lines=78> */
        .weak           $__internal_32_$__cuda_sm20_div_s64
        .type           $__internal_32_$__cuda_sm20_div_s64,@function
        .size           $__internal_32_$__cuda_sm20_div_s64,(.L_x_7736 - $__internal_32_$__cuda_sm20_div_s64)
$__internal_32_$__cuda_sm20_div_s64:
        /* <DEDUP_REMOVED lines=83> */
[----:B------:R-:W-:Y:S06]  /*4bf0*/  RET.REL.NODEC R26 `(_ZN5flash32flash_fwd_splitkv_combine_kernelI23Flash_fwd_kernel_traitsILi64ELi64ELi128ELi4ELb0ELb0EN7cutlass6half_tE19Flash_kernel_traitsILi64ELi64ELi128ELi4ES3_EELi8ELi4ELb1EEEvNS_16Flash_fwd_paramsE) ;  /* 0xffffb4001a007950 */ /* 0x000fec0003c3ffff */
.L_x_5017:
        /* <DEDUP_REMOVED lines=16> */
.L_x_7736:


//--------------------- .text._ZN5flash32flash_fwd_splitkv_combine_kernelI23Flash_fwd_kernel_traitsILi64ELi64ELi128ELi4ELb0ELb0EN7cutlass6half_tE19Flash_kernel_traitsILi64ELi64ELi128ELi4ES3_EELi8ELi3ELb1EEEvNS_16Flash_fwd_paramsE --------------------------
	.section	.text._ZN5flash32flash_fwd_splitkv_combine_kernelI23Flash_fwd_kernel_traitsILi64ELi64ELi128ELi4ELb0ELb0EN7cutlass6half_tE19Flash_kernel_traitsILi64ELi64ELi128ELi4ES3_EELi8ELi3ELb1EEEvNS_16Flash_fwd_paramsE,"ax",@progbits
	.sectioninfo	@"SHI_REGISTERS=54"
	.align	128
        .global         _ZN5flash32flash_fwd_splitkv_combine_kernelI23Flash_fwd_kernel_traitsILi64ELi64ELi128ELi4ELb0ELb0EN7cutlass6half_tE19Flash_kernel_traitsILi64ELi64ELi128ELi4ES3_EELi8ELi3ELb1EEEvNS_16Flash_fwd_paramsE
        .type           _ZN5flash32flash_fwd_splitkv_combine_kernelI23Flash_fwd_kernel_traitsILi64ELi64ELi128ELi4ELb0ELb0EN7cutlass6half_tE19Flash_kernel_traitsILi64ELi64ELi128ELi4ES3_EELi8ELi3ELb1EEEvNS_16Flash_fwd_paramsE,@function
        .size           _ZN5flash32flash_fwd_splitkv_combine_kernelI23Flash_fwd_kernel_traitsILi64ELi64ELi128ELi4ELb0ELb0EN7cutlass6half_tE19Flash_kernel_traitsILi64ELi64ELi128ELi4ES3_EELi8ELi3ELb1EEEvNS_16Flash_fwd_paramsE,(.L_x_7737 - _ZN5flash32flash_fwd_splitkv_combine_kernelI23Flash_fwd_kernel_traitsILi64ELi64ELi128ELi4ELb0ELb0EN7cutlass6half_tE19Flash_kernel_traitsILi64ELi64ELi128ELi4ES3_EELi8ELi3ELb1EEEvNS_16Flash_fwd_paramsE)
        .other          _ZN5flash32flash_fwd_splitkv_combine_kernelI23Flash_fwd_kernel_traitsILi64ELi64ELi128ELi4ELb0ELb0EN7cutlass6half_tE19Flash_kernel_traitsILi64ELi64ELi128ELi4ES3_EELi8ELi3ELb1EEEvNS_16Flash_fwd_paramsE,@"STO_CUDA_ENTRY STV_DEFAULT"
_ZN5flash32flash_fwd_splitkv_combine_kernelI23Flash_fwd_kernel_traitsILi64ELi64ELi128ELi4ELb0ELb0EN7cutlass6half_tE19Flash_kernel_traitsILi64ELi64ELi128ELi4ES3_EELi8ELi3ELb1EEEvNS_16Flash_fwd_paramsE:
.text._ZN5flash32flash_fwd_splitkv_combine_kernelI23Flash_fwd_kernel_traitsILi64ELi64ELi128ELi4ELb0ELb0EN7cutlass6half_tE19Flash_kernel_traitsILi64ELi64ELi128ELi4ES3_EELi8ELi3ELb1EEEvNS_16Flash_fwd_paramsE:
        /* <DEDUP_REMOVED lines=23> */
[----:B------:R-:W-:Y:S05]  /*0170*/  CALL.REL.NOINC `($__internal_33_$__cuda_sm20_div_s64) ;  /* 0x000044a000007944 */ /* 0x000fea0003c00000 */
[----:B------:R-:W-:Y:S01]  /*0180*/  MOV R24, R0 ;  /* 0x0000000000187202 */ /* 0x000fe20000000f00 */
[----:B------:R-:W-:Y:S05]  /*0190*/  BRA `(.L_x_5019) ;  /* 0x0000013000007947 */ /* 0x000fea0003800000 */
.L_x_5018:
        /* <DEDUP_REMOVED lines=19> */
.L_x_5019:
        /* <DEDUP_REMOVED lines=10> */
[----:B------:R-:W-:Y:S05]  /*0370*/  CALL.REL.NOINC `($__internal_33_$__cuda_sm20_div_s64) ;  /* 0x000042a000007944 */ /* 0x000fea0003c00000 */
[----:B------:R-:W-:Y:S02]  /*0380*/  MOV R12, R0 ;  /* 0x00000000000c7202 */ /* 0x000fe40000000f00 */
[----:B------:R-:W-:Y:S01]  /*0390*/  MOV R13, R25 ;  /* 0x00000019000d7202 */ /* 0x000fe20000000f00 */
[----:B------:R-:W-:Y:S05]  /*03a0*/  BRA `(.L_x_5022) ;  /* 0x0000013000007947 */ /* 0x000fea0003800000 */
.L_x_5021:
        /* <DEDUP_REMOVED lines=19> */
.L_x_5022:
[----:B------:R-:W-:Y:S05]  /*04e0*/  BSYNC B0 ;  /* 0x0000000000007941 */ /* 0x000fea0003800000 */
.L_x_5020:
        /* <DEDUP_REMOVED lines=44> */
.L_x_5024:
        /* <DEDUP_REMOVED lines=19> */
.L_x_5025:
[----:B------:R-:W-:Y:S05]  /*08e0*/  BSYNC B0 ;  /* 0x0000000000007941 */ /* 0x000fea0003800000 */
.L_x_5023:
        /* <DEDUP_REMOVED lines=71> */
[----:B------:R-:W-:Y:S05]  /*0d60*/  CALL.REL.NOINC `($__internal_33_$__cuda_sm20_div_s64) ;  /* 0x000038b000007944 */ /* 0x000fea0003c00000 */
[----:B------:R-:W-:Y:S02]  /*0d70*/  MOV R32, R0 ;  /* 0x0000000000207202 */ /* 0x000fe40000000f00 */
[----:B------:R-:W-:Y:S01]  /*0d80*/  MOV R33, R25 ;  /* 0x0000001900217202 */ /* 0x000fe20000000f00 */
[----:B------:R-:W-:Y:S05]  /*0d90*/  BRA `(.L_x_5028) ;  /* 0x0000013000007947 */ /* 0x000fea0003800000 */
.L_x_5027:
        /* <DEDUP_REMOVED lines=19> */
.L_x_5028:
[----:B------:R-:W-:Y:S05]  /*0ed0*/  BSYNC B0 ;  /* 0x0000000000007941 */ /* 0x000fea0003800000 */
.L_x_5026:
        /* <DEDUP_REMOVED lines=42> */
.L_x_5030:
        /* <DEDUP_REMOVED lines=19> */
.L_x_5031:
[----:B------:R-:W-:Y:S05]  /*12b0*/  BSYNC B0 ;  /* 0x0000000000007941 */ /* 0x000fea0003800000 */
.L_x_5029:
        /* <DEDUP_REMOVED lines=132> */
.L_x_5033:
[----:B------:R-:W-:Y:S05]  /*1b00*/  BSYNC B0 ;  /* 0x0000000000007941 */ /* 0x000fea0003800000 */
.L_x_5032:
        /* <DEDUP_REMOVED lines=85> */
.L_x_5038:
        /* <DEDUP_REMOVED lines=22> */
.L_x_5039:
[----:B------:R-:W-:Y:S05]  /*21c0*/  BSYNC B0 ;  /* 0x0000000000007941 */ /* 0x000fea0003800000 */
.L_x_5037:
        /* <DEDUP_REMOVED lines=8> */
[----:B------:R-:W-:Y:S05]  /*2250*/  CALL.REL.NOINC `($__internal_33_$__cuda_sm20_div_s64) ;  /* 0x000023c000007944 */ /* 0x000fea0003c00000 */
        /* <DEDUP_REMOVED lines=10> */
.L_x_5041:
        /* <DEDUP_REMOVED lines=22> */
.L_x_5042:
[----:B------:R-:W-:Y:S05]  /*2460*/  BSYNC B0 ;  /* 0x0000000000007941 */ /* 0x000fea0003800000 */
.L_x_5040:
        /* <DEDUP_REMOVED lines=11> */
[----:B------:R-:W-:Y:S05]  /*2520*/  CALL.REL.NOINC `($__internal_33_$__cuda_sm20_div_s64) ;  /* 0x000020f000007944 */ /* 0x000fea0003c00000 */
        /* <DEDUP_REMOVED lines=8> */
.L_x_5044:
        /* <DEDUP_REMOVED lines=22> */
.L_x_5045:
[----:B------:R-:W-:Y:S05]  /*2710*/  BSYNC B0 ;  /* 0x0000000000007941 */ /* 0x000fea0003800000 */
.L_x_5043:
        /* <DEDUP_REMOVED lines=50> */
.L_x_5047:
        /* <DEDUP_REMOVED lines=23> */
.L_x_5048:
[----:B------:R-:W-:Y:S05]  /*2bb0*/  BSYNC B0 ;  /* 0x0000000000007941 */ /* 0x000fea0003800000 */
.L_x_5046:
        /* <DEDUP_REMOVED lines=19> */
.L_x_5050:
        /* <DEDUP_REMOVED lines=22> */
.L_x_5051:
[----:B------:R-:W-:Y:S05]  /*2e50*/  BSYNC B0 ;  /* 0x0000000000007941 */ /* 0x000fea0003800000 */
.L_x_5049:
        /* <DEDUP_REMOVED lines=21> */
.L_x_5053:
        /* <DEDUP_REMOVED lines=23> */
.L_x_5054:
[----:B------:R-:W-:Y:S05]  /*3120*/  BSYNC B0 ;  /* 0x0000000000007941 */ /* 0x000fea0003800000 */
.L_x_5052:
        /* <DEDUP_REMOVED lines=38> */
.L_x_5056:
        /* <DEDUP_REMOVED lines=23> */
.L_x_5057:
[----:B------:R-:W-:Y:S05]  /*3500*/  BSYNC B0 ;  /* 0x0000000000007941 */ /* 0x000fea0003800000 */
.L_x_5055:
        /* <DEDUP_REMOVED lines=27> */
.L_x_5059:
        /* <DEDUP_REMOVED lines=23> */
.L_x_5060:
[----:B------:R-:W-:Y:S05]  /*3830*/  BSYNC B0 ;  /* 0x0000000000007941 */ /* 0x000fea0003800000 */
.L_x_5058:
        /* <DEDUP_REMOVED lines=20> */
.L_x_5036:
[----:B------:R-:W-:-:S04]  /*3980*/  LEA R2, P0, R34, c[0x0][0x200], 0x2 ;  /* 0x0000800022027a11 */ /* 0x000fc800078010ff */
[----:B------:R-:W-:-:S05]  /*3990*/  LEA.HI.X R3, R34, c[0x0][0x204], R35, 0x2, P0 ;  /* 0x0000810022037a11 */ /* 0x000fca00000f1423 */
[----:B------:R0:W-:Y:S04]  /*39a0*/  STG.E [R2.64], R28 ;  /* 0x0000001c02007986 */ /* 0x0001e8000c10190a */
.L_x_5035:
[----:B------:R-:W-:Y:S05]  /*39b0*/  BSYNC B1 ;  /* 0x0000000000017941 */ /* 0x000fea0003800000 */
.L_x_5034:
        /* <DEDUP_REMOVED lines=46> */
.L_x_5063:
        /* <DEDUP_REMOVED lines=37> */
.L_x_5062:
        /* <DEDUP_REMOVED lines=25> */
.L_x_5064:
[----:B------:R-:W-:-:S13]  /*4080*/  ISETP.LT.OR P4, PT, R13, c[0x0][0x314], P4 ;  /* 0x0000c5000d007a0c */ /* 0x000fda0002781670 */
[----:B------:R-:W-:Y:S05]  /*4090*/  @!P4 BRA `(.L_x_5061) ;  /* 0x000000a00000c947 */ /* 0x000fea0003800000 */
[----:B------:R-:W-:Y:S01]  /*40a0*/  ISETP.GE.AND P0, PT, R15, R14, PT ;  /* 0x0000000e0f00720c */ /* 0x000fe20003f06270 */
[----:B------:R-:W-:-:S12]  /*40b0*/  BSSY B0, `(.L_x_5065) ;  /* 0x0000003000007945 */ /* 0x000fd80003800000 */
[----:B------:R-:W-:Y:S05]  /*40c0*/  @P0 BRA `(.L_x_5066) ;  /* 0x0000001000000947 */ /* 0x000fea0003800000 */
[----:B------:R0:W5:Y:S02]  /*40d0*/  LDG.E.128 R8, [R22.64] ;  /* 0x0000000a16087981 */ /* 0x000164000c1e1d00 */
.L_x_5066:
[----:B------:R-:W-:Y:S05]  /*40e0*/  BSYNC B0 ;  /* 0x0000000000007941 */ /* 0x000fea0003800000 */
.L_x_5065:
[----:B------:R-:W1:Y:S02]  /*40f0*/  LDS R5, [R6] ;  /* 0x0000000006057984 */ /* 0x000e640000000800 */
[C---:B-1---5:R-:W-:Y:S02]  /*4100*/  FFMA.FTZ R4, R5.reuse, R8, R4 ;  /* 0x0000000805047223 */ /* 0x062fe40000010004 */
[C---:B------:R-:W-:Y:S02]  /*4110*/  FFMA.FTZ R3, R5.reuse, R9, R3 ;  /* 0x0000000905037223 */ /* 0x040fe40000010003 */
[C---:B------:R-:W-:Y:S02]  /*4120*/  FFMA.FTZ R2, R5.reuse, R10, R2 ;  /* 0x0000000a05027223 */ /* 0x040fe40000010002 */
[----:B------:R-:W-:Y:S02]  /*4130*/  FFMA.FTZ R0, R5, R11, R0 ;  /* 0x0000000b05007223 */ /* 0x000fe40000010000 */
.L_x_5061:
        /* <DEDUP_REMOVED lines=78> */
        .weak           $__internal_33_$__cuda_sm20_div_s64
        .type           $__internal_33_$__cuda_sm20_div_s64,@function
        .size           $__internal_33_$__cuda_sm20_div_s64,(.L_x_7737 - $__internal_33_$__cuda_sm20_div_s64)
$__internal_33_$__cuda_sm20_div_s64:
        /* <DEDUP_REMOVED lines=83> */
[----:B------:R-:W-:Y:S06]  /*4b50*/  RET.REL.NODEC R38 `(_ZN5flash32flash_fwd_splitkv_combine_kernelI23Flash_fwd_kernel_traitsILi64ELi64ELi128ELi4ELb0ELb0EN7cutlass6half_tE19Flash_kernel_traitsILi64ELi64ELi128ELi4ES3_EELi8ELi3ELb1EEEvNS_16Flash_fwd_paramsE) ;  /* 0xffffb4a026007950 */ /* 0x000fec0003c3ffff */
.L_x_5067:
        /* <DEDUP_REMOVED lines=10> */
.L_x_7737:


//--------------------- .text._ZN5flash32flash_fwd_splitkv_combine_kernelI23Flash_fwd_kernel_traitsILi64ELi64ELi128ELi4ELb0ELb0EN7cutlass6half_tE19Flash_kernel_traitsILi64ELi64ELi128ELi4ES3_EELi8ELi2ELb1EEEvNS_16Flash_fwd_paramsE --------------------------
	.section	.text._ZN5flash32flash_fwd_splitkv_combine_kernelI23Flash_fwd_kernel_traitsILi64ELi64ELi128ELi4ELb0ELb0EN7cutlass6half_tE19Flash_kernel_traitsILi64ELi64ELi128ELi4ES3_EELi8ELi2ELb1EEEvNS_16Flash_fwd_paramsE,"ax",@progbits
	.sectioninfo	@"SHI_REGISTERS=54"
	.align	128
        .global         _ZN5flash32flash_fwd_splitkv_combine_kernelI23Flash_fwd_kernel_traitsILi64ELi64ELi128ELi4ELb0ELb0EN7cutlass6half_tE19Flash_kernel_traitsILi64ELi64ELi128ELi4ES3_EELi8ELi2ELb1EEEvNS_16Flash_fwd_paramsE
        .type           _ZN5flash32flash_fwd_splitkv_combine_kernelI23Flash_fwd_kernel_traitsILi64ELi64ELi128ELi4ELb0ELb0EN7cutlass6half_tE19Flash_kernel_traitsILi64ELi64ELi128ELi4ES3_EELi8ELi2ELb1EEEvNS_16Flash_fwd_paramsE,@function
        .size           _ZN5flash32flash_fwd_splitkv_combine_kernelI23Flash_fwd_kernel_traitsILi64ELi64ELi128ELi4ELb0ELb0EN7cutlass6half_tE19Flash_kernel_traitsILi64ELi64ELi128ELi4ES3_EELi8ELi2ELb1EEEvNS_16Flash_fwd_paramsE,(.L_x_7738 - _ZN5flash32flash_fwd_splitkv_combine_kernelI23Flash_fwd_kernel_traitsILi64ELi64ELi128ELi4ELb0ELb0EN7cutlass6half_tE19Flash_kernel_traitsILi64ELi64ELi128ELi4ES3_EELi8ELi2ELb1EEEvNS_16Flash_fwd_paramsE)
        .other          _ZN5flash32flash_fwd_splitkv_combine_kernelI23Flash_fwd_kernel_traitsILi64ELi64ELi128ELi4ELb0ELb0EN7cutlass6half_tE19Flash_kernel_traitsILi64ELi64ELi128ELi4ES3_EELi8ELi2ELb1EEEvNS_16Flash_fwd_paramsE,@"STO_CUDA_ENTRY STV_DEFAULT"
_ZN5flash32flash_fwd_splitkv_combine_kernelI23Flash_fwd_kernel_traitsILi64ELi64ELi128ELi4ELb0ELb0EN7cutlass6half_tE19Flash_kernel_traitsILi64ELi64ELi128ELi4ES3_EELi8ELi2ELb1EEEvNS_16Flash_fwd_paramsE:
.text._ZN5flash32flash_fwd_splitkv_combine_kernelI23Flash_fwd_kernel_traitsILi64ELi64ELi128ELi4ELb0ELb0EN7cutlass6half_tE19Flash_kernel_traitsILi64ELi64ELi128ELi4ES3_EELi8ELi2ELb1EEEvNS_16Flash_fwd_paramsE:
        /* <DEDUP_REMOVED lines=23> */
[----:B------:R-:W-:Y:S05]  /*0170*/  CALL.REL.NOINC `($__internal_34_$__cuda_sm20_div_s64) ;  /* 0x0000448000007944 */ /* 0x000fea0003c00000 */
[----:B------:R-:W-:Y:S01]  /*0180*/  MOV R20, R0 ;  /* 0x0000000000147202 */ /* 0x000fe20000000f00 */
[----:B------:R-:W-:Y:S05]  /*0190*/  BRA `(.L_x_5069) ;  /* 0x0000013000007947 */ /* 0x000fea0003800000 */
.L_x_5068:
        /* <DEDUP_REMOVED lines=19> */
.L_x_5069:
        /* <DEDUP_REMOVED lines=10> */
[----:B------:R-:W-:Y:S05]  /*0370*/  CALL.REL.NOINC `($__internal_34_$__cuda_sm20_div_s64) ;  /* 0x0000428000007944 */ /* 0x000fea0003c00000 */
[----:B------:R-:W-:Y:S02]  /*0380*/  MOV R10, R0 ;  /* 0x00000000000a7202 */ /* 0x000fe40000000f00 */
[----:B------:R-:W-:Y:S01]  /*0390*/  MOV R11, R21 ;  /* 0x00000015000b7202 */ /* 0x000fe20000000f00 */
[----:B------:R-:W-:Y:S05]  /*03a0*/  BRA `(.L_x_5072) ;  /* 0x0000013000007947 */ /* 0x000fea0003800000 */
.L_x_5071:
        /* <DEDUP_REMOVED lines=19> */
.L_x_5072:
[----:B------:R-:W-:Y:S05]  /*04e0*/  BSYNC B0 ;  /* 0x0000000000007941 */ /* 0x000fea0003800000 */
.L_x_5070:
        /* <DEDUP_REMOVED lines=43> */
.L_x_5074:
        /* <DEDUP_REMOVED lines=19> */
.L_x_5075:
[----:B------:R-:W-:Y:S05]  /*08d0*/  BSYNC B0 ;  /* 0x0000000000007941 */ /* 0x000fea0003800000 */
.L_x_5073:
        /* <DEDUP_REMOVED lines=71> */
[----:B------:R-:W-:Y:S05]  /*0d50*/  CALL.REL.NOINC `($__internal_34_$__cuda_sm20_div_s64) ;  /* 0x000038a000007944 */ /* 0x000fea0003c00000 */
[----:B------:R-:W-:Y:S02]  /*0d60*/  MOV R38, R0 ;  /* 0x0000000000267202 */ /* 0x000fe40000000f00 */
[----:B------:R-:W-:Y:S01]  /*0d70*/  MOV R39, R21 ;  /* 0x0000001500277202 */ /* 0x000fe20000000f00 */
[----:B------:R-:W-:Y:S05]  /*0d80*/  BRA `(.L_x_5078) ;  /* 0x0000013000007947 */ /* 0x000fea0003800000 */
.L_x_5077:
        /* <DEDUP_REMOVED lines=19> */
.L_x_5078:
[----:B------:R-:W-:Y:S05]  /*0ec0*/  BSYNC B0 ;  /* 0x0000000000007941 */ /* 0x000fea0003800000 */
.L_x_5076:
        /* <DEDUP_REMOVED lines=40> */
[----:B------:R-:W-:Y:S02]  /*1150*/  MOV R22, R0 ;  /* 0x0000000000167202 */ /* 0x000fe40000000f00 */
[----:B------:R-:W-:Y:S01]  /*1160*/  MOV R23, R21 ;  /* 0x0000001500177202 */ /* 0x000fe20000000f00 */
[----:B------:R-:W-:Y:S05]  /*1170*/  BRA `(.L_x_5081) ;  /* 0x0000013000007947 */ /* 0x000fea0003800000 */
.L_x_5080:
        /* <DEDUP_REMOVED lines=19> */
.L_x_5081:
[----:B------:R-:W-:Y:S05]  /*12b0*/  BSYNC B0 ;  /* 0x0000000000007941 */ /* 0x000fea0003800000 */
.L_x_5079:
        /* <DEDUP_REMOVED lines=131> */
.L_x_5083:
[----:B------:R-:W-:Y:S05]  /*1af0*/  BSYNC B0 ;  /* 0x0000000000007941 */ /* 0x000fea0003800000 */
.L_x_5082:
        /* <DEDUP_REMOVED lines=85> */
.L_x_5088:
        /* <DEDUP_REMOVED lines=23> */
.L_x_5089:
[----:B------:R-:W-:Y:S05]  /*21c0*/  BSYNC B0 ;  /* 0x0000000000007941 */ /* 0x000fea0003800000 */
.L_x_5087:
        /* <DEDUP_REMOVED lines=8> */
[----:B------:R-:W-:Y:S05]  /*2250*/  CALL.REL.NOINC `($__internal_34_$__cuda_sm20_div_s64) ;  /* 0x000023a000007944 */ /* 0x000fea0003c00000 */
        /* <DEDUP_REMOVED lines=10> */
.L_x_5091:
        /* <DEDUP_REMOVED lines=22> */
.L_x_5092:
[----:B------:R-:W-:Y:S05]  /*2460*/  BSYNC B0 ;  /* 0x0000000000007941 */ /* 0x000fea0003800000 */
.L_x_5090:
        /* <DEDUP_REMOVED lines=12> */
[----:B------:R-:W-:Y:S05]  /*2530*/  CALL.REL.NOINC `($__internal_34_$__cuda_sm20_div_s64) ;  /* 0x000020c000007944 */ /* 0x000fea0003c00000 */
        /* <DEDUP_REMOVED lines=12> */
.L_x_5094:
        /* <DEDUP_REMOVED lines=22> */
.L_x_5095:
[----:B------:R-:W-:Y:S05]  /*2760*/  BSYNC B0 ;  /* 0x0000000000007941 */ /* 0x000fea0003800000 */
.L_x_5093:
        /* <DEDUP_REMOVED lines=33> */
[----:B------:R-:W-:Y:S05]  /*2980*/  CALL.REL.NOINC `($__internal_34_$__cuda_sm20_div_s64) ;  /* 0x00001c7000007944 */ /* 0x000fea0003c00000 */
        /* <DEDUP_REMOVED lines=11> */
.L_x_5097:
        /* <DEDUP_REMOVED lines=23> */
.L_x_5098:
[----:B------:R-:W-:Y:S05]  /*2bb0*/  BSYNC B0 ;  /* 0x0000000000007941 */ /* 0x000fea0003800000 */
.L_x_5096:
        /* <DEDUP_REMOVED lines=19> */
.L_x_5100:
        /* <DEDUP_REMOVED lines=22> */
.L_x_5101:
[----:B------:R-:W-:Y:S05]  /*2e50*/  BSYNC B0 ;  /* 0x0000000000007941 */ /* 0x000fea0003800000 */
.L_x_5099:
        /* <DEDUP_REMOVED lines=22> */
.L_x_5103:
        /* <DEDUP_REMOVED lines=23> */
.L_x_5104:
[----:B------:R-:W-:Y:S05]  /*3130*/  BSYNC B0 ;  /* 0x0000000000007941 */ /* 0x000fea0003800000 */
.L_x_5102:
        /* <DEDUP_REMOVED lines=38> */
.L_x_5106:
        /* <DEDUP_REMOVED lines=23> */
.L_x_5107:
[----:B------:R-:W-:Y:S05]  /*3510*/  BSYNC B0 ;  /* 0x0000000000007941 */ /* 0x000fea0003800000 */
.L_x_5105:
        /* <DEDUP_REMOVED lines=27> */
.L_x_5109:
        /* <DEDUP_REMOVED lines=23> */
.L_x_5110:
[----:B------:R-:W-:Y:S05]  /*3840*/  BSYNC B0 ;  /* 0x0000000000007941 */ /* 0x000fea0003800000 */
.L_x_5108:
        /* <DEDUP_REMOVED lines=20> */
.L_x_5086:
[----:B------:R-:W-:-:S04]  /*3990*/  LEA R2, P0, R32, c[0x0][0x200], 0x2 ;  /* 0x0000800020027a11 */ /* 0x000fc800078010ff */
[----:B------:R-:W-:-:S05]  /*39a0*/  LEA.HI.X R3, R32, c[0x0][0x204], R33, 0x2, P0 ;  /* 0x0000810020037a11 */ /* 0x000fca00000f1421 */
[----:B------:R0:W-:Y:S04]  /*39b0*/  STG.E [R2.64], R28 ;  /* 0x0000001c02007986 */ /* 0x0001e8000c101908 */
.L_x_5085:
[----:B------:R-:W-:Y:S05]  /*39c0*/  BSYNC B1 ;  /* 0x0000000000017941 */ /* 0x000fea0003800000 */
.L_x_5084:
        /* <DEDUP_REMOVED lines=45> */
.L_x_5113:
        /* <DEDUP_REMOVED lines=37> */
.L_x_5112:
        /* <DEDUP_REMOVED lines=25> */
.L_x_5114:
[----:B------:R-:W-:-:S13]  /*4080*/  ISETP.LT.OR P4, PT, R14, c[0x0][0x314], P4 ;  /* 0x0000c5000e007a0c */ /* 0x000fda0002781670 */
[----:B------:R-:W-:Y:S05]  /*4090*/  @!P4 BRA `(.L_x_5111) ;  /* 0x000000a00000c947 */ /* 0x000fea0003800000 */
[----:B------:R-:W-:Y:S01]  /*40a0*/  ISETP.GE.AND P0, PT, R16, R15, PT ;  /* 0x0000000f1000720c */ /* 0x000fe20003f06270 */
[----:B------:R-:W-:-:S12]  /*40b0*/  BSSY B0, `(.L_x_5115) ;  /* 0x0000003000007945 */ /* 0x000fd80003800000 */
[----:B------:R-:W-:Y:S05]  /*40c0*/  @P0 BRA `(.L_x_5116) ;  /* 0x0000001000000947 */ /* 0x000fea0003800000 */
[----:B------:R0:W5:Y:S02]  /*40d0*/  LDG.E.128 R8, [R24.64] ;  /* 0x0000000818087981 */ /* 0x000164000c1e1d00 */
.L_x_5116:
[----:B------:R-:W-:Y:S05]  /*40e0*/  BSYNC B0 ;  /* 0x0000000000007941 */ /* 0x000fea0003800000 */
.L_x_5115:
[----:B------:R-:W1:Y:S02]  /*40f0*/  LDS R5, [R6] ;  /* 0x0000000006057984 */ /* 0x000e640000000800 */
[C---:B-1---5:R-:W-:Y:S02]  /*4100*/  FFMA.FTZ R4, R5.reuse, R8, R4 ;  /* 0x0000000805047223 */ /* 0x062fe40000010004 */
[C---:B------:R-:W-:Y:S02]  /*4110*/  FFMA.FTZ R3, R5.reuse, R9, R3 ;  /* 0x0000000905037223 */ /* 0x040fe40000010003 */
[C---:B------:R-:W-:Y:S02]  /*4120*/  FFMA.FTZ R2, R5.reuse, R10, R2 ;  /* 0x0000000a05027223 */ /* 0x040fe40000010002 */
[----:B------:R-:W-:Y:S02]  /*4130*/  FFMA.FTZ R0, R5, R11, R0 ;  /* 0x0000000b05007223 */ /* 0x000fe40000010000 */
.L_x_5111:
        /* <DEDUP_REMOVED lines=76> */
        .weak           $__internal_34_$__cuda_sm20_div_s64
        .type           $__internal_34_$__cuda_sm20_div_s64,@function
        .size           $__internal_34_$__cuda_sm20_div_s64,(.L_x_7738 - $__internal_34_$__cuda_sm20_div_s64)
$__internal_34_$__cuda_sm20_div_s64:
        /* <DEDUP_REMOVED lines=83> */
[----:B------:R-:W-:Y:S06]  /*4b30*/  RET.REL.NODEC R40 `(_ZN5flash32flash_fwd_splitkv_combine_kernelI23Flash_fwd_kernel_traitsILi64ELi64ELi128ELi4ELb0ELb0EN7cutlass6half_tE19Flash_kernel_traitsILi64ELi64ELi128ELi4ES3_EELi8ELi2ELb1EEEvNS_16Flash_fwd_paramsE) ;  /* 0xffffb4c028007950 */ /* 0x000fec0003c3ffff */
.L_x_5117:
        /* <DEDUP_REMOVED lines=12> */
.L_x_7738:


//--------------------- .text._ZN5flash32flash_fwd_splitkv_combine_kernelI23Flash_fwd_kernel_traitsILi64ELi64ELi128ELi4ELb0ELb0EN7cutlass6half_tE19Flash_kernel_traitsILi64ELi64ELi128ELi4ES3_EELi8ELi1ELb1EEEvNS_16Flash_fwd_paramsE --------------------------
	.section	.text._ZN5flash32flash_fwd_splitkv_combine_kernelI23Flash_fwd_kernel_traitsILi64ELi64ELi128ELi4ELb0ELb0EN7cutlass6half_tE19Flash_kernel_traitsILi64ELi64ELi128ELi4ES3_EELi8ELi1ELb1EEEvNS_16Flash_fwd_paramsE,"ax",@progbits
	.sectioninfo	@"SHI_REGISTERS=54"
	.align	128
        .global         _ZN5flash32flash_fwd_splitkv_combine_kernelI23Flash_fwd_kernel_traitsILi64ELi64ELi128ELi4ELb0ELb0EN7cutlass6half_tE19Flash_kernel_traitsILi64ELi64ELi128ELi4ES3_EELi8ELi1ELb1EEEvNS_16Flash_fwd_paramsE
        .type           _ZN5flash32flash_fwd_splitkv_combine_kernelI23Flash_fwd_kernel_traitsILi64ELi64ELi128ELi4ELb0ELb0EN7cutlass6half_tE19Flash_kernel_traitsILi64ELi64ELi128ELi4ES3_EELi8ELi1ELb1EEEvNS_16Flash_fwd_paramsE,@function
        .size           _ZN5flash32flash_fwd_splitkv_combine_kernelI23Flash_fwd_kernel_traitsILi64ELi64ELi128ELi4ELb0ELb0EN7cutlass6half_tE19Flash_kernel_traitsILi64ELi64ELi128ELi4ES3_EELi8ELi1ELb1EEEvNS_16Flash_fwd_paramsE,(.L_x_7739 - _ZN5flash32flash_fwd_splitkv_combine_kernelI23Flash_fwd_kernel_traitsILi64ELi64ELi128ELi4ELb0ELb0EN7cutlass6half_tE19Flash_kernel_traitsILi64ELi64ELi128ELi4ES3_EELi8ELi1ELb1EEEvNS_16Flash_fwd_paramsE)
        .other          _ZN5flash32flash_fwd_splitkv_combine_kernelI23Flash_fwd_kernel_traitsILi64ELi64ELi128ELi4ELb0ELb0EN7cutlass6half_tE19Flash_kernel_traitsILi64ELi64ELi128ELi4ES3_EELi8ELi1ELb1EEEvNS_16Flash_fwd_paramsE,@"STO_CUDA_ENTRY STV_DEFAULT"
_ZN5flash32flash_fwd_splitkv_combine_kernelI23Flash_fwd_kernel_traitsILi64ELi64ELi128ELi4ELb0ELb0EN7cutlass6half_tE19Flash_kernel_traitsILi64ELi64ELi128ELi4ES3_EELi8ELi1ELb1EEEvNS_16Flash_fwd_paramsE:
.text._ZN5flash32flash_fwd_splitkv_combine_kernelI23Flash_fwd_kernel_traitsILi64ELi64ELi128ELi4ELb0ELb0EN7cutlass6half_tE19Flash_kernel_traitsILi64ELi64ELi128ELi4ES3_EELi8ELi1ELb1EEEvNS_16Flash_fwd_paramsE:
        /* <DEDUP_REMOVED lines=23> */
[----:B------:R-:W-:Y:S05]  /*0170*/  CALL.REL.NOINC `($__internal_35_$__cuda_sm20_div_s64) ;  /* 0x0000458000007944 */ /* 0x000fea0003c00000 */
[----:B------:R-:W-:Y:S02]  /*0180*/  MOV R8, R0 ;  /* 0x0000000000087202 */ /* 0x000fe40000000f00 */
[----:B------:R-:W-:Y:S01]  /*0190*/  MOV R9, R23 ;  /* 0x0000001700097202 */ /* 0x000fe20000000f00 */
[----:B------:R-:W-:Y:S05]  /*01a0*/  BRA `(.L_x_5119) ;  /* 0x0000013000007947 */ /* 0x000fea0003800000 */
.L_x_5118:
        /* <DEDUP_REMOVED lines=19> */
.L_x_5119:
        /* <DEDUP_REMOVED lines=17> */
.L_x_5121:
        /* <DEDUP_REMOVED lines=19> */
.L_x_5122:
[----:B------:R-:W-:Y:S05]  /*0520*/  BSYNC B0 ;  /* 0x0000000000007941 */ /* 0x000fea0003800000 */
.L_x_5120:
        /* <DEDUP_REMOVED lines=45> */
.L_x_5124:
        /* <DEDUP_REMOVED lines=19> */
.L_x_5125:
[----:B------:R-:W-:Y:S05]  /*0930*/  BSYNC B0 ;  /* 0x0000000000007941 */ /* 0x000fea0003800000 */
.L_x_5123:
        /* <DEDUP_REMOVED lines=78> */
.L_x_5127:
        /* <DEDUP_REMOVED lines=19> */
.L_x_5128:
[----:B------:R-:W-:Y:S05]  /*0f50*/  BSYNC B0 ;  /* 0x0000000000007941 */ /* 0x000fea0003800000 */
.L_x_5126:
        /* <DEDUP_REMOVED lines=43> */
.L_x_5130:
        /* <DEDUP_REMOVED lines=19> */
.L_x_5131:
[----:B------:R-:W-:Y:S05]  /*1340*/  BSYNC B0 ;  /* 0x0000000000007941 */ /* 0x000fea0003800000 */
.L_x_5129:
        /* <DEDUP_REMOVED lines=133> */
.L_x_5133:
[----:B------:R-:W-:Y:S05]  /*1ba0*/  BSYNC B0 ;  /* 0x0000000000007941 */ /* 0x000fea0003800000 */
.L_x_5132:
        /* <DEDUP_REMOVED lines=73> */
[----:B------:R-:W-:Y:S05]  /*2040*/  CALL.REL.NOINC `($__internal_35_$__cuda_sm20_div_s64) ;  /* 0x000026b000007944 */ /* 0x000fea0003c00000 */
        /* <DEDUP_REMOVED lines=10> */
.L_x_5138:
        /* <DEDUP_REMOVED lines=23> */
.L_x_5139:
[----:B------:R-:W-:Y:S05]  /*2260*/  BSYNC B0 ;  /* 0x0000000000007941 */ /* 0x000fea0003800000 */
.L_x_5137:
        /* <DEDUP_REMOVED lines=22> */
.L_x_5141:
        /* <DEDUP_REMOVED lines=22> */
.L_x_5142:
[----:B------:R-:W-:Y:S05]  /*2530*/  BSYNC B0 ;  /* 0x0000000000007941 */ /* 0x000fea0003800000 */
.L_x_5140:
        /* <DEDUP_REMOVED lines=22> */
.L_x_5144:
        /* <DEDUP_REMOVED lines=22> */
.L_x_5145:
[----:B------:R-:W-:Y:S05]  /*2800*/  BSYNC B0 ;  /* 0x0000000000007941 */ /* 0x000fea0003800000 */
.L_x_5143:
        /* <DEDUP_REMOVED lines=33> */
[----:B------:R-:W-:Y:S05]  /*2a20*/  CALL.REL.NOINC `($__internal_35_$__cuda_sm20_div_s64) ;  /* 0x00001cd000007944 */ /* 0x000fea0003c00000 */
        /* <DEDUP_REMOVED lines=11> */
.L_x_5147:
        /* <DEDUP_REMOVED lines=23> */
.L_x_5148:
[----:B------:R-:W-:Y:S05]  /*2c50*/  BSYNC B0 ;  /* 0x0000000000007941 */ /* 0x000fea0003800000 */
.L_x_5146:
        /* <DEDUP_REMOVED lines=20> */
.L_x_5150:
        /* <DEDUP_REMOVED lines=23> */
.L_x_5151:
[----:B------:R-:W-:Y:S05]  /*2f10*/  BSYNC B0 ;  /* 0x0000000000007941 */ /* 0x000fea0003800000 */
.L_x_5149:
        /* <DEDUP_REMOVED lines=19> */
.L_x_5153:
        /* <DEDUP_REMOVED lines=23> */
.L_x_5154:
[----:B------:R-:W-:Y:S05]  /*31c0*/  BSYNC B0 ;  /* 0x0000000000007941 */ /* 0x000fea0003800000 */
.L_x_5152:
        /* <DEDUP_REMOVED lines=25> */
[----:B------:R-:W-:Y:S05]  /*3360*/  CALL.REL.NOINC `($__internal_35_$__cuda_sm20_div_s64) ;  /* 0x0000139000007944 */ /* 0x000fea0003c00000 */
        /* <DEDUP_REMOVED lines=12> */
.L_x_5156:
        /* <DEDUP_REMOVED lines=23> */
.L_x_5157:
[----:B------:R-:W-:Y:S05]  /*35a0*/  BSYNC B0 ;  /* 0x0000000000007941 */ /* 0x000fea0003800000 */
.L_x_5155:
        /* <DEDUP_REMOVED lines=28> */
.L_x_5159:
        /* <DEDUP_REMOVED lines=23> */
.L_x_5160:
[----:B------:R-:W-:Y:S05]  /*38e0*/  BSYNC B0 ;  /* 0x0000000000007941 */ /* 0x000fea0003800000 */
.L_x_5158:
        /* <DEDUP_REMOVED lines=20> */
.L_x_5136:
[----:B------:R-:W-:-:S04]  /*3a30*/  LEA R2, P0, R38, c[0x0][0x200], 0x2 ;  /* 0x0000800026027a11 */ /* 0x000fc800078010ff */
[----:B------:R-:W-:-:S05]  /*3a40*/  LEA.HI.X R3, R38, c[0x0][0x204], R39, 0x2, P0 ;  /* 0x0000810026037a11 */ /* 0x000fca00000f1427 */
[----:B------:R0:W-:Y:S04]  /*3a50*/  STG.E [R2.64], R29 ;  /* 0x0000001d02007986 */ /* 0x0001e8000c101908 */
.L_x_5135:
[----:B------:R-:W-:Y:S05]  /*3a60*/  BSYNC B1 ;  /* 0x0000000000017941 */ /* 0x000fea0003800000 */
.L_x_5134:
        /* <DEDUP_REMOVED lines=46> */
.L_x_5163:
        /* <DEDUP_REMOVED lines=39> */
.L_x_5162:
        /* <DEDUP_REMOVED lines=27> */
.L_x_5164:
        /* <DEDUP_REMOVED lines=8> */
.L_x_5166:
[----:B------:R-:W-:Y:S05]  /*41f0*/  BSYNC B0 ;  /* 0x0000000000007941 */ /* 0x000fea0003800000 */
.L_x_5165:
[----:B------:R-:W1:Y:S02]  /*4200*/  LDS R6, [R6] ;  /* 0x0000000006067984 */ /* 0x000e640000000800 */
[C---:B-1---5:R-:W-:Y:S02]  /*4210*/  FFMA.FTZ R4, R6.reuse, R8, R4 ;  /* 0x0000000806047223 */ /* 0x062fe40000010004 */
[C---:B------:R-:W-:Y:S02]  /*4220*/  FFMA.FTZ R3, R6.reuse, R9, R3 ;  /* 0x0000000906037223 */ /* 0x040fe40000010003 */
[C---:B------:R-:W-:Y:S02]  /*4230*/  FFMA.FTZ R2, R6.reuse, R10, R2 ;  /* 0x0000000a06027223 */ /* 0x040fe40000010002 */
[----:B------:R-:W-:Y:S02]  /*4240*/  FFMA.FTZ R0, R6, R11, R0 ;  /* 0x0000000b06007223 */ /* 0x000fe40000010000 */
.L_x_5161:
        /* <DEDUP_REMOVED lines=75> */
        .weak           $__internal_35_$__cuda_sm20_div_s64
        .type           $__internal_35_$__cuda_sm20_div_s64,@function
        .size           $__internal_35_$__cuda_sm20_div_s64,(.L_x_7739 - $__internal_35_$__cuda_sm20_div_s64)
$__internal_35_$__cuda_sm20_div_s64:
        /* <DEDUP_REMOVED lines=83> */
[----:B------:R-:W-:Y:S06]  /*4c30*/  RET.REL.NODEC R20 `(_ZN5flash32flash_fwd_splitkv_combine_kernelI23Flash_fwd_kernel_traitsILi64ELi64ELi128ELi4ELb0ELb0EN7cutlass6half_tE19Flash_kernel_traitsILi64ELi64ELi128ELi4ES3_EELi8ELi1ELb1EEEvNS_16Flash_fwd_paramsE) ;  /* 0xffffb3c014007950 */ /* 0x000fec0003c3ffff */
.L_x_5167:
        /* <DEDUP_REMOVED lines=12> */
.L_x_7739:


//--------------------- .text._ZN5flash24flash_fwd_splitkv_kernelI23Flash_fwd_kernel_traitsILi64ELi64ELi128ELi4ELb0ELb0EN7cutlass6half_tE19Flash_kernel_traitsILi64ELi64ELi128ELi4ES3_EELb1ELb0ELb0ELb0ELb0ELb0ELb0ELb0EEEvNS_16Flash_fwd_paramsE --------------------------
	.section	.text._ZN5flash24flash_fwd_splitkv_kernelI23Flash_fwd_kernel_traitsILi64ELi64ELi128ELi4ELb0ELb0EN7cutlass6half_tE19Flash_kernel_traitsILi64ELi64ELi128ELi4ES3_EELb1ELb0ELb0ELb0ELb0ELb0ELb0ELb0EEEvNS_16Flash_fwd_paramsE,"ax",@progbits
	.sectioninfo	@"SHI_REGISTERS=220"
	.align	128
        .global         _ZN5flash24flash_fwd_splitkv_kernelI23Flash_fwd_kernel_traitsILi64ELi64ELi128ELi4ELb0ELb0EN7cutlass6half_tE19Flash_kernel_traitsILi64ELi64ELi128ELi4ES3_EELb1ELb0ELb0ELb0ELb0ELb0ELb0ELb0EEEvNS_16Flash_fwd_paramsE
        .type           _ZN5flash24flash_fwd_splitkv_kernelI23Flash_fwd_kernel_traitsILi64ELi64ELi128ELi4ELb0ELb0EN7cutlass6half_tE19Flash_kernel_traitsILi64ELi64ELi128ELi4ES3_EELb1ELb0ELb0ELb0ELb0ELb0ELb0ELb0EEEvNS_16Flash_fwd_paramsE,@function
        .size           _ZN5flash24flash_fwd_splitkv_kernelI23Flash_fwd_kernel_traitsILi64ELi64ELi128ELi4ELb0ELb0EN7cutlass6half_tE19Flash_kernel_traitsILi64ELi64ELi128ELi4ES3_EELb1ELb0ELb0ELb0ELb0ELb0ELb0ELb0EEEvNS_16Flash_fwd_paramsE,(.L_x_7796 - _ZN5flash24flash_fwd_splitkv_kernelI23Flash_fwd_kernel_traitsILi64ELi64ELi128ELi4ELb0ELb0EN7cutlass6half_tE19Flash_kernel_traitsILi64ELi64ELi128ELi4ES3_EELb1ELb0ELb0ELb0ELb0ELb0ELb0ELb0EEEvNS_16Flash_fwd_paramsE)
        .other          _ZN5flash24flash_fwd_splitkv_kernelI23Flash_fwd_kernel_traitsILi64ELi64ELi128ELi4ELb0ELb0EN7cutlass6half_tE19Flash_kernel_traitsILi64ELi64ELi128ELi4ES3_EELb1ELb0ELb0ELb0ELb0ELb0ELb0ELb0EEEvNS_16Flash_fwd_paramsE,@"STO_CUDA_ENTRY STV_DEFAULT"
_ZN5flash24flash_fwd_splitkv_kernelI23Flash_fwd_kernel_traitsILi64ELi64ELi128ELi4ELb0ELb0EN7cutlass6half_tE19Flash_kernel_traitsILi64ELi64ELi128ELi4ES3_EELb1ELb0ELb0ELb0ELb0ELb0ELb0ELb0EEEvNS_16Flash_fwd_paramsE:
.text._ZN5flash24flash_fwd_splitkv_kernelI23Flash_fwd_kernel_traitsILi64ELi64ELi128ELi4ELb0ELb0EN7cutlass6half_tE19Flash_kernel_traitsILi64ELi64ELi128ELi4ES3_EELb1ELb0ELb0ELb0ELb0ELb0ELb0ELb0EEEvNS_16Flash_fwd_paramsE:
        /* <DEDUP_REMOVED lines=10> */
[----:B------:R-:W-:-:S04]  /*00a0*/  ISETP.NE.U32.AND P0, PT, RZ, c[0x0][0x250], PT ;  /* 0x00009400ff007a0c */ /* 0x000fc80003f05070 */
[----:B------:R-:W-:Y:S02]  /*00b0*/  ISETP.NE.AND.EX P0, PT, RZ, c[0x0][0x254], PT, P0 ;  /* 0x00009500ff007a0c */ /* 0x000fe40003f05300 */
[----:B-1----:R-:W-:Y:S01]  /*00c0*/  ISETP.NE.AND P3, PT, R0, RZ, PT ;  /* 0x000000ff0000720c */ /* 0x002fe20003f65270 */
[----:B--2---:R-:W-:-:S03]  /*00d0*/  IMAD.WIDE R12, R2, R179, c[0x0][0x240] ;  /* 0x00009000020c7625 */ /* 0x004fc600078e02b3 */
[----:B------:R-:W-:Y:S01]  /*00e0*/  ISETP.EQ.OR.EX P1, PT, RZ, c[0x0][0x24c], !P3, P1 ;  /* 0x00009300ff007a0c */ /* 0x000fe20005f22710 */
[CC--:B------:R-:W-:Y:S01]  /*00f0*/  IMAD.WIDE R6, R2.reuse, R179.reuse, c[0x0][0x248] ;  /* 0x0000920002067625 */ /* 0x0c0fe200078e02b3 */
[----:B------:R-:W2:Y:S04]  /*0100*/  @P2 LDG.E R174, [R12.64] ;  /* 0x000000060cae2981 */ /* 0x000ea8000c1e1900 */
[----:B------:R-:W2:Y:S01]  /*0110*/  @P2 LDG.E R3, [R12.64+0x4] ;  /* 0x000004060c032981 */ /* 0x000ea2000c1e1900 */
[----:B------:R-:W-:Y:S02]  /*0120*/  IMAD.MOV.U32 R10, RZ, RZ, RZ ;  /* 0x000000ffff0a7224 */ /* 0x000fe400078e00ff */
[----:B------:R-:W-:-:S04]  /*0130*/  @P0 IMAD.WIDE R8, R2, R179, c[0x0][0x250] ;  /* 0x0000940002080625 */ /* 0x000fc800078e02b3 */
[----:B------:R1:W5:Y:S04]  /*0140*/  @!P1 LDG.E R21, [R6.64] ;  /* 0x0000000606159981 */ /* 0x000368000c1e1900 */
[----:B------:R1:W5:Y:S01]  /*0150*/  @P0 LDG.E R10, [R8.64] ;  /* 0x00000006080a0981 */ /* 0x000362000c1e1900 */
[----:B------:R-:W-:-:S03]  /*0160*/  ISETP.NE.U32.AND P0, PT, RZ, c[0x0][0x248], PT ;  /* 0x00009200ff007a0c */ /* 0x000fc60003f05070 */
[----:B------:R-:W3:Y:S04]  /*0170*/  S2R R15, SR_CTAID.X ;  /* 0x00000000000f7919 */ /* 0x000ee80000002500 */
[----:B------:R-:W4:Y:S01]  /*0180*/  S2R R4, SR_CTAID.Z ;  /* 0x0000000000047919 */ /* 0x000f220000002700 */
[----:B------:R-:W-:Y:S01]  /*0190*/  ISETP.NE.AND.EX P0, PT, RZ, c[0x0][0x24c], PT, P0 ;  /* 0x00009300ff007a0c */ /* 0x000fe20003f05300 */
[----:B--2---:R-:W-:Y:S02]  /*01a0*/  @P2 IMAD.IADD R178, R3, 0x1, -R174 ;  /* 0x0000000103b22824 */ /* 0x004fe400078e0aae */
[----:B------:R-:W-:-:S10]  /*01b0*/  @!P2 IMAD.MOV.U32 R178, RZ, RZ, c[0x0][0x214] ;  /* 0x00008500ffb2a624 */ /* 0x000fd400078e00ff */
[----:B------:R-:W-:Y:S05]  /*01c0*/  @!P0 BRA `(.L_x_5168) ;  /* 0x0000004000008947 */ /* 0x000fea0003800000 */
[----:B-1-34-:R-:W2:Y:S02]  /*01d0*/  @P3 LDG.E R0, [R6.64+0x4] ;  /* 0x0000040606003981 */ /* 0x01aea4000c1e1900 */
[----:B--2--5:R-:W-:-:S06]  /*01e0*/  @P3 IADD3 R0, R0, -R21, RZ ;  /* 0x8000001500003210 */ /* 0x024fcc0007ffe0ff */
[----:B------:R1:W5:Y:S01]  /*01f0*/  @!P3 LDG.E R0, [R6.64] ;  /* 0x000000060600b981 */ /* 0x000362000c1e1900 */
[----:B------:R-:W-:Y:S05]  /*0200*/  BRA `(.L_x_5169) ;  /* 0x0000001000007947 */ /* 0x000fea0003800000 */
.L_x_5168:
[----:B-1-34-:R-:W-:Y:S02]  /*0210*/  MOV R0, c[0x0][0x218] ;  /* 0x0000860000007a02 */ /* 0x01afe40000000f00 */
.L_x_5169:
[----:B------:R-:W-:-:S04]  /*0220*/  ISETP.NE.U32.AND P2, PT, RZ, c[0x0][0x258], PT ;  /* 0x00009600ff007a0c */ /* 0x000fc80003f45070 */
[----:B------:R-:W-:-:S13]  /*0230*/  ISETP.NE.AND.EX P2, PT, RZ, c[0x0][0x25c], PT, P2 ;  /* 0x00009700ff007a0c */ /* 0x000fda0003f45320 */
[----:B------:R-:W-:-:S05]  /*0240*/  @P2 IMAD.WIDE R8, R2, R179, c[0x0][0x258] ;  /* 0x0000960002082625 */ /* 0x000fca00078e02b3 */
[----:B-1----:R-:W2:Y:S01]  /*0250*/  @P2 LDG.E R7, [R8.64] ;  /* 0x0000000608072981 */ /* 0x002ea2000c1e1900 */
        /* <DEDUP_REMOVED lines=34> */
[----:B------:R-:W-:-:S02]  /*0480*/  IMAD R10, R3, c[0x0][0x1e8], RZ ;  /* 0x00007a00030a7a24 */ /* 0x000fc400078e02ff */
[----:B------:R-:W-:Y:S02]  /*0490*/  IMAD.IADD R11, R11, 0x1, -R6 ;  /* 0x000000010b0b7824 */ /* 0x000fe400078e0a06 */
[----:B------:R-:W-:Y:S01]  /*04a0*/  @!P0 SHF.R.S32.HI R5, RZ, 0x1f, R2 ;  /* 0x0000001fff058819 */ /* 0x000fe20000011402 */
[----:B------:R-:W-:-:S04]  /*04b0*/  @!P0 IMAD.WIDE.U32 R12, R2, c[0x0][0x1e0], RZ ;  /* 0x00007800020c8a25 */ /* 0x000fc800078e00ff */
[----:B------:R-:W-:Y:S02]  /*04c0*/  IMAD.SHL.U32 R6, R11, 0x8, RZ ;  /* 0x000000080b067824 */ /* 0x000fe400078e00ff */
[----:B------:R-:W-:Y:S02]  /*04d0*/  @!P0 IMAD R5, R5, c[0x0][0x1e0], RZ ;  /* 0x0000780005058a24 */ /* 0x000fe400078e02ff */
[----:B------:R-:W-:Y:S01]  /*04e0*/  @P0 IMAD.WIDE.U32 R8, R174, c[0x0][0x1e8], RZ ;  /* 0x00007a00ae080a25 */ /* 0x000fe200078e00ff */
[--C-:B------:R-:W-:Y:S02]  /*04f0*/  SHF.R.S32.HI R7, RZ, 0x1f, R6.reuse ;  /* 0x0000001fff077819 */ /* 0x100fe40000011406 */
[----:B------:R-:W-:Y:S01]  /*0500*/  @!P0 MOV R8, R12 ;  /* 0x0000000c00088202 */ /* 0x000fe20000000f00 */
[----:B------:R-:W-:Y:S01]  /*0510*/  @!P0 IMAD R5, R2, c[0x0][0x1e4], R5 ;  /* 0x0000790002058a24 */ /* 0x000fe200078e0205 */
[----:B------:R-:W-:Y:S01]  /*0520*/  ISETP.GE.AND P1, PT, R6, c[0x0][0x220], PT ;  /* 0x0000880006007a0c */ /* 0x000fe20003f26270 */
[----:B------:R-:W-:-:S04]  /*0530*/  IMAD.WIDE.U32 R14, R17, c[0x0][0x1e8], R6 ;  /* 0x00007a00110e7a25 */ /* 0x000fc800078e0006 */
[----:B------:R-:W-:Y:S02]  /*0540*/  @P0 IMAD R174, R174, c[0x0][0x1ec], R9 ;  /* 0x00007b00aeae0a24 */ /* 0x000fe400078e0209 */
[----:B------:R-:W-:Y:S01]  /*0550*/  @!P0 IMAD.IADD R174, R13, 0x1, R5 ;  /* 0x000000010dae8824 */ /* 0x000fe200078e0205 */
[----:B------:R-:W-:Y:S01]  /*0560*/  IADD3 R8, P0, R8, R14, RZ ;  /* 0x0000000e08087210 */ /* 0x000fe20007f1e0ff */
[----:B------:R-:W-:Y:S01]  /*0570*/  IMAD R3, R17, c[0x0][0x1ec], R10 ;  /* 0x00007b0011037a24 */ /* 0x000fe200078e020a */
[--C-:B------:R-:W-:Y:S01]  /*0580*/  SHF.R.S32.HI R5, RZ, 0x1f, R4.reuse ;  /* 0x0000001fff057819 */ /* 0x100fe20000011404 */
[----:B------:R-:W-:-:S03]  /*0590*/  IMAD R2, R2, c[0x0][0x1c0], R4 ;  /* 0x0000700002027a24 */ /* 0x000fc600078e0204 */
[----:B------:R-:W-:Y:S01]  /*05a0*/  IADD3.X R9, R174, R15, R3, P0, !PT ;  /* 0x0000000fae097210 */ /* 0x000fe200007fe403 */
[----:B------:R-:W-:Y:S01]  /*05b0*/  IMAD R5, R5, c[0x0][0x1f0], RZ ;  /* 0x00007c0005057a24 */ /* 0x000fe200078e02ff */
[----:B------:R-:W-:Y:S01]  /*05c0*/  SHF.R.S32.HI R3, RZ, 0x3, R0 ;  /* 0x00000003ff037819 */ /* 0x000fe20000011400 */
[----:B------:R-:W-:Y:S02]  /*05d0*/  IMAD R17, R2, c[0x0][0x214], R17 ;  /* 0x0000850002117a24 */ /* 0x000fe400078e0211 */
[C---:B------:R-:W-:Y:S01]  /*05e0*/  IMAD R0, R4.reuse, c[0x0][0x1f4], R5 ;  /* 0x00007d0004007a24 */ /* 0x040fe200078e0205 */
[----:B------:R-:W-:Y:S01]  /*05f0*/  ISETP.GE.OR P0, PT, R3, R178, P1 ;  /* 0x000000b20300720c */ /* 0x000fe20000f06670 */
[----:B------:R-:W-:Y:S01]  /*0600*/  IMAD.WIDE.U32 R8, R4, c[0x0][0x1f0], R8 ;  /* 0x00007c0004087a25 */ /* 0x000fe200078e0008 */
[----:B------:R-:W-:-:S04]  /*0610*/  SHF.R.S32.HI R2, RZ, 0x1f, R3 ;  /* 0x0000001fff027819 */ /* 0x000fc80000011403 */
[----:B------:R-:W-:-:S07]  /*0620*/  IADD3 R13, R9, R0, RZ ;  /* 0x00000000090d7210 */ /* 0x000fce0007ffe0ff */
        /* <DEDUP_REMOVED lines=9> */
.L_x_5172:
[----:B------:R-:W-:Y:S05]  /*06c0*/  BSYNC B0 ;  /* 0x0000000000007941 */ /* 0x000fea0003800000 */
.L_x_5171:
[----:B------:R-:W-:Y:S01]  /*06d0*/  IADD3 R5, R3, 0x10, RZ ;  /* 0x0000001003057810 */ /* 0x000fe20007ffe0ff */
[----:B------:R-:W-:Y:S03]  /*06e0*/  BSSY B0, `(.L_x_5173) ;  /* 0x000000f000007945 */ /* 0x000fe60003800000 */
[CC--:B------:R-:W-:Y:S02]  /*06f0*/  ISETP.GE.OR P0, PT, R5.reuse, R178.reuse, P1 ;  /* 0x000000b20500720c */ /* 0x0c0fe40000f06670 */
[----:B------:R-:W-:-:S11]  /*0700*/  ISETP.GE.AND P3, PT, R5, R178, PT ;  /* 0x000000b20500720c */ /* 0x000fd60003f66270 */
        /* <DEDUP_REMOVED lines=12> */
.L_x_5174:
[----:B------:R-:W-:Y:S05]  /*07d0*/  BSYNC B0 ;  /* 0x0000000000007941 */ /* 0x000fea0003800000 */
.L_x_5173:
[----:B-1----:R-:W-:Y:S01]  /*07e0*/  IADD3 R5, R3, 0x20, RZ ;  /* 0x0000002003057810 */ /* 0x002fe20007ffe0ff */
[----:B------:R-:W-:Y:S03]  /*07f0*/  BSSY B0, `(.L_x_5175) ;  /* 0x000000f000007945 */ /* 0x000fe60003800000 */
[CC--:B------:R-:W-:Y:S02]  /*0800*/  ISETP.GE.OR P0, PT, R5.reuse, R178.reuse, P1 ;  /* 0x000000b20500720c */ /* 0x0c0fe40000f06670 */
[----:B------:R-:W-:-:S11]  /*0810*/  ISETP.GE.AND P2, PT, R5, R178, PT ;  /* 0x000000b20500720c */ /* 0x000fd60003f46270 */
        /* <DEDUP_REMOVED lines=12> */
.L_x_5176:
[----:B------:R-:W-:Y:S05]  /*08e0*/  BSYNC B0 ;  /* 0x0000000000007941 */ /* 0x000fea0003800000 */
.L_x_5175:
        /* <DEDUP_REMOVED lines=16> */
.L_x_5178:
[----:B------:R-:W-:Y:S05]  /*09f0*/  BSYNC B0 ;  /* 0x0000000000007941 */ /* 0x000fea0003800000 */
.L_x_5177:
[C---:B------:R-:W-:Y:S02]  /*0a00*/  ISETP.NE.AND P4, PT, R11.reuse, RZ, PT ;  /* 0x000000ff0b00720c */ /* 0x040fe40003f85270 */
[----:B------:R-:W-:Y:S02]  /*0a10*/  ISETP.NE.OR P3, PT, R11, RZ, P3 ;  /* 0x000000ff0b00720c */ /* 0x000fe40001f65670 */
[----:B------:R-:W-:Y:S02]  /*0a20*/  ISETP.GE.OR P4, PT, R3, R178, P4 ;  /* 0x000000b20300720c */ /* 0x000fe40002786670 */
[----:B------:R-:W-:Y:S02]  /*0a30*/  ISETP.NE.OR P2, PT, R11, RZ, P2 ;  /* 0x000000ff0b00720c */ /* 0x000fe40001745670 */
[----:B------:R-:W-:Y:S02]  /*0a40*/  IADD3 R3, P1, R17, R3, RZ ;  /* 0x0000000311037210 */ /* 0x000fe40007f3e0ff */
[----:B------:R-:W-:-:S02]  /*0a50*/  ISETP.NE.OR P0, PT, R11, RZ, P0 ;  /* 0x000000ff0b00720c */ /* 0x000fc40000705670 */
[----:B------:R-:W-:Y:S02]  /*0a60*/  LEA.HI.X.SX32 R2, R17, R2, 0x1, P1 ;  /* 0x0000000211027211 */ /* 0x000fe400008f0eff */
[----:B-1----:R-:W-:-:S04]  /*0a70*/  LEA R4, P1, R3, c[0x0][0x200], 0x2 ;  /* 0x0000800003047a11 */ /* 0x002fc800078210ff */
[----:B------:R-:W-:Y:S01]  /*0a80*/  LEA.HI.X R5, R3, c[0x0][0x204], R2, 0x2, P1 ;  /* 0x0000810003057a11 */ /* 0x000fe200008f1402 */
[----:B------:R-:W-:Y:S02]  /*0a90*/  @!P4 IMAD.MOV.U32 R3, RZ, RZ, 0x7f800000 ;  /* 0x7f800000ff03c424 */ /* 0x000fe400078e00ff */
[----:B------:R-:W-:Y:S02]  /*0aa0*/  @!P3 IMAD.MOV.U32 R2, RZ, RZ, 0x7f800000 ;  /* 0x7f800000ff02b424 */ /* 0x000fe400078e00ff */
[----:B------:R-:W-:Y:S01]  /*0ab0*/  @!P2 IMAD.MOV.U32 R0, RZ, RZ, 0x7f800000 ;  /* 0x7f800000ff00a424 */ /* 0x000fe200078e00ff */
[----:B------:R1:W-:Y:S04]  /*0ac0*/  @!P4 STG.E [R4.64], R3 ;  /* 0x000000030400c986 */ /* 0x0003e8000c101906 */
[----:B------:R1:W-:Y:S04]  /*0ad0*/  @!P3 STG.E [R4.64+0x40], R2 ;  /* 0x000040020400b986 */ /* 0x0003e8000c101906 */
[----:B------:R1:W-:Y:S01]  /*0ae0*/  @!P2 STG.E [R4.64+0x80], R0 ;  /* 0x000080000400a986 */ /* 0x0003e2000c101906 */
[----:B------:R-:W-:Y:S05]  /*0af0*/  @P0 EXIT ;  /* 0x000000000000094d */ /* 0x000fea0003800000 */
[----:B-1----:R-:W-:-:S05]  /*0b00*/  MOV R3, 0x7f800000 ;  /* 0x7f80000000037802 */ /* 0x002fca0000000f00 */
[----:B------:R-:W-:Y:S01]  /*0b10*/  STG.E [R4.64+0xc0], R3 ;  /* 0x0000c00304007986 */ /* 0x000fe2000c101906 */
[----:B------:R-:W-:Y:S05]  /*0b20*/  EXIT ;  /* 0x000000000000794d */ /* 0x000fea0003800000 */
.L_x_5170:
[----:B-1----:R-:W-:Y:S01]  /*0b30*/  ISETP.NE.U32.AND P2, PT, RZ, c[0x0][0x2c0], PT ;  /* 0x0000b000ff007a0c */ /* 0x002fe20003f45070 */
[----:B------:R-:W-:Y:S01]  /*0b40*/  IMAD.MOV.U32 R8, RZ, RZ, R2 ;  /* 0x000000ffff087224 */ /* 0x000fe200078e0002 */
[----:B------:R-:W-:Y:S02]  /*0b50*/  ISETP.NE.U32.AND P0, PT, RZ, c[0x0][0x2b8], PT ;  /* 0x0000ae00ff007a0c */ /* 0x000fe40003f05070 */
[----:B------:R-:W-:Y:S02]  /*0b60*/  ISETP.NE.AND.EX P2, PT, RZ, c[0x0][0x2c4], PT, P2 ;  /* 0x0000b100ff007a0c */ /* 0x000fe40003f45320 */
[----:B------:R-:W-:-:S11]  /*0b70*/  ISETP.NE.AND.EX P0, PT, RZ, c[0x0][0x2bc], PT, P0 ;  /* 0x0000af00ff007a0c */ /* 0x000fd60003f05300 */
[----:B------:R-:W-:Y:S01]  /*0b80*/  @P2 SHF.R.S32.HI R3, RZ, 0x1f, R2 ;  /* 0x0000001fff032819 */ /* 0x000fe20000011402 */
[----:B------:R-:W-:-:S04]  /*0b90*/  @P2 IMAD.WIDE.U32 R12, R2, c[0x0][0x2c8], RZ ;  /* 0x0000b200020c2a25 */ /* 0x000fc800078e00ff */
[----:B------:R-:W-:Y:S01]  /*0ba0*/  @P2 IMAD R3, R3, c[0x0][0x2c8], RZ ;  /* 0x0000b20003032a24 */ /* 0x000fe200078e02ff */
[----:B------:R-:W-:Y:S01]  /*0bb0*/  CS2R R186, SRZ ;  /* 0x0000000000ba7805 */ /* 0x000fe2000001ff00 */
[----:B------:R-:W-:-:S04]  /*0bc0*/  @P0 IMAD.WIDE R18, R2, R179, c[0x0][0x2b8] ;  /* 0x0000ae0002120625 */ /* 0x000fc800078e02b3 */
[----:B------:R-:W-:Y:S01]  /*0bd0*/  @P2 IMAD R0, R2, c[0x0][0x2cc], R3 ;  /* 0x0000b30002002a24 */ /* 0x000fe200078e0203 */
[----:B------:R-:W-:Y:S01]  /*0be0*/  @P2 LEA R186, P1, R12, c[0x0][0x2c0], 0x2 ;  /* 0x0000b0000cba2a11 */ /* 0x000fe200078210ff */
[----:B------:R1:W5:Y:S01]  /*0bf0*/  @P0 LDG.E R8, [R18.64] ;  /* 0x0000000612080981 */ /* 0x000362000c1e1900 */
[----:B------:R-:W-:Y:S01]  /*0c00*/  PLOP3.LUT P0, PT, PT, PT, PT, 0x8, 0x0 ;  /* 0x000000000000781c */ /* 0x000fe20003f0e170 */
[----:B------:R-:W-:Y:S01]  /*0c10*/  @P2 IMAD.IADD R3, R13, 0x1, R0 ;  /* 0x000000010d032824 */ /* 0x000fe200078e0200 */
[----:B------:R-:W-:-:S04]  /*0c20*/  IABS R122, c[0x0][0x2d0] ;  /* 0x0000b400007a7a13 */ /* 0x000fc80000000000 */
[----:B------:R-:W-:-:S04]  /*0c30*/  @P2 SHF.L.U64.HI R3, R12, 0x2, R3 ;  /* 0x000000020c032819 */ /* 0x000fc80000010203 */
[----:B------:R-:W-:Y:S02]  /*0c40*/  @P2 IADD3.X R187, R3, c[0x0][0x2c4], RZ, P1, !PT ;  /* 0x0000b10003bb2a10 */ /* 0x000fe40000ffe4ff */
[----:B------:R-:W-:-:S04]  /*0c50*/  @P2 ISETP.NE.U32.AND P1, PT, R186, RZ, PT ;  /* 0x000000ffba00220c */ /* 0x000fc80003f25070 */
[----:B------:R-:W-:-:S13]  /*0c60*/  @P2 ISETP.NE.AND.EX P0, PT, R187, RZ, PT, P1 ;  /* 0x000000ffbb00220c */ /* 0x000fda0003f05310 */
[----:B------:R-:W-:Y:S05]  /*0c70*/  @!P0 BRA `(.L_x_5179) ;  /* 0x0000049000008947 */ /* 0x000fea0003800000 */
[----:B-1----:R-:W1:Y:S01]  /*0c80*/  I2F.RP R6, R122 ;  /* 0x0000007a00067306 */ /* 0x002e620000209400 */
[----:B------:R-:W-:-:S04]  /*0c90*/  LEA R5, R120, 0xffffff80, 0x7 ;  /* 0xffffff8078057811 */ /* 0x000fc800078e38ff */
[----:B------:R-:W-:-:S03]  /*0ca0*/  IABS R0, R5 ;  /* 0x0000000500007213 */ /* 0x000fc60000000000 */
[----:B-1---5:R-:W1:Y:S02]  /*0cb0*/  MUFU.RCP R8, R6 ;  /* 0x0000000600087308 */ /* 0x022e640000001000 */
        /* <DEDUP_REMOVED lines=8> */
[----:B------:R-:W-:Y:S01]  /*0d40*/  IMAD R3, R122, R3, R0 ;  /* 0x000000037a037224 */ /* 0x000fe200078e0200 */
[----:B------:R-:W-:-:S04]  /*0d50*/  LOP3.LUT R0, R5, c[0x0][0x2d0], RZ, 0x3c, !PT ;  /* 0x0000b40005007a12 */ /* 0x000fc800078e3cff */
[----:B------:R-:W-:Y:S02]  /*0d60*/  ISETP.GT.U32.AND P2, PT, R122, R3, PT ;  /* 0x000000037a00720c */ /* 0x000fe40003f44070 */
[----:B------:R-:W-:-:S11]  /*0d70*/  ISETP.GE.AND P1, PT, R0, RZ, PT ;  /* 0x000000ff0000720c */ /* 0x000fd60003f26270 */
[----:B------:R-:W-:Y:S01]  /*0d80*/  @!P2 IMAD.IADD R3, R3, 0x1, -R122 ;  /* 0x000000010303a824 */ /* 0x000fe200078e0a7a */
[----:B------:R-:W-:Y:S02]  /*0d90*/  @!P2 IADD3 R6, R6, 0x1, RZ ;  /* 0x000000010606a810 */ /* 0x000fe40007ffe0ff */
[----:B------:R-:W-:Y:S02]  /*0da0*/  ISETP.NE.AND P2, PT, RZ, c[0x0][0x2d0], PT ;  /* 0x0000b400ff007a0c */ /* 0x000fe40003f45270 */
[----:B------:R-:W-:-:S13]  /*0db0*/  ISETP.GE.U32.AND P3, PT, R3, R122, PT ;  /* 0x0000007a0300720c */ /* 0x000fda0003f66070 */
[----:B------:R-:W-:-:S04]  /*0dc0*/  @P3 IADD3 R6, R6, 0x1, RZ ;  /* 0x0000000106063810 */ /* 0x000fc80007ffe0ff */
[----:B------:R-:W-:-:S05]  /*0dd0*/  MOV R3, R6 ;  /* 0x0000000600037202 */ /* 0x000fca0000000f00 */
[----:B------:R-:W-:Y:S01]  /*0de0*/  @!P1 IMAD.MOV R3, RZ, RZ, -R3 ;  /* 0x000000ffff039224 */ /* 0x000fe200078e0a03 */
[----:B------:R-:W-:-:S05]  /*0df0*/  @!P2 LOP3.LUT R3, RZ, c[0x0][0x2d0], RZ, 0x33, !PT ;  /* 0x0000b400ff03aa12 */ /* 0x000fca00078e33ff */
[----:B------:R-:W-:-:S06]  /*0e00*/  IMAD.WIDE R24, R3, 0x4, R186 ;  /* 0x0000000403187825 */ /* 0x000fcc00078e02ba */
[----:B------:R-:W2:Y:S01]  /*0e10*/  LDG.E R24, [R24.64] ;  /* 0x0000000618187981 */ /* 0x000ea2000c1e1900 */
[----:B------:R-:W-:-:S04]  /*0e20*/  IABS R0, c[0x0][0x1c8] ;  /* 0x0000720000007a13 */ /* 0x000fc80000000000 */
[----:B------:R-:W1:Y:S08]  /*0e30*/  I2F.RP R9, R0 ;  /* 0x0000000000097306 */ /* 0x000e700000209400 */
[----:B-1----:R-:W1:Y:S02]  /*0e40*/  MUFU.RCP R12, R9 ;  /* 0x00000009000c7308 */ /* 0x002e640000001000 */
[----:B-1----:R-:W-:-:S06]  /*0e50*/  IADD3 R12, R12, 0xffffffe, RZ ;  /* 0x0ffffffe0c0c7810 */ /* 0x002fcc0007ffe0ff */
[----:B------:R-:W1:Y:S02]  /*0e60*/  F2I.FTZ.U32.TRUNC.NTZ R13, R12 ;  /* 0x0000000c000d7305 */ /* 0x000e64000021f000 */
[----:B-1----:R-:W-:Y:S01]  /*0e70*/  IADD3 R6, RZ, -R13, RZ ;  /* 0x8000000dff067210 */ /* 0x002fe20007ffe0ff */
[----:B------:R-:W-:-:S04]  /*0e80*/  IMAD.MOV.U32 R12, RZ, RZ, RZ ;  /* 0x000000ffff0c7224 */ /* 0x000fc800078e00ff */
[----:B------:R-:W-:Y:S01]  /*0e90*/  IMAD R8, R6, R0, RZ ;  /* 0x0000000006087224 */ /* 0x000fe200078e02ff */
[----:B------:R-:W-:-:S03]  /*0ea0*/  IABS R6, R4 ;  /* 0x0000000400067213 */ /* 0x000fc60000000000 */
[----:B------:R-:W-:-:S06]  /*0eb0*/  IMAD.HI.U32 R13, R13, R8, R12 ;  /* 0x000000080d0d7227 */ /* 0x000fcc00078e000c */
        /* <DEDUP_REMOVED lines=15> */
[----:B------:R-:W-:-:S10]  /*0fb0*/  @!P1 IMAD.MOV R13, RZ, RZ, -R13 ;  /* 0x000000ffff0d9224 */ /* 0x000fd400078e0a0d */
[----:B------:R-:W-:Y:S02]  /*0fc0*/  @!P2 LOP3.LUT R13, RZ, c[0x0][0x1c8], RZ, 0x33, !PT ;  /* 0x00007200ff0daa12 */ /* 0x000fe400078e33ff */
[----:B--2---:R-:W-:Y:S01]  /*0fd0*/  SHF.R.S32.HI R21, RZ, 0x1f, R24 ;  /* 0x0000001fff157819 */ /* 0x004fe20000011418 */
[----:B------:R-:W-:-:S04]  /*0fe0*/  IMAD.WIDE.U32 R8, R24, c[0x0][0x180], RZ ;  /* 0x0000600018087a25 */ /* 0x000fc800078e00ff */
[C---:B------:R-:W-:Y:S02]  /*0ff0*/  IMAD R19, R21.reuse, c[0x0][0x180], RZ ;  /* 0x0000600015137a24 */ /* 0x040fe400078e02ff */
[----:B------:R-:W-:Y:S02]  /*1000*/  IMAD.MOV.U32 R18, RZ, RZ, R8 ;  /* 0x000000ffff127224 */ /* 0x000fe400078e0008 */
[----:B------:R-:W-:Y:S02]  /*1010*/  IMAD R6, R24, c[0x0][0x184], R19 ;  /* 0x0000610018067a24 */ /* 0x000fe400078e0213 */
[----:B------:R-:W-:-:S03]  /*1020*/  IMAD R21, R21, c[0x0][0x188], RZ ;  /* 0x0000620015157a24 */ /* 0x000fc600078e02ff */
[----:B------:R-:W-:Y:S01]  /*1030*/  IADD3 R19, R9, R6, RZ ;  /* 0x0000000609137210 */ /* 0x000fe20007ffe0ff */
[C---:B------:R-:W-:Y:S01]  /*1040*/  IMAD R9, R5.reuse, c[0x0][0x19c], R0 ;  /* 0x0000670005097a24 */ /* 0x040fe200078e0200 */
[----:B------:R-:W-:Y:S01]  /*1050*/  SHF.R.S32.HI R6, RZ, 0x1f, R13 ;  /* 0x0000001fff067819 */ /* 0x000fe2000001140d */
[----:B------:R-:W-:Y:S02]  /*1060*/  IMAD R21, R24, c[0x0][0x18c], R21 ;  /* 0x0000630018157a24 */ /* 0x000fe400078e0215 */
[----:B------:R-:W-:-:S04]  /*1070*/  IMAD.WIDE.U32 R18, R5, c[0x0][0x198], R18 ;  /* 0x0000660005127a25 */ /* 0x000fc800078e0012 */
[----:B------:R-:W-:Y:S01]  /*1080*/  IMAD R0, R6, c[0x0][0x1b0], RZ ;  /* 0x00006c0006007a24 */ /* 0x000fe200078e02ff */
[----:B------:R-:W-:Y:S01]  /*1090*/  IADD3 R19, R19, R9, RZ ;  /* 0x0000000913137210 */ /* 0x000fe20007ffe0ff */
[----:B------:R-:W-:-:S04]  /*10a0*/  IMAD.WIDE.U32 R24, R24, c[0x0][0x188], RZ ;  /* 0x0000620018187a25 */ /* 0x000fc800078e00ff */
[C---:B------:R-:W-:Y:S02]  /*10b0*/  IMAD R9, R13.reuse, c[0x0][0x1b4], R0 ;  /* 0x00006d000d097a24 */ /* 0x040fe400078e0200 */
[----:B------:R-:W-:-:S04]  /*10c0*/  IMAD.WIDE.U32 R18, R13, c[0x0][0x1b0], R18 ;  /* 0x00006c000d127a25 */ /* 0x000fc800078e0012 */
[----:B------:R-:W-:Y:S01]  /*10d0*/  IMAD.IADD R21, R25, 0x1, R21 ;  /* 0x0000000119157824 */ /* 0x000fe200078e0215 */
[----:B------:R-:W-:Y:S01]  /*10e0*/  IADD3 R9, R19, R9, RZ ;  /* 0x0000000913097210 */ /* 0x000fe20007ffe0ff */
[----:B------:R-:W-:Y:S01]  /*10f0*/  IMAD.MOV.U32 R0, RZ, RZ, R18 ;  /* 0x000000ffff007224 */ /* 0x000fe200078e0012 */
[----:B------:R-:W-:Y:S05]  /*1100*/  BRA `(.L_x_5180) ;  /* 0x0000045000007947 */ /* 0x000fea0003800000 */
.L_x_5179:
[----:B-1----:R-:W-:-:S13]  /*1110*/  ISETP.NE.AND P4, PT, R21, -0x1, PT ;  /* 0xffffffff1500780c */ /* 0x002fda0003f85270 */
        /* <DEDUP_REMOVED lines=16> */
.L_x_5181:
[----:B------:R-:W-:Y:S01]  /*1220*/  IABS R5, c[0x0][0x1c8] ;  /* 0x0000720000057a13 */ /* 0x000fe20000000000 */
[----:B------:R-:W-:Y:S01]  /*1230*/  IMAD.MOV.U32 R12, RZ, RZ, RZ ;  /* 0x000000ffff0c7224 */ /* 0x000fe200078e00ff */
[----:B------:R-:W-:Y:S01]  /*1240*/  MOV R18, R6 ;  /* 0x0000000600127202 */ /* 0x000fe20000000f00 */
[----:B------:R-:W-:Y:S01]  /*1250*/  IMAD.MOV.U32 R19, RZ, RZ, R9 ;  /* 0x000000ffff137224 */ /* 0x000fe200078e0009 */
[----:B------:R-:W1:Y:S01]  /*1260*/  I2F.RP R16, R5 ;  /* 0x0000000500107306 */ /* 0x000e620000209400 */
[----:B------:R-:W-:-:S05]  /*1270*/  @P4 IADD3 R21, R10, R21, RZ ;  /* 0x000000150a154210 */ /* 0x000fca0007ffe0ff */
[----:B------:R-:W-:-:S04]  /*1280*/  @P4 IMAD.WIDE.U32 R24, R21, c[0x0][0x1a0], RZ ;  /* 0x0000680015184a25 */ /* 0x000fc800078e00ff */
[----:B------:R-:W-:Y:S01]  /*1290*/  @P4 IMAD R21, R21, c[0x0][0x1a4], R25 ;  /* 0x0000690015154a24 */ /* 0x000fe200078e0219 */
[----:B-1----:R-:W1:Y:S02]  /*12a0*/  MUFU.RCP R14, R16 ;  /* 0x00000010000e7308 */ /* 0x002e640000001000 */
[----:B-1----:R-:W-:-:S06]  /*12b0*/  IADD3 R14, R14, 0xffffffe, RZ ;  /* 0x0ffffffe0e0e7810 */ /* 0x002fcc0007ffe0ff */
[----:B------:R-:W1:Y:S02]  /*12c0*/  F2I.FTZ.U32.TRUNC.NTZ R13, R14 ;  /* 0x0000000e000d7305 */ /* 0x000e64000021f000 */
[----:B-1----:R-:W-:-:S04]  /*12d0*/  IMAD.MOV R0, RZ, RZ, -R13 ;  /* 0x000000ffff007224 */ /* 0x002fc800078e0a0d */
        /* <DEDUP_REMOVED lines=13> */
[----:B------:R-:W-:-:S02]  /*13b0*/  ISETP.GE.AND P2, PT, R0, RZ, PT ;  /* 0x000000ff0000720c */ /* 0x000fc40003f46270 */
[----:B------:R-:W-:-:S04]  /*13c0*/  LEA R5, R120, 0xffffff80, 0x7 ;  /* 0xffffff8078057811 */ /* 0x000fc800078e38ff */
[----:B------:R-:W-:Y:S01]  /*13d0*/  SHF.R.S32.HI R3, RZ, 0x1f, R5 ;  /* 0x0000001fff037819 */ /* 0x000fe20000011405 */
[----:B------:R-:W-:Y:S01]  /*13e0*/  IMAD.WIDE.U32 R18, R5, c[0x0][0x198], R18 ;  /* 0x0000660005127a25 */ /* 0x000fe200078e0012 */
[----:B------:R-:W-:-:S03]  /*13f0*/  @P3 IADD3 R13, R13, 0x1, RZ ;  /* 0x000000010d0d3810 */ /* 0x000fc60007ffe0ff */
[----:B------:R-:W-:Y:S02]  /*1400*/  IMAD R0, R3, c[0x0][0x198], RZ ;  /* 0x0000660003007a24 */ /* 0x000fe400078e02ff */
[----:B------:R-:W-:Y:S01]  /*1410*/  @!P2 IMAD.MOV R13, RZ, RZ, -R13 ;  /* 0x000000ffff0da224 */ /* 0x000fe200078e0a0d */
[----:B------:R-:W-:Y:S01]  /*1420*/  @!P1 LOP3.LUT R13, RZ, c[0x0][0x1c8], RZ, 0x33, !PT ;  /* 0x00007200ff0d9a12 */ /* 0x000fe200078e33ff */
[----:B------:R-:W-:-:S03]  /*1430*/  IMAD R9, R5, c[0x0][0x19c], R0 ;  /* 0x0000670005097a24 */ /* 0x000fc600078e0200 */
[----:B------:R-:W-:Y:S01]  /*1440*/  SHF.R.S32.HI R6, RZ, 0x1f, R13 ;  /* 0x0000001fff067819 */ /* 0x000fe2000001140d */
[----:B------:R-:W-:-:S04]  /*1450*/  IMAD.IADD R19, R19, 0x1, R9 ;  /* 0x0000000113137824 */ /* 0x000fc800078e0209 */
[----:B------:R-:W-:Y:S02]  /*1460*/  IMAD R0, R6, c[0x0][0x1b0], RZ ;  /* 0x00006c0006007a24 */ /* 0x000fe400078e02ff */
[----:B------:R-:W-:-:S04]  /*1470*/  IMAD.WIDE.U32 R18, R13, c[0x0][0x1b0], R18 ;  /* 0x00006c000d127a25 */ /* 0x000fc800078e0012 */
[----:B------:R-:W-:Y:S01]  /*1480*/  IMAD R9, R13, c[0x0][0x1b4], R0 ;  /* 0x00006d000d097a24 */ /* 0x000fe200078e0200 */
[----:B------:R-:W-:-:S03]  /*1490*/  MOV R0, R18 ;  /* 0x0000001200007202 */ /* 0x000fc60000000f00 */
        /* <DEDUP_REMOVED lines=12> */
.L_x_5180:
[----:B------:R-:W-:Y:S01]  /*1560*/  ISETP.NE.AND P1, PT, R174, -0x1, PT ;  /* 0xffffffffae00780c */ /* 0x000fe20003f25270 */
[----:B------:R-:W-:Y:S01]  /*1570*/  IMAD R6, R6, c[0x0][0x1b8], RZ ;  /* 0x00006e0006067a24 */ /* 0x000fe200078e02ff */
[----:B------:R-:W-:Y:S01]  /*1580*/  SHF.R.S32.HI R22, RZ, 0x1f, R11 ;  /* 0x0000001fff167819 */ /* 0x000fe2000001140b */
[----:B------:R-:W-:Y:S01]  /*1590*/  BSSY B0, `(.L_x_5182) ;  /* 0x0000047000007945 */ /* 0x000fe20003800000 */
[----:B------:R-:W-:Y:S01]  /*15a0*/  IADD3 R171, -R17, R178, RZ ;  /* 0x000000b211ab7210 */ /* 0x000fe20007ffe1ff */
[----:B------:R-:W-:Y:S01]  /*15b0*/  IMAD R6, R13, c[0x0][0x1bc], R6 ;  /* 0x00006f000d067a24 */ /* 0x000fe200078e0206 */
[----:B------:R-:W-:-:S04]  /*15c0*/  LEA.HI R92, R22, R11, RZ, 0x3 ;  /* 0x0000000b165c7211 */ /* 0x000fc800078f18ff */
[----:B------:R-:W-:Y:S02]  /*15d0*/  SHF.R.S32.HI R184, RZ, 0x3, R92 ;  /* 0x00000003ffb87819 */ /* 0x000fe4000001145c */
[----:B------:R-:W-:Y:S01]  /*15e0*/  LOP3.LUT R92, R92, 0xfffffff8, RZ, 0xc0, !PT ;  /* 0xfffffff85c5c7812 */ /* 0x000fe200078ec0ff */
[----:B------:R-:W-:Y:S01]  /*15f0*/  @P1 IMAD.WIDE.U32 R18, R174, c[0x0][0x190], RZ ;  /* 0x00006400ae121a25 */ /* 0x000fe200078e00ff */
[----:B------:R-:W-:Y:S02]  /*1600*/  @!P1 SHF.R.S32.HI R10, RZ, 0x1f, R2 ;  /* 0x0000001fff0a9819 */ /* 0x000fe40000011402 */
[----:B------:R-:W-:Y:S01]  /*1610*/  IADD3 R92, -R92, R11, RZ ;  /* 0x0000000b5c5c7210 */ /* 0x000fe20007ffe1ff */
[----:B------:R-:W-:Y:S01]  /*1620*/  @!P1 IMAD.WIDE.U32 R26, R2, c[0x0][0x178], RZ ;  /* 0x00005e00021a9a25 */ /* 0x000fe200078e00ff */
[----:B------:R-:W-:-:S03]  /*1630*/  SHF.R.S32.HI R185, RZ, 0x1f, R184 ;  /* 0x0000001fffb97819 */ /* 0x000fc600000114b8 */
[----:B------:R-:W-:Y:S02]  /*1640*/  @!P1 IMAD R10, R10, c[0x0][0x178], RZ ;  /* 0x00005e000a0a9a24 */ /* 0x000fe400078e02ff */
[----:B------:R-:W-:Y:S02]  /*1650*/  IMAD.SHL.U32 R177, R184, 0x40, RZ ;  /* 0x00000040b8b17824 */ /* 0x000fe400078e00ff */
[----:B-----5:R-:W-:Y:S02]  /*1660*/  @P1 IMAD.MOV.U32 R8, RZ, RZ, R18 ;  /* 0x000000ffff081224 */ /* 0x020fe400078e0012 */
[----:B------:R-:W-:Y:S01]  /*1670*/  @!P1 IMAD R10, R2, c[0x0][0x17c], R10 ;  /* 0x00005f00020a9a24 */ /* 0x000fe200078e020a */
[----:B------:R-:W-:Y:S01]  /*1680*/  LOP3.LUT R177, R177, 0x1c0, RZ, 0xc0, !PT ;  /* 0x000001c0b1b17812 */ /* 0x000fe200078ec0ff */
[----:B------:R-:W-:Y:S02]  /*1690*/  IMAD.SHL.U32 R180, R92, 0x8, RZ ;  /* 0x000000085cb47824 */ /* 0x000fe400078e00ff */
[----:B------:R-:W-:Y:S01]  /*16a0*/  @!P1 IMAD.MOV.U32 R8, RZ, RZ, R26 ;  /* 0x000000ffff089224 */ /* 0x000fe200078e001a */
[----:B------:R-:W-:Y:S01]  /*16b0*/  LEA.HI R26, R22, R11, RZ, 0x5 ;  /* 0x0000000b161a7211 */ /* 0x000fe200078f28ff */
[----:B------:R-:W-:Y:S01]  /*16c0*/  @P1 IMAD R19, R174, c[0x0][0x194], R19 ;  /* 0x00006500ae131a24 */ /* 0x000fe200078e0213 */
[----:B------:R-:W-:Y:S01]  /*16d0*/  @!P1 IADD3 R19, R27, R10, RZ ;  /* 0x0000000a1b139210 */ /* 0x000fe20007ffe0ff */
[----:B------:R-:W-:Y:S01]  /*16e0*/  IMAD R123, R185, c[0x0][0x198], RZ ;  /* 0x00006600b97b7a24 */ /* 0x000fe200078e02ff */
[----:B------:R-:W-:Y:S01]  /*16f0*/  SHF.R.S32.HI R181, RZ, 0x1f, R180 ;  /* 0x0000001fffb57819 */ /* 0x000fe200000114b4 */
[----:B------:R-:W-:Y:S01]  /*1700*/  IMAD.WIDE R14, R15, 0x40, R184 ;  /* 0x000000400f0e7825 */ /* 0x000fe200078e02b8 */
[----:B------:R-:W-:-:S02]  /*1710*/  IADD3 R18, P1, R180, R8, RZ ;  /* 0x00000008b4127210 */ /* 0x000fc40007f3e0ff */
[----:B------:R-:W-:Y:S01]  /*1720*/  LOP3.LUT R2, R177, 0x38, R180, 0xf8, !PT ;  /* 0x00000038b1027812 */ /* 0x000fe200078ef8b4 */
[----:B------:R-:W-:Y:S01]  /*1730*/  IMAD R123, R184, c[0x0][0x19c], R123 ;  /* 0x00006700b87b7a24 */ /* 0x000fe200078e027b */
[----:B------:R-:W-:Y:S01]  /*1740*/  SHF.R.U32.HI R177, RZ, 0x3, R177 ;  /* 0x00000003ffb17819 */ /* 0x000fe200000116b1 */
[----:B------:R-:W-:Y:S01]  /*1750*/  IMAD.X R19, R181, 0x1, R19, P1 ;  /* 0x00000001b5137824 */ /* 0x000fe200008e0613 */
[----:B------:R-:W-:Y:S02]  /*1760*/  IADD3 R24, P2, R180, R24, RZ ;  /* 0x00000018b4187210 */ /* 0x000fe40007f5e0ff */
[----:B------:R-:W-:Y:S02]  /*1770*/  LOP3.LUT R177, R2, R177, RZ, 0x3c, !PT ;  /* 0x000000b102b17212 */ /* 0x000fe400078e3cff */
[----:B------:R-:W-:Y:S02]  /*1780*/  IADD3 R126, P1, R184, R5, RZ ;  /* 0x00000005b87e7210 */ /* 0x000fe40007f3e0ff */
[----:B------:R-:W-:-:S02]  /*1790*/  SHF.R.S32.HI R2, RZ, 0x1f, R4 ;  /* 0x0000001fff027819 */ /* 0x000fc40000011404 */
[----:B------:R-:W-:Y:S01]  /*17a0*/  IADD3.X R25, R181, R21, RZ, P2, !PT ;  /* 0x00000015b5197210 */ /* 0x000fe200017fe4ff */
[----:B------:R-:W-:Y:S01]  /*17b0*/  IMAD.X R129, R185, 0x1, R3, P1 ;  /* 0x00000001b9817824 */ /* 0x000fe200008e0603 */
[----:B------:R-:W-:Y:S01]  /*17c0*/  ISETP.GE.AND P1, PT, R184, R171, PT ;  /* 0x000000abb800720c */ /* 0x000fe20003f26270 */
[----:B------:R-:W-:Y:S01]  /*17d0*/  IMAD R21, R2, c[0x0][0x1a8], RZ ;  /* 0x00006a0002157a24 */ /* 0x000fe200078e02ff */
[----:B------:R-:W-:Y:S01]  /*17e0*/  LEA.HI R10, R22, R11, RZ, 0x6 ;  /* 0x0000000b160a7211 */ /* 0x000fe200078f30ff */
[----:B------:R-:W-:Y:S01]  /*17f0*/  IMAD.WIDE.U32 R24, R13, c[0x0][0x1b8], R24 ;  /* 0x00006e000d187a25 */ /* 0x000fe200078e0018 */
[----:B------:R-:W-:-:S03]  /*1800*/  IADD3 R2, P2, R180, R0, RZ ;  /* 0x00000000b4027210 */ /* 0x000fc60007f5e0ff */
[----:B------:R-:W-:Y:S01]  /*1810*/  IMAD R13, R4, c[0x0][0x1ac], R21 ;  /* 0x00006b00040d7a24 */ /* 0x000fe200078e0215 */
[----:B------:R-:W-:Y:S01]  /*1820*/  IADD3 R21, R25, R6, RZ ;  /* 0x0000000619157210 */ /* 0x000fe20007ffe0ff */
[----:B------:R-:W-:Y:S01]  /*1830*/  IMAD R129, R129, c[0x0][0x1a0], RZ ;  /* 0x0000680081817a24 */ /* 0x000fe200078e02ff */
[----:B------:R-:W-:Y:S01]  /*1840*/  IADD3.X R3, R181, R9, RZ, P2, !PT ;  /* 0x00000009b5037210 */ /* 0x000fe200017fe4ff */
[----:B------:R-:W-:Y:S02]  /*1850*/  IMAD.SHL.U32 R10, R10, 0x8, RZ ;  /* 0x000000080a0a7824 */ /* 0x000fe400078e00ff */
[----:B------:R-:W-:Y:S02]  /*1860*/  IMAD.MOV.U32 R20, RZ, RZ, R24 ;  /* 0x000000ffff147224 */ /* 0x000fe400078e0018 */
[C---:B------:R-:W-:Y:S01]  /*1870*/  IMAD R129, R126.reuse, c[0x0][0x1a4], R129 ;  /* 0x000069007e817a24 */ /* 0x040fe200078e0281 */
[----:B------:R-:W-:Y:S01]  /*1880*/  LOP3.LUT R177, R177, 0xfffffe00, R10, 0xf8, !PT ;  /* 0xfffffe00b1b17812 */ /* 0x000fe200078ef80a */
[----:B------:R-:W-:Y:S01]  /*1890*/  IMAD.WIDE.U32 R126, R126, c[0x0][0x1a0], R20 ;  /* 0x000068007e7e7a25 */ /* 0x000fe200078e0014 */
[----:B------:R-:W-:-:S02]  /*18a0*/  SHF.R.S32.HI R20, RZ, 0x5, R26 ;  /* 0x00000005ff147819 */ /* 0x000fc4000001141a */
[----:B------:R-:W-:Y:S01]  /*18b0*/  SHF.L.U32 R177, R177, 0x1, RZ ;  /* 0x00000001b1b17819 */ /* 0x000fe200000006ff */
[----:B------:R-:W-:Y:S01]  /*18c0*/  IMAD.WIDE.U32 R4, R4, c[0x0][0x1a8], R18 ;  /* 0x00006a0004047a25 */ /* 0x000fe200078e0012 */
[----:B------:R-:W-:-:S03]  /*18d0*/  IADD3 R129, R127, R129, RZ ;  /* 0x000000817f817210 */ /* 0x000fc60007ffe0ff */
[----:B------:R-:W-:-:S04]  /*18e0*/  IMAD.WIDE.U32 R124, R184, c[0x0][0x198], R2 ;  /* 0x00006600b87c7a25 */ /* 0x000fc800078e0002 */
[----:B------:R-:W-:Y:S02]  /*18f0*/  IMAD.IADD R123, R125, 0x1, R123 ;  /* 0x000000017d7b7824 */ /* 0x000fe400078e027b */
        /* <DEDUP_REMOVED lines=16> */
.L_x_5183:
[----:B------:R-:W-:Y:S05]  /*1a00*/  BSYNC B0 ;  /* 0x0000000000007941 */ /* 0x000fea0003800000 */
.L_x_5182:
[----:B------:R-:W-:Y:S01]  /*1a10*/  IADD3 R6, R184, 0x10, RZ ;  /* 0x00000010b8067810 */ /* 0x000fe20007ffe0ff */
[----:B------:R-:W-:Y:S03]  /*1a20*/  BSSY B0, `(.L_x_5184) ;  /* 0x0000014000007945 */ /* 0x000fe60003800000 */
[----:B------:R-:W-:-:S13]  /*1a30*/  ISETP.GE.AND P1, PT, R6, R171, PT ;  /* 0x000000ab0600720c */ /* 0x000fda0003f26270 */
        /* <DEDUP_REMOVED lines=18> */
.L_x_5185:
[----:B------:R-:W-:Y:S05]  /*1b60*/  BSYNC B0 ;  /* 0x0000000000007941 */ /* 0x000fea0003800000 */
.L_x_5184:
        /* <DEDUP_REMOVED lines=21> */
.L_x_5187:
[----:B------:R-:W-:Y:S05]  /*1cc0*/  BSYNC B0 ;  /* 0x0000000000007941 */ /* 0x000fea0003800000 */
.L_x_5186:
[----:B------:R-:W-:Y:S01]  /*1cd0*/  IADD3 R8, R184, 0x30, RZ ;  /* 0x00000030b8087810 */ /* 0x000fe20007ffe0ff */
[----:B------:R-:W-:Y:S03]  /*1ce0*/  BSSY B0, `(.L_x_5188) ;  /* 0x0000013000007945 */ /* 0x000fe60003800000 */
[----:B------:R-:W-:-:S13]  /*1cf0*/  ISETP.GE.AND P1, PT, R8, R171, PT ;  /* 0x000000ab0800720c */ /* 0x000fda0003f26270 */
        /* <DEDUP_REMOVED lines=17> */
.L_x_5189:
[----:B------:R-:W-:Y:S05]  /*1e10*/  BSYNC B0 ;  /* 0x0000000000007941 */ /* 0x000fea0003800000 */
.L_x_5188:
[----:B------:R-:W-:Y:S01]  /*1e20*/  LEA.HI R22, R22, R11, RZ, 0x4 ;  /* 0x0000000b16167211 */ /* 0x000fe200078f20ff */
[----:B------:R-:W-:Y:S01]  /*1e30*/  IMAD.MOV.U32 R5, RZ, RZ, 0x20 ;  /* 0x00000020ff057424 */ /* 0x000fe200078e00ff */
[----:B------:R-:W-:Y:S01]  /*1e40*/  IADD3 R176, R120, -0x1, RZ ;  /* 0xffffffff78b07810 */ /* 0x000fe20007ffe0ff */
[----:B------:R-:W-:Y:S01]  /*1e50*/  BSSY B0, `(.L_x_5190) ;  /* 0x000001c000007945 */ /* 0x000fe20003800000 */
[----:B------:R-:W-:Y:S02]  /*1e60*/  LOP3.LUT R0, R22, 0xfffffff0, RZ, 0xc0, !PT ;  /* 0xfffffff016007812 */ /* 0x000fe400078ec0ff */
[----:B------:R-:W-:Y:S01]  /*1e70*/  LOP3.LUT R26, R26, 0xffffffe0, RZ, 0xc0, !PT ;  /* 0xffffffe01a1a7812 */ /* 0x000fe200078ec0ff */
[----:B--2---:R-:W-:Y:S02]  /*1e80*/  IMAD.SHL.U32 R2, R176, 0x80, RZ ;  /* 0x00000080b0027824 */ /* 0x004fe400078e00ff */
[----:B------:R-:W-:Y:S02]  /*1e90*/  IMAD.IADD R0, R11, 0x1, -R0 ;  /* 0x000000010b007824 */ /* 0x000fe400078e0a00 */
[----:B------:R-:W-:-:S02]  /*1ea0*/  IMAD.IADD R9, R7, 0x1, -R2 ;  /* 0x0000000107097824 */ /* 0x000fc400078e0a02 */
[----:B------:R-:W-:Y:S01]  /*1eb0*/  IMAD.IADD R26, R11, 0x1, -R26 ;  /* 0x000000010b1a7824 */ /* 0x000fe200078e0a1a */
[----:B------:R-:W-:Y:S02]  /*1ec0*/  SHF.R.S32.HI R13, RZ, 0x1f, R0 ;  /* 0x0000001fff0d7819 */ /* 0x000fe40000011400 */
[----:B------:R-:W-:Y:S02]  /*1ed0*/  ISETP.GE.AND P3, PT, R184, R9, PT ;  /* 0x00000009b800720c */ /* 0x000fe40003f66270 */
        /* <DEDUP_REMOVED lines=19> */
.L_x_5191:
[----:B------:R-:W-:Y:S05]  /*2010*/  BSYNC B0 ;  /* 0x0000000000007941 */ /* 0x000fea0003800000 */
.L_x_5190:
[----:B------:R-:W-:Y:S01]  /*2020*/  ISETP.GE.AND P1, PT, R6, R9, PT ;  /* 0x000000090600720c */ /* 0x000fe20003f26270 */
[----:B------:R-:W-:Y:S01]  /*2030*/  IMAD.MOV.U32 R121, RZ, RZ, c[0x0][0x198] ;  /* 0x00006600ff797624 */ /* 0x000fe200078e00ff */
[----:B------:R-:W-:Y:S03]  /*2040*/  BSSY B0, `(.L_x_5192) ;  /* 0x000000f000007945 */ /* 0x000fe60003800000 */
[C---:B------:R-:W-:Y:S01]  /*2050*/  IMAD.SHL.U32 R173, R121.reuse, 0x10, RZ ;  /* 0x0000001079ad7824 */ /* 0x040fe200078e00ff */
[----:B------:R-:W-:-:S07]  /*2060*/  SHF.L.U64.HI R172, R121, R179, c[0x0][0x19c] ;  /* 0x0000670079ac7619 */ /* 0x000fce00000102b3 */
[----:B------:R-:W-:Y:S05]  /*2070*/  @P1 BRA `(.L_x_5193) ;  /* 0x000000b000001947 */ /* 0x000fea0003800000 */
[----:B------:R-:W-:-:S13]  /*2080*/  ISETP.GE.AND P1, PT, R180, c[0x0][0x220], PT ;  /* 0x00008800b4007a0c */ /* 0x000fda0003f26270 */
[----:B------:R1:W-:Y:S01]  /*2090*/  @P1 STS.128 [R177+0x2800], RZ ;  /* 0x002800ffb1001388 */ /* 0x0003e20000000c00 */
[----:B------:R-:W-:Y:S05]  /*20a0*/  @P1 BRA `(.L_x_5193) ;  /* 0x0000008000001947 */ /* 0x000fea0003800000 */
[----:B-1----:R-:W-:-:S05]  /*20b0*/  IADD3 R19, P1, R173, R124, RZ ;  /* 0x0000007cad137210 */ /* 0x002fca0007f3e0ff */
[----:B------:R-:W-:Y:S01]  /*20c0*/  IMAD.X R4, R172, 0x1, R123, P1 ;  /* 0x00000001ac047824 */ /* 0x000fe200008e067b */
[----:B------:R-:W-:-:S04]  /*20d0*/  LEA R18, P1, R19, c[0x0][0x168], 0x1 ;  /* 0x00005a0013127a11 */ /* 0x000fc800078208ff */
[----:B------:R-:W-:-:S05]  /*20e0*/  LEA.HI.X R19, R19, c[0x0][0x16c], R4, 0x1, P1 ;  /* 0x00005b0013137a11 */ /* 0x000fca00008f0c04 */
[----:B------:R-:W-:Y:S01]  /*20f0*/  @!PT LDS RZ, [RZ] ;  /* 0x00000000fffff984 */ /* 0x000fe20000000800 */
[----:B------:R-:W-:Y:S01]  /*2100*/  @!PT LDS RZ, [RZ] ;  /* 0x00000000fffff984 */ /* 0x000fe20000000800 */
[----:B------:R-:W-:Y:S01]  /*2110*/  @!PT LDS RZ, [RZ] ;  /* 0x00000000fffff984 */ /* 0x000fe20000000800 */
[----:B------:R1:W-:Y:S04]  /*2120*/  LDGSTS.E.BYPASS.LTC128B.128 [R177+0x2800], [R18.64] ;  /* 0x0280000012b17fae */ /* 0x0003e8000b901d46 */
.L_x_5193:
[----:B------:R-:W-:Y:S05]  /*2130*/  BSYNC B0 ;  /* 0x0000000000007941 */ /* 0x000fea0003800000 */
.L_x_5192:
[----:B------:R-:W-:Y:S01]  /*2140*/  ISETP.GE.AND P1, PT, R10, R9, PT ;  /* 0x000000090a00720c */ /* 0x000fe20003f26270 */
[----:B------:R-:W-:-:S12]  /*2150*/  BSSY B0, `(.L_x_5194) ;  /* 0x000000e000007945 */ /* 0x000fd80003800000 */
[----:B------:R-:W-:Y:S05]  /*2160*/  @P1 BRA `(.L_x_5195) ;  /* 0x000000c000001947 */ /* 0x000fea0003800000 */
[----:B------:R-:W-:-:S13]  /*2170*/  ISETP.GE.AND P1, PT, R180, c[0x0][0x220], PT ;  /* 0x00008800b4007a0c */ /* 0x000fda0003f26270 */
[----:B------:R1:W-:Y:S01]  /*2180*/  @P1 STS.128 [R177+0x3000], RZ ;  /* 0x003000ffb1001388 */ /* 0x0003e20000000c00 */
[----:B------:R-:W-:Y:S05]  /*2190*/  @P1 BRA `(.L_x_5195) ;  /* 0x0000009000001947 */ /* 0x000fea0003800000 */
[----:B------:R-:W-:Y:S01]  /*21a0*/  IMAD.MOV.U32 R4, RZ, RZ, c[0x0][0x19c] ;  /* 0x00006700ff047624 */ /* 0x000fe200078e00ff */
[----:B------:R-:W-:-:S04]  /*21b0*/  LEA R12, P1, R121, R124, 0x5 ;  /* 0x0000007c790c7211 */ /* 0x000fc800078228ff */
[----:B-1----:R-:W-:Y:S02]  /*21c0*/  LEA.HI.X R19, R121, R123, R4, 0x5, P1 ;  /* 0x0000007b79137211 */ /* 0x002fe400008f2c04 */
[----:B------:R-:W-:-:S04]  /*21d0*/  LEA R18, P1, R12, c[0x0][0x168], 0x1 ;  /* 0x00005a000c127a11 */ /* 0x000fc800078208ff */
[----:B------:R-:W-:-:S05]  /*21e0*/  LEA.HI.X R19, R12, c[0x0][0x16c], R19, 0x1, P1 ;  /* 0x00005b000c137a11 */ /* 0x000fca00008f0c13 */
[----:B------:R-:W-:Y:S01]  /*21f0*/  @!PT LDS RZ, [RZ] ;  /* 0x00000000fffff984 */ /* 0x000fe20000000800 */
[----:B------:R-:W-:Y:S01]  /*2200*/  @!PT LDS RZ, [RZ] ;  /* 0x00000000fffff984 */ /* 0x000fe20000000800 */
[----:B------:R-:W-:Y:S01]  /*2210*/  @!PT LDS RZ, [RZ] ;  /* 0x00000000fffff984 */ /* 0x000fe20000000800 */
[----:B------:R1:W-:Y:S04]  /*2220*/  LDGSTS.E.BYPASS.LTC128B.128 [R177+0x3000], [R18.64] ;  /* 0x0300000012b17fae */ /* 0x0003e8000b901d46 */
.L_x_5195:
[----:B------:R-:W-:Y:S05]  /*2230*/  BSYNC B0 ;  /* 0x0000000000007941 */ /* 0x000fea0003800000 */
.L_x_5194:
[----:B------:R-:W-:Y:S01]  /*2240*/  ISETP.GE.AND P1, PT, R8, R9, PT ;  /* 0x000000090800720c */ /* 0x000fe20003f26270 */
[----:B------:R-:W-:-:S12]  /*2250*/  BSSY B0, `(.L_x_5196) ;  /* 0x0000010000007945 */ /* 0x000fd80003800000 */
[----:B------:R-:W-:Y:S05]  /*2260*/  @P1 BRA `(.L_x_5197) ;  /* 0x000000e000001947 */ /* 0x000fea0003800000 */
[----:B------:R-:W-:-:S13]  /*2270*/  ISETP.GE.AND P1, PT, R180, c[0x0][0x220], PT ;  /* 0x00008800b4007a0c */ /* 0x000fda0003f26270 */
[----:B------:R1:W-:Y:S01]  /*2280*/  @P1 STS.128 [R177+0x3800], RZ ;  /* 0x003800ffb1001388 */ /* 0x0003e20000000c00 */
[----:B------:R-:W-:Y:S05]  /*2290*/  @P1 BRA `(.L_x_5197) ;  /* 0x000000b000001947 */ /* 0x000fea0003800000 */
[----:B------:R-:W-:Y:S01]  /*22a0*/  IMAD.MOV.U32 R125, RZ, RZ, R123 ;  /* 0x000000ffff7d7224 */ /* 0x000fe200078e007b */
        /* <DEDUP_REMOVED lines=10> */
.L_x_5197:
[----:B------:R-:W-:Y:S05]  /*2350*/  BSYNC B0 ;  /* 0x0000000000007941 */ /* 0x000fea0003800000 */
.L_x_5196:
[----:B-1----:R-:W-:Y:S01]  /*2360*/  IADD3 R18, R184, 0x40, RZ ;  /* 0x00000040b8127810 */ /* 0x002fe20007ffe0ff */
[----:B------:R-:W-:Y:S03]  /*2370*/  BSSY B0, `(.L_x_5198) ;  /* 0x000000f000007945 */ /* 0x000fe60003800000 */
[----:B------:R-:W-:-:S13]  /*2380*/  ISETP.GE.AND P1, PT, R18, R9, PT ;  /* 0x000000091200720c */ /* 0x000fda0003f26270 */
[----:B------:R-:W-:Y:S05]  /*2390*/  @P1 BRA `(.L_x_5199) ;  /* 0x000000c000001947 */ /* 0x000fea0003800000 */
[----:B------:R-:W-:-:S13]  /*23a0*/  ISETP.GE.AND P1, PT, R180, c[0x0][0x220], PT ;  /* 0x00008800b4007a0c */ /* 0x000fda0003f26270 */
[----:B------:R1:W-:Y:S01]  /*23b0*/  @P1 STS.128 [R177+0x4000], RZ ;  /* 0x004000ffb1001388 */ /* 0x0003e20000000c00 */
[----:B------:R-:W-:Y:S05]  /*23c0*/  @P1 BRA `(.L_x_5199) ;  /* 0x0000009000001947 */ /* 0x000fea0003800000 */
[----:B------:R-:W-:Y:S01]  /*23d0*/  IMAD.MOV.U32 R4, RZ, RZ, c[0x0][0x19c] ;  /* 0x00006700ff047624 */ /* 0x000fe200078e00ff */
        /* <DEDUP_REMOVED lines=8> */
.L_x_5199:
[----:B------:R-:W-:Y:S05]  /*2460*/  BSYNC B0 ;  /* 0x0000000000007941 */ /* 0x000fea0003800000 */
.L_x_5198:
[----:B------:R-:W-:Y:S01]  /*2470*/  IADD3 R16, R184, 0x50, RZ ;  /* 0x00000050b8107810 */ /* 0x000fe20007ffe0ff */
[----:B------:R-:W-:Y:S03]  /*2480*/  BSSY B0, `(.L_x_5200) ;  /* 0x0000011000007945 */ /* 0x000fe60003800000 */
[----:B------:R-:W-:-:S13]  /*2490*/  ISETP.GE.AND P1, PT, R16, R9, PT ;  /* 0x000000091000720c */ /* 0x000fda0003f26270 */
        /* <DEDUP_REMOVED lines=15> */
.L_x_5201:
[----:B------:R-:W-:Y:S05]  /*2590*/  BSYNC B0 ;  /* 0x0000000000007941 */ /* 0x000fea0003800000 */
.L_x_5200:
        /* <DEDUP_REMOVED lines=18> */
.L_x_5203:
[----:B------:R-:W-:Y:S05]  /*26c0*/  BSYNC B0 ;  /* 0x0000000000007941 */ /* 0x000fea0003800000 */
.L_x_5202:
        /* <DEDUP_REMOVED lines=18> */
.L_x_5205:
[----:B------:R-:W-:Y:S05]  /*27f0*/  BSYNC B0 ;  /* 0x0000000000007941 */ /* 0x000fea0003800000 */
.L_x_5204:
[----:B------:R-:W0:Y:S01]  /*2800*/  LDGDEPBAR ;  /* 0x00000000000079af */ /* 0x000e220000000000 */
[----:B------:R-:W-:Y:S01]  /*2810*/  SHF.R.S32.HI R19, RZ, 0x4, R22 ;  /* 0x00000004ff137819 */ /* 0x000fe20000011416 */
[----:B------:R-:W-:Y:S01]  /*2820*/  IMAD.SHL.U32 R15, R15, 0x40, RZ ;  /* 0x000000400f0f7824 */ /* 0x000fe200078e00ff */
[----:B------:R-:W-:Y:S01]  /*2830*/  ISETP.GE.AND P2, PT, R184, R9, PT ;  /* 0x00000009b800720c */ /* 0x000fe20003f46270 */
[----:B------:R-:W-:Y:S01]  /*2840*/  IMAD.SHL.U32 R169, R92, 0x40, RZ ;  /* 0x000000405ca97824 */ /* 0x000fe200078e00ff */
[----:B------:R-:W-:Y:S01]  /*2850*/  LEA.HI R22, R22, R19, RZ, 0x1 ;  /* 0x0000001316167211 */ /* 0x000fe200078f08ff */
[----:B-1----:R-:W-:Y:S01]  /*2860*/  IMAD.SHL.U32 R24, R184, 0x8, RZ ;  /* 0x00000008b8187824 */ /* 0x002fe200078e00ff */
[----:B------:R-:W-:Y:S01]  /*2870*/  LOP3.LUT R15, R15, 0x1c0, RZ, 0xc0, !PT ;  /* 0x000001c00f0f7812 */ /* 0x000fe200078ec0ff */
[----:B------:R-:W-:Y:S01]  /*2880*/  IMAD.SHL.U32 R125, R11, 0x2, RZ ;  /* 0x000000020b7d7824 */ /* 0x000fe200078e00ff */
[----:B------:R-:W-:Y:S01]  /*2890*/  LOP3.LUT R22, R22, 0xfffffffe, RZ, 0xc0, !PT ;  /* 0xfffffffe16167812 */ /* 0x000fe200078ec0ff */
[----:B------:R-:W-:Y:S01]  /*28a0*/  BSSY B0, `(.L_x_5206) ;  /* 0x0000026000007945 */ /* 0x000fe20003800000 */
[----:B------:R-:W-:-:S02]  /*28b0*/  SHF.R.S32.HI R175, RZ, 0x1f, R26 ;  /* 0x0000001fffaf7819 */ /* 0x000fc4000001141a */
[----:B------:R-:W-:Y:S01]  /*28c0*/  LOP3.LUT R169, R169, 0x1c0, RZ, 0xc0, !PT ;  /* 0x000001c0a9a97812 */ /* 0x000fe200078ec0ff */
[----:B------:R-:W-:Y:S01]  /*28d0*/  IMAD.IADD R22, R19, 0x1, -R22 ;  /* 0x0000000113167824 */ /* 0x000fe200078e0a16 */
[----:B------:R-:W-:Y:S02]  /*28e0*/  LEA.HI R175, R175, R26, RZ, 0x2 ;  /* 0x0000001aafaf7211 */ /* 0x000fe400078f10ff */
[----:B------:R-:W-:Y:S01]  /*28f0*/  LOP3.LUT R24, R169, 0x8, R24, 0xf8, !PT ;  /* 0x00000008a9187812 */ /* 0x000fe200078ef818 */
[----:B------:R-:W-:Y:S01]  /*2900*/  IMAD.SHL.U32 R4, R22, 0x8, RZ ;  /* 0x0000000816047824 */ /* 0x000fe200078e00ff */
[----:B------:R-:W-:Y:S02]  /*2910*/  SHF.R.S32.HI R175, RZ, 0x2, R175 ;  /* 0x00000002ffaf7819 */ /* 0x000fe400000114af */
[----:B------:R-:W-:Y:S02]  /*2920*/  SHF.R.U32.HI R169, RZ, 0x3, R169 ;  /* 0x00000003ffa97819 */ /* 0x000fe400000116a9 */
[----:B------:R-:W-:Y:S01]  /*2930*/  LOP3.LUT R4, R15, 0x8, R4, 0xf8, !PT ;  /* 0x000000080f047812 */ /* 0x000fe200078ef804 */
[----:B------:R-:W-:-:S04]  /*2940*/  DEPBAR.LE SB0, 0x0 ;  /* 0x000080000000791a */ /* 0x000fc80000000000 */
[----:B------:R-:W-:Y:S01]  /*2950*/  BAR.SYNC.DEFER_BLOCKING 0x0 ;  /* 0x0000000000007b1d */ /* 0x000fe20000010000 */
[----:B------:R-:W-:Y:S02]  /*2960*/  SHF.R.U32.HI R15, RZ, 0x3, R15 ;  /* 0x00000003ff0f7819 */ /* 0x000fe4000001160f */
[----:B------:R-:W-:Y:S02]  /*2970*/  LOP3.LUT R169, R24, R169, RZ, 0x3c, !PT ;  /* 0x000000a918a97212 */ /* 0x000fe400078e3cff */
[----:B------:R-:W-:Y:S01]  /*2980*/  LOP3.LUT R4, R4, R15, RZ, 0x3c, !PT ;  /* 0x0000000f04047212 */ /* 0x000fe200078e3cff */
[----:B------:R-:W-:Y:S01]  /*2990*/  IMAD R15, R20, 0x400, R13 ;  /* 0x00000400140f7824 */ /* 0x000fe200078e020d */
[----:B------:R-:W-:Y:S01]  /*29a0*/  LOP3.LUT P3, RZ, R92, 0x2, RZ, 0xc0, !PT ;  /* 0x000000025cff7812 */ /* 0x000fe2000786c0ff */
[----:B------:R-:W-:Y:S01]  /*29b0*/  IMAD R20, R20, 0x10, R17 ;  /* 0x0000001014147824 */ /* 0x000fe200078e0211 */
[----:B------:R-:W-:Y:S01]  /*29c0*/  LEA R194, P1, R126, c[0x0][0x170], 0x1 ;  /* 0x00005c007ec27a11 */ /* 0x000fe200078208ff */
[----:B------:R-:W-:Y:S01]  /*29d0*/  IMAD.IADD R170, R4, 0x1, R15 ;  /* 0x0000000104aa7824 */ /* 0x000fe200078e020f */
[----:B------:R-:W-:Y:S01]  /*29e0*/  SEL R0, R0, 0xfffffff0, !P3 ;  /* 0xfffffff000007807 */ /* 0x000fe20005800000 */
[----:B------:R-:W-:Y:S01]  /*29f0*/  IMAD R169, R22, 0x200, R169 ;  /* 0x0000020016a97824 */ /* 0x000fe200078e02a9 */
[----:B------:R-:W-:Y:S01]  /*2a00*/  IADD3 R20, R20, 0x1, R175 ;  /* 0x0000000114147810 */ /* 0x000fe20007ffe0af */
[----:B------:R-:W-:Y:S01]  /*2a10*/  IMAD.IADD R4, R13, 0x1, R4 ;  /* 0x000000010d047824 */ /* 0x000fe200078e0204 */
[----:B------:R-:W-:Y:S01]  /*2a20*/  LOP3.LUT R125, R125, 0x6, RZ, 0xc0, !PT ;  /* 0x000000067d7d7812 */ /* 0x000fe200078ec0ff */
[----:B------:R-:W-:Y:S01]  /*2a30*/  IMAD.SHL.U32 R170, R170, 0x2, RZ ;  /* 0x00000002aaaa7824 */ /* 0x000fe200078e00ff */
[----:B------:R-:W-:-:S02]  /*2a40*/  IADD3 R130, R7, R20, -R178 ;  /* 0x0000001407827210 */ /* 0x000fc40007ffe8b2 */
[----:B------:R-:W-:Y:S02]  /*2a50*/  LEA.HI.X R195, R126, c[0x0][0x174], R129, 0x1, P1 ;  /* 0x00005d007ec37a11 */ /* 0x000fe400008f0c81 */
[----:B------:R-:W-:Y:S01]  /*2a60*/  IADD3 R130, R130, c[0x0][0x2e8], RZ ;  /* 0x0000ba0082827a10 */ /* 0x000fe20007ffe0ff */
[----:B------:R1:W-:Y:S01]  /*2a70*/  @P2 STS.128 [R177+0x6000], RZ ;  /* 0x006000ffb1002388 */ /* 0x0003e20000000c00 */
[----:B------:R-:W-:Y:S05]  /*2a80*/  @P2 BRA `(.L_x_5207) ;  /* 0x0000007000002947 */ /* 0x000fea0003800000 */
[----:B------:R-:W-:-:S13]  /*2a90*/  ISETP.GE.AND P1, PT, R180, c[0x0][0x220], PT ;  /* 0x00008800b4007a0c */ /* 0x000fda0003f26270 */
[----:B------:R1:W-:Y:S01]  /*2aa0*/  @P1 STS.128 [R177+0x6000], RZ ;  /* 0x006000ffb1001388 */ /* 0x0003e20000000c00 */
[----:B------:R-:W-:Y:S05]  /*2ab0*/  @P1 BRA `(.L_x_5207) ;  /* 0x0000004000001947 */ /* 0x000fea0003800000 */
[----:B------:R-:W-:Y:S01]  /*2ac0*/  @!PT LDS RZ, [RZ] ;  /* 0x00000000fffff984 */ /* 0x000fe20000000800 */
[----:B------:R-:W-:Y:S01]  /*2ad0*/  @!PT LDS RZ, [RZ] ;  /* 0x00000000fffff984 */ /* 0x000fe20000000800 */
[----:B------:R-:W-:Y:S01]  /*2ae0*/  @!PT LDS RZ, [RZ] ;  /* 0x00000000fffff984 */ /* 0x000fe20000000800 */
[----:B------:R1:W-:Y:S02]  /*2af0*/  LDGSTS.E.BYPASS.LTC128B.128 [R177+0x6000], [R194.64] ;  /* 0x06000000c2b17fae */ /* 0x0003e4000b901d46 */
.L_x_5207:
[----:B------:R-:W-:Y:S05]  /*2b00*/  BSYNC B0 ;  /* 0x0000000000007941 */ /* 0x000fea0003800000 */
.L_x_5206:
[----:B------:R-:W-:Y:S01]  /*2b10*/  ISETP.GE.AND P1, PT, R6, R9, PT ;  /* 0x000000090600720c */ /* 0x000fe20003f26270 */
[----:B------:R-:W-:Y:S01]  /*2b20*/  IMAD.MOV.U32 R6, RZ, RZ, c[0x0][0x1a0] ;  /* 0x00006800ff067624 */ /* 0x000fe200078e00ff */
[----:B------:R-:W-:Y:S03]  /*2b30*/  BSSY B0, `(.L_x_5208) ;  /* 0x000000e000007945 */ /* 0x000fe60003800000 */
[C---:B------:R-:W-:Y:S01]  /*2b40*/  IMAD.SHL.U32 R182, R6.reuse, 0x10, RZ ;  /* 0x0000001006b67824 */ /* 0x040fe200078e00ff */
[----:B------:R-:W-:-:S07]  /*2b50*/  SHF.L.U64.HI R179, R6, R179, c[0x0][0x1a4] ;  /* 0x0000690006b37619 */ /* 0x000fce00000102b3 */
[----:B------:R1:W-:Y:S01]  /*2b60*/  @P1 STS.128 [R177+0x6800], RZ ;  /* 0x006800ffb1001388 */ /* 0x0003e20000000c00 */
[----:B------:R-:W-:Y:S05]  /*2b70*/  @P1 BRA `(.L_x_5209) ;  /* 0x0000009000001947 */ /* 0x000fea0003800000 */
[----:B------:R-:W-:-:S13]  /*2b80*/  ISETP.GE.AND P1, PT, R180, c[0x0][0x220], PT ;  /* 0x00008800b4007a0c */ /* 0x000fda0003f26270 */
        /* <DEDUP_REMOVED lines=8> */
.L_x_5209:
[----:B------:R-:W-:Y:S05]  /*2c10*/  BSYNC B0 ;  /* 0x0000000000007941 */ /* 0x000fea0003800000 */
.L_x_5208:
[----:B------:R-:W-:Y:S01]  /*2c20*/  ISETP.GE.AND P1, PT, R10, R9, PT ;  /* 0x000000090a00720c */ /* 0x000fe20003f26270 */
[----:B------:R-:W-:-:S12]  /*2c30*/  BSSY B0, `(.L_x_5210) ;  /* 0x000000d000007945 */ /* 0x000fd80003800000 */
[----:B------:R1:W-:Y:S01]  /*2c40*/  @P1 STS.128 [R177+0x7000], RZ ;  /* 0x007000ffb1001388 */ /* 0x0003e20000000c00 */
[----:B------:R-:W-:Y:S05]  /*2c50*/  @P1 BRA `(.L_x_5211) ;  /* 0x000000a000001947 */ /* 0x000fea0003800000 */
[----:B------:R-:W-:-:S13]  /*2c60*/  ISETP.GE.AND P1, PT, R180, c[0x0][0x220], PT ;  /* 0x00008800b4007a0c */ /* 0x000fda0003f26270 */
[----:B------:R1:W-:Y:S01]  /*2c70*/  @P1 STS.128 [R177+0x7000], RZ ;  /* 0x007000ffb1001388 */ /* 0x0003e20000000c00 */
[----:B------:R-:W-:Y:S05]  /*2c80*/  @P1 BRA `(.L_x_5211) ;  /* 0x0000007000001947 */ /* 0x000fea0003800000 */
[----:B------:R-:W-:Y:S01]  /*2c90*/  IMAD.MOV.U32 R10, RZ, RZ, c[0x0][0x1a4] ;  /* 0x00006900ff0a7624 */ /* 0x000fe200078e00ff */
[----:B-1----:R-:W-:-:S04]  /*2ca0*/  LEA R20, P1, R6, R194, 0x6 ;  /* 0x000000c206147211 */ /* 0x002fc800078230ff */
[----:B------:R-:W-:-:S05]  /*2cb0*/  LEA.HI.X R21, R6, R195, R10, 0x6, P1 ;  /* 0x000000c306157211 */ /* 0x000fca00008f340a */
[----:B------:R-:W-:Y:S01]  /*2cc0*/  @!PT LDS RZ, [RZ] ;  /* 0x00000000fffff984 */ /* 0x000fe20000000800 */
[----:B------:R-:W-:Y:S01]  /*2cd0*/  @!PT LDS RZ, [RZ] ;  /* 0x00000000fffff984 */ /* 0x000fe20000000800 */
[----:B------:R-:W-:Y:S01]  /*2ce0*/  @!PT LDS RZ, [RZ] ;  /* 0x00000000fffff984 */ /* 0x000fe20000000800 */
[----:B------:R1:W-:Y:S04]  /*2cf0*/  LDGSTS.E.BYPASS.LTC128B.128 [R177+0x7000], [R20.64] ;  /* 0x0700000014b17fae */ /* 0x0003e8000b901d46 */
.L_x_5211:
[----:B------:R-:W-:Y:S05]  /*2d00*/  BSYNC B0 ;  /* 0x0000000000007941 */ /* 0x000fea0003800000 */
.L_x_5210:
[----:B------:R-:W-:Y:S01]  /*2d10*/  ISETP.GE.AND P1, PT, R8, R9, PT ;  /* 0x000000090800720c */ /* 0x000fe20003f26270 */
[----:B------:R-:W-:-:S12]  /*2d20*/  BSSY B0, `(.L_x_5212) ;  /* 0x000000e000007945 */ /* 0x000fd80003800000 */
[----:B------:R1:W-:Y:S01]  /*2d30*/  @P1 STS.128 [R177+0x7800], RZ ;  /* 0x007800ffb1001388 */ /* 0x0003e20000000c00 */
[----:B------:R-:W-:Y:S05]  /*2d40*/  @P1 BRA `(.L_x_5213) ;  /* 0x000000b000001947 */ /* 0x000fea0003800000 */
[----:B------:R-:W-:-:S13]  /*2d50*/  ISETP.GE.AND P1, PT, R180, c[0x0][0x220], PT ;  /* 0x00008800b4007a0c */ /* 0x000fda0003f26270 */
[----:B------:R1:W-:Y:S01]  /*2d60*/  @P1 STS.128 [R177+0x7800], RZ ;  /* 0x007800ffb1001388 */ /* 0x0003e20000000c00 */
[----:B------:R-:W-:Y:S05]  /*2d70*/  @P1 BRA `(.L_x_5213) ;  /* 0x0000008000001947 */ /* 0x000fea0003800000 */
[----:B------:R-:W-:Y:S01]  /*2d80*/  ULDC UR4, c[0x0][0x1a4] ;  /* 0x0000690000047ab9 */ /* 0x000fe20000000800 */
[----:B------:R-:W-:Y:S01]  /*2d90*/  IMAD.WIDE.U32 R10, R6, 0x60, R194 ;  /* 0x00000060060a7825 */ /* 0x000fe200078e00c2 */
[----:B------:R-:W-:-:S06]  /*2da0*/  UIMAD UR4, UR4, 0x60, URZ ;  /* 0x00000060040478a4 */ /* 0x000fcc000f8e023f */
[----:B------:R-:W-:-:S05]  /*2db0*/  IADD3 R11, R11, UR4, RZ ;  /* 0x000000040b0b7c10 */ /* 0x000fca000fffe0ff */
[----:B------:R-:W-:Y:S01]  /*2dc0*/  @!PT LDS RZ, [RZ] ;  /* 0x00000000fffff984 */ /* 0x000fe20000000800 */
[----:B------:R-:W-:Y:S01]  /*2dd0*/  @!PT LDS RZ, [RZ] ;  /* 0x00000000fffff984 */ /* 0x000fe20000000800 */
[----:B------:R-:W-:Y:S01]  /*2de0*/  @!PT LDS RZ, [RZ] ;  /* 0x00000000fffff984 */ /* 0x000fe20000000800 */
[----:B------:R1:W-:Y:S02]  /*2df0*/  LDGSTS.E.BYPASS.LTC128B.128 [R177+0x7800], [R10.64] ;  /* 0x078000000ab17fae */ /* 0x0003e4000b901d46 */
.L_x_5213:
[----:B------:R-:W-:Y:S05]  /*2e00*/  BSYNC B0 ;  /* 0x0000000000007941 */ /* 0x000fea0003800000 */
.L_x_5212:
        /* <DEDUP_REMOVED lines=14> */
.L_x_5215:
[----:B------:R-:W-:Y:S05]  /*2ef0*/  BSYNC B0 ;  /* 0x0000000000007941 */ /* 0x000fea0003800000 */
.L_x_5214:
        /* <DEDUP_REMOVED lines=8> */
[----:B-1----:R-:W-:Y:S01]  /*2f80*/  IMAD.WIDE.U32 R10, R6, 0xa0, R194 ;  /* 0x000000a0060a7825 */ /* 0x002fe200078e00c2 */
[----:B------:R-:W-:-:S06]  /*2f90*/  UIMAD UR4, UR4, 0xa0, URZ ;  /* 0x000000a0040478a4 */ /* 0x000fcc000f8e023f */
[----:B------:R-:W-:-:S05]  /*2fa0*/  IADD3 R11, R11, UR4, RZ ;  /* 0x000000040b0b7c10 */ /* 0x000fca000fffe0ff */
[----:B------:R-:W-:Y:S01]  /*2fb0*/  @!PT LDS RZ, [RZ] ;  /* 0x00000000fffff984 */ /* 0x000fe20000000800 */
[----:B------:R-:W-:Y:S01]  /*2fc0*/  @!PT LDS RZ, [RZ] ;  /* 0x00000000fffff984 */ /* 0x000fe20000000800 */
[----:B------:R-:W-:Y:S01]  /*2fd0*/  @!PT LDS RZ, [RZ] ;  /* 0x00000000fffff984 */ /* 0x000fe20000000800 */
[----:B------:R1:W-:Y:S02]  /*2fe0*/  LDGSTS.E.BYPASS.LTC128B.128 [R177+0x8800], [R10.64] ;  /* 0x088000000ab17fae */ /* 0x0003e4000b901d46 */
.L_x_5217:
[----:B------:R-:W-:Y:S05]  /*2ff0*/  BSYNC B0 ;  /* 0x0000000000007941 */ /* 0x000fea0003800000 */
.L_x_5216:
        /* <DEDUP_REMOVED lines=15> */
.L_x_5219:
[----:B------:R-:W-:Y:S05]  /*30f0*/  BSYNC B0 ;  /* 0x0000000000007941 */ /* 0x000fea0003800000 */
.L_x_5218:
        /* <DEDUP_REMOVED lines=15> */
.L_x_5221:
[----:B------:R-:W-:Y:S05]  /*31f0*/  BSYNC B0 ;  /* 0x0000000000007941 */ /* 0x000fea0003800000 */
.L_x_5220:
        /* <DEDUP_REMOVED lines=8> */
[----:B------:R-:W-:Y:S01]  /*3280*/  ISETP.GE.AND P2, PT, R120, 0x2, PT ;  /* 0x000000027800780c */ /* 0x000fe20003f46270 */
[----:B------:R-:W-:Y:S02]  /*3290*/  LDSM.16.M88.4 R100, [R168] ;  /* 0x00000000a864783b */ /* 0x000fe40000000200 */
[----:B------:R-:W-:-:S02]  /*32a0*/  IMAD R165, R3, 0x2, R167 ;  /* 0x0000000203a57824 */ /* 0x000fc400078e02a7 */
[----:B------:R-:W-:Y:S04]  /*32b0*/  LDSM.16.M88.4 R76, [R163+0x2800] ;  /* 0x00280000a34c783b */ /* 0x000fe80000000200 */
[----:B------:R-:W1:Y:S04]  /*32c0*/  LDSM.16.M88.4 R16, [R169+0x3000] ;  /* 0x00300000a910783b */ /* 0x000e680000000200 */
[----:B------:R-:W2:Y:S04]  /*32d0*/  LDSM.16.M88.4 R32, [R169+0x2000] ;  /* 0x00200000a920783b */ /* 0x000ea80000000200 */
[----:B-1----:R-:W1:Y:S04]  /*32e0*/  LDSM.16.M88.4 R8, [R169+0x3800] ;  /* 0x00380000a908783b */ /* 0x002e680000000200 */
[----:B------:R-:W3:Y:S04]  /*32f0*/  LDSM.16.M88.4 R68, [R169+0x4000] ;  /* 0x00400000a944783b */ /* 0x000ee80000000200 */
[----:B------:R-:W4:Y:S04]  /*3300*/  LDSM.16.M88.4 R56, [R163+0x3000] ;  /* 0x00300000a338783b */ /* 0x000f280000000200 */
[----:B------:R-:W1:Y:S04]  /*3310*/  LDSM.16.M88.4 R60, [R169+0x4800] ;  /* 0x00480000a93c783b */ /* 0x000e680000000200 */
[----:B------:R-:W1:Y:S01]  /*3320*/  LDSM.16.M88.4 R48, [R169+0x5000] ;  /* 0x00500000a930783b */ /* 0x000e620000000200 */
[C---:B-----5:R-:W-:Y:S03]  /*3330*/  HMMA.16816.F32 R28, R40.reuse, R24, RZ ;  /* 0x00000018281c723c */ /* 0x060fe600000018ff */
[----:B------:R-:W5:Y:S04]  /*3340*/  LDSM.16.M88.4 R88, [R169+0x5800] ;  /* 0x00580000a958783b */ /* 0x000f680000000200 */
[----:B------:R-:W1:Y:S01]  /*3350*/  LDSM.16.M88.4 R84, [R163+0x2000] ;  /* 0x00200000a354783b */ /* 0x000e620000000200 */
[C---:B------:R-:W-:Y:S03]  /*3360*/  HMMA.16816.F32 R24, R40.reuse, R26, RZ ;  /* 0x0000001a2818723c */ /* 0x040fe600000018ff */
[----:B------:R-:W3:Y:S04]  /*3370*/  LDSM.16.M88.4 R80, [R163+0x3800] ;  /* 0x00380000a350783b */ /* 0x000ee80000000200 */
[----:B------:R-:W-:Y:S01]  /*3380*/  LDSM.16.M88.4 R112, [R163+0x4800] ;  /* 0x00480000a370783b */ /* 0x000fe20000000200 */
[----:B------:R-:W-:Y:S03]  /*3390*/  HMMA.16816.F32 R20, R40, R16, RZ ;  /* 0x000000102814723c */ /* 0x000fe600000018ff */
[----:B------:R-:W-:Y:S04]  /*33a0*/  LDSM.16.M88.4 R108, [R163+0x5000] ;  /* 0x00500000a36c783b */ /* 0x000fe80000000200 */
[----:B------:R-:W-:Y:S01]  /*33b0*/  LDSM.16.M88.4 R104, [R163+0x5800] ;  /* 0x00580000a368783b */ /* 0x000fe20000000200 */
[C---:B------:R-:W-:Y:S03]  /*33c0*/  HMMA.16816.F32 R28, R100.reuse, R76, R28 ;  /* 0x0000004c641c723c */ /* 0x040fe6000000181c */
[----:B------:R-:W0:Y:S05]  /*33d0*/  LDGDEPBAR ;  /* 0x00000000000079af */ /* 0x000e2a0000000000 */
[----:B------:R-:W-:Y:S01]  /*33e0*/  HMMA.16816.F32 R24, R100, R78, R24 ;  /* 0x0000004e6418723c */ /* 0x000fe20000001818 */
[----:B------:R-:W4:Y:S07]  /*33f0*/  LDSM.16.M88.4 R76, [R163+0x4000] ;  /* 0x00400000a34c783b */ /* 0x000f2e0000000200 */
[C---:B--2---:R-:W-:Y:S08]  /*3400*/  HMMA.16816.F32 R36, R40.reuse, R32, RZ ;  /* 0x000000202824723c */ /* 0x044ff000000018ff */
[C---:B-1----:R-:W-:Y:S08]  /*3410*/  HMMA.16816.F32 R12, R40.reuse, R8, RZ ;  /* 0x00000008280c723c */ /* 0x042ff000000018ff */
[C---:B---3--:R-:W-:Y:S08]  /*3420*/  HMMA.16816.F32 R72, R40.reuse, R68, RZ ;  /* 0x000000442848723c */ /* 0x048ff000000018ff */
[C---:B------:R-:W-:Y:S08]  /*3430*/  HMMA.16816.F32 R32, R40.reuse, R34, RZ ;  /* 0x000000222820723c */ /* 0x040ff000000018ff */
[C---:B------:R-:W-:Y:S08]  /*3440*/  HMMA.16816.F32 R16, R40.reuse, R18, RZ ;  /* 0x000000122810723c */ /* 0x040ff000000018ff */
[C---:B------:R-:W-:Y:S08]  /*3450*/  HMMA.16816.F32 R8, R40.reuse, R10, RZ ;  /* 0x0000000a2808723c */ /* 0x040ff000000018ff */
[----:B------:R-:W-:Y:S08]  /*3460*/  HMMA.16816.F32 R68, R40, R70, RZ ;  /* 0x000000462844723c */ /* 0x000ff000000018ff */
[----:B----4-:R-:W-:Y:S07]  /*3470*/  HMMA.16816.F32 R20, R100, R56, R20 ;  /* 0x000000386414723c */ /* 0x010fee0000001814 */
[----:B------:R-:W-:Y:S01]  /*3480*/  IADD3 R56, R169, 0x2000, RZ ;  /* 0x00002000a9387810 */ /* 0x000fe20007ffe0ff */
[----:B------:R-:W-:Y:S03]  /*3490*/  HMMA.16816.F32 R64, R40, R60, RZ ;  /* 0x0000003c2840723c */ /* 0x000fe600000018ff */
[----:B------:R-:W-:-:S04]  /*34a0*/  @P1 IADD3 R166, R56, -0x40, RZ ;  /* 0xffffffc038a61810 */ /* 0x000fc80007ffe0ff */
[----:B------:R-:W-:Y:S01]  /*34b0*/  IADD3 R159, R166, 0x800, RZ ;  /* 0x00000800a69f7810 */ /* 0x000fe20007ffe0ff */
[C---:B------:R-:W-:Y:S01]  /*34c0*/  HMMA.16816.F32 R60, R40.reuse, R62, RZ ;  /* 0x0000003e283c723c */ /* 0x040fe200000018ff */
[----:B------:R-:W-:Y:S01]  /*34d0*/  LDSM.16.M88.4 R96, [R166] ;  /* 0x00000000a660783b */ /* 0x000fe20000000200 */
[----:B------:R-:W-:Y:S01]  /*34e0*/  IMAD R152, R0, 0x2, R166 ;  /* 0x0000000200987824 */ /* 0x000fe200078e02a6 */
[C---:B------:R-:W-:Y:S02]  /*34f0*/  IADD3 R158, R166.reuse, 0x1000, RZ ;  /* 0x00001000a69e7810 */ /* 0x040fe40007ffe0ff */
[----:B------:R-:W-:Y:S01]  /*3500*/  LDSM.16.M88.4 R92, [R166+0x800] ;  /* 0x00080000a65c783b */ /* 0x000fe20000000200 */
[C---:B------:R-:W-:Y:S02]  /*3510*/  IADD3 R157, R166.reuse, 0x1800, RZ ;  /* 0x00001800a69d7810 */ /* 0x040fe40007ffe0ff */
[----:B------:R-:W-:Y:S01]  /*3520*/  HMMA.16816.F32 R52, R40, R48, RZ ;  /* 0x000000302834723c */ /* 0x000fe200000018ff */
[----:B------:R-:W-:Y:S01]  /*3530*/  LDSM.16.M88.4 R116, [R166+0x3000] ;  /* 0x00300000a674783b */ /* 0x000fe20000000200 */
[----:B------:R-:W-:-:S02]  /*3540*/  IADD3 R156, R166, 0x2000, RZ ;  /* 0x00002000a69c7810 */ /* 0x000fc40007ffe0ff */
[C---:B------:R-:W-:Y:S02]  /*3550*/  IADD3 R155, R166.reuse, 0x2800, RZ ;  /* 0x00002800a69b7810 */ /* 0x040fe40007ffe0ff */
[C---:B------:R-:W-:Y:S02]  /*3560*/  IADD3 R154, R166.reuse, 0x3000, RZ ;  /* 0x00003000a69a7810 */ /* 0x040fe40007ffe0ff */
[----:B------:R-:W-:Y:S01]  /*3570*/  HMMA.16816.F32 R48, R40, R50, RZ ;  /* 0x000000322830723c */ /* 0x000fe200000018ff */
[----:B------:R-:W-:-:S07]  /*3580*/  IADD3 R153, R166, 0x3800, RZ ;  /* 0x00003800a6997810 */ /* 0x000fce0007ffe0ff */
[C---:B-----5:R-:W-:Y:S08]  /*3590*/  HMMA.16816.F32 R44, R40.reuse, R88, RZ ;  /* 0x00000058282c723c */ /* 0x060ff000000018ff */
[----:B------:R-:W-:Y:S01]  /*35a0*/  HMMA.16816.F32 R40, R40, R90, RZ ;  /* 0x0000005a2828723c */ /* 0x000fe200000018ff */
[----:B------:R-:W-:Y:S07]  /*35b0*/  LDSM.16.M88.4 R88, [R166+0x1000] ;  /* 0x00100000a658783b */ /* 0x000fee0000000200 */
[C---:B------:R-:W-:Y:S08]  /*35c0*/  HMMA.16816.F32 R36, R100.reuse, R84, R36 ;  /* 0x000000546424723c */ /* 0x040ff00000001824 */
[C---:B------:R-:W-:Y:S01]  /*35d0*/  HMMA.16816.F32 R32, R100.reuse, R86, R32 ;  /* 0x000000566420723c */ /* 0x040fe20000001820 */
[----:B------:R-:W-:Y:S07]  /*35e0*/  LDSM.16.M88.4 R84, [R166+0x1800] ;  /* 0x00180000a654783b */ /* 0x000fee0000000200 */
[C---:B------:R-:W-:Y:S01]  /*35f0*/  HMMA.16816.F32 R16, R100.reuse, R58, R16 ;  /* 0x0000003a6410723c */ /* 0x040fe20000001810 */
[----:B------:R-:W1:Y:S07]  /*3600*/  LDSM.16.M88.4 R56, [R167] ;  /* 0x00000000a738783b */ /* 0x000e6e0000000200 */
        /* <DEDUP_REMOVED lines=11> */
[----:B------:R-:W-:Y:S07]  /*36c0*/  LDSM.16.M88.4 R108, [R165] ;  /* 0x00000000a56c783b */ /* 0x000fee0000000200 */
[C---:B------:R-:W-:Y:S08]  /*36d0*/  HMMA.16816.F32 R44, R100.reuse, R104, R44 ;  /* 0x00000068642c723c */ /* 0x040ff0000000182c */
[----:B------:R-:W-:Y:S01]  /*36e0*/  HMMA.16816.F32 R40, R100, R106, R40 ;  /* 0x0000006a6428723c */ /* 0x000fe20000001828 */
[----:B------:R-:W5:Y:S04]  /*36f0*/  LDSM.16.M88.4 R104, [R152] ;  /* 0x000000009868783b */ /* 0x000f680000000200 */
[----:B------:R-:W2:Y:S03]  /*3700*/  LDSM.16.M88.4 R100, [R152+0x800] ;  /* 0x000800009864783b */ /* 0x000ea60000000200 */
        /* <DEDUP_REMOVED lines=16> */
[----:B------:R-:W-:Y:S01]  /*3810*/  HMMA.16816.F32 R60, R56, R78, R60 ;  /* 0x0000004e383c723c */ /* 0x000fe2000000183c */
[----:B------:R-:W3:Y:S01]  /*3820*/  LDSM.16.M88.4 R76, [R152+0x3800] ;  /* 0x00380000984c783b */ /* 0x000ee20000000200 */
[----:B------:R-:W-:-:S06]  /*3830*/  DEPBAR.LE SB0, 0x0 ;  /* 0x000080000000791a */ /* 0x000fcc0000000000 */
[C---:B------:R-:W-:Y:S07]  /*3840*/  HMMA.16816.F32 R52, R56.reuse, R116, R52 ;  /* 0x000000743834723c */ /* 0x040fee0000001834 */
[C---:B------:R-:W-:Y:S01]  /*3850*/  IADD3 R116, R130.reuse, 0x8, RZ ;  /* 0x0000000882747810 */ /* 0x040fe20007ffe0ff */
[----:B------:R-:W-:Y:S01]  /*3860*/  HMMA.16816.F32 R48, R56, R118, R48 ;  /* 0x000000763830723c */ /* 0x000fe20000001830 */
[-C--:B------:R-:W-:Y:S02]  /*3870*/  IMNMX R117, R130, R7.reuse, PT ;  /* 0x0000000782757217 */ /* 0x080fe40003800200 */
[----:B------:R-:W-:-:S05]  /*3880*/  IMNMX R116, R116, R7, PT ;  /* 0x0000000774747217 */ /* 0x000fca0003800200 */
[C---:B----4-:R-:W-:Y:S08]  /*3890*/  HMMA.16816.F32 R44, R56.reuse, R112, R44 ;  /* 0x00000070382c723c */ /* 0x050ff0000000182c */
[----:B------:R-:W-:Y:S08]  /*38a0*/  HMMA.16816.F32 R40, R56, R114, R40 ;  /* 0x000000723828723c */ /* 0x000ff00000001828 */
[C---:B-----5:R-:W-:Y:S08]  /*38b0*/  HMMA.16816.F32 R36, R108.reuse, R104, R36 ;  /* 0x000000686c24723c */ /* 0x060ff00000001824 */
        /* <DEDUP_REMOVED lines=13> */
[C---:B---3--:R-:W-:Y:S08]  /*3990*/  HMMA.16816.F32 R44, R108.reuse, R76, R44 ;  /* 0x0000004c6c2c723c */ /* 0x048ff0000000182c */
[----:B------:R-:W-:Y:S01]  /*39a0*/  HMMA.16816.F32 R40, R108, R78, R40 ;  /* 0x0000004e6c28723c */ /* 0x000fe20000001828 */
[----:B------:R-:W-:Y:S06]  /*39b0*/  BAR.SYNC.DEFER_BLOCKING 0x0 ;  /* 0x0000000000007b1d */ /* 0x000fec0000010000 */
[----:B------:R-:W-:Y:S01]  /*39c0*/  @!UPT UIADD3 URZ, URZ, URZ, URZ ;  /* 0x0000003f3f3ff290 */ /* 0x000fe2000fffe03f */
[----:B------:R-:W-:Y:S11]  /*39d0*/  @!P2 BRA `(.L_x_5222) ;  /* 0x00000a500000a947 */ /* 0x000ff60003800000 */
[----:B------:R-:W-:Y:S05]  /*39e0*/  @!P0 BRA `(.L_x_5223) ;  /* 0x0000039000008947 */ /* 0x000fea0003800000 */
        /* <DEDUP_REMOVED lines=17> */
[----:B------:R-:W-:Y:S01]  /*3b00*/  IMAD R7, R122, R7, R0 ;  /* 0x000000077a077224 */ /* 0x000fe200078e0200 */
[----:B------:R-:W-:Y:S02]  /*3b10*/  LOP3.LUT R0, R2, c[0x0][0x2d0], RZ, 0x3c, !PT ;  /* 0x0000b40002007a12 */ /* 0x000fe400078e3cff */
[C---:B------:R-:W-:Y:S02]  /*3b20*/  ISETP.GT.U32.AND P1, PT, R122.reuse, R57, PT ;  /* 0x000000397a00720c */ /* 0x040fe40003f24070 */
[----:B------:R-:W-:Y:S02]  /*3b30*/  ISETP.GT.U32.AND P3, PT, R122, R7, PT ;  /* 0x000000077a00720c */ /* 0x000fe40003f64070 */
[----:B------:R-:W-:-:S02]  /*3b40*/  ISETP.GE.AND P4, PT, R0, RZ, PT ;  /* 0x000000ff0000720c */ /* 0x000fc40003f86270 */
[----:B------:R-:W-:-:S07]  /*3b50*/  LOP3.LUT R0, RZ, c[0x0][0x2d0], RZ, 0x33, !PT ;  /* 0x0000b400ff007a12 */ /* 0x000fce00078e33ff */
        /* <DEDUP_REMOVED lines=10> */
[----:B------:R-:W-:Y:S02]  /*3c00*/  @!P4 IMAD.MOV R76, RZ, RZ, -R76 ;  /* 0x000000ffff4cc224 */ /* 0x000fe400078e0a4c */
[----:B------:R-:W-:-:S03]  /*3c10*/  @!P1 IMAD.MOV R58, RZ, RZ, -R58 ;  /* 0x000000ffff3a9224 */ /* 0x000fc600078e0a3a */
[C---:B------:R-:W-:Y:S02]  /*3c20*/  SEL R57, R0.reuse, R76, !P3 ;  /* 0x0000004c00397207 */ /* 0x040fe40005800000 */
[----:B------:R-:W-:-:S03]  /*3c30*/  SEL R0, R0, R58, !P3 ;  /* 0x0000003a00007207 */ /* 0x000fc60005800000 */
[----:B------:R-:W-:-:S04]  /*3c40*/  IMAD.WIDE R78, R57, 0x4, R186 ;  /* 0x00000004394e7825 */ /* 0x000fc800078e02ba */
[----:B------:R-:W-:Y:S01]  /*3c50*/  IMAD.WIDE R76, R0, 0x4, R186 ;  /* 0x00000004004c7825 */ /* 0x000fe200078e02ba */
[----:B------:R-:W2:Y:S04]  /*3c60*/  LDG.E R7, [R78.64] ;  /* 0x000000064e077981 */ /* 0x000ea8000c1e1900 */
[----:B------:R-:W2:Y:S01]  /*3c70*/  LDG.E R56, [R76.64] ;  /* 0x000000064c387981 */ /* 0x000ea2000c1e1900 */
[----:B------:R-:W-:Y:S01]  /*3c80*/  IADD3 R0, R57, -R0, RZ ;  /* 0x8000000039007210 */ /* 0x000fe20007ffe0ff */
[----:B------:R-:W-:-:S04]  /*3c90*/  IMAD.MOV.U32 R57, RZ, RZ, c[0x0][0x2d0] ;  /* 0x0000b400ff397624 */ /* 0x000fc800078e00ff */
[----:B------:R-:W-:-:S04]  /*3ca0*/  IMAD R57, R0, R57, -0x80 ;  /* 0xffffff8000397424 */ /* 0x000fc800078e0239 */
[----:B------:R-:W-:Y:S01]  /*3cb0*/  IMAD.WIDE.U32 R58, R57, c[0x0][0x198], RZ ;  /* 0x00006600393a7a25 */ /* 0x000fe200078e00ff */
[----:B------:R-:W-:-:S05]  /*3cc0*/  SHF.R.S32.HI R0, RZ, 0x1f, R57 ;  /* 0x0000001fff007819 */ /* 0x000fca0000011439 */
[----:B------:R-:W-:-:S04]  /*3cd0*/  IMAD R0, R0, c[0x0][0x198], RZ ;  /* 0x0000660000007a24 */ /* 0x000fc800078e02ff */
[----:B------:R-:W-:-:S05]  /*3ce0*/  IMAD R0, R57, c[0x0][0x19c], R0 ;  /* 0x0000670039007a24 */ /* 0x000fca00078e0200 */
[----:B------:R-:W-:Y:S01]  /*3cf0*/  IADD3 R59, R59, R0, RZ ;  /* 0x000000003b3b7210 */ /* 0x000fe20007ffe0ff */
[----:B--2---:R-:W-:-:S04]  /*3d00*/  IMAD.IADD R56, R56, 0x1, -R7 ;  /* 0x0000000138387824 */ /* 0x004fc800078e0a07 */
[----:B------:R-:W-:Y:S01]  /*3d10*/  IMAD.WIDE.U32 R58, R56, c[0x0][0x180], R58 ;  /* 0x00006000383a7a25 */ /* 0x000fe200078e003a */
[----:B------:R-:W-:-:S04]  /*3d20*/  SHF.R.S32.HI R7, RZ, 0x1f, R56 ;  /* 0x0000001fff077819 */ /* 0x000fc80000011438 */
[----:B------:R-:W-:Y:S01]  /*3d30*/  MOV R57, R58 ;  /* 0x0000003a00397202 */ /* 0x000fe20000000f00 */
[----:B------:R-:W-:-:S04]  /*3d40*/  IMAD R7, R7, c[0x0][0x180], RZ ;  /* 0x0000600007077a24 */ /* 0x000fc800078e02ff */
[----:B------:R-:W-:-:S04]  /*3d50*/  IMAD R7, R56, c[0x0][0x184], R7 ;  /* 0x0000610038077a24 */ /* 0x000fc800078e0207 */
[----:B------:R-:W-:Y:S01]  /*3d60*/  IMAD.IADD R56, R59, 0x1, R7 ;  /* 0x000000013b387824 */ /* 0x000fe200078e0207 */
[----:B------:R-:W-:Y:S05]  /*3d70*/  BRA `(.L_x_5224) ;  /* 0x0000002000007947 */ /* 0x000fea0003800000 */
.L_x_5223:
[----:B------:R-:W-:-:S04]  /*3d80*/  LEA R57, -R121, RZ, 0x7 ;  /* 0x000000ff79397211 */ /* 0x000fc800078e39ff */
[----:B------:R-:W-:Y:S02]  /*3d90*/  SHF.R.S32.HI R56, RZ, 0x1f, R57 ;  /* 0x0000001fff387819 */ /* 0x000fe40000011439 */
.L_x_5224:
[----:B------:R-:W-:Y:S01]  /*3da0*/  ISETP.GE.AND P1, PT, R180, c[0x0][0x220], PT ;  /* 0x00008800b4007a0c */ /* 0x000fe20003f26270 */
[----:B------:R-:W-:-:S12]  /*3db0*/  BSSY B0, `(.L_x_5225) ;  /* 0x0000064000007945 */ /* 0x000fd80003800000 */
[----:B------:R-:W-:Y:S01]  /*3dc0*/  @!P1 IMAD.MOV.U32 R76, RZ, RZ, R124 ;  /* 0x000000ffff4c9224 */ /* 0x000fe200078e007c */
[CC--:B------:R-:W-:Y:S01]  /*3dd0*/  @!P1 IADD3 R79, P4, P3, R57.reuse, R124.reuse, R173 ;  /* 0x0000007c394f9210 */ /* 0x0c0fe20007b9e0ad */
[----:B------:R-:W-:Y:S01]  /*3de0*/  @!P1 IMAD.MOV.U32 R77, RZ, RZ, R123 ;  /* 0x000000ffff4d9224 */ /* 0x000fe200078e007b */
[----:B------:R-:W-:Y:S01]  /*3df0*/  @!P1 IADD3 R59, P5, R57, R124, RZ ;  /* 0x0000007c393b9210 */ /* 0x000fe20007fbe0ff */
[----:B------:R-:W-:Y:S01]  /*3e00*/  @!P1 IMAD.MOV.U32 R7, RZ, RZ, c[0x0][0x19c] ;  /* 0x00006700ff079624 */ /* 0x000fe200078e00ff */
[C---:B------:R-:W-:Y:S01]  /*3e10*/  @!P1 IADD3.X R58, R56.reuse, R123, R172, P4, P3 ;  /* 0x0000007b383a9210 */ /* 0x040fe200027e64ac */
[----:B------:R-:W-:Y:S01]  /*3e20*/  @!P1 IMAD.WIDE.U32 R80, R121, 0x30, R76 ;  /* 0x0000003079509825 */ /* 0x000fe200078e004c */
[----:B------:R-:W-:Y:S01]  /*3e30*/  @!P1 LEA R84, P4, R79, c[0x0][0x168], 0x1 ;  /* 0x00005a004f549a11 */ /* 0x000fe200078808ff */
[----:B------:R1:W-:Y:S02]  /*3e40*/  @P1 STS.128 [R177+0x2000], RZ ;  /* 0x002000ffb1001388 */ /* 0x0003e40000000c00 */
[----:B------:R-:W-:Y:S01]  /*3e50*/  @!P1 IMAD R7, R7, 0x30, RZ ;  /* 0x0000003007079824 */ /* 0x000fe200078e02ff */
[----:B------:R-:W-:Y:S01]  /*3e60*/  @!P1 IADD3 R77, P3, R57, R80, RZ ;  /* 0x00000050394d9210 */ /* 0x000fe20007f7e0ff */
[----:B------:R-:W-:Y:S01]  /*3e70*/  @!P1 IMAD.MOV.U32 R78, RZ, RZ, c[0x0][0x19c] ;  /* 0x00006700ff4e9624 */ /* 0x000fe200078e00ff */
[----:B------:R-:W-:Y:S01]  /*3e80*/  @!P1 LEA.HI.X R85, R79, c[0x0][0x16c], R58, 0x1, P4 ;  /* 0x00005b004f559a11 */ /* 0x000fe200020f0c3a */
[C---:B------:R-:W-:Y:S01]  /*3e90*/  @!P1 IMAD.X R0, R56.reuse, 0x1, R123, P5 ;  /* 0x0000000138009824 */ /* 0x040fe200028e067b */
[----:B------:R-:W-:Y:S01]  /*3ea0*/  @!P1 IADD3.X R76, R56, R81, R7, P3, !PT ;  /* 0x00000051384c9210 */ /* 0x000fe20001ffe407 */
[----:B------:R-:W-:Y:S01]  /*3eb0*/  @!P1 IMAD.MOV.U32 R82, RZ, RZ, c[0x0][0x19c] ;  /* 0x00006700ff529624 */ /* 0x000fe200078e00ff */
[-C--:B------:R-:W-:Y:S01]  /*3ec0*/  @!P1 LEA R58, P3, R121, R124.reuse, 0x6 ;  /* 0x0000007c793a9211 */ /* 0x080fe200078630ff */
[--C-:B------:R-:W-:Y:S01]  /*3ed0*/  @!P1 IMAD.MOV.U32 R88, RZ, RZ, R124.reuse ;  /* 0x000000ffff589224 */ /* 0x100fe200078e007c */
[----:B------:R-:W-:Y:S01]  /*3ee0*/  @!P1 LEA R86, P5, R59, c[0x0][0x168], 0x1 ;  /* 0x00005a003b569a11 */ /* 0x000fe200078a08ff */
[--C-:B------:R-:W-:Y:S01]  /*3ef0*/  @!P1 IMAD.MOV.U32 R89, RZ, RZ, R123.reuse ;  /* 0x000000ffff599224 */ /* 0x100fe200078e007b */
[C---:B------:R-:W-:Y:S01]  /*3f00*/  @!P1 LEA R80, P4, R121.reuse, R124, 0x5 ;  /* 0x0000007c79509211 */ /* 0x040fe200078828ff */
[----:B------:R-:W-:Y:S01]  /*3f10*/  @!P1 IMAD.MOV.U32 R90, RZ, RZ, R124 ;  /* 0x000000ffff5a9224 */ /* 0x000fe200078e007c */
[----:B------:R-:W-:Y:S01]  /*3f20*/  @!P1 LEA.HI.X R81, R121, R123, R78, 0x6, P3 ;  /* 0x0000007b79519211 */ /* 0x000fe200018f344e */
[----:B------:R-:W-:Y:S01]  /*3f30*/  @!P1 IMAD.MOV.U32 R91, RZ, RZ, R123 ;  /* 0x000000ffff5b9224 */ /* 0x000fe200078e007b */
[----:B------:R-:W-:Y:S01]  /*3f40*/  @!P1 IADD3 R79, P3, R57, R58, RZ ;  /* 0x0000003a394f9210 */ /* 0x000fe20007f7e0ff */
[----:B------:R-:W-:Y:S01]  /*3f50*/  @!P1 IMAD.WIDE.U32 R88, R121, 0x60, R88 ;  /* 0x0000006079589825 */ /* 0x000fe200078e0058 */
[----:B------:R-:W-:-:S02]  /*3f60*/  @!P1 LEA.HI.X R87, R59, c[0x0][0x16c], R0, 0x1, P5 ;  /* 0x00005b003b579a11 */ /* 0x000fc400028f0c00 */
[----:B------:R-:W-:Y:S01]  /*3f70*/  @!P1 LEA.HI.X R83, R121, R123, R82, 0x5, P4 ;  /* 0x0000007b79539211 */ /* 0x000fe200020f2c52 */
[----:B------:R-:W-:Y:S01]  /*3f80*/  @!P1 IMAD.MOV.U32 R0, RZ, RZ, c[0x0][0x19c] ;  /* 0x00006700ff009624 */ /* 0x000fe200078e00ff */
[----:B------:R-:W-:Y:S01]  /*3f90*/  @!P1 IADD3 R59, P4, R57, R80, RZ ;  /* 0x00000050393b9210 */ /* 0x000fe20007f9e0ff */
[----:B------:R-:W-:Y:S01]  /*3fa0*/  @!P1 IMAD.MOV.U32 R7, RZ, RZ, c[0x0][0x19c] ;  /* 0x00006700ff079624 */ /* 0x000fe200078e00ff */
[----:B------:R-:W-:Y:S01]  /*3fb0*/  @!P1 LEA R82, P5, R79, c[0x0][0x168], 0x1 ;  /* 0x00005a004f529a11 */ /* 0x000fe200078a08ff */
[----:B------:R-:W-:Y:S01]  /*3fc0*/  @!P1 IMAD.WIDE.U32 R90, R121, 0x50, R90 ;  /* 0x00000050795a9825 */ /* 0x000fe200078e005a */
[----:B------:R-:W-:Y:S01]  /*3fd0*/  @!PT LDS RZ, [RZ] ;  /* 0x00000000fffff984 */ /* 0x000fe20000000800 */
[----:B------:R-:W-:Y:S01]  /*3fe0*/  @!PT LDS RZ, [RZ] ;  /* 0x00000000fffff984 */ /* 0x000fe20000000800 */
[----:B------:R-:W-:Y:S01]  /*3ff0*/  @!PT LDS RZ, [RZ] ;  /* 0x00000000fffff984 */ /* 0x000fe20000000800 */
[----:B------:R1:W-:Y:S03]  /*4000*/  @!P1 LDGSTS.E.BYPASS.LTC128B.128 [R177+0x2000], [R86.64] ;  /* 0x0200000056b19fae */ /* 0x0003e6000b901d46 */
[----:B------:R-:W-:Y:S01]  /*4010*/  @!P1 IMAD.X R78, R56, 0x1, R81, P3 ;  /* 0x00000001384e9824 */ /* 0x000fe200018e0651 */
[----:B------:R-:W-:Y:S01]  /*4020*/  @!P1 IADD3 R81, P3, R57, R88, RZ ;  /* 0x0000005839519210 */ /* 0x000fe20007f7e0ff */
[----:B------:R-:W-:Y:S01]  /*4030*/  @!P1 IMAD R0, R0, 0x60, RZ ;  /* 0x0000006000009824 */ /* 0x000fe200078e02ff */
[----:B------:R-:W-:Y:S01]  /*4040*/  @!P1 LEA R88, P6, R59, c[0x0][0x168], 0x1 ;  /* 0x00005a003b589a11 */ /* 0x000fe200078c08ff */
[----:B------:R-:W-:Y:S01]  /*4050*/  @!P1 IMAD.X R58, R56, 0x1, R83, P4 ;  /* 0x00000001383a9824 */ /* 0x000fe200020e0653 */
[----:B------:R-:W-:Y:S01]  /*4060*/  @!P1 IADD3 R80, P4, R57, R90, RZ ;  /* 0x0000005a39509210 */ /* 0x000fe20007f9e0ff */
[----:B------:R-:W-:Y:S01]  /*4070*/  @!P1 IMAD R7, R7, 0x50, RZ ;  /* 0x0000005007079824 */ /* 0x000fe200078e02ff */
[----:B------:R-:W-:Y:S01]  /*4080*/  @!P1 LEA.HI.X R83, R79, c[0x0][0x16c], R78, 0x1, P5 ;  /* 0x00005b004f539a11 */ /* 0x000fe200028f0c4e */
[----:B------:R1:W-:Y:S01]  /*4090*/  @P1 STS.128 [R177+0x2800], RZ ;  /* 0x002800ffb1001388 */ /* 0x0003e20000000c00 */
[----:B------:R-:W-:-:S02]  /*40a0*/  @!P1 LEA R90, P5, R77, c[0x0][0x168], 0x1 ;  /* 0x00005a004d5a9a11 */ /* 0x000fc400078a08ff */
[C---:B------:R-:W-:Y:S01]  /*40b0*/  @!P1 IADD3.X R0, R56.reuse, R89, R0, P3, !PT ;  /* 0x0000005938009210 */ /* 0x040fe20001ffe400 */
[----:B------:R-:W-:Y:S01]  /*40c0*/  @!PT LDS RZ, [RZ] ;  /* 0x00000000fffff984 */ /* 0x000fe20000000800 */
[----:B------:R-:W-:Y:S01]  /*40d0*/  @!PT LDS RZ, [RZ] ;  /* 0x00000000fffff984 */ /* 0x000fe20000000800 */
[----:B------:R-:W-:Y:S01]  /*40e0*/  @!PT LDS RZ, [RZ] ;  /* 0x00000000fffff984 */ /* 0x000fe20000000800 */
[----:B------:R1:W-:Y:S01]  /*40f0*/  @!P1 LDGSTS.E.BYPASS.LTC128B.128 [R177+0x2800], [R84.64] ;  /* 0x0280000054b19fae */ /* 0x0003e2000b901d46 */
[----:B------:R-:W-:Y:S02]  /*4100*/  @!P1 LEA.HI.X R89, R59, c[0x0][0x16c], R58, 0x1, P6 ;  /* 0x00005b003b599a11 */ /* 0x000fe400030f0c3a */
[----:B------:R-:W-:Y:S01]  /*4110*/  @!P1 IADD3.X R7, R56, R91, R7, P4, !PT ;  /* 0x0000005b38079210 */ /* 0x000fe200027fe407 */
        /* <DEDUP_REMOVED lines=45> */
.L_x_5226:
[----:B------:R-:W-:Y:S05]  /*43f0*/  BSYNC B0 ;  /* 0x0000000000007941 */ /* 0x000fea0003800000 */
.L_x_5225:
[----:B------:R-:W0:Y:S01]  /*4400*/  LDGDEPBAR ;  /* 0x00000000000079af */ /* 0x000e220000000000 */
[----:B------:R-:W-:-:S04]  /*4410*/  IADD3 R124, P1, R57, R124, RZ ;  /* 0x0000007c397c7210 */ /* 0x000fc80007f3e0ff */
[----:B------:R-:W-:Y:S02]  /*4420*/  IADD3.X R123, R56, R123, RZ, P1, !PT ;  /* 0x0000007b387b7210 */ /* 0x000fe40000ffe4ff */
.L_x_5222:
[----:B------:R-:W-:Y:S02]  /*4430*/  IMAD.IADD R2, R2, 0x1, R125 ;  /* 0x0000000102027824 */ /* 0x000fe400078e027d */
[----:B------:R-:W-:-:S03]  /*4440*/  IMAD.SHL.U32 R164, R4, 0x2, RZ ;  /* 0x0000000204a47824 */ /* 0x000fc600078e00ff */
[C---:B------:R-:W-:Y:S01]  /*4450*/  IADD3 R0, R2.reuse, 0x1, RZ ;  /* 0x0000000102007810 */ /* 0x040fe20007ffe0ff */
[--C-:B------:R-:W-:Y:S01]  /*4460*/  IMAD R162, R3, 0x2, R164.reuse ;  /* 0x0000000203a27824 */ /* 0x100fe200078e02a4 */
[----:B------:R-:W-:Y:S01]  /*4470*/  IADD3 R7, R2, 0x8, RZ ;  /* 0x0000000802077810 */ /* 0x000fe20007ffe0ff */
[----:B------:R-:W-:Y:S01]  /*4480*/  IMAD R161, R5, 0x2, R164 ;  /* 0x0000000205a17824 */ /* 0x000fe200078e02a4 */
[CC--:B------:R-:W-:Y:S02]  /*4490*/  ISETP.GE.AND P6, PT, R0.reuse, R117.reuse, PT ;  /* 0x000000750000720c */ /* 0x0c0fe40003fc6270 */
[----:B------:R-:W-:Y:S01]  /*44a0*/  ISETP.GE.AND P1, PT, R0, R116, PT ;  /* 0x000000740000720c */ /* 0x000fe20003f26270 */
[----:B------:R-:W-:Y:S01]  /*44b0*/  LDSM.16.MT88.4 R92, [R162+0x6000] ;  /* 0x00600000a25c783b */ /* 0x000fe20000004200 */
[----:B------:R-:W-:Y:S01]  /*44c0*/  ISETP.GE.AND P4, PT, R7, R117, PT ;  /* 0x000000750700720c */ /* 0x000fe20003f86270 */
[----:B------:R-:W-:Y:S01]  /*44d0*/  IMAD R160, R3, 0x2, R161 ;  /* 0x0000000203a07824 */ /* 0x000fe200078e02a1 */
[----:B------:R-:W-:-:S02]  /*44e0*/  IADD3 R0, R2, 0x9, RZ ;  /* 0x0000000902007810 */ /* 0x000fc40007ffe0ff */
[-C--:B------:R-:W-:Y:S02]  /*44f0*/  ISETP.GE.AND P5, PT, R7, R116.reuse, PT ;  /* 0x000000740700720c */ /* 0x080fe40003fa6270 */
[----:B------:R-:W-:Y:S02]  /*4500*/  IADD3 R56, R2, 0x10, RZ ;  /* 0x0000001002387810 */ /* 0x000fe40007ffe0ff */
[----:B------:R-:W-:Y:S02]  /*4510*/  FSEL R7, R32, -INF , !P4 ;  /* 0xff80000020077808 */ /* 0x000fe40006000000 */
[C---:B------:R-:W-:Y:S02]  /*4520*/  ISETP.GE.AND P3, PT, R0.reuse, R117, PT ;  /* 0x000000750000720c */ /* 0x040fe40003f66270 */
[----:B------:R-:W-:Y:S02]  /*4530*/  ISETP.GE.AND P4, PT, R0, R116, PT ;  /* 0x000000740000720c */ /* 0x000fe40003f86270 */
[----:B-1----:R-:W-:-:S02]  /*4540*/  FSEL R82, R34, -INF , !P5 ;  /* 0xff80000022527808 */ /* 0x002fc40006800000 */
[----:B------:R-:W-:Y:S02]  /*4550*/  IADD3 R0, R2, 0x11, RZ ;  /* 0x0000001102007810 */ /* 0x000fe40007ffe0ff */
[CC--:B------:R-:W-:Y:S02]  /*4560*/  ISETP.GE.AND P5, PT, R56.reuse, R117.reuse, PT ;  /* 0x000000753800720c */ /* 0x0c0fe40003fa6270 */
[----:B------:R-:W-:Y:S02]  /*4570*/  FSEL R81, R33, -INF , !P3 ;  /* 0xff80000021517808 */ /* 0x000fe40005800000 */
[----:B------:R-:W-:Y:S02]  /*4580*/  FSEL R80, R35, -INF , !P4 ;  /* 0xff80000023507808 */ /* 0x000fe40006000000 */
[----:B------:R-:W-:Y:S02]  /*4590*/  ISETP.GE.AND P3, PT, R56, R116, PT ;  /* 0x000000743800720c */ /* 0x000fe40003f66270 */
[----:B------:R-:W-:-:S02]  /*45a0*/  ISETP.GE.AND P4, PT, R0, R117, PT ;  /* 0x000000750000720c */ /* 0x000fc40003f86270 */
[----:B------:R-:W-:Y:S02]  /*45b0*/  FSEL R59, R28, -INF , !P5 ;  /* 0xff8000001c3b7808 */ /* 0x000fe40006800000 */
[----:B------:R-:W-:Y:S02]  /*45c0*/  IADD3 R32, R2, 0x18, RZ ;  /* 0x0000001802207810 */ /* 0x000fe40007ffe0ff */
        /* <DEDUP_REMOVED lines=9> */
[----:B------:R-:W-:-:S02]  /*4660*/  FSEL R79, R24, -INF , !P3 ;  /* 0xff800000184f7808 */ /* 0x000fc40005800000 */
[----:B------:R-:W-:Y:S02]  /*4670*/  FSEL R30, R26, -INF , !P4 ;  /* 0xff8000001a1e7808 */ /* 0x000fe40006000000 */
[-C--:B------:R-:W-:Y:S02]  /*4680*/  ISETP.GE.AND P3, PT, R0, R116.reuse, PT ;  /* 0x000000740000720c */ /* 0x080fe40003f66270 */
[----:B------:R-:W-:Y:S02]  /*4690*/  ISETP.GE.AND P4, PT, R28, R117, PT ;  /* 0x000000751c00720c */ /* 0x000fe40003f86270 */
[----:B------:R-:W-:Y:S02]  /*46a0*/  FSEL R77, R25, -INF , !P5 ;  /* 0xff800000194d7808 */ /* 0x000fe40006800000 */
[----:B------:R-:W-:Y:S02]  /*46b0*/  IADD3 R0, R2, 0x21, RZ ;  /* 0x0000002102007810 */ /* 0x000fe40007ffe0ff */
[----:B------:R-:W-:-:S02]  /*46c0*/  ISETP.GE.AND P5, PT, R28, R116, PT ;  /* 0x000000741c00720c */ /* 0x000fc40003fa6270 */
[----:B------:R-:W-:Y:S02]  /*46d0*/  IADD3 R24, R2, 0x28, RZ ;  /* 0x0000002802187810 */ /* 0x000fe40007ffe0ff */
[----:B------:R-:W-:Y:S02]  /*46e0*/  FSEL R56, R27, -INF , !P3 ;  /* 0xff8000001b387808 */ /* 0x000fe40005800000 */
[----:B------:R-:W-:Y:S02]  /*46f0*/  FSEL R119, R20, -INF , !P4 ;  /* 0xff80000014777808 */ /* 0x000fe40006000000 */
[C---:B------:R-:W-:Y:S02]  /*4700*/  ISETP.GE.AND P3, PT, R0.reuse, R117, PT ;  /* 0x000000750000720c */ /* 0x040fe40003f66270 */
[----:B------:R-:W-:Y:S02]  /*4710*/  ISETP.GE.AND P4, PT, R0, R116, PT ;  /* 0x000000740000720c */ /* 0x000fe40003f86270 */
[----:B------:R-:W-:-:S02]  /*4720*/  FSEL R104, R22, -INF , !P5 ;  /* 0xff80000016687808 */ /* 0x000fc40006800000 */
        /* <DEDUP_REMOVED lines=19> */
[----:B------:R-:W-:Y:S02]  /*4860*/  ISETP.GE.AND P3, PT, R0, R116, PT ;  /* 0x000000740000720c */ /* 0x000fe40003f66270 */
[----:B------:R-:W-:Y:S02]  /*4870*/  ISETP.GE.AND P4, PT, R16, R117, PT ;  /* 0x000000751000720c */ /* 0x000fe40003f86270 */
[----:B------:R-:W-:Y:S02]  /*4880*/  FSEL R103, R13, -INF , !P5 ;  /* 0xff8000000d677808 */ /* 0x000fe40006800000 */
        /* <DEDUP_REMOVED lines=8> */
[----:B------:R-:W-:Y:S02]  /*4910*/  ISETP.GE.AND P5, PT, R16, R116, PT ;  /* 0x000000741000720c */ /* 0x000fe40003fa6270 */
[----:B------:R-:W-:Y:S02]  /*4920*/  FMNMX.FTZ R8, R0, R13, !PT ;  /* 0x0000000d00087209 */ /* 0x000fe40007810000 */
[----:B------:R-:W-:Y:S02]  /*4930*/  IADD3 R12, R2, 0x40, RZ ;  /* 0x00000040020c7810 */ /* 0x000fe40007ffe0ff */
[----:B------:R-:W-:Y:S02]  /*4940*/  FMNMX.FTZ R8, R7, R8, !PT ;  /* 0x0000000807087209 */ /* 0x000fe40007810000 */
[----:B------:R-:W-:Y:S02]  /*4950*/  FSEL R132, R10, -INF , !P5 ;  /* 0xff8000000a847808 */ /* 0x000fe40006800000 */
[----:B------:R-:W-:-:S02]  /*4960*/  IADD3 R10, R2, 0x41, RZ ;  /* 0x00000041020a7810 */ /* 0x000fc40007ffe0ff */
[----:B------:R-:W-:Y:S02]  /*4970*/  FSEL R115, R9, -INF , !P3 ;  /* 0xff80000009737808 */ /* 0x000fe40005800000 */
[C---:B------:R-:W-:Y:S02]  /*4980*/  ISETP.GE.AND P6, PT, R12.reuse, R117, PT ;  /* 0x000000750c00720c */ /* 0x040fe40003fc6270 */
[----:B------:R-:W-:Y:S02]  /*4990*/  ISETP.GE.AND P3, PT, R12, R116, PT ;  /* 0x000000740c00720c */ /* 0x000fe40003f66270 */
[----:B------:R-:W-:Y:S02]  /*49a0*/  FMNMX.FTZ R8, R81, R8, !PT ;  /* 0x0000000851087209 */ /* 0x000fe40007810000 */
[----:B------:R-:W-:Y:S02]  /*49b0*/  FSEL R118, R11, -INF , !P4 ;  /* 0xff8000000b767808 */ /* 0x000fe40006000000 */
[----:B------:R-:W-:-:S02]  /*49c0*/  IADD3 R9, R2, 0x48, RZ ;  /* 0x0000004802097810 */ /* 0x000fc40007ffe0ff */
[----:B------:R-:W-:Y:S02]  /*49d0*/  ISETP.GE.AND P4, PT, R10, R116, PT ;  /* 0x000000740a00720c */ /* 0x000fe40003f86270 */
[----:B------:R-:W-:Y:S02]  /*49e0*/  FSEL R105, R72, -INF , !P6 ;  /* 0xff80000048697808 */ /* 0x000fe40007000000 */
[----:B------:R-:W-:Y:S02]  /*49f0*/  FSEL R110, R74, -INF , !P3 ;  /* 0xff8000004a6e7808 */ /* 0x000fe40005800000 */
[----:B------:R-:W-:Y:S02]  /*4a00*/  FMNMX.FTZ R8, R59, R8, !PT ;  /* 0x000000083b087209 */ /* 0x000fe40007810000 */
[-C--:B------:R-:W-:Y:S02]  /*4a10*/  ISETP.GE.AND P5, PT, R10, R117.reuse, PT ;  /* 0x000000750a00720c */ /* 0x080fe40003fa6270 */
[----:B------:R-:W-:-:S02]  /*4a20*/  ISETP.GE.AND P6, PT, R9, R117, PT ;  /* 0x000000750900720c */ /* 0x000fc40003fc6270 */
[-C--:B------:R-:W-:Y:S02]  /*4a30*/  ISETP.GE.AND P3, PT, R9, R116.reuse, PT ;  /* 0x000000740900720c */ /* 0x080fe40003f66270 */
[----:B------:R-:W-:Y:S02]  /*4a40*/  FSEL R112, R75, -INF , !P4 ;  /* 0xff8000004b707808 */ /* 0x000fe40006000000 */
[C---:B------:R-:W-:Y:S02]  /*4a50*/  IADD3 R9, R2.reuse, 0x49, RZ ;  /* 0x0000004902097810 */ /* 0x040fe40007ffe0ff */
[----:B------:R-:W-:Y:S02]  /*4a60*/  ISETP.GE.AND P4, PT, R2, R116, PT ;  /* 0x000000740200720c */ /* 0x000fe40003f86270 */
[----:B------:R-:W-:Y:S02]  /*4a70*/  FMNMX.FTZ R12, R83, R8, !PT ;  /* 0x00000008530c7209 */ /* 0x000fe40007810000 */
[----:B------:R-:W-:-:S02]  /*4a80*/  FSEL R107, R73, -INF , !P5 ;  /* 0xff800000496b7808 */ /* 0x000fc40006800000 */
[----:B------:R-:W-:Y:S02]  /*4a90*/  FSEL R8, R39, -INF , !P1 ;  /* 0xff80000027087808 */ /* 0x000fe40004800000 */
[C---:B------:R-:W-:Y:S02]  /*4aa0*/  ISETP.GE.AND P5, PT, R9.reuse, R117, PT ;  /* 0x000000750900720c */ /* 0x040fe40003fa6270 */
[----:B------:R-:W-:Y:S02]  /*4ab0*/  ISETP.GE.AND P1, PT, R9, R116, PT ;  /* 0x000000740900720c */ /* 0x000fe40003f26270 */
[----:B------:R-:W-:Y:S02]  /*4ac0*/  FSEL R9, R38, -INF , !P4 ;  /* 0xff80000026097808 */ /* 0x000fe40006000000 */
        /* <DEDUP_REMOVED lines=24> */
[----:B------:R-:W-:Y:S02]  /*4c50*/  FSEL R109, R68, -INF , !P6 ;  /* 0xff800000446d7808 */ /* 0x000fe40007000000 */
[----:B------:R-:W-:-:S02]  /*4c60*/  FMNMX.FTZ R18, R107, R18, !PT ;  /* 0x000000126b127209 */ /* 0x000fc40007810000 */
[----:B------:R-:W-:Y:S02]  /*4c70*/  FMNMX.FTZ R17, R130, R17, !PT ;  /* 0x0000001182117209 */ /* 0x000fe40007810000 */
[----:B------:R-:W-:Y:S02]  /*4c80*/  IADD3 R10, R2, 0x51, RZ ;  /* 0x00000051020a7810 */ /* 0x000fe40007ffe0ff */
[----:B------:R-:W-:Y:S02]  /*4c90*/  ISETP.GE.AND P4, PT, R11, R117, PT ;  /* 0x000000750b00720c */ /* 0x000fe40003f86270 */
[----:B------:R-:W-:Y:S02]  /*4ca0*/  FSEL R114, R70, -INF , !P3 ;  /* 0xff80000046727808 */ /* 0x000fe40005800000 */
[----:B------:R-:W-:Y:S02]  /*4cb0*/  FSEL R111, R69, -INF , !P5 ;  /* 0xff800000456f7808 */ /* 0x000fe40006800000 */
[----:B------:R-:W-:-:S02]  /*4cc0*/  FMNMX.FTZ R18, R109, R18, !PT ;  /* 0x000000126d127209 */ /* 0x000fc40007810000 */
[----:B------:R-:W-:Y:S02]  /*4cd0*/  FMNMX.FTZ R17, R132, R17, !PT ;  /* 0x0000001184117209 */ /* 0x000fe40007810000 */
[C---:B------:R-:W-:Y:S02]  /*4ce0*/  ISETP.GE.AND P3, PT, R10.reuse, R117, PT ;  /* 0x000000750a00720c */ /* 0x040fe40003f66270 */
[----:B------:R-:W-:Y:S02]  /*4cf0*/  ISETP.GE.AND P5, PT, R10, R116, PT ;  /* 0x000000740a00720c */ /* 0x000fe40003fa6270 */
[----:B------:R-:W-:Y:S02]  /*4d00*/  IADD3 R10, R2, 0x58, RZ ;  /* 0x00000058020a7810 */ /* 0x000fe40007ffe0ff */
[----:B------:R-:W-:Y:S02]  /*4d10*/  FSEL R21, R64, -INF , !P4 ;  /* 0xff80000040157808 */ /* 0x000fe40006000000 */
[----:B------:R-:W-:-:S02]  /*4d20*/  FMNMX.FTZ R18, R111, R18, !PT ;  /* 0x000000126f127209 */ /* 0x000fc40007810000 */
[----:B------:R-:W-:Y:S02]  /*4d30*/  FMNMX.FTZ R17, R118, R17, !PT ;  /* 0x0000001176117209 */ /* 0x000fe40007810000 */
[----:B------:R-:W-:Y:S02]  /*4d40*/  FSEL R108, R71, -INF , !P1 ;  /* 0xff800000476c7808 */ /* 0x000fe40004800000 */
[-C--:B------:R-:W-:Y:S01]  /*4d50*/  ISETP.GE.AND P6, PT, R11, R116.reuse, PT ;  /* 0x000000740b00720c */ /* 0x080fe20003fc6270 */
[----:B------:R-:W-:Y:S01]  /*4d60*/  LDSM.16.MT88.4 R68, [R164+0x6000] ;  /* 0x00600000a444783b */ /* 0x000fe20000004200 */
        /* <DEDUP_REMOVED lines=9> */
[----:B------:R-:W-:Y:S02]  /*4e00*/  IADD3 R10, R2, 0x60, RZ ;  /* 0x00000060020a7810 */ /* 0x000fe40007ffe0ff */
[----:B------:R-:W-:Y:S02]  /*4e10*/  FSEL R23, R60, -INF , !P1 ;  /* 0xff8000003c177808 */ /* 0x000fe40004800000 */
[----:B------:R-:W-:Y:S02]  /*4e20*/  FMNMX.FTZ R18, R65, R18, !PT ;  /* 0x0000001241127209 */ /* 0x000fe40007810000 */
[----:B------:R-:W-:Y:S02]  /*4e30*/  FMNMX.FTZ R17, R112, R17, !PT ;  /* 0x0000001170117209 */ /* 0x000fe40007810000 */
[----:B------:R-:W-:Y:S02]  /*4e40*/  FSEL R20, R67, -INF , !P5 ;  /* 0xff80000043147808 */ /* 0x000fe40006800000 */
[----:B------:R-:W-:-:S02]  /*4e50*/  ISETP.GE.AND P5, PT, R10, R117, PT ;  /* 0x000000750a00720c */ /* 0x000fc40003fa6270 */
[----:B------:R-:W-:Y:S02]  /*4e60*/  IADD3 R16, R2, 0x61, RZ ;  /* 0x0000006102107810 */ /* 0x000fe40007ffe0ff */
[----:B------:R-:W-:Y:S02]  /*4e70*/  FSEL R61, R61, -INF , !P6 ;  /* 0xff8000003d3d7808 */ /* 0x000fe40007000000 */
[----:B------:R-:W-:Y:S02]  /*4e80*/  FMNMX.FTZ R18, R23, R18, !PT ;  /* 0x0000001217127209 */ /* 0x000fe40007810000 */
[----:B------:R-:W-:Y:S02]  /*4e90*/  FMNMX.FTZ R17, R114, R17, !PT ;  /* 0x0000001172117209 */ /* 0x000fe40007810000 */
[----:B------:R-:W-:Y:S02]  /*4ea0*/  FSEL R62, R62, -INF , !P4 ;  /* 0xff8000003e3e7808 */ /* 0x000fe40006000000 */
        /* <DEDUP_REMOVED lines=15> */
[----:B------:R-:W-:Y:S02]  /*4fa0*/  ISETP.GE.AND P1, PT, R10, R116, PT ;  /* 0x000000740a00720c */ /* 0x000fe40003f26270 */
[----:B------:R-:W-:Y:S02]  /*4fb0*/  IADD3 R11, R2, 0x71, RZ ;  /* 0x00000071020b7810 */ /* 0x000fe40007ffe0ff */
[----:B------:R-:W-:Y:S02]  /*4fc0*/  ISETP.GE.AND P5, PT, R12, R117, PT ;  /* 0x000000750c00720c */ /* 0x000fe40003fa6270 */
[----:B------:R-:W-:-:S02]  /*4fd0*/  FSEL R39, R49, -INF , !P4 ;  /* 0xff80000031277808 */ /* 0x000fc40006000000 */
[----:B------:R-:W-:Y:S02]  /*4fe0*/  FMNMX.FTZ R18, R37, R18, !PT ;  /* 0x0000001225127209 */ /* 0x000fe40007810000 */
[----:B------:R-:W-:Y:S02]  /*4ff0*/  FSEL R22, R63, -INF , !P3 ;  /* 0xff8000003f167808 */ /* 0x000fe40005800000 */
[----:B------:R-:W-:Y:S02]  /*5000*/  FMNMX.FTZ R17, R62, R17, !PT ;  /* 0x000000113e117209 */ /* 0x000fe40007810000 */
[----:B------:R-:W-:Y:S02]  /*5010*/  IADD3 R10, R2, 0x78, RZ ;  /* 0x00000078020a7810 */ /* 0x000fe40007ffe0ff */
[----:B------:R-:W-:Y:S02]  /*5020*/  ISETP.GE.AND P4, PT, R11, R117, PT ;  /* 0x000000750b00720c */ /* 0x000fe40003f86270 */
[----:B------:R-:W-:-:S02]  /*5030*/  FSEL R31, R44, -INF , !P5 ;  /* 0xff8000002c1f7808 */ /* 0x000fc40006800000 */
[----:B------:R-:W-:Y:S02]  /*5040*/  FMNMX.FTZ R18, R39, R18, !PT ;  /* 0x0000001227127209 */ /* 0x000fe40007810000 */
[----:B------:R-:W-:Y:S02]  /*5050*/  ISETP.GE.AND P3, PT, R16, R116, PT ;  /* 0x000000741000720c */ /* 0x000fe40003f66270 */
[----:B------:R-:W-:Y:S02]  /*5060*/  FSEL R54, R54, -INF , !P1 ;  /* 0xff80000036367808 */ /* 0x000fe40004800000 */
[----:B------:R-:W-:Y:S02]  /*5070*/  FMNMX.FTZ R17, R22, R17, !PT ;  /* 0x0000001116117209 */ /* 0x000fe40007810000 */
[----:B------:R-:W-:Y:S02]  /*5080*/  ISETP.GE.AND P5, PT, R10, R117, PT ;  /* 0x000000750a00720c */ /* 0x000fe40003fa6270 */
[----:B------:R-:W-:-:S02]  /*5090*/  IADD3 R2, R2, 0x79, RZ ;  /* 0x0000007902027810 */ /* 0x000fc40007ffe0ff */
[----:B------:R-:W-:Y:S02]  /*50a0*/  FSEL R25, R45, -INF , !P4 ;  /* 0xff8000002d197808 */ /* 0x000fe40006000000 */
[----:B------:R-:W-:Y:S02]  /*50b0*/  FMNMX.FTZ R18, R31, R18, !PT ;  /* 0x000000121f127209 */ /* 0x000fe40007810000 */
[----:B------:R-:W-:Y:S02]  /*50c0*/  ISETP.GE.AND P1, PT, R15, R116, PT ;  /* 0x000000740f00720c */ /* 0x000fe40003f26270 */
[----:B------:R-:W-:Y:S02]  /*50d0*/  FSEL R38, R55, -INF , !P3 ;  /* 0xff80000037267808 */ /* 0x000fe40005800000 */
[----:B------:R-:W-:Y:S02]  /*50e0*/  FMNMX.FTZ R17, R54, R17, !PT ;  /* 0x0000001136117209 */ /* 0x000fe40007810000 */
[----:B------:R-:W-:-:S02]  /*50f0*/  FSEL R27, R40, -INF , !P5 ;  /* 0xff800000281b7808 */ /* 0x000fc40006800000 */
[----:B------:R-:W-:Y:S02]  /*5100*/  ISETP.GE.AND P4, PT, R2, R117, PT ;  /* 0x000000750200720c */ /* 0x000fe40003f86270 */
[----:B------:R-:W-:Y:S02]  /*5110*/  FMNMX.FTZ R18, R25, R18, !PT ;  /* 0x0000001219127209 */ /* 0x000fe40007810000 */
[----:B------:R-:W-:Y:S02]  /*5120*/  ISETP.GE.AND P3, PT, R14, R116, PT ;  /* 0x000000740e00720c */ /* 0x000fe40003f66270 */
        /* <DEDUP_REMOVED lines=23> */
[----:B------:R-:W2:Y:S04]  /*52a0*/  SHFL.BFLY PT, R2, R15, 0x1, 0x1f ;  /* 0x0c201f000f027f89 */ /* 0x000ea800000e0000 */
[----:B------:R-:W-:Y:S01]  /*52b0*/  LDSM.16.MT88.4 R16, [R164+0x6800] ;  /* 0x00680000a410783b */ /* 0x000fe20000004200 */
        /* <DEDUP_REMOVED lines=12> */
[----:B------:R-:W-:Y:S01]  /*5380*/  LDSM.16.MT88.4 R12, [R162+0x6800] ;  /* 0x00680000a20c783b */ /* 0x000fe20000004200 */
[----:B-1----:R-:W-:Y:S01]  /*5390*/  FMNMX.FTZ R0, R11, R10, !PT ;  /* 0x0000000a0b007209 */ /* 0x002fe20007810000 */
[----:B------:R-:W-:-:S02]  /*53a0*/  FFMA.FTZ R41, R83, c[0x0][0x23c], -R34 ;  /* 0x00008f0053297a23 */ /* 0x000fc40000010822 */
[--C-:B------:R-:W-:Y:S01]  /*53b0*/  FFMA.FTZ R4, R77, c[0x0][0x23c], -R34.reuse ;  /* 0x00008f004d047a23 */ /* 0x100fe20000010822 */
[C---:B------:R-:W-:Y:S01]  /*53c0*/  FSETP.NEU.FTZ.AND P1, PT, R0.reuse, -INF , PT ;  /* 0xff8000000000780b */ /* 0x040fe20003f3d000 */
[----:B------:R-:W-:Y:S01]  /*53d0*/  FMUL.FTZ R7, R0, c[0x0][0x23c] ;  /* 0x00008f0000077a20 */ /* 0x000fe20000410000 */
[----:B------:R-:W1:Y:S01]  /*53e0*/  MUFU.EX2 R57, R57 ;  /* 0x0000003900397308 */ /* 0x000e620000000800 */
[--C-:B------:R-:W-:Y:S02]  /*53f0*/  FFMA.FTZ R79, R79, c[0x0][0x23c], -R34.reuse ;  /* 0x00008f004f4f7a23 */ /* 0x100fe40000010822 */
[--C-:B------:R-:W-:Y:S01]  /*5400*/  FFMA.FTZ R53, R131, c[0x0][0x23c], -R34.reuse ;  /* 0x00008f0083357a23 */ /* 0x100fe20000010822 */
[----:B------:R-:W-:Y:S01]  /*5410*/  FSEL R7, R7, RZ, P1 ;  /* 0x000000ff07077208 */ /* 0x000fe20000800000 */
[--C-:B------:R-:W-:Y:S01]  /*5420*/  FFMA.FTZ R52, R133, c[0x0][0x23c], -R34.reuse ;  /* 0x00008f0085347a23 */ /* 0x100fe20000010822 */
[C---:B------:R-:W-:Y:S01]  /*5430*/  LEA R190, P1, R124.reuse, c[0x0][0x168], 0x1 ;  /* 0x00005a007cbe7a11 */ /* 0x040fe200078208ff */
[----:B------:R-:W-:Y:S01]  /*5440*/  FFMA.FTZ R49, R135, c[0x0][0x23c], -R34 ;  /* 0x00008f0087317a23 */ /* 0x000fe20000010822 */
[----:B------:R-:W-:Y:S01]  /*5450*/  MUFU.EX2 R58, R58 ;  /* 0x0000003a003a7308 */ /* 0x000fe20000000800 */
[----:B------:R-:W-:Y:S01]  /*5460*/  FFMA.FTZ R64, R9, c[0x0][0x23c], -R7 ;  /* 0x00008f0009407a23 */ /* 0x000fe20000010807 */
[----:B------:R-:W-:Y:S01]  /*5470*/  LEA.HI.X R191, R124, c[0x0][0x16c], R123, 0x1, P1 ;  /* 0x00005b007cbf7a11 */ /* 0x000fe200008f0c7b */
[----:B------:R-:W-:-:S02]  /*5480*/  FFMA.FTZ R63, R8, c[0x0][0x23c], -R7 ;  /* 0x00008f00083f7a23 */ /* 0x000fc40000010807 */
[--C-:B------:R-:W-:Y:S01]  /*5490*/  FFMA.FTZ R59, R82, c[0x0][0x23c], -R7.reuse ;  /* 0x00008f00523b7a23 */ /* 0x100fe20000010807 */
[----:B------:R-:W-:Y:S01]  /*54a0*/  LDSM.16.MT88.4 R8, [R160+0x6000] ;  /* 0x00600000a008783b */ /* 0x000fe20000004200 */
[--C-:B------:R-:W-:Y:S01]  /*54b0*/  FFMA.FTZ R46, R80, c[0x0][0x23c], -R7.reuse ;  /* 0x00008f00502e7a23 */ /* 0x100fe20000010807 */
[----:B------:R-:W2:Y:S01]  /*54c0*/  MUFU.EX2 R45, R45 ;  /* 0x0000002d002d7308 */ /* 0x000ea20000000800 */
[----:B-1----:R-:W-:Y:S01]  /*54d0*/  F2FP.PACK_AB R84, R57, R60 ;  /* 0x0000003c3954723e */ /* 0x002fe200000000ff */
[----:B------:R-:W1:Y:S01]  /*54e0*/  LDSM.16.MT88.4 R80, [R161+0x6000] ;  /* 0x00600000a150783b */ /* 0x000e620000004200 */
[--C-:B------:R-:W-:Y:S02]  /*54f0*/  FFMA.FTZ R44, R78, c[0x0][0x23c], -R7.reuse ;  /* 0x00008f004e2c7a23 */ /* 0x100fe40000010807 */
[--C-:B------:R-:W-:Y:S02]  /*5500*/  FFMA.FTZ R43, R76, c[0x0][0x23c], -R7.reuse ;  /* 0x00008f004c2b7a23 */ /* 0x100fe40000010807 */
[--C-:B------:R-:W-:Y:S01]  /*5510*/  FFMA.FTZ R30, R30, c[0x0][0x23c], -R7.reuse ;  /* 0x00008f001e1e7a23 */ /* 0x100fe20000010807 */
[----:B------:R-:W-:Y:S01]  /*5520*/  MUFU.EX2 R64, R64 ;  /* 0x0000004000407308 */ /* 0x000fe20000000800 */
[----:B------:R-:W-:-:S02]  /*5530*/  FFMA.FTZ R3, R56, c[0x0][0x23c], -R7 ;  /* 0x00008f0038037a23 */ /* 0x000fc40000010807 */
[--C-:B------:R-:W-:Y:S02]  /*5540*/  FFMA.FTZ R56, R119, c[0x0][0x23c], -R34.reuse ;  /* 0x00008f0077387a23 */ /* 0x100fe40000010822 */
[--C-:B------:R-:W-:Y:S02]  /*5550*/  FFMA.FTZ R51, R104, c[0x0][0x23c], -R7.reuse ;  /* 0x00008f0068337a23 */ /* 0x100fe40000010807 */
[--C-:B------:R-:W-:Y:S01]  /*5560*/  FFMA.FTZ R50, R106, c[0x0][0x23c], -R7.reuse ;  /* 0x00008f006a327a23 */ /* 0x100fe20000010807 */
[----:B------:R-:W3:Y:S01]  /*5570*/  MUFU.EX2 R63, R63 ;  /* 0x0000003f003f7308 */ /* 0x000ee20000000800 */
[----:B--2---:R-:W-:Y:S01]  /*5580*/  F2FP.PACK_AB R86, R45, R58 ;  /* 0x0000003a2d56723e */ /* 0x004fe200000000ff */
[--C-:B------:R-:W-:Y:S02]  /*5590*/  FFMA.FTZ R48, R134, c[0x0][0x23c], -R7.reuse ;  /* 0x00008f0086307a23 */ /* 0x100fe40000010807 */
[----:B------:R-:W-:Y:S02]  /*55a0*/  FFMA.FTZ R47, R102, c[0x0][0x23c], -R7 ;  /* 0x00008f00662f7a23 */ /* 0x000fe40000010807 */
[----:B------:R-:W-:-:S02]  /*55b0*/  FFMA.FTZ R106, R101, c[0x0][0x23c], -R34 ;  /* 0x00008f00656a7a23 */ /* 0x000fc40000010822 */
[----:B------:R-:W-:Y:S01]  /*55c0*/  MUFU.EX2 R59, R59 ;  /* 0x0000003b003b7308 */ /* 0x000fe20000000800 */
[--C-:B------:R-:W-:Y:S02]  /*55d0*/  FFMA.FTZ R104, R100, c[0x0][0x23c], -R7.reuse ;  /* 0x00008f0064687a23 */ /* 0x100fe40000010807 */
[--C-:B------:R-:W-:Y:S02]  /*55e0*/  FFMA.FTZ R103, R103, c[0x0][0x23c], -R34.reuse ;  /* 0x00008f0067677a23 */ /* 0x100fe40000010822 */
[--C-:B------:R-:W-:Y:S02]  /*55f0*/  FFMA.FTZ R102, R113, c[0x0][0x23c], -R34.reuse ;  /* 0x00008f0071667a23 */ /* 0x100fe40000010822 */
[----:B------:R-:W-:Y:S01]  /*5600*/  FFMA.FTZ R67, R115, c[0x0][0x23c], -R34 ;  /* 0x00008f0073437a23 */ /* 0x000fe20000010822 */
[----:B------:R-:W2:Y:S01]  /*5610*/  MUFU.EX2 R46, R46 ;  /* 0x0000002e002e7308 */ /* 0x000ea20000000800 */
[----:B---3--:R-:W-:Y:S01]  /*5620*/  F2FP.PACK_AB R85, R63, R64 ;  /* 0x000000403f55723e */ /* 0x008fe200000000ff */
        /* <DEDUP_REMOVED lines=13> */
[C---:B------:R-:W-:Y:S01]  /*5700*/  HMMA.16816.F32 R72, R84.reuse, R92, RZ ;  /* 0x0000005c5448723c */ /* 0x040fe200000018ff */
[--C-:B------:R-:W-:Y:S01]  /*5710*/  FFMA.FTZ R107, R108, c[0x0][0x23c], -R7.reuse ;  /* 0x00008f006c6b7a23 */ /* 0x100fe20000010807 */
[----:B------:R1:W-:Y:S01]  /*5720*/  MUFU.EX2 R5, R79 ;  /* 0x0000004f00057308 */ /* 0x0003e20000000800 */
        /* <DEDUP_REMOVED lines=10> */
[----:B------:R-:W-:Y:S01]  /*57d0*/  FFMA.FTZ R61, R22, c[0x0][0x23c], -R7 ;  /* 0x00008f00163d7a23 */ /* 0x000fe20000010807 */
[----:B------:R-:W-:Y:S01]  /*57e0*/  MUFU.EX2 R44, R44 ;  /* 0x0000002c002c7308 */ /* 0x000fe20000000800 */
[----:B------:R-:W-:Y:S01]  /*57f0*/  LDSM.16.MT88.4 R20, [R162+0x8800] ;  /* 0x00880000a214783b */ /* 0x000fe20000004200 */
[----:B------:R-:W-:Y:S02]  /*5800*/  FADD.FTZ R57, R60, R57 ;  /* 0x000000393c397221 */ /* 0x000fe40000010000 */
[----:B------:R-:W-:Y:S02]  /*5810*/  FFMA.FTZ R60, R35, c[0x0][0x23c], -R34 ;  /* 0x00008f00233c7a23 */ /* 0x000fe40000010822 */
[----:B-1----:R-:W-:Y:S01]  /*5820*/  HMMA.16816.F32 R76, R84, R80, RZ ;  /* 0x00000050544c723c */ /* 0x002fe200000018ff */
[--C-:B------:R-:W-:Y:S01]  /*5830*/  FFMA.FTZ R35, R54, c[0x0][0x23c], -R7.reuse ;  /* 0x00008f0036237a23 */ /* 0x100fe20000010807 */
[----:B------:R-:W1:Y:S01]  /*5840*/  MUFU.EX2 R43, R43 ;  /* 0x0000002b002b7308 */ /* 0x000e620000000800 */
[----:B------:R-:W-:-:S02]  /*5850*/  FFMA.FTZ R38, R38, c[0x0][0x23c], -R7 ;  /* 0x00008f0026267a23 */ /* 0x000fc40000010807 */
[--C-:B------:R-:W-:Y:S02]  /*5860*/  FFMA.FTZ R36, R36, c[0x0][0x23c], -R7.reuse ;  /* 0x00008f0024247a23 */ /* 0x100fe40000010807 */
[----:B------:R-:W-:Y:S01]  /*5870*/  FFMA.FTZ R25, R25, c[0x0][0x23c], -R34 ;  /* 0x00008f0019197a23 */ /* 0x000fe20000010822 */
[----:B------:R-:W-:Y:S01]  /*5880*/  HMMA.16816.F32 R68, R84, R70, RZ ;  /* 0x000000465444723c */ /* 0x000fe200000018ff */
[--C-:B------:R-:W-:Y:S01]  /*5890*/  FFMA.FTZ R26, R26, c[0x0][0x23c], -R7.reuse ;  /* 0x00008f001a1a7a23 */ /* 0x100fe20000010807 */
[----:B------:R-:W-:Y:S01]  /*58a0*/  MUFU.EX2 R30, R30 ;  /* 0x0000001e001e7308 */ /* 0x000fe20000000800 */
[----:B------:R-:W-:-:S05]  /*58b0*/  FFMA.FTZ R28, R28, c[0x0][0x23c], -R7 ;  /* 0x00008f001c1c7a23 */ /* 0x000fca0000010807 */
[C---:B------:R-:W-:Y:S02]  /*58c0*/  HMMA.16816.F32 R80, R84.reuse, R82, RZ ;  /* 0x000000525450723c */ /* 0x040fe400000018ff */
[----:B------:R-:W3:Y:S06]  /*58d0*/  MUFU.EX2 R3, R3 ;  /* 0x0000000300037308 */ /* 0x000eec0000000800 */
[C---:B------:R-:W-:Y:S02]  /*58e0*/  HMMA.16816.F32 R88, R84.reuse, R8, RZ ;  /* 0x000000085458723c */ /* 0x040fe400000018ff */
[----:B------:R-:W-:Y:S05]  /*58f0*/  MUFU.EX2 R56, R56 ;  /* 0x0000003800387308 */ /* 0x000fea0000000800 */
[----:B--2---:R-:W-:Y:S01]  /*5900*/  F2FP.PACK_AB R8, R41, R42 ;  /* 0x0000002a2908723e */ /* 0x004fe200000000ff */
[----:B------:R-:W-:Y:S01]  /*5910*/  HMMA.16816.F32 R84, R84, R10, RZ ;  /* 0x0000000a5454723c */ /* 0x000fe200000018ff */
[----:B-1----:R-:W-:Y:S01]  /*5920*/  F2FP.PACK_AB R9, R43, R44 ;  /* 0x0000002c2b09723e */ /* 0x002fe200000000ff */
[----:B------:R-:W1:Y:S05]  /*5930*/  MUFU.EX2 R53, R53 ;  /* 0x0000003500357308 */ /* 0x000e6a0000000800 */
[----:B------:R-:W-:-:S02]  /*5940*/  F2FP.PACK_AB R10, R4, R5 ;  /* 0x00000005040a723e */ /* 0x000fc400000000ff */
[----:B---3--:R-:W-:Y:S01]  /*5950*/  F2FP.PACK_AB R11, R3, R30 ;  /* 0x0000001e030b723e */ /* 0x008fe200000000ff */
[----:B------:R-:W-:Y:S06]  /*5960*/  MUFU.EX2 R52, R52 ;  /* 0x0000003400347308 */ /* 0x000fec0000000800 */
[C---:B------:R-:W-:Y:S02]  /*5970*/  HMMA.16816.F32 R72, R8.reuse, R12, R72 ;  /* 0x0000000c0848723c */ /* 0x040fe40000001848 */
[----:B------:R-:W2:Y:S06]  /*5980*/  MUFU.EX2 R49, R49 ;  /* 0x0000003100317308 */ /* 0x000eac0000000800 */
[C---:B------:R-:W-:Y:S01]  /*5990*/  HMMA.16816.F32 R92, R8.reuse, R14, R92 ;  /* 0x0000000e085c723c */ /* 0x040fe2000000185c */
[----:B------:R-:W3:Y:S01]  /*59a0*/  LDSM.16.MT88.4 R12, [R160+0x6800] ;  /* 0x00680000a00c783b */ /* 0x000ee20000004200 */
[----:B------:R-:W-:Y:S06]  /*59b0*/  MUFU.EX2 R51, R51 ;  /* 0x0000003300337308 */ /* 0x000fec0000000800 */
[C---:B------:R-:W-:Y:S02]  /*59c0*/  HMMA.16816.F32 R96, R8.reuse, R16, R96 ;  /* 0x000000100860723c */ /* 0x040fe40000001860 */
[----:B------:R-:W4:Y:S06]  /*59d0*/  MUFU.EX2 R50, R50 ;  /* 0x0000003200327308 */ /* 0x000f2c0000000800 */
[C---:B------:R-:W-:Y:S01]  /*59e0*/  HMMA.16816.F32 R68, R8.reuse, R18, R68 ;  /* 0x000000120844723c */ /* 0x040fe20000001844 */
[----:B------:R-:W5:Y:S01]  /*59f0*/  LDSM.16.MT88.4 R16, [R161+0x6800] ;  /* 0x00680000a110783b */ /* 0x000f620000004200 */
[----:B------:R-:W-:Y:S08]  /*5a00*/  MUFU.EX2 R48, R48 ;  /* 0x0000003000307308 */ /* 0x000ff00000000800 */
[----:B------:R-:W1:Y:S08]  /*5a10*/  MUFU.EX2 R47, R47 ;  /* 0x0000002f002f7308 */ /* 0x000e700000000800 */
[----:B------:R-:W-:Y:S01]  /*5a20*/  MUFU.EX2 R106, R106 ;  /* 0x0000006a006a7308 */ /* 0x000fe20000000800 */
[C---:B---3--:R-:W-:Y:S07]  /*5a30*/  HMMA.16816.F32 R88, R8.reuse, R12, R88 ;  /* 0x0000000c0858723c */ /* 0x048fee0000001858 */
[----:B------:R-:W3:Y:S01]  /*5a40*/  MUFU.EX2 R103, R103 ;  /* 0x0000006700677308 */ /* 0x000ee20000000800 */
[C---:B------:R-:W-:Y:S01]  /*5a50*/  HMMA.16816.F32 R84, R8.reuse, R14, R84 ;  /* 0x0000000e0854723c */ /* 0x040fe20000001854 */
[----:B------:R-:W3:Y:S06]  /*5a60*/  LDSM.16.MT88.4 R12, [R162+0x7000] ;  /* 0x00700000a20c783b */ /* 0x000eec0000004200 */
[----:B------:R-:W-:Y:S01]  /*5a70*/  MUFU.EX2 R102, R102 ;  /* 0x0000006600667308 */ /* 0x000fe20000000800 */
[C---:B-----5:R-:W-:Y:S07]  /*5a80*/  HMMA.16816.F32 R76, R8.reuse, R16, R76 ;  /* 0x00000010084c723c */ /* 0x060fee000000184c */
[----:B------:R-:W5:Y:S01]  /*5a90*/  MUFU.EX2 R67, R67 ;  /* 0x0000004300437308 */ /* 0x000f620000000800 */
[----:B------:R-:W-:Y:S01]  /*5aa0*/  HMMA.16816.F32 R80, R8, R18, R80 ;  /* 0x000000120850723c */ /* 0x000fe20000001850 */
[----:B------:R-:W5:Y:S06]  /*5ab0*/  LDSM.16.MT88.4 R16, [R164+0x7000] ;  /* 0x00700000a410783b */ /* 0x000f6c0000004200 */
[----:B------:R-:W-:Y:S01]  /*5ac0*/  MUFU.EX2 R104, R104 ;  /* 0x0000006800687308 */ /* 0x000fe20000000800 */
[----:B-1----:R-:W-:-:S02]  /*5ad0*/  F2FP.PACK_AB R8, R53, R56 ;  /* 0x000000383508723e */ /* 0x002fc400000000ff */
[----:B--2---:R-:W-:-:S05]  /*5ae0*/  F2FP.PACK_AB R10, R49, R52 ;  /* 0x00000034310a723e */ /* 0x004fca00000000ff */
[----:B------:R-:W1:Y:S01]  /*5af0*/  MUFU.EX2 R101, R101 ;  /* 0x0000006500657308 */ /* 0x000e620000000800 */
[----:B----4-:R-:W-:Y:S02]  /*5b00*/  F2FP.PACK_AB R9, R50, R51 ;  /* 0x000000333209723e */ /* 0x010fe400000000ff */
        /* <DEDUP_REMOVED lines=8> */
[----:B------:R-:W4:Y:S02]  /*5b90*/  MUFU.EX2 R130, R130 ;  /* 0x0000008200827308 */ /* 0x000f240000000800 */
[C---:B------:R-:W-:Y:S01]  /*5ba0*/  HMMA.16816.F32 R68, R8.reuse, R18, R68 ;  /* 0x000000120844723c */ /* 0x040fe20000001844 */
[----:B------:R-:W5:Y:S05]  /*5bb0*/  LDSM.16.MT88.4 R16, [R161+0x7000] ;  /* 0x00700000a110783b */ /* 0x000f6a0000004200 */
        /* <DEDUP_REMOVED lines=11> */
[----:B------:R-:W4:Y:S06]  /*5c70*/  LDSM.16.MT88.4 R16, [R164+0x7800] ;  /* 0x00780000a410783b */ /* 0x000f2c0000004200 */
[----:B------:R-:W-:Y:S01]  /*5c80*/  MUFU.EX2 R111, R111 ;  /* 0x0000006f006f7308 */ /* 0x000fe20000000800 */
[----:B------:R-:W-:-:S02]  /*5c90*/  F2FP.PACK_AB R8, R103, R106 ;  /* 0x0000006a6708723e */ /* 0x000fc400000000ff */
[----:B------:R-:W-:-:S05]  /*5ca0*/  F2FP.PACK_AB R10, R67, R102 ;  /* 0x00000066430a723e */ /* 0x000fca00000000ff */
[----:B------:R-:W-:Y:S01]  /*5cb0*/  MUFU.EX2 R112, R112 ;  /* 0x0000007000707308 */ /* 0x000fe20000000800 */
[----:B-1----:R-:W-:Y:S02]  /*5cc0*/  F2FP.PACK_AB R9, R101, R104 ;  /* 0x000000686509723e */ /* 0x002fe400000000ff */
[----:B--2---:R-:W-:-:S05]  /*5cd0*/  F2FP.PACK_AB R11, R55, R100 ;  /* 0x00000064370b723e */ /* 0x004fca00000000ff */
[----:B------:R-:W-:Y:S02]  /*5ce0*/  MUFU.EX2 R65, R65 ;  /* 0x0000004100417308 */ /* 0x000fe40000000800 */
[C---:B---3--:R-:W-:Y:S06]  /*5cf0*/  HMMA.16816.F32 R72, R8.reuse, R12, R72 ;  /* 0x0000000c0848723c */ /* 0x048fec0000001848 */
[----:B------:R-:W1:Y:S02]  /*5d00*/  MUFU.EX2 R108, R108 ;  /* 0x0000006c006c7308 */ /* 0x000e640000000800 */
[C---:B------:R-:W-:Y:S01]  /*5d10*/  HMMA.16816.F32 R92, R8.reuse, R14, R92 ;  /* 0x0000000e085c723c */ /* 0x040fe2000000185c */
[----:B------:R-:W2:Y:S05]  /*5d20*/  LDSM.16.MT88.4 R12, [R160+0x7800] ;  /* 0x00780000a00c783b */ /* 0x000eaa0000004200 */
[----:B------:R-:W-:Y:S02]  /*5d30*/  MUFU.EX2 R115, R115 ;  /* 0x0000007300737308 */ /* 0x000fe40000000800 */
[C---:B----4-:R-:W-:Y:S06]  /*5d40*/  HMMA.16816.F32 R96, R8.reuse, R16, R96 ;  /* 0x000000100860723c */ /* 0x050fec0000001860 */
[----:B------:R-:W3:Y:S02]  /*5d50*/  MUFU.EX2 R66, R66 ;  /* 0x0000004200427308 */ /* 0x000ee40000000800 */
[C---:B------:R-:W-:Y:S01]  /*5d60*/  HMMA.16816.F32 R68, R8.reuse, R18, R68 ;  /* 0x000000120844723c */ /* 0x040fe20000001844 */
[----:B------:R-:W4:Y:S05]  /*5d70*/  LDSM.16.MT88.4 R16, [R161+0x7800] ;  /* 0x00780000a110783b */ /* 0x000f2a0000004200 */
[----:B------:R-:W-:Y:S08]  /*5d80*/  MUFU.EX2 R62, R62 ;  /* 0x0000003e003e7308 */ /* 0x000ff00000000800 */
[----:B------:R-:W1:Y:S08]  /*5d90*/  MUFU.EX2 R61, R61 ;  /* 0x0000003d003d7308 */ /* 0x000e700000000800 */
[----:B------:R-:W-:Y:S01]  /*5da0*/  MUFU.EX2 R60, R60 ;  /* 0x0000003c003c7308 */ /* 0x000fe20000000800 */
[C---:B--2---:R-:W-:Y:S07]  /*5db0*/  HMMA.16816.F32 R88, R8.reuse, R12, R88 ;  /* 0x0000000c0858723c */ /* 0x044fee0000001858 */
[----:B------:R-:W-:Y:S01]  /*5dc0*/  MUFU.EX2 R35, R35 ;  /* 0x0000002300237308 */ /* 0x000fe20000000800 */
[C---:B------:R-:W-:Y:S01]  /*5dd0*/  HMMA.16816.F32 R84, R8.reuse, R14, R84 ;  /* 0x0000000e0854723c */ /* 0x040fe20000001854 */
[----:B------:R-:W2:Y:S06]  /*5de0*/  LDSM.16.MT88.4 R12, [R162+0x8000] ;  /* 0x00800000a20c783b */ /* 0x000eac0000004200 */
[----:B------:R-:W-:Y:S01]  /*5df0*/  MUFU.EX2 R38, R38 ;  /* 0x0000002600267308 */ /* 0x000fe20000000800 */
[C---:B----4-:R-:W-:Y:S07]  /*5e00*/  HMMA.16816.F32 R76, R8.reuse, R16, R76 ;  /* 0x00000010084c723c */ /* 0x050fee000000184c */
[----:B------:R-:W-:Y:S01]  /*5e10*/  MUFU.EX2 R36, R36 ;  /* 0x0000002400247308 */ /* 0x000fe20000000800 */
[----:B------:R-:W-:Y:S01]  /*5e20*/  HMMA.16816.F32 R80, R8, R18, R80 ;  /* 0x000000120850723c */ /* 0x000fe20000001850 */
[----:B------:R-:W4:Y:S06]  /*5e30*/  LDSM.16.MT88.4 R16, [R164+0x8000] ;  /* 0x00800000a410783b */ /* 0x000f2c0000004200 */
[----:B------:R-:W-:Y:S01]  /*5e40*/  MUFU.EX2 R25, R25 ;  /* 0x0000001900197308 */ /* 0x000fe20000000800 */
[----:B------:R-:W-:-:S02]  /*5e50*/  F2FP.PACK_AB R8, R130, R113 ;  /* 0x000000718208723e */ /* 0x000fc400000000ff */
[----:B------:R-:W-:-:S05]  /*5e60*/  F2FP.PACK_AB R10, R118, R105 ;  /* 0x00000069760a723e */ /* 0x000fca00000000ff */
[----:B------:R-:W-:Y:S01]  /*5e70*/  MUFU.EX2 R26, R26 ;  /* 0x0000001a001a7308 */ /* 0x000fe20000000800 */
[----:B------:R-:W-:Y:S02]  /*5e80*/  F2FP.PACK_AB R9, R109, R132 ;  /* 0x000000846d09723e */ /* 0x000fe400000000ff */
[----:B-----5:R-:W-:-:S05]  /*5e90*/  F2FP.PACK_AB R11, R107, R110 ;  /* 0x0000006e6b0b723e */ /* 0x020fca00000000ff */
[----:B------:R-:W-:Y:S02]  /*5ea0*/  MUFU.EX2 R28, R28 ;  /* 0x0000001c001c7308 */ /* 0x000fe40000000800 */
[C---:B--2---:R-:W-:Y:S08]  /*5eb0*/  HMMA.16816.F32 R72, R8.reuse, R12, R72 ;  /* 0x0000000c0848723c */ /* 0x044ff00000001848 */
[C---:B------:R-:W-:Y:S01]  /*5ec0*/  HMMA.16816.F32 R92, R8.reuse, R14, R92 ;  /* 0x0000000e085c723c */ /* 0x040fe2000000185c */
[----:B------:R-:W2:Y:S07]  /*5ed0*/  LDSM.16.MT88.4 R12, [R160+0x8000] ;  /* 0x00800000a00c783b */ /* 0x000eae0000004200 */
[C---:B----4-:R-:W-:Y:S08]  /*5ee0*/  HMMA.16816.F32 R96, R8.reuse, R16, R96 ;  /* 0x000000100860723c */ /* 0x050ff00000001860 */
[C---:B------:R-:W-:Y:S01]  /*5ef0*/  HMMA.16816.F32 R68, R8.reuse, R18, R68 ;  /* 0x000000120844723c */ /* 0x040fe20000001844 */
[----:B------:R-:W4:Y:S07]  /*5f00*/  LDSM.16.MT88.4 R16, [R161+0x8000] ;  /* 0x00800000a110783b */ /* 0x000f2e0000004200 */
[C---:B--2---:R-:W-:Y:S08]  /*5f10*/  HMMA.16816.F32 R88, R8.reuse, R12, R88 ;  /* 0x0000000c0858723c */ /* 0x044ff00000001858 */
[C---:B------:R-:W-:Y:S01]  /*5f20*/  HMMA.16816.F32 R84, R8.reuse, R14, R84 ;  /* 0x0000000e0854723c */ /* 0x040fe20000001854 */
[----:B------:R-:W2:Y:S07]  /*5f30*/  LDSM.16.MT88.4 R12, [R164+0x8800] ;  /* 0x00880000a40c783b */ /* 0x000eae0000004200 */
[C---:B----4-:R-:W-:Y:S08]  /*5f40*/  HMMA.16816.F32 R76, R8.reuse, R16, R76 ;  /* 0x00000010084c723c */ /* 0x050ff0000000184c */
[----:B------:R-:W-:Y:S01]  /*5f50*/  HMMA.16816.F32 R80, R8, R18, R80 ;  /* 0x000000120850723c */ /* 0x000fe20000001850 */
[----:B------:R-:W4:Y:S06]  /*5f60*/  LDSM.16.MT88.4 R16, [R161+0x8800] ;  /* 0x00880000a110783b */ /* 0x000f2c0000004200 */
[----:B------:R-:W-:Y:S01]  /*5f70*/  FADD.FTZ R8, R64, R63 ;  /* 0x0000003f40087221 */ /* 0x000fe20000010000 */
[----:B-1----:R-:W-:Y:S01]  /*5f80*/  F2FP.PACK_AB R10, R108, R65 ;  /* 0x000000416c0a723e */ /* 0x002fe200000000ff */
[----:B------:R-:W-:Y:S01]  /*5f90*/  FADD.FTZ R64, R58, R57 ;  /* 0x000000393a407221 */ /* 0x000fe20000010000 */
[----:B---3--:R-:W-:Y:S01]  /*5fa0*/  F2FP.PACK_AB R9, R66, R115 ;  /* 0x000000734209723e */ /* 0x008fe200000000ff */
[----:B------:R-:W-:Y:S01]  /*5fb0*/  FADD.FTZ R59, R59, R8 ;  /* 0x000000083b3b7221 */ /* 0x000fe20000010000 */
[----:B------:R-:W-:Y:S01]  /*5fc0*/  F2FP.PACK_AB R8, R112, R111 ;  /* 0x0000006f7008723e */ /* 0x000fe200000000ff */
[--C-:B------:R-:W-:Y:S01]  /*5fd0*/  FFMA.FTZ R57, R33, c[0x0][0x23c], -R34.reuse ;  /* 0x00008f0021397a23 */ /* 0x100fe20000010822 */
[----:B------:R-:W-:Y:S01]  /*5fe0*/  F2FP.PACK_AB R11, R61, R62 ;  /* 0x0000003e3d0b723e */ /* 0x000fe200000000ff */
[----:B------:R-:W-:-:S02]  /*5ff0*/  FFMA.FTZ R33, R37, c[0x0][0x23c], -R34 ;  /* 0x00008f0025217a23 */ /* 0x000fc40000010822 */
[----:B------:R-:W-:Y:S02]  /*6000*/  FFMA.FTZ R58, R39, c[0x0][0x23c], -R34 ;  /* 0x00008f00273a7a23 */ /* 0x000fe40000010822 */
[----:B------:R-:W-:Y:S01]  /*6010*/  FFMA.FTZ R37, R40, c[0x0][0x23c], -R7 ;  /* 0x00008f0028257a23 */ /* 0x000fe20000010807 */
[----:B------:R-:W-:Y:S01]  /*6020*/  MUFU.EX2 R57, R57 ;  /* 0x0000003900397308 */ /* 0x000fe20000000800 */
[----:B------:R-:W-:Y:S01]  /*6030*/  FADD.FTZ R45, R45, R64 ;  /* 0x000000402d2d7221 */ /* 0x000fe20000010000 */
[C---:B------:R-:W-:Y:S01]  /*6040*/  HMMA.16816.F32 R72, R8.reuse, R20, R72 ;  /* 0x000000140848723c */ /* 0x040fe20000001848 */
[--C-:B------:R-:W-:Y:S02]  /*6050*/  FFMA.FTZ R40, R29, c[0x0][0x23c], -R34.reuse ;  /* 0x00008f001d287a23 */ /* 0x100fe40000010822 */
[----:B------:R-:W-:Y:S02]  /*6060*/  FADD.FTZ R59, R46, R59 ;  /* 0x0000003b2e3b7221 */ /* 0x000fe40000010000 */
[--C-:B------:R-:W-:Y:S01]  /*6070*/  FFMA.FTZ R39, R31, c[0x0][0x23c], -R34.reuse ;  /* 0x00008f001f277a23 */ /* 0x100fe20000010822 */
[----:B------:R-:W-:Y:S01]  /*6080*/  MUFU.EX2 R33, R33 ;  /* 0x0000002100217308 */ /* 0x000fe20000000800 */
[----:B------:R-:W-:Y:S01]  /*6090*/  FADD.FTZ R44, R44, R59 ;  /* 0x0000003b2c2c7221 */ /* 0x000fe20000010000 */
[----:B--2---:R-:W-:Y:S01]  /*60a0*/  HMMA.16816.F32 R96, R8, R12, R96 ;  /* 0x0000000c0860723c */ /* 0x004fe20000001860 */
[----:B------:R-:W-:-:S02]  /*60b0*/  FFMA.FTZ R31, R27, c[0x0][0x23c], -R34 ;  /* 0x00008f001b1f7a23 */ /* 0x000fc40000010822 */
[----:B------:R-:W-:Y:S02]  /*60c0*/  FADD.FTZ R43, R43, R44 ;  /* 0x0000002c2b2b7221 */ /* 0x000fe40000010000 */
[----:B------:R-:W-:Y:S01]  /*60d0*/  FFMA.FTZ R27, R32, c[0x0][0x23c], -R7 ;  /* 0x00008f00201b7a23 */ /* 0x000fe20000010807 */
[----:B------:R-:W1:Y:S01]  /*60e0*/  MUFU.EX2 R58, R58 ;  /* 0x0000003a003a7308 */ /* 0x000e620000000800 */
[----:B------:R-:W-:Y:S01]  /*60f0*/  FADD.FTZ R30, R30, R43 ;  /* 0x0000002b1e1e7221 */ /* 0x000fe20000010000 */
[C---:B------:R-:W-:Y:S01]  /*6100*/  HMMA.16816.F32 R68, R8.reuse, R14, R68 ;  /* 0x0000000e0844723c */ /* 0x040fe20000001844 */
[----:B------:R-:W2:Y:S01]  /*6110*/  LDSM.16.MT88.4 R12, [R160+0x8800] ;  /* 0x00880000a00c783b */ /* 0x000ea20000004200 */
[----:B------:R-:W-:Y:S02]  /*6120*/  FFMA.FTZ R7, R24, c[0x0][0x23c], -R7 ;  /* 0x00008f0018077a23 */ /* 0x000fe40000010807 */
[----:B------:R-:W-:Y:S02]  /*6130*/  FADD.FTZ R30, R3, R30 ;  /* 0x0000001e031e7221 */ /* 0x000fe40000010000 */
[----:B------:R-:W3:Y:S02]  /*6140*/  MUFU.EX2 R37, R37 ;  /* 0x0000002500257308 */ /* 0x000ee40000000800 */
[C---:B----4-:R-:W-:Y:S06]  /*6150*/  HMMA.16816.F32 R76, R8.reuse, R16, R76 ;  /* 0x00000010084c723c */ /* 0x050fec000000184c */
[----:B------:R-:W4:Y:S02]  /*6160*/  MUFU.EX2 R34, R39 ;  /* 0x0000002700227308 */ /* 0x000f240000000800 */
[C---:B------:R-:W-:Y:S01]  /*6170*/  HMMA.16816.F32 R80, R8.reuse, R18, R80 ;  /* 0x000000120850723c */ /* 0x040fe20000001850 */
[----:B------:R-:W5:Y:S05]  /*6180*/  LDSM.16.MT88.4 R16, [R164+0x9000] ;  /* 0x00900000a410783b */ /* 0x000f6a0000004200 */
[----:B------:R-:W-:Y:S02]  /*6190*/  MUFU.EX2 R40, R40 ;  /* 0x0000002800287308 */ /* 0x000fe40000000800 */
[C---:B------:R-:W-:Y:S01]  /*61a0*/  HMMA.16816.F32 R92, R8.reuse, R22, R92 ;  /* 0x00000016085c723c */ /* 0x040fe2000000185c */
[----:B------:R-:W4:Y:S05]  /*61b0*/  LDSM.16.MT88.4 R20, [R161+0x9000] ;  /* 0x00900000a114783b */ /* 0x000f2a0000004200 */
[----:B------:R-:W-:Y:S08]  /*61c0*/  MUFU.EX2 R27, R27 ;  /* 0x0000001b001b7308 */ /* 0x000ff00000000800 */
[----:B------:R-:W-:Y:S01]  /*61d0*/  MUFU.EX2 R3, R7 ;  /* 0x0000000700037308 */ /* 0x000fe20000000800 */
[C---:B--2---:R-:W-:Y:S08]  /*61e0*/  HMMA.16816.F32 R88, R8.reuse, R12, R88 ;  /* 0x0000000c0858723c */ /* 0x044ff00000001858 */
[----:B------:R-:W-:Y:S01]  /*61f0*/  HMMA.16816.F32 R84, R8, R14, R84 ;  /* 0x0000000e0854723c */ /* 0x000fe20000001854 */
[----:B------:R-:W2:Y:S06]  /*6200*/  LDSM.16.MT88.4 R12, [R162+0x9000] ;  /* 0x00900000a20c783b */ /* 0x000eac0000004200 */
[----:B------:R-:W-:Y:S01]  /*6210*/  FADD.FTZ R8, R42, R45 ;  /* 0x0000002d2a087221 */ /* 0x000fe20000010000 */
[----:B-1----:R-:W-:-:S02]  /*6220*/  F2FP.PACK_AB R10, R58, R33 ;  /* 0x000000213a0a723e */ /* 0x002fc400000000ff */
[----:B------:R-:W-:Y:S01]  /*6230*/  F2FP.PACK_AB R9, R38, R35 ;  /* 0x000000232609723e */ /* 0x000fe200000000ff */
[----:B------:R-:W-:Y:S01]  /*6240*/  FADD.FTZ R8, R41, R8 ;  /* 0x0000000829087221 */ /* 0x000fe20000010000 */
[----:B---3--:R-:W-:-:S03]  /*6250*/  F2FP.PACK_AB R11, R36, R37 ;  /* 0x00000025240b723e */ /* 0x008fc600000000ff */
[----:B------:R-:W-:Y:S01]  /*6260*/  FADD.FTZ R29, R5, R8 ;  /* 0x00000008051d7221 */ /* 0x000fe20000010000 */
[----:B------:R-:W-:Y:S01]  /*6270*/  F2FP.PACK_AB R8, R60, R57 ;  /* 0x000000393c08723e */ /* 0x000fe200000000ff */
[----:B------:R-:W1:Y:S02]  /*6280*/  MUFU.EX2 R5, R31 ;  /* 0x0000001f00057308 */ /* 0x000e640000000800 */
[----:B------:R-:W-:-:S04]  /*6290*/  FADD.FTZ R29, R4, R29 ;  /* 0x0000001d041d7221 */ /* 0x000fc80000010000 */
[----:B-----5:R-:W-:Y:S01]  /*62a0*/  HMMA.16816.F32 R96, R8, R16, R96 ;  /* 0x000000100860723c */ /* 0x020fe20000001860 */
[----:B------:R-:W-:-:S04]  /*62b0*/  FADD.FTZ R56, R56, R29 ;  /* 0x0000001d38387221 */ /* 0x000fc80000010000 */
[----:B------:R-:W-:-:S03]  /*62c0*/  FADD.FTZ R53, R53, R56 ;  /* 0x0000003835357221 */ /* 0x000fc60000010000 */
[----:B------:R-:W-:Y:S01]  /*62d0*/  HMMA.16816.F32 R68, R8, R18, R68 ;  /* 0x000000120844723c */ /* 0x000fe20000001844 */
[----:B------:R-:W3:Y:S01]  /*62e0*/  LDSM.16.MT88.4 R16, [R160+0x9000] ;  /* 0x00900000a010783b */ /* 0x000ee20000004200 */
[----:B------:R-:W-:-:S04]  /*62f0*/  FADD.FTZ R52, R52, R53 ;  /* 0x0000003534347221 */ /* 0x000fc80000010000 */
[----:B------:R-:W-:Y:S02]  /*6300*/  FADD.FTZ R49, R49, R52 ;  /* 0x0000003431317221 */ /* 0x000fe40000010000 */
[----:B----4-:R-:W-:Y:S02]  /*6310*/  HMMA.16816.F32 R76, R8, R20, R76 ;  /* 0x00000014084c723c */ /* 0x010fe4000000184c */
[----:B------:R-:W-:-:S04]  /*6320*/  FADD.FTZ R106, R106, R49 ;  /* 0x000000316a6a7221 */ /* 0x000fc80000010000 */
[----:B------:R-:W-:Y:S02]  /*6330*/  FADD.FTZ R103, R103, R106 ;  /* 0x0000006a67677221 */ /* 0x000fe40000010000 */
[----:B--2---:R-:W-:Y:S02]  /*6340*/  HMMA.16816.F32 R72, R8, R12, R72 ;  /* 0x0000000c0848723c */ /* 0x004fe40000001848 */
[----:B------:R-:W-:-:S04]  /*6350*/  FADD.FTZ R102, R102, R103 ;  /* 0x0000006766667221 */ /* 0x000fc80000010000 */
[----:B------:R-:W-:Y:S02]  /*6360*/  FADD.FTZ R102, R67, R102 ;  /* 0x0000006643667221 */ /* 0x000fe40000010000 */
[----:B------:R-:W-:Y:S01]  /*6370*/  HMMA.16816.F32 R92, R8, R14, R92 ;  /* 0x0000000e085c723c */ /* 0x000fe2000000185c */
[----:B------:R-:W2:Y:S01]  /*6380*/  LDSM.16.MT88.4 R12, [R164+0x9800] ;  /* 0x00980000a40c783b */ /* 0x000ea20000004200 */
[----:B------:R-:W-:-:S04]  /*6390*/  FADD.FTZ R113, R113, R102 ;  /* 0x0000006671717221 */ /* 0x000fc80000010000 */
[----:B------:R-:W-:Y:S02]  /*63a0*/  FADD.FTZ R130, R130, R113 ;  /* 0x0000007182827221 */ /* 0x000fe40000010000 */
[----:B------:R-:W-:Y:S01]  /*63b0*/  HMMA.16816.F32 R80, R8, R22, R80 ;  /* 0x000000160850723c */ /* 0x000fe20000001850 */
[----:B------:R-:W4:Y:S01]  /*63c0*/  LDSM.16.MT88.4 R20, [R162+0x9800] ;  /* 0x00980000a214783b */ /* 0x000f220000004200 */
[----:B------:R-:W-:-:S04]  /*63d0*/  FADD.FTZ R105, R105, R130 ;  /* 0x0000008269697221 */ /* 0x000fc80000010000 */
[----:B------:R-:W-:Y:S02]  /*63e0*/  FADD.FTZ R118, R118, R105 ;  /* 0x0000006976767221 */ /* 0x000fe40000010000 */
[----:B---3--:R-:W-:Y:S02]  /*63f0*/  HMMA.16816.F32 R88, R8, R16, R88 ;  /* 0x000000100858723c */ /* 0x008fe40000001858 */
[----:B------:R-:W-:-:S04]  /*6400*/  FADD.FTZ R111, R111, R118 ;  /* 0x000000766f6f7221 */ /* 0x000fc80000010000 */
[----:B------:R-:W-:Y:S02]  /*6410*/  FADD.FTZ R112, R112, R111 ;  /* 0x0000006f70707221 */ /* 0x000fe40000010000 */
[----:B------:R-:W-:Y:S01]  /*6420*/  FADD.FTZ R17, R51, R30 ;  /* 0x0000001e33117221 */ /* 0x000fe20000010000 */
[----:B------:R-:W-:Y:S01]  /*6430*/  HMMA.16816.F32 R84, R8, R18, R84 ;  /* 0x000000120854723c */ /* 0x000fe20000001854 */
[----:B------:R-:W-:Y:S02]  /*6440*/  FADD.FTZ R65, R65, R112 ;  /* 0x0000007041417221 */ /* 0x000fe40000010000 */
[----:B------:R-:W-:Y:S02]  /*6450*/  FADD.FTZ R17, R50, R17 ;  /* 0x0000001132117221 */ /* 0x000fe40000010000 */
[----:B------:R-:W-:Y:S02]  /*6460*/  FADD.FTZ R108, R108, R65 ;  /* 0x000000416c6c7221 */ /* 0x000fe40000010000 */
[----:B------:R-:W-:Y:S01]  /*6470*/  FADD.FTZ R48, R48, R17 ;  /* 0x0000001130307221 */ /* 0x000fe20000010000 */
[----:B------:R-:W-:Y:S01]  /*6480*/  F2FP.PACK_AB R8, R25, R34 ;  /* 0x000000221908723e */ /* 0x000fe200000000ff */
[----:B------:R-:W3:Y:S01]  /*6490*/  LDSM.16.MT88.4 R16, [R161+0x9800] ;  /* 0x00980000a110783b */ /* 0x000ee20000004200 */
[----:B-1----:R-:W-:Y:S01]  /*64a0*/  F2FP.PACK_AB R10, R40, R5 ;  /* 0x00000005280a723e */ /* 0x002fe200000000ff */
[----:B------:R-:W-:Y:S01]  /*64b0*/  FADD.FTZ R47, R47, R48 ;  /* 0x000000302f2f7221 */ /* 0x000fe20000010000 */
[----:B------:R-:W-:Y:S01]  /*64c0*/  F2FP.PACK_AB R9, R26, R27 ;  /* 0x0000001b1a09723e */ /* 0x000fe200000000ff */
[----:B------:R-:W-:Y:S01]  /*64d0*/  FADD.FTZ R57, R57, R108 ;  /* 0x0000006c39397221 */ /* 0x000fe20000010000 */
[----:B------:R-:W-:Y:S01]  /*64e0*/  F2FP.PACK_AB R11, R3, R28 ;  /* 0x0000001c030b723e */ /* 0x000fe200000000ff */
[----:B------:R-:W-:-:S02]  /*64f0*/  FADD.FTZ R104, R104, R47 ;  /* 0x0000002f68687221 */ /* 0x000fc40000010000 */
[----:B------:R-:W-:Y:S02]  /*6500*/  FADD.FTZ R60, R60, R57 ;  /* 0x000000393c3c7221 */ /* 0x000fe40000010000 */
[----:B------:R-:W-:Y:S02]  /*6510*/  FADD.FTZ R101, R101, R104 ;  /* 0x0000006865657221 */ /* 0x000fe40000010000 */
[C---:B--2---:R-:W-:Y:S01]  /*6520*/  HMMA.16816.F32 R96, R8.reuse, R12, R96 ;  /* 0x0000000c0860723c */ /* 0x044fe20000001860 */
[----:B------:R-:W-:Y:S02]  /*6530*/  FADD.FTZ R7, R33, R60 ;  /* 0x0000003c21077221 */ /* 0x000fe40000010000 */
        /* <DEDUP_REMOVED lines=14> */
[----:B------:R-:W-:Y:S03]  /*6620*/  HMMA.16816.F32 R92, R8, R22, R92 ;  /* 0x00000016085c723c */ /* 0x000fe6000000185c */
[----:B------:R-:W-:-:S04]  /*6630*/  FADD.FTZ R115, R115, R110 ;  /* 0x0000006e73737221 */ /* 0x000fc80000010000 */
[----:B------:R-:W-:Y:S01]  /*6640*/  FADD.FTZ R115, R66, R115 ;  /* 0x0000007342737221 */ /* 0x000fe20000010000 */
[----:B---3--:R-:W-:Y:S03]  /*6650*/  HMMA.16816.F32 R76, R8, R16, R76 ;  /* 0x00000010084c723c */ /* 0x008fe6000000184c */
        /* <DEDUP_REMOVED lines=12> */
[----:B------:R-:W-:Y:S01]  /*6720*/  FADD.FTZ R192, R3, R28 ;  /* 0x0000001c03c07221 */ /* 0x000fe20000010000 */
[----:B------:R-:W-:Y:S05]  /*6730*/  @!P2 BRA `(.L_x_5227) ;  /* 0x00003fd00000a947 */ /* 0x000fea0003800000 */
[----:B------:R-:W-:-:S04]  /*6740*/  DEPBAR.LE SB0, 0x0 ;  /* 0x000080000000791a */ /* 0x000fc80000000000 */
[----:B------:R-:W-:Y:S01]  /*6750*/  IADD3 R176, R120, -0x2, RZ ;  /* 0xfffffffe78b07810 */ /* 0x000fe20007ffe0ff */
[----:B------:R-:W-:Y:S06]  /*6760*/  BAR.SYNC.DEFER_BLOCKING 0x0 ;  /* 0x0000000000007b1d */ /* 0x000fec0000010000 */
[----:B------:R-:W-:Y:S05]  /*6770*/  @!P0 BRA `(.L_x_5228) ;  /* 0x000003a000008947 */ /* 0x000fea0003800000 */
[----:B------:R-:W1:Y:S01]  /*6780*/  I2F.RP R5, R122 ;  /* 0x0000007a00057306 */ /* 0x000e620000209400 */
[----:B------:R-:W-:-:S05]  /*6790*/  IMAD.SHL.U32 R3, R176, 0x80, RZ ;  /* 0x00000080b0037824 */ /* 0x000fca00078e00ff */
[----:B------:R-:W-:Y:S02]  /*67a0*/  IADD3 R11, R3, 0x80, RZ ;  /* 0x00000080030b7810 */ /* 0x000fe40007ffe0ff */
        /* <DEDUP_REMOVED lines=55> */
.L_x_5228:
[----:B------:R-:W-:-:S04]  /*6b20*/  LEA R3, -R6, RZ, 0x7 ;  /* 0x000000ff06037211 */ /* 0x000fc800078e39ff */
[----:B------:R-:W-:Y:S02]  /*6b30*/  SHF.R.S32.HI R4, RZ, 0x1f, R3 ;  /* 0x0000001fff047819 */ /* 0x000fe40000011403 */
.L_x_5229:
[----:B------:R-:W-:Y:S02]  /*6b40*/  ISETP.GE.AND P1, PT, R180, c[0x0][0x220], PT ;  /* 0x00008800b4007a0c */ /* 0x000fe40003f26270 */
[----:B------:R-:W-:-:S04]  /*6b50*/  LEA R194, P6, R3, R194, 0x1 ;  /* 0x000000c203c27211 */ /* 0x000fc800078c08ff */
[----:B------:R-:W-:-:S07]  /*6b60*/  LEA.HI.X R195, R3, R195, R4, 0x1, P6 ;  /* 0x000000c303c37211 */ /* 0x000fce00030f0c04 */
[----:B------:R-:W-:Y:S01]  /*6b70*/  @!P1 IMAD.MOV.U32 R9, RZ, RZ, c[0x0][0x1a4] ;  /* 0x00006900ff099624 */ /* 0x000fe200078e00ff */
[CC--:B------:R-:W-:Y:S01]  /*6b80*/  @!P1 LEA R10, P2, R6.reuse, R126.reuse, 0x6 ;  /* 0x0000007e060a9211 */ /* 0x0c0fe200078430ff */
[----:B------:R-:W-:Y:S01]  /*6b90*/  @!P1 IMAD.MOV.U32 R7, RZ, RZ, c[0x0][0x1a4] ;  /* 0x00006900ff079624 */ /* 0x000fe200078e00ff */
[-C--:B------:R-:W-:Y:S01]  /*6ba0*/  @!P1 IADD3 R5, P5, P4, R3, R126.reuse, R182 ;  /* 0x0000007e03059210 */ /* 0x080fe20007cbe0b6 */
[--C-:B------:R-:W-:Y:S01]  /*6bb0*/  @!P1 IMAD.MOV.U32 R128, RZ, RZ, R126.reuse ;  /* 0x000000ffff809224 */ /* 0x100fe200078e007e */
[C---:B------:R-:W-:Y:S01]  /*6bc0*/  @!P1 LEA R8, P3, R6.reuse, R126, 0x5 ;  /* 0x0000007e06089211 */ /* 0x040fe200078628ff */
[--C-:B------:R-:W-:Y:S01]  /*6bd0*/  @!P1 IMAD.MOV.U32 R16, RZ, RZ, R126.reuse ;  /* 0x000000ffff109224 */ /* 0x100fe200078e007e */
[CC--:B------:R-:W-:Y:S01]  /*6be0*/  @!P1 LEA.HI.X R9, R6.reuse, R129.reuse, R9, 0x6, P2 ;  /* 0x0000008106099211 */ /* 0x0c0fe200010f3409 */
[----:B------:R-:W-:Y:S01]  /*6bf0*/  @!P1 IMAD.MOV.U32 R17, RZ, RZ, R129 ;  /* 0x000000ffff119224 */ /* 0x000fe200078e0081 */
[----:B------:R-:W-:Y:S01]  /*6c00*/  @!P1 LEA.HI.X R7, R6, R129, R7, 0x5, P3 ;  /* 0x0000008106079211 */ /* 0x000fe200018f2c07 */
[--C-:B------:R-:W-:Y:S01]  /*6c10*/  @!P1 IMAD.MOV.U32 R14, RZ, RZ, R126.reuse ;  /* 0x000000ffff0e9224 */ /* 0x100fe200078e007e */
[----:B------:R-:W-:Y:S01]  /*6c20*/  @!P1 LEA R22, P2, R5, c[0x0][0x170], 0x1 ;  /* 0x00005c0005169a11 */ /* 0x000fe200078408ff */
        /* <DEDUP_REMOVED lines=8> */
[----:B------:R-:W-:Y:S01]  /*6cb0*/  @!P1 IMAD.WIDE.U32 R12, R6, 0x30, R128 ;  /* 0x00000030060c9825 */ /* 0x000fe200078e0080 */
[----:B------:R-:W-:Y:S02]  /*6cc0*/  @!P1 IADD3.X R128, R4, R129, R179, P5, P4 ;  /* 0x0000008104809210 */ /* 0x000fe40002fe84b3 */
[----:B------:R-:W-:Y:S01]  /*6cd0*/  @P1 STS.128 [R177+0x6800], RZ ;  /* 0x006800ffb1001388 */ /* 0x000fe20000000c00 */
[C---:B------:R-:W-:Y:S01]  /*6ce0*/  @!P1 IMAD.WIDE.U32 R16, R6.reuse, 0x50, R16 ;  /* 0x0000005006109825 */ /* 0x040fe200078e0010 */
[----:B------:R-:W-:Y:S02]  /*6cf0*/  @!P1 LEA.HI.X R23, R5, c[0x0][0x174], R128, 0x1, P2 ;  /* 0x00005d0005179a11 */ /* 0x000fe400010f0c80 */
[----:B------:R-:W-:Y:S01]  /*6d00*/  @!P1 IADD3 R12, P3, R3, R12, RZ ;  /* 0x0000000c030c9210 */ /* 0x000fe20007f7e0ff */
[----:B------:R-:W-:-:S02]  /*6d10*/  @!P1 IMAD.WIDE.U32 R14, R6, 0x60, R14 ;  /* 0x00000060060e9825 */ /* 0x000fc400078e000e */
[----:B------:R-:W-:Y:S01]  /*6d20*/  @!PT LDS RZ, [RZ] ;  /* 0x00000000fffff984 */ /* 0x000fe20000000800 */
[----:B------:R-:W-:Y:S01]  /*6d30*/  @!PT LDS RZ, [RZ] ;  /* 0x00000000fffff984 */ /* 0x000fe20000000800 */
[----:B------:R-:W-:Y:S01]  /*6d40*/  @!PT LDS RZ, [RZ] ;  /* 0x00000000fffff984 */ /* 0x000fe20000000800 */
[----:B------:R2:W-:Y:S02]  /*6d50*/  @!P1 LDGSTS.E.BYPASS.LTC128B.128 [R177+0x6800], [R22.64] ;  /* 0x0680000016b19fae */ /* 0x0005e4000b901d46 */
[----:B------:R-:W-:Y:S02]  /*6d60*/  @!P1 IMAD.WIDE.U32 R18, R6, 0x70, R18 ;  /* 0x0000007006129825 */ /* 0x000fe400078e0012 */
[----:B------:R-:W-:Y:S02]  /*6d70*/  @P1 STS.128 [R177+0x7000], RZ ;  /* 0x007000ffb1001388 */ /* 0x000fe40000000c00 */
[----:B------:R-:W-:Y:S02]  /*6d80*/  @!P1 IMAD.MOV.U32 R11, RZ, RZ, c[0x0][0x1a4] ;  /* 0x00006900ff0b9624 */ /* 0x000fe400078e00ff */
[----:B------:R-:W-:Y:S02]  /*6d90*/  @!P1 IMAD.MOV.U32 R6, RZ, RZ, c[0x0][0x1a4] ;  /* 0x00006900ff069624 */ /* 0x000fe400078e00ff */
[----:B------:R-:W-:-:S02]  /*6da0*/  @!P1 IMAD R11, R11, 0x30, RZ ;  /* 0x000000300b0b9824 */ /* 0x000fc400078e02ff */
[----:B------:R-:W-:Y:S01]  /*6db0*/  @!P1 IMAD R5, R6, 0x50, RZ ;  /* 0x0000005006059824 */ /* 0x000fe200078e02ff */
[C---:B------:R-:W-:Y:S02]  /*6dc0*/  @!P1 IADD3 R6, P2, R3.reuse, R16, RZ ;  /* 0x0000001003069210 */ /* 0x040fe40007f5e0ff */
[C---:B------:R-:W-:Y:S01]  /*6dd0*/  @!P1 IADD3.X R21, R4.reuse, R13, R11, P3, !PT ;  /* 0x0000000d04159210 */ /* 0x040fe20001ffe40b */
[----:B------:R-:W-:Y:S01]  /*6de0*/  @!P1 IMAD.MOV.U32 R13, RZ, RZ, c[0x0][0x1a4] ;  /* 0x00006900ff0d9624 */ /* 0x000fe200078e00ff */
[----:B------:R-:W-:Y:S01]  /*6df0*/  @!P1 IADD3.X R5, R4, R17, R5, P2, !PT ;  /* 0x0000001104059210 */ /* 0x000fe200017fe405 */
[----:B------:R-:W-:Y:S01]  /*6e00*/  @!P1 IMAD.MOV.U32 R11, RZ, RZ, c[0x0][0x1a4] ;  /* 0x00006900ff0b9624 */ /* 0x000fe200078e00ff */
[----:B------:R-:W-:Y:S01]  /*6e10*/  @!P1 IADD3 R8, P3, R3, R8, RZ ;  /* 0x0000000803089210 */ /* 0x000fe20007f7e0ff */
[----:B------:R-:W-:Y:S01]  /*6e20*/  @!P1 IMAD R13, R13, 0x60, RZ ;  /* 0x000000600d0d9824 */ /* 0x000fe200078e02ff */
[----:B------:R-:W-:Y:S01]  /*6e30*/  @!P1 IADD3 R10, P2, R3, R10, RZ ;  /* 0x0000000a030a9210 */ /* 0x000fe20007f5e0ff */
[----:B------:R-:W-:-:S02]  /*6e40*/  @!P1 IMAD R11, R11, 0x70, RZ ;  /* 0x000000700b0b9824 */ /* 0x000fc400078e02ff */
[C---:B------:R-:W-:Y:S01]  /*6e50*/  @!P1 IMAD.X R7, R4.reuse, 0x1, R7, P3 ;  /* 0x0000000104079824 */ /* 0x040fe200018e0607 */
[C---:B------:R-:W-:Y:S01]  /*6e60*/  @!P1 IADD3 R14, P3, R3.reuse, R14, RZ ;  /* 0x0000000e030e9210 */ /* 0x040fe20007f7e0ff */
[----:B------:R-:W-:Y:S01]  /*6e70*/  @!P1 IMAD.X R9, R4, 0x1, R9, P2 ;  /* 0x0000000104099824 */ /* 0x000fe200010e0609 */
[----:B------:R-:W-:Y:S02]  /*6e80*/  @!P1 IADD3 R3, P2, R3, R18, RZ ;  /* 0x0000001203039210 */ /* 0x000fe40007f5e0ff */
[----:B------:R-:W-:Y:S02]  /*6e90*/  @!P1 LEA R18, P5, R8, c[0x0][0x170], 0x1 ;  /* 0x00005c0008129a11 */ /* 0x000fe400078a08ff */
[C---:B------:R-:W-:Y:S02]  /*6ea0*/  @!P1 IADD3.X R13, R4.reuse, R13, R15, P3, !PT ;  /* 0x0000000d040d9210 */ /* 0x040fe40001ffe40f */
[----:B------:R-:W-:Y:S02]  /*6eb0*/  @!P1 IADD3.X R4, R4, R19, R11, P2, !PT ;  /* 0x0000001304049210 */ /* 0x000fe400017fe40b */
[----:B------:R-:W-:-:S02]  /*6ec0*/  @!P1 LEA R16, P4, R10, c[0x0][0x170], 0x1 ;  /* 0x00005c000a109a11 */ /* 0x000fc400078808ff */
[----:B------:R-:W-:Y:S02]  /*6ed0*/  @!P1 LEA.HI.X R19, R8, c[0x0][0x174], R7, 0x1, P5 ;  /* 0x00005d0008139a11 */ /* 0x000fe400028f0c07 */
        /* <DEDUP_REMOVED lines=19> */
[----:B------:R-:W-:Y:S01]  /*7010*/  ISETP.GE.AND P2, PT, R120, 0x3, PT ;  /* 0x000000037800780c */ /* 0x000fe20003f46270 */
        /* <DEDUP_REMOVED lines=21> */
[----:B------:R-:W4:Y:S04]  /*7170*/  LDSM.16.M88.4 R32, [R169+0x2800] ;  /* 0x00280000a920783b */ /* 0x000f280000000200 */
[----:B------:R-:W4:Y:S04]  /*7180*/  LDSM.16.M88.4 R24, [R169+0x3000] ;  /* 0x00300000a918783b */ /* 0x000f280000000200 */
[----:B------:R-:W-:Y:S04]  /*7190*/  LDSM.16.M88.4 R100, [R168] ;  /* 0x00000000a864783b */ /* 0x000fe80000000200 */
[----:B--2---:R-:W2:Y:S04]  /*71a0*/  LDSM.16.M88.4 R20, [R163+0x2000] ;  /* 0x00200000a314783b */ /* 0x004ea80000000200 */
[----:B---3--:R-:W3:Y:S04]  /*71b0*/  LDSM.16.M88.4 R16, [R169+0x3800] ;  /* 0x00380000a910783b */ /* 0x008ee80000000200 */
[----:B------:R-:W2:Y:S04]  /*71c0*/  LDSM.16.M88.4 R12, [R163+0x2800] ;  /* 0x00280000a30c783b */ /* 0x000ea80000000200 */
[----:B-----5:R-:W5:Y:S04]  /*71d0*/  LDSM.16.M88.4 R8, [R169+0x4000] ;  /* 0x00400000a908783b */ /* 0x020f680000000200 */
[----:B------:R-:W2:Y:S04]  /*71e0*/  LDSM.16.M88.4 R4, [R163+0x3000] ;  /* 0x00300000a304783b */ /* 0x000ea80000000200 */
[----:B------:R-:W2:Y:S01]  /*71f0*/  LDSM.16.M88.4 R64, [R169+0x4800] ;  /* 0x00480000a940783b */ /* 0x000ea20000000200 */
[C---:B-1----:R-:W-:Y:S03]  /*7200*/  HMMA.16816.F32 R44, R48.reuse, R40, RZ ;  /* 0x00000028302c723c */ /* 0x042fe600000018ff */
[----:B------:R-:W1:Y:S04]  /*7210*/  LDSM.16.M88.4 R52, [R163+0x3800] ;  /* 0x00380000a334783b */ /* 0x000e680000000200 */
[----:B------:R-:W1:Y:S01]  /*7220*/  LDSM.16.M88.4 R56, [R169+0x5000] ;  /* 0x00500000a938783b */ /* 0x000e620000000200 */
[C---:B------:R-:W-:Y:S03]  /*7230*/  HMMA.16816.F32 R40, R48.reuse, R42, RZ ;  /* 0x0000002a3028723c */ /* 0x040fe600000018ff */
[----:B------:R-:W1:Y:S04]  /*7240*/  LDSM.16.M88.4 R108, [R169+0x5800] ;  /* 0x00580000a96c783b */ /* 0x000e680000000200 */
[----:B------:R-:W1:Y:S01]  /*7250*/  LDSM.16.M88.4 R104, [R163+0x4000] ;  /* 0x00400000a368783b */ /* 0x000e620000000200 */
[C---:B----4-:R-:W-:Y:S03]  /*7260*/  HMMA.16816.F32 R36, R48.reuse, R32, RZ ;  /* 0x000000203024723c */ /* 0x050fe600000018ff */
[----:B------:R-:W4:Y:S04]  /*7270*/  LDSM.16.M88.4 R112, [R163+0x4800] ;  /* 0x00480000a370783b */ /* 0x000f280000000200 */
[----:B------:R-:W0:Y:S01]  /*7280*/  LDGDEPBAR ;  /* 0x00000000000079af */ /* 0x000e220000000000 */
[C---:B------:R-:W-:Y:S08]  /*7290*/  HMMA.16816.F32 R32, R48.reuse, R34, RZ ;  /* 0x000000223020723c */ /* 0x040ff000000018ff */
[----:B------:R-:W-:Y:S08]  /*72a0*/  HMMA.16816.F32 R28, R48, R24, RZ ;  /* 0x00000018301c723c */ /* 0x000ff000000018ff */
[C---:B--2---:R-:W-:Y:S08]  /*72b0*/  HMMA.16816.F32 R44, R100.reuse, R20, R44 ;  /* 0x00000014642c723c */ /* 0x044ff0000000182c */
[----:B------:R-:W-:Y:S08]  /*72c0*/  HMMA.16816.F32 R40, R100, R22, R40 ;  /* 0x000000166428723c */ /* 0x000ff00000001828 */
[C---:B------:R-:W-:Y:S08]  /*72d0*/  HMMA.16816.F32 R24, R48.reuse, R26, RZ ;  /* 0x0000001a3018723c */ /* 0x040ff000000018ff */
[----:B---3--:R-:W-:Y:S08]  /*72e0*/  HMMA.16816.F32 R20, R48, R16, RZ ;  /* 0x000000103014723c */ /* 0x008ff000000018ff */
[C---:B------:R-:W-:Y:S08]  /*72f0*/  HMMA.16816.F32 R36, R100.reuse, R12, R36 ;  /* 0x0000000c6424723c */ /* 0x040ff00000001824 */
[----:B------:R-:W-:Y:S08]  /*7300*/  HMMA.16816.F32 R32, R100, R14, R32 ;  /* 0x0000000e6420723c */ /* 0x000ff00000001820 */
[C---:B------:R-:W-:Y:S08]  /*7310*/  HMMA.16816.F32 R16, R48.reuse, R18, RZ ;  /* 0x000000123010723c */ /* 0x040ff000000018ff */
[C---:B-----5:R-:W-:Y:S08]  /*7320*/  HMMA.16816.F32 R12, R48.reuse, R8, RZ ;  /* 0x00000008300c723c */ /* 0x060ff000000018ff */
[----:B------:R-:W-:Y:S08]  /*7330*/  HMMA.16816.F32 R8, R48, R10, RZ ;  /* 0x0000000a3008723c */ /* 0x000ff000000018ff */
[C---:B------:R-:W-:Y:S08]  /*7340*/  HMMA.16816.F32 R28, R100.reuse, R4, R28 ;  /* 0x00000004641c723c */ /* 0x040ff0000000181c */
[----:B------:R-:W-:Y:S08]  /*7350*/  HMMA.16816.F32 R24, R100, R6, R24 ;  /* 0x000000066418723c */ /* 0x000ff00000001818 */
[----:B------:R-:W-:Y:S08]  /*7360*/  HMMA.16816.F32 R4, R48, R64, RZ ;  /* 0x000000403004723c */ /* 0x000ff000000018ff */
[C---:B-1----:R-:W-:Y:S08]  /*7370*/  HMMA.16816.F32 R20, R100.reuse, R52, R20 ;  /* 0x000000346414723c */ /* 0x042ff00000001814 */
[----:B------:R-:W-:Y:S08]  /*7380*/  HMMA.16816.F32 R16, R100, R54, R16 ;  /* 0x000000366410723c */ /* 0x000ff00000001810 */
        /* <DEDUP_REMOVED lines=9> */
[C---:B----4-:R-:W-:Y:S08]  /*7420*/  HMMA.16816.F32 R4, R100.reuse, R112, R4 ;  /* 0x000000706404723c */ /* 0x050ff00000001804 */
[C---:B------:R-:W-:Y:S01]  /*7430*/  HMMA.16816.F32 R64, R100.reuse, R114, R64 ;  /* 0x000000726440723c */ /* 0x040fe20000001840 */
[----:B------:R-:W-:Y:S07]  /*7440*/  LDSM.16.M88.4 R112, [R159] ;  /* 0x000000009f70783b */ /* 0x000fee0000000200 */
[C---:B-1----:R-:W-:Y:S08]  /*7450*/  HMMA.16816.F32 R60, R100.reuse, R108, R60 ;  /* 0x0000006c643c723c */ /* 0x042ff0000000183c */
[C---:B------:R-:W-:Y:S01]  /*7460*/  HMMA.16816.F32 R56, R100.reuse, R110, R56 ;  /* 0x0000006e6438723c */ /* 0x040fe20000001838 */
[----:B------:R-:W-:Y:S07]  /*7470*/  LDSM.16.M88.4 R108, [R157] ;  /* 0x000000009d6c783b */ /* 0x000fee0000000200 */
[C---:B--2---:R-:W-:Y:S08]  /*7480*/  HMMA.16816.F32 R52, R100.reuse, R104, R52 ;  /* 0x000000686434723c */ /* 0x044ff00000001834 */
[----:B------:R-:W-:Y:S01]  /*7490*/  HMMA.16816.F32 R48, R100, R106, R48 ;  /* 0x0000006a6430723c */ /* 0x000fe20000001830 */
[----:B------:R-:W1:Y:S04]  /*74a0*/  LDSM.16.M88.4 R100, [R167] ;  /* 0x00000000a764783b */ /* 0x000e680000000200 */
[----:B------:R-:W2:Y:S03]  /*74b0*/  LDSM.16.M88.4 R104, [R166] ;  /* 0x00000000a668783b */ /* 0x000ea60000000200 */
[C---:B-1----:R-:W-:Y:S08]  /*74c0*/  HMMA.16816.F32 R36, R100.reuse, R112, R36 ;  /* 0x000000706424723c */ /* 0x042ff00000001824 */
[C---:B--2---:R-:W-:Y:S08]  /*74d0*/  HMMA.16816.F32 R44, R100.reuse, R104, R44 ;  /* 0x00000068642c723c */ /* 0x044ff0000000182c */
[C---:B------:R-:W-:Y:S01]  /*74e0*/  HMMA.16816.F32 R40, R100.reuse, R106, R40 ;  /* 0x0000006a6428723c */ /* 0x040fe20000001828 */
[----:B------:R-:W1:Y:S07]  /*74f0*/  LDSM.16.M88.4 R104, [R158] ;  /* 0x000000009e68783b */ /* 0x000e6e0000000200 */
[C---:B------:R-:W-:Y:S01]  /*7500*/  HMMA.16816.F32 R32, R100.reuse, R114, R32 ;  /* 0x000000726420723c */ /* 0x040fe20000001820 */
[----:B------:R-:W2:Y:S07]  /*7510*/  LDSM.16.M88.4 R112, [R155] ;  /* 0x000000009b70783b */ /* 0x000eae0000000200 */
        /* <DEDUP_REMOVED lines=8> */
[----:B------:R-:W-:Y:S07]  /*75a0*/  LDSM.16.M88.4 R112, [R152+0x800] ;  /* 0x000800009870783b */ /* 0x000fee0000000200 */
[C---:B---3--:R-:W-:Y:S08]  /*75b0*/  HMMA.16816.F32 R60, R100.reuse, R108, R60 ;  /* 0x0000006c643c723c */ /* 0x048ff0000000183c */
[C---:B------:R-:W-:Y:S01]  /*75c0*/  HMMA.16816.F32 R56, R100.reuse, R110, R56 ;  /* 0x0000006e6438723c */ /* 0x040fe20000001838 */
[----:B------:R-:W2:Y:S07]  /*75d0*/  LDSM.16.M88.4 R108, [R165] ;  /* 0x00000000a56c783b */ /* 0x000eae0000000200 */
[C---:B-1----:R-:W-:Y:S08]  /*75e0*/  HMMA.16816.F32 R12, R100.reuse, R104, R12 ;  /* 0x00000068640c723c */ /* 0x042ff0000000180c */
[----:B------:R-:W-:Y:S01]  /*75f0*/  HMMA.16816.F32 R8, R100, R106, R8 ;  /* 0x0000006a6408723c */ /* 0x000fe20000001808 */
[----:B------:R-:W1:Y:S07]  /*7600*/  LDSM.16.M88.4 R104, [R153] ;  /* 0x000000009968783b */ /* 0x000e6e0000000200 */
[C---:B--2---:R-:W-:Y:S08]  /*7610*/  HMMA.16816.F32 R36, R108.reuse, R112, R36 ;  /* 0x000000706c24723c */ /* 0x044ff00000001824 */
[----:B------:R-:W-:Y:S01]  /*7620*/  HMMA.16816.F32 R32, R108, R114, R32 ;  /* 0x000000726c20723c */ /* 0x000fe20000001820 */
[----:B------:R-:W2:Y:S07]  /*7630*/  LDSM.16.M88.4 R112, [R152+0x2800] ;  /* 0x002800009870783b */ /* 0x000eae0000000200 */
[C---:B-1----:R-:W-:Y:S08]  /*7640*/  HMMA.16816.F32 R52, R100.reuse, R104, R52 ;  /* 0x000000686434723c */ /* 0x042ff00000001834 */
[----:B------:R-:W-:Y:S01]  /*7650*/  HMMA.16816.F32 R48, R100, R106, R48 ;  /* 0x0000006a6430723c */ /* 0x000fe20000001830 */
[----:B------:R-:W1:Y:S04]  /*7660*/  LDSM.16.M88.4 R100, [R152] ;  /* 0x000000009864783b */ /* 0x000e680000000200 */
[----:B------:R-:W3:Y:S03]  /*7670*/  LDSM.16.M88.4 R104, [R152+0x1800] ;  /* 0x001800009868783b */ /* 0x000ee60000000200 */
[C---:B--2---:R-:W-:Y:S07]  /*7680*/  HMMA.16816.F32 R4, R108.reuse, R112, R4 ;  /* 0x000000706c04723c */ /* 0x044fee0000001804 */
[----:B------:R-:W-:Y:S01]  /*7690*/  IMAD.SHL.U32 R112, R176, 0x80, RZ ;  /* 0x00000080b0707824 */ /* 0x000fe200078e00ff */
[----:B------:R-:W-:Y:S04]  /*76a0*/  HMMA.16816.F32 R64, R108, R114, R64 ;  /* 0x000000726c40723c */ /* 0x000fe80000001840 */
[----:B------:R-:W-:-:S04]  /*76b0*/  LOP3.LUT R3, R112, 0x8, R125, 0xfe, !PT ;  /* 0x0000000870037812 */ /* 0x000fc800078efe7d */
[C---:B------:R-:W-:Y:S01]  /*76c0*/  ISETP.GE.AND P6, PT, R3.reuse, R117, PT ;  /* 0x000000750300720c */ /* 0x040fe20003fc6270 */
[----:B-1----:R-:W-:Y:S01]  /*76d0*/  HMMA.16816.F32 R44, R108, R100, R44 ;  /* 0x000000646c2c723c */ /* 0x002fe2000000182c */
[----:B------:R-:W-:Y:S02]  /*76e0*/  ISETP.GE.AND P4, PT, R3, R116, PT ;  /* 0x000000740300720c */ /* 0x000fe40003f86270 */
[----:B------:R-:W-:-:S05]  /*76f0*/  LOP3.LUT R3, R112, 0x18, R125, 0xfe, !PT ;  /* 0x0000001870037812 */ /* 0x000fca00078efe7d */
[C---:B------:R-:W-:Y:S01]  /*7700*/  HMMA.16816.F32 R40, R108.reuse, R102, R40 ;  /* 0x000000666c28723c */ /* 0x040fe20000001828 */
[----:B------:R-:W1:Y:S07]  /*7710*/  LDSM.16.M88.4 R100, [R152+0x1000] ;  /* 0x001000009864783b */ /* 0x000e6e0000000200 */
[C---:B---3--:R-:W-:Y:S08]  /*7720*/  HMMA.16816.F32 R20, R108.reuse, R104, R20 ;  /* 0x000000686c14723c */ /* 0x048ff00000001814 */
[C---:B------:R-:W-:Y:S01]  /*7730*/  HMMA.16816.F32 R16, R108.reuse, R106, R16 ;  /* 0x0000006a6c10723c */ /* 0x040fe20000001810 */
[----:B------:R-:W2:Y:S07]  /*7740*/  LDSM.16.M88.4 R104, [R152+0x3000] ;  /* 0x003000009868783b */ /* 0x000eae0000000200 */
[C---:B-1----:R-:W-:Y:S08]  /*7750*/  HMMA.16816.F32 R28, R108.reuse, R100, R28 ;  /* 0x000000646c1c723c */ /* 0x042ff0000000181c */
[C---:B------:R-:W-:Y:S01]  /*7760*/  HMMA.16816.F32 R24, R108.reuse, R102, R24 ;  /* 0x000000666c18723c */ /* 0x040fe20000001818 */
[----:B------:R-:W1:Y:S07]  /*7770*/  LDSM.16.M88.4 R100, [R152+0x2000] ;  /* 0x002000009864783b */ /* 0x000e6e0000000200 */
[C---:B--2---:R-:W-:Y:S07]  /*7780*/  HMMA.16816.F32 R56, R108.reuse, R106, R56 ;  /* 0x0000006a6c38723c */ /* 0x044fee0000001838 */
[----:B------:R-:W-:Y:S01]  /*7790*/  FSEL R107, R42, -INF , !P4 ;  /* 0xff8000002a6b7808 */ /* 0x000fe20006000000 */
[----:B------:R-:W-:Y:S01]  /*77a0*/  HMMA.16816.F32 R60, R108, R104, R60 ;  /* 0x000000686c3c723c */ /* 0x000fe2000000183c */
[----:B------:R-:W-:-:S04]  /*77b0*/  ISETP.GE.AND P4, PT, R3, R116, PT ;  /* 0x000000740300720c */ /* 0x000fc80003f86270 */
[----:B------:R-:W-:-:S03]  /*77c0*/  FSEL R135, R34, -INF , !P4 ;  /* 0xff80000022877808 */ /* 0x000fc60006000000 */
[C---:B-1----:R-:W-:Y:S08]  /*77d0*/  HMMA.16816.F32 R12, R108.reuse, R100, R12 ;  /* 0x000000646c0c723c */ /* 0x042ff0000000180c */
[----:B------:R-:W-:Y:S01]  /*77e0*/  HMMA.16816.F32 R8, R108, R102, R8 ;  /* 0x000000666c08723c */ /* 0x000fe20000001808 */
[----:B------:R-:W1:Y:S01]  /*77f0*/  LDSM.16.M88.4 R100, [R152+0x3800] ;  /* 0x003800009864783b */ /* 0x000e620000000200 */
[----:B------:R-:W-:-:S06]  /*7800*/  DEPBAR.LE SB0, 0x0 ;  /* 0x000080000000791a */ /* 0x000fcc0000000000 */
[C---:B-1----:R-:W-:Y:S07]  /*7810*/  HMMA.16816.F32 R52, R108.reuse, R100, R52 ;  /* 0x000000646c34723c */ /* 0x042fee0000001834 */
[----:B------:R-:W-:Y:S01]  /*7820*/  LOP3.LUT R100, R112, 0x10, R125, 0xfe, !PT ;  /* 0x0000001070647812 */ /* 0x000fe200078efe7d */
[----:B------:R-:W-:Y:S01]  /*7830*/  HMMA.16816.F32 R48, R108, R102, R48 ;  /* 0x000000666c30723c */ /* 0x000fe20000001830 */
[----:B------:R-:W-:Y:S02]  /*7840*/  BAR.SYNC.DEFER_BLOCKING 0x0 ;  /* 0x0000000000007b1d */ /* 0x000fe40000010000 */
[----:B------:R-:W-:-:S02]  /*7850*/  ISETP.GE.AND P3, PT, R100, R117, PT ;  /* 0x000000756400720c */ /* 0x000fc40003f66270 */
[----:B------:R-:W-:Y:S02]  /*7860*/  ISETP.GE.AND P5, PT, R100, R116, PT ;  /* 0x000000746400720c */ /* 0x000fe40003fa6270 */
[----:B------:R-:W-:Y:S02]  /*7870*/  FSEL R102, R40, -INF , !P6 ;  /* 0xff80000028667808 */ /* 0x000fe40007000000 */
[----:B------:R-:W-:Y:S02]  /*7880*/  ISETP.GE.AND P6, PT, R3, R117, PT ;  /* 0x000000750300720c */ /* 0x000fe40003fc6270 */
[C-C-:B------:R-:W-:Y:S02]  /*7890*/  LOP3.LUT R100, R112.reuse, 0x20, R125.reuse, 0xfe, !PT ;  /* 0x0000002070647812 */ /* 0x140fe400078efe7d */
[----:B------:R-:W-:Y:S02]  /*78a0*/  LOP3.LUT R3, R112, 0x28, R125, 0xfe, !PT ;  /* 0x0000002870037812 */ /* 0x000fe400078efe7d */
[----:B------:R-:W-:-:S02]  /*78b0*/  FSEL R42, R36, -INF , !P3 ;  /* 0xff800000242a7808 */ /* 0x000fc40005800000 */
[----:B------:R-:W-:Y:S02]  /*78c0*/  FSEL R40, R32, -INF , !P6 ;  /* 0xff80000020287808 */ /* 0x000fe40007000000 */
[-C--:B------:R-:W-:Y:S02]  /*78d0*/  ISETP.GE.AND P3, PT, R100, R117.reuse, PT ;  /* 0x000000756400720c */ /* 0x080fe40003f66270 */
[C---:B------:R-:W-:Y:S02]  /*78e0*/  ISETP.GE.AND P6, PT, R3.reuse, R117, PT ;  /* 0x000000750300720c */ /* 0x040fe40003fc6270 */
[----:B------:R-:W-:Y:S02]  /*78f0*/  ISETP.GE.AND P4, PT, R3, R116, PT ;  /* 0x000000740300720c */ /* 0x000fe40003f86270 */
[----:B------:R-:W-:Y:S02]  /*7900*/  FSEL R141, R38, -INF , !P5 ;  /* 0xff800000268d7808 */ /* 0x000fe40006800000 */
[----:B------:R-:W-:-:S02]  /*7910*/  LOP3.LUT R36, R112, 0x30, R125, 0xfe, !PT ;  /* 0x0000003070247812 */ /* 0x000fc400078efe7d */
[----:B------:R-:W-:Y:S02]  /*7920*/  LOP3.LUT R3, R112, 0x38, R125, 0xfe, !PT ;  /* 0x0000003870037812 */ /* 0x000fe400078efe7d */
[----:B------:R-:W-:Y:S02]  /*7930*/  ISETP.GE.AND P5, PT, R100, R116, PT ;  /* 0x000000746400720c */ /* 0x000fe40003fa6270 */
[----:B------:R-:W-:Y:S02]  /*7940*/  FSEL R134, R28, -INF , !P3 ;  /* 0xff8000001c867808 */ /* 0x000fe40005800000 */
[----:B------:R-:W-:Y:S02]  /*7950*/  FSEL R132, R24, -INF , !P6 ;  /* 0xff80000018847808 */ /* 0x000fe40007000000 */
[----:B------:R-:W-:Y:S02]  /*7960*/  FSEL R145, R26, -INF , !P4 ;  /* 0xff8000001a917808 */ /* 0x000fe40006000000 */
[----:B------:R-:W-:-:S02]  /*7970*/  ISETP.GE.AND P3, PT, R36, R117, PT ;  /* 0x000000752400720c */ /* 0x000fc40003f66270 */
[C---:B------:R-:W-:Y:S02]  /*7980*/  ISETP.GE.AND P6, PT, R3.reuse, R117, PT ;  /* 0x000000750300720c */ /* 0x040fe40003fc6270 */
[-C--:B------:R-:W-:Y:S02]  /*7990*/  ISETP.GE.AND P4, PT, R3, R116.reuse, PT ;  /* 0x000000740300720c */ /* 0x080fe40003f86270 */
[----:B------:R-:W-:Y:S02]  /*79a0*/  FSEL R139, R30, -INF , !P5 ;  /* 0xff8000001e8b7808 */ /* 0x000fe40006800000 */
[C-C-:B------:R-:W-:Y:S02]  /*79b0*/  LOP3.LUT R28, R112.reuse, 0x40, R125.reuse, 0xfe, !PT ;  /* 0x00000040701c7812 */ /* 0x140fe400078efe7d */
[----:B------:R-:W-:Y:S02]  /*79c0*/  LOP3.LUT R3, R112, 0x48, R125, 0xfe, !PT ;  /* 0x0000004870037812 */ /* 0x000fe400078efe7d */
[----:B------:R-:W-:-:S02]  /*79d0*/  ISETP.GE.AND P5, PT, R36, R116, PT ;  /* 0x000000742400720c */ /* 0x000fc40003fa6270 */
[----:B------:R-:W-:Y:S02]  /*79e0*/  FSEL R148, R20, -INF , !P3 ;  /* 0xff80000014947808 */ /* 0x000fe40005800000 */
[----:B------:R-:W-:Y:S02]  /*79f0*/  FSEL R188, R16, -INF , !P6 ;  /* 0xff80000010bc7808 */ /* 0x000fe40007000000 */
[----:B------:R-:W-:Y:S02]  /*7a00*/  FSEL R147, R18, -INF , !P4 ;  /* 0xff80000012937808 */ /* 0x000fe40006000000 */
[-C--:B------:R-:W-:Y:S02]  /*7a10*/  ISETP.GE.AND P3, PT, R28, R117.reuse, PT ;  /* 0x000000751c00720c */ /* 0x080fe40003f66270 */
[C---:B------:R-:W-:Y:S02]  /*7a20*/  ISETP.GE.AND P6, PT, R3.reuse, R117, PT ;  /* 0x000000750300720c */ /* 0x040fe40003fc6270 */
[----:B------:R-:W-:-:S02]  /*7a30*/  ISETP.GE.AND P4, PT, R3, R116, PT ;  /* 0x000000740300720c */ /* 0x000fc40003f86270 */
[----:B------:R-:W-:Y:S02]  /*7a40*/  FSEL R151, R22, -INF , !P5 ;  /* 0xff80000016977808 */ /* 0x000fe40006800000 */
[C-C-:B------:R-:W-:Y:S02]  /*7a50*/  LOP3.LUT R20, R112.reuse, 0x50, R125.reuse, 0xfe, !PT ;  /* 0x0000005070147812 */ /* 0x140fe400078efe7d */
[----:B------:R-:W-:Y:S02]  /*7a60*/  LOP3.LUT R3, R112, 0x58, R125, 0xfe, !PT ;  /* 0x0000005870037812 */ /* 0x000fe400078efe7d */
[----:B------:R-:W-:Y:S02]  /*7a70*/  ISETP.GE.AND P5, PT, R28, R116, PT ;  /* 0x000000741c00720c */ /* 0x000fe40003fa6270 */
[----:B------:R-:W-:Y:S02]  /*7a80*/  FSEL R128, R12, -INF , !P3 ;  /* 0xff8000000c807808 */ /* 0x000fe40005800000 */
        /* <DEDUP_REMOVED lines=16> */
[C---:B------:R-:W-:Y:S02]  /*7b90*/  LOP3.LUT R3, R112.reuse, 0x70, R125, 0xfe, !PT ;  /* 0x0000007070037812 */ /* 0x040fe400078efe7d */
[----:B------:R-:W-:Y:S02]  /*7ba0*/  LOP3.LUT R6, R112, R125, RZ, 0xfc, !PT ;  /* 0x0000007d70067212 */ /* 0x000fe400078efcff */
[----:B------:R-:W-:-:S02]  /*7bb0*/  ISETP.GE.AND P5, PT, R12, R116, PT ;  /* 0x000000740c00720c */ /* 0x000fc40003fa6270 */
[----:B------:R-:W-:Y:S02]  /*7bc0*/  FSEL R64, R60, -INF , !P3 ;  /* 0xff8000003c407808 */ /* 0x000fe40005800000 */
[C---:B------:R-:W-:Y:S02]  /*7bd0*/  ISETP.GE.AND P3, PT, R3.reuse, R117, PT ;  /* 0x000000750300720c */ /* 0x040fe40003f66270 */
[----:B------:R-:W-:Y:S02]  /*7be0*/  LOP3.LUT R125, R112, 0x78, R125, 0xfe, !PT ;  /* 0x00000078707d7812 */ /* 0x000fe400078efe7d */
[----:B------:R-:W-:Y:S02]  /*7bf0*/  IADD3 R8, R6, 0x1, RZ ;  /* 0x0000000106087810 */ /* 0x000fe40007ffe0ff */
[----:B------:R-:W-:Y:S02]  /*7c00*/  FSEL R103, R62, -INF , !P5 ;  /* 0xff8000003e677808 */ /* 0x000fe40006800000 */
[----:B------:R-:W-:-:S02]  /*7c10*/  ISETP.GE.AND P5, PT, R3, R116, PT ;  /* 0x000000740300720c */ /* 0x000fc40003fa6270 */
[----:B------:R-:W-:Y:S02]  /*7c20*/  FSEL R66, R56, -INF , !P6 ;  /* 0xff80000038427808 */ /* 0x000fe40007000000 */
[----:B------:R-:W-:Y:S02]  /*7c30*/  FSEL R56, R52, -INF , !P3 ;  /* 0xff80000034387808 */ /* 0x000fe40005800000 */
[-C--:B------:R-:W-:Y:S02]  /*7c40*/  ISETP.GE.AND P6, PT, R125, R117.reuse, PT ;  /* 0x000000757d00720c */ /* 0x080fe40003fc6270 */
[----:B------:R-:W-:Y:S02]  /*7c50*/  ISETP.GE.AND P3, PT, R8, R117, PT ;  /* 0x000000750800720c */ /* 0x000fe40003f66270 */
[----:B------:R-:W-:Y:S02]  /*7c60*/  IADD3 R4, R6, 0x9, RZ ;  /* 0x0000000906047810 */ /* 0x000fe40007ffe0ff */
[----:B------:R-:W-:-:S02]  /*7c70*/  FSEL R3, R54, -INF , !P5 ;  /* 0xff80000036037808 */ /* 0x000fc40006800000 */
[-C--:B------:R-:W-:Y:S02]  /*7c80*/  ISETP.GE.AND P5, PT, R8, R116.reuse, PT ;  /* 0x000000740800720c */ /* 0x080fe40003fa6270 */
        /* <DEDUP_REMOVED lines=59> */
[-C--:B------:R-:W-:Y:S02]  /*8040*/  ISETP.GE.AND P4, PT, R125, R116.reuse, PT ;  /* 0x000000747d00720c */ /* 0x080fe40003f86270 */
        /* <DEDUP_REMOVED lines=8> */
[----:B------:R-:W-:Y:S02]  /*80d0*/  FSEL R104, R57, -INF , !P6 ;  /* 0xff80000039687808 */ /* 0x000fe40007000000 */
[----:B------:R-:W-:Y:S02]  /*80e0*/  FSEL R67, R59, -INF , !P3 ;  /* 0xff8000003b437808 */ /* 0x000fe40005800000 */
[----:B------:R-:W-:-:S02]  /*80f0*/  ISETP.GE.AND P5, PT, R5, R117, PT ;  /* 0x000000750500720c */ /* 0x000fc40003fa6270 */
[----:B------:R-:W-:Y:S02]  /*8100*/  ISETP.GE.AND P6, PT, R5, R116, PT ;  /* 0x000000740500720c */ /* 0x000fe40003fc6270 */
[C---:B------:R-:W-:Y:S02]  /*8110*/  ISETP.GE.AND P3, PT, R6.reuse, R117, PT ;  /* 0x000000750600720c */ /* 0x040fe40003f66270 */
        /* <DEDUP_REMOVED lines=9> */
[----:B------:R-:W-:-:S02]  /*81b0*/  FSEL R100, R49, -INF , !P6 ;  /* 0xff80000031647808 */ /* 0x000fc40007000000 */
[----:B------:R-:W-:Y:S01]  /*81c0*/  FSEL R55, R51, -INF , !P3 ;  /* 0xff80000033377808 */ /* 0x000fe20005800000 */
[----:B------:R-:W-:Y:S05]  /*81d0*/  @!P2 BRA `(.L_x_5230) ;  /* 0x000009b00000a947 */ /* 0x000fea0003800000 */
[----:B------:R-:W-:Y:S05]  /*81e0*/  @!P0 BRA `(.L_x_5231) ;  /* 0x0000039000008947 */ /* 0x000fea0003800000 */
[----:B------:R-:W1:Y:S01]  /*81f0*/  I2F.RP R7, R122 ;  /* 0x0000007a00077306 */ /* 0x000e620000209400 */
[C---:B------:R-:W-:Y:S02]  /*8200*/  IADD3 R12, R112.reuse, -0x80, RZ ;  /* 0xffffff80700c7810 */ /* 0x040fe40007ffe0ff */
        /* <DEDUP_REMOVED lines=49> */
[----:B------:R-:W-:-:S05]  /*8520*/  SHF.R.S32.HI R7, RZ, 0x1f, R10 ;  /* 0x0000001fff077819 */ /* 0x000fca000001140a */
[----:B------:R-:W-:-:S04]  /*8530*/  IMAD R7, R7, c[0x0][0x180], RZ ;  /* 0x0000600007077a24 */ /* 0x000fc800078e02ff */
[----:B------:R-:W-:-:S04]  /*8540*/  IMAD R7, R10, c[0x0][0x184], R7 ;  /* 0x000061000a077a24 */ /* 0x000fc800078e0207 */
[----:B------:R-:W-:Y:S01]  /*8550*/  IMAD.IADD R10, R13, 0x1, R7 ;  /* 0x000000010d0a7824 */ /* 0x000fe200078e0207 */
[----:B------:R-:W-:Y:S01]  /*8560*/  MOV R7, R12 ;  /* 0x0000000c00077202 */ /* 0x000fe20000000f00 */
[----:B------:R-:W-:Y:S05]  /*8570*/  BRA `(.L_x_5232) ;  /* 0x0000002000007947 */ /* 0x000fea0003800000 */
.L_x_5231:
[----:B------:R-:W-:-:S04]  /*8580*/  LEA R7, -R121, RZ, 0x7 ;  /* 0x000000ff79077211 */ /* 0x000fc800078e39ff */
[----:B------:R-:W-:Y:S02]  /*8590*/  SHF.R.S32.HI R10, RZ, 0x1f, R7 ;  /* 0x0000001fff0a7819 */ /* 0x000fe40000011407 */
.L_x_5232:
[----:B------:R-:W-:Y:S01]  /*85a0*/  @!P1 IMAD.MOV.U32 R122, RZ, RZ, R124 ;  /* 0x000000ffff7a9224 */ /* 0x000fe200078e007c */
[----:B------:R-:W-:Y:S01]  /*85b0*/  @!P1 LEA R18, P2, R7, R190, 0x1 ;  /* 0x000000be07129211 */ /* 0x000fe200078408ff */
[----:B------:R-:W-:Y:S01]  /*85c0*/  @!P1 IMAD.MOV.U32 R11, RZ, RZ, c[0x0][0x19c] ;  /* 0x00006700ff0b9624 */ /* 0x000fe200078e00ff */
[----:B------:R1:W-:Y:S01]  /*85d0*/  @P1 STS.128 [R177+0x2000], RZ ;  /* 0x002000ffb1001388 */ /* 0x0003e20000000c00 */
[----:B------:R-:W-:Y:S01]  /*85e0*/  @!P1 IMAD.WIDE.U32 R14, R121, 0x30, R122 ;  /* 0x00000030790e9825 */ /* 0x000fe200078e007a */
[----:B------:R-:W-:Y:S01]  /*85f0*/  @!P1 LEA.HI.X R19, R7, R191, R10, 0x1, P2 ;  /* 0x000000bf07139211 */ /* 0x000fe200010f0c0a */
[----:B------:R-:W-:Y:S02]  /*8600*/  BSSY B0, `(.L_x_5233) ;  /* 0x0000055000007945 */ /* 0x000fe40003800000 */
[----:B------:R-:W-:Y:S01]  /*8610*/  @!P1 IMAD R11, R11, 0x30, RZ ;  /* 0x000000300b0b9824 */ /* 0x000fe200078e02ff */
[----:B------:R-:W-:Y:S01]  /*8620*/  @!P1 IADD3 R14, P2, R7, R14, RZ ;  /* 0x0000000e070e9210 */ /* 0x000fe20007f5e0ff */
[----:B------:R-:W-:Y:S01]  /*8630*/  @!P1 IMAD.MOV.U32 R13, RZ, RZ, c[0x0][0x19c] ;  /* 0x00006700ff0d9624 */ /* 0x000fe200078e00ff */
[----:B------:R-:W-:Y:S01]  /*8640*/  @!PT LDS RZ, [RZ] ;  /* 0x00000000fffff984 */ /* 0x000fe20000000800 */
[----:B------:R-:W-:Y:S01]  /*8650*/  @!PT LDS RZ, [RZ] ;  /* 0x00000000fffff984 */ /* 0x000fe20000000800 */
[----:B------:R-:W-:Y:S01]  /*8660*/  @!PT LDS RZ, [RZ] ;  /* 0x00000000fffff984 */ /* 0x000fe20000000800 */
[----:B------:R2:W-:Y:S01]  /*8670*/  @!P1 LDGSTS.E.BYPASS.LTC128B.128 [R177+0x2000], [R18.64] ;  /* 0x0200000012b19fae */ /* 0x0005e2000b901d46 */
[----:B------:R-:W-:Y:S01]  /*8680*/  @!P1 IMAD.WIDE.U32 R16, R121, 0x50, R122 ;  /* 0x0000005079109825 */ /* 0x000fe200078e007a */
[----:B------:R-:W-:-:S02]  /*8690*/  @!P1 IADD3.X R11, R10, R11, R15, P2, !PT ;  /* 0x0000000b0a0b9210 */ /* 0x000fc400017fe40f */
[----:B------:R1:W-:Y:S01]  /*86a0*/  @P1 STS.128 [R177+0x2800], RZ ;  /* 0x002800ffb1001388 */ /* 0x0003e20000000c00 */
[----:B------:R-:W-:Y:S01]  /*86b0*/  @!P1 IMAD R13, R13, 0x50, RZ ;  /* 0x000000500d0d9824 */ /* 0x000fe200078e02ff */
[----:B------:R-:W-:Y:S01]  /*86c0*/  @!P1 IADD3 R16, P2, R7, R16, RZ ;  /* 0x0000001007109210 */ /* 0x000fe20007f5e0ff */
[----:B------:R-:W-:-:S03]  /*86d0*/  @!P1 IMAD.MOV.U32 R6, RZ, RZ, c[0x0][0x19c] ;  /* 0x00006700ff069624 */ /* 0x000fc600078e00ff */
[----:B------:R-:W-:Y:S02]  /*86e0*/  @!P1 IADD3.X R13, R10, R13, R17, P2, !PT ;  /* 0x0000000d0a0d9210 */ /* 0x000fe400017fe411 */
[----:B------:R-:W-:-:S04]  /*86f0*/  @!P1 IADD3 R12, P3, P2, R7, R124, R173 ;  /* 0x0000007c070c9210 */ /* 0x000fc80007a7e0ad */
[----:B------:R-:W-:Y:S02]  /*8700*/  @!P1 IADD3.X R9, R10, R123, R172, P3, P2 ;  /* 0x0000007b0a099210 */ /* 0x000fe40001fe44ac */
[----:B------:R-:W-:-:S04]  /*8710*/  @!P1 LEA R20, P2, R12, c[0x0][0x168], 0x1 ;  /* 0x00005a000c149a11 */ /* 0x000fc800078408ff */
[----:B------:R-:W-:Y:S01]  /*8720*/  @!P1 LEA.HI.X R21, R12, c[0x0][0x16c], R9, 0x1, P2 ;  /* 0x00005b000c159a11 */ /* 0x000fe200010f0c09 */
[----:B------:R-:W-:Y:S02]  /*8730*/  @!P1 IMAD R9, R6, 0x60, RZ ;  /* 0x0000006006099824 */ /* 0x000fe400078e02ff */
[----:B------:R-:W-:Y:S02]  /*8740*/  @!P1 IMAD.MOV.U32 R12, RZ, RZ, c[0x0][0x19c] ;  /* 0x00006700ff0c9624 */ /* 0x000fe400078e00ff */
[----:B--2---:R-:W-:Y:S01]  /*8750*/  @!P1 IMAD.WIDE.U32 R18, R121, 0x60, R122 ;  /* 0x0000006079129825 */ /* 0x004fe200078e007a */
[----:B------:R-:W-:Y:S01]  /*8760*/  @!PT LDS RZ, [RZ] ;  /* 0x00000000fffff984 */ /* 0x000fe20000000800 */
[----:B------:R-:W-:Y:S01]  /*8770*/  @!PT LDS RZ, [RZ] ;  /* 0x00000000fffff984 */ /* 0x000fe20000000800 */
[----:B------:R-:W-:Y:S01]  /*8780*/  @!PT LDS RZ, [RZ] ;  /* 0x00000000fffff984 */ /* 0x000fe20000000800 */
[----:B------:R2:W-:Y:S04]  /*8790*/  @!P1 LDGSTS.E.BYPASS.LTC128B.128 [R177+0x2800], [R20.64] ;  /* 0x0280000014b19fae */ /* 0x0005e8000b901d46 */
[----:B------:R-:W-:Y:S01]  /*87a0*/  @!P1 IADD3 R6, P2, R7, R18, RZ ;  /* 0x0000001207069210 */ /* 0x000fe20007f5e0ff */
[----:B------:R1:W-:Y:S03]  /*87b0*/  @P1 STS.128 [R177+0x3000], RZ ;  /* 0x003000ffb1001388 */ /* 0x0003e60000000c00 */
[----:B------:R-:W-:-:S02]  /*87c0*/  @!P1 IADD3.X R9, R10, R9, R19, P2, !PT ;  /* 0x000000090a099210 */ /* 0x000fc400017fe413 */
[----:B------:R-:W-:-:S04]  /*87d0*/  @!P1 LEA R18, P2, R121, R124, 0x5 ;  /* 0x0000007c79129211 */ /* 0x000fc800078428ff */
[----:B------:R-:W-:Y:S02]  /*87e0*/  @!P1 LEA.HI.X R15, R121, R123, R12, 0x5, P2 ;  /* 0x0000007b790f9211 */ /* 0x000fe400010f2c0c */
[----:B------:R-:W-:-:S05]  /*87f0*/  @!P1 IADD3 R18, P2, R7, R18, RZ ;  /* 0x0000001207129210 */ /* 0x000fca0007f5e0ff */
[----:B------:R-:W-:Y:S01]  /*8800*/  @!P1 IMAD.X R15, R10, 0x1, R15, P2 ;  /* 0x000000010a0f9824 */ /* 0x000fe200010e060f */
[----:B------:R-:W-:-:S04]  /*8810*/  @!P1 LEA R22, P2, R18, c[0x0][0x168], 0x1 ;  /* 0x00005a0012169a11 */ /* 0x000fc800078408ff */
[----:B------:R-:W-:Y:S02]  /*8820*/  @!P1 LEA.HI.X R23, R18, c[0x0][0x16c], R15, 0x1, P2 ;  /* 0x00005b0012179a11 */ /* 0x000fe400010f0c0f */
[----:B------:R-:W-:-:S03]  /*8830*/  @!P1 LEA R18, P2, R14, c[0x0][0x168], 0x1 ;  /* 0x00005a000e129a11 */ /* 0x000fc600078408ff */
[----:B------:R-:W-:Y:S01]  /*8840*/  @!PT LDS RZ, [RZ] ;  /* 0x00000000fffff984 */ /* 0x000fe20000000800 */
[----:B------:R-:W-:Y:S01]  /*8850*/  @!PT LDS RZ, [RZ] ;  /* 0x00000000fffff984 */ /* 0x000fe20000000800 */
[----:B------:R-:W-:Y:S01]  /*8860*/  @!PT LDS RZ, [RZ] ;  /* 0x00000000fffff984 */ /* 0x000fe20000000800 */
[----:B------:R1:W-:Y:S01]  /*8870*/  @!P1 LDGSTS.E.BYPASS.LTC128B.128 [R177+0x3000], [R22.64] ;  /* 0x0300000016b19fae */ /* 0x0003e2000b901d46 */
[----:B------:R-:W-:Y:S02]  /*8880*/  @!P1 LEA.HI.X R19, R14, c[0x0][0x16c], R11, 0x1, P2 ;  /* 0x00005b000e139a11 */ /* 0x000fe400010f0c0b */
[C---:B------:R-:W-:Y:S01]  /*8890*/  @!P1 LEA R14, P2, R121.reuse, R124, 0x6 ;  /* 0x0000007c790e9211 */ /* 0x040fe200078430ff */
[----:B------:R1:W-:Y:S03]  /*88a0*/  @P1 STS.128 [R177+0x3800], RZ ;  /* 0x003800ffb1001388 */ /* 0x0003e60000000c00 */
[----:B------:R-:W-:Y:S01]  /*88b0*/  @!P1 LEA.HI.X R11, R121, R123, R12, 0x6, P2 ;  /* 0x0000007b790b9211 */ /* 0x000fe200010f340c */
[----:B------:R-:W-:Y:S01]  /*88c0*/  @!PT LDS RZ, [RZ] ;  /* 0x00000000fffff984 */ /* 0x000fe20000000800 */
[----:B------:R-:W-:Y:S01]  /*88d0*/  @!PT LDS RZ, [RZ] ;  /* 0x00000000fffff984 */ /* 0x000fe20000000800 */
[----:B------:R-:W-:Y:S01]  /*88e0*/  @!PT LDS RZ, [RZ] ;  /* 0x00000000fffff984 */ /* 0x000fe20000000800 */
[----:B------:R1:W-:Y:S01]  /*88f0*/  @!P1 LDGSTS.E.BYPASS.LTC128B.128 [R177+0x3800], [R18.64] ;  /* 0x0380000012b19fae */ /* 0x0003e2000b901d46 */
[----:B------:R-:W-:-:S03]  /*8900*/  @!P1 IADD3 R14, P2, R7, R14, RZ ;  /* 0x0000000e070e9210 */ /* 0x000fc60007f5e0ff */
[----:B------:R1:W-:Y:S02]  /*8910*/  @P1 STS.128 [R177+0x4000], RZ ;  /* 0x004000ffb1001388 */ /* 0x0003e40000000c00 */
[----:B------:R-:W-:Y:S01]  /*8920*/  @!P1 IMAD.X R11, R10, 0x1, R11, P2 ;  /* 0x000000010a0b9824 */ /* 0x000fe200010e060b */
[----:B--2---:R-:W-:-:S04]  /*8930*/  @!P1 LEA R20, P2, R14, c[0x0][0x168], 0x1 ;  /* 0x00005a000e149a11 */ /* 0x004fc800078408ff */
[----:B------:R-:W-:Y:S02]  /*8940*/  @!P1 LEA.HI.X R21, R14, c[0x0][0x16c], R11, 0x1, P2 ;  /* 0x00005b000e159a11 */ /* 0x000fe400010f0c0b */
[----:B------:R-:W-:Y:S02]  /*8950*/  @!P1 LEA R14, P3, R16, c[0x0][0x168], 0x1 ;  /* 0x00005a00100e9a11 */ /* 0x000fe400078608ff */
[----:B------:R-:W-:Y:S01]  /*8960*/  @!P1 LEA R12, P2, R6, c[0x0][0x168], 0x1 ;  /* 0x00005a00060c9a11 */ /* 0x000fe200078408ff */
        /* <DEDUP_REMOVED lines=30> */
.L_x_5234:
[----:B------:R-:W-:Y:S05]  /*8b50*/  BSYNC B0 ;  /* 0x0000000000007941 */ /* 0x000fea0003800000 */
.L_x_5233:
[----:B------:R-:W0:Y:S01]  /*8b60*/  LDGDEPBAR ;  /* 0x00000000000079af */ /* 0x000e220000000000 */
[----:B------:R-:W-:-:S04]  /*8b70*/  LEA R190, P1, R7, R190, 0x1 ;  /* 0x000000be07be7211 */ /* 0x000fc800078208ff */
[----:B------:R-:W-:Y:S02]  /*8b80*/  LEA.HI.X R191, R7, R191, R10, 0x1, P1 ;  /* 0x000000bf07bf7211 */ /* 0x000fe400008f0c0a */
.L_x_5230:
[----:B------:R-:W-:Y:S01]  /*8b90*/  FMNMX.FTZ R10, R0, R5, !PT ;  /* 0x00000005000a7209 */ /* 0x000fe20007810000 */
[----:B-1----:R-:W-:Y:S01]  /*8ba0*/  LDSM.16.MT88.4 R16, [R162+0x6000] ;  /* 0x00600000a210783b */ /* 0x002fe20000004200 */
[----:B------:R-:W-:Y:S02]  /*8bb0*/  FMNMX.FTZ R7, R2, R44, !PT ;  /* 0x0000002c02077209 */ /* 0x000fe40007810000 */
[----:B------:R-:W-:Y:S01]  /*8bc0*/  FMNMX.FTZ R10, R47, R10, !PT ;  /* 0x0000000a2f0a7209 */ /* 0x000fe20007810000 */
[----:B------:R-:W-:Y:S01]  /*8bd0*/  LDSM.16.MT88.4 R24, [R161+0x6000] ;  /* 0x00600000a118783b */ /* 0x000fe20000004200 */
[----:B------:R-:W-:Y:S02]  /*8be0*/  FMNMX.FTZ R7, R8, R7, !PT ;  /* 0x0000000708077209 */ /* 0x000fe40007810000 */
        /* <DEDUP_REMOVED lines=76> */
[----:B------:R-:W-:Y:S01]  /*90b0*/  FSEL R7, R53, RZ, P2 ;  /* 0x000000ff35077208 */ /* 0x000fe20001000000 */
[--C-:B------:R-:W-:Y:S01]  /*90c0*/  FFMA.FTZ R120, R47, c[0x0][0x23c], -R58.reuse ;  /* 0x00008f002f787a23 */ /* 0x100fe2000001083a */
[----:B------:R-:W-:Y:S01]  /*90d0*/  FSEL R5, R52, RZ, P1 ;  /* 0x000000ff34057208 */ /* 0x000fe20000800000 */
[----:B------:R-:W-:Y:S01]  /*90e0*/  FFMA.FTZ R107, R107, c[0x0][0x23c], -R58 ;  /* 0x00008f006b6b7a23 */ /* 0x000fe2000001083a */
[----:B------:R-:W-:Y:S01]  /*90f0*/  FSEL R105, R105, RZ, P2 ;  /* 0x000000ff69697208 */ /* 0x000fe20001000000 */
[----:B------:R-:W-:Y:S01]  /*9100*/  FADD.FTZ R146, R2, -R7 ;  /* 0x8000000702927221 */ /* 0x000fe20000010000 */
[----:B------:R-:W-:Y:S01]  /*9110*/  MUFU.EX2 R131, R131 ;  /* 0x0000008300837308 */ /* 0x000fe20000000800 */
[----:B------:R-:W-:Y:S02]  /*9120*/  FADD.FTZ R124, R0, -R5 ;  /* 0x80000005007c7221 */ /* 0x000fe40000010000 */
[----:B------:R-:W-:-:S02]  /*9130*/  FFMA.FTZ R111, R102, c[0x0][0x23c], -R105 ;  /* 0x00008f00666f7a23 */ /* 0x000fc40000010869 */
[--C-:B------:R-:W-:Y:S02]  /*9140*/  FFMA.FTZ R144, R44, c[0x0][0x23c], -R105.reuse ;  /* 0x00008f002c907a23 */ /* 0x100fe40000010869 */
[--C-:B------:R-:W-:Y:S01]  /*9150*/  FFMA.FTZ R122, R8, c[0x0][0x23c], -R105.reuse ;  /* 0x00008f00087a7a23 */ /* 0x100fe20000010869 */
[----:B------:R-:W1:Y:S01]  /*9160*/  MUFU.EX2 R120, R120 ;  /* 0x0000007800787308 */ /* 0x000e620000000800 */
[--C-:B------:R-:W-:Y:S01]  /*9170*/  FFMA.FTZ R102, R4, c[0x0][0x23c], -R105.reuse ;  /* 0x00008f0004667a23 */ /* 0x100fe20000010869 */
[----:B------:R-:W2:Y:S01]  /*9180*/  LDSM.16.MT88.4 R8, [R164+0x6000] ;  /* 0x00600000a408783b */ /* 0x000ea20000004200 */
[----:B------:R-:W-:Y:S02]  /*9190*/  FMUL.FTZ R146, R146, c[0x0][0x23c] ;  /* 0x00008f0092927a20 */ /* 0x000fe40000410000 */
[----:B------:R-:W-:Y:S01]  /*91a0*/  FMUL.FTZ R124, R124, c[0x0][0x23c] ;  /* 0x00008f007c7c7a20 */ /* 0x000fe20000410000 */
[----:B------:R-:W3:Y:S01]  /*91b0*/  LDSM.16.MT88.4 R44, [R162+0x6800] ;  /* 0x00680000a22c783b */ /* 0x000ee20000004200 */
[----:B------:R-:W-:Y:S01]  /*91c0*/  FFMA.FTZ R0, R43, c[0x0][0x23c], -R58 ;  /* 0x00008f002b007a23 */ /* 0x000fe2000001083a */
[----:B------:R-:W-:Y:S01]  /*91d0*/  MUFU.EX2 R144, R144 ;  /* 0x0000009000907308 */ /* 0x000fe20000000800 */
[----:B------:R-:W-:-:S02]  /*91e0*/  FFMA.FTZ R119, R42, c[0x0][0x23c], -R105 ;  /* 0x00008f002a777a23 */ /* 0x000fc40000010869 */
[--C-:B------:R-:W-:Y:S02]  /*91f0*/  FFMA.FTZ R112, R30, c[0x0][0x23c], -R105.reuse ;  /* 0x00008f001e707a23 */ /* 0x100fe40000010869 */
[--C-:B------:R-:W-:Y:S02]  /*9200*/  FFMA.FTZ R117, R40, c[0x0][0x23c], -R105.reuse ;  /* 0x00008f0028757a23 */ /* 0x100fe40000010869 */
[----:B------:R-:W-:Y:S01]  /*9210*/  FFMA.FTZ R2, R28, c[0x0][0x23c], -R105 ;  /* 0x00008f001c027a23 */ /* 0x000fe20000010869 */
[----:B------:R-:W4:Y:S01]  /*9220*/  MUFU.EX2 R122, R122 ;  /* 0x0000007a007a7308 */ /* 0x000f220000000800 */
[----:B-1----:R-:W-:Y:S01]  /*9230*/  F2FP.PACK_AB R33, R120, R131 ;  /* 0x000000837821723e */ /* 0x002fe200000000ff */
[--C-:B------:R-:W-:Y:S02]  /*9240*/  FFMA.FTZ R121, R141, c[0x0][0x23c], -R58.reuse ;  /* 0x00008f008d797a23 */ /* 0x100fe4000001083a */
[--C-:B------:R-:W-:Y:S02]  /*9250*/  FFMA.FTZ R114, R41, c[0x0][0x23c], -R58.reuse ;  /* 0x00008f0029727a23 */ /* 0x100fe4000001083a */
[--C-:B------:R-:W-:Y:S01]  /*9260*/  FFMA.FTZ R123, R135, c[0x0][0x23c], -R58.reuse ;  /* 0x00008f00877b7a23 */ /* 0x100fe2000001083a */
[----:B------:R-:W1:Y:S01]  /*9270*/  LDSM.16.MT88.4 R40, [R161+0x6800] ;  /* 0x00680000a128783b */ /* 0x000e620000004200 */
[----:B------:R-:W-:Y:S01]  /*9280*/  MUFU.EX2 R111, R111 ;  /* 0x0000006f006f7308 */ /* 0x000fe20000000800 */
[----:B------:R-:W-:-:S02]  /*9290*/  FFMA.FTZ R116, R199, c[0x0][0x23c], -R58 ;  /* 0x00008f00c7747a23 */ /* 0x000fc4000001083a */
[--C-:B------:R-:W-:Y:S02]  /*92a0*/  FFMA.FTZ R135, R132, c[0x0][0x23c], -R105.reuse ;  /* 0x00008f0084877a23 */ /* 0x100fe40000010869 */
[--C-:B------:R-:W-:Y:S02]  /*92b0*/  FFMA.FTZ R141, R134, c[0x0][0x23c], -R105.reuse ;  /* 0x00008f00868d7a23 */ /* 0x100fe40000010869 */
[--C-:B------:R-:W-:Y:S01]  /*92c0*/  FFMA.FTZ R132, R138, c[0x0][0x23c], -R105.reuse ;  /* 0x00008f008a847a23 */ /* 0x100fe20000010869 */
[----:B------:R-:W5:Y:S01]  /*92d0*/  MUFU.EX2 R102, R102 ;  /* 0x0000006600667308 */ /* 0x000f620000000800 */
[----:B----4-:R-:W-:Y:S01]  /*92e0*/  F2FP.PACK_AB R32, R122, R144 ;  /* 0x000000907a20723e */ /* 0x010fe200000000ff */
[----:B------:R-:W-:Y:S02]  /*92f0*/  FFMA.FTZ R136, R136, c[0x0][0x23c], -R105 ;  /* 0x00008f0088887a23 */ /* 0x000fe40000010869 */
[--C-:B------:R-:W-:Y:S02]  /*9300*/  FFMA.FTZ R139, R139, c[0x0][0x23c], -R58.reuse ;  /* 0x00008f008b8b7a23 */ /* 0x100fe4000001083a */
[----:B------:R-:W-:-:S02]  /*9310*/  FFMA.FTZ R134, R183, c[0x0][0x23c], -R58 ;  /* 0x00008f00b7867a23 */ /* 0x000fc4000001083a */
[----:B------:R-:W-:Y:S01]  /*9320*/  MUFU.EX2 R107, R107 ;  /* 0x0000006b006b7308 */ /* 0x000fe20000000800 */
[--C-:B------:R-:W-:Y:S02]  /*9330*/  FFMA.FTZ R145, R145, c[0x0][0x23c], -R58.reuse ;  /* 0x00008f0091917a23 */ /* 0x100fe4000001083a */
[----:B------:R-:W-:Y:S02]  /*9340*/  FFMA.FTZ R138, R149, c[0x0][0x23c], -R58 ;  /* 0x00008f00958a7a23 */ /* 0x000fe4000001083a */
[--C-:B------:R-:W-:Y:S02]  /*9350*/  FFMA.FTZ R183, R148, c[0x0][0x23c], -R105.reuse ;  /* 0x00008f0094b77a23 */ /* 0x100fe40000010869 */
[--C-:B------:R-:W-:Y:S01]  /*9360*/  FFMA.FTZ R150, R62, c[0x0][0x23c], -R105.reuse ;  /* 0x00008f003e967a23 */ /* 0x100fe20000010869 */
[----:B------:R-:W4:Y:S01]  /*9370*/  MUFU.EX2 R146, R146 ;  /* 0x0000009200927308 */ /* 0x000f220000000800 */
[----:B-----5:R-:W-:Y:S01]  /*9380*/  F2FP.PACK_AB R34, R102, R111 ;  /* 0x0000006f6622723e */ /* 0x020fe200000000ff */
[----:B------:R-:W-:-:S02]  /*9390*/  FFMA.FTZ R149, R188, c[0x0][0x23c], -R105 ;  /* 0x00008f00bc957a23 */ /* 0x000fc40000010869 */
[--C-:B------:R-:W-:Y:S02]  /*93a0*/  FFMA.FTZ R148, R60, c[0x0][0x23c], -R105.reuse ;  /* 0x00008f003c947a23 */ /* 0x100fe40000010869 */
[--C-:B------:R-:W-:Y:S01]  /*93b0*/  FFMA.FTZ R151, R151, c[0x0][0x23c], -R58.reuse ;  /* 0x00008f0097977a23 */ /* 0x100fe2000001083a */
[----:B------:R-:W-:Y:S01]  /*93c0*/  LDSM.16.MT88.4 R60, [R164+0x7800] ;  /* 0x00780000a43c783b */ /* 0x000fe20000004200 */
[----:B------:R-:W5:Y:S01]  /*93d0*/  MUFU.EX2 R124, R124 ;  /* 0x0000007c007c7308 */ /* 0x000f620000000800 */
[--C-:B------:R-:W-:Y:S02]  /*93e0*/  FFMA.FTZ R188, R197, c[0x0][0x23c], -R58.reuse ;  /* 0x00008f00c5bc7a23 */ /* 0x100fe4000001083a */
[--C-:B------:R-:W-:Y:S02]  /*93f0*/  FFMA.FTZ R147, R147, c[0x0][0x23c], -R58.reuse ;  /* 0x00008f0093937a23 */ /* 0x100fe4000001083a */
[----:B------:R-:W-:Y:S02]  /*9400*/  FFMA.FTZ R196, R189, c[0x0][0x23c], -R58 ;  /* 0x00008f00bdc47a23 */ /* 0x000fe4000001083a */
[----:B------:R-:W-:Y:S01]  /*9410*/  FFMA.FTZ R126, R126, c[0x0][0x23c], -R105 ;  /* 0x00008f007e7e7a23 */ /* 0x000fe20000010869 */
[----:B------:R-:W1:Y:S01]  /*9420*/  MUFU.EX2 R0, R0 ;  /* 0x0000000000007308 */ /* 0x000e620000000800 */
[----:B----4-:R-:W-:-:S02]  /*9430*/  FMUL.FTZ R12, R72, R146 ;  /* 0x00000092480c7220 */ /* 0x010fc40000410000 */
[-C--:B------:R-:W-:Y:S02]  /*9440*/  FMUL.FTZ R13, R73, R146.reuse ;  /* 0x00000092490d7220 */ /* 0x080fe40000410000 */
[-C--:B------:R-:W-:Y:S02]  /*9450*/  FMUL.FTZ R92, R92, R146.reuse ;  /* 0x000000925c5c7220 */ /* 0x080fe40000410000 */
[----:B------:R-:W-:Y:S01]  /*9460*/  FMUL.FTZ R93, R93, R146 ;  /* 0x000000925d5d7220 */ /* 0x000fe20000410000 */
[----:B------:R-:W-:Y:S01]  /*9470*/  MUFU.EX2 R119, R119 ;  /* 0x0000007700777308 */ /* 0x000fe20000000800 */
[-C--:B-----5:R-:W-:Y:S02]  /*9480*/  FMUL.FTZ R14, R74, R124.reuse ;  /* 0x0000007c4a0e7220 */ /* 0x0a0fe40000410000 */
[-C--:B------:R-:W-:Y:S02]  /*9490*/  FMUL.FTZ R15, R75, R124.reuse ;  /* 0x0000007c4b0f7220 */ /* 0x080fe40000410000 */
[----:B------:R-:W-:-:S02]  /*94a0*/  FMUL.FTZ R94, R94, R124 ;  /* 0x0000007c5e5e7220 */ /* 0x000fc40000410000 */
[----:B------:R-:W-:Y:S01]  /*94b0*/  FMUL.FTZ R95, R95, R124 ;  /* 0x0000007c5f5f7220 */ /* 0x000fe20000410000 */
[----:B-1----:R-:W-:Y:S01]  /*94c0*/  F2FP.PACK_AB R35, R0, R107 ;  /* 0x0000006b0023723e */ /* 0x002fe200000000ff */
[----:B------:R-:W1:Y:S01]  /*94d0*/  MUFU.EX2 R112, R112 ;  /* 0x0000007000707308 */ /* 0x000e620000000800 */
        /* <DEDUP_REMOVED lines=11> */
[----:B------:R-:W-:Y:S01]  /*9590*/  MUFU.EX2 R2, R2 ;  /* 0x0000000200027308 */ /* 0x000fe20000000800 */
[-C--:B------:R-:W-:Y:S01]  /*95a0*/  FMUL.FTZ R68, R68, R146.reuse ;  /* 0x0000009244447220 */ /* 0x080fe20000410000 */
[----:B------:R-:W-:Y:S01]  /*95b0*/  LDSM.16.MT88.4 R92, [R162+0x8800] ;  /* 0x00880000a25c783b */ /* 0x000fe20000004200 */
[----:B------:R-:W-:Y:S02]  /*95c0*/  FMUL.FTZ R69, R69, R146 ;  /* 0x0000009245457220 */ /* 0x000fe40000410000 */
[-C--:B------:R-:W-:Y:S01]  /*95d0*/  FMUL.FTZ R70, R70, R124.reuse ;  /* 0x0000007c46467220 */ /* 0x080fe20000410000 */
[----:B--2---:R-:W-:Y:S01]  /*95e0*/  HMMA.16816.F32 R4, R32, R8, R4 ;  /* 0x000000082004723c */ /* 0x004fe20000001804 */
[----:B------:R-:W-:Y:S01]  /*95f0*/  FMUL.FTZ R71, R71, R124 ;  /* 0x0000007c47477220 */ /* 0x000fe20000410000 */
[----:B------:R-:W-:Y:S01]  /*9600*/  MUFU.EX2 R121, R121 ;  /* 0x0000007900797308 */ /* 0x000fe20000000800 */
[----:B------:R-:W-:-:S02]  /*9610*/  FMUL.FTZ R80, R80, R146 ;  /* 0x0000009250507220 */ /* 0x000fc40000410000 */
[----:B------:R-:W-:Y:S02]  /*9620*/  FMUL.FTZ R81, R81, R146 ;  /* 0x0000009251517220 */ /* 0x000fe40000410000 */
[-C--:B------:R-:W-:Y:S01]  /*9630*/  FMUL.FTZ R82, R82, R124.reuse ;  /* 0x0000007c52527220 */ /* 0x080fe20000410000 */
[C---:B------:R-:W-:Y:S01]  /*9640*/  HMMA.16816.F32 R20, R32.reuse, R24, R20 ;  /* 0x000000182014723c */ /* 0x040fe20000001814 */
[----:B------:R-:W-:Y:S01]  /*9650*/  FMUL.FTZ R83, R83, R124 ;  /* 0x0000007c53537220 */ /* 0x000fe20000410000 */
[----:B------:R-:W2:Y:S01]  /*9660*/  MUFU.EX2 R114, R114 ;  /* 0x0000007200727308 */ /* 0x000ea20000000800 */
[-C--:B------:R-:W-:Y:S02]  /*9670*/  FMUL.FTZ R28, R88, R146.reuse ;  /* 0x00000092581c7220 */ /* 0x080fe40000410000 */
[----:B------:R-:W-:Y:S02]  /*9680*/  FMUL.FTZ R29, R89, R146 ;  /* 0x00000092591d7220 */ /* 0x000fe40000410000 */
[-C--:B------:R-:W-:Y:S01]  /*9690*/  FMUL.FTZ R30, R90, R124.reuse ;  /* 0x0000007c5a1e7220 */ /* 0x080fe20000410000 */
[----:B------:R-:W-:Y:S01]  /*96a0*/  HMMA.16816.F32 R8, R32, R10, R68 ;  /* 0x0000000a2008723c */ /* 0x000fe20000001844 */
[----:B------:R-:W-:Y:S01]  /*96b0*/  FMUL.FTZ R31, R91, R124 ;  /* 0x0000007c5b1f7220 */ /* 0x000fe20000410000 */
[----:B------:R-:W-:Y:S01]  /*96c0*/  MUFU.EX2 R123, R123 ;  /* 0x0000007b007b7308 */ /* 0x000fe20000000800 */
[-C--:B------:R-:W-:Y:S01]  /*96d0*/  FMUL.FTZ R84, R84, R146.reuse ;  /* 0x0000009254547220 */ /* 0x080fe20000410000 */
[----:B------:R-:W-:Y:S01]  /*96e0*/  LDSM.16.MT88.4 R68, [R164+0x8800] ;  /* 0x00880000a444783b */ /* 0x000fe20000004200 */
[----:B------:R-:W-:-:S02]  /*96f0*/  FMUL.FTZ R85, R85, R146 ;  /* 0x0000009255557220 */ /* 0x000fc40000410000 */
[-C--:B------:R-:W-:Y:S01]  /*9700*/  FMUL.FTZ R86, R86, R124.reuse ;  /* 0x0000007c56567220 */ /* 0x080fe20000410000 */
[C---:B------:R-:W-:Y:S01]  /*9710*/  HMMA.16816.F32 R24, R32.reuse, R26, R80 ;  /* 0x0000001a2018723c */ /* 0x040fe20000001850 */
[----:B------:R-:W-:Y:S01]  /*9720*/  FMUL.FTZ R87, R87, R124 ;  /* 0x0000007c57577220 */ /* 0x000fe20000410000 */
[----:B------:R-:W4:Y:S01]  /*9730*/  MUFU.EX2 R116, R116 ;  /* 0x0000007400747308 */ /* 0x000f220000000800 */
[----:B------:R-:W-:Y:S01]  /*9740*/  LDSM.16.MT88.4 R80, [R161+0x8800] ;  /* 0x00880000a150783b */ /* 0x000fe20000004200 */
[----:B------:R-:W-:Y:S02]  /*9750*/  FFMA.FTZ R103, R103, c[0x0][0x23c], -R58 ;  /* 0x00008f0067677a23 */ /* 0x000fe4000001083a */
[----:B------:R-:W-:Y:S02]  /*9760*/  FFMA.FTZ R193, R193, R146, R144 ;  /* 0x00000092c1c17223 */ /* 0x000fe40000010090 */
[----:B------:R-:W-:Y:S01]  /*9770*/  HMMA.16816.F32 R28, R32, R36, R28 ;  /* 0x00000024201c723c */ /* 0x000fe2000000181c */
[----:B------:R-:W-:Y:S01]  /*9780*/  FFMA.FTZ R131, R192, R124, R131 ;  /* 0x0000007cc0837223 */ /* 0x000fe20000010083 */
[----:B------:R-:W-:Y:S01]  /*9790*/  MUFU.EX2 R141, R141 ;  /* 0x0000008d008d7308 */ /* 0x000fe20000000800 */
[----:B------:R-:W-:-:S02]  /*97a0*/  FADD.FTZ R122, R122, R193 ;  /* 0x000000c17a7a7221 */ /* 0x000fc40000010000 */
[----:B------:R-:W-:Y:S02]  /*97b0*/  FADD.FTZ R120, R120, R131 ;  /* 0x0000008378787221 */ /* 0x000fe40000010000 */
[----:B-1----:R-:W-:Y:S01]  /*97c0*/  F2FP.PACK_AB R36, R112, R119 ;  /* 0x000000777024723e */ /* 0x002fe200000000ff */
[----:B------:R-:W-:Y:S01]  /*97d0*/  HMMA.16816.F32 R32, R32, R38, R84 ;  /* 0x000000262020723c */ /* 0x000fe20000001854 */
[----:B--2---:R-:W-:Y:S01]  /*97e0*/  F2FP.PACK_AB R37, R114, R121 ;  /* 0x000000797225723e */ /* 0x004fe200000000ff */
[----:B------:R-:W1:Y:S01]  /*97f0*/  MUFU.EX2 R136, R136 ;  /* 0x0000008800887308 */ /* 0x000e620000000800 */
[----:B------:R-:W-:Y:S02]  /*9800*/  FADD.FTZ R111, R111, R122 ;  /* 0x0000007a6f6f7221 */ /* 0x000fe40000010000 */
[----:B------:R-:W-:Y:S02]  /*9810*/  FADD.FTZ R107, R107, R120 ;  /* 0x000000786b6b7221 */ /* 0x000fe40000010000 */
[----:B------:R-:W-:Y:S01]  /*9820*/  F2FP.PACK_AB R38, R2, R117 ;  /* 0x000000750226723e */ /* 0x000fe200000000ff */
[----:B------:R-:W-:Y:S01]  /*9830*/  FADD.FTZ R102, R102, R111 ;  /* 0x0000006f66667221 */ /* 0x000fe20000010000 */
[----:B----4-:R-:W-:Y:S01]  /*9840*/  F2FP.PACK_AB R39, R116, R123 ;  /* 0x0000007b7427723e */ /* 0x010fe200000000ff */
[----:B------:R-:W-:Y:S01]  /*9850*/  MUFU.EX2 R135, R135 ;  /* 0x0000008700877308 */ /* 0x000fe20000000800 */
[----:B------:R-:W-:-:S02]  /*9860*/  FFMA.FTZ R193, R100, c[0x0][0x23c], -R105 ;  /* 0x00008f0064c17a23 */ /* 0x000fc40000010869 */
[----:B------:R-:W-:Y:S02]  /*9870*/  FADD.FTZ R119, R119, R102 ;  /* 0x0000006677777221 */ /* 0x000fe40000010000 */
[----:B------:R-:W-:Y:S01]  /*9880*/  FFMA.FTZ R57, R57, c[0x0][0x23c], -R58 ;  /* 0x00008f0039397a23 */ /* 0x000fe2000001083a */
[----:B---3--:R-:W-:Y:S01]  /*9890*/  HMMA.16816.F32 R12, R36, R44, R12 ;  /* 0x0000002c240c723c */ /* 0x008fe2000000180c */
[----:B------:R-:W-:Y:S01]  /*98a0*/  FADD.FTZ R112, R112, R119 ;  /* 0x0000007770707221 */ /* 0x000fe20000010000 */
[----:B------:R-:W-:Y:S03]  /*98b0*/  MUFU.EX2 R132, R132 ;  /* 0x0000008400847308 */ /* 0x000fe60000000800 */
[----:B------:R-:W-:-:S03]  /*98c0*/  FADD.FTZ R117, R117, R112 ;  /* 0x0000007075757221 */ /* 0x000fc60000010000 */
[C---:B------:R-:W-:Y:S01]  /*98d0*/  HMMA.16816.F32 R16, R36.reuse, R46, R16 ;  /* 0x0000002e2410723c */ /* 0x040fe20000001810 */
[----:B------:R-:W2:Y:S01]  /*98e0*/  LDSM.16.MT88.4 R44, [R160+0x6800] ;  /* 0x00680000a02c783b */ /* 0x000ea20000004200 */
[----:B------:R-:W-:Y:S06]  /*98f0*/  MUFU.EX2 R139, R139 ;  /* 0x0000008b008b7308 */ /* 0x000fec0000000800 */
[C---:B------:R-:W-:Y:S02]  /*9900*/  HMMA.16816.F32 R4, R36.reuse, R48, R4 ;  /* 0x000000302404723c */ /* 0x040fe40000001804 */
[----:B------:R-:W3:Y:S06]  /*9910*/  MUFU.EX2 R134, R134 ;  /* 0x0000008600867308 */ /* 0x000eec0000000800 */
[C---:B------:R-:W-:Y:S01]  /*9920*/  HMMA.16816.F32 R8, R36.reuse, R50, R8 ;  /* 0x000000322408723c */ /* 0x040fe20000001808 */
[----:B------:R-:W4:Y:S01]  /*9930*/  LDSM.16.MT88.4 R48, [R164+0x7000] ;  /* 0x00700000a430783b */ /* 0x000f220000004200 */
[----:B------:R-:W-:Y:S06]  /*9940*/  MUFU.EX2 R145, R145 ;  /* 0x0000009100917308 */ /* 0x000fec0000000800 */
[C---:B------:R-:W-:Y:S02]  /*9950*/  HMMA.16816.F32 R20, R36.reuse, R40, R20 ;  /* 0x000000282414723c */ /* 0x040fe40000001814 */
[----:B------:R-:W5:Y:S06]  /*9960*/  MUFU.EX2 R138, R138 ;  /* 0x0000008a008a7308 */ /* 0x000f6c0000000800 */
[C---:B------:R-:W-:Y:S01]  /*9970*/  HMMA.16816.F32 R24, R36.reuse, R42, R24 ;  /* 0x0000002a2418723c */ /* 0x040fe20000001818 */
[----:B------:R-:W4:Y:S01]  /*9980*/  LDSM.16.MT88.4 R40, [R161+0x7000] ;  /* 0x00700000a128783b */ /* 0x000f220000004200 */
[----:B------:R-:W-:Y:S06]  /*9990*/  MUFU.EX2 R183, R183 ;  /* 0x000000b700b77308 */ /* 0x000fec0000000800 */
[C---:B--2---:R-:W-:Y:S02]  /*99a0*/  HMMA.16816.F32 R28, R36.reuse, R44, R28 ;  /* 0x0000002c241c723c */ /* 0x044fe4000000181c */
[----:B------:R-:W2:Y:S06]  /*99b0*/  MUFU.EX2 R150, R150 ;  /* 0x0000009600967308 */ /* 0x000eac0000000800 */
[----:B------:R-:W-:Y:S01]  /*99c0*/  HMMA.16816.F32 R32, R36, R46, R32 ;  /* 0x0000002e2420723c */ /* 0x000fe20000001820 */
[----:B------:R-:W2:Y:S01]  /*99d0*/  LDSM.16.MT88.4 R44, [R162+0x7000] ;  /* 0x00700000a22c783b */ /* 0x000ea20000004200 */
[----:B------:R-:W-:Y:S05]  /*99e0*/  MUFU.EX2 R149, R149 ;  /* 0x0000009500957308 */ /* 0x000fea0000000800 */
[----:B-1----:R-:W-:-:S02]  /*99f0*/  F2FP.PACK_AB R36, R136, R141 ;  /* 0x0000008d8824723e */ /* 0x002fc400000000ff */
[----:B---3--:R-:W-:Y:S01]  /*9a00*/  F2FP.PACK_AB R37, R134, R139 ;  /* 0x0000008b8625723e */ /* 0x008fe200000000ff */
[----:B------:R-:W-:Y:S01]  /*9a10*/  MUFU.EX2 R148, R148 ;  /* 0x0000009400947308 */ /* 0x000fe20000000800 */
[----:B------:R-:W-:Y:S02]  /*9a20*/  F2FP.PACK_AB R38, R132, R135 ;  /* 0x000000878426723e */ /* 0x000fe400000000ff */
[----:B-----5:R-:W-:-:S05]  /*9a30*/  F2FP.PACK_AB R39, R138, R145 ;  /* 0x000000918a27723e */ /* 0x020fca00000000ff */
[----:B------:R-:W-:Y:S02]  /*9a40*/  MUFU.EX2 R151, R151 ;  /* 0x0000009700977308 */ /* 0x000fe40000000800 */
[C---:B----4-:R-:W-:Y:S06]  /*9a50*/  HMMA.16816.F32 R4, R36.reuse, R48, R4 ;  /* 0x000000302404723c */ /* 0x050fec0000001804 */
[----:B------:R-:W1:Y:S02]  /*9a60*/  MUFU.EX2 R188, R188 ;  /* 0x000000bc00bc7308 */ /* 0x000e640000000800 */
[C---:B------:R-:W-:Y:S01]  /*9a70*/  HMMA.16816.F32 R8, R36.reuse, R50, R8 ;  /* 0x000000322408723c */ /* 0x040fe20000001808 */
[----:B------:R-:W3:Y:S05]  /*9a80*/  LDSM.16.MT88.4 R48, [R162+0x7800] ;  /* 0x00780000a230783b */ /* 0x000eea0000004200 */
[----:B------:R-:W-:Y:S02]  /*9a90*/  MUFU.EX2 R147, R147 ;  /* 0x0000009300937308 */ /* 0x000fe40000000800 */
[C---:B------:R-:W-:Y:S06]  /*9aa0*/  HMMA.16816.F32 R20, R36.reuse, R40, R20 ;  /* 0x000000282414723c */ /* 0x040fec0000001814 */
[----:B------:R-:W4:Y:S01]  /*9ab0*/  MUFU.EX2 R196, R196 ;  /* 0x000000c400c47308 */ /* 0x000f220000000800 */
[----:B--2---:R-:W-:Y:S01]  /*9ac0*/  F2FP.PACK_AB R40, R150, R183 ;  /* 0x000000b79628723e */ /* 0x004fe200000000ff */
[----:B------:R-:W-:Y:S01]  /*9ad0*/  HMMA.16816.F32 R12, R36, R44, R12 ;  /* 0x0000002c240c723c */ /* 0x000fe2000000180c */
[----:B-1----:R-:W-:-:S05]  /*9ae0*/  F2FP.PACK_AB R41, R188, R151 ;  /* 0x00000097bc29723e */ /* 0x002fca00000000ff */
[----:B------:R-:W-:Y:S02]  /*9af0*/  MUFU.EX2 R193, R193 ;  /* 0x000000c100c17308 */ /* 0x000fe40000000800 */
[C---:B------:R-:W-:Y:S01]  /*9b00*/  HMMA.16816.F32 R16, R36.reuse, R46, R16 ;  /* 0x0000002e2410723c */ /* 0x040fe20000001810 */
[----:B------:R-:W1:Y:S07]  /*9b10*/  LDSM.16.MT88.4 R44, [R160+0x7000] ;  /* 0x00700000a02c783b */ /* 0x000e6e0000004200 */
[----:B------:R-:W-:Y:S07]  /*9b20*/  HMMA.16816.F32 R24, R36, R42, R24 ;  /* 0x0000002a2418723c */ /* 0x000fee0000001818 */
[----:B------:R-:W-:-:S02]  /*9b30*/  F2FP.PACK_AB R42, R148, R149 ;  /* 0x00000095942a723e */ /* 0x000fc400000000ff */
[----:B----4-:R-:W-:-:S07]  /*9b40*/  F2FP.PACK_AB R43, R196, R147 ;  /* 0x00000093c42b723e */ /* 0x010fce00000000ff */
[C---:B------:R-:W-:Y:S07]  /*9b50*/  HMMA.16816.F32 R4, R40.reuse, R60, R4 ;  /* 0x0000003c2804723c */ /* 0x040fee0000001804 */
[--C-:B------:R-:W-:Y:S01]  /*9b60*/  FFMA.FTZ R60, R129, c[0x0][0x23c], -R58.reuse ;  /* 0x00008f00813c7a23 */ /* 0x100fe2000001083a */
[----:B------:R-:W-:Y:S01]  /*9b70*/  HMMA.16816.F32 R8, R40, R62, R8 ;  /* 0x0000003e2808723c */ /* 0x000fe20000001808 */
[----:B------:R-:W-:-:S04]  /*9b80*/  FFMA.FTZ R61, R143, c[0x0][0x23c], -R58 ;  /* 0x00008f008f3d7a23 */ /* 0x000fc8000001083a */
[----:B------:R-:W-:Y:S02]  /*9b90*/  MUFU.EX2 R60, R60 ;  /* 0x0000003c003c7308 */ /* 0x000fe40000000800 */
[--C-:B------:R-:W-:Y:S01]  /*9ba0*/  FFMA.FTZ R62, R133, c[0x0][0x23c], -R58.reuse ;  /* 0x00008f00853e7a23 */ /* 0x100fe2000001083a */
[----:B---3--:R-:W-:Y:S01]  /*9bb0*/  HMMA.16816.F32 R12, R40, R48, R12 ;  /* 0x00000030280c723c */ /* 0x008fe2000000180c */
[----:B------:R-:W-:-:S04]  /*9bc0*/  FFMA.FTZ R63, R137, c[0x0][0x23c], -R58 ;  /* 0x00008f00893f7a23 */ /* 0x000fc8000001083a */
[----:B------:R-:W-:Y:S02]  /*9bd0*/  MUFU.EX2 R62, R62 ;  /* 0x0000003e003e7308 */ /* 0x000fe40000000800 */
[--C-:B------:R-:W-:Y:S01]  /*9be0*/  FFMA.FTZ R49, R128, c[0x0][0x23c], -R105.reuse ;  /* 0x00008f0080317a23 */ /* 0x100fe20000010869 */
[----:B-1----:R-:W-:Y:S01]  /*9bf0*/  HMMA.16816.F32 R28, R36, R44, R28 ;  /* 0x0000002c241c723c */ /* 0x002fe2000000181c */
[----:B------:R-:W-:-:S04]  /*9c00*/  FFMA.FTZ R48, R130, c[0x0][0x23c], -R105 ;  /* 0x00008f0082307a23 */ /* 0x000fc80000010869 */
[----:B------:R-:W-:Y:S03]  /*9c10*/  MUFU.EX2 R49, R49 ;  /* 0x0000003100317308 */ /* 0x000fe60000000800 */
[----:B------:R-:W-:Y:S01]  /*9c20*/  HMMA.16816.F32 R32, R36, R46, R32 ;  /* 0x0000002e2420723c */ /* 0x000fe20000001820 */
[----:B------:R-:W1:Y:S04]  /*9c30*/  LDSM.16.MT88.4 R44, [R161+0x7800] ;  /* 0x00780000a12c783b */ /* 0x000e680000004200 */
[----:B------:R-:W2:Y:S01]  /*9c40*/  LDSM.16.MT88.4 R36, [R160+0x7800] ;  /* 0x00780000a024783b */ /* 0x000ea20000004200 */
[----:B------:R-:W-:Y:S02]  /*9c50*/  MUFU.EX2 R48, R48 ;  /* 0x0000003000307308 */ /* 0x000fe40000000800 */
[----:B------:R-:W-:Y:S06]  /*9c60*/  HMMA.16816.F32 R16, R40, R50, R16 ;  /* 0x000000322810723c */ /* 0x000fec0000001810 */
[----:B------:R-:W3:Y:S01]  /*9c70*/  MUFU.EX2 R63, R63 ;  /* 0x0000003f003f7308 */ /* 0x000ee20000000800 */
[----:B------:R-:W-:-:S02]  /*9c80*/  FFMA.FTZ R50, R142, c[0x0][0x23c], -R105 ;  /* 0x00008f008e327a23 */ /* 0x000fc40000010869 */
[----:B------:R-:W-:-:S05]  /*9c90*/  FFMA.FTZ R51, R140, c[0x0][0x23c], -R105 ;  /* 0x00008f008c337a23 */ /* 0x000fca0000010869 */
[----:B------:R-:W4:Y:S08]  /*9ca0*/  MUFU.EX2 R50, R50 ;  /* 0x0000003200327308 */ /* 0x000f300000000800 */
[----:B------:R-:W5:Y:S01]  /*9cb0*/  MUFU.EX2 R51, R51 ;  /* 0x0000003300337308 */ /* 0x000f620000000800 */
[----:B---3--:R-:W-:-:S07]  /*9cc0*/  F2FP.PACK_AB R85, R63, R62 ;  /* 0x0000003e3f55723e */ /* 0x008fce00000000ff */
[----:B------:R-:W3:Y:S01]  /*9cd0*/  MUFU.EX2 R61, R61 ;  /* 0x0000003d003d7308 */ /* 0x000ee20000000800 */
[----:B----4-:R-:W-:Y:S01]  /*9ce0*/  F2FP.PACK_AB R84, R50, R49 ;  /* 0x000000313254723e */ /* 0x010fe200000000ff */
[----:B-1----:R-:W-:Y:S01]  /*9cf0*/  HMMA.16816.F32 R20, R40, R44, R20 ;  /* 0x0000002c2814723c */ /* 0x002fe20000001814 */
[----:B-----5:R-:W-:-:S07]  /*9d00*/  F2FP.PACK_AB R86, R51, R48 ;  /* 0x000000303356723e */ /* 0x020fce00000000ff */
[----:B------:R-:W-:Y:S01]  /*9d10*/  HMMA.16816.F32 R24, R40, R46, R24 ;  /* 0x0000002e2818723c */ /* 0x000fe20000001818 */
[----:B------:R-:W1:Y:S01]  /*9d20*/  LDSM.16.MT88.4 R44, [R164+0x8000] ;  /* 0x00800000a42c783b */ /* 0x000e620000004200 */
[----:B---3--:R-:W-:-:S06]  /*9d30*/  F2FP.PACK_AB R87, R61, R60 ;  /* 0x0000003c3d57723e */ /* 0x008fcc00000000ff */
[C---:B--2---:R-:W-:Y:S08]  /*9d40*/  HMMA.16816.F32 R28, R40.reuse, R36, R28 ;  /* 0x00000024281c723c */ /* 0x044ff0000000181c */
[----:B------:R-:W-:Y:S01]  /*9d50*/  HMMA.16816.F32 R32, R40, R38, R32 ;  /* 0x000000262820723c */ /* 0x000fe20000001820 */
[----:B------:R-:W2:Y:S04]  /*9d60*/  LDSM.16.MT88.4 R40, [R162+0x8000] ;  /* 0x00800000a228783b */ /* 0x000ea80000004200 */
[----:B------:R-:W3:Y:S03]  /*9d70*/  LDSM.16.MT88.4 R36, [R161+0x8000] ;  /* 0x00800000a124783b */ /* 0x000ee60000004200 */
[C---:B-1----:R-:W-:Y:S01]  /*9d80*/  HMMA.16816.F32 R96, R84.reuse, R44, R4 ;  /* 0x0000002c5460723c */ /* 0x042fe20000001804 */
[----:B------:R-:W1:Y:S07]  /*9d90*/  LDSM.16.MT88.4 R4, [R160+0x8000] ;  /* 0x00800000a004783b */ /* 0x000e6e0000004200 */
[C---:B------:R-:W-:Y:S08]  /*9da0*/  HMMA.16816.F32 R8, R84.reuse, R46, R8 ;  /* 0x0000002e5408723c */ /* 0x040ff00000001808 */
[C---:B--2---:R-:W-:Y:S07]  /*9db0*/  HMMA.16816.F32 R12, R84.reuse, R40, R12 ;  /* 0x00000028540c723c */ /* 0x044fee000000180c */
[--C-:B------:R-:W-:Y:S01]  /*9dc0*/  FFMA.FTZ R40, R118, c[0x0][0x23c], -R105.reuse ;  /* 0x00008f0076287a23 */ /* 0x100fe20000010869 */
[C---:B---3--:R-:W-:Y:S05]  /*9dd0*/  HMMA.16816.F32 R20, R84.reuse, R36, R20 ;  /* 0x000000245414723c */ /* 0x048fea0000001814 */
[----:B------:R-:W-:Y:S02]  /*9de0*/  MUFU.EX2 R40, R40 ;  /* 0x0000002800287308 */ /* 0x000fe40000000800 */
[--C-:B------:R-:W-:Y:S01]  /*9df0*/  FFMA.FTZ R37, R108, c[0x0][0x23c], -R105.reuse ;  /* 0x00008f006c257a23 */ /* 0x100fe20000010869 */
[----:B------:R-:W-:Y:S01]  /*9e00*/  HMMA.16816.F32 R24, R84, R38, R24 ;  /* 0x000000265418723c */ /* 0x000fe20000001818 */
[----:B------:R-:W-:-:S04]  /*9e10*/  FFMA.FTZ R36, R110, c[0x0][0x23c], -R105 ;  /* 0x00008f006e247a23 */ /* 0x000fc80000010869 */
[----:B------:R-:W2:Y:S02]  /*9e20*/  MUFU.EX2 R37, R37 ;  /* 0x0000002500257308 */ /* 0x000ea40000000800 */
[--C-:B------:R-:W-:Y:S01]  /*9e30*/  FFMA.FTZ R38, R115, c[0x0][0x23c], -R58.reuse ;  /* 0x00008f0073267a23 */ /* 0x100fe2000001083a */
[C---:B------:R-:W-:Y:S05]  /*9e40*/  HMMA.16816.F32 R16, R84.reuse, R42, R16 ;  /* 0x0000002a5410723c */ /* 0x040fea0000001810 */
[----:B------:R-:W-:Y:S03]  /*9e50*/  MUFU.EX2 R36, R36 ;  /* 0x0000002400247308 */ /* 0x000fe60000000800 */
[C---:B-1----:R-:W-:Y:S05]  /*9e60*/  HMMA.16816.F32 R88, R84.reuse, R4, R28 ;  /* 0x000000045458723c */ /* 0x042fea000000181c */
[----:B------:R-:W1:Y:S02]  /*9e70*/  MUFU.EX2 R39, R126 ;  /* 0x0000007e00277308 */ /* 0x000e640000000800 */
[--C-:B------:R-:W-:Y:S01]  /*9e80*/  FFMA.FTZ R29, R127, c[0x0][0x23c], -R58.reuse ;  /* 0x00008f007f1d7a23 */ /* 0x100fe2000001083a */
[----:B------:R-:W-:Y:S01]  /*9e90*/  HMMA.16816.F32 R84, R84, R6, R32 ;  /* 0x000000065454723c */ /* 0x000fe20000001820 */
[--C-:B------:R-:W-:Y:S01]  /*9ea0*/  FFMA.FTZ R28, R113, c[0x0][0x23c], -R58.reuse ;  /* 0x00008f00711c7a23 */ /* 0x100fe2000001083a */
[----:B--2---:R-:W-:Y:S01]  /*9eb0*/  F2FP.PACK_AB R4, R40, R37 ;  /* 0x000000252804723e */ /* 0x004fe200000000ff */
[----:B------:R-:W-:-:S02]  /*9ec0*/  FFMA.FTZ R31, R125, c[0x0][0x23c], -R58 ;  /* 0x00008f007d1f7a23 */ /* 0x000fc4000001083a */
[----:B------:R-:W-:Y:S01]  /*9ed0*/  MUFU.EX2 R38, R38 ;  /* 0x0000002600267308 */ /* 0x000fe20000000800 */
[--C-:B------:R-:W-:Y:S02]  /*9ee0*/  FFMA.FTZ R30, R66, c[0x0][0x23c], -R105.reuse ;  /* 0x00008f00421e7a23 */ /* 0x100fe40000010869 */
[--C-:B------:R-:W-:Y:S02]  /*9ef0*/  FFMA.FTZ R32, R64, c[0x0][0x23c], -R105.reuse ;  /* 0x00008f0040207a23 */ /* 0x100fe40000010869 */
[--C-:B------:R-:W-:Y:S02]  /*9f00*/  FFMA.FTZ R33, R106, c[0x0][0x23c], -R105.reuse ;  /* 0x00008f006a217a23 */ /* 0x100fe40000010869 */
[----:B------:R-:W-:Y:S01]  /*9f10*/  FFMA.FTZ R35, R104, c[0x0][0x23c], -R105 ;  /* 0x00008f0068237a23 */ /* 0x000fe20000010869 */
[----:B------:R-:W2:Y:S01]  /*9f20*/  MUFU.EX2 R29, R29 ;  /* 0x0000001d001d7308 */ /* 0x000ea20000000800 */
[----:B-1----:R-:W-:-:S07]  /*9f30*/  F2FP.PACK_AB R6, R39, R36 ;  /* 0x000000242706723e */ /* 0x002fce00000000ff */
[----:B------:R-:W-:Y:S08]  /*9f40*/  MUFU.EX2 R28, R28 ;  /* 0x0000001c001c7308 */ /* 0x000ff00000000800 */
[----:B------:R-:W1:Y:S01]  /*9f50*/  MUFU.EX2 R31, R31 ;  /* 0x0000001f001f7308 */ /* 0x000e620000000800 */
[----:B--2---:R-:W-:-:S07]  /*9f60*/  F2FP.PACK_AB R5, R29, R38 ;  /* 0x000000261d05723e */ /* 0x004fce00000000ff */
[----:B------:R-:W-:Y:S01]  /*9f70*/  MUFU.EX2 R32, R32 ;  /* 0x0000002000207308 */ /* 0x000fe20000000800 */
[----:B-1----:R-:W-:-:S07]  /*9f80*/  F2FP.PACK_AB R7, R31, R28 ;  /* 0x0000001c1f07723e */ /* 0x002fce00000000ff */
[----:B------:R-:W1:Y:S01]  /*9f90*/  MUFU.EX2 R33, R33 ;  /* 0x0000002100217308 */ /* 0x000e620000000800 */
[C---:B------:R-:W-:Y:S07]  /*9fa0*/  HMMA.16816.F32 R96, R4.reuse, R68, R96 ;  /* 0x000000440460723c */ /* 0x040fee0000001860 */
[----:B------:R-:W-:Y:S01]  /*9fb0*/  MUFU.EX2 R30, R30 ;  /* 0x0000001e001e7308 */ /* 0x000fe20000000800 */
[C---:B------:R-:W-:Y:S01]  /*9fc0*/  HMMA.16816.F32 R68, R4.reuse, R70, R8 ;  /* 0x000000460444723c */ /* 0x040fe20000001808 */
[----:B------:R-:W2:Y:S06]  /*9fd0*/  LDSM.16.MT88.4 R8, [R160+0x8800] ;  /* 0x00880000a008783b */ /* 0x000eac0000004200 */
[----:B------:R-:W-:Y:S01]  /*9fe0*/  MUFU.EX2 R35, R35 ;  /* 0x0000002300237308 */ /* 0x000fe20000000800 */
[C---:B------:R-:W-:Y:S01]  /*9ff0*/  HMMA.16816.F32 R72, R4.reuse, R92, R12 ;  /* 0x0000005c0448723c */ /* 0x040fe2000000180c */
[----:B------:R-:W3:Y:S07]  /*a000*/  LDSM.16.MT88.4 R12, [R162+0x9000] ;  /* 0x00900000a20c783b */ /* 0x000eee0000004200 */
[C---:B------:R-:W-:Y:S01]  /*a010*/  HMMA.16816.F32 R92, R4.reuse, R94, R16 ;  /* 0x0000005e045c723c */ /* 0x040fe20000001810 */
[----:B------:R-:W4:Y:S07]  /*a020*/  LDSM.16.MT88.4 R16, [R164+0x9000] ;  /* 0x00900000a410783b */ /* 0x000f2e0000004200 */
[C---:B------:R-:W-:Y:S01]  /*a030*/  HMMA.16816.F32 R76, R4.reuse, R80, R20 ;  /* 0x00000050044c723c */ /* 0x040fe20000001814 */
[----:B------:R-:W-:Y:S06]  /*a040*/  MUFU.EX2 R20, R103 ;  /* 0x0000006700147308 */ /* 0x000fec0000000800 */
[--C-:B------:R-:W-:Y:S01]  /*a050*/  FFMA.FTZ R23, R109, c[0x0][0x23c], -R58.reuse ;  /* 0x00008f006d177a23 */ /* 0x100fe2000001083a */
[----:B------:R-:W-:Y:S01]  /*a060*/  HMMA.16816.F32 R80, R4, R82, R24 ;  /* 0x000000520450723c */ /* 0x000fe20000001818 */
[----:B------:R-:W-:-:S02]  /*a070*/  FFMA.FTZ R21, R101, c[0x0][0x23c], -R58 ;  /* 0x00008f0065157a23 */ /* 0x000fc4000001083a */
[--C-:B------:R-:W-:Y:S02]  /*a080*/  FFMA.FTZ R22, R67, c[0x0][0x23c], -R58.reuse ;  /* 0x00008f0043167a23 */ /* 0x100fe4000001083a */
[----:B------:R-:W5:Y:S02]  /*a090*/  MUFU.EX2 R23, R23 ;  /* 0x0000001700177308 */ /* 0x000f640000000800 */
[----:B------:R-:W-:Y:S01]  /*a0a0*/  FFMA.FTZ R27, R3, c[0x0][0x23c], -R58 ;  /* 0x00008f00031b7a23 */ /* 0x000fe2000001083a */
[----:B--2---:R-:W-:Y:S01]  /*a0b0*/  HMMA.16816.F32 R88, R4, R8, R88 ;  /* 0x000000080458723c */ /* 0x004fe20000001858 */
[--C-:B------:R-:W-:Y:S02]  /*a0c0*/  FFMA.FTZ R26, R56, c[0x0][0x23c], -R105.reuse ;  /* 0x00008f00381a7a23 */ /* 0x100fe40000010869 */
[--C-:B------:R-:W-:Y:S02]  /*a0d0*/  FFMA.FTZ R25, R65, c[0x0][0x23c], -R105.reuse ;  /* 0x00008f0041197a23 */ /* 0x100fe40000010869 */
[----:B------:R-:W-:Y:S01]  /*a0e0*/  MUFU.EX2 R21, R21 ;  /* 0x0000001500157308 */ /* 0x000fe20000000800 */
[----:B------:R-:W-:-:S02]  /*a0f0*/  FFMA.FTZ R24, R54, c[0x0][0x23c], -R105 ;  /* 0x00008f0036187a23 */ /* 0x000fc40000010869 */
[----:B------:R-:W-:Y:S01]  /*a100*/  FFMA.FTZ R3, R59, c[0x0][0x23c], -R58 ;  /* 0x00008f003b037a23 */ /* 0x000fe2000001083a */
[----:B------:R-:W-:Y:S01]  /*a110*/  HMMA.16816.F32 R84, R4, R10, R84 ;  /* 0x0000000a0454723c */ /* 0x000fe20000001854 */
[----:B------:R-:W2:Y:S03]  /*a120*/  LDSM.16.MT88.4 R8, [R161+0x9000] ;  /* 0x00900000a108783b */ /* 0x000ea60000004200 */
[----:B------:R-:W3:Y:S03]  /*a130*/  MUFU.EX2 R22, R22 ;  /* 0x0000001600167308 */ /* 0x000ee60000000800 */
[----:B-1----:R-:W-:Y:S02]  /*a140*/  F2FP.PACK_AB R4, R33, R32 ;  /* 0x000000202104723e */ /* 0x002fe400000000ff */
[----:B-----5:R-:W-:-:S02]  /*a150*/  F2FP.PACK_AB R5, R23, R20 ;  /* 0x000000141705723e */ /* 0x020fc400000000ff */
[----:B------:R-:W-:Y:S01]  /*a160*/  F2FP.PACK_AB R6, R35, R30 ;  /* 0x0000001e2306723e */ /* 0x000fe200000000ff */
[----:B------:R-:W-:Y:S01]  /*a170*/  MUFU.EX2 R26, R26 ;  /* 0x0000001a001a7308 */ /* 0x000fe20000000800 */
[----:B---3--:R-:W-:-:S07]  /*a180*/  F2FP.PACK_AB R7, R22, R21 ;  /* 0x000000151607723e */ /* 0x008fce00000000ff */
[----:B------:R-:W1:Y:S01]  /*a190*/  MUFU.EX2 R25, R25 ;  /* 0x0000001900197308 */ /* 0x000e620000000800 */
[C---:B------:R-:W-:Y:S07]  /*a1a0*/  HMMA.16816.F32 R72, R4.reuse, R12, R72 ;  /* 0x0000000c0448723c */ /* 0x040fee0000001848 */
[----:B------:R-:W-:Y:S01]  /*a1b0*/  MUFU.EX2 R24, R24 ;  /* 0x0000001800187308 */ /* 0x000fe20000000800 */
[----:B------:R-:W-:Y:S01]  /*a1c0*/  FADD.FTZ R12, R0, R107 ;  /* 0x0000006b000c7221 */ /* 0x000fe20000010000 */
[----:B----4-:R-:W-:Y:S06]  /*a1d0*/  HMMA.16816.F32 R96, R4, R16, R96 ;  /* 0x000000100460723c */ /* 0x010fec0000001860 */
[----:B------:R3:W-:Y:S01]  /*a1e0*/  MUFU.EX2 R0, R27 ;  /* 0x0000001b00007308 */ /* 0x0007e20000000800 */
[----:B------:R-:W-:-:S04]  /*a1f0*/  FADD.FTZ R121, R121, R12 ;  /* 0x0000000c79797221 */ /* 0x000fc80000010000 */
[----:B------:R-:W-:Y:S01]  /*a200*/  FADD.FTZ R114, R114, R121 ;  /* 0x0000007972727221 */ /* 0x000fe20000010000 */
[----:B------:R-:W-:Y:S01]  /*a210*/  HMMA.16816.F32 R68, R4, R18, R68 ;  /* 0x000000120444723c */ /* 0x000fe20000001844 */
[----:B------:R-:W4:Y:S01]  /*a220*/  LDSM.16.MT88.4 R16, [R160+0x9000] ;  /* 0x00900000a010783b */ /* 0x000f220000004200 */
[----:B------:R-:W5:Y:S01]  /*a230*/  MUFU.EX2 R3, R3 ;  /* 0x0000000300037308 */ /* 0x000f620000000800 */
[----:B------:R-:W-:-:S04]  /*a240*/  FADD.FTZ R123, R123, R114 ;  /* 0x000000727b7b7221 */ /* 0x000fc80000010000 */
[----:B------:R-:W-:Y:S01]  /*a250*/  FADD.FTZ R116, R116, R123 ;  /* 0x0000007b74747221 */ /* 0x000fe20000010000 */
[----:B------:R-:W-:Y:S01]  /*a260*/  HMMA.16816.F32 R92, R4, R14, R92 ;  /* 0x0000000e045c723c */ /* 0x000fe2000000185c */
[----:B------:R-:W1:Y:S01]  /*a270*/  LDSM.16.MT88.4 R12, [R164+0x9800] ;  /* 0x00980000a40c783b */ /* 0x000e620000004200 */
[----:B---3--:R-:W-:Y:S02]  /*a280*/  FFMA.FTZ R27, R55, c[0x0][0x23c], -R58 ;  /* 0x00008f00371b7a23 */ /* 0x008fe4000001083a */
[----:B------:R-:W-:-:S04]  /*a290*/  FADD.FTZ R139, R139, R116 ;  /* 0x000000748b8b7221 */ /* 0x000fc80000010000 */
[C---:B--2---:R-:W-:Y:S01]  /*a2a0*/  HMMA.16816.F32 R76, R4.reuse, R8, R76 ;  /* 0x00000008044c723c */ /* 0x044fe2000000184c */
[----:B------:R-:W-:Y:S01]  /*a2b0*/  FADD.FTZ R134, R134, R139 ;  /* 0x0000008b86867221 */ /* 0x000fe20000010000 */
[----:B------:R-:W-:Y:S03]  /*a2c0*/  MUFU.EX2 R27, R27 ;  /* 0x0000001b001b7308 */ /* 0x000fe60000000800 */
[----:B------:R-:W-:Y:S02]  /*a2d0*/  FADD.FTZ R145, R145, R134 ;  /* 0x0000008691917221 */ /* 0x000fe40000010000 */
[----:B------:R-:W-:Y:S01]  /*a2e0*/  FADD.FTZ R8, R2, R117 ;  /* 0x0000007502087221 */ /* 0x000fe20000010000 */
[----:B------:R-:W-:Y:S01]  /*a2f0*/  HMMA.16816.F32 R80, R4, R10, R80 ;  /* 0x0000000a0450723c */ /* 0x000fe20000001850 */
[----:B------:R-:W-:Y:S01]  /*a300*/  FADD.FTZ R138, R138, R145 ;  /* 0x000000918a8a7221 */ /* 0x000fe20000010000 */
[----:B------:R-:W2:Y:S01]  /*a310*/  MUFU.EX2 R2, R57 ;  /* 0x0000003900027308 */ /* 0x000ea20000000800 */
[----:B------:R-:W-:-:S02]  /*a320*/  FADD.FTZ R141, R141, R8 ;  /* 0x000000088d8d7221 */ /* 0x000fc40000010000 */
[----:B------:R-:W3:Y:S01]  /*a330*/  LDSM.16.MT88.4 R8, [R162+0x9800] ;  /* 0x00980000a208783b */ /* 0x000ee20000004200 */
[----:B------:R-:W-:Y:S02]  /*a340*/  FADD.FTZ R151, R151, R138 ;  /* 0x0000008a97977221 */ /* 0x000fe40000010000 */
[----:B------:R-:W-:Y:S02]  /*a350*/  FADD.FTZ R136, R136, R141 ;  /* 0x0000008d88887221 */ /* 0x000fe40000010000 */
[----:B------:R-:W-:Y:S02]  /*a360*/  FADD.FTZ R188, R188, R151 ;  /* 0x00000097bcbc7221 */ /* 0x000fe40000010000 */
        /* <DEDUP_REMOVED lines=9> */
[----:B------:R-:W4:Y:S01]  /*a400*/  LDSM.16.MT88.4 R16, [R161+0x9800] ;  /* 0x00980000a110783b */ /* 0x000f220000004200 */
[----:B------:R-:W-:Y:S02]  /*a410*/  FADD.FTZ R63, R63, R62 ;  /* 0x0000003e3f3f7221 */ /* 0x000fe40000010000 */
[----:B------:R-:W-:Y:S02]  /*a420*/  FADD.FTZ R149, R149, R150 ;  /* 0x0000009695957221 */ /* 0x000fe40000010000 */
[----:B------:R-:W-:Y:S01]  /*a430*/  FADD.FTZ R60, R60, R63 ;  /* 0x0000003f3c3c7221 */ /* 0x000fe20000010000 */
[----:B-1----:R-:W-:Y:S01]  /*a440*/  F2FP.PACK_AB R4, R25, R26 ;  /* 0x0000001a1904723e */ /* 0x002fe200000000ff */
[----:B------:R-:W-:Y:S01]  /*a450*/  FADD.FTZ R148, R148, R149 ;  /* 0x0000009594947221 */ /* 0x000fe20000010000 */
[----:B-----5:R-:W-:Y:S01]  /*a460*/  F2FP.PACK_AB R5, R3, R0 ;  /* 0x000000000305723e */ /* 0x020fe200000000ff */
[----:B------:R-:W-:Y:S01]  /*a470*/  FADD.FTZ R61, R61, R60 ;  /* 0x0000003c3d3d7221 */ /* 0x000fe20000010000 */
[----:B------:R-:W-:Y:S01]  /*a480*/  F2FP.PACK_AB R6, R193, R24 ;  /* 0x00000018c106723e */ /* 0x000fe200000000ff */
[----:B------:R-:W-:Y:S01]  /*a490*/  FADD.FTZ R49, R49, R148 ;  /* 0x0000009431317221 */ /* 0x000fe20000010000 */
[----:B--2---:R-:W-:Y:S01]  /*a4a0*/  F2FP.PACK_AB R7, R27, R2 ;  /* 0x000000021b07723e */ /* 0x004fe200000000ff */
[----:B------:R-:W-:-:S02]  /*a4b0*/  FADD.FTZ R38, R38, R61 ;  /* 0x0000003d26267221 */ /* 0x000fc40000010000 */
[----:B------:R-:W-:Y:S02]  /*a4c0*/  FADD.FTZ R41, R50, R49 ;  /* 0x0000003132297221 */ /* 0x000fe40000010000 */
[----:B------:R-:W-:Y:S02]  /*a4d0*/  FADD.FTZ R29, R29, R38 ;  /* 0x000000261d1d7221 */ /* 0x000fe40000010000 */
[----:B------:R-:W-:Y:S02]  /*a4e0*/  HMMA.16816.F32 R96, R4, R12, R96 ;  /* 0x0000000c0460723c */ /* 0x000fe40000001860 */
[----:B------:R-:W-:-:S04]  /*a4f0*/  FADD.FTZ R28, R28, R29 ;  /* 0x0000001d1c1c7221 */ /* 0x000fc80000010000 */
[----:B------:R-:W-:Y:S02]  /*a500*/  FADD.FTZ R31, R31, R28 ;  /* 0x0000001c1f1f7221 */ /* 0x000fe40000010000 */
[C---:B------:R-:W-:Y:S01]  /*a510*/  HMMA.16816.F32 R68, R4.reuse, R14, R68 ;  /* 0x0000000e0444723c */ /* 0x040fe20000001844 */
[----:B------:R-:W1:Y:S07]  /*a520*/  LDSM.16.MT88.4 R12, [R160+0x9800] ;  /* 0x00980000a00c783b */ /* 0x000e6e0000004200 */
[C---:B---3--:R-:W-:Y:S07]  /*a530*/  HMMA.16816.F32 R72, R4.reuse, R8, R72 ;  /* 0x000000080448723c */ /* 0x048fee0000001848 */
[----:B------:R-:W-:Y:S01]  /*a540*/  FADD.FTZ R8, R48, R41 ;  /* 0x0000002930087221 */ /* 0x000fe20000010000 */
[----:B------:R-:W-:Y:S03]  /*a550*/  HMMA.16816.F32 R92, R4, R10, R92 ;  /* 0x0000000a045c723c */ /* 0x000fe6000000185c */
[----:B------:R-:W-:-:S04]  /*a560*/  FADD.FTZ R8, R51, R8 ;  /* 0x0000000833087221 */ /* 0x000fc80000010000 */
[----:B------:R-:W-:Y:S01]  /*a570*/  FADD.FTZ R9, R37, R8 ;  /* 0x0000000825097221 */ /* 0x000fe20000010000 */
[C---:B----4-:R-:W-:Y:S01]  /*a580*/  HMMA.16816.F32 R76, R4.reuse, R16, R76 ;  /* 0x00000010044c723c */ /* 0x050fe2000000184c */
        /* <DEDUP_REMOVED lines=9> */
[C---:B-1----:R-:W-:Y:S01]  /*a620*/  HMMA.16816.F32 R88, R4.reuse, R12, R88 ;  /* 0x0000000c0458723c */ /* 0x042fe20000001858 */
        /* <DEDUP_REMOVED lines=8> */
[----:B------:R-:W-:Y:S01]  /*a6b0*/  FADD.FTZ R192, R27, R2 ;  /* 0x000000021bc07221 */ /* 0x000fe20000010000 */
[----:B------:R-:W-:Y:S01]  /*a6c0*/  MOV R2, R53 ;  /* 0x0000003500027202 */ /* 0x000fe20000000f00 */
[----:B------:R-:W-:-:S04]  /*a6d0*/  FADD.FTZ R26, R26, R35 ;  /* 0x000000231a1a7221 */ /* 0x000fc80000010000 */
[----:B------:R-:W-:-:S04]  /*a6e0*/  FADD.FTZ R25, R25, R26 ;  /* 0x0000001a19197221 */ /* 0x000fc80000010000 */
[----:B------:R-:W-:-:S04]  /*a6f0*/  FADD.FTZ R24, R24, R25 ;  /* 0x0000001918187221 */ /* 0x000fc80000010000 */
[----:B------:R-:W-:Y:S02]  /*a700*/  FADD.FTZ R193, R193, R24 ;  /* 0x00000018c1c17221 */ /* 0x000fe40000010000 */
.L_x_5227:
[----:B------:R-:W-:-:S13]  /*a710*/  ISETP.GE.AND P1, PT, R176, 0x1, PT ;  /* 0x00000001b000780c */ /* 0x000fda0003f26270 */
[----:B------:R-:W-:Y:S05]  /*a720*/  @!P1 BRA `(.L_x_5235) ;  /* 0x0000358000009947 */ /* 0x000fea0003800000 */
[----:B------:R-:W-:Y:S01]  /*a730*/  IMAD.MOV.U32 R189, RZ, RZ, c[0x0][0x1a0] ;  /* 0x00006800ffbd7624 */ /* 0x000fe200078e00ff */
[----:B------:R-:W-:Y:S02]  /*a740*/  MOV R3, R0 ;  /* 0x0000000000037202 */ /* 0x000fe40000000f00 */
[----:B------:R-:W-:Y:S01]  /*a750*/  MOV R101, R2 ;  /* 0x0000000200657202 */ /* 0x000fe20000000f00 */
[----:B------:R-:W-:-:S05]  /*a760*/  IMAD.U32 R188, R189, -0x80, RZ ;  /* 0xffffff80bdbc7824 */ /* 0x000fca00078e00ff */
[----:B------:R-:W-:Y:S02]  /*a770*/  SHF.R.S32.HI R183, RZ, 0x1f, R188 ;  /* 0x0000001fffb77819 */ /* 0x000fe400000114bc */
.L_x_5239:
[----:B------:R-:W-:Y:S01]  /*a780*/  MOV R200, R188 ;  /* 0x000000bc00c87202 */ /* 0x000fe20000000f00 */
[----:B------:R-:W-:Y:S04]  /*a790*/  DEPBAR.LE SB0, 0x0 ;  /* 0x000080000000791a */ /* 0x000fe80000000000 */
[----:B------:R-:W-:Y:S01]  /*a7a0*/  BAR.SYNC.DEFER_BLOCKING 0x0 ;  /* 0x0000000000007b1d */ /* 0x000fe20000010000 */
[----:B------:R-:W-:Y:S05]  /*a7b0*/  MOV R201, R183 ;  /* 0x000000b700c97202 */ /* 0x000fea0000000f00 */
[----:B------:R-:W-:-:S05]  /*a7c0*/  @!P0 BRA `(.L_x_5236) ;  /* 0x000003b000008947 */ /* 0x000fca0003800000 */
[----:B------:R-:W-:Y:S01]  /*a7d0*/  IMAD.SHL.U32 R10, R176, 0x80, RZ ;  /* 0x00000080b00a7824 */ /* 0x000fe200078e00ff */
[----:B------:R-:W-:Y:S04]  /*a7e0*/  IABS R0, c[0x0][0x2d0] ;  /* 0x0000b40000007a13 */ /* 0x000fe80000000000 */
[----:B------:R-:W1:Y:S01]  /*a7f0*/  I2F.RP R7, R0 ;  /* 0x0000000000077306 */ /* 0x000e620000209400 */
[----:B------:R-:W-:Y:S09]  /*a800*/  IABS R6, R10 ;  /* 0x0000000a00067213 */ /* 0x000ff20000000000 */
[----:B-1----:R-:W1:Y:S02]  /*a810*/  MUFU.RCP R2, R7 ;  /* 0x0000000700027308 */ /* 0x002e640000001000 */
[----:B-1----:R-:W-:Y:S02]  /*a820*/  IADD3 R8, R2, 0xffffffe, RZ ;  /* 0x0ffffffe02087810 */ /* 0x002fe40007ffe0ff */
[C---:B------:R-:W-:Y:S06]  /*a830*/  IADD3 R2, R10.reuse, -0x80, RZ ;  /* 0xffffff800a027810 */ /* 0x040fec0007ffe0ff */
[----:B------:R-:W1:Y:S01]  /*a840*/  F2I.FTZ.U32.TRUNC.NTZ R9, R8 ;  /* 0x0000000800097305 */ /* 0x000e62000021f000 */
[----:B------:R-:W-:Y:S02]  /*a850*/  LOP3.LUT R10, R10, c[0x0][0x2d0], RZ, 0x3c, !PT ;  /* 0x0000b4000a0a7a12 */ /* 0x000fe400078e3cff */
[----:B------:R-:W-:Y:S02]  /*a860*/  IABS R4, R2 ;  /* 0x0000000200047213 */ /* 0x000fe40000000000 */
[----:B------:R-:W-:Y:S02]  /*a870*/  LOP3.LUT R2, R2, c[0x0][0x2d0], RZ, 0x3c, !PT ;  /* 0x0000b40002027a12 */ /* 0x000fe400078e3cff */
[----:B------:R-:W-:Y:S02]  /*a880*/  ISETP.GE.AND P3, PT, R10, RZ, PT ;  /* 0x000000ff0a00720c */ /* 0x000fe40003f66270 */
[----:B------:R-:W-:Y:S01]  /*a890*/  ISETP.GE.AND P1, PT, R2, RZ, PT ;  /* 0x000000ff0200720c */ /* 0x000fe20003f26270 */
        /* <DEDUP_REMOVED lines=27> */
[C---:B------:R-:W-:Y:S01]  /*aa50*/  LEA R10, P1, R9.reuse, R186, 0x2 ;  /* 0x000000ba090a7211 */ /* 0x040fe200078210ff */
[----:B------:R-:W-:Y:S01]  /*aa60*/  IMAD.IADD R0, R9, 0x1, -R5 ;  /* 0x0000000109007824 */ /* 0x000fe200078e0a05 */
[-C--:B------:R-:W-:Y:S01]  /*aa70*/  LEA.HI.X.SX32 R13, R5, R187.reuse, 0x2, P2 ;  /* 0x000000bb050d7211 */ /* 0x080fe200010f16ff */
[----:B------:R-:W-:Y:S01]  /*aa80*/  IMAD.MOV.U32 R5, RZ, RZ, c[0x0][0x2d0] ;  /* 0x0000b400ff057624 */ /* 0x000fe200078e00ff */
[----:B------:R-:W-:Y:S03]  /*aa90*/  LEA.HI.X.SX32 R11, R9, R187, 0x2, P1 ;  /* 0x000000bb090b7211 */ /* 0x000fe600008f16ff */
[----:B------:R-:W-:Y:S01]  /*aaa0*/  IMAD R5, R0, R5, -0x80 ;  /* 0xffffff8000057424 */ /* 0x000fe200078e0205 */
[----:B------:R-:W2:Y:S03]  /*aab0*/  LDG.E R2, [R12.64] ;  /* 0x000000060c027981 */ /* 0x000ea6000c1e1900 */
[C---:B------:R-:W-:Y:S01]  /*aac0*/  IMAD.WIDE.U32 R200, R5.reuse, c[0x0][0x1a0], RZ ;  /* 0x0000680005c87a25 */ /* 0x040fe200078e00ff */
[----:B------:R-:W2:Y:S01]  /*aad0*/  LDG.E R7, [R10.64] ;  /* 0x000000060a077981 */ /* 0x000ea2000c1e1900 */
        /* <DEDUP_REMOVED lines=10> */
.L_x_5236:
[----:B------:R-:W-:Y:S02]  /*ab80*/  ISETP.GE.AND P1, PT, R180, c[0x0][0x220], PT ;  /* 0x00008800b4007a0c */ /* 0x000fe40003f26270 */
[C---:B------:R-:W-:Y:S04]  /*ab90*/  LEA R102, P4, R200.reuse, R194, 0x1 ;  /* 0x000000c2c8667211 */ /* 0x040fe800078808ff */
[-CC-:B------:R-:W-:Y:S07]  /*aba0*/  LEA.HI.X R103, R200, R195.reuse, R201.reuse, 0x1, P4 ;  /* 0x000000c3c8677211 */ /* 0x180fee00020f0cc9 */
[-C--:B------:R-:W-:Y:S01]  /*abb0*/  @!P1 IADD3 R197, P3, R182, R200.reuse, RZ ;  /* 0x000000c8b6c59210 */ /* 0x080fe20007f7e0ff */
[----:B------:R-:W-:Y:S01]  /*abc0*/  @P1 STS.128 [R177+0x6000], RZ ;  /* 0x006000ffb1001388 */ /* 0x000fe20000000c00 */
[----:B------:R-:W-:Y:S01]  /*abd0*/  @!P1 IMAD.MOV.U32 R2, RZ, RZ, c[0x0][0x1a4] ;  /* 0x00006900ff029624 */ /* 0x000fe200078e00ff */
[----:B------:R-:W-:Y:S01]  /*abe0*/  @!P1 LEA R199, P2, R189, R200, 0x5 ;  /* 0x000000c8bdc79211 */ /* 0x000fe200078428ff */
[----:B------:R-:W-:Y:S01]  /*abf0*/  @!P1 IMAD.MOV.U32 R202, RZ, RZ, R200 ;  /* 0x000000ffffca9224 */ /* 0x000fe200078e00c8 */
[----:B------:R-:W-:Y:S01]  /*ac00*/  @!PT LDS RZ, [RZ] ;  /* 0x00000000fffff984 */ /* 0x000fe20000000800 */
[----:B------:R-:W-:Y:S01]  /*ac10*/  @!PT LDS RZ, [RZ] ;  /* 0x00000000fffff984 */ /* 0x000fe20000000800 */
[----:B------:R-:W-:Y:S01]  /*ac20*/  @!PT LDS RZ, [RZ] ;  /* 0x00000000fffff984 */ /* 0x000fe20000000800 */
[----:B------:R1:W-:Y:S01]  /*ac30*/  @!P1 LDGSTS.E.BYPASS.LTC128B.128 [R177+0x6000], [R102.64] ;  /* 0x0600000066b19fae */ /* 0x0003e2000b901d46 */
[--C-:B------:R-:W-:Y:S01]  /*ac40*/  @!P1 IMAD.X R0, R179, 0x1, R201.reuse, P3 ;  /* 0x00000001b3009824 */ /* 0x100fe200018e06c9 */
[CC--:B------:R-:W-:Y:S01]  /*ac50*/  @!P1 LEA R206, P3, R197.reuse, R194.reuse, 0x1 ;  /* 0x000000c2c5ce9211 */ /* 0x0c0fe200078608ff */
[----:B------:R-:W-:Y:S01]  /*ac60*/  @!P1 IMAD.MOV.U32 R203, RZ, RZ, R201 ;  /* 0x000000ffffcb9224 */ /* 0x000fe200078e00c9 */
[----:B------:R-:W-:Y:S01]  /*ac70*/  @P1 STS.128 [R177+0x6800], RZ ;  /* 0x006800ffb1001388 */ /* 0x000fe20000000c00 */
[----:B------:R-:W-:Y:S01]  /*ac80*/  @!P1 IMAD.MOV.U32 R196, RZ, RZ, c[0x0][0x1a4] ;  /* 0x00006900ffc49624 */ /* 0x000fe200078e00ff */
[----:B------:R-:W-:Y:S01]  /*ac90*/  @!P1 LEA.HI.X R207, R197, R195, R0, 0x1, P3 ;  /* 0x000000c3c5cf9211 */ /* 0x000fe200018f0c00 */
[C---:B------:R-:W-:Y:S01]  /*aca0*/  @!P1 IMAD.WIDE.U32 R202, R189.reuse, 0x30, R202 ;  /* 0x00000030bdca9825 */ /* 0x040fe200078e00ca */
[----:B------:R-:W-:Y:S02]  /*acb0*/  @!P1 LEA.HI.X R2, R189, R201, R2, 0x5, P2 ;  /* 0x000000c9bd029211 */ /* 0x000fe400010f2c02 */
[CC--:B------:R-:W-:Y:S01]  /*acc0*/  @!P1 LEA R204, P2, R199.reuse, R194.reuse, 0x1 ;  /* 0x000000c2c7cc9211 */ /* 0x0c0fe200078408ff */
[----:B------:R-:W-:Y:S01]  /*acd0*/  @!PT LDS RZ, [RZ] ;  /* 0x00000000fffff984 */ /* 0x000fe20000000800 */
[----:B------:R-:W-:Y:S01]  /*ace0*/  @!PT LDS RZ, [RZ] ;  /* 0x00000000fffff984 */ /* 0x000fe20000000800 */
[----:B------:R-:W-:Y:S01]  /*acf0*/  @!PT LDS RZ, [RZ] ;  /* 0x00000000fffff984 */ /* 0x000fe20000000800 */
[----:B------:R1:W-:Y:S01]  /*ad00*/  @!P1 LDGSTS.E.BYPASS.LTC128B.128 [R177+0x6800], [R206.64] ;  /* 0x06800000ceb19fae */ /* 0x0003e2000b901d46 */
[----:B------:R-:W-:Y:S01]  /*ad10*/  @!P1 IMAD R196, R196, 0x30, RZ ;  /* 0x00000030c4c49824 */ /* 0x000fe200078e02ff */
[----:B------:R-:W-:Y:S01]  /*ad20*/  @!P1 LEA R216, P5, R202, R194, 0x1 ;  /* 0x000000c2cad89211 */ /* 0x000fe200078a08ff */
[----:B------:R-:W-:Y:S01]  /*ad30*/  @!P1 IMAD.MOV.U32 R198, RZ, RZ, c[0x0][0x1a4] ;  /* 0x00006900ffc69624 */ /* 0x000fe200078e00ff */
[-C--:B------:R-:W-:Y:S01]  /*ad40*/  @!P1 LEA.HI.X R205, R199, R195.reuse, R2, 0x1, P2 ;  /* 0x000000c3c7cd9211 */ /* 0x080fe200010f0c02 */
[----:B------:R-:W-:Y:S01]  /*ad50*/  @P1 STS.128 [R177+0x7000], RZ ;  /* 0x007000ffb1001388 */ /* 0x000fe20000000c00 */
[----:B------:R-:W-:Y:S01]  /*ad60*/  @!P1 IMAD.IADD R196, R196, 0x1, R203 ;  /* 0x00000001c4c49824 */ /* 0x000fe200078e02cb */
[C---:B------:R-:W-:Y:S01]  /*ad70*/  @!P1 LEA R197, P2, R189.reuse, R200, 0x6 ;  /* 0x000000c8bdc59211 */ /* 0x040fe200078430ff */
[----:B------:R-:W-:Y:S01]  /*ad80*/  @!P1 IMAD.MOV.U32 R100, RZ, RZ, c[0x0][0x1a4] ;  /* 0x00006900ff649624 */ /* 0x000fe200078e00ff */
        /* <DEDUP_REMOVED lines=8> */
[-C--:B------:R-:W-:Y:S01]  /*ae10*/  @!P1 LEA.HI.X R198, R189, R201.reuse, R198, 0x6, P2 ;  /* 0x000000c9bdc69211 */ /* 0x080fe200010f34c6 */
[--C-:B------:R-:W-:Y:S01]  /*ae20*/  @!P1 IMAD.MOV.U32 R213, RZ, RZ, R201.reuse ;  /* 0x000000ffffd59224 */ /* 0x100fe200078e00c9 */
[-C--:B------:R-:W-:Y:S01]  /*ae30*/  @!P1 LEA R210, P2, R197, R194.reuse, 0x1 ;  /* 0x000000c2c5d29211 */ /* 0x080fe200078408ff */
[----:B------:R-:W-:Y:S01]  /*ae40*/  @!PT LDS RZ, [RZ] ;  /* 0x00000000fffff984 */ /* 0x000fe20000000800 */
[----:B------:R-:W-:Y:S01]  /*ae50*/  @!PT LDS RZ, [RZ] ;  /* 0x00000000fffff984 */ /* 0x000fe20000000800 */
[----:B------:R-:W-:Y:S01]  /*ae60*/  @!PT LDS RZ, [RZ] ;  /* 0x00000000fffff984 */ /* 0x000fe20000000800 */
[----:B------:R1:W-:Y:S01]  /*ae70*/  @!P1 LDGSTS.E.BYPASS.LTC128B.128 [R177+0x7800], [R216.64] ;  /* 0x07800000d8b19fae */ /* 0x0003e2000b901d46 */
[----:B------:R-:W-:Y:S01]  /*ae80*/  @!P1 MOV R209, R201 ;  /* 0x000000c900d19202 */ /* 0x000fe20000000f00 */
[----:B------:R-:W-:Y:S01]  /*ae90*/  @!P1 IMAD.WIDE.U32 R200, R189, 0x50, R200 ;  /* 0x00000050bdc89825 */ /* 0x000fe200078e00c8 */
[-C--:B------:R-:W-:Y:S01]  /*aea0*/  @!P1 LEA.HI.X R211, R197, R195.reuse, R198, 0x1, P2 ;  /* 0x000000c3c5d39211 */ /* 0x080fe200010f0cc6 */
[----:B------:R-:W-:Y:S01]  /*aeb0*/  @P1 STS.128 [R177+0x8000], RZ ;  /* 0x008000ffb1001388 */ /* 0x000fe20000000c00 */
[----:B------:R-:W-:Y:S01]  /*aec0*/  @!P1 MOV R2, c[0x0][0x1a4] ;  /* 0x0000690000029a02 */ /* 0x000fe20000000f00 */
[----:B------:R-:W-:Y:S01]  /*aed0*/  @!P1 IMAD R100, R100, 0x50, RZ ;  /* 0x0000005064649824 */ /* 0x000fe200078e02ff */
[-C--:B------:R-:W-:Y:S01]  /*aee0*/  @!P1 LEA R214, P4, R200, R194.reuse, 0x1 ;  /* 0x000000c2c8d69211 */ /* 0x080fe200078808ff */
[----:B------:R-:W-:Y:S01]  /*aef0*/  @!PT LDS RZ, [RZ] ;  /* 0x00000000fffff984 */ /* 0x000fe20000000800 */
[----:B------:R-:W-:Y:S01]  /*af00*/  @!PT LDS RZ, [RZ] ;  /* 0x00000000fffff984 */ /* 0x000fe20000000800 */
[----:B------:R-:W-:Y:S01]  /*af10*/  @!PT LDS RZ, [RZ] ;  /* 0x00000000fffff984 */ /* 0x000fe20000000800 */
[----:B------:R1:W-:Y:S01]  /*af20*/  @!P1 LDGSTS.E.BYPASS.LTC128B.128 [R177+0x8000], [R210.64] ;  /* 0x08000000d2b19fae */ /* 0x0003e2000b901d46 */
[C---:B------:R-:W-:Y:S03]  /*af30*/  @!P1 IMAD.WIDE.U32 R208, R189.reuse, 0x60, R208 ;  /* 0x00000060bdd09825 */ /* 0x040fe600078e00d0 */
[----:B------:R-:W-:Y:S01]  /*af40*/  @P1 STS.128 [R177+0x8800], RZ ;  /* 0x008800ffb1001388 */ /* 0x000fe20000000c00 */
[----:B------:R-:W-:Y:S01]  /*af50*/  @!P1 IMAD.IADD R100, R100, 0x1, R201 ;  /* 0x0000000164649824 */ /* 0x000fe200078e02c9 */
[-C--:B------:R-:W-:Y:S01]  /*af60*/  @!P1 LEA R198, P3, R208, R194.reuse, 0x1 ;  /* 0x000000c2d0c69211 */ /* 0x080fe200078608ff */
[----:B------:R-:W-:Y:S02]  /*af70*/  @!P1 IMAD R2, R2, 0x60, RZ ;  /* 0x0000006002029824 */ /* 0x000fe400078e02ff */
[----:B------:R-:W-:Y:S01]  /*af80*/  @!P1 IMAD.MOV.U32 R0, RZ, RZ, c[0x0][0x1a4] ;  /* 0x00006900ff009624 */ /* 0x000fe200078e00ff */
[-C--:B------:R-:W-:Y:S01]  /*af90*/  @!P1 LEA.HI.X R215, R200, R195.reuse, R100, 0x1, P4 ;  /* 0x000000c3c8d79211 */ /* 0x080fe200020f0c64 */
[----:B------:R-:W-:Y:S02]  /*afa0*/  @!P1 IMAD.IADD R2, R2, 0x1, R209 ;  /* 0x0000000102029824 */ /* 0x000fe400078e02d1 */
[----:B------:R-:W-:Y:S02]  /*afb0*/  @!P1 IMAD.WIDE.U32 R212, R189, 0x70, R212 ;  /* 0x00000070bdd49825 */ /* 0x000fe400078e00d4 */
[----:B------:R-:W-:Y:S01]  /*afc0*/  @!PT LDS RZ, [RZ] ;  /* 0x00000000fffff984 */ /* 0x000fe20000000800 */
[----:B------:R-:W-:Y:S01]  /*afd0*/  @!PT LDS RZ, [RZ] ;  /* 0x00000000fffff984 */ /* 0x000fe20000000800 */
[----:B------:R-:W-:Y:S01]  /*afe0*/  @!PT LDS RZ, [RZ] ;  /* 0x00000000fffff984 */ /* 0x000fe20000000800 */
[----:B------:R1:W-:Y:S01]  /*aff0*/  @!P1 LDGSTS.E.BYPASS.LTC128B.128 [R177+0x8800], [R214.64] ;  /* 0x08800000d6b19fae */ /* 0x0003e2000b901d46 */
[----:B------:R-:W-:Y:S01]  /*b000*/  @!P1 LEA.HI.X R199, R208, R195, R2, 0x1, P3 ;  /* 0x000000c3d0c79211 */ /* 0x000fe200018f0c02 */
[----:B------:R-:W-:Y:S01]  /*b010*/  @!P1 IMAD R0, R0, 0x70, RZ ;  /* 0x0000007000009824 */ /* 0x000fe200078e02ff */
[----:B------:R-:W-:Y:S01]  /*b020*/  @!P1 LEA R194, P2, R212, R194, 0x1 ;  /* 0x000000c2d4c29211 */ /* 0x000fe200078408ff */
[----:B------:R-:W-:Y:S03]  /*b030*/  @P1 STS.128 [R177+0x9000], RZ ;  /* 0x009000ffb1001388 */ /* 0x000fe60000000c00 */
[----:B------:R-:W-:Y:S01]  /*b040*/  @!P1 IADD3 R0, R0, R213, RZ ;  /* 0x000000d500009210 */ /* 0x000fe20007ffe0ff */
[----:B------:R-:W-:Y:S01]  /*b050*/  @!PT LDS RZ, [RZ] ;  /* 0x00000000fffff984 */ /* 0x000fe20000000800 */
[----:B------:R-:W-:Y:S01]  /*b060*/  @!PT LDS RZ, [RZ] ;  /* 0x00000000fffff984 */ /* 0x000fe20000000800 */
[----:B------:R-:W-:Y:S01]  /*b070*/  @!PT LDS RZ, [RZ] ;  /* 0x00000000fffff984 */ /* 0x000fe20000000800 */
[----:B------:R1:W-:Y:S03]  /*b080*/  @!P1 LDGSTS.E.BYPASS.LTC128B.128 [R177+0x9000], [R198.64] ;  /* 0x09000000c6b19fae */ /* 0x0003e6000b901d46 */
[----:B------:R-:W-:Y:S01]  /*b090*/  @!P1 LEA.HI.X R195, R212, R195, R0, 0x1, P2 ;  /* 0x000000c3d4c39211 */ /* 0x000fe200010f0c00 */
[----:B------:R-:W-:Y:S01]  /*b0a0*/  @P1 STS.128 [R177+0x9800], RZ ;  /* 0x009800ffb1001388 */ /* 0x000fe20000000c00 */
[----:B------:R-:W-:Y:S03]  /*b0b0*/  ISETP.GE.AND P2, PT, R176, 0x2, PT ;  /* 0x00000002b000780c */ /* 0x000fe60003f46270 */
[----:B------:R-:W-:Y:S01]  /*b0c0*/  @!PT LDS RZ, [RZ] ;  /* 0x00000000fffff984 */ /* 0x000fe20000000800 */
[----:B------:R-:W-:Y:S01]  /*b0d0*/  @!PT LDS RZ, [RZ] ;  /* 0x00000000fffff984 */ /* 0x000fe20000000800 */
[----:B------:R-:W-:Y:S01]  /*b0e0*/  @!PT LDS RZ, [RZ] ;  /* 0x00000000fffff984 */ /* 0x000fe20000000800 */
[----:B------:R2:W-:Y:S04]  /*b0f0*/  @!P1 LDGSTS.E.BYPASS.LTC128B.128 [R177+0x9800], [R194.64] ;  /* 0x09800000c2b19fae */ /* 0x0005e8000b901d46 */
[----:B------:R-:W-:Y:S04]  /*b100*/  LDSM.16.M88.4 R104, [R170] ;  /* 0x00000000aa68783b */ /* 0x000fe80000000200 */
[----:B------:R-:W3:Y:S04]  /*b110*/  LDSM.16.M88.4 R108, [R169+0x2000] ;  /* 0x00200000a96c783b */ /* 0x000ee80000000200 */
[----:B------:R-:W4:Y:S04]  /*b120*/  LDSM.16.M88.4 R112, [R169+0x2800] ;  /* 0x00280000a970783b */ /* 0x000f280000000200 */
[----:B------:R-:W5:Y:S04]  /*b130*/  LDSM.16.M88.4 R116, [R169+0x3000] ;  /* 0x00300000a974783b */ /* 0x000f680000000200 */
[----:B------:R-:W0:Y:S04]  /*b140*/  LDGDEPBAR ;  /* 0x00000000000079af */ /* 0x000e280000000000 */
[----:B------:R-:W1:Y:S01]  /*b150*/  LDSM.16.M88.4 R120, [R169+0x3800] ;  /* 0x00380000a978783b */ /* 0x000e620000000200 */
[----:B--2---:R-:W-:Y:S03]  /*b160*/  IMAD.MOV.U32 R194, RZ, RZ, R102 ;  /* 0x000000ffffc27224 */ /* 0x004fe600078e0066 */
[----:B------:R-:W2:Y:S01]  /*b170*/  LDSM.16.M88.4 R124, [R169+0x4000] ;  /* 0x00400000a97c783b */ /* 0x000ea20000000200 */
[----:B------:R-:W-:Y:S03]  /*b180*/  IMAD.MOV.U32 R195, RZ, RZ, R103 ;  /* 0x000000ffffc37224 */ /* 0x000fe600078e0067 */
[----:B------:R-:W1:Y:S04]  /*b190*/  LDSM.16.M88.4 R128, [R169+0x4800] ;  /* 0x00480000a980783b */ /* 0x000e680000000200 */
[----:B------:R-:W1:Y:S04]  /*b1a0*/  LDSM.16.M88.4 R132, [R169+0x5000] ;  /* 0x00500000a984783b */ /* 0x000e680000000200 */
[----:B------:R-:W1:Y:S04]  /*b1b0*/  LDSM.16.M88.4 R136, [R169+0x5800] ;  /* 0x00580000a988783b */ /* 0x000e680000000200 */
[----:B------:R-:W-:Y:S01]  /*b1c0*/  LDSM.16.M88.4 R140, [R168] ;  /* 0x00000000a88c783b */ /* 0x000fe20000000200 */
[C---:B---3--:R-:W-:Y:S03]  /*b1d0*/  HMMA.16816.F32 R4, R104.reuse, R108, RZ ;  /* 0x0000006c6804723c */ /* 0x048fe600000018ff */
[----:B------:R-:W3:Y:S04]  /*b1e0*/  LDSM.16.M88.4 R144, [R163+0x2000] ;  /* 0x00200000a390783b */ /* 0x000ee80000000200 */
[----:B------:R-:W1:Y:S01]  /*b1f0*/  LDSM.16.M88.4 R148, [R163+0x2800] ;  /* 0x00280000a394783b */ /* 0x000e620000000200 */
[C---:B------:R-:W-:Y:S03]  /*b200*/  HMMA.16816.F32 R8, R104.reuse, R110, RZ ;  /* 0x0000006e6808723c */ /* 0x040fe600000018ff */
[----:B------:R-:W-:Y:S05]  /*b210*/  LDSM.16.M88.4 R108, [R163+0x3800] ;  /* 0x00380000a36c783b */ /* 0x000fea0000000200 */
[C---:B----4-:R-:W-:Y:S08]  /*b220*/  HMMA.16816.F32 R12, R104.reuse, R112, RZ ;  /* 0x00000070680c723c */ /* 0x050ff000000018ff */
[C---:B------:R-:W-:Y:S01]  /*b230*/  HMMA.16816.F32 R16, R104.reuse, R114, RZ ;  /* 0x000000726810723c */ /* 0x040fe200000018ff */
[----:B------:R-:W-:Y:S07]  /*b240*/  LDSM.16.M88.4 R112, [R163+0x4000] ;  /* 0x00400000a370783b */ /* 0x000fee0000000200 */
[C---:B-----5:R-:W-:Y:S08]  /*b250*/  HMMA.16816.F32 R20, R104.reuse, R116, RZ ;  /* 0x000000746814723c */ /* 0x060ff000000018ff */
[C---:B------:R-:W-:Y:S01]  /*b260*/  HMMA.16816.F32 R24, R104.reuse, R118, RZ ;  /* 0x000000766818723c */ /* 0x040fe200000018ff */
[----:B------:R-:W-:Y:S07]  /*b270*/  LDSM.16.M88.4 R116, [R163+0x5000] ;  /* 0x00500000a374783b */ /* 0x000fee0000000200 */
[C---:B-1----:R-:W-:Y:S08]  /*b280*/  HMMA.16816.F32 R28, R104.reuse, R120, RZ ;  /* 0x00000078681c723c */ /* 0x042ff000000018ff */
[C---:B------:R-:W-:Y:S01]  /*b290*/  HMMA.16816.F32 R32, R104.reuse, R122, RZ ;  /* 0x0000007a6820723c */ /* 0x040fe200000018ff */
[----:B------:R-:W-:Y:S07]  /*b2a0*/  LDSM.16.M88.4 R120, [R157] ;  /* 0x000000009d78783b */ /* 0x000fee0000000200 */
[C---:B--2---:R-:W-:Y:S08]  /*b2b0*/  HMMA.16816.F32 R36, R104.reuse, R124, RZ ;  /* 0x0000007c6824723c */ /* 0x044ff000000018ff */
        /* <DEDUP_REMOVED lines=8> */
[C---:B---3--:R-:W-:Y:S08]  /*b340*/  HMMA.16816.F32 R4, R140.reuse, R144, R4 ;  /* 0x000000908c04723c */ /* 0x048ff00000001804 */
[C---:B------:R-:W-:Y:S08]  /*b350*/  HMMA.16816.F32 R8, R140.reuse, R146, R8 ;  /* 0x000000928c08723c */ /* 0x040ff00000001808 */
[C---:B------:R-:W-:Y:S08]  /*b360*/  HMMA.16816.F32 R12, R140.reuse, R148, R12 ;  /* 0x000000948c0c723c */ /* 0x040ff0000000180c */
[C---:B------:R-:W-:Y:S08]  /*b370*/  HMMA.16816.F32 R16, R140.reuse, R150, R16 ;  /* 0x000000968c10723c */ /* 0x040ff00000001810 */
[C---:B-1----:R-:W-:Y:S08]  /*b380*/  HMMA.16816.F32 R20, R140.reuse, R104, R20 ;  /* 0x000000688c14723c */ /* 0x042ff00000001814 */
[C---:B------:R-:W-:Y:S01]  /*b390*/  HMMA.16816.F32 R24, R140.reuse, R106, R24 ;  /* 0x0000006a8c18723c */ /* 0x040fe20000001818 */
[----:B------:R-:W1:Y:S07]  /*b3a0*/  LDSM.16.M88.4 R104, [R163+0x4800] ;  /* 0x00480000a368783b */ /* 0x000e6e0000000200 */
[C---:B------:R-:W-:Y:S08]  /*b3b0*/  HMMA.16816.F32 R28, R140.reuse, R108, R28 ;  /* 0x0000006c8c1c723c */ /* 0x040ff0000000181c */
[C---:B------:R-:W-:Y:S01]  /*b3c0*/  HMMA.16816.F32 R32, R140.reuse, R110, R32 ;  /* 0x0000006e8c20723c */ /* 0x040fe20000001820 */
[----:B------:R-:W2:Y:S07]  /*b3d0*/  LDSM.16.M88.4 R108, [R163+0x5800] ;  /* 0x00580000a36c783b */ /* 0x000eae0000000200 */
        /* <DEDUP_REMOVED lines=11> */
[----:B------:R-:W2:Y:S07]  /*b490*/  LDSM.16.M88.4 R108, [R158] ;  /* 0x000000009e6c783b */ /* 0x000eae0000000200 */
[C---:B-1----:R-:W-:Y:S08]  /*b4a0*/  HMMA.16816.F32 R4, R104.reuse, R112, R4 ;  /* 0x000000706804723c */ /* 0x042ff00000001804 */
[C---:B------:R-:W-:Y:S01]  /*b4b0*/  HMMA.16816.F32 R8, R104.reuse, R114, R8 ;  /* 0x000000726808723c */ /* 0x040fe20000001808 */
[----:B------:R-:W1:Y:S07]  /*b4c0*/  LDSM.16.M88.4 R112, [R156] ;  /* 0x000000009c70783b */ /* 0x000e6e0000000200 */
[C---:B---3--:R-:W-:Y:S08]  /*b4d0*/  HMMA.16816.F32 R12, R104.reuse, R116, R12 ;  /* 0x00000074680c723c */ /* 0x048ff0000000180c */
[C---:B------:R-:W-:Y:S01]  /*b4e0*/  HMMA.16816.F32 R16, R104.reuse, R118, R16 ;  /* 0x000000766810723c */ /* 0x040fe20000001810 */
[----:B------:R-:W-:Y:S07]  /*b4f0*/  LDSM.16.M88.4 R116, [R154] ;  /* 0x000000009a74783b */ /* 0x000fee0000000200 */
[C---:B--2---:R-:W-:Y:S08]  /*b500*/  HMMA.16816.F32 R20, R104.reuse, R108, R20 ;  /* 0x0000006c6814723c */ /* 0x044ff00000001814 */
[C---:B------:R-:W-:Y:S01]  /*b510*/  HMMA.16816.F32 R24, R104.reuse, R110, R24 ;  /* 0x0000006e6818723c */ /* 0x040fe20000001818 */
[----:B------:R-:W2:Y:S07]  /*b520*/  LDSM.16.M88.4 R108, [R155] ;  /* 0x000000009b6c783b */ /* 0x000eae0000000200 */
[C---:B------:R-:W-:Y:S08]  /*b530*/  HMMA.16816.F32 R28, R104.reuse, R120, R28 ;  /* 0x00000078681c723c */ /* 0x040ff0000000181c */
[C---:B------:R-:W-:Y:S01]  /*b540*/  HMMA.16816.F32 R32, R104.reuse, R122, R32 ;  /* 0x0000007a6820723c */ /* 0x040fe20000001820 */
[----:B------:R-:W3:Y:S07]  /*b550*/  LDSM.16.M88.4 R120, [R153] ;  /* 0x000000009978783b */ /* 0x000eee0000000200 */
[C---:B-1----:R-:W-:Y:S08]  /*b560*/  HMMA.16816.F32 R36, R104.reuse, R112, R36 ;  /* 0x000000706824723c */ /* 0x042ff00000001824 */
[C---:B------:R-:W-:Y:S01]  /*b570*/  HMMA.16816.F32 R40, R104.reuse, R114, R40 ;  /* 0x000000726828723c */ /* 0x040fe20000001828 */
[----:B------:R-:W-:Y:S07]  /*b580*/  LDSM.16.M88.4 R112, [R152] ;  /* 0x000000009870783b */ /* 0x000fee0000000200 */
[C---:B--2---:R-:W-:Y:S08]  /*b590*/  HMMA.16816.F32 R44, R104.reuse, R108, R44 ;  /* 0x0000006c682c723c */ /* 0x044ff0000000182c */
[C---:B------:R-:W-:Y:S01]  /*b5a0*/  HMMA.16816.F32 R48, R104.reuse, R110, R48 ;  /* 0x0000006e6830723c */ /* 0x040fe20000001830 */
[----:B------:R-:W1:Y:S07]  /*b5b0*/  LDSM.16.M88.4 R108, [R165] ;  /* 0x00000000a56c783b */ /* 0x000e6e0000000200 */
[C---:B------:R-:W-:Y:S08]  /*b5c0*/  HMMA.16816.F32 R52, R104.reuse, R116, R52 ;  /* 0x000000746834723c */ /* 0x040ff00000001834 */
[C---:B------:R-:W-:Y:S01]  /*b5d0*/  HMMA.16816.F32 R56, R104.reuse, R118, R56 ;  /* 0x000000766838723c */ /* 0x040fe20000001838 */
[----:B------:R-:W2:Y:S07]  /*b5e0*/  LDSM.16.M88.4 R116, [R152+0x800] ;  /* 0x000800009874783b */ /* 0x000eae0000000200 */
[C---:B---3--:R-:W-:Y:S08]  /*b5f0*/  HMMA.16816.F32 R60, R104.reuse, R120, R60 ;  /* 0x00000078683c723c */ /* 0x048ff0000000183c */
[----:B------:R-:W-:Y:S01]  /*b600*/  HMMA.16816.F32 R64, R104, R122, R64 ;  /* 0x0000007a6840723c */ /* 0x000fe20000001840 */
[----:B------:R-:W3:Y:S04]  /*b610*/  LDSM.16.M88.4 R104, [R152+0x1000] ;  /* 0x001000009868783b */ /* 0x000ee80000000200 */
[----:B------:R-:W-:Y:S03]  /*b620*/  LDSM.16.M88.4 R120, [R152+0x2000] ;  /* 0x002000009878783b */ /* 0x000fe60000000200 */
[C---:B-1----:R-:W-:Y:S08]  /*b630*/  HMMA.16816.F32 R4, R108.reuse, R112, R4 ;  /* 0x000000706c04723c */ /* 0x042ff00000001804 */
[C---:B------:R-:W-:Y:S01]  /*b640*/  HMMA.16816.F32 R8, R108.reuse, R114, R8 ;  /* 0x000000726c08723c */ /* 0x040fe20000001808 */
[----:B------:R-:W1:Y:S07]  /*b650*/  LDSM.16.M88.4 R112, [R152+0x1800] ;  /* 0x001800009870783b */ /* 0x000e6e0000000200 */
[C---:B--2---:R-:W-:Y:S08]  /*b660*/  HMMA.16816.F32 R12, R108.reuse, R116, R12 ;  /* 0x000000746c0c723c */ /* 0x044ff0000000180c */
[C---:B------:R-:W-:Y:S01]  /*b670*/  HMMA.16816.F32 R16, R108.reuse, R118, R16 ;  /* 0x000000766c10723c */ /* 0x040fe20000001810 */
[----:B------:R-:W-:Y:S07]  /*b680*/  LDSM.16.M88.4 R116, [R152+0x3800] ;  /* 0x003800009874783b */ /* 0x000fee0000000200 */
[C---:B---3--:R-:W-:Y:S08]  /*b690*/  HMMA.16816.F32 R20, R108.reuse, R104, R20 ;  /* 0x000000686c14723c */ /* 0x048ff00000001814 */
[C---:B------:R-:W-:Y:S01]  /*b6a0*/  HMMA.16816.F32 R24, R108.reuse, R106, R24 ;  /* 0x0000006a6c18723c */ /* 0x040fe20000001818 */
[----:B------:R-:W2:Y:S07]  /*b6b0*/  LDSM.16.M88.4 R104, [R152+0x2800] ;  /* 0x002800009868783b */ /* 0x000eae0000000200 */
[C---:B-1----:R-:W-:Y:S08]  /*b6c0*/  HMMA.16816.F32 R28, R108.reuse, R112, R28 ;  /* 0x000000706c1c723c */ /* 0x042ff0000000181c */
[C---:B------:R-:W-:Y:S01]  /*b6d0*/  HMMA.16816.F32 R32, R108.reuse, R114, R32 ;  /* 0x000000726c20723c */ /* 0x040fe20000001820 */
[----:B------:R-:W1:Y:S01]  /*b6e0*/  LDSM.16.M88.4 R112, [R152+0x3000] ;  /* 0x003000009870783b */ /* 0x000e620000000200 */
[----:B------:R-:W-:Y:S04]  /*b6f0*/  DEPBAR.LE SB0, 0x0 ;  /* 0x000080000000791a */ /* 0x000fe80000000000 */
[----:B------:R-:W-:Y:S02]  /*b700*/  BAR.SYNC.DEFER_BLOCKING 0x0 ;  /* 0x0000000000007b1d */ /* 0x000fe40000010000 */
[C---:B------:R-:W-:Y:S08]  /*b710*/  HMMA.16816.F32 R36, R108.reuse, R120, R36 ;  /* 0x000000786c24723c */ /* 0x040ff00000001824 */
[C---:B------:R-:W-:Y:S08]  /*b720*/  HMMA.16816.F32 R40, R108.reuse, R122, R40 ;  /* 0x0000007a6c28723c */ /* 0x040ff00000001828 */
[C---:B--2---:R-:W-:Y:S08]  /*b730*/  HMMA.16816.F32 R44, R108.reuse, R104, R44 ;  /* 0x000000686c2c723c */ /* 0x044ff0000000182c */
[C---:B------:R-:W-:Y:S08]  /*b740*/  HMMA.16816.F32 R48, R108.reuse, R106, R48 ;  /* 0x0000006a6c30723c */ /* 0x040ff00000001830 */
[C---:B-1----:R-:W-:Y:S08]  /*b750*/  HMMA.16816.F32 R52, R108.reuse, R112, R52 ;  /* 0x000000706c34723c */ /* 0x042ff00000001834 */
[C---:B------:R-:W-:Y:S08]  /*b760*/  HMMA.16816.F32 R56, R108.reuse, R114, R56 ;  /* 0x000000726c38723c */ /* 0x040ff00000001838 */
[C---:B------:R-:W-:Y:S08]  /*b770*/  HMMA.16816.F32 R60, R108.reuse, R116, R60 ;  /* 0x000000746c3c723c */ /* 0x040ff0000000183c */
[----:B------:R-:W-:Y:S01]  /*b780*/  HMMA.16816.F32 R64, R108, R118, R64 ;  /* 0x000000766c40723c */ /* 0x000fe20000001840 */
[----:B------:R-:W-:-:S07]  /*b790*/  @!P2 BRA `(.L_x_5237) ;  /* 0x000009700000a947 */ /* 0x000fce0003800000 */
[----:B------:R-:W-:Y:S05]  /*b7a0*/  IMAD.MOV.U32 R103, RZ, RZ, c[0x0][0x198] ;  /* 0x00006600ff677624 */ /* 0x000fea00078e00ff */
[----:B------:R-:W-:Y:S04]  /*b7b0*/  LEA R104, -R103, RZ, 0x7 ;  /* 0x000000ff67687211 */ /* 0x000fe800078e39ff */
[----:B------:R-:W-:Y:S01]  /*b7c0*/  SHF.R.S32.HI R105, RZ, 0x1f, R104 ;  /* 0x0000001fff697819 */ /* 0x000fe20000011468 */
[----:B------:R-:W-:-:S06]  /*b7d0*/  @!P0 BRA `(.L_x_5238) ;  /* 0x000003c000008947 */ /* 0x000fcc0003800000 */
[----:B------:R-:W-:Y:S01]  /*b7e0*/  IMAD.SHL.U32 R108, R176, 0x80, RZ ;  /* 0x00000080b06c7824 */ /* 0x000fe200078e00ff */
[----:B------:R-:W-:Y:S04]  /*b7f0*/  IABS R0, c[0x0][0x2d0] ;  /* 0x0000b40000007a13 */ /* 0x000fe80000000000 */
[----:B------:R-:W1:Y:S01]  /*b800*/  I2F.RP R102, R0 ;  /* 0x0000000000667306 */ /* 0x000e620000209400 */
[C---:B------:R-:W-:Y:S02]  /*b810*/  IADD3 R104, R108.reuse, -0x100, RZ ;  /* 0xffffff006c687810 */ /* 0x040fe40007ffe0ff */
[----:B------:R-:W-:Y:S04]  /*b820*/  IADD3 R108, R108, -0x80, RZ ;  /* 0xffffff806c6c7810 */ /* 0x000fe80007ffe0ff */
[----:B------:R-:W-:Y:S02]  /*b830*/  IABS R100, R108 ;  /* 0x0000006c00647213 */ /* 0x000fe40000000000 */
[----:B------:R-:W-:Y:S01]  /*b840*/  LOP3.LUT R108, R108, c[0x0][0x2d0], RZ, 0x3c, !PT ;  /* 0x0000b4006c6c7a12 */ /* 0x000fe200078e3cff */
[----:B-1----:R-:W1:Y:S02]  /*b850*/  MUFU.RCP R2, R102 ;  /* 0x0000006600027308 */ /* 0x002e640000001000 */
[----:B-1----:R-:W-:Y:S02]  /*b860*/  IADD3 R106, R2, 0xffffffe, RZ ;  /* 0x0ffffffe026a7810 */ /* 0x002fe40007ffe0ff */
[----:B------:R-:W-:Y:S06]  /*b870*/  IABS R2, R104 ;  /* 0x0000006800027213 */ /* 0x000fec0000000000 */
[----:B------:R-:W1:Y:S01]  /*b880*/  F2I.FTZ.U32.TRUNC.NTZ R107, R106 ;  /* 0x0000006a006b7305 */ /* 0x000e62000021f000 */
[----:B------:R-:W-:Y:S04]  /*b890*/  LOP3.LUT R104, R104, c[0x0][0x2d0], RZ, 0x3c, !PT ;  /* 0x0000b40068687a12 */ /* 0x000fe800078e3cff */
        /* <DEDUP_REMOVED lines=9> */
[C---:B------:R-:W-:Y:S01]  /*b930*/  IMAD R2, R0.reuse, R105, R2 ;  /* 0x0000006900027224 */ /* 0x040fe200078e0202 */
[----:B------:R-:W-:Y:S01]  /*b940*/  LOP3.LUT R105, RZ, c[0x0][0x2d0], RZ, 0x33, !PT ;  /* 0x0000b400ff697a12 */ /* 0x000fe200078e33ff */
[C---:B------:R-:W-:Y:S03]  /*b950*/  IMAD R100, R0.reuse, R107, R100 ;  /* 0x0000006b00647224 */ /* 0x040fe600078e0264 */
[C---:B------:R-:W-:Y:S02]  /*b960*/  ISETP.GT.U32.AND P3, PT, R0.reuse, R2, PT ;  /* 0x000000020000720c */ /* 0x040fe40003f64070 */
[----:B------:R-:W-:Y:S11]  /*b970*/  ISETP.GT.U32.AND P4, PT, R0, R100, PT ;  /* 0x000000640000720c */ /* 0x000ff60003f84070 */
[--C-:B------:R-:W-:Y:S01]  /*b980*/  @!P3 IMAD.IADD R2, R2, 0x1, -R0.reuse ;  /* 0x000000010202b824 */ /* 0x100fe200078e0a00 */
[----:B------:R-:W-:Y:S01]  /*b990*/  @!P3 IADD3 R102, R102, 0x1, RZ ;  /* 0x000000016666b810 */ /* 0x000fe20007ffe0ff */
[----:B------:R-:W-:Y:S01]  /*b9a0*/  @!P4 IMAD.IADD R100, R100, 0x1, -R0 ;  /* 0x000000016464c824 */ /* 0x000fe200078e0a00 */
[----:B------:R-:W-:Y:S02]  /*b9b0*/  ISETP.GE.AND P3, PT, R108, RZ, PT ;  /* 0x000000ff6c00720c */ /* 0x000fe40003f66270 */
[-C--:B------:R-:W-:Y:S02]  /*b9c0*/  ISETP.GE.U32.AND P5, PT, R2, R0.reuse, PT ;  /* 0x000000000200720c */ /* 0x080fe40003fa6070 */
[----:B------:R-:W-:Y:S02]  /*b9d0*/  ISETP.GE.U32.AND P6, PT, R100, R0, PT ;  /* 0x000000006400720c */ /* 0x000fe40003fc6070 */
[----:B------:R-:W-:Y:S02]  /*b9e0*/  @!P4 IADD3 R106, R106, 0x1, RZ ;  /* 0x000000016a6ac810 */ /* 0x000fe40007ffe0ff */
[----:B------:R-:W-:Y:S07]  /*b9f0*/  ISETP.NE.AND P4, PT, RZ, c[0x0][0x2d0], PT ;  /* 0x0000b400ff007a0c */ /* 0x000fee0003f85270 */
        /* <DEDUP_REMOVED lines=26> */
.L_x_5238:
[----:B------:R1:W-:Y:S01]  /*bba0*/  @P1 STS.128 [R177+0x2000], RZ ;  /* 0x002000ffb1001388 */ /* 0x0003e20000000c00 */
[----:B------:R-:W-:Y:S01]  /*bbb0*/  @!P1 IADD3 R107, P2, R173, R104, RZ ;  /* 0x00000068ad6b9210 */ /* 0x000fe20007f5e0ff */
[----:B------:R-:W-:Y:S02]  /*bbc0*/  @!P1 IMAD.MOV.U32 R116, RZ, RZ, R104 ;  /* 0x000000ffff749224 */ /* 0x000fe400078e0068 */
[--C-:B------:R-:W-:Y:S01]  /*bbd0*/  @!P1 IMAD.MOV.U32 R117, RZ, RZ, R105.reuse ;  /* 0x000000ffff759224 */ /* 0x100fe200078e0069 */
[CC--:B------:R-:W-:Y:S01]  /*bbe0*/  @!P1 LEA R112, P4, R107.reuse, R190.reuse, 0x1 ;  /* 0x000000be6b709211 */ /* 0x0c0fe200078808ff */
[--C-:B------:R-:W-:Y:S02]  /*bbf0*/  @!P1 IMAD.X R100, R172, 0x1, R105.reuse, P2 ;  /* 0x00000001ac649824 */ /* 0x100fe400010e0669 */
[----:B------:R-:W-:Y:S02]  /*bc00*/  @!P1 IMAD.MOV.U32 R0, RZ, RZ, c[0x0][0x19c] ;  /* 0x00006700ff009624 */ /* 0x000fe400078e00ff */
[----:B------:R-:W-:Y:S01]  /*bc10*/  @!P1 IMAD.MOV.U32 R2, RZ, RZ, c[0x0][0x19c] ;  /* 0x00006700ff029624 */ /* 0x000fe200078e00ff */
[-C--:B------:R-:W-:Y:S01]  /*bc20*/  @!P1 LEA.HI.X R113, R107, R191.reuse, R100, 0x1, P4 ;  /* 0x000000bf6b719211 */ /* 0x080fe200020f0c64 */
[C---:B------:R-:W-:Y:S01]  /*bc30*/  @!P1 IMAD.WIDE.U32 R118, R103.reuse, 0x30, R104 ;  /* 0x0000003067769825 */ /* 0x040fe200078e0068 */
[CC--:B------:R-:W-:Y:S03]  /*bc40*/  LEA R114, P4, R104.reuse, R190.reuse, 0x1 ;  /* 0x000000be68727211 */ /* 0x0c0fe600078808ff */
[C---:B------:R-:W-:Y:S01]  /*bc50*/  @!P1 IMAD.WIDE.U32 R116, R103.reuse, 0x50, R116 ;  /* 0x0000005067749825 */ /* 0x040fe200078e0074 */
[----:B------:R-:W-:Y:S02]  /*bc60*/  LEA.HI.X R115, R104, R191, R105, 0x1, P4 ;  /* 0x000000bf68737211 */ /* 0x000fe400020f0c69 */
[-C--:B------:R-:W-:Y:S01]  /*bc70*/  @!P1 LEA R110, P3, R118, R190.reuse, 0x1 ;  /* 0x000000be766e9211 */ /* 0x080fe200078608ff */
[----:B------:R-:W-:Y:S01]  /*bc80*/  @!P1 IMAD R0, R0, 0x30, RZ ;  /* 0x0000003000009824 */ /* 0x000fe200078e02ff */
[----:B------:R-:W-:Y:S01]  /*bc90*/  @!P1 LEA R108, P2, R116, R190, 0x1 ;  /* 0x000000be746c9211 */ /* 0x000fe200078408ff */
[----:B------:R-:W-:Y:S01]  /*bca0*/  @!PT LDS RZ, [RZ] ;  /* 0x00000000fffff984 */ /* 0x000fe20000000800 */
[----:B------:R-:W-:Y:S01]  /*bcb0*/  @!PT LDS RZ, [RZ] ;  /* 0x00000000fffff984 */ /* 0x000fe20000000800 */
[----:B------:R-:W-:Y:S01]  /*bcc0*/  @!PT LDS RZ, [RZ] ;  /* 0x00000000fffff984 */ /* 0x000fe20000000800 */
[----:B------:R1:W-:Y:S01]  /*bcd0*/  @!P1 LDGSTS.E.BYPASS.LTC128B.128 [R177+0x2000], [R114.64] ;  /* 0x0200000072b19fae */ /* 0x0003e2000b901d46 */
[----:B------:R-:W-:Y:S02]  /*bce0*/  @!P1 IMAD R2, R2, 0x50, RZ ;  /* 0x0000005002029824 */ /* 0x000fe400078e02ff */
[----:B------:R-:W-:Y:S01]  /*bcf0*/  @!P1 IADD3 R0, R0, R119, RZ ;  /* 0x0000007700009210 */ /* 0x000fe20007ffe0ff */
[----:B------:R1:W-:Y:S01]  /*bd00*/  @P1 STS.128 [R177+0x2800], RZ ;  /* 0x002800ffb1001388 */ /* 0x0003e20000000c00 */
[----:B------:R-:W-:Y:S01]  /*bd10*/  @!P1 IMAD.IADD R2, R2, 0x1, R117 ;  /* 0x0000000102029824 */ /* 0x000fe200078e0275 */
[----:B------:R-:W-:Y:S01]  /*bd20*/  @!P1 MOV R119, R105 ;  /* 0x0000006900779202 */ /* 0x000fe20000000f00 */
[----:B------:R-:W-:Y:S01]  /*bd30*/  @!P1 IMAD.MOV.U32 R106, RZ, RZ, c[0x0][0x19c] ;  /* 0x00006700ff6a9624 */ /* 0x000fe200078e00ff */
[----:B------:R-:W-:Y:S01]  /*bd40*/  @!PT LDS RZ, [RZ] ;  /* 0x00000000fffff984 */ /* 0x000fe20000000800 */
[----:B------:R-:W-:Y:S01]  /*bd50*/  @!PT LDS RZ, [RZ] ;  /* 0x00000000fffff984 */ /* 0x000fe20000000800 */
[----:B------:R-:W-:Y:S01]  /*bd60*/  @!PT LDS RZ, [RZ] ;  /* 0x00000000fffff984 */ /* 0x000fe20000000800 */
[----:B------:R1:W-:Y:S01]  /*bd70*/  @!P1 LDGSTS.E.BYPASS.LTC128B.128 [R177+0x2800], [R112.64] ;  /* 0x0280000070b19fae */ /* 0x0003e2000b901d46 */
[-C--:B------:R-:W-:Y:S01]  /*bd80*/  @!P1 LEA.HI.X R111, R118, R191.reuse, R0, 0x1, P3 ;  /* 0x000000bf766f9211 */ /* 0x080fe200018f0c00 */
[----:B------:R-:W-:Y:S01]  /*bd90*/  @!P1 IMAD.MOV.U32 R0, RZ, RZ, c[0x0][0x19c] ;  /* 0x00006700ff009624 */ /* 0x000fe200078e00ff */
[----:B------:R-:W-:Y:S01]  /*bda0*/  @!P1 LEA.HI.X R109, R116, R191, R2, 0x1, P2 ;  /* 0x000000bf746d9211 */ /* 0x000fe200010f0c02 */
[----:B------:R1:W-:Y:S01]  /*bdb0*/  @P1 STS.128 [R177+0x3000], RZ ;  /* 0x003000ffb1001388 */ /* 0x0003e20000000c00 */
[----:B------:R-:W-:Y:S01]  /*bdc0*/  @!P1 IMAD.MOV.U32 R2, RZ, RZ, c[0x0][0x19c] ;  /* 0x00006700ff029624 */ /* 0x000fe200078e00ff */
[CC--:B------:R-:W-:Y:S01]  /*bdd0*/  @!P1 LEA R100, P3, R103.reuse, R104.reuse, 0x5 ;  /* 0x0000006867649211 */ /* 0x0c0fe200078628ff */
[----:B------:R-:W-:Y:S01]  /*bde0*/  @!P1 IMAD.MOV.U32 R118, RZ, RZ, R104 ;  /* 0x000000ffff769224 */ /* 0x000fe200078e0068 */
[C---:B------:R-:W-:Y:S01]  /*bdf0*/  @!P1 LEA R102, P2, R103.reuse, R104, 0x6 ;  /* 0x0000006867669211 */ /* 0x040fe200078430ff */
[----:B------:R-:W-:Y:S01]  /*be00*/  @!P1 IMAD R107, R106, 0x60, RZ ;  /* 0x000000606a6b9824 */ /* 0x000fe200078e02ff */
[CC--:B------:R-:W-:Y:S01]  /*be10*/  @!P1 LEA.HI.X R2, R103.reuse, R105.reuse, R2, 0x5, P3 ;  /* 0x0000006967029211 */ /* 0x0c0fe200018f2c02 */
[C---:B------:R-:W-:Y:S01]  /*be20*/  @!P1 IMAD.WIDE.U32 R118, R103.reuse, 0x70, R118 ;  /* 0x0000007067769825 */ /* 0x040fe200078e0076 */
[C---:B------:R-:W-:Y:S02]  /*be30*/  @!P1 LEA.HI.X R0, R103.reuse, R105, R0, 0x6, P2 ;  /* 0x0000006967009211 */ /* 0x040fe400010f3400 */
[CC--:B------:R-:W-:Y:S01]  /*be40*/  @!P1 LEA R116, P2, R100.reuse, R190.reuse, 0x1 ;  /* 0x000000be64749211 */ /* 0x0c0fe200078408ff */
[----:B------:R-:W-:Y:S03]  /*be50*/  @!P1 IMAD.WIDE.U32 R104, R103, 0x60, R104 ;  /* 0x0000006067689825 */ /* 0x000fe600078e0068 */
[-C--:B------:R-:W-:Y:S01]  /*be60*/  @!P1 LEA.HI.X R117, R100, R191.reuse, R2, 0x1, P2 ;  /* 0x000000bf64759211 */ /* 0x080fe200010f0c02 */
[----:B------:R-:W-:Y:S01]  /*be70*/  @!P1 IMAD.IADD R107, R107, 0x1, R105 ;  /* 0x000000016b6b9824 */ /* 0x000fe200078e0269 */
[CC--:B------:R-:W-:Y:S01]  /*be80*/  @!P1 LEA R120, P2, R102.reuse, R190.reuse, 0x1 ;  /* 0x000000be66789211 */ /* 0x0c0fe200078408ff */
[----:B------:R-:W-:Y:S02]  /*be90*/  @!P1 IMAD.MOV.U32 R103, RZ, RZ, c[0x0][0x19c] ;  /* 0x00006700ff679624 */ /* 0x000fe400078e00ff */
        /* <DEDUP_REMOVED lines=8> */
[----:B------:R-:W-:Y:S01]  /*bf20*/  @!P1 LEA R106, P2, R118, R190, 0x1 ;  /* 0x000000be766a9211 */ /* 0x000fe200078408ff */
[----:B------:R-:W-:Y:S01]  /*bf30*/  IMAD.MOV.U32 R190, RZ, RZ, R114 ;  /* 0x000000ffffbe7224 */ /* 0x000fe200078e0072 */
[----:B------:R-:W-:Y:S01]  /*bf40*/  @!P1 IADD3 R0, R103, R119, RZ ;  /* 0x0000007767009210 */ /* 0x000fe20007ffe0ff */
        /* <DEDUP_REMOVED lines=28> */
.L_x_5237:
[----:B------:R-:W-:Y:S01]  /*c110*/  FMNMX.FTZ R0, R4, R101, !PT ;  /* 0x0000006504007209 */ /* 0x000fe20007810000 */
[----:B-1----:R-:W-:Y:S01]  /*c120*/  LDSM.16.MT88.4 R112, [R161+0x6000] ;  /* 0x00600000a170783b */ /* 0x002fe20000004200 */
        /* <DEDUP_REMOVED lines=71> */
[----:B------:R-:W-:Y:S01]  /*c5a0*/  LDSM.16.MT88.4 R108, [R162+0x6000] ;  /* 0x00600000a26c783b */ /* 0x000fe20000004200 */
[C---:B------:R-:W-:Y:S01]  /*c5b0*/  FSETP.NEU.FTZ.AND P1, PT, R2.reuse, -INF , PT ;  /* 0xff8000000200780b */ /* 0x040fe20003f3d000 */
[C---:B------:R-:W-:Y:S02]  /*c5c0*/  FMUL.FTZ R104, R2.reuse, c[0x0][0x23c] ;  /* 0x00008f0002687a20 */ /* 0x040fe40000410000 */
[----:B------:R-:W-:Y:S02]  /*c5d0*/  FADD.FTZ R100, -R2, R101 ;  /* 0x0000006502647221 */ /* 0x000fe40000010100 */
[----:B------:R-:W-:Y:S01]  /*c5e0*/  FADD.FTZ R101, -R0, R3 ;  /* 0x0000000300657221 */ /* 0x000fe20000010100 */
[----:B------:R-:W-:Y:S01]  /*c5f0*/  FSEL R103, R104, RZ, P1 ;  /* 0x000000ff68677208 */ /* 0x000fe20000800000 */
[C---:B------:R-:W-:Y:S01]  /*c600*/  FMUL.FTZ R104, R0.reuse, c[0x0][0x23c] ;  /* 0x00008f0000687a20 */ /* 0x040fe20000410000 */
[----:B------:R-:W-:Y:S01]  /*c610*/  FSETP.NEU.FTZ.AND P1, PT, R0, -INF , PT ;  /* 0xff8000000000780b */ /* 0x000fe20003f3d000 */
[----:B------:R-:W-:Y:S01]  /*c620*/  FMUL.FTZ R3, R101, c[0x0][0x23c] ;  /* 0x00008f0065037a20 */ /* 0x000fe20000410000 */
[----:B------:R-:W-:Y:S01]  /*c630*/  MOV R101, R2 ;  /* 0x0000000200657202 */ /* 0x000fe20000000f00 */
[--C-:B------:R-:W-:Y:S01]  /*c640*/  FFMA.FTZ R126, R5, c[0x0][0x23c], -R103.reuse ;  /* 0x00008f00057e7a23 */ /* 0x100fe20000010867 */
[----:B------:R-:W-:Y:S01]  /*c650*/  FSEL R5, R104, RZ, P1 ;  /* 0x000000ff68057208 */ /* 0x000fe20000800000 */
[--C-:B------:R-:W-:Y:S01]  /*c660*/  FFMA.FTZ R117, R12, c[0x0][0x23c], -R103.reuse ;  /* 0x00008f000c757a23 */ /* 0x100fe20000010867 */
[----:B------:R-:W1:Y:S01]  /*c670*/  LDSM.16.MT88.4 R104, [R164+0x6000] ;  /* 0x00600000a468783b */ /* 0x000e620000004200 */
[----:B------:R-:W2:Y:S01]  /*c680*/  MUFU.EX2 R3, R3 ;  /* 0x0000000300037308 */ /* 0x000ea20000000800 */
[----:B------:R-:W-:Y:S01]  /*c690*/  FFMA.FTZ R129, R4, c[0x0][0x23c], -R103 ;  /* 0x00008f0004817a23 */ /* 0x000fe20000010867 */
[----:B------:R-:W-:Y:S01]  /*c6a0*/  ISETP.GT.AND P1, PT, R176, 0x1, PT ;  /* 0x00000001b000780c */ /* 0x000fe20003f24270 */
[--C-:B------:R-:W-:Y:S02]  /*c6b0*/  FFMA.FTZ R121, R14, c[0x0][0x23c], -R5.reuse ;  /* 0x00008f000e797a23 */ /* 0x100fe40000010805 */
[----:B------:R-:W-:Y:S02]  /*c6c0*/  FFMA.FTZ R127, R6, c[0x0][0x23c], -R5 ;  /* 0x00008f00067f7a23 */ /* 0x000fe40000010805 */
[----:B------:R-:W-:Y:S02]  /*c6d0*/  FFMA.FTZ R6, R13, c[0x0][0x23c], -R103 ;  /* 0x00008f000d067a23 */ /* 0x000fe40000010867 */
[----:B------:R-:W-:Y:S01]  /*c6e0*/  FFMA.FTZ R118, R7, c[0x0][0x23c], -R5 ;  /* 0x00008f0007767a23 */ /* 0x000fe20000010805 */
[----:B------:R-:W-:Y:S01]  /*c6f0*/  MUFU.EX2 R129, R129 ;  /* 0x0000008100817308 */ /* 0x000fe20000000800 */
[--C-:B------:R-:W-:Y:S02]  /*c700*/  FFMA.FTZ R120, R8, c[0x0][0x23c], -R103.reuse ;  /* 0x00008f0008787a23 */ /* 0x100fe40000010867 */
[----:B------:R-:W-:Y:S02]  /*c710*/  FFMA.FTZ R123, R9, c[0x0][0x23c], -R103 ;  /* 0x00008f00097b7a23 */ /* 0x000fe40000010867 */
[--C-:B------:R-:W-:Y:S02]  /*c720*/  FFMA.FTZ R122, R10, c[0x0][0x23c], -R5.reuse ;  /* 0x00008f000a7a7a23 */ /* 0x100fe40000010805 */
[----:B------:R-:W-:Y:S02]  /*c730*/  FFMA.FTZ R7, R11, c[0x0][0x23c], -R5 ;  /* 0x00008f000b077a23 */ /* 0x000fe40000010805 */
[----:B------:R-:W-:Y:S01]  /*c740*/  FMUL.FTZ R102, R100, c[0x0][0x23c] ;  /* 0x00008f0064667a20 */ /* 0x000fe20000410000 */
[----:B------:R-:W-:Y:S01]  /*c750*/  MUFU.EX2 R126, R126 ;  /* 0x0000007e007e7308 */ /* 0x000fe20000000800 */
[--C-:B------:R-:W-:Y:S02]  /*c760*/  FFMA.FTZ R116, R16, c[0x0][0x23c], -R103.reuse ;  /* 0x00008f0010747a23 */ /* 0x100fe40000010867 */
[----:B------:R-:W-:Y:S02]  /*c770*/  FFMA.FTZ R119, R17, c[0x0][0x23c], -R103 ;  /* 0x00008f0011777a23 */ /* 0x000fe40000010867 */
[C---:B--2---:R-:W-:Y:S02]  /*c780*/  FMUL.FTZ R14, R3.reuse, R94 ;  /* 0x0000005e030e7220 */ /* 0x044fe40000410000 */
        /* <DEDUP_REMOVED lines=14> */
[----:B------:R-:W3:Y:S01]  /*c870*/  MUFU.EX2 R118, R118 ;  /* 0x0000007600767308 */ /* 0x000ee20000000800 */
[--C-:B------:R-:W-:Y:S02]  /*c880*/  FFMA.FTZ R125, R22, c[0x0][0x23c], -R5.reuse ;  /* 0x00008f00167d7a23 */ /* 0x100fe40000010805 */
[--C-:B------:R-:W-:Y:S02]  /*c890*/  FFMA.FTZ R124, R23, c[0x0][0x23c], -R5.reuse ;  /* 0x00008f00177c7a23 */ /* 0x100fe40000010805 */
[C---:B--2---:R-:W-:Y:S02]  /*c8a0*/  FMUL.FTZ R12, R100.reuse, R92 ;  /* 0x0000005c640c7220 */ /* 0x044fe40000410000 */
[C---:B------:R-:W-:Y:S02]  /*c8b0*/  FMUL.FTZ R13, R100.reuse, R93 ;  /* 0x0000005d640d7220 */ /* 0x040fe40000410000 */
[----:B------:R-:W-:Y:S01]  /*c8c0*/  FMUL.FTZ R8, R100, R96 ;  /* 0x0000006064087220 */ /* 0x000fe20000410000 */
[----:B------:R-:W-:Y:S01]  /*c8d0*/  MUFU.EX2 R120, R120 ;  /* 0x0000007800787308 */ /* 0x000fe20000000800 */
[----:B------:R-:W-:Y:S01]  /*c8e0*/  F2FP.PACK_AB R96, R126, R129 ;  /* 0x000000817e60723e */ /* 0x000fe200000000ff */
[C---:B------:R-:W-:Y:S02]  /*c8f0*/  FMUL.FTZ R9, R100.reuse, R97 ;  /* 0x0000006164097220 */ /* 0x040fe40000410000 */
[C---:B------:R-:W-:Y:S02]  /*c900*/  FMUL.FTZ R68, R100.reuse, R68 ;  /* 0x0000004464447220 */ /* 0x040fe40000410000 */
[C---:B------:R-:W-:Y:S02]  /*c910*/  FMUL.FTZ R69, R100.reuse, R69 ;  /* 0x0000004564457220 */ /* 0x040fe40000410000 */
[C---:B------:R-:W-:Y:S02]  /*c920*/  FMUL.FTZ R72, R100.reuse, R72 ;  /* 0x0000004864487220 */ /* 0x040fe40000410000 */
[----:B------:R-:W2:Y:S01]  /*c930*/  MUFU.EX2 R123, R123 ;  /* 0x0000007b007b7308 */ /* 0x000ea20000000800 */
[----:B------:R-:W-:Y:S02]  /*c940*/  FMUL.FTZ R73, R100, R73 ;  /* 0x0000004964497220 */ /* 0x000fe40000410000 */
[----:B------:R-:W-:Y:S01]  /*c950*/  FFMA.FTZ R102, R15, c[0x0][0x23c], -R5 ;  /* 0x00008f000f667a23 */ /* 0x000fe20000010805 */
[----:B---3--:R-:W-:Y:S01]  /*c960*/  F2FP.PACK_AB R97, R118, R127 ;  /* 0x0000007f7661723e */ /* 0x008fe200000000ff */
[----:B------:R-:W-:Y:S02]  /*c970*/  FMUL.FTZ R15, R3, R95 ;  /* 0x0000005f030f7220 */ /* 0x000fe40000410000 */
[----:B------:R-:W3:Y:S01]  /*c980*/  LDSM.16.MT88.4 R92, [R160+0x6000] ;  /* 0x00600000a05c783b */ /* 0x000ee20000004200 */
[C---:B------:R-:W-:Y:S02]  /*c990*/  FMUL.FTZ R76, R100.reuse, R76 ;  /* 0x0000004c644c7220 */ /* 0x040fe40000410000 */
        /* <DEDUP_REMOVED lines=8> */
[C---:B------:R-:W-:Y:S01]  /*ca20*/  FMUL.FTZ R85, R100.reuse, R85 ;  /* 0x0000005564557220 */ /* 0x040fe20000410000 */
[----:B--2---:R-:W-:Y:S01]  /*ca30*/  F2FP.PACK_AB R98, R123, R120 ;  /* 0x000000787b62723e */ /* 0x004fe200000000ff */
[----:B------:R-:W-:Y:S02]  /*ca40*/  FFMA.FTZ R129, R100, R193, R129 ;  /* 0x000000c164817223 */ /* 0x000fe40000010081 */
[----:B------:R-:W-:Y:S02]  /*ca50*/  FFMA.FTZ R100, R38, c[0x0][0x23c], -R5 ;  /* 0x00008f0026647a23 */ /* 0x000fe40000010805 */
[----:B------:R-:W-:Y:S01]  /*ca60*/  FADD.FTZ R129, R126, R129 ;  /* 0x000000817e817221 */ /* 0x000fe20000010000 */
[----:B------:R-:W-:Y:S01]  /*ca70*/  MUFU.EX2 R117, R117 ;  /* 0x0000007500757308 */ /* 0x000fe20000000800 */
[--C-:B------:R-:W-:Y:S02]  /*ca80*/  FFMA.FTZ R131, R40, c[0x0][0x23c], -R103.reuse ;  /* 0x00008f0028837a23 */ /* 0x100fe40000010867 */
[----:B------:R-:W-:Y:S02]  /*ca90*/  FFMA.FTZ R40, R41, c[0x0][0x23c], -R103 ;  /* 0x00008f0029287a23 */ /* 0x000fe40000010867 */
[--C-:B------:R-:W-:Y:S02]  /*caa0*/  FFMA.FTZ R41, R42, c[0x0][0x23c], -R5.reuse ;  /* 0x00008f002a297a23 */ /* 0x100fe40000010805 */
[----:B------:R-:W-:Y:S02]  /*cab0*/  FFMA.FTZ R42, R43, c[0x0][0x23c], -R5 ;  /* 0x00008f002b2a7a23 */ /* 0x000fe40000010805 */
[--C-:B------:R-:W-:Y:S01]  /*cac0*/  FFMA.FTZ R43, R44, c[0x0][0x23c], -R103.reuse ;  /* 0x00008f002c2b7a23 */ /* 0x100fe20000010867 */
[----:B------:R-:W2:Y:S01]  /*cad0*/  MUFU.EX2 R6, R6 ;  /* 0x0000000600067308 */ /* 0x000ea20000000800 */
[----:B------:R-:W-:Y:S02]  /*cae0*/  FFMA.FTZ R44, R45, c[0x0][0x23c], -R103 ;  /* 0x00008f002d2c7a23 */ /* 0x000fe40000010867 */
[--C-:B------:R-:W-:Y:S01]  /*caf0*/  FFMA.FTZ R45, R46, c[0x0][0x23c], -R5.reuse ;  /* 0x00008f002e2d7a23 */ /* 0x100fe20000010805 */
[----:B----4-:R-:W-:Y:S01]  /*cb00*/  F2FP.PACK_AB R99, R7, R122 ;  /* 0x0000007a0763723e */ /* 0x010fe200000000ff */
[--C-:B------:R-:W-:Y:S02]  /*cb10*/  FFMA.FTZ R46, R47, c[0x0][0x23c], -R5.reuse ;  /* 0x00008f002f2e7a23 */ /* 0x100fe40000010805 */
[--C-:B------:R-:W-:Y:S02]  /*cb20*/  FFMA.FTZ R47, R50, c[0x0][0x23c], -R5.reuse ;  /* 0x00008f00322f7a23 */ /* 0x100fe40000010805 */
[--C-:B------:R-:W-:Y:S01]  /*cb30*/  FFMA.FTZ R50, R51, c[0x0][0x23c], -R5.reuse ;  /* 0x00008f0033327a23 */ /* 0x100fe20000010805 */
[----:B------:R-:W-:Y:S01]  /*cb40*/  MUFU.EX2 R121, R121 ;  /* 0x0000007900797308 */ /* 0x000fe20000000800 */
[C---:B-1----:R-:W-:Y:S05]  /*cb50*/  HMMA.16816.F32 R8, R96.reuse, R104, R8 ;  /* 0x000000686008723c */ /* 0x042fea0000001808 */
[--C-:B------:R-:W-:Y:S02]  /*cb60*/  FFMA.FTZ R51, R54, c[0x0][0x23c], -R5.reuse ;  /* 0x00008f0036337a23 */ /* 0x100fe40000010805 */
[--C-:B------:R-:W-:Y:S01]  /*cb70*/  FFMA.FTZ R54, R55, c[0x0][0x23c], -R5.reuse ;  /* 0x00008f0037367a23 */ /* 0x100fe20000010805 */
[C---:B------:R-:W-:Y:S01]  /*cb80*/  HMMA.16816.F32 R68, R96.reuse, R106, R68 ;  /* 0x0000006a6044723c */ /* 0x040fe20000001844 */
[----:B------:R-:W1:Y:S01]  /*cb90*/  MUFU.EX2 R102, R102 ;  /* 0x0000006600667308 */ /* 0x000e620000000800 */
[----:B------:R-:W4:Y:S02]  /*cba0*/  LDSM.16.MT88.4 R104, [R164+0x6800] ;  /* 0x00680000a468783b */ /* 0x000f240000004200 */
[--C-:B------:R-:W-:Y:S01]  /*cbb0*/  FFMA.FTZ R55, R58, c[0x0][0x23c], -R5.reuse ;  /* 0x00008f003a377a23 */ /* 0x100fe20000010805 */
[----:B--2---:R-:W-:Y:S01]  /*cbc0*/  F2FP.PACK_AB R88, R6, R117 ;  /* 0x000000750658723e */ /* 0x004fe200000000ff */
[--C-:B------:R-:W-:Y:S02]  /*cbd0*/  FFMA.FTZ R58, R59, c[0x0][0x23c], -R5.reuse ;  /* 0x00008f003b3a7a23 */ /* 0x100fe40000010805 */
[C---:B------:R-:W-:Y:S03]  /*cbe0*/  HMMA.16816.F32 R72, R96.reuse, R108, R72 ;  /* 0x0000006c6048723c */ /* 0x040fe60000001848 */
[----:B------:R-:W-:Y:S01]  /*cbf0*/  MUFU.EX2 R116, R116 ;  /* 0x0000007400747308 */ /* 0x000fe20000000800 */
[--C-:B------:R-:W-:Y:S02]  /*cc00*/  FFMA.FTZ R59, R62, c[0x0][0x23c], -R5.reuse ;  /* 0x00008f003e3b7a23 */ /* 0x100fe40000010805 */
[--C-:B------:R-:W-:Y:S02]  /*cc10*/  FFMA.FTZ R62, R63, c[0x0][0x23c], -R5.reuse ;  /* 0x00008f003f3e7a23 */ /* 0x100fe40000010805 */
[C---:B------:R-:W-:Y:S01]  /*cc20*/  HMMA.16816.F32 R12, R96.reuse, R110, R12 ;  /* 0x0000006e600c723c */ /* 0x040fe2000000180c */
[----:B------:R-:W2:Y:S03]  /*cc30*/  LDSM.16.MT88.4 R108, [R162+0x6800] ;  /* 0x00680000a26c783b */ /* 0x000ea60000004200 */
[----:B------:R-:W-:Y:S01]  /*cc40*/  FFMA.FTZ R66, R66, c[0x0][0x23c], -R5 ;  /* 0x00008f0042427a23 */ /* 0x000fe20000010805 */
[----:B------:R-:W5:Y:S01]  /*cc50*/  MUFU.EX2 R119, R119 ;  /* 0x0000007700777308 */ /* 0x000f620000000800 */
[----:B------:R-:W-:Y:S02]  /*cc60*/  FFMA.FTZ R127, R3, R192, R127 ;  /* 0x000000c0037f7223 */ /* 0x000fe4000001007f */
[C---:B------:R-:W-:Y:S04]  /*cc70*/  HMMA.16816.F32 R76, R96.reuse, R112, R76 ;  /* 0x00000070604c723c */ /* 0x040fe8000000184c */
[----:B-1----:R-:W-:Y:S01]  /*cc80*/  F2FP.PACK_AB R89, R102, R121 ;  /* 0x000000796659723e */ /* 0x002fe200000000ff */
[----:B------:R-:W-:Y:S02]  /*cc90*/  FADD.FTZ R127, R118, R127 ;  /* 0x0000007f767f7221 */ /* 0x000fe40000010000 */
[----:B------:R-:W-:Y:S01]  /*cca0*/  MUFU.EX2 R125, R125 ;  /* 0x0000007d007d7308 */ /* 0x000fe20000000800 */
[--C-:B------:R-:W-:Y:S01]  /*ccb0*/  FFMA.FTZ R112, R18, c[0x0][0x23c], -R5.reuse ;  /* 0x00008f0012707a23 */ /* 0x100fe20000010805 */
[C---:B------:R-:W-:Y:S03]  /*ccc0*/  HMMA.16816.F32 R80, R96.reuse, R114, R80 ;  /* 0x000000726050723c */ /* 0x040fe60000001850 */
[----:B------:R-:W-:Y:S02]  /*ccd0*/  FFMA.FTZ R113, R19, c[0x0][0x23c], -R5 ;  /* 0x00008f0013717a23 */ /* 0x000fe40000010805 */
[C---:B------:R-:W-:Y:S02]  /*cce0*/  FMUL.FTZ R18, R3.reuse, R90 ;  /* 0x0000005a03127220 */ /* 0x040fe40000410000 */
[----:B------:R-:W-:Y:S01]  /*ccf0*/  FMUL.FTZ R19, R3, R91 ;  /* 0x0000005b03137220 */ /* 0x000fe20000410000 */
[----:B------:R-:W-:Y:S01]  /*cd00*/  MUFU.EX2 R112, R112 ;  /* 0x0000007000707308 */ /* 0x000fe20000000800 */
[--C-:B------:R-:W-:Y:S03]  /*cd10*/  FFMA.FTZ R114, R20, c[0x0][0x23c], -R103.reuse ;  /* 0x00008f0014727a23 */ /* 0x100fe60000010867 */
[----:B-----5:R-:W-:Y:S01]  /*cd20*/  F2FP.PACK_AB R90, R119, R116 ;  /* 0x00000074775a723e */ /* 0x020fe200000000ff */
[--C-:B------:R-:W-:Y:S01]  /*cd30*/  FFMA.FTZ R115, R21, c[0x0][0x23c], -R103.reuse ;  /* 0x00008f0015737a23 */ /* 0x100fe20000010867 */
[C---:B---3--:R-:W-:Y:S03]  /*cd40*/  HMMA.16816.F32 R16, R96.reuse, R92, R16 ;  /* 0x0000005c6010723c */ /* 0x048fe60000001810 */
[--C-:B------:R-:W-:Y:S01]  /*cd50*/  FFMA.FTZ R3, R48, c[0x0][0x23c], -R103.reuse ;  /* 0x00008f0030037a23 */ /* 0x100fe20000010867 */
[----:B------:R-:W1:Y:S01]  /*cd60*/  MUFU.EX2 R113, R113 ;  /* 0x0000007100717308 */ /* 0x000e620000000800 */
[--C-:B------:R-:W-:Y:S02]  /*cd70*/  FFMA.FTZ R48, R49, c[0x0][0x23c], -R103.reuse ;  /* 0x00008f0031307a23 */ /* 0x100fe40000010867 */
[--C-:B------:R-:W-:Y:S01]  /*cd80*/  FFMA.FTZ R49, R52, c[0x0][0x23c], -R103.reuse ;  /* 0x00008f0034317a23 */ /* 0x100fe20000010867 */
[----:B------:R-:W-:Y:S01]  /*cd90*/  HMMA.16816.F32 R84, R96, R94, R84 ;  /* 0x0000005e6054723c */ /* 0x000fe20000001854 */
[----:B------:R-:W3:Y:S03]  /*cda0*/  LDSM.16.MT88.4 R92, [R161+0x6800] ;  /* 0x00680000a15c783b */ /* 0x000ee60000004200 */
[--C-:B------:R-:W-:Y:S02]  /*cdb0*/  FFMA.FTZ R52, R53, c[0x0][0x23c], -R103.reuse ;  /* 0x00008f0035347a23 */ /* 0x100fe40000010867 */
[----:B------:R-:W-:Y:S01]  /*cdc0*/  MUFU.EX2 R114, R114 ;  /* 0x0000007200727308 */ /* 0x000fe20000000800 */
[--C-:B------:R-:W-:Y:S02]  /*cdd0*/  FFMA.FTZ R53, R56, c[0x0][0x23c], -R103.reuse ;  /* 0x00008f0038357a23 */ /* 0x100fe40000010867 */
[----:B------:R-:W5:Y:S03]  /*cde0*/  LDSM.16.MT88.4 R96, [R160+0x6800] ;  /* 0x00680000a060783b */ /* 0x000f660000004200 */
[--C-:B------:R-:W-:Y:S02]  /*cdf0*/  FFMA.FTZ R56, R57, c[0x0][0x23c], -R103.reuse ;  /* 0x00008f0039387a23 */ /* 0x100fe40000010867 */
[--C-:B------:R-:W-:Y:S02]  /*ce00*/  FFMA.FTZ R57, R60, c[0x0][0x23c], -R103.reuse ;  /* 0x00008f003c397a23 */ /* 0x100fe40000010867 */
[----:B------:R-:W2:Y:S01]  /*ce10*/  MUFU.EX2 R115, R115 ;  /* 0x0000007300737308 */ /* 0x000ea20000000800 */
[----:B------:R-:W-:Y:S02]  /*ce20*/  FFMA.FTZ R60, R61, c[0x0][0x23c], -R103 ;  /* 0x00008f003d3c7a23 */ /* 0x000fe40000010867 */
[----:B------:R-:W-:Y:S01]  /*ce30*/  FADD.FTZ R122, R122, R127 ;  /* 0x0000007f7a7a7221 */ /* 0x000fe20000010000 */
[----:B-1----:R-:W-:Y:S03]  /*ce40*/  F2FP.PACK_AB R91, R113, R112 ;  /* 0x00000070715b723e */ /* 0x002fe600000000ff */
[----:B------:R-:W-:Y:S02]  /*ce50*/  FADD.FTZ R122, R7, R122 ;  /* 0x0000007a077a7221 */ /* 0x000fe40000010000 */
[----:B------:R-:W-:Y:S01]  /*ce60*/  FFMA.FTZ R7, R64, c[0x0][0x23c], -R103 ;  /* 0x00008f0040077a23 */ /* 0x000fe20000010867 */
[----:B------:R-:W1:Y:S01]  /*ce70*/  MUFU.EX2 R124, R124 ;  /* 0x0000007c007c7308 */ /* 0x000e620000000800 */
[C---:B----4-:R-:W-:Y:S05]  /*ce80*/  HMMA.16816.F32 R8, R88.reuse, R104, R8 ;  /* 0x000000685808723c */ /* 0x050fea0000001808 */
[----:B------:R-:W-:Y:S03]  /*ce90*/  FADD.FTZ R121, R121, R122 ;  /* 0x0000007a79797221 */ /* 0x000fe60000010000 */
[C---:B------:R-:W-:Y:S01]  /*cea0*/  HMMA.16816.F32 R68, R88.reuse, R106, R68 ;  /* 0x0000006a5844723c */ /* 0x040fe20000001844 */
[----:B------:R-:W-:Y:S01]  /*ceb0*/  MUFU.EX2 R100, R100 ;  /* 0x0000006400647308 */ /* 0x000fe20000000800 */
[----:B------:R-:W4:Y:S02]  /*cec0*/  LDSM.16.MT88.4 R104, [R164+0x7000] ;  /* 0x00700000a468783b */ /* 0x000f240000004200 */
[----:B------:R-:W-:Y:S01]  /*ced0*/  FADD.FTZ R121, R102, R121 ;  /* 0x0000007966797221 */ /* 0x000fe20000010000 */
[----:B--2---:R-:W-:Y:S03]  /*cee0*/  F2FP.PACK_AB R20, R115, R114 ;  /* 0x000000727314723e */ /* 0x004fe600000000ff */
[C---:B------:R-:W-:Y:S03]  /*cef0*/  HMMA.16816.F32 R72, R88.reuse, R108, R72 ;  /* 0x0000006c5848723c */ /* 0x040fe60000001848 */
[----:B------:R-:W-:Y:S01]  /*cf00*/  MUFU.EX2 R131, R131 ;  /* 0x0000008300837308 */ /* 0x000fe20000000800 */
[----:B------:R-:W-:Y:S03]  /*cf10*/  FADD.FTZ R112, R112, R121 ;  /* 0x0000007970707221 */ /* 0x000fe60000010000 */
[--C-:B------:R-:W-:Y:S01]  /*cf20*/  FFMA.FTZ R109, R24, c[0x0][0x23c], -R103.reuse ;  /* 0x00008f00186d7a23 */ /* 0x100fe20000010867 */
[C---:B------:R-:W-:Y:S04]  /*cf30*/  HMMA.16816.F32 R12, R88.reuse, R110, R12 ;  /* 0x0000006e580c723c */ /* 0x040fe8000000180c */
[----:B------:R-:W-:Y:S01]  /*cf40*/  FFMA.FTZ R108, R25, c[0x0][0x23c], -R103 ;  /* 0x00008f00196c7a23 */ /* 0x000fe20000010867 */
[----:B------:R-:W-:Y:S01]  /*cf50*/  MUFU.EX2 R109, R109 ;  /* 0x0000006d006d7308 */ /* 0x000fe20000000800 */
[----:B-1----:R-:W-:Y:S01]  /*cf60*/  F2FP.PACK_AB R21, R124, R125 ;  /* 0x0000007d7c15723e */ /* 0x002fe200000000ff */
[--C-:B------:R-:W-:Y:S01]  /*cf70*/  FFMA.FTZ R110, R26, c[0x0][0x23c], -R5.reuse ;  /* 0x00008f001a6e7a23 */ /* 0x100fe20000010805 */
[C---:B---3--:R-:W-:Y:S04]  /*cf80*/  HMMA.16816.F32 R76, R88.reuse, R92, R76 ;  /* 0x0000005c584c723c */ /* 0x048fe8000000184c */
[--C-:B------:R-:W-:Y:S02]  /*cf90*/  FFMA.FTZ R111, R27, c[0x0][0x23c], -R5.reuse ;  /* 0x00008f001b6f7a23 */ /* 0x100fe40000010805 */
[----:B------:R-:W1:Y:S01]  /*cfa0*/  LDSM.16.MT88.4 R24, [R162+0x7000] ;  /* 0x00700000a218783b */ /* 0x000e620000004200 */
[----:B------:R-:W2:Y:S01]  /*cfb0*/  MUFU.EX2 R108, R108 ;  /* 0x0000006c006c7308 */ /* 0x000ea20000000800 */
[C---:B------:R-:W-:Y:S04]  /*cfc0*/  HMMA.16816.F32 R80, R88.reuse, R94, R80 ;  /* 0x0000005e5850723c */ /* 0x040fe80000001850 */
[----:B------:R-:W-:Y:S02]  /*cfd0*/  FFMA.FTZ R92, R34, c[0x0][0x23c], -R5 ;  /* 0x00008f00225c7a23 */ /* 0x000fe40000010805 */
[----:B------:R-:W-:Y:S02]  /*cfe0*/  FADD.FTZ R112, R113, R112 ;  /* 0x0000007071707221 */ /* 0x000fe40000010000 */
[C---:B-----5:R-:W-:Y:S01]  /*cff0*/  HMMA.16816.F32 R16, R88.reuse, R96, R16 ;  /* 0x000000605810723c */ /* 0x060fe20000001810 */
[----:B------:R-:W-:Y:S03]  /*d000*/  MUFU.EX2 R110, R110 ;  /* 0x0000006e006e7308 */ /* 0x000fe60000000800 */
[----:B------:R-:W-:Y:S03]  /*d010*/  FADD.FTZ R125, R125, R112 ;  /* 0x000000707d7d7221 */ /* 0x000fe60000010000 */
[--C-:B------:R-:W-:Y:S01]  /*d020*/  FFMA.FTZ R97, R28, c[0x0][0x23c], -R103.reuse ;  /* 0x00008f001c617a23 */ /* 0x100fe20000010867 */
[----:B------:R-:W-:Y:S01]  /*d030*/  HMMA.16816.F32 R84, R88, R98, R84 ;  /* 0x000000625854723c */ /* 0x000fe20000001854 */
[----:B------:R-:W3:Y:S02]  /*d040*/  LDSM.16.MT88.4 R88, [R161+0x7000] ;  /* 0x00700000a158783b */ /* 0x000ee40000004200 */
[----:B------:R-:W5:Y:S01]  /*d050*/  MUFU.EX2 R111, R111 ;  /* 0x0000006f006f7308 */ /* 0x000f620000000800 */
[----:B------:R-:W-:Y:S02]  /*d060*/  FFMA.FTZ R96, R29, c[0x0][0x23c], -R103 ;  /* 0x00008f001d607a23 */ /* 0x000fe40000010867 */
[----:B------:R-:W-:Y:S01]  /*d070*/  FADD.FTZ R125, R124, R125 ;  /* 0x0000007d7c7d7221 */ /* 0x000fe20000010000 */
[----:B--2---:R-:W-:Y:S01]  /*d080*/  F2FP.PACK_AB R22, R108, R109 ;  /* 0x0000006d6c16723e */ /* 0x004fe200000000ff */
[--C-:B------:R-:W-:Y:S04]  /*d090*/  FFMA.FTZ R99, R30, c[0x0][0x23c], -R5.reuse ;  /* 0x00008f001e637a23 */ /* 0x100fe80000010805 */
[----:B------:R-:W-:Y:S01]  /*d0a0*/  FFMA.FTZ R98, R31, c[0x0][0x23c], -R5 ;  /* 0x00008f001f627a23 */ /* 0x000fe20000010805 */
[----:B------:R-:W-:Y:S01]  /*d0b0*/  MUFU.EX2 R97, R97 ;  /* 0x0000006100617308 */ /* 0x000fe20000000800 */
[----:B------:R-:W2:Y:S09]  /*d0c0*/  LDSM.16.MT88.4 R28, [R160+0x7000] ;  /* 0x00700000a01c783b */ /* 0x000eb20000004200 */
[----:B------:R-:W-:Y:S01]  /*d0d0*/  MUFU.EX2 R98, R98 ;  /* 0x0000006200627308 */ /* 0x000fe20000000800 */
[C---:B-----5:R-:W-:Y:S01]  /*d0e0*/  F2FP.PACK_AB R23, R111.reuse, R110 ;  /* 0x0000006e6f17723e */ /* 0x060fe200000000ff */
[----:B------:R-:W-:Y:S04]  /*d0f0*/  FADD.FTZ R110, R110, R125 ;  /* 0x0000007d6e6e7221 */ /* 0x000fe80000010000 */
[----:B------:R-:W-:Y:S04]  /*d100*/  FADD.FTZ R110, R111, R110 ;  /* 0x0000006e6f6e7221 */ /* 0x000fe80000010000 */
[----:B------:R-:W5:Y:S01]  /*d110*/  MUFU.EX2 R96, R96 ;  /* 0x0000006000607308 */ /* 0x000f620000000800 */
[C---:B----4-:R-:W-:Y:S07]  /*d120*/  HMMA.16816.F32 R8, R20.reuse, R104, R8 ;  /* 0x000000681408723c */ /* 0x050fee0000001808 */
[--C-:B------:R-:W-:Y:S01]  /*d130*/  FFMA.FTZ R105, R32, c[0x0][0x23c], -R103.reuse ;  /* 0x00008f0020697a23 */ /* 0x100fe20000010867 */
[C---:B------:R-:W-:Y:S01]  /*d140*/  HMMA.16816.F32 R68, R20.reuse, R106, R68 ;  /* 0x0000006a1444723c */ /* 0x040fe20000001844 */
[----:B------:R-:W4:Y:S03]  /*d150*/  MUFU.EX2 R99, R99 ;  /* 0x0000006300637308 */ /* 0x000f260000000800 */
[----:B------:R-:W-:Y:S03]  /*d160*/  FFMA.FTZ R104, R33, c[0x0][0x23c], -R103 ;  /* 0x00008f0021687a23 */ /* 0x000fe60000010867 */
[--C-:B------:R-:W-:Y:S01]  /*d170*/  FFMA.FTZ R107, R39, c[0x0][0x23c], -R5.reuse ;  /* 0x00008f00276b7a23 */ /* 0x100fe20000010805 */
[C---:B-1----:R-:W-:Y:S03]  /*d180*/  HMMA.16816.F32 R72, R20.reuse, R24, R72 ;  /* 0x000000181448723c */ /* 0x042fe60000001848 */
[----:B------:R-:W-:Y:S05]  /*d190*/  MUFU.EX2 R105, R105 ;  /* 0x0000006900697308 */ /* 0x000fea0000000800 */
[C---:B------:R-:W-:Y:S01]  /*d1a0*/  HMMA.16816.F32 R12, R20.reuse, R26, R12 ;  /* 0x0000001a140c723c */ /* 0x040fe2000000180c */
[----:B------:R-:W1:Y:S04]  /*d1b0*/  LDSM.16.MT88.4 R24, [R164+0x7800] ;  /* 0x00780000a418783b */ /* 0x000e680000004200 */
[----:B------:R-:W1:Y:S03]  /*d1c0*/  MUFU.EX2 R104, R104 ;  /* 0x0000006800687308 */ /* 0x000e660000000800 */
[C---:B---3--:R-:W-:Y:S07]  /*d1d0*/  HMMA.16816.F32 R76, R20.reuse, R88, R76 ;  /* 0x00000058144c723c */ /* 0x048fee000000184c */
[--C-:B------:R-:W-:Y:S01]  /*d1e0*/  FFMA.FTZ R89, R35, c[0x0][0x23c], -R5.reuse ;  /* 0x00008f0023597a23 */ /* 0x100fe20000010805 */
[C---:B------:R-:W-:Y:S01]  /*d1f0*/  HMMA.16816.F32 R80, R20.reuse, R90, R80 ;  /* 0x0000005a1450723c */ /* 0x040fe20000001850 */
[----:B------:R3:W-:Y:S01]  /*d200*/  MUFU.EX2 R88, R92 ;  /* 0x0000005c00587308 */ /* 0x0007e20000000800 */
[----:B------:R-:W3:Y:S02]  /*d210*/  LDSM.16.MT88.4 R32, [R162+0x7800] ;  /* 0x00780000a220783b */ /* 0x000ee40000004200 */
[----:B------:R-:W-:Y:S03]  /*d220*/  FFMA.FTZ R5, R67, c[0x0][0x23c], -R5 ;  /* 0x00008f0043057a23 */ /* 0x000fe60000010805 */
[--C-:B------:R-:W-:Y:S01]  /*d230*/  FFMA.FTZ R90, R36, c[0x0][0x23c], -R103.reuse ;  /* 0x00008f00245a7a23 */ /* 0x100fe20000010867 */
[C---:B--2---:R-:W-:Y:S03]  /*d240*/  HMMA.16816.F32 R16, R20.reuse, R28, R16 ;  /* 0x0000001c1410723c */ /* 0x044fe60000001810 */
[----:B------:R-:W2:Y:S01]  /*d250*/  MUFU.EX2 R89, R89 ;  /* 0x0000005900597308 */ /* 0x000ea20000000800 */
[--C-:B------:R-:W-:Y:S02]  /*d260*/  FFMA.FTZ R91, R37, c[0x0][0x23c], -R103.reuse ;  /* 0x00008f00255b7a23 */ /* 0x100fe40000010867 */
[----:B------:R-:W-:Y:S01]  /*d270*/  LDSM.16.MT88.4 R36, [R160+0x8000] ;  /* 0x00800000a024783b */ /* 0x000fe20000004200 */
[----:B------:R-:W-:Y:S01]  /*d280*/  FFMA.FTZ R103, R65, c[0x0][0x23c], -R103 ;  /* 0x00008f0041677a23 */ /* 0x000fe20000010867 */
[----:B------:R-:W-:Y:S05]  /*d290*/  HMMA.16816.F32 R84, R20, R30, R84 ;  /* 0x0000001e1454723c */ /* 0x000fea0000001854 */
[----:B------:R-:W-:Y:S01]  /*d2a0*/  MUFU.EX2 R90, R90 ;  /* 0x0000005a005a7308 */ /* 0x000fe20000000800 */
[----:B------:R-:W3:Y:S01]  /*d2b0*/  LDSM.16.MT88.4 R28, [R161+0x7800] ;  /* 0x00780000a11c783b */ /* 0x000ee20000004200 */
[----:B-----5:R-:W-:Y:S02]  /*d2c0*/  F2FP.PACK_AB R20, R96, R97 ;  /* 0x000000616014723e */ /* 0x020fe400000000ff */
[----:B----4-:R-:W-:Y:S03]  /*d2d0*/  F2FP.PACK_AB R21, R98, R99 ;  /* 0x000000636215723e */ /* 0x010fe600000000ff */
[----:B-1----:R-:W-:Y:S01]  /*d2e0*/  F2FP.PACK_AB R22, R104, R105 ;  /* 0x000000696816723e */ /* 0x002fe200000000ff */
[----:B---3--:R-:W-:Y:S02]  /*d2f0*/  FADD.FTZ R92, R120, R129 ;  /* 0x00000081785c7221 */ /* 0x008fe40000010000 */
[----:B------:R-:W-:Y:S01]  /*d300*/  FADD.FTZ R99, R99, R110 ;  /* 0x0000006e63637221 */ /* 0x000fe20000010000 */
[----:B------:R-:W1:Y:S01]  /*d310*/  MUFU.EX2 R91, R91 ;  /* 0x0000005b005b7308 */ /* 0x000e620000000800 */
[----:B------:R-:W-:Y:S01]  /*d320*/  FADD.FTZ R92, R123, R92 ;  /* 0x0000005c7b5c7221 */ /* 0x000fe20000010000 */
[----:B--2---:R-:W-:Y:S03]  /*d330*/  F2FP.PACK_AB R23, R89, R88 ;  /* 0x000000585917723e */ /* 0x004fe600000000ff */
[----:B------:R-:W-:Y:S02]  /*d340*/  FADD.FTZ R117, R117, R92 ;  /* 0x0000005c75757221 */ /* 0x000fe40000010000 */
[----:B------:R-:W-:Y:S02]  /*d350*/  LDSM.16.MT88.4 R92, [R162+0x9800] ;  /* 0x00980000a25c783b */ /* 0x000fe40000004200 */
[----:B------:R-:W-:Y:S01]  /*d360*/  FADD.FTZ R117, R6, R117 ;  /* 0x0000007506757221 */ /* 0x000fe20000010000 */
[C---:B------:R-:W-:Y:S01]  /*d370*/  HMMA.16816.F32 R8, R20.reuse, R24, R8 ;  /* 0x000000181408723c */ /* 0x040fe20000001808 */
[----:B------:R-:W2:Y:S02]  /*d380*/  MUFU.EX2 R107, R107 ;  /* 0x0000006b006b7308 */ /* 0x000ea40000000800 */
[----:B------:R-:W-:Y:S04]  /*d390*/  FADD.FTZ R116, R116, R117 ;  /* 0x0000007574747221 */ /* 0x000fe80000010000 */
[----:B------:R-:W-:Y:S01]  /*d3a0*/  FADD.FTZ R119, R119, R116 ;  /* 0x0000007477777221 */ /* 0x000fe20000010000 */
[C---:B------:R-:W-:Y:S01]  /*d3b0*/  HMMA.16816.F32 R68, R20.reuse, R26, R68 ;  /* 0x0000001a1444723c */ /* 0x040fe20000001844 */
[----:B------:R-:W3:Y:S02]  /*d3c0*/  LDSM.16.MT88.4 R24, [R160+0x7800] ;  /* 0x00780000a018783b */ /* 0x000ee40000004200 */
[----:B------:R-:W4:Y:S01]  /*d3d0*/  MUFU.EX2 R40, R40 ;  /* 0x0000002800287308 */ /* 0x000f220000000800 */
[----:B------:R-:W-:Y:S04]  /*d3e0*/  FADD.FTZ R114, R114, R119 ;  /* 0x0000007772727221 */ /* 0x000fe80000010000 */
[C---:B------:R-:W-:Y:S04]  /*d3f0*/  HMMA.16816.F32 R72, R20.reuse, R32, R72 ;  /* 0x000000201448723c */ /* 0x040fe80000001848 */
[----:B------:R-:W-:Y:S01]  /*d400*/  FADD.FTZ R114, R115, R114 ;  /* 0x0000007273727221 */ /* 0x000fe20000010000 */
[----:B------:R-:W-:Y:S03]  /*d410*/  MUFU.EX2 R41, R41 ;  /* 0x0000002900297308 */ /* 0x000fe60000000800 */
[C---:B------:R-:W-:Y:S01]  /*d420*/  HMMA.16816.F32 R12, R20.reuse, R34, R12 ;  /* 0x00000022140c723c */ /* 0x040fe2000000180c */
[----:B------:R-:W5:Y:S03]  /*d430*/  LDSM.16.MT88.4 R32, [R164+0x8000] ;  /* 0x00800000a420783b */ /* 0x000f660000004200 */
[----:B------:R-:W-:Y:S03]  /*d440*/  FADD.FTZ R109, R109, R114 ;  /* 0x000000726d6d7221 */ /* 0x000fe60000010000 */
[----:B------:R-:W1:Y:S01]  /*d450*/  MUFU.EX2 R42, R42 ;  /* 0x0000002a002a7308 */ /* 0x000e620000000800 */
[C---:B------:R-:W-:Y:S04]  /*d460*/  HMMA.16816.F32 R76, R20.reuse, R28, R76 ;  /* 0x0000001c144c723c */ /* 0x040fe8000000184c */
[----:B------:R-:W-:Y:S04]  /*d470*/  FADD.FTZ R108, R108, R109 ;  /* 0x0000006d6c6c7221 */ /* 0x000fe80000010000 */
[C---:B------:R-:W-:Y:S01]  /*d480*/  HMMA.16816.F32 R80, R20.reuse, R30, R80 ;  /* 0x0000001e1450723c */ /* 0x040fe20000001850 */
[----:B------:R-:W5:Y:S01]  /*d490*/  LDSM.16.MT88.4 R28, [R162+0x8000] ;  /* 0x00800000a21c783b */ /* 0x000f620000004200 */
[----:B------:R-:W-:Y:S02]  /*d4a0*/  MUFU.EX2 R43, R43 ;  /* 0x0000002b002b7308 */ /* 0x000fe40000000800 */
[----:B------:R-:W-:Y:S04]  /*d4b0*/  FADD.FTZ R97, R97, R108 ;  /* 0x0000006c61617221 */ /* 0x000fe80000010000 */
[----:B------:R-:W-:Y:S01]  /*d4c0*/  FADD.FTZ R96, R96, R97 ;  /* 0x0000006160607221 */ /* 0x000fe20000010000 */
[C---:B---3--:R-:W-:Y:S03]  /*d4d0*/  HMMA.16816.F32 R16, R20.reuse, R24, R16 ;  /* 0x000000181410723c */ /* 0x048fe60000001810 */
[----:B------:R-:W-:Y:S01]  /*d4e0*/  FADD.FTZ R105, R105, R96 ;  /* 0x0000006069697221 */ /* 0x000fe20000010000 */
[----:B------:R-:W3:Y:S03]  /*d4f0*/  MUFU.EX2 R44, R44 ;  /* 0x0000002c002c7308 */ /* 0x000ee60000000800 */
[----:B------:R-:W-:Y:S01]  /*d500*/  FADD.FTZ R105, R104, R105 ;  /* 0x0000006968697221 */ /* 0x000fe20000010000 */
[----:B------:R-:W-:Y:S01]  /*d510*/  HMMA.16816.F32 R84, R20, R26, R84 ;  /* 0x0000001a1454723c */ /* 0x000fe20000001854 */
[----:B------:R-:W3:Y:S05]  /*d520*/  LDSM.16.MT88.4 R24, [R161+0x8000] ;  /* 0x00800000a118783b */ /* 0x000eea0000004200 */
[----:B------:R-:W-:Y:S01]  /*d530*/  MUFU.EX2 R45, R45 ;  /* 0x0000002d002d7308 */ /* 0x000fe20000000800 */
[----:B-1----:R-:W-:Y:S01]  /*d540*/  F2FP.PACK_AB R20, R91, R90 ;  /* 0x0000005a5b14723e */ /* 0x002fe200000000ff */
[----:B------:R-:W-:Y:S01]  /*d550*/  FADD.FTZ R90, R90, R105 ;  /* 0x000000695a5a7221 */ /* 0x000fe20000010000 */
[----:B--2---:R-:W-:Y:S03]  /*d560*/  F2FP.PACK_AB R21, R107, R100 ;  /* 0x000000646b15723e */ /* 0x004fe600000000ff */
[----:B----4-:R-:W-:Y:S01]  /*d570*/  F2FP.PACK_AB R22, R40, R131 ;  /* 0x000000832816723e */ /* 0x010fe200000000ff */
[----:B------:R-:W-:Y:S01]  /*d580*/  FADD.FTZ R90, R91, R90 ;  /* 0x0000005a5b5a7221 */ /* 0x000fe20000010000 */
[----:B------:R-:W-:Y:S02]  /*d590*/  F2FP.PACK_AB R23, R42, R41 ;  /* 0x000000292a17723e */ /* 0x000fe400000000ff */
[----:B------:R-:W1:Y:S01]  /*d5a0*/  MUFU.EX2 R46, R46 ;  /* 0x0000002e002e7308 */ /* 0x000e620000000800 */
[----:B------:R-:W-:Y:S04]  /*d5b0*/  FADD.FTZ R131, R131, R90 ;  /* 0x0000005a83837221 */ /* 0x000fe80000010000 */
[C---:B-----5:R-:W-:Y:S03]  /*d5c0*/  HMMA.16816.F32 R8, R20.reuse, R32, R8 ;  /* 0x000000201408723c */ /* 0x060fe60000001808 */
[----:B------:R-:W-:Y:S02]  /*d5d0*/  FADD.FTZ R40, R40, R131 ;  /* 0x0000008328287221 */ /* 0x000fe40000010000 */
[----:B------:R-:W-:Y:S03]  /*d5e0*/  MUFU.EX2 R3, R3 ;  /* 0x0000000300037308 */ /* 0x000fe60000000800 */
[C---:B------:R-:W-:Y:S01]  /*d5f0*/  HMMA.16816.F32 R68, R20.reuse, R34, R68 ;  /* 0x000000221444723c */ /* 0x040fe20000001844 */
[----:B------:R-:W-:Y:S06]  /*d600*/  LDSM.16.MT88.4 R32, [R161+0x8800] ;  /* 0x00880000a120783b */ /* 0x000fec0000004200 */
[----:B------:R-:W2:Y:S01]  /*d610*/  MUFU.EX2 R48, R48 ;  /* 0x0000003000307308 */ /* 0x000ea20000000800 */
[C---:B------:R-:W-:Y:S08]  /*d620*/  HMMA.16816.F32 R72, R20.reuse, R28, R72 ;  /* 0x0000001c1448723c */ /* 0x040ff00000001848 */
[C---:B------:R-:W-:Y:S01]  /*d630*/  HMMA.16816.F32 R12, R20.reuse, R30, R12 ;  /* 0x0000001e140c723c */ /* 0x040fe2000000180c */
[----:B------:R-:W4:Y:S01]  /*d640*/  LDSM.16.MT88.4 R28, [R164+0x8800] ;  /* 0x00880000a41c783b */ /* 0x000f220000004200 */
[----:B------:R-:W-:Y:S06]  /*d650*/  MUFU.EX2 R47, R47 ;  /* 0x0000002f002f7308 */ /* 0x000fec0000000800 */
[C---:B---3--:R-:W-:Y:S04]  /*d660*/  HMMA.16816.F32 R76, R20.reuse, R24, R76 ;  /* 0x00000018144c723c */ /* 0x048fe8000000184c */
[----:B------:R-:W3:Y:S04]  /*d670*/  MUFU.EX2 R50, R50 ;  /* 0x0000003200327308 */ /* 0x000ee80000000800 */
[C---:B------:R-:W-:Y:S01]  /*d680*/  HMMA.16816.F32 R80, R20.reuse, R26, R80 ;  /* 0x0000001a1450723c */ /* 0x040fe20000001850 */
[----:B------:R-:W5:Y:S05]  /*d690*/  LDSM.16.MT88.4 R24, [R162+0x8800] ;  /* 0x00880000a218783b */ /* 0x000f6a0000004200 */
[----:B------:R-:W-:Y:S02]  /*d6a0*/  MUFU.EX2 R49, R49 ;  /* 0x0000003100317308 */ /* 0x000fe40000000800 */
[C---:B------:R-:W-:Y:S08]  /*d6b0*/  HMMA.16816.F32 R16, R20.reuse, R36, R16 ;  /* 0x000000241410723c */ /* 0x040ff00000001810 */
[----:B------:R-:W-:Y:S01]  /*d6c0*/  HMMA.16816.F32 R84, R20, R38, R84 ;  /* 0x000000261454723c */ /* 0x000fe20000001854 */
[----:B------:R-:W5:Y:S01]  /*d6d0*/  LDSM.16.MT88.4 R36, [R160+0x8800] ;  /* 0x00880000a024783b */ /* 0x000f620000004200 */
[----:B------:R-:W5:Y:S05]  /*d6e0*/  MUFU.EX2 R52, R52 ;  /* 0x0000003400347308 */ /* 0x000f6a0000000800 */
[----:B------:R-:W-:Y:S01]  /*d6f0*/  F2FP.PACK_AB R20, R44, R43 ;  /* 0x0000002b2c14723e */ /* 0x000fe200000000ff */
[----:B------:R-:W-:Y:S01]  /*d700*/  FADD.FTZ R43, R43, R40 ;  /* 0x000000282b2b7221 */ /* 0x000fe20000010000 */
[----:B-1----:R-:W-:Y:S03]  /*d710*/  F2FP.PACK_AB R21, R46, R45 ;  /* 0x0000002d2e15723e */ /* 0x002fe600000000ff */
[----:B--2---:R-:W-:Y:S01]  /*d720*/  F2FP.PACK_AB R22, R48, R3 ;  /* 0x000000033016723e */ /* 0x004fe200000000ff */
[----:B------:R-:W-:Y:S01]  /*d730*/  MUFU.EX2 R51, R51 ;  /* 0x0000003300337308 */ /* 0x000fe20000000800 */
[----:B---3--:R-:W-:Y:S01]  /*d740*/  F2FP.PACK_AB R23, R50, R47 ;  /* 0x0000002f3217723e */ /* 0x008fe200000000ff */
[----:B------:R-:W-:Y:S04]  /*d750*/  FADD.FTZ R44, R44, R43 ;  /* 0x0000002b2c2c7221 */ /* 0x000fe80000010000 */
[----:B------:R-:W-:Y:S02]  /*d760*/  FADD.FTZ R3, R3, R44 ;  /* 0x0000002c03037221 */ /* 0x000fe40000010000 */
[C---:B----4-:R-:W-:Y:S02]  /*d770*/  HMMA.16816.F32 R8, R20.reuse, R28, R8 ;  /* 0x0000001c1408723c */ /* 0x050fe40000001808 */
[----:B------:R-:W1:Y:S01]  /*d780*/  MUFU.EX2 R54, R54 ;  /* 0x0000003600367308 */ /* 0x000e620000000800 */
[----:B------:R-:W-:Y:S01]  /*d790*/  FADD.FTZ R48, R48, R3 ;  /* 0x0000000330307221 */ /* 0x000fe20000010000 */
[----:B------:R-:W-:Y:S04]  /*d7a0*/  IADD3 R3, R176, -0x1, RZ ;  /* 0xffffffffb0037810 */ /* 0x000fe80007ffe0ff */
[C---:B------:R-:W-:Y:S01]  /*d7b0*/  HMMA.16816.F32 R68, R20.reuse, R30, R68 ;  /* 0x0000001e1444723c */ /* 0x040fe20000001844 */
[----:B------:R-:W-:Y:S03]  /*d7c0*/  LDSM.16.MT88.4 R28, [R162+0x9000] ;  /* 0x00900000a21c783b */ /* 0x000fe60000004200 */
[----:B------:R-:W-:Y:S01]  /*d7d0*/  MUFU.EX2 R53, R53 ;  /* 0x0000003500357308 */ /* 0x000fe20000000800 */
[----:B------:R-:W-:Y:S02]  /*d7e0*/  MOV R176, R3 ;  /* 0x0000000300b07202 */ /* 0x000fe40000000f00 */
[----:B------:R-:W-:Y:S01]  /*d7f0*/  MOV R3, R0 ;  /* 0x0000000000037202 */ /* 0x000fe20000000f00 */
[C---:B-----5:R-:W-:Y:S06]  /*d800*/  HMMA.16816.F32 R72, R20.reuse, R24, R72 ;  /* 0x000000181448723c */ /* 0x060fec0000001848 */
[----:B------:R-:W2:Y:S02]  /*d810*/  MUFU.EX2 R56, R56 ;  /* 0x0000003800387308 */ /* 0x000ea40000000800 */
[C---:B------:R-:W-:Y:S01]  /*d820*/  HMMA.16816.F32 R12, R20.reuse, R26, R12 ;  /* 0x0000001a140c723c */ /* 0x040fe2000000180c */
[----:B------:R-:W3:Y:S07]  /*d830*/  LDSM.16.MT88.4 R24, [R164+0x9000] ;  /* 0x00900000a418783b */ /* 0x000eee0000004200 */
[C---:B------:R-:W-:Y:S01]  /*d840*/  HMMA.16816.F32 R76, R20.reuse, R32, R76 ;  /* 0x00000020144c723c */ /* 0x040fe2000000184c */
[----:B------:R-:W-:Y:S07]  /*d850*/  MUFU.EX2 R55, R55 ;  /* 0x0000003700377308 */ /* 0x000fee0000000800 */
[C---:B------:R-:W-:Y:S01]  /*d860*/  HMMA.16816.F32 R80, R20.reuse, R34, R80 ;  /* 0x000000221450723c */ /* 0x040fe20000001850 */
[----:B------:R-:W4:Y:S02]  /*d870*/  LDSM.16.MT88.4 R32, [R161+0x9000] ;  /* 0x00900000a120783b */ /* 0x000f240000004200 */
[----:B------:R-:W5:Y:S05]  /*d880*/  MUFU.EX2 R58, R58 ;  /* 0x0000003a003a7308 */ /* 0x000f6a0000000800 */
[C---:B------:R-:W-:Y:S05]  /*d890*/  HMMA.16816.F32 R16, R20.reuse, R36, R16 ;  /* 0x000000241410723c */ /* 0x040fea0000001810 */
[----:B------:R-:W-:Y:S03]  /*d8a0*/  MUFU.EX2 R57, R57 ;  /* 0x0000003900397308 */ /* 0x000fe60000000800 */
[----:B------:R-:W-:Y:S01]  /*d8b0*/  HMMA.16816.F32 R84, R20, R38, R84 ;  /* 0x000000261454723c */ /* 0x000fe20000001854 */
[----:B------:R-:W4:Y:S06]  /*d8c0*/  LDSM.16.MT88.4 R36, [R160+0x9000] ;  /* 0x00900000a024783b */ /* 0x000f2c0000004200 */
[----:B------:R-:W-:Y:S01]  /*d8d0*/  F2FP.PACK_AB R20, R52, R49 ;  /* 0x000000313414723e */ /* 0x000fe200000000ff */
[----:B------:R-:W4:Y:S01]  /*d8e0*/  MUFU.EX2 R60, R60 ;  /* 0x0000003c003c7308 */ /* 0x000f220000000800 */
[----:B-1----:R-:W-:Y:S03]  /*d8f0*/  F2FP.PACK_AB R21, R54, R51 ;  /* 0x000000333615723e */ /* 0x002fe600000000ff */
[----:B--2---:R-:W-:Y:S01]  /*d900*/  F2FP.PACK_AB R22, R56, R53 ;  /* 0x000000353816723e */ /* 0x004fe200000000ff */
[----:B------:R-:W-:Y:S01]  /*d910*/  FADD.FTZ R49, R49, R48 ;  /* 0x0000003031317221 */ /* 0x000fe20000010000 */
[----:B-----5:R-:W-:Y:S03]  /*d920*/  F2FP.PACK_AB R23, R58, R55 ;  /* 0x000000373a17723e */ /* 0x020fe600000000ff */
[----:B------:R-:W-:Y:S01]  /*d930*/  FADD.FTZ R52, R52, R49 ;  /* 0x0000003134347221 */ /* 0x000fe20000010000 */
[----:B------:R-:W-:Y:S03]  /*d940*/  MUFU.EX2 R59, R59 ;  /* 0x0000003b003b7308 */ /* 0x000fe60000000800 */
[C---:B---3--:R-:W-:Y:S03]  /*d950*/  HMMA.16816.F32 R8, R20.reuse, R24, R8 ;  /* 0x000000181408723c */ /* 0x048fe60000001808 */
[----:B------:R-:W-:Y:S04]  /*d960*/  FADD.FTZ R53, R53, R52 ;  /* 0x0000003435357221 */ /* 0x000fe80000010000 */
[----:B------:R-:W1:Y:S01]  /*d970*/  MUFU.EX2 R62, R62 ;  /* 0x0000003e003e7308 */ /* 0x000e620000000800 */
[C---:B------:R-:W-:Y:S01]  /*d980*/  HMMA.16816.F32 R68, R20.reuse, R26, R68 ;  /* 0x0000001a1444723c */ /* 0x040fe20000001844 */
[----:B------:R-:W2:Y:S03]  /*d990*/  LDSM.16.MT88.4 R24, [R164+0x9800] ;  /* 0x00980000a418783b */ /* 0x000ea60000004200 */
[----:B------:R-:W-:Y:S04]  /*d9a0*/  FADD.FTZ R56, R56, R53 ;  /* 0x0000003538387221 */ /* 0x000fe80000010000 */
[C---:B------:R-:W-:Y:S01]  /*d9b0*/  HMMA.16816.F32 R72, R20.reuse, R28, R72 ;  /* 0x0000001c1448723c */ /* 0x040fe20000001848 */
[----:B------:R-:W-:Y:S07]  /*d9c0*/  MUFU.EX2 R7, R7 ;  /* 0x0000000700077308 */ /* 0x000fee0000000800 */
[C---:B------:R-:W-:Y:S01]  /*d9d0*/  HMMA.16816.F32 R12, R20.reuse, R30, R12 ;  /* 0x0000001e140c723c */ /* 0x040fe2000000180c */
[----:B------:R-:W3:Y:S02]  /*d9e0*/  LDSM.16.MT88.4 R28, [R161+0x9800] ;  /* 0x00980000a11c783b */ /* 0x000ee40000004200 */
[----:B------:R-:W5:Y:S05]  /*d9f0*/  MUFU.EX2 R64, R103 ;  /* 0x0000006700407308 */ /* 0x000f6a0000000800 */
[C---:B----4-:R-:W-:Y:S05]  /*da00*/  HMMA.16816.F32 R76, R20.reuse, R32, R76 ;  /* 0x00000020144c723c */ /* 0x050fea000000184c */
[----:B------:R-:W-:Y:S02]  /*da10*/  MUFU.EX2 R6, R66 ;  /* 0x0000004200067308 */ /* 0x000fe40000000800 */
[----:B------:R-:W-:Y:S01]  /*da20*/  FADD.FTZ R33, R98, R99 ;  /* 0x0000006362217221 */ /* 0x000fe20000010000 */
[C---:B------:R-:W-:Y:S04]  /*da30*/  HMMA.16816.F32 R80, R20.reuse, R34, R80 ;  /* 0x000000221450723c */ /* 0x040fe80000001850 */
[----:B------:R-:W-:Y:S03]  /*da40*/  FADD.FTZ R88, R88, R33 ;  /* 0x0000002158587221 */ /* 0x000fe60000010000 */
[----:B------:R-:W4:Y:S01]  /*da50*/  MUFU.EX2 R5, R5 ;  /* 0x0000000500057308 */ /* 0x000f220000000800 */
[C---:B------:R-:W-:Y:S04]  /*da60*/  HMMA.16816.F32 R16, R20.reuse, R36, R16 ;  /* 0x000000241410723c */ /* 0x040fe80000001810 */
[----:B------:R-:W-:Y:S04]  /*da70*/  FADD.FTZ R89, R89, R88 ;  /* 0x0000005859597221 */ /* 0x000fe80000010000 */
[----:B------:R-:W-:Y:S07]  /*da80*/  HMMA.16816.F32 R84, R20, R38, R84 ;  /* 0x000000261454723c */ /* 0x000fee0000001854 */
[----:B------:R-:W-:Y:S01]  /*da90*/  F2FP.PACK_AB R20, R60, R57 ;  /* 0x000000393c14723e */ /* 0x000fe200000000ff */
[----:B------:R-:W-:Y:S01]  /*daa0*/  FADD.FTZ R57, R57, R56 ;  /* 0x0000003839397221 */ /* 0x000fe20000010000 */
[----:B-1----:R-:W-:Y:S03]  /*dab0*/  F2FP.PACK_AB R21, R62, R59 ;  /* 0x0000003b3e15723e */ /* 0x002fe600000000ff */
[----:B-----5:R-:W-:Y:S01]  /*dac0*/  F2FP.PACK_AB R22, R64, R7 ;  /* 0x000000074016723e */ /* 0x020fe200000000ff */
[----:B------:R-:W-:Y:S01]  /*dad0*/  FADD.FTZ R60, R60, R57 ;  /* 0x000000393c3c7221 */ /* 0x000fe20000010000 */
[----:B----4-:R-:W-:Y:S03]  /*dae0*/  F2FP.PACK_AB R23, R5, R6 ;  /* 0x000000060517723e */ /* 0x010fe600000000ff */
[----:B------:R-:W-:Y:S04]  /*daf0*/  FADD.FTZ R7, R7, R60 ;  /* 0x0000003c07077221 */ /* 0x000fe80000010000 */
[----:B------:R-:W-:Y:S01]  /*db00*/  FADD.FTZ R193, R64, R7 ;  /* 0x0000000740c17221 */ /* 0x000fe20000010000 */
[C---:B--2---:R-:W-:Y:S01]  /*db10*/  HMMA.16816.F32 R96, R20.reuse, R24, R8 ;  /* 0x000000181460723c */ /* 0x044fe20000001808 */
[----:B------:R-:W1:Y:S06]  /*db20*/  LDSM.16.MT88.4 R8, [R160+0x9800] ;  /* 0x00980000a008783b */ /* 0x000e6c0000004200 */
[----:B------:R-:W-:Y:S01]  /*db30*/  FADD.FTZ R24, R100, R89 ;  /* 0x0000005964187221 */ /* 0x000fe20000010000 */
[C---:B------:R-:W-:Y:S04]  /*db40*/  HMMA.16816.F32 R68, R20.reuse, R26, R68 ;  /* 0x0000001a1444723c */ /* 0x040fe80000001844 */
[----:B------:R-:W-:Y:S04]  /*db50*/  FADD.FTZ R24, R107, R24 ;  /* 0x000000186b187221 */ /* 0x000fe80000010000 */
[C---:B------:R-:W-:Y:S04]  /*db60*/  HMMA.16816.F32 R72, R20.reuse, R92, R72 ;  /* 0x0000005c1448723c */ /* 0x040fe80000001848 */
[----:B------:R-:W-:Y:S04]  /*db70*/  FADD.FTZ R41, R41, R24 ;  /* 0x0000001829297221 */ /* 0x000fe80000010000 */
[C---:B------:R-:W-:Y:S04]  /*db80*/  HMMA.16816.F32 R92, R20.reuse, R94, R12 ;  /* 0x0000005e145c723c */ /* 0x040fe8000000180c */
[----:B------:R-:W-:Y:S04]  /*db90*/  FADD.FTZ R42, R42, R41 ;  /* 0x000000292a2a7221 */ /* 0x000fe80000010000 */
[C---:B---3--:R-:W-:Y:S04]  /*dba0*/  HMMA.16816.F32 R76, R20.reuse, R28, R76 ;  /* 0x0000001c144c723c */ /* 0x048fe8000000184c */
[----:B------:R-:W-:Y:S04]  /*dbb0*/  FADD.FTZ R45, R45, R42 ;  /* 0x0000002a2d2d7221 */ /* 0x000fe80000010000 */
        /* <DEDUP_REMOVED lines=15> */
.L_x_5235:
[----:B------:R-:W1:Y:S01]  /*dcb0*/  SHFL.BFLY PT, R4, R193, 0x2, 0x1f ;  /* 0x0c401f00c1047f89 */ /* 0x000e6200000e0000 */
[----:B------:R-:W-:Y:S01]  /*dcc0*/  MOV R7, 0x3f800000 ;  /* 0x3f80000000077802 */ /* 0x000fe20000000f00 */
[----:B------:R-:W-:Y:S01]  /*dcd0*/  IMAD.MOV.U32 R8, RZ, RZ, 0x3f800000 ;  /* 0x3f800000ff087424 */ /* 0x000fe200078e00ff */
[----:B------:R-:W-:Y:S01]  /*dce0*/  BSSY B0, `(.L_x_5240) ;  /* 0x00000a2000007945 */ /* 0x000fe20003800000 */
        /* <DEDUP_REMOVED lines=28> */
[----:B------:R-:W-:Y:S01]  /*deb0*/  LOP3.LUT R11, R11, 0xffffffe0, RZ, 0xc0, !PT ;  /* 0xffffffe00b0b7812 */ /* 0x000fe200078ec0ff */
[C---:B-1----:R-:W-:Y:S01]  /*dec0*/  FMUL.FTZ R96, R7.reuse, R96 ;  /* 0x0000006007607220 */ /* 0x042fe20000410000 */
[----:B------:R-:W-:Y:S01]  /*ded0*/  LEA.HI R15, R12, R12, RZ, 0x1d ;  /* 0x0000000c0c0f7211 */ /* 0x000fe200078fe8ff */
[C---:B------:R-:W-:Y:S01]  /*dee0*/  FMUL.FTZ R97, R7.reuse, R97 ;  /* 0x0000006107617220 */ /* 0x040fe20000410000 */
[----:B------:R-:W-:Y:S01]  /*def0*/  MOV R12, 0xfffffff0 ;  /* 0xfffffff0000c7802 */ /* 0x000fe20000000f00 */
[C---:B------:R-:W-:Y:S01]  /*df00*/  FMUL.FTZ R68, R7.reuse, R68 ;  /* 0x0000004407447220 */ /* 0x040fe20000410000 */
[----:B------:R-:W-:Y:S01]  /*df10*/  @P3 MUFU.LG2 R6, R6 ;  /* 0x0000000600063308 */ /* 0x000fe20000000c00 */
[C---:B------:R-:W-:Y:S01]  /*df20*/  FMUL.FTZ R69, R7.reuse, R69 ;  /* 0x0000004507457220 */ /* 0x040fe20000410000 */
[----:B------:R-:W-:Y:S01]  /*df30*/  SEL R12, R12, 0x10, !P1 ;  /* 0x000000100c0c7807 */ /* 0x000fe20004800000 */
[C---:B------:R-:W-:Y:S01]  /*df40*/  FMUL.FTZ R72, R7.reuse, R72 ;  /* 0x0000004807487220 */ /* 0x040fe20000410000 */
[----:B------:R-:W-:Y:S01]  /*df50*/  R2P PR, R10, 0x6 ;  /* 0x000000060a007804 */ /* 0x000fe20000000000 */
[----:B------:R-:W-:Y:S01]  /*df60*/  FMUL.FTZ R73, R7, R73 ;  /* 0x0000004907497220 */ /* 0x000fe20000410000 */
[----:B------:R-:W-:Y:S01]  /*df70*/  F2FP.PACK_AB R96, R97, R96 ;  /* 0x000000606160723e */ /* 0x000fe200000000ff */
[----:B------:R-:W-:Y:S01]  /*df80*/  FMUL.FTZ R92, R7, R92 ;  /* 0x0000005c075c7220 */ /* 0x000fe20000410000 */
[----:B------:R-:W-:Y:S01]  /*df90*/  F2FP.PACK_AB R68, R69, R68 ;  /* 0x000000444544723e */ /* 0x000fe200000000ff */
[----:B------:R-:W-:Y:S01]  /*dfa0*/  FMUL.FTZ R93, R7, R93 ;  /* 0x0000005d075d7220 */ /* 0x000fe20000410000 */
[----:B------:R-:W-:Y:S01]  /*dfb0*/  F2FP.PACK_AB R72, R73, R72 ;  /* 0x000000484948723e */ /* 0x000fe200000000ff */
[C---:B------:R-:W-:Y:S01]  /*dfc0*/  FMUL.FTZ R76, R7.reuse, R76 ;  /* 0x0000004c074c7220 */ /* 0x040fe20000410000 */
[----:B------:R-:W1:Y:S01]  /*dfd0*/  @P0 MUFU.LG2 R5, R5 ;  /* 0x0000000500050308 */ /* 0x000e620000000c00 */
[----:B------:R-:W-:Y:S01]  /*dfe0*/  FMUL.FTZ R77, R7, R77 ;  /* 0x0000004d074d7220 */ /* 0x000fe20000410000 */
        /* <DEDUP_REMOVED lines=8> */
[----:B------:R-:W-:Y:S01]  /*e070*/  FMUL.FTZ R7, R7, R85 ;  /* 0x0000005507077220 */ /* 0x000fe20000410000 */
[----:B------:R-:W-:Y:S01]  /*e080*/  F2FP.PACK_AB R88, R89, R88 ;  /* 0x000000585958723e */ /* 0x000fe200000000ff */
[----:B------:R-:W-:-:S02]  /*e090*/  IMAD.U32 R14, R14, 0x2, R15 ;  /* 0x000000020e0e7824 */ /* 0x000fc400078e000f */
[----:B--2---:R-:W-:Y:S01]  /*e0a0*/  FMUL.FTZ R99, R8, R99 ;  /* 0x0000006308637220 */ /* 0x004fe20000410000 */
[----:B------:R-:W-:Y:S01]  /*e0b0*/  F2FP.PACK_AB R84, R7, R84 ;  /* 0x000000540754723e */ /* 0x000fe200000000ff */
[----:B------:R-:W-:Y:S01]  /*e0c0*/  IMAD.MOV.U32 R7, RZ, RZ, 0x20 ;  /* 0x00000020ff077424 */ /* 0x000fe200078e00ff */
[----:B------:R-:W-:Y:S01]  /*e0d0*/  SHF.L.U32 R13, R14, 0x1, RZ ;  /* 0x000000010e0d7819 */ /* 0x000fe200000006ff */
[C---:B------:R-:W-:Y:S01]  /*e0e0*/  FMUL.FTZ R98, R8.reuse, R98 ;  /* 0x0000006208627220 */ /* 0x040fe20000410000 */
[----:B------:R-:W2:Y:S01]  /*e0f0*/  LDC.U8 R14, c[0x0][0x328] ;  /* 0x0000ca00ff0e7b82 */ /* 0x000ea20000000000 */
[C---:B------:R-:W-:Y:S01]  /*e100*/  FMUL.FTZ R71, R8.reuse, R71 ;  /* 0x0000004708477220 */ /* 0x040fe20000410000 */
[----:B------:R-:W-:Y:S01]  /*e110*/  SEL R10, R7, 0xffffffe0, !P1 ;  /* 0xffffffe0070a7807 */ /* 0x000fe20004800000 */
[C---:B------:R-:W-:Y:S01]  /*e120*/  FMUL.FTZ R70, R8.reuse, R70 ;  /* 0x0000004608467220 */ /* 0x040fe20000410000 */
[C---:B------:R-:W-:Y:S01]  /*e130*/  IADD3 R17, R13.reuse, 0x40, RZ ;  /* 0x000000400d117810 */ /* 0x040fe20007ffe0ff */
[C---:B------:R-:W-:Y:S01]  /*e140*/  FMUL.FTZ R75, R8.reuse, R75 ;  /* 0x0000004b084b7220 */ /* 0x040fe20000410000 */
[C---:B------:R-:W-:Y:S01]  /*e150*/  @P2 IADD3 R17, R13.reuse, -0x40, RZ ;  /* 0xffffffc00d112810 */ /* 0x040fe20007ffe0ff */
[C---:B------:R-:W-:Y:S01]  /*e160*/  FMUL.FTZ R74, R8.reuse, R74 ;  /* 0x0000004a084a7220 */ /* 0x040fe20000410000 */
[----:B------:R-:W-:Y:S01]  /*e170*/  IADD3 R15, R13, R12, RZ ;  /* 0x0000000c0d0f7210 */ /* 0x000fe20007ffe0ff */
[C---:B------:R-:W-:Y:S01]  /*e180*/  FMUL.FTZ R95, R8.reuse, R95 ;  /* 0x0000005f085f7220 */ /* 0x040fe20000410000 */
[----:B------:R-:W-:Y:S01]  /*e190*/  F2FP.PACK_AB R98, R99, R98 ;  /* 0x000000626362723e */ /* 0x000fe200000000ff */
[C---:B------:R-:W-:Y:S01]  /*e1a0*/  FMUL.FTZ R94, R8.reuse, R94 ;  /* 0x0000005e085e7220 */ /* 0x040fe20000410000 */
[----:B------:R-:W-:Y:S01]  /*e1b0*/  F2FP.PACK_AB R70, R71, R70 ;  /* 0x000000464746723e */ /* 0x000fe200000000ff */
[C---:B------:R-:W-:Y:S01]  /*e1c0*/  FMUL.FTZ R79, R8.reuse, R79 ;  /* 0x0000004f084f7220 */ /* 0x040fe20000410000 */
[----:B------:R-:W-:Y:S01]  /*e1d0*/  F2FP.PACK_AB R74, R75, R74 ;  /* 0x0000004a4b4a723e */ /* 0x000fe200000000ff */
[C---:B------:R-:W-:Y:S01]  /*e1e0*/  FMUL.FTZ R78, R8.reuse, R78 ;  /* 0x0000004e084e7220 */ /* 0x040fe20000410000 */
[----:B------:R-:W-:Y:S01]  /*e1f0*/  F2FP.PACK_AB R94, R95, R94 ;  /* 0x0000005e5f5e723e */ /* 0x000fe200000000ff */
[C---:B------:R-:W-:Y:S01]  /*e200*/  FMUL.FTZ R83, R8.reuse, R83 ;  /* 0x0000005308537220 */ /* 0x040fe20000410000 */
[----:B------:R-:W-:Y:S01]  /*e210*/  IADD3 R21, R15, R10, RZ ;  /* 0x0000000a0f157210 */ /* 0x000fe20007ffe0ff */
[C---:B------:R-:W-:Y:S01]  /*e220*/  FMUL.FTZ R82, R8.reuse, R82 ;  /* 0x0000005208527220 */ /* 0x040fe20000410000 */
[----:B------:R-:W-:Y:S01]  /*e230*/  F2FP.PACK_AB R78, R79, R78 ;  /* 0x0000004e4f4e723e */ /* 0x000fe200000000ff */
[C---:B------:R-:W-:Y:S01]  /*e240*/  FMUL.FTZ R91, R8.reuse, R91 ;  /* 0x0000005b085b7220 */ /* 0x040fe20000410000 */
[----:B------:R-:W-:Y:S01]  /*e250*/  STS [R13], R96 ;  /* 0x000000600d007388 */ /* 0x000fe20000000800 */
[C---:B------:R-:W-:Y:S01]  /*e260*/  FMUL.FTZ R90, R8.reuse, R90 ;  /* 0x0000005a085a7220 */ /* 0x040fe20000410000 */
[----:B------:R-:W-:Y:S01]  /*e270*/  F2FP.PACK_AB R82, R83, R82 ;  /* 0x000000525352723e */ /* 0x000fe200000000ff */
[C---:B------:R-:W-:Y:S01]  /*e280*/  FMUL.FTZ R87, R8.reuse, R87 ;  /* 0x0000005708577220 */ /* 0x040fe20000410000 */
[----:B------:R-:W-:Y:S01]  /*e290*/  STS [R13+0x400], R98 ;  /* 0x000400620d007388 */ /* 0x000fe20000000800 */
[----:B------:R-:W-:Y:S01]  /*e2a0*/  FMUL.FTZ R8, R8, R86 ;  /* 0x0000005608087220 */ /* 0x000fe20000410000 */
[----:B------:R-:W-:Y:S01]  /*e2b0*/  F2FP.PACK_AB R90, R91, R90 ;  /* 0x0000005a5b5a723e */ /* 0x000fe200000000ff */
[----:B------:R-:W-:Y:S01]  /*e2c0*/  IMAD.IADD R19, R13, 0x1, R10 ;  /* 0x000000010d137824 */ /* 0x000fe200078e020a */
[----:B------:R-:W-:Y:S01]  /*e2d0*/  STS [R15], R68 ;  /* 0x000000440f007388 */ /* 0x000fe20000000800 */
[----:B------:R-:W-:Y:S01]  /*e2e0*/  IMAD.IADD R29, R12, 0x1, R17 ;  /* 0x000000010c1d7824 */ /* 0x000fe200078e0211 */
[----:B------:R-:W-:Y:S01]  /*e2f0*/  IADD3 R31, R10, R17, RZ ;  /* 0x000000110a1f7210 */ /* 0x000fe20007ffe0ff */
[----:B------:R-:W-:Y:S01]  /*e300*/  IMAD.IADD R11, R4, 0x1, -R11 ;  /* 0x00000001040b7824 */ /* 0x000fe200078e0a0b */
[----:B------:R-:W-:Y:S01]  /*e310*/  STS [R15+0x400], R70 ;  /* 0x000400460f007388 */ /* 0x000fe20000000800 */
[----:B------:R-:W-:Y:S01]  /*e320*/  F2FP.PACK_AB R87, R87, R8 ;  /* 0x000000085757723e */ /* 0x000fe200000000ff */
[----:B------:R-:W-:Y:S01]  /*e330*/  IMAD.IADD R28, R10, 0x1, R29 ;  /* 0x000000010a1c7824 */ /* 0x000fe200078e021d */
[----:B------:R-:W-:Y:S01]  /*e340*/  ISETP.NE.AND P2, PT, R174, -0x1, PT ;  /* 0xffffffffae00780c */ /* 0x000fe20003f45270 */
[----:B------:R-:W-:Y:S01]  /*e350*/  STS [R19], R72 ;  /* 0x0000004813007388 */ /* 0x000fe20000000800 */
[----:B--2---:R-:W-:Y:S01]  /*e360*/  ISETP.NE.AND P4, PT, R14, RZ, PT ;  /* 0x000000ff0e00720c */ /* 0x004fe20003f85270 */
[----:B-1----:R-:W-:-:S02]  /*e370*/  @P0 FMUL.FTZ R5, R5, 0.69314718246459960938 ;  /* 0x3f31721805050820 */ /* 0x002fc40000410000 */
[----:B------:R-:W-:Y:S01]  /*e380*/  STS [R19+0x400], R74 ;  /* 0x0004004a13007388 */ /* 0x000fe20000000800 */
[----:B------:R-:W-:-:S03]  /*e390*/  ISETP.NE.OR P1, PT, R174, -0x1, !P4 ;  /* 0xffffffffae00780c */ /* 0x000fc60006725670 */
[----:B------:R-:W-:Y:S04]  /*e3a0*/  STS [R21], R92 ;  /* 0x0000005c15007388 */ /* 0x000fe80000000800 */
[----:B------:R-:W-:Y:S01]  /*e3b0*/  STS [R21+0x400], R94 ;  /* 0x0004005e15007388 */ /* 0x000fe20000000800 */
[----:B------:R-:W-:-:S03]  /*e3c0*/  @P2 IMAD.WIDE.U32 R32, R174, c[0x0][0x1e8], RZ ;  /* 0x00007a00ae202a25 */ /* 0x000fc600078e00ff */
[----:B------:R-:W-:Y:S02]  /*e3d0*/  STS [R17], R76 ;  /* 0x0000004c11007388 */ /* 0x000fe40000000800 */
[----:B------:R-:W-:Y:S02]  /*e3e0*/  @P2 MOV R30, R32 ;  /* 0x00000020001e2202 */ /* 0x000fe40000000f00 */
[----:B------:R-:W-:Y:S04]  /*e3f0*/  STS [R17+0x400], R78 ;  /* 0x0004004e11007388 */ /* 0x000fe80000000800 */
[----:B------:R-:W-:Y:S04]  /*e400*/  STS [R29], R80 ;  /* 0x000000501d007388 */ /* 0x000fe80000000800 */
[----:B------:R1:W-:Y:S04]  /*e410*/  STS [R29+0x400], R82 ;  /* 0x000400521d007388 */ /* 0x0003e80000000800 */
[----:B------:R-:W-:Y:S04]  /*e420*/  STS [R31], R88 ;  /* 0x000000581f007388 */ /* 0x000fe80000000800 */
[----:B------:R-:W-:Y:S04]  /*e430*/  STS [R31+0x400], R90 ;  /* 0x0004005a1f007388 */ /* 0x000fe80000000800 */
[----:B------:R-:W-:Y:S04]  /*e440*/  STS [R28], R84 ;  /* 0x000000541c007388 */ /* 0x000fe80000000800 */
[----:B------:R2:W-:Y:S04]  /*e450*/  STS [R28+0x400], R87 ;  /* 0x000400571c007388 */ /* 0x0005e80000000800 */
[----:B------:R-:W-:Y:S01]  /*e460*/  BAR.SYNC.DEFER_BLOCKING 0x0 ;  /* 0x0000000000007b1d */ /* 0x000fe20000010000 */
[----:B-1----:R-:W-:-:S05]  /*e470*/  @P3 FMUL.FTZ R29, R6, 0.69314718246459960938 ;  /* 0x3f317218061d3820 */ /* 0x002fca0000410000 */
[----:B------:R-:W1:Y:S04]  /*e480*/  S2R R7, SR_CTAID.Y ;  /* 0x0000000000077919 */ /* 0x000e680000002600 */
[----:B------:R-:W3:Y:S01]  /*e490*/  S2R R8, SR_CTAID.Z ;  /* 0x0000000000087919 */ /* 0x000ee20000002700 */
[----:B--2---:R-:W-:-:S03]  /*e4a0*/  @P2 IMAD R28, R174, c[0x0][0x1ec], R33 ;  /* 0x00007b00ae1c2a24 */ /* 0x004fc600078e0221 */
[----:B------:R2:W4:Y:S04]  /*e4b0*/  LDS.128 R20, [R177] ;  /* 0x00000000b1147984 */ /* 0x0005280000000c00 */
[----:B------:R2:W2:Y:S01]  /*e4c0*/  LDS.128 R16, [R177+0x800] ;  /* 0x00080000b1107984 */ /* 0x0004a20000000c00 */
[C---:B-1----:R-:W-:Y:S01]  /*e4d0*/  @!P2 IMAD.WIDE.U32 R32, R7.reuse, c[0x0][0x1e0], RZ ;  /* 0x000078000720aa25 */ /* 0x042fe200078e00ff */
[----:B------:R-:W-:Y:S02]  /*e4e0*/  @!P2 SHF.R.S32.HI R10, RZ, 0x1f, R7 ;  /* 0x0000001fff0aa819 */ /* 0x000fe40000011407 */
[----:B------:R1:W1:Y:S01]  /*e4f0*/  LDS.128 R12, [R177+0x1000] ;  /* 0x00100000b10c7984 */ /* 0x0002620000000c00 */
[----:B------:R-:W-:Y:S01]  /*e500*/  @!P1 IMAD R174, R7, c[0x0][0x214], RZ ;  /* 0x0000850007ae9a24 */ /* 0x000fe200078e02ff */
[----:B------:R-:W-:-:S02]  /*e510*/  @!P2 MOV R30, R32 ;  /* 0x00000020001ea202 */ /* 0x000fc40000000f00 */
[----:B------:R1:W1:Y:S01]  /*e520*/  LDS.128 R24, [R177+0x1800] ;  /* 0x00180000b1187984 */ /* 0x0002620000000c00 */
[----:B------:R-:W-:Y:S01]  /*e530*/  SHF.R.S32.HI R32, RZ, 0x1f, R9 ;  /* 0x0000001fff207819 */ /* 0x000fe20000011409 */
[----:B------:R-:W-:Y:S01]  /*e540*/  @!P2 IMAD R10, R10, c[0x0][0x1e0], RZ ;  /* 0x000078000a0aaa24 */ /* 0x000fe200078e02ff */
[----:B------:R-:W-:Y:S01]  /*e550*/  LOP3.LUT P1, RZ, R11, 0x3, RZ, 0xc0, !PT ;  /* 0x000000030bff7812 */ /* 0x000fe2000782c0ff */
[----:B---3--:R-:W-:Y:S01]  /*e560*/  @P4 IMAD R174, R8, c[0x0][0x234], R174 ;  /* 0x00008d0008ae4a24 */ /* 0x008fe200078e02ae */
[----:B------:R-:W-:Y:S01]  /*e570*/  LEA.HI R32, R32, R9, RZ, 0x2 ;  /* 0x0000000920207211 */ /* 0x000fe200078f10ff */
[C---:B------:R-:W-:Y:S02]  /*e580*/  @!P2 IMAD R10, R7.reuse, c[0x0][0x1e4], R10 ;  /* 0x00007900070aaa24 */ /* 0x040fe400078e020a */
[----:B------:R-:W-:Y:S01]  /*e590*/  @!P4 IMAD R7, R7, c[0x0][0x1c0], R8 ;  /* 0x000070000707ca24 */ /* 0x000fe200078e0208 */
[----:B------:R-:W-:Y:S01]  /*e5a0*/  LOP3.LUT R32, R32, 0xffffffc, RZ, 0xc0, !PT ;  /* 0x0ffffffc20207812 */ /* 0x000fe200078ec0ff */
[----:B------:R-:W-:Y:S01]  /*e5b0*/  IMAD.MOV.U32 R11, RZ, RZ, 0x7f800000 ;  /* 0x7f800000ff0b7424 */ /* 0x000fe200078e00ff */
[----:B------:R-:W-:Y:S01]  /*e5c0*/  @!P2 IADD3 R28, R33, R10, RZ ;  /* 0x0000000a211ca210 */ /* 0x000fe20007ffe0ff */
[----:B------:R-:W-:Y:S01]  /*e5d0*/  @P0 FFMA.FTZ R11, R0, c[0x0][0x238], R5 ;  /* 0x00008e00000b0a23 */ /* 0x000fe20000010005 */
[----:B------:R-:W-:Y:S01]  /*e5e0*/  IADD3 R32, R9, -R32, RZ ;  /* 0x8000002009207210 */ /* 0x000fe20007ffe0ff */
[----:B------:R-:W-:Y:S01]  /*e5f0*/  @!P4 IMAD R174, R7, c[0x0][0x214], RZ ;  /* 0x0000850007aeca24 */ /* 0x000fe200078e02ff */
[----:B------:R-:W-:Y:S01]  /*e600*/  MOV R10, 0x7f800000 ;  /* 0x7f800000000a7802 */ /* 0x000fe20000000f00 */
[----:B------:R-:W-:Y:S01]  /*e610*/  @P3 FFMA.FTZ R10, R2, c[0x0][0x238], R29 ;  /* 0x00008e00020a3a23 */ /* 0x000fe2000001001d */
[----:B------:R-:W-:Y:S01]  /*e620*/  LEA R32, R32, R175, 0x4 ;  /* 0x000000af20207211 */ /* 0x000fe200078e20ff */
[----:B------:R-:W-:Y:S05]  /*e630*/  @P1 BRA `(.L_x_5241) ;  /* 0x000000c000001947 */ /* 0x000fea0003800000 */
[----:B------:R-:W3:Y:S01]  /*e640*/  S2R R7, SR_CTAID.X ;  /* 0x0000000000077919 */ /* 0x000ee20000002500 */
[----:B------:R-:W-:-:S02]  /*e650*/  IADD3 R2, R32, 0x8, RZ ;  /* 0x0000000820027810 */ /* 0x000fc40007ffe0ff */
[-C--:B------:R-:W-:Y:S02]  /*e660*/  ISETP.GE.AND P2, PT, R32, R171.reuse, PT ;  /* 0x000000ab2000720c */ /* 0x080fe40003f46270 */
[----:B------:R-:W-:Y:S01]  /*e670*/  ISETP.GE.AND P1, PT, R2, R171, PT ;  /* 0x000000ab0200720c */ /* 0x000fe20003f26270 */
[----:B---3--:R-:W-:-:S05]  /*e680*/  IMAD R7, R7, 0x40, R174 ;  /* 0x0000004007077824 */ /* 0x008fca00078e02ae */
[----:B------:R-:W-:Y:S02]  /*e690*/  SHF.R.S32.HI R5, RZ, 0x1f, R7 ;  /* 0x0000001fff057819 */ /* 0x000fe40000011407 */
[----:B------:R-:W-:-:S04]  /*e6a0*/  IADD3 R0, P0, R32, R7, RZ ;  /* 0x0000000720007210 */ /* 0x000fc80007f1e0ff */
[----:B------:R-:W-:Y:S02]  /*e6b0*/  LEA.HI.X.SX32 R5, R32, R5, 0x1, P0 ;  /* 0x0000000520057211 */ /* 0x000fe400000f0eff */
[----:B------:R-:W-:-:S04]  /*e6c0*/  LEA R6, P0, R0, c[0x0][0x200], 0x2 ;  /* 0x0000800000067a11 */ /* 0x000fc800078010ff */
[----:B------:R-:W-:-:S05]  /*e6d0*/  LEA.HI.X R7, R0, c[0x0][0x204], R5, 0x2, P0 ;  /* 0x0000810000077a11 */ /* 0x000fca00000f1405 */
[----:B------:R3:W-:Y:S04]  /*e6e0*/  @!P2 STG.E [R6.64], R10 ;  /* 0x0000000a0600a986 */ /* 0x0007e8000c101906 */
[----:B------:R3:W-:Y:S02]  /*e6f0*/  @!P1 STG.E [R6.64+0x20], R11 ;  /* 0x0000200b06009986 */ /* 0x0007e4000c101906 */
.L_x_5241:
[----:B------:R-:W-:Y:S05]  /*e700*/  BSYNC B0 ;  /* 0x0000000000007941 */ /* 0x000fea0003800000 */
.L_x_5240:
[----:B---3--:R-:W3:Y:S01]  /*e710*/  S2R R7, SR_CTAID.X ;  /* 0x0000000000077919 */ /* 0x008ee20000002500 */
[----:B------:R-:W-:Y:S01]  /*e720*/  SHF.R.S32.HI R0, RZ, 0x1f, R8 ;  /* 0x0000001fff007819 */ /* 0x000fe20000011408 */
[----:B------:R-:W-:Y:S01]  /*e730*/  BSSY B0, `(.L_x_5242) ;  /* 0x000001a000007945 */ /* 0x000fe20003800000 */
[----:B------:R-:W-:Y:S02]  /*e740*/  LEA.HI R3, R3, R4, RZ, 0x3 ;  /* 0x0000000403037211 */ /* 0x000fe400078f18ff */
[----:B------:R-:W-:Y:S01]  /*e750*/  ISETP.GE.AND P1, PT, R180, c[0x0][0x220], PT ;  /* 0x00008800b4007a0c */ /* 0x000fe20003f26270 */
[----:B---3--:R-:W-:-:S04]  /*e760*/  IMAD.SHL.U32 R7, R7, 0x40, RZ ;  /* 0x0000004007077824 */ /* 0x008fc800078e00ff */
[----:B------:R-:W-:Y:S01]  /*e770*/  IMAD.WIDE.U32 R10, R7, c[0x0][0x1e8], R180 ;  /* 0x00007a00070a7a25 */ /* 0x000fe200078e00b4 */
[----:B------:R-:W-:-:S04]  /*e780*/  SHF.R.S32.HI R2, RZ, 0x1f, R7 ;  /* 0x0000001fff027819 */ /* 0x000fc80000011407 */
[----:B------:R-:W-:Y:S01]  /*e790*/  IADD3 R30, P0, R30, R10, RZ ;  /* 0x0000000a1e1e7210 */ /* 0x000fe20007f1e0ff */
[----:B------:R-:W-:-:S04]  /*e7a0*/  IMAD R2, R2, c[0x0][0x1e8], RZ ;  /* 0x00007a0002027a24 */ /* 0x000fc800078e02ff */
[C---:B------:R-:W-:Y:S01]  /*e7b0*/  IMAD R5, R7.reuse, c[0x0][0x1ec], R2 ;  /* 0x00007b0007057a24 */ /* 0x040fe200078e0202 */
[----:B------:R-:W-:-:S04]  /*e7c0*/  IADD3 R7, -R7, R178, RZ ;  /* 0x000000b207077210 */ /* 0x000fc80007ffe1ff */
[----:B------:R-:W-:Y:S01]  /*e7d0*/  IADD3.X R31, R28, R11, R5, P0, !PT ;  /* 0x0000000b1c1f7210 */ /* 0x000fe200007fe405 */
[----:B------:R-:W-:Y:S01]  /*e7e0*/  IMAD R5, R0, c[0x0][0x1f0], RZ ;  /* 0x00007c0000057a24 */ /* 0x000fe200078e02ff */
[----:B------:R-:W-:-:S03]  /*e7f0*/  SHF.R.S32.HI R0, RZ, 0x3, R3 ;  /* 0x00000003ff007819 */ /* 0x000fc60000011403 */
[----:B------:R-:W-:Y:S01]  /*e800*/  IMAD R5, R8, c[0x0][0x1f4], R5 ;  /* 0x00007d0008057a24 */ /* 0x000fe200078e0205 */
[----:B------:R-:W-:Y:S01]  /*e810*/  ISETP.GE.OR P0, PT, R0, R7, P1 ;  /* 0x000000070000720c */ /* 0x000fe20000f06670 */
[----:B------:R-:W-:-:S04]  /*e820*/  IMAD.WIDE.U32 R30, R8, c[0x0][0x1f0], R30 ;  /* 0x00007c00081e7a25 */ /* 0x000fc800078e001e */
[----:B------:R-:W-:-:S08]  /*e830*/  IMAD.IADD R5, R5, 0x1, R31 ;  /* 0x0000000105057824 */ /* 0x000fd000078e021f */
        /* <DEDUP_REMOVED lines=8> */
[----:B----4-:R3:W-:Y:S02]  /*e8c0*/  STG.E.128 [R8.64], R20 ;  /* 0x0000001408007986 */ /* 0x0107e4000c101d06 */
.L_x_5243:
[----:B------:R-:W-:Y:S05]  /*e8d0*/  BSYNC B0 ;  /* 0x0000000000007941 */ /* 0x000fea0003800000 */
.L_x_5242:
[----:B------:R-:W-:Y:S01]  /*e8e0*/  IADD3 R2, R0, 0x10, RZ ;  /* 0x0000001000027810 */ /* 0x000fe20007ffe0ff */
[----:B------:R-:W-:Y:S03]  /*e8f0*/  BSSY B0, `(.L_x_5244) ;  /* 0x000000e000007945 */ /* 0x000fe60003800000 */
[----:B------:R-:W-:-:S13]  /*e900*/  ISETP.GE.OR P0, PT, R2, R171, P1 ;  /* 0x000000ab0200720c */ /* 0x000fda0000f06670 */
        /* <DEDUP_REMOVED lines=11> */
[----:B--2---:R2:W-:Y:S02]  /*e9c0*/  STG.E.128 [R8.64], R16 ;  /* 0x0000001008007986 */ /* 0x0045e4000c101d06 */
.L_x_5245:
[----:B------:R-:W-:Y:S05]  /*e9d0*/  BSYNC B0 ;  /* 0x0000000000007941 */ /* 0x000fea0003800000 */
.L_x_5244:
        /* <DEDUP_REMOVED lines=10> */
[----:B--23--:R-:W-:-:S03]  /*ea80*/  LEA R8, P0, R6, c[0x0][0x1d0], 0x1 ;  /* 0x0000740006087a11 */ /* 0x00cfc600078008ff */
[----:B------:R-:W-:-:S05]  /*ea90*/  IMAD R2, R3, c[0x0][0x1ec], R2 ;  /* 0x00007b0003027a24 */ /* 0x000fca00078e0202 */
[----:B------:R-:W-:-:S04]  /*eaa0*/  IADD3 R2, R2, R7, RZ ;  /* 0x0000000702027210 */ /* 0x000fc80007ffe0ff */
[----:B------:R-:W-:-:S05]  /*eab0*/  LEA.HI.X R9, R6, c[0x0][0x1d4], R2, 0x1, P0 ;  /* 0x0000750006097a11 */ /* 0x000fca00000f0c02 */
[----:B-1----:R1:W-:Y:S02]  /*eac0*/  STG.E.128 [R8.64], R12 ;  /* 0x0000000c08007986 */ /* 0x0023e4000c101d06 */
.L_x_5247:
[----:B------:R-:W-:Y:S05]  /*ead0*/  BSYNC B0 ;  /* 0x0000000000007941 */ /* 0x000fea0003800000 */
.L_x_5246:
[----:B------:R-:W-:-:S04]  /*eae0*/  IADD3 R2, R0, 0x30, RZ ;  /* 0x0000003000027810 */ /* 0x000fc80007ffe0ff */
[----:B------:R-:W-:-:S13]  /*eaf0*/  ISETP.GE.OR P1, PT, R2, R171, P1 ;  /* 0x000000ab0200720c */ /* 0x000fda0000f26670 */
        /* <DEDUP_REMOVED lines=12> */
.L_x_5248:
        /* <DEDUP_REMOVED lines=12> */
.L_x_7796:


//--------------------- .text._ZN5flash24flash_fwd_splitkv_kernelI23Flash_fwd_kernel_traitsILi64ELi64ELi128ELi4ELb0ELb0EN7cutlass6half_tE19Flash_kernel_traitsILi64ELi64ELi128ELi4ES3_EELb1ELb0ELb0ELb0ELb0ELb1ELb0ELb0EEEvNS_16Flash_fwd_paramsE --------------------------
	.section	.text._ZN5flash24flash_fwd_splitkv_kernelI23Flash_fwd_kernel_traitsILi64ELi64ELi128ELi4ELb0ELb0EN7cutlass6half_tE19Flash_kernel_traitsILi64ELi64ELi128ELi4ES3_EELb1ELb0ELb0ELb0ELb0ELb1ELb0ELb0EEEvNS_16Flash_fwd_paramsE,"ax",@progbits
	.sectioninfo	@"SHI_REGISTERS=255"
	.align	128
        .global         _ZN5flash24flash_fwd_splitkv_kernelI23Flash_fwd_kernel_traitsILi64ELi64ELi128ELi4ELb0ELb0EN7cutlass6half_tE19Flash_kernel_traitsILi64ELi64ELi128ELi4ES3_EELb1ELb0ELb0ELb0ELb0ELb1ELb0ELb0EEEvNS_16Flash_fwd_paramsE
        .type           _ZN5flash24flash_fwd_splitkv_kernelI23Flash_fwd_kernel_traitsILi64ELi64ELi128ELi4ELb0ELb0EN7cutlass6half_tE19Flash_kernel_traitsILi64ELi64ELi128ELi4ES3_EELb1ELb0ELb0ELb0ELb0ELb1ELb0ELb0EEEvNS_16Flash_fwd_paramsE,@function
        .size           _ZN5flash24flash_fwd_splitkv_kernelI23Flash_fwd_kernel_traitsILi64ELi64ELi128ELi4ELb0ELb0EN7cutlass6half_tE19Flash_kernel_traitsILi64ELi64ELi128ELi4ES3_EELb1ELb0ELb0ELb0ELb0ELb1ELb0ELb0EEEvNS_16Flash_fwd_paramsE,(.L_x_7797 - _ZN5flash24flash_fwd_splitkv_kernelI23Flash_fwd_kernel_traitsILi64ELi64ELi128ELi4ELb0ELb0EN7cutlass6half_tE19Flash_kernel_traitsILi64ELi64ELi128ELi4ES3_EELb1ELb0ELb0ELb0ELb0ELb1ELb0ELb0EEEvNS_16Flash_fwd_paramsE)
        .other          _ZN5flash24flash_fwd_splitkv_kernelI23Flash_fwd_kernel_traitsILi64ELi64ELi128ELi4ELb0ELb0EN7cutlass6half_tE19Flash_kernel_traitsILi64ELi64ELi128ELi4ES3_EELb1ELb0ELb0ELb0ELb0ELb1ELb0ELb0EEEvNS_16Flash_fwd_paramsE,@"STO_CUDA_ENTRY STV_DEFAULT"
_ZN5flash24flash_fwd_splitkv_kernelI23Flash_fwd_kernel_traitsILi64ELi64ELi128ELi4ELb0ELb0EN7cutlass6half_tE19Flash_kernel_traitsILi64ELi64ELi128ELi4ES3_EELb1ELb0ELb0ELb0ELb0ELb1ELb0ELb0EEEvNS_16Flash_fwd_paramsE:
.text._ZN5flash24flash_fwd_splitkv_kernelI23Flash_fwd_kernel_traitsILi64ELi64ELi128ELi4ELb0ELb0EN7cutlass6half_tE19Flash_kernel_traitsILi64ELi64ELi128ELi4ES3_EELb1ELb0ELb0ELb0ELb0ELb1ELb0ELb0EEEvNS_16Flash_fwd_paramsE:
        /* <DEDUP_REMOVED lines=33> */
.L_x_5249:
[----:B-1-34-:R-:W-:Y:S02]  /*0210*/  MOV R0, c[0x0][0x218] ;  /* 0x0000860000007a02 */ /* 0x01afe40000000f00 */
.L_x_5250:
        /* <DEDUP_REMOVED lines=35> */
[----:B------:R-:W-:Y:S02]  /*0450*/  IADD3 R176, -R15, R176, RZ ;  /* 0x000000b00fb07210 */ /* 0x000fe40007ffe1ff */
[----:B------:R-:W-:-:S05]  /*0460*/  LOP3.LUT R3, R0, 0xfffffff8, RZ, 0xc0, !PT ;  /* 0xfffffff800037812 */ /* 0x000fca00078ec0ff */
[----:B------:R-:W-:Y:S01]  /*0470*/  IMAD.IADD R6, R6, 0x1, -R3 ;  /* 0x0000000106067824 */ /* 0x000fe200078e0a03 */
[----:B------:R-:W-:Y:S01]  /*0480*/  SHF.R.S32.HI R3, RZ, 0x1f, R15 ;  /* 0x0000001fff037819 */ /* 0x000fe2000001140f */
[----:B------:R-:W-:Y:S01]  /*0490*/  @!P0 IMAD.WIDE.U32 R12, R2, c[0x0][0x1e0], RZ ;  /* 0x00007800020c8a25 */ /* 0x000fe200078e00ff */
[----:B------:R-:W-:-:S03]  /*04a0*/  @!P0 SHF.R.S32.HI R7, RZ, 0x1f, R2 ;  /* 0x0000001fff078819 */ /* 0x000fc60000011402 */
[----:B------:R-:W-:Y:S02]  /*04b0*/  IMAD.SHL.U32 R4, R6, 0x8, RZ ;  /* 0x0000000806047824 */ /* 0x000fe400078e00ff */
[----:B------:R-:W-:Y:S02]  /*04c0*/  @!P0 IMAD R7, R7, c[0x0][0x1e0], RZ ;  /* 0x0000780007078a24 */ /* 0x000fe400078e02ff */
[----:B------:R-:W-:Y:S01]  /*04d0*/  @P0 IMAD.WIDE.U32 R8, R172, c[0x0][0x1e8], RZ ;  /* 0x00007a00ac080a25 */ /* 0x000fe200078e00ff */
[----:B------:R-:W-:Y:S02]  /*04e0*/  SHF.R.S32.HI R5, RZ, 0x1f, R4 ;  /* 0x0000001fff057819 */ /* 0x000fe40000011404 */
[----:B------:R-:W-:Y:S01]  /*04f0*/  @!P0 MOV R8, R12 ;  /* 0x0000000c00088202 */ /* 0x000fe20000000f00 */
[----:B------:R-:W-:Y:S01]  /*0500*/  IMAD R10, R3, c[0x0][0x1e8], RZ ;  /* 0x00007a00030a7a24 */ /* 0x000fe200078e02ff */
[----:B------:R-:W-:Y:S01]  /*0510*/  ISETP.GE.AND P1, PT, R4, c[0x0][0x220], PT ;  /* 0x0000880004007a0c */ /* 0x000fe20003f26270 */
[----:B------:R-:W-:-:S02]  /*0520*/  @!P0 IMAD R7, R2, c[0x0][0x1e4], R7 ;  /* 0x0000790002078a24 */ /* 0x000fc400078e0207 */
[----:B------:R-:W-:Y:S01]  /*0530*/  IMAD.WIDE.U32 R18, R15, c[0x0][0x1e8], R4 ;  /* 0x00007a000f127a25 */ /* 0x000fe200078e0004 */
[----:B------:R-:W-:-:S03]  /*0540*/  SHF.R.S32.HI R5, RZ, 0x1f, R16 ;  /* 0x0000001fff057819 */ /* 0x000fc60000011410 */
[----:B------:R-:W-:Y:S02]  /*0550*/  @P0 IMAD R172, R172, c[0x0][0x1ec], R9 ;  /* 0x00007b00acac0a24 */ /* 0x000fe400078e0209 */
[----:B------:R-:W-:Y:S01]  /*0560*/  @!P0 IMAD.IADD R172, R13, 0x1, R7 ;  /* 0x000000010dac8824 */ /* 0x000fe200078e0207 */
[----:B------:R-:W-:Y:S01]  /*0570*/  IADD3 R8, P0, R8, R18, RZ ;  /* 0x0000001208087210 */ /* 0x000fe20007f1e0ff */
[----:B------:R-:W-:Y:S02]  /*0580*/  IMAD R3, R15, c[0x0][0x1ec], R10 ;  /* 0x00007b000f037a24 */ /* 0x000fe400078e020a */
[----:B------:R-:W-:Y:S02]  /*0590*/  IMAD R5, R5, c[0x0][0x1f0], RZ ;  /* 0x00007c0005057a24 */ /* 0x000fe400078e02ff */
[----:B------:R-:W-:Y:S01]  /*05a0*/  IMAD R2, R2, c[0x0][0x1c0], R16 ;  /* 0x0000700002027a24 */ /* 0x000fe200078e0210 */
[----:B------:R-:W-:Y:S02]  /*05b0*/  IADD3.X R9, R172, R19, R3, P0, !PT ;  /* 0x00000013ac097210 */ /* 0x000fe400007fe403 */
[----:B------:R-:W-:Y:S01]  /*05c0*/  SHF.R.S32.HI R3, RZ, 0x3, R0 ;  /* 0x00000003ff037819 */ /* 0x000fe20000011400 */
[----:B------:R-:W-:-:S02]  /*05d0*/  IMAD R0, R16, c[0x0][0x1f4], R5 ;  /* 0x00007d0010007a24 */ /* 0x000fc400078e0205 */
[----:B------:R-:W-:Y:S01]  /*05e0*/  IMAD.WIDE.U32 R8, R16, c[0x0][0x1f0], R8 ;  /* 0x00007c0010087a25 */ /* 0x000fe200078e0008 */
[----:B------:R-:W-:-:S03]  /*05f0*/  ISETP.GE.OR P0, PT, R3, R176, P1 ;  /* 0x000000b00300720c */ /* 0x000fc60000f06670 */
[----:B------:R-:W-:Y:S01]  /*0600*/  IMAD R15, R2, c[0x0][0x214], R15 ;  /* 0x00008500020f7a24 */ /* 0x000fe200078e020f */
[----:B------:R-:W-:Y:S02]  /*0610*/  SHF.R.S32.HI R2, RZ, 0x1f, R3 ;  /* 0x0000001fff027819 */ /* 0x000fe40000011403 */
        /* <DEDUP_REMOVED lines=10> */
.L_x_5253:
[----:B------:R-:W-:Y:S05]  /*06c0*/  BSYNC B0 ;  /* 0x0000000000007941 */ /* 0x000fea0003800000 */
.L_x_5252:
        /* <DEDUP_REMOVED lines=16> */
.L_x_5255:
[----:B------:R-:W-:Y:S05]  /*07d0*/  BSYNC B0 ;  /* 0x0000000000007941 */ /* 0x000fea0003800000 */
.L_x_5254:
        /* <DEDUP_REMOVED lines=16> */
.L_x_5257:
[----:B------:R-:W-:Y:S05]  /*08e0*/  BSYNC B0 ;  /* 0x0000000000007941 */ /* 0x000fea0003800000 */
.L_x_5256:
[----:B-1----:R-:W-:Y:S01]  /*08f0*/  IADD3 R5, R3, 0x30, RZ ;  /* 0x0000003003057810 */ /* 0x002fe20007ffe0ff */
[----:B------:R-:W-:Y:S03]  /*0900*/  BSSY B0, `(.L_x_5258) ;  /* 0x000000e000007945 */ /* 0x000fe60003800000 */
[CC--:B------:R-:W-:Y:S02]  /*0910*/  ISETP.GE.OR P1, PT, R5.reuse, R176.reuse, P1 ;  /* 0x000000b00500720c */ /* 0x0c0fe40000f26670 */
[----:B------:R-:W-:-:S11]  /*0920*/  ISETP.GE.AND P0, PT, R5, R176, PT ;  /* 0x000000b00500720c */ /* 0x000fd60003f06270 */
        /* <DEDUP_REMOVED lines=11> */
.L_x_5259:
[----:B------:R-:W-:Y:S05]  /*09e0*/  BSYNC B0 ;  /* 0x0000000000007941 */ /* 0x000fea0003800000 */
.L_x_5258:
[C---:B------:R-:W-:Y:S02]  /*09f0*/  ISETP.NE.AND P4, PT, R6.reuse, RZ, PT ;  /* 0x000000ff0600720c */ /* 0x040fe40003f85270 */
[C---:B------:R-:W-:Y:S02]  /*0a00*/  ISETP.NE.OR P3, PT, R6.reuse, RZ, P3 ;  /* 0x000000ff0600720c */ /* 0x040fe40001f65670 */
[----:B------:R-:W-:Y:S02]  /*0a10*/  ISETP.GE.OR P4, PT, R3, R176, P4 ;  /* 0x000000b00300720c */ /* 0x000fe40002786670 */
[C---:B------:R-:W-:Y:S02]  /*0a20*/  ISETP.NE.OR P2, PT, R6.reuse, RZ, P2 ;  /* 0x000000ff0600720c */ /* 0x040fe40001745670 */
        /* <DEDUP_REMOVED lines=15> */
.L_x_5251:
        /* <DEDUP_REMOVED lines=22> */
[----:B------:R-:W-:Y:S01]  /*0c80*/  IMAD.MOV.U32 R4, RZ, RZ, RZ ;  /* 0x000000ffff047224 */ /* 0x000fe200078e00ff */
[----:B------:R-:W-:-:S04]  /*0c90*/  LEA R11, R101, 0xffffff80, 0x7 ;  /* 0xffffff80650b7811 */ /* 0x000fc800078e38ff */
[----:B------:R-:W-:Y:S02]  /*0ca0*/  IABS R0, R11 ;  /* 0x0000000b00007213 */ /* 0x000fe40000000000 */
[----:B-1---5:R-:W1:Y:S02]  /*0cb0*/  MUFU.RCP R5, R8 ;  /* 0x0000000800057308 */ /* 0x022e640000001000 */
[----:B-1----:R-:W-:-:S06]  /*0cc0*/  IADD3 R5, R5, 0xffffffe, RZ ;  /* 0x0ffffffe05057810 */ /* 0x002fcc0007ffe0ff */
[----:B------:R-:W1:Y:S02]  /*0cd0*/  F2I.FTZ.U32.TRUNC.NTZ R5, R5 ;  /* 0x0000000500057305 */ /* 0x000e64000021f000 */
[----:B-1----:R-:W-:-:S04]  /*0ce0*/  IMAD.MOV R3, RZ, RZ, -R5 ;  /* 0x000000ffff037224 */ /* 0x002fc800078e0a05 */
        /* <DEDUP_REMOVED lines=48> */
[----:B------:R-:W-:Y:S02]  /*0ff0*/  IMAD R19, R19, c[0x0][0x188], RZ ;  /* 0x0000620013137a24 */ /* 0x000fe400078e02ff */
[C---:B------:R-:W-:Y:S02]  /*1000*/  IMAD R4, R22.reuse, c[0x0][0x184], R5 ;  /* 0x0000610016047a24 */ /* 0x040fe400078e0205 */
[----:B------:R-:W-:Y:S02]  /*1010*/  IMAD R5, R11, c[0x0][0x19c], R0 ;  /* 0x000067000b057a24 */ /* 0x000fe400078e0200 */
[C---:B------:R-:W-:Y:S01]  /*1020*/  IMAD R19, R22.reuse, c[0x0][0x18c], R19 ;  /* 0x0000630016137a24 */ /* 0x040fe200078e0213 */
[----:B------:R-:W-:Y:S01]  /*1030*/  IADD3 R9, R9, R4, RZ ;  /* 0x0000000409097210 */ /* 0x000fe20007ffe0ff */
[----:B------:R-:W-:Y:S01]  /*1040*/  IMAD.WIDE.U32 R22, R22, c[0x0][0x188], RZ ;  /* 0x0000620016167a25 */ /* 0x000fe200078e00ff */
[----:B------:R-:W-:-:S03]  /*1050*/  SHF.R.S32.HI R4, RZ, 0x1f, R13 ;  /* 0x0000001fff047819 */ /* 0x000fc6000001140d */
[----:B------:R-:W-:Y:S01]  /*1060*/  IMAD.WIDE.U32 R20, R11, c[0x0][0x198], R8 ;  /* 0x000066000b147a25 */ /* 0x000fe200078e0008 */
[----:B------:R-:W-:-:S03]  /*1070*/  IADD3 R19, R23, R19, RZ ;  /* 0x0000001317137210 */ /* 0x000fc60007ffe0ff */
[----:B------:R-:W-:Y:S02]  /*1080*/  IMAD.IADD R21, R21, 0x1, R5 ;  /* 0x0000000115157824 */ /* 0x000fe400078e0205 */
[----:B------:R-:W-:Y:S02]  /*1090*/  IMAD R0, R4, c[0x0][0x1b0], RZ ;  /* 0x00006c0004007a24 */ /* 0x000fe400078e02ff */
[----:B------:R-:W-:-:S04]  /*10a0*/  IMAD.WIDE.U32 R20, R13, c[0x0][0x1b0], R20 ;  /* 0x00006c000d147a25 */ /* 0x000fc800078e0014 */
[----:B------:R-:W-:Y:S01]  /*10b0*/  IMAD R9, R13, c[0x0][0x1b4], R0 ;  /* 0x00006d000d097a24 */ /* 0x000fe200078e0200 */
[----:B------:R-:W-:-:S03]  /*10c0*/  MOV R0, R20 ;  /* 0x0000001400007202 */ /* 0x000fc60000000f00 */
[----:B------:R-:W-:Y:S01]  /*10d0*/  IMAD.IADD R9, R21, 0x1, R9 ;  /* 0x0000000115097824 */ /* 0x000fe200078e0209 */
[----:B------:R-:W-:Y:S05]  /*10e0*/  BRA `(.L_x_5261) ;  /* 0x0000044000007947 */ /* 0x000fea0003800000 */
.L_x_5260:
        /* <DEDUP_REMOVED lines=17> */
.L_x_5262:
[----:B------:R-:W-:Y:S01]  /*1200*/  IABS R10, c[0x0][0x1c8] ;  /* 0x00007200000a7a13 */ /* 0x000fe20000000000 */
[----:B------:R-:W-:Y:S01]  /*1210*/  IMAD.MOV.U32 R21, RZ, RZ, R9 ;  /* 0x000000ffff157224 */ /* 0x000fe200078e0009 */
[----:B------:R-:W-:Y:S02]  /*1220*/  MOV R20, R4 ;  /* 0x0000000400147202 */ /* 0x000fe40000000f00 */
[----:B------:R-:W1:Y:S01]  /*1230*/  I2F.RP R11, R10 ;  /* 0x0000000a000b7306 */ /* 0x000e620000209400 */
[----:B------:R-:W-:-:S05]  /*1240*/  @P4 IADD3 R19, R8, R19, RZ ;  /* 0x0000001308134210 */ /* 0x000fca0007ffe0ff */
[----:B------:R-:W-:-:S04]  /*1250*/  @P4 IMAD.WIDE.U32 R22, R19, c[0x0][0x1a0], RZ ;  /* 0x0000680013164a25 */ /* 0x000fc800078e00ff */
[----:B------:R-:W-:Y:S01]  /*1260*/  @P4 IMAD R19, R19, c[0x0][0x1a4], R23 ;  /* 0x0000690013134a24 */ /* 0x000fe200078e0217 */
[----:B-1----:R-:W1:Y:S02]  /*1270*/  MUFU.RCP R12, R11 ;  /* 0x0000000b000c7308 */ /* 0x002e640000001000 */
[----:B-1----:R-:W-:Y:S02]  /*1280*/  IADD3 R12, R12, 0xffffffe, RZ ;  /* 0x0ffffffe0c0c7810 */ /* 0x002fe40007ffe0ff */
[----:B------:R-:W-:-:S04]  /*1290*/  LEA R11, R101, 0xffffff80, 0x7 ;  /* 0xffffff80650b7811 */ /* 0x000fc800078e38ff */
[----:B------:R-:W1:Y:S01]  /*12a0*/  F2I.FTZ.U32.TRUNC.NTZ R13, R12 ;  /* 0x0000000c000d7305 */ /* 0x000e62000021f000 */
[----:B------:R-:W-:-:S04]  /*12b0*/  IMAD.WIDE.U32 R20, R11, c[0x0][0x198], R20 ;  /* 0x000066000b147a25 */ /* 0x000fc800078e0014 */
[----:B-1----:R-:W-:Y:S01]  /*12c0*/  IMAD.MOV R0, RZ, RZ, -R13 ;  /* 0x000000ffff007224 */ /* 0x002fe200078e0a0d */
[----:B------:R-:W-:-:S03]  /*12d0*/  MOV R12, RZ ;  /* 0x000000ff000c7202 */ /* 0x000fc60000000f00 */
[----:B------:R-:W-:Y:S01]  /*12e0*/  IMAD R3, R0, R10, RZ ;  /* 0x0000000a00037224 */ /* 0x000fe200078e02ff */
[----:B------:R-:W-:-:S03]  /*12f0*/  IABS R0, R16 ;  /* 0x0000001000007213 */ /* 0x000fc60000000000 */
[----:B------:R-:W-:-:S06]  /*1300*/  IMAD.HI.U32 R3, R13, R3, R12 ;  /* 0x000000030d037227 */ /* 0x000fcc00078e000c */
[----:B------:R-:W-:-:S04]  /*1310*/  IMAD.HI.U32 R13, R3, R0, RZ ;  /* 0x00000000030d7227 */ /* 0x000fc800078e00ff */
[----:B------:R-:W-:-:S04]  /*1320*/  IMAD.MOV R3, RZ, RZ, -R13 ;  /* 0x000000ffff037224 */ /* 0x000fc800078e0a0d */
[----:B------:R-:W-:Y:S01]  /*1330*/  IMAD R3, R10, R3, R0 ;  /* 0x000000030a037224 */ /* 0x000fe200078e0200 */
[----:B------:R-:W-:-:S04]  /*1340*/  LOP3.LUT R0, R16, c[0x0][0x1c8], RZ, 0x3c, !PT ;  /* 0x0000720010007a12 */ /* 0x000fc800078e3cff */
[----:B------:R-:W-:Y:S02]  /*1350*/  ISETP.GT.U32.AND P1, PT, R10, R3, PT ;  /* 0x000000030a00720c */ /* 0x000fe40003f24070 */
[----:B------:R-:W-:-:S11]  /*1360*/  ISETP.GE.AND P2, PT, R0, RZ, PT ;  /* 0x000000ff0000720c */ /* 0x000fd60003f46270 */
        /* <DEDUP_REMOVED lines=12> */
[----:B------:R-:W-:-:S04]  /*1430*/  IMAD.WIDE.U32 R20, R13, c[0x0][0x1b0], R20 ;  /* 0x00006c000d147a25 */ /* 0x000fc800078e0014 */
[----:B------:R-:W-:-:S04]  /*1440*/  IMAD R0, R4, c[0x0][0x1b0], RZ ;  /* 0x00006c0004007a24 */ /* 0x000fc800078e02ff */
        /* <DEDUP_REMOVED lines=14> */
.L_x_5261:
[----:B------:R-:W-:Y:S01]  /*1530*/  ISETP.NE.AND P1, PT, R172, -0x1, PT ;  /* 0xffffffffac00780c */ /* 0x000fe20003f25270 */
[----:B------:R-:W-:Y:S01]  /*1540*/  IMAD R4, R4, c[0x0][0x1b8], RZ ;  /* 0x00006e0004047a24 */ /* 0x000fe200078e02ff */
[----:B-----5:R-:W-:Y:S01]  /*1550*/  SHF.R.S32.HI R5, RZ, 0x1f, R6 ;  /* 0x0000001fff057819 */ /* 0x020fe20000011406 */
        /* <DEDUP_REMOVED lines=9> */
[----:B------:R-:W-:Y:S01]  /*15f0*/  IMAD.SHL.U32 R175, R182, 0x40, RZ ;  /* 0x00000040b6af7824 */ /* 0x000fe200078e00ff */
[----:B------:R-:W-:Y:S01]  /*1600*/  SHF.R.S32.HI R183, RZ, 0x1f, R182 ;  /* 0x0000001fffb77819 */ /* 0x000fe200000114b6 */
[----:B------:R-:W-:Y:S02]  /*1610*/  @!P1 IMAD R12, R12, c[0x0][0x178], RZ ;  /* 0x00005e000c0c9a24 */ /* 0x000fe400078e02ff */
[----:B------:R-:W-:Y:S01]  /*1620*/  @!P1 IMAD.WIDE.U32 R20, R2, c[0x0][0x178], RZ ;  /* 0x00005e0002149a25 */ /* 0x000fe200078e00ff */
[----:B------:R-:W-:-:S03]  /*1630*/  LOP3.LUT R175, R175, 0x1c0, RZ, 0xc0, !PT ;  /* 0x000001c0afaf7812 */ /* 0x000fc600078ec0ff */
[----:B------:R-:W-:Y:S02]  /*1640*/  IMAD.SHL.U32 R178, R8, 0x8, RZ ;  /* 0x0000000808b27824 */ /* 0x000fe400078e00ff */
[----:B------:R-:W-:Y:S01]  /*1650*/  @P1 IMAD.MOV.U32 R10, RZ, RZ, R24 ;  /* 0x000000ffff0a1224 */ /* 0x000fe200078e0018 */
[----:B------:R-:W-:Y:S01]  /*1660*/  @!P1 MOV R10, R20 ;  /* 0x00000014000a9202 */ /* 0x000fe20000000f00 */
[----:B------:R-:W-:Y:S01]  /*1670*/  @!P1 IMAD R12, R2, c[0x0][0x17c], R12 ;  /* 0x00005f00020c9a24 */ /* 0x000fe200078e020c */
[----:B------:R-:W-:Y:S01]  /*1680*/  LOP3.LUT R2, R175, 0x38, R178, 0xf8, !PT ;  /* 0x00000038af027812 */ /* 0x000fe200078ef8b2 */
[----:B------:R-:W-:Y:S01]  /*1690*/  @P1 IMAD R17, R172, c[0x0][0x194], R25 ;  /* 0x00006500ac111a24 */ /* 0x000fe200078e0219 */
[----:B------:R-:W-:Y:S01]  /*16a0*/  SHF.R.U32.HI R175, RZ, 0x3, R175 ;  /* 0x00000003ffaf7819 */ /* 0x000fe200000116af */
[----:B------:R-:W-:Y:S01]  /*16b0*/  @!P1 IMAD.IADD R17, R21, 0x1, R12 ;  /* 0x0000000115119824 */ /* 0x000fe200078e020c */
[----:B------:R-:W-:Y:S01]  /*16c0*/  SHF.R.S32.HI R179, RZ, 0x1f, R178 ;  /* 0x0000001fffb37819 */ /* 0x000fe200000114b2 */
[----:B------:R-:W-:Y:S01]  /*16d0*/  IMAD R121, R183, c[0x0][0x198], RZ ;  /* 0x00006600b7797a24 */ /* 0x000fe200078e02ff */
[----:B------:R-:W-:Y:S01]  /*16e0*/  IADD3 R20, P1, R178, R10, RZ ;  /* 0x0000000ab2147210 */ /* 0x000fe20007f3e0ff */
[----:B------:R-:W-:Y:S01]  /*16f0*/  IMAD.WIDE R26, R27, 0x40, R182 ;  /* 0x000000401b1a7825 */ /* 0x000fe200078e02b6 */
[----:B------:R-:W-:-:S02]  /*1700*/  LOP3.LUT R175, R2, R175, RZ, 0x3c, !PT ;  /* 0x000000af02af7212 */ /* 0x000fc400078e3cff */
[----:B------:R-:W-:Y:S01]  /*1710*/  IADD3 R22, P2, R178, R22, RZ ;  /* 0x00000016b2167210 */ /* 0x000fe20007f5e0ff */
[C---:B------:R-:W-:Y:S01]  /*1720*/  IMAD R121, R182.reuse, c[0x0][0x19c], R121 ;  /* 0x00006700b6797a24 */ /* 0x040fe200078e0279 */
[----:B------:R-:W-:Y:S02]  /*1730*/  SHF.R.S32.HI R2, RZ, 0x1f, R16 ;  /* 0x0000001fff027819 */ /* 0x000fe40000011410 */
[C---:B------:R-:W-:Y:S01]  /*1740*/  IADD3.X R21, R179.reuse, R17, RZ, P1, !PT ;  /* 0x00000011b3157210 */ /* 0x040fe20000ffe4ff */
[----:B------:R-:W-:Y:S01]  /*1750*/  IMAD.X R23, R179, 0x1, R19, P2 ;  /* 0x00000001b3177824 */ /* 0x000fe200010e0613 */
[----:B------:R-:W-:Y:S01]  /*1760*/  IADD3 R11, P1, R182, R11, RZ ;  /* 0x0000000bb60b7210 */ /* 0x000fe20007f3e0ff */
[----:B------:R-:W-:Y:S01]  /*1770*/  IMAD R19, R2, c[0x0][0x1a8], RZ ;  /* 0x00006a0002137a24 */ /* 0x000fe200078e02ff */
[----:B------:R-:W-:Y:S01]  /*1780*/  IADD3 R2, P2, R178, R0, RZ ;  /* 0x00000000b2027210 */ /* 0x000fe20007f5e0ff */
[----:B------:R-:W-:Y:S01]  /*1790*/  IMAD.WIDE.U32 R22, R13, c[0x0][0x1b8], R22 ;  /* 0x00006e000d167a25 */ /* 0x000fe200078e0016 */
[----:B------:R-:W-:-:S02]  /*17a0*/  IADD3.X R0, R183, R3, RZ, P1, !PT ;  /* 0x00000003b7007210 */ /* 0x000fc40000ffe4ff */
[----:B------:R-:W-:Y:S01]  /*17b0*/  ISETP.GE.AND P1, PT, R182, R169, PT ;  /* 0x000000a9b600720c */ /* 0x000fe20003f26270 */
[----:B------:R-:W-:Y:S01]  /*17c0*/  IMAD.IADD R23, R23, 0x1, R4 ;  /* 0x0000000117177824 */ /* 0x000fe200078e0204 */
[----:B------:R-:W-:Y:S01]  /*17d0*/  LEA.HI R12, R5, R6, RZ, 0x6 ;  /* 0x00000006050c7211 */ /* 0x000fe200078f30ff */
[----:B------:R-:W-:Y:S02]  /*17e0*/  IMAD.X R3, R179, 0x1, R9, P2 ;  /* 0x00000001b3037824 */ /* 0x000fe400010e0609 */
[----:B------:R-:W-:Y:S01]  /*17f0*/  IMAD R0, R0, c[0x0][0x1a0], RZ ;  /* 0x0000680000007a24 */ /* 0x000fe200078e02ff */
[----:B------:R-:W-:Y:S01]  /*1800*/  SHF.L.U32 R12, R12, 0x3, RZ ;  /* 0x000000030c0c7819 */ /* 0x000fe200000006ff */
[----:B------:R-:W-:Y:S02]  /*1810*/  IMAD R19, R16, c[0x0][0x1ac], R19 ;  /* 0x00006b0010137a24 */ /* 0x000fe400078e0213 */
[----:B------:R-:W-:Y:S01]  /*1820*/  IMAD.WIDE.U32 R122, R182, c[0x0][0x198], R2 ;  /* 0x00006600b67a7a25 */ /* 0x000fe200078e0002 */
[----:B------:R-:W-:-:S02]  /*1830*/  LOP3.LUT R175, R175, 0xfffffe00, R12, 0xf8, !PT ;  /* 0xfffffe00afaf7812 */ /* 0x000fc400078ef80c */
[----:B------:R-:W-:Y:S01]  /*1840*/  LEA.HI R3, R5, R6, RZ, 0x5 ;  /* 0x0000000605037211 */ /* 0x000fe200078f28ff */
[----:B------:R-:W-:Y:S01]  /*1850*/  IMAD R25, R11, c[0x0][0x1a4], R0 ;  /* 0x000069000b197a24 */ /* 0x000fe200078e0200 */
[----:B------:R-:W-:Y:S01]  /*1860*/  SHF.L.U32 R175, R175, 0x1, RZ ;  /* 0x00000001afaf7819 */ /* 0x000fe200000006ff */
[----:B------:R-:W-:Y:S01]  /*1870*/  IMAD.WIDE.U32 R22, R11, c[0x0][0x1a0], R22 ;  /* 0x000068000b167a25 */ /* 0x000fe200078e0016 */
[----:B------:R-:W-:-:S03]  /*1880*/  SHF.R.S32.HI R28, RZ, 0x5, R3 ;  /* 0x00000005ff1c7819 */ /* 0x000fc60000011403 */
[----:B------:R-:W-:Y:S01]  /*1890*/  IMAD.WIDE.U32 R16, R16, c[0x0][0x1a8], R20 ;  /* 0x00006a0010107a25 */ /* 0x000fe200078e0014 */
[----:B------:R-:W-:-:S03]  /*18a0*/  IADD3 R25, R23, R25, RZ ;  /* 0x0000001917197210 */ /* 0x000fc60007ffe0ff */
        /* <DEDUP_REMOVED lines=17> */
.L_x_5264:
[----:B------:R-:W-:Y:S05]  /*19c0*/  BSYNC B0 ;  /* 0x0000000000007941 */ /* 0x000fea0003800000 */
.L_x_5263:
[----:B------:R-:W-:Y:S01]  /*19d0*/  IADD3 R20, R182, 0x10, RZ ;  /* 0x00000010b6147810 */ /* 0x000fe20007ffe0ff */
[----:B------:R-:W-:Y:S03]  /*19e0*/  BSSY B0, `(.L_x_5265) ;  /* 0x0000014000007945 */ /* 0x000fe60003800000 */
[----:B------:R-:W-:-:S13]  /*19f0*/  ISETP.GE.AND P1, PT, R20, R169, PT ;  /* 0x000000a91400720c */ /* 0x000fda0003f26270 */
        /* <DEDUP_REMOVED lines=18> */
.L_x_5266:
[----:B------:R-:W-:Y:S05]  /*1b20*/  BSYNC B0 ;  /* 0x0000000000007941 */ /* 0x000fea0003800000 */
.L_x_5265:
[----:B--2---:R-:W-:Y:S01]  /*1b30*/  IADD3 R12, R182, 0x20, RZ ;  /* 0x00000020b60c7810 */ /* 0x004fe20007ffe0ff */
        /* <DEDUP_REMOVED lines=20> */
.L_x_5268:
[----:B------:R-:W-:Y:S05]  /*1c80*/  BSYNC B0 ;  /* 0x0000000000007941 */ /* 0x000fea0003800000 */
.L_x_5267:
[----:B------:R-:W-:Y:S01]  /*1c90*/  IADD3 R10, R182, 0x30, RZ ;  /* 0x00000030b60a7810 */ /* 0x000fe20007ffe0ff */
[----:B------:R-:W-:Y:S03]  /*1ca0*/  BSSY B0, `(.L_x_5269) ;  /* 0x0000013000007945 */ /* 0x000fe60003800000 */
[----:B------:R-:W-:-:S13]  /*1cb0*/  ISETP.GE.AND P1, PT, R10, R169, PT ;  /* 0x000000a90a00720c */ /* 0x000fda0003f26270 */
        /* <DEDUP_REMOVED lines=17> */
.L_x_5270:
[----:B------:R-:W-:Y:S05]  /*1dd0*/  BSYNC B0 ;  /* 0x0000000000007941 */ /* 0x000fea0003800000 */
.L_x_5269:
[----:B----4-:R-:W-:Y:S01]  /*1de0*/  LEA.HI R30, R5, R6, RZ, 0x4 ;  /* 0x00000006051e7211 */ /* 0x010fe200078f20ff */
[----:B------:R-:W-:Y:S01]  /*1df0*/  BSSY B0, `(.L_x_5271) ;  /* 0x000001e000007945 */ /* 0x000fe20003800000 */
[----:B------:R-:W-:Y:S02]  /*1e00*/  IADD3 R174, R101, -0x1, RZ ;  /* 0xffffffff65ae7810 */ /* 0x000fe40007ffe0ff */
[----:B------:R-:W-:Y:S02]  /*1e10*/  LOP3.LUT R5, R30, 0xfffffff0, RZ, 0xc0, !PT ;  /* 0xfffffff01e057812 */ /* 0x000fe400078ec0ff */
[----:B------:R-:W-:Y:S01]  /*1e20*/  LOP3.LUT R3, R3, 0xffffffe0, RZ, 0xc0, !PT ;  /* 0xffffffe003037812 */ /* 0x000fe200078ec0ff */
[----:B------:R-:W-:Y:S02]  /*1e30*/  IMAD.SHL.U32 R2, R174, 0x80, RZ ;  /* 0x00000080ae027824 */ /* 0x000fe400078e00ff */
[----:B------:R-:W-:Y:S02]  /*1e40*/  IMAD.IADD R0, R6, 0x1, -R5 ;  /* 0x0000000106007824 */ /* 0x000fe400078e0a05 */
[----:B------:R-:W-:-:S02]  /*1e50*/  IMAD.IADD R9, R7, 0x1, -R2 ;  /* 0x0000000107097824 */ /* 0x000fc400078e0a02 */
[----:B------:R-:W-:Y:S01]  /*1e60*/  IMAD.MOV.U32 R5, RZ, RZ, 0x20 ;  /* 0x00000020ff057424 */ /* 0x000fe200078e00ff */
[----:B------:R-:W-:Y:S01]  /*1e70*/  SHF.R.S32.HI R11, RZ, 0x1f, R0 ;  /* 0x0000001fff0b7819 */ /* 0x000fe20000011400 */
[----:B------:R-:W-:Y:S01]  /*1e80*/  IMAD.IADD R34, R6, 0x1, -R3 ;  /* 0x0000000106227824 */ /* 0x000fe200078e0a03 */
        /* <DEDUP_REMOVED lines=20> */
.L_x_5272:
[----:B------:R-:W-:Y:S05]  /*1fd0*/  BSYNC B0 ;  /* 0x0000000000007941 */ /* 0x000fea0003800000 */
.L_x_5271:
        /* <DEDUP_REMOVED lines=17> */
.L_x_5274:
[----:B------:R-:W-:Y:S05]  /*20f0*/  BSYNC B0 ;  /* 0x0000000000007941 */ /* 0x000fea0003800000 */
.L_x_5273:
        /* <DEDUP_REMOVED lines=15> */
.L_x_5276:
[----:B------:R-:W-:Y:S05]  /*21f0*/  BSYNC B0 ;  /* 0x0000000000007941 */ /* 0x000fea0003800000 */
.L_x_5275:
        /* <DEDUP_REMOVED lines=17> */
.L_x_5278:
[----:B------:R-:W-:Y:S05]  /*2310*/  BSYNC B0 ;  /* 0x0000000000007941 */ /* 0x000fea0003800000 */
.L_x_5277:
[----:B------:R-:W-:Y:S01]  /*2320*/  IADD3 R26, R182, 0x40, RZ ;  /* 0x00000040b61a7810 */ /* 0x000fe20007ffe0ff */
        /* <DEDUP_REMOVED lines=15> */
.L_x_5280:
[----:B------:R-:W-:Y:S05]  /*2420*/  BSYNC B0 ;  /* 0x0000000000007941 */ /* 0x000fea0003800000 */
.L_x_5279:
[----:B-1----:R-:W-:Y:S01]  /*2430*/  IADD3 R18, R182, 0x50, RZ ;  /* 0x00000050b6127810 */ /* 0x002fe20007ffe0ff */
        /* <DEDUP_REMOVED lines=17> */
.L_x_5282:
[----:B------:R-:W-:Y:S05]  /*2550*/  BSYNC B0 ;  /* 0x0000000000007941 */ /* 0x000fea0003800000 */
.L_x_5281:
        /* <DEDUP_REMOVED lines=18> */
.L_x_5284:
[----:B------:R-:W-:Y:S05]  /*2680*/  BSYNC B0 ;  /* 0x0000000000007941 */ /* 0x000fea0003800000 */
.L_x_5283:
        /* <DEDUP_REMOVED lines=18> */
.L_x_5286:
[----:B------:R-:W-:Y:S05]  /*27b0*/  BSYNC B0 ;  /* 0x0000000000007941 */ /* 0x000fea0003800000 */
.L_x_5285:
        /* <DEDUP_REMOVED lines=48> */
.L_x_5288:
[----:B------:R-:W-:Y:S05]  /*2ac0*/  BSYNC B0 ;  /* 0x0000000000007941 */ /* 0x000fea0003800000 */
.L_x_5287:
        /* <DEDUP_REMOVED lines=16> */
.L_x_5290:
[----:B------:R-:W-:Y:S05]  /*2bd0*/  BSYNC B0 ;  /* 0x0000000000007941 */ /* 0x000fea0003800000 */
.L_x_5289:
        /* <DEDUP_REMOVED lines=8> */
[----:B------:R-:W-:-:S04]  /*2c60*/  LEA R12, P1, R20, R192, 0x6 ;  /* 0x000000c0140c7211 */ /* 0x000fc800078230ff */
[----:B------:R-:W-:-:S05]  /*2c70*/  LEA.HI.X R13, R20, R193, R11, 0x6, P1 ;  /* 0x000000c1140d7211 */ /* 0x000fca00008f340b */
[----:B------:R-:W-:Y:S01]  /*2c80*/  @!PT LDS RZ, [RZ] ;  /* 0x00000000fffff984 */ /* 0x000fe20000000800 */
[----:B------:R-:W-:Y:S01]  /*2c90*/  @!PT LDS RZ, [RZ] ;  /* 0x00000000fffff984 */ /* 0x000fe20000000800 */
[----:B------:R-:W-:Y:S01]  /*2ca0*/  @!PT LDS RZ, [RZ] ;  /* 0x00000000fffff984 */ /* 0x000fe20000000800 */
[----:B------:R1:W-:Y:S04]  /*2cb0*/  LDGSTS.E.BYPASS.LTC128B.128 [R175+0x7000], [R12.64] ;  /* 0x070000000caf7fae */ /* 0x0003e8000b901d46 */
.L_x_5292:
[----:B------:R-:W-:Y:S05]  /*2cc0*/  BSYNC B0 ;  /* 0x0000000000007941 */ /* 0x000fea0003800000 */
.L_x_5291:
        /* <DEDUP_REMOVED lines=15> */
.L_x_5294:
[----:B------:R-:W-:Y:S05]  /*2dc0*/  BSYNC B0 ;  /* 0x0000000000007941 */ /* 0x000fea0003800000 */
.L_x_5293:
[----:B------:R-:W-:Y:S01]  /*2dd0*/  ISETP.GE.AND P1, PT, R26, R9, PT ;  /* 0x000000091a00720c */ /* 0x000fe20003f26270 */
[----:B------:R-:W-:-:S12]  /*2de0*/  BSSY B0, `(.L_x_5295) ;  /* 0x000000d000007945 */ /* 0x000fd80003800000 */
[----:B------:R1:W-:Y:S01]  /*2df0*/  @P1 STS.128 [R175+0x8000], RZ ;  /* 0x008000ffaf001388 */ /* 0x0003e20000000c00 */
[----:B------:R-:W-:Y:S05]  /*2e00*/  @P1 BRA `(.L_x_5296) ;  /* 0x000000a000001947 */ /* 0x000fea0003800000 */
[----:B------:R-:W-:-:S13]  /*2e10*/  ISETP.GE.AND P1, PT, R178, c[0x0][0x220], PT ;  /* 0x00008800b2007a0c */ /* 0x000fda0003f26270 */
[----:B------:R1:W-:Y:S01]  /*2e20*/  @P1 STS.128 [R175+0x8000], RZ ;  /* 0x008000ffaf001388 */ /* 0x0003e20000000c00 */
[----:B------:R-:W-:Y:S05]  /*2e30*/  @P1 BRA `(.L_x_5296) ;  /* 0x0000007000001947 */ /* 0x000fea0003800000 */
[----:B-1----:R-:W-:Y:S01]  /*2e40*/  IMAD.MOV.U32 R10, RZ, RZ, c[0x0][0x1a4] ;  /* 0x00006900ff0a7624 */ /* 0x002fe200078e00ff */
[----:B------:R-:W-:-:S04]  /*2e50*/  LEA R12, P1, R20, R192, 0x7 ;  /* 0x000000c0140c7211 */ /* 0x000fc800078238ff */
[----:B------:R-:W-:-:S05]  /*2e60*/  LEA.HI.X R13, R20, R193, R10, 0x7, P1 ;  /* 0x000000c1140d7211 */ /* 0x000fca00008f3c0a */
[----:B------:R-:W-:Y:S01]  /*2e70*/  @!PT LDS RZ, [RZ] ;  /* 0x00000000fffff984 */ /* 0x000fe20000000800 */
[----:B------:R-:W-:Y:S01]  /*2e80*/  @!PT LDS RZ, [RZ] ;  /* 0x00000000fffff984 */ /* 0x000fe20000000800 */
[----:B------:R-:W-:Y:S01]  /*2e90*/  @!PT LDS RZ, [RZ] ;  /* 0x00000000fffff984 */ /* 0x000fe20000000800 */
[----:B------:R1:W-:Y:S04]  /*2ea0*/  LDGSTS.E.BYPASS.LTC128B.128 [R175+0x8000], [R12.64] ;  /* 0x080000000caf7fae */ /* 0x0003e8000b901d46 */
.L_x_5296:
[----:B------:R-:W-:Y:S05]  /*2eb0*/  BSYNC B0 ;  /* 0x0000000000007941 */ /* 0x000fea0003800000 */
.L_x_5295:
        /* <DEDUP_REMOVED lines=15> */
.L_x_5298:
[----:B------:R-:W-:Y:S05]  /*2fb0*/  BSYNC B0 ;  /* 0x0000000000007941 */ /* 0x000fea0003800000 */
.L_x_5297:
        /* <DEDUP_REMOVED lines=15> */
.L_x_5300:
[----:B------:R-:W-:Y:S05]  /*30b0*/  BSYNC B0 ;  /* 0x0000000000007941 */ /* 0x000fea0003800000 */
.L_x_5299:
        /* <DEDUP_REMOVED lines=15> */
.L_x_5302:
[----:B------:R-:W-:Y:S05]  /*31b0*/  BSYNC B0 ;  /* 0x0000000000007941 */ /* 0x000fea0003800000 */
.L_x_5301:
[----:B------:R-:W-:Y:S01]  /*31c0*/  SHF.L.U32 R167, R167, 0x1, RZ ;  /* 0x00000001a7a77819 */ /* 0x000fe200000006ff */
[----:B------:R-:W-:Y:S01]  /*31d0*/  LDSM.16.M88.4 R16, [R168] ;  /* 0x00000000a810783b */ /* 0x000fe20000000200 */
[----:B------:R-:W-:Y:S02]  /*31e0*/  LEA R166, R3, R168, 0x1 ;  /* 0x000000a803a67211 */ /* 0x000fe400078e08ff */
[----:B------:R-:W-:Y:S01]  /*31f0*/  LEA R161, R0, R167, 0x1 ;  /* 0x000000a700a17211 */ /* 0x000fe200078e08ff */
[----:B-1----:R-:W1:Y:S01]  /*3200*/  LDSM.16.M88.4 R28, [R167+0x2000] ;  /* 0x00200000a71c783b */ /* 0x002e620000000200 */
[----:B------:R-:W-:Y:S02]  /*3210*/  LOP3.LUT P1, RZ, R8, 0x4, RZ, 0xc0, !PT ;  /* 0x0000000408ff7812 */ /* 0x000fe4000782c0ff */
[C---:B------:R-:W-:Y:S01]  /*3220*/  IADD3 R8, R167.reuse, 0x2000, RZ ;  /* 0x00002000a7087810 */ /* 0x040fe20007ffe0ff */
[----:B------:R-:W-:Y:S01]  /*3230*/  LDSM.16.M88.4 R12, [R166] ;  /* 0x00000000a60c783b */ /* 0x000fe20000000200 */
[----:B------:R-:W-:-:S02]  /*3240*/  IADD3 R164, R167, 0x2040, RZ ;  /* 0x00002040a7a47810 */ /* 0x000fc40007ffe0ff */
[----:B------:R-:W-:Y:S01]  /*3250*/  LEA R165, R5, R168, 0x1 ;  /* 0x000000a805a57211 */ /* 0x000fe200078e08ff */
[----:B------:R-:W-:Y:S01]  /*3260*/  LDSM.16.M88.4 R52, [R161+0x2000] ;  /* 0x00200000a134783b */ /* 0x000fe20000000200 */
[----:B------:R-:W-:Y:S02]  /*3270*/  ISETP.GE.AND P2, PT, R101, 0x2, PT ;  /* 0x000000026500780c */ /* 0x000fe40003f46270 */
[----:B------:R-:W-:Y:S01]  /*3280*/  LEA R163, R3, R165, 0x1 ;  /* 0x000000a503a37211 */ /* 0x000fe200078e08ff */
[----:B------:R-:W5:Y:S01]  /*3290*/  LDSM.16.M88.4 R48, [R167+0x2800] ;  /* 0x00280000a730783b */ /* 0x000f620000000200 */
[----:B------:R-:W-:Y:S02]  /*32a0*/  IADD3 R124, R6, 0x8, RZ ;  /* 0x00000008067c7810 */ /* 0x000fe40007ffe0ff */
[----:B------:R-:W-:Y:S01]  /*32b0*/  @P1 IADD3 R164, R8, -0x40, RZ ;  /* 0xffffffc008a41810 */ /* 0x000fe20007ffe0ff */
[----:B------:R-:W-:Y:S01]  /*32c0*/  LDSM.16.M88.4 R76, [R161+0x2800] ;  /* 0x00280000a14c783b */ /* 0x000fe20000000200 */
[----:B------:R-:W-:-:S02]  /*32d0*/  IMNMX R125, R6, R7, PT ;  /* 0x00000007067d7217 */ /* 0x000fc40003800200 */
[----:B------:R-:W-:Y:S01]  /*32e0*/  LEA R100, R0, R164, 0x1 ;  /* 0x000000a400647211 */ /* 0x000fe200078e08ff */
[----:B------:R-:W-:Y:S01]  /*32f0*/  LDSM.16.M88.4 R8, [R165] ;  /* 0x00000000a508783b */ /* 0x000fe20000000200 */
[----:B------:R-:W-:Y:S02]  /*3300*/  IMNMX R124, R124, R7, PT ;  /* 0x000000077c7c7217 */ /* 0x000fe40003800200 */
[C---:B------:R-:W-:Y:S01]  /*3310*/  IADD3 R157, R164.reuse, 0x800, RZ ;  /* 0x00000800a49d7810 */ /* 0x040fe20007ffe0ff */
[----:B------:R-:W2:Y:S01]  /*3320*/  LDSM.16.M88.4 R40, [R164] ;  /* 0x00000000a428783b */ /* 0x000ea20000000200 */
[C---:B------:R-:W-:Y:S02]  /*3330*/  IADD3 R156, R164.reuse, 0x1000, RZ ;  /* 0x00001000a49c7810 */ /* 0x040fe40007ffe0ff */
[C---:B------:R-:W-:Y:S01]  /*3340*/  IADD3 R155, R164.reuse, 0x1800, RZ ;  /* 0x00001800a49b7810 */ /* 0x040fe20007ffe0ff */
[----:B------:R-:W-:Y:S01]  /*3350*/  LDSM.16.M88.4 R44, [R163] ;  /* 0x00000000a32c783b */ /* 0x000fe20000000200 */
[----:B------:R-:W-:-:S02]  /*3360*/  IADD3 R154, R164, 0x2000, RZ ;  /* 0x00002000a49a7810 */ /* 0x000fc40007ffe0ff */
[C---:B------:R-:W-:Y:S01]  /*3370*/  IADD3 R153, R164.reuse, 0x2800, RZ ;  /* 0x00002800a4997810 */ /* 0x040fe20007ffe0ff */
[----:B------:R-:W-:Y:S01]  /*3380*/  LDSM.16.M88.4 R68, [R100] ;  /* 0x000000006444783b */ /* 0x000fe20000000200 */
[C---:B------:R-:W-:Y:S02]  /*3390*/  IADD3 R152, R164.reuse, 0x3000, RZ ;  /* 0x00003000a4987810 */ /* 0x040fe40007ffe0ff */
[----:B------:R-:W-:Y:S01]  /*33a0*/  IADD3 R102, R164, 0x3800, RZ ;  /* 0x00003800a4667810 */ /* 0x000fe20007ffe0ff */
[----:B------:R-:W-:Y:S01]  /*33b0*/  LDSM.16.M88.4 R72, [R164+0x800] ;  /* 0x00080000a448783b */ /* 0x000fe20000000200 */
[C---:B-1----:R-:W-:Y:S03]  /*33c0*/  HMMA.16816.F32 R32, R16.reuse, R28, RZ ;  /* 0x0000001c1020723c */ /* 0x042fe600000018ff */
[----:B------:R-:W-:Y:S04]  /*33d0*/  LDSM.16.M88.4 R60, [R161+0x3000] ;  /* 0x00300000a13c783b */ /* 0x000fe80000000200 */
[----:B------:R-:W-:Y:S01]  /*33e0*/  LDSM.16.M88.4 R64, [R167+0x3800] ;  /* 0x00380000a740783b */ /* 0x000fe20000000200 */
[C---:B------:R-:W-:Y:S03]  /*33f0*/  HMMA.16816.F32 R28, R16.reuse, R30, RZ ;  /* 0x0000001e101c723c */ /* 0x040fe600000018ff */
[----:B------:R-:W0:Y:S05]  /*3400*/  LDGDEPBAR ;  /* 0x00000000000079af */ /* 0x000e2a0000000000 */
[----:B-----5:R-:W-:Y:S08]  /*3410*/  HMMA.16816.F32 R36, R16, R48, RZ ;  /* 0x000000301024723c */ /* 0x020ff000000018ff */
[C---:B------:R-:W-:Y:S08]  /*3420*/  HMMA.16816.F32 R32, R12.reuse, R52, R32 ;  /* 0x000000340c20723c */ /* 0x040ff00000001820 */
[----:B------:R-:W-:Y:S01]  /*3430*/  HMMA.16816.F32 R28, R12, R54, R28 ;  /* 0x000000360c1c723c */ /* 0x000fe2000000181c */
[----:B------:R-:W1:Y:S07]  /*3440*/  LDSM.16.M88.4 R52, [R167+0x3000] ;  /* 0x00300000a734783b */ /* 0x000e6e0000000200 */
[----:B------:R-:W-:Y:S08]  /*3450*/  HMMA.16816.F32 R48, R16, R50, RZ ;  /* 0x000000321030723c */ /* 0x000ff000000018ff */
[C---:B--2---:R-:W-:Y:S08]  /*3460*/  HMMA.16816.F32 R32, R8.reuse, R40, R32 ;  /* 0x000000280820723c */ /* 0x044ff00000001820 */
[----:B------:R-:W-:Y:S01]  /*3470*/  HMMA.16816.F32 R28, R8, R42, R28 ;  /* 0x0000002a081c723c */ /* 0x000fe2000000181c */
[----:B------:R-:W2:Y:S07]  /*3480*/  LDSM.16.M88.4 R40, [R100+0x800] ;  /* 0x000800006428783b */ /* 0x000eae0000000200 */
[C---:B------:R-:W-:Y:S08]  /*3490*/  HMMA.16816.F32 R36, R12.reuse, R76, R36 ;  /* 0x0000004c0c24723c */ /* 0x040ff00000001824 */
[----:B------:R-:W-:Y:S01]  /*34a0*/  HMMA.16816.F32 R48, R12, R78, R48 ;  /* 0x0000004e0c30723c */ /* 0x000fe20000001830 */
[----:B------:R-:W-:Y:S07]  /*34b0*/  LDSM.16.M88.4 R76, [R167+0x4000] ;  /* 0x00400000a74c783b */ /* 0x000fee0000000200 */
[----:B-1----:R-:W-:Y:S08]  /*34c0*/  HMMA.16816.F32 R56, R16, R52, RZ ;  /* 0x000000341038723c */ /* 0x002ff000000018ff */
[C---:B------:R-:W-:Y:S08]  /*34d0*/  HMMA.16816.F32 R32, R44.reuse, R68, R32 ;  /* 0x000000442c20723c */ /* 0x040ff00000001820 */
[----:B------:R-:W-:Y:S01]  /*34e0*/  HMMA.16816.F32 R28, R44, R70, R28 ;  /* 0x000000462c1c723c */ /* 0x000fe2000000181c */
[----:B------:R-:W1:Y:S07]  /*34f0*/  LDSM.16.M88.4 R68, [R164+0x1000] ;  /* 0x00100000a444783b */ /* 0x000e6e0000000200 */
[----:B------:R-:W-:Y:S08]  /*3500*/  HMMA.16816.F32 R36, R8, R72, R36 ;  /* 0x000000480824723c */ /* 0x000ff00000001824 */
[----:B------:R-:W-:Y:S01]  /*3510*/  HMMA.16816.F32 R52, R16, R54, RZ ;  /* 0x000000361034723c */ /* 0x000fe200000018ff */
[----:B------:R-:W-:-:S02]  /*3520*/  FMUL.FTZ R0, R32, c[0x0][0x2ec] ;  /* 0x0000bb0020007a20 */ /* 0x000fc40000410000 */
[----:B------:R-:W-:Y:S02]  /*3530*/  FMUL.FTZ R21, R33, c[0x0][0x2ec] ;  /* 0x0000bb0021157a20 */ /* 0x000fe40000410000 */
[----:B------:R-:W-:Y:S02]  /*3540*/  FMUL.FTZ R26, R34, c[0x0][0x2ec] ;  /* 0x0000bb00221a7a20 */ /* 0x000fe40000410000 */
[----:B------:R-:W-:Y:S01]  /*3550*/  FMUL.FTZ R27, R35, c[0x0][0x2ec] ;  /* 0x0000bb00231b7a20 */ /* 0x000fe20000410000 */
[----:B------:R-:W-:Y:S01]  /*3560*/  HMMA.16816.F32 R56, R12, R60, R56 ;  /* 0x0000003c0c38723c */ /* 0x000fe20000001838 */
[----:B------:R-:W-:Y:S01]  /*3570*/  FMUL.FTZ R28, R28, c[0x0][0x2ec] ;  /* 0x0000bb001c1c7a20 */ /* 0x000fe20000410000 */
[----:B------:R-:W3:Y:S01]  /*3580*/  MUFU.TANH R0, R0 ;  /* 0x0000000000007308 */ /* 0x000ee20000002400 */
[----:B------:R-:W-:Y:S02]  /*3590*/  FMUL.FTZ R81, R29, c[0x0][0x2ec] ;  /* 0x0000bb001d517a20 */ /* 0x000fe40000410000 */
[----:B------:R-:W-:-:S02]  /*35a0*/  FMUL.FTZ R82, R30, c[0x0][0x2ec] ;  /* 0x0000bb001e527a20 */ /* 0x000fc40000410000 */
[----:B------:R-:W-:Y:S01]  /*35b0*/  FMUL.FTZ R83, R31, c[0x0][0x2ec] ;  /* 0x0000bb001f537a20 */ /* 0x000fe20000410000 */
[----:B------:R-:W-:Y:S01]  /*35c0*/  HMMA.16816.F32 R48, R8, R74, R48 ;  /* 0x0000004a0830723c */ /* 0x000fe20000001830 */
[----:B------:R-:W5:Y:S01]  /*35d0*/  LDSM.16.M88.4 R72, [R100+0x1000] ;  /* 0x001000006448783b */ /* 0x000f620000000200 */
[----:B------:R4:W1:Y:S06]  /*35e0*/  MUFU.TANH R80, R28 ;  /* 0x0000001c00507308 */ /* 0x00086c0000002400 */
[----:B--2---:R-:W-:Y:S02]  /*35f0*/  HMMA.16816.F32 R36, R44, R40, R36 ;  /* 0x000000282c24723c */ /* 0x004fe40000001824 */
[----:B------:R-:W2:Y:S06]  /*3600*/  MUFU.TANH R21, R21 ;  /* 0x0000001500157308 */ /* 0x000eac0000002400 */
[----:B------:R-:W-:Y:S01]  /*3610*/  HMMA.16816.F32 R52, R12, R62, R52 ;  /* 0x0000003e0c34723c */ /* 0x000fe20000001834 */
[----:B------:R-:W2:Y:S01]  /*3620*/  LDSM.16.M88.4 R60, [R161+0x3800] ;  /* 0x00380000a13c783b */ /* 0x000ea20000000200 */
[----:B------:R-:W2:Y:S03]  /*3630*/  MUFU.TANH R26, R26 ;  /* 0x0000001a001a7308 */ /* 0x000ea60000002400 */
[----:B----4-:R-:W-:Y:S03]  /*3640*/  LDSM.16.M88.4 R28, [R164+0x1800] ;  /* 0x00180000a41c783b */ /* 0x010fe60000000200 */
[----:B-1----:R-:W-:Y:S02]  /*3650*/  HMMA.16816.F32 R56, R8, R68, R56 ;  /* 0x000000440838723c */ /* 0x002fe40000001838 */
[----:B------:R-:W1:Y:S06]  /*3660*/  MUFU.TANH R27, R27 ;  /* 0x0000001b001b7308 */ /* 0x000e6c0000002400 */
[----:B------:R-:W-:Y:S01]  /*3670*/  HMMA.16816.F32 R48, R44, R42, R48 ;  /* 0x0000002a2c30723c */ /* 0x000fe20000001830 */
[----:B------:R-:W4:Y:S01]  /*3680*/  LDSM.16.M88.4 R40, [R161+0x4000] ;  /* 0x00400000a128783b */ /* 0x000f220000000200 */
[----:B------:R-:W-:Y:S01]  /*3690*/  FMUL.FTZ R36, R36, c[0x0][0x2ec] ;  /* 0x0000bb0024247a20 */ /* 0x000fe20000410000 */
[----:B------:R-:W1:Y:S01]  /*36a0*/  MUFU.TANH R81, R81 ;  /* 0x0000005100517308 */ /* 0x000e620000002400 */
[----:B------:R-:W-:-:S02]  /*36b0*/  FMUL.FTZ R37, R37, c[0x0][0x2ec] ;  /* 0x0000bb0025257a20 */ /* 0x000fc40000410000 */
[----:B------:R-:W-:Y:S02]  /*36c0*/  FMUL.FTZ R86, R38, c[0x0][0x2ec] ;  /* 0x0000bb0026567a20 */ /* 0x000fe40000410000 */
[C---:B------:R-:W-:Y:S01]  /*36d0*/  HMMA.16816.F32 R32, R16.reuse, R64, RZ ;  /* 0x000000401020723c */ /* 0x040fe200000018ff */
[----:B------:R-:W-:Y:S02]  /*36e0*/  FMUL.FTZ R87, R39, c[0x0][0x2ec] ;  /* 0x0000bb0027577a20 */ /* 0x000fe40000410000 */
[----:B------:R-:W1:Y:S05]  /*36f0*/  MUFU.TANH R84, R36 ;  /* 0x0000002400547308 */ /* 0x000e6a0000002400 */
[----:B------:R-:W-:Y:S03]  /*3700*/  HMMA.16816.F32 R64, R16, R66, RZ ;  /* 0x000000421040723c */ /* 0x000fe600000018ff */
[----:B------:R1:W1:Y:S05]  /*3710*/  MUFU.TANH R85, R37 ;  /* 0x0000002500557308 */ /* 0x00026a0000002400 */
[----:B------:R-:W-:Y:S01]  /*3720*/  HMMA.16816.F32 R52, R8, R70, R52 ;  /* 0x000000460834723c */ /* 0x000fe20000001834 */
[----:B------:R-:W-:Y:S01]  /*3730*/  FMUL.FTZ R48, R48, c[0x0][0x2ec] ;  /* 0x0000bb0030307a20 */ /* 0x000fe20000410000 */
[----:B------:R-:W3:Y:S01]  /*3740*/  LDSM.16.M88.4 R68, [R167+0x4800] ;  /* 0x00480000a744783b */ /* 0x000ee20000000200 */
[----:B------:R-:W-:Y:S01]  /*3750*/  FMUL.FTZ R89, R49, c[0x0][0x2ec] ;  /* 0x0000bb0031597a20 */ /* 0x000fe20000410000 */
[----:B------:R-:W2:Y:S01]  /*3760*/  MUFU.TANH R82, R82 ;  /* 0x0000005200527308 */ /* 0x000ea20000002400 */
[----:B------:R-:W-:-:S02]  /*3770*/  FMUL.FTZ R90, R50, c[0x0][0x2ec] ;  /* 0x0000bb00325a7a20 */ /* 0x000fc40000410000 */
[----:B------:R-:W-:Y:S01]  /*3780*/  FMUL.FTZ R91, R51, c[0x0][0x2ec] ;  /* 0x0000bb00335b7a20 */ /* 0x000fe20000410000 */
[----:B-----5:R-:W-:Y:S04]  /*3790*/  HMMA.16816.F32 R56, R44, R72, R56 ;  /* 0x000000482c38723c */ /* 0x020fe80000001838 */
[----:B------:R5:W2:Y:S04]  /*37a0*/  MUFU.TANH R88, R48 ;  /* 0x0000003000587308 */ /* 0x000aa80000002400 */
[C---:B-1----:R-:W-:Y:S04]  /*37b0*/  HMMA.16816.F32 R36, R16.reuse, R76, RZ ;  /* 0x0000004c1024723c */ /* 0x042fe800000018ff */
[----:B------:R-:W1:Y:S04]  /*37c0*/  MUFU.TANH R83, R83 ;  /* 0x0000005300537308 */ /* 0x000e680000002400 */
[----:B------:R-:W-:Y:S01]  /*37d0*/  HMMA.16816.F32 R76, R16, R78, RZ ;  /* 0x0000004e104c723c */ /* 0x000fe200000018ff */
[----:B-----5:R-:W5:Y:S03]  /*37e0*/  LDSM.16.M88.4 R48, [R164+0x2000] ;  /* 0x00200000a430783b */ /* 0x020f660000000200 */
[----:B------:R-:W1:Y:S04]  /*37f0*/  MUFU.TANH R86, R86 ;  /* 0x0000005600567308 */ /* 0x000e680000002400 */
[----:B--2---:R-:W-:Y:S01]  /*3800*/  HMMA.16816.F32 R32, R12, R60, R32 ;  /* 0x0000003c0c20723c */ /* 0x004fe20000001820 */
[----:B------:R-:W-:-:S02]  /*3810*/  FMUL.FTZ R56, R56, c[0x0][0x2ec] ;  /* 0x0000bb0038387a20 */ /* 0x000fc40000410000 */
[----:B------:R-:W-:Y:S02]  /*3820*/  FMUL.FTZ R57, R57, c[0x0][0x2ec] ;  /* 0x0000bb0039397a20 */ /* 0x000fe40000410000 */
[----:B------:R-:W2:Y:S01]  /*3830*/  MUFU.TANH R92, R56 ;  /* 0x00000038005c7308 */ /* 0x000ea20000002400 */
[----:B------:R-:W-:Y:S02]  /*3840*/  FMUL.FTZ R94, R58, c[0x0][0x2ec] ;  /* 0x0000bb003a5e7a20 */ /* 0x000fe40000410000 */
[C---:B------:R-:W-:Y:S01]  /*3850*/  HMMA.16816.F32 R64, R12.reuse, R62, R64 ;  /* 0x0000003e0c40723c */ /* 0x040fe20000001840 */
[----:B------:R-:W-:Y:S01]  /*3860*/  FMUL.FTZ R95, R59, c[0x0][0x2ec] ;  /* 0x0000bb003b5f7a20 */ /* 0x000fe20000410000 */
[----:B------:R-:W-:Y:S03]  /*3870*/  LDSM.16.M88.4 R60, [R100+0x1800] ;  /* 0x00180000643c783b */ /* 0x000fe60000000200 */
[----:B------:R1:W1:Y:S03]  /*3880*/  MUFU.TANH R93, R57 ;  /* 0x00000039005d7308 */ /* 0x0002660000002400 */
[----:B----4-:R-:W-:Y:S05]  /*3890*/  HMMA.16816.F32 R36, R12, R40, R36 ;  /* 0x000000280c24723c */ /* 0x010fea0000001824 */
[----:B------:R-:W4:Y:S03]  /*38a0*/  MUFU.TANH R87, R87 ;  /* 0x0000005700577308 */ /* 0x000f260000002400 */
[----:B------:R-:W-:Y:S01]  /*38b0*/  HMMA.16816.F32 R52, R44, R74, R52 ;  /* 0x0000004a2c34723c */ /* 0x000fe20000001834 */
[----:B------:R-:W-:Y:S04]  /*38c0*/  LDSM.16.M88.4 R72, [R167+0x5000] ;  /* 0x00500000a748783b */ /* 0x000fe80000000200 */
[----:B-1----:R-:W-:Y:S01]  /*38d0*/  LDSM.16.M88.4 R56, [R100+0x2000] ;  /* 0x002000006438783b */ /* 0x002fe20000000200 */
[----:B------:R-:W1:Y:S02]  /*38e0*/  MUFU.TANH R89, R89 ;  /* 0x0000005900597308 */ /* 0x000e640000002400 */
[----:B------:R-:W-:Y:S01]  /*38f0*/  HMMA.16816.F32 R76, R12, R42, R76 ;  /* 0x0000002a0c4c723c */ /* 0x000fe2000000184c */
[----:B------:R-:W1:Y:S05]  /*3900*/  LDSM.16.M88.4 R40, [R161+0x4800] ;  /* 0x00480000a128783b */ /* 0x000e6a0000000200 */
[----:B------:R-:W1:Y:S02]  /*3910*/  MUFU.TANH R90, R90 ;  /* 0x0000005a005a7308 */ /* 0x000e640000002400 */
[C---:B------:R-:W-:Y:S06]  /*3920*/  HMMA.16816.F32 R32, R8.reuse, R28, R32 ;  /* 0x0000001c0820723c */ /* 0x040fec0000001820 */
[----:B------:R-:W1:Y:S02]  /*3930*/  MUFU.TANH R91, R91 ;  /* 0x0000005b005b7308 */ /* 0x000e640000002400 */
[----:B------:R-:W-:Y:S01]  /*3940*/  HMMA.16816.F32 R64, R8, R30, R64 ;  /* 0x0000001e0840723c */ /* 0x000fe20000001840 */
[----:B------:R-:W-:-:S02]  /*3950*/  FMUL.FTZ R52, R52, c[0x0][0x2ec] ;  /* 0x0000bb0034347a20 */ /* 0x000fc40000410000 */
[----:B------:R-:W-:Y:S02]  /*3960*/  FMUL.FTZ R97, R53, c[0x0][0x2ec] ;  /* 0x0000bb0035617a20 */ /* 0x000fe40000410000 */
[----:B------:R-:W-:Y:S01]  /*3970*/  FMUL.FTZ R98, R54, c[0x0][0x2ec] ;  /* 0x0000bb0036627a20 */ /* 0x000fe20000410000 */
[----:B------:R2:W1:Y:S01]  /*3980*/  MUFU.TANH R96, R52 ;  /* 0x0000003400607308 */ /* 0x0004620000002400 */
[----:B------:R-:W-:Y:S01]  /*3990*/  FMUL.FTZ R99, R55, c[0x0][0x2ec] ;  /* 0x0000bb0037637a20 */ /* 0x000fe20000410000 */
[----:B---3--:R-:W-:Y:S06]  /*39a0*/  HMMA.16816.F32 R28, R16, R68, RZ ;  /* 0x00000044101c723c */ /* 0x008fec00000018ff */
[----:B------:R-:W3:Y:S02]  /*39b0*/  MUFU.TANH R94, R94 ;  /* 0x0000005e005e7308 */ /* 0x000ee40000002400 */
[----:B-----5:R-:W-:Y:S01]  /*39c0*/  HMMA.16816.F32 R36, R8, R48, R36 ;  /* 0x000000300824723c */ /* 0x020fe20000001824 */
[----:B--2---:R-:W2:Y:S05]  /*39d0*/  LDSM.16.M88.4 R52, [R164+0x2800] ;  /* 0x00280000a434783b */ /* 0x004eaa0000000200 */
[----:B------:R-:W2:Y:S02]  /*39e0*/  MUFU.TANH R95, R95 ;  /* 0x0000005f005f7308 */ /* 0x000ea40000002400 */
[----:B------:R-:W-:Y:S06]  /*39f0*/  HMMA.16816.F32 R68, R16, R70, RZ ;  /* 0x000000461044723c */ /* 0x000fec00000018ff */
[----:B------:R-:W2:Y:S02]  /*3a00*/  MUFU.TANH R97, R97 ;  /* 0x0000006100617308 */ /* 0x000ea40000002400 */
[----:B-1----:R-:W-:Y:S06]  /*3a10*/  HMMA.16816.F32 R28, R12, R40, R28 ;  /* 0x000000280c1c723c */ /* 0x002fec000000181c */
[----:B------:R-:W1:Y:S02]  /*3a20*/  MUFU.TANH R98, R98 ;  /* 0x0000006200627308 */ /* 0x000e640000002400 */
[C---:B------:R-:W-:Y:S06]  /*3a30*/  HMMA.16816.F32 R36, R44.reuse, R56, R36 ;  /* 0x000000382c24723c */ /* 0x040fec0000001824 */
[----:B------:R-:W1:Y:S02]  /*3a40*/  MUFU.TANH R99, R99 ;  /* 0x0000006300637308 */ /* 0x000e640000002400 */
[C---:B------:R-:W-:Y:S08]  /*3a50*/  HMMA.16816.F32 R32, R44.reuse, R60, R32 ;  /* 0x0000003c2c20723c */ /* 0x040ff00000001820 */
[----:B------:R-:W-:Y:S01]  /*3a60*/  HMMA.16816.F32 R64, R44, R62, R64 ;  /* 0x0000003e2c40723c */ /* 0x000fe20000001840 */
[----:B------:R-:W5:Y:S07]  /*3a70*/  LDSM.16.M88.4 R60, [R167+0x5800] ;  /* 0x00580000a73c783b */ /* 0x000f6e0000000200 */
[----:B------:R-:W-:Y:S01]  /*3a80*/  HMMA.16816.F32 R68, R12, R42, R68 ;  /* 0x0000002a0c44723c */ /* 0x000fe20000001844 */
[----:B------:R-:W-:Y:S01]  /*3a90*/  FMUL.FTZ R36, R36, c[0x0][0x2ec] ;  /* 0x0000bb0024247a20 */ /* 0x000fe20000410000 */
[----:B------:R-:W-:Y:S01]  /*3aa0*/  LDSM.16.M88.4 R40, [R161+0x5000] ;  /* 0x00500000a128783b */ /* 0x000fe20000000200 */
[----:B------:R-:W-:-:S02]  /*3ab0*/  FMUL.FTZ R194, R37, c[0x0][0x2ec] ;  /* 0x0000bb0025c27a20 */ /* 0x000fc40000410000 */
[----:B------:R1:W1:Y:S01]  /*3ac0*/  MUFU.TANH R186, R36 ;  /* 0x0000002400ba7308 */ /* 0x0002620000002400 */
[----:B------:R-:W-:Y:S02]  /*3ad0*/  FMUL.FTZ R150, R38, c[0x0][0x2ec] ;  /* 0x0000bb0026967a20 */ /* 0x000fe40000410000 */
[C---:B------:R-:W-:Y:S01]  /*3ae0*/  HMMA.16816.F32 R76, R8.reuse, R50, R76 ;  /* 0x00000032084c723c */ /* 0x040fe2000000184c */
[----:B------:R-:W3:Y:S01]  /*3af0*/  LDSM.16.M88.4 R48, [R100+0x2800] ;  /* 0x002800006430783b */ /* 0x000ee20000000200 */
[----:B------:R-:W-:Y:S02]  /*3b00*/  FMUL.FTZ R188, R39, c[0x0][0x2ec] ;  /* 0x0000bb0027bc7a20 */ /* 0x000fe40000410000 */
[----:B------:R-:W-:Y:S01]  /*3b10*/  FMUL.FTZ R32, R32, c[0x0][0x2ec] ;  /* 0x0000bb0020207a20 */ /* 0x000fe20000410000 */
[----:B------:R-:W3:Y:S01]  /*3b20*/  MUFU.TANH R194, R194 ;  /* 0x000000c200c27308 */ /* 0x000ee20000002400 */
[----:B------:R-:W-:Y:S02]  /*3b30*/  FMUL.FTZ R33, R33, c[0x0][0x2ec] ;  /* 0x0000bb0021217a20 */ /* 0x000fe40000410000 */
[----:B--2---:R-:W-:Y:S01]  /*3b40*/  HMMA.16816.F32 R28, R8, R52, R28 ;  /* 0x00000034081c723c */ /* 0x004fe2000000181c */
[----:B------:R-:W-:-:S02]  /*3b50*/  FMUL.FTZ R140, R34, c[0x0][0x2ec] ;  /* 0x0000bb00228c7a20 */ /* 0x000fc40000410000 */
[----:B------:R-:W-:Y:S01]  /*3b60*/  FMUL.FTZ R198, R35, c[0x0][0x2ec] ;  /* 0x0000bb0023c67a20 */ /* 0x000fe20000410000 */
[----:B-1----:R-:W1:Y:S01]  /*3b70*/  LDSM.16.M88.4 R36, [R161+0x5800] ;  /* 0x00580000a124783b */ /* 0x002e620000000200 */
[----:B------:R-:W2:Y:S01]  /*3b80*/  MUFU.TANH R142, R32 ;  /* 0x00000020008e7308 */ /* 0x000ea20000002400 */
[----:B------:R-:W-:Y:S02]  /*3b90*/  FMUL.FTZ R64, R64, c[0x0][0x2ec] ;  /* 0x0000bb0040407a20 */ /* 0x000fe40000410000 */
[----:B------:R-:W-:Y:S01]  /*3ba0*/  HMMA.16816.F32 R68, R8, R54, R68 ;  /* 0x000000360844723c */ /* 0x000fe20000001844 */
[----:B------:R-:W-:Y:S02]  /*3bb0*/  FMUL.FTZ R65, R65, c[0x0][0x2ec] ;  /* 0x0000bb0041417a20 */ /* 0x000fe40000410000 */
[----:B------:R-:W-:Y:S02]  /*3bc0*/  FMUL.FTZ R66, R66, c[0x0][0x2ec] ;  /* 0x0000bb0042427a20 */ /* 0x000fe40000410000 */
[----:B------:R-:W-:Y:S01]  /*3bd0*/  FMUL.FTZ R67, R67, c[0x0][0x2ec] ;  /* 0x0000bb0043437a20 */ /* 0x000fe20000410000 */
[----:B------:R2:W1:Y:S02]  /*3be0*/  MUFU.TANH R202, R33 ;  /* 0x0000002100ca7308 */ /* 0x0004640000002400 */
[----:B------:R-:W-:Y:S01]  /*3bf0*/  HMMA.16816.F32 R76, R44, R58, R76 ;  /* 0x0000003a2c4c723c */ /* 0x000fe2000000184c */
[----:B------:R-:W1:Y:S05]  /*3c00*/  LDSM.16.M88.4 R56, [R164+0x3000] ;  /* 0x00300000a438783b */ /* 0x000e6a0000000200 */
[----:B------:R-:W1:Y:S02]  /*3c10*/  MUFU.TANH R138, R64 ;  /* 0x00000040008a7308 */ /* 0x000e640000002400 */
[C---:B-----5:R-:W-:Y:S06]  /*3c20*/  HMMA.16816.F32 R52, R16.reuse, R60, RZ ;  /* 0x0000003c1034723c */ /* 0x060fec00000018ff */
[----:B------:R-:W1:Y:S02]  /*3c30*/  MUFU.TANH R140, R140 ;  /* 0x0000008c008c7308 */ /* 0x000e640000002400 */
[C---:B--2---:R-:W-:Y:S06]  /*3c40*/  HMMA.16816.F32 R32, R16.reuse, R72, RZ ;  /* 0x000000481020723c */ /* 0x044fec00000018ff */
[----:B------:R-:W2:Y:S02]  /*3c50*/  MUFU.TANH R198, R198 ;  /* 0x000000c600c67308 */ /* 0x000ea40000002400 */
[----:B------:R-:W-:Y:S01]  /*3c60*/  HMMA.16816.F32 R72, R16, R74, RZ ;  /* 0x0000004a1048723c */ /* 0x000fe200000018ff */
[----:B------:R-:W-:-:S02]  /*3c70*/  FMUL.FTZ R76, R76, c[0x0][0x2ec] ;  /* 0x0000bb004c4c7a20 */ /* 0x000fc40000410000 */
[----:B------:R-:W-:Y:S02]  /*3c80*/  FMUL.FTZ R77, R77, c[0x0][0x2ec] ;  /* 0x0000bb004d4d7a20 */ /* 0x000fe40000410000 */
[----:B------:R-:W-:Y:S01]  /*3c90*/  FMUL.FTZ R78, R78, c[0x0][0x2ec] ;  /* 0x0000bb004e4e7a20 */ /* 0x000fe20000410000 */
[----:B------:R-:W1:Y:S01]  /*3ca0*/  MUFU.TANH R200, R65 ;  /* 0x0000004100c87308 */ /* 0x000e620000002400 */
[----:B------:R-:W-:Y:S01]  /*3cb0*/  FMUL.FTZ R79, R79, c[0x0][0x2ec] ;  /* 0x0000bb004f4f7a20 */ /* 0x000fe20000410000 */
[----:B------:R-:W-:Y:S06]  /*3cc0*/  HMMA.16816.F32 R16, R16, R62, RZ ;  /* 0x0000003e1010723c */ /* 0x000fec00000018ff */
[----:B------:R-:W1:Y:S02]  /*3cd0*/  MUFU.TANH R136, R66 ;  /* 0x0000004200887308 */ /* 0x000e640000002400 */
[C---:B---3--:R-:W-:Y:S06]  /*3ce0*/  HMMA.16816.F32 R28, R44.reuse, R48, R28 ;  /* 0x000000302c1c723c */ /* 0x048fec000000181c */
[----:B------:R-:W3:Y:S02]  /*3cf0*/  MUFU.TANH R196, R67 ;  /* 0x0000004300c47308 */ /* 0x000ee40000002400 */
[----:B------:R-:W-:Y:S01]  /*3d00*/  HMMA.16816.F32 R68, R44, R50, R68 ;  /* 0x000000322c44723c */ /* 0x000fe20000001844 */
[----:B------:R-:W5:Y:S05]  /*3d10*/  LDSM.16.M88.4 R48, [R164+0x3800] ;  /* 0x00380000a430783b */ /* 0x000f6a0000000200 */
[----:B------:R-:W1:Y:S02]  /*3d20*/  MUFU.TANH R150, R150 ;  /* 0x0000009600967308 */ /* 0x000e640000002400 */
[C---:B------:R-:W-:Y:S06]  /*3d30*/  HMMA.16816.F32 R32, R12.reuse, R40, R32 ;  /* 0x000000280c20723c */ /* 0x040fec0000001820 */
[----:B------:R-:W2:Y:S02]  /*3d40*/  MUFU.TANH R188, R188 ;  /* 0x000000bc00bc7308 */ /* 0x000ea40000002400 */
[----:B------:R-:W-:Y:S01]  /*3d50*/  HMMA.16816.F32 R72, R12, R42, R72 ;  /* 0x0000002a0c48723c */ /* 0x000fe20000001848 */
[----:B------:R-:W-:Y:S01]  /*3d60*/  FMUL.FTZ R28, R28, c[0x0][0x2ec] ;  /* 0x0000bb001c1c7a20 */ /* 0x000fe20000410000 */
[----:B------:R-:W2:Y:S01]  /*3d70*/  LDSM.16.M88.4 R40, [R100+0x3000] ;  /* 0x003000006428783b */ /* 0x000ea20000000200 */
[----:B------:R-:W-:-:S02]  /*3d80*/  FMUL.FTZ R132, R29, c[0x0][0x2ec] ;  /* 0x0000bb001d847a20 */ /* 0x000fc40000410000 */
[----:B------:R-:W-:Y:S01]  /*3d90*/  FMUL.FTZ R126, R30, c[0x0][0x2ec] ;  /* 0x0000bb001e7e7a20 */ /* 0x000fe20000410000 */
[----:B------:R3:W2:Y:S01]  /*3da0*/  MUFU.TANH R134, R28 ;  /* 0x0000001c00867308 */ /* 0x0006a20000002400 */
[----:B------:R-:W-:Y:S01]  /*3db0*/  FMUL.FTZ R118, R31, c[0x0][0x2ec] ;  /* 0x0000bb001f767a20 */ /* 0x000fe20000410000 */
[C---:B-1----:R-:W-:Y:S01]  /*3dc0*/  HMMA.16816.F32 R52, R12.reuse, R36, R52 ;  /* 0x000000240c34723c */ /* 0x042fe20000001834 */
[----:B------:R-:W-:Y:S02]  /*3dd0*/  FMUL.FTZ R68, R68, c[0x0][0x2ec] ;  /* 0x0000bb0044447a20 */ /* 0x000fe40000410000 */
[----:B------:R-:W-:Y:S02]  /*3de0*/  FMUL.FTZ R69, R69, c[0x0][0x2ec] ;  /* 0x0000bb0045457a20 */ /* 0x000fe40000410000 */
[----:B------:R-:W-:Y:S01]  /*3df0*/  FMUL.FTZ R70, R70, c[0x0][0x2ec] ;  /* 0x0000bb0046467a20 */ /* 0x000fe20000410000 */
[----:B------:R-:W1:Y:S01]  /*3e00*/  MUFU.TANH R146, R76 ;  /* 0x0000004c00927308 */ /* 0x000e620000002400 */
[----:B------:R-:W-:Y:S01]  /*3e10*/  FMUL.FTZ R71, R71, c[0x0][0x2ec] ;  /* 0x0000bb0047477a20 */ /* 0x000fe20000410000 */
[----:B------:R-:W-:Y:S01]  /*3e20*/  HMMA.16816.F32 R16, R12, R38, R16 ;  /* 0x000000260c10723c */ /* 0x000fe20000001810 */
[----:B---3--:R-:W3:Y:S05]  /*3e30*/  LDSM.16.M88.4 R28, [R100+0x3800] ;  /* 0x00380000641c783b */ /* 0x008eea0000000200 */
[----:B------:R-:W1:Y:S02]  /*3e40*/  MUFU.TANH R190, R77 ;  /* 0x0000004d00be7308 */ /* 0x000e640000002400 */
[----:B------:R-:W-:Y:S01]  /*3e50*/  HMMA.16816.F32 R32, R8, R56, R32 ;  /* 0x000000380820723c */ /* 0x000fe20000001820 */
[----:B------:R-:W-:-:S05]  /*3e60*/  DEPBAR.LE SB0, 0x0 ;  /* 0x000080000000791a */ /* 0x000fca0000000000 */
[----:B------:R-:W1:Y:S02]  /*3e70*/  MUFU.TANH R144, R78 ;  /* 0x0000004e00907308 */ /* 0x000e640000002400 */
[C---:B------:R-:W-:Y:S06]  /*3e80*/  HMMA.16816.F32 R72, R8.reuse, R58, R72 ;  /* 0x0000003a0848723c */ /* 0x040fec0000001848 */
[----:B------:R-:W1:Y:S02]  /*3e90*/  MUFU.TANH R148, R79 ;  /* 0x0000004f00947308 */ /* 0x000e640000002400 */
[C---:B-----5:R-:W-:Y:S06]  /*3ea0*/  HMMA.16816.F32 R52, R8.reuse, R48, R52 ;  /* 0x000000300834723c */ /* 0x060fec0000001834 */
[----:B------:R-:W1:Y:S02]  /*3eb0*/  MUFU.TANH R132, R132 ;  /* 0x0000008400847308 */ /* 0x000e640000002400 */
[----:B------:R-:W-:Y:S06]  /*3ec0*/  HMMA.16816.F32 R16, R8, R50, R16 ;  /* 0x000000320810723c */ /* 0x000fec0000001810 */
[----:B------:R-:W1:Y:S02]  /*3ed0*/  MUFU.TANH R126, R126 ;  /* 0x0000007e007e7308 */ /* 0x000e640000002400 */
[C---:B--2---:R-:W-:Y:S06]  /*3ee0*/  HMMA.16816.F32 R32, R44.reuse, R40, R32 ;  /* 0x000000282c20723c */ /* 0x044fec0000001820 */
[----:B------:R-:W2:Y:S02]  /*3ef0*/  MUFU.TANH R118, R118 ;  /* 0x0000007600767308 */ /* 0x000ea40000002400 */
[C---:B------:R-:W-:Y:S06]  /*3f00*/  HMMA.16816.F32 R72, R44.reuse, R42, R72 ;  /* 0x0000002a2c48723c */ /* 0x040fec0000001848 */
[----:B------:R-:W1:Y:S02]  /*3f10*/  MUFU.TANH R130, R68 ;  /* 0x0000004400827308 */ /* 0x000e640000002400 */
[C---:B---3--:R-:W-:Y:S06]  /*3f20*/  HMMA.16816.F32 R52, R44.reuse, R28, R52 ;  /* 0x0000001c2c34723c */ /* 0x048fec0000001834 */
[----:B------:R-:W3:Y:S02]  /*3f30*/  MUFU.TANH R128, R69 ;  /* 0x0000004500807308 */ /* 0x000ee40000002400 */
[----:B------:R-:W-:Y:S01]  /*3f40*/  HMMA.16816.F32 R16, R44, R30, R16 ;  /* 0x0000001e2c10723c */ /* 0x000fe20000001810 */
[----:B------:R-:W-:-:S02]  /*3f50*/  FMUL.FTZ R34, R34, c[0x0][0x2ec] ;  /* 0x0000bb0022227a20 */ /* 0x000fc40000410000 */
[----:B------:R-:W-:Y:S02]  /*3f60*/  FMUL.FTZ R9, R35, c[0x0][0x2ec] ;  /* 0x0000bb0023097a20 */ /* 0x000fe40000410000 */
[----:B------:R-:W-:Y:S01]  /*3f70*/  FMUL.FTZ R32, R32, c[0x0][0x2ec] ;  /* 0x0000bb0020207a20 */ /* 0x000fe20000410000 */
[----:B------:R5:W1:Y:S02]  /*3f80*/  MUFU.TANH R56, R34 ;  /* 0x0000002200387308 */ /* 0x000a640000002400 */
[----:B------:R-:W-:Y:S02]  /*3f90*/  FMUL.FTZ R60, R72, c[0x0][0x2ec] ;  /* 0x0000bb00483c7a20 */ /* 0x000fe40000410000 */
[----:B------:R-:W-:Y:S02]  /*3fa0*/  FMUL.FTZ R58, R73, c[0x0][0x2ec] ;  /* 0x0000bb00493a7a20 */ /* 0x000fe40000410000 */
[----:B------:R-:W-:Y:S02]  /*3fb0*/  FMUL.FTZ R12, R74, c[0x0][0x2ec] ;  /* 0x0000bb004a0c7a20 */ /* 0x000fe40000410000 */
[----:B------:R-:W-:Y:S01]  /*3fc0*/  FMUL.FTZ R11, R75, c[0x0][0x2ec] ;  /* 0x0000bb004b0b7a20 */ /* 0x000fe20000410000 */
[----:B------:R1:W1:Y:S01]  /*3fd0*/  MUFU.TANH R112, R70 ;  /* 0x0000004600707308 */ /* 0x0002620000002400 */
[----:B------:R-:W-:-:S02]  /*3fe0*/  FMUL.FTZ R48, R52, c[0x0][0x2ec] ;  /* 0x0000bb0034307a20 */ /* 0x000fc40000410000 */
[----:B------:R-:W-:Y:S02]  /*3ff0*/  FMUL.FTZ R40, R53, c[0x0][0x2ec] ;  /* 0x0000bb0035287a20 */ /* 0x000fe40000410000 */
[----:B------:R-:W-:Y:S02]  /*4000*/  FMUL.FTZ R30, R55, c[0x0][0x2ec] ;  /* 0x0000bb00371e7a20 */ /* 0x000fe40000410000 */
[----:B------:R-:W-:Y:S01]  /*4010*/  FMUL.FTZ R33, R33, c[0x0][0x2ec] ;  /* 0x0000bb0021217a20 */ /* 0x000fe20000410000 */
[----:B------:R1:W1:Y:S01]  /*4020*/  MUFU.TANH R110, R71 ;  /* 0x00000047006e7308 */ /* 0x0002620000002400 */
[----:B-----5:R-:W-:Y:S02]  /*4030*/  FMUL.FTZ R34, R54, c[0x0][0x2ec] ;  /* 0x0000bb0036227a20 */ /* 0x020fe40000410000 */
[----:B------:R-:W-:Y:S02]  /*4040*/  FMUL.FTZ R13, R19, c[0x0][0x2ec] ;  /* 0x0000bb00130d7a20 */ /* 0x000fe40000410000 */
[----:B------:R-:W-:-:S02]  /*4050*/  FMUL.FTZ R16, R16, c[0x0][0x2ec] ;  /* 0x0000bb0010107a20 */ /* 0x000fc40000410000 */
[----:B------:R-:W-:Y:S01]  /*4060*/  FMUL.FTZ R17, R17, c[0x0][0x2ec] ;  /* 0x0000bb0011117a20 */ /* 0x000fe20000410000 */
[----:B------:R1:W1:Y:S01]  /*4070*/  MUFU.TANH R64, R32 ;  /* 0x0000002000407308 */ /* 0x0002620000002400 */
[----:B------:R-:W-:-:S07]  /*4080*/  FMUL.FTZ R18, R18, c[0x0][0x2ec] ;  /* 0x0000bb0012127a20 */ /* 0x000fce0000410000 */
[----:B------:R1:W1:Y:S08]  /*4090*/  MUFU.TANH R62, R33 ;  /* 0x00000021003e7308 */ /* 0x0002700000002400 */
[----:B------:R-:W1:Y:S08]  /*40a0*/  MUFU.TANH R9, R9 ;  /* 0x0000000900097308 */ /* 0x000e700000002400 */
        /* <DEDUP_REMOVED lines=8> */
[----:B------:R1:W1:Y:S08]  /*4130*/  MUFU.TANH R38, R16 ;  /* 0x0000001000267308 */ /* 0x0002700000002400 */
[----:B------:R1:W1:Y:S08]  /*4140*/  MUFU.TANH R36, R17 ;  /* 0x0000001100247308 */ /* 0x0002700000002400 */
[----:B------:R1:W1:Y:S08]  /*4150*/  MUFU.TANH R28, R18 ;  /* 0x00000012001c7308 */ /* 0x0002700000002400 */
[----:B------:R-:W1:Y:S01]  /*4160*/  MUFU.TANH R13, R13 ;  /* 0x0000000d000d7308 */ /* 0x000e620000002400 */
[----:B------:R-:W-:Y:S06]  /*4170*/  BAR.SYNC.DEFER_BLOCKING 0x0 ;  /* 0x0000000000007b1d */ /* 0x000fec0000010000 */
[----:B------:R-:W-:Y:S05]  /*4180*/  @!P2 BRA `(.L_x_5303) ;  /* 0x00000a500000a947 */ /* 0x000fea0003800000 */
[----:B--234-:R-:W-:Y:S05]  /*4190*/  @!P0 BRA `(.L_x_5304) ;  /* 0x0000039000008947 */ /* 0x01cfea0003800000 */
[----:B------:R-:W2:Y:S01]  /*41a0*/  I2F.RP R10, R120 ;  /* 0x00000078000a7306 */ /* 0x000ea20000209400 */
[----:B------:R-:W-:-:S02]  /*41b0*/  IADD3 R14, R2, -0x80, RZ ;  /* 0xffffff80020e7810 */ /* 0x000fc40007ffe0ff */
[----:B------:R-:W-:Y:S02]  /*41c0*/  IABS R8, R2 ;  /* 0x0000000200087213 */ /* 0x000fe40000000000 */
[----:B------:R-:W-:Y:S02]  /*41d0*/  IABS R6, R14 ;  /* 0x0000000e00067213 */ /* 0x000fe40000000000 */
[----:B------:R-:W-:Y:S01]  /*41e0*/  LOP3.LUT R14, R14, c[0x0][0x2d0], RZ, 0x3c, !PT ;  /* 0x0000b4000e0e7a12 */ /* 0x000fe200078e3cff */
[----:B-12---:R-:W1:Y:S02]  /*41f0*/  MUFU.RCP R16, R10 ;  /* 0x0000000a00107308 */ /* 0x006e640000001000 */
        /* <DEDUP_REMOVED lines=51> */
.L_x_5304:
[----:B------:R-:W-:-:S04]  /*4530*/  LEA R15, -R103, RZ, 0x7 ;  /* 0x000000ff670f7211 */ /* 0x000fc800078e39ff */
[----:B------:R-:W-:Y:S02]  /*4540*/  SHF.R.S32.HI R8, RZ, 0x1f, R15 ;  /* 0x0000001fff087819 */ /* 0x000fe4000001140f */
.L_x_5305:
[----:B------:R-:W-:Y:S01]  /*4550*/  ISETP.GE.AND P1, PT, R178, c[0x0][0x220], PT ;  /* 0x00008800b2007a0c */ /* 0x000fe20003f26270 */
[----:B------:R-:W-:-:S12]  /*4560*/  BSSY B0, `(.L_x_5306) ;  /* 0x0000064000007945 */ /* 0x000fd80003800000 */
[----:B-1----:R-:W-:Y:S01]  /*4570*/  @!P1 IMAD.MOV.U32 R18, RZ, RZ, R122 ;  /* 0x000000ffff129224 */ /* 0x002fe200078e007a */
        /* <DEDUP_REMOVED lines=86> */
[----:B------:R-:W-:Y:S01]  /*4ae0*/  ULDC UR4, c[0x0][0x19c] ;  /* 0x0000670000047ab9 */ /* 0x000fe20000000800 */
[----:B------:R-:W-:Y:S01]  /*4af0*/  IMAD.MOV.U32 R7, RZ, RZ, R121 ;  /* 0x000000ffff077224 */ /* 0x000fe200078e0079 */
[----:B------:R-:W-:-:S03]  /*4b00*/  UIMAD UR4, UR4, 0x70, URZ ;  /* 0x00000070040478a4 */ /* 0x000fc6000f8e023f */
        /* <DEDUP_REMOVED lines=9> */
.L_x_5307:
[----:B------:R-:W-:Y:S05]  /*4ba0*/  BSYNC B0 ;  /* 0x0000000000007941 */ /* 0x000fea0003800000 */
.L_x_5306:
[----:B------:R-:W0:Y:S01]  /*4bb0*/  LDGDEPBAR ;  /* 0x00000000000079af */ /* 0x000e220000000000 */
[----:B------:R-:W-:-:S04]  /*4bc0*/  IADD3 R122, P1, R15, R122, RZ ;  /* 0x0000007a0f7a7210 */ /* 0x000fc80007f3e0ff */
[----:B------:R-:W-:Y:S02]  /*4bd0*/  IADD3.X R121, R8, R121, RZ, P1, !PT ;  /* 0x0000007908797210 */ /* 0x000fe40000ffe4ff */
.L_x_5303:
[----:B--234-:R-:W-:Y:S02]  /*4be0*/  IMAD.IADD R2, R2, 0x1, R123 ;  /* 0x0000000102027824 */ /* 0x01cfe400078e027b */
[----:B------:R-:W-:-:S03]  /*4bf0*/  IMAD.SHL.U32 R162, R4, 0x2, RZ ;  /* 0x0000000204a27824 */ /* 0x000fc600078e00ff */
[C---:B------:R-:W-:Y:S01]  /*4c00*/  IADD3 R6, R2.reuse, 0x1, RZ ;  /* 0x0000000102067810 */ /* 0x040fe20007ffe0ff */
[--C-:B------:R-:W-:Y:S01]  /*4c10*/  IMAD R160, R3, 0x2, R162.reuse ;  /* 0x0000000203a07824 */ /* 0x100fe200078e02a2 */
[----:B------:R-:W-:Y:S01]  /*4c20*/  IADD3 R7, R2, 0x8, RZ ;  /* 0x0000000802077810 */ /* 0x000fe20007ffe0ff */
[----:B------:R-:W-:Y:S01]  /*4c30*/  IMAD R159, R5, 0x2, R162 ;  /* 0x00000002059f7824 */ /* 0x000fe200078e02a2 */
[CC--:B------:R-:W-:Y:S02]  /*4c40*/  ISETP.GE.AND P4, PT, R6.reuse, R125.reuse, PT ;  /* 0x0000007d0600720c */ /* 0x0c0fe40003f86270 */
[----:B------:R-:W-:Y:S01]  /*4c50*/  ISETP.GE.AND P3, PT, R6, R124, PT ;  /* 0x0000007c0600720c */ /* 0x000fe20003f66270 */
[----:B------:R-:W-:Y:S01]  /*4c60*/  IMAD R158, R3, 0x2, R159 ;  /* 0x00000002039e7824 */ /* 0x000fe200078e029f */
[----:B------:R-:W-:Y:S01]  /*4c70*/  IADD3 R6, R2, 0x9, RZ ;  /* 0x0000000902067810 */ /* 0x000fe20007ffe0ff */
[----:B------:R-:W-:Y:S01]  /*4c80*/  LDSM.16.MT88.4 R76, [R159+0x6000] ;  /* 0x006000009f4c783b */ /* 0x000fe20000004200 */
[----:B------:R-:W-:-:S02]  /*4c90*/  ISETP.GE.AND P1, PT, R7, R125, PT ;  /* 0x0000007d0700720c */ /* 0x000fc40003f26270 */
[-C--:B------:R-:W-:Y:S02]  /*4ca0*/  ISETP.GE.AND P5, PT, R7, R124.reuse, PT ;  /* 0x0000007c0700720c */ /* 0x080fe40003fa6270 */
[----:B------:R-:W-:Y:S02]  /*4cb0*/  IADD3 R7, R2, 0x10, RZ ;  /* 0x0000001002077810 */ /* 0x000fe40007ffe0ff */
[----:B-1----:R-:W-:Y:S02]  /*4cc0*/  FSEL R16, R21, -INF , !P4 ;  /* 0xff80000015107808 */ /* 0x002fe40006000000 */
[C---:B------:R-:W-:Y:S02]  /*4cd0*/  ISETP.GE.AND P6, PT, R6.reuse, R125, PT ;  /* 0x0000007d0600720c */ /* 0x040fe40003fc6270 */
[----:B------:R-:W-:Y:S02]  /*4ce0*/  ISETP.GE.AND P4, PT, R6, R124, PT ;  /* 0x0000007c0600720c */ /* 0x000fe40003f86270 */
[----:B------:R-:W-:-:S02]  /*4cf0*/  IADD3 R6, R2, 0x11, RZ ;  /* 0x0000001102067810 */ /* 0x000fc40007ffe0ff */
[----:B------:R-:W-:Y:S02]  /*4d00*/  FSEL R14, R27, -INF , !P3 ;  /* 0xff8000001b0e7808 */ /* 0x000fe40005800000 */
[----:B------:R-:W-:Y:S02]  /*4d10*/  FSEL R80, R80, -INF , !P1 ;  /* 0xff80000050507808 */ /* 0x000fe40004800000 */
[C---:B------:R-:W-:Y:S02]  /*4d20*/  ISETP.GE.AND P3, PT, R7.reuse, R125, PT ;  /* 0x0000007d0700720c */ /* 0x040fe40003f66270 */
[----:B------:R-:W-:Y:S02]  /*4d30*/  ISETP.GE.AND P1, PT, R7, R124, PT ;  /* 0x0000007c0700720c */ /* 0x000fe40003f26270 */
        /* <DEDUP_REMOVED lines=10> */
[----:B------:R-:W-:Y:S02]  /*4de0*/  IADD3 R7, R2, 0x20, RZ ;  /* 0x0000002002077810 */ /* 0x000fe40007ffe0ff */
[----:B------:R-:W-:Y:S02]  /*4df0*/  FSEL R10, R86, -INF , !P1 ;  /* 0xff800000560a7808 */ /* 0x000fe40004800000 */
[----:B------:R-:W-:Y:S02]  /*4e00*/  FSEL R50, R85, -INF , !P5 ;  /* 0xff80000055327808 */ /* 0x000fe40006800000 */
[----:B------:R-:W-:-:S02]  /*4e10*/  ISETP.GE.AND P1, PT, R8, R125, PT ;  /* 0x0000007d0800720c */ /* 0x000fc40003f26270 */
        /* <DEDUP_REMOVED lines=21> */
[-C--:B------:R-:W-:Y:S01]  /*4f70*/  ISETP.GE.AND P5, PT, R7, R124.reuse, PT ;  /* 0x0000007c0700720c */ /* 0x080fe20003fa6270 */
[----:B------:R-:W-:Y:S01]  /*4f80*/  LDSM.16.MT88.4 R92, [R162+0x6000] ;  /* 0x00600000a25c783b */ /* 0x000fe20000004200 */
[C---:B------:R-:W-:Y:S02]  /*4f90*/  ISETP.GE.AND P4, PT, R15.reuse, R125, PT ;  /* 0x0000007d0f00720c */ /* 0x040fe40003f86270 */
        /* <DEDUP_REMOVED lines=20> */
[----:B------:R-:W-:Y:S02]  /*50e0*/  IADD3 R7, R2, 0x41, RZ ;  /* 0x0000004102077810 */ /* 0x000fe40007ffe0ff */
[----:B------:R-:W-:Y:S02]  /*50f0*/  FMNMX.FTZ R17, R0, R16, !PT ;  /* 0x0000001000117209 */ /* 0x000fe40007810000 */
[----:B------:R-:W-:Y:S02]  /*5100*/  IADD3 R15, R2, 0x40, RZ ;  /* 0x00000040020f7810 */ /* 0x000fe40007ffe0ff */
[----:B------:R-:W-:Y:S02]  /*5110*/  FSEL R200, R200, -INF , !P6 ;  /* 0xff800000c8c87808 */ /* 0x000fe40007000000 */
[----:B------:R-:W-:-:S02]  /*5120*/  ISETP.GE.AND P6, PT, R7, R124, PT ;  /* 0x0000007c0700720c */ /* 0x000fc40003fc6270 */
[----:B------:R-:W-:Y:S02]  /*5130*/  FMNMX.FTZ R17, R80, R17, !PT ;  /* 0x0000001150117209 */ /* 0x000fe40007810000 */
[----:B------:R-:W-:Y:S02]  /*5140*/  FSEL R138, R138, -INF , !P3 ;  /* 0xff8000008a8a7808 */ /* 0x000fe40005800000 */
[----:B------:R-:W-:Y:S02]  /*5150*/  FSEL R136, R136, -INF , !P1 ;  /* 0xff80000088887808 */ /* 0x000fe40004800000 */
[CC--:B------:R-:W-:Y:S02]  /*5160*/  ISETP.GE.AND P3, PT, R15.reuse, R125.reuse, PT ;  /* 0x0000007d0f00720c */ /* 0x0c0fe40003f66270 */
[----:B------:R-:W-:Y:S02]  /*5170*/  ISETP.GE.AND P5, PT, R15, R124, PT ;  /* 0x0000007c0f00720c */ /* 0x000fe40003fa6270 */
[----:B------:R-:W-:-:S02]  /*5180*/  ISETP.GE.AND P1, PT, R7, R125, PT ;  /* 0x0000007d0700720c */ /* 0x000fc40003f26270 */
[C---:B------:R-:W-:Y:S02]  /*5190*/  IADD3 R15, R2.reuse, 0x48, RZ ;  /* 0x00000048020f7810 */ /* 0x040fe40007ffe0ff */
[----:B------:R-:W-:Y:S02]  /*51a0*/  IADD3 R7, R2, 0x49, RZ ;  /* 0x0000004902077810 */ /* 0x000fe40007ffe0ff */
[----:B------:R-:W-:Y:S02]  /*51b0*/  FSEL R188, R188, -INF , !P6 ;  /* 0xff800000bcbc7808 */ /* 0x000fe40007000000 */
[----:B------:R-:W-:Y:S02]  /*51c0*/  FMNMX.FTZ R17, R42, R17, !PT ;  /* 0x000000112a117209 */ /* 0x000fe40007810000 */
[----:B------:R-:W-:Y:S02]  /*51d0*/  ISETP.GE.AND P6, PT, R2, R124, PT ;  /* 0x0000007c0200720c */ /* 0x000fe40003fc6270 */
        /* <DEDUP_REMOVED lines=8> */
[----:B------:R-:W-:Y:S02]  /*5260*/  FMNMX.FTZ R15, R84, R17, !PT ;  /* 0x00000011540f7209 */ /* 0x000fe40007810000 */
[----:B------:R-:W-:Y:S02]  /*5270*/  FSEL R7, R26, -INF , !P6 ;  /* 0xff8000001a077808 */ /* 0x000fe40007000000 */
        /* <DEDUP_REMOVED lines=41> */
[-C--:B------:R-:W-:Y:S02]  /*5510*/  ISETP.GE.AND P6, PT, R17, R124.reuse, PT ;  /* 0x0000007c1100720c */ /* 0x080fe40003fc6270 */
        /* <DEDUP_REMOVED lines=49> */
[----:B------:R-:W-:Y:S02]  /*5830*/  IADD3 R2, R2, 0x79, RZ ;  /* 0x0000007902027810 */ /* 0x000fe40007ffe0ff */
[----:B------:R-:W-:-:S02]  /*5840*/  ISETP.GE.AND P5, PT, R15, R125, PT ;  /* 0x0000007d0f00720c */ /* 0x000fc40003fa6270 */
[----:B------:R-:W-:Y:S02]  /*5850*/  FSEL R40, R40, -INF , !P4 ;  /* 0xff80000028287808 */ /* 0x000fe40006000000 */
[----:B------:R-:W-:Y:S02]  /*5860*/  FMNMX.FTZ R29, R48, R29, !PT ;  /* 0x0000001d301d7209 */ /* 0x000fe40007810000 */
[----:B------:R-:W-:Y:S02]  /*5870*/  ISETP.GE.AND P1, PT, R21, R124, PT ;  /* 0x0000007c1500720c */ /* 0x000fe40003f26270 */
[----:B------:R-:W-:Y:S02]  /*5880*/  FSEL R54, R9, -INF , !P3 ;  /* 0xff80000009367808 */ /* 0x000fe40005800000 */
[----:B------:R-:W-:Y:S02]  /*5890*/  FMNMX.FTZ R31, R56, R31, !PT ;  /* 0x0000001f381f7209 */ /* 0x000fe40007810000 */
[----:B------:R-:W-:-:S02]  /*58a0*/  ISETP.GE.AND P4, PT, R2, R125, PT ;  /* 0x0000007d0200720c */ /* 0x000fc40003f86270 */
[----:B------:R-:W-:Y:S02]  /*58b0*/  FSEL R38, R38, -INF , !P5 ;  /* 0xff80000026267808 */ /* 0x000fe40006800000 */
[----:B------:R-:W-:Y:S02]  /*58c0*/  FMNMX.FTZ R29, R40, R29, !PT ;  /* 0x0000001d281d7209 */ /* 0x000fe40007810000 */
[----:B------:R-:W-:Y:S02]  /*58d0*/  ISETP.GE.AND P3, PT, R19, R124, PT ;  /* 0x0000007c1300720c */ /* 0x000fe40003f66270 */
[----:B------:R-:W-:Y:S02]  /*58e0*/  FSEL R52, R12, -INF , !P1 ;  /* 0xff8000000c347808 */ /* 0x000fe40004800000 */
[----:B------:R-:W-:Y:S02]  /*58f0*/  FMNMX.FTZ R31, R54, R31, !PT ;  /* 0x0000001f361f7209 */ /* 0x000fe40007810000 */
[----:B------:R-:W-:-:S02]  /*5900*/  FSEL R36, R36, -INF , !P4 ;  /* 0xff80000024247808 */ /* 0x000fc40006000000 */
[----:B------:R-:W-:Y:S02]  /*5910*/  FMNMX.FTZ R29, R38, R29, !PT ;  /* 0x0000001d261d7209 */ /* 0x000fe40007810000 */
[-C--:B------:R-:W-:Y:S02]  /*5920*/  ISETP.GE.AND P1, PT, R18, R124.reuse, PT ;  /* 0x0000007c1200720c */ /* 0x080fe40003f26270 */
        /* <DEDUP_REMOVED lines=27> */
[----:B------:R-:W2:Y:S01]  /*5ae0*/  LDSM.16.MT88.4 R84, [R160+0x6000] ;  /* 0x00600000a054783b */ /* 0x000ea20000004200 */
[--C-:B------:R-:W-:Y:S01]  /*5af0*/  FFMA.FTZ R17, R16, c[0x0][0x23c], -R29.reuse ;  /* 0x00008f0010117a23 */ /* 0x100fe2000001081d */
[----:B------:R-:W-:Y:S01]  /*5b00*/  MUFU.EX2 R18, R18 ;  /* 0x0000001200127308 */ /* 0x000fe20000000800 */
[--C-:B------:R-:W-:Y:S02]  /*5b10*/  FFMA.FTZ R16, R80, c[0x0][0x23c], -R29.reuse ;  /* 0x00008f0050107a23 */ /* 0x100fe4000001081d */
        /* <DEDUP_REMOVED lines=10> */
[--C-:B------:R-:W-:Y:S02]  /*5bc0*/  FFMA.FTZ R45, R106, c[0x0][0x23c], -R29.reuse ;  /* 0x00008f006a2d7a23 */ /* 0x100fe4000001081d */
[----:B------:R-:W-:Y:S01]  /*5bd0*/  FFMA.FTZ R106, R210, c[0x0][0x23c], -R29 ;  /* 0x00008f00d26a7a23 */ /* 0x000fe2000001081d */
[----:B------:R-:W-:Y:S01]  /*5be0*/  MUFU.EX2 R16, R16 ;  /* 0x0000001000107308 */ /* 0x000fe20000000800 */
[----:B------:R-:W-:-:S02]  /*5bf0*/  FFMA.FTZ R116, R7, c[0x0][0x23c], -R21 ;  /* 0x00008f0007747a23 */ /* 0x000fc40000010815 */
[--C-:B------:R-:W-:Y:S02]  /*5c00*/  FFMA.FTZ R19, R14, c[0x0][0x23c], -R21.reuse ;  /* 0x00008f000e137a23 */ /* 0x100fe40000010815 */
[--C-:B------:R-:W-:Y:S01]  /*5c10*/  FFMA.FTZ R114, R82, c[0x0][0x23c], -R21.reuse ;  /* 0x00008f0052727a23 */ /* 0x100fe20000010815 */
[----:B------:R-:W-:Y:S01]  /*5c20*/  LDSM.16.MT88.4 R12, [R162+0x6800] ;  /* 0x00680000a20c783b */ /* 0x000fe20000004200 */
[--C-:B------:R-:W-:Y:S01]  /*5c30*/  FFMA.FTZ R37, R6, c[0x0][0x23c], -R21.reuse ;  /* 0x00008f0006257a23 */ /* 0x100fe20000010815 */
[----:B------:R-:W3:Y:S01]  /*5c40*/  MUFU.EX2 R35, R35 ;  /* 0x0000002300237308 */ /* 0x000ee20000000800 */
[--C-:B------:R-:W-:Y:S01]  /*5c50*/  FFMA.FTZ R50, R10, c[0x0][0x23c], -R21.reuse ;  /* 0x00008f000a327a23 */ /* 0x100fe20000010815 */
[----:B------:R-:W4:Y:S01]  /*5c60*/  LDSM.16.MT88.4 R4, [R158+0x6000] ;  /* 0x006000009e04783b */ /* 0x000f220000004200 */
[--C-:B------:R-:W-:Y:S01]  /*5c70*/  FFMA.FTZ R31, R8, c[0x0][0x23c], -R21.reuse ;  /* 0x00008f00081f7a23 */ /* 0x100fe20000010815 */
[----:B-1----:R-:W-:Y:S01]  /*5c80*/  F2FP.PACK_AB R68, R17, R18 ;  /* 0x000000121144723e */ /* 0x002fe200000000ff */
[--C-:B------:R-:W-:Y:S01]  /*5c90*/  FFMA.FTZ R32, R90, c[0x0][0x23c], -R21.reuse ;  /* 0x00008f005a207a23 */ /* 0x100fe20000010815 */
[----:B------:R-:W1:Y:S01]  /*5ca0*/  LDSM.16.MT88.4 R8, [R160+0x6800] ;  /* 0x00680000a008783b */ /* 0x000e620000004200 */
[--C-:B------:R-:W-:Y:S01]  /*5cb0*/  FFMA.FTZ R3, R72, c[0x0][0x23c], -R21.reuse ;  /* 0x00008f0048037a23 */ /* 0x100fe20000010815 */
[----:B------:R-:W-:Y:S01]  /*5cc0*/  MUFU.EX2 R116, R116 ;  /* 0x0000007400747308 */ /* 0x000fe20000000800 */
[----:B------:R-:W-:-:S02]  /*5cd0*/  FFMA.FTZ R104, R66, c[0x0][0x23c], -R21 ;  /* 0x00008f0042687a23 */ /* 0x000fc40000010815 */
[----:B------:R-:W-:Y:S02]  /*5ce0*/  FFMA.FTZ R41, R212, c[0x0][0x23c], -R29 ;  /* 0x00008f00d4297a23 */ /* 0x000fe4000001081d */
[--C-:B------:R-:W-:Y:S02]  /*5cf0*/  FFMA.FTZ R43, R206, c[0x0][0x23c], -R21.reuse ;  /* 0x00008f00ce2b7a23 */ /* 0x100fe40000010815 */
[--C-:B------:R-:W-:Y:S01]  /*5d00*/  FFMA.FTZ R66, R208, c[0x0][0x23c], -R21.reuse ;  /* 0x00008f00d0427a23 */ /* 0x100fe20000010815 */
[----:B------:R-:W5:Y:S01]  /*5d10*/  MUFU.EX2 R19, R19 ;  /* 0x0000001300137308 */ /* 0x000f620000000800 */
[----:B---3--:R-:W-:Y:S01]  /*5d20*/  F2FP.PACK_AB R70, R35, R16 ;  /* 0x000000102346723e */ /* 0x008fe200000000ff */
        /* <DEDUP_REMOVED lines=8> */
[----:B------:R-:W3:Y:S01]  /*5db0*/  MUFU.EX2 R37, R37 ;  /* 0x0000002500257308 */ /* 0x000ee20000000800 */
[----:B-----5:R-:W-:Y:S01]  /*5dc0*/  F2FP.PACK_AB R69, R19, R116 ;  /* 0x000000741345723e */ /* 0x020fe200000000ff */
[----:B------:R-:W-:-:S02]  /*5dd0*/  FFMA.FTZ R136, R136, c[0x0][0x23c], -R21 ;  /* 0x00008f0088887a23 */ /* 0x000fc40000010815 */
[----:B------:R-:W-:Y:S02]  /*5de0*/  FFMA.FTZ R47, R196, c[0x0][0x23c], -R21 ;  /* 0x00008f00c42f7a23 */ /* 0x000fe40000010815 */
[--C-:B------:R-:W-:Y:S02]  /*5df0*/  FFMA.FTZ R186, R186, c[0x0][0x23c], -R29.reuse ;  /* 0x00008f00baba7a23 */ /* 0x100fe4000001081d */
[----:B------:R-:W-:Y:S01]  /*5e00*/  MUFU.EX2 R44, R44 ;  /* 0x0000002c002c7308 */ /* 0x000fe20000000800 */
[--C-:B------:R-:W-:Y:S02]  /*5e10*/  FFMA.FTZ R61, R194, c[0x0][0x23c], -R29.reuse ;  /* 0x00008f00c23d7a23 */ /* 0x100fe4000001081d */
[--C-:B------:R-:W-:Y:S02]  /*5e20*/  FFMA.FTZ R146, R146, c[0x0][0x23c], -R29.reuse ;  /* 0x00008f0092927a23 */ /* 0x100fe4000001081d */
[----:B------:R-:W-:Y:S02]  /*5e30*/  FFMA.FTZ R59, R190, c[0x0][0x23c], -R29 ;  /* 0x00008f00be3b7a23 */ /* 0x000fe4000001081d */
[--C-:B------:R-:W-:Y:S01]  /*5e40*/  FFMA.FTZ R150, R150, c[0x0][0x23c], -R21.reuse ;  /* 0x00008f0096967a23 */ /* 0x100fe20000010815 */
[----:B---3--:R-:W-:Y:S01]  /*5e50*/  F2FP.PACK_AB R71, R37, R114 ;  /* 0x000000722547723e */ /* 0x008fe200000000ff */
[----:B------:R-:W3:Y:S01]  /*5e60*/  MUFU.EX2 R33, R33 ;  /* 0x0000002100217308 */ /* 0x000ee20000000800 */
[--C-:B------:R-:W-:Y:S01]  /*5e70*/  FFMA.FTZ R57, R188, c[0x0][0x23c], -R21.reuse ;  /* 0x00008f00bc397a23 */ /* 0x100fe20000010815 */
[----:B------:R-:W-:Y:S01]  /*5e80*/  LEA R188, P1, R122, c[0x0][0x168], 0x1 ;  /* 0x00005a007abc7a11 */ /* 0x000fe200078208ff */
[----:B------:R-:W-:-:S02]  /*5e90*/  FFMA.FTZ R144, R144, c[0x0][0x23c], -R21 ;  /* 0x00008f0090907a23 */ /* 0x000fc40000010815 */
[----:B------:R-:W-:Y:S01]  /*5ea0*/  FFMA.FTZ R55, R148, c[0x0][0x23c], -R21 ;  /* 0x00008f0094377a23 */ /* 0x000fe20000010815 */
[C---:B--2---:R-:W-:Y:S01]  /*5eb0*/  HMMA.16816.F32 R88, R68.reuse, R84, RZ ;  /* 0x000000544458723c */ /* 0x044fe200000018ff */
[--C-:B------:R-:W-:Y:S01]  /*5ec0*/  FFMA.FTZ R67, R134, c[0x0][0x23c], -R29.reuse ;  /* 0x00008f0086437a23 */ /* 0x100fe2000001081d */
[----:B------:R-:W-:Y:S01]  /*5ed0*/  MUFU.EX2 R42, R42 ;  /* 0x0000002a002a7308 */ /* 0x000fe20000000800 */
[----:B------:R-:W-:Y:S01]  /*5ee0*/  FFMA.FTZ R132, R132, c[0x0][0x23c], -R29 ;  /* 0x00008f0084847a23 */ /* 0x000fe2000001081d */
[----:B------:R-:W-:Y:S01]  /*5ef0*/  LEA.HI.X R189, R122, c[0x0][0x16c], R121, 0x1, P1 ;  /* 0x00005b007abd7a11 */ /* 0x000fe200008f0c79 */
[--C-:B------:R-:W-:Y:S02]  /*5f00*/  FFMA.FTZ R63, R130, c[0x0][0x23c], -R29.reuse ;  /* 0x00008f00823f7a23 */ /* 0x100fe4000001081d */
[----:B------:R-:W-:Y:S01]  /*5f10*/  FFMA.FTZ R128, R128, c[0x0][0x23c], -R29 ;  /* 0x00008f0080807a23 */ /* 0x000fe2000001081d */
[----:B------:R-:W-:Y:S01]  /*5f20*/  HMMA.16816.F32 R84, R68, R86, RZ ;  /* 0x000000564454723c */ /* 0x000fe200000018ff */
[--C-:B------:R-:W-:Y:S01]  /*5f30*/  FFMA.FTZ R126, R126, c[0x0][0x23c], -R21.reuse ;  /* 0x00008f007e7e7a23 */ /* 0x100fe20000010815 */
[----:B------:R-:W-:Y:S01]  /*5f40*/  MUFU.EX2 R27, R27 ;  /* 0x0000001b001b7308 */ /* 0x000fe20000000800 */
[----:B------:R-:W-:-:S02]  /*5f50*/  FFMA.FTZ R105, R118, c[0x0][0x23c], -R21 ;  /* 0x00008f0076697a23 */ /* 0x000fc40000010815 */
[--C-:B------:R-:W-:Y:S02]  /*5f60*/  FFMA.FTZ R112, R112, c[0x0][0x23c], -R21.reuse ;  /* 0x00008f0070707a23 */ /* 0x100fe40000010815 */
[----:B------:R-:W-:Y:S01]  /*5f70*/  FFMA.FTZ R65, R110, c[0x0][0x23c], -R21 ;  /* 0x00008f006e417a23 */ /* 0x000fe20000010815 */
[C---:B------:R-:W-:Y:S01]  /*5f80*/  HMMA.16816.F32 R96, R68.reuse, R92, RZ ;  /* 0x0000005c4460723c */ /* 0x040fe200000018ff */
[----:B------:R-:W-:Y:S01]  /*5f90*/  FADD.FTZ R17, R18, R17 ;  /* 0x0000001112117221 */ /* 0x000fe20000010000 */
[----:B------:R-:W-:Y:S01]  /*5fa0*/  MUFU.EX2 R50, R50 ;  /* 0x0000003200327308 */ /* 0x000fe20000000800 */
[----:B------:R-:W-:Y:S02]  /*5fb0*/  FADD.FTZ R19, R116, R19 ;  /* 0x0000001374137221 */ /* 0x000fe40000010000 */
[----:B------:R-:W-:Y:S02]  /*5fc0*/  FADD.FTZ R110, R16, R17 ;  /* 0x00000011106e7221 */ /* 0x000fe40000010000 */
[----:B------:R-:W-:Y:S01]  /*5fd0*/  FADD.FTZ R114, R114, R19 ;  /* 0x0000001372727221 */ /* 0x000fe20000010000 */
[----:B------:R-:W-:Y:S01]  /*5fe0*/  HMMA.16816.F32 R92, R68, R94, RZ ;  /* 0x0000005e445c723c */ /* 0x000fe200000018ff */
[----:B------:R-:W-:Y:S01]  /*5ff0*/  LDSM.16.MT88.4 R16, [R160+0x8800] ;  /* 0x00880000a010783b */ /* 0x000fe20000004200 */
[----:B------:R-:W2:Y:S01]  /*6000*/  MUFU.EX2 R31, R31 ;  /* 0x0000001f001f7308 */ /* 0x000ea20000000800 */
[----:B------:R-:W-:-:S02]  /*6010*/  FFMA.FTZ R64, R64, c[0x0][0x23c], -R29 ;  /* 0x00008f0040407a23 */ /* 0x000fc4000001081d */
[--C-:B------:R-:W-:Y:S02]  /*6020*/  FFMA.FTZ R109, R62, c[0x0][0x23c], -R29.reuse ;  /* 0x00008f003e6d7a23 */ /* 0x100fe4000001081d */
[--C-:B------:R-:W-:Y:S01]  /*6030*/  FFMA.FTZ R60, R60, c[0x0][0x23c], -R29.reuse ;  /* 0x00008f003c3c7a23 */ /* 0x100fe2000001081d */
[C---:B------:R-:W-:Y:S01]  /*6040*/  HMMA.16816.F32 R80, R68.reuse, R76, RZ ;  /* 0x0000004c4450723c */ /* 0x040fe200000018ff */
[----:B------:R-:W-:Y:S01]  /*6050*/  FFMA.FTZ R107, R58, c[0x0][0x23c], -R29 ;  /* 0x00008f003a6b7a23 */ /* 0x000fe2000001081d */
[----:B------:R-:W-:Y:S01]  /*6060*/  MUFU.EX2 R32, R32 ;  /* 0x0000002000207308 */ /* 0x000fe20000000800 */
[--C-:B------:R-:W-:Y:S02]  /*6070*/  FFMA.FTZ R56, R56, c[0x0][0x23c], -R21.reuse ;  /* 0x00008f0038387a23 */ /* 0x100fe40000010815 */
[--C-:B------:R-:W-:Y:S02]  /*6080*/  FFMA.FTZ R111, R54, c[0x0][0x23c], -R21.reuse ;  /* 0x00008f00366f7a23 */ /* 0x100fe40000010815 */
[--C-:B------:R-:W-:Y:S01]  /*6090*/  FFMA.FTZ R52, R52, c[0x0][0x23c], -R21.reuse ;  /* 0x00008f0034347a23 */ /* 0x100fe20000010815 */
[----:B------:R-:W-:Y:S01]  /*60a0*/  HMMA.16816.F32 R76, R68, R78, RZ ;  /* 0x0000004e444c723c */ /* 0x000fe200000018ff */
[----:B------:R-:W-:Y:S01]  /*60b0*/  FADD.FTZ R35, R35, R110 ;  /* 0x0000006e23237221 */ /* 0x000fe20000010000 */
[----:B------:R-:W5:Y:S01]  /*60c0*/  MUFU.EX2 R3, R3 ;  /* 0x0000000300037308 */ /* 0x000f620000000800 */
[----:B------:R-:W-:-:S02]  /*60d0*/  FFMA.FTZ R46, R46, c[0x0][0x23c], -R21 ;  /* 0x00008f002e2e7a23 */ /* 0x000fc40000010815 */
[----:B------:R-:W-:Y:S02]  /*60e0*/  FADD.FTZ R37, R37, R114 ;  /* 0x0000007225257221 */ /* 0x000fe40000010000 */
[--C-:B------:R-:W-:Y:S01]  /*60f0*/  FFMA.FTZ R30, R30, c[0x0][0x23c], -R21.reuse ;  /* 0x00008f001e1e7a23 */ /* 0x100fe20000010815 */
[C---:B----4-:R-:W-:Y:S01]  /*6100*/  HMMA.16816.F32 R72, R68.reuse, R4, RZ ;  /* 0x000000044448723c */ /* 0x050fe200000018ff */
[--C-:B------:R-:W-:Y:S01]  /*6110*/  FFMA.FTZ R28, R28, c[0x0][0x23c], -R21.reuse ;  /* 0x00008f001c1c7a23 */ /* 0x100fe20000010815 */
[----:B------:R-:W-:Y:S01]  /*6120*/  MUFU.EX2 R108, R108 ;  /* 0x0000006c006c7308 */ /* 0x000fe20000000800 */
[----:B------:R-:W-:Y:S02]  /*6130*/  FFMA.FTZ R26, R26, c[0x0][0x23c], -R21 ;  /* 0x00008f001a1a7a23 */ /* 0x000fe40000010815 */
[----:B------:R-:W-:Y:S02]  /*6140*/  FFMA.FTZ R48, R48, c[0x0][0x23c], -R29 ;  /* 0x00008f0030307a23 */ /* 0x000fe4000001081d */
[----:B---3--:R-:W-:Y:S01]  /*6150*/  F2FP.PACK_AB R4, R33, R44 ;  /* 0x0000002c2104723e */ /* 0x008fe200000000ff */
[----:B------:R-:W-:Y:S01]  /*6160*/  HMMA.16816.F32 R68, R68, R6, RZ ;  /* 0x000000064444723c */ /* 0x000fe200000018ff */
[----:B--2---:R-:W-:Y:S01]  /*6170*/  F2FP.PACK_AB R5, R31, R50 ;  /* 0x000000321f05723e */ /* 0x004fe200000000ff */
[----:B------:R-:W2:Y:S01]  /*6180*/  MUFU.EX2 R45, R45 ;  /* 0x0000002d002d7308 */ /* 0x000ea20000000800 */
[----:B------:R-:W-:-:S02]  /*6190*/  FADD.FTZ R44, R44, R35 ;  /* 0x000000232c2c7221 */ /* 0x000fc40000010000 */
[----:B------:R-:W-:Y:S02]  /*61a0*/  FADD.FTZ R50, R50, R37 ;  /* 0x0000002532327221 */ /* 0x000fe40000010000 */
[----:B------:R-:W-:Y:S01]  /*61b0*/  F2FP.PACK_AB R6, R27, R42 ;  /* 0x0000002a1b06723e */ /* 0x000fe200000000ff */
[----:B------:R-:W-:Y:S01]  /*61c0*/  FADD.FTZ R33, R33, R44 ;  /* 0x0000002c21217221 */ /* 0x000fe20000010000 */
[----:B-----5:R-:W-:Y:S01]  /*61d0*/  F2FP.PACK_AB R7, R3, R32 ;  /* 0x000000200307723e */ /* 0x020fe200000000ff */
[----:B------:R-:W-:Y:S01]  /*61e0*/  MUFU.EX2 R106, R106 ;  /* 0x0000006a006a7308 */ /* 0x000fe20000000800 */
[----:B------:R-:W-:Y:S02]  /*61f0*/  FADD.FTZ R37, R31, R50 ;  /* 0x000000321f257221 */ /* 0x000fe40000010000 */
[----:B------:R-:W-:Y:S02]  /*6200*/  FADD.FTZ R42, R42, R33 ;  /* 0x000000212a2a7221 */ /* 0x000fe40000010000 */
[----:B------:R-:W-:Y:S01]  /*6210*/  FADD.FTZ R32, R32, R37 ;  /* 0x0000002520207221 */ /* 0x000fe20000010000 */
[----:B-1----:R-:W-:Y:S01]  /*6220*/  HMMA.16816.F32 R88, R4, R8, R88 ;  /* 0x000000080458723c */ /* 0x002fe20000001858 */
[----:B------:R-:W-:Y:S01]  /*6230*/  FFMA.FTZ R33, R34, c[0x0][0x23c], -R21 ;  /* 0x00008f0022217a23 */ /* 0x000fe20000010815 */
[----:B------:R-:W1:Y:S01]  /*6240*/  MUFU.EX2 R41, R41 ;  /* 0x0000002900297308 */ /* 0x000e620000000800 */
[----:B------:R-:W-:-:S02]  /*6250*/  FADD.FTZ R27, R27, R42 ;  /* 0x0000002a1b1b7221 */ /* 0x000fc40000010000 */
[----:B------:R-:W-:Y:S02]  /*6260*/  FADD.FTZ R21, R3, R32 ;  /* 0x0000002003157221 */ /* 0x000fe40000010000 */
[--C-:B------:R-:W-:Y:S01]  /*6270*/  FFMA.FTZ R44, R40, c[0x0][0x23c], -R29.reuse ;  /* 0x00008f00282c7a23 */ /* 0x100fe2000001081d */
[----:B------:R-:W-:Y:S01]  /*6280*/  HMMA.16816.F32 R84, R4, R10, R84 ;  /* 0x0000000a0454723c */ /* 0x000fe20000001854 */
[----:B------:R-:W3:Y:S01]  /*6290*/  LDSM.16.MT88.4 R8, [R158+0x6800] ;  /* 0x006800009e08783b */ /* 0x000ee20000004200 */
[----:B------:R-:W-:Y:S01]  /*62a0*/  MUFU.EX2 R104, R104 ;  /* 0x0000006800687308 */ /* 0x000fe20000000800 */
[--C-:B------:R-:W-:Y:S02]  /*62b0*/  FFMA.FTZ R40, R38, c[0x0][0x23c], -R29.reuse ;  /* 0x00008f0026287a23 */ /* 0x100fe4000001081d */
[----:B------:R-:W-:-:S03]  /*62c0*/  FFMA.FTZ R38, R36, c[0x0][0x23c], -R29 ;  /* 0x00008f0024267a23 */ /* 0x000fc6000001081d */
        /* <DEDUP_REMOVED lines=17> */
[----:B--2---:R-:W-:Y:S01]  /*63e0*/  F2FP.PACK_AB R4, R45, R108 ;  /* 0x0000006c2d04723e */ /* 0x004fe200000000ff */
[----:B------:R-:W-:Y:S01]  /*63f0*/  FADD.FTZ R108, R108, R27 ;  /* 0x0000001b6c6c7221 */ /* 0x000fe20000010000 */
[----:B-1----:R-:W-:-:S05]  /*6400*/  F2FP.PACK_AB R6, R41, R106 ;  /* 0x0000006a2906723e */ /* 0x002fca00000000ff */
[----:B------:R-:W1:Y:S01]  /*6410*/  MUFU.EX2 R51, R51 ;  /* 0x0000003300337308 */ /* 0x000e620000000800 */
[----:B----4-:R-:W-:Y:S01]  /*6420*/  F2FP.PACK_AB R5, R43, R104 ;  /* 0x000000682b05723e */ /* 0x010fe200000000ff */
[----:B------:R-:W-:Y:S01]  /*6430*/  FADD.FTZ R104, R104, R21 ;  /* 0x0000001568687221 */ /* 0x000fe20000010000 */
[----:B------:R-:W-:Y:S01]  /*6440*/  F2FP.PACK_AB R7, R39, R66 ;  /* 0x000000422707723e */ /* 0x000fe200000000ff */
[----:B------:R-:W-:Y:S02]  /*6450*/  FADD.FTZ R45, R45, R108 ;  /* 0x0000006c2d2d7221 */ /* 0x000fe40000010000 */
[----:B------:R-:W-:Y:S02]  /*6460*/  FADD.FTZ R43, R43, R104 ;  /* 0x000000682b2b7221 */ /* 0x000fe40000010000 */
[----:B------:R-:W-:Y:S01]  /*6470*/  MUFU.EX2 R136, R136 ;  /* 0x0000008800887308 */ /* 0x000fe20000000800 */
[----:B------:R-:W-:Y:S02]  /*6480*/  FADD.FTZ R106, R106, R45 ;  /* 0x0000002d6a6a7221 */ /* 0x000fe40000010000 */
[----:B------:R-:W-:-:S02]  /*6490*/  FADD.FTZ R66, R66, R43 ;  /* 0x0000002b42427221 */ /* 0x000fc40000010000 */
[----:B------:R-:W-:Y:S01]  /*64a0*/  FADD.FTZ R41, R41, R106 ;  /* 0x0000006a29297221 */ /* 0x000fe20000010000 */
[----:B---3--:R-:W-:Y:S02]  /*64b0*/  HMMA.16816.F32 R88, R4, R8, R88 ;  /* 0x000000080458723c */ /* 0x008fe40000001858 */
[----:B------:R-:W2:Y:S01]  /*64c0*/  MUFU.EX2 R47, R47 ;  /* 0x0000002f002f7308 */ /* 0x000ea20000000800 */
[----:B------:R-:W-:-:S05]  /*64d0*/  FADD.FTZ R39, R39, R66 ;  /* 0x0000004227277221 */ /* 0x000fca0000010000 */
[C---:B------:R-:W-:Y:S01]  /*64e0*/  HMMA.16816.F32 R84, R4.reuse, R10, R84 ;  /* 0x0000000a0454723c */ /* 0x040fe20000001854 */
[----:B------:R-:W3:Y:S01]  /*64f0*/  LDSM.16.MT88.4 R8, [R158+0x7000] ;  /* 0x007000009e08783b */ /* 0x000ee20000004200 */
[----:B------:R-:W-:Y:S06]  /*6500*/  MUFU.EX2 R186, R186 ;  /* 0x000000ba00ba7308 */ /* 0x000fec0000000800 */
[C---:B-----5:R-:W-:Y:S02]  /*6510*/  HMMA.16816.F32 R96, R4.reuse, R12, R96 ;  /* 0x0000000c0460723c */ /* 0x060fe40000001860 */
        /* <DEDUP_REMOVED lines=16> */
[----:B------:R-:W-:Y:S01]  /*6620*/  F2FP.PACK_AB R4, R53, R142 ;  /* 0x0000008e3504723e */ /* 0x000fe200000000ff */
[----:B------:R-:W-:Y:S01]  /*6630*/  FADD.FTZ R142, R142, R41 ;  /* 0x000000298e8e7221 */ /* 0x000fe20000010000 */
[----:B------:R-:W-:-:S05]  /*6640*/  F2FP.PACK_AB R6, R49, R138 ;  /* 0x0000008a3106723e */ /* 0x000fca00000000ff */
[----:B------:R-:W4:Y:S01]  /*6650*/  MUFU.EX2 R132, R132 ;  /* 0x0000008400847308 */ /* 0x000f220000000800 */
[----:B-1----:R-:W-:Y:S01]  /*6660*/  F2FP.PACK_AB R5, R51, R140 ;  /* 0x0000008c3305723e */ /* 0x002fe200000000ff */
[----:B------:R-:W-:Y:S01]  /*6670*/  FADD.FTZ R140, R140, R39 ;  /* 0x000000278c8c7221 */ /* 0x000fe20000010000 */
[----:B--2---:R-:W-:Y:S01]  /*6680*/  F2FP.PACK_AB R7, R47, R136 ;  /* 0x000000882f07723e */ /* 0x004fe200000000ff */
[----:B------:R-:W-:Y:S02]  /*6690*/  FADD.FTZ R53, R53, R142 ;  /* 0x0000008e35357221 */ /* 0x000fe40000010000 */
[----:B------:R-:W-:Y:S02]  /*66a0*/  FADD.FTZ R51, R51, R140 ;  /* 0x0000008c33337221 */ /* 0x000fe40000010000 */
[----:B------:R-:W-:Y:S01]  /*66b0*/  MUFU.EX2 R63, R63 ;  /* 0x0000003f003f7308 */ /* 0x000fe20000000800 */
[----:B------:R-:W-:Y:S02]  /*66c0*/  FADD.FTZ R138, R138, R53 ;  /* 0x000000358a8a7221 */ /* 0x000fe40000010000 */
[----:B------:R-:W-:-:S02]  /*66d0*/  FADD.FTZ R136, R136, R51 ;  /* 0x0000003388887221 */ /* 0x000fc40000010000 */
[----:B------:R-:W-:Y:S01]  /*66e0*/  FADD.FTZ R49, R49, R138 ;  /* 0x0000008a31317221 */ /* 0x000fe20000010000 */
[----:B---3--:R-:W-:Y:S02]  /*66f0*/  HMMA.16816.F32 R88, R4, R8, R88 ;  /* 0x000000080458723c */ /* 0x008fe40000001858 */
[----:B------:R-:W1:Y:S01]  /*6700*/  MUFU.EX2 R128, R128 ;  /* 0x0000008000807308 */ /* 0x000e620000000800 */
[----:B------:R-:W-:-:S05]  /*6710*/  FADD.FTZ R47, R47, R136 ;  /* 0x000000882f2f7221 */ /* 0x000fca0000010000 */
[C---:B------:R-:W-:Y:S01]  /*6720*/  HMMA.16816.F32 R84, R4.reuse, R10, R84 ;  /* 0x0000000a0454723c */ /* 0x040fe20000001854 */
[----:B------:R-:W2:Y:S01]  /*6730*/  LDSM.16.MT88.4 R8, [R158+0x7800] ;  /* 0x007800009e08783b */ /* 0x000ea20000004200 */
[----:B------:R-:W-:Y:S06]  /*6740*/  MUFU.EX2 R126, R126 ;  /* 0x0000007e007e7308 */ /* 0x000fec0000000800 */
[C---:B----4-:R-:W-:Y:S02]  /*6750*/  HMMA.16816.F32 R96, R4.reuse, R12, R96 ;  /* 0x0000000c0460723c */ /* 0x050fe40000001860 */
[----:B------:R-:W3:Y:S06]  /*6760*/  MUFU.EX2 R105, R105 ;  /* 0x0000006900697308 */ /* 0x000eec0000000800 */
[C---:B------:R-:W-:Y:S01]  /*6770*/  HMMA.16816.F32 R92, R4.reuse, R14, R92 ;  /* 0x0000000e045c723c */ /* 0x040fe2000000185c */
[----:B------:R-:W4:Y:S01]  /*6780*/  LDSM.16.MT88.4 R12, [R159+0x7800] ;  /* 0x007800009f0c783b */ /* 0x000f220000004200 */
[----:B------:R-:W-:Y:S08]  /*6790*/  MUFU.EX2 R112, R112 ;  /* 0x0000007000707308 */ /* 0x000ff00000000800 */
[----:B------:R-:W1:Y:S08]  /*67a0*/  MUFU.EX2 R65, R65 ;  /* 0x0000004100417308 */ /* 0x000e700000000800 */
[----:B------:R-:W-:Y:S01]  /*67b0*/  MUFU.EX2 R64, R64 ;  /* 0x0000004000407308 */ /* 0x000fe20000000800 */
[C---:B--2---:R-:W-:Y:S07]  /*67c0*/  HMMA.16816.F32 R72, R4.reuse, R8, R72 ;  /* 0x000000080448723c */ /* 0x044fee0000001848 */
[----:B------:R-:W2:Y:S01]  /*67d0*/  MUFU.EX2 R109, R109 ;  /* 0x0000006d006d7308 */ /* 0x000ea20000000800 */
[C---:B------:R-:W-:Y:S01]  /*67e0*/  HMMA.16816.F32 R68, R4.reuse, R10, R68 ;  /* 0x0000000a0444723c */ /* 0x040fe20000001844 */
[----:B------:R-:W1:Y:S06]  /*67f0*/  LDSM.16.MT88.4 R8, [R160+0x8000] ;  /* 0x00800000a008783b */ /* 0x000e6c0000004200 */
[----:B------:R-:W-:Y:S01]  /*6800*/  MUFU.EX2 R60, R60 ;  /* 0x0000003c003c7308 */ /* 0x000fe20000000800 */
[C---:B----4-:R-:W-:Y:S07]  /*6810*/  HMMA.16816.F32 R80, R4.reuse, R12, R80 ;  /* 0x0000000c0450723c */ /* 0x050fee0000001850 */
[----:B------:R-:W4:Y:S01]  /*6820*/  MUFU.EX2 R107, R107 ;  /* 0x0000006b006b7308 */ /* 0x000f220000000800 */
[----:B------:R-:W-:Y:S01]  /*6830*/  HMMA.16816.F32 R76, R4, R14, R76 ;  /* 0x0000000e044c723c */ /* 0x000fe2000000184c */
[----:B------:R-:W2:Y:S06]  /*6840*/  LDSM.16.MT88.4 R12, [R162+0x8000] ;  /* 0x00800000a20c783b */ /* 0x000eac0000004200 */
[----:B------:R-:W-:Y:S01]  /*6850*/  MUFU.EX2 R56, R56 ;  /* 0x0000003800387308 */ /* 0x000fe20000000800 */
[----:B------:R-:W-:Y:S01]  /*6860*/  F2FP.PACK_AB R4, R61, R186 ;  /* 0x000000ba3d04723e */ /* 0x000fe200000000ff */
[----:B------:R-:W-:Y:S01]  /*6870*/  FADD.FTZ R186, R186, R49 ;  /* 0x00000031baba7221 */ /* 0x000fe20000010000 */
[----:B------:R-:W-:-:S05]  /*6880*/  F2FP.PACK_AB R6, R59, R146 ;  /* 0x000000923b06723e */ /* 0x000fca00000000ff */
[----:B------:R-:W2:Y:S01]  /*6890*/  MUFU.EX2 R111, R111 ;  /* 0x0000006f006f7308 */ /* 0x000ea20000000800 */
[----:B------:R-:W-:Y:S01]  /*68a0*/  F2FP.PACK_AB R5, R57, R150 ;  /* 0x000000963905723e */ /* 0x000fe200000000ff */
[----:B------:R-:W-:Y:S01]  /*68b0*/  FADD.FTZ R150, R150, R47 ;  /* 0x0000002f96967221 */ /* 0x000fe20000010000 */
[----:B-----5:R-:W-:Y:S01]  /*68c0*/  F2FP.PACK_AB R7, R55, R144 ;  /* 0x000000903707723e */ /* 0x020fe200000000ff */
[----:B------:R-:W-:Y:S02]  /*68d0*/  FADD.FTZ R61, R61, R186 ;  /* 0x000000ba3d3d7221 */ /* 0x000fe40000010000 */
[----:B------:R-:W-:Y:S02]  /*68e0*/  FADD.FTZ R57, R57, R150 ;  /* 0x0000009639397221 */ /* 0x000fe40000010000 */
[----:B------:R-:W-:Y:S02]  /*68f0*/  MUFU.EX2 R52, R52 ;  /* 0x0000003400347308 */ /* 0x000fe40000000800 */
[----:B------:R-:W-:-:S04]  /*6900*/  FADD.FTZ R144, R144, R57 ;  /* 0x0000003990907221 */ /* 0x000fc80000010000 */
[----:B------:R-:W-:Y:S01]  /*6910*/  FADD.FTZ R55, R55, R144 ;  /* 0x0000009037377221 */ /* 0x000fe20000010000 */
[C---:B-1----:R-:W-:Y:S01]  /*6920*/  HMMA.16816.F32 R88, R4.reuse, R8, R88 ;  /* 0x000000080458723c */ /* 0x042fe20000001858 */
[----:B------:R-:W1:Y:S07]  /*6930*/  MUFU.EX2 R35, R46 ;  /* 0x0000002e00237308 */ /* 0x000e6e0000000800 */
[C---:B------:R-:W-:Y:S01]  /*6940*/  HMMA.16816.F32 R84, R4.reuse, R10, R84 ;  /* 0x0000000a0454723c */ /* 0x040fe20000001854 */
[----:B------:R-:W5:Y:S01]  /*6950*/  LDSM.16.MT88.4 R8, [R158+0x8000] ;  /* 0x008000009e08783b */ /* 0x000f620000004200 */
[----:B------:R-:W-:Y:S06]  /*6960*/  MUFU.EX2 R36, R48 ;  /* 0x0000003000247308 */ /* 0x000fec0000000800 */
[C---:B--2---:R-:W-:Y:S02]  /*6970*/  HMMA.16816.F32 R96, R4.reuse, R12, R96 ;  /* 0x0000000c0460723c */ /* 0x044fe40000001860 */
[----:B------:R-:W2:Y:S06]  /*6980*/  MUFU.EX2 R31, R44 ;  /* 0x0000002c001f7308 */ /* 0x000eac0000000800 */
[C---:B------:R-:W-:Y:S01]  /*6990*/  HMMA.16816.F32 R92, R4.reuse, R14, R92 ;  /* 0x0000000e045c723c */ /* 0x040fe2000000185c */
[----:B------:R-:W1:Y:S01]  /*69a0*/  LDSM.16.MT88.4 R12, [R159+0x8000] ;  /* 0x008000009f0c783b */ /* 0x000e620000004200 */
[----:B------:R-:W-:Y:S08]  /*69b0*/  MUFU.EX2 R29, R40 ;  /* 0x00000028001d7308 */ /* 0x000ff00000000800 */
[----:B------:R-:W1:Y:S08]  /*69c0*/  MUFU.EX2 R38, R38 ;  /* 0x0000002600267308 */ /* 0x000e700000000800 */
[----:B------:R-:W-:Y:S01]  /*69d0*/  MUFU.EX2 R33, R33 ;  /* 0x0000002100217308 */ /* 0x000fe20000000800 */
[C---:B-----5:R-:W-:Y:S07]  /*69e0*/  HMMA.16816.F32 R72, R4.reuse, R8, R72 ;  /* 0x000000080448723c */ /* 0x060fee0000001848 */
[----:B------:R-:W5:Y:S01]  /*69f0*/  MUFU.EX2 R30, R30 ;  /* 0x0000001e001e7308 */ /* 0x000f620000000800 */
[C---:B------:R-:W-:Y:S01]  /*6a00*/  HMMA.16816.F32 R68, R4.reuse, R10, R68 ;  /* 0x0000000a0444723c */ /* 0x040fe20000001844 */
[----:B------:R-:W2:Y:S06]  /*6a10*/  LDSM.16.MT88.4 R8, [R162+0x8800] ;  /* 0x00880000a208783b */ /* 0x000eac0000004200 */
[----:B------:R-:W-:Y:S01]  /*6a20*/  MUFU.EX2 R28, R28 ;  /* 0x0000001c001c7308 */ /* 0x000fe20000000800 */
[C---:B-1----:R-:W-:Y:S07]  /*6a30*/  HMMA.16816.F32 R80, R4.reuse, R12, R80 ;  /* 0x0000000c0450723c */ /* 0x042fee0000001850 */
[----:B------:R-:W1:Y:S01]  /*6a40*/  MUFU.EX2 R3, R26 ;  /* 0x0000001a00037308 */ /* 0x000e620000000800 */
[----:B------:R-:W-:Y:S01]  /*6a50*/  HMMA.16816.F32 R76, R4, R14, R76 ;  /* 0x0000000e044c723c */ /* 0x000fe2000000184c */
[----:B------:R-:W1:Y:S06]  /*6a60*/  LDSM.16.MT88.4 R12, [R159+0x8800] ;  /* 0x008800009f0c783b */ /* 0x000e6c0000004200 */
[----:B------:R-:W-:-:S02]  /*6a70*/  F2FP.PACK_AB R4, R132, R67 ;  /* 0x000000438404723e */ /* 0x000fc400000000ff */
[----:B------:R-:W-:Y:S02]  /*6a80*/  F2FP.PACK_AB R6, R128, R63 ;  /* 0x0000003f8006723e */ /* 0x000fe400000000ff */
[----:B---3--:R-:W-:Y:S01]  /*6a90*/  F2FP.PACK_AB R5, R105, R126 ;  /* 0x0000007e6905723e */ /* 0x008fe200000000ff */
[----:B------:R-:W-:Y:S01]  /*6aa0*/  FADD.FTZ R126, R126, R55 ;  /* 0x000000377e7e7221 */ /* 0x000fe20000010000 */
[----:B------:R-:W-:-:S03]  /*6ab0*/  F2FP.PACK_AB R7, R65, R112 ;  /* 0x000000704107723e */ /* 0x000fc600000000ff */
[----:B------:R-:W-:-:S04]  /*6ac0*/  FADD.FTZ R105, R105, R126 ;  /* 0x0000007e69697221 */ /* 0x000fc80000010000 */
[----:B------:R-:W-:Y:S01]  /*6ad0*/  HMMA.16816.F32 R88, R4, R16, R88 ;  /* 0x000000100458723c */ /* 0x000fe20000001858 */
[----:B------:R-:W-:-:S04]  /*6ae0*/  FADD.FTZ R112, R112, R105 ;  /* 0x0000006970707221 */ /* 0x000fc80000010000 */
[----:B------:R-:W-:-:S03]  /*6af0*/  FADD.FTZ R65, R65, R112 ;  /* 0x0000007041417221 */ /* 0x000fc60000010000 */
[C---:B--2---:R-:W-:Y:S08]  /*6b00*/  HMMA.16816.F32 R96, R4.reuse, R8, R96 ;  /* 0x000000080460723c */ /* 0x044ff00000001860 */
[C---:B------:R-:W-:Y:S01]  /*6b10*/  HMMA.16816.F32 R92, R4.reuse, R10, R92 ;  /* 0x0000000a045c723c */ /* 0x040fe2000000185c */
[----:B------:R-:W2:Y:S07]  /*6b20*/  LDSM.16.MT88.4 R8, [R158+0x8800] ;  /* 0x008800009e08783b */ /* 0x000eae0000004200 */
        /* <DEDUP_REMOVED lines=8> */
[----:B------:R-:W-:-:S02]  /*6bb0*/  F2FP.PACK_AB R4, R109, R64 ;  /* 0x000000406d04723e */ /* 0x000fc400000000ff */
[----:B----4-:R-:W-:Y:S02]  /*6bc0*/  F2FP.PACK_AB R6, R107, R60 ;  /* 0x0000003c6b06723e */ /* 0x010fe400000000ff */
[----:B------:R-:W-:Y:S01]  /*6bd0*/  F2FP.PACK_AB R5, R111, R56 ;  /* 0x000000386f05723e */ /* 0x000fe200000000ff */
[----:B------:R-:W-:Y:S01]  /*6be0*/  FADD.FTZ R56, R56, R65 ;  /* 0x0000004138387221 */ /* 0x000fe20000010000 */
[----:B------:R-:W-:-:S03]  /*6bf0*/  F2FP.PACK_AB R7, R35, R52 ;  /* 0x000000342307723e */ /* 0x000fc600000000ff */
[----:B------:R-:W-:-:S04]  /*6c00*/  FADD.FTZ R111, R111, R56 ;  /* 0x000000386f6f7221 */ /* 0x000fc80000010000 */
[----:B-1----:R-:W-:Y:S01]  /*6c10*/  HMMA.16816.F32 R96, R4, R12, R96 ;  /* 0x0000000c0460723c */ /* 0x002fe20000001860 */
[----:B------:R-:W-:-:S04]  /*6c20*/  FADD.FTZ R52, R52, R111 ;  /* 0x0000006f34347221 */ /* 0x000fc80000010000 */
[----:B------:R-:W-:-:S03]  /*6c30*/  FADD.FTZ R52, R35, R52 ;  /* 0x0000003423347221 */ /* 0x000fc60000010000 */
[C---:B------:R-:W-:Y:S01]  /*6c40*/  HMMA.16816.F32 R92, R4.reuse, R14, R92 ;  /* 0x0000000e045c723c */ /* 0x040fe2000000185c */
[----:B------:R-:W1:Y:S07]  /*6c50*/  LDSM.16.MT88.4 R12, [R158+0x9000] ;  /* 0x009000009e0c783b */ /* 0x000e6e0000004200 */
[C---:B---3--:R-:W-:Y:S08]  /*6c60*/  HMMA.16816.F32 R80, R4.reuse, R16, R80 ;  /* 0x000000100450723c */ /* 0x048ff00000001850 */
        /* <DEDUP_REMOVED lines=8> */
[----:B------:R-:W-:-:S02]  /*6cf0*/  F2FP.PACK_AB R4, R31, R36 ;  /* 0x000000241f04723e */ /* 0x000fc400000000ff */
[----:B------:R-:W-:Y:S02]  /*6d00*/  F2FP.PACK_AB R6, R38, R29 ;  /* 0x0000001d2606723e */ /* 0x000fe400000000ff */
[----:B-----5:R-:W-:Y:S01]  /*6d10*/  F2FP.PACK_AB R5, R30, R33 ;  /* 0x000000211e05723e */ /* 0x020fe200000000ff */
[----:B------:R-:W-:Y:S01]  /*6d20*/  FADD.FTZ R33, R33, R52 ;  /* 0x0000003421217221 */ /* 0x000fe20000010000 */
[----:B------:R-:W-:-:S03]  /*6d30*/  F2FP.PACK_AB R7, R3, R28 ;  /* 0x0000001c0307723e */ /* 0x000fc600000000ff */
[----:B------:R-:W-:-:S04]  /*6d40*/  FADD.FTZ R33, R30, R33 ;  /* 0x000000211e217221 */ /* 0x000fc80000010000 */
[----:B---3--:R-:W-:Y:S01]  /*6d50*/  HMMA.16816.F32 R88, R4, R16, R88 ;  /* 0x000000100458723c */ /* 0x008fe20000001858 */
[----:B------:R-:W-:-:S04]  /*6d60*/  FADD.FTZ R28, R28, R33 ;  /* 0x000000211c1c7221 */ /* 0x000fc80000010000 */
[----:B------:R-:W-:Y:S02]  /*6d70*/  FADD.FTZ R190, R3, R28 ;  /* 0x0000001c03be7221 */ /* 0x000fe40000010000 */
[----:B------:R-:W-:Y:S01]  /*6d80*/  FADD.FTZ R16, R146, R61 ;  /* 0x0000003d92107221 */ /* 0x000fe20000010000 */
[----:B--2---:R-:W-:Y:S03]  /*6d90*/  HMMA.16816.F32 R96, R4, R8, R96 ;  /* 0x000000080460723c */ /* 0x004fe60000001860 */
[----:B------:R-:W-:-:S04]  /*6da0*/  FADD.FTZ R16, R59, R16 ;  /* 0x000000103b107221 */ /* 0x000fc80000010000 */
[----:B------:R-:W-:Y:S01]  /*6db0*/  FADD.FTZ R67, R67, R16 ;  /* 0x0000001043437221 */ /* 0x000fe20000010000 */
[----:B------:R-:W-:Y:S01]  /*6dc0*/  HMMA.16816.F32 R92, R4, R10, R92 ;  /* 0x0000000a045c723c */ /* 0x000fe2000000185c */
[----:B------:R-:W2:Y:S02]  /*6dd0*/  LDSM.16.MT88.4 R8, [R158+0x9800] ;  /* 0x009800009e08783b */ /* 0x000ea40000004200 */
[----:B------:R-:W-:-:S05]  /*6de0*/  FADD.FTZ R132, R132, R67 ;  /* 0x0000004384847221 */ /* 0x000fca0000010000 */
[C---:B-1----:R-:W-:Y:S07]  /*6df0*/  HMMA.16816.F32 R80, R4.reuse, R12, R80 ;  /* 0x0000000c0450723c */ /* 0x042fee0000001850 */
[----:B------:R-:W-:Y:S01]  /*6e00*/  FADD.FTZ R13, R63, R132 ;  /* 0x000000843f0d7221 */ /* 0x000fe20000010000 */
[----:B------:R-:W-:Y:S03]  /*6e10*/  HMMA.16816.F32 R84, R4, R18, R84 ;  /* 0x000000120454723c */ /* 0x000fe60000001854 */
[----:B------:R-:W-:-:S04]  /*6e20*/  FADD.FTZ R13, R128, R13 ;  /* 0x0000000d800d7221 */ /* 0x000fc80000010000 */
[----:B------:R-:W-:Y:S01]  /*6e30*/  FADD.FTZ R64, R64, R13 ;  /* 0x0000000d40407221 */ /* 0x000fe20000010000 */
[----:B------:R-:W-:Y:S03]  /*6e40*/  HMMA.16816.F32 R76, R4, R14, R76 ;  /* 0x0000000e044c723c */ /* 0x000fe6000000184c */
[----:B------:R-:W-:-:S04]  /*6e50*/  FADD.FTZ R109, R109, R64 ;  /* 0x000000406d6d7221 */ /* 0x000fc80000010000 */
[----:B------:R-:W-:-:S04]  /*6e60*/  FADD.FTZ R60, R60, R109 ;  /* 0x0000006d3c3c7221 */ /* 0x000fc80000010000 */
[----:B------:R-:W-:-:S04]  /*6e70*/  FADD.FTZ R107, R107, R60 ;  /* 0x0000003c6b6b7221 */ /* 0x000fc80000010000 */
[----:B------:R-:W-:Y:S01]  /*6e80*/  FADD.FTZ R36, R36, R107 ;  /* 0x0000006b24247221 */ /* 0x000fe20000010000 */
[----:B--2---:R-:W-:Y:S03]  /*6e90*/  HMMA.16816.F32 R72, R4, R8, R72 ;  /* 0x000000080448723c */ /* 0x004fe60000001848 */
[----:B------:R-:W-:-:S04]  /*6ea0*/  FADD.FTZ R36, R31, R36 ;  /* 0x000000241f247221 */ /* 0x000fc80000010000 */
[----:B------:R-:W-:Y:S01]  /*6eb0*/  FADD.FTZ R29, R29, R36 ;  /* 0x000000241d1d7221 */ /* 0x000fe20000010000 */
[----:B------:R-:W-:Y:S03]  /*6ec0*/  HMMA.16816.F32 R68, R4, R10, R68 ;  /* 0x0000000a0444723c */ /* 0x000fe60000001844 */
        /* <DEDUP_REMOVED lines=26> */
[C---:B------:R-:W-:Y:S01]  /*7070*/  IMAD R7, R120.reuse, R7, R6 ;  /* 0x0000000778077224 */ /* 0x040fe200078e0206 */
[----:B------:R-:W-:Y:S01]  /*7080*/  LOP3.LUT R6, RZ, c[0x0][0x2d0], RZ, 0x33, !PT ;  /* 0x0000b400ff067a12 */ /* 0x000fe200078e33ff */
        /* <DEDUP_REMOVED lines=36> */
.L_x_5309:
[----:B------:R-:W-:-:S04]  /*72d0*/  LEA R3, -R20, RZ, 0x7 ;  /* 0x000000ff14037211 */ /* 0x000fc800078e39ff */
[----:B------:R-:W-:Y:S02]  /*72e0*/  SHF.R.S32.HI R4, RZ, 0x1f, R3 ;  /* 0x0000001fff047819 */ /* 0x000fe40000011403 */
.L_x_5310:
[----:B------:R-:W-:Y:S02]  /*72f0*/  ISETP.GE.AND P1, PT, R178, c[0x0][0x220], PT ;  /* 0x00008800b2007a0c */ /* 0x000fe40003f26270 */
[----:B------:R-:W-:-:S04]  /*7300*/  LEA R192, P6, R3, R192, 0x1 ;  /* 0x000000c003c07211 */ /* 0x000fc800078c08ff */
[----:B------:R-:W-:-:S07]  /*7310*/  LEA.HI.X R193, R3, R193, R4, 0x1, P6 ;  /* 0x000000c103c17211 */ /* 0x000fce00030f0c04 */
[----:B------:R-:W-:Y:S01]  /*7320*/  @!P1 IMAD.MOV.U32 R7, RZ, RZ, c[0x0][0x1a4] ;  /* 0x00006900ff079624 */ /* 0x000fe200078e00ff */
[CC--:B------:R-:W-:Y:S01]  /*7330*/  @!P1 LEA R6, P3, R20.reuse, R22.reuse, 0x5 ;  /* 0x0000001614069211 */ /* 0x0c0fe200078628ff */
[----:B------:R-:W-:Y:S01]  /*7340*/  @!P1 IMAD.MOV.U32 R9, RZ, RZ, c[0x0][0x1a4] ;  /* 0x00006900ff099624 */ /* 0x000fe200078e00ff */
[CC--:B------:R-:W-:Y:S01]  /*7350*/  @!P1 LEA R8, P2, R20.reuse, R22.reuse, 0x6 ;  /* 0x0000001614089211 */ /* 0x0c0fe200078430ff */
[----:B------:R-:W-:Y:S01]  /*7360*/  @!P1 IMAD.MOV.U32 R24, RZ, RZ, R22 ;  /* 0x000000ffff189224 */ /* 0x000fe200078e0016 */
[----:B------:R-:W-:Y:S01]  /*7370*/  @!P1 IADD3 R5, P5, P4, R3, R22, R180 ;  /* 0x0000001603059210 */ /* 0x000fe20007cbe0b4 */
[--C-:B------:R-:W-:Y:S01]  /*7380*/  @!P1 IMAD.MOV.U32 R16, RZ, RZ, R22.reuse ;  /* 0x000000ffff109224 */ /* 0x100fe200078e0016 */
[CC--:B------:R-:W-:Y:S01]  /*7390*/  @!P1 LEA.HI.X R7, R20.reuse, R25.reuse, R7, 0x5, P3 ;  /* 0x0000001914079211 */ /* 0x0c0fe200018f2c07 */
[----:B------:R-:W-:Y:S01]  /*73a0*/  @!P1 IMAD.MOV.U32 R17, RZ, RZ, R25 ;  /* 0x000000ffff119224 */ /* 0x000fe200078e0019 */
[----:B------:R-:W-:Y:S01]  /*73b0*/  @!P1 LEA.HI.X R9, R20, R25, R9, 0x6, P2 ;  /* 0x0000001914099211 */ /* 0x000fe200010f3409 */
        /* <DEDUP_REMOVED lines=11> */
[----:B------:R-:W-:Y:S01]  /*7470*/  @!P1 IMAD.WIDE.U32 R16, R20, 0x50, R16 ;  /* 0x0000005014109825 */ /* 0x000fe200078e0010 */
[----:B------:R-:W-:-:S03]  /*7480*/  @!P1 IADD3 R12, P3, R3, R12, RZ ;  /* 0x0000000c030c9210 */ /* 0x000fc60007f7e0ff */
[----:B------:R-:W-:-:S04]  /*7490*/  @!P1 IMAD.WIDE.U32 R14, R20, 0x60, R14 ;  /* 0x00000060140e9825 */ /* 0x000fc800078e000e */
[----:B------:R-:W-:Y:S01]  /*74a0*/  @!P1 IMAD.WIDE.U32 R20, R20, 0x70, R22 ;  /* 0x0000007014149825 */ /* 0x000fe200078e0016 */
[----:B------:R-:W-:-:S03]  /*74b0*/  @!P1 LEA R22, P2, R5, c[0x0][0x170], 0x1 ;  /* 0x00005c0005169a11 */ /* 0x000fc600078408ff */
[----:B------:R-:W-:Y:S01]  /*74c0*/  @!P1 IMAD.MOV.U32 R11, RZ, RZ, c[0x0][0x1a4] ;  /* 0x00006900ff0b9624 */ /* 0x000fe200078e00ff */
[----:B------:R-:W-:Y:S01]  /*74d0*/  @!P1 LEA.HI.X R23, R5, c[0x0][0x174], R24, 0x1, P2 ;  /* 0x00005d0005179a11 */ /* 0x000fe200010f0c18 */
[----:B------:R-:W-:Y:S02]  /*74e0*/  @!P1 IMAD.MOV.U32 R10, RZ, RZ, c[0x0][0x1a4] ;  /* 0x00006900ff0a9624 */ /* 0x000fe400078e00ff */
[----:B------:R-:W-:Y:S02]  /*74f0*/  @!P1 IMAD R11, R11, 0x30, RZ ;  /* 0x000000300b0b9824 */ /* 0x000fe400078e02ff */
[----:B------:R-:W-:Y:S01]  /*7500*/  @!P1 IMAD R5, R10, 0x50, RZ ;  /* 0x000000500a059824 */ /* 0x000fe200078e02ff */
[C---:B------:R-:W-:Y:S01]  /*7510*/  @!P1 IADD3 R10, P2, R3.reuse, R16, RZ ;  /* 0x00000010030a9210 */ /* 0x040fe20007f5e0ff */
[----:B------:R-:W-:Y:S01]  /*7520*/  @!PT LDS RZ, [RZ] ;  /* 0x00000000fffff984 */ /* 0x000fe20000000800 */
[----:B------:R-:W-:Y:S01]  /*7530*/  @!PT LDS RZ, [RZ] ;  /* 0x00000000fffff984 */ /* 0x000fe20000000800 */
[----:B------:R-:W-:Y:S01]  /*7540*/  @!PT LDS RZ, [RZ] ;  /* 0x00000000fffff984 */ /* 0x000fe20000000800 */
[----:B------:R2:W-:Y:S01]  /*7550*/  @!P1 LDGSTS.E.BYPASS.LTC128B.128 [R175+0x6800], [R22.64] ;  /* 0x0680000016af9fae */ /* 0x0005e2000b901d46 */
[C---:B------:R-:W-:Y:S01]  /*7560*/  @!P1 IADD3.X R19, R4.reuse, R13, R11, P3, !PT ;  /* 0x0000000d04139210 */ /* 0x040fe20001ffe40b */
[----:B------:R-:W-:Y:S01]  /*7570*/  @!P1 IMAD.MOV.U32 R13, RZ, RZ, c[0x0][0x1a4] ;  /* 0x00006900ff0d9624 */ /* 0x000fe200078e00ff */
[C---:B------:R-:W-:Y:S01]  /*7580*/  @!P1 IADD3.X R5, R4.reuse, R17, R5, P2, !PT ;  /* 0x0000001104059210 */ /* 0x040fe200017fe405 */
[----:B------:R-:W-:Y:S01]  /*7590*/  @!P1 IMAD.MOV.U32 R11, RZ, RZ, c[0x0][0x1a4] ;  /* 0x00006900ff0b9624 */ /* 0x000fe200078e00ff */
[----:B------:R-:W-:Y:S01]  /*75a0*/  @!P1 IADD3 R6, P3, R3, R6, RZ ;  /* 0x0000000603069210 */ /* 0x000fe20007f7e0ff */
[----:B------:R-:W-:Y:S01]  /*75b0*/  @!P1 IMAD R13, R13, 0x60, RZ ;  /* 0x000000600d0d9824 */ /* 0x000fe200078e02ff */
[----:B------:R-:W-:Y:S01]  /*75c0*/  @!P1 IADD3 R8, P2, R3, R8, RZ ;  /* 0x0000000803089210 */ /* 0x000fe20007f5e0ff */
[----:B------:R-:W-:Y:S01]  /*75d0*/  @!P1 IMAD R11, R11, 0x70, RZ ;  /* 0x000000700b0b9824 */ /* 0x000fe200078e02ff */
[----:B------:R-:W-:Y:S01]  /*75e0*/  @P1 STS.128 [R175+0x7000], RZ ;  /* 0x007000ffaf001388 */ /* 0x000fe20000000c00 */
[C---:B------:R-:W-:Y:S01]  /*75f0*/  @!P1 IMAD.X R7, R4.reuse, 0x1, R7, P3 ;  /* 0x0000000104079824 */ /* 0x040fe200018e0607 */
[C---:B------:R-:W-:Y:S01]  /*7600*/  @!P1 IADD3 R14, P3, R3.reuse, R14, RZ ;  /* 0x0000000e030e9210 */ /* 0x040fe20007f7e0ff */
[----:B------:R-:W-:Y:S01]  /*7610*/  @!P1 IMAD.X R9, R4, 0x1, R9, P2 ;  /* 0x0000000104099824 */ /* 0x000fe200010e0609 */
[----:B------:R-:W-:-:S02]  /*7620*/  @!P1 IADD3 R3, P2, R3, R20, RZ ;  /* 0x0000001403039210 */ /* 0x000fc40007f5e0ff */
[----:B------:R-:W-:Y:S02]  /*7630*/  @!P1 LEA R20, P5, R6, c[0x0][0x170], 0x1 ;  /* 0x00005c0006149a11 */ /* 0x000fe400078a08ff */
[C---:B------:R-:W-:Y:S02]  /*7640*/  @!P1 IADD3.X R13, R4.reuse, R13, R15, P3, !PT ;  /* 0x0000000d040d9210 */ /* 0x040fe40001ffe40f */
[----:B------:R-:W-:Y:S02]  /*7650*/  @!P1 IADD3.X R4, R4, R21, R11, P2, !PT ;  /* 0x0000001504049210 */ /* 0x000fe400017fe40b */
[----:B------:R-:W-:Y:S02]  /*7660*/  @!P1 LEA R16, P4, R8, c[0x0][0x170], 0x1 ;  /* 0x00005c0008109a11 */ /* 0x000fe400078808ff */
        /* <DEDUP_REMOVED lines=10> */
[----:B------:R-:W-:Y:S02]  /*7710*/  @!P1 LEA R18, P3, R14, c[0x0][0x170], 0x1 ;  /* 0x00005c000e129a11 */ /* 0x000fe400078608ff */
[----:B------:R-:W-:Y:S01]  /*7720*/  @!P1 LEA R8, P2, R3, c[0x0][0x170], 0x1 ;  /* 0x00005c0003089a11 */ /* 0x000fe200078408ff */
[----:B------:R-:W-:Y:S01]  /*7730*/  @!PT LDS RZ, [RZ] ;  /* 0x00000000fffff984 */ /* 0x000fe20000000800 */
[----:B------:R-:W-:Y:S01]  /*7740*/  @!PT LDS RZ, [RZ] ;  /* 0x00000000fffff984 */ /* 0x000fe20000000800 */
[----:B------:R-:W-:Y:S01]  /*7750*/  @!PT LDS RZ, [RZ] ;  /* 0x00000000fffff984 */ /* 0x000fe20000000800 */
[----:B------:R3:W-:Y:S01]  /*7760*/  @!P1 LDGSTS.E.BYPASS.LTC128B.128 [R175+0x7800], [R24.64] ;  /* 0x0780000018af9fae */ /* 0x0007e2000b901d46 */
[----:B------:R-:W-:-:S02]  /*7770*/  @!P1 LEA.HI.X R7, R10, c[0x0][0x174], R5, 0x1, P4 ;  /* 0x00005d000a079a11 */ /* 0x000fc400020f0c05 */
        /* <DEDUP_REMOVED lines=24> */
[----:B------:R-:W5:Y:S04]  /*7900*/  LDSM.16.M88.4 R40, [R167+0x2000] ;  /* 0x00200000a728783b */ /* 0x000f680000000200 */
[----:B------:R-:W5:Y:S04]  /*7910*/  LDSM.16.M88.4 R32, [R167+0x2800] ;  /* 0x00280000a720783b */ /* 0x000f680000000200 */
[----:B---3--:R-:W3:Y:S04]  /*7920*/  LDSM.16.M88.4 R24, [R167+0x3000] ;  /* 0x00300000a718783b */ /* 0x008ee80000000200 */
[----:B------:R-:W-:Y:S04]  /*7930*/  LDSM.16.M88.4 R104, [R166] ;  /* 0x00000000a668783b */ /* 0x000fe80000000200 */
[----:B--2---:R-:W2:Y:S04]  /*7940*/  LDSM.16.M88.4 R20, [R161+0x2000] ;  /* 0x00200000a114783b */ /* 0x004ea80000000200 */
[----:B----4-:R-:W4:Y:S04]  /*7950*/  LDSM.16.M88.4 R16, [R167+0x3800] ;  /* 0x00380000a710783b */ /* 0x010f280000000200 */
[----:B------:R-:W2:Y:S04]  /*7960*/  LDSM.16.M88.4 R12, [R161+0x2800] ;  /* 0x00280000a10c783b */ /* 0x000ea80000000200 */
[----:B-1----:R-:W1:Y:S04]  /*7970*/  LDSM.16.M88.4 R8, [R167+0x4000] ;  /* 0x00400000a708783b */ /* 0x002e680000000200 */
[----:B-----5:R-:W5:Y:S04]  /*7980*/  LDSM.16.M88.4 R4, [R161+0x3000] ;  /* 0x00300000a104783b */ /* 0x020f680000000200 */
[----:B------:R-:W1:Y:S01]  /*7990*/  LDSM.16.M88.4 R64, [R167+0x4800] ;  /* 0x00480000a740783b */ /* 0x000e620000000200 */
[C---:B------:R-:W-:Y:S03]  /*79a0*/  HMMA.16816.F32 R44, R48.reuse, R40, RZ ;  /* 0x00000028302c723c */ /* 0x040fe600000018ff */
[----:B------:R-:W1:Y:S04]  /*79b0*/  LDSM.16.M88.4 R52, [R161+0x3800] ;  /* 0x00380000a134783b */ /* 0x000e680000000200 */
[----:B------:R-:W1:Y:S01]  /*79c0*/  LDSM.16.M88.4 R56, [R167+0x5000] ;  /* 0x00500000a738783b */ /* 0x000e620000000200 */
[C---:B------:R-:W-:Y:S03]  /*79d0*/  HMMA.16816.F32 R40, R48.reuse, R42, RZ ;  /* 0x0000002a3028723c */ /* 0x040fe600000018ff */
[----:B------:R-:W1:Y:S04]  /*79e0*/  LDSM.16.M88.4 R112, [R167+0x5800] ;  /* 0x00580000a770783b */ /* 0x000e680000000200 */
[----:B------:R-:W1:Y:S01]  /*79f0*/  LDSM.16.M88.4 R108, [R161+0x4000] ;  /* 0x00400000a16c783b */ /* 0x000e620000000200 */
[C---:B------:R-:W-:Y:S03]  /*7a00*/  HMMA.16816.F32 R36, R48.reuse, R32, RZ ;  /* 0x000000203024723c */ /* 0x040fe600000018ff */
[----:B------:R-:W1:Y:S04]  /*7a10*/  LDSM.16.M88.4 R116, [R161+0x4800] ;  /* 0x00480000a174783b */ /* 0x000e680000000200 */
[----:B------:R-:W0:Y:S01]  /*7a20*/  LDGDEPBAR ;  /* 0x00000000000079af */ /* 0x000e220000000000 */
[C---:B------:R-:W-:Y:S08]  /*7a30*/  HMMA.16816.F32 R32, R48.reuse, R34, RZ ;  /* 0x000000223020723c */ /* 0x040ff000000018ff */
[----:B---3--:R-:W-:Y:S08]  /*7a40*/  HMMA.16816.F32 R28, R48, R24, RZ ;  /* 0x00000018301c723c */ /* 0x008ff000000018ff */
[C---:B--2---:R-:W-:Y:S08]  /*7a50*/  HMMA.16816.F32 R44, R104.reuse, R20, R44 ;  /* 0x00000014682c723c */ /* 0x044ff0000000182c */
[----:B------:R-:W-:Y:S08]  /*7a60*/  HMMA.16816.F32 R40, R104, R22, R40 ;  /* 0x000000166828723c */ /* 0x000ff00000001828 */
[C---:B------:R-:W-:Y:S08]  /*7a70*/  HMMA.16816.F32 R24, R48.reuse, R26, RZ ;  /* 0x0000001a3018723c */ /* 0x040ff000000018ff */
[----:B----4-:R-:W-:Y:S08]  /*7a80*/  HMMA.16816.F32 R20, R48, R16, RZ ;  /* 0x000000103014723c */ /* 0x010ff000000018ff */
[C---:B------:R-:W-:Y:S08]  /*7a90*/  HMMA.16816.F32 R36, R104.reuse, R12, R36 ;  /* 0x0000000c6824723c */ /* 0x040ff00000001824 */
[----:B------:R-:W-:Y:S08]  /*7aa0*/  HMMA.16816.F32 R32, R104, R14, R32 ;  /* 0x0000000e6820723c */ /* 0x000ff00000001820 */
[C---:B------:R-:W-:Y:S08]  /*7ab0*/  HMMA.16816.F32 R16, R48.reuse, R18, RZ ;  /* 0x000000123010723c */ /* 0x040ff000000018ff */
[C---:B-1----:R-:W-:Y:S08]  /*7ac0*/  HMMA.16816.F32 R12, R48.reuse, R8, RZ ;  /* 0x00000008300c723c */ /* 0x042ff000000018ff */
[----:B------:R-:W-:Y:S08]  /*7ad0*/  HMMA.16816.F32 R8, R48, R10, RZ ;  /* 0x0000000a3008723c */ /* 0x000ff000000018ff */
[C---:B-----5:R-:W-:Y:S08]  /*7ae0*/  HMMA.16816.F32 R28, R104.reuse, R4, R28 ;  /* 0x00000004681c723c */ /* 0x060ff0000000181c */
[----:B------:R-:W-:Y:S08]  /*7af0*/  HMMA.16816.F32 R24, R104, R6, R24 ;  /* 0x000000066818723c */ /* 0x000ff00000001818 */
[----:B------:R-:W-:Y:S08]  /*7b00*/  HMMA.16816.F32 R4, R48, R64, RZ ;  /* 0x000000403004723c */ /* 0x000ff000000018ff */
[C---:B------:R-:W-:Y:S08]  /*7b10*/  HMMA.16816.F32 R20, R104.reuse, R52, R20 ;  /* 0x000000346814723c */ /* 0x040ff00000001814 */
        /* <DEDUP_REMOVED lines=45> */
[----:B------:R-:W-:Y:S01]  /*7df0*/  FMUL.FTZ R38, R38, c[0x0][0x2ec] ;  /* 0x0000bb0026267a20 */ /* 0x000fe20000410000 */
[----:B------:R-:W-:Y:S01]  /*7e00*/  HMMA.16816.F32 R48, R104, R110, R48 ;  /* 0x0000006e6830723c */ /* 0x000fe20000001830 */
[----:B------:R-:W1:Y:S04]  /*7e10*/  LDSM.16.M88.4 R104, [R100] ;  /* 0x000000006468783b */ /* 0x000e680000000200 */
[----:B------:R-:W3:Y:S01]  /*7e20*/  LDSM.16.M88.4 R108, [R100+0x1800] ;  /* 0x00180000646c783b */ /* 0x000ee20000000200 */
[----:B------:R-:W-:Y:S01]  /*7e30*/  MUFU.TANH R38, R38 ;  /* 0x0000002600267308 */ /* 0x000fe20000002400 */
[----:B------:R-:W-:-:S07]  /*7e40*/  FMUL.FTZ R35, R35, c[0x0][0x2ec] ;  /* 0x0000bb0023237a20 */ /* 0x000fce0000410000 */
[----:B------:R-:W-:Y:S01]  /*7e50*/  MUFU.TANH R230, R35 ;  /* 0x0000002300e67308 */ /* 0x000fe20000002400 */
[C---:B--2---:R-:W-:Y:S08]  /*7e60*/  HMMA.16816.F32 R4, R112.reuse, R116, R4 ;  /* 0x000000747004723c */ /* 0x044ff00000001804 */
[C---:B------:R-:W-:Y:S08]  /*7e70*/  HMMA.16816.F32 R64, R112.reuse, R118, R64 ;  /* 0x000000767040723c */ /* 0x040ff00000001840 */
[C---:B-1----:R-:W-:Y:S08]  /*7e80*/  HMMA.16816.F32 R44, R112.reuse, R104, R44 ;  /* 0x00000068702c723c */ /* 0x042ff0000000182c */
[----:B------:R-:W-:Y:S01]  /*7e90*/  FMUL.FTZ R134, R4, c[0x0][0x2ec] ;  /* 0x0000bb0004867a20 */ /* 0x000fe20000410000 */
[----:B------:R-:W-:Y:S01]  /*7ea0*/  HMMA.16816.F32 R40, R112, R106, R40 ;  /* 0x0000006a7028723c */ /* 0x000fe20000001828 */
[----:B------:R-:W1:Y:S01]  /*7eb0*/  LDSM.16.M88.4 R104, [R100+0x1000] ;  /* 0x001000006468783b */ /* 0x000e620000000200 */
[----:B------:R-:W-:-:S02]  /*7ec0*/  FMUL.FTZ R132, R6, c[0x0][0x2ec] ;  /* 0x0000bb0006847a20 */ /* 0x000fc40000410000 */
[----:B------:R-:W-:Y:S01]  /*7ed0*/  FMUL.FTZ R142, R5, c[0x0][0x2ec] ;  /* 0x0000bb00058e7a20 */ /* 0x000fe20000410000 */
[----:B------:R-:W-:Y:S01]  /*7ee0*/  MUFU.TANH R134, R134 ;  /* 0x0000008600867308 */ /* 0x000fe20000002400 */
[----:B------:R-:W-:Y:S02]  /*7ef0*/  FMUL.FTZ R138, R7, c[0x0][0x2ec] ;  /* 0x0000bb00078a7a20 */ /* 0x000fe40000410000 */
[----:B---3--:R-:W-:Y:S01]  /*7f00*/  HMMA.16816.F32 R20, R112, R108, R20 ;  /* 0x0000006c7014723c */ /* 0x008fe20000001814 */
[----:B------:R-:W-:Y:S02]  /*7f10*/  FMUL.FTZ R64, R64, c[0x0][0x2ec] ;  /* 0x0000bb0040407a20 */ /* 0x000fe40000410000 */
[----:B------:R-:W-:Y:S02]  /*7f20*/  FMUL.FTZ R66, R66, c[0x0][0x2ec] ;  /* 0x0000bb0042427a20 */ /* 0x000fe40000410000 */
[----:B------:R-:W-:Y:S01]  /*7f30*/  MUFU.TANH R132, R132 ;  /* 0x0000008400847308 */ /* 0x000fe20000002400 */
[----:B------:R-:W-:-:S02]  /*7f40*/  FMUL.FTZ R65, R65, c[0x0][0x2ec] ;  /* 0x0000bb0041417a20 */ /* 0x000fc40000410000 */
[----:B------:R-:W-:Y:S01]  /*7f50*/  HMMA.16816.F32 R16, R112, R110, R16 ;  /* 0x0000006e7010723c */ /* 0x000fe20000001810 */
[----:B------:R-:W2:Y:S01]  /*7f60*/  LDSM.16.M88.4 R108, [R100+0x3000] ;  /* 0x00300000646c783b */ /* 0x000ea20000000200 */
[----:B------:R-:W-:Y:S02]  /*7f70*/  FMUL.FTZ R3, R44, c[0x0][0x2ec] ;  /* 0x0000bb002c037a20 */ /* 0x000fe40000410000 */
[----:B------:R-:W-:Y:S01]  /*7f80*/  FMUL.FTZ R44, R45, c[0x0][0x2ec] ;  /* 0x0000bb002d2c7a20 */ /* 0x000fe20000410000 */
[----:B------:R-:W-:Y:S01]  /*7f90*/  MUFU.TANH R136, R64 ;  /* 0x0000004000887308 */ /* 0x000fe20000002400 */
[----:B------:R-:W-:Y:S02]  /*7fa0*/  FMUL.FTZ R45, R46, c[0x0][0x2ec] ;  /* 0x0000bb002e2d7a20 */ /* 0x000fe40000410000 */
[----:B------:R-:W-:Y:S02]  /*7fb0*/  FMUL.FTZ R46, R47, c[0x0][0x2ec] ;  /* 0x0000bb002f2e7a20 */ /* 0x000fe40000410000 */
[----:B------:R-:W-:-:S02]  /*7fc0*/  FMUL.FTZ R42, R42, c[0x0][0x2ec] ;  /* 0x0000bb002a2a7a20 */ /* 0x000fc40000410000 */
[----:B------:R-:W-:Y:S01]  /*7fd0*/  FMUL.FTZ R40, R40, c[0x0][0x2ec] ;  /* 0x0000bb0028287a20 */ /* 0x000fe20000410000 */
[----:B------:R-:W-:Y:S01]  /*7fe0*/  MUFU.TANH R128, R66 ;  /* 0x0000004200807308 */ /* 0x000fe20000002400 */
[----:B------:R-:W-:Y:S02]  /*7ff0*/  FMUL.FTZ R47, R36, c[0x0][0x2ec] ;  /* 0x0000bb00242f7a20 */ /* 0x000fe40000410000 */
[----:B------:R-:W-:Y:S02]  /*8000*/  FMUL.FTZ R36, R37, c[0x0][0x2ec] ;  /* 0x0000bb0025247a20 */ /* 0x000fe40000410000 */
[----:B------:R-:W-:Y:S02]  /*8010*/  FMUL.FTZ R37, R39, c[0x0][0x2ec] ;  /* 0x0000bb0027257a20 */ /* 0x000fe40000410000 */
[----:B------:R-:W-:Y:S01]  /*8020*/  FMUL.FTZ R39, R32, c[0x0][0x2ec] ;  /* 0x0000bb0020277a20 */ /* 0x000fe20000410000 */
[----:B------:R-:W3:Y:S01]  /*8030*/  MUFU.TANH R42, R42 ;  /* 0x0000002a002a7308 */ /* 0x000ee20000002400 */
[----:B------:R-:W-:-:S02]  /*8040*/  FMUL.FTZ R32, R33, c[0x0][0x2ec] ;  /* 0x0000bb0021207a20 */ /* 0x000fc40000410000 */
[----:B------:R-:W-:Y:S01]  /*8050*/  FMUL.FTZ R33, R34, c[0x0][0x2ec] ;  /* 0x0000bb0022217a20 */ /* 0x000fe20000410000 */
[C---:B-1----:R-:W-:Y:S01]  /*8060*/  HMMA.16816.F32 R28, R112.reuse, R104, R28 ;  /* 0x00000068701c723c */ /* 0x042fe2000000181c */
[----:B------:R-:W-:Y:S02]  /*8070*/  FMUL.FTZ R20, R20, c[0x0][0x2ec] ;  /* 0x0000bb0014147a20 */ /* 0x000fe40000410000 */
[----:B------:R-:W-:Y:S01]  /*8080*/  FMUL.FTZ R22, R22, c[0x0][0x2ec] ;  /* 0x0000bb0016167a20 */ /* 0x000fe20000410000 */
[----:B------:R-:W1:Y:S01]  /*8090*/  MUFU.TANH R40, R40 ;  /* 0x0000002800287308 */ /* 0x000e620000002400 */
[----:B------:R-:W-:Y:S02]  /*80a0*/  FMUL.FTZ R220, R17, c[0x0][0x2ec] ;  /* 0x0000bb0011dc7a20 */ /* 0x000fe40000410000 */
[----:B------:R-:W-:Y:S01]  /*80b0*/  FMUL.FTZ R16, R16, c[0x0][0x2ec] ;  /* 0x0000bb0010107a20 */ /* 0x000fe20000410000 */
[----:B------:R-:W-:Y:S01]  /*80c0*/  HMMA.16816.F32 R24, R112, R106, R24 ;  /* 0x0000006a7018723c */ /* 0x000fe20000001818 */
[----:B------:R-:W4:Y:S01]  /*80d0*/  LDSM.16.M88.4 R104, [R100+0x2000] ;  /* 0x002000006468783b */ /* 0x000f220000000200 */
[----:B------:R-:W-:-:S02]  /*80e0*/  FMUL.FTZ R17, R18, c[0x0][0x2ec] ;  /* 0x0000bb0012117a20 */ /* 0x000fc40000410000 */
[----:B------:R-:W5:Y:S01]  /*80f0*/  MUFU.TANH R47, R47 ;  /* 0x0000002f002f7308 */ /* 0x000f620000002400 */
[----:B------:R-:W-:Y:S02]  /*8100*/  FMUL.FTZ R41, R41, c[0x0][0x2ec] ;  /* 0x0000bb0029297a20 */ /* 0x000fe40000410000 */
[----:B------:R-:W-:Y:S01]  /*8110*/  FMUL.FTZ R43, R43, c[0x0][0x2ec] ;  /* 0x0000bb002b2b7a20 */ /* 0x000fe20000410000 */
[C---:B--2---:R-:W-:Y:S01]  /*8120*/  HMMA.16816.F32 R60, R112.reuse, R108, R60 ;  /* 0x0000006c703c723c */ /* 0x044fe2000000183c */
[----:B------:R-:W-:Y:S02]  /*8130*/  FMUL.FTZ R21, R21, c[0x0][0x2ec] ;  /* 0x0000bb0015157a20 */ /* 0x000fe40000410000 */
[----:B------:R-:W-:Y:S01]  /*8140*/  FMUL.FTZ R23, R23, c[0x0][0x2ec] ;  /* 0x0000bb0017177a20 */ /* 0x000fe20000410000 */
[----:B------:R-:W2:Y:S01]  /*8150*/  MUFU.TANH R39, R39 ;  /* 0x0000002700277308 */ /* 0x000ea20000002400 */
[----:B------:R-:W-:Y:S02]  /*8160*/  FMUL.FTZ R19, R19, c[0x0][0x2ec] ;  /* 0x0000bb0013137a20 */ /* 0x000fe40000410000 */
[----:B------:R-:W-:Y:S01]  /*8170*/  FMUL.FTZ R67, R67, c[0x0][0x2ec] ;  /* 0x0000bb0043437a20 */ /* 0x000fe20000410000 */
[----:B------:R-:W-:Y:S01]  /*8180*/  HMMA.16816.F32 R56, R112, R110, R56 ;  /* 0x0000006e7038723c */ /* 0x000fe20000001838 */
[----:B------:R-:W-:-:S02]  /*8190*/  FMUL.FTZ R28, R28, c[0x0][0x2ec] ;  /* 0x0000bb001c1c7a20 */ /* 0x000fc40000410000 */
[----:B------:R-:W-:Y:S01]  /*81a0*/  FMUL.FTZ R30, R30, c[0x0][0x2ec] ;  /* 0x0000bb001e1e7a20 */ /* 0x000fe20000410000 */
[----:B------:R-:W1:Y:S01]  /*81b0*/  MUFU.TANH R33, R33 ;  /* 0x0000002100217308 */ /* 0x000e620000002400 */
[----:B------:R-:W-:Y:S02]  /*81c0*/  FMUL.FTZ R29, R29, c[0x0][0x2ec] ;  /* 0x0000bb001d1d7a20 */ /* 0x000fe40000410000 */
[----:B------:R-:W-:Y:S02]  /*81d0*/  FMUL.FTZ R31, R31, c[0x0][0x2ec] ;  /* 0x0000bb001f1f7a20 */ /* 0x000fe40000410000 */
[----:B------:R-:W-:Y:S02]  /*81e0*/  FMUL.FTZ R24, R24, c[0x0][0x2ec] ;  /* 0x0000bb0018187a20 */ /* 0x000fe40000410000 */
[----:B------:R-:W-:Y:S01]  /*81f0*/  FMUL.FTZ R26, R26, c[0x0][0x2ec] ;  /* 0x0000bb001a1a7a20 */ /* 0x000fe20000410000 */
[----:B------:R-:W1:Y:S01]  /*8200*/  MUFU.TANH R150, R28 ;  /* 0x0000001c00967308 */ /* 0x000e620000002400 */
[----:B------:R-:W-:-:S02]  /*8210*/  FMUL.FTZ R25, R25, c[0x0][0x2ec] ;  /* 0x0000bb0019197a20 */ /* 0x000fc40000410000 */
[----:B------:R-:W-:Y:S02]  /*8220*/  FMUL.FTZ R27, R27, c[0x0][0x2ec] ;  /* 0x0000bb001b1b7a20 */ /* 0x000fe40000410000 */
[----:B------:R-:W-:Y:S02]  /*8230*/  FMUL.FTZ R60, R60, c[0x0][0x2ec] ;  /* 0x0000bb003c3c7a20 */ /* 0x000fe40000410000 */
[----:B------:R-:W-:Y:S01]  /*8240*/  FMUL.FTZ R62, R62, c[0x0][0x2ec] ;  /* 0x0000bb003e3e7a20 */ /* 0x000fe20000410000 */
[----:B------:R-:W1:Y:S01]  /*8250*/  MUFU.TANH R148, R30 ;  /* 0x0000001e00947308 */ /* 0x000e620000002400 */
[----:B------:R-:W-:Y:S02]  /*8260*/  FMUL.FTZ R61, R61, c[0x0][0x2ec] ;  /* 0x0000bb003d3d7a20 */ /* 0x000fe40000410000 */
[----:B------:R-:W-:Y:S01]  /*8270*/  FMUL.FTZ R63, R63, c[0x0][0x2ec] ;  /* 0x0000bb003f3f7a20 */ /* 0x000fe20000410000 */
[----:B----4-:R-:W-:Y:S01]  /*8280*/  HMMA.16816.F32 R12, R112, R104, R12 ;  /* 0x00000068700c723c */ /* 0x010fe2000000180c */
[----:B------:R-:W-:-:S03]  /*8290*/  FMUL.FTZ R57, R57, c[0x0][0x2ec] ;  /* 0x0000bb0039397a20 */ /* 0x000fc60000410000 */
[----:B------:R-:W4:Y:S01]  /*82a0*/  MUFU.TANH R144, R24 ;  /* 0x0000001800907308 */ /* 0x000f220000002400 */
[----:B------:R-:W-:-:S03]  /*82b0*/  FMUL.FTZ R59, R59, c[0x0][0x2ec] ;  /* 0x0000bb003b3b7a20 */ /* 0x000fc60000410000 */
[----:B------:R-:W-:Y:S01]  /*82c0*/  HMMA.16816.F32 R8, R112, R106, R8 ;  /* 0x0000006a7008723c */ /* 0x000fe20000001808 */
[----:B------:R-:W1:Y:S01]  /*82d0*/  LDSM.16.M88.4 R104, [R100+0x3800] ;  /* 0x003800006468783b */ /* 0x000e620000000200 */
[----:B------:R-:W-:-:S04]  /*82e0*/  DEPBAR.LE SB0, 0x0 ;  /* 0x000080000000791a */ /* 0x000fc80000000000 */
[----:B------:R-:W1:Y:S08]  /*82f0*/  MUFU.TANH R186, R26 ;  /* 0x0000001a00ba7308 */ /* 0x000e700000002400 */
[----:B------:R-:W1:Y:S02]  /*8300*/  MUFU.TANH R210, R20 ;  /* 0x0000001400d27308 */ /* 0x000e640000002400 */
[----:B------:R-:W-:-:S02]  /*8310*/  FMUL.FTZ R12, R12, c[0x0][0x2ec] ;  /* 0x0000bb000c0c7a20 */ /* 0x000fc40000410000 */
[----:B------:R-:W-:Y:S02]  /*8320*/  FMUL.FTZ R14, R14, c[0x0][0x2ec] ;  /* 0x0000bb000e0e7a20 */ /* 0x000fe40000410000 */
[----:B------:R-:W-:Y:S02]  /*8330*/  FMUL.FTZ R13, R13, c[0x0][0x2ec] ;  /* 0x0000bb000d0d7a20 */ /* 0x000fe40000410000 */
[----:B------:R-:W1:Y:S01]  /*8340*/  MUFU.TANH R212, R22 ;  /* 0x0000001600d47308 */ /* 0x000e620000002400 */
[----:B------:R-:W-:Y:S02]  /*8350*/  FMUL.FTZ R15, R15, c[0x0][0x2ec] ;  /* 0x0000bb000f0f7a20 */ /* 0x000fe40000410000 */
[----:B------:R-:W-:Y:S02]  /*8360*/  FMUL.FTZ R202, R8, c[0x0][0x2ec] ;  /* 0x0000bb0008ca7a20 */ /* 0x000fe40000410000 */
[----:B------:R-:W-:Y:S02]  /*8370*/  IMAD.SHL.U32 R8, R174, 0x80, RZ ;  /* 0x00000080ae087824 */ /* 0x000fe400078e00ff */
[----:B------:R-:W-:Y:S01]  /*8380*/  FMUL.FTZ R10, R10, c[0x0][0x2ec] ;  /* 0x0000bb000a0a7a20 */ /* 0x000fe20000410000 */
[----:B------:R2:W-:Y:S01]  /*8390*/  MUFU.TANH R200, R12 ;  /* 0x0000000c00c87308 */ /* 0x0005e20000002400 */
[----:B------:R-:W-:Y:S01]  /*83a0*/  FMUL.FTZ R206, R9, c[0x0][0x2ec] ;  /* 0x0000bb0009ce7a20 */ /* 0x000fe20000410000 */
[C-C-:B------:R-:W-:Y:S01]  /*83b0*/  LOP3.LUT R4, R8.reuse, 0x8, R123.reuse, 0xfe, !PT ;  /* 0x0000000808047812 */ /* 0x140fe200078efe7b */
[----:B------:R-:W-:Y:S01]  /*83c0*/  FMUL.FTZ R11, R11, c[0x0][0x2ec] ;  /* 0x0000bb000b0b7a20 */ /* 0x000fe20000410000 */
[----:B------:R-:W-:-:S02]  /*83d0*/  LOP3.LUT R6, R8, 0x10, R123, 0xfe, !PT ;  /* 0x0000001008067812 */ /* 0x000fc400078efe7b */
[CC--:B------:R-:W-:Y:S02]  /*83e0*/  ISETP.GE.AND P4, PT, R4.reuse, R124.reuse, PT ;  /* 0x0000007c0400720c */ /* 0x0c0fe40003f86270 */
[----:B------:R4:W-:Y:S01]  /*83f0*/  MUFU.TANH R146, R10 ;  /* 0x0000000a00927308 */ /* 0x0009e20000002400 */
[-C--:B------:R-:W-:Y:S01]  /*8400*/  ISETP.GE.AND P6, PT, R4, R125.reuse, PT ;  /* 0x0000007d0400720c */ /* 0x080fe20003fc6270 */
[C---:B-1----:R-:W-:Y:S01]  /*8410*/  HMMA.16816.F32 R52, R112.reuse, R104, R52 ;  /* 0x000000687034723c */ /* 0x042fe20000001834 */
[C---:B------:R-:W-:Y:S02]  /*8420*/  ISETP.GE.AND P5, PT, R6.reuse, R125, PT ;  /* 0x0000007d0600720c */ /* 0x040fe40003fa6270 */
[----:B------:R-:W-:Y:S02]  /*8430*/  ISETP.GE.AND P3, PT, R6, R124, PT ;  /* 0x0000007c0600720c */ /* 0x000fe40003f66270 */
[----:B--2---:R-:W-:Y:S01]  /*8440*/  LOP3.LUT R12, R8, 0x18, R123, 0xfe, !PT ;  /* 0x00000018080c7812 */ /* 0x004fe200078efe7b */
[----:B------:R-:W1:Y:S01]  /*8450*/  MUFU.TANH R16, R16 ;  /* 0x0000001000107308 */ /* 0x000e620000002400 */
[----:B---3--:R-:W-:Y:S01]  /*8460*/  FSEL R4, R42, -INF , !P4 ;  /* 0xff8000002a047808 */ /* 0x008fe20006000000 */
[----:B------:R-:W-:Y:S01]  /*8470*/  HMMA.16816.F32 R48, R112, R106, R48 ;  /* 0x0000006a7030723c */ /* 0x000fe20000001830 */
[----:B------:R-:W-:Y:S01]  /*8480*/  FSEL R6, R40, -INF , !P6 ;  /* 0xff80000028067808 */ /* 0x000fe20007000000 */
[----:B------:R-:W-:Y:S01]  /*8490*/  FMUL.FTZ R104, R58, c[0x0][0x2ec] ;  /* 0x0000bb003a687a20 */ /* 0x000fe20000410000 */
[----:B-----5:R-:W-:-:S02]  /*84a0*/  FSEL R30, R47, -INF , !P5 ;  /* 0xff8000002f1e7808 */ /* 0x020fc40006800000 */
[--C-:B----4-:R-:W-:Y:S01]  /*84b0*/  LOP3.LUT R10, R8, 0x20, R123.reuse, 0xfe, !PT ;  /* 0x00000020080a7812 */ /* 0x110fe200078efe7b */
[----:B------:R-:W2:Y:S01]  /*84c0*/  MUFU.TANH R17, R17 ;  /* 0x0000001100117308 */ /* 0x000ea20000002400 */
[----:B------:R-:W-:Y:S01]  /*84d0*/  FSEL R42, R38, -INF , !P3 ;  /* 0xff800000262a7808 */ /* 0x000fe20005800000 */
[----:B------:R-:W-:Y:S01]  /*84e0*/  FMUL.FTZ R114, R56, c[0x0][0x2ec] ;  /* 0x0000bb0038727a20 */ /* 0x000fe20000410000 */
[CC--:B------:R-:W-:Y:S02]  /*84f0*/  ISETP.GE.AND P6, PT, R12.reuse, R125.reuse, PT ;  /* 0x0000007d0c00720c */ /* 0x0c0fe40003fc6270 */
[-C--:B------:R-:W-:Y:S02]  /*8500*/  ISETP.GE.AND P4, PT, R12, R124.reuse, PT ;  /* 0x0000007c0c00720c */ /* 0x080fe40003f86270 */
[CC--:B------:R-:W-:Y:S01]  /*8510*/  ISETP.GE.AND P5, PT, R10.reuse, R125.reuse, PT ;  /* 0x0000007d0a00720c */ /* 0x0c0fe20003fa6270 */
[----:B------:R-:W3:Y:S01]  /*8520*/  MUFU.TANH R194, R14 ;  /* 0x0000000e00c27308 */ /* 0x000ee20000002400 */
[-C--:B------:R-:W-:Y:S01]  /*8530*/  ISETP.GE.AND P3, PT, R10, R124.reuse, PT ;  /* 0x0000007c0a00720c */ /* 0x080fe20003f66270 */
[----:B------:R-:W-:Y:S01]  /*8540*/  FMUL.FTZ R52, R52, c[0x0][0x2ec] ;  /* 0x0000bb0034347a20 */ /* 0x000fe20000410000 */
[--C-:B------:R-:W-:Y:S01]  /*8550*/  LOP3.LUT R12, R8, 0x28, R123.reuse, 0xfe, !PT ;  /* 0x00000028080c7812 */ /* 0x100fe200078efe7b */
[----:B------:R-:W-:Y:S01]  /*8560*/  FMUL.FTZ R54, R54, c[0x0][0x2ec] ;  /* 0x0000bb0036367a20 */ /* 0x000fe20000410000 */
[----:B------:R-:W-:Y:S01]  /*8570*/  LOP3.LUT R10, R8, 0x30, R123, 0xfe, !PT ;  /* 0x00000030080a7812 */ /* 0x000fe200078efe7b */
[----:B------:R-:W-:Y:S01]  /*8580*/  FMUL.FTZ R53, R53, c[0x0][0x2ec] ;  /* 0x0000bb0035357a20 */ /* 0x000fe20000410000 */
[----:B------:R-:W-:Y:S01]  /*8590*/  FSEL R28, R39, -INF , !P6 ;  /* 0xff800000271c7808 */ /* 0x000fe20007000000 */
[----:B------:R-:W4:Y:S01]  /*85a0*/  MUFU.TANH R202, R202 ;  /* 0x000000ca00ca7308 */ /* 0x000f220000002400 */
[----:B------:R-:W-:Y:S01]  /*85b0*/  FSEL R40, R33, -INF , !P4 ;  /* 0xff80000021287808 */ /* 0x000fe20006000000 */
[----:B------:R-:W-:Y:S01]  /*85c0*/  FMUL.FTZ R48, R48, c[0x0][0x2ec] ;  /* 0x0000bb0030307a20 */ /* 0x000fe20000410000 */
[----:B------:R-:W-:Y:S01]  /*85d0*/  FSEL R150, R150, -INF , !P5 ;  /* 0xff80000096967808 */ /* 0x000fe20006800000 */
[----:B------:R-:W-:Y:S01]  /*85e0*/  FMUL.FTZ R50, R50, c[0x0][0x2ec] ;  /* 0x0000bb0032327a20 */ /* 0x000fe20000410000 */
[----:B------:R-:W-:Y:S01]  /*85f0*/  FSEL R148, R148, -INF , !P3 ;  /* 0xff80000094947808 */ /* 0x000fe20005800000 */
[----:B------:R-:W-:Y:S01]  /*8600*/  FMUL.FTZ R55, R55, c[0x0][0x2ec] ;  /* 0x0000bb0037377a20 */ /* 0x000fe20000410000 */
[CC--:B------:R-:W-:Y:S01]  /*8610*/  ISETP.GE.AND P6, PT, R12.reuse, R125.reuse, PT ;  /* 0x0000007d0c00720c */ /* 0x0c0fe20003fc6270 */
[----:B------:R-:W5:Y:S01]  /*8620*/  MUFU.TANH R112, R60 ;  /* 0x0000003c00707308 */ /* 0x000f620000002400 */
[-C--:B------:R-:W-:Y:S01]  /*8630*/  ISETP.GE.AND P4, PT, R12, R124.reuse, PT ;  /* 0x0000007c0c00720c */ /* 0x080fe20003f86270 */
[----:B------:R-:W-:Y:S01]  /*8640*/  FMUL.FTZ R49, R49, c[0x0][0x2ec] ;  /* 0x0000bb0031317a20 */ /* 0x000fe20000410000 */
[C---:B------:R-:W-:Y:S01]  /*8650*/  ISETP.GE.AND P5, PT, R10.reuse, R125, PT ;  /* 0x0000007d0a00720c */ /* 0x040fe20003fa6270 */
[----:B------:R-:W-:Y:S01]  /*8660*/  FMUL.FTZ R51, R51, c[0x0][0x2ec] ;  /* 0x0000bb0033337a20 */ /* 0x000fe20000410000 */
[----:B------:R-:W-:-:S02]  /*8670*/  ISETP.GE.AND P3, PT, R10, R124, PT ;  /* 0x0000007c0a00720c */ /* 0x000fc40003f66270 */
[C-C-:B------:R-:W-:Y:S01]  /*8680*/  LOP3.LUT R12, R8.reuse, 0x38, R123.reuse, 0xfe, !PT ;  /* 0x00000038080c7812 */ /* 0x140fe200078efe7b */
[----:B------:R-:W1:Y:S01]  /*8690*/  MUFU.TANH R108, R62 ;  /* 0x0000003e006c7308 */ /* 0x000e620000002400 */
[----:B------:R-:W-:Y:S02]  /*86a0*/  LOP3.LUT R10, R8, 0x40, R123, 0xfe, !PT ;  /* 0x00000040080a7812 */ /* 0x000fe400078efe7b */
[----:B------:R-:W-:Y:S02]  /*86b0*/  FSEL R144, R144, -INF , !P6 ;  /* 0xff80000090907808 */ /* 0x000fe40007000000 */
[----:B------:R-:W-:Y:S02]  /*86c0*/  FSEL R186, R186, -INF , !P4 ;  /* 0xff800000baba7808 */ /* 0x000fe40006000000 */
[----:B------:R-:W-:Y:S01]  /*86d0*/  FSEL R210, R210, -INF , !P5 ;  /* 0xff800000d2d27808 */ /* 0x000fe20006800000 */
[----:B------:R-:W2:Y:S01]  /*86e0*/  MUFU.TANH R114, R114 ;  /* 0x0000007200727308 */ /* 0x000ea20000002400 */
[----:B------:R-:W-:-:S02]  /*86f0*/  FSEL R212, R212, -INF , !P3 ;  /* 0xff800000d4d47808 */ /* 0x000fc40005800000 */
[CC--:B------:R-:W-:Y:S02]  /*8700*/  ISETP.GE.AND P6, PT, R12.reuse, R125.reuse, PT ;  /* 0x0000007d0c00720c */ /* 0x0c0fe40003fc6270 */
[-C--:B------:R-:W-:Y:S02]  /*8710*/  ISETP.GE.AND P4, PT, R12, R124.reuse, PT ;  /* 0x0000007c0c00720c */ /* 0x080fe40003f86270 */
[C---:B------:R-:W-:Y:S01]  /*8720*/  ISETP.GE.AND P5, PT, R10.reuse, R125, PT ;  /* 0x0000007d0a00720c */ /* 0x040fe20003fa6270 */
[----:B------:R-:W4:Y:S01]  /*8730*/  MUFU.TANH R104, R104 ;  /* 0x0000006800687308 */ /* 0x000f220000002400 */
[----:B------:R-:W-:Y:S02]  /*8740*/  ISETP.GE.AND P3, PT, R10, R124, PT ;  /* 0x0000007c0a00720c */ /* 0x000fe40003f66270 */
[C-C-:B------:R-:W-:Y:S02]  /*8750*/  LOP3.LUT R12, R8.reuse, 0x48, R123.reuse, 0xfe, !PT ;  /* 0x00000048080c7812 */ /* 0x140fe400078efe7b */
[----:B------:R-:W-:-:S02]  /*8760*/  LOP3.LUT R10, R8, 0x50, R123, 0xfe, !PT ;  /* 0x00000050080a7812 */ /* 0x000fc400078efe7b */
[----:B-1----:R-:W-:Y:S01]  /*8770*/  FSEL R58, R16, -INF , !P6 ;  /* 0xff800000103a7808 */ /* 0x002fe20007000000 */
[----:B------:R-:W1:Y:S01]  /*8780*/  MUFU.TANH R66, R52 ;  /* 0x0000003400427308 */ /* 0x000e620000002400 */
[----:B--2---:R-:W-:Y:S02]  /*8790*/  FSEL R56, R17, -INF , !P4 ;  /* 0xff80000011387808 */ /* 0x004fe40006000000 */
[----:B------:R-:W-:Y:S02]  /*87a0*/  FSEL R200, R200, -INF , !P5 ;  /* 0xff800000c8c87808 */ /* 0x000fe40006800000 */
[----:B---3--:R-:W-:Y:S02]  /*87b0*/  FSEL R194, R194, -INF , !P3 ;  /* 0xff800000c2c27808 */ /* 0x008fe40005800000 */
[C---:B------:R-:W-:Y:S01]  /*87c0*/  ISETP.GE.AND P6, PT, R12.reuse, R125, PT ;  /* 0x0000007d0c00720c */ /* 0x040fe20003fc6270 */
[----:B------:R-:W2:Y:S01]  /*87d0*/  MUFU.TANH R60, R54 ;  /* 0x00000036003c7308 */ /* 0x000ea20000002400 */
[----:B------:R-:W-:-:S02]  /*87e0*/  ISETP.GE.AND P4, PT, R12, R124, PT ;  /* 0x0000007c0c00720c */ /* 0x000fc40003f86270 */
[C---:B------:R-:W-:Y:S02]  /*87f0*/  ISETP.GE.AND P5, PT, R10.reuse, R125, PT ;  /* 0x0000007d0a00720c */ /* 0x040fe40003fa6270 */
[----:B------:R-:W-:Y:S02]  /*8800*/  ISETP.GE.AND P3, PT, R10, R124, PT ;  /* 0x0000007c0a00720c */ /* 0x000fe40003f66270 */
[C-C-:B------:R-:W-:Y:S01]  /*8810*/  LOP3.LUT R12, R8.reuse, 0x58, R123.reuse, 0xfe, !PT ;  /* 0x00000058080c7812 */ /* 0x140fe200078efe7b */
[----:B------:R-:W-:Y:S01]  /*8820*/  MUFU.TANH R44, R44 ;  /* 0x0000002c002c7308 */ /* 0x000fe20000002400 */
[----:B------:R-:W-:Y:S02]  /*8830*/  LOP3.LUT R10, R8, 0x60, R123, 0xfe, !PT ;  /* 0x00000060080a7812 */ /* 0x000fe400078efe7b */
[----:B----4-:R-:W-:Y:S02]  /*8840*/  FSEL R202, R202, -INF , !P6 ;  /* 0xff800000caca7808 */ /* 0x010fe40007000000 */
[----:B------:R-:W-:-:S02]  /*8850*/  FSEL R146, R146, -INF , !P4 ;  /* 0xff80000092927808 */ /* 0x000fc40006000000 */
[----:B------:R-:W-:Y:S01]  /*8860*/  FSEL R134, R134, -INF , !P5 ;  /* 0xff80000086867808 */ /* 0x000fe20006800000 */
[----:B------:R-:W-:Y:S01]  /*8870*/  MUFU.TANH R46, R46 ;  /* 0x0000002e002e7308 */ /* 0x000fe20000002400 */
[----:B------:R-:W-:Y:S02]  /*8880*/  FSEL R132, R132, -INF , !P3 ;  /* 0xff80000084847808 */ /* 0x000fe40005800000 */
[CC--:B------:R-:W-:Y:S02]  /*8890*/  ISETP.GE.AND P6, PT, R12.reuse, R125.reuse, PT ;  /* 0x0000007d0c00720c */ /* 0x0c0fe40003fc6270 */
[-C--:B------:R-:W-:Y:S02]  /*88a0*/  ISETP.GE.AND P4, PT, R12, R124.reuse, PT ;  /* 0x0000007c0c00720c */ /* 0x080fe40003f86270 */
[C---:B------:R-:W-:Y:S01]  /*88b0*/  ISETP.GE.AND P5, PT, R10.reuse, R125, PT ;  /* 0x0000007d0a00720c */ /* 0x040fe20003fa6270 */
[----:B------:R-:W3:Y:S01]  /*88c0*/  MUFU.TANH R64, R48 ;  /* 0x0000003000407308 */ /* 0x000ee20000002400 */
[----:B------:R-:W-:-:S02]  /*88d0*/  ISETP.GE.AND P3, PT, R10, R124, PT ;  /* 0x0000007c0a00720c */ /* 0x000fc40003f66270 */
[C-C-:B------:R-:W-:Y:S02]  /*88e0*/  LOP3.LUT R12, R8.reuse, 0x68, R123.reuse, 0xfe, !PT ;  /* 0x00000068080c7812 */ /* 0x140fe400078efe7b */
[----:B------:R-:W-:Y:S02]  /*88f0*/  LOP3.LUT R10, R8, 0x70, R123, 0xfe, !PT ;  /* 0x00000070080a7812 */ /* 0x000fe400078efe7b */
[----:B------:R-:W-:Y:S01]  /*8900*/  FSEL R136, R136, -INF , !P6 ;  /* 0xff80000088887808 */ /* 0x000fe20007000000 */
[----:B------:R-:W4:Y:S01]  /*8910*/  MUFU.TANH R54, R50 ;  /* 0x0000003200367308 */ /* 0x000f220000002400 */
[----:B------:R-:W-:Y:S02]  /*8920*/  FSEL R128, R128, -INF , !P4 ;  /* 0xff80000080807808 */ /* 0x000fe40006000000 */
[----:B-----5:R-:W-:Y:S02]  /*8930*/  FSEL R112, R112, -INF , !P5 ;  /* 0xff80000070707808 */ /* 0x020fe40006800000 */
[----:B------:R-:W-:-:S02]  /*8940*/  FSEL R108, R108, -INF , !P3 ;  /* 0xff8000006c6c7808 */ /* 0x000fc40005800000 */
[CC--:B------:R-:W-:Y:S01]  /*8950*/  ISETP.GE.AND P6, PT, R12.reuse, R125.reuse, PT ;  /* 0x0000007d0c00720c */ /* 0x0c0fe20003fc6270 */
[----:B------:R-:W5:Y:S01]  /*8960*/  MUFU.TANH R41, R41 ;  /* 0x0000002900297308 */ /* 0x000f620000002400 */
[-C--:B------:R-:W-:Y:S02]  /*8970*/  ISETP.GE.AND P4, PT, R12, R124.reuse, PT ;  /* 0x0000007c0c00720c */ /* 0x080fe40003f86270 */
[C---:B------:R-:W-:Y:S02]  /*8980*/  ISETP.GE.AND P5, PT, R10.reuse, R125, PT ;  /* 0x0000007d0a00720c */ /* 0x040fe40003fa6270 */
[----:B------:R-:W-:Y:S02]  /*8990*/  ISETP.GE.AND P3, PT, R10, R124, PT ;  /* 0x0000007c0a00720c */ /* 0x000fe40003f66270 */
[C---:B------:R-:W-:Y:S01]  /*89a0*/  LOP3.LUT R10, R8.reuse, 0x78, R123, 0xfe, !PT ;  /* 0x00000078080a7812 */ /* 0x040fe200078efe7b */
[----:B------:R-:W3:Y:S01]  /*89b0*/  MUFU.TANH R43, R43 ;  /* 0x0000002b002b7308 */ /* 0x000ee20000002400 */
[----:B------:R-:W-:-:S02]  /*89c0*/  LOP3.LUT R123, R8, R123, RZ, 0xfc, !PT ;  /* 0x0000007b087b7212 */ /* 0x000fc400078efcff */
[----:B------:R-:W-:Y:S02]  /*89d0*/  FSEL R114, R114, -INF , !P6 ;  /* 0xff80000072727808 */ /* 0x000fe40007000000 */
[----:B------:R-:W-:Y:S02]  /*89e0*/  FSEL R104, R104, -INF , !P4 ;  /* 0xff80000068687808 */ /* 0x000fe40006000000 */
[C---:B------:R-:W-:Y:S01]  /*89f0*/  ISETP.GE.AND P6, PT, R10.reuse, R125, PT ;  /* 0x0000007d0a00720c */ /* 0x040fe20003fc6270 */
[----:B------:R-:W3:Y:S01]  /*8a00*/  MUFU.TANH R36, R36 ;  /* 0x0000002400247308 */ /* 0x000ee20000002400 */
[----:B------:R-:W-:Y:S02]  /*8a10*/  ISETP.GE.AND P4, PT, R10, R124, PT ;  /* 0x0000007c0a00720c */ /* 0x000fe40003f86270 */
[----:B------:R-:W-:Y:S02]  /*8a20*/  IADD3 R10, R123, 0x1, RZ ;  /* 0x000000017b0a7810 */ /* 0x000fe40007ffe0ff */
[----:B-1----:R-:W-:-:S02]  /*8a30*/  FSEL R66, R66, -INF , !P5 ;  /* 0xff80000042427808 */ /* 0x002fc40006800000 */
[----:B--2---:R-:W-:Y:S01]  /*8a40*/  FSEL R60, R60, -INF , !P3 ;  /* 0xff8000003c3c7808 */ /* 0x004fe20005800000 */
[----:B------:R-:W1:Y:S01]  /*8a50*/  MUFU.TANH R37, R37 ;  /* 0x0000002500257308 */ /* 0x000e620000002400 */
[C---:B------:R-:W-:Y:S02]  /*8a60*/  ISETP.GE.AND P5, PT, R10.reuse, R125, PT ;  /* 0x0000007d0a00720c */ /* 0x040fe40003fa6270 */
[----:B------:R-:W-:Y:S02]  /*8a70*/  ISETP.GE.AND P3, PT, R10, R124, PT ;  /* 0x0000007c0a00720c */ /* 0x000fe40003f66270 */
[C---:B------:R-:W-:Y:S02]  /*8a80*/  IADD3 R9, R123.reuse, 0x9, RZ ;  /* 0x000000097b097810 */ /* 0x040fe40007ffe0ff */
[----:B------:R-:W-:Y:S01]  /*8a90*/  IADD3 R5, R123, 0x11, RZ ;  /* 0x000000117b057810 */ /* 0x000fe20007ffe0ff */
[----:B------:R-:W2:Y:S01]  /*8aa0*/  MUFU.TANH R32, R32 ;  /* 0x0000002000207308 */ /* 0x000ea20000002400 */
[----:B---3--:R-:W-:-:S02]  /*8ab0*/  FSEL R64, R64, -INF , !P6 ;  /* 0xff80000040407808 */ /* 0x008fc40007000000 */
[----:B----4-:R-:W-:Y:S02]  /*8ac0*/  FSEL R54, R54, -INF , !P4 ;  /* 0xff80000036367808 */ /* 0x010fe40006000000 */
[----:B------:R-:W-:Y:S02]  /*8ad0*/  FSEL R16, R44, -INF , !P5 ;  /* 0xff8000002c107808 */ /* 0x000fe40006800000 */
[----:B------:R-:W-:Y:S01]  /*8ae0*/  FSEL R10, R46, -INF , !P3 ;  /* 0xff8000002e0a7808 */ /* 0x000fe20005800000 */
[----:B------:R-:W3:Y:S01]  /*8af0*/  MUFU.TANH R228, R29 ;  /* 0x0000001d00e47308 */ /* 0x000ee20000002400 */
[CC--:B------:R-:W-:Y:S02]  /*8b00*/  ISETP.GE.AND P6, PT, R9.reuse, R125.reuse, PT ;  /* 0x0000007d0900720c */ /* 0x0c0fe40003fc6270 */
[----:B------:R-:W-:Y:S02]  /*8b10*/  ISETP.GE.AND P4, PT, R9, R124, PT ;  /* 0x0000007c0900720c */ /* 0x000fe40003f86270 */
[----:B------:R-:W-:-:S02]  /*8b20*/  ISETP.GE.AND P5, PT, R5, R125, PT ;  /* 0x0000007d0500720c */ /* 0x000fc40003fa6270 */
[----:B------:R-:W-:Y:S01]  /*8b30*/  ISETP.GE.AND P3, PT, R5, R124, PT ;  /* 0x0000007c0500720c */ /* 0x000fe20003f66270 */
[----:B------:R-:W4:Y:S01]  /*8b40*/  MUFU.TANH R224, R31 ;  /* 0x0000001f00e07308 */ /* 0x000f220000002400 */
[C---:B------:R-:W-:Y:S02]  /*8b50*/  IADD3 R7, R123.reuse, 0x19, RZ ;  /* 0x000000197b077810 */ /* 0x040fe40007ffe0ff */
[----:B------:R-:W-:Y:S02]  /*8b60*/  IADD3 R5, R123, 0x21, RZ ;  /* 0x000000217b057810 */ /* 0x000fe40007ffe0ff */
[----:B-----5:R-:W-:Y:S02]  /*8b70*/  FSEL R14, R41, -INF , !P6 ;  /* 0xff800000290e7808 */ /* 0x020fe40007000000 */
[----:B------:R-:W-:Y:S01]  /*8b80*/  FSEL R12, R43, -INF , !P4 ;  /* 0xff8000002b0c7808 */ /* 0x000fe20006000000 */
[----:B------:R-:W5:Y:S01]  /*8b90*/  MUFU.TANH R226, R25 ;  /* 0x0000001900e27308 */ /* 0x000f620000002400 */
[----:B------:R-:W-:-:S02]  /*8ba0*/  FSEL R48, R36, -INF , !P5 ;  /* 0xff80000024307808 */ /* 0x000fc40006800000 */
[----:B-1----:R-:W-:Y:S02]  /*8bb0*/  FSEL R44, R37, -INF , !P3 ;  /* 0xff800000252c7808 */ /* 0x002fe40005800000 */
[CC--:B------:R-:W-:Y:S02]  /*8bc0*/  ISETP.GE.AND P6, PT, R7.reuse, R125.reuse, PT ;  /* 0x0000007d0700720c */ /* 0x0c0fe40003fc6270 */
[-C--:B------:R-:W-:Y:S01]  /*8bd0*/  ISETP.GE.AND P4, PT, R7, R124.reuse, PT ;  /* 0x0000007c0700720c */ /* 0x080fe20003f86270 */
[----:B------:R-:W1:Y:S01]  /*8be0*/  MUFU.TANH R214, R27 ;  /* 0x0000001b00d67308 */ /* 0x000e620000002400 */
[C---:B------:R-:W-:Y:S02]  /*8bf0*/  ISETP.GE.AND P5, PT, R5.reuse, R125, PT ;  /* 0x0000007d0500720c */ /* 0x040fe40003fa6270 */
[----:B------:R-:W-:Y:S02]  /*8c00*/  ISETP.GE.AND P3, PT, R5, R124, PT ;  /* 0x0000007c0500720c */ /* 0x000fe40003f66270 */
[----:B------:R-:W-:-:S02]  /*8c10*/  IADD3 R7, R123, 0x29, RZ ;  /* 0x000000297b077810 */ /* 0x000fc40007ffe0ff */
[----:B------:R-:W-:Y:S01]  /*8c20*/  IADD3 R5, R123, 0x31, RZ ;  /* 0x000000317b057810 */ /* 0x000fe20007ffe0ff */
[----:B------:R-:W1:Y:S01]  /*8c30*/  MUFU.TANH R222, R21 ;  /* 0x0000001500de7308 */ /* 0x000e620000002400 */
[----:B--2---:R-:W-:Y:S02]  /*8c40*/  FSEL R46, R32, -INF , !P6 ;  /* 0xff800000202e7808 */ /* 0x004fe40007000000 */
[----:B------:R-:W-:Y:S02]  /*8c50*/  FSEL R230, R230, -INF , !P4 ;  /* 0xff800000e6e67808 */ /* 0x000fe40006000000 */
[----:B---3--:R-:W-:Y:S02]  /*8c60*/  FSEL R228, R228, -INF , !P5 ;  /* 0xff800000e4e47808 */ /* 0x008fe40006800000 */
[----:B----4-:R-:W-:Y:S01]  /*8c70*/  FSEL R224, R224, -INF , !P3 ;  /* 0xff800000e0e07808 */ /* 0x010fe20005800000 */
[----:B------:R-:W2:Y:S01]  /*8c80*/  MUFU.TANH R216, R23 ;  /* 0x0000001700d87308 */ /* 0x000ea20000002400 */
[----:B------:R-:W-:-:S02]  /*8c90*/  ISETP.GE.AND P6, PT, R7, R125, PT ;  /* 0x0000007d0700720c */ /* 0x000fc40003fc6270 */
[-C--:B------:R-:W-:Y:S02]  /*8ca0*/  ISETP.GE.AND P4, PT, R7, R124.reuse, PT ;  /* 0x0000007c0700720c */ /* 0x080fe40003f86270 */
[C---:B------:R-:W-:Y:S02]  /*8cb0*/  ISETP.GE.AND P5, PT, R5.reuse, R125, PT ;  /* 0x0000007d0500720c */ /* 0x040fe40003fa6270 */
[----:B------:R-:W-:Y:S01]  /*8cc0*/  ISETP.GE.AND P3, PT, R5, R124, PT ;  /* 0x0000007c0500720c */ /* 0x000fe20003f66270 */
[----:B------:R-:W3:Y:S01]  /*8cd0*/  MUFU.TANH R220, R220 ;  /* 0x000000dc00dc7308 */ /* 0x000ee20000002400 */
[----:B------:R-:W-:Y:S02]  /*8ce0*/  IADD3 R5, R123, 0x39, RZ ;  /* 0x000000397b057810 */ /* 0x000fe40007ffe0ff */
[----:B-----5:R-:W-:Y:S02]  /*8cf0*/  FSEL R226, R226, -INF , !P6 ;  /* 0xff800000e2e27808 */ /* 0x020fe40007000000 */
[----:B-1----:R-:W-:-:S02]  /*8d00*/  FSEL R214, R214, -INF , !P4 ;  /* 0xff800000d6d67808 */ /* 0x002fc40006000000 */
[C---:B------:R-:W-:Y:S01]  /*8d10*/  ISETP.GE.AND P6, PT, R5.reuse, R125, PT ;  /* 0x0000007d0500720c */ /* 0x040fe20003fc6270 */
[----:B------:R-:W1:Y:S01]  /*8d20*/  MUFU.TANH R218, R19 ;  /* 0x0000001300da7308 */ /* 0x000e620000002400 */
[----:B------:R-:W-:Y:S02]  /*8d30*/  ISETP.GE.AND P4, PT, R5, R124, PT ;  /* 0x0000007c0500720c */ /* 0x000fe40003f86270 */
[C---:B------:R-:W-:Y:S02]  /*8d40*/  IADD3 R7, R123.reuse, 0x41, RZ ;  /* 0x000000417b077810 */ /* 0x040fe40007ffe0ff */
[----:B------:R-:W-:Y:S02]  /*8d50*/  IADD3 R5, R123, 0x49, RZ ;  /* 0x000000497b057810 */ /* 0x000fe40007ffe0ff */
[----:B------:R-:W-:Y:S01]  /*8d60*/  FSEL R222, R222, -INF , !P5 ;  /* 0xff800000dede7808 */ /* 0x000fe20006800000 */
[----:B------:R-:W4:Y:S01]  /*8d70*/  MUFU.TANH R208, R13 ;  /* 0x0000000d00d07308 */ /* 0x000f220000002400 */
[----:B--2---:R-:W-:-:S02]  /*8d80*/  FSEL R216, R216, -INF , !P3 ;  /* 0xff800000d8d87808 */ /* 0x004fc40005800000 */
[----:B---3--:R-:W-:Y:S02]  /*8d90*/  FSEL R220, R220, -INF , !P6 ;  /* 0xff800000dcdc7808 */ /* 0x008fe40007000000 */
[CC--:B------:R-:W-:Y:S02]  /*8da0*/  ISETP.GE.AND P5, PT, R7.reuse, R125.reuse, PT ;  /* 0x0000007d0700720c */ /* 0x0c0fe40003fa6270 */
[-C--:B------:R-:W-:Y:S01]  /*8db0*/  ISETP.GE.AND P3, PT, R7, R124.reuse, PT ;  /* 0x0000007c0700720c */ /* 0x080fe20003f66270 */
[----:B------:R-:W2:Y:S01]  /*8dc0*/  MUFU.TANH R196, R15 ;  /* 0x0000000f00c47308 */ /* 0x000ea20000002400 */
[----:B-1----:R-:W-:Y:S02]  /*8dd0*/  FSEL R218, R218, -INF , !P4 ;  /* 0xff800000dada7808 */ /* 0x002fe40006000000 */
[C---:B------:R-:W-:Y:S02]  /*8de0*/  ISETP.GE.AND P6, PT, R5.reuse, R125, PT ;  /* 0x0000007d0500720c */ /* 0x040fe40003fc6270 */
[----:B------:R-:W-:-:S02]  /*8df0*/  ISETP.GE.AND P4, PT, R5, R124, PT ;  /* 0x0000007c0500720c */ /* 0x000fc40003f86270 */
[C---:B------:R-:W-:Y:S01]  /*8e00*/  IADD3 R7, R123.reuse, 0x51, RZ ;  /* 0x000000517b077810 */ /* 0x040fe20007ffe0ff */
[----:B------:R-:W1:Y:S01]  /*8e10*/  MUFU.TANH R206, R206 ;  /* 0x000000ce00ce7308 */ /* 0x000e620000002400 */
[----:B------:R-:W-:Y:S02]  /*8e20*/  IADD3 R5, R123, 0x59, RZ ;  /* 0x000000597b057810 */ /* 0x000fe40007ffe0ff */
[----:B----4-:R-:W-:Y:S02]  /*8e30*/  FSEL R208, R208, -INF , !P5 ;  /* 0xff800000d0d07808 */ /* 0x010fe40006800000 */
[----:B------:R-:W-:-:S03]  /*8e40*/  ISETP.GE.AND P5, PT, R7, R125, PT ;  /* 0x0000007d0700720c */ /* 0x000fc60003fa6270 */
[----:B------:R-:W3:Y:S01]  /*8e50*/  MUFU.TANH R198, R11 ;  /* 0x0000000b00c67308 */ /* 0x000ee20000002400 */
[----:B--2---:R-:W-:Y:S02]  /*8e60*/  FSEL R196, R196, -INF , !P3 ;  /* 0xff800000c4c47808 */ /* 0x004fe40005800000 */
[----:B------:R-:W-:Y:S02]  /*8e70*/  ISETP.GE.AND P3, PT, R7, R124, PT ;  /* 0x0000007c0700720c */ /* 0x000fe40003f66270 */
[----:B------:R-:W-:-:S03]  /*8e80*/  IADD3 R7, R123, 0x61, RZ ;  /* 0x000000617b077810 */ /* 0x000fc60007ffe0ff */
[----:B------:R-:W2:Y:S01]  /*8e90*/  MUFU.TANH R142, R142 ;  /* 0x0000008e008e7308 */ /* 0x000ea20000002400 */
[----:B-1----:R-:W-:Y:S02]  /*8ea0*/  FSEL R206, R206, -INF , !P6 ;  /* 0xff800000cece7808 */ /* 0x002fe40007000000 */
[----:B------:R-:W-:-:S05]  /*8eb0*/  ISETP.GE.AND P6, PT, R5, R125, PT ;  /* 0x0000007d0500720c */ /* 0x000fca0003fc6270 */
[----:B------:R-:W1:Y:S01]  /*8ec0*/  MUFU.TANH R138, R138 ;  /* 0x0000008a008a7308 */ /* 0x000e620000002400 */
[----:B---3--:R-:W-:Y:S02]  /*8ed0*/  FSEL R198, R198, -INF , !P4 ;  /* 0xff800000c6c67808 */ /* 0x008fe40006000000 */
[----:B------:R-:W-:Y:S02]  /*8ee0*/  ISETP.GE.AND P4, PT, R5, R124, PT ;  /* 0x0000007c0500720c */ /* 0x000fe40003f86270 */
[----:B------:R-:W-:-:S03]  /*8ef0*/  IADD3 R5, R123, 0x69, RZ ;  /* 0x000000697b057810 */ /* 0x000fc60007ffe0ff */
[----:B------:R-:W3:Y:S01]  /*8f00*/  MUFU.TANH R140, R65 ;  /* 0x00000041008c7308 */ /* 0x000ee20000002400 */
[----:B--2---:R-:W-:Y:S02]  /*8f10*/  FSEL R142, R142, -INF , !P5 ;  /* 0xff8000008e8e7808 */ /* 0x004fe40006800000 */
[----:B------:R-:W-:-:S05]  /*8f20*/  ISETP.GE.AND P5, PT, R7, R125, PT ;  /* 0x0000007d0700720c */ /* 0x000fca0003fa6270 */
[----:B------:R-:W2:Y:S01]  /*8f30*/  MUFU.TANH R130, R67 ;  /* 0x0000004300827308 */ /* 0x000ea20000002400 */
[----:B-1----:R-:W-:Y:S02]  /*8f40*/  FSEL R138, R138, -INF , !P3 ;  /* 0xff8000008a8a7808 */ /* 0x002fe40005800000 */
[----:B------:R-:W-:-:S05]  /*8f50*/  ISETP.GE.AND P3, PT, R7, R124, PT ;  /* 0x0000007c0700720c */ /* 0x000fca0003f66270 */
[----:B------:R-:W1:Y:S01]  /*8f60*/  MUFU.TANH R126, R61 ;  /* 0x0000003d007e7308 */ /* 0x000e620000002400 */
[----:B---3--:R-:W-:Y:S02]  /*8f70*/  FSEL R140, R140, -INF , !P6 ;  /* 0xff8000008c8c7808 */ /* 0x008fe40007000000 */
[----:B------:R-:W-:-:S05]  /*8f80*/  ISETP.GE.AND P6, PT, R5, R125, PT ;  /* 0x0000007d0500720c */ /* 0x000fca0003fc6270 */
        /* <DEDUP_REMOVED lines=15> */
[----:B-1----:R-:W-:Y:S01]  /*9080*/  FSEL R106, R106, -INF , !P4 ;  /* 0xff8000006a6a7808 */ /* 0x002fe20006000000 */
[----:B------:R-:W-:Y:S01]  /*9090*/  BAR.SYNC.DEFER_BLOCKING 0x0 ;  /* 0x0000000000007b1d */ /* 0x000fe20000010000 */
[----:B------:R-:W-:-:S05]  /*90a0*/  ISETP.GE.AND P4, PT, R123, R124, PT ;  /* 0x0000007c7b00720c */ /* 0x000fca0003f86270 */
[----:B------:R-:W1:Y:S01]  /*90b0*/  MUFU.TANH R3, R3 ;  /* 0x0000000300037308 */ /* 0x000e620000002400 */
[----:B---3--:R-:W-:Y:S02]  /*90c0*/  FSEL R61, R61, -INF , !P5 ;  /* 0xff8000003d3d7808 */ /* 0x008fe40006800000 */
[----:B------:R-:W-:-:S05]  /*90d0*/  ISETP.GE.AND P5, PT, R5, R125, PT ;  /* 0x0000007d0500720c */ /* 0x000fca0003fa6270 */
[----:B------:R-:W3:Y:S01]  /*90e0*/  MUFU.TANH R45, R45 ;  /* 0x0000002d002d7308 */ /* 0x000ee20000002400 */
[----:B--2---:R-:W-:Y:S02]  /*90f0*/  FSEL R62, R62, -INF , !P3 ;  /* 0xff8000003e3e7808 */ /* 0x004fe40005800000 */
[----:B------:R-:W-:-:S05]  /*9100*/  ISETP.GE.AND P3, PT, R5, R124, PT ;  /* 0x0000007c0500720c */ /* 0x000fca0003f66270 */
[----:B------:R-:W2:Y:S01]  /*9110*/  MUFU.TANH R63, R49 ;  /* 0x00000031003f7308 */ /* 0x000ea20000002400 */
[----:B-1----:R-:W-:-:S07]  /*9120*/  FSEL R3, R3, -INF , !P6 ;  /* 0xff80000003037808 */ /* 0x002fce0007000000 */
[----:B------:R-:W1:Y:S01]  /*9130*/  MUFU.TANH R53, R51 ;  /* 0x0000003300357308 */ /* 0x000e620000002400 */
[----:B---3--:R-:W-:Y:S02]  /*9140*/  FSEL R45, R45, -INF , !P4 ;  /* 0xff8000002d2d7808 */ /* 0x008fe40006000000 */
[----:B--2---:R-:W-:Y:S02]  /*9150*/  FSEL R63, R63, -INF , !P5 ;  /* 0xff8000003f3f7808 */ /* 0x004fe40006800000 */
[----:B-1----:R-:W-:Y:S01]  /*9160*/  FSEL R53, R53, -INF , !P3 ;  /* 0xff80000035357808 */ /* 0x002fe20005800000 */
[----:B------:R-:W-:Y:S05]  /*9170*/  @!P2 BRA `(.L_x_5311) ;  /* 0x000009c00000a947 */ /* 0x000fea0003800000 */
[----:B------:R-:W-:Y:S05]  /*9180*/  @!P0 BRA `(.L_x_5312) ;  /* 0x0000039000008947 */ /* 0x000fea0003800000 */
[----:B------:R-:W1:Y:S01]  /*9190*/  I2F.RP R9, R120 ;  /* 0x0000007800097306 */ /* 0x000e620000209400 */
[----:B------:R-:W-:Y:S02]  /*91a0*/  IADD3 R15, R8, -0x80, RZ ;  /* 0xffffff80080f7810 */ /* 0x000fe40007ffe0ff */
[----:B------:R-:W-:Y:S02]  /*91b0*/  IABS R11, R8 ;  /* 0x00000008000b7213 */ /* 0x000fe40000000000 */
[----:B------:R-:W-:-:S02]  /*91c0*/  IABS R7, R15 ;  /* 0x0000000f00077213 */ /* 0x000fc40000000000 */
[----:B------:R-:W-:Y:S02]  /*91d0*/  LOP3.LUT R8, R8, c[0x0][0x2d0], RZ, 0x3c, !PT ;  /* 0x0000b40008087a12 */ /* 0x000fe400078e3cff */
        /* <DEDUP_REMOVED lines=38> */
[----:B------:R-:W-:-:S05]  /*9440*/  IMAD R8, R5, R8, -0x80 ;  /* 0xffffff8005087424 */ /* 0x000fca00078e0208 */
[----:B------:R-:W-:-:S05]  /*9450*/  SHF.R.S32.HI R5, RZ, 0x1f, R8 ;  /* 0x0000001fff057819 */ /* 0x000fca0000011408 */
[----:B------:R-:W-:-:S04]  /*9460*/  IMAD R5, R5, c[0x0][0x198], RZ ;  /* 0x0000660005057a24 */ /* 0x000fc800078e02ff */
[C---:B------:R-:W-:Y:S02]  /*9470*/  IMAD R5, R8.reuse, c[0x0][0x19c], R5 ;  /* 0x0000670008057a24 */ /* 0x040fe400078e0205 */
[----:B--2---:R-:W-:Y:S02]  /*9480*/  IMAD.IADD R9, R9, 0x1, -R18 ;  /* 0x0000000109097824 */ /* 0x004fe400078e0a12 */
[----:B------:R-:W-:-:S03]  /*9490*/  IMAD.WIDE.U32 R18, R8, c[0x0][0x198], RZ ;  /* 0x0000660008127a25 */ /* 0x000fc600078e00ff */
[----:B------:R-:W-:Y:S02]  /*94a0*/  SHF.R.S32.HI R7, RZ, 0x1f, R9 ;  /* 0x0000001fff077819 */ /* 0x000fe40000011409 */
[----:B------:R-:W-:-:S03]  /*94b0*/  IADD3 R19, R19, R5, RZ ;  /* 0x0000000513137210 */ /* 0x000fc60007ffe0ff */
[----:B------:R-:W-:Y:S02]  /*94c0*/  IMAD R8, R7, c[0x0][0x180], RZ ;  /* 0x0000600007087a24 */ /* 0x000fe400078e02ff */
[----:B------:R-:W-:-:S04]  /*94d0*/  IMAD.WIDE.U32 R18, R9, c[0x0][0x180], R18 ;  /* 0x0000600009127a25 */ /* 0x000fc800078e0012 */
[----:B------:R-:W-:Y:S01]  /*94e0*/  IMAD R8, R9, c[0x0][0x184], R8 ;  /* 0x0000610009087a24 */ /* 0x000fe200078e0208 */
[----:B------:R-:W-:-:S03]  /*94f0*/  MOV R7, R18 ;  /* 0x0000001200077202 */ /* 0x000fc60000000f00 */
[----:B------:R-:W-:Y:S01]  /*9500*/  IMAD.IADD R8, R19, 0x1, R8 ;  /* 0x0000000113087824 */ /* 0x000fe200078e0208 */
[----:B------:R-:W-:Y:S05]  /*9510*/  BRA `(.L_x_5313) ;  /* 0x0000002000007947 */ /* 0x000fea0003800000 */
.L_x_5312:
[----:B------:R-:W-:-:S04]  /*9520*/  LEA R7, -R103, RZ, 0x7 ;  /* 0x000000ff67077211 */ /* 0x000fc800078e39ff */
[----:B------:R-:W-:Y:S02]  /*9530*/  SHF.R.S32.HI R8, RZ, 0x1f, R7 ;  /* 0x0000001fff087819 */ /* 0x000fe40000011407 */
.L_x_5313:
        /* <DEDUP_REMOVED lines=20> */
[----:B------:R-:W-:Y:S01]  /*9680*/  @!P1 IADD3.X R13, R8, R13, R19, P2, !PT ;  /* 0x0000000d080d9210 */ /* 0x000fe200017fe413 */
[----:B------:R-:W-:Y:S01]  /*9690*/  @!P1 IMAD R5, R5, 0x60, RZ ;  /* 0x0000006005059824 */ /* 0x000fe200078e02ff */
[----:B------:R-:W-:-:S04]  /*96a0*/  @!P1 IADD3 R18, P3, P2, R7, R122, R171 ;  /* 0x0000007a07129210 */ /* 0x000fc80007a7e0ab */
[----:B------:R-:W-:Y:S02]  /*96b0*/  @!P1 IADD3.X R9, R8, R121, R170, P3, P2 ;  /* 0x0000007908099210 */ /* 0x000fe40001fe44aa */
[----:B------:R-:W-:-:S04]  /*96c0*/  @!P1 LEA R26, P2, R18, c[0x0][0x168], 0x1 ;  /* 0x00005a00121a9a11 */ /* 0x000fc800078408ff */
[----:B------:R-:W-:Y:S01]  /*96d0*/  @!P1 LEA.HI.X R27, R18, c[0x0][0x16c], R9, 0x1, P2 ;  /* 0x00005b00121b9a11 */ /* 0x000fe200010f0c09 */
[----:B------:R-:W-:Y:S02]  /*96e0*/  @!P1 IMAD.MOV.U32 R18, RZ, RZ, c[0x0][0x19c] ;  /* 0x00006700ff129624 */ /* 0x000fe400078e00ff */
[----:B--2---:R-:W-:Y:S02]  /*96f0*/  @!P1 IMAD.WIDE.U32 R24, R103, 0x60, R120 ;  /* 0x0000006067189825 */ /* 0x004fe400078e0078 */
[----:B------:R-:W-:Y:S01]  /*9700*/  @!PT LDS RZ, [RZ] ;  /* 0x00000000fffff984 */ /* 0x000fe20000000800 */
[----:B------:R-:W-:Y:S01]  /*9710*/  @!PT LDS RZ, [RZ] ;  /* 0x00000000fffff984 */ /* 0x000fe20000000800 */
[----:B------:R-:W-:Y:S01]  /*9720*/  @!PT LDS RZ, [RZ] ;  /* 0x00000000fffff984 */ /* 0x000fe20000000800 */
[----:B------:R2:W-:Y:S03]  /*9730*/  @!P1 LDGSTS.E.BYPASS.LTC128B.128 [R175+0x2800], [R26.64] ;  /* 0x028000001aaf9fae */ /* 0x0005e6000b901d46 */
        /* <DEDUP_REMOVED lines=14> */
[----:B------:R-:W-:Y:S01]  /*9820*/  @!P1 LEA.HI.X R33, R20, c[0x0][0x16c], R11, 0x1, P2 ;  /* 0x00005b0014219a11 */ /* 0x000fe200010f0c0b */
[----:B------:R-:W-:Y:S01]  /*9830*/  @!P1 IMAD.MOV.U32 R20, RZ, RZ, c[0x0][0x19c] ;  /* 0x00006700ff149624 */ /* 0x000fe200078e00ff */
[C---:B--2---:R-:W-:Y:S01]  /*9840*/  @!P1 LEA R26, P2, R103.reuse, R122, 0x6 ;  /* 0x0000007a671a9211 */ /* 0x044fe200078430ff */
        /* <DEDUP_REMOVED lines=17> */
[C---:B---3--:R-:W-:Y:S01]  /*9960*/  @!P1 LEA R18, P2, R9.reuse, c[0x0][0x168], 0x1 ;  /* 0x00005a0009129a11 */ /* 0x048fe200078408ff */
[----:B------:R1:W-:Y:S03]  /*9970*/  @P1 STS.128 [R175+0x4800], RZ ;  /* 0x004800ffaf001388 */ /* 0x0003e60000000c00 */
[----:B------:R-:W-:Y:S01]  /*9980*/  @!P1 LEA.HI.X R19, R9, c[0x0][0x16c], R24, 0x1, P2 ;  /* 0x00005b0009139a11 */ /* 0x000fe200010f0c18 */
        /* <DEDUP_REMOVED lines=23> */
.L_x_5315:
[----:B------:R-:W-:Y:S05]  /*9b00*/  BSYNC B0 ;  /* 0x0000000000007941 */ /* 0x000fea0003800000 */
.L_x_5314:
[----:B------:R-:W0:Y:S01]  /*9b10*/  LDGDEPBAR ;  /* 0x00000000000079af */ /* 0x000e220000000000 */
[----:B------:R-:W-:-:S04]  /*9b20*/  LEA R188, P1, R7, R188, 0x1 ;  /* 0x000000bc07bc7211 */ /* 0x000fc800078208ff */
[----:B------:R-:W-:Y:S02]  /*9b30*/  LEA.HI.X R189, R7, R189, R8, 0x1, P1 ;  /* 0x000000bd07bd7211 */ /* 0x000fe400008f0c08 */
.L_x_5311:
[----:B------:R-:W-:Y:S01]  /*9b40*/  FMNMX.FTZ R7, R2, R3, !PT ;  /* 0x0000000302077209 */ /* 0x000fe20007810000 */
[----:B-1----:R-:W-:Y:S01]  /*9b50*/  LDSM.16.MT88.4 R24, [R159+0x6000] ;  /* 0x006000009f18783b */ /* 0x002fe20000004200 */
        /* <DEDUP_REMOVED lines=72> */
[----:B------:R-:W-:-:S03]  /*9fe0*/  FMUL.FTZ R67, R52, c[0x0][0x23c] ;  /* 0x00008f0034437a20 */ /* 0x000fc60000410000 */
[----:B------:R-:W-:Y:S02]  /*9ff0*/  FSEL R127, R52, RZ, P2 ;  /* 0x000000ff347f7208 */ /* 0x000fe40001000000 */
[----:B------:R-:W-:-:S03]  /*a000*/  FSEL R67, R67, RZ, P2 ;  /* 0x000000ff43437208 */ /* 0x000fc60001000000 */
[----:B------:R-:W-:Y:S02]  /*a010*/  FADD.FTZ R127, R2, -R127 ;  /* 0x8000007f027f7221 */ /* 0x000fe40000010000 */
[--C-:B------:R-:W-:Y:S01]  /*a020*/  FFMA.FTZ R204, R3, c[0x0][0x23c], -R67.reuse ;  /* 0x00008f0003cc7a23 */ /* 0x100fe20000010843 */
[----:B--2---:R-:W-:Y:S01]  /*a030*/  FMNMX.FTZ R3, R8, R5, !PT ;  /* 0x0000000508037209 */ /* 0x004fe20007810000 */
[--C-:B------:R-:W-:Y:S02]  /*a040*/  FFMA.FTZ R115, R16, c[0x0][0x23c], -R67.reuse ;  /* 0x00008f0010737a23 */ /* 0x100fe40000010843 */
[----:B------:R-:W1:Y:S01]  /*a050*/  LDSM.16.MT88.4 R16, [R160+0x6000] ;  /* 0x00600000a010783b */ /* 0x000e620000004200 */
[C---:B------:R-:W-:Y:S01]  /*a060*/  FSETP.NEU.FTZ.AND P1, PT, R3.reuse, -INF , PT ;  /* 0xff8000000300780b */ /* 0x040fe20003f3d000 */
[C---:B------:R-:W-:Y:S01]  /*a070*/  FMUL.FTZ R55, R3.reuse, c[0x0][0x23c] ;  /* 0x00008f0003377a20 */ /* 0x040fe20000410000 */
[----:B------:R-:W-:Y:S01]  /*a080*/  MUFU.EX2 R204, R204 ;  /* 0x000000cc00cc7308 */ /* 0x000fe20000000800 */
[--C-:B------:R-:W-:Y:S01]  /*a090*/  FFMA.FTZ R110, R6, c[0x0][0x23c], -R67.reuse ;  /* 0x00008f00066e7a23 */ /* 0x100fe20000010843 */
[----:B------:R-:W-:Y:S01]  /*a0a0*/  FSEL R117, R3, RZ, P1 ;  /* 0x000000ff03757208 */ /* 0x000fe20000800000 */
[----:B------:R-:W-:Y:S01]  /*a0b0*/  FFMA.FTZ R65, R14, c[0x0][0x23c], -R67 ;  /* 0x00008f000e417a23 */ /* 0x000fe20000010843 */
[----:B------:R-:W-:Y:S01]  /*a0c0*/  FSEL R55, R55, RZ, P1 ;  /* 0x000000ff37377208 */ /* 0x000fe20000800000 */
[----:B------:R-:W-:-:S02]  /*a0d0*/  FMUL.FTZ R127, R127, c[0x0][0x23c] ;  /* 0x00008f007f7f7a20 */ /* 0x000fc40000410000 */
[----:B------:R-:W-:Y:S01]  /*a0e0*/  FADD.FTZ R117, R0, -R117 ;  /* 0x8000007500757221 */ /* 0x000fe20000010000 */
[----:B------:R-:W2:Y:S01]  /*a0f0*/  MUFU.EX2 R115, R115 ;  /* 0x0000007300737308 */ /* 0x000ea20000000800 */
[--C-:B------:R-:W-:Y:S02]  /*a100*/  FFMA.FTZ R113, R45, c[0x0][0x23c], -R55.reuse ;  /* 0x00008f002d717a23 */ /* 0x100fe40000010837 */
[--C-:B------:R-:W-:Y:S02]  /*a110*/  FFMA.FTZ R111, R10, c[0x0][0x23c], -R55.reuse ;  /* 0x00008f000a6f7a23 */ /* 0x100fe40000010837 */
[--C-:B------:R-:W-:Y:S01]  /*a120*/  FFMA.FTZ R101, R4, c[0x0][0x23c], -R55.reuse ;  /* 0x00008f0004657a23 */ /* 0x100fe20000010837 */
[----:B------:R-:W3:Y:S01]  /*a130*/  LDSM.16.MT88.4 R8, [R162+0x6000] ;  /* 0x00600000a208783b */ /* 0x000ee20000004200 */
[----:B------:R-:W-:Y:S01]  /*a140*/  FMUL.FTZ R117, R117, c[0x0][0x23c] ;  /* 0x00008f0075757a20 */ /* 0x000fe20000410000 */
[----:B------:R-:W-:Y:S01]  /*a150*/  MUFU.EX2 R110, R110 ;  /* 0x0000006e006e7308 */ /* 0x000fe20000000800 */
[----:B------:R-:W-:-:S02]  /*a160*/  FFMA.FTZ R0, R12, c[0x0][0x23c], -R55 ;  /* 0x00008f000c007a23 */ /* 0x000fc40000010837 */
[----:B------:R-:W-:Y:S02]  /*a170*/  FFMA.FTZ R2, R46, c[0x0][0x23c], -R67 ;  /* 0x00008f002e027a23 */ /* 0x000fe40000010843 */
[----:B------:R-:W-:Y:S02]  /*a180*/  FFMA.FTZ R107, R44, c[0x0][0x23c], -R55 ;  /* 0x00008f002c6b7a23 */ /* 0x000fe40000010837 */
[----:B------:R-:W4:Y:S01]  /*a190*/  LDSM.16.MT88.4 R44, [R160+0x6800] ;  /* 0x00680000a02c783b */ /* 0x000f220000004200 */
[----:B------:R-:W5:Y:S01]  /*a1a0*/  MUFU.EX2 R65, R65 ;  /* 0x0000004100417308 */ /* 0x000f620000000800 */
[----:B--2---:R-:W-:Y:S01]  /*a1b0*/  F2FP.PACK_AB R32, R115, R204 ;  /* 0x000000cc7320723e */ /* 0x004fe200000000ff */
[--C-:B------:R-:W-:Y:S02]  /*a1c0*/  FFMA.FTZ R120, R30, c[0x0][0x23c], -R67.reuse ;  /* 0x00008f001e787a23 */ /* 0x100fe40000010843 */
[--C-:B------:R-:W-:Y:S02]  /*a1d0*/  FFMA.FTZ R105, R48, c[0x0][0x23c], -R67.reuse ;  /* 0x00008f0030697a23 */ /* 0x100fe40000010843 */
[----:B------:R-:W-:Y:S01]  /*a1e0*/  FFMA.FTZ R103, R28, c[0x0][0x23c], -R67 ;  /* 0x00008f001c677a23 */ /* 0x000fe20000010843 */
[----:B------:R-:W2:Y:S01]  /*a1f0*/  LDSM.16.MT88.4 R48, [R162+0x6800] ;  /* 0x00680000a230783b */ /* 0x000ea20000004200 */
[----:B------:R-:W-:Y:S01]  /*a200*/  MUFU.EX2 R113, R113 ;  /* 0x0000007100717308 */ /* 0x000fe20000000800 */
[----:B------:R-:W-:-:S02]  /*a210*/  FFMA.FTZ R122, R42, c[0x0][0x23c], -R55 ;  /* 0x00008f002a7a7a23 */ /* 0x000fc40000010837 */
[--C-:B------:R-:W-:Y:S02]  /*a220*/  FFMA.FTZ R124, R40, c[0x0][0x23c], -R55.reuse ;  /* 0x00008f00287c7a23 */ /* 0x100fe40000010837 */
[----:B------:R-:W-:Y:S01]  /*a230*/  FFMA.FTZ R109, R230, c[0x0][0x23c], -R55 ;  /* 0x00008f00e66d7a23 */ /* 0x000fe20000010837 */
[----:B------:R-:W1:Y:S01]  /*a240*/  LDSM.16.MT88.4 R40, [R159+0x6800] ;  /* 0x006800009f28783b */ /* 0x000e620000004200 */
[--C-:B------:R-:W-:Y:S01]  /*a250*/  FFMA.FTZ R150, R150, c[0x0][0x23c], -R67.reuse ;  /* 0x00008f0096967a23 */ /* 0x100fe20000010843 */
[----:B------:R-:W3:Y:S01]  /*a260*/  MUFU.EX2 R111, R111 ;  /* 0x0000006f006f7308 */ /* 0x000ee20000000800 */
[----:B-----5:R-:W-:Y:S01]  /*a270*/  F2FP.PACK_AB R34, R65, R110 ;  /* 0x0000006e4122723e */ /* 0x020fe200000000ff */
[--C-:B------:R-:W-:Y:S02]  /*a280*/  FFMA.FTZ R123, R228, c[0x0][0x23c], -R67.reuse ;  /* 0x00008f00e47b7a23 */ /* 0x100fe40000010843 */
[--C-:B------:R-:W-:Y:S02]  /*a290*/  FFMA.FTZ R144, R144, c[0x0][0x23c], -R67.reuse ;  /* 0x00008f0090907a23 */ /* 0x100fe40000010843 */
[----:B------:R-:W-:-:S02]  /*a2a0*/  FFMA.FTZ R119, R226, c[0x0][0x23c], -R67 ;  /* 0x00008f00e2777a23 */ /* 0x000fc40000010843 */
[----:B------:R-:W-:Y:S01]  /*a2b0*/  MUFU.EX2 R101, R101 ;  /* 0x0000006500657308 */ /* 0x000fe20000000800 */
[--C-:B------:R-:W-:Y:S02]  /*a2c0*/  FFMA.FTZ R148, R148, c[0x0][0x23c], -R55.reuse ;  /* 0x00008f0094947a23 */ /* 0x100fe40000010837 */
[--C-:B------:R-:W-:Y:S02]  /*a2d0*/  FFMA.FTZ R121, R224, c[0x0][0x23c], -R55.reuse ;  /* 0x00008f00e0797a23 */ /* 0x100fe40000010837 */
[--C-:B------:R-:W-:Y:S02]  /*a2e0*/  FFMA.FTZ R186, R186, c[0x0][0x23c], -R55.reuse ;  /* 0x00008f00baba7a23 */ /* 0x100fe40000010837 */
[--C-:B------:R-:W-:Y:S01]  /*a2f0*/  FFMA.FTZ R125, R214, c[0x0][0x23c], -R55.reuse ;  /* 0x00008f00d67d7a23 */ /* 0x100fe20000010837 */
[----:B------:R-:W5:Y:S01]  /*a300*/  MUFU.EX2 R127, R127 ;  /* 0x0000007f007f7308 */ /* 0x000f620000000800 */
[----:B---3--:R-:W-:Y:S01]  /*a310*/  F2FP.PACK_AB R33, R111, R113 ;  /* 0x000000716f21723e */ /* 0x008fe200000000ff */
[----:B------:R-:W-:-:S02]  /*a320*/  FFMA.FTZ R131, R212, c[0x0][0x23c], -R55 ;  /* 0x00008f00d4837a23 */ /* 0x000fc40000010837 */
[----:B------:R-:W-:Y:S02]  /*a330*/  FFMA.FTZ R214, R210, c[0x0][0x23c], -R67 ;  /* 0x00008f00d2d67a23 */ /* 0x000fe40000010843 */
[----:B------:R-:W-:Y:S02]  /*a340*/  FFMA.FTZ R212, R216, c[0x0][0x23c], -R55 ;  /* 0x00008f00d8d47a23 */ /* 0x000fe40000010837 */
[----:B------:R-:W3:Y:S01]  /*a350*/  MUFU.EX2 R117, R117 ;  /* 0x0000007500757308 */ /* 0x000ee20000000800 */
[----:B------:R-:W-:Y:S02]  /*a360*/  FFMA.FTZ R210, R58, c[0x0][0x23c], -R67 ;  /* 0x00008f003ad27a23 */ /* 0x000fe40000010843 */
[----:B------:R-:W-:Y:S02]  /*a370*/  FFMA.FTZ R216, R56, c[0x0][0x23c], -R55 ;  /* 0x00008f0038d87a23 */ /* 0x000fe40000010837 */
[--C-:B------:R-:W-:Y:S01]  /*a380*/  FFMA.FTZ R133, R222, c[0x0][0x23c], -R67.reuse ;  /* 0x00008f00de857a23 */ /* 0x100fe20000010843 */
[----:B------:R-:W-:Y:S01]  /*a390*/  LDSM.16.MT88.4 R56, [R162+0x7800] ;  /* 0x00780000a238783b */ /* 0x000fe20000004200 */
[----:B------:R-:W-:Y:S01]  /*a3a0*/  FFMA.FTZ R129, R220, c[0x0][0x23c], -R67 ;  /* 0x00008f00dc817a23 */ /* 0x000fe20000010843 */
[----:B------:R-:W1:Y:S01]  /*a3b0*/  MUFU.EX2 R0, R0 ;  /* 0x0000000000007308 */ /* 0x000e620000000800 */
[----:B-----5:R-:W-:-:S02]  /*a3c0*/  FMUL.FTZ R12, R88, R127 ;  /* 0x0000007f580c7220 */ /* 0x020fc40000410000 */
[-C--:B------:R-:W-:Y:S02]  /*a3d0*/  FMUL.FTZ R13, R89, R127.reuse ;  /* 0x0000007f590d7220 */ /* 0x080fe40000410000 */
[-C--:B------:R-:W-:Y:S02]  /*a3e0*/  FMUL.FTZ R84, R84, R127.reuse ;  /* 0x0000007f54547220 */ /* 0x080fe40000410000 */
[----:B------:R-:W-:Y:S01]  /*a3f0*/  FMUL.FTZ R85, R85, R127 ;  /* 0x0000007f55557220 */ /* 0x000fe20000410000 */
[----:B------:R-:W-:Y:S01]  /*a400*/  MUFU.EX2 R120, R120 ;  /* 0x0000007800787308 */ /* 0x000fe20000000800 */
[-C--:B---3--:R-:W-:Y:S02]  /*a410*/  FMUL.FTZ R14, R90, R117.reuse ;  /* 0x000000755a0e7220 */ /* 0x088fe40000410000 */
        /* <DEDUP_REMOVED lines=29> */
[----:B------:R-:W3:Y:S01]  /*a5f0*/  MUFU.EX2 R107, R107 ;  /* 0x0000006b006b7308 */ /* 0x000ee20000000800 */
        /* <DEDUP_REMOVED lines=12> */
[----:B------:R-:W5:Y:S01]  /*a6c0*/  MUFU.EX2 R109, R109 ;  /* 0x0000006d006d7308 */ /* 0x000f620000000800 */
[----:B------:R-:W-:Y:S01]  /*a6d0*/  FFMA.FTZ R135, R218, c[0x0][0x23c], -R55 ;  /* 0x00008f00da877a23 */ /* 0x000fe20000010837 */
[----:B------:R-:W-:Y:S01]  /*a6e0*/  LDSM.16.MT88.4 R76, [R159+0x8800] ;  /* 0x008800009f4c783b */ /* 0x000fe20000004200 */
[----:B------:R-:W-:Y:S02]  /*a6f0*/  FFMA.FTZ R140, R140, c[0x0][0x23c], -R67 ;  /* 0x00008f008c8c7a23 */ /* 0x000fe40000010843 */
[----:B------:R-:W-:Y:S01]  /*a700*/  FFMA.FTZ R108, R108, c[0x0][0x23c], -R55 ;  /* 0x00008f006c6c7a23 */ /* 0x000fe20000010837 */
[----:B------:R-:W-:Y:S01]  /*a710*/  HMMA.16816.F32 R28, R32, R36, R28 ;  /* 0x00000024201c723c */ /* 0x000fe2000000181c */
[----:B------:R-:W-:Y:S01]  /*a720*/  FFMA.FTZ R204, R191, R127, R204 ;  /* 0x0000007fbfcc7223 */ /* 0x000fe200000100cc */
[----:B------:R-:W-:Y:S01]  /*a730*/  MUFU.EX2 R150, R150 ;  /* 0x0000009600967308 */ /* 0x000fe20000000800 */
[----:B------:R-:W-:-:S02]  /*a740*/  FFMA.FTZ R191, R63, c[0x0][0x23c], -R67 ;  /* 0x00008f003fbf7a23 */ /* 0x000fc40000010843 */
[----:B------:R-:W-:Y:S02]  /*a750*/  FADD.FTZ R115, R115, R204 ;  /* 0x000000cc73737221 */ /* 0x000fe40000010000 */
[----:B-1----:R-:W-:Y:S01]  /*a760*/  F2FP.PACK_AB R36, R105, R120 ;  /* 0x000000786924723e */ /* 0x002fe200000000ff */
[----:B------:R-:W-:Y:S01]  /*a770*/  HMMA.16816.F32 R32, R32, R38, R68 ;  /* 0x000000262020723c */ /* 0x000fe20000001844 */
[----:B---3--:R-:W-:Y:S01]  /*a780*/  F2FP.PACK_AB R37, R107, R122 ;  /* 0x0000007a6b25723e */ /* 0x008fe200000000ff */
[----:B------:R-:W1:Y:S01]  /*a790*/  MUFU.EX2 R123, R123 ;  /* 0x0000007b007b7308 */ /* 0x000e620000000800 */
[----:B------:R-:W-:Y:S02]  /*a7a0*/  FADD.FTZ R110, R110, R115 ;  /* 0x000000736e6e7221 */ /* 0x000fe40000010000 */
[--C-:B------:R-:W-:Y:S02]  /*a7b0*/  FFMA.FTZ R60, R60, c[0x0][0x23c], -R55.reuse ;  /* 0x00008f003c3c7a23 */ /* 0x100fe40000010837 */
[----:B------:R-:W-:Y:S01]  /*a7c0*/  F2FP.PACK_AB R38, R2, R103 ;  /* 0x000000670226723e */ /* 0x000fe200000000ff */
[----:B------:R-:W-:Y:S01]  /*a7d0*/  FADD.FTZ R65, R65, R110 ;  /* 0x0000006e41417221 */ /* 0x000fe20000010000 */
[----:B-----5:R-:W-:Y:S01]  /*a7e0*/  F2FP.PACK_AB R39, R109, R124 ;  /* 0x0000007c6d27723e */ /* 0x020fe200000000ff */
[----:B------:R-:W-:Y:S01]  /*a7f0*/  MUFU.EX2 R144, R144 ;  /* 0x0000009000907308 */ /* 0x000fe20000000800 */
[----:B------:R-:W-:-:S05]  /*a800*/  FFMA.FTZ R54, R54, c[0x0][0x23c], -R55 ;  /* 0x00008f0036367a23 */ /* 0x000fca0000010837 */
[C---:B----4-:R-:W-:Y:S02]  /*a810*/  HMMA.16816.F32 R12, R36.reuse, R44, R12 ;  /* 0x0000002c240c723c */ /* 0x050fe4000000180c */
[----:B------:R-:W-:Y:S06]  /*a820*/  MUFU.EX2 R119, R119 ;  /* 0x0000007700777308 */ /* 0x000fec0000000800 */
[C---:B------:R-:W-:Y:S01]  /*a830*/  HMMA.16816.F32 R16, R36.reuse, R46, R16 ;  /* 0x0000002e2410723c */ /* 0x040fe20000001810 */
[----:B------:R-:W3:Y:S01]  /*a840*/  LDSM.16.MT88.4 R44, [R158+0x6800] ;  /* 0x006800009e2c783b */ /* 0x000ee20000004200 */
[----:B------:R-:W-:Y:S06]  /*a850*/  MUFU.EX2 R148, R148 ;  /* 0x0000009400947308 */ /* 0x000fec0000000800 */
[C---:B--2---:R-:W-:Y:S02]  /*a860*/  HMMA.16816.F32 R4, R36.reuse, R48, R4 ;  /* 0x000000302404723c */ /* 0x044fe40000001804 */
[----:B------:R-:W2:Y:S06]  /*a870*/  MUFU.EX2 R121, R121 ;  /* 0x0000007900797308 */ /* 0x000eac0000000800 */
        /* <DEDUP_REMOVED lines=8> */
[C---:B---3--:R-:W-:Y:S02]  /*a900*/  HMMA.16816.F32 R28, R36.reuse, R44, R28 ;  /* 0x0000002c241c723c */ /* 0x048fe4000000181c */
[----:B------:R-:W3:Y:S06]  /*a910*/  MUFU.EX2 R133, R133 ;  /* 0x0000008500857308 */ /* 0x000eec0000000800 */
[----:B------:R-:W-:Y:S01]  /*a920*/  HMMA.16816.F32 R32, R36, R46, R32 ;  /* 0x0000002e2420723c */ /* 0x000fe20000001820 */
[----:B------:R-:W3:Y:S01]  /*a930*/  LDSM.16.MT88.4 R44, [R160+0x7000] ;  /* 0x00700000a02c783b */ /* 0x000ee20000004200 */
[----:B------:R-:W-:Y:S05]  /*a940*/  MUFU.EX2 R210, R210 ;  /* 0x000000d200d27308 */ /* 0x000fea0000000800 */
[----:B-1----:R-:W-:-:S02]  /*a950*/  F2FP.PACK_AB R36, R123, R150 ;  /* 0x000000967b24723e */ /* 0x002fc400000000ff */
[----:B--2---:R-:W-:Y:S01]  /*a960*/  F2FP.PACK_AB R37, R121, R148 ;  /* 0x000000947925723e */ /* 0x004fe200000000ff */
[----:B------:R-:W-:Y:S01]  /*a970*/  MUFU.EX2 R129, R129 ;  /* 0x0000008100817308 */ /* 0x000fe20000000800 */
[----:B------:R-:W-:Y:S02]  /*a980*/  F2FP.PACK_AB R38, R119, R144 ;  /* 0x000000907726723e */ /* 0x000fe400000000ff */
[----:B-----5:R-:W-:-:S05]  /*a990*/  F2FP.PACK_AB R39, R125, R186 ;  /* 0x000000ba7d27723e */ /* 0x020fca00000000ff */
[----:B------:R-:W-:Y:S02]  /*a9a0*/  MUFU.EX2 R131, R131 ;  /* 0x0000008300837308 */ /* 0x000fe40000000800 */
[C---:B----4-:R-:W-:Y:S06]  /*a9b0*/  HMMA.16816.F32 R4, R36.reuse, R48, R4 ;  /* 0x000000302404723c */ /* 0x050fec0000001804 */
[----:B------:R-:W1:Y:S02]  /*a9c0*/  MUFU.EX2 R212, R212 ;  /* 0x000000d400d47308 */ /* 0x000e640000000800 */
[C---:B------:R-:W-:Y:S01]  /*a9d0*/  HMMA.16816.F32 R8, R36.reuse, R50, R8 ;  /* 0x000000322408723c */ /* 0x040fe20000001808 */
[----:B------:R-:W2:Y:S05]  /*a9e0*/  LDSM.16.MT88.4 R48, [R160+0x7800] ;  /* 0x00780000a030783b */ /* 0x000eaa0000004200 */
[----:B------:R-:W-:Y:S02]  /*a9f0*/  MUFU.EX2 R216, R216 ;  /* 0x000000d800d87308 */ /* 0x000fe40000000800 */
[C---:B------:R-:W-:Y:S06]  /*aa00*/  HMMA.16816.F32 R20, R36.reuse, R40, R20 ;  /* 0x000000282414723c */ /* 0x040fec0000001814 */
[----:B------:R-:W4:Y:S01]  /*aa10*/  MUFU.EX2 R135, R135 ;  /* 0x0000008700877308 */ /* 0x000f220000000800 */
[----:B---3--:R-:W-:Y:S01]  /*aa20*/  F2FP.PACK_AB R40, R133, R214 ;  /* 0x000000d68528723e */ /* 0x008fe200000000ff */
        /* <DEDUP_REMOVED lines=14> */
[----:B--2---:R-:W-:Y:S01]  /*ab10*/  HMMA.16816.F32 R12, R40, R48, R12 ;  /* 0x00000030280c723c */ /* 0x004fe2000000180c */
        /* <DEDUP_REMOVED lines=29> */
[----:B------:R-:W1:Y:S06]  /*acf0*/  LDSM.16.MT88.4 R4, [R158+0x8000] ;  /* 0x008000009e04783b */ /* 0x000e6c0000004200 */
[----:B------:R-:W-:Y:S01]  /*ad00*/  FFMA.FTZ R44, R190, R117, R113 ;  /* 0x00000075be2c7223 */ /* 0x000fe20000010071 */
[----:B------:R-:W-:Y:S03]  /*ad10*/  HMMA.16816.F32 R8, R68, R46, R8 ;  /* 0x0000002e4408723c */ /* 0x000fe60000001808 */
[----:B------:R-:W-:-:S04]  /*ad20*/  FADD.FTZ R44, R111, R44 ;  /* 0x0000002c6f2c7221 */ /* 0x000fc80000010000 */
[----:B------:R-:W-:Y:S01]  /*ad30*/  FADD.FTZ R101, R101, R44 ;  /* 0x0000002c65657221 */ /* 0x000fe20000010000 */
[C---:B--2---:R-:W-:Y:S03]  /*ad40*/  HMMA.16816.F32 R12, R68.reuse, R40, R12 ;  /* 0x00000028440c723c */ /* 0x044fe6000000180c */
[----:B------:R-:W-:Y:S02]  /*ad50*/  FADD.FTZ R101, R0, R101 ;  /* 0x0000006500657221 */ /* 0x000fe40000010000 */
[----:B------:R-:W-:Y:S02]  /*ad60*/  MUFU.EX2 R0, R60 ;  /* 0x0000003c00007308 */ /* 0x000fe40000000800 */
[----:B------:R-:W-:Y:S01]  /*ad70*/  FFMA.FTZ R40, R142, c[0x0][0x23c], -R67 ;  /* 0x00008f008e287a23 */ /* 0x000fe20000010843 */
[----:B------:R-:W-:Y:S01]  /*ad80*/  HMMA.16816.F32 R16, R68, R42, R16 ;  /* 0x0000002a4410723c */ /* 0x000fe20000001810 */
[----:B------:R-:W-:-:S02]  /*ad90*/  FFMA.FTZ R41, R128, c[0x0][0x23c], -R55 ;  /* 0x00008f0080297a23 */ /* 0x000fc40000010837 */
[----:B------:R-:W-:Y:S02]  /*ada0*/  FADD.FTZ R122, R122, R101 ;  /* 0x000000657a7a7221 */ /* 0x000fe40000010000 */
[----:B------:R-:W-:Y:S02]  /*adb0*/  MUFU.EX2 R40, R40 ;  /* 0x0000002800287308 */ /* 0x000fe40000000800 */
[----:B------:R-:W-:Y:S01]  /*adc0*/  FFMA.FTZ R43, R138, c[0x0][0x23c], -R55 ;  /* 0x00008f008a2b7a23 */ /* 0x000fe20000010837 */
[C---:B---3--:R-:W-:Y:S01]  /*add0*/  HMMA.16816.F32 R20, R68.reuse, R36, R20 ;  /* 0x000000244414723c */ /* 0x048fe20000001814 */
[--C-:B------:R-:W-:Y:S02]  /*ade0*/  FFMA.FTZ R42, R118, c[0x0][0x23c], -R67.reuse ;  /* 0x00008f00762a7a23 */ /* 0x100fe40000010843 */
[----:B------:R-:W-:Y:S02]  /*adf0*/  FADD.FTZ R107, R107, R122 ;  /* 0x0000007a6b6b7221 */ /* 0x000fe40000010000 */
[----:B------:R-:W-:Y:S02]  /*ae00*/  MUFU.EX2 R43, R43 ;  /* 0x0000002b002b7308 */ /* 0x000fe40000000800 */
[--C-:B------:R-:W-:Y:S01]  /*ae10*/  FFMA.FTZ R37, R134, c[0x0][0x23c], -R67.reuse ;  /* 0x00008f0086257a23 */ /* 0x100fe20000010843 */
[----:B------:R-:W-:Y:S01]  /*ae20*/  HMMA.16816.F32 R24, R68, R38, R24 ;  /* 0x000000264418723c */ /* 0x000fe20000001818 */
[----:B------:R-:W-:-:S02]  /*ae30*/  FFMA.FTZ R36, R136, c[0x0][0x23c], -R67 ;  /* 0x00008f0088247a23 */ /* 0x000fc40000010843 */
[----:B------:R-:W-:Y:S02]  /*ae40*/  FADD.FTZ R124, R124, R107 ;  /* 0x0000006b7c7c7221 */ /* 0x000fe40000010000 */
[----:B------:R-:W2:Y:S02]  /*ae50*/  MUFU.EX2 R37, R37 ;  /* 0x0000002500257308 */ /* 0x000ea40000000800 */
[----:B------:R-:W-:Y:S01]  /*ae60*/  FFMA.FTZ R38, R132, c[0x0][0x23c], -R55 ;  /* 0x00008f0084267a23 */ /* 0x000fe20000010837 */
[----:B-1----:R-:W-:Y:S01]  /*ae70*/  HMMA.16816.F32 R72, R68, R4, R28 ;  /* 0x000000044448723c */ /* 0x002fe2000000181c */
[----:B------:R-:W1:Y:S01]  /*ae80*/  LDSM.16.MT88.4 R28, [R158+0x8800] ;  /* 0x008800009e1c783b */ /* 0x000e620000004200 */
[----:B------:R-:W-:-:S03]  /*ae90*/  FADD.FTZ R109, R109, R124 ;  /* 0x0000007c6d6d7221 */ /* 0x000fc60000010000 */
[----:B------:R-:W-:Y:S01]  /*aea0*/  MUFU.EX2 R36, R36 ;  /* 0x0000002400247308 */ /* 0x000fe20000000800 */
[----:B------:R-:W-:Y:S02]  /*aeb0*/  FADD.FTZ R148, R148, R109 ;  /* 0x0000006d94947221 */ /* 0x000fe40000010000 */
[----:B------:R-:W-:Y:S02]  /*aec0*/  HMMA.16816.F32 R68, R68, R6, R32 ;  /* 0x000000064444723c */ /* 0x000fe40000001820 */
[----:B------:R-:W-:-:S03]  /*aed0*/  FADD.FTZ R121, R121, R148 ;  /* 0x0000009479797221 */ /* 0x000fc60000010000 */
[----:B------:R-:W3:Y:S01]  /*aee0*/  MUFU.EX2 R39, R140 ;  /* 0x0000008c00277308 */ /* 0x000ee20000000800 */
[----:B--2---:R-:W-:Y:S01]  /*aef0*/  F2FP.PACK_AB R4, R40, R37 ;  /* 0x000000252804723e */ /* 0x004fe200000000ff */
[----:B------:R-:W-:Y:S02]  /*af00*/  FFMA.FTZ R32, R130, c[0x0][0x23c], -R55 ;  /* 0x00008f0082207a23 */ /* 0x000fe40000010837 */
[--C-:B------:R-:W-:Y:S02]  /*af10*/  FFMA.FTZ R34, R112, c[0x0][0x23c], -R67.reuse ;  /* 0x00008f0070227a23 */ /* 0x100fe40000010843 */
[--C-:B------:R-:W-:Y:S02]  /*af20*/  FFMA.FTZ R35, R126, c[0x0][0x23c], -R67.reuse ;  /* 0x00008f007e237a23 */ /* 0x100fe40000010843 */
[----:B------:R-:W2:Y:S01]  /*af30*/  MUFU.EX2 R38, R38 ;  /* 0x0000002600267308 */ /* 0x000ea20000000800 */
[----:B------:R-:W-:Y:S02]  /*af40*/  FFMA.FTZ R33, R114, c[0x0][0x23c], -R67 ;  /* 0x00008f0072217a23 */ /* 0x000fe40000010843 */
[----:B------:R-:W-:-:S04]  /*af50*/  FADD.FTZ R186, R186, R121 ;  /* 0x00000079baba7221 */ /* 0x000fc80000010000 */
[----:B------:R-:W-:Y:S01]  /*af60*/  FADD.FTZ R186, R125, R186 ;  /* 0x000000ba7dba7221 */ /* 0x000fe20000010000 */
[----:B------:R-:W-:Y:S01]  /*af70*/  MUFU.EX2 R41, R41 ;  /* 0x0000002900297308 */ /* 0x000fe20000000800 */
[----:B---3--:R-:W-:-:S07]  /*af80*/  F2FP.PACK_AB R6, R39, R36 ;  /* 0x000000242706723e */ /* 0x008fce00000000ff */
[----:B------:R-:W3:Y:S01]  /*af90*/  MUFU.EX2 R32, R32 ;  /* 0x0000002000207308 */ /* 0x000ee20000000800 */
[----:B--2---:R-:W-:-:S07]  /*afa0*/  F2FP.PACK_AB R5, R43, R38 ;  /* 0x000000262b05723e */ /* 0x004fce00000000ff */
[----:B------:R-:W-:Y:S01]  /*afb0*/  MUFU.EX2 R34, R34 ;  /* 0x0000002200227308 */ /* 0x000fe20000000800 */
[----:B---3--:R-:W-:-:S07]  /*afc0*/  F2FP.PACK_AB R7, R32, R41 ;  /* 0x000000292007723e */ /* 0x008fce00000000ff */
[----:B------:R-:W2:Y:S01]  /*afd0*/  MUFU.EX2 R35, R35 ;  /* 0x0000002300237308 */ /* 0x000ea20000000800 */
[C---:B------:R-:W-:Y:S01]  /*afe0*/  HMMA.16816.F32 R88, R4.reuse, R84, R12 ;  /* 0x000000540458723c */ /* 0x040fe2000000180c */
[----:B------:R-:W3:Y:S06]  /*aff0*/  LDSM.16.MT88.4 R12, [R162+0x9000] ;  /* 0x00900000a20c783b */ /* 0x000eec0000004200 */
[----:B------:R-:W-:Y:S01]  /*b000*/  MUFU.EX2 R33, R33 ;  /* 0x0000002100217308 */ /* 0x000fe20000000800 */
[C---:B------:R-:W-:Y:S07]  /*b010*/  HMMA.16816.F32 R80, R4.reuse, R76, R20 ;  /* 0x0000004c0450723c */ /* 0x040fee0000001814 */
[----:B------:R-:W-:Y:S01]  /*b020*/  MUFU.EX2 R42, R42 ;  /* 0x0000002a002a7308 */ /* 0x000fe20000000800 */
[--C-:B------:R-:W-:Y:S01]  /*b030*/  FFMA.FTZ R23, R116, c[0x0][0x23c], -R55.reuse ;  /* 0x00008f0074177a23 */ /* 0x100fe20000010837 */
[----:B------:R-:W-:Y:S01]  /*b040*/  HMMA.16816.F32 R84, R4, R86, R16 ;  /* 0x000000560454723c */ /* 0x000fe20000001810 */
[--C-:B------:R-:W-:Y:S01]  /*b050*/  FFMA.FTZ R21, R104, c[0x0][0x23c], -R55.reuse ;  /* 0x00008f0068157a23 */ /* 0x100fe20000010837 */
[----:B------:R-:W4:Y:S01]  /*b060*/  LDSM.16.MT88.4 R16, [R159+0x9000] ;  /* 0x009000009f10783b */ /* 0x000f220000004200 */
[----:B------:R-:W-:-:S03]  /*b070*/  FFMA.FTZ R22, R106, c[0x0][0x23c], -R55 ;  /* 0x00008f006a167a23 */ /* 0x000fc60000010837 */
[----:B------:R-:W-:Y:S02]  /*b080*/  MUFU.EX2 R20, R108 ;  /* 0x0000006c00147308 */ /* 0x000fe40000000800 */
[C---:B------:R-:W-:Y:S06]  /*b090*/  HMMA.16816.F32 R96, R4.reuse, R92, R96 ;  /* 0x0000005c0460723c */ /* 0x040fec0000001860 */
[----:B------:R-:W5:Y:S02]  /*b0a0*/  MUFU.EX2 R23, R23 ;  /* 0x0000001700177308 */ /* 0x000f640000000800 */
[C---:B------:R-:W-:Y:S01]  /*b0b0*/  HMMA.16816.F32 R92, R4.reuse, R94, R8 ;  /* 0x0000005e045c723c */ /* 0x040fe20000001808 */
[----:B------:R-:W3:Y:S05]  /*b0c0*/  LDSM.16.MT88.4 R8, [R160+0x9000] ;  /* 0x00900000a008783b */ /* 0x000eea0000004200 */
[----:B------:R-:W-:Y:S02]  /*b0d0*/  MUFU.EX2 R21, R21 ;  /* 0x0000001500157308 */ /* 0x000fe40000000800 */
[C---:B------:R-:W-:Y:S06]  /*b0e0*/  HMMA.16816.F32 R76, R4.reuse, R78, R24 ;  /* 0x0000004e044c723c */ /* 0x040fec0000001818 */
[----:B------:R-:W2:Y:S01]  /*b0f0*/  MUFU.EX2 R22, R22 ;  /* 0x0000001600167308 */ /* 0x000ea20000000800 */
[--C-:B------:R-:W-:Y:S01]  /*b100*/  FFMA.FTZ R26, R66, c[0x0][0x23c], -R67.reuse ;  /* 0x00008f00421a7a23 */ /* 0x100fe20000010843 */
[----:B-1----:R-:W-:Y:S01]  /*b110*/  HMMA.16816.F32 R72, R4, R28, R72 ;  /* 0x0000001c0448723c */ /* 0x002fe20000001848 */
[----:B------:R-:W-:-:S02]  /*b120*/  FFMA.FTZ R25, R61, c[0x0][0x23c], -R67 ;  /* 0x00008f003d197a23 */ /* 0x000fc40000010843 */
[----:B------:R-:W-:Y:S02]  /*b130*/  FFMA.FTZ R24, R64, c[0x0][0x23c], -R67 ;  /* 0x00008f0040187a23 */ /* 0x000fe40000010843 */
[----:B------:R-:W-:Y:S01]  /*b140*/  FFMA.FTZ R27, R62, c[0x0][0x23c], -R55 ;  /* 0x00008f003e1b7a23 */ /* 0x000fe20000010837 */
[----:B------:R-:W-:Y:S01]  /*b150*/  MUFU.EX2 R26, R26 ;  /* 0x0000001a001a7308 */ /* 0x000fe20000000800 */
[----:B------:R-:W-:Y:S01]  /*b160*/  FADD.FTZ R28, R120, R65 ;  /* 0x00000041781c7221 */ /* 0x000fe20000010000 */
[----:B------:R-:W-:Y:S01]  /*b170*/  HMMA.16816.F32 R68, R4, R30, R68 ;  /* 0x0000001e0444723c */ /* 0x000fe20000001844 */
[----:B------:R-:W-:Y:S02]  /*b180*/  FFMA.FTZ R29, R53, c[0x0][0x23c], -R55 ;  /* 0x00008f00351d7a23 */ /* 0x000fe40000010837 */
[----:B------:R-:W-:-:S03]  /*b190*/  FADD.FTZ R28, R105, R28 ;  /* 0x0000001c691c7221 */ /* 0x000fc60000010000 */
[----:B------:R-:W1:Y:S01]  /*b1a0*/  MUFU.EX2 R25, R25 ;  /* 0x0000001900197308 */ /* 0x000e620000000800 */
[----:B--2---:R-:W-:Y:S01]  /*b1b0*/  F2FP.PACK_AB R4, R35, R34 ;  /* 0x000000222304723e */ /* 0x004fe200000000ff */
[----:B------:R-:W-:Y:S01]  /*b1c0*/  FADD.FTZ R31, R131, R186 ;  /* 0x000000ba831f7221 */ /* 0x000fe20000010000 */
[----:B-----5:R-:W-:Y:S02]  /*b1d0*/  F2FP.PACK_AB R5, R23, R20 ;  /* 0x000000141705723e */ /* 0x020fe400000000ff */
[----:B------:R-:W-:Y:S01]  /*b1e0*/  F2FP.PACK_AB R6, R42, R33 ;  /* 0x000000212a06723e */ /* 0x000fe200000000ff */
[----:B------:R-:W-:Y:S01]  /*b1f0*/  FADD.FTZ R31, R212, R31 ;  /* 0x0000001fd41f7221 */ /* 0x000fe20000010000 */
[----:B------:R-:W-:Y:S01]  /*b200*/  F2FP.PACK_AB R7, R22, R21 ;  /* 0x000000151607723e */ /* 0x000fe200000000ff */
[----:B------:R-:W-:Y:S02]  /*b210*/  MUFU.EX2 R24, R24 ;  /* 0x0000001800187308 */ /* 0x000fe40000000800 */
[----:B------:R-:W-:-:S04]  /*b220*/  FADD.FTZ R216, R216, R31 ;  /* 0x0000001fd8d87221 */ /* 0x000fc80000010000 */
[----:B---3--:R-:W-:Y:S01]  /*b230*/  HMMA.16816.F32 R96, R4, R12, R96 ;  /* 0x0000000c0460723c */ /* 0x008fe20000001860 */
[----:B------:R-:W-:Y:S01]  /*b240*/  FADD.FTZ R135, R135, R216 ;  /* 0x000000d887877221 */ /* 0x000fe20000010000 */
[----:B------:R-:W2:Y:S03]  /*b250*/  MUFU.EX2 R27, R27 ;  /* 0x0000001b001b7308 */ /* 0x000ea60000000800 */
[----:B------:R-:W-:-:S03]  /*b260*/  FADD.FTZ R58, R58, R135 ;  /* 0x000000873a3a7221 */ /* 0x000fc60000010000 */
[----:B------:R-:W-:Y:S01]  /*b270*/  HMMA.16816.F32 R92, R4, R14, R92 ;  /* 0x0000000e045c723c */ /* 0x000fe2000000185c */
[----:B------:R-:W3:Y:S01]  /*b280*/  LDSM.16.MT88.4 R12, [R158+0x9000] ;  /* 0x009000009e0c783b */ /* 0x000ee20000004200 */
[----:B------:R-:W-:Y:S01]  /*b290*/  MUFU.EX2 R29, R29 ;  /* 0x0000001d001d7308 */ /* 0x000fe20000000800 */
[----:B------:R-:W-:-:S04]  /*b2a0*/  FADD.FTZ R59, R59, R58 ;  /* 0x0000003a3b3b7221 */ /* 0x000fc80000010000 */
[----:B------:R-:W-:Y:S01]  /*b2b0*/  FADD.FTZ R56, R56, R59 ;  /* 0x0000003b38387221 */ /* 0x000fe20000010000 */
[----:B----4-:R-:W-:Y:S03]  /*b2c0*/  HMMA.16816.F32 R80, R4, R16, R80 ;  /* 0x000000100450723c */ /* 0x010fe60000001850 */
[----:B------:R-:W-:-:S04]  /*b2d0*/  FADD.FTZ R57, R57, R56 ;  /* 0x0000003839397221 */ /* 0x000fc80000010000 */
[----:B------:R-:W-:Y:S01]  /*b2e0*/  FADD.FTZ R17, R103, R28 ;  /* 0x0000001c67117221 */ /* 0x000fe20000010000 */
[C---:B------:R-:W-:Y:S03]  /*b2f0*/  HMMA.16816.F32 R88, R4.reuse, R8, R88 ;  /* 0x000000080458723c */ /* 0x040fe60000001858 */
[----:B------:R-:W-:Y:S02]  /*b300*/  FADD.FTZ R17, R2, R17 ;  /* 0x0000001102117221 */ /* 0x000fe40000010000 */
[----:B------:R-:W4:Y:S02]  /*b310*/  MUFU.EX2 R2, R54 ;  /* 0x0000003600027308 */ /* 0x000f240000000800 */
[----:B------:R-:W-:Y:S01]  /*b320*/  FADD.FTZ R150, R150, R17 ;  /* 0x0000001196967221 */ /* 0x000fe20000010000 */
[----:B------:R-:W-:Y:S01]  /*b330*/  HMMA.16816.F32 R84, R4, R10, R84 ;  /* 0x0000000a0454723c */ /* 0x000fe20000001854 */
[----:B------:R-:W5:Y:S02]  /*b340*/  LDSM.16.MT88.4 R8, [R162+0x9800] ;  /* 0x00980000a208783b */ /* 0x000f640000004200 */
[----:B------:R-:W-:-:S04]  /*b350*/  FADD.FTZ R123, R123, R150 ;  /* 0x000000967b7b7221 */ /* 0x000fc80000010000 */
[----:B------:R-:W-:Y:S01]  /*b360*/  FADD.FTZ R144, R144, R123 ;  /* 0x0000007b90907221 */ /* 0x000fe20000010000 */
[----:B------:R-:W-:Y:S01]  /*b370*/  HMMA.16816.F32 R76, R4, R18, R76 ;  /* 0x00000012044c723c */ /* 0x000fe2000000184c */
[----:B------:R-:W5:Y:S02]  /*b380*/  LDSM.16.MT88.4 R16, [R160+0x9800] ;  /* 0x00980000a010783b */ /* 0x000f640000004200 */
[----:B------:R-:W-:-:S04]  /*b390*/  FADD.FTZ R119, R119, R144 ;  /* 0x0000009077777221 */ /* 0x000fc80000010000 */
[----:B------:R-:W-:Y:S01]  /*b3a0*/  FADD.FTZ R214, R214, R119 ;  /* 0x00000077d6d67221 */ /* 0x000fe20000010000 */
[----:B---3--:R-:W-:Y:S03]  /*b3b0*/  HMMA.16816.F32 R72, R4, R12, R72 ;  /* 0x0000000c0448723c */ /* 0x008fe60000001848 */
[----:B------:R-:W-:-:S04]  /*b3c0*/  FADD.FTZ R133, R133, R214 ;  /* 0x000000d685857221 */ /* 0x000fc80000010000 */
[----:B------:R-:W-:Y:S01]  /*b3d0*/  FADD.FTZ R28, R210, R133 ;  /* 0x00000085d21c7221 */ /* 0x000fe20000010000 */
[----:B------:R-:W-:Y:S01]  /*b3e0*/  HMMA.16816.F32 R68, R4, R14, R68 ;  /* 0x0000000e0444723c */ /* 0x000fe20000001844 */
[----:B------:R-:W3:Y:S02]  /*b3f0*/  LDSM.16.MT88.4 R12, [R159+0x9800] ;  /* 0x009800009f0c783b */ /* 0x000ee40000004200 */
[----:B------:R-:W-:-:S04]  /*b400*/  FADD.FTZ R28, R129, R28 ;  /* 0x0000001c811c7221 */ /* 0x000fc80000010000 */
[----:B------:R-:W-:Y:S01]  /*b410*/  FADD.FTZ R31, R49, R28 ;  /* 0x0000001c311f7221 */ /* 0x000fe20000010000 */
[----:B-1----:R-:W-:Y:S02]  /*b420*/  F2FP.PACK_AB R4, R25, R26 ;  /* 0x0000001a1904723e */ /* 0x002fe400000000ff */
[----:B--2---:R-:W-:Y:S01]  /*b430*/  F2FP.PACK_AB R5, R27, R0 ;  /* 0x000000001b05723e */ /* 0x004fe200000000ff */
[----:B------:R-:W-:Y:S01]  /*b440*/  FADD.FTZ R31, R50, R31 ;  /* 0x0000001f321f7221 */ /* 0x000fe20000010000 */
[----:B------:R-:W-:Y:S02]  /*b450*/  F2FP.PACK_AB R6, R191, R24 ;  /* 0x00000018bf06723e */ /* 0x000fe400000000ff */
[----:B----4-:R-:W-:-:S07]  /*b460*/  F2FP.PACK_AB R7, R29, R2 ;  /* 0x000000021d07723e */ /* 0x010fce00000000ff */
[C---:B-----5:R-:W-:Y:S08]  /*b470*/  HMMA.16816.F32 R96, R4.reuse, R8, R96 ;  /* 0x000000080460723c */ /* 0x060ff00000001860 */
[C---:B------:R-:W-:Y:S01]  /*b480*/  HMMA.16816.F32 R92, R4.reuse, R10, R92 ;  /* 0x0000000a045c723c */ /* 0x040fe2000000185c */
[----:B------:R-:W1:Y:S07]  /*b490*/  LDSM.16.MT88.4 R8, [R158+0x9800] ;  /* 0x009800009e08783b */ /* 0x000e6e0000004200 */
[C---:B------:R-:W-:Y:S07]  /*b4a0*/  HMMA.16816.F32 R88, R4.reuse, R16, R88 ;  /* 0x000000100458723c */ /* 0x040fee0000001858 */
[----:B------:R-:W-:Y:S01]  /*b4b0*/  FADD.FTZ R16, R48, R31 ;  /* 0x0000001f30107221 */ /* 0x000fe20000010000 */
[----:B---3--:R-:W-:Y:S03]  /*b4c0*/  HMMA.16816.F32 R80, R4, R12, R80 ;  /* 0x0000000c0450723c */ /* 0x008fe60000001850 */
        /* <DEDUP_REMOVED lines=13> */
[----:B-1----:R-:W-:Y:S01]  /*b5a0*/  HMMA.16816.F32 R72, R4, R8, R72 ;  /* 0x000000080448723c */ /* 0x002fe20000001848 */
[----:B------:R-:W-:Y:S02]  /*b5b0*/  FADD.FTZ R12, R35, R12 ;  /* 0x0000000c230c7221 */ /* 0x000fe40000010000 */
[----:B------:R-:W-:-:S04]  /*b5c0*/  FADD.FTZ R14, R23, R14 ;  /* 0x0000000e170e7221 */ /* 0x000fc80000010000 */
        /* <DEDUP_REMOVED lines=8> */
[----:B------:R-:W-:Y:S01]  /*b650*/  MOV R0, R3 ;  /* 0x0000000300007202 */ /* 0x000fe20000000f00 */
[----:B------:R-:W-:Y:S02]  /*b660*/  FADD.FTZ R25, R25, R26 ;  /* 0x0000001a19197221 */ /* 0x000fe40000010000 */
[----:B------:R-:W-:Y:S02]  /*b670*/  FADD.FTZ R2, R2, R27 ;  /* 0x0000001b02027221 */ /* 0x000fe40000010000 */
[----:B------:R-:W-:Y:S02]  /*b680*/  FADD.FTZ R24, R24, R25 ;  /* 0x0000001918187221 */ /* 0x000fe40000010000 */
[----:B------:R-:W-:Y:S01]  /*b690*/  FADD.FTZ R190, R29, R2 ;  /* 0x000000021dbe7221 */ /* 0x000fe20000010000 */
[----:B------:R-:W-:Y:S01]  /*b6a0*/  MOV R2, R52 ;  /* 0x0000003400027202 */ /* 0x000fe20000000f00 */
[----:B------:R-:W-:-:S02]  /*b6b0*/  FADD.FTZ R191, R191, R24 ;  /* 0x00000018bfbf7221 */ /* 0x000fc40000010000 */
.L_x_5308:
[----:B------:R-:W-:-:S13]  /*b6c0*/  ISETP.GE.AND P1, PT, R174, 0x1, PT ;  /* 0x00000001ae00780c */ /* 0x000fda0003f26270 */
[----:B------:R-:W-:Y:S05]  /*b6d0*/  @!P1 BRA `(.L_x_5316) ;  /* 0x00003d9000009947 */ /* 0x000fea0003800000 */
[----:B------:R-:W-:Y:S01]  /*b6e0*/  IMAD.MOV.U32 R187, RZ, RZ, c[0x0][0x1a0] ;  /* 0x00006800ffbb7624 */ /* 0x000fe200078e00ff */
[----:B------:R-:W-:Y:S02]  /*b6f0*/  MOV R101, R0 ;  /* 0x0000000000657202 */ /* 0x000fe40000000f00 */
[----:B------:R-:W-:Y:S01]  /*b700*/  MOV R103, R2 ;  /* 0x0000000200677202 */ /* 0x000fe20000000f00 */
[----:B------:R-:W-:-:S05]  /*b710*/  IMAD.U32 R186, R187, -0x80, RZ ;  /* 0xffffff80bbba7824 */ /* 0x000fca00078e00ff */
[----:B------:R-:W-:Y:S02]  /*b720*/  SHF.R.S32.HI R181, RZ, 0x1f, R186 ;  /* 0x0000001fffb57819 */ /* 0x000fe400000114ba */
.L_x_5320:
        /* <DEDUP_REMOVED lines=37> */
[----:B------:R-:W-:Y:S09]  /*b980*/  ISETP.NE.AND P2, PT, RZ, c[0x0][0x2d0], PT ;  /* 0x0000b400ff007a0c */ /* 0x000ff20003f45270 */
        /* <DEDUP_REMOVED lines=9> */
[-C--:B------:R-:W-:Y:S02]  /*ba20*/  LEA.HI.X.SX32 R13, R7, R185.reuse, 0x2, P2 ;  /* 0x000000b9070d7211 */ /* 0x080fe400010f16ff */
[----:B------:R-:W-:Y:S01]  /*ba30*/  LEA.HI.X.SX32 R11, R3, R185, 0x2, P1 ;  /* 0x000000b9030b7211 */ /* 0x000fe200008f16ff */
[----:B------:R-:W-:Y:S02]  /*ba40*/  IMAD.MOV.U32 R3, RZ, RZ, c[0x0][0x2d0] ;  /* 0x0000b400ff037624 */ /* 0x000fe400078e00ff */
[----:B------:R-:W2:Y:S02]  /*ba50*/  LDG.E R2, [R12.64] ;  /* 0x000000060c027981 */ /* 0x000ea4000c1e1900 */
[----:B------:R-:W-:Y:S02]  /*ba60*/  IMAD R3, R0, R3, -0x80 ;  /* 0xffffff8000037424 */ /* 0x000fe400078e0203 */
[----:B------:R-:W2:Y:S02]  /*ba70*/  LDG.E R5, [R10.64] ;  /* 0x000000060a057981 */ /* 0x000ea4000c1e1900 */
[C---:B------:R-:W-:Y:S01]  /*ba80*/  IMAD.WIDE.U32 R200, R3.reuse, c[0x0][0x1a0], RZ ;  /* 0x0000680003c87a25 */ /* 0x040fe200078e00ff */
        /* <DEDUP_REMOVED lines=10> */
.L_x_5317:
[----:B------:R-:W-:Y:S02]  /*bb30*/  ISETP.GE.AND P1, PT, R178, c[0x0][0x220], PT ;  /* 0x00008800b2007a0c */ /* 0x000fe40003f26270 */
[C---:B------:R-:W-:Y:S04]  /*bb40*/  LEA R194, P4, R200.reuse, R192, 0x1 ;  /* 0x000000c0c8c27211 */ /* 0x040fe800078808ff */
[----:B------:R-:W-:Y:S07]  /*bb50*/  LEA.HI.X R195, R200, R193, R201, 0x1, P4 ;  /* 0x000000c1c8c37211 */ /* 0x000fee00020f0cc9 */
[----:B------:R-:W-:Y:S01]  /*bb60*/  @P1 STS.128 [R175+0x6000], RZ ;  /* 0x006000ffaf001388 */ /* 0x000fe20000000c00 */
[-C--:B------:R-:W-:Y:S02]  /*bb70*/  @!P1 IADD3 R3, P3, R180, R200.reuse, RZ ;  /* 0x000000c8b4039210 */ /* 0x080fe40007f7e0ff */
[----:B------:R-:W-:Y:S02]  /*bb80*/  @!P1 LEA R197, P2, R187, R200, 0x5 ;  /* 0x000000c8bbc59211 */ /* 0x000fe400078428ff */
[----:B------:R-:W-:Y:S02]  /*bb90*/  @!P1 IADD3.X R0, R177, R201, RZ, P3, !PT ;  /* 0x000000c9b1009210 */ /* 0x000fe40001ffe4ff */
[CC--:B------:R-:W-:Y:S01]  /*bba0*/  @!P1 LEA R206, P3, R3.reuse, R192.reuse, 0x1 ;  /* 0x000000c003ce9211 */ /* 0x0c0fe200078608ff */
[----:B------:R-:W-:Y:S01]  /*bbb0*/  @!PT LDS RZ, [RZ] ;  /* 0x00000000fffff984 */ /* 0x000fe20000000800 */
[----:B------:R-:W-:Y:S01]  /*bbc0*/  @!PT LDS RZ, [RZ] ;  /* 0x00000000fffff984 */ /* 0x000fe20000000800 */
[----:B------:R-:W-:Y:S01]  /*bbd0*/  @!PT LDS RZ, [RZ] ;  /* 0x00000000fffff984 */ /* 0x000fe20000000800 */
[----:B------:R1:W-:Y:S01]  /*bbe0*/  @!P1 LDGSTS.E.BYPASS.LTC128B.128 [R175+0x6000], [R194.64] ;  /* 0x06000000c2af9fae */ /* 0x0003e2000b901d46 */
[----:B------:R-:W-:Y:S02]  /*bbf0*/  @!P1 MOV R2, c[0x0][0x1a4] ;  /* 0x0000690000029a02 */ /* 0x000fe40000000f00 */
[----:B------:R-:W-:Y:S02]  /*bc00*/  @!P1 LEA.HI.X R207, R3, R193, R0, 0x1, P3 ;  /* 0x000000c103cf9211 */ /* 0x000fe400018f0c00 */
[----:B------:R-:W-:Y:S02]  /*bc10*/  @!P1 LEA.HI.X R2, R187, R201, R2, 0x5, P2 ;  /* 0x000000c9bb029211 */ /* 0x000fe400010f2c02 */
[C---:B------:R-:W-:Y:S01]  /*bc20*/  @!P1 LEA R204, P2, R197.reuse, R192, 0x1 ;  /* 0x000000c0c5cc9211 */ /* 0x040fe200078408ff */
[----:B------:R-:W-:Y:S01]  /*bc30*/  @P1 STS.128 [R175+0x6800], RZ ;  /* 0x006800ffaf001388 */ /* 0x000fe20000000c00 */
[-C--:B------:R-:W-:Y:S02]  /*bc40*/  @!P1 MOV R202, R200.reuse ;  /* 0x000000c800ca9202 */ /* 0x080fe40000000f00 */
[----:B------:R-:W-:Y:S02]  /*bc50*/  @!P1 LEA.HI.X R205, R197, R193, R2, 0x1, P2 ;  /* 0x000000c1c5cd9211 */ /* 0x000fe400010f0c02 */
[-C--:B------:R-:W-:Y:S02]  /*bc60*/  @!P1 MOV R203, R201.reuse ;  /* 0x000000c900cb9202 */ /* 0x080fe40000000f00 */
[----:B------:R-:W-:Y:S01]  /*bc70*/  @!P1 MOV R196, c[0x0][0x1a4] ;  /* 0x0000690000c49a02 */ /* 0x000fe20000000f00 */
[----:B------:R-:W-:Y:S01]  /*bc80*/  @!PT LDS RZ, [RZ] ;  /* 0x00000000fffff984 */ /* 0x000fe20000000800 */
[----:B------:R-:W-:Y:S01]  /*bc90*/  @!PT LDS RZ, [RZ] ;  /* 0x00000000fffff984 */ /* 0x000fe20000000800 */
[----:B------:R-:W-:Y:S01]  /*bca0*/  @!PT LDS RZ, [RZ] ;  /* 0x00000000fffff984 */ /* 0x000fe20000000800 */
[----:B------:R2:W-:Y:S01]  /*bcb0*/  @!P1 LDGSTS.E.BYPASS.LTC128B.128 [R175+0x6800], [R206.64] ;  /* 0x06800000ceaf9fae */ /* 0x0005e2000b901d46 */
[C---:B------:R-:W-:Y:S01]  /*bcc0*/  @!P1 LEA R197, P2, R187.reuse, R200, 0x6 ;  /* 0x000000c8bbc59211 */ /* 0x040fe200078430ff */
[C---:B------:R-:W-:Y:S01]  /*bcd0*/  @!P1 IMAD.WIDE.U32 R202, R187.reuse, 0x30, R202 ;  /* 0x00000030bbca9825 */ /* 0x040fe200078e00ca */
[----:B------:R-:W-:Y:S02]  /*bce0*/  @!P1 MOV R198, c[0x0][0x1a4] ;  /* 0x0000690000c69a02 */ /* 0x000fe40000000f00 */
[----:B------:R-:W-:Y:S01]  /*bcf0*/  @!P1 MOV R3, c[0x0][0x1a4] ;  /* 0x0000690000039a02 */ /* 0x000fe20000000f00 */
[----:B------:R-:W-:Y:S01]  /*bd00*/  @!P1 IMAD R196, R196, 0x30, RZ ;  /* 0x00000030c4c49824 */ /* 0x000fe200078e02ff */
[-C--:B------:R-:W-:Y:S01]  /*bd10*/  @!P1 LEA R216, P5, R202, R192.reuse, 0x1 ;  /* 0x000000c0cad89211 */ /* 0x080fe200078a08ff */
[----:B------:R-:W-:Y:S01]  /*bd20*/  @P1 STS.128 [R175+0x7000], RZ ;  /* 0x007000ffaf001388 */ /* 0x000fe20000000c00 */
[----:B------:R-:W-:Y:S01]  /*bd30*/  @!P1 LEA.HI.X R198, R187, R201, R198, 0x6, P2 ;  /* 0x000000c9bbc69211 */ /* 0x000fe200010f34c6 */
[----:B------:R-:W-:Y:S01]  /*bd40*/  @!P1 IMAD R3, R3, 0x50, RZ ;  /* 0x0000005003039824 */ /* 0x000fe200078e02ff */
[----:B------:R-:W-:Y:S02]  /*bd50*/  @!P1 IADD3 R196, R196, R203, RZ ;  /* 0x000000cbc4c49210 */ /* 0x000fe40007ffe0ff */
[C---:B------:R-:W-:Y:S02]  /*bd60*/  @!P1 LEA R210, P2, R197.reuse, R192, 0x1 ;  /* 0x000000c0c5d29211 */ /* 0x040fe400078408ff */
[-C--:B------:R-:W-:Y:S01]  /*bd70*/  @!P1 LEA.HI.X R217, R202, R193.reuse, R196, 0x1, P5 ;  /* 0x000000c1cad99211 */ /* 0x080fe200028f0cc4 */
[----:B------:R-:W-:Y:S01]  /*bd80*/  @!PT LDS RZ, [RZ] ;  /* 0x00000000fffff984 */ /* 0x000fe20000000800 */
[----:B------:R-:W-:Y:S01]  /*bd90*/  @!PT LDS RZ, [RZ] ;  /* 0x00000000fffff984 */ /* 0x000fe20000000800 */
[----:B------:R-:W-:Y:S01]  /*bda0*/  @!PT LDS RZ, [RZ] ;  /* 0x00000000fffff984 */ /* 0x000fe20000000800 */
[----:B------:R3:W-:Y:S01]  /*bdb0*/  @!P1 LDGSTS.E.BYPASS.LTC128B.128 [R175+0x7000], [R204.64] ;  /* 0x07000000ccaf9fae */ /* 0x0007e2000b901d46 */
[----:B------:R-:W-:Y:S02]  /*bdc0*/  @!P1 LEA.HI.X R211, R197, R193, R198, 0x1, P2 ;  /* 0x000000c1c5d39211 */ /* 0x000fe400010f0cc6 */
[-C--:B------:R-:W-:Y:S02]  /*bdd0*/  @!P1 MOV R208, R200.reuse ;  /* 0x000000c800d09202 */ /* 0x080fe40000000f00 */
[-C--:B------:R-:W-:Y:S02]  /*bde0*/  @!P1 MOV R209, R201.reuse ;  /* 0x000000c900d19202 */ /* 0x080fe40000000f00 */
[----:B------:R-:W-:Y:S01]  /*bdf0*/  @!P1 MOV R212, R200 ;  /* 0x000000c800d49202 */ /* 0x000fe20000000f00 */
[----:B------:R-:W-:Y:S01]  /*be00*/  @P1 STS.128 [R175+0x7800], RZ ;  /* 0x007800ffaf001388 */ /* 0x000fe20000000c00 */
[----:B------:R-:W-:Y:S01]  /*be10*/  @!P1 MOV R213, R201 ;  /* 0x000000c900d59202 */ /* 0x000fe20000000f00 */
[C---:B------:R-:W-:Y:S01]  /*be20*/  @!P1 IMAD.WIDE.U32 R200, R187.reuse, 0x50, R200 ;  /* 0x00000050bbc89825 */ /* 0x040fe200078e00c8 */
[----:B------:R-:W-:Y:S02]  /*be30*/  @!P1 MOV R2, c[0x0][0x1a4] ;  /* 0x0000690000029a02 */ /* 0x000fe40000000f00 */
[----:B------:R-:W-:Y:S01]  /*be40*/  @!P1 MOV R0, c[0x0][0x1a4] ;  /* 0x0000690000009a02 */ /* 0x000fe20000000f00 */
[----:B------:R-:W-:Y:S01]  /*be50*/  @!P1 IMAD.WIDE.U32 R208, R187, 0x60, R208 ;  /* 0x00000060bbd09825 */ /* 0x000fe200078e00d0 */
[-C--:B------:R-:W-:Y:S01]  /*be60*/  @!P1 LEA R214, P4, R200, R192.reuse, 0x1 ;  /* 0x000000c0c8d69211 */ /* 0x080fe200078808ff */
[----:B------:R-:W-:Y:S01]  /*be70*/  @!PT LDS RZ, [RZ] ;  /* 0x00000000fffff984 */ /* 0x000fe20000000800 */
[----:B------:R-:W-:Y:S01]  /*be80*/  @!PT LDS RZ, [RZ] ;  /* 0x00000000fffff984 */ /* 0x000fe20000000800 */
[----:B------:R-:W-:Y:S01]  /*be90*/  @!PT LDS RZ, [RZ] ;  /* 0x00000000fffff984 */ /* 0x000fe20000000800 */
[----:B------:R4:W-:Y:S01]  /*bea0*/  @!P1 LDGSTS.E.BYPASS.LTC128B.128 [R175+0x7800], [R216.64] ;  /* 0x07800000d8af9fae */ /* 0x0009e2000b901d46 */
[----:B------:R-:W-:Y:S01]  /*beb0*/  @!P1 IADD3 R3, R3, R201, RZ ;  /* 0x000000c903039210 */ /* 0x000fe20007ffe0ff */
[----:B------:R-:W-:Y:S01]  /*bec0*/  @!P1 IMAD R2, R2, 0x60, RZ ;  /* 0x0000006002029824 */ /* 0x000fe200078e02ff */
[-C--:B------:R-:W-:Y:S01]  /*bed0*/  @!P1 LEA R198, P3, R208, R192.reuse, 0x1 ;  /* 0x000000c0d0c69211 */ /* 0x080fe200078608ff */
[----:B------:R-:W-:Y:S01]  /*bee0*/  @!P1 IMAD.WIDE.U32 R212, R187, 0x70, R212 ;  /* 0x00000070bbd49825 */ /* 0x000fe200078e00d4 */
[----:B------:R-:W-:Y:S02]  /*bef0*/  @!P1 LEA.HI.X R215, R200, R193, R3, 0x1, P4 ;  /* 0x000000c1c8d79211 */ /* 0x000fe400020f0c03 */
[----:B------:R-:W-:Y:S01]  /*bf00*/  @!P1 IADD3 R2, R2, R209, RZ ;  /* 0x000000d102029210 */ /* 0x000fe20007ffe0ff */
[----:B------:R-:W-:Y:S01]  /*bf10*/  @P1 STS.128 [R175+0x8000], RZ ;  /* 0x008000ffaf001388 */ /* 0x000fe20000000c00 */
[----:B------:R-:W-:Y:S01]  /*bf20*/  @!P1 IMAD R0, R0, 0x70, RZ ;  /* 0x0000007000009824 */ /* 0x000fe200078e02ff */
[----:B------:R-:W-:Y:S02]  /*bf30*/  @!P1 LEA R192, P2, R212, R192, 0x1 ;  /* 0x000000c0d4c09211 */ /* 0x000fe400078408ff */
[----:B------:R-:W-:Y:S02]  /*bf40*/  @!P1 LEA.HI.X R199, R208, R193, R2, 0x1, P3 ;  /* 0x000000c1d0c79211 */ /* 0x000fe400018f0c02 */
[----:B------:R-:W-:Y:S02]  /*bf50*/  @!P1 IADD3 R0, R0, R213, RZ ;  /* 0x000000d500009210 */ /* 0x000fe40007ffe0ff */
[----:B------:R-:W-:Y:S01]  /*bf60*/  @!PT LDS RZ, [RZ] ;  /* 0x00000000fffff984 */ /* 0x000fe20000000800 */
[----:B------:R-:W-:Y:S01]  /*bf70*/  @!PT LDS RZ, [RZ] ;  /* 0x00000000fffff984 */ /* 0x000fe20000000800 */
[----:B------:R-:W-:Y:S01]  /*bf80*/  @!PT LDS RZ, [RZ] ;  /* 0x00000000fffff984 */ /* 0x000fe20000000800 */
[----:B------:R5:W-:Y:S02]  /*bf90*/  @!P1 LDGSTS.E.BYPASS.LTC128B.128 [R175+0x8000], [R210.64] ;  /* 0x08000000d2af9fae */ /* 0x000be4000b901d46 */
[----:B------:R-:W-:Y:S02]  /*bfa0*/  @!P1 LEA.HI.X R193, R212, R193, R0, 0x1, P2 ;  /* 0x000000c1d4c19211 */ /* 0x000fe400010f0c00 */
[----:B------:R-:W-:Y:S04]  /*bfb0*/  ISETP.GE.AND P2, PT, R174, 0x2, PT ;  /* 0x00000002ae00780c */ /* 0x000fe80003f46270 */
        /* <DEDUP_REMOVED lines=16> */
[----:B------:R-:W2:Y:S08]  /*c0c0*/  LDSM.16.M88.4 R108, [R167+0x2000] ;  /* 0x00200000a76c783b */ /* 0x000eb00000000200 */
[----:B------:R-:W2:Y:S01]  /*c0d0*/  LDSM.16.M88.4 R112, [R167+0x2800] ;  /* 0x00280000a770783b */ /* 0x000ea20000000200 */
[----:B-1----:R-:W-:Y:S02]  /*c0e0*/  MOV R192, R194 ;  /* 0x000000c200c07202 */ /* 0x002fe40000000f00 */
[----:B------:R-:W-:Y:S05]  /*c0f0*/  MOV R193, R195 ;  /* 0x000000c300c17202 */ /* 0x000fea0000000f00 */
[----:B------:R-:W1:Y:S08]  /*c100*/  LDSM.16.M88.4 R116, [R167+0x3000] ;  /* 0x00300000a774783b */ /* 0x000e700000000200 */
[----:B------:R-:W0:Y:S08]  /*c110*/  LDGDEPBAR ;  /* 0x00000000000079af */ /* 0x000e300000000000 */
[----:B------:R-:W1:Y:S08]  /*c120*/  LDSM.16.M88.4 R120, [R167+0x3800] ;  /* 0x00380000a778783b */ /* 0x000e700000000200 */
[----:B------:R-:W1:Y:S08]  /*c130*/  LDSM.16.M88.4 R124, [R167+0x4000] ;  /* 0x00400000a77c783b */ /* 0x000e700000000200 */
[----:B------:R-:W1:Y:S08]  /*c140*/  LDSM.16.M88.4 R128, [R167+0x4800] ;  /* 0x00480000a780783b */ /* 0x000e700000000200 */
[----:B------:R-:W1:Y:S08]  /*c150*/  LDSM.16.M88.4 R132, [R167+0x5000] ;  /* 0x00500000a784783b */ /* 0x000e700000000200 */
[----:B------:R-:W1:Y:S08]  /*c160*/  LDSM.16.M88.4 R136, [R167+0x5800] ;  /* 0x00580000a788783b */ /* 0x000e700000000200 */
[----:B------:R-:W-:Y:S08]  /*c170*/  LDSM.16.M88.4 R140, [R166] ;  /* 0x00000000a68c783b */ /* 0x000ff00000000200 */
[----:B------:R-:W1:Y:S08]  /*c180*/  LDSM.16.M88.4 R144, [R161+0x2000] ;  /* 0x00200000a190783b */ /* 0x000e700000000200 */
[----:B------:R-:W3:Y:S01]  /*c190*/  LDSM.16.M88.4 R148, [R161+0x2800] ;  /* 0x00280000a194783b */ /* 0x000ee20000000200 */
        /* <DEDUP_REMOVED lines=8> */
[----:B------:R-:W-:Y:S07]  /*c220*/  LDSM.16.M88.4 R116, [R161+0x5800] ;  /* 0x00580000a174783b */ /* 0x000fee0000000200 */
[C---:B------:R-:W-:Y:S08]  /*c230*/  HMMA.16816.F32 R28, R104.reuse, R120, RZ ;  /* 0x00000078681c723c */ /* 0x040ff000000018ff */
[C---:B------:R-:W-:Y:S01]  /*c240*/  HMMA.16816.F32 R32, R104.reuse, R122, RZ ;  /* 0x0000007a6820723c */ /* 0x040fe200000018ff */
[----:B------:R-:W-:Y:S07]  /*c250*/  LDSM.16.M88.4 R120, [R155] ;  /* 0x000000009b78783b */ /* 0x000fee0000000200 */
        /* <DEDUP_REMOVED lines=10> */
[C---:B------:R-:W-:Y:S08]  /*c300*/  HMMA.16816.F32 R8, R140.reuse, R146, R8 ;  /* 0x000000928c08723c */ /* 0x040ff00000001808 */
[C---:B---3--:R-:W-:Y:S08]  /*c310*/  HMMA.16816.F32 R12, R140.reuse, R148, R12 ;  /* 0x000000948c0c723c */ /* 0x048ff0000000180c */
        /* <DEDUP_REMOVED lines=14> */
[C---:B------:R-:W-:Y:S01]  /*c400*/  HMMA.16816.F32 R56, R140.reuse, R110, R56 ;  /* 0x0000006e8c38723c */ /* 0x040fe20000001838 */
[----:B------:R-:W1:Y:S07]  /*c410*/  LDSM.16.M88.4 R108, [R164] ;  /* 0x00000000a46c783b */ /* 0x000e6e0000000200 */
[C---:B------:R-:W-:Y:S08]  /*c420*/  HMMA.16816.F32 R60, R140.reuse, R116, R60 ;  /* 0x000000748c3c723c */ /* 0x040ff0000000183c */
[----:B------:R-:W-:Y:S01]  /*c430*/  HMMA.16816.F32 R64, R140, R118, R64 ;  /* 0x000000768c40723c */ /* 0x000fe20000001840 */
[----:B------:R-:W2:Y:S07]  /*c440*/  LDSM.16.M88.4 R116, [R156] ;  /* 0x000000009c74783b */ /* 0x000eae0000000200 */
[C---:B-1----:R-:W-:Y:S08]  /*c450*/  HMMA.16816.F32 R4, R104.reuse, R108, R4 ;  /* 0x0000006c6804723c */ /* 0x042ff00000001804 */
[C---:B------:R-:W-:Y:S01]  /*c460*/  HMMA.16816.F32 R8, R104.reuse, R110, R8 ;  /* 0x0000006e6808723c */ /* 0x040fe20000001808 */
[----:B------:R-:W1:Y:S07]  /*c470*/  LDSM.16.M88.4 R108, [R154] ;  /* 0x000000009a6c783b */ /* 0x000e6e0000000200 */
[C---:B------:R-:W-:Y:S08]  /*c480*/  HMMA.16816.F32 R12, R104.reuse, R112, R12 ;  /* 0x00000070680c723c */ /* 0x040ff0000000180c */
[C---:B------:R-:W-:Y:S01]  /*c490*/  HMMA.16816.F32 R16, R104.reuse, R114, R16 ;  /* 0x000000726810723c */ /* 0x040fe20000001810 */
[----:B------:R-:W3:Y:S07]  /*c4a0*/  LDSM.16.M88.4 R112, [R153] ;  /* 0x000000009970783b */ /* 0x000eee0000000200 */
[C---:B--2---:R-:W-:Y:S08]  /*c4b0*/  HMMA.16816.F32 R20, R104.reuse, R116, R20 ;  /* 0x000000746814723c */ /* 0x044ff00000001814 */
[C---:B------:R-:W-:Y:S01]  /*c4c0*/  HMMA.16816.F32 R24, R104.reuse, R118, R24 ;  /* 0x000000766818723c */ /* 0x040fe20000001818 */
[----:B------:R-:W2:Y:S07]  /*c4d0*/  LDSM.16.M88.4 R116, [R152] ;  /* 0x000000009874783b */ /* 0x000eae0000000200 */
[C---:B------:R-:W-:Y:S08]  /*c4e0*/  HMMA.16816.F32 R28, R104.reuse, R120, R28 ;  /* 0x00000078681c723c */ /* 0x040ff0000000181c */
[C---:B------:R-:W-:Y:S01]  /*c4f0*/  HMMA.16816.F32 R32, R104.reuse, R122, R32 ;  /* 0x0000007a6820723c */ /* 0x040fe20000001820 */
[----:B------:R-:W-:Y:S07]  /*c500*/  LDSM.16.M88.4 R120, [R100] ;  /* 0x000000006478783b */ /* 0x000fee0000000200 */
[C---:B-1----:R-:W-:Y:S08]  /*c510*/  HMMA.16816.F32 R36, R104.reuse, R108, R36 ;  /* 0x0000006c6824723c */ /* 0x042ff00000001824 */
[C---:B------:R-:W-:Y:S01]  /*c520*/  HMMA.16816.F32 R40, R104.reuse, R110, R40 ;  /* 0x0000006e6828723c */ /* 0x040fe20000001828 */
[----:B------:R-:W1:Y:S07]  /*c530*/  LDSM.16.M88.4 R108, [R102] ;  /* 0x00000000666c783b */ /* 0x000e6e0000000200 */
[C---:B---3--:R-:W-:Y:S08]  /*c540*/  HMMA.16816.F32 R44, R104.reuse, R112, R44 ;  /* 0x00000070682c723c */ /* 0x048ff0000000182c */
[C---:B------:R-:W-:Y:S01]  /*c550*/  HMMA.16816.F32 R48, R104.reuse, R114, R48 ;  /* 0x000000726830723c */ /* 0x040fe20000001830 */
[----:B------:R-:W3:Y:S07]  /*c560*/  LDSM.16.M88.4 R112, [R163] ;  /* 0x00000000a370783b */ /* 0x000eee0000000200 */
[C---:B--2---:R-:W-:Y:S08]  /*c570*/  HMMA.16816.F32 R52, R104.reuse, R116, R52 ;  /* 0x000000746834723c */ /* 0x044ff00000001834 */
[C---:B------:R-:W-:Y:S08]  /*c580*/  HMMA.16816.F32 R56, R104.reuse, R118, R56 ;  /* 0x000000766838723c */ /* 0x040ff00000001838 */
[C---:B-1----:R-:W-:Y:S08]  /*c590*/  HMMA.16816.F32 R60, R104.reuse, R108, R60 ;  /* 0x0000006c683c723c */ /* 0x042ff0000000183c */
[----:B------:R-:W-:Y:S01]  /*c5a0*/  HMMA.16816.F32 R64, R104, R110, R64 ;  /* 0x0000006e6840723c */ /* 0x000fe20000001840 */
[----:B------:R-:W1:Y:S07]  /*c5b0*/  LDSM.16.M88.4 R104, [R100+0x800] ;  /* 0x000800006468783b */ /* 0x000e6e0000000200 */
[C---:B---3--:R-:W-:Y:S01]  /*c5c0*/  HMMA.16816.F32 R4, R112.reuse, R120, R4 ;  /* 0x000000787004723c */ /* 0x048fe20000001804 */
[----:B------:R-:W2:Y:S07]  /*c5d0*/  LDSM.16.M88.4 R108, [R100+0x1000] ;  /* 0x00100000646c783b */ /* 0x000eae0000000200 */
[C---:B------:R-:W-:Y:S11]  /*c5e0*/  HMMA.16816.F32 R8, R112.reuse, R122, R8 ;  /* 0x0000007a7008723c */ /* 0x040ff60000001808 */
[----:B------:R-:W-:Y:S05]  /*c5f0*/  @!UPT UIADD3 URZ, URZ, URZ, URZ ;  /* 0x0000003f3f3ff290 */ /* 0x000fea000fffe03f */
[----:B------:R-:W-:Y:S02]  /*c600*/  FMUL.FTZ R0, R5, c[0x0][0x2ec] ;  /* 0x0000bb0005007a20 */ /* 0x000fe40000410000 */
[----:B------:R-:W-:Y:S02]  /*c610*/  FMUL.FTZ R2, R4, c[0x0][0x2ec] ;  /* 0x0000bb0004027a20 */ /* 0x000fe40000410000 */
[----:B------:R3:W3:Y:S01]  /*c620*/  MUFU.TANH R151, R0 ;  /* 0x0000000000977308 */ /* 0x0006e20000002400 */
[----:B------:R-:W-:Y:S02]  /*c630*/  FMUL.FTZ R252, R6, c[0x0][0x2ec] ;  /* 0x0000bb0006fc7a20 */ /* 0x000fe40000410000 */
[----:B------:R-:W-:Y:S01]  /*c640*/  FMUL.FTZ R250, R7, c[0x0][0x2ec] ;  /* 0x0000bb0007fa7a20 */ /* 0x000fe20000410000 */
[C---:B-1----:R-:W-:Y:S03]  /*c650*/  HMMA.16816.F32 R12, R112.reuse, R104, R12 ;  /* 0x00000068700c723c */ /* 0x042fe6000000180c */
[----:B------:R-:W-:Y:S03]  /*c660*/  FMUL.FTZ R3, R9, c[0x0][0x2ec] ;  /* 0x0000bb0009037a20 */ /* 0x000fe60000410000 */
[----:B------:R1:W1:Y:S01]  /*c670*/  MUFU.TANH R150, R2 ;  /* 0x0000000200967308 */ /* 0x0002620000002400 */
[----:B------:R-:W-:Y:S01]  /*c680*/  FMUL.FTZ R251, R8, c[0x0][0x2ec] ;  /* 0x0000bb0008fb7a20 */ /* 0x000fe20000410000 */
[C---:B------:R-:W-:Y:S01]  /*c690*/  HMMA.16816.F32 R16, R112.reuse, R106, R16 ;  /* 0x0000006a7010723c */ /* 0x040fe20000001810 */
[----:B------:R-:W1:Y:S07]  /*c6a0*/  LDSM.16.M88.4 R104, [R100+0x1800] ;  /* 0x001800006468783b */ /* 0x000e6e0000000200 */
[----:B------:R1:W1:Y:S01]  /*c6b0*/  MUFU.TANH R117, R3 ;  /* 0x0000000300757308 */ /* 0x0002620000002400 */
[C---:B--2---:R-:W-:Y:S03]  /*c6c0*/  HMMA.16816.F32 R20, R112.reuse, R108, R20 ;  /* 0x0000006c7014723c */ /* 0x044fe60000001814 */
[----:B---3--:R-:W-:Y:S05]  /*c6d0*/  FMUL.FTZ R0, R11, c[0x0][0x2ec] ;  /* 0x0000bb000b007a20 */ /* 0x008fea0000410000 */
[C---:B------:R-:W-:Y:S01]  /*c6e0*/  HMMA.16816.F32 R24, R112.reuse, R110, R24 ;  /* 0x0000006e7018723c */ /* 0x040fe20000001818 */
[----:B------:R2:W3:Y:S01]  /*c6f0*/  MUFU.TANH R118, R0 ;  /* 0x0000000000767308 */ /* 0x0004e20000002400 */
        /* <DEDUP_REMOVED lines=13> */
[C---:B-1----:R-:W-:Y:S03]  /*c7d0*/  HMMA.16816.F32 R28, R112.reuse, R104, R28 ;  /* 0x00000068701c723c */ /* 0x042fe6000000181c */
[----:B------:R-:W-:Y:S02]  /*c7e0*/  FMUL.FTZ R238, R22, c[0x0][0x2ec] ;  /* 0x0000bb0016ee7a20 */ /* 0x000fe40000410000 */
[----:B------:R-:W-:Y:S01]  /*c7f0*/  FMUL.FTZ R236, R23, c[0x0][0x2ec] ;  /* 0x0000bb0017ec7a20 */ /* 0x000fe20000410000 */
[----:B------:R-:W1:Y:S01]  /*c800*/  MUFU.TANH R251, R251 ;  /* 0x000000fb00fb7308 */ /* 0x000e620000002400 */
[----:B------:R-:W-:Y:S01]  /*c810*/  FMUL.FTZ R235, R24, c[0x0][0x2ec] ;  /* 0x0000bb0018eb7a20 */ /* 0x000fe20000410000 */
[C---:B------:R-:W-:Y:S01]  /*c820*/  HMMA.16816.F32 R32, R112.reuse, R106, R32 ;  /* 0x0000006a7020723c */ /* 0x040fe20000001820 */
[----:B------:R-:W1:Y:S03]  /*c830*/  LDSM.16.M88.4 R104, [R100+0x2800] ;  /* 0x002800006468783b */ /* 0x000e660000000200 */
[----:B------:R-:W-:Y:S02]  /*c840*/  FMUL.FTZ R237, R25, c[0x0][0x2ec] ;  /* 0x0000bb0019ed7a20 */ /* 0x000fe40000410000 */
[----:B------:R-:W-:Y:S02]  /*c850*/  FMUL.FTZ R240, R26, c[0x0][0x2ec] ;  /* 0x0000bb001af07a20 */ /* 0x000fe40000410000 */
[----:B------:R-:W1:Y:S01]  /*c860*/  MUFU.TANH R249, R249 ;  /* 0x000000f900f97308 */ /* 0x000e620000002400 */
[C---:B--2---:R-:W-:Y:S03]  /*c870*/  HMMA.16816.F32 R36, R112.reuse, R108, R36 ;  /* 0x0000006c7024723c */ /* 0x044fe60000001824 */
[----:B------:R-:W-:Y:S02]  /*c880*/  FMUL.FTZ R234, R27, c[0x0][0x2ec] ;  /* 0x0000bb001bea7a20 */ /* 0x000fe40000410000 */
        /* <DEDUP_REMOVED lines=32> */
[----:B----4-:R-:W-:Y:S02]  /*ca90*/  FMUL.FTZ R217, R44, c[0x0][0x2ec] ;  /* 0x0000bb002cd97a20 */ /* 0x010fe40000410000 */
[----:B------:R-:W-:Y:S02]  /*caa0*/  FMUL.FTZ R215, R45, c[0x0][0x2ec] ;  /* 0x0000bb002dd77a20 */ /* 0x000fe40000410000 */
[----:B------:R-:W-:Y:S02]  /*cab0*/  FMUL.FTZ R216, R46, c[0x0][0x2ec] ;  /* 0x0000bb002ed87a20 */ /* 0x000fe40000410000 */
[----:B------:R-:W4:Y:S03]  /*cac0*/  MUFU.TANH R244, R244 ;  /* 0x000000f400f47308 */ /* 0x000f260000002400 */
[----:B------:R-:W-:Y:S02]  /*cad0*/  FMUL.FTZ R214, R47, c[0x0][0x2ec] ;  /* 0x0000bb002fd67a20 */ /* 0x000fe40000410000 */
[----:B------:R-:W-:Y:S02]  /*cae0*/  FMUL.FTZ R213, R48, c[0x0][0x2ec] ;  /* 0x0000bb0030d57a20 */ /* 0x000fe40000410000 */
[----:B-----5:R-:W-:Y:S02]  /*caf0*/  FMUL.FTZ R211, R49, c[0x0][0x2ec] ;  /* 0x0000bb0031d37a20 */ /* 0x020fe40000410000 */
        /* <DEDUP_REMOVED lines=8> */
[----:B------:R-:W-:Y:S03]  /*cb80*/  HMMA.16816.F32 R64, R112, R106, R64 ;  /* 0x0000006a7040723c */ /* 0x000fe60000001840 */
[----:B------:R-:W-:Y:S02]  /*cb90*/  FMUL.FTZ R206, R55, c[0x0][0x2ec] ;  /* 0x0000bb0037ce7a20 */ /* 0x000fe40000410000 */
[----:B------:R-:W-:Y:S02]  /*cba0*/  FMUL.FTZ R205, R56, c[0x0][0x2ec] ;  /* 0x0000bb0038cd7a20 */ /* 0x000fe40000410000 */
[----:B------:R-:W-:Y:S02]  /*cbb0*/  FMUL.FTZ R203, R57, c[0x0][0x2ec] ;  /* 0x0000bb0039cb7a20 */ /* 0x000fe40000410000 */
[----:B------:R-:W1:Y:S03]  /*cbc0*/  MUFU.TANH R239, R239 ;  /* 0x000000ef00ef7308 */ /* 0x000e660000002400 */
[----:B------:R-:W-:Y:S02]  /*cbd0*/  FMUL.FTZ R204, R58, c[0x0][0x2ec] ;  /* 0x0000bb003acc7a20 */ /* 0x000fe40000410000 */
[----:B------:R-:W-:Y:S02]  /*cbe0*/  FMUL.FTZ R202, R59, c[0x0][0x2ec] ;  /* 0x0000bb003bca7a20 */ /* 0x000fe40000410000 */
[----:B------:R-:W-:Y:S02]  /*cbf0*/  FMUL.FTZ R199, R60, c[0x0][0x2ec] ;  /* 0x0000bb003cc77a20 */ /* 0x000fe40000410000 */
[----:B------:R-:W-:Y:S01]  /*cc00*/  FMUL.FTZ R201, R61, c[0x0][0x2ec] ;  /* 0x0000bb003dc97a20 */ /* 0x000fe20000410000 */
[----:B------:R-:W1:Y:S01]  /*cc10*/  MUFU.TANH R238, R238 ;  /* 0x000000ee00ee7308 */ /* 0x000e620000002400 */
[----:B------:R-:W-:Y:S02]  /*cc20*/  FMUL.FTZ R200, R62, c[0x0][0x2ec] ;  /* 0x0000bb003ec87a20 */ /* 0x000fe40000410000 */
[----:B------:R-:W-:Y:S02]  /*cc30*/  FMUL.FTZ R196, R63, c[0x0][0x2ec] ;  /* 0x0000bb003fc47a20 */ /* 0x000fe40000410000 */
[----:B------:R-:W-:Y:S02]  /*cc40*/  FMUL.FTZ R197, R64, c[0x0][0x2ec] ;  /* 0x0000bb0040c57a20 */ /* 0x000fe40000410000 */
[----:B------:R-:W-:Y:S02]  /*cc50*/  FMUL.FTZ R198, R65, c[0x0][0x2ec] ;  /* 0x0000bb0041c67a20 */ /* 0x000fe40000410000 */
[----:B------:R-:W-:Y:S01]  /*cc60*/  FMUL.FTZ R3, R67, c[0x0][0x2ec] ;  /* 0x0000bb0043037a20 */ /* 0x000fe20000410000 */
[----:B------:R-:W1:Y:S01]  /*cc70*/  MUFU.TANH R236, R236 ;  /* 0x000000ec00ec7308 */ /* 0x000e620000002400 */
[----:B------:R-:W-:Y:S09]  /*cc80*/  FMUL.FTZ R0, R66, c[0x0][0x2ec] ;  /* 0x0000bb0042007a20 */ /* 0x000ff20000410000 */
        /* <DEDUP_REMOVED lines=43> */
[----:B------:R-:W1:Y:S01]  /*cf40*/  MUFU.TANH R3, R3 ;  /* 0x0000000300037308 */ /* 0x000e620000002400 */
[----:B------:R-:W-:-:S05]  /*cf50*/  @!P2 BRA `(.L_x_5318) ;  /* 0x000009700000a947 */ /* 0x000fca0003800000 */
[----:B--234-:R-:W-:Y:S05]  /*cf60*/  IMAD.MOV.U32 R5, RZ, RZ, c[0x0][0x198] ;  /* 0x00006600ff057624 */ /* 0x01cfea00078e00ff */
[----:B------:R-:W-:Y:S04]  /*cf70*/  LEA R6, -R5, RZ, 0x7 ;  /* 0x000000ff05067211 */ /* 0x000fe800078e39ff */
[----:B------:R-:W-:Y:S01]  /*cf80*/  SHF.R.S32.HI R7, RZ, 0x1f, R6 ;  /* 0x0000001fff077819 */ /* 0x000fe20000011406 */
[----:B------:R-:W-:-:S05]  /*cf90*/  @!P0 BRA `(.L_x_5319) ;  /* 0x000003c000008947 */ /* 0x000fca0003800000 */
[----:B------:R-:W-:Y:S01]  /*cfa0*/  IMAD.SHL.U32 R11, R174, 0x80, RZ ;  /* 0x00000080ae0b7824 */ /* 0x000fe200078e00ff */
[----:B-1----:R-:W-:Y:S04]  /*cfb0*/  IABS R0, c[0x0][0x2d0] ;  /* 0x0000b40000007a13 */ /* 0x002fe80000000000 */
        /* <DEDUP_REMOVED lines=58> */
.L_x_5319:
[----:B------:R2:W-:Y:S01]  /*d360*/  @P1 STS.128 [R175+0x2000], RZ ;  /* 0x002000ffaf001388 */ /* 0x0005e20000000c00 */
[----:B------:R-:W-:Y:S01]  /*d370*/  @!P1 IADD3 R9, P2, R171, R6, RZ ;  /* 0x00000006ab099210 */ /* 0x000fe20007f5e0ff */
[----:B------:R-:W-:Y:S02]  /*d380*/  @!P1 IMAD.MOV.U32 R18, RZ, RZ, R6 ;  /* 0x000000ffff129224 */ /* 0x000fe400078e0006 */
[--C-:B------:R-:W-:Y:S01]  /*d390*/  @!P1 IMAD.MOV.U32 R19, RZ, RZ, R7.reuse ;  /* 0x000000ffff139224 */ /* 0x100fe200078e0007 */
[CC--:B------:R-:W-:Y:S01]  /*d3a0*/  @!P1 LEA R14, P4, R9.reuse, R188.reuse, 0x1 ;  /* 0x000000bc090e9211 */ /* 0x0c0fe200078808ff */
[--C-:B------:R-:W-:Y:S02]  /*d3b0*/  @!P1 IMAD.X R4, R170, 0x1, R7.reuse, P2 ;  /* 0x00000001aa049824 */ /* 0x100fe400010e0607 */
[----:B-1----:R-:W-:Y:S02]  /*d3c0*/  @!P1 IMAD.MOV.U32 R0, RZ, RZ, c[0x0][0x19c] ;  /* 0x00006700ff009624 */ /* 0x002fe400078e00ff */
        /* <DEDUP_REMOVED lines=30> */
[----:B------:R-:W-:Y:S01]  /*d5b0*/  @!P1 LEA R8, P2, R5, R6, 0x6 ;  /* 0x0000000605089211 */ /* 0x000fe200078430ff */
        /* <DEDUP_REMOVED lines=8> */
[-C--:B------:R-:W-:Y:S01]  /*d640*/  @!P1 LEA R22, P2, R8, R188.reuse, 0x1 ;  /* 0x000000bc08169211 */ /* 0x080fe200078408ff */
[----:B------:R-:W-:Y:S01]  /*d650*/  @!P1 IMAD.MOV.U32 R5, RZ, RZ, c[0x0][0x19c] ;  /* 0x00006700ff059624 */ /* 0x000fe200078e00ff */
[-C--:B------:R-:W-:Y:S01]  /*d660*/  @!P1 LEA R4, P3, R6, R188.reuse, 0x1 ;  /* 0x000000bc06049211 */ /* 0x080fe200078608ff */
[----:B------:R-:W-:Y:S01]  /*d670*/  @!PT LDS RZ, [RZ] ;  /* 0x00000000fffff984 */ /* 0x000fe20000000800 */
[----:B------:R-:W-:Y:S01]  /*d680*/  @!PT LDS RZ, [RZ] ;  /* 0x00000000fffff984 */ /* 0x000fe20000000800 */
[----:B------:R-:W-:Y:S01]  /*d690*/  @!PT LDS RZ, [RZ] ;  /* 0x00000000fffff984 */ /* 0x000fe20000000800 */
[----:B------:R2:W-:Y:S01]  /*d6a0*/  @!P1 LDGSTS.E.BYPASS.LTC128B.128 [R175+0x3000], [R18.64] ;  /* 0x0300000012af9fae */ /* 0x0005e2000b901d46 */
[----:B------:R-:W-:Y:S01]  /*d6b0*/  @!P1 LEA.HI.X R23, R8, R189, R0, 0x1, P2 ;  /* 0x000000bd08179211 */ /* 0x000fe200010f0c00 */
[----:B------:R-:W-:Y:S01]  /*d6c0*/  @!P1 IMAD R5, R5, 0x70, RZ ;  /* 0x0000007005059824 */ /* 0x000fe200078e02ff */
[----:B------:R-:W-:Y:S01]  /*d6d0*/  @!P1 LEA R8, P2, R20, R188, 0x1 ;  /* 0x000000bc14089211 */ /* 0x000fe200078408ff */
[----:B------:R2:W-:Y:S01]  /*d6e0*/  @P1 STS.128 [R175+0x3800], RZ ;  /* 0x003800ffaf001388 */ /* 0x0005e20000000c00 */
[----:B------:R-:W-:Y:S02]  /*d6f0*/  IMAD.MOV.U32 R188, RZ, RZ, R16 ;  /* 0x000000ffffbc7224 */ /* 0x000fe400078e0010 */
        /* <DEDUP_REMOVED lines=29> */
.L_x_5318:
[----:B-1234-:R-:W-:Y:S01]  /*d8d0*/  FMNMX.FTZ R0, R150, R103, !PT ;  /* 0x0000006796007209 */ /* 0x01efe20007810000 */
        /* <DEDUP_REMOVED lines=68> */
[----:B------:R-:W-:Y:S08]  /*dd20*/  LDSM.16.MT88.4 R12, [R162+0x6000] ;  /* 0x00600000a20c783b */ /* 0x000ff00000004200 */
[----:B------:R-:W-:Y:S08]  /*dd30*/  SHFL.BFLY PT, R9, R6, 0x2, 0x1f ;  /* 0x0c401f0006097f89 */ /* 0x000ff000000e0000 */
        /* <DEDUP_REMOVED lines=14> */
[C---:B------:R-:W-:Y:S01]  /*de20*/  FSETP.NEU.FTZ.AND P1, PT, R0.reuse, -INF , PT ;  /* 0xff8000000000780b */ /* 0x040fe20003f3d000 */
[----:B------:R-:W-:Y:S02]  /*de30*/  FADD.FTZ R4, -R0, R101 ;  /* 0x0000006500047221 */ /* 0x000fe40000010100 */
[--C-:B------:R-:W-:Y:S01]  /*de40*/  FFMA.FTZ R58, R150, c[0x0][0x23c], -R62.reuse ;  /* 0x00008f00963a7a23 */ /* 0x100fe2000001083e */
[----:B------:R-:W-:Y:S01]  /*de50*/  FSEL R39, R39, RZ, P1 ;  /* 0x000000ff27277208 */ /* 0x000fe20000800000 */
[----:B------:R-:W1:Y:S01]  /*de60*/  MUFU.EX2 R38, R38 ;  /* 0x0000002600267308 */ /* 0x000e620000000800 */
[----:B------:R-:W-:Y:S01]  /*de70*/  FMUL.FTZ R37, R4, c[0x0][0x23c] ;  /* 0x00008f0004257a20 */ /* 0x000fe20000410000 */
[----:B------:R-:W-:Y:S01]  /*de80*/  ISETP.GT.AND P1, PT, R174, 0x1, PT ;  /* 0x00000001ae00780c */ /* 0x000fe20003f24270 */
        /* <DEDUP_REMOVED lines=8> */
[----:B------:R-:W-:Y:S02]  /*df10*/  FFMA.FTZ R65, R249, c[0x0][0x23c], -R62 ;  /* 0x00008f00f9417a23 */ /* 0x000fe4000001083e */
[--C-:B------:R-:W-:Y:S01]  /*df20*/  FFMA.FTZ R63, R246, c[0x0][0x23c], -R39.reuse ;  /* 0x00008f00f63f7a23 */ /* 0x100fe20000010827 */
[----:B------:R-:W3:Y:S01]  /*df30*/  MUFU.EX2 R58, R58 ;  /* 0x0000003a003a7308 */ /* 0x000ee20000000800 */
[--C-:B------:R-:W-:Y:S02]  /*df40*/  FFMA.FTZ R66, R242, c[0x0][0x23c], -R39.reuse ;  /* 0x00008f00f2427a23 */ /* 0x100fe40000010827 */
[--C-:B------:R-:W-:Y:S02]  /*df50*/  FFMA.FTZ R108, R226, c[0x0][0x23c], -R39.reuse ;  /* 0x00008f00e26c7a23 */ /* 0x100fe40000010827 */
[C---:B-1----:R-:W-:Y:S02]  /*df60*/  FMUL.FTZ R8, R38.reuse, R92 ;  /* 0x0000005c26087220 */ /* 0x042fe40000410000 */
[C---:B------:R-:W-:Y:S02]  /*df70*/  FMUL.FTZ R9, R38.reuse, R93 ;  /* 0x0000005d26097220 */ /* 0x040fe40000410000 */
[C---:B------:R-:W-:Y:S01]  /*df80*/  FMUL.FTZ R16, R38.reuse, R84 ;  /* 0x0000005426107220 */ /* 0x040fe20000410000 */
[----:B------:R-:W1:Y:S01]  /*df90*/  MUFU.EX2 R107, R107 ;  /* 0x0000006b006b7308 */ /* 0x000e620000000800 */
[C---:B------:R-:W-:Y:S02]  /*dfa0*/  FMUL.FTZ R4, R38.reuse, R96 ;  /* 0x0000006026047220 */ /* 0x040fe40000410000 */
[C---:B------:R-:W-:Y:S02]  /*dfb0*/  FMUL.FTZ R5, R38.reuse, R97 ;  /* 0x0000006126057220 */ /* 0x040fe40000410000 */
[C---:B--2---:R-:W-:Y:S02]  /*dfc0*/  FMUL.FTZ R10, R37.reuse, R94 ;  /* 0x0000005e250a7220 */ /* 0x044fe40000410000 */
[C---:B------:R-:W-:Y:S02]  /*dfd0*/  FMUL.FTZ R11, R37.reuse, R95 ;  /* 0x0000005f250b7220 */ /* 0x040fe40000410000 */
[----:B------:R-:W-:Y:S01]  /*dfe0*/  LDSM.16.MT88.4 R92, [R162+0x9800] ;  /* 0x00980000a25c783b */ /* 0x000fe20000004200 */
[----:B------:R-:W2:Y:S01]  /*dff0*/  MUFU.EX2 R56, R56 ;  /* 0x0000003800387308 */ /* 0x000ea20000000800 */
[C---:B------:R-:W-:Y:S02]  /*e000*/  FMUL.FTZ R18, R37.reuse, R86 ;  /* 0x0000005625127220 */ /* 0x040fe40000410000 */
[C---:B------:R-:W-:Y:S02]  /*e010*/  FMUL.FTZ R19, R37.reuse, R87 ;  /* 0x0000005725137220 */ /* 0x040fe40000410000 */
[C---:B------:R-:W-:Y:S02]  /*e020*/  FMUL.FTZ R6, R37.reuse, R98 ;  /* 0x0000006225067220 */ /* 0x040fe40000410000 */
[----:B------:R-:W-:Y:S02]  /*e030*/  FMUL.FTZ R7, R37, R99 ;  /* 0x0000006325077220 */ /* 0x000fe40000410000 */
[C---:B------:R-:W-:Y:S01]  /*e040*/  FMUL.FTZ R17, R38.reuse, R85 ;  /* 0x0000005526117220 */ /* 0x040fe20000410000 */
[----:B------:R-:W4:Y:S01]  /*e050*/  MUFU.EX2 R101, R101 ;  /* 0x0000006500657308 */ /* 0x000f220000000800 */
[C---:B------:R-:W-:Y:S02]  /*e060*/  FMUL.FTZ R24, R38.reuse, R76 ;  /* 0x0000004c26187220 */ /* 0x040fe40000410000 */
[C---:B---3--:R-:W-:Y:S01]  /*e070*/  FFMA.FTZ R76, R38.reuse, R191, R58 ;  /* 0x000000bf264c7223 */ /* 0x048fe2000001003a */
[----:B-1----:R-:W-:Y:S01]  /*e080*/  F2FP.PACK_AB R40, R107, R58 ;  /* 0x0000003a6b28723e */ /* 0x002fe200000000ff */
[----:B------:R-:W-:Y:S02]  /*e090*/  FMUL.FTZ R26, R37, R78 ;  /* 0x0000004e251a7220 */ /* 0x000fe40000410000 */
[----:B------:R-:W-:Y:S02]  /*e0a0*/  FADD.FTZ R85, R107, R76 ;  /* 0x0000004c6b557221 */ /* 0x000fe40000010000 */
[C---:B------:R-:W-:Y:S01]  /*e0b0*/  FMUL.FTZ R32, R38.reuse, R68 ;  /* 0x0000004426207220 */ /* 0x040fe20000410000 */
[----:B------:R-:W1:Y:S01]  /*e0c0*/  MUFU.EX2 R106, R106 ;  /* 0x0000006a006a7308 */ /* 0x000e620000000800 */
[C---:B------:R-:W-:Y:S02]  /*e0d0*/  FMUL.FTZ R33, R38.reuse, R69 ;  /* 0x0000004526217220 */ /* 0x040fe40000410000 */
[C---:B------:R-:W-:Y:S02]  /*e0e0*/  FMUL.FTZ R34, R37.reuse, R70 ;  /* 0x0000004625227220 */ /* 0x040fe40000410000 */
[C---:B--2---:R-:W-:Y:S02]  /*e0f0*/  FFMA.FTZ R190, R37.reuse, R190, R56 ;  /* 0x000000be25be7223 */ /* 0x044fe40000010038 */
[C---:B------:R-:W-:Y:S02]  /*e100*/  FMUL.FTZ R35, R37.reuse, R71 ;  /* 0x0000004725237220 */ /* 0x040fe40000410000 */
[----:B------:R-:W-:Y:S01]  /*e110*/  FMUL.FTZ R25, R38, R77 ;  /* 0x0000004d26197220 */ /* 0x000fe20000410000 */
[----:B------:R-:W2:Y:S01]  /*e120*/  MUFU.EX2 R105, R105 ;  /* 0x0000006900697308 */ /* 0x000ea20000000800 */
[----:B------:R-:W-:Y:S02]  /*e130*/  FMUL.FTZ R27, R37, R79 ;  /* 0x0000004f251b7220 */ /* 0x000fe40000410000 */
[----:B------:R-:W-:Y:S01]  /*e140*/  FFMA.FTZ R79, R233, c[0x0][0x23c], -R62 ;  /* 0x00008f00e94f7a23 */ /* 0x000fe2000001083e */
[C---:B----4-:R-:W-:Y:S01]  /*e150*/  F2FP.PACK_AB R41, R101.reuse, R56 ;  /* 0x000000386529723e */ /* 0x050fe200000000ff */
[----:B------:R-:W-:Y:S01]  /*e160*/  FADD.FTZ R101, R101, R190 ;  /* 0x000000be65657221 */ /* 0x000fe20000010000 */
[----:B------:R-:W-:Y:S01]  /*e170*/  LDSM.16.MT88.4 R56, [R159+0x8000] ;  /* 0x008000009f38783b */ /* 0x000fe20000004200 */
[--C-:B------:R-:W-:Y:S02]  /*e180*/  FFMA.FTZ R77, R244, c[0x0][0x23c], -R39.reuse ;  /* 0x00008f00f44d7a23 */ /* 0x100fe40000010827 */
[--C-:B------:R-:W-:Y:S01]  /*e190*/  FFMA.FTZ R109, R222, c[0x0][0x23c], -R39.reuse ;  /* 0x00008f00de6d7a23 */ /* 0x100fe20000010827 */
[----:B------:R-:W3:Y:S01]  /*e1a0*/  MUFU.EX2 R104, R104 ;  /* 0x0000006800687308 */ /* 0x000ee20000000800 */
[--C-:B------:R-:W-:Y:S02]  /*e1b0*/  FFMA.FTZ R113, R220, c[0x0][0x23c], -R39.reuse ;  /* 0x00008f00dc717a23 */ /* 0x100fe40000010827 */
[----:B------:R-:W-:Y:S02]  /*e1c0*/  FFMA.FTZ R114, R218, c[0x0][0x23c], -R39 ;  /* 0x00008f00da727a23 */ /* 0x000fe40000010827 */
[----:B-1----:R-:W-:Y:S02]  /*e1d0*/  FADD.FTZ R78, R106, R85 ;  /* 0x000000556a4e7221 */ /* 0x002fe40000010000 */
[----:B------:R-:W-:Y:S01]  /*e1e0*/  LDSM.16.MT88.4 R84, [R160+0x9800] ;  /* 0x00980000a054783b */ /* 0x000fe20000004200 */
[--C-:B------:R-:W-:Y:S02]  /*e1f0*/  FFMA.FTZ R224, R224, c[0x0][0x23c], -R39.reuse ;  /* 0x00008f00e0e07a23 */ /* 0x100fe40000010827 */
[----:B------:R-:W1:Y:S01]  /*e200*/  MUFU.EX2 R61, R61 ;  /* 0x0000003d003d7308 */ /* 0x000e620000000800 */
[--C-:B------:R-:W-:Y:S02]  /*e210*/  FFMA.FTZ R117, R216, c[0x0][0x23c], -R39.reuse ;  /* 0x00008f00d8757a23 */ /* 0x100fe40000010827 */
[--C-:B------:R-:W-:Y:S01]  /*e220*/  FFMA.FTZ R118, R214, c[0x0][0x23c], -R39.reuse ;  /* 0x00008f00d6767a23 */ /* 0x100fe20000010827 */
[C---:B--2---:R-:W-:Y:S01]  /*e230*/  F2FP.PACK_AB R42, R105.reuse, R106 ;  /* 0x0000006a692a723e */ /* 0x044fe200000000ff */
[----:B------:R-:W-:Y:S02]  /*e240*/  FADD.FTZ R78, R105, R78 ;  /* 0x0000004e694e7221 */ /* 0x000fe40000010000 */
[--C-:B------:R-:W-:Y:S02]  /*e250*/  FFMA.FTZ R107, R212, c[0x0][0x23c], -R39.reuse ;  /* 0x00008f00d46b7a23 */ /* 0x100fe40000010827 */
[--C-:B------:R-:W-:Y:S01]  /*e260*/  FFMA.FTZ R122, R210, c[0x0][0x23c], -R39.reuse ;  /* 0x00008f00d27a7a23 */ /* 0x100fe20000010827 */
[----:B------:R-:W-:Y:S01]  /*e270*/  MUFU.EX2 R65, R65 ;  /* 0x0000004100417308 */ /* 0x000fe20000000800 */
[--C-:B------:R-:W-:Y:S02]  /*e280*/  FFMA.FTZ R121, R208, c[0x0][0x23c], -R39.reuse ;  /* 0x00008f00d0797a23 */ /* 0x100fe40000010827 */
[----:B------:R-:W-:Y:S02]  /*e290*/  FFMA.FTZ R105, R204, c[0x0][0x23c], -R39 ;  /* 0x00008f00cc697a23 */ /* 0x000fe40000010827 */
[----:B---3--:R-:W-:Y:S02]  /*e2a0*/  FADD.FTZ R76, R104, R101 ;  /* 0x00000065684c7221 */ /* 0x008fe40000010000 */
[--C-:B------:R-:W-:Y:S02]  /*e2b0*/  FFMA.FTZ R126, R202, c[0x0][0x23c], -R39.reuse ;  /* 0x00008f00ca7e7a23 */ /* 0x100fe40000010827 */
[--C-:B------:R-:W-:Y:S01]  /*e2c0*/  FFMA.FTZ R125, R200, c[0x0][0x23c], -R39.reuse ;  /* 0x00008f00c87d7a23 */ /* 0x100fe20000010827 */
[----:B------:R-:W-:Y:S01]  /*e2d0*/  MUFU.EX2 R63, R63 ;  /* 0x0000003f003f7308 */ /* 0x000fe20000000800 */
[--C-:B------:R-:W-:Y:S02]  /*e2e0*/  FFMA.FTZ R130, R196, c[0x0][0x23c], -R39.reuse ;  /* 0x00008f00c4827a23 */ /* 0x100fe40000010827 */
[--C-:B------:R-:W-:Y:S01]  /*e2f0*/  FFMA.FTZ R36, R36, c[0x0][0x23c], -R39.reuse ;  /* 0x00008f0024247a23 */ /* 0x100fe20000010827 */
[C---:B-1----:R-:W-:Y:S01]  /*e300*/  F2FP.PACK_AB R43, R61.reuse, R104 ;  /* 0x000000683d2b723e */ /* 0x042fe200000000ff */
[----:B------:R-:W-:Y:S02]  /*e310*/  FADD.FTZ R61, R61, R76 ;  /* 0x0000004c3d3d7221 */ /* 0x000fe40000010000 */
[--C-:B------:R-:W-:Y:S02]  /*e320*/  FFMA.FTZ R104, R206, c[0x0][0x23c], -R39.reuse ;  /* 0x00008f00ce687a23 */ /* 0x100fe40000010827 */
[--C-:B------:R-:W-:Y:S01]  /*e330*/  FFMA.FTZ R60, R247, c[0x0][0x23c], -R62.reuse ;  /* 0x00008f00f73c7a23 */ /* 0x100fe2000001083e */
[----:B------:R-:W-:Y:S01]  /*e340*/  MUFU.EX2 R77, R77 ;  /* 0x0000004d004d7308 */ /* 0x000fe20000000800 */
[C---:B------:R-:W-:Y:S05]  /*e350*/  HMMA.16816.F32 R4, R40.reuse, R12, R4 ;  /* 0x0000000c2804723c */ /* 0x040fea0000001804 */
[--C-:B------:R-:W-:Y:S02]  /*e360*/  FFMA.FTZ R64, R243, c[0x0][0x23c], -R62.reuse ;  /* 0x00008f00f3407a23 */ /* 0x100fe4000001083e */
[C---:B------:R-:W-:Y:S01]  /*e370*/  FMUL.FTZ R12, R38.reuse, R88 ;  /* 0x00000058260c7220 */ /* 0x040fe20000410000 */
[C---:B------:R-:W-:Y:S01]  /*e380*/  HMMA.16816.F32 R8, R40.reuse, R14, R8 ;  /* 0x0000000e2808723c */ /* 0x040fe20000001808 */
[----:B------:R-:W1:Y:S03]  /*e390*/  MUFU.EX2 R60, R60 ;  /* 0x0000003c003c7308 */ /* 0x000e660000000800 */
[----:B------:R-:W-:Y:S02]  /*e3a0*/  FMUL.FTZ R13, R38, R89 ;  /* 0x00000059260d7220 */ /* 0x000fe40000410000 */
[--C-:B------:R-:W-:Y:S02]  /*e3b0*/  FFMA.FTZ R88, R248, c[0x0][0x23c], -R39.reuse ;  /* 0x00008f00f8587a23 */ /* 0x100fe40000010827 */
[C---:B------:R-:W-:Y:S03]  /*e3c0*/  FMUL.FTZ R14, R37.reuse, R90 ;  /* 0x0000005a250e7220 */ /* 0x040fe60000410000 */
[----:B------:R-:W-:Y:S01]  /*e3d0*/  MUFU.EX2 R64, R64 ;  /* 0x0000004000407308 */ /* 0x000fe20000000800 */
[----:B------:R-:W-:Y:S02]  /*e3e0*/  FMUL.FTZ R15, R37, R91 ;  /* 0x0000005b250f7220 */ /* 0x000fe40000410000 */
[--C-:B------:R-:W-:Y:S02]  /*e3f0*/  FFMA.FTZ R67, R245, c[0x0][0x23c], -R62.reuse ;  /* 0x00008f00f5437a23 */ /* 0x100fe4000001083e */
[--C-:B------:R-:W-:Y:S02]  /*e400*/  FFMA.FTZ R89, R230, c[0x0][0x23c], -R39.reuse ;  /* 0x00008f00e6597a23 */ /* 0x100fe40000010827 */
[--C-:B------:R-:W-:Y:S01]  /*e410*/  FFMA.FTZ R69, R241, c[0x0][0x23c], -R62.reuse ;  /* 0x00008f00f1457a23 */ /* 0x100fe2000001083e */
[C---:B------:R-:W-:Y:S02]  /*e420*/  HMMA.16816.F32 R12, R40.reuse, R20, R12 ;  /* 0x00000014280c723c */ /* 0x040fe4000000180c */
[----:B------:R-:W2:Y:S01]  /*e430*/  MUFU.EX2 R88, R88 ;  /* 0x0000005800587308 */ /* 0x000ea20000000800 */
[--C-:B------:R-:W-:Y:S02]  /*e440*/  FFMA.FTZ R70, R239, c[0x0][0x23c], -R62.reuse ;  /* 0x00008f00ef467a23 */ /* 0x100fe4000001083e */
[--C-:B------:R-:W-:Y:S02]  /*e450*/  FFMA.FTZ R71, R235, c[0x0][0x23c], -R62.reuse ;  /* 0x00008f00eb477a23 */ /* 0x100fe4000001083e */
[C---:B------:R-:W-:Y:S01]  /*e460*/  FMUL.FTZ R20, R38.reuse, R80 ;  /* 0x0000005026147220 */ /* 0x040fe20000410000 */
[C---:B------:R-:W-:Y:S04]  /*e470*/  HMMA.16816.F32 R16, R40.reuse, R22, R16 ;  /* 0x000000162810723c */ /* 0x040fe80000001810 */
[----:B------:R-:W3:Y:S01]  /*e480*/  MUFU.EX2 R67, R67 ;  /* 0x0000004300437308 */ /* 0x000ee20000000800 */
[----:B------:R-:W-:Y:S02]  /*e490*/  FMUL.FTZ R21, R38, R81 ;  /* 0x0000005126157220 */ /* 0x000fe40000410000 */
[C---:B------:R-:W-:Y:S02]  /*e4a0*/  FMUL.FTZ R22, R37.reuse, R82 ;  /* 0x0000005225167220 */ /* 0x040fe40000410000 */
[----:B------:R-:W-:Y:S03]  /*e4b0*/  FMUL.FTZ R23, R37, R83 ;  /* 0x0000005325177220 */ /* 0x000fe60000410000 */
[--C-:B------:R-:W-:Y:S02]  /*e4c0*/  FFMA.FTZ R80, R231, c[0x0][0x23c], -R62.reuse ;  /* 0x00008f00e7507a23 */ /* 0x100fe4000001083e */
[----:B------:R-:W4:Y:S01]  /*e4d0*/  MUFU.EX2 R66, R66 ;  /* 0x0000004200427308 */ /* 0x000f220000000800 */
[--C-:B------:R-:W-:Y:S01]  /*e4e0*/  FFMA.FTZ R83, R232, c[0x0][0x23c], -R39.reuse ;  /* 0x00008f00e8537a23 */ /* 0x100fe20000010827 */
[C---:B------:R-:W-:Y:S03]  /*e4f0*/  HMMA.16816.F32 R20, R40.reuse, R28, R20 ;  /* 0x0000001c2814723c */ /* 0x040fe60000001814 */
        /* <DEDUP_REMOVED lines=8> */
[----:B------:R-:W5:Y:S03]  /*e580*/  MUFU.EX2 R70, R70 ;  /* 0x0000004600467308 */ /* 0x000f660000000800 */
[----:B------:R-:W-:Y:S02]  /*e590*/  FMUL.FTZ R31, R37, R75 ;  /* 0x0000004b251f7220 */ /* 0x000fe40000410000 */
[--C-:B------:R-:W-:Y:S02]  /*e5a0*/  FFMA.FTZ R72, R236, c[0x0][0x23c], -R39.reuse ;  /* 0x00008f00ec487a23 */ /* 0x100fe40000010827 */
[--C-:B------:R-:W-:Y:S02]  /*e5b0*/  FFMA.FTZ R74, R240, c[0x0][0x23c], -R39.reuse ;  /* 0x00008f00f04a7a23 */ /* 0x100fe40000010827 */
[--C-:B------:R-:W-:Y:S01]  /*e5c0*/  FFMA.FTZ R75, R234, c[0x0][0x23c], -R39.reuse ;  /* 0x00008f00ea4b7a23 */ /* 0x100fe20000010827 */
[C---:B------:R-:W-:Y:S01]  /*e5d0*/  HMMA.16816.F32 R28, R40.reuse, R44, R28 ;  /* 0x0000002c281c723c */ /* 0x040fe2000000181c */
[----:B------:R-:W-:Y:S02]  /*e5e0*/  MUFU.EX2 R73, R73 ;  /* 0x0000004900497308 */ /* 0x000fe40000000800 */
[----:B------:R-:W-:Y:S02]  /*e5f0*/  FFMA.FTZ R39, R3, c[0x0][0x23c], -R39 ;  /* 0x00008f0003277a23 */ /* 0x000fe40000010827 */
[--C-:B------:R-:W-:Y:S02]  /*e600*/  FFMA.FTZ R90, R227, c[0x0][0x23c], -R62.reuse ;  /* 0x00008f00e35a7a23 */ /* 0x100fe4000001083e */
[--C-:B------:R-:W-:Y:S01]  /*e610*/  FFMA.FTZ R81, R229, c[0x0][0x23c], -R62.reuse ;  /* 0x00008f00e5517a23 */ /* 0x100fe2000001083e */
[----:B------:R-:W-:Y:S01]  /*e620*/  HMMA.16816.F32 R32, R40, R46, R32 ;  /* 0x0000002e2820723c */ /* 0x000fe20000001820 */
[----:B------:R-:W5:Y:S02]  /*e630*/  LDSM.16.MT88.4 R44, [R159+0x6800] ;  /* 0x006800009f2c783b */ /* 0x000f640000004200 */
[----:B------:R-:W5:Y:S01]  /*e640*/  MUFU.EX2 R72, R72 ;  /* 0x0000004800487308 */ /* 0x000f620000000800 */
[--C-:B------:R-:W-:Y:S02]  /*e650*/  FFMA.FTZ R110, R225, c[0x0][0x23c], -R62.reuse ;  /* 0x00008f00e16e7a23 */ /* 0x100fe4000001083e */
[----:B------:R-:W-:Y:S01]  /*e660*/  FFMA.FTZ R91, R223, c[0x0][0x23c], -R62 ;  /* 0x00008f00df5b7a23 */ /* 0x000fe2000001083e */
[----:B-1----:R-:W-:Y:S01]  /*e670*/  F2FP.PACK_AB R40, R60, R65 ;  /* 0x000000413c28723e */ /* 0x002fe200000000ff */
[----:B------:R-:W-:Y:S01]  /*e680*/  FADD.FTZ R65, R65, R78 ;  /* 0x0000004e41417221 */ /* 0x000fe20000010000 */
[----:B--2---:R-:W-:Y:S03]  /*e690*/  F2FP.PACK_AB R41, R63, R88 ;  /* 0x000000583f29723e */ /* 0x004fe600000000ff */
[----:B---3--:R-:W-:Y:S01]  /*e6a0*/  F2FP.PACK_AB R42, R67, R64 ;  /* 0x00000040432a723e */ /* 0x008fe200000000ff */
[----:B------:R-:W-:Y:S01]  /*e6b0*/  MUFU.EX2 R71, R71 ;  /* 0x0000004700477308 */ /* 0x000fe20000000800 */
[----:B----4-:R-:W-:Y:S01]  /*e6c0*/  F2FP.PACK_AB R43, R66, R77 ;  /* 0x0000004d422b723e */ /* 0x010fe200000000ff */
[----:B------:R-:W-:Y:S02]  /*e6d0*/  FADD.FTZ R88, R88, R61 ;  /* 0x0000003d58587221 */ /* 0x000fe40000010000 */
[----:B------:R-:W-:Y:S02]  /*e6e0*/  FFMA.FTZ R111, R221, c[0x0][0x23c], -R62 ;  /* 0x00008f00dd6f7a23 */ /* 0x000fe4000001083e */
[----:B------:R-:W-:Y:S02]  /*e6f0*/  FADD.FTZ R88, R63, R88 ;  /* 0x000000583f587221 */ /* 0x000fe40000010000 */
[C---:B------:R-:W-:Y:S02]  /*e700*/  HMMA.16816.F32 R4, R40.reuse, R48, R4 ;  /* 0x000000302804723c */ /* 0x040fe40000001804 */
[----:B------:R-:W-:Y:S01]  /*e710*/  MUFU.EX2 R79, R79 ;  /* 0x0000004f004f7308 */ /* 0x000fe20000000800 */
[----:B------:R-:W-:Y:S02]  /*e720*/  FADD.FTZ R77, R77, R88 ;  /* 0x000000584d4d7221 */ /* 0x000fe40000010000 */
[--C-:B------:R-:W-:Y:S02]  /*e730*/  FFMA.FTZ R112, R219, c[0x0][0x23c], -R62.reuse ;  /* 0x00008f00db707a23 */ /* 0x100fe4000001083e */
[----:B------:R-:W-:Y:S01]  /*e740*/  FADD.FTZ R66, R66, R77 ;  /* 0x0000004d42427221 */ /* 0x000fe20000010000 */
[C---:B------:R-:W-:Y:S01]  /*e750*/  HMMA.16816.F32 R8, R40.reuse, R50, R8 ;  /* 0x000000322808723c */ /* 0x040fe20000001808 */
[----:B------:R-:W1:Y:S03]  /*e760*/  LDSM.16.MT88.4 R48, [R158+0x6800] ;  /* 0x006800009e30783b */ /* 0x000e660000004200 */
[----:B------:R-:W-:Y:S01]  /*e770*/  MUFU.EX2 R80, R80 ;  /* 0x0000005000507308 */ /* 0x000fe20000000800 */
[--C-:B------:R-:W-:Y:S02]  /*e780*/  FFMA.FTZ R115, R217, c[0x0][0x23c], -R62.reuse ;  /* 0x00008f00d9737a23 */ /* 0x100fe4000001083e */
[--C-:B------:R-:W-:Y:S01]  /*e790*/  FFMA.FTZ R116, R215, c[0x0][0x23c], -R62.reuse ;  /* 0x00008f00d7747a23 */ /* 0x100fe2000001083e */
[C---:B------:R-:W-:Y:S04]  /*e7a0*/  HMMA.16816.F32 R12, R40.reuse, R52, R12 ;  /* 0x00000034280c723c */ /* 0x040fe8000000180c */
[--C-:B------:R-:W-:Y:S02]  /*e7b0*/  FFMA.FTZ R37, R213, c[0x0][0x23c], -R62.reuse ;  /* 0x00008f00d5257a23 */ /* 0x100fe4000001083e */
[----:B------:R-:W2:Y:S01]  /*e7c0*/  MUFU.EX2 R68, R68 ;  /* 0x0000004400447308 */ /* 0x000ea20000000800 */
[--C-:B------:R-:W-:Y:S01]  /*e7d0*/  FFMA.FTZ R120, R211, c[0x0][0x23c], -R62.reuse ;  /* 0x00008f00d3787a23 */ /* 0x100fe2000001083e */
[C---:B------:R-:W-:Y:S01]  /*e7e0*/  HMMA.16816.F32 R16, R40.reuse, R54, R16 ;  /* 0x000000362810723c */ /* 0x040fe20000001810 */
[----:B------:R-:W3:Y:S03]  /*e7f0*/  LDSM.16.MT88.4 R52, [R162+0x7000] ;  /* 0x00700000a234783b */ /* 0x000ee60000004200 */
[--C-:B------:R-:W-:Y:S02]  /*e800*/  FFMA.FTZ R119, R207, c[0x0][0x23c], -R62.reuse ;  /* 0x00008f00cf777a23 */ /* 0x100fe4000001083e */
[--C-:B------:R-:W-:Y:S02]  /*e810*/  FFMA.FTZ R124, R209, c[0x0][0x23c], -R62.reuse ;  /* 0x00008f00d17c7a23 */ /* 0x100fe4000001083e */
[C---:B-----5:R-:W-:Y:S01]  /*e820*/  HMMA.16816.F32 R20, R40.reuse, R44, R20 ;  /* 0x0000002c2814723c */ /* 0x060fe20000001814 */
[----:B------:R-:W-:Y:S03]  /*e830*/  MUFU.EX2 R74, R74 ;  /* 0x0000004a004a7308 */ /* 0x000fe60000000800 */
[--C-:B------:R-:W-:Y:S02]  /*e840*/  FFMA.FTZ R101, R205, c[0x0][0x23c], -R62.reuse ;  /* 0x00008f00cd657a23 */ /* 0x100fe4000001083e */
[--C-:B------:R-:W-:Y:S02]  /*e850*/  FFMA.FTZ R106, R203, c[0x0][0x23c], -R62.reuse ;  /* 0x00008f00cb6a7a23 */ /* 0x100fe4000001083e */
[C---:B------:R-:W-:Y:S01]  /*e860*/  HMMA.16816.F32 R24, R40.reuse, R46, R24 ;  /* 0x0000002e2818723c */ /* 0x040fe20000001818 */
[----:B------:R-:W4:Y:S02]  /*e870*/  LDSM.16.MT88.4 R44, [R160+0x7000] ;  /* 0x00700000a02c783b */ /* 0x000f240000004200 */
[----:B------:R-:W5:Y:S01]  /*e880*/  MUFU.EX2 R75, R75 ;  /* 0x0000004b004b7308 */ /* 0x000f620000000800 */
[--C-:B------:R-:W-:Y:S02]  /*e890*/  FFMA.FTZ R123, R199, c[0x0][0x23c], -R62.reuse ;  /* 0x00008f00c77b7a23 */ /* 0x100fe4000001083e */
[--C-:B------:R-:W-:Y:S02]  /*e8a0*/  FFMA.FTZ R128, R201, c[0x0][0x23c], -R62.reuse ;  /* 0x00008f00c9807a23 */ /* 0x100fe4000001083e */
[--C-:B------:R-:W-:Y:S01]  /*e8b0*/  FFMA.FTZ R197, R197, c[0x0][0x23c], -R62.reuse ;  /* 0x00008f00c5c57a23 */ /* 0x100fe2000001083e */
[C---:B-1----:R-:W-:Y:S03]  /*e8c0*/  HMMA.16816.F32 R28, R40.reuse, R48, R28 ;  /* 0x00000030281c723c */ /* 0x042fe6000000181c */
[----:B------:R-:W-:Y:S01]  /*e8d0*/  FFMA.FTZ R62, R198, c[0x0][0x23c], -R62 ;  /* 0x00008f00c63e7a23 */ /* 0x000fe2000001083e */
[----:B------:R-:W-:Y:S01]  /*e8e0*/  MUFU.EX2 R83, R83 ;  /* 0x0000005300537308 */ /* 0x000fe20000000800 */
[----:B------:R-:W-:Y:S03]  /*e8f0*/  FADD.FTZ R65, R60, R65 ;  /* 0x000000413c417221 */ /* 0x000fe60000010000 */
[----:B------:R-:W-:Y:S01]  /*e900*/  HMMA.16816.F32 R32, R40, R50, R32 ;  /* 0x000000322820723c */ /* 0x000fe20000001820 */
[----:B------:R-:W1:Y:S03]  /*e910*/  LDSM.16.MT88.4 R48, [R159+0x7000] ;  /* 0x007000009f30783b */ /* 0x000e660000004200 */
[----:B------:R-:W-:Y:S02]  /*e920*/  FADD.FTZ R64, R64, R65 ;  /* 0x0000004140407221 */ /* 0x000fe40000010000 */
[----:B------:R-:W1:Y:S01]  /*e930*/  MUFU.EX2 R82, R82 ;  /* 0x0000005200527308 */ /* 0x000e620000000800 */
[----:B------:R-:W-:Y:S01]  /*e940*/  F2FP.PACK_AB R40, R70, R69 ;  /* 0x000000454628723e */ /* 0x000fe200000000ff */
[----:B------:R-:W-:Y:S01]  /*e950*/  FADD.FTZ R64, R67, R64 ;  /* 0x0000004043407221 */ /* 0x000fe20000010000 */
[----:B------:R-:W-:Y:S03]  /*e960*/  F2FP.PACK_AB R41, R72, R73 ;  /* 0x000000494829723e */ /* 0x000fe600000000ff */
[----:B--2---:R-:W-:Y:S01]  /*e970*/  F2FP.PACK_AB R42, R68, R71 ;  /* 0x00000047442a723e */ /* 0x004fe200000000ff */
[----:B------:R-:W-:Y:S01]  /*e980*/  FADD.FTZ R69, R69, R64 ;  /* 0x0000004045457221 */ /* 0x000fe20000010000 */
[----:B-----5:R-:W-:Y:S01]  /*e990*/  F2FP.PACK_AB R43, R75, R74 ;  /* 0x0000004a4b2b723e */ /* 0x020fe200000000ff */
[----:B------:R-:W-:Y:S01]  /*e9a0*/  FADD.FTZ R73, R73, R66 ;  /* 0x0000004249497221 */ /* 0x000fe20000010000 */
[----:B------:R-:W-:Y:S01]  /*e9b0*/  MUFU.EX2 R90, R90 ;  /* 0x0000005a005a7308 */ /* 0x000fe20000000800 */
        /* <DEDUP_REMOVED lines=8> */
[----:B------:R-:W-:Y:S02]  /*ea40*/  FADD.FTZ R68, R68, R71 ;  /* 0x0000004744447221 */ /* 0x000fe40000010000 */
[----:B------:R-:W-:Y:S01]  /*ea50*/  FADD.FTZ R74, R75, R74 ;  /* 0x0000004a4b4a7221 */ /* 0x000fe20000010000 */
[----:B------:R-:W-:Y:S01]  /*ea60*/  MUFU.EX2 R89, R89 ;  /* 0x0000005900597308 */ /* 0x000fe20000000800 */
[C---:B----4-:R-:W-:Y:S04]  /*ea70*/  HMMA.16816.F32 R12, R40.reuse, R44, R12 ;  /* 0x0000002c280c723c */ /* 0x050fe8000000180c */
[----:B------:R-:W-:Y:S04]  /*ea80*/  FADD.FTZ R3, R79, R68 ;  /* 0x000000444f037221 */ /* 0x000fe80000010000 */
[C---:B------:R-:W-:Y:S01]  /*ea90*/  HMMA.16816.F32 R16, R40.reuse, R46, R16 ;  /* 0x0000002e2810723c */ /* 0x040fe20000001810 */
[----:B------:R-:W4:Y:S01]  /*eaa0*/  LDSM.16.MT88.4 R44, [R162+0x7800] ;  /* 0x00780000a22c783b */ /* 0x000f220000004200 */
[----:B------:R-:W5:Y:S02]  /*eab0*/  MUFU.EX2 R108, R108 ;  /* 0x0000006c006c7308 */ /* 0x000f640000000800 */
[C---:B------:R-:W-:Y:S04]  /*eac0*/  FADD.FTZ R3, R80.reuse, R3 ;  /* 0x0000000350037221 */ /* 0x040fe80000010000 */
[C---:B-1----:R-:W-:Y:S04]  /*ead0*/  HMMA.16816.F32 R20, R40.reuse, R48, R20 ;  /* 0x000000302814723c */ /* 0x042fe80000001814 */
[----:B------:R-:W-:Y:S04]  /*eae0*/  MUFU.EX2 R110, R110 ;  /* 0x0000006e006e7308 */ /* 0x000fe80000000800 */
[C---:B------:R-:W-:Y:S01]  /*eaf0*/  HMMA.16816.F32 R24, R40.reuse, R50, R24 ;  /* 0x000000322818723c */ /* 0x040fe20000001818 */
[----:B------:R-:W1:Y:S05]  /*eb00*/  LDSM.16.MT88.4 R48, [R160+0x7800] ;  /* 0x00780000a030783b */ /* 0x000e6a0000004200 */
[----:B------:R-:W1:Y:S02]  /*eb10*/  MUFU.EX2 R91, R91 ;  /* 0x0000005b005b7308 */ /* 0x000e640000000800 */
[C---:B---3--:R-:W-:Y:S08]  /*eb20*/  HMMA.16816.F32 R28, R40.reuse, R52, R28 ;  /* 0x00000034281c723c */ /* 0x048ff0000000181c */
[----:B------:R-:W-:Y:S01]  /*eb30*/  MUFU.EX2 R38, R224 ;  /* 0x000000e000267308 */ /* 0x000fe20000000800 */
[----:B------:R-:W-:Y:S01]  /*eb40*/  HMMA.16816.F32 R32, R40, R54, R32 ;  /* 0x000000362820723c */ /* 0x000fe20000001820 */
[----:B------:R-:W3:Y:S06]  /*eb50*/  LDSM.16.MT88.4 R52, [R159+0x7800] ;  /* 0x007800009f34783b */ /* 0x000eec0000004200 */
[----:B------:R-:W-:Y:S02]  /*eb60*/  F2FP.PACK_AB R40, R80, R79 ;  /* 0x0000004f5028723e */ /* 0x000fe400000000ff */
[----:B------:R-:W-:Y:S01]  /*eb70*/  F2FP.PACK_AB R41, R82, R83 ;  /* 0x000000535229723e */ /* 0x000fe200000000ff */
[----:B------:R-:W-:Y:S01]  /*eb80*/  LDSM.16.MT88.4 R76, [R159+0x9800] ;  /* 0x009800009f4c783b */ /* 0x000fe20000004200 */
[----:B------:R-:W1:Y:S01]  /*eb90*/  MUFU.EX2 R109, R109 ;  /* 0x0000006d006d7308 */ /* 0x000e620000000800 */
[----:B--2---:R-:W-:Y:S01]  /*eba0*/  F2FP.PACK_AB R42, R81, R90 ;  /* 0x0000005a512a723e */ /* 0x004fe200000000ff */
[----:B------:R-:W-:Y:S01]  /*ebb0*/  FADD.FTZ R83, R83, R74 ;  /* 0x0000004a53537221 */ /* 0x000fe20000010000 */
[----:B-----5:R-:W-:Y:S01]  /*ebc0*/  F2FP.PACK_AB R43, R108, R89 ;  /* 0x000000596c2b723e */ /* 0x020fe200000000ff */
[----:B------:R-:W-:Y:S02]  /*ebd0*/  FADD.FTZ R90, R90, R3 ;  /* 0x000000035a5a7221 */ /* 0x000fe40000010000 */
[----:B------:R-:W-:Y:S02]  /*ebe0*/  FADD.FTZ R82, R82, R83 ;  /* 0x0000005352527221 */ /* 0x000fe40000010000 */
[----:B------:R-:W-:Y:S02]  /*ebf0*/  FADD.FTZ R81, R81, R90 ;  /* 0x0000005a51517221 */ /* 0x000fe40000010000 */
[C---:B----4-:R-:W-:Y:S01]  /*ec00*/  HMMA.16816.F32 R4, R40.reuse, R44, R4 ;  /* 0x0000002c2804723c */ /* 0x050fe20000001804 */
[----:B------:R-:W-:Y:S02]  /*ec10*/  MUFU.EX2 R111, R111 ;  /* 0x0000006f006f7308 */ /* 0x000fe40000000800 */
[----:B------:R-:W-:Y:S04]  /*ec20*/  FADD.FTZ R3, R89, R82 ;  /* 0x0000005259037221 */ /* 0x000fe80000010000 */
[----:B------:R-:W-:Y:S01]  /*ec30*/  FADD.FTZ R3, R108, R3 ;  /* 0x000000036c037221 */ /* 0x000fe20000010000 */
[C---:B------:R-:W-:Y:S01]  /*ec40*/  HMMA.16816.F32 R8, R40.reuse, R46, R8 ;  /* 0x0000002e2808723c */ /* 0x040fe20000001808 */
[----:B------:R-:W2:Y:S02]  /*ec50*/  LDSM.16.MT88.4 R44, [R158+0x7800] ;  /* 0x007800009e2c783b */ /* 0x000ea40000004200 */
[----:B------:R-:W4:Y:S05]  /*ec60*/  MUFU.EX2 R112, R112 ;  /* 0x0000007000707308 */ /* 0x000f2a0000000800 */
[C---:B-1----:R-:W-:Y:S05]  /*ec70*/  HMMA.16816.F32 R12, R40.reuse, R48, R12 ;  /* 0x00000030280c723c */ /* 0x042fea000000180c */
[----:B------:R-:W-:Y:S03]  /*ec80*/  MUFU.EX2 R113, R113 ;  /* 0x0000007100717308 */ /* 0x000fe60000000800 */
[C---:B------:R-:W-:Y:S01]  /*ec90*/  HMMA.16816.F32 R16, R40.reuse, R50, R16 ;  /* 0x000000322810723c */ /* 0x040fe20000001810 */
[----:B------:R-:W1:Y:S06]  /*eca0*/  LDSM.16.MT88.4 R48, [R162+0x8000] ;  /* 0x00800000a230783b */ /* 0x000e6c0000004200 */
[----:B------:R-:W5:Y:S01]  /*ecb0*/  MUFU.EX2 R114, R114 ;  /* 0x0000007200727308 */ /* 0x000f620000000800 */
[C---:B---3--:R-:W-:Y:S08]  /*ecc0*/  HMMA.16816.F32 R20, R40.reuse, R52, R20 ;  /* 0x000000342814723c */ /* 0x048ff00000001814 */
        /* <DEDUP_REMOVED lines=9> */
[----:B------:R-:W-:Y:S01]  /*ed60*/  FADD.FTZ R110, R110, R81 ;  /* 0x000000516e6e7221 */ /* 0x000fe20000010000 */
[----:B------:R-:W-:Y:S03]  /*ed70*/  F2FP.PACK_AB R41, R109, R38 ;  /* 0x000000266d29723e */ /* 0x000fe600000000ff */
[----:B----4-:R-:W-:Y:S01]  /*ed80*/  F2FP.PACK_AB R42, R112, R111 ;  /* 0x0000006f702a723e */ /* 0x010fe200000000ff */
[----:B------:R-:W-:Y:S01]  /*ed90*/  FADD.FTZ R110, R91, R110 ;  /* 0x0000006e5b6e7221 */ /* 0x000fe20000010000 */
[----:B-----5:R-:W-:Y:S02]  /*eda0*/  F2FP.PACK_AB R43, R114, R113 ;  /* 0x00000071722b723e */ /* 0x020fe400000000ff */
[----:B------:R-:W4:Y:S01]  /*edb0*/  MUFU.EX2 R118, R118 ;  /* 0x0000007600767308 */ /* 0x000f220000000800 */
[----:B------:R-:W-:Y:S04]  /*edc0*/  FADD.FTZ R111, R111, R110 ;  /* 0x0000006e6f6f7221 */ /* 0x000fe80000010000 */
[C---:B-1----:R-:W-:Y:S03]  /*edd0*/  HMMA.16816.F32 R4, R40.reuse, R48, R4 ;  /* 0x000000302804723c */ /* 0x042fe60000001804 */
[----:B------:R-:W-:Y:S02]  /*ede0*/  FADD.FTZ R112, R112, R111 ;  /* 0x0000006f70707221 */ /* 0x000fe40000010000 */
        /* <DEDUP_REMOVED lines=8> */
[C---:B------:R-:W-:Y:S04]  /*ee70*/  HMMA.16816.F32 R20, R40.reuse, R56, R20 ;  /* 0x000000382814723c */ /* 0x040fe80000001814 */
[----:B------:R-:W1:Y:S04]  /*ee80*/  MUFU.EX2 R122, R122 ;  /* 0x0000007a007a7308 */ /* 0x000e680000000800 */
[C---:B------:R-:W-:Y:S01]  /*ee90*/  HMMA.16816.F32 R24, R40.reuse, R58, R24 ;  /* 0x0000003a2818723c */ /* 0x040fe20000001818 */
[----:B------:R-:W-:Y:S05]  /*eea0*/  LDSM.16.MT88.4 R56, [R158+0x8800] ;  /* 0x008800009e38783b */ /* 0x000fea0000004200 */
[----:B------:R-:W-:Y:S02]  /*eeb0*/  MUFU.EX2 R119, R119 ;  /* 0x0000007700777308 */ /* 0x000fe40000000800 */
[C---:B--2---:R-:W-:Y:S08]  /*eec0*/  HMMA.16816.F32 R28, R40.reuse, R44, R28 ;  /* 0x0000002c281c723c */ /* 0x044ff0000000181c */
[----:B------:R-:W-:Y:S01]  /*eed0*/  HMMA.16816.F32 R32, R40, R46, R32 ;  /* 0x0000002e2820723c */ /* 0x000fe20000001820 */
[----:B------:R-:W2:Y:S01]  /*eee0*/  LDSM.16.MT88.4 R44, [R159+0x8800] ;  /* 0x008800009f2c783b */ /* 0x000ea20000004200 */
[----:B------:R-:W2:Y:S05]  /*eef0*/  MUFU.EX2 R124, R124 ;  /* 0x0000007c007c7308 */ /* 0x000eaa0000000800 */
[----:B------:R-:W-:Y:S01]  /*ef00*/  F2FP.PACK_AB R40, R116, R115 ;  /* 0x000000737428723e */ /* 0x000fe200000000ff */
[----:B------:R-:W-:Y:S01]  /*ef10*/  FADD.FTZ R115, R115, R112 ;  /* 0x0000007073737221 */ /* 0x000fe20000010000 */
[----:B----4-:R-:W-:Y:S03]  /*ef20*/  F2FP.PACK_AB R41, R118, R117 ;  /* 0x000000757629723e */ /* 0x010fe600000000ff */
[----:B-----5:R-:W-:Y:S01]  /*ef30*/  F2FP.PACK_AB R42, R120, R37 ;  /* 0x00000025782a723e */ /* 0x020fe200000000ff */
[----:B------:R-:W-:Y:S01]  /*ef40*/  MUFU.EX2 R121, R121 ;  /* 0x0000007900797308 */ /* 0x000fe20000000800 */
[----:B-1----:R-:W-:Y:S01]  /*ef50*/  F2FP.PACK_AB R43, R122, R107 ;  /* 0x0000006b7a2b723e */ /* 0x002fe200000000ff */
[----:B------:R-:W-:Y:S04]  /*ef60*/  FADD.FTZ R116, R116, R115 ;  /* 0x0000007374747221 */ /* 0x000fe80000010000 */
[----:B------:R-:W-:Y:S02]  /*ef70*/  FADD.FTZ R37, R37, R116 ;  /* 0x0000007425257221 */ /* 0x000fe40000010000 */
[C---:B------:R-:W-:Y:S02]  /*ef80*/  HMMA.16816.F32 R4, R40.reuse, R48, R4 ;  /* 0x000000302804723c */ /* 0x040fe40000001804 */
[----:B------:R-:W1:Y:S01]  /*ef90*/  MUFU.EX2 R104, R104 ;  /* 0x0000006800687308 */ /* 0x000e620000000800 */
[----:B------:R-:W-:Y:S05]  /*efa0*/  FADD.FTZ R120, R120, R37 ;  /* 0x0000002578787221 */ /* 0x000fea0000010000 */
[C---:B------:R-:W-:Y:S01]  /*efb0*/  HMMA.16816.F32 R8, R40.reuse, R50, R8 ;  /* 0x000000322808723c */ /* 0x040fe20000001808 */
[----:B------:R-:W4:Y:S03]  /*efc0*/  LDSM.16.MT88.4 R48, [R162+0x9000] ;  /* 0x00900000a230783b */ /* 0x000f260000004200 */
[----:B------:R-:W-:Y:S04]  /*efd0*/  MUFU.EX2 R101, R101 ;  /* 0x0000006500657308 */ /* 0x000fe80000000800 */
[C---:B---3--:R-:W-:Y:S06]  /*efe0*/  HMMA.16816.F32 R12, R40.reuse, R52, R12 ;  /* 0x00000034280c723c */ /* 0x048fec000000180c */
[----:B------:R-:W3:Y:S02]  /*eff0*/  MUFU.EX2 R106, R106 ;  /* 0x0000006a006a7308 */ /* 0x000ee40000000800 */
[C---:B------:R-:W-:Y:S01]  /*f000*/  HMMA.16816.F32 R16, R40.reuse, R54, R16 ;  /* 0x000000362810723c */ /* 0x040fe20000001810 */
[----:B------:R-:W5:Y:S07]  /*f010*/  LDSM.16.MT88.4 R52, [R160+0x9000] ;  /* 0x00900000a034783b */ /* 0x000f6e0000004200 */
[C---:B--2---:R-:W-:Y:S01]  /*f020*/  HMMA.16816.F32 R20, R40.reuse, R44, R20 ;  /* 0x0000002c2814723c */ /* 0x044fe20000001814 */
[----:B------:R-:W-:Y:S07]  /*f030*/  MUFU.EX2 R105, R105 ;  /* 0x0000006900697308 */ /* 0x000fee0000000800 */
[C---:B------:R-:W-:Y:S01]  /*f040*/  HMMA.16816.F32 R24, R40.reuse, R46, R24 ;  /* 0x0000002e2818723c */ /* 0x040fe20000001818 */
[----:B------:R-:W2:Y:S02]  /*f050*/  LDSM.16.MT88.4 R44, [R159+0x9000] ;  /* 0x009000009f2c783b */ /* 0x000ea40000004200 */
[----:B------:R-:W3:Y:S05]  /*f060*/  MUFU.EX2 R126, R126 ;  /* 0x0000007e007e7308 */ /* 0x000eea0000000800 */
[C---:B------:R-:W-:Y:S05]  /*f070*/  HMMA.16816.F32 R28, R40.reuse, R56, R28 ;  /* 0x00000038281c723c */ /* 0x040fea000000181c */
[----:B------:R-:W-:Y:S03]  /*f080*/  MUFU.EX2 R123, R123 ;  /* 0x0000007b007b7308 */ /* 0x000fe60000000800 */
[----:B------:R-:W-:Y:S01]  /*f090*/  HMMA.16816.F32 R32, R40, R58, R32 ;  /* 0x0000003a2820723c */ /* 0x000fe20000001820 */
[----:B------:R-:W2:Y:S06]  /*f0a0*/  LDSM.16.MT88.4 R56, [R158+0x9000] ;  /* 0x009000009e38783b */ /* 0x000eac0000004200 */
[----:B------:R-:W-:Y:S01]  /*f0b0*/  F2FP.PACK_AB R40, R124, R119 ;  /* 0x000000777c28723e */ /* 0x000fe200000000ff */
[----:B------:R-:W5:Y:S01]  /*f0c0*/  MUFU.EX2 R128, R128 ;  /* 0x0000008000807308 */ /* 0x000f620000000800 */
[----:B-1----:R-:W-:Y:S03]  /*f0d0*/  F2FP.PACK_AB R41, R104, R121 ;  /* 0x000000796829723e */ /* 0x002fe600000000ff */
[----:B---3--:R-:W-:Y:S01]  /*f0e0*/  F2FP.PACK_AB R42, R106, R101 ;  /* 0x000000656a2a723e */ /* 0x008fe200000000ff */
[----:B------:R-:W-:Y:S01]  /*f0f0*/  FADD.FTZ R119, R119, R120 ;  /* 0x0000007877777221 */ /* 0x000fe20000010000 */
[----:B------:R-:W-:Y:S03]  /*f100*/  F2FP.PACK_AB R43, R126, R105 ;  /* 0x000000697e2b723e */ /* 0x000fe600000000ff */
[----:B------:R-:W-:Y:S01]  /*f110*/  FADD.FTZ R124, R124, R119 ;  /* 0x000000777c7c7221 */ /* 0x000fe20000010000 */
[----:B------:R-:W-:Y:S03]  /*f120*/  MUFU.EX2 R125, R125 ;  /* 0x0000007d007d7308 */ /* 0x000fe60000000800 */
[C---:B----4-:R-:W-:Y:S03]  /*f130*/  HMMA.16816.F32 R4, R40.reuse, R48, R4 ;  /* 0x000000302804723c */ /* 0x050fe60000001804 */
[----:B------:R-:W-:Y:S04]  /*f140*/  FADD.FTZ R101, R101, R124 ;  /* 0x0000007c65657221 */ /* 0x000fe80000010000 */
[----:B------:R-:W1:Y:S01]  /*f150*/  MUFU.EX2 R130, R130 ;  /* 0x0000008200827308 */ /* 0x000e620000000800 */
[C---:B------:R-:W-:Y:S04]  /*f160*/  HMMA.16816.F32 R8, R40.reuse, R50, R8 ;  /* 0x000000322808723c */ /* 0x040fe80000001808 */
[----:B-----5:R-:W-:Y:S01]  /*f170*/  F2FP.PACK_AB R68, R128, R123 ;  /* 0x0000007b8044723e */ /* 0x020fe200000000ff */
[----:B------:R-:W-:Y:S01]  /*f180*/  FADD.FTZ R106, R106, R101 ;  /* 0x000000656a6a7221 */ /* 0x000fe20000010000 */
[----:B------:R-:W-:Y:S02]  /*f190*/  MOV R101, R0 ;  /* 0x0000000000657202 */ /* 0x000fe40000000f00 */
[C---:B------:R-:W-:Y:S01]  /*f1a0*/  HMMA.16816.F32 R12, R40.reuse, R52, R12 ;  /* 0x00000034280c723c */ /* 0x040fe2000000180c */
[----:B------:R-:W-:Y:S03]  /*f1b0*/  MUFU.EX2 R48, R197 ;  /* 0x000000c500307308 */ /* 0x000fe60000000800 */
[----:B------:R-:W-:Y:S04]  /*f1c0*/  FADD.FTZ R123, R123, R106 ;  /* 0x0000006a7b7b7221 */ /* 0x000fe80000010000 */
[C---:B------:R-:W-:Y:S03]  /*f1d0*/  HMMA.16816.F32 R16, R40.reuse, R54, R16 ;  /* 0x000000362810723c */ /* 0x040fe60000001810 */
[----:B------:R-:W3:Y:S01]  /*f1e0*/  MUFU.EX2 R191, R62 ;  /* 0x0000003e00bf7308 */ /* 0x000ee20000000800 */
[----:B------:R-:W-:Y:S01]  /*f1f0*/  FADD.FTZ R123, R128, R123 ;  /* 0x0000007b807b7221 */ /* 0x000fe20000010000 */
[----:B-1----:R-:W-:Y:S03]  /*f200*/  F2FP.PACK_AB R69, R130, R125 ;  /* 0x0000007d8245723e */ /* 0x002fe600000000ff */
[C---:B--2---:R-:W-:Y:S05]  /*f210*/  HMMA.16816.F32 R20, R40.reuse, R44, R20 ;  /* 0x0000002c2814723c */ /* 0x044fea0000001814 */
[----:B------:R-:W-:Y:S03]  /*f220*/  MUFU.EX2 R36, R36 ;  /* 0x0000002400247308 */ /* 0x000fe60000000800 */
[C---:B------:R-:W-:Y:S07]  /*f230*/  HMMA.16816.F32 R24, R40.reuse, R46, R24 ;  /* 0x0000002e2818723c */ /* 0x040fee0000001818 */
[----:B------:R-:W1:Y:S01]  /*f240*/  MUFU.EX2 R39, R39 ;  /* 0x0000002700277308 */ /* 0x000e620000000800 */
[C---:B------:R-:W-:Y:S04]  /*f250*/  HMMA.16816.F32 R28, R40.reuse, R56, R28 ;  /* 0x00000038281c723c */ /* 0x040fe8000000181c */
[C---:B---3--:R-:W-:Y:S01]  /*f260*/  F2FP.PACK_AB R70, R191.reuse, R48 ;  /* 0x00000030bf46723e */ /* 0x048fe200000000ff */
[----:B------:R-:W-:Y:S03]  /*f270*/  FADD.FTZ R48, R48, R123 ;  /* 0x0000007b30307221 */ /* 0x000fe60000010000 */
[----:B------:R-:W-:Y:S04]  /*f280*/  HMMA.16816.F32 R32, R40, R58, R32 ;  /* 0x0000003a2820723c */ /* 0x000fe80000001820 */
[----:B------:R-:W-:Y:S01]  /*f290*/  FADD.FTZ R191, R191, R48 ;  /* 0x00000030bfbf7221 */ /* 0x000fe20000010000 */
[----:B-1----:R-:W-:Y:S07]  /*f2a0*/  F2FP.PACK_AB R71, R39, R36 ;  /* 0x000000242747723e */ /* 0x002fee00000000ff */
[C---:B------:R-:W-:Y:S01]  /*f2b0*/  HMMA.16816.F32 R96, R68.reuse, R92, R4 ;  /* 0x0000005c4460723c */ /* 0x040fe20000001804 */
[----:B------:R-:W1:Y:S07]  /*f2c0*/  LDSM.16.MT88.4 R4, [R158+0x9800] ;  /* 0x009800009e04783b */ /* 0x000e6e0000004200 */
[C---:B------:R-:W-:Y:S07]  /*f2d0*/  HMMA.16816.F32 R92, R68.reuse, R94, R8 ;  /* 0x0000005e445c723c */ /* 0x040fee0000001808 */
[----:B------:R-:W-:Y:S01]  /*f2e0*/  FADD.FTZ R8, R38, R3 ;  /* 0x0000000326087221 */ /* 0x000fe20000010000 */
[C---:B------:R-:W-:Y:S04]  /*f2f0*/  HMMA.16816.F32 R88, R68.reuse, R84, R12 ;  /* 0x000000544458723c */ /* 0x040fe8000000180c */
[----:B------:R-:W-:Y:S01]  /*f300*/  FADD.FTZ R8, R109, R8 ;  /* 0x000000086d087221 */ /* 0x000fe20000010000 */
[----:B------:R-:W-:Y:S03]  /*f310*/  IADD3 R3, R174, -0x1, RZ ;  /* 0xffffffffae037810 */ /* 0x000fe60007ffe0ff */
[C---:B------:R-:W-:Y:S04]  /*f320*/  HMMA.16816.F32 R84, R68.reuse, R86, R16 ;  /* 0x000000564454723c */ /* 0x040fe80000001810 */
[----:B------:R-:W-:Y:S01]  /*f330*/  FADD.FTZ R113, R113, R8 ;  /* 0x0000000871717221 */ /* 0x000fe20000010000 */
[----:B------:R-:W-:Y:S03]  /*f340*/  MOV R174, R3 ;  /* 0x0000000300ae7202 */ /* 0x000fe60000000f00 */
[C---:B------:R-:W-:Y:S04]  /*f350*/  HMMA.16816.F32 R80, R68.reuse, R76, R20 ;  /* 0x0000004c4450723c */ /* 0x040fe80000001814 */
        /* <DEDUP_REMOVED lines=17> */
.L_x_5316:
        /* <DEDUP_REMOVED lines=165> */
.L_x_5322:
[----:B------:R-:W-:Y:S05]  /*fec0*/  BSYNC B0 ;  /* 0x0000000000007941 */ /* 0x000fea0003800000 */
.L_x_5321:
        /* <DEDUP_REMOVED lines=28> */
.L_x_5324:
[----:B------:R-:W-:Y:S05]  /*10090*/  BSYNC B0 ;  /* 0x0000000000007941 */ /* 0x000fea0003800000 */
.L_x_5323:
        /* <DEDUP_REMOVED lines=15> */
.L_x_5326:
[----:B------:R-:W-:Y:S05]  /*10190*/  BSYNC B0 ;  /* 0x0000000000007941 */ /* 0x000fea0003800000 */
.L_x_5325:
        /* <DEDUP_REMOVED lines=15> */
.L_x_5328:
[----:B------:R-:W-:Y:S05]  /*10290*/  BSYNC B0 ;  /* 0x0000000000007941 */ /* 0x000fea0003800000 */
.L_x_5327:
        /* <DEDUP_REMOVED lines=14> */
.L_x_5329:
        /* <DEDUP_REMOVED lines=16> */
.L_x_7797:


//--------------------- .text._ZN5flash24flash_fwd_splitkv_kernelI23Flash_fwd_kernel_traitsILi64ELi64ELi128ELi4ELb0ELb0EN7cutlass6half_tE19Flash_kernel_traitsILi64ELi64ELi128ELi4ES3_EELb1ELb0ELb0ELb0ELb0ELb0ELb0ELb1EEEvNS_16Flash_fwd_paramsE --------------------------
	.section	.text._ZN5flash24flash_fwd_splitkv_kernelI23Flash_fwd_kernel_traitsILi64ELi64ELi128ELi4ELb0ELb0EN7cutlass6half_tE19Flash_kernel_traitsILi64ELi64ELi128ELi4ES3_EELb1ELb0ELb0ELb0ELb0ELb0ELb0ELb1EEEvNS_16Flash_fwd_paramsE,"ax",@progbits
	.sectioninfo	@"SHI_REGISTERS=198"
	.align	128
        .global         _ZN5flash24flash_fwd_splitkv_kernelI23Flash_fwd_kernel_traitsILi64ELi64ELi128ELi4ELb0ELb0EN7cutlass6half_tE19Flash_kernel_traitsILi64ELi64ELi128ELi4ES3_EELb1ELb0ELb0ELb0ELb0ELb0ELb0ELb1EEEvNS_16Flash_fwd_paramsE
        .type           _ZN5flash24flash_fwd_splitkv_kernelI23Flash_fwd_kernel_traitsILi64ELi64ELi128ELi4ELb0ELb0EN7cutlass6half_tE19Flash_kernel_traitsILi64ELi64ELi128ELi4ES3_EELb1ELb0ELb0ELb0ELb0ELb0ELb0ELb1EEEvNS_16Flash_fwd_paramsE,@function
        .size           _ZN5flash24flash_fwd_splitkv_kernelI23Flash_fwd_kernel_traitsILi64ELi64ELi128ELi4ELb0ELb0EN7cutlass6half_tE19Flash_kernel_traitsILi64ELi64ELi128ELi4ES3_EELb1ELb0ELb0ELb0ELb0ELb0ELb0ELb1EEEvNS_16Flash_fwd_paramsE,(.L_x_7798 - _ZN5flash24flash_fwd_splitkv_kernelI23Flash_fwd_kernel_traitsILi64ELi64ELi128ELi4ELb0ELb0EN7cutlass6half_tE19Flash_kernel_traitsILi64ELi64ELi128ELi4ES3_EELb1ELb0ELb0ELb0ELb0ELb0ELb0ELb1EEEvNS_16Flash_fwd_paramsE)
        .other          _ZN5flash24flash_fwd_splitkv_kernelI23Flash_fwd_kernel_traitsILi64ELi64ELi128ELi4ELb0ELb0EN7cutlass6half_tE19Flash_kernel_traitsILi64ELi64ELi128ELi4ES3_EELb1ELb0ELb0ELb0ELb0ELb0ELb0ELb1EEEvNS_16Flash_fwd_paramsE,@"STO_CUDA_ENTRY STV_DEFAULT"
_ZN5flash24flash_fwd_splitkv_kernelI23Flash_fwd_kernel_traitsILi64ELi64ELi128ELi4ELb0ELb0EN7cutlass6half_tE19Flash_kernel_traitsILi64ELi64ELi128ELi4ES3_EELb1ELb0ELb0ELb0ELb0ELb0ELb0ELb1EEEvNS_16Flash_fwd_paramsE:
.text._ZN5flash24flash_fwd_splitkv_kernelI23Flash_fwd_kernel_traitsILi64ELi64ELi128ELi4ELb0ELb0EN7cutlass6half_tE19Flash_kernel_traitsILi64ELi64ELi128ELi4ES3_EELb1ELb0ELb0ELb0ELb0ELb0ELb0ELb1EEEvNS_16Flash_fwd_paramsE:
[----:B------:R-:W-:Y:S02]  /*0000*/  MOV R1, c[0x0][0x28] ;  /* 0x00000a0000017a02 */ /* 0x000fe40000000f00 */
[----:B------:R-:W1:Y:S01]  /*0010*/  S2R R13, SR_CTAID.Y ;  /* 0x00000000000d7919 */ /* 0x000e620000002600 */
        /* <DEDUP_REMOVED lines=8> */
[----:B------:R-:W2:Y:S01]  /*00a0*/  LDC.U8 R0, c[0x0][0x312] ;  /* 0x0000c480ff007b82 */ /* 0x000ea20000000000 */
[----:B------:R-:W-:Y:S01]  /*00b0*/  ISETP.EQ.U32.AND P3, PT, RZ, c[0x0][0x248], PT ;  /* 0x00009200ff007a0c */ /* 0x000fe20003f62070 */
[----:B-1----:R-:W-:-:S04]  /*00c0*/  IMAD.WIDE R4, R13, R90, c[0x0][0x240] ;  /* 0x000090000d047625 */ /* 0x002fc800078e025a */
[----:B------:R-:W-:-:S03]  /*00d0*/  IMAD.WIDE R88, R13, R90, c[0x0][0x250] ;  /* 0x000094000d587625 */ /* 0x000fc600078e025a */
[----:B------:R1:W3:Y:S04]  /*00e0*/  @P0 LDG.E R180, [R4.64] ;  /* 0x0000000604b40981 */ /* 0x0002e8000c1e1900 */
[----:B------:R1:W3:Y:S01]  /*00f0*/  @P0 LDG.E R179, [R4.64+0x4] ;  /* 0x0000040604b30981 */ /* 0x0002e2000c1e1900 */
[----:B--2---:R-:W-:-:S03]  /*0100*/  ISETP.NE.AND P1, PT, R0, RZ, PT ;  /* 0x000000ff0000720c */ /* 0x004fc60003f25270 */
[----:B------:R2:W5:Y:S01]  /*0110*/  @P4 LDG.E R3, [R88.64] ;  /* 0x0000000658034981 */ /* 0x000562000c1e1900 */
[----:B------:R-:W-:Y:S01]  /*0120*/  ISETP.EQ.OR.EX P2, PT, RZ, c[0x0][0x24c], !P1, P3 ;  /* 0x00009300ff007a0c */ /* 0x000fe20004f42730 */
[----:B------:R-:W-:Y:S02]  /*0130*/  IMAD.MOV.U32 R10, RZ, RZ, -0x1 ;  /* 0xffffffffff0a7424 */ /* 0x000fe400078e00ff */
[----:B------:R-:W-:Y:S01]  /*0140*/  IMAD.WIDE R8, R13, R90, c[0x0][0x248] ;  /* 0x000092000d087625 */ /* 0x000fe200078e025a */
[----:B------:R-:W4:Y:S04]  /*0150*/  S2R R21, SR_CTAID.X ;  /* 0x0000000000157919 */ /* 0x000f280000002500 */
[----:B------:R-:W2:Y:S05]  /*0160*/  S2R R130, SR_CTAID.Z ;  /* 0x0000000000827919 */ /* 0x000eaa0000002700 */
[----:B------:R2:W5:Y:S01]  /*0170*/  @!P2 LDG.E R10, [R8.64] ;  /* 0x00000006080aa981 */ /* 0x000562000c1e1900 */
[----:B------:R-:W-:-:S04]  /*0180*/  ISETP.NE.U32.AND P2, PT, RZ, c[0x0][0x248], PT ;  /* 0x00009200ff007a0c */ /* 0x000fc80003f45070 */
[----:B------:R-:W-:Y:S02]  /*0190*/  ISETP.NE.AND.EX P2, PT, RZ, c[0x0][0x24c], PT, P2 ;  /* 0x00009300ff007a0c */ /* 0x000fe40003f45320 */
[--C-:B-1----:R-:W-:Y:S01]  /*01a0*/  SHF.R.S32.HI R4, RZ, 0x1f, R13.reuse ;  /* 0x0000001fff047819 */ /* 0x102fe2000001140d */
[----:B------:R-:W-:Y:S02]  /*01b0*/  IMAD.MOV.U32 R5, RZ, RZ, R13 ;  /* 0x000000ffff057224 */ /* 0x000fe400078e000d */
[----:B---3--:R-:W-:Y:S02]  /*01c0*/  @P0 IMAD.IADD R179, R179, 0x1, -R180 ;  /* 0x00000001b3b30824 */ /* 0x008fe400078e0ab4 */
[----:B------:R-:W-:-:S06]  /*01d0*/  @!P0 IMAD.MOV.U32 R179, RZ, RZ, c[0x0][0x214] ;  /* 0x00008500ffb38624 */ /* 0x000fcc00078e00ff */
[----:B------:R-:W-:Y:S05]  /*01e0*/  @!P2 BRA `(.L_x_5330) ;  /* 0x000000400000a947 */ /* 0x000fea0003800000 */
[----:B--2-4-:R-:W2:Y:S02]  /*01f0*/  @P1 LDG.E R7, [R8.64+0x4] ;  /* 0x0000040608071981 */ /* 0x014ea4000c1e1900 */
[----:B--2--5:R-:W-:-:S06]  /*0200*/  @P1 IADD3 R2, R7, -R10, RZ ;  /* 0x8000000a07021210 */ /* 0x024fcc0007ffe0ff */
[----:B------:R1:W5:Y:S01]  /*0210*/  @!P1 LDG.E R2, [R8.64] ;  /* 0x0000000608029981 */ /* 0x000362000c1e1900 */
[----:B------:R-:W-:Y:S05]  /*0220*/  BRA `(.L_x_5331) ;  /* 0x0000001000007947 */ /* 0x000fea0003800000 */
.L_x_5330:
[----:B--2-4-:R-:W-:Y:S02]  /*0230*/  MOV R2, c[0x0][0x218] ;  /* 0x0000860000027a02 */ /* 0x014fe40000000f00 */
.L_x_5331:
[----:B------:R-:W-:-:S04]  /*0240*/  ISETP.NE.U32.AND P0, PT, RZ, c[0x0][0x258], PT ;  /* 0x00009600ff007a0c */ /* 0x000fc80003f05070 */
[----:B------:R-:W-:-:S13]  /*0250*/  ISETP.NE.AND.EX P1, PT, RZ, c[0x0][0x25c], PT, P0 ;  /* 0x00009700ff007a0c */ /* 0x000fda0003f25300 */
[----:B------:R-:W-:-:S06]  /*0260*/  @P1 IMAD.WIDE R6, R13, R90, c[0x0][0x258] ;  /* 0x000096000d061625 */ /* 0x000fcc00078e025a */
        /* <DEDUP_REMOVED lines=13> */
[----:B-1----:R-:W-:Y:S01]  /*0340*/  IADD3 R9, R49, 0x7f, RZ ;  /* 0x0000007f31097810 */ /* 0x002fe20007ffe0ff */
        /* <DEDUP_REMOVED lines=16> */
[----:B------:R-:W-:Y:S01]  /*0450*/  IMAD R5, R13, c[0x0][0x1c0], R130 ;  /* 0x000070000d057a24 */ /* 0x000fe200078e0282 */
[----:B------:R-:W-:Y:S01]  /*0460*/  ISETP.NE.AND P0, PT, R180, -0x1, PT ;  /* 0xffffffffb400780c */ /* 0x000fe20003f05270 */
[----:B------:R-:W-:Y:S01]  /*0470*/  BSSY B0, `(.L_x_5333) ;  /* 0x0000027000007945 */ /* 0x000fe20003800000 */
[----:B------:R-:W-:Y:S01]  /*0480*/  LEA.HI R2, R3, R50, RZ, 0x3 ;  /* 0x0000003203027211 */ /* 0x000fe200078f18ff */
[----:B------:R-:W-:Y:S01]  /*0490*/  IMAD R5, R5, c[0x0][0x214], R0 ;  /* 0x0000850005057a24 */ /* 0x000fe200078e0200 */
[----:B------:R-:W-:Y:S02]  /*04a0*/  IADD3 R179, -R0, R179, RZ ;  /* 0x000000b300b37210 */ /* 0x000fe40007ffe1ff */
[----:B------:R-:W-:Y:S02]  /*04b0*/  LOP3.LUT R3, R2, 0xfffffff8, RZ, 0xc0, !PT ;  /* 0xfffffff802037812 */ /* 0x000fe400078ec0ff */
[----:B------:R-:W-:-:S03]  /*04c0*/  SHF.R.S32.HI R2, RZ, 0x3, R2 ;  /* 0x00000003ff027819 */ /* 0x000fc60000011402 */
[----:B------:R-:W-:Y:S01]  /*04d0*/  IMAD.IADD R50, R50, 0x1, -R3 ;  /* 0x0000000132327824 */ /* 0x000fe200078e0a03 */
[----:B------:R-:W-:Y:S01]  /*04e0*/  SHF.R.S32.HI R3, RZ, 0x1f, R0 ;  /* 0x0000001fff037819 */ /* 0x000fe20000011400 */
[----:B------:R-:W-:Y:S02]  /*04f0*/  @!P0 IMAD R4, R4, c[0x0][0x1e0], RZ ;  /* 0x0000780004048a24 */ /* 0x000fe400078e02ff */
[----:B------:R-:W-:Y:S02]  /*0500*/  IMAD.SHL.U32 R6, R50, 0x8, RZ ;  /* 0x0000000832067824 */ /* 0x000fe400078e00ff */
[----:B------:R-:W-:-:S03]  /*0510*/  @!P0 IMAD.WIDE.U32 R10, R13, c[0x0][0x1e0], RZ ;  /* 0x000078000d0a8a25 */ /* 0x000fc600078e00ff */
[----:B------:R-:W-:Y:S01]  /*0520*/  SHF.R.S32.HI R7, RZ, 0x1f, R6 ;  /* 0x0000001fff077819 */ /* 0x000fe20000011406 */
[----:B------:R-:W-:Y:S01]  /*0530*/  @P0 IMAD.WIDE.U32 R8, R180, c[0x0][0x1e8], RZ ;  /* 0x00007a00b4080a25 */ /* 0x000fe200078e00ff */
[----:B------:R-:W-:Y:S02]  /*0540*/  @!P0 MOV R8, R10 ;  /* 0x0000000a00088202 */ /* 0x000fe40000000f00 */
[----:B------:R-:W-:Y:S01]  /*0550*/  ISETP.GE.AND P1, PT, R6, c[0x0][0x220], PT ;  /* 0x0000880006007a0c */ /* 0x000fe20003f26270 */
[----:B------:R-:W-:Y:S02]  /*0560*/  IMAD R3, R3, c[0x0][0x1e8], RZ ;  /* 0x00007a0003037a24 */ /* 0x000fe400078e02ff */
[----:B------:R-:W-:Y:S02]  /*0570*/  @!P0 IMAD R4, R13, c[0x0][0x1e4], R4 ;  /* 0x000079000d048a24 */ /* 0x000fe400078e0204 */
[----:B------:R-:W-:-:S04]  /*0580*/  IMAD.WIDE.U32 R14, R0, c[0x0][0x1e8], R6 ;  /* 0x00007a00000e7a25 */ /* 0x000fc800078e0006 */
[----:B------:R-:W-:Y:S02]  /*0590*/  @P0 IMAD R180, R180, c[0x0][0x1ec], R9 ;  /* 0x00007b00b4b40a24 */ /* 0x000fe400078e0209 */
[----:B------:R-:W-:Y:S01]  /*05a0*/  @!P0 IMAD.IADD R180, R11, 0x1, R4 ;  /* 0x000000010bb48824 */ /* 0x000fe200078e0204 */
[----:B------:R-:W-:Y:S01]  /*05b0*/  IADD3 R8, P0, R8, R14, RZ ;  /* 0x0000000e08087210 */ /* 0x000fe20007f1e0ff */
[----:B------:R-:W-:Y:S01]  /*05c0*/  IMAD R3, R0, c[0x0][0x1ec], R3 ;  /* 0x00007b0000037a24 */ /* 0x000fe200078e0203 */
[----:B------:R-:W-:Y:S02]  /*05d0*/  SHF.R.S32.HI R4, RZ, 0x1f, R130 ;  /* 0x0000001fff047819 */ /* 0x000fe40000011482 */
[----:B------:R-:W-:Y:S02]  /*05e0*/  SHF.R.S32.HI R0, RZ, 0x1f, R2 ;  /* 0x0000001fff007819 */ /* 0x000fe40000011402 */
[----:B------:R-:W-:Y:S01]  /*05f0*/  IADD3.X R9, R180, R15, R3, P0, !PT ;  /* 0x0000000fb4097210 */ /* 0x000fe200007fe403 */
[----:B------:R-:W-:Y:S01]  /*0600*/  IMAD R3, R4, c[0x0][0x1f0], RZ ;  /* 0x00007c0004037a24 */ /* 0x000fe200078e02ff */
[----:B------:R-:W-:-:S03]  /*0610*/  ISETP.GE.OR P0, PT, R2, R179, P1 ;  /* 0x000000b30200720c */ /* 0x000fc60000f06670 */
[C---:B------:R-:W-:Y:S02]  /*0620*/  IMAD R3, R130.reuse, c[0x0][0x1f4], R3 ;  /* 0x00007d0082037a24 */ /* 0x040fe400078e0203 */
[----:B------:R-:W-:-:S05]  /*0630*/  IMAD.WIDE.U32 R8, R130, c[0x0][0x1f0], R8 ;  /* 0x00007c0082087a25 */ /* 0x000fca00078e0008 */
[----:B------:R-:W-:-:S03]  /*0640*/  IADD3 R11, R9, R3, RZ ;  /* 0x00000003090b7210 */ /* 0x000fc60007ffe0ff */
        /* <DEDUP_REMOVED lines=9> */
.L_x_5334:
[----:B------:R-:W-:Y:S05]  /*06e0*/  BSYNC B0 ;  /* 0x0000000000007941 */ /* 0x000fea0003800000 */
.L_x_5333:
[----:B------:R-:W-:Y:S01]  /*06f0*/  IADD3 R4, R2, 0x10, RZ ;  /* 0x0000001002047810 */ /* 0x000fe20007ffe0ff */
        /* <DEDUP_REMOVED lines=15> */
.L_x_5336:
[----:B------:R-:W-:Y:S05]  /*07f0*/  BSYNC B0 ;  /* 0x0000000000007941 */ /* 0x000fea0003800000 */
.L_x_5335:
        /* <DEDUP_REMOVED lines=16> */
.L_x_5338:
[----:B------:R-:W-:Y:S05]  /*0900*/  BSYNC B0 ;  /* 0x0000000000007941 */ /* 0x000fea0003800000 */
.L_x_5337:
        /* <DEDUP_REMOVED lines=16> */
.L_x_5340:
[----:B------:R-:W-:Y:S05]  /*0a10*/  BSYNC B0 ;  /* 0x0000000000007941 */ /* 0x000fea0003800000 */
.L_x_5339:
[C---:B------:R-:W-:Y:S02]  /*0a20*/  ISETP.NE.AND P0, PT, R50.reuse, RZ, PT ;  /* 0x000000ff3200720c */ /* 0x040fe40003f05270 */
[----:B------:R-:W-:Y:S02]  /*0a30*/  ISETP.NE.OR P1, PT, R50, RZ, P5 ;  /* 0x000000ff3200720c */ /* 0x000fe40002f25670 */
[----:B------:R-:W-:Y:S02]  /*0a40*/  ISETP.GE.OR P2, PT, R2, R179, P0 ;  /* 0x000000b30200720c */ /* 0x000fe40000746670 */
[----:B------:R-:W-:Y:S02]  /*0a50*/  ISETP.NE.OR P0, PT, R50, RZ, P3 ;  /* 0x000000ff3200720c */ /* 0x000fe40001f05670 */
[----:B------:R-:W-:-:S04]  /*0a60*/  IADD3 R2, P3, R5, R2, RZ ;  /* 0x0000000205027210 */ /* 0x000fc80007f7e0ff */
[----:B------:R-:W-:Y:S02]  /*0a70*/  LEA.HI.X.SX32 R5, R5, R0, 0x1, P3 ;  /* 0x0000000005057211 */ /* 0x000fe400018f0eff */
[----:B------:R-:W-:-:S03]  /*0a80*/  LEA R4, P3, R2, c[0x0][0x200], 0x2 ;  /* 0x0000800002047a11 */ /* 0x000fc600078610ff */
[----:B------:R-:W-:Y:S01]  /*0a90*/  @!P2 IMAD.MOV.U32 R3, RZ, RZ, 0x7f800000 ;  /* 0x7f800000ff03a424 */ /* 0x000fe200078e00ff */
[----:B------:R-:W-:Y:S01]  /*0aa0*/  LEA.HI.X R5, R2, c[0x0][0x204], R5, 0x2, P3 ;  /* 0x0000810002057a11 */ /* 0x000fe200018f1405 */
[----:B------:R-:W-:Y:S02]  /*0ab0*/  @!P0 IMAD.MOV.U32 R0, RZ, RZ, 0x7f800000 ;  /* 0x7f800000ff008424 */ /* 0x000fe400078e00ff */
[----:B------:R-:W-:Y:S02]  /*0ac0*/  @!P1 IMAD.MOV.U32 R2, RZ, RZ, 0x7f800000 ;  /* 0x7f800000ff029424 */ /* 0x000fe400078e00ff */
[----:B------:R3:W-:Y:S04]  /*0ad0*/  @!P2 STG.E [R4.64], R3 ;  /* 0x000000030400a986 */ /* 0x0007e8000c101906 */
[----:B------:R3:W-:Y:S01]  /*0ae0*/  @!P0 STG.E [R4.64+0x80], R0 ;  /* 0x0000800004008986 */ /* 0x0007e2000c101906 */
[----:B------:R-:W-:-:S03]  /*0af0*/  ISETP.NE.OR P0, PT, R50, RZ, P4 ;  /* 0x000000ff3200720c */ /* 0x000fc60002705670 */
[----:B------:R3:W-:Y:S10]  /*0b00*/  @!P1 STG.E [R4.64+0x40], R2 ;  /* 0x0000400204009986 */ /* 0x0007f4000c101906 */
[----:B------:R-:W-:Y:S05]  /*0b10*/  @P0 EXIT ;  /* 0x000000000000094d */ /* 0x000fea0003800000 */
[----:B---3--:R-:W-:-:S05]  /*0b20*/  MOV R3, 0x7f800000 ;  /* 0x7f80000000037802 */ /* 0x008fca0000000f00 */
[----:B------:R-:W-:Y:S01]  /*0b30*/  STG.E [R4.64+0xc0], R3 ;  /* 0x0000c00304007986 */ /* 0x000fe2000c101906 */
[----:B------:R-:W-:Y:S05]  /*0b40*/  EXIT ;  /* 0x000000000000794d */ /* 0x000fea0003800000 */
.L_x_5332:
[----:B-1----:R-:W-:-:S04]  /*0b50*/  ISETP.NE.U32.AND P0, PT, RZ, c[0x0][0x2b8], PT ;  /* 0x0000ae00ff007a0c */ /* 0x002fc80003f05070 */
[----:B------:R-:W-:-:S13]  /*0b60*/  ISETP.NE.AND.EX P0, PT, RZ, c[0x0][0x2bc], PT, P0 ;  /* 0x0000af00ff007a0c */ /* 0x000fda0003f05300 */
[----:B------:R-:W-:-:S05]  /*0b70*/  @P0 IMAD.WIDE R8, R13, R90, c[0x0][0x2b8] ;  /* 0x0000ae000d080625 */ /* 0x000fca00078e025a */
[----:B------:R1:W5:Y:S01]  /*0b80*/  @P0 LDG.E R13, [R8.64] ;  /* 0x00000006080d0981 */ /* 0x000362000c1e1900 */
[----:B------:R-:W-:Y:S01]  /*0b90*/  ISETP.NE.U32.AND P0, PT, RZ, c[0x0][0x2c0], PT ;  /* 0x0000b000ff007a0c */ /* 0x000fe20003f05070 */
[----:B------:R-:W-:Y:S01]  /*0ba0*/  CS2R R182, SRZ ;  /* 0x0000000000b67805 */ /* 0x000fe2000001ff00 */
[----:B------:R-:W-:Y:S02]  /*0bb0*/  PLOP3.LUT P2, PT, PT, PT, PT, 0x8, 0x0 ;  /* 0x000000000000781c */ /* 0x000fe40003f4e170 */
[----:B------:R-:W-:-:S13]  /*0bc0*/  ISETP.NE.AND.EX P1, PT, RZ, c[0x0][0x2c4], PT, P0 ;  /* 0x0000b100ff007a0c */ /* 0x000fda0003f25300 */
[----:B------:R-:W-:Y:S02]  /*0bd0*/  @P1 IMAD R0, R4, c[0x0][0x2c8], RZ ;  /* 0x0000b20004001a24 */ /* 0x000fe400078e02ff */
[----:B------:R-:W-:-:S04]  /*0be0*/  @P1 IMAD.WIDE.U32 R6, R5, c[0x0][0x2c8], RZ ;  /* 0x0000b20005061a25 */ /* 0x000fc800078e00ff */
[----:B------:R-:W-:Y:S01]  /*0bf0*/  @P1 IMAD R0, R5, c[0x0][0x2cc], R0 ;  /* 0x0000b30005001a24 */ /* 0x000fe200078e0200 */
[----:B------:R-:W-:-:S03]  /*0c00*/  @P1 LEA R182, P0, R6, c[0x0][0x2c0], 0x2 ;  /* 0x0000b00006b61a11 */ /* 0x000fc600078010ff */
[----:B------:R-:W-:-:S05]  /*0c10*/  @P1 IMAD.IADD R0, R7, 0x1, R0 ;  /* 0x0000000107001824 */ /* 0x000fca00078e0200 */
[----:B------:R-:W-:-:S04]  /*0c20*/  @P1 SHF.L.U64.HI R0, R6, 0x2, R0 ;  /* 0x0000000206001819 */ /* 0x000fc80000010200 */
[----:B------:R-:W-:Y:S02]  /*0c30*/  @P1 IADD3.X R183, R0, c[0x0][0x2c4], RZ, P0, !PT ;  /* 0x0000b10000b71a10 */ /* 0x000fe400007fe4ff */
[----:B------:R-:W-:-:S04]  /*0c40*/  @P1 ISETP.NE.U32.AND P0, PT, R182, RZ, PT ;  /* 0x000000ffb600120c */ /* 0x000fc80003f05070 */
[----:B------:R-:W-:-:S13]  /*0c50*/  @P1 ISETP.NE.AND.EX P2, PT, R183, RZ, PT, P0 ;  /* 0x000000ffb700120c */ /* 0x000fda0003f45300 */
[----:B------:R-:W-:Y:S01]  /*0c60*/  P2R R181, PR, RZ, 0x4 ;  /* 0x00000004ffb57803 */ /* 0x000fe20000000000 */
[----:B------:R-:W-:Y:S05]  /*0c70*/  @!P2 BRA `(.L_x_5341) ;  /* 0x000004900000a947 */ /* 0x000fea0003800000 */
[----:B-1----:R-:W-:Y:S02]  /*0c80*/  IABS R2, c[0x0][0x2d0] ;  /* 0x0000b40000027a13 */ /* 0x002fe40000000000 */
[----:B------:R-:W-:Y:S02]  /*0c90*/  LEA R7, R48, 0xffffff80, 0x7 ;  /* 0xffffff8030077811 */ /* 0x000fe400078e38ff */
[----:B------:R-:W1:Y:S08]  /*0ca0*/  I2F.RP R6, R2 ;  /* 0x0000000200067306 */ /* 0x000e700000209400 */
[----:B-1----:R-:W1:Y:S02]  /*0cb0*/  MUFU.RCP R8, R6 ;  /* 0x0000000600087308 */ /* 0x002e640000001000 */
[----:B-1----:R-:W-:-:S06]  /*0cc0*/  IADD3 R8, R8, 0xffffffe, RZ ;  /* 0x0ffffffe08087810 */ /* 0x002fcc0007ffe0ff */
[----:B------:R-:W1:Y:S02]  /*0cd0*/  F2I.FTZ.U32.TRUNC.NTZ R9, R8 ;  /* 0x0000000800097305 */ /* 0x000e64000021f000 */
[----:B-1----:R-:W-:Y:S02]  /*0ce0*/  IMAD.MOV R3, RZ, RZ, -R9 ;  /* 0x000000ffff037224 */ /* 0x002fe400078e0a09 */
[----:B------:R-:W-:Y:S02]  /*0cf0*/  IMAD.MOV.U32 R8, RZ, RZ, RZ ;  /* 0x000000ffff087224 */ /* 0x000fe400078e00ff */
[----:B------:R-:W-:Y:S01]  /*0d00*/  IMAD R0, R3, R2, RZ ;  /* 0x0000000203007224 */ /* 0x000fe200078e02ff */
[----:B------:R-:W-:-:S03]  /*0d10*/  IABS R3, R7 ;  /* 0x0000000700037213 */ /* 0x000fc60000000000 */
        /* <DEDUP_REMOVED lines=12> */
[----:B------:R-:W-:Y:S02]  /*0de0*/  @!P1 IADD3 R9, -R9, RZ, RZ ;  /* 0x000000ff09099210 */ /* 0x000fe40007ffe1ff */
[----:B------:R-:W-:-:S05]  /*0df0*/  @!P0 LOP3.LUT R9, RZ, c[0x0][0x2d0], RZ, 0x33, !PT ;  /* 0x0000b400ff098a12 */ /* 0x000fca00078e33ff */
[----:B-----5:R-:W-:-:S05]  /*0e00*/  IMAD.WIDE R12, R9, 0x4, R182 ;  /* 0x00000004090c7825 */ /* 0x020fca00078e02b6 */
[----:B------:R-:W2:Y:S01]  /*0e10*/  LDG.E R3, [R12.64] ;  /* 0x000000060c037981 */ /* 0x000ea2000c1e1900 */
[----:B------:R-:W-:-:S04]  /*0e20*/  IABS R2, c[0x0][0x1c8] ;  /* 0x0000720000027a13 */ /* 0x000fc80000000000 */
[----:B------:R-:W1:Y:S08]  /*0e30*/  I2F.RP R8, R2 ;  /* 0x0000000200087306 */ /* 0x000e700000209400 */
        /* <DEDUP_REMOVED lines=26> */
[----:B------:R-:W-:Y:S02]  /*0fe0*/  @!P1 LOP3.LUT R0, RZ, c[0x0][0x1c8], RZ, 0x33, !PT ;  /* 0x00007200ff009a12 */ /* 0x000fe400078e33ff */
[----:B--2---:R-:W-:Y:S01]  /*0ff0*/  SHF.R.S32.HI R6, RZ, 0x1f, R3 ;  /* 0x0000001fff067819 */ /* 0x004fe20000011403 */
[----:B------:R-:W-:-:S04]  /*1000*/  IMAD.WIDE.U32 R12, R3, c[0x0][0x180], RZ ;  /* 0x00006000030c7a25 */ /* 0x000fc800078e00ff */
[C---:B------:R-:W-:Y:S02]  /*1010*/  IMAD R2, R6.reuse, c[0x0][0x180], RZ ;  /* 0x0000600006027a24 */ /* 0x040fe400078e02ff */
[----:B------:R-:W-:Y:S02]  /*1020*/  IMAD R6, R6, c[0x0][0x188], RZ ;  /* 0x0000620006067a24 */ /* 0x000fe400078e02ff */
[C---:B------:R-:W-:Y:S02]  /*1030*/  IMAD R2, R3.reuse, c[0x0][0x184], R2 ;  /* 0x0000610003027a24 */ /* 0x040fe400078e0202 */
[----:B------:R-:W-:-:S03]  /*1040*/  IMAD.WIDE.U32 R18, R3, c[0x0][0x188], RZ ;  /* 0x0000620003127a25 */ /* 0x000fc600078e00ff */
[----:B------:R-:W-:Y:S01]  /*1050*/  IADD3 R13, R13, R2, RZ ;  /* 0x000000020d0d7210 */ /* 0x000fe20007ffe0ff */
[----:B------:R-:W-:Y:S01]  /*1060*/  IMAD R15, R3, c[0x0][0x18c], R6 ;  /* 0x00006300030f7a24 */ /* 0x000fe200078e0206 */
[----:B------:R-:W-:Y:S02]  /*1070*/  SHF.R.S32.HI R2, RZ, 0x1f, R0 ;  /* 0x0000001fff027819 */ /* 0x000fe40000011400 */
[----:B------:R-:W-:Y:S01]  /*1080*/  MOV R14, R18 ;  /* 0x00000012000e7202 */ /* 0x000fe20000000f00 */
[----:B------:R-:W-:-:S04]  /*1090*/  IMAD.WIDE.U32 R12, R17, c[0x0][0x198], R12 ;  /* 0x00006600110c7a25 */ /* 0x000fc800078e000c */
[----:B------:R-:W-:Y:S02]  /*10a0*/  IMAD.IADD R13, R13, 0x1, R8 ;  /* 0x000000010d0d7824 */ /* 0x000fe400078e0208 */
[----:B------:R-:W-:Y:S02]  /*10b0*/  IMAD R9, R2, c[0x0][0x1b0], RZ ;  /* 0x00006c0002097a24 */ /* 0x000fe400078e02ff */
[----:B------:R-:W-:-:S04]  /*10c0*/  IMAD.WIDE.U32 R126, R0, c[0x0][0x1b0], R12 ;  /* 0x00006c00007e7a25 */ /* 0x000fc800078e000c */
[----:B------:R-:W-:Y:S02]  /*10d0*/  IMAD R9, R0, c[0x0][0x1b4], R9 ;  /* 0x00006d0000097a24 */ /* 0x000fe400078e0209 */
[----:B------:R-:W-:-:S03]  /*10e0*/  IMAD.IADD R15, R19, 0x1, R15 ;  /* 0x00000001130f7824 */ /* 0x000fc600078e020f */
[----:B------:R-:W-:Y:S01]  /*10f0*/  IADD3 R9, R127, R9, RZ ;  /* 0x000000097f097210 */ /* 0x000fe20007ffe0ff */
[----:B------:R-:W-:Y:S05]  /*1100*/  BRA `(.L_x_5342) ;  /* 0x0000044000007947 */ /* 0x000fea0003800000 */
.L_x_5341:
        /* <DEDUP_REMOVED lines=16> */
.L_x_5343:
[----:B------:R-:W-:-:S04]  /*1210*/  IABS R6, c[0x0][0x1c8] ;  /* 0x0000720000067a13 */ /* 0x000fc80000000000 */
        /* <DEDUP_REMOVED lines=10> */
[----:B------:R-:W-:Y:S01]  /*12c0*/  IMAD.HI.U32 R0, R15, R2, RZ ;  /* 0x000000020f007227 */ /* 0x000fe200078e00ff */
[----:B------:R-:W-:-:S03]  /*12d0*/  @P0 IADD3 R15, R3, R10, RZ ;  /* 0x0000000a030f0210 */ /* 0x000fc60007ffe0ff */
[----:B------:R-:W-:Y:S02]  /*12e0*/  IMAD.MOV R7, RZ, RZ, -R0 ;  /* 0x000000ffff077224 */ /* 0x000fe400078e0a00 */
[----:B------:R-:W-:-:S04]  /*12f0*/  @P0 IMAD.WIDE.U32 R16, R15, c[0x0][0x1a0], RZ ;  /* 0x000068000f100a25 */ /* 0x000fc800078e00ff */
[----:B------:R-:W-:Y:S01]  /*1300*/  IMAD R7, R6, R7, R2 ;  /* 0x0000000706077224 */ /* 0x000fe200078e0202 */
[----:B------:R-:W-:Y:S01]  /*1310*/  LOP3.LUT R2, R130, c[0x0][0x1c8], RZ, 0x3c, !PT ;  /* 0x0000720082027a12 */ /* 0x000fe200078e3cff */
[----:B------:R-:W-:Y:S02]  /*1320*/  @P0 IMAD R15, R15, c[0x0][0x1a4], R17 ;  /* 0x000069000f0f0a24 */ /* 0x000fe400078e0211 */
[----:B------:R-:W-:Y:S01]  /*1330*/  @P0 IMAD.MOV.U32 R14, RZ, RZ, R16 ;  /* 0x000000ffff0e0224 */ /* 0x000fe200078e0010 */
[----:B------:R-:W-:Y:S02]  /*1340*/  ISETP.GT.U32.AND P1, PT, R6, R7, PT ;  /* 0x000000070600720c */ /* 0x000fe40003f24070 */
[----:B------:R-:W-:-:S11]  /*1350*/  ISETP.GE.AND P2, PT, R2, RZ, PT ;  /* 0x000000ff0200720c */ /* 0x000fd60003f46270 */
[-C--:B------:R-:W-:Y:S02]  /*1360*/  @!P1 IADD3 R7, R7, -R6.reuse, RZ ;  /* 0x8000000607079210 */ /* 0x080fe40007ffe0ff */
[----:B------:R-:W-:Y:S02]  /*1370*/  @!P1 IADD3 R0, R0, 0x1, RZ ;  /* 0x0000000100009810 */ /* 0x000fe40007ffe0ff */
[----:B------:R-:W-:Y:S02]  /*1380*/  ISETP.GE.U32.AND P3, PT, R7, R6, PT ;  /* 0x000000060700720c */ /* 0x000fe40003f66070 */
[----:B------:R-:W-:Y:S02]  /*1390*/  ISETP.NE.AND P1, PT, RZ, c[0x0][0x1c8], PT ;  /* 0x00007200ff007a0c */ /* 0x000fe40003f25270 */
[----:B------:R-:W-:-:S04]  /*13a0*/  LEA R7, R48, 0xffffff80, 0x7 ;  /* 0xffffff8030077811 */ /* 0x000fc800078e38ff */
[----:B------:R-:W-:Y:S01]  /*13b0*/  SHF.R.S32.HI R11, RZ, 0x1f, R7 ;  /* 0x0000001fff0b7819 */ /* 0x000fe20000011407 */
[----:B------:R-:W-:-:S04]  /*13c0*/  IMAD.WIDE.U32 R8, R7, c[0x0][0x198], R8 ;  /* 0x0000660007087a25 */ /* 0x000fc800078e0008 */
[----:B------:R-:W-:Y:S01]  /*13d0*/  @P3 IADD3 R0, R0, 0x1, RZ ;  /* 0x0000000100003810 */ /* 0x000fe20007ffe0ff */
[----:B------:R-:W-:Y:S01]  /*13e0*/  IMAD R6, R11, c[0x0][0x198], RZ ;  /* 0x000066000b067a24 */ /* 0x000fe200078e02ff */
[----:B------:R-:W-:Y:S01]  /*13f0*/  MOV R126, R8 ;  /* 0x00000008007e7202 */ /* 0x000fe20000000f00 */
[----:B------:R-:W-:Y:S02]  /*1400*/  IMAD.MOV.U32 R17, RZ, RZ, R7 ;  /* 0x000000ffff117224 */ /* 0x000fe400078e0007 */
[----:B------:R-:W-:Y:S01]  /*1410*/  @!P2 IMAD.MOV R0, RZ, RZ, -R0 ;  /* 0x000000ffff00a224 */ /* 0x000fe200078e0a00 */
[----:B------:R-:W-:Y:S01]  /*1420*/  @!P1 LOP3.LUT R0, RZ, c[0x0][0x1c8], RZ, 0x33, !PT ;  /* 0x00007200ff009a12 */ /* 0x000fe200078e33ff */
[----:B------:R-:W-:-:S03]  /*1430*/  IMAD R6, R7, c[0x0][0x19c], R6 ;  /* 0x0000670007067a24 */ /* 0x000fc600078e0206 */
[----:B------:R-:W-:Y:S01]  /*1440*/  SHF.R.S32.HI R2, RZ, 0x1f, R0 ;  /* 0x0000001fff027819 */ /* 0x000fe20000011400 */
[----:B------:R-:W-:-:S04]  /*1450*/  IMAD.IADD R127, R9, 0x1, R6 ;  /* 0x00000001097f7824 */ /* 0x000fc800078e0206 */
[----:B------:R-:W-:Y:S02]  /*1460*/  IMAD R9, R2, c[0x0][0x1b0], RZ ;  /* 0x00006c0002097a24 */ /* 0x000fe400078e02ff */
[----:B------:R-:W-:-:S04]  /*1470*/  IMAD.WIDE.U32 R126, R0, c[0x0][0x1b0], R126 ;  /* 0x00006c00007e7a25 */ /* 0x000fc800078e007e */
        /* <DEDUP_REMOVED lines=13> */
.L_x_5342:
[----:B------:R1:W5:Y:S01]  /*1550*/  @P4 LDG.E R88, [R88.64] ;  /* 0x0000000658584981 */ /* 0x000362000c1e1900 */
[----:B------:R-:W-:Y:S01]  /*1560*/  ISETP.NE.AND P0, PT, R180, -0x1, PT ;  /* 0xffffffffb400780c */ /* 0x000fe20003f05270 */
[----:B------:R-:W-:Y:S01]  /*1570*/  IMAD.MOV.U32 R27, RZ, RZ, 0x2 ;  /* 0x00000002ff1b7424 */ /* 0x000fe200078e00ff */
[----:B-----5:R-:W-:Y:S01]  /*1580*/  SHF.R.S32.HI R13, RZ, 0x1f, R50 ;  /* 0x0000001fff0d7819 */ /* 0x020fe20000011432 */
[----:B------:R-:W-:Y:S01]  /*1590*/  IMAD.MOV.U32 R116, RZ, RZ, c[0x0][0x230] ;  /* 0x00008c00ff747624 */ /* 0x000fe200078e00ff */
[----:B------:R-:W-:Y:S01]  /*15a0*/  SHF.R.S32.HI R54, RZ, 0x1f, R55 ;  /* 0x0000001fff367819 */ /* 0x000fe20000011437 */
[----:B------:R-:W-:Y:S01]  /*15b0*/  IMAD.MOV.U32 R29, RZ, RZ, c[0x0][0x230] ;  /* 0x00008c00ff1d7624 */ /* 0x000fe200078e00ff */
[CC--:B------:R-:W-:Y:S02]  /*15c0*/  LEA.HI R23, R13.reuse, R50.reuse, RZ, 0x3 ;  /* 0x000000320d177211 */ /* 0x0c0fe400078f18ff */
[----:B------:R-:W-:Y:S02]  /*15d0*/  LEA.HI R8, R13, R50, RZ, 0x6 ;  /* 0x000000320d087211 */ /* 0x000fe400078f30ff */
[----:B------:R-:W-:-:S02]  /*15e0*/  SHF.R.S32.HI R134, RZ, 0x3, R23 ;  /* 0x00000003ff867819 */ /* 0x000fc40000011417 */
[----:B------:R-:W-:Y:S01]  /*15f0*/  LOP3.LUT R23, R23, 0xfffffff8, RZ, 0xc0, !PT ;  /* 0xfffffff817177812 */ /* 0x000fe200078ec0ff */
[----:B------:R-:W-:Y:S01]  /*1600*/  @!P0 IMAD R6, R4, c[0x0][0x178], RZ ;  /* 0x00005e0004068a24 */ /* 0x000fe200078e02ff */
[----:B------:R-:W-:Y:S01]  /*1610*/  SHF.L.U32 R119, R134, 0x6, RZ ;  /* 0x0000000686777819 */ /* 0x000fe200000006ff */
[----:B------:R-:W-:Y:S01]  /*1620*/  @P0 IMAD.WIDE.U32 R18, R180, c[0x0][0x190], RZ ;  /* 0x00006400b4120a25 */ /* 0x000fe200078e00ff */
[----:B------:R-:W-:Y:S02]  /*1630*/  LEA.HI R54, R54, R55, RZ, 0x7 ;  /* 0x0000003736367211 */ /* 0x000fe400078f38ff */
[----:B------:R-:W-:Y:S01]  /*1640*/  LOP3.LUT R119, R119, 0x1c0, RZ, 0xc0, !PT ;  /* 0x000001c077777812 */ /* 0x000fe200078ec0ff */
[----:B------:R-:W-:Y:S01]  /*1650*/  IMAD.IADD R114, R50, 0x1, -R23 ;  /* 0x0000000132727824 */ /* 0x000fe200078e0a17 */
[----:B------:R-:W-:Y:S01]  /*1660*/  SHF.R.S32.HI R135, RZ, 0x1f, R134 ;  /* 0x0000001fff877819 */ /* 0x000fe20000011486 */
[----:B------:R-:W-:Y:S01]  /*1670*/  @!P0 IMAD.WIDE.U32 R24, R5, c[0x0][0x178], RZ ;  /* 0x00005e0005188a25 */ /* 0x000fe200078e00ff */
[----:B------:R-:W-:-:S02]  /*1680*/  MOV R28, RZ ;  /* 0x000000ff001c7202 */ /* 0x000fc40000000f00 */
[----:B------:R-:W-:Y:S01]  /*1690*/  SHF.L.U32 R100, R114, 0x3, RZ ;  /* 0x0000000372647819 */ /* 0x000fe200000006ff */
[----:B------:R-:W-:Y:S01]  /*16a0*/  @!P0 IMAD R3, R5, c[0x0][0x17c], R6 ;  /* 0x00005f0005038a24 */ /* 0x000fe200078e0206 */
[----:B------:R-:W-:Y:S01]  /*16b0*/  SHF.R.S32.HI R54, RZ, 0x7, R54 ;  /* 0x00000007ff367819 */ /* 0x000fe20000011436 */
[----:B------:R-:W-:Y:S01]  /*16c0*/  @P0 IMAD R19, R180, c[0x0][0x194], R19 ;  /* 0x00006500b4130a24 */ /* 0x000fe200078e0213 */
[----:B------:R-:W-:Y:S01]  /*16d0*/  SHF.R.S32.HI R101, RZ, 0x1f, R100 ;  /* 0x0000001fff657819 */ /* 0x000fe20000011464 */
[----:B------:R-:W-:Y:S01]  /*16e0*/  @!P0 IMAD.IADD R19, R25, 0x1, R3 ;  /* 0x0000000119138824 */ /* 0x000fe200078e0203 */
[----:B------:R-:W-:Y:S01]  /*16f0*/  LEA.HI R3, R13, R50, RZ, 0x4 ;  /* 0x000000320d037211 */ /* 0x000fe200078f20ff */
[----:B------:R-:W-:Y:S01]  /*1700*/  @!P0 IMAD.MOV.U32 R18, RZ, RZ, R24 ;  /* 0x000000ffff128224 */ /* 0x000fe200078e0018 */
[----:B------:R-:W-:Y:S01]  /*1710*/  IADD3 R14, P0, R100, R14, RZ ;  /* 0x0000000e640e7210 */ /* 0x000fe20007f1e0ff */
[----:B------:R-:W-:Y:S01]  /*1720*/  IMAD.WIDE R20, R21, 0x40, R134 ;  /* 0x0000004015147825 */ /* 0x000fe200078e0286 */
[----:B------:R-:W-:-:S02]  /*1730*/  LOP3.LUT R3, R3, 0xfffffff0, RZ, 0xc0, !PT ;  /* 0xfffffff003037812 */ /* 0x000fc400078ec0ff */
[----:B------:R-:W-:Y:S01]  /*1740*/  LOP3.LUT R6, R119, 0x38, R100, 0xf8, !PT ;  /* 0x0000003877067812 */ /* 0x000fe200078ef864 */
[C---:B------:R-:W-:Y:S01]  /*1750*/  IMAD.X R15, R101.reuse, 0x1, R15, P0 ;  /* 0x00000001650f7824 */ /* 0x040fe200000e060f */
[----:B------:R-:W-:Y:S01]  /*1760*/  IADD3 R122, P0, R134, R17, RZ ;  /* 0x00000011867a7210 */ /* 0x000fe20007f1e0ff */
[----:B------:R-:W-:Y:S01]  /*1770*/  IMAD.IADD R50, R50, 0x1, -R3 ;  /* 0x0000000132327824 */ /* 0x000fe200078e0a03 */
[----:B------:R-:W-:Y:S01]  /*1780*/  SHF.R.U32.HI R119, RZ, 0x3, R119 ;  /* 0x00000003ff777819 */ /* 0x000fe20000011677 */
[----:B------:R-:W-:Y:S01]  /*1790*/  IMAD R3, R2, c[0x0][0x1b8], RZ ;  /* 0x00006e0002037a24 */ /* 0x000fe200078e02ff */
[----:B------:R-:W-:Y:S01]  /*17a0*/  IADD3 R18, P1, R100, R18, RZ ;  /* 0x0000001264127210 */ /* 0x000fe20007f3e0ff */
[----:B------:R-:W-:Y:S01]  /*17b0*/  IMAD.WIDE.U32 R14, R0, c[0x0][0x1b8], R14 ;  /* 0x00006e00000e7a25 */ /* 0x000fe200078e000e */
[----:B------:R-:W-:Y:S02]  /*17c0*/  IMNMX R54, RZ, R54, !PT ;  /* 0x00000036ff367217 */ /* 0x000fe40007800200 */
[----:B------:R-:W-:Y:S01]  /*17d0*/  LOP3.LUT R119, R6, R119, RZ, 0x3c, !PT ;  /* 0x0000007706777212 */ /* 0x000fe200078e3cff */
[----:B------:R-:W-:Y:S01]  /*17e0*/  IMAD R3, R0, c[0x0][0x1bc], R3 ;  /* 0x00006f0000037a24 */ /* 0x000fe200078e0203 */
[----:B------:R-:W-:Y:S01]  /*17f0*/  IADD3.X R19, R101, R19, RZ, P1, !PT ;  /* 0x0000001365137210 */ /* 0x000fe20000ffe4ff */
[----:B------:R-:W-:Y:S01]  /*1800*/  IMAD.X R11, R135, 0x1, R11, P0 ;  /* 0x00000001870b7824 */ /* 0x000fe200000e060b */
[----:B------:R-:W-:Y:S01]  /*1810*/  IADD3 R126, P0, R100, R126, RZ ;  /* 0x0000007e647e7210 */ /* 0x000fe20007f1e0ff */
[----:B------:R-:W-:Y:S01]  /*1820*/  IMAD.HI.U32 R116, R27, R116, R28 ;  /* 0x000000741b747227 */ /* 0x000fe200078e001c */
[----:B------:R-:W-:-:S02]  /*1830*/  IADD3 R17, R15, R3, RZ ;  /* 0x000000030f117210 */ /* 0x000fc40007ffe0ff */
[----:B------:R-:W-:Y:S01]  /*1840*/  IADD3.X R127, R101, R9, RZ, P0, !PT ;  /* 0x00000009657f7210 */ /* 0x000fe200007fe4ff */
[----:B------:R-:W-:Y:S01]  /*1850*/  IMAD R6, R21, c[0x0][0x190], RZ ;  /* 0x0000640015067a24 */ /* 0x000fe200078e02ff */
[----:B------:R-:W-:Y:S01]  /*1860*/  SHF.R.S32.HI R3, RZ, 0x1f, R130 ;  /* 0x0000001fff037819 */ /* 0x000fe20000011482 */
[----:B------:R-:W-:Y:S01]  /*1870*/  IMAD.WIDE.U32 R18, R20, c[0x0][0x190], R18 ;  /* 0x0000640014127a25 */ /* 0x000fe200078e0012 */
[----:B------:R-:W-:Y:S02]  /*1880*/  ISETP.GT.AND P0, PT, R48, R54, PT ;  /* 0x000000363000720c */ /* 0x000fe40003f04270 */
[----:B------:R-:W-:Y:S01]  /*1890*/  SHF.R.S32.HI R117, RZ, 0x1, R116 ;  /* 0x00000001ff757819 */ /* 0x000fe20000011474 */
[----:B------:R-:W-:Y:S01]  /*18a0*/  IMAD R6, R20, c[0x0][0x194], R6 ;  /* 0x0000650014067a24 */ /* 0x000fe200078e0206 */
[----:B------:R-:W-:Y:S01]  /*18b0*/  SHF.R.S32.HI R13, RZ, 0x1f, R50 ;  /* 0x0000001fff0d7819 */ /* 0x000fe20000011432 */
[----:B------:R-:W-:Y:S01]  /*18c0*/  IMAD.SHL.U32 R114, R114, 0x4, RZ ;  /* 0x0000000472727824 */ /* 0x000fe200078e00ff */
[----:B------:R-:W-:Y:S01]  /*18d0*/  MOV R16, R14 ;  /* 0x0000000e00107202 */ /* 0x000fe20000000f00 */
[----:B------:R-:W-:Y:S01]  /*18e0*/  IMAD R133, R3, c[0x0][0x1a8], RZ ;  /* 0x00006a0003857a24 */ /* 0x000fe200078e02ff */
[----:B------:R-:W-:Y:S01]  /*18f0*/  LEA.HI R118, R13, R50, RZ, 0x3 ;  /* 0x000000320d767211 */ /* 0x000fe200078f18ff */
[----:B------:R-:W-:Y:S01]  /*1900*/  IMAD.IADD R15, R19, 0x1, R6 ;  /* 0x00000001130f7824 */ /* 0x000fe200078e0206 */
[----:B------:R-:W-:Y:S01]  /*1910*/  MOV R145, c[0x0][0x198] ;  /* 0x0000660000917a02 */ /* 0x000fe20000000f00 */
[----:B------:R-:W-:Y:S01]  /*1920*/  IMAD R11, R11, c[0x0][0x1a0], RZ ;  /* 0x000068000b0b7a24 */ /* 0x000fe200078e02ff */
[----:B------:R-:W-:Y:S01]  /*1930*/  LOP3.LUT R13, R118, 0xfffffff8, RZ, 0xc0, !PT ;  /* 0xfffffff8760d7812 */ /* 0x000fe200078ec0ff */
[----:B------:R-:W-:Y:S01]  /*1940*/  IMAD.MOV.U32 R14, RZ, RZ, R18 ;  /* 0x000000ffff0e7224 */ /* 0x000fe200078e0012 */
[----:B------:R-:W-:Y:S01]  /*1950*/  SHF.L.U64.HI R177, R145, R90, c[0x0][0x19c] ;  /* 0x0000670091b17619 */ /* 0x000fe2000001025a */
[----:B------:R-:W-:-:S02]  /*1960*/  IMAD R129, R135, c[0x0][0x198], RZ ;  /* 0x0000660087817a24 */ /* 0x000fc400078e02ff */
[----:B------:R-:W-:Y:S02]  /*1970*/  IMAD R115, R134, R117, R114 ;  /* 0x0000007586737224 */ /* 0x000fe400078e0272 */
[----:B------:R-:W-:Y:S02]  /*1980*/  IMAD R133, R130, c[0x0][0x1ac], R133 ;  /* 0x00006b0082857a24 */ /* 0x000fe400078e0285 */
[----:B------:R-:W-:Y:S01]  /*1990*/  IMAD.SHL.U32 R8, R8, 0x8, RZ ;  /* 0x0000000808087824 */ /* 0x000fe200078e00ff */
[----:B------:R-:W-:Y:S01]  /*19a0*/  IADD3 R114, R114, R115, RZ ;  /* 0x0000007372727210 */ /* 0x000fe20007ffe0ff */
[----:B------:R-:W-:Y:S01]  /*19b0*/  IMAD R125, R122, c[0x0][0x1a4], R11 ;  /* 0x000069007a7d7a24 */ /* 0x000fe200078e020b */
[----:B------:R-:W-:Y:S01]  /*19c0*/  SHF.R.S32.HI R102, RZ, 0x1f, R115 ;  /* 0x0000001fff667819 */ /* 0x000fe20000011473 */
[----:B------:R-:W-:Y:S01]  /*19d0*/  IMAD.MOV.U32 R3, RZ, RZ, c[0x0][0x1a0] ;  /* 0x00006800ff037624 */ /* 0x000fe200078e00ff */
[----:B------:R-:W-:Y:S01]  /*19e0*/  LOP3.LUT R119, R119, 0xfffffe00, R8, 0xf8, !PT ;  /* 0xfffffe0077777812 */ /* 0x000fe200078ef808 */
[----:B------:R-:W-:Y:S01]  /*19f0*/  IMAD.WIDE.U32 R130, R130, c[0x0][0x1a8], R14 ;  /* 0x00006a0082827a25 */ /* 0x000fe200078e000e */
[----:B------:R-:W-:-:S02]  /*1a00*/  SHF.R.S32.HI R99, RZ, 0x1f, R114 ;  /* 0x0000001fff637819 */ /* 0x000fc40000011472 */
[----:B------:R-:W-:Y:S01]  /*1a10*/  SHF.L.U64.HI R175, R3, R90, c[0x0][0x1a4] ;  /* 0x0000690003af7619 */ /* 0x000fe2000001025a */
[C---:B------:R-:W-:Y:S01]  /*1a20*/  IMAD R129, R134.reuse, c[0x0][0x19c], R129 ;  /* 0x0000670086817a24 */ /* 0x040fe200078e0281 */
[----:B------:R-:W-:Y:S01]  /*1a30*/  IADD3 R133, R131, R133, RZ ;  /* 0x0000008583857210 */ /* 0x000fe20007ffe0ff */
[----:B------:R-:W-:-:S04]  /*1a40*/  IMAD.WIDE.U32 R126, R134, c[0x0][0x198], R126 ;  /* 0x00006600867e7a25 */ /* 0x000fc800078e007e */
[----:B------:R-:W-:Y:S01]  /*1a50*/  IMAD.WIDE.U32 R122, R122, c[0x0][0x1a0], R16 ;  /* 0x000068007a7a7a25 */ /* 0x000fe200078e0010 */
[----:B------:R-:W-:-:S03]  /*1a60*/  IADD3 R129, R127, R129, RZ ;  /* 0x000000817f817210 */ /* 0x000fc60007ffe0ff */
[----:B------:R-:W-:Y:S02]  /*1a70*/  IMAD.IADD R50, R50, 0x1, -R13 ;  /* 0x0000000132327824 */ /* 0x000fe400078e0a0d */
[----:B------:R-:W-:Y:S02]  /*1a80*/  IMAD.SHL.U32 R176, R3, 0x10, RZ ;  /* 0x0000001003b07824 */ /* 0x000fe400078e00ff */
[----:B------:R-:W-:Y:S02]  /*1a90*/  IMAD.SHL.U32 R178, R145, 0x10, RZ ;  /* 0x0000001091b27824 */ /* 0x000fe400078e00ff */
[----:B------:R-:W-:Y:S02]  /*1aa0*/  IMAD.IADD R125, R123, 0x1, R125 ;  /* 0x000000017b7d7824 */ /* 0x000fe400078e027d */
[----:B------:R-:W-:Y:S01]  /*1ab0*/  @!P4 IMAD.MOV.U32 R88, RZ, RZ, RZ ;  /* 0x000000ffff58c224 */ /* 0x000fe200078e00ff */
[----:B------:R-:W-:Y:S05]  /*1ac0*/  @!P0 BRA `(.L_x_5344) ;  /* 0x00006e0000008947 */ /* 0x000fea0003800000 */
[C---:B-1----:R-:W-:Y:S01]  /*1ad0*/  IMAD R6, R4.reuse, c[0x0][0x280], RZ ;  /* 0x0000a00004067a24 */ /* 0x042fe200078e02ff */
[----:B------:R-:W-:Y:S01]  /*1ae0*/  SHF.R.S32.HI R8, RZ, 0x1f, R55 ;  /* 0x0000001fff087819 */ /* 0x000fe20000011437 */
[----:B------:R-:W-:Y:S01]  /*1af0*/  IMAD R4, R4, c[0x0][0x278], RZ ;  /* 0x00009e0004047a24 */ /* 0x000fe200078e02ff */
[----:B------:R-:W-:Y:S01]  /*1b00*/  UMOV UR13, 0x40 ;  /* 0x00000040000d7882 */ /* 0x000fe20000000000 */
[C-C-:B------:R-:W-:Y:S01]  /*1b10*/  IMAD.WIDE.U32 R12, R5.reuse, c[0x0][0x280], R100.reuse ;  /* 0x0000a000050c7a25 */ /* 0x140fe200078e0064 */
[----:B------:R-:W-:Y:S01]  /*1b20*/  ULDC.64 UR4, c[0x0][0x1a0] ;  /* 0x0000680000047ab9 */ /* 0x000fe20000000a00 */
[----:B------:R-:W-:Y:S01]  /*1b30*/  MOV R57, 0x5 ;  /* 0x0000000500397802 */ /* 0x000fe20000000f00 */
[----:B------:R-:W-:Y:S01]  /*1b40*/  UIMAD UR18, UR13, UR5, URZ ;  /* 0x000000050d1272a4 */ /* 0x000fe2000f8e023f */
[C---:B------:R-:W-:Y:S01]  /*1b50*/  IMAD.WIDE.U32 R10, R5.reuse, c[0x0][0x278], R100 ;  /* 0x00009e00050a7a25 */ /* 0x040fe200078e0064 */
[----:B------:R-:W-:Y:S01]  /*1b60*/  UMOV UR12, 0x20 ;  /* 0x00000020000c7882 */ /* 0x000fe20000000000 */
[----:B------:R-:W-:Y:S01]  /*1b70*/  IADD3 R53, R134, 0x10, RZ ;  /* 0x0000001086357810 */ /* 0x000fe20007ffe0ff */
[----:B------:R-:W-:Y:S01]  /*1b80*/  UMOV UR11, 0x60 ;  /* 0x00000060000b7882 */ /* 0x000fe20000000000 */
[C---:B------:R-:W-:Y:S01]  /*1b90*/  IMAD R6, R5.reuse, c[0x0][0x284], R6 ;  /* 0x0000a10005067a24 */ /* 0x040fe200078e0206 */
[----:B------:R-:W-:Y:S01]  /*1ba0*/  UMOV UR10, 0xa0 ;  /* 0x000000a0000a7882 */ /* 0x000fe20000000000 */
[----:B------:R-:W-:Y:S01]  /*1bb0*/  IMAD R4, R5, c[0x0][0x27c], R4 ;  /* 0x00009f0005047a24 */ /* 0x000fe200078e0204 */
[--C-:B------:R-:W-:Y:S01]  /*1bc0*/  SHF.R.S32.HI R5, RZ, 0x1f, R7.reuse ;  /* 0x0000001fff057819 */ /* 0x100fe20000011407 */
[----:B------:R-:W-:Y:S01]  /*1bd0*/  IMAD.IADD R88, R88, 0x1, R7 ;  /* 0x0000000158587824 */ /* 0x000fe200078e0207 */
[----:B------:R-:W-:Y:S01]  /*1be0*/  IADD3 R7, P1, P0, R7, R134, -R55 ;  /* 0x0000008607077210 */ /* 0x000fe2000783e837 */
[----:B------:R-:W-:Y:S01]  /*1bf0*/  IMAD.IADD R11, R11, 0x1, R4 ;  /* 0x000000010b0b7824 */ /* 0x000fe200078e0204 */
[----:B------:R-:W-:Y:S01]  /*1c00*/  UMOV UR9, 0xc0 ;  /* 0x000000c000097882 */ /* 0x000fe20000000000 */
[----:B------:R-:W-:Y:S01]  /*1c10*/  IMAD.IADD R13, R13, 0x1, R6 ;  /* 0x000000010d0d7824 */ /* 0x000fe200078e0206 */
[----:B------:R-:W-:Y:S01]  /*1c20*/  IADD3.X R5, R5, R135, ~R8, P1, P0 ;  /* 0x0000008705057210 */ /* 0x000fe20000fe0c08 */
[----:B------:R-:W-:Y:S01]  /*1c30*/  IMAD.WIDE.U32 R8, R7, c[0x0][0x288], R10 ;  /* 0x0000a20007087a25 */ /* 0x000fe200078e000a */
[----:B------:R-:W-:Y:S01]  /*1c40*/  UMOV UR8, 0xe0 ;  /* 0x000000e000087882 */ /* 0x000fe20000000000 */
[C---:B------:R-:W-:Y:S01]  /*1c50*/  IADD3 R52, R134.reuse, 0x20, RZ ;  /* 0x0000002086347810 */ /* 0x040fe20007ffe0ff */
[----:B------:R-:W-:Y:S01]  /*1c60*/  UIMAD UR19, UR12, UR5, URZ ;  /* 0x000000050c1372a4 */ /* 0x000fe2000f8e023f */
[C---:B------:R-:W-:Y:S01]  /*1c70*/  IMAD R4, R5.reuse, c[0x0][0x288], RZ ;  /* 0x0000a20005047a24 */ /* 0x040fe200078e02ff */
[----:B------:R-:W-:Y:S01]  /*1c80*/  UIMAD UR16, UR11, UR5, URZ ;  /* 0x000000050b1072a4 */ /* 0x000fe2000f8e023f */
[----:B------:R-:W-:Y:S01]  /*1c90*/  IMAD R6, R5, c[0x0][0x290], RZ ;  /* 0x0000a40005067a24 */ /* 0x000fe200078e02ff */
[----:B------:R-:W-:Y:S01]  /*1ca0*/  UIMAD UR15, UR10, UR5, URZ ;  /* 0x000000050a0f72a4 */ /* 0x000fe2000f8e023f */
[C---:B------:R-:W-:Y:S01]  /*1cb0*/  IMAD R4, R7.reuse, c[0x0][0x28c], R4 ;  /* 0x0000a30007047a24 */ /* 0x040fe200078e0204 */
[----:B------:R-:W-:Y:S01]  /*1cc0*/  UIMAD UR14, UR9, UR5, URZ ;  /* 0x00000005090e72a4 */ /* 0x000fe2000f8e023f */
[C---:B------:R-:W-:Y:S01]  /*1cd0*/  IMAD R5, R7.reuse, c[0x0][0x294], R6 ;  /* 0x0000a50007057a24 */ /* 0x040fe200078e0206 */
[----:B------:R-:W-:Y:S01]  /*1ce0*/  UIMAD UR26, UR8, UR5, URZ ;  /* 0x00000005081a72a4 */ /* 0x000fe2000f8e023f */
[----:B------:R-:W-:Y:S01]  /*1cf0*/  IMAD.WIDE.U32 R12, R7, c[0x0][0x290], R12 ;  /* 0x0000a400070c7a25 */ /* 0x000fe200078e000c */
[----:B------:R-:W-:Y:S01]  /*1d00*/  UIMAD.WIDE.U32 UR32, UR11, UR4, URZ ;  /* 0x000000040b2072a5 */ /* 0x000fe2000f8e003f */
[----:B------:R-:W-:Y:S01]  /*1d10*/  IADD3 R51, R134, 0x30, RZ ;  /* 0x0000003086337810 */ /* 0x000fe20007ffe0ff */
[----:B------:R-:W-:Y:S01]  /*1d20*/  ULDC UR5, c[0x0][0x294] ;  /* 0x0000a50000057ab9 */ /* 0x000fe20000000800 */
[----:B------:R-:W-:Y:S01]  /*1d30*/  IMAD.IADD R9, R9, 0x1, R4 ;  /* 0x0000000109097824 */ /* 0x000fe200078e0204 */
[----:B------:R-:W-:Y:S01]  /*1d40*/  UIMAD.WIDE.U32 UR30, UR10, UR4, URZ ;  /* 0x000000040a1e72a5 */ /* 0x000fe2000f8e003f */
[----:B------:R-:W-:Y:S01]  /*1d50*/  IMAD R85, R2, c[0x0][0x298], RZ ;  /* 0x0000a60002557a24 */ /* 0x000fe200078e02ff */
[----:B------:R-:W-:Y:S01]  /*1d60*/  UIMAD.WIDE.U32 UR28, UR9, UR4, URZ ;  /* 0x00000004091c72a5 */ /* 0x000fe2000f8e003f */
[----:B------:R-:W-:Y:S01]  /*1d70*/  IMAD.IADD R7, R13, 0x1, R5 ;  /* 0x000000010d077824 */ /* 0x000fe200078e0205 */
[----:B------:R-:W-:Y:S01]  /*1d80*/  ULDC UR17, c[0x0][0x19c] ;  /* 0x0000670000117ab9 */ /* 0x000fe20000000800 */
[C---:B------:R-:W-:Y:S01]  /*1d90*/  IMAD.WIDE.U32 R14, R3.reuse, 0x20, RZ ;  /* 0x00000020030e7825 */ /* 0x040fe200078e00ff */
[----:B------:R-:W-:Y:S01]  /*1da0*/  UIMAD UR11, UR11, UR5, URZ ;  /* 0x000000050b0b72a4 */ /* 0x000fe2000f8e023f */
[----:B------:R-:W-:Y:S01]  /*1db0*/  IADD3 R113, R134, 0x40, RZ ;  /* 0x0000004086717810 */ /* 0x000fe20007ffe0ff */
[----:B------:R-:W-:Y:S01]  /*1dc0*/  UIMAD UR10, UR10, UR5, URZ ;  /* 0x000000050a0a72a4 */ /* 0x000fe2000f8e023f */
[----:B------:R-:W-:Y:S01]  /*1dd0*/  IMAD R5, R2, c[0x0][0x2a0], RZ ;  /* 0x0000a80002057a24 */ /* 0x000fe200078e02ff */
[----:B------:R-:W-:Y:S01]  /*1de0*/  UIMAD UR9, UR9, UR5, URZ ;  /* 0x00000005090972a4 */ /* 0x000fe2000f8e023f */
[----:B------:R-:W-:Y:S01]  /*1df0*/  IMAD.WIDE.U32 R10, R3, 0x40, RZ ;  /* 0x00000040030a7825 */ /* 0x000fe200078e00ff */
[----:B------:R-:W-:Y:S01]  /*1e00*/  UIMAD UR13, UR13, UR17, URZ ;  /* 0x000000110d0d72a4 */ /* 0x000fe2000f8e023f */
[----:B------:R-:W-:Y:S01]  /*1e10*/  IADD3 R67, R15, UR19, RZ ;  /* 0x000000130f437c10 */ /* 0x000fe2000fffe0ff */
[----:B------:R-:W-:Y:S01]  /*1e20*/  UIMAD UR12, UR12, UR17, URZ ;  /* 0x000000110c0c72a4 */ /* 0x000fe2000f8e023f */
[----:B------:R-:W-:Y:S01]  /*1e30*/  IMAD.MOV.U32 R6, RZ, RZ, R12 ;  /* 0x000000ffff067224 */ /* 0x000fe200078e000c */
[----:B------:R-:W-:Y:S01]  /*1e40*/  IADD3 R72, R11, UR18, RZ ;  /* 0x000000120b487c10 */ /* 0x000fe2000fffe0ff */
[C---:B------:R-:W-:Y:S01]  /*1e50*/  IMAD R85, R0.reuse, c[0x0][0x29c], R85 ;  /* 0x0000a70000557a24 */ /* 0x040fe200078e0255 */
[----:B------:R-:W-:Y:S01]  /*1e60*/  UIMAD UR5, UR8, UR5, URZ ;  /* 0x00000005080572a4 */ /* 0x000fe2000f8e023f */
[----:B------:R-:W-:Y:S01]  /*1e70*/  IMAD.WIDE.U32 R2, R0, c[0x0][0x298], R8 ;  /* 0x0000a60000027a25 */ /* 0x000fe200078e0008 */
[----:B------:R-:W-:Y:S01]  /*1e80*/  SHF.L.U64.HI R72, R10, 0x1, R72 ;  /* 0x000000010a487819 */ /* 0x000fe20000010248 */
[----:B------:R-:W-:Y:S01]  /*1e90*/  UIMAD.WIDE.U32 UR34, UR8, UR4, URZ ;  /* 0x00000004082272a5 */ /* 0x000fe2000f8e003f */
[----:B------:R-:W-:Y:S01]  /*1ea0*/  SHF.L.U64.HI R67, R14, 0x1, R67 ;  /* 0x000000010e437819 */ /* 0x000fe20000010243 */
[----:B------:R-:W-:Y:S01]  /*1eb0*/  IMAD R82, R0, c[0x0][0x2a4], R5 ;  /* 0x0000a90000527a24 */ /* 0x000fe200078e0205 */
[----:B------:R-:W-:Y:S01]  /*1ec0*/  LEA R84, P0, R2, c[0x0][0x268], 0x1 ;  /* 0x00009a0002547a11 */ /* 0x000fe200078008ff */
[----:B------:R-:W-:Y:S01]  /*1ed0*/  IMAD.WIDE.U32 R4, R0, c[0x0][0x2a0], R6 ;  /* 0x0000a80000047a25 */ /* 0x000fe200078e0006 */
[C---:B------:R-:W-:Y:S01]  /*1ee0*/  IADD3 R112, R134.reuse, 0x50, RZ ;  /* 0x0000005086707810 */ /* 0x040fe20007ffe0ff */
[----:B------:R-:W-:Y:S01]  /*1ef0*/  ULDC UR25, c[0x0][0x28c] ;  /* 0x0000a30000197ab9 */ /* 0x000fe20000000800 */
[----:B------:R-:W-:Y:S01]  /*1f00*/  IADD3 R111, R134, 0x60, RZ ;  /* 0x00000060866f7810 */ /* 0x000fe20007ffe0ff */
[----:B------:R-:W-:Y:S01]  /*1f10*/  IMAD.IADD R85, R3, 0x1, R85 ;  /* 0x0000000103557824 */ /* 0x000fe200078e0255 */
[----:B------:R-:W-:Y:S01]  /*1f20*/  LEA R83, P1, R4, c[0x0][0x270], 0x1 ;  /* 0x00009c0004537a11 */ /* 0x000fe200078208ff */
[----:B------:R-:W-:Y:S01]  /*1f30*/  IMAD.IADD R82, R5, 0x1, R82 ;  /* 0x0000000105527824 */ /* 0x000fe200078e0252 */
[----:B------:R-:W-:Y:S01]  /*1f40*/  IADD3 R110, R134, 0x70, RZ ;  /* 0x00000070866e7810 */ /* 0x000fe20007ffe0ff */
[----:B------:R-:W-:Y:S01]  /*1f50*/  IMAD R88, R117, R88, RZ ;  /* 0x0000005875587224 */ /* 0x000fe200078e02ff */
[----:B------:R-:W-:Y:S01]  /*1f60*/  LEA.HI.X R85, R2, c[0x0][0x26c], R85, 0x1, P0 ;  /* 0x00009b0002557a11 */ /* 0x000fe200000f0c55 */
[----:B------:R-:W-:Y:S01]  /*1f70*/  IMAD.MOV.U32 R136, RZ, RZ, c[0x0][0x290] ;  /* 0x0000a400ff887624 */ /* 0x000fe200078e00ff */
[----:B------:R-:W-:Y:S01]  /*1f80*/  ISETP.GE.AND P0, PT, R100, c[0x0][0x220], PT ;  /* 0x0000880064007a0c */ /* 0x000fe20003f06270 */
[----:B------:R-:W-:Y:S01]  /*1f90*/  IMAD.MOV.U32 R60, RZ, RZ, 0x6 ;  /* 0x00000006ff3c7424 */ /* 0x000fe200078e00ff */
[----:B------:R-:W-:Y:S01]  /*1fa0*/  LEA.HI.X R82, R4, c[0x0][0x274], R82, 0x1, P1 ;  /* 0x00009d0004527a11 */ /* 0x000fe200008f0c52 */
[----:B------:R-:W-:Y:S01]  /*1fb0*/  IMAD.SHL.U32 R73, R10, 0x2, RZ ;  /* 0x000000020a497824 */ /* 0x000fe200078e00ff */
[----:B------:R-:W-:Y:S01]  /*1fc0*/  P2R R120, PR, RZ, 0x1 ;  /* 0x00000001ff787803 */ /* 0x000fe20000000000 */
[----:B------:R-:W-:Y:S01]  /*1fd0*/  IMAD.MOV.U32 R91, RZ, RZ, c[0x0][0x288] ;  /* 0x0000a200ff5b7624 */ /* 0x000fe200078e00ff */
[----:B------:R-:W-:Y:S01]  /*1fe0*/  LEA R78, P1, R126, c[0x0][0x168], 0x1 ;  /* 0x00005a007e4e7a11 */ /* 0x000fe200078208ff */
[----:B------:R-:W-:Y:S01]  /*1ff0*/  IMAD.WIDE.U32 R146, R145, 0x40, RZ ;  /* 0x0000004091927825 */ /* 0x000fe200078e00ff */
[----:B------:R-:W-:Y:S01]  /*2000*/  LEA R80, P0, R122, c[0x0][0x170], 0x1 ;  /* 0x00005c007a507a11 */ /* 0x000fe200078008ff */
[----:B------:R-:W-:Y:S01]  /*2010*/  ULDC UR24, c[0x0][0x28c] ;  /* 0x0000a30000187ab9 */ /* 0x000fe20000000800 */
[----:B------:R-:W-:Y:S01]  /*2020*/  LEA.HI.X R77, R126, c[0x0][0x16c], R129, 0x1, P1 ;  /* 0x00005b007e4d7a11 */ /* 0x000fe200008f0c81 */
[----:B------:R-:W-:Y:S01]  /*2030*/  IMAD.SHL.U32 R66, R136, 0x20, RZ ;  /* 0x0000002088427824 */ /* 0x000fe200078e00ff */
[----:B------:R-:W-:Y:S01]  /*2040*/  LEA.HI.X R81, R122, c[0x0][0x174], R125, 0x1, P0 ;  /* 0x00005d007a517a11 */ /* 0x000fe200000f0c7d */
[C---:B------:R-:W-:Y:S01]  /*2050*/  IMAD.SHL.U32 R71, R136.reuse, 0x40, RZ ;  /* 0x0000004088477824 */ /* 0x040fe200078e00ff */
[----:B------:R-:W-:Y:S01]  /*2060*/  SHF.R.S32.HI R39, RZ, 0x1f, R88 ;  /* 0x0000001fff277819 */ /* 0x000fe20000011458 */
[C---:B------:R-:W-:Y:S01]  /*2070*/  IMAD.SHL.U32 R64, R136.reuse, 0x10, RZ ;  /* 0x0000001088407824 */ /* 0x040fe200078e00ff */
[-C--:B------:R-:W-:Y:S01]  /*2080*/  IADD3 R38, P1, R115, R88.reuse, RZ ;  /* 0x0000005873267210 */ /* 0x080fe20007f3e0ff */
[----:B------:R-:W-:Y:S01]  /*2090*/  IMAD.WIDE.U32 R142, R136, 0x60, RZ ;  /* 0x00000060888e7825 */ /* 0x000fe200078e00ff */
[----:B------:R-:W-:Y:S01]  /*20a0*/  IADD3 R88, P0, R114, R88, RZ ;  /* 0x0000005872587210 */ /* 0x000fe20007f1e0ff */
[----:B------:R-:W-:Y:S01]  /*20b0*/  ULDC UR23, c[0x0][0x28c] ;  /* 0x0000a30000177ab9 */ /* 0x000fe20000000800 */
[C---:B------:R-:W-:Y:S01]  /*20c0*/  SHF.L.U64.HI R65, R136.reuse, R57, c[0x0][0x294] ;  /* 0x0000a50088417619 */ /* 0x040fe20000010239 */
[C---:B------:R-:W-:Y:S01]  /*20d0*/  IMAD.WIDE.U32 R140, R136.reuse, 0xa0, RZ ;  /* 0x000000a0888c7825 */ /* 0x040fe200078e00ff */
[----:B------:R-:W-:Y:S01]  /*20e0*/  IADD3.X R89, R99, R39, RZ, P0, !PT ;  /* 0x0000002763597210 */ /* 0x000fe200007fe4ff */
[----:B------:R-:W-:Y:S01]  /*20f0*/  ULDC UR22, c[0x0][0x28c] ;  /* 0x0000a30000167ab9 */ /* 0x000fe20000000800 */
[----:B------:R-:W-:Y:S01]  /*2100*/  SHF.L.U64.HI R70, R136, R60, c[0x0][0x294] ;  /* 0x0000a50088467619 */ /* 0x000fe2000001023c */
[----:B------:R-:W-:Y:S01]  /*2110*/  IMAD.X R39, R102, 0x1, R39, P1 ;  /* 0x0000000166277824 */ /* 0x000fe200008e0627 */
[C---:B------:R-:W-:Y:S01]  /*2120*/  SHF.L.U64.HI R89, R88.reuse, 0x1, R89 ;  /* 0x0000000158597819 */ /* 0x040fe20000010259 */
[----:B------:R-:W-:Y:S01]  /*2130*/  IMAD.SHL.U32 R88, R88, 0x2, RZ ;  /* 0x0000000258587824 */ /* 0x000fe200078e00ff */
[C---:B------:R-:W-:Y:S01]  /*2140*/  SHF.L.U64.HI R63, R136.reuse, R90, c[0x0][0x294] ;  /* 0x0000a500883f7619 */ /* 0x040fe2000001025a */
[----:B------:R-:W-:Y:S01]  /*2150*/  IMAD.WIDE.U32 R138, R136, 0xc0, RZ ;  /* 0x000000c0888a7825 */ /* 0x000fe200078e00ff */
[----:B------:R-:W-:Y:S01]  /*2160*/  SHF.L.U64.HI R39, R38, 0x1, R39 ;  /* 0x0000000126277819 */ /* 0x000fe20000010227 */
[----:B------:R-:W-:Y:S01]  /*2170*/  ULDC UR21, c[0x0][0x28c] ;  /* 0x0000a30000157ab9 */ /* 0x000fe20000000800 */
[----:B------:R-:W-:Y:S01]  /*2180*/  IADD3 R86, P3, R88, c[0x0][0x2b0], RZ ;  /* 0x0000ac0058567a10 */ /* 0x000fe20007f7e0ff */
[----:B------:R-:W-:Y:S01]  /*2190*/  IMAD.SHL.U32 R38, R38, 0x2, RZ ;  /* 0x0000000226267824 */ /* 0x000fe200078e00ff */
[----:B------:R-:W-:Y:S01]  /*21a0*/  IADD3 R88, P2, R88, c[0x0][0x2a8], RZ ;  /* 0x0000aa0058587a10 */ /* 0x000fe20007f5e0ff */
[----:B------:R-:W-:Y:S01]  /*21b0*/  IMAD.WIDE.U32 R144, R145, 0x20, RZ ;  /* 0x0000002091907825 */ /* 0x000fe200078e00ff */
[----:B------:R-:W-:Y:S01]  /*21c0*/  SHF.L.U64.HI R57, R91, R57, c[0x0][0x28c] ;  /* 0x0000a3005b397619 */ /* 0x000fe20000010239 */
[----:B------:R-:W-:Y:S01]  /*21d0*/  ULDC UR20, c[0x0][0x28c] ;  /* 0x0000a30000147ab9 */ /* 0x000fe20000000800 */
[C---:B------:R-:W-:Y:S01]  /*21e0*/  IADD3 R10, P1, R38.reuse, c[0x0][0x2b0], RZ ;  /* 0x0000ac00260a7a10 */ /* 0x040fe20007f3e0ff */
[C---:B------:R-:W-:Y:S01]  /*21f0*/  IMAD.SHL.U32 R109, R117.reuse, 0x10, RZ ;  /* 0x00000010756d7824 */ /* 0x040fe200078e00ff */
[----:B------:R-:W-:Y:S01]  /*2200*/  IADD3 R38, P0, R38, c[0x0][0x2a8], RZ ;  /* 0x0000aa0026267a10 */ /* 0x000fe20007f1e0ff */
[----:B------:R-:W-:Y:S01]  /*2210*/  IMAD.SHL.U32 R108, R117, 0x20, RZ ;  /* 0x00000020756c7824 */ /* 0x000fe200078e00ff */
[----:B------:R-:W-:Y:S01]  /*2220*/  SHF.L.U64.HI R60, R91, R60, c[0x0][0x28c] ;  /* 0x0000a3005b3c7619 */ /* 0x000fe2000001023c */
[----:B------:R-:W-:Y:S01]  /*2230*/  IMAD R107, R117, 0x30, RZ ;  /* 0x00000030756b7824 */ /* 0x000fe200078e02ff */
[----:B------:R-:W-:Y:S01]  /*2240*/  SHF.L.U64.HI R90, R91, R90, c[0x0][0x28c] ;  /* 0x0000a3005b5a7619 */ /* 0x000fe2000001025a */
[----:B------:R-:W-:Y:S01]  /*2250*/  IMAD.SHL.U32 R106, R117, 0x40, RZ ;  /* 0x00000040756a7824 */ /* 0x000fe200078e00ff */
[----:B------:R-:W-:Y:S01]  /*2260*/  SHF.L.U32 R61, R91, 0x6, RZ ;  /* 0x000000065b3d7819 */ /* 0x000fe200000006ff */
[C---:B------:R-:W-:Y:S01]  /*2270*/  IMAD R105, R117.reuse, 0x50, RZ ;  /* 0x0000005075697824 */ /* 0x040fe200078e02ff */
[----:B------:R-:W-:Y:S01]  /*2280*/  SHF.L.U64.HI R65, R66, 0x1, R65 ;  /* 0x0000000142417819 */ /* 0x000fe20000010241 */
[----:B------:R-:W-:Y:S01]  /*2290*/  IMAD R104, R117, 0x60, RZ ;  /* 0x0000006075687824 */ /* 0x000fe200078e02ff */
[----:B------:R-:W-:Y:S01]  /*22a0*/  SHF.L.U64.HI R70, R71, 0x1, R70 ;  /* 0x0000000147467819 */ /* 0x000fe20000010246 */
[----:B------:R-:W-:Y:S01]  /*22b0*/  IMAD R103, R117, 0x70, RZ ;  /* 0x0000007075677824 */ /* 0x000fe200078e02ff */
[----:B------:R-:W-:Y:S01]  /*22c0*/  SHF.L.U64.HI R63, R64, 0x1, R63 ;  /* 0x00000001403f7819 */ /* 0x000fe2000001023f */
[----:B------:R-:W-:Y:S01]  /*22d0*/  IMAD.WIDE.U32 R136, R136, 0xe0, RZ ;  /* 0x000000e088887825 */ /* 0x000fe200078e00ff */
[----:B------:R-:W-:Y:S01]  /*22e0*/  IADD3.X R87, R89, c[0x0][0x2b4], RZ, P3, !PT ;  /* 0x0000ad0059577a10 */ /* 0x000fe20001ffe4ff */
[----:B------:R-:W-:Y:S01]  /*22f0*/  ULDC UR19, c[0x0][0x28c] ;  /* 0x0000a30000137ab9 */ /* 0x000fe20000000800 */
[----:B------:R-:W-:Y:S01]  /*2300*/  IADD3.X R9, R39, c[0x0][0x2b4], RZ, P1, !PT ;  /* 0x0000ad0027097a10 */ /* 0x000fe20000ffe4ff */
[----:B------:R-:W-:Y:S01]  /*2310*/  IMAD.MOV.U32 R56, RZ, RZ, c[0x0][0x290] ;  /* 0x0000a400ff387624 */ /* 0x000fe200078e00ff */
[----:B------:R-:W-:Y:S01]  /*2320*/  SHF.R.S32.HI R98, RZ, 0x1f, R109 ;  /* 0x0000001fff627819 */ /* 0x000fe2000001146d */
[C---:B------:R-:W-:Y:S01]  /*2330*/  IMAD.SHL.U32 R58, R91.reuse, 0x20, RZ ;  /* 0x000000205b3a7824 */ /* 0x040fe200078e00ff */
[----:B------:R-:W-:Y:S01]  /*2340*/  SHF.R.S32.HI R97, RZ, 0x1f, R108 ;  /* 0x0000001fff617819 */ /* 0x000fe2000001146c */
[----:B------:R-:W-:Y:S01]  /*2350*/  IMAD.SHL.U32 R68, R14, 0x2, RZ ;  /* 0x000000020e447824 */ /* 0x000fe200078e00ff */
[----:B------:R-:W-:Y:S01]  /*2360*/  SHF.R.S32.HI R96, RZ, 0x1f, R107 ;  /* 0x0000001fff607819 */ /* 0x000fe2000001146b */
[----:B------:R-:W-:Y:S01]  /*2370*/  IMAD.MOV.U32 R11, RZ, RZ, R48 ;  /* 0x000000ffff0b7224 */ /* 0x000fe200078e0030 */
[----:B------:R-:W-:Y:S01]  /*2380*/  SHF.R.S32.HI R95, RZ, 0x1f, R106 ;  /* 0x0000001fff5f7819 */ /* 0x000fe2000001146a */
[----:B------:R-:W-:Y:S01]  /*2390*/  IMAD.SHL.U32 R91, R91, 0x10, RZ ;  /* 0x000000105b5b7824 */ /* 0x000fe200078e00ff */
[----:B------:R-:W-:Y:S01]  /*23a0*/  SHF.R.S32.HI R94, RZ, 0x1f, R105 ;  /* 0x0000001fff5e7819 */ /* 0x000fe20000011469 */
[----:B------:R-:W-:Y:S01]  /*23b0*/  IMAD.SHL.U32 R66, R66, 0x2, RZ ;  /* 0x0000000242427824 */ /* 0x000fe200078e00ff */
[----:B------:R-:W-:Y:S01]  /*23c0*/  SHF.R.S32.HI R93, RZ, 0x1f, R104 ;  /* 0x0000001fff5d7819 */ /* 0x000fe20000011468 */
[----:B------:R-:W-:Y:S01]  /*23d0*/  IMAD.SHL.U32 R71, R71, 0x2, RZ ;  /* 0x0000000247477824 */ /* 0x000fe200078e00ff */
[----:B------:R-:W-:Y:S01]  /*23e0*/  SHF.R.S32.HI R92, RZ, 0x1f, R103 ;  /* 0x0000001fff5c7819 */ /* 0x000fe20000011467 */
[----:B------:R-:W-:Y:S01]  /*23f0*/  IMAD.SHL.U32 R64, R64, 0x2, RZ ;  /* 0x0000000240407824 */ /* 0x000fe200078e00ff */
[----:B------:R-:W-:Y:S01]  /*2400*/  IADD3 R62, R147, UR13, RZ ;  /* 0x0000000d933e7c10 */ /* 0x000fe2000fffe0ff */
[----:B------:R-:W-:Y:S01]  /*2410*/  IMAD.U32 R56, R56, -0x80, RZ ;  /* 0xffffff8038387824 */ /* 0x000fe200078e00ff */
[----:B------:R-:W-:Y:S01]  /*2420*/  IADD3 R59, R145, UR12, RZ ;  /* 0x0000000c913b7c10 */ /* 0x000fe2000fffe0ff */
[----:B------:R-:W-:Y:S01]  /*2430*/  ULDC UR18, c[0x0][0x28c] ;  /* 0x0000a30000127ab9 */ /* 0x000fe20000000800 */
[----:B------:R-:W-:Y:S01]  /*2440*/  IADD3 R69, R143, UR11, RZ ;  /* 0x0000000b8f457c10 */ /* 0x000fe2000fffe0ff */
[----:B------:R-:W-:Y:S01]  /*2450*/  ULDC UR4, c[0x0][0x230] ;  /* 0x00008c0000047ab9 */ /* 0x000fe20000000800 */
[----:B------:R-:W-:Y:S01]  /*2460*/  IADD3 R74, R141, UR10, RZ ;  /* 0x0000000a8d4a7c10 */ /* 0x000fe2000fffe0ff */
[----:B------:R-:W-:Y:S01]  /*2470*/  UIMAD UR25, UR25, 0x60, URZ ;  /* 0x00000060191978a4 */ /* 0x000fe2000f8e023f */
[----:B------:R-:W-:Y:S01]  /*2480*/  IADD3 R75, R139, UR9, RZ ;  /* 0x000000098b4b7c10 */ /* 0x000fe2000fffe0ff */
[----:B------:R-:W-:Y:S01]  /*2490*/  UIMAD UR24, UR24, 0xa0, URZ ;  /* 0x000000a0181878a4 */ /* 0x000fe2000f8e023f */
[----:B------:R-:W-:Y:S01]  /*24a0*/  IADD3 R76, R137, UR5, RZ ;  /* 0x00000005894c7c10 */ /* 0x000fe2000fffe0ff */
[----:B------:R-:W-:Y:S01]  /*24b0*/  UIMAD UR23, UR23, 0xc0, URZ ;  /* 0x000000c0171778a4 */ /* 0x000fe2000f8e023f */
[----:B------:R-:W-:Y:S01]  /*24c0*/  IADD3.X R89, R89, c[0x0][0x2ac], RZ, P2, !PT ;  /* 0x0000ab0059597a10 */ /* 0x000fe200017fe4ff */
[----:B------:R-:W-:Y:S01]  /*24d0*/  UIMAD UR22, UR22, 0xe0, URZ ;  /* 0x000000e0161678a4 */ /* 0x000fe2000f8e023f */
[----:B------:R-:W-:Y:S01]  /*24e0*/  IADD3.X R39, R39, c[0x0][0x2ac], RZ, P0, !PT ;  /* 0x0000ab0027277a10 */ /* 0x000fe200007fe4ff */
[----:B------:R-:W-:-:S02]  /*24f0*/  UIMAD UR21, UR21, 0x60, URZ ;  /* 0x00000060151578a4 */ /* 0x000fc4000f8e023f */
[----:B------:R-:W-:Y:S02]  /*2500*/  UIMAD UR20, UR20, 0xa0, URZ ;  /* 0x000000a0141478a4 */ /* 0x000fe4000f8e023f */
[----:B------:R-:W-:Y:S02]  /*2510*/  UIMAD UR19, UR19, 0xc0, URZ ;  /* 0x000000c0131378a4 */ /* 0x000fe4000f8e023f */
[----:B------:R-:W-:Y:S02]  /*2520*/  UIMAD UR18, UR18, 0xe0, URZ ;  /* 0x000000e0121278a4 */ /* 0x000fe4000f8e023f */
[----:B------:R-:W-:Y:S02]  /*2530*/  UIADD3 UR16, UR33, UR16, URZ ;  /* 0x0000001021107290 */ /* 0x000fe4000fffe03f */
[----:B------:R-:W-:Y:S02]  /*2540*/  UIADD3 UR15, UR31, UR15, URZ ;  /* 0x0000000f1f0f7290 */ /* 0x000fe4000fffe03f */
[----:B------:R-:W-:-:S02]  /*2550*/  UIADD3 UR14, UR29, UR14, URZ ;  /* 0x0000000e1d0e7290 */ /* 0x000fc4000fffe03f */
[----:B------:R-:W-:Y:S02]  /*2560*/  UIADD3 UR26, UR35, UR26, URZ ;  /* 0x0000001a231a7290 */ /* 0x000fe4000fffe03f */
[----:B------:R-:W-:Y:S02]  /*2570*/  ULDC.U8 UR8, c[0x0][0x313] ;  /* 0x0000c4c000087ab9 */ /* 0x000fe40000000000 */
.L_x_5398:
[----:B------:R-:W-:Y:S01]  /*2580*/  LEA R2, R11, 0xffffff80, 0x7 ;  /* 0xffffff800b027811 */ /* 0x000fe200078e38ff */
[----:B---3--:R-:W-:Y:S01]  /*2590*/  IMAD.MOV.U32 R12, RZ, RZ, R83 ;  /* 0x000000ffff0c7224 */ /* 0x008fe200078e0053 */
[----:B------:R-:W-:Y:S01]  /*25a0*/  ISETP.NE.AND P4, PT, R120, RZ, PT ;  /* 0x000000ff7800720c */ /* 0x000fe20003f85270 */
[----:B------:R-:W-:Y:S02]  /*25b0*/  IMAD.MOV.U32 R13, RZ, RZ, R82 ;  /* 0x000000ffff0d7224 */ /* 0x000fe400078e0052 */
[--C-:B------:R-:W-:Y:S02]  /*25c0*/  IMAD.IADD R3, R49, 0x1, -R2.reuse ;  /* 0x0000000131037824 */ /* 0x100fe400078e0a02 */
[----:B------:R-:W-:Y:S03]  /*25d0*/  IMAD.IADD R2, R55, 0x1, -R2 ;  /* 0x0000000137027824 */ /* 0x000fe600078e0a02 */
[CC--:B------:R-:W-:Y:S04]  /*25e0*/  ISETP.GE.OR P0, PT, R53.reuse, R3.reuse, P4 ;  /* 0x000000033500720c */ /* 0x0c0fe80002706670 */
[-C--:B------:R-:W-:Y:S02]  /*25f0*/  ISETP.LT.OR P2, PT, R53, R2.reuse, P0 ;  /* 0x000000023500720c */ /* 0x080fe40000741670 */
[CC--:B------:R-:W-:Y:S02]  /*2600*/  ISETP.GE.OR P0, PT, R52.reuse, R3.reuse, P4 ;  /* 0x000000033400720c */ /* 0x0c0fe40002706670 */
[----:B------:R-:W-:Y:S02]  /*2610*/  P2R R4, PR, RZ, 0x4 ;  /* 0x00000004ff047803 */ /* 0x000fe40000000000 */
[-C--:B------:R-:W-:Y:S02]  /*2620*/  ISETP.LT.OR P6, PT, R52, R2.reuse, P0 ;  /* 0x000000023400720c */ /* 0x080fe400007c1670 */
[C---:B------:R-:W-:Y:S04]  /*2630*/  ISETP.GE.OR P0, PT, R51.reuse, R3, P4 ;  /* 0x000000033300720c */ /* 0x040fe80002706670 */
[----:B------:R-:W-:Y:S02]  /*2640*/  ISETP.LT.OR P3, PT, R51, R2, P0 ;  /* 0x000000023300720c */ /* 0x000fe40000761670 */
[C---:B------:R-:W-:Y:S02]  /*2650*/  @!P2 LEA R152, P0, R176.reuse, R80, 0x1 ;  /* 0x00000050b098a211 */ /* 0x040fe400078008ff */
[----:B------:R-:W-:Y:S02]  /*2660*/  @!P2 IADD3 R6, P1, R83, R64, RZ ;  /* 0x000000405306a210 */ /* 0x000fe40007f3e0ff */
[----:B------:R-:W-:Y:S02]  /*2670*/  @!P2 LEA.HI.X R153, R176, R81, R175, 0x1, P0 ;  /* 0x00000051b099a211 */ /* 0x000fe400000f0caf */
[----:B------:R-:W-:Y:S01]  /*2680*/  ISETP.GE.OR P0, PT, R113, R3, P4 ;  /* 0x000000037100720c */ /* 0x000fe20002706670 */
[C---:B------:R-:W-:Y:S01]  /*2690*/  @!P2 IMAD.X R7, R82.reuse, 0x1, R63, P1 ;  /* 0x000000015207a824 */ /* 0x040fe200008e063f */
[----:B------:R-:W-:Y:S02]  /*26a0*/  @!P6 IADD3 R28, P1, R83, R66, RZ ;  /* 0x00000042531ce210 */ /* 0x000fe40007f3e0ff */
[----:B------:R-:W-:Y:S02]  /*26b0*/  ISETP.LT.OR P2, PT, R113, R2, P0 ;  /* 0x000000027100720c */ /* 0x000fe40000741670 */
[----:B------:R-:W-:Y:S01]  /*26c0*/  @!P3 IADD3 R24, P0, R83, R142, RZ ;  /* 0x0000008e5318b210 */ /* 0x000fe20007f1e0ff */
[----:B------:R-:W-:Y:S01]  /*26d0*/  @!P6 IMAD.X R29, R82, 0x1, R65, P1 ;  /* 0x00000001521de824 */ /* 0x000fe200008e0641 */
[----:B--2---:R-:W-:Y:S02]  /*26e0*/  @!P6 IADD3 R150, P1, R80, R68, RZ ;  /* 0x000000445096e210 */ /* 0x004fe40007f3e0ff */
[----:B------:R-:W-:Y:S01]  /*26f0*/  P2R R148, PR, RZ, 0x4 ;  /* 0x00000004ff947803 */ /* 0x000fe20000000000 */
[----:B------:R-:W-:Y:S01]  /*2700*/  @!P3 IMAD.X R25, R82, 0x1, R69, P0 ;  /* 0x000000015219b824 */ /* 0x000fe200000e0645 */
[----:B------:R-:W-:Y:S01]  /*2710*/  @!P3 IADD3 R46, P0, R80, UR32, RZ ;  /* 0x00000020502ebc10 */ /* 0x000fe2000ff1e0ff */
[C---:B------:R-:W-:Y:S01]  /*2720*/  @!P6 IMAD.X R151, R81.reuse, 0x1, R67, P1 ;  /* 0x000000015197e824 */ /* 0x040fe200008e0643 */
[----:B------:R-:W-:Y:S02]  /*2730*/  ISETP.NE.AND P1, PT, R120, RZ, PT ;  /* 0x000000ff7800720c */ /* 0x000fe40003f25270 */
[----:B------:R-:W-:Y:S02]  /*2740*/  @!P3 IADD3.X R47, R81, UR16, RZ, P0, !PT ;  /* 0x00000010512fbc10 */ /* 0x000fe400087fe4ff */
[----:B------:R-:W-:Y:S05]  /*2750*/  @!P2 IADD3 R20, P0, R83, R71, RZ ;  /* 0x000000475314a210 */ /* 0x000fea0007f1e0ff */
[----:B------:R-:W-:Y:S01]  /*2760*/  @!P2 IMAD.X R21, R82, 0x1, R70, P0 ;  /* 0x000000015215a824 */ /* 0x000fe200000e0646 */
[----:B------:R-:W-:Y:S05]  /*2770*/  @!P2 IADD3 R44, P0, R80, R73, RZ ;  /* 0x00000049502ca210 */ /* 0x000fea0007f1e0ff */
[----:B------:R-:W-:Y:S01]  /*2780*/  @!P2 IMAD.X R45, R81, 0x1, R72, P0 ;  /* 0x00000001512da824 */ /* 0x000fe200000e0648 */
[CC--:B------:R-:W-:Y:S04]  /*2790*/  ISETP.GE.OR P0, PT, R112.reuse, R3.reuse, P1 ;  /* 0x000000037000720c */ /* 0x0c0fe80000f06670 */
[----:B------:R-:W-:Y:S04]  /*27a0*/  ISETP.LT.OR P4, PT, R112, R2, P0 ;  /* 0x000000027000720c */ /* 0x000fe80000781670 */
[----:B------:R-:W-:Y:S09]  /*27b0*/  P2R R0, PR, RZ, 0x10 ;  /* 0x00000010ff007803 */ /* 0x000ff20000000000 */
[----:B------:R-:W-:Y:S05]  /*27c0*/  @!P4 IADD3 R16, P0, R83, R140, RZ ;  /* 0x0000008c5310c210 */ /* 0x000fea0007f1e0ff */
[----:B------:R-:W-:Y:S01]  /*27d0*/  @!P4 IMAD.X R17, R82, 0x1, R74, P0 ;  /* 0x000000015211c824 */ /* 0x000fe200000e064a */
[----:B------:R-:W-:Y:S04]  /*27e0*/  @!P4 IADD3 R42, P0, R80, UR30, RZ ;  /* 0x0000001e502acc10 */ /* 0x000fe8000ff1e0ff */
[----:B------:R-:W-:Y:S02]  /*27f0*/  @!P4 IADD3.X R43, R81, UR15, RZ, P0, !PT ;  /* 0x0000000f512bcc10 */ /* 0x000fe400087fe4ff */
[CC--:B------:R-:W-:Y:S02]  /*2800*/  ISETP.GE.OR P0, PT, R111.reuse, R3.reuse, P1 ;  /* 0x000000036f00720c */ /* 0x0c0fe40000f06670 */
[----:B------:R-:W-:Y:S02]  /*2810*/  ISETP.NE.AND P4, PT, R148, RZ, PT ;  /* 0x000000ff9400720c */ /* 0x000fe40003f85270 */
[----:B------:R-:W-:Y:S11]  /*2820*/  ISETP.LT.OR P5, PT, R111, R2, P0 ;  /* 0x000000026f00720c */ /* 0x000ff600007a1670 */
[----:B------:R-:W-:Y:S02]  /*2830*/  @!UPT UIADD3 URZ, URZ, URZ, URZ ;  /* 0x0000003f3f3ff290 */ /* 0x000fe4000fffe03f */
[----:B------:R-:W-:Y:S05]  /*2840*/  @!P5 IADD3 R40, P0, R83, R138, RZ ;  /* 0x0000008a5328d210 */ /* 0x000fea0007f1e0ff */
[----:B------:R-:W-:Y:S01]  /*2850*/  @!P5 IMAD.X R41, R82, 0x1, R75, P0 ;  /* 0x000000015229d824 */ /* 0x000fe200000e064b */
[----:B------:R-:W-:Y:S04]  /*2860*/  @!P5 IADD3 R36, P0, R80, UR28, RZ ;  /* 0x0000001c5024dc10 */ /* 0x000fe8000ff1e0ff */
[----:B------:R-:W-:Y:S02]  /*2870*/  @!P5 IADD3.X R37, R81, UR14, RZ, P0, !PT ;  /* 0x0000000e5125dc10 */ /* 0x000fe400087fe4ff */
[C---:B------:R-:W-:Y:S04]  /*2880*/  ISETP.GE.OR P0, PT, R110.reuse, R3, P1 ;  /* 0x000000036e00720c */ /* 0x040fe80000f06670 */
[----:B------:R-:W-:Y:S04]  /*2890*/  ISETP.LT.OR P2, PT, R110, R2, P0 ;  /* 0x000000026e00720c */ /* 0x000fe80000741670 */
[----:B------:R-:W-:Y:S09]  /*28a0*/  P2R R121, PR, RZ, 0x4 ;  /* 0x00000004ff797803 */ /* 0x000ff20000000000 */
[----:B------:R-:W-:Y:S05]  /*28b0*/  @!P2 IADD3 R34, P0, R83, R136, RZ ;  /* 0x000000885322a210 */ /* 0x000fea0007f1e0ff */
[----:B------:R-:W-:Y:S01]  /*28c0*/  @!P2 IMAD.X R35, R82, 0x1, R76, P0 ;  /* 0x000000015223a824 */ /* 0x000fe200000e064c */
[----:B------:R-:W-:Y:S04]  /*28d0*/  @!P2 IADD3 R32, P0, R80, UR34, RZ ;  /* 0x000000225020ac10 */ /* 0x000fe8000ff1e0ff */
[----:B------:R-:W-:Y:S02]  /*28e0*/  @!P2 IADD3.X R33, R81, UR26, RZ, P0, !PT ;  /* 0x0000001a5121ac10 */ /* 0x000fe400087fe4ff */
[----:B------:R-:W-:Y:S02]  /*28f0*/  LEA R83, P0, R56, R12, 0x1 ;  /* 0x0000000c38537211 */ /* 0x000fe400078008ff */
[----:B------:R-:W-:Y:S02]  /*2900*/  ISETP.NE.AND P2, PT, R4, RZ, PT ;  /* 0x000000ff0400720c */ /* 0x000fe40003f45270 */
[----:B------:R-:W-:Y:S02]  /*2910*/  LEA.HI.X.SX32 R82, R56, R13, 0x1, P0 ;  /* 0x0000000d38527211 */ /* 0x000fe400000f0eff */
[C---:B------:R-:W-:Y:S04]  /*2920*/  ISETP.GE.OR P0, PT, R134.reuse, R3, P1 ;  /* 0x000000038600720c */ /* 0x040fe80000f06670 */
[----:B------:R-:W-:Y:S02]  /*2930*/  ISETP.LT.OR P1, PT, R134, R2, P0 ;  /* 0x000000028600720c */ /* 0x000fe40000721670 */
[----:B------:R-:W-:Y:S11]  /*2940*/  ISETP.NE.AND P0, PT, R121, RZ, PT ;  /* 0x000000ff7900720c */ /* 0x000ff60003f05270 */
[----:B------:R-:W2:Y:S04]  /*2950*/  @!P1 LDG.E.128 R12, [R12.64] ;  /* 0x000000060c0c9981 */ /* 0x000ea8000c1e1d00 */
[----:B--2---:R1:W-:Y:S04]  /*2960*/  @!P1 STG.E.128 [R80.64], R12 ;  /* 0x0000000c50009986 */ /* 0x0043e8000c101d06 */
[----:B------:R-:W2:Y:S04]  /*2970*/  @!P2 LDG.E.128 R4, [R6.64] ;  /* 0x000000060604a981 */ /* 0x000ea8000c1e1d00 */
[----:B--2---:R2:W-:Y:S04]  /*2980*/  @!P2 STG.E.128 [R152.64], R4 ;  /* 0x000000049800a986 */ /* 0x0045e8000c101d06 */
[----:B------:R-:W3:Y:S04]  /*2990*/  @!P6 LDG.E.128 R28, [R28.64] ;  /* 0x000000061c1ce981 */ /* 0x000ee8000c1e1d00 */
[----:B---3--:R3:W-:Y:S04]  /*29a0*/  @!P6 STG.E.128 [R150.64], R28 ;  /* 0x0000001c9600e986 */ /* 0x0087e8000c101d06 */
[----:B------:R-:W4:Y:S04]  /*29b0*/  @!P3 LDG.E.128 R24, [R24.64] ;  /* 0x000000061818b981 */ /* 0x000f28000c1e1d00 */
[----:B----4-:R3:W-:Y:S04]  /*29c0*/  @!P3 STG.E.128 [R46.64], R24 ;  /* 0x000000182e00b986 */ /* 0x0107e8000c101d06 */
[----:B------:R-:W4:Y:S04]  /*29d0*/  @!P4 LDG.E.128 R20, [R20.64] ;  /* 0x000000061414c981 */ /* 0x000f28000c1e1d00 */
[----:B----4-:R3:W-:Y:S01]  /*29e0*/  @!P4 STG.E.128 [R44.64], R20 ;  /* 0x000000142c00c986 */ /* 0x0107e2000c101d06 */
[----:B------:R-:W-:Y:S11]  /*29f0*/  ISETP.NE.AND P4, PT, R0, RZ, PT ;  /* 0x000000ff0000720c */ /* 0x000ff60003f85270 */
[----:B------:R-:W-:Y:S02]  /*2a00*/  @!UPT UIADD3 URZ, URZ, URZ, URZ ;  /* 0x0000003f3f3ff290 */ /* 0x000fe4000fffe03f */
[----:B------:R-:W4:Y:S04]  /*2a10*/  @!P4 LDG.E.128 R16, [R16.64] ;  /* 0x000000061010c981 */ /* 0x000f28000c1e1d00 */
[----:B----4-:R3:W-:Y:S04]  /*2a20*/  @!P4 STG.E.128 [R42.64], R16 ;  /* 0x000000102a00c986 */ /* 0x0107e8000c101d06 */
[----:B-1----:R-:W4:Y:S04]  /*2a30*/  @!P5 LDG.E.128 R12, [R40.64] ;  /* 0x00000006280cd981 */ /* 0x002f28000c1e1d00 */
[----:B----4-:R3:W-:Y:S04]  /*2a40*/  @!P5 STG.E.128 [R36.64], R12 ;  /* 0x0000000c2400d986 */ /* 0x0107e8000c101d06 */
[----:B--2---:R-:W2:Y:S04]  /*2a50*/  @!P0 LDG.E.128 R4, [R34.64] ;  /* 0x0000000622048981 */ /* 0x004ea8000c1e1d00 */
[----:B--2---:R3:W-:Y:S01]  /*2a60*/  @!P0 STG.E.128 [R32.64], R4 ;  /* 0x0000000420008986 */ /* 0x0047e2000c101d06 */
[----:B------:R-:W-:Y:S11]  /*2a70*/  ISETP.NE.AND P0, PT, RZ, UR4, PT ;  /* 0x00000004ff007c0c */ /* 0x000ff6000bf05270 */
[----:B------:R-:W-:Y:S02]  /*2a80*/  @!UPT UIADD3 URZ, URZ, URZ, URZ ;  /* 0x0000003f3f3ff290 */ /* 0x000fe4000fffe03f */
[----:B------:R-:W-:-:S05]  /*2a90*/  @!P0 BRA `(.L_x_5345) ;  /* 0x000053b000008947 */ /* 0x000fca0003800000 */
[----:B------:R-:W-:Y:S11]  /*2aa0*/  ISETP.NE.AND P0, PT, RZ, UR8, PT ;  /* 0x00000008ff007c0c */ /* 0x000ff6000bf05270 */
[----:B------:R-:W-:Y:S02]  /*2ab0*/  @!UPT UIADD3 URZ, URZ, URZ, URZ ;  /* 0x0000003f3f3ff290 */ /* 0x000fe4000fffe03f */
[----:B------:R-:W-:-:S05]  /*2ac0*/  @!P0 BRA `(.L_x_5346) ;  /* 0x0000207000008947 */ /* 0x000fca0003800000 */
[----:B------:R-:W-:Y:S01]  /*2ad0*/  BSSY B0, `(.L_x_5347) ;  /* 0x0000035000007945 */ /* 0x000fe20003800000 */
[----:B------:R-:W-:-:S05]  /*2ae0*/  @P1 BRA `(.L_x_5348) ;  /* 0x0000033000001947 */ /* 0x000fca0003800000 */
[----:B------:R-:W-:Y:S01]  /*2af0*/  ISETP.GE.AND P0, PT, R100, UR4, PT ;  /* 0x0000000464007c0c */ /* 0x000fe2000bf06270 */
[----:B---3--:R-:W2:Y:S01]  /*2b00*/  LDG.E.128 R12, [R84.64] ;  /* 0x00000006540c7981 */ /* 0x008ea2000c1e1d00 */
[----:B------:R-:W-:Y:S11]  /*2b10*/  MOV R79, R77 ;  /* 0x0000004d004f7202 */ /* 0x000ff60000000f00 */
[----:B------:R-:W-:Y:S01]  /*2b20*/  @!P0 MOV R8, R10 ;  /* 0x0000000a00088202 */ /* 0x000fe20000000f00 */
[----:B------:R-:W3:Y:S06]  /*2b30*/  @!P0 LDG.E.64 R22, [R38.64] ;  /* 0x0000000626168981 */ /* 0x000eec000c1e1b00 */
[----:B------:R-:W4:Y:S02]  /*2b40*/  @!P0 LDG.E.64 R6, [R8.64] ;  /* 0x0000000608068981 */ /* 0x000f24000c1e1b00 */
[----:B----4-:R-:W-:Y:S01]  /*2b50*/  @!P0 HADD2.F32 R18, -RZ, R6.H0_H0 ;  /* 0x20000006ff128230 */ /* 0x010fe20000004100 */
[----:B--2---:R-:W-:Y:S01]  /*2b60*/  @!P0 MOV R5, R12 ;  /* 0x0000000c00058202 */ /* 0x004fe20000000f00 */
[----:B---3--:R-:W-:Y:S01]  /*2b70*/  @!P0 HADD2.F32 R20, -RZ, R22.H0_H0 ;  /* 0x20000016ff148230 */ /* 0x008fe20000004100 */
[----:B------:R-:W-:Y:S01]  /*2b80*/  @!P0 MOV R8, R14 ;  /* 0x0000000e00088202 */ /* 0x000fe20000000f00 */
[----:B------:R-:W-:Y:S01]  /*2b90*/  @!P0 HADD2.F32 R16, -RZ, R6.H1_H1 ;  /* 0x30000006ff108230 */ /* 0x000fe20000004100 */
[----:B------:R-:W-:Y:S01]  /*2ba0*/  @!P0 MOV R6, R15 ;  /* 0x0000000f00068202 */ /* 0x000fe20000000f00 */
[--C-:B------:R-:W-:Y:S02]  /*2bb0*/  @!P0 HADD2.F32 R19, -RZ, R5.reuse.H1_H1 ;  /* 0x30000005ff138230 */ /* 0x100fe40000004100 */
[----:B------:R-:W-:Y:S02]  /*2bc0*/  @!P0 HADD2.F32 R17, -RZ, R5.H0_H0 ;  /* 0x20000005ff118230 */ /* 0x000fe40000004100 */
[----:B------:R-:W-:Y:S01]  /*2bd0*/  @!P0 HADD2.F32 R22, -RZ, R22.H1_H1 ;  /* 0x30000016ff168230 */ /* 0x000fe20000004100 */
[-C--:B------:R-:W-:Y:S01]  /*2be0*/  @!P0 FMUL.FTZ R27, R19, R18.reuse ;  /* 0x00000012131b8220 */ /* 0x080fe20000410000 */
[--C-:B------:R-:W-:Y:S01]  /*2bf0*/  @!P0 HADD2.F32 R21, -RZ, R23.reuse.H0_H0 ;  /* 0x20000017ff158230 */ /* 0x100fe20000004100 */
[C---:B------:R-:W-:Y:S01]  /*2c00*/  @!P0 FMUL.FTZ R0, R17.reuse, R18 ;  /* 0x0000001211008220 */ /* 0x040fe20000410000 */
[----:B------:R-:W-:Y:S01]  /*2c10*/  @!P0 MOV R18, R13 ;  /* 0x0000000d00128202 */ /* 0x000fe20000000f00 */
[-C--:B------:R-:W-:Y:S01]  /*2c20*/  @!P0 FFMA.FTZ R27, R17, R20.reuse, -R27 ;  /* 0x00000014111b8223 */ /* 0x080fe2000001081b */
[----:B------:R-:W-:Y:S01]  /*2c30*/  @!P0 HADD2.F32 R25, -RZ, R23.H1_H1 ;  /* 0x30000017ff198230 */ /* 0x000fe20000004100 */
[----:B------:R-:W-:Y:S01]  /*2c40*/  @!P0 FFMA.FTZ R0, R19, R20, R0 ;  /* 0x0000001413008223 */ /* 0x000fe20000010000 */
[----:B------:R-:W-:Y:S02]  /*2c50*/  @!P0 HADD2.F32 R20, -RZ, R8.H1_H1 ;  /* 0x30000008ff148230 */ /* 0x000fe40000004100 */
[----:B------:R-:W-:Y:S02]  /*2c60*/  @!P0 HADD2.F32 R17, -RZ, R18.H0_H0 ;  /* 0x20000012ff118230 */ /* 0x000fe40000004100 */
[----:B------:R-:W-:Y:S01]  /*2c70*/  @!P0 HADD2.F32 R8, -RZ, R8.H0_H0 ;  /* 0x20000008ff088230 */ /* 0x000fe20000004100 */
[----:B------:R-:W-:Y:S01]  /*2c80*/  @!P0 F2FP.PACK_AB R27, R0, R27 ;  /* 0x0000001b001b823e */ /* 0x000fe200000000ff */
[--C-:B------:R-:W-:Y:S01]  /*2c90*/  @!P0 HADD2.F32 R5, -RZ, R7.reuse.H0_H0 ;  /* 0x20000007ff058230 */ /* 0x100fe20000004100 */
[-C--:B------:R-:W-:Y:S01]  /*2ca0*/  @!P0 FMUL.FTZ R2, R17, R16.reuse ;  /* 0x0000001011028220 */ /* 0x080fe20000410000 */
[----:B------:R-:W-:Y:S01]  /*2cb0*/  @!P0 HADD2.F32 R19, -RZ, R18.H1_H1 ;  /* 0x30000012ff138230 */ /* 0x000fe20000004100 */
[----:B------:R-:W-:Y:S01]  /*2cc0*/  @!P0 MOV R12, R27 ;  /* 0x0000001b000c8202 */ /* 0x000fe20000000f00 */
[--C-:B------:R-:W-:Y:S01]  /*2cd0*/  @!P0 HADD2.F32 R23, -RZ, R6.reuse.H1_H1 ;  /* 0x30000006ff178230 */ /* 0x100fe20000004100 */
[-C--:B------:R-:W-:Y:S01]  /*2ce0*/  @!P0 FMUL.FTZ R3, R8, R5.reuse ;  /* 0x0000000508038220 */ /* 0x080fe20000410000 */
[----:B------:R-:W-:Y:S01]  /*2cf0*/  @!P0 HADD2.F32 R6, -RZ, R6.H0_H0 ;  /* 0x20000006ff068230 */ /* 0x000fe20000004100 */
[C---:B------:R-:W-:Y:S01]  /*2d00*/  @!P0 FMUL.FTZ R29, R19.reuse, R16 ;  /* 0x00000010131d8220 */ /* 0x040fe20000410000 */
[----:B------:R-:W-:Y:S01]  /*2d10*/  @!P0 HADD2.F32 R7, -RZ, R7.H1_H1 ;  /* 0x30000007ff078230 */ /* 0x000fe20000004100 */
[----:B------:R-:W-:Y:S02]  /*2d20*/  @!P0 FMUL.FTZ R24, R20, R5 ;  /* 0x0000000514188220 */ /* 0x000fe40000410000 */
[-C--:B------:R-:W-:Y:S02]  /*2d30*/  @!P0 FFMA.FTZ R2, R19, R22.reuse, R2 ;  /* 0x0000001613028223 */ /* 0x080fe40000010002 */
[-C--:B------:R-:W-:Y:S02]  /*2d40*/  @!P0 FMUL.FTZ R26, R23, R7.reuse ;  /* 0x00000007171a8220 */ /* 0x080fe40000410000 */
[----:B------:R-:W-:Y:S02]  /*2d50*/  @!P0 FMUL.FTZ R4, R6, R7 ;  /* 0x0000000706048220 */ /* 0x000fe40000410000 */
[-C--:B------:R-:W-:Y:S02]  /*2d60*/  @!P0 FFMA.FTZ R3, R20, R21.reuse, R3 ;  /* 0x0000001514038223 */ /* 0x080fe40000010003 */
[----:B------:R-:W-:Y:S02]  /*2d70*/  @!P0 FFMA.FTZ R29, R17, R22, -R29 ;  /* 0x00000016111d8223 */ /* 0x000fe4000001081d */
[----:B------:R-:W-:Y:S02]  /*2d80*/  @!P0 FFMA.FTZ R24, R8, R21, -R24 ;  /* 0x0000001508188223 */ /* 0x000fe40000010818 */
[----:B------:R-:W-:Y:S01]  /*2d90*/  @!P0 FFMA.FTZ R26, R6, R25, -R26 ;  /* 0x00000019061a8223 */ /* 0x000fe2000001081a */
[----:B------:R-:W-:Y:S01]  /*2da0*/  @!P0 F2FP.PACK_AB R28, R2, R29 ;  /* 0x0000001d021c823e */ /* 0x000fe200000000ff */
[----:B------:R-:W-:Y:S01]  /*2db0*/  @!P0 FFMA.FTZ R4, R23, R25, R4 ;  /* 0x0000001917048223 */ /* 0x000fe20000010004 */
[----:B------:R-:W-:Y:S02]  /*2dc0*/  @!P0 F2FP.PACK_AB R24, R3, R24 ;  /* 0x000000180318823e */ /* 0x000fe400000000ff */
[----:B------:R-:W-:Y:S02]  /*2dd0*/  @!P0 MOV R13, R28 ;  /* 0x0000001c000d8202 */ /* 0x000fe40000000f00 */
[----:B------:R-:W-:Y:S02]  /*2de0*/  @!P0 F2FP.PACK_AB R29, R4, R26 ;  /* 0x0000001a041d823e */ /* 0x000fe400000000ff */
[----:B------:R-:W-:Y:S02]  /*2df0*/  @!P0 MOV R14, R24 ;  /* 0x00000018000e8202 */ /* 0x000fe40000000f00 */
[----:B------:R-:W-:Y:S05]  /*2e00*/  @!P0 MOV R15, R29 ;  /* 0x0000001d000f8202 */ /* 0x000fea0000000f00 */
[----:B------:R1:W-:Y:S02]  /*2e10*/  STG.E.128 [R78.64], R12 ;  /* 0x0000000c4e007986 */ /* 0x0003e4000c101d06 */
.L_x_5348:
[----:B------:R-:W-:Y:S05]  /*2e20*/  BSYNC B0 ;  /* 0x0000000000007941 */ /* 0x000fea0003800000 */
.L_x_5347:
[----:B------:R-:W-:Y:S01]  /*2e30*/  BSSY B0, `(.L_x_5349) ;  /* 0x000003e000007945 */ /* 0x000fe20003800000 */
[----:B------:R-:W-:-:S05]  /*2e40*/  @P2 BRA `(.L_x_5350) ;  /* 0x000003c000002947 */ /* 0x000fca0003800000 */
[C---:B---3--:R-:W-:Y:S04]  /*2e50*/  LEA R28, P0, R91.reuse, R84, 0x1 ;  /* 0x000000545b1c7211 */ /* 0x048fe800078008ff */
[----:B------:R-:W-:Y:S02]  /*2e60*/  LEA.HI.X R29, R91, R85, R90, 0x1, P0 ;  /* 0x000000555b1d7211 */ /* 0x000fe400000f0c5a */
[C---:B------:R-:W-:Y:S03]  /*2e70*/  LEA R30, P0, R178.reuse, R78, 0x1 ;  /* 0x0000004eb21e7211 */ /* 0x040fe600078008ff */
[----:B-1----:R-:W2:Y:S01]  /*2e80*/  LDG.E.128 R12, [R28.64] ;  /* 0x000000061c0c7981 */ /* 0x002ea2000c1e1d00 */
[----:B------:R-:W-:Y:S02]  /*2e90*/  LEA.HI.X R31, R178, R77, R177, 0x1, P0 ;  /* 0x0000004db21f7211 */ /* 0x000fe400000f0cb1 */
[----:B------:R-:W-:Y:S11]  /*2ea0*/  ISETP.GE.AND P0, PT, R100, UR4, PT ;  /* 0x0000000464007c0c */ /* 0x000ff6000bf06270 */
[----:B------:R-:W-:Y:S02]  /*2eb0*/  @!UPT UIADD3 URZ, URZ, URZ, URZ ;  /* 0x0000003f3f3ff290 */ /* 0x000fe4000fffe03f */
[C---:B------:R-:W-:Y:S02]  /*2ec0*/  @!P0 SHF.L.U32 R27, R109.reuse, 0x1, RZ ;  /* 0x000000016d1b8819 */ /* 0x040fe400000006ff */
[----:B------:R-:W-:Y:S02]  /*2ed0*/  @!P0 SHF.L.U64.HI R26, R109, 0x1, R98 ;  /* 0x000000016d1a8819 */ /* 0x000fe40000010262 */
[C---:B------:R-:W-:Y:S04]  /*2ee0*/  @!P0 IADD3 R24, P1, R27.reuse, R38, RZ ;  /* 0x000000261b188210 */ /* 0x040fe80007f3e0ff */
[C---:B------:R-:W-:Y:S02]  /*2ef0*/  @!P0 IADD3.X R25, R26.reuse, R39, RZ, P1, !PT ;  /* 0x000000271a198210 */ /* 0x040fe40000ffe4ff */
[----:B------:R-:W-:Y:S03]  /*2f00*/  @!P0 IADD3 R6, P1, R27, R10, RZ ;  /* 0x0000000a1b068210 */ /* 0x000fe60007f3e0ff */
[----:B------:R-:W3:Y:S02]  /*2f10*/  @!P0 LDG.E.64 R22, [R24.64] ;  /* 0x0000000618168981 */ /* 0x000ee4000c1e1b00 */
[----:B------:R-:W-:Y:S06]  /*2f20*/  @!P0 IMAD.X R7, R26, 0x1, R9, P1 ;  /* 0x000000011a078824 */ /* 0x000fec00008e0609 */
[----:B------:R-:W4:Y:S02]  /*2f30*/  @!P0 LDG.E.64 R6, [R6.64] ;  /* 0x0000000606068981 */ /* 0x000f24000c1e1b00 */
[----:B----4-:R-:W-:Y:S01]  /*2f40*/  @!P0 HADD2.F32 R17, -RZ, R6.H0_H0 ;  /* 0x20000006ff118230 */ /* 0x010fe20000004100 */
[----:B--2---:R-:W-:Y:S01]  /*2f50*/  @!P0 MOV R5, R12 ;  /* 0x0000000c00058202 */ /* 0x004fe20000000f00 */
[----:B---3--:R-:W-:Y:S02]  /*2f60*/  @!P0 HADD2.F32 R19, -RZ, R22.H0_H0 ;  /* 0x20000016ff138230 */ /* 0x008fe40000004100 */
[----:B------:R-:W-:Y:S01]  /*2f70*/  @!P0 HADD2.F32 R8, -RZ, R6.H1_H1 ;  /* 0x30000006ff088230 */ /* 0x000fe20000004100 */
[----:B------:R-:W-:Y:S01]  /*2f80*/  @!P0 MOV R6, R15 ;  /* 0x0000000f00068202 */ /* 0x000fe20000000f00 */
[--C-:B------:R-:W-:Y:S02]  /*2f90*/  @!P0 HADD2.F32 R18, -RZ, R5.reuse.H1_H1 ;  /* 0x30000005ff128230 */ /* 0x100fe40000004100 */
[----:B------:R-:W-:Y:S02]  /*2fa0*/  @!P0 HADD2.F32 R16, -RZ, R5.H0_H0 ;  /* 0x20000005ff108230 */ /* 0x000fe40000004100 */
[----:B------:R-:W-:Y:S01]  /*2fb0*/  @!P0 HADD2.F32 R20, -RZ, R22.H1_H1 ;  /* 0x30000016ff148230 */ /* 0x000fe20000004100 */
[-C--:B------:R-:W-:Y:S01]  /*2fc0*/  @!P0 FMUL.FTZ R27, R18, R17.reuse ;  /* 0x00000011121b8220 */ /* 0x080fe20000410000 */
[--C-:B------:R-:W-:Y:S01]  /*2fd0*/  @!P0 HADD2.F32 R22, -RZ, R6.reuse.H1_H1 ;  /* 0x30000006ff168230 */ /* 0x100fe20000004100 */
[C---:B------:R-:W-:Y:S01]  /*2fe0*/  @!P0 FMUL.FTZ R0, R16.reuse, R17 ;  /* 0x0000001110008220 */ /* 0x040fe20000410000 */
[----:B------:R-:W-:Y:S01]  /*2ff0*/  @!P0 MOV R17, R13 ;  /* 0x0000000d00118202 */ /* 0x000fe20000000f00 */
[-C--:B------:R-:W-:Y:S01]  /*3000*/  @!P0 FFMA.FTZ R27, R16, R19.reuse, -R27 ;  /* 0x00000013101b8223 */ /* 0x080fe2000001081b */
[----:B------:R-:W-:Y:S01]  /*3010*/  @!P0 HADD2.F32 R6, -RZ, R6.H0_H0 ;  /* 0x20000006ff068230 */ /* 0x000fe20000004100 */
[----:B------:R-:W-:Y:S01]  /*3020*/  @!P0 IMAD.MOV.U32 R16, RZ, RZ, R14 ;  /* 0x000000ffff108224 */ /* 0x000fe200078e000e */
[----:B------:R-:W-:Y:S01]  /*3030*/  @!P0 HADD2.F32 R21, -RZ, R23.H0_H0 ;  /* 0x20000017ff158230 */ /* 0x000fe20000004100 */
[----:B------:R-:W-:Y:S01]  /*3040*/  @!P0 FFMA.FTZ R0, R18, R19, R0 ;  /* 0x0000001312008223 */ /* 0x000fe20000010000 */
[--C-:B------:R-:W-:Y:S02]  /*3050*/  @!P0 HADD2.F32 R19, -RZ, R17.reuse.H1_H1 ;  /* 0x30000011ff138230 */ /* 0x100fe40000004100 */
[----:B------:R-:W-:Y:S02]  /*3060*/  @!P0 HADD2.F32 R17, -RZ, R17.H0_H0 ;  /* 0x20000011ff118230 */ /* 0x000fe40000004100 */
[--C-:B------:R-:W-:Y:S01]  /*3070*/  @!P0 HADD2.F32 R18, -RZ, R16.reuse.H1_H1 ;  /* 0x30000010ff128230 */ /* 0x100fe20000004100 */
[-C--:B------:R-:W-:Y:S01]  /*3080*/  @!P0 FMUL.FTZ R29, R19, R8.reuse ;  /* 0x00000008131d8220 */ /* 0x080fe20000410000 */
[----:B------:R-:W-:Y:S01]  /*3090*/  @!P0 HADD2.F32 R16, -RZ, R16.H0_H0 ;  /* 0x20000010ff108230 */ /* 0x000fe20000004100 */
[C---:B------:R-:W-:Y:S01]  /*30a0*/  @!P0 FMUL.FTZ R2, R17.reuse, R8 ;  /* 0x0000000811028220 */ /* 0x040fe20000410000 */
[--C-:B------:R-:W-:Y:S01]  /*30b0*/  @!P0 HADD2.F32 R5, -RZ, R7.reuse.H0_H0 ;  /* 0x20000007ff058230 */ /* 0x100fe20000004100 */
[-C--:B------:R-:W-:Y:S01]  /*30c0*/  @!P0 FFMA.FTZ R29, R17, R20.reuse, -R29 ;  /* 0x00000014111d8223 */ /* 0x080fe2000001081d */
[----:B------:R-:W-:Y:S01]  /*30d0*/  @!P0 HADD2.F32 R7, -RZ, R7.H1_H1 ;  /* 0x30000007ff078230 */ /* 0x000fe20000004100 */
[----:B------:R-:W-:Y:S01]  /*30e0*/  @!P0 FFMA.FTZ R2, R19, R20, R2 ;  /* 0x0000001413028223 */ /* 0x000fe20000010002 */
[----:B------:R-:W-:Y:S01]  /*30f0*/  @!P0 F2FP.PACK_AB R27, R0, R27 ;  /* 0x0000001b001b823e */ /* 0x000fe200000000ff */
[-C--:B------:R-:W-:Y:S01]  /*3100*/  @!P0 FMUL.FTZ R3, R16, R5.reuse ;  /* 0x0000000510038220 */ /* 0x080fe20000410000 */
[----:B------:R-:W-:Y:S01]  /*3110*/  @!P0 HADD2.F32 R23, -RZ, R23.H1_H1 ;  /* 0x30000017ff178230 */ /* 0x000fe20000004100 */
[----:B------:R-:W-:Y:S01]  /*3120*/  @!P0 FMUL.FTZ R26, R18, R5 ;  /* 0x00000005121a8220 */ /* 0x000fe20000410000 */
[----:B------:R-:W-:Y:S01]  /*3130*/  @!P0 MOV R12, R27 ;  /* 0x0000001b000c8202 */ /* 0x000fe20000000f00 */
[----:B------:R-:W-:Y:S01]  /*3140*/  @!P0 FMUL.FTZ R28, R22, R7 ;  /* 0x00000007161c8220 */ /* 0x000fe20000410000 */
[----:B------:R-:W-:Y:S01]  /*3150*/  @!P0 F2FP.PACK_AB R32, R2, R29 ;  /* 0x0000001d0220823e */ /* 0x000fe200000000ff */
[----:B------:R-:W-:Y:S02]  /*3160*/  @!P0 FMUL.FTZ R4, R6, R7 ;  /* 0x0000000706048220 */ /* 0x000fe40000410000 */
[-C--:B------:R-:W-:Y:S02]  /*3170*/  @!P0 FFMA.FTZ R3, R18, R21.reuse, R3 ;  /* 0x0000001512038223 */ /* 0x080fe40000010003 */
[----:B------:R-:W-:Y:S02]  /*3180*/  @!P0 FFMA.FTZ R26, R16, R21, -R26 ;  /* 0x00000015101a8223 */ /* 0x000fe4000001081a */
        /* <DEDUP_REMOVED lines=8> */
.L_x_5350:
[----:B------:R-:W-:Y:S05]  /*3210*/  BSYNC B0 ;  /* 0x0000000000007941 */ /* 0x000fea0003800000 */
.L_x_5349:
[----:B------:R-:W-:Y:S01]  /*3220*/  BSSY B0, `(.L_x_5351) ;  /* 0x000003e000007945 */ /* 0x000fe20003800000 */
[----:B------:R-:W-:-:S05]  /*3230*/  @P6 BRA `(.L_x_5352) ;  /* 0x000003c000006947 */ /* 0x000fca0003800000 */
[C---:B---3--:R-:W-:Y:S04]  /*3240*/  LEA R28, P0, R58.reuse, R84, 0x1 ;  /* 0x000000543a1c7211 */ /* 0x048fe800078008ff */
[----:B------:R-:W-:Y:S02]  /*3250*/  LEA.HI.X R29, R58, R85, R57, 0x1, P0 ;  /* 0x000000553a1d7211 */ /* 0x000fe400000f0c39 */
[C---:B-1----:R-:W-:Y:S03]  /*3260*/  LEA R30, P0, R144.reuse, R78, 0x1 ;  /* 0x0000004e901e7211 */ /* 0x042fe600078008ff */
[----:B------:R-:W2:Y:S01]  /*3270*/  LDG.E.128 R12, [R28.64] ;  /* 0x000000061c0c7981 */ /* 0x000ea2000c1e1d00 */
        /* <DEDUP_REMOVED lines=56> */
.L_x_5352:
[----:B------:R-:W-:Y:S05]  /*3600*/  BSYNC B0 ;  /* 0x0000000000007941 */ /* 0x000fea0003800000 */
.L_x_5351:
[----:B------:R-:W-:Y:S01]  /*3610*/  BSSY B0, `(.L_x_5353) ;  /* 0x0000041000007945 */ /* 0x000fe20003800000 */
[----:B------:R-:W-:-:S05]  /*3620*/  @P3 BRA `(.L_x_5354) ;  /* 0x000003f000003947 */ /* 0x000fca0003800000 */
[----:B------:R-:W-:Y:S02]  /*3630*/  ISETP.GE.AND P0, PT, R100, UR4, PT ;  /* 0x0000000464007c0c */ /* 0x000fe4000bf06270 */
[----:B------:R-:W-:Y:S02]  /*3640*/  MOV R35, 0x60 ;  /* 0x0000006000237802 */ /* 0x000fe40000000f00 */
[----:B-1----:R-:W-:Y:S05]  /*3650*/  MOV R79, R77 ;  /* 0x0000004d004f7202 */ /* 0x002fea0000000f00 */
[C---:B------:R-:W-:Y:S04]  /*3660*/  IMAD.WIDE.U32 R40, R35.reuse, c[0x0][0x198], R78 ;  /* 0x0000660023287a25 */ /* 0x040fe800078e004e */
[----:B------:R-:W-:Y:S01]  /*3670*/  IMAD R35, R35, c[0x0][0x19c], RZ ;  /* 0x0000670023237a24 */ /* 0x000fe200078e02ff */
[C---:B---3--:R-:W-:Y:S02]  /*3680*/  @!P0 SHF.L.U32 R31, R107.reuse, 0x1, RZ ;  /* 0x000000016b1f8819 */ /* 0x048fe400000006ff */
[----:B------:R-:W-:Y:S01]  /*3690*/  @!P0 SHF.L.U64.HI R24, R107, 0x1, R96 ;  /* 0x000000016b188819 */ /* 0x000fe20000010260 */
[----:B------:R-:W-:Y:S01]  /*36a0*/  IMAD.IADD R41, R41, 0x1, R35 ;  /* 0x0000000129297824 */ /* 0x000fe200078e0223 */
[C---:B------:R-:W-:Y:S04]  /*36b0*/  @!P0 IADD3 R28, P1, R31.reuse, R38, RZ ;  /* 0x000000261f1c8210 */ /* 0x040fe80007f3e0ff */
[C---:B------:R-:W-:Y:S02]  /*36c0*/  @!P0 IADD3.X R29, R24.reuse, R39, RZ, P1, !PT ;  /* 0x00000027181d8210 */ /* 0x040fe40000ffe4ff */
[----:B------:R-:W-:Y:S02]  /*36d0*/  @!P0 IADD3 R18, P1, R31, R10, RZ ;  /* 0x0000000a1f128210 */ /* 0x000fe40007f3e0ff */
[----:B------:R-:W-:Y:S01]  /*36e0*/  MOV R31, c[0x0][0x288] ;  /* 0x0000a200001f7a02 */ /* 0x000fe20000000f00 */
[----:B------:R-:W2:Y:S01]  /*36f0*/  @!P0 LDG.E.64 R22, [R28.64] ;  /* 0x000000061c168981 */ /* 0x000ea2000c1e1b00 */
[----:B------:R-:W-:Y:S03]  /*3700*/  @!P0 IADD3.X R19, R24, R9, RZ, P1, !PT ;  /* 0x0000000918138210 */ /* 0x000fe60000ffe4ff */
[----:B------:R-:W-:Y:S02]  /*3710*/  IMAD.WIDE.U32 R32, R31, 0x60, R84 ;  /* 0x000000601f207825 */ /* 0x000fe400078e0054 */
[----:B------:R-:W3:Y:S03]  /*3720*/  @!P0 LDG.E.64 R6, [R18.64] ;  /* 0x0000000612068981 */ /* 0x000ee6000c1e1b00 */
[----:B------:R-:W-:Y:S05]  /*3730*/  IADD3 R33, R33, UR25, RZ ;  /* 0x0000001921217c10 */ /* 0x000fea000fffe0ff */
[----:B------:R-:W4:Y:S02]  /*3740*/  LDG.E.128 R12, [R32.64] ;  /* 0x00000006200c7981 */ /* 0x000f24000c1e1d00 */
[----:B----4-:R-:W-:Y:S01]  /*3750*/  @!P0 MOV R5, R12 ;  /* 0x0000000c00058202 */ /* 0x010fe20000000f00 */
[----:B---3--:R-:W-:Y:S01]  /*3760*/  @!P0 HADD2.F32 R17, -RZ, R6.H0_H0 ;  /* 0x20000006ff118230 */ /* 0x008fe20000004100 */
[----:B------:R-:W-:Y:S01]  /*3770*/  @!P0 MOV R16, R13 ;  /* 0x0000000d00108202 */ /* 0x000fe20000000f00 */
[----:B--2---:R-:W-:Y:S02]  /*3780*/  @!P0 HADD2.F32 R21, -RZ, R22.H0_H0 ;  /* 0x20000016ff158230 */ /* 0x004fe40000004100 */
[--C-:B------:R-:W-:Y:S02]  /*3790*/  @!P0 HADD2.F32 R20, -RZ, R5.reuse.H1_H1 ;  /* 0x30000005ff148230 */ /* 0x100fe40000004100 */
[----:B------:R-:W-:Y:S02]  /*37a0*/  @!P0 HADD2.F32 R8, -RZ, R5.H0_H0 ;  /* 0x20000005ff088230 */ /* 0x000fe40000004100 */
[--C-:B------:R-:W-:Y:S01]  /*37b0*/  @!P0 HADD2.F32 R25, -RZ, R23.reuse.H0_H0 ;  /* 0x20000017ff198230 */ /* 0x100fe20000004100 */
[-C--:B------:R-:W-:Y:S01]  /*37c0*/  @!P0 FMUL.FTZ R31, R20, R17.reuse ;  /* 0x00000011141f8220 */ /* 0x080fe20000410000 */
[----:B------:R-:W-:Y:S01]  /*37d0*/  @!P0 HADD2.F32 R27, -RZ, R23.H1_H1 ;  /* 0x30000017ff1b8230 */ /* 0x000fe20000004100 */
[C---:B------:R-:W-:Y:S01]  /*37e0*/  @!P0 FMUL.FTZ R0, R8.reuse, R17 ;  /* 0x0000001108008220 */ /* 0x040fe20000410000 */
[----:B------:R-:W-:Y:S01]  /*37f0*/  @!P0 MOV R17, R15 ;  /* 0x0000000f00118202 */ /* 0x000fe20000000f00 */
[-C--:B------:R-:W-:Y:S01]  /*3800*/  @!P0 FFMA.FTZ R31, R8, R21.reuse, -R31 ;  /* 0x00000015081f8223 */ /* 0x080fe2000001081f */
[--C-:B------:R-:W-:Y:S01]  /*3810*/  @!P0 HADD2.F32 R23, -RZ, R16.reuse.H1_H1 ;  /* 0x30000010ff178230 */ /* 0x100fe20000004100 */
[----:B------:R-:W-:Y:S01]  /*3820*/  @!P0 IMAD.MOV.U32 R8, RZ, RZ, R14 ;  /* 0x000000ffff088224 */ /* 0x000fe200078e000e */
[----:B------:R-:W-:Y:S01]  /*3830*/  @!P0 HADD2.F32 R19, -RZ, R16.H0_H0 ;  /* 0x20000010ff138230 */ /* 0x000fe20000004100 */
[----:B------:R-:W-:Y:S01]  /*3840*/  @!P0 FFMA.FTZ R0, R20, R21, R0 ;  /* 0x0000001514008223 */ /* 0x000fe20000010000 */
[----:B------:R-:W-:Y:S02]  /*3850*/  @!P0 HADD2.F32 R6, -RZ, R6.H1_H1 ;  /* 0x30000006ff068230 */ /* 0x000fe40000004100 */
[--C-:B------:R-:W-:Y:S02]  /*3860*/  @!P0 HADD2.F32 R20, -RZ, R8.reuse.H1_H1 ;  /* 0x30000008ff148230 */ /* 0x100fe40000004100 */
[----:B------:R-:W-:Y:S01]  /*3870*/  @!P0 HADD2.F32 R8, -RZ, R8.H0_H0 ;  /* 0x20000008ff088230 */ /* 0x000fe20000004100 */
[-C--:B------:R-:W-:Y:S01]  /*3880*/  @!P0 FMUL.FTZ R33, R23, R6.reuse ;  /* 0x0000000617218220 */ /* 0x080fe20000410000 */
[----:B------:R-:W-:Y:S01]  /*3890*/  @!P0 HADD2.F32 R5, -RZ, R7.H0_H0 ;  /* 0x20000007ff058230 */ /* 0x000fe20000004100 */
[----:B------:R-:W-:Y:S01]  /*38a0*/  @!P0 FMUL.FTZ R2, R19, R6 ;  /* 0x0000000613028220 */ /* 0x000fe20000410000 */
[----:B------:R-:W-:Y:S01]  /*38b0*/  @!P0 HADD2.F32 R22, -RZ, R22.H1_H1 ;  /* 0x30000016ff168230 */ /* 0x000fe20000004100 */
[----:B------:R-:W-:Y:S01]  /*38c0*/  @!P0 F2FP.PACK_AB R31, R0, R31 ;  /* 0x0000001f001f823e */ /* 0x000fe200000000ff */
[--C-:B------:R-:W-:Y:S01]  /*38d0*/  @!P0 HADD2.F32 R21, -RZ, R17.reuse.H1_H1 ;  /* 0x30000011ff158230 */ /* 0x100fe20000004100 */
[-C--:B------:R-:W-:Y:S01]  /*38e0*/  @!P0 FMUL.FTZ R3, R8, R5.reuse ;  /* 0x0000000508038220 */ /* 0x080fe20000410000 */
[----:B------:R-:W-:Y:S01]  /*38f0*/  @!P0 HADD2.F32 R6, -RZ, R17.H0_H0 ;  /* 0x20000011ff068230 */ /* 0x000fe20000004100 */
[C---:B------:R-:W-:Y:S01]  /*3900*/  @!P0 FMUL.FTZ R24, R20.reuse, R5 ;  /* 0x0000000514188220 */ /* 0x040fe20000410000 */
[----:B------:R-:W-:Y:S01]  /*3910*/  @!P0 HADD2.F32 R7, -RZ, R7.H1_H1 ;  /* 0x30000007ff078230 */ /* 0x000fe20000004100 */
[-C--:B------:R-:W-:Y:S01]  /*3920*/  @!P0 FFMA.FTZ R2, R23, R22.reuse, R2 ;  /* 0x0000001617028223 */ /* 0x080fe20000010002 */
[----:B------:R-:W-:Y:S01]  /*3930*/  @!P0 MOV R12, R31 ;  /* 0x0000001f000c8202 */ /* 0x000fe20000000f00 */
[----:B------:R-:W-:Y:S02]  /*3940*/  @!P0 FFMA.FTZ R3, R20, R25, R3 ;  /* 0x0000001914038223 */ /* 0x000fe40000010003 */
[-C--:B------:R-:W-:Y:S02]  /*3950*/  @!P0 FMUL.FTZ R37, R21, R7.reuse ;  /* 0x0000000715258220 */ /* 0x080fe40000410000 */
[----:B------:R-:W-:Y:S02]  /*3960*/  @!P0 FMUL.FTZ R4, R6, R7 ;  /* 0x0000000706048220 */ /* 0x000fe40000410000 */
        /* <DEDUP_REMOVED lines=11> */
.L_x_5354:
[----:B------:R-:W-:Y:S05]  /*3a20*/  BSYNC B0 ;  /* 0x0000000000007941 */ /* 0x000fea0003800000 */
.L_x_5353:
[----:B------:R-:W-:Y:S01]  /*3a30*/  ISETP.NE.AND P0, PT, R148, RZ, PT ;  /* 0x000000ff9400720c */ /* 0x000fe20003f05270 */
[----:B------:R-:W-:Y:S01]  /*3a40*/  @!UPT UIADD3 URZ, URZ, URZ, URZ ;  /* 0x0000003f3f3ff290 */ /* 0x000fe2000fffe03f */
[----:B------:R-:W-:Y:S11]  /*3a50*/  BSSY B0, `(.L_x_5355) ;  /* 0x000003d000007945 */ /* 0x000ff60003800000 */
[----:B------:R-:W-:-:S05]  /*3a60*/  @P0 BRA `(.L_x_5356) ;  /* 0x000003b000000947 */ /* 0x000fca0003800000 */
[----:B------:R-:W-:Y:S02]  /*3a70*/  ISETP.GE.AND P0, PT, R100, UR4, PT ;  /* 0x0000000464007c0c */ /* 0x000fe4000bf06270 */
[C---:B---3--:R-:W-:Y:S04]  /*3a80*/  LEA R28, P1, R61.reuse, R84, 0x1 ;  /* 0x000000543d1c7211 */ /* 0x048fe800078208ff */
[----:B------:R-:W-:Y:S05]  /*3a90*/  LEA.HI.X R29, R61, R85, R60, 0x1, P1 ;  /* 0x000000553d1d7211 */ /* 0x000fea00008f0c3c */
[----:B-1----:R-:W2:Y:S02]  /*3aa0*/  LDG.E.128 R12, [R28.64] ;  /* 0x000000061c0c7981 */ /* 0x002ea4000c1e1d00 */
[C---:B------:R-:W-:Y:S02]  /*3ab0*/  @!P0 SHF.L.U32 R27, R106.reuse, 0x1, RZ ;  /* 0x000000016a1b8819 */ /* 0x040fe400000006ff */
[----:B------:R-:W-:Y:S02]  /*3ac0*/  @!P0 SHF.L.U64.HI R26, R106, 0x1, R95 ;  /* 0x000000016a1a8819 */ /* 0x000fe4000001025f */
[C---:B------:R-:W-:Y:S04]  /*3ad0*/  @!P0 IADD3 R24, P1, R27.reuse, R38, RZ ;  /* 0x000000261b188210 */ /* 0x040fe80007f3e0ff */
[C---:B------:R-:W-:Y:S02]  /*3ae0*/  @!P0 IADD3.X R25, R26.reuse, R39, RZ, P1, !PT ;  /* 0x000000271a198210 */ /* 0x040fe40000ffe4ff */
[----:B------:R-:W-:Y:S03]  /*3af0*/  @!P0 IADD3 R6, P1, R27, R10, RZ ;  /* 0x0000000a1b068210 */ /* 0x000fe60007f3e0ff */
[----:B------:R-:W3:Y:S02]  /*3b00*/  @!P0 LDG.E.64 R22, [R24.64] ;  /* 0x0000000618168981 */ /* 0x000ee4000c1e1b00 */
[----:B------:R-:W-:Y:S01]  /*3b10*/  @!P0 IMAD.X R7, R26, 0x1, R9, P1 ;  /* 0x000000011a078824 */ /* 0x000fe200008e0609 */
[C---:B------:R-:W-:Y:S04]  /*3b20*/  LEA R32, P1, R146.reuse, R78, 0x1 ;  /* 0x0000004e92207211 */ /* 0x040fe800078208ff */
[----:B------:R-:W-:Y:S01]  /*3b30*/  LEA.HI.X R33, R146, R77, R62, 0x1, P1 ;  /* 0x0000004d92217211 */ /* 0x000fe200008f0c3e */
        /* <DEDUP_REMOVED lines=46> */
.L_x_5356:
[----:B------:R-:W-:Y:S05]  /*3e20*/  BSYNC B0 ;  /* 0x0000000000007941 */ /* 0x000fea0003800000 */
.L_x_5355:
[----:B------:R-:W-:Y:S01]  /*3e30*/  BSSY B0, `(.L_x_5357) ;  /* 0x0000041000007945 */ /* 0x000fe20003800000 */
[----:B------:R-:W-:-:S05]  /*3e40*/  @P4 BRA `(.L_x_5358) ;  /* 0x000003f000004947 */ /* 0x000fca0003800000 */
[----:B------:R-:W-:Y:S02]  /*3e50*/  ISETP.GE.AND P0, PT, R100, UR4, PT ;  /* 0x0000000464007c0c */ /* 0x000fe4000bf06270 */
[----:B-1-3--:R-:W-:Y:S02]  /*3e60*/  MOV R33, c[0x0][0x288] ;  /* 0x0000a20000217a02 */ /* 0x00afe40000000f00 */
[----:B------:R-:W-:Y:S02]  /*3e70*/  MOV R35, 0xa0 ;  /* 0x000000a000237802 */ /* 0x000fe40000000f00 */
[----:B------:R-:W-:Y:S01]  /*3e80*/  MOV R79, R77 ;  /* 0x0000004d004f7202 */ /* 0x000fe20000000f00 */
[----:B------:R-:W-:Y:S04]  /*3e90*/  IMAD.WIDE.U32 R32, R33, 0xa0, R84 ;  /* 0x000000a021207825 */ /* 0x000fe800078e0054 */
[----:B------:R-:W-:Y:S01]  /*3ea0*/  IMAD.WIDE.U32 R40, R35, c[0x0][0x198], R78 ;  /* 0x0000660023287a25 */ /* 0x000fe200078e004e */
[----:B------:R-:W-:Y:S02]  /*3eb0*/  IADD3 R33, R33, UR24, RZ ;  /* 0x0000001821217c10 */ /* 0x000fe4000fffe0ff */
[----:B------:R-:W-:Y:S01]  /*3ec0*/  @!P0 SHF.L.U32 R31, R105, 0x1, RZ ;  /* 0x00000001691f8819 */ /* 0x000fe200000006ff */
[----:B------:R-:W-:Y:S01]  /*3ed0*/  IMAD R35, R35, c[0x0][0x19c], RZ ;  /* 0x0000670023237a24 */ /* 0x000fe200078e02ff */
[----:B------:R-:W-:Y:S01]  /*3ee0*/  @!P0 SHF.L.U64.HI R24, R105, 0x1, R94 ;  /* 0x0000000169188819 */ /* 0x000fe2000001025e */
[----:B------:R-:W2:Y:S01]  /*3ef0*/  LDG.E.128 R12, [R32.64] ;  /* 0x00000006200c7981 */ /* 0x000ea2000c1e1d00 */
[----:B------:R-:W-:Y:S01]  /*3f00*/  @!P0 IADD3 R18, P1, R31, R10, RZ ;  /* 0x0000000a1f128210 */ /* 0x000fe20007f3e0ff */
[----:B------:R-:W-:Y:S01]  /*3f10*/  IMAD.IADD R41, R41, 0x1, R35 ;  /* 0x0000000129297824 */ /* 0x000fe200078e0223 */
[----:B------:R-:W-:Y:S02]  /*3f20*/  @!P0 IADD3 R28, P2, R31, R38, RZ ;  /* 0x000000261f1c8210 */ /* 0x000fe40007f5e0ff */
[C---:B------:R-:W-:Y:S02]  /*3f30*/  @!P0 IADD3.X R19, R24.reuse, R9, RZ, P1, !PT ;  /* 0x0000000918138210 */ /* 0x040fe40000ffe4ff */
[----:B------:R-:W-:Y:S03]  /*3f40*/  @!P0 IADD3.X R29, R24, R39, RZ, P2, !PT ;  /* 0x00000027181d8210 */ /* 0x000fe600017fe4ff */
[----:B------:R-:W3:Y:S06]  /*3f50*/  @!P0 LDG.E.64 R6, [R18.64] ;  /* 0x0000000612068981 */ /* 0x000eec000c1e1b00 */
[----:B------:R-:W4:Y:S02]  /*3f60*/  @!P0 LDG.E.64 R22, [R28.64] ;  /* 0x000000061c168981 */ /* 0x000f24000c1e1b00 */
[----:B----4-:R-:W-:Y:S01]  /*3f70*/  @!P0 HADD2.F32 R21, -RZ, R22.H0_H0 ;  /* 0x20000016ff158230 */ /* 0x010fe20000004100 */
[----:B--2---:R-:W-:Y:S01]  /*3f80*/  @!P0 MOV R5, R12 ;  /* 0x0000000c00058202 */ /* 0x004fe20000000f00 */
[----:B---3--:R-:W-:Y:S01]  /*3f90*/  @!P0 HADD2.F32 R17, -RZ, R6.H0_H0 ;  /* 0x20000006ff118230 */ /* 0x008fe20000004100 */
[----:B------:R-:W-:Y:S01]  /*3fa0*/  @!P0 MOV R16, R13 ;  /* 0x0000000d00108202 */ /* 0x000fe20000000f00 */
[----:B------:R-:W-:Y:S02]  /*3fb0*/  @!P0 HADD2.F32 R25, -RZ, R23.H0_H0 ;  /* 0x20000017ff198230 */ /* 0x000fe40000004100 */
        /* <DEDUP_REMOVED lines=10> */
[----:B------:R-:W-:Y:S01]  /*4060*/  @!P0 HADD2.F32 R6, -RZ, R6.H1_H1 ;  /* 0x30000006ff068230 */ /* 0x000fe20000004100 */
[----:B------:R-:W-:Y:S01]  /*4070*/  @!P0 FFMA.FTZ R0, R20, R21, R0 ;  /* 0x0000001514008223 */ /* 0x000fe20000010000 */
[----:B------:R-:W-:Y:S02]  /*4080*/  @!P0 HADD2.F32 R5, -RZ, R7.H0_H0 ;  /* 0x20000007ff058230 */ /* 0x000fe40000004100 */
[--C-:B------:R-:W-:Y:S01]  /*4090*/  @!P0 HADD2.F32 R20, -RZ, R8.reuse.H1_H1 ;  /* 0x30000008ff148230 */ /* 0x100fe20000004100 */
[-C--:B------:R-:W-:Y:S01]  /*40a0*/  @!P0 FMUL.FTZ R33, R23, R6.reuse ;  /* 0x0000000617218220 */ /* 0x080fe20000410000 */
[----:B------:R-:W-:Y:S01]  /*40b0*/  @!P0 HADD2.F32 R8, -RZ, R8.H0_H0 ;  /* 0x20000008ff088230 */ /* 0x000fe20000004100 */
[----:B------:R-:W-:Y:S01]  /*40c0*/  @!P0 FMUL.FTZ R2, R19, R6 ;  /* 0x0000000613028220 */ /* 0x000fe20000410000 */
[----:B------:R-:W-:Y:S01]  /*40d0*/  @!P0 HADD2.F32 R22, -RZ, R22.H1_H1 ;  /* 0x30000016ff168230 */ /* 0x000fe20000004100 */
[-C--:B------:R-:W-:Y:S01]  /*40e0*/  @!P0 FMUL.FTZ R24, R20, R5.reuse ;  /* 0x0000000514188220 */ /* 0x080fe20000410000 */
[--C-:B------:R-:W-:Y:S01]  /*40f0*/  @!P0 HADD2.F32 R21, -RZ, R17.reuse.H1_H1 ;  /* 0x30000011ff158230 */ /* 0x100fe20000004100 */
[----:B------:R-:W-:Y:S01]  /*4100*/  @!P0 FMUL.FTZ R3, R8, R5 ;  /* 0x0000000508038220 */ /* 0x000fe20000410000 */
[----:B------:R-:W-:Y:S01]  /*4110*/  @!P0 F2FP.PACK_AB R31, R0, R31 ;  /* 0x0000001f001f823e */ /* 0x000fe200000000ff */
[-C--:B------:R-:W-:Y:S01]  /*4120*/  @!P0 FFMA.FTZ R2, R23, R22.reuse, R2 ;  /* 0x0000001617028223 */ /* 0x080fe20000010002 */
[----:B------:R-:W-:Y:S01]  /*4130*/  @!P0 HADD2.F32 R6, -RZ, R17.H0_H0 ;  /* 0x20000011ff068230 */ /* 0x000fe20000004100 */
[----:B------:R-:W-:Y:S01]  /*4140*/  @!P0 FFMA.FTZ R3, R20, R25, R3 ;  /* 0x0000001914038223 */ /* 0x000fe20000010003 */
[----:B------:R-:W-:Y:S01]  /*4150*/  @!P0 MOV R12, R31 ;  /* 0x0000001f000c8202 */ /* 0x000fe20000000f00 */
[----:B------:R-:W-:Y:S01]  /*4160*/  @!P0 HADD2.F32 R7, -RZ, R7.H1_H1 ;  /* 0x30000007ff078230 */ /* 0x000fe20000004100 */
[----:B------:R-:W-:Y:S02]  /*4170*/  @!P0 FFMA.FTZ R33, R19, R22, -R33 ;  /* 0x0000001613218223 */ /* 0x000fe40000010821 */
[----:B------:R-:W-:Y:S02]  /*4180*/  @!P0 FFMA.FTZ R24, R8, R25, -R24 ;  /* 0x0000001908188223 */ /* 0x000fe40000010818 */
[----:B------:R-:W-:Y:S01]  /*4190*/  @!P0 FMUL.FTZ R37, R21, R7 ;  /* 0x0000000715258220 */ /* 0x000fe20000410000 */
[----:B------:R-:W-:Y:S01]  /*41a0*/  @!P0 F2FP.PACK_AB R26, R2, R33 ;  /* 0x00000021021a823e */ /* 0x000fe200000000ff */
[C---:B------:R-:W-:Y:S01]  /*41b0*/  @!P0 FMUL.FTZ R4, R6.reuse, R7 ;  /* 0x0000000706048220 */ /* 0x040fe20000410000 */
[----:B------:R-:W-:Y:S01]  /*41c0*/  @!P0 F2FP.PACK_AB R24, R3, R24 ;  /* 0x000000180318823e */ /* 0x000fe200000000ff */
[-C--:B------:R-:W-:Y:S01]  /*41d0*/  @!P0 FFMA.FTZ R37, R6, R27.reuse, -R37 ;  /* 0x0000001b06258223 */ /* 0x080fe20000010825 */
[----:B------:R-:W-:Y:S01]  /*41e0*/  @!P0 MOV R13, R26 ;  /* 0x0000001a000d8202 */ /* 0x000fe20000000f00 */
[----:B------:R-:W-:Y:S01]  /*41f0*/  @!P0 FFMA.FTZ R4, R21, R27, R4 ;  /* 0x0000001b15048223 */ /* 0x000fe20000010004 */
[----:B------:R-:W-:Y:S04]  /*4200*/  @!P0 MOV R14, R24 ;  /* 0x00000018000e8202 */ /* 0x000fe80000000f00 */
[----:B------:R-:W-:Y:S04]  /*4210*/  @!P0 F2FP.PACK_AB R37, R4, R37 ;  /* 0x000000250425823e */ /* 0x000fe800000000ff */
[----:B------:R-:W-:Y:S05]  /*4220*/  @!P0 MOV R15, R37 ;  /* 0x00000025000f8202 */ /* 0x000fea0000000f00 */
[----:B------:R1:W-:Y:S02]  /*4230*/  STG.E.128 [R40.64], R12 ;  /* 0x0000000c28007986 */ /* 0x0003e4000c101d06 */
.L_x_5358:
[----:B------:R-:W-:Y:S05]  /*4240*/  BSYNC B0 ;  /* 0x0000000000007941 */ /* 0x000fea0003800000 */
.L_x_5357:
        /* <DEDUP_REMOVED lines=9> */
[C---:B------:R-:W-:Y:S01]  /*42e0*/  @!P0 SHF.L.U32 R31, R104.reuse, 0x1, RZ ;  /* 0x00000001681f8819 */ /* 0x040fe200000006ff */
        /* <DEDUP_REMOVED lines=55> */
.L_x_5360:
[----:B------:R-:W-:Y:S05]  /*4660*/  BSYNC B0 ;  /* 0x0000000000007941 */ /* 0x000fea0003800000 */
.L_x_5359:
[----:B------:R-:W-:Y:S01]  /*4670*/  ISETP.NE.AND P0, PT, R121, RZ, PT ;  /* 0x000000ff7900720c */ /* 0x000fe20003f05270 */
[----:B------:R-:W-:Y:S01]  /*4680*/  @!UPT UIADD3 URZ, URZ, URZ, URZ ;  /* 0x0000003f3f3ff290 */ /* 0x000fe2000fffe03f */
[----:B------:R-:W-:Y:S11]  /*4690*/  BSSY B0, `(.L_x_5361) ;  /* 0x0000041000007945 */ /* 0x000ff60003800000 */
        /* <DEDUP_REMOVED lines=64> */
.L_x_5362:
[----:B------:R-:W-:Y:S05]  /*4aa0*/  BSYNC B0 ;  /* 0x0000000000007941 */ /* 0x000fea0003800000 */
.L_x_5361:
[----:B------:R-:W-:Y:S01]  /*4ab0*/  IMAD.MOV.U32 R0, RZ, RZ, c[0x0][0x230] ;  /* 0x00008c00ff007624 */ /* 0x000fe200078e00ff */
[----:B------:R-:W-:Y:S01]  /*4ac0*/  ULDC UR4, c[0x0][0x230] ;  /* 0x00008c0000047ab9 */ /* 0x000fe20000000800 */
[----:B------:R-:W-:Y:S02]  /*4ad0*/  IMAD.MOV.U32 R8, RZ, RZ, R10 ;  /* 0x000000ffff087224 */ /* 0x000fe400078e000a */
[----:B------:R-:W-:Y:S05]  /*4ae0*/  IMAD.U32 R3, R0, -0x40, RZ ;  /* 0xffffffc000037824 */ /* 0x000fea00078e00ff */
[C---:B------:R-:W-:Y:S02]  /*4af0*/  LEA R38, P1, R3.reuse, R38, 0x1 ;  /* 0x0000002603267211 */ /* 0x040fe400078208ff */
[C---:B------:R-:W-:Y:S02]  /*4b00*/  LEA R10, P0, R3.reuse, R8, 0x1 ;  /* 0x00000008030a7211 */ /* 0x040fe400078008ff */
[C---:B------:R-:W-:Y:S02]  /*4b10*/  LEA.HI.X.SX32 R39, R3.reuse, R39, 0x1, P1 ;  /* 0x0000002703277211 */ /* 0x040fe400008f0eff */
[----:B------:R-:W-:Y:S01]  /*4b20*/  LEA.HI.X.SX32 R9, R3, R9, 0x1, P0 ;  /* 0x0000000903097211 */ /* 0x000fe200000f0eff */
[----:B------:R-:W-:-:S05]  /*4b30*/  BRA `(.L_x_5363) ;  /* 0x0000379000007947 */ /* 0x000fca0003800000 */
.L_x_5346:
[----:B------:R-:W-:Y:S01]  /*4b40*/  ULEA.HI UR5, UR4, UR4, URZ, 0x1 ;  /* 0x0000000404057291 */ /* 0x000fe2000f8f083f */
[----:B------:R-:W-:Y:S03]  /*4b50*/  BSSY B1, `(.L_x_5364) ;  /* 0x000005b000017945 */ /* 0x000fe60003800000 */
[----:B------:R-:W-:Y:S06]  /*4b60*/  USHF.R.S32.HI UR5, URZ, 0x1, UR5 ;  /* 0x000000013f057899 */ /* 0x000fec0008011405 */
[----:B------:R-:W-:Y:S01]  /*4b70*/  MOV R149, UR5 ;  /* 0x0000000500957c02 */ /* 0x000fe20008000f00 */
[----:B------:R-:W-:-:S05]  /*4b80*/  @P1 BRA `(.L_x_5365) ;  /* 0x0000057000001947 */ /* 0x000fca0003800000 */
[----:B---3--:R1:W5:Y:S01]  /*4b90*/  LDG.E.128 R44, [R84.64] ;  /* 0x00000006542c7981 */ /* 0x008362000c1e1d00 */
[----:B------:R-:W-:Y:S01]  /*4ba0*/  ISETP.GE.AND P0, PT, R100, UR4, PT ;  /* 0x0000000464007c0c */ /* 0x000fe2000bf06270 */
[----:B------:R-:W-:Y:S01]  /*4bb0*/  @!UPT UIADD3 URZ, URZ, URZ, URZ ;  /* 0x0000003f3f3ff290 */ /* 0x000fe2000fffe03f */
[----:B------:R-:W-:Y:S11]  /*4bc0*/  BSSY B0, `(.L_x_5366) ;  /* 0x0000051000007945 */ /* 0x000ff60003800000 */
[----:B------:R-:W-:-:S05]  /*4bd0*/  @P0 BRA `(.L_x_5367) ;  /* 0x000004f000000947 */ /* 0x000fca0003800000 */
[----:B-----5:R-:W-:Y:S01]  /*4be0*/  HADD2.F32 R30, -RZ, R45.H0_H0 ;  /* 0x2000002dff1e7230 */ /* 0x020fe20000004100 */
[----:B------:R-:W-:Y:S02]  /*4bf0*/  ISETP.GE.AND P0, PT, R100, R149, PT ;  /* 0x000000956400720c */ /* 0x000fe40003f06270 */
[----:B------:R-:W-:Y:S02]  /*4c00*/  MOV R79, RZ ;  /* 0x000000ff004f7202 */ /* 0x000fe40000000f00 */
[----:B------:R-:W-:Y:S02]  /*4c10*/  MOV R29, R44 ;  /* 0x0000002c001d7202 */ /* 0x000fe40000000f00 */
[----:B------:R-:W-:Y:S02]  /*4c20*/  MOV R44, R46 ;  /* 0x0000002e002c7202 */ /* 0x000fe40000000f00 */
[----:B------:R-:W-:Y:S05]  /*4c30*/  MOV R37, R47 ;  /* 0x0000002f00257202 */ /* 0x000fea0000000f00 */
[----:B------:R-:W-:Y:S04]  /*4c40*/  @P0 IADD3 R79, RZ, -UR5, RZ ;  /* 0x80000005ff4f0c10 */ /* 0x000fe8000fffe0ff */
[C---:B------:R-:W-:Y:S04]  /*4c50*/  LEA R152, P1, R79.reuse, R86, 0x1 ;  /* 0x000000564f987211 */ /* 0x040fe800078208ff */
[----:B------:R-:W-:Y:S02]  /*4c60*/  LEA.HI.X.SX32 R153, R79, R87, 0x1, P1 ;  /* 0x000000574f997211 */ /* 0x000fe400008f0eff */
[----:B------:R-:W-:Y:S02]  /*4c70*/  MOV R79, R149 ;  /* 0x00000095004f7202 */ /* 0x000fe40000000f00 */
[----:B------:R-:W-:Y:S02]  /*4c80*/  @P0 IADD3 R79, RZ, -UR5, RZ ;  /* 0x80000005ff4f0c10 */ /* 0x000fe4000fffe0ff */
[----:B------:R-:W2:Y:S02]  /*4c90*/  LDG.E.128 R152, [R152.64] ;  /* 0x0000000698987981 */ /* 0x000ea4000c1e1d00 */
[C---:B------:R-:W-:Y:S04]  /*4ca0*/  LEA R18, P1, R79.reuse, R84, 0x1 ;  /* 0x000000544f127211 */ /* 0x040fe800078208ff */
[----:B------:R-:W-:Y:S02]  /*4cb0*/  LEA.HI.X.SX32 R19, R79, R85, 0x1, P1 ;  /* 0x000000554f137211 */ /* 0x000fe400008f0eff */
[----:B------:R-:W-:Y:S02]  /*4cc0*/  MOV R79, RZ ;  /* 0x000000ff004f7202 */ /* 0x000fe40000000f00 */
[----:B------:R-:W-:Y:S02]  /*4cd0*/  @P0 IADD3 R79, RZ, -UR5, RZ ;  /* 0x80000005ff4f0c10 */ /* 0x000fe4000fffe0ff */
[----:B------:R-:W3:Y:S02]  /*4ce0*/  LDG.E.128 R16, [R18.64] ;  /* 0x0000000612107981 */ /* 0x000ee4000c1e1d00 */
[C---:B------:R-:W-:Y:S04]  /*4cf0*/  LEA R26, P1, R79.reuse, R88, 0x1 ;  /* 0x000000584f1a7211 */ /* 0x040fe800078208ff */
[----:B------:R-:W-:Y:S05]  /*4d00*/  LEA.HI.X.SX32 R27, R79, R89, 0x1, P1 ;  /* 0x000000594f1b7211 */ /* 0x000fea00008f0eff */
[----:B------:R4:W3:Y:S02]  /*4d10*/  LDG.E.128 R40, [R26.64] ;  /* 0x000000061a287981 */ /* 0x0008e4000c1e1d00 */
[--C-:B----4-:R-:W-:Y:S02]  /*4d20*/  HADD2.F32 R27, -RZ, R29.reuse.H0_H0 ;  /* 0x2000001dff1b7230 */ /* 0x110fe40000004100 */
[----:B------:R-:W-:Y:S02]  /*4d30*/  HADD2.F32 R29, -RZ, R29.H1_H1 ;  /* 0x3000001dff1d7230 */ /* 0x000fe40000004100 */
[--C-:B--2---:R-:W-:Y:S02]  /*4d40*/  HADD2.F32 R23, -RZ, R152.reuse.H0_H0 ;  /* 0x20000098ff177230 */ /* 0x104fe40000004100 */
[--C-:B------:R-:W-:Y:S02]  /*4d50*/  HADD2.F32 R21, -RZ, R153.reuse.H0_H0 ;  /* 0x20000099ff157230 */ /* 0x100fe40000004100 */
[----:B------:R-:W-:Y:S01]  /*4d60*/  HADD2.F32 R22, -RZ, R152.H1_H1 ;  /* 0x30000098ff167230 */ /* 0x000fe20000004100 */
[----:B------:R-:W-:Y:S01]  /*4d70*/  @!P0 FADD.FTZ R23, -R23, -RZ ;  /* 0x800000ff17178221 */ /* 0x000fe20000010100 */
[----:B------:R-:W-:Y:S01]  /*4d80*/  HADD2.F32 R20, -RZ, R153.H1_H1 ;  /* 0x30000099ff147230 */ /* 0x000fe20000004100 */
[----:B------:R-:W-:Y:S01]  /*4d90*/  @!P0 FADD.FTZ R21, -R21, -RZ ;  /* 0x800000ff15158221 */ /* 0x000fe20000010100 */
[--C-:B------:R-:W-:Y:S01]  /*4da0*/  HADD2.F32 R15, -RZ, R154.reuse.H0_H0 ;  /* 0x2000009aff0f7230 */ /* 0x100fe20000004100 */
[----:B------:R-:W-:Y:S01]  /*4db0*/  @!P0 FADD.FTZ R22, -R22, -RZ ;  /* 0x800000ff16168221 */ /* 0x000fe20000010100 */
[----:B------:R-:W-:Y:S01]  /*4dc0*/  HADD2.F32 R14, -RZ, R154.H1_H1 ;  /* 0x3000009aff0e7230 */ /* 0x000fe20000004100 */
[----:B------:R-:W-:Y:S01]  /*4dd0*/  @!P0 FADD.FTZ R20, -R20, -RZ ;  /* 0x800000ff14148221 */ /* 0x000fe20000010100 */
[--C-:B---3--:R-:W-:Y:S01]  /*4de0*/  HADD2.F32 R24, -RZ, R16.reuse.H0_H0 ;  /* 0x20000010ff187230 */ /* 0x108fe20000004100 */
[----:B------:R-:W-:Y:S01]  /*4df0*/  @!P0 FADD.FTZ R15, -R15, -RZ ;  /* 0x800000ff0f0f8221 */ /* 0x000fe20000010100 */
[----:B------:R-:W-:Y:S01]  /*4e00*/  HADD2.F32 R25, -RZ, R16.H1_H1 ;  /* 0x30000010ff197230 */ /* 0x000fe20000004100 */
[----:B------:R-:W-:Y:S01]  /*4e10*/  @!P0 FADD.FTZ R14, -R14, -RZ ;  /* 0x800000ff0e0e8221 */ /* 0x000fe20000010100 */
[----:B------:R-:W-:Y:S01]  /*4e20*/  HADD2.F32 R16, -RZ, R17.H0_H0 ;  /* 0x20000011ff107230 */ /* 0x000fe20000004100 */
[----:B------:R-:W-:Y:S01]  /*4e30*/  FMUL.FTZ R0, R24, R23 ;  /* 0x0000001718007220 */ /* 0x000fe20000410000 */
[----:B------:R-:W-:Y:S01]  /*4e40*/  HADD2.F32 R13, -RZ, R155.H0_H0 ;  /* 0x2000009bff0d7230 */ /* 0x000fe20000004100 */
[----:B------:R-:W-:Y:S01]  /*4e50*/  FMUL.FTZ R2, R25, R22 ;  /* 0x0000001619027220 */ /* 0x000fe20000410000 */
[----:B------:R-:W-:Y:S01]  /*4e60*/  HADD2.F32 R22, -RZ, R18.H0_H0 ;  /* 0x20000012ff167230 */ /* 0x000fe20000004100 */
[----:B------:R-:W-:Y:S01]  /*4e70*/  FMUL.FTZ R3, R16, R21 ;  /* 0x0000001510037220 */ /* 0x000fe20000410000 */
[----:B------:R-:W-:Y:S01]  /*4e80*/  HADD2.F32 R21, -RZ, R17.H1_H1 ;  /* 0x30000011ff157230 */ /* 0x000fe20000004100 */
[----:B------:R-:W-:Y:S01]  /*4e90*/  @!P0 FADD.FTZ R13, -R13, -RZ ;  /* 0x800000ff0d0d8221 */ /* 0x000fe20000010100 */
[--C-:B------:R-:W-:Y:S01]  /*4ea0*/  HADD2.F32 R26, -RZ, R40.reuse.H0_H0 ;  /* 0x20000028ff1a7230 */ /* 0x100fe20000004100 */
[----:B------:R-:W-:Y:S01]  /*4eb0*/  FMUL.FTZ R5, R22, R15 ;  /* 0x0000000f16057220 */ /* 0x000fe20000410000 */
[----:B------:R-:W-:Y:S01]  /*4ec0*/  HADD2.F32 R28, -RZ, R40.H1_H1 ;  /* 0x30000028ff1c7230 */ /* 0x000fe20000004100 */
[----:B------:R-:W-:Y:S01]  /*4ed0*/  FMUL.FTZ R4, R21, R20 ;  /* 0x0000001415047220 */ /* 0x000fe20000410000 */
[----:B------:R-:W-:Y:S01]  /*4ee0*/  HADD2.F32 R31, -RZ, R41.H0_H0 ;  /* 0x20000029ff1f7230 */ /* 0x000fe20000004100 */
[----:B------:R-:W-:Y:S01]  /*4ef0*/  FFMA.FTZ R0, R27, R26, R0 ;  /* 0x0000001a1b007223 */ /* 0x000fe20000010000 */
[----:B------:R-:W-:Y:S01]  /*4f00*/  HADD2.F32 R12, -RZ, R155.H1_H1 ;  /* 0x3000009bff0c7230 */ /* 0x000fe20000004100 */
[----:B------:R-:W-:Y:S01]  /*4f10*/  FFMA.FTZ R2, R29, R28, R2 ;  /* 0x0000001c1d027223 */ /* 0x000fe20000010002 */
[----:B------:R-:W-:Y:S01]  /*4f20*/  HADD2.F32 R17, -RZ, R18.H1_H1 ;  /* 0x30000012ff117230 */ /* 0x000fe20000004100 */
[----:B------:R-:W-:Y:S01]  /*4f30*/  FFMA.FTZ R3, R30, R31, R3 ;  /* 0x0000001f1e037223 */ /* 0x000fe20000010003 */
[----:B------:R-:W-:Y:S01]  /*4f40*/  HADD2.F32 R32, -RZ, R41.H1_H1 ;  /* 0x30000029ff207230 */ /* 0x000fe20000004100 */
[----:B------:R-:W-:Y:S01]  /*4f50*/  @!P0 FADD.FTZ R12, -R12, -RZ ;  /* 0x800000ff0c0c8221 */ /* 0x000fe20000010100 */
[----:B------:R-:W-:Y:S01]  /*4f60*/  HADD2.F32 R27, -RZ, R45.H1_H1 ;  /* 0x3000002dff1b7230 */ /* 0x000fe20000004100 */
[----:B------:R-:W-:Y:S01]  /*4f70*/  FMUL.FTZ R6, R17, R14 ;  /* 0x0000000e11067220 */ /* 0x000fe20000410000 */
[--C-:B------:R-:W-:Y:S02]  /*4f80*/  HADD2.F32 R16, -RZ, R19.reuse.H0_H0 ;  /* 0x20000013ff107230 */ /* 0x100fe40000004100 */
[----:B------:R-:W-:Y:S01]  /*4f90*/  HADD2.F32 R33, -RZ, R42.H0_H0 ;  /* 0x2000002aff217230 */ /* 0x000fe20000004100 */
[----:B------:R-:W-:Y:S01]  /*4fa0*/  FFMA.FTZ R4, R27, R32, R4 ;  /* 0x000000201b047223 */ /* 0x000fe20000010004 */
[----:B------:R-:W-:Y:S01]  /*4fb0*/  HADD2.F32 R26, -RZ, R44.H0_H0 ;  /* 0x2000002cff1a7230 */ /* 0x000fe20000004100 */
[----:B------:R-:W-:Y:S01]  /*4fc0*/  FMUL.FTZ R7, R16, R13 ;  /* 0x0000000d10077220 */ /* 0x000fe20000410000 */
[----:B------:R-:W-:Y:S02]  /*4fd0*/  HADD2.F32 R19, -RZ, R19.H1_H1 ;  /* 0x30000013ff137230 */ /* 0x000fe40000004100 */
[----:B------:R-:W-:Y:S01]  /*4fe0*/  HADD2.F32 R34, -RZ, R42.H1_H1 ;  /* 0x3000002aff227230 */ /* 0x000fe20000004100 */
[----:B------:R-:W-:Y:S01]  /*4ff0*/  FFMA.FTZ R5, R26, R33, R5 ;  /* 0x000000211a057223 */ /* 0x000fe20000010005 */
[----:B------:R-:W-:Y:S01]  /*5000*/  HADD2.F32 R29, -RZ, R44.H1_H1 ;  /* 0x3000002cff1d7230 */ /* 0x000fe20000004100 */
[----:B------:R-:W-:Y:S01]  /*5010*/  FMUL.FTZ R8, R19, R12 ;  /* 0x0000000c13087220 */ /* 0x000fe20000410000 */
[----:B------:R-:W-:Y:S01]  /*5020*/  HADD2.F32 R35, -RZ, R43.H0_H0 ;  /* 0x2000002bff237230 */ /* 0x000fe20000004100 */
[----:B------:R-:W-:Y:S01]  /*5030*/  F2FP.PACK_AB R44, R2, R0 ;  /* 0x00000000022c723e */ /* 0x000fe200000000ff */
[----:B------:R-:W-:Y:S01]  /*5040*/  HADD2.F32 R28, -RZ, R37.H0_H0 ;  /* 0x20000025ff1c7230 */ /* 0x000fe20000004100 */
[----:B------:R-:W-:Y:S01]  /*5050*/  F2FP.PACK_AB R45, R4, R3 ;  /* 0x00000003042d723e */ /* 0x000fe200000000ff */
[----:B------:R-:W-:Y:S01]  /*5060*/  FFMA.FTZ R6, R29, R34, R6 ;  /* 0x000000221d067223 */ /* 0x000fe20000010006 */
[----:B------:R-:W-:Y:S02]  /*5070*/  HADD2.F32 R36, -RZ, R43.H1_H1 ;  /* 0x3000002bff247230 */ /* 0x000fe40000004100 */
[----:B------:R-:W-:Y:S01]  /*5080*/  HADD2.F32 R31, -RZ, R37.H1_H1 ;  /* 0x30000025ff1f7230 */ /* 0x000fe20000004100 */
[----:B------:R-:W-:Y:S01]  /*5090*/  FFMA.FTZ R7, R28, R35, R7 ;  /* 0x000000231c077223 */ /* 0x000fe20000010007 */
[----:B------:R-:W-:Y:S03]  /*50a0*/  F2FP.PACK_AB R46, R6, R5 ;  /* 0x00000005062e723e */ /* 0x000fe600000000ff */
[----:B------:R-:W-:Y:S05]  /*50b0*/  FFMA.FTZ R8, R31, R36, R8 ;  /* 0x000000241f087223 */ /* 0x000fea0000010008 */
[----:B------:R-:W-:Y:S02]  /*50c0*/  F2FP.PACK_AB R47, R8, R7 ;  /* 0x00000007082f723e */ /* 0x000fe400000000ff */
.L_x_5367:
[----:B------:R-:W-:Y:S05]  /*50d0*/  BSYNC B0 ;  /* 0x0000000000007941 */ /* 0x000fea0003800000 */
.L_x_5366:
[----:B------:R-:W-:Y:S05]  /*50e0*/  MOV R79, R77 ;  /* 0x0000004d004f7202 */ /* 0x000fea0000000f00 */
[----:B-----5:R2:W-:Y:S02]  /*50f0*/  STG.E.128 [R78.64], R44 ;  /* 0x0000002c4e007986 */ /* 0x0205e4000c101d06 */
.L_x_5365:
[----:B------:R-:W-:Y:S05]  /*5100*/  BSYNC B1 ;  /* 0x0000000000017941 */ /* 0x000fea0003800000 */
.L_x_5364:
[----:B------:R-:W-:Y:S01]  /*5110*/  BSSY B1, `(.L_x_5368) ;  /* 0x000005f000017945 */ /* 0x000fe20003800000 */
[----:B------:R-:W-:-:S05]  /*5120*/  @P2 BRA `(.L_x_5369) ;  /* 0x000005d000002947 */ /* 0x000fca0003800000 */
[C---:B---3--:R-:W-:Y:S01]  /*5130*/  LEA R150, P0, R91.reuse, R84, 0x1 ;  /* 0x000000545b967211 */ /* 0x048fe200078008ff */
[----:B------:R-:W-:Y:S03]  /*5140*/  BSSY B0, `(.L_x_5370) ;  /* 0x0000058000007945 */ /* 0x000fe60003800000 */
[----:B------:R-:W-:Y:S02]  /*5150*/  LEA.HI.X R151, R91, R85, R90, 0x1, P0 ;  /* 0x000000555b977211 */ /* 0x000fe400000f0c5a */
[----:B------:R-:W-:Y:S03]  /*5160*/  ISETP.GE.AND P0, PT, R100, UR4, PT ;  /* 0x0000000464007c0c */ /* 0x000fe6000bf06270 */
[----:B--2---:R2:W5:Y:S10]  /*5170*/  LDG.E.128 R44, [R150.64] ;  /* 0x00000006962c7981 */ /* 0x004574000c1e1d00 */
[----:B------:R-:W-:-:S05]  /*5180*/  @P0 BRA `(.L_x_5371) ;  /* 0x0000053000000947 */ /* 0x000fca0003800000 */
[----:B-----5:R-:W-:Y:S01]  /*5190*/  HADD2.F32 R30, -RZ, R45.H0_H0 ;  /* 0x2000002dff1e7230 */ /* 0x020fe20000004100 */
[-C--:B------:R-:W-:Y:S02]  /*51a0*/  ISETP.GE.AND P0, PT, R100, R149.reuse, PT ;  /* 0x000000956400720c */ /* 0x080fe40003f06270 */
        /* <DEDUP_REMOVED lines=8> */
[----:B--2---:R-:W-:Y:S02]  /*5230*/  MOV R150, RZ ;  /* 0x000000ff00967202 */ /* 0x004fe40000000f00 */
[----:B------:R-:W-:Y:S02]  /*5240*/  LEA.HI.X.SX32 R19, R79, R151, 0x1, P1 ;  /* 0x000000974f137211 */ /* 0x000fe400008f0eff */
[C---:B------:R-:W-:Y:S02]  /*5250*/  IADD3 R151, P1, R109.reuse, R152, RZ ;  /* 0x000000986d977210 */ /* 0x040fe40007f3e0ff */
[----:B------:R-:W-:Y:S02]  /*5260*/  @P0 IADD3 R150, RZ, -UR5, RZ ;  /* 0x80000005ff960c10 */ /* 0x000fe4000fffe0ff */
[----:B------:R-:W-:Y:S01]  /*5270*/  LEA.HI.X.SX32 R152, R152, R98, 0x1, P1 ;  /* 0x0000006298987211 */ /* 0x000fe200008f0eff */
[----:B------:R-:W2:Y:S01]  /*5280*/  LDG.E.128 R16, [R18.64] ;  /* 0x0000000612107981 */ /* 0x000ea2000c1e1d00 */
[----:B------:R-:W-:Y:S04]  /*5290*/  IADD3 R79, P1, R109, R150, RZ ;  /* 0x000000966d4f7210 */ /* 0x000fe80007f3e0ff */
[----:B------:R-:W-:Y:S02]  /*52a0*/  LEA.HI.X.SX32 R150, R150, R98, 0x1, P1 ;  /* 0x0000006296967211 */ /* 0x000fe400008f0eff */
[C---:B------:R-:W-:Y:S04]  /*52b0*/  LEA R154, P1, R151.reuse, R86, 0x1 ;  /* 0x00000056979a7211 */ /* 0x040fe800078208ff */
[----:B------:R-:W-:Y:S02]  /*52c0*/  LEA.HI.X R155, R151, R87, R152, 0x1, P1 ;  /* 0x00000057979b7211 */ /* 0x000fe400008f0c98 */
[C---:B------:R-:W-:Y:S04]  /*52d0*/  LEA R26, P1, R79.reuse, R88, 0x1 ;  /* 0x000000584f1a7211 */ /* 0x040fe800078208ff */
[----:B------:R-:W3:Y:S01]  /*52e0*/  LDG.E.128 R152, [R154.64] ;  /* 0x000000069a987981 */ /* 0x000ee2000c1e1d00 */
[----:B------:R-:W-:Y:S07]  /*52f0*/  LEA.HI.X R27, R79, R89, R150, 0x1, P1 ;  /* 0x000000594f1b7211 */ /* 0x000fee00008f0c96 */
[----:B------:R4:W3:Y:S02]  /*5300*/  LDG.E.128 R40, [R26.64] ;  /* 0x000000061a287981 */ /* 0x0008e4000c1e1d00 */
[--C-:B----4-:R-:W-:Y:S02]  /*5310*/  HADD2.F32 R27, -RZ, R29.reuse.H0_H0 ;  /* 0x2000001dff1b7230 */ /* 0x110fe40000004100 */
[----:B------:R-:W-:Y:S02]  /*5320*/  HADD2.F32 R29, -RZ, R29.H1_H1 ;  /* 0x3000001dff1d7230 */ /* 0x000fe40000004100 */
[--C-:B--2---:R-:W-:Y:S02]  /*5330*/  HADD2.F32 R24, -RZ, R16.reuse.H0_H0 ;  /* 0x20000010ff187230 */ /* 0x104fe40000004100 */
[----:B------:R-:W-:Y:S02]  /*5340*/  HADD2.F32 R25, -RZ, R16.H1_H1 ;  /* 0x30000010ff197230 */ /* 0x000fe40000004100 */
[----:B------:R-:W-:Y:S02]  /*5350*/  HADD2.F32 R16, -RZ, R17.H0_H0 ;  /* 0x20000011ff107230 */ /* 0x000fe40000004100 */
[--C-:B---3--:R-:W-:Y:S02]  /*5360*/  HADD2.F32 R23, -RZ, R152.reuse.H0_H0 ;  /* 0x20000098ff177230 */ /* 0x108fe40000004100 */
[--C-:B------:R-:W-:Y:S02]  /*5370*/  HADD2.F32 R21, -RZ, R153.reuse.H0_H0 ;  /* 0x20000099ff157230 */ /* 0x100fe40000004100 */
[----:B------:R-:W-:Y:S01]  /*5380*/  HADD2.F32 R22, -RZ, R152.H1_H1 ;  /* 0x30000098ff167230 */ /* 0x000fe20000004100 */
[----:B------:R-:W-:Y:S01]  /*5390*/  @!P0 FADD.FTZ R23, -R23, -RZ ;  /* 0x800000ff17178221 */ /* 0x000fe20000010100 */
[----:B------:R-:W-:Y:S01]  /*53a0*/  HADD2.F32 R20, -RZ, R153.H1_H1 ;  /* 0x30000099ff147230 */ /* 0x000fe20000004100 */
[----:B------:R-:W-:Y:S01]  /*53b0*/  @!P0 FADD.FTZ R21, -R21, -RZ ;  /* 0x800000ff15158221 */ /* 0x000fe20000010100 */
[----:B------:R-:W-:Y:S01]  /*53c0*/  HADD2.F32 R15, -RZ, R154.H0_H0 ;  /* 0x2000009aff0f7230 */ /* 0x000fe20000004100 */
[----:B------:R-:W-:Y:S01]  /*53d0*/  @!P0 FADD.FTZ R22, -R22, -RZ ;  /* 0x800000ff16168221 */ /* 0x000fe20000010100 */
[----:B------:R-:W-:Y:S01]  /*53e0*/  HADD2.F32 R26, -RZ, R40.H0_H0 ;  /* 0x20000028ff1a7230 */ /* 0x000fe20000004100 */
[----:B------:R-:W-:Y:S01]  /*53f0*/  FMUL.FTZ R0, R24, R23 ;  /* 0x0000001718007220 */ /* 0x000fe20000410000 */
[----:B------:R-:W-:Y:S01]  /*5400*/  HADD2.F32 R14, -RZ, R154.H1_H1 ;  /* 0x3000009aff0e7230 */ /* 0x000fe20000004100 */
[----:B------:R-:W-:Y:S01]  /*5410*/  FMUL.FTZ R3, R16, R21 ;  /* 0x0000001510037220 */ /* 0x000fe20000410000 */
[----:B------:R-:W-:Y:S01]  /*5420*/  HADD2.F32 R21, -RZ, R17.H1_H1 ;  /* 0x30000011ff157230 */ /* 0x000fe20000004100 */
[----:B------:R-:W-:Y:S01]  /*5430*/  @!P0 FADD.FTZ R20, -R20, -RZ ;  /* 0x800000ff14148221 */ /* 0x000fe20000010100 */
[----:B------:R-:W-:Y:S01]  /*5440*/  HADD2.F32 R28, -RZ, R40.H1_H1 ;  /* 0x30000028ff1c7230 */ /* 0x000fe20000004100 */
[----:B------:R-:W-:Y:S01]  /*5450*/  FMUL.FTZ R2, R25, R22 ;  /* 0x0000001619027220 */ /* 0x000fe20000410000 */
[----:B------:R-:W-:Y:S01]  /*5460*/  HADD2.F32 R13, -RZ, R155.H0_H0 ;  /* 0x2000009bff0d7230 */ /* 0x000fe20000004100 */
[----:B------:R-:W-:Y:S01]  /*5470*/  @!P0 FADD.FTZ R15, -R15, -RZ ;  /* 0x800000ff0f0f8221 */ /* 0x000fe20000010100 */
[--C-:B------:R-:W-:Y:S01]  /*5480*/  HADD2.F32 R22, -RZ, R18.reuse.H0_H0 ;  /* 0x20000012ff167230 */ /* 0x100fe20000004100 */
[----:B------:R-:W-:Y:S01]  /*5490*/  FFMA.FTZ R0, R27, R26, R0 ;  /* 0x0000001a1b007223 */ /* 0x000fe20000010000 */
[----:B------:R-:W-:Y:S01]  /*54a0*/  HADD2.F32 R31, -RZ, R41.H0_H0 ;  /* 0x20000029ff1f7230 */ /* 0x000fe20000004100 */
[----:B------:R-:W-:Y:S01]  /*54b0*/  @!P0 FADD.FTZ R14, -R14, -RZ ;  /* 0x800000ff0e0e8221 */ /* 0x000fe20000010100 */
[----:B------:R-:W-:Y:S01]  /*54c0*/  HADD2.F32 R12, -RZ, R155.H1_H1 ;  /* 0x3000009bff0c7230 */ /* 0x000fe20000004100 */
[----:B------:R-:W-:Y:S01]  /*54d0*/  FMUL.FTZ R4, R21, R20 ;  /* 0x0000001415047220 */ /* 0x000fe20000410000 */
[----:B------:R-:W-:Y:S01]  /*54e0*/  HADD2.F32 R17, -RZ, R18.H1_H1 ;  /* 0x30000012ff117230 */ /* 0x000fe20000004100 */
[----:B------:R-:W-:Y:S01]  /*54f0*/  FFMA.FTZ R2, R29, R28, R2 ;  /* 0x0000001c1d027223 */ /* 0x000fe20000010002 */
[----:B------:R-:W-:Y:S01]  /*5500*/  HADD2.F32 R32, -RZ, R41.H1_H1 ;  /* 0x30000029ff207230 */ /* 0x000fe20000004100 */
[----:B------:R-:W-:Y:S01]  /*5510*/  @!P0 FADD.FTZ R13, -R13, -RZ ;  /* 0x800000ff0d0d8221 */ /* 0x000fe20000010100 */
[----:B------:R-:W-:Y:S01]  /*5520*/  HADD2.F32 R27, -RZ, R45.H1_H1 ;  /* 0x3000002dff1b7230 */ /* 0x000fe20000004100 */
[----:B------:R-:W-:Y:S01]  /*5530*/  FMUL.FTZ R5, R22, R15 ;  /* 0x0000000f16057220 */ /* 0x000fe20000410000 */
[--C-:B------:R-:W-:Y:S01]  /*5540*/  HADD2.F32 R16, -RZ, R19.reuse.H0_H0 ;  /* 0x20000013ff107230 */ /* 0x100fe20000004100 */
[----:B------:R-:W-:Y:S01]  /*5550*/  FFMA.FTZ R3, R30, R31, R3 ;  /* 0x0000001f1e037223 */ /* 0x000fe20000010003 */
[----:B------:R-:W-:Y:S01]  /*5560*/  HADD2.F32 R33, -RZ, R42.H0_H0 ;  /* 0x2000002aff217230 */ /* 0x000fe20000004100 */
[----:B------:R-:W-:Y:S01]  /*5570*/  @!P0 FADD.FTZ R12, -R12, -RZ ;  /* 0x800000ff0c0c8221 */ /* 0x000fe20000010100 */
[----:B------:R-:W-:Y:S01]  /*5580*/  HADD2.F32 R26, -RZ, R44.H0_H0 ;  /* 0x2000002cff1a7230 */ /* 0x000fe20000004100 */
[----:B------:R-:W-:Y:S01]  /*5590*/  FMUL.FTZ R6, R17, R14 ;  /* 0x0000000e11067220 */ /* 0x000fe20000410000 */
[----:B------:R-:W-:Y:S01]  /*55a0*/  HADD2.F32 R19, -RZ, R19.H1_H1 ;  /* 0x30000013ff137230 */ /* 0x000fe20000004100 */
[----:B------:R-:W-:Y:S01]  /*55b0*/  FFMA.FTZ R4, R27, R32, R4 ;  /* 0x000000201b047223 */ /* 0x000fe20000010004 */
[----:B------:R-:W-:Y:S01]  /*55c0*/  HADD2.F32 R34, -RZ, R42.H1_H1 ;  /* 0x3000002aff227230 */ /* 0x000fe20000004100 */
[----:B------:R-:W-:Y:S01]  /*55d0*/  FMUL.FTZ R7, R16, R13 ;  /* 0x0000000d10077220 */ /* 0x000fe20000410000 */
[----:B------:R-:W-:Y:S01]  /*55e0*/  HADD2.F32 R29, -RZ, R44.H1_H1 ;  /* 0x3000002cff1d7230 */ /* 0x000fe20000004100 */
[----:B------:R-:W-:Y:S01]  /*55f0*/  FFMA.FTZ R5, R26, R33, R5 ;  /* 0x000000211a057223 */ /* 0x000fe20000010005 */
[----:B------:R-:W-:Y:S01]  /*5600*/  HADD2.F32 R35, -RZ, R43.H0_H0 ;  /* 0x2000002bff237230 */ /* 0x000fe20000004100 */
[----:B------:R-:W-:Y:S01]  /*5610*/  F2FP.PACK_AB R44, R2, R0 ;  /* 0x00000000022c723e */ /* 0x000fe200000000ff */
[----:B------:R-:W-:Y:S01]  /*5620*/  FMUL.FTZ R8, R19, R12 ;  /* 0x0000000c13087220 */ /* 0x000fe20000410000 */
        /* <DEDUP_REMOVED lines=9> */
.L_x_5371:
[----:B------:R-:W-:Y:S05]  /*56c0*/  BSYNC B0 ;  /* 0x0000000000007941 */ /* 0x000fea0003800000 */
.L_x_5370:
[C---:B------:R-:W-:Y:S04]  /*56d0*/  LEA R2, P0, R178.reuse, R78, 0x1 ;  /* 0x0000004eb2027211 */ /* 0x040fe800078008ff */
[----:B------:R-:W-:Y:S05]  /*56e0*/  LEA.HI.X R3, R178, R77, R177, 0x1, P0 ;  /* 0x0000004db2037211 */ /* 0x000fea00000f0cb1 */
[----:B-----5:R3:W-:Y:S04]  /*56f0*/  STG.E.128 [R2.64], R44 ;  /* 0x0000002c02007986 */ /* 0x0207e8000c101d06 */
.L_x_5369:
[----:B------:R-:W-:Y:S05]  /*5700*/  BSYNC B1 ;  /* 0x0000000000017941 */ /* 0x000fea0003800000 */
.L_x_5368:
[----:B------:R-:W-:Y:S01]  /*5710*/  BSSY B1, `(.L_x_5372) ;  /* 0x000005f000017945 */ /* 0x000fe20003800000 */
[----:B------:R-:W-:-:S05]  /*5720*/  @P6 BRA `(.L_x_5373) ;  /* 0x000005d000006947 */ /* 0x000fca0003800000 */
[C---:B--23--:R-:W-:Y:S01]  /*5730*/  LEA R150, P0, R58.reuse, R84, 0x1 ;  /* 0x000000543a967211 */ /* 0x04cfe200078008ff */
[----:B------:R-:W-:Y:S03]  /*5740*/  BSSY B0, `(.L_x_5374) ;  /* 0x0000058000007945 */ /* 0x000fe60003800000 */
[----:B------:R-:W-:Y:S02]  /*5750*/  LEA.HI.X R151, R58, R85, R57, 0x1, P0 ;  /* 0x000000553a977211 */ /* 0x000fe400000f0c39 */
[----:B------:R-:W-:Y:S03]  /*5760*/  ISETP.GE.AND P0, PT, R100, UR4, PT ;  /* 0x0000000464007c0c */ /* 0x000fe6000bf06270 */
[----:B------:R2:W5:Y:S10]  /*5770*/  LDG.E.128 R44, [R150.64] ;  /* 0x00000006962c7981 */ /* 0x000574000c1e1d00 */
        /* <DEDUP_REMOVED lines=13> */
[----:B------:R-:W-:Y:S02]  /*5850*/  IADD3 R151, P1, R108, R152, RZ ;  /* 0x000000986c977210 */ /* 0x000fe40007f3e0ff */
[----:B------:R-:W-:Y:S02]  /*5860*/  @P0 IADD3 R150, RZ, -UR5, RZ ;  /* 0x80000005ff960c10 */ /* 0x000fe4000fffe0ff */
[-C--:B------:R-:W-:Y:S01]  /*5870*/  LEA.HI.X.SX32 R152, R152, R97.reuse, 0x1, P1 ;  /* 0x0000006198987211 */ /* 0x080fe200008f0eff */
        /* <DEDUP_REMOVED lines=68> */
.L_x_5375:
[----:B------:R-:W-:Y:S05]  /*5cc0*/  BSYNC B0 ;  /* 0x0000000000007941 */ /* 0x000fea0003800000 */
.L_x_5374:
[C---:B------:R-:W-:Y:S04]  /*5cd0*/  LEA R2, P0, R144.reuse, R78, 0x1 ;  /* 0x0000004e90027211 */ /* 0x040fe800078008ff */
[----:B------:R-:W-:Y:S05]  /*5ce0*/  LEA.HI.X R3, R144, R77, R59, 0x1, P0 ;  /* 0x0000004d90037211 */ /* 0x000fea00000f0c3b */
[----:B-----5:R3:W-:Y:S04]  /*5cf0*/  STG.E.128 [R2.64], R44 ;  /* 0x0000002c02007986 */ /* 0x0207e8000c101d06 */
.L_x_5373:
[----:B------:R-:W-:Y:S05]  /*5d00*/  BSYNC B1 ;  /* 0x0000000000017941 */ /* 0x000fea0003800000 */
.L_x_5372:
[----:B------:R-:W-:Y:S01]  /*5d10*/  BSSY B1, `(.L_x_5376) ;  /* 0x0000068000017945 */ /* 0x000fe20003800000 */
[----:B------:R-:W-:-:S05]  /*5d20*/  @P3 BRA `(.L_x_5377) ;  /* 0x0000066000003947 */ /* 0x000fca0003800000 */
[----:B---3--:R-:W-:Y:S01]  /*5d30*/  MOV R3, c[0x0][0x288] ;  /* 0x0000a20000037a02 */ /* 0x008fe20000000f00 */
[----:B------:R-:W-:Y:S01]  /*5d40*/  BSSY B0, `(.L_x_5378) ;  /* 0x000005e000007945 */ /* 0x000fe20003800000 */
[----:B------:R-:W-:Y:S03]  /*5d50*/  ISETP.GE.AND P0, PT, R100, UR4, PT ;  /* 0x0000000464007c0c */ /* 0x000fe6000bf06270 */
[----:B--2---:R-:W-:Y:S05]  /*5d60*/  IMAD.WIDE.U32 R150, R3, 0x60, R84 ;  /* 0x0000006003967825 */ /* 0x004fea00078e0054 */
[----:B------:R-:W-:Y:S05]  /*5d70*/  IADD3 R151, R151, UR21, RZ ;  /* 0x0000001597977c10 */ /* 0x000fea000fffe0ff */
[----:B------:R2:W5:Y:S01]  /*5d80*/  LDG.E.128 R32, [R150.64] ;  /* 0x0000000696207981 */ /* 0x000562000c1e1d00 */
[----:B------:R-:W-:-:S05]  /*5d90*/  @P0 BRA `(.L_x_5379) ;  /* 0x0000058000000947 */ /* 0x000fca0003800000 */
[-C--:B------:R-:W-:Y:S01]  /*5da0*/  ISETP.GE.AND P0, PT, R100, R149.reuse, PT ;  /* 0x000000956400720c */ /* 0x080fe20003f06270 */
[----:B-----5:R-:W-:Y:S01]  /*5db0*/  IMAD.MOV.U32 R30, RZ, RZ, R32 ;  /* 0x000000ffff1e7224 */ /* 0x020fe200078e0020 */
[----:B------:R-:W-:Y:S02]  /*5dc0*/  MOV R46, R149 ;  /* 0x00000095002e7202 */ /* 0x000fe40000000f00 */
[----:B------:R-:W-:Y:S02]  /*5dd0*/  MOV R47, R33 ;  /* 0x00000021002f7202 */ /* 0x000fe40000000f00 */
[--C-:B------:R-:W-:Y:S01]  /*5de0*/  HADD2.F32 R25, -RZ, R30.reuse.H0_H0 ;  /* 0x2000001eff197230 */ /* 0x100fe20000004100 */
[----:B------:R-:W-:Y:S01]  /*5df0*/  MOV R44, R34 ;  /* 0x00000022002c7202 */ /* 0x000fe20000000f00 */
[----:B------:R-:W-:Y:S01]  /*5e00*/  HADD2.F32 R29, -RZ, R30.H1_H1 ;  /* 0x3000001eff1d7230 */ /* 0x000fe20000004100 */
[----:B------:R-:W-:Y:S01]  /*5e10*/  MOV R45, R35 ;  /* 0x00000023002d7202 */ /* 0x000fe20000000f00 */
[----:B------:R-:W-:Y:S03]  /*5e20*/  HADD2.F32 R32, -RZ, R47.H0_H0 ;  /* 0x2000002fff207230 */ /* 0x000fe60000004100 */
[----:B------:R-:W-:Y:S04]  /*5e30*/  @P0 IADD3 R46, RZ, -UR5, RZ ;  /* 0x80000005ff2e0c10 */ /* 0x000fe8000fffe0ff */
[C---:B------:R-:W-:Y:S02]  /*5e40*/  LEA R14, P1, R46.reuse, R150, 0x1 ;  /* 0x000000962e0e7211 */ /* 0x040fe400078208ff */
[----:B--2---:R-:W-:Y:S02]  /*5e50*/  MOV R150, RZ ;  /* 0x000000ff00967202 */ /* 0x004fe40000000f00 */
[----:B------:R-:W-:Y:S02]  /*5e60*/  @P0 IADD3 R150, RZ, -UR5, RZ ;  /* 0x80000005ff960c10 */ /* 0x000fe4000fffe0ff */
[----:B------:R-:W-:Y:S02]  /*5e70*/  LEA.HI.X.SX32 R15, R46, R151, 0x1, P1 ;  /* 0x000000972e0f7211 */ /* 0x000fe400008f0eff */
[----:B------:R-:W-:Y:S02]  /*5e80*/  MOV R46, RZ ;  /* 0x000000ff002e7202 */ /* 0x000fe40000000f00 */
[C---:B------:R-:W-:Y:S02]  /*5e90*/  IADD3 R151, P1, R107.reuse, R150, RZ ;  /* 0x000000966b977210 */ /* 0x040fe40007f3e0ff */
[----:B------:R-:W-:Y:S01]  /*5ea0*/  @P0 IADD3 R46, RZ, -UR5, RZ ;  /* 0x80000005ff2e0c10 */ /* 0x000fe2000fffe0ff */
[----:B------:R-:W2:Y:S01]  /*5eb0*/  LDG.E.128 R12, [R14.64] ;  /* 0x000000060e0c7981 */ /* 0x000ea2000c1e1d00 */
[----:B------:R-:W-:Y:S02]  /*5ec0*/  LEA.HI.X.SX32 R150, R150, R96, 0x1, P1 ;  /* 0x0000006096967211 */ /* 0x000fe400008f0eff */
[----:B------:R-:W-:Y:S04]  /*5ed0*/  IADD3 R79, P1, R107, R46, RZ ;  /* 0x0000002e6b4f7210 */ /* 0x000fe80007f3e0ff */
[----:B------:R-:W-:Y:S02]  /*5ee0*/  LEA.HI.X.SX32 R46, R46, R96, 0x1, P1 ;  /* 0x000000602e2e7211 */ /* 0x000fe400008f0eff */
[C---:B------:R-:W-:Y:S04]  /*5ef0*/  LEA R152, P1, R151.reuse, R86, 0x1 ;  /* 0x0000005697987211 */ /* 0x040fe800078208ff */
[----:B------:R-:W-:Y:S02]  /*5f00*/  LEA.HI.X R153, R151, R87, R150, 0x1, P1 ;  /* 0x0000005797997211 */ /* 0x000fe400008f0c96 */
[C---:B------:R-:W-:Y:S04]  /*5f10*/  LEA R36, P1, R79.reuse, R88, 0x1 ;  /* 0x000000584f247211 */ /* 0x040fe800078208ff */
[----:B------:R-:W3:Y:S01]  /*5f20*/  LDG.E.128 R152, [R152.64] ;  /* 0x0000000698987981 */ /* 0x000ee2000c1e1d00 */
[----:B------:R-:W-:Y:S07]  /*5f30*/  LEA.HI.X R37, R79, R89, R46, 0x1, P1 ;  /* 0x000000594f257211 */ /* 0x000fee00008f0c2e */
[----:B------:R-:W4:Y:S01]  /*5f40*/  LDG.E.128 R40, [R36.64] ;  /* 0x0000000624287981 */ /* 0x000f22000c1e1d00 */
[--C-:B---3--:R-:W-:Y:S01]  /*5f50*/  HADD2.F32 R21, -RZ, R152.reuse.H0_H0 ;  /* 0x20000098ff157230 */ /* 0x108fe20000004100 */
[----:B--2---:R-:W-:Y:S01]  /*5f60*/  IMAD.MOV.U32 R22, RZ, RZ, R12 ;  /* 0x000000ffff167224 */ /* 0x004fe200078e000c */
[----:B------:R-:W-:Y:S01]  /*5f70*/  HADD2.F32 R19, -RZ, R152.H1_H1 ;  /* 0x30000098ff137230 */ /* 0x000fe20000004100 */
[----:B------:R-:W-:Y:S01]  /*5f80*/  MOV R23, R13 ;  /* 0x0000000d00177202 */ /* 0x000fe20000000f00 */
[--C-:B------:R-:W-:Y:S01]  /*5f90*/  HADD2.F32 R17, -RZ, R153.reuse.H0_H0 ;  /* 0x20000099ff117230 */ /* 0x100fe20000004100 */
[----:B------:R-:W-:Y:S01]  /*5fa0*/  @!P0 FADD.FTZ R21, -R21, -RZ ;  /* 0x800000ff15158221 */ /* 0x000fe20000010100 */
[--C-:B------:R-:W-:Y:S01]  /*5fb0*/  HADD2.F32 R28, -RZ, R22.reuse.H0_H0 ;  /* 0x20000016ff1c7230 */ /* 0x100fe20000004100 */
[----:B------:R-:W-:Y:S01]  /*5fc0*/  MOV R13, R15 ;  /* 0x0000000f000d7202 */ /* 0x000fe20000000f00 */
[----:B------:R-:W-:Y:S01]  /*5fd0*/  HADD2.F32 R15, -RZ, R153.H1_H1 ;  /* 0x30000099ff0f7230 */ /* 0x000fe20000004100 */
[----:B------:R-:W-:Y:S01]  /*5fe0*/  MOV R20, R14 ;  /* 0x0000000e00147202 */ /* 0x000fe20000000f00 */
[----:B------:R-:W-:Y:S01]  /*5ff0*/  HADD2.F32 R26, -RZ, R22.H1_H1 ;  /* 0x30000016ff1a7230 */ /* 0x000fe20000004100 */
[----:B------:R-:W-:Y:S01]  /*6000*/  @!P0 FADD.FTZ R19, -R19, -RZ ;  /* 0x800000ff13138221 */ /* 0x000fe20000010100 */
[----:B------:R-:W-:Y:S01]  /*6010*/  HADD2.F32 R18, -RZ, R154.H0_H0 ;  /* 0x2000009aff127230 */ /* 0x000fe20000004100 */
[----:B------:R-:W-:Y:S01]  /*6020*/  @!P0 FADD.FTZ R17, -R17, -RZ ;  /* 0x800000ff11118221 */ /* 0x000fe20000010100 */
[--C-:B------:R-:W-:Y:S01]  /*6030*/  HADD2.F32 R24, -RZ, R23.reuse.H0_H0 ;  /* 0x20000017ff187230 */ /* 0x100fe20000004100 */
[----:B------:R-:W-:Y:S01]  /*6040*/  FMUL.FTZ R0, R28, R21 ;  /* 0x000000151c007220 */ /* 0x000fe20000410000 */
[----:B----4-:R-:W-:Y:S01]  /*6050*/  HADD2.F32 R27, -RZ, R40.H0_H0 ;  /* 0x20000028ff1b7230 */ /* 0x010fe20000004100 */
[----:B------:R-:W-:Y:S01]  /*6060*/  @!P0 FADD.FTZ R15, -R15, -RZ ;  /* 0x800000ff0f0f8221 */ /* 0x000fe20000010100 */
[----:B------:R-:W-:Y:S01]  /*6070*/  HADD2.F32 R16, -RZ, R154.H1_H1 ;  /* 0x3000009aff107230 */ /* 0x000fe20000004100 */
[----:B------:R-:W-:Y:S01]  /*6080*/  FMUL.FTZ R2, R26, R19 ;  /* 0x000000131a027220 */ /* 0x000fe20000410000 */
[----:B------:R-:W-:Y:S01]  /*6090*/  HADD2.F32 R22, -RZ, R23.H1_H1 ;  /* 0x30000017ff167230 */ /* 0x000fe20000004100 */
[----:B------:R-:W-:Y:S01]  /*60a0*/  FMUL.FTZ R3, R24, R17 ;  /* 0x0000001118037220 */ /* 0x000fe20000410000 */
[----:B------:R-:W-:Y:S01]  /*60b0*/  HADD2.F32 R30, -RZ, R40.H1_H1 ;  /* 0x30000028ff1e7230 */ /* 0x000fe20000004100 */
[----:B------:R-:W-:Y:S01]  /*60c0*/  @!P0 FADD.FTZ R18, -R18, -RZ ;  /* 0x800000ff12128221 */ /* 0x000fe20000010100 */
[----:B------:R-:W-:Y:S01]  /*60d0*/  HADD2.F32 R14, -RZ, R155.H0_H0 ;  /* 0x2000009bff0e7230 */ /* 0x000fe20000004100 */
[----:B------:R-:W-:Y:S01]  /*60e0*/  FFMA.FTZ R0, R25, R27, R0 ;  /* 0x0000001b19007223 */ /* 0x000fe20000010000 */
[--C-:B------:R-:W-:Y:S01]  /*60f0*/  HADD2.F32 R19, -RZ, R20.reuse.H0_H0 ;  /* 0x20000014ff137230 */ /* 0x100fe20000004100 */
[----:B------:R-:W-:Y:S01]  /*6100*/  FMUL.FTZ R4, R22, R15 ;  /* 0x0000000f16047220 */ /* 0x000fe20000410000 */
[----:B------:R-:W-:Y:S01]  /*6110*/  HADD2.F32 R31, -RZ, R41.H0_H0 ;  /* 0x20000029ff1f7230 */ /* 0x000fe20000004100 */
[----:B------:R-:W-:Y:S01]  /*6120*/  @!P0 FADD.FTZ R16, -R16, -RZ ;  /* 0x800000ff10108221 */ /* 0x000fe20000010100 */
[----:B------:R-:W-:Y:S01]  /*6130*/  HADD2.F32 R12, -RZ, R155.H1_H1 ;  /* 0x3000009bff0c7230 */ /* 0x000fe20000004100 */
[----:B------:R-:W-:Y:S01]  /*6140*/  FFMA.FTZ R2, R29, R30, R2 ;  /* 0x0000001e1d027223 */ /* 0x000fe20000010002 */
[----:B------:R-:W-:Y:S01]  /*6150*/  HADD2.F32 R17, -RZ, R20.H1_H1 ;  /* 0x30000014ff117230 */ /* 0x000fe20000004100 */
[----:B------:R-:W-:Y:S01]  /*6160*/  @!P0 FADD.FTZ R14, -R14, -RZ ;  /* 0x800000ff0e0e8221 */ /* 0x000fe20000010100 */
[----:B------:R-:W-:Y:S01]  /*6170*/  HADD2.F32 R33, -RZ, R41.H1_H1 ;  /* 0x30000029ff217230 */ /* 0x000fe20000004100 */
[----:B------:R-:W-:Y:S01]  /*6180*/  FMUL.FTZ R5, R19, R18 ;  /* 0x0000001213057220 */ /* 0x000fe20000410000 */
[----:B------:R-:W-:Y:S01]  /*6190*/  HADD2.F32 R25, -RZ, R47.H1_H1 ;  /* 0x3000002fff197230 */ /* 0x000fe20000004100 */
[----:B------:R-:W-:Y:S01]  /*61a0*/  FFMA.FTZ R3, R32, R31, R3 ;  /* 0x0000001f20037223 */ /* 0x000fe20000010003 */
[--C-:B------:R-:W-:Y:S01]  /*61b0*/  HADD2.F32 R15, -RZ, R13.reuse.H0_H0 ;  /* 0x2000000dff0f7230 */ /* 0x100fe20000004100 */
[----:B------:R-:W-:Y:S01]  /*61c0*/  @!P0 FADD.FTZ R12, -R12, -RZ ;  /* 0x800000ff0c0c8221 */ /* 0x000fe20000010100 */
[----:B------:R-:W-:Y:S01]  /*61d0*/  HADD2.F32 R34, -RZ, R42.H0_H0 ;  /* 0x2000002aff227230 */ /* 0x000fe20000004100 */
[----:B------:R-:W-:Y:S01]  /*61e0*/  FMUL.FTZ R6, R17, R16 ;  /* 0x0000001011067220 */ /* 0x000fe20000410000 */
[----:B------:R-:W-:Y:S01]  /*61f0*/  HADD2.F32 R30, -RZ, R44.H0_H0 ;  /* 0x2000002cff1e7230 */ /* 0x000fe20000004100 */
[----:B------:R-:W-:Y:S01]  /*6200*/  FFMA.FTZ R4, R25, R33, R4 ;  /* 0x0000002119047223 */ /* 0x000fe20000010004 */
[----:B------:R-:W-:Y:S01]  /*6210*/  HADD2.F32 R13, -RZ, R13.H1_H1 ;  /* 0x3000000dff0d7230 */ /* 0x000fe20000004100 */
[----:B------:R-:W-:Y:S01]  /*6220*/  FMUL.FTZ R7, R15, R14 ;  /* 0x0000000e0f077220 */ /* 0x000fe20000410000 */
[----:B------:R-:W-:Y:S01]  /*6230*/  HADD2.F32 R35, -RZ, R42.H1_H1 ;  /* 0x3000002aff237230 */ /* 0x000fe20000004100 */
[----:B------:R-:W-:Y:S01]  /*6240*/  FFMA.FTZ R5, R30, R34, R5 ;  /* 0x000000221e057223 */ /* 0x000fe20000010005 */
[----:B------:R-:W-:Y:S01]  /*6250*/  HADD2.F32 R27, -RZ, R44.H1_H1 ;  /* 0x3000002cff1b7230 */ /* 0x000fe20000004100 */
[----:B------:R-:W-:Y:S01]  /*6260*/  FMUL.FTZ R8, R13, R12 ;  /* 0x0000000c0d087220 */ /* 0x000fe20000410000 */
[----:B------:R-:W-:Y:S01]  /*6270*/  HADD2.F32 R36, -RZ, R43.H0_H0 ;  /* 0x2000002bff247230 */ /* 0x000fe20000004100 */
[----:B------:R-:W-:Y:S01]  /*6280*/  F2FP.PACK_AB R33, R4, R3 ;  /* 0x000000030421723e */ /* 0x000fe200000000ff */
[----:B------:R-:W-:Y:S01]  /*6290*/  HADD2.F32 R32, -RZ, R45.H0_H0 ;  /* 0x2000002dff207230 */ /* 0x000fe20000004100 */
[----:B------:R-:W-:Y:S01]  /*62a0*/  FFMA.FTZ R6, R27, R35, R6 ;  /* 0x000000231b067223 */ /* 0x000fe20000010006 */
[----:B------:R-:W-:Y:S02]  /*62b0*/  HADD2.F32 R37, -RZ, R43.H1_H1 ;  /* 0x3000002bff257230 */ /* 0x000fe40000004100 */
[----:B------:R-:W-:Y:S01]  /*62c0*/  HADD2.F32 R29, -RZ, R45.H1_H1 ;  /* 0x3000002dff1d7230 */ /* 0x000fe20000004100 */
[----:B------:R-:W-:Y:S01]  /*62d0*/  FFMA.FTZ R7, R32, R36, R7 ;  /* 0x0000002420077223 */ /* 0x000fe20000010007 */
[----:B------:R-:W-:Y:S02]  /*62e0*/  F2FP.PACK_AB R32, R2, R0 ;  /* 0x000000000220723e */ /* 0x000fe400000000ff */
[----:B------:R-:W-:Y:S01]  /*62f0*/  F2FP.PACK_AB R34, R6, R5 ;  /* 0x000000050622723e */ /* 0x000fe200000000ff */
[----:B------:R-:W-:Y:S05]  /*6300*/  FFMA.FTZ R8, R29, R37, R8 ;  /* 0x000000251d087223 */ /* 0x000fea0000010008 */
[----:B------:R-:W-:Y:S02]  /*6310*/  F2FP.PACK_AB R35, R8, R7 ;  /* 0x000000070823723e */ /* 0x000fe400000000ff */
.L_x_5379:
[----:B------:R-:W-:Y:S05]  /*6320*/  BSYNC B0 ;  /* 0x0000000000007941 */ /* 0x000fea0003800000 */
.L_x_5378:
[----:B------:R-:W-:Y:S02]  /*6330*/  MOV R3, 0x60 ;  /* 0x0000006000037802 */ /* 0x000fe40000000f00 */
[----:B------:R-:W-:Y:S03]  /*6340*/  MOV R79, R77 ;  /* 0x0000004d004f7202 */ /* 0x000fe60000000f00 */
[C---:B------:R-:W-:Y:S02]  /*6350*/  IMAD R0, R3.reuse, c[0x0][0x19c], RZ ;  /* 0x0000670003007a24 */ /* 0x040fe400078e02ff */
[----:B------:R-:W-:Y:S05]  /*6360*/  IMAD.WIDE.U32 R4, R3, c[0x0][0x198], R78 ;  /* 0x0000660003047a25 */ /* 0x000fea00078e004e */
[----:B------:R-:W-:Y:S05]  /*6370*/  IADD3 R5, R5, R0, RZ ;  /* 0x0000000005057210 */ /* 0x000fea0007ffe0ff */
[----:B-----5:R3:W-:Y:S02]  /*6380*/  STG.E.128 [R4.64], R32 ;  /* 0x0000002004007986 */ /* 0x0207e4000c101d06 */
.L_x_5377:
[----:B------:R-:W-:Y:S05]  /*6390*/  BSYNC B1 ;  /* 0x0000000000017941 */ /* 0x000fea0003800000 */
.L_x_5376:
[----:B------:R-:W-:Y:S01]  /*63a0*/  ISETP.NE.AND P0, PT, R148, RZ, PT ;  /* 0x000000ff9400720c */ /* 0x000fe20003f05270 */
[----:B------:R-:W-:Y:S01]  /*63b0*/  @!UPT UIADD3 URZ, URZ, URZ, URZ ;  /* 0x0000003f3f3ff290 */ /* 0x000fe2000fffe03f */
[----:B------:R-:W-:Y:S11]  /*63c0*/  BSSY B1, `(.L_x_5380) ;  /* 0x0000064000017945 */ /* 0x000ff60003800000 */
[----:B------:R-:W-:-:S05]  /*63d0*/  @P0 BRA `(.L_x_5381) ;  /* 0x0000062000000947 */ /* 0x000fca0003800000 */
[C---:B--23--:R-:W-:Y:S01]  /*63e0*/  LEA R150, P0, R61.reuse, R84, 0x1 ;  /* 0x000000543d967211 */ /* 0x04cfe200078008ff */
[----:B------:R-:W-:Y:S03]  /*63f0*/  BSSY B0, `(.L_x_5382) ;  /* 0x000005d000007945 */ /* 0x000fe60003800000 */
[----:B------:R-:W-:Y:S02]  /*6400*/  LEA.HI.X R151, R61, R85, R60, 0x1, P0 ;  /* 0x000000553d977211 */ /* 0x000fe400000f0c3c */
[----:B------:R-:W-:Y:S03]  /*6410*/  ISETP.GE.AND P0, PT, R100, UR4, PT ;  /* 0x0000000464007c0c */ /* 0x000fe6000bf06270 */
[----:B------:R2:W5:Y:S10]  /*6420*/  LDG.E.128 R32, [R150.64] ;  /* 0x0000000696207981 */ /* 0x000574000c1e1d00 */
[----:B------:R-:W-:-:S05]  /*6430*/  @P0 BRA `(.L_x_5383) ;  /* 0x0000058000000947 */ /* 0x000fca0003800000 */
[-C--:B------:R-:W-:Y:S01]  /*6440*/  ISETP.GE.AND P0, PT, R100, R149.reuse, PT ;  /* 0x000000956400720c */ /* 0x080fe20003f06270 */
[----:B-----5:R-:W-:Y:S01]  /*6450*/  IMAD.MOV.U32 R30, RZ, RZ, R32 ;  /* 0x000000ffff1e7224 */ /* 0x020fe200078e0020 */
[----:B------:R-:W-:Y:S02]  /*6460*/  MOV R79, R149 ;  /* 0x00000095004f7202 */ /* 0x000fe40000000f00 */
[----:B------:R-:W-:Y:S02]  /*6470*/  MOV R46, RZ ;  /* 0x000000ff002e7202 */ /* 0x000fe40000000f00 */
[--C-:B------:R-:W-:Y:S01]  /*6480*/  HADD2.F32 R25, -RZ, R30.reuse.H0_H0 ;  /* 0x2000001eff197230 */ /* 0x100fe20000004100 */
[----:B------:R-:W-:Y:S01]  /*6490*/  MOV R47, R33 ;  /* 0x00000021002f7202 */ /* 0x000fe20000000f00 */
[----:B------:R-:W-:Y:S01]  /*64a0*/  HADD2.F32 R29, -RZ, R30.H1_H1 ;  /* 0x3000001eff1d7230 */ /* 0x000fe20000004100 */
[----:B------:R-:W-:Y:S02]  /*64b0*/  MOV R44, R34 ;  /* 0x00000022002c7202 */ /* 0x000fe40000000f00 */
[----:B------:R-:W-:Y:S01]  /*64c0*/  MOV R45, R35 ;  /* 0x00000023002d7202 */ /* 0x000fe20000000f00 */
[----:B------:R-:W-:Y:S01]  /*64d0*/  HADD2.F32 R32, -RZ, R47.H0_H0 ;  /* 0x2000002fff207230 */ /* 0x000fe20000004100 */
[----:B------:R-:W-:Y:S02]  /*64e0*/  @P0 IADD3 R79, RZ, -UR5, RZ ;  /* 0x80000005ff4f0c10 */ /* 0x000fe4000fffe0ff */
[----:B------:R-:W-:Y:S02]  /*64f0*/  @P0 IADD3 R46, RZ, -UR5, RZ ;  /* 0x80000005ff2e0c10 */ /* 0x000fe4000fffe0ff */
[C---:B------:R-:W-:Y:S04]  /*6500*/  LEA R12, P1, R79.reuse, R150, 0x1 ;  /* 0x000000964f0c7211 */ /* 0x040fe800078208ff */
[----:B------:R-:W-:Y:S02]  /*6510*/  LEA.HI.X.SX32 R13, R79, R151, 0x1, P1 ;  /* 0x000000974f0d7211 */ /* 0x000fe400008f0eff */
[----:B------:R-:W-:Y:S04]  /*6520*/  IADD3 R79, P1, R106, R46, RZ ;  /* 0x0000002e6a4f7210 */ /* 0x000fe80007f3e0ff */
[----:B------:R-:W-:Y:S01]  /*6530*/  LEA.HI.X.SX32 R46, R46, R95, 0x1, P1 ;  /* 0x0000005f2e2e7211 */ /* 0x000fe200008f0eff */
[----:B------:R-:W3:Y:S01]  /*6540*/  LDG.E.128 R12, [R12.64] ;  /* 0x000000060c0c7981 */ /* 0x000ee2000c1e1d00 */
[C---:B------:R-:W-:Y:S04]  /*6550*/  LEA R152, P1, R79.reuse, R86, 0x1 ;  /* 0x000000564f987211 */ /* 0x040fe800078208ff */
[----:B------:R-:W-:Y:S02]  /*6560*/  LEA.HI.X R153, R79, R87, R46, 0x1, P1 ;  /* 0x000000574f997211 */ /* 0x000fe400008f0c2e */
[----:B------:R-:W-:Y:S02]  /*6570*/  MOV R46, RZ ;  /* 0x000000ff002e7202 */ /* 0x000fe40000000f00 */
[----:B------:R-:W-:Y:S02]  /*6580*/  @P0 IADD3 R46, RZ, -UR5, RZ ;  /* 0x80000005ff2e0c10 */ /* 0x000fe4000fffe0ff */
[----:B------:R-:W4:Y:S02]  /*6590*/  LDG.E.128 R152, [R152.64] ;  /* 0x0000000698987981 */ /* 0x000f24000c1e1d00 */
[----:B------:R-:W-:Y:S04]  /*65a0*/  IADD3 R79, P1, R106, R46, RZ ;  /* 0x0000002e6a4f7210 */ /* 0x000fe80007f3e0ff */
[----:B------:R-:W-:Y:S02]  /*65b0*/  LEA.HI.X.SX32 R46, R46, R95, 0x1, P1 ;  /* 0x0000005f2e2e7211 */ /* 0x000fe400008f0eff */
[C---:B------:R-:W-:Y:S04]  /*65c0*/  LEA R36, P1, R79.reuse, R88, 0x1 ;  /* 0x000000584f247211 */ /* 0x040fe800078208ff */
[----:B------:R-:W-:Y:S05]  /*65d0*/  LEA.HI.X R37, R79, R89, R46, 0x1, P1 ;  /* 0x000000594f257211 */ /* 0x000fea00008f0c2e */
[----:B--2---:R-:W2:Y:S01]  /*65e0*/  LDG.E.128 R40, [R36.64] ;  /* 0x0000000624287981 */ /* 0x004ea2000c1e1d00 */
[--C-:B----4-:R-:W-:Y:S01]  /*65f0*/  HADD2.F32 R21, -RZ, R152.reuse.H0_H0 ;  /* 0x20000098ff157230 */ /* 0x110fe20000004100 */
[----:B---3--:R-:W-:Y:S01]  /*6600*/  IMAD.MOV.U32 R22, RZ, RZ, R12 ;  /* 0x000000ffff167224 */ /* 0x008fe200078e000c */
        /* <DEDUP_REMOVED lines=10> */
[--C-:B------:R-:W-:Y:S01]  /*66b0*/  HADD2.F32 R18, -RZ, R154.reuse.H0_H0 ;  /* 0x2000009aff127230 */ /* 0x100fe20000004100 */
[----:B------:R-:W-:Y:S01]  /*66c0*/  @!P0 FADD.FTZ R17, -R17, -RZ ;  /* 0x800000ff11118221 */ /* 0x000fe20000010100 */
[--C-:B------:R-:W-:Y:S01]  /*66d0*/  HADD2.F32 R24, -RZ, R23.reuse.H0_H0 ;  /* 0x20000017ff187230 */ /* 0x100fe20000004100 */
[----:B------:R-:W-:Y:S01]  /*66e0*/  FMUL.FTZ R0, R28, R21 ;  /* 0x000000151c007220 */ /* 0x000fe20000410000 */
[----:B------:R-:W-:Y:S01]  /*66f0*/  HADD2.F32 R16, -RZ, R154.H1_H1 ;  /* 0x3000009aff107230 */ /* 0x000fe20000004100 */
[----:B------:R-:W-:Y:S01]  /*6700*/  @!P0 FADD.FTZ R15, -R15, -RZ ;  /* 0x800000ff0f0f8221 */ /* 0x000fe20000010100 */
[--C-:B--2---:R-:W-:Y:S01]  /*6710*/  HADD2.F32 R27, -RZ, R40.reuse.H0_H0 ;  /* 0x20000028ff1b7230 */ /* 0x104fe20000004100 */
        /* <DEDUP_REMOVED lines=42> */
.L_x_5383:
[----:B------:R-:W-:Y:S05]  /*69c0*/  BSYNC B0 ;  /* 0x0000000000007941 */ /* 0x000fea0003800000 */
.L_x_5382:
[C---:B------:R-:W-:Y:S04]  /*69d0*/  LEA R2, P0, R146.reuse, R78, 0x1 ;  /* 0x0000004e92027211 */ /* 0x040fe800078008ff */
[----:B------:R-:W-:Y:S05]  /*69e0*/  LEA.HI.X R3, R146, R77, R62, 0x1, P0 ;  /* 0x0000004d92037211 */ /* 0x000fea00000f0c3e */
[----:B-----5:R3:W-:Y:S04]  /*69f0*/  STG.E.128 [R2.64], R32 ;  /* 0x0000002002007986 */ /* 0x0207e8000c101d06 */
.L_x_5381:
[----:B------:R-:W-:Y:S05]  /*6a00*/  BSYNC B1 ;  /* 0x0000000000017941 */ /* 0x000fea0003800000 */
.L_x_5380:
        /* <DEDUP_REMOVED lines=21> */
[C---:B------:R-:W-:Y:S02]  /*6b60*/  LEA R12, P1, R148.reuse, R150, 0x1 ;  /* 0x00000096940c7211 */ /* 0x040fe400078208ff */
[----:B------:R-:W-:Y:S02]  /*6b70*/  IADD3 R46, P2, R105, R79, RZ ;  /* 0x0000004f692e7210 */ /* 0x000fe40007f5e0ff */
[----:B------:R-:W-:Y:S02]  /*6b80*/  LEA.HI.X.SX32 R13, R148, R151, 0x1, P1 ;  /* 0x00000097940d7211 */ /* 0x000fe400008f0eff */
[C---:B------:R-:W-:Y:S02]  /*6b90*/  LEA R152, P1, R46.reuse, R86, 0x1 ;  /* 0x000000562e987211 */ /* 0x040fe400078208ff */
[----:B------:R-:W-:Y:S02]  /*6ba0*/  LEA.HI.X.SX32 R79, R79, R94, 0x1, P2 ;  /* 0x0000005e4f4f7211 */ /* 0x000fe400010f0eff */
[----:B------:R-:W3:Y:S02]  /*6bb0*/  LDG.E.128 R12, [R12.64] ;  /* 0x000000060c0c7981 */ /* 0x000ee4000c1e1d00 */
        /* <DEDUP_REMOVED lines=70> */
.L_x_5387:
[----:B------:R-:W-:Y:S05]  /*7020*/  BSYNC B0 ;  /* 0x0000000000007941 */ /* 0x000fea0003800000 */
.L_x_5386:
[----:B------:R-:W-:Y:S02]  /*7030*/  MOV R3, 0xa0 ;  /* 0x000000a000037802 */ /* 0x000fe40000000f00 */
[----:B------:R-:W-:Y:S03]  /*7040*/  MOV R79, R77 ;  /* 0x0000004d004f7202 */ /* 0x000fe60000000f00 */
[C---:B------:R-:W-:Y:S02]  /*7050*/  IMAD R0, R3.reuse, c[0x0][0x19c], RZ ;  /* 0x0000670003007a24 */ /* 0x040fe400078e02ff */
[----:B------:R-:W-:Y:S05]  /*7060*/  IMAD.WIDE.U32 R4, R3, c[0x0][0x198], R78 ;  /* 0x0000660003047a25 */ /* 0x000fea00078e004e */
[----:B------:R-:W-:Y:S05]  /*7070*/  IADD3 R5, R5, R0, RZ ;  /* 0x0000000005057210 */ /* 0x000fea0007ffe0ff */
[----:B-----5:R3:W-:Y:S02]  /*7080*/  STG.E.128 [R4.64], R32 ;  /* 0x0000002004007986 */ /* 0x0207e4000c101d06 */
.L_x_5385:
[----:B------:R-:W-:Y:S05]  /*7090*/  BSYNC B1 ;  /* 0x0000000000017941 */ /* 0x000fea0003800000 */
.L_x_5384:
        /* <DEDUP_REMOVED lines=21> */
[----:B------:R-:W-:Y:S02]  /*71f0*/  LEA R12, P1, R148, R150, 0x1 ;  /* 0x00000096940c7211 */ /* 0x000fe400078208ff */
        /* <DEDUP_REMOVED lines=75> */
.L_x_5391:
[----:B------:R-:W-:Y:S05]  /*76b0*/  BSYNC B0 ;  /* 0x0000000000007941 */ /* 0x000fea0003800000 */
.L_x_5390:
[----:B------:R-:W-:Y:S02]  /*76c0*/  MOV R3, 0xc0 ;  /* 0x000000c000037802 */ /* 0x000fe40000000f00 */
[----:B------:R-:W-:Y:S03]  /*76d0*/  MOV R79, R77 ;  /* 0x0000004d004f7202 */ /* 0x000fe60000000f00 */
[C---:B------:R-:W-:Y:S02]  /*76e0*/  IMAD R0, R3.reuse, c[0x0][0x19c], RZ ;  /* 0x0000670003007a24 */ /* 0x040fe400078e02ff */
[----:B------:R-:W-:Y:S05]  /*76f0*/  IMAD.WIDE.U32 R4, R3, c[0x0][0x198], R78 ;  /* 0x0000660003047a25 */ /* 0x000fea00078e004e */
[----:B------:R-:W-:Y:S05]  /*7700*/  IADD3 R5, R5, R0, RZ ;  /* 0x0000000005057210 */ /* 0x000fea0007ffe0ff */
[----:B-----5:R3:W-:Y:S02]  /*7710*/  STG.E.128 [R4.64], R32 ;  /* 0x0000002004007986 */ /* 0x0207e4000c101d06 */
.L_x_5389:
[----:B------:R-:W-:Y:S05]  /*7720*/  BSYNC B1 ;  /* 0x0000000000017941 */ /* 0x000fea0003800000 */
.L_x_5388:
[----:B------:R-:W-:Y:S01]  /*7730*/  ISETP.NE.AND P0, PT, R121, RZ, PT ;  /* 0x000000ff7900720c */ /* 0x000fe20003f05270 */
[----:B------:R-:W-:Y:S01]  /*7740*/  @!UPT UIADD3 URZ, URZ, URZ, URZ ;  /* 0x0000003f3f3ff290 */ /* 0x000fe2000fffe03f */
[----:B------:R-:W-:Y:S11]  /*7750*/  BSSY B1, `(.L_x_5392) ;  /* 0x0000067000017945 */ /* 0x000ff60003800000 */
        /* <DEDUP_REMOVED lines=8> */
[----:B------:R-:W-:Y:S01]  /*77e0*/  ISETP.GE.AND P0, PT, R100, R149, PT ;  /* 0x000000956400720c */ /* 0x000fe20003f06270 */
[----:B-----5:R-:W-:Y:S01]  /*77f0*/  IMAD.MOV.U32 R30, RZ, RZ, R32 ;  /* 0x000000ffff1e7224 */ /* 0x020fe200078e0020 */
[----:B------:R-:W-:Y:S02]  /*7800*/  MOV R79, RZ ;  /* 0x000000ff004f7202 */ /* 0x000fe40000000f00 */
[----:B------:R-:W-:Y:S02]  /*7810*/  MOV R47, R33 ;  /* 0x00000021002f7202 */ /* 0x000fe40000000f00 */
[--C-:B------:R-:W-:Y:S01]  /*7820*/  HADD2.F32 R25, -RZ, R30.reuse.H0_H0 ;  /* 0x2000001eff197230 */ /* 0x100fe20000004100 */
[----:B------:R-:W-:Y:S01]  /*7830*/  MOV R44, R34 ;  /* 0x00000022002c7202 */ /* 0x000fe20000000f00 */
[----:B------:R-:W-:Y:S01]  /*7840*/  HADD2.F32 R29, -RZ, R30.H1_H1 ;  /* 0x3000001eff1d7230 */ /* 0x000fe20000004100 */
[----:B------:R-:W-:Y:S01]  /*7850*/  MOV R45, R35 ;  /* 0x00000023002d7202 */ /* 0x000fe20000000f00 */
[----:B------:R-:W-:Y:S03]  /*7860*/  HADD2.F32 R32, -RZ, R47.H0_H0 ;  /* 0x2000002fff207230 */ /* 0x000fe60000004100 */
[----:B------:R-:W-:Y:S02]  /*7870*/  @P0 IADD3 R149, RZ, -UR5, RZ ;  /* 0x80000005ff950c10 */ /* 0x000fe4000fffe0ff */
[----:B------:R-:W-:Y:S02]  /*7880*/  @P0 IADD3 R79, RZ, -UR5, RZ ;  /* 0x80000005ff4f0c10 */ /* 0x000fe4000fffe0ff */
[----:B------:R-:W-:Y:S02]  /*7890*/  LEA R12, P1, R149, R150, 0x1 ;  /* 0x00000096950c7211 */ /* 0x000fe400078208ff */
[----:B------:R-:W-:Y:S02]  /*78a0*/  IADD3 R46, P2, R103, R79, RZ ;  /* 0x0000004f672e7210 */ /* 0x000fe40007f5e0ff */
[----:B------:R-:W-:Y:S02]  /*78b0*/  LEA.HI.X.SX32 R13, R149, R151, 0x1, P1 ;  /* 0x00000097950d7211 */ /* 0x000fe400008f0eff */
[C---:B--2---:R-:W-:Y:S02]  /*78c0*/  LEA R150, P1, R46.reuse, R86, 0x1 ;  /* 0x000000562e967211 */ /* 0x044fe400078208ff */
[----:B------:R-:W-:Y:S02]  /*78d0*/  LEA.HI.X.SX32 R79, R79, R92, 0x1, P2 ;  /* 0x0000005c4f4f7211 */ /* 0x000fe400010f0eff */
[----:B------:R-:W2:Y:S02]  /*78e0*/  LDG.E.128 R12, [R12.64] ;  /* 0x000000060c0c7981 */ /* 0x000ea4000c1e1d00 */
[----:B------:R-:W-:Y:S02]  /*78f0*/  LEA.HI.X R151, R46, R87, R79, 0x1, P1 ;  /* 0x000000572e977211 */ /* 0x000fe400008f0c4f */
[----:B------:R-:W-:Y:S02]  /*7900*/  MOV R46, RZ ;  /* 0x000000ff002e7202 */ /* 0x000fe40000000f00 */
[----:B------:R-:W-:Y:S02]  /*7910*/  @P0 IADD3 R46, RZ, -UR5, RZ ;  /* 0x80000005ff2e0c10 */ /* 0x000fe4000fffe0ff */
[----:B------:R-:W3:Y:S02]  /*7920*/  LDG.E.128 R148, [R150.64] ;  /* 0x0000000696947981 */ /* 0x000ee4000c1e1d00 */
[----:B------:R-:W-:Y:S04]  /*7930*/  IADD3 R79, P1, R103, R46, RZ ;  /* 0x0000002e674f7210 */ /* 0x000fe80007f3e0ff */
[----:B------:R-:W-:Y:S02]  /*7940*/  LEA.HI.X.SX32 R46, R46, R92, 0x1, P1 ;  /* 0x0000005c2e2e7211 */ /* 0x000fe400008f0eff */
[C---:B------:R-:W-:Y:S04]  /*7950*/  LEA R36, P1, R79.reuse, R88, 0x1 ;  /* 0x000000584f247211 */ /* 0x040fe800078208ff */
[----:B------:R-:W-:Y:S05]  /*7960*/  LEA.HI.X R37, R79, R89, R46, 0x1, P1 ;  /* 0x000000594f257211 */ /* 0x000fea00008f0c2e */
        /* <DEDUP_REMOVED lines=19> */
[--C-:B----4-:R-:W-:Y:S01]  /*7aa0*/  HADD2.F32 R27, -RZ, R40.reuse.H0_H0 ;  /* 0x20000028ff1b7230 */ /* 0x110fe20000004100 */
        /* <DEDUP_REMOVED lines=42> */
.L_x_5395:
[----:B------:R-:W-:Y:S05]  /*7d50*/  BSYNC B0 ;  /* 0x0000000000007941 */ /* 0x000fea0003800000 */
.L_x_5394:
[----:B------:R-:W-:Y:S02]  /*7d60*/  MOV R3, 0xe0 ;  /* 0x000000e000037802 */ /* 0x000fe40000000f00 */
[----:B------:R-:W-:Y:S03]  /*7d70*/  MOV R79, R77 ;  /* 0x0000004d004f7202 */ /* 0x000fe60000000f00 */
[C---:B------:R-:W-:Y:S02]  /*7d80*/  IMAD R0, R3.reuse, c[0x0][0x19c], RZ ;  /* 0x0000670003007a24 */ /* 0x040fe400078e02ff */
[----:B------:R-:W-:Y:S05]  /*7d90*/  IMAD.WIDE.U32 R4, R3, c[0x0][0x198], R78 ;  /* 0x0000660003047a25 */ /* 0x000fea00078e004e */
[----:B------:R-:W-:Y:S05]  /*7da0*/  IADD3 R5, R5, R0, RZ ;  /* 0x0000000005057210 */ /* 0x000fea0007ffe0ff */
[----:B-----5:R3:W-:Y:S02]  /*7db0*/  STG.E.128 [R4.64], R32 ;  /* 0x0000002004007986 */ /* 0x0207e4000c101d06 */
.L_x_5393:
[----:B------:R-:W-:Y:S05]  /*7dc0*/  BSYNC B1 ;  /* 0x0000000000017941 */ /* 0x000fea0003800000 */
.L_x_5392:
[----:B---3--:R-:W-:Y:S01]  /*7dd0*/  IMAD.MOV.U32 R3, RZ, RZ, c[0x0][0x230] ;  /* 0x00008c00ff037624 */ /* 0x008fe200078e00ff */
[----:B------:R-:W-:Y:S03]  /*7de0*/  ULDC UR4, c[0x0][0x230] ;  /* 0x00008c0000047ab9 */ /* 0x000fe60000000800 */
[----:B------:R-:W-:Y:S05]  /*7df0*/  IMAD.U32 R3, R3, -0x40, RZ ;  /* 0xffffffc003037824 */ /* 0x000fea00078e00ff */
[C---:B------:R-:W-:Y:S02]  /*7e00*/  LEA R88, P1, R3.reuse, R88, 0x1 ;  /* 0x0000005803587211 */ /* 0x040fe400078208ff */
[C---:B------:R-:W-:Y:S02]  /*7e10*/  LEA R86, P0, R3.reuse, R86, 0x1 ;  /* 0x0000005603567211 */ /* 0x040fe400078008ff */
[C---:B------:R-:W-:Y:S02]  /*7e20*/  LEA.HI.X.SX32 R89, R3.reuse, R89, 0x1, P1 ;  /* 0x0000005903597211 */ /* 0x040fe400008f0eff */
[----:B------:R-:W-:Y:S01]  /*7e30*/  LEA.HI.X.SX32 R87, R3, R87, 0x1, P0 ;  /* 0x0000005703577211 */ /* 0x000fe200000f0eff */
[----:B------:R-:W-:-:S05]  /*7e40*/  BRA `(.L_x_5363) ;  /* 0x0000048000007947 */ /* 0x000fca0003800000 */
.L_x_5345:
[----:B------:R-:W-:Y:S01]  /*7e50*/  @!P3 IMAD.MOV.U32 R3, RZ, RZ, c[0x0][0x288] ;  /* 0x0000a200ff03b624 */ /* 0x000fe200078e00ff */
[----:B---3--:R-:W2:Y:S01]  /*7e60*/  @!P1 LDG.E.128 R4, [R84.64] ;  /* 0x0000000654049981 */ /* 0x008ea2000c1e1d00 */
[----:B------:R-:W-:Y:S01]  /*7e70*/  @!P2 LEA R12, P0, R91, R84, 0x1 ;  /* 0x000000545b0ca211 */ /* 0x000fe200078008ff */
[----:B------:R-:W-:Y:S01]  /*7e80*/  UMOV UR4, URZ ;  /* 0x0000003f00047c82 */ /* 0x000fe20008000000 */
[----:B------:R-:W-:Y:S01]  /*7e90*/  @!P3 IMAD.WIDE.U32 R2, R3, 0x60, R84 ;  /* 0x000000600302b825 */ /* 0x000fe200078e0054 */
[----:B------:R-:W-:Y:S02]  /*7ea0*/  @!P1 MOV R79, R77 ;  /* 0x0000004d004f9202 */ /* 0x000fe40000000f00 */
[----:B------:R-:W-:Y:S02]  /*7eb0*/  @!P2 LEA.HI.X R13, R91, R85, R90, 0x1, P0 ;  /* 0x000000555b0da211 */ /* 0x000fe400000f0c5a */
[C---:B------:R-:W-:Y:S02]  /*7ec0*/  @!P2 LEA R24, P0, R178.reuse, R78, 0x1 ;  /* 0x0000004eb218a211 */ /* 0x040fe400078008ff */
[----:B------:R-:W-:Y:S02]  /*7ed0*/  @!P3 MOV R0, c[0x0][0x28c] ;  /* 0x0000a3000000ba02 */ /* 0x000fe40000000f00 */
[----:B------:R-:W-:Y:S02]  /*7ee0*/  @!P2 LEA.HI.X R25, R178, R77, R177, 0x1, P0 ;  /* 0x0000004db219a211 */ /* 0x000fe400000f0cb1 */
[----:B------:R-:W-:Y:S01]  /*7ef0*/  @!P6 LEA R26, P0, R58, R84, 0x1 ;  /* 0x000000543a1ae211 */ /* 0x000fe200078008ff */
[----:B------:R-:W-:Y:S03]  /*7f00*/  @!P3 IMAD R0, R0, 0x60, RZ ;  /* 0x000000600000b824 */ /* 0x000fe600078e02ff */
[----:B------:R-:W-:Y:S01]  /*7f10*/  @!P6 LEA.HI.X R27, R58, R85, R57, 0x1, P0 ;  /* 0x000000553a1be211 */ /* 0x000fe200000f0c39 */
[----:B------:R-:W-:Y:S01]  /*7f20*/  @!P3 IMAD.IADD R3, R3, 0x1, R0 ;  /* 0x000000010303b824 */ /* 0x000fe200078e0200 */
[C---:B------:R-:W-:Y:S04]  /*7f30*/  @!P6 LEA R22, P0, R144.reuse, R78, 0x1 ;  /* 0x0000004e9016e211 */ /* 0x040fe800078008ff */
[----:B------:R-:W-:Y:S01]  /*7f40*/  @!P6 LEA.HI.X R23, R144, R77, R59, 0x1, P0 ;  /* 0x0000004d9017e211 */ /* 0x000fe200000f0c3b */
[----:B--2---:R1:W-:Y:S01]  /*7f50*/  @!P1 STG.E.128 [R78.64], R4 ;  /* 0x000000044e009986 */ /* 0x0043e2000c101d06 */
[----:B------:R-:W-:Y:S03]  /*7f60*/  ISETP.NE.AND P1, PT, R121, RZ, PT ;  /* 0x000000ff7900720c */ /* 0x000fe60003f25270 */
[----:B------:R-:W2:Y:S01]  /*7f70*/  @!P2 LDG.E.128 R12, [R12.64] ;  /* 0x000000060c0ca981 */ /* 0x000ea2000c1e1d00 */
[----:B-1----:R-:W-:Y:S03]  /*7f80*/  @!P3 IMAD.MOV.U32 R79, RZ, RZ, R77 ;  /* 0x000000ffff4fb224 */ /* 0x002fe600078e004d */
[----:B--2---:R-:W-:Y:S01]  /*7f90*/  @!P2 STG.E.128 [R24.64], R12 ;  /* 0x0000000c1800a986 */ /* 0x004fe2000c101d06 */
[----:B------:R-:W-:Y:S03]  /*7fa0*/  ISETP.NE.AND P2, PT, R148, RZ, PT ;  /* 0x000000ff9400720c */ /* 0x000fe60003f45270 */
[----:B------:R-:W2:Y:S10]  /*7fb0*/  @!P6 LDG.E.128 R16, [R26.64] ;  /* 0x000000061a10e981 */ /* 0x000eb4000c1e1d00 */
[C---:B------:R-:W-:Y:S04]  /*7fc0*/  @!P2 LEA R20, P0, R61.reuse, R84, 0x1 ;  /* 0x000000543d14a211 */ /* 0x040fe800078008ff */
[----:B------:R-:W-:Y:S01]  /*7fd0*/  @!P2 LEA.HI.X R21, R61, R85, R60, 0x1, P0 ;  /* 0x000000553d15a211 */ /* 0x000fe200000f0c3c */
[----:B--2---:R1:W-:Y:S04]  /*7fe0*/  @!P6 STG.E.128 [R22.64], R16 ;  /* 0x000000101600e986 */ /* 0x0043e8000c101d06 */
[----:B------:R2:W3:Y:S02]  /*7ff0*/  @!P3 LDG.E.128 R4, [R2.64] ;  /* 0x000000060204b981 */ /* 0x0004e4000c1e1d00 */
[----:B--2---:R-:W-:Y:S01]  /*8000*/  @!P3 MOV R3, 0x60 ;  /* 0x000000600003b802 */ /* 0x004fe20000000f00 */
[----:B-1----:R-:W-:Y:S01]  /*8010*/  @!P4 IMAD.MOV.U32 R17, RZ, RZ, 0xa0 ;  /* 0x000000a0ff11c424 */ /* 0x002fe200078e00ff */
[C---:B------:R-:W-:Y:S03]  /*8020*/  @!P2 LEA R22, P0, R146.reuse, R78, 0x1 ;  /* 0x0000004e9216a211 */ /* 0x040fe600078008ff */
[C---:B------:R-:W-:Y:S01]  /*8030*/  @!P3 IMAD.WIDE.U32 R12, R3.reuse, c[0x0][0x198], R78 ;  /* 0x00006600030cba25 */ /* 0x040fe200078e004e */
[----:B------:R-:W-:Y:S03]  /*8040*/  @!P2 LEA.HI.X R23, R146, R77, R62, 0x1, P0 ;  /* 0x0000004d9217a211 */ /* 0x000fe600000f0c3e */
[----:B------:R-:W-:Y:S02]  /*8050*/  @!P3 IMAD R0, R3, c[0x0][0x19c], RZ ;  /* 0x000067000300ba24 */ /* 0x000fe400078e02ff */
[----:B------:R-:W-:Y:S02]  /*8060*/  @!P4 IMAD.MOV.U32 R3, RZ, RZ, c[0x0][0x288] ;  /* 0x0000a200ff03c624 */ /* 0x000fe400078e00ff */
[----:B------:R-:W-:Y:S01]  /*8070*/  @!P4 IMAD.MOV.U32 R79, RZ, RZ, R77 ;  /* 0x000000ffff4fc224 */ /* 0x000fe200078e004d */
[----:B------:R-:W-:Y:S01]  /*8080*/  @!P3 IADD3 R13, R13, R0, RZ ;  /* 0x000000000d0db210 */ /* 0x000fe20007ffe0ff */
[----:B------:R-:W-:Y:S01]  /*8090*/  @!P4 IMAD.WIDE.U32 R2, R3, 0xa0, R84 ;  /* 0x000000a00302c825 */ /* 0x000fe200078e0054 */
[----:B------:R-:W-:Y:S03]  /*80a0*/  @!P4 MOV R0, c[0x0][0x28c] ;  /* 0x0000a3000000ca02 */ /* 0x000fe60000000f00 */
[C---:B------:R-:W-:Y:S04]  /*80b0*/  @!P4 IMAD.WIDE.U32 R18, R17.reuse, c[0x0][0x198], R78 ;  /* 0x000066001112ca25 */ /* 0x040fe800078e004e */
[----:B------:R-:W-:Y:S02]  /*80c0*/  @!P4 IMAD R0, R0, 0xa0, RZ ;  /* 0x000000a00000c824 */ /* 0x000fe400078e02ff */
[----:B------:R-:W-:Y:S02]  /*80d0*/  @!P4 IMAD R17, R17, c[0x0][0x19c], RZ ;  /* 0x000067001111ca24 */ /* 0x000fe400078e02ff */
[----:B------:R-:W-:Y:S01]  /*80e0*/  @!P4 IMAD.IADD R3, R3, 0x1, R0 ;  /* 0x000000010303c824 */ /* 0x000fe200078e0200 */
[----:B------:R-:W-:Y:S01]  /*80f0*/  @!P5 MOV R0, c[0x0][0x28c] ;  /* 0x0000a3000000da02 */ /* 0x000fe20000000f00 */
[----:B------:R-:W-:Y:S01]  /*8100*/  @!P5 IMAD.MOV.U32 R79, RZ, RZ, R77 ;  /* 0x000000ffff4fd224 */ /* 0x000fe200078e004d */
[----:B------:R-:W-:Y:S01]  /*8110*/  @!P4 IADD3 R19, R19, R17, RZ ;  /* 0x000000111313c210 */ /* 0x000fe20007ffe0ff */
[----:B------:R-:W-:Y:S02]  /*8120*/  @!P5 IMAD.MOV.U32 R17, RZ, RZ, 0xc0 ;  /* 0x000000c0ff11d424 */ /* 0x000fe400078e00ff */
[----:B------:R-:W-:Y:S01]  /*8130*/  @!P5 IMAD R0, R0, 0xc0, RZ ;  /* 0x000000c00000d824 */ /* 0x000fe200078e02ff */
[----:B---3--:R1:W-:Y:S04]  /*8140*/  @!P3 STG.E.128 [R12.64], R4 ;  /* 0x000000040c00b986 */ /* 0x0083e8000c101d06 */
[----:B-1----:R-:W2:Y:S04]  /*8150*/  @!P2 LDG.E.128 R12, [R20.64] ;  /* 0x00000006140ca981 */ /* 0x002ea8000c1e1d00 */
[----:B--2---:R1:W-:Y:S04]  /*8160*/  @!P2 STG.E.128 [R22.64], R12 ;  /* 0x0000000c1600a986 */ /* 0x0043e8000c101d06 */
[----:B------:R2:W3:Y:S02]  /*8170*/  @!P4 LDG.E.128 R4, [R2.64] ;  /* 0x000000060204c981 */ /* 0x0004e4000c1e1d00 */
[----:B--2---:R-:W-:Y:S05]  /*8180*/  @!P5 MOV R3, c[0x0][0x288] ;  /* 0x0000a2000003da02 */ /* 0x004fea0000000f00 */
[----:B------:R-:W-:Y:S04]  /*8190*/  @!P5 IMAD.WIDE.U32 R2, R3, 0xc0, R84 ;  /* 0x000000c00302d825 */ /* 0x000fe800078e0054 */
[----:B------:R-:W-:Y:S01]  /*81a0*/  @!P5 IMAD.IADD R3, R3, 0x1, R0 ;  /* 0x000000010303d824 */ /* 0x000fe200078e0200 */
[----:B------:R-:W-:Y:S05]  /*81b0*/  @!P1 MOV R0, c[0x0][0x28c] ;  /* 0x0000a30000009a02 */ /* 0x000fea0000000f00 */
[----:B------:R-:W-:Y:S01]  /*81c0*/  @!P1 IMAD R0, R0, 0xe0, RZ ;  /* 0x000000e000009824 */ /* 0x000fe200078e02ff */
[----:B---3--:R2:W-:Y:S04]  /*81d0*/  @!P4 STG.E.128 [R18.64], R4 ;  /* 0x000000041200c986 */ /* 0x0085e8000c101d06 */
[----:B-1----:R1:W3:Y:S02]  /*81e0*/  @!P5 LDG.E.128 R12, [R2.64] ;  /* 0x00000006020cd981 */ /* 0x0022e4000c1e1d00 */
[----:B-1----:R-:W-:Y:S01]  /*81f0*/  @!P1 MOV R3, c[0x0][0x288] ;  /* 0x0000a20000039a02 */ /* 0x002fe20000000f00 */
[----:B--2---:R-:W-:Y:S01]  /*8200*/  @!P5 IMAD.WIDE.U32 R18, R17, c[0x0][0x198], R78 ;  /* 0x000066001112da25 */ /* 0x004fe200078e004e */
[----:B------:R-:W-:Y:S03]  /*8210*/  @!P1 MOV R79, R77 ;  /* 0x0000004d004f9202 */ /* 0x000fe60000000f00 */
[----:B------:R-:W-:Y:S04]  /*8220*/  @!P1 IMAD.WIDE.U32 R2, R3, 0xe0, R84 ;  /* 0x000000e003029825 */ /* 0x000fe800078e0054 */
[----:B------:R-:W-:Y:S01]  /*8230*/  @!P5 IMAD R17, R17, c[0x0][0x19c], RZ ;  /* 0x000067001111da24 */ /* 0x000fe200078e02ff */
[----:B------:R-:W-:Y:S04]  /*8240*/  @!P1 IADD3 R3, R3, R0, RZ ;  /* 0x0000000003039210 */ /* 0x000fe80007ffe0ff */
[----:B------:R-:W-:Y:S05]  /*8250*/  @!P5 IADD3 R19, R19, R17, RZ ;  /* 0x000000111313d210 */ /* 0x000fea0007ffe0ff */
[----:B---3--:R1:W-:Y:S04]  /*8260*/  @!P5 STG.E.128 [R18.64], R12 ;  /* 0x0000000c1200d986 */ /* 0x0083e8000c101d06 */
[----:B------:R2:W3:Y:S02]  /*8270*/  @!P1 LDG.E.128 R4, [R2.64] ;  /* 0x0000000602049981 */ /* 0x0004e4000c1e1d00 */
[----:B--2---:R-:W-:Y:S04]  /*8280*/  @!P1 IMAD.MOV.U32 R3, RZ, RZ, 0xe0 ;  /* 0x000000e0ff039424 */ /* 0x004fe800078e00ff */
[C---:B------:R-:W-:Y:S04]  /*8290*/  @!P1 IMAD.WIDE.U32 R16, R3.reuse, c[0x0][0x198], R78 ;  /* 0x0000660003109a25 */ /* 0x040fe800078e004e */
[----:B------:R-:W-:Y:S05]  /*82a0*/  @!P1 IMAD R0, R3, c[0x0][0x19c], RZ ;  /* 0x0000670003009a24 */ /* 0x000fea00078e02ff */
[----:B------:R-:W-:Y:S05]  /*82b0*/  @!P1 IADD3 R17, R17, R0, RZ ;  /* 0x0000000011119210 */ /* 0x000fea0007ffe0ff */
[----:B---3--:R1:W-:Y:S02]  /*82c0*/  @!P1 STG.E.128 [R16.64], R4 ;  /* 0x0000000410009986 */ /* 0x0083e4000c101d06 */
.L_x_5363:
[----:B------:R-:W-:Y:S01]  /*82d0*/  ISETP.NE.AND P1, PT, R181, RZ, PT ;  /* 0x000000ffb500720c */ /* 0x000fe20003f25270 */
[----:B------:R-:W-:Y:S04]  /*82e0*/  IMAD.MOV.U32 R0, RZ, RZ, c[0x0][0x288] ;  /* 0x0000a200ff007624 */ /* 0x000fe800078e00ff */
[----:B------:R-:W-:Y:S05]  /*82f0*/  IMAD.U32 R3, R0, -0x80, RZ ;  /* 0xffffff8000037824 */ /* 0x000fea00078e00ff */
[C---:B-1----:R-:W-:Y:S04]  /*8300*/  LEA R84, P0, R3.reuse, R84, 0x1 ;  /* 0x0000005403547211 */ /* 0x042fe800078008ff */
[----:B------:R-:W-:Y:S01]  /*8310*/  LEA.HI.X.SX32 R85, R3, R85, 0x1, P0 ;  /* 0x0000005503557211 */ /* 0x000fe200000f0eff */
[----:B------:R-:W-:-:S05]  /*8320*/  @!P1 BRA `(.L_x_5396) ;  /* 0x000004d000009947 */ /* 0x000fca0003800000 */
[----:B------:R-:W-:Y:S04]  /*8330*/  IADD3 R3, R11, -0x1, RZ ;  /* 0xffffffff0b037810 */ /* 0x000fe80007ffe0ff */
[----:B------:R-:W-:Y:S11]  /*8340*/  ISETP.GT.AND P0, PT, R3, R54, PT ;  /* 0x000000360300720c */ /* 0x000ff60003f04270 */
[----:B------:R-:W-:Y:S02]  /*8350*/  @!UPT UIADD3 URZ, URZ, URZ, URZ ;  /* 0x0000003f3f3ff290 */ /* 0x000fe4000fffe03f */
[----:B------:R-:W-:-:S05]  /*8360*/  @!P0 BRA `(.L_x_5397) ;  /* 0x0000052000008947 */ /* 0x000fca0003800000 */
[----:B------:R-:W-:Y:S01]  /*8370*/  IMAD.SHL.U32 R3, R11, 0x80, RZ ;  /* 0x000000800b037824 */ /* 0x000fe200078e00ff */
[----:B---3--:R-:W-:Y:S01]  /*8380*/  IABS R7, c[0x0][0x2d0] ;  /* 0x0000b40000077a13 */ /* 0x008fe20000000000 */
[----:B------:R-:W-:Y:S01]  /*8390*/  IMAD.MOV.U32 R16, RZ, RZ, RZ ;  /* 0x000000ffff107224 */ /* 0x000fe200078e00ff */
[----:B------:R-:W-:Y:S02]  /*83a0*/  LOP3.LUT R5, RZ, c[0x0][0x2d0], RZ, 0x33, !PT ;  /* 0x0000b400ff057a12 */ /* 0x000fe400078e33ff */
[----:B------:R-:W1:Y:S01]  /*83b0*/  I2F.RP R15, R7 ;  /* 0x00000007000f7306 */ /* 0x000e620000209400 */
[C---:B------:R-:W-:Y:S02]  /*83c0*/  IADD3 R2, R3.reuse, -0x100, RZ ;  /* 0xffffff0003027810 */ /* 0x040fe40007ffe0ff */
[----:B------:R-:W-:Y:S02]  /*83d0*/  IADD3 R3, R3, -0x80, RZ ;  /* 0xffffff8003037810 */ /* 0x000fe40007ffe0ff */
[-C--:B------:R-:W-:Y:S02]  /*83e0*/  IABS R12, R2.reuse ;  /* 0x00000002000c7213 */ /* 0x080fe40000000000 */
[----:B------:R-:W-:Y:S02]  /*83f0*/  IABS R13, R3 ;  /* 0x00000003000d7213 */ /* 0x000fe40000000000 */
[----:B------:R-:W-:Y:S01]  /*8400*/  IADD3 R0, -R3, R2, RZ ;  /* 0x0000000203007210 */ /* 0x000fe20007ffe1ff */
[----:B-1----:R-:W1:Y:S02]  /*8410*/  MUFU.RCP R8, R15 ;  /* 0x0000000f00087308 */ /* 0x002e640000001000 */
[----:B-1----:R-:W-:Y:S08]  /*8420*/  IADD3 R14, R8, 0xffffffe, RZ ;  /* 0x0ffffffe080e7810 */ /* 0x002ff00007ffe0ff */
[----:B------:R-:W1:Y:S02]  /*8430*/  F2I.FTZ.U32.TRUNC.NTZ R17, R14 ;  /* 0x0000000e00117305 */ /* 0x000e64000021f000 */
[--C-:B-1----:R-:W-:Y:S04]  /*8440*/  IMAD.MOV R8, RZ, RZ, -R17.reuse ;  /* 0x000000ffff087224 */ /* 0x102fe800078e0a11 */
[----:B------:R-:W-:Y:S04]  /*8450*/  IMAD R8, R8, R7, RZ ;  /* 0x0000000708087224 */ /* 0x000fe800078e02ff */
[----:B------:R-:W-:Y:S06]  /*8460*/  IMAD.HI.U32 R8, R17, R8, R16 ;  /* 0x0000000811087227 */ /* 0x000fec00078e0010 */
[C---:B------:R-:W-:Y:S04]  /*8470*/  IMAD.HI.U32 R6, R8.reuse, R13, RZ ;  /* 0x0000000d08067227 */ /* 0x040fe800078e00ff */
[----:B------:R-:W-:Y:S04]  /*8480*/  IMAD.HI.U32 R4, R8, R12, RZ ;  /* 0x0000000c08047227 */ /* 0x000fe800078e00ff */
[----:B------:R-:W-:Y:S02]  /*8490*/  IMAD.MOV R14, RZ, RZ, -R6 ;  /* 0x000000ffff0e7224 */ /* 0x000fe400078e0a06 */
[----:B------:R-:W-:Y:S02]  /*84a0*/  IMAD.MOV R8, RZ, RZ, -R4 ;  /* 0x000000ffff087224 */ /* 0x000fe400078e0a04 */
[C---:B------:R-:W-:Y:S02]  /*84b0*/  IMAD R13, R7.reuse, R14, R13 ;  /* 0x0000000e070d7224 */ /* 0x040fe400078e020d */
[----:B------:R-:W-:Y:S01]  /*84c0*/  IMAD R12, R7, R8, R12 ;  /* 0x00000008070c7224 */ /* 0x000fe200078e020c */
[----:B------:R-:W-:Y:S02]  /*84d0*/  LOP3.LUT R8, R3, c[0x0][0x2d0], RZ, 0x3c, !PT ;  /* 0x0000b40003087a12 */ /* 0x000fe400078e3cff */
        /* <DEDUP_REMOVED lines=8> */
[----:B------:R-:W-:Y:S02]  /*8560*/  LOP3.LUT R7, R2, c[0x0][0x2d0], RZ, 0x3c, !PT ;  /* 0x0000b40002077a12 */ /* 0x000fe400078e3cff */
[----:B------:R-:W-:Y:S02]  /*8570*/  @!P0 IADD3 R4, R4, 0x1, RZ ;  /* 0x0000000104048810 */ /* 0x000fe40007ffe0ff */
[----:B------:R-:W-:Y:S02]  /*8580*/  ISETP.GE.AND P5, PT, R7, RZ, PT ;  /* 0x000000ff0700720c */ /* 0x000fe40003fa6270 */
[----:B------:R-:W-:Y:S03]  /*8590*/  ISETP.NE.AND P0, PT, RZ, c[0x0][0x2d0], PT ;  /* 0x0000b400ff007a0c */ /* 0x000fe60003f05270 */
[----:B------:R-:W-:Y:S02]  /*85a0*/  @P4 IADD3 R6, R6, 0x1, RZ ;  /* 0x0000000106064810 */ /* 0x000fe40007ffe0ff */
[----:B------:R-:W-:Y:S03]  /*85b0*/  @P3 IADD3 R4, R4, 0x1, RZ ;  /* 0x0000000104043810 */ /* 0x000fe60007ffe0ff */
[----:B------:R-:W-:Y:S03]  /*85c0*/  @!P2 IMAD.MOV R6, RZ, RZ, -R6 ;  /* 0x000000ffff06a224 */ /* 0x000fe600078e0a06 */
[----:B------:R-:W-:Y:S05]  /*85d0*/  @!P5 IMAD.MOV R4, RZ, RZ, -R4 ;  /* 0x000000ffff04d224 */ /* 0x000fea00078e0a04 */
[C---:B------:R-:W-:Y:S02]  /*85e0*/  SEL R4, R5.reuse, R4, !P0 ;  /* 0x0000000405047207 */ /* 0x040fe40004000000 */
[----:B------:R-:W-:Y:S02]  /*85f0*/  SEL R5, R5, R6, !P0 ;  /* 0x0000000605057207 */ /* 0x000fe40004000000 */
[CC--:B------:R-:W-:Y:S02]  /*8600*/  LEA R20, P1, R4.reuse, R182.reuse, 0x2 ;  /* 0x000000b604147211 */ /* 0x0c0fe400078210ff */
[C---:B------:R-:W-:Y:S02]  /*8610*/  LEA R16, P0, R5.reuse, R182, 0x2 ;  /* 0x000000b605107211 */ /* 0x040fe400078010ff */
[-C--:B------:R-:W-:Y:S02]  /*8620*/  LEA.HI.X.SX32 R21, R4, R183.reuse, 0x2, P1 ;  /* 0x000000b704157211 */ /* 0x080fe400008f16ff */
[C---:B------:R-:W-:Y:S01]  /*8630*/  LEA.HI.X.SX32 R17, R5.reuse, R183, 0x2, P0 ;  /* 0x000000b705117211 */ /* 0x040fe200000f16ff */
[----:B------:R-:W-:Y:S02]  /*8640*/  IMAD.IADD R5, R5, 0x1, -R4 ;  /* 0x0000000105057824 */ /* 0x000fe400078e0a04 */
[----:B------:R-:W3:Y:S02]  /*8650*/  LDG.E R7, [R20.64] ;  /* 0x0000000614077981 */ /* 0x000ee4000c1e1900 */
[----:B------:R-:W-:Y:S02]  /*8660*/  IMAD R0, R5, c[0x0][0x2d0], R0 ;  /* 0x0000b40005007a24 */ /* 0x000fe400078e0200 */
[----:B------:R-:W3:Y:S02]  /*8670*/  LDG.E R8, [R16.64] ;  /* 0x0000000610087981 */ /* 0x000ee4000c1e1900 */
[----:B------:R-:W-:Y:S01]  /*8680*/  IMAD.WIDE.U32 R18, R0, c[0x0][0x1a0], RZ ;  /* 0x0000680000127a25 */ /* 0x000fe200078e00ff */
[----:B------:R-:W-:Y:S03]  /*8690*/  SHF.R.S32.HI R12, RZ, 0x1f, R0 ;  /* 0x0000001fff0c7819 */ /* 0x000fe60000011400 */
[----:B---3--:R-:W-:Y:S02]  /*86a0*/  IMAD.IADD R14, R7, 0x1, -R8 ;  /* 0x00000001070e7824 */ /* 0x008fe400078e0a08 */
[----:B------:R-:W-:Y:S02]  /*86b0*/  IMAD R8, R12, c[0x0][0x1a0], RZ ;  /* 0x000068000c087a24 */ /* 0x000fe400078e02ff */
[----:B------:R-:W-:Y:S01]  /*86c0*/  IMAD.WIDE.U32 R16, R14, c[0x0][0x180], RZ ;  /* 0x000060000e107a25 */ /* 0x000fe200078e00ff */
[----:B------:R-:W-:Y:S03]  /*86d0*/  SHF.R.S32.HI R13, RZ, 0x1f, R14 ;  /* 0x0000001fff0d7819 */ /* 0x000fe6000001140e */
[----:B------:R-:W-:Y:S02]  /*86e0*/  IMAD R8, R0, c[0x0][0x1a4], R8 ;  /* 0x0000690000087a24 */ /* 0x000fe400078e0208 */
[----:B------:R-:W-:Y:S02]  /*86f0*/  IMAD R7, R13, c[0x0][0x180], RZ ;  /* 0x000060000d077a24 */ /* 0x000fe400078e02ff */
[----:B------:R-:W-:Y:S02]  /*8700*/  IMAD.IADD R19, R19, 0x1, R8 ;  /* 0x0000000113137824 */ /* 0x000fe400078e0208 */
[C---:B------:R-:W-:Y:S02]  /*8710*/  IMAD R7, R14.reuse, c[0x0][0x184], R7 ;  /* 0x000061000e077a24 */ /* 0x040fe400078e0207 */
[----:B------:R-:W-:Y:S02]  /*8720*/  IMAD R13, R13, c[0x0][0x188], RZ ;  /* 0x000062000d0d7a24 */ /* 0x000fe400078e02ff */
[----:B------:R-:W-:Y:S01]  /*8730*/  IMAD.WIDE.U32 R18, R14, c[0x0][0x188], R18 ;  /* 0x000062000e127a25 */ /* 0x000fe200078e0012 */
[----:B------:R-:W-:Y:S03]  /*8740*/  IADD3 R17, R17, R7, RZ ;  /* 0x0000000711117210 */ /* 0x000fe60007ffe0ff */
[----:B------:R-:W-:Y:S01]  /*8750*/  IMAD R7, R12, c[0x0][0x198], RZ ;  /* 0x000066000c077a24 */ /* 0x000fe200078e02ff */
[----:B------:R-:W-:Y:S01]  /*8760*/  LEA R80, P1, R18, R80, 0x1 ;  /* 0x0000005012507211 */ /* 0x000fe200078208ff */
[----:B------:R-:W-:Y:S04]  /*8770*/  IMAD.WIDE.U32 R16, R0, c[0x0][0x198], R16 ;  /* 0x0000660000107a25 */ /* 0x000fe800078e0010 */
[----:B------:R-:W-:Y:S01]  /*8780*/  IMAD R13, R14, c[0x0][0x18c], R13 ;  /* 0x000063000e0d7a24 */ /* 0x000fe200078e020d */
[----:B--2---:R-:W-:Y:S01]  /*8790*/  LEA R78, P0, R16, R78, 0x1 ;  /* 0x0000004e104e7211 */ /* 0x004fe200078008ff */
[----:B------:R-:W-:Y:S02]  /*87a0*/  IMAD R7, R0, c[0x0][0x19c], R7 ;  /* 0x0000670000077a24 */ /* 0x000fe400078e0207 */
[----:B------:R-:W-:Y:S02]  /*87b0*/  IMAD.IADD R8, R19, 0x1, R13 ;  /* 0x0000000113087824 */ /* 0x000fe400078e020d */
[----:B------:R-:W-:Y:S03]  /*87c0*/  IMAD.IADD R12, R17, 0x1, R7 ;  /* 0x00000001110c7824 */ /* 0x000fe600078e0207 */
[----:B------:R-:W-:Y:S02]  /*87d0*/  LEA.HI.X R81, R18, R81, R8, 0x1, P1 ;  /* 0x0000005112517211 */ /* 0x000fe400008f0c08 */
[----:B------:R-:W-:Y:S01]  /*87e0*/  LEA.HI.X R77, R16, R77, R12, 0x1, P0 ;  /* 0x0000004d104d7211 */ /* 0x000fe200000f0c0c */
[----:B------:R-:W-:-:S05]  /*87f0*/  BRA `(.L_x_5397) ;  /* 0x0000009000007947 */ /* 0x000fca0003800000 */
.L_x_5396:
[----:B--2---:R-:W-:Y:S01]  /*8800*/  MOV R79, R77 ;  /* 0x0000004d004f7202 */ /* 0x004fe20000000f00 */
[----:B------:R-:W-:Y:S02]  /*8810*/  IMAD.MOV.U32 R2, RZ, RZ, c[0x0][0x1a0] ;  /* 0x00006800ff027624 */ /* 0x000fe400078e00ff */
[----:B------:R-:W-:Y:S03]  /*8820*/  IMAD.MOV.U32 R0, RZ, RZ, c[0x0][0x198] ;  /* 0x00006600ff007624 */ /* 0x000fe600078e00ff */
[----:B------:R-:W-:Y:S01]  /*8830*/  LEA R3, -R2, RZ, 0x7 ;  /* 0x000000ff02037211 */ /* 0x000fe200078e39ff */
[----:B---3--:R-:W-:Y:S03]  /*8840*/  IMAD.U32 R5, R0, -0x80, RZ ;  /* 0xffffff8000057824 */ /* 0x008fe600078e00ff */
[----:B------:R-:W-:Y:S02]  /*8850*/  LEA R80, P1, R3, R80, 0x1 ;  /* 0x0000005003507211 */ /* 0x000fe400078208ff */
[----:B------:R-:W-:Y:S02]  /*8860*/  LEA R78, P0, R5, R78, 0x1 ;  /* 0x0000004e054e7211 */ /* 0x000fe400078008ff */
[----:B------:R-:W-:Y:S02]  /*8870*/  LEA.HI.X.SX32 R81, R3, R81, 0x1, P1 ;  /* 0x0000005103517211 */ /* 0x000fe400008f0eff */
[----:B------:R-:W-:Y:S02]  /*8880*/  LEA.HI.X.SX32 R77, R5, R79, 0x1, P0 ;  /* 0x0000004f054d7211 */ /* 0x000fe400000f0eff */
.L_x_5397:
[----:B------:R-:W-:Y:S04]  /*8890*/  IADD3 R11, R11, -0x1, RZ ;  /* 0xffffffff0b0b7810 */ /* 0x000fe80007ffe0ff */
[----:B------:R-:W-:Y:S11]  /*88a0*/  ISETP.GT.AND P0, PT, R11, R54, PT ;  /* 0x000000360b00720c */ /* 0x000ff60003f04270 */
[----:B------:R-:W-:Y:S02]  /*88b0*/  @!UPT UIADD3 URZ, URZ, URZ, URZ ;  /* 0x0000003f3f3ff290 */ /* 0x000fe4000fffe03f */
[----:B------:R-:W-:-:S05]  /*88c0*/  @P0 BRA `(.L_x_5398) ;  /* 0xffff9cb000000947 */ /* 0x000fca000383ffff */
.L_x_5344:
[----:B-1----:R-:W-:Y:S01]  /*88d0*/  BAR.SYNC.DEFER_BLOCKING 0x0 ;  /* 0x0000000000007b1d */ /* 0x002fe20000010000 */
[----:B------:R-:W-:Y:S02]  /*88e0*/  ISETP.NE.AND P0, PT, RZ, c[0x0][0x230], PT ;  /* 0x00008c00ff007a0c */ /* 0x000fe40003f05270 */
[----:B------:R-:W-:-:S03]  /*88f0*/  SHF.L.U32 R184, R119, 0x1, RZ ;  /* 0x0000000177b87819 */ /* 0x000fc600000006ff */
[----:B------:R-:W-:Y:S08]  /*8900*/  BSSY B2, `(.L_x_5399) ;  /* 0x00002f3000027945 */ /* 0x000ff00003800000 */
[----:B------:R-:W-:Y:S05]  /*8910*/  @!P0 BRA `(.L_x_5400) ;  /* 0x00002ab000008947 */ /* 0x000fea0003800000 */
[----:B------:R-:W-:Y:S01]  /*8920*/  ISETP.NE.U32.AND P0, PT, RZ, c[0x0][0x250], PT ;  /* 0x00009400ff007a0c */ /* 0x000fe20003f05070 */
[----:B------:R-:W-:-:S03]  /*8930*/  IMAD.MOV.U32 R0, RZ, RZ, RZ ;  /* 0x000000ffff007224 */ /* 0x000fc600078e00ff */
[----:B------:R-:W-:-:S13]  /*8940*/  ISETP.NE.AND.EX P0, PT, RZ, c[0x0][0x254], PT, P0 ;  /* 0x00009500ff007a0c */ /* 0x000fda0003f05300 */
[----:B------:R-:W1:Y:S01]  /*8950*/  @P0 S2R R3, SR_CTAID.Y ;  /* 0x0000000000030919 */ /* 0x000e620000002600 */
[----:B------:R-:W-:-:S04]  /*8960*/  @P0 IMAD.MOV.U32 R2, RZ, RZ, 0x4 ;  /* 0x00000004ff020424 */ /* 0x000fc800078e00ff */
[----:B-1----:R-:W-:-:S05]  /*8970*/  @P0 IMAD.WIDE R10, R3, R2, c[0x0][0x250] ;  /* 0x00009400030a0625 */ /* 0x002fca00078e0202 */
[----:B------:R-:W4:Y:S01]  /*8980*/  @P0 LDG.E R0, [R10.64] ;  /* 0x000000060a000981 */ /* 0x000f22000c1e1900 */
[----:B---3--:R-:W-:Y:S01]  /*8990*/  IMAD.MOV.U32 R5, RZ, RZ, c[0x0][0x190] ;  /* 0x00006400ff057624 */ /* 0x008fe200078e00ff */
[C---:B------:R-:W-:Y:S01]  /*89a0*/  LEA R8, P0, R130.reuse, c[0x0][0x160], 0x1 ;  /* 0x0000580082087a11 */ /* 0x040fe200078008ff */
[----:B------:R-:W-:Y:S01]  /*89b0*/  IMAD.MOV.U32 R3, RZ, RZ, c[0x0][0x194] ;  /* 0x00006500ff037624 */ /* 0x000fe200078e00ff */
[----:B------:R-:W1:Y:S01]  /*89c0*/  S2R R120, SR_CTAID.X ;  /* 0x0000000000787919 */ /* 0x000e620000002500 */
[----:B------:R-:W-:Y:S01]  /*89d0*/  IMAD.MOV.U32 R132, RZ, RZ, R130 ;  /* 0x000000ffff847224 */ /* 0x000fe200078e0082 */
[--C-:B------:R-:W-:Y:S01]  /*89e0*/  LEA.HI.X R9, R130, c[0x0][0x164], R133.reuse, 0x1, P0 ;  /* 0x0000590082097a11 */ /* 0x100fe200000f0c85 */
[----:B------:R-:W-:Y:S01]  /*89f0*/  IMAD R4, R3, 0x30, RZ ;  /* 0x0000003003047824 */ /* 0x000fe200078e02ff */
[CC--:B------:R-:W-:Y:S01]  /*8a00*/  LEA R2, P0, R5.reuse, R130.reuse, 0x4 ;  /* 0x0000008205027211 */ /* 0x0c0fe200078020ff */
[C---:B------:R-:W-:Y:S01]  /*8a10*/  IMAD.WIDE.U32 R6, R5.reuse, 0x30, R132 ;  /* 0x0000003005067825 */ /* 0x040fe200078e0084 */
[----:B------:R-:W-:Y:S01]  /*8a20*/  LEA R130, P2, R5, R130, 0x5 ;  /* 0x0000008205827211 */ /* 0x000fe200078428ff */
[----:B------:R-:W-:Y:S01]  /*8a30*/  ULDC.U8 UR4, c[0x0][0x313] ;  /* 0x0000c4c000047ab9 */ /* 0x000fe20000000000 */
[----:B------:R-:W-:Y:S01]  /*8a40*/  LEA R28, P1, R2, c[0x0][0x160], 0x1 ;  /* 0x00005800021c7a11 */ /* 0x000fe200078208ff */
[----:B------:R-:W-:Y:S01]  /*8a50*/  IMAD.IADD R4, R7, 0x1, R4 ;  /* 0x0000000107047824 */ /* 0x000fe200078e0204 */
[----:B------:R-:W-:Y:S01]  /*8a60*/  LEA.HI.X R7, R5, R133, R3, 0x4, P0 ;  /* 0x0000008505077211 */ /* 0x000fe200000f2403 */
[----:B------:R-:W-:Y:S01]  /*8a70*/  IMAD.SHL.U32 R23, R117, 0x10, RZ ;  /* 0x0000001075177824 */ /* 0x000fe200078e00ff */
[----:B------:R-:W-:-:S02]  /*8a80*/  LEA R24, P0, R6, c[0x0][0x160], 0x1 ;  /* 0x0000580006187a11 */ /* 0x000fc400078008ff */
[----:B------:R-:W-:Y:S02]  /*8a90*/  LEA.HI.X R3, R5, R133, R3, 0x5, P2 ;  /* 0x0000008505037211 */ /* 0x000fe400010f2c03 */
[----:B------:R-:W-:Y:S02]  /*8aa0*/  LEA.HI.X R25, R6, c[0x0][0x164], R4, 0x1, P0 ;  /* 0x0000590006197a11 */ /* 0x000fe400000f0c04 */
[----:B------:R-:W-:Y:S02]  /*8ab0*/  LEA R26, P0, R130, c[0x0][0x160], 0x1 ;  /* 0x00005800821a7a11 */ /* 0x000fe400078008ff */
[----:B------:R-:W-:Y:S02]  /*8ac0*/  LEA.HI.X R29, R2, c[0x0][0x164], R7, 0x1, P1 ;  /* 0x00005900021d7a11 */ /* 0x000fe400008f0c07 */
[----:B------:R-:W-:Y:S01]  /*8ad0*/  LEA.HI.X R27, R130, c[0x0][0x164], R3, 0x1, P0 ;  /* 0x00005900821b7a11 */ /* 0x000fe200000f0c03 */
[C---:B-1----:R-:W-:Y:S01]  /*8ae0*/  IMAD R55, R120.reuse, 0x40, R55 ;  /* 0x0000004078377824 */ /* 0x042fe200078e0237 */
[----:B------:R-:W-:Y:S01]  /*8af0*/  ISETP.NE.AND P0, PT, RZ, UR4, PT ;  /* 0x00000004ff007c0c */ /* 0x000fe2000bf05270 */
[----:B------:R-:W-:-:S02]  /*8b00*/  IMAD R21, R120, -0x40, R179 ;  /* 0xffffffc078157824 */ /* 0x000fc400078e02b3 */
[----:B----4-:R-:W-:-:S04]  /*8b10*/  IMAD.IADD R0, R55, 0x1, R0 ;  /* 0x0000000137007824 */ /* 0x010fc800078e0200 */
[----:B------:R-:W-:-:S05]  /*8b20*/  IMAD R0, R117, R0, RZ ;  /* 0x0000000075007224 */ /* 0x000fca00078e02ff */
[-C--:B------:R-:W-:Y:S02]  /*8b30*/  IADD3 R6, P2, R115, R0.reuse, RZ ;  /* 0x0000000073067210 */ /* 0x080fe40007f5e0ff */
[----:B------:R-:W-:Y:S02]  /*8b40*/  IADD3 R2, P1, R114, R0, RZ ;  /* 0x0000000072027210 */ /* 0x000fe40007f3e0ff */
[----:B------:R-:W-:-:S05]  /*8b50*/  SHF.R.S32.HI R0, RZ, 0x1f, R0 ;  /* 0x0000001fff007819 */ /* 0x000fca0000011400 */
[--C-:B------:R-:W-:Y:S02]  /*8b60*/  IMAD.X R7, R102, 0x1, R0.reuse, P2 ;  /* 0x0000000166077824 */ /* 0x100fe400010e0600 */
[----:B------:R-:W-:Y:S01]  /*8b70*/  IMAD.X R20, R99, 0x1, R0, P1 ;  /* 0x0000000163147824 */ /* 0x000fe200008e0600 */
[----:B------:R-:W-:Y:S05]  /*8b80*/  @!P0 BRA `(.L_x_5401) ;  /* 0x00000fd000008947 */ /* 0x000fea0003800000 */
[----:B------:R-:W1:Y:S01]  /*8b90*/  S2R R12, SR_TID.X ;  /* 0x00000000000c7919 */ /* 0x000e620000002100 */
[----:B------:R-:W-:Y:S01]  /*8ba0*/  ISETP.GE.AND P0, PT, R134, R21, PT ;  /* 0x000000158600720c */ /* 0x000fe20003f06270 */
[----:B------:R-:W-:Y:S03]  /*8bb0*/  BSSY B1, `(.L_x_5402) ;  /* 0x000003b000017945 */ /* 0x000fe60003800000 */
[----:B-1----:R-:W-:-:S13]  /*8bc0*/  ISETP.LT.OR P0, PT, R12, -0x7, P0 ;  /* 0xfffffff90c00780c */ /* 0x002fda0000701670 */
[----:B------:R-:W-:Y:S05]  /*8bd0*/  @P0 BRA `(.L_x_5403) ;  /* 0x0000038000000947 */ /* 0x000fea0003800000 */
[----:B------:R-:W-:-:S13]  /*8be0*/  ISETP.GE.AND P0, PT, R100, c[0x0][0x220], PT ;  /* 0x0000880064007a0c */ /* 0x000fda0003f06270 */
[----:B------:R1:W-:Y:S01]  /*8bf0*/  @P0 STS.128 [R184], RZ ;  /* 0x000000ffb8000388 */ /* 0x0003e20000000c00 */
        /* <DEDUP_REMOVED lines=11> */
[----:B------:R-:W3:Y:S04]  /*8cb0*/  LDG.E.64 R2, [R30.64] ;  /* 0x000000061e027981 */ /* 0x000ee8000c1e1b00 */
[----:B------:R-:W4:Y:S01]  /*8cc0*/  LDG.E.64 R4, [R4.64] ;  /* 0x0000000604047981 */ /* 0x000f22000c1e1b00 */
[----:B-----5:R-:W-:Y:S01]  /*8cd0*/  MOV R17, R10 ;  /* 0x0000000a00117202 */ /* 0x020fe20000000f00 */
[----:B------:R-:W-:Y:S02]  /*8ce0*/  HADD2.F32 R15, -RZ, R11.H1_H1 ;  /* 0x3000000bff0f7230 */ /* 0x000fe40000004100 */
[----:B------:R-:W-:Y:S02]  /*8cf0*/  HADD2.F32 R19, -RZ, R9.H1_H1 ;  /* 0x30000009ff137230 */ /* 0x000fe40000004100 */
[----:B------:R-:W-:-:S02]  /*8d00*/  HADD2.F32 R16, -RZ, R11.H0_H0 ;  /* 0x2000000bff107230 */ /* 0x000fc40000004100 */
[----:B------:R-:W-:Y:S02]  /*8d10*/  HADD2.F32 R18, -RZ, R9.H0_H0 ;  /* 0x20000009ff127230 */ /* 0x000fe40000004100 */
[----:B---3--:R-:W-:Y:S02]  /*8d20*/  HADD2.F32 R0, -RZ, R3.H1_H1 ;  /* 0x30000003ff007230 */ /* 0x008fe40000004100 */
[----:B------:R-:W-:Y:S02]  /*8d30*/  HADD2.F32 R10, -RZ, R2.H1_H1 ;  /* 0x30000002ff0a7230 */ /* 0x000fe40000004100 */
[----:B----4-:R-:W-:Y:S01]  /*8d40*/  HADD2.F32 R13, -RZ, R5.H1_H1 ;  /* 0x30000005ff0d7230 */ /* 0x010fe20000004100 */
[----:B------:R-:W-:Y:S01]  /*8d50*/  FMUL.FTZ R9, R15, R0 ;  /* 0x000000000f097220 */ /* 0x000fe20000410000 */
[----:B------:R-:W-:Y:S01]  /*8d60*/  HADD2.F32 R14, -RZ, R4.H1_H1 ;  /* 0x30000004ff0e7230 */ /* 0x000fe20000004100 */
[----:B------:R-:W-:Y:S01]  /*8d70*/  FMUL.FTZ R11, R19, R10 ;  /* 0x0000000a130b7220 */ /* 0x000fe20000410000 */
[----:B------:R-:W-:Y:S01]  /*8d80*/  HADD2.F32 R2, -RZ, R2.H0_H0 ;  /* 0x20000002ff027230 */ /* 0x000fe20000004100 */
[----:B------:R-:W-:Y:S01]  /*8d90*/  FMUL.FTZ R0, R16, R0 ;  /* 0x0000000010007220 */ /* 0x000fe20000410000 */
[----:B------:R-:W-:Y:S01]  /*8da0*/  HADD2.F32 R3, -RZ, R3.H0_H0 ;  /* 0x20000003ff037230 */ /* 0x000fe20000004100 */
[----:B------:R-:W-:Y:S01]  /*8db0*/  FMUL.FTZ R10, R18, R10 ;  /* 0x0000000a120a7220 */ /* 0x000fe20000410000 */
[----:B------:R-:W-:Y:S01]  /*8dc0*/  HADD2.F32 R4, -RZ, R4.H0_H0 ;  /* 0x20000004ff047230 */ /* 0x000fe20000004100 */
[----:B------:R-:W-:-:S02]  /*8dd0*/  FFMA.FTZ R9, R16, R13, -R9 ;  /* 0x0000000d10097223 */ /* 0x000fc40000010809 */
[----:B------:R-:W-:Y:S01]  /*8de0*/  FFMA.FTZ R0, R15, R13, R0 ;  /* 0x0000000d0f007223 */ /* 0x000fe20000010000 */
[--C-:B------:R-:W-:Y:S01]  /*8df0*/  HADD2.F32 R13, -RZ, R8.reuse.H0_H0 ;  /* 0x20000008ff0d7230 */ /* 0x100fe20000004100 */
[-C--:B------:R-:W-:Y:S01]  /*8e00*/  FFMA.FTZ R11, R18, R14.reuse, -R11 ;  /* 0x0000000e120b7223 */ /* 0x080fe2000001080b */
[----:B------:R-:W-:Y:S01]  /*8e10*/  HADD2.F32 R15, -RZ, R8.H1_H1 ;  /* 0x30000008ff0f7230 */ /* 0x000fe20000004100 */
[----:B------:R-:W-:Y:S01]  /*8e20*/  FFMA.FTZ R10, R19, R14, R10 ;  /* 0x0000000e130a7223 */ /* 0x000fe2000001000a */
[--C-:B------:R-:W-:Y:S01]  /*8e30*/  HADD2.F32 R14, -RZ, R17.reuse.H1_H1 ;  /* 0x30000011ff0e7230 */ /* 0x100fe20000004100 */
[-C--:B------:R-:W-:Y:S01]  /*8e40*/  FMUL.FTZ R16, R13, R2.reuse ;  /* 0x000000020d107220 */ /* 0x080fe20000410000 */
[----:B------:R-:W-:Y:S02]  /*8e50*/  HADD2.F32 R8, -RZ, R17.H0_H0 ;  /* 0x20000011ff087230 */ /* 0x000fe40000004100 */
[----:B------:R-:W-:Y:S01]  /*8e60*/  HADD2.F32 R17, -RZ, R5.H0_H0 ;  /* 0x20000005ff117230 */ /* 0x000fe20000004100 */
[----:B------:R-:W-:Y:S01]  /*8e70*/  FMUL.FTZ R5, R15, R2 ;  /* 0x000000020f057220 */ /* 0x000fe20000410000 */
[----:B------:R-:W-:Y:S01]  /*8e80*/  F2FP.PACK_AB R10, R10, R11 ;  /* 0x0000000b0a0a723e */ /* 0x000fe200000000ff */
[----:B------:R-:W-:Y:S01]  /*8e90*/  FMUL.FTZ R2, R14, R3 ;  /* 0x000000030e027220 */ /* 0x000fe20000410000 */
[----:B------:R-:W-:Y:S01]  /*8ea0*/  F2FP.PACK_AB R11, R0, R9 ;  /* 0x00000009000b723e */ /* 0x000fe200000000ff */
[C---:B------:R-:W-:Y:S01]  /*8eb0*/  FMUL.FTZ R3, R8.reuse, R3 ;  /* 0x0000000308037220 */ /* 0x040fe20000410000 */
        /* <DEDUP_REMOVED lines=8> */
.L_x_5405:
[----:B------:R-:W-:Y:S05]  /*8f40*/  BSYNC B0 ;  /* 0x0000000000007941 */ /* 0x000fea0003800000 */
.L_x_5404:
[----:B-----5:R3:W-:Y:S02]  /*8f50*/  STS.128 [R184], R8 ;  /* 0x00000008b8007388 */ /* 0x0207e40000000c00 */
.L_x_5403:
[----:B------:R-:W-:Y:S05]  /*8f60*/  BSYNC B1 ;  /* 0x0000000000017941 */ /* 0x000fea0003800000 */
.L_x_5402:
[----:B------:R-:W-:Y:S01]  /*8f70*/  IADD3 R0, R134, 0x10, RZ ;  /* 0x0000001086007810 */ /* 0x000fe20007ffe0ff */
[----:B------:R-:W-:Y:S03]  /*8f80*/  BSSY B1, `(.L_x_5406) ;  /* 0x000003e000017945 */ /* 0x000fe60003800000 */
[----:B------:R-:W-:-:S04]  /*8f90*/  ISETP.GE.AND P0, PT, R0, R21, PT ;  /* 0x000000150000720c */ /* 0x000fc80003f06270 */
[----:B------:R-:W-:-:S13]  /*8fa0*/  ISETP.LT.OR P0, PT, R12, -0x87, P0 ;  /* 0xffffff790c00780c */ /* 0x000fda0000701670 */
[----:B------:R-:W-:Y:S05]  /*8fb0*/  @P0 BRA `(.L_x_5407) ;  /* 0x000003a000000947 */ /* 0x000fea0003800000 */
[----:B------:R-:W-:-:S13]  /*8fc0*/  ISETP.GE.AND P0, PT, R100, c[0x0][0x220], PT ;  /* 0x0000880064007a0c */ /* 0x000fda0003f06270 */
[----:B------:R4:W-:Y:S01]  /*8fd0*/  @P0 STS.128 [R184+0x800], RZ ;  /* 0x000800ffb8000388 */ /* 0x0009e20000000c00 */
[----:B------:R-:W-:Y:S05]  /*8fe0*/  @P0 BRA `(.L_x_5407) ;  /* 0x0000037000000947 */ /* 0x000fea0003800000 */
[----:B---3--:R3:W5:Y:S01]  /*8ff0*/  LDG.E.128 R8, [R28.64] ;  /* 0x000000061c087981 */ /* 0x008762000c1e1d00 */
        /* <DEDUP_REMOVED lines=11> */
[----:B--2---:R-:W2:Y:S04]  /*90b0*/  LDG.E.64 R2, [R2.64] ;  /* 0x0000000602027981 */ /* 0x004ea8000c1e1b00 */
[----:B---3--:R-:W3:Y:S01]  /*90c0*/  LDG.E.64 R4, [R4.64] ;  /* 0x0000000604047981 */ /* 0x008ee2000c1e1b00 */
[----:B-----5:R-:W-:Y:S01]  /*90d0*/  MOV R15, R11 ;  /* 0x0000000b000f7202 */ /* 0x020fe20000000f00 */
[--C-:B------:R-:W-:Y:S01]  /*90e0*/  HADD2.F32 R19, -RZ, R9.reuse.H1_H1 ;  /* 0x30000009ff137230 */ /* 0x100fe20000004100 */
[----:B------:R-:W-:Y:S01]  /*90f0*/  MOV R18, R10 ;  /* 0x0000000a00127202 */ /* 0x000fe20000000f00 */
[----:B------:R-:W-:Y:S02]  /*9100*/  HADD2.F32 R20, -RZ, R9.H0_H0 ;  /* 0x20000009ff147230 */ /* 0x000fe40000004100 */
[----:B------:R-:W-:-:S02]  /*9110*/  HADD2.F32 R17, -RZ, R15.H0_H0 ;  /* 0x2000000fff117230 */ /* 0x000fc40000004100 */
[----:B------:R-:W-:Y:S02]  /*9120*/  HADD2.F32 R15, -RZ, R15.H1_H1 ;  /* 0x3000000fff0f7230 */ /* 0x000fe40000004100 */
[----:B--2---:R-:W-:Y:S02]  /*9130*/  HADD2.F32 R11, -RZ, R2.H1_H1 ;  /* 0x30000002ff0b7230 */ /* 0x004fe40000004100 */
[----:B------:R-:W-:Y:S02]  /*9140*/  HADD2.F32 R22, -RZ, R3.H1_H1 ;  /* 0x30000003ff167230 */ /* 0x000fe40000004100 */
[----:B---3--:R-:W-:Y:S01]  /*9150*/  HADD2.F32 R16, -RZ, R4.H1_H1 ;  /* 0x30000004ff107230 */ /* 0x008fe20000004100 */
[-C--:B------:R-:W-:Y:S01]  /*9160*/  FMUL.FTZ R13, R19, R11.reuse ;  /* 0x0000000b130d7220 */ /* 0x080fe20000410000 */
[----:B------:R-:W-:Y:S01]  /*9170*/  HADD2.F32 R14, -RZ, R5.H1_H1 ;  /* 0x30000005ff0e7230 */ /* 0x000fe20000004100 */
[C---:B------:R-:W-:Y:S01]  /*9180*/  FMUL.FTZ R11, R20.reuse, R11 ;  /* 0x0000000b140b7220 */ /* 0x040fe20000410000 */
[----:B------:R-:W-:Y:S01]  /*9190*/  HADD2.F32 R2, -RZ, R2.H0_H0 ;  /* 0x20000002ff027230 */ /* 0x000fe20000004100 */
[----:B------:R-:W-:Y:S01]  /*91a0*/  FMUL.FTZ R9, R17, R22 ;  /* 0x0000001611097220 */ /* 0x000fe20000410000 */
[----:B------:R-:W-:Y:S01]  /*91b0*/  HADD2.F32 R3, -RZ, R3.H0_H0 ;  /* 0x20000003ff037230 */ /* 0x000fe20000004100 */
[----:B------:R-:W-:Y:S01]  /*91c0*/  FFMA.FTZ R13, R20, R16, -R13 ;  /* 0x00000010140d7223 */ /* 0x000fe2000001080d */
[----:B------:R-:W-:Y:S01]  /*91d0*/  HADD2.F32 R4, -RZ, R4.H0_H0 ;  /* 0x20000004ff047230 */ /* 0x000fe20000004100 */
[----:B------:R-:W-:-:S02]  /*91e0*/  FMUL.FTZ R10, R15, R22 ;  /* 0x000000160f0a7220 */ /* 0x000fc40000410000 */
[----:B------:R-:W-:Y:S01]  /*91f0*/  FFMA.FTZ R16, R19, R16, R11 ;  /* 0x0000001013107223 */ /* 0x000fe2000001000b */
[--C-:B------:R-:W-:Y:S01]  /*9200*/  HADD2.F32 R11, -RZ, R8.reuse.H0_H0 ;  /* 0x20000008ff0b7230 */ /* 0x100fe20000004100 */
[-C--:B------:R-:W-:Y:S01]  /*9210*/  FFMA.FTZ R9, R15, R14.reuse, R9 ;  /* 0x0000000e0f097223 */ /* 0x080fe20000010009 */
[----:B------:R-:W-:Y:S01]  /*9220*/  HADD2.F32 R15, -RZ, R8.H1_H1 ;  /* 0x30000008ff0f7230 */ /* 0x000fe20000004100 */
[----:B------:R-:W-:Y:S01]  /*9230*/  FFMA.FTZ R10, R17, R14, -R10 ;  /* 0x0000000e110a7223 */ /* 0x000fe2000001080a */
[--C-:B------:R-:W-:Y:S01]  /*9240*/  HADD2.F32 R8, -RZ, R18.reuse.H0_H0 ;  /* 0x20000012ff087230 */ /* 0x100fe20000004100 */
[-C--:B------:R-:W-:Y:S01]  /*9250*/  FMUL.FTZ R14, R11, R2.reuse ;  /* 0x000000020b0e7220 */ /* 0x080fe20000410000 */
[----:B------:R-:W-:Y:S01]  /*9260*/  HADD2.F32 R18, -RZ, R18.H1_H1 ;  /* 0x30000012ff127230 */ /* 0x000fe20000004100 */
[----:B------:R-:W-:Y:S01]  /*9270*/  F2FP.PACK_AB R13, R16, R13 ;  /* 0x0000000d100d723e */ /* 0x000fe200000000ff */
[----:B------:R-:W-:Y:S01]  /*9280*/  HADD2.F32 R17, -RZ, R5.H0_H0 ;  /* 0x20000005ff117230 */ /* 0x000fe20000004100 */
[----:B------:R-:W-:-:S02]  /*9290*/  FMUL.FTZ R5, R15, R2 ;  /* 0x000000020f057220 */ /* 0x000fc40000410000 */
[-C--:B------:R-:W-:Y:S02]  /*92a0*/  FMUL.FTZ R2, R18, R3.reuse ;  /* 0x0000000312027220 */ /* 0x080fe40000410000 */
[C---:B------:R-:W-:Y:S02]  /*92b0*/  FMUL.FTZ R3, R8.reuse, R3 ;  /* 0x0000000308037220 */ /* 0x040fe40000410000 */
[----:B------:R-:W-:Y:S01]  /*92c0*/  FFMA.FTZ R5, R11, R4, -R5 ;  /* 0x000000040b057223 */ /* 0x000fe20000010805 */
[----:B------:R-:W-:Y:S01]  /*92d0*/  F2FP.PACK_AB R11, R9, R10 ;  /* 0x0000000a090b723e */ /* 0x000fe200000000ff */
[----:B------:R-:W-:Y:S01]  /*92e0*/  FFMA.FTZ R14, R15, R4, R14 ;  /* 0x000000040f0e7223 */ /* 0x000fe2000001000e */
[----:B------:R-:W-:Y:S01]  /*92f0*/  MOV R9, R13 ;  /* 0x0000000d00097202 */ /* 0x000fe20000000f00 */
[-C--:B------:R-:W-:Y:S02]  /*9300*/  FFMA.FTZ R2, R8, R17.reuse, -R2 ;  /* 0x0000001108027223 */ /* 0x080fe40000010802 */
[----:B------:R-:W-:Y:S01]  /*9310*/  FFMA.FTZ R3, R18, R17, R3 ;  /* 0x0000001112037223 */ /* 0x000fe20000010003 */
[----:B------:R-:W-:-:S04]  /*9320*/  F2FP.PACK_AB R8, R14, R5 ;  /* 0x000000050e08723e */ /* 0x000fc800000000ff */
[----:B------:R-:W-:Y:S02]  /*9330*/  F2FP.PACK_AB R10, R3, R2 ;  /* 0x00000002030a723e */ /* 0x000fe400000000ff */
.L_x_5409:
[----:B------:R-:W-:Y:S05]  /*9340*/  BSYNC B0 ;  /* 0x0000000000007941 */ /* 0x000fea0003800000 */
.L_x_5408:
[----:B-----5:R1:W-:Y:S02]  /*9350*/  STS.128 [R184+0x800], R8 ;  /* 0x00080008b8007388 */ /* 0x0203e40000000c00 */
.L_x_5407:
[----:B------:R-:W-:Y:S05]  /*9360*/  BSYNC B1 ;  /* 0x0000000000017941 */ /* 0x000fea0003800000 */
.L_x_5406:
        /* <DEDUP_REMOVED lines=8> */
[----:B-1-3--:R1:W5:Y:S01]  /*93f0*/  LDG.E.128 R8, [R26.64] ;  /* 0x000000061a087981 */ /* 0x00a362000c1e1d00 */
        /* <DEDUP_REMOVED lines=8> */
[C---:B-1----:R-:W-:Y:S02]  /*9480*/  IADD3 R26, P0, R4.reuse, c[0x0][0x2b0], RZ ;  /* 0x0000ac00041a7a10 */ /* 0x042fe40007f1e0ff */
[----:B------:R-:W-:Y:S02]  /*9490*/  IADD3 R4, P1, R4, c[0x0][0x2a8], RZ ;  /* 0x0000aa0004047a10 */ /* 0x000fe40007f3e0ff */
[----:B------:R-:W-:-:S02]  /*94a0*/  IADD3.X R27, R2, c[0x0][0x2b4], RZ, P0, !PT ;  /* 0x0000ad00021b7a10 */ /* 0x000fc400007fe4ff */
[----:B------:R-:W-:-:S03]  /*94b0*/  IADD3.X R5, R2, c[0x0][0x2ac], RZ, P1, !PT ;  /* 0x0000ab0002057a10 */ /* 0x000fc60000ffe4ff */
[----:B------:R-:W3:Y:S04]  /*94c0*/  LDG.E.64 R2, [R26.64] ;  /* 0x000000061a027981 */ /* 0x000ee8000c1e1b00 */
[----:B--2---:R-:W2:Y:S01]  /*94d0*/  LDG.E.64 R4, [R4.64] ;  /* 0x0000000604047981 */ /* 0x004ea2000c1e1b00 */
[----:B-----5:R-:W-:Y:S01]  /*94e0*/  MOV R15, R11 ;  /* 0x0000000b000f7202 */ /* 0x020fe20000000f00 */
[--C-:B------:R-:W-:Y:S01]  /*94f0*/  HADD2.F32 R19, -RZ, R9.reuse.H1_H1 ;  /* 0x30000009ff137230 */ /* 0x100fe20000004100 */
[----:B------:R-:W-:Y:S01]  /*9500*/  MOV R18, R10 ;  /* 0x0000000a00127202 */ /* 0x000fe20000000f00 */
[----:B------:R-:W-:Y:S02]  /*9510*/  HADD2.F32 R20, -RZ, R9.H0_H0 ;  /* 0x20000009ff147230 */ /* 0x000fe40000004100 */
[----:B------:R-:W-:-:S02]  /*9520*/  HADD2.F32 R17, -RZ, R15.H0_H0 ;  /* 0x2000000fff117230 */ /* 0x000fc40000004100 */
[----:B------:R-:W-:Y:S02]  /*9530*/  HADD2.F32 R15, -RZ, R15.H1_H1 ;  /* 0x3000000fff0f7230 */ /* 0x000fe40000004100 */
[----:B---3--:R-:W-:Y:S02]  /*9540*/  HADD2.F32 R11, -RZ, R2.H1_H1 ;  /* 0x30000002ff0b7230 */ /* 0x008fe40000004100 */
[----:B------:R-:W-:Y:S02]  /*9550*/  HADD2.F32 R26, -RZ, R3.H1_H1 ;  /* 0x30000003ff1a7230 */ /* 0x000fe40000004100 */
[----:B--2---:R-:W-:Y:S01]  /*9560*/  HADD2.F32 R16, -RZ, R4.H1_H1 ;  /* 0x30000004ff107230 */ /* 0x004fe20000004100 */
        /* <DEDUP_REMOVED lines=30> */
.L_x_5413:
[----:B------:R-:W-:Y:S05]  /*9750*/  BSYNC B0 ;  /* 0x0000000000007941 */ /* 0x000fea0003800000 */
.L_x_5412:
[----:B-----5:R3:W-:Y:S02]  /*9760*/  STS.128 [R184+0x1000], R8 ;  /* 0x00100008b8007388 */ /* 0x0207e40000000c00 */
.L_x_5411:
[----:B------:R-:W-:Y:S05]  /*9770*/  BSYNC B1 ;  /* 0x0000000000017941 */ /* 0x000fea0003800000 */
.L_x_5410:
[----:B-1----:R-:W-:-:S04]  /*9780*/  IADD3 R26, R134, 0x30, RZ ;  /* 0x00000030861a7810 */ /* 0x002fc80007ffe0ff */
        /* <DEDUP_REMOVED lines=19> */
[----:B--2---:R-:W2:Y:S04]  /*98c0*/  LDG.E.64 R2, [R18.64] ;  /* 0x0000000612027981 */ /* 0x004ea8000c1e1b00 */
[----:B---3--:R-:W3:Y:S01]  /*98d0*/  LDG.E.64 R4, [R4.64] ;  /* 0x0000000604047981 */ /* 0x008ee2000c1e1b00 */
[--C-:B-----5:R-:W-:Y:S01]  /*98e0*/  HADD2.F32 R17, -RZ, R9.reuse.H0_H0 ;  /* 0x20000009ff117230 */ /* 0x120fe20000004100 */
[----:B------:R-:W-:Y:S01]  /*98f0*/  MOV R15, R10 ;  /* 0x0000000a000f7202 */ /* 0x000fe20000000f00 */
[----:B------:R-:W-:Y:S02]  /*9900*/  HADD2.F32 R16, -RZ, R9.H1_H1 ;  /* 0x30000009ff107230 */ /* 0x000fe40000004100 */
[--C-:B------:R-:W-:Y:S02]  /*9910*/  HADD2.F32 R13, -RZ, R11.reuse.H1_H1 ;  /* 0x3000000bff0d7230 */ /* 0x100fe40000004100 */
[----:B------:R-:W-:-:S02]  /*9920*/  HADD2.F32 R14, -RZ, R11.H0_H0 ;  /* 0x2000000bff0e7230 */ /* 0x000fc40000004100 */
        /* <DEDUP_REMOVED lines=23> */
[----:B------:R-:W-:-:S02]  /*9aa0*/  FMUL.FTZ R2, R12, R3 ;  /* 0x000000030c027220 */ /* 0x000fc40000410000 */
[----:B------:R-:W-:Y:S02]  /*9ab0*/  FMUL.FTZ R3, R8, R3 ;  /* 0x0000000308037220 */ /* 0x000fe40000410000 */
[-C--:B------:R-:W-:Y:S01]  /*9ac0*/  FFMA.FTZ R5, R11, R4.reuse, -R5 ;  /* 0x000000040b057223 */ /* 0x080fe20000010805 */
[----:B------:R-:W-:Y:S01]  /*9ad0*/  F2FP.PACK_AB R11, R6, R7 ;  /* 0x00000007060b723e */ /* 0x000fe200000000ff */
[----:B------:R-:W-:Y:S02]  /*9ae0*/  FFMA.FTZ R14, R13, R4, R14 ;  /* 0x000000040d0e7223 */ /* 0x000fe4000001000e */
[-C--:B------:R-:W-:Y:S02]  /*9af0*/  FFMA.FTZ R2, R8, R15.reuse, -R2 ;  /* 0x0000000f08027223 */ /* 0x080fe40000010802 */
[----:B------:R-:W-:Y:S01]  /*9b00*/  FFMA.FTZ R3, R12, R15, R3 ;  /* 0x0000000f0c037223 */ /* 0x000fe20000010003 */
[----:B------:R-:W-:-:S04]  /*9b10*/  F2FP.PACK_AB R8, R14, R5 ;  /* 0x000000050e08723e */ /* 0x000fc800000000ff */
[----:B------:R-:W-:Y:S02]  /*9b20*/  F2FP.PACK_AB R10, R3, R2 ;  /* 0x00000002030a723e */ /* 0x000fe400000000ff */
.L_x_5416:
[----:B------:R-:W-:Y:S05]  /*9b30*/  BSYNC B0 ;  /* 0x0000000000007941 */ /* 0x000fea0003800000 */
.L_x_5415:
[----:B-----5:R1:W-:Y:S01]  /*9b40*/  STS.128 [R184+0x1800], R8 ;  /* 0x00180008b8007388 */ /* 0x0203e20000000c00 */
[----:B------:R-:W-:Y:S05]  /*9b50*/  BRA `(.L_x_5414) ;  /* 0x00001cd000007947 */ /* 0x000fea0003800000 */
.L_x_5401:
        /* <DEDUP_REMOVED lines=24> */
[----:B------:R-:W4:Y:S01]  /*9ce0*/  LDG.E.128 R12, [R12.64] ;  /* 0x000000060c0c7981 */ /* 0x000f22000c1e1d00 */
[----:B------:R-:W-:Y:S02]  /*9cf0*/  LEA.HI.X R7, R5, c[0x0][0x2b4], R0, 0x1, P1 ;  /* 0x0000ad0005077a11 */ /* 0x000fe400008f0c00 */
[----:B---3--:R-:W-:-:S04]  /*9d00*/  IADD3 R9, P1, R11, R2, RZ ;  /* 0x000000020b097210 */ /* 0x008fc80007f3e0ff */
[----:B------:R-:W3:Y:S01]  /*9d10*/  LDG.E.128 R4, [R6.64] ;  /* 0x0000000606047981 */ /* 0x000ee2000c1e1d00 */
[----:B------:R-:W-:Y:S02]  /*9d20*/  LEA.HI.X.SX32 R0, R11, R20, 0x1, P1 ;  /* 0x000000140b007211 */ /* 0x000fe400008f0eff */
[----:B------:R-:W-:-:S04]  /*9d30*/  LEA R8, P1, R9, c[0x0][0x2a8], 0x1 ;  /* 0x0000aa0009087a11 */ /* 0x000fc800078208ff */
[----:B------:R-:W-:-:S06]  /*9d40*/  LEA.HI.X R9, R9, c[0x0][0x2ac], R0, 0x1, P1 ;  /* 0x0000ab0009097a11 */ /* 0x000fcc00008f0c00 */
[----:B--2---:R-:W2:Y:S01]  /*9d50*/  LDG.E.128 R8, [R8.64] ;  /* 0x0000000608087981 */ /* 0x004ea2000c1e1d00 */
[----:B----4-:R-:W-:Y:S02]  /*9d60*/  HADD2.F32 R33, -RZ, R12.H0_H0 ;  /* 0x2000000cff217230 */ /* 0x010fe40000004100 */
[----:B------:R-:W-:Y:S02]  /*9d70*/  HADD2.F32 R35, -RZ, R13.H0_H0 ;  /* 0x2000000dff237230 */ /* 0x000fe40000004100 */
[--C-:B---3--:R-:W-:Y:S02]  /*9d80*/  HADD2.F32 R0, -RZ, R4.reuse.H0_H0 ;  /* 0x20000004ff007230 */ /* 0x108fe40000004100 */
[----:B------:R-:W-:Y:S02]  /*9d90*/  HADD2.F32 R22, -RZ, R4.H1_H1 ;  /* 0x30000004ff167230 */ /* 0x000fe40000004100 */
[--C-:B------:R-:W-:Y:S02]  /*9da0*/  HADD2.F32 R4, -RZ, R5.reuse.H0_H0 ;  /* 0x20000005ff047230 */ /* 0x100fe40000004100 */
[----:B------:R-:W-:Y:S01]  /*9db0*/  HADD2.F32 R30, -RZ, R5.H1_H1 ;  /* 0x30000005ff1e7230 */ /* 0x000fe20000004100 */
[----:B------:R-:W-:Y:S01]  /*9dc0*/  @!P0 FADD.FTZ R0, -R0, -RZ ;  /* 0x800000ff00008221 */ /* 0x000fe20000010100 */
[--C-:B------:R-:W-:Y:S01]  /*9dd0*/  HADD2.F32 R5, -RZ, R6.reuse.H0_H0 ;  /* 0x20000006ff057230 */ /* 0x100fe20000004100 */
[----:B------:R-:W-:Y:S01]  /*9de0*/  @!P0 FADD.FTZ R4, -R4, -RZ ;  /* 0x800000ff04048221 */ /* 0x000fe20000010100 */
[----:B------:R-:W-:-:S02]  /*9df0*/  HADD2.F32 R31, -RZ, R6.H1_H1 ;  /* 0x30000006ff1f7230 */ /* 0x000fc40000004100 */
[--C-:B------:R-:W-:Y:S02]  /*9e00*/  HADD2.F32 R6, -RZ, R7.reuse.H0_H0 ;  /* 0x20000007ff067230 */ /* 0x100fe40000004100 */
[----:B------:R-:W-:Y:S01]  /*9e10*/  HADD2.F32 R7, -RZ, R7.H1_H1 ;  /* 0x30000007ff077230 */ /* 0x000fe20000004100 */
[----:B------:R-:W-:Y:S01]  /*9e20*/  FMUL.FTZ R33, R33, R0 ;  /* 0x0000000021217220 */ /* 0x000fe20000410000 */
[----:B------:R-:W-:Y:S01]  /*9e30*/  HADD2.F32 R0, -RZ, R15.H1_H1 ;  /* 0x3000000fff007230 */ /* 0x000fe20000004100 */
[----:B------:R-:W-:Y:S01]  /*9e40*/  FMUL.FTZ R35, R35, R4 ;  /* 0x0000000423237220 */ /* 0x000fe20000410000 */
[--C-:B------:R-:W-:Y:S01]  /*9e50*/  HADD2.F32 R4, -RZ, R14.reuse.H0_H0 ;  /* 0x2000000eff047230 */ /* 0x100fe20000004100 */
[----:B------:R-:W-:Y:S02]  /*9e60*/  @!P0 FADD.FTZ R5, -R5, -RZ ;  /* 0x800000ff05058221 */ /* 0x000fe40000010100 */
[----:B------:R-:W-:Y:S01]  /*9e70*/  @!P0 FADD.FTZ R7, -R7, -RZ ;  /* 0x800000ff07078221 */ /* 0x000fe20000010100 */
[----:B------:R-:W-:Y:S01]  /*9e80*/  HADD2.F32 R14, -RZ, R14.H1_H1 ;  /* 0x3000000eff0e7230 */ /* 0x000fe20000004100 */
[----:B------:R-:W-:Y:S01]  /*9e90*/  @!P0 FADD.FTZ R31, -R31, -RZ ;  /* 0x800000ff1f1f8221 */ /* 0x000fe20000010100 */
[----:B------:R-:W-:Y:S01]  /*9ea0*/  HADD2.F32 R13, -RZ, R13.H1_H1 ;  /* 0x3000000dff0d7230 */ /* 0x000fe20000004100 */
[----:B------:R-:W-:Y:S01]  /*9eb0*/  @!P0 FADD.FTZ R30, -R30, -RZ ;  /* 0x800000ff1e1e8221 */ /* 0x000fe20000010100 */
[----:B------:R-:W-:Y:S01]  /*9ec0*/  HADD2.F32 R37, -RZ, R12.H1_H1 ;  /* 0x3000000cff257230 */ /* 0x000fe20000004100 */
[----:B------:R-:W-:Y:S01]  /*9ed0*/  FMUL.FTZ R5, R4, R5 ;  /* 0x0000000504057220 */ /* 0x000fe20000410000 */
[----:B--2---:R-:W-:Y:S01]  /*9ee0*/  HADD2.F32 R4, -RZ, R8.H0_H0 ;  /* 0x20000008ff047230 */ /* 0x004fe20000004100 */
[----:B------:R-:W-:Y:S01]  /*9ef0*/  FMUL.FTZ R7, R0, R7 ;  /* 0x0000000700077220 */ /* 0x000fe20000410000 */
[----:B-----5:R-:W-:Y:S01]  /*9f00*/  HADD2.F32 R0, -RZ, R16.H0_H0 ;  /* 0x20000010ff007230 */ /* 0x020fe20000004100 */
[----:B------:R-:W-:Y:S01]  /*9f10*/  @!P0 FADD.FTZ R22, -R22, -RZ ;  /* 0x800000ff16168221 */ /* 0x000fe20000010100 */
[----:B------:R-:W-:Y:S01]  /*9f20*/  HADD2.F32 R39, -RZ, R15.H0_H0 ;  /* 0x2000000fff277230 */ /* 0x000fe20000004100 */
[----:B------:R-:W-:Y:S01]  /*9f30*/  FMUL.FTZ R31, R14, R31 ;  /* 0x0000001f0e1f7220 */ /* 0x000fe20000410000 */
[----:B------:R-:W-:Y:S01]  /*9f40*/  HADD2.F32 R14, -RZ, R8.H1_H1 ;  /* 0x30000008ff0e7230 */ /* 0x000fe20000004100 */
[----:B------:R-:W-:Y:S01]  /*9f50*/  FMUL.FTZ R13, R13, R30 ;  /* 0x0000001e0d0d7220 */ /* 0x000fe20000410000 */
[--C-:B------:R-:W-:Y:S01]  /*9f60*/  HADD2.F32 R8, -RZ, R9.reuse.H0_H0 ;  /* 0x20000009ff087230 */ /* 0x100fe20000004100 */
[----:B------:R-:W-:Y:S01]  /*9f70*/  @!P0 FADD.FTZ R6, -R6, -RZ ;  /* 0x800000ff06068221 */ /* 0x000fe20000010100 */
[----:B------:R-:W-:Y:S01]  /*9f80*/  HADD2.F32 R30, -RZ, R9.H1_H1 ;  /* 0x30000009ff1e7230 */ /* 0x000fe20000004100 */
[----:B------:R-:W-:Y:S01]  /*9f90*/  FMUL.FTZ R37, R37, R22 ;  /* 0x0000001625257220 */ /* 0x000fe20000410000 */
[--C-:B------:R-:W-:Y:S01]  /*9fa0*/  HADD2.F32 R9, -RZ, R11.reuse.H0_H0 ;  /* 0x2000000bff097230 */ /* 0x100fe20000004100 */
[----:B------:R-:W-:Y:S01]  /*9fb0*/  FFMA.FTZ R0, R0, R4, R33 ;  /* 0x0000000400007223 */ /* 0x000fe20000010021 */
[----:B------:R-:W-:-:S02]  /*9fc0*/  HADD2.F32 R32, -RZ, R11.H1_H1 ;  /* 0x3000000bff207230 */ /* 0x000fc40000004100 */
[----:B------:R-:W-:Y:S02]  /*9fd0*/  HADD2.F32 R12, -RZ, R17.H0_H0 ;  /* 0x20000011ff0c7230 */ /* 0x000fe40000004100 */
[----:B------:R-:W-:Y:S02]  /*9fe0*/  HADD2.F32 R22, -RZ, R10.H0_H0 ;  /* 0x2000000aff167230 */ /* 0x000fe40000004100 */
[----:B------:R-:W-:Y:S02]  /*9ff0*/  HADD2.F32 R4, -RZ, R18.H0_H0 ;  /* 0x20000012ff047230 */ /* 0x000fe40000004100 */
[----:B------:R-:W-:Y:S01]  /*a000*/  HADD2.F32 R11, -RZ, R19.H0_H0 ;  /* 0x20000013ff0b7230 */ /* 0x000fe20000004100 */
[----:B------:R-:W-:Y:S01]  /*a010*/  FMUL.FTZ R6, R39, R6 ;  /* 0x0000000627067220 */ /* 0x000fe20000410000 */
[----:B------:R-:W-:Y:S02]  /*a020*/  HADD2.F32 R16, -RZ, R16.H1_H1 ;  /* 0x30000010ff107230 */ /* 0x000fe40000004100 */
[----:B------:R-:W-:-:S02]  /*a030*/  HADD2.F32 R10, -RZ, R10.H1_H1 ;  /* 0x3000000aff0a7230 */ /* 0x000fc40000004100 */
[----:B------:R-:W-:Y:S02]  /*a040*/  HADD2.F32 R17, -RZ, R17.H1_H1 ;  /* 0x30000011ff117230 */ /* 0x000fe40000004100 */
[----:B------:R-:W-:Y:S02]  /*a050*/  HADD2.F32 R18, -RZ, R18.H1_H1 ;  /* 0x30000012ff127230 */ /* 0x000fe40000004100 */
[----:B------:R-:W-:Y:S01]  /*a060*/  HADD2.F32 R19, -RZ, R19.H1_H1 ;  /* 0x30000013ff137230 */ /* 0x000fe20000004100 */
[----:B------:R-:W-:Y:S02]  /*a070*/  FFMA.FTZ R37, R16, R14, R37 ;  /* 0x0000000e10257223 */ /* 0x000fe40000010025 */
[----:B------:R-:W-:Y:S02]  /*a080*/  FFMA.FTZ R8, R12, R8, R35 ;  /* 0x000000080c087223 */ /* 0x000fe40000010023 */
[----:B------:R-:W-:Y:S02]  /*a090*/  FFMA.FTZ R13, R17, R30, R13 ;  /* 0x0000001e110d7223 */ /* 0x000fe4000001000d */
        /* <DEDUP_REMOVED lines=8> */
.L_x_5420:
[----:B------:R-:W-:Y:S05]  /*a120*/  BSYNC B0 ;  /* 0x0000000000007941 */ /* 0x000fea0003800000 */
.L_x_5419:
[----:B-----5:R4:W-:Y:S02]  /*a130*/  STS.128 [R184], R16 ;  /* 0x00000010b8007388 */ /* 0x0209e40000000c00 */
.L_x_5418:
[----:B------:R-:W-:Y:S05]  /*a140*/  BSYNC B1 ;  /* 0x0000000000017941 */ /* 0x000fea0003800000 */
.L_x_5417:
        /* <DEDUP_REMOVED lines=8> */
[----:B----4-:R4:W5:Y:S01]  /*a1d0*/  LDG.E.128 R16, [R28.64] ;  /* 0x000000061c107981 */ /* 0x010962000c1e1d00 */
[----:B------:R-:W-:Y:S01]  /*a1e0*/  ISETP.GE.AND P0, PT, R100, c[0x0][0x230], PT ;  /* 0x00008c0064007a0c */ /* 0x000fe20003f06270 */
[----:B------:R-:W-:-:S12]  /*a1f0*/  BSSY B0, `(.L_x_5423) ;  /* 0x0000055000007945 */ /* 0x000fd80003800000 */
[----:B------:R-:W-:Y:S05]  /*a200*/  @P0 BRA `(.L_x_5424) ;  /* 0x0000053000000947 */ /* 0x000fea0003800000 */
[-C--:B------:R-:W-:Y:S02]  /*a210*/  ISETP.GE.AND P0, PT, R100, R117.reuse, PT ;  /* 0x000000756400720c */ /* 0x080fe40003f06270 */
[----:B------:R-:W-:Y:S02]  /*a220*/  MOV R7, R117 ;  /* 0x0000007500077202 */ /* 0x000fe40000000f00 */
[----:B------:R-:W-:Y:S02]  /*a230*/  MOV R5, RZ ;  /* 0x000000ff00057202 */ /* 0x000fe40000000f00 */
[C---:B---3--:R-:W-:Y:S02]  /*a240*/  IADD3 R8, P1, R23.reuse, R2, RZ ;  /* 0x0000000217087210 */ /* 0x048fe40007f3e0ff */
        /* <DEDUP_REMOVED lines=10> */
[----:B------:R-:W3:Y:S01]  /*a2f0*/  LDG.E.128 R12, [R12.64] ;  /* 0x000000060c0c7981 */ /* 0x000ee2000c1e1d00 */
[----:B------:R-:W-:Y:S02]  /*a300*/  LEA.HI.X R7, R4, c[0x0][0x2b4], R5, 0x1, P1 ;  /* 0x0000ad0004077a11 */ /* 0x000fe400008f0c05 */
[----:B------:R-:W-:-:S04]  /*a310*/  IADD3 R8, P1, R9, R8, RZ ;  /* 0x0000000809087210 */ /* 0x000fc80007f3e0ff */
[----:B--2---:R-:W2:Y:S01]  /*a320*/  LDG.E.128 R4, [R6.64] ;  /* 0x0000000606047981 */ /* 0x004ea2000c1e1d00 */
[----:B------:R-:W-:Y:S02]  /*a330*/  LEA.HI.X.SX32 R9, R9, R10, 0x1, P1 ;  /* 0x0000000a09097211 */ /* 0x000fe400008f0eff */
[----:B------:R-:W-:-:S04]  /*a340*/  LEA R10, P1, R8, c[0x0][0x2a8], 0x1 ;  /* 0x0000aa00080a7a11 */ /* 0x000fc800078208ff */
[----:B------:R-:W-:-:S06]  /*a350*/  LEA.HI.X R11, R8, c[0x0][0x2ac], R9, 0x1, P1 ;  /* 0x0000ab00080b7a11 */ /* 0x000fcc00008f0c09 */
[----:B----4-:R-:W4:Y:S01]  /*a360*/  LDG.E.128 R8, [R10.64] ;  /* 0x000000060a087981 */ /* 0x010f22000c1e1d00 */
[----:B---3--:R-:W-:Y:S01]  /*a370*/  MOV R22, R15 ;  /* 0x0000000f00167202 */ /* 0x008fe20000000f00 */
[----:B------:R-:W-:Y:S02]  /*a380*/  HADD2.F32 R30, -RZ, R12.H0_H0 ;  /* 0x2000000cff1e7230 */ /* 0x000fe40000004100 */
[--C-:B--2---:R-:W-:Y:S02]  /*a390*/  HADD2.F32 R15, -RZ, R4.reuse.H0_H0 ;  /* 0x20000004ff0f7230 */ /* 0x104fe40000004100 */
[----:B------:R-:W-:Y:S02]  /*a3a0*/  HADD2.F32 R23, -RZ, R4.H1_H1 ;  /* 0x30000004ff177230 */ /* 0x000fe40000004100 */
[--C-:B------:R-:W-:Y:S01]  /*a3b0*/  HADD2.F32 R4, -RZ, R5.reuse.H0_H0 ;  /* 0x20000005ff047230 */ /* 0x100fe20000004100 */
[----:B------:R-:W-:Y:S01]  /*a3c0*/  @!P0 FADD.FTZ R15, -R15, -RZ ;  /* 0x800000ff0f0f8221 */ /* 0x000fe20000010100 */
[----:B------:R-:W-:-:S02]  /*a3d0*/  HADD2.F32 R28, -RZ, R5.H1_H1 ;  /* 0x30000005ff1c7230 */ /* 0x000fc40000004100 */
[--C-:B------:R-:W-:Y:S02]  /*a3e0*/  HADD2.F32 R5, -RZ, R6.reuse.H0_H0 ;  /* 0x20000006ff057230 */ /* 0x100fe40000004100 */
[----:B------:R-:W-:Y:S02]  /*a3f0*/  HADD2.F32 R29, -RZ, R6.H1_H1 ;  /* 0x30000006ff1d7230 */ /* 0x000fe40000004100 */
[----:B------:R-:W-:Y:S01]  /*a400*/  HADD2.F32 R6, -RZ, R7.H0_H0 ;  /* 0x20000007ff067230 */ /* 0x000fe20000004100 */
[----:B------:R-:W-:Y:S01]  /*a410*/  @!P0 FADD.FTZ R4, -R4, -RZ ;  /* 0x800000ff04048221 */ /* 0x000fe20000010100 */
[----:B------:R-:W-:Y:S01]  /*a420*/  HADD2.F32 R31, -RZ, R13.H0_H0 ;  /* 0x2000000dff1f7230 */ /* 0x000fe20000004100 */
[----:B------:R-:W-:Y:S01]  /*a430*/  FMUL.FTZ R30, R30, R15 ;  /* 0x0000000f1e1e7220 */ /* 0x000fe20000410000 */
[----:B------:R-:W-:Y:S01]  /*a440*/  HADD2.F32 R12, -RZ, R12.H1_H1 ;  /* 0x3000000cff0c7230 */ /* 0x000fe20000004100 */
[----:B------:R-:W-:Y:S01]  /*a450*/  @!P0 FADD.FTZ R23, -R23, -RZ ;  /* 0x800000ff17178221 */ /* 0x000fe20000010100 */
[----:B------:R-:W-:Y:S01]  /*a460*/  HADD2.F32 R15, -RZ, R22.H0_H0 ;  /* 0x20000016ff0f7230 */ /* 0x000fe20000004100 */
[----:B------:R-:W-:Y:S01]  /*a470*/  @!P0 FADD.FTZ R6, -R6, -RZ ;  /* 0x800000ff06068221 */ /* 0x000fe20000010100 */
[----:B------:R-:W-:Y:S01]  /*a480*/  HADD2.F32 R7, -RZ, R7.H1_H1 ;  /* 0x30000007ff077230 */ /* 0x000fe20000004100 */
[----:B------:R-:W-:Y:S01]  /*a490*/  FMUL.FTZ R31, R31, R4 ;  /* 0x000000041f1f7220 */ /* 0x000fe20000410000 */
[----:B------:R-:W-:Y:S01]  /*a4a0*/  HADD2.F32 R4, -RZ, R14.H0_H0 ;  /* 0x2000000eff047230 */ /* 0x000fe20000004100 */
[----:B------:R-:W-:Y:S01]  /*a4b0*/  FMUL.FTZ R12, R12, R23 ;  /* 0x000000170c0c7220 */ /* 0x000fe20000410000 */
[----:B------:R-:W-:Y:S01]  /*a4c0*/  HADD2.F32 R13, -RZ, R13.H1_H1 ;  /* 0x3000000dff0d7230 */ /* 0x000fe20000004100 */
[----:B------:R-:W-:Y:S01]  /*a4d0*/  @!P0 FADD.FTZ R5, -R5, -RZ ;  /* 0x800000ff05058221 */ /* 0x000fe20000010100 */
[--C-:B-----5:R-:W-:Y:S01]  /*a4e0*/  HADD2.F32 R23, -RZ, R16.reuse.H1_H1 ;  /* 0x30000010ff177230 */ /* 0x120fe20000004100 */
[----:B------:R-:W-:Y:S01]  /*a4f0*/  FMUL.FTZ R6, R15, R6 ;  /* 0x000000060f067220 */ /* 0x000fe20000410000 */
[----:B------:R-:W-:Y:S01]  /*a500*/  HADD2.F32 R15, -RZ, R16.H0_H0 ;  /* 0x20000010ff0f7230 */ /* 0x000fe20000004100 */
[----:B------:R-:W-:Y:S01]  /*a510*/  @!P0 FADD.FTZ R28, -R28, -RZ ;  /* 0x800000ff1c1c8221 */ /* 0x000fe20000010100 */
[----:B------:R-:W-:Y:S01]  /*a520*/  HADD2.F32 R14, -RZ, R14.H1_H1 ;  /* 0x3000000eff0e7230 */ /* 0x000fe20000004100 */
[----:B------:R-:W-:Y:S01]  /*a530*/  @!P0 FADD.FTZ R29, -R29, -RZ ;  /* 0x800000ff1d1d8221 */ /* 0x000fe20000010100 */
[----:B------:R-:W-:Y:S01]  /*a540*/  HADD2.F32 R22, -RZ, R22.H1_H1 ;  /* 0x30000016ff167230 */ /* 0x000fe20000004100 */
[----:B------:R-:W-:Y:S01]  /*a550*/  @!P0 FADD.FTZ R7, -R7, -RZ ;  /* 0x800000ff07078221 */ /* 0x000fe20000010100 */
[--C-:B----4-:R-:W-:Y:S01]  /*a560*/  HADD2.F32 R16, -RZ, R8.reuse.H1_H1 ;  /* 0x30000008ff107230 */ /* 0x110fe20000004100 */
[----:B------:R-:W-:Y:S01]  /*a570*/  FMUL.FTZ R5, R4, R5 ;  /* 0x0000000504057220 */ /* 0x000fe20000410000 */
[----:B------:R-:W-:Y:S01]  /*a580*/  HADD2.F32 R4, -RZ, R8.H0_H0 ;  /* 0x20000008ff047230 */ /* 0x000fe20000004100 */
[----:B------:R-:W-:Y:S01]  /*a590*/  FMUL.FTZ R13, R13, R28 ;  /* 0x0000001c0d0d7220 */ /* 0x000fe20000410000 */
[--C-:B------:R-:W-:Y:S01]  /*a5a0*/  HADD2.F32 R8, -RZ, R9.reuse.H0_H0 ;  /* 0x20000009ff087230 */ /* 0x100fe20000004100 */
[----:B------:R-:W-:Y:S01]  /*a5b0*/  FMUL.FTZ R29, R14, R29 ;  /* 0x0000001d0e1d7220 */ /* 0x000fe20000410000 */
        /* <DEDUP_REMOVED lines=8> */
[----:B------:R-:W-:Y:S02]  /*a640*/  HADD2.F32 R12, -RZ, R19.H0_H0 ;  /* 0x20000013ff0c7230 */ /* 0x000fe40000004100 */
[----:B------:R-:W-:Y:S02]  /*a650*/  HADD2.F32 R10, -RZ, R10.H1_H1 ;  /* 0x3000000aff0a7230 */ /* 0x000fe40000004100 */
[----:B------:R-:W-:-:S02]  /*a660*/  HADD2.F32 R17, -RZ, R17.H1_H1 ;  /* 0x30000011ff117230 */ /* 0x000fc40000004100 */
[----:B------:R-:W-:Y:S02]  /*a670*/  HADD2.F32 R18, -RZ, R18.H1_H1 ;  /* 0x30000012ff127230 */ /* 0x000fe40000004100 */
[----:B------:R-:W-:Y:S01]  /*a680*/  HADD2.F32 R19, -RZ, R19.H1_H1 ;  /* 0x30000013ff137230 */ /* 0x000fe20000004100 */
[----:B------:R-:W-:Y:S02]  /*a690*/  FFMA.FTZ R4, R15, R4, R30 ;  /* 0x000000040f047223 */ /* 0x000fe4000001001e */
[----:B------:R-:W-:Y:S02]  /*a6a0*/  FFMA.FTZ R8, R14, R8, R31 ;  /* 0x000000080e087223 */ /* 0x000fe4000001001f */
[----:B------:R-:W-:Y:S02]  /*a6b0*/  FFMA.FTZ R13, R17, R28, R13 ;  /* 0x0000001c110d7223 */ /* 0x000fe4000001000d */
[----:B------:R-:W-:Y:S02]  /*a6c0*/  FFMA.FTZ R5, R11, R22, R5 ;  /* 0x000000160b057223 */ /* 0x000fe40000010005 */
[----:B------:R-:W-:-:S02]  /*a6d0*/  FFMA.FTZ R10, R18, R10, R29 ;  /* 0x0000000a120a7223 */ /* 0x000fc4000001001d */
[----:B------:R-:W-:Y:S02]  /*a6e0*/  FFMA.FTZ R6, R12, R9, R6 ;  /* 0x000000090c067223 */ /* 0x000fe40000010006 */
[----:B------:R-:W-:Y:S01]  /*a6f0*/  FFMA.FTZ R7, R19, R32, R7 ;  /* 0x0000002013077223 */ /* 0x000fe20000010007 */
[----:B------:R-:W-:Y:S02]  /*a700*/  F2FP.PACK_AB R16, R23, R4 ;  /* 0x000000041710723e */ /* 0x000fe400000000ff */
[----:B------:R-:W-:Y:S02]  /*a710*/  F2FP.PACK_AB R17, R13, R8 ;  /* 0x000000080d11723e */ /* 0x000fe400000000ff */
[----:B------:R-:W-:Y:S02]  /*a720*/  F2FP.PACK_AB R18, R10, R5 ;  /* 0x000000050a12723e */ /* 0x000fe400000000ff */
[----:B------:R-:W-:Y:S02]  /*a730*/  F2FP.PACK_AB R19, R7, R6 ;  /* 0x000000060713723e */ /* 0x000fe400000000ff */
.L_x_5424:
[----:B------:R-:W-:Y:S05]  /*a740*/  BSYNC B0 ;  /* 0x0000000000007941 */ /* 0x000fea0003800000 */
.L_x_5423:
[----:B-----5:R1:W-:Y:S02]  /*a750*/  STS.128 [R184+0x800], R16 ;  /* 0x00080010b8007388 */ /* 0x0203e40000000c00 */
.L_x_5422:
[----:B------:R-:W-:Y:S05]  /*a760*/  BSYNC B1 ;  /* 0x0000000000017941 */ /* 0x000fea0003800000 */
.L_x_5421:
        /* <DEDUP_REMOVED lines=8> */
[----:B-1--4-:R1:W5:Y:S01]  /*a7f0*/  LDG.E.128 R16, [R26.64] ;  /* 0x000000061a107981 */ /* 0x012362000c1e1d00 */
        /* <DEDUP_REMOVED lines=8> */
[C---:B------:R-:W-:Y:S02]  /*a880*/  SHF.L.U32 R5, R117.reuse, 0x5, RZ ;  /* 0x0000000575057819 */ /* 0x040fe400000006ff */
[----:B------:R-:W-:Y:S02]  /*a890*/  @P0 IADD3 R4, -R117, RZ, RZ ;  /* 0x000000ff75040210 */ /* 0x000fe40007ffe1ff */
[----:B---3--:R-:W-:Y:S02]  /*a8a0*/  IADD3 R9, P1, R5, R2, RZ ;  /* 0x0000000205097210 */ /* 0x008fe40007f3e0ff */
        /* <DEDUP_REMOVED lines=9> */
[----:B------:R-:W-:-:S04]  /*a940*/  IADD3 R9, P1, R10, R9, RZ ;  /* 0x000000090a097210 */ /* 0x000fc80007f3e0ff */
[----:B------:R-:W4:Y:S01]  /*a950*/  LDG.E.128 R4, [R6.64] ;  /* 0x0000000606047981 */ /* 0x000f22000c1e1d00 */
[----:B------:R-:W-:Y:S02]  /*a960*/  LEA.HI.X.SX32 R8, R10, R8, 0x1, P1 ;  /* 0x000000080a087211 */ /* 0x000fe400008f0eff */
[----:B------:R-:W-:-:S04]  /*a970*/  LEA R10, P1, R9, c[0x0][0x2a8], 0x1 ;  /* 0x0000aa00090a7a11 */ /* 0x000fc800078208ff */
[----:B------:R-:W-:-:S06]  /*a980*/  LEA.HI.X R11, R9, c[0x0][0x2ac], R8, 0x1, P1 ;  /* 0x0000ab00090b7a11 */ /* 0x000fcc00008f0c08 */
[----:B--2---:R-:W2:Y:S01]  /*a990*/  LDG.E.128 R8, [R10.64] ;  /* 0x000000060a087981 */ /* 0x004ea2000c1e1d00 */
[----:B---3--:R-:W-:Y:S01]  /*a9a0*/  MOV R23, R15 ;  /* 0x0000000f00177202 */ /* 0x008fe20000000f00 */
[----:B------:R-:W-:Y:S02]  /*a9b0*/  HADD2.F32 R29, -RZ, R13.H0_H0 ;  /* 0x2000000dff1d7230 */ /* 0x000fe40000004100 */
[--C-:B----4-:R-:W-:Y:S02]  /*a9c0*/  HADD2.F32 R15, -RZ, R4.reuse.H0_H0 ;  /* 0x20000004ff0f7230 */ /* 0x110fe40000004100 */
[----:B-1----:R-:W-:Y:S02]  /*a9d0*/  HADD2.F32 R26, -RZ, R4.H1_H1 ;  /* 0x30000004ff1a7230 */ /* 0x002fe40000004100 */
[--C-:B------:R-:W-:Y:S02]  /*a9e0*/  HADD2.F32 R4, -RZ, R5.reuse.H0_H0 ;  /* 0x20000005ff047230 */ /* 0x100fe40000004100 */
[----:B------:R-:W-:-:S02]  /*a9f0*/  HADD2.F32 R27, -RZ, R5.H1_H1 ;  /* 0x30000005ff1b7230 */ /* 0x000fc40000004100 */
[--C-:B------:R-:W-:Y:S01]  /*aa00*/  HADD2.F32 R5, -RZ, R6.reuse.H0_H0 ;  /* 0x20000006ff057230 */ /* 0x100fe20000004100 */
[----:B------:R-:W-:Y:S01]  /*aa10*/  @!P0 FADD.FTZ R4, -R4, -RZ ;  /* 0x800000ff04048221 */ /* 0x000fe20000010100 */
[----:B------:R-:W-:Y:S02]  /*aa20*/  HADD2.F32 R28, -RZ, R6.H1_H1 ;  /* 0x30000006ff1c7230 */ /* 0x000fe40000004100 */
[--C-:B------:R-:W-:Y:S02]  /*aa30*/  HADD2.F32 R6, -RZ, R7.reuse.H0_H0 ;  /* 0x20000007ff067230 */ /* 0x100fe40000004100 */
[----:B------:R-:W-:Y:S01]  /*aa40*/  HADD2.F32 R7, -RZ, R7.H1_H1 ;  /* 0x30000007ff077230 */ /* 0x000fe20000004100 */
[----:B------:R-:W-:Y:S01]  /*aa50*/  @!P0 FADD.FTZ R26, -R26, -RZ ;  /* 0x800000ff1a1a8221 */ /* 0x000fe20000010100 */
[--C-:B------:R-:W-:Y:S01]  /*aa60*/  HADD2.F32 R30, -RZ, R12.reuse.H0_H0 ;  /* 0x2000000cff1e7230 */ /* 0x100fe20000004100 */
[----:B------:R-:W-:Y:S01]  /*aa70*/  FMUL.FTZ R29, R29, R4 ;  /* 0x000000041d1d7220 */ /* 0x000fe20000410000 */
[----:B------:R-:W-:Y:S01]  /*aa80*/  HADD2.F32 R31, -RZ, R12.H1_H1 ;  /* 0x3000000cff1f7230 */ /* 0x000fe20000004100 */
        /* <DEDUP_REMOVED lines=8> */
[----:B------:R-:W-:Y:S01]  /*ab10*/  FMUL.FTZ R30, R30, R15 ;  /* 0x0000000f1e1e7220 */ /* 0x000fe20000410000 */
[----:B------:R-:W-:Y:S01]  /*ab20*/  HADD2.F32 R15, -RZ, R14.H1_H1 ;  /* 0x3000000eff0f7230 */ /* 0x000fe20000004100 */
[----:B------:R-:W-:-:S02]  /*ab30*/  @!P0 FADD.FTZ R27, -R27, -RZ ;  /* 0x800000ff1b1b8221 */ /* 0x000fc40000010100 */
[----:B------:R-:W-:Y:S02]  /*ab40*/  @!P0 FADD.FTZ R5, -R5, -RZ ;  /* 0x800000ff05058221 */ /* 0x000fe40000010100 */
[----:B------:R-:W-:Y:S01]  /*ab50*/  FMUL.FTZ R6, R13, R6 ;  /* 0x000000060d067220 */ /* 0x000fe20000410000 */
[----:B-----5:R-:W-:Y:S01]  /*ab60*/  HADD2.F32 R13, -RZ, R16.H0_H0 ;  /* 0x20000010ff0d7230 */ /* 0x020fe20000004100 */
[----:B------:R-:W-:Y:S01]  /*ab70*/  FMUL.FTZ R7, R4, R7 ;  /* 0x0000000704077220 */ /* 0x000fe20000410000 */
[----:B--2---:R-:W-:Y:S01]  /*ab80*/  HADD2.F32 R4, -RZ, R8.H0_H0 ;  /* 0x20000008ff047230 */ /* 0x004fe20000004100 */
[----:B------:R-:W-:Y:S02]  /*ab90*/  @!P0 FADD.FTZ R28, -R28, -RZ ;  /* 0x800000ff1c1c8221 */ /* 0x000fe40000010100 */
[----:B------:R-:W-:Y:S01]  /*aba0*/  FMUL.FTZ R12, R12, R27 ;  /* 0x0000001b0c0c7220 */ /* 0x000fe20000410000 */
[--C-:B------:R-:W-:Y:S01]  /*abb0*/  HADD2.F32 R27, -RZ, R10.reuse.H1_H1 ;  /* 0x3000000aff1b7230 */ /* 0x100fe20000004100 */
[----:B------:R-:W-:Y:S01]  /*abc0*/  FMUL.FTZ R5, R26, R5 ;  /* 0x000000051a057220 */ /* 0x000fe20000410000 */
[----:B------:R-:W-:Y:S01]  /*abd0*/  HADD2.F32 R26, -RZ, R10.H0_H0 ;  /* 0x2000000aff1a7230 */ /* 0x000fe20000004100 */
[----:B------:R-:W-:Y:S01]  /*abe0*/  FMUL.FTZ R28, R15, R28 ;  /* 0x0000001c0f1c7220 */ /* 0x000fe20000410000 */
[----:B------:R-:W-:Y:S01]  /*abf0*/  HADD2.F32 R15, -RZ, R8.H1_H1 ;  /* 0x30000008ff0f7230 */ /* 0x000fe20000004100 */
[----:B------:R-:W-:Y:S01]  /*ac00*/  FFMA.FTZ R4, R13, R4, R30 ;  /* 0x000000040d047223 */ /* 0x000fe2000001001e */
[----:B------:R-:W-:-:S02]  /*ac10*/  HADD2.F32 R23, -RZ, R11.H0_H0 ;  /* 0x2000000bff177230 */ /* 0x000fc40000004100 */
[----:B------:R-:W-:Y:S02]  /*ac20*/  HADD2.F32 R10, -RZ, R11.H1_H1 ;  /* 0x3000000bff0a7230 */ /* 0x000fe40000004100 */
[----:B------:R-:W-:Y:S02]  /*ac30*/  HADD2.F32 R14, -RZ, R17.H0_H0 ;  /* 0x20000011ff0e7230 */ /* 0x000fe40000004100 */
[----:B------:R-:W-:Y:S02]  /*ac40*/  HADD2.F32 R8, -RZ, R9.H0_H0 ;  /* 0x20000009ff087230 */ /* 0x000fe40000004100 */
[----:B------:R-:W-:Y:S02]  /*ac50*/  HADD2.F32 R11, -RZ, R18.H0_H0 ;  /* 0x20000012ff0b7230 */ /* 0x000fe40000004100 */
[----:B------:R-:W-:Y:S02]  /*ac60*/  HADD2.F32 R13, -RZ, R19.H0_H0 ;  /* 0x20000013ff0d7230 */ /* 0x000fe40000004100 */
[----:B------:R-:W-:-:S02]  /*ac70*/  HADD2.F32 R16, -RZ, R16.H1_H1 ;  /* 0x30000010ff107230 */ /* 0x000fc40000004100 */
[----:B------:R-:W-:Y:S02]  /*ac80*/  HADD2.F32 R9, -RZ, R9.H1_H1 ;  /* 0x30000009ff097230 */ /* 0x000fe40000004100 */
[----:B------:R-:W-:Y:S02]  /*ac90*/  HADD2.F32 R17, -RZ, R17.H1_H1 ;  /* 0x30000011ff117230 */ /* 0x000fe40000004100 */
[----:B------:R-:W-:Y:S02]  /*aca0*/  HADD2.F32 R18, -RZ, R18.H1_H1 ;  /* 0x30000012ff127230 */ /* 0x000fe40000004100 */
[----:B------:R-:W-:Y:S01]  /*acb0*/  HADD2.F32 R19, -RZ, R19.H1_H1 ;  /* 0x30000013ff137230 */ /* 0x000fe20000004100 */
[----:B------:R-:W-:Y:S02]  /*acc0*/  FFMA.FTZ R15, R16, R15, R31 ;  /* 0x0000000f100f7223 */ /* 0x000fe4000001001f */
[----:B------:R-:W-:Y:S02]  /*acd0*/  FFMA.FTZ R8, R14, R8, R29 ;  /* 0x000000080e087223 */ /* 0x000fe4000001001d */
[----:B------:R-:W-:-:S02]  /*ace0*/  FFMA.FTZ R9, R17, R9, R12 ;  /* 0x0000000911097223 */ /* 0x000fc4000001000c */
[----:B------:R-:W-:Y:S02]  /*acf0*/  FFMA.FTZ R5, R11, R26, R5 ;  /* 0x0000001a0b057223 */ /* 0x000fe40000010005 */
[----:B------:R-:W-:Y:S02]  /*ad00*/  FFMA.FTZ R18, R18, R27, R28 ;  /* 0x0000001b12127223 */ /* 0x000fe4000001001c */
[----:B------:R-:W-:Y:S02]  /*ad10*/  FFMA.FTZ R6, R13, R23, R6 ;  /* 0x000000170d067223 */ /* 0x000fe40000010006 */
[----:B------:R-:W-:Y:S01]  /*ad20*/  FFMA.FTZ R7, R19, R10, R7 ;  /* 0x0000000a13077223 */ /* 0x000fe20000010007 */
[----:B------:R-:W-:Y:S02]  /*ad30*/  F2FP.PACK_AB R16, R15, R4 ;  /* 0x000000040f10723e */ /* 0x000fe400000000ff */
[----:B------:R-:W-:Y:S02]  /*ad40*/  F2FP.PACK_AB R17, R9, R8 ;  /* 0x000000080911723e */ /* 0x000fe400000000ff */
[----:B------:R-:W-:-:S02]  /*ad50*/  F2FP.PACK_AB R18, R18, R5 ;  /* 0x000000051212723e */ /* 0x000fc400000000ff */
[----:B------:R-:W-:Y:S02]  /*ad60*/  F2FP.PACK_AB R19, R7, R6 ;  /* 0x000000060713723e */ /* 0x000fe400000000ff */
.L_x_5428:
[----:B------:R-:W-:Y:S05]  /*ad70*/  BSYNC B0 ;  /* 0x0000000000007941 */ /* 0x000fea0003800000 */
.L_x_5427:
[----:B-----5:R4:W-:Y:S02]  /*ad80*/  STS.128 [R184+0x1000], R16 ;  /* 0x00100010b8007388 */ /* 0x0209e40000000c00 */
.L_x_5426:
[----:B------:R-:W-:Y:S05]  /*ad90*/  BSYNC B1 ;  /* 0x0000000000017941 */ /* 0x000fea0003800000 */
.L_x_5425:
[----:B-1----:R-:W-:-:S04]  /*ada0*/  IADD3 R26, R134, 0x30, RZ ;  /* 0x00000030861a7810 */ /* 0x002fc80007ffe0ff */
[----:B------:R-:W-:-:S04]  /*adb0*/  ISETP.GE.AND P0, PT, R26, R21, PT ;  /* 0x000000151a00720c */ /* 0x000fc80003f06270 */
[----:B------:R-:W-:-:S13]  /*adc0*/  ISETP.LT.OR P0, PT, R3, -0x187, P0 ;  /* 0xfffffe790300780c */ /* 0x000fda0000701670 */
[----:B------:R-:W-:Y:S05]  /*add0*/  @P0 BRA `(.L_x_5414) ;  /* 0x00000a5000000947 */ /* 0x000fea0003800000 */
[----:B------:R-:W-:-:S13]  /*ade0*/  ISETP.GE.AND P0, PT, R100, c[0x0][0x220], PT ;  /* 0x0000880064007a0c */ /* 0x000fda0003f06270 */
[----:B------:R1:W-:Y:S01]  /*adf0*/  @P0 STS.128 [R184+0x1800], RZ ;  /* 0x001800ffb8000388 */ /* 0x0003e20000000c00 */
        /* <DEDUP_REMOVED lines=9> */
[--C-:B------:R-:W-:Y:S02]  /*ae90*/  @P0 SHF.R.S32.HI R4, RZ, 0x1, R116.reuse ;  /* 0x00000001ff040819 */ /* 0x100fe40000011474 */
[C---:B------:R-:W-:Y:S01]  /*aea0*/  @P0 IADD3 R5, -R117.reuse, RZ, RZ ;  /* 0x000000ff75050210 */ /* 0x040fe20007ffe1ff */
[----:B------:R-:W-:Y:S01]  /*aeb0*/  IMAD R7, R117, 0x30, RZ ;  /* 0x0000003075077824 */ /* 0x000fe200078e02ff */
[----:B------:R-:W-:Y:S02]  /*aec0*/  @P0 IADD3 R3, -R4, RZ, RZ ;  /* 0x000000ff04030210 */ /* 0x000fe40007ffe1ff */
[----:B------:R-:W-:Y:S01]  /*aed0*/  @P0 SHF.R.S32.HI R116, RZ, 0x1, R116 ;  /* 0x00000001ff740819 */ /* 0x000fe20000011474 */
[----:B----4-:R-:W-:Y:S01]  /*aee0*/  IMAD.WIDE R16, R5, 0x2, R24 ;  /* 0x0000000205107825 */ /* 0x010fe200078e0218 */
[----:B------:R-:W-:-:S04]  /*aef0*/  IADD3 R2, P1, R7, R2, RZ ;  /* 0x0000000207027210 */ /* 0x000fc80007f3e0ff */
[----:B------:R-:W-:Y:S01]  /*af00*/  LEA.HI.X.SX32 R20, R7, R20, 0x1, P1 ;  /* 0x0000001407147211 */ /* 0x000fe200008f0eff */
[----:B------:R-:W4:Y:S01]  /*af10*/  LDG.E.128 R16, [R16.64] ;  /* 0x0000000610107981 */ /* 0x000f22000c1e1d00 */
[----:B------:R-:W-:-:S04]  /*af20*/  IADD3 R4, P1, R3, R2, RZ ;  /* 0x0000000203047210 */ /* 0x000fc80007f3e0ff */
[----:B------:R-:W-:Y:S02]  /*af30*/  LEA.HI.X.SX32 R3, R3, R20, 0x1, P1 ;  /* 0x0000001403037211 */ /* 0x000fe400008f0eff */
[----:B------:R-:W-:-:S04]  /*af40*/  LEA R6, P1, R4, c[0x0][0x2b0], 0x1 ;  /* 0x0000ac0004067a11 */ /* 0x000fc800078208ff */
[----:B------:R-:W-:Y:S02]  /*af50*/  LEA.HI.X R7, R4, c[0x0][0x2b4], R3, 0x1, P1 ;  /* 0x0000ad0004077a11 */ /* 0x000fe400008f0c03 */
[----:B------:R-:W-:Y:S02]  /*af60*/  MOV R3, RZ ;  /* 0x000000ff00037202 */ /* 0x000fe40000000f00 */
[----:B------:R-:W-:Y:S02]  /*af70*/  @P0 IADD3 R3, -R116, RZ, RZ ;  /* 0x000000ff74030210 */ /* 0x000fe40007ffe1ff */
[----:B--2---:R-:W2:Y:S02]  /*af80*/  LDG.E.128 R4, [R6.64] ;  /* 0x0000000606047981 */ /* 0x004ea4000c1e1d00 */
[----:B------:R-:W-:-:S04]  /*af90*/  IADD3 R2, P1, R3, R2, RZ ;  /* 0x0000000203027210 */ /* 0x000fc80007f3e0ff */
[----:B------:R-:W-:Y:S02]  /*afa0*/  LEA.HI.X.SX32 R3, R3, R20, 0x1, P1 ;  /* 0x0000001403037211 */ /* 0x000fe400008f0eff */
[----:B---3--:R-:W-:-:S04]  /*afb0*/  LEA R8, P1, R2, c[0x0][0x2a8], 0x1 ;  /* 0x0000aa0002087a11 */ /* 0x008fc800078208ff */
[----:B------:R-:W-:-:S06]  /*afc0*/  LEA.HI.X R9, R2, c[0x0][0x2ac], R3, 0x1, P1 ;  /* 0x0000ab0002097a11 */ /* 0x000fcc00008f0c03 */
[----:B------:R-:W3:Y:S01]  /*afd0*/  LDG.E.128 R8, [R8.64] ;  /* 0x0000000608087981 */ /* 0x000ee2000c1e1d00 */
[--C-:B----4-:R-:W-:Y:S02]  /*afe0*/  HADD2.F32 R23, -RZ, R16.reuse.H0_H0 ;  /* 0x20000010ff177230 */ /* 0x110fe40000004100 */
[----:B-1----:R-:W-:Y:S02]  /*aff0*/  HADD2.F32 R25, -RZ, R16.H1_H1 ;  /* 0x30000010ff197230 */ /* 0x002fe40000004100 */
[----:B------:R-:W-:Y:S02]  /*b000*/  HADD2.F32 R16, -RZ, R17.H0_H0 ;  /* 0x20000011ff107230 */ /* 0x000fe40000004100 */
[----:B--2---:R-:W-:Y:S02]  /*b010*/  HADD2.F32 R2, -RZ, R4.H0_H0 ;  /* 0x20000004ff027230 */ /* 0x004fe40000004100 */
[--C-:B------:R-:W-:Y:S02]  /*b020*/  HADD2.F32 R3, -RZ, R5.reuse.H0_H0 ;  /* 0x20000005ff037230 */ /* 0x100fe40000004100 */
[----:B------:R-:W-:Y:S01]  /*b030*/  HADD2.F32 R20, -RZ, R5.H1_H1 ;  /* 0x30000005ff147230 */ /* 0x000fe20000004100 */
[----:B------:R-:W-:Y:S01]  /*b040*/  @!P0 FADD.FTZ R2, -R2, -RZ ;  /* 0x800000ff02028221 */ /* 0x000fe20000010100 */
[--C-:B------:R-:W-:Y:S01]  /*b050*/  HADD2.F32 R5, -RZ, R6.reuse.H0_H0 ;  /* 0x20000006ff057230 */ /* 0x100fe20000004100 */
[----:B------:R-:W-:Y:S01]  /*b060*/  @!P0 FADD.FTZ R3, -R3, -RZ ;  /* 0x800000ff03038221 */ /* 0x000fe20000010100 */
[----:B------:R-:W-:-:S02]  /*b070*/  HADD2.F32 R21, -RZ, R6.H1_H1 ;  /* 0x30000006ff157230 */ /* 0x000fc40000004100 */
[--C-:B------:R-:W-:Y:S02]  /*b080*/  HADD2.F32 R6, -RZ, R7.reuse.H0_H0 ;  /* 0x20000007ff067230 */ /* 0x100fe40000004100 */
[----:B------:R-:W-:Y:S02]  /*b090*/  HADD2.F32 R4, -RZ, R4.H1_H1 ;  /* 0x30000004ff047230 */ /* 0x000fe40000004100 */
[----:B------:R-:W-:Y:S01]  /*b0a0*/  HADD2.F32 R7, -RZ, R7.H1_H1 ;  /* 0x30000007ff077230 */ /* 0x000fe20000004100 */
[----:B------:R-:W-:Y:S01]  /*b0b0*/  FMUL.FTZ R23, R23, R2 ;  /* 0x0000000217177220 */ /* 0x000fe20000410000 */
[--C-:B------:R-:W-:Y:S01]  /*b0c0*/  HADD2.F32 R2, -RZ, R19.reuse.H1_H1 ;  /* 0x30000013ff027230 */ /* 0x100fe20000004100 */
[----:B------:R-:W-:Y:S01]  /*b0d0*/  FMUL.FTZ R16, R16, R3 ;  /* 0x0000000310107220 */ /* 0x000fe20000410000 */
[----:B------:R-:W-:Y:S01]  /*b0e0*/  HADD2.F32 R3, -RZ, R19.H0_H0 ;  /* 0x20000013ff037230 */ /* 0x000fe20000004100 */
[----:B------:R-:W-:Y:S02]  /*b0f0*/  @!P0 FADD.FTZ R4, -R4, -RZ ;  /* 0x800000ff04048221 */ /* 0x000fe40000010100 */
[----:B------:R-:W-:-:S02]  /*b100*/  @!P0 FADD.FTZ R6, -R6, -RZ ;  /* 0x800000ff06068221 */ /* 0x000fc40000010100 */
[----:B------:R-:W-:Y:S02]  /*b110*/  @!P0 FADD.FTZ R7, -R7, -RZ ;  /* 0x800000ff07078221 */ /* 0x000fe40000010100 */
[----:B------:R-:W-:Y:S01]  /*b120*/  FMUL.FTZ R25, R25, R4 ;  /* 0x0000000419197220 */ /* 0x000fe20000410000 */
[----:B------:R-:W-:Y:S01]  /*b130*/  HADD2.F32 R4, -RZ, R18.H0_H0 ;  /* 0x20000012ff047230 */ /* 0x000fe20000004100 */
[----:B------:R-:W-:Y:S01]  /*b140*/  FMUL.FTZ R6, R3, R6 ;  /* 0x0000000603067220 */ /* 0x000fe20000410000 */
[----:B---3--:R-:W-:Y:S01]  /*b150*/  HADD2.F32 R3, -RZ, R8.H0_H0 ;  /* 0x20000008ff037230 */ /* 0x008fe20000004100 */
[----:B------:R-:W-:Y:S01]  /*b160*/  FMUL.FTZ R7, R2, R7 ;  /* 0x0000000702077220 */ /* 0x000fe20000410000 */
[----:B-----5:R-:W-:Y:S01]  /*b170*/  HADD2.F32 R2, -RZ, R12.H0_H0 ;  /* 0x2000000cff027230 */ /* 0x020fe20000004100 */
[----:B------:R-:W-:Y:S01]  /*b180*/  @!P0 FADD.FTZ R20, -R20, -RZ ;  /* 0x800000ff14148221 */ /* 0x000fe20000010100 */
[----:B------:R-:W-:Y:S01]  /*b190*/  HADD2.F32 R17, -RZ, R17.H1_H1 ;  /* 0x30000011ff117230 */ /* 0x000fe20000004100 */
[----:B------:R-:W-:Y:S01]  /*b1a0*/  @!P0 FADD.FTZ R5, -R5, -RZ ;  /* 0x800000ff05058221 */ /* 0x000fe20000010100 */
[----:B------:R-:W-:Y:S01]  /*b1b0*/  HADD2.F32 R18, -RZ, R18.H1_H1 ;  /* 0x30000012ff127230 */ /* 0x000fe20000004100 */
[----:B------:R-:W-:Y:S01]  /*b1c0*/  @!P0 FADD.FTZ R21, -R21, -RZ ;  /* 0x800000ff15158221 */ /* 0x000fe20000010100 */
[----:B------:R-:W-:-:S02]  /*b1d0*/  HADD2.F32 R12, -RZ, R12.H1_H1 ;  /* 0x3000000cff0c7230 */ /* 0x000fc40000004100 */
[----:B------:R-:W-:Y:S01]  /*b1e0*/  HADD2.F32 R8, -RZ, R8.H1_H1 ;  /* 0x30000008ff087230 */ /* 0x000fe20000004100 */
[----:B------:R-:W-:Y:S01]  /*b1f0*/  FMUL.FTZ R17, R17, R20 ;  /* 0x0000001411117220 */ /* 0x000fe20000410000 */
[----:B------:R-:W-:Y:S01]  /*b200*/  HADD2.F32 R19, -RZ, R13.H0_H0 ;  /* 0x2000000dff137230 */ /* 0x000fe20000004100 */
[----:B------:R-:W-:Y:S01]  /*b210*/  FMUL.FTZ R5, R4, R5 ;  /* 0x0000000504057220 */ /* 0x000fe20000410000 */
[--C-:B------:R-:W-:Y:S01]  /*b220*/  HADD2.F32 R4, -RZ, R9.reuse.H0_H0 ;  /* 0x20000009ff047230 */ /* 0x100fe20000004100 */
[----:B------:R-:W-:Y:S01]  /*b230*/  FMUL.FTZ R21, R18, R21 ;  /* 0x0000001512157220 */ /* 0x000fe20000410000 */
[----:B------:R-:W-:Y:S01]  /*b240*/  HADD2.F32 R20, -RZ, R9.H1_H1 ;  /* 0x30000009ff147230 */ /* 0x000fe20000004100 */
[----:B------:R-:W-:Y:S01]  /*b250*/  FFMA.FTZ R2, R2, R3, R23 ;  /* 0x0000000302027223 */ /* 0x000fe20000010017 */
[----:B------:R-:W-:Y:S01]  /*b260*/  HADD2.F32 R18, -RZ, R10.H0_H0 ;  /* 0x2000000aff127230 */ /* 0x000fe20000004100 */
[----:B------:R-:W-:Y:S01]  /*b270*/  FFMA.FTZ R25, R12, R8, R25 ;  /* 0x000000080c197223 */ /* 0x000fe20000010019 */
[----:B------:R-:W-:-:S02]  /*b280*/  HADD2.F32 R3, -RZ, R14.H0_H0 ;  /* 0x2000000eff037230 */ /* 0x000fc40000004100 */
[----:B------:R-:W-:Y:S02]  /*b290*/  HADD2.F32 R8, -RZ, R15.H0_H0 ;  /* 0x2000000fff087230 */ /* 0x000fe40000004100 */
[----:B------:R-:W-:Y:S02]  /*b2a0*/  HADD2.F32 R10, -RZ, R10.H1_H1 ;  /* 0x3000000aff0a7230 */ /* 0x000fe40000004100 */
[--C-:B------:R-:W-:Y:S02]  /*b2b0*/  HADD2.F32 R9, -RZ, R11.reuse.H0_H0 ;  /* 0x2000000bff097230 */ /* 0x100fe40000004100 */
        /* <DEDUP_REMOVED lines=13> */
[----:B------:R-:W-:Y:S02]  /*b390*/  F2FP.PACK_AB R15, R7, R6 ;  /* 0x00000006070f723e */ /* 0x000fe400000000ff */
.L_x_5430:
[----:B------:R-:W-:Y:S05]  /*b3a0*/  BSYNC B0 ;  /* 0x0000000000007941 */ /* 0x000fea0003800000 */
.L_x_5429:
[----:B-----5:R1:W-:Y:S01]  /*b3b0*/  STS.128 [R184+0x1800], R12 ;  /* 0x0018000cb8007388 */ /* 0x0203e20000000c00 */
[----:B------:R-:W-:Y:S05]  /*b3c0*/  BRA `(.L_x_5414) ;  /* 0x0000046000007947 */ /* 0x000fea0003800000 */
.L_x_5400:
[----:B------:R-:W1:Y:S01]  /*b3d0*/  S2R R120, SR_CTAID.X ;  /* 0x0000000000787919 */ /* 0x000e620000002500 */
[----:B------:R-:W-:Y:S01]  /*b3e0*/  BSSY B0, `(.L_x_5431) ;  /* 0x000000d000007945 */ /* 0x000fe20003800000 */
[----:B-1----:R-:W-:-:S05]  /*b3f0*/  IMAD R3, R120, -0x40, R179 ;  /* 0xffffffc078037824 */ /* 0x002fca00078e02b3 */
[----:B------:R-:W-:-:S13]  /*b400*/  ISETP.GE.AND P0, PT, R134, R3, PT ;  /* 0x000000038600720c */ /* 0x000fda0003f06270 */
[----:B------:R-:W-:Y:S05]  /*b410*/  @P0 BRA `(.L_x_5432) ;  /* 0x0000009000000947 */ /* 0x000fea0003800000 */
[----:B------:R-:W-:-:S13]  /*b420*/  ISETP.GE.AND P0, PT, R100, c[0x0][0x220], PT ;  /* 0x0000880064007a0c */ /* 0x000fda0003f06270 */
[----:B------:R1:W-:Y:S01]  /*b430*/  @P0 STS.128 [R184], RZ ;  /* 0x000000ffb8000388 */ /* 0x0003e20000000c00 */
[----:B------:R-:W-:Y:S05]  /*b440*/  @P0 BRA `(.L_x_5432) ;  /* 0x0000006000000947 */ /* 0x000fea0003800000 */
[----:B---3--:R-:W-:-:S04]  /*b450*/  LEA R4, P0, R130, c[0x0][0x160], 0x1 ;  /* 0x0000580082047a11 */ /* 0x008fc800078008ff */
[----:B------:R-:W-:-:S05]  /*b460*/  LEA.HI.X R5, R130, c[0x0][0x164], R133, 0x1, P0 ;  /* 0x0000590082057a11 */ /* 0x000fca00000f0c85 */
[----:B------:R-:W-:Y:S01]  /*b470*/  @!PT LDS RZ, [RZ] ;  /* 0x00000000fffff984 */ /* 0x000fe20000000800 */
[----:B------:R-:W-:Y:S01]  /*b480*/  @!PT LDS RZ, [RZ] ;  /* 0x00000000fffff984 */ /* 0x000fe20000000800 */
[----:B------:R-:W-:Y:S01]  /*b490*/  @!PT LDS RZ, [RZ] ;  /* 0x00000000fffff984 */ /* 0x000fe20000000800 */
[----:B------:R3:W-:Y:S04]  /*b4a0*/  LDGSTS.E.BYPASS.LTC128B.128 [R184], [R4.64] ;  /* 0x0000000004b87fae */ /* 0x0007e8000b901d46 */
.L_x_5432:
[----:B------:R-:W-:Y:S05]  /*b4b0*/  BSYNC B0 ;  /* 0x0000000000007941 */ /* 0x000fea0003800000 */
.L_x_5431:
[----:B------:R-:W-:Y:S01]  /*b4c0*/  IADD3 R0, R134, 0x10, RZ ;  /* 0x0000001086007810 */ /* 0x000fe20007ffe0ff */
[----:B------:R-:W-:Y:S03]  /*b4d0*/  BSSY B0, `(.L_x_5433) ;  /* 0x0000010000007945 */ /* 0x000fe60003800000 */
[----:B------:R-:W-:-:S13]  /*b4e0*/  ISETP.GE.AND P0, PT, R0, R3, PT ;  /* 0x000000030000720c */ /* 0x000fda0003f06270 */
[----:B------:R-:W-:Y:S05]  /*b4f0*/  @P0 BRA `(.L_x_5434) ;  /* 0x000000d000000947 */ /* 0x000fea0003800000 */
[----:B------:R-:W-:-:S13]  /*b500*/  ISETP.GE.AND P0, PT, R100, c[0x0][0x220], PT ;  /* 0x0000880064007a0c */ /* 0x000fda0003f06270 */
[----:B------:R4:W-:Y:S01]  /*b510*/  @P0 STS.128 [R184+0x800], RZ ;  /* 0x000800ffb8000388 */ /* 0x0009e20000000c00 */
[----:B------:R-:W-:Y:S05]  /*b520*/  @P0 BRA `(.L_x_5434) ;  /* 0x000000a000000947 */ /* 0x000fea0003800000 */
[----:B---3--:R-:W-:Y:S02]  /*b530*/  IMAD.MOV.U32 R7, RZ, RZ, c[0x0][0x190] ;  /* 0x00006400ff077624 */ /* 0x008fe400078e00ff */
[----:B------:R-:W-:-:S03]  /*b540*/  IMAD.MOV.U32 R5, RZ, RZ, c[0x0][0x194] ;  /* 0x00006500ff057624 */ /* 0x000fc600078e00ff */
        /* <DEDUP_REMOVED lines=8> */
.L_x_5434:
[----:B------:R-:W-:Y:S05]  /*b5d0*/  BSYNC B0 ;  /* 0x0000000000007941 */ /* 0x000fea0003800000 */
.L_x_5433:
[----:B---3--:R-:W-:Y:S01]  /*b5e0*/  IADD3 R22, R134, 0x20, RZ ;  /* 0x0000002086167810 */ /* 0x008fe20007ffe0ff */
[----:B------:R-:W-:Y:S03]  /*b5f0*/  BSSY B0, `(.L_x_5435) ;  /* 0x0000010000007945 */ /* 0x000fe60003800000 */
[----:B------:R-:W-:-:S13]  /*b600*/  ISETP.GE.AND P0, PT, R22, R3, PT ;  /* 0x000000031600720c */ /* 0x000fda0003f06270 */
[----:B------:R-:W-:Y:S05]  /*b610*/  @P0 BRA `(.L_x_5436) ;  /* 0x000000d000000947 */ /* 0x000fea0003800000 */
[----:B------:R-:W-:-:S13]  /*b620*/  ISETP.GE.AND P0, PT, R100, c[0x0][0x220], PT ;  /* 0x0000880064007a0c */ /* 0x000fda0003f06270 */
[----:B------:R3:W-:Y:S01]  /*b630*/  @P0 STS.128 [R184+0x1000], RZ ;  /* 0x001000ffb8000388 */ /* 0x0007e20000000c00 */
[----:B------:R-:W-:Y:S05]  /*b640*/  @P0 BRA `(.L_x_5436) ;  /* 0x000000a000000947 */ /* 0x000fea0003800000 */
[----:B------:R-:W-:Y:S02]  /*b650*/  IMAD.MOV.U32 R7, RZ, RZ, c[0x0][0x190] ;  /* 0x00006400ff077624 */ /* 0x000fe400078e00ff */
        /* <DEDUP_REMOVED lines=9> */
.L_x_5436:
[----:B------:R-:W-:Y:S05]  /*b6f0*/  BSYNC B0 ;  /* 0x0000000000007941 */ /* 0x000fea0003800000 */
.L_x_5435:
[----:B------:R-:W-:-:S04]  /*b700*/  IADD3 R26, R134, 0x30, RZ ;  /* 0x00000030861a7810 */ /* 0x000fc80007ffe0ff */
[----:B------:R-:W-:-:S13]  /*b710*/  ISETP.GE.AND P0, PT, R26, R3, PT ;  /* 0x000000031a00720c */ /* 0x000fda0003f06270 */
[----:B------:R-:W-:Y:S05]  /*b720*/  @P0 BRA `(.L_x_5414) ;  /* 0x0000010000000947 */ /* 0x000fea0003800000 */
[----:B------:R-:W-:-:S13]  /*b730*/  ISETP.GE.AND P0, PT, R100, c[0x0][0x220], PT ;  /* 0x0000880064007a0c */ /* 0x000fda0003f06270 */
[----:B------:R1:W-:Y:S01]  /*b740*/  @P0 STS.128 [R184+0x1800], RZ ;  /* 0x001800ffb8000388 */ /* 0x0003e20000000c00 */
[----:B------:R-:W-:Y:S05]  /*b750*/  @P0 BRA `(.L_x_5414) ;  /* 0x000000d000000947 */ /* 0x000fea0003800000 */
[----:B------:R-:W-:Y:S01]  /*b760*/  MOV R6, R130 ;  /* 0x0000008200067202 */ /* 0x000fe20000000f00 */
[----:B------:R-:W-:Y:S01]  /*b770*/  IMAD.MOV.U32 R2, RZ, RZ, c[0x0][0x190] ;  /* 0x00006400ff027624 */ /* 0x000fe200078e00ff */
[----:B------:R-:W-:Y:S01]  /*b780*/  ULDC UR4, c[0x0][0x194] ;  /* 0x0000650000047ab9 */ /* 0x000fe20000000800 */
[----:B------:R-:W-:Y:S01]  /*b790*/  IMAD.MOV.U32 R7, RZ, RZ, R133 ;  /* 0x000000ffff077224 */ /* 0x000fe200078e0085 */
[----:B------:R-:W-:-:S03]  /*b7a0*/  UIMAD UR4, UR4, 0x30, URZ ;  /* 0x00000030040478a4 */ /* 0x000fc6000f8e023f */
        /* <DEDUP_REMOVED lines=8> */
.L_x_5414:
[----:B------:R-:W-:Y:S05]  /*b830*/  BSYNC B2 ;  /* 0x0000000000027941 */ /* 0x000fea0003800000 */
.L_x_5399:
[----:B------:R-:W-:Y:S01]  /*b840*/  IADD3 R188, R48, -0x1, RZ ;  /* 0xffffffff30bc7810 */ /* 0x000fe20007ffe0ff */
[----:B------:R-:W-:Y:S01]  /*b850*/  BSSY B0, `(.L_x_5437) ;  /* 0x000000f000007945 */ /* 0x000fe20003800000 */
[----:B------:R-:W-:-:S03]  /*b860*/  LEA R186, P0, R126, c[0x0][0x168], 0x1 ;  /* 0x00005a007eba7a11 */ /* 0x000fc600078008ff */
[----:B------:R-:W-:Y:S01]  /*b870*/  IMAD.SHL.U32 R2, R188, 0x80, RZ ;  /* 0x00000080bc027824 */ /* 0x000fe200078e00ff */
[----:B------:R-:W-:-:S03]  /*b880*/  LEA.HI.X R185, R126, c[0x0][0x16c], R129, 0x1, P0 ;  /* 0x00005b007eb97a11 */ /* 0x000fc600000f0c81 */
[----:B-1-3--:R-:W-:-:S05]  /*b890*/  IMAD.IADD R9, R49, 0x1, -R2 ;  /* 0x0000000131097824 */ /* 0x00afca00078e0a02 */
[----:B------:R-:W-:-:S13]  /*b8a0*/  ISETP.GE.AND P1, PT, R134, R9, PT ;  /* 0x000000098600720c */ /* 0x000fda0003f26270 */
[----:B------:R-:W-:Y:S05]  /*b8b0*/  @P1 BRA `(.L_x_5438) ;  /* 0x0000008000001947 */ /* 0x000fea0003800000 */
[----:B------:R-:W-:-:S13]  /*b8c0*/  ISETP.GE.AND P0, PT, R100, c[0x0][0x220], PT ;  /* 0x0000880064007a0c */ /* 0x000fda0003f06270 */
[----:B------:R1:W-:Y:S01]  /*b8d0*/  @P0 STS.128 [R184+0x2000], RZ ;  /* 0x002000ffb8000388 */ /* 0x0003e20000000c00 */
[----:B------:R-:W-:Y:S05]  /*b8e0*/  @P0 BRA `(.L_x_5438) ;  /* 0x0000005000000947 */ /* 0x000fea0003800000 */
[----:B------:R-:W-:-:S05]  /*b8f0*/  MOV R187, R185 ;  /* 0x000000b900bb7202 */ /* 0x000fca0000000f00 */
[----:B------:R-:W-:Y:S01]  /*b900*/  @!PT LDS RZ, [RZ] ;  /* 0x00000000fffff984 */ /* 0x000fe20000000800 */
[----:B------:R-:W-:Y:S01]  /*b910*/  @!PT LDS RZ, [RZ] ;  /* 0x00000000fffff984 */ /* 0x000fe20000000800 */
[----:B------:R-:W-:Y:S01]  /*b920*/  @!PT LDS RZ, [RZ] ;  /* 0x00000000fffff984 */ /* 0x000fe20000000800 */
[----:B------:R3:W-:Y:S02]  /*b930*/  LDGSTS.E.BYPASS.LTC128B.128 [R184+0x2000], [R186.64] ;  /* 0x02000000bab87fae */ /* 0x0007e4000b901d46 */
.L_x_5438:
[----:B------:R-:W-:Y:S05]  /*b940*/  BSYNC B0 ;  /* 0x0000000000007941 */ /* 0x000fea0003800000 */
.L_x_5437:
[----:B------:R-:W-:Y:S01]  /*b950*/  ISETP.GE.AND P0, PT, R0, R9, PT ;  /* 0x000000090000720c */ /* 0x000fe20003f06270 */
[----:B------:R-:W-:-:S12]  /*b960*/  BSSY B0, `(.L_x_5439) ;  /* 0x000000b000007945 */ /* 0x000fd80003800000 */
        /* <DEDUP_REMOVED lines=10> */
.L_x_5440:
[----:B------:R-:W-:Y:S05]  /*ba10*/  BSYNC B0 ;  /* 0x0000000000007941 */ /* 0x000fea0003800000 */
.L_x_5439:
[----:B------:R-:W-:Y:S01]  /*ba20*/  ISETP.GE.AND P0, PT, R22, R9, PT ;  /* 0x000000091600720c */ /* 0x000fe20003f06270 */
[----:B------:R-:W-:-:S12]  /*ba30*/  BSSY B0, `(.L_x_5441) ;  /* 0x000000d000007945 */ /* 0x000fd80003800000 */
[----:B------:R-:W-:Y:S05]  /*ba40*/  @P0 BRA `(.L_x_5442) ;  /* 0x000000b000000947 */ /* 0x000fea0003800000 */
[----:B------:R-:W-:-:S13]  /*ba50*/  ISETP.GE.AND P0, PT, R100, c[0x0][0x220], PT ;  /* 0x0000880064007a0c */ /* 0x000fda0003f06270 */
[----:B------:R1:W-:Y:S01]  /*ba60*/  @P0 STS.128 [R184+0x3000], RZ ;  /* 0x003000ffb8000388 */ /* 0x0003e20000000c00 */
[----:B------:R-:W-:Y:S05]  /*ba70*/  @P0 BRA `(.L_x_5442) ;  /* 0x0000008000000947 */ /* 0x000fea0003800000 */
[----:B------:R-:W-:Y:S02]  /*ba80*/  IMAD.MOV.U32 R3, RZ, RZ, c[0x0][0x198] ;  /* 0x00006600ff037624 */ /* 0x000fe400078e00ff */
[----:B-1----:R-:W-:-:S03]  /*ba90*/  IMAD.MOV.U32 R4, RZ, RZ, c[0x0][0x19c] ;  /* 0x00006700ff047624 */ /* 0x002fc600078e00ff */
[----:B------:R-:W-:-:S04]  /*baa0*/  LEA R6, P0, R3, R186, 0x6 ;  /* 0x000000ba03067211 */ /* 0x000fc800078030ff */
[----:B------:R-:W-:-:S05]  /*bab0*/  LEA.HI.X R7, R3, R185, R4, 0x6, P0 ;  /* 0x000000b903077211 */ /* 0x000fca00000f3404 */
[----:B------:R-:W-:Y:S01]  /*bac0*/  @!PT LDS RZ, [RZ] ;  /* 0x00000000fffff984 */ /* 0x000fe20000000800 */
[----:B------:R-:W-:Y:S01]  /*bad0*/  @!PT LDS RZ, [RZ] ;  /* 0x00000000fffff984 */ /* 0x000fe20000000800 */
[----:B------:R-:W-:Y:S01]  /*bae0*/  @!PT LDS RZ, [RZ] ;  /* 0x00000000fffff984 */ /* 0x000fe20000000800 */
[----:B------:R1:W-:Y:S04]  /*baf0*/  LDGSTS.E.BYPASS.LTC128B.128 [R184+0x3000], [R6.64] ;  /* 0x0300000006b87fae */ /* 0x0003e8000b901d46 */
.L_x_5442:
[----:B------:R-:W-:Y:S05]  /*bb00*/  BSYNC B0 ;  /* 0x0000000000007941 */ /* 0x000fea0003800000 */
.L_x_5441:
[----:B------:R-:W-:Y:S01]  /*bb10*/  ISETP.GE.AND P0, PT, R26, R9, PT ;  /* 0x000000091a00720c */ /* 0x000fe20003f06270 */
[----:B------:R-:W-:-:S12]  /*bb20*/  BSSY B0, `(.L_x_5443) ;  /* 0x000000f000007945 */ /* 0x000fd80003800000 */
[----:B------:R-:W-:Y:S05]  /*bb30*/  @P0 BRA `(.L_x_5444) ;  /* 0x000000d000000947 */ /* 0x000fea0003800000 */
[----:B------:R-:W-:-:S13]  /*bb40*/  ISETP.GE.AND P0, PT, R100, c[0x0][0x220], PT ;  /* 0x0000880064007a0c */ /* 0x000fda0003f06270 */
[----:B------:R1:W-:Y:S01]  /*bb50*/  @P0 STS.128 [R184+0x3800], RZ ;  /* 0x003800ffb8000388 */ /* 0x0003e20000000c00 */
[----:B------:R-:W-:Y:S05]  /*bb60*/  @P0 BRA `(.L_x_5444) ;  /* 0x000000a000000947 */ /* 0x000fea0003800000 */
[----:B------:R-:W-:Y:S01]  /*bb70*/  MOV R3, c[0x0][0x198] ;  /* 0x0000660000037a02 */ /* 0x000fe20000000f00 */
[----:B------:R-:W-:Y:S01]  /*bb80*/  ULDC UR4, c[0x0][0x19c] ;  /* 0x0000670000047ab9 */ /* 0x000fe20000000800 */
[----:B---3--:R-:W-:Y:S01]  /*bb90*/  MOV R187, R185 ;  /* 0x000000b900bb7202 */ /* 0x008fe20000000f00 */
[----:B------:R-:W-:-:S04]  /*bba0*/  UIMAD UR4, UR4, 0x60, URZ ;  /* 0x00000060040478a4 */ /* 0x000fc8000f8e023f */
[----:B-1----:R-:W-:-:S05]  /*bbb0*/  IMAD.WIDE.U32 R4, R3, 0x60, R186 ;  /* 0x0000006003047825 */ /* 0x002fca00078e00ba */
[----:B------:R-:W-:-:S05]  /*bbc0*/  IADD3 R5, R5, UR4, RZ ;  /* 0x0000000405057c10 */ /* 0x000fca000fffe0ff */
[----:B------:R-:W-:Y:S01]  /*bbd0*/  @!PT LDS RZ, [RZ] ;  /* 0x00000000fffff984 */ /* 0x000fe20000000800 */
[----:B------:R-:W-:Y:S01]  /*bbe0*/  @!PT LDS RZ, [RZ] ;  /* 0x00000000fffff984 */ /* 0x000fe20000000800 */
[----:B------:R-:W-:Y:S01]  /*bbf0*/  @!PT LDS RZ, [RZ] ;  /* 0x00000000fffff984 */ /* 0x000fe20000000800 */
[----:B------:R1:W-:Y:S02]  /*bc00*/  LDGSTS.E.BYPASS.LTC128B.128 [R184+0x3800], [R4.64] ;  /* 0x0380000004b87fae */ /* 0x0003e4000b901d46 */
.L_x_5444:
[----:B------:R-:W-:Y:S05]  /*bc10*/  BSYNC B0 ;  /* 0x0000000000007941 */ /* 0x000fea0003800000 */
.L_x_5443:
[----:B------:R-:W-:Y:S01]  /*bc20*/  IADD3 R8, R134, 0x40, RZ ;  /* 0x0000004086087810 */ /* 0x000fe20007ffe0ff */
[----:B------:R-:W-:Y:S03]  /*bc30*/  BSSY B0, `(.L_x_5445) ;  /* 0x000000e000007945 */ /* 0x000fe60003800000 */
[----:B------:R-:W-:-:S13]  /*bc40*/  ISETP.GE.AND P0, PT, R8, R9, PT ;  /* 0x000000090800720c */ /* 0x000fda0003f06270 */
        /* <DEDUP_REMOVED lines=12> */
.L_x_5446:
[----:B------:R-:W-:Y:S05]  /*bd10*/  BSYNC B0 ;  /* 0x0000000000007941 */ /* 0x000fea0003800000 */
.L_x_5445:
[----:B-1----:R-:W-:Y:S01]  /*bd20*/  IADD3 R7, R134, 0x50, RZ ;  /* 0x0000005086077810 */ /* 0x002fe20007ffe0ff */
[----:B------:R-:W-:Y:S03]  /*bd30*/  BSSY B0, `(.L_x_5447) ;  /* 0x0000010000007945 */ /* 0x000fe60003800000 */
[----:B------:R-:W-:-:S13]  /*bd40*/  ISETP.GE.AND P0, PT, R7, R9, PT ;  /* 0x000000090700720c */ /* 0x000fda0003f06270 */
        /* <DEDUP_REMOVED lines=8> */
[----:B------:R-:W-:-:S05]  /*bdd0*/  IMAD.WIDE.U32 R4, R3, 0xa0, R186 ;  /* 0x000000a003047825 */ /* 0x000fca00078e00ba */
[----:B------:R-:W-:-:S05]  /*bde0*/  IADD3 R5, R5, UR4, RZ ;  /* 0x0000000405057c10 */ /* 0x000fca000fffe0ff */
[----:B------:R-:W-:Y:S01]  /*bdf0*/  @!PT LDS RZ, [RZ] ;  /* 0x00000000fffff984 */ /* 0x000fe20000000800 */
[----:B------:R-:W-:Y:S01]  /*be00*/  @!PT LDS RZ, [RZ] ;  /* 0x00000000fffff984 */ /* 0x000fe20000000800 */
[----:B------:R-:W-:Y:S01]  /*be10*/  @!PT LDS RZ, [RZ] ;  /* 0x00000000fffff984 */ /* 0x000fe20000000800 */
[----:B------:R3:W-:Y:S02]  /*be20*/  LDGSTS.E.BYPASS.LTC128B.128 [R184+0x4800], [R4.64] ;  /* 0x0480000004b87fae */ /* 0x0007e4000b901d46 */
.L_x_5448:
[----:B------:R-:W-:Y:S05]  /*be30*/  BSYNC B0 ;  /* 0x0000000000007941 */ /* 0x000fea0003800000 */
.L_x_5447:
[----:B------:R-:W-:Y:S01]  /*be40*/  IADD3 R6, R134, 0x60, RZ ;  /* 0x0000006086067810 */ /* 0x000fe20007ffe0ff */
        /* <DEDUP_REMOVED lines=16> */
.L_x_5450:
[----:B------:R-:W-:Y:S05]  /*bf50*/  BSYNC B0 ;  /* 0x0000000000007941 */ /* 0x000fea0003800000 */
.L_x_5449:
[----:B---3--:R-:W-:Y:S01]  /*bf60*/  IADD3 R5, R134, 0x70, RZ ;  /* 0x0000007086057810 */ /* 0x008fe20007ffe0ff */
        /* <DEDUP_REMOVED lines=8> */
[----:B------:R-:W-:Y:S01]  /*bff0*/  MOV R187, R185 ;  /* 0x000000b900bb7202 */ /* 0x000fe20000000f00 */
[----:B------:R-:W-:-:S04]  /*c000*/  UIMAD UR4, UR4, 0xe0, URZ ;  /* 0x000000e0040478a4 */ /* 0x000fc8000f8e023f */
[----:B------:R-:W-:-:S05]  /*c010*/  IMAD.WIDE.U32 R10, R3, 0xe0, R186 ;  /* 0x000000e0030a7825 */ /* 0x000fca00078e00ba */
[----:B------:R-:W-:-:S05]  /*c020*/  IADD3 R11, R11, UR4, RZ ;  /* 0x000000040b0b7c10 */ /* 0x000fca000fffe0ff */
[----:B------:R-:W-:Y:S01]  /*c030*/  @!PT LDS RZ, [RZ] ;  /* 0x00000000fffff984 */ /* 0x000fe20000000800 */
[----:B------:R-:W-:Y:S01]  /*c040*/  @!PT LDS RZ, [RZ] ;  /* 0x00000000fffff984 */ /* 0x000fe20000000800 */
[----:B------:R-:W-:Y:S01]  /*c050*/  @!PT LDS RZ, [RZ] ;  /* 0x00000000fffff984 */ /* 0x000fe20000000800 */
[----:B------:R1:W-:Y:S02]  /*c060*/  LDGSTS.E.BYPASS.LTC128B.128 [R184+0x5800], [R10.64] ;  /* 0x058000000ab87fae */ /* 0x0003e4000b901d46 */
.L_x_5452:
[----:B------:R-:W-:Y:S05]  /*c070*/  BSYNC B0 ;  /* 0x0000000000007941 */ /* 0x000fea0003800000 */
.L_x_5451:
[----:B------:R-:W0:Y:S01]  /*c080*/  LDGDEPBAR ;  /* 0x00000000000079af */ /* 0x000e220000000000 */
[----:B------:R-:W-:Y:S01]  /*c090*/  ISETP.GE.AND P0, PT, R134, R9, PT ;  /* 0x000000098600720c */ /* 0x000fe20003f06270 */
[----:B------:R-:W-:Y:S01]  /*c0a0*/  BSSY B0, `(.L_x_5453) ;  /* 0x0000018000007945 */ /* 0x000fe20003800000 */
[C---:B------:R-:W-:Y:S01]  /*c0b0*/  LEA R148, P1, R122.reuse, c[0x0][0x170], 0x1 ;  /* 0x00005c007a947a11 */ /* 0x040fe200078208ff */
[----:B------:R-:W5:Y:S03]  /*c0c0*/  S2R R4, SR_TID.X ;  /* 0x0000000000047919 */ /* 0x000f660000002100 */
[----:B------:R-:W-:Y:S01]  /*c0d0*/  LEA.HI.X R149, R122, c[0x0][0x174], R125, 0x1, P1 ;  /* 0x00005d007a957a11 */ /* 0x000fe200008f0c7d */
[----:B------:R-:W-:-:S04]  /*c0e0*/  DEPBAR.LE SB0, 0x0 ;  /* 0x000080000000791a */ /* 0x000fc80000000000 */
[----:B------:R-:W-:Y:S01]  /*c0f0*/  BAR.SYNC.DEFER_BLOCKING 0x0 ;  /* 0x0000000000007b1d */ /* 0x000fe20000010000 */
[----:B-----5:R-:W-:Y:S01]  /*c100*/  SHF.R.S32.HI R3, RZ, 0x1f, R4 ;  /* 0x0000001fff037819 */ /* 0x020fe20000011404 */
[----:B------:R-:W-:-:S03]  /*c110*/  IMAD.SHL.U32 R103, R4, 0x2, RZ ;  /* 0x0000000204677824 */ /* 0x000fc600078e00ff */
[----:B------:R-:W-:Y:S02]  /*c120*/  LEA.HI R121, R3, R4, RZ, 0x5 ;  /* 0x0000000403797211 */ /* 0x000fe400078f28ff */
[----:B------:R-:W-:Y:S02]  /*c130*/  LOP3.LUT R103, R103, 0x6, RZ, 0xc0, !PT ;  /* 0x0000000667677812 */ /* 0x000fe400078ec0ff */
[----:B-1----:R-:W-:-:S05]  /*c140*/  LOP3.LUT R11, R121, 0xffffffe0, RZ, 0xc0, !PT ;  /* 0xffffffe0790b7812 */ /* 0x002fca00078ec0ff */
[----:B------:R-:W-:-:S05]  /*c150*/  IMAD.IADD R10, R4, 0x1, -R11 ;  /* 0x00000001040a7824 */ /* 0x000fca00078e0a0b */
[----:B------:R-:W-:-:S04]  /*c160*/  SHF.R.S32.HI R187, RZ, 0x1f, R10 ;  /* 0x0000001fffbb7819 */ /* 0x000fc8000001140a */
[----:B------:R-:W-:Y:S01]  /*c170*/  LEA.HI R187, R187, R10, RZ, 0x2 ;  /* 0x0000000abbbb7211 */ /* 0x000fe200078f10ff */
[----:B------:R1:W-:Y:S03]  /*c180*/  @P0 STS.128 [R184+0x6000], RZ ;  /* 0x006000ffb8000388 */ /* 0x0003e60000000c00 */
[----:B------:R-:W-:Y:S01]  /*c190*/  SHF.R.S32.HI R187, RZ, 0x2, R187 ;  /* 0x00000002ffbb7819 */ /* 0x000fe200000114bb */
        /* <DEDUP_REMOVED lines=8> */
.L_x_5454:
[----:B------:R-:W-:Y:S05]  /*c220*/  BSYNC B0 ;  /* 0x0000000000007941 */ /* 0x000fea0003800000 */
.L_x_5453:
[----:B------:R-:W-:Y:S01]  /*c230*/  ISETP.GE.AND P0, PT, R0, R9, PT ;  /* 0x000000090000720c */ /* 0x000fe20003f06270 */
[----:B------:R-:W-:-:S12]  /*c240*/  BSSY B0, `(.L_x_5455) ;  /* 0x000000c000007945 */ /* 0x000fd80003800000 */
        /* <DEDUP_REMOVED lines=11> */
.L_x_5456:
[----:B------:R-:W-:Y:S05]  /*c300*/  BSYNC B0 ;  /* 0x0000000000007941 */ /* 0x000fea0003800000 */
.L_x_5455:
[----:B------:R-:W-:Y:S01]  /*c310*/  ISETP.GE.AND P0, PT, R22, R9, PT ;  /* 0x000000091600720c */ /* 0x000fe20003f06270 */
[----:B------:R-:W-:-:S12]  /*c320*/  BSSY B0, `(.L_x_5457) ;  /* 0x000000e000007945 */ /* 0x000fd80003800000 */
[----:B------:R1:W-:Y:S01]  /*c330*/  @P0 STS.128 [R184+0x7000], RZ ;  /* 0x007000ffb8000388 */ /* 0x0003e20000000c00 */
        /* <DEDUP_REMOVED lines=12> */
.L_x_5458:
[----:B------:R-:W-:Y:S05]  /*c400*/  BSYNC B0 ;  /* 0x0000000000007941 */ /* 0x000fea0003800000 */
.L_x_5457:
[----:B------:R-:W-:Y:S01]  /*c410*/  ISETP.GE.AND P0, PT, R26, R9, PT ;  /* 0x000000091a00720c */ /* 0x000fe20003f06270 */
[----:B------:R-:W-:-:S12]  /*c420*/  BSSY B0, `(.L_x_5459) ;  /* 0x000000f000007945 */ /* 0x000fd80003800000 */
[----:B------:R1:W-:Y:S01]  /*c430*/  @P0 STS.128 [R184+0x7800], RZ ;  /* 0x007800ffb8000388 */ /* 0x0003e20000000c00 */
[----:B------:R-:W-:Y:S05]  /*c440*/  @P0 BRA `(.L_x_5460) ;  /* 0x000000c000000947 */ /* 0x000fea0003800000 */
[----:B------:R-:W-:-:S13]  /*c450*/  ISETP.GE.AND P0, PT, R100, c[0x0][0x220], PT ;  /* 0x0000880064007a0c */ /* 0x000fda0003f06270 */
[----:B------:R1:W-:Y:S01]  /*c460*/  @P0 STS.128 [R184+0x7800], RZ ;  /* 0x007800ffb8000388 */ /* 0x0003e20000000c00 */
[----:B------:R-:W-:Y:S05]  /*c470*/  @P0 BRA `(.L_x_5460) ;  /* 0x0000009000000947 */ /* 0x000fea0003800000 */
[----:B------:R-:W-:Y:S01]  /*c480*/  MOV R0, c[0x0][0x1a0] ;  /* 0x0000680000007a02 */ /* 0x000fe20000000f00 */
[----:B------:R-:W-:Y:S02]  /*c490*/  ULDC UR4, c[0x0][0x1a4] ;  /* 0x0000690000047ab9 */ /* 0x000fe40000000800 */
[----:B------:R-:W-:Y:S02]  /*c4a0*/  UIMAD UR4, UR4, 0x60, URZ ;  /* 0x00000060040478a4 */ /* 0x000fe4000f8e023f */
[----:B-1----:R-:W-:-:S05]  /*c4b0*/  IMAD.WIDE.U32 R10, R0, 0x60, R148 ;  /* 0x00000060000a7825 */ /* 0x002fca00078e0094 */
[----:B------:R-:W-:-:S05]  /*c4c0*/  IADD3 R11, R11, UR4, RZ ;  /* 0x000000040b0b7c10 */ /* 0x000fca000fffe0ff */
[----:B------:R-:W-:Y:S01]  /*c4d0*/  @!PT LDS RZ, [RZ] ;  /* 0x00000000fffff984 */ /* 0x000fe20000000800 */
[----:B------:R-:W-:Y:S01]  /*c4e0*/  @!PT LDS RZ, [RZ] ;  /* 0x00000000fffff984 */ /* 0x000fe20000000800 */
[----:B------:R-:W-:Y:S01]  /*c4f0*/  @!PT LDS RZ, [RZ] ;  /* 0x00000000fffff984 */ /* 0x000fe20000000800 */
[----:B------:R1:W-:Y:S02]  /*c500*/  LDGSTS.E.BYPASS.LTC128B.128 [R184+0x7800], [R10.64] ;  /* 0x078000000ab87fae */ /* 0x0003e4000b901d46 */
.L_x_5460:
[----:B------:R-:W-:Y:S05]  /*c510*/  BSYNC B0 ;  /* 0x0000000000007941 */ /* 0x000fea0003800000 */
.L_x_5459:
[----:B------:R-:W-:Y:S01]  /*c520*/  ISETP.GE.AND P0, PT, R8, R9, PT ;  /* 0x000000090800720c */ /* 0x000fe20003f06270 */
[----:B------:R-:W-:-:S12]  /*c530*/  BSSY B0, `(.L_x_5461) ;  /* 0x000000e000007945 */ /* 0x000fd80003800000 */
[----:B------:R1:W-:Y:S01]  /*c540*/  @P0 STS.128 [R184+0x8000], RZ ;  /* 0x008000ffb8000388 */ /* 0x0003e20000000c00 */
[----:B------:R-:W-:Y:S05]  /*c550*/  @P0 BRA `(.L_x_5462) ;  /* 0x000000b000000947 */ /* 0x000fea0003800000 */
[----:B------:R-:W-:-:S13]  /*c560*/  ISETP.GE.AND P0, PT, R100, c[0x0][0x220], PT ;  /* 0x0000880064007a0c */ /* 0x000fda0003f06270 */
[----:B------:R1:W-:Y:S01]  /*c570*/  @P0 STS.128 [R184+0x8000], RZ ;  /* 0x008000ffb8000388 */ /* 0x0003e20000000c00 */
[----:B------:R-:W-:Y:S05]  /*c580*/  @P0 BRA `(.L_x_5462) ;  /* 0x0000008000000947 */ /* 0x000fea0003800000 */
[----:B-1----:R-:W-:Y:S02]  /*c590*/  IMAD.MOV.U32 R11, RZ, RZ, c[0x0][0x1a0] ;  /* 0x00006800ff0b7624 */ /* 0x002fe400078e00ff */
[----:B------:R-:W-:-:S03]  /*c5a0*/  IMAD.MOV.U32 R0, RZ, RZ, c[0x0][0x1a4] ;  /* 0x00006900ff007624 */ /* 0x000fc600078e00ff */
[----:B------:R-:W-:-:S04]  /*c5b0*/  LEA R10, P0, R11, R148, 0x7 ;  /* 0x000000940b0a7211 */ /* 0x000fc800078038ff */
[----:B------:R-:W-:-:S05]  /*c5c0*/  LEA.HI.X R11, R11, R149, R0, 0x7, P0 ;  /* 0x000000950b0b7211 */ /* 0x000fca00000f3c00 */
[----:B------:R-:W-:Y:S01]  /*c5d0*/  @!PT LDS RZ, [RZ] ;  /* 0x00000000fffff984 */ /* 0x000fe20000000800 */
[----:B------:R-:W-:Y:S01]  /*c5e0*/  @!PT LDS RZ, [RZ] ;  /* 0x00000000fffff984 */ /* 0x000fe20000000800 */
[----:B------:R-:W-:Y:S01]  /*c5f0*/  @!PT LDS RZ, [RZ] ;  /* 0x00000000fffff984 */ /* 0x000fe20000000800 */
[----:B------:R1:W-:Y:S04]  /*c600*/  LDGSTS.E.BYPASS.LTC128B.128 [R184+0x8000], [R10.64] ;  /* 0x080000000ab87fae */ /* 0x0003e8000b901d46 */
.L_x_5462:
[----:B------:R-:W-:Y:S05]  /*c610*/  BSYNC B0 ;  /* 0x0000000000007941 */ /* 0x000fea0003800000 */
.L_x_5461:
        /* <DEDUP_REMOVED lines=16> */
.L_x_5464:
[----:B------:R-:W-:Y:S05]  /*c720*/  BSYNC B0 ;  /* 0x0000000000007941 */ /* 0x000fea0003800000 */
.L_x_5463:
        /* <DEDUP_REMOVED lines=10> */
[----:B------:R-:W-:-:S05]  /*c7d0*/  IMAD.WIDE.U32 R6, R0, 0xc0, R148 ;  /* 0x000000c000067825 */ /* 0x000fca00078e0094 */
[----:B------:R-:W-:-:S05]  /*c7e0*/  IADD3 R7, R7, UR4, RZ ;  /* 0x0000000407077c10 */ /* 0x000fca000fffe0ff */
[----:B------:R-:W-:Y:S01]  /*c7f0*/  @!PT LDS RZ, [RZ] ;  /* 0x00000000fffff984 */ /* 0x000fe20000000800 */
[----:B------:R-:W-:Y:S01]  /*c800*/  @!PT LDS RZ, [RZ] ;  /* 0x00000000fffff984 */ /* 0x000fe20000000800 */
[----:B------:R-:W-:Y:S01]  /*c810*/  @!PT LDS RZ, [RZ] ;  /* 0x00000000fffff984 */ /* 0x000fe20000000800 */
[----:B------:R1:W-:Y:S02]  /*c820*/  LDGSTS.E.BYPASS.LTC128B.128 [R184+0x9000], [R6.64] ;  /* 0x0900000006b87fae */ /* 0x0003e4000b901d46 */
.L_x_5466:
[----:B------:R-:W-:Y:S05]  /*c830*/  BSYNC B0 ;  /* 0x0000000000007941 */ /* 0x000fea0003800000 */
.L_x_5465:
        /* <DEDUP_REMOVED lines=16> */
.L_x_5468:
[----:B------:R-:W-:Y:S05]  /*c940*/  BSYNC B0 ;  /* 0x0000000000007941 */ /* 0x000fea0003800000 */
.L_x_5467:
[CC--:B------:R-:W-:Y:S01]  /*c950*/  LEA.HI R0, R3.reuse, R4.reuse, RZ, 0x4 ;  /* 0x0000000403007211 */ /* 0x0c0fe200078f20ff */
[----:B------:R-:W-:Y:S01]  /*c960*/  IMAD.SHL.U32 R134, R134, 0x8, RZ ;  /* 0x0000000886867824 */ /* 0x000fe200078e00ff */
[----:B------:R-:W-:Y:S01]  /*c970*/  LEA.HI R3, R3, R4, RZ, 0x3 ;  /* 0x0000000403037211 */ /* 0x000fe200078f18ff */
[----:B------:R-:W-:Y:S01]  /*c980*/  IMAD.SHL.U32 R102, R118, 0x40, RZ ;  /* 0x0000004076667824 */ /* 0x000fe200078e00ff */
[----:B------:R-:W-:Y:S01]  /*c990*/  SHF.R.S32.HI R173, RZ, 0x4, R0 ;  /* 0x00000004ffad7819 */ /* 0x000fe20000011400 */
[----:B------:R-:W0:Y:S01]  /*c9a0*/  LDGDEPBAR ;  /* 0x00000000000079af */ /* 0x000e220000000000 */
[----:B------:R-:W-:Y:S02]  /*c9b0*/  LOP3.LUT R3, R3, 0xfffffff8, RZ, 0xc0, !PT ;  /* 0xfffffff803037812 */ /* 0x000fe400078ec0ff */
[----:B------:R-:W-:Y:S02]  /*c9c0*/  LEA.HI R5, R0, R173, RZ, 0x1 ;  /* 0x000000ad00057211 */ /* 0x000fe400078f08ff */
[----:B------:R-:W-:Y:S01]  /*c9d0*/  SHF.R.S32.HI R121, RZ, 0x5, R121 ;  /* 0x00000005ff797819 */ /* 0x000fe20000011479 */
[----:B------:R-:W-:Y:S01]  /*c9e0*/  IMAD.IADD R0, R4, 0x1, -R3 ;  /* 0x0000000104007824 */ /* 0x000fe200078e0a03 */
[----:B------:R-:W-:-:S02]  /*c9f0*/  LOP3.LUT R4, R5, 0xfffffffe, RZ, 0xc0, !PT ;  /* 0xfffffffe05047812 */ /* 0x000fc400078ec0ff */
[----:B------:R-:W-:Y:S01]  /*ca00*/  LOP3.LUT R102, R102, 0xfffffe00, RZ, 0xc0, !PT ;  /* 0xfffffe0066667812 */ /* 0x000fe200078ec0ff */
[C---:B------:R-:W-:Y:S01]  /*ca10*/  IMAD.SHL.U32 R3, R0.reuse, 0x40, RZ ;  /* 0x0000004000037824 */ /* 0x040fe200078e00ff */
[----:B------:R-:W-:Y:S01]  /*ca20*/  R2P PR, R0, 0x6 ;  /* 0x0000000600007804 */ /* 0x000fe20000000000 */
[----:B------:R-:W-:Y:S01]  /*ca30*/  IMAD.IADD R173, R173, 0x1, -R4 ;  /* 0x00000001adad7824 */ /* 0x000fe200078e0a04 */
[C---:B------:R-:W-:Y:S01]  /*ca40*/  LOP3.LUT P0, RZ, R50.reuse, 0x2, RZ, 0xc0, !PT ;  /* 0x0000000232ff7812 */ /* 0x040fe2000780c0ff */
[----:B------:R-:W-:Y:S01]  /*ca50*/  IMAD.SHL.U32 R4, R50, 0x40, RZ ;  /* 0x0000004032047824 */ /* 0x000fe200078e00ff */
[----:B------:R-:W-:Y:S01]  /*ca60*/  LOP3.LUT R3, R3, 0x1c0, RZ, 0xc0, !PT ;  /* 0x000001c003037812 */ /* 0x000fe200078ec0ff */
[----:B------:R-:W-:Y:S02]  /*ca70*/  IMAD R174, R121, 0x400, R102 ;  /* 0x0000040079ae7824 */ /* 0x000fe400078e0266 */
[----:B------:R-:W-:Y:S01]  /*ca80*/  IMAD R120, R120, 0x4, R121 ;  /* 0x0000000478787824 */ /* 0x000fe200078e0279 */
[----:B------:R-:W-:Y:S01]  /*ca90*/  LOP3.LUT R5, R4, 0x1c0, RZ, 0xc0, !PT ;  /* 0x000001c004057812 */ /* 0x000fe200078ec0ff */
[----:B------:R-:W-:Y:S01]  /*caa0*/  IMAD.SHL.U32 R4, R173, 0x8, RZ ;  /* 0x00000008ad047824 */ /* 0x000fe200078e00ff */
[----:B------:R-:W-:-:S02]  /*cab0*/  LOP3.LUT R134, R3, 0x8, R134, 0xf8, !PT ;  /* 0x0000000803867812 */ /* 0x000fc400078ef886 */
[----:B------:R-:W-:Y:S02]  /*cac0*/  SHF.R.U32.HI R3, RZ, 0x3, R3 ;  /* 0x00000003ff037819 */ /* 0x000fe40000011603 */
[----:B------:R-:W-:Y:S02]  /*cad0*/  LOP3.LUT R4, R5, 0x8, R4, 0xf8, !PT ;  /* 0x0000000805047812 */ /* 0x000fe400078ef804 */
[----:B------:R-:W-:Y:S02]  /*cae0*/  SHF.R.U32.HI R51, RZ, 0x3, R5 ;  /* 0x00000003ff337819 */ /* 0x000fe40000011605 */
[----:B------:R-:W-:Y:S01]  /*caf0*/  LOP3.LUT R134, R134, R3, RZ, 0x3c, !PT ;  /* 0x0000000386867212 */ /* 0x000fe200078e3cff */
[----:B------:R-:W-:Y:S01]  /*cb00*/  IMAD.MOV.U32 R3, RZ, RZ, 0x20 ;  /* 0x00000020ff037424 */ /* 0x000fe200078e00ff */
[----:B------:R-:W-:-:S03]  /*cb10*/  LOP3.LUT R51, R4, R51, RZ, 0x3c, !PT ;  /* 0x0000003304337212 */ /* 0x000fc600078e3cff */
[----:B------:R-:W-:Y:S01]  /*cb20*/  IMAD R173, R173, 0x200, R134 ;  /* 0x00000200adad7824 */ /* 0x000fe200078e0286 */
[----:B------:R-:W-:Y:S01]  /*cb30*/  SEL R0, R3, 0xffffffe0, !P1 ;  /* 0xffffffe003007807 */ /* 0x000fe20004800000 */
[----:B------:R-:W-:Y:S01]  /*cb40*/  IMAD.IADD R174, R51, 0x1, R174 ;  /* 0x0000000133ae7824 */ /* 0x000fe200078e02ae */
[----:B------:R-:W-:Y:S01]  /*cb50*/  SEL R3, R3, 0xffffffe0, !P0 ;  /* 0xffffffe003037807 */ /* 0x000fe20004000000 */
[----:B------:R-:W-:Y:S01]  /*cb60*/  IMAD.SHL.U32 R173, R173, 0x2, RZ ;  /* 0x00000002adad7824 */ /* 0x000fe200078e00ff */
[----:B------:R-:W-:Y:S01]  /*cb70*/  LOP3.LUT P0, RZ, R50, 0x4, RZ, 0xc0, !PT ;  /* 0x0000000432ff7812 */ /* 0x000fe2000780c0ff */
[----:B------:R-:W-:Y:S02]  /*cb80*/  IMAD.SHL.U32 R174, R174, 0x2, RZ ;  /* 0x00000002aeae7824 */ /* 0x000fe400078e00ff */
[C---:B------:R-:W-:Y:S01]  /*cb90*/  IMAD.IADD R167, R173.reuse, 0x1, R0 ;  /* 0x00000001ada77824 */ /* 0x040fe200078e0200 */
[----:B------:R-:W-:Y:S01]  /*cba0*/  LDSM.16.M88.4 R20, [R173+0x3000] ;  /* 0x00300000ad14783b */ /* 0x000fe20000000200 */
[----:B------:R-:W-:Y:S01]  /*cbb0*/  IMAD.IADD R172, R174, 0x1, R3 ;  /* 0x00000001aeac7824 */ /* 0x000fe200078e0203 */
[----:B------:R-:W-:Y:S01]  /*cbc0*/  IADD3 R170, R173, 0x2040, RZ ;  /* 0x00002040adaa7810 */ /* 0x000fe20007ffe0ff */
[----:B------:R-:W-:Y:S01]  /*cbd0*/  IMAD.U32 R50, R120, 0x10, R187 ;  /* 0x0000001078327824 */ /* 0x000fe200078e00bb */
[----:B------:R-:W5:Y:S04]  /*cbe0*/  LDSM.16.M88.4 R116, [R174] ;  /* 0x00000000ae74783b */ /* 0x000f680000000200 */
[----:B------:R-:W1:Y:S01]  /*cbf0*/  LDSM.16.M88.4 R64, [R173+0x4000] ;  /* 0x00400000ad40783b */ /* 0x000e620000000200 */
[----:B------:R-:W-:-:S03]  /*cc00*/  IADD3 R50, -R179, 0x1, R50 ;  /* 0x00000001b3327810 */ /* 0x000fc60007ffe132 */
[----:B----4-:R-:W4:Y:S01]  /*cc10*/  LDSM.16.M88.4 R28, [R173+0x2800] ;  /* 0x00280000ad1c783b */ /* 0x010f220000000200 */
[----:B------:R-:W-:-:S03]  /*cc20*/  IADD3 R50, R50, c[0x0][0x2e8], R49 ;  /* 0x0000ba0032327a10 */ /* 0x000fc60007ffe031 */
[----:B------:R-:W-:Y:S04]  /*cc30*/  LDSM.16.M88.4 R104, [R172] ;  /* 0x00000000ac68783b */ /* 0x000fe80000000200 */
[----:B------:R-:W2:Y:S04]  /*cc40*/  LDSM.16.M88.4 R68, [R167+0x3000] ;  /* 0x00300000a744783b */ /* 0x000ea80000000200 */
[----:B-1----:R-:W1:Y:S04]  /*cc50*/  LDSM.16.M88.4 R4, [R167+0x4000] ;  /* 0x00400000a704783b */ /* 0x002e680000000200 */
[----:B--2---:R-:W2:Y:S04]  /*cc60*/  LDSM.16.M88.4 R44, [R173+0x5000] ;  /* 0x00500000ad2c783b */ /* 0x004ea80000000200 */
[----:B------:R-:W3:Y:S04]  /*cc70*/  LDSM.16.M88.4 R72, [R167+0x2800] ;  /* 0x00280000a748783b */ /* 0x000ee80000000200 */
[----:B------:R-:W1:Y:S04]  /*cc80*/  LDSM.16.M88.4 R36, [R173+0x2000] ;  /* 0x00200000ad24783b */ /* 0x000e680000000200 */
[----:B------:R-:W1:Y:S01]  /*cc90*/  LDSM.16.M88.4 R12, [R173+0x3800] ;  /* 0x00380000ad0c783b */ /* 0x000e620000000200 */
[C---:B-----5:R-:W-:Y:S03]  /*cca0*/  HMMA.16816.F32 R24, R116.reuse, R20, RZ ;  /* 0x000000147418723c */ /* 0x060fe600000018ff */
[----:B------:R-:W5:Y:S04]  /*ccb0*/  LDSM.16.M88.4 R56, [R173+0x4800] ;  /* 0x00480000ad38783b */ /* 0x000f680000000200 */
[----:B------:R-:W1:Y:S01]  /*ccc0*/  LDSM.16.M88.4 R84, [R173+0x5800] ;  /* 0x00580000ad54783b */ /* 0x000e620000000200 */
[C---:B------:R-:W-:Y:S03]  /*ccd0*/  HMMA.16816.F32 R20, R116.reuse, R22, RZ ;  /* 0x000000167414723c */ /* 0x040fe600000018ff */
[----:B------:R-:W-:Y:S04]  /*cce0*/  LDSM.16.M88.4 R80, [R167+0x2000] ;  /* 0x00200000a750783b */ /* 0x000fe80000000200 */
[----:B------:R-:W-:Y:S01]  /*ccf0*/  LDSM.16.M88.4 R108, [R167+0x5800] ;  /* 0x00580000a76c783b */ /* 0x000fe20000000200 */
[C---:B------:R-:W-:Y:S03]  /*cd00*/  HMMA.16816.F32 R8, R116.reuse, R64, RZ ;  /* 0x000000407408723c */ /* 0x040fe600000018ff */
[----:B------:R-:W-:Y:S05]  /*cd10*/  LDSM.16.M88.4 R76, [R167+0x3800] ;  /* 0x00380000a74c783b */ /* 0x000fea0000000200 */
[C---:B----4-:R-:W-:Y:S08]  /*cd20*/  HMMA.16816.F32 R32, R116.reuse, R28, RZ ;  /* 0x0000001c7420723c */ /* 0x050ff000000018ff */
[----:B------:R-:W-:Y:S08]  /*cd30*/  HMMA.16816.F32 R28, R116, R30, RZ ;  /* 0x0000001e741c723c */ /* 0x000ff000000018ff */
[C---:B------:R-:W-:Y:S08]  /*cd40*/  HMMA.16816.F32 R24, R104.reuse, R68, R24 ;  /* 0x000000446818723c */ /* 0x040ff00000001818 */
[C---:B------:R-:W-:Y:S01]  /*cd50*/  HMMA.16816.F32 R20, R104.reuse, R70, R20 ;  /* 0x000000466814723c */ /* 0x040fe20000001814 */
[----:B------:R-:W4:Y:S07]  /*cd60*/  LDSM.16.M88.4 R68, [R167+0x5000] ;  /* 0x00500000a744783b */ /* 0x000f2e0000000200 */
[----:B-1----:R-:W-:Y:S07]  /*cd70*/  HMMA.16816.F32 R8, R104, R4, R8 ;  /* 0x000000046808723c */ /* 0x002fee0000001808 */
[----:B------:R-:W-:Y:S01]  /*cd80*/  IMAD.MOV.U32 R5, RZ, RZ, 0x40 ;  /* 0x00000040ff057424 */ /* 0x000fe200078e00ff */
[----:B--2---:R-:W-:Y:S01]  /*cd90*/  HMMA.16816.F32 R52, R116, R44, RZ ;  /* 0x0000002c7434723c */ /* 0x004fe200000018ff */
[----:B------:R-:W-:-:S03]  /*cda0*/  IADD3 R4, R173, 0x2000, RZ ;  /* 0x00002000ad047810 */ /* 0x000fc60007ffe0ff */
[----:B------:R-:W-:Y:S02]  /*cdb0*/  SEL R5, R5, 0xffffffc0, !P0 ;  /* 0xffffffc005057807 */ /* 0x000fe40004000000 */
[----:B------:R-:W-:Y:S02]  /*cdc0*/  @P2 IADD3 R170, R4, -0x40, RZ ;  /* 0xffffffc004aa2810 */ /* 0x000fe40007ffe0ff */
[----:B------:R-:W-:Y:S01]  /*cdd0*/  HMMA.16816.F32 R44, R116, R46, RZ ;  /* 0x0000002e742c723c */ /* 0x000fe200000018ff */
[----:B------:R-:W-:Y:S01]  /*cde0*/  IMAD.IADD R171, R174, 0x1, R5 ;  /* 0x00000001aeab7824 */ /* 0x000fe200078e0205 */
[----:B------:R-:W-:Y:S01]  /*cdf0*/  IADD3 R4, R50, 0x8, RZ ;  /* 0x0000000832047810 */ /* 0x000fe20007ffe0ff */
[----:B------:R-:W-:Y:S01]  /*ce00*/  LDSM.16.M88.4 R136, [R170] ;  /* 0x00000000aa88783b */ /* 0x000fe20000000200 */
[----:B------:R-:W-:Y:S01]  /*ce10*/  IMAD.IADD R156, R0, 0x1, R170 ;  /* 0x00000001009c7824 */ /* 0x000fe200078e02aa */
[-C--:B------:R-:W-:Y:S01]  /*ce20*/  IMNMX R50, R50, R49.reuse, PT ;  /* 0x0000003132327217 */ /* 0x080fe20003800200 */
[----:B------:R-:W-:Y:S01]  /*ce30*/  IMAD.IADD R169, R3, 0x1, R171 ;  /* 0x0000000103a97824 */ /* 0x000fe200078e02ab */
[----:B------:R-:W-:Y:S01]  /*ce40*/  LDSM.16.M88.4 R92, [R171] ;  /* 0x00000000ab5c783b */ /* 0x000fe20000000200 */
[----:B---3--:R-:W-:Y:S01]  /*ce50*/  HMMA.16816.F32 R32, R104, R72, R32 ;  /* 0x000000486820723c */ /* 0x008fe20000001820 */
[----:B------:R-:W-:Y:S01]  /*ce60*/  IMAD.IADD R0, R2, 0x1, R103 ;  /* 0x0000000102007824 */ /* 0x000fe200078e0267 */
[----:B------:R-:W-:Y:S01]  /*ce70*/  IMNMX R49, R4, R49, PT ;  /* 0x0000003104317217 */ /* 0x000fe20003800200 */
[----:B------:R-:W-:Y:S01]  /*ce80*/  LDSM.16.M88.4 R88, [R170+0x800] ;  /* 0x00080000aa58783b */ /* 0x000fe20000000200 */
[----:B------:R-:W-:-:S02]  /*ce90*/  IADD3 R163, R170, 0x800, RZ ;  /* 0x00000800aaa37810 */ /* 0x000fc40007ffe0ff */
[C---:B------:R-:W-:Y:S01]  /*cea0*/  IADD3 R162, R170.reuse, 0x1000, RZ ;  /* 0x00001000aaa27810 */ /* 0x040fe20007ffe0ff */
[----:B------:R-:W-:Y:S01]  /*ceb0*/  LDSM.16.M88.4 R112, [R169] ;  /* 0x00000000a970783b */ /* 0x000fe20000000200 */
[----:B------:R-:W-:Y:S01]  /*cec0*/  HMMA.16816.F32 R28, R104, R74, R28 ;  /* 0x0000004a681c723c */ /* 0x000fe2000000181c */
[C---:B------:R-:W-:Y:S02]  /*ced0*/  IADD3 R161, R170.reuse, 0x1800, RZ ;  /* 0x00001800aaa17810 */ /* 0x040fe40007ffe0ff */
[----:B------:R-:W1:Y:S01]  /*cee0*/  LDSM.16.M88.4 R72, [R167+0x4800] ;  /* 0x00480000a748783b */ /* 0x000e620000000200 */
[C---:B------:R-:W-:Y:S02]  /*cef0*/  IADD3 R160, R170.reuse, 0x2000, RZ ;  /* 0x00002000aaa07810 */ /* 0x040fe40007ffe0ff */
[C---:B------:R-:W-:Y:S01]  /*cf00*/  IADD3 R159, R170.reuse, 0x2800, RZ ;  /* 0x00002800aa9f7810 */ /* 0x040fe20007ffe0ff */
[----:B------:R-:W-:Y:S01]  /*cf10*/  LDSM.16.M88.4 R132, [R170+0x3800] ;  /* 0x00380000aa84783b */ /* 0x000fe20000000200 */
[----:B------:R-:W-:Y:S01]  /*cf20*/  HMMA.16816.F32 R96, R116, R36, RZ ;  /* 0x000000247460723c */ /* 0x000fe200000018ff */
[----:B------:R-:W-:-:S02]  /*cf30*/  IADD3 R158, R170, 0x3000, RZ ;  /* 0x00003000aa9e7810 */ /* 0x000fc40007ffe0ff */
[----:B------:R-:W-:-:S05]  /*cf40*/  IADD3 R157, R170, 0x3800, RZ ;  /* 0x00003800aa9d7810 */ /* 0x000fca0007ffe0ff */
[C---:B------:R-:W-:Y:S08]  /*cf50*/  HMMA.16816.F32 R36, R116.reuse, R38, RZ ;  /* 0x000000267424723c */ /* 0x040ff000000018ff */
[C---:B------:R-:W-:Y:S08]  /*cf60*/  HMMA.16816.F32 R16, R116.reuse, R12, RZ ;  /* 0x0000000c7410723c */ /* 0x040ff000000018ff */
[C---:B-----5:R-:W-:Y:S08]  /*cf70*/  HMMA.16816.F32 R60, R116.reuse, R56, RZ ;  /* 0x00000038743c723c */ /* 0x060ff000000018ff */
[C---:B------:R-:W-:Y:S08]  /*cf80*/  HMMA.16816.F32 R12, R116.reuse, R14, RZ ;  /* 0x0000000e740c723c */ /* 0x040ff000000018ff */
[C---:B------:R-:W-:Y:S08]  /*cf90*/  HMMA.16816.F32 R64, R116.reuse, R66, RZ ;  /* 0x000000427440723c */ /* 0x040ff000000018ff */
[C---:B------:R-:W-:Y:S08]  /*cfa0*/  HMMA.16816.F32 R56, R116.reuse, R58, RZ ;  /* 0x0000003a7438723c */ /* 0x040ff000000018ff */
[C---:B------:R-:W-:Y:S08]  /*cfb0*/  HMMA.16816.F32 R40, R116.reuse, R84, RZ ;  /* 0x000000547428723c */ /* 0x040ff000000018ff */
[----:B------:R-:W-:Y:S01]  /*cfc0*/  HMMA.16816.F32 R116, R116, R86, RZ ;  /* 0x000000567474723c */ /* 0x000fe200000018ff */
[----:B------:R-:W-:Y:S07]  /*cfd0*/  LDSM.16.M88.4 R84, [R170+0x1000] ;  /* 0x00100000aa54783b */ /* 0x000fee0000000200 */
[C---:B----4-:R-:W-:Y:S08]  /*cfe0*/  HMMA.16816.F32 R52, R104.reuse, R68, R52 ;  /* 0x000000446834723c */ /* 0x050ff00000001834 */
[C---:B------:R-:W-:Y:S01]  /*cff0*/  HMMA.16816.F32 R44, R104.reuse, R70, R44 ;  /* 0x00000046682c723c */ /* 0x040fe2000000182c */
[----:B------:R-:W2:Y:S07]  /*d000*/  LDSM.16.M88.4 R68, [R170+0x3000] ;  /* 0x00300000aa44783b */ /* 0x000eae0000000200 */
[C---:B------:R-:W-:Y:S08]  /*d010*/  HMMA.16816.F32 R36, R104.reuse, R82, R36 ;  /* 0x000000526824723c */ /* 0x040ff00000001824 */
[C---:B------:R-:W-:Y:S01]  /*d020*/  HMMA.16816.F32 R96, R104.reuse, R80, R96 ;  /* 0x000000506860723c */ /* 0x040fe20000001860 */
[----:B------:R-:W-:Y:S07]  /*d030*/  LDSM.16.M88.4 R80, [R170+0x1800] ;  /* 0x00180000aa50783b */ /* 0x000fee0000000200 */
[C---:B------:R-:W-:Y:S08]  /*d040*/  HMMA.16816.F32 R40, R104.reuse, R108, R40 ;  /* 0x0000006c6828723c */ /* 0x040ff00000001828 */
[C---:B------:R-:W-:Y:S01]  /*d050*/  HMMA.16816.F32 R116, R104.reuse, R110, R116 ;  /* 0x0000006e6874723c */ /* 0x040fe20000001874 */
[----:B------:R-:W3:Y:S07]  /*d060*/  LDSM.16.M88.4 R108, [R156] ;  /* 0x000000009c6c783b */ /* 0x000eee0000000200 */
[C---:B-1----:R-:W-:Y:S08]  /*d070*/  HMMA.16816.F32 R60, R104.reuse, R72, R60 ;  /* 0x00000048683c723c */ /* 0x042ff0000000183c */
[C---:B------:R-:W-:Y:S01]  /*d080*/  HMMA.16816.F32 R56, R104.reuse, R74, R56 ;  /* 0x0000004a6838723c */ /* 0x040fe20000001838 */
[----:B------:R-:W1:Y:S07]  /*d090*/  LDSM.16.M88.4 R72, [R170+0x2800] ;  /* 0x00280000aa48783b */ /* 0x000e6e0000000200 */
[C---:B------:R-:W-:Y:S08]  /*d0a0*/  HMMA.16816.F32 R16, R104.reuse, R76, R16 ;  /* 0x0000004c6810723c */ /* 0x040ff00000001810 */
[C---:B------:R-:W-:Y:S01]  /*d0b0*/  HMMA.16816.F32 R12, R104.reuse, R78, R12 ;  /* 0x0000004e680c723c */ /* 0x040fe2000000180c */
[----:B------:R-:W-:Y:S07]  /*d0c0*/  LDSM.16.M88.4 R76, [R170+0x2000] ;  /* 0x00200000aa4c783b */ /* 0x000fee0000000200 */
[----:B------:R-:W-:Y:S01]  /*d0d0*/  HMMA.16816.F32 R64, R104, R6, R64 ;  /* 0x000000066840723c */ /* 0x000fe20000001840 */
[----:B------:R-:W4:Y:S06]  /*d0e0*/  LDSM.16.M88.4 R104, [R156+0x800] ;  /* 0x000800009c68783b */ /* 0x000f2c0000000200 */
[C---:B------:R-:W-:Y:S01]  /*d0f0*/  IADD3 R6, R0.reuse, 0x1, RZ ;  /* 0x0000000100067810 */ /* 0x040fe20007ffe0ff */
[----:B------:R-:W-:Y:S01]  /*d100*/  HMMA.16816.F32 R36, R92, R138, R36 ;  /* 0x0000008a5c24723c */ /* 0x000fe20000001824 */
[----:B------:R-:W-:-:S02]  /*d110*/  IADD3 R7, R0, 0x9, RZ ;  /* 0x0000000900077810 */ /* 0x000fc40007ffe0ff */
[CC--:B------:R-:W-:Y:S02]  /*d120*/  ISETP.GE.AND P1, PT, R6.reuse, R50.reuse, PT ;  /* 0x000000320600720c */ /* 0x0c0fe40003f26270 */
[-C--:B------:R-:W-:Y:S02]  /*d130*/  ISETP.GE.AND P0, PT, R6, R49.reuse, PT ;  /* 0x000000310600720c */ /* 0x080fe40003f06270 */
[----:B------:R-:W-:Y:S01]  /*d140*/  IADD3 R6, R0, 0x8, RZ ;  /* 0x0000000800067810 */ /* 0x000fe20007ffe0ff */
[----:B------:R-:W-:Y:S01]  /*d150*/  HMMA.16816.F32 R96, R92, R136, R96 ;  /* 0x000000885c60723c */ /* 0x000fe20000001860 */
[----:B------:R-:W-:Y:S02]  /*d160*/  P2R R4, PR, RZ, 0x1 ;  /* 0x00000001ff047803 */ /* 0x000fe40000000000 */
[C---:B------:R-:W-:Y:S02]  /*d170*/  ISETP.GE.AND P0, PT, R6.reuse, R50, PT ;  /* 0x000000320600720c */ /* 0x040fe40003f06270 */
[----:B------:R-:W-:-:S02]  /*d180*/  ISETP.GE.AND P2, PT, R6, R49, PT ;  /* 0x000000310600720c */ /* 0x000fc40003f46270 */
[----:B------:R-:W-:Y:S01]  /*d190*/  IADD3 R6, R0, 0x10, RZ ;  /* 0x0000001000067810 */ /* 0x000fe20007ffe0ff */
[----:B------:R-:W-:Y:S01]  /*d1a0*/  HMMA.16816.F32 R32, R92, R88, R32 ;  /* 0x000000585c20723c */ /* 0x000fe20000001820 */
[CC--:B------:R-:W-:Y:S02]  /*d1b0*/  ISETP.GE.AND P3, PT, R7.reuse, R50.reuse, PT ;  /* 0x000000320700720c */ /* 0x0c0fe40003f66270 */
[----:B------:R-:W-:Y:S02]  /*d1c0*/  ISETP.GE.AND P5, PT, R6, R50, PT ;  /* 0x000000320600720c */ /* 0x000fe40003fa6270 */
[----:B------:R-:W-:-:S03]  /*d1d0*/  ISETP.GE.AND P4, PT, R7, R49, PT ;  /* 0x000000310700720c */ /* 0x000fc60003f86270 */
[C---:B------:R-:W-:Y:S08]  /*d1e0*/  HMMA.16816.F32 R28, R92.reuse, R90, R28 ;  /* 0x0000005a5c1c723c */ /* 0x040ff0000000181c */
[C---:B--2---:R-:W-:Y:S08]  /*d1f0*/  HMMA.16816.F32 R52, R92.reuse, R68, R52 ;  /* 0x000000445c34723c */ /* 0x044ff00000001834 */
[----:B------:R-:W-:Y:S01]  /*d200*/  HMMA.16816.F32 R44, R92, R70, R44 ;  /* 0x000000465c2c723c */ /* 0x000fe2000000182c */
[----:B------:R-:W2:Y:S07]  /*d210*/  LDSM.16.M88.4 R68, [R156+0x1000] ;  /* 0x001000009c44783b */ /* 0x000eae0000000200 */
[----:B---3--:R-:W-:Y:S08]  /*d220*/  HMMA.16816.F32 R36, R112, R110, R36 ;  /* 0x0000006e7024723c */ /* 0x008ff00000001824 */
[----:B------:R-:W-:Y:S08]  /*d230*/  HMMA.16816.F32 R24, R92, R84, R24 ;  /* 0x000000545c18723c */ /* 0x000ff00000001818 */
[----:B------:R-:W-:Y:S08]  /*d240*/  HMMA.16816.F32 R96, R112, R108, R96 ;  /* 0x0000006c7060723c */ /* 0x000ff00000001860 */
[----:B-1----:R-:W-:Y:S01]  /*d250*/  HMMA.16816.F32 R60, R92, R72, R60 ;  /* 0x000000485c3c723c */ /* 0x002fe2000000183c */
[----:B------:R-:W-:-:S07]  /*d260*/  FSEL R7, R38, -INF , !P2 ;  /* 0xff80000026077808 */ /* 0x000fce0005000000 */
[C---:B------:R-:W-:Y:S01]  /*d270*/  HMMA.16816.F32 R56, R92.reuse, R74, R56 ;  /* 0x0000004a5c38723c */ /* 0x040fe20000001838 */
[----:B------:R-:W1:Y:S07]  /*d280*/  LDSM.16.M88.4 R72, [R156+0x1800] ;  /* 0x001800009c48783b */ /* 0x000e6e0000000200 */
[----:B------:R-:W-:Y:S08]  /*d290*/  HMMA.16816.F32 R20, R92, R86, R20 ;  /* 0x000000565c14723c */ /* 0x000ff00000001814 */
[C---:B----4-:R-:W-:Y:S08]  /*d2a0*/  HMMA.16816.F32 R32, R112.reuse, R104, R32 ;  /* 0x000000687020723c */ /* 0x050ff00000001820 */
[----:B------:R-:W-:Y:S08]  /*d2b0*/  HMMA.16816.F32 R28, R112, R106, R28 ;  /* 0x0000006a701c723c */ /* 0x000ff0000000181c */
[C---:B------:R-:W-:Y:S07]  /*d2c0*/  HMMA.16816.F32 R16, R92.reuse, R80, R16 ;  /* 0x000000505c10723c */ /* 0x040fee0000001810 */
[----:B------:R-:W-:Y:S01]  /*d2d0*/  FSEL R80, R97, -INF , !P1 ;  /* 0xff80000061507808 */ /* 0x000fe20004800000 */
[C---:B------:R-:W-:Y:S07]  /*d2e0*/  HMMA.16816.F32 R64, R92.reuse, R78, R64 ;  /* 0x0000004e5c40723c */ /* 0x040fee0000001840 */
[----:B------:R-:W-:Y:S01]  /*d2f0*/  FSEL R78, R36, -INF , !P0 ;  /* 0xff800000244e7808 */ /* 0x000fe20004000000 */
[----:B------:R-:W-:Y:S01]  /*d300*/  HMMA.16816.F32 R8, R92, R76, R8 ;  /* 0x0000004c5c08723c */ /* 0x000fe20000001808 */
[----:B------:R-:W-:-:S02]  /*d310*/  ISETP.GE.AND P0, PT, R6, R49, PT ;  /* 0x000000310600720c */ /* 0x000fc40003f06270 */
[----:B------:R-:W-:-:S04]  /*d320*/  IADD3 R6, R0, 0x18, RZ ;  /* 0x0000001800067810 */ /* 0x000fc80007ffe0ff */
[----:B------:R-:W-:Y:S01]  /*d330*/  IADD3 R77, R0, 0x11, RZ ;  /* 0x00000011004d7810 */ /* 0x000fe20007ffe0ff */
[----:B------:R-:W-:Y:S01]  /*d340*/  HMMA.16816.F32 R12, R92, R82, R12 ;  /* 0x000000525c0c723c */ /* 0x000fe2000000180c */
[----:B------:R-:W-:Y:S02]  /*d350*/  FSEL R76, R37, -INF , !P3 ;  /* 0xff800000254c7808 */ /* 0x000fe40005800000 */
[CC--:B------:R-:W-:Y:S02]  /*d360*/  ISETP.GE.AND P1, PT, R77.reuse, R50.reuse, PT ;  /* 0x000000324d00720c */ /* 0x0c0fe40003f26270 */
[----:B------:R-:W-:Y:S02]  /*d370*/  ISETP.GE.AND P2, PT, R77, R49, PT ;  /* 0x000000314d00720c */ /* 0x000fe40003f46270 */
[----:B------:R-:W-:Y:S01]  /*d380*/  ISETP.GE.AND P3, PT, R6, R50, PT ;  /* 0x000000320600720c */ /* 0x000fe20003f66270 */
[----:B--2---:R-:W-:Y:S01]  /*d390*/  HMMA.16816.F32 R24, R112, R68, R24 ;  /* 0x000000447018723c */ /* 0x004fe20000001818 */
[----:B------:R-:W-:-:S02]  /*d3a0*/  FSEL R77, R39, -INF , !P4 ;  /* 0xff800000274d7808 */ /* 0x000fc40006000000 */
[----:B------:R-:W-:Y:S01]  /*d3b0*/  FSEL R82, R32, -INF , !P5 ;  /* 0xff80000020527808 */ /* 0x000fe20006800000 */
[----:B------:R-:W2:Y:S01]  /*d3c0*/  LDSM.16.M88.4 R36, [R156+0x2000] ;  /* 0x002000009c24783b */ /* 0x000ea20000000200 */
[-C--:B------:R-:W-:Y:S02]  /*d3d0*/  ISETP.GE.AND P4, PT, R6, R49.reuse, PT ;  /* 0x000000310600720c */ /* 0x080fe40003f86270 */
[----:B------:R-:W-:Y:S01]  /*d3e0*/  IADD3 R68, R0, 0x19, RZ ;  /* 0x0000001900447810 */ /* 0x000fe20007ffe0ff */
[----:B------:R-:W-:Y:S01]  /*d3f0*/  HMMA.16816.F32 R20, R112, R70, R20 ;  /* 0x000000467014723c */ /* 0x000fe20000001814 */
[----:B------:R-:W-:Y:S02]  /*d400*/  FSEL R69, R34, -INF , !P0 ;  /* 0xff80000022457808 */ /* 0x000fe40004000000 */
[C---:B------:R-:W-:Y:S02]  /*d410*/  ISETP.GE.AND P5, PT, R68.reuse, R50, PT ;  /* 0x000000324400720c */ /* 0x040fe40003fa6270 */
[----:B------:R-:W-:-:S02]  /*d420*/  ISETP.GE.AND P0, PT, R68, R49, PT ;  /* 0x000000314400720c */ /* 0x000fc40003f06270 */
[----:B------:R-:W-:Y:S01]  /*d430*/  IADD3 R6, R0, 0x20, RZ ;  /* 0x0000002000067810 */ /* 0x000fe20007ffe0ff */
[C---:B-1----:R-:W-:Y:S01]  /*d440*/  HMMA.16816.F32 R16, R112.reuse, R72, R16 ;  /* 0x000000487010723c */ /* 0x042fe20000001810 */
[----:B------:R-:W-:Y:S02]  /*d450*/  FSEL R68, R28, -INF , !P3 ;  /* 0xff8000001c447808 */ /* 0x000fe40005800000 */
[----:B------:R-:W-:Y:S02]  /*d460*/  IADD3 R28, R0, 0x28, RZ ;  /* 0x00000028001c7810 */ /* 0x000fe40007ffe0ff */
[----:B------:R-:W-:Y:S02]  /*d470*/  FSEL R32, R33, -INF , !P1 ;  /* 0xff80000021207808 */ /* 0x000fe40004800000 */
[----:B------:R-:W-:Y:S01]  /*d480*/  FSEL R71, R35, -INF , !P2 ;  /* 0xff80000023477808 */ /* 0x000fe20005000000 */
[----:B------:R-:W-:Y:S01]  /*d490*/  HMMA.16816.F32 R12, R112, R74, R12 ;  /* 0x0000004a700c723c */ /* 0x000fe2000000180c */
[----:B------:R-:W-:-:S02]  /*d4a0*/  ISETP.GE.AND P1, PT, R6, R50, PT ;  /* 0x000000320600720c */ /* 0x000fc40003f26270 */
[-C--:B------:R-:W-:Y:S02]  /*d4b0*/  ISETP.GE.AND P2, PT, R6, R49.reuse, PT ;  /* 0x000000310600720c */ /* 0x080fe40003f46270 */
[----:B------:R-:W-:Y:S02]  /*d4c0*/  FSEL R6, R29, -INF , !P5 ;  /* 0xff8000001d067808 */ /* 0x000fe40006800000 */
[----:B------:R-:W-:Y:S01]  /*d4d0*/  FSEL R83, R31, -INF , !P0 ;  /* 0xff8000001f537808 */ /* 0x000fe20004000000 */
[----:B------:R-:W-:Y:S01]  /*d4e0*/  HMMA.16816.F32 R40, R92, R132, R40 ;  /* 0x000000845c28723c */ /* 0x000fe20000001828 */
[----:B------:R-:W-:Y:S02]  /*d4f0*/  FSEL R81, R30, -INF , !P4 ;  /* 0xff8000001e517808 */ /* 0x000fe40006000000 */
[C---:B------:R-:W-:Y:S02]  /*d500*/  ISETP.GE.AND P5, PT, R28.reuse, R50, PT ;  /* 0x000000321c00720c */ /* 0x040fe40003fa6270 */
[----:B------:R-:W-:-:S02]  /*d510*/  ISETP.GE.AND P0, PT, R28, R49, PT ;  /* 0x000000311c00720c */ /* 0x000fc40003f06270 */
[----:B------:R-:W1:Y:S01]  /*d520*/  LDSM.16.M88.4 R28, [R156+0x2800] ;  /* 0x002800009c1c783b */ /* 0x000e620000000200 */
[----:B------:R-:W-:Y:S01]  /*d530*/  IADD3 R33, R0, 0x21, RZ ;  /* 0x0000002100217810 */ /* 0x000fe20007ffe0ff */
[----:B------:R-:W-:Y:S01]  /*d540*/  HMMA.16816.F32 R116, R92, R134, R116 ;  /* 0x000000865c74723c */ /* 0x000fe20000001874 */
[----:B------:R-:W-:Y:S02]  /*d550*/  FSEL R110, R24, -INF , !P1 ;  /* 0xff800000186e7808 */ /* 0x000fe40004800000 */
[C---:B------:R-:W-:Y:S02]  /*d560*/  ISETP.GE.AND P3, PT, R33.reuse, R50, PT ;  /* 0x000000322100720c */ /* 0x040fe40003f66270 */
[----:B------:R-:W-:Y:S02]  /*d570*/  ISETP.GE.AND P4, PT, R33, R49, PT ;  /* 0x000000312100720c */ /* 0x000fe40003f86270 */
[----:B------:R-:W-:Y:S01]  /*d580*/  IADD3 R33, R0, 0x29, RZ ;  /* 0x0000002900217810 */ /* 0x000fe20007ffe0ff */
[----:B--2---:R-:W-:Y:S01]  /*d590*/  HMMA.16816.F32 R8, R112, R36, R8 ;  /* 0x000000247008723c */ /* 0x004fe20000001808 */
[----:B------:R-:W-:-:S02]  /*d5a0*/  FSEL R141, R26, -INF , !P2 ;  /* 0xff8000001a8d7808 */ /* 0x000fc40005000000 */
[----:B------:R-:W-:Y:S02]  /*d5b0*/  FSEL R144, R20, -INF , !P5 ;  /* 0xff80000014907808 */ /* 0x000fe40006800000 */
[C---:B------:R-:W-:Y:S02]  /*d5c0*/  ISETP.GE.AND P1, PT, R33.reuse, R50, PT ;  /* 0x000000322100720c */ /* 0x040fe40003f26270 */
[----:B------:R-:W-:Y:S01]  /*d5d0*/  ISETP.GE.AND P2, PT, R33, R49, PT ;  /* 0x000000312100720c */ /* 0x000fe20003f46270 */
[----:B------:R-:W-:Y:S01]  /*d5e0*/  HMMA.16816.F32 R64, R112, R38, R64 ;  /* 0x000000267040723c */ /* 0x000fe20000001840 */
[----:B------:R-:W-:Y:S02]  /*d5f0*/  IADD3 R20, R0, 0x38, RZ ;  /* 0x0000003800147810 */ /* 0x000fe40007ffe0ff */
[----:B------:R-:W-:Y:S02]  /*d600*/  FSEL R146, R21, -INF , !P1 ;  /* 0xff80000015927808 */ /* 0x000fe40004800000 */
[----:B------:R-:W-:-:S02]  /*d610*/  FSEL R105, R23, -INF , !P2 ;  /* 0xff80000017697808 */ /* 0x000fc40005000000 */
[----:B------:R-:W-:Y:S02]  /*d620*/  FSEL R107, R22, -INF , !P0 ;  /* 0xff800000166b7808 */ /* 0x000fe40004000000 */
[C---:B------:R-:W-:Y:S02]  /*d630*/  ISETP.GE.AND P1, PT, R20.reuse, R50, PT ;  /* 0x000000321400720c */ /* 0x040fe40003f26270 */
[----:B------:R-:W-:Y:S02]  /*d640*/  ISETP.GE.AND P2, PT, R20, R49, PT ;  /* 0x000000311400720c */ /* 0x000fe40003f46270 */
[----:B------:R-:W2:Y:S01]  /*d650*/  LDSM.16.M88.4 R20, [R156+0x3000] ;  /* 0x003000009c14783b */ /* 0x000ea20000000200 */
[----:B------:R-:W-:Y:S02]  /*d660*/  IADD3 R24, R0, 0x30, RZ ;  /* 0x0000003000187810 */ /* 0x000fe40007ffe0ff */
[----:B------:R-:W-:Y:S02]  /*d670*/  FSEL R142, R25, -INF , !P3 ;  /* 0xff800000198e7808 */ /* 0x000fe40005800000 */
[----:B------:R-:W-:-:S02]  /*d680*/  FSEL R143, R27, -INF , !P4 ;  /* 0xff8000001b8f7808 */ /* 0x000fc40006000000 */
[CC--:B------:R-:W-:Y:S02]  /*d690*/  ISETP.GE.AND P3, PT, R24.reuse, R50.reuse, PT ;  /* 0x000000321800720c */ /* 0x0c0fe40003f66270 */
[-C--:B------:R-:W-:Y:S01]  /*d6a0*/  ISETP.GE.AND P4, PT, R24, R49.reuse, PT ;  /* 0x000000311800720c */ /* 0x080fe20003f86270 */
[C---:B-1----:R-:W-:Y:S01]  /*d6b0*/  HMMA.16816.F32 R60, R112.reuse, R28, R60 ;  /* 0x0000001c703c723c */ /* 0x042fe2000000183c */
[----:B------:R-:W-:Y:S02]  /*d6c0*/  IADD3 R24, R0, 0x39, RZ ;  /* 0x0000003900187810 */ /* 0x000fe40007ffe0ff */
[----:B------:R-:W-:Y:S02]  /*d6d0*/  FSEL R108, R16, -INF , !P3 ;  /* 0xff800000106c7808 */ /* 0x000fe40005800000 */
[----:B------:R-:W-:Y:S02]  /*d6e0*/  FSEL R109, R18, -INF , !P4 ;  /* 0xff800000126d7808 */ /* 0x000fe40006000000 */
[C---:B------:R-:W-:Y:S01]  /*d6f0*/  ISETP.GE.AND P3, PT, R24.reuse, R50, PT ;  /* 0x000000321800720c */ /* 0x040fe20003f66270 */
[----:B------:R-:W-:Y:S01]  /*d700*/  HMMA.16816.F32 R56, R112, R30, R56 ;  /* 0x0000001e7038723c */ /* 0x000fe20000001838 */
[----:B------:R-:W-:-:S02]  /*d710*/  ISETP.GE.AND P4, PT, R24, R49, PT ;  /* 0x000000311800720c */ /* 0x000fc40003f86270 */
[----:B------:R-:W-:Y:S02]  /*d720*/  FSEL R138, R12, -INF , !P1 ;  /* 0xff8000000c8a7808 */ /* 0x000fe40004800000 */
[----:B------:R-:W-:Y:S02]  /*d730*/  FSEL R137, R14, -INF , !P2 ;  /* 0xff8000000e897808 */ /* 0x000fe40005000000 */
[----:B------:R-:W-:Y:S02]  /*d740*/  FSEL R140, R13, -INF , !P3 ;  /* 0xff8000000d8c7808 */ /* 0x000fe40005800000 */
[----:B------:R-:W-:Y:S02]  /*d750*/  FSEL R111, R15, -INF , !P4 ;  /* 0xff8000000f6f7808 */ /* 0x000fe40006000000 */
[----:B------:R-:W1:Y:S01]  /*d760*/  LDSM.16.M88.4 R12, [R156+0x3800] ;  /* 0x003800009c0c783b */ /* 0x000e620000000200 */
[----:B------:R-:W-:Y:S01]  /*d770*/  IADD3 R25, R0, 0x31, RZ ;  /* 0x0000003100197810 */ /* 0x000fe20007ffe0ff */
[----:B------:R-:W-:-:S04]  /*d780*/  DEPBAR.LE SB0, 0x0 ;  /* 0x000080000000791a */ /* 0x000fc80000000000 */
[----:B------:R-:W-:Y:S01]  /*d790*/  BAR.SYNC.DEFER_BLOCKING 0x0 ;  /* 0x0000000000007b1d */ /* 0x000fe20000010000 */
[C---:B------:R-:W-:Y:S02]  /*d7a0*/  ISETP.GE.AND P5, PT, R25.reuse, R50, PT ;  /* 0x000000321900720c */ /* 0x040fe40003fa6270 */
[----:B------:R-:W-:Y:S02]  /*d7b0*/  ISETP.GE.AND P0, PT, R25, R49, PT ;  /* 0x000000311900720c */ /* 0x000fe40003f06270 */
[----:B------:R-:W-:Y:S01]  /*d7c0*/  FSEL R136, R17, -INF , !P5 ;  /* 0xff80000011887808 */ /* 0x000fe20006800000 */
[----:B--2---:R-:W-:Y:S01]  /*d7d0*/  HMMA.16816.F32 R52, R112, R20, R52 ;  /* 0x000000147034723c */ /* 0x004fe20000001834 */
[C---:B------:R-:W-:Y:S02]  /*d7e0*/  IADD3 R16, R0.reuse, 0x40, RZ ;  /* 0x0000004000107810 */ /* 0x040fe40007ffe0ff */
[----:B------:R-:W-:Y:S02]  /*d7f0*/  IADD3 R17, R0, 0x41, RZ ;  /* 0x0000004100117810 */ /* 0x000fe40007ffe0ff */
[----:B------:R-:W-:-:S02]  /*d800*/  FSEL R139, R19, -INF , !P0 ;  /* 0xff800000138b7808 */ /* 0x000fc40004000000 */
[CC--:B------:R-:W-:Y:S02]  /*d810*/  ISETP.GE.AND P5, PT, R16.reuse, R50.reuse, PT ;  /* 0x000000321000720c */ /* 0x0c0fe40003fa6270 */
[-C--:B------:R-:W-:Y:S02]  /*d820*/  ISETP.GE.AND P0, PT, R16, R49.reuse, PT ;  /* 0x000000311000720c */ /* 0x080fe40003f06270 */
[CC--:B------:R-:W-:Y:S02]  /*d830*/  ISETP.GE.AND P1, PT, R17.reuse, R50.reuse, PT ;  /* 0x000000321100720c */ /* 0x0c0fe40003f26270 */
[----:B------:R-:W-:Y:S02]  /*d840*/  IADD3 R16, R0, 0x48, RZ ;  /* 0x0000004800107810 */ /* 0x000fe40007ffe0ff */
[----:B------:R-:W-:Y:S02]  /*d850*/  ISETP.GE.AND P2, PT, R17, R49, PT ;  /* 0x000000311100720c */ /* 0x000fe40003f46270 */
[----:B------:R-:W-:-:S02]  /*d860*/  ISETP.GE.AND P3, PT, R16, R50, PT ;  /* 0x000000321000720c */ /* 0x000fc40003f66270 */
[----:B------:R-:W-:Y:S02]  /*d870*/  FSEL R120, R8, -INF , !P5 ;  /* 0xff80000008787808 */ /* 0x000fe40006800000 */
[----:B------:R-:W-:Y:S02]  /*d880*/  ISETP.GE.AND P4, PT, R16, R49, PT ;  /* 0x000000311000720c */ /* 0x000fe40003f86270 */
[----:B------:R-:W-:Y:S02]  /*d890*/  FSEL R130, R9, -INF , !P1 ;  /* 0xff80000009827808 */ /* 0x000fe40004800000 */
[C---:B------:R-:W-:Y:S02]  /*d8a0*/  IADD3 R17, R0.reuse, 0x49, RZ ;  /* 0x0000004900117810 */ /* 0x040fe40007ffe0ff */
[C---:B------:R-:W-:Y:S01]  /*d8b0*/  IADD3 R8, R0.reuse, 0x50, RZ ;  /* 0x0000005000087810 */ /* 0x040fe20007ffe0ff */
[----:B-1----:R-:W-:Y:S01]  /*d8c0*/  HMMA.16816.F32 R116, R112, R14, R116 ;  /* 0x0000000e7074723c */ /* 0x002fe20000001874 */
        /* <DEDUP_REMOVED lines=21> */
[----:B------:R-:W-:Y:S01]  /*da20*/  HMMA.16816.F32 R8, R112, R22, R44 ;  /* 0x000000167008723c */ /* 0x000fe2000000182c */
[C---:B------:R-:W-:Y:S02]  /*da30*/  IADD3 R16, R0.reuse, 0x60, RZ ;  /* 0x0000006000107810 */ /* 0x040fe40007ffe0ff */
        /* <DEDUP_REMOVED lines=8> */
[----:B------:R-:W-:Y:S01]  /*dac0*/  HMMA.16816.F32 R16, R112, R12, R40 ;  /* 0x0000000c7010723c */ /* 0x000fe20000001828 */
[----:B------:R-:W-:-:S02]  /*dad0*/  IADD3 R24, R0, 0x68, RZ ;  /* 0x0000006800187810 */ /* 0x000fc40007ffe0ff */
[----:B------:R-:W-:Y:S02]  /*dae0*/  FSEL R20, R61, -INF , !P3 ;  /* 0xff8000003d147808 */ /* 0x000fe40005800000 */
[----:B------:R-:W-:Y:S02]  /*daf0*/  FSEL R52, R52, -INF , !P4 ;  /* 0xff80000034347808 */ /* 0x000fe40006000000 */
[----:B------:R-:W-:Y:S02]  /*db00*/  ISETP.GE.AND P3, PT, R24, R50, PT ;  /* 0x000000321800720c */ /* 0x000fe40003f66270 */
[----:B------:R-:W-:Y:S02]  /*db10*/  ISETP.NE.AND P4, PT, R4, RZ, PT ;  /* 0x000000ff0400720c */ /* 0x000fe40003f85270 */
[----:B------:R-:W-:Y:S02]  /*db20*/  IADD3 R4, R0, 0x70, RZ ;  /* 0x0000007000047810 */ /* 0x000fe40007ffe0ff */
[----:B------:R-:W-:-:S02]  /*db30*/  FSEL R45, R54, -INF , !P6 ;  /* 0xff800000362d7808 */ /* 0x000fc40007000000 */
[----:B------:R-:W-:Y:S02]  /*db40*/  FSEL R46, R8, -INF , !P3 ;  /* 0xff800000082e7808 */ /* 0x000fe40005800000 */
[C---:B------:R-:W-:Y:S02]  /*db50*/  ISETP.GE.AND P6, PT, R4.reuse, R50, PT ;  /* 0x000000320400720c */ /* 0x040fe40003fc6270 */
[----:B------:R-:W-:Y:S02]  /*db60*/  ISETP.GE.AND P3, PT, R4, R49, PT ;  /* 0x000000310400720c */ /* 0x000fe40003f66270 */
[----:B------:R-:W-:Y:S02]  /*db70*/  IADD3 R4, R0, 0x71, RZ ;  /* 0x0000007100047810 */ /* 0x000fe40007ffe0ff */
[----:B------:R-:W-:Y:S02]  /*db80*/  P2R R25, PR, RZ, 0x2 ;  /* 0x00000002ff197803 */ /* 0x000fe40000000000 */
[----:B------:R-:W-:-:S02]  /*db90*/  FSEL R39, R55, -INF , !P5 ;  /* 0xff80000037277808 */ /* 0x000fc40006800000 */
[----:B------:R-:W-:Y:S02]  /*dba0*/  FSEL R67, R59, -INF , !P0 ;  /* 0xff8000003b437808 */ /* 0x000fe40004000000 */
[----:B------:R-:W-:Y:S02]  /*dbb0*/  ISETP.GE.AND P5, PT, R4, R50, PT ;  /* 0x000000320400720c */ /* 0x000fe40003fa6270 */
[----:B------:R-:W-:Y:S02]  /*dbc0*/  ISETP.NE.AND P0, PT, R25, RZ, PT ;  /* 0x000000ff1900720c */ /* 0x000fe40003f05270 */
[----:B------:R-:W-:Y:S02]  /*dbd0*/  IADD3 R12, R0, 0x69, RZ ;  /* 0x00000069000c7810 */ /* 0x000fe40007ffe0ff */
[----:B------:R-:W-:Y:S02]  /*dbe0*/  ISETP.GE.AND P1, PT, R24, R49, PT ;  /* 0x000000311800720c */ /* 0x000fe40003f26270 */
[----:B------:R-:W-:-:S02]  /*dbf0*/  FSEL R38, R17, -INF , !P5 ;  /* 0xff80000011267808 */ /* 0x000fc40006800000 */
[----:B------:R-:W-:Y:S02]  /*dc00*/  FSEL R47, R53, -INF , !P0 ;  /* 0xff800000352f7808 */ /* 0x000fe40004000000 */
[----:B------:R-:W-:Y:S02]  /*dc10*/  ISETP.GE.AND P5, PT, R48, 0x2, PT ;  /* 0x000000023000780c */ /* 0x000fe40003fa6270 */
[----:B------:R-:W-:Y:S02]  /*dc20*/  FSEL R22, R57, -INF , !P2 ;  /* 0xff80000039167808 */ /* 0x000fe40005000000 */
[C---:B------:R-:W-:Y:S02]  /*dc30*/  ISETP.GE.AND P0, PT, R12.reuse, R49, PT ;  /* 0x000000310c00720c */ /* 0x040fe40003f06270 */
[----:B------:R-:W-:Y:S02]  /*dc40*/  ISETP.GE.AND P2, PT, R12, R50, PT ;  /* 0x000000320c00720c */ /* 0x000fe40003f46270 */
[----:B------:R-:W-:-:S02]  /*dc50*/  FSEL R43, R10, -INF , !P1 ;  /* 0xff8000000a2b7808 */ /* 0x000fc40004800000 */
[----:B------:R-:W-:Y:S02]  /*dc60*/  ISETP.GE.AND P1, PT, R4, R49, PT ;  /* 0x000000310400720c */ /* 0x000fe40003f26270 */
[----:B------:R-:W-:Y:S02]  /*dc70*/  FSEL R41, R11, -INF , !P0 ;  /* 0xff8000000b297808 */ /* 0x000fe40004000000 */
[----:B------:R-:W-:Y:S02]  /*dc80*/  FSEL R60, R9, -INF , !P2 ;  /* 0xff800000093c7808 */ /* 0x000fe40005000000 */
[C---:B------:R-:W-:Y:S02]  /*dc90*/  ISETP.GE.AND P0, PT, R0.reuse, R50, PT ;  /* 0x000000320000720c */ /* 0x040fe40003f06270 */
[----:B------:R-:W-:Y:S02]  /*dca0*/  IADD3 R8, R0, 0x78, RZ ;  /* 0x0000007800087810 */ /* 0x000fe40007ffe0ff */
[----:B------:R-:W-:-:S02]  /*dcb0*/  P2R R9, PR, RZ, 0x2 ;  /* 0x00000002ff097803 */ /* 0x000fc40000000000 */
[----:B------:R-:W-:Y:S02]  /*dcc0*/  IADD3 R4, R0, 0x79, RZ ;  /* 0x0000007900047810 */ /* 0x000fe40007ffe0ff */
[----:B------:R-:W-:Y:S02]  /*dcd0*/  FSEL R99, R99, -INF , !P4 ;  /* 0xff80000063637808 */ /* 0x000fe40006000000 */
[----:B------:R-:W-:Y:S02]  /*dce0*/  FSEL R40, R16, -INF , !P6 ;  /* 0xff80000010287808 */ /* 0x000fe40007000000 */
[----:B------:R-:W-:Y:S02]  /*dcf0*/  FSEL R33, R18, -INF , !P3 ;  /* 0xff80000012217808 */ /* 0x000fe40005800000 */
[----:B------:R-:W-:Y:S02]  /*dd00*/  FSEL R96, R96, -INF , !P0 ;  /* 0xff80000060607808 */ /* 0x000fe40004000000 */
[----:B------:R-:W-:-:S02]  /*dd10*/  ISETP.GE.AND P4, PT, R8, R50, PT ;  /* 0x000000320800720c */ /* 0x000fc40003f86270 */
[-C--:B------:R-:W-:Y:S02]  /*dd20*/  ISETP.GE.AND P1, PT, R8, R49.reuse, PT ;  /* 0x000000310800720c */ /* 0x080fe40003f26270 */
[----:B------:R-:W-:Y:S02]  /*dd30*/  ISETP.NE.AND P6, PT, R9, RZ, PT ;  /* 0x000000ff0900720c */ /* 0x000fe40003fc5270 */
[-C--:B------:R-:W-:Y:S02]  /*dd40*/  ISETP.GE.AND P2, PT, R0, R49.reuse, PT ;  /* 0x000000310000720c */ /* 0x080fe40003f46270 */
[C---:B------:R-:W-:Y:S02]  /*dd50*/  ISETP.GE.AND P3, PT, R4.reuse, R50, PT ;  /* 0x000000320400720c */ /* 0x040fe40003f66270 */
[----:B------:R-:W-:Y:S02]  /*dd60*/  ISETP.GE.AND P0, PT, R4, R49, PT ;  /* 0x000000310400720c */ /* 0x000fe40003f06270 */
[----:B------:R-:W-:-:S02]  /*dd70*/  LOP3.LUT R4, R51, R102, RZ, 0xfc, !PT ;  /* 0x0000006633047212 */ /* 0x000fc400078efcff */
[----:B------:R-:W-:Y:S02]  /*dd80*/  FSEL R98, R98, -INF , !P2 ;  /* 0xff80000062627808 */ /* 0x000fe40005000000 */
[----:B------:R-:W-:Y:S02]  /*dd90*/  FSEL R29, R19, -INF , !P6 ;  /* 0xff800000131d7808 */ /* 0x000fe40007000000 */
[----:B------:R-:W-:Y:S02]  /*dda0*/  FSEL R44, R116, -INF , !P4 ;  /* 0xff800000742c7808 */ /* 0x000fe40006000000 */
[----:B------:R-:W-:Y:S02]  /*ddb0*/  FSEL R25, R118, -INF , !P1 ;  /* 0xff80000076197808 */ /* 0x000fe40004800000 */
[----:B------:R-:W-:Y:S02]  /*ddc0*/  FSEL R42, R117, -INF , !P3 ;  /* 0xff800000752a7808 */ /* 0x000fe40005800000 */
[----:B------:R-:W-:Y:S01]  /*ddd0*/  FSEL R24, R119, -INF , !P0 ;  /* 0xff80000077187808 */ /* 0x000fe20004000000 */
[----:B------:R-:W-:Y:S05]  /*dde0*/  @!P5 BRA `(.L_x_5469) ;  /* 0x00000aa00000d947 */ /* 0x000fea0003800000 */
[----:B------:R-:W-:-:S13]  /*ddf0*/  ISETP.NE.AND P6, PT, R181, RZ, PT ;  /* 0x000000ffb500720c */ /* 0x000fda0003fc5270 */
        /* <DEDUP_REMOVED lines=30> */
[----:B------:R-:W-:Y:S02]  /*dfe0*/  ISETP.GE.AND P0, PT, R13, RZ, PT ;  /* 0x000000ff0d00720c */ /* 0x000fe40003f06270 */
[----:B------:R-:W-:-:S02]  /*dff0*/  ISETP.NE.AND P1, PT, RZ, c[0x0][0x2d0], PT ;  /* 0x0000b400ff007a0c */ /* 0x000fc40003f25270 */
[----:B------:R-:W-:-:S05]  /*e000*/  LOP3.LUT R0, RZ, c[0x0][0x2d0], RZ, 0x33, !PT ;  /* 0x0000b400ff007a12 */ /* 0x000fca00078e33ff */
[----:B------:R-:W-:Y:S02]  /*e010*/  @P2 IADD3 R12, R12, 0x1, RZ ;  /* 0x000000010c0c2810 */ /* 0x000fe40007ffe0ff */
[----:B------:R-:W-:-:S03]  /*e020*/  @P3 IADD3 R14, R14, 0x1, RZ ;  /* 0x000000010e0e3810 */ /* 0x000fc60007ffe0ff */
[----:B------:R-:W-:Y:S01]  /*e030*/  @!P0 IMAD.MOV R12, RZ, RZ, -R12 ;  /* 0x000000ffff0c8224 */ /* 0x000fe200078e0a0c */
[----:B------:R-:W-:-:S04]  /*e040*/  @!P4 IADD3 R14, -R14, RZ, RZ ;  /* 0x000000ff0e0ec210 */ /* 0x000fc80007ffe1ff */
[C---:B------:R-:W-:Y:S02]  /*e050*/  SEL R9, R0.reuse, R14, !P1 ;  /* 0x0000000e00097207 */ /* 0x040fe40004800000 */
[----:B------:R-:W-:-:S03]  /*e060*/  SEL R0, R0, R12, !P1 ;  /* 0x0000000c00007207 */ /* 0x000fc60004800000 */
[----:B------:R-:W-:-:S04]  /*e070*/  IMAD.WIDE R14, R9, 0x4, R182 ;  /* 0x00000004090e7825 */ /* 0x000fc800078e02b6 */
[----:B------:R-:W-:Y:S01]  /*e080*/  IMAD.WIDE R12, R0, 0x4, R182 ;  /* 0x00000004000c7825 */ /* 0x000fe200078e02b6 */
[----:B------:R-:W2:Y:S04]  /*e090*/  LDG.E R11, [R14.64] ;  /* 0x000000060e0b7981 */ /* 0x000ea8000c1e1900 */
[----:B------:R-:W2:Y:S01]  /*e0a0*/  LDG.E R8, [R12.64] ;  /* 0x000000060c087981 */ /* 0x000ea2000c1e1900 */
[----:B------:R-:W-:Y:S01]  /*e0b0*/  IMAD.IADD R0, R9, 0x1, -R0 ;  /* 0x0000000109007824 */ /* 0x000fe200078e0a00 */
[----:B------:R-:W-:-:S05]  /*e0c0*/  MOV R9, c[0x0][0x2d0] ;  /* 0x0000b40000097a02 */ /* 0x000fca0000000f00 */
[----:B------:R-:W-:-:S05]  /*e0d0*/  IMAD R9, R0, R9, -0x80 ;  /* 0xffffff8000097424 */ /* 0x000fca00078e0209 */
[----:B------:R-:W-:-:S05]  /*e0e0*/  SHF.R.S32.HI R0, RZ, 0x1f, R9 ;  /* 0x0000001fff007819 */ /* 0x000fca0000011409 */
[----:B------:R-:W-:-:S04]  /*e0f0*/  IMAD R0, R0, c[0x0][0x198], RZ ;  /* 0x0000660000007a24 */ /* 0x000fc800078e02ff */
[C---:B------:R-:W-:Y:S02]  /*e100*/  IMAD R0, R9.reuse, c[0x0][0x19c], R0 ;  /* 0x0000670009007a24 */ /* 0x040fe400078e0200 */
[----:B--2---:R-:W-:Y:S02]  /*e110*/  IMAD.IADD R8, R8, 0x1, -R11 ;  /* 0x0000000108087824 */ /* 0x004fe400078e0a0b */
[----:B------:R-:W-:-:S03]  /*e120*/  IMAD.WIDE.U32 R10, R9, c[0x0][0x198], RZ ;  /* 0x00006600090a7a25 */ /* 0x000fc600078e00ff */
[----:B------:R-:W-:Y:S01]  /*e130*/  SHF.R.S32.HI R2, RZ, 0x1f, R8 ;  /* 0x0000001fff027819 */ /* 0x000fe20000011408 */
[----:B------:R-:W-:-:S04]  /*e140*/  IMAD.IADD R11, R11, 0x1, R0 ;  /* 0x000000010b0b7824 */ /* 0x000fc800078e0200 */
[----:B------:R-:W-:Y:S02]  /*e150*/  IMAD R9, R2, c[0x0][0x180], RZ ;  /* 0x0000600002097a24 */ /* 0x000fe400078e02ff */
[----:B------:R-:W-:-:S04]  /*e160*/  IMAD.WIDE.U32 R12, R8, c[0x0][0x180], R10 ;  /* 0x00006000080c7a25 */ /* 0x000fc800078e000a */
[----:B------:R-:W-:-:S05]  /*e170*/  IMAD R9, R8, c[0x0][0x184], R9 ;  /* 0x0000610008097a24 */ /* 0x000fca00078e0209 */
[----:B------:R-:W-:Y:S01]  /*e180*/  IADD3 R10, R13, R9, RZ ;  /* 0x000000090d0a7210 */ /* 0x000fe20007ffe0ff */
[----:B------:R-:W-:Y:S01]  /*e190*/  IMAD.MOV.U32 R13, RZ, RZ, R12 ;  /* 0x000000ffff0d7224 */ /* 0x000fe200078e000c */
[----:B------:R-:W-:Y:S05]  /*e1a0*/  BRA `(.L_x_5471) ;  /* 0x0000003000007947 */ /* 0x000fea0003800000 */
.L_x_5470:
[----:B------:R-:W-:-:S05]  /*e1b0*/  IMAD.MOV.U32 R13, RZ, RZ, c[0x0][0x198] ;  /* 0x00006600ff0d7624 */ /* 0x000fca00078e00ff */
[----:B------:R-:W-:-:S04]  /*e1c0*/  LEA R13, -R13, RZ, 0x7 ;  /* 0x000000ff0d0d7211 */ /* 0x000fc800078e39ff */
[----:B------:R-:W-:Y:S02]  /*e1d0*/  SHF.R.S32.HI R10, RZ, 0x1f, R13 ;  /* 0x0000001fff0a7819 */ /* 0x000fe4000001140d */
.L_x_5471:
[----:B------:R-:W-:Y:S01]  /*e1e0*/  ISETP.GE.AND P0, PT, R100, c[0x0][0x220], PT ;  /* 0x0000880064007a0c */ /* 0x000fe20003f06270 */
[----:B------:R-:W-:-:S12]  /*e1f0*/  BSSY B0, `(.L_x_5472) ;  /* 0x0000066000007945 */ /* 0x000fd80003800000 */
[----:B------:R-:W-:Y:S01]  /*e200*/  @!P0 IMAD.MOV.U32 R18, RZ, RZ, c[0x0][0x198] ;  /* 0x00006600ff128624 */ /* 0x000fe200078e00ff */
[----:B------:R-:W-:Y:S01]  /*e210*/  @!P0 IADD3 R11, P2, P1, R13, R126, R178 ;  /* 0x0000007e0d0b8210 */ /* 0x000fe2000795e0b2 */
[----:B------:R-:W-:Y:S01]  /*e220*/  @!P0 IMAD.MOV.U32 R8, RZ, RZ, R126 ;  /* 0x000000ffff088224 */ /* 0x000fe200078e007e */
[----:B------:R1:W-:Y:S01]  /*e230*/  @P0 STS.128 [R184+0x2000], RZ ;  /* 0x002000ffb8000388 */ /* 0x0003e20000000c00 */
[----:B------:R-:W-:Y:S01]  /*e240*/  @!P0 IMAD.MOV.U32 R9, RZ, RZ, R129 ;  /* 0x000000ffff098224 */ /* 0x000fe200078e0081 */
[----:B------:R-:W-:Y:S01]  /*e250*/  @!P0 IADD3.X R0, R10, R129, R177, P2, P1 ;  /* 0x000000810a008210 */ /* 0x000fe200017e24b1 */
[----:B------:R-:W-:Y:S01]  /*e260*/  @!P0 IMAD.MOV.U32 R26, RZ, RZ, c[0x0][0x198] ;  /* 0x00006600ff1a8624 */ /* 0x000fe200078e00ff */
[----:B------:R-:W-:Y:S01]  /*e270*/  @!P0 LEA R30, P2, R11, c[0x0][0x168], 0x1 ;  /* 0x00005a000b1e8a11 */ /* 0x000fe200078408ff */
[----:B------:R-:W-:-:S03]  /*e280*/  @!P0 IMAD.WIDE.U32 R18, R18, 0x50, R8 ;  /* 0x0000005012128825 */ /* 0x000fc600078e0008 */
[----:B------:R-:W-:Y:S01]  /*e290*/  @!P0 LEA.HI.X R31, R11, c[0x0][0x16c], R0, 0x1, P2 ;  /* 0x00005b000b1f8a11 */ /* 0x000fe200010f0c00 */
[----:B------:R-:W-:Y:S02]  /*e2a0*/  @!P0 IMAD.MOV.U32 R14, RZ, RZ, R126 ;  /* 0x000000ffff0e8224 */ /* 0x000fe400078e007e */
[----:B------:R-:W-:Y:S02]  /*e2b0*/  @!P0 IMAD.MOV.U32 R15, RZ, RZ, R129 ;  /* 0x000000ffff0f8224 */ /* 0x000fe400078e0081 */
[----:B------:R-:W-:Y:S02]  /*e2c0*/  @!P0 IMAD.MOV.U32 R9, RZ, RZ, c[0x0][0x198] ;  /* 0x00006600ff098624 */ /* 0x000fe400078e00ff */
[----:B------:R-:W-:-:S03]  /*e2d0*/  @!P0 IMAD.WIDE.U32 R26, R26, 0x60, R14 ;  /* 0x000000601a1a8825 */ /* 0x000fc600078e000e */
[C---:B------:R-:W-:Y:S01]  /*e2e0*/  @!P0 LEA R12, P1, R9.reuse, R126, 0x5 ;  /* 0x0000007e090c8211 */ /* 0x040fe200078228ff */
[----:B------:R-:W-:Y:S02]  /*e2f0*/  @!P0 IMAD.MOV.U32 R15, RZ, RZ, c[0x0][0x19c] ;  /* 0x00006700ff0f8624 */ /* 0x000fe400078e00ff */
[----:B------:R-:W-:Y:S02]  /*e300*/  @!P0 IMAD.MOV.U32 R2, RZ, RZ, c[0x0][0x19c] ;  /* 0x00006700ff028624 */ /* 0x000fe400078e00ff */
[----:B------:R-:W-:Y:S01]  /*e310*/  @!P0 IMAD.MOV.U32 R11, RZ, RZ, c[0x0][0x198] ;  /* 0x00006600ff0b8624 */ /* 0x000fe200078e00ff */
[----:B------:R-:W-:Y:S01]  /*e320*/  @!P0 LEA.HI.X R15, R9, R129, R15, 0x5, P1 ;  /* 0x00000081090f8211 */ /* 0x000fe200008f2c0f */
[----:B------:R-:W-:Y:S01]  /*e330*/  @!P0 IMAD.MOV.U32 R35, RZ, RZ, c[0x0][0x198] ;  /* 0x00006600ff238624 */ /* 0x000fe200078e00ff */
[----:B------:R-:W-:Y:S01]  /*e340*/  @!P0 IADD3 R17, P1, R13, R18, RZ ;  /* 0x000000120d118210 */ /* 0x000fe20007f3e0ff */
[----:B------:R-:W-:Y:S01]  /*e350*/  @!P0 IMAD.MOV.U32 R128, RZ, RZ, R126 ;  /* 0x000000ffff808224 */ /* 0x000fe200078e007e */
[----:B------:R-:W-:Y:S01]  /*e360*/  @!P0 LEA R16, P2, R11, R126, 0x6 ;  /* 0x0000007e0b108211 */ /* 0x000fe200078430ff */
[----:B------:R-:W-:-:S02]  /*e370*/  @!P0 IMAD R2, R2, 0x50, RZ ;  /* 0x0000005002028824 */ /* 0x000fc400078e02ff */
[----:B------:R-:W-:Y:S02]  /*e380*/  @!P0 IMAD.MOV.U32 R9, RZ, RZ, c[0x0][0x19c] ;  /* 0x00006700ff098624 */ /* 0x000fe400078e00ff */
[----:B------:R-:W-:Y:S01]  /*e390*/  @!P0 IMAD.MOV.U32 R0, RZ, RZ, c[0x0][0x19c] ;  /* 0x00006700ff008624 */ /* 0x000fe200078e00ff */
[----:B------:R-:W-:Y:S01]  /*e3a0*/  @!P0 IADD3.X R2, R10, R19, R2, P1, !PT ;  /* 0x000000130a028210 */ /* 0x000fe20000ffe402 */
[----:B------:R-:W-:Y:S01]  /*e3b0*/  @!P0 IMAD.WIDE.U32 R34, R35, 0x30, R128 ;  /* 0x0000003023228825 */ /* 0x000fe200078e0080 */
[----:B------:R-:W-:Y:S02]  /*e3c0*/  @!P0 LEA.HI.X R9, R11, R129, R9, 0x6, P2 ;  /* 0x000000810b098211 */ /* 0x000fe400010f3409 */
[C---:B------:R-:W-:Y:S01]  /*e3d0*/  @!P0 IADD3 R12, P2, R13.reuse, R12, RZ ;  /* 0x0000000c0d0c8210 */ /* 0x040fe20007f5e0ff */
[----:B------:R-:W-:Y:S01]  /*e3e0*/  @!P0 IMAD.MOV.U32 R8, RZ, RZ, c[0x0][0x19c] ;  /* 0x00006700ff088624 */ /* 0x000fe200078e00ff */
[C---:B------:R-:W-:Y:S01]  /*e3f0*/  @!P0 IADD3 R14, P3, R13.reuse, R34, RZ ;  /* 0x000000220d0e8210 */ /* 0x040fe20007f7e0ff */
[----:B------:R-:W-:Y:S01]  /*e400*/  @!P0 IMAD R19, R0, 0x60, RZ ;  /* 0x0000006000138824 */ /* 0x000fe200078e02ff */
[C---:B------:R-:W-:Y:S01]  /*e410*/  @!P0 IADD3 R0, P1, R13.reuse, R26, RZ ;  /* 0x0000001a0d008210 */ /* 0x040fe20007f3e0ff */
[----:B------:R-:W-:Y:S01]  /*e420*/  @!P0 IMAD R8, R8, 0x30, RZ ;  /* 0x0000003008088824 */ /* 0x000fe200078e02ff */
[----:B------:R-:W-:Y:S01]  /*e430*/  @!P0 LEA R26, P4, R13, R186, 0x1 ;  /* 0x000000ba0d1a8211 */ /* 0x000fe200078808ff */
[C---:B------:R-:W-:Y:S01]  /*e440*/  @!P0 IMAD.X R15, R10.reuse, 0x1, R15, P2 ;  /* 0x000000010a0f8824 */ /* 0x040fe200010e060f */
[----:B------:R-:W-:-:S02]  /*e450*/  @!P0 IADD3.X R19, R10, R19, R27, P1, !PT ;  /* 0x000000130a138210 */ /* 0x000fc40000ffe41b */
[----:B------:R-:W-:Y:S02]  /*e460*/  @!P0 IADD3.X R11, R10, R35, R8, P3, !PT ;  /* 0x000000230a0b8210 */ /* 0x000fe40001ffe408 */
[C---:B------:R-:W-:Y:S02]  /*e470*/  @!P0 IADD3 R16, P1, R13.reuse, R16, RZ ;  /* 0x000000100d108210 */ /* 0x040fe40007f3e0ff */
[----:B------:R-:W-:Y:S02]  /*e480*/  @!P0 LEA R34, P3, R12, c[0x0][0x168], 0x1 ;  /* 0x00005a000c228a11 */ /* 0x000fe400078608ff */
[----:B------:R-:W-:Y:S01]  /*e490*/  @!P0 LEA.HI.X R27, R13, R185, R10, 0x1, P4 ;  /* 0x000000b90d1b8211 */ /* 0x000fe200020f0c0a */
[----:B------:R-:W-:Y:S01]  /*e4a0*/  @!P0 IMAD.X R9, R10, 0x1, R9, P1 ;  /* 0x000000010a098824 */ /* 0x000fe200008e0609 */
        /* <DEDUP_REMOVED lines=9> */
[C---:B------:R-:W-:Y:S02]  /*e540*/  @!P0 LEA R14, P2, R17.reuse, c[0x0][0x168], 0x1 ;  /* 0x00005a00110e8a11 */ /* 0x040fe400078408ff */
        /* <DEDUP_REMOVED lines=35> */
[----:B------:R-:W-:Y:S01]  /*e780*/  IMAD.MOV.U32 R0, RZ, RZ, c[0x0][0x198] ;  /* 0x00006600ff007624 */ /* 0x000fe200078e00ff */
[----:B------:R-:W-:Y:S01]  /*e790*/  ULDC UR4, c[0x0][0x19c] ;  /* 0x0000670000047ab9 */ /* 0x000fe20000000800 */
[----:B------:R-:W-:Y:S01]  /*e7a0*/  IMAD.MOV.U32 R127, RZ, RZ, R129 ;  /* 0x000000ffff7f7224 */ /* 0x000fe200078e0081 */
[----:B------:R-:W-:-:S03]  /*e7b0*/  UIMAD UR4, UR4, 0x70, URZ ;  /* 0x00000070040478a4 */ /* 0x000fc6000f8e023f */
        /* <DEDUP_REMOVED lines=9> */
.L_x_5473:
[----:B------:R-:W-:Y:S05]  /*e850*/  BSYNC B0 ;  /* 0x0000000000007941 */ /* 0x000fea0003800000 */
.L_x_5472:
[----:B------:R-:W0:Y:S01]  /*e860*/  LDGDEPBAR ;  /* 0x00000000000079af */ /* 0x000e220000000000 */
[----:B------:R-:W-:-:S04]  /*e870*/  LEA R186, P0, R13, R186, 0x1 ;  /* 0x000000ba0dba7211 */ /* 0x000fc800078008ff */
[----:B------:R-:W-:Y:S02]  /*e880*/  LEA.HI.X R185, R13, R185, R10, 0x1, P0 ;  /* 0x000000b90db97211 */ /* 0x000fe400000f0c0a */
.L_x_5469:
[----:B-1----:R-:W-:Y:S02]  /*e890*/  FMNMX.FTZ R9, R96, R80, !PT ;  /* 0x0000005060097209 */ /* 0x002fe40007810000 */
        /* <DEDUP_REMOVED lines=58> */
[----:B------:R-:W-:-:S02]  /*ec40*/  SHF.L.U32 R168, R4, 0x1, RZ ;  /* 0x0000000104a87819 */ /* 0x000fc400000006ff */
[----:B------:R-:W-:Y:S02]  /*ec50*/  FMNMX.FTZ R0, R42, R9, !PT ;  /* 0x000000092a007209 */ /* 0x000fe40007810000 */
[----:B------:R-:W-:Y:S01]  /*ec60*/  FMNMX.FTZ R9, R25, R2, !PT ;  /* 0x0000000219097209 */ /* 0x000fe20007810000 */
[----:B------:R-:W-:Y:S01]  /*ec70*/  LDSM.16.MT88.4 R92, [R168+0x6000] ;  /* 0x00600000a85c783b */ /* 0x000fe20000004200 */
[-C--:B------:R-:W-:Y:S02]  /*ec80*/  IADD3 R166, R3, R168.reuse, RZ ;  /* 0x000000a803a67210 */ /* 0x080fe40007ffe0ff */
[----:B------:R-:W-:Y:S01]  /*ec90*/  FMNMX.FTZ R8, R24, R9, !PT ;  /* 0x0000000918087209 */ /* 0x000fe20007810000 */
[----:B------:R-:W1:Y:S01]  /*eca0*/  SHFL.BFLY PT, R11, R0, 0x2, 0x1f ;  /* 0x0c401f00000b7f89 */ /* 0x000e6200000e0000 */
[----:B------:R-:W-:-:S03]  /*ecb0*/  IADD3 R165, R5, R168, RZ ;  /* 0x000000a805a57210 */ /* 0x000fc60007ffe0ff */
[----:B------:R-:W2:Y:S01]  /*ecc0*/  SHFL.BFLY PT, R9, R8, 0x2, 0x1f ;  /* 0x0c401f0008097f89 */ /* 0x000ea200000e0000 */
[----:B------:R-:W-:-:S03]  /*ecd0*/  IADD3 R164, R3, R165, RZ ;  /* 0x000000a503a47210 */ /* 0x000fc60007ffe0ff */
[----:B------:R-:W-:Y:S04]  /*ece0*/  LDSM.16.MT88.4 R72, [R166+0x6000] ;  /* 0x00600000a648783b */ /* 0x000fe80000004200 */
[----:B------:R-:W-:Y:S04]  /*ecf0*/  LDSM.16.MT88.4 R12, [R166+0x6800] ;  /* 0x00680000a60c783b */ /* 0x000fe80000004200 */
[----:B------:R-:W-:Y:S01]  /*ed00*/  LDSM.16.MT88.4 R16, [R168+0x6800] ;  /* 0x00680000a810783b */ /* 0x000fe20000004200 */
[----:B-1----:R-:W-:Y:S02]  /*ed10*/  FMNMX.FTZ R11, R0, R11, !PT ;  /* 0x0000000b000b7209 */ /* 0x002fe40007810000 */
[----:B--2---:R-:W-:-:S03]  /*ed20*/  FMNMX.FTZ R9, R8, R9, !PT ;  /* 0x0000000908097209 */ /* 0x004fc60007810000 */
[----:B------:R-:W1:Y:S04]  /*ed30*/  SHFL.BFLY PT, R2, R11, 0x1, 0x1f ;  /* 0x0c201f000b027f89 */ /* 0x000e6800000e0000 */
[----:B------:R-:W2:Y:S01]  /*ed40*/  SHFL.BFLY PT, R0, R9, 0x1, 0x1f ;  /* 0x0c201f0009007f89 */ /* 0x000ea200000e0000 */
[----:B-1----:R-:W-:Y:S02]  /*ed50*/  FMNMX.FTZ R2, R11, R2, !PT ;  /* 0x000000020b027209 */ /* 0x002fe40007810000 */
[----:B--2---:R-:W-:-:S03]  /*ed60*/  FMNMX.FTZ R0, R9, R0, !PT ;  /* 0x0000000009007209 */ /* 0x004fc60007810000 */
[C---:B------:R-:W-:Y:S01]  /*ed70*/  FMUL.FTZ R53, R2.reuse, c[0x0][0x23c] ;  /* 0x00008f0002357a20 */ /* 0x040fe20000410000 */
[----:B------:R-:W-:Y:S01]  /*ed80*/  FSETP.NEU.FTZ.AND P0, PT, R2, -INF , PT ;  /* 0xff8000000200780b */ /* 0x000fe20003f1d000 */
[----:B------:R-:W-:Y:S01]  /*ed90*/  LDSM.16.MT88.4 R8, [R165+0x6800] ;  /* 0x00680000a508783b */ /* 0x000fe20000004200 */
[C---:B------:R-:W-:Y:S02]  /*eda0*/  FMUL.FTZ R26, R0.reuse, c[0x0][0x23c] ;  /* 0x00008f00001a7a20 */ /* 0x040fe40000410000 */
[----:B------:R-:W-:Y:S02]  /*edb0*/  FSEL R53, R53, RZ, P0 ;  /* 0x000000ff35357208 */ /* 0x000fe40000000000 */
[----:B------:R-:W-:-:S03]  /*edc0*/  FSETP.NEU.FTZ.AND P0, PT, R0, -INF , PT ;  /* 0xff8000000000780b */ /* 0x000fc60003f1d000 */
[--C-:B------:R-:W-:Y:S01]  /*edd0*/  FFMA.FTZ R56, R96, c[0x0][0x23c], -R53.reuse ;  /* 0x00008f0060387a23 */ /* 0x100fe20000010835 */
[----:B------:R-:W-:Y:S01]  /*ede0*/  FSEL R26, R26, RZ, P0 ;  /* 0x000000ff1a1a7208 */ /* 0x000fe20000000000 */
[--C-:B------:R-:W-:Y:S02]  /*edf0*/  FFMA.FTZ R51, R80, c[0x0][0x23c], -R53.reuse ;  /* 0x00008f0050337a23 */ /* 0x100fe40000010835 */
[--C-:B------:R-:W-:Y:S02]  /*ee00*/  FFMA.FTZ R54, R78, c[0x0][0x23c], -R53.reuse ;  /* 0x00008f004e367a23 */ /* 0x100fe40000010835 */
[----:B------:R-:W-:Y:S01]  /*ee10*/  FFMA.FTZ R37, R76, c[0x0][0x23c], -R53 ;  /* 0x00008f004c257a23 */ /* 0x000fe20000010835 */
[----:B------:R-:W-:Y:S01]  /*ee20*/  MUFU.EX2 R56, R56 ;  /* 0x0000003800387308 */ /* 0x000fe20000000800 */
[--C-:B------:R-:W-:Y:S02]  /*ee30*/  FFMA.FTZ R58, R98, c[0x0][0x23c], -R26.reuse ;  /* 0x00008f00623a7a23 */ /* 0x100fe4000001081a */
[----:B------:R-:W-:-:S02]  /*ee40*/  FFMA.FTZ R57, R99, c[0x0][0x23c], -R26 ;  /* 0x00008f0063397a23 */ /* 0x000fc4000001081a */
[--C-:B------:R-:W-:Y:S02]  /*ee50*/  FFMA.FTZ R55, R7, c[0x0][0x23c], -R26.reuse ;  /* 0x00008f0007377a23 */ /* 0x100fe4000001081a */
[----:B------:R-:W-:Y:S01]  /*ee60*/  FFMA.FTZ R34, R77, c[0x0][0x23c], -R26 ;  /* 0x00008f004d227a23 */ /* 0x000fe2000001081a */
[----:B------:R-:W1:Y:S01]  /*ee70*/  MUFU.EX2 R51, R51 ;  /* 0x0000003300337308 */ /* 0x000e620000000800 */
[----:B------:R-:W2:Y:S01]  /*ee80*/  LDSM.16.MT88.4 R76, [R165+0x6000] ;  /* 0x00600000a54c783b */ /* 0x000ea20000004200 */
[--C-:B------:R-:W-:Y:S02]  /*ee90*/  FFMA.FTZ R27, R6, c[0x0][0x23c], -R53.reuse ;  /* 0x00008f00061b7a23 */ /* 0x100fe40000010835 */
[--C-:B------:R-:W-:Y:S01]  /*eea0*/  FFMA.FTZ R28, R32, c[0x0][0x23c], -R53.reuse ;  /* 0x00008f00201c7a23 */ /* 0x100fe20000010835 */
[----:B------:R-:W3:Y:S01]  /*eeb0*/  LDSM.16.MT88.4 R4, [R164+0x6000] ;  /* 0x00600000a404783b */ /* 0x000ee20000004200 */
[--C-:B------:R-:W-:Y:S02]  /*eec0*/  FFMA.FTZ R35, R82, c[0x0][0x23c], -R53.reuse ;  /* 0x00008f0052237a23 */ /* 0x100fe40000010835 */
[----:B------:R-:W-:Y:S01]  /*eed0*/  MUFU.EX2 R54, R54 ;  /* 0x0000003600367308 */ /* 0x000fe20000000800 */
[----:B------:R-:W-:-:S02]  /*eee0*/  FFMA.FTZ R32, R68, c[0x0][0x23c], -R53 ;  /* 0x00008f0044207a23 */ /* 0x000fc40000010835 */
[--C-:B------:R-:W-:Y:S02]  /*eef0*/  FFMA.FTZ R36, R69, c[0x0][0x23c], -R26.reuse ;  /* 0x00008f0045247a23 */ /* 0x100fe4000001081a */
[--C-:B------:R-:W-:Y:S02]  /*ef00*/  FFMA.FTZ R31, R71, c[0x0][0x23c], -R26.reuse ;  /* 0x00008f00471f7a23 */ /* 0x100fe4000001081a */
[--C-:B------:R-:W-:Y:S01]  /*ef10*/  FFMA.FTZ R30, R81, c[0x0][0x23c], -R26.reuse ;  /* 0x00008f00511e7a23 */ /* 0x100fe2000001081a */
[----:B------:R-:W4:Y:S01]  /*ef20*/  MUFU.EX2 R37, R37 ;  /* 0x0000002500257308 */ /* 0x000f220000000800 */
[----:B-1----:R-:W-:Y:S01]  /*ef30*/  F2FP.PACK_AB R84, R51, R56 ;  /* 0x000000383354723e */ /* 0x002fe200000000ff */
        /* <DEDUP_REMOVED lines=8> */
[----:B------:R-:W1:Y:S01]  /*efc0*/  MUFU.EX2 R57, R57 ;  /* 0x0000003900397308 */ /* 0x000e620000000800 */
[----:B----4-:R-:W-:Y:S01]  /*efd0*/  F2FP.PACK_AB R86, R37, R54 ;  /* 0x000000362556723e */ /* 0x010fe200000000ff */
        /* <DEDUP_REMOVED lines=8> */
[----:B------:R-:W4:Y:S01]  /*f060*/  MUFU.EX2 R34, R34 ;  /* 0x0000002200227308 */ /* 0x000f220000000800 */
[----:B-1----:R-:W-:Y:S01]  /*f070*/  F2FP.PACK_AB R85, R57, R58 ;  /* 0x0000003a3955723e */ /* 0x002fe200000000ff */
        /* <DEDUP_REMOVED lines=8> */
[----:B----4-:R-:W-:Y:S01]  /*f100*/  F2FP.PACK_AB R87, R34, R55 ;  /* 0x000000372257723e */ /* 0x010fe200000000ff */
        /* <DEDUP_REMOVED lines=15> */
[----:B------:R-:W-:Y:S01]  /*f200*/  LDSM.16.MT88.4 R20, [R168+0x8800] ;  /* 0x00880000a814783b */ /* 0x000fe20000004200 */
[C---:B------:R-:W-:Y:S01]  /*f210*/  HMMA.16816.F32 R96, R84.reuse, R92, RZ ;  /* 0x0000005c5460723c */ /* 0x040fe200000018ff */
[--C-:B------:R-:W-:Y:S01]  /*f220*/  FFMA.FTZ R103, R103, c[0x0][0x23c], -R26.reuse ;  /* 0x00008f0067677a23 */ /* 0x100fe2000001081a */
[----:B------:R-:W-:Y:S01]  /*f230*/  MUFU.EX2 R36, R36 ;  /* 0x0000002400247308 */ /* 0x000fe20000000800 */
[----:B------:R-:W-:Y:S02]  /*f240*/  FFMA.FTZ R67, R67, c[0x0][0x23c], -R26 ;  /* 0x00008f0043437a23 */ /* 0x000fe4000001081a */
[----:B------:R-:W-:Y:S02]  /*f250*/  FADD.FTZ R51, R56, R51 ;  /* 0x0000003338337221 */ /* 0x000fe40000010000 */
[----:B------:R-:W-:Y:S01]  /*f260*/  FADD.FTZ R58, R58, R57 ;  /* 0x000000393a3a7221 */ /* 0x000fe20000010000 */
[----:B--2---:R-:W-:Y:S01]  /*f270*/  HMMA.16816.F32 R88, R84, R76, RZ ;  /* 0x0000004c5458723c */ /* 0x004fe200000018ff */
[----:B------:R-:W-:Y:S01]  /*f280*/  FADD.FTZ R54, R54, R51 ;  /* 0x0000003336367221 */ /* 0x000fe20000010000 */
[----:B------:R-:W2:Y:S01]  /*f290*/  MUFU.EX2 R31, R31 ;  /* 0x0000001f001f7308 */ /* 0x000ea20000000800 */
[----:B------:R-:W-:-:S02]  /*f2a0*/  FADD.FTZ R55, R55, R58 ;  /* 0x0000003a37377221 */ /* 0x000fc40000010000 */
[----:B------:R-:W-:Y:S02]  /*f2b0*/  FADD.FTZ R54, R37, R54 ;  /* 0x0000003625367221 */ /* 0x000fe40000010000 */
[----:B------:R-:W-:Y:S01]  /*f2c0*/  FADD.FTZ R55, R34, R55 ;  /* 0x0000003722377221 */ /* 0x000fe20000010000 */
        /* <DEDUP_REMOVED lines=9> */
[----:B------:R-:W-:-:S05]  /*f360*/  FFMA.FTZ R192, R24, c[0x0][0x23c], -R26 ;  /* 0x00008f0018c07a23 */ /* 0x000fca000001081a */
[C---:B---3--:R-:W-:Y:S02]  /*f370*/  HMMA.16816.F32 R80, R84.reuse, R4, RZ ;  /* 0x000000045450723c */ /* 0x048fe400000018ff */
[----:B------:R-:W-:Y:S05]  /*f380*/  MUFU.EX2 R102, R102 ;  /* 0x0000006600667308 */ /* 0x000fea0000000800 */
[----:B-1----:R-:W-:Y:S01]  /*f390*/  F2FP.PACK_AB R4, R28, R35 ;  /* 0x000000231c04723e */ /* 0x002fe200000000ff */
[----:B------:R-:W-:Y:S01]  /*f3a0*/  HMMA.16816.F32 R84, R84, R6, RZ ;  /* 0x000000065454723c */ /* 0x000fe200000018ff */
[----:B--2---:R-:W-:Y:S01]  /*f3b0*/  F2FP.PACK_AB R5, R31, R36 ;  /* 0x000000241f05723e */ /* 0x004fe200000000ff */
[----:B------:R-:W1:Y:S01]  /*f3c0*/  MUFU.EX2 R63, R63 ;  /* 0x0000003f003f7308 */ /* 0x000e620000000800 */
[----:B------:R-:W-:-:S02]  /*f3d0*/  FADD.FTZ R35, R35, R54 ;  /* 0x0000003623237221 */ /* 0x000fc40000010000 */
[----:B------:R-:W-:Y:S02]  /*f3e0*/  FADD.FTZ R36, R36, R55 ;  /* 0x0000003724247221 */ /* 0x000fe40000010000 */
[----:B------:R-:W-:Y:S01]  /*f3f0*/  F2FP.PACK_AB R6, R27, R32 ;  /* 0x000000201b06723e */ /* 0x000fe200000000ff */
[----:B------:R-:W-:Y:S01]  /*f400*/  FADD.FTZ R35, R28, R35 ;  /* 0x000000231c237221 */ /* 0x000fe20000010000 */
[----:B----4-:R-:W-:Y:S01]  /*f410*/  F2FP.PACK_AB R7, R3, R30 ;  /* 0x0000001e0307723e */ /* 0x010fe200000000ff */
[----:B------:R-:W-:Y:S01]  /*f420*/  MUFU.EX2 R62, R62 ;  /* 0x0000003e003e7308 */ /* 0x000fe20000000800 */
[----:B------:R-:W-:Y:S02]  /*f430*/  FADD.FTZ R31, R31, R36 ;  /* 0x000000241f1f7221 */ /* 0x000fe40000010000 */
[----:B------:R-:W-:Y:S02]  /*f440*/  FADD.FTZ R32, R32, R35 ;  /* 0x0000002320207221 */ /* 0x000fe40000010000 */
[----:B------:R-:W-:Y:S01]  /*f450*/  FADD.FTZ R30, R30, R31 ;  /* 0x0000001f1e1e7221 */ /* 0x000fe20000010000 */
[----:B------:R-:W-:Y:S01]  /*f460*/  HMMA.16816.F32 R68, R4, R12, R68 ;  /* 0x0000000c0444723c */ /* 0x000fe20000001844 */
[----:B------:R-:W-:Y:S01]  /*f470*/  FADD.FTZ R27, R27, R32 ;  /* 0x000000201b1b7221 */ /* 0x000fe20000010000 */
[----:B------:R-:W-:Y:S01]  /*f480*/  MUFU.EX2 R59, R59 ;  /* 0x0000003b003b7308 */ /* 0x000fe20000000800 */
[----:B------:R-:W-:-:S05]  /*f490*/  FADD.FTZ R30, R3, R30 ;  /* 0x0000001e031e7221 */ /* 0x000fca0000010000 */
        /* <DEDUP_REMOVED lines=33> */
[----:B------:R-:W1:Y:S02]  /*f6b0*/  MUFU.EX2 R112, R112 ;  /* 0x0000007000707308 */ /* 0x000e640000000800 */
[C---:B------:R-:W-:Y:S01]  /*f6c0*/  HMMA.16816.F32 R92, R4.reuse, R18, R92 ;  /* 0x00000012045c723c */ /* 0x040fe2000000185c */
[----:B------:R-:W-:Y:S05]  /*f6d0*/  LDSM.16.MT88.4 R16, [R168+0x7800] ;  /* 0x00780000a810783b */ /* 0x000fea0000004200 */
[----:B------:R-:W-:Y:S02]  /*f6e0*/  MUFU.EX2 R114, R114 ;  /* 0x0000007200727308 */ /* 0x000fe40000000800 */
[C---:B------:R-:W-:Y:S06]  /*f6f0*/  HMMA.16816.F32 R88, R4.reuse, R8, R88 ;  /* 0x000000080458723c */ /* 0x040fec0000001858 */
[----:B------:R-:W3:Y:S02]  /*f700*/  MUFU.EX2 R111, R111 ;  /* 0x0000006f006f7308 */ /* 0x000ee40000000800 */
[C---:B--2---:R-:W-:Y:S06]  /*f710*/  HMMA.16816.F32 R68, R4.reuse, R12, R68 ;  /* 0x0000000c0444723c */ /* 0x044fec0000001844 */
[----:B------:R-:W-:Y:S02]  /*f720*/  MUFU.EX2 R118, R118 ;  /* 0x0000007600767308 */ /* 0x000fe40000000800 */
[C---:B------:R-:W-:Y:S01]  /*f730*/  HMMA.16816.F32 R72, R4.reuse, R14, R72 ;  /* 0x0000000e0448723c */ /* 0x040fe20000001848 */
[----:B------:R-:W2:Y:S05]  /*f740*/  LDSM.16.MT88.4 R12, [R164+0x7000] ;  /* 0x00700000a40c783b */ /* 0x000eaa0000004200 */
[----:B------:R-:W4:Y:S02]  /*f750*/  MUFU.EX2 R115, R115 ;  /* 0x0000007300737308 */ /* 0x000f240000000800 */
[C---:B------:R-:W-:Y:S01]  /*f760*/  HMMA.16816.F32 R76, R4.reuse, R10, R76 ;  /* 0x0000000a044c723c */ /* 0x040fe2000000184c */
[----:B------:R-:W5:Y:S05]  /*f770*/  LDSM.16.MT88.4 R8, [R165+0x7800] ;  /* 0x00780000a508783b */ /* 0x000f6a0000004200 */
[----:B------:R-:W-:Y:S08]  /*f780*/  MUFU.EX2 R116, R116 ;  /* 0x0000007400747308 */ /* 0x000ff00000000800 */
[----:B------:R-:W-:Y:S08]  /*f790*/  MUFU.EX2 R113, R113 ;  /* 0x0000007100717308 */ /* 0x000ff00000000800 */
[----:B------:R-:W-:Y:S08]  /*f7a0*/  MUFU.EX2 R117, R117 ;  /* 0x0000007500757308 */ /* 0x000ff00000000800 */
[----:B------:R-:W1:Y:S01]  /*f7b0*/  MUFU.EX2 R120, R120 ;  /* 0x0000007800787308 */ /* 0x000e620000000800 */
[C---:B--2---:R-:W-:Y:S07]  /*f7c0*/  HMMA.16816.F32 R80, R4.reuse, R12, R80 ;  /* 0x0000000c0450723c */ /* 0x044fee0000001850 */
[----:B------:R-:W-:Y:S01]  /*f7d0*/  MUFU.EX2 R126, R126 ;  /* 0x0000007e007e7308 */ /* 0x000fe20000000800 */
[----:B------:R-:W-:Y:S01]  /*f7e0*/  HMMA.16816.F32 R84, R4, R14, R84 ;  /* 0x0000000e0454723c */ /* 0x000fe20000001854 */
[----:B------:R-:W2:Y:S06]  /*f7f0*/  LDSM.16.MT88.4 R12, [R166+0x7800] ;  /* 0x00780000a60c783b */ /* 0x000eac0000004200 */
[----:B------:R-:W2:Y:S01]  /*f800*/  MUFU.EX2 R119, R119 ;  /* 0x0000007700777308 */ /* 0x000ea20000000800 */
[----:B------:R-:W-:Y:S01]  /*f810*/  F2FP.PACK_AB R4, R107, R110 ;  /* 0x0000006e6b04723e */ /* 0x000fe200000000ff */
[----:B------:R-:W-:Y:S01]  /*f820*/  FADD.FTZ R110, R110, R59 ;  /* 0x0000003b6e6e7221 */ /* 0x000fe20000010000 */
[C---:B-1----:R-:W-:Y:S01]  /*f830*/  F2FP.PACK_AB R5, R112.reuse, R109 ;  /* 0x0000006d7005723e */ /* 0x042fe200000000ff */
        /* <DEDUP_REMOVED lines=8> */
[----:B------:R-:W-:Y:S01]  /*f8c0*/  HMMA.16816.F32 R96, R4, R16, R96 ;  /* 0x000000100460723c */ /* 0x000fe20000001860 */
[----:B------:R-:W-:Y:S01]  /*f8d0*/  FADD.FTZ R105, R105, R108 ;  /* 0x0000006c69697221 */ /* 0x000fe20000010000 */
[----:B------:R-:W1:Y:S01]  /*f8e0*/  MUFU.EX2 R121, R121 ;  /* 0x0000007900797308 */ /* 0x000e620000000800 */
[----:B------:R-:W-:-:S05]  /*f8f0*/  FADD.FTZ R114, R111, R114 ;  /* 0x000000726f727221 */ /* 0x000fca0000010000 */
[C---:B------:R-:W-:Y:S01]  /*f900*/  HMMA.16816.F32 R92, R4.reuse, R18, R92 ;  /* 0x00000012045c723c */ /* 0x040fe2000000185c */
[----:B------:R-:W-:Y:S01]  /*f910*/  LDSM.16.MT88.4 R16, [R168+0x8000] ;  /* 0x00800000a810783b */ /* 0x000fe20000004200 */
[----:B------:R-:W-:Y:S06]  /*f920*/  MUFU.EX2 R127, R127 ;  /* 0x0000007f007f7308 */ /* 0x000fec0000000800 */
[C---:B-----5:R-:W-:Y:S02]  /*f930*/  HMMA.16816.F32 R88, R4.reuse, R8, R88 ;  /* 0x000000080458723c */ /* 0x060fe40000001858 */
[----:B------:R-:W-:Y:S06]  /*f940*/  MUFU.EX2 R104, R104 ;  /* 0x0000006800687308 */ /* 0x000fec0000000800 */
[C---:B--2---:R-:W-:Y:S02]  /*f950*/  HMMA.16816.F32 R68, R4.reuse, R12, R68 ;  /* 0x0000000c0444723c */ /* 0x044fe40000001844 */
[----:B------:R-:W-:Y:S06]  /*f960*/  MUFU.EX2 R103, R103 ;  /* 0x0000006700677308 */ /* 0x000fec0000000800 */
[C---:B------:R-:W-:Y:S01]  /*f970*/  HMMA.16816.F32 R72, R4.reuse, R14, R72 ;  /* 0x0000000e0448723c */ /* 0x040fe20000001848 */
[----:B------:R-:W2:Y:S01]  /*f980*/  LDSM.16.MT88.4 R12, [R164+0x7800] ;  /* 0x00780000a40c783b */ /* 0x000ea20000004200 */
[----:B------:R-:W3:Y:S06]  /*f990*/  MUFU.EX2 R106, R106 ;  /* 0x0000006a006a7308 */ /* 0x000eec0000000800 */
[C---:B------:R-:W-:Y:S01]  /*f9a0*/  HMMA.16816.F32 R76, R4.reuse, R10, R76 ;  /* 0x0000000a044c723c */ /* 0x040fe2000000184c */
[----:B------:R-:W5:Y:S01]  /*f9b0*/  LDSM.16.MT88.4 R8, [R165+0x8000] ;  /* 0x00800000a508783b */ /* 0x000f620000004200 */
[----:B------:R-:W-:Y:S08]  /*f9c0*/  MUFU.EX2 R130, R130 ;  /* 0x0000008200827308 */ /* 0x000ff00000000800 */
[----:B------:R-:W1:Y:S08]  /*f9d0*/  MUFU.EX2 R67, R67 ;  /* 0x0000004300437308 */ /* 0x000e700000000800 */
[----:B------:R-:W-:Y:S08]  /*f9e0*/  MUFU.EX2 R38, R38 ;  /* 0x0000002600267308 */ /* 0x000ff00000000800 */
[----:B------:R-:W-:Y:S01]  /*f9f0*/  MUFU.EX2 R193, R193 ;  /* 0x000000c100c17308 */ /* 0x000fe20000000800 */
[C---:B--2---:R-:W-:Y:S07]  /*fa00*/  HMMA.16816.F32 R80, R4.reuse, R12, R80 ;  /* 0x0000000c0450723c */ /* 0x044fee0000001850 */
[----:B------:R-:W-:Y:S01]  /*fa10*/  MUFU.EX2 R33, R33 ;  /* 0x0000002100217308 */ /* 0x000fe20000000800 */
[----:B------:R-:W-:Y:S01]  /*fa20*/  HMMA.16816.F32 R84, R4, R14, R84 ;  /* 0x0000000e0454723c */ /* 0x000fe20000001854 */
[----:B------:R-:W2:Y:S06]  /*fa30*/  LDSM.16.MT88.4 R12, [R166+0x8000] ;  /* 0x00800000a60c783b */ /* 0x000eac0000004200 */
[----:B------:R-:W-:Y:S01]  /*fa40*/  MUFU.EX2 R34, R34 ;  /* 0x0000002200227308 */ /* 0x000fe20000000800 */
[----:B----4-:R-:W-:Y:S01]  /*fa50*/  F2FP.PACK_AB R4, R115, R118 ;  /* 0x000000767304723e */ /* 0x010fe200000000ff */
[----:B------:R-:W-:Y:S01]  /*fa60*/  FADD.FTZ R118, R118, R105 ;  /* 0x0000006976767221 */ /* 0x000fe20000010000 */
[----:B------:R-:W-:-:S05]  /*fa70*/  F2FP.PACK_AB R5, R120, R117 ;  /* 0x000000757805723e */ /* 0x000fca00000000ff */
[----:B------:R-:W-:Y:S01]  /*fa80*/  MUFU.EX2 R25, R25 ;  /* 0x0000001900197308 */ /* 0x000fe20000000800 */
[----:B------:R-:W-:Y:S01]  /*fa90*/  F2FP.PACK_AB R6, R113, R116 ;  /* 0x000000747106723e */ /* 0x000fe200000000ff */
[----:B------:R-:W-:Y:S01]  /*faa0*/  FADD.FTZ R117, R117, R114 ;  /* 0x0000007275757221 */ /* 0x000fe20000010000 */
[----:B------:R-:W-:Y:S01]  /*fab0*/  F2FP.PACK_AB R7, R119, R126 ;  /* 0x0000007e7707723e */ /* 0x000fe200000000ff */
[----:B------:R-:W-:Y:S02]  /*fac0*/  FADD.FTZ R115, R115, R118 ;  /* 0x0000007673737221 */ /* 0x000fe40000010000 */
[----:B------:R-:W-:Y:S02]  /*fad0*/  FADD.FTZ R117, R120, R117 ;  /* 0x0000007578757221 */ /* 0x000fe40000010000 */
[----:B------:R-:W-:Y:S01]  /*fae0*/  MUFU.EX2 R192, R192 ;  /* 0x000000c000c07308 */ /* 0x000fe20000000800 */
[----:B------:R-:W-:Y:S01]  /*faf0*/  FADD.FTZ R116, R116, R115 ;  /* 0x0000007374747221 */ /* 0x000fe20000010000 */
[----:B-----5:R-:W-:Y:S01]  /*fb00*/  HMMA.16816.F32 R88, R4, R8, R88 ;  /* 0x000000080458723c */ /* 0x020fe20000001858 */
[----:B------:R-:W-:-:S02]  /*fb10*/  FADD.FTZ R126, R126, R117 ;  /* 0x000000757e7e7221 */ /* 0x000fc40000010000 */
[----:B------:R-:W-:Y:S02]  /*fb20*/  FADD.FTZ R113, R113, R116 ;  /* 0x0000007471717221 */ /* 0x000fe40000010000 */
[----:B------:R-:W-:-:S03]  /*fb30*/  FADD.FTZ R126, R119, R126 ;  /* 0x0000007e777e7221 */ /* 0x000fc60000010000 */
[C---:B------:R-:W-:Y:S01]  /*fb40*/  HMMA.16816.F32 R76, R4.reuse, R10, R76 ;  /* 0x0000000a044c723c */ /* 0x040fe2000000184c */
[----:B------:R-:W-:Y:S07]  /*fb50*/  LDSM.16.MT88.4 R8, [R164+0x8800] ;  /* 0x00880000a408783b */ /* 0x000fee0000004200 */
[C---:B------:R-:W-:Y:S08]  /*fb60*/  HMMA.16816.F32 R96, R4.reuse, R16, R96 ;  /* 0x000000100460723c */ /* 0x040ff00000001860 */
[C---:B--2---:R-:W-:Y:S08]  /*fb70*/  HMMA.16816.F32 R68, R4.reuse, R12, R68 ;  /* 0x0000000c0444723c */ /* 0x044ff00000001844 */
[C---:B------:R-:W-:Y:S01]  /*fb80*/  HMMA.16816.F32 R72, R4.reuse, R14, R72 ;  /* 0x0000000e0448723c */ /* 0x040fe20000001848 */
[----:B------:R-:W2:Y:S07]  /*fb90*/  LDSM.16.MT88.4 R12, [R164+0x8000] ;  /* 0x00800000a40c783b */ /* 0x000eae0000004200 */
[C---:B------:R-:W-:Y:S01]  /*fba0*/  HMMA.16816.F32 R92, R4.reuse, R18, R92 ;  /* 0x00000012045c723c */ /* 0x040fe2000000185c */
[----:B------:R-:W-:Y:S07]  /*fbb0*/  LDSM.16.MT88.4 R16, [R166+0x8800] ;  /* 0x00880000a610783b */ /* 0x000fee0000004200 */
[C---:B--2---:R-:W-:Y:S08]  /*fbc0*/  HMMA.16816.F32 R80, R4.reuse, R12, R80 ;  /* 0x0000000c0450723c */ /* 0x044ff00000001850 */
[----:B------:R-:W-:Y:S01]  /*fbd0*/  HMMA.16816.F32 R84, R4, R14, R84 ;  /* 0x0000000e0454723c */ /* 0x000fe20000001854 */
[----:B------:R-:W2:Y:S06]  /*fbe0*/  LDSM.16.MT88.4 R12, [R165+0x8800] ;  /* 0x00880000a50c783b */ /* 0x000eac0000004200 */
[----:B-1----:R-:W-:Y:S01]  /*fbf0*/  F2FP.PACK_AB R4, R121, R128 ;  /* 0x000000807904723e */ /* 0x002fe200000000ff */
[----:B------:R-:W-:Y:S01]  /*fc00*/  FADD.FTZ R128, R128, R113 ;  /* 0x0000007180807221 */ /* 0x000fe20000010000 */
[----:B---3--:R-:W-:Y:S01]  /*fc10*/  F2FP.PACK_AB R5, R106, R103 ;  /* 0x000000676a05723e */ /* 0x008fe200000000ff */
[----:B------:R-:W-:Y:S01]  /*fc20*/  FADD.FTZ R103, R103, R126 ;  /* 0x0000007e67677221 */ /* 0x000fe20000010000 */
[----:B------:R-:W-:Y:S01]  /*fc30*/  F2FP.PACK_AB R6, R104, R127 ;  /* 0x0000007f6806723e */ /* 0x000fe200000000ff */
[----:B------:R-:W-:Y:S01]  /*fc40*/  FADD.FTZ R128, R121, R128 ;  /* 0x0000008079807221 */ /* 0x000fe20000010000 */
[----:B------:R-:W-:Y:S01]  /*fc50*/  F2FP.PACK_AB R7, R67, R130 ;  /* 0x000000824307723e */ /* 0x000fe200000000ff */
[----:B------:R-:W-:-:S02]  /*fc60*/  FADD.FTZ R103, R106, R103 ;  /* 0x000000676a677221 */ /* 0x000fc40000010000 */
[----:B------:R-:W-:Y:S02]  /*fc70*/  FADD.FTZ R127, R127, R128 ;  /* 0x000000807f7f7221 */ /* 0x000fe40000010000 */
[----:B------:R-:W-:Y:S02]  /*fc80*/  FADD.FTZ R130, R130, R103 ;  /* 0x0000006782827221 */ /* 0x000fe40000010000 */
[----:B------:R-:W-:Y:S01]  /*fc90*/  HMMA.16816.F32 R92, R4, R22, R92 ;  /* 0x00000016045c723c */ /* 0x000fe2000000185c */
[----:B------:R-:W-:Y:S02]  /*fca0*/  FADD.FTZ R104, R104, R127 ;  /* 0x0000007f68687221 */ /* 0x000fe40000010000 */
[----:B------:R-:W-:-:S04]  /*fcb0*/  FADD.FTZ R67, R67, R130 ;  /* 0x0000008243437221 */ /* 0x000fc80000010000 */
[--C-:B------:R-:W-:Y:S01]  /*fcc0*/  FFMA.FTZ R23, R52, c[0x0][0x23c], -R53.reuse ;  /* 0x00008f0034177a23 */ /* 0x100fe20000010835 */
[C---:B------:R-:W-:Y:S01]  /*fcd0*/  HMMA.16816.F32 R80, R4.reuse, R8, R80 ;  /* 0x000000080450723c */ /* 0x040fe20000001850 */
[--C-:B------:R-:W-:Y:S02]  /*fce0*/  FFMA.FTZ R52, R45, c[0x0][0x23c], -R26.reuse ;  /* 0x00008f002d347a23 */ /* 0x100fe4000001081a */
[--C-:B------:R-:W-:Y:S02]  /*fcf0*/  FFMA.FTZ R45, R39, c[0x0][0x23c], -R26.reuse ;  /* 0x00008f00272d7a23 */ /* 0x100fe4000001081a */
[--C-:B------:R-:W-:Y:S01]  /*fd00*/  FFMA.FTZ R22, R60, c[0x0][0x23c], -R53.reuse ;  /* 0x00008f003c167a23 */ /* 0x100fe20000010835 */
[----:B------:R-:W-:Y:S01]  /*fd10*/  MUFU.EX2 R23, R23 ;  /* 0x0000001700177308 */ /* 0x000fe20000000800 */
[----:B------:R-:W-:Y:S01]  /*fd20*/  FFMA.FTZ R39, R41, c[0x0][0x23c], -R26 ;  /* 0x00008f0029277a23 */ /* 0x000fe2000001081a */
[----:B------:R-:W-:Y:S01]  /*fd30*/  HMMA.16816.F32 R84, R4, R10, R84 ;  /* 0x0000000a0454723c */ /* 0x000fe20000001854 */
[----:B------:R-:W-:Y:S01]  /*fd40*/  LDSM.16.MT88.4 R8, [R166+0x9000] ;  /* 0x00900000a608783b */ /* 0x000fe20000004200 */
[----:B------:R-:W-:-:S02]  /*fd50*/  FFMA.FTZ R41, R40, c[0x0][0x23c], -R53 ;  /* 0x00008f0028297a23 */ /* 0x000fc40000010835 */
[--C-:B------:R-:W-:Y:S02]  /*fd60*/  FFMA.FTZ R40, R44, c[0x0][0x23c], -R53.reuse ;  /* 0x00008f002c287a23 */ /* 0x100fe40000010835 */
[----:B------:R-:W-:Y:S02]  /*fd70*/  MUFU.EX2 R22, R22 ;  /* 0x0000001600167308 */ /* 0x000fe40000000800 */
[C---:B--2---:R-:W-:Y:S06]  /*fd80*/  HMMA.16816.F32 R88, R4.reuse, R12, R88 ;  /* 0x0000000c0458723c */ /* 0x044fec0000001858 */
[----:B------:R-:W-:Y:S02]  /*fd90*/  MUFU.EX2 R52, R52 ;  /* 0x0000003400347308 */ /* 0x000fe40000000800 */
[C---:B------:R-:W-:Y:S01]  /*fda0*/  HMMA.16816.F32 R76, R4.reuse, R14, R76 ;  /* 0x0000000e044c723c */ /* 0x040fe2000000184c */
[----:B------:R-:W1:Y:S05]  /*fdb0*/  LDSM.16.MT88.4 R12, [R168+0x9000] ;  /* 0x00900000a80c783b */ /* 0x000e6a0000004200 */
[----:B------:R-:W2:Y:S02]  /*fdc0*/  MUFU.EX2 R45, R45 ;  /* 0x0000002d002d7308 */ /* 0x000ea40000000800 */
[C---:B------:R-:W-:Y:S06]  /*fdd0*/  HMMA.16816.F32 R96, R4.reuse, R20, R96 ;  /* 0x000000140460723c */ /* 0x040fec0000001860 */
[----:B------:R-:W-:Y:S01]  /*fde0*/  MUFU.EX2 R39, R39 ;  /* 0x0000002700277308 */ /* 0x000fe20000000800 */
[--C-:B------:R-:W-:Y:S01]  /*fdf0*/  FFMA.FTZ R21, R46, c[0x0][0x23c], -R53.reuse ;  /* 0x00008f002e157a23 */ /* 0x100fe20000010835 */
[----:B------:R-:W-:Y:S01]  /*fe00*/  HMMA.16816.F32 R68, R4, R16, R68 ;  /* 0x000000100444723c */ /* 0x000fe20000001844 */
[----:B------:R-:W-:-:S02]  /*fe10*/  FFMA.FTZ R20, R47, c[0x0][0x23c], -R53 ;  /* 0x00008f002f147a23 */ /* 0x000fc40000010835 */
[----:B------:R-:W-:-:S03]  /*fe20*/  FFMA.FTZ R46, R43, c[0x0][0x23c], -R26 ;  /* 0x00008f002b2e7a23 */ /* 0x000fc6000001081a */
[----:B------:R-:W3:Y:S02]  /*fe30*/  MUFU.EX2 R21, R21 ;  /* 0x0000001500157308 */ /* 0x000ee40000000800 */
[----:B------:R-:W-:Y:S01]  /*fe40*/  HMMA.16816.F32 R72, R4, R18, R72 ;  /* 0x000000120448723c */ /* 0x000fe20000001848 */
[----:B------:R-:W4:Y:S05]  /*fe50*/  LDSM.16.MT88.4 R16, [R165+0x9000] ;  /* 0x00900000a510783b */ /* 0x000f2a0000004200 */
[----:B------:R-:W5:Y:S01]  /*fe60*/  MUFU.EX2 R20, R20 ;  /* 0x0000001400147308 */ /* 0x000f620000000800 */
[----:B--2---:R-:W-:Y:S01]  /*fe70*/  F2FP.PACK_AB R5, R45, R52 ;  /* 0x000000342d05723e */ /* 0x004fe200000000ff */
[----:B------:R-:W-:-:S04]  /*fe80*/  FADD.FTZ R52, R52, R67 ;  /* 0x0000004334347221 */ /* 0x000fc80000010000 */
[----:B------:R-:W-:Y:S02]  /*fe90*/  FADD.FTZ R45, R45, R52 ;  /* 0x000000342d2d7221 */ /* 0x000fe40000010000 */
[----:B------:R-:W2:Y:S01]  /*fea0*/  MUFU.EX2 R46, R46 ;  /* 0x0000002e002e7308 */ /* 0x000ea20000000800 */
[----:B---3--:R-:W-:Y:S02]  /*feb0*/  F2FP.PACK_AB R6, R22, R21 ;  /* 0x000000151606723e */ /* 0x008fe400000000ff */
[----:B-----5:R-:W-:-:S05]  /*fec0*/  F2FP.PACK_AB R4, R20, R23 ;  /* 0x000000171404723e */ /* 0x020fca00000000ff */
[----:B------:R-:W3:Y:S01]  /*fed0*/  MUFU.EX2 R41, R41 ;  /* 0x0000002900297308 */ /* 0x000ee20000000800 */
[----:B------:R-:W-:-:S04]  /*fee0*/  FADD.FTZ R23, R23, R104 ;  /* 0x0000006817177221 */ /* 0x000fc80000010000 */
[----:B------:R-:W-:Y:S01]  /*fef0*/  FADD.FTZ R20, R20, R23 ;  /* 0x0000001714147221 */ /* 0x000fe20000010000 */
[----:B--2---:R-:W-:Y:S02]  /*ff00*/  F2FP.PACK_AB R7, R39, R46 ;  /* 0x0000002e2707723e */ /* 0x004fe400000000ff */
[----:B------:R-:W2:Y:S01]  /*ff10*/  MUFU.EX2 R40, R40 ;  /* 0x0000002800287308 */ /* 0x000ea20000000800 */
[----:B------:R-:W-:Y:S02]  /*ff20*/  FADD.FTZ R21, R21, R20 ;  /* 0x0000001415157221 */ /* 0x000fe40000010000 */
[----:B------:R-:W-:Y:S02]  /*ff30*/  FADD.FTZ R46, R46, R45 ;  /* 0x0000002d2e2e7221 */ /* 0x000fe40000010000 */
[----:B------:R-:W-:Y:S01]  /*ff40*/  FADD.FTZ R22, R22, R21 ;  /* 0x0000001516167221 */ /* 0x000fe20000010000 */
[----:B-1----:R-:W-:Y:S01]  /*ff50*/  HMMA.16816.F32 R96, R4, R12, R96 ;  /* 0x0000000c0460723c */ /* 0x002fe20000001860 */
[----:B------:R-:W-:-:S07]  /*ff60*/  FADD.FTZ R46, R39, R46 ;  /* 0x0000002e272e7221 */ /* 0x000fce0000010000 */
[C---:B------:R-:W-:Y:S01]  /*ff70*/  HMMA.16816.F32 R92, R4.reuse, R14, R92 ;  /* 0x0000000e045c723c */ /* 0x040fe2000000185c */
[----:B------:R-:W1:Y:S07]  /*ff80*/  LDSM.16.MT88.4 R12, [R164+0x9000] ;  /* 0x00900000a40c783b */ /* 0x000e6e0000004200 */
[C---:B------:R-:W-:Y:S08]  /*ff90*/  HMMA.16816.F32 R68, R4.reuse, R8, R68 ;  /* 0x000000080444723c */ /* 0x040ff00000001844 */
[C---:B------:R-:W-:Y:S01]  /*ffa0*/  HMMA.16816.F32 R72, R4.reuse, R10, R72 ;  /* 0x0000000a0448723c */ /* 0x040fe20000001848 */
[----:B------:R-:W5:Y:S07]  /*ffb0*/  LDSM.16.MT88.4 R8, [R168+0x9800] ;  /* 0x00980000a808783b */ /* 0x000f6e0000004200 */
[C---:B----4-:R-:W-:Y:S08]  /*ffc0*/  HMMA.16816.F32 R88, R4.reuse, R16, R88 ;  /* 0x000000100458723c */ /* 0x050ff00000001858 */
[C---:B------:R-:W-:Y:S01]  /*ffd0*/  HMMA.16816.F32 R76, R4.reuse, R18, R76 ;  /* 0x00000012044c723c */ /* 0x040fe2000000184c */
[----:B------:R-:W4:Y:S07]  /*ffe0*/  LDSM.16.MT88.4 R16, [R166+0x9800] ;  /* 0x00980000a610783b */ /* 0x000f2e0000004200 */
[C---:B-1----:R-:W-:Y:S08]  /*fff0*/  HMMA.16816.F32 R80, R4.reuse, R12, R80 ;  /* 0x0000000c0450723c */ /* 0x042ff00000001850 */
[----:B------:R-:W-:Y:S01]  /*10000*/  HMMA.16816.F32 R84, R4, R14, R84 ;  /* 0x0000000e0454723c */ /* 0x000fe20000001854 */
[----:B------:R-:W1:Y:S06]  /*10010*/  LDSM.16.MT88.4 R12, [R165+0x9800] ;  /* 0x00980000a50c783b */ /* 0x000e6c0000004200 */
[----:B---3--:R-:W-:Y:S01]  /*10020*/  F2FP.PACK_AB R4, R38, R41 ;  /* 0x000000292604723e */ /* 0x008fe200000000ff */
[----:B------:R-:W-:Y:S01]  /*10030*/  FADD.FTZ R41, R41, R22 ;  /* 0x0000001629297221 */ /* 0x000fe20000010000 */
[----:B------:R-:W-:Y:S01]  /*10040*/  F2FP.PACK_AB R5, R34, R33 ;  /* 0x000000212205723e */ /* 0x000fe200000000ff */
[----:B------:R-:W-:Y:S01]  /*10050*/  FADD.FTZ R33, R33, R46 ;  /* 0x0000002e21217221 */ /* 0x000fe20000010000 */
[----:B--2---:R-:W-:Y:S01]  /*10060*/  F2FP.PACK_AB R6, R193, R40 ;  /* 0x00000028c106723e */ /* 0x004fe200000000ff */
[----:B------:R-:W-:Y:S01]  /*10070*/  FADD.FTZ R41, R38, R41 ;  /* 0x0000002926297221 */ /* 0x000fe20000010000 */
[----:B------:R-:W-:Y:S01]  /*10080*/  F2FP.PACK_AB R7, R192, R25 ;  /* 0x00000019c007723e */ /* 0x000fe200000000ff */
[----:B------:R-:W-:-:S02]  /*10090*/  FADD.FTZ R34, R34, R33 ;  /* 0x0000002122227221 */ /* 0x000fc40000010000 */
[----:B------:R-:W-:Y:S02]  /*100a0*/  FADD.FTZ R40, R40, R41 ;  /* 0x0000002928287221 */ /* 0x000fe40000010000 */
[----:B------:R-:W-:Y:S02]  /*100b0*/  FADD.FTZ R25, R25, R34 ;  /* 0x0000002219197221 */ /* 0x000fe40000010000 */
[----:B-----5:R-:W-:Y:S01]  /*100c0*/  HMMA.16816.F32 R96, R4, R8, R96 ;  /* 0x000000080460723c */ /* 0x020fe20000001860 */
[----:B------:R-:W-:Y:S02]  /*100d0*/  FADD.FTZ R193, R193, R40 ;  /* 0x00000028c1c17221 */ /* 0x000fe40000010000 */
[----:B------:R-:W-:-:S05]  /*100e0*/  FADD.FTZ R192, R192, R25 ;  /* 0x00000019c0c07221 */ /* 0x000fca0000010000 */
[C---:B------:R-:W-:Y:S01]  /*100f0*/  HMMA.16816.F32 R92, R4.reuse, R10, R92 ;  /* 0x0000000a045c723c */ /* 0x040fe2000000185c */
[----:B------:R-:W2:Y:S07]  /*10100*/  LDSM.16.MT88.4 R8, [R164+0x9800] ;  /* 0x00980000a408783b */ /* 0x000eae0000004200 */
[C---:B----4-:R-:W-:Y:S08]  /*10110*/  HMMA.16816.F32 R68, R4.reuse, R16, R68 ;  /* 0x000000100444723c */ /* 0x050ff00000001844 */
[C---:B------:R-:W-:Y:S08]  /*10120*/  HMMA.16816.F32 R72, R4.reuse, R18, R72 ;  /* 0x000000120448723c */ /* 0x040ff00000001848 */
[C---:B-1----:R-:W-:Y:S08]  /*10130*/  HMMA.16816.F32 R88, R4.reuse, R12, R88 ;  /* 0x0000000c0458723c */ /* 0x042ff00000001858 */
[C---:B------:R-:W-:Y:S08]  /*10140*/  HMMA.16816.F32 R76, R4.reuse, R14, R76 ;  /* 0x0000000e044c723c */ /* 0x040ff0000000184c */
[C---:B--2---:R-:W-:Y:S08]  /*10150*/  HMMA.16816.F32 R80, R4.reuse, R8, R80 ;  /* 0x000000080450723c */ /* 0x044ff00000001850 */
[----:B------:R-:W-:Y:S01]  /*10160*/  HMMA.16816.F32 R84, R4, R10, R84 ;  /* 0x0000000a0454723c */ /* 0x000fe20000001854 */
[----:B------:R-:W-:Y:S07]  /*10170*/  @!P5 BRA `(.L_x_5474) ;  /* 0x000040700000d947 */ /* 0x000fee0003800000 */
[----:B------:R-:W-:Y:S01]  /*10180*/  ISETP.NE.AND P1, PT, R181, RZ, PT ;  /* 0x000000ffb500720c */ /* 0x000fe20003f25270 */
        /* <DEDUP_REMOVED lines=63> */
.L_x_5475:
[----:B------:R-:W-:-:S05]  /*10580*/  IMAD.MOV.U32 R3, RZ, RZ, c[0x0][0x1a0] ;  /* 0x00006800ff037624 */ /* 0x000fca00078e00ff */
[----:B------:R-:W-:-:S04]  /*10590*/  LEA R3, -R3, RZ, 0x7 ;  /* 0x000000ff03037211 */ /* 0x000fc800078e39ff */
[----:B------:R-:W-:Y:S02]  /*105a0*/  SHF.R.S32.HI R4, RZ, 0x1f, R3 ;  /* 0x0000001fff047819 */ /* 0x000fe40000011403 */
.L_x_5476:
[----:B------:R-:W-:Y:S01]  /*105b0*/  ISETP.GE.AND P0, PT, R100, c[0x0][0x220], PT ;  /* 0x0000880064007a0c */ /* 0x000fe20003f06270 */
[----:B------:R-:W-:Y:S01]  /*105c0*/  IMAD.SHL.U32 R102, R188, 0x80, RZ ;  /* 0x00000080bc667824 */ /* 0x000fe200078e00ff */
[C---:B------:R-:W-:Y:S02]  /*105d0*/  LEA R148, P1, R3.reuse, R148, 0x1 ;  /* 0x0000009403947211 */ /* 0x040fe400078208ff */
[----:B------:R-:W-:Y:S02]  /*105e0*/  ISETP.GE.AND P6, PT, R48, 0x3, PT ;  /* 0x000000033000780c */ /* 0x000fe40003fc6270 */
[----:B------:R-:W-:-:S07]  /*105f0*/  LEA.HI.X R149, R3, R149, R4, 0x1, P1 ;  /* 0x0000009503957211 */ /* 0x000fce00008f0c04 */
[----:B------:R-:W-:Y:S01]  /*10600*/  @!P0 IMAD.MOV.U32 R18, RZ, RZ, c[0x0][0x1a0] ;  /* 0x00006800ff128624 */ /* 0x000fe200078e00ff */
[----:B------:R-:W-:Y:S01]  /*10610*/  @!P0 IADD3 R9, P4, P3, R3, R122, R176 ;  /* 0x0000007a03098210 */ /* 0x000fe20007b9e0b0 */
[----:B------:R-:W-:Y:S01]  /*10620*/  @!P0 IMAD.MOV.U32 R16, RZ, RZ, c[0x0][0x1a0] ;  /* 0x00006800ff108624 */ /* 0x000fe200078e00ff */
[----:B------:R-:W-:Y:S01]  /*10630*/  @P0 STS.128 [R184+0x6000], RZ ;  /* 0x006000ffb8000388 */ /* 0x000fe20000000c00 */
[--C-:B------:R-:W-:Y:S02]  /*10640*/  @!P0 IMAD.MOV.U32 R6, RZ, RZ, R122.reuse ;  /* 0x000000ffff068224 */ /* 0x100fe400078e007a */
[----:B------:R-:W-:Y:S01]  /*10650*/  @!P0 IMAD.MOV.U32 R7, RZ, RZ, R125 ;  /* 0x000000ffff078224 */ /* 0x000fe200078e007d */
[----:B------:R-:W-:Y:S01]  /*10660*/  @!PT LDS RZ, [RZ] ;  /* 0x00000000fffff984 */ /* 0x000fe20000000800 */
[----:B------:R-:W-:Y:S01]  /*10670*/  @!PT LDS RZ, [RZ] ;  /* 0x00000000fffff984 */ /* 0x000fe20000000800 */
[----:B------:R-:W-:Y:S01]  /*10680*/  @!PT LDS RZ, [RZ] ;  /* 0x00000000fffff984 */ /* 0x000fe20000000800 */
[----:B------:R1:W-:Y:S01]  /*10690*/  @!P0 LDGSTS.E.BYPASS.LTC128B.128 [R184+0x6000], [R148.64] ;  /* 0x0600000094b88fae */ /* 0x0003e2000b901d46 */
[----:B------:R-:W-:Y:S02]  /*106a0*/  @!P0 IMAD.MOV.U32 R27, RZ, RZ, c[0x0][0x1a0] ;  /* 0x00006800ff1b8624 */ /* 0x000fe400078e00ff */
[----:B------:R-:W-:Y:S01]  /*106b0*/  @!P0 IMAD.MOV.U32 R124, RZ, RZ, R122 ;  /* 0x000000ffff7c8224 */ /* 0x000fe200078e007a */
[----:B------:R-:W-:Y:S01]  /*106c0*/  @P0 STS.128 [R184+0x6800], RZ ;  /* 0x006800ffb8000388 */ /* 0x000fe20000000c00 */
[----:B------:R-:W-:-:S04]  /*106d0*/  @!P0 IMAD.WIDE.U32 R18, R18, 0x50, R6 ;  /* 0x0000005012128825 */ /* 0x000fc800078e0006 */
[----:B------:R-:W-:-:S04]  /*106e0*/  @!P0 IMAD.WIDE.U32 R16, R16, 0x60, R6 ;  /* 0x0000006010108825 */ /* 0x000fc800078e0006 */
[----:B------:R-:W-:Y:S02]  /*106f0*/  @!P0 IMAD.MOV.U32 R5, RZ, RZ, c[0x0][0x1a0] ;  /* 0x00006800ff058624 */ /* 0x000fe400078e00ff */
[----:B------:R-:W-:Y:S02]  /*10700*/  @!P0 IMAD.MOV.U32 R7, RZ, RZ, c[0x0][0x1a0] ;  /* 0x00006800ff078624 */ /* 0x000fe400078e00ff */
[----:B------:R-:W-:Y:S01]  /*10710*/  @!P0 IMAD.WIDE.U32 R26, R27, 0x30, R124 ;  /* 0x000000301b1a8825 */ /* 0x000fe200078e007c */
[-C--:B------:R-:W-:Y:S02]  /*10720*/  @!P0 LEA R6, P2, R5, R122.reuse, 0x5 ;  /* 0x0000007a05068211 */ /* 0x080fe400078428ff */
[----:B------:R-:W-:Y:S01]  /*10730*/  @!P0 LEA R8, P1, R7, R122, 0x6 ;  /* 0x0000007a07088211 */ /* 0x000fe200078230ff */
[----:B------:R-:W-:Y:S01]  /*10740*/  @!P0 IMAD.MOV.U32 R10, RZ, RZ, c[0x0][0x1a4] ;  /* 0x00006900ff0a8624 */ /* 0x000fe200078e00ff */
[----:B------:R-:W-:Y:S01]  /*10750*/  @!P0 IADD3 R6, P5, R3, R6, RZ ;  /* 0x0000000603068210 */ /* 0x000fe20007fbe0ff */
[----:B------:R-:W-:-:S02]  /*10760*/  @!P0 IMAD.MOV.U32 R124, RZ, RZ, c[0x0][0x1a4] ;  /* 0x00006900ff7c8624 */ /* 0x000fc400078e00ff */
[----:B------:R-:W-:Y:S01]  /*10770*/  @!P0 IMAD.MOV.U32 R25, RZ, RZ, c[0x0][0x1a4] ;  /* 0x00006900ff198624 */ /* 0x000fe200078e00ff */
[-C--:B------:R-:W-:Y:S01]  /*10780*/  @!P0 LEA.HI.X R5, R5, R125.reuse, R10, 0x5, P2 ;  /* 0x0000007d05058211 */ /* 0x080fe200010f2c0a */
[----:B------:R-:W-:Y:S01]  /*10790*/  @!P0 IMAD.MOV.U32 R20, RZ, RZ, c[0x0][0x1a0] ;  /* 0x00006800ff148624 */ /* 0x000fe200078e00ff */
[-C--:B------:R-:W-:Y:S01]  /*107a0*/  @!P0 LEA.HI.X R7, R7, R125.reuse, R124, 0x6, P1 ;  /* 0x0000007d07078211 */ /* 0x080fe200008f347c */
[----:B------:R-:W-:Y:S01]  /*107b0*/  @!P0 IMAD.MOV.U32 R123, RZ, RZ, R125 ;  /* 0x000000ffff7b8224 */ /* 0x000fe200078e007d */
[----:B------:R-:W-:Y:S01]  /*107c0*/  @!P0 IADD3.X R124, R4, R125, R175, P4, P3 ;  /* 0x0000007d047c8210 */ /* 0x000fe200027e64af */
[----:B------:R-:W-:Y:S01]  /*107d0*/  @!P0 IMAD.MOV.U32 R12, RZ, RZ, c[0x0][0x1a4] ;  /* 0x00006900ff0c8624 */ /* 0x000fe200078e00ff */
[----:B------:R-:W-:Y:S01]  /*107e0*/  @!P0 LEA R22, P2, R9, c[0x0][0x170], 0x1 ;  /* 0x00005c0009168a11 */ /* 0x000fe200078408ff */
[----:B------:R-:W-:Y:S01]  /*107f0*/  @!P0 IMAD R25, R25, 0x30, RZ ;  /* 0x0000003019198824 */ /* 0x000fe200078e02ff */
[----:B------:R-:W-:Y:S01]  /*10800*/  @!P0 IADD3 R15, P1, R3, R26, RZ ;  /* 0x0000001a030f8210 */ /* 0x000fe20007f3e0ff */
[----:B------:R-:W-:Y:S01]  /*10810*/  @!P0 IMAD.WIDE.U32 R20, R20, 0x70, R122 ;  /* 0x0000007014148825 */ /* 0x000fe200078e007a */
[----:B------:R-:W-:-:S02]  /*10820*/  @!P0 LEA.HI.X R23, R9, c[0x0][0x174], R124, 0x1, P2 ;  /* 0x00005d0009178a11 */ /* 0x000fc400010f0c7c */
[C---:B------:R-:W-:Y:S01]  /*10830*/  @!P0 IADD3 R14, P2, R3.reuse, R16, RZ ;  /* 0x00000010030e8210 */ /* 0x040fe20007f5e0ff */
        /* <DEDUP_REMOVED lines=10> */
[----:B------:R-:W-:Y:S01]  /*108e0*/  @!P0 IMAD.X R5, R4, 0x1, R5, P5 ;  /* 0x0000000104058824 */ /* 0x000fe200028e0605 */
[----:B------:R-:W-:Y:S01]  /*108f0*/  @!P0 LEA R18, P2, R6, c[0x0][0x170], 0x1 ;  /* 0x00005c0006128a11 */ /* 0x000fe200078408ff */
[C---:B------:R-:W-:Y:S01]  /*10900*/  @!P0 IMAD.X R7, R4.reuse, 0x1, R7, P4 ;  /* 0x0000000104078824 */ /* 0x040fe200020e0607 */
[C---:B------:R-:W-:Y:S01]  /*10910*/  @!P0 IADD3.X R13, R4.reuse, R19, R13, P3, !PT ;  /* 0x00000013040d8210 */ /* 0x040fe20001ffe40d */
[----:B------:R-:W-:Y:S01]  /*10920*/  @!PT LDS RZ, [RZ] ;  /* 0x00000000fffff984 */ /* 0x000fe20000000800 */
[----:B------:R-:W-:Y:S01]  /*10930*/  @!PT LDS RZ, [RZ] ;  /* 0x00000000fffff984 */ /* 0x000fe20000000800 */
[----:B------:R-:W-:Y:S01]  /*10940*/  @!PT LDS RZ, [RZ] ;  /* 0x00000000fffff984 */ /* 0x000fe20000000800 */
[----:B------:R2:W-:Y:S01]  /*10950*/  @!P0 LDGSTS.E.BYPASS.LTC128B.128 [R184+0x6800], [R22.64] ;  /* 0x0680000016b88fae */ /* 0x0005e2000b901d46 */
[----:B------:R-:W-:-:S02]  /*10960*/  @!P0 IADD3.X R11, R4, R21, R11, P1, !PT ;  /* 0x00000015040b8210 */ /* 0x000fc40000ffe40b */
[C---:B------:R-:W-:Y:S01]  /*10970*/  @!P0 LEA R4, P1, R15.reuse, c[0x0][0x170], 0x1 ;  /* 0x00005c000f048a11 */ /* 0x040fe200078208ff */
[----:B------:R-:W-:Y:S01]  /*10980*/  @P0 STS.128 [R184+0x7000], RZ ;  /* 0x007000ffb8000388 */ /* 0x000fe20000000c00 */
[----:B------:R-:W-:Y:S02]  /*10990*/  @!P0 LEA.HI.X R19, R6, c[0x0][0x174], R5, 0x1, P2 ;  /* 0x00005d0006138a11 */ /* 0x000fe400010f0c05 */
[----:B------:R-:W-:Y:S01]  /*109a0*/  @!P0 LEA R30, P4, R8, c[0x0][0x170], 0x1 ;  /* 0x00005c00081e8a11 */ /* 0x000fe200078808ff */
[----:B------:R-:W3:Y:S01]  /*109b0*/  S2R R3, SR_TID.X ;  /* 0x0000000000037919 */ /* 0x000ee20000002100 */
        /* <DEDUP_REMOVED lines=17> */
[----:B------:R-:W-:Y:S04]  /*10ad0*/  @P0 STS.128 [R184+0x8000], RZ ;  /* 0x008000ffb8000388 */ /* 0x000fe80000000c00 */
[----:B------:R-:W-:Y:S01]  /*10ae0*/  @!PT LDS RZ, [RZ] ;  /* 0x00000000fffff984 */ /* 0x000fe20000000800 */
[----:B------:R-:W-:Y:S01]  /*10af0*/  @!PT LDS RZ, [RZ] ;  /* 0x00000000fffff984 */ /* 0x000fe20000000800 */
[----:B------:R-:W-:Y:S01]  /*10b00*/  @!PT LDS RZ, [RZ] ;  /* 0x00000000fffff984 */ /* 0x000fe20000000800 */
[----:B------:R1:W-:Y:S04]  /*10b10*/  @!P0 LDGSTS.E.BYPASS.LTC128B.128 [R184+0x8000], [R30.64] ;  /* 0x080000001eb88fae */ /* 0x0003e8000b901d46 */
[----:B------:R-:W-:Y:S01]  /*10b20*/  @P0 STS.128 [R184+0x8800], RZ ;  /* 0x008800ffb8000388 */ /* 0x000fe20000000c00 */
[----:B---3--:R-:W-:-:S03]  /*10b30*/  IMAD.SHL.U32 R3, R3, 0x2, RZ ;  /* 0x0000000203037824 */ /* 0x008fc600078e00ff */
[----:B------:R-:W-:Y:S01]  /*10b40*/  @!PT LDS RZ, [RZ] ;  /* 0x00000000fffff984 */ /* 0x000fe20000000800 */
[----:B------:R-:W-:Y:S01]  /*10b50*/  @!PT LDS RZ, [RZ] ;  /* 0x00000000fffff984 */ /* 0x000fe20000000800 */
[----:B------:R-:W-:Y:S01]  /*10b60*/  @!PT LDS RZ, [RZ] ;  /* 0x00000000fffff984 */ /* 0x000fe20000000800 */
[----:B------:R1:W-:Y:S02]  /*10b70*/  @!P0 LDGSTS.E.BYPASS.LTC128B.128 [R184+0x8800], [R28.64] ;  /* 0x088000001cb88fae */ /* 0x0003e4000b901d46 */
[----:B------:R-:W-:Y:S02]  /*10b80*/  LOP3.LUT R103, R3, 0x6, RZ, 0xc0, !PT ;  /* 0x0000000603677812 */ /* 0x000fe400078ec0ff */
[----:B------:R-:W-:Y:S02]  /*10b90*/  @P0 STS.128 [R184+0x9000], RZ ;  /* 0x009000ffb8000388 */ /* 0x000fe40000000c00 */
[C-C-:B------:R-:W-:Y:S02]  /*10ba0*/  LOP3.LUT R51, R102.reuse, 0x8, R103.reuse, 0xfe, !PT ;  /* 0x0000000866337812 */ /* 0x140fe400078efe67 */
[----:B------:R-:W-:Y:S01]  /*10bb0*/  @!PT LDS RZ, [RZ] ;  /* 0x00000000fffff984 */ /* 0x000fe20000000800 */
[----:B------:R-:W-:Y:S01]  /*10bc0*/  @!PT LDS RZ, [RZ] ;  /* 0x00000000fffff984 */ /* 0x000fe20000000800 */
[----:B------:R-:W-:Y:S01]  /*10bd0*/  @!PT LDS RZ, [RZ] ;  /* 0x00000000fffff984 */ /* 0x000fe20000000800 */
[----:B------:R2:W-:Y:S01]  /*10be0*/  @!P0 LDGSTS.E.BYPASS.LTC128B.128 [R184+0x9000], [R20.64] ;  /* 0x0900000014b88fae */ /* 0x0005e2000b901d46 */
[----:B------:R-:W-:Y:S02]  /*10bf0*/  LOP3.LUT R3, R102, 0x10, R103, 0xfe, !PT ;  /* 0x0000001066037812 */ /* 0x000fe400078efe67 */
[-C--:B------:R-:W-:Y:S01]  /*10c00*/  ISETP.GE.AND P2, PT, R51, R50.reuse, PT ;  /* 0x000000323300720c */ /* 0x080fe20003f46270 */
[----:B------:R-:W-:Y:S01]  /*10c10*/  @P0 STS.128 [R184+0x9800], RZ ;  /* 0x009800ffb8000388 */ /* 0x000fe20000000c00 */
[----:B------:R-:W-:-:S02]  /*10c20*/  ISETP.GE.AND P3, PT, R3, R50, PT ;  /* 0x000000320300720c */ /* 0x000fc40003f66270 */
[-C--:B------:R-:W-:Y:S01]  /*10c30*/  ISETP.GE.AND P4, PT, R3, R49.reuse, PT ;  /* 0x000000310300720c */ /* 0x080fe20003f86270 */
[----:B------:R-:W-:Y:S01]  /*10c40*/  @!PT LDS RZ, [RZ] ;  /* 0x00000000fffff984 */ /* 0x000fe20000000800 */
[----:B------:R-:W-:Y:S01]  /*10c50*/  @!PT LDS RZ, [RZ] ;  /* 0x00000000fffff984 */ /* 0x000fe20000000800 */
[----:B------:R-:W-:Y:S01]  /*10c60*/  @!PT LDS RZ, [RZ] ;  /* 0x00000000fffff984 */ /* 0x000fe20000000800 */
[----:B------:R5:W-:Y:S01]  /*10c70*/  @!P0 LDGSTS.E.BYPASS.LTC128B.128 [R184+0x9800], [R6.64] ;  /* 0x0980000006b88fae */ /* 0x000be2000b901d46 */
[C-C-:B------:R-:W-:Y:S02]  /*10c80*/  LOP3.LUT R3, R102.reuse, 0x20, R103.reuse, 0xfe, !PT ;  /* 0x0000002066037812 */ /* 0x140fe400078efe67 */
[----:B------:R-:W-:Y:S01]  /*10c90*/  ISETP.GE.AND P1, PT, R51, R49, PT ;  /* 0x000000313300720c */ /* 0x000fe20003f26270 */
[----:B------:R-:W-:Y:S01]  /*10ca0*/  LDSM.16.M88.4 R32, [R174] ;  /* 0x00000000ae20783b */ /* 0x000fe20000000200 */
[----:B------:R-:W-:-:S03]  /*10cb0*/  LOP3.LUT R48, R102, 0x18, R103, 0xfe, !PT ;  /* 0x0000001866307812 */ /* 0x000fc600078efe67 */
[----:B------:R-:W1:Y:S01]  /*10cc0*/  LDSM.16.M88.4 R24, [R173+0x2000] ;  /* 0x00200000ad18783b */ /* 0x000e620000000200 */
[----:B------:R-:W-:-:S03]  /*10cd0*/  ISETP.GE.AND P5, PT, R48, R50, PT ;  /* 0x000000323000720c */ /* 0x000fc60003fa6270 */
[----:B----4-:R-:W2:Y:S04]  /*10ce0*/  LDSM.16.M88.4 R16, [R173+0x2800] ;  /* 0x00280000ad10783b */ /* 0x010ea80000000200 */
[----:B------:R-:W3:Y:S04]  /*10cf0*/  LDSM.16.M88.4 R8, [R173+0x3000] ;  /* 0x00300000ad08783b */ /* 0x000ee80000000200 */
[----:B------:R-:W5:Y:S04]  /*10d00*/  LDSM.16.M88.4 R104, [R173+0x3800] ;  /* 0x00380000ad68783b */ /* 0x000f680000000200 */
[----:B------:R-:W4:Y:S04]  /*10d10*/  LDSM.16.M88.4 R60, [R173+0x4000] ;  /* 0x00400000ad3c783b */ /* 0x000f280000000200 */
[----:B------:R-:W4:Y:S04]  /*10d20*/  LDSM.16.M88.4 R52, [R173+0x4800] ;  /* 0x00480000ad34783b */ /* 0x000f280000000200 */
[----:B------:R-:W4:Y:S04]  /*10d30*/  LDSM.16.M88.4 R40, [R173+0x5000] ;  /* 0x00500000ad28783b */ /* 0x000f280000000200 */
[----:B------:R-:W4:Y:S04]  /*10d40*/  LDSM.16.M88.4 R124, [R173+0x5800] ;  /* 0x00580000ad7c783b */ /* 0x000f280000000200 */
[----:B------:R-:W-:Y:S04]  /*10d50*/  LDSM.16.M88.4 R108, [R172] ;  /* 0x00000000ac6c783b */ /* 0x000fe80000000200 */
[----:B------:R-:W4:Y:S04]  /*10d60*/  LDSM.16.M88.4 R120, [R167+0x2000] ;  /* 0x00200000a778783b */ /* 0x000f280000000200 */
[----:B------:R-:W4:Y:S01]  /*10d70*/  LDSM.16.M88.4 R116, [R167+0x2800] ;  /* 0x00280000a774783b */ /* 0x000f220000000200 */
[C---:B-1----:R-:W-:Y:S03]  /*10d80*/  HMMA.16816.F32 R28, R32.reuse, R24, RZ ;  /* 0x00000018201c723c */ /* 0x042fe600000018ff */
[----:B------:R-:W1:Y:S04]  /*10d90*/  LDSM.16.M88.4 R112, [R167+0x3000] ;  /* 0x00300000a770783b */ /* 0x000e680000000200 */
[----:B------:R-:W1:Y:S01]  /*10da0*/  LDSM.16.M88.4 R128, [R167+0x3800] ;  /* 0x00380000a780783b */ /* 0x000e620000000200 */
[C---:B--2---:R-:W-:Y:S03]  /*10db0*/  HMMA.16816.F32 R20, R32.reuse, R16, RZ ;  /* 0x000000102014723c */ /* 0x044fe600000018ff */
[----:B------:R-:W0:Y:S05]  /*10dc0*/  LDGDEPBAR ;  /* 0x00000000000079af */ /* 0x000e2a0000000000 */
[C---:B---3--:R-:W-:Y:S08]  /*10dd0*/  HMMA.16816.F32 R12, R32.reuse, R8, RZ ;  /* 0x00000008200c723c */ /* 0x048ff000000018ff */
        /* <DEDUP_REMOVED lines=35> */
[C---:B-1----:R-:W-:Y:S08]  /*11010*/  HMMA.16816.F32 R36, R108.reuse, R112, R36 ;  /* 0x000000706c24723c */ /* 0x042ff00000001824 */
[----:B------:R-:W-:Y:S01]  /*11020*/  HMMA.16816.F32 R32, R108, R114, R32 ;  /* 0x000000726c20723c */ /* 0x000fe20000001820 */
[----:B------:R-:W1:Y:S04]  /*11030*/  LDSM.16.M88.4 R112, [R163] ;  /* 0x00000000a370783b */ /* 0x000e680000000200 */
[----:B------:R-:W5:Y:S03]  /*11040*/  LDSM.16.M88.4 R108, [R162] ;  /* 0x00000000a26c783b */ /* 0x000f660000000200 */
[C---:B--2---:R-:W-:Y:S08]  /*11050*/  HMMA.16816.F32 R4, R124.reuse, R128, R4 ;  /* 0x000000807c04723c */ /* 0x044ff00000001804 */
[C---:B------:R-:W-:Y:S08]  /*11060*/  HMMA.16816.F32 R104, R124.reuse, R130, R104 ;  /* 0x000000827c68723c */ /* 0x040ff00000001868 */
[C---:B---3--:R-:W-:Y:S08]  /*11070*/  HMMA.16816.F32 R64, R124.reuse, R120, R64 ;  /* 0x000000787c40723c */ /* 0x048ff00000001840 */
[C---:B----4-:R-:W-:Y:S08]  /*11080*/  HMMA.16816.F32 R28, R124.reuse, R116, R28 ;  /* 0x000000747c1c723c */ /* 0x050ff0000000181c */
[C---:B------:R-:W-:Y:S01]  /*11090*/  HMMA.16816.F32 R24, R124.reuse, R118, R24 ;  /* 0x000000767c18723c */ /* 0x040fe20000001818 */
[----:B------:R-:W2:Y:S07]  /*110a0*/  LDSM.16.M88.4 R116, [R159] ;  /* 0x000000009f74783b */ /* 0x000eae0000000200 */
[C---:B-1----:R-:W-:Y:S08]  /*110b0*/  HMMA.16816.F32 R20, R124.reuse, R112, R20 ;  /* 0x000000707c14723c */ /* 0x042ff00000001814 */
[C---:B------:R-:W-:Y:S01]  /*110c0*/  HMMA.16816.F32 R16, R124.reuse, R114, R16 ;  /* 0x000000727c10723c */ /* 0x040fe20000001810 */
[----:B------:R-:W1:Y:S07]  /*110d0*/  LDSM.16.M88.4 R112, [R158] ;  /* 0x000000009e70783b */ /* 0x000e6e0000000200 */
[C---:B-----5:R-:W-:Y:S08]  /*110e0*/  HMMA.16816.F32 R12, R124.reuse, R108, R12 ;  /* 0x0000006c7c0c723c */ /* 0x060ff0000000180c */
[C---:B------:R-:W-:Y:S01]  /*110f0*/  HMMA.16816.F32 R8, R124.reuse, R110, R8 ;  /* 0x0000006e7c08723c */ /* 0x040fe20000001808 */
[----:B------:R-:W3:Y:S07]  /*11100*/  LDSM.16.M88.4 R108, [R157] ;  /* 0x000000009d6c783b */ /* 0x000eee0000000200 */
[C---:B------:R-:W-:Y:S01]  /*11110*/  HMMA.16816.F32 R60, R124.reuse, R122, R60 ;  /* 0x0000007a7c3c723c */ /* 0x040fe2000000183c */
[----:B------:R-:W-:Y:S07]  /*11120*/  LDSM.16.M88.4 R120, [R156+0x800] ;  /* 0x000800009c78783b */ /* 0x000fee0000000200 */
[C---:B--2---:R-:W-:Y:S08]  /*11130*/  HMMA.16816.F32 R56, R124.reuse, R116, R56 ;  /* 0x000000747c38723c */ /* 0x044ff00000001838 */
[C---:B------:R-:W-:Y:S01]  /*11140*/  HMMA.16816.F32 R52, R124.reuse, R118, R52 ;  /* 0x000000767c34723c */ /* 0x040fe20000001834 */
[----:B------:R-:W-:Y:S07]  /*11150*/  LDSM.16.M88.4 R116, [R156+0x1000] ;  /* 0x001000009c74783b */ /* 0x000fee0000000200 */
[C---:B-1----:R-:W-:Y:S08]  /*11160*/  HMMA.16816.F32 R44, R124.reuse, R112, R44 ;  /* 0x000000707c2c723c */ /* 0x042ff0000000182c */
[C---:B------:R-:W-:Y:S01]  /*11170*/  HMMA.16816.F32 R40, R124.reuse, R114, R40 ;  /* 0x000000727c28723c */ /* 0x040fe20000001828 */
[----:B------:R-:W-:Y:S07]  /*11180*/  LDSM.16.M88.4 R112, [R156+0x1800] ;  /* 0x001800009c70783b */ /* 0x000fee0000000200 */
[C---:B---3--:R-:W-:Y:S08]  /*11190*/  HMMA.16816.F32 R36, R124.reuse, R108, R36 ;  /* 0x0000006c7c24723c */ /* 0x048ff00000001824 */
[----:B------:R-:W-:Y:S01]  /*111a0*/  HMMA.16816.F32 R32, R124, R110, R32 ;  /* 0x0000006e7c20723c */ /* 0x000fe20000001820 */
[----:B------:R-:W1:Y:S04]  /*111b0*/  LDSM.16.M88.4 R124, [R169] ;  /* 0x00000000a97c783b */ /* 0x000e680000000200 */
[----:B------:R-:W2:Y:S03]  /*111c0*/  LDSM.16.M88.4 R108, [R156+0x2000] ;  /* 0x002000009c6c783b */ /* 0x000ea60000000200 */
[C---:B-1----:R-:W-:Y:S08]  /*111d0*/  HMMA.16816.F32 R20, R124.reuse, R120, R20 ;  /* 0x000000787c14723c */ /* 0x042ff00000001814 */
[C---:B------:R-:W-:Y:S01]  /*111e0*/  HMMA.16816.F32 R16, R124.reuse, R122, R16 ;  /* 0x0000007a7c10723c */ /* 0x040fe20000001810 */
[----:B------:R-:W1:Y:S07]  /*111f0*/  LDSM.16.M88.4 R120, [R156] ;  /* 0x000000009c78783b */ /* 0x000e6e0000000200 */
[C---:B------:R-:W-:Y:S08]  /*11200*/  HMMA.16816.F32 R4, R124.reuse, R112, R4 ;  /* 0x000000707c04723c */ /* 0x040ff00000001804 */
[----:B------:R-:W-:Y:S01]  /*11210*/  HMMA.16816.F32 R104, R124, R114, R104 ;  /* 0x000000727c68723c */ /* 0x000fe20000001868 */
[----:B------:R-:W3:Y:S01]  /*11220*/  LDSM.16.M88.4 R112, [R156+0x2800] ;  /* 0x002800009c70783b */ /* 0x000ee20000000200 */
[----:B------:R-:W-:-:S06]  /*11230*/  FSEL R143, R22, -INF , !P4 ;  /* 0xff800000168f7808 */ /* 0x000fcc0006000000 */
[C---:B--2---:R-:W-:Y:S08]  /*11240*/  HMMA.16816.F32 R64, R124.reuse, R108, R64 ;  /* 0x0000006c7c40723c */ /* 0x044ff00000001840 */
[C---:B------:R-:W-:Y:S01]  /*11250*/  HMMA.16816.F32 R60, R124.reuse, R110, R60 ;  /* 0x0000006e7c3c723c */ /* 0x040fe2000000183c */
[----:B------:R-:W2:Y:S07]  /*11260*/  LDSM.16.M88.4 R108, [R156+0x3800] ;  /* 0x003800009c6c783b */ /* 0x000eae0000000200 */
[C---:B------:R-:W-:Y:S08]  /*11270*/  HMMA.16816.F32 R12, R124.reuse, R116, R12 ;  /* 0x000000747c0c723c */ /* 0x040ff0000000180c */
[----:B------:R-:W-:Y:S01]  /*11280*/  HMMA.16816.F32 R8, R124, R118, R8 ;  /* 0x000000767c08723c */ /* 0x000fe20000001808 */
[----:B------:R-:W4:Y:S01]  /*11290*/  LDSM.16.M88.4 R116, [R156+0x3000] ;  /* 0x003000009c74783b */ /* 0x000f220000000200 */
[----:B------:R-:W-:-:S06]  /*112a0*/  DEPBAR.LE SB0, 0x0 ;  /* 0x000080000000791a */ /* 0x000fcc0000000000 */
[C---:B-1----:R-:W-:Y:S08]  /*112b0*/  HMMA.16816.F32 R24, R124.reuse, R122, R24 ;  /* 0x0000007a7c18723c */ /* 0x042ff00000001818 */
[C---:B---3--:R-:W-:Y:S08]  /*112c0*/  HMMA.16816.F32 R52, R124.reuse, R114, R52 ;  /* 0x000000727c34723c */ /* 0x048ff00000001834 */
[C---:B------:R-:W-:Y:S08]  /*112d0*/  HMMA.16816.F32 R56, R124.reuse, R112, R56 ;  /* 0x000000707c38723c */ /* 0x040ff00000001838 */
[----:B------:R-:W-:Y:S01]  /*112e0*/  FSEL R114, R24, -INF , !P2 ;  /* 0xff80000018727808 */ /* 0x000fe20005000000 */
[----:B--2---:R-:W-:Y:S01]  /*112f0*/  HMMA.16816.F32 R36, R124, R108, R36 ;  /* 0x0000006c7c24723c */ /* 0x004fe20000001824 */
[----:B------:R-:W-:-:S02]  /*11300*/  FSEL R24, R20, -INF , !P3 ;  /* 0xff80000014187808 */ /* 0x000fc40005800000 */
[C---:B------:R-:W-:Y:S02]  /*11310*/  ISETP.GE.AND P3, PT, R3.reuse, R50, PT ;  /* 0x000000320300720c */ /* 0x040fe40003f66270 */
[-C--:B------:R-:W-:Y:S02]  /*11320*/  ISETP.GE.AND P2, PT, R3, R49.reuse, PT ;  /* 0x000000310300720c */ /* 0x080fe40003f46270 */
[----:B------:R-:W-:Y:S01]  /*11330*/  LOP3.LUT R3, R102, 0x30, R103, 0xfe, !PT ;  /* 0x0000003066037812 */ /* 0x000fe200078efe67 */
[----:B----4-:R-:W-:Y:S01]  /*11340*/  HMMA.16816.F32 R44, R124, R116, R44 ;  /* 0x000000747c2c723c */ /* 0x010fe2000000182c */
[----:B------:R-:W-:Y:S02]  /*11350*/  FSEL R109, R26, -INF , !P1 ;  /* 0xff8000001a6d7808 */ /* 0x000fe40004800000 */
[----:B------:R-:W-:Y:S02]  /*11360*/  ISETP.GE.AND P1, PT, R48, R49, PT ;  /* 0x000000313000720c */ /* 0x000fe40003f26270 */
[----:B------:R-:W-:-:S02]  /*11370*/  FSEL R138, R12, -INF , !P3 ;  /* 0xff8000000c8a7808 */ /* 0x000fc40005800000 */
[----:B------:R-:W-:Y:S01]  /*11380*/  FSEL R135, R14, -INF , !P2 ;  /* 0xff8000000e877808 */ /* 0x000fe20005000000 */
[C---:B------:R-:W-:Y:S01]  /*11390*/  HMMA.16816.F32 R40, R124.reuse, R118, R40 ;  /* 0x000000767c28723c */ /* 0x040fe20000001828 */
[C-C-:B------:R-:W-:Y:S01]  /*113a0*/  LOP3.LUT R26, R102.reuse, 0x28, R103.reuse, 0xfe, !PT ;  /* 0x00000028661a7812 */ /* 0x140fe200078efe67 */
[----:B------:R-:W-:Y:S01]  /*113b0*/  BAR.SYNC.DEFER_BLOCKING 0x0 ;  /* 0x0000000000007b1d */ /* 0x000fe20000010000 */
[C---:B------:R-:W-:Y:S02]  /*113c0*/  ISETP.GE.AND P3, PT, R3.reuse, R50, PT ;  /* 0x000000320300720c */ /* 0x040fe40003f66270 */
[----:B------:R-:W-:Y:S02]  /*113d0*/  ISETP.GE.AND P2, PT, R3, R49, PT ;  /* 0x000000310300720c */ /* 0x000fe40003f46270 */
[----:B------:R-:W-:Y:S01]  /*113e0*/  LOP3.LUT R3, R102, 0x40, R103, 0xfe, !PT ;  /* 0x0000004066037812 */ /* 0x000fe200078efe67 */
[----:B------:R-:W-:Y:S01]  /*113f0*/  HMMA.16816.F32 R32, R124, R110, R32 ;  /* 0x0000006e7c20723c */ /* 0x000fe20000001820 */
[----:B------:R-:W-:-:S02]  /*11400*/  FSEL R141, R18, -INF , !P1 ;  /* 0xff800000128d7808 */ /* 0x000fc40004800000 */
[----:B------:R-:W-:Y:S02]  /*11410*/  FSEL R20, R16, -INF , !P5 ;  /* 0xff80000010147808 */ /* 0x000fe40006800000 */
[----:B------:R-:W-:Y:S02]  /*11420*/  ISETP.GE.AND P1, PT, R26, R49, PT ;  /* 0x000000311a00720c */ /* 0x000fe40003f26270 */
[----:B------:R-:W-:Y:S01]  /*11430*/  FSEL R132, R4, -INF , !P3 ;  /* 0xff80000004847808 */ /* 0x000fe20005800000 */
[----:B------:R-:W-:Y:S01]  /*11440*/  HMMA.16816.F32 R28, R124, R120, R28 ;  /* 0x000000787c1c723c */ /* 0x000fe2000000181c */
[----:B------:R-:W-:Y:S02]  /*11450*/  FSEL R129, R6, -INF , !P2 ;  /* 0xff80000006817808 */ /* 0x000fe40005000000 */
[----:B------:R-:W-:Y:S02]  /*11460*/  ISETP.GE.AND P4, PT, R26, R50, PT ;  /* 0x000000321a00720c */ /* 0x000fe40003f86270 */
[----:B------:R-:W-:-:S02]  /*11470*/  LOP3.LUT R16, R102, 0x38, R103, 0xfe, !PT ;  /* 0x0000003866107812 */ /* 0x000fc400078efe67 */
[C---:B------:R-:W-:Y:S02]  /*11480*/  ISETP.GE.AND P3, PT, R3.reuse, R50, PT ;  /* 0x000000320300720c */ /* 0x040fe40003f66270 */
[-C--:B------:R-:W-:Y:S02]  /*11490*/  ISETP.GE.AND P2, PT, R3, R49.reuse, PT ;  /* 0x000000310300720c */ /* 0x080fe40003f46270 */
[----:B------:R-:W-:Y:S02]  /*114a0*/  LOP3.LUT R3, R102, 0x50, R103, 0xfe, !PT ;  /* 0x0000005066037812 */ /* 0x000fe400078efe67 */
[----:B------:R-:W-:Y:S02]  /*114b0*/  FSEL R133, R10, -INF , !P1 ;  /* 0xff8000000a857808 */ /* 0x000fe40004800000 */
[----:B------:R-:W-:Y:S02]  /*114c0*/  FSEL R136, R8, -INF , !P4 ;  /* 0xff80000008887808 */ /* 0x000fe40006000000 */
[----:B------:R-:W-:-:S02]  /*114d0*/  ISETP.GE.AND P1, PT, R16, R49, PT ;  /* 0x000000311000720c */ /* 0x000fc40003f26270 */
[----:B------:R-:W-:Y:S02]  /*114e0*/  FSEL R128, R64, -INF , !P3 ;  /* 0xff80000040807808 */ /* 0x000fe40005800000 */
[----:B------:R-:W-:Y:S02]  /*114f0*/  FSEL R119, R66, -INF , !P2 ;  /* 0xff80000042777808 */ /* 0x000fe40005000000 */
[----:B------:R-:W-:Y:S02]  /*11500*/  LOP3.LUT R8, R102, 0x48, R103, 0xfe, !PT ;  /* 0x0000004866087812 */ /* 0x000fe400078efe67 */
[CC--:B------:R-:W-:Y:S02]  /*11510*/  ISETP.GE.AND P3, PT, R3.reuse, R50.reuse, PT ;  /* 0x000000320300720c */ /* 0x0c0fe40003f66270 */
[----:B------:R-:W-:Y:S02]  /*11520*/  ISETP.GE.AND P2, PT, R3, R49, PT ;  /* 0x000000310300720c */ /* 0x000fe40003f46270 */
[----:B------:R-:W-:-:S02]  /*11530*/  ISETP.GE.AND P4, PT, R16, R50, PT ;  /* 0x000000321000720c */ /* 0x000fc40003f86270 */
[----:B------:R-:W-:Y:S02]  /*11540*/  LOP3.LUT R3, R102, 0x58, R103, 0xfe, !PT ;  /* 0x0000005866037812 */ /* 0x000fe400078efe67 */
[----:B------:R-:W-:Y:S02]  /*11550*/  FSEL R123, R106, -INF , !P1 ;  /* 0xff8000006a7b7808 */ /* 0x000fe40004800000 */
[----:B------:R-:W-:Y:S02]  /*11560*/  ISETP.GE.AND P1, PT, R8, R49, PT ;  /* 0x000000310800720c */ /* 0x000fe40003f26270 */
[----:B------:R-:W-:Y:S02]  /*11570*/  FSEL R130, R104, -INF , !P4 ;  /* 0xff80000068827808 */ /* 0x000fe40006000000 */
[-C--:B------:R-:W-:Y:S02]  /*11580*/  ISETP.GE.AND P5, PT, R3, R50.reuse, PT ;  /* 0x000000320300720c */ /* 0x080fe40003fa6270 */
[----:B------:R-:W-:-:S02]  /*11590*/  ISETP.GE.AND P4, PT, R8, R50, PT ;  /* 0x000000320800720c */ /* 0x000fc40003f86270 */
[C-C-:B------:R-:W-:Y:S02]  /*115a0*/  LOP3.LUT R4, R102.reuse, 0x68, R103.reuse, 0xfe, !PT ;  /* 0x0000006866047812 */ /* 0x140fe400078efe67 */
[----:B------:R-:W-:Y:S02]  /*115b0*/  LOP3.LUT R6, R102, 0x60, R103, 0xfe, !PT ;  /* 0x0000006066067812 */ /* 0x000fe400078efe67 */
[----:B------:R-:W-:Y:S02]  /*115c0*/  FSEL R117, R62, -INF , !P1 ;  /* 0xff8000003e757808 */ /* 0x000fe40004800000 */
[----:B------:R-:W-:Y:S02]  /*115d0*/  ISETP.GE.AND P1, PT, R3, R49, PT ;  /* 0x000000310300720c */ /* 0x000fe40003f26270 */
        /* <DEDUP_REMOVED lines=9> */
[----:B------:R-:W-:Y:S02]  /*11670*/  LOP3.LUT R6, R102, R103, RZ, 0xfc, !PT ;  /* 0x0000006766067212 */ /* 0x000fe400078efcff */
[----:B------:R-:W-:Y:S02]  /*11680*/  FSEL R51, R54, -INF , !P1 ;  /* 0xff80000036337808 */ /* 0x000fe40004800000 */
[----:B------:R-:W-:Y:S02]  /*11690*/  LOP3.LUT R103, R102, 0x78, R103, 0xfe, !PT ;  /* 0x0000007866677812 */ /* 0x000fe400078efe67 */
[----:B------:R-:W-:Y:S02]  /*116a0*/  ISETP.GE.AND P1, PT, R4, R49, PT ;  /* 0x000000310400720c */ /* 0x000fe40003f26270 */
[----:B------:R-:W-:-:S02]  /*116b0*/  IADD3 R8, R6, 0x1, RZ ;  /* 0x0000000106087810 */ /* 0x000fc40007ffe0ff */
[----:B------:R-:W-:Y:S02]  /*116c0*/  FSEL R52, R44, -INF , !P4 ;  /* 0xff8000002c347808 */ /* 0x000fe40006000000 */
[----:B------:R-:W-:Y:S02]  /*116d0*/  FSEL R54, R46, -INF , !P3 ;  /* 0xff8000002e367808 */ /* 0x000fe40005800000 */
[-C--:B------:R-:W-:Y:S02]  /*116e0*/  ISETP.GE.AND P4, PT, R4, R50.reuse, PT ;  /* 0x000000320400720c */ /* 0x080fe40003f86270 */
[----:B------:R-:W-:Y:S02]  /*116f0*/  ISETP.GE.AND P3, PT, R103, R50, PT ;  /* 0x000000326700720c */ /* 0x000fe40003f66270 */
[----:B------:R-:W-:Y:S02]  /*11700*/  FSEL R58, R42, -INF , !P2 ;  /* 0xff8000002a3a7808 */ /* 0x000fe40005000000 */
[----:B------:R-:W-:-:S02]  /*11710*/  FSEL R62, R38, -INF , !P1 ;  /* 0xff800000263e7808 */ /* 0x000fc40004800000 */
[----:B------:R-:W-:Y:S02]  /*11720*/  IADD3 R4, R6, 0x9, RZ ;  /* 0x0000000906047810 */ /* 0x000fe40007ffe0ff */
[C---:B------:R-:W-:Y:S02]  /*11730*/  ISETP.GE.AND P2, PT, R8.reuse, R50, PT ;  /* 0x000000320800720c */ /* 0x040fe40003f46270 */
[----:B------:R-:W-:Y:S02]  /*11740*/  ISETP.GE.AND P1, PT, R8, R49, PT ;  /* 0x000000310800720c */ /* 0x000fe40003f26270 */
[----:B------:R-:W-:Y:S02]  /*11750*/  IADD3 R12, R6, 0x11, RZ ;  /* 0x00000011060c7810 */ /* 0x000fe40007ffe0ff */
[----:B------:R-:W-:Y:S02]  /*11760*/  FSEL R60, R36, -INF , !P4 ;  /* 0xff800000243c7808 */ /* 0x000fe40006000000 */
[----:B------:R-:W-:-:S02]  /*11770*/  FSEL R64, R32, -INF , !P3 ;  /* 0xff80000020407808 */ /* 0x000fc40005800000 */
[CC--:B------:R-:W-:Y:S02]  /*11780*/  ISETP.GE.AND P4, PT, R4.reuse, R50.reuse, PT ;  /* 0x000000320400720c */ /* 0x0c0fe40003f86270 */
[----:B------:R-:W-:Y:S02]  /*11790*/  FSEL R8, R29, -INF , !P2 ;  /* 0xff8000001d087808 */ /* 0x000fe40005000000 */
[----:B------:R-:W-:Y:S02]  /*117a0*/  ISETP.GE.AND P3, PT, R4, R49, PT ;  /* 0x000000310400720c */ /* 0x000fe40003f66270 */
[----:B------:R-:W-:Y:S02]  /*117b0*/  FSEL R31, R31, -INF , !P1 ;  /* 0xff8000001f1f7808 */ /* 0x000fe40004800000 */
[----:B------:R-:W-:Y:S02]  /*117c0*/  IADD3 R10, R6, 0x19, RZ ;  /* 0x00000019060a7810 */ /* 0x000fe40007ffe0ff */
[----:B------:R-:W-:-:S02]  /*117d0*/  ISETP.GE.AND P2, PT, R12, R50, PT ;  /* 0x000000320c00720c */ /* 0x000fc40003f46270 */
[----:B------:R-:W-:Y:S02]  /*117e0*/  ISETP.GE.AND P1, PT, R12, R49, PT ;  /* 0x000000310c00720c */ /* 0x000fe40003f26270 */
[----:B------:R-:W-:Y:S02]  /*117f0*/  IADD3 R12, R6, 0x21, RZ ;  /* 0x00000021060c7810 */ /* 0x000fe40007ffe0ff */
[----:B------:R-:W-:Y:S02]  /*11800*/  FSEL R4, R25, -INF , !P4 ;  /* 0xff80000019047808 */ /* 0x000fe40006000000 */
[----:B------:R-:W-:Y:S02]  /*11810*/  FSEL R27, R27, -INF , !P3 ;  /* 0xff8000001b1b7808 */ /* 0x000fe40005800000 */
[----:B------:R-:W-:Y:S02]  /*11820*/  ISETP.GE.AND P4, PT, R10, R50, PT ;  /* 0x000000320a00720c */ /* 0x000fe40003f86270 */
[----:B------:R-:W-:-:S02]  /*11830*/  FSEL R22, R21, -INF , !P2 ;  /* 0xff80000015167808 */ /* 0x000fc40005000000 */
[-C--:B------:R-:W-:Y:S02]  /*11840*/  ISETP.GE.AND P3, PT, R10, R49.reuse, PT ;  /* 0x000000310a00720c */ /* 0x080fe40003f66270 */
[----:B------:R-:W-:Y:S02]  /*11850*/  FSEL R147, R23, -INF , !P1 ;  /* 0xff80000017937808 */ /* 0x000fe40004800000 */
[----:B------:R-:W-:Y:S02]  /*11860*/  IADD3 R10, R6, 0x29, RZ ;  /* 0x00000029060a7810 */ /* 0x000fe40007ffe0ff */
[C---:B------:R-:W-:Y:S02]  /*11870*/  ISETP.GE.AND P2, PT, R12.reuse, R50, PT ;  /* 0x000000320c00720c */ /* 0x040fe40003f46270 */
[----:B------:R-:W-:Y:S02]  /*11880*/  ISETP.GE.AND P1, PT, R12, R49, PT ;  /* 0x000000310c00720c */ /* 0x000fe40003f26270 */
[----:B------:R-:W-:-:S02]  /*11890*/  IADD3 R12, R6, 0x31, RZ ;  /* 0x00000031060c7810 */ /* 0x000fc40007ffe0ff */
[----:B------:R-:W-:Y:S02]  /*118a0*/  FSEL R32, R17, -INF , !P4 ;  /* 0xff80000011207808 */ /* 0x000fe40006000000 */
[----:B------:R-:W-:Y:S02]  /*118b0*/  FSEL R145, R19, -INF , !P3 ;  /* 0xff80000013917808 */ /* 0x000fe40005800000 */
[C---:B------:R-:W-:Y:S02]  /*118c0*/  ISETP.GE.AND P4, PT, R10.reuse, R50, PT ;  /* 0x000000320a00720c */ /* 0x040fe40003f86270 */
[----:B------:R-:W-:Y:S02]  /*118d0*/  FSEL R142, R13, -INF , !P2 ;  /* 0xff8000000d8e7808 */ /* 0x000fe40005000000 */
[----:B------:R-:W-:Y:S02]  /*118e0*/  ISETP.GE.AND P3, PT, R10, R49, PT ;  /* 0x000000310a00720c */ /* 0x000fe40003f66270 */
[----:B------:R-:W-:-:S02]  /*118f0*/  IADD3 R10, R6, 0x39, RZ ;  /* 0x00000039060a7810 */ /* 0x000fc40007ffe0ff */
[CC--:B------:R-:W-:Y:S02]  /*11900*/  ISETP.GE.AND P2, PT, R12.reuse, R50.reuse, PT ;  /* 0x000000320c00720c */ /* 0x0c0fe40003f46270 */
[----:B------:R-:W-:Y:S02]  /*11910*/  FSEL R139, R15, -INF , !P1 ;  /* 0xff8000000f8b7808 */ /* 0x000fe40004800000 */
[----:B------:R-:W-:Y:S02]  /*11920*/  FSEL R140, R9, -INF , !P4 ;  /* 0xff800000098c7808 */ /* 0x000fe40006000000 */
[----:B------:R-:W-:Y:S02]  /*11930*/  FSEL R137, R11, -INF , !P3 ;  /* 0xff8000000b897808 */ /* 0x000fe40005800000 */
[----:B------:R-:W-:Y:S02]  /*11940*/  ISETP.GE.AND P1, PT, R12, R49, PT ;  /* 0x000000310c00720c */ /* 0x000fe40003f26270 */
[----:B------:R-:W-:-:S02]  /*11950*/  ISETP.GE.AND P4, PT, R10, R50, PT ;  /* 0x000000320a00720c */ /* 0x000fc40003f86270 */
[----:B------:R-:W-:Y:S02]  /*11960*/  FSEL R134, R5, -INF , !P2 ;  /* 0xff80000005867808 */ /* 0x000fe40005000000 */
[----:B------:R-:W-:Y:S02]  /*11970*/  ISETP.GE.AND P3, PT, R10, R49, PT ;  /* 0x000000310a00720c */ /* 0x000fe40003f66270 */
        /* <DEDUP_REMOVED lines=10> */
[----:B------:R-:W-:Y:S02]  /*11a20*/  FSEL R124, R65, -INF , !P2 ;  /* 0xff800000417c7808 */ /* 0x000fe40005000000 */
[----:B------:R-:W-:Y:S02]  /*11a30*/  FSEL R125, R67, -INF , !P1 ;  /* 0xff800000437d7808 */ /* 0x000fe40004800000 */
[C---:B------:R-:W-:Y:S02]  /*11a40*/  IADD3 R7, R6.reuse, 0x59, RZ ;  /* 0x0000005906077810 */ /* 0x040fe40007ffe0ff */
[C---:B------:R-:W-:Y:S02]  /*11a50*/  ISETP.GE.AND P2, PT, R5.reuse, R50, PT ;  /* 0x000000320500720c */ /* 0x040fe40003f46270 */
[----:B------:R-:W-:Y:S02]  /*11a60*/  ISETP.GE.AND P1, PT, R5, R49, PT ;  /* 0x000000310500720c */ /* 0x000fe40003f26270 */
[----:B------:R-:W-:-:S02]  /*11a70*/  IADD3 R5, R6, 0x61, RZ ;  /* 0x0000006106057810 */ /* 0x000fc40007ffe0ff */
[----:B------:R-:W-:Y:S02]  /*11a80*/  FSEL R120, R61, -INF , !P4 ;  /* 0xff8000003d787808 */ /* 0x000fe40006000000 */
[----:B------:R-:W-:Y:S02]  /*11a90*/  FSEL R121, R63, -INF , !P3 ;  /* 0xff8000003f797808 */ /* 0x000fe40005800000 */
[----:B------:R-:W-:Y:S02]  /*11aa0*/  ISETP.GE.AND P4, PT, R7, R50, PT ;  /* 0x000000320700720c */ /* 0x000fe40003f86270 */
[----:B------:R-:W-:Y:S02]  /*11ab0*/  FSEL R116, R57, -INF , !P2 ;  /* 0xff80000039747808 */ /* 0x000fe40005000000 */
[----:B------:R-:W-:Y:S02]  /*11ac0*/  ISETP.GE.AND P3, PT, R7, R49, PT ;  /* 0x000000310700720c */ /* 0x000fe40003f66270 */
        /* <DEDUP_REMOVED lines=66> */
[----:B------:R-:W-:-:S03]  /*11ef0*/  @!P3 IADD3 R14, -R14, RZ, RZ ;  /* 0x000000ff0e0eb210 */ /* 0x000fc60007ffe1ff */
[----:B------:R-:W-:Y:S01]  /*11f00*/  @!P1 IMAD.MOV R12, RZ, RZ, -R12 ;  /* 0x000000ffff0c9224 */ /* 0x000fe200078e0a0c */
[----:B------:R-:W-:-:S04]  /*11f10*/  SEL R9, R6, R14, !P2 ;  /* 0x0000000e06097207 */ /* 0x000fc80005000000 */
[----:B------:R-:W-:Y:S01]  /*11f20*/  SEL R6, R6, R12, !P2 ;  /* 0x0000000c06067207 */ /* 0x000fe20005000000 */
[----:B------:R-:W-:-:S04]  /*11f30*/  IMAD.WIDE R16, R9, 0x4, R182 ;  /* 0x0000000409107825 */ /* 0x000fc800078e02b6 */
[----:B------:R-:W-:Y:S01]  /*11f40*/  IMAD.WIDE R14, R6, 0x4, R182 ;  /* 0x00000004060e7825 */ /* 0x000fe200078e02b6 */
[----:B------:R-:W2:Y:S04]  /*11f50*/  LDG.E R7, [R16.64] ;  /* 0x0000000610077981 */ /* 0x000ea8000c1e1900 */
[----:B------:R-:W2:Y:S01]  /*11f60*/  LDG.E R10, [R14.64] ;  /* 0x000000060e0a7981 */ /* 0x000ea2000c1e1900 */
[----:B------:R-:W-:Y:S01]  /*11f70*/  IMAD.IADD R6, R9, 0x1, -R6 ;  /* 0x0000000109067824 */ /* 0x000fe200078e0a06 */
[----:B------:R-:W-:-:S05]  /*11f80*/  MOV R9, c[0x0][0x2d0] ;  /* 0x0000b40000097a02 */ /* 0x000fca0000000f00 */
[----:B------:R-:W-:-:S04]  /*11f90*/  IMAD R9, R6, R9, -0x80 ;  /* 0xffffff8006097424 */ /* 0x000fc800078e0209 */
[----:B------:R-:W-:Y:S01]  /*11fa0*/  IMAD.WIDE.U32 R12, R9, c[0x0][0x198], RZ ;  /* 0x00006600090c7a25 */ /* 0x000fe200078e00ff */
[----:B------:R-:W-:-:S05]  /*11fb0*/  SHF.R.S32.HI R6, RZ, 0x1f, R9 ;  /* 0x0000001fff067819 */ /* 0x000fca0000011409 */
[----:B------:R-:W-:-:S04]  /*11fc0*/  IMAD R6, R6, c[0x0][0x198], RZ ;  /* 0x0000660006067a24 */ /* 0x000fc800078e02ff */
[----:B------:R-:W-:-:S04]  /*11fd0*/  IMAD R6, R9, c[0x0][0x19c], R6 ;  /* 0x0000670009067a24 */ /* 0x000fc800078e0206 */
[----:B------:R-:W-:Y:S02]  /*11fe0*/  IMAD.IADD R13, R13, 0x1, R6 ;  /* 0x000000010d0d7824 */ /* 0x000fe400078e0206 */
[----:B--2---:R-:W-:-:S04]  /*11ff0*/  IMAD.IADD R10, R10, 0x1, -R7 ;  /* 0x000000010a0a7824 */ /* 0x004fc800078e0a07 */
[----:B------:R-:W-:Y:S01]  /*12000*/  IMAD.WIDE.U32 R12, R10, c[0x0][0x180], R12 ;  /* 0x000060000a0c7a25 */ /* 0x000fe200078e000c */
[----:B------:R-:W-:-:S05]  /*12010*/  SHF.R.S32.HI R7, RZ, 0x1f, R10 ;  /* 0x0000001fff077819 */ /* 0x000fca000001140a */
[----:B------:R-:W-:-:S04]  /*12020*/  IMAD R7, R7, c[0x0][0x180], RZ ;  /* 0x0000600007077a24 */ /* 0x000fc800078e02ff */
[----:B------:R-:W-:-:S05]  /*12030*/  IMAD R7, R10, c[0x0][0x184], R7 ;  /* 0x000061000a077a24 */ /* 0x000fca00078e0207 */
[----:B------:R-:W-:Y:S01]  /*12040*/  IADD3 R11, R13, R7, RZ ;  /* 0x000000070d0b7210 */ /* 0x000fe20007ffe0ff */
[----:B------:R-:W-:Y:S05]  /*12050*/  BRA `(.L_x_5479) ;  /* 0x0000003000007947 */ /* 0x000fea0003800000 */
.L_x_5478:
[----:B------:R-:W-:-:S05]  /*12060*/  IMAD.MOV.U32 R12, RZ, RZ, c[0x0][0x198] ;  /* 0x00006600ff0c7624 */ /* 0x000fca00078e00ff */
[----:B------:R-:W-:-:S04]  /*12070*/  LEA R12, -R12, RZ, 0x7 ;  /* 0x000000ff0c0c7211 */ /* 0x000fc800078e39ff */
[----:B------:R-:W-:Y:S02]  /*12080*/  SHF.R.S32.HI R11, RZ, 0x1f, R12 ;  /* 0x0000001fff0b7819 */ /* 0x000fe4000001140c */
.L_x_5479:
[----:B------:R-:W-:Y:S01]  /*12090*/  @!P0 IMAD.MOV.U32 R16, RZ, RZ, c[0x0][0x198] ;  /* 0x00006600ff108624 */ /* 0x000fe200078e00ff */
[----:B------:R-:W-:Y:S01]  /*120a0*/  @!P0 LEA R18, P1, R12, R186, 0x1 ;  /* 0x000000ba0c128211 */ /* 0x000fe200078208ff */
[----:B------:R-:W-:Y:S01]  /*120b0*/  @!P0 IMAD.MOV.U32 R10, RZ, RZ, R12 ;  /* 0x000000ffff0a8224 */ /* 0x000fe200078e000c */
[----:B------:R-:W-:Y:S01]  /*120c0*/  @!P0 IADD3 R7, P2, R178, R12, RZ ;  /* 0x0000000cb2078210 */ /* 0x000fe20007f5e0ff */
[----:B------:R-:W-:Y:S01]  /*120d0*/  @!P0 IMAD.MOV.U32 R6, RZ, RZ, c[0x0][0x19c] ;  /* 0x00006700ff068624 */ /* 0x000fe200078e00ff */
[--C-:B------:R-:W-:Y:S01]  /*120e0*/  @!P0 LEA.HI.X R19, R12, R185, R11.reuse, 0x1, P1 ;  /* 0x000000b90c138211 */ /* 0x100fe200008f0c0b */
[----:B------:R-:W-:Y:S01]  /*120f0*/  @!P0 IMAD.MOV.U32 R40, RZ, RZ, c[0x0][0x198] ;  /* 0x00006600ff288624 */ /* 0x000fe200078e00ff */
[----:B------:R1:W-:Y:S01]  /*12100*/  @P0 STS.128 [R184+0x2000], RZ ;  /* 0x002000ffb8000388 */ /* 0x0003e20000000c00 */
[----:B------:R-:W-:Y:S01]  /*12110*/  @!P0 IMAD.MOV.U32 R38, RZ, RZ, c[0x0][0x198] ;  /* 0x00006600ff268624 */ /* 0x000fe200078e00ff */
[-C--:B------:R-:W-:Y:S01]  /*12120*/  @!P0 LEA R36, P3, R7, R186.reuse, 0x1 ;  /* 0x000000ba07248211 */ /* 0x080fe200078608ff */
[--C-:B------:R-:W-:Y:S01]  /*12130*/  @!P0 IMAD.WIDE.U32 R16, R16, 0x30, R10.reuse ;  /* 0x0000003010108825 */ /* 0x100fe200078e000a */
[----:B------:R-:W-:Y:S01]  /*12140*/  @!PT LDS RZ, [RZ] ;  /* 0x00000000fffff984 */ /* 0x000fe20000000800 */
[----:B------:R-:W-:Y:S01]  /*12150*/  @!PT LDS RZ, [RZ] ;  /* 0x00000000fffff984 */ /* 0x000fe20000000800 */
[----:B------:R-:W-:Y:S01]  /*12160*/  @!PT LDS RZ, [RZ] ;  /* 0x00000000fffff984 */ /* 0x000fe20000000800 */
[----:B------:R2:W-:Y:S01]  /*12170*/  @!P0 LDGSTS.E.BYPASS.LTC128B.128 [R184+0x2000], [R18.64] ;  /* 0x0200000012b88fae */ /* 0x0005e2000b901d46 */
[----:B------:R-:W-:Y:S02]  /*12180*/  BSSY B0, `(.L_x_5480) ;  /* 0x000004b000007945 */ /* 0x000fe40003800000 */
[----:B------:R-:W-:Y:S01]  /*12190*/  @!P0 IMAD R6, R6, 0x30, RZ ;  /* 0x0000003006068824 */ /* 0x000fe200078e02ff */
[----:B------:R-:W-:Y:S01]  /*121a0*/  @!P0 LEA R34, P1, R16, R186, 0x1 ;  /* 0x000000ba10228211 */ /* 0x000fe200078208ff */
[--C-:B------:R-:W-:Y:S01]  /*121b0*/  @!P0 IMAD.WIDE.U32 R40, R40, 0x50, R10.reuse ;  /* 0x0000005028288825 */ /* 0x100fe200078e000a */
[----:B------:R1:W-:Y:S02]  /*121c0*/  @P0 STS.128 [R184+0x2800], RZ ;  /* 0x002800ffb8000388 */ /* 0x0003e40000000c00 */
[----:B------:R-:W-:Y:S01]  /*121d0*/  @!P0 IADD3 R6, R6, R17, RZ ;  /* 0x0000001106068210 */ /* 0x000fe20007ffe0ff */
[----:B------:R-:W-:-:S03]  /*121e0*/  @!P0 IMAD.WIDE.U32 R38, R38, 0x60, R10 ;  /* 0x0000006026268825 */ /* 0x000fc600078e000a */
[-C--:B------:R-:W-:Y:S01]  /*121f0*/  @!P0 LEA.HI.X R35, R16, R185.reuse, R6, 0x1, P1 ;  /* 0x000000b910238211 */ /* 0x080fe200008f0c06 */
[----:B------:R-:W-:Y:S01]  /*12200*/  @!P0 IMAD.MOV.U32 R10, RZ, RZ, c[0x0][0x19c] ;  /* 0x00006700ff0a8624 */ /* 0x000fe200078e00ff */
[----:B------:R-:W-:Y:S01]  /*12210*/  @!P0 LEA R16, P1, R38, R186, 0x1 ;  /* 0x000000ba26108211 */ /* 0x000fe200078208ff */
[----:B------:R-:W-:Y:S02]  /*12220*/  @!P0 IMAD.X R6, R177, 0x1, R11, P2 ;  /* 0x00000001b1068824 */ /* 0x000fe400010e060b */
[----:B------:R-:W-:Y:S02]  /*12230*/  @!P0 IMAD R10, R10, 0x50, RZ ;  /* 0x000000500a0a8824 */ /* 0x000fe400078e02ff */
[----:B------:R-:W-:Y:S01]  /*12240*/  @!P0 IMAD.MOV.U32 R14, RZ, RZ, c[0x0][0x19c] ;  /* 0x00006700ff0e8624 */ /* 0x000fe200078e00ff */
[----:B------:R-:W-:Y:S01]  /*12250*/  @!P0 LEA.HI.X R37, R7, R185, R6, 0x1, P3 ;  /* 0x000000b907258211 */ /* 0x000fe200018f0c06 */
[----:B------:R-:W-:Y:S01]  /*12260*/  @!P0 IMAD.IADD R10, R10, 0x1, R41 ;  /* 0x000000010a0a8824 */ /* 0x000fe200078e0229 */
[----:B------:R-:W-:Y:S01]  /*12270*/  @!P0 MOV R7, c[0x0][0x198] ;  /* 0x0000660000078a02 */ /* 0x000fe20000000f00 */
[----:B------:R-:W-:-:S02]  /*12280*/  @!P0 IMAD R14, R14, 0x60, RZ ;  /* 0x000000600e0e8824 */ /* 0x000fc400078e02ff */
[----:B------:R-:W-:Y:S01]  /*12290*/  @!P0 IMAD.MOV.U32 R9, RZ, RZ, c[0x0][0x19c] ;  /* 0x00006700ff098624 */ /* 0x000fe200078e00ff */
[----:B------:R-:W-:Y:S01]  /*122a0*/  @!PT LDS RZ, [RZ] ;  /* 0x00000000fffff984 */ /* 0x000fe20000000800 */
[----:B------:R-:W-:Y:S01]  /*122b0*/  @!PT LDS RZ, [RZ] ;  /* 0x00000000fffff984 */ /* 0x000fe20000000800 */
[----:B------:R-:W-:Y:S01]  /*122c0*/  @!PT LDS RZ, [RZ] ;  /* 0x00000000fffff984 */ /* 0x000fe20000000800 */
[----:B------:R1:W-:Y:S01]  /*122d0*/  @!P0 LDGSTS.E.BYPASS.LTC128B.128 [R184+0x2800], [R36.64] ;  /* 0x0280000024b88fae */ /* 0x0003e2000b901d46 */
[----:B--2---:R-:W-:Y:S01]  /*122e0*/  @!P0 LEA R18, P2, R40, R186, 0x1 ;  /* 0x000000ba28128211 */ /* 0x004fe200078408ff */
[----:B------:R-:W-:Y:S02]  /*122f0*/  @!P0 IMAD.IADD R14, R14, 0x1, R39 ;  /* 0x000000010e0e8824 */ /* 0x000fe400078e0227 */
[----:B------:R-:W-:Y:S01]  /*12300*/  @!P0 IMAD.MOV.U32 R6, RZ, RZ, c[0x0][0x19c] ;  /* 0x00006700ff068624 */ /* 0x000fe200078e00ff */
[-C--:B------:R-:W-:Y:S01]  /*12310*/  @!P0 LEA.HI.X R19, R40, R185.reuse, R10, 0x1, P2 ;  /* 0x000000b928138211 */ /* 0x080fe200010f0c0a */
[----:B------:R-:W-:Y:S01]  /*12320*/  @!P0 IMAD.MOV.U32 R10, RZ, RZ, c[0x0][0x198] ;  /* 0x00006600ff0a8624 */ /* 0x000fe200078e00ff */
[----:B------:R-:W-:Y:S01]  /*12330*/  @!P0 LEA.HI.X R17, R38, R185, R14, 0x1, P1 ;  /* 0x000000b926118211 */ /* 0x000fe200008f0c0e */
[----:B------:R1:W-:Y:S01]  /*12340*/  @P0 STS.128 [R184+0x3000], RZ ;  /* 0x003000ffb8000388 */ /* 0x0003e20000000c00 */
[----:B------:R-:W-:-:S02]  /*12350*/  @!P0 LEA R14, P1, R7, R12, 0x6 ;  /* 0x0000000c070e8211 */ /* 0x000fc400078230ff */
[C---:B------:R-:W-:Y:S02]  /*12360*/  @!P0 LEA R13, P2, R10.reuse, R12, 0x5 ;  /* 0x0000000c0a0d8211 */ /* 0x040fe400078428ff */
[-C--:B------:R-:W-:Y:S02]  /*12370*/  @!P0 LEA.HI.X R6, R7, R11.reuse, R6, 0x6, P1 ;  /* 0x0000000b07068211 */ /* 0x080fe400008f3406 */
[----:B------:R-:W-:Y:S02]  /*12380*/  @!P0 LEA.HI.X R10, R10, R11, R9, 0x5, P2 ;  /* 0x0000000b0a0a8211 */ /* 0x000fe400010f2c09 */
[CC--:B------:R-:W-:Y:S02]  /*12390*/  @!P0 LEA R40, P2, R13.reuse, R186.reuse, 0x1 ;  /* 0x000000ba0d288211 */ /* 0x0c0fe400078408ff */
[----:B------:R-:W-:Y:S02]  /*123a0*/  @!P0 LEA R38, P1, R14, R186, 0x1 ;  /* 0x000000ba0e268211 */ /* 0x000fe400078208ff */
[----:B------:R-:W-:-:S02]  /*123b0*/  @!P0 LEA.HI.X R41, R13, R185, R10, 0x1, P2 ;  /* 0x000000b90d298211 */ /* 0x000fc400010f0c0a */
        /* <DEDUP_REMOVED lines=31> */
[----:B-1----:R-:W-:-:S05]  /*125b0*/  IMAD.WIDE.U32 R16, R6, 0x70, R10 ;  /* 0x0000007006107825 */ /* 0x002fca00078e000a */
[----:B------:R-:W-:Y:S02]  /*125c0*/  IADD3 R6, R17, UR4, RZ ;  /* 0x0000000411067c10 */ /* 0x000fe4000fffe0ff */
[----:B------:R-:W-:-:S04]  /*125d0*/  LEA R14, P0, R16, R186, 0x1 ;  /* 0x000000ba100e7211 */ /* 0x000fc800078008ff */
[----:B------:R-:W-:-:S05]  /*125e0*/  LEA.HI.X R15, R16, R185, R6, 0x1, P0 ;  /* 0x000000b9100f7211 */ /* 0x000fca00000f0c06 */
[----:B------:R-:W-:Y:S01]  /*125f0*/  @!PT LDS RZ, [RZ] ;  /* 0x00000000fffff984 */ /* 0x000fe20000000800 */
[----:B------:R-:W-:Y:S01]  /*12600*/  @!PT LDS RZ, [RZ] ;  /* 0x00000000fffff984 */ /* 0x000fe20000000800 */
[----:B------:R-:W-:Y:S01]  /*12610*/  @!PT LDS RZ, [RZ] ;  /* 0x00000000fffff984 */ /* 0x000fe20000000800 */
[----:B------:R1:W-:Y:S04]  /*12620*/  LDGSTS.E.BYPASS.LTC128B.128 [R184+0x5800], [R14.64] ;  /* 0x058000000eb87fae */ /* 0x0003e8000b901d46 */
.L_x_5481:
[----:B------:R-:W-:Y:S05]  /*12630*/  BSYNC B0 ;  /* 0x0000000000007941 */ /* 0x000fea0003800000 */
.L_x_5480:
[----:B------:R-:W0:Y:S01]  /*12640*/  LDGDEPBAR ;  /* 0x00000000000079af */ /* 0x000e220000000000 */
[----:B------:R-:W-:-:S04]  /*12650*/  LEA R186, P0, R12, R186, 0x1 ;  /* 0x000000ba0cba7211 */ /* 0x000fc800078008ff */
[----:B------:R-:W-:Y:S02]  /*12660*/  LEA.HI.X R185, R12, R185, R11, 0x1, P0 ;  /* 0x000000b90cb97211 */ /* 0x000fe400000f0c0b */
.L_x_5477:
        /* <DEDUP_REMOVED lines=76> */
[----:B------:R-:W-:Y:S02]  /*12b30*/  FSEL R105, R105, RZ, P1 ;  /* 0x000000ff69697208 */ /* 0x000fe40000800000 */
[----:B--2---:R-:W-:-:S03]  /*12b40*/  FMNMX.FTZ R106, R7, R106, !PT ;  /* 0x0000006a076a7209 */ /* 0x004fc60007810000 */
[--C-:B------:R-:W-:Y:S02]  /*12b50*/  FFMA.FTZ R104, R114, c[0x0][0x23c], -R105.reuse ;  /* 0x00008f0072687a23 */ /* 0x100fe40000010869 */
[--C-:B------:R-:W-:Y:S01]  /*12b60*/  FFMA.FTZ R103, R8, c[0x0][0x23c], -R105.reuse ;  /* 0x00008f0008677a23 */ /* 0x100fe20000010869 */
[C---:B------:R-:W-:Y:S01]  /*12b70*/  FSETP.NEU.FTZ.AND P0, PT, R106.reuse, -INF , PT ;  /* 0xff8000006a00780b */ /* 0x040fe20003f1d000 */
[----:B------:R-:W-:Y:S02]  /*12b80*/  FMUL.FTZ R102, R106, c[0x0][0x23c] ;  /* 0x00008f006a667a20 */ /* 0x000fe40000410000 */
[--C-:B------:R-:W-:Y:S01]  /*12b90*/  FFMA.FTZ R112, R28, c[0x0][0x23c], -R105.reuse ;  /* 0x00008f001c707a23 */ /* 0x100fe20000010869 */
[----:B------:R-:W-:Y:S01]  /*12ba0*/  MUFU.EX2 R104, R104 ;  /* 0x0000006800687308 */ /* 0x000fe20000000800 */
[--C-:B------:R-:W-:Y:S01]  /*12bb0*/  FFMA.FTZ R67, R4, c[0x0][0x23c], -R105.reuse ;  /* 0x00008f0004437a23 */ /* 0x100fe20000010869 */
[----:B------:R-:W-:Y:S01]  /*12bc0*/  FSEL R102, R102, RZ, P0 ;  /* 0x000000ff66667208 */ /* 0x000fe20000000000 */
[----:B------:R-:W-:-:S02]  /*12bd0*/  FFMA.FTZ R28, R20, c[0x0][0x23c], -R105 ;  /* 0x00008f00141c7a23 */ /* 0x000fc40000010869 */
[----:B------:R-:W-:Y:S02]  /*12be0*/  FFMA.FTZ R124, R124, c[0x0][0x23c], -R105 ;  /* 0x00008f007c7c7a23 */ /* 0x000fe40000010869 */
[--C-:B------:R-:W-:Y:S01]  /*12bf0*/  FFMA.FTZ R113, R5, c[0x0][0x23c], -R102.reuse ;  /* 0x00008f0005717a23 */ /* 0x100fe20000010866 */
[----:B------:R-:W-:Y:S01]  /*12c00*/  FSEL R5, R107, RZ, P1 ;  /* 0x000000ff6b057208 */ /* 0x000fe20000800000 */
[--C-:B------:R-:W-:Y:S01]  /*12c10*/  FFMA.FTZ R8, R109, c[0x0][0x23c], -R102.reuse ;  /* 0x00008f006d087a23 */ /* 0x100fe20000010866 */
[----:B------:R-:W-:Y:S01]  /*12c20*/  MUFU.EX2 R112, R112 ;  /* 0x0000007000707308 */ /* 0x000fe20000000800 */
[--C-:B------:R-:W-:Y:S02]  /*12c30*/  FFMA.FTZ R66, R31, c[0x0][0x23c], -R102.reuse ;  /* 0x00008f001f427a23 */ /* 0x100fe40000010866 */
[----:B------:R-:W-:Y:S01]  /*12c40*/  FADD.FTZ R114, R2, -R5 ;  /* 0x8000000502727221 */ /* 0x000fe20000010000 */
[----:B------:R-:W-:Y:S01]  /*12c50*/  FSEL R5, R106, RZ, P0 ;  /* 0x000000ff6a057208 */ /* 0x000fe20000000000 */
[----:B------:R-:W-:-:S02]  /*12c60*/  FFMA.FTZ R109, R27, c[0x0][0x23c], -R102 ;  /* 0x00008f001b6d7a23 */ /* 0x000fc40000010866 */
[----:B------:R-:W-:Y:S01]  /*12c70*/  FMUL.FTZ R114, R114, c[0x0][0x23c] ;  /* 0x00008f0072727a20 */ /* 0x000fe20000410000 */
[----:B------:R-:W-:Y:S01]  /*12c80*/  MUFU.EX2 R103, R103 ;  /* 0x0000006700677308 */ /* 0x000fe20000000800 */
[----:B------:R-:W-:Y:S02]  /*12c90*/  FADD.FTZ R0, R0, -R5 ;  /* 0x8000000500007221 */ /* 0x000fe40000010000 */
[----:B------:R-:W1:Y:S01]  /*12ca0*/  LDSM.16.MT88.4 R4, [R166+0x6000] ;  /* 0x00600000a604783b */ /* 0x000e620000004200 */
[--C-:B------:R-:W-:Y:S02]  /*12cb0*/  FFMA.FTZ R122, R122, c[0x0][0x23c], -R105.reuse ;  /* 0x00008f007a7a7a23 */ /* 0x100fe40000010869 */
[----:B------:R-:W-:Y:S02]  /*12cc0*/  FMUL.FTZ R110, R0, c[0x0][0x23c] ;  /* 0x00008f00006e7a20 */ /* 0x000fe40000410000 */
[----:B------:R-:W2:Y:S01]  /*12cd0*/  MUFU.EX2 R67, R67 ;  /* 0x0000004300437308 */ /* 0x000ea20000000800 */
[----:B------:R-:W-:-:S02]  /*12ce0*/  FFMA.FTZ R0, R24, c[0x0][0x23c], -R105 ;  /* 0x00008f0018007a23 */ /* 0x000fc40000010869 */
[--C-:B------:R-:W-:Y:S02]  /*12cf0*/  FFMA.FTZ R119, R119, c[0x0][0x23c], -R102.reuse ;  /* 0x00008f0077777a23 */ /* 0x100fe40000010866 */
[--C-:B------:R-:W-:Y:S02]  /*12d00*/  FFMA.FTZ R117, R117, c[0x0][0x23c], -R102.reuse ;  /* 0x00008f0075757a23 */ /* 0x100fe40000010866 */
[--C-:B------:R-:W-:Y:S01]  /*12d10*/  FFMA.FTZ R116, R116, c[0x0][0x23c], -R105.reuse ;  /* 0x00008f0074747a23 */ /* 0x100fe20000010869 */
[----:B------:R-:W-:Y:S01]  /*12d20*/  MUFU.EX2 R113, R113 ;  /* 0x0000007100717308 */ /* 0x000fe20000000800 */
[--C-:B------:R-:W-:Y:S02]  /*12d30*/  FFMA.FTZ R48, R48, c[0x0][0x23c], -R102.reuse ;  /* 0x00008f0030307a23 */ /* 0x100fe40000010866 */
[----:B------:R-:W-:Y:S02]  /*12d40*/  FFMA.FTZ R115, R115, c[0x0][0x23c], -R102 ;  /* 0x00008f0073737a23 */ /* 0x000fe40000010866 */
[----:B------:R-:W-:-:S02]  /*12d50*/  FFMA.FTZ R52, R52, c[0x0][0x23c], -R105 ;  /* 0x00008f0034347a23 */ /* 0x000fc40000010869 */
[--C-:B------:R-:W-:Y:S01]  /*12d60*/  FFMA.FTZ R54, R54, c[0x0][0x23c], -R102.reuse ;  /* 0x00008f0036367a23 */ /* 0x100fe20000010866 */
[----:B------:R-:W3:Y:S01]  /*12d70*/  MUFU.EX2 R66, R66 ;  /* 0x0000004200427308 */ /* 0x000ee20000000800 */
[----:B--2---:R-:W-:Y:S01]  /*12d80*/  F2FP.PACK_AB R10, R67, R104 ;  /* 0x00000068430a723e */ /* 0x004fe200000000ff */
[--C-:B------:R-:W-:Y:S02]  /*12d90*/  FFMA.FTZ R55, R55, c[0x0][0x23c], -R102.reuse ;  /* 0x00008f0037377a23 */ /* 0x100fe40000010866 */
[--C-:B------:R-:W-:Y:S02]  /*12da0*/  FFMA.FTZ R62, R62, c[0x0][0x23c], -R102.reuse ;  /* 0x00008f003e3e7a23 */ /* 0x100fe40000010866 */
[----:B------:R-:W-:Y:S02]  /*12db0*/  FFMA.FTZ R63, R63, c[0x0][0x23c], -R102 ;  /* 0x00008f003f3f7a23 */ /* 0x000fe40000010866 */
[----:B------:R2:W-:Y:S08]  /*12dc0*/  MUFU.EX2 R2, R8 ;  /* 0x0000000800027308 */ /* 0x0005f00000000800 */
[----:B------:R-:W4:Y:S01]  /*12dd0*/  MUFU.EX2 R114, R114 ;  /* 0x0000007200727308 */ /* 0x000f220000000800 */
[----:B---3--:R-:W-:-:S07]  /*12de0*/  F2FP.PACK_AB R9, R66, R113 ;  /* 0x000000714209723e */ /* 0x008fce00000000ff */
[----:B------:R-:W3:Y:S01]  /*12df0*/  MUFU.EX2 R110, R110 ;  /* 0x0000006e006e7308 */ /* 0x000ee20000000800 */
[----:B--2---:R-:W-:-:S07]  /*12e00*/  F2FP.PACK_AB R8, R103, R112 ;  /* 0x000000706708723e */ /* 0x004fce00000000ff */
[----:B------:R-:W2:Y:S01]  /*12e10*/  MUFU.EX2 R109, R109 ;  /* 0x0000006d006d7308 */ /* 0x000ea20000000800 */
[-C--:B----4-:R-:W-:Y:S02]  /*12e20*/  FMUL.FTZ R12, R96, R114.reuse ;  /* 0x00000072600c7220 */ /* 0x090fe40000410000 */
[-C--:B------:R-:W-:Y:S02]  /*12e30*/  FMUL.FTZ R13, R97, R114.reuse ;  /* 0x00000072610d7220 */ /* 0x080fe40000410000 */
[-C--:B------:R-:W-:Y:S02]  /*12e40*/  FMUL.FTZ R92, R92, R114.reuse ;  /* 0x000000725c5c7220 */ /* 0x080fe40000410000 */
[----:B------:R-:W-:Y:S01]  /*12e50*/  FMUL.FTZ R93, R93, R114 ;  /* 0x000000725d5d7220 */ /* 0x000fe20000410000 */
[----:B------:R-:W-:Y:S01]  /*12e60*/  MUFU.EX2 R0, R0 ;  /* 0x0000000000007308 */ /* 0x000fe20000000800 */
[-C--:B---3--:R-:W-:Y:S02]  /*12e70*/  FMUL.FTZ R14, R98, R110.reuse ;  /* 0x0000006e620e7220 */ /* 0x088fe40000410000 */
[----:B------:R-:W-:-:S02]  /*12e80*/  FMUL.FTZ R15, R99, R110 ;  /* 0x0000006e630f7220 */ /* 0x000fc40000410000 */
[-C--:B------:R-:W-:Y:S02]  /*12e90*/  FMUL.FTZ R94, R94, R110.reuse ;  /* 0x0000006e5e5e7220 */ /* 0x080fe40000410000 */
[----:B------:R-:W-:Y:S01]  /*12ea0*/  FMUL.FTZ R95, R95, R110 ;  /* 0x0000006e5f5f7220 */ /* 0x000fe20000410000 */
[----:B--2---:R-:W-:Y:S01]  /*12eb0*/  F2FP.PACK_AB R11, R109, R2 ;  /* 0x000000026d0b723e */ /* 0x004fe200000000ff */
[----:B------:R-:W-:Y:S01]  /*12ec0*/  FFMA.FTZ R97, R22, c[0x0][0x23c], -R105 ;  /* 0x00008f0016617a23 */ /* 0x000fe20000010869 */
[----:B------:R-:W-:Y:S01]  /*12ed0*/  MUFU.EX2 R124, R124 ;  /* 0x0000007c007c7308 */ /* 0x000fe20000000800 */
[----:B------:R-:W2:Y:S01]  /*12ee0*/  LDSM.16.MT88.4 R20, [R165+0x6000] ;  /* 0x00600000a514783b */ /* 0x000ea20000004200 */
[-C--:B------:R-:W-:Y:S02]  /*12ef0*/  FMUL.FTZ R40, R80, R114.reuse ;  /* 0x0000007250287220 */ /* 0x080fe40000410000 */
[----:B------:R-:W-:Y:S01]  /*12f00*/  FMUL.FTZ R41, R81, R114 ;  /* 0x0000007251297220 */ /* 0x000fe20000410000 */
[----:B------:R-:W-:Y:S01]  /*12f10*/  HMMA.16816.F32 R12, R8, R16, R12 ;  /* 0x00000010080c723c */ /* 0x000fe2000000180c */
[----:B------:R-:W-:-:S02]  /*12f20*/  FMUL.FTZ R42, R82, R110 ;  /* 0x0000006e522a7220 */ /* 0x000fc40000410000 */
[----:B------:R-:W-:Y:S01]  /*12f30*/  FMUL.FTZ R43, R83, R110 ;  /* 0x0000006e532b7220 */ /* 0x000fe20000410000 */
[----:B------:R-:W3:Y:S01]  /*12f40*/  MUFU.EX2 R97, R97 ;  /* 0x0000006100617308 */ /* 0x000ee20000000800 */
[-C--:B------:R-:W-:Y:S02]  /*12f50*/  FMUL.FTZ R84, R84, R114.reuse ;  /* 0x0000007254547220 */ /* 0x080fe40000410000 */
[----:B------:R-:W-:Y:S01]  /*12f60*/  FMUL.FTZ R85, R85, R114 ;  /* 0x0000007255557220 */ /* 0x000fe20000410000 */
[----:B------:R-:W-:Y:S01]  /*12f70*/  HMMA.16816.F32 R16, R8, R18, R92 ;  /* 0x000000120810723c */ /* 0x000fe2000000185c */
[-C--:B------:R-:W-:Y:S02]  /*12f80*/  FMUL.FTZ R86, R86, R110.reuse ;  /* 0x0000006e56567220 */ /* 0x080fe40000410000 */
[----:B------:R-:W-:Y:S01]  /*12f90*/  FMUL.FTZ R87, R87, R110 ;  /* 0x0000006e57577220 */ /* 0x000fe20000410000 */
[----:B------:R4:W-:Y:S01]  /*12fa0*/  MUFU.EX2 R92, R28 ;  /* 0x0000001c005c7308 */ /* 0x0009e20000000800 */
[----:B------:R-:W-:-:S02]  /*12fb0*/  FMUL.FTZ R24, R68, R114 ;  /* 0x0000007244187220 */ /* 0x000fc40000410000 */
[----:B------:R-:W-:Y:S02]  /*12fc0*/  FMUL.FTZ R25, R69, R114 ;  /* 0x0000007245197220 */ /* 0x000fe40000410000 */
[-C--:B------:R-:W-:Y:S02]  /*12fd0*/  FMUL.FTZ R26, R70, R110.reuse ;  /* 0x0000006e461a7220 */ /* 0x080fe40000410000 */
[----:B------:R-:W-:Y:S01]  /*12fe0*/  FMUL.FTZ R27, R71, R110 ;  /* 0x0000006e471b7220 */ /* 0x000fe20000410000 */
[----:B------:R-:W-:Y:S01]  /*12ff0*/  MUFU.EX2 R122, R122 ;  /* 0x0000007a007a7308 */ /* 0x000fe20000000800 */
[-C--:B------:R-:W-:Y:S02]  /*13000*/  FMUL.FTZ R72, R72, R114.reuse ;  /* 0x0000007248487220 */ /* 0x080fe40000410000 */
[----:B------:R-:W-:Y:S02]  /*13010*/  FMUL.FTZ R73, R73, R114 ;  /* 0x0000007249497220 */ /* 0x000fe40000410000 */
[-C--:B------:R-:W-:Y:S01]  /*13020*/  FMUL.FTZ R74, R74, R110.reuse ;  /* 0x0000006e4a4a7220 */ /* 0x080fe20000410000 */
[----:B-1----:R-:W-:Y:S01]  /*13030*/  HMMA.16816.F32 R24, R8, R4, R24 ;  /* 0x000000040818723c */ /* 0x002fe20000001818 */
[----:B------:R-:W-:Y:S01]  /*13040*/  FMUL.FTZ R75, R75, R110 ;  /* 0x0000006e4b4b7220 */ /* 0x000fe20000410000 */
[----:B----4-:R-:W1:Y:S01]  /*13050*/  LDSM.16.MT88.4 R28, [R164+0x6000] ;  /* 0x00600000a41c783b */ /* 0x010e620000004200 */
[----:B------:R-:W-:Y:S01]  /*13060*/  FFMA.FTZ R69, R32, c[0x0][0x23c], -R105 ;  /* 0x00008f0020457a23 */ /* 0x000fe20000010869 */
[----:B------:R-:W-:Y:S01]  /*13070*/  MUFU.EX2 R119, R119 ;  /* 0x0000007700777308 */ /* 0x000fe20000000800 */
[----:B------:R-:W-:-:S02]  /*13080*/  FFMA.FTZ R68, R143, c[0x0][0x23c], -R102 ;  /* 0x00008f008f447a23 */ /* 0x000fc40000010866 */
[--C-:B------:R-:W-:Y:S01]  /*13090*/  FFMA.FTZ R71, R147, c[0x0][0x23c], -R102.reuse ;  /* 0x00008f0093477a23 */ /* 0x100fe20000010866 */
[----:B------:R-:W-:Y:S01]  /*130a0*/  HMMA.16816.F32 R4, R8, R6, R72 ;  /* 0x000000060804723c */ /* 0x000fe20000001848 */
[--C-:B------:R-:W-:Y:S02]  /*130b0*/  FFMA.FTZ R70, R141, c[0x0][0x23c], -R102.reuse ;  /* 0x00008f008d467a23 */ /* 0x100fe40000010866 */
[-C--:B------:R-:W-:Y:S01]  /*130c0*/  FMUL.FTZ R32, R88, R114.reuse ;  /* 0x0000007258207220 */ /* 0x080fe20000410000 */
[----:B------:R-:W-:Y:S01]  /*130d0*/  MUFU.EX2 R69, R69 ;  /* 0x0000004500457308 */ /* 0x000fe20000000800 */
[----:B------:R-:W-:Y:S02]  /*130e0*/  FMUL.FTZ R33, R89, R114 ;  /* 0x0000007259217220 */ /* 0x000fe40000410000 */
[----:B------:R-:W-:Y:S02]  /*130f0*/  FFMA.FTZ R73, R145, c[0x0][0x23c], -R102 ;  /* 0x00008f0091497a23 */ /* 0x000fe40000010866 */
[----:B------:R-:W-:-:S02]  /*13100*/  FMUL.FTZ R34, R90, R110 ;  /* 0x0000006e5a227220 */ /* 0x000fc40000410000 */
[----:B------:R-:W-:Y:S01]  /*13110*/  FMUL.FTZ R35, R91, R110 ;  /* 0x0000006e5b237220 */ /* 0x000fe20000410000 */
[----:B------:R-:W-:Y:S01]  /*13120*/  MUFU.EX2 R68, R68 ;  /* 0x0000004400447308 */ /* 0x000fe20000000800 */
[-C--:B------:R-:W-:Y:S02]  /*13130*/  FMUL.FTZ R76, R76, R114.reuse ;  /* 0x000000724c4c7220 */ /* 0x080fe40000410000 */
[----:B------:R-:W-:Y:S02]  /*13140*/  FMUL.FTZ R77, R77, R114 ;  /* 0x000000724d4d7220 */ /* 0x000fe40000410000 */
[-C--:B------:R-:W-:Y:S01]  /*13150*/  FMUL.FTZ R78, R78, R110.reuse ;  /* 0x0000006e4e4e7220 */ /* 0x080fe20000410000 */
[----:B--2---:R-:W-:Y:S01]  /*13160*/  HMMA.16816.F32 R32, R8, R20, R32 ;  /* 0x000000140820723c */ /* 0x004fe20000001820 */
[----:B------:R-:W-:Y:S01]  /*13170*/  FMUL.FTZ R79, R79, R110 ;  /* 0x0000006e4f4f7220 */ /* 0x000fe20000410000 */
[----:B------:R-:W2:Y:S01]  /*13180*/  MUFU.EX2 R71, R71 ;  /* 0x0000004700477308 */ /* 0x000ea20000000800 */
[----:B------:R-:W-:-:S02]  /*13190*/  FFMA.FTZ R72, R138, c[0x0][0x23c], -R105 ;  /* 0x00008f008a487a23 */ /* 0x000fc40000010869 */
[--C-:B------:R-:W-:Y:S02]  /*131a0*/  FFMA.FTZ R75, R142, c[0x0][0x23c], -R105.reuse ;  /* 0x00008f008e4b7a23 */ /* 0x100fe40000010869 */
[--C-:B------:R-:W-:Y:S01]  /*131b0*/  FFMA.FTZ R74, R135, c[0x0][0x23c], -R102.reuse ;  /* 0x00008f00874a7a23 */ /* 0x100fe20000010866 */
[C---:B------:R-:W-:Y:S01]  /*131c0*/  HMMA.16816.F32 R20, R8.reuse, R22, R76 ;  /* 0x000000160814723c */ /* 0x040fe2000000184c */
[--C-:B------:R-:W-:Y:S01]  /*131d0*/  FFMA.FTZ R81, R137, c[0x0][0x23c], -R102.reuse ;  /* 0x00008f0089517a23 */ /* 0x100fe20000010866 */
[----:B------:R-:W-:Y:S01]  /*131e0*/  MUFU.EX2 R70, R70 ;  /* 0x0000004600467308 */ /* 0x000fe20000000800 */
[--C-:B------:R-:W-:Y:S02]  /*131f0*/  FFMA.FTZ R89, R132, c[0x0][0x23c], -R105.reuse ;  /* 0x00008f0084597a23 */ /* 0x100fe40000010869 */
[--C-:B------:R-:W-:Y:S02]  /*13200*/  FFMA.FTZ R82, R134, c[0x0][0x23c], -R105.reuse ;  /* 0x00008f0086527a23 */ /* 0x100fe40000010869 */
[--C-:B------:R-:W-:Y:S01]  /*13210*/  FFMA.FTZ R77, R136, c[0x0][0x23c], -R105.reuse ;  /* 0x00008f00884d7a23 */ /* 0x100fe20000010869 */
[----:B-1----:R-:W-:Y:S01]  /*13220*/  HMMA.16816.F32 R40, R8, R28, R40 ;  /* 0x0000001c0828723c */ /* 0x002fe20000001828 */
[----:B------:R-:W-:Y:S01]  /*13230*/  FFMA.FTZ R76, R140, c[0x0][0x23c], -R105 ;  /* 0x00008f008c4c7a23 */ /* 0x000fe20000010869 */
[----:B------:R-:W1:Y:S01]  /*13240*/  MUFU.EX2 R73, R73 ;  /* 0x0000004900497308 */ /* 0x000e620000000800 */
        /* <DEDUP_REMOVED lines=8> */
[----:B---3--:R-:W-:Y:S01]  /*132d0*/  F2FP.PACK_AB R8, R97, R0 ;  /* 0x000000006108723e */ /* 0x008fe200000000ff */
[--C-:B------:R-:W-:Y:S01]  /*132e0*/  FFMA.FTZ R91, R131, c[0x0][0x23c], -R102.reuse ;  /* 0x00008f00835b7a23 */ /* 0x100fe20000010866 */
[----:B--2---:R-:W-:Y:S01]  /*132f0*/  F2FP.PACK_AB R9, R71, R68 ;  /* 0x000000444709723e */ /* 0x004fe200000000ff */
[----:B------:R-:W2:Y:S01]  /*13300*/  MUFU.EX2 R75, R75 ;  /* 0x0000004b004b7308 */ /* 0x000ea20000000800 */
[----:B------:R-:W-:Y:S01]  /*13310*/  F2FP.PACK_AB R10, R69, R92 ;  /* 0x0000005c450a723e */ /* 0x000fe200000000ff */
[--C-:B------:R-:W-:Y:S01]  /*13320*/  FFMA.FTZ R90, R123, c[0x0][0x23c], -R102.reuse ;  /* 0x00008f007b5a7a23 */ /* 0x100fe20000010866 */
[----:B-1----:R-:W-:Y:S01]  /*13330*/  F2FP.PACK_AB R11, R73, R70 ;  /* 0x00000046490b723e */ /* 0x002fe200000000ff */
[----:B------:R-:W-:-:S02]  /*13340*/  FFMA.FTZ R93, R127, c[0x0][0x23c], -R102 ;  /* 0x00008f007f5d7a23 */ /* 0x000fc40000010866 */
[--C-:B------:R-:W-:Y:S02]  /*13350*/  FFMA.FTZ R127, R120, c[0x0][0x23c], -R105.reuse ;  /* 0x00008f00787f7a23 */ /* 0x100fe40000010869 */
[----:B------:R-:W-:Y:S01]  /*13360*/  MUFU.EX2 R77, R77 ;  /* 0x0000004d004d7308 */ /* 0x000fe20000000800 */
[--C-:B------:R-:W-:Y:S01]  /*13370*/  FFMA.FTZ R123, R128, c[0x0][0x23c], -R105.reuse ;  /* 0x00008f00807b7a23 */ /* 0x100fe20000010869 */
[C---:B------:R-:W-:Y:S01]  /*13380*/  HMMA.16816.F32 R12, R8.reuse, R36, R12 ;  /* 0x00000024080c723c */ /* 0x040fe2000000180c */
        /* <DEDUP_REMOVED lines=9> */
[----:B------:R-:W-:Y:S01]  /*13420*/  MUFU.EX2 R74, R74 ;  /* 0x0000004a004a7308 */ /* 0x000fe20000000800 */
[--C-:B------:R-:W-:Y:S01]  /*13430*/  FFMA.FTZ R51, R111, c[0x0][0x23c], -R102.reuse ;  /* 0x00008f006f337a23 */ /* 0x100fe20000010866 */
[C---:B------:R-:W-:Y:S01]  /*13440*/  HMMA.16816.F32 R24, R8.reuse, R44, R24 ;  /* 0x0000002c0818723c */ /* 0x040fe20000001818 */
[--C-:B------:R-:W-:Y:S02]  /*13450*/  FFMA.FTZ R111, R53, c[0x0][0x23c], -R105.reuse ;  /* 0x00008f00356f7a23 */ /* 0x100fe40000010869 */
[--C-:B------:R-:W-:Y:S02]  /*13460*/  FFMA.FTZ R53, R56, c[0x0][0x23c], -R105.reuse ;  /* 0x00008f0038357a23 */ /* 0x100fe40000010869 */
[----:B------:R-:W-:Y:S01]  /*13470*/  FFMA.FTZ R56, R57, c[0x0][0x23c], -R105 ;  /* 0x00008f0039387a23 */ /* 0x000fe20000010869 */
[----:B------:R-:W3:Y:S01]  /*13480*/  MUFU.EX2 R79, R79 ;  /* 0x0000004f004f7308 */ /* 0x000ee20000000800 */
[--C-:B------:R-:W-:Y:S01]  /*13490*/  FFMA.FTZ R57, R58, c[0x0][0x23c], -R102.reuse ;  /* 0x00008f003a397a23 */ /* 0x100fe20000010866 */
[----:B----4-:R-:W-:Y:S01]  /*134a0*/  HMMA.16816.F32 R32, R8, R28, R32 ;  /* 0x0000001c0820723c */ /* 0x010fe20000001820 */
[----:B------:R-:W-:-:S02]  /*134b0*/  FFMA.FTZ R58, R59, c[0x0][0x23c], -R102 ;  /* 0x00008f003b3a7a23 */ /* 0x000fc40000010866 */
[----:B------:R-:W-:Y:S02]  /*134c0*/  FFMA.FTZ R112, R193, R114, R112 ;  /* 0x00000072c1707223 */ /* 0x000fe40000010070 */
[----:B------:R-:W-:Y:S01]  /*134d0*/  FFMA.FTZ R113, R192, R110, R113 ;  /* 0x0000006ec0717223 */ /* 0x000fe20000010071 */
[----:B------:R-:W-:Y:S01]  /*134e0*/  MUFU.EX2 R78, R78 ;  /* 0x0000004e004e7308 */ /* 0x000fe20000000800 */
[----:B------:R-:W-:Y:S01]  /*134f0*/  FADD.FTZ R103, R103, R112 ;  /* 0x0000007067677221 */ /* 0x000fe20000010000 */
[C---:B------:R-:W-:Y:S01]  /*13500*/  HMMA.16816.F32 R20, R8.reuse, R30, R20 ;  /* 0x0000001e0814723c */ /* 0x040fe20000001814 */
[----:B------:R-:W4:Y:S01]  /*13510*/  LDSM.16.MT88.4 R28, [R168+0x7000] ;  /* 0x00700000a81c783b */ /* 0x000f220000004200 */
[----:B------:R-:W-:Y:S02]  /*13520*/  FADD.FTZ R113, R66, R113 ;  /* 0x0000007142717221 */ /* 0x000fe40000010000 */
[----:B------:R-:W-:Y:S02]  /*13530*/  FADD.FTZ R104, R104, R103 ;  /* 0x0000006768687221 */ /* 0x000fe40000010000 */
        /* <DEDUP_REMOVED lines=8> */
[----:B-1----:R-:W-:Y:S01]  /*135c0*/  HMMA.16816.F32 R40, R8, R36, R40 ;  /* 0x000000240828723c */ /* 0x002fe20000001828 */
[----:B------:R-:W-:Y:S02]  /*135d0*/  FADD.FTZ R68, R68, R109 ;  /* 0x0000006d44447221 */ /* 0x000fe40000010000 */
[----:B------:R-:W-:-:S03]  /*135e0*/  FADD.FTZ R97, R97, R0 ;  /* 0x0000000061617221 */ /* 0x000fc60000010000 */
[----:B------:R-:W1:Y:S01]  /*135f0*/  MUFU.EX2 R82, R82 ;  /* 0x0000005200527308 */ /* 0x000e620000000800 */
[----:B------:R-:W-:Y:S01]  /*13600*/  FADD.FTZ R71, R71, R68 ;  /* 0x0000004447477221 */ /* 0x000fe20000010000 */
[----:B------:R-:W-:Y:S01]  /*13610*/  HMMA.16816.F32 R84, R8, R38, R84 ;  /* 0x000000260854723c */ /* 0x000fe20000001854 */
[----:B------:R-:W1:Y:S01]  /*13620*/  LDSM.16.MT88.4 R36, [R164+0x7000] ;  /* 0x00700000a424783b */ /* 0x000e620000004200 */
[----:B------:R-:W-:Y:S02]  /*13630*/  FADD.FTZ R92, R92, R97 ;  /* 0x000000615c5c7221 */ /* 0x000fe40000010000 */
[----:B------:R-:W-:Y:S02]  /*13640*/  FADD.FTZ R70, R70, R71 ;  /* 0x0000004746467221 */ /* 0x000fe40000010000 */
[----:B------:R-:W-:Y:S01]  /*13650*/  MUFU.EX2 R83, R83 ;  /* 0x0000005300537308 */ /* 0x000fe20000000800 */
[----:B------:R-:W-:Y:S01]  /*13660*/  FADD.FTZ R69, R69, R92 ;  /* 0x0000005c45457221 */ /* 0x000fe20000010000 */
[----:B--2---:R-:W-:Y:S01]  /*13670*/  F2FP.PACK_AB R8, R75, R72 ;  /* 0x000000484b08723e */ /* 0x004fe200000000ff */
[----:B------:R-:W-:Y:S01]  /*13680*/  FADD.FTZ R73, R73, R70 ;  /* 0x0000004649497221 */ /* 0x000fe20000010000 */
[----:B---3--:R-:W-:Y:S01]  /*13690*/  F2FP.PACK_AB R9, R79, R74 ;  /* 0x0000004a4f09723e */ /* 0x008fe200000000ff */
[--C-:B------:R-:W-:Y:S01]  /*136a0*/  FFMA.FTZ R94, R60, c[0x0][0x23c], -R105.reuse ;  /* 0x00008f003c5e7a23 */ /* 0x100fe20000010869 */
[----:B------:R-:W-:Y:S01]  /*136b0*/  F2FP.PACK_AB R10, R76, R77 ;  /* 0x0000004d4c0a723e */ /* 0x000fe200000000ff */
[--C-:B------:R-:W-:Y:S01]  /*136c0*/  FFMA.FTZ R59, R61, c[0x0][0x23c], -R105.reuse ;  /* 0x00008f003d3b7a23 */ /* 0x100fe20000010869 */
[----:B-----5:R-:W-:Y:S01]  /*136d0*/  F2FP.PACK_AB R11, R81, R78 ;  /* 0x0000004e510b723e */ /* 0x020fe200000000ff */
[----:B------:R-:W-:Y:S01]  /*136e0*/  MUFU.EX2 R80, R80 ;  /* 0x0000005000507308 */ /* 0x000fe20000000800 */
[----:B------:R-:W-:-:S02]  /*136f0*/  FFMA.FTZ R60, R64, c[0x0][0x23c], -R105 ;  /* 0x00008f00403c7a23 */ /* 0x000fc40000010869 */
[----:B------:R-:W-:Y:S02]  /*13700*/  FFMA.FTZ R193, R50, c[0x0][0x23c], -R105 ;  /* 0x00008f0032c17a23 */ /* 0x000fe40000010869 */
[----:B------:R-:W-:Y:S01]  /*13710*/  FFMA.FTZ R0, R49, c[0x0][0x23c], -R102 ;  /* 0x00008f0031007a23 */ /* 0x000fe20000010866 */
[C---:B----4-:R-:W-:Y:S02]  /*13720*/  HMMA.16816.F32 R12, R8.reuse, R28, R12 ;  /* 0x0000001c080c723c */ /* 0x050fe4000000180c */
[----:B------:R-:W-:Y:S06]  /*13730*/  MUFU.EX2 R88, R88 ;  /* 0x0000005800587308 */ /* 0x000fec0000000800 */
[C---:B------:R-:W-:Y:S01]  /*13740*/  HMMA.16816.F32 R16, R8.reuse, R30, R16 ;  /* 0x0000001e0810723c */ /* 0x040fe20000001810 */
[----:B------:R-:W2:Y:S01]  /*13750*/  LDSM.16.MT88.4 R28, [R165+0x7000] ;  /* 0x00700000a51c783b */ /* 0x000ea20000004200 */
[----:B------:R-:W3:Y:S06]  /*13760*/  MUFU.EX2 R91, R91 ;  /* 0x0000005b005b7308 */ /* 0x000eec0000000800 */
[C---:B------:R-:W-:Y:S02]  /*13770*/  HMMA.16816.F32 R24, R8.reuse, R44, R24 ;  /* 0x0000002c0818723c */ /* 0x040fe40000001818 */
[----:B------:R-:W-:Y:S06]  /*13780*/  MUFU.EX2 R90, R90 ;  /* 0x0000005a005a7308 */ /* 0x000fec0000000800 */
[C---:B------:R-:W-:Y:S01]  /*13790*/  HMMA.16816.F32 R4, R8.reuse, R46, R4 ;  /* 0x0000002e0804723c */ /* 0x040fe20000001804 */
[----:B------:R-:W4:Y:S01]  /*137a0*/  LDSM.16.MT88.4 R44, [R166+0x7800] ;  /* 0x00780000a62c783b */ /* 0x000f220000004200 */
[----:B------:R-:W5:Y:S06]  /*137b0*/  MUFU.EX2 R93, R93 ;  /* 0x0000005d005d7308 */ /* 0x000f6c0000000800 */
[C---:B-1----:R-:W-:Y:S02]  /*137c0*/  HMMA.16816.F32 R40, R8.reuse, R36, R40 ;  /* 0x000000240828723c */ /* 0x042fe40000001828 */
[----:B------:R-:W1:Y:S06]  /*137d0*/  MUFU.EX2 R123, R123 ;  /* 0x0000007b007b7308 */ /* 0x000e6c0000000800 */
[C---:B------:R-:W-:Y:S01]  /*137e0*/  HMMA.16816.F32 R84, R8.reuse, R38, R84 ;  /* 0x000000260854723c */ /* 0x040fe20000001854 */
[----:B------:R-:W1:Y:S01]  /*137f0*/  LDSM.16.MT88.4 R36, [R164+0x7800] ;  /* 0x00780000a424783b */ /* 0x000e620000004200 */
[----:B------:R-:W-:Y:S06]  /*13800*/  MUFU.EX2 R127, R127 ;  /* 0x0000007f007f7308 */ /* 0x000fec0000000800 */
[C---:B--2---:R-:W-:Y:S02]  /*13810*/  HMMA.16816.F32 R32, R8.reuse, R28, R32 ;  /* 0x0000001c0820723c */ /* 0x044fe40000001820 */
[----:B------:R-:W2:Y:S06]  /*13820*/  MUFU.EX2 R120, R120 ;  /* 0x0000007800787308 */ /* 0x000eac0000000800 */
[----:B------:R-:W-:Y:S01]  /*13830*/  HMMA.16816.F32 R20, R8, R30, R20 ;  /* 0x0000001e0814723c */ /* 0x000fe20000001814 */
[----:B------:R-:W2:Y:S01]  /*13840*/  LDSM.16.MT88.4 R28, [R168+0x7800] ;  /* 0x00780000a81c783b */ /* 0x000ea20000004200 */
[----:B------:R-:W-:Y:S05]  /*13850*/  MUFU.EX2 R117, R117 ;  /* 0x0000007500757308 */ /* 0x000fea0000000800 */
[----:B------:R-:W-:-:S02]  /*13860*/  F2FP.PACK_AB R8, R82, R89 ;  /* 0x000000595208723e */ /* 0x000fc400000000ff */
[----:B---3--:R-:W-:Y:S01]  /*13870*/  F2FP.PACK_AB R9, R91, R88 ;  /* 0x000000585b09723e */ /* 0x008fe200000000ff */
[----:B------:R-:W3:Y:S01]  /*13880*/  MUFU.EX2 R126, R126 ;  /* 0x0000007e007e7308 */ /* 0x000ee20000000800 */
[----:B------:R-:W-:Y:S02]  /*13890*/  F2FP.PACK_AB R10, R80, R83 ;  /* 0x00000053500a723e */ /* 0x000fe400000000ff */
[----:B-----5:R-:W-:-:S05]  /*138a0*/  F2FP.PACK_AB R11, R93, R90 ;  /* 0x0000005a5d0b723e */ /* 0x020fca00000000ff */
[----:B------:R-:W-:Y:S02]  /*138b0*/  MUFU.EX2 R121, R121 ;  /* 0x0000007900797308 */ /* 0x000fe40000000800 */
[C---:B----4-:R-:W-:Y:S06]  /*138c0*/  HMMA.16816.F32 R24, R8.reuse, R44, R24 ;  /* 0x0000002c0818723c */ /* 0x050fec0000001818 */
[----:B------:R-:W4:Y:S02]  /*138d0*/  MUFU.EX2 R116, R116 ;  /* 0x0000007400747308 */ /* 0x000f240000000800 */
[C---:B------:R-:W-:Y:S01]  /*138e0*/  HMMA.16816.F32 R4, R8.reuse, R46, R4 ;  /* 0x0000002e0804723c */ /* 0x040fe20000001804 */
[----:B------:R-:W-:Y:S05]  /*138f0*/  LDSM.16.MT88.4 R44, [R166+0x8000] ;  /* 0x00800000a62c783b */ /* 0x000fea0000004200 */
[----:B------:R-:W-:Y:S02]  /*13900*/  MUFU.EX2 R3, R3 ;  /* 0x0000000300037308 */ /* 0x000fe40000000800 */
[C---:B-1----:R-:W-:Y:S06]  /*13910*/  HMMA.16816.F32 R40, R8.reuse, R36, R40 ;  /* 0x000000240828723c */ /* 0x042fec0000001828 */
[----:B------:R-:W-:Y:S02]  /*13920*/  MUFU.EX2 R108, R108 ;  /* 0x0000006c006c7308 */ /* 0x000fe40000000800 */
[C---:B--2---:R-:W-:Y:S06]  /*13930*/  HMMA.16816.F32 R12, R8.reuse, R28, R12 ;  /* 0x0000001c080c723c */ /* 0x044fec000000180c */
[----:B------:R-:W-:Y:S02]  /*13940*/  MUFU.EX2 R48, R48 ;  /* 0x0000003000307308 */ /* 0x000fe40000000800 */
[C---:B------:R-:W-:Y:S01]  /*13950*/  HMMA.16816.F32 R16, R8.reuse, R30, R16 ;  /* 0x0000001e0810723c */ /* 0x040fe20000001810 */
[----:B------:R-:W1:Y:S05]  /*13960*/  LDSM.16.MT88.4 R28, [R165+0x7800] ;  /* 0x00780000a51c783b */ /* 0x000e6a0000004200 */
[----:B------:R-:W2:Y:S02]  /*13970*/  MUFU.EX2 R115, R115 ;  /* 0x0000007300737308 */ /* 0x000ea40000000800 */
[C---:B------:R-:W-:Y:S01]  /*13980*/  HMMA.16816.F32 R84, R8.reuse, R38, R84 ;  /* 0x000000260854723c */ /* 0x040fe20000001854 */
[----:B------:R-:W5:Y:S05]  /*13990*/  LDSM.16.MT88.4 R36, [R164+0x8000] ;  /* 0x00800000a424783b */ /* 0x000f6a0000004200 */
[----:B------:R-:W-:Y:S08]  /*139a0*/  MUFU.EX2 R118, R118 ;  /* 0x0000007600767308 */ /* 0x000ff00000000800 */
[----:B------:R-:W1:Y:S08]  /*139b0*/  MUFU.EX2 R51, R51 ;  /* 0x0000003300337308 */ /* 0x000e700000000800 */
[----:B------:R-:W-:Y:S08]  /*139c0*/  MUFU.EX2 R52, R52 ;  /* 0x0000003400347308 */ /* 0x000ff00000000800 */
[----:B------:R-:W2:Y:S01]  /*139d0*/  MUFU.EX2 R111, R111 ;  /* 0x0000006f006f7308 */ /* 0x000ea20000000800 */
[C---:B-1----:R-:W-:Y:S07]  /*139e0*/  HMMA.16816.F32 R32, R8.reuse, R28, R32 ;  /* 0x0000001c0820723c */ /* 0x042fee0000001820 */
[----:B------:R-:W-:Y:S01]  /*139f0*/  MUFU.EX2 R53, R53 ;  /* 0x0000003500357308 */ /* 0x000fe20000000800 */
[----:B------:R-:W-:Y:S01]  /*13a00*/  HMMA.16816.F32 R20, R8, R30, R20 ;  /* 0x0000001e0814723c */ /* 0x000fe20000001814 */
[----:B------:R-:W1:Y:S06]  /*13a10*/  LDSM.16.MT88.4 R28, [R168+0x8000] ;  /* 0x00800000a81c783b */ /* 0x000e6c0000004200 */
[----:B------:R-:W-:Y:S01]  /*13a20*/  MUFU.EX2 R56, R56 ;  /* 0x0000003800387308 */ /* 0x000fe20000000800 */
[----:B------:R-:W-:-:S02]  /*13a30*/  F2FP.PACK_AB R8, R124, R123 ;  /* 0x0000007b7c08723e */ /* 0x000fc400000000ff */
[----:B------:R-:W-:Y:S02]  /*13a40*/  F2FP.PACK_AB R9, R120, R119 ;  /* 0x000000777809723e */ /* 0x000fe400000000ff */
[----:B------:R-:W-:Y:S02]  /*13a50*/  F2FP.PACK_AB R10, R127, R122 ;  /* 0x0000007a7f0a723e */ /* 0x000fe400000000ff */
[----:B---3--:R-:W-:Y:S01]  /*13a60*/  F2FP.PACK_AB R11, R126, R117 ;  /* 0x000000757e0b723e */ /* 0x008fe200000000ff */
[----:B------:R-:W-:Y:S06]  /*13a70*/  MUFU.EX2 R54, R54 ;  /* 0x0000003600367308 */ /* 0x000fec0000000800 */
[C---:B------:R-:W-:Y:S02]  /*13a80*/  HMMA.16816.F32 R24, R8.reuse, R44, R24 ;  /* 0x0000002c0818723c */ /* 0x040fe40000001818 */
[----:B------:R-:W3:Y:S06]  /*13a90*/  MUFU.EX2 R55, R55 ;  /* 0x0000003700377308 */ /* 0x000eec0000000800 */
[C---:B------:R-:W-:Y:S01]  /*13aa0*/  HMMA.16816.F32 R4, R8.reuse, R46, R4 ;  /* 0x0000002e0804723c */ /* 0x040fe20000001804 */
[----:B------:R-:W3:Y:S01]  /*13ab0*/  LDSM.16.MT88.4 R44, [R166+0x8800] ;  /* 0x00880000a62c783b */ /* 0x000ee20000004200 */
[----:B------:R-:W-:Y:S06]  /*13ac0*/  MUFU.EX2 R57, R57 ;  /* 0x0000003900397308 */ /* 0x000fec0000000800 */
[C---:B-----5:R-:W-:Y:S02]  /*13ad0*/  HMMA.16816.F32 R40, R8.reuse, R36, R40 ;  /* 0x000000240828723c */ /* 0x060fe40000001828 */
[----:B------:R-:W5:Y:S05]  /*13ae0*/  MUFU.EX2 R58, R58 ;  /* 0x0000003a003a7308 */ /* 0x000f6a0000000800 */
[----:B----4-:R-:W-:Y:S01]  /*13af0*/  F2FP.PACK_AB R36, R116, R121 ;  /* 0x000000797424723e */ /* 0x010fe200000000ff */
[C---:B-1----:R-:W-:Y:S01]  /*13b00*/  HMMA.16816.F32 R12, R8.reuse, R28, R12 ;  /* 0x0000001c080c723c */ /* 0x042fe2000000180c */
[----:B--2---:R-:W-:Y:S01]  /*13b10*/  F2FP.PACK_AB R37, R115, R48 ;  /* 0x000000307325723e */ /* 0x004fe200000000ff */
[----:B------:R-:W-:Y:S06]  /*13b20*/  MUFU.EX2 R50, R94 ;  /* 0x0000005e00327308 */ /* 0x000fec0000000800 */
[C---:B------:R-:W-:Y:S01]  /*13b30*/  HMMA.16816.F32 R16, R8.reuse, R30, R16 ;  /* 0x0000001e0810723c */ /* 0x040fe20000001810 */
[----:B------:R-:W1:Y:S01]  /*13b40*/  LDSM.16.MT88.4 R28, [R165+0x8000] ;  /* 0x00800000a51c783b */ /* 0x000e620000004200 */
[----:B------:R-:W2:Y:S06]  /*13b50*/  MUFU.EX2 R59, R59 ;  /* 0x0000003b003b7308 */ /* 0x000eac0000000800 */
[----:B------:R-:W-:Y:S02]  /*13b60*/  HMMA.16816.F32 R84, R8, R38, R84 ;  /* 0x000000260854723c */ /* 0x000fe40000001854 */
[----:B------:R-:W-:Y:S05]  /*13b70*/  MUFU.EX2 R60, R60 ;  /* 0x0000003c003c7308 */ /* 0x000fea0000000800 */
[----:B------:R-:W-:-:S02]  /*13b80*/  F2FP.PACK_AB R38, R108, R3 ;  /* 0x000000036c26723e */ /* 0x000fc400000000ff */
[----:B------:R-:W-:Y:S01]  /*13b90*/  F2FP.PACK_AB R39, R51, R118 ;  /* 0x000000763327723e */ /* 0x000fe200000000ff */
[----:B------:R-:W-:Y:S06]  /*13ba0*/  MUFU.EX2 R193, R193 ;  /* 0x000000c100c17308 */ /* 0x000fec0000000800 */
[C---:B---3--:R-:W-:Y:S02]  /*13bb0*/  HMMA.16816.F32 R24, R36.reuse, R44, R24 ;  /* 0x0000002c2418723c */ /* 0x048fe40000001818 */
[----:B------:R-:W-:Y:S06]  /*13bc0*/  MUFU.EX2 R2, R62 ;  /* 0x0000003e00027308 */ /* 0x000fec0000000800 */
[----:B------:R-:W-:Y:S01]  /*13bd0*/  HMMA.16816.F32 R4, R36, R46, R4 ;  /* 0x0000002e2404723c */ /* 0x000fe20000001804 */
[----:B------:R-:W-:Y:S01]  /*13be0*/  LDSM.16.MT88.4 R44, [R166+0x9000] ;  /* 0x00900000a62c783b */ /* 0x000fe20000004200 */
[----:B------:R-:W-:Y:S06]  /*13bf0*/  MUFU.EX2 R0, R0 ;  /* 0x0000000000007308 */ /* 0x000fec0000000800 */
[C---:B-1----:R-:W-:Y:S08]  /*13c00*/  HMMA.16816.F32 R32, R8.reuse, R28, R32 ;  /* 0x0000001c0820723c */ /* 0x042ff00000001820 */
[----:B------:R-:W-:Y:S01]  /*13c10*/  HMMA.16816.F32 R20, R8, R30, R20 ;  /* 0x0000001e0814723c */ /* 0x000fe20000001814 */
[----:B------:R-:W1:Y:S04]  /*13c20*/  LDSM.16.MT88.4 R28, [R168+0x8800] ;  /* 0x00880000a81c783b */ /* 0x000e680000004200 */
[----:B------:R-:W3:Y:S03]  /*13c30*/  LDSM.16.MT88.4 R8, [R165+0x8800] ;  /* 0x00880000a508783b */ /* 0x000ee60000004200 */
[C---:B-1----:R-:W-:Y:S08]  /*13c40*/  HMMA.16816.F32 R12, R36.reuse, R28, R12 ;  /* 0x0000001c240c723c */ /* 0x042ff0000000180c */
[C---:B------:R-:W-:Y:S01]  /*13c50*/  HMMA.16816.F32 R16, R36.reuse, R30, R16 ;  /* 0x0000001e2410723c */ /* 0x040fe20000001810 */
[----:B------:R-:W1:Y:S07]  /*13c60*/  LDSM.16.MT88.4 R28, [R164+0x8800] ;  /* 0x00880000a41c783b */ /* 0x000e6e0000004200 */
[C---:B---3--:R-:W-:Y:S08]  /*13c70*/  HMMA.16816.F32 R32, R36.reuse, R8, R32 ;  /* 0x000000082420723c */ /* 0x048ff00000001820 */
[C---:B------:R-:W-:Y:S01]  /*13c80*/  HMMA.16816.F32 R20, R36.reuse, R10, R20 ;  /* 0x0000000a2414723c */ /* 0x040fe20000001814 */
[----:B------:R-:W3:Y:S07]  /*13c90*/  LDSM.16.MT88.4 R8, [R168+0x9000] ;  /* 0x00900000a808783b */ /* 0x000eee0000004200 */
[C---:B-1----:R-:W-:Y:S08]  /*13ca0*/  HMMA.16816.F32 R40, R36.reuse, R28, R40 ;  /* 0x0000001c2428723c */ /* 0x042ff00000001828 */
[----:B------:R-:W-:Y:S01]  /*13cb0*/  HMMA.16816.F32 R84, R36, R30, R84 ;  /* 0x0000001e2454723c */ /* 0x000fe20000001854 */
[----:B------:R-:W1:Y:S06]  /*13cc0*/  LDSM.16.MT88.4 R28, [R165+0x9000] ;  /* 0x00900000a51c783b */ /* 0x000e6c0000004200 */
[----:B------:R-:W-:-:S02]  /*13cd0*/  F2FP.PACK_AB R36, R111, R52 ;  /* 0x000000346f24723e */ /* 0x000fc400000000ff */
[----:B------:R-:W-:Y:S02]  /*13ce0*/  F2FP.PACK_AB R37, R55, R54 ;  /* 0x000000363725723e */ /* 0x000fe400000000ff */
[----:B------:R-:W-:Y:S02]  /*13cf0*/  F2FP.PACK_AB R38, R56, R53 ;  /* 0x000000353826723e */ /* 0x000fe400000000ff */
[----:B-----5:R-:W-:-:S07]  /*13d00*/  F2FP.PACK_AB R39, R58, R57 ;  /* 0x000000393a27723e */ /* 0x020fce00000000ff */
[C---:B---3--:R-:W-:Y:S08]  /*13d10*/  HMMA.16816.F32 R12, R36.reuse, R8, R12 ;  /* 0x00000008240c723c */ /* 0x048ff0000000180c */
[C---:B------:R-:W-:Y:S01]  /*13d20*/  HMMA.16816.F32 R16, R36.reuse, R10, R16 ;  /* 0x0000000a2410723c */ /* 0x040fe20000001810 */
[----:B------:R-:W3:Y:S07]  /*13d30*/  LDSM.16.MT88.4 R8, [R164+0x9000] ;  /* 0x00900000a408783b */ /* 0x000eee0000004200 */
[C---:B------:R-:W-:Y:S08]  /*13d40*/  HMMA.16816.F32 R24, R36.reuse, R44, R24 ;  /* 0x0000002c2418723c */ /* 0x040ff00000001818 */
[C---:B------:R-:W-:Y:S01]  /*13d50*/  HMMA.16816.F32 R4, R36.reuse, R46, R4 ;  /* 0x0000002e2404723c */ /* 0x040fe20000001804 */
[----:B------:R-:W4:Y:S07]  /*13d60*/  LDSM.16.MT88.4 R44, [R168+0x9800] ;  /* 0x00980000a82c783b */ /* 0x000f2e0000004200 */
[C---:B-1----:R-:W-:Y:S07]  /*13d70*/  HMMA.16816.F32 R20, R36.reuse, R30, R20 ;  /* 0x0000001e2414723c */ /* 0x042fee0000001814 */
[----:B------:R-:W-:Y:S01]  /*13d80*/  FADD.FTZ R30, R72, R69 ;  /* 0x00000045481e7221 */ /* 0x000fe20000010000 */
[----:B------:R-:W-:Y:S01]  /*13d90*/  HMMA.16816.F32 R32, R36, R28, R32 ;  /* 0x0000001c2420723c */ /* 0x000fe20000001820 */
[----:B------:R-:W-:Y:S01]  /*13da0*/  FFMA.FTZ R31, R65, c[0x0][0x23c], -R102 ;  /* 0x00008f00411f7a23 */ /* 0x000fe20000010866 */
[----:B------:R-:W1:Y:S01]  /*13db0*/  MUFU.EX2 R29, R63 ;  /* 0x0000003f001d7308 */ /* 0x000e620000000800 */
[----:B------:R-:W-:-:S04]  /*13dc0*/  FADD.FTZ R30, R75, R30 ;  /* 0x0000001e4b1e7221 */ /* 0x000fc80000010000 */
[----:B------:R-:W-:Y:S02]  /*13dd0*/  FADD.FTZ R28, R74, R73 ;  /* 0x000000494a1c7221 */ /* 0x000fe40000010000 */
[----:B------:R-:W-:Y:S01]  /*13de0*/  FADD.FTZ R77, R77, R30 ;  /* 0x0000001e4d4d7221 */ /* 0x000fe20000010000 */
[----:B------:R-:W5:Y:S01]  /*13df0*/  MUFU.EX2 R31, R31 ;  /* 0x0000001f001f7308 */ /* 0x000f620000000800 */
[----:B------:R-:W-:Y:S01]  /*13e00*/  FADD.FTZ R79, R79, R28 ;  /* 0x0000001c4f4f7221 */ /* 0x000fe20000010000 */
[----:B------:R-:W4:Y:S01]  /*13e10*/  LDSM.16.MT88.4 R72, [R166+0x9800] ;  /* 0x00980000a648783b */ /* 0x000f220000004200 */
[----:B------:R-:W-:Y:S01]  /*13e20*/  FADD.FTZ R76, R76, R77 ;  /* 0x0000004d4c4c7221 */ /* 0x000fe20000010000 */
[----:B---3--:R-:W-:Y:S01]  /*13e30*/  HMMA.16816.F32 R40, R36, R8, R40 ;  /* 0x000000082428723c */ /* 0x008fe20000001828 */
[----:B------:R-:W-:Y:S02]  /*13e40*/  FADD.FTZ R78, R78, R79 ;  /* 0x0000004f4e4e7221 */ /* 0x000fe40000010000 */
[----:B------:R-:W-:-:S02]  /*13e50*/  FADD.FTZ R89, R89, R76 ;  /* 0x0000004c59597221 */ /* 0x000fc40000010000 */
[----:B------:R-:W-:Y:S02]  /*13e60*/  FADD.FTZ R81, R81, R78 ;  /* 0x0000004e51517221 */ /* 0x000fe40000010000 */
[----:B------:R-:W-:Y:S01]  /*13e70*/  FADD.FTZ R82, R82, R89 ;  /* 0x0000005952527221 */ /* 0x000fe20000010000 */
[----:B------:R-:W-:Y:S01]  /*13e80*/  HMMA.16816.F32 R84, R36, R10, R84 ;  /* 0x0000000a2454723c */ /* 0x000fe20000001854 */
[----:B------:R-:W-:Y:S01]  /*13e90*/  FADD.FTZ R88, R88, R81 ;  /* 0x0000005158587221 */ /* 0x000fe20000010000 */
[----:B--2---:R-:W-:Y:S01]  /*13ea0*/  F2FP.PACK_AB R8, R59, R50 ;  /* 0x000000323b08723e */ /* 0x004fe200000000ff */
[----:B------:R-:W-:Y:S01]  /*13eb0*/  FADD.FTZ R83, R83, R82 ;  /* 0x0000005253537221 */ /* 0x000fe20000010000 */
[----:B-1----:R-:W-:Y:S01]  /*13ec0*/  F2FP.PACK_AB R9, R29, R2 ;  /* 0x000000021d09723e */ /* 0x002fe200000000ff */
[----:B------:R-:W-:Y:S01]  /*13ed0*/  FADD.FTZ R91, R91, R88 ;  /* 0x000000585b5b7221 */ /* 0x000fe20000010000 */
[----:B------:R-:W1:Y:S01]  /*13ee0*/  LDSM.16.MT88.4 R76, [R165+0x9800] ;  /* 0x00980000a54c783b */ /* 0x000e620000004200 */
[----:B------:R-:W-:Y:S01]  /*13ef0*/  F2FP.PACK_AB R10, R193, R60 ;  /* 0x0000003cc10a723e */ /* 0x000fe200000000ff */
[----:B------:R-:W-:Y:S01]  /*13f00*/  FADD.FTZ R80, R80, R83 ;  /* 0x0000005350507221 */ /* 0x000fe20000010000 */
[----:B-----5:R-:W-:Y:S01]  /*13f10*/  F2FP.PACK_AB R11, R31, R0 ;  /* 0x000000001f0b723e */ /* 0x020fe200000000ff */
[----:B------:R-:W-:-:S04]  /*13f20*/  FADD.FTZ R28, R90, R91 ;  /* 0x0000005b5a1c7221 */ /* 0x000fc80000010000 */
[----:B------:R-:W-:Y:S02]  /*13f30*/  FADD.FTZ R28, R93, R28 ;  /* 0x0000001c5d1c7221 */ /* 0x000fe40000010000 */
[----:B----4-:R-:W-:Y:S02]  /*13f40*/  HMMA.16816.F32 R92, R8, R46, R16 ;  /* 0x0000002e085c723c */ /* 0x010fe40000001810 */
[----:B------:R-:W-:-:S04]  /*13f50*/  FADD.FTZ R119, R119, R28 ;  /* 0x0000001c77777221 */ /* 0x000fc80000010000 */
[----:B------:R-:W-:Y:S02]  /*13f60*/  FADD.FTZ R120, R120, R119 ;  /* 0x0000007778787221 */ /* 0x000fe40000010000 */
[----:B------:R-:W-:Y:S01]  /*13f70*/  FADD.FTZ R17, R123, R80 ;  /* 0x000000507b117221 */ /* 0x000fe20000010000 */
[----:B------:R-:W-:Y:S01]  /*13f80*/  HMMA.16816.F32 R96, R8, R44, R12 ;  /* 0x0000002c0860723c */ /* 0x000fe2000000180c */
[----:B------:R-:W2:Y:S02]  /*13f90*/  LDSM.16.MT88.4 R12, [R164+0x9800] ;  /* 0x00980000a40c783b */ /* 0x000ea40000004200 */
        /* <DEDUP_REMOVED lines=30> */
[----:B------:R-:W-:Y:S01]  /*14180*/  FADD.FTZ R29, R29, R2 ;  /* 0x000000021d1d7221 */ /* 0x000fe20000010000 */
[----:B------:R-:W-:Y:S01]  /*14190*/  MOV R2, R107 ;  /* 0x0000006b00027202 */ /* 0x000fe20000000f00 */
[----:B------:R-:W-:-:S02]  /*141a0*/  FADD.FTZ R60, R60, R59 ;  /* 0x0000003b3c3c7221 */ /* 0x000fc40000010000 */
[----:B------:R-:W-:Y:S02]  /*141b0*/  FADD.FTZ R0, R0, R29 ;  /* 0x0000001d00007221 */ /* 0x000fe40000010000 */
[----:B------:R-:W-:Y:S02]  /*141c0*/  FADD.FTZ R193, R193, R60 ;  /* 0x0000003cc1c17221 */ /* 0x000fe40000010000 */
[----:B------:R-:W-:Y:S01]  /*141d0*/  FADD.FTZ R192, R31, R0 ;  /* 0x000000001fc07221 */ /* 0x000fe20000010000 */
[----:B------:R-:W-:Y:S02]  /*141e0*/  MOV R0, R106 ;  /* 0x0000006a00007202 */ /* 0x000fe40000000f00 */
.L_x_5474:
[----:B------:R-:W-:-:S13]  /*141f0*/  ISETP.GE.AND P0, PT, R188, 0x1, PT ;  /* 0x00000001bc00780c */ /* 0x000fda0003f06270 */
[----:B------:R-:W-:Y:S05]  /*14200*/  @!P0 BRA `(.L_x_5482) ;  /* 0x000035a000008947 */ /* 0x000fea0003800000 */
[----:B------:R-:W-:Y:S01]  /*14210*/  IMAD.MOV.U32 R191, RZ, RZ, c[0x0][0x1a0] ;  /* 0x00006800ffbf7624 */ /* 0x000fe200078e00ff */
[----:B------:R-:W-:Y:S02]  /*14220*/  MOV R3, R0 ;  /* 0x0000000000037202 */ /* 0x000fe40000000f00 */
[----:B------:R-:W-:Y:S01]  /*14230*/  MOV R103, R2 ;  /* 0x0000000200677202 */ /* 0x000fe20000000f00 */
[----:B------:R-:W-:-:S05]  /*14240*/  IMAD.U32 R190, R191, -0x80, RZ ;  /* 0xffffff80bfbe7824 */ /* 0x000fca00078e00ff */
[----:B------:R-:W-:Y:S02]  /*14250*/  SHF.R.S32.HI R189, RZ, 0x1f, R190 ;  /* 0x0000001fffbd7819 */ /* 0x000fe400000114be */
.L_x_5486:
[----:B------:R-:W-:Y:S04]  /*14260*/  DEPBAR.LE SB0, 0x0 ;  /* 0x000080000000791a */ /* 0x000fe80000000000 */
[----:B------:R-:W-:Y:S01]  /*14270*/  BAR.SYNC.DEFER_BLOCKING 0x0 ;  /* 0x0000000000007b1d */ /* 0x000fe20000010000 */
[----:B------:R-:W-:Y:S01]  /*14280*/  ISETP.NE.AND P6, PT, R181, RZ, PT ;  /* 0x000000ffb500720c */ /* 0x000fe20003fc5270 */
[----:B------:R-:W-:Y:S01]  /*14290*/  IMAD.MOV.U32 R8, RZ, RZ, R190 ;  /* 0x000000ffff087224 */ /* 0x000fe200078e00be */
[----:B------:R-:W-:Y:S11]  /*142a0*/  MOV R9, R189 ;  /* 0x000000bd00097202 */ /* 0x000ff60000000f00 */
        /* <DEDUP_REMOVED lines=60> */
.L_x_5483:
[----:B------:R-:W-:Y:S02]  /*14670*/  ISETP.GE.AND P0, PT, R100, c[0x0][0x220], PT ;  /* 0x0000880064007a0c */ /* 0x000fe40003f06270 */
[C---:B------:R-:W-:Y:S04]  /*14680*/  LEA R194, P3, R8.reuse, R148, 0x1 ;  /* 0x0000009408c27211 */ /* 0x040fe800078608ff */
[--C-:B------:R-:W-:Y:S07]  /*14690*/  LEA.HI.X R195, R8, R149, R9.reuse, 0x1, P3 ;  /* 0x0000009508c37211 */ /* 0x100fee00018f0c09 */
[-C--:B------:R-:W-:Y:S01]  /*146a0*/  @!P0 IADD3 R5, P2, R176, R8.reuse, RZ ;  /* 0x00000008b0058210 */ /* 0x080fe20007f5e0ff */
[----:B------:R-:W-:Y:S01]  /*146b0*/  @P0 STS.128 [R184+0x6000], RZ ;  /* 0x006000ffb8000388 */ /* 0x000fe20000000c00 */
[----:B------:R-:W-:Y:S01]  /*146c0*/  @!P0 IMAD.MOV.U32 R2, RZ, RZ, c[0x0][0x1a4] ;  /* 0x00006900ff028624 */ /* 0x000fe200078e00ff */
[----:B------:R-:W-:Y:S01]  /*146d0*/  @!P0 LEA R7, P1, R191, R8, 0x5 ;  /* 0x00000008bf078211 */ /* 0x000fe200078228ff */
[----:B------:R-:W-:Y:S01]  /*146e0*/  @!P0 IMAD.MOV.U32 R6, RZ, RZ, c[0x0][0x1a4] ;  /* 0x00006900ff068624 */ /* 0x000fe200078e00ff */
[----:B------:R-:W-:Y:S01]  /*146f0*/  @!PT LDS RZ, [RZ] ;  /* 0x00000000fffff984 */ /* 0x000fe20000000800 */
[----:B------:R-:W-:Y:S01]  /*14700*/  @!PT LDS RZ, [RZ] ;  /* 0x00000000fffff984 */ /* 0x000fe20000000800 */
[----:B------:R-:W-:Y:S01]  /*14710*/  @!PT LDS RZ, [RZ] ;  /* 0x00000000fffff984 */ /* 0x000fe20000000800 */
[----:B------:R1:W-:Y:S01]  /*14720*/  @!P0 LDGSTS.E.BYPASS.LTC128B.128 [R184+0x6000], [R194.64] ;  /* 0x06000000c2b88fae */ /* 0x0003e2000b901d46 */
[--C-:B------:R-:W-:Y:S01]  /*14730*/  @!P0 IMAD.X R0, R175, 0x1, R9.reuse, P2 ;  /* 0x00000001af008824 */ /* 0x100fe200010e0609 */
[-C--:B------:R-:W-:Y:S01]  /*14740*/  @!P0 LEA R18, P2, R5, R148.reuse, 0x1 ;  /* 0x0000009405128211 */ /* 0x080fe200078408ff */
[----:B------:R-:W-:Y:S01]  /*14750*/  @!P0 IMAD.MOV.U32 R14, RZ, RZ, R8 ;  /* 0x000000ffff0e8224 */ /* 0x000fe200078e0008 */
[----:B------:R-:W-:Y:S01]  /*14760*/  @!P0 LEA.HI.X R2, R191, R9, R2, 0x5, P1 ;  /* 0x00000009bf028211 */ /* 0x000fe200008f2c02 */
[----:B------:R-:W-:Y:S01]  /*14770*/  @P0 STS.128 [R184+0x6800], RZ ;  /* 0x006800ffb8000388 */ /* 0x000fe20000000c00 */
[----:B------:R-:W-:Y:S01]  /*14780*/  @!P0 LEA R16, P1, R7, R148, 0x1 ;  /* 0x0000009407108211 */ /* 0x000fe200078208ff */
[----:B------:R-:W-:Y:S01]  /*14790*/  @!P0 IMAD.MOV.U32 R15, RZ, RZ, R9 ;  /* 0x000000ffff0f8224 */ /* 0x000fe200078e0009 */
[-C--:B------:R-:W-:Y:S01]  /*147a0*/  @!P0 LEA.HI.X R19, R5, R149.reuse, R0, 0x1, P2 ;  /* 0x0000009505138211 */ /* 0x080fe200010f0c00 */
[----:B------:R-:W-:Y:S01]  /*147b0*/  @!P0 IMAD.MOV.U32 R5, RZ, RZ, c[0x0][0x1a4] ;  /* 0x00006900ff058624 */ /* 0x000fe200078e00ff */
[----:B------:R-:W-:Y:S01]  /*147c0*/  @!P0 LEA.HI.X R17, R7, R149, R2, 0x1, P1 ;  /* 0x0000009507118211 */ /* 0x000fe200008f0c02 */
[C---:B------:R-:W-:Y:S01]  /*147d0*/  @!P0 IMAD.WIDE.U32 R14, R191.reuse, 0x30, R14 ;  /* 0x00000030bf0e8825 */ /* 0x040fe200078e000e */
[----:B------:R-:W-:Y:S01]  /*147e0*/  @!P0 LEA R7, P1, R191, R8, 0x6 ;  /* 0x00000008bf078211 */ /* 0x000fe200078230ff */
[----:B------:R-:W-:Y:S01]  /*147f0*/  @!PT LDS RZ, [RZ] ;  /* 0x00000000fffff984 */ /* 0x000fe20000000800 */
[----:B------:R-:W-:Y:S01]  /*14800*/  @!PT LDS RZ, [RZ] ;  /* 0x00000000fffff984 */ /* 0x000fe20000000800 */
[----:B------:R-:W-:Y:S01]  /*14810*/  @!PT LDS RZ, [RZ] ;  /* 0x00000000fffff984 */ /* 0x000fe20000000800 */
[----:B------:R2:W-:Y:S01]  /*14820*/  @!P0 LDGSTS.E.BYPASS.LTC128B.128 [R184+0x6800], [R18.64] ;  /* 0x0680000012b88fae */ /* 0x0005e2000b901d46 */
[-C--:B------:R-:W-:Y:S01]  /*14830*/  @!P0 MOV R11, R9.reuse ;  /* 0x00000009000b8202 */ /* 0x080fe20000000f00 */
[----:B------:R-:W-:Y:S01]  /*14840*/  @!P0 IMAD R5, R5, 0x30, RZ ;  /* 0x0000003005058824 */ /* 0x000fe200078e02ff */
[----:B------:R-:W-:Y:S01]  /*14850*/  @!P0 LEA.HI.X R6, R191, R9, R6, 0x6, P1 ;  /* 0x00000009bf068211 */ /* 0x000fe200008f3406 */
[----:B------:R-:W-:Y:S01]  /*14860*/  @P0 STS.128 [R184+0x7000], RZ ;  /* 0x007000ffb8000388 */ /* 0x000fe20000000c00 */
[CC--:B------:R-:W-:Y:S01]  /*14870*/  @!P0 LEA R12, P1, R7.reuse, R148.reuse, 0x1 ;  /* 0x00000094070c8211 */ /* 0x0c0fe200078208ff */
[----:B------:R-:W-:Y:S01]  /*14880*/  @!P0 IMAD.MOV.U32 R10, RZ, RZ, R8 ;  /* 0x000000ffff0a8224 */ /* 0x000fe200078e0008 */
[CC--:B------:R-:W-:Y:S01]  /*14890*/  @!P0 LEA R26, P4, R14.reuse, R148.reuse, 0x1 ;  /* 0x000000940e1a8211 */ /* 0x0c0fe200078808ff */
[----:B------:R-:W-:Y:S01]  /*148a0*/  @!PT LDS RZ, [RZ] ;  /* 0x00000000fffff984 */ /* 0x000fe20000000800 */
[----:B------:R-:W-:Y:S01]  /*148b0*/  @!PT LDS RZ, [RZ] ;  /* 0x00000000fffff984 */ /* 0x000fe20000000800 */
[----:B------:R-:W-:Y:S01]  /*148c0*/  @!PT LDS RZ, [RZ] ;  /* 0x00000000fffff984 */ /* 0x000fe20000000800 */
[----:B------:R2:W-:Y:S01]  /*148d0*/  @!P0 LDGSTS.E.BYPASS.LTC128B.128 [R184+0x7000], [R16.64] ;  /* 0x0700000010b88fae */ /* 0x0005e2000b901d46 */
[-C--:B------:R-:W-:Y:S01]  /*148e0*/  @!P0 LEA.HI.X R13, R7, R149.reuse, R6, 0x1, P1 ;  /* 0x00000095070d8211 */ /* 0x080fe200008f0c06 */
[----:B------:R-:W-:Y:S01]  /*148f0*/  @!P0 IMAD.IADD R6, R5, 0x1, R15 ;  /* 0x0000000105068824 */ /* 0x000fe200078e020f */
[----:B------:R-:W-:Y:S01]  /*14900*/  @!P0 MOV R2, c[0x0][0x1a4] ;  /* 0x0000690000028a02 */ /* 0x000fe20000000f00 */
[----:B------:R-:W-:Y:S01]  /*14910*/  @P0 STS.128 [R184+0x7800], RZ ;  /* 0x007800ffb8000388 */ /* 0x000fe20000000c00 */
[----:B------:R-:W-:Y:S02]  /*14920*/  @!P0 IMAD.MOV.U32 R4, RZ, RZ, c[0x0][0x1a4] ;  /* 0x00006900ff048624 */ /* 0x000fe400078e00ff */
[-C--:B------:R-:W-:Y:S01]  /*14930*/  @!P0 LEA.HI.X R27, R14, R149.reuse, R6, 0x1, P4 ;  /* 0x000000950e1b8211 */ /* 0x080fe200020f0c06 */
[C---:B------:R-:W-:Y:S04]  /*14940*/  @!P0 IMAD.WIDE.U32 R10, R191.reuse, 0x50, R10 ;  /* 0x00000050bf0a8825 */ /* 0x040fe800078e000a */
[----:B------:R-:W-:Y:S01]  /*14950*/  @!PT LDS RZ, [RZ] ;  /* 0x00000000fffff984 */ /* 0x000fe20000000800 */
[----:B------:R-:W-:Y:S01]  /*14960*/  @!PT LDS RZ, [RZ] ;  /* 0x00000000fffff984 */ /* 0x000fe20000000800 */
[----:B------:R-:W-:Y:S01]  /*14970*/  @!PT LDS RZ, [RZ] ;  /* 0x00000000fffff984 */ /* 0x000fe20000000800 */
[----:B------:R3:W-:Y:S01]  /*14980*/  @!P0 LDGSTS.E.BYPASS.LTC128B.128 [R184+0x7800], [R26.64] ;  /* 0x078000001ab88fae */ /* 0x0007e2000b901d46 */
[----:B------:R-:W-:Y:S01]  /*14990*/  @!P0 IMAD R4, R4, 0x50, RZ ;  /* 0x0000005004048824 */ /* 0x000fe200078e02ff */
[-C--:B------:R-:W-:Y:S01]  /*149a0*/  @!P0 LEA R24, P3, R10, R148.reuse, 0x1 ;  /* 0x000000940a188211 */ /* 0x080fe200078608ff */
[--C-:B------:R-:W-:Y:S01]  /*149b0*/  @!P0 IMAD.MOV.U32 R20, RZ, RZ, R8.reuse ;  /* 0x000000ffff148224 */ /* 0x100fe200078e0008 */
[----:B------:R-:W-:Y:S01]  /*149c0*/  @P0 STS.128 [R184+0x8000], RZ ;  /* 0x008000ffb8000388 */ /* 0x000fe20000000c00 */
[----:B------:R-:W-:Y:S02]  /*149d0*/  @!P0 IMAD.IADD R4, R4, 0x1, R11 ;  /* 0x0000000104048824 */ /* 0x000fe400078e020b */
[--C-:B------:R-:W-:Y:S01]  /*149e0*/  @!P0 IMAD.MOV.U32 R21, RZ, RZ, R9.reuse ;  /* 0x000000ffff158224 */ /* 0x100fe200078e0009 */
[----:B------:R-:W-:Y:S01]  /*149f0*/  @!PT LDS RZ, [RZ] ;  /* 0x00000000fffff984 */ /* 0x000fe20000000800 */
[----:B------:R-:W-:Y:S01]  /*14a00*/  @!PT LDS RZ, [RZ] ;  /* 0x00000000fffff984 */ /* 0x000fe20000000800 */
[----:B------:R-:W-:Y:S01]  /*14a10*/  @!PT LDS RZ, [RZ] ;  /* 0x00000000fffff984 */ /* 0x000fe20000000800 */
[----:B------:R4:W-:Y:S01]  /*14a20*/  @!P0 LDGSTS.E.BYPASS.LTC128B.128 [R184+0x8000], [R12.64] ;  /* 0x080000000cb88fae */ /* 0x0009e2000b901d46 */
[C---:B------:R-:W-:Y:S01]  /*14a30*/  @!P0 IMAD.WIDE.U32 R8, R191.reuse, 0x60, R8 ;  /* 0x00000060bf088825 */ /* 0x040fe200078e0008 */
[-C--:B------:R-:W-:Y:S02]  /*14a40*/  @!P0 LEA.HI.X R25, R10, R149.reuse, R4, 0x1, P3 ;  /* 0x000000950a198211 */ /* 0x080fe400018f0c04 */
[----:B------:R-:W-:Y:S01]  /*14a50*/  @P0 STS.128 [R184+0x8800], RZ ;  /* 0x008800ffb8000388 */ /* 0x000fe20000000c00 */
[----:B------:R-:W-:Y:S01]  /*14a60*/  @!P0 IMAD R2, R2, 0x60, RZ ;  /* 0x0000006002028824 */ /* 0x000fe200078e02ff */
[-C--:B------:R-:W-:Y:S01]  /*14a70*/  @!P0 LEA R22, P2, R8, R148.reuse, 0x1 ;  /* 0x0000009408168211 */ /* 0x080fe200078408ff */
[----:B------:R-:W-:Y:S01]  /*14a80*/  @!P0 IMAD.MOV.U32 R0, RZ, RZ, c[0x0][0x1a4] ;  /* 0x00006900ff008624 */ /* 0x000fe200078e00ff */
[----:B------:R-:W-:Y:S01]  /*14a90*/  @!PT LDS RZ, [RZ] ;  /* 0x00000000fffff984 */ /* 0x000fe20000000800 */
[----:B------:R-:W-:Y:S01]  /*14aa0*/  @!PT LDS RZ, [RZ] ;  /* 0x00000000fffff984 */ /* 0x000fe20000000800 */
[----:B------:R-:W-:Y:S01]  /*14ab0*/  @!PT LDS RZ, [RZ] ;  /* 0x00000000fffff984 */ /* 0x000fe20000000800 */
[----:B------:R3:W-:Y:S01]  /*14ac0*/  @!P0 LDGSTS.E.BYPASS.LTC128B.128 [R184+0x8800], [R24.64] ;  /* 0x0880000018b88fae */ /* 0x0007e2000b901d46 */
[----:B------:R-:W-:Y:S02]  /*14ad0*/  @!P0 IMAD.IADD R2, R2, 0x1, R9 ;  /* 0x0000000102028824 */ /* 0x000fe400078e0209 */
[----:B------:R-:W-:Y:S01]  /*14ae0*/  @!P0 IMAD.WIDE.U32 R20, R191, 0x70, R20 ;  /* 0x00000070bf148825 */ /* 0x000fe200078e0014 */
[----:B------:R-:W-:Y:S02]  /*14af0*/  @P0 STS.128 [R184+0x9000], RZ ;  /* 0x009000ffb8000388 */ /* 0x000fe40000000c00 */
[----:B------:R-:W-:Y:S01]  /*14b00*/  @!P0 LEA.HI.X R23, R8, R149, R2, 0x1, P2 ;  /* 0x0000009508178211 */ /* 0x000fe200010f0c02 */
[----:B------:R-:W-:Y:S01]  /*14b10*/  @!P0 IMAD R0, R0, 0x70, RZ ;  /* 0x0000007000008824 */ /* 0x000fe200078e02ff */
[----:B------:R-:W-:Y:S03]  /*14b20*/  @!P0 LEA R28, P1, R20, R148, 0x1 ;  /* 0x00000094141c8211 */ /* 0x000fe600078208ff */
[----:B------:R-:W-:Y:S01]  /*14b30*/  @!PT LDS RZ, [RZ] ;  /* 0x00000000fffff984 */ /* 0x000fe20000000800 */
[----:B------:R-:W-:Y:S01]  /*14b40*/  @!PT LDS RZ, [RZ] ;  /* 0x00000000fffff984 */ /* 0x000fe20000000800 */
[----:B------:R-:W-:Y:S01]  /*14b50*/  @!PT LDS RZ, [RZ] ;  /* 0x00000000fffff984 */ /* 0x000fe20000000800 */
[----:B------:R5:W-:Y:S01]  /*14b60*/  @!P0 LDGSTS.E.BYPASS.LTC128B.128 [R184+0x9000], [R22.64] ;  /* 0x0900000016b88fae */ /* 0x000be2000b901d46 */
[----:B------:R-:W-:Y:S03]  /*14b70*/  @!P0 IADD3 R0, R0, R21, RZ ;  /* 0x0000001500008210 */ /* 0x000fe60007ffe0ff */
[----:B------:R-:W-:Y:S01]  /*14b80*/  @P0 STS.128 [R184+0x9800], RZ ;  /* 0x009800ffb8000388 */ /* 0x000fe20000000c00 */
[----:B------:R-:W-:Y:S02]  /*14b90*/  @!P0 LEA.HI.X R29, R20, R149, R0, 0x1, P1 ;  /* 0x00000095141d8211 */ /* 0x000fe400008f0c00 */
[----:B------:R-:W-:Y:S03]  /*14ba0*/  ISETP.GE.AND P1, PT, R188, 0x2, PT ;  /* 0x00000002bc00780c */ /* 0x000fe60003f26270 */
[----:B------:R-:W-:Y:S01]  /*14bb0*/  @!PT LDS RZ, [RZ] ;  /* 0x00000000fffff984 */ /* 0x000fe20000000800 */
[----:B------:R-:W-:Y:S01]  /*14bc0*/  @!PT LDS RZ, [RZ] ;  /* 0x00000000fffff984 */ /* 0x000fe20000000800 */
[----:B------:R-:W-:Y:S01]  /*14bd0*/  @!PT LDS RZ, [RZ] ;  /* 0x00000000fffff984 */ /* 0x000fe20000000800 */
[----:B------:R1:W-:Y:S04]  /*14be0*/  @!P0 LDGSTS.E.BYPASS.LTC128B.128 [R184+0x9800], [R28.64] ;  /* 0x098000001cb88fae */ /* 0x0003e8000b901d46 */
[----:B------:R-:W-:Y:S04]  /*14bf0*/  LDSM.16.M88.4 R104, [R174] ;  /* 0x00000000ae68783b */ /* 0x000fe80000000200 */
[----:B------:R-:W1:Y:S04]  /*14c00*/  LDSM.16.M88.4 R108, [R173+0x2000] ;  /* 0x00200000ad6c783b */ /* 0x000e680000000200 */
[----:B------:R-:W4:Y:S04]  /*14c10*/  LDSM.16.M88.4 R112, [R173+0x2800] ;  /* 0x00280000ad70783b */ /* 0x000f280000000200 */
[----:B------:R-:W5:Y:S04]  /*14c20*/  LDSM.16.M88.4 R116, [R173+0x3000] ;  /* 0x00300000ad74783b */ /* 0x000f680000000200 */
[----:B------:R-:W0:Y:S04]  /*14c30*/  LDGDEPBAR ;  /* 0x00000000000079af */ /* 0x000e280000000000 */
[----:B------:R-:W2:Y:S04]  /*14c40*/  LDSM.16.M88.4 R120, [R173+0x3800] ;  /* 0x00380000ad78783b */ /* 0x000ea80000000200 */
[----:B------:R-:W2:Y:S04]  /*14c50*/  LDSM.16.M88.4 R124, [R173+0x4000] ;  /* 0x00400000ad7c783b */ /* 0x000ea80000000200 */
[----:B------:R-:W2:Y:S04]  /*14c60*/  LDSM.16.M88.4 R128, [R173+0x4800] ;  /* 0x00480000ad80783b */ /* 0x000ea80000000200 */
[----:B------:R-:W3:Y:S04]  /*14c70*/  LDSM.16.M88.4 R132, [R173+0x5000] ;  /* 0x00500000ad84783b */ /* 0x000ee80000000200 */
[----:B------:R-:W3:Y:S04]  /*14c80*/  LDSM.16.M88.4 R136, [R173+0x5800] ;  /* 0x00580000ad88783b */ /* 0x000ee80000000200 */
[----:B------:R-:W-:Y:S01]  /*14c90*/  LDSM.16.M88.4 R140, [R172] ;  /* 0x00000000ac8c783b */ /* 0x000fe20000000200 */
[C---:B-1----:R-:W-:Y:S03]  /*14ca0*/  HMMA.16816.F32 R4, R104.reuse, R108, RZ ;  /* 0x0000006c6804723c */ /* 0x042fe600000018ff */
[----:B------:R-:W1:Y:S04]  /*14cb0*/  LDSM.16.M88.4 R144, [R167+0x2000] ;  /* 0x00200000a790783b */ /* 0x000e680000000200 */
[----:B------:R-:W1:Y:S01]  /*14cc0*/  LDSM.16.M88.4 R148, [R167+0x2800] ;  /* 0x00280000a794783b */ /* 0x000e620000000200 */
[C---:B------:R-:W-:Y:S03]  /*14cd0*/  HMMA.16816.F32 R8, R104.reuse, R110, RZ ;  /* 0x0000006e6808723c */ /* 0x040fe600000018ff */
[----:B------:R-:W1:Y:S04]  /*14ce0*/  LDSM.16.M88.4 R152, [R167+0x3000] ;  /* 0x00300000a798783b */ /* 0x000e680000000200 */
[----:B------:R-:W1:Y:S01]  /*14cf0*/  LDSM.16.M88.4 R108, [R167+0x3800] ;  /* 0x00380000a76c783b */ /* 0x000e620000000200 */
[C---:B----4-:R-:W-:Y:S08]  /*14d00*/  HMMA.16816.F32 R12, R104.reuse, R112, RZ ;  /* 0x00000070680c723c */ /* 0x050ff000000018ff */
[C---:B--2---:R-:W-:Y:S01]  /*14d10*/  HMMA.16816.F32 R16, R104.reuse, R114, RZ ;  /* 0x000000726810723c */ /* 0x044fe200000018ff */
[----:B------:R-:W-:Y:S07]  /*14d20*/  LDSM.16.M88.4 R112, [R167+0x4800] ;  /* 0x00480000a770783b */ /* 0x000fee0000000200 */
[C---:B-----5:R-:W-:Y:S08]  /*14d30*/  HMMA.16816.F32 R20, R104.reuse, R116, RZ ;  /* 0x000000746814723c */ /* 0x060ff000000018ff */
[C---:B---3--:R-:W-:Y:S01]  /*14d40*/  HMMA.16816.F32 R24, R104.reuse, R118, RZ ;  /* 0x000000766818723c */ /* 0x048fe200000018ff */
[----:B------:R-:W-:Y:S07]  /*14d50*/  LDSM.16.M88.4 R116, [R167+0x5000] ;  /* 0x00500000a774783b */ /* 0x000fee0000000200 */
[C---:B------:R-:W-:Y:S08]  /*14d60*/  HMMA.16816.F32 R28, R104.reuse, R120, RZ ;  /* 0x00000078681c723c */ /* 0x040ff000000018ff */
        /* <DEDUP_REMOVED lines=21> */
[C---:B------:R-:W-:Y:S01]  /*14ec0*/  HMMA.16816.F32 R32, R140.reuse, R110, R32 ;  /* 0x0000006e8c20723c */ /* 0x040fe20000001820 */
[----:B------:R-:W-:Y:S07]  /*14ed0*/  LDSM.16.M88.4 R108, [R170] ;  /* 0x00000000aa6c783b */ /* 0x000fee0000000200 */
[C---:B--2---:R-:W-:Y:S08]  /*14ee0*/  HMMA.16816.F32 R36, R140.reuse, R104, R36 ;  /* 0x000000688c24723c */ /* 0x044ff00000001824 */
[C---:B------:R-:W-:Y:S01]  /*14ef0*/  HMMA.16816.F32 R40, R140.reuse, R106, R40 ;  /* 0x0000006a8c28723c */ /* 0x040fe20000001828 */
[----:B------:R-:W1:Y:S07]  /*14f00*/  LDSM.16.M88.4 R104, [R171] ;  /* 0x00000000ab68783b */ /* 0x000e6e0000000200 */
[C---:B------:R-:W-:Y:S08]  /*14f10*/  HMMA.16816.F32 R44, R140.reuse, R112, R44 ;  /* 0x000000708c2c723c */ /* 0x040ff0000000182c */
[C---:B------:R-:W-:Y:S01]  /*14f20*/  HMMA.16816.F32 R48, R140.reuse, R114, R48 ;  /* 0x000000728c30723c */ /* 0x040fe20000001830 */
[----:B------:R-:W2:Y:S07]  /*14f30*/  LDSM.16.M88.4 R112, [R163] ;  /* 0x00000000a370783b */ /* 0x000eae0000000200 */
[C---:B------:R-:W-:Y:S08]  /*14f40*/  HMMA.16816.F32 R52, R140.reuse, R116, R52 ;  /* 0x000000748c34723c */ /* 0x040ff00000001834 */
[C---:B------:R-:W-:Y:S01]  /*14f50*/  HMMA.16816.F32 R56, R140.reuse, R118, R56 ;  /* 0x000000768c38723c */ /* 0x040fe20000001838 */
[----:B------:R-:W3:Y:S07]  /*14f60*/  LDSM.16.M88.4 R116, [R162] ;  /* 0x00000000a274783b */ /* 0x000eee0000000200 */
[C---:B------:R-:W-:Y:S08]  /*14f70*/  HMMA.16816.F32 R60, R140.reuse, R120, R60 ;  /* 0x000000788c3c723c */ /* 0x040ff0000000183c */
[----:B------:R-:W-:Y:S01]  /*14f80*/  HMMA.16816.F32 R64, R140, R122, R64 ;  /* 0x0000007a8c40723c */ /* 0x000fe20000001840 */
[----:B------:R-:W4:Y:S07]  /*14f90*/  LDSM.16.M88.4 R120, [R161] ;  /* 0x00000000a178783b */ /* 0x000f2e0000000200 */
        /* <DEDUP_REMOVED lines=33> */
[----:B------:R-:W4:Y:S01]  /*151b0*/  LDSM.16.M88.4 R120, [R156+0x3000] ;  /* 0x003000009c78783b */ /* 0x000f220000000200 */
[----:B------:R-:W-:Y:S04]  /*151c0*/  DEPBAR.LE SB0, 0x0 ;  /* 0x000080000000791a */ /* 0x000fe80000000000 */
[----:B------:R-:W-:Y:S02]  /*151d0*/  BAR.SYNC.DEFER_BLOCKING 0x0 ;  /* 0x0000000000007b1d */ /* 0x000fe40000010000 */
[C---:B---3--:R-:W-:Y:S08]  /*151e0*/  HMMA.16816.F32 R28, R108.reuse, R104, R28 ;  /* 0x000000686c1c723c */ /* 0x048ff0000000181c */
[C---:B------:R-:W-:Y:S08]  /*151f0*/  HMMA.16816.F32 R32, R108.reuse, R106, R32 ;  /* 0x0000006a6c20723c */ /* 0x040ff00000001820 */
[C---:B-1----:R-:W-:Y:S08]  /*15200*/  HMMA.16816.F32 R36, R108.reuse, R112, R36 ;  /* 0x000000706c24723c */ /* 0x042ff00000001824 */
[C---:B------:R-:W-:Y:S08]  /*15210*/  HMMA.16816.F32 R40, R108.reuse, R114, R40 ;  /* 0x000000726c28723c */ /* 0x040ff00000001828 */
[C---:B--2---:R-:W-:Y:S08]  /*15220*/  HMMA.16816.F32 R44, R108.reuse, R116, R44 ;  /* 0x000000746c2c723c */ /* 0x044ff0000000182c */
[C---:B------:R-:W-:Y:S08]  /*15230*/  HMMA.16816.F32 R48, R108.reuse, R118, R48 ;  /* 0x000000766c30723c */ /* 0x040ff00000001830 */
[C---:B----4-:R-:W-:Y:S08]  /*15240*/  HMMA.16816.F32 R52, R108.reuse, R120, R52 ;  /* 0x000000786c34723c */ /* 0x050ff00000001834 */
        /* <DEDUP_REMOVED lines=68> */
.L_x_5485:
[----:B------:R1:W-:Y:S01]  /*15690*/  @P0 STS.128 [R184+0x2000], RZ ;  /* 0x002000ffb8000388 */ /* 0x0003e20000000c00 */
[----:B------:R-:W-:Y:S01]  /*156a0*/  LEA R122, P4, R106, R186, 0x1 ;  /* 0x000000ba6a7a7211 */ /* 0x000fe200078808ff */
[----:B------:R-:W-:Y:S01]  /*156b0*/  @!P0 IMAD.MOV.U32 R104, RZ, RZ, c[0x0][0x19c] ;  /* 0x00006700ff688624 */ /* 0x000fe200078e00ff */
[-C--:B------:R-:W-:Y:S01]  /*156c0*/  @!P0 IADD3 R109, P2, R178, R106.reuse, RZ ;  /* 0x0000006ab26d8210 */ /* 0x080fe20007f5e0ff */
[----:B------:R-:W-:Y:S01]  /*156d0*/  @!P0 IMAD.MOV.U32 R0, RZ, RZ, c[0x0][0x19c] ;  /* 0x00006700ff008624 */ /* 0x000fe200078e00ff */
[-CC-:B------:R-:W-:Y:S01]  /*156e0*/  LEA.HI.X R123, R106, R185.reuse, R107.reuse, 0x1, P4 ;  /* 0x000000b96a7b7211 */ /* 0x180fe200020f0c6b */
[--C-:B------:R-:W-:Y:S01]  /*156f0*/  @!P0 IMAD.MOV.U32 R116, RZ, RZ, R106.reuse ;  /* 0x000000ffff748224 */ /* 0x100fe200078e006a */
[----:B------:R-:W-:Y:S01]  /*15700*/  @!P0 LEA R111, P1, R105, R106, 0x5 ;  /* 0x0000006a696f8211 */ /* 0x000fe200078228ff */
[--C-:B------:R-:W-:Y:S01]  /*15710*/  @!P0 IMAD.X R102, R177, 0x1, R107.reuse, P2 ;  /* 0x00000001b1668824 */ /* 0x100fe200010e066b */
[----:B------:R-:W-:Y:S01]  /*15720*/  @!P0 LEA R120, P2, R109, R186, 0x1 ;  /* 0x000000ba6d788211 */ /* 0x000fe200078408ff */
[----:B------:R-:W-:Y:S01]  /*15730*/  @!PT LDS RZ, [RZ] ;  /* 0x00000000fffff984 */ /* 0x000fe20000000800 */
[----:B------:R-:W-:Y:S01]  /*15740*/  @!PT LDS RZ, [RZ] ;  /* 0x00000000fffff984 */ /* 0x000fe20000000800 */
[----:B------:R-:W-:Y:S01]  /*15750*/  @!PT LDS RZ, [RZ] ;  /* 0x00000000fffff984 */ /* 0x000fe20000000800 */
[----:B------:R1:W-:Y:S01]  /*15760*/  @!P0 LDGSTS.E.BYPASS.LTC128B.128 [R184+0x2000], [R122.64] ;  /* 0x020000007ab88fae */ /* 0x0003e2000b901d46 */
[----:B------:R-:W-:Y:S01]  /*15770*/  @!P0 LEA R108, P3, R105, R106, 0x6 ;  /* 0x0000006a696c8211 */ /* 0x000fe200078630ff */
[----:B------:R-:W-:Y:S01]  /*15780*/  @!P0 IMAD.MOV.U32 R114, RZ, RZ, R106 ;  /* 0x000000ffff728224 */ /* 0x000fe200078e006a */
[----:B------:R-:W-:Y:S01]  /*15790*/  @!P0 LEA.HI.X R121, R109, R185, R102, 0x1, P2 ;  /* 0x000000b96d798211 */ /* 0x000fe200010f0c66 */
[----:B------:R1:W-:Y:S01]  /*157a0*/  @P0 STS.128 [R184+0x2800], RZ ;  /* 0x002800ffb8000388 */ /* 0x0003e20000000c00 */
[-C--:B------:R-:W-:Y:S01]  /*157b0*/  @!P0 MOV R117, R107.reuse ;  /* 0x0000006b00758202 */ /* 0x080fe20000000f00 */
[----:B------:R-:W-:Y:S01]  /*157c0*/  @!P0 IMAD.MOV.U32 R112, RZ, RZ, R106 ;  /* 0x000000ffff708224 */ /* 0x000fe200078e006a */
[-C--:B------:R-:W-:Y:S01]  /*157d0*/  @!P0 MOV R113, R107.reuse ;  /* 0x0000006b00718202 */ /* 0x080fe20000000f00 */
[----:B------:R-:W-:Y:S01]  /*157e0*/  @!PT LDS RZ, [RZ] ;  /* 0x00000000fffff984 */ /* 0x000fe20000000800 */
[----:B------:R-:W-:Y:S01]  /*157f0*/  @!PT LDS RZ, [RZ] ;  /* 0x00000000fffff984 */ /* 0x000fe20000000800 */
[----:B------:R-:W-:Y:S01]  /*15800*/  @!PT LDS RZ, [RZ] ;  /* 0x00000000fffff984 */ /* 0x000fe20000000800 */
[----:B------:R1:W-:Y:S01]  /*15810*/  @!P0 LDGSTS.E.BYPASS.LTC128B.128 [R184+0x2800], [R120.64] ;  /* 0x0280000078b88fae */ /* 0x0003e2000b901d46 */
[--C-:B------:R-:W-:Y:S01]  /*15820*/  @!P0 IMAD.MOV.U32 R115, RZ, RZ, R107.reuse ;  /* 0x000000ffff738224 */ /* 0x100fe200078e006b */
[-C--:B------:R-:W-:Y:S01]  /*15830*/  @!P0 LEA.HI.X R104, R105, R107.reuse, R104, 0x5, P1 ;  /* 0x0000006b69688211 */ /* 0x080fe200008f2c68 */
[----:B------:R-:W-:Y:S01]  /*15840*/  @!P0 IMAD.MOV.U32 R2, RZ, RZ, c[0x0][0x19c] ;  /* 0x00006700ff028624 */ /* 0x000fe200078e00ff */
[----:B------:R1:W-:Y:S01]  /*15850*/  @P0 STS.128 [R184+0x3000], RZ ;  /* 0x003000ffb8000388 */ /* 0x0003e20000000c00 */
[-C--:B------:R-:W-:Y:S01]  /*15860*/  @!P0 LEA R110, P1, R111, R186.reuse, 0x1 ;  /* 0x000000ba6f6e8211 */ /* 0x080fe200078208ff */
[C---:B------:R-:W-:Y:S01]  /*15870*/  @!P0 IMAD.WIDE.U32 R118, R105.reuse, 0x30, R106 ;  /* 0x0000003069768825 */ /* 0x040fe200078e006a */
[----:B------:R-:W-:Y:S02]  /*15880*/  @!P0 LEA.HI.X R0, R105, R107, R0, 0x6, P3 ;  /* 0x0000006b69008211 */ /* 0x000fe400018f3400 */
[----:B------:R-:W-:Y:S01]  /*15890*/  @!P0 LEA.HI.X R111, R111, R185, R104, 0x1, P1 ;  /* 0x000000b96f6f8211 */ /* 0x000fe200008f0c68 */
[C---:B------:R-:W-:Y:S01]  /*158a0*/  @!P0 IMAD.WIDE.U32 R116, R105.reuse, 0x50, R116 ;  /* 0x0000005069748825 */ /* 0x040fe200078e0074 */
[-C--:B------:R-:W-:Y:S03]  /*158b0*/  @!P0 LEA R124, P1, R118, R186.reuse, 0x1 ;  /* 0x000000ba767c8211 */ /* 0x080fe600078208ff */
[----:B------:R-:W-:Y:S01]  /*158c0*/  @!PT LDS RZ, [RZ] ;  /* 0x00000000fffff984 */ /* 0x000fe20000000800 */
[----:B------:R-:W-:Y:S01]  /*158d0*/  @!PT LDS RZ, [RZ] ;  /* 0x00000000fffff984 */ /* 0x000fe20000000800 */
[----:B------:R-:W-:Y:S01]  /*158e0*/  @!PT LDS RZ, [RZ] ;  /* 0x00000000fffff984 */ /* 0x000fe20000000800 */
[----:B------:R1:W-:Y:S01]  /*158f0*/  @!P0 LDGSTS.E.BYPASS.LTC128B.128 [R184+0x3000], [R110.64] ;  /* 0x030000006eb88fae */ /* 0x0003e2000b901d46 */
[C---:B------:R-:W-:Y:S01]  /*15900*/  @!P0 IMAD.WIDE.U32 R114, R105.reuse, 0x60, R114 ;  /* 0x0000006069728825 */ /* 0x040fe200078e0072 */
[-C--:B------:R-:W-:Y:S02]  /*15910*/  @!P0 LEA R126, P3, R116, R186.reuse, 0x1 ;  /* 0x000000ba747e8211 */ /* 0x080fe400078608ff */
[----:B------:R1:W-:Y:S01]  /*15920*/  @P0 STS.128 [R184+0x3800], RZ ;  /* 0x003800ffb8000388 */ /* 0x0003e20000000c00 */
[----:B------:R-:W-:Y:S01]  /*15930*/  @!P0 IMAD.WIDE.U32 R112, R105, 0x70, R112 ;  /* 0x0000007069708825 */ /* 0x000fe200078e0070 */
[-C--:B------:R-:W-:Y:S03]  /*15940*/  @!P0 LEA R106, P2, R114, R186.reuse, 0x1 ;  /* 0x000000ba726a8211 */ /* 0x080fe600078408ff */
[----:B------:R-:W-:Y:S02]  /*15950*/  @!P0 IMAD R105, R2, 0x30, RZ ;  /* 0x0000003002698824 */ /* 0x000fe400078e02ff */
[----:B------:R-:W-:Y:S02]  /*15960*/  @!P0 IMAD.MOV.U32 R104, RZ, RZ, c[0x0][0x19c] ;  /* 0x00006700ff688624 */ /* 0x000fe400078e00ff */
[----:B------:R-:W-:Y:S01]  /*15970*/  @!P0 IMAD.MOV.U32 R102, RZ, RZ, c[0x0][0x19c] ;  /* 0x00006700ff668624 */ /* 0x000fe200078e00ff */
[----:B------:R-:W-:Y:S01]  /*15980*/  @!P0 IADD3 R105, R105, R119, RZ ;  /* 0x0000007769698210 */ /* 0x000fe20007ffe0ff */
[----:B------:R-:W-:Y:S01]  /*15990*/  @!P0 IMAD R107, R104, 0x50, RZ ;  /* 0x00000050686b8824 */ /* 0x000fe200078e02ff */
[-C--:B------:R-:W-:Y:S01]  /*159a0*/  @!P0 LEA R104, P4, R108, R186.reuse, 0x1 ;  /* 0x000000ba6c688211 */ /* 0x080fe200078808ff */
[----:B------:R-:W-:Y:S01]  /*159b0*/  @!P0 IMAD R109, R102, 0x60, RZ ;  /* 0x00000060666d8824 */ /* 0x000fe200078e02ff */
[-C--:B------:R-:W-:Y:S01]  /*159c0*/  @!P0 LEA.HI.X R125, R118, R185.reuse, R105, 0x1, P1 ;  /* 0x000000b9767d8211 */ /* 0x080fe200008f0c69 */
[----:B------:R-:W-:Y:S01]  /*159d0*/  @!P0 IMAD.IADD R107, R107, 0x1, R117 ;  /* 0x000000016b6b8824 */ /* 0x000fe200078e0275 */
[-C--:B------:R-:W-:Y:S01]  /*159e0*/  @!P0 LEA.HI.X R105, R108, R185.reuse, R0, 0x1, P4 ;  /* 0x000000b96c698211 */ /* 0x080fe200020f0c00 */
[----:B------:R-:W-:Y:S01]  /*159f0*/  @!P0 IMAD.IADD R109, R109, 0x1, R115 ;  /* 0x000000016d6d8824 */ /* 0x000fe200078e0273 */
[----:B------:R-:W-:Y:S01]  /*15a00*/  @!P0 LEA R118, P1, R112, R186, 0x1 ;  /* 0x000000ba70768211 */ /* 0x000fe200078208ff */
        /* <DEDUP_REMOVED lines=8> */
[----:B------:R-:W-:Y:S01]  /*15a90*/  MOV R186, R122 ;  /* 0x0000007a00ba7202 */ /* 0x000fe20000000f00 */
[----:B------:R-:W-:Y:S02]  /*15aa0*/  @!P0 IMAD.IADD R119, R119, 0x1, R113 ;  /* 0x0000000177778824 */ /* 0x000fe400078e0271 */
        /* <DEDUP_REMOVED lines=22> */
.L_x_5484:
[----:B------:R-:W-:Y:S02]  /*15c10*/  FMNMX.FTZ R0, R4, R103, !PT ;  /* 0x0000006704007209 */ /* 0x000fe40007810000 */
[----:B------:R-:W-:Y:S02]  /*15c20*/  FMNMX.FTZ R2, R6, R3, !PT ;  /* 0x0000000306027209 */ /* 0x000fe40007810000 */
[----:B-1----:R-:W-:Y:S02]  /*15c30*/  FMNMX.FTZ R105, R5, R0, !PT ;  /* 0x0000000005697209 */ /* 0x002fe40007810000 */
        /* <DEDUP_REMOVED lines=69> */
[----:B--2---:R-:W-:Y:S02]  /*16090*/  FMNMX.FTZ R2, R111, R2, !PT ;  /* 0x000000026f027209 */ /* 0x004fe40007810000 */
[----:B------:R-:W-:Y:S02]  /*160a0*/  LDSM.16.MT88.4 R108, [R166+0x6000] ;  /* 0x00600000a66c783b */ /* 0x000fe40000004200 */
[C---:B------:R-:W-:Y:S01]  /*160b0*/  FSETP.NEU.FTZ.AND P0, PT, R2.reuse, -INF , PT ;  /* 0xff8000000200780b */ /* 0x040fe20003f1d000 */
[C---:B------:R-:W-:Y:S02]  /*160c0*/  FADD.FTZ R102, -R2.reuse, R103 ;  /* 0x0000006702667221 */ /* 0x040fe40000010100 */
[----:B------:R-:W-:Y:S02]  /*160d0*/  FMUL.FTZ R117, R2, c[0x0][0x23c] ;  /* 0x00008f0002757a20 */ /* 0x000fe40000410000 */
[----:B------:R-:W-:Y:S02]  /*160e0*/  FMUL.FTZ R104, R102, c[0x0][0x23c] ;  /* 0x00008f0066687a20 */ /* 0x000fe40000410000 */
[C---:B------:R-:W-:Y:S01]  /*160f0*/  FADD.FTZ R103, -R0.reuse, R3 ;  /* 0x0000000300677221 */ /* 0x040fe20000010100 */
[----:B------:R-:W-:Y:S01]  /*16100*/  FSEL R117, R117, RZ, P0 ;  /* 0x000000ff75757208 */ /* 0x000fe20000000000 */
[----:B------:R1:W2:Y:S01]  /*16110*/  MUFU.EX2 R102, R104 ;  /* 0x0000006800667308 */ /* 0x0002a20000000800 */
[----:B------:R-:W-:Y:S01]  /*16120*/  FSETP.NEU.FTZ.AND P0, PT, R0, -INF , PT ;  /* 0xff8000000000780b */ /* 0x000fe20003f1d000 */
[----:B------:R-:W-:Y:S01]  /*16130*/  FMUL.FTZ R3, R103, c[0x0][0x23c] ;  /* 0x00008f0067037a20 */ /* 0x000fe20000410000 */
[----:B------:R-:W-:Y:S01]  /*16140*/  MOV R103, R2 ;  /* 0x0000000200677202 */ /* 0x000fe20000000f00 */
[--C-:B------:R-:W-:Y:S02]  /*16150*/  FFMA.FTZ R131, R28, c[0x0][0x23c], -R117.reuse ;  /* 0x00008f001c837a23 */ /* 0x100fe40000010875 */
[--C-:B------:R-:W-:Y:S02]  /*16160*/  FFMA.FTZ R130, R29, c[0x0][0x23c], -R117.reuse ;  /* 0x00008f001d827a23 */ /* 0x100fe40000010875 */
[--C-:B------:R-:W-:Y:S02]  /*16170*/  FFMA.FTZ R132, R41, c[0x0][0x23c], -R117.reuse ;  /* 0x00008f0029847a23 */ /* 0x100fe40000010875 */
[----:B------:R-:W3:Y:S01]  /*16180*/  MUFU.EX2 R3, R3 ;  /* 0x0000000300037308 */ /* 0x000ee20000000800 */
[--C-:B------:R-:W-:Y:S01]  /*16190*/  FFMA.FTZ R124, R5, c[0x0][0x23c], -R117.reuse ;  /* 0x00008f00057c7a23 */ /* 0x100fe20000010875 */
[----:B------:R-:W-:Y:S01]  /*161a0*/  FSEL R5, R105, RZ, P0 ;  /* 0x000000ff69057208 */ /* 0x000fe20000000000 */
[--C-:B------:R-:W-:Y:S01]  /*161b0*/  FFMA.FTZ R112, R13, c[0x0][0x23c], -R117.reuse ;  /* 0x00008f000d707a23 */ /* 0x100fe20000010875 */
[----:B------:R-:W-:Y:S01]  /*161c0*/  ISETP.GT.AND P0, PT, R188, 0x1, PT ;  /* 0x00000001bc00780c */ /* 0x000fe20003f04270 */
[----:B------:R-:W-:Y:S02]  /*161d0*/  FFMA.FTZ R115, R16, c[0x0][0x23c], -R117 ;  /* 0x00008f0010737a23 */ /* 0x000fe40000010875 */
[--C-:B------:R-:W-:Y:S02]  /*161e0*/  FFMA.FTZ R134, R42, c[0x0][0x23c], -R5.reuse ;  /* 0x00008f002a867a23 */ /* 0x100fe40000010805 */
[--C-:B------:R-:W-:Y:S01]  /*161f0*/  FFMA.FTZ R135, R43, c[0x0][0x23c], -R5.reuse ;  /* 0x00008f002b877a23 */ /* 0x100fe20000010805 */
[----:B------:R-:W-:Y:S01]  /*16200*/  MUFU.EX2 R124, R124 ;  /* 0x0000007c007c7308 */ /* 0x000fe20000000800 */
[--C-:B------:R-:W-:Y:S02]  /*16210*/  FFMA.FTZ R113, R14, c[0x0][0x23c], -R5.reuse ;  /* 0x00008f000e717a23 */ /* 0x100fe40000010805 */
[----:B------:R-:W-:Y:S01]  /*16220*/  FFMA.FTZ R114, R15, c[0x0][0x23c], -R5 ;  /* 0x00008f000f727a23 */ /* 0x000fe20000010805 */
[----:B-1----:R-:W1:Y:S01]  /*16230*/  LDSM.16.MT88.4 R104, [R168+0x6000] ;  /* 0x00600000a868783b */ /* 0x002e620000004200 */
[C---:B--2---:R-:W-:Y:S02]  /*16240*/  FMUL.FTZ R13, R102.reuse, R93 ;  /* 0x0000005d660d7220 */ /* 0x044fe40000410000 */
[C---:B------:R-:W-:Y:S02]  /*16250*/  FMUL.FTZ R16, R102.reuse, R88 ;  /* 0x0000005866107220 */ /* 0x040fe40000410000 */
[C---:B------:R-:W-:Y:S01]  /*16260*/  FMUL.FTZ R68, R102.reuse, R68 ;  /* 0x0000004466447220 */ /* 0x040fe20000410000 */
[----:B------:R-:W-:Y:S01]  /*16270*/  MUFU.EX2 R112, R112 ;  /* 0x0000007000707308 */ /* 0x000fe20000000800 */
[C---:B------:R-:W-:Y:S02]  /*16280*/  FMUL.FTZ R69, R102.reuse, R69 ;  /* 0x0000004566457220 */ /* 0x040fe40000410000 */
[C---:B------:R-:W-:Y:S02]  /*16290*/  FMUL.FTZ R72, R102.reuse, R72 ;  /* 0x0000004866487220 */ /* 0x040fe40000410000 */
[C---:B---3--:R-:W-:Y:S02]  /*162a0*/  FMUL.FTZ R14, R3.reuse, R94 ;  /* 0x0000005e030e7220 */ /* 0x048fe40000410000 */
[C---:B------:R-:W-:Y:S02]  /*162b0*/  FMUL.FTZ R15, R3.reuse, R95 ;  /* 0x0000005f030f7220 */ /* 0x040fe40000410000 */
[C---:B------:R-:W-:Y:S01]  /*162c0*/  FMUL.FTZ R70, R3.reuse, R70 ;  /* 0x0000004603467220 */ /* 0x040fe20000410000 */
[----:B------:R-:W-:Y:S01]  /*162d0*/  MUFU.EX2 R113, R113 ;  /* 0x0000007100717308 */ /* 0x000fe20000000800 */
[C---:B------:R-:W-:Y:S02]  /*162e0*/  FMUL.FTZ R71, R3.reuse, R71 ;  /* 0x0000004703477220 */ /* 0x040fe40000410000 */
[C---:B------:R-:W-:Y:S02]  /*162f0*/  FMUL.FTZ R73, R102.reuse, R73 ;  /* 0x0000004966497220 */ /* 0x040fe40000410000 */
[C---:B------:R-:W-:Y:S02]  /*16300*/  FMUL.FTZ R74, R3.reuse, R74 ;  /* 0x0000004a034a7220 */ /* 0x040fe40000410000 */
[----:B------:R-:W-:Y:S02]  /*16310*/  FMUL.FTZ R75, R3, R75 ;  /* 0x0000004b034b7220 */ /* 0x000fe40000410000 */
[--C-:B------:R-:W-:Y:S01]  /*16320*/  FFMA.FTZ R116, R17, c[0x0][0x23c], -R117.reuse ;  /* 0x00008f0011747a23 */ /* 0x100fe20000010875 */
        /* <DEDUP_REMOVED lines=8> */
[----:B------:R-:W-:Y:S02]  /*163b0*/  FMUL.FTZ R81, R102, R81 ;  /* 0x0000005166517220 */ /* 0x000fe40000410000 */
[C---:B------:R-:W-:Y:S02]  /*163c0*/  FMUL.FTZ R82, R3.reuse, R82 ;  /* 0x0000005203527220 */ /* 0x040fe40000410000 */
[----:B------:R-:W-:Y:S02]  /*163d0*/  FMUL.FTZ R83, R3, R83 ;  /* 0x0000005303537220 */ /* 0x000fe40000410000 */
[----:B------:R-:W-:Y:S01]  /*163e0*/  FFMA.FTZ R133, R4, c[0x0][0x23c], -R117 ;  /* 0x00008f0004857a23 */ /* 0x000fe20000010875 */
[----:B------:R-:W2:Y:S01]  /*163f0*/  MUFU.EX2 R116, R116 ;  /* 0x0000007400747308 */ /* 0x000ea20000000800 */
[--C-:B------:R-:W-:Y:S02]  /*16400*/  FFMA.FTZ R125, R6, c[0x0][0x23c], -R5.reuse ;  /* 0x00008f00067d7a23 */ /* 0x100fe40000010805 */
[----:B------:R-:W-:Y:S02]  /*16410*/  FFMA.FTZ R126, R7, c[0x0][0x23c], -R5 ;  /* 0x00008f00077e7a23 */ /* 0x000fe40000010805 */
[--C-:B------:R-:W-:Y:S02]  /*16420*/  FFMA.FTZ R118, R8, c[0x0][0x23c], -R117.reuse ;  /* 0x00008f0008767a23 */ /* 0x100fe40000010875 */
[----:B------:R-:W-:Y:S02]  /*16430*/  FFMA.FTZ R119, R9, c[0x0][0x23c], -R117 ;  /* 0x00008f0009777a23 */ /* 0x000fe40000010875 */
[--C-:B------:R-:W-:Y:S01]  /*16440*/  FFMA.FTZ R121, R10, c[0x0][0x23c], -R5.reuse ;  /* 0x00008f000a797a23 */ /* 0x100fe20000010805 */
[----:B------:R-:W3:Y:S01]  /*16450*/  MUFU.EX2 R133, R133 ;  /* 0x0000008500857308 */ /* 0x000ee20000000800 */
[----:B------:R-:W-:Y:S02]  /*16460*/  FFMA.FTZ R6, R11, c[0x0][0x23c], -R5 ;  /* 0x00008f000b067a23 */ /* 0x000fe40000010805 */
[----:B------:R-:W-:Y:S02]  /*16470*/  FFMA.FTZ R7, R12, c[0x0][0x23c], -R117 ;  /* 0x00008f000c077a23 */ /* 0x000fe40000010875 */
[C---:B------:R-:W-:Y:S02]  /*16480*/  FMUL.FTZ R12, R102.reuse, R92 ;  /* 0x0000005c660c7220 */ /* 0x040fe40000410000 */
[----:B------:R-:W4:Y:S01]  /*16490*/  LDSM.16.MT88.4 R92, [R165+0x6000] ;  /* 0x00600000a55c783b */ /* 0x000f220000004200 */
[C---:B------:R-:W-:Y:S02]  /*164a0*/  FMUL.FTZ R8, R102.reuse, R96 ;  /* 0x0000006066087220 */ /* 0x040fe40000410000 */
[----:B------:R-:W-:Y:S01]  /*164b0*/  MUFU.EX2 R125, R125 ;  /* 0x0000007d007d7308 */ /* 0x000fe20000000800 */
[----:B------:R-:W-:Y:S02]  /*164c0*/  FMUL.FTZ R9, R102, R97 ;  /* 0x0000006166097220 */ /* 0x000fe40000410000 */
[C---:B------:R-:W-:Y:S02]  /*164d0*/  FMUL.FTZ R10, R3.reuse, R98 ;  /* 0x00000062030a7220 */ /* 0x040fe40000410000 */
[C---:B------:R-:W-:Y:S02]  /*164e0*/  FMUL.FTZ R11, R3.reuse, R99 ;  /* 0x00000063030b7220 */ /* 0x040fe40000410000 */
[--C-:B------:R-:W-:Y:S02]  /*164f0*/  FFMA.FTZ R120, R22, c[0x0][0x23c], -R5.reuse ;  /* 0x00008f0016787a23 */ /* 0x100fe40000010805 */
[----:B------:R-:W-:Y:S01]  /*16500*/  FMUL.FTZ R22, R3, R86 ;  /* 0x0000005603167220 */ /* 0x000fe20000410000 */
[----:B------:R-:W5:Y:S01]  /*16510*/  MUFU.EX2 R126, R126 ;  /* 0x0000007e007e7308 */ /* 0x000f620000000800 */
[----:B--2---:R-:W-:Y:S01]  /*16520*/  F2FP.PACK_AB R86, R116, R115 ;  /* 0x000000737456723e */ /* 0x004fe200000000ff */
[----:B------:R-:W-:Y:S01]  /*16530*/  FFMA.FTZ R123, R23, c[0x0][0x23c], -R5 ;  /* 0x00008f00177b7a23 */ /* 0x000fe20000010805 */
[----:B---3--:R-:W-:Y:S01]  /*16540*/  F2FP.PACK_AB R96, R124, R133 ;  /* 0x000000857c60723e */ /* 0x008fe200000000ff */
[----:B------:R-:W-:Y:S02]  /*16550*/  FMUL.FTZ R23, R3, R87 ;  /* 0x0000005703177220 */ /* 0x000fe40000410000 */
[--C-:B------:R-:W-:Y:S02]  /*16560*/  FFMA.FTZ R127, R24, c[0x0][0x23c], -R117.reuse ;  /* 0x00008f00187f7a23 */ /* 0x100fe40000010875 */
[----:B------:R-:W-:Y:S02]  /*16570*/  FFMA.FTZ R122, R25, c[0x0][0x23c], -R117 ;  /* 0x00008f00197a7a23 */ /* 0x000fe40000010875 */
[----:B------:R-:W-:Y:S01]  /*16580*/  MUFU.EX2 R118, R118 ;  /* 0x0000007600767308 */ /* 0x000fe20000000800 */
[--C-:B------:R-:W-:Y:S02]  /*16590*/  FFMA.FTZ R128, R26, c[0x0][0x23c], -R5.reuse ;  /* 0x00008f001a807a23 */ /* 0x100fe40000010805 */
[----:B------:R-:W-:Y:S02]  /*165a0*/  FFMA.FTZ R129, R27, c[0x0][0x23c], -R5 ;  /* 0x00008f001b817a23 */ /* 0x000fe40000010805 */
[--C-:B------:R-:W-:Y:S02]  /*165b0*/  FFMA.FTZ R56, R56, c[0x0][0x23c], -R117.reuse ;  /* 0x00008f0038387a23 */ /* 0x100fe40000010875 */
[--C-:B------:R-:W-:Y:S02]  /*165c0*/  FFMA.FTZ R44, R44, c[0x0][0x23c], -R117.reuse ;  /* 0x00008f002c2c7a23 */ /* 0x100fe40000010875 */
[----:B------:R-:W-:Y:S01]  /*165d0*/  FFMA.FTZ R45, R45, c[0x0][0x23c], -R117 ;  /* 0x00008f002d2d7a23 */ /* 0x000fe20000010875 */
[----:B------:R-:W2:Y:S01]  /*165e0*/  MUFU.EX2 R119, R119 ;  /* 0x0000007700777308 */ /* 0x000ea20000000800 */
[--C-:B------:R-:W-:Y:S02]  /*165f0*/  FFMA.FTZ R46, R46, c[0x0][0x23c], -R5.reuse ;  /* 0x00008f002e2e7a23 */ /* 0x100fe40000010805 */
[----:B------:R-:W-:Y:S01]  /*16600*/  FFMA.FTZ R47, R47, c[0x0][0x23c], -R5 ;  /* 0x00008f002f2f7a23 */ /* 0x000fe20000010805 */
[----:B-----5:R-:W-:Y:S01]  /*16610*/  F2FP.PACK_AB R97, R126, R125 ;  /* 0x0000007d7e61723e */ /* 0x020fe200000000ff */
[--C-:B------:R-:W-:Y:S02]  /*16620*/  FFMA.FTZ R137, R48, c[0x0][0x23c], -R117.reuse ;  /* 0x00008f0030897a23 */ /* 0x100fe40000010875 */
[----:B------:R-:W-:Y:S02]  /*16630*/  FFMA.FTZ R48, R49, c[0x0][0x23c], -R117 ;  /* 0x00008f0031307a23 */ /* 0x000fe40000010875 */
[--C-:B------:R-:W-:Y:S01]  /*16640*/  FFMA.FTZ R49, R50, c[0x0][0x23c], -R5.reuse ;  /* 0x00008f0032317a23 */ /* 0x100fe20000010805 */
[----:B------:R-:W-:Y:S01]  /*16650*/  MUFU.EX2 R121, R121 ;  /* 0x0000007900797308 */ /* 0x000fe20000000800 */
[----:B------:R-:W-:Y:S02]  /*16660*/  FFMA.FTZ R50, R51, c[0x0][0x23c], -R5 ;  /* 0x00008f0033327a23 */ /* 0x000fe40000010805 */
[--C-:B------:R-:W-:Y:S02]  /*16670*/  FFMA.FTZ R51, R52, c[0x0][0x23c], -R117.reuse ;  /* 0x00008f0034337a23 */ /* 0x100fe40000010875 */
[----:B------:R-:W-:Y:S02]  /*16680*/  FFMA.FTZ R52, R53, c[0x0][0x23c], -R117 ;  /* 0x00008f0035347a23 */ /* 0x000fe40000010875 */
[--C-:B------:R-:W-:Y:S02]  /*16690*/  FFMA.FTZ R53, R54, c[0x0][0x23c], -R5.reuse ;  /* 0x00008f0036357a23 */ /* 0x100fe40000010805 */
[--C-:B------:R-:W-:Y:S01]  /*166a0*/  FFMA.FTZ R54, R55, c[0x0][0x23c], -R5.reuse ;  /* 0x00008f0037367a23 */ /* 0x100fe20000010805 */
[----:B------:R-:W3:Y:S01]  /*166b0*/  MUFU.EX2 R6, R6 ;  /* 0x0000000600067308 */ /* 0x000ee20000000800 */
[--C-:B------:R-:W-:Y:S02]  /*166c0*/  FFMA.FTZ R55, R58, c[0x0][0x23c], -R5.reuse ;  /* 0x00008f003a377a23 */ /* 0x100fe40000010805 */
[----:B------:R-:W-:Y:S01]  /*166d0*/  FFMA.FTZ R58, R59, c[0x0][0x23c], -R5 ;  /* 0x00008f003b3a7a23 */ /* 0x000fe20000010805 */
[----:B--2---:R-:W-:Y:S01]  /*166e0*/  F2FP.PACK_AB R98, R119, R118 ;  /* 0x000000767762723e */ /* 0x004fe200000000ff */
[----:B------:R-:W-:Y:S02]  /*166f0*/  FFMA.FTZ R125, R3, R192, R125 ;  /* 0x000000c0037d7223 */ /* 0x000fe4000001007d */
[----:B------:R-:W-:Y:S02]  /*16700*/  FFMA.FTZ R59, R62, c[0x0][0x23c], -R5 ;  /* 0x00008f003e3b7a23 */ /* 0x000fe40000010805 */
[----:B------:R-:W-:Y:S01]  /*16710*/  FADD.FTZ R126, R126, R125 ;  /* 0x0000007d7e7e7221 */ /* 0x000fe20000010000 */
[----:B------:R-:W2:Y:S01]  /*16720*/  MUFU.EX2 R7, R7 ;  /* 0x0000000700077308 */ /* 0x000ea20000000800 */
[----:B------:R-:W-:Y:S04]  /*16730*/  FFMA.FTZ R133, R102, R193, R133 ;  /* 0x000000c166857223 */ /* 0x000fe80000010085 */
[----:B------:R-:W-:Y:S04]  /*16740*/  FADD.FTZ R133, R124, R133 ;  /* 0x000000857c857221 */ /* 0x000fe80000010000 */
[----:B------:R-:W-:Y:S01]  /*16750*/  FADD.FTZ R62, R118, R133 ;  /* 0x00000085763e7221 */ /* 0x000fe20000010000 */
[----:B------:R-:W-:Y:S03]  /*16760*/  MUFU.EX2 R51, R51 ;  /* 0x0000003300337308 */ /* 0x000fe60000000800 */
[----:B------:R-:W-:Y:S01]  /*16770*/  FADD.FTZ R62, R119, R62 ;  /* 0x0000003e773e7221 */ /* 0x000fe20000010000 */
[----:B---3--:R-:W-:Y:S01]  /*16780*/  F2FP.PACK_AB R99, R6, R121 ;  /* 0x000000790663723e */ /* 0x008fe200000000ff */
[----:B------:R-:W-:Y:S05]  /*16790*/  FADD.FTZ R121, R121, R126 ;  /* 0x0000007e79797221 */ /* 0x000fea0000010000 */
[----:B------:R-:W-:Y:S01]  /*167a0*/  MUFU.EX2 R52, R52 ;  /* 0x0000003400347308 */ /* 0x000fe20000000800 */
[C---:B-1----:R-:W-:Y:S08]  /*167b0*/  HMMA.16816.F32 R8, R96.reuse, R104, R8 ;  /* 0x000000686008723c */ /* 0x042ff00000001808 */
[C---:B------:R-:W-:Y:S01]  /*167c0*/  HMMA.16816.F32 R12, R96.reuse, R106, R12 ;  /* 0x0000006a600c723c */ /* 0x040fe2000000180c */
[----:B------:R-:W1:Y:S01]  /*167d0*/  LDSM.16.MT88.4 R104, [R164+0x6000] ;  /* 0x00600000a468783b */ /* 0x000e620000004200 */
[----:B------:R-:W-:Y:S06]  /*167e0*/  MUFU.EX2 R53, R53 ;  /* 0x0000003500357308 */ /* 0x000fec0000000800 */
[C---:B------:R-:W-:Y:S04]  /*167f0*/  HMMA.16816.F32 R68, R96.reuse, R108, R68 ;  /* 0x0000006c6044723c */ /* 0x040fe80000001844 */
[----:B------:R-:W-:Y:S03]  /*16800*/  MUFU.EX2 R54, R54 ;  /* 0x0000003600367308 */ /* 0x000fe60000000800 */
[--C-:B------:R-:W-:Y:S01]  /*16810*/  FFMA.FTZ R108, R18, c[0x0][0x23c], -R5.reuse ;  /* 0x00008f00126c7a23 */ /* 0x100fe20000010805 */
[C---:B------:R-:W-:Y:S04]  /*16820*/  HMMA.16816.F32 R72, R96.reuse, R110, R72 ;  /* 0x0000006e6048723c */ /* 0x040fe80000001848 */
[----:B------:R-:W-:Y:S02]  /*16830*/  FMUL.FTZ R18, R3, R90 ;  /* 0x0000005a03127220 */ /* 0x000fe40000410000 */
[----:B------:R-:W-:Y:S01]  /*16840*/  FFMA.FTZ R109, R19, c[0x0][0x23c], -R5 ;  /* 0x00008f00136d7a23 */ /* 0x000fe20000010805 */
[----:B------:R-:W-:Y:S01]  /*16850*/  MUFU.EX2 R108, R108 ;  /* 0x0000006c006c7308 */ /* 0x000fe20000000800 */
[----:B------:R-:W-:Y:S02]  /*16860*/  FMUL.FTZ R19, R3, R91 ;  /* 0x0000005b03137220 */ /* 0x000fe40000410000 */
[----:B------:R-:W3:Y:S02]  /*16870*/  LDSM.16.MT88.4 R88, [R168+0x6800] ;  /* 0x00680000a858783b */ /* 0x000ee40000004200 */
[--C-:B------:R-:W-:Y:S02]  /*16880*/  FFMA.FTZ R110, R20, c[0x0][0x23c], -R117.reuse ;  /* 0x00008f00146e7a23 */ /* 0x100fe40000010875 */
[----:B------:R-:W-:Y:S01]  /*16890*/  FMUL.FTZ R20, R102, R84 ;  /* 0x0000005466147220 */ /* 0x000fe20000410000 */
[C---:B----4-:R-:W-:Y:S02]  /*168a0*/  HMMA.16816.F32 R16, R96.reuse, R92, R16 ;  /* 0x0000005c6010723c */ /* 0x050fe40000001810 */
[----:B------:R-:W4:Y:S01]  /*168b0*/  MUFU.EX2 R109, R109 ;  /* 0x0000006d006d7308 */ /* 0x000f220000000800 */
[----:B--2---:R-:W-:Y:S01]  /*168c0*/  F2FP.PACK_AB R84, R112, R7 ;  /* 0x000000077054723e */ /* 0x004fe200000000ff */
[--C-:B------:R-:W-:Y:S02]  /*168d0*/  FFMA.FTZ R111, R21, c[0x0][0x23c], -R117.reuse ;  /* 0x00008f00156f7a23 */ /* 0x100fe40000010875 */
[----:B------:R-:W-:Y:S01]  /*168e0*/  FMUL.FTZ R21, R102, R85 ;  /* 0x0000005566157220 */ /* 0x000fe20000410000 */
[----:B------:R-:W-:Y:S01]  /*168f0*/  F2FP.PACK_AB R85, R114, R113 ;  /* 0x000000717255723e */ /* 0x000fe200000000ff */
[C---:B------:R-:W-:Y:S01]  /*16900*/  HMMA.16816.F32 R76, R96.reuse, R94, R76 ;  /* 0x0000005e604c723c */ /* 0x040fe2000000184c */
[----:B------:R-:W2:Y:S03]  /*16910*/  LDSM.16.MT88.4 R92, [R166+0x6800] ;  /* 0x00680000a65c783b */ /* 0x000ea60000004200 */
[----:B------:R-:W-:Y:S01]  /*16920*/  MUFU.EX2 R56, R56 ;  /* 0x0000003800387308 */ /* 0x000fe20000000800 */
[----:B------:R-:W-:Y:S02]  /*16930*/  FFMA.FTZ R3, R57, c[0x0][0x23c], -R117 ;  /* 0x00008f0039037a23 */ /* 0x000fe40000010875 */
[----:B------:R-:W-:Y:S01]  /*16940*/  FADD.FTZ R7, R7, R62 ;  /* 0x0000003e07077221 */ /* 0x000fe20000010000 */
[C---:B-1----:R-:W-:Y:S04]  /*16950*/  HMMA.16816.F32 R80, R96.reuse, R104, R80 ;  /* 0x000000686050723c */ /* 0x042fe80000001850 */
[----:B------:R-:W-:Y:S02]  /*16960*/  FADD.FTZ R112, R112, R7 ;  /* 0x0000000770707221 */ /* 0x000fe40000010000 */
[----:B------:R-:W-:Y:S01]  /*16970*/  MUFU.EX2 R3, R3 ;  /* 0x0000000300037308 */ /* 0x000fe20000000800 */
[--C-:B------:R-:W-:Y:S01]  /*16980*/  FFMA.FTZ R57, R60, c[0x0][0x23c], -R117.reuse ;  /* 0x00008f003c397a23 */ /* 0x100fe20000010875 */
[----:B------:R-:W-:Y:S01]  /*16990*/  HMMA.16816.F32 R20, R96, R106, R20 ;  /* 0x0000006a6014723c */ /* 0x000fe20000001814 */
[----:B------:R-:W1:Y:S03]  /*169a0*/  LDSM.16.MT88.4 R96, [R165+0x6800] ;  /* 0x00680000a560783b */ /* 0x000e660000004200 */
[----:B----4-:R-:W-:Y:S01]  /*169b0*/  F2FP.PACK_AB R87, R109, R108 ;  /* 0x0000006c6d57723e */ /* 0x010fe200000000ff */
[----:B------:R-:W-:Y:S02]  /*169c0*/  FFMA.FTZ R60, R61, c[0x0][0x23c], -R117 ;  /* 0x00008f003d3c7a23 */ /* 0x000fe40000010875 */
[----:B------:R-:W-:Y:S01]  /*169d0*/  FADD.FTZ R115, R115, R112 ;  /* 0x0000007073737221 */ /* 0x000fe20000010000 */
[----:B------:R-:W-:Y:S01]  /*169e0*/  MUFU.EX2 R55, R55 ;  /* 0x0000003700377308 */ /* 0x000fe20000000800 */
[----:B------:R-:W4:Y:S02]  /*169f0*/  LDSM.16.MT88.4 R104, [R164+0x6800] ;  /* 0x00680000a468783b */ /* 0x000f240000004200 */
[C---:B---3--:R-:W-:Y:S05]  /*16a00*/  HMMA.16816.F32 R8, R84.reuse, R88, R8 ;  /* 0x000000585408723c */ /* 0x048fea0000001808 */
[----:B------:R-:W-:Y:S02]  /*16a10*/  FADD.FTZ R115, R116, R115 ;  /* 0x0000007374737221 */ /* 0x000fe40000010000 */
[----:B------:R-:W-:Y:S01]  /*16a20*/  MUFU.EX2 R58, R58 ;  /* 0x0000003a003a7308 */ /* 0x000fe20000000800 */
[C---:B------:R-:W-:Y:S01]  /*16a30*/  HMMA.16816.F32 R12, R84.reuse, R90, R12 ;  /* 0x0000005a540c723c */ /* 0x040fe2000000180c */
[----:B------:R-:W3:Y:S07]  /*16a40*/  LDSM.16.MT88.4 R88, [R168+0x7000] ;  /* 0x00700000a858783b */ /* 0x000eee0000004200 */
[C---:B--2---:R-:W-:Y:S01]  /*16a50*/  HMMA.16816.F32 R68, R84.reuse, R92, R68 ;  /* 0x0000005c5444723c */ /* 0x044fe20000001844 */
[----:B------:R-:W-:Y:S07]  /*16a60*/  MUFU.EX2 R110, R110 ;  /* 0x0000006e006e7308 */ /* 0x000fee0000000800 */
[C---:B------:R-:W-:Y:S01]  /*16a70*/  HMMA.16816.F32 R72, R84.reuse, R94, R72 ;  /* 0x0000005e5448723c */ /* 0x040fe20000001848 */
[----:B------:R-:W2:Y:S02]  /*16a80*/  LDSM.16.MT88.4 R92, [R166+0x7000] ;  /* 0x00700000a65c783b */ /* 0x000ea40000004200 */
[----:B------:R-:W5:Y:S05]  /*16a90*/  MUFU.EX2 R111, R111 ;  /* 0x0000006f006f7308 */ /* 0x000f6a0000000800 */
[C---:B-1----:R-:W-:Y:S05]  /*16aa0*/  HMMA.16816.F32 R16, R84.reuse, R96, R16 ;  /* 0x000000605410723c */ /* 0x042fea0000001810 */
[----:B------:R-:W-:Y:S02]  /*16ab0*/  MUFU.EX2 R120, R120 ;  /* 0x0000007800787308 */ /* 0x000fe40000000800 */
[--C-:B------:R-:W-:Y:S01]  /*16ac0*/  FFMA.FTZ R96, R30, c[0x0][0x23c], -R5.reuse ;  /* 0x00008f001e607a23 */ /* 0x100fe20000010805 */
[C---:B------:R-:W-:Y:S04]  /*16ad0*/  HMMA.16816.F32 R76, R84.reuse, R98, R76 ;  /* 0x00000062544c723c */ /* 0x040fe8000000184c */
[----:B------:R-:W-:Y:S02]  /*16ae0*/  FFMA.FTZ R97, R31, c[0x0][0x23c], -R5 ;  /* 0x00008f001f617a23 */ /* 0x000fe40000010805 */
[----:B------:R-:W1:Y:S01]  /*16af0*/  LDSM.16.MT88.4 R28, [R165+0x7000] ;  /* 0x00700000a51c783b */ /* 0x000e620000004200 */
[----:B------:R-:W2:Y:S01]  /*16b00*/  MUFU.EX2 R123, R123 ;  /* 0x0000007b007b7308 */ /* 0x000ea20000000800 */
[C---:B----4-:R-:W-:Y:S04]  /*16b10*/  HMMA.16816.F32 R80, R84.reuse, R104, R80 ;  /* 0x000000685450723c */ /* 0x050fe80000001850 */
[----:B------:R-:W-:Y:S01]  /*16b20*/  FFMA.FTZ R99, R32, c[0x0][0x23c], -R117 ;  /* 0x00008f0020637a23 */ /* 0x000fe20000010875 */
[----:B-----5:R-:W-:Y:S01]  /*16b30*/  F2FP.PACK_AB R24, R111, R110 ;  /* 0x0000006e6f18723e */ /* 0x020fe200000000ff */
[----:B------:R-:W-:Y:S02]  /*16b40*/  FADD.FTZ R110, R110, R115 ;  /* 0x000000736e6e7221 */ /* 0x000fe40000010000 */
[----:B------:R-:W-:Y:S01]  /*16b50*/  HMMA.16816.F32 R20, R84, R106, R20 ;  /* 0x0000006a5414723c */ /* 0x000fe20000001814 */
[----:B------:R-:W-:Y:S01]  /*16b60*/  MUFU.EX2 R127, R127 ;  /* 0x0000007f007f7308 */ /* 0x000fe20000000800 */
[----:B------:R-:W4:Y:S02]  /*16b70*/  LDSM.16.MT88.4 R84, [R164+0x7000] ;  /* 0x00700000a454783b */ /* 0x000f240000004200 */
[----:B------:R-:W-:Y:S02]  /*16b80*/  FFMA.FTZ R104, R33, c[0x0][0x23c], -R117 ;  /* 0x00008f0021687a23 */ /* 0x000fe40000010875 */
[--C-:B------:R-:W-:Y:S02]  /*16b90*/  FFMA.FTZ R105, R38, c[0x0][0x23c], -R5.reuse ;  /* 0x00008f0026697a23 */ /* 0x100fe40000010805 */
[----:B------:R-:W-:Y:S03]  /*16ba0*/  FFMA.FTZ R106, R39, c[0x0][0x23c], -R5 ;  /* 0x00008f00276a7a23 */ /* 0x000fe60000010805 */
[----:B------:R-:W5:Y:S01]  /*16bb0*/  MUFU.EX2 R122, R122 ;  /* 0x0000007a007a7308 */ /* 0x000f620000000800 */
[----:B------:R-:W-:Y:S02]  /*16bc0*/  FFMA.FTZ R107, R40, c[0x0][0x23c], -R117 ;  /* 0x00008f00286b7a23 */ /* 0x000fe40000010875 */
[----:B------:R-:W-:Y:S01]  /*16bd0*/  LDSM.16.MT88.4 R40, [R164+0x8000] ;  /* 0x00800000a428783b */ /* 0x000fe20000004200 */
[----:B--2---:R-:W-:Y:S01]  /*16be0*/  F2FP.PACK_AB R25, R123, R120 ;  /* 0x000000787b19723e */ /* 0x004fe200000000ff */
[----:B------:R-:W-:Y:S05]  /*16bf0*/  FADD.FTZ R110, R111, R110 ;  /* 0x0000006e6f6e7221 */ /* 0x000fea0000010000 */
[----:B------:R-:W-:Y:S10]  /*16c00*/  MUFU.EX2 R128, R128 ;  /* 0x0000008000807308 */ /* 0x000ff40000000800 */
[----:B------:R-:W2:Y:S01]  /*16c10*/  MUFU.EX2 R129, R129 ;  /* 0x0000008100817308 */ /* 0x000ea20000000800 */
[C---:B-----5:R-:W-:Y:S01]  /*16c20*/  F2FP.PACK_AB R26, R122.reuse, R127 ;  /* 0x0000007f7a1a723e */ /* 0x060fe200000000ff */
[----:B------:R-:W-:Y:S04]  /*16c30*/  FADD.FTZ R127, R127, R110 ;  /* 0x0000006e7f7f7221 */ /* 0x000fe80000010000 */
[----:B------:R-:W-:Y:S04]  /*16c40*/  FADD.FTZ R122, R122, R127 ;  /* 0x0000007f7a7a7221 */ /* 0x000fe80000010000 */
[----:B------:R-:W-:Y:S10]  /*16c50*/  MUFU.EX2 R97, R97 ;  /* 0x0000006100617308 */ /* 0x000ff40000000800 */
[----:B------:R-:W-:Y:S01]  /*16c60*/  MUFU.EX2 R99, R99 ;  /* 0x0000006300637308 */ /* 0x000fe20000000800 */
[----:B--2---:R-:W-:Y:S09]  /*16c70*/  F2FP.PACK_AB R27, R129, R128 ;  /* 0x00000080811b723e */ /* 0x004ff200000000ff */
[----:B------:R-:W-:Y:S01]  /*16c80*/  MUFU.EX2 R131, R131 ;  /* 0x0000008300837308 */ /* 0x000fe20000000800 */
[C---:B---3--:R-:W-:Y:S07]  /*16c90*/  HMMA.16816.F32 R8, R24.reuse, R88, R8 ;  /* 0x000000581808723c */ /* 0x048fee0000001808 */
[--C-:B------:R-:W-:Y:S01]  /*16ca0*/  FFMA.FTZ R88, R34, c[0x0][0x23c], -R5.reuse ;  /* 0x00008f0022587a23 */ /* 0x100fe20000010805 */
[C---:B------:R-:W-:Y:S01]  /*16cb0*/  HMMA.16816.F32 R12, R24.reuse, R90, R12 ;  /* 0x0000005a180c723c */ /* 0x040fe2000000180c */
[----:B------:R-:W2:Y:S03]  /*16cc0*/  MUFU.EX2 R130, R130 ;  /* 0x0000008200827308 */ /* 0x000ea60000000800 */
[----:B------:R-:W-:Y:S02]  /*16cd0*/  FFMA.FTZ R89, R35, c[0x0][0x23c], -R5 ;  /* 0x00008f0023597a23 */ /* 0x000fe40000010805 */
[----:B------:R-:W3:Y:S01]  /*16ce0*/  LDSM.16.MT88.4 R32, [R168+0x7800] ;  /* 0x00780000a820783b */ /* 0x000ee20000004200 */
[--C-:B------:R-:W-:Y:S01]  /*16cf0*/  FFMA.FTZ R90, R36, c[0x0][0x23c], -R117.reuse ;  /* 0x00008f00245a7a23 */ /* 0x100fe20000010875 */
[C---:B------:R-:W-:Y:S03]  /*16d00*/  HMMA.16816.F32 R68, R24.reuse, R92, R68 ;  /* 0x0000005c1844723c */ /* 0x040fe60000001844 */
[----:B------:R-:W5:Y:S01]  /*16d10*/  MUFU.EX2 R96, R96 ;  /* 0x0000006000607308 */ /* 0x000f620000000800 */
[----:B------:R-:W-:Y:S02]  /*16d20*/  FFMA.FTZ R91, R37, c[0x0][0x23c], -R117 ;  /* 0x00008f00255b7a23 */ /* 0x000fe40000010875 */
[----:B------:R-:W-:Y:S02]  /*16d30*/  LDSM.16.MT88.4 R36, [R165+0x7800] ;  /* 0x00780000a524783b */ /* 0x000fe40000004200 */
[C---:B------:R-:W-:Y:S05]  /*16d40*/  HMMA.16816.F32 R72, R24.reuse, R94, R72 ;  /* 0x0000005e1848723c */ /* 0x040fea0000001848 */
[----:B------:R-:W2:Y:S01]  /*16d50*/  MUFU.EX2 R104, R104 ;  /* 0x0000006800687308 */ /* 0x000ea20000000800 */
[----:B------:R-:W-:Y:S02]  /*16d60*/  LDSM.16.MT88.4 R92, [R168+0x9800] ;  /* 0x00980000a85c783b */ /* 0x000fe40000004200 */
[C---:B-1----:R-:W-:Y:S07]  /*16d70*/  HMMA.16816.F32 R16, R24.reuse, R28, R16 ;  /* 0x0000001c1810723c */ /* 0x042fee0000001810 */
[----:B------:R-:W-:Y:S01]  /*16d80*/  MUFU.EX2 R88, R88 ;  /* 0x0000005800587308 */ /* 0x000fe20000000800 */
[C---:B------:R-:W-:Y:S01]  /*16d90*/  HMMA.16816.F32 R76, R24.reuse, R30, R76 ;  /* 0x0000001e184c723c */ /* 0x040fe2000000184c */
[----:B------:R-:W1:Y:S07]  /*16da0*/  LDSM.16.MT88.4 R28, [R166+0x7800] ;  /* 0x00780000a61c783b */ /* 0x000e6e0000004200 */
[C---:B----4-:R-:W-:Y:S01]  /*16db0*/  HMMA.16816.F32 R80, R24.reuse, R84, R80 ;  /* 0x000000541850723c */ /* 0x050fe20000001850 */
[----:B------:R-:W4:Y:S07]  /*16dc0*/  MUFU.EX2 R89, R89 ;  /* 0x0000005900597308 */ /* 0x000f2e0000000800 */
[----:B------:R-:W-:Y:S01]  /*16dd0*/  HMMA.16816.F32 R20, R24, R86, R20 ;  /* 0x000000561814723c */ /* 0x000fe20000001814 */
[----:B------:R-:W1:Y:S02]  /*16de0*/  LDSM.16.MT88.4 R84, [R164+0x7800] ;  /* 0x00780000a454783b */ /* 0x000e640000004200 */
[----:B------:R-:W-:Y:S04]  /*16df0*/  MUFU.EX2 R90, R90 ;  /* 0x0000005a005a7308 */ /* 0x000fe80000000800 */
[----:B--2---:R-:W-:Y:S01]  /*16e00*/  F2FP.PACK_AB R24, R130, R131 ;  /* 0x000000838218723e */ /* 0x004fe200000000ff */
[----:B------:R-:W-:Y:S01]  /*16e10*/  FADD.FTZ R131, R131, R122 ;  /* 0x0000007a83837221 */ /* 0x000fe20000010000 */
[----:B-----5:R-:W-:Y:S03]  /*16e20*/  F2FP.PACK_AB R25, R97, R96 ;  /* 0x000000606119723e */ /* 0x020fe600000000ff */
[----:B------:R-:W-:Y:S01]  /*16e30*/  F2FP.PACK_AB R26, R104, R99 ;  /* 0x00000063681a723e */ /* 0x000fe200000000ff */
[----:B------:R-:W2:Y:S01]  /*16e40*/  MUFU.EX2 R91, R91 ;  /* 0x0000005b005b7308 */ /* 0x000ea20000000800 */
[----:B------:R-:W-:Y:S01]  /*16e50*/  FADD.FTZ R130, R130, R131 ;  /* 0x0000008382827221 */ /* 0x000fe20000010000 */
[----:B----4-:R-:W-:Y:S08]  /*16e60*/  F2FP.PACK_AB R27, R89, R88 ;  /* 0x00000058591b723e */ /* 0x010ff000000000ff */
[----:B------:R-:W-:Y:S01]  /*16e70*/  MUFU.EX2 R105, R105 ;  /* 0x0000006900697308 */ /* 0x000fe20000000800 */
[C---:B---3--:R-:W-:Y:S08]  /*16e80*/  HMMA.16816.F32 R8, R24.reuse, R32, R8 ;  /* 0x000000201808723c */ /* 0x048ff00000001808 */
[C---:B------:R-:W-:Y:S01]  /*16e90*/  HMMA.16816.F32 R12, R24.reuse, R34, R12 ;  /* 0x00000022180c723c */ /* 0x040fe2000000180c */
[----:B------:R-:W-:Y:S01]  /*16ea0*/  LDSM.16.MT88.4 R32, [R166+0x8000] ;  /* 0x00800000a620783b */ /* 0x000fe20000004200 */
[----:B------:R-:W3:Y:S06]  /*16eb0*/  MUFU.EX2 R106, R106 ;  /* 0x0000006a006a7308 */ /* 0x000eec0000000800 */
[C---:B-1----:R-:W-:Y:S04]  /*16ec0*/  HMMA.16816.F32 R68, R24.reuse, R28, R68 ;  /* 0x0000001c1844723c */ /* 0x042fe80000001844 */
[----:B------:R-:W-:Y:S04]  /*16ed0*/  MUFU.EX2 R107, R107 ;  /* 0x0000006b006b7308 */ /* 0x000fe80000000800 */
[C---:B------:R-:W-:Y:S01]  /*16ee0*/  HMMA.16816.F32 R72, R24.reuse, R30, R72 ;  /* 0x0000001e1848723c */ /* 0x040fe20000001848 */
[----:B------:R-:W1:Y:S05]  /*16ef0*/  LDSM.16.MT88.4 R28, [R168+0x8000] ;  /* 0x00800000a81c783b */ /* 0x000e6a0000004200 */
[----:B------:R-:W4:Y:S02]  /*16f00*/  MUFU.EX2 R132, R132 ;  /* 0x0000008400847308 */ /* 0x000f240000000800 */
[C---:B------:R-:W-:Y:S08]  /*16f10*/  HMMA.16816.F32 R16, R24.reuse, R36, R16 ;  /* 0x000000241810723c */ /* 0x040ff00000001810 */
[C---:B------:R-:W-:Y:S01]  /*16f20*/  HMMA.16816.F32 R76, R24.reuse, R38, R76 ;  /* 0x00000026184c723c */ /* 0x040fe2000000184c */
[----:B------:R-:W-:Y:S01]  /*16f30*/  MUFU.EX2 R134, R134 ;  /* 0x0000008600867308 */ /* 0x000fe20000000800 */
[----:B------:R-:W5:Y:S06]  /*16f40*/  LDSM.16.MT88.4 R36, [R165+0x8000] ;  /* 0x00800000a524783b */ /* 0x000f6c0000004200 */
[C---:B------:R-:W-:Y:S03]  /*16f50*/  HMMA.16816.F32 R80, R24.reuse, R84, R80 ;  /* 0x000000541850723c */ /* 0x040fe60000001850 */
[----:B------:R-:W1:Y:S05]  /*16f60*/  MUFU.EX2 R135, R135 ;  /* 0x0000008700877308 */ /* 0x000e6a0000000800 */
[----:B------:R-:W-:Y:S05]  /*16f70*/  HMMA.16816.F32 R20, R24, R86, R20 ;  /* 0x000000561814723c */ /* 0x000fea0000001814 */
[----:B------:R-:W-:Y:S02]  /*16f80*/  MUFU.EX2 R44, R44 ;  /* 0x0000002c002c7308 */ /* 0x000fe40000000800 */
[----:B--2---:R-:W-:Y:S02]  /*16f90*/  F2FP.PACK_AB R24, R91, R90 ;  /* 0x0000005a5b18723e */ /* 0x004fe400000000ff */
[----:B---3--:R-:W-:Y:S03]  /*16fa0*/  F2FP.PACK_AB R25, R106, R105 ;  /* 0x000000696a19723e */ /* 0x008fe600000000ff */
[----:B----4-:R-:W-:Y:S03]  /*16fb0*/  F2FP.PACK_AB R26, R132, R107 ;  /* 0x0000006b841a723e */ /* 0x010fe600000000ff */
[----:B------:R-:W2:Y:S01]  /*16fc0*/  MUFU.EX2 R45, R45 ;  /* 0x0000002d002d7308 */ /* 0x000ea20000000800 */
[----:B-1----:R-:W-:Y:S09]  /*16fd0*/  F2FP.PACK_AB R27, R135, R134 ;  /* 0x00000086871b723e */ /* 0x002ff200000000ff */
[----:B------:R-:W-:Y:S01]  /*16fe0*/  MUFU.EX2 R46, R46 ;  /* 0x0000002e002e7308 */ /* 0x000fe20000000800 */
[C---:B------:R-:W-:Y:S08]  /*16ff0*/  HMMA.16816.F32 R8, R24.reuse, R28, R8 ;  /* 0x0000001c1808723c */ /* 0x040ff00000001808 */
[C---:B------:R-:W-:Y:S01]  /*17000*/  HMMA.16816.F32 R12, R24.reuse, R30, R12 ;  /* 0x0000001e180c723c */ /* 0x040fe2000000180c */
[----:B------:R-:W1:Y:S01]  /*17010*/  LDSM.16.MT88.4 R28, [R168+0x8800] ;  /* 0x00880000a81c783b */ /* 0x000e620000004200 */
[----:B------:R-:W3:Y:S06]  /*17020*/  MUFU.EX2 R47, R47 ;  /* 0x0000002f002f7308 */ /* 0x000eec0000000800 */
[C---:B------:R-:W-:Y:S04]  /*17030*/  HMMA.16816.F32 R68, R24.reuse, R32, R68 ;  /* 0x000000201844723c */ /* 0x040fe80000001844 */
[----:B------:R-:W-:Y:S04]  /*17040*/  MUFU.EX2 R137, R137 ;  /* 0x0000008900897308 */ /* 0x000fe80000000800 */
[C---:B------:R-:W-:Y:S01]  /*17050*/  HMMA.16816.F32 R72, R24.reuse, R34, R72 ;  /* 0x000000221848723c */ /* 0x040fe20000001848 */
[----:B------:R-:W4:Y:S05]  /*17060*/  LDSM.16.MT88.4 R32, [R166+0x8800] ;  /* 0x00880000a620783b */ /* 0x000f2a0000004200 */
[----:B------:R-:W1:Y:S02]  /*17070*/  MUFU.EX2 R48, R48 ;  /* 0x0000003000307308 */ /* 0x000e640000000800 */
[C---:B-----5:R-:W-:Y:S08]  /*17080*/  HMMA.16816.F32 R16, R24.reuse, R36, R16 ;  /* 0x000000241810723c */ /* 0x060ff00000001810 */
[C---:B------:R-:W-:Y:S01]  /*17090*/  HMMA.16816.F32 R76, R24.reuse, R38, R76 ;  /* 0x00000026184c723c */ /* 0x040fe2000000184c */
[----:B------:R-:W-:Y:S01]  /*170a0*/  MUFU.EX2 R49, R49 ;  /* 0x0000003100317308 */ /* 0x000fe20000000800 */
[----:B------:R-:W5:Y:S06]  /*170b0*/  LDSM.16.MT88.4 R36, [R165+0x8800] ;  /* 0x00880000a524783b */ /* 0x000f6c0000004200 */
[C---:B------:R-:W-:Y:S03]  /*170c0*/  HMMA.16816.F32 R80, R24.reuse, R40, R80 ;  /* 0x000000281850723c */ /* 0x040fe60000001850 */
[----:B------:R-:W4:Y:S05]  /*170d0*/  MUFU.EX2 R50, R50 ;  /* 0x0000003200327308 */ /* 0x000f2a0000000800 */
[----:B------:R-:W-:Y:S01]  /*170e0*/  HMMA.16816.F32 R20, R24, R42, R20 ;  /* 0x0000002a1814723c */ /* 0x000fe20000001814 */
[----:B------:R-:W5:Y:S04]  /*170f0*/  LDSM.16.MT88.4 R40, [R164+0x8800] ;  /* 0x00880000a428783b */ /* 0x000f680000004200 */
[----:B------:R-:W-:Y:S02]  /*17100*/  MUFU.EX2 R57, R57 ;  /* 0x0000003900397308 */ /* 0x000fe40000000800 */
[----:B--2---:R-:W-:Y:S02]  /*17110*/  F2FP.PACK_AB R24, R45, R44 ;  /* 0x0000002c2d18723e */ /* 0x004fe400000000ff */
[----:B---3--:R-:W-:Y:S03]  /*17120*/  F2FP.PACK_AB R25, R47, R46 ;  /* 0x0000002e2f19723e */ /* 0x008fe600000000ff */
[----:B-1----:R-:W-:Y:S03]  /*17130*/  F2FP.PACK_AB R26, R48, R137 ;  /* 0x00000089301a723e */ /* 0x002fe600000000ff */
[----:B------:R-:W1:Y:S01]  /*17140*/  MUFU.EX2 R60, R60 ;  /* 0x0000003c003c7308 */ /* 0x000e620000000800 */
[----:B----4-:R-:W-:Y:S09]  /*17150*/  F2FP.PACK_AB R27, R50, R49 ;  /* 0x00000031321b723e */ /* 0x010ff200000000ff */
[----:B------:R-:W-:Y:S01]  /*17160*/  MUFU.EX2 R59, R59 ;  /* 0x0000003b003b7308 */ /* 0x000fe20000000800 */
[C---:B------:R-:W-:Y:S08]  /*17170*/  HMMA.16816.F32 R8, R24.reuse, R28, R8 ;  /* 0x0000001c1808723c */ /* 0x040ff00000001808 */
[C---:B------:R-:W-:Y:S01]  /*17180*/  HMMA.16816.F32 R12, R24.reuse, R30, R12 ;  /* 0x0000001e180c723c */ /* 0x040fe2000000180c */
[----:B------:R-:W2:Y:S03]  /*17190*/  LDSM.16.MT88.4 R28, [R168+0x9000] ;  /* 0x00900000a81c783b */ /* 0x000ea60000004200 */
[----:B-1----:R-:W-:Y:S04]  /*171a0*/  F2FP.PACK_AB R84, R60, R57 ;  /* 0x000000393c54723e */ /* 0x002fe800000000ff */
[C---:B------:R-:W-:Y:S08]  /*171b0*/  HMMA.16816.F32 R68, R24.reuse, R32, R68 ;  /* 0x000000201844723c */ /* 0x040ff00000001844 */
[C---:B------:R-:W-:Y:S01]  /*171c0*/  HMMA.16816.F32 R72, R24.reuse, R34, R72 ;  /* 0x000000221848723c */ /* 0x040fe20000001848 */
[----:B------:R-:W1:Y:S07]  /*171d0*/  LDSM.16.MT88.4 R32, [R166+0x9000] ;  /* 0x00900000a620783b */ /* 0x000e6e0000004200 */
[C---:B-----5:R-:W-:Y:S08]  /*171e0*/  HMMA.16816.F32 R16, R24.reuse, R36, R16 ;  /* 0x000000241810723c */ /* 0x060ff00000001810 */
[C---:B------:R-:W-:Y:S01]  /*171f0*/  HMMA.16816.F32 R76, R24.reuse, R38, R76 ;  /* 0x00000026184c723c */ /* 0x040fe2000000184c */
[----:B------:R-:W3:Y:S07]  /*17200*/  LDSM.16.MT88.4 R36, [R165+0x9000] ;  /* 0x00900000a524783b */ /* 0x000eee0000004200 */
[C---:B------:R-:W-:Y:S07]  /*17210*/  HMMA.16816.F32 R80, R24.reuse, R40, R80 ;  /* 0x000000281850723c */ /* 0x040fee0000001850 */
[----:B------:R-:W-:Y:S01]  /*17220*/  FFMA.FTZ R41, R64, c[0x0][0x23c], -R117 ;  /* 0x00008f0040297a23 */ /* 0x000fe20000010875 */
[----:B------:R-:W-:Y:S04]  /*17230*/  HMMA.16816.F32 R20, R24, R42, R20 ;  /* 0x0000002a1814723c */ /* 0x000fe80000001814 */
[----:B------:R-:W-:Y:S01]  /*17240*/  FFMA.FTZ R40, R63, c[0x0][0x23c], -R5 ;  /* 0x00008f003f287a23 */ /* 0x000fe20000010805 */
[----:B------:R-:W-:Y:S01]  /*17250*/  MUFU.EX2 R41, R41 ;  /* 0x0000002900297308 */ /* 0x000fe20000000800 */
[----:B------:R-:W-:Y:S01]  /*17260*/  FFMA.FTZ R117, R65, c[0x0][0x23c], -R117 ;  /* 0x00008f0041757a23 */ /* 0x000fe20000010875 */
[----:B------:R-:W-:Y:S02]  /*17270*/  F2FP.PACK_AB R24, R52, R51 ;  /* 0x000000333418723e */ /* 0x000fe400000000ff */
[----:B------:R-:W-:Y:S03]  /*17280*/  F2FP.PACK_AB R25, R54, R53 ;  /* 0x000000353619723e */ /* 0x000fe600000000ff */
[----:B------:R-:W-:Y:S02]  /*17290*/  F2FP.PACK_AB R26, R3, R56 ;  /* 0x00000038031a723e */ /* 0x000fe400000000ff */
[----:B------:R-:W-:Y:S01]  /*172a0*/  F2FP.PACK_AB R27, R58, R55 ;  /* 0x000000373a1b723e */ /* 0x000fe200000000ff */
[----:B------:R-:W4:Y:S06]  /*172b0*/  MUFU.EX2 R40, R40 ;  /* 0x0000002800287308 */ /* 0x000f2c0000000800 */
[C---:B--2---:R-:W-:Y:S04]  /*172c0*/  HMMA.16816.F32 R8, R24.reuse, R28, R8 ;  /* 0x0000001c1808723c */ /* 0x044fe80000001808 */
[----:B------:R-:W2:Y:S04]  /*172d0*/  MUFU.EX2 R42, R117 ;  /* 0x00000075002a7308 */ /* 0x000ea80000000800 */
[C---:B------:R-:W-:Y:S01]  /*172e0*/  HMMA.16816.F32 R12, R24.reuse, R30, R12 ;  /* 0x0000001e180c723c */ /* 0x040fe2000000180c */
[----:B------:R-:W5:Y:S07]  /*172f0*/  LDSM.16.MT88.4 R28, [R164+0x9000] ;  /* 0x00900000a41c783b */ /* 0x000f6e0000004200 */
[C---:B-1----:R-:W-:Y:S04]  /*17300*/  HMMA.16816.F32 R68, R24.reuse, R32, R68 ;  /* 0x000000201844723c */ /* 0x042fe80000001844 */
[----:B----4-:R-:W-:Y:S03]  /*17310*/  F2FP.PACK_AB R85, R40, R59 ;  /* 0x0000003b2855723e */ /* 0x010fe600000000ff */
[----:B------:R-:W-:Y:S01]  /*17320*/  FADD.FTZ R32, R6, R121 ;  /* 0x0000007906207221 */ /* 0x000fe20000010000 */
[C---:B------:R-:W-:Y:S04]  /*17330*/  HMMA.16816.F32 R72, R24.reuse, R34, R72 ;  /* 0x000000221848723c */ /* 0x040fe80000001848 */
[----:B------:R-:W-:Y:S01]  /*17340*/  FADD.FTZ R113, R113, R32 ;  /* 0x0000002071717221 */ /* 0x000fe20000010000 */
[----:B--2---:R-:W-:Y:S01]  /*17350*/  F2FP.PACK_AB R86, R42, R41 ;  /* 0x000000292a56723e */ /* 0x004fe200000000ff */
[--C-:B------:R-:W-:Y:S01]  /*17360*/  FFMA.FTZ R6, R66, c[0x0][0x23c], -R5.reuse ;  /* 0x00008f0042067a23 */ /* 0x100fe20000010805 */
[----:B------:R-:W1:Y:S01]  /*17370*/  LDSM.16.MT88.4 R32, [R166+0x9800] ;  /* 0x00980000a620783b */ /* 0x000e620000004200 */
[C---:B---3--:R-:W-:Y:S04]  /*17380*/  HMMA.16816.F32 R16, R24.reuse, R36, R16 ;  /* 0x000000241810723c */ /* 0x048fe80000001810 */
[----:B------:R-:W-:Y:S01]  /*17390*/  FFMA.FTZ R5, R67, c[0x0][0x23c], -R5 ;  /* 0x00008f0043057a23 */ /* 0x000fe20000010805 */
[----:B------:R-:W-:Y:S01]  /*173a0*/  MUFU.EX2 R6, R6 ;  /* 0x0000000600067308 */ /* 0x000fe20000000800 */
[----:B------:R-:W-:Y:S02]  /*173b0*/  FADD.FTZ R113, R114, R113 ;  /* 0x0000007172717221 */ /* 0x000fe40000010000 */
[C---:B------:R-:W-:Y:S04]  /*173c0*/  HMMA.16816.F32 R76, R24.reuse, R38, R76 ;  /* 0x00000026184c723c */ /* 0x040fe8000000184c */
[----:B------:R-:W-:Y:S03]  /*173d0*/  FADD.FTZ R108, R108, R113 ;  /* 0x000000716c6c7221 */ /* 0x000fe60000010000 */
[----:B------:R-:W2:Y:S01]  /*173e0*/  MUFU.EX2 R5, R5 ;  /* 0x0000000500057308 */ /* 0x000ea20000000800 */
[----:B------:R-:W-:Y:S01]  /*173f0*/  FADD.FTZ R109, R109, R108 ;  /* 0x0000006c6d6d7221 */ /* 0x000fe20000010000 */
[C---:B-----5:R-:W-:Y:S03]  /*17400*/  HMMA.16816.F32 R80, R24.reuse, R28, R80 ;  /* 0x0000001c1850723c */ /* 0x060fe60000001850 */
[----:B------:R-:W-:Y:S04]  /*17410*/  FADD.FTZ R120, R120, R109 ;  /* 0x0000006d78787221 */ /* 0x000fe80000010000 */
[----:B------:R-:W-:Y:S01]  /*17420*/  FADD.FTZ R123, R123, R120 ;  /* 0x000000787b7b7221 */ /* 0x000fe20000010000 */
[----:B------:R-:W-:Y:S01]  /*17430*/  HMMA.16816.F32 R20, R24, R30, R20 ;  /* 0x0000001e1814723c */ /* 0x000fe20000001814 */
[----:B------:R-:W3:Y:S03]  /*17440*/  LDSM.16.MT88.4 R24, [R165+0x9800] ;  /* 0x00980000a518783b */ /* 0x000ee60000004200 */
[----:B------:R-:W-:Y:S02]  /*17450*/  FADD.FTZ R128, R128, R123 ;  /* 0x0000007b80807221 */ /* 0x000fe40000010000 */
[----:B------:R-:W-:Y:S02]  /*17460*/  FADD.FTZ R29, R99, R130 ;  /* 0x00000082631d7221 */ /* 0x000fe40000010000 */
[----:B------:R-:W-:Y:S04]  /*17470*/  FADD.FTZ R129, R129, R128 ;  /* 0x0000008081817221 */ /* 0x000fe80000010000 */
[----:B------:R-:W-:Y:S02]  /*17480*/  FADD.FTZ R96, R96, R129 ;  /* 0x0000008160607221 */ /* 0x000fe40000010000 */
[----:B------:R-:W-:Y:S01]  /*17490*/  FADD.FTZ R29, R104, R29 ;  /* 0x0000001d681d7221 */ /* 0x000fe20000010000 */
[----:B--2---:R-:W-:Y:S01]  /*174a0*/  F2FP.PACK_AB R87, R5, R6 ;  /* 0x000000060557723e */ /* 0x004fe200000000ff */
[----:B------:R-:W-:Y:S02]  /*174b0*/  FADD.FTZ R7, R97, R96 ;  /* 0x0000006061077221 */ /* 0x000fe40000010000 */
[----:B------:R-:W-:Y:S02]  /*174c0*/  FADD.FTZ R90, R90, R29 ;  /* 0x0000001d5a5a7221 */ /* 0x000fe40000010000 */
[----:B------:R-:W-:Y:S02]  /*174d0*/  FADD.FTZ R28, R88, R7 ;  /* 0x00000007581c7221 */ /* 0x000fe40000010000 */
[C---:B------:R-:W-:Y:S01]  /*174e0*/  HMMA.16816.F32 R96, R84.reuse, R92, R8 ;  /* 0x0000005c5460723c */ /* 0x040fe20000001808 */
[----:B------:R-:W2:Y:S04]  /*174f0*/  LDSM.16.MT88.4 R8, [R164+0x9800] ;  /* 0x00980000a408783b */ /* 0x000ea80000004200 */
        /* <DEDUP_REMOVED lines=30> */
[----:B------:R-:W-:Y:S03]  /*176e0*/  IADD3 R3, R188, -0x1, RZ ;  /* 0xffffffffbc037810 */ /* 0x000fe60007ffe0ff */
        /* <DEDUP_REMOVED lines=12> */
.L_x_5482:
        /* <DEDUP_REMOVED lines=19> */
[----:B------:R-:W-:Y:S02]  /*178e0*/  LEA.HI R3, R3, R4, RZ, 0x5 ;  /* 0x0000000403037211 */ /* 0x000fe400078f28ff */
[----:B------:R-:W-:Y:S01]  /*178f0*/  LOP3.LUT R10, R10, 0xfffffff8, RZ, 0xc0, !PT ;  /* 0xfffffff80a0a7812 */ /* 0x000fe200078ec0ff */
[----:B------:R-:W1:Y:S01]  /*17900*/  @P3 MUFU.RCP R7, R6 ;  /* 0x0000000600073308 */ /* 0x000e620000001000 */
[----:B------:R-:W-:Y:S02]  /*17910*/  LOP3.LUT R9, R9, 0x3ffffffc, RZ, 0xc0, !PT ;  /* 0x3ffffffc09097812 */ /* 0x000fe400078ec0ff */
[----:B------:R-:W-:Y:S02]  /*17920*/  IADD3 R10, R11, -R10, RZ ;  /* 0x8000000a0b0a7210 */ /* 0x000fe40007ffe0ff */
[----:B------:R-:W-:Y:S02]  /*17930*/  SHF.R.S32.HI R12, RZ, 0x5, R3 ;  /* 0x00000005ff0c7819 */ /* 0x000fe40000011403 */
[C---:B------:R-:W-:Y:S01]  /*17940*/  LOP3.LUT R13, R10.reuse, 0x1, RZ, 0xc0, !PT ;  /* 0x000000010a0d7812 */ /* 0x040fe200078ec0ff */
[----:B------:R-:W-:Y:S01]  /*17950*/  IMAD.SHL.U32 R11, R10, 0x40, RZ ;  /* 0x000000400a0b7824 */ /* 0x000fe200078e00ff */
[----:B------:R-:W2:Y:S01]  /*17960*/  @P0 MUFU.RCP R8, R5 ;  /* 0x0000000500080308 */ /* 0x000ea20000001000 */
[----:B------:R-:W-:-:S02]  /*17970*/  IADD3 R9, -R9, R4, RZ ;  /* 0x0000000409097210 */ /* 0x000fc40007ffe1ff */
[----:B------:R-:W-:Y:S02]  /*17980*/  ISETP.NE.U32.AND P4, PT, R13, 0x1, PT ;  /* 0x000000010d00780c */ /* 0x000fe40003f85070 */
[----:B------:R-:W-:Y:S01]  /*17990*/  LOP3.LUT R11, R11, 0x1c0, RZ, 0xc0, !PT ;  /* 0x000001c00b0b7812 */ /* 0x000fe200078ec0ff */
[----:B------:R-:W-:Y:S01]  /*179a0*/  IMAD R9, R12, 0x200, R9 ;  /* 0x000002000c097824 */ /* 0x000fe200078e0209 */
[----:B------:R-:W-:Y:S01]  /*179b0*/  R2P PR, R10, 0x6 ;  /* 0x000000060a007804 */ /* 0x000fe20000000000 */
[----:B-1----:R-:W-:Y:S01]  /*179c0*/  FMUL.FTZ R96, R7, R96 ;  /* 0x0000006007607220 */ /* 0x002fe20000410000 */
[----:B------:R-:W-:Y:S01]  /*179d0*/  LEA.HI R14, R11, R11, RZ, 0x1d ;  /* 0x0000000b0b0e7211 */ /* 0x000fe200078fe8ff */
[C---:B------:R-:W-:Y:S01]  /*179e0*/  FMUL.FTZ R97, R7.reuse, R97 ;  /* 0x0000006107617220 */ /* 0x040fe20000410000 */
[----:B------:R-:W-:Y:S01]  /*179f0*/  MOV R11, 0xfffffff0 ;  /* 0xfffffff0000b7802 */ /* 0x000fe20000000f00 */
[----:B------:R-:W-:Y:S01]  /*17a00*/  FMUL.FTZ R92, R7, R92 ;  /* 0x0000005c075c7220 */ /* 0x000fe20000410000 */
[----:B------:R-:W-:Y:S01]  /*17a10*/  MOV R10, 0x20 ;  /* 0x00000020000a7802 */ /* 0x000fe20000000f00 */
[----:B------:R-:W-:Y:S01]  /*17a20*/  IMAD.U32 R9, R9, 0x2, R14 ;  /* 0x0000000209097824 */ /* 0x000fe200078e000e */
[----:B------:R-:W-:Y:S01]  /*17a30*/  SEL R11, R11, 0x10, !P4 ;  /* 0x000000100b0b7807 */ /* 0x000fe20006000000 */
[----:B--2---:R-:W-:Y:S01]  /*17a40*/  FMUL.FTZ R99, R8, R99 ;  /* 0x0000006308637220 */ /* 0x004fe20000410000 */
[----:B------:R-:W-:Y:S01]  /*17a50*/  SEL R10, R10, 0xffffffe0, !P1 ;  /* 0xffffffe00a0a7807 */ /* 0x000fe20004800000 */
[----:B------:R-:W-:Y:S01]  /*17a60*/  IMAD.SHL.U32 R9, R9, 0x2, RZ ;  /* 0x0000000209097824 */ /* 0x000fe200078e00ff */
[----:B------:R-:W-:Y:S01]  /*17a70*/  F2FP.PACK_AB R96, R97, R96 ;  /* 0x000000606160723e */ /* 0x000fe200000000ff */
[C---:B------:R-:W-:Y:S01]  /*17a80*/  FMUL.FTZ R98, R8.reuse, R98 ;  /* 0x0000006208627220 */ /* 0x040fe20000410000 */
[----:B------:R-:W-:Y:S01]  /*17a90*/  @P0 MUFU.LG2 R5, R5 ;  /* 0x0000000500050308 */ /* 0x000fe20000000c00 */
[----:B------:R-:W-:Y:S01]  /*17aa0*/  FMUL.FTZ R93, R7, R93 ;  /* 0x0000005d075d7220 */ /* 0x000fe20000410000 */
[C---:B------:R-:W-:Y:S01]  /*17ab0*/  IADD3 R15, R9.reuse, 0x40, RZ ;  /* 0x00000040090f7810 */ /* 0x040fe20007ffe0ff */
[C---:B------:R-:W-:Y:S01]  /*17ac0*/  FMUL.FTZ R95, R8.reuse, R95 ;  /* 0x0000005f085f7220 */ /* 0x040fe20000410000 */
[C---:B------:R-:W-:Y:S01]  /*17ad0*/  IADD3 R13, R9.reuse, R11, RZ ;  /* 0x0000000b090d7210 */ /* 0x040fe20007ffe0ff */
[C---:B------:R-:W-:Y:S01]  /*17ae0*/  FMUL.FTZ R94, R8.reuse, R94 ;  /* 0x0000005e085e7220 */ /* 0x040fe20000410000 */
[----:B------:R-:W-:Y:S01]  /*17af0*/  @P2 IADD3 R15, R9, -0x40, RZ ;  /* 0xffffffc0090f2810 */ /* 0x000fe20007ffe0ff */
[----:B------:R-:W-:Y:S01]  /*17b00*/  FMUL.FTZ R68, R7, R68 ;  /* 0x0000004407447220 */ /* 0x000fe20000410000 */
[----:B------:R-:W-:Y:S01]  /*17b10*/  F2FP.PACK_AB R98, R99, R98 ;  /* 0x000000626362723e */ /* 0x000fe200000000ff */
        /* <DEDUP_REMOVED lines=10> */
[C---:B------:R-:W-:Y:S01]  /*17bc0*/  FMUL.FTZ R75, R8.reuse, R75 ;  /* 0x0000004b084b7220 */ /* 0x040fe20000410000 */
        /* <DEDUP_REMOVED lines=17> */
[----:B------:R-:W-:Y:S01]  /*17ce0*/  FMUL.FTZ R78, R8, R78 ;  /* 0x0000004e084e7220 */ /* 0x000fe20000410000 */
[----:B------:R-:W-:Y:S01]  /*17cf0*/  F2FP.PACK_AB R76, R77, R76 ;  /* 0x0000004c4d4c723e */ /* 0x000fe200000000ff */
[C---:B------:R-:W-:Y:S01]  /*17d00*/  FMUL.FTZ R80, R7.reuse, R80 ;  /* 0x0000005007507220 */ /* 0x040fe20000410000 */
[----:B------:R-:W-:Y:S01]  /*17d10*/  IADD3 R21, R10, R15, RZ ;  /* 0x0000000f0a157210 */ /* 0x000fe20007ffe0ff */
[----:B------:R-:W-:Y:S01]  /*17d20*/  FMUL.FTZ R81, R7, R81 ;  /* 0x0000005107517220 */ /* 0x000fe20000410000 */
[----:B------:R-:W-:Y:S01]  /*17d30*/  F2FP.PACK_AB R78, R79, R78 ;  /* 0x0000004e4f4e723e */ /* 0x000fe200000000ff */
[----:B------:R-:W-:Y:S01]  /*17d40*/  FMUL.FTZ R84, R7, R84 ;  /* 0x0000005407547220 */ /* 0x000fe20000410000 */
[----:B------:R-:W-:Y:S01]  /*17d50*/  STS [R17], R68 ;  /* 0x0000004411007388 */ /* 0x000fe20000000800 */
[C---:B------:R-:W-:Y:S01]  /*17d60*/  FMUL.FTZ R83, R8.reuse, R83 ;  /* 0x0000005308537220 */ /* 0x040fe20000410000 */
[----:B------:R-:W-:Y:S01]  /*17d70*/  F2FP.PACK_AB R80, R81, R80 ;  /* 0x000000505150723e */ /* 0x000fe200000000ff */
[C---:B------:R-:W-:Y:S01]  /*17d80*/  FMUL.FTZ R82, R8.reuse, R82 ;  /* 0x0000005208527220 */ /* 0x040fe20000410000 */
[----:B------:R-:W-:Y:S01]  /*17d90*/  STS [R17+0x400], R70 ;  /* 0x0004004611007388 */ /* 0x000fe20000000800 */
[C---:B------:R-:W-:Y:S01]  /*17da0*/  FMUL.FTZ R87, R8.reuse, R87 ;  /* 0x0000005708577220 */ /* 0x040fe20000410000 */
[----:B------:R-:W-:Y:S01]  /*17db0*/  ISETP.NE.AND P1, PT, RZ, UR4, PT ;  /* 0x00000004ff007c0c */ /* 0x000fe2000bf25270 */
[----:B------:R-:W-:Y:S01]  /*17dc0*/  FMUL.FTZ R7, R7, R85 ;  /* 0x0000005507077220 */ /* 0x000fe20000410000 */
[----:B------:R-:W-:Y:S01]  /*17dd0*/  F2FP.PACK_AB R82, R83, R82 ;  /* 0x000000525352723e */ /* 0x000fe200000000ff */
[----:B------:R-:W-:Y:S01]  /*17de0*/  FMUL.FTZ R8, R8, R86 ;  /* 0x0000005608087220 */ /* 0x000fe20000410000 */
[----:B-1----:R-:W1:Y:S01]  /*17df0*/  @P3 MUFU.LG2 R9, R6 ;  /* 0x0000000600093308 */ /* 0x002e620000000c00 */
[----:B------:R-:W-:Y:S01]  /*17e00*/  IMAD.IADD R19, R13, 0x1, R10 ;  /* 0x000000010d137824 */ /* 0x000fe200078e020a */
[----:B------:R-:W-:Y:S01]  /*17e10*/  F2FP.PACK_AB R7, R7, R84 ;  /* 0x000000540707723e */ /* 0x000fe200000000ff */
[----:B------:R-:W-:Y:S01]  /*17e20*/  IMAD.IADD R10, R10, 0x1, R11 ;  /* 0x000000010a0a7824 */ /* 0x000fe200078e020b */
[----:B------:R-:W-:-:S02]  /*17e30*/  F2FP.PACK_AB R8, R87, R8 ;  /* 0x000000085708723e */ /* 0x000fc400000000ff */
[----:B------:R-:W-:Y:S01]  /*17e40*/  STS [R19], R72 ;  /* 0x0000004813007388 */ /* 0x000fe20000000800 */
[----:B--2---:R-:W-:-:S03]  /*17e50*/  MOV R13, 0x7f800000 ;  /* 0x7f800000000d7802 */ /* 0x004fc60000000f00 */
[----:B------:R-:W-:Y:S04]  /*17e60*/  STS [R19+0x400], R74 ;  /* 0x0004004a13007388 */ /* 0x000fe80000000800 */
[----:B------:R-:W-:Y:S01]  /*17e70*/  STS [R15], R88 ;  /* 0x000000580f007388 */ /* 0x000fe20000000800 */
[----:B-1----:R-:W-:Y:S01]  /*17e80*/  @P3 FMUL.FTZ R9, R9, 0.69314718246459960938 ;  /* 0x3f31721809093820 */ /* 0x002fe20000410000 */
[----:B------:R-:W-:Y:S02]  /*17e90*/  MOV R6, 0x7f800000 ;  /* 0x7f80000000067802 */ /* 0x000fe40000000f00 */
[----:B------:R-:W-:Y:S01]  /*17ea0*/  STS [R15+0x400], R90 ;  /* 0x0004005a0f007388 */ /* 0x000fe20000000800 */
[----:B------:R-:W-:-:S03]  /*17eb0*/  @P3 FFMA.FTZ R6, R2, c[0x0][0x238], R9 ;  /* 0x00008e0002063a23 */ /* 0x000fc60000010009 */
[----:B------:R-:W-:Y:S04]  /*17ec0*/  STS [R11], R76 ;  /* 0x0000004c0b007388 */ /* 0x000fe80000000800 */
[----:B------:R1:W-:Y:S04]  /*17ed0*/  STS [R11+0x400], R78 ;  /* 0x0004004e0b007388 */ /* 0x0003e80000000800 */
[----:B------:R2:W-:Y:S04]  /*17ee0*/  STS [R21], R80 ;  /* 0x0000005015007388 */ /* 0x0005e80000000800 */
[----:B------:R2:W-:Y:S04]  /*17ef0*/  STS [R21+0x400], R82 ;  /* 0x0004005215007388 */ /* 0x0005e80000000800 */
[----:B------:R2:W-:Y:S04]  /*17f00*/  STS [R10], R7 ;  /* 0x000000070a007388 */ /* 0x0005e80000000800 */
[----:B------:R2:W-:Y:S01]  /*17f10*/  STS [R10+0x400], R8 ;  /* 0x000400080a007388 */ /* 0x0005e20000000800 */
[----:B-1----:R-:W-:-:S04]  /*17f20*/  @P0 FMUL.FTZ R11, R5, 0.69314718246459960938 ;  /* 0x3f317218050b0820 */ /* 0x002fc80000410000 */
[----:B------:R-:W-:Y:S01]  /*17f30*/  @P0 FFMA.FTZ R13, R0, c[0x0][0x238], R11 ;  /* 0x00008e00000d0a23 */ /* 0x000fe2000001000b */
[----:B------:R-:W-:Y:S05]  /*17f40*/  @!P1 BRA `(.L_x_5487) ;  /* 0x0000007000009947 */ /* 0x000fea0003800000 */
[----:B------:R-:W1:Y:S01]  /*17f50*/  S2R R0, SR_CTAID.Y ;  /* 0x0000000000007919 */ /* 0x000e620000002600 */
[----:B------:R-:W-:-:S03]  /*17f60*/  ISETP.NE.AND P0, PT, R180, -0x1, PT ;  /* 0xffffffffb400780c */ /* 0x000fc60003f05270 */
[----:B------:R-:W3:Y:S01]  /*17f70*/  S2R R5, SR_CTAID.Z ;  /* 0x0000000000057919 */ /* 0x000ee20000002700 */
[----:B-12---:R-:W-:-:S05]  /*17f80*/  IMAD R7, R0, c[0x0][0x214], RZ ;  /* 0x0000850000077a24 */ /* 0x006fca00078e02ff */
[----:B------:R-:W-:-:S05]  /*17f90*/  SEL R2, R7, R180, !P0 ;  /* 0x000000b407027207 */ /* 0x000fca0004000000 */
[----:B---3--:R-:W-:Y:S01]  /*17fa0*/  IMAD R2, R5, c[0x0][0x234], R2 ;  /* 0x00008d0005027a24 */ /* 0x008fe200078e0202 */
[----:B------:R-:W-:Y:S05]  /*17fb0*/  BRA `(.L_x_5488) ;  /* 0x0000004000007947 */ /* 0x000fea0003800000 */
.L_x_5487:
[----:B------:R-:W1:Y:S04]  /*17fc0*/  S2R R5, SR_CTAID.Z ;  /* 0x0000000000057919 */ /* 0x000e680000002700 */
[----:B------:R-:W1:Y:S02]  /*17fd0*/  S2R R0, SR_CTAID.Y ;  /* 0x0000000000007919 */ /* 0x000e640000002600 */
[----:B-1----:R-:W-:-:S04]  /*17fe0*/  IMAD R2, R0, c[0x0][0x1c0], R5 ;  /* 0x0000700000027a24 */ /* 0x002fc800078e0205 */
[----:B------:R-:W-:Y:S02]  /*17ff0*/  IMAD R2, R2, c[0x0][0x214], RZ ;  /* 0x0000850002027a24 */ /* 0x000fe400078e02ff */
.L_x_5488:
[----:B------:R-:W-:Y:S01]  /*18000*/  BAR.SYNC.DEFER_BLOCKING 0x0 ;  /* 0x0000000000007b1d */ /* 0x000fe20000010000 */
[----:B------:R-:W-:Y:S01]  /*18010*/  LOP3.LUT R3, R3, 0xffffffe0, RZ, 0xc0, !PT ;  /* 0xffffffe003037812 */ /* 0x000fe200078ec0ff */
[----:B------:R-:W-:Y:S01]  /*18020*/  IMAD.WIDE.U32 R28, R180, c[0x0][0x1e8], RZ ;  /* 0x00007a00b41c7a25 */ /* 0x000fe200078e00ff */
[----:B------:R-:W-:Y:S02]  /*18030*/  SHF.R.S32.HI R15, RZ, 0x1f, R12 ;  /* 0x0000001fff0f7819 */ /* 0x000fe4000001140c */
[----:B--2---:R-:W-:Y:S01]  /*18040*/  SHF.R.S32.HI R7, RZ, 0x1f, R0 ;  /* 0x0000001fff077819 */ /* 0x004fe20000011400 */
[----:B------:R-:W-:Y:S01]  /*18050*/  IMAD.IADD R3, R4, 0x1, -R3 ;  /* 0x0000000104037824 */ /* 0x000fe200078e0a03 */
[----:B------:R-:W-:Y:S01]  /*18060*/  ISETP.NE.AND P0, PT, R180, -0x1, PT ;  /* 0xffffffffb400780c */ /* 0x000fe20003f05270 */
[----:B------:R-:W-:Y:S01]  /*18070*/  IMAD.WIDE.U32 R30, R0, c[0x0][0x1e0], RZ ;  /* 0x00007800001e7a25 */ /* 0x000fe200078e00ff */
[----:B------:R-:W-:Y:S01]  /*18080*/  LEA.HI R15, R15, R12, RZ, 0x2 ;  /* 0x0000000c0f0f7211 */ /* 0x000fe200078f10ff */
[----:B------:R-:W-:Y:S01]  /*18090*/  BSSY B0, `(.L_x_5489) ;  /* 0x000001c000007945 */ /* 0x000fe20003800000 */
[----:B------:R-:W-:Y:S01]  /*180a0*/  LOP3.LUT P1, RZ, R3, 0x3, RZ, 0xc0, !PT ;  /* 0x0000000303ff7812 */ /* 0x000fe2000782c0ff */
[----:B------:R-:W-:Y:S01]  /*180b0*/  IMAD R7, R7, c[0x0][0x1e0], RZ ;  /* 0x0000780007077a24 */ /* 0x000fe200078e02ff */
[----:B------:R-:W-:Y:S01]  /*180c0*/  LOP3.LUT R15, R15, 0xffffffc, RZ, 0xc0, !PT ;  /* 0x0ffffffc0f0f7812 */ /* 0x000fe200078ec0ff */
[----:B------:R-:W-:-:S02]  /*180d0*/  IMAD R180, R180, c[0x0][0x1ec], R29 ;  /* 0x00007b00b4b47a24 */ /* 0x000fc400078e021d */
[----:B------:R-:W-:Y:S01]  /*180e0*/  IMAD R7, R0, c[0x0][0x1e4], R7 ;  /* 0x0000790000077a24 */ /* 0x000fe200078e0207 */
[----:B------:R-:W-:Y:S01]  /*180f0*/  SEL R0, R30, R28, !P0 ;  /* 0x0000001c1e007207 */ /* 0x000fe20004000000 */
[----:B------:R-:W-:-:S03]  /*18100*/  IMAD.IADD R12, R12, 0x1, -R15 ;  /* 0x000000010c0c7824 */ /* 0x000fc600078e0a0f */
[----:B------:R-:W-:Y:S01]  /*18110*/  @!P0 IADD3 R180, R31, R7, RZ ;  /* 0x000000071fb48210 */ /* 0x000fe20007ffe0ff */
[----:B------:R-:W-:Y:S01]  /*18120*/  IMAD R187, R12, 0x10, R187 ;  /* 0x000000100cbb7824 */ /* 0x000fe200078e02bb */
[----:B------:R1:W2:Y:S04]  /*18130*/  LDS.128 R20, [R184] ;  /* 0x00000000b8147984 */ /* 0x0002a80000000c00 */
[----:B------:R1:W3:Y:S04]  /*18140*/  LDS.128 R16, [R184+0x800] ;  /* 0x00080000b8107984 */ /* 0x0002e80000000c00 */
[----:B------:R1:W4:Y:S04]  /*18150*/  LDS.128 R8, [R184+0x1000] ;  /* 0x00100000b8087984 */ /* 0x0003280000000c00 */
[----:B------:R1:W1:Y:S01]  /*18160*/  LDS.128 R24, [R184+0x1800] ;  /* 0x00180000b8187984 */ /* 0x0002620000000c00 */
[----:B------:R-:W-:Y:S05]  /*18170*/  @P1 BRA `(.L_x_5490) ;  /* 0x000000d000001947 */ /* 0x000fea0003800000 */
[----:B------:R-:W5:Y:S01]  /*18180*/  S2R R3, SR_CTAID.X ;  /* 0x0000000000037919 */ /* 0x000f620000002500 */
[----:B------:R-:W-:Y:S01]  /*18190*/  IADD3 R7, R187, 0x8, RZ ;  /* 0x00000008bb077810 */ /* 0x000fe20007ffe0ff */
[----:B-----5:R-:W-:-:S02]  /*181a0*/  IMAD R12, R3, 0x40, R2 ;  /* 0x00000040030c7824 */ /* 0x020fc400078e0202 */
        /* <DEDUP_REMOVED lines=10> */
.L_x_5490:
[----:B------:R-:W-:Y:S05]  /*18250*/  BSYNC B0 ;  /* 0x0000000000007941 */ /* 0x000fea0003800000 */
.L_x_5489:
[----:B------:R-:W5:Y:S01]  /*18260*/  S2R R4, SR_CTAID.X ;  /* 0x0000000000047919 */ /* 0x000f620000002500 */
[----:B------:R-:W-:Y:S01]  /*18270*/  SHF.R.S32.HI R101, RZ, 0x1f, R100 ;  /* 0x0000001fff657819 */ /* 0x000fe20000011464 */
[----:B------:R-:W-:Y:S01]  /*18280*/  BSSY B0, `(.L_x_5491) ;  /* 0x000001e000007945 */ /* 0x000fe20003800000 */
[----:B------:R-:W-:Y:S01]  /*18290*/  ISETP.GE.AND P1, PT, R100, c[0x0][0x220], PT ;  /* 0x0000880064007a0c */ /* 0x000fe20003f26270 */
[----:B----4-:R-:W4:Y:S01]  /*182a0*/  S2R R3, SR_TID.X ;  /* 0x0000000000037919 */ /* 0x010f220000002100 */
[----:B------:R-:W-:-:S05]  /*182b0*/  SHF.R.S32.HI R6, RZ, 0x1f, R5 ;  /* 0x0000001fff067819 */ /* 0x000fca0000011405 */
[----:B------:R-:W-:-:S04]  /*182c0*/  IMAD R6, R6, c[0x0][0x1f0], RZ ;  /* 0x00007c0006067a24 */ /* 0x000fc800078e02ff */
[----:B------:R-:W-:Y:S02]  /*182d0*/  IMAD R6, R5, c[0x0][0x1f4], R6 ;  /* 0x00007d0005067a24 */ /* 0x000fe400078e0206 */
[----:B-----5:R-:W-:Y:S01]  /*182e0*/  IMAD.SHL.U32 R4, R4, 0x40, RZ ;  /* 0x0000004004047824 */ /* 0x020fe200078e00ff */
[----:B----4-:R-:W-:-:S03]  /*182f0*/  SHF.R.S32.HI R2, RZ, 0x1f, R3 ;  /* 0x0000001fff027819 */ /* 0x010fc60000011403 */
[----:B------:R-:W-:Y:S01]  /*18300*/  IMAD.WIDE.U32 R12, R4, c[0x0][0x1e8], R100 ;  /* 0x00007a00040c7a25 */ /* 0x000fe200078e0064 */
[----:B------:R-:W-:Y:S02]  /*18310*/  SHF.R.S32.HI R7, RZ, 0x1f, R4 ;  /* 0x0000001fff077819 */ /* 0x000fe40000011404 */
[----:B------:R-:W-:Y:S02]  /*18320*/  LEA.HI R2, R2, R3, RZ, 0x3 ;  /* 0x0000000302027211 */ /* 0x000fe400078f18ff */
[----:B------:R-:W-:Y:S01]  /*18330*/  IADD3 R12, P0, R0, R12, RZ ;  /* 0x0000000c000c7210 */ /* 0x000fe20007f1e0ff */
[----:B------:R-:W-:Y:S01]  /*18340*/  IMAD R7, R7, c[0x0][0x1e8], RZ ;  /* 0x00007a0007077a24 */ /* 0x000fe200078e02ff */
[----:B------:R-:W-:-:S03]  /*18350*/  SHF.R.S32.HI R3, RZ, 0x3, R2 ;  /* 0x00000003ff037819 */ /* 0x000fc60000011402 */
[----:B------:R-:W-:Y:S01]  /*18360*/  IMAD R7, R4, c[0x0][0x1ec], R7 ;  /* 0x00007b0004077a24 */ /* 0x000fe200078e0207 */
[----:B------:R-:W-:Y:S01]  /*18370*/  SHF.R.S32.HI R0, RZ, 0x1f, R3 ;  /* 0x0000001fff007819 */ /* 0x000fe20000011403 */
[----:B------:R-:W-:-:S03]  /*18380*/  IMAD.IADD R4, R179, 0x1, -R4 ;  /* 0x00000001b3047824 */ /* 0x000fc600078e0a04 */
[----:B------:R-:W-:Y:S02]  /*18390*/  IADD3.X R13, R180, R13, R7, P0, !PT ;  /* 0x0000000db40d7210 */ /* 0x000fe400007fe407 */
[----:B------:R-:W-:-:S03]  /*183a0*/  ISETP.GE.OR P0, PT, R3, R4, P1 ;  /* 0x000000040300720c */ /* 0x000fc60000f06670 */
        /* <DEDUP_REMOVED lines=11> */
.L_x_5492:
[----:B------:R-:W-:Y:S05]  /*18460*/  BSYNC B0 ;  /* 0x0000000000007941 */ /* 0x000fea0003800000 */
.L_x_5491:
        /* <DEDUP_REMOVED lines=14> */
[----:B---3--:R2:W-:Y:S02]  /*18550*/  STG.E.128 [R20.64], R16 ;  /* 0x0000001014007986 */ /* 0x0085e4000c101d06 */
.L_x_5494:
[----:B------:R-:W-:Y:S05]  /*18560*/  BSYNC B0 ;  /* 0x0000000000007941 */ /* 0x000fea0003800000 */
.L_x_5493:
        /* <DEDUP_REMOVED lines=14> */
[----:B------:R2:W-:Y:S02]  /*18650*/  STG.E.128 [R16.64], R8 ;  /* 0x0000000810007986 */ /* 0x0005e4000c101d06 */
.L_x_5496:
[----:B------:R-:W-:Y:S05]  /*18660*/  BSYNC B0 ;  /* 0x0000000000007941 */ /* 0x000fea0003800000 */
.L_x_5495:
[----:B------:R-:W-:-:S04]  /*18670*/  IADD3 R5, R3, 0x30, RZ ;  /* 0x0000003003057810 */ /* 0x000fc80007ffe0ff */
[----:B------:R-:W-:-:S13]  /*18680*/  ISETP.GE.OR P0, PT, R5, R4, P1 ;  /* 0x000000040500720c */ /* 0x000fda0000f06670 */
        /* <DEDUP_REMOVED lines=13> */
.L_x_5497:
        /* <DEDUP_REMOVED lines=10> */
.L_x_7798:


//--------------------- .text._ZN5flash24flash_fwd_splitkv_kernelI23Flash_fwd_kernel_traitsILi64ELi64ELi128ELi4ELb0ELb0EN7cutlass6half_tE19Flash_kernel_traitsILi64ELi64ELi128ELi4ES3_EELb1ELb0ELb0ELb0ELb0ELb1ELb0ELb1EEEvNS_16Flash_fwd_paramsE --------------------------
	.section	.text._ZN5flash24flash_fwd_splitkv_kernelI23Flash_fwd_kernel_traitsILi64ELi64ELi128ELi4ELb0ELb0EN7cutlass6half_tE19Flash_kernel_traitsILi64ELi64ELi128ELi4ES3_EELb1ELb0ELb0ELb0ELb0ELb1ELb0ELb1EEEvNS_16Flash_fwd_paramsE,"ax",@progbits
	.sectioninfo	@"SHI_REGISTERS=239"
	.align	128
        .global         _ZN5flash24flash_fwd_splitkv_kernelI23Flash_fwd_kernel_traitsILi64ELi64ELi128ELi4ELb0ELb0EN7cutlass6half_tE19Flash_kernel_traitsILi64ELi64ELi128ELi4ES3_EELb1ELb0ELb0ELb0ELb0ELb1ELb0ELb1EEEvNS_16Flash_fwd_paramsE
        .type           _ZN5flash24flash_fwd_splitkv_kernelI23Flash_fwd_kernel_traitsILi64ELi64ELi128ELi4ELb0ELb0EN7cutlass6half_tE19Flash_kernel_traitsILi64ELi64ELi128ELi4ES3_EELb1ELb0ELb0ELb0ELb0ELb1ELb0ELb1EEEvNS_16Flash_fwd_paramsE,@function
        .size           _ZN5flash24flash_fwd_splitkv_kernelI23Flash_fwd_kernel_traitsILi64ELi64ELi128ELi4ELb0ELb0EN7cutlass6half_tE19Flash_kernel_traitsILi64ELi64ELi128ELi4ES3_EELb1ELb0ELb0ELb0ELb0ELb1ELb0ELb1EEEvNS_16Flash_fwd_paramsE,(.L_x_7799 - _ZN5flash24flash_fwd_splitkv_kernelI23Flash_fwd_kernel_traitsILi64ELi64ELi128ELi4ELb0ELb0EN7cutlass6half_tE19Flash_kernel_traitsILi64ELi64ELi128ELi4ES3_EELb1ELb0ELb0ELb0ELb0ELb1ELb0ELb1EEEvNS_16Flash_fwd_paramsE)
        .other          _ZN5flash24flash_fwd_splitkv_kernelI23Flash_fwd_kernel_traitsILi64ELi64ELi128ELi4ELb0ELb0EN7cutlass6half_tE19Flash_kernel_traitsILi64ELi64ELi128ELi4ES3_EELb1ELb0ELb0ELb0ELb0ELb1ELb0ELb1EEEvNS_16Flash_fwd_paramsE,@"STO_CUDA_ENTRY STV_DEFAULT"
_ZN5flash24flash_fwd_splitkv_kernelI23Flash_fwd_kernel_traitsILi64ELi64ELi128ELi4ELb0ELb0EN7cutlass6half_tE19Flash_kernel_traitsILi64ELi64ELi128ELi4ES3_EELb1ELb0ELb0ELb0ELb0ELb1ELb0ELb1EEEvNS_16Flash_fwd_paramsE:
.text._ZN5flash24flash_fwd_splitkv_kernelI23Flash_fwd_kernel_traitsILi64ELi64ELi128ELi4ELb0ELb0EN7cutlass6half_tE19Flash_kernel_traitsILi64ELi64ELi128ELi4ES3_EELb1ELb0ELb0ELb0ELb0ELb1ELb0ELb1EEEvNS_16Flash_fwd_paramsE:
        /* <DEDUP_REMOVED lines=35> */
.L_x_5498:
[----:B--2-4-:R-:W-:Y:S02]  /*0230*/  MOV R2, c[0x0][0x218] ;  /* 0x0000860000027a02 */ /* 0x014fe40000000f00 */
.L_x_5499:
        /* <DEDUP_REMOVED lines=74> */
.L_x_5502:
[----:B------:R-:W-:Y:S05]  /*06e0*/  BSYNC B0 ;  /* 0x0000000000007941 */ /* 0x000fea0003800000 */
.L_x_5501:
        /* <DEDUP_REMOVED lines=16> */
.L_x_5504:
[----:B------:R-:W-:Y:S05]  /*07f0*/  BSYNC B0 ;  /* 0x0000000000007941 */ /* 0x000fea0003800000 */
.L_x_5503:
        /* <DEDUP_REMOVED lines=16> */
.L_x_5506:
[----:B------:R-:W-:Y:S05]  /*0900*/  BSYNC B0 ;  /* 0x0000000000007941 */ /* 0x000fea0003800000 */
.L_x_5505:
        /* <DEDUP_REMOVED lines=16> */
.L_x_5508:
[----:B------:R-:W-:Y:S05]  /*0a10*/  BSYNC B0 ;  /* 0x0000000000007941 */ /* 0x000fea0003800000 */
.L_x_5507:
        /* <DEDUP_REMOVED lines=19> */
.L_x_5500:
        /* <DEDUP_REMOVED lines=92> */
.L_x_5509:
        /* <DEDUP_REMOVED lines=16> */
.L_x_5511:
        /* <DEDUP_REMOVED lines=52> */
.L_x_5510:
        /* <DEDUP_REMOVED lines=259> */
.L_x_5566:
        /* <DEDUP_REMOVED lines=40> */
[C---:B------:R-:W-:Y:S02]  /*2800*/  ISETP.GE.OR P0, PT, R111.reuse, R3, P1 ;  /* 0x000000036f00720c */ /* 0x040fe40000f06670 */
[----:B------:R-:W-:Y:S02]  /*2810*/  ISETP.NE.AND P4, PT, R148, RZ, PT ;  /* 0x000000ff9400720c */ /* 0x000fe40003f85270 */
[----:B------:R-:W-:-:S13]  /*2820*/  ISETP.LT.OR P5, PT, R111, R2, P0 ;  /* 0x000000026f00720c */ /* 0x000fda00007a1670 */
        /* <DEDUP_REMOVED lines=27> */
[----:B------:R-:W-:-:S13]  /*29e0*/  ISETP.NE.AND P4, PT, R0, RZ, PT ;  /* 0x000000ff0000720c */ /* 0x000fda0003f85270 */
[----:B------:R-:W4:Y:S04]  /*29f0*/  @!P4 LDG.E.128 R16, [R16.64] ;  /* 0x000000061010c981 */ /* 0x000f28000c1e1d00 */
[----:B----4-:R3:W-:Y:S04]  /*2a00*/  @!P4 STG.E.128 [R42.64], R16 ;  /* 0x000000102a00c986 */ /* 0x0107e8000c101d06 */
[----:B-1----:R-:W4:Y:S04]  /*2a10*/  @!P5 LDG.E.128 R12, [R40.64] ;  /* 0x00000006280cd981 */ /* 0x002f28000c1e1d00 */
[----:B----4-:R3:W-:Y:S04]  /*2a20*/  @!P5 STG.E.128 [R36.64], R12 ;  /* 0x0000000c2400d986 */ /* 0x0107e8000c101d06 */
[----:B--2---:R-:W2:Y:S04]  /*2a30*/  @!P0 LDG.E.128 R4, [R34.64] ;  /* 0x0000000622048981 */ /* 0x004ea8000c1e1d00 */
[----:B--2---:R3:W-:Y:S01]  /*2a40*/  @!P0 STG.E.128 [R32.64], R4 ;  /* 0x0000000420008986 */ /* 0x0047e2000c101d06 */
[----:B------:R-:W-:-:S13]  /*2a50*/  ISETP.NE.AND P0, PT, RZ, UR4, PT ;  /* 0x00000004ff007c0c */ /* 0x000fda000bf05270 */
[----:B------:R-:W-:-:S05]  /*2a60*/  @!P0 BRA `(.L_x_5513) ;  /* 0x0000533000008947 */ /* 0x000fca0003800000 */
[----:B------:R-:W-:-:S13]  /*2a70*/  ISETP.NE.AND P0, PT, RZ, UR8, PT ;  /* 0x00000008ff007c0c */ /* 0x000fda000bf05270 */
        /* <DEDUP_REMOVED lines=54> */
.L_x_5516:
[----:B------:R-:W-:Y:S05]  /*2de0*/  BSYNC B0 ;  /* 0x0000000000007941 */ /* 0x000fea0003800000 */
.L_x_5515:
[----:B------:R-:W-:Y:S01]  /*2df0*/  BSSY B0, `(.L_x_5517) ;  /* 0x000003d000007945 */ /* 0x000fe20003800000 */
[----:B------:R-:W-:-:S05]  /*2e00*/  @P2 BRA `(.L_x_5518) ;  /* 0x000003b000002947 */ /* 0x000fca0003800000 */
[C---:B---3--:R-:W-:Y:S04]  /*2e10*/  LEA R28, P0, R91.reuse, R84, 0x1 ;  /* 0x000000545b1c7211 */ /* 0x048fe800078008ff */
[----:B------:R-:W-:Y:S02]  /*2e20*/  LEA.HI.X R29, R91, R85, R90, 0x1, P0 ;  /* 0x000000555b1d7211 */ /* 0x000fe400000f0c5a */
[C---:B------:R-:W-:Y:S03]  /*2e30*/  LEA R30, P0, R170.reuse, R78, 0x1 ;  /* 0x0000004eaa1e7211 */ /* 0x040fe600078008ff */
[----:B-1----:R-:W2:Y:S01]  /*2e40*/  LDG.E.128 R12, [R28.64] ;  /* 0x000000061c0c7981 */ /* 0x002ea2000c1e1d00 */
[----:B------:R-:W-:Y:S02]  /*2e50*/  LEA.HI.X R31, R170, R77, R169, 0x1, P0 ;  /* 0x0000004daa1f7211 */ /* 0x000fe400000f0ca9 */
[----:B------:R-:W-:-:S13]  /*2e60*/  ISETP.GE.AND P0, PT, R100, UR4, PT ;  /* 0x0000000464007c0c */ /* 0x000fda000bf06270 */
        /* <DEDUP_REMOVED lines=53> */
.L_x_5518:
[----:B------:R-:W-:Y:S05]  /*31c0*/  BSYNC B0 ;  /* 0x0000000000007941 */ /* 0x000fea0003800000 */
.L_x_5517:
[----:B------:R-:W-:Y:S01]  /*31d0*/  BSSY B0, `(.L_x_5519) ;  /* 0x000003d000007945 */ /* 0x000fe20003800000 */
[----:B------:R-:W-:-:S05]  /*31e0*/  @P6 BRA `(.L_x_5520) ;  /* 0x000003b000006947 */ /* 0x000fca0003800000 */
[C---:B---3--:R-:W-:Y:S04]  /*31f0*/  LEA R28, P0, R58.reuse, R84, 0x1 ;  /* 0x000000543a1c7211 */ /* 0x048fe800078008ff */
[----:B------:R-:W-:Y:S02]  /*3200*/  LEA.HI.X R29, R58, R85, R57, 0x1, P0 ;  /* 0x000000553a1d7211 */ /* 0x000fe400000f0c39 */
[C---:B-1----:R-:W-:Y:S03]  /*3210*/  LEA R30, P0, R144.reuse, R78, 0x1 ;  /* 0x0000004e901e7211 */ /* 0x042fe600078008ff */
[----:B------:R-:W2:Y:S01]  /*3220*/  LDG.E.128 R12, [R28.64] ;  /* 0x000000061c0c7981 */ /* 0x000ea2000c1e1d00 */
        /* <DEDUP_REMOVED lines=55> */
.L_x_5520:
[----:B------:R-:W-:Y:S05]  /*35a0*/  BSYNC B0 ;  /* 0x0000000000007941 */ /* 0x000fea0003800000 */
.L_x_5519:
        /* <DEDUP_REMOVED lines=65> */
.L_x_5522:
[----:B------:R-:W-:Y:S05]  /*39c0*/  BSYNC B0 ;  /* 0x0000000000007941 */ /* 0x000fea0003800000 */
.L_x_5521:
[----:B------:R-:W-:Y:S01]  /*39d0*/  ISETP.NE.AND P0, PT, R148, RZ, PT ;  /* 0x000000ff9400720c */ /* 0x000fe20003f05270 */
[----:B------:R-:W-:-:S12]  /*39e0*/  BSSY B0, `(.L_x_5523) ;  /* 0x000003d000007945 */ /* 0x000fd80003800000 */
        /* <DEDUP_REMOVED lines=60> */
.L_x_5524:
[----:B------:R-:W-:Y:S05]  /*3db0*/  BSYNC B0 ;  /* 0x0000000000007941 */ /* 0x000fea0003800000 */
.L_x_5523:
        /* <DEDUP_REMOVED lines=65> */
.L_x_5526:
[----:B------:R-:W-:Y:S05]  /*41d0*/  BSYNC B0 ;  /* 0x0000000000007941 */ /* 0x000fea0003800000 */
.L_x_5525:
        /* <DEDUP_REMOVED lines=65> */
.L_x_5528:
[----:B------:R-:W-:Y:S05]  /*45f0*/  BSYNC B0 ;  /* 0x0000000000007941 */ /* 0x000fea0003800000 */
.L_x_5527:
[----:B------:R-:W-:Y:S01]  /*4600*/  ISETP.NE.AND P0, PT, R121, RZ, PT ;  /* 0x000000ff7900720c */ /* 0x000fe20003f05270 */
[----:B------:R-:W-:-:S12]  /*4610*/  BSSY B0, `(.L_x_5529) ;  /* 0x0000041000007945 */ /* 0x000fd80003800000 */
        /* <DEDUP_REMOVED lines=64> */
.L_x_5530:
[----:B------:R-:W-:Y:S05]  /*4a20*/  BSYNC B0 ;  /* 0x0000000000007941 */ /* 0x000fea0003800000 */
.L_x_5529:
        /* <DEDUP_REMOVED lines=9> */
.L_x_5514:
[----:B------:R-:W-:Y:S01]  /*4ac0*/  ULEA.HI UR5, UR4, UR4, URZ, 0x1 ;  /* 0x0000000404057291 */ /* 0x000fe2000f8f083f */
[----:B------:R-:W-:Y:S03]  /*4ad0*/  BSSY B1, `(.L_x_5532) ;  /* 0x000005a000017945 */ /* 0x000fe60003800000 */
[----:B------:R-:W-:Y:S06]  /*4ae0*/  USHF.R.S32.HI UR5, URZ, 0x1, UR5 ;  /* 0x000000013f057899 */ /* 0x000fec0008011405 */
[----:B------:R-:W-:Y:S01]  /*4af0*/  MOV R149, UR5 ;  /* 0x0000000500957c02 */ /* 0x000fe20008000f00 */
[----:B------:R-:W-:-:S05]  /*4b00*/  @P1 BRA `(.L_x_5533) ;  /* 0x0000056000001947 */ /* 0x000fca0003800000 */
[----:B---3--:R1:W5:Y:S01]  /*4b10*/  LDG.E.128 R44, [R84.64] ;  /* 0x00000006542c7981 */ /* 0x008362000c1e1d00 */
[----:B------:R-:W-:Y:S01]  /*4b20*/  ISETP.GE.AND P0, PT, R100, UR4, PT ;  /* 0x0000000464007c0c */ /* 0x000fe2000bf06270 */
[----:B------:R-:W-:-:S12]  /*4b30*/  BSSY B0, `(.L_x_5534) ;  /* 0x0000051000007945 */ /* 0x000fd80003800000 */
        /* <DEDUP_REMOVED lines=80> */
.L_x_5535:
[----:B------:R-:W-:Y:S05]  /*5040*/  BSYNC B0 ;  /* 0x0000000000007941 */ /* 0x000fea0003800000 */
.L_x_5534:
[----:B------:R-:W-:Y:S05]  /*5050*/  MOV R79, R77 ;  /* 0x0000004d004f7202 */ /* 0x000fea0000000f00 */
[----:B-----5:R2:W-:Y:S02]  /*5060*/  STG.E.128 [R78.64], R44 ;  /* 0x0000002c4e007986 */ /* 0x0205e4000c101d06 */
.L_x_5533:
[----:B------:R-:W-:Y:S05]  /*5070*/  BSYNC B1 ;  /* 0x0000000000017941 */ /* 0x000fea0003800000 */
.L_x_5532:
        /* <DEDUP_REMOVED lines=91> */
.L_x_5539:
[----:B------:R-:W-:Y:S05]  /*5630*/  BSYNC B0 ;  /* 0x0000000000007941 */ /* 0x000fea0003800000 */
.L_x_5538:
[C---:B------:R-:W-:Y:S04]  /*5640*/  LEA R2, P0, R170.reuse, R78, 0x1 ;  /* 0x0000004eaa027211 */ /* 0x040fe800078008ff */
[----:B------:R-:W-:Y:S05]  /*5650*/  LEA.HI.X R3, R170, R77, R169, 0x1, P0 ;  /* 0x0000004daa037211 */ /* 0x000fea00000f0ca9 */
[----:B-----5:R3:W-:Y:S04]  /*5660*/  STG.E.128 [R2.64], R44 ;  /* 0x0000002c02007986 */ /* 0x0207e8000c101d06 */
.L_x_5537:
[----:B------:R-:W-:Y:S05]  /*5670*/  BSYNC B1 ;  /* 0x0000000000017941 */ /* 0x000fea0003800000 */
.L_x_5536:
        /* <DEDUP_REMOVED lines=91> */
.L_x_5543:
[----:B------:R-:W-:Y:S05]  /*5c30*/  BSYNC B0 ;  /* 0x0000000000007941 */ /* 0x000fea0003800000 */
.L_x_5542:
[C---:B------:R-:W-:Y:S04]  /*5c40*/  LEA R2, P0, R144.reuse, R78, 0x1 ;  /* 0x0000004e90027211 */ /* 0x040fe800078008ff */
[----:B------:R-:W-:Y:S05]  /*5c50*/  LEA.HI.X R3, R144, R77, R59, 0x1, P0 ;  /* 0x0000004d90037211 */ /* 0x000fea00000f0c3b */
[----:B-----5:R3:W-:Y:S04]  /*5c60*/  STG.E.128 [R2.64], R44 ;  /* 0x0000002c02007986 */ /* 0x0207e8000c101d06 */
.L_x_5541:
[----:B------:R-:W-:Y:S05]  /*5c70*/  BSYNC B1 ;  /* 0x0000000000017941 */ /* 0x000fea0003800000 */
.L_x_5540:
        /* <DEDUP_REMOVED lines=97> */
.L_x_5547:
[----:B------:R-:W-:Y:S05]  /*6290*/  BSYNC B0 ;  /* 0x0000000000007941 */ /* 0x000fea0003800000 */
.L_x_5546:
[----:B------:R-:W-:Y:S02]  /*62a0*/  MOV R3, 0x60 ;  /* 0x0000006000037802 */ /* 0x000fe40000000f00 */
[----:B------:R-:W-:Y:S03]  /*62b0*/  MOV R79, R77 ;  /* 0x0000004d004f7202 */ /* 0x000fe60000000f00 */
[C---:B------:R-:W-:Y:S02]  /*62c0*/  IMAD R0, R3.reuse, c[0x0][0x19c], RZ ;  /* 0x0000670003007a24 */ /* 0x040fe400078e02ff */
[----:B------:R-:W-:Y:S05]  /*62d0*/  IMAD.WIDE.U32 R4, R3, c[0x0][0x198], R78 ;  /* 0x0000660003047a25 */ /* 0x000fea00078e004e */
[----:B------:R-:W-:Y:S05]  /*62e0*/  IADD3 R5, R5, R0, RZ ;  /* 0x0000000005057210 */ /* 0x000fea0007ffe0ff */
[----:B-----5:R3:W-:Y:S02]  /*62f0*/  STG.E.128 [R4.64], R32 ;  /* 0x0000002004007986 */ /* 0x0207e4000c101d06 */
.L_x_5545:
[----:B------:R-:W-:Y:S05]  /*6300*/  BSYNC B1 ;  /* 0x0000000000017941 */ /* 0x000fea0003800000 */
.L_x_5544:
[----:B------:R-:W-:Y:S01]  /*6310*/  ISETP.NE.AND P0, PT, R148, RZ, PT ;  /* 0x000000ff9400720c */ /* 0x000fe20003f05270 */
[----:B------:R-:W-:-:S12]  /*6320*/  BSSY B1, `(.L_x_5548) ;  /* 0x0000064000017945 */ /* 0x000fd80003800000 */
        /* <DEDUP_REMOVED lines=95> */
.L_x_5551:
[----:B------:R-:W-:Y:S05]  /*6920*/  BSYNC B0 ;  /* 0x0000000000007941 */ /* 0x000fea0003800000 */
.L_x_5550:
[C---:B------:R-:W-:Y:S04]  /*6930*/  LEA R2, P0, R146.reuse, R78, 0x1 ;  /* 0x0000004e92027211 */ /* 0x040fe800078008ff */
[----:B------:R-:W-:Y:S05]  /*6940*/  LEA.HI.X R3, R146, R77, R62, 0x1, P0 ;  /* 0x0000004d92037211 */ /* 0x000fea00000f0c3e */
[----:B-----5:R3:W-:Y:S04]  /*6950*/  STG.E.128 [R2.64], R32 ;  /* 0x0000002002007986 */ /* 0x0207e8000c101d06 */
.L_x_5549:
[----:B------:R-:W-:Y:S05]  /*6960*/  BSYNC B1 ;  /* 0x0000000000017941 */ /* 0x000fea0003800000 */
.L_x_5548:
        /* <DEDUP_REMOVED lines=97> */
.L_x_5555:
[----:B------:R-:W-:Y:S05]  /*6f80*/  BSYNC B0 ;  /* 0x0000000000007941 */ /* 0x000fea0003800000 */
.L_x_5554:
[----:B------:R-:W-:Y:S02]  /*6f90*/  MOV R3, 0xa0 ;  /* 0x000000a000037802 */ /* 0x000fe40000000f00 */
[----:B------:R-:W-:Y:S03]  /*6fa0*/  MOV R79, R77 ;  /* 0x0000004d004f7202 */ /* 0x000fe60000000f00 */
[C---:B------:R-:W-:Y:S02]  /*6fb0*/  IMAD R0, R3.reuse, c[0x0][0x19c], RZ ;  /* 0x0000670003007a24 */ /* 0x040fe400078e02ff */
[----:B------:R-:W-:Y:S05]  /*6fc0*/  IMAD.WIDE.U32 R4, R3, c[0x0][0x198], R78 ;  /* 0x0000660003047a25 */ /* 0x000fea00078e004e */
[----:B------:R-:W-:Y:S05]  /*6fd0*/  IADD3 R5, R5, R0, RZ ;  /* 0x0000000005057210 */ /* 0x000fea0007ffe0ff */
[----:B-----5:R3:W-:Y:S02]  /*6fe0*/  STG.E.128 [R4.64], R32 ;  /* 0x0000002004007986 */ /* 0x0207e4000c101d06 */
.L_x_5553:
[----:B------:R-:W-:Y:S05]  /*6ff0*/  BSYNC B1 ;  /* 0x0000000000017941 */ /* 0x000fea0003800000 */
.L_x_5552:
        /* <DEDUP_REMOVED lines=97> */
.L_x_5559:
[----:B------:R-:W-:Y:S05]  /*7610*/  BSYNC B0 ;  /* 0x0000000000007941 */ /* 0x000fea0003800000 */
.L_x_5558:
[----:B------:R-:W-:Y:S02]  /*7620*/  MOV R3, 0xc0 ;  /* 0x000000c000037802 */ /* 0x000fe40000000f00 */
[----:B------:R-:W-:Y:S03]  /*7630*/  MOV R79, R77 ;  /* 0x0000004d004f7202 */ /* 0x000fe60000000f00 */
[C---:B------:R-:W-:Y:S02]  /*7640*/  IMAD R0, R3.reuse, c[0x0][0x19c], RZ ;  /* 0x0000670003007a24 */ /* 0x040fe400078e02ff */
[----:B------:R-:W-:Y:S05]  /*7650*/  IMAD.WIDE.U32 R4, R3, c[0x0][0x198], R78 ;  /* 0x0000660003047a25 */ /* 0x000fea00078e004e */
[----:B------:R-:W-:Y:S05]  /*7660*/  IADD3 R5, R5, R0, RZ ;  /* 0x0000000005057210 */ /* 0x000fea0007ffe0ff */
[----:B-----5:R3:W-:Y:S02]  /*7670*/  STG.E.128 [R4.64], R32 ;  /* 0x0000002004007986 */ /* 0x0207e4000c101d06 */
.L_x_5557:
[----:B------:R-:W-:Y:S05]  /*7680*/  BSYNC B1 ;  /* 0x0000000000017941 */ /* 0x000fea0003800000 */
.L_x_5556:
[----:B------:R-:W-:Y:S01]  /*7690*/  ISETP.NE.AND P0, PT, R121, RZ, PT ;  /* 0x000000ff7900720c */ /* 0x000fe20003f05270 */
[----:B------:R-:W-:-:S12]  /*76a0*/  BSSY B1, `(.L_x_5560) ;  /* 0x0000067000017945 */ /* 0x000fd80003800000 */
        /* <DEDUP_REMOVED lines=95> */
.L_x_5563:
[----:B------:R-:W-:Y:S05]  /*7ca0*/  BSYNC B0 ;  /* 0x0000000000007941 */ /* 0x000fea0003800000 */
.L_x_5562:
[----:B------:R-:W-:Y:S02]  /*7cb0*/  MOV R3, 0xe0 ;  /* 0x000000e000037802 */ /* 0x000fe40000000f00 */
[----:B------:R-:W-:Y:S03]  /*7cc0*/  MOV R79, R77 ;  /* 0x0000004d004f7202 */ /* 0x000fe60000000f00 */
[C---:B------:R-:W-:Y:S02]  /*7cd0*/  IMAD R0, R3.reuse, c[0x0][0x19c], RZ ;  /* 0x0000670003007a24 */ /* 0x040fe400078e02ff */
[----:B------:R-:W-:Y:S05]  /*7ce0*/  IMAD.WIDE.U32 R4, R3, c[0x0][0x198], R78 ;  /* 0x0000660003047a25 */ /* 0x000fea00078e004e */
[----:B------:R-:W-:Y:S05]  /*7cf0*/  IADD3 R5, R5, R0, RZ ;  /* 0x0000000005057210 */ /* 0x000fea0007ffe0ff */
[----:B-----5:R3:W-:Y:S02]  /*7d00*/  STG.E.128 [R4.64], R32 ;  /* 0x0000002004007986 */ /* 0x0207e4000c101d06 */
.L_x_5561:
[----:B------:R-:W-:Y:S05]  /*7d10*/  BSYNC B1 ;  /* 0x0000000000017941 */ /* 0x000fea0003800000 */
.L_x_5560:
        /* <DEDUP_REMOVED lines=8> */
.L_x_5513:
        /* <DEDUP_REMOVED lines=72> */
.L_x_5531:
[----:B------:R-:W-:Y:S01]  /*8220*/  ISETP.NE.AND P1, PT, R173, RZ, PT ;  /* 0x000000ffad00720c */ /* 0x000fe20003f25270 */
[----:B------:R-:W-:Y:S04]  /*8230*/  IMAD.MOV.U32 R0, RZ, RZ, c[0x0][0x288] ;  /* 0x0000a200ff007624 */ /* 0x000fe800078e00ff */
[----:B------:R-:W-:Y:S05]  /*8240*/  IMAD.U32 R3, R0, -0x80, RZ ;  /* 0xffffff8000037824 */ /* 0x000fea00078e00ff */
[C---:B-1----:R-:W-:Y:S04]  /*8250*/  LEA R84, P0, R3.reuse, R84, 0x1 ;  /* 0x0000005403547211 */ /* 0x042fe800078008ff */
[----:B------:R-:W-:Y:S01]  /*8260*/  LEA.HI.X.SX32 R85, R3, R85, 0x1, P0 ;  /* 0x0000005503557211 */ /* 0x000fe200000f0eff */
[----:B------:R-:W-:-:S05]  /*8270*/  @!P1 BRA `(.L_x_5564) ;  /* 0x000004c000009947 */ /* 0x000fca0003800000 */
[----:B------:R-:W-:Y:S04]  /*8280*/  IADD3 R3, R11, -0x1, RZ ;  /* 0xffffffff0b037810 */ /* 0x000fe80007ffe0ff */
[----:B------:R-:W-:-:S13]  /*8290*/  ISETP.GT.AND P0, PT, R3, R54, PT ;  /* 0x000000360300720c */ /* 0x000fda0003f04270 */
        /* <DEDUP_REMOVED lines=74> */
.L_x_5564:
        /* <DEDUP_REMOVED lines=9> */
.L_x_5565:
[----:B------:R-:W-:Y:S04]  /*87d0*/  IADD3 R11, R11, -0x1, RZ ;  /* 0xffffffff0b0b7810 */ /* 0x000fe80007ffe0ff */
[----:B------:R-:W-:-:S13]  /*87e0*/  ISETP.GT.AND P0, PT, R11, R54, PT ;  /* 0x000000360b00720c */ /* 0x000fda0003f04270 */
[----:B------:R-:W-:-:S05]  /*87f0*/  @P0 BRA `(.L_x_5566) ;  /* 0xffff9d8000000947 */ /* 0x000fca000383ffff */
.L_x_5512:
        /* <DEDUP_REMOVED lines=21> */
[C---:B------:R-:W-:Y:S01]  /*8950*/  LEA R130, P2, R5.reuse, R130, 0x5 ;  /* 0x0000008205827211 */ /* 0x040fe200078428ff */
[----:B------:R-:W-:Y:S01]  /*8960*/  ULDC.U8 UR4, c[0x0][0x313] ;  /* 0x0000c4c000047ab9 */ /* 0x000fe20000000000 */
[----:B------:R-:W-:Y:S01]  /*8970*/  LEA.HI.X R7, R5, R133, R3, 0x4, P0 ;  /* 0x0000008505077211 */ /* 0x000fe200000f2403 */
[----:B------:R-:W-:Y:S01]  /*8980*/  IMAD.IADD R4, R9, 0x1, R4 ;  /* 0x0000000109047824 */ /* 0x000fe200078e0204 */
[----:B------:R-:W-:-:S02]  /*8990*/  LEA R26, P0, R8, c[0x0][0x160], 0x1 ;  /* 0x00005800081a7a11 */ /* 0x000fc400078008ff */
[----:B------:R-:W-:Y:S02]  /*89a0*/  LEA.HI.X R3, R5, R133, R3, 0x5, P2 ;  /* 0x0000008505037211 */ /* 0x000fe400010f2c03 */
[----:B------:R-:W-:Y:S02]  /*89b0*/  LEA.HI.X R27, R8, c[0x0][0x164], R4, 0x1, P0 ;  /* 0x00005900081b7a11 */ /* 0x000fe400000f0c04 */
[----:B------:R-:W-:Y:S02]  /*89c0*/  LEA R28, P0, R130, c[0x0][0x160], 0x1 ;  /* 0x00005800821c7a11 */ /* 0x000fe400078008ff */
[----:B------:R-:W-:Y:S02]  /*89d0*/  LEA R24, P1, R2, c[0x0][0x160], 0x1 ;  /* 0x0000580002187a11 */ /* 0x000fe400078208ff */
[----:B------:R-:W-:Y:S02]  /*89e0*/  LEA.HI.X R29, R130, c[0x0][0x164], R3, 0x1, P0 ;  /* 0x00005900821d7a11 */ /* 0x000fe400000f0c03 */
[----:B------:R-:W-:Y:S01]  /*89f0*/  ISETP.NE.AND P0, PT, RZ, UR4, PT ;  /* 0x00000004ff007c0c */ /* 0x000fe2000bf05270 */
[----:B-1----:R-:W-:Y:S01]  /*8a00*/  IMAD R55, R6, 0x40, R55 ;  /* 0x0000004006377824 */ /* 0x002fe200078e0237 */
[----:B------:R-:W-:Y:S01]  /*8a10*/  LEA.HI.X R25, R2, c[0x0][0x164], R7, 0x1, P1 ;  /* 0x0000590002197a11 */ /* 0x000fe200008f0c07 */
[----:B------:R-:W-:-:S02]  /*8a20*/  IMAD.SHL.U32 R7, R117, 0x10, RZ ;  /* 0x0000001075077824 */ /* 0x000fc400078e00ff */
[----:B------:R-:W-:Y:S02]  /*8a30*/  IMAD R5, R6, -0x40, R171 ;  /* 0xffffffc006057824 */ /* 0x000fe400078e02ab */
        /* <DEDUP_REMOVED lines=55> */
[----:B------:R-:W-:Y:S01]  /*8db0*/  FMUL.FTZ R9, R19, R2 ;  /* 0x0000000213097220 */ /* 0x000fe20000410000 */
[----:B------:R-:W-:Y:S01]  /*8dc0*/  F2FP.PACK_AB R15, R0, R13 ;  /* 0x0000000d000f723e */ /* 0x000fe200000000ff */
[-C--:B------:R-:W-:Y:S01]  /*8dd0*/  FMUL.FTZ R2, R20, R3.reuse ;  /* 0x0000000314027220 */ /* 0x080fe20000410000 */
[----:B------:R-:W-:Y:S01]  /*8de0*/  MOV R13, R14 ;  /* 0x0000000e000d7202 */ /* 0x000fe20000000f00 */
[----:B------:R-:W-:-:S02]  /*8df0*/  FMUL.FTZ R3, R12, R3 ;  /* 0x000000030c037220 */ /* 0x000fc40000410000 */
[-C--:B------:R-:W-:Y:S02]  /*8e00*/  FFMA.FTZ R2, R12, R21.reuse, -R2 ;  /* 0x000000150c027223 */ /* 0x080fe40000010802 */
[----:B------:R-:W-:Y:S02]  /*8e10*/  FFMA.FTZ R3, R20, R21, R3 ;  /* 0x0000001514037223 */ /* 0x000fe40000010003 */
[-C--:B------:R-:W-:Y:S02]  /*8e20*/  FFMA.FTZ R9, R17, R8.reuse, -R9 ;  /* 0x0000000811097223 */ /* 0x080fe40000010809 */
[----:B------:R-:W-:Y:S01]  /*8e30*/  FFMA.FTZ R16, R19, R8, R16 ;  /* 0x0000000813107223 */ /* 0x000fe20000010010 */
[----:B------:R-:W-:-:S04]  /*8e40*/  F2FP.PACK_AB R2, R3, R2 ;  /* 0x000000020302723e */ /* 0x000fc800000000ff */
[----:B------:R-:W-:Y:S02]  /*8e50*/  F2FP.PACK_AB R12, R16, R9 ;  /* 0x00000009100c723e */ /* 0x000fe400000000ff */
[----:B------:R-:W-:Y:S02]  /*8e60*/  MOV R14, R2 ;  /* 0x00000002000e7202 */ /* 0x000fe40000000f00 */
.L_x_5573:
[----:B------:R-:W-:Y:S05]  /*8e70*/  BSYNC B0 ;  /* 0x0000000000007941 */ /* 0x000fea0003800000 */
.L_x_5572:
[----:B-----5:R3:W-:Y:S02]  /*8e80*/  STS.128 [R176], R12 ;  /* 0x0000000cb0007388 */ /* 0x0207e40000000c00 */
.L_x_5571:
[----:B------:R-:W-:Y:S05]  /*8e90*/  BSYNC B1 ;  /* 0x0000000000017941 */ /* 0x000fea0003800000 */
.L_x_5570:
        /* <DEDUP_REMOVED lines=23> */
[----:B------:R-:W-:Y:S02]  /*9010*/  HADD2.F32 R21, -RZ, R13.H1_H1 ;  /* 0x3000000dff157230 */ /* 0x000fe40000004100 */
[----:B------:R-:W-:Y:S02]  /*9020*/  HADD2.F32 R18, -RZ, R15.H1_H1 ;  /* 0x3000000fff127230 */ /* 0x000fe40000004100 */
[----:B------:R-:W-:-:S02]  /*9030*/  HADD2.F32 R22, -RZ, R13.H0_H0 ;  /* 0x2000000dff167230 */ /* 0x000fc40000004100 */
[----:B------:R-:W-:Y:S02]  /*9040*/  HADD2.F32 R19, -RZ, R15.H0_H0 ;  /* 0x2000000fff137230 */ /* 0x000fe40000004100 */
        /* <DEDUP_REMOVED lines=9> */
[C---:B------:R-:W-:Y:S01]  /*90e0*/  FMUL.FTZ R7, R19.reuse, R7 ;  /* 0x0000000713077220 */ /* 0x040fe20000410000 */
[----:B------:R-:W-:Y:S01]  /*90f0*/  HADD2.F32 R8, -RZ, R8.H0_H0 ;  /* 0x20000008ff087230 */ /* 0x000fe20000004100 */
[----:B------:R-:W-:Y:S01]  /*9100*/  FFMA.FTZ R13, R19, R16, -R13 ;  /* 0x00000010130d7223 */ /* 0x000fe2000001080d */
[----:B------:R-:W-:Y:S01]  /*9110*/  HADD2.F32 R19, -RZ, R9.H0_H0 ;  /* 0x20000009ff137230 */ /* 0x000fe20000004100 */
[----:B------:R-:W-:-:S02]  /*9120*/  FFMA.FTZ R15, R22, R17, -R15 ;  /* 0x00000011160f7223 */ /* 0x000fc4000001080f */
[----:B------:R-:W-:Y:S01]  /*9130*/  FFMA.FTZ R14, R21, R17, R14 ;  /* 0x00000011150e7223 */ /* 0x000fe2000001000e */
[--C-:B------:R-:W-:Y:S01]  /*9140*/  HADD2.F32 R17, -RZ, R12.reuse.H1_H1 ;  /* 0x3000000cff117230 */ /* 0x100fe20000004100 */
[----:B------:R-:W-:Y:S01]  /*9150*/  FFMA.FTZ R16, R18, R16, R7 ;  /* 0x0000001012107223 */ /* 0x000fe20000010007 */
[----:B------:R-:W-:Y:S02]  /*9160*/  HADD2.F32 R7, -RZ, R12.H0_H0 ;  /* 0x2000000cff077230 */ /* 0x000fe40000004100 */
[--C-:B------:R-:W-:Y:S01]  /*9170*/  HADD2.F32 R12, -RZ, R20.reuse.H0_H0 ;  /* 0x20000014ff0c7230 */ /* 0x100fe20000004100 */
[-C--:B------:R-:W-:Y:S01]  /*9180*/  FMUL.FTZ R9, R17, R2.reuse ;  /* 0x0000000211097220 */ /* 0x080fe20000410000 */
[----:B------:R-:W-:Y:S01]  /*9190*/  HADD2.F32 R20, -RZ, R20.H1_H1 ;  /* 0x30000014ff147230 */ /* 0x000fe20000004100 */
[C---:B------:R-:W-:Y:S01]  /*91a0*/  FMUL.FTZ R18, R7.reuse, R2 ;  /* 0x0000000207127220 */ /* 0x040fe20000410000 */
[----:B------:R-:W-:Y:S01]  /*91b0*/  F2FP.PACK_AB R14, R14, R15 ;  /* 0x0000000f0e0e723e */ /* 0x000fe200000000ff */
[----:B------:R-:W-:Y:S01]  /*91c0*/  FFMA.FTZ R9, R7, R8, -R9 ;  /* 0x0000000807097223 */ /* 0x000fe20000010809 */
[----:B------:R-:W-:Y:S01]  /*91d0*/  F2FP.PACK_AB R15, R16, R13 ;  /* 0x0000000d100f723e */ /* 0x000fe200000000ff */
[-C--:B------:R-:W-:Y:S01]  /*91e0*/  FMUL.FTZ R2, R20, R3.reuse ;  /* 0x0000000314027220 */ /* 0x080fe20000410000 */
[----:B------:R-:W-:Y:S01]  /*91f0*/  MOV R13, R14 ;  /* 0x0000000e000d7202 */ /* 0x000fe20000000f00 */
[----:B------:R-:W-:-:S02]  /*9200*/  FMUL.FTZ R3, R12, R3 ;  /* 0x000000030c037220 */ /* 0x000fc40000410000 */
[-C--:B------:R-:W-:Y:S02]  /*9210*/  FFMA.FTZ R2, R12, R19.reuse, -R2 ;  /* 0x000000130c027223 */ /* 0x080fe40000010802 */
[----:B------:R-:W-:Y:S02]  /*9220*/  FFMA.FTZ R3, R20, R19, R3 ;  /* 0x0000001314037223 */ /* 0x000fe40000010003 */
[----:B------:R-:W-:-:S03]  /*9230*/  FFMA.FTZ R18, R17, R8, R18 ;  /* 0x0000000811127223 */ /* 0x000fc60000010012 */
[----:B------:R-:W-:Y:S02]  /*9240*/  F2FP.PACK_AB R2, R3, R2 ;  /* 0x000000020302723e */ /* 0x000fe400000000ff */
[----:B------:R-:W-:Y:S02]  /*9250*/  F2FP.PACK_AB R12, R18, R9 ;  /* 0x00000009120c723e */ /* 0x000fe400000000ff */
[----:B------:R-:W-:Y:S02]  /*9260*/  MOV R14, R2 ;  /* 0x00000002000e7202 */ /* 0x000fe40000000f00 */
.L_x_5577:
[----:B------:R-:W-:Y:S05]  /*9270*/  BSYNC B0 ;  /* 0x0000000000007941 */ /* 0x000fea0003800000 */
.L_x_5576:
[----:B-----5:R1:W-:Y:S02]  /*9280*/  STS.128 [R176+0x800], R12 ;  /* 0x0008000cb0007388 */ /* 0x0203e40000000c00 */
.L_x_5575:
[----:B------:R-:W-:Y:S05]  /*9290*/  BSYNC B1 ;  /* 0x0000000000017941 */ /* 0x000fea0003800000 */
.L_x_5574:
[----:B---3--:R-:W-:Y:S01]  /*92a0*/  IADD3 R24, R134, 0x20, RZ ;  /* 0x0000002086187810 */ /* 0x008fe20007ffe0ff */
[----:B------:R-:W-:Y:S03]  /*92b0*/  BSSY B1, `(.L_x_5578) ;  /* 0x000003c000017945 */ /* 0x000fe60003800000 */
[----:B------:R-:W-:-:S04]  /*92c0*/  ISETP.GE.AND P0, PT, R24, R5, PT ;  /* 0x000000051800720c */ /* 0x000fc80003f06270 */
[----:B------:R-:W-:-:S13]  /*92d0*/  ISETP.LT.OR P0, PT, R4, -0x107, P0 ;  /* 0xfffffef90400780c */ /* 0x000fda0000701670 */
[----:B------:R-:W-:Y:S05]  /*92e0*/  @P0 BRA `(.L_x_5579) ;  /* 0x0000038000000947 */ /* 0x000fea0003800000 */
[----:B------:R-:W-:-:S13]  /*92f0*/  ISETP.GE.AND P0, PT, R100, c[0x0][0x220], PT ;  /* 0x0000880064007a0c */ /* 0x000fda0003f06270 */
[----:B------:R3:W-:Y:S01]  /*9300*/  @P0 STS.128 [R176+0x1000], RZ ;  /* 0x001000ffb0000388 */ /* 0x0007e20000000c00 */
[----:B------:R-:W-:Y:S05]  /*9310*/  @P0 BRA `(.L_x_5579) ;  /* 0x0000035000000947 */ /* 0x000fea0003800000 */
[----:B------:R-:W5:Y:S01]  /*9320*/  LDG.E.128 R28, [R28.64] ;  /* 0x000000061c1c7981 */ /* 0x000f62000c1e1d00 */
        /* <DEDUP_REMOVED lines=12> */
[----:B--2---:R-:W2:Y:S04]  /*93f0*/  LDG.E.64 R2, [R14.64] ;  /* 0x000000060e027981 */ /* 0x004ea8000c1e1b00 */
[----:B---3--:R-:W3:Y:S01]  /*9400*/  LDG.E.64 R8, [R8.64] ;  /* 0x0000000608087981 */ /* 0x008ee2000c1e1b00 */
[--C-:B-----5:R-:W-:Y:S02]  /*9410*/  HADD2.F32 R21, -RZ, R29.reuse.H0_H0 ;  /* 0x2000001dff157230 */ /* 0x120fe40000004100 */
        /* <DEDUP_REMOVED lines=8> */
[----:B------:R-:W-:Y:S01]  /*94a0*/  FMUL.FTZ R13, R21, R12 ;  /* 0x0000000c150d7220 */ /* 0x000fe20000410000 */
[----:B------:R-:W-:Y:S01]  /*94b0*/  HADD2.F32 R2, -RZ, R2.H0_H0 ;  /* 0x20000002ff027230 */ /* 0x000fe20000004100 */
[-C--:B------:R-:W-:Y:S01]  /*94c0*/  FMUL.FTZ R12, R18, R7.reuse ;  /* 0x00000007120c7220 */ /* 0x080fe20000410000 */
[----:B------:R-:W-:Y:S01]  /*94d0*/  HADD2.F32 R3, -RZ, R3.H0_H0 ;  /* 0x20000003ff037230 */ /* 0x000fe20000004100 */
[----:B------:R-:W-:Y:S01]  /*94e0*/  FMUL.FTZ R7, R17, R7 ;  /* 0x0000000711077220 */ /* 0x000fe20000410000 */
[----:B------:R-:W-:Y:S01]  /*94f0*/  HADD2.F32 R8, -RZ, R8.H0_H0 ;  /* 0x20000008ff087230 */ /* 0x000fe20000004100 */
[----:B------:R-:W-:-:S02]  /*9500*/  FFMA.FTZ R14, R21, R16, -R14 ;  /* 0x00000010150e7223 */ /* 0x000fc4000001080e */
[----:B------:R-:W-:Y:S01]  /*9510*/  FFMA.FTZ R13, R19, R16, R13 ;  /* 0x00000010130d7223 */ /* 0x000fe2000001000d */
[----:B------:R-:W-:Y:S01]  /*9520*/  HADD2.F32 R16, -RZ, R30.H0_H0 ;  /* 0x2000001eff107230 */ /* 0x000fe20000004100 */
[-C--:B------:R-:W-:Y:S01]  /*9530*/  FFMA.FTZ R12, R17, R15.reuse, -R12 ;  /* 0x0000000f110c7223 */ /* 0x080fe2000001080c */
[--C-:B------:R-:W-:Y:S01]  /*9540*/  HADD2.F32 R17, -RZ, R28.reuse.H1_H1 ;  /* 0x3000001cff117230 */ /* 0x100fe20000004100 */
[----:B------:R-:W-:Y:S01]  /*9550*/  FFMA.FTZ R7, R18, R15, R7 ;  /* 0x0000000f12077223 */ /* 0x000fe20000010007 */
[----:B------:R-:W-:Y:S01]  /*9560*/  HADD2.F32 R15, -RZ, R28.H0_H0 ;  /* 0x2000001cff0f7230 */ /* 0x000fe20000004100 */
[----:B------:R-:W-:Y:S01]  /*9570*/  F2FP.PACK_AB R29, R13, R14 ;  /* 0x0000000e0d1d723e */ /* 0x000fe200000000ff */
[----:B------:R-:W-:Y:S02]  /*9580*/  HADD2.F32 R30, -RZ, R30.H1_H1 ;  /* 0x3000001eff1e7230 */ /* 0x000fe40000004100 */
[----:B------:R-:W-:Y:S01]  /*9590*/  HADD2.F32 R19, -RZ, R9.H0_H0 ;  /* 0x20000009ff137230 */ /* 0x000fe20000004100 */
[----:B------:R-:W-:Y:S01]  /*95a0*/  FMUL.FTZ R9, R17, R2 ;  /* 0x0000000211097220 */ /* 0x000fe20000410000 */
[----:B------:R-:W-:Y:S01]  /*95b0*/  F2FP.PACK_AB R31, R7, R12 ;  /* 0x0000000c071f723e */ /* 0x000fe200000000ff */
[----:B------:R-:W-:-:S02]  /*95c0*/  FMUL.FTZ R18, R15, R2 ;  /* 0x000000020f127220 */ /* 0x000fc40000410000 */
[-C--:B------:R-:W-:Y:S02]  /*95d0*/  FMUL.FTZ R2, R30, R3.reuse ;  /* 0x000000031e027220 */ /* 0x080fe40000410000 */
[C---:B------:R-:W-:Y:S02]  /*95e0*/  FMUL.FTZ R3, R16.reuse, R3 ;  /* 0x0000000310037220 */ /* 0x040fe40000410000 */
[-C--:B------:R-:W-:Y:S02]  /*95f0*/  FFMA.FTZ R9, R15, R8.reuse, -R9 ;  /* 0x000000080f097223 */ /* 0x080fe40000010809 */
[----:B------:R-:W-:Y:S02]  /*9600*/  FFMA.FTZ R18, R17, R8, R18 ;  /* 0x0000000811127223 */ /* 0x000fe40000010012 */
[-C--:B------:R-:W-:Y:S02]  /*9610*/  FFMA.FTZ R2, R16, R19.reuse, -R2 ;  /* 0x0000001310027223 */ /* 0x080fe40000010802 */
[----:B------:R-:W-:Y:S01]  /*9620*/  FFMA.FTZ R3, R30, R19, R3 ;  /* 0x000000131e037223 */ /* 0x000fe20000010003 */
[----:B------:R-:W-:-:S04]  /*9630*/  F2FP.PACK_AB R28, R18, R9 ;  /* 0x00000009121c723e */ /* 0x000fc800000000ff */
[----:B------:R-:W-:Y:S02]  /*9640*/  F2FP.PACK_AB R30, R3, R2 ;  /* 0x00000002031e723e */ /* 0x000fe400000000ff */
.L_x_5581:
[----:B------:R-:W-:Y:S05]  /*9650*/  BSYNC B0 ;  /* 0x0000000000007941 */ /* 0x000fea0003800000 */
.L_x_5580:
[----:B-----5:R1:W-:Y:S02]  /*9660*/  STS.128 [R176+0x1000], R28 ;  /* 0x0010001cb0007388 */ /* 0x0203e40000000c00 */
.L_x_5579:
[----:B------:R-:W-:Y:S05]  /*9670*/  BSYNC B1 ;  /* 0x0000000000017941 */ /* 0x000fea0003800000 */
.L_x_5578:
        /* <DEDUP_REMOVED lines=41> */
[--C-:B------:R-:W-:Y:S01]  /*9910*/  HADD2.F32 R13, -RZ, R12.reuse.H1_H1 ;  /* 0x3000000cff0d7230 */ /* 0x100fe20000004100 */
[-C--:B------:R-:W-:Y:S01]  /*9920*/  FFMA.FTZ R8, R15, R11.reuse, -R8 ;  /* 0x0000000b0f087223 */ /* 0x080fe20000010808 */
[----:B------:R-:W-:Y:S01]  /*9930*/  HADD2.F32 R15, -RZ, R5.H0_H0 ;  /* 0x20000005ff0f7230 */ /* 0x000fe20000004100 */
[----:B------:R-:W-:Y:S01]  /*9940*/  FFMA.FTZ R7, R14, R11, R7 ;  /* 0x0000000b0e077223 */ /* 0x000fe20000010007 */
[----:B------:R-:W-:Y:S01]  /*9950*/  HADD2.F32 R11, -RZ, R12.H0_H0 ;  /* 0x2000000cff0b7230 */ /* 0x000fe20000004100 */
[-C--:B------:R-:W-:Y:S01]  /*9960*/  FMUL.FTZ R5, R13, R2.reuse ;  /* 0x000000020d057220 */ /* 0x080fe20000410000 */
[--C-:B------:R-:W-:Y:S02]  /*9970*/  HADD2.F32 R12, -RZ, R16.reuse.H0_H0 ;  /* 0x20000010ff0c7230 */ /* 0x100fe40000004100 */
[----:B------:R-:W-:Y:S01]  /*9980*/  HADD2.F32 R16, -RZ, R16.H1_H1 ;  /* 0x30000010ff107230 */ /* 0x000fe20000004100 */
[----:B------:R-:W-:-:S02]  /*9990*/  FMUL.FTZ R14, R11, R2 ;  /* 0x000000020b0e7220 */ /* 0x000fc40000410000 */
[-C--:B------:R-:W-:Y:S02]  /*99a0*/  FFMA.FTZ R5, R11, R4.reuse, -R5 ;  /* 0x000000040b057223 */ /* 0x080fe40000010805 */
[-C--:B------:R-:W-:Y:S02]  /*99b0*/  FMUL.FTZ R2, R16, R3.reuse ;  /* 0x0000000310027220 */ /* 0x080fe40000410000 */
[C---:B------:R-:W-:Y:S02]  /*99c0*/  FMUL.FTZ R3, R12.reuse, R3 ;  /* 0x000000030c037220 */ /* 0x040fe40000410000 */
[----:B------:R-:W-:Y:S01]  /*99d0*/  FFMA.FTZ R14, R13, R4, R14 ;  /* 0x000000040d0e7223 */ /* 0x000fe2000001000e */
[----:B------:R-:W-:Y:S01]  /*99e0*/  F2FP.PACK_AB R13, R9, R10 ;  /* 0x0000000a090d723e */ /* 0x000fe200000000ff */
[-C--:B------:R-:W-:Y:S02]  /*99f0*/  FFMA.FTZ R2, R12, R15.reuse, -R2 ;  /* 0x0000000f0c027223 */ /* 0x080fe40000010802 */
[----:B------:R-:W-:Y:S01]  /*9a00*/  FFMA.FTZ R3, R16, R15, R3 ;  /* 0x0000000f10037223 */ /* 0x000fe20000010003 */
[----:B------:R-:W-:-:S02]  /*9a10*/  F2FP.PACK_AB R12, R14, R5 ;  /* 0x000000050e0c723e */ /* 0x000fc400000000ff */
[----:B------:R-:W-:Y:S02]  /*9a20*/  F2FP.PACK_AB R15, R7, R8 ;  /* 0x00000008070f723e */ /* 0x000fe400000000ff */
[----:B------:R-:W-:Y:S02]  /*9a30*/  F2FP.PACK_AB R14, R3, R2 ;  /* 0x00000002030e723e */ /* 0x000fe400000000ff */
.L_x_5584:
[----:B------:R-:W-:Y:S05]  /*9a40*/  BSYNC B0 ;  /* 0x0000000000007941 */ /* 0x000fea0003800000 */
.L_x_5583:
[----:B-----5:R1:W-:Y:S01]  /*9a50*/  STS.128 [R176+0x1800], R12 ;  /* 0x0018000cb0007388 */ /* 0x0203e20000000c00 */
[----:B------:R-:W-:Y:S05]  /*9a60*/  BRA `(.L_x_5582) ;  /* 0x00001cb000007947 */ /* 0x000fea0003800000 */
.L_x_5569:
        /* <DEDUP_REMOVED lines=45> */
[----:B------:R-:W-:Y:S01]  /*9d40*/  @!P0 FADD.FTZ R31, -R31, -RZ ;  /* 0x800000ff1f1f8221 */ /* 0x000fe20000010100 */
[----:B------:R-:W-:Y:S01]  /*9d50*/  HADD2.F32 R16, -RZ, R17.H1_H1 ;  /* 0x30000011ff107230 */ /* 0x000fe20000004100 */
[----:B------:R-:W-:Y:S01]  /*9d60*/  FMUL.FTZ R33, R33, R0 ;  /* 0x0000000021217220 */ /* 0x000fe20000410000 */
[----:B------:R-:W-:Y:S01]  /*9d70*/  HADD2.F32 R0, -RZ, R19.H1_H1 ;  /* 0x30000013ff007230 */ /* 0x000fe20000004100 */
[----:B------:R-:W-:Y:S01]  /*9d80*/  FMUL.FTZ R35, R35, R8 ;  /* 0x0000000823237220 */ /* 0x000fe20000410000 */
[----:B------:R-:W-:Y:S01]  /*9d90*/  HADD2.F32 R8, -RZ, R18.H0_H0 ;  /* 0x20000012ff087230 */ /* 0x000fe20000004100 */
[----:B------:R-:W-:-:S02]  /*9da0*/  @!P0 FADD.FTZ R9, -R9, -RZ ;  /* 0x800000ff09098221 */ /* 0x000fc40000010100 */
[----:B------:R-:W-:Y:S02]  /*9db0*/  @!P0 FADD.FTZ R11, -R11, -RZ ;  /* 0x800000ff0b0b8221 */ /* 0x000fe40000010100 */
[----:B------:R-:W-:Y:S01]  /*9dc0*/  FMUL.FTZ R16, R16, R31 ;  /* 0x0000001f10107220 */ /* 0x000fe20000410000 */
[----:B------:R-:W-:Y:S01]  /*9dd0*/  HADD2.F32 R31, -RZ, R18.H1_H1 ;  /* 0x30000012ff1f7230 */ /* 0x000fe20000004100 */
[----:B------:R-:W-:Y:S01]  /*9de0*/  @!P0 FADD.FTZ R30, -R30, -RZ ;  /* 0x800000ff1e1e8221 */ /* 0x000fe20000010100 */
[----:B------:R-:W-:Y:S01]  /*9df0*/  HADD2.F32 R17, -RZ, R19.H0_H0 ;  /* 0x20000013ff117230 */ /* 0x000fe20000004100 */
[----:B------:R-:W-:Y:S02]  /*9e00*/  @!P0 FADD.FTZ R32, -R32, -RZ ;  /* 0x800000ff20208221 */ /* 0x000fe40000010100 */
[----:B------:R-:W-:Y:S01]  /*9e10*/  FMUL.FTZ R9, R8, R9 ;  /* 0x0000000908097220 */ /* 0x000fe20000410000 */
[----:B--2---:R-:W-:Y:S01]  /*9e20*/  HADD2.F32 R8, -RZ, R12.H0_H0 ;  /* 0x2000000cff087230 */ /* 0x004fe20000004100 */
[----:B------:R-:W-:Y:S01]  /*9e30*/  FMUL.FTZ R11, R0, R11 ;  /* 0x0000000b000b7220 */ /* 0x000fe20000410000 */
[----:B-----5:R-:W-:Y:S01]  /*9e40*/  HADD2.F32 R0, -RZ, R20.H0_H0 ;  /* 0x20000014ff007230 */ /* 0x020fe20000004100 */
[----:B------:R-:W-:-:S02]  /*9e50*/  @!P0 FADD.FTZ R10, -R10, -RZ ;  /* 0x800000ff0a0a8221 */ /* 0x000fc40000010100 */
[----:B------:R-:W-:Y:S01]  /*9e60*/  FMUL.FTZ R37, R37, R30 ;  /* 0x0000001e25257220 */ /* 0x000fe20000410000 */
[--C-:B------:R-:W-:Y:S01]  /*9e70*/  HADD2.F32 R30, -RZ, R14.reuse.H0_H0 ;  /* 0x2000000eff1e7230 */ /* 0x100fe20000004100 */
[----:B------:R-:W-:Y:S01]  /*9e80*/  FMUL.FTZ R32, R31, R32 ;  /* 0x000000201f207220 */ /* 0x000fe20000410000 */
[----:B------:R-:W-:Y:S01]  /*9e90*/  HADD2.F32 R31, -RZ, R14.H1_H1 ;  /* 0x3000000eff1f7230 */ /* 0x000fe20000004100 */
[----:B------:R-:W-:Y:S01]  /*9ea0*/  FMUL.FTZ R10, R17, R10 ;  /* 0x0000000a110a7220 */ /* 0x000fe20000410000 */
[----:B------:R-:W-:Y:S01]  /*9eb0*/  HADD2.F32 R17, -RZ, R12.H1_H1 ;  /* 0x3000000cff117230 */ /* 0x000fe20000004100 */
[----:B------:R-:W-:Y:S01]  /*9ec0*/  FFMA.FTZ R0, R0, R8, R33 ;  /* 0x0000000800007223 */ /* 0x000fe20000010021 */
[--C-:B------:R-:W-:Y:S02]  /*9ed0*/  HADD2.F32 R19, -RZ, R15.reuse.H0_H0 ;  /* 0x2000000fff137230 */ /* 0x100fe40000004100 */
[----:B------:R-:W-:Y:S02]  /*9ee0*/  HADD2.F32 R14, -RZ, R15.H1_H1 ;  /* 0x3000000fff0e7230 */ /* 0x000fe40000004100 */
[----:B------:R-:W-:-:S02]  /*9ef0*/  HADD2.F32 R18, -RZ, R21.H0_H0 ;  /* 0x20000015ff127230 */ /* 0x000fc40000004100 */
[----:B------:R-:W-:Y:S02]  /*9f00*/  HADD2.F32 R12, -RZ, R13.H0_H0 ;  /* 0x2000000dff0c7230 */ /* 0x000fe40000004100 */
[----:B------:R-:W-:Y:S02]  /*9f10*/  HADD2.F32 R8, -RZ, R22.H0_H0 ;  /* 0x20000016ff087230 */ /* 0x000fe40000004100 */
[----:B------:R-:W-:Y:S02]  /*9f20*/  HADD2.F32 R15, -RZ, R23.H0_H0 ;  /* 0x20000017ff0f7230 */ /* 0x000fe40000004100 */
[----:B------:R-:W-:Y:S02]  /*9f30*/  HADD2.F32 R20, -RZ, R20.H1_H1 ;  /* 0x30000014ff147230 */ /* 0x000fe40000004100 */
        /* <DEDUP_REMOVED lines=15> */
.L_x_5588:
[----:B------:R-:W-:Y:S05]  /*a030*/  BSYNC B0 ;  /* 0x0000000000007941 */ /* 0x000fea0003800000 */
.L_x_5587:
[----:B-----5:R4:W-:Y:S02]  /*a040*/  STS.128 [R176], R20 ;  /* 0x00000014b0007388 */ /* 0x0209e40000000c00 */
.L_x_5586:
[----:B------:R-:W-:Y:S05]  /*a050*/  BSYNC B1 ;  /* 0x0000000000017941 */ /* 0x000fea0003800000 */
.L_x_5585:
        /* <DEDUP_REMOVED lines=34> */
[----:B---3--:R-:W-:Y:S02]  /*a280*/  HADD2.F32 R32, -RZ, R16.H0_H0 ;  /* 0x20000010ff207230 */ /* 0x008fe40000004100 */
[----:B------:R-:W-:Y:S02]  /*a290*/  HADD2.F32 R31, -RZ, R17.H0_H0 ;  /* 0x20000011ff1f7230 */ /* 0x000fe40000004100 */
[--C-:B--2---:R-:W-:Y:S02]  /*a2a0*/  HADD2.F32 R7, -RZ, R8.reuse.H0_H0 ;  /* 0x20000008ff077230 */ /* 0x104fe40000004100 */
        /* <DEDUP_REMOVED lines=9> */
[----:B------:R-:W-:Y:S01]  /*a340*/  @!P0 FADD.FTZ R24, -R24, -RZ ;  /* 0x800000ff18188221 */ /* 0x000fe20000010100 */
[----:B------:R-:W-:Y:S01]  /*a350*/  HADD2.F32 R33, -RZ, R16.H1_H1 ;  /* 0x30000010ff217230 */ /* 0x000fe20000004100 */
[----:B------:R-:W-:Y:S01]  /*a360*/  FMUL.FTZ R32, R32, R7 ;  /* 0x0000000720207220 */ /* 0x000fe20000410000 */
[--C-:B------:R-:W-:Y:S01]  /*a370*/  HADD2.F32 R7, -RZ, R19.reuse.H0_H0 ;  /* 0x20000013ff077230 */ /* 0x100fe20000004100 */
[----:B------:R-:W-:Y:S01]  /*a380*/  FMUL.FTZ R31, R31, R8 ;  /* 0x000000081f1f7220 */ /* 0x000fe20000410000 */
[----:B------:R-:W-:Y:S01]  /*a390*/  HADD2.F32 R8, -RZ, R19.H1_H1 ;  /* 0x30000013ff087230 */ /* 0x000fe20000004100 */
[----:B------:R-:W-:Y:S02]  /*a3a0*/  @!P0 FADD.FTZ R10, -R10, -RZ ;  /* 0x800000ff0a0a8221 */ /* 0x000fe40000010100 */
[----:B------:R-:W-:Y:S01]  /*a3b0*/  @!P0 FADD.FTZ R11, -R11, -RZ ;  /* 0x800000ff0b0b8221 */ /* 0x000fe20000010100 */
[----:B------:R-:W-:Y:S01]  /*a3c0*/  HADD2.F32 R16, -RZ, R17.H1_H1 ;  /* 0x30000011ff107230 */ /* 0x000fe20000004100 */
[----:B------:R-:W-:Y:S01]  /*a3d0*/  FMUL.FTZ R33, R33, R24 ;  /* 0x0000001821217220 */ /* 0x000fe20000410000 */
[--C-:B------:R-:W-:Y:S01]  /*a3e0*/  HADD2.F32 R24, -RZ, R18.reuse.H0_H0 ;  /* 0x20000012ff187230 */ /* 0x100fe20000004100 */
[----:B------:R-:W-:Y:S01]  /*a3f0*/  @!P0 FADD.FTZ R25, -R25, -RZ ;  /* 0x800000ff19198221 */ /* 0x000fe20000010100 */
[----:B------:R-:W-:Y:S01]  /*a400*/  HADD2.F32 R17, -RZ, R18.H1_H1 ;  /* 0x30000012ff117230 */ /* 0x000fe20000004100 */
[----:B------:R-:W-:-:S02]  /*a410*/  @!P0 FADD.FTZ R9, -R9, -RZ ;  /* 0x800000ff09098221 */ /* 0x000fc40000010100 */
[----:B------:R-:W-:Y:S01]  /*a420*/  FMUL.FTZ R10, R7, R10 ;  /* 0x0000000a070a7220 */ /* 0x000fe20000410000 */
[----:B-----5:R-:W-:Y:S01]  /*a430*/  HADD2.F32 R7, -RZ, R20.H0_H0 ;  /* 0x20000014ff077230 */ /* 0x020fe20000004100 */
[----:B------:R-:W-:Y:S01]  /*a440*/  FMUL.FTZ R11, R8, R11 ;  /* 0x0000000b080b7220 */ /* 0x000fe20000410000 */
[----:B----4-:R-:W-:Y:S01]  /*a450*/  HADD2.F32 R8, -RZ, R12.H0_H0 ;  /* 0x2000000cff087230 */ /* 0x010fe20000004100 */
        /* <DEDUP_REMOVED lines=30> */
.L_x_5592:
[----:B------:R-:W-:Y:S05]  /*a640*/  BSYNC B0 ;  /* 0x0000000000007941 */ /* 0x000fea0003800000 */
.L_x_5591:
[----:B-----5:R1:W-:Y:S02]  /*a650*/  STS.128 [R176+0x800], R20 ;  /* 0x00080014b0007388 */ /* 0x0203e40000000c00 */
.L_x_5590:
[----:B------:R-:W-:Y:S05]  /*a660*/  BSYNC B1 ;  /* 0x0000000000017941 */ /* 0x000fea0003800000 */
.L_x_5589:
[----:B----4-:R-:W-:Y:S01]  /*a670*/  IADD3 R24, R134, 0x20, RZ ;  /* 0x0000002086187810 */ /* 0x010fe20007ffe0ff */
[----:B------:R-:W-:Y:S03]  /*a680*/  BSSY B1, `(.L_x_5593) ;  /* 0x0000060000017945 */ /* 0x000fe60003800000 */
[----:B------:R-:W-:-:S04]  /*a690*/  ISETP.GE.AND P0, PT, R24, R5, PT ;  /* 0x000000051800720c */ /* 0x000fc80003f06270 */
[----:B------:R-:W-:-:S13]  /*a6a0*/  ISETP.LT.OR P0, PT, R3, -0x107, P0 ;  /* 0xfffffef90300780c */ /* 0x000fda0000701670 */
[----:B------:R-:W-:Y:S05]  /*a6b0*/  @P0 BRA `(.L_x_5594) ;  /* 0x000005c000000947 */ /* 0x000fea0003800000 */
[----:B------:R-:W-:-:S13]  /*a6c0*/  ISETP.GE.AND P0, PT, R100, c[0x0][0x220], PT ;  /* 0x0000880064007a0c */ /* 0x000fda0003f06270 */
[----:B------:R4:W-:Y:S01]  /*a6d0*/  @P0 STS.128 [R176+0x1000], RZ ;  /* 0x001000ffb0000388 */ /* 0x0009e20000000c00 */
[----:B------:R-:W-:Y:S05]  /*a6e0*/  @P0 BRA `(.L_x_5594) ;  /* 0x0000059000000947 */ /* 0x000fea0003800000 */
[----:B-1----:R1:W5:Y:S01]  /*a6f0*/  LDG.E.128 R20, [R28.64] ;  /* 0x000000061c147981 */ /* 0x002362000c1e1d00 */
[----:B------:R-:W-:Y:S01]  /*a700*/  ISETP.GE.AND P0, PT, R100, c[0x0][0x230], PT ;  /* 0x00008c0064007a0c */ /* 0x000fe20003f06270 */
[----:B------:R-:W-:-:S12]  /*a710*/  BSSY B0, `(.L_x_5595) ;  /* 0x0000055000007945 */ /* 0x000fd80003800000 */
[----:B------:R-:W-:Y:S05]  /*a720*/  @P0 BRA `(.L_x_5596) ;  /* 0x0000053000000947 */ /* 0x000fea0003800000 */
[-C--:B------:R-:W-:Y:S02]  /*a730*/  ISETP.GE.AND P0, PT, R100, R117.reuse, PT ;  /* 0x000000756400720c */ /* 0x080fe40003f06270 */
[----:B------:R-:W-:Y:S02]  /*a740*/  MOV R11, R117 ;  /* 0x00000075000b7202 */ /* 0x000fe40000000f00 */
[----:B------:R-:W-:Y:S02]  /*a750*/  MOV R8, RZ ;  /* 0x000000ff00087202 */ /* 0x000fe40000000f00 */
[----:B---3--:R-:W-:-:S07]  /*a760*/  MOV R13, RZ ;  /* 0x000000ff000d7202 */ /* 0x008fce0000000f00 */
        /* <DEDUP_REMOVED lines=24> */
[----:B-1----:R-:W-:Y:S01]  /*a8f0*/  HADD2.F32 R28, -RZ, R9.H1_H1 ;  /* 0x30000009ff1c7230 */ /* 0x002fe20000004100 */
        /* <DEDUP_REMOVED lines=10> */
[----:B------:R-:W-:Y:S01]  /*a9a0*/  @!P0 FADD.FTZ R28, -R28, -RZ ;  /* 0x800000ff1c1c8221 */ /* 0x000fe20000010100 */
[----:B------:R-:W-:Y:S01]  /*a9b0*/  HADD2.F32 R8, -RZ, R19.H1_H1 ;  /* 0x30000013ff087230 */ /* 0x000fe20000004100 */
[----:B------:R-:W-:Y:S02]  /*a9c0*/  @!P0 FADD.FTZ R10, -R10, -RZ ;  /* 0x800000ff0a0a8221 */ /* 0x000fe40000010100 */
[----:B------:R-:W-:-:S02]  /*a9d0*/  @!P0 FADD.FTZ R11, -R11, -RZ ;  /* 0x800000ff0b0b8221 */ /* 0x000fc40000010100 */
[----:B------:R-:W-:Y:S01]  /*a9e0*/  FMUL.FTZ R17, R17, R28 ;  /* 0x0000001c11117220 */ /* 0x000fe20000410000 */
[--C-:B------:R-:W-:Y:S01]  /*a9f0*/  HADD2.F32 R28, -RZ, R18.reuse.H0_H0 ;  /* 0x20000012ff1c7230 */ /* 0x100fe20000004100 */
[----:B------:R-:W-:Y:S01]  /*aa00*/  FMUL.FTZ R10, R7, R10 ;  /* 0x0000000a070a7220 */ /* 0x000fe20000410000 */
[----:B------:R-:W-:Y:S01]  /*aa10*/  HADD2.F32 R18, -RZ, R18.H1_H1 ;  /* 0x30000012ff127230 */ /* 0x000fe20000004100 */
[----:B------:R-:W-:Y:S01]  /*aa20*/  FMUL.FTZ R11, R8, R11 ;  /* 0x0000000b080b7220 */ /* 0x000fe20000410000 */
[----:B-----5:R-:W-:Y:S01]  /*aa30*/  HADD2.F32 R7, -RZ, R20.H0_H0 ;  /* 0x20000014ff077230 */ /* 0x020fe20000004100 */
[----:B------:R-:W-:Y:S01]  /*aa40*/  @!P0 FADD.FTZ R9, -R9, -RZ ;  /* 0x800000ff09098221 */ /* 0x000fe20000010100 */
[----:B----4-:R-:W-:Y:S01]  /*aa50*/  HADD2.F32 R8, -RZ, R12.H0_H0 ;  /* 0x2000000cff087230 */ /* 0x010fe20000004100 */
[----:B------:R-:W-:Y:S01]  /*aa60*/  @!P0 FADD.FTZ R29, -R29, -RZ ;  /* 0x800000ff1d1d8221 */ /* 0x000fe20000010100 */
[----:B------:R-:W-:Y:S01]  /*aa70*/  HADD2.F32 R19, -RZ, R20.H1_H1 ;  /* 0x30000014ff137230 */ /* 0x000fe20000004100 */
[----:B------:R-:W-:Y:S01]  /*aa80*/  @!P0 FADD.FTZ R25, -R25, -RZ ;  /* 0x800000ff19198221 */ /* 0x000fe20000010100 */
[----:B------:R-:W-:-:S02]  /*aa90*/  HADD2.F32 R16, -RZ, R16.H1_H1 ;  /* 0x30000010ff107230 */ /* 0x000fc40000004100 */
[----:B------:R-:W-:Y:S01]  /*aaa0*/  HADD2.F32 R20, -RZ, R12.H1_H1 ;  /* 0x3000000cff147230 */ /* 0x000fe20000004100 */
[----:B------:R-:W-:Y:S01]  /*aab0*/  FMUL.FTZ R9, R28, R9 ;  /* 0x000000091c097220 */ /* 0x000fe20000410000 */
[--C-:B------:R-:W-:Y:S01]  /*aac0*/  HADD2.F32 R12, -RZ, R13.reuse.H0_H0 ;  /* 0x2000000dff0c7230 */ /* 0x100fe20000004100 */
        /* <DEDUP_REMOVED lines=8> */
[----:B------:R-:W-:Y:S01]  /*ab50*/  HADD2.F32 R15, -RZ, R23.H0_H0 ;  /* 0x20000017ff0f7230 */ /* 0x000fe20000004100 */
[----:B------:R-:W-:Y:S01]  /*ab60*/  FMUL.FTZ R16, R16, R25 ;  /* 0x0000001910107220 */ /* 0x000fe20000410000 */
        /* <DEDUP_REMOVED lines=9> */
[----:B------:R-:W-:-:S02]  /*ac00*/  FFMA.FTZ R10, R15, R13, R10 ;  /* 0x0000000d0f0a7223 */ /* 0x000fc4000001000a */
[----:B------:R-:W-:Y:S01]  /*ac10*/  FFMA.FTZ R11, R23, R34, R11 ;  /* 0x00000022170b7223 */ /* 0x000fe2000001000b */
[----:B------:R-:W-:Y:S02]  /*ac20*/  F2FP.PACK_AB R20, R16, R7 ;  /* 0x000000071014723e */ /* 0x000fe400000000ff */
[----:B------:R-:W-:Y:S02]  /*ac30*/  F2FP.PACK_AB R21, R17, R12 ;  /* 0x0000000c1115723e */ /* 0x000fe400000000ff */
[----:B------:R-:W-:Y:S02]  /*ac40*/  F2FP.PACK_AB R22, R29, R8 ;  /* 0x000000081d16723e */ /* 0x000fe400000000ff */
[----:B------:R-:W-:Y:S02]  /*ac50*/  F2FP.PACK_AB R23, R11, R10 ;  /* 0x0000000a0b17723e */ /* 0x000fe400000000ff */
.L_x_5596:
[----:B------:R-:W-:Y:S05]  /*ac60*/  BSYNC B0 ;  /* 0x0000000000007941 */ /* 0x000fea0003800000 */
.L_x_5595:
[----:B-----5:R1:W-:Y:S02]  /*ac70*/  STS.128 [R176+0x1000], R20 ;  /* 0x00100014b0007388 */ /* 0x0203e40000000c00 */
.L_x_5594:
[----:B------:R-:W-:Y:S05]  /*ac80*/  BSYNC B1 ;  /* 0x0000000000017941 */ /* 0x000fea0003800000 */
.L_x_5593:
        /* <DEDUP_REMOVED lines=20> */
[----:B------:R-:W-:Y:S01]  /*add0*/  IMAD.WIDE R20, R5, 0x2, R26 ;  /* 0x0000000205147825 */ /* 0x000fe200078e021a */
[----:B------:R-:W-:-:S04]  /*ade0*/  IADD3 R2, P1, R9, R2, RZ ;  /* 0x0000000209027210 */ /* 0x000fc80007f3e0ff */
[----:B------:R-:W-:Y:S01]  /*adf0*/  LEA.HI.X.SX32 R4, R9, R4, 0x1, P1 ;  /* 0x0000000409047211 */ /* 0x000fe200008f0eff */
[----:B--2---:R-:W2:Y:S01]  /*ae00*/  LDG.E.128 R20, [R20.64] ;  /* 0x0000000614147981 */ /* 0x004ea2000c1e1d00 */
[----:B------:R-:W-:-:S04]  /*ae10*/  IADD3 R7, P1, R3, R2, RZ ;  /* 0x0000000203077210 */ /* 0x000fc80007f3e0ff */
[----:B------:R-:W-:Y:S02]  /*ae20*/  LEA.HI.X.SX32 R8, R3, R4, 0x1, P1 ;  /* 0x0000000403087211 */ /* 0x000fe400008f0eff */
[C---:B------:R-:W-:Y:S02]  /*ae30*/  LEA R10, P1, R7.reuse, c[0x0][0x2b0], 0x1 ;  /* 0x0000ac00070a7a11 */ /* 0x040fe400078208ff */
[----:B------:R-:W-:Y:S02]  /*ae40*/  MOV R3, RZ ;  /* 0x000000ff00037202 */ /* 0x000fe40000000f00 */
[----:B------:R-:W-:Y:S02]  /*ae50*/  LEA.HI.X R11, R7, c[0x0][0x2b4], R8, 0x1, P1 ;  /* 0x0000ad00070b7a11 */ /* 0x000fe400008f0c08 */
[----:B------:R-:W-:-:S04]  /*ae60*/  @P0 IADD3 R3, -R116, RZ, RZ ;  /* 0x000000ff74030210 */ /* 0x000fc80007ffe1ff */
[----:B---3--:R-:W3:Y:S01]  /*ae70*/  LDG.E.128 R8, [R10.64] ;  /* 0x000000060a087981 */ /* 0x008ee2000c1e1d00 */
[----:B------:R-:W-:-:S04]  /*ae80*/  IADD3 R2, P1, R3, R2, RZ ;  /* 0x0000000203027210 */ /* 0x000fc80007f3e0ff */
[----:B------:R-:W-:Y:S02]  /*ae90*/  LEA.HI.X.SX32 R3, R3, R4, 0x1, P1 ;  /* 0x0000000403037211 */ /* 0x000fe400008f0eff */
[----:B------:R-:W-:-:S04]  /*aea0*/  LEA R12, P1, R2, c[0x0][0x2a8], 0x1 ;  /* 0x0000aa00020c7a11 */ /* 0x000fc800078208ff */
[----:B------:R-:W-:-:S06]  /*aeb0*/  LEA.HI.X R13, R2, c[0x0][0x2ac], R3, 0x1, P1 ;  /* 0x0000ab00020d7a11 */ /* 0x000fcc00008f0c03 */
[----:B----4-:R-:W4:Y:S01]  /*aec0*/  LDG.E.128 R12, [R12.64] ;  /* 0x000000060c0c7981 */ /* 0x010f22000c1e1d00 */
[--C-:B--2---:R-:W-:Y:S02]  /*aed0*/  HADD2.F32 R7, -RZ, R20.reuse.H0_H0 ;  /* 0x20000014ff077230 */ /* 0x104fe40000004100 */
[----:B------:R-:W-:Y:S02]  /*aee0*/  HADD2.F32 R25, -RZ, R20.H1_H1 ;  /* 0x30000014ff197230 */ /* 0x000fe40000004100 */
[--C-:B------:R-:W-:Y:S02]  /*aef0*/  HADD2.F32 R20, -RZ, R21.reuse.H0_H0 ;  /* 0x20000015ff147230 */ /* 0x100fe40000004100 */
[----:B-1----:R-:W-:Y:S02]  /*af00*/  HADD2.F32 R26, -RZ, R21.H1_H1 ;  /* 0x30000015ff1a7230 */ /* 0x002fe40000004100 */
[----:B---3--:R-:W-:Y:S02]  /*af10*/  HADD2.F32 R2, -RZ, R8.H0_H0 ;  /* 0x20000008ff027230 */ /* 0x008fe40000004100 */
[----:B------:R-:W-:-:S02]  /*af20*/  HADD2.F32 R3, -RZ, R9.H0_H0 ;  /* 0x20000009ff037230 */ /* 0x000fc40000004100 */
[----:B------:R-:W-:Y:S01]  /*af30*/  HADD2.F32 R8, -RZ, R8.H1_H1 ;  /* 0x30000008ff087230 */ /* 0x000fe20000004100 */
[----:B------:R-:W-:Y:S01]  /*af40*/  @!P0 FADD.FTZ R2, -R2, -RZ ;  /* 0x800000ff02028221 */ /* 0x000fe20000010100 */
[--C-:B------:R-:W-:Y:S01]  /*af50*/  HADD2.F32 R4, -RZ, R10.reuse.H0_H0 ;  /* 0x2000000aff047230 */ /* 0x100fe20000004100 */
[----:B------:R-:W-:Y:S01]  /*af60*/  @!P0 FADD.FTZ R3, -R3, -RZ ;  /* 0x800000ff03038221 */ /* 0x000fe20000010100 */
[----:B------:R-:W-:Y:S02]  /*af70*/  HADD2.F32 R5, -RZ, R11.H0_H0 ;  /* 0x2000000bff057230 */ /* 0x000fe40000004100 */
[----:B------:R-:W-:Y:S02]  /*af80*/  HADD2.F32 R9, -RZ, R9.H1_H1 ;  /* 0x30000009ff097230 */ /* 0x000fe40000004100 */
[----:B------:R-:W-:Y:S02]  /*af90*/  HADD2.F32 R10, -RZ, R10.H1_H1 ;  /* 0x3000000aff0a7230 */ /* 0x000fe40000004100 */
[----:B------:R-:W-:Y:S01]  /*afa0*/  HADD2.F32 R11, -RZ, R11.H1_H1 ;  /* 0x3000000bff0b7230 */ /* 0x000fe20000004100 */
[----:B------:R-:W-:Y:S01]  /*afb0*/  FMUL.FTZ R7, R7, R2 ;  /* 0x0000000207077220 */ /* 0x000fe20000410000 */
[----:B------:R-:W-:Y:S01]  /*afc0*/  HADD2.F32 R2, -RZ, R23.H1_H1 ;  /* 0x30000017ff027230 */ /* 0x000fe20000004100 */
[----:B------:R-:W-:Y:S01]  /*afd0*/  FMUL.FTZ R20, R20, R3 ;  /* 0x0000000314147220 */ /* 0x000fe20000410000 */
[----:B------:R-:W-:Y:S01]  /*afe0*/  HADD2.F32 R3, -RZ, R22.H1_H1 ;  /* 0x30000016ff037230 */ /* 0x000fe20000004100 */
[----:B------:R-:W-:-:S02]  /*aff0*/  @!P0 FADD.FTZ R8, -R8, -RZ ;  /* 0x800000ff08088221 */ /* 0x000fc40000010100 */
[----:B------:R-:W-:Y:S02]  /*b000*/  @!P0 FADD.FTZ R9, -R9, -RZ ;  /* 0x800000ff09098221 */ /* 0x000fe40000010100 */
[----:B------:R-:W-:Y:S02]  /*b010*/  @!P0 FADD.FTZ R10, -R10, -RZ ;  /* 0x800000ff0a0a8221 */ /* 0x000fe40000010100 */
[----:B------:R-:W-:Y:S02]  /*b020*/  @!P0 FADD.FTZ R11, -R11, -RZ ;  /* 0x800000ff0b0b8221 */ /* 0x000fe40000010100 */
[----:B------:R-:W-:Y:S01]  /*b030*/  FMUL.FTZ R25, R25, R8 ;  /* 0x0000000819197220 */ /* 0x000fe20000410000 */
[----:B------:R-:W-:Y:S01]  /*b040*/  HADD2.F32 R8, -RZ, R23.H0_H0 ;  /* 0x20000017ff087230 */ /* 0x000fe20000004100 */
[----:B------:R-:W-:Y:S01]  /*b050*/  FMUL.FTZ R26, R26, R9 ;  /* 0x000000091a1a7220 */ /* 0x000fe20000410000 */
[----:B------:R-:W-:Y:S01]  /*b060*/  HADD2.F32 R9, -RZ, R22.H0_H0 ;  /* 0x20000016ff097230 */ /* 0x000fe20000004100 */
[----:B------:R-:W-:Y:S01]  /*b070*/  FMUL.FTZ R10, R3, R10 ;  /* 0x0000000a030a7220 */ /* 0x000fe20000410000 */
[----:B----4-:R-:W-:Y:S01]  /*b080*/  HADD2.F32 R3, -RZ, R12.H0_H0 ;  /* 0x2000000cff037230 */ /* 0x010fe20000004100 */
[----:B------:R-:W-:Y:S01]  /*b090*/  FMUL.FTZ R11, R2, R11 ;  /* 0x0000000b020b7220 */ /* 0x000fe20000410000 */
[----:B-----5:R-:W-:Y:S01]  /*b0a0*/  HADD2.F32 R2, -RZ, R16.H0_H0 ;  /* 0x20000010ff027230 */ /* 0x020fe20000004100 */
[----:B------:R-:W-:-:S02]  /*b0b0*/  @!P0 FADD.FTZ R5, -R5, -RZ ;  /* 0x800000ff05058221 */ /* 0x000fc40000010100 */
[----:B------:R-:W-:Y:S01]  /*b0c0*/  @!P0 FADD.FTZ R4, -R4, -RZ ;  /* 0x800000ff04048221 */ /* 0x000fe20000010100 */
[--C-:B------:R-:W-:Y:S01]  /*b0d0*/  HADD2.F32 R21, -RZ, R13.reuse.H1_H1 ;  /* 0x3000000dff157230 */ /* 0x100fe20000004100 */
[----:B------:R-:W-:Y:S01]  /*b0e0*/  FMUL.FTZ R5, R8, R5 ;  /* 0x0000000508057220 */ /* 0x000fe20000410000 */
[----:B------:R-:W-:Y:S01]  /*b0f0*/  HADD2.F32 R8, -RZ, R13.H0_H0 ;  /* 0x2000000dff087230 */ /* 0x000fe20000004100 */
[----:B------:R-:W-:Y:S01]  /*b100*/  FMUL.FTZ R4, R9, R4 ;  /* 0x0000000409047220 */ /* 0x000fe20000410000 */
[----:B------:R-:W-:Y:S01]  /*b110*/  HADD2.F32 R9, -RZ, R17.H0_H0 ;  /* 0x20000011ff097230 */ /* 0x000fe20000004100 */
[----:B------:R-:W-:Y:S01]  /*b120*/  FFMA.FTZ R2, R2, R3, R7 ;  /* 0x0000000302027223 */ /* 0x000fe20000010007 */
[--C-:B------:R-:W-:Y:S02]  /*b130*/  HADD2.F32 R13, -RZ, R14.reuse.H0_H0 ;  /* 0x2000000eff0d7230 */ /* 0x100fe40000004100 */
[----:B------:R-:W-:Y:S02]  /*b140*/  HADD2.F32 R23, -RZ, R14.H1_H1 ;  /* 0x3000000eff177230 */ /* 0x000fe40000004100 */
[----:B------:R-:W-:-:S02]  /*b150*/  HADD2.F32 R3, -RZ, R18.H0_H0 ;  /* 0x20000012ff037230 */ /* 0x000fc40000004100 */
[----:B------:R-:W-:Y:S02]  /*b160*/  HADD2.F32 R7, -RZ, R19.H0_H0 ;  /* 0x20000013ff077230 */ /* 0x000fe40000004100 */
[----:B------:R-:W-:Y:S02]  /*b170*/  HADD2.F32 R16, -RZ, R16.H1_H1 ;  /* 0x30000010ff107230 */ /* 0x000fe40000004100 */
[----:B------:R-:W-:Y:S02]  /*b180*/  HADD2.F32 R12, -RZ, R12.H1_H1 ;  /* 0x3000000cff0c7230 */ /* 0x000fe40000004100 */
[--C-:B------:R-:W-:Y:S02]  /*b190*/  HADD2.F32 R14, -RZ, R15.reuse.H0_H0 ;  /* 0x2000000fff0e7230 */ /* 0x100fe40000004100 */
        /* <DEDUP_REMOVED lines=15> */
.L_x_5598:
[----:B------:R-:W-:Y:S05]  /*b290*/  BSYNC B0 ;  /* 0x0000000000007941 */ /* 0x000fea0003800000 */
.L_x_5597:
[----:B-----5:R1:W-:Y:S01]  /*b2a0*/  STS.128 [R176+0x1800], R16 ;  /* 0x00180010b0007388 */ /* 0x0203e20000000c00 */
[----:B------:R-:W-:Y:S05]  /*b2b0*/  BRA `(.L_x_5582) ;  /* 0x0000046000007947 */ /* 0x000fea0003800000 */
.L_x_5568:
[----:B---3--:R-:W1:Y:S01]  /*b2c0*/  S2R R6, SR_CTAID.X ;  /* 0x0000000000067919 */ /* 0x008e620000002500 */
[----:B------:R-:W-:Y:S01]  /*b2d0*/  BSSY B0, `(.L_x_5599) ;  /* 0x000000d000007945 */ /* 0x000fe20003800000 */
[----:B-1----:R-:W-:-:S05]  /*b2e0*/  IMAD R3, R6, -0x40, R171 ;  /* 0xffffffc006037824 */ /* 0x002fca00078e02ab */
[----:B------:R-:W-:-:S13]  /*b2f0*/  ISETP.GE.AND P0, PT, R134, R3, PT ;  /* 0x000000038600720c */ /* 0x000fda0003f06270 */
[----:B------:R-:W-:Y:S05]  /*b300*/  @P0 BRA `(.L_x_5600) ;  /* 0x0000009000000947 */ /* 0x000fea0003800000 */
[----:B------:R-:W-:-:S13]  /*b310*/  ISETP.GE.AND P0, PT, R100, c[0x0][0x220], PT ;  /* 0x0000880064007a0c */ /* 0x000fda0003f06270 */
[----:B------:R1:W-:Y:S01]  /*b320*/  @P0 STS.128 [R176], RZ ;  /* 0x000000ffb0000388 */ /* 0x0003e20000000c00 */
[----:B------:R-:W-:Y:S05]  /*b330*/  @P0 BRA `(.L_x_5600) ;  /* 0x0000006000000947 */ /* 0x000fea0003800000 */
[----:B------:R-:W-:-:S04]  /*b340*/  LEA R4, P0, R130, c[0x0][0x160], 0x1 ;  /* 0x0000580082047a11 */ /* 0x000fc800078008ff */
[----:B------:R-:W-:-:S05]  /*b350*/  LEA.HI.X R5, R130, c[0x0][0x164], R133, 0x1, P0 ;  /* 0x0000590082057a11 */ /* 0x000fca00000f0c85 */
[----:B------:R-:W-:Y:S01]  /*b360*/  @!PT LDS RZ, [RZ] ;  /* 0x00000000fffff984 */ /* 0x000fe20000000800 */
[----:B------:R-:W-:Y:S01]  /*b370*/  @!PT LDS RZ, [RZ] ;  /* 0x00000000fffff984 */ /* 0x000fe20000000800 */
[----:B------:R-:W-:Y:S01]  /*b380*/  @!PT LDS RZ, [RZ] ;  /* 0x00000000fffff984 */ /* 0x000fe20000000800 */
[----:B------:R3:W-:Y:S04]  /*b390*/  LDGSTS.E.BYPASS.LTC128B.128 [R176], [R4.64] ;  /* 0x0000000004b07fae */ /* 0x0007e8000b901d46 */
.L_x_5600:
[----:B------:R-:W-:Y:S05]  /*b3a0*/  BSYNC B0 ;  /* 0x0000000000007941 */ /* 0x000fea0003800000 */
.L_x_5599:
        /* <DEDUP_REMOVED lines=8> */
[----:B---3--:R-:W-:-:S03]  /*b430*/  IMAD.MOV.U32 R5, RZ, RZ, c[0x0][0x194] ;  /* 0x00006500ff057624 */ /* 0x008fc600078e00ff */
        /* <DEDUP_REMOVED lines=8> */
.L_x_5602:
[----:B------:R-:W-:Y:S05]  /*b4c0*/  BSYNC B0 ;  /* 0x0000000000007941 */ /* 0x000fea0003800000 */
.L_x_5601:
        /* <DEDUP_REMOVED lines=17> */
.L_x_5604:
[----:B------:R-:W-:Y:S05]  /*b5e0*/  BSYNC B0 ;  /* 0x0000000000007941 */ /* 0x000fea0003800000 */
.L_x_5603:
        /* <DEDUP_REMOVED lines=13> */
[----:B---3--:R-:W-:-:S04]  /*b6c0*/  LEA R4, P0, R8, c[0x0][0x160], 0x1 ;  /* 0x0000580008047a11 */ /* 0x008fc800078008ff */
[----:B------:R-:W-:-:S05]  /*b6d0*/  LEA.HI.X R5, R8, c[0x0][0x164], R2, 0x1, P0 ;  /* 0x0000590008057a11 */ /* 0x000fca00000f0c02 */
[----:B------:R-:W-:Y:S01]  /*b6e0*/  @!PT LDS RZ, [RZ] ;  /* 0x00000000fffff984 */ /* 0x000fe20000000800 */
[----:B------:R-:W-:Y:S01]  /*b6f0*/  @!PT LDS RZ, [RZ] ;  /* 0x00000000fffff984 */ /* 0x000fe20000000800 */
[----:B------:R-:W-:Y:S01]  /*b700*/  @!PT LDS RZ, [RZ] ;  /* 0x00000000fffff984 */ /* 0x000fe20000000800 */
[----:B------:R3:W-:Y:S04]  /*b710*/  LDGSTS.E.BYPASS.LTC128B.128 [R176+0x1800], [R4.64] ;  /* 0x0180000004b07fae */ /* 0x0007e8000b901d46 */
.L_x_5582:
[----:B------:R-:W-:Y:S05]  /*b720*/  BSYNC B2 ;  /* 0x0000000000027941 */ /* 0x000fea0003800000 */
.L_x_5567:
[----:B------:R-:W-:Y:S01]  /*b730*/  IADD3 R180, R48, -0x1, RZ ;  /* 0xffffffff30b47810 */ /* 0x000fe20007ffe0ff */
[----:B------:R-:W-:Y:S01]  /*b740*/  BSSY B0, `(.L_x_5605) ;  /* 0x000000f000007945 */ /* 0x000fe20003800000 */
[----:B------:R-:W-:-:S03]  /*b750*/  LEA R178, P0, R126, c[0x0][0x168], 0x1 ;  /* 0x00005a007eb27a11 */ /* 0x000fc600078008ff */
[----:B------:R-:W-:Y:S01]  /*b760*/  IMAD.SHL.U32 R2, R180, 0x80, RZ ;  /* 0x00000080b4027824 */ /* 0x000fe200078e00ff */
[----:B------:R-:W-:-:S03]  /*b770*/  LEA.HI.X R177, R126, c[0x0][0x16c], R129, 0x1, P0 ;  /* 0x00005b007eb17a11 */ /* 0x000fc600000f0c81 */
[----:B------:R-:W-:-:S05]  /*b780*/  IMAD.IADD R11, R49, 0x1, -R2 ;  /* 0x00000001310b7824 */ /* 0x000fca00078e0a02 */
        /* <DEDUP_REMOVED lines=10> */
.L_x_5606:
[----:B------:R-:W-:Y:S05]  /*b830*/  BSYNC B0 ;  /* 0x0000000000007941 */ /* 0x000fea0003800000 */
.L_x_5605:
[----:B------:R-:W-:Y:S01]  /*b840*/  ISETP.GE.AND P0, PT, R0, R11, PT ;  /* 0x0000000b0000720c */ /* 0x000fe20003f06270 */
[----:B------:R-:W-:-:S12]  /*b850*/  BSSY B0, `(.L_x_5607) ;  /* 0x000000b000007945 */ /* 0x000fd80003800000 */
[----:B------:R-:W-:Y:S05]  /*b860*/  @P0 BRA `(.L_x_5608) ;  /* 0x0000009000000947 */ /* 0x000fea0003800000 */
[----:B------:R-:W-:-:S13]  /*b870*/  ISETP.GE.AND P0, PT, R100, c[0x0][0x220], PT ;  /* 0x0000880064007a0c */ /* 0x000fda0003f06270 */
        /* <DEDUP_REMOVED lines=8> */
.L_x_5608:
[----:B------:R-:W-:Y:S05]  /*b900*/  BSYNC B0 ;  /* 0x0000000000007941 */ /* 0x000fea0003800000 */
.L_x_5607:
[----:B------:R-:W-:Y:S01]  /*b910*/  ISETP.GE.AND P0, PT, R24, R11, PT ;  /* 0x0000000b1800720c */ /* 0x000fe20003f06270 */
[----:B------:R-:W-:-:S12]  /*b920*/  BSSY B0, `(.L_x_5609) ;  /* 0x000000d000007945 */ /* 0x000fd80003800000 */
[----:B------:R-:W-:Y:S05]  /*b930*/  @P0 BRA `(.L_x_5610) ;  /* 0x000000b000000947 */ /* 0x000fea0003800000 */
[----:B------:R-:W-:-:S13]  /*b940*/  ISETP.GE.AND P0, PT, R100, c[0x0][0x220], PT ;  /* 0x0000880064007a0c */ /* 0x000fda0003f06270 */
[----:B------:R1:W-:Y:S01]  /*b950*/  @P0 STS.128 [R176+0x3000], RZ ;  /* 0x003000ffb0000388 */ /* 0x0003e20000000c00 */
[----:B------:R-:W-:Y:S05]  /*b960*/  @P0 BRA `(.L_x_5610) ;  /* 0x0000008000000947 */ /* 0x000fea0003800000 */
[----:B------:R-:W-:Y:S02]  /*b970*/  IMAD.MOV.U32 R3, RZ, RZ, c[0x0][0x198] ;  /* 0x00006600ff037624 */ /* 0x000fe400078e00ff */
[----:B---3--:R-:W-:-:S03]  /*b980*/  IMAD.MOV.U32 R4, RZ, RZ, c[0x0][0x19c] ;  /* 0x00006700ff047624 */ /* 0x008fc600078e00ff */
[----:B------:R-:W-:-:S04]  /*b990*/  LEA R8, P0, R3, R178, 0x6 ;  /* 0x000000b203087211 */ /* 0x000fc800078030ff */
[----:B------:R-:W-:-:S05]  /*b9a0*/  LEA.HI.X R9, R3, R177, R4, 0x6, P0 ;  /* 0x000000b103097211 */ /* 0x000fca00000f3404 */
[----:B------:R-:W-:Y:S01]  /*b9b0*/  @!PT LDS RZ, [RZ] ;  /* 0x00000000fffff984 */ /* 0x000fe20000000800 */
[----:B------:R-:W-:Y:S01]  /*b9c0*/  @!PT LDS RZ, [RZ] ;  /* 0x00000000fffff984 */ /* 0x000fe20000000800 */
[----:B------:R-:W-:Y:S01]  /*b9d0*/  @!PT LDS RZ, [RZ] ;  /* 0x00000000fffff984 */ /* 0x000fe20000000800 */
[----:B------:R3:W-:Y:S04]  /*b9e0*/  LDGSTS.E.BYPASS.LTC128B.128 [R176+0x3000], [R8.64] ;  /* 0x0300000008b07fae */ /* 0x0007e8000b901d46 */
.L_x_5610:
[----:B------:R-:W-:Y:S05]  /*b9f0*/  BSYNC B0 ;  /* 0x0000000000007941 */ /* 0x000fea0003800000 */
.L_x_5609:
        /* <DEDUP_REMOVED lines=8> */
[----:B-1----:R-:W-:Y:S01]  /*ba80*/  MOV R179, R177 ;  /* 0x000000b100b37202 */ /* 0x002fe20000000f00 */
[----:B------:R-:W-:-:S04]  /*ba90*/  UIMAD UR4, UR4, 0x60, URZ ;  /* 0x00000060040478a4 */ /* 0x000fc8000f8e023f */
[----:B---3--:R-:W-:-:S05]  /*baa0*/  IMAD.WIDE.U32 R4, R3, 0x60, R178 ;  /* 0x0000006003047825 */ /* 0x008fca00078e00b2 */
[----:B------:R-:W-:-:S05]  /*bab0*/  IADD3 R5, R5, UR4, RZ ;  /* 0x0000000405057c10 */ /* 0x000fca000fffe0ff */
[----:B------:R-:W-:Y:S01]  /*bac0*/  @!PT LDS RZ, [RZ] ;  /* 0x00000000fffff984 */ /* 0x000fe20000000800 */
[----:B------:R-:W-:Y:S01]  /*bad0*/  @!PT LDS RZ, [RZ] ;  /* 0x00000000fffff984 */ /* 0x000fe20000000800 */
[----:B------:R-:W-:Y:S01]  /*bae0*/  @!PT LDS RZ, [RZ] ;  /* 0x00000000fffff984 */ /* 0x000fe20000000800 */
[----:B------:R1:W-:Y:S02]  /*baf0*/  LDGSTS.E.BYPASS.LTC128B.128 [R176+0x3800], [R4.64] ;  /* 0x0380000004b07fae */ /* 0x0003e4000b901d46 */
.L_x_5612:
[----:B------:R-:W-:Y:S05]  /*bb00*/  BSYNC B0 ;  /* 0x0000000000007941 */ /* 0x000fea0003800000 */
.L_x_5611:
        /* <DEDUP_REMOVED lines=15> */
.L_x_5614:
[----:B------:R-:W-:Y:S05]  /*bc00*/  BSYNC B0 ;  /* 0x0000000000007941 */ /* 0x000fea0003800000 */
.L_x_5613:
        /* <DEDUP_REMOVED lines=11> */
[----:B------:R-:W-:-:S05]  /*bcc0*/  IMAD.WIDE.U32 R4, R3, 0xa0, R178 ;  /* 0x000000a003047825 */ /* 0x000fca00078e00b2 */
[----:B------:R-:W-:-:S05]  /*bcd0*/  IADD3 R5, R5, UR4, RZ ;  /* 0x0000000405057c10 */ /* 0x000fca000fffe0ff */
[----:B------:R-:W-:Y:S01]  /*bce0*/  @!PT LDS RZ, [RZ] ;  /* 0x00000000fffff984 */ /* 0x000fe20000000800 */
[----:B------:R-:W-:Y:S01]  /*bcf0*/  @!PT LDS RZ, [RZ] ;  /* 0x00000000fffff984 */ /* 0x000fe20000000800 */
[----:B------:R-:W-:Y:S01]  /*bd00*/  @!PT LDS RZ, [RZ] ;  /* 0x00000000fffff984 */ /* 0x000fe20000000800 */
[----:B------:R1:W-:Y:S02]  /*bd10*/  LDGSTS.E.BYPASS.LTC128B.128 [R176+0x4800], [R4.64] ;  /* 0x0480000004b07fae */ /* 0x0003e4000b901d46 */
.L_x_5616:
[----:B------:R-:W-:Y:S05]  /*bd20*/  BSYNC B0 ;  /* 0x0000000000007941 */ /* 0x000fea0003800000 */
.L_x_5615:
        /* <DEDUP_REMOVED lines=17> */
.L_x_5618:
[----:B------:R-:W-:Y:S05]  /*be40*/  BSYNC B0 ;  /* 0x0000000000007941 */ /* 0x000fea0003800000 */
.L_x_5617:
        /* <DEDUP_REMOVED lines=17> */
.L_x_5620:
[----:B------:R-:W-:Y:S05]  /*bf60*/  BSYNC B0 ;  /* 0x0000000000007941 */ /* 0x000fea0003800000 */
.L_x_5619:
        /* <DEDUP_REMOVED lines=26> */
.L_x_5622:
[----:B------:R-:W-:Y:S05]  /*c110*/  BSYNC B0 ;  /* 0x0000000000007941 */ /* 0x000fea0003800000 */
.L_x_5621:
        /* <DEDUP_REMOVED lines=13> */
.L_x_5624:
[----:B------:R-:W-:Y:S05]  /*c1f0*/  BSYNC B0 ;  /* 0x0000000000007941 */ /* 0x000fea0003800000 */
.L_x_5623:
        /* <DEDUP_REMOVED lines=8> */
[----:B------:R-:W-:-:S03]  /*c280*/  IMAD.MOV.U32 R10, RZ, RZ, c[0x0][0x1a4] ;  /* 0x00006900ff0a7624 */ /* 0x000fc600078e00ff */
[----:B-1----:R-:W-:-:S04]  /*c290*/  LEA R12, P0, R0, R140, 0x6 ;  /* 0x0000008c000c7211 */ /* 0x002fc800078030ff */
[----:B------:R-:W-:-:S05]  /*c2a0*/  LEA.HI.X R13, R0, R141, R10, 0x6, P0 ;  /* 0x0000008d000d7211 */ /* 0x000fca00000f340a */
[----:B------:R-:W-:Y:S01]  /*c2b0*/  @!PT LDS RZ, [RZ] ;  /* 0x00000000fffff984 */ /* 0x000fe20000000800 */
[----:B------:R-:W-:Y:S01]  /*c2c0*/  @!PT LDS RZ, [RZ] ;  /* 0x00000000fffff984 */ /* 0x000fe20000000800 */
[----:B------:R-:W-:Y:S01]  /*c2d0*/  @!PT LDS RZ, [RZ] ;  /* 0x00000000fffff984 */ /* 0x000fe20000000800 */
[----:B------:R1:W-:Y:S04]  /*c2e0*/  LDGSTS.E.BYPASS.LTC128B.128 [R176+0x7000], [R12.64] ;  /* 0x070000000cb07fae */ /* 0x0003e8000b901d46 */
.L_x_5626:
[----:B------:R-:W-:Y:S05]  /*c2f0*/  BSYNC B0 ;  /* 0x0000000000007941 */ /* 0x000fea0003800000 */
.L_x_5625:
        /* <DEDUP_REMOVED lines=16> */
.L_x_5628:
[----:B------:R-:W-:Y:S05]  /*c400*/  BSYNC B0 ;  /* 0x0000000000007941 */ /* 0x000fea0003800000 */
.L_x_5627:
        /* <DEDUP_REMOVED lines=15> */
.L_x_5630:
[----:B------:R-:W-:Y:S05]  /*c500*/  BSYNC B0 ;  /* 0x0000000000007941 */ /* 0x000fea0003800000 */
.L_x_5629:
        /* <DEDUP_REMOVED lines=16> */
.L_x_5632:
[----:B------:R-:W-:Y:S05]  /*c610*/  BSYNC B0 ;  /* 0x0000000000007941 */ /* 0x000fea0003800000 */
.L_x_5631:
        /* <DEDUP_REMOVED lines=16> */
.L_x_5634:
[----:B------:R-:W-:Y:S05]  /*c720*/  BSYNC B0 ;  /* 0x0000000000007941 */ /* 0x000fea0003800000 */
.L_x_5633:
        /* <DEDUP_REMOVED lines=16> */
.L_x_5636:
[----:B------:R-:W-:Y:S05]  /*c830*/  BSYNC B0 ;  /* 0x0000000000007941 */ /* 0x000fea0003800000 */
.L_x_5635:
[CC--:B------:R-:W-:Y:S01]  /*c840*/  LEA.HI R0, R3.reuse, R4.reuse, RZ, 0x4 ;  /* 0x0000000403007211 */ /* 0x0c0fe200078f20ff */
[----:B------:R-:W-:Y:S01]  /*c850*/  IMAD.SHL.U32 R134, R134, 0x8, RZ ;  /* 0x0000000886867824 */ /* 0x000fe200078e00ff */
[----:B------:R-:W-:Y:S01]  /*c860*/  LEA.HI R3, R3, R4, RZ, 0x3 ;  /* 0x0000000403037211 */ /* 0x000fe200078f18ff */
[----:B------:R-:W-:Y:S01]  /*c870*/  IMAD.SHL.U32 R7, R118, 0x40, RZ ;  /* 0x0000004076077824 */ /* 0x000fe200078e00ff */
[----:B------:R-:W-:Y:S01]  /*c880*/  SHF.R.S32.HI R165, RZ, 0x4, R0 ;  /* 0x00000004ffa57819 */ /* 0x000fe20000011400 */
[----:B------:R-:W-:Y:S01]  /*c890*/  IMAD.IADD R51, R2, 0x1, R51 ;  /* 0x0000000102337824 */ /* 0x000fe200078e0233 */
[----:B------:R-:W-:Y:S01]  /*c8a0*/  LOP3.LUT R3, R3, 0xfffffff8, RZ, 0xc0, !PT ;  /* 0xfffffff803037812 */ /* 0x000fe200078ec0ff */
[----:B------:R-:W0:Y:S01]  /*c8b0*/  LDGDEPBAR ;  /* 0x00000000000079af */ /* 0x000e220000000000 */
        /* <DEDUP_REMOVED lines=11> */
[----:B------:R-:W-:-:S03]  /*c970*/  IMAD R6, R6, 0x4, R88 ;  /* 0x0000000406067824 */ /* 0x000fc600078e0258 */
[----:B------:R-:W-:Y:S01]  /*c980*/  LOP3.LUT R5, R4, 0x1c0, RZ, 0xc0, !PT ;  /* 0x000001c004057812 */ /* 0x000fe200078ec0ff */
[----:B------:R-:W-:Y:S01]  /*c990*/  IMAD.SHL.U32 R4, R165, 0x8, RZ ;  /* 0x00000008a5047824 */ /* 0x000fe200078e00ff */
[----:B------:R-:W-:Y:S01]  /*c9a0*/  LOP3.LUT R134, R3, 0x8, R134, 0xf8, !PT ;  /* 0x0000000803867812 */ /* 0x000fe200078ef886 */
[----:B------:R-:W-:Y:S01]  /*c9b0*/  IMAD.U32 R6, R6, 0x10, R179 ;  /* 0x0000001006067824 */ /* 0x000fe200078e00b3 */
[----:B------:R-:W-:Y:S02]  /*c9c0*/  SHF.R.U32.HI R3, RZ, 0x3, R3 ;  /* 0x00000003ff037819 */ /* 0x000fe40000011603 */
[----:B------:R-:W-:Y:S02]  /*c9d0*/  LOP3.LUT R4, R5, 0x8, R4, 0xf8, !PT ;  /* 0x0000000805047812 */ /* 0x000fe400078ef804 */
[----:B------:R-:W-:Y:S02]  /*c9e0*/  SHF.R.U32.HI R5, RZ, 0x3, R5 ;  /* 0x00000003ff057819 */ /* 0x000fe40000011605 */
[----:B------:R-:W-:Y:S01]  /*c9f0*/  LOP3.LUT R134, R134, R3, RZ, 0x3c, !PT ;  /* 0x0000000386867212 */ /* 0x000fe200078e3cff */
[----:B------:R-:W-:Y:S01]  /*ca00*/  IMAD R3, R88, 0x400, R7 ;  /* 0x0000040058037824 */ /* 0x000fe200078e0207 */
[----:B------:R-:W-:Y:S01]  /*ca10*/  LOP3.LUT R4, R4, R5, RZ, 0x3c, !PT ;  /* 0x0000000504047212 */ /* 0x000fe200078e3cff */
[----:B------:R-:W-:Y:S01]  /*ca20*/  IMAD.MOV.U32 R5, RZ, RZ, 0x40 ;  /* 0x00000040ff057424 */ /* 0x000fe200078e00ff */
[----:B------:R-:W-:Y:S01]  /*ca30*/  IADD3 R6, -R171, 0x1, R6 ;  /* 0x00000001ab067810 */ /* 0x000fe20007ffe106 */
[----:B------:R-:W-:Y:S01]  /*ca40*/  IMAD R165, R165, 0x200, R134 ;  /* 0x00000200a5a57824 */ /* 0x000fe200078e0286 */
[C---:B------:R-:W-:Y:S01]  /*ca50*/  LOP3.LUT R160, R4.reuse, R7, RZ, 0xfc, !PT ;  /* 0x0000000704a07212 */ /* 0x040fe200078efcff */
[----:B------:R-:W-:-:S02]  /*ca60*/  IMAD.IADD R166, R4, 0x1, R3 ;  /* 0x0000000104a67824 */ /* 0x000fc400078e0203 */
[----:B------:R-:W-:Y:S02]  /*ca70*/  IMAD.SHL.U32 R165, R165, 0x2, RZ ;  /* 0x00000002a5a57824 */ /* 0x000fe400078e00ff */
[----:B------:R-:W-:Y:S02]  /*ca80*/  IMAD.SHL.U32 R166, R166, 0x2, RZ ;  /* 0x00000002a6a67824 */ /* 0x000fe400078e00ff */
[----:B------:R-:W-:Y:S01]  /*ca90*/  IMAD.MOV.U32 R3, RZ, RZ, 0x20 ;  /* 0x00000020ff037424 */ /* 0x000fe200078e00ff */
[----:B--2---:R-:W-:Y:S01]  /*caa0*/  LDSM.16.M88.4 R44, [R165+0x2000] ;  /* 0x00200000a52c783b */ /* 0x004fe20000000200 */
[C---:B-1----:R-:W-:Y:S02]  /*cab0*/  IADD3 R12, R165.reuse, 0x2000, RZ ;  /* 0x00002000a50c7810 */ /* 0x042fe40007ffe0ff */
[----:B------:R-:W-:Y:S01]  /*cac0*/  IADD3 R162, R165, 0x2040, RZ ;  /* 0x00002040a5a27810 */ /* 0x000fe20007ffe0ff */
[----:B------:R-:W1:Y:S01]  /*cad0*/  LDSM.16.M88.4 R20, [R166] ;  /* 0x00000000a614783b */ /* 0x000e620000000200 */
[----:B------:R-:W-:-:S02]  /*cae0*/  SEL R0, R3, 0xffffffe0, !P1 ;  /* 0xffffffe003007807 */ /* 0x000fc40004800000 */
[----:B------:R-:W-:Y:S01]  /*caf0*/  SEL R3, R3, 0xffffffe0, !P0 ;  /* 0xffffffe003037807 */ /* 0x000fe20004000000 */
[----:B------:R-:W2:Y:S01]  /*cb00*/  LDSM.16.M88.4 R40, [R165+0x2800] ;  /* 0x00280000a528783b */ /* 0x000ea20000000200 */
[----:B------:R-:W-:Y:S01]  /*cb10*/  LOP3.LUT P0, RZ, R50, 0x4, RZ, 0xc0, !PT ;  /* 0x0000000432ff7812 */ /* 0x000fe2000780c0ff */
[----:B------:R-:W-:Y:S01]  /*cb20*/  IMAD.IADD R159, R165, 0x1, R0 ;  /* 0x00000001a59f7824 */ /* 0x000fe200078e0200 */
[----:B------:R-:W-:Y:S01]  /*cb30*/  @P2 IADD3 R162, R12, -0x40, RZ ;  /* 0xffffffc00ca22810 */ /* 0x000fe20007ffe0ff */
[----:B------:R-:W5:Y:S01]  /*cb40*/  LDSM.16.M88.4 R28, [R165+0x3000] ;  /* 0x00300000a51c783b */ /* 0x000f620000000200 */
[----:B------:R-:W-:Y:S01]  /*cb50*/  IMAD.IADD R164, R166, 0x1, R3 ;  /* 0x00000001a6a47824 */ /* 0x000fe200078e0203 */
[----:B------:R-:W-:Y:S02]  /*cb60*/  SEL R5, R5, 0xffffffc0, !P0 ;  /* 0xffffffc005057807 */ /* 0x000fe40004000000 */
[----:B------:R-:W-:Y:S01]  /*cb70*/  LDSM.16.M88.4 R16, [R159+0x2000] ;  /* 0x002000009f10783b */ /* 0x000fe20000000200 */
[----:B------:R-:W-:Y:S01]  /*cb80*/  IMAD.IADD R102, R0, 0x1, R162 ;  /* 0x0000000100667824 */ /* 0x000fe200078e02a2 */
[----:B------:R-:W-:Y:S01]  /*cb90*/  IADD3 R155, R162, 0x800, RZ ;  /* 0x00000800a29b7810 */ /* 0x000fe20007ffe0ff */
[----:B------:R-:W-:Y:S01]  /*cba0*/  IMAD.IADD R163, R166, 0x1, R5 ;  /* 0x00000001a6a37824 */ /* 0x000fe200078e0205 */
[----:B------:R-:W3:Y:S01]  /*cbb0*/  LDSM.16.M88.4 R8, [R164] ;  /* 0x00000000a408783b */ /* 0x000ee20000000200 */
[----:B------:R-:W-:-:S02]  /*cbc0*/  IADD3 R154, R162, 0x1000, RZ ;  /* 0x00001000a29a7810 */ /* 0x000fc40007ffe0ff */
[----:B------:R-:W-:Y:S01]  /*cbd0*/  IMAD.IADD R161, R3, 0x1, R163 ;  /* 0x0000000103a17824 */ /* 0x000fe200078e02a3 */
[----:B------:R-:W4:Y:S01]  /*cbe0*/  LDSM.16.M88.4 R80, [R159+0x2800] ;  /* 0x002800009f50783b */ /* 0x000f220000000200 */
[C---:B------:R-:W-:Y:S02]  /*cbf0*/  IADD3 R153, R162.reuse, 0x1800, RZ ;  /* 0x00001800a2997810 */ /* 0x040fe40007ffe0ff */
[C---:B------:R-:W-:Y:S01]  /*cc00*/  IADD3 R152, R162.reuse, 0x2000, RZ ;  /* 0x00002000a2987810 */ /* 0x040fe20007ffe0ff */
[----:B------:R-:W3:Y:S01]  /*cc10*/  LDSM.16.M88.4 R56, [R159+0x3000] ;  /* 0x003000009f38783b */ /* 0x000ee20000000200 */
[----:B------:R-:W-:-:S03]  /*cc20*/  IADD3 R107, R162, 0x2800, RZ ;  /* 0x00002800a26b7810 */ /* 0x000fc60007ffe0ff */
[----:B------:R-:W3:Y:S04]  /*cc30*/  LDSM.16.M88.4 R32, [R165+0x3800] ;  /* 0x00380000a520783b */ /* 0x000ee80000000200 */
[----:B------:R-:W-:Y:S04]  /*cc40*/  LDSM.16.M88.4 R12, [R163] ;  /* 0x00000000a30c783b */ /* 0x000fe80000000200 */
[----:B------:R-:W3:Y:S01]  /*cc50*/  LDSM.16.M88.4 R76, [R162] ;  /* 0x00000000a24c783b */ /* 0x000ee20000000200 */
[C---:B-1----:R-:W-:Y:S03]  /*cc60*/  HMMA.16816.F32 R64, R20.reuse, R44, RZ ;  /* 0x0000002c1440723c */ /* 0x042fe600000018ff */
[----:B------:R-:W1:Y:S04]  /*cc70*/  LDSM.16.M88.4 R36, [R162+0x800] ;  /* 0x00080000a224783b */ /* 0x000e680000000200 */
[----:B------:R-:W-:Y:S01]  /*cc80*/  LDSM.16.M88.4 R68, [R102] ;  /* 0x000000006644783b */ /* 0x000fe20000000200 */
[C---:B------:R-:W-:Y:S03]  /*cc90*/  HMMA.16816.F32 R44, R20.reuse, R46, RZ ;  /* 0x0000002e142c723c */ /* 0x040fe600000018ff */
[----:B------:R-:W-:Y:S04]  /*cca0*/  LDSM.16.M88.4 R60, [R159+0x3800] ;  /* 0x003800009f3c783b */ /* 0x000fe80000000200 */
[----:B------:R-:W-:Y:S01]  /*ccb0*/  LDSM.16.M88.4 R84, [R162+0x1800] ;  /* 0x00180000a254783b */ /* 0x000fe20000000200 */
[C---:B--2---:R-:W-:Y:S08]  /*ccc0*/  HMMA.16816.F32 R52, R20.reuse, R40, RZ ;  /* 0x000000281434723c */ /* 0x044ff000000018ff */
[C---:B-----5:R-:W-:Y:S08]  /*ccd0*/  HMMA.16816.F32 R72, R20.reuse, R28, RZ ;  /* 0x0000001c1448723c */ /* 0x060ff000000018ff */
[C---:B------:R-:W-:Y:S08]  /*cce0*/  HMMA.16816.F32 R40, R20.reuse, R42, RZ ;  /* 0x0000002a1428723c */ /* 0x040ff000000018ff */
[----:B------:R-:W-:Y:S08]  /*ccf0*/  HMMA.16816.F32 R28, R20, R30, RZ ;  /* 0x0000001e141c723c */ /* 0x000ff000000018ff */
[C---:B---3--:R-:W-:Y:S08]  /*cd00*/  HMMA.16816.F32 R64, R8.reuse, R16, R64 ;  /* 0x000000100840723c */ /* 0x048ff00000001840 */
[C---:B------:R-:W-:Y:S01]  /*cd10*/  HMMA.16816.F32 R44, R8.reuse, R18, R44 ;  /* 0x00000012082c723c */ /* 0x040fe2000000182c */
[----:B------:R-:W2:Y:S07]  /*cd20*/  LDSM.16.M88.4 R16, [R161] ;  /* 0x00000000a110783b */ /* 0x000eae0000000200 */
[C---:B----4-:R-:W-:Y:S08]  /*cd30*/  HMMA.16816.F32 R52, R8.reuse, R80, R52 ;  /* 0x000000500834723c */ /* 0x050ff00000001834 */
[C---:B------:R-:W-:Y:S01]  /*cd40*/  HMMA.16816.F32 R40, R8.reuse, R82, R40 ;  /* 0x000000520828723c */ /* 0x040fe20000001828 */
[----:B------:R-:W-:Y:S07]  /*cd50*/  LDSM.16.M88.4 R80, [R102+0x1800] ;  /* 0x001800006650783b */ /* 0x000fee0000000200 */
[C---:B------:R-:W-:Y:S08]  /*cd60*/  HMMA.16816.F32 R72, R8.reuse, R56, R72 ;  /* 0x000000380848723c */ /* 0x040ff00000001848 */
[----:B------:R-:W-:Y:S01]  /*cd70*/  HMMA.16816.F32 R28, R8, R58, R28 ;  /* 0x0000003a081c723c */ /* 0x000fe2000000181c */
[----:B------:R-:W3:Y:S07]  /*cd80*/  LDSM.16.M88.4 R56, [R162+0x1000] ;  /* 0x00100000a238783b */ /* 0x000eee0000000200 */
[----:B------:R-:W-:Y:S08]  /*cd90*/  HMMA.16816.F32 R24, R20, R32, RZ ;  /* 0x000000201418723c */ /* 0x000ff000000018ff */
[----:B------:R-:W-:Y:S08]  /*cda0*/  HMMA.16816.F32 R64, R12, R76, R64 ;  /* 0x0000004c0c40723c */ /* 0x000ff00000001840 */
[----:B------:R-:W-:Y:S08]  /*cdb0*/  HMMA.16816.F32 R32, R20, R34, RZ ;  /* 0x000000221420723c */ /* 0x000ff000000018ff */
[C---:B------:R-:W-:Y:S01]  /*cdc0*/  HMMA.16816.F32 R44, R12.reuse, R78, R44 ;  /* 0x0000004e0c2c723c */ /* 0x040fe2000000182c */
[----:B------:R-:W-:Y:S07]  /*cdd0*/  LDSM.16.M88.4 R76, [R159+0x4000] ;  /* 0x004000009f4c783b */ /* 0x000fee0000000200 */
[C---:B-1----:R-:W-:Y:S08]  /*cde0*/  HMMA.16816.F32 R52, R12.reuse, R36, R52 ;  /* 0x000000240c34723c */ /* 0x042ff00000001834 */
[----:B------:R-:W-:Y:S01]  /*cdf0*/  HMMA.16816.F32 R40, R12, R38, R40 ;  /* 0x000000260c28723c */ /* 0x000fe20000001828 */
[----:B------:R-:W1:Y:S07]  /*ce00*/  LDSM.16.M88.4 R36, [R102+0x1000] ;  /* 0x001000006624783b */ /* 0x000e6e0000000200 */
[----:B--2---:R-:W-:Y:S08]  /*ce10*/  HMMA.16816.F32 R64, R16, R68, R64 ;  /* 0x000000441040723c */ /* 0x004ff00000001840 */
[C---:B------:R-:W-:Y:S08]  /*ce20*/  HMMA.16816.F32 R24, R8.reuse, R60, R24 ;  /* 0x0000003c0818723c */ /* 0x040ff00000001818 */
[----:B------:R-:W-:Y:S01]  /*ce30*/  HMMA.16816.F32 R32, R8, R62, R32 ;  /* 0x0000003e0820723c */ /* 0x000fe20000001820 */
[----:B------:R-:W2:Y:S07]  /*ce40*/  LDSM.16.M88.4 R60, [R102+0x800] ;  /* 0x00080000663c783b */ /* 0x000eae0000000200 */
[----:B------:R-:W-:Y:S01]  /*ce50*/  HMMA.16816.F32 R44, R16, R70, R44 ;  /* 0x00000046102c723c */ /* 0x000fe2000000182c */
[----:B------:R-:W-:-:S02]  /*ce60*/  FMUL.FTZ R0, R64, c[0x0][0x2ec] ;  /* 0x0000bb0040007a20 */ /* 0x000fc40000410000 */
[----:B------:R-:W-:Y:S02]  /*ce70*/  FMUL.FTZ R90, R65, c[0x0][0x2ec] ;  /* 0x0000bb00415a7a20 */ /* 0x000fe40000410000 */
[----:B------:R-:W-:Y:S02]  /*ce80*/  FMUL.FTZ R89, R66, c[0x0][0x2ec] ;  /* 0x0000bb0042597a20 */ /* 0x000fe40000410000 */
[----:B------:R-:W-:Y:S01]  /*ce90*/  FMUL.FTZ R92, R67, c[0x0][0x2ec] ;  /* 0x0000bb00435c7a20 */ /* 0x000fe20000410000 */
[C---:B---3--:R-:W-:Y:S01]  /*cea0*/  HMMA.16816.F32 R72, R12.reuse, R56, R72 ;  /* 0x000000380c48723c */ /* 0x048fe20000001848 */
[----:B------:R-:W3:Y:S01]  /*ceb0*/  LDSM.16.M88.4 R64, [R165+0x4000] ;  /* 0x00400000a540783b */ /* 0x000ee20000000200 */
[----:B------:R-:W-:Y:S06]  /*cec0*/  MUFU.TANH R90, R90 ;  /* 0x0000005a005a7308 */ /* 0x000fec0000002400 */
[C---:B------:R-:W-:Y:S01]  /*ced0*/  HMMA.16816.F32 R28, R12.reuse, R58, R28 ;  /* 0x0000003a0c1c723c */ /* 0x040fe2000000181c */
[----:B------:R-:W4:Y:S01]  /*cee0*/  LDSM.16.M88.4 R56, [R165+0x4800] ;  /* 0x00480000a538783b */ /* 0x000f220000000200 */
[----:B------:R-:W-:Y:S06]  /*cef0*/  MUFU.TANH R92, R92 ;  /* 0x0000005c005c7308 */ /* 0x000fec0000002400 */
[----:B------:R-:W-:Y:S01]  /*cf00*/  FMUL.FTZ R44, R44, c[0x0][0x2ec] ;  /* 0x0000bb002c2c7a20 */ /* 0x000fe20000410000 */
[----:B------:R-:W-:Y:S01]  /*cf10*/  HMMA.16816.F32 R24, R12, R84, R24 ;  /* 0x000000540c18723c */ /* 0x000fe20000001818 */
[----:B------:R-:W-:Y:S01]  /*cf20*/  FMUL.FTZ R94, R47, c[0x0][0x2ec] ;  /* 0x0000bb002f5e7a20 */ /* 0x000fe20000410000 */
[----:B------:R-:W-:Y:S05]  /*cf30*/  MUFU.TANH R0, R0 ;  /* 0x0000000000007308 */ /* 0x000fea0000002400 */
[----:B------:R-:W-:Y:S01]  /*cf40*/  FMUL.FTZ R84, R45, c[0x0][0x2ec] ;  /* 0x0000bb002d547a20 */ /* 0x000fe20000410000 */
[C---:B-1----:R-:W-:Y:S01]  /*cf50*/  HMMA.16816.F32 R72, R16.reuse, R36, R72 ;  /* 0x000000241048723c */ /* 0x042fe20000001848 */
[----:B------:R-:W-:Y:S01]  /*cf60*/  FMUL.FTZ R85, R46, c[0x0][0x2ec] ;  /* 0x0000bb002e557a20 */ /* 0x000fe20000410000 */
[----:B------:R1:W-:Y:S06]  /*cf70*/  MUFU.TANH R91, R44 ;  /* 0x0000002c005b7308 */ /* 0x0003ec0000002400 */
[C---:B------:R-:W-:Y:S01]  /*cf80*/  HMMA.16816.F32 R28, R16.reuse, R38, R28 ;  /* 0x00000026101c723c */ /* 0x040fe2000000181c */
[----:B------:R-:W-:Y:S01]  /*cf90*/  LDSM.16.M88.4 R36, [R165+0x5800] ;  /* 0x00580000a524783b */ /* 0x000fe20000000200 */
[----:B------:R-:W-:Y:S06]  /*cfa0*/  MUFU.TANH R84, R84 ;  /* 0x0000005400547308 */ /* 0x000fec0000002400 */
[C---:B--2---:R-:W-:Y:S01]  /*cfb0*/  HMMA.16816.F32 R52, R16.reuse, R60, R52 ;  /* 0x0000003c1034723c */ /* 0x044fe20000001834 */
[----:B-1----:R-:W1:Y:S01]  /*cfc0*/  LDSM.16.M88.4 R44, [R165+0x5000] ;  /* 0x00500000a52c783b */ /* 0x002e620000000200 */
[----:B------:R-:W2:Y:S06]  /*cfd0*/  MUFU.TANH R85, R85 ;  /* 0x0000005500557308 */ /* 0x000eac0000002400 */
[----:B------:R-:W-:Y:S01]  /*cfe0*/  HMMA.16816.F32 R40, R16, R62, R40 ;  /* 0x0000003e1028723c */ /* 0x000fe20000001828 */
[----:B------:R-:W-:-:S02]  /*cff0*/  FMUL.FTZ R72, R72, c[0x0][0x2ec] ;  /* 0x0000bb0048487a20 */ /* 0x000fc40000410000 */
[----:B------:R-:W-:Y:S01]  /*d000*/  FMUL.FTZ R104, R73, c[0x0][0x2ec] ;  /* 0x0000bb0049687a20 */ /* 0x000fe20000410000 */
[----:B------:R-:W5:Y:S01]  /*d010*/  MUFU.TANH R94, R94 ;  /* 0x0000005e005e7308 */ /* 0x000f620000002400 */
[----:B------:R-:W-:Y:S02]  /*d020*/  FMUL.FTZ R109, R74, c[0x0][0x2ec] ;  /* 0x0000bb004a6d7a20 */ /* 0x000fe40000410000 */
[----:B------:R-:W-:Y:S01]  /*d030*/  FMUL.FTZ R50, R75, c[0x0][0x2ec] ;  /* 0x0000bb004b327a20 */ /* 0x000fe20000410000 */
[----:B---3--:R-:W-:Y:S01]  /*d040*/  HMMA.16816.F32 R68, R20, R64, RZ ;  /* 0x000000401444723c */ /* 0x008fe200000018ff */
[----:B------:R-:W-:Y:S02]  /*d050*/  FMUL.FTZ R28, R28, c[0x0][0x2ec] ;  /* 0x0000bb001c1c7a20 */ /* 0x000fe40000410000 */
[----:B------:R-:W-:Y:S01]  /*d060*/  FMUL.FTZ R29, R29, c[0x0][0x2ec] ;  /* 0x0000bb001d1d7a20 */ /* 0x000fe20000410000 */
[----:B------:R3:W-:Y:S01]  /*d070*/  MUFU.TANH R105, R72 ;  /* 0x0000004800697308 */ /* 0x0007e20000002400 */
[----:B------:R-:W-:-:S02]  /*d080*/  FMUL.FTZ R195, R30, c[0x0][0x2ec] ;  /* 0x0000bb001ec37a20 */ /* 0x000fc40000410000 */
[----:B------:R-:W-:Y:S01]  /*d090*/  FMUL.FTZ R193, R31, c[0x0][0x2ec] ;  /* 0x0000bb001fc17a20 */ /* 0x000fe20000410000 */
[C---:B------:R-:W-:Y:S01]  /*d0a0*/  HMMA.16816.F32 R64, R20.reuse, R66, RZ ;  /* 0x000000421440723c */ /* 0x040fe200000018ff */
[----:B------:R-:W-:Y:S02]  /*d0b0*/  FMUL.FTZ R52, R52, c[0x0][0x2ec] ;  /* 0x0000bb0034347a20 */ /* 0x000fe40000410000 */
[----:B------:R-:W-:Y:S01]  /*d0c0*/  FMUL.FTZ R53, R53, c[0x0][0x2ec] ;  /* 0x0000bb0035357a20 */ /* 0x000fe20000410000 */
[----:B------:R-:W-:Y:S01]  /*d0d0*/  MUFU.TANH R199, R28 ;  /* 0x0000001c00c77308 */ /* 0x000fe20000002400 */
[----:B------:R-:W-:Y:S02]  /*d0e0*/  FMUL.FTZ R54, R54, c[0x0][0x2ec] ;  /* 0x0000bb0036367a20 */ /* 0x000fe40000410000 */
[----:B------:R-:W-:Y:S01]  /*d0f0*/  FMUL.FTZ R98, R55, c[0x0][0x2ec] ;  /* 0x0000bb0037627a20 */ /* 0x000fe20000410000 */
[----:B----4-:R-:W-:Y:S01]  /*d100*/  HMMA.16816.F32 R60, R20, R56, RZ ;  /* 0x00000038143c723c */ /* 0x010fe200000018ff */
[----:B------:R-:W-:-:S02]  /*d110*/  FMUL.FTZ R40, R40, c[0x0][0x2ec] ;  /* 0x0000bb0028287a20 */ /* 0x000fc40000410000 */
[----:B------:R-:W-:Y:S01]  /*d120*/  FMUL.FTZ R99, R41, c[0x0][0x2ec] ;  /* 0x0000bb0029637a20 */ /* 0x000fe20000410000 */
[----:B------:R-:W4:Y:S01]  /*d130*/  MUFU.TANH R93, R52 ;  /* 0x00000034005d7308 */ /* 0x000f220000002400 */
[----:B------:R-:W-:Y:S01]  /*d140*/  FMUL.FTZ R103, R42, c[0x0][0x2ec] ;  /* 0x0000bb002a677a20 */ /* 0x000fe20000410000 */
[----:B---3--:R-:W3:Y:S01]  /*d150*/  LDSM.16.M88.4 R72, [R159+0x4800] ;  /* 0x004800009f48783b */ /* 0x008ee20000000200 */
[----:B------:R-:W-:Y:S01]  /*d160*/  FMUL.FTZ R106, R43, c[0x0][0x2ec] ;  /* 0x0000bb002b6a7a20 */ /* 0x000fe20000410000 */
[----:B------:R-:W-:Y:S04]  /*d170*/  HMMA.16816.F32 R56, R20, R58, RZ ;  /* 0x0000003a1438723c */ /* 0x000fe800000018ff */
[----:B------:R-:W-:Y:S04]  /*d180*/  MUFU.TANH R95, R53 ;  /* 0x00000035005f7308 */ /* 0x000fe80000002400 */
[----:B------:R-:W-:Y:S04]  /*d190*/  HMMA.16816.F32 R24, R16, R80, R24 ;  /* 0x000000501018723c */ /* 0x000fe80000001818 */
[----:B------:R1:W1:Y:S04]  /*d1a0*/  MUFU.TANH R96, R54 ;  /* 0x0000003600607308 */ /* 0x0002680000002400 */
[----:B------:R-:W-:Y:S04]  /*d1b0*/  HMMA.16816.F32 R32, R12, R86, R32 ;  /* 0x000000560c20723c */ /* 0x000fe80000001820 */
[----:B------:R-:W2:Y:S04]  /*d1c0*/  MUFU.TANH R97, R40 ;  /* 0x0000002800617308 */ /* 0x000ea80000002400 */
[----:B------:R-:W-:Y:S04]  /*d1d0*/  HMMA.16816.F32 R68, R8, R76, R68 ;  /* 0x0000004c0844723c */ /* 0x000fe80000001844 */
[----:B------:R2:W-:Y:S04]  /*d1e0*/  MUFU.TANH R197, R29 ;  /* 0x0000001d00c57308 */ /* 0x0005e80000002400 */
[----:B-1----:R-:W-:Y:S01]  /*d1f0*/  HMMA.16816.F32 R52, R20, R44, RZ ;  /* 0x0000002c1434723c */ /* 0x002fe200000018ff */
[----:B------:R-:W-:-:S02]  /*d200*/  FMUL.FTZ R24, R24, c[0x0][0x2ec] ;  /* 0x0000bb0018187a20 */ /* 0x000fc40000410000 */
[----:B------:R-:W-:Y:S01]  /*d210*/  FMUL.FTZ R113, R25, c[0x0][0x2ec] ;  /* 0x0000bb0019717a20 */ /* 0x000fe20000410000 */
[----:B------:R1:W-:Y:S01]  /*d220*/  MUFU.TANH R80, R50 ;  /* 0x0000003200507308 */ /* 0x0003e20000002400 */
[----:B------:R-:W-:Y:S02]  /*d230*/  FMUL.FTZ R187, R26, c[0x0][0x2ec] ;  /* 0x0000bb001abb7a20 */ /* 0x000fe40000410000 */
[----:B------:R-:W-:Y:S01]  /*d240*/  FMUL.FTZ R117, R27, c[0x0][0x2ec] ;  /* 0x0000bb001b757a20 */ /* 0x000fe20000410000 */
[C---:B------:R-:W-:Y:S01]  /*d250*/  HMMA.16816.F32 R44, R20.reuse, R46, RZ ;  /* 0x0000002e142c723c */ /* 0x040fe200000018ff */
[----:B--2---:R-:W-:Y:S03]  /*d260*/  LDSM.16.M88.4 R28, [R159+0x5000] ;  /* 0x005000009f1c783b */ /* 0x004fe60000000200 */
[----:B------:R2:W-:Y:S04]  /*d270*/  MUFU.TANH R115, R24 ;  /* 0x0000001800737308 */ /* 0x0005e80000002400 */
[----:B------:R-:W-:Y:S01]  /*d280*/  HMMA.16816.F32 R40, R20, R36, RZ ;  /* 0x000000241428723c */ /* 0x000fe200000018ff */
[----:B-1----:R-:W-:-:S03]  /*d290*/  IADD3 R50, R6, c[0x0][0x2e8], R49 ;  /* 0x0000ba0006327a10 */ /* 0x002fc60007ffe031 */
[----:B------:R-:W1:Y:S04]  /*d2a0*/  MUFU.TANH R98, R98 ;  /* 0x0000006200627308 */ /* 0x000e680000002400 */
[----:B------:R-:W-:Y:S01]  /*d2b0*/  HMMA.16816.F32 R20, R20, R38, RZ ;  /* 0x000000261414723c */ /* 0x000fe200000018ff */
[----:B------:R-:W1:Y:S01]  /*d2c0*/  LDSM.16.M88.4 R36, [R162+0x2000] ;  /* 0x00200000a224783b */ /* 0x000e620000000200 */
[C---:B------:R-:W-:Y:S02]  /*d2d0*/  IADD3 R6, R50.reuse, 0x8, RZ ;  /* 0x0000000832067810 */ /* 0x040fe40007ffe0ff */
[-C--:B------:R-:W-:Y:S01]  /*d2e0*/  IMNMX R50, R50, R49.reuse, PT ;  /* 0x0000003132327217 */ /* 0x080fe20003800200 */
[----:B--2---:R-:W-:Y:S01]  /*d2f0*/  LDSM.16.M88.4 R24, [R162+0x2800] ;  /* 0x00280000a218783b */ /* 0x004fe20000000200 */
[----:B------:R-:W-:Y:S01]  /*d300*/  IMNMX R49, R6, R49, PT ;  /* 0x0000003106317217 */ /* 0x000fe20003800200 */
[----:B------:R-:W2:Y:S01]  /*d310*/  MUFU.TANH R99, R99 ;  /* 0x0000006300637308 */ /* 0x000ea20000002400 */
[----:B------:R-:W-:Y:S01]  /*d320*/  HMMA.16816.F32 R76, R8, R78, R64 ;  /* 0x0000004e084c723c */ /* 0x000fe20000001840 */
[----:B------:R-:W2:Y:S01]  /*d330*/  LDSM.16.M88.4 R64, [R102+0x2000] ;  /* 0x002000006640783b */ /* 0x000ea20000000200 */
[----:B------:R-:W-:-:S04]  /*d340*/  IADD3 R6, R51, 0x1, RZ ;  /* 0x0000000133067810 */ /* 0x000fc80007ffe0ff */
[C---:B------:R-:W-:Y:S01]  /*d350*/  ISETP.GE.AND P1, PT, R6.reuse, R50, PT ;  /* 0x000000320600720c */ /* 0x040fe20003f26270 */
[----:B------:R-:W1:Y:S01]  /*d360*/  MUFU.TANH R106, R106 ;  /* 0x0000006a006a7308 */ /* 0x000e620000002400 */
[----:B------:R-:W-:Y:S01]  /*d370*/  HMMA.16816.F32 R32, R16, R82, R32 ;  /* 0x000000521020723c */ /* 0x000fe20000001820 */
[----:B------:R-:W-:Y:S02]  /*d380*/  ISETP.GE.AND P0, PT, R6, R49, PT ;  /* 0x000000310600720c */ /* 0x000fe40003f06270 */
[----:B------:R-:W-:-:S04]  /*d390*/  IADD3 R6, R51, 0x9, RZ ;  /* 0x0000000933067810 */ /* 0x000fc80007ffe0ff */
[C---:B------:R-:W-:Y:S01]  /*d3a0*/  ISETP.GE.AND P4, PT, R6.reuse, R50, PT ;  /* 0x000000320600720c */ /* 0x040fe20003f86270 */
[----:B---3--:R-:W-:Y:S01]  /*d3b0*/  HMMA.16816.F32 R60, R8, R72, R60 ;  /* 0x00000048083c723c */ /* 0x008fe2000000183c */
[----:B------:R-:W-:Y:S01]  /*d3c0*/  ISETP.GE.AND P5, PT, R6, R49, PT ;  /* 0x000000310600720c */ /* 0x000fe20003fa6270 */
[----:B------:R-:W3:Y:S01]  /*d3d0*/  MUFU.TANH R109, R109 ;  /* 0x0000006d006d7308 */ /* 0x000ee20000002400 */
[----:B------:R-:W-:-:S05]  /*d3e0*/  IADD3 R6, R51, 0x18, RZ ;  /* 0x0000001833067810 */ /* 0x000fca0007ffe0ff */
[----:B------:R-:W-:Y:S02]  /*d3f0*/  HMMA.16816.F32 R56, R8, R74, R56 ;  /* 0x0000004a0838723c */ /* 0x000fe40000001838 */
[----:B------:R-:W2:Y:S06]  /*d400*/  MUFU.TANH R104, R104 ;  /* 0x0000006800687308 */ /* 0x000eac0000002400 */
[----:B------:R-:W-:Y:S01]  /*d410*/  FMUL.FTZ R32, R32, c[0x0][0x2ec] ;  /* 0x0000bb0020207a20 */ /* 0x000fe20000410000 */
[----:B-1----:R-:W-:Y:S01]  /*d420*/  HMMA.16816.F32 R68, R12, R36, R68 ;  /* 0x000000240c44723c */ /* 0x002fe20000001844 */
[----:B------:R-:W-:Y:S01]  /*d430*/  FMUL.FTZ R33, R33, c[0x0][0x2ec] ;  /* 0x0000bb0021217a20 */ /* 0x000fe20000410000 */
[----:B------:R-:W1:Y:S01]  /*d440*/  MUFU.TANH R195, R195 ;  /* 0x000000c300c37308 */ /* 0x000e620000002400 */
[----:B------:R-:W-:-:S02]  /*d450*/  FMUL.FTZ R34, R34, c[0x0][0x2ec] ;  /* 0x0000bb0022227a20 */ /* 0x000fc40000410000 */
[----:B------:R-:W-:-:S03]  /*d460*/  FMUL.FTZ R183, R35, c[0x0][0x2ec] ;  /* 0x0000bb0023b77a20 */ /* 0x000fc60000410000 */
[----:B------:R-:W-:Y:S01]  /*d470*/  HMMA.16816.F32 R76, R12, R38, R76 ;  /* 0x000000260c4c723c */ /* 0x000fe2000000184c */
[----:B------:R-:W1:Y:S01]  /*d480*/  LDSM.16.M88.4 R36, [R159+0x5800] ;  /* 0x005800009f24783b */ /* 0x000e620000000200 */
[----:B------:R-:W-:Y:S06]  /*d490*/  MUFU.TANH R191, R32 ;  /* 0x0000002000bf7308 */ /* 0x000fec0000002400 */
[----:B------:R-:W-:Y:S01]  /*d4a0*/  HMMA.16816.F32 R72, R8, R28, R52 ;  /* 0x0000001c0848723c */ /* 0x000fe20000001834 */
[----:B------:R-:W3:Y:S01]  /*d4b0*/  LDSM.16.M88.4 R52, [R102+0x2800] ;  /* 0x002800006634783b */ /* 0x000ee20000000200 */
[----:B------:R-:W-:Y:S05]  /*d4c0*/  MUFU.TANH R189, R33 ;  /* 0x0000002100bd7308 */ /* 0x000fea0000002400 */
[C---:B------:R-:W-:Y:S01]  /*d4d0*/  IADD3 R29, R51.reuse, 0x19, RZ ;  /* 0x00000019331d7810 */ /* 0x040fe20007ffe0ff */
[C---:B--2---:R-:W-:Y:S01]  /*d4e0*/  HMMA.16816.F32 R68, R16.reuse, R64, R68 ;  /* 0x000000401044723c */ /* 0x044fe20000001844 */
[C---:B------:R-:W-:Y:S01]  /*d4f0*/  IADD3 R28, R51.reuse, 0x11, RZ ;  /* 0x00000011331c7810 */ /* 0x040fe20007ffe0ff */
[----:B------:R2:W-:Y:S06]  /*d500*/  MUFU.TANH R185, R34 ;  /* 0x0000002200b97308 */ /* 0x0005ec0000002400 */
[----:B------:R-:W-:Y:S02]  /*d510*/  HMMA.16816.F32 R76, R16, R66, R76 ;  /* 0x00000042104c723c */ /* 0x000fe4000000184c */
[----:B------:R-:W1:Y:S06]  /*d520*/  MUFU.TANH R103, R103 ;  /* 0x0000006700677308 */ /* 0x000e6c0000002400 */
[C---:B------:R-:W-:Y:S01]  /*d530*/  HMMA.16816.F32 R60, R12.reuse, R24, R60 ;  /* 0x000000180c3c723c */ /* 0x040fe2000000183c */
[----:B--2---:R-:W2:Y:S01]  /*d540*/  LDSM.16.M88.4 R32, [R162+0x3000] ;  /* 0x00300000a220783b */ /* 0x004ea20000000200 */
[----:B------:R-:W2:Y:S05]  /*d550*/  MUFU.TANH R193, R193 ;  /* 0x000000c100c17308 */ /* 0x000eaa0000002400 */
[----:B------:R-:W-:Y:S01]  /*d560*/  IADD3 R24, R51, 0x8, RZ ;  /* 0x0000000833187810 */ /* 0x000fe20007ffe0ff */
[----:B------:R-:W-:Y:S01]  /*d570*/  HMMA.16816.F32 R56, R12, R26, R56 ;  /* 0x0000001a0c38723c */ /* 0x000fe20000001838 */
[----:B------:R-:W-:-:S02]  /*d580*/  FMUL.FTZ R69, R69, c[0x0][0x2ec] ;  /* 0x0000bb0045457a20 */ /* 0x000fc40000410000 */
[CC--:B------:R-:W-:Y:S01]  /*d590*/  ISETP.GE.AND P2, PT, R24.reuse, R50.reuse, PT ;  /* 0x000000321800720c */ /* 0x0c0fe20003f46270 */
[----:B------:R-:W-:Y:S01]  /*d5a0*/  FMUL.FTZ R71, R71, c[0x0][0x2ec] ;  /* 0x0000bb0047477a20 */ /* 0x000fe20000410000 */
[-C--:B------:R-:W-:Y:S01]  /*d5b0*/  ISETP.GE.AND P3, PT, R24, R49.reuse, PT ;  /* 0x000000311800720c */ /* 0x080fe20003f66270 */
[----:B------:R5:W-:Y:S01]  /*d5c0*/  MUFU.TANH R181, R69 ;  /* 0x0000004500b57308 */ /* 0x000be20000002400 */
[----:B------:R-:W-:Y:S01]  /*d5d0*/  IADD3 R24, R51, 0x10, RZ ;  /* 0x0000001033187810 */ /* 0x000fe20007ffe0ff */
[----:B-1----:R-:W-:Y:S01]  /*d5e0*/  HMMA.16816.F32 R40, R8, R36, R40 ;  /* 0x000000240828723c */ /* 0x002fe20000001828 */
[----:B------:R-:W-:Y:S01]  /*d5f0*/  FMUL.FTZ R77, R77, c[0x0][0x2ec] ;  /* 0x0000bb004d4d7a20 */ /* 0x000fe20000410000 */
[----:B------:R-:W-:Y:S01]  /*d600*/  FSEL R85, R85, -INF , !P3 ;  /* 0xff80000055557808 */ /* 0x000fe20005800000 */
[----:B------:R-:W-:Y:S01]  /*d610*/  FMUL.FTZ R137, R79, c[0x0][0x2ec] ;  /* 0x0000bb004f897a20 */ /* 0x000fe20000410000 */
[-C--:B------:R-:W-:Y:S01]  /*d620*/  ISETP.GE.AND P6, PT, R24, R50.reuse, PT ;  /* 0x000000321800720c */ /* 0x080fe20003fc6270 */
[----:B------:R-:W-:Y:S01]  /*d630*/  FMUL.FTZ R70, R70, c[0x0][0x2ec] ;  /* 0x0000bb0046467a20 */ /* 0x000fe20000410000 */
[----:B------:R-:W-:Y:S01]  /*d640*/  FSEL R79, R84, -INF , !P4 ;  /* 0xff800000544f7808 */ /* 0x000fe20006000000 */
[----:B------:R1:W-:Y:S01]  /*d650*/  MUFU.TANH R149, R77 ;  /* 0x0000004d00957308 */ /* 0x0003e20000002400 */
[----:B------:R-:W-:Y:S01]  /*d660*/  FSEL R37, R90, -INF , !P1 ;  /* 0xff8000005a257808 */ /* 0x000fe20004800000 */
[C---:B---3--:R-:W-:Y:S01]  /*d670*/  HMMA.16816.F32 R60, R16.reuse, R52, R60 ;  /* 0x00000034103c723c */ /* 0x048fe2000000183c */
[-C--:B------:R-:W-:Y:S01]  /*d680*/  ISETP.GE.AND P1, PT, R24, R49.reuse, PT ;  /* 0x000000311800720c */ /* 0x080fe20003f26270 */
[----:B------:R-:W-:Y:S01]  /*d690*/  FMUL.FTZ R68, R68, c[0x0][0x2ec] ;  /* 0x0000bb0044447a20 */ /* 0x000fe20000410000 */
[----:B------:R-:W3:Y:S01]  /*d6a0*/  LDSM.16.M88.4 R24, [R102+0x3000] ;  /* 0x003000006618783b */ /* 0x000ee20000000200 */
[-C--:B------:R-:W-:Y:S01]  /*d6b0*/  ISETP.GE.AND P4, PT, R29, R50.reuse, PT ;  /* 0x000000321d00720c */ /* 0x080fe20003f86270 */
[----:B------:R-:W-:Y:S01]  /*d6c0*/  FMUL.FTZ R78, R78, c[0x0][0x2ec] ;  /* 0x0000bb004e4e7a20 */ /* 0x000fe20000410000 */
[----:B-----5:R-:W-:Y:S01]  /*d6d0*/  FSEL R69, R94, -INF , !P5 ;  /* 0xff8000005e457808 */ /* 0x020fe20006800000 */
[----:B------:R5:W-:Y:S01]  /*d6e0*/  MUFU.TANH R143, R71 ;  /* 0x00000047008f7308 */ /* 0x000be20000002400 */
[----:B------:R-:W-:Y:S01]  /*d6f0*/  FSEL R53, R92, -INF , !P0 ;  /* 0xff8000005c357808 */ /* 0x000fe20004000000 */
[----:B------:R-:W-:Y:S01]  /*d700*/  HMMA.16816.F32 R56, R16, R54, R56 ;  /* 0x000000361038723c */ /* 0x000fe20000001838 */
[----:B------:R-:W-:Y:S01]  /*d710*/  ISETP.GE.AND P0, PT, R28, R49, PT ;  /* 0x000000311c00720c */ /* 0x000fe20003f06270 */
[----:B------:R-:W-:Y:S01]  /*d720*/  FMUL.FTZ R76, R76, c[0x0][0x2ec] ;  /* 0x0000bb004c4c7a20 */ /* 0x000fe20000410000 */
[----:B------:R-:W-:-:S02]  /*d730*/  ISETP.GE.AND P3, PT, R6, R50, PT ;  /* 0x000000320600720c */ /* 0x000fc40003f66270 */
[----:B-1----:R-:W-:Y:S01]  /*d740*/  FSEL R77, R91, -INF , !P2 ;  /* 0xff8000005b4d7808 */ /* 0x002fe20005000000 */
[----:B------:R-:W1:Y:S01]  /*d750*/  MUFU.TANH R187, R187 ;  /* 0x000000bb00bb7308 */ /* 0x000e620000002400 */
[-C--:B------:R-:W-:Y:S01]  /*d760*/  ISETP.GE.AND P2, PT, R28, R50.reuse, PT ;  /* 0x000000321c00720c */ /* 0x080fe20003f46270 */
[----:B--2---:R-:W-:Y:S01]  /*d770*/  HMMA.16816.F32 R72, R12, R32, R72 ;  /* 0x000000200c48723c */ /* 0x004fe20000001848 */
[-C--:B------:R-:W-:Y:S02]  /*d780*/  ISETP.GE.AND P5, PT, R6, R49.reuse, PT ;  /* 0x000000310600720c */ /* 0x080fe40003fa6270 */
[----:B------:R-:W-:Y:S02]  /*d790*/  IADD3 R28, R51, 0x20, RZ ;  /* 0x00000020331c7810 */ /* 0x000fe40007ffe0ff */
[----:B------:R-:W-:Y:S01]  /*d7a0*/  P2R R6, PR, RZ, 0x10 ;  /* 0x00000010ff067803 */ /* 0x000fe20000000000 */
[----:B------:R-:W2:Y:S01]  /*d7b0*/  MUFU.TANH R117, R117 ;  /* 0x0000007500757308 */ /* 0x000ea20000002400 */
[----:B----4-:R-:W-:Y:S01]  /*d7c0*/  FSEL R93, R93, -INF , !P6 ;  /* 0xff8000005d5d7808 */ /* 0x010fe20007000000 */
[C---:B------:R-:W-:Y:S01]  /*d7d0*/  HMMA.16816.F32 R44, R8.reuse, R30, R44 ;  /* 0x0000001e082c723c */ /* 0x040fe2000000182c */
[----:B------:R-:W-:Y:S01]  /*d7e0*/  FSEL R201, R96, -INF , !P1 ;  /* 0xff80000060c97808 */ /* 0x000fe20004800000 */
[----:B------:R-:W-:Y:S01]  /*d7f0*/  FMUL.FTZ R60, R60, c[0x0][0x2ec] ;  /* 0x0000bb003c3c7a20 */ /* 0x000fe20000410000 */
[-C--:B------:R-:W-:Y:S01]  /*d800*/  ISETP.GE.AND P4, PT, R29, R49.reuse, PT ;  /* 0x000000311d00720c */ /* 0x080fe20003f86270 */
[----:B------:R-:W-:Y:S01]  /*d810*/  FMUL.FTZ R61, R61, c[0x0][0x2ec] ;  /* 0x0000bb003d3d7a20 */ /* 0x000fe20000410000 */
[CC--:B------:R-:W-:Y:S01]  /*d820*/  ISETP.GE.AND P6, PT, R28.reuse, R50.reuse, PT ;  /* 0x000000321c00720c */ /* 0x0c0fe20003fc6270 */
[----:B------:R-:W4:Y:S01]  /*d830*/  MUFU.TANH R183, R183 ;  /* 0x000000b700b77308 */ /* 0x000f220000002400 */
[-C--:B------:R-:W-:Y:S01]  /*d840*/  ISETP.GE.AND P1, PT, R28, R49.reuse, PT ;  /* 0x000000311c00720c */ /* 0x080fe20003f26270 */
[----:B------:R-:W-:Y:S01]  /*d850*/  HMMA.16816.F32 R20, R8, R38, R20 ;  /* 0x000000260814723c */ /* 0x000fe20000001814 */
[----:B------:R-:W-:Y:S01]  /*d860*/  FSEL R97, R97, -INF , !P3 ;  /* 0xff80000061617808 */ /* 0x000fe20005800000 */
[----:B------:R-:W-:Y:S01]  /*d870*/  FMUL.FTZ R133, R57, c[0x0][0x2ec] ;  /* 0x0000bb0039857a20 */ /* 0x000fe20000410000 */
[----:B------:R-:W-:Y:S01]  /*d880*/  IADD3 R29, R51, 0x21, RZ ;  /* 0x00000021331d7810 */ /* 0x000fe20007ffe0ff */
[----:B------:R-:W-:Y:S01]  /*d890*/  FMUL.FTZ R63, R63, c[0x0][0x2ec] ;  /* 0x0000bb003f3f7a20 */ /* 0x000fe20000410000 */
[----:B------:R-:W-:Y:S01]  /*d8a0*/  IADD3 R28, R51, 0x28, RZ ;  /* 0x00000028331c7810 */ /* 0x000fe20007ffe0ff */
[----:B------:R-:W1:Y:S01]  /*d8b0*/  MUFU.TANH R113, R113 ;  /* 0x0000007100717308 */ /* 0x000e620000002400 */
[----:B------:R-:W-:Y:S01]  /*d8c0*/  ISETP.NE.AND P3, PT, R6, RZ, PT ;  /* 0x000000ff0600720c */ /* 0x000fe20003f65270 */
[----:B------:R-:W-:Y:S01]  /*d8d0*/  FMUL.FTZ R59, R59, c[0x0][0x2ec] ;  /* 0x0000bb003b3b7a20 */ /* 0x000fe20000410000 */
[----:B-----5:R-:W-:Y:S01]  /*d8e0*/  FSEL R71, R95, -INF , !P2 ;  /* 0xff8000005f477808 */ /* 0x020fe20005000000 */
[----:B---3--:R-:W-:Y:S01]  /*d8f0*/  HMMA.16816.F32 R72, R16, R24, R72 ;  /* 0x000000181048723c */ /* 0x008fe20000001848 */
[----:B------:R-:W-:Y:S01]  /*d900*/  FSEL R91, R98, -INF , !P0 ;  /* 0xff800000625b7808 */ /* 0x000fe20004000000 */
[----:B------:R-:W-:Y:S01]  /*d910*/  FMUL.FTZ R62, R62, c[0x0][0x2ec] ;  /* 0x0000bb003e3e7a20 */ /* 0x000fe20000410000 */
[----:B------:R-:W-:Y:S01]  /*d920*/  FSEL R99, R99, -INF , !P3 ;  /* 0xff80000063637808 */ /* 0x000fe20005800000 */
[----:B------:R-:W3:Y:S01]  /*d930*/  MUFU.TANH R147, R70 ;  /* 0x0000004600937308 */ /* 0x000ee20000002400 */
[----:B------:R-:W-:Y:S01]  /*d940*/  FSEL R81, R106, -INF , !P4 ;  /* 0xff8000006a517808 */ /* 0x000fe20006000000 */
[----:B------:R-:W-:Y:S01]  /*d950*/  FMUL.FTZ R56, R56, c[0x0][0x2ec] ;  /* 0x0000bb0038387a20 */ /* 0x000fe20000410000 */
[C---:B------:R-:W-:Y:S01]  /*d960*/  ISETP.GE.AND P2, PT, R29.reuse, R50, PT ;  /* 0x000000321d00720c */ /* 0x040fe20003f46270 */
[----:B------:R-:W-:Y:S01]  /*d970*/  HMMA.16816.F32 R44, R12, R34, R44 ;  /* 0x000000220c2c723c */ /* 0x000fe2000000182c */
[----:B------:R-:W-:-:S02]  /*d980*/  ISETP.GE.AND P0, PT, R29, R49, PT ;  /* 0x000000311d00720c */ /* 0x000fc40003f06270 */
[C---:B------:R-:W-:Y:S01]  /*d990*/  ISETP.GE.AND P3, PT, R28.reuse, R50, PT ;  /* 0x000000321c00720c */ /* 0x040fe20003f66270 */
[----:B------:R-:W5:Y:S01]  /*d9a0*/  MUFU.TANH R139, R68 ;  /* 0x00000044008b7308 */ /* 0x000f620000002400 */
[----:B------:R-:W-:Y:S02]  /*d9b0*/  ISETP.GE.AND P4, PT, R28, R49, PT ;  /* 0x000000311c00720c */ /* 0x000fe40003f86270 */
[----:B------:R-:W1:Y:S01]  /*d9c0*/  LDSM.16.M88.4 R28, [R162+0x3800] ;  /* 0x00380000a21c783b */ /* 0x000e620000000200 */
[----:B------:R-:W-:Y:S02]  /*d9d0*/  P2R R32, PR, RZ, 0x8 ;  /* 0x00000008ff207803 */ /* 0x000fe40000000000 */
[----:B------:R-:W-:Y:S02]  /*d9e0*/  IADD3 R9, R51, 0x31, RZ ;  /* 0x0000003133097810 */ /* 0x000fe40007ffe0ff */
[----:B------:R-:W-:Y:S01]  /*d9f0*/  FSEL R109, R109, -INF , !P1 ;  /* 0xff8000006d6d7808 */ /* 0x000fe20004800000 */
[----:B------:R-:W1:Y:S01]  /*da00*/  MUFU.TANH R145, R78 ;  /* 0x0000004e00917308 */ /* 0x000e620000002400 */
[----:B------:R-:W-:-:S02]  /*da10*/  ISETP.NE.AND P1, PT, R32, RZ, PT ;  /* 0x000000ff2000720c */ /* 0x000fc40003f25270 */
[----:B------:R-:W-:Y:S01]  /*da20*/  FSEL R57, R104, -INF , !P2 ;  /* 0xff80000068397808 */ /* 0x000fe20005000000 */
[----:B------:R-:W-:Y:S01]  /*da30*/  FMUL.FTZ R67, R72, c[0x0][0x2ec] ;  /* 0x0000bb0048437a20 */ /* 0x000fe20000410000 */
[----:B------:R-:W-:Y:S01]  /*da40*/  IADD3 R25, R51, 0x29, RZ ;  /* 0x0000002933197810 */ /* 0x000fe20007ffe0ff */
[----:B------:R-:W-:Y:S01]  /*da50*/  FMUL.FTZ R75, R75, c[0x0][0x2ec] ;  /* 0x0000bb004b4b7a20 */ /* 0x000fe20000410000 */
[----:B------:R-:W-:Y:S01]  /*da60*/  ISETP.GE.AND P2, PT, R9, R50, PT ;  /* 0x000000320900720c */ /* 0x000fe20003f46270 */
[----:B------:R-:W1:Y:S01]  /*da70*/  MUFU.TANH R137, R137 ;  /* 0x0000008900897308 */ /* 0x000e620000002400 */
[----:B------:R-:W-:Y:S01]  /*da80*/  FSEL R199, R199, -INF , !P1 ;  /* 0xff800000c7c77808 */ /* 0x000fe20004800000 */
[----:B------:R-:W-:Y:S01]  /*da90*/  FMUL.FTZ R65, R73, c[0x0][0x2ec] ;  /* 0x0000bb0049417a20 */ /* 0x000fe20000410000 */
[----:B------:R-:W-:Y:S01]  /*daa0*/  FSEL R105, R105, -INF , !P6 ;  /* 0xff80000069697808 */ /* 0x000fe20007000000 */
[----:B------:R-:W-:Y:S01]  /*dab0*/  HMMA.16816.F32 R44, R16, R26, R44 ;  /* 0x0000001a102c723c */ /* 0x000fe2000000182c */
[----:B------:R-:W-:-:S02]  /*dac0*/  ISETP.GE.AND P1, PT, R9, R49, PT ;  /* 0x000000310900720c */ /* 0x000fc40003f26270 */
[----:B------:R-:W-:Y:S01]  /*dad0*/  ISETP.GE.AND P6, PT, R25, R50, PT ;  /* 0x000000321900720c */ /* 0x000fe20003fc6270 */
[----:B------:R-:W1:Y:S01]  /*dae0*/  MUFU.TANH R151, R76 ;  /* 0x0000004c00977308 */ /* 0x000e620000002400 */
[----:B------:R-:W-:Y:S02]  /*daf0*/  IADD3 R8, R51, 0x38, RZ ;  /* 0x0000003833087810 */ /* 0x000fe40007ffe0ff */
[----:B------:R-:W-:Y:S02]  /*db00*/  P2R R9, PR, RZ, 0x4 ;  /* 0x00000004ff097803 */ /* 0x000fe40000000000 */
[----:B------:R-:W-:Y:S02]  /*db10*/  FSEL R195, R195, -INF , !P4 ;  /* 0xff800000c3c37808 */ /* 0x000fe40006000000 */
[----:B------:R-:W-:Y:S01]  /*db20*/  FSEL R197, R197, -INF , !P6 ;  /* 0xff800000c5c57808 */ /* 0x000fe20007000000 */
[----:B------:R-:W2:Y:S01]  /*db30*/  MUFU.TANH R131, R60 ;  /* 0x0000003c00837308 */ /* 0x000ea20000002400 */
[----:B------:R-:W-:-:S02]  /*db40*/  ISETP.NE.AND P6, PT, R9, RZ, PT ;  /* 0x000000ff0900720c */ /* 0x000fc40003fc5270 */
[C---:B------:R-:W-:Y:S02]  /*db50*/  ISETP.GE.AND P4, PT, R8.reuse, R50, PT ;  /* 0x000000320800720c */ /* 0x040fe40003f86270 */
[----:B------:R-:W-:Y:S02]  /*db60*/  ISETP.GE.AND P2, PT, R8, R49, PT ;  /* 0x000000310800720c */ /* 0x000fe40003f46270 */
[----:B------:R-:W3:Y:S01]  /*db70*/  LDSM.16.M88.4 R8, [R102+0x3800] ;  /* 0x003800006608783b */ /* 0x000ee20000000200 */
[----:B------:R-:W-:Y:S01]  /*db80*/  IADD3 R24, R51, 0x30, RZ ;  /* 0x0000003033187810 */ /* 0x000fe20007ffe0ff */
[----:B------:R2:W2:Y:S01]  /*db90*/  MUFU.TANH R121, R61 ;  /* 0x0000003d00797308 */ /* 0x0004a20000002400 */
[----:B-1----:R-:W-:Y:S01]  /*dba0*/  HMMA.16816.F32 R40, R12, R28, R40 ;  /* 0x0000001c0c28723c */ /* 0x002fe20000001828 */
[----:B------:R-:W-:Y:S01]  /*dbb0*/  FSEL R83, R103, -INF , !P5 ;  /* 0xff80000067537808 */ /* 0x000fe20006800000 */
[----:B------:R-:W-:Y:S01]  /*dbc0*/  FMUL.FTZ R44, R44, c[0x0][0x2ec] ;  /* 0x0000bb002c2c7a20 */ /* 0x000fe20000410000 */
[----:B------:R-:W-:Y:S01]  /*dbd0*/  FSEL R103, R80, -INF , !P0 ;  /* 0xff80000050677808 */ /* 0x000fe20004000000 */
[----:B------:R-:W-:-:S04]  /*dbe0*/  DEPBAR.LE SB0, 0x0 ;  /* 0x000080000000791a */ /* 0x000fc80000000000 */
[----:B------:R-:W-:Y:S01]  /*dbf0*/  HMMA.16816.F32 R12, R12, R30, R20 ;  /* 0x0000001e0c0c723c */ /* 0x000fe20000001814 */
[-C--:B------:R-:W-:Y:S01]  /*dc00*/  ISETP.GE.AND P3, PT, R25, R49.reuse, PT ;  /* 0x000000311900720c */ /* 0x080fe20003f66270 */
[----:B------:R-:W1:Y:S01]  /*dc10*/  MUFU.TANH R6, R63 ;  /* 0x0000003f00067308 */ /* 0x000e620000002400 */
[C---:B------:R-:W-:Y:S02]  /*dc20*/  ISETP.GE.AND P5, PT, R24.reuse, R50, PT ;  /* 0x000000321800720c */ /* 0x040fe40003fa6270 */
[----:B------:R-:W-:Y:S01]  /*dc30*/  ISETP.GE.AND P0, PT, R24, R49, PT ;  /* 0x000000311800720c */ /* 0x000fe20003f06270 */
[----:B------:R-:W-:Y:S01]  /*dc40*/  FMUL.FTZ R24, R58, c[0x0][0x2ec] ;  /* 0x0000bb003a187a20 */ /* 0x000fe20000410000 */
[----:B------:R-:W-:Y:S01]  /*dc50*/  IADD3 R26, R51, 0x39, RZ ;  /* 0x00000039331a7810 */ /* 0x000fe20007ffe0ff */
[----:B--2---:R-:W-:Y:S01]  /*dc60*/  FMUL.FTZ R61, R45, c[0x0][0x2ec] ;  /* 0x0000bb002d3d7a20 */ /* 0x004fe20000410000 */
[----:B------:R-:W-:Y:S01]  /*dc70*/  IADD3 R25, R51, 0x40, RZ ;  /* 0x0000004033197810 */ /* 0x000fe20007ffe0ff */
[----:B------:R2:W-:Y:S01]  /*dc80*/  MUFU.TANH R111, R59 ;  /* 0x0000003b006f7308 */ /* 0x0005e20000002400 */
[----:B------:R-:W-:Y:S01]  /*dc90*/  FSEL R193, R193, -INF , !P3 ;  /* 0xff800000c1c17808 */ /* 0x000fe20005800000 */
[----:B------:R-:W-:Y:S01]  /*dca0*/  FMUL.FTZ R45, R46, c[0x0][0x2ec] ;  /* 0x0000bb002e2d7a20 */ /* 0x000fe20000410000 */
[----:B------:R-:W-:-:S02]  /*dcb0*/  FSEL R115, R115, -INF , !P5 ;  /* 0xff80000073737808 */ /* 0x000fc40006800000 */
[----:B------:R-:W-:Y:S02]  /*dcc0*/  FSEL R187, R187, -INF , !P0 ;  /* 0xff800000bbbb7808 */ /* 0x000fe40004000000 */
[----:B------:R-:W-:Y:S01]  /*dcd0*/  FSEL R117, R117, -INF , !P1 ;  /* 0xff80000075757808 */ /* 0x000fe20004800000 */
[----:B------:R-:W1:Y:S01]  /*dce0*/  MUFU.TANH R133, R133 ;  /* 0x0000008500857308 */ /* 0x000e620000002400 */
[CC--:B------:R-:W-:Y:S02]  /*dcf0*/  ISETP.GE.AND P3, PT, R26.reuse, R50.reuse, PT ;  /* 0x000000321a00720c */ /* 0x0c0fe40003f66270 */
[-C--:B------:R-:W-:Y:S02]  /*dd00*/  ISETP.GE.AND P0, PT, R26, R49.reuse, PT ;  /* 0x000000311a00720c */ /* 0x080fe40003f06270 */
[C---:B------:R-:W-:Y:S02]  /*dd10*/  ISETP.GE.AND P5, PT, R25.reuse, R50, PT ;  /* 0x000000321900720c */ /* 0x040fe40003fa6270 */
[----:B------:R-:W-:Y:S01]  /*dd20*/  ISETP.GE.AND P1, PT, R25, R49, PT ;  /* 0x000000311900720c */ /* 0x000fe20003f26270 */
[----:B--2---:R-:W-:Y:S01]  /*dd30*/  FMUL.FTZ R59, R74, c[0x0][0x2ec] ;  /* 0x0000bb004a3b7a20 */ /* 0x004fe20000410000 */
[C---:B------:R-:W-:Y:S01]  /*dd40*/  IADD3 R26, R51.reuse, 0x41, RZ ;  /* 0x00000041331a7810 */ /* 0x040fe20007ffe0ff */
[----:B------:R-:W2:Y:S01]  /*dd50*/  MUFU.TANH R119, R62 ;  /* 0x0000003e00777308 */ /* 0x000ea20000002400 */
[----:B---3--:R-:W-:Y:S01]  /*dd60*/  HMMA.16816.F32 R40, R16, R8, R40 ;  /* 0x000000081028723c */ /* 0x008fe20000001828 */
[----:B------:R-:W-:-:S02]  /*dd70*/  IADD3 R25, R51, 0x48, RZ ;  /* 0x0000004833197810 */ /* 0x000fc40007ffe0ff */
[----:B------:R-:W-:Y:S02]  /*dd80*/  FSEL R191, R191, -INF , !P4 ;  /* 0xff800000bfbf7808 */ /* 0x000fe40006000000 */
[----:B------:R-:W-:Y:S02]  /*dd90*/  FSEL R185, R185, -INF , !P2 ;  /* 0xff800000b9b97808 */ /* 0x000fe40005000000 */
[----:B----4-:R-:W-:Y:S01]  /*dda0*/  FSEL R183, R183, -INF , !P0 ;  /* 0xff800000b7b77808 */ /* 0x010fe20004000000 */
[----:B------:R-:W-:Y:S01]  /*ddb0*/  HMMA.16816.F32 R12, R16, R10, R12 ;  /* 0x0000000a100c723c */ /* 0x000fe2000000180c */
[C---:B------:R-:W-:Y:S01]  /*ddc0*/  ISETP.GE.AND P4, PT, R26.reuse, R50, PT ;  /* 0x000000321a00720c */ /* 0x040fe20003f86270 */
[----:B------:R-:W3:Y:S01]  /*ddd0*/  MUFU.TANH R135, R56 ;  /* 0x0000003800877308 */ /* 0x000ee20000002400 */
[-C--:B------:R-:W-:Y:S02]  /*dde0*/  ISETP.GE.AND P2, PT, R26, R49.reuse, PT ;  /* 0x000000311a00720c */ /* 0x080fe40003f46270 */
[----:B------:R-:W-:-:S02]  /*ddf0*/  ISETP.GE.AND P0, PT, R25, R49, PT ;  /* 0x000000311900720c */ /* 0x000fc40003f06270 */
[C---:B------:R-:W-:Y:S02]  /*de00*/  IADD3 R22, R51.reuse, 0x49, RZ ;  /* 0x0000004933167810 */ /* 0x040fe40007ffe0ff */
[C---:B------:R-:W-:Y:S01]  /*de10*/  IADD3 R21, R51.reuse, 0x50, RZ ;  /* 0x0000005033157810 */ /* 0x040fe20007ffe0ff */
[----:B------:R-:W4:Y:S01]  /*de20*/  MUFU.TANH R59, R59 ;  /* 0x0000003b003b7308 */ /* 0x000f220000002400 */
[----:B------:R-:W-:Y:S02]  /*de30*/  IADD3 R9, R51, 0x51, RZ ;  /* 0x0000005133097810 */ /* 0x000fe40007ffe0ff */
[----:B------:R-:W-:Y:S02]  /*de40*/  FSEL R113, R113, -INF , !P6 ;  /* 0xff80000071717808 */ /* 0x000fe40007000000 */
[----:B------:R-:W-:Y:S01]  /*de50*/  FSEL R147, R147, -INF , !P1 ;  /* 0xff80000093937808 */ /* 0x000fe20004800000 */
[----:B------:R-:W-:Y:S01]  /*de60*/  FMUL.FTZ R31, R43, c[0x0][0x2ec] ;  /* 0x0000bb002b1f7a20 */ /* 0x000fe20000410000 */
[----:B------:R-:W-:Y:S01]  /*de70*/  FSEL R189, R189, -INF , !P3 ;  /* 0xff800000bdbd7808 */ /* 0x000fe20005800000 */
[----:B------:R-:W1:Y:S01]  /*de80*/  MUFU.TANH R63, R44 ;  /* 0x0000002c003f7308 */ /* 0x000e620000002400 */
[----:B-----5:R-:W-:Y:S01]  /*de90*/  FSEL R139, R139, -INF , !P5 ;  /* 0xff8000008b8b7808 */ /* 0x020fe20006800000 */
[----:B------:R-:W-:Y:S01]  /*dea0*/  FMUL.FTZ R33, R42, c[0x0][0x2ec] ;  /* 0x0000bb002a217a20 */ /* 0x000fe20000410000 */
[----:B------:R-:W-:-:S02]  /*deb0*/  ISETP.GE.AND P6, PT, R22, R50, PT ;  /* 0x000000321600720c */ /* 0x000fc40003fc6270 */
[-C--:B------:R-:W-:Y:S01]  /*dec0*/  ISETP.GE.AND P1, PT, R22, R49.reuse, PT ;  /* 0x000000311600720c */ /* 0x080fe20003f26270 */
[----:B------:R-:W-:Y:S01]  /*ded0*/  FMUL.FTZ R22, R40, c[0x0][0x2ec] ;  /* 0x0000bb0028167a20 */ /* 0x000fe20000410000 */
[----:B------:R-:W-:Y:S01]  /*dee0*/  FSEL R181, R181, -INF , !P4 ;  /* 0xff800000b5b57808 */ /* 0x000fe20006000000 */
[----:B------:R-:W5:Y:S01]  /*def0*/  MUFU.TANH R24, R24 ;  /* 0x0000001800187308 */ /* 0x000f620000002400 */
[----:B------:R-:W-:Y:S01]  /*df00*/  FSEL R143, R143, -INF , !P2 ;  /* 0xff8000008f8f7808 */ /* 0x000fe20005000000 */
[----:B------:R-:W-:Y:S01]  /*df10*/  FMUL.FTZ R40, R41, c[0x0][0x2ec] ;  /* 0x0000bb0029287a20 */ /* 0x000fe20000410000 */
[----:B------:R-:W-:Y:S01]  /*df20*/  FSEL R145, R145, -INF , !P0 ;  /* 0xff80000091917808 */ /* 0x000fe20004000000 */
[----:B------:R-:W-:Y:S01]  /*df30*/  FMUL.FTZ R12, R12, c[0x0][0x2ec] ;  /* 0x0000bb000c0c7a20 */ /* 0x000fe20000410000 */
[-C--:B------:R-:W-:Y:S01]  /*df40*/  ISETP.GE.AND P3, PT, R25, R50.reuse, PT ;  /* 0x000000321900720c */ /* 0x080fe20003f66270 */
[----:B------:R-:W-:Y:S01]  /*df50*/  FMUL.FTZ R13, R13, c[0x0][0x2ec] ;  /* 0x0000bb000d0d7a20 */ /* 0x000fe20000410000 */
[CC--:B------:R-:W-:Y:S01]  /*df60*/  ISETP.GE.AND P5, PT, R21.reuse, R50.reuse, PT ;  /* 0x000000321500720c */ /* 0x0c0fe20003fa6270 */
[----:B------:R-:W1:Y:S01]  /*df70*/  MUFU.TANH R67, R67 ;  /* 0x0000004300437308 */ /* 0x000e620000002400 */
[----:B------:R-:W-:Y:S01]  /*df80*/  ISETP.GE.AND P2, PT, R21, R49, PT ;  /* 0x000000311500720c */ /* 0x000fe20003f46270 */
[----:B------:R-:W-:Y:S01]  /*df90*/  FMUL.FTZ R14, R14, c[0x0][0x2ec] ;  /* 0x0000bb000e0e7a20 */ /* 0x000fe20000410000 */
[----:B------:R-:W-:Y:S01]  /*dfa0*/  IADD3 R8, R51, 0x58, RZ ;  /* 0x0000005833087810 */ /* 0x000fe20007ffe0ff */
[----:B------:R-:W-:Y:S01]  /*dfb0*/  FMUL.FTZ R15, R15, c[0x0][0x2ec] ;  /* 0x0000bb000f0f7a20 */ /* 0x000fe20000410000 */
[----:B------:R-:W-:-:S02]  /*dfc0*/  ISETP.GE.AND P4, PT, R9, R50, PT ;  /* 0x000000320900720c */ /* 0x000fc40003f86270 */
[----:B------:R-:W-:Y:S01]  /*dfd0*/  ISETP.GE.AND P0, PT, R9, R49, PT ;  /* 0x000000310900720c */ /* 0x000fe20003f06270 */
[----:B------:R-:W1:Y:S01]  /*dfe0*/  MUFU.TANH R31, R31 ;  /* 0x0000001f001f7308 */ /* 0x000e620000002400 */
[C---:B------:R-:W-:Y:S02]  /*dff0*/  IADD3 R21, R51.reuse, 0x59, RZ ;  /* 0x0000005933157810 */ /* 0x040fe40007ffe0ff */
[----:B------:R-:W-:Y:S02]  /*e000*/  IADD3 R9, R51, 0x60, RZ ;  /* 0x0000006033097810 */ /* 0x000fe40007ffe0ff */
[----:B------:R-:W-:Y:S02]  /*e010*/  FSEL R149, R149, -INF , !P6 ;  /* 0xff80000095957808 */ /* 0x000fe40007000000 */
[----:B------:R-:W-:Y:S01]  /*e020*/  FSEL R137, R137, -INF , !P1 ;  /* 0xff80000089897808 */ /* 0x000fe20004800000 */
[----:B------:R-:W2:Y:S01]  /*e030*/  MUFU.TANH R61, R61 ;  /* 0x0000003d003d7308 */ /* 0x000ea20000002400 */
[----:B------:R-:W-:-:S02]  /*e040*/  FSEL R151, R151, -INF , !P3 ;  /* 0xff80000097977808 */ /* 0x000fc40005800000 */
[CC--:B------:R-:W-:Y:S02]  /*e050*/  ISETP.GE.AND P6, PT, R8.reuse, R50.reuse, PT ;  /* 0x000000320800720c */ /* 0x0c0fe40003fc6270 */
[----:B------:R-:W-:Y:S01]  /*e060*/  ISETP.GE.AND P1, PT, R8, R49, PT ;  /* 0x000000310800720c */ /* 0x000fe20003f26270 */
[----:B------:R-:W-:Y:S01]  /*e070*/  FMUL.FTZ R8, R47, c[0x0][0x2ec] ;  /* 0x0000bb002f087a20 */ /* 0x000fe20000410000 */
[----:B------:R-:W-:Y:S01]  /*e080*/  FSEL R131, R131, -INF , !P5 ;  /* 0xff80000083837808 */ /* 0x000fe20006800000 */
[----:B------:R-:W2:Y:S01]  /*e090*/  MUFU.TANH R20, R75 ;  /* 0x0000004b00147308 */ /* 0x000ea20000002400 */
[----:B------:R-:W-:Y:S02]  /*e0a0*/  FSEL R121, R121, -INF , !P4 ;  /* 0xff80000079797808 */ /* 0x000fe40006000000 */
[----:B-1----:R-:W-:Y:S02]  /*e0b0*/  FSEL R23, R6, -INF , !P0 ;  /* 0xff80000006177808 */ /* 0x002fe40004000000 */
[----:B------:R-:W-:-:S02]  /*e0c0*/  ISETP.GE.AND P5, PT, R21, R50, PT ;  /* 0x000000321500720c */ /* 0x000fc40003fa6270 */
[-C--:B------:R-:W-:Y:S01]  /*e0d0*/  ISETP.GE.AND P3, PT, R21, R49.reuse, PT ;  /* 0x000000311500720c */ /* 0x080fe20003f66270 */
[----:B------:R-:W1:Y:S01]  /*e0e0*/  MUFU.TANH R8, R8 ;  /* 0x0000000800087308 */ /* 0x000e620000002400 */
[C---:B------:R-:W-:Y:S02]  /*e0f0*/  ISETP.GE.AND P4, PT, R9.reuse, R50, PT ;  /* 0x000000320900720c */ /* 0x040fe40003f86270 */
[----:B------:R-:W-:Y:S02]  /*e100*/  ISETP.GE.AND P0, PT, R9, R49, PT ;  /* 0x000000310900720c */ /* 0x000fe40003f06270 */
[C---:B------:R-:W-:Y:S02]  /*e110*/  IADD3 R9, R51.reuse, 0x68, RZ ;  /* 0x0000006833097810 */ /* 0x040fe40007ffe0ff */
[----:B------:R-:W-:Y:S01]  /*e120*/  IADD3 R10, R51, 0x61, RZ ;  /* 0x00000061330a7810 */ /* 0x000fe20007ffe0ff */
[----:B------:R-:W1:Y:S01]  /*e130*/  MUFU.TANH R6, R22 ;  /* 0x0000001600067308 */ /* 0x000e620000002400 */
[----:B------:R-:W-:-:S02]  /*e140*/  FSEL R133, R133, -INF , !P5 ;  /* 0xff80000085857808 */ /* 0x000fc40006800000 */
[----:B------:R-:W-:Y:S02]  /*e150*/  FSEL R111, R111, -INF , !P3 ;  /* 0xff8000006f6f7808 */ /* 0x000fe40005800000 */
[C---:B------:R-:W-:Y:S02]  /*e160*/  ISETP.GE.AND P5, PT, R9.reuse, R50, PT ;  /* 0x000000320900720c */ /* 0x040fe40003fa6270 */
[----:B------:R-:W-:Y:S01]  /*e170*/  ISETP.GE.AND P3, PT, R9, R49, PT ;  /* 0x000000310900720c */ /* 0x000fe20003f66270 */
[----:B------:R-:W1:Y:S01]  /*e180*/  MUFU.TANH R65, R65 ;  /* 0x0000004100417308 */ /* 0x000e620000002400 */
[----:B------:R-:W-:Y:S02]  /*e190*/  IADD3 R9, R51, 0x70, RZ ;  /* 0x0000007033097810 */ /* 0x000fe40007ffe0ff */
[----:B--2---:R-:W-:Y:S02]  /*e1a0*/  FSEL R119, R119, -INF , !P2 ;  /* 0xff80000077777808 */ /* 0x004fe40005000000 */
[----:B---3--:R-:W-:-:S02]  /*e1b0*/  FSEL R135, R135, -INF , !P6 ;  /* 0xff80000087877808 */ /* 0x008fc40007000000 */
[CC--:B------:R-:W-:Y:S01]  /*e1c0*/  ISETP.GE.AND P6, PT, R10.reuse, R50.reuse, PT ;  /* 0x000000320a00720c */ /* 0x0c0fe20003fc6270 */
[----:B------:R-:W2:Y:S01]  /*e1d0*/  MUFU.TANH R45, R45 ;  /* 0x0000002d002d7308 */ /* 0x000ea20000002400 */
[----:B------:R-:W-:Y:S02]  /*e1e0*/  ISETP.GE.AND P2, PT, R10, R49, PT ;  /* 0x000000310a00720c */ /* 0x000fe40003f46270 */
[C---:B------:R-:W-:Y:S02]  /*e1f0*/  IADD3 R11, R51.reuse, 0x71, RZ ;  /* 0x00000071330b7810 */ /* 0x040fe40007ffe0ff */
[----:B------:R-:W-:Y:S02]  /*e200*/  IADD3 R10, R51, 0x69, RZ ;  /* 0x00000069330a7810 */ /* 0x000fe40007ffe0ff */
[----:B----4-:R-:W-:Y:S01]  /*e210*/  FSEL R59, R59, -INF , !P0 ;  /* 0xff8000003b3b7808 */ /* 0x010fe20004000000 */
[----:B------:R-:W-:Y:S01]  /*e220*/  MUFU.TANH R40, R40 ;  /* 0x0000002800287308 */ /* 0x000fe20000002400 */
[----:B------:R-:W-:-:S02]  /*e230*/  ISETP.GE.AND P0, PT, R9, R50, PT ;  /* 0x000000320900720c */ /* 0x000fc40003f06270 */
[----:B------:R-:W-:Y:S02]  /*e240*/  FSEL R63, R63, -INF , !P5 ;  /* 0xff8000003f3f7808 */ /* 0x000fe40006800000 */
[----:B-----5:R-:W-:Y:S02]  /*e250*/  FSEL R21, R24, -INF , !P1 ;  /* 0xff80000018157808 */ /* 0x020fe40004800000 */
[----:B------:R-:W-:Y:S01]  /*e260*/  FSEL R67, R67, -INF , !P4 ;  /* 0xff80000043437808 */ /* 0x000fe20006000000 */
[----:B------:R-:W3:Y:S01]  /*e270*/  MUFU.TANH R33, R33 ;  /* 0x0000002100217308 */ /* 0x000ee20000002400 */
[-C--:B------:R-:W-:Y:S02]  /*e280*/  ISETP.GE.AND P5, PT, R11, R49.reuse, PT ;  /* 0x000000310b00720c */ /* 0x080fe40003fa6270 */
[C---:B------:R-:W-:Y:S02]  /*e290*/  ISETP.GE.AND P4, PT, R10.reuse, R50, PT ;  /* 0x000000320a00720c */ /* 0x040fe40003f86270 */
[----:B------:R-:W-:-:S02]  /*e2a0*/  ISETP.GE.AND P1, PT, R10, R49, PT ;  /* 0x000000310a00720c */ /* 0x000fc40003f26270 */
[----:B------:R-:W-:Y:S01]  /*e2b0*/  P2R R10, PR, RZ, 0x1 ;  /* 0x00000001ff0a7803 */ /* 0x000fe20000000000 */
[----:B------:R-:W-:Y:S01]  /*e2c0*/  MUFU.TANH R89, R89 ;  /* 0x0000005900597308 */ /* 0x000fe20000002400 */
[----:B------:R-:W-:Y:S02]  /*e2d0*/  FSEL R31, R31, -INF , !P5 ;  /* 0xff8000001f1f7808 */ /* 0x000fe40006800000 */
[----:B------:R-:W-:Y:S02]  /*e2e0*/  FSEL R61, R61, -INF , !P4 ;  /* 0xff8000003d3d7808 */ /* 0x000fe40006000000 */
[----:B------:R-:W-:Y:S02]  /*e2f0*/  ISETP.GE.AND P5, PT, R48, 0x2, PT ;  /* 0x000000023000780c */ /* 0x000fe40003fa6270 */
[----:B------:R-:W-:Y:S01]  /*e300*/  ISETP.NE.AND P4, PT, R10, RZ, PT ;  /* 0x000000ff0a00720c */ /* 0x000fe20003f85270 */
[----:B------:R-:W4:Y:S01]  /*e310*/  MUFU.TANH R39, R12 ;  /* 0x0000000c00277308 */ /* 0x000f220000002400 */
[----:B------:R-:W-:-:S02]  /*e320*/  FSEL R47, R20, -INF , !P2 ;  /* 0xff800000142f7808 */ /* 0x000fc40005000000 */
[----:B------:R-:W-:Y:S02]  /*e330*/  ISETP.GE.AND P0, PT, R9, R49, PT ;  /* 0x000000310900720c */ /* 0x000fe40003f06270 */
[----:B-1----:R-:W-:Y:S02]  /*e340*/  FSEL R43, R8, -INF , !P1 ;  /* 0xff800000082b7808 */ /* 0x002fe40004800000 */
[----:B------:R-:W-:Y:S01]  /*e350*/  FSEL R41, R6, -INF , !P4 ;  /* 0xff80000006297808 */ /* 0x000fe20006000000 */
[----:B------:R-:W-:Y:S01]  /*e360*/  MUFU.TANH R38, R13 ;  /* 0x0000000d00267308 */ /* 0x000fe20000002400 */
[----:B------:R-:W-:Y:S02]  /*e370*/  IADD3 R9, R51, 0x78, RZ ;  /* 0x0000007833097810 */ /* 0x000fe40007ffe0ff */
[-C--:B------:R-:W-:Y:S02]  /*e380*/  ISETP.GE.AND P2, PT, R11, R50.reuse, PT ;  /* 0x000000320b00720c */ /* 0x080fe40003f46270 */
[----:B------:R-:W-:-:S02]  /*e390*/  ISETP.GE.AND P4, PT, R51, R50, PT ;  /* 0x000000323300720c */ /* 0x000fc40003f86270 */
[C---:B------:R-:W-:Y:S01]  /*e3a0*/  ISETP.GE.AND P1, PT, R51.reuse, R49, PT ;  /* 0x000000313300720c */ /* 0x040fe20003f26270 */
[----:B------:R-:W1:Y:S01]  /*e3b0*/  MUFU.TANH R25, R14 ;  /* 0x0000000e00197308 */ /* 0x000e620000002400 */
[----:B------:R-:W-:Y:S02]  /*e3c0*/  IADD3 R51, R51, 0x79, RZ ;  /* 0x0000007933337810 */ /* 0x000fe40007ffe0ff */
[----:B------:R-:W-:Y:S02]  /*e3d0*/  FSEL R65, R65, -INF , !P6 ;  /* 0xff80000041417808 */ /* 0x000fe40007000000 */
[----:B--2---:R-:W-:Y:S02]  /*e3e0*/  FSEL R45, R45, -INF , !P3 ;  /* 0xff8000002d2d7808 */ /* 0x004fe40005800000 */
[----:B---3--:R-:W-:Y:S01]  /*e3f0*/  FSEL R33, R33, -INF , !P0 ;  /* 0xff80000021217808 */ /* 0x008fe20004000000 */
[----:B------:R-:W2:Y:S01]  /*e400*/  MUFU.TANH R24, R15 ;  /* 0x0000000f00187308 */ /* 0x000ea20000002400 */
[----:B------:R-:W-:-:S02]  /*e410*/  FSEL R40, R40, -INF , !P2 ;  /* 0xff80000028287808 */ /* 0x000fc40005000000 */
[CC--:B------:R-:W-:Y:S02]  /*e420*/  ISETP.GE.AND P6, PT, R9.reuse, R50.reuse, PT ;  /* 0x000000320900720c */ /* 0x0c0fe40003fc6270 */
[-C--:B------:R-:W-:Y:S02]  /*e430*/  ISETP.GE.AND P3, PT, R9, R49.reuse, PT ;  /* 0x000000310900720c */ /* 0x080fe40003f66270 */
[C---:B------:R-:W-:Y:S02]  /*e440*/  ISETP.GE.AND P2, PT, R51.reuse, R50, PT ;  /* 0x000000323300720c */ /* 0x040fe40003f46270 */
[----:B------:R-:W-:Y:S02]  /*e450*/  ISETP.GE.AND P0, PT, R51, R49, PT ;  /* 0x000000313300720c */ /* 0x000fe40003f06270 */
[----:B----4-:R-:W-:Y:S02]  /*e460*/  FSEL R39, R39, -INF , !P6 ;  /* 0xff80000027277808 */ /* 0x010fe40007000000 */
[----:B------:R-:W-:-:S02]  /*e470*/  IADD3 R106, R162, 0x3000, RZ ;  /* 0x00003000a26a7810 */ /* 0x000fc40007ffe0ff */
[----:B------:R-:W-:Y:S02]  /*e480*/  IADD3 R104, R162, 0x3800, RZ ;  /* 0x00003800a2687810 */ /* 0x000fe40007ffe0ff */
[----:B-1----:R-:W-:Y:S02]  /*e490*/  FSEL R25, R25, -INF , !P3 ;  /* 0xff80000019197808 */ /* 0x002fe40005800000 */
[----:B------:R-:W-:Y:S02]  /*e4a0*/  FSEL R0, R0, -INF , !P4 ;  /* 0xff80000000007808 */ /* 0x000fe40006000000 */
[----:B------:R-:W-:Y:S02]  /*e4b0*/  FSEL R89, R89, -INF , !P1 ;  /* 0xff80000059597808 */ /* 0x000fe40004800000 */
[----:B------:R-:W-:Y:S02]  /*e4c0*/  FSEL R38, R38, -INF , !P2 ;  /* 0xff80000026267808 */ /* 0x000fe40005000000 */
[----:B--2---:R-:W-:Y:S01]  /*e4d0*/  FSEL R24, R24, -INF , !P0 ;  /* 0xff80000018187808 */ /* 0x004fe20004000000 */
[----:B------:R-:W-:Y:S06]  /*e4e0*/  BAR.SYNC.DEFER_BLOCKING 0x0 ;  /* 0x0000000000007b1d */ /* 0x000fec0000010000 */
        /* <DEDUP_REMOVED lines=11> */
[----:B------:R-:W-:Y:S01]  /*e5a0*/  LOP3.LUT R2, RZ, c[0x0][0x2d0], RZ, 0x33, !PT ;  /* 0x0000b400ff027a12 */ /* 0x000fe200078e33ff */
        /* <DEDUP_REMOVED lines=22> */
[----:B------:R-:W-:-:S07]  /*e710*/  ISETP.NE.AND P1, PT, RZ, c[0x0][0x2d0], PT ;  /* 0x0000b400ff007a0c */ /* 0x000fce0003f25270 */
        /* <DEDUP_REMOVED lines=26> */
.L_x_5638:
[----:B------:R-:W-:-:S05]  /*e8c0*/  IMAD.MOV.U32 R11, RZ, RZ, c[0x0][0x198] ;  /* 0x00006600ff0b7624 */ /* 0x000fca00078e00ff */
[----:B------:R-:W-:-:S04]  /*e8d0*/  LEA R11, -R11, RZ, 0x7 ;  /* 0x000000ff0b0b7211 */ /* 0x000fc800078e39ff */
[----:B------:R-:W-:Y:S02]  /*e8e0*/  SHF.R.S32.HI R8, RZ, 0x1f, R11 ;  /* 0x0000001fff087819 */ /* 0x000fe4000001140b */
.L_x_5639:
        /* <DEDUP_REMOVED lines=103> */
.L_x_5641:
[----:B------:R-:W-:Y:S05]  /*ef60*/  BSYNC B0 ;  /* 0x0000000000007941 */ /* 0x000fea0003800000 */
.L_x_5640:
[----:B------:R-:W0:Y:S01]  /*ef70*/  LDGDEPBAR ;  /* 0x00000000000079af */ /* 0x000e220000000000 */
[----:B------:R-:W-:-:S04]  /*ef80*/  LEA R178, P0, R11, R178, 0x1 ;  /* 0x000000b20bb27211 */ /* 0x000fc800078008ff */
[----:B------:R-:W-:Y:S02]  /*ef90*/  LEA.HI.X R177, R11, R177, R8, 0x1, P0 ;  /* 0x000000b10bb17211 */ /* 0x000fe400000f0c08 */
.L_x_5637:
        /* <DEDUP_REMOVED lines=54> */
[----:B-1----:R-:W-:Y:S02]  /*f300*/  FMNMX.FTZ R7, R41, R4, !PT ;  /* 0x0000000429077209 */ /* 0x002fe40007810000 */
        /* <DEDUP_REMOVED lines=14> */
[----:B------:R-:W-:Y:S01]  /*f3f0*/  LDSM.16.MT88.4 R12, [R158+0x6800] ;  /* 0x006800009e0c783b */ /* 0x000fe20000004200 */
[----:B-1----:R-:W-:Y:S02]  /*f400*/  FMNMX.FTZ R9, R4, R9, !PT ;  /* 0x0000000904097209 */ /* 0x002fe40007810000 */
[----:B--2---:R-:W-:-:S03]  /*f410*/  FMNMX.FTZ R7, R6, R7, !PT ;  /* 0x0000000706077209 */ /* 0x004fc60007810000 */
[----:B------:R-:W1:Y:S04]  /*f420*/  SHFL.BFLY PT, R2, R9, 0x1, 0x1f ;  /* 0x0c201f0009027f89 */ /* 0x000e6800000e0000 */
[----:B------:R-:W2:Y:S01]  /*f430*/  SHFL.BFLY PT, R4, R7, 0x1, 0x1f ;  /* 0x0c201f0007047f89 */ /* 0x000ea200000e0000 */
[----:B-1----:R-:W-:-:S03]  /*f440*/  FMNMX.FTZ R2, R9, R2, !PT ;  /* 0x0000000209027209 */ /* 0x002fc60007810000 */
[----:B------:R-:W-:Y:S01]  /*f450*/  LDSM.16.MT88.4 R8, [R157+0x6800] ;  /* 0x006800009d08783b */ /* 0x000fe20000004200 */
[C---:B------:R-:W-:Y:S01]  /*f460*/  FSETP.NEU.FTZ.AND P0, PT, R2.reuse, -INF , PT ;  /* 0xff8000000200780b */ /* 0x040fe20003f1d000 */
[----:B------:R-:W-:-:S05]  /*f470*/  FMUL.FTZ R46, R2, c[0x0][0x23c] ;  /* 0x00008f00022e7a20 */ /* 0x000fca0000410000 */
[----:B------:R-:W-:-:S05]  /*f480*/  FSEL R46, R46, RZ, P0 ;  /* 0x000000ff2e2e7208 */ /* 0x000fca0000000000 */
[--C-:B------:R-:W-:Y:S01]  /*f490*/  FFMA.FTZ R51, R0, c[0x0][0x23c], -R46.reuse ;  /* 0x00008f0000337a23 */ /* 0x100fe2000001082e */
[----:B--2---:R-:W-:Y:S01]  /*f4a0*/  FMNMX.FTZ R0, R7, R4, !PT ;  /* 0x0000000407007209 */ /* 0x004fe20007810000 */
[--C-:B------:R-:W-:Y:S01]  /*f4b0*/  FFMA.FTZ R44, R37, c[0x0][0x23c], -R46.reuse ;  /* 0x00008f00252c7a23 */ /* 0x100fe2000001082e */
[----:B------:R-:W-:Y:S01]  /*f4c0*/  LDSM.16.MT88.4 R4, [R156+0x6000] ;  /* 0x006000009c04783b */ /* 0x000fe20000004200 */
[--C-:B------:R-:W-:Y:S01]  /*f4d0*/  FFMA.FTZ R42, R77, c[0x0][0x23c], -R46.reuse ;  /* 0x00008f004d2a7a23 */ /* 0x100fe2000001082e */
[C---:B------:R-:W-:Y:S01]  /*f4e0*/  FSETP.NEU.FTZ.AND P0, PT, R0.reuse, -INF , PT ;  /* 0xff8000000000780b */ /* 0x040fe20003f1d000 */
[----:B------:R-:W-:Y:S01]  /*f4f0*/  FMUL.FTZ R26, R0, c[0x0][0x23c] ;  /* 0x00008f00001a7a20 */ /* 0x000fe20000410000 */
[----:B------:R-:W-:Y:S01]  /*f500*/  MUFU.EX2 R51, R51 ;  /* 0x0000003300337308 */ /* 0x000fe20000000800 */
[--C-:B------:R-:W-:Y:S02]  /*f510*/  FFMA.FTZ R37, R79, c[0x0][0x23c], -R46.reuse ;  /* 0x00008f004f257a23 */ /* 0x100fe4000001082e */
[--C-:B------:R-:W-:Y:S01]  /*f520*/  FFMA.FTZ R35, R93, c[0x0][0x23c], -R46.reuse ;  /* 0x00008f005d237a23 */ /* 0x100fe2000001082e */
[----:B------:R-:W-:Y:S01]  /*f530*/  FSEL R26, R26, RZ, P0 ;  /* 0x000000ff1a1a7208 */ /* 0x000fe20000000000 */
[----:B------:R-:W-:Y:S01]  /*f540*/  LDSM.16.MT88.4 R92, [R160+0x6000] ;  /* 0x00600000a05c783b */ /* 0x000fe20000004200 */
[----:B------:R-:W-:-:S02]  /*f550*/  FFMA.FTZ R28, R71, c[0x0][0x23c], -R46 ;  /* 0x00008f00471c7a23 */ /* 0x000fc4000001082e */
[----:B------:R-:W1:Y:S01]  /*f560*/  MUFU.EX2 R44, R44 ;  /* 0x0000002c002c7308 */ /* 0x000e620000000800 */
[--C-:B------:R-:W-:Y:S01]  /*f570*/  FFMA.FTZ R52, R53, c[0x0][0x23c], -R26.reuse ;  /* 0x00008f0035347a23 */ /* 0x100fe2000001081a */
[----:B------:R-:W-:Y:S01]  /*f580*/  LDSM.16.MT88.4 R76, [R157+0x6000] ;  /* 0x006000009d4c783b */ /* 0x000fe20000004200 */
[--C-:B------:R-:W-:Y:S02]  /*f590*/  FFMA.FTZ R53, R85, c[0x0][0x23c], -R26.reuse ;  /* 0x00008f0055357a23 */ /* 0x100fe4000001081a */
[--C-:B------:R-:W-:Y:S01]  /*f5a0*/  FFMA.FTZ R55, R89, c[0x0][0x23c], -R26.reuse ;  /* 0x00008f0059377a23 */ /* 0x100fe2000001081a */
[----:B------:R-:W2:Y:S01]  /*f5b0*/  LDSM.16.MT88.4 R84, [R158+0x6000] ;  /* 0x006000009e54783b */ /* 0x000ea20000004200 */
[----:B------:R-:W-:Y:S01]  /*f5c0*/  FFMA.FTZ R34, R69, c[0x0][0x23c], -R26 ;  /* 0x00008f0045227a23 */ /* 0x000fe2000001081a */
[----:B------:R-:W-:Y:S01]  /*f5d0*/  MUFU.EX2 R42, R42 ;  /* 0x0000002a002a7308 */ /* 0x000fe20000000800 */
[--C-:B------:R-:W-:Y:S02]  /*f5e0*/  FFMA.FTZ R32, R97, c[0x0][0x23c], -R46.reuse ;  /* 0x00008f0061207a23 */ /* 0x100fe4000001082e */
[----:B------:R-:W-:-:S02]  /*f5f0*/  FFMA.FTZ R27, R99, c[0x0][0x23c], -R46 ;  /* 0x00008f00631b7a23 */ /* 0x000fc4000001082e */
[--C-:B------:R-:W-:Y:S02]  /*f600*/  FFMA.FTZ R36, R201, c[0x0][0x23c], -R26.reuse ;  /* 0x00008f00c9247a23 */ /* 0x100fe4000001081a */
[--C-:B------:R-:W-:Y:S01]  /*f610*/  FFMA.FTZ R29, R91, c[0x0][0x23c], -R26.reuse ;  /* 0x00008f005b1d7a23 */ /* 0x100fe2000001081a */
[----:B------:R-:W3:Y:S01]  /*f620*/  MUFU.EX2 R37, R37 ;  /* 0x0000002500257308 */ /* 0x000ee20000000800 */
[----:B-1----:R-:W-:Y:S01]  /*f630*/  F2FP.PACK_AB R68, R44, R51 ;  /* 0x000000332c44723e */ /* 0x002fe200000000ff */
[--C-:B------:R-:W-:Y:S02]  /*f640*/  FFMA.FTZ R30, R83, c[0x0][0x23c], -R26.reuse ;  /* 0x00008f00531e7a23 */ /* 0x100fe4000001081a */
[----:B------:R-:W-:Y:S02]  /*f650*/  FFMA.FTZ R3, R81, c[0x0][0x23c], -R26 ;  /* 0x00008f0051037a23 */ /* 0x000fe4000001081a */
[----:B------:R-:W-:Y:S02]  /*f660*/  FFMA.FTZ R58, R57, c[0x0][0x23c], -R46 ;  /* 0x00008f00393a7a23 */ /* 0x000fe4000001082e */
[----:B------:R-:W-:Y:S01]  /*f670*/  MUFU.EX2 R55, R55 ;  /* 0x0000003700377308 */ /* 0x000fe20000000800 */
[----:B------:R-:W-:-:S02]  /*f680*/  FFMA.FTZ R56, R109, c[0x0][0x23c], -R26 ;  /* 0x00008f006d387a23 */ /* 0x000fc4000001081a */
[--C-:B------:R-:W-:Y:S02]  /*f690*/  FFMA.FTZ R105, R105, c[0x0][0x23c], -R46.reuse ;  /* 0x00008f0069697a23 */ /* 0x100fe4000001082e */
[--C-:B------:R-:W-:Y:S02]  /*f6a0*/  FFMA.FTZ R57, R199, c[0x0][0x23c], -R46.reuse ;  /* 0x00008f00c7397a23 */ /* 0x100fe4000001082e */
[----:B------:R-:W-:Y:S01]  /*f6b0*/  FFMA.FTZ R54, R197, c[0x0][0x23c], -R46 ;  /* 0x00008f00c5367a23 */ /* 0x000fe2000001082e */
[----:B------:R-:W1:Y:S01]  /*f6c0*/  MUFU.EX2 R52, R52 ;  /* 0x0000003400347308 */ /* 0x000e620000000800 */
[----:B---3--:R-:W-:Y:S01]  /*f6d0*/  F2FP.PACK_AB R70, R37, R42 ;  /* 0x0000002a2546723e */ /* 0x008fe200000000ff */
[--C-:B------:R-:W-:Y:S02]  /*f6e0*/  FFMA.FTZ R103, R103, c[0x0][0x23c], -R26.reuse ;  /* 0x00008f0067677a23 */ /* 0x100fe4000001081a */
[--C-:B------:R-:W-:Y:S02]  /*f6f0*/  FFMA.FTZ R109, R195, c[0x0][0x23c], -R26.reuse ;  /* 0x00008f00c36d7a23 */ /* 0x100fe4000001081a */
[----:B------:R-:W-:-:S02]  /*f700*/  FFMA.FTZ R60, R193, c[0x0][0x23c], -R26 ;  /* 0x00008f00c13c7a23 */ /* 0x000fc4000001081a */
[----:B------:R-:W-:Y:S01]  /*f710*/  MUFU.EX2 R53, R53 ;  /* 0x0000003500357308 */ /* 0x000fe20000000800 */
[--C-:B------:R-:W-:Y:S02]  /*f720*/  FFMA.FTZ R64, R113, c[0x0][0x23c], -R46.reuse ;  /* 0x00008f0071407a23 */ /* 0x100fe4000001082e */
[--C-:B------:R-:W-:Y:S02]  /*f730*/  FFMA.FTZ R115, R115, c[0x0][0x23c], -R46.reuse ;  /* 0x00008f0073737a23 */ /* 0x100fe4000001082e */
[--C-:B------:R-:W-:Y:S02]  /*f740*/  FFMA.FTZ R113, R191, c[0x0][0x23c], -R46.reuse ;  /* 0x00008f00bf717a23 */ /* 0x100fe4000001082e */
[----:B------:R-:W-:Y:S01]  /*f750*/  FFMA.FTZ R62, R189, c[0x0][0x23c], -R46 ;  /* 0x00008f00bd3e7a23 */ /* 0x000fe2000001082e */
[----:B------:R-:W3:Y:S01]  /*f760*/  MUFU.EX2 R34, R34 ;  /* 0x0000002200227308 */ /* 0x000ee20000000800 */
        /* <DEDUP_REMOVED lines=9> */
[----:B---3--:R-:W-:Y:S01]  /*f800*/  F2FP.PACK_AB R71, R34, R53 ;  /* 0x000000352247723e */ /* 0x008fe200000000ff */
[----:B------:R-:W1:Y:S01]  /*f810*/  MUFU.EX2 R28, R28 ;  /* 0x0000001c001c7308 */ /* 0x000e620000000800 */
[----:B------:R-:W-:-:S02]  /*f820*/  FFMA.FTZ R110, R149, c[0x0][0x23c], -R46 ;  /* 0x00008f00956e7a23 */ /* 0x000fc4000001082e */
[--C-:B------:R-:W-:Y:S02]  /*f830*/  FFMA.FTZ R114, R147, c[0x0][0x23c], -R26.reuse ;  /* 0x00008f0093727a23 */ /* 0x100fe4000001081a */
[--C-:B------:R-:W-:Y:S01]  /*f840*/  FFMA.FTZ R143, R143, c[0x0][0x23c], -R26.reuse ;  /* 0x00008f008f8f7a23 */ /* 0x100fe2000001081a */
[C---:B--2---:R-:W-:Y:S01]  /*f850*/  HMMA.16816.F32 R88, R68.reuse, R84, RZ ;  /* 0x000000544458723c */ /* 0x044fe200000018ff */
[--C-:B------:R-:W-:Y:S01]  /*f860*/  FFMA.FTZ R145, R145, c[0x0][0x23c], -R26.reuse ;  /* 0x00008f0091917a23 */ /* 0x100fe2000001081a */
[----:B------:R-:W-:Y:S01]  /*f870*/  MUFU.EX2 R32, R32 ;  /* 0x0000002000207308 */ /* 0x000fe20000000800 */
[----:B------:R-:W-:Y:S02]  /*f880*/  FFMA.FTZ R116, R137, c[0x0][0x23c], -R26 ;  /* 0x00008f0089747a23 */ /* 0x000fe4000001081a */
[----:B------:R-:W-:Y:S02]  /*f890*/  FFMA.FTZ R120, R121, c[0x0][0x23c], -R46 ;  /* 0x00008f0079787a23 */ /* 0x000fe4000001082e */
[--C-:B------:R-:W-:Y:S01]  /*f8a0*/  FFMA.FTZ R126, R23, c[0x0][0x23c], -R26.reuse ;  /* 0x00008f00177e7a23 */ /* 0x100fe2000001081a */
[----:B------:R-:W-:Y:S01]  /*f8b0*/  HMMA.16816.F32 R84, R68, R86, RZ ;  /* 0x000000564454723c */ /* 0x000fe200000018ff */
[----:B------:R-:W-:Y:S01]  /*f8c0*/  FFMA.FTZ R128, R21, c[0x0][0x23c], -R26 ;  /* 0x00008f0015807a23 */ /* 0x000fe2000001081a */
[----:B------:R-:W-:Y:S01]  /*f8d0*/  MUFU.EX2 R27, R27 ;  /* 0x0000001b001b7308 */ /* 0x000fe20000000800 */
[--C-:B------:R-:W-:Y:S01]  /*f8e0*/  FFMA.FTZ R131, R131, c[0x0][0x23c], -R46.reuse ;  /* 0x00008f0083837a23 */ /* 0x100fe2000001082e */
[----:B------:R-:W-:Y:S01]  /*f8f0*/  LDSM.16.MT88.4 R20, [R160+0x8800] ;  /* 0x00880000a014783b */ /* 0x000fe20000004200 */
[----:B------:R-:W-:-:S02]  /*f900*/  FFMA.FTZ R121, R135, c[0x0][0x23c], -R46 ;  /* 0x00008f0087797a23 */ /* 0x000fc4000001082e */
[----:B------:R-:W-:Y:S01]  /*f910*/  FFMA.FTZ R118, R133, c[0x0][0x23c], -R46 ;  /* 0x00008f0085767a23 */ /* 0x000fe2000001082e */
[C---:B------:R-:W-:Y:S01]  /*f920*/  HMMA.16816.F32 R96, R68.reuse, R92, RZ ;  /* 0x0000005c4460723c */ /* 0x040fe200000018ff */
[--C-:B------:R-:W-:Y:S01]  /*f930*/  FFMA.FTZ R119, R119, c[0x0][0x23c], -R26.reuse ;  /* 0x00008f0077777a23 */ /* 0x100fe2000001081a */
[----:B------:R-:W-:Y:S01]  /*f940*/  MUFU.EX2 R36, R36 ;  /* 0x0000002400247308 */ /* 0x000fe20000000800 */
[--C-:B------:R-:W-:Y:S02]  /*f950*/  FFMA.FTZ R111, R111, c[0x0][0x23c], -R26.reuse ;  /* 0x00008f006f6f7a23 */ /* 0x100fe4000001081a */
[--C-:B------:R-:W-:Y:S02]  /*f960*/  FFMA.FTZ R132, R59, c[0x0][0x23c], -R26.reuse ;  /* 0x00008f003b847a23 */ /* 0x100fe4000001081a */
[--C-:B------:R-:W-:Y:S01]  /*f970*/  FFMA.FTZ R47, R47, c[0x0][0x23c], -R26.reuse ;  /* 0x00008f002f2f7a23 */ /* 0x100fe2000001081a */
[----:B------:R-:W-:Y:S01]  /*f980*/  HMMA.16816.F32 R80, R68, R76, RZ ;  /* 0x0000004c4450723c */ /* 0x000fe200000018ff */
[--C-:B------:R-:W-:Y:S01]  /*f990*/  FFMA.FTZ R130, R45, c[0x0][0x23c], -R26.reuse ;  /* 0x00008f002d827a23 */ /* 0x100fe2000001081a */
[----:B------:R-:W2:Y:S01]  /*f9a0*/  MUFU.EX2 R29, R29 ;  /* 0x0000001d001d7308 */ /* 0x000ea20000000800 */
[----:B------:R-:W-:-:S02]  /*f9b0*/  FFMA.FTZ R43, R43, c[0x0][0x23c], -R26 ;  /* 0x00008f002b2b7a23 */ /* 0x000fc4000001081a */
[----:B------:R-:W-:Y:S02]  /*f9c0*/  FADD.FTZ R51, R51, R44 ;  /* 0x0000002c33337221 */ /* 0x000fe40000010000 */
[----:B------:R-:W-:Y:S01]  /*f9d0*/  FADD.FTZ R52, R55, R52 ;  /* 0x0000003437347221 */ /* 0x000fe20000010000 */
[C---:B------:R-:W-:Y:S01]  /*f9e0*/  HMMA.16816.F32 R92, R68.reuse, R94, RZ ;  /* 0x0000005e445c723c */ /* 0x040fe200000018ff */
[----:B------:R-:W-:Y:S01]  /*f9f0*/  FADD.FTZ R42, R42, R51 ;  /* 0x000000332a2a7221 */ /* 0x000fe20000010000 */
[----:B------:R-:W-:Y:S01]  /*fa00*/  MUFU.EX2 R30, R30 ;  /* 0x0000001e001e7308 */ /* 0x000fe20000000800 */
[----:B------:R-:W-:Y:S02]  /*fa10*/  FADD.FTZ R53, R53, R52 ;  /* 0x0000003435357221 */ /* 0x000fe40000010000 */
[----:B------:R-:W-:Y:S02]  /*fa20*/  FADD.FTZ R42, R37, R42 ;  /* 0x0000002a252a7221 */ /* 0x000fe40000010000 */
[----:B------:R-:W-:Y:S01]  /*fa30*/  FADD.FTZ R53, R34, R53 ;  /* 0x0000003522357221 */ /* 0x000fe20000010000 */
[----:B------:R-:W-:Y:S01]  /*fa40*/  HMMA.16816.F32 R76, R68, R78, RZ ;  /* 0x0000004e444c723c */ /* 0x000fe200000018ff */
[--C-:B------:R-:W-:Y:S01]  /*fa50*/  FFMA.FTZ R44, R41, c[0x0][0x23c], -R46.reuse ;  /* 0x00008f00292c7a23 */ /* 0x100fe2000001082e */
[----:B------:R-:W3:Y:S01]  /*fa60*/  MUFU.EX2 R3, R3 ;  /* 0x0000000300037308 */ /* 0x000ee20000000800 */
[----:B------:R-:W-:-:S02]  /*fa70*/  FFMA.FTZ R41, R40, c[0x0][0x23c], -R46 ;  /* 0x00008f0028297a23 */ /* 0x000fc4000001082e */
[--C-:B------:R-:W-:Y:S02]  /*fa80*/  FFMA.FTZ R40, R39, c[0x0][0x23c], -R46.reuse ;  /* 0x00008f0027287a23 */ /* 0x100fe4000001082e */
[----:B------:R-:W-:Y:S01]  /*fa90*/  FFMA.FTZ R185, R38, c[0x0][0x23c], -R46 ;  /* 0x00008f0026b97a23 */ /* 0x000fe2000001082e */
[C---:B------:R-:W-:Y:S01]  /*faa0*/  HMMA.16816.F32 R72, R68.reuse, R4, RZ ;  /* 0x000000044448723c */ /* 0x040fe200000018ff */
[--C-:B------:R-:W-:Y:S01]  /*fab0*/  FFMA.FTZ R33, R33, c[0x0][0x23c], -R26.reuse ;  /* 0x00008f0021217a23 */ /* 0x100fe2000001081a */
[----:B------:R-:W-:Y:S01]  /*fac0*/  MUFU.EX2 R105, R105 ;  /* 0x0000006900697308 */ /* 0x000fe20000000800 */
[--C-:B------:R-:W-:Y:S02]  /*fad0*/  FFMA.FTZ R34, R31, c[0x0][0x23c], -R26.reuse ;  /* 0x00008f001f227a23 */ /* 0x100fe4000001081a */
[----:B------:R-:W-:Y:S02]  /*fae0*/  FFMA.FTZ R25, R25, c[0x0][0x23c], -R26 ;  /* 0x00008f0019197a23 */ /* 0x000fe4000001081a */
        /* <DEDUP_REMOVED lines=8> */
[----:B---3--:R-:W-:Y:S01]  /*fb70*/  F2FP.PACK_AB R7, R3, R30 ;  /* 0x0000001e0307723e */ /* 0x008fe200000000ff */
[----:B------:R-:W-:Y:S01]  /*fb80*/  MUFU.EX2 R57, R57 ;  /* 0x0000003900397308 */ /* 0x000fe20000000800 */
[----:B------:R-:W-:Y:S02]  /*fb90*/  FADD.FTZ R29, R29, R36 ;  /* 0x000000241d1d7221 */ /* 0x000fe40000010000 */
[----:B------:R-:W-:Y:S02]  /*fba0*/  FADD.FTZ R32, R32, R35 ;  /* 0x0000002320207221 */ /* 0x000fe40000010000 */
[----:B------:R-:W-:Y:S01]  /*fbb0*/  FADD.FTZ R30, R30, R29 ;  /* 0x0000001d1e1e7221 */ /* 0x000fe20000010000 */
[----:B------:R-:W-:Y:S01]  /*fbc0*/  HMMA.16816.F32 R88, R4, R12, R88 ;  /* 0x0000000c0458723c */ /* 0x000fe20000001858 */
[----:B------:R-:W-:Y:S01]  /*fbd0*/  FADD.FTZ R32, R27, R32 ;  /* 0x000000201b207221 */ /* 0x000fe20000010000 */
[----:B------:R-:W-:Y:S01]  /*fbe0*/  MUFU.EX2 R54, R54 ;  /* 0x0000003600367308 */ /* 0x000fe20000000800 */
[----:B------:R-:W-:-:S02]  /*fbf0*/  FADD.FTZ R3, R3, R30 ;  /* 0x0000001e03037221 */ /* 0x000fc40000010000 */
[----:B------:R-:W-:-:S03]  /*fc00*/  FFMA.FTZ R184, R24, c[0x0][0x23c], -R26 ;  /* 0x00008f0018b87a23 */ /* 0x000fc6000001081a */
        /* <DEDUP_REMOVED lines=24> */
[----:B-----5:R-:W-:-:S03]  /*fd90*/  F2FP.PACK_AB R7, R60, R109 ;  /* 0x0000006d3c07723e */ /* 0x020fc600000000ff */
[----:B------:R-:W-:Y:S02]  /*fda0*/  FADD.FTZ R57, R57, R58 ;  /* 0x0000003a39397221 */ /* 0x000fe40000010000 */
[----:B------:R-:W-:Y:S02]  /*fdb0*/  MUFU.EX2 R66, R66 ;  /* 0x0000004200427308 */ /* 0x000fe40000000800 */
[----:B----4-:R-:W-:Y:S01]  /*fdc0*/  HMMA.16816.F32 R96, R4, R16, R96 ;  /* 0x000000100460723c */ /* 0x010fe20000001860 */
[----:B------:R-:W-:-:S05]  /*fdd0*/  FADD.FTZ R54, R54, R57 ;  /* 0x0000003936367221 */ /* 0x000fca0000010000 */
        /* <DEDUP_REMOVED lines=24> */
[----:B-1----:R-:W-:-:S02]  /*ff60*/  F2FP.PACK_AB R5, R117, R66 ;  /* 0x000000427505723e */ /* 0x002fc400000000ff */
[----:B------:R-:W-:Y:S01]  /*ff70*/  F2FP.PACK_AB R6, R62, R113 ;  /* 0x000000713e06723e */ /* 0x000fe200000000ff */
[----:B------:R-:W-:Y:S01]  /*ff80*/  FADD.FTZ R64, R64, R115 ;  /* 0x0000007340407221 */ /* 0x000fe20000010000 */
[----:B---3--:R-:W-:Y:S01]  /*ff90*/  F2FP.PACK_AB R7, R108, R127 ;  /* 0x0000007f6c07723e */ /* 0x008fe200000000ff */
[----:B------:R-:W-:Y:S02]  /*ffa0*/  MUFU.EX2 R131, R131 ;  /* 0x0000008300837308 */ /* 0x000fe40000000800 */
[----:B------:R-:W-:-:S04]  /*ffb0*/  FADD.FTZ R113, R113, R64 ;  /* 0x0000004071717221 */ /* 0x000fc80000010000 */
[C---:B------:R-:W-:Y:S01]  /*ffc0*/  HMMA.16816.F32 R96, R4.reuse, R16, R96 ;  /* 0x000000100460723c */ /* 0x040fe20000001860 */
[----:B------:R-:W-:Y:S01]  /*ffd0*/  FADD.FTZ R62, R62, R113 ;  /* 0x000000713e3e7221 */ /* 0x000fe20000010000 */
[----:B------:R-:W1:Y:S06]  /*ffe0*/  MUFU.EX2 R120, R120 ;  /* 0x0000007800787308 */ /* 0x000e6c0000000800 */
        /* <DEDUP_REMOVED lines=27> */
[----:B------:R-:W-:-:S03]  /*101a0*/  F2FP.PACK_AB R7, R116, R145 ;  /* 0x000000917407723e */ /* 0x000fc600000000ff */
[----:B------:R-:W-:Y:S02]  /*101b0*/  FADD.FTZ R129, R129, R112 ;  /* 0x0000007081817221 */ /* 0x000fe40000010000 */
[----:B------:R-:W-:Y:S02]  /*101c0*/  MUFU.EX2 R38, R41 ;  /* 0x0000002900267308 */ /* 0x000fe40000000800 */
[----:B-----5:R-:W-:Y:S01]  /*101d0*/  HMMA.16816.F32 R80, R4, R8, R80 ;  /* 0x000000080450723c */ /* 0x020fe20000001850 */
[----:B------:R-:W-:-:S05]  /*101e0*/  FADD.FTZ R110, R110, R129 ;  /* 0x000000816e6e7221 */ /* 0x000fca0000010000 */
[----:B------:R-:W-:Y:S02]  /*101f0*/  MUFU.EX2 R40, R40 ;  /* 0x0000002800287308 */ /* 0x000fe40000000800 */
[C---:B------:R-:W-:Y:S01]  /*10200*/  HMMA.16816.F32 R76, R4.reuse, R10, R76 ;  /* 0x0000000a044c723c */ /* 0x040fe2000000184c */
[----:B------:R-:W-:Y:S05]  /*10210*/  LDSM.16.MT88.4 R8, [R156+0x8800] ;  /* 0x008800009c08783b */ /* 0x000fea0000004200 */
[----:B------:R-:W-:Y:S02]  /*10220*/  MUFU.EX2 R185, R185 ;  /* 0x000000b900b97308 */ /* 0x000fe40000000800 */
[C---:B------:R-:W-:Y:S06]  /*10230*/  HMMA.16816.F32 R96, R4.reuse, R16, R96 ;  /* 0x000000100460723c */ /* 0x040fec0000001860 */
[----:B------:R-:W-:Y:S02]  /*10240*/  MUFU.EX2 R33, R33 ;  /* 0x0000002100217308 */ /* 0x000fe40000000800 */
[C---:B--2---:R-:W-:Y:S06]  /*10250*/  HMMA.16816.F32 R88, R4.reuse, R12, R88 ;  /* 0x0000000c0458723c */ /* 0x044fec0000001858 */
[----:B------:R-:W-:Y:S02]  /*10260*/  MUFU.EX2 R34, R34 ;  /* 0x0000002200227308 */ /* 0x000fe40000000800 */
[C---:B------:R-:W-:Y:S01]  /*10270*/  HMMA.16816.F32 R84, R4.reuse, R14, R84 ;  /* 0x0000000e0454723c */ /* 0x040fe20000001854 */
[----:B------:R-:W2:Y:S05]  /*10280*/  LDSM.16.MT88.4 R12, [R156+0x8000] ;  /* 0x008000009c0c783b */ /* 0x000eaa0000004200 */
[----:B------:R-:W-:Y:S02]  /*10290*/  MUFU.EX2 R25, R25 ;  /* 0x0000001900197308 */ /* 0x000fe40000000800 */
[C---:B------:R-:W-:Y:S01]  /*102a0*/  HMMA.16816.F32 R92, R4.reuse, R18, R92 ;  /* 0x00000012045c723c */ /* 0x040fe2000000185c */
[----:B------:R-:W4:Y:S05]  /*102b0*/  LDSM.16.MT88.4 R16, [R158+0x8800] ;  /* 0x008800009e10783b */ /* 0x000f2a0000004200 */
[----:B------:R-:W-:Y:S02]  /*102c0*/  MUFU.EX2 R184, R184 ;  /* 0x000000b800b87308 */ /* 0x000fe40000000800 */
[C---:B--2---:R-:W-:Y:S08]  /*102d0*/  HMMA.16816.F32 R72, R4.reuse, R12, R72 ;  /* 0x0000000c0448723c */ /* 0x044ff00000001848 */
[----:B------:R-:W-:Y:S01]  /*102e0*/  HMMA.16816.F32 R68, R4, R14, R68 ;  /* 0x0000000e0444723c */ /* 0x000fe20000001844 */
[----:B------:R-:W2:Y:S06]  /*102f0*/  LDSM.16.MT88.4 R12, [R157+0x8800] ;  /* 0x008800009d0c783b */ /* 0x000eac0000004200 */
[----:B-1----:R-:W-:Y:S01]  /*10300*/  F2FP.PACK_AB R4, R120, R131 ;  /* 0x000000837804723e */ /* 0x002fe200000000ff */
[----:B------:R-:W-:Y:S01]  /*10310*/  FADD.FTZ R131, R131, R110 ;  /* 0x0000006e83837221 */ /* 0x000fe20000010000 */
[----:B---3--:R-:W-:-:S02]  /*10320*/  F2FP.PACK_AB R5, R126, R119 ;  /* 0x000000777e05723e */ /* 0x008fc400000000ff */
[----:B------:R-:W-:Y:S01]  /*10330*/  F2FP.PACK_AB R6, R118, R121 ;  /* 0x000000797606723e */ /* 0x000fe200000000ff */
[----:B------:R-:W-:Y:S01]  /*10340*/  FADD.FTZ R120, R120, R131 ;  /* 0x0000008378787221 */ /* 0x000fe20000010000 */
[----:B------:R-:W-:-:S03]  /*10350*/  F2FP.PACK_AB R7, R111, R128 ;  /* 0x000000806f07723e */ /* 0x000fc600000000ff */
[----:B------:R-:W-:-:S04]  /*10360*/  FADD.FTZ R121, R121, R120 ;  /* 0x0000007879797221 */ /* 0x000fc80000010000 */
[----:B------:R-:W-:Y:S01]  /*10370*/  HMMA.16816.F32 R96, R4, R20, R96 ;  /* 0x000000140460723c */ /* 0x000fe20000001860 */
[----:B------:R-:W-:-:S06]  /*10380*/  FADD.FTZ R118, R118, R121 ;  /* 0x0000007976767221 */ /* 0x000fcc0000010000 */
[--C-:B------:R-:W-:Y:S01]  /*10390*/  FFMA.FTZ R20, R65, c[0x0][0x23c], -R46.reuse ;  /* 0x00008f0041147a23 */ /* 0x100fe2000001082e */
[----:B------:R-:W-:Y:S01]  /*103a0*/  HMMA.16816.F32 R92, R4, R22, R92 ;  /* 0x00000016045c723c */ /* 0x000fe2000000185c */
[----:B------:R-:W-:-:S04]  /*103b0*/  FFMA.FTZ R21, R63, c[0x0][0x23c], -R46 ;  /* 0x00008f003f157a23 */ /* 0x000fc8000001082e */
[----:B------:R-:W-:Y:S02]  /*103c0*/  MUFU.EX2 R20, R20 ;  /* 0x0000001400147308 */ /* 0x000fe40000000800 */
[--C-:B------:R-:W-:Y:S01]  /*103d0*/  FFMA.FTZ R23, R67, c[0x0][0x23c], -R46.reuse ;  /* 0x00008f0043177a23 */ /* 0x100fe2000001082e */
[----:B----4-:R-:W-:Y:S01]  /*103e0*/  HMMA.16816.F32 R88, R4, R16, R88 ;  /* 0x000000100458723c */ /* 0x010fe20000001858 */
[----:B------:R-:W-:-:S04]  /*103f0*/  FFMA.FTZ R22, R61, c[0x0][0x23c], -R46 ;  /* 0x00008f003d167a23 */ /* 0x000fc8000001082e */
[----:B------:R-:W1:Y:S03]  /*10400*/  MUFU.EX2 R23, R23 ;  /* 0x0000001700177308 */ /* 0x000e660000000800 */
[C---:B--2---:R-:W-:Y:S05]  /*10410*/  HMMA.16816.F32 R80, R4.reuse, R12, R80 ;  /* 0x0000000c0450723c */ /* 0x044fea0000001850 */
[----:B------:R-:W-:Y:S03]  /*10420*/  MUFU.EX2 R21, R21 ;  /* 0x0000001500157308 */ /* 0x000fe60000000800 */
[C---:B------:R-:W-:Y:S01]  /*10430*/  HMMA.16816.F32 R76, R4.reuse, R14, R76 ;  /* 0x0000000e044c723c */ /* 0x040fe2000000184c */
[----:B------:R-:W2:Y:S04]  /*10440*/  LDSM.16.MT88.4 R12, [R160+0x9000] ;  /* 0x00900000a00c783b */ /* 0x000ea80000004200 */
[----:B------:R-:W3:Y:S03]  /*10450*/  MUFU.EX2 R22, R22 ;  /* 0x0000001600167308 */ /* 0x000ee60000000800 */
[C---:B------:R-:W-:Y:S01]  /*10460*/  HMMA.16816.F32 R84, R4.reuse, R18, R84 ;  /* 0x000000120454723c */ /* 0x040fe20000001854 */
[----:B------:R-:W4:Y:S07]  /*10470*/  LDSM.16.MT88.4 R16, [R157+0x9000] ;  /* 0x009000009d10783b */ /* 0x000f2e0000004200 */
[C---:B------:R-:W-:Y:S08]  /*10480*/  HMMA.16816.F32 R72, R4.reuse, R8, R72 ;  /* 0x000000080448723c */ /* 0x040ff00000001848 */
[----:B------:R-:W-:Y:S01]  /*10490*/  HMMA.16816.F32 R68, R4, R10, R68 ;  /* 0x0000000a0444723c */ /* 0x000fe20000001844 */
[----:B------:R-:W5:Y:S06]  /*104a0*/  LDSM.16.MT88.4 R8, [R158+0x9000] ;  /* 0x009000009e08783b */ /* 0x000f6c0000004200 */
[----:B-1----:R-:W-:Y:S01]  /*104b0*/  F2FP.PACK_AB R4, R20, R23 ;  /* 0x000000171404723e */ /* 0x002fe200000000ff */
[----:B------:R-:W-:Y:S01]  /*104c0*/  FADD.FTZ R23, R23, R118 ;  /* 0x0000007617177221 */ /* 0x000fe20000010000 */
[----:B------:R-:W-:-:S02]  /*104d0*/  F2FP.PACK_AB R5, R47, R132 ;  /* 0x000000842f05723e */ /* 0x000fc400000000ff */
[----:B---3--:R-:W-:Y:S01]  /*104e0*/  F2FP.PACK_AB R6, R22, R21 ;  /* 0x000000151606723e */ /* 0x008fe200000000ff */
[----:B------:R-:W-:Y:S01]  /*104f0*/  FADD.FTZ R20, R20, R23 ;  /* 0x0000001714147221 */ /* 0x000fe20000010000 */
[----:B------:R-:W-:-:S03]  /*10500*/  F2FP.PACK_AB R7, R43, R130 ;  /* 0x000000822b07723e */ /* 0x000fc600000000ff */
[----:B------:R-:W-:-:S04]  /*10510*/  FADD.FTZ R21, R21, R20 ;  /* 0x0000001415157221 */ /* 0x000fc80000010000 */
[----:B--2---:R-:W-:Y:S01]  /*10520*/  HMMA.16816.F32 R96, R4, R12, R96 ;  /* 0x0000000c0460723c */ /* 0x004fe20000001860 */
[----:B------:R-:W-:-:S07]  /*10530*/  FADD.FTZ R22, R22, R21 ;  /* 0x0000001516167221 */ /* 0x000fce0000010000 */
[C---:B------:R-:W-:Y:S01]  /*10540*/  HMMA.16816.F32 R92, R4.reuse, R14, R92 ;  /* 0x0000000e045c723c */ /* 0x040fe2000000185c */
[----:B------:R-:W1:Y:S07]  /*10550*/  LDSM.16.MT88.4 R12, [R156+0x9000] ;  /* 0x009000009c0c783b */ /* 0x000e6e0000004200 */
[C---:B----4-:R-:W-:Y:S08]  /*10560*/  HMMA.16816.F32 R80, R4.reuse, R16, R80 ;  /* 0x000000100450723c */ /* 0x050ff00000001850 */
[C---:B-----5:R-:W-:Y:S08]  /*10570*/  HMMA.16816.F32 R88, R4.reuse, R8, R88 ;  /* 0x000000080458723c */ /* 0x060ff00000001858 */
[C---:B------:R-:W-:Y:S01]  /*10580*/  HMMA.16816.F32 R84, R4.reuse, R10, R84 ;  /* 0x0000000a0454723c */ /* 0x040fe20000001854 */
[----:B------:R-:W2:Y:S07]  /*10590*/  LDSM.16.MT88.4 R8, [R160+0x9800] ;  /* 0x00980000a008783b */ /* 0x000eae0000004200 */
[C---:B------:R-:W-:Y:S01]  /*105a0*/  HMMA.16816.F32 R76, R4.reuse, R18, R76 ;  /* 0x00000012044c723c */ /* 0x040fe2000000184c */
[----:B------:R-:W3:Y:S07]  /*105b0*/  LDSM.16.MT88.4 R16, [R158+0x9800] ;  /* 0x009800009e10783b */ /* 0x000eee0000004200 */
[C---:B-1----:R-:W-:Y:S07]  /*105c0*/  HMMA.16816.F32 R72, R4.reuse, R12, R72 ;  /* 0x0000000c0448723c */ /* 0x042fee0000001848 */
[----:B------:R-:W-:Y:S01]  /*105d0*/  FADD.FTZ R12, R56, R3 ;  /* 0x00000003380c7221 */ /* 0x000fe20000010000 */
[----:B------:R-:W-:Y:S03]  /*105e0*/  HMMA.16816.F32 R68, R4, R14, R68 ;  /* 0x0000000e0444723c */ /* 0x000fe60000001844 */
[----:B------:R-:W-:-:S04]  /*105f0*/  FADD.FTZ R12, R103, R12 ;  /* 0x0000000c670c7221 */ /* 0x000fc80000010000 */
[----:B------:R-:W-:Y:S01]  /*10600*/  FADD.FTZ R109, R109, R12 ;  /* 0x0000000c6d6d7221 */ /* 0x000fe20000010000 */
[----:B------:R-:W-:Y:S01]  /*10610*/  F2FP.PACK_AB R4, R38, R39 ;  /* 0x000000272604723e */ /* 0x000fe200000000ff */
[----:B------:R-:W1:Y:S01]  /*10620*/  LDSM.16.MT88.4 R12, [R157+0x9800] ;  /* 0x009800009d0c783b */ /* 0x000e620000004200 */
[----:B------:R-:W-:Y:S01]  /*10630*/  F2FP.PACK_AB R5, R34, R33 ;  /* 0x000000212205723e */ /* 0x000fe200000000ff */
[----:B------:R-:W-:Y:S01]  /*10640*/  FADD.FTZ R109, R60, R109 ;  /* 0x0000006d3c6d7221 */ /* 0x000fe20000010000 */
[----:B------:R-:W-:Y:S01]  /*10650*/  F2FP.PACK_AB R6, R185, R40 ;  /* 0x00000028b906723e */ /* 0x000fe200000000ff */
[----:B------:R-:W-:Y:S01]  /*10660*/  FADD.FTZ R39, R39, R22 ;  /* 0x0000001627277221 */ /* 0x000fe20000010000 */
[----:B------:R-:W-:Y:S01]  /*10670*/  F2FP.PACK_AB R7, R184, R25 ;  /* 0x00000019b807723e */ /* 0x000fe200000000ff */
[----:B------:R-:W-:Y:S02]  /*10680*/  FADD.FTZ R66, R66, R109 ;  /* 0x0000006d42427221 */ /* 0x000fe40000010000 */
[----:B------:R-:W-:-:S02]  /*10690*/  FADD.FTZ R39, R38, R39 ;  /* 0x0000002726277221 */ /* 0x000fc40000010000 */
[----:B------:R-:W-:Y:S02]  /*106a0*/  FADD.FTZ R66, R117, R66 ;  /* 0x0000004275427221 */ /* 0x000fe40000010000 */
[C---:B--2---:R-:W-:Y:S01]  /*106b0*/  HMMA.16816.F32 R96, R4.reuse, R8, R96 ;  /* 0x000000080460723c */ /* 0x044fe20000001860 */
[----:B------:R-:W-:Y:S02]  /*106c0*/  FADD.FTZ R40, R40, R39 ;  /* 0x0000002728287221 */ /* 0x000fe40000010000 */
[----:B------:R-:W-:Y:S02]  /*106d0*/  FADD.FTZ R127, R127, R66 ;  /* 0x000000427f7f7221 */ /* 0x000fe40000010000 */
[----:B------:R-:W-:Y:S02]  /*106e0*/  FADD.FTZ R185, R185, R40 ;  /* 0x00000028b9b97221 */ /* 0x000fe40000010000 */
[----:B------:R-:W-:Y:S01]  /*106f0*/  FADD.FTZ R127, R108, R127 ;  /* 0x0000007f6c7f7221 */ /* 0x000fe20000010000 */
[----:B------:R-:W-:Y:S01]  /*10700*/  HMMA.16816.F32 R92, R4, R10, R92 ;  /* 0x0000000a045c723c */ /* 0x000fe2000000185c */
[----:B------:R-:W2:Y:S02]  /*10710*/  LDSM.16.MT88.4 R8, [R156+0x9800] ;  /* 0x009800009c08783b */ /* 0x000ea40000004200 */
        /* <DEDUP_REMOVED lines=14> */
[----:B--2---:R-:W-:Y:S03]  /*10800*/  HMMA.16816.F32 R72, R4, R8, R72 ;  /* 0x000000080448723c */ /* 0x004fe60000001848 */
        /* <DEDUP_REMOVED lines=72> */
.L_x_5643:
[----:B------:R-:W-:-:S05]  /*10c90*/  IMAD.MOV.U32 R3, RZ, RZ, c[0x0][0x1a0] ;  /* 0x00006800ff037624 */ /* 0x000fca00078e00ff */
[----:B------:R-:W-:-:S04]  /*10ca0*/  LEA R3, -R3, RZ, 0x7 ;  /* 0x000000ff03037211 */ /* 0x000fc800078e39ff */
[----:B------:R-:W-:Y:S02]  /*10cb0*/  SHF.R.S32.HI R4, RZ, 0x1f, R3 ;  /* 0x0000001fff047819 */ /* 0x000fe40000011403 */
.L_x_5644:
[----:B------:R-:W-:Y:S02]  /*10cc0*/  ISETP.GE.AND P0, PT, R100, c[0x0][0x220], PT ;  /* 0x0000880064007a0c */ /* 0x000fe40003f06270 */
[----:B------:R-:W-:-:S04]  /*10cd0*/  LEA R140, P1, R3, R140, 0x1 ;  /* 0x0000008c038c7211 */ /* 0x000fc800078208ff */
        /* <DEDUP_REMOVED lines=99> */
[----:B------:R-:W2:Y:S04]  /*11310*/  LDSM.16.M88.4 R8, [R165+0x2000] ;  /* 0x00200000a508783b */ /* 0x000ea80000000200 */
[----:B------:R-:W-:Y:S04]  /*11320*/  LDSM.16.M88.4 R108, [R164] ;  /* 0x00000000a46c783b */ /* 0x000fe80000000200 */
[----:B----4-:R-:W-:Y:S04]  /*11330*/  LDSM.16.M88.4 R4, [R159+0x2000] ;  /* 0x002000009f04783b */ /* 0x010fe80000000200 */
[----:B------:R-:W-:Y:S04]  /*11340*/  LDSM.16.M88.4 R60, [R165+0x2800] ;  /* 0x00280000a53c783b */ /* 0x000fe80000000200 */
[----:B-----5:R-:W-:Y:S04]  /*11350*/  LDSM.16.M88.4 R28, [R159+0x2800] ;  /* 0x002800009f1c783b */ /* 0x020fe80000000200 */
[----:B------:R-:W4:Y:S04]  /*11360*/  LDSM.16.M88.4 R40, [R165+0x3800] ;  /* 0x00380000a528783b */ /* 0x000f280000000200 */
[----:B------:R-:W5:Y:S04]  /*11370*/  LDSM.16.M88.4 R32, [R165+0x4000] ;  /* 0x00400000a520783b */ /* 0x000f680000000200 */
[----:B-1----:R-:W1:Y:S04]  /*11380*/  LDSM.16.M88.4 R24, [R165+0x4800] ;  /* 0x00480000a518783b */ /* 0x002e680000000200 */
[----:B------:R-:W1:Y:S04]  /*11390*/  LDSM.16.M88.4 R52, [R165+0x3000] ;  /* 0x00300000a534783b */ /* 0x000e680000000200 */
[----:B------:R-:W1:Y:S01]  /*113a0*/  LDSM.16.M88.4 R128, [R159+0x3800] ;  /* 0x003800009f80783b */ /* 0x000e620000000200 */
[C---:B--2---:R-:W-:Y:S03]  /*113b0*/  HMMA.16816.F32 R12, R116.reuse, R8, RZ ;  /* 0x00000008740c723c */ /* 0x044fe600000018ff */
[----:B------:R-:W2:Y:S04]  /*113c0*/  LDSM.16.M88.4 R112, [R159+0x4000] ;  /* 0x004000009f70783b */ /* 0x000ea80000000200 */
[----:B------:R-:W1:Y:S01]  /*113d0*/  LDSM.16.M88.4 R64, [R159+0x4800] ;  /* 0x004800009f40783b */ /* 0x000e620000000200 */
[C---:B------:R-:W-:Y:S03]  /*113e0*/  HMMA.16816.F32 R8, R116.reuse, R10, RZ ;  /* 0x0000000a7408723c */ /* 0x040fe600000018ff */
[----:B------:R-:W1:Y:S04]  /*113f0*/  LDSM.16.M88.4 R20, [R159+0x3000] ;  /* 0x003000009f14783b */ /* 0x000e680000000200 */
[----:B---3--:R-:W3:Y:S04]  /*11400*/  LDSM.16.M88.4 R16, [R165+0x5000] ;  /* 0x00500000a510783b */ /* 0x008ee80000000200 */
[----:B------:R-:W1:Y:S01]  /*11410*/  LDSM.16.M88.4 R132, [R165+0x5800] ;  /* 0x00580000a584783b */ /* 0x000e620000000200 */
[----:B----4-:R-:W-:Y:S03]  /*11420*/  HMMA.16816.F32 R44, R116, R40, RZ ;  /* 0x00000028742c723c */ /* 0x010fe600000018ff */
[----:B------:R-:W4:Y:S04]  /*11430*/  LDSM.16.M88.4 R124, [R159+0x5000] ;  /* 0x005000009f7c783b */ /* 0x000f280000000200 */
[----:B------:R-:W0:Y:S01]  /*11440*/  LDGDEPBAR ;  /* 0x00000000000079af */ /* 0x000e220000000000 */
[C---:B------:R-:W-:Y:S08]  /*11450*/  HMMA.16816.F32 R12, R108.reuse, R4, R12 ;  /* 0x000000046c0c723c */ /* 0x040ff0000000180c */
[----:B------:R-:W-:Y:S08]  /*11460*/  HMMA.16816.F32 R8, R108, R6, R8 ;  /* 0x000000066c08723c */ /* 0x000ff00000001808 */
[C---:B------:R-:W-:Y:S08]  /*11470*/  HMMA.16816.F32 R4, R116.reuse, R60, RZ ;  /* 0x0000003c7404723c */ /* 0x040ff000000018ff */
[C---:B------:R-:W-:Y:S08]  /*11480*/  HMMA.16816.F32 R60, R116.reuse, R62, RZ ;  /* 0x0000003e743c723c */ /* 0x040ff000000018ff */
[----:B-----5:R-:W-:Y:S08]  /*11490*/  HMMA.16816.F32 R36, R116, R32, RZ ;  /* 0x000000207424723c */ /* 0x020ff000000018ff */
[C---:B------:R-:W-:Y:S08]  /*114a0*/  HMMA.16816.F32 R4, R108.reuse, R28, R4 ;  /* 0x0000001c6c04723c */ /* 0x040ff00000001804 */
[----:B------:R-:W-:Y:S08]  /*114b0*/  HMMA.16816.F32 R60, R108, R30, R60 ;  /* 0x0000001e6c3c723c */ /* 0x000ff0000000183c */
[C---:B-1----:R-:W-:Y:S08]  /*114c0*/  HMMA.16816.F32 R28, R116.reuse, R24, RZ ;  /* 0x00000018741c723c */ /* 0x042ff000000018ff */
[C---:B------:R-:W-:Y:S08]  /*114d0*/  HMMA.16816.F32 R40, R116.reuse, R42, RZ ;  /* 0x0000002a7428723c */ /* 0x040ff000000018ff */
[C---:B------:R-:W-:Y:S08]  /*114e0*/  HMMA.16816.F32 R32, R116.reuse, R34, RZ ;  /* 0x000000227420723c */ /* 0x040ff000000018ff */
[C---:B------:R-:W-:Y:S08]  /*114f0*/  HMMA.16816.F32 R24, R116.reuse, R26, RZ ;  /* 0x0000001a7418723c */ /* 0x040ff000000018ff */
[C---:B------:R-:W-:Y:S08]  /*11500*/  HMMA.16816.F32 R56, R116.reuse, R52, RZ ;  /* 0x000000347438723c */ /* 0x040ff000000018ff */
[----:B------:R-:W-:Y:S08]  /*11510*/  HMMA.16816.F32 R52, R116, R54, RZ ;  /* 0x000000367434723c */ /* 0x000ff000000018ff */
[C---:B------:R-:W-:Y:S08]  /*11520*/  HMMA.16816.F32 R44, R108.reuse, R128, R44 ;  /* 0x000000806c2c723c */ /* 0x040ff0000000182c */
[C---:B------:R-:W-:Y:S01]  /*11530*/  HMMA.16816.F32 R40, R108.reuse, R130, R40 ;  /* 0x000000826c28723c */ /* 0x040fe20000001828 */
[----:B------:R-:W-:Y:S07]  /*11540*/  LDSM.16.M88.4 R128, [R163] ;  /* 0x00000000a380783b */ /* 0x000fee0000000200 */
[C---:B--2---:R-:W-:Y:S08]  /*11550*/  HMMA.16816.F32 R36, R108.reuse, R112, R36 ;  /* 0x000000706c24723c */ /* 0x044ff00000001824 */
[C---:B------:R-:W-:Y:S01]  /*11560*/  HMMA.16816.F32 R32, R108.reuse, R114, R32 ;  /* 0x000000726c20723c */ /* 0x040fe20000001820 */
[----:B------:R-:W1:Y:S07]  /*11570*/  LDSM.16.M88.4 R112, [R159+0x5800] ;  /* 0x005800009f70783b */ /* 0x000e6e0000000200 */
[C---:B------:R-:W-:Y:S08]  /*11580*/  HMMA.16816.F32 R28, R108.reuse, R64, R28 ;  /* 0x000000406c1c723c */ /* 0x040ff0000000181c */
[C---:B------:R-:W-:Y:S01]  /*11590*/  HMMA.16816.F32 R24, R108.reuse, R66, R24 ;  /* 0x000000426c18723c */ /* 0x040fe20000001818 */
[----:B------:R-:W2:Y:S07]  /*115a0*/  LDSM.16.M88.4 R64, [R162] ;  /* 0x00000000a240783b */ /* 0x000eae0000000200 */
[C---:B------:R-:W-:Y:S08]  /*115b0*/  HMMA.16816.F32 R56, R108.reuse, R20, R56 ;  /* 0x000000146c38723c */ /* 0x040ff00000001838 */
[----:B------:R-:W-:Y:S08]  /*115c0*/  HMMA.16816.F32 R52, R108, R22, R52 ;  /* 0x000000166c34723c */ /* 0x000ff00000001834 */
[C---:B---3--:R-:W-:Y:S08]  /*115d0*/  HMMA.16816.F32 R20, R116.reuse, R16, RZ ;  /* 0x000000107414723c */ /* 0x048ff000000018ff */
[C---:B------:R-:W-:Y:S08]  /*115e0*/  HMMA.16816.F32 R16, R116.reuse, R18, RZ ;  /* 0x000000127410723c */ /* 0x040ff000000018ff */
[C---:B------:R-:W-:Y:S08]  /*115f0*/  HMMA.16816.F32 R120, R116.reuse, R132, RZ ;  /* 0x000000847478723c */ /* 0x040ff000000018ff */
[----:B------:R-:W-:Y:S01]  /*11600*/  HMMA.16816.F32 R116, R116, R134, RZ ;  /* 0x000000867474723c */ /* 0x000fe200000018ff */
        /* <DEDUP_REMOVED lines=9> */
[C---:B------:R-:W-:Y:S01]  /*116a0*/  HMMA.16816.F32 R8, R128.reuse, R66, R8 ;  /* 0x000000428008723c */ /* 0x040fe20000001808 */
[----:B------:R-:W2:Y:S07]  /*116b0*/  LDSM.16.M88.4 R64, [R152] ;  /* 0x000000009840783b */ /* 0x000eae0000000200 */
[C---:B---3--:R-:W-:Y:S08]  /*116c0*/  HMMA.16816.F32 R4, R128.reuse, R132, R4 ;  /* 0x000000848004723c */ /* 0x048ff00000001804 */
[C---:B------:R-:W-:Y:S01]  /*116d0*/  HMMA.16816.F32 R60, R128.reuse, R134, R60 ;  /* 0x00000086803c723c */ /* 0x040fe2000000183c */
[----:B------:R-:W-:Y:S07]  /*116e0*/  LDSM.16.M88.4 R132, [R102+0x800] ;  /* 0x000800006684783b */ /* 0x000fee0000000200 */
[C---:B----4-:R-:W-:Y:S08]  /*116f0*/  HMMA.16816.F32 R28, R128.reuse, R124, R28 ;  /* 0x0000007c801c723c */ /* 0x050ff0000000181c */
[C---:B-1----:R-:W-:Y:S08]  /*11700*/  HMMA.16816.F32 R56, R128.reuse, R112, R56 ;  /* 0x000000708038723c */ /* 0x042ff00000001838 */
[C---:B------:R-:W-:Y:S01]  /*11710*/  HMMA.16816.F32 R52, R128.reuse, R114, R52 ;  /* 0x000000728034723c */ /* 0x040fe20000001834 */
[----:B------:R-:W1:Y:S07]  /*11720*/  LDSM.16.M88.4 R112, [R161] ;  /* 0x00000000a170783b */ /* 0x000e6e0000000200 */
[C---:B-----5:R-:W-:Y:S08]  /*11730*/  HMMA.16816.F32 R44, R128.reuse, R108, R44 ;  /* 0x0000006c802c723c */ /* 0x060ff0000000182c */
[C---:B------:R-:W-:Y:S01]  /*11740*/  HMMA.16816.F32 R40, R128.reuse, R110, R40 ;  /* 0x0000006e8028723c */ /* 0x040fe20000001828 */
[----:B------:R-:W3:Y:S07]  /*11750*/  LDSM.16.M88.4 R108, [R106] ;  /* 0x000000006a6c783b */ /* 0x000eee0000000200 */
[C---:B--2---:R-:W-:Y:S08]  /*11760*/  HMMA.16816.F32 R36, R128.reuse, R64, R36 ;  /* 0x000000408024723c */ /* 0x044ff00000001824 */
[C---:B------:R-:W-:Y:S01]  /*11770*/  HMMA.16816.F32 R32, R128.reuse, R66, R32 ;  /* 0x000000428020723c */ /* 0x040fe20000001820 */
[----:B------:R-:W2:Y:S07]  /*11780*/  LDSM.16.M88.4 R64, [R102] ;  /* 0x000000006640783b */ /* 0x000eae0000000200 */
[----:B------:R-:W-:Y:S01]  /*11790*/  HMMA.16816.F32 R24, R128, R126, R24 ;  /* 0x0000007e8018723c */ /* 0x000fe20000001818 */
[----:B------:R-:W4:Y:S07]  /*117a0*/  LDSM.16.M88.4 R124, [R104] ;  /* 0x00000000687c783b */ /* 0x000f2e0000000200 */
[C---:B-1----:R-:W-:Y:S08]  /*117b0*/  HMMA.16816.F32 R4, R112.reuse, R132, R4 ;  /* 0x000000847004723c */ /* 0x042ff00000001804 */
[----:B------:R-:W-:Y:S08]  /*117c0*/  HMMA.16816.F32 R60, R112, R134, R60 ;  /* 0x00000086703c723c */ /* 0x000ff0000000183c */
[C---:B---3--:R-:W-:Y:S08]  /*117d0*/  HMMA.16816.F32 R20, R128.reuse, R108, R20 ;  /* 0x0000006c8014723c */ /* 0x048ff00000001814 */
[----:B------:R-:W-:Y:S01]  /*117e0*/  HMMA.16816.F32 R16, R128, R110, R16 ;  /* 0x0000006e8010723c */ /* 0x000fe20000001810 */
[----:B------:R-:W1:Y:S01]  /*117f0*/  LDSM.16.M88.4 R108, [R102+0x1000] ;  /* 0x00100000666c783b */ /* 0x000e620000000200 */
        /* <DEDUP_REMOVED lines=10> */
[----:B------:R-:W-:Y:S01]  /*118a0*/  FMUL.FTZ R60, R60, c[0x0][0x2ec] ;  /* 0x0000bb003c3c7a20 */ /* 0x000fe20000410000 */
[----:B------:R-:W-:Y:S05]  /*118b0*/  MUFU.TANH R61, R61 ;  /* 0x0000003d003d7308 */ /* 0x000fea0000002400 */
[C---:B----4-:R-:W-:Y:S03]  /*118c0*/  HMMA.16816.F32 R120, R128.reuse, R124, R120 ;  /* 0x0000007c8078723c */ /* 0x050fe60000001878 */
[----:B------:R-:W-:Y:S05]  /*118d0*/  MUFU.TANH R60, R60 ;  /* 0x0000003c003c7308 */ /* 0x000fea0000002400 */
[----:B------:R-:W-:Y:S01]  /*118e0*/  FMUL.FTZ R3, R12, c[0x0][0x2ec] ;  /* 0x0000bb000c037a20 */ /* 0x000fe20000410000 */
[----:B------:R-:W-:Y:S01]  /*118f0*/  HMMA.16816.F32 R116, R128, R126, R116 ;  /* 0x0000007e8074723c */ /* 0x000fe20000001874 */
[----:B------:R-:W-:Y:S01]  /*11900*/  FMUL.FTZ R12, R14, c[0x0][0x2ec] ;  /* 0x0000bb000e0c7a20 */ /* 0x000fe20000410000 */
[----:B------:R-:W-:Y:S01]  /*11910*/  MUFU.TANH R103, R103 ;  /* 0x0000006700677308 */ /* 0x000fe20000002400 */
[----:B------:R-:W-:-:S02]  /*11920*/  FMUL.FTZ R14, R15, c[0x0][0x2ec] ;  /* 0x0000bb000f0e7a20 */ /* 0x000fc40000410000 */
[----:B------:R-:W-:Y:S02]  /*11930*/  FMUL.FTZ R13, R13, c[0x0][0x2ec] ;  /* 0x0000bb000d0d7a20 */ /* 0x000fe40000410000 */
[----:B------:R-:W-:Y:S01]  /*11940*/  FMUL.FTZ R8, R8, c[0x0][0x2ec] ;  /* 0x0000bb0008087a20 */ /* 0x000fe20000410000 */
[----:B-1----:R-:W-:Y:S01]  /*11950*/  HMMA.16816.F32 R56, R112, R108, R56 ;  /* 0x0000006c7038723c */ /* 0x002fe20000001838 */
[----:B------:R-:W-:Y:S01]  /*11960*/  FMUL.FTZ R9, R9, c[0x0][0x2ec] ;  /* 0x0000bb0009097a20 */ /* 0x000fe20000410000 */
[----:B------:R-:W-:Y:S01]  /*11970*/  MUFU.TANH R108, R4 ;  /* 0x00000004006c7308 */ /* 0x000fe20000002400 */
[----:B------:R-:W-:Y:S02]  /*11980*/  FMUL.FTZ R10, R10, c[0x0][0x2ec] ;  /* 0x0000bb000a0a7a20 */ /* 0x000fe40000410000 */
[----:B------:R-:W-:-:S03]  /*11990*/  FMUL.FTZ R11, R11, c[0x0][0x2ec] ;  /* 0x0000bb000b0b7a20 */ /* 0x000fc60000410000 */
[C---:B------:R-:W-:Y:S02]  /*119a0*/  HMMA.16816.F32 R52, R112.reuse, R110, R52 ;  /* 0x0000006e7034723c */ /* 0x040fe40000001834 */
[----:B------:R-:W-:Y:S06]  /*119b0*/  MUFU.TANH R110, R6 ;  /* 0x00000006006e7308 */ /* 0x000fec0000002400 */
[C---:B--2---:R-:W-:Y:S02]  /*119c0*/  HMMA.16816.F32 R44, R112.reuse, R64, R44 ;  /* 0x00000040702c723c */ /* 0x044fe4000000182c */
[----:B------:R-:W-:Y:S06]  /*119d0*/  MUFU.TANH R64, R5 ;  /* 0x0000000500407308 */ /* 0x000fec0000002400 */
[----:B------:R-:W-:Y:S01]  /*119e0*/  HMMA.16816.F32 R40, R112, R66, R40 ;  /* 0x000000427028723c */ /* 0x000fe20000001828 */
[----:B------:R-:W-:Y:S01]  /*119f0*/  FMUL.FTZ R105, R57, c[0x0][0x2ec] ;  /* 0x0000bb0039697a20 */ /* 0x000fe20000410000 */
[----:B------:R1:W-:Y:S01]  /*11a00*/  MUFU.TANH R65, R7 ;  /* 0x0000000700417308 */ /* 0x0003e20000002400 */
[----:B------:R-:W-:-:S02]  /*11a10*/  FMUL.FTZ R63, R56, c[0x0][0x2ec] ;  /* 0x0000bb00383f7a20 */ /* 0x000fc40000410000 */
[----:B------:R-:W-:Y:S02]  /*11a20*/  FMUL.FTZ R57, R58, c[0x0][0x2ec] ;  /* 0x0000bb003a397a20 */ /* 0x000fe40000410000 */
[----:B------:R-:W-:Y:S02]  /*11a30*/  FMUL.FTZ R56, R59, c[0x0][0x2ec] ;  /* 0x0000bb003b387a20 */ /* 0x000fe40000410000 */
[----:B------:R-:W-:Y:S01]  /*11a40*/  FMUL.FTZ R52, R52, c[0x0][0x2ec] ;  /* 0x0000bb0034347a20 */ /* 0x000fe20000410000 */
[----:B------:R-:W-:Y:S01]  /*11a50*/  MUFU.TANH R109, R8 ;  /* 0x00000008006d7308 */ /* 0x000fe20000002400 */
[----:B------:R-:W-:Y:S02]  /*11a60*/  FMUL.FTZ R58, R54, c[0x0][0x2ec] ;  /* 0x0000bb00363a7a20 */ /* 0x000fe40000410000 */
[----:B------:R-:W-:Y:S02]  /*11a70*/  FMUL.FTZ R54, R55, c[0x0][0x2ec] ;  /* 0x0000bb0037367a20 */ /* 0x000fe40000410000 */
[----:B------:R-:W-:-:S02]  /*11a80*/  FMUL.FTZ R53, R53, c[0x0][0x2ec] ;  /* 0x0000bb0035357a20 */ /* 0x000fc40000410000 */
[----:B------:R-:W-:Y:S01]  /*11a90*/  FMUL.FTZ R59, R44, c[0x0][0x2ec] ;  /* 0x0000bb002c3b7a20 */ /* 0x000fe20000410000 */
[----:B-1----:R-:W1:Y:S01]  /*11aa0*/  LDSM.16.M88.4 R4, [R102+0x2000] ;  /* 0x002000006604783b */ /* 0x002e620000000200 */
[----:B------:R-:W-:Y:S01]  /*11ab0*/  MUFU.TANH R15, R9 ;  /* 0x00000009000f7308 */ /* 0x000fe20000002400 */
[----:B------:R-:W-:Y:S02]  /*11ac0*/  FMUL.FTZ R46, R46, c[0x0][0x2ec] ;  /* 0x0000bb002e2e7a20 */ /* 0x000fe40000410000 */
[----:B------:R-:W-:Y:S02]  /*11ad0*/  FMUL.FTZ R45, R45, c[0x0][0x2ec] ;  /* 0x0000bb002d2d7a20 */ /* 0x000fe40000410000 */
[----:B------:R-:W-:Y:S02]  /*11ae0*/  FMUL.FTZ R131, R41, c[0x0][0x2ec] ;  /* 0x0000bb0029837a20 */ /* 0x000fe40000410000 */
[----:B------:R-:W2:Y:S01]  /*11af0*/  S2R R41, SR_TID.X ;  /* 0x0000000000297919 */ /* 0x000ea20000002100 */
[----:B------:R-:W3:Y:S01]  /*11b00*/  MUFU.TANH R124, R10 ;  /* 0x0000000a007c7308 */ /* 0x000ee20000002400 */
[----:B------:R-:W-:-:S02]  /*11b10*/  FMUL.FTZ R128, R42, c[0x0][0x2ec] ;  /* 0x0000bb002a807a20 */ /* 0x000fc40000410000 */
[----:B------:R-:W-:Y:S02]  /*11b20*/  FMUL.FTZ R40, R40, c[0x0][0x2ec] ;  /* 0x0000bb0028287a20 */ /* 0x000fe40000410000 */
[----:B------:R-:W-:Y:S02]  /*11b30*/  FMUL.FTZ R43, R43, c[0x0][0x2ec] ;  /* 0x0000bb002b2b7a20 */ /* 0x000fe40000410000 */
[----:B------:R-:W-:Y:S01]  /*11b40*/  FMUL.FTZ R44, R47, c[0x0][0x2ec] ;  /* 0x0000bb002f2c7a20 */ /* 0x000fe20000410000 */
[----:B------:R4:W-:Y:S08]  /*11b50*/  MUFU.TANH R51, R11 ;  /* 0x0000000b00337308 */ /* 0x0009f00000002400 */
[----:B------:R-:W5:Y:S01]  /*11b60*/  MUFU.TANH R63, R63 ;  /* 0x0000003f003f7308 */ /* 0x000f620000002400 */
[----:B--2---:R-:W-:Y:S01]  /*11b70*/  IMAD.SHL.U32 R41, R41, 0x2, RZ ;  /* 0x0000000229297824 */ /* 0x004fe200078e00ff */
[----:B----4-:R-:W2:Y:S06]  /*11b80*/  LDSM.16.M88.4 R8, [R102+0x2800] ;  /* 0x002800006608783b */ /* 0x010eac0000000200 */
[----:B------:R-:W4:Y:S01]  /*11b90*/  MUFU.TANH R57, R57 ;  /* 0x0000003900397308 */ /* 0x000f220000002400 */
[----:B------:R-:W-:Y:S01]  /*11ba0*/  LOP3.LUT R41, R41, 0x6, RZ, 0xc0, !PT ;  /* 0x0000000629297812 */ /* 0x000fe200078ec0ff */
[C---:B-1----:R-:W-:Y:S06]  /*11bb0*/  HMMA.16816.F32 R36, R112.reuse, R4, R36 ;  /* 0x000000047024723c */ /* 0x042fec0000001824 */
[----:B------:R-:W1:Y:S02]  /*11bc0*/  MUFU.TANH R52, R52 ;  /* 0x0000003400347308 */ /* 0x000e640000002400 */
[----:B------:R-:W-:Y:S01]  /*11bd0*/  HMMA.16816.F32 R32, R112, R6, R32 ;  /* 0x000000067020723c */ /* 0x000fe20000001820 */
[----:B------:R-:W1:Y:S05]  /*11be0*/  LDSM.16.M88.4 R4, [R102+0x3000] ;  /* 0x003000006604783b */ /* 0x000e6a0000000200 */
[----:B------:R-:W1:Y:S08]  /*11bf0*/  MUFU.TANH R59, R59 ;  /* 0x0000003b003b7308 */ /* 0x000e700000002400 */
[----:B------:R-:W1:Y:S02]  /*11c00*/  MUFU.TANH R126, R46 ;  /* 0x0000002e007e7308 */ /* 0x000e640000002400 */
[----:B------:R-:W-:-:S02]  /*11c10*/  FMUL.FTZ R42, R38, c[0x0][0x2ec] ;  /* 0x0000bb00262a7a20 */ /* 0x000fc40000410000 */
[----:B------:R-:W-:-:S04]  /*11c20*/  IMAD.SHL.U32 R38, R180, 0x80, RZ ;  /* 0x00000080b4267824 */ /* 0x000fc800078e00ff */
[----:B------:R1:W-:Y:S01]  /*11c30*/  MUFU.TANH R130, R43 ;  /* 0x0000002b00827308 */ /* 0x0003e20000002400 */
[----:B------:R-:W-:Y:S02]  /*11c40*/  FMUL.FTZ R125, R36, c[0x0][0x2ec] ;  /* 0x0000bb00247d7a20 */ /* 0x000fe40000410000 */
[----:B------:R-:W-:Y:S01]  /*11c50*/  FMUL.FTZ R36, R39, c[0x0][0x2ec] ;  /* 0x0000bb0027247a20 */ /* 0x000fe20000410000 */
[----:B------:R-:W-:Y:S01]  /*11c60*/  P2R R39, PR, RZ, 0x2 ;  /* 0x00000002ff277803 */ /* 0x000fe20000000000 */
[----:B------:R-:W-:Y:S01]  /*11c70*/  FMUL.FTZ R32, R32, c[0x0][0x2ec] ;  /* 0x0000bb0020207a20 */ /* 0x000fe20000410000 */
[----:B--2---:R-:W-:Y:S01]  /*11c80*/  HMMA.16816.F32 R28, R112, R8, R28 ;  /* 0x00000008701c723c */ /* 0x004fe2000000181c */
[----:B------:R-:W-:Y:S01]  /*11c90*/  FMUL.FTZ R34, R34, c[0x0][0x2ec] ;  /* 0x0000bb0022227a20 */ /* 0x000fe20000410000 */
[----:B------:R-:W2:Y:S01]  /*11ca0*/  MUFU.TANH R40, R40 ;  /* 0x0000002800287308 */ /* 0x000ea20000002400 */
[----:B------:R-:W-:Y:S02]  /*11cb0*/  FMUL.FTZ R37, R37, c[0x0][0x2ec] ;  /* 0x0000bb0025257a20 */ /* 0x000fe40000410000 */
[----:B------:R-:W-:-:S02]  /*11cc0*/  FMUL.FTZ R127, R33, c[0x0][0x2ec] ;  /* 0x0000bb00217f7a20 */ /* 0x000fc40000410000 */
[----:B------:R-:W-:Y:S01]  /*11cd0*/  FMUL.FTZ R35, R35, c[0x0][0x2ec] ;  /* 0x0000bb0023237a20 */ /* 0x000fe20000410000 */
[----:B------:R-:W-:Y:S01]  /*11ce0*/  HMMA.16816.F32 R24, R112, R10, R24 ;  /* 0x0000000a7018723c */ /* 0x000fe20000001818 */
[----:B------:R-:W2:Y:S01]  /*11cf0*/  LDSM.16.M88.4 R8, [R102+0x3800] ;  /* 0x003800006608783b */ /* 0x000ea20000000200 */
[----:B------:R-:W2:Y:S01]  /*11d00*/  MUFU.TANH R58, R58 ;  /* 0x0000003a003a7308 */ /* 0x000ea20000002400 */
[----:B------:R-:W-:-:S05]  /*11d10*/  DEPBAR.LE SB0, 0x0 ;  /* 0x000080000000791a */ /* 0x000fca0000000000 */
[C---:B-1----:R-:W-:Y:S02]  /*11d20*/  HMMA.16816.F32 R20, R112.reuse, R4, R20 ;  /* 0x000000047014723c */ /* 0x042fe40000001814 */
[----:B------:R-:W-:Y:S05]  /*11d30*/  MUFU.TANH R111, R45 ;  /* 0x0000002d006f7308 */ /* 0x000fea0000002400 */
[C-C-:B------:R-:W-:Y:S01]  /*11d40*/  LOP3.LUT R4, R38.reuse, 0x8, R41.reuse, 0xfe, !PT ;  /* 0x0000000826047812 */ /* 0x140fe200078efe29 */
[C---:B------:R-:W-:Y:S01]  /*11d50*/  HMMA.16816.F32 R16, R112.reuse, R6, R16 ;  /* 0x000000067010723c */ /* 0x040fe20000001810 */
[--C-:B------:R-:W-:Y:S01]  /*11d60*/  LOP3.LUT R5, R38, 0x18, R41.reuse, 0xfe, !PT ;  /* 0x0000001826057812 */ /* 0x100fe200078efe29 */
[----:B------:R-:W-:Y:S01]  /*11d70*/  FMUL.FTZ R43, R28, c[0x0][0x2ec] ;  /* 0x0000bb001c2b7a20 */ /* 0x000fe20000410000 */
[-C--:B------:R-:W-:Y:S01]  /*11d80*/  ISETP.GE.AND P2, PT, R4, R50.reuse, PT ;  /* 0x000000320400720c */ /* 0x080fe20003f46270 */
[----:B------:R-:W-:Y:S01]  /*11d90*/  FMUL.FTZ R28, R30, c[0x0][0x2ec] ;  /* 0x0000bb001e1c7a20 */ /* 0x000fe20000410000 */
[-C--:B------:R-:W-:Y:S01]  /*11da0*/  ISETP.GE.AND P1, PT, R4, R49.reuse, PT ;  /* 0x000000310400720c */ /* 0x080fe20003f26270 */
[----:B------:R-:W1:Y:S01]  /*11db0*/  MUFU.TANH R32, R32 ;  /* 0x0000002000207308 */ /* 0x000e620000002400 */
[--C-:B------:R-:W-:Y:S01]  /*11dc0*/  LOP3.LUT R4, R38, 0x10, R41.reuse, 0xfe, !PT ;  /* 0x0000001026047812 */ /* 0x100fe200078efe29 */
[----:B------:R-:W-:Y:S01]  /*11dd0*/  FMUL.FTZ R46, R26, c[0x0][0x2ec] ;  /* 0x0000bb001a2e7a20 */ /* 0x000fe20000410000 */
[--C-:B------:R-:W-:Y:S01]  /*11de0*/  LOP3.LUT R7, R38, 0x20, R41.reuse, 0xfe, !PT ;  /* 0x0000002026077812 */ /* 0x100fe200078efe29 */
[----:B------:R-:W-:Y:S01]  /*11df0*/  FMUL.FTZ R30, R24, c[0x0][0x2ec] ;  /* 0x0000bb00181e7a20 */ /* 0x000fe20000410000 */
[CC--:B------:R-:W-:Y:S01]  /*11e00*/  ISETP.GE.AND P3, PT, R4.reuse, R50.reuse, PT ;  /* 0x000000320400720c */ /* 0x0c0fe20003f66270 */
[----:B------:R-:W-:Y:S01]  /*11e10*/  FMUL.FTZ R29, R29, c[0x0][0x2ec] ;  /* 0x0000bb001d1d7a20 */ /* 0x000fe20000410000 */
[-C--:B------:R-:W-:Y:S01]  /*11e20*/  ISETP.GE.AND P4, PT, R4, R49.reuse, PT ;  /* 0x000000310400720c */ /* 0x080fe20003f86270 */
[----:B------:R1:W-:Y:S01]  /*11e30*/  MUFU.TANH R45, R34 ;  /* 0x00000022002d7308 */ /* 0x0003e20000002400 */
[----:B---3--:R-:W-:Y:S01]  /*11e40*/  FSEL R4, R124, -INF , !P1 ;  /* 0xff8000007c047808 */ /* 0x008fe20004800000 */
[----:B------:R-:W-:Y:S01]  /*11e50*/  FMUL.FTZ R26, R20, c[0x0][0x2ec] ;  /* 0x0000bb00141a7a20 */ /* 0x000fe20000410000 */
[CC--:B------:R-:W-:Y:S01]  /*11e60*/  ISETP.GE.AND P5, PT, R5.reuse, R50.reuse, PT ;  /* 0x000000320500720c */ /* 0x0c0fe20003fa6270 */
[----:B------:R-:W-:Y:S01]  /*11e70*/  FMUL.FTZ R22, R22, c[0x0][0x2ec] ;  /* 0x0000bb0016167a20 */ /* 0x000fe20000410000 */
[-C--:B------:R-:W-:Y:S01]  /*11e80*/  ISETP.GE.AND P1, PT, R5, R49.reuse, PT ;  /* 0x000000310500720c */ /* 0x080fe20003f26270 */
[----:B------:R-:W-:Y:S01]  /*11e90*/  FMUL.FTZ R21, R21, c[0x0][0x2ec] ;  /* 0x0000bb0015157a20 */ /* 0x000fe20000410000 */
[----:B------:R-:W-:Y:S01]  /*11ea0*/  FSEL R55, R109, -INF , !P2 ;  /* 0xff8000006d377808 */ /* 0x000fe20005000000 */
[----:B------:R-:W3:Y:S01]  /*11eb0*/  MUFU.TANH R128, R128 ;  /* 0x0000008000807308 */ /* 0x000ee20000002400 */
[----:B------:R-:W-:Y:S01]  /*11ec0*/  FSEL R5, R108, -INF , !P3 ;  /* 0xff8000006c057808 */ /* 0x000fe20005800000 */
[----:B------:R-:W-:Y:S01]  /*11ed0*/  FMUL.FTZ R16, R16, c[0x0][0x2ec] ;  /* 0x0000bb0010107a20 */ /* 0x000fe20000410000 */
[C---:B--2---:R-:W-:Y:S01]  /*11ee0*/  HMMA.16816.F32 R120, R112.reuse, R8, R120 ;  /* 0x000000087078723c */ /* 0x044fe20000001878 */
[-C--:B------:R-:W-:Y:S01]  /*11ef0*/  ISETP.GE.AND P3, PT, R7, R50.reuse, PT ;  /* 0x000000320700720c */ /* 0x080fe20003f66270 */
[----:B------:R-:W-:Y:S01]  /*11f00*/  FMUL.FTZ R25, R25, c[0x0][0x2ec] ;  /* 0x0000bb0019197a20 */ /* 0x000fe20000410000 */
[----:B------:R-:W-:Y:S01]  /*11f10*/  ISETP.GE.AND P2, PT, R7, R49, PT ;  /* 0x000000310700720c */ /* 0x000fe20003f46270 */
[----:B------:R-:W-:Y:S01]  /*11f20*/  FMUL.FTZ R23, R23, c[0x0][0x2ec] ;  /* 0x0000bb0017177a20 */ /* 0x000fe20000410000 */
[C-C-:B------:R-:W-:Y:S01]  /*11f30*/  LOP3.LUT R24, R38.reuse, 0x28, R41.reuse, 0xfe, !PT ;  /* 0x0000002826187812 */ /* 0x140fe200078efe29 */
[----:B------:R2:W-:Y:S01]  /*11f40*/  MUFU.TANH R129, R37 ;  /* 0x0000002500817308 */ /* 0x0005e20000002400 */
[----:B------:R-:W-:Y:S01]  /*11f50*/  LOP3.LUT R20, R38, 0x30, R41, 0xfe, !PT ;  /* 0x0000003026147812 */ /* 0x000fe200078efe29 */
[----:B------:R-:W-:Y:S01]  /*11f60*/  HMMA.16816.F32 R116, R112, R10, R116 ;  /* 0x0000000a7074723c */ /* 0x000fe20000001874 */
[----:B-1----:R-:W-:Y:S01]  /*11f70*/  FSEL R34, R110, -INF , !P4 ;  /* 0xff8000006e227808 */ /* 0x002fe20006000000 */
[----:B------:R-:W-:Y:S01]  /*11f80*/  FMUL.FTZ R17, R17, c[0x0][0x2ec] ;  /* 0x0000bb0011117a20 */ /* 0x000fe20000410000 */
[----:B-----5:R-:W-:Y:S01]  /*11f90*/  FSEL R63, R63, -INF , !P3 ;  /* 0xff8000003f3f7808 */ /* 0x020fe20005800000 */
[----:B------:R-:W-:Y:S01]  /*11fa0*/  FMUL.FTZ R19, R19, c[0x0][0x2ec] ;  /* 0x0000bb0013137a20 */ /* 0x000fe20000410000 */
[----:B----4-:R-:W-:Y:S01]  /*11fb0*/  FSEL R108, R57, -INF , !P2 ;  /* 0xff800000396c7808 */ /* 0x010fe20005000000 */
[----:B------:R-:W1:Y:S01]  /*11fc0*/  MUFU.TANH R125, R125 ;  /* 0x0000007d007d7308 */ /* 0x000e620000002400 */
[-C--:B------:R-:W-:Y:S01]  /*11fd0*/  ISETP.GE.AND P4, PT, R24, R50.reuse, PT ;  /* 0x000000321800720c */ /* 0x080fe20003f86270 */
[----:B------:R-:W-:Y:S01]  /*11fe0*/  FMUL.FTZ R10, R18, c[0x0][0x2ec] ;  /* 0x0000bb00120a7a20 */ /* 0x000fe20000410000 */
[----:B------:R-:W-:-:S02]  /*11ff0*/  ISETP.GE.AND P3, PT, R20, R50, PT ;  /* 0x000000321400720c */ /* 0x000fc40003f66270 */
[----:B------:R-:W-:Y:S02]  /*12000*/  ISETP.GE.AND P2, PT, R20, R49, PT ;  /* 0x000000311400720c */ /* 0x000fe40003f46270 */
[C-C-:B------:R-:W-:Y:S01]  /*12010*/  LOP3.LUT R9, R38.reuse, 0x38, R41.reuse, 0xfe, !PT ;  /* 0x0000003826097812 */ /* 0x140fe200078efe29 */
[----:B------:R-:W4:Y:S01]  /*12020*/  MUFU.TANH R42, R42 ;  /* 0x0000002a002a7308 */ /* 0x000f220000002400 */
[----:B------:R-:W-:Y:S02]  /*12030*/  LOP3.LUT R20, R38, 0x40, R41, 0xfe, !PT ;  /* 0x0000004026147812 */ /* 0x000fe400078efe29 */
[----:B--2---:R-:W-:Y:S02]  /*12040*/  FSEL R37, R60, -INF , !P5 ;  /* 0xff8000003c257808 */ /* 0x004fe40006800000 */
[----:B------:R-:W-:Y:S02]  /*12050*/  FSEL R60, R61, -INF , !P1 ;  /* 0xff8000003d3c7808 */ /* 0x000fe40004800000 */
[----:B------:R-:W-:Y:S01]  /*12060*/  FSEL R61, R52, -INF , !P4 ;  /* 0xff800000343d7808 */ /* 0x000fe20006000000 */
[----:B------:R-:W2:Y:S01]  /*12070*/  MUFU.TANH R43, R43 ;  /* 0x0000002b002b7308 */ /* 0x000ea20000002400 */
[----:B------:R-:W-:-:S02]  /*12080*/  FSEL R109, R59, -INF , !P3 ;  /* 0xff8000003b6d7808 */ /* 0x000fc40005800000 */
[----:B------:R-:W-:Y:S02]  /*12090*/  FSEL R126, R126, -INF , !P2 ;  /* 0xff8000007e7e7808 */ /* 0x000fe40005000000 */
[-C--:B------:R-:W-:Y:S02]  /*120a0*/  ISETP.GE.AND P4, PT, R9, R50.reuse, PT ;  /* 0x000000320900720c */ /* 0x080fe40003f86270 */
[C---:B------:R-:W-:Y:S01]  /*120b0*/  ISETP.GE.AND P3, PT, R20.reuse, R50, PT ;  /* 0x000000321400720c */ /* 0x040fe20003f66270 */
[----:B------:R-:W5:Y:S01]  /*120c0*/  MUFU.TANH R28, R28 ;  /* 0x0000001c001c7308 */ /* 0x000f620000002400 */
[-C--:B------:R-:W-:Y:S02]  /*120d0*/  ISETP.GE.AND P2, PT, R20, R49.reuse, PT ;  /* 0x000000311400720c */ /* 0x080fe40003f46270 */
[----:B------:R-:W-:Y:S01]  /*120e0*/  ISETP.GE.AND P1, PT, R24, R49, PT ;  /* 0x000000311800720c */ /* 0x000fe20003f26270 */
[----:B------:R-:W-:Y:S01]  /*120f0*/  FMUL.FTZ R24, R122, c[0x0][0x2ec] ;  /* 0x0000bb007a187a20 */ /* 0x000fe20000410000 */
[----:B------:R-:W-:-:S02]  /*12100*/  LOP3.LUT R20, R38, 0x48, R41, 0xfe, !PT ;  /* 0x0000004826147812 */ /* 0x000fc400078efe29 */
[----:B------:R-:W-:Y:S01]  /*12110*/  FSEL R113, R40, -INF , !P4 ;  /* 0xff80000028717808 */ /* 0x000fe20006000000 */
[----:B------:R-:W2:Y:S01]  /*12120*/  MUFU.TANH R7, R46 ;  /* 0x0000002e00077308 */ /* 0x000ea20000002400 */
[----:B------:R-:W-:Y:S02]  /*12130*/  FSEL R66, R58, -INF , !P1 ;  /* 0xff8000003a427808 */ /* 0x000fe40004800000 */
[----:B------:R-:W-:Y:S02]  /*12140*/  ISETP.GE.AND P4, PT, R20, R50, PT ;  /* 0x000000321400720c */ /* 0x000fe40003f86270 */
[----:B------:R-:W-:Y:S02]  /*12150*/  ISETP.GE.AND P1, PT, R9, R49, PT ;  /* 0x000000310900720c */ /* 0x000fe40003f26270 */
[----:B------:R-:W-:Y:S01]  /*12160*/  FSEL R115, R32, -INF , !P4 ;  /* 0xff80000020737808 */ /* 0x000fe20006000000 */
[----:B------:R-:W2:Y:S01]  /*12170*/  MUFU.TANH R6, R30 ;  /* 0x0000001e00067308 */ /* 0x000ea20000002400 */
[----:B------:R-:W-:Y:S01]  /*12180*/  LOP3.LUT R11, R38, 0x50, R41, 0xfe, !PT ;  /* 0x00000050260b7812 */ /* 0x000fe200078efe29 */
[----:B------:R-:W-:Y:S01]  /*12190*/  FMUL.FTZ R32, R116, c[0x0][0x2ec] ;  /* 0x0000bb0074207a20 */ /* 0x000fe20000410000 */
[----:B---3--:R-:W-:-:S02]  /*121a0*/  FSEL R128, R128, -INF , !P1 ;  /* 0xff80000080807808 */ /* 0x008fc40004800000 */
[-C--:B------:R-:W-:Y:S01]  /*121b0*/  ISETP.GE.AND P1, PT, R20, R49.reuse, PT ;  /* 0x000000311400720c */ /* 0x080fe20003f26270 */
[----:B------:R-:W-:Y:S01]  /*121c0*/  FMUL.FTZ R20, R120, c[0x0][0x2ec] ;  /* 0x0000bb0078147a20 */ /* 0x000fe20000410000 */
[----:B-1----:R-:W-:Y:S01]  /*121d0*/  FSEL R125, R125, -INF , !P3 ;  /* 0xff8000007d7d7808 */ /* 0x002fe20005800000 */
[----:B------:R1:W-:Y:S01]  /*121e0*/  MUFU.TANH R46, R22 ;  /* 0x00000016002e7308 */ /* 0x0003e20000002400 */
[----:B----4-:R-:W-:Y:S02]  /*121f0*/  FSEL R120, R42, -INF , !P2 ;  /* 0xff8000002a787808 */ /* 0x010fe40005000000 */
[----:B------:R-:W-:Y:S02]  /*12200*/  LOP3.LUT R18, R38, 0x58, R41, 0xfe, !PT ;  /* 0x0000005826127812 */ /* 0x000fe400078efe29 */
[C---:B------:R-:W-:Y:S02]  /*12210*/  ISETP.GE.AND P3, PT, R11.reuse, R50, PT ;  /* 0x000000320b00720c */ /* 0x040fe40003f66270 */
[----:B------:R-:W-:Y:S01]  /*12220*/  ISETP.GE.AND P2, PT, R11, R49, PT ;  /* 0x000000310b00720c */ /* 0x000fe20003f46270 */
[----:B------:R3:W-:Y:S01]  /*12230*/  MUFU.TANH R8, R26 ;  /* 0x0000001a00087308 */ /* 0x0007e20000002400 */
[----:B------:R-:W-:-:S02]  /*12240*/  FSEL R110, R45, -INF , !P1 ;  /* 0xff8000002d6e7808 */ /* 0x000fc40004800000 */
[C---:B------:R-:W-:Y:S02]  /*12250*/  ISETP.GE.AND P4, PT, R18.reuse, R50, PT ;  /* 0x000000321200720c */ /* 0x040fe40003f86270 */
[----:B------:R-:W-:Y:S02]  /*12260*/  ISETP.GE.AND P1, PT, R18, R49, PT ;  /* 0x000000311200720c */ /* 0x000fe40003f26270 */
[----:B------:R-:W-:Y:S01]  /*12270*/  LOP3.LUT R18, R38, 0x68, R41, 0xfe, !PT ;  /* 0x0000006826127812 */ /* 0x000fe200078efe29 */
[----:B-1----:R-:W-:Y:S01]  /*12280*/  FMUL.FTZ R22, R118, c[0x0][0x2ec] ;  /* 0x0000bb0076167a20 */ /* 0x002fe20000410000 */
[----:B------:R-:W1:Y:S01]  /*12290*/  MUFU.TANH R10, R10 ;  /* 0x0000000a000a7308 */ /* 0x000e620000002400 */
[----:B--2---:R-:W-:Y:S02]  /*122a0*/  FSEL R59, R43, -INF , !P3 ;  /* 0xff8000002b3b7808 */ /* 0x004fe40005800000 */
[----:B-----5:R-:W-:Y:S02]  /*122b0*/  FSEL R58, R28, -INF , !P2 ;  /* 0xff8000001c3a7808 */ /* 0x020fe40005000000 */
[----:B------:R-:W-:-:S02]  /*122c0*/  FSEL R52, R7, -INF , !P1 ;  /* 0xff80000007347808 */ /* 0x000fc40004800000 */
[----:B------:R-:W-:Y:S01]  /*122d0*/  FSEL R57, R6, -INF , !P4 ;  /* 0xff80000006397808 */ /* 0x000fe20006000000 */
[----:B------:R-:W-:Y:S01]  /*122e0*/  MUFU.TANH R11, R20 ;  /* 0x00000014000b7308 */ /* 0x000fe20000002400 */
[----:B------:R-:W-:Y:S01]  /*122f0*/  ISETP.GE.AND P1, PT, R18, R49, PT ;  /* 0x000000311200720c */ /* 0x000fe20003f26270 */
[----:B---3--:R-:W-:Y:S01]  /*12300*/  FMUL.FTZ R26, R123, c[0x0][0x2ec] ;  /* 0x0000bb007b1a7a20 */ /* 0x008fe20000410000 */
[C---:B------:R-:W-:Y:S02]  /*12310*/  LOP3.LUT R6, R38.reuse, 0x78, R41, 0xfe, !PT ;  /* 0x0000007826067812 */ /* 0x040fe400078efe29 */
[----:B------:R-:W-:Y:S02]  /*12320*/  LOP3.LUT R7, R38, R41, RZ, 0xfc, !PT ;  /* 0x0000002926077212 */ /* 0x000fe400078efcff */
[----:B------:R-:W-:Y:S01]  /*12330*/  ISETP.GE.AND P5, PT, R18, R50, PT ;  /* 0x000000321200720c */ /* 0x000fe20003fa6270 */
[----:B------:R-:W-:Y:S01]  /*12340*/  MUFU.TANH R24, R24 ;  /* 0x0000001800187308 */ /* 0x000fe20000002400 */
[----:B-1----:R-:W-:-:S02]  /*12350*/  FSEL R42, R10, -INF , !P1 ;  /* 0xff8000000a2a7808 */ /* 0x002fc40004800000 */
[----:B------:R-:W-:Y:S02]  /*12360*/  ISETP.GE.AND P1, PT, R6, R49, PT ;  /* 0x000000310600720c */ /* 0x000fe40003f26270 */
[----:B------:R-:W-:-:S03]  /*12370*/  IADD3 R10, R7, 0x21, RZ ;  /* 0x00000021070a7810 */ /* 0x000fc60007ffe0ff */
[----:B------:R-:W-:Y:S08]  /*12380*/  MUFU.TANH R32, R32 ;  /* 0x0000002000207308 */ /* 0x000ff00000002400 */
[----:B------:R-:W1:Y:S08]  /*12390*/  MUFU.TANH R22, R22 ;  /* 0x0000001600167308 */ /* 0x000e700000002400 */
[----:B------:R2:W-:Y:S08]  /*123a0*/  MUFU.TANH R9, R16 ;  /* 0x0000001000097308 */ /* 0x0005f00000002400 */
[----:B------:R-:W3:Y:S01]  /*123b0*/  MUFU.TANH R13, R13 ;  /* 0x0000000d000d7308 */ /* 0x000ee20000002400 */
[----:B-1----:R-:W-:-:S02]  /*123c0*/  FSEL R22, R22, -INF , !P1 ;  /* 0xff80000016167808 */ /* 0x002fc40004800000 */
[----:B--2---:R-:W-:-:S05]  /*123d0*/  LOP3.LUT R16, R38, 0x60, R41, 0xfe, !PT ;  /* 0x0000006026107812 */ /* 0x004fca00078efe29 */
[----:B------:R-:W1:Y:S01]  /*123e0*/  MUFU.TANH R14, R14 ;  /* 0x0000000e000e7308 */ /* 0x000e620000002400 */
[C---:B------:R-:W-:Y:S02]  /*123f0*/  ISETP.GE.AND P3, PT, R16.reuse, R50, PT ;  /* 0x000000321000720c */ /* 0x040fe40003f66270 */
[----:B------:R-:W-:Y:S02]  /*12400*/  ISETP.GE.AND P2, PT, R16, R49, PT ;  /* 0x000000311000720c */ /* 0x000fe40003f46270 */
[----:B------:R-:W-:-:S03]  /*12410*/  LOP3.LUT R16, R38, 0x70, R41, 0xfe, !PT ;  /* 0x0000007026107812 */ /* 0x000fc600078efe29 */
[----:B------:R-:W2:Y:S01]  /*12420*/  MUFU.TANH R62, R62 ;  /* 0x0000003e003e7308 */ /* 0x000ea20000002400 */
[----:B------:R-:W-:Y:S02]  /*12430*/  FSEL R45, R8, -INF , !P3 ;  /* 0xff800000082d7808 */ /* 0x000fe40005800000 */
[----:B------:R-:W-:Y:S02]  /*12440*/  FSEL R46, R46, -INF , !P2 ;  /* 0xff8000002e2e7808 */ /* 0x000fe40005000000 */
[CC--:B------:R-:W-:Y:S02]  /*12450*/  ISETP.GE.AND P4, PT, R16.reuse, R50.reuse, PT ;  /* 0x000000321000720c */ /* 0x0c0fe40003f86270 */
[----:B------:R-:W-:Y:S01]  /*12460*/  ISETP.GE.AND P2, PT, R16, R49, PT ;  /* 0x000000311000720c */ /* 0x000fe20003f46270 */
[----:B------:R-:W4:Y:S01]  /*12470*/  MUFU.TANH R105, R105 ;  /* 0x0000006900697308 */ /* 0x000f220000002400 */
[----:B------:R-:W-:Y:S02]  /*12480*/  ISETP.GE.AND P3, PT, R6, R50, PT ;  /* 0x000000320600720c */ /* 0x000fe40003f66270 */
[----:B------:R-:W-:-:S02]  /*12490*/  IADD3 R8, R7, 0x1, RZ ;  /* 0x0000000107087810 */ /* 0x000fc40007ffe0ff */
[----:B------:R-:W-:Y:S02]  /*124a0*/  IADD3 R6, R7, 0x9, RZ ;  /* 0x0000000907067810 */ /* 0x000fe40007ffe0ff */
[----:B------:R-:W-:Y:S01]  /*124b0*/  FSEL R33, R11, -INF , !P4 ;  /* 0xff8000000b217808 */ /* 0x000fe20006000000 */
[----:B------:R-:W5:Y:S01]  /*124c0*/  MUFU.TANH R56, R56 ;  /* 0x0000003800387308 */ /* 0x000f620000002400 */
[----:B------:R-:W-:Y:S02]  /*124d0*/  FSEL R24, R24, -INF , !P2 ;  /* 0xff80000018187808 */ /* 0x000fe40005000000 */
[----:B------:R-:W-:Y:S02]  /*124e0*/  FSEL R32, R32, -INF , !P3 ;  /* 0xff80000020207808 */ /* 0x000fe40005800000 */
[CC--:B------:R-:W-:Y:S02]  /*124f0*/  ISETP.GE.AND P4, PT, R8.reuse, R50.reuse, PT ;  /* 0x000000320800720c */ /* 0x0c0fe40003f86270 */
[-C--:B------:R-:W-:Y:S01]  /*12500*/  ISETP.GE.AND P2, PT, R8, R49.reuse, PT ;  /* 0x000000310800720c */ /* 0x080fe20003f46270 */
[----:B------:R-:W2:Y:S01]  /*12510*/  MUFU.TANH R44, R44 ;  /* 0x0000002c002c7308 */ /* 0x000ea20000002400 */
[C---:B------:R-:W-:Y:S01]  /*12520*/  ISETP.GE.AND P3, PT, R6.reuse, R50, PT ;  /* 0x000000320600720c */ /* 0x040fe20003f66270 */
[----:B------:R-:W-:Y:S01]  /*12530*/  FMUL.FTZ R8, R31, c[0x0][0x2ec] ;  /* 0x0000bb001f087a20 */ /* 0x000fe20000410000 */
[----:B------:R-:W-:-:S02]  /*12540*/  ISETP.GE.AND P1, PT, R6, R49, PT ;  /* 0x000000310600720c */ /* 0x000fc40003f26270 */
[----:B------:R-:W-:Y:S02]  /*12550*/  IADD3 R6, R7, 0x11, RZ ;  /* 0x0000001107067810 */ /* 0x000fe40007ffe0ff */
[----:B---3--:R-:W-:Y:S01]  /*12560*/  FSEL R13, R13, -INF , !P4 ;  /* 0xff8000000d0d7808 */ /* 0x008fe20006000000 */
[----:B------:R-:W3:Y:S01]  /*12570*/  MUFU.TANH R36, R36 ;  /* 0x0000002400247308 */ /* 0x000ee20000002400 */
[----:B-1----:R-:W-:Y:S02]  /*12580*/  FSEL R14, R14, -INF , !P2 ;  /* 0xff8000000e0e7808 */ /* 0x002fe40005000000 */
[----:B------:R-:W-:Y:S02]  /*12590*/  FSEL R41, R9, -INF , !P5 ;  /* 0xff80000009297808 */ /* 0x000fe40006800000 */
[C---:B------:R-:W-:Y:S02]  /*125a0*/  ISETP.GE.AND P4, PT, R6.reuse, R50, PT ;  /* 0x000000320600720c */ /* 0x040fe40003f86270 */
[----:B------:R-:W-:Y:S01]  /*125b0*/  ISETP.GE.AND P2, PT, R6, R49, PT ;  /* 0x000000310600720c */ /* 0x000fe20003f46270 */
[----:B------:R-:W1:Y:S01]  /*125c0*/  MUFU.TANH R53, R53 ;  /* 0x0000003500357308 */ /* 0x000e620000002400 */
[----:B------:R-:W-:-:S02]  /*125d0*/  IADD3 R9, R7, 0x19, RZ ;  /* 0x0000001907097810 */ /* 0x000fc40007ffe0ff */
[----:B------:R-:W-:Y:S02]  /*125e0*/  FSEL R15, R15, -INF , !P3 ;  /* 0xff8000000f0f7808 */ /* 0x000fe40005800000 */
[----:B------:R-:W-:Y:S02]  /*125f0*/  FSEL R6, R51, -INF , !P1 ;  /* 0xff80000033067808 */ /* 0x000fe40004800000 */
[----:B------:R-:W-:Y:S01]  /*12600*/  FSEL R133, R64, -INF , !P4 ;  /* 0xff80000040857808 */ /* 0x000fe20006000000 */
[----:B------:R-:W1:Y:S01]  /*12610*/  MUFU.TANH R54, R54 ;  /* 0x0000003600367308 */ /* 0x000e620000002400 */
[----:B------:R-:W-:Y:S02]  /*12620*/  FSEL R122, R65, -INF , !P2 ;  /* 0xff800000417a7808 */ /* 0x000fe40005000000 */
[C---:B------:R-:W-:Y:S02]  /*12630*/  ISETP.GE.AND P3, PT, R9.reuse, R50, PT ;  /* 0x000000320900720c */ /* 0x040fe40003f66270 */
[----:B------:R-:W-:-:S02]  /*12640*/  ISETP.GE.AND P1, PT, R9, R49, PT ;  /* 0x000000310900720c */ /* 0x000fc40003f26270 */
[C---:B------:R-:W-:Y:S01]  /*12650*/  ISETP.GE.AND P4, PT, R10.reuse, R50, PT ;  /* 0x000000320a00720c */ /* 0x040fe20003f86270 */
[----:B------:R-:W1:Y:S01]  /*12660*/  MUFU.TANH R131, R131 ;  /* 0x0000008300837308 */ /* 0x000e620000002400 */
[----:B------:R-:W-:Y:S01]  /*12670*/  ISETP.GE.AND P2, PT, R10, R49, PT ;  /* 0x000000310a00720c */ /* 0x000fe20003f46270 */
[----:B------:R-:W-:Y:S01]  /*12680*/  FMUL.FTZ R10, R27, c[0x0][0x2ec] ;  /* 0x0000bb001b0a7a20 */ /* 0x000fe20000410000 */
[C---:B------:R-:W-:Y:S02]  /*12690*/  IADD3 R16, R7.reuse, 0x29, RZ ;  /* 0x0000002907107810 */ /* 0x040fe40007ffe0ff */
[----:B------:R-:W-:Y:S02]  /*126a0*/  IADD3 R11, R7, 0x31, RZ ;  /* 0x00000031070b7810 */ /* 0x000fe40007ffe0ff */
[----:B------:R-:W-:Y:S01]  /*126b0*/  FSEL R31, R103, -INF , !P3 ;  /* 0xff800000671f7808 */ /* 0x000fe20005800000 */
[----:B------:R1:W1:Y:S01]  /*126c0*/  MUFU.TANH R47, R21 ;  /* 0x00000015002f7308 */ /* 0x0002620000002400 */
[----:B--2---:R-:W-:-:S02]  /*126d0*/  FSEL R62, R62, -INF , !P1 ;  /* 0xff8000003e3e7808 */ /* 0x004fc40004800000 */
[----:B----4-:R-:W-:Y:S02]  /*126e0*/  FSEL R105, R105, -INF , !P4 ;  /* 0xff80000069697808 */ /* 0x010fe40006000000 */
[----:B-----5:R-:W-:Y:S02]  /*126f0*/  FSEL R114, R56, -INF , !P2 ;  /* 0xff80000038727808 */ /* 0x020fe40005000000 */
[CC--:B------:R-:W-:Y:S01]  /*12700*/  ISETP.GE.AND P3, PT, R16.reuse, R50.reuse, PT ;  /* 0x000000321000720c */ /* 0x0c0fe20003f66270 */
[----:B------:R2:W4:Y:S01]  /*12710*/  MUFU.TANH R118, R35 ;  /* 0x0000002300767308 */ /* 0x0005220000002400 */
[-C--:B------:R-:W-:Y:S02]  /*12720*/  ISETP.GE.AND P1, PT, R16, R49.reuse, PT ;  /* 0x000000311000720c */ /* 0x080fe40003f26270 */
[C---:B------:R-:W-:Y:S02]  /*12730*/  ISETP.GE.AND P4, PT, R11.reuse, R50, PT ;  /* 0x000000320b00720c */ /* 0x040fe40003f86270 */
[----:B------:R-:W-:-:S02]  /*12740*/  ISETP.GE.AND P2, PT, R11, R49, PT ;  /* 0x000000310b00720c */ /* 0x000fc40003f46270 */
[----:B------:R-:W-:Y:S01]  /*12750*/  IADD3 R16, R7, 0x41, RZ ;  /* 0x0000004107107810 */ /* 0x000fe20007ffe0ff */
[----:B------:R-:W5:Y:S01]  /*12760*/  MUFU.TANH R8, R8 ;  /* 0x0000000800087308 */ /* 0x000f620000002400 */
[----:B------:R-:W-:Y:S01]  /*12770*/  FSEL R111, R111, -INF , !P4 ;  /* 0xff8000006f6f7808 */ /* 0x000fe20006000000 */
[----:B-1----:R-:W-:Y:S01]  /*12780*/  FMUL.FTZ R21, R119, c[0x0][0x2ec] ;  /* 0x0000bb0077157a20 */ /* 0x002fe20000410000 */
[----:B------:R-:W-:Y:S02]  /*12790*/  FSEL R116, R44, -INF , !P2 ;  /* 0xff8000002c747808 */ /* 0x000fe40005000000 */
[C---:B------:R-:W-:Y:S02]  /*127a0*/  ISETP.GE.AND P4, PT, R16.reuse, R50, PT ;  /* 0x000000321000720c */ /* 0x040fe40003f86270 */
[----:B------:R-:W-:Y:S01]  /*127b0*/  ISETP.GE.AND P2, PT, R16, R49, PT ;  /* 0x000000311000720c */ /* 0x000fe20003f46270 */
[----:B------:R-:W1:Y:S01]  /*127c0*/  MUFU.TANH R127, R127 ;  /* 0x0000007f007f7308 */ /* 0x000e620000002400 */
[----:B------:R-:W-:Y:S01]  /*127d0*/  IADD3 R16, R7, 0x51, RZ ;  /* 0x0000005107107810 */ /* 0x000fe20007ffe0ff */
[----:B--2---:R-:W-:Y:S01]  /*127e0*/  FMUL.FTZ R35, R121, c[0x0][0x2ec] ;  /* 0x0000bb0079237a20 */ /* 0x004fe20000410000 */
[----:B------:R-:W-:-:S02]  /*127f0*/  IADD3 R11, R7, 0x39, RZ ;  /* 0x00000039070b7810 */ /* 0x000fc40007ffe0ff */
[----:B---3--:R-:W-:Y:S01]  /*12800*/  FSEL R124, R36, -INF , !P2 ;  /* 0xff800000247c7808 */ /* 0x008fe20005000000 */
[----:B------:R-:W-:Y:S01]  /*12810*/  FMUL.FTZ R36, R117, c[0x0][0x2ec] ;  /* 0x0000bb0075247a20 */ /* 0x000fe20000410000 */
[----:B------:R-:W-:Y:S01]  /*12820*/  FSEL R103, R53, -INF , !P3 ;  /* 0xff80000035677808 */ /* 0x000fe20005800000 */
[----:B------:R-:W2:Y:S01]  /*12830*/  MUFU.TANH R67, R29 ;  /* 0x0000001d00437308 */ /* 0x000ea20000002400 */
[----:B------:R-:W-:Y:S02]  /*12840*/  FSEL R112, R54, -INF , !P1 ;  /* 0xff80000036707808 */ /* 0x000fe40004800000 */
[CC--:B------:R-:W-:Y:S02]  /*12850*/  ISETP.GE.AND P5, PT, R16.reuse, R50.reuse, PT ;  /* 0x000000321000720c */ /* 0x0c0fe40003fa6270 */
[-C--:B------:R-:W-:Y:S02]  /*12860*/  ISETP.GE.AND P2, PT, R16, R49.reuse, PT ;  /* 0x000000311000720c */ /* 0x080fe40003f46270 */
[C---:B------:R-:W-:Y:S01]  /*12870*/  ISETP.GE.AND P3, PT, R11.reuse, R50, PT ;  /* 0x000000320b00720c */ /* 0x040fe20003f66270 */
[----:B------:R-:W3:Y:S01]  /*12880*/  MUFU.TANH R9, R25 ;  /* 0x0000001900097308 */ /* 0x000ee20000002400 */
[----:B------:R-:W-:-:S02]  /*12890*/  ISETP.GE.AND P1, PT, R11, R49, PT ;  /* 0x000000310b00720c */ /* 0x000fc40003f26270 */
[C---:B------:R-:W-:Y:S02]  /*128a0*/  IADD3 R16, R7.reuse, 0x61, RZ ;  /* 0x0000006107107810 */ /* 0x040fe40007ffe0ff */
[----:B------:R-:W-:Y:S02]  /*128b0*/  IADD3 R11, R7, 0x49, RZ ;  /* 0x00000049070b7810 */ /* 0x000fe40007ffe0ff */
[----:B------:R-:W-:Y:S01]  /*128c0*/  FSEL R131, R131, -INF , !P3 ;  /* 0xff80000083837808 */ /* 0x000fe20005800000 */
[----:B------:R-:W1:Y:S01]  /*128d0*/  MUFU.TANH R10, R10 ;  /* 0x0000000a000a7308 */ /* 0x000e620000002400 */
[----:B------:R-:W-:Y:S02]  /*128e0*/  FSEL R130, R130, -INF , !P1 ;  /* 0xff80000082827808 */ /* 0x000fe40004800000 */
[-C--:B------:R-:W-:Y:S02]  /*128f0*/  ISETP.GE.AND P6, PT, R16, R50.reuse, PT ;  /* 0x000000321000720c */ /* 0x080fe40003fc6270 */
[----:B------:R-:W-:-:S02]  /*12900*/  ISETP.GE.AND P3, PT, R11, R50, PT ;  /* 0x000000320b00720c */ /* 0x000fc40003f66270 */
[----:B------:R-:W-:Y:S01]  /*12910*/  ISETP.GE.AND P1, PT, R11, R49, PT ;  /* 0x000000310b00720c */ /* 0x000fe20003f26270 */
[----:B------:R-:W1:Y:S01]  /*12920*/  MUFU.TANH R48, R23 ;  /* 0x0000001700307308 */ /* 0x000e620000002400 */
[----:B------:R-:W-:Y:S02]  /*12930*/  IADD3 R11, R7, 0x59, RZ ;  /* 0x00000059070b7810 */ /* 0x000fe40007ffe0ff */
[----:B------:R-:W-:Y:S02]  /*12940*/  FSEL R47, R47, -INF , !P6 ;  /* 0xff8000002f2f7808 */ /* 0x000fe40007000000 */
[----:B------:R-:W-:Y:S02]  /*12950*/  FSEL R129, R129, -INF , !P4 ;  /* 0xff80000081817808 */ /* 0x000fe40006000000 */
[----:B----4-:R-:W-:Y:S01]  /*12960*/  FSEL R118, R118, -INF , !P1 ;  /* 0xff80000076767808 */ /* 0x010fe20004800000 */
[----:B------:R-:W4:Y:S01]  /*12970*/  MUFU.TANH R43, R17 ;  /* 0x00000011002b7308 */ /* 0x000f220000002400 */
[----:B------:R-:W-:-:S02]  /*12980*/  ISETP.NE.AND P6, PT, R39, RZ, PT ;  /* 0x000000ff2700720c */ /* 0x000fc40003fc5270 */
[C---:B------:R-:W-:Y:S02]  /*12990*/  ISETP.GE.AND P4, PT, R11.reuse, R50, PT ;  /* 0x000000320b00720c */ /* 0x040fe40003f86270 */
[----:B------:R-:W-:Y:S02]  /*129a0*/  ISETP.GE.AND P1, PT, R11, R49, PT ;  /* 0x000000310b00720c */ /* 0x000fe40003f26270 */
[----:B-----5:R-:W-:Y:S01]  /*129b0*/  FSEL R64, R8, -INF , !P2 ;  /* 0xff80000008407808 */ /* 0x020fe20005000000 */
[----:B------:R-:W5:Y:S01]  /*129c0*/  MUFU.TANH R44, R19 ;  /* 0x00000013002c7308 */ /* 0x000f620000002400 */
[C---:B------:R-:W-:Y:S02]  /*129d0*/  IADD3 R11, R7.reuse, 0x69, RZ ;  /* 0x00000069070b7810 */ /* 0x040fe40007ffe0ff */
[----:B------:R-:W-:Y:S02]  /*129e0*/  IADD3 R8, R7, 0x71, RZ ;  /* 0x0000007107087810 */ /* 0x000fe40007ffe0ff */
[----:B-1----:R-:W-:-:S02]  /*129f0*/  FSEL R127, R127, -INF , !P3 ;  /* 0xff8000007f7f7808 */ /* 0x002fc40005800000 */
[----:B--2---:R-:W-:Y:S01]  /*12a00*/  FSEL R67, R67, -INF , !P5 ;  /* 0xff80000043437808 */ /* 0x004fe20006800000 */
[----:B------:R-:W1:Y:S01]  /*12a10*/  MUFU.TANH R26, R26 ;  /* 0x0000001a001a7308 */ /* 0x000e620000002400 */
[----:B---3--:R-:W-:Y:S02]  /*12a20*/  FSEL R65, R9, -INF , !P4 ;  /* 0xff80000009417808 */ /* 0x008fe40006000000 */
[----:B------:R-:W-:Y:S02]  /*12a30*/  FSEL R56, R10, -INF , !P1 ;  /* 0xff8000000a387808 */ /* 0x000fe40004800000 */
[-C--:B------:R-:W-:Y:S02]  /*12a40*/  ISETP.GE.AND P3, PT, R16, R49.reuse, PT ;  /* 0x000000311000720c */ /* 0x080fe40003f66270 */
[C---:B------:R-:W-:Y:S01]  /*12a50*/  ISETP.GE.AND P5, PT, R11.reuse, R50, PT ;  /* 0x000000320b00720c */ /* 0x040fe20003fa6270 */
[----:B------:R-:W2:Y:S01]  /*12a60*/  MUFU.TANH R3, R3 ;  /* 0x0000000300037308 */ /* 0x000ea20000002400 */
[----:B------:R-:W-:-:S02]  /*12a70*/  ISETP.GE.AND P2, PT, R11, R49, PT ;  /* 0x000000310b00720c */ /* 0x000fc40003f46270 */
[C---:B------:R-:W-:Y:S02]  /*12a80*/  ISETP.GE.AND P4, PT, R8.reuse, R50, PT ;  /* 0x000000320800720c */ /* 0x040fe40003f86270 */
[----:B------:R-:W-:Y:S02]  /*12a90*/  ISETP.GE.AND P1, PT, R8, R49, PT ;  /* 0x000000310800720c */ /* 0x000fe40003f26270 */
[----:B------:R-:W-:Y:S01]  /*12aa0*/  IADD3 R8, R7, 0x79, RZ ;  /* 0x0000007907087810 */ /* 0x000fe20007ffe0ff */
[----:B------:R-:W3:Y:S01]  /*12ab0*/  MUFU.TANH R12, R12 ;  /* 0x0000000c000c7308 */ /* 0x000ee20000002400 */
[----:B------:R-:W-:Y:S02]  /*12ac0*/  FSEL R48, R48, -INF , !P3 ;  /* 0xff80000030307808 */ /* 0x000fe40005800000 */
[----:B----4-:R-:W-:Y:S02]  /*12ad0*/  FSEL R43, R43, -INF , !P5 ;  /* 0xff8000002b2b7808 */ /* 0x010fe40006800000 */
[----:B-----5:R-:W-:-:S02]  /*12ae0*/  FSEL R44, R44, -INF , !P2 ;  /* 0xff8000002c2c7808 */ /* 0x020fc40005000000 */
[----:B-1----:R-:W-:Y:S01]  /*12af0*/  FSEL R26, R26, -INF , !P1 ;  /* 0xff8000001a1a7808 */ /* 0x002fe20004800000 */
[----:B------:R-:W1:Y:S01]  /*12b00*/  MUFU.TANH R35, R35 ;  /* 0x0000002300237308 */ /* 0x000e620000002400 */
[----:B------:R-:W-:Y:S01]  /*12b10*/  BAR.SYNC.DEFER_BLOCKING 0x0 ;  /* 0x0000000000007b1d */ /* 0x000fe20000010000 */
[CC--:B------:R-:W-:Y:S02]  /*12b20*/  ISETP.GE.AND P5, PT, R7.reuse, R50.reuse, PT ;  /* 0x000000320700720c */ /* 0x0c0fe40003fa6270 */
[-C--:B------:R-:W-:Y:S02]  /*12b30*/  ISETP.GE.AND P2, PT, R7, R49.reuse, PT ;  /* 0x000000310700720c */ /* 0x080fe40003f46270 */
[C---:B------:R-:W-:Y:S02]  /*12b40*/  ISETP.GE.AND P3, PT, R8.reuse, R50, PT ;  /* 0x000000320800720c */ /* 0x040fe40003f66270 */
[----:B------:R-:W4:Y:S01]  /*12b50*/  MUFU.TANH R36, R36 ;  /* 0x0000002400247308 */ /* 0x000f220000002400 */
[----:B------:R-:W-:-:S02]  /*12b60*/  ISETP.GE.AND P1, PT, R8, R49, PT ;  /* 0x000000310800720c */ /* 0x000fc40003f26270 */
[----:B--2---:R-:W-:Y:S02]  /*12b70*/  FSEL R3, R3, -INF , !P5 ;  /* 0xff80000003037808 */ /* 0x004fe40006800000 */
[----:B---3--:R-:W-:-:S03]  /*12b80*/  FSEL R12, R12, -INF , !P2 ;  /* 0xff8000000c0c7808 */ /* 0x008fc60005000000 */
[----:B------:R-:W2:Y:S01]  /*12b90*/  MUFU.TANH R21, R21 ;  /* 0x0000001500157308 */ /* 0x000ea20000002400 */
[----:B-1----:R-:W-:Y:S02]  /*12ba0*/  FSEL R35, R35, -INF , !P4 ;  /* 0xff80000023237808 */ /* 0x002fe40006000000 */
[----:B----4-:R-:W-:Y:S02]  /*12bb0*/  FSEL R36, R36, -INF , !P3 ;  /* 0xff80000024247808 */ /* 0x010fe40005800000 */
[----:B--2---:R-:W-:Y:S01]  /*12bc0*/  FSEL R21, R21, -INF , !P1 ;  /* 0xff80000015157808 */ /* 0x004fe20004800000 */
        /* <DEDUP_REMOVED lines=60> */
.L_x_5646:
[----:B------:R-:W-:-:S05]  /*12f90*/  IMAD.MOV.U32 R16, RZ, RZ, c[0x0][0x198] ;  /* 0x00006600ff107624 */ /* 0x000fca00078e00ff */
[----:B------:R-:W-:-:S04]  /*12fa0*/  LEA R16, -R16, RZ, 0x7 ;  /* 0x000000ff10107211 */ /* 0x000fc800078e39ff */
[----:B------:R-:W-:Y:S02]  /*12fb0*/  SHF.R.S32.HI R11, RZ, 0x1f, R16 ;  /* 0x0000001fff0b7819 */ /* 0x000fe40000011410 */
.L_x_5647:
        /* <DEDUP_REMOVED lines=45> */
[----:B------:R-:W-:Y:S02]  /*13290*/  @!P0 LEA R17, P2, R10, R16, 0x5 ;  /* 0x000000100a118211 */ /* 0x000fe400078428ff */
        /* <DEDUP_REMOVED lines=44> */
.L_x_5649:
[----:B------:R-:W-:Y:S05]  /*13560*/  BSYNC B0 ;  /* 0x0000000000007941 */ /* 0x000fea0003800000 */
.L_x_5648:
[----:B------:R-:W0:Y:S01]  /*13570*/  LDGDEPBAR ;  /* 0x00000000000079af */ /* 0x000e220000000000 */
[----:B------:R-:W-:-:S04]  /*13580*/  LEA R178, P0, R16, R178, 0x1 ;  /* 0x000000b210b27211 */ /* 0x000fc800078008ff */
[----:B------:R-:W-:Y:S02]  /*13590*/  LEA.HI.X R177, R16, R177, R11, 0x1, P0 ;  /* 0x000000b110b17211 */ /* 0x000fe400000f0c0b */
.L_x_5645:
[----:B-1----:R-:W-:Y:S01]  /*135a0*/  FMNMX.FTZ R8, R2, R3, !PT ;  /* 0x0000000302087209 */ /* 0x002fe20007810000 */
        /* <DEDUP_REMOVED lines=76> */
[--C-:B------:R-:W-:Y:S01]  /*13a70*/  FFMA.FTZ R28, R55, c[0x0][0x23c], -R40.reuse ;  /* 0x00008f00371c7a23 */ /* 0x100fe20000010828 */
[----:B------:R-:W1:Y:S01]  /*13a80*/  LDSM.16.MT88.4 R8, [R160+0x6000] ;  /* 0x00600000a008783b */ /* 0x000e620000004200 */
[----:B------:R-:W-:Y:S01]  /*13a90*/  FSEL R55, R20, RZ, P1 ;  /* 0x000000ff14377208 */ /* 0x000fe20000800000 */
[--C-:B------:R-:W-:Y:S01]  /*13aa0*/  FFMA.FTZ R39, R13, c[0x0][0x23c], -R40.reuse ;  /* 0x00008f000d277a23 */ /* 0x100fe20000010828 */
[C---:B------:R-:W-:Y:S01]  /*13ab0*/  FSETP.NEU.FTZ.AND P0, PT, R3.reuse, -INF , PT ;  /* 0xff8000000300780b */ /* 0x040fe20003f1d000 */
[----:B------:R-:W-:Y:S01]  /*13ac0*/  FMUL.FTZ R23, R3, c[0x0][0x23c] ;  /* 0x00008f0003177a20 */ /* 0x000fe20000410000 */
[----:B------:R-:W-:Y:S01]  /*13ad0*/  MUFU.EX2 R54, R54 ;  /* 0x0000003600367308 */ /* 0x000fe20000000800 */
[--C-:B------:R-:W-:Y:S01]  /*13ae0*/  FFMA.FTZ R27, R15, c[0x0][0x23c], -R40.reuse ;  /* 0x00008f000f1b7a23 */ /* 0x100fe20000010828 */
[----:B------:R-:W-:Y:S01]  /*13af0*/  FSEL R7, R3, RZ, P0 ;  /* 0x000000ff03077208 */ /* 0x000fe20000000000 */
[----:B------:R-:W-:Y:S01]  /*13b00*/  FADD.FTZ R55, R2, -R55 ;  /* 0x8000003702377221 */ /* 0x000fe20000010000 */
[----:B------:R-:W-:Y:S01]  /*13b10*/  FSEL R23, R23, RZ, P0 ;  /* 0x000000ff17177208 */ /* 0x000fe20000000000 */
[----:B------:R-:W-:-:S02]  /*13b20*/  FFMA.FTZ R25, R5, c[0x0][0x23c], -R40 ;  /* 0x00008f0005197a23 */ /* 0x000fc40000010828 */
[----:B------:R-:W-:Y:S01]  /*13b30*/  FADD.FTZ R0, R0, -R7 ;  /* 0x8000000700007221 */ /* 0x000fe20000010000 */
[----:B------:R-:W2:Y:S01]  /*13b40*/  MUFU.EX2 R39, R39 ;  /* 0x0000002700277308 */ /* 0x000ea20000000800 */
[--C-:B------:R-:W-:Y:S02]  /*13b50*/  FFMA.FTZ R51, R12, c[0x0][0x23c], -R23.reuse ;  /* 0x00008f000c337a23 */ /* 0x100fe40000010817 */
[--C-:B------:R-:W-:Y:S02]  /*13b60*/  FFMA.FTZ R38, R14, c[0x0][0x23c], -R23.reuse ;  /* 0x00008f000e267a23 */ /* 0x100fe40000010817 */
[----:B------:R-:W3:Y:S01]  /*13b70*/  LDSM.16.MT88.4 R12, [R158+0x6000] ;  /* 0x006000009e0c783b */ /* 0x000ee20000004200 */
[----:B------:R-:W-:Y:S02]  /*13b80*/  FMUL.FTZ R53, R0, c[0x0][0x23c] ;  /* 0x00008f0000357a20 */ /* 0x000fe40000410000 */
[----:B------:R-:W-:Y:S01]  /*13b90*/  FFMA.FTZ R29, R4, c[0x0][0x23c], -R23 ;  /* 0x00008f00041d7a23 */ /* 0x000fe20000010817 */
[----:B------:R-:W-:Y:S01]  /*13ba0*/  MUFU.EX2 R28, R28 ;  /* 0x0000001c001c7308 */ /* 0x000fe20000000800 */
[----:B------:R-:W-:-:S02]  /*13bb0*/  FMUL.FTZ R55, R55, c[0x0][0x23c] ;  /* 0x00008f0037377a20 */ /* 0x000fc40000410000 */
[--C-:B------:R-:W-:Y:S02]  /*13bc0*/  FFMA.FTZ R0, R6, c[0x0][0x23c], -R23.reuse ;  /* 0x00008f0006007a23 */ /* 0x100fe40000010817 */
[--C-:B------:R-:W-:Y:S01]  /*13bd0*/  FFMA.FTZ R2, R37, c[0x0][0x23c], -R40.reuse ;  /* 0x00008f0025027a23 */ /* 0x100fe20000010828 */
[----:B--2---:R-:W-:Y:S02]  /*13be0*/  F2FP.PACK_AB R4, R39, R54 ;  /* 0x000000362704723e */ /* 0x004fe400000000ff */
[----:B------:R-:W2:Y:S01]  /*13bf0*/  MUFU.EX2 R27, R27 ;  /* 0x0000001b001b7308 */ /* 0x000ea20000000800 */
[----:B------:R-:W-:Y:S02]  /*13c00*/  FFMA.FTZ R37, R34, c[0x0][0x23c], -R23 ;  /* 0x00008f0022257a23 */ /* 0x000fe40000010817 */
[--C-:B------:R-:W-:Y:S02]  /*13c10*/  FFMA.FTZ R30, R133, c[0x0][0x23c], -R40.reuse ;  /* 0x00008f00851e7a23 */ /* 0x100fe40000010828 */
[----:B------:R-:W-:-:S02]  /*13c20*/  FFMA.FTZ R31, R31, c[0x0][0x23c], -R40 ;  /* 0x00008f001f1f7a23 */ /* 0x000fc40000010828 */
[--C-:B------:R-:W-:Y:S01]  /*13c30*/  FFMA.FTZ R34, R122, c[0x0][0x23c], -R23.reuse ;  /* 0x00008f007a227a23 */ /* 0x100fe20000010817 */
[----:B------:R-:W-:Y:S01]  /*13c40*/  MUFU.EX2 R51, R51 ;  /* 0x0000003300337308 */ /* 0x000fe20000000800 */
[--C-:B------:R-:W-:Y:S02]  /*13c50*/  FFMA.FTZ R49, R60, c[0x0][0x23c], -R23.reuse ;  /* 0x00008f003c317a23 */ /* 0x100fe40000010817 */
[----:B------:R-:W-:Y:S02]  /*13c60*/  FFMA.FTZ R50, R62, c[0x0][0x23c], -R23 ;  /* 0x00008f003e327a23 */ /* 0x000fe40000010817 */
[--C-:B------:R-:W-:Y:S02]  /*13c70*/  FFMA.FTZ R62, R63, c[0x0][0x23c], -R40.reuse ;  /* 0x00008f003f3e7a23 */ /* 0x100fe40000010828 */
[--C-:B------:R-:W-:Y:S01]  /*13c80*/  FFMA.FTZ R63, R105, c[0x0][0x23c], -R40.reuse ;  /* 0x00008f00693f7a23 */ /* 0x100fe20000010828 */
        /* <DEDUP_REMOVED lines=11> */
[----:B----4-:R-:W-:Y:S01]  /*13d40*/  F2FP.PACK_AB R5, R38, R51 ;  /* 0x000000332605723e */ /* 0x010fe200000000ff */
[----:B------:R-:W-:-:S02]  /*13d50*/  FFMA.FTZ R112, R113, c[0x0][0x23c], -R40 ;  /* 0x00008f0071707a23 */ /* 0x000fc40000010828 */
[--C-:B------:R-:W-:Y:S02]  /*13d60*/  FFMA.FTZ R122, R116, c[0x0][0x23c], -R23.reuse ;  /* 0x00008f00747a7a23 */ /* 0x100fe40000010817 */
[--C-:B------:R-:W-:Y:S02]  /*13d70*/  FFMA.FTZ R111, R111, c[0x0][0x23c], -R40.reuse ;  /* 0x00008f006f6f7a23 */ /* 0x100fe40000010828 */
[----:B------:R-:W4:Y:S01]  /*13d80*/  MUFU.EX2 R53, R53 ;  /* 0x0000003500357308 */ /* 0x000f220000000800 */
[----:B------:R-:W-:Y:S02]  /*13d90*/  FFMA.FTZ R109, R131, c[0x0][0x23c], -R40 ;  /* 0x00008f00836d7a23 */ /* 0x000fe40000010828 */
[--C-:B------:R-:W-:Y:S02]  /*13da0*/  FFMA.FTZ R113, R126, c[0x0][0x23c], -R23.reuse ;  /* 0x00008f007e717a23 */ /* 0x100fe40000010817 */
[--C-:B------:R-:W-:Y:S02]  /*13db0*/  FFMA.FTZ R116, R128, c[0x0][0x23c], -R23.reuse ;  /* 0x00008f0080747a23 */ /* 0x100fe40000010817 */
[----:B------:R-:W-:Y:S01]  /*13dc0*/  FFMA.FTZ R117, R130, c[0x0][0x23c], -R23 ;  /* 0x00008f0082757a23 */ /* 0x000fe20000010817 */
[----:B------:R-:W5:Y:S01]  /*13dd0*/  MUFU.EX2 R0, R0 ;  /* 0x0000000000007308 */ /* 0x000f620000000800 */
[----:B--2---:R-:W-:-:S02]  /*13de0*/  FMUL.FTZ R96, R96, R55 ;  /* 0x0000003760607220 */ /* 0x004fc40000410000 */
[-C--:B------:R-:W-:Y:S02]  /*13df0*/  FMUL.FTZ R97, R97, R55.reuse ;  /* 0x0000003761617220 */ /* 0x080fe40000410000 */
[-C--:B------:R-:W-:Y:S02]  /*13e00*/  FMUL.FTZ R92, R92, R55.reuse ;  /* 0x000000375c5c7220 */ /* 0x080fe40000410000 */
[----:B------:R-:W-:Y:S01]  /*13e10*/  FMUL.FTZ R93, R93, R55 ;  /* 0x000000375d5d7220 */ /* 0x000fe20000410000 */
[----:B------:R-:W-:Y:S01]  /*13e20*/  MUFU.EX2 R25, R25 ;  /* 0x0000001900197308 */ /* 0x000fe20000000800 */
[-C--:B----4-:R-:W-:Y:S02]  /*13e30*/  FMUL.FTZ R98, R98, R53.reuse ;  /* 0x0000003562627220 */ /* 0x090fe40000410000 */
[-C--:B------:R-:W-:Y:S02]  /*13e40*/  FMUL.FTZ R99, R99, R53.reuse ;  /* 0x0000003563637220 */ /* 0x080fe40000410000 */
[----:B------:R-:W-:-:S02]  /*13e50*/  FMUL.FTZ R94, R94, R53 ;  /* 0x000000355e5e7220 */ /* 0x000fc40000410000 */
[----:B------:R-:W-:Y:S01]  /*13e60*/  FMUL.FTZ R95, R95, R53 ;  /* 0x000000355f5f7220 */ /* 0x000fe20000410000 */
[----:B-----5:R-:W-:Y:S01]  /*13e70*/  F2FP.PACK_AB R7, R0, R29 ;  /* 0x0000001d0007723e */ /* 0x020fe200000000ff */
[-C--:B------:R-:W-:Y:S01]  /*13e80*/  FMUL.FTZ R88, R88, R55.reuse ;  /* 0x0000003758587220 */ /* 0x080fe20000410000 */
[----:B------:R-:W2:Y:S01]  /*13e90*/  MUFU.EX2 R30, R30 ;  /* 0x0000001e001e7308 */ /* 0x000ea20000000800 */
[----:B------:R-:W-:Y:S02]  /*13ea0*/  FMUL.FTZ R89, R89, R55 ;  /* 0x0000003759597220 */ /* 0x000fe40000410000 */
[-C--:B------:R-:W-:Y:S02]  /*13eb0*/  FMUL.FTZ R90, R90, R53.reuse ;  /* 0x000000355a5a7220 */ /* 0x080fe40000410000 */
[----:B-1----:R-:W-:Y:S01]  /*13ec0*/  HMMA.16816.F32 R96, R4, R8, R96 ;  /* 0x000000080460723c */ /* 0x002fe20000001860 */
[----:B------:R-:W-:Y:S02]  /*13ed0*/  FMUL.FTZ R91, R91, R53 ;  /* 0x000000355b5b7220 */ /* 0x000fe40000410000 */
[-C--:B------:R-:W-:Y:S01]  /*13ee0*/  FMUL.FTZ R84, R84, R55.reuse ;  /* 0x0000003754547220 */ /* 0x080fe20000410000 */
[----:B------:R-:W-:Y:S01]  /*13ef0*/  MUFU.EX2 R2, R2 ;  /* 0x0000000200027308 */ /* 0x000fe20000000800 */
[----:B------:R-:W-:-:S02]  /*13f00*/  FMUL.FTZ R85, R85, R55 ;  /* 0x0000003755557220 */ /* 0x000fc40000410000 */
[-C--:B------:R-:W-:Y:S01]  /*13f10*/  FMUL.FTZ R86, R86, R53.reuse ;  /* 0x0000003556567220 */ /* 0x080fe20000410000 */
[C---:B------:R-:W-:Y:S01]  /*13f20*/  HMMA.16816.F32 R92, R4.reuse, R10, R92 ;  /* 0x0000000a045c723c */ /* 0x040fe2000000185c */
[----:B------:R-:W1:Y:S01]  /*13f30*/  LDSM.16.MT88.4 R8, [R157+0x6000] ;  /* 0x006000009d08783b */ /* 0x000e620000004200 */
[----:B------:R-:W-:Y:S02]  /*13f40*/  FMUL.FTZ R87, R87, R53 ;  /* 0x0000003557577220 */ /* 0x000fe40000410000 */
[----:B------:R-:W-:Y:S01]  /*13f50*/  MUFU.EX2 R31, R31 ;  /* 0x0000001f001f7308 */ /* 0x000fe20000000800 */
[-C--:B------:R-:W-:Y:S02]  /*13f60*/  FMUL.FTZ R80, R80, R55.reuse ;  /* 0x0000003750507220 */ /* 0x080fe40000410000 */
[----:B------:R-:W-:Y:S01]  /*13f70*/  FMUL.FTZ R81, R81, R55 ;  /* 0x0000003751517220 */ /* 0x000fe20000410000 */
[----:B---3--:R-:W-:Y:S01]  /*13f80*/  HMMA.16816.F32 R88, R4, R12, R88 ;  /* 0x0000000c0458723c */ /* 0x008fe20000001858 */
[----:B------:R-:W-:-:S02]  /*13f90*/  FMUL.FTZ R82, R82, R53 ;  /* 0x0000003552527220 */ /* 0x000fc40000410000 */
[----:B------:R-:W-:Y:S01]  /*13fa0*/  FMUL.FTZ R83, R83, R53 ;  /* 0x0000003553537220 */ /* 0x000fe20000410000 */
[----:B------:R-:W-:Y:S01]  /*13fb0*/  MUFU.EX2 R37, R37 ;  /* 0x0000002500257308 */ /* 0x000fe20000000800 */
[-C--:B------:R-:W-:Y:S02]  /*13fc0*/  FMUL.FTZ R76, R76, R55.reuse ;  /* 0x000000374c4c7220 */ /* 0x080fe40000410000 */
[----:B------:R-:W-:Y:S01]  /*13fd0*/  FMUL.FTZ R77, R77, R55 ;  /* 0x000000374d4d7220 */ /* 0x000fe20000410000 */
[----:B------:R-:W-:Y:S01]  /*13fe0*/  HMMA.16816.F32 R84, R4, R14, R84 ;  /* 0x0000000e0454723c */ /* 0x000fe20000001854 */
[----:B------:R-:W3:Y:S01]  /*13ff0*/  LDSM.16.MT88.4 R12, [R160+0x6800] ;  /* 0x00680000a00c783b */ /* 0x000ee20000004200 */
[-C--:B------:R-:W-:Y:S02]  /*14000*/  FMUL.FTZ R78, R78, R53.reuse ;  /* 0x000000354e4e7220 */ /* 0x080fe40000410000 */
[----:B------:R-:W4:Y:S01]  /*14010*/  MUFU.EX2 R34, R34 ;  /* 0x0000002200227308 */ /* 0x000f220000000800 */
[----:B------:R-:W-:-:S02]  /*14020*/  FMUL.FTZ R79, R79, R53 ;  /* 0x000000354f4f7220 */ /* 0x000fc40000410000 */
[-C--:B------:R-:W-:Y:S02]  /*14030*/  FMUL.FTZ R72, R72, R55.reuse ;  /* 0x0000003748487220 */ /* 0x080fe40000410000 */
[----:B------:R-:W-:Y:S02]  /*14040*/  FMUL.FTZ R73, R73, R55 ;  /* 0x0000003749497220 */ /* 0x000fe40000410000 */
[-C--:B------:R-:W-:Y:S01]  /*14050*/  FMUL.FTZ R74, R74, R53.reuse ;  /* 0x000000354a4a7220 */ /* 0x080fe20000410000 */
[----:B------:R-:W-:Y:S01]  /*14060*/  MUFU.EX2 R49, R49 ;  /* 0x0000003100317308 */ /* 0x000fe20000000800 */
[----:B------:R-:W-:Y:S02]  /*14070*/  FMUL.FTZ R75, R75, R53 ;  /* 0x000000354b4b7220 */ /* 0x000fe40000410000 */
[-C--:B------:R-:W-:Y:S02]  /*14080*/  FMUL.FTZ R68, R68, R55.reuse ;  /* 0x0000003744447220 */ /* 0x080fe40000410000 */
[----:B------:R-:W-:-:S02]  /*14090*/  FMUL.FTZ R69, R69, R55 ;  /* 0x0000003745457220 */ /* 0x000fc40000410000 */
[-C--:B------:R-:W-:Y:S01]  /*140a0*/  FMUL.FTZ R70, R70, R53.reuse ;  /* 0x0000003546467220 */ /* 0x080fe20000410000 */
[----:B------:R-:W5:Y:S01]  /*140b0*/  MUFU.EX2 R50, R50 ;  /* 0x0000003200327308 */ /* 0x000f620000000800 */
[----:B------:R-:W-:Y:S01]  /*140c0*/  FMUL.FTZ R71, R71, R53 ;  /* 0x0000003547477220 */ /* 0x000fe20000410000 */
[C---:B------:R-:W-:Y:S01]  /*140d0*/  HMMA.16816.F32 R72, R4.reuse, R16, R72 ;  /* 0x000000100448723c */ /* 0x040fe20000001848 */
[--C-:B------:R-:W-:Y:S02]  /*140e0*/  FFMA.FTZ R119, R125, c[0x0][0x23c], -R40.reuse ;  /* 0x00008f007d777a23 */ /* 0x100fe40000010828 */
[--C-:B------:R-:W-:Y:S02]  /*140f0*/  FFMA.FTZ R128, R129, c[0x0][0x23c], -R40.reuse ;  /* 0x00008f0081807a23 */ /* 0x100fe40000010828 */
[--C-:B------:R-:W-:Y:S01]  /*14100*/  FFMA.FTZ R115, R115, c[0x0][0x23c], -R40.reuse ;  /* 0x00008f0073737a23 */ /* 0x100fe20000010828 */
[----:B------:R-:W-:Y:S01]  /*14110*/  MUFU.EX2 R62, R62 ;  /* 0x0000003e003e7308 */ /* 0x000fe20000000800 */
[----:B------:R-:W-:Y:S01]  /*14120*/  FFMA.FTZ R126, R127, c[0x0][0x23c], -R40 ;  /* 0x00008f007f7e7a23 */ /* 0x000fe20000010828 */
[----:B-1----:R-:W-:Y:S01]  /*14130*/  HMMA.16816.F32 R80, R4, R8, R80 ;  /* 0x000000080450723c */ /* 0x002fe20000001850 */
[----:B------:R-:W-:-:S02]  /*14140*/  FFMA.FTZ R120, R120, c[0x0][0x23c], -R23 ;  /* 0x00008f0078787a23 */ /* 0x000fc40000010817 */
[--C-:B------:R-:W-:Y:S02]  /*14150*/  FFMA.FTZ R121, R124, c[0x0][0x23c], -R23.reuse ;  /* 0x00008f007c797a23 */ /* 0x100fe40000010817 */
[--C-:B------:R-:W-:Y:S01]  /*14160*/  FFMA.FTZ R110, R110, c[0x0][0x23c], -R23.reuse ;  /* 0x00008f006e6e7a23 */ /* 0x100fe20000010817 */
[----:B------:R-:W1:Y:S01]  /*14170*/  MUFU.EX2 R63, R63 ;  /* 0x0000003f003f7308 */ /* 0x000e620000000800 */
[--C-:B------:R-:W-:Y:S01]  /*14180*/  FFMA.FTZ R123, R118, c[0x0][0x23c], -R23.reuse ;  /* 0x00008f00767b7a23 */ /* 0x100fe20000010817 */
[C---:B------:R-:W-:Y:S01]  /*14190*/  HMMA.16816.F32 R76, R4.reuse, R10, R76 ;  /* 0x0000000a044c723c */ /* 0x040fe2000000184c */
[----:B------:R-:W1:Y:S01]  /*141a0*/  LDSM.16.MT88.4 R8, [R158+0x6800] ;  /* 0x006800009e08783b */ /* 0x000e620000004200 */
[--C-:B------:R-:W-:Y:S02]  /*141b0*/  FFMA.FTZ R124, R67, c[0x0][0x23c], -R40.reuse ;  /* 0x00008f00437c7a23 */ /* 0x100fe40000010828 */
[--C-:B------:R-:W-:Y:S02]  /*141c0*/  FFMA.FTZ R118, R65, c[0x0][0x23c], -R40.reuse ;  /* 0x00008f0041767a23 */ /* 0x100fe40000010828 */
[----:B------:R-:W-:Y:S01]  /*141d0*/  MUFU.EX2 R61, R61 ;  /* 0x0000003d003d7308 */ /* 0x000fe20000000800 */
[----:B------:R-:W-:Y:S01]  /*141e0*/  FFMA.FTZ R67, R52, c[0x0][0x23c], -R23 ;  /* 0x00008f0034437a23 */ /* 0x000fe20000010817 */
[----:B------:R-:W-:Y:S01]  /*141f0*/  HMMA.16816.F32 R68, R4, R18, R68 ;  /* 0x000000120444723c */ /* 0x000fe20000001844 */
[----:B------:R-:W1:Y:S01]  /*14200*/  LDSM.16.MT88.4 R16, [R156+0x6800] ;  /* 0x006800009c10783b */ /* 0x000e620000004200 */
[----:B------:R-:W-:-:S02]  /*14210*/  FFMA.FTZ R59, R59, c[0x0][0x23c], -R40 ;  /* 0x00008f003b3b7a23 */ /* 0x000fc40000010828 */
[----:B------:R-:W-:Y:S02]  /*14220*/  FFMA.FTZ R57, R57, c[0x0][0x23c], -R40 ;  /* 0x00008f0039397a23 */ /* 0x000fe40000010828 */
[----:B------:R-:W-:Y:S01]  /*14230*/  MUFU.EX2 R60, R60 ;  /* 0x0000003c003c7308 */ /* 0x000fe20000000800 */
[----:B--2---:R-:W-:Y:S01]  /*14240*/  F2FP.PACK_AB R4, R30, R25 ;  /* 0x000000191e04723e */ /* 0x004fe200000000ff */
[--C-:B------:R-:W-:Y:S01]  /*14250*/  FFMA.FTZ R58, R58, c[0x0][0x23c], -R23.reuse ;  /* 0x00008f003a3a7a23 */ /* 0x100fe20000010817 */
[----:B----4-:R-:W-:Y:S01]  /*14260*/  F2FP.PACK_AB R5, R34, R37 ;  /* 0x000000252205723e */ /* 0x010fe200000000ff */
[--C-:B------:R-:W-:Y:S01]  /*14270*/  FFMA.FTZ R65, R64, c[0x0][0x23c], -R23.reuse ;  /* 0x00008f0040417a23 */ /* 0x100fe20000010817 */
[----:B------:R-:W-:Y:S01]  /*14280*/  F2FP.PACK_AB R6, R31, R2 ;  /* 0x000000021f06723e */ /* 0x000fe200000000ff */
[----:B------:R-:W-:Y:S01]  /*14290*/  FFMA.FTZ R52, R56, c[0x0][0x23c], -R23 ;  /* 0x00008f0038347a23 */ /* 0x000fe20000010817 */
[----:B-----5:R-:W-:Y:S01]  /*142a0*/  F2FP.PACK_AB R7, R50, R49 ;  /* 0x000000313207723e */ /* 0x020fe200000000ff */
[----:B------:R-:W-:Y:S01]  /*142b0*/  MUFU.EX2 R108, R108 ;  /* 0x0000006c006c7308 */ /* 0x000fe20000000800 */
[----:B------:R-:W-:-:S02]  /*142c0*/  FFMA.FTZ R64, R185, R55, R54 ;  /* 0x00000037b9407223 */ /* 0x000fc40000010036 */
[--C-:B------:R-:W-:Y:S02]  /*142d0*/  FFMA.FTZ R56, R43, c[0x0][0x23c], -R40.reuse ;  /* 0x00008f002b387a23 */ /* 0x100fe40000010828 */
[--C-:B------:R-:W-:Y:S01]  /*142e0*/  FFMA.FTZ R54, R47, c[0x0][0x23c], -R40.reuse ;  /* 0x00008f002f367a23 */ /* 0x100fe20000010828 */
[C---:B---3--:R-:W-:Y:S01]  /*142f0*/  HMMA.16816.F32 R96, R4.reuse, R12, R96 ;  /* 0x0000000c0460723c */ /* 0x048fe20000001860 */
[--C-:B------:R-:W-:Y:S01]  /*14300*/  FFMA.FTZ R43, R46, c[0x0][0x23c], -R23.reuse ;  /* 0x00008f002e2b7a23 */ /* 0x100fe20000010817 */
[----:B------:R-:W2:Y:S01]  /*14310*/  MUFU.EX2 R103, R103 ;  /* 0x0000006700677308 */ /* 0x000ea20000000800 */
[--C-:B------:R-:W-:Y:S02]  /*14320*/  FFMA.FTZ R45, R45, c[0x0][0x23c], -R40.reuse ;  /* 0x00008f002d2d7a23 */ /* 0x100fe40000010828 */
[----:B------:R-:W-:Y:S02]  /*14330*/  FFMA.FTZ R41, R41, c[0x0][0x23c], -R40 ;  /* 0x00008f0029297a23 */ /* 0x000fe40000010828 */
[--C-:B------:R-:W-:Y:S01]  /*14340*/  FFMA.FTZ R46, R48, c[0x0][0x23c], -R23.reuse ;  /* 0x00008f00302e7a23 */ /* 0x100fe20000010817 */
[----:B------:R-:W-:Y:S01]  /*14350*/  HMMA.16816.F32 R92, R4, R14, R92 ;  /* 0x0000000e045c723c */ /* 0x000fe2000000185c */
[----:B------:R-:W3:Y:S01]  /*14360*/  LDSM.16.MT88.4 R12, [R157+0x6800] ;  /* 0x006800009d0c783b */ /* 0x000ee20000004200 */
[----:B------:R-:W-:Y:S01]  /*14370*/  MUFU.EX2 R66, R66 ;  /* 0x0000004200427308 */ /* 0x000fe20000000800 */
[----:B------:R-:W-:-:S02]  /*14380*/  FFMA.FTZ R42, R42, c[0x0][0x23c], -R23 ;  /* 0x00008f002a2a7a23 */ /* 0x000fc40000010817 */
[----:B------:R-:W-:Y:S02]  /*14390*/  FFMA.FTZ R47, R44, c[0x0][0x23c], -R23 ;  /* 0x00008f002c2f7a23 */ /* 0x000fe40000010817 */
[----:B------:R-:W-:Y:S01]  /*143a0*/  FFMA.FTZ R51, R184, R53, R51 ;  /* 0x00000035b8337223 */ /* 0x000fe20000010033 */
[C---:B-1----:R-:W-:Y:S01]  /*143b0*/  HMMA.16816.F32 R88, R4.reuse, R8, R88 ;  /* 0x000000080458723c */ /* 0x042fe20000001858 */
[----:B------:R-:W-:Y:S01]  /*143c0*/  FADD.FTZ R39, R39, R64 ;  /* 0x0000004027277221 */ /* 0x000fe20000010000 */
[----:B------:R-:W1:Y:S01]  /*143d0*/  MUFU.EX2 R105, R105 ;  /* 0x0000006900697308 */ /* 0x000e620000000800 */
[----:B------:R-:W-:Y:S02]  /*143e0*/  FADD.FTZ R38, R38, R51 ;  /* 0x0000003326267221 */ /* 0x000fe40000010000 */
[----:B------:R-:W-:Y:S02]  /*143f0*/  FFMA.FTZ R44, R33, c[0x0][0x23c], -R40 ;  /* 0x00008f00212c7a23 */ /* 0x000fe40000010828 */
[----:B------:R-:W-:Y:S01]  /*14400*/  FADD.FTZ R29, R29, R38 ;  /* 0x000000261d1d7221 */ /* 0x000fe20000010000 */
[----:B------:R-:W-:Y:S01]  /*14410*/  HMMA.16816.F32 R84, R4, R10, R84 ;  /* 0x0000000a0454723c */ /* 0x000fe20000001854 */
[----:B------:R-:W4:Y:S01]  /*14420*/  LDSM.16.MT88.4 R8, [R158+0x7000] ;  /* 0x007000009e08783b */ /* 0x000f220000004200 */
[----:B------:R-:W-:Y:S01]  /*14430*/  MUFU.EX2 R114, R114 ;  /* 0x0000007200727308 */ /* 0x000fe20000000800 */
[----:B------:R-:W-:-:S02]  /*14440*/  FFMA.FTZ R33, R35, c[0x0][0x23c], -R40 ;  /* 0x00008f0023217a23 */ /* 0x000fc40000010828 */
[--C-:B------:R-:W-:Y:S02]  /*14450*/  FFMA.FTZ R35, R32, c[0x0][0x23c], -R40.reuse ;  /* 0x00008f0020237a23 */ /* 0x100fe40000010828 */
[----:B------:R-:W-:Y:S01]  /*14460*/  FFMA.FTZ R36, R36, c[0x0][0x23c], -R40 ;  /* 0x00008f0024247a23 */ /* 0x000fe20000010828 */
[----:B------:R-:W-:Y:S01]  /*14470*/  HMMA.16816.F32 R72, R4, R16, R72 ;  /* 0x000000100448723c */ /* 0x000fe20000001848 */
[--C-:B------:R-:W-:Y:S01]  /*14480*/  FFMA.FTZ R21, R21, c[0x0][0x23c], -R23.reuse ;  /* 0x00008f0015157a23 */ /* 0x100fe20000010817 */
[----:B------:R-:W5:Y:S01]  /*14490*/  MUFU.EX2 R111, R111 ;  /* 0x0000006f006f7308 */ /* 0x000f620000000800 */
[----:B------:R-:W-:-:S05]  /*144a0*/  FFMA.FTZ R24, R24, c[0x0][0x23c], -R23 ;  /* 0x00008f0018187a23 */ /* 0x000fca0000010817 */
        /* <DEDUP_REMOVED lines=9> */
[----:B--2---:R-:W-:Y:S01]  /*14540*/  F2FP.PACK_AB R5, R103, R108 ;  /* 0x0000006c6705723e */ /* 0x004fe200000000ff */
[----:B------:R-:W2:Y:S01]  /*14550*/  MUFU.EX2 R122, R122 ;  /* 0x0000007a007a7308 */ /* 0x000ea20000000800 */
[----:B------:R-:W-:Y:S02]  /*14560*/  F2FP.PACK_AB R6, R60, R61 ;  /* 0x0000003d3c06723e */ /* 0x000fe400000000ff */
[----:B-1----:R-:W-:-:S05]  /*14570*/  F2FP.PACK_AB R7, R105, R66 ;  /* 0x000000426907723e */ /* 0x002fca00000000ff */
[----:B------:R-:W-:Y:S02]  /*14580*/  MUFU.EX2 R116, R116 ;  /* 0x0000007400747308 */ /* 0x000fe40000000800 */
[C---:B----4-:R-:W-:Y:S06]  /*14590*/  HMMA.16816.F32 R88, R4.reuse, R8, R88 ;  /* 0x000000080458723c */ /* 0x050fec0000001858 */
[----:B------:R-:W1:Y:S02]  /*145a0*/  MUFU.EX2 R117, R117 ;  /* 0x0000007500757308 */ /* 0x000e640000000800 */
[C---:B------:R-:W-:Y:S01]  /*145b0*/  HMMA.16816.F32 R84, R4.reuse, R10, R84 ;  /* 0x0000000a0454723c */ /* 0x040fe20000001854 */
[----:B------:R-:W-:Y:S05]  /*145c0*/  LDSM.16.MT88.4 R8, [R158+0x7800] ;  /* 0x007800009e08783b */ /* 0x000fea0000004200 */
[----:B------:R-:W-:Y:S02]  /*145d0*/  MUFU.EX2 R119, R119 ;  /* 0x0000007700777308 */ /* 0x000fe40000000800 */
[C---:B-----5:R-:W-:Y:S06]  /*145e0*/  HMMA.16816.F32 R72, R4.reuse, R16, R72 ;  /* 0x000000100448723c */ /* 0x060fec0000001848 */
[----:B------:R-:W4:Y:S02]  /*145f0*/  MUFU.EX2 R128, R128 ;  /* 0x0000008000807308 */ /* 0x000f240000000800 */
[C---:B---3--:R-:W-:Y:S06]  /*14600*/  HMMA.16816.F32 R96, R4.reuse, R12, R96 ;  /* 0x0000000c0460723c */ /* 0x048fec0000001860 */
[----:B------:R-:W-:Y:S02]  /*14610*/  MUFU.EX2 R115, R115 ;  /* 0x0000007300737308 */ /* 0x000fe40000000800 */
[C---:B------:R-:W-:Y:S01]  /*14620*/  HMMA.16816.F32 R92, R4.reuse, R14, R92 ;  /* 0x0000000e045c723c */ /* 0x040fe2000000185c */
[----:B------:R-:W3:Y:S05]  /*14630*/  LDSM.16.MT88.4 R12, [R157+0x7000] ;  /* 0x007000009d0c783b */ /* 0x000eea0000004200 */
[----:B------:R-:W-:Y:S02]  /*14640*/  MUFU.EX2 R126, R126 ;  /* 0x0000007e007e7308 */ /* 0x000fe40000000800 */
[C---:B------:R-:W-:Y:S01]  /*14650*/  HMMA.16816.F32 R68, R4.reuse, R18, R68 ;  /* 0x000000120444723c */ /* 0x040fe20000001844 */
[----:B------:R-:W5:Y:S05]  /*14660*/  LDSM.16.MT88.4 R16, [R156+0x7800] ;  /* 0x007800009c10783b */ /* 0x000f6a0000004200 */
[----:B------:R-:W-:Y:S08]  /*14670*/  MUFU.EX2 R120, R120 ;  /* 0x0000007800787308 */ /* 0x000ff00000000800 */
[----:B------:R-:W1:Y:S08]  /*14680*/  MUFU.EX2 R121, R121 ;  /* 0x0000007900797308 */ /* 0x000e700000000800 */
[----:B------:R-:W-:Y:S08]  /*14690*/  MUFU.EX2 R110, R110 ;  /* 0x0000006e006e7308 */ /* 0x000ff00000000800 */
[----:B------:R-:W1:Y:S01]  /*146a0*/  MUFU.EX2 R123, R123 ;  /* 0x0000007b007b7308 */ /* 0x000e620000000800 */
[C---:B---3--:R-:W-:Y:S07]  /*146b0*/  HMMA.16816.F32 R80, R4.reuse, R12, R80 ;  /* 0x0000000c0450723c */ /* 0x048fee0000001850 */
[----:B------:R-:W-:Y:S01]  /*146c0*/  MUFU.EX2 R59, R59 ;  /* 0x0000003b003b7308 */ /* 0x000fe20000000800 */
[----:B------:R-:W-:Y:S01]  /*146d0*/  HMMA.16816.F32 R76, R4, R14, R76 ;  /* 0x0000000e044c723c */ /* 0x000fe2000000184c */
[----:B------:R-:W3:Y:S06]  /*146e0*/  LDSM.16.MT88.4 R12, [R160+0x7800] ;  /* 0x00780000a00c783b */ /* 0x000eec0000004200 */
[----:B------:R-:W3:Y:S01]  /*146f0*/  MUFU.EX2 R124, R124 ;  /* 0x0000007c007c7308 */ /* 0x000ee20000000800 */
[----:B------:R-:W-:-:S02]  /*14700*/  F2FP.PACK_AB R4, R111, R114 ;  /* 0x000000726f04723e */ /* 0x000fc400000000ff */
[----:B--2---:R-:W-:Y:S02]  /*14710*/  F2FP.PACK_AB R5, R122, R113 ;  /* 0x000000717a05723e */ /* 0x004fe400000000ff */
[----:B------:R-:W-:Y:S02]  /*14720*/  F2FP.PACK_AB R6, R109, R112 ;  /* 0x000000706d06723e */ /* 0x000fe400000000ff */
[----:B-1----:R-:W-:Y:S01]  /*14730*/  F2FP.PACK_AB R7, R117, R116 ;  /* 0x000000747507723e */ /* 0x002fe200000000ff */
[----:B------:R-:W-:Y:S06]  /*14740*/  MUFU.EX2 R57, R57 ;  /* 0x0000003900397308 */ /* 0x000fec0000000800 */
[C---:B------:R-:W-:Y:S02]  /*14750*/  HMMA.16816.F32 R88, R4.reuse, R8, R88 ;  /* 0x000000080458723c */ /* 0x040fe40000001858 */
[----:B------:R-:W-:Y:S06]  /*14760*/  MUFU.EX2 R118, R118 ;  /* 0x0000007600767308 */ /* 0x000fec0000000800 */
[C---:B------:R-:W-:Y:S01]  /*14770*/  HMMA.16816.F32 R84, R4.reuse, R10, R84 ;  /* 0x0000000a0454723c */ /* 0x040fe20000001854 */
[----:B------:R-:W-:Y:S01]  /*14780*/  LDSM.16.MT88.4 R8, [R158+0x8000] ;  /* 0x008000009e08783b */ /* 0x000fe20000004200 */
[----:B------:R-:W-:Y:S06]  /*14790*/  MUFU.EX2 R58, R58 ;  /* 0x0000003a003a7308 */ /* 0x000fec0000000800 */
[C---:B-----5:R-:W-:Y:S02]  /*147a0*/  HMMA.16816.F32 R72, R4.reuse, R16, R72 ;  /* 0x000000100448723c */ /* 0x060fe40000001848 */
[----:B------:R-:W1:Y:S06]  /*147b0*/  MUFU.EX2 R65, R65 ;  /* 0x0000004100417308 */ /* 0x000e6c0000000800 */
[C---:B---3--:R-:W-:Y:S02]  /*147c0*/  HMMA.16816.F32 R96, R4.reuse, R12, R96 ;  /* 0x0000000c0460723c */ /* 0x048fe40000001860 */
        /* <DEDUP_REMOVED lines=14> */
[----:B------:R-:W1:Y:S01]  /*148b0*/  MUFU.EX2 R46, R46 ;  /* 0x0000002e002e7308 */ /* 0x000e620000000800 */
[----:B----4-:R-:W-:-:S02]  /*148c0*/  F2FP.PACK_AB R4, R128, R119 ;  /* 0x000000778004723e */ /* 0x010fc400000000ff */
[----:B------:R-:W-:-:S05]  /*148d0*/  F2FP.PACK_AB R5, R121, R120 ;  /* 0x000000787905723e */ /* 0x000fca00000000ff */
[----:B------:R-:W-:Y:S01]  /*148e0*/  MUFU.EX2 R42, R42 ;  /* 0x0000002a002a7308 */ /* 0x000fe20000000800 */
[----:B------:R-:W-:Y:S02]  /*148f0*/  F2FP.PACK_AB R6, R126, R115 ;  /* 0x000000737e06723e */ /* 0x000fe400000000ff */
[----:B------:R-:W-:-:S05]  /*14900*/  F2FP.PACK_AB R7, R123, R110 ;  /* 0x0000006e7b07723e */ /* 0x000fca00000000ff */
[----:B------:R-:W4:Y:S02]  /*14910*/  MUFU.EX2 R47, R47 ;  /* 0x0000002f002f7308 */ /* 0x000f240000000800 */
[C---:B------:R-:W-:Y:S06]  /*14920*/  HMMA.16816.F32 R88, R4.reuse, R8, R88 ;  /* 0x000000080458723c */ /* 0x040fec0000001858 */
[----:B------:R-:W-:Y:S02]  /*14930*/  MUFU.EX2 R32, R44 ;  /* 0x0000002c00207308 */ /* 0x000fe40000000800 */
[C---:B------:R-:W-:Y:S01]  /*14940*/  HMMA.16816.F32 R84, R4.reuse, R10, R84 ;  /* 0x0000000a0454723c */ /* 0x040fe20000001854 */
[----:B------:R-:W-:Y:S05]  /*14950*/  LDSM.16.MT88.4 R8, [R160+0x8800] ;  /* 0x00880000a008783b */ /* 0x000fea0000004200 */
[----:B------:R-:W1:Y:S02]  /*14960*/  MUFU.EX2 R33, R33 ;  /* 0x0000002100217308 */ /* 0x000e640000000800 */
[C---:B-----5:R-:W-:Y:S06]  /*14970*/  HMMA.16816.F32 R80, R4.reuse, R16, R80 ;  /* 0x000000100450723c */ /* 0x060fec0000001850 */
[----:B------:R-:W-:Y:S02]  /*14980*/  MUFU.EX2 R35, R35 ;  /* 0x0000002300237308 */ /* 0x000fe40000000800 */
[C---:B--2---:R-:W-:Y:S06]  /*14990*/  HMMA.16816.F32 R96, R4.reuse, R12, R96 ;  /* 0x0000000c0460723c */ /* 0x044fec0000001860 */
[----:B------:R-:W2:Y:S02]  /*149a0*/  MUFU.EX2 R36, R36 ;  /* 0x0000002400247308 */ /* 0x000ea40000000800 */
[C---:B------:R-:W-:Y:S01]  /*149b0*/  HMMA.16816.F32 R92, R4.reuse, R14, R92 ;  /* 0x0000000e045c723c */ /* 0x040fe2000000185c */
[----:B------:R-:W5:Y:S05]  /*149c0*/  LDSM.16.MT88.4 R12, [R156+0x8000] ;  /* 0x008000009c0c783b */ /* 0x000f6a0000004200 */
[----:B------:R-:W-:Y:S02]  /*149d0*/  MUFU.EX2 R21, R21 ;  /* 0x0000001500157308 */ /* 0x000fe40000000800 */
[C---:B------:R-:W-:Y:S01]  /*149e0*/  HMMA.16816.F32 R76, R4.reuse, R18, R76 ;  /* 0x00000012044c723c */ /* 0x040fe2000000184c */
[----:B------:R-:W1:Y:S07]  /*149f0*/  LDSM.16.MT88.4 R16, [R158+0x8800] ;  /* 0x008800009e10783b */ /* 0x000e6e0000004200 */
[C---:B-----5:R-:W-:Y:S08]  /*14a00*/  HMMA.16816.F32 R72, R4.reuse, R12, R72 ;  /* 0x0000000c0448723c */ /* 0x060ff00000001848 */
[----:B------:R-:W-:Y:S01]  /*14a10*/  HMMA.16816.F32 R68, R4, R14, R68 ;  /* 0x0000000e0444723c */ /* 0x000fe20000001844 */
[----:B------:R-:W5:Y:S06]  /*14a20*/  LDSM.16.MT88.4 R12, [R157+0x8800] ;  /* 0x008800009d0c783b */ /* 0x000f6c0000004200 */
[----:B------:R-:W-:-:S02]  /*14a30*/  F2FP.PACK_AB R4, R124, R59 ;  /* 0x0000003b7c04723e */ /* 0x000fc400000000ff */
[----:B-1----:R-:W-:Y:S02]  /*14a40*/  F2FP.PACK_AB R5, R65, R58 ;  /* 0x0000003a4105723e */ /* 0x002fe400000000ff */
[----:B------:R-:W-:Y:S02]  /*14a50*/  F2FP.PACK_AB R6, R118, R57 ;  /* 0x000000397606723e */ /* 0x000fe400000000ff */
[----:B---3--:R-:W-:-:S07]  /*14a60*/  F2FP.PACK_AB R7, R52, R67 ;  /* 0x000000433407723e */ /* 0x008fce00000000ff */
[C---:B------:R-:W-:Y:S08]  /*14a70*/  HMMA.16816.F32 R96, R4.reuse, R8, R96 ;  /* 0x000000080460723c */ /* 0x040ff00000001860 */
[C---:B------:R-:W-:Y:S01]  /*14a80*/  HMMA.16816.F32 R92, R4.reuse, R10, R92 ;  /* 0x0000000a045c723c */ /* 0x040fe2000000185c */
[----:B------:R-:W1:Y:S07]  /*14a90*/  LDSM.16.MT88.4 R8, [R156+0x8800] ;  /* 0x008800009c08783b */ /* 0x000e6e0000004200 */
[C---:B------:R-:W-:Y:S08]  /*14aa0*/  HMMA.16816.F32 R88, R4.reuse, R16, R88 ;  /* 0x000000100458723c */ /* 0x040ff00000001858 */
[C---:B------:R-:W-:Y:S01]  /*14ab0*/  HMMA.16816.F32 R84, R4.reuse, R18, R84 ;  /* 0x000000120454723c */ /* 0x040fe20000001854 */
[----:B------:R-:W3:Y:S07]  /*14ac0*/  LDSM.16.MT88.4 R16, [R160+0x9000] ;  /* 0x00900000a010783b */ /* 0x000eee0000004200 */
[C---:B-----5:R-:W-:Y:S08]  /*14ad0*/  HMMA.16816.F32 R80, R4.reuse, R12, R80 ;  /* 0x0000000c0450723c */ /* 0x060ff00000001850 */
[C---:B------:R-:W-:Y:S01]  /*14ae0*/  HMMA.16816.F32 R76, R4.reuse, R14, R76 ;  /* 0x0000000e044c723c */ /* 0x040fe2000000184c */
[----:B------:R-:W5:Y:S07]  /*14af0*/  LDSM.16.MT88.4 R12, [R158+0x9000] ;  /* 0x009000009e0c783b */ /* 0x000f6e0000004200 */
[C---:B-1----:R-:W-:Y:S08]  /*14b00*/  HMMA.16816.F32 R72, R4.reuse, R8, R72 ;  /* 0x000000080448723c */ /* 0x042ff00000001848 */
[----:B------:R-:W-:Y:S01]  /*14b10*/  HMMA.16816.F32 R68, R4, R10, R68 ;  /* 0x0000000a0444723c */ /* 0x000fe20000001844 */
[----:B------:R-:W1:Y:S06]  /*14b20*/  LDSM.16.MT88.4 R8, [R157+0x9000] ;  /* 0x009000009d08783b */ /* 0x000e6c0000004200 */
[----:B------:R-:W-:-:S02]  /*14b30*/  F2FP.PACK_AB R4, R54, R45 ;  /* 0x0000002d3604723e */ /* 0x000fc400000000ff */
[----:B------:R-:W-:Y:S02]  /*14b40*/  F2FP.PACK_AB R5, R46, R43 ;  /* 0x0000002b2e05723e */ /* 0x000fe400000000ff */
[----:B------:R-:W-:Y:S02]  /*14b50*/  F2FP.PACK_AB R6, R56, R41 ;  /* 0x000000293806723e */ /* 0x000fe400000000ff */
[----:B----4-:R-:W-:-:S07]  /*14b60*/  F2FP.PACK_AB R7, R47, R42 ;  /* 0x0000002a2f07723e */ /* 0x010fce00000000ff */
[C---:B---3--:R-:W-:Y:S08]  /*14b70*/  HMMA.16816.F32 R96, R4.reuse, R16, R96 ;  /* 0x000000100460723c */ /* 0x048ff00000001860 */
[C---:B------:R-:W-:Y:S01]  /*14b80*/  HMMA.16816.F32 R92, R4.reuse, R18, R92 ;  /* 0x00000012045c723c */ /* 0x040fe2000000185c */
[----:B------:R-:W3:Y:S07]  /*14b90*/  LDSM.16.MT88.4 R16, [R156+0x9000] ;  /* 0x009000009c10783b */ /* 0x000eee0000004200 */
[C---:B-----5:R-:W-:Y:S07]  /*14ba0*/  HMMA.16816.F32 R88, R4.reuse, R12, R88 ;  /* 0x0000000c0458723c */ /* 0x060fee0000001858 */
[----:B------:R-:W-:Y:S01]  /*14bb0*/  FADD.FTZ R12, R28, R39 ;  /* 0x000000271c0c7221 */ /* 0x000fe20000010000 */
[----:B------:R-:W-:Y:S03]  /*14bc0*/  HMMA.16816.F32 R84, R4, R14, R84 ;  /* 0x0000000e0454723c */ /* 0x000fe60000001854 */
[----:B------:R-:W-:-:S04]  /*14bd0*/  FADD.FTZ R12, R27, R12 ;  /* 0x0000000c1b0c7221 */ /* 0x000fc80000010000 */
[----:B------:R-:W-:Y:S01]  /*14be0*/  FADD.FTZ R14, R0, R29 ;  /* 0x0000001d000e7221 */ /* 0x000fe20000010000 */
[C---:B-1----:R-:W-:Y:S01]  /*14bf0*/  HMMA.16816.F32 R80, R4.reuse, R8, R80 ;  /* 0x000000080450723c */ /* 0x042fe20000001850 */
[----:B------:R-:W-:Y:S01]  /*14c00*/  FADD.FTZ R27, R25, R12 ;  /* 0x0000000c191b7221 */ /* 0x000fe20000010000 */
[----:B------:R-:W-:Y:S01]  /*14c10*/  MUFU.EX2 R0, R24 ;  /* 0x0000001800007308 */ /* 0x000fe20000000800 */
[----:B------:R-:W-:Y:S02]  /*14c20*/  FADD.FTZ R37, R37, R14 ;  /* 0x0000000e25257221 */ /* 0x000fe40000010000 */
[----:B------:R-:W-:Y:S01]  /*14c30*/  FADD.FTZ R27, R30, R27 ;  /* 0x0000001b1e1b7221 */ /* 0x000fe20000010000 */
[----:B------:R-:W1:Y:S01]  /*14c40*/  LDSM.16.MT88.4 R12, [R160+0x9800] ;  /* 0x00980000a00c783b */ /* 0x000e620000004200 */
[----:B------:R-:W-:Y:S01]  /*14c50*/  FADD.FTZ R34, R34, R37 ;  /* 0x0000002522227221 */ /* 0x000fe20000010000 */
[----:B------:R-:W-:Y:S01]  /*14c60*/  HMMA.16816.F32 R76, R4, R10, R76 ;  /* 0x0000000a044c723c */ /* 0x000fe2000000184c */
[----:B------:R-:W-:-:S02]  /*14c70*/  FADD.FTZ R8, R2, R27 ;  /* 0x0000001b02087221 */ /* 0x000fc40000010000 */
[----:B------:R-:W-:Y:S02]  /*14c80*/  FADD.FTZ R49, R49, R34 ;  /* 0x0000002231317221 */ /* 0x000fe40000010000 */
[----:B------:R-:W-:Y:S02]  /*14c90*/  FADD.FTZ R31, R31, R8 ;  /* 0x000000081f1f7221 */ /* 0x000fe40000010000 */
[----:B------:R-:W-:Y:S01]  /*14ca0*/  FADD.FTZ R49, R50, R49 ;  /* 0x0000003132317221 */ /* 0x000fe20000010000 */
[----:B------:R-:W4:Y:S01]  /*14cb0*/  LDSM.16.MT88.4 R8, [R158+0x9800] ;  /* 0x009800009e08783b */ /* 0x000f220000004200 */
[----:B------:R-:W-:Y:S01]  /*14cc0*/  FFMA.FTZ R2, R22, c[0x0][0x23c], -R23 ;  /* 0x00008f0016027a23 */ /* 0x000fe20000010817 */
[----:B---3--:R-:W-:Y:S01]  /*14cd0*/  HMMA.16816.F32 R72, R4, R16, R72 ;  /* 0x000000100448723c */ /* 0x008fe20000001848 */
[----:B------:R-:W-:Y:S02]  /*14ce0*/  FADD.FTZ R108, R108, R49 ;  /* 0x000000316c6c7221 */ /* 0x000fe40000010000 */
[----:B------:R-:W-:-:S02]  /*14cf0*/  FADD.FTZ R22, R62, R31 ;  /* 0x0000001f3e167221 */ /* 0x000fc40000010000 */
[----:B------:R-:W-:Y:S01]  /*14d00*/  FADD.FTZ R103, R103, R108 ;  /* 0x0000006c67677221 */ /* 0x000fe20000010000 */
[----:B------:R-:W3:Y:S01]  /*14d10*/  MUFU.EX2 R2, R2 ;  /* 0x0000000200027308 */ /* 0x000ee20000000800 */
[----:B------:R-:W-:Y:S01]  /*14d20*/  FFMA.FTZ R25, R26, c[0x0][0x23c], -R23 ;  /* 0x00008f001a197a23 */ /* 0x000fe20000010817 */
[----:B------:R-:W-:Y:S01]  /*14d30*/  HMMA.16816.F32 R68, R4, R18, R68 ;  /* 0x000000120444723c */ /* 0x000fe20000001844 */
[----:B------:R-:W-:Y:S02]  /*14d40*/  FADD.FTZ R22, R63, R22 ;  /* 0x000000163f167221 */ /* 0x000fe40000010000 */
[----:B------:R-:W-:Y:S02]  /*14d50*/  FADD.FTZ R66, R66, R103 ;  /* 0x0000006742427221 */ /* 0x000fe40000010000 */
[----:B------:R-:W-:Y:S01]  /*14d60*/  FADD.FTZ R17, R61, R22 ;  /* 0x000000163d117221 */ /* 0x000fe20000010000 */
[----:B------:R-:W5:Y:S01]  /*14d70*/  MUFU.EX2 R25, R25 ;  /* 0x0000001900197308 */ /* 0x000f620000000800 */
[----:B------:R-:W-:Y:S01]  /*14d80*/  FADD.FTZ R66, R105, R66 ;  /* 0x0000004269427221 */ /* 0x000fe20000010000 */
[----:B------:R-:W-:Y:S01]  /*14d90*/  F2FP.PACK_AB R4, R33, R32 ;  /* 0x000000202104723e */ /* 0x000fe200000000ff */
[----:B------:R-:W-:Y:S01]  /*14da0*/  FADD.FTZ R17, R60, R17 ;  /* 0x000000113c117221 */ /* 0x000fe20000010000 */
[----:B--2---:R-:W-:Y:S01]  /*14db0*/  F2FP.PACK_AB R6, R36, R35 ;  /* 0x000000232406723e */ /* 0x004fe200000000ff */
[----:B------:R-:W-:-:S02]  /*14dc0*/  FADD.FTZ R23, R113, R66 ;  /* 0x0000004271177221 */ /* 0x000fc40000010000 */
[----:B------:R-:W-:Y:S01]  /*14dd0*/  FADD.FTZ R114, R114, R17 ;  /* 0x0000001172727221 */ /* 0x000fe20000010000 */
[----:B---3--:R-:W-:Y:S01]  /*14de0*/  F2FP.PACK_AB R7, R21, R2 ;  /* 0x000000021507723e */ /* 0x008fe200000000ff */
[----:B------:R-:W-:Y:S01]  /*14df0*/  FADD.FTZ R23, R122, R23 ;  /* 0x000000177a177221 */ /* 0x000fe20000010000 */
[----:B------:R-:W2:Y:S01]  /*14e00*/  LDSM.16.MT88.4 R16, [R157+0x9800] ;  /* 0x009800009d10783b */ /* 0x000ea20000004200 */
[----:B------:R-:W-:Y:S02]  /*14e10*/  FADD.FTZ R111, R111, R114 ;  /* 0x000000726f6f7221 */ /* 0x000fe40000010000 */
[----:B------:R-:W-:Y:S02]  /*14e20*/  FADD.FTZ R116, R116, R23 ;  /* 0x0000001774747221 */ /* 0x000fe40000010000 */
[----:B------:R-:W-:Y:S01]  /*14e30*/  FADD.FTZ R22, R112, R111 ;  /* 0x0000006f70167221 */ /* 0x000fe20000010000 */
[----:B-----5:R-:W-:Y:S01]  /*14e40*/  F2FP.PACK_AB R5, R25, R0 ;  /* 0x000000001905723e */ /* 0x020fe200000000ff */
        /* <DEDUP_REMOVED lines=10> */
[----:B------:R-:W1:Y:S01]  /*14ef0*/  LDSM.16.MT88.4 R12, [R156+0x9800] ;  /* 0x009800009c0c783b */ /* 0x000e620000004200 */
[----:B------:R-:W-:Y:S02]  /*14f00*/  FADD.FTZ R123, R123, R110 ;  /* 0x0000006e7b7b7221 */ /* 0x000fe40000010000 */
[----:B------:R-:W-:-:S04]  /*14f10*/  FADD.FTZ R126, R126, R115 ;  /* 0x000000737e7e7221 */ /* 0x000fc80000010000 */
[----:B----4-:R-:W-:Y:S01]  /*14f20*/  HMMA.16816.F32 R88, R4, R8, R88 ;  /* 0x000000080458723c */ /* 0x010fe20000001858 */
        /* <DEDUP_REMOVED lines=15> */
[----:B------:R-:W-:-:S04]  /*15020*/  FADD.FTZ R9, R46, R9 ;  /* 0x000000092e097221 */ /* 0x000fc80000010000 */
[----:B------:R-:W-:Y:S01]  /*15030*/  FADD.FTZ R42, R42, R9 ;  /* 0x000000092a2a7221 */ /* 0x000fe20000010000 */
[C---:B-1----:R-:W-:Y:S01]  /*15040*/  HMMA.16816.F32 R72, R4.reuse, R12, R72 ;  /* 0x0000000c0448723c */ /* 0x042fe20000001848 */
[----:B------:R-:W-:Y:S02]  /*15050*/  FADD.FTZ R9, R56, R41 ;  /* 0x0000002938097221 */ /* 0x000fe40000010000 */
[----:B------:R-:W-:Y:S02]  /*15060*/  FADD.FTZ R47, R47, R42 ;  /* 0x0000002a2f2f7221 */ /* 0x000fe40000010000 */
[----:B------:R-:W-:Y:S02]  /*15070*/  FADD.FTZ R32, R32, R9 ;  /* 0x0000000920207221 */ /* 0x000fe40000010000 */
[----:B------:R-:W-:Y:S01]  /*15080*/  FADD.FTZ R0, R0, R47 ;  /* 0x0000002f00007221 */ /* 0x000fe20000010000 */
[----:B------:R-:W-:Y:S01]  /*15090*/  HMMA.16816.F32 R68, R4, R14, R68 ;  /* 0x0000000e0444723c */ /* 0x000fe20000001844 */
[----:B------:R-:W-:-:S02]  /*150a0*/  FADD.FTZ R32, R33, R32 ;  /* 0x0000002021207221 */ /* 0x000fc40000010000 */
[----:B------:R-:W-:Y:S01]  /*150b0*/  FADD.FTZ R25, R25, R0 ;  /* 0x0000000019197221 */ /* 0x000fe20000010000 */
[----:B------:R-:W-:Y:S01]  /*150c0*/  MOV R0, R3 ;  /* 0x0000000300007202 */ /* 0x000fe20000000f00 */
[----:B------:R-:W-:Y:S02]  /*150d0*/  FADD.FTZ R35, R35, R32 ;  /* 0x0000002023237221 */ /* 0x000fe40000010000 */
[----:B------:R-:W-:Y:S02]  /*150e0*/  FADD.FTZ R2, R2, R25 ;  /* 0x0000001902027221 */ /* 0x000fe40000010000 */
[----:B------:R-:W-:Y:S02]  /*150f0*/  FADD.FTZ R185, R36, R35 ;  /* 0x0000002324b97221 */ /* 0x000fe40000010000 */
[----:B------:R-:W-:Y:S01]  /*15100*/  FADD.FTZ R184, R21, R2 ;  /* 0x0000000215b87221 */ /* 0x000fe20000010000 */
[----:B------:R-:W-:Y:S02]  /*15110*/  MOV R2, R20 ;  /* 0x0000001400027202 */ /* 0x000fe40000000f00 */
.L_x_5642:
[----:B------:R-:W-:-:S13]  /*15120*/  ISETP.GE.AND P0, PT, R180, 0x1, PT ;  /* 0x00000001b400780c */ /* 0x000fda0003f06270 */
[----:B------:R-:W-:Y:S05]  /*15130*/  @!P0 BRA `(.L_x_5650) ;  /* 0x00003da000008947 */ /* 0x000fea0003800000 */
[----:B------:R-:W-:Y:S01]  /*15140*/  IMAD.MOV.U32 R183, RZ, RZ, c[0x0][0x1a0] ;  /* 0x00006800ffb77624 */ /* 0x000fe200078e00ff */
[----:B------:R-:W-:Y:S02]  /*15150*/  MOV R103, R0 ;  /* 0x0000000000677202 */ /* 0x000fe40000000f00 */
[----:B------:R-:W-:Y:S01]  /*15160*/  MOV R105, R2 ;  /* 0x0000000200697202 */ /* 0x000fe20000000f00 */
[----:B------:R-:W-:-:S05]  /*15170*/  IMAD.U32 R182, R183, -0x80, RZ ;  /* 0xffffff80b7b67824 */ /* 0x000fca00078e00ff */
[----:B------:R-:W-:Y:S02]  /*15180*/  SHF.R.S32.HI R181, RZ, 0x1f, R182 ;  /* 0x0000001fffb57819 */ /* 0x000fe400000114b6 */
.L_x_5654:
        /* <DEDUP_REMOVED lines=65> */
.L_x_5651:
        /* <DEDUP_REMOVED lines=25> */
[CC--:B------:R-:W-:Y:S01]  /*15730*/  @!P0 LEA R5, P1, R183.reuse, R8.reuse, 0x6 ;  /* 0x00000008b7058211 */ /* 0x0c0fe200078230ff */
[C---:B------:R-:W-:Y:S01]  /*15740*/  @!P0 IMAD.WIDE.U32 R14, R183.reuse, 0x30, R14 ;  /* 0x00000030b70e8825 */ /* 0x040fe200078e000e */
[----:B------:R-:W-:Y:S02]  /*15750*/  @!P0 MOV R6, c[0x0][0x1a4] ;  /* 0x0000690000068a02 */ /* 0x000fe40000000f00 */
[----:B------:R-:W-:Y:S01]  /*15760*/  @!P0 MOV R10, R8 ;  /* 0x00000008000a8202 */ /* 0x000fe20000000f00 */
[----:B------:R-:W-:Y:S01]  /*15770*/  @!P0 IMAD R4, R4, 0x30, RZ ;  /* 0x0000003004048824 */ /* 0x000fe200078e02ff */
[-C--:B------:R-:W-:Y:S01]  /*15780*/  @!P0 LEA R24, P4, R14, R140.reuse, 0x1 ;  /* 0x0000008c0e188211 */ /* 0x080fe200078808ff */
[----:B------:R-:W-:Y:S01]  /*15790*/  @P0 STS.128 [R176+0x7000], RZ ;  /* 0x007000ffb0000388 */ /* 0x000fe20000000c00 */
[----:B------:R-:W-:Y:S02]  /*157a0*/  @!P0 LEA.HI.X R6, R183, R9, R6, 0x6, P1 ;  /* 0x00000009b7068211 */ /* 0x000fe400008f3406 */
        /* <DEDUP_REMOVED lines=9> */
[----:B------:R-:W-:Y:S02]  /*15840*/  @!P0 MOV R3, c[0x0][0x1a4] ;  /* 0x0000690000038a02 */ /* 0x000fe40000000f00 */
[----:B------:R-:W-:Y:S01]  /*15850*/  @!P0 MOV R2, c[0x0][0x1a4] ;  /* 0x0000690000028a02 */ /* 0x000fe20000000f00 */
[----:B------:R-:W-:Y:S01]  /*15860*/  @P0 STS.128 [R176+0x7800], RZ ;  /* 0x007800ffb0000388 */ /* 0x000fe20000000c00 */
[----:B------:R-:W-:Y:S01]  /*15870*/  @!P0 IMAD.WIDE.U32 R10, R183, 0x50, R10 ;  /* 0x00000050b70a8825 */ /* 0x000fe200078e000a */
[----:B------:R-:W-:Y:S02]  /*15880*/  @!P0 MOV R20, R8 ;  /* 0x0000000800148202 */ /* 0x000fe40000000f00 */
[----:B------:R-:W-:Y:S01]  /*15890*/  @!P0 MOV R21, R9 ;  /* 0x0000000900158202 */ /* 0x000fe20000000f00 */
[----:B------:R-:W-:Y:S01]  /*158a0*/  @!P0 IMAD R3, R3, 0x50, RZ ;  /* 0x0000005003038824 */ /* 0x000fe200078e02ff */
[-C--:B------:R-:W-:Y:S01]  /*158b0*/  @!P0 LEA R22, P3, R10, R140.reuse, 0x1 ;  /* 0x0000008c0a168211 */ /* 0x080fe200078608ff */
[----:B------:R-:W-:Y:S01]  /*158c0*/  @!P0 IMAD.WIDE.U32 R8, R183, 0x60, R8 ;  /* 0x00000060b7088825 */ /* 0x000fe200078e0008 */
[----:B------:R-:W-:Y:S01]  /*158d0*/  @!PT LDS RZ, [RZ] ;  /* 0x00000000fffff984 */ /* 0x000fe20000000800 */
[----:B------:R-:W-:Y:S01]  /*158e0*/  @!PT LDS RZ, [RZ] ;  /* 0x00000000fffff984 */ /* 0x000fe20000000800 */
[----:B------:R-:W-:Y:S01]  /*158f0*/  @!PT LDS RZ, [RZ] ;  /* 0x00000000fffff984 */ /* 0x000fe20000000800 */
[----:B------:R3:W-:Y:S01]  /*15900*/  @!P0 LDGSTS.E.BYPASS.LTC128B.128 [R176+0x7800], [R24.64] ;  /* 0x0780000018b08fae */ /* 0x0007e2000b901d46 */
[----:B------:R-:W-:Y:S02]  /*15910*/  @!P0 MOV R0, c[0x0][0x1a4] ;  /* 0x0000690000008a02 */ /* 0x000fe40000000f00 */
[----:B------:R-:W-:Y:S01]  /*15920*/  @!P0 IADD3 R3, R3, R11, RZ ;  /* 0x0000000b03038210 */ /* 0x000fe20007ffe0ff */
[----:B------:R-:W-:Y:S01]  /*15930*/  @!P0 IMAD R2, R2, 0x60, RZ ;  /* 0x0000006002028824 */ /* 0x000fe200078e02ff */
[-C--:B------:R-:W-:Y:S01]  /*15940*/  @!P0 LEA R6, P2, R8, R140.reuse, 0x1 ;  /* 0x0000008c08068211 */ /* 0x080fe200078408ff */
[----:B------:R-:W-:Y:S01]  /*15950*/  @!P0 IMAD.WIDE.U32 R20, R183, 0x70, R20 ;  /* 0x00000070b7148825 */ /* 0x000fe200078e0014 */
[----:B------:R-:W-:Y:S01]  /*15960*/  @!P0 LEA.HI.X R23, R10, R141, R3, 0x1, P3 ;  /* 0x0000008d0a178211 */ /* 0x000fe200018f0c03 */
[----:B------:R-:W-:Y:S01]  /*15970*/  @P0 STS.128 [R176+0x8000], RZ ;  /* 0x008000ffb0000388 */ /* 0x000fe20000000c00 */
[----:B------:R-:W-:Y:S01]  /*15980*/  @!P0 IADD3 R2, R2, R9, RZ ;  /* 0x0000000902028210 */ /* 0x000fe20007ffe0ff */
[----:B------:R-:W-:Y:S01]  /*15990*/  @!P0 IMAD R0, R0, 0x70, RZ ;  /* 0x0000007000008824 */ /* 0x000fe200078e02ff */
[----:B------:R-:W-:Y:S02]  /*159a0*/  @!P0 LEA R26, P1, R20, R140, 0x1 ;  /* 0x0000008c141a8211 */ /* 0x000fe400078208ff */
[----:B------:R-:W-:Y:S02]  /*159b0*/  @!P0 LEA.HI.X R7, R8, R141, R2, 0x1, P2 ;  /* 0x0000008d08078211 */ /* 0x000fe400010f0c02 */
[----:B------:R-:W-:Y:S01]  /*159c0*/  @!P0 IADD3 R0, R0, R21, RZ ;  /* 0x0000001500008210 */ /* 0x000fe20007ffe0ff */
[----:B------:R-:W-:Y:S01]  /*159d0*/  @!PT LDS RZ, [RZ] ;  /* 0x00000000fffff984 */ /* 0x000fe20000000800 */
[----:B------:R-:W-:Y:S01]  /*159e0*/  @!PT LDS RZ, [RZ] ;  /* 0x00000000fffff984 */ /* 0x000fe20000000800 */
[----:B------:R-:W-:Y:S01]  /*159f0*/  @!PT LDS RZ, [RZ] ;  /* 0x00000000fffff984 */ /* 0x000fe20000000800 */
[----:B------:R4:W-:Y:S03]  /*15a00*/  @!P0 LDGSTS.E.BYPASS.LTC128B.128 [R176+0x8000], [R12.64] ;  /* 0x080000000cb08fae */ /* 0x0009e6000b901d46 */
[----:B------:R-:W-:Y:S02]  /*15a10*/  @!P0 LEA.HI.X R27, R20, R141, R0, 0x1, P1 ;  /* 0x0000008d141b8211 */ /* 0x000fe400008f0c00 */
[----:B------:R-:W-:Y:S03]  /*15a20*/  ISETP.GE.AND P1, PT, R180, 0x2, PT ;  /* 0x00000002b400780c */ /* 0x000fe60003f26270 */
        /* <DEDUP_REMOVED lines=17> */
[----:B------:R-:W4:Y:S08]  /*15b40*/  LDSM.16.M88.4 R116, [R165+0x2800] ;  /* 0x00280000a574783b */ /* 0x000f300000000200 */
[----:B------:R-:W5:Y:S08]  /*15b50*/  LDSM.16.M88.4 R120, [R165+0x3000] ;  /* 0x00300000a578783b */ /* 0x000f700000000200 */
[----:B------:R-:W0:Y:S08]  /*15b60*/  LDGDEPBAR ;  /* 0x00000000000079af */ /* 0x000e300000000000 */
[----:B------:R-:W1:Y:S08]  /*15b70*/  LDSM.16.M88.4 R124, [R165+0x3800] ;  /* 0x00380000a57c783b */ /* 0x000e700000000200 */
[----:B------:R-:W1:Y:S08]  /*15b80*/  LDSM.16.M88.4 R128, [R165+0x4000] ;  /* 0x00400000a580783b */ /* 0x000e700000000200 */
[----:B------:R-:W1:Y:S08]  /*15b90*/  LDSM.16.M88.4 R132, [R165+0x4800] ;  /* 0x00480000a584783b */ /* 0x000e700000000200 */
[----:B------:R-:W2:Y:S08]  /*15ba0*/  LDSM.16.M88.4 R136, [R165+0x5000] ;  /* 0x00500000a588783b */ /* 0x000eb00000000200 */
[----:B------:R-:W2:Y:S08]  /*15bb0*/  LDSM.16.M88.4 R64, [R165+0x5800] ;  /* 0x00580000a540783b */ /* 0x000eb00000000200 */
[----:B------:R-:W-:Y:S08]  /*15bc0*/  LDSM.16.M88.4 R140, [R164] ;  /* 0x00000000a48c783b */ /* 0x000ff00000000200 */
[----:B------:R-:W3:Y:S08]  /*15bd0*/  LDSM.16.M88.4 R144, [R159+0x2000] ;  /* 0x002000009f90783b */ /* 0x000ef00000000200 */
[----:B------:R-:W3:Y:S01]  /*15be0*/  LDSM.16.M88.4 R148, [R159+0x2800] ;  /* 0x002800009f94783b */ /* 0x000ee20000000200 */
[C---:B-1----:R-:W-:Y:S08]  /*15bf0*/  HMMA.16816.F32 R4, R108.reuse, R112, RZ ;  /* 0x000000706c04723c */ /* 0x042ff000000018ff */
[C---:B------:R-:W-:Y:S01]  /*15c00*/  HMMA.16816.F32 R8, R108.reuse, R114, RZ ;  /* 0x000000726c08723c */ /* 0x040fe200000018ff */
[----:B------:R-:W1:Y:S07]  /*15c10*/  LDSM.16.M88.4 R112, [R159+0x3000] ;  /* 0x003000009f70783b */ /* 0x000e6e0000000200 */
        /* <DEDUP_REMOVED lines=20> */
[C---:B------:R-:W-:Y:S08]  /*15d60*/  HMMA.16816.F32 R8, R140.reuse, R146, R8 ;  /* 0x000000928c08723c */ /* 0x040ff00000001808 */
[C---:B------:R-:W-:Y:S08]  /*15d70*/  HMMA.16816.F32 R12, R140.reuse, R148, R12 ;  /* 0x000000948c0c723c */ /* 0x040ff0000000180c */
[C---:B------:R-:W-:Y:S08]  /*15d80*/  HMMA.16816.F32 R16, R140.reuse, R150, R16 ;  /* 0x000000968c10723c */ /* 0x040ff00000001810 */
[C---:B-1----:R-:W-:Y:S08]  /*15d90*/  HMMA.16816.F32 R20, R140.reuse, R112, R20 ;  /* 0x000000708c14723c */ /* 0x042ff00000001814 */
        /* <DEDUP_REMOVED lines=16> */
[----:B------:R-:W1:Y:S06]  /*15ea0*/  LDSM.16.M88.4 R108, [R154] ;  /* 0x000000009a6c783b */ /* 0x000e6c0000000200 */
[----:B------:R-:W-:Y:S01]  /*15eb0*/  MOV R140, R186 ;  /* 0x000000ba008c7202 */ /* 0x000fe20000000f00 */
[C---:B--2---:R-:W-:Y:S05]  /*15ec0*/  HMMA.16816.F32 R4, R112.reuse, R116, R4 ;  /* 0x000000747004723c */ /* 0x044fea0000001804 */
[----:B------:R-:W-:Y:S03]  /*15ed0*/  MOV R141, R187 ;  /* 0x000000bb008d7202 */ /* 0x000fe60000000f00 */
[C---:B------:R-:W-:Y:S01]  /*15ee0*/  HMMA.16816.F32 R8, R112.reuse, R118, R8 ;  /* 0x000000767008723c */ /* 0x040fe20000001808 */
[----:B------:R-:W2:Y:S07]  /*15ef0*/  LDSM.16.M88.4 R116, [R153] ;  /* 0x000000009974783b */ /* 0x000eae0000000200 */
[C---:B---3--:R-:W-:Y:S08]  /*15f00*/  HMMA.16816.F32 R12, R112.reuse, R120, R12 ;  /* 0x00000078700c723c */ /* 0x048ff0000000180c */
        /* <DEDUP_REMOVED lines=10> */
[----:B------:R-:W3:Y:S07]  /*15fb0*/  LDSM.16.M88.4 R124, [R102] ;  /* 0x00000000667c783b */ /* 0x000eee0000000200 */
[C---:B------:R-:W-:Y:S08]  /*15fc0*/  HMMA.16816.F32 R44, R112.reuse, R128, R44 ;  /* 0x00000080702c723c */ /* 0x040ff0000000182c */
[C---:B------:R-:W-:Y:S08]  /*15fd0*/  HMMA.16816.F32 R48, R112.reuse, R130, R48 ;  /* 0x000000827030723c */ /* 0x040ff00000001830 */
[C---:B-1----:R-:W-:Y:S08]  /*15fe0*/  HMMA.16816.F32 R52, R112.reuse, R108, R52 ;  /* 0x0000006c7034723c */ /* 0x042ff00000001834 */
[C---:B------:R-:W-:Y:S01]  /*15ff0*/  HMMA.16816.F32 R56, R112.reuse, R110, R56 ;  /* 0x0000006e7038723c */ /* 0x040fe20000001838 */
[----:B------:R-:W1:Y:S07]  /*16000*/  LDSM.16.M88.4 R108, [R102+0x800] ;  /* 0x00080000666c783b */ /* 0x000e6e0000000200 */
[C---:B--2---:R-:W-:Y:S08]  /*16010*/  HMMA.16816.F32 R60, R112.reuse, R116, R60 ;  /* 0x00000074703c723c */ /* 0x044ff0000000183c */
[----:B------:R-:W-:Y:S08]  /*16020*/  HMMA.16816.F32 R64, R112, R118, R64 ;  /* 0x000000767040723c */ /* 0x000ff00000001840 */
[C---:B---3--:R-:W-:Y:S08]  /*16030*/  HMMA.16816.F32 R4, R120.reuse, R124, R4 ;  /* 0x0000007c7804723c */ /* 0x048ff00000001804 */
[C---:B------:R-:W-:Y:S08]  /*16040*/  HMMA.16816.F32 R8, R120.reuse, R126, R8 ;  /* 0x0000007e7808723c */ /* 0x040ff00000001808 */
[C---:B-1----:R-:W-:Y:S08]  /*16050*/  HMMA.16816.F32 R12, R120.reuse, R108, R12 ;  /* 0x0000006c780c723c */ /* 0x042ff0000000180c */
[----:B------:R-:W-:Y:S01]  /*16060*/  FMUL.FTZ R229, R4, c[0x0][0x2ec] ;  /* 0x0000bb0004e57a20 */ /* 0x000fe20000410000 */
[C---:B------:R-:W-:Y:S03]  /*16070*/  HMMA.16816.F32 R16, R120.reuse, R110, R16 ;  /* 0x0000006e7810723c */ /* 0x040fe60000001810 */
[----:B------:R-:W-:Y:S02]  /*16080*/  FMUL.FTZ R227, R5, c[0x0][0x2ec] ;  /* 0x0000bb0005e37a20 */ /* 0x000fe40000410000 */
[----:B------:R-:W1:Y:S01]  /*16090*/  MUFU.TANH R229, R229 ;  /* 0x000000e500e57308 */ /* 0x000e620000002400 */
[----:B------:R-:W-:Y:S02]  /*160a0*/  FMUL.FTZ R232, R6, c[0x0][0x2ec] ;  /* 0x0000bb0006e87a20 */ /* 0x000fe40000410000 */
[----:B------:R-:W-:Y:S04]  /*160b0*/  FMUL.FTZ R9, R9, c[0x0][0x2ec] ;  /* 0x0000bb0009097a20 */ /* 0x000fe80000410000 */
[----:B------:R-:W-:Y:S02]  /*160c0*/  FMUL.FTZ R10, R10, c[0x0][0x2ec] ;  /* 0x0000bb000a0a7a20 */ /* 0x000fe40000410000 */
[----:B------:R-:W-:Y:S01]  /*160d0*/  FMUL.FTZ R11, R11, c[0x0][0x2ec] ;  /* 0x0000bb000b0b7a20 */ /* 0x000fe20000410000 */
[----:B------:R-:W2:Y:S01]  /*160e0*/  MUFU.TANH R233, R9 ;  /* 0x0000000900e97308 */ /* 0x000ea20000002400 */
[----:B------:R-:W-:Y:S02]  /*160f0*/  FMUL.FTZ R230, R7, c[0x0][0x2ec] ;  /* 0x0000bb0007e67a20 */ /* 0x000fe40000410000 */
[----:B------:R-:W3:Y:S01]  /*16100*/  LDSM.16.M88.4 R4, [R102+0x1000] ;  /* 0x001000006604783b */ /* 0x000ee20000000200 */
[----:B------:R-:W-:Y:S02]  /*16110*/  FMUL.FTZ R225, R8, c[0x0][0x2ec] ;  /* 0x0000bb0008e17a20 */ /* 0x000fe40000410000 */
[----:B------:R-:W-:Y:S02]  /*16120*/  FMUL.FTZ R235, R12, c[0x0][0x2ec] ;  /* 0x0000bb000ceb7a20 */ /* 0x000fe40000410000 */
[----:B------:R-:W-:Y:S02]  /*16130*/  FMUL.FTZ R13, R13, c[0x0][0x2ec] ;  /* 0x0000bb000d0d7a20 */ /* 0x000fe40000410000 */
[----:B------:R-:W4:Y:S01]  /*16140*/  MUFU.TANH R236, R10 ;  /* 0x0000000a00ec7308 */ /* 0x000f220000002400 */
        /* <DEDUP_REMOVED lines=9> */
[C---:B---3--:R-:W-:Y:S01]  /*161e0*/  HMMA.16816.F32 R20, R120.reuse, R4, R20 ;  /* 0x000000047814723c */ /* 0x048fe20000001814 */
[----:B-----5:R-:W3:Y:S08]  /*161f0*/  LDSM.16.M88.4 R8, [R102+0x1800] ;  /* 0x001800006608783b */ /* 0x020ef00000000200 */
[----:B------:R-:W1:Y:S01]  /*16200*/  MUFU.TANH R230, R230 ;  /* 0x000000e600e67308 */ /* 0x000e620000002400 */
[C---:B------:R-:W-:Y:S01]  /*16210*/  HMMA.16816.F32 R24, R120.reuse, R6, R24 ;  /* 0x000000067818723c */ /* 0x040fe20000001818 */
[----:B------:R-:W5:Y:S08]  /*16220*/  LDSM.16.M88.4 R4, [R102+0x2000] ;  /* 0x002000006604783b */ /* 0x000f700000000200 */
[----:B------:R-:W1:Y:S05]  /*16230*/  MUFU.TANH R225, R225 ;  /* 0x000000e100e17308 */ /* 0x000e6a0000002400 */
        /* <DEDUP_REMOVED lines=10> */
[C---:B---3--:R-:W-:Y:S08]  /*162e0*/  HMMA.16816.F32 R28, R120.reuse, R8, R28 ;  /* 0x00000008781c723c */ /* 0x048ff0000000181c */
[----:B------:R3:W1:Y:S01]  /*162f0*/  MUFU.TANH R228, R14 ;  /* 0x0000000e00e47308 */ /* 0x0006620000002400 */
[C---:B------:R-:W-:Y:S01]  /*16300*/  HMMA.16816.F32 R32, R120.reuse, R10, R32 ;  /* 0x0000000a7820723c */ /* 0x040fe20000001820 */
[----:B------:R-:W1:Y:S08]  /*16310*/  LDSM.16.M88.4 R8, [R102+0x2800] ;  /* 0x002800006608783b */ /* 0x000e700000000200 */
[----:B------:R3:W1:Y:S01]  /*16320*/  MUFU.TANH R226, R15 ;  /* 0x0000000f00e27308 */ /* 0x0006620000002400 */
[C---:B-----5:R-:W-:Y:S05]  /*16330*/  HMMA.16816.F32 R36, R120.reuse, R4, R36 ;  /* 0x000000047824723c */ /* 0x060fea0000001824 */
[----:B------:R-:W-:Y:S03]  /*16340*/  FMUL.FTZ R213, R28, c[0x0][0x2ec] ;  /* 0x0000bb001cd57a20 */ /* 0x000fe60000410000 */
[C---:B------:R-:W-:Y:S01]  /*16350*/  HMMA.16816.F32 R40, R120.reuse, R6, R40 ;  /* 0x000000067828723c */ /* 0x040fe20000001828 */
[----:B------:R-:W2:Y:S01]  /*16360*/  MUFU.TANH R223, R223 ;  /* 0x000000df00df7308 */ /* 0x000ea20000002400 */
[----:B------:R-:W5:Y:S02]  /*16370*/  LDSM.16.M88.4 R4, [R102+0x3000] ;  /* 0x003000006604783b */ /* 0x000f640000000200 */
        /* <DEDUP_REMOVED lines=16> */
[----:B------:R-:W1:Y:S01]  /*16480*/  LDSM.16.M88.4 R8, [R102+0x3800] ;  /* 0x003800006608783b */ /* 0x000e620000000200 */
[----:B------:R-:W-:Y:S04]  /*16490*/  DEPBAR.LE SB0, 0x0 ;  /* 0x000080000000791a */ /* 0x000fe80000000000 */
[----:B------:R-:W-:Y:S02]  /*164a0*/  FMUL.FTZ R39, R39, c[0x0][0x2ec] ;  /* 0x0000bb0027277a20 */ /* 0x000fe40000410000 */
[----:B------:R-:W-:Y:S01]  /*164b0*/  FMUL.FTZ R41, R41, c[0x0][0x2ec] ;  /* 0x0000bb0029297a20 */ /* 0x000fe20000410000 */
[----:B------:R-:W1:Y:S01]  /*164c0*/  MUFU.TANH R221, R221 ;  /* 0x000000dd00dd7308 */ /* 0x000e620000002400 */
[----:B------:R-:W-:Y:S01]  /*164d0*/  BAR.SYNC.DEFER_BLOCKING 0x0 ;  /* 0x0000000000007b1d */ /* 0x000fe20000010000 */
[C---:B-----5:R-:W-:Y:S05]  /*164e0*/  HMMA.16816.F32 R52, R120.reuse, R4, R52 ;  /* 0x000000047834723c */ /* 0x060fea0000001834 */
        /* <DEDUP_REMOVED lines=37> */
[----:B------:R3:W1:Y:S10]  /*16740*/  MUFU.TANH R211, R29 ;  /* 0x0000001d00d37308 */ /* 0x0006740000002400 */
[----:B------:R3:W1:Y:S10]  /*16750*/  MUFU.TANH R212, R30 ;  /* 0x0000001e00d47308 */ /* 0x0006740000002400 */
[----:B------:R3:W1:Y:S10]  /*16760*/  MUFU.TANH R210, R31 ;  /* 0x0000001f00d27308 */ /* 0x0006740000002400 */
        /* <DEDUP_REMOVED lines=31> */
[----:B------:R-:W1:Y:S10]  /*16960*/  MUFU.TANH R142, R142 ;  /* 0x0000008e008e7308 */ /* 0x000e740000002400 */
[----:B------:R-:W1:Y:S10]  /*16970*/  MUFU.TANH R63, R63 ;  /* 0x0000003f003f7308 */ /* 0x000e740000002400 */
[----:B------:R-:W1:Y:S10]  /*16980*/  MUFU.TANH R64, R64 ;  /* 0x0000004000407308 */ /* 0x000e740000002400 */
[----:B------:R-:W1:Y:S10]  /*16990*/  MUFU.TANH R36, R36 ;  /* 0x0000002400247308 */ /* 0x000e740000002400 */
[----:B------:R-:W1:Y:S01]  /*169a0*/  MUFU.TANH R3, R3 ;  /* 0x0000000300037308 */ /* 0x000e620000002400 */
[----:B------:R-:W-:-:S05]  /*169b0*/  @!P1 BRA `(.L_x_5652) ;  /* 0x0000098000009947 */ /* 0x000fca0003800000 */
[----:B--234-:R-:W-:Y:S05]  /*169c0*/  IMAD.MOV.U32 R5, RZ, RZ, c[0x0][0x198] ;  /* 0x00006600ff057624 */ /* 0x01cfea00078e00ff */
[----:B------:R-:W-:Y:S04]  /*169d0*/  LEA R6, -R5, RZ, 0x7 ;  /* 0x000000ff05067211 */ /* 0x000fe800078e39ff */
[----:B------:R-:W-:Y:S01]  /*169e0*/  SHF.R.S32.HI R7, RZ, 0x1f, R6 ;  /* 0x0000001fff077819 */ /* 0x000fe20000011406 */
[----:B------:R-:W-:-:S05]  /*169f0*/  @!P6 BRA `(.L_x_5653) ;  /* 0x000003c00000e947 */ /* 0x000fca0003800000 */
[----:B------:R-:W-:Y:S01]  /*16a00*/  IMAD.SHL.U32 R11, R180, 0x80, RZ ;  /* 0x00000080b40b7824 */ /* 0x000fe200078e00ff */
[----:B------:R-:W-:Y:S04]  /*16a10*/  IABS R0, c[0x0][0x2d0] ;  /* 0x0000b40000007a13 */ /* 0x000fe80000000000 */
[----:B------:R-:W2:Y:S01]  /*16a20*/  I2F.RP R10, R0 ;  /* 0x00000000000a7306 */ /* 0x000ea20000209400 */
[C---:B------:R-:W-:Y:S02]  /*16a30*/  IADD3 R8, R11.reuse, -0x100, RZ ;  /* 0xffffff000b087810 */ /* 0x040fe40007ffe0ff */
[----:B------:R-:W-:Y:S04]  /*16a40*/  IADD3 R11, R11, -0x80, RZ ;  /* 0xffffff800b0b7810 */ /* 0x000fe80007ffe0ff */
[----:B------:R-:W-:Y:S02]  /*16a50*/  IABS R4, R11 ;  /* 0x0000000b00047213 */ /* 0x000fe40000000000 */
[----:B------:R-:W-:Y:S01]  /*16a60*/  LOP3.LUT R11, R11, c[0x0][0x2d0], RZ, 0x3c, !PT ;  /* 0x0000b4000b0b7a12 */ /* 0x000fe200078e3cff */
[----:B--2---:R-:W2:Y:S02]  /*16a70*/  MUFU.RCP R2, R10 ;  /* 0x0000000a00027308 */ /* 0x004ea40000001000 */
[----:B--2---:R-:W-:Y:S02]  /*16a80*/  IADD3 R6, R2, 0xffffffe, RZ ;  /* 0x0ffffffe02067810 */ /* 0x004fe40007ffe0ff */
[----:B------:R-:W-:Y:S06]  /*16a90*/  IABS R2, R8 ;  /* 0x0000000800027213 */ /* 0x000fec0000000000 */
[----:B------:R-:W2:Y:S01]  /*16aa0*/  F2I.FTZ.U32.TRUNC.NTZ R7, R6 ;  /* 0x0000000600077305 */ /* 0x000ea2000021f000 */
[----:B------:R-:W-:Y:S04]  /*16ab0*/  LOP3.LUT R8, R8, c[0x0][0x2d0], RZ, 0x3c, !PT ;  /* 0x0000b40008087a12 */ /* 0x000fe800078e3cff */
[----:B------:R-:W-:Y:S01]  /*16ac0*/  ISETP.GE.AND P3, PT, R8, RZ, PT ;  /* 0x000000ff0800720c */ /* 0x000fe20003f66270 */
        /* <DEDUP_REMOVED lines=47> */
.L_x_5653:
[----:B------:R2:W-:Y:S01]  /*16dc0*/  @P0 STS.128 [R176+0x2000], RZ ;  /* 0x002000ffb0000388 */ /* 0x0005e20000000c00 */
[----:B------:R-:W-:Y:S01]  /*16dd0*/  LEA R24, P4, R6, R178, 0x1 ;  /* 0x000000b206187211 */ /* 0x000fe200078808ff */
[----:B------:R-:W-:Y:S01]  /*16de0*/  @!P0 IMAD.MOV.U32 R8, RZ, RZ, c[0x0][0x19c] ;  /* 0x00006700ff088624 */ /* 0x000fe200078e00ff */
[-C--:B------:R-:W-:Y:S01]  /*16df0*/  @!P0 IADD3 R9, P2, R170, R6.reuse, RZ ;  /* 0x00000006aa098210 */ /* 0x080fe20007f5e0ff */
[----:B------:R-:W-:Y:S01]  /*16e00*/  @!P0 IMAD.MOV.U32 R0, RZ, RZ, c[0x0][0x19c] ;  /* 0x00006700ff008624 */ /* 0x000fe200078e00ff */
[--C-:B------:R-:W-:Y:S01]  /*16e10*/  LEA.HI.X R25, R6, R177, R7.reuse, 0x1, P4 ;  /* 0x000000b106197211 */ /* 0x100fe200020f0c07 */
[C-C-:B------:R-:W-:Y:S01]  /*16e20*/  @!P0 IMAD.WIDE.U32 R20, R5.reuse, 0x30, R6.reuse ;  /* 0x0000003005148825 */ /* 0x140fe200078e0006 */
[CC--:B------:R-:W-:Y:S02]  /*16e30*/  @!P0 LEA R11, P1, R5.reuse, R6.reuse, 0x5 ;  /* 0x00000006050b8211 */ /* 0x0c0fe400078228ff */
[----:B------:R-:W-:Y:S01]  /*16e40*/  @!P0 LEA R10, P3, R5, R6, 0x6 ;  /* 0x00000006050a8211 */ /* 0x000fe200078630ff */
[----:B------:R-:W-:Y:S01]  /*16e50*/  @!PT LDS RZ, [RZ] ;  /* 0x00000000fffff984 */ /* 0x000fe20000000800 */
[----:B------:R-:W-:Y:S01]  /*16e60*/  @!PT LDS RZ, [RZ] ;  /* 0x00000000fffff984 */ /* 0x000fe20000000800 */
[----:B------:R-:W-:Y:S01]  /*16e70*/  @!PT LDS RZ, [RZ] ;  /* 0x00000000fffff984 */ /* 0x000fe20000000800 */
[----:B------:R2:W-:Y:S01]  /*16e80*/  @!P0 LDGSTS.E.BYPASS.LTC128B.128 [R176+0x2000], [R24.64] ;  /* 0x0200000018b08fae */ /* 0x0005e2000b901d46 */
[--C-:B------:R-:W-:Y:S01]  /*16e90*/  @!P0 IMAD.X R4, R169, 0x1, R7.reuse, P2 ;  /* 0x00000001a9048824 */ /* 0x100fe200010e0607 */
[CC--:B------:R-:W-:Y:S01]  /*16ea0*/  @!P0 LEA R22, P2, R9.reuse, R178.reuse, 0x1 ;  /* 0x000000b209168211 */ /* 0x0c0fe200078408ff */
[--C-:B------:R-:W-:Y:S01]  /*16eb0*/  @!P0 IMAD.MOV.U32 R18, RZ, RZ, R6.reuse ;  /* 0x000000ffff128224 */ /* 0x100fe200078e0006 */
[----:B------:R2:W-:Y:S01]  /*16ec0*/  @P0 STS.128 [R176+0x2800], RZ ;  /* 0x002800ffb0000388 */ /* 0x0005e20000000c00 */
[----:B------:R-:W-:Y:S01]  /*16ed0*/  @!P0 MOV R19, R7 ;  /* 0x0000000700138202 */ /* 0x000fe20000000f00 */
[----:B------:R-:W-:Y:S01]  /*16ee0*/  @!P0 IMAD.MOV.U32 R14, RZ, RZ, R6 ;  /* 0x000000ffff0e8224 */ /* 0x000fe200078e0006 */
[----:B------:R-:W-:Y:S01]  /*16ef0*/  @!P0 LEA.HI.X R23, R9, R177, R4, 0x1, P2 ;  /* 0x000000b109178211 */ /* 0x000fe200010f0c04 */
[----:B------:R-:W-:Y:S01]  /*16f00*/  @!P0 IMAD.MOV.U32 R15, RZ, RZ, R7 ;  /* 0x000000ffff0f8224 */ /* 0x000fe200078e0007 */
[-C--:B------:R-:W-:Y:S01]  /*16f10*/  @!P0 MOV R13, R7.reuse ;  /* 0x00000007000d8202 */ /* 0x080fe20000000f00 */
[----:B------:R-:W-:Y:S01]  /*16f20*/  @!P0 IMAD.MOV.U32 R12, RZ, RZ, R6 ;  /* 0x000000ffff0c8224 */ /* 0x000fe200078e0006 */
[-C--:B------:R-:W-:Y:S01]  /*16f30*/  @!P0 LEA.HI.X R8, R5, R7.reuse, R8, 0x5, P1 ;  /* 0x0000000705088211 */ /* 0x080fe200008f2c08 */
[----:B------:R-:W-:Y:S01]  /*16f40*/  @!PT LDS RZ, [RZ] ;  /* 0x00000000fffff984 */ /* 0x000fe20000000800 */
[----:B------:R-:W-:Y:S01]  /*16f50*/  @!PT LDS RZ, [RZ] ;  /* 0x00000000fffff984 */ /* 0x000fe20000000800 */
[----:B------:R-:W-:Y:S01]  /*16f60*/  @!PT LDS RZ, [RZ] ;  /* 0x00000000fffff984 */ /* 0x000fe20000000800 */
[----:B------:R2:W-:Y:S01]  /*16f70*/  @!P0 LDGSTS.E.BYPASS.LTC128B.128 [R176+0x2800], [R22.64] ;  /* 0x0280000016b08fae */ /* 0x0005e2000b901d46 */
[----:B------:R-:W-:Y:S01]  /*16f80*/  @!P0 IMAD.MOV.U32 R2, RZ, RZ, c[0x0][0x19c] ;  /* 0x00006700ff028624 */ /* 0x000fe200078e00ff */
[-C--:B------:R-:W-:Y:S01]  /*16f90*/  @!P0 LEA R26, P1, R11, R178.reuse, 0x1 ;  /* 0x000000b20b1a8211 */ /* 0x080fe200078208ff */
[C---:B------:R-:W-:Y:S01]  /*16fa0*/  @!P0 IMAD.WIDE.U32 R18, R5.reuse, 0x50, R18 ;  /* 0x0000005005128825 */ /* 0x040fe200078e0012 */
[----:B------:R2:W-:Y:S01]  /*16fb0*/  @P0 STS.128 [R176+0x3000], RZ ;  /* 0x003000ffb0000388 */ /* 0x0005e20000000c00 */
[C---:B------:R-:W-:Y:S02]  /*16fc0*/  @!P0 LEA.HI.X R0, R5.reuse, R7, R0, 0x6, P3 ;  /* 0x0000000705008211 */ /* 0x040fe400018f3400 */
[----:B------:R-:W-:Y:S01]  /*16fd0*/  @!P0 IMAD.WIDE.U32 R14, R5, 0x60, R14 ;  /* 0x00000060050e8825 */ /* 0x000fe200078e000e */
[----:B------:R-:W-:Y:S02]  /*16fe0*/  @!P0 LEA.HI.X R27, R11, R177, R8, 0x1, P1 ;  /* 0x000000b10b1b8211 */ /* 0x000fe400008f0c08 */
[-C--:B------:R-:W-:Y:S01]  /*16ff0*/  @!P0 LEA R28, P1, R20, R178.reuse, 0x1 ;  /* 0x000000b2141c8211 */ /* 0x080fe200078208ff */
[----:B------:R-:W-:Y:S02]  /*17000*/  @!P0 IMAD.WIDE.U32 R12, R5, 0x70, R12 ;  /* 0x00000070050c8825 */ /* 0x000fe400078e000c */
[----:B------:R-:W-:Y:S01]  /*17010*/  @!PT LDS RZ, [RZ] ;  /* 0x00000000fffff984 */ /* 0x000fe20000000800 */
[----:B------:R-:W-:Y:S01]  /*17020*/  @!PT LDS RZ, [RZ] ;  /* 0x00000000fffff984 */ /* 0x000fe20000000800 */
[----:B------:R-:W-:Y:S01]  /*17030*/  @!PT LDS RZ, [RZ] ;  /* 0x00000000fffff984 */ /* 0x000fe20000000800 */
[----:B------:R2:W-:Y:S02]  /*17040*/  @!P0 LDGSTS.E.BYPASS.LTC128B.128 [R176+0x3000], [R26.64] ;  /* 0x030000001ab08fae */ /* 0x0005e4000b901d46 */
[----:B------:R-:W-:Y:S02]  /*17050*/  @!P0 IMAD R5, R2, 0x30, RZ ;  /* 0x0000003002058824 */ /* 0x000fe400078e02ff */
[----:B------:R2:W-:Y:S01]  /*17060*/  @P0 STS.128 [R176+0x3800], RZ ;  /* 0x003800ffb0000388 */ /* 0x0005e20000000c00 */
[----:B------:R-:W-:Y:S02]  /*17070*/  @!P0 IMAD.MOV.U32 R4, RZ, RZ, c[0x0][0x19c] ;  /* 0x00006700ff048624 */ /* 0x000fe400078e00ff */
[----:B------:R-:W-:Y:S01]  /*17080*/  @!P0 IADD3 R5, R5, R21, RZ ;  /* 0x0000001505058210 */ /* 0x000fe20007ffe0ff */
[----:B------:R-:W-:Y:S02]  /*17090*/  @!P0 IMAD.MOV.U32 R6, RZ, RZ, c[0x0][0x19c] ;  /* 0x00006700ff068624 */ /* 0x000fe400078e00ff */
        /* <DEDUP_REMOVED lines=14> */
[----:B------:R-:W-:Y:S01]  /*17180*/  @!P0 LEA R8, P1, R12, R178, 0x1 ;  /* 0x000000b20c088211 */ /* 0x000fe200078208ff */
        /* <DEDUP_REMOVED lines=8> */
[----:B------:R-:W-:Y:S01]  /*17210*/  MOV R178, R24 ;  /* 0x0000001800b27202 */ /* 0x000fe20000000f00 */
[----:B------:R2:W-:Y:S03]  /*17220*/  @P0 STS.128 [R176+0x4800], RZ ;  /* 0x004800ffb0000388 */ /* 0x0005e60000000c00 */
        /* <DEDUP_REMOVED lines=17> */
.L_x_5652:
[----:B--234-:R-:W-:Y:S01]  /*17340*/  FMNMX.FTZ R0, R229, R105, !PT ;  /* 0x00000069e5007209 */ /* 0x01cfe20007810000 */
        /* <DEDUP_REMOVED lines=24> */
[----:B-1----:R-:W-:Y:S01]  /*174d0*/  FMNMX.FTZ R0, R217, R0, !PT ;  /* 0x00000000d9007209 */ /* 0x002fe20007810000 */
        /* <DEDUP_REMOVED lines=80> */
[C---:B-1----:R-:W-:Y:S02]  /*179e0*/  FMUL.FTZ R8, R38.reuse, R92 ;  /* 0x0000005c26087220 */ /* 0x042fe40000410000 */
[C---:B------:R-:W-:Y:S02]  /*179f0*/  FMUL.FTZ R9, R38.reuse, R93 ;  /* 0x0000005d26097220 */ /* 0x040fe40000410000 */
[C---:B------:R-:W-:Y:S01]  /*17a00*/  FMUL.FTZ R17, R38.reuse, R85 ;  /* 0x0000005526117220 */ /* 0x040fe20000410000 */
[----:B------:R-:W-:Y:S01]  /*17a10*/  MUFU.EX2 R112, R112 ;  /* 0x0000007000707308 */ /* 0x000fe20000000800 */
[C---:B------:R-:W-:Y:S02]  /*17a20*/  FMUL.FTZ R4, R38.reuse, R96 ;  /* 0x0000006026047220 */ /* 0x040fe40000410000 */
[C---:B------:R-:W-:Y:S02]  /*17a30*/  FMUL.FTZ R5, R38.reuse, R97 ;  /* 0x0000006126057220 */ /* 0x040fe40000410000 */
[C---:B--2---:R-:W-:Y:S02]  /*17a40*/  FMUL.FTZ R10, R37.reuse, R94 ;  /* 0x0000005e250a7220 */ /* 0x044fe40000410000 */
[----:B------:R-:W-:Y:S02]  /*17a50*/  FMUL.FTZ R11, R37, R95 ;  /* 0x0000005f250b7220 */ /* 0x000fe40000410000 */
[----:B------:R-:W-:Y:S01]  /*17a60*/  LDSM.16.MT88.4 R92, [R160+0x9800] ;  /* 0x00980000a05c783b */ /* 0x000fe20000004200 */
[----:B------:R-:W1:Y:S01]  /*17a70*/  MUFU.EX2 R111, R111 ;  /* 0x0000006f006f7308 */ /* 0x000e620000000800 */
[--C-:B------:R-:W-:Y:S02]  /*17a80*/  FFMA.FTZ R116, R229, c[0x0][0x23c], -R110.reuse ;  /* 0x00008f00e5747a23 */ /* 0x100fe4000001086e */
[----:B------:R-:W-:Y:S02]  /*17a90*/  FFMA.FTZ R108, R233, c[0x0][0x23c], -R110 ;  /* 0x00008f00e96c7a23 */ /* 0x000fe4000001086e */
[C---:B------:R-:W-:Y:S02]  /*17aa0*/  FMUL.FTZ R19, R37.reuse, R87 ;  /* 0x0000005725137220 */ /* 0x040fe40000410000 */
        /* <DEDUP_REMOVED lines=12> */
[----:B------:R-:W-:Y:S02]  /*17b70*/  FFMA.FTZ R112, R37, R184, R112 ;  /* 0x000000b825707223 */ /* 0x000fe40000010070 */
[----:B------:R-:W-:Y:S02]  /*17b80*/  FMUL.FTZ R25, R38, R77 ;  /* 0x0000004d26197220 */ /* 0x000fe40000410000 */
[----:B------:R-:W-:Y:S01]  /*17b90*/  FADD.FTZ R86, R111, R112 ;  /* 0x000000706f567221 */ /* 0x000fe20000010000 */
[----:B------:R-:W1:Y:S01]  /*17ba0*/  MUFU.EX2 R108, R108 ;  /* 0x0000006c006c7308 */ /* 0x000e620000000800 */
[----:B------:R-:W-:Y:S02]  /*17bb0*/  FFMA.FTZ R77, R213, c[0x0][0x23c], -R110 ;  /* 0x00008f00d54d7a23 */ /* 0x000fe4000001086e */
[----:B------:R-:W-:Y:S01]  /*17bc0*/  FMUL.FTZ R27, R37, R79 ;  /* 0x0000004f251b7220 */ /* 0x000fe20000410000 */
[C---:B--2---:R-:W-:Y:S01]  /*17bd0*/  F2FP.PACK_AB R40, R113.reuse, R116 ;  /* 0x000000747128723e */ /* 0x044fe200000000ff */
[--C-:B------:R-:W-:Y:S02]  /*17be0*/  FFMA.FTZ R79, R212, c[0x0][0x23c], -R39.reuse ;  /* 0x00008f00d44f7a23 */ /* 0x100fe40000010827 */
[----:B------:R-:W-:Y:S02]  /*17bf0*/  FFMA.FTZ R116, R38, R185, R116 ;  /* 0x000000b926747223 */ /* 0x000fe40000010074 */
[--C-:B------:R-:W-:Y:S01]  /*17c00*/  FFMA.FTZ R71, R218, c[0x0][0x23c], -R39.reuse ;  /* 0x00008f00da477a23 */ /* 0x100fe20000010827 */
[----:B------:R-:W-:Y:S01]  /*17c10*/  MUFU.EX2 R103, R103 ;  /* 0x0000006700677308 */ /* 0x000fe20000000800 */
[----:B------:R-:W-:Y:S02]  /*17c20*/  FADD.FTZ R78, R113, R116 ;  /* 0x00000074714e7221 */ /* 0x000fe40000010000 */
[----:B------:R-:W-:Y:S02]  /*17c30*/  FFMA.FTZ R69, R217, c[0x0][0x23c], -R110 ;  /* 0x00008f00d9457a23 */ /* 0x000fe4000001086e */
[--C-:B------:R-:W-:Y:S02]  /*17c40*/  FFMA.FTZ R220, R220, c[0x0][0x23c], -R39.reuse ;  /* 0x00008f00dcdc7a23 */ /* 0x100fe40000010827 */
[--C-:B------:R-:W-:Y:S02]  /*17c50*/  FFMA.FTZ R115, R202, c[0x0][0x23c], -R39.reuse ;  /* 0x00008f00ca737a23 */ /* 0x100fe40000010827 */
[--C-:B------:R-:W-:Y:S01]  /*17c60*/  FFMA.FTZ R118, R204, c[0x0][0x23c], -R39.reuse ;  /* 0x00008f00cc767a23 */ /* 0x100fe20000010827 */
[----:B------:R-:W2:Y:S01]  /*17c70*/  MUFU.EX2 R60, R60 ;  /* 0x0000003c003c7308 */ /* 0x000ea20000000800 */
[--C-:B------:R-:W-:Y:S02]  /*17c80*/  FFMA.FTZ R119, R200, c[0x0][0x23c], -R39.reuse ;  /* 0x00008f00c8777a23 */ /* 0x100fe40000010827 */
[--C-:B------:R-:W-:Y:S01]  /*17c90*/  FFMA.FTZ R122, R198, c[0x0][0x23c], -R39.reuse ;  /* 0x00008f00c67a7a23 */ /* 0x100fe20000010827 */
[----:B-1----:R-:W-:Y:S01]  /*17ca0*/  F2FP.PACK_AB R42, R108, R109 ;  /* 0x0000006d6c2a723e */ /* 0x002fe200000000ff */
[----:B------:R-:W-:Y:S02]  /*17cb0*/  FADD.FTZ R109, R109, R78 ;  /* 0x0000004e6d6d7221 */ /* 0x000fe40000010000 */
[--C-:B------:R-:W-:Y:S02]  /*17cc0*/  FFMA.FTZ R123, R196, c[0x0][0x23c], -R39.reuse ;  /* 0x00008f00c47b7a23 */ /* 0x100fe40000010827 */
[--C-:B------:R-:W-:Y:S01]  /*17cd0*/  FFMA.FTZ R126, R194, c[0x0][0x23c], -R39.reuse ;  /* 0x00008f00c27e7a23 */ /* 0x100fe20000010827 */
[----:B------:R1:W-:Y:S01]  /*17ce0*/  MUFU.EX2 R84, R24 ;  /* 0x0000001800547308 */ /* 0x0003e20000000800 */
        /* <DEDUP_REMOVED lines=9> */
[----:B------:R-:W-:Y:S02]  /*17d80*/  FADD.FTZ R103, R103, R86 ;  /* 0x0000005667677221 */ /* 0x000fe40000010000 */
[--C-:B------:R-:W-:Y:S02]  /*17d90*/  FFMA.FTZ R36, R36, c[0x0][0x23c], -R39.reuse ;  /* 0x00008f0024247a23 */ /* 0x100fe40000010827 */
[--C-:B------:R-:W-:Y:S01]  /*17da0*/  FFMA.FTZ R61, R235, c[0x0][0x23c], -R110.reuse ;  /* 0x00008f00eb3d7a23 */ /* 0x100fe2000001086e */
[----:B------:R-:W-:Y:S01]  /*17db0*/  MUFU.EX2 R66, R66 ;  /* 0x0000004200427308 */ /* 0x000fe20000000800 */
[C---:B------:R-:W-:Y:S05]  /*17dc0*/  HMMA.16816.F32 R4, R40.reuse, R12, R4 ;  /* 0x0000000c2804723c */ /* 0x040fea0000001804 */
[C---:B-1----:R-:W-:Y:S02]  /*17dd0*/  FMUL.FTZ R24, R38.reuse, R76 ;  /* 0x0000004c26187220 */ /* 0x042fe40000410000 */
        /* <DEDUP_REMOVED lines=28> */
[----:B------:R-:W3:Y:S01]  /*17fa0*/  MUFU.EX2 R81, R81 ;  /* 0x0000005100517308 */ /* 0x000ee20000000800 */
[C---:B------:R-:W-:Y:S03]  /*17fb0*/  HMMA.16816.F32 R24, R40.reuse, R30, R24 ;  /* 0x0000001e2818723c */ /* 0x040fe60000001818 */
[----:B------:R-:W-:Y:S02]  /*17fc0*/  FMUL.FTZ R29, R38, R73 ;  /* 0x00000049261d7220 */ /* 0x000fe40000410000 */
[--C-:B------:R-:W-:Y:S02]  /*17fd0*/  FFMA.FTZ R72, R216, c[0x0][0x23c], -R39.reuse ;  /* 0x00008f00d8487a23 */ /* 0x100fe40000010827 */
[C---:B------:R-:W-:Y:S02]  /*17fe0*/  FMUL.FTZ R30, R37.reuse, R74 ;  /* 0x0000004a251e7220 */ /* 0x040fe40000410000 */
[----:B------:R-:W4:Y:S03]  /*17ff0*/  MUFU.EX2 R73, R219 ;  /* 0x000000db00497308 */ /* 0x000f260000000800 */
[----:B------:R-:W-:Y:S02]  /*18000*/  FMUL.FTZ R31, R37, R75 ;  /* 0x0000004b251f7220 */ /* 0x000fe40000410000 */
[----:B------:R-:W-:Y:S02]  /*18010*/  FFMA.FTZ R75, R214, c[0x0][0x23c], -R39 ;  /* 0x00008f00d64b7a23 */ /* 0x000fe40000010827 */
[--C-:B------:R-:W-:Y:S02]  /*18020*/  FFMA.FTZ R74, R211, c[0x0][0x23c], -R110.reuse ;  /* 0x00008f00d34a7a23 */ /* 0x100fe4000001086e */
[--C-:B------:R-:W-:Y:S01]  /*18030*/  FFMA.FTZ R114, R203, c[0x0][0x23c], -R110.reuse ;  /* 0x00008f00cb727a23 */ /* 0x100fe2000001086e */
[C---:B------:R-:W-:Y:S01]  /*18040*/  HMMA.16816.F32 R28, R40.reuse, R44, R28 ;  /* 0x0000002c281c723c */ /* 0x040fe2000000181c */
[----:B------:R-:W-:Y:S02]  /*18050*/  MUFU.EX2 R68, R220 ;  /* 0x000000dc00447308 */ /* 0x000fe40000000800 */
[--C-:B------:R-:W-:Y:S02]  /*18060*/  FFMA.FTZ R117, R201, c[0x0][0x23c], -R110.reuse ;  /* 0x00008f00c9757a23 */ /* 0x100fe4000001086e */
[--C-:B------:R-:W-:Y:S02]  /*18070*/  FFMA.FTZ R120, R199, c[0x0][0x23c], -R110.reuse ;  /* 0x00008f00c7787a23 */ /* 0x100fe4000001086e */
[--C-:B------:R-:W-:Y:S01]  /*18080*/  FFMA.FTZ R121, R197, c[0x0][0x23c], -R110.reuse ;  /* 0x00008f00c5797a23 */ /* 0x100fe2000001086e */
[----:B------:R-:W-:Y:S01]  /*18090*/  HMMA.16816.F32 R32, R40, R46, R32 ;  /* 0x0000002e2820723c */ /* 0x000fe20000001820 */
[----:B------:R-:W5:Y:S02]  /*180a0*/  LDSM.16.MT88.4 R44, [R156+0x6800] ;  /* 0x006800009c2c783b */ /* 0x000f640000004200 */
[----:B------:R-:W4:Y:S01]  /*180b0*/  MUFU.EX2 R71, R71 ;  /* 0x0000004700477308 */ /* 0x000f220000000800 */
[--C-:B------:R-:W-:Y:S02]  /*180c0*/  FFMA.FTZ R124, R195, c[0x0][0x23c], -R110.reuse ;  /* 0x00008f00c37c7a23 */ /* 0x100fe4000001086e */
[--C-:B------:R-:W-:Y:S01]  /*180d0*/  FFMA.FTZ R125, R193, c[0x0][0x23c], -R110.reuse ;  /* 0x00008f00c17d7a23 */ /* 0x100fe2000001086e */
[----:B-1----:R-:W-:Y:S01]  /*180e0*/  F2FP.PACK_AB R42, R84, R67 ;  /* 0x00000043542a723e */ /* 0x002fe200000000ff */
[--C-:B------:R-:W-:Y:S01]  /*180f0*/  FFMA.FTZ R38, R191, c[0x0][0x23c], -R110.reuse ;  /* 0x00008f00bf267a23 */ /* 0x100fe2000001086e */
[----:B--2---:R-:W-:Y:S03]  /*18100*/  F2FP.PACK_AB R40, R62, R61 ;  /* 0x0000003d3e28723e */ /* 0x004fe600000000ff */
[----:B------:R-:W-:Y:S01]  /*18110*/  F2FP.PACK_AB R41, R66, R65 ;  /* 0x000000414229723e */ /* 0x000fe200000000ff */
[----:B------:R-:W-:Y:S01]  /*18120*/  MUFU.EX2 R69, R69 ;  /* 0x0000004500457308 */ /* 0x000fe20000000800 */
[----:B---3--:R-:W-:Y:S01]  /*18130*/  F2FP.PACK_AB R43, R81, R80 ;  /* 0x00000050512b723e */ /* 0x008fe200000000ff */
[--C-:B------:R-:W-:Y:S02]  /*18140*/  FFMA.FTZ R129, R189, c[0x0][0x23c], -R110.reuse ;  /* 0x00008f00bd817a23 */ /* 0x100fe4000001086e */
[--C-:B------:R-:W-:Y:S02]  /*18150*/  FFMA.FTZ R130, R151, c[0x0][0x23c], -R110.reuse ;  /* 0x00008f0097827a23 */ /* 0x100fe4000001086e */
[--C-:B------:R-:W-:Y:S02]  /*18160*/  FFMA.FTZ R37, R147, c[0x0][0x23c], -R110.reuse ;  /* 0x00008f0093257a23 */ /* 0x100fe4000001086e */
[C---:B------:R-:W-:Y:S02]  /*18170*/  HMMA.16816.F32 R4, R40.reuse, R48, R4 ;  /* 0x000000302804723c */ /* 0x040fe40000001804 */
[----:B------:R-:W-:Y:S01]  /*18180*/  MUFU.EX2 R77, R77 ;  /* 0x0000004d004d7308 */ /* 0x000fe20000000800 */
[--C-:B------:R-:W-:Y:S02]  /*18190*/  FFMA.FTZ R149, R149, c[0x0][0x23c], -R110.reuse ;  /* 0x00008f0095957a23 */ /* 0x100fe4000001086e */
[--C-:B------:R-:W-:Y:S02]  /*181a0*/  FFMA.FTZ R113, R143, c[0x0][0x23c], -R110.reuse ;  /* 0x00008f008f717a23 */ /* 0x100fe4000001086e */
[----:B------:R-:W-:Y:S01]  /*181b0*/  FFMA.FTZ R134, R145, c[0x0][0x23c], -R110 ;  /* 0x00008f0091867a23 */ /* 0x000fe2000001086e */
[C---:B------:R-:W-:Y:S01]  /*181c0*/  HMMA.16816.F32 R8, R40.reuse, R50, R8 ;  /* 0x000000322808723c */ /* 0x040fe20000001808 */
[----:B------:R-:W1:Y:S03]  /*181d0*/  LDSM.16.MT88.4 R48, [R160+0x7000] ;  /* 0x00700000a030783b */ /* 0x000e660000004200 */
[----:B------:R-:W-:Y:S01]  /*181e0*/  MUFU.EX2 R79, R79 ;  /* 0x0000004f004f7308 */ /* 0x000fe20000000800 */
[----:B------:R-:W-:Y:S02]  /*181f0*/  FADD.FTZ R108, R108, R109 ;  /* 0x0000006d6c6c7221 */ /* 0x000fe40000010000 */
[----:B------:R-:W-:Y:S01]  /*18200*/  FADD.FTZ R60, R60, R103 ;  /* 0x000000673c3c7221 */ /* 0x000fe20000010000 */
[C---:B------:R-:W-:Y:S04]  /*18210*/  HMMA.16816.F32 R12, R40.reuse, R52, R12 ;  /* 0x00000034280c723c */ /* 0x040fe8000000180c */
[----:B------:R-:W-:Y:S01]  /*18220*/  FADD.FTZ R61, R61, R108 ;  /* 0x0000006c3d3d7221 */ /* 0x000fe20000010000 */
[----:B------:R-:W-:Y:S01]  /*18230*/  MOV R103, R0 ;  /* 0x0000000000677202 */ /* 0x000fe20000000f00 */
[----:B------:R-:W-:Y:S01]  /*18240*/  MUFU.EX2 R74, R74 ;  /* 0x0000004a004a7308 */ /* 0x000fe20000000800 */
[----:B------:R-:W-:Y:S01]  /*18250*/  FADD.FTZ R65, R65, R60 ;  /* 0x0000003c41417221 */ /* 0x000fe20000010000 */
[C---:B------:R-:W-:Y:S01]  /*18260*/  HMMA.16816.F32 R16, R40.reuse, R54, R16 ;  /* 0x000000362810723c */ /* 0x040fe20000001810 */
[----:B------:R-:W2:Y:S03]  /*18270*/  LDSM.16.MT88.4 R52, [R158+0x7000] ;  /* 0x007000009e34783b */ /* 0x000ea60000004200 */
[----:B------:R-:W-:Y:S02]  /*18280*/  FADD.FTZ R62, R62, R61 ;  /* 0x0000003d3e3e7221 */ /* 0x000fe40000010000 */
[----:B------:R-:W-:Y:S02]  /*18290*/  FADD.FTZ R65, R66, R65 ;  /* 0x0000004142417221 */ /* 0x000fe40000010000 */
[C---:B------:R-:W-:Y:S01]  /*182a0*/  HMMA.16816.F32 R20, R40.reuse, R56, R20 ;  /* 0x000000382814723c */ /* 0x040fe20000001814 */
[----:B------:R-:W3:Y:S03]  /*182b0*/  MUFU.EX2 R70, R70 ;  /* 0x0000004600467308 */ /* 0x000ee60000000800 */
[----:B------:R-:W-:Y:S02]  /*182c0*/  FADD.FTZ R67, R67, R62 ;  /* 0x0000003e43437221 */ /* 0x000fe40000010000 */
[----:B------:R-:W-:Y:S02]  /*182d0*/  FADD.FTZ R80, R80, R65 ;  /* 0x0000004150507221 */ /* 0x000fe40000010000 */
[C---:B------:R-:W-:Y:S01]  /*182e0*/  HMMA.16816.F32 R24, R40.reuse, R58, R24 ;  /* 0x0000003a2818723c */ /* 0x040fe20000001818 */
[----:B------:R-:W1:Y:S02]  /*182f0*/  LDSM.16.MT88.4 R56, [R157+0x7000] ;  /* 0x007000009d38783b */ /* 0x000e640000004200 */
[----:B------:R-:W-:Y:S01]  /*18300*/  MUFU.EX2 R72, R72 ;  /* 0x0000004800487308 */ /* 0x000fe20000000800 */
[----:B------:R-:W-:Y:S02]  /*18310*/  FADD.FTZ R67, R84, R67 ;  /* 0x0000004354437221 */ /* 0x000fe40000010000 */
[----:B------:R-:W-:Y:S02]  /*18320*/  FADD.FTZ R81, R81, R80 ;  /* 0x0000005051517221 */ /* 0x000fe40000010000 */
[C---:B-----5:R-:W-:Y:S01]  /*18330*/  HMMA.16816.F32 R28, R40.reuse, R44, R28 ;  /* 0x0000002c281c723c */ /* 0x060fe2000000181c */
[----:B------:R-:W-:Y:S04]  /*18340*/  LDSM.16.MT88.4 R84, [R158+0x9800] ;  /* 0x009800009e54783b */ /* 0x000fe80000004200 */
[----:B------:R-:W5:Y:S03]  /*18350*/  MUFU.EX2 R75, R75 ;  /* 0x0000004b004b7308 */ /* 0x000f660000000800 */
[----:B------:R-:W-:Y:S01]  /*18360*/  HMMA.16816.F32 R32, R40, R46, R32 ;  /* 0x0000002e2820723c */ /* 0x000fe20000001820 */
[----:B------:R-:W2:Y:S06]  /*18370*/  LDSM.16.MT88.4 R44, [R156+0x7000] ;  /* 0x007000009c2c783b */ /* 0x000eac0000004200 */
[----:B----4-:R-:W-:Y:S01]  /*18380*/  F2FP.PACK_AB R40, R73, R76 ;  /* 0x0000004c4928723e */ /* 0x010fe200000000ff */
[----:B------:R-:W4:Y:S01]  /*18390*/  MUFU.EX2 R82, R82 ;  /* 0x0000005200527308 */ /* 0x000f220000000800 */
[----:B------:R-:W-:Y:S03]  /*183a0*/  F2FP.PACK_AB R41, R71, R68 ;  /* 0x000000444729723e */ /* 0x000fe600000000ff */
[----:B---3--:R-:W-:Y:S01]  /*183b0*/  F2FP.PACK_AB R42, R70, R69 ;  /* 0x00000045462a723e */ /* 0x008fe200000000ff */
[----:B------:R-:W-:Y:S02]  /*183c0*/  FADD.FTZ R76, R76, R67 ;  /* 0x000000434c4c7221 */ /* 0x000fe40000010000 */
[----:B------:R-:W-:Y:S02]  /*183d0*/  FADD.FTZ R68, R68, R81 ;  /* 0x0000005144447221 */ /* 0x000fe40000010000 */
[----:B------:R-:W-:Y:S01]  /*183e0*/  FADD.FTZ R76, R73, R76 ;  /* 0x0000004c494c7221 */ /* 0x000fe20000010000 */
[----:B------:R-:W-:Y:S01]  /*183f0*/  MUFU.EX2 R83, R83 ;  /* 0x0000005300537308 */ /* 0x000fe20000000800 */
[----:B------:R-:W-:Y:S01]  /*18400*/  FADD.FTZ R71, R71, R68 ;  /* 0x0000004447477221 */ /* 0x000fe20000010000 */
[----:B-----5:R-:W-:Y:S01]  /*18410*/  F2FP.PACK_AB R43, R75, R72 ;  /* 0x000000484b2b723e */ /* 0x020fe200000000ff */
[----:B------:R-:W-:Y:S02]  /*18420*/  FADD.FTZ R69, R69, R76 ;  /* 0x0000004c45457221 */ /* 0x000fe40000010000 */
[----:B------:R-:W-:Y:S02]  /*18430*/  FADD.FTZ R72, R72, R71 ;  /* 0x0000004748487221 */ /* 0x000fe40000010000 */
[----:B------:R-:W-:Y:S02]  /*18440*/  FADD.FTZ R70, R70, R69 ;  /* 0x0000004546467221 */ /* 0x000fe40000010000 */
[C---:B-1----:R-:W-:Y:S01]  /*18450*/  HMMA.16816.F32 R4, R40.reuse, R48, R4 ;  /* 0x000000302804723c */ /* 0x042fe20000001804 */
[----:B------:R-:W1:Y:S02]  /*18460*/  MUFU.EX2 R88, R88 ;  /* 0x0000005800587308 */ /* 0x000e640000000800 */
[----:B------:R-:W-:Y:S05]  /*18470*/  FADD.FTZ R72, R75, R72 ;  /* 0x000000484b487221 */ /* 0x000fea0000010000 */
[C---:B------:R-:W-:Y:S01]  /*18480*/  HMMA.16816.F32 R8, R40.reuse, R50, R8 ;  /* 0x000000322808723c */ /* 0x040fe20000001808 */
[----:B------:R-:W3:Y:S02]  /*18490*/  LDSM.16.MT88.4 R48, [R160+0x7800] ;  /* 0x00780000a030783b */ /* 0x000ee40000004200 */
[----:B------:R-:W-:Y:S05]  /*184a0*/  MUFU.EX2 R89, R89 ;  /* 0x0000005900597308 */ /* 0x000fea0000000800 */
[C---:B--2---:R-:W-:Y:S05]  /*184b0*/  HMMA.16816.F32 R12, R40.reuse, R52, R12 ;  /* 0x00000034280c723c */ /* 0x044fea000000180c */
[----:B------:R-:W2:Y:S03]  /*184c0*/  MUFU.EX2 R90, R90 ;  /* 0x0000005a005a7308 */ /* 0x000ea60000000800 */
[C---:B------:R-:W-:Y:S01]  /*184d0*/  HMMA.16816.F32 R16, R40.reuse, R54, R16 ;  /* 0x000000362810723c */ /* 0x040fe20000001810 */
[----:B------:R-:W5:Y:S06]  /*184e0*/  LDSM.16.MT88.4 R52, [R158+0x7800] ;  /* 0x007800009e34783b */ /* 0x000f6c0000004200 */
[----:B------:R-:W-:Y:S01]  /*184f0*/  MUFU.EX2 R91, R91 ;  /* 0x0000005b005b7308 */ /* 0x000fe20000000800 */
[C---:B------:R-:W-:Y:S08]  /*18500*/  HMMA.16816.F32 R20, R40.reuse, R56, R20 ;  /* 0x000000382814723c */ /* 0x040ff00000001814 */
[C---:B------:R-:W-:Y:S01]  /*18510*/  HMMA.16816.F32 R24, R40.reuse, R58, R24 ;  /* 0x0000003a2818723c */ /* 0x040fe20000001818 */
[----:B------:R-:W-:Y:S01]  /*18520*/  LDSM.16.MT88.4 R56, [R156+0x7800] ;  /* 0x007800009c38783b */ /* 0x000fe20000004200 */
[----:B------:R-:W1:Y:S06]  /*18530*/  MUFU.EX2 R114, R114 ;  /* 0x0000007200727308 */ /* 0x000e6c0000000800 */
[C---:B------:R-:W-:Y:S04]  /*18540*/  HMMA.16816.F32 R28, R40.reuse, R44, R28 ;  /* 0x0000002c281c723c */ /* 0x040fe8000000181c */
[----:B------:R-:W-:Y:S04]  /*18550*/  MUFU.EX2 R115, R115 ;  /* 0x0000007300737308 */ /* 0x000fe80000000800 */
[----:B------:R-:W-:Y:S01]  /*18560*/  HMMA.16816.F32 R32, R40, R46, R32 ;  /* 0x0000002e2820723c */ /* 0x000fe20000001820 */
[----:B------:R-:W5:Y:S05]  /*18570*/  LDSM.16.MT88.4 R44, [R157+0x7800] ;  /* 0x007800009d2c783b */ /* 0x000f6a0000004200 */
[----:B------:R-:W5:Y:S01]  /*18580*/  MUFU.EX2 R118, R118 ;  /* 0x0000007600767308 */ /* 0x000f620000000800 */
[----:B------:R-:W-:Y:S02]  /*18590*/  F2FP.PACK_AB R40, R74, R77 ;  /* 0x0000004d4a28723e */ /* 0x000fe400000000ff */
[----:B----4-:R-:W-:Y:S03]  /*185a0*/  F2FP.PACK_AB R41, R82, R79 ;  /* 0x0000004f5229723e */ /* 0x010fe600000000ff */
[----:B-1----:R-:W-:Y:S02]  /*185b0*/  F2FP.PACK_AB R42, R88, R83 ;  /* 0x00000053582a723e */ /* 0x002fe400000000ff */
[----:B--2---:R-:W-:Y:S02]  /*185c0*/  F2FP.PACK_AB R43, R90, R89 ;  /* 0x000000595a2b723e */ /* 0x004fe400000000ff */
[----:B------:R-:W-:Y:S05]  /*185d0*/  MUFU.EX2 R117, R117 ;  /* 0x0000007500757308 */ /* 0x000fea0000000800 */
[C---:B---3--:R-:W-:Y:S05]  /*185e0*/  HMMA.16816.F32 R4, R40.reuse, R48, R4 ;  /* 0x000000302804723c */ /* 0x048fea0000001804 */
[----:B------:R-:W1:Y:S03]  /*185f0*/  MUFU.EX2 R120, R120 ;  /* 0x0000007800787308 */ /* 0x000e660000000800 */
[C---:B------:R-:W-:Y:S01]  /*18600*/  HMMA.16816.F32 R8, R40.reuse, R50, R8 ;  /* 0x000000322808723c */ /* 0x040fe20000001808 */
[----:B------:R-:W2:Y:S06]  /*18610*/  LDSM.16.MT88.4 R48, [R160+0x8000] ;  /* 0x00800000a030783b */ /* 0x000eac0000004200 */
[----:B------:R-:W-:Y:S01]  /*18620*/  MUFU.EX2 R119, R119 ;  /* 0x0000007700777308 */ /* 0x000fe20000000800 */
[C---:B-----5:R-:W-:Y:S08]  /*18630*/  HMMA.16816.F32 R12, R40.reuse, R52, R12 ;  /* 0x00000034280c723c */ /* 0x060ff0000000180c */
[C---:B------:R-:W-:Y:S01]  /*18640*/  HMMA.16816.F32 R16, R40.reuse, R54, R16 ;  /* 0x000000362810723c */ /* 0x040fe20000001810 */
[----:B------:R-:W-:Y:S01]  /*18650*/  LDSM.16.MT88.4 R52, [R157+0x8000] ;  /* 0x008000009d34783b */ /* 0x000fe20000004200 */
[----:B------:R-:W3:Y:S06]  /*18660*/  MUFU.EX2 R122, R122 ;  /* 0x0000007a007a7308 */ /* 0x000eec0000000800 */
[C---:B------:R-:W-:Y:S04]  /*18670*/  HMMA.16816.F32 R20, R40.reuse, R44, R20 ;  /* 0x0000002c2814723c */ /* 0x040fe80000001814 */
[----:B------:R-:W-:Y:S04]  /*18680*/  MUFU.EX2 R121, R121 ;  /* 0x0000007900797308 */ /* 0x000fe80000000800 */
[C---:B------:R-:W-:Y:S01]  /*18690*/  HMMA.16816.F32 R24, R40.reuse, R46, R24 ;  /* 0x0000002e2818723c */ /* 0x040fe20000001818 */
[----:B------:R-:W4:Y:S05]  /*186a0*/  LDSM.16.MT88.4 R44, [R158+0x8000] ;  /* 0x008000009e2c783b */ /* 0x000f2a0000004200 */
[----:B------:R-:W5:Y:S02]  /*186b0*/  MUFU.EX2 R124, R124 ;  /* 0x0000007c007c7308 */ /* 0x000f640000000800 */
[C---:B------:R-:W-:Y:S08]  /*186c0*/  HMMA.16816.F32 R28, R40.reuse, R56, R28 ;  /* 0x00000038281c723c */ /* 0x040ff0000000181c */
[----:B------:R-:W-:Y:S01]  /*186d0*/  HMMA.16816.F32 R32, R40, R58, R32 ;  /* 0x0000003a2820723c */ /* 0x000fe20000001820 */
[----:B------:R-:W5:Y:S01]  /*186e0*/  LDSM.16.MT88.4 R56, [R156+0x8000] ;  /* 0x008000009c38783b */ /* 0x000f620000004200 */
[----:B------:R-:W-:Y:S05]  /*186f0*/  MUFU.EX2 R123, R123 ;  /* 0x0000007b007b7308 */ /* 0x000fea0000000800 */
[----:B------:R-:W-:Y:S02]  /*18700*/  F2FP.PACK_AB R40, R114, R91 ;  /* 0x0000005b7228723e */ /* 0x000fe400000000ff */
[----:B------:R-:W-:Y:S03]  /*18710*/  F2FP.PACK_AB R41, R118, R115 ;  /* 0x000000737629723e */ /* 0x000fe600000000ff */
[----:B-1----:R-:W-:Y:S01]  /*18720*/  F2FP.PACK_AB R42, R120, R117 ;  /* 0x00000075782a723e */ /* 0x002fe200000000ff */
[----:B------:R-:W1:Y:S01]  /*18730*/  MUFU.EX2 R126, R126 ;  /* 0x0000007e007e7308 */ /* 0x000e620000000800 */
[----:B---3--:R-:W-:Y:S07]  /*18740*/  F2FP.PACK_AB R43, R122, R119 ;  /* 0x000000777a2b723e */ /* 0x008fee00000000ff */
[C---:B--2---:R-:W-:Y:S02]  /*18750*/  HMMA.16816.F32 R4, R40.reuse, R48, R4 ;  /* 0x000000302804723c */ /* 0x044fe40000001804 */
[----:B------:R-:W-:Y:S06]  /*18760*/  MUFU.EX2 R125, R125 ;  /* 0x0000007d007d7308 */ /* 0x000fec0000000800 */
[C---:B------:R-:W-:Y:S01]  /*18770*/  HMMA.16816.F32 R8, R40.reuse, R50, R8 ;  /* 0x000000322808723c */ /* 0x040fe20000001808 */
[----:B------:R-:W-:Y:S03]  /*18780*/  LDSM.16.MT88.4 R48, [R158+0x8800] ;  /* 0x008800009e30783b */ /* 0x000fe60000004200 */
[----:B------:R-:W2:Y:S04]  /*18790*/  MUFU.EX2 R38, R38 ;  /* 0x0000002600267308 */ /* 0x000ea80000000800 */
[C---:B----4-:R-:W-:Y:S06]  /*187a0*/  HMMA.16816.F32 R12, R40.reuse, R44, R12 ;  /* 0x0000002c280c723c */ /* 0x050fec000000180c */
[----:B------:R-:W-:Y:S02]  /*187b0*/  MUFU.EX2 R127, R127 ;  /* 0x0000007f007f7308 */ /* 0x000fe40000000800 */
[C---:B------:R-:W-:Y:S01]  /*187c0*/  HMMA.16816.F32 R16, R40.reuse, R46, R16 ;  /* 0x0000002e2810723c */ /* 0x040fe20000001810 */
[----:B------:R-:W3:Y:S07]  /*187d0*/  LDSM.16.MT88.4 R44, [R160+0x8800] ;  /* 0x00880000a02c783b */ /* 0x000eee0000004200 */
[C---:B------:R-:W-:Y:S01]  /*187e0*/  HMMA.16816.F32 R20, R40.reuse, R52, R20 ;  /* 0x000000342814723c */ /* 0x040fe20000001814 */
[----:B------:R-:W4:Y:S07]  /*187f0*/  MUFU.EX2 R128, R128 ;  /* 0x0000008000807308 */ /* 0x000f2e0000000800 */
[C---:B------:R-:W-:Y:S01]  /*18800*/  HMMA.16816.F32 R24, R40.reuse, R54, R24 ;  /* 0x000000362818723c */ /* 0x040fe20000001818 */
[----:B------:R-:W3:Y:S02]  /*18810*/  LDSM.16.MT88.4 R52, [R157+0x8800] ;  /* 0x008800009d34783b */ /* 0x000ee40000004200 */
[----:B------:R-:W-:Y:S05]  /*18820*/  MUFU.EX2 R129, R129 ;  /* 0x0000008100817308 */ /* 0x000fea0000000800 */
[C---:B-----5:R-:W-:Y:S05]  /*18830*/  HMMA.16816.F32 R28, R40.reuse, R56, R28 ;  /* 0x00000038281c723c */ /* 0x060fea000000181c */
[----:B------:R-:W5:Y:S03]  /*18840*/  MUFU.EX2 R130, R130 ;  /* 0x0000008200827308 */ /* 0x000f660000000800 */
[----:B------:R-:W-:Y:S01]  /*18850*/  HMMA.16816.F32 R32, R40, R58, R32 ;  /* 0x0000003a2820723c */ /* 0x000fe20000001820 */
[----:B------:R-:W5:Y:S06]  /*18860*/  LDSM.16.MT88.4 R56, [R156+0x8800] ;  /* 0x008800009c38783b */ /* 0x000f6c0000004200 */
[----:B------:R-:W-:Y:S01]  /*18870*/  F2FP.PACK_AB R40, R124, R121 ;  /* 0x000000797c28723e */ /* 0x000fe200000000ff */
[----:B------:R-:W-:Y:S01]  /*18880*/  MUFU.EX2 R131, R131 ;  /* 0x0000008300837308 */ /* 0x000fe20000000800 */
[----:B-1----:R-:W-:Y:S03]  /*18890*/  F2FP.PACK_AB R41, R126, R123 ;  /* 0x0000007b7e29723e */ /* 0x002fe600000000ff */
[----:B--2---:R-:W-:Y:S02]  /*188a0*/  F2FP.PACK_AB R42, R38, R125 ;  /* 0x0000007d262a723e */ /* 0x004fe400000000ff */
[----:B----4-:R-:W-:Y:S04]  /*188b0*/  F2FP.PACK_AB R43, R128, R127 ;  /* 0x0000007f802b723e */ /* 0x010fe800000000ff */
[----:B------:R-:W1:Y:S03]  /*188c0*/  MUFU.EX2 R132, R132 ;  /* 0x0000008400847308 */ /* 0x000e660000000800 */
[C---:B---3--:R-:W-:Y:S07]  /*188d0*/  HMMA.16816.F32 R4, R40.reuse, R44, R4 ;  /* 0x0000002c2804723c */ /* 0x048fee0000001804 */
[----:B------:R-:W-:Y:S01]  /*188e0*/  MUFU.EX2 R112, R149 ;  /* 0x0000009500707308 */ /* 0x000fe20000000800 */
[C---:B------:R-:W-:Y:S01]  /*188f0*/  HMMA.16816.F32 R8, R40.reuse, R46, R8 ;  /* 0x0000002e2808723c */ /* 0x040fe20000001808 */
[----:B------:R-:W2:Y:S07]  /*18900*/  LDSM.16.MT88.4 R44, [R160+0x9000] ;  /* 0x00900000a02c783b */ /* 0x000eae0000004200 */
[C---:B------:R-:W-:Y:S01]  /*18910*/  HMMA.16816.F32 R12, R40.reuse, R48, R12 ;  /* 0x00000030280c723c */ /* 0x040fe2000000180c */
[----:B------:R-:W3:Y:S07]  /*18920*/  MUFU.EX2 R37, R37 ;  /* 0x0000002500257308 */ /* 0x000eee0000000800 */
[C---:B------:R-:W-:Y:S01]  /*18930*/  HMMA.16816.F32 R16, R40.reuse, R50, R16 ;  /* 0x000000322810723c */ /* 0x040fe20000001810 */
[----:B------:R-:W4:Y:S02]  /*18940*/  LDSM.16.MT88.4 R48, [R158+0x9000] ;  /* 0x009000009e30783b */ /* 0x000f240000004200 */
[----:B------:R-:W-:Y:S05]  /*18950*/  MUFU.EX2 R111, R111 ;  /* 0x0000006f006f7308 */ /* 0x000fea0000000800 */
[C---:B------:R-:W-:Y:S05]  /*18960*/  HMMA.16816.F32 R20, R40.reuse, R52, R20 ;  /* 0x000000342814723c */ /* 0x040fea0000001814 */
[----:B------:R-:W1:Y:S03]  /*18970*/  MUFU.EX2 R116, R116 ;  /* 0x0000007400747308 */ /* 0x000e660000000800 */
[C---:B------:R-:W-:Y:S01]  /*18980*/  HMMA.16816.F32 R24, R40.reuse, R54, R24 ;  /* 0x000000362818723c */ /* 0x040fe20000001818 */
[----:B------:R-:W4:Y:S06]  /*18990*/  LDSM.16.MT88.4 R52, [R157+0x9000] ;  /* 0x009000009d34783b */ /* 0x000f2c0000004200 */
[----:B------:R-:W-:Y:S01]  /*189a0*/  MUFU.EX2 R113, R113 ;  /* 0x0000007100717308 */ /* 0x000fe20000000800 */
[C---:B-----5:R-:W-:Y:S07]  /*189b0*/  HMMA.16816.F32 R28, R40.reuse, R56, R28 ;  /* 0x00000038281c723c */ /* 0x060fee000000181c */
[--C-:B------:R-:W-:Y:S01]  /*189c0*/  FFMA.FTZ R56, R142, c[0x0][0x23c], -R39.reuse ;  /* 0x00008f008e387a23 */ /* 0x100fe20000010827 */
[----:B------:R-:W-:Y:S01]  /*189d0*/  HMMA.16816.F32 R32, R40, R58, R32 ;  /* 0x0000003a2820723c */ /* 0x000fe20000001820 */
[----:B------:R-:W5:Y:S03]  /*189e0*/  MUFU.EX2 R134, R134 ;  /* 0x0000008600867308 */ /* 0x000f660000000800 */
[----:B------:R-:W-:Y:S02]  /*189f0*/  FFMA.FTZ R39, R3, c[0x0][0x23c], -R39 ;  /* 0x00008f0003277a23 */ /* 0x000fe40000010827 */
[----:B------:R-:W-:Y:S01]  /*18a00*/  FADD.FTZ R3, R77, R70 ;  /* 0x000000464d037221 */ /* 0x000fe20000010000 */
[----:B------:R-:W-:Y:S01]  /*18a10*/  F2FP.PACK_AB R40, R130, R129 ;  /* 0x000000818228723e */ /* 0x000fe200000000ff */
[--C-:B------:R-:W-:Y:S01]  /*18a20*/  FFMA.FTZ R57, R63, c[0x0][0x23c], -R110.reuse ;  /* 0x00008f003f397a23 */ /* 0x100fe2000001086e */
[----:B-1----:R-:W-:Y:S02]  /*18a30*/  F2FP.PACK_AB R41, R132, R131 ;  /* 0x000000838429723e */ /* 0x002fe400000000ff */
[----:B------:R-:W-:Y:S01]  /*18a40*/  MUFU.EX2 R133, R133 ;  /* 0x0000008500857308 */ /* 0x000fe20000000800 */
[----:B---3--:R-:W-:Y:S01]  /*18a50*/  F2FP.PACK_AB R42, R37, R112 ;  /* 0x00000070252a723e */ /* 0x008fe200000000ff */
[----:B------:R-:W-:Y:S01]  /*18a60*/  FFMA.FTZ R110, R64, c[0x0][0x23c], -R110 ;  /* 0x00008f00406e7a23 */ /* 0x000fe2000001086e */
[----:B------:R-:W-:Y:S01]  /*18a70*/  F2FP.PACK_AB R43, R116, R111 ;  /* 0x0000006f742b723e */ /* 0x000fe200000000ff */
[----:B------:R-:W-:Y:S01]  /*18a80*/  FADD.FTZ R74, R74, R3 ;  /* 0x000000034a4a7221 */ /* 0x000fe20000010000 */
[----:B------:R-:W-:Y:S03]  /*18a90*/  IADD3 R3, R180, -0x1, RZ ;  /* 0xffffffffb4037810 */ /* 0x000fe60007ffe0ff */
[----:B------:R-:W-:Y:S01]  /*18aa0*/  FADD.FTZ R83, R83, R74 ;  /* 0x0000004a53537221 */ /* 0x000fe20000010000 */
[----:B------:R-:W-:Y:S01]  /*18ab0*/  MOV R180, R3 ;  /* 0x0000000300b47202 */ /* 0x000fe20000000f00 */
[C---:B--2---:R-:W-:Y:S01]  /*18ac0*/  HMMA.16816.F32 R4, R40.reuse, R44, R4 ;  /* 0x0000002c2804723c */ /* 0x044fe20000001804 */
[----:B------:R-:W1:Y:S02]  /*18ad0*/  MUFU.EX2 R56, R56 ;  /* 0x0000003800387308 */ /* 0x000e640000000800 */
[----:B------:R-:W-:Y:S01]  /*18ae0*/  FADD.FTZ R88, R88, R83 ;  /* 0x0000005358587221 */ /* 0x000fe20000010000 */
[----:B-----5:R-:W-:Y:S03]  /*18af0*/  F2FP.PACK_AB R68, R134, R113 ;  /* 0x000000718644723e */ /* 0x020fe600000000ff */
[----:B------:R-:W-:Y:S01]  /*18b00*/  FADD.FTZ R91, R91, R88 ;  /* 0x000000585b5b7221 */ /* 0x000fe20000010000 */
[C---:B------:R-:W-:Y:S01]  /*18b10*/  HMMA.16816.F32 R8, R40.reuse, R46, R8 ;  /* 0x0000002e2808723c */ /* 0x040fe20000001808 */
[----:B------:R-:W2:Y:S02]  /*18b20*/  LDSM.16.MT88.4 R44, [R156+0x9000] ;  /* 0x009000009c2c783b */ /* 0x000ea40000004200 */
[----:B------:R-:W-:Y:S01]  /*18b30*/  MUFU.EX2 R57, R57 ;  /* 0x0000003900397308 */ /* 0x000fe20000000800 */
[----:B------:R-:W-:Y:S04]  /*18b40*/  FADD.FTZ R114, R114, R91 ;  /* 0x0000005b72727221 */ /* 0x000fe80000010000 */
[C---:B----4-:R-:W-:Y:S04]  /*18b50*/  HMMA.16816.F32 R12, R40.reuse, R48, R12 ;  /* 0x00000030280c723c */ /* 0x050fe8000000180c */
[----:B------:R-:W-:Y:S01]  /*18b60*/  FADD.FTZ R117, R117, R114 ;  /* 0x0000007275757221 */ /* 0x000fe20000010000 */
[----:B------:R-:W3:Y:S03]  /*18b70*/  MUFU.EX2 R110, R110 ;  /* 0x0000006e006e7308 */ /* 0x000ee60000000800 */
[C---:B------:R-:W-:Y:S04]  /*18b80*/  HMMA.16816.F32 R16, R40.reuse, R50, R16 ;  /* 0x000000322810723c */ /* 0x040fe80000001810 */
[----:B-1----:R-:W-:Y:S01]  /*18b90*/  F2FP.PACK_AB R69, R56, R133 ;  /* 0x000000853845723e */ /* 0x002fe200000000ff */
[----:B------:R-:W-:Y:S02]  /*18ba0*/  FADD.FTZ R120, R120, R117 ;  /* 0x0000007578787221 */ /* 0x000fe40000010000 */
[----:B------:R-:W-:Y:S01]  /*18bb0*/  MUFU.EX2 R36, R36 ;  /* 0x0000002400247308 */ /* 0x000fe20000000800 */
[C---:B------:R-:W-:Y:S04]  /*18bc0*/  HMMA.16816.F32 R20, R40.reuse, R52, R20 ;  /* 0x000000342814723c */ /* 0x040fe80000001814 */
[----:B------:R-:W-:Y:S04]  /*18bd0*/  FADD.FTZ R121, R121, R120 ;  /* 0x0000007879797221 */ /* 0x000fe80000010000 */
[C---:B------:R-:W-:Y:S01]  /*18be0*/  HMMA.16816.F32 R24, R40.reuse, R54, R24 ;  /* 0x000000362818723c */ /* 0x040fe20000001818 */
[----:B------:R-:W1:Y:S03]  /*18bf0*/  MUFU.EX2 R39, R39 ;  /* 0x0000002700277308 */ /* 0x000e660000000800 */
[----:B------:R-:W-:Y:S01]  /*18c00*/  FADD.FTZ R124, R124, R121 ;  /* 0x000000797c7c7221 */ /* 0x000fe20000010000 */
[----:B---3--:R-:W-:Y:S03]  /*18c10*/  F2FP.PACK_AB R70, R110, R57 ;  /* 0x000000396e46723e */ /* 0x008fe600000000ff */
[----:B------:R-:W-:Y:S01]  /*18c20*/  FADD.FTZ R125, R125, R124 ;  /* 0x0000007c7d7d7221 */ /* 0x000fe20000010000 */
[C---:B--2---:R-:W-:Y:S03]  /*18c30*/  HMMA.16816.F32 R28, R40.reuse, R44, R28 ;  /* 0x0000002c281c723c */ /* 0x044fe6000000181c */
[----:B------:R-:W-:Y:S04]  /*18c40*/  FADD.FTZ R38, R38, R125 ;  /* 0x0000007d26267221 */ /* 0x000fe80000010000 */
[----:B------:R-:W-:Y:S01]  /*18c50*/  FADD.FTZ R45, R79, R72 ;  /* 0x000000484f2d7221 */ /* 0x000fe20000010000 */
[----:B------:R-:W-:Y:S01]  /*18c60*/  HMMA.16816.F32 R32, R40, R46, R32 ;  /* 0x0000002e2820723c */ /* 0x000fe20000001820 */
[----:B------:R-:W2:Y:S03]  /*18c70*/  LDSM.16.MT88.4 R76, [R157+0x9800] ;  /* 0x009800009d4c783b */ /* 0x000ea60000004200 */
[----:B------:R-:W-:Y:S02]  /*18c80*/  FADD.FTZ R82, R82, R45 ;  /* 0x0000002d52527221 */ /* 0x000fe40000010000 */
[----:B------:R-:W-:Y:S01]  /*18c90*/  FADD.FTZ R129, R129, R38 ;  /* 0x0000002681817221 */ /* 0x000fe20000010000 */
[----:B-1----:R-:W-:Y:S01]  /*18ca0*/  F2FP.PACK_AB R71, R39, R36 ;  /* 0x000000242747723e */ /* 0x002fe200000000ff */
[----:B------:R-:W-:Y:S04]  /*18cb0*/  FADD.FTZ R89, R89, R82 ;  /* 0x0000005259597221 */ /* 0x000fe80000010000 */
        /* <DEDUP_REMOVED lines=15> */
[C---:B--2---:R-:W-:Y:S04]  /*18db0*/  HMMA.16816.F32 R80, R68.reuse, R76, R20 ;  /* 0x0000004c4450723c */ /* 0x044fe80000001814 */
[----:B------:R-:W-:Y:S02]  /*18dc0*/  FADD.FTZ R123, R123, R122 ;  /* 0x0000007a7b7b7221 */ /* 0x000fe40000010000 */
[----:B------:R-:W-:Y:S02]  /*18dd0*/  FADD.FTZ R57, R57, R134 ;  /* 0x0000008639397221 */ /* 0x000fe40000010000 */
[C---:B------:R-:W-:Y:S04]  /*18de0*/  HMMA.16816.F32 R76, R68.reuse, R78, R24 ;  /* 0x0000004e444c723c */ /* 0x040fe80000001818 */
[----:B------:R-:W-:Y:S02]  /*18df0*/  FADD.FTZ R126, R126, R123 ;  /* 0x0000007b7e7e7221 */ /* 0x000fe40000010000 */
[----:B------:R-:W-:Y:S02]  /*18e00*/  FADD.FTZ R185, R110, R57 ;  /* 0x000000396eb97221 */ /* 0x000fe40000010000 */
        /* <DEDUP_REMOVED lines=13> */
.L_x_5650:
        /* <DEDUP_REMOVED lines=129> */
.L_x_5655:
[----:B------:R-:W1:Y:S04]  /*196f0*/  S2R R5, SR_CTAID.Z ;  /* 0x0000000000057919 */ /* 0x000e680000002700 */
[----:B------:R-:W1:Y:S02]  /*19700*/  S2R R0, SR_CTAID.Y ;  /* 0x0000000000007919 */ /* 0x000e640000002600 */
[----:B-1----:R-:W-:-:S04]  /*19710*/  IMAD R2, R0, c[0x0][0x1c0], R5 ;  /* 0x0000700000027a24 */ /* 0x002fc800078e0205 */
[----:B------:R-:W-:Y:S02]  /*19720*/  IMAD R2, R2, c[0x0][0x214], RZ ;  /* 0x0000850002027a24 */ /* 0x000fe400078e02ff */
.L_x_5656:
        /* <DEDUP_REMOVED lines=37> */
.L_x_5658:
[----:B------:R-:W-:Y:S05]  /*19980*/  BSYNC B0 ;  /* 0x0000000000007941 */ /* 0x000fea0003800000 */
.L_x_5657:
        /* <DEDUP_REMOVED lines=32> */
.L_x_5660:
[----:B------:R-:W-:Y:S05]  /*19b90*/  BSYNC B0 ;  /* 0x0000000000007941 */ /* 0x000fea0003800000 */
.L_x_5659:
        /* <DEDUP_REMOVED lines=15> */
.L_x_5662:
[----:B------:R-:W-:Y:S05]  /*19c90*/  BSYNC B0 ;  /* 0x0000000000007941 */ /* 0x000fea0003800000 */
.L_x_5661:
        /* <DEDUP_REMOVED lines=15> */
.L_x_5664:
[----:B------:R-:W-:Y:S05]  /*19d90*/  BSYNC B0 ;  /* 0x0000000000007941 */ /* 0x000fea0003800000 */
.L_x_5663:
        /* <DEDUP_REMOVED lines=15> */
.L_x_5665:
        /* <DEDUP_REMOVED lines=15> */
.L_x_7799:


//--------------------- .text._ZN5flash24flash_fwd_splitkv_kernelI23Flash_fwd_kernel_traitsILi64ELi64ELi128ELi4ELb0ELb0EN7cutlass6half_tE19Flash_kernel_traitsILi64ELi64ELi128ELi4ES3_EELb1ELb0ELb0ELb0ELb0ELb0ELb1ELb0EEEvNS_16Flash_fwd_paramsE --------------------------
	.section	.text._ZN5flash24flash_fwd_splitkv_kernelI23Flash_fwd_kernel_traitsILi64ELi64ELi128ELi4ELb0ELb0EN7cutlass6half_tE19Flash_kernel_traitsILi64ELi64ELi128ELi4ES3_EELb1ELb0ELb0ELb0ELb0ELb0ELb1ELb0EEEvNS_16Flash_fwd_paramsE,"ax",@progbits
	.sectioninfo	@"SHI_REGISTERS=206"
	.align	128
        .global         _ZN5flash24flash_fwd_splitkv_kernelI23Flash_fwd_kernel_traitsILi64ELi64ELi128ELi4ELb0ELb0EN7cutlass6half_tE19Flash_kernel_traitsILi64ELi64ELi128ELi4ES3_EELb1ELb0ELb0ELb0ELb0ELb0ELb1ELb0EEEvNS_16Flash_fwd_paramsE
        .type           _ZN5flash24flash_fwd_splitkv_kernelI23Flash_fwd_kernel_traitsILi64ELi64ELi128ELi4ELb0ELb0EN7cutlass6half_tE19Flash_kernel_traitsILi64ELi64ELi128ELi4ES3_EELb1ELb0ELb0ELb0ELb0ELb0ELb1ELb0EEEvNS_16Flash_fwd_paramsE,@function
        .size           _ZN5flash24flash_fwd_splitkv_kernelI23Flash_fwd_kernel_traitsILi64ELi64ELi128ELi4ELb0ELb0EN7cutlass6half_tE19Flash_kernel_traitsILi64ELi64ELi128ELi4ES3_EELb1ELb0ELb0ELb0ELb0ELb0ELb1ELb0EEEvNS_16Flash_fwd_paramsE,(.L_x_7800 - _ZN5flash24flash_fwd_splitkv_kernelI23Flash_fwd_kernel_traitsILi64ELi64ELi128ELi4ELb0ELb0EN7cutlass6half_tE19Flash_kernel_traitsILi64ELi64ELi128ELi4ES3_EELb1ELb0ELb0ELb0ELb0ELb0ELb1ELb0EEEvNS_16Flash_fwd_paramsE)
        .other          _ZN5flash24flash_fwd_splitkv_kernelI23Flash_fwd_kernel_traitsILi64ELi64ELi128ELi4ELb0ELb0EN7cutlass6half_tE19Flash_kernel_traitsILi64ELi64ELi128ELi4ES3_EELb1ELb0ELb0ELb0ELb0ELb0ELb1ELb0EEEvNS_16Flash_fwd_paramsE,@"STO_CUDA_ENTRY STV_DEFAULT"
_ZN5flash24flash_fwd_splitkv_kernelI23Flash_fwd_kernel_traitsILi64ELi64ELi128ELi4ELb0ELb0EN7cutlass6half_tE19Flash_kernel_traitsILi64ELi64ELi128ELi4ES3_EELb1ELb0ELb0ELb0ELb0ELb0ELb1ELb0EEEvNS_16Flash_fwd_paramsE:
.text._ZN5flash24flash_fwd_splitkv_kernelI23Flash_fwd_kernel_traitsILi64ELi64ELi128ELi4ELb0ELb0EN7cutlass6half_tE19Flash_kernel_traitsILi64ELi64ELi128ELi4ES3_EELb1ELb0ELb0ELb0ELb0ELb0ELb1ELb0EEEvNS_16Flash_fwd_paramsE:
[----:B------:R-:W-:Y:S02]  /*0000*/  MOV R1, c[0x0][0x28] ;  /* 0x00000a0000017a02 */ /* 0x000fe40000000f00 */
[----:B------:R-:W1:Y:S01]  /*0010*/  I2F.U32.RP R4, c[0x0][0x1c0] ;  /* 0x0000700000047b06 */ /* 0x000e620000209000 */
[----:B------:R-:W2:Y:S01]  /*0020*/  S2R R5, SR_CTAID.Z ;  /* 0x0000000000057919 */ /* 0x000ea20000002700 */
[----:B------:R-:W-:Y:S01]  /*0030*/  IMAD.MOV.U32 R2, RZ, RZ, RZ ;  /* 0x000000ffff027224 */ /* 0x000fe200078e00ff */
[----:B------:R-:W-:Y:S01]  /*0040*/  ISETP.NE.U32.AND P1, PT, RZ, c[0x0][0x1c0], PT ;  /* 0x00007000ff007a0c */ /* 0x000fe20003f25070 */
[----:B------:R-:W-:Y:S01]  /*0050*/  IMAD.MOV.U32 R169, RZ, RZ, 0x4 ;  /* 0x00000004ffa97424 */ /* 0x000fe200078e00ff */
[----:B------:R-:W-:Y:S01]  /*0060*/  ULDC.64 UR6, c[0x0][0x118] ;  /* 0x0000460000067ab9 */ /* 0x000fe20000000a00 */
[----:B------:R-:W-:Y:S02]  /*0070*/  IMAD.MOV.U32 R14, RZ, RZ, -0x1 ;  /* 0xffffffffff0e7424 */ /* 0x000fe400078e00ff */
[----:B-1----:R-:W1:Y:S02]  /*0080*/  MUFU.RCP R3, R4 ;  /* 0x0000000400037308 */ /* 0x002e640000001000 */
[----:B-1----:R-:W-:-:S06]  /*0090*/  IADD3 R3, R3, 0xffffffe, RZ ;  /* 0x0ffffffe03037810 */ /* 0x002fcc0007ffe0ff */
[----:B------:R-:W1:Y:S02]  /*00a0*/  F2I.FTZ.U32.TRUNC.NTZ R3, R3 ;  /* 0x0000000300037305 */ /* 0x000e64000021f000 */
[----:B-1----:R-:W-:-:S04]  /*00b0*/  IMAD.MOV R0, RZ, RZ, -R3 ;  /* 0x000000ffff007224 */ /* 0x002fc800078e0a03 */
[----:B------:R-:W-:Y:S02]  /*00c0*/  IMAD R7, R0, c[0x0][0x1c0], RZ ;  /* 0x0000700000077a24 */ /* 0x000fe400078e02ff */
[----:B------:R-:W1:Y:S02]  /*00d0*/  LDC.U8 R0, c[0x0][0x312] ;  /* 0x0000c480ff007b82 */ /* 0x000e640000000000 */
[----:B------:R-:W-:-:S06]  /*00e0*/  IMAD.HI.U32 R2, R3, R7, R2 ;  /* 0x0000000703027227 */ /* 0x000fcc00078e0002 */
[----:B--2---:R-:W-:-:S04]  /*00f0*/  IMAD.HI.U32 R168, R2, R5, RZ ;  /* 0x0000000502a87227 */ /* 0x004fc800078e00ff */
[----:B------:R-:W-:-:S04]  /*0100*/  IMAD.MOV R2, RZ, RZ, -R168 ;  /* 0x000000ffff027224 */ /* 0x000fc800078e0aa8 */
[----:B------:R-:W-:-:S05]  /*0110*/  IMAD R2, R2, c[0x0][0x1c0], R5 ;  /* 0x0000700002027a24 */ /* 0x000fca00078e0205 */
[----:B------:R-:W-:Y:S02]  /*0120*/  ISETP.GE.U32.AND P2, PT, R2, c[0x0][0x1c0], PT ;  /* 0x0000700002007a0c */ /* 0x000fe40003f46070 */
[----:B-1----:R-:W-:-:S11]  /*0130*/  ISETP.NE.AND P3, PT, R0, RZ, PT ;  /* 0x000000ff0000720c */ /* 0x002fd60003f65270 */
[----:B------:R-:W-:Y:S02]  /*0140*/  @P2 IADD3 R2, R2, -c[0x0][0x1c0], RZ ;  /* 0x8000700002022a10 */ /* 0x000fe40007ffe0ff */
[----:B------:R-:W-:Y:S02]  /*0150*/  @P2 IADD3 R168, R168, 0x1, RZ ;  /* 0x00000001a8a82810 */ /* 0x000fe40007ffe0ff */
[----:B------:R-:W-:Y:S02]  /*0160*/  ISETP.GE.U32.AND P0, PT, R2, c[0x0][0x1c0], PT ;  /* 0x0000700002007a0c */ /* 0x000fe40003f06070 */
[----:B------:R-:W-:-:S04]  /*0170*/  ISETP.NE.U32.AND P2, PT, RZ, c[0x0][0x240], PT ;  /* 0x00009000ff007a0c */ /* 0x000fc80003f45070 */
        /* <DEDUP_REMOVED lines=10> */
[----:B------:R1:W2:Y:S04]  /*0220*/  @P2 LDG.E R14, [R12.64] ;  /* 0x000000060c0e2981 */ /* 0x0002a8000c1e1900 */
[----:B------:R1:W2:Y:S01]  /*0230*/  @P2 LDG.E R11, [R12.64+0x4] ;  /* 0x000004060c0b2981 */ /* 0x0002a2000c1e1900 */
[----:B------:R-:W-:-:S04]  /*0240*/  MOV R7, RZ ;  /* 0x000000ff00077202 */ /* 0x000fc80000000f00 */
[----:B------:R3:W5:Y:S02]  /*0250*/  @!P1 LDG.E R10, [R8.64] ;  /* 0x00000006080a9981 */ /* 0x000764000c1e1900 */
[----:B------:R-:W-:Y:S02]  /*0260*/  @P0 IMAD.WIDE R16, R168, R169, c[0x0][0x250] ;  /* 0x00009400a8100625 */ /* 0x000fe400078e02a9 */
[----:B------:R-:W4:Y:S04]  /*0270*/  S2R R25, SR_CTAID.X ;  /* 0x0000000000197919 */ /* 0x000f280000002500 */
[----:B------:R3:W5:Y:S01]  /*0280*/  @P0 LDG.E R7, [R16.64] ;  /* 0x0000000610070981 */ /* 0x000762000c1e1900 */
[----:B------:R-:W-:-:S03]  /*0290*/  ISETP.NE.U32.AND P0, PT, RZ, c[0x0][0x248], PT ;  /* 0x00009200ff007a0c */ /* 0x000fc60003f05070 */
[----:B------:R-:W2:Y:S04]  /*02a0*/  S2R R3, SR_CTAID.Y ;  /* 0x0000000000037919 */ /* 0x000ea80000002600 */
[----:B------:R-:W2:Y:S01]  /*02b0*/  S2R R0, SR_TID.X ;  /* 0x0000000000007919 */ /* 0x000ea20000002100 */
[----:B------:R-:W-:Y:S01]  /*02c0*/  ISETP.NE.AND.EX P0, PT, RZ, c[0x0][0x24c], PT, P0 ;  /* 0x00009300ff007a0c */ /* 0x000fe20003f05300 */
[----:B-1----:R-:W-:-:S04]  /*02d0*/  IMAD.MOV R12, RZ, RZ, -R168 ;  /* 0x000000ffff0c7224 */ /* 0x002fc800078e0aa8 */
[----:B------:R-:W-:Y:S01]  /*02e0*/  IMAD R12, R12, c[0x0][0x1c0], R5 ;  /* 0x000070000c0c7a24 */ /* 0x000fe200078e0205 */
[----:B--2---:R-:W-:Y:S01]  /*02f0*/  @P2 IADD3 R11, R11, -R14, RZ ;  /* 0x8000000e0b0b2210 */ /* 0x004fe20007ffe0ff */
[----:B------:R-:W-:-:S06]  /*0300*/  @!P2 IMAD.MOV.U32 R11, RZ, RZ, c[0x0][0x214] ;  /* 0x00008500ff0ba624 */ /* 0x000fcc00078e00ff */
[----:B------:R-:W-:Y:S05]  /*0310*/  @!P0 BRA `(.L_x_5666) ;  /* 0x0000004000008947 */ /* 0x000fea0003800000 */
[----:B---34-:R-:W2:Y:S02]  /*0320*/  @P3 LDG.E R5, [R8.64+0x4] ;  /* 0x0000040608053981 */ /* 0x018ea4000c1e1900 */
[----:B--2--5:R-:W-:-:S06]  /*0330*/  @P3 IADD3 R5, R5, -R10, RZ ;  /* 0x8000000a05053210 */ /* 0x024fcc0007ffe0ff */
[----:B------:R1:W5:Y:S01]  /*0340*/  @!P3 LDG.E R5, [R8.64] ;  /* 0x000000060805b981 */ /* 0x000362000c1e1900 */
[----:B------:R-:W-:Y:S05]  /*0350*/  BRA `(.L_x_5667) ;  /* 0x0000001000007947 */ /* 0x000fea0003800000 */
.L_x_5666:
[----:B---34-:R-:W-:Y:S02]  /*0360*/  MOV R5, c[0x0][0x218] ;  /* 0x0000860000057a02 */ /* 0x018fe40000000f00 */
.L_x_5667:
        /* <DEDUP_REMOVED lines=13> */
[----:B------:R-:W-:-:S03]  /*0440*/  IMAD.MOV.U32 R5, RZ, RZ, c[0x0][0x218] ;  /* 0x00008600ff057624 */ /* 0x000fc600078e00ff */
[----:B------:R-:W1:Y:S02]  /*0450*/  I2F.RP R4, R6 ;  /* 0x0000000600047306 */ /* 0x000e640000209400 */
[----:B------:R-:W-:-:S04]  /*0460*/  IADD3 R5, R5, 0x7f, RZ ;  /* 0x0000007f05057810 */ /* 0x000fc80007ffe0ff */
[----:B------:R-:W-:-:S04]  /*0470*/  SHF.R.S32.HI R8, RZ, 0x1f, R5 ;  /* 0x0000001fff087819 */ /* 0x000fc80000011405 */
[----:B------:R-:W-:-:S04]  /*0480*/  LEA.HI R8, R8, R5, RZ, 0x7 ;  /* 0x0000000508087211 */ /* 0x000fc800078f38ff */
[----:B------:R-:W-:Y:S01]  /*0490*/  LEA.HI.SX32 R8, R8, c[0x0][0x10], 0x19 ;  /* 0x0000040008087a11 */ /* 0x000fe200078fcaff */
[----:B-1----:R-:W1:Y:S03]  /*04a0*/  MUFU.RCP R16, R4 ;  /* 0x0000000400107308 */ /* 0x002e660000001000 */
[----:B------:R-:W-:Y:S02]  /*04b0*/  IADD3 R8, R8, -0x1, RZ ;  /* 0xffffffff08087810 */ /* 0x000fe40007ffe0ff */
[----:B-1----:R-:W-:Y:S02]  /*04c0*/  IADD3 R16, R16, 0xffffffe, RZ ;  /* 0x0ffffffe10107810 */ /* 0x002fe40007ffe0ff */
[----:B------:R-:W-:Y:S02]  /*04d0*/  IABS R4, R8 ;  /* 0x0000000800047213 */ /* 0x000fe40000000000 */
[----:B------:R-:W1:Y:S01]  /*04e0*/  F2I.FTZ.U32.TRUNC.NTZ R17, R16 ;  /* 0x0000001000117305 */ /* 0x000e62000021f000 */
[----:B------:R-:W-:-:S04]  /*04f0*/  LOP3.LUT R8, R8, c[0x0][0x10], RZ, 0x3c, !PT ;  /* 0x0000040008087a12 */ /* 0x000fc800078e3cff */
[----:B------:R-:W-:Y:S01]  /*0500*/  ISETP.GE.AND P0, PT, R8, RZ, PT ;  /* 0x000000ff0800720c */ /* 0x000fe20003f06270 */
[----:B-1----:R-:W-:Y:S02]  /*0510*/  IMAD.MOV R5, RZ, RZ, -R17 ;  /* 0x000000ffff057224 */ /* 0x002fe400078e0a11 */
        /* <DEDUP_REMOVED lines=17> */
[----:B------:R-:W-:Y:S02]  /*0630*/  IADD3 R9, R2, 0x7f, RZ ;  /* 0x0000007f02097810 */ /* 0x000fe40007ffe0ff */
[----:B------:R-:W-:Y:S01]  /*0640*/  SHF.R.S32.HI R4, RZ, 0x7, R4 ;  /* 0x00000007ff047819 */ /* 0x000fe20000011404 */
[----:B------:R-:W-:Y:S01]  /*0650*/  @!P0 IMAD.MOV R8, RZ, RZ, -R8 ;  /* 0x000000ffff088224 */ /* 0x000fe200078e0a08 */
[----:B------:R-:W-:Y:S02]  /*0660*/  @!P1 LOP3.LUT R8, RZ, c[0x0][0x10], RZ, 0x33, !PT ;  /* 0x00000400ff089a12 */ /* 0x000fe400078e33ff */
[----:B------:R-:W-:-:S03]  /*0670*/  SHF.R.S32.HI R6, RZ, 0x1f, R9 ;  /* 0x0000001fff067819 */ /* 0x000fc60000011409 */
[----:B------:R-:W-:Y:S01]  /*0680*/  IMAD R161, R8, R3, RZ ;  /* 0x0000000308a17224 */ /* 0x000fe200078e02ff */
[----:B------:R-:W-:-:S03]  /*0690*/  LEA.HI R6, R6, R9, RZ, 0x7 ;  /* 0x0000000906067211 */ /* 0x000fc600078f38ff */
[----:B------:R-:W-:Y:S01]  /*06a0*/  IMAD.IADD R5, R8, 0x1, R161 ;  /* 0x0000000108057824 */ /* 0x000fe200078e02a1 */
[----:B------:R-:W-:-:S04]  /*06b0*/  SHF.R.S32.HI R6, RZ, 0x7, R6 ;  /* 0x00000007ff067819 */ /* 0x000fc80000011406 */
[----:B------:R-:W-:-:S04]  /*06c0*/  IMNMX R5, R6, R5, PT ;  /* 0x0000000506057217 */ /* 0x000fc80003800200 */
[----:B------:R-:W-:-:S04]  /*06d0*/  IMNMX R6, R5, R4, PT ;  /* 0x0000000405067217 */ /* 0x000fc80003800200 */
[----:B------:R-:W-:-:S13]  /*06e0*/  ISETP.GE.AND P0, PT, R161, R6, PT ;  /* 0x00000006a100720c */ /* 0x000fda0003f06270 */
[----:B------:R-:W-:Y:S05]  /*06f0*/  @!P0 BRA `(.L_x_5668) ;  /* 0x0000050000008947 */ /* 0x000fea0003800000 */
[----:B------:R-:W-:Y:S01]  /*0700*/  SHF.R.S32.HI R5, RZ, 0x1f, R0 ;  /* 0x0000001fff057819 */ /* 0x000fe20000011400 */
[----:B------:R-:W-:Y:S02]  /*0710*/  IMAD R3, R3, c[0x0][0x210], R168 ;  /* 0x0000840003037a24 */ /* 0x000fe400078e02a8 */
        /* <DEDUP_REMOVED lines=12> */
[----:B------:R-:W-:Y:S02]  /*07e0*/  IADD3 R10, R2, 0x20, RZ ;  /* 0x00000020020a7810 */ /* 0x000fe40007ffe0ff */
[----:B------:R-:W-:Y:S02]  /*07f0*/  SHF.R.S32.HI R7, RZ, 0x1f, R6 ;  /* 0x0000001fff077819 */ /* 0x000fe40000011406 */
[----:B------:R-:W-:-:S03]  /*0800*/  ISETP.GE.AND P0, PT, R6, c[0x0][0x220], PT ;  /* 0x0000880006007a0c */ /* 0x000fc60003f06270 */
[C---:B------:R-:W-:Y:S01]  /*0810*/  IMAD.WIDE R8, R2.reuse, 0x40, R6 ;  /* 0x0000004002087825 */ /* 0x040fe200078e0206 */
[C---:B------:R-:W-:Y:S02]  /*0820*/  ISETP.GE.OR P4, PT, R2.reuse, R11, P0 ;  /* 0x0000000b0200720c */ /* 0x040fe40000786670 */
[C---:B------:R-:W-:Y:S02]  /*0830*/  IADD3 R6, R2.reuse, 0x30, RZ ;  /* 0x0000003002067810 */ /* 0x040fe40007ffe0ff */
[C---:B------:R-:W-:Y:S02]  /*0840*/  IADD3 R4, P1, R5.reuse, R8, RZ ;  /* 0x0000000805047210 */ /* 0x040fe40007f3e0ff */
[----:B------:R-:W-:Y:S02]  /*0850*/  IADD3 R8, R2, 0x28, RZ ;  /* 0x0000002802087810 */ /* 0x000fe40007ffe0ff */
[----:B------:R-:W-:Y:S02]  /*0860*/  LEA.HI.X.SX32 R5, R5, R9, 0x1, P1 ;  /* 0x0000000905057211 */ /* 0x000fe400008f0eff */
[----:B------:R-:W-:-:S02]  /*0870*/  LEA R18, P1, R4, c[0x0][0x1d8], 0x2 ;  /* 0x0000760004127a11 */ /* 0x000fc400078210ff */
[-C--:B------:R-:W-:Y:S02]  /*0880*/  ISETP.GE.OR P6, PT, R16, R11.reuse, P0 ;  /* 0x0000000b1000720c */ /* 0x080fe400007c6670 */
[----:B------:R-:W-:Y:S02]  /*0890*/  LEA.HI.X R19, R4, c[0x0][0x1dc], R5, 0x2, P1 ;  /* 0x0000770004137a11 */ /* 0x000fe400008f1405 */
[----:B------:R-:W-:Y:S02]  /*08a0*/  IADD3 R4, R2, 0x38, RZ ;  /* 0x0000003802047810 */ /* 0x000fe40007ffe0ff */
[-C--:B------:R-:W-:Y:S01]  /*08b0*/  ISETP.GE.OR P5, PT, R14, R11.reuse, P0 ;  /* 0x0000000b0e00720c */ /* 0x080fe200007a6670 */
[----:B------:R1:W-:Y:S01]  /*08c0*/  @!P4 STG.E.128 [R18.64], RZ ;  /* 0x000000ff1200c986 */ /* 0x0003e2000c101d06 */
[-C--:B------:R-:W-:Y:S02]  /*08d0*/  ISETP.GE.OR P1, PT, R12, R11.reuse, P0 ;  /* 0x0000000b0c00720c */ /* 0x080fe40000726670 */
[----:B------:R-:W-:-:S02]  /*08e0*/  ISETP.GE.OR P3, PT, R10, R11, P0 ;  /* 0x0000000b0a00720c */ /* 0x000fc40000766670 */
[-C--:B------:R-:W-:Y:S01]  /*08f0*/  ISETP.GE.OR P2, PT, R8, R11.reuse, P0 ;  /* 0x0000000b0800720c */ /* 0x080fe20000746670 */
[----:B------:R1:W-:Y:S01]  /*0900*/  @!P6 STG.E.128 [R18.64+0x800], RZ ;  /* 0x000800ff1200e986 */ /* 0x0003e2000c101d06 */
[-C--:B------:R-:W-:Y:S02]  /*0910*/  ISETP.GE.OR P4, PT, R6, R11.reuse, P0 ;  /* 0x0000000b0600720c */ /* 0x080fe40000786670 */
[-C--:B------:R-:W-:Y:S02]  /*0920*/  ISETP.GE.OR P0, PT, R4, R11.reuse, P0 ;  /* 0x0000000b0400720c */ /* 0x080fe40000706670 */
[----:B------:R-:W-:Y:S01]  /*0930*/  SHF.R.S32.HI R5, RZ, 0x1f, R3 ;  /* 0x0000001fff057819 */ /* 0x000fe20000011403 */
[----:B------:R1:W-:Y:S01]  /*0940*/  @!P5 STG.E.128 [R18.64+0x1000], RZ ;  /* 0x001000ff1200d986 */ /* 0x0003e2000c101d06 */
[-C--:B------:R-:W-:Y:S02]  /*0950*/  ISETP.GE.AND P6, PT, R16, R11.reuse, PT ;  /* 0x0000000b1000720c */ /* 0x080fe40003fc6270 */
[----:B------:R-:W-:Y:S01]  /*0960*/  ISETP.GE.AND P5, PT, R14, R11, PT ;  /* 0x0000000b0e00720c */ /* 0x000fe20003fa6270 */
[----:B------:R1:W-:Y:S01]  /*0970*/  @!P1 STG.E.128 [R18.64+0x1800], RZ ;  /* 0x001800ff12009986 */ /* 0x0003e2000c101d06 */
[----:B------:R-:W-:-:S02]  /*0980*/  IADD3 R3, P1, R3, R2, RZ ;  /* 0x0000000203037210 */ /* 0x000fc40007f3e0ff */
[----:B------:R-:W-:Y:S01]  /*0990*/  ISETP.NE.OR P6, PT, R0, RZ, P6 ;  /* 0x000000ff0000720c */ /* 0x000fe200037c5670 */
[----:B------:R1:W-:Y:S01]  /*09a0*/  @!P3 STG.E.128 [R18.64+0x2000], RZ ;  /* 0x002000ff1200b986 */ /* 0x0003e2000c101d06 */
[-C--:B------:R-:W-:Y:S02]  /*09b0*/  ISETP.GE.AND P3, PT, R12, R11.reuse, PT ;  /* 0x0000000b0c00720c */ /* 0x080fe40003f66270 */
[----:B------:R-:W-:Y:S01]  /*09c0*/  ISETP.NE.OR P5, PT, R0, RZ, P5 ;  /* 0x000000ff0000720c */ /* 0x000fe20002fa5670 */
[----:B------:R1:W-:Y:S01]  /*09d0*/  @!P0 STG.E.128 [R18.64+0x3800], RZ ;  /* 0x003800ff12008986 */ /* 0x0003e2000c101d06 */
[----:B------:R-:W-:Y:S02]  /*09e0*/  ISETP.GE.AND P0, PT, R6, R11, PT ;  /* 0x0000000b0600720c */ /* 0x000fe40003f06270 */
[C---:B------:R-:W-:Y:S01]  /*09f0*/  ISETP.NE.OR P3, PT, R0.reuse, RZ, P3 ;  /* 0x000000ff0000720c */ /* 0x040fe20001f65670 */
[----:B------:R1:W-:Y:S01]  /*0a00*/  @!P2 STG.E.128 [R18.64+0x2800], RZ ;  /* 0x002800ff1200a986 */ /* 0x0003e2000c101d06 */
[----:B------:R-:W-:-:S02]  /*0a10*/  ISETP.NE.OR P0, PT, R0, RZ, P0 ;  /* 0x000000ff0000720c */ /* 0x000fc40000705670 */
[----:B------:R-:W-:Y:S01]  /*0a20*/  ISETP.GE.AND P2, PT, R10, R11, PT ;  /* 0x0000000b0a00720c */ /* 0x000fe20003f46270 */
[----:B------:R1:W-:Y:S01]  /*0a30*/  @!P4 STG.E.128 [R18.64+0x3000], RZ ;  /* 0x003000ff1200c986 */ /* 0x0003e2000c101d06 */
[----:B------:R-:W-:Y:S01]  /*0a40*/  LEA.HI.X.SX32 R10, R2, R5, 0x1, P1 ;  /* 0x00000005020a7211 */ /* 0x000fe200008f0eff */
[----:B------:R-:W-:Y:S01]  /*0a50*/  @!P6 IMAD.MOV.U32 R21, RZ, RZ, -0x800000 ;  /* 0xff800000ff15e424 */ /* 0x000fe200078e00ff */
[C---:B------:R-:W-:Y:S01]  /*0a60*/  LEA R12, P4, R3.reuse, c[0x0][0x208], 0x2 ;  /* 0x00008200030c7a11 */ /* 0x040fe200078810ff */
[----:B------:R-:W-:Y:S01]  /*0a70*/  @!P5 IMAD.MOV.U32 R17, RZ, RZ, -0x800000 ;  /* 0xff800000ff11d424 */ /* 0x000fe200078e00ff */
[----:B------:R-:W-:Y:S02]  /*0a80*/  ISETP.GE.AND P1, PT, R8, R11, PT ;  /* 0x0000000b0800720c */ /* 0x000fe40003f26270 */
[----:B------:R-:W-:Y:S01]  /*0a90*/  LEA.HI.X R13, R3, c[0x0][0x20c], R10, 0x2, P4 ;  /* 0x00008300030d7a11 */ /* 0x000fe200020f140a */
[----:B------:R-:W-:Y:S01]  /*0aa0*/  @!P3 IMAD.MOV.U32 R9, RZ, RZ, -0x800000 ;  /* 0xff800000ff09b424 */ /* 0x000fe200078e00ff */
[C---:B------:R-:W-:Y:S01]  /*0ab0*/  ISETP.NE.AND P4, PT, R0.reuse, RZ, PT ;  /* 0x000000ff0000720c */ /* 0x040fe20003f85270 */
[----:B------:R-:W-:Y:S01]  /*0ac0*/  @!P0 IMAD.MOV.U32 R3, RZ, RZ, -0x800000 ;  /* 0xff800000ff038424 */ /* 0x000fe200078e00ff */
[C---:B------:R-:W-:Y:S01]  /*0ad0*/  ISETP.NE.OR P2, PT, R0.reuse, RZ, P2 ;  /* 0x000000ff0000720c */ /* 0x040fe20001745670 */
[----:B------:R1:W-:Y:S01]  /*0ae0*/  @!P6 STG.E [R12.64+0x20], R21 ;  /* 0x000020150c00e986 */ /* 0x0003e2000c101906 */
[----:B------:R-:W-:-:S02]  /*0af0*/  ISETP.NE.OR P1, PT, R0, RZ, P1 ;  /* 0x000000ff0000720c */ /* 0x000fc40000f25670 */
[-C--:B------:R-:W-:Y:S01]  /*0b00*/  ISETP.GE.OR P4, PT, R2, R11.reuse, P4 ;  /* 0x0000000b0200720c */ /* 0x080fe20002786670 */
[----:B------:R1:W-:Y:S01]  /*0b10*/  @!P0 STG.E [R12.64+0xc0], R3 ;  /* 0x0000c0030c008986 */ /* 0x0003e2000c101906 */
[----:B------:R-:W-:-:S03]  /*0b20*/  ISETP.GE.AND P0, PT, R4, R11, PT ;  /* 0x0000000b0400720c */ /* 0x000fc60003f06270 */
[----:B------:R1:W-:Y:S01]  /*0b30*/  @!P5 STG.E [R12.64+0x40], R17 ;  /* 0x000040110c00d986 */ /* 0x0003e2000c101906 */
[----:B------:R-:W-:-:S03]  /*0b40*/  ISETP.NE.OR P0, PT, R0, RZ, P0 ;  /* 0x000000ff0000720c */ /* 0x000fc60000705670 */
[----:B------:R-:W-:Y:S01]  /*0b50*/  @!P2 IMAD.MOV.U32 R7, RZ, RZ, -0x800000 ;  /* 0xff800000ff07a424 */ /* 0x000fe200078e00ff */
[----:B------:R1:W-:Y:S01]  /*0b60*/  @!P3 STG.E [R12.64+0x60], R9 ;  /* 0x000060090c00b986 */ /* 0x0003e2000c101906 */
[----:B------:R-:W-:Y:S02]  /*0b70*/  @!P1 IMAD.MOV.U32 R5, RZ, RZ, -0x800000 ;  /* 0xff800000ff059424 */ /* 0x000fe400078e00ff */
[----:B------:R-:W-:Y:S01]  /*0b80*/  @!P4 IMAD.MOV.U32 R15, RZ, RZ, -0x800000 ;  /* 0xff800000ff0fc424 */ /* 0x000fe200078e00ff */
[----:B------:R1:W-:Y:S04]  /*0b90*/  @!P2 STG.E [R12.64+0x80], R7 ;  /* 0x000080070c00a986 */ /* 0x0003e8000c101906 */
[----:B------:R1:W-:Y:S04]  /*0ba0*/  @!P1 STG.E [R12.64+0xa0], R5 ;  /* 0x0000a0050c009986 */ /* 0x0003e8000c101906 */
[----:B------:R1:W-:Y:S01]  /*0bb0*/  @!P4 STG.E [R12.64], R15 ;  /* 0x0000000f0c00c986 */ /* 0x0003e2000c101906 */
[----:B------:R-:W-:Y:S05]  /*0bc0*/  @P0 EXIT ;  /* 0x000000000000094d */ /* 0x000fea0003800000 */
[----:B-1----:R-:W-:-:S05]  /*0bd0*/  MOV R3, 0xff800000 ;  /* 0xff80000000037802 */ /* 0x002fca0000000f00 */
[----:B------:R-:W-:Y:S01]  /*0be0*/  STG.E [R12.64+0xe0], R3 ;  /* 0x0000e0030c007986 */ /* 0x000fe2000c101906 */
[----:B------:R-:W-:Y:S05]  /*0bf0*/  EXIT ;  /* 0x000000000000794d */ /* 0x000fea0003800000 */
.L_x_5668:
[----:B------:R-:W-:Y:S01]  /*0c00*/  ISETP.NE.U32.AND P2, PT, RZ, c[0x0][0x2c0], PT ;  /* 0x0000b000ff007a0c */ /* 0x000fe20003f45070 */
        /* <DEDUP_REMOVED lines=61> */
[----:B------:R-:W-:Y:S01]  /*0fe0*/  ISETP.GE.U32.AND P2, PT, R8, R3, PT ;  /* 0x000000030800720c */ /* 0x000fe20003f46070 */
[----:B------:R-:W-:Y:S01]  /*0ff0*/  IMAD.MOV R8, RZ, RZ, -R5 ;  /* 0x000000ffff087224 */ /* 0x000fe200078e0a05 */
[----:B------:R-:W-:-:S03]  /*1000*/  LOP3.LUT R3, R12, c[0x0][0x1c8], RZ, 0x3c, !PT ;  /* 0x000072000c037a12 */ /* 0x000fc600078e3cff */
[----:B------:R-:W-:Y:S01]  /*1010*/  IMAD R9, R8, c[0x0][0x2d0], R9 ;  /* 0x0000b40008097a24 */ /* 0x000fe200078e0209 */
[----:B------:R-:W-:-:S04]  /*1020*/  ISETP.GE.AND P1, PT, R3, RZ, PT ;  /* 0x000000ff0300720c */ /* 0x000fc80003f26270 */
[----:B------:R-:W-:-:S03]  /*1030*/  SHF.R.S32.HI R5, RZ, 0x1f, R9 ;  /* 0x0000001fff057819 */ /* 0x000fc60000011409 */
[----:B------:R-:W-:Y:S02]  /*1040*/  @P2 IADD3 R4, R4, 0x1, RZ ;  /* 0x0000000104042810 */ /* 0x000fe40007ffe0ff */
[----:B------:R-:W-:Y:S01]  /*1050*/  ISETP.NE.AND P2, PT, RZ, c[0x0][0x1c8], PT ;  /* 0x00007200ff007a0c */ /* 0x000fe20003f45270 */
[----:B------:R-:W-:-:S03]  /*1060*/  IMAD R8, R5, c[0x0][0x198], RZ ;  /* 0x0000660005087a24 */ /* 0x000fc600078e02ff */
        /* <DEDUP_REMOVED lines=8> */
[----:B------:R-:W-:Y:S02]  /*10f0*/  IMAD.IADD R17, R17, 0x1, R3 ;  /* 0x0000000111117824 */ /* 0x000fe400078e0203 */
[C---:B------:R-:W-:Y:S01]  /*1100*/  IMAD R3, R9.reuse, c[0x0][0x19c], R8 ;  /* 0x0000670009037a24 */ /* 0x040fe200078e0208 */
[----:B------:R-:W-:Y:S01]  /*1110*/  SHF.R.S32.HI R8, RZ, 0x1f, R4 ;  /* 0x0000001fff087819 */ /* 0x000fe20000011404 */
[----:B------:R-:W-:-:S04]  /*1120*/  IMAD.WIDE.U32 R20, R9, c[0x0][0x198], R16 ;  /* 0x0000660009147a25 */ /* 0x000fc800078e0010 */
[----:B------:R-:W-:Y:S01]  /*1130*/  IMAD.WIDE.U32 R18, R18, c[0x0][0x188], RZ ;  /* 0x0000620012127a25 */ /* 0x000fe200078e00ff */
[----:B------:R-:W-:-:S03]  /*1140*/  IADD3 R21, R21, R3, RZ ;  /* 0x0000000315157210 */ /* 0x000fc60007ffe0ff */
[----:B------:R-:W-:Y:S02]  /*1150*/  IMAD R3, R8, c[0x0][0x1b0], RZ ;  /* 0x00006c0008037a24 */ /* 0x000fe400078e02ff */
[----:B------:R-:W-:-:S04]  /*1160*/  IMAD.WIDE.U32 R20, R4, c[0x0][0x1b0], R20 ;  /* 0x00006c0004147a25 */ /* 0x000fc800078e0014 */
[----:B------:R-:W-:Y:S02]  /*1170*/  IMAD R10, R4, c[0x0][0x1b4], R3 ;  /* 0x00006d00040a7a24 */ /* 0x000fe400078e0203 */
[----:B------:R-:W-:-:S03]  /*1180*/  IMAD.IADD R13, R19, 0x1, R13 ;  /* 0x00000001130d7824 */ /* 0x000fc600078e020d */
[----:B------:R-:W-:Y:S01]  /*1190*/  IADD3 R10, R21, R10, RZ ;  /* 0x0000000a150a7210 */ /* 0x000fe20007ffe0ff */
[----:B------:R-:W-:Y:S05]  /*11a0*/  BRA `(.L_x_5670) ;  /* 0x0000041000007947 */ /* 0x000fea0003800000 */
.L_x_5669:
[----:B-1----:R-:W-:-:S13]  /*11b0*/  ISETP.NE.AND P4, PT, R10, -0x1, PT ;  /* 0xffffffff0a00780c */ /* 0x002fda0003f85270 */
        /* <DEDUP_REMOVED lines=14> */
.L_x_5671:
[----:B------:R-:W-:Y:S01]  /*12a0*/  IABS R8, c[0x0][0x1c8] ;  /* 0x0000720000087a13 */ /* 0x000fe20000000000 */
[----:B------:R-:W-:Y:S01]  /*12b0*/  IMAD.MOV.U32 R18, RZ, RZ, RZ ;  /* 0x000000ffff127224 */ /* 0x000fe200078e00ff */
[----:B------:R-:W-:Y:S01]  /*12c0*/  MOV R17, R13 ;  /* 0x0000000d00117202 */ /* 0x000fe20000000f00 */
[----:B------:R-:W-:Y:S01]  /*12d0*/  @P4 IMAD.IADD R13, R7, 0x1, R10 ;  /* 0x00000001070d4824 */ /* 0x000fe200078e020a */
        /* <DEDUP_REMOVED lines=10> */
[----:B------:R-:W-:Y:S02]  /*1380*/  IMAD.MOV R5, RZ, RZ, -R4 ;  /* 0x000000ffff057224 */ /* 0x000fe400078e0a04 */
[----:B------:R-:W-:-:S04]  /*1390*/  @P4 IMAD.WIDE.U32 R18, R13, c[0x0][0x1a0], RZ ;  /* 0x000068000d124a25 */ /* 0x000fc800078e00ff */
[----:B------:R-:W-:Y:S01]  /*13a0*/  IMAD R5, R8, R5, R9 ;  /* 0x0000000508057224 */ /* 0x000fe200078e0209 */
[----:B------:R-:W-:Y:S01]  /*13b0*/  LEA R9, R6, 0xffffff80, 0x7 ;  /* 0xffffff8006097811 */ /* 0x000fe200078e38ff */
[----:B------:R-:W-:-:S03]  /*13c0*/  @P4 IMAD R13, R13, c[0x0][0x1a4], R19 ;  /* 0x000069000d0d4a24 */ /* 0x000fc600078e0213 */
[----:B------:R-:W-:Y:S01]  /*13d0*/  ISETP.GT.U32.AND P1, PT, R8, R5, PT ;  /* 0x000000050800720c */ /* 0x000fe20003f24070 */
[----:B------:R-:W-:-:S12]  /*13e0*/  IMAD.WIDE.U32 R16, R9, c[0x0][0x198], R16 ;  /* 0x0000660009107a25 */ /* 0x000fd800078e0010 */
[-C--:B------:R-:W-:Y:S02]  /*13f0*/  @!P1 IADD3 R5, R5, -R8.reuse, RZ ;  /* 0x8000000805059210 */ /* 0x080fe40007ffe0ff */
[----:B------:R-:W-:Y:S02]  /*1400*/  @!P1 IADD3 R4, R4, 0x1, RZ ;  /* 0x0000000104049810 */ /* 0x000fe40007ffe0ff */
[----:B------:R-:W-:Y:S02]  /*1410*/  ISETP.GE.U32.AND P3, PT, R5, R8, PT ;  /* 0x000000080500720c */ /* 0x000fe40003f66070 */
[----:B------:R-:W-:Y:S02]  /*1420*/  LOP3.LUT R5, R12, c[0x0][0x1c8], RZ, 0x3c, !PT ;  /* 0x000072000c057a12 */ /* 0x000fe400078e3cff */
[----:B------:R-:W-:Y:S02]  /*1430*/  ISETP.NE.AND P1, PT, RZ, c[0x0][0x1c8], PT ;  /* 0x00007200ff007a0c */ /* 0x000fe40003f25270 */
[----:B------:R-:W-:-:S02]  /*1440*/  ISETP.GE.AND P2, PT, R5, RZ, PT ;  /* 0x000000ff0500720c */ /* 0x000fc40003f46270 */
[----:B------:R-:W-:-:S05]  /*1450*/  SHF.R.S32.HI R5, RZ, 0x1f, R9 ;  /* 0x0000001fff057819 */ /* 0x000fca0000011409 */
[----:B------:R-:W-:Y:S01]  /*1460*/  @P3 IADD3 R4, R4, 0x1, RZ ;  /* 0x0000000104043810 */ /* 0x000fe20007ffe0ff */
[----:B------:R-:W-:-:S04]  /*1470*/  IMAD R8, R5, c[0x0][0x198], RZ ;  /* 0x0000660005087a24 */ /* 0x000fc800078e02ff */
[----:B------:R-:W-:Y:S02]  /*1480*/  IMAD R15, R9, c[0x0][0x19c], R8 ;  /* 0x00006700090f7a24 */ /* 0x000fe400078e0208 */
[----:B------:R-:W-:Y:S01]  /*1490*/  @!P2 IMAD.MOV R4, RZ, RZ, -R4 ;  /* 0x000000ffff04a224 */ /* 0x000fe200078e0a04 */
[----:B------:R-:W-:Y:S02]  /*14a0*/  @!P1 LOP3.LUT R4, RZ, c[0x0][0x1c8], RZ, 0x33, !PT ;  /* 0x00007200ff049a12 */ /* 0x000fe400078e33ff */
[----:B------:R-:W-:Y:S02]  /*14b0*/  IADD3 R17, R17, R15, RZ ;  /* 0x0000000f11117210 */ /* 0x000fe40007ffe0ff */
[----:B------:R-:W-:-:S03]  /*14c0*/  SHF.R.S32.HI R8, RZ, 0x1f, R4 ;  /* 0x0000001fff087819 */ /* 0x000fc60000011404 */
[----:B------:R-:W-:-:S04]  /*14d0*/  IMAD.WIDE.U32 R20, R4, c[0x0][0x1b0], R16 ;  /* 0x00006c0004147a25 */ /* 0x000fc800078e0010 */
[----:B------:R-:W-:-:S04]  /*14e0*/  IMAD R15, R8, c[0x0][0x1b0], RZ ;  /* 0x00006c00080f7a24 */ /* 0x000fc800078e02ff */
        /* <DEDUP_REMOVED lines=13> */
.L_x_5670:
[----:B------:R-:W-:Y:S01]  /*15c0*/  ISETP.NE.AND P1, PT, R14, -0x1, PT ;  /* 0xffffffff0e00780c */ /* 0x000fe20003f25270 */
[----:B------:R-:W-:Y:S01]  /*15d0*/  IMAD.IADD R159, R11, 0x1, -R22 ;  /* 0x000000010b9f7824 */ /* 0x000fe200078e0a16 */
[----:B-----5:R-:W-:Y:S01]  /*15e0*/  SHF.R.S32.HI R3, RZ, 0x1f, R0 ;  /* 0x0000001fff037819 */ /* 0x020fe20000011400 */
[----:B------:R-:W-:Y:S03]  /*15f0*/  BSSY B0, `(.L_x_5672) ;  /* 0x0000049000007945 */ /* 0x000fe60003800000 */
[CC--:B------:R-:W-:Y:S02]  /*1600*/  LEA.HI R7, R3.reuse, R0.reuse, RZ, 0x3 ;  /* 0x0000000003077211 */ /* 0x0c0fe400078f18ff */
[----:B------:R-:W-:Y:S02]  /*1610*/  LEA.HI R160, R3, R0, RZ, 0x4 ;  /* 0x0000000003a07211 */ /* 0x000fe400078f20ff */
[----:B------:R-:W-:-:S02]  /*1620*/  SHF.R.S32.HI R26, RZ, 0x3, R7 ;  /* 0x00000003ff1a7819 */ /* 0x000fc40000011407 */
[----:B------:R-:W-:Y:S01]  /*1630*/  LOP3.LUT R7, R7, 0xfffffff8, RZ, 0xc0, !PT ;  /* 0xfffffff807077812 */ /* 0x000fe200078ec0ff */
[----:B------:R-:W-:Y:S01]  /*1640*/  @!P1 IMAD.WIDE.U32 R28, R168, c[0x0][0x178], RZ ;  /* 0x00005e00a81c9a25 */ /* 0x000fe200078e00ff */
[----:B------:R-:W-:Y:S02]  /*1650*/  @!P1 SHF.R.S32.HI R15, RZ, 0x1f, R168 ;  /* 0x0000001fff0f9819 */ /* 0x000fe400000114a8 */
[----:B------:R-:W-:Y:S01]  /*1660*/  SHF.R.S32.HI R27, RZ, 0x1f, R26 ;  /* 0x0000001fff1b7819 */ /* 0x000fe2000001141a */
[----:B------:R-:W-:Y:S02]  /*1670*/  IMAD.SHL.U32 R166, R26, 0x40, RZ ;  /* 0x000000401aa67824 */ /* 0x000fe400078e00ff */
[----:B------:R-:W-:Y:S02]  /*1680*/  IMAD.IADD R88, R0, 0x1, -R7 ;  /* 0x0000000100587824 */ /* 0x000fe400078e0a07 */
[----:B------:R-:W-:Y:S01]  /*1690*/  @!P1 IMAD R15, R15, c[0x0][0x178], RZ ;  /* 0x00005e000f0f9a24 */ /* 0x000fe200078e02ff */
[----:B------:R-:W-:Y:S01]  /*16a0*/  LOP3.LUT R166, R166, 0x1c0, RZ, 0xc0, !PT ;  /* 0x000001c0a6a67812 */ /* 0x000fe200078ec0ff */
[----:B------:R-:W-:Y:S01]  /*16b0*/  @P1 IMAD.WIDE.U32 R16, R14, c[0x0][0x190], RZ ;  /* 0x000064000e101a25 */ /* 0x000fe200078e00ff */
[----:B------:R-:W-:-:S03]  /*16c0*/  SHF.L.U32 R167, R88, 0x3, RZ ;  /* 0x0000000358a77819 */ /* 0x000fc600000006ff */
[----:B------:R-:W-:Y:S01]  /*16d0*/  @!P1 IMAD R15, R168, c[0x0][0x17c], R15 ;  /* 0x00005f00a80f9a24 */ /* 0x000fe200078e020f */
[----:B------:R-:W-:Y:S01]  /*16e0*/  LOP3.LUT R7, R166, 0x38, R167, 0xf8, !PT ;  /* 0x00000038a6077812 */ /* 0x000fe200078ef8a7 */
[----:B------:R-:W-:Y:S01]  /*16f0*/  @!P1 IMAD.MOV.U32 R16, RZ, RZ, R28 ;  /* 0x000000ffff109224 */ /* 0x000fe200078e001c */
[----:B------:R-:W-:Y:S01]  /*1700*/  SHF.R.U32.HI R166, RZ, 0x3, R166 ;  /* 0x00000003ffa67819 */ /* 0x000fe200000116a6 */
[----:B------:R-:W-:Y:S01]  /*1710*/  @P1 IMAD R14, R14, c[0x0][0x194], R17 ;  /* 0x000065000e0e1a24 */ /* 0x000fe200078e0211 */
[----:B------:R-:W-:Y:S01]  /*1720*/  IADD3 R18, P2, R167, R18, RZ ;  /* 0x00000012a7127210 */ /* 0x000fe20007f5e0ff */
[----:B------:R-:W-:Y:S01]  /*1730*/  @!P1 IMAD.IADD R14, R29, 0x1, R15 ;  /* 0x000000011d0e9824 */ /* 0x000fe200078e020f */
[----:B------:R-:W-:Y:S01]  /*1740*/  SHF.R.S32.HI R15, RZ, 0x1f, R167 ;  /* 0x0000001fff0f7819 */ /* 0x000fe200000114a7 */
[----:B------:R-:W-:Y:S01]  /*1750*/  IMAD.WIDE R24, R25, 0x40, R26 ;  /* 0x0000004019187825 */ /* 0x000fe200078e021a */
[----:B------:R-:W-:Y:S02]  /*1760*/  IADD3 R16, P1, R167, R16, RZ ;  /* 0x00000010a7107210 */ /* 0x000fe40007f3e0ff */
[----:B------:R-:W-:Y:S01]  /*1770*/  LOP3.LUT R166, R7, R166, RZ, 0x3c, !PT ;  /* 0x000000a607a67212 */ /* 0x000fe200078e3cff */
[----:B------:R-:W-:Y:S01]  /*1780*/  IMAD.X R19, R15, 0x1, R13, P2 ;  /* 0x000000010f137824 */ /* 0x000fe200010e060d */
[----:B------:R-:W-:Y:S01]  /*1790*/  LEA.HI R7, R3, R0, RZ, 0x6 ;  /* 0x0000000003077211 */ /* 0x000fe200078f30ff */
[----:B------:R-:W-:Y:S01]  /*17a0*/  IMAD R13, R8, c[0x0][0x1b8], RZ ;  /* 0x00006e00080d7a24 */ /* 0x000fe200078e02ff */
[----:B------:R-:W-:Y:S01]  /*17b0*/  IADD3.X R17, R15, R14, RZ, P1, !PT ;  /* 0x0000000e0f117210 */ /* 0x000fe20000ffe4ff */
[----:B------:R-:W-:Y:S01]  /*17c0*/  IMAD.WIDE.U32 R18, R4, c[0x0][0x1b8], R18 ;  /* 0x00006e0004127a25 */ /* 0x000fe200078e0012 */
[----:B------:R-:W-:-:S02]  /*17d0*/  IADD3 R128, P1, R26, R9, RZ ;  /* 0x000000091a807210 */ /* 0x000fc40007f3e0ff */
[----:B------:R-:W-:Y:S01]  /*17e0*/  IADD3 R20, P3, R167, R20, RZ ;  /* 0x00000014a7147210 */ /* 0x000fe20007f7e0ff */
[----:B------:R-:W-:Y:S01]  /*17f0*/  IMAD R9, R27, c[0x0][0x198], RZ ;  /* 0x000066001b097a24 */ /* 0x000fe200078e02ff */
[----:B------:R-:W-:Y:S01]  /*1800*/  SHF.L.U32 R7, R7, 0x3, RZ ;  /* 0x0000000307077819 */ /* 0x000fe200000006ff */
[----:B------:R-:W-:Y:S01]  /*1810*/  IMAD.X R5, R27, 0x1, R5, P1 ;  /* 0x000000011b057824 */ /* 0x000fe200008e0605 */
[----:B------:R-:W-:Y:S01]  /*1820*/  ISETP.GE.AND P1, PT, R26, R159, PT ;  /* 0x0000009f1a00720c */ /* 0x000fe20003f26270 */
[----:B------:R-:W-:Y:S01]  /*1830*/  IMAD.X R21, R15, 0x1, R10, P3 ;  /* 0x000000010f157824 */ /* 0x000fe200018e060a */
[----:B------:R-:W-:Y:S01]  /*1840*/  LOP3.LUT R166, R166, 0xfffffe00, R7, 0xf8, !PT ;  /* 0xfffffe00a6a67812 */ /* 0x000fe200078ef807 */
[----:B------:R-:W-:Y:S01]  /*1850*/  IMAD R13, R4, c[0x0][0x1bc], R13 ;  /* 0x00006f00040d7a24 */ /* 0x000fe200078e020d */
[----:B------:R-:W-:Y:S01]  /*1860*/  SHF.R.S32.HI R7, RZ, 0x1f, R12 ;  /* 0x0000001fff077819 */ /* 0x000fe2000001140c */
[C---:B------:R-:W-:Y:S01]  /*1870*/  IMAD R9, R26.reuse, c[0x0][0x19c], R9 ;  /* 0x000067001a097a24 */ /* 0x040fe200078e0209 */
[----:B------:R-:W-:Y:S01]  /*1880*/  LEA.HI R4, R3, R0, RZ, 0x5 ;  /* 0x0000000003047211 */ /* 0x000fe200078f28ff */
[----:B------:R-:W-:Y:S01]  /*1890*/  IMAD.WIDE.U32 R122, R26, c[0x0][0x198], R20 ;  /* 0x000066001a7a7a25 */ /* 0x000fe200078e0014 */
[----:B------:R-:W-:-:S03]  /*18a0*/  SHF.L.U32 R166, R166, 0x1, RZ ;  /* 0x00000001a6a67819 */ /* 0x000fc600000006ff */
[----:B------:R-:W-:Y:S01]  /*18b0*/  IMAD R5, R5, c[0x0][0x1a0], RZ ;  /* 0x0000680005057a24 */ /* 0x000fe200078e02ff */
[----:B------:R-:W-:Y:S01]  /*18c0*/  IADD3 R123, R123, R9, RZ ;  /* 0x000000097b7b7210 */ /* 0x000fe20007ffe0ff */
[----:B------:R-:W-:Y:S01]  /*18d0*/  IMAD R7, R7, c[0x0][0x1a8], RZ ;  /* 0x00006a0007077a24 */ /* 0x000fe200078e02ff */
[----:B------:R-:W-:Y:S01]  /*18e0*/  LOP3.LUT R9, R160, 0xfffffff0, RZ, 0xc0, !PT ;  /* 0xfffffff0a0097812 */ /* 0x000fe200078ec0ff */
[----:B------:R-:W-:Y:S01]  /*18f0*/  IMAD.IADD R19, R19, 0x1, R13 ;  /* 0x0000000113137824 */ /* 0x000fe200078e020d */
[----:B------:R-:W-:Y:S01]  /*1900*/  SHF.R.S32.HI R160, RZ, 0x4, R160 ;  /* 0x00000004ffa07819 */ /* 0x000fe200000114a0 */
[----:B------:R-:W-:Y:S02]  /*1910*/  IMAD R131, R128, c[0x0][0x1a4], R5 ;  /* 0x0000690080837a24 */ /* 0x000fe400078e0205 */
[----:B------:R-:W-:Y:S01]  /*1920*/  IMAD R15, R12, c[0x0][0x1ac], R7 ;  /* 0x00006b000c0f7a24 */ /* 0x000fe200078e0207 */
[----:B------:R-:W-:Y:S01]  /*1930*/  SHF.R.S32.HI R7, RZ, 0x5, R4 ;  /* 0x00000005ff077819 */ /* 0x000fe20000011404 */
[----:B------:R-:W-:-:S04]  /*1940*/  IMAD.WIDE.U32 R128, R128, c[0x0][0x1a0], R18 ;  /* 0x0000680080807a25 */ /* 0x000fc800078e0012 */
[----:B------:R-:W-:Y:S01]  /*1950*/  IMAD.WIDE.U32 R12, R12, c[0x0][0x1a8], R16 ;  /* 0x00006a000c0c7a25 */ /* 0x000fe200078e0010 */
[----:B------:R-:W-:-:S03]  /*1960*/  IADD3 R131, R129, R131, RZ ;  /* 0x0000008381837210 */ /* 0x000fc60007ffe0ff */
[----:B------:R-:W-:Y:S02]  /*1970*/  IMAD.IADD R9, R0, 0x1, -R9 ;  /* 0x0000000100097824 */ /* 0x000fe400078e0a09 */
        /* <DEDUP_REMOVED lines=16> */
.L_x_5673:
[----:B------:R-:W-:Y:S05]  /*1a80*/  BSYNC B0 ;  /* 0x0000000000007941 */ /* 0x000fea0003800000 */
.L_x_5672:
        /* <DEDUP_REMOVED lines=21> */
.L_x_5675:
[----:B------:R-:W-:Y:S05]  /*1be0*/  BSYNC B0 ;  /* 0x0000000000007941 */ /* 0x000fea0003800000 */
.L_x_5674:
        /* <DEDUP_REMOVED lines=21> */
.L_x_5677:
[----:B------:R-:W-:Y:S05]  /*1d40*/  BSYNC B0 ;  /* 0x0000000000007941 */ /* 0x000fea0003800000 */
.L_x_5676:
        /* <DEDUP_REMOVED lines=20> */
.L_x_5679:
[----:B------:R-:W-:Y:S05]  /*1e90*/  BSYNC B0 ;  /* 0x0000000000007941 */ /* 0x000fea0003800000 */
.L_x_5678:
[----:B------:R-:W-:Y:S01]  /*1ea0*/  IADD3 R165, R6, -0x1, RZ ;  /* 0xffffffff06a57810 */ /* 0x000fe20007ffe0ff */
[----:B------:R-:W-:Y:S01]  /*1eb0*/  BSSY B0, `(.L_x_5680) ;  /* 0x0000014000007945 */ /* 0x000fe20003800000 */
[----:B------:R-:W-:Y:S02]  /*1ec0*/  SHF.R.S32.HI R8, RZ, 0x1f, R9 ;  /* 0x0000001fff087819 */ /* 0x000fe40000011409 */
[----:B------:R-:W-:Y:S01]  /*1ed0*/  LOP3.LUT R13, R4, 0xffffffe0, RZ, 0xc0, !PT ;  /* 0xffffffe0040d7812 */ /* 0x000fe200078ec0ff */
[----:B------:R-:W-:Y:S01]  /*1ee0*/  IMAD.SHL.U32 R127, R165, 0x80, RZ ;  /* 0x00000080a57f7824 */ /* 0x000fe200078e00ff */
[----:B------:R-:W-:-:S03]  /*1ef0*/  LEA.HI R5, R8, R9, RZ, 0x3 ;  /* 0x0000000908057211 */ /* 0x000fc600078f18ff */
[----:B------:R-:W-:Y:S01]  /*1f00*/  IMAD.IADD R3, R2, 0x1, -R127 ;  /* 0x0000000102037824 */ /* 0x000fe200078e0a7f */
[----:B------:R-:W-:Y:S01]  /*1f10*/  LOP3.LUT R4, R5, 0xfffffff8, RZ, 0xc0, !PT ;  /* 0xfffffff805047812 */ /* 0x000fe200078ec0ff */
[----:B------:R-:W-:-:S03]  /*1f20*/  IMAD.IADD R13, R0, 0x1, -R13 ;  /* 0x00000001000d7824 */ /* 0x000fc600078e0a0d */
[----:B------:R-:W-:Y:S01]  /*1f30*/  ISETP.GE.AND P1, PT, R26, R3, PT ;  /* 0x000000031a00720c */ /* 0x000fe20003f26270 */
[----:B------:R-:W-:-:S12]  /*1f40*/  IMAD.IADD R9, R9, 0x1, -R4 ;  /* 0x0000000109097824 */ /* 0x000fd800078e0a04 */
[----:B------:R-:W-:Y:S05]  /*1f50*/  @P1 BRA `(.L_x_5681) ;  /* 0x0000009000001947 */ /* 0x000fea0003800000 */
[----:B------:R-:W-:-:S13]  /*1f60*/  ISETP.GE.AND P1, PT, R167, c[0x0][0x220], PT ;  /* 0x00008800a7007a0c */ /* 0x000fda0003f26270 */
[----:B------:R1:W-:Y:S01]  /*1f70*/  @P1 STS.128 [R166+0x2000], RZ ;  /* 0x002000ffa6001388 */ /* 0x0003e20000000c00 */
[----:B------:R-:W-:Y:S05]  /*1f80*/  @P1 BRA `(.L_x_5681) ;  /* 0x0000006000001947 */ /* 0x000fea0003800000 */
[----:B-1----:R-:W-:-:S04]  /*1f90*/  LEA R14, P1, R122, c[0x0][0x168], 0x1 ;  /* 0x00005a007a0e7a11 */ /* 0x002fc800078208ff */
[----:B------:R-:W-:-:S05]  /*1fa0*/  LEA.HI.X R15, R122, c[0x0][0x16c], R123, 0x1, P1 ;  /* 0x00005b007a0f7a11 */ /* 0x000fca00008f0c7b */
[----:B------:R-:W-:Y:S01]  /*1fb0*/  @!PT LDS RZ, [RZ] ;  /* 0x00000000fffff984 */ /* 0x000fe20000000800 */
[----:B------:R-:W-:Y:S01]  /*1fc0*/  @!PT LDS RZ, [RZ] ;  /* 0x00000000fffff984 */ /* 0x000fe20000000800 */
[----:B------:R-:W-:Y:S01]  /*1fd0*/  @!PT LDS RZ, [RZ] ;  /* 0x00000000fffff984 */ /* 0x000fe20000000800 */
[----:B------:R1:W-:Y:S04]  /*1fe0*/  LDGSTS.E.BYPASS.LTC128B.128 [R166+0x2000], [R14.64] ;  /* 0x020000000ea67fae */ /* 0x0003e8000b901d46 */
.L_x_5681:
[----:B------:R-:W-:Y:S05]  /*1ff0*/  BSYNC B0 ;  /* 0x0000000000007941 */ /* 0x000fea0003800000 */
.L_x_5680:
        /* <DEDUP_REMOVED lines=17> */
.L_x_5683:
[----:B------:R-:W-:Y:S05]  /*2110*/  BSYNC B0 ;  /* 0x0000000000007941 */ /* 0x000fea0003800000 */
.L_x_5682:
        /* <DEDUP_REMOVED lines=15> */
.L_x_5685:
[----:B------:R-:W-:Y:S05]  /*2210*/  BSYNC B0 ;  /* 0x0000000000007941 */ /* 0x000fea0003800000 */
.L_x_5684:
[----:B------:R-:W-:Y:S01]  /*2220*/  ISETP.GE.AND P1, PT, R16, R3, PT ;  /* 0x000000031000720c */ /* 0x000fe20003f26270 */
[----:B------:R-:W-:-:S12]  /*2230*/  BSSY B0, `(.L_x_5686) ;  /* 0x000000f000007945 */ /* 0x000fd80003800000 */
[----:B------:R-:W-:Y:S05]  /*2240*/  @P1 BRA `(.L_x_5687) ;  /* 0x000000d000001947 */ /* 0x000fea0003800000 */
[----:B------:R-:W-:-:S13]  /*2250*/  ISETP.GE.AND P1, PT, R167, c[0x0][0x220], PT ;  /* 0x00008800a7007a0c */ /* 0x000fda0003f26270 */
[----:B------:R1:W-:Y:S01]  /*2260*/  @P1 STS.128 [R166+0x3800], RZ ;  /* 0x003800ffa6001388 */ /* 0x0003e20000000c00 */
[----:B------:R-:W-:Y:S05]  /*2270*/  @P1 BRA `(.L_x_5687) ;  /* 0x000000a000001947 */ /* 0x000fea0003800000 */
[----:B------:R-:W-:Y:S01]  /*2280*/  ULDC UR4, c[0x0][0x19c] ;  /* 0x0000670000047ab9 */ /* 0x000fe20000000800 */
[----:B------:R-:W-:Y:S01]  /*2290*/  IMAD.WIDE.U32 R24, R120, 0x30, R122 ;  /* 0x0000003078187825 */ /* 0x000fe200078e007a */
[----:B------:R-:W-:-:S04]  /*22a0*/  UIMAD UR4, UR4, 0x30, URZ ;  /* 0x00000030040478a4 */ /* 0x000fc8000f8e023f */
[----:B-1----:R-:W-:Y:S02]  /*22b0*/  LEA R14, P1, R24, c[0x0][0x168], 0x1 ;  /* 0x00005a00180e7a11 */ /* 0x002fe400078208ff */
[----:B------:R-:W-:-:S04]  /*22c0*/  IADD3 R4, R25, UR4, RZ ;  /* 0x0000000419047c10 */ /* 0x000fc8000fffe0ff */
[----:B------:R-:W-:-:S05]  /*22d0*/  LEA.HI.X R15, R24, c[0x0][0x16c], R4, 0x1, P1 ;  /* 0x00005b00180f7a11 */ /* 0x000fca00008f0c04 */
[----:B------:R-:W-:Y:S01]  /*22e0*/  @!PT LDS RZ, [RZ] ;  /* 0x00000000fffff984 */ /* 0x000fe20000000800 */
[----:B------:R-:W-:Y:S01]  /*22f0*/  @!PT LDS RZ, [RZ] ;  /* 0x00000000fffff984 */ /* 0x000fe20000000800 */
[----:B------:R-:W-:Y:S01]  /*2300*/  @!PT LDS RZ, [RZ] ;  /* 0x00000000fffff984 */ /* 0x000fe20000000800 */
[----:B------:R1:W-:Y:S02]  /*2310*/  LDGSTS.E.BYPASS.LTC128B.128 [R166+0x3800], [R14.64] ;  /* 0x038000000ea67fae */ /* 0x0003e4000b901d46 */
.L_x_5687:
[----:B------:R-:W-:Y:S05]  /*2320*/  BSYNC B0 ;  /* 0x0000000000007941 */ /* 0x000fea0003800000 */
.L_x_5686:
        /* <DEDUP_REMOVED lines=16> */
.L_x_5689:
[----:B------:R-:W-:Y:S05]  /*2430*/  BSYNC B0 ;  /* 0x0000000000007941 */ /* 0x000fea0003800000 */
.L_x_5688:
[----:B------:R-:W-:Y:S01]  /*2440*/  IADD3 R12, R26, 0x50, RZ ;  /* 0x000000501a0c7810 */ /* 0x000fe20007ffe0ff */
[----:B------:R-:W-:Y:S03]  /*2450*/  BSSY B0, `(.L_x_5690) ;  /* 0x0000010000007945 */ /* 0x000fe60003800000 */
[----:B------:R-:W-:-:S13]  /*2460*/  ISETP.GE.AND P1, PT, R12, R3, PT ;  /* 0x000000030c00720c */ /* 0x000fda0003f26270 */
[----:B------:R-:W-:Y:S05]  /*2470*/  @P1 BRA `(.L_x_5691) ;  /* 0x000000d000001947 */ /* 0x000fea0003800000 */
[----:B------:R-:W-:-:S13]  /*2480*/  ISETP.GE.AND P1, PT, R167, c[0x0][0x220], PT ;  /* 0x00008800a7007a0c */ /* 0x000fda0003f26270 */
[----:B------:R1:W-:Y:S01]  /*2490*/  @P1 STS.128 [R166+0x4800], RZ ;  /* 0x004800ffa6001388 */ /* 0x0003e20000000c00 */
[----:B------:R-:W-:Y:S05]  /*24a0*/  @P1 BRA `(.L_x_5691) ;  /* 0x000000a000001947 */ /* 0x000fea0003800000 */
[----:B------:R-:W-:Y:S01]  /*24b0*/  ULDC UR4, c[0x0][0x19c] ;  /* 0x0000670000047ab9 */ /* 0x000fe20000000800 */
[----:B----4-:R-:W-:Y:S01]  /*24c0*/  IMAD.WIDE.U32 R28, R120, 0x50, R122 ;  /* 0x00000050781c7825 */ /* 0x010fe200078e007a */
        /* <DEDUP_REMOVED lines=8> */
.L_x_5691:
[----:B------:R-:W-:Y:S05]  /*2550*/  BSYNC B0 ;  /* 0x0000000000007941 */ /* 0x000fea0003800000 */
.L_x_5690:
        /* <DEDUP_REMOVED lines=17> */
.L_x_5693:
[----:B------:R-:W-:Y:S05]  /*2670*/  BSYNC B0 ;  /* 0x0000000000007941 */ /* 0x000fea0003800000 */
.L_x_5692:
        /* <DEDUP_REMOVED lines=17> */
.L_x_5695:
[----:B------:R-:W-:Y:S05]  /*2790*/  BSYNC B0 ;  /* 0x0000000000007941 */ /* 0x000fea0003800000 */
.L_x_5694:
[----:B------:R-:W0:Y:S01]  /*27a0*/  LDGDEPBAR ;  /* 0x00000000000079af */ /* 0x000e220000000000 */
[----:B------:R-:W-:Y:S01]  /*27b0*/  IMAD.SHL.U32 R157, R88, 0x40, RZ ;  /* 0x00000040589d7824 */ /* 0x000fe200078e00ff */
[----:B------:R-:W-:Y:S01]  /*27c0*/  SHF.R.S32.HI R164, RZ, 0x1f, R13 ;  /* 0x0000001fffa47819 */ /* 0x000fe2000001140d */
[C---:B-1----:R-:W-:Y:S01]  /*27d0*/  IMAD.SHL.U32 R24, R26.reuse, 0x8, RZ ;  /* 0x000000081a187824 */ /* 0x042fe200078e00ff */
[----:B------:R-:W-:Y:S01]  /*27e0*/  ISETP.GE.AND P2, PT, R26, R3, PT ;  /* 0x000000031a00720c */ /* 0x000fe20003f46270 */
[----:B------:R-:W-:Y:S01]  /*27f0*/  IMAD R125, R7, 0x10, R22 ;  /* 0x00000010077d7824 */ /* 0x000fe200078e0216 */
[----:B------:R-:W-:Y:S01]  /*2800*/  LOP3.LUT R157, R157, 0x1c0, RZ, 0xc0, !PT ;  /* 0x000001c09d9d7812 */ /* 0x000fe200078ec0ff */
[----:B------:R-:W-:Y:S01]  /*2810*/  IMAD.SHL.U32 R124, R0, 0x2, RZ ;  /* 0x00000002007c7824 */ /* 0x000fe200078e00ff */
[----:B------:R-:W-:Y:S01]  /*2820*/  LEA.HI R4, R160, R160, RZ, 0x1 ;  /* 0x000000a0a0047211 */ /* 0x000fe200078f08ff */
[----:B------:R-:W-:Y:S01]  /*2830*/  BSSY B0, `(.L_x_5696) ;  /* 0x0000029000007945 */ /* 0x000fe20003800000 */
[----:B------:R-:W-:-:S02]  /*2840*/  LOP3.LUT R24, R157, 0x8, R24, 0xf8, !PT ;  /* 0x000000089d187812 */ /* 0x000fc400078ef818 */
[----:B------:R-:W-:Y:S02]  /*2850*/  LEA.HI R164, R164, R13, RZ, 0x2 ;  /* 0x0000000da4a47211 */ /* 0x000fe400078f10ff */
[----:B------:R-:W-:Y:S02]  /*2860*/  SHF.R.U32.HI R157, RZ, 0x3, R157 ;  /* 0x00000003ff9d7819 */ /* 0x000fe4000001169d */
[----:B------:R-:W-:Y:S01]  /*2870*/  LOP3.LUT R13, R4, 0xfffffffe, RZ, 0xc0, !PT ;  /* 0xfffffffe040d7812 */ /* 0x000fe200078ec0ff */
[----:B------:R-:W-:Y:S01]  /*2880*/  IMAD.SHL.U32 R4, R5, 0x40, RZ ;  /* 0x0000004005047824 */ /* 0x000fe200078e00ff */
[----:B------:R-:W-:Y:S01]  /*2890*/  LOP3.LUT R157, R24, R157, RZ, 0x3c, !PT ;  /* 0x0000009d189d7212 */ /* 0x000fe200078e3cff */
[----:B------:R-:W-:Y:S01]  /*28a0*/  IMAD.SHL.U32 R5, R9, 0x40, RZ ;  /* 0x0000004009057824 */ /* 0x000fe200078e00ff */
[----:B------:R-:W-:Y:S01]  /*28b0*/  SHF.R.S32.HI R164, RZ, 0x2, R164 ;  /* 0x00000002ffa47819 */ /* 0x000fe200000114a4 */
[----:B------:R-:W-:Y:S01]  /*28c0*/  IMAD.IADD R24, R160, 0x1, -R13 ;  /* 0x00000001a0187824 */ /* 0x000fe200078e0a0d */
[----:B------:R-:W-:Y:S01]  /*28d0*/  LOP3.LUT R4, R4, 0xfffffe00, RZ, 0xc0, !PT ;  /* 0xfffffe0004047812 */ /* 0x000fe200078ec0ff */
[----:B------:R-:W-:-:S04]  /*28e0*/  DEPBAR.LE SB0, 0x0 ;  /* 0x000080000000791a */ /* 0x000fc80000000000 */
[----:B------:R-:W-:Y:S01]  /*28f0*/  BAR.SYNC.DEFER_BLOCKING 0x0 ;  /* 0x0000000000007b1d */ /* 0x000fe20000010000 */
[C---:B------:R-:W-:Y:S01]  /*2900*/  IMAD.SHL.U32 R22, R24.reuse, 0x8, RZ ;  /* 0x0000000818167824 */ /* 0x040fe200078e00ff */
[----:B------:R-:W-:Y:S01]  /*2910*/  LOP3.LUT R5, R5, 0x1c0, RZ, 0xc0, !PT ;  /* 0x000001c005057812 */ /* 0x000fe200078ec0ff */
[----:B------:R-:W-:Y:S01]  /*2920*/  IMAD R158, R7, 0x400, R4 ;  /* 0x00000400079e7824 */ /* 0x000fe200078e0204 */
[----:B------:R-:W-:Y:S01]  /*2930*/  IADD3 R125, R125, 0x1, R164 ;  /* 0x000000017d7d7810 */ /* 0x000fe20007ffe0a4 */
[----:B------:R-:W-:Y:S01]  /*2940*/  IMAD R157, R24, 0x200, R157 ;  /* 0x00000200189d7824 */ /* 0x000fe200078e029d */
[----:B------:R-:W-:Y:S02]  /*2950*/  LOP3.LUT R22, R5, 0x8, R22, 0xf8, !PT ;  /* 0x0000000805167812 */ /* 0x000fe400078ef816 */
[----:B------:R-:W-:Y:S02]  /*2960*/  SHF.R.U32.HI R5, RZ, 0x3, R5 ;  /* 0x00000003ff057819 */ /* 0x000fe40000011605 */
[----:B------:R-:W-:-:S02]  /*2970*/  IADD3 R125, R2, R125, -R11 ;  /* 0x0000007d027d7210 */ /* 0x000fc40007ffe80b */
[----:B------:R-:W-:Y:S01]  /*2980*/  LOP3.LUT R11, R22, R5, RZ, 0x3c, !PT ;  /* 0x00000005160b7212 */ /* 0x000fe200078e3cff */
[----:B------:R-:W-:Y:S01]  /*2990*/  IMAD.MOV.U32 R5, RZ, RZ, 0x10 ;  /* 0x00000010ff057424 */ /* 0x000fe200078e00ff */
[----:B------:R-:W-:Y:S02]  /*29a0*/  LOP3.LUT P3, RZ, R88, 0x2, RZ, 0xc0, !PT ;  /* 0x0000000258ff7812 */ /* 0x000fe4000786c0ff */
[----:B------:R-:W-:Y:S01]  /*29b0*/  LEA R180, P1, R128, c[0x0][0x170], 0x1 ;  /* 0x00005c0080b47a11 */ /* 0x000fe200078208ff */
[C---:B------:R-:W-:Y:S01]  /*29c0*/  IMAD.IADD R158, R11.reuse, 0x1, R158 ;  /* 0x000000010b9e7824 */ /* 0x040fe200078e029e */
[----:B------:R-:W-:Y:S02]  /*29d0*/  LOP3.LUT R4, R11, R4, RZ, 0xfc, !PT ;  /* 0x000000040b047212 */ /* 0x000fe400078efcff */
[----:B------:R-:W-:Y:S01]  /*29e0*/  LOP3.LUT R124, R124, 0x6, RZ, 0xc0, !PT ;  /* 0x000000067c7c7812 */ /* 0x000fe200078ec0ff */
[----:B------:R-:W-:Y:S01]  /*29f0*/  IMAD.SHL.U32 R158, R158, 0x2, RZ ;  /* 0x000000029e9e7824 */ /* 0x000fe200078e00ff */
[----:B------:R-:W-:Y:S01]  /*2a00*/  LEA.HI.X R181, R128, c[0x0][0x174], R131, 0x1, P1 ;  /* 0x00005d0080b57a11 */ /* 0x000fe200008f0c83 */
[----:B------:R1:W-:Y:S01]  /*2a10*/  @P2 STS.128 [R166+0x6000], RZ ;  /* 0x006000ffa6002388 */ /* 0x0003e20000000c00 */
[----:B------:R-:W-:-:S02]  /*2a20*/  SEL R0, R5, 0xfffffff0, !P3 ;  /* 0xfffffff005007807 */ /* 0x000fc40005800000 */
[----:B------:R-:W-:Y:S01]  /*2a30*/  IADD3 R125, R125, c[0x0][0x2e8], RZ ;  /* 0x0000ba007d7d7a10 */ /* 0x000fe20007ffe0ff */
        /* <DEDUP_REMOVED lines=8> */
.L_x_5697:
[----:B------:R-:W-:Y:S05]  /*2ac0*/  BSYNC B0 ;  /* 0x0000000000007941 */ /* 0x000fea0003800000 */
.L_x_5696:
        /* <DEDUP_REMOVED lines=16> */
.L_x_5699:
[----:B------:R-:W-:Y:S05]  /*2bd0*/  BSYNC B0 ;  /* 0x0000000000007941 */ /* 0x000fea0003800000 */
.L_x_5698:
        /* <DEDUP_REMOVED lines=14> */
.L_x_5701:
[----:B------:R-:W-:Y:S05]  /*2cc0*/  BSYNC B0 ;  /* 0x0000000000007941 */ /* 0x000fea0003800000 */
.L_x_5700:
        /* <DEDUP_REMOVED lines=15> */
.L_x_5703:
[----:B------:R-:W-:Y:S05]  /*2dc0*/  BSYNC B0 ;  /* 0x0000000000007941 */ /* 0x000fea0003800000 */
.L_x_5702:
        /* <DEDUP_REMOVED lines=14> */
.L_x_5705:
[----:B------:R-:W-:Y:S05]  /*2eb0*/  BSYNC B0 ;  /* 0x0000000000007941 */ /* 0x000fea0003800000 */
.L_x_5704:
        /* <DEDUP_REMOVED lines=15> */
.L_x_5707:
[----:B------:R-:W-:Y:S05]  /*2fb0*/  BSYNC B0 ;  /* 0x0000000000007941 */ /* 0x000fea0003800000 */
.L_x_5706:
        /* <DEDUP_REMOVED lines=15> */
.L_x_5709:
[----:B------:R-:W-:Y:S05]  /*30b0*/  BSYNC B0 ;  /* 0x0000000000007941 */ /* 0x000fea0003800000 */
.L_x_5708:
[----:B------:R-:W-:Y:S01]  /*30c0*/  ISETP.GE.AND P3, PT, R8, R3, PT ;  /* 0x000000030800720c */ /* 0x000fe20003f66270 */
        /* <DEDUP_REMOVED lines=18> */
.L_x_5711:
[----:B------:R-:W-:Y:S05]  /*31f0*/  BSYNC B0 ;  /* 0x0000000000007941 */ /* 0x000fea0003800000 */
.L_x_5710:
        /* <DEDUP_REMOVED lines=8> */
[----:B------:R-:W-:Y:S01]  /*3280*/  ISETP.GT.AND P2, PT, R165, R161, PT ;  /* 0x000000a1a500720c */ /* 0x000fe20003f44270 */
[----:B------:R-:W-:Y:S01]  /*3290*/  LDSM.16.M88.4 R100, [R156] ;  /* 0x000000009c64783b */ /* 0x000fe20000000200 */
[----:B------:R-:W-:Y:S01]  /*32a0*/  IMNMX R126, R125, R2, PT ;  /* 0x000000027d7e7217 */ /* 0x000fe20003800200 */
[----:B------:R-:W-:-:S02]  /*32b0*/  IMAD R153, R3, 0x2, R155 ;  /* 0x0000000203997824 */ /* 0x000fc400078e029b */
[----:B------:R-:W-:Y:S04]  /*32c0*/  LDSM.16.M88.4 R76, [R151+0x2000] ;  /* 0x00200000974c783b */ /* 0x000fe80000000200 */
[----:B------:R-:W1:Y:S04]  /*32d0*/  LDSM.16.M88.4 R24, [R157+0x2800] ;  /* 0x002800009d18783b */ /* 0x000e680000000200 */
[----:B-1----:R-:W1:Y:S04]  /*32e0*/  LDSM.16.M88.4 R16, [R157+0x3000] ;  /* 0x003000009d10783b */ /* 0x002e680000000200 */
[----:B------:R-:W2:Y:S04]  /*32f0*/  LDSM.16.M88.4 R8, [R157+0x3800] ;  /* 0x003800009d08783b */ /* 0x000ea80000000200 */
[----:B------:R-:W3:Y:S04]  /*3300*/  LDSM.16.M88.4 R56, [R151+0x2800] ;  /* 0x002800009738783b */ /* 0x000ee80000000200 */
[----:B------:R-:W4:Y:S04]  /*3310*/  LDSM.16.M88.4 R68, [R157+0x4000] ;  /* 0x004000009d44783b */ /* 0x000f280000000200 */
[----:B------:R-:W1:Y:S04]  /*3320*/  LDSM.16.M88.4 R60, [R157+0x4800] ;  /* 0x004800009d3c783b */ /* 0x000e680000000200 */
[----:B------:R-:W1:Y:S01]  /*3330*/  LDSM.16.M88.4 R48, [R157+0x5000] ;  /* 0x005000009d30783b */ /* 0x000e620000000200 */
[C---:B-----5:R-:W-:Y:S03]  /*3340*/  HMMA.16816.F32 R36, R40.reuse, R32, RZ ;  /* 0x000000202824723c */ /* 0x060fe600000018ff */
[----:B------:R-:W5:Y:S04]  /*3350*/  LDSM.16.M88.4 R84, [R157+0x5800] ;  /* 0x005800009d54783b */ /* 0x000f680000000200 */
[----:B------:R-:W2:Y:S01]  /*3360*/  LDSM.16.M88.4 R80, [R151+0x3000] ;  /* 0x003000009750783b */ /* 0x000ea20000000200 */
[C---:B------:R-:W-:Y:S03]  /*3370*/  HMMA.16816.F32 R32, R40.reuse, R34, RZ ;  /* 0x000000222820723c */ /* 0x040fe600000018ff */
[----:B------:R-:W-:Y:S04]  /*3380*/  LDSM.16.M88.4 R116, [R151+0x4000] ;  /* 0x004000009774783b */ /* 0x000fe80000000200 */
[----:B------:R-:W-:Y:S01]  /*3390*/  LDSM.16.M88.4 R112, [R151+0x4800] ;  /* 0x004800009770783b */ /* 0x000fe20000000200 */
[----:B----4-:R-:W-:Y:S03]  /*33a0*/  HMMA.16816.F32 R28, R40, R24, RZ ;  /* 0x00000018281c723c */ /* 0x010fe600000018ff */
[----:B------:R-:W-:Y:S04]  /*33b0*/  LDSM.16.M88.4 R108, [R151+0x5000] ;  /* 0x00500000976c783b */ /* 0x000fe80000000200 */
[----:B------:R-:W-:Y:S01]  /*33c0*/  LDSM.16.M88.4 R104, [R151+0x5800] ;  /* 0x005800009768783b */ /* 0x000fe20000000200 */
[C---:B------:R-:W-:Y:S03]  /*33d0*/  HMMA.16816.F32 R36, R100.reuse, R76, R36 ;  /* 0x0000004c6424723c */ /* 0x040fe60000001824 */
[----:B------:R-:W0:Y:S05]  /*33e0*/  LDGDEPBAR ;  /* 0x00000000000079af */ /* 0x000e2a0000000000 */
[----:B------:R-:W-:Y:S01]  /*33f0*/  HMMA.16816.F32 R32, R100, R78, R32 ;  /* 0x0000004e6420723c */ /* 0x000fe20000001820 */
[----:B------:R-:W4:Y:S07]  /*3400*/  LDSM.16.M88.4 R76, [R151+0x3800] ;  /* 0x00380000974c783b */ /* 0x000f2e0000000200 */
[C---:B-1----:R-:W-:Y:S08]  /*3410*/  HMMA.16816.F32 R20, R40.reuse, R16, RZ ;  /* 0x000000102814723c */ /* 0x042ff000000018ff */
[C---:B--2---:R-:W-:Y:S08]  /*3420*/  HMMA.16816.F32 R12, R40.reuse, R8, RZ ;  /* 0x00000008280c723c */ /* 0x044ff000000018ff */
[C---:B------:R-:W-:Y:S08]  /*3430*/  HMMA.16816.F32 R24, R40.reuse, R26, RZ ;  /* 0x0000001a2818723c */ /* 0x040ff000000018ff */
[C---:B------:R-:W-:Y:S08]  /*3440*/  HMMA.16816.F32 R16, R40.reuse, R18, RZ ;  /* 0x000000122810723c */ /* 0x040ff000000018ff */
[----:B------:R-:W-:Y:S08]  /*3450*/  HMMA.16816.F32 R8, R40, R10, RZ ;  /* 0x0000000a2808723c */ /* 0x000ff000000018ff */
[----:B---3--:R-:W-:Y:S07]  /*3460*/  HMMA.16816.F32 R28, R100, R56, R28 ;  /* 0x00000038641c723c */ /* 0x008fee000000181c */
        /* <DEDUP_REMOVED lines=17> */
[C---:B------:R-:W-:Y:S08]  /*3580*/  HMMA.16816.F32 R52, R40.reuse, R48, RZ ;  /* 0x000000302834723c */ /* 0x040ff000000018ff */
[C---:B------:R-:W-:Y:S08]  /*3590*/  HMMA.16816.F32 R48, R40.reuse, R50, RZ ;  /* 0x000000322830723c */ /* 0x040ff000000018ff */
[C---:B-----5:R-:W-:Y:S08]  /*35a0*/  HMMA.16816.F32 R44, R40.reuse, R84, RZ ;  /* 0x00000054282c723c */ /* 0x060ff000000018ff */
[----:B------:R-:W-:Y:S01]  /*35b0*/  HMMA.16816.F32 R40, R40, R86, RZ ;  /* 0x000000562828723c */ /* 0x000fe200000018ff */
[----:B------:R-:W-:Y:S07]  /*35c0*/  LDSM.16.M88.4 R84, [R154+0x1800] ;  /* 0x001800009a54783b */ /* 0x000fee0000000200 */
[C---:B------:R-:W-:Y:S01]  /*35d0*/  HMMA.16816.F32 R24, R100.reuse, R58, R24 ;  /* 0x0000003a6418723c */ /* 0x040fe20000001818 */
[----:B------:R-:W1:Y:S07]  /*35e0*/  LDSM.16.M88.4 R56, [R155] ;  /* 0x000000009b38783b */ /* 0x000e6e0000000200 */
[C---:B------:R-:W-:Y:S08]  /*35f0*/  HMMA.16816.F32 R20, R100.reuse, R80, R20 ;  /* 0x000000506414723c */ /* 0x040ff00000001814 */
[C---:B------:R-:W-:Y:S01]  /*3600*/  HMMA.16816.F32 R16, R100.reuse, R82, R16 ;  /* 0x000000526410723c */ /* 0x040fe20000001810 */
[----:B------:R-:W2:Y:S07]  /*3610*/  LDSM.16.M88.4 R80, [R154+0x2000] ;  /* 0x002000009a50783b */ /* 0x000eae0000000200 */
[C---:B----4-:R-:W-:Y:S08]  /*3620*/  HMMA.16816.F32 R12, R100.reuse, R76, R12 ;  /* 0x0000004c640c723c */ /* 0x050ff0000000180c */
        /* <DEDUP_REMOVED lines=10> */
[----:B------:R-:W-:Y:S07]  /*36d0*/  LDSM.16.M88.4 R108, [R153] ;  /* 0x00000000996c783b */ /* 0x000fee0000000200 */
[C---:B------:R-:W-:Y:S08]  /*36e0*/  HMMA.16816.F32 R44, R100.reuse, R104, R44 ;  /* 0x00000068642c723c */ /* 0x040ff0000000182c */
[----:B------:R-:W-:Y:S01]  /*36f0*/  HMMA.16816.F32 R40, R100, R106, R40 ;  /* 0x0000006a6428723c */ /* 0x000fe20000001828 */
[----:B------:R-:W2:Y:S04]  /*3700*/  LDSM.16.M88.4 R104, [R140] ;  /* 0x000000008c68783b */ /* 0x000ea80000000200 */
        /* <DEDUP_REMOVED lines=20> */
[C---:B----4-:R-:W-:Y:S08]  /*3850*/  HMMA.16816.F32 R52, R56.reuse, R116, R52 ;  /* 0x000000743834723c */ /* 0x050ff00000001834 */
[C---:B------:R-:W-:Y:S08]  /*3860*/  HMMA.16816.F32 R48, R56.reuse, R118, R48 ;  /* 0x000000763830723c */ /* 0x040ff00000001830 */
[C---:B-----5:R-:W-:Y:S08]  /*3870*/  HMMA.16816.F32 R44, R56.reuse, R112, R44 ;  /* 0x00000070382c723c */ /* 0x060ff0000000182c */
[----:B------:R-:W-:Y:S07]  /*3880*/  HMMA.16816.F32 R40, R56, R114, R40 ;  /* 0x000000723828723c */ /* 0x000fee0000001828 */
[----:B------:R-:W-:Y:S01]  /*3890*/  IADD3 R57, R125, 0x8, RZ ;  /* 0x000000087d397810 */ /* 0x000fe20007ffe0ff */
[----:B------:R-:W-:Y:S03]  /*38a0*/  HMMA.16816.F32 R36, R108, R104, R36 ;  /* 0x000000686c24723c */ /* 0x000fe60000001824 */
[----:B------:R-:W-:-:S05]  /*38b0*/  IMNMX R125, R57, R2, PT ;  /* 0x00000002397d7217 */ /* 0x000fca0003800200 */
        /* <DEDUP_REMOVED lines=45> */
[----:B------:R-:W-:-:S02]  /*3b90*/  ISETP.GE.AND P1, PT, R59, RZ, PT ;  /* 0x000000ff3b00720c */ /* 0x000fc40003f26270 */
[----:B------:R-:W-:Y:S02]  /*3ba0*/  ISETP.GE.AND P4, PT, R0, RZ, PT ;  /* 0x000000ff0000720c */ /* 0x000fe40003f86270 */
[----:B------:R-:W-:Y:S02]  /*3bb0*/  @!P3 IADD3 R58, R58, 0x1, RZ ;  /* 0x000000013a3ab810 */ /* 0x000fe40007ffe0ff */
[----:B------:R-:W-:Y:S02]  /*3bc0*/  ISETP.NE.AND P3, PT, RZ, c[0x0][0x2d0], PT ;  /* 0x0000b400ff007a0c */ /* 0x000fe40003f65270 */
[----:B------:R-:W-:Y:S02]  /*3bd0*/  @P6 IADD3 R76, R76, 0x1, RZ ;  /* 0x000000014c4c6810 */ /* 0x000fe40007ffe0ff */
[----:B------:R-:W-:Y:S02]  /*3be0*/  @P5 IADD3 R58, R58, 0x1, RZ ;  /* 0x000000013a3a5810 */ /* 0x000fe40007ffe0ff */
[----:B------:R-:W-:-:S03]  /*3bf0*/  LOP3.LUT R0, RZ, c[0x0][0x2d0], RZ, 0x33, !PT ;  /* 0x0000b400ff007a12 */ /* 0x000fc600078e33ff */
        /* <DEDUP_REMOVED lines=20> */
[----:B------:R-:W-:-:S04]  /*3d40*/  IMAD R57, R56, c[0x0][0x184], R57 ;  /* 0x0000610038397a24 */ /* 0x000fc800078e0239 */
[----:B------:R-:W-:Y:S01]  /*3d50*/  IMAD.IADD R56, R59, 0x1, R57 ;  /* 0x000000013b387824 */ /* 0x000fe200078e0239 */
[----:B------:R-:W-:Y:S01]  /*3d60*/  MOV R57, R58 ;  /* 0x0000003a00397202 */ /* 0x000fe20000000f00 */
[----:B------:R-:W-:Y:S05]  /*3d70*/  BRA `(.L_x_5714) ;  /* 0x0000002000007947 */ /* 0x000fea0003800000 */
.L_x_5713:
[----:B------:R-:W-:-:S04]  /*3d80*/  LEA R57, -R120, RZ, 0x7 ;  /* 0x000000ff78397211 */ /* 0x000fc800078e39ff */
[----:B------:R-:W-:Y:S02]  /*3d90*/  SHF.R.S32.HI R56, RZ, 0x1f, R57 ;  /* 0x0000001fff387819 */ /* 0x000fe40000011439 */
.L_x_5714:
[----:B------:R-:W-:Y:S01]  /*3da0*/  ISETP.GE.AND P1, PT, R167, c[0x0][0x220], PT ;  /* 0x00008800a7007a0c */ /* 0x000fe20003f26270 */
[----:B------:R-:W-:-:S12]  /*3db0*/  BSSY B0, `(.L_x_5715) ;  /* 0x000005e000007945 */ /* 0x000fd80003800000 */
[CC--:B------:R-:W-:Y:S01]  /*3dc0*/  @!P1 IADD3 R81, P4, P3, R57.reuse, R122.reuse, R163 ;  /* 0x0000007a39519210 */ /* 0x0c0fe20007b9e0a3 */
[----:B------:R-:W-:Y:S01]  /*3dd0*/  @!P1 IMAD.MOV.U32 R59, RZ, RZ, c[0x0][0x19c] ;  /* 0x00006700ff3b9624 */ /* 0x000fe200078e00ff */
[----:B------:R-:W-:Y:S01]  /*3de0*/  @!P1 IADD3 R79, P5, R57, R122, RZ ;  /* 0x0000007a394f9210 */ /* 0x000fe20007fbe0ff */
[----:B------:R-:W-:Y:S01]  /*3df0*/  @!P1 IMAD.WIDE.U32 R82, R120, 0x30, R122 ;  /* 0x0000003078529825 */ /* 0x000fe200078e007a */
[C---:B------:R-:W-:Y:S01]  /*3e00*/  @!P1 IADD3.X R2, R56.reuse, R123, R162, P4, P3 ;  /* 0x0000007b38029210 */ /* 0x040fe200027e64a2 */
[----:B------:R1:W-:Y:S01]  /*3e10*/  @P1 STS.128 [R166+0x2000], RZ ;  /* 0x002000ffa6001388 */ /* 0x0003e20000000c00 */
[----:B------:R-:W-:Y:S01]  /*3e20*/  @!P1 LEA R86, P4, R81, c[0x0][0x168], 0x1 ;  /* 0x00005a0051569a11 */ /* 0x000fe200078808ff */
[----:B------:R-:W-:Y:S01]  /*3e30*/  @!P1 IMAD R59, R59, 0x30, RZ ;  /* 0x000000303b3b9824 */ /* 0x000fe200078e02ff */
[----:B------:R-:W-:Y:S01]  /*3e40*/  @!P1 IADD3 R77, P3, R57, R82, RZ ;  /* 0x00000052394d9210 */ /* 0x000fe20007f7e0ff */
[C---:B------:R-:W-:Y:S01]  /*3e50*/  @!P1 IMAD.X R0, R56.reuse, 0x1, R123, P5 ;  /* 0x0000000138009824 */ /* 0x040fe200028e067b */
[----:B------:R-:W-:Y:S01]  /*3e60*/  @!P1 LEA.HI.X R87, R81, c[0x0][0x16c], R2, 0x1, P4 ;  /* 0x00005b0051579a11 */ /* 0x000fe200020f0c02 */
[----:B------:R-:W-:Y:S01]  /*3e70*/  @!P1 IMAD.MOV.U32 R81, RZ, RZ, c[0x0][0x19c] ;  /* 0x00006700ff519624 */ /* 0x000fe200078e00ff */
[----:B------:R-:W-:Y:S01]  /*3e80*/  @!P1 IADD3.X R76, R56, R83, R59, P3, !PT ;  /* 0x00000053384c9210 */ /* 0x000fe20001ffe43b */
[----:B------:R-:W-:Y:S01]  /*3e90*/  @!P1 IMAD.MOV.U32 R84, RZ, RZ, R122 ;  /* 0x000000ffff549224 */ /* 0x000fe200078e007a */
[C---:B------:R-:W-:Y:S01]  /*3ea0*/  @!P1 LEA R88, P5, R79.reuse, c[0x0][0x168], 0x1 ;  /* 0x00005a004f589a11 */ /* 0x040fe200078a08ff */
[----:B------:R-:W-:Y:S01]  /*3eb0*/  @!P1 IMAD.MOV.U32 R85, RZ, RZ, R123 ;  /* 0x000000ffff559224 */ /* 0x000fe200078e007b */
[CC--:B------:R-:W-:Y:S01]  /*3ec0*/  @!P1 LEA R58, P3, R120.reuse, R122.reuse, 0x6 ;  /* 0x0000007a783a9211 */ /* 0x0c0fe200078630ff */
[----:B------:R-:W-:Y:S01]  /*3ed0*/  @!P1 IMAD.MOV.U32 R83, RZ, RZ, c[0x0][0x19c] ;  /* 0x00006700ff539624 */ /* 0x000fe200078e00ff */
[C---:B------:R-:W-:Y:S01]  /*3ee0*/  @!P1 LEA R78, P4, R120.reuse, R122, 0x5 ;  /* 0x0000007a784e9211 */ /* 0x040fe200078828ff */
[----:B------:R-:W-:Y:S01]  /*3ef0*/  @!P1 IMAD.WIDE.U32 R90, R120, 0x50, R84 ;  /* 0x00000050785a9825 */ /* 0x000fe200078e0054 */
[----:B------:R-:W-:-:S02]  /*3f00*/  @!P1 LEA.HI.X R89, R79, c[0x0][0x16c], R0, 0x1, P5 ;  /* 0x00005b004f599a11 */ /* 0x000fc400028f0c00 */
[CC--:B------:R-:W-:Y:S01]  /*3f10*/  @!P1 LEA.HI.X R81, R120.reuse, R123.reuse, R81, 0x6, P3 ;  /* 0x0000007b78519211 */ /* 0x0c0fe200018f3451 */
[----:B------:R-:W-:Y:S01]  /*3f20*/  @!P1 IMAD.MOV.U32 R0, RZ, RZ, c[0x0][0x19c] ;  /* 0x00006700ff009624 */ /* 0x000fe200078e00ff */
[C---:B------:R-:W-:Y:S01]  /*3f30*/  @!P1 IADD3 R79, P3, R57.reuse, R58, RZ ;  /* 0x0000003a394f9210 */ /* 0x040fe20007f7e0ff */
[C---:B------:R-:W-:Y:S01]  /*3f40*/  @!P1 IMAD.WIDE.U32 R84, R120.reuse, 0x60, R122 ;  /* 0x0000006078549825 */ /* 0x040fe200078e007a */
[----:B------:R-:W-:Y:S01]  /*3f50*/  @!P1 LEA.HI.X R83, R120, R123, R83, 0x5, P4 ;  /* 0x0000007b78539211 */ /* 0x000fe200020f2c53 */
[----:B------:R-:W-:Y:S01]  /*3f60*/  @!PT LDS RZ, [RZ] ;  /* 0x00000000fffff984 */ /* 0x000fe20000000800 */
[----:B------:R-:W-:Y:S01]  /*3f70*/  @!PT LDS RZ, [RZ] ;  /* 0x00000000fffff984 */ /* 0x000fe20000000800 */
[----:B------:R-:W-:Y:S01]  /*3f80*/  @!PT LDS RZ, [RZ] ;  /* 0x00000000fffff984 */ /* 0x000fe20000000800 */
[----:B------:R1:W-:Y:S01]  /*3f90*/  @!P1 LDGSTS.E.BYPASS.LTC128B.128 [R166+0x2000], [R88.64] ;  /* 0x0200000058a69fae */ /* 0x0003e2000b901d46 */
[C---:B------:R-:W-:Y:S01]  /*3fa0*/  @!P1 IADD3 R59, P4, R57.reuse, R78, RZ ;  /* 0x0000004e393b9210 */ /* 0x040fe20007f9e0ff */
[----:B------:R-:W-:Y:S02]  /*3fb0*/  @!P1 IMAD.MOV.U32 R2, RZ, RZ, c[0x0][0x19c] ;  /* 0x00006700ff029624 */ /* 0x000fe400078e00ff */
[----:B------:R-:W-:Y:S01]  /*3fc0*/  @!P1 IMAD R0, R0, 0x60, RZ ;  /* 0x0000006000009824 */ /* 0x000fe200078e02ff */
[----:B------:R1:W-:Y:S01]  /*3fd0*/  @P1 STS.128 [R166+0x2800], RZ ;  /* 0x002800ffa6001388 */ /* 0x0003e20000000c00 */
[----:B------:R-:W-:Y:S01]  /*3fe0*/  @!P1 IMAD.X R78, R56, 0x1, R81, P3 ;  /* 0x00000001384e9824 */ /* 0x000fe200018e0651 */
[----:B------:R-:W-:Y:S01]  /*3ff0*/  @!P1 IADD3 R81, P3, R57, R84, RZ ;  /* 0x0000005439519210 */ /* 0x000fe20007f7e0ff */
[----:B------:R-:W-:Y:S01]  /*4000*/  @!P1 IMAD R2, R2, 0x50, RZ ;  /* 0x0000005002029824 */ /* 0x000fe200078e02ff */
[----:B------:R-:W-:Y:S01]  /*4010*/  @!P1 LEA R84, P5, R79, c[0x0][0x168], 0x1 ;  /* 0x00005a004f549a11 */ /* 0x000fe200078a08ff */
[----:B------:R-:W-:Y:S01]  /*4020*/  @!P1 IMAD.X R58, R56, 0x1, R83, P4 ;  /* 0x00000001383a9824 */ /* 0x000fe200020e0653 */
[----:B------:R-:W-:Y:S01]  /*4030*/  @!P1 IADD3 R80, P4, R57, R90, RZ ;  /* 0x0000005a39509210 */ /* 0x000fe20007f9e0ff */
[----:B------:R-:W-:Y:S01]  /*4040*/  @!PT LDS RZ, [RZ] ;  /* 0x00000000fffff984 */ /* 0x000fe20000000800 */
[----:B------:R-:W-:Y:S01]  /*4050*/  @!PT LDS RZ, [RZ] ;  /* 0x00000000fffff984 */ /* 0x000fe20000000800 */
[----:B------:R-:W-:Y:S01]  /*4060*/  @!PT LDS RZ, [RZ] ;  /* 0x00000000fffff984 */ /* 0x000fe20000000800 */
[----:B------:R1:W-:Y:S01]  /*4070*/  @!P1 LDGSTS.E.BYPASS.LTC128B.128 [R166+0x2800], [R86.64] ;  /* 0x0280000056a69fae */ /* 0x0003e2000b901d46 */
[----:B------:R-:W-:-:S02]  /*4080*/  @!P1 LEA R90, P6, R59, c[0x0][0x168], 0x1 ;  /* 0x00005a003b5a9a11 */ /* 0x000fc400078c08ff */
[C---:B------:R-:W-:Y:S01]  /*4090*/  @!P1 IADD3.X R0, R56.reuse, R85, R0, P3, !PT ;  /* 0x0000005538009210 */ /* 0x040fe20001ffe400 */
[----:B------:R1:W-:Y:S01]  /*40a0*/  @P1 STS.128 [R166+0x3000], RZ ;  /* 0x003000ffa6001388 */ /* 0x0003e20000000c00 */
        /* <DEDUP_REMOVED lines=46> */
.L_x_5716:
[----:B------:R-:W-:Y:S05]  /*4390*/  BSYNC B0 ;  /* 0x0000000000007941 */ /* 0x000fea0003800000 */
.L_x_5715:
[----:B------:R-:W0:Y:S01]  /*43a0*/  LDGDEPBAR ;  /* 0x00000000000079af */ /* 0x000e220000000000 */
[----:B------:R-:W-:-:S04]  /*43b0*/  IADD3 R122, P1, R57, R122, RZ ;  /* 0x0000007a397a7210 */ /* 0x000fc80007f3e0ff */
[----:B------:R-:W-:Y:S02]  /*43c0*/  IADD3.X R123, R56, R123, RZ, P1, !PT ;  /* 0x0000007b387b7210 */ /* 0x000fe40000ffe4ff */
.L_x_5712:
[----:B------:R-:W-:Y:S02]  /*43d0*/  IMAD.IADD R2, R127, 0x1, R124 ;  /* 0x000000017f027824 */ /* 0x000fe400078e027c */
[----:B------:R-:W-:-:S03]  /*43e0*/  IMAD.SHL.U32 R152, R4, 0x2, RZ ;  /* 0x0000000204987824 */ /* 0x000fc600078e00ff */
[C---:B------:R-:W-:Y:S01]  /*43f0*/  IADD3 R0, R2.reuse, 0x8, RZ ;  /* 0x0000000802007810 */ /* 0x040fe20007ffe0ff */
[--C-:B------:R-:W-:Y:S01]  /*4400*/  IMAD R150, R3, 0x2, R152.reuse ;  /* 0x0000000203967824 */ /* 0x100fe200078e0298 */
[----:B------:R-:W-:Y:S01]  /*4410*/  IADD3 R56, R2, 0x1, RZ ;  /* 0x0000000102387810 */ /* 0x000fe20007ffe0ff */
[----:B------:R-:W-:Y:S01]  /*4420*/  IMAD R149, R5, 0x2, R152 ;  /* 0x0000000205957824 */ /* 0x000fe200078e0298 */
[-C--:B------:R-:W-:Y:S02]  /*4430*/  ISETP.GE.AND P4, PT, R0, R126.reuse, PT ;  /* 0x0000007e0000720c */ /* 0x080fe40003f86270 */
[C---:B------:R-:W-:Y:S01]  /*4440*/  ISETP.GE.AND P6, PT, R56.reuse, R126, PT ;  /* 0x0000007e3800720c */ /* 0x040fe20003fc6270 */
[----:B-1----:R-:W-:Y:S01]  /*4450*/  LDSM.16.MT88.4 R92, [R150+0x6000] ;  /* 0x00600000965c783b */ /* 0x002fe20000004200 */
        /* <DEDUP_REMOVED lines=40> */
[-C--:B------:R-:W-:Y:S02]  /*46e0*/  ISETP.GE.AND P5, PT, R25, R126.reuse, PT ;  /* 0x0000007e1900720c */ /* 0x080fe40003fa6270 */
        /* <DEDUP_REMOVED lines=29> */
[----:B------:R-:W-:Y:S02]  /*48c0*/  FMNMX.FTZ R9, R13, R12, !PT ;  /* 0x0000000c0d097209 */ /* 0x000fe40007810000 */
[----:B------:R-:W-:Y:S02]  /*48d0*/  ISETP.GE.AND P5, PT, R17, R125, PT ;  /* 0x0000007d1100720c */ /* 0x000fe40003fa6270 */
[----:B------:R-:W-:Y:S02]  /*48e0*/  IADD3 R14, R2, 0x40, RZ ;  /* 0x00000040020e7810 */ /* 0x000fe40007ffe0ff */
[----:B------:R-:W-:Y:S02]  /*48f0*/  FMNMX.FTZ R9, R0, R9, !PT ;  /* 0x0000000900097209 */ /* 0x000fe40007810000 */
[----:B------:R-:W-:-:S02]  /*4900*/  FSEL R127, R10, -INF , !P5 ;  /* 0xff8000000a7f7808 */ /* 0x000fc40006800000 */
[----:B------:R-:W-:Y:S02]  /*4910*/  IADD3 R10, R2, 0x41, RZ ;  /* 0x00000041020a7810 */ /* 0x000fe40007ffe0ff */
        /* <DEDUP_REMOVED lines=151> */
[----:B------:R-:W-:Y:S02]  /*5290*/  FMUL.FTZ R37, R2, c[0x0][0x23c] ;  /* 0x00008f0002257a20 */ /* 0x000fe40000410000 */
[----:B------:R-:W-:Y:S03]  /*52a0*/  LDSM.16.MT88.4 R16, [R152+0x6800] ;  /* 0x006800009810783b */ /* 0x000fe60000004200 */
        /* <DEDUP_REMOVED lines=13> */
[----:B------:R-:W-:Y:S01]  /*5380*/  MUFU.EX2 R62, R62 ;  /* 0x0000003e003e7308 */ /* 0x000fe20000000800 */
[--C-:B------:R-:W-:Y:S02]  /*5390*/  FFMA.FTZ R76, R76, c[0x0][0x23c], -R37.reuse ;  /* 0x00008f004c4c7a23 */ /* 0x100fe40000010825 */
[--C-:B------:R-:W-:Y:S01]  /*53a0*/  FFMA.FTZ R53, R116, c[0x0][0x23c], -R37.reuse ;  /* 0x00008f0074357a23 */ /* 0x100fe20000010825 */
[----:B------:R-:W-:Y:S01]  /*53b0*/  FSEL R24, R24, RZ, P1 ;  /* 0x000000ff18187208 */ /* 0x000fe20000800000 */
[--C-:B------:R-:W-:Y:S01]  /*53c0*/  FFMA.FTZ R50, R118, c[0x0][0x23c], -R37.reuse ;  /* 0x00008f0076327a23 */ /* 0x100fe20000010825 */
[----:B------:R-:W-:Y:S01]  /*53d0*/  LEA R176, P1, R122, c[0x0][0x168], 0x1 ;  /* 0x00005a007ab07a11 */ /* 0x000fe200078208ff */
[----:B------:R-:W-:Y:S01]  /*53e0*/  FFMA.FTZ R64, R64, c[0x0][0x23c], -R37 ;  /* 0x00008f0040407a23 */ /* 0x000fe20000010825 */
[----:B------:R-:W1:Y:S01]  /*53f0*/  MUFU.EX2 R61, R61 ;  /* 0x0000003d003d7308 */ /* 0x000e620000000800 */
[--C-:B------:R-:W-:Y:S01]  /*5400*/  FFMA.FTZ R66, R8, c[0x0][0x23c], -R24.reuse ;  /* 0x00008f0008427a23 */ /* 0x100fe20000010818 */
[----:B------:R-:W-:Y:S01]  /*5410*/  LEA.HI.X R177, R122, c[0x0][0x16c], R123, 0x1, P1 ;  /* 0x00005b007ab17a11 */ /* 0x000fe200008f0c7b */
[----:B------:R-:W-:-:S02]  /*5420*/  FFMA.FTZ R65, R9, c[0x0][0x23c], -R24 ;  /* 0x00008f0009417a23 */ /* 0x000fc40000010818 */
[--C-:B------:R-:W-:Y:S01]  /*5430*/  FFMA.FTZ R44, R83, c[0x0][0x23c], -R24.reuse ;  /* 0x00008f00532c7a23 */ /* 0x100fe20000010818 */
[----:B------:R-:W-:Y:S01]  /*5440*/  LDSM.16.MT88.4 R8, [R148+0x6000] ;  /* 0x006000009408783b */ /* 0x000fe20000004200 */
[--C-:B------:R-:W-:Y:S01]  /*5450*/  FFMA.FTZ R43, R81, c[0x0][0x23c], -R24.reuse ;  /* 0x00008f00512b7a23 */ /* 0x100fe20000010818 */
[----:B------:R-:W2:Y:S01]  /*5460*/  MUFU.EX2 R40, R40 ;  /* 0x0000002800287308 */ /* 0x000ea20000000800 */
[--C-:B------:R-:W-:Y:S01]  /*5470*/  FFMA.FTZ R45, R89, c[0x0][0x23c], -R24.reuse ;  /* 0x00008f00592d7a23 */ /* 0x100fe20000010818 */
[----:B------:R-:W3:Y:S01]  /*5480*/  LDSM.16.MT88.4 R80, [R149+0x6000] ;  /* 0x006000009550783b */ /* 0x000ee20000004200 */
[--C-:B------:R-:W-:Y:S02]  /*5490*/  FFMA.FTZ R42, R79, c[0x0][0x23c], -R24.reuse ;  /* 0x00008f004f2a7a23 */ /* 0x100fe40000010818 */
[--C-:B------:R-:W-:Y:S02]  /*54a0*/  FFMA.FTZ R26, R77, c[0x0][0x23c], -R24.reuse ;  /* 0x00008f004d1a7a23 */ /* 0x100fe40000010818 */
[----:B------:R-:W-:Y:S01]  /*54b0*/  FFMA.FTZ R3, R57, c[0x0][0x23c], -R24 ;  /* 0x00008f0039037a23 */ /* 0x000fe20000010818 */
[----:B------:R-:W-:Y:S01]  /*54c0*/  MUFU.EX2 R66, R66 ;  /* 0x0000004200427308 */ /* 0x000fe20000000800 */
[----:B-1----:R-:W-:Y:S01]  /*54d0*/  F2FP.PACK_AB R84, R61, R62 ;  /* 0x0000003e3d54723e */ /* 0x002fe200000000ff */
[----:B------:R-:W-:-:S02]  /*54e0*/  FFMA.FTZ R57, R56, c[0x0][0x23c], -R37 ;  /* 0x00008f0038397a23 */ /* 0x000fc40000010825 */
[----:B------:R-:W-:Y:S02]  /*54f0*/  FFMA.FTZ R56, R104, c[0x0][0x23c], -R37 ;  /* 0x00008f0068387a23 */ /* 0x000fe40000010825 */
[--C-:B------:R-:W-:Y:S02]  /*5500*/  FFMA.FTZ R54, R105, c[0x0][0x23c], -R24.reuse ;  /* 0x00008f0069367a23 */ /* 0x100fe40000010818 */
[----:B------:R-:W1:Y:S01]  /*5510*/  MUFU.EX2 R65, R65 ;  /* 0x0000004100417308 */ /* 0x000e620000000800 */
[----:B--2---:R-:W-:Y:S01]  /*5520*/  F2FP.PACK_AB R86, R40, R59 ;  /* 0x0000003b2856723e */ /* 0x004fe200000000ff */
        /* <DEDUP_REMOVED lines=19> */
[----:B------:R-:W1:Y:S01]  /*5660*/  MUFU.EX2 R34, R34 ;  /* 0x0000002200227308 */ /* 0x000e620000000800 */
        /* <DEDUP_REMOVED lines=20> */
[--C-:B------:R-:W-:Y:S02]  /*57b0*/  FFMA.FTZ R61, R36, c[0x0][0x23c], -R37.reuse ;  /* 0x00008f00243d7a23 */ /* 0x100fe40000010825 */
[----:B---3--:R-:W-:Y:S01]  /*57c0*/  HMMA.16816.F32 R76, R84, R80, RZ ;  /* 0x00000050544c723c */ /* 0x008fe200000018ff */
[----:B------:R-:W-:Y:S01]  /*57d0*/  FFMA.FTZ R36, R48, c[0x0][0x23c], -R37 ;  /* 0x00008f0030247a23 */ /* 0x000fe20000010825 */
[----:B------:R-:W2:Y:S01]  /*57e0*/  MUFU.EX2 R42, R42 ;  /* 0x0000002a002a7308 */ /* 0x000ea20000000800 */
[----:B------:R-:W-:-:S02]  /*57f0*/  FADD.FTZ R115, R59, R62 ;  /* 0x0000003e3b737221 */ /* 0x000fc40000010000 */
[--C-:B------:R-:W-:Y:S02]  /*5800*/  FFMA.FTZ R48, R49, c[0x0][0x23c], -R24.reuse ;  /* 0x00008f0031307a23 */ /* 0x100fe40000010818 */
[--C-:B------:R-:W-:Y:S01]  /*5810*/  FFMA.FTZ R38, R38, c[0x0][0x23c], -R37.reuse ;  /* 0x00008f0026267a23 */ /* 0x100fe20000010825 */
[C---:B------:R-:W-:Y:S01]  /*5820*/  HMMA.16816.F32 R68, R84.reuse, R70, RZ ;  /* 0x000000465444723c */ /* 0x040fe200000018ff */
[----:B------:R-:W-:Y:S01]  /*5830*/  FFMA.FTZ R59, R52, c[0x0][0x23c], -R37 ;  /* 0x00008f00343b7a23 */ /* 0x000fe20000010825 */
[----:B------:R-:W-:Y:S01]  /*5840*/  MUFU.EX2 R26, R26 ;  /* 0x0000001a001a7308 */ /* 0x000fe20000000800 */
[----:B------:R-:W-:Y:S02]  /*5850*/  FFMA.FTZ R49, R55, c[0x0][0x23c], -R24 ;  /* 0x00008f0037317a23 */ /* 0x000fe40000010818 */
[----:B------:R-:W-:Y:S02]  /*5860*/  FADD.FTZ R65, R66, R65 ;  /* 0x0000004142417221 */ /* 0x000fe40000010000 */
[----:B------:R-:W-:Y:S01]  /*5870*/  FADD.FTZ R40, R40, R115 ;  /* 0x0000007328287221 */ /* 0x000fe20000010000 */
[----:B------:R-:W-:Y:S01]  /*5880*/  HMMA.16816.F32 R80, R84, R82, RZ ;  /* 0x000000525450723c */ /* 0x000fe200000018ff */
[--C-:B------:R-:W-:Y:S01]  /*5890*/  FFMA.FTZ R33, R33, c[0x0][0x23c], -R37.reuse ;  /* 0x00008f0021217a23 */ /* 0x100fe20000010825 */
[----:B------:R-:W3:Y:S01]  /*58a0*/  MUFU.EX2 R3, R3 ;  /* 0x0000000300037308 */ /* 0x000ee20000000800 */
[----:B------:R-:W-:-:S02]  /*58b0*/  FFMA.FTZ R179, R32, c[0x0][0x23c], -R37 ;  /* 0x00008f0020b37a23 */ /* 0x000fc40000010825 */
[--C-:B------:R-:W-:Y:S02]  /*58c0*/  FFMA.FTZ R31, R31, c[0x0][0x23c], -R24.reuse ;  /* 0x00008f001f1f7a23 */ /* 0x100fe40000010818 */
[--C-:B------:R-:W-:Y:S01]  /*58d0*/  FFMA.FTZ R32, R29, c[0x0][0x23c], -R24.reuse ;  /* 0x00008f001d207a23 */ /* 0x100fe20000010818 */
[----:B------:R-:W-:Y:S01]  /*58e0*/  HMMA.16816.F32 R88, R84, R8, RZ ;  /* 0x000000085458723c */ /* 0x000fe200000018ff */
[--C-:B------:R-:W-:Y:S01]  /*58f0*/  FFMA.FTZ R178, R25, c[0x0][0x23c], -R24.reuse ;  /* 0x00008f0019b27a23 */ /* 0x100fe20000010818 */
[----:B------:R-:W-:Y:S01]  /*5900*/  MUFU.EX2 R57, R57 ;  /* 0x0000003900397308 */ /* 0x000fe20000000800 */
[----:B------:R-:W-:-:S04]  /*5910*/  FFMA.FTZ R27, R27, c[0x0][0x23c], -R24 ;  /* 0x00008f001b1b7a23 */ /* 0x000fc80000010818 */
[----:B-1----:R-:W-:Y:S01]  /*5920*/  F2FP.PACK_AB R8, R34, R41 ;  /* 0x000000292208723e */ /* 0x002fe200000000ff */
[----:B------:R-:W-:Y:S01]  /*5930*/  HMMA.16816.F32 R84, R84, R10, RZ ;  /* 0x0000000a5454723c */ /* 0x000fe200000018ff */
[----:B--2---:R-:W-:Y:S01]  /*5940*/  F2FP.PACK_AB R9, R42, R45 ;  /* 0x0000002d2a09723e */ /* 0x004fe200000000ff */
[----:B------:R-:W1:Y:S01]  /*5950*/  MUFU.EX2 R56, R56 ;  /* 0x0000003800387308 */ /* 0x000e620000000800 */
[----:B------:R-:W-:-:S04]  /*5960*/  FADD.FTZ R41, R41, R40 ;  /* 0x0000002829297221 */ /* 0x000fc80000010000 */
[----:B------:R-:W-:Y:S01]  /*5970*/  F2FP.PACK_AB R10, R4, R5 ;  /* 0x00000005040a723e */ /* 0x000fe200000000ff */
[----:B------:R-:W-:Y:S01]  /*5980*/  FADD.FTZ R34, R34, R41 ;  /* 0x0000002922227221 */ /* 0x000fe20000010000 */
        /* <DEDUP_REMOVED lines=54> */
[----:B------:R-:W4:Y:S01]  /*5cf0*/  MUFU.EX2 R113, R113 ;  /* 0x0000007100717308 */ /* 0x000f220000000800 */
        /* <DEDUP_REMOVED lines=27> */
[----:B------:R-:W1:Y:S01]  /*5eb0*/  MUFU.EX2 R49, R49 ;  /* 0x0000003100317308 */ /* 0x000e620000000800 */
[----:B------:R-:W-:Y:S02]  /*5ec0*/  F2FP.PACK_AB R9, R110, R127 ;  /* 0x0000007f6e09723e */ /* 0x000fe400000000ff */
[----:B-----5:R-:W-:-:S05]  /*5ed0*/  F2FP.PACK_AB R11, R108, R111 ;  /* 0x0000006f6c0b723e */ /* 0x020fca00000000ff */
[----:B------:R-:W-:Y:S02]  /*5ee0*/  MUFU.EX2 R33, R33 ;  /* 0x0000002100217308 */ /* 0x000fe40000000800 */
[C---:B--2---:R-:W-:Y:S06]  /*5ef0*/  HMMA.16816.F32 R72, R8.reuse, R12, R72 ;  /* 0x0000000c0848723c */ /* 0x044fec0000001848 */
[----:B------:R-:W-:Y:S02]  /*5f00*/  MUFU.EX2 R179, R179 ;  /* 0x000000b300b37308 */ /* 0x000fe40000000800 */
[C---:B------:R-:W-:Y:S01]  /*5f10*/  HMMA.16816.F32 R92, R8.reuse, R14, R92 ;  /* 0x0000000e085c723c */ /* 0x040fe2000000185c */
[----:B------:R-:W2:Y:S05]  /*5f20*/  LDSM.16.MT88.4 R12, [R148+0x8000] ;  /* 0x00800000940c783b */ /* 0x000eaa0000004200 */
[----:B------:R-:W-:Y:S02]  /*5f30*/  MUFU.EX2 R31, R31 ;  /* 0x0000001f001f7308 */ /* 0x000fe40000000800 */
[C---:B----4-:R-:W-:Y:S06]  /*5f40*/  HMMA.16816.F32 R96, R8.reuse, R16, R96 ;  /* 0x000000100860723c */ /* 0x050fec0000001860 */
[----:B------:R-:W-:Y:S02]  /*5f50*/  MUFU.EX2 R32, R32 ;  /* 0x0000002000207308 */ /* 0x000fe40000000800 */
[C---:B------:R-:W-:Y:S01]  /*5f60*/  HMMA.16816.F32 R68, R8.reuse, R18, R68 ;  /* 0x000000120844723c */ /* 0x040fe20000001844 */
[----:B------:R-:W4:Y:S05]  /*5f70*/  LDSM.16.MT88.4 R16, [R149+0x8000] ;  /* 0x008000009510783b */ /* 0x000f2a0000004200 */
[----:B------:R-:W-:Y:S02]  /*5f80*/  MUFU.EX2 R178, R178 ;  /* 0x000000b200b27308 */ /* 0x000fe40000000800 */
[C---:B--2---:R-:W-:Y:S08]  /*5f90*/  HMMA.16816.F32 R88, R8.reuse, R12, R88 ;  /* 0x0000000c0858723c */ /* 0x044ff00000001858 */
[C---:B------:R-:W-:Y:S01]  /*5fa0*/  HMMA.16816.F32 R84, R8.reuse, R14, R84 ;  /* 0x0000000e0854723c */ /* 0x040fe20000001854 */
[----:B------:R-:W2:Y:S07]  /*5fb0*/  LDSM.16.MT88.4 R12, [R152+0x8800] ;  /* 0x00880000980c783b */ /* 0x000eae0000004200 */
[C---:B----4-:R-:W-:Y:S08]  /*5fc0*/  HMMA.16816.F32 R76, R8.reuse, R16, R76 ;  /* 0x00000010084c723c */ /* 0x050ff0000000184c */
[----:B------:R-:W-:Y:S01]  /*5fd0*/  HMMA.16816.F32 R80, R8, R18, R80 ;  /* 0x000000120850723c */ /* 0x000fe20000001850 */
[----:B------:R-:W4:Y:S06]  /*5fe0*/  LDSM.16.MT88.4 R16, [R149+0x8800] ;  /* 0x008800009510783b */ /* 0x000f2c0000004200 */
[----:B------:R-:W-:-:S02]  /*5ff0*/  F2FP.PACK_AB R8, R113, R64 ;  /* 0x000000407108723e */ /* 0x000fc400000000ff */
[----:B-1----:R-:W-:Y:S02]  /*6000*/  F2FP.PACK_AB R10, R109, R60 ;  /* 0x0000003c6d0a723e */ /* 0x002fe400000000ff */
[----:B---3--:R-:W-:Y:S02]  /*6010*/  F2FP.PACK_AB R9, R67, R116 ;  /* 0x000000744309723e */ /* 0x008fe400000000ff */
[----:B------:R-:W-:-:S07]  /*6020*/  F2FP.PACK_AB R11, R63, R112 ;  /* 0x000000703f0b723e */ /* 0x000fce00000000ff */
[C---:B------:R-:W-:Y:S08]  /*6030*/  HMMA.16816.F32 R72, R8.reuse, R20, R72 ;  /* 0x000000140848723c */ /* 0x040ff00000001848 */
[C---:B--2---:R-:W-:Y:S08]  /*6040*/  HMMA.16816.F32 R96, R8.reuse, R12, R96 ;  /* 0x0000000c0860723c */ /* 0x044ff00000001860 */
[C---:B------:R-:W-:Y:S01]  /*6050*/  HMMA.16816.F32 R68, R8.reuse, R14, R68 ;  /* 0x0000000e0844723c */ /* 0x040fe20000001844 */
[----:B------:R-:W1:Y:S07]  /*6060*/  LDSM.16.MT88.4 R12, [R148+0x8800] ;  /* 0x00880000940c783b */ /* 0x000e6e0000004200 */
[C---:B------:R-:W-:Y:S01]  /*6070*/  HMMA.16816.F32 R92, R8.reuse, R22, R92 ;  /* 0x00000016085c723c */ /* 0x040fe2000000185c */
[----:B------:R-:W2:Y:S07]  /*6080*/  LDSM.16.MT88.4 R20, [R149+0x9000] ;  /* 0x009000009514783b */ /* 0x000eae0000004200 */
[C---:B----4-:R-:W-:Y:S08]  /*6090*/  HMMA.16816.F32 R76, R8.reuse, R16, R76 ;  /* 0x00000010084c723c */ /* 0x050ff0000000184c */
[C---:B------:R-:W-:Y:S01]  /*60a0*/  HMMA.16816.F32 R80, R8.reuse, R18, R80 ;  /* 0x000000120850723c */ /* 0x040fe20000001850 */
[----:B------:R-:W3:Y:S07]  /*60b0*/  LDSM.16.MT88.4 R16, [R152+0x9000] ;  /* 0x009000009810783b */ /* 0x000eee0000004200 */
[C---:B-1----:R-:W-:Y:S08]  /*60c0*/  HMMA.16816.F32 R88, R8.reuse, R12, R88 ;  /* 0x0000000c0858723c */ /* 0x042ff00000001858 */
[----:B------:R-:W-:Y:S01]  /*60d0*/  HMMA.16816.F32 R84, R8, R14, R84 ;  /* 0x0000000e0854723c */ /* 0x000fe20000001854 */
[----:B------:R-:W1:Y:S06]  /*60e0*/  LDSM.16.MT88.4 R12, [R150+0x9000] ;  /* 0x00900000960c783b */ /* 0x000e6c0000004200 */
[--C-:B------:R-:W-:Y:S01]  /*60f0*/  FFMA.FTZ R8, R35, c[0x0][0x23c], -R24.reuse ;  /* 0x00008f0023087a23 */ /* 0x100fe20000010818 */
[----:B------:R-:W-:Y:S01]  /*6100*/  F2FP.PACK_AB R9, R49, R48 ;  /* 0x000000303109723e */ /* 0x000fe200000000ff */
[----:B------:R-:W-:-:S02]  /*6110*/  FFMA.FTZ R35, R39, c[0x0][0x23c], -R24 ;  /* 0x00008f0027237a23 */ /* 0x000fc40000010818 */
[----:B------:R-:W-:Y:S02]  /*6120*/  FADD.FTZ R10, R44, R65 ;  /* 0x000000412c0a7221 */ /* 0x000fe40000010000 */
[----:B------:R4:W-:Y:S01]  /*6130*/  MUFU.EX2 R44, R8 ;  /* 0x00000008002c7308 */ /* 0x0009e20000000800 */
[--C-:B------:R-:W-:Y:S02]  /*6140*/  FFMA.FTZ R39, R28, c[0x0][0x23c], -R37.reuse ;  /* 0x00008f001c277a23 */ /* 0x100fe40000010825 */
[----:B------:R-:W-:Y:S02]  /*6150*/  FADD.FTZ R10, R43, R10 ;  /* 0x0000000a2b0a7221 */ /* 0x000fe40000010000 */
[----:B------:R-:W-:Y:S02]  /*6160*/  FFMA.FTZ R28, R30, c[0x0][0x23c], -R37 ;  /* 0x00008f001e1c7a23 */ /* 0x000fe40000010825 */
[----:B------:R-:W-:Y:S01]  /*6170*/  FADD.FTZ R45, R45, R10 ;  /* 0x0000000a2d2d7221 */ /* 0x000fe20000010000 */
[----:B------:R-:W5:Y:S01]  /*6180*/  MUFU.EX2 R35, R35 ;  /* 0x0000002300237308 */ /* 0x000f620000000800 */
[----:B------:R-:W-:-:S02]  /*6190*/  F2FP.PACK_AB R10, R59, R36 ;  /* 0x000000243b0a723e */ /* 0x000fc400000000ff */
[----:B------:R-:W-:-:S04]  /*61a0*/  FADD.FTZ R37, R42, R45 ;  /* 0x0000002d2a257221 */ /* 0x000fc80000010000 */
[----:B------:R-:W-:Y:S01]  /*61b0*/  FADD.FTZ R26, R26, R37 ;  /* 0x000000251a1a7221 */ /* 0x000fe20000010000 */
[----:B----4-:R-:W-:Y:S01]  /*61c0*/  F2FP.PACK_AB R8, R38, R61 ;  /* 0x0000003d2608723e */ /* 0x010fe200000000ff */
[----:B------:R-:W4:Y:S02]  /*61d0*/  MUFU.EX2 R30, R39 ;  /* 0x00000027001e7308 */ /* 0x000f240000000800 */
[----:B------:R-:W-:Y:S01]  /*61e0*/  FADD.FTZ R3, R3, R26 ;  /* 0x0000001a03037221 */ /* 0x000fe20000010000 */
[----:B-----5:R-:W-:-:S05]  /*61f0*/  F2FP.PACK_AB R11, R35, R44 ;  /* 0x0000002c230b723e */ /* 0x020fca00000000ff */
[----:B------:R-:W5:Y:S02]  /*6200*/  MUFU.EX2 R28, R28 ;  /* 0x0000001c001c7308 */ /* 0x000f640000000800 */
[C---:B--2---:R-:W-:Y:S07]  /*6210*/  HMMA.16816.F32 R76, R8.reuse, R20, R76 ;  /* 0x00000014084c723c */ /* 0x044fee000000184c */
[----:B------:R-:W-:Y:S01]  /*6220*/  FADD.FTZ R21, R5, R34 ;  /* 0x0000002205157221 */ /* 0x000fe20000010000 */
[----:B---3--:R-:W-:Y:S01]  /*6230*/  HMMA.16816.F32 R96, R8, R16, R96 ;  /* 0x000000100860723c */ /* 0x008fe20000001860 */
[----:B------:R-:W2:Y:S02]  /*6240*/  MUFU.EX2 R5, R27 ;  /* 0x0000001b00057308 */ /* 0x000ea40000000800 */
[----:B------:R-:W-:-:S04]  /*6250*/  FADD.FTZ R4, R4, R21 ;  /* 0x0000001504047221 */ /* 0x000fc80000010000 */
[----:B------:R-:W-:Y:S01]  /*6260*/  FADD.FTZ R57, R57, R4 ;  /* 0x0000000439397221 */ /* 0x000fe20000010000 */
[C---:B------:R-:W-:Y:S01]  /*6270*/  HMMA.16816.F32 R68, R8.reuse, R18, R68 ;  /* 0x000000120844723c */ /* 0x040fe20000001844 */
[----:B------:R-:W3:Y:S01]  /*6280*/  LDSM.16.MT88.4 R16, [R148+0x9000] ;  /* 0x009000009410783b */ /* 0x000ee20000004200 */
[----:B------:R-:W-:Y:S02]  /*6290*/  FADD.FTZ R4, R54, R3 ;  /* 0x0000000336047221 */ /* 0x000fe40000010000 */
[----:B------:R-:W-:Y:S02]  /*62a0*/  FADD.FTZ R56, R56, R57 ;  /* 0x0000003938387221 */ /* 0x000fe40000010000 */
[----:B------:R-:W-:Y:S02]  /*62b0*/  FADD.FTZ R4, R51, R4 ;  /* 0x0000000433047221 */ /* 0x000fe40000010000 */
[----:B-1----:R-:W-:Y:S01]  /*62c0*/  HMMA.16816.F32 R72, R8, R12, R72 ;  /* 0x0000000c0848723c */ /* 0x002fe20000001848 */
[----:B------:R-:W-:-:S02]  /*62d0*/  FADD.FTZ R53, R53, R56 ;  /* 0x0000003835357221 */ /* 0x000fc40000010000 */
[----:B------:R-:W-:Y:S02]  /*62e0*/  FADD.FTZ R47, R47, R4 ;  /* 0x000000042f2f7221 */ /* 0x000fe40000010000 */
[----:B------:R-:W-:Y:S02]  /*62f0*/  FADD.FTZ R50, R50, R53 ;  /* 0x0000003532327221 */ /* 0x000fe40000010000 */
[----:B------:R-:W-:Y:S01]  /*6300*/  FADD.FTZ R46, R46, R47 ;  /* 0x0000002f2e2e7221 */ /* 0x000fe20000010000 */
[----:B------:R-:W-:Y:S01]  /*6310*/  HMMA.16816.F32 R92, R8, R14, R92 ;  /* 0x0000000e085c723c */ /* 0x000fe2000000185c */
[----:B------:R-:W1:Y:S01]  /*6320*/  LDSM.16.MT88.4 R12, [R152+0x9800] ;  /* 0x00980000980c783b */ /* 0x000e620000004200 */
        /* <DEDUP_REMOVED lines=9> */
[----:B------:R-:W-:Y:S02]  /*63c0*/  FADD.FTZ R58, R58, R101 ;  /* 0x000000653a3a7221 */ /* 0x000fe40000010000 */
        /* <DEDUP_REMOVED lines=10> */
[----:B------:R-:W-:Y:S01]  /*6470*/  FADD.FTZ R64, R64, R117 ;  /* 0x0000007540407221 */ /* 0x000fe20000010000 */
[----:B------:R-:W3:Y:S01]  /*6480*/  LDSM.16.MT88.4 R16, [R149+0x9800] ;  /* 0x009800009510783b */ /* 0x000ee20000004200 */
[----:B------:R-:W-:Y:S02]  /*6490*/  FADD.FTZ R116, R116, R111 ;  /* 0x0000006f74747221 */ /* 0x000fe40000010000 */
[----:B------:R-:W-:Y:S02]  /*64a0*/  FADD.FTZ R113, R113, R64 ;  /* 0x0000004071717221 */ /* 0x000fe40000010000 */
[----:B----4-:R-:W-:Y:S01]  /*64b0*/  F2FP.PACK_AB R8, R30, R33 ;  /* 0x000000211e08723e */ /* 0x010fe200000000ff */
        /* <DEDUP_REMOVED lines=9> */
[C---:B-1----:R-:W-:Y:S01]  /*6550*/  HMMA.16816.F32 R96, R8.reuse, R12, R96 ;  /* 0x0000000c0860723c */ /* 0x042fe20000001860 */
        /* <DEDUP_REMOVED lines=19> */
[C---:B---3--:R-:W-:Y:S08]  /*6690*/  HMMA.16816.F32 R76, R8.reuse, R16, R76 ;  /* 0x00000010084c723c */ /* 0x048ff0000000184c */
        /* <DEDUP_REMOVED lines=67> */
.L_x_5718:
[----:B------:R-:W-:-:S04]  /*6ad0*/  LEA R3, -R7, RZ, 0x7 ;  /* 0x000000ff07037211 */ /* 0x000fc800078e39ff */
[----:B------:R-:W-:Y:S02]  /*6ae0*/  SHF.R.S32.HI R4, RZ, 0x1f, R3 ;  /* 0x0000001fff047819 */ /* 0x000fe40000011403 */
.L_x_5719:
[----:B------:R-:W-:Y:S02]  /*6af0*/  ISETP.GE.AND P1, PT, R167, c[0x0][0x220], PT ;  /* 0x00008800a7007a0c */ /* 0x000fe40003f26270 */
[----:B------:R-:W-:-:S04]  /*6b00*/  LEA R180, P6, R3, R180, 0x1 ;  /* 0x000000b403b47211 */ /* 0x000fc800078c08ff */
[----:B------:R-:W-:-:S07]  /*6b10*/  LEA.HI.X R181, R3, R181, R4, 0x1, P6 ;  /* 0x000000b503b57211 */ /* 0x000fce00030f0c04 */
[----:B------:R-:W-:Y:S01]  /*6b20*/  @!P1 IMAD.MOV.U32 R9, RZ, RZ, c[0x0][0x1a4] ;  /* 0x00006900ff099624 */ /* 0x000fe200078e00ff */
[CC--:B------:R-:W-:Y:S01]  /*6b30*/  @!P1 LEA R6, P3, R7.reuse, R128.reuse, 0x5 ;  /* 0x0000008007069211 */ /* 0x0c0fe200078628ff */
[----:B------:R-:W-:Y:S01]  /*6b40*/  @!P1 IMAD.MOV.U32 R11, RZ, RZ, c[0x0][0x1a4] ;  /* 0x00006900ff0b9624 */ /* 0x000fe200078e00ff */
[-C--:B------:R-:W-:Y:S01]  /*6b50*/  @!P1 LEA R8, P2, R7, R128.reuse, 0x6 ;  /* 0x0000008007089211 */ /* 0x080fe200078430ff */
[----:B------:R-:W-:Y:S01]  /*6b60*/  @!P1 IMAD.MOV.U32 R130, RZ, RZ, R128 ;  /* 0x000000ffff829224 */ /* 0x000fe200078e0080 */
[----:B------:R-:W-:Y:S01]  /*6b70*/  @!P1 IADD3 R5, P5, P4, R3, R128, R172 ;  /* 0x0000008003059210 */ /* 0x000fe20007cbe0ac */
        /* <DEDUP_REMOVED lines=14> */
[C---:B------:R-:W-:Y:S01]  /*6c60*/  @!P1 IMAD.WIDE.U32 R18, R7.reuse, 0x30, R130 ;  /* 0x0000003007129825 */ /* 0x040fe200078e0082 */
[----:B------:R-:W-:Y:S02]  /*6c70*/  @!P1 IADD3.X R130, R4, R131, R169, P5, P4 ;  /* 0x0000008304829210 */ /* 0x000fe40002fe84a9 */
[----:B------:R-:W-:Y:S01]  /*6c80*/  @P1 STS.128 [R166+0x6800], RZ ;  /* 0x006800ffa6001388 */ /* 0x000fe20000000c00 */
[----:B------:R-:W-:Y:S01]  /*6c90*/  @!P1 IMAD.WIDE.U32 R14, R7, 0x50, R14 ;  /* 0x00000050070e9825 */ /* 0x000fe200078e000e */
[----:B------:R-:W-:-:S03]  /*6ca0*/  @!P1 LEA.HI.X R23, R5, c[0x0][0x174], R130, 0x1, P2 ;  /* 0x00005d0005179a11 */ /* 0x000fc600010f0c82 */
[----:B------:R-:W-:Y:S01]  /*6cb0*/  @!P1 IMAD.WIDE.U32 R12, R7, 0x60, R12 ;  /* 0x00000060070c9825 */ /* 0x000fe200078e000c */
[----:B------:R-:W-:Y:S01]  /*6cc0*/  @!P1 IADD3 R5, P2, R3, R14, RZ ;  /* 0x0000000e03059210 */ /* 0x000fe20007f5e0ff */
[----:B------:R-:W-:Y:S01]  /*6cd0*/  @!PT LDS RZ, [RZ] ;  /* 0x00000000fffff984 */ /* 0x000fe20000000800 */
[----:B------:R-:W-:Y:S01]  /*6ce0*/  @!PT LDS RZ, [RZ] ;  /* 0x00000000fffff984 */ /* 0x000fe20000000800 */
[----:B------:R-:W-:Y:S01]  /*6cf0*/  @!PT LDS RZ, [RZ] ;  /* 0x00000000fffff984 */ /* 0x000fe20000000800 */
[----:B------:R2:W-:Y:S02]  /*6d00*/  @!P1 LDGSTS.E.BYPASS.LTC128B.128 [R166+0x6800], [R22.64] ;  /* 0x0680000016a69fae */ /* 0x0005e4000b901d46 */
[----:B------:R-:W-:Y:S02]  /*6d10*/  @!P1 IMAD.WIDE.U32 R20, R7, 0x70, R20 ;  /* 0x0000007007149825 */ /* 0x000fe400078e0014 */
[----:B------:R-:W-:Y:S02]  /*6d20*/  @P1 STS.128 [R166+0x7000], RZ ;  /* 0x007000ffa6001388 */ /* 0x000fe40000000c00 */
[----:B------:R-:W-:Y:S02]  /*6d30*/  @!P1 IMAD.MOV.U32 R10, RZ, RZ, c[0x0][0x1a4] ;  /* 0x00006900ff0a9624 */ /* 0x000fe400078e00ff */
[----:B------:R-:W-:-:S02]  /*6d40*/  @!P1 IMAD.MOV.U32 R7, RZ, RZ, c[0x0][0x1a4] ;  /* 0x00006900ff079624 */ /* 0x000fc400078e00ff */
[----:B------:R-:W-:Y:S01]  /*6d50*/  @!P1 IMAD R17, R10, 0x30, RZ ;  /* 0x000000300a119824 */ /* 0x000fe200078e02ff */
[----:B------:R-:W-:Y:S01]  /*6d60*/  @!P1 IADD3 R10, P3, R3, R18, RZ ;  /* 0x00000012030a9210 */ /* 0x000fe20007f7e0ff */
[----:B------:R-:W-:Y:S02]  /*6d70*/  @!P1 IMAD R7, R7, 0x50, RZ ;  /* 0x0000005007079824 */ /* 0x000fe400078e02ff */
[----:B------:R-:W-:Y:S01]  /*6d80*/  @!P1 IMAD.MOV.U32 R16, RZ, RZ, c[0x0][0x1a4] ;  /* 0x00006900ff109624 */ /* 0x000fe200078e00ff */
[C---:B------:R-:W-:Y:S01]  /*6d90*/  @!P1 IADD3.X R17, R4.reuse, R19, R17, P3, !PT ;  /* 0x0000001304119210 */ /* 0x040fe20001ffe411 */
[----:B------:R-:W-:Y:S01]  /*6da0*/  @!P1 IMAD.MOV.U32 R14, RZ, RZ, c[0x0][0x1a4] ;  /* 0x00006900ff0e9624 */ /* 0x000fe200078e00ff */
[----:B------:R-:W-:Y:S01]  /*6db0*/  @!P1 IADD3.X R18, R4, R15, R7, P2, !PT ;  /* 0x0000000f04129210 */ /* 0x000fe200017fe407 */
[----:B------:R-:W-:Y:S01]  /*6dc0*/  @!P1 IMAD R7, R16, 0x60, RZ ;  /* 0x0000006010079824 */ /* 0x000fe200078e02ff */
[C---:B------:R-:W-:Y:S01]  /*6dd0*/  @!P1 IADD3 R6, P3, R3.reuse, R6, RZ ;  /* 0x0000000603069210 */ /* 0x040fe20007f7e0ff */
[----:B------:R-:W-:Y:S01]  /*6de0*/  @!P1 IMAD R15, R14, 0x70, RZ ;  /* 0x000000700e0f9824 */ /* 0x000fe200078e02ff */
[----:B------:R-:W-:-:S02]  /*6df0*/  @!P1 IADD3 R8, P2, R3, R8, RZ ;  /* 0x0000000803089210 */ /* 0x000fc40007f5e0ff */
[----:B------:R-:W-:Y:S01]  /*6e00*/  @!P1 LEA R14, P5, R6, c[0x0][0x170], 0x1 ;  /* 0x00005c00060e9a11 */ /* 0x000fe200078a08ff */
[C---:B------:R-:W-:Y:S01]  /*6e10*/  @!P1 IMAD.X R9, R4.reuse, 0x1, R9, P3 ;  /* 0x0000000104099824 */ /* 0x040fe200018e0609 */
[C---:B------:R-:W-:Y:S01]  /*6e20*/  @!P1 IADD3 R12, P3, R3.reuse, R12, RZ ;  /* 0x0000000c030c9210 */ /* 0x040fe20007f7e0ff */
[C---:B------:R-:W-:Y:S01]  /*6e30*/  @!P1 IMAD.X R11, R4.reuse, 0x1, R11, P2 ;  /* 0x00000001040b9824 */ /* 0x040fe200010e060b */
[----:B------:R-:W-:Y:S02]  /*6e40*/  @!P1 IADD3 R3, P2, R3, R20, RZ ;  /* 0x0000001403039210 */ /* 0x000fe40007f5e0ff */
        /* <DEDUP_REMOVED lines=22> */
[----:B------:R-:W-:-:S03]  /*6fb0*/  @!P1 LEA.HI.X R33, R3, c[0x0][0x174], R4, 0x1, P2 ;  /* 0x00005d0003219a11 */ /* 0x000fc600010f0c04 */
        /* <DEDUP_REMOVED lines=19> */
[----:B--2---:R-:W-:Y:S04]  /*70f0*/  LDSM.16.M88.4 R20, [R158] ;  /* 0x000000009e14783b */ /* 0x004fe80000000200 */
[----:B---3--:R-:W5:Y:S04]  /*7100*/  LDSM.16.M88.4 R12, [R157+0x2000] ;  /* 0x002000009d0c783b */ /* 0x008f680000000200 */
[----:B------:R-:W-:Y:S04]  /*7110*/  LDSM.16.M88.4 R100, [R156] ;  /* 0x000000009c64783b */ /* 0x000fe80000000200 */
[----:B------:R-:W-:Y:S04]  /*7120*/  LDSM.16.M88.4 R28, [R151+0x2000] ;  /* 0x00200000971c783b */ /* 0x000fe80000000200 */
[----:B------:R-:W1:Y:S04]  /*7130*/  LDSM.16.M88.4 R4, [R157+0x2800] ;  /* 0x002800009d04783b */ /* 0x000e680000000200 */
[----:B------:R-:W2:Y:S04]  /*7140*/  LDSM.16.M88.4 R52, [R157+0x3800] ;  /* 0x003800009d34783b */ /* 0x000ea80000000200 */
[----:B------:R-:W3:Y:S04]  /*7150*/  LDSM.16.M88.4 R44, [R157+0x4000] ;  /* 0x004000009d2c783b */ /* 0x000ee80000000200 */
[----:B----4-:R-:W4:Y:S04]  /*7160*/  LDSM.16.M88.4 R24, [R151+0x2800] ;  /* 0x002800009718783b */ /* 0x010f280000000200 */
[----:B------:R-:W2:Y:S04]  /*7170*/  LDSM.16.M88.4 R60, [R157+0x3000] ;  /* 0x003000009d3c783b */ /* 0x000ea80000000200 */
[----:B------:R-:W2:Y:S04]  /*7180*/  LDSM.16.M88.4 R36, [R157+0x4800] ;  /* 0x004800009d24783b */ /* 0x000ea80000000200 */
[----:B------:R-:W-:Y:S01]  /*7190*/  LDSM.16.M88.4 R112, [R157+0x5800] ;  /* 0x005800009d70783b */ /* 0x000fe20000000200 */
[C---:B-----5:R-:W-:Y:S03]  /*71a0*/  HMMA.16816.F32 R16, R20.reuse, R12, RZ ;  /* 0x0000000c1410723c */ /* 0x060fe600000018ff */
[----:B------:R-:W-:Y:S04]  /*71b0*/  LDSM.16.M88.4 R108, [R151+0x3800] ;  /* 0x00380000976c783b */ /* 0x000fe80000000200 */
[----:B------:R-:W-:Y:S01]  /*71c0*/  LDSM.16.M88.4 R104, [R151+0x4000] ;  /* 0x004000009768783b */ /* 0x000fe20000000200 */
[C---:B------:R-:W-:Y:S03]  /*71d0*/  HMMA.16816.F32 R12, R20.reuse, R14, RZ ;  /* 0x0000000e140c723c */ /* 0x040fe600000018ff */
[----:B------:R-:W-:Y:S04]  /*71e0*/  LDSM.16.M88.4 R116, [R151+0x3000] ;  /* 0x003000009774783b */ /* 0x000fe80000000200 */
[----:B------:R-:W0:Y:S01]  /*71f0*/  LDGDEPBAR ;  /* 0x00000000000079af */ /* 0x000e220000000000 */
[----:B-1----:R-:W-:Y:S08]  /*7200*/  HMMA.16816.F32 R8, R20, R4, RZ ;  /* 0x000000041408723c */ /* 0x002ff000000018ff */
[C---:B------:R-:W-:Y:S08]  /*7210*/  HMMA.16816.F32 R16, R100.reuse, R28, R16 ;  /* 0x0000001c6410723c */ /* 0x040ff00000001810 */
[----:B------:R-:W-:Y:S01]  /*7220*/  HMMA.16816.F32 R12, R100, R30, R12 ;  /* 0x0000001e640c723c */ /* 0x000fe2000000180c */
[----:B------:R-:W1:Y:S07]  /*7230*/  LDSM.16.M88.4 R28, [R157+0x5000] ;  /* 0x005000009d1c783b */ /* 0x000e6e0000000200 */
[C---:B------:R-:W-:Y:S08]  /*7240*/  HMMA.16816.F32 R4, R20.reuse, R6, RZ ;  /* 0x000000061404723c */ /* 0x040ff000000018ff */
[C---:B--2---:R-:W-:Y:S08]  /*7250*/  HMMA.16816.F32 R56, R20.reuse, R52, RZ ;  /* 0x000000341438723c */ /* 0x044ff000000018ff */
[C---:B---3--:R-:W-:Y:S08]  /*7260*/  HMMA.16816.F32 R48, R20.reuse, R44, RZ ;  /* 0x0000002c1430723c */ /* 0x048ff000000018ff */
[C---:B------:R-:W-:Y:S08]  /*7270*/  HMMA.16816.F32 R52, R20.reuse, R54, RZ ;  /* 0x000000361434723c */ /* 0x040ff000000018ff */
[----:B------:R-:W-:Y:S08]  /*7280*/  HMMA.16816.F32 R44, R20, R46, RZ ;  /* 0x0000002e142c723c */ /* 0x000ff000000018ff */
[C---:B----4-:R-:W-:Y:S08]  /*7290*/  HMMA.16816.F32 R8, R100.reuse, R24, R8 ;  /* 0x000000186408723c */ /* 0x050ff00000001808 */
[----:B------:R-:W-:Y:S08]  /*72a0*/  HMMA.16816.F32 R4, R100, R26, R4 ;  /* 0x0000001a6404723c */ /* 0x000ff00000001804 */
        /* <DEDUP_REMOVED lines=16> */
[C---:B------:R-:W-:Y:S08]  /*73b0*/  HMMA.16816.F32 R60, R100.reuse, R118, R60 ;  /* 0x00000076643c723c */ /* 0x040ff0000000183c */
[C---:B-1----:R-:W-:Y:S08]  /*73c0*/  HMMA.16816.F32 R40, R100.reuse, R112, R40 ;  /* 0x000000706428723c */ /* 0x042ff00000001828 */
[C---:B------:R-:W-:Y:S01]  /*73d0*/  HMMA.16816.F32 R36, R100.reuse, R114, R36 ;  /* 0x000000726424723c */ /* 0x040fe20000001824 */
[----:B------:R-:W-:Y:S07]  /*73e0*/  LDSM.16.M88.4 R112, [R146] ;  /* 0x000000009270783b */ /* 0x000fee0000000200 */
[C---:B--2---:R-:W-:Y:S08]  /*73f0*/  HMMA.16816.F32 R32, R100.reuse, R108, R32 ;  /* 0x0000006c6420723c */ /* 0x044ff00000001820 */
[C---:B------:R-:W-:Y:S01]  /*7400*/  HMMA.16816.F32 R28, R100.reuse, R110, R28 ;  /* 0x0000006e641c723c */ /* 0x040fe2000000181c */
[----:B------:R-:W-:Y:S07]  /*7410*/  LDSM.16.M88.4 R108, [R154] ;  /* 0x000000009a6c783b */ /* 0x000fee0000000200 */
[C---:B---3--:R-:W-:Y:S08]  /*7420*/  HMMA.16816.F32 R24, R100.reuse, R104, R24 ;  /* 0x000000686418723c */ /* 0x048ff00000001818 */
[----:B------:R-:W-:Y:S01]  /*7430*/  HMMA.16816.F32 R20, R100, R106, R20 ;  /* 0x0000006a6414723c */ /* 0x000fe20000001814 */
[----:B------:R-:W1:Y:S04]  /*7440*/  LDSM.16.M88.4 R100, [R155] ;  /* 0x000000009b64783b */ /* 0x000e680000000200 */
[----:B------:R-:W2:Y:S03]  /*7450*/  LDSM.16.M88.4 R104, [R147] ;  /* 0x000000009368783b */ /* 0x000ea60000000200 */
        /* <DEDUP_REMOVED lines=17> */
[----:B------:R-:W-:Y:S07]  /*7570*/  LDSM.16.M88.4 R112, [R153] ;  /* 0x000000009970783b */ /* 0x000fee0000000200 */
[C---:B-1----:R-:W-:Y:S08]  /*7580*/  HMMA.16816.F32 R32, R100.reuse, R108, R32 ;  /* 0x0000006c6420723c */ /* 0x042ff00000001820 */
[C---:B------:R-:W-:Y:S01]  /*7590*/  HMMA.16816.F32 R28, R100.reuse, R110, R28 ;  /* 0x0000006e641c723c */ /* 0x040fe2000000181c */
[----:B------:R-:W1:Y:S07]  /*75a0*/  LDSM.16.M88.4 R108, [R140+0x1000] ;  /* 0x001000008c6c783b */ /* 0x000e6e0000000200 */
[C---:B--2---:R-:W-:Y:S08]  /*75b0*/  HMMA.16816.F32 R24, R100.reuse, R104, R24 ;  /* 0x000000686418723c */ /* 0x044ff00000001818 */
[----:B------:R-:W-:Y:S01]  /*75c0*/  HMMA.16816.F32 R20, R100, R106, R20 ;  /* 0x0000006a6414723c */ /* 0x000fe20000001814 */
[----:B------:R-:W2:Y:S04]  /*75d0*/  LDSM.16.M88.4 R100, [R140+0x800] ;  /* 0x000800008c64783b */ /* 0x000ea80000000200 */
[----:B------:R-:W3:Y:S03]  /*75e0*/  LDSM.16.M88.4 R104, [R140] ;  /* 0x000000008c68783b */ /* 0x000ee60000000200 */
        /* <DEDUP_REMOVED lines=9> */
[C---:B-1----:R-:W-:Y:S07]  /*7680*/  HMMA.16816.F32 R40, R112.reuse, R108, R40 ;  /* 0x0000006c7028723c */ /* 0x042fee0000001828 */
[----:B------:R-:W-:Y:S01]  /*7690*/  IMAD.SHL.U32 R109, R165, 0x80, RZ ;  /* 0x00000080a56d7824 */ /* 0x000fe200078e00ff */
[----:B------:R-:W-:Y:S04]  /*76a0*/  HMMA.16816.F32 R36, R112, R110, R36 ;  /* 0x0000006e7024723c */ /* 0x000fe80000001824 */
[----:B------:R-:W-:-:S04]  /*76b0*/  LOP3.LUT R3, R109, 0x8, R124, 0xfe, !PT ;  /* 0x000000086d037812 */ /* 0x000fc800078efe7c */
[C---:B--2---:R-:W-:Y:S01]  /*76c0*/  HMMA.16816.F32 R48, R112.reuse, R100, R48 ;  /* 0x000000647030723c */ /* 0x044fe20000001830 */
[CC--:B------:R-:W-:Y:S02]  /*76d0*/  ISETP.GE.AND P2, PT, R3.reuse, R126.reuse, PT ;  /* 0x0000007e0300720c */ /* 0x0c0fe40003f46270 */
[----:B------:R-:W-:Y:S02]  /*76e0*/  ISETP.GE.AND P6, PT, R3, R125, PT ;  /* 0x0000007d0300720c */ /* 0x000fe40003fc6270 */
[----:B------:R-:W-:Y:S02]  /*76f0*/  LOP3.LUT R3, R109, 0x18, R124, 0xfe, !PT ;  /* 0x000000186d037812 */ /* 0x000fe400078efe7c */
[----:B------:R-:W-:Y:S01]  /*7700*/  FSEL R12, R12, -INF , !P2 ;  /* 0xff8000000c0c7808 */ /* 0x000fe20005000000 */
[----:B------:R-:W-:Y:S01]  /*7710*/  HMMA.16816.F32 R44, R112, R102, R44 ;  /* 0x00000066702c723c */ /* 0x000fe2000000182c */
[----:B------:R-:W1:Y:S01]  /*7720*/  LDSM.16.M88.4 R100, [R140+0x3800] ;  /* 0x003800008c64783b */ /* 0x000e620000000200 */
[----:B------:R-:W-:-:S02]  /*7730*/  ISETP.GE.AND P4, PT, R3, R126, PT ;  /* 0x0000007e0300720c */ /* 0x000fc40003f86270 */
[-C--:B------:R-:W-:Y:S02]  /*7740*/  ISETP.GE.AND P2, PT, R3, R125.reuse, PT ;  /* 0x0000007d0300720c */ /* 0x080fe40003f46270 */
[--C-:B------:R-:W-:Y:S02]  /*7750*/  LOP3.LUT R3, R109, 0x28, R124.reuse, 0xfe, !PT ;  /* 0x000000286d037812 */ /* 0x100fe400078efe7c */
[C---:B---3--:R-:W-:Y:S01]  /*7760*/  HMMA.16816.F32 R56, R112.reuse, R104, R56 ;  /* 0x000000687038723c */ /* 0x048fe20000001838 */
[----:B------:R-:W-:Y:S02]  /*7770*/  FSEL R116, R4, -INF , !P4 ;  /* 0xff80000004747808 */ /* 0x000fe40006000000 */
[----:B------:R-:W-:Y:S02]  /*7780*/  ISETP.GE.AND P4, PT, R3, R125, PT ;  /* 0x0000007d0300720c */ /* 0x000fe40003f86270 */
[----:B------:R-:W-:Y:S02]  /*7790*/  FSEL R135, R6, -INF , !P2 ;  /* 0xff80000006877808 */ /* 0x000fe40005000000 */
[----:B------:R-:W-:Y:S01]  /*77a0*/  LOP3.LUT R4, R109, 0x40, R124, 0xfe, !PT ;  /* 0x000000406d047812 */ /* 0x000fe200078efe7c */
[----:B------:R-:W-:Y:S01]  /*77b0*/  HMMA.16816.F32 R52, R112, R106, R52 ;  /* 0x0000006a7034723c */ /* 0x000fe20000001834 */
[----:B------:R-:W2:Y:S01]  /*77c0*/  LDSM.16.M88.4 R104, [R140+0x3000] ;  /* 0x003000008c68783b */ /* 0x000ea20000000200 */
[----:B------:R-:W-:Y:S01]  /*77d0*/  FSEL R183, R62, -INF , !P4 ;  /* 0xff8000003eb77808 */ /* 0x000fe20006000000 */
[----:B------:R-:W-:-:S04]  /*77e0*/  DEPBAR.LE SB0, 0x0 ;  /* 0x000080000000791a */ /* 0x000fc80000000000 */
[----:B------:R-:W-:Y:S01]  /*77f0*/  BAR.SYNC.DEFER_BLOCKING 0x0 ;  /* 0x0000000000007b1d */ /* 0x000fe20000010000 */
[----:B------:R-:W-:-:S04]  /*7800*/  ISETP.GE.AND P4, PT, R4, R126, PT ;  /* 0x0000007e0400720c */ /* 0x000fc80003f86270 */
[----:B------:R-:W-:Y:S01]  /*7810*/  FSEL R130, R48, -INF , !P4 ;  /* 0xff80000030827808 */ /* 0x000fe20006000000 */
[C---:B-1----:R-:W-:Y:S07]  /*7820*/  HMMA.16816.F32 R24, R112.reuse, R100, R24 ;  /* 0x000000647018723c */ /* 0x042fee0000001818 */
[----:B------:R-:W-:Y:S01]  /*7830*/  LOP3.LUT R100, R109, 0x10, R124, 0xfe, !PT ;  /* 0x000000106d647812 */ /* 0x000fe200078efe7c */
[----:B------:R-:W-:Y:S03]  /*7840*/  HMMA.16816.F32 R20, R112, R102, R20 ;  /* 0x000000667014723c */ /* 0x000fe60000001814 */
[----:B------:R-:W-:-:S02]  /*7850*/  ISETP.GE.AND P3, PT, R100, R126, PT ;  /* 0x0000007e6400720c */ /* 0x000fc40003f66270 */
[-C--:B------:R-:W-:Y:S02]  /*7860*/  ISETP.GE.AND P5, PT, R100, R125.reuse, PT ;  /* 0x0000007d6400720c */ /* 0x080fe40003fa6270 */
[--C-:B------:R-:W-:Y:S01]  /*7870*/  LOP3.LUT R100, R109, 0x20, R124.reuse, 0xfe, !PT ;  /* 0x000000206d647812 */ /* 0x100fe200078efe7c */
[C---:B--2---:R-:W-:Y:S01]  /*7880*/  HMMA.16816.F32 R32, R112.reuse, R104, R32 ;  /* 0x000000687020723c */ /* 0x044fe20000001820 */
[----:B------:R-:W-:Y:S02]  /*7890*/  FSEL R139, R10, -INF , !P5 ;  /* 0xff8000000a8b7808 */ /* 0x000fe40006800000 */
[----:B------:R-:W-:Y:S02]  /*78a0*/  ISETP.GE.AND P5, PT, R3, R126, PT ;  /* 0x0000007e0300720c */ /* 0x000fe40003fa6270 */
[----:B------:R-:W-:Y:S02]  /*78b0*/  LOP3.LUT R3, R109, 0x38, R124, 0xfe, !PT ;  /* 0x000000386d037812 */ /* 0x000fe400078efe7c */
[----:B------:R-:W-:Y:S01]  /*78c0*/  FSEL R134, R60, -INF , !P5 ;  /* 0xff8000003c867808 */ /* 0x000fe20006800000 */
[----:B------:R-:W-:Y:S01]  /*78d0*/  HMMA.16816.F32 R28, R112, R106, R28 ;  /* 0x0000006a701c723c */ /* 0x000fe2000000181c */
[----:B------:R-:W-:-:S04]  /*78e0*/  ISETP.GE.AND P5, PT, R3, R125, PT ;  /* 0x0000007d0300720c */ /* 0x000fc80003fa6270 */
[----:B------:R-:W-:Y:S02]  /*78f0*/  FSEL R187, R54, -INF , !P5 ;  /* 0xff80000036bb7808 */ /* 0x000fe40006800000 */
[----:B------:R-:W-:Y:S02]  /*7900*/  FSEL R107, R14, -INF , !P6 ;  /* 0xff8000000e6b7808 */ /* 0x000fe40007000000 */
[----:B------:R-:W-:Y:S02]  /*7910*/  FSEL R114, R8, -INF , !P3 ;  /* 0xff80000008727808 */ /* 0x000fe40005800000 */
[C---:B------:R-:W-:Y:S02]  /*7920*/  ISETP.GE.AND P6, PT, R100.reuse, R126, PT ;  /* 0x0000007e6400720c */ /* 0x040fe40003fc6270 */
[----:B------:R-:W-:Y:S02]  /*7930*/  ISETP.GE.AND P3, PT, R100, R125, PT ;  /* 0x0000007d6400720c */ /* 0x000fe40003f66270 */
[----:B------:R-:W-:-:S02]  /*7940*/  LOP3.LUT R8, R109, 0x30, R124, 0xfe, !PT ;  /* 0x000000306d087812 */ /* 0x000fc400078efe7c */
[----:B------:R-:W-:Y:S02]  /*7950*/  FSEL R136, R64, -INF , !P6 ;  /* 0xff80000040887808 */ /* 0x000fe40007000000 */
[----:B------:R-:W-:Y:S02]  /*7960*/  FSEL R137, R66, -INF , !P3 ;  /* 0xff80000042897808 */ /* 0x000fe40005800000 */
[CC--:B------:R-:W-:Y:S02]  /*7970*/  ISETP.GE.AND P2, PT, R8.reuse, R126.reuse, PT ;  /* 0x0000007e0800720c */ /* 0x0c0fe40003f46270 */
[----:B------:R-:W-:Y:S02]  /*7980*/  ISETP.GE.AND P6, PT, R8, R125, PT ;  /* 0x0000007d0800720c */ /* 0x000fe40003fc6270 */
[----:B------:R-:W-:Y:S02]  /*7990*/  ISETP.GE.AND P3, PT, R3, R126, PT ;  /* 0x0000007e0300720c */ /* 0x000fe40003f66270 */
[----:B------:R-:W-:-:S02]  /*79a0*/  LOP3.LUT R3, R109, 0x48, R124, 0xfe, !PT ;  /* 0x000000486d037812 */ /* 0x000fc400078efe7c */
[----:B------:R-:W-:Y:S02]  /*79b0*/  FSEL R60, R56, -INF , !P2 ;  /* 0xff800000383c7808 */ /* 0x000fe40005000000 */
[----:B------:R-:W-:Y:S02]  /*79c0*/  FSEL R191, R58, -INF , !P6 ;  /* 0xff8000003abf7808 */ /* 0x000fe40007000000 */
[----:B------:R-:W-:Y:S02]  /*79d0*/  FSEL R62, R52, -INF , !P3 ;  /* 0xff800000343e7808 */ /* 0x000fe40005800000 */
[-C--:B------:R-:W-:Y:S02]  /*79e0*/  ISETP.GE.AND P2, PT, R4, R125.reuse, PT ;  /* 0x0000007d0400720c */ /* 0x080fe40003f46270 */
[C---:B------:R-:W-:Y:S02]  /*79f0*/  ISETP.GE.AND P6, PT, R3.reuse, R126, PT ;  /* 0x0000007e0300720c */ /* 0x040fe40003fc6270 */
[----:B------:R-:W-:-:S02]  /*7a00*/  ISETP.GE.AND P3, PT, R3, R125, PT ;  /* 0x0000007d0300720c */ /* 0x000fc40003f66270 */
[C-C-:B------:R-:W-:Y:S02]  /*7a10*/  LOP3.LUT R4, R109.reuse, 0x50, R124.reuse, 0xfe, !PT ;  /* 0x000000506d047812 */ /* 0x140fe400078efe7c */
[----:B------:R-:W-:Y:S02]  /*7a20*/  LOP3.LUT R3, R109, 0x58, R124, 0xfe, !PT ;  /* 0x000000586d037812 */ /* 0x000fe400078efe7c */
[----:B------:R-:W-:Y:S02]  /*7a30*/  FSEL R133, R50, -INF , !P2 ;  /* 0xff80000032857808 */ /* 0x000fe40005000000 */
[----:B------:R-:W-:Y:S02]  /*7a40*/  FSEL R132, R44, -INF , !P6 ;  /* 0xff8000002c847808 */ /* 0x000fe40007000000 */
        /* <DEDUP_REMOVED lines=9> */
[-C--:B------:R-:W-:Y:S02]  /*7ae0*/  ISETP.GE.AND P3, PT, R4, R126.reuse, PT ;  /* 0x0000007e0400720c */ /* 0x080fe40003f66270 */
[C---:B------:R-:W-:Y:S02]  /*7af0*/  ISETP.GE.AND P4, PT, R3.reuse, R126, PT ;  /* 0x0000007e0300720c */ /* 0x040fe40003f86270 */
[----:B------:R-:W-:Y:S02]  /*7b00*/  ISETP.GE.AND P2, PT, R3, R125, PT ;  /* 0x0000007d0300720c */ /* 0x000fe40003f46270 */
[C---:B------:R-:W-:Y:S02]  /*7b10*/  LOP3.LUT R3, R109.reuse, 0x70, R124, 0xfe, !PT ;  /* 0x000000706d037812 */ /* 0x040fe400078efe7c */
[----:B------:R-:W-:-:S02]  /*7b20*/  LOP3.LUT R8, R109, R124, RZ, 0xfc, !PT ;  /* 0x0000007c6d087212 */ /* 0x000fc400078efcff */
[----:B------:R-:W-:Y:S02]  /*7b30*/  FSEL R113, R38, -INF , !P6 ;  /* 0xff80000026717808 */ /* 0x000fe40007000000 */
[----:B------:R-:W-:Y:S02]  /*7b40*/  FSEL R64, R32, -INF , !P3 ;  /* 0xff80000020407808 */ /* 0x000fe40005800000 */
[C---:B------:R-:W-:Y:S02]  /*7b50*/  ISETP.GE.AND P6, PT, R3.reuse, R126, PT ;  /* 0x0000007e0300720c */ /* 0x040fe40003fc6270 */
[----:B------:R-:W-:Y:S02]  /*7b60*/  ISETP.GE.AND P3, PT, R3, R125, PT ;  /* 0x0000007d0300720c */ /* 0x000fe40003f66270 */
[----:B------:R-:W-:Y:S02]  /*7b70*/  IADD3 R3, R8, 0x1, RZ ;  /* 0x0000000108037810 */ /* 0x000fe40007ffe0ff */
[----:B------:R-:W-:-:S02]  /*7b80*/  FSEL R112, R40, -INF , !P5 ;  /* 0xff80000028707808 */ /* 0x000fc40006800000 */
[----:B------:R-:W-:Y:S02]  /*7b90*/  FSEL R101, R30, -INF , !P2 ;  /* 0xff8000001e657808 */ /* 0x000fe40005000000 */
[-C--:B------:R-:W-:Y:S02]  /*7ba0*/  ISETP.GE.AND P5, PT, R4, R125.reuse, PT ;  /* 0x0000007d0400720c */ /* 0x080fe40003fa6270 */
[C---:B------:R-:W-:Y:S02]  /*7bb0*/  ISETP.GE.AND P2, PT, R3.reuse, R126, PT ;  /* 0x0000007e0300720c */ /* 0x040fe40003f46270 */
        /* <DEDUP_REMOVED lines=47> */
[----:B------:R-:W-:Y:S02]  /*7eb0*/  LOP3.LUT R124, R109, 0x78, R124, 0xfe, !PT ;  /* 0x000000786d7c7812 */ /* 0x000fe400078efe7c */
        /* <DEDUP_REMOVED lines=9> */
[CC--:B------:R-:W-:Y:S02]  /*7f50*/  ISETP.GE.AND P5, PT, R124.reuse, R126.reuse, PT ;  /* 0x0000007e7c00720c */ /* 0x0c0fe40003fa6270 */
[----:B------:R-:W-:Y:S02]  /*7f60*/  ISETP.GE.AND P4, PT, R124, R125, PT ;  /* 0x0000007d7c00720c */ /* 0x000fe40003f86270 */
[----:B------:R-:W-:Y:S02]  /*7f70*/  FSEL R175, R47, -INF , !P6 ;  /* 0xff8000002faf7808 */ /* 0x000fe40007000000 */
[----:B------:R-:W-:Y:S02]  /*7f80*/  FSEL R124, R41, -INF , !P3 ;  /* 0xff800000297c7808 */ /* 0x000fe40005800000 */
[----:B------:R-:W-:Y:S02]  /*7f90*/  FSEL R129, R43, -INF , !P2 ;  /* 0xff8000002b817808 */ /* 0x000fe40005000000 */
[----:B------:R-:W-:-:S02]  /*7fa0*/  ISETP.GE.AND P6, PT, R7, R126, PT ;  /* 0x0000007e0700720c */ /* 0x000fc40003fc6270 */
[-C--:B------:R-:W-:Y:S02]  /*7fb0*/  ISETP.GE.AND P3, PT, R7, R125.reuse, PT ;  /* 0x0000007d0700720c */ /* 0x080fe40003f66270 */
        /* <DEDUP_REMOVED lines=29> */
[----:B------:R-:W-:Y:S05]  /*8190*/  @!P0 BRA `(.L_x_5721) ;  /* 0x000003a000008947 */ /* 0x000fea0003800000 */
[----:B------:R-:W1:Y:S01]  /*81a0*/  I2F.RP R8, R121 ;  /* 0x0000007900087306 */ /* 0x000e620000209400 */
[----:B------:R-:W-:-:S02]  /*81b0*/  IABS R14, R109 ;  /* 0x0000006d000e7213 */ /* 0x000fc40000000000 */
[C---:B------:R-:W-:Y:S02]  /*81c0*/  IADD3 R9, R109.reuse, -0x80, RZ ;  /* 0xffffff806d097810 */ /* 0x040fe40007ffe0ff */
[----:B------:R-:W-:-:S03]  /*81d0*/  LOP3.LUT R109, R109, c[0x0][0x2d0], RZ, 0x3c, !PT ;  /* 0x0000b4006d6d7a12 */ /* 0x000fc600078e3cff */
[----:B-1----:R-:W1:Y:S02]  /*81e0*/  MUFU.RCP R10, R8 ;  /* 0x00000008000a7308 */ /* 0x002e640000001000 */
[----:B-1----:R-:W-:Y:S02]  /*81f0*/  IADD3 R10, R10, 0xffffffe, RZ ;  /* 0x0ffffffe0a0a7810 */ /* 0x002fe40007ffe0ff */
[----:B------:R-:W-:-:S04]  /*8200*/  IABS R8, R9 ;  /* 0x0000000900087213 */ /* 0x000fc80000000000 */
[----:B------:R-:W1:Y:S01]  /*8210*/  F2I.FTZ.U32.TRUNC.NTZ R11, R10 ;  /* 0x0000000a000b7305 */ /* 0x000e62000021f000 */
[----:B------:R-:W-:Y:S01]  /*8220*/  LOP3.LUT R9, R9, c[0x0][0x2d0], RZ, 0x3c, !PT ;  /* 0x0000b40009097a12 */ /* 0x000fe200078e3cff */
[----:B-1----:R-:W-:Y:S02]  /*8230*/  IMAD.MOV R7, RZ, RZ, -R11 ;  /* 0x000000ffff077224 */ /* 0x002fe400078e0a0b */
[----:B------:R-:W-:Y:S02]  /*8240*/  IMAD.MOV.U32 R10, RZ, RZ, RZ ;  /* 0x000000ffff0a7224 */ /* 0x000fe400078e00ff */
[----:B------:R-:W-:-:S04]  /*8250*/  IMAD R7, R7, R121, RZ ;  /* 0x0000007907077224 */ /* 0x000fc800078e02ff */
[----:B------:R-:W-:-:S06]  /*8260*/  IMAD.HI.U32 R7, R11, R7, R10 ;  /* 0x000000070b077227 */ /* 0x000fcc00078e000a */
[----:B------:R-:W-:-:S04]  /*8270*/  IMAD.HI.U32 R11, R7, R14, RZ ;  /* 0x0000000e070b7227 */ /* 0x000fc800078e00ff */
[----:B------:R-:W-:Y:S02]  /*8280*/  IMAD.MOV R10, RZ, RZ, -R11 ;  /* 0x000000ffff0a7224 */ /* 0x000fe400078e0a0b */
[----:B------:R-:W-:-:S04]  /*8290*/  IMAD.HI.U32 R7, R7, R8, RZ ;  /* 0x0000000807077227 */ /* 0x000fc800078e00ff */
[----:B------:R-:W-:Y:S01]  /*82a0*/  IMAD R14, R121, R10, R14 ;  /* 0x0000000a790e7224 */ /* 0x000fe200078e020e */
[----:B------:R-:W-:-:S04]  /*82b0*/  IADD3 R10, -R7, RZ, RZ ;  /* 0x000000ff070a7210 */ /* 0x000fc80007ffe1ff */
[C---:B------:R-:W-:Y:S01]  /*82c0*/  ISETP.GT.U32.AND P5, PT, R121.reuse, R14, PT ;  /* 0x0000000e7900720c */ /* 0x040fe20003fa4070 */
[----:B------:R-:W-:Y:S01]  /*82d0*/  IMAD R8, R121, R10, R8 ;  /* 0x0000000a79087224 */ /* 0x000fe200078e0208 */
[----:B------:R-:W-:-:S04]  /*82e0*/  LOP3.LUT R10, RZ, c[0x0][0x2d0], RZ, 0x33, !PT ;  /* 0x0000b400ff0a7a12 */ /* 0x000fc800078e33ff */
[----:B------:R-:W-:-:S07]  /*82f0*/  ISETP.GT.U32.AND P4, PT, R121, R8, PT ;  /* 0x000000087900720c */ /* 0x000fce0003f84070 */
[--C-:B------:R-:W-:Y:S01]  /*8300*/  @!P5 IMAD.IADD R14, R14, 0x1, -R121.reuse ;  /* 0x000000010e0ed824 */ /* 0x100fe200078e0a79 */
[----:B------:R-:W-:Y:S02]  /*8310*/  @!P5 IADD3 R11, R11, 0x1, RZ ;  /* 0x000000010b0bd810 */ /* 0x000fe40007ffe0ff */
[----:B------:R-:W-:Y:S02]  /*8320*/  ISETP.GE.AND P5, PT, R109, RZ, PT ;  /* 0x000000ff6d00720c */ /* 0x000fe40003fa6270 */
[-C--:B------:R-:W-:Y:S01]  /*8330*/  ISETP.GE.U32.AND P3, PT, R14, R121.reuse, PT ;  /* 0x000000790e00720c */ /* 0x080fe20003f66070 */
[----:B------:R-:W-:Y:S01]  /*8340*/  @!P4 IMAD.IADD R8, R8, 0x1, -R121 ;  /* 0x000000010808c824 */ /* 0x000fe200078e0a79 */
[----:B------:R-:W-:Y:S02]  /*8350*/  @!P4 IADD3 R7, R7, 0x1, RZ ;  /* 0x000000010707c810 */ /* 0x000fe40007ffe0ff */
[----:B------:R-:W-:Y:S02]  /*8360*/  ISETP.NE.AND P4, PT, RZ, c[0x0][0x2d0], PT ;  /* 0x0000b400ff007a0c */ /* 0x000fe40003f85270 */
[----:B------:R-:W-:-:S07]  /*8370*/  ISETP.GE.U32.AND P6, PT, R8, R121, PT ;  /* 0x000000790800720c */ /* 0x000fce0003fc6070 */
[----:B------:R-:W-:Y:S02]  /*8380*/  @P3 IADD3 R11, R11, 0x1, RZ ;  /* 0x000000010b0b3810 */ /* 0x000fe40007ffe0ff */
[----:B------:R-:W-:-:S03]  /*8390*/  ISETP.GE.AND P3, PT, R9, RZ, PT ;  /* 0x000000ff0900720c */ /* 0x000fc60003f66270 */
[----:B------:R-:W-:Y:S01]  /*83a0*/  @!P5 IMAD.MOV R11, RZ, RZ, -R11 ;  /* 0x000000ffff0bd224 */ /* 0x000fe200078e0a0b */
[----:B------:R-:W-:-:S04]  /*83b0*/  @P6 IADD3 R7, R7, 0x1, RZ ;  /* 0x0000000107076810 */ /* 0x000fc80007ffe0ff */
[----:B------:R-:W-:Y:S02]  /*83c0*/  MOV R9, R7 ;  /* 0x0000000700097202 */ /* 0x000fe40000000f00 */
[----:B------:R-:W-:-:S03]  /*83d0*/  SEL R7, R10, R11, !P4 ;  /* 0x0000000b0a077207 */ /* 0x000fc60006000000 */
[----:B------:R-:W-:Y:S02]  /*83e0*/  @!P3 IMAD.MOV R9, RZ, RZ, -R9 ;  /* 0x000000ffff09b224 */ /* 0x000fe400078e0a09 */
[----:B------:R-:W-:-:S03]  /*83f0*/  IMAD.WIDE R24, R7, 0x4, R170 ;  /* 0x0000000407187825 */ /* 0x000fc600078e02aa */
[----:B------:R-:W-:Y:S02]  /*8400*/  SEL R10, R10, R9, !P4 ;  /* 0x000000090a0a7207 */ /* 0x000fe40006000000 */
[----:B------:R-:W2:Y:S03]  /*8410*/  LDG.E R8, [R24.64] ;  /* 0x0000000618087981 */ /* 0x000ea6000c1e1900 */
[----:B------:R-:W-:-:S05]  /*8420*/  IMAD.WIDE R22, R10, 0x4, R170 ;  /* 0x000000040a167825 */ /* 0x000fca00078e02aa */
[----:B------:R-:W2:Y:S01]  /*8430*/  LDG.E R9, [R22.64] ;  /* 0x0000000616097981 */ /* 0x000ea2000c1e1900 */
[----:B------:R-:W-:Y:S01]  /*8440*/  IADD3 R7, R7, -R10, RZ ;  /* 0x8000000a07077210 */ /* 0x000fe20007ffe0ff */
[----:B------:R-:W-:-:S04]  /*8450*/  IMAD.MOV.U32 R10, RZ, RZ, c[0x0][0x2d0] ;  /* 0x0000b400ff0a7624 */ /* 0x000fc800078e00ff */
[----:B------:R-:W-:-:S05]  /*8460*/  IMAD R10, R7, R10, -0x80 ;  /* 0xffffff80070a7424 */ /* 0x000fca00078e020a */
[----:B------:R-:W-:Y:S01]  /*8470*/  SHF.R.S32.HI R7, RZ, 0x1f, R10 ;  /* 0x0000001fff077819 */ /* 0x000fe2000001140a */
[----:B------:R-:W-:-:S04]  /*8480*/  IMAD.WIDE.U32 R20, R10, c[0x0][0x198], RZ ;  /* 0x000066000a147a25 */ /* 0x000fc800078e00ff */
[----:B------:R-:W-:-:S04]  /*8490*/  IMAD R7, R7, c[0x0][0x198], RZ ;  /* 0x0000660007077a24 */ /* 0x000fc800078e02ff */
[----:B------:R-:W-:-:S05]  /*84a0*/  IMAD R7, R10, c[0x0][0x19c], R7 ;  /* 0x000067000a077a24 */ /* 0x000fca00078e0207 */
[----:B------:R-:W-:Y:S01]  /*84b0*/  IADD3 R21, R21, R7, RZ ;  /* 0x0000000715157210 */ /* 0x000fe20007ffe0ff */
[----:B--2---:R-:W-:-:S05]  /*84c0*/  IMAD.IADD R9, R9, 0x1, -R8 ;  /* 0x0000000109097824 */ /* 0x004fca00078e0a08 */
[----:B------:R-:W-:Y:S01]  /*84d0*/  SHF.R.S32.HI R8, RZ, 0x1f, R9 ;  /* 0x0000001fff087819 */ /* 0x000fe20000011409 */
[----:B------:R-:W-:-:S04]  /*84e0*/  IMAD.WIDE.U32 R20, R9, c[0x0][0x180], R20 ;  /* 0x0000600009147a25 */ /* 0x000fc800078e0014 */
[----:B------:R-:W-:-:S04]  /*84f0*/  IMAD R8, R8, c[0x0][0x180], RZ ;  /* 0x0000600008087a24 */ /* 0x000fc800078e02ff */
[----:B------:R-:W-:Y:S01]  /*8500*/  IMAD R8, R9, c[0x0][0x184], R8 ;  /* 0x0000610009087a24 */ /* 0x000fe200078e0208 */
[----:B------:R-:W-:-:S03]  /*8510*/  MOV R7, R20 ;  /* 0x0000001400077202 */ /* 0x000fc60000000f00 */
[----:B------:R-:W-:Y:S01]  /*8520*/  IMAD.IADD R8, R21, 0x1, R8 ;  /* 0x0000000115087824 */ /* 0x000fe200078e0208 */
[----:B------:R-:W-:Y:S05]  /*8530*/  BRA `(.L_x_5722) ;  /* 0x0000002000007947 */ /* 0x000fea0003800000 */
.L_x_5721:
[----:B------:R-:W-:-:S04]  /*8540*/  LEA R7, -R120, RZ, 0x7 ;  /* 0x000000ff78077211 */ /* 0x000fc800078e39ff */
[----:B------:R-:W-:Y:S02]  /*8550*/  SHF.R.S32.HI R8, RZ, 0x1f, R7 ;  /* 0x0000001fff087819 */ /* 0x000fe40000011407 */
.L_x_5722:
[----:B------:R-:W-:Y:S01]  /*8560*/  @!P1 IMAD.MOV.U32 R20, RZ, RZ, R122 ;  /* 0x000000ffff149224 */ /* 0x000fe200078e007a */
[C---:B------:R-:W-:Y:S01]  /*8570*/  @!P1 LEA R26, P3, R7.reuse, R176, 0x1 ;  /* 0x000000b0071a9211 */ /* 0x040fe200078608ff */
[----:B------:R-:W-:Y:S01]  /*8580*/  @!P1 IMAD.MOV.U32 R21, RZ, RZ, R123 ;  /* 0x000000ffff159224 */ /* 0x000fe200078e007b */
[----:B------:R1:W-:Y:S01]  /*8590*/  @P1 STS.128 [R166+0x2000], RZ ;  /* 0x002000ffa6001388 */ /* 0x0003e20000000c00 */
[----:B------:R-:W-:Y:S01]  /*85a0*/  @!P1 IMAD.MOV.U32 R11, RZ, RZ, c[0x0][0x19c] ;  /* 0x00006700ff0b9624 */ /* 0x000fe200078e00ff */
[C---:B------:R-:W-:Y:S01]  /*85b0*/  @!P1 LEA.HI.X R27, R7.reuse, R177, R8, 0x1, P3 ;  /* 0x000000b1071b9211 */ /* 0x040fe200018f0c08 */
[----:B------:R-:W-:Y:S01]  /*85c0*/  @!P1 IMAD.MOV.U32 R9, RZ, RZ, c[0x0][0x19c] ;  /* 0x00006700ff099624 */ /* 0x000fe200078e00ff */
[----:B------:R-:W-:Y:S01]  /*85d0*/  BSSY B0, `(.L_x_5723) ;  /* 0x0000055000007945 */ /* 0x000fe20003800000 */
[C---:B------:R-:W-:Y:S02]  /*85e0*/  @!P1 IMAD.WIDE.U32 R24, R120.reuse, 0x30, R20 ;  /* 0x0000003078189825 */ /* 0x040fe400078e0014 */
[----:B------:R-:W-:Y:S01]  /*85f0*/  @!PT LDS RZ, [RZ] ;  /* 0x00000000fffff984 */ /* 0x000fe20000000800 */
[----:B------:R-:W-:Y:S01]  /*8600*/  @!PT LDS RZ, [RZ] ;  /* 0x00000000fffff984 */ /* 0x000fe20000000800 */
[----:B------:R-:W-:Y:S01]  /*8610*/  @!PT LDS RZ, [RZ] ;  /* 0x00000000fffff984 */ /* 0x000fe20000000800 */
[----:B------:R2:W-:Y:S02]  /*8620*/  @!P1 LDGSTS.E.BYPASS.LTC128B.128 [R166+0x2000], [R26.64] ;  /* 0x020000001aa69fae */ /* 0x0005e4000b901d46 */
[----:B------:R-:W-:Y:S01]  /*8630*/  @!P1 IMAD.WIDE.U32 R22, R120, 0x50, R122 ;  /* 0x0000005078169825 */ /* 0x000fe200078e007a */
[----:B------:R-:W-:Y:S01]  /*8640*/  @!P1 IADD3 R17, P4, R7, R24, RZ ;  /* 0x0000001807119210 */ /* 0x000fe20007f9e0ff */
[----:B------:R1:W-:Y:S02]  /*8650*/  @P1 STS.128 [R166+0x2800], RZ ;  /* 0x002800ffa6001388 */ /* 0x0003e40000000c00 */
[----:B------:R-:W-:Y:S01]  /*8660*/  @!P1 IMAD R11, R11, 0x30, RZ ;  /* 0x000000300b0b9824 */ /* 0x000fe200078e02ff */
[----:B------:R-:W-:Y:S01]  /*8670*/  @!P1 IADD3 R21, P3, R7, R22, RZ ;  /* 0x0000001607159210 */ /* 0x000fe20007f7e0ff */
[----:B------:R-:W-:-:S03]  /*8680*/  @!P1 IMAD R9, R9, 0x50, RZ ;  /* 0x0000005009099824 */ /* 0x000fc600078e02ff */
[----:B------:R-:W-:Y:S01]  /*8690*/  @!P1 IADD3.X R14, R8, R11, R25, P4, !PT ;  /* 0x0000000b080e9210 */ /* 0x000fe200027fe419 */
[----:B------:R-:W-:Y:S01]  /*86a0*/  @!P1 IMAD.WIDE.U32 R10, R120, 0x60, R122 ;  /* 0x00000060780a9825 */ /* 0x000fe200078e007a */
[----:B------:R-:W-:-:S03]  /*86b0*/  @!P1 IADD3.X R18, R8, R9, R23, P3, !PT ;  /* 0x0000000908129210 */ /* 0x000fc60001ffe417 */
[----:B------:R-:W-:Y:S01]  /*86c0*/  @!P1 IMAD.MOV.U32 R9, RZ, RZ, c[0x0][0x19c] ;  /* 0x00006700ff099624 */ /* 0x000fe200078e00ff */
[C---:B------:R-:W-:Y:S02]  /*86d0*/  @!P1 IADD3 R23, P3, R7.reuse, R10, RZ ;  /* 0x0000000a07179210 */ /* 0x040fe40007f7e0ff */
[----:B------:R-:W-:Y:S01]  /*86e0*/  @!P1 IADD3 R10, P5, P4, R7, R122, R163 ;  /* 0x0000007a070a9210 */ /* 0x000fe20007cbe0a3 */
[----:B------:R-:W-:-:S05]  /*86f0*/  @!P1 IMAD R9, R9, 0x60, RZ ;  /* 0x0000006009099824 */ /* 0x000fca00078e02ff */
[----:B------:R-:W-:Y:S01]  /*8700*/  @!P1 IADD3.X R20, R8, R9, R11, P3, !PT ;  /* 0x0000000908149210 */ /* 0x000fe20001ffe40b */
[----:B------:R-:W-:Y:S01]  /*8710*/  @!P1 IMAD.MOV.U32 R11, RZ, RZ, c[0x0][0x19c] ;  /* 0x00006700ff0b9624 */ /* 0x000fe200078e00ff */
[----:B------:R-:W-:Y:S02]  /*8720*/  @!P1 LEA R22, P3, R120, R122, 0x5 ;  /* 0x0000007a78169211 */ /* 0x000fe400078628ff */
[-C--:B------:R-:W-:Y:S02]  /*8730*/  @!P1 IADD3.X R9, R8, R123.reuse, R162, P5, P4 ;  /* 0x0000007b08099210 */ /* 0x080fe40002fe84a2 */
[----:B------:R-:W-:Y:S02]  /*8740*/  @!P1 LEA.HI.X R11, R120, R123, R11, 0x5, P3 ;  /* 0x0000007b780b9211 */ /* 0x000fe400018f2c0b */
[----:B------:R-:W-:Y:S02]  /*8750*/  @!P1 IADD3 R13, P3, R7, R22, RZ ;  /* 0x00000016070d9210 */ /* 0x000fe40007f7e0ff */
[----:B------:R-:W-:-:S04]  /*8760*/  @!P1 LEA R24, P4, R10, c[0x0][0x168], 0x1 ;  /* 0x00005a000a189a11 */ /* 0x000fc800078808ff */
[----:B------:R-:W-:Y:S01]  /*8770*/  @!P1 LEA.HI.X R25, R10, c[0x0][0x16c], R9, 0x1, P4 ;  /* 0x00005b000a199a11 */ /* 0x000fe200020f0c09 */
[----:B------:R-:W-:Y:S01]  /*8780*/  @!P1 IMAD.X R10, R8, 0x1, R11, P3 ;  /* 0x00000001080a9824 */ /* 0x000fe200018e060b */
[C---:B--2---:R-:W-:Y:S01]  /*8790*/  @!P1 LEA R26, P3, R13.reuse, c[0x0][0x168], 0x1 ;  /* 0x00005a000d1a9a11 */ /* 0x044fe200078608ff */
[----:B------:R-:W-:Y:S02]  /*87a0*/  @!P1 IMAD.MOV.U32 R9, RZ, RZ, c[0x0][0x19c] ;  /* 0x00006700ff099624 */ /* 0x000fe400078e00ff */
        /* <DEDUP_REMOVED lines=17> */
[----:B------:R-:W-:-:S04]  /*88c0*/  @!P1 LEA R10, P3, R17, c[0x0][0x168], 0x1 ;  /* 0x00005a00110a9a11 */ /* 0x000fc800078608ff */
[----:B------:R-:W-:Y:S02]  /*88d0*/  @!P1 LEA.HI.X R11, R17, c[0x0][0x16c], R14, 0x1, P3 ;  /* 0x00005b00110b9a11 */ /* 0x000fe400018f0c0e */
[----:B--2---:R-:W-:-:S03]  /*88e0*/  @!P1 LEA R24, P3, R21, c[0x0][0x168], 0x1 ;  /* 0x00005a0015189a11 */ /* 0x004fc600078608ff */
[----:B------:R-:W-:Y:S01]  /*88f0*/  @!PT LDS RZ, [RZ] ;  /* 0x00000000fffff984 */ /* 0x000fe20000000800 */
[----:B------:R-:W-:Y:S01]  /*8900*/  @!PT LDS RZ, [RZ] ;  /* 0x00000000fffff984 */ /* 0x000fe20000000800 */
[----:B------:R-:W-:Y:S01]  /*8910*/  @!PT LDS RZ, [RZ] ;  /* 0x00000000fffff984 */ /* 0x000fe20000000800 */
[----:B------:R1:W-:Y:S01]  /*8920*/  @!P1 LDGSTS.E.BYPASS.LTC128B.128 [R166+0x3800], [R10.64] ;  /* 0x038000000aa69fae */ /* 0x0003e2000b901d46 */
[----:B------:R-:W-:Y:S02]  /*8930*/  @!P1 LEA.HI.X R25, R21, c[0x0][0x16c], R18, 0x1, P3 ;  /* 0x00005b0015199a11 */ /* 0x000fe400018f0c12 */
[C---:B------:R-:W-:Y:S01]  /*8940*/  @!P1 LEA R22, P3, R23.reuse, c[0x0][0x168], 0x1 ;  /* 0x00005a0017169a11 */ /* 0x040fe200078608ff */
        /* <DEDUP_REMOVED lines=29> */
.L_x_5724:
[----:B------:R-:W-:Y:S05]  /*8b20*/  BSYNC B0 ;  /* 0x0000000000007941 */ /* 0x000fea0003800000 */
.L_x_5723:
[----:B------:R-:W0:Y:S01]  /*8b30*/  LDGDEPBAR ;  /* 0x00000000000079af */ /* 0x000e220000000000 */
[----:B------:R-:W-:-:S04]  /*8b40*/  LEA R176, P1, R7, R176, 0x1 ;  /* 0x000000b007b07211 */ /* 0x000fc800078208ff */
[----:B------:R-:W-:Y:S02]  /*8b50*/  LEA.HI.X R177, R7, R177, R8, 0x1, P1 ;  /* 0x000000b107b17211 */ /* 0x000fe400008f0c08 */
.L_x_5720:
[----:B-1----:R-:W-:Y:S01]  /*8b60*/  FMNMX.FTZ R10, R0, R5, !PT ;  /* 0x00000005000a7209 */ /* 0x002fe20007810000 */
[----:B------:R-:W-:Y:S01]  /*8b70*/  LDSM.16.MT88.4 R20, [R150+0x6000] ;  /* 0x006000009614783b */ /* 0x000fe20000004200 */
        /* <DEDUP_REMOVED lines=79> */
[C---:B------:R-:W-:Y:S01]  /*9070*/  FMUL.FTZ R109, R53.reuse, c[0x0][0x23c] ;  /* 0x00008f00356d7a20 */ /* 0x040fe20000410000 */
[----:B------:R-:W-:Y:S02]  /*9080*/  FSEL R58, R58, RZ, P1 ;  /* 0x000000ff3a3a7208 */ /* 0x000fe40000800000 */
[----:B------:R-:W-:Y:S02]  /*9090*/  FSEL R185, R53, RZ, P3 ;  /* 0x000000ff35b97208 */ /* 0x000fe40001800000 */
[----:B------:R-:W-:Y:S01]  /*90a0*/  FSEL R109, R109, RZ, P3 ;  /* 0x000000ff6d6d7208 */ /* 0x000fe20001800000 */
[----:B------:R-:W-:Y:S01]  /*90b0*/  FFMA.FTZ R125, R5, c[0x0][0x23c], -R58 ;  /* 0x00008f00057d7a23 */ /* 0x000fe2000001083a */
[----:B------:R-:W-:Y:S01]  /*90c0*/  FSEL R5, R52, RZ, P1 ;  /* 0x000000ff34057208 */ /* 0x000fe20000800000 */
[----:B------:R-:W-:-:S02]  /*90d0*/  FADD.FTZ R185, R2, -R185 ;  /* 0x800000b902b97221 */ /* 0x000fc40000010000 */
[----:B------:R-:W-:Y:S02]  /*90e0*/  FFMA.FTZ R184, R16, c[0x0][0x23c], -R109 ;  /* 0x00008f0010b87a23 */ /* 0x000fe4000001086d */
[----:B------:R-:W-:Y:S01]  /*90f0*/  FADD.FTZ R0, R0, -R5 ;  /* 0x8000000500007221 */ /* 0x000fe20000010000 */
[----:B------:R-:W-:Y:S01]  /*9100*/  MUFU.EX2 R125, R125 ;  /* 0x0000007d007d7308 */ /* 0x000fe20000000800 */
[--C-:B------:R-:W-:Y:S02]  /*9110*/  FFMA.FTZ R120, R6, c[0x0][0x23c], -R109.reuse ;  /* 0x00008f0006787a23 */ /* 0x100fe4000001086d */
[--C-:B------:R-:W-:Y:S02]  /*9120*/  FFMA.FTZ R102, R12, c[0x0][0x23c], -R109.reuse ;  /* 0x00008f000c667a23 */ /* 0x100fe4000001086d */
[----:B------:R-:W-:Y:S02]  /*9130*/  FFMA.FTZ R59, R4, c[0x0][0x23c], -R109 ;  /* 0x00008f00043b7a23 */ /* 0x000fe4000001086d */
[--C-:B------:R-:W-:Y:S01]  /*9140*/  FFMA.FTZ R104, R19, c[0x0][0x23c], -R58.reuse ;  /* 0x00008f0013687a23 */ /* 0x100fe2000001083a */
[----:B------:R-:W-:Y:S01]  /*9150*/  MUFU.EX2 R184, R184 ;  /* 0x000000b800b87308 */ /* 0x000fe20000000800 */
[----:B------:R-:W-:-:S02]  /*9160*/  FFMA.FTZ R107, R107, c[0x0][0x23c], -R58 ;  /* 0x00008f006b6b7a23 */ /* 0x000fc4000001083a */
[----:B------:R-:W-:Y:S02]  /*9170*/  FMUL.FTZ R185, R185, c[0x0][0x23c] ;  /* 0x00008f00b9b97a20 */ /* 0x000fe40000410000 */
[----:B------:R-:W-:Y:S02]  /*9180*/  FFMA.FTZ R8, R15, c[0x0][0x23c], -R58 ;  /* 0x00008f000f087a23 */ /* 0x000fe4000001083a */
[----:B------:R-:W-:Y:S01]  /*9190*/  FMUL.FTZ R0, R0, c[0x0][0x23c] ;  /* 0x00008f0000007a20 */ /* 0x000fe20000410000 */
[----:B------:R-:W1:Y:S01]  /*91a0*/  LDSM.16.MT88.4 R12, [R152+0x6000] ;  /* 0x00600000980c783b */ /* 0x000e620000004200 */
[----:B------:R-:W2:Y:S01]  /*91b0*/  MUFU.EX2 R120, R120 ;  /* 0x0000007800787308 */ /* 0x000ea20000000800 */
[--C-:B------:R-:W-:Y:S02]  /*91c0*/  FFMA.FTZ R119, R114, c[0x0][0x23c], -R109.reuse ;  /* 0x00008f0072777a23 */ /* 0x100fe4000001086d */
        /* <DEDUP_REMOVED lines=8> */
[----:B------:R-:W3:Y:S01]  /*9250*/  MUFU.EX2 R59, R59 ;  /* 0x0000003b003b7308 */ /* 0x000ee20000000800 */
[----:B--2---:R-:W-:Y:S01]  /*9260*/  F2FP.PACK_AB R4, R120, R184 ;  /* 0x000000b87804723e */ /* 0x004fe200000000ff */
[----:B------:R-:W-:-:S02]  /*9270*/  FFMA.FTZ R135, R134, c[0x0][0x23c], -R109 ;  /* 0x00008f0086877a23 */ /* 0x000fc4000001086d */
[--C-:B------:R-:W-:Y:S02]  /*9280*/  FFMA.FTZ R126, R138, c[0x0][0x23c], -R109.reuse ;  /* 0x00008f008a7e7a23 */ /* 0x100fe4000001086d */
[----:B------:R-:W-:Y:S02]  /*9290*/  FFMA.FTZ R136, R190, c[0x0][0x23c], -R109 ;  /* 0x00008f00be887a23 */ /* 0x000fe4000001086d */
[----:B------:R-:W2:Y:S01]  /*92a0*/  MUFU.EX2 R104, R104 ;  /* 0x0000006800687308 */ /* 0x000ea20000000800 */
[--C-:B------:R-:W-:Y:S02]  /*92b0*/  FFMA.FTZ R137, R137, c[0x0][0x23c], -R58.reuse ;  /* 0x00008f0089897a23 */ /* 0x100fe4000001083a */
[--C-:B------:R-:W-:Y:S02]  /*92c0*/  FFMA.FTZ R134, R189, c[0x0][0x23c], -R58.reuse ;  /* 0x00008f00bd867a23 */ /* 0x100fe4000001083a */
[--C-:B------:R-:W-:Y:S02]  /*92d0*/  FFMA.FTZ R183, R183, c[0x0][0x23c], -R58.reuse ;  /* 0x00008f00b7b77a23 */ /* 0x100fe4000001083a */
[--C-:B------:R-:W-:Y:S01]  /*92e0*/  FFMA.FTZ R138, R63, c[0x0][0x23c], -R58.reuse ;  /* 0x00008f003f8a7a23 */ /* 0x100fe2000001083a */
[----:B------:R-:W-:Y:S01]  /*92f0*/  MUFU.EX2 R107, R107 ;  /* 0x0000006b006b7308 */ /* 0x000fe20000000800 */
[----:B---3--:R-:W-:Y:S01]  /*9300*/  F2FP.PACK_AB R6, R59, R102 ;  /* 0x000000663b06723e */ /* 0x008fe200000000ff */
[----:B------:R-:W-:-:S02]  /*9310*/  FFMA.FTZ R190, R191, c[0x0][0x23c], -R58 ;  /* 0x00008f00bfbe7a23 */ /* 0x000fc4000001083a */
[--C-:B------:R-:W-:Y:S02]  /*9320*/  FFMA.FTZ R193, R60, c[0x0][0x23c], -R109.reuse ;  /* 0x00008f003cc17a23 */ /* 0x100fe4000001086d */
[--C-:B------:R-:W-:Y:S02]  /*9330*/  FFMA.FTZ R189, R62, c[0x0][0x23c], -R109.reuse ;  /* 0x00008f003ebd7a23 */ /* 0x100fe4000001086d */
[----:B------:R-:W3:Y:S01]  /*9340*/  MUFU.EX2 R2, R8 ;  /* 0x0000000800027308 */ /* 0x000ee20000000800 */
[----:B--2---:R-:W-:Y:S01]  /*9350*/  F2FP.PACK_AB R5, R104, R125 ;  /* 0x0000007d6805723e */ /* 0x004fe200000000ff */
[----:B------:R-:W-:Y:S02]  /*9360*/  FFMA.FTZ R191, R61, c[0x0][0x23c], -R58 ;  /* 0x00008f003dbf7a23 */ /* 0x000fe4000001083a */
[--C-:B------:R-:W-:Y:S01]  /*9370*/  FFMA.FTZ R188, R188, c[0x0][0x23c], -R109.reuse ;  /* 0x00008f00bcbc7a23 */ /* 0x100fe2000001086d */
[----:B------:R-:W-:Y:S01]  /*9380*/  LDSM.16.MT88.4 R60, [R152+0x7800] ;  /* 0x00780000983c783b */ /* 0x000fe20000004200 */
[----:B------:R-:W-:-:S02]  /*9390*/  FFMA.FTZ R186, R186, c[0x0][0x23c], -R109 ;  /* 0x00008f00baba7a23 */ /* 0x000fc4000001086d */
[----:B------:R-:W2:Y:S01]  /*93a0*/  MUFU.EX2 R185, R185 ;  /* 0x000000b900b97308 */ /* 0x000ea20000000800 */
[--C-:B------:R-:W-:Y:S02]  /*93b0*/  FFMA.FTZ R187, R187, c[0x0][0x23c], -R58.reuse ;  /* 0x00008f00bbbb7a23 */ /* 0x100fe4000001083a */
[--C-:B------:R-:W-:Y:S02]  /*93c0*/  FFMA.FTZ R192, R195, c[0x0][0x23c], -R58.reuse ;  /* 0x00008f00c3c07a23 */ /* 0x100fe4000001083a */
[--C-:B------:R-:W-:Y:S02]  /*93d0*/  FFMA.FTZ R129, R129, c[0x0][0x23c], -R58.reuse ;  /* 0x00008f0081817a23 */ /* 0x100fe4000001083a */
[--C-:B------:R-:W-:Y:S01]  /*93e0*/  FFMA.FTZ R127, R127, c[0x0][0x23c], -R58.reuse ;  /* 0x00008f007f7f7a23 */ /* 0x100fe2000001083a */
[----:B------:R-:W4:Y:S01]  /*93f0*/  MUFU.EX2 R122, R0 ;  /* 0x00000000007a7308 */ /* 0x000f220000000800 */
[----:B---3--:R-:W-:Y:S01]  /*9400*/  F2FP.PACK_AB R7, R2, R107 ;  /* 0x0000006b0207723e */ /* 0x008fe200000000ff */
[----:B------:R-:W-:-:S02]  /*9410*/  FFMA.FTZ R56, R56, c[0x0][0x23c], -R58 ;  /* 0x00008f0038387a23 */ /* 0x000fc4000001083a */
[----:B--2---:R-:W-:-:S04]  /*9420*/  FMUL.FTZ R16, R72, R185 ;  /* 0x000000b948107220 */ /* 0x004fc80000410000 */
[----:B------:R-:W-:Y:S01]  /*9430*/  MUFU.EX2 R119, R119 ;  /* 0x0000007700777308 */ /* 0x000fe20000000800 */
[-C--:B------:R-:W-:Y:S02]  /*9440*/  FMUL.FTZ R17, R73, R185.reuse ;  /* 0x000000b949117220 */ /* 0x080fe40000410000 */
[-C--:B------:R-:W-:Y:S02]  /*9450*/  FMUL.FTZ R92, R92, R185.reuse ;  /* 0x000000b95c5c7220 */ /* 0x080fe40000410000 */
[----:B------:R-:W-:Y:S02]  /*9460*/  FMUL.FTZ R93, R93, R185 ;  /* 0x000000b95d5d7220 */ /* 0x000fe40000410000 */
[-C--:B----4-:R-:W-:Y:S01]  /*9470*/  FMUL.FTZ R18, R74, R122.reuse ;  /* 0x0000007a4a127220 */ /* 0x090fe20000410000 */
[----:B------:R-:W2:Y:S01]  /*9480*/  MUFU.EX2 R114, R114 ;  /* 0x0000007200727308 */ /* 0x000ea20000000800 */
[-C--:B------:R-:W-:Y:S02]  /*9490*/  FMUL.FTZ R19, R75, R122.reuse ;  /* 0x0000007a4b137220 */ /* 0x080fe40000410000 */
[----:B------:R-:W-:-:S02]  /*94a0*/  FMUL.FTZ R94, R94, R122 ;  /* 0x0000007a5e5e7220 */ /* 0x000fc40000410000 */
[-C--:B------:R-:W-:Y:S02]  /*94b0*/  FMUL.FTZ R95, R95, R122.reuse ;  /* 0x0000007a5f5f7220 */ /* 0x080fe40000410000 */
[----:B------:R-:W-:Y:S01]  /*94c0*/  FFMA.FTZ R0, R32, c[0x0][0x23c], -R109 ;  /* 0x00008f0020007a23 */ /* 0x000fe2000001086d */
[C---:B------:R-:W-:Y:S01]  /*94d0*/  HMMA.16816.F32 R16, R4.reuse, R20, R16 ;  /* 0x000000140410723c */ /* 0x040fe20000001810 */
[----:B------:R-:W-:Y:S01]  /*94e0*/  MUFU.EX2 R117, R117 ;  /* 0x0000007500757308 */ /* 0x000fe20000000800 */
[-C--:B------:R-:W-:Y:S02]  /*94f0*/  FMUL.FTZ R8, R96, R185.reuse ;  /* 0x000000b960087220 */ /* 0x080fe40000410000 */
[-C--:B------:R-:W-:Y:S02]  /*9500*/  FMUL.FTZ R9, R97, R185.reuse ;  /* 0x000000b961097220 */ /* 0x080fe40000410000 */
[-C--:B------:R-:W-:Y:S02]  /*9510*/  FMUL.FTZ R10, R98, R122.reuse ;  /* 0x0000007a620a7220 */ /* 0x080fe40000410000 */
[----:B------:R-:W-:Y:S01]  /*9520*/  HMMA.16816.F32 R20, R4, R22, R92 ;  /* 0x000000160414723c */ /* 0x000fe2000000185c */
[----:B------:R-:W-:Y:S01]  /*9530*/  MUFU.EX2 R0, R0 ;  /* 0x0000000000007308 */ /* 0x000fe20000000800 */
[----:B------:R-:W-:Y:S01]  /*9540*/  FMUL.FTZ R11, R99, R122 ;  /* 0x0000007a630b7220 */ /* 0x000fe20000410000 */
[----:B------:R-:W-:Y:S01]  /*9550*/  LDSM.16.MT88.4 R92, [R150+0x8800] ;  /* 0x00880000965c783b */ /* 0x000fe20000004200 */
[----:B------:R-:W-:-:S02]  /*9560*/  FMUL.FTZ R24, R76, R185 ;  /* 0x000000b94c187220 */ /* 0x000fc40000410000 */
[-C--:B------:R-:W-:Y:S02]  /*9570*/  FMUL.FTZ R25, R77, R185.reuse ;  /* 0x000000b94d197220 */ /* 0x080fe40000410000 */
[-C--:B------:R-:W-:Y:S01]  /*9580*/  FMUL.FTZ R26, R78, R122.reuse ;  /* 0x0000007a4e1a7220 */ /* 0x080fe20000410000 */
[----:B------:R-:W-:Y:S01]  /*9590*/  MUFU.EX2 R121, R121 ;  /* 0x0000007900797308 */ /* 0x000fe20000000800 */
[-C--:B------:R-:W-:Y:S01]  /*95a0*/  FMUL.FTZ R27, R79, R122.reuse ;  /* 0x0000007a4f1b7220 */ /* 0x080fe20000410000 */
[C---:B-1----:R-:W-:Y:S01]  /*95b0*/  HMMA.16816.F32 R8, R4.reuse, R12, R8 ;  /* 0x0000000c0408723c */ /* 0x042fe20000001808 */
[-C--:B------:R-:W-:Y:S02]  /*95c0*/  FMUL.FTZ R68, R68, R185.reuse ;  /* 0x000000b944447220 */ /* 0x080fe40000410000 */
[-C--:B------:R-:W-:Y:S02]  /*95d0*/  FMUL.FTZ R69, R69, R185.reuse ;  /* 0x000000b945457220 */ /* 0x080fe40000410000 */
[-C--:B------:R-:W-:Y:S01]  /*95e0*/  FMUL.FTZ R70, R70, R122.reuse ;  /* 0x0000007a46467220 */ /* 0x080fe20000410000 */
[----:B------:R-:W1:Y:S01]  /*95f0*/  MUFU.EX2 R116, R116 ;  /* 0x0000007400747308 */ /* 0x000e620000000800 */
[----:B------:R-:W-:Y:S01]  /*9600*/  FMUL.FTZ R71, R71, R122 ;  /* 0x0000007a47477220 */ /* 0x000fe20000410000 */
[----:B------:R-:W-:Y:S01]  /*9610*/  HMMA.16816.F32 R24, R4, R28, R24 ;  /* 0x0000001c0418723c */ /* 0x000fe20000001818 */
[----:B------:R-:W-:-:S02]  /*9620*/  FMUL.FTZ R80, R80, R185 ;  /* 0x000000b950507220 */ /* 0x000fc40000410000 */
[-C--:B------:R-:W-:Y:S02]  /*9630*/  FMUL.FTZ R81, R81, R185.reuse ;  /* 0x000000b951517220 */ /* 0x080fe40000410000 */
[-C--:B------:R-:W-:Y:S01]  /*9640*/  FMUL.FTZ R82, R82, R122.reuse ;  /* 0x0000007a52527220 */ /* 0x080fe20000410000 */
[----:B------:R-:W-:Y:S01]  /*9650*/  MUFU.EX2 R123, R123 ;  /* 0x0000007b007b7308 */ /* 0x000fe20000000800 */
[-C--:B------:R-:W-:Y:S01]  /*9660*/  FMUL.FTZ R83, R83, R122.reuse ;  /* 0x0000007a53537220 */ /* 0x080fe20000410000 */
[C---:B------:R-:W-:Y:S01]  /*9670*/  HMMA.16816.F32 R12, R4.reuse, R14, R68 ;  /* 0x0000000e040c723c */ /* 0x040fe20000001844 */
[-C--:B------:R-:W-:Y:S01]  /*9680*/  FMUL.FTZ R32, R88, R185.reuse ;  /* 0x000000b958207220 */ /* 0x080fe20000410000 */
[----:B------:R-:W-:Y:S01]  /*9690*/  LDSM.16.MT88.4 R68, [R152+0x8800] ;  /* 0x008800009844783b */ /* 0x000fe20000004200 */
[-C--:B------:R-:W-:Y:S02]  /*96a0*/  FMUL.FTZ R33, R89, R185.reuse ;  /* 0x000000b959217220 */ /* 0x080fe40000410000 */
[-C--:B------:R-:W-:Y:S01]  /*96b0*/  FMUL.FTZ R34, R90, R122.reuse ;  /* 0x0000007a5a227220 */ /* 0x080fe20000410000 */
[----:B------:R-:W3:Y:S01]  /*96c0*/  MUFU.EX2 R118, R118 ;  /* 0x0000007600767308 */ /* 0x000ee20000000800 */
[----:B------:R-:W-:Y:S01]  /*96d0*/  FMUL.FTZ R35, R91, R122 ;  /* 0x0000007a5b237220 */ /* 0x000fe20000410000 */
[----:B------:R-:W-:Y:S01]  /*96e0*/  HMMA.16816.F32 R28, R4, R30, R80 ;  /* 0x0000001e041c723c */ /* 0x000fe20000001850 */
[-C--:B------:R-:W-:Y:S01]  /*96f0*/  FMUL.FTZ R84, R84, R185.reuse ;  /* 0x000000b954547220 */ /* 0x080fe20000410000 */
[----:B------:R-:W-:Y:S01]  /*9700*/  LDSM.16.MT88.4 R80, [R149+0x8800] ;  /* 0x008800009550783b */ /* 0x000fe20000004200 */
[----:B------:R-:W-:-:S02]  /*9710*/  FMUL.FTZ R85, R85, R185 ;  /* 0x000000b955557220 */ /* 0x000fc40000410000 */
[-C--:B------:R-:W-:Y:S01]  /*9720*/  FMUL.FTZ R86, R86, R122.reuse ;  /* 0x0000007a56567220 */ /* 0x080fe20000410000 */
[----:B------:R-:W-:Y:S01]  /*9730*/  MUFU.EX2 R139, R139 ;  /* 0x0000008b008b7308 */ /* 0x000fe20000000800 */
[-C--:B------:R-:W-:Y:S01]  /*9740*/  FMUL.FTZ R87, R87, R122.reuse ;  /* 0x0000007a57577220 */ /* 0x080fe20000410000 */
[C---:B------:R-:W-:Y:S01]  /*9750*/  HMMA.16816.F32 R32, R4.reuse, R36, R32 ;  /* 0x000000240420723c */ /* 0x040fe20000001820 */
[----:B------:R-:W-:Y:S02]  /*9760*/  FFMA.FTZ R125, R178, R122, R125 ;  /* 0x0000007ab27d7223 */ /* 0x000fe4000001007d */
[----:B------:R-:W-:Y:S02]  /*9770*/  FFMA.FTZ R179, R179, R185, R184 ;  /* 0x000000b9b3b37223 */ /* 0x000fe400000100b8 */
[----:B------:R-:W-:Y:S01]  /*9780*/  FADD.FTZ R104, R104, R125 ;  /* 0x0000007d68687221 */ /* 0x000fe20000010000 */
[----:B------:R-:W4:Y:S01]  /*9790*/  MUFU.EX2 R136, R136 ;  /* 0x0000008800887308 */ /* 0x000f220000000800 */
[----:B--2---:R-:W-:Y:S01]  /*97a0*/  F2FP.PACK_AB R36, R114, R119 ;  /* 0x000000777224723e */ /* 0x004fe200000000ff */
[----:B------:R-:W-:Y:S01]  /*97b0*/  HMMA.16816.F32 R4, R4, R38, R84 ;  /* 0x000000260404723c */ /* 0x000fe20000001854 */
[----:B-1----:R-:W-:Y:S01]  /*97c0*/  F2FP.PACK_AB R37, R116, R121 ;  /* 0x000000797425723e */ /* 0x002fe200000000ff */
[----:B------:R-:W-:-:S04]  /*97d0*/  FADD.FTZ R107, R107, R104 ;  /* 0x000000686b6b7221 */ /* 0x000fc80000010000 */
[----:B------:R-:W-:Y:S01]  /*97e0*/  MUFU.EX2 R135, R135 ;  /* 0x0000008700877308 */ /* 0x000fe20000000800 */
[----:B------:R-:W-:Y:S02]  /*97f0*/  F2FP.PACK_AB R38, R0, R117 ;  /* 0x000000750026723e */ /* 0x000fe400000000ff */
[----:B---3--:R-:W-:-:S05]  /*9800*/  F2FP.PACK_AB R39, R118, R123 ;  /* 0x0000007b7627723e */ /* 0x008fca00000000ff */
[----:B------:R-:W-:Y:S02]  /*9810*/  MUFU.EX2 R126, R126 ;  /* 0x0000007e007e7308 */ /* 0x000fe40000000800 */
[C---:B------:R-:W-:Y:S06]  /*9820*/  HMMA.16816.F32 R16, R36.reuse, R44, R16 ;  /* 0x0000002c2410723c */ /* 0x040fec0000001810 */
[----:B------:R-:W-:Y:S02]  /*9830*/  MUFU.EX2 R137, R137 ;  /* 0x0000008900897308 */ /* 0x000fe40000000800 */
[C---:B------:R-:W-:Y:S01]  /*9840*/  HMMA.16816.F32 R20, R36.reuse, R46, R20 ;  /* 0x0000002e2414723c */ /* 0x040fe20000001814 */
[----:B------:R-:W1:Y:S05]  /*9850*/  LDSM.16.MT88.4 R44, [R148+0x6800] ;  /* 0x00680000942c783b */ /* 0x000e6a0000004200 */
[----:B------:R-:W2:Y:S02]  /*9860*/  MUFU.EX2 R134, R134 ;  /* 0x0000008600867308 */ /* 0x000ea40000000800 */
[C---:B------:R-:W-:Y:S06]  /*9870*/  HMMA.16816.F32 R8, R36.reuse, R48, R8 ;  /* 0x000000302408723c */ /* 0x040fec0000001808 */
[----:B------:R-:W-:Y:S02]  /*9880*/  MUFU.EX2 R183, R183 ;  /* 0x000000b700b77308 */ /* 0x000fe40000000800 */
[C---:B------:R-:W-:Y:S01]  /*9890*/  HMMA.16816.F32 R12, R36.reuse, R50, R12 ;  /* 0x00000032240c723c */ /* 0x040fe2000000180c */
[----:B------:R-:W3:Y:S05]  /*98a0*/  LDSM.16.MT88.4 R48, [R152+0x7000] ;  /* 0x007000009830783b */ /* 0x000eea0000004200 */
[----:B------:R-:W5:Y:S02]  /*98b0*/  MUFU.EX2 R138, R138 ;  /* 0x0000008a008a7308 */ /* 0x000f640000000800 */
[C---:B------:R-:W-:Y:S06]  /*98c0*/  HMMA.16816.F32 R24, R36.reuse, R40, R24 ;  /* 0x000000282418723c */ /* 0x040fec0000001818 */
[----:B------:R-:W-:Y:S02]  /*98d0*/  MUFU.EX2 R193, R193 ;  /* 0x000000c100c17308 */ /* 0x000fe40000000800 */
[C---:B------:R-:W-:Y:S01]  /*98e0*/  HMMA.16816.F32 R28, R36.reuse, R42, R28 ;  /* 0x0000002a241c723c */ /* 0x040fe2000000181c */
[----:B------:R-:W3:Y:S05]  /*98f0*/  LDSM.16.MT88.4 R40, [R149+0x7000] ;  /* 0x007000009528783b */ /* 0x000eea0000004200 */
[----:B------:R-:W2:Y:S02]  /*9900*/  MUFU.EX2 R188, R188 ;  /* 0x000000bc00bc7308 */ /* 0x000ea40000000800 */
[C---:B-1----:R-:W-:Y:S06]  /*9910*/  HMMA.16816.F32 R32, R36.reuse, R44, R32 ;  /* 0x0000002c2420723c */ /* 0x042fec0000001820 */
[----:B------:R-:W-:Y:S02]  /*9920*/  MUFU.EX2 R189, R189 ;  /* 0x000000bd00bd7308 */ /* 0x000fe40000000800 */
[----:B------:R-:W-:Y:S01]  /*9930*/  HMMA.16816.F32 R4, R36, R46, R4 ;  /* 0x0000002e2404723c */ /* 0x000fe20000001804 */
[----:B------:R-:W1:Y:S05]  /*9940*/  LDSM.16.MT88.4 R44, [R150+0x7000] ;  /* 0x00700000962c783b */ /* 0x000e6a0000004200 */
[----:B------:R-:W-:Y:S01]  /*9950*/  MUFU.EX2 R186, R186 ;  /* 0x000000ba00ba7308 */ /* 0x000fe20000000800 */
[----:B----4-:R-:W-:-:S02]  /*9960*/  F2FP.PACK_AB R36, R136, R139 ;  /* 0x0000008b8824723e */ /* 0x010fc400000000ff */
[----:B--2---:R-:W-:Y:S02]  /*9970*/  F2FP.PACK_AB R37, R134, R137 ;  /* 0x000000898625723e */ /* 0x004fe400000000ff */
[----:B------:R-:W-:Y:S02]  /*9980*/  F2FP.PACK_AB R38, R126, R135 ;  /* 0x000000877e26723e */ /* 0x000fe400000000ff */
[----:B-----5:R-:W-:Y:S01]  /*9990*/  F2FP.PACK_AB R39, R138, R183 ;  /* 0x000000b78a27723e */ /* 0x020fe200000000ff */
[----:B------:R-:W-:Y:S06]  /*99a0*/  MUFU.EX2 R190, R190 ;  /* 0x000000be00be7308 */ /* 0x000fec0000000800 */
[C---:B---3--:R-:W-:Y:S02]  /*99b0*/  HMMA.16816.F32 R8, R36.reuse, R48, R8 ;  /* 0x000000302408723c */ /* 0x048fe40000001808 */
[----:B------:R-:W2:Y:S06]  /*99c0*/  MUFU.EX2 R191, R191 ;  /* 0x000000bf00bf7308 */ /* 0x000eac0000000800 */
[C---:B------:R-:W-:Y:S01]  /*99d0*/  HMMA.16816.F32 R12, R36.reuse, R50, R12 ;  /* 0x00000032240c723c */ /* 0x040fe2000000180c */
[----:B------:R-:W3:Y:S01]  /*99e0*/  LDSM.16.MT88.4 R48, [R150+0x7800] ;  /* 0x007800009630783b */ /* 0x000ee20000004200 */
[----:B------:R-:W-:Y:S06]  /*99f0*/  MUFU.EX2 R187, R187 ;  /* 0x000000bb00bb7308 */ /* 0x000fec0000000800 */
[C---:B------:R-:W-:Y:S02]  /*9a00*/  HMMA.16816.F32 R24, R36.reuse, R40, R24 ;  /* 0x000000282418723c */ /* 0x040fe40000001818 */
[----:B------:R-:W4:Y:S05]  /*9a10*/  MUFU.EX2 R192, R192 ;  /* 0x000000c000c07308 */ /* 0x000f2a0000000800 */
[----:B------:R-:W-:Y:S01]  /*9a20*/  F2FP.PACK_AB R40, R188, R193 ;  /* 0x000000c1bc28723e */ /* 0x000fe200000000ff */
[----:B-1----:R-:W-:Y:S01]  /*9a30*/  HMMA.16816.F32 R16, R36, R44, R16 ;  /* 0x0000002c2410723c */ /* 0x002fe20000001810 */
[----:B--2---:R-:W-:-:S07]  /*9a40*/  F2FP.PACK_AB R41, R191, R190 ;  /* 0x000000bebf29723e */ /* 0x004fce00000000ff */
        /* <DEDUP_REMOVED lines=40> */
[C---:B-1----:R-:W-:Y:S08]  /*9cd0*/  HMMA.16816.F32 R16, R84.reuse, R36, R16 ;  /* 0x000000245410723c */ /* 0x042ff00000001810 */
[C---:B------:R-:W-:Y:S01]  /*9ce0*/  HMMA.16816.F32 R20, R84.reuse, R38, R20 ;  /* 0x000000265414723c */ /* 0x040fe20000001814 */
[----:B------:R-:W1:Y:S07]  /*9cf0*/  LDSM.16.MT88.4 R36, [R148+0x8000] ;  /* 0x008000009424783b */ /* 0x000e6e0000004200 */
[C---:B--2---:R-:W-:Y:S07]  /*9d00*/  HMMA.16816.F32 R8, R84.reuse, R44, R8 ;  /* 0x0000002c5408723c */ /* 0x044fee0000001808 */
        /* <DEDUP_REMOVED lines=9> */
[----:B------:R-:W-:Y:S01]  /*9da0*/  HMMA.16816.F32 R28, R84, R42, R28 ;  /* 0x0000002a541c723c */ /* 0x000fe2000000181c */
[----:B------:R-:W-:-:S04]  /*9db0*/  FFMA.FTZ R41, R113, c[0x0][0x23c], -R58 ;  /* 0x00008f0071297a23 */ /* 0x000fc8000001083a */
[----:B------:R-:W2:Y:S03]  /*9dc0*/  MUFU.EX2 R47, R47 ;  /* 0x0000002f002f7308 */ /* 0x000ea60000000800 */
[C---:B-1----:R-:W-:Y:S05]  /*9dd0*/  HMMA.16816.F32 R88, R84.reuse, R36, R32 ;  /* 0x000000245458723c */ /* 0x042fea0000001820 */
[----:B------:R-:W1:Y:S02]  /*9de0*/  MUFU.EX2 R45, R45 ;  /* 0x0000002d002d7308 */ /* 0x000e640000000800 */
[--C-:B------:R-:W-:Y:S01]  /*9df0*/  FFMA.FTZ R34, R64, c[0x0][0x23c], -R109.reuse ;  /* 0x00008f0040227a23 */ /* 0x100fe2000001086d */
[----:B------:R-:W-:Y:S01]  /*9e00*/  HMMA.16816.F32 R84, R84, R38, R4 ;  /* 0x000000265454723c */ /* 0x000fe20000001804 */
[----:B------:R-:W-:-:S02]  /*9e10*/  FFMA.FTZ R35, R108, c[0x0][0x23c], -R109 ;  /* 0x00008f006c237a23 */ /* 0x000fc4000001086d */
[----:B------:R-:W-:Y:S02]  /*9e20*/  FFMA.FTZ R33, R66, c[0x0][0x23c], -R109 ;  /* 0x00008f0042217a23 */ /* 0x000fe4000001086d */
[----:B------:R-:W-:Y:S01]  /*9e30*/  MUFU.EX2 R40, R40 ;  /* 0x0000002800287308 */ /* 0x000fe20000000800 */
[----:B------:R-:W-:Y:S01]  /*9e40*/  FADD.FTZ R37, R120, R179 ;  /* 0x000000b378257221 */ /* 0x000fe20000010000 */
[----:B--2---:R-:W-:-:S03]  /*9e50*/  F2FP.PACK_AB R4, R47, R46 ;  /* 0x0000002e2f04723e */ /* 0x004fc600000000ff */
[----:B------:R-:W-:-:S03]  /*9e60*/  FADD.FTZ R102, R102, R37 ;  /* 0x0000002566667221 */ /* 0x000fc60000010000 */
[----:B------:R-:W2:Y:S01]  /*9e70*/  MUFU.EX2 R43, R129 ;  /* 0x00000081002b7308 */ /* 0x000ea20000000800 */
[----:B-1----:R-:W-:Y:S01]  /*9e80*/  F2FP.PACK_AB R6, R45, R44 ;  /* 0x0000002c2d06723e */ /* 0x002fe200000000ff */
[----:B------:R-:W-:-:S04]  /*9e90*/  FADD.FTZ R102, R59, R102 ;  /* 0x000000663b667221 */ /* 0x000fc80000010000 */
[----:B------:R-:W-:Y:S02]  /*9ea0*/  FADD.FTZ R119, R119, R102 ;  /* 0x0000006677777221 */ /* 0x000fe40000010000 */
[----:B------:R-:W-:Y:S02]  /*9eb0*/  MUFU.EX2 R41, R41 ;  /* 0x0000002900297308 */ /* 0x000fe40000000800 */
[----:B------:R-:W-:-:S04]  /*9ec0*/  FADD.FTZ R114, R114, R119 ;  /* 0x0000007772727221 */ /* 0x000fc80000010000 */
[----:B------:R-:W-:Y:S02]  /*9ed0*/  FADD.FTZ R117, R117, R114 ;  /* 0x0000007275757221 */ /* 0x000fe40000010000 */
[----:B------:R-:W1:Y:S01]  /*9ee0*/  MUFU.EX2 R32, R127 ;  /* 0x0000007f00207308 */ /* 0x000e620000000800 */
[----:B--2---:R-:W-:-:S07]  /*9ef0*/  F2FP.PACK_AB R5, R43, R40 ;  /* 0x000000282b05723e */ /* 0x004fce00000000ff */
[----:B------:R-:W-:Y:S01]  /*9f00*/  MUFU.EX2 R34, R34 ;  /* 0x0000002200227308 */ /* 0x000fe20000000800 */
[----:B-1----:R-:W-:-:S07]  /*9f10*/  F2FP.PACK_AB R7, R32, R41 ;  /* 0x000000292007723e */ /* 0x002fce00000000ff */
[----:B------:R-:W1:Y:S01]  /*9f20*/  MUFU.EX2 R35, R35 ;  /* 0x0000002300237308 */ /* 0x000e620000000800 */
[C---:B------:R-:W-:Y:S01]  /*9f30*/  HMMA.16816.F32 R96, R4.reuse, R68, R8 ;  /* 0x000000440460723c */ /* 0x040fe20000001808 */
[----:B------:R-:W2:Y:S06]  /*9f40*/  LDSM.16.MT88.4 R8, [R148+0x8800] ;  /* 0x008800009408783b */ /* 0x000eac0000004200 */
[----:B------:R-:W-:Y:S01]  /*9f50*/  MUFU.EX2 R33, R33 ;  /* 0x0000002100217308 */ /* 0x000fe20000000800 */
[C---:B------:R-:W-:Y:S01]  /*9f60*/  HMMA.16816.F32 R68, R4.reuse, R70, R12 ;  /* 0x000000460444723c */ /* 0x040fe2000000180c */
[----:B------:R-:W3:Y:S07]  /*9f70*/  LDSM.16.MT88.4 R12, [R150+0x9000] ;  /* 0x00900000960c783b */ /* 0x000eee0000004200 */
[C---:B------:R-:W-:Y:S01]  /*9f80*/  HMMA.16816.F32 R72, R4.reuse, R92, R16 ;  /* 0x0000005c0448723c */ /* 0x040fe20000001810 */
[----:B------:R-:W4:Y:S07]  /*9f90*/  LDSM.16.MT88.4 R16, [R152+0x9000] ;  /* 0x009000009810783b */ /* 0x000f2e0000004200 */
[C---:B------:R-:W-:Y:S07]  /*9fa0*/  HMMA.16816.F32 R92, R4.reuse, R94, R20 ;  /* 0x0000005e045c723c */ /* 0x040fee0000001814 */
[----:B------:R-:W-:Y:S01]  /*9fb0*/  FFMA.FTZ R20, R106, c[0x0][0x23c], -R109 ;  /* 0x00008f006a147a23 */ /* 0x000fe2000001086d */
[----:B------:R-:W-:Y:S01]  /*9fc0*/  HMMA.16816.F32 R76, R4, R80, R24 ;  /* 0x00000050044c723c */ /* 0x000fe20000001818 */
[----:B------:R-:W-:-:S02]  /*9fd0*/  FFMA.FTZ R21, R103, c[0x0][0x23c], -R58 ;  /* 0x00008f0067157a23 */ /* 0x000fc4000001083a */
[--C-:B------:R-:W-:Y:S02]  /*9fe0*/  FFMA.FTZ R22, R101, c[0x0][0x23c], -R58.reuse ;  /* 0x00008f0065167a23 */ /* 0x100fe4000001083a */
[--C-:B------:R-:W-:Y:S01]  /*9ff0*/  FFMA.FTZ R23, R105, c[0x0][0x23c], -R58.reuse ;  /* 0x00008f0069177a23 */ /* 0x100fe2000001083a */
[----:B------:R-:W5:Y:S01]  /*a000*/  MUFU.EX2 R20, R20 ;  /* 0x0000001400147308 */ /* 0x000f620000000800 */
[--C-:B------:R-:W-:Y:S01]  /*a010*/  FFMA.FTZ R24, R111, c[0x0][0x23c], -R58.reuse ;  /* 0x00008f006f187a23 */ /* 0x100fe2000001083a */
[C---:B------:R-:W-:Y:S01]  /*a020*/  HMMA.16816.F32 R80, R4.reuse, R82, R28 ;  /* 0x000000520450723c */ /* 0x040fe2000000181c */
[--C-:B------:R-:W-:Y:S02]  /*a030*/  FFMA.FTZ R27, R54, c[0x0][0x23c], -R109.reuse ;  /* 0x00008f00361b7a23 */ /* 0x100fe4000001086d */
[--C-:B------:R-:W-:Y:S02]  /*a040*/  FFMA.FTZ R26, R67, c[0x0][0x23c], -R109.reuse ;  /* 0x00008f00431a7a23 */ /* 0x100fe4000001086d */
[--C-:B------:R-:W-:Y:S01]  /*a050*/  FFMA.FTZ R25, R65, c[0x0][0x23c], -R109.reuse ;  /* 0x00008f0041197a23 */ /* 0x100fe2000001086d */
[----:B------:R-:W-:Y:S01]  /*a060*/  MUFU.EX2 R21, R21 ;  /* 0x0000001500157308 */ /* 0x000fe20000000800 */
[----:B------:R-:W-:Y:S01]  /*a070*/  FFMA.FTZ R29, R3, c[0x0][0x23c], -R58 ;  /* 0x00008f00031d7a23 */ /* 0x000fe2000001083a */
[----:B--2---:R-:W-:Y:S01]  /*a080*/  HMMA.16816.F32 R88, R4, R8, R88 ;  /* 0x000000080458723c */ /* 0x004fe20000001858 */
[----:B------:R-:W-:-:S02]  /*a090*/  FFMA.FTZ R28, R100, c[0x0][0x23c], -R109 ;  /* 0x00008f00641c7a23 */ /* 0x000fc4000001086d */
[----:B------:R-:W-:-:S03]  /*a0a0*/  FFMA.FTZ R3, R57, c[0x0][0x23c], -R58 ;  /* 0x00008f0039037a23 */ /* 0x000fc6000001083a */
[----:B------:R-:W2:Y:S02]  /*a0b0*/  MUFU.EX2 R24, R24 ;  /* 0x0000001800187308 */ /* 0x000ea40000000800 */
[----:B------:R-:W-:Y:S01]  /*a0c0*/  HMMA.16816.F32 R84, R4, R10, R84 ;  /* 0x0000000a0454723c */ /* 0x000fe20000001854 */
[----:B------:R-:W4:Y:S05]  /*a0d0*/  LDSM.16.MT88.4 R8, [R149+0x9000] ;  /* 0x009000009508783b */ /* 0x000f2a0000004200 */
[----:B------:R-:W-:Y:S01]  /*a0e0*/  MUFU.EX2 R22, R22 ;  /* 0x0000001600167308 */ /* 0x000fe20000000800 */
[----:B-1----:R-:W-:Y:S02]  /*a0f0*/  F2FP.PACK_AB R4, R35, R34 ;  /* 0x000000222304723e */ /* 0x002fe400000000ff */
[----:B-----5:R-:W-:-:S05]  /*a100*/  F2FP.PACK_AB R6, R20, R33 ;  /* 0x000000211406723e */ /* 0x020fca00000000ff */
[----:B------:R-:W1:Y:S01]  /*a110*/  MUFU.EX2 R23, R23 ;  /* 0x0000001700177308 */ /* 0x000e620000000800 */
[----:B--2---:R-:W-:-:S07]  /*a120*/  F2FP.PACK_AB R5, R24, R21 ;  /* 0x000000151805723e */ /* 0x004fce00000000ff */
[----:B------:R-:W-:Y:S01]  /*a130*/  MUFU.EX2 R27, R27 ;  /* 0x0000001b001b7308 */ /* 0x000fe20000000800 */
[----:B-1----:R-:W-:-:S07]  /*a140*/  F2FP.PACK_AB R7, R23, R22 ;  /* 0x000000161707723e */ /* 0x002fce00000000ff */
[----:B------:R-:W1:Y:S01]  /*a150*/  MUFU.EX2 R26, R26 ;  /* 0x0000001a001a7308 */ /* 0x000e620000000800 */
[C---:B---3--:R-:W-:Y:S07]  /*a160*/  HMMA.16816.F32 R72, R4.reuse, R12, R72 ;  /* 0x0000000c0448723c */ /* 0x048fee0000001848 */
[----:B------:R-:W-:Y:S01]  /*a170*/  MUFU.EX2 R25, R25 ;  /* 0x0000001900197308 */ /* 0x000fe20000000800 */
[----:B------:R-:W-:Y:S01]  /*a180*/  FADD.FTZ R12, R2, R107 ;  /* 0x0000006b020c7221 */ /* 0x000fe20000010000 */
[----:B----4-:R-:W-:Y:S06]  /*a190*/  HMMA.16816.F32 R96, R4, R16, R96 ;  /* 0x000000100460723c */ /* 0x010fec0000001860 */
[----:B------:R2:W-:Y:S01]  /*a1a0*/  MUFU.EX2 R2, R29 ;  /* 0x0000001d00027308 */ /* 0x0005e20000000800 */
[----:B------:R-:W-:-:S04]  /*a1b0*/  FADD.FTZ R121, R121, R12 ;  /* 0x0000000c79797221 */ /* 0x000fc80000010000 */
[----:B------:R-:W-:Y:S01]  /*a1c0*/  FADD.FTZ R116, R116, R121 ;  /* 0x0000007974747221 */ /* 0x000fe20000010000 */
[----:B------:R-:W-:Y:S01]  /*a1d0*/  HMMA.16816.F32 R68, R4, R18, R68 ;  /* 0x000000120444723c */ /* 0x000fe20000001844 */
[----:B------:R-:W3:Y:S01]  /*a1e0*/  LDSM.16.MT88.4 R16, [R148+0x9000] ;  /* 0x009000009410783b */ /* 0x000ee20000004200 */
[----:B------:R-:W-:Y:S01]  /*a1f0*/  MUFU.EX2 R28, R28 ;  /* 0x0000001c001c7308 */ /* 0x000fe20000000800 */
[----:B------:R-:W-:-:S04]  /*a200*/  FADD.FTZ R123, R123, R116 ;  /* 0x000000747b7b7221 */ /* 0x000fc80000010000 */
[----:B------:R-:W-:Y:S01]  /*a210*/  FADD.FTZ R118, R118, R123 ;  /* 0x0000007b76767221 */ /* 0x000fe20000010000 */
[----:B------:R-:W-:Y:S01]  /*a220*/  HMMA.16816.F32 R92, R4, R14, R92 ;  /* 0x0000000e045c723c */ /* 0x000fe2000000185c */
[----:B------:R-:W4:Y:S01]  /*a230*/  LDSM.16.MT88.4 R12, [R152+0x9800] ;  /* 0x00980000980c783b */ /* 0x000f220000004200 */
[----:B--2---:R-:W-:Y:S01]  /*a240*/  FFMA.FTZ R29, R55, c[0x0][0x23c], -R58 ;  /* 0x00008f00371d7a23 */ /* 0x004fe2000001083a */
[----:B------:R-:W2:Y:S01]  /*a250*/  MUFU.EX2 R3, R3 ;  /* 0x0000000300037308 */ /* 0x000ea20000000800 */
[----:B------:R-:W-:-:S04]  /*a260*/  FADD.FTZ R137, R137, R118 ;  /* 0x0000007689897221 */ /* 0x000fc80000010000 */
[C---:B------:R-:W-:Y:S01]  /*a270*/  HMMA.16816.F32 R76, R4.reuse, R8, R76 ;  /* 0x00000008044c723c */ /* 0x040fe2000000184c */
[----:B------:R-:W-:Y:S02]  /*a280*/  FADD.FTZ R134, R134, R137 ;  /* 0x0000008986867221 */ /* 0x000fe40000010000 */
[----:B------:R-:W-:Y:S02]  /*a290*/  MUFU.EX2 R29, R29 ;  /* 0x0000001d001d7308 */ /* 0x000fe40000000800 */
[----:B------:R-:W-:Y:S02]  /*a2a0*/  FADD.FTZ R183, R183, R134 ;  /* 0x00000086b7b77221 */ /* 0x000fe40000010000 */
[----:B------:R-:W-:Y:S01]  /*a2b0*/  FADD.FTZ R8, R0, R117 ;  /* 0x0000007500087221 */ /* 0x000fe20000010000 */
[----:B------:R-:W-:Y:S01]  /*a2c0*/  HMMA.16816.F32 R80, R4, R10, R80 ;  /* 0x0000000a0450723c */ /* 0x000fe20000001850 */
[----:B------:R-:W-:Y:S02]  /*a2d0*/  FADD.FTZ R183, R138, R183 ;  /* 0x000000b78ab77221 */ /* 0x000fe40000010000 */
[----:B------:R-:W-:Y:S01]  /*a2e0*/  FADD.FTZ R139, R139, R8 ;  /* 0x000000088b8b7221 */ /* 0x000fe20000010000 */
[----:B------:R-:W5:Y:S01]  /*a2f0*/  MUFU.EX2 R0, R56 ;  /* 0x0000003800007308 */ /* 0x000f620000000800 */
[----:B------:R-:W4:Y:S01]  /*a300*/  LDSM.16.MT88.4 R8, [R150+0x9800] ;  /* 0x009800009608783b */ /* 0x000f220000004200 */
        /* <DEDUP_REMOVED lines=9> */
[----:B------:R-:W-:Y:S02]  /*a3a0*/  FADD.FTZ R62, R62, R31 ;  /* 0x0000001f3e3e7221 */ /* 0x000fe40000010000 */
[----:B------:R-:W-:Y:S01]  /*a3b0*/  FADD.FTZ R188, R188, R193 ;  /* 0x000000c1bcbc7221 */ /* 0x000fe20000010000 */
[----:B------:R-:W-:Y:S01]  /*a3c0*/  HMMA.16816.F32 R84, R4, R18, R84 ;  /* 0x000000120454723c */ /* 0x000fe20000001854 */
[----:B------:R-:W3:Y:S01]  /*a3d0*/  LDSM.16.MT88.4 R16, [R149+0x9800] ;  /* 0x009800009510783b */ /* 0x000ee20000004200 */
[----:B------:R-:W-:Y:S02]  /*a3e0*/  FADD.FTZ R63, R63, R62 ;  /* 0x0000003e3f3f7221 */ /* 0x000fe40000010000 */
[----:B------:R-:W-:Y:S02]  /*a3f0*/  FADD.FTZ R189, R189, R188 ;  /* 0x000000bcbdbd7221 */ /* 0x000fe40000010000 */
[----:B------:R-:W-:Y:S01]  /*a400*/  FADD.FTZ R60, R60, R63 ;  /* 0x0000003f3c3c7221 */ /* 0x000fe20000010000 */
[----:B-1----:R-:W-:Y:S01]  /*a410*/  F2FP.PACK_AB R4, R26, R27 ;  /* 0x0000001b1a04723e */ /* 0x002fe200000000ff */
[----:B------:R-:W-:Y:S01]  /*a420*/  FADD.FTZ R186, R186, R189 ;  /* 0x000000bdbaba7221 */ /* 0x000fe20000010000 */
[----:B--2---:R-:W-:Y:S01]  /*a430*/  F2FP.PACK_AB R5, R3, R2 ;  /* 0x000000020305723e */ /* 0x004fe200000000ff */
[----:B------:R-:W-:Y:S01]  /*a440*/  FADD.FTZ R61, R61, R60 ;  /* 0x0000003c3d3d7221 */ /* 0x000fe20000010000 */
[----:B------:R-:W-:Y:S01]  /*a450*/  F2FP.PACK_AB R6, R28, R25 ;  /* 0x000000191c06723e */ /* 0x000fe200000000ff */
[----:B------:R-:W-:Y:S01]  /*a460*/  FADD.FTZ R49, R49, R186 ;  /* 0x000000ba31317221 */ /* 0x000fe20000010000 */
[----:B-----5:R-:W-:-:S03]  /*a470*/  F2FP.PACK_AB R7, R29, R0 ;  /* 0x000000001d07723e */ /* 0x020fc600000000ff */
[----:B------:R-:W-:-:S04]  /*a480*/  FADD.FTZ R31, R50, R49 ;  /* 0x00000031321f7221 */ /* 0x000fc80000010000 */
[----:B----4-:R-:W-:Y:S01]  /*a490*/  HMMA.16816.F32 R96, R4, R12, R96 ;  /* 0x0000000c0460723c */ /* 0x010fe20000001860 */
        /* <DEDUP_REMOVED lines=9> */
[----:B------:R-:W-:Y:S01]  /*a530*/  FADD.FTZ R8, R40, R61 ;  /* 0x0000003d28087221 */ /* 0x000fe20000010000 */
[----:B------:R-:W-:Y:S03]  /*a540*/  HMMA.16816.F32 R92, R4, R10, R92 ;  /* 0x0000000a045c723c */ /* 0x000fe6000000185c */
[----:B------:R-:W-:-:S04]  /*a550*/  FADD.FTZ R8, R43, R8 ;  /* 0x000000082b087221 */ /* 0x000fc80000010000 */
[----:B------:R-:W-:Y:S01]  /*a560*/  FADD.FTZ R41, R41, R8 ;  /* 0x0000000829297221 */ /* 0x000fe20000010000 */
[C---:B---3--:R-:W-:Y:S01]  /*a570*/  HMMA.16816.F32 R76, R4.reuse, R16, R76 ;  /* 0x00000010044c723c */ /* 0x048fe2000000184c */
        /* <DEDUP_REMOVED lines=16> */
[----:B------:R-:W-:Y:S01]  /*a680*/  FADD.FTZ R3, R3, R2 ;  /* 0x0000000203037221 */ /* 0x000fe20000010000 */
[----:B------:R-:W-:Y:S01]  /*a690*/  MOV R2, R53 ;  /* 0x0000003500027202 */ /* 0x000fe20000000f00 */
[----:B------:R-:W-:Y:S02]  /*a6a0*/  FADD.FTZ R179, R28, R25 ;  /* 0x000000191cb37221 */ /* 0x000fe40000010000 */
[----:B------:R-:W-:-:S04]  /*a6b0*/  FADD.FTZ R0, R0, R3 ;  /* 0x0000000300007221 */ /* 0x000fc80000010000 */
[----:B------:R-:W-:Y:S01]  /*a6c0*/  FADD.FTZ R178, R29, R0 ;  /* 0x000000001db27221 */ /* 0x000fe20000010000 */
[----:B------:R-:W-:-:S07]  /*a6d0*/  MOV R0, R52 ;  /* 0x0000003400007202 */ /* 0x000fce0000000f00 */
.L_x_5717:
[----:B------:R-:W-:Y:S05]  /*a6e0*/  @!P2 BRA `(.L_x_5725) ;  /* 0x000035600000a947 */ /* 0x000fea0003800000 */
[----:B------:R-:W-:Y:S01]  /*a6f0*/  IMAD.MOV.U32 R175, RZ, RZ, c[0x0][0x1a0] ;  /* 0x00006800ffaf7624 */ /* 0x000fe200078e00ff */
[----:B------:R-:W-:Y:S02]  /*a700*/  MOV R3, R0 ;  /* 0x0000000000037202 */ /* 0x000fe40000000f00 */
[----:B------:R-:W-:Y:S01]  /*a710*/  MOV R101, R2 ;  /* 0x0000000200657202 */ /* 0x000fe20000000f00 */
[----:B------:R-:W-:-:S05]  /*a720*/  IMAD.U32 R174, R175, -0x80, RZ ;  /* 0xffffff80afae7824 */ /* 0x000fca00078e00ff */
[----:B------:R-:W-:Y:S02]  /*a730*/  SHF.R.S32.HI R173, RZ, 0x1f, R174 ;  /* 0x0000001fffad7819 */ /* 0x000fe400000114ae */
.L_x_5729:
[----:B------:R-:W-:Y:S01]  /*a740*/  IADD3 R165, R165, -0x1, RZ ;  /* 0xffffffffa5a57810 */ /* 0x000fe20007ffe0ff */
[----:B------:R-:W-:Y:S04]  /*a750*/  DEPBAR.LE SB0, 0x0 ;  /* 0x000080000000791a */ /* 0x000fe80000000000 */
[----:B------:R-:W-:Y:S01]  /*a760*/  BAR.SYNC.DEFER_BLOCKING 0x0 ;  /* 0x0000000000007b1d */ /* 0x000fe20000010000 */
[----:B------:R-:W-:Y:S01]  /*a770*/  MOV R187, R173 ;  /* 0x000000ad00bb7202 */ /* 0x000fe20000000f00 */
[----:B------:R-:W-:Y:S04]  /*a780*/  IMAD.MOV.U32 R186, RZ, RZ, R174 ;  /* 0x000000ffffba7224 */ /* 0x000fe800078e00ae */
[----:B------:R-:W-:-:S05]  /*a790*/  @!P0 BRA `(.L_x_5726) ;  /* 0x000003b000008947 */ /* 0x000fca0003800000 */
[----:B------:R-:W-:Y:S04]  /*a7a0*/  IABS R0, c[0x0][0x2d0] ;  /* 0x0000b40000007a13 */ /* 0x000fe80000000000 */
[----:B------:R-:W1:Y:S10]  /*a7b0*/  I2F.RP R7, R0 ;  /* 0x0000000000077306 */ /* 0x000e740000209400 */
[----:B-1----:R-:W1:Y:S02]  /*a7c0*/  MUFU.RCP R2, R7 ;  /* 0x0000000700027308 */ /* 0x002e640000001000 */
[----:B-1----:R-:W-:Y:S01]  /*a7d0*/  IADD3 R8, R2, 0xffffffe, RZ ;  /* 0x0ffffffe02087810 */ /* 0x002fe20007ffe0ff */
[----:B------:R-:W-:Y:S07]  /*a7e0*/  IMAD.SHL.U32 R2, R165, 0x80, RZ ;  /* 0x00000080a5027824 */ /* 0x000fee00078e00ff */
[----:B------:R-:W1:Y:S01]  /*a7f0*/  F2I.FTZ.U32.TRUNC.NTZ R9, R8 ;  /* 0x0000000800097305 */ /* 0x000e62000021f000 */
[C---:B------:R-:W-:Y:S02]  /*a800*/  IADD3 R10, R2.reuse, 0x80, RZ ;  /* 0x00000080020a7810 */ /* 0x040fe40007ffe0ff */
[----:B------:R-:W-:Y:S02]  /*a810*/  IABS R4, R2 ;  /* 0x0000000200047213 */ /* 0x000fe40000000000 */
[----:B------:R-:W-:Y:S02]  /*a820*/  LOP3.LUT R2, R2, c[0x0][0x2d0], RZ, 0x3c, !PT ;  /* 0x0000b40002027a12 */ /* 0x000fe400078e3cff */
[----:B------:R-:W-:Y:S02]  /*a830*/  IABS R6, R10 ;  /* 0x0000000a00067213 */ /* 0x000fe40000000000 */
[----:B------:R-:W-:Y:S02]  /*a840*/  ISETP.GE.AND P1, PT, R2, RZ, PT ;  /* 0x000000ff0200720c */ /* 0x000fe40003f26270 */
        /* <DEDUP_REMOVED lines=48> */
.L_x_5726:
        /* <DEDUP_REMOVED lines=28> */
[----:B------:R-:W-:Y:S01]  /*ad10*/  @!P1 LEA.HI.X R195, R185, R181, R2, 0x1, P2 ;  /* 0x000000b5b9c39211 */ /* 0x000fe200010f0c02 */
[----:B------:R-:W-:Y:S01]  /*ad20*/  @P1 STS.128 [R166+0x7000], RZ ;  /* 0x007000ffa6001388 */ /* 0x000fe20000000c00 */
[----:B------:R-:W-:Y:S01]  /*ad30*/  @!P1 IMAD.IADD R182, R182, 0x1, R193 ;  /* 0x00000001b6b69824 */ /* 0x000fe200078e02c1 */
[C---:B------:R-:W-:Y:S01]  /*ad40*/  @!P1 LEA R183, P2, R175.reuse, R186, 0x6 ;  /* 0x000000baafb79211 */ /* 0x040fe200078430ff */
[----:B------:R-:W-:Y:S01]  /*ad50*/  @!P1 IMAD.MOV.U32 R188, RZ, RZ, R186 ;  /* 0x000000ffffbc9224 */ /* 0x000fe200078e00ba */
[----:B------:R-:W-:Y:S01]  /*ad60*/  @!PT LDS RZ, [RZ] ;  /* 0x00000000fffff984 */ /* 0x000fe20000000800 */
[----:B------:R-:W-:Y:S01]  /*ad70*/  @!PT LDS RZ, [RZ] ;  /* 0x00000000fffff984 */ /* 0x000fe20000000800 */
[----:B------:R-:W-:Y:S01]  /*ad80*/  @!PT LDS RZ, [RZ] ;  /* 0x00000000fffff984 */ /* 0x000fe20000000800 */
[----:B------:R1:W-:Y:S01]  /*ad90*/  @!P1 LDGSTS.E.BYPASS.LTC128B.128 [R166+0x7000], [R194.64] ;  /* 0x07000000c2a69fae */ /* 0x0003e2000b901d46 */
[----:B------:R-:W-:Y:S01]  /*ada0*/  @!P1 MOV R189, R187 ;  /* 0x000000bb00bd9202 */ /* 0x000fe20000000f00 */
[----:B------:R-:W-:Y:S01]  /*adb0*/  @!P1 IMAD.MOV.U32 R100, RZ, RZ, c[0x0][0x1a4] ;  /* 0x00006900ff649624 */ /* 0x000fe200078e00ff */
[----:B------:R-:W-:Y:S01]  /*adc0*/  @!P1 LEA.HI.X R203, R192, R181, R182, 0x1, P5 ;  /* 0x000000b5c0cb9211 */ /* 0x000fe200028f0cb6 */
[----:B------:R-:W-:Y:S01]  /*add0*/  @P1 STS.128 [R166+0x7800], RZ ;  /* 0x007800ffa6001388 */ /* 0x000fe20000000c00 */
[C---:B------:R-:W-:Y:S01]  /*ade0*/  @!P1 LEA.HI.X R184, R175.reuse, R187, R184, 0x6, P2 ;  /* 0x000000bbafb89211 */ /* 0x040fe200010f34b8 */
[----:B------:R-:W-:Y:S01]  /*adf0*/  @!P1 IMAD.WIDE.U32 R188, R175, 0x50, R188 ;  /* 0x00000050afbc9825 */ /* 0x000fe200078e00bc */
[CC--:B------:R-:W-:Y:S01]  /*ae00*/  @!P1 LEA R190, P2, R183.reuse, R180.reuse, 0x1 ;  /* 0x000000b4b7be9211 */ /* 0x0c0fe200078408ff */
[----:B------:R-:W-:Y:S01]  /*ae10*/  @!PT LDS RZ, [RZ] ;  /* 0x00000000fffff984 */ /* 0x000fe20000000800 */
[----:B------:R-:W-:Y:S01]  /*ae20*/  @!PT LDS RZ, [RZ] ;  /* 0x00000000fffff984 */ /* 0x000fe20000000800 */
[----:B------:R-:W-:Y:S01]  /*ae30*/  @!PT LDS RZ, [RZ] ;  /* 0x00000000fffff984 */ /* 0x000fe20000000800 */
[----:B------:R1:W-:Y:S01]  /*ae40*/  @!P1 LDGSTS.E.BYPASS.LTC128B.128 [R166+0x7800], [R202.64] ;  /* 0x07800000caa69fae */ /* 0x0003e2000b901d46 */
[----:B------:R-:W-:Y:S01]  /*ae50*/  @!P1 MOV R2, c[0x0][0x1a4] ;  /* 0x0000690000029a02 */ /* 0x000fe20000000f00 */
[----:B------:R-:W-:Y:S01]  /*ae60*/  @!P1 IMAD R100, R100, 0x50, RZ ;  /* 0x0000005064649824 */ /* 0x000fe200078e02ff */
[-C--:B------:R-:W-:Y:S01]  /*ae70*/  @!P1 LEA.HI.X R191, R183, R181.reuse, R184, 0x1, P2 ;  /* 0x000000b5b7bf9211 */ /* 0x080fe200010f0cb8 */
[----:B------:R-:W-:Y:S01]  /*ae80*/  @P1 STS.128 [R166+0x8000], RZ ;  /* 0x008000ffa6001388 */ /* 0x000fe20000000c00 */
[-C--:B------:R-:W-:Y:S01]  /*ae90*/  @!P1 LEA R200, P4, R188, R180.reuse, 0x1 ;  /* 0x000000b4bcc89211 */ /* 0x080fe200078808ff */
[----:B------:R-:W-:Y:S02]  /*aea0*/  @!P1 IMAD.IADD R100, R100, 0x1, R189 ;  /* 0x0000000164649824 */ /* 0x000fe400078e02bd */
[----:B------:R-:W-:Y:S01]  /*aeb0*/  @!PT LDS RZ, [RZ] ;  /* 0x00000000fffff984 */ /* 0x000fe20000000800 */
[----:B------:R-:W-:Y:S01]  /*aec0*/  @!PT LDS RZ, [RZ] ;  /* 0x00000000fffff984 */ /* 0x000fe20000000800 */
[----:B------:R-:W-:Y:S01]  /*aed0*/  @!PT LDS RZ, [RZ] ;  /* 0x00000000fffff984 */ /* 0x000fe20000000800 */
[----:B------:R1:W-:Y:S01]  /*aee0*/  @!P1 LDGSTS.E.BYPASS.LTC128B.128 [R166+0x8000], [R190.64] ;  /* 0x08000000bea69fae */ /* 0x0003e2000b901d46 */
[----:B------:R-:W-:Y:S02]  /*aef0*/  @!P1 IMAD.MOV.U32 R198, RZ, RZ, R186 ;  /* 0x000000ffffc69224 */ /* 0x000fe400078e00ba */
[--C-:B------:R-:W-:Y:S01]  /*af00*/  @!P1 IMAD.MOV.U32 R199, RZ, RZ, R187.reuse ;  /* 0x000000ffffc79224 */ /* 0x100fe200078e00bb */
[-C--:B------:R-:W-:Y:S01]  /*af10*/  @!P1 LEA.HI.X R201, R188, R181.reuse, R100, 0x1, P4 ;  /* 0x000000b5bcc99211 */ /* 0x080fe200020f0c64 */
[C---:B------:R-:W-:Y:S01]  /*af20*/  @!P1 IMAD.WIDE.U32 R186, R175.reuse, 0x60, R186 ;  /* 0x00000060afba9825 */ /* 0x040fe200078e00ba */
[----:B------:R-:W-:Y:S03]  /*af30*/  @P1 STS.128 [R166+0x8800], RZ ;  /* 0x008800ffa6001388 */ /* 0x000fe60000000c00 */
        /* <DEDUP_REMOVED lines=20> */
[----:B------:R-:W-:Y:S03]  /*b080*/  ISETP.GT.AND P2, PT, R165, R161, PT ;  /* 0x000000a1a500720c */ /* 0x000fe60003f44270 */
        /* <DEDUP_REMOVED lines=15> */
[----:B------:R-:W1:Y:S01]  /*b180*/  LDSM.16.M88.4 R136, [R157+0x5800] ;  /* 0x005800009d88783b */ /* 0x000e620000000200 */
[C---:B---3--:R-:W-:Y:S08]  /*b190*/  HMMA.16816.F32 R4, R104.reuse, R108, RZ ;  /* 0x0000006c6804723c */ /* 0x048ff000000018ff */
[C---:B------:R-:W-:Y:S01]  /*b1a0*/  HMMA.16816.F32 R8, R104.reuse, R110, RZ ;  /* 0x0000006e6808723c */ /* 0x040fe200000018ff */
[----:B------:R-:W-:Y:S07]  /*b1b0*/  LDSM.16.M88.4 R108, [R156] ;  /* 0x000000009c6c783b */ /* 0x000fee0000000200 */
[C---:B----4-:R-:W-:Y:S08]  /*b1c0*/  HMMA.16816.F32 R12, R104.reuse, R112, RZ ;  /* 0x00000070680c723c */ /* 0x050ff000000018ff */
[C---:B------:R-:W-:Y:S01]  /*b1d0*/  HMMA.16816.F32 R16, R104.reuse, R114, RZ ;  /* 0x000000726810723c */ /* 0x040fe200000018ff */
[----:B------:R-:W3:Y:S07]  /*b1e0*/  LDSM.16.M88.4 R112, [R151+0x2000] ;  /* 0x002000009770783b */ /* 0x000eee0000000200 */
[C---:B-----5:R-:W-:Y:S08]  /*b1f0*/  HMMA.16816.F32 R20, R104.reuse, R116, RZ ;  /* 0x000000746814723c */ /* 0x060ff000000018ff */
[C---:B------:R-:W-:Y:S01]  /*b200*/  HMMA.16816.F32 R24, R104.reuse, R118, RZ ;  /* 0x000000766818723c */ /* 0x040fe200000018ff */
[----:B------:R-:W4:Y:S07]  /*b210*/  LDSM.16.M88.4 R116, [R151+0x2800] ;  /* 0x002800009774783b */ /* 0x000f2e0000000200 */
[C---:B-1----:R-:W-:Y:S08]  /*b220*/  HMMA.16816.F32 R28, R104.reuse, R120, RZ ;  /* 0x00000078681c723c */ /* 0x042ff000000018ff */
[C---:B------:R-:W-:Y:S01]  /*b230*/  HMMA.16816.F32 R32, R104.reuse, R122, RZ ;  /* 0x0000007a6820723c */ /* 0x040fe200000018ff */
[----:B------:R-:W1:Y:S07]  /*b240*/  LDSM.16.M88.4 R120, [R151+0x3000] ;  /* 0x003000009778783b */ /* 0x000e6e0000000200 */
        /* <DEDUP_REMOVED lines=27> */
[C---:B-1----:R-:W-:Y:S08]  /*b400*/  HMMA.16816.F32 R52, R108.reuse, R120, R52 ;  /* 0x000000786c34723c */ /* 0x042ff00000001834 */
[C---:B------:R-:W-:Y:S01]  /*b410*/  HMMA.16816.F32 R56, R108.reuse, R122, R56 ;  /* 0x0000007a6c38723c */ /* 0x040fe20000001838 */
[----:B------:R-:W1:Y:S07]  /*b420*/  LDSM.16.M88.4 R120, [R147] ;  /* 0x000000009378783b */ /* 0x000e6e0000000200 */
[C---:B--2---:R-:W-:Y:S08]  /*b430*/  HMMA.16816.F32 R60, R108.reuse, R104, R60 ;  /* 0x000000686c3c723c */ /* 0x044ff0000000183c */
[----:B------:R-:W-:Y:S01]  /*b440*/  HMMA.16816.F32 R64, R108, R106, R64 ;  /* 0x0000006a6c40723c */ /* 0x000fe20000001840 */
[----:B------:R-:W2:Y:S04]  /*b450*/  LDSM.16.M88.4 R104, [R146] ;  /* 0x000000009268783b */ /* 0x000ea80000000200 */
[----:B------:R-:W4:Y:S03]  /*b460*/  LDSM.16.M88.4 R108, [R145] ;  /* 0x00000000916c783b */ /* 0x000f260000000200 */
[C---:B---3--:R-:W-:Y:S08]  /*b470*/  HMMA.16816.F32 R4, R112.reuse, R116, R4 ;  /* 0x000000747004723c */ /* 0x048ff00000001804 */
        /* <DEDUP_REMOVED lines=8> */
[C---:B----4-:R-:W-:Y:S08]  /*b500*/  HMMA.16816.F32 R28, R112.reuse, R108, R28 ;  /* 0x0000006c701c723c */ /* 0x050ff0000000181c */
[C---:B------:R-:W-:Y:S01]  /*b510*/  HMMA.16816.F32 R32, R112.reuse, R110, R32 ;  /* 0x0000006e7020723c */ /* 0x040fe20000001820 */
[----:B------:R-:W2:Y:S07]  /*b520*/  LDSM.16.M88.4 R108, [R141] ;  /* 0x000000008d6c783b */ /* 0x000eae0000000200 */
[C---:B-1----:R-:W-:Y:S08]  /*b530*/  HMMA.16816.F32 R36, R112.reuse, R104, R36 ;  /* 0x000000687024723c */ /* 0x042ff00000001824 */
[C---:B------:R-:W-:Y:S01]  /*b540*/  HMMA.16816.F32 R40, R112.reuse, R106, R40 ;  /* 0x0000006a7028723c */ /* 0x040fe20000001828 */
[----:B------:R-:W-:Y:S07]  /*b550*/  LDSM.16.M88.4 R104, [R153] ;  /* 0x000000009968783b */ /* 0x000fee0000000200 */
[C---:B------:R-:W-:Y:S08]  /*b560*/  HMMA.16816.F32 R44, R112.reuse, R116, R44 ;  /* 0x00000074702c723c */ /* 0x040ff0000000182c */
[C---:B------:R-:W-:Y:S01]  /*b570*/  HMMA.16816.F32 R48, R112.reuse, R118, R48 ;  /* 0x000000767030723c */ /* 0x040fe20000001830 */
[----:B------:R-:W1:Y:S07]  /*b580*/  LDSM.16.M88.4 R116, [R140] ;  /* 0x000000008c74783b */ /* 0x000e6e0000000200 */
[C---:B------:R-:W-:Y:S08]  /*b590*/  HMMA.16816.F32 R52, R112.reuse, R120, R52 ;  /* 0x000000787034723c */ /* 0x040ff00000001834 */
[C---:B------:R-:W-:Y:S01]  /*b5a0*/  HMMA.16816.F32 R56, R112.reuse, R122, R56 ;  /* 0x0000007a7038723c */ /* 0x040fe20000001838 */
[----:B------:R-:W3:Y:S07]  /*b5b0*/  LDSM.16.M88.4 R120, [R140+0x800] ;  /* 0x000800008c78783b */ /* 0x000eee0000000200 */
[C---:B--2---:R-:W-:Y:S08]  /*b5c0*/  HMMA.16816.F32 R60, R112.reuse, R108, R60 ;  /* 0x0000006c703c723c */ /* 0x044ff0000000183c */
[----:B------:R-:W-:Y:S01]  /*b5d0*/  HMMA.16816.F32 R64, R112, R110, R64 ;  /* 0x0000006e7040723c */ /* 0x000fe20000001840 */
[----:B------:R-:W2:Y:S04]  /*b5e0*/  LDSM.16.M88.4 R108, [R140+0x1000] ;  /* 0x001000008c6c783b */ /* 0x000ea80000000200 */
[----:B------:R-:W4:Y:S03]  /*b5f0*/  LDSM.16.M88.4 R112, [R140+0x1800] ;  /* 0x001800008c70783b */ /* 0x000f260000000200 */
[C---:B-1----:R-:W-:Y:S08]  /*b600*/  HMMA.16816.F32 R4, R104.reuse, R116, R4 ;  /* 0x000000746804723c */ /* 0x042ff00000001804 */
[C---:B------:R-:W-:Y:S01]  /*b610*/  HMMA.16816.F32 R8, R104.reuse, R118, R8 ;  /* 0x000000766808723c */ /* 0x040fe20000001808 */
[----:B------:R-:W-:Y:S07]  /*b620*/  LDSM.16.M88.4 R116, [R140+0x2800] ;  /* 0x002800008c74783b */ /* 0x000fee0000000200 */
[C---:B---3--:R-:W-:Y:S08]  /*b630*/  HMMA.16816.F32 R12, R104.reuse, R120, R12 ;  /* 0x00000078680c723c */ /* 0x048ff0000000180c */
[C---:B------:R-:W-:Y:S01]  /*b640*/  HMMA.16816.F32 R16, R104.reuse, R122, R16 ;  /* 0x0000007a6810723c */ /* 0x040fe20000001810 */
[----:B------:R-:W-:Y:S07]  /*b650*/  LDSM.16.M88.4 R120, [R140+0x3000] ;  /* 0x003000008c78783b */ /* 0x000fee0000000200 */
[C---:B--2---:R-:W-:Y:S08]  /*b660*/  HMMA.16816.F32 R20, R104.reuse, R108, R20 ;  /* 0x0000006c6814723c */ /* 0x044ff00000001814 */
[C---:B------:R-:W-:Y:S01]  /*b670*/  HMMA.16816.F32 R24, R104.reuse, R110, R24 ;  /* 0x0000006e6818723c */ /* 0x040fe20000001818 */
[----:B------:R-:W1:Y:S07]  /*b680*/  LDSM.16.M88.4 R108, [R140+0x2000] ;  /* 0x002000008c6c783b */ /* 0x000e6e0000000200 */
[C---:B----4-:R-:W-:Y:S08]  /*b690*/  HMMA.16816.F32 R28, R104.reuse, R112, R28 ;  /* 0x00000070681c723c */ /* 0x050ff0000000181c */
[C---:B------:R-:W-:Y:S01]  /*b6a0*/  HMMA.16816.F32 R32, R104.reuse, R114, R32 ;  /* 0x000000726820723c */ /* 0x040fe20000001820 */
[----:B------:R-:W2:Y:S01]  /*b6b0*/  LDSM.16.M88.4 R112, [R140+0x3800] ;  /* 0x003800008c70783b */ /* 0x000ea20000000200 */
[----:B------:R-:W-:Y:S04]  /*b6c0*/  DEPBAR.LE SB0, 0x0 ;  /* 0x000080000000791a */ /* 0x000fe80000000000 */
[----:B------:R-:W-:Y:S02]  /*b6d0*/  BAR.SYNC.DEFER_BLOCKING 0x0 ;  /* 0x0000000000007b1d */ /* 0x000fe40000010000 */
[C---:B-1----:R-:W-:Y:S08]  /*b6e0*/  HMMA.16816.F32 R36, R104.reuse, R108, R36 ;  /* 0x0000006c6824723c */ /* 0x042ff00000001824 */
        /* <DEDUP_REMOVED lines=8> */
[----:B------:R-:W-:Y:S05]  /*b770*/  IMAD.MOV.U32 R103, RZ, RZ, c[0x0][0x198] ;  /* 0x00006600ff677624 */ /* 0x000fea00078e00ff */
[----:B------:R-:W-:Y:S04]  /*b780*/  LEA R104, -R103, RZ, 0x7 ;  /* 0x000000ff67687211 */ /* 0x000fe800078e39ff */
[----:B------:R-:W-:Y:S01]  /*b790*/  SHF.R.S32.HI R105, RZ, 0x1f, R104 ;  /* 0x0000001fff697819 */ /* 0x000fe20000011468 */
[----:B------:R-:W-:-:S06]  /*b7a0*/  @!P0 BRA `(.L_x_5728) ;  /* 0x000003b000008947 */ /* 0x000fcc0003800000 */
[----:B------:R-:W-:Y:S04]  /*b7b0*/  IABS R0, c[0x0][0x2d0] ;  /* 0x0000b40000007a13 */ /* 0x000fe80000000000 */
[----:B------:R-:W1:Y:S10]  /*b7c0*/  I2F.RP R108, R0 ;  /* 0x00000000006c7306 */ /* 0x000e740000209400 */
[----:B-1----:R-:W1:Y:S02]  /*b7d0*/  MUFU.RCP R2, R108 ;  /* 0x0000006c00027308 */ /* 0x002e640000001000 */
[----:B-1----:R-:W-:Y:S01]  /*b7e0*/  IADD3 R104, R2, 0xffffffe, RZ ;  /* 0x0ffffffe02687810 */ /* 0x002fe20007ffe0ff */
[----:B------:R-:W-:Y:S07]  /*b7f0*/  IMAD.SHL.U32 R2, R165, 0x80, RZ ;  /* 0x00000080a5027824 */ /* 0x000fee00078e00ff */
[----:B------:R-:W1:Y:S01]  /*b800*/  F2I.FTZ.U32.TRUNC.NTZ R105, R104 ;  /* 0x0000006800697305 */ /* 0x000e62000021f000 */
[C---:B------:R-:W-:Y:S02]  /*b810*/  IADD3 R106, R2.reuse, -0x80, RZ ;  /* 0xffffff80026a7810 */ /* 0x040fe40007ffe0ff */
[----:B------:R-:W-:Y:S02]  /*b820*/  IABS R102, R2 ;  /* 0x0000000200667213 */ /* 0x000fe40000000000 */
[----:B------:R-:W-:Y:S02]  /*b830*/  LOP3.LUT R2, R2, c[0x0][0x2d0], RZ, 0x3c, !PT ;  /* 0x0000b40002027a12 */ /* 0x000fe400078e3cff */
[----:B------:R-:W-:Y:S02]  /*b840*/  IABS R100, R106 ;  /* 0x0000006a00647213 */ /* 0x000fe40000000000 */
        /* <DEDUP_REMOVED lines=49> */
.L_x_5728:
[----:B------:R1:W-:Y:S01]  /*bb60*/  @P1 STS.128 [R166+0x2000], RZ ;  /* 0x002000ffa6001388 */ /* 0x0003e20000000c00 */
[-C--:B------:R-:W-:Y:S01]  /*bb70*/  @!P1 IADD3 R109, P3, R163, R104.reuse, RZ ;  /* 0x00000068a36d9210 */ /* 0x080fe20007f7e0ff */
[----:B------:R-:W-:Y:S01]  /*bb80*/  @!P1 IMAD.MOV.U32 R0, RZ, RZ, c[0x0][0x19c] ;  /* 0x00006700ff009624 */ /* 0x000fe200078e00ff */
[-C--:B------:R-:W-:Y:S01]  /*bb90*/  @!P1 LEA R107, P2, R103, R104.reuse, 0x5 ;  /* 0x00000068676b9211 */ /* 0x080fe200078428ff */
[----:B------:R-:W-:Y:S01]  /*bba0*/  @!P1 IMAD.MOV.U32 R100, RZ, RZ, c[0x0][0x19c] ;  /* 0x00006700ff649624 */ /* 0x000fe200078e00ff */
[----:B------:R-:W-:Y:S01]  /*bbb0*/  @!P1 MOV R116, R104 ;  /* 0x0000006800749202 */ /* 0x000fe20000000f00 */
[--C-:B------:R-:W-:Y:S01]  /*bbc0*/  @!P1 IMAD.X R2, R162, 0x1, R105.reuse, P3 ;  /* 0x00000001a2029824 */ /* 0x100fe200018e0669 */
[-C--:B------:R-:W-:Y:S01]  /*bbd0*/  @!P1 LEA R112, P3, R109, R176.reuse, 0x1 ;  /* 0x000000b06d709211 */ /* 0x080fe200078608ff */
[--C-:B------:R-:W-:Y:S01]  /*bbe0*/  @!P1 IMAD.MOV.U32 R117, RZ, RZ, R105.reuse ;  /* 0x000000ffff759224 */ /* 0x100fe200078e0069 */
[----:B------:R-:W-:Y:S01]  /*bbf0*/  @!P1 LEA.HI.X R0, R103, R105, R0, 0x5, P2 ;  /* 0x0000006967009211 */ /* 0x000fe200010f2c00 */
[----:B------:R-:W-:Y:S01]  /*bc00*/  @!P1 IMAD R100, R100, 0x30, RZ ;  /* 0x0000003064649824 */ /* 0x000fe200078e02ff */
[-C--:B------:R-:W-:Y:S01]  /*bc10*/  @!P1 LEA.HI.X R113, R109, R177.reuse, R2, 0x1, P3 ;  /* 0x000000b16d719211 */ /* 0x080fe200018f0c02 */
[----:B------:R-:W-:Y:S01]  /*bc20*/  @!P1 IMAD.WIDE.U32 R108, R103, 0x30, R104 ;  /* 0x00000030676c9825 */ /* 0x000fe200078e0068 */
[CC--:B------:R-:W-:Y:S02]  /*bc30*/  LEA R114, P3, R104.reuse, R176.reuse, 0x1 ;  /* 0x000000b068727211 */ /* 0x0c0fe400078608ff */
[----:B------:R-:W-:Y:S01]  /*bc40*/  @!P1 LEA R110, P2, R107, R176, 0x1 ;  /* 0x000000b06b6e9211 */ /* 0x000fe200078408ff */
[----:B------:R-:W-:Y:S01]  /*bc50*/  @!P1 IMAD.MOV.U32 R2, RZ, RZ, c[0x0][0x19c] ;  /* 0x00006700ff029624 */ /* 0x000fe200078e00ff */
[-C--:B------:R-:W-:Y:S01]  /*bc60*/  LEA.HI.X R115, R104, R177.reuse, R105, 0x1, P3 ;  /* 0x000000b168737211 */ /* 0x080fe200018f0c69 */
[----:B------:R-:W-:Y:S01]  /*bc70*/  @!P1 IMAD.WIDE.U32 R116, R103, 0x50, R116 ;  /* 0x0000005067749825 */ /* 0x000fe200078e0074 */
[----:B------:R-:W-:Y:S02]  /*bc80*/  @!P1 LEA.HI.X R111, R107, R177, R0, 0x1, P2 ;  /* 0x000000b16b6f9211 */ /* 0x000fe400010f0c00 */
[C---:B------:R-:W-:Y:S01]  /*bc90*/  @!P1 LEA R102, P2, R103.reuse, R104, 0x6 ;  /* 0x0000006867669211 */ /* 0x040fe200078430ff */
[----:B------:R-:W-:Y:S01]  /*bca0*/  @!PT LDS RZ, [RZ] ;  /* 0x00000000fffff984 */ /* 0x000fe20000000800 */
[----:B------:R-:W-:Y:S01]  /*bcb0*/  @!PT LDS RZ, [RZ] ;  /* 0x00000000fffff984 */ /* 0x000fe20000000800 */
[----:B------:R-:W-:Y:S01]  /*bcc0*/  @!PT LDS RZ, [RZ] ;  /* 0x00000000fffff984 */ /* 0x000fe20000000800 */
[----:B------:R1:W-:Y:S01]  /*bcd0*/  @!P1 LDGSTS.E.BYPASS.LTC128B.128 [R166+0x2000], [R114.64] ;  /* 0x0200000072a69fae */ /* 0x0003e2000b901d46 */
[----:B------:R-:W-:Y:S02]  /*bce0*/  @!P1 IMAD.IADD R100, R100, 0x1, R109 ;  /* 0x0000000164649824 */ /* 0x000fe400078e026d */
[C---:B------:R-:W-:Y:S01]  /*bcf0*/  @!P1 LEA.HI.X R2, R103.reuse, R105, R2, 0x6, P2 ;  /* 0x0000006967029211 */ /* 0x040fe200010f3402 */
[----:B------:R1:W-:Y:S01]  /*bd00*/  @P1 STS.128 [R166+0x2800], RZ ;  /* 0x002800ffa6001388 */ /* 0x0003e20000000c00 */
[CC--:B------:R-:W-:Y:S01]  /*bd10*/  @!P1 LEA R118, P2, R108.reuse, R176.reuse, 0x1 ;  /* 0x000000b06c769211 */ /* 0x0c0fe200078408ff */
[----:B------:R-:W-:Y:S02]  /*bd20*/  @!P1 IMAD.MOV.U32 R106, RZ, RZ, R104 ;  /* 0x000000ffff6a9224 */ /* 0x000fe400078e0068 */
[----:B------:R-:W-:Y:S01]  /*bd30*/  @!PT LDS RZ, [RZ] ;  /* 0x00000000fffff984 */ /* 0x000fe20000000800 */
[----:B------:R-:W-:Y:S01]  /*bd40*/  @!PT LDS RZ, [RZ] ;  /* 0x00000000fffff984 */ /* 0x000fe20000000800 */
[----:B------:R-:W-:Y:S01]  /*bd50*/  @!PT LDS RZ, [RZ] ;  /* 0x00000000fffff984 */ /* 0x000fe20000000800 */
[----:B------:R1:W-:Y:S01]  /*bd60*/  @!P1 LDGSTS.E.BYPASS.LTC128B.128 [R166+0x2800], [R112.64] ;  /* 0x0280000070a69fae */ /* 0x0003e2000b901d46 */
[----:B------:R-:W-:Y:S01]  /*bd70*/  @!P1 IMAD.MOV.U32 R0, RZ, RZ, c[0x0][0x19c] ;  /* 0x00006700ff009624 */ /* 0x000fe200078e00ff */
[----:B------:R-:W-:Y:S01]  /*bd80*/  @!P1 LEA.HI.X R119, R108, R177, R100, 0x1, P2 ;  /* 0x000000b16c779211 */ /* 0x000fe200010f0c64 */
[----:B------:R-:W-:Y:S01]  /*bd90*/  @!P1 IMAD.MOV.U32 R107, RZ, RZ, R105 ;  /* 0x000000ffff6b9224 */ /* 0x000fe200078e0069 */
[----:B------:R1:W-:Y:S01]  /*bda0*/  @P1 STS.128 [R166+0x3000], RZ ;  /* 0x003000ffa6001388 */ /* 0x0003e20000000c00 */
[----:B------:R-:W-:Y:S01]  /*bdb0*/  @!P1 IMAD R0, R0, 0x50, RZ ;  /* 0x0000005000009824 */ /* 0x000fe200078e02ff */
[-C--:B------:R-:W-:Y:S01]  /*bdc0*/  @!P1 LEA R120, P2, R116, R176.reuse, 0x1 ;  /* 0x000000b074789211 */ /* 0x080fe200078408ff */
[C---:B------:R-:W-:Y:S01]  /*bdd0*/  @!P1 IMAD.WIDE.U32 R106, R103.reuse, 0x60, R106 ;  /* 0x00000060676a9825 */ /* 0x040fe200078e006a */
[----:B------:R-:W-:Y:S01]  /*bde0*/  @!PT LDS RZ, [RZ] ;  /* 0x00000000fffff984 */ /* 0x000fe20000000800 */
[----:B------:R-:W-:Y:S01]  /*bdf0*/  @!PT LDS RZ, [RZ] ;  /* 0x00000000fffff984 */ /* 0x000fe20000000800 */
[----:B------:R-:W-:Y:S01]  /*be00*/  @!PT LDS RZ, [RZ] ;  /* 0x00000000fffff984 */ /* 0x000fe20000000800 */
[----:B------:R1:W-:Y:S03]  /*be10*/  @!P1 LDGSTS.E.BYPASS.LTC128B.128 [R166+0x3000], [R110.64] ;  /* 0x030000006ea69fae */ /* 0x0003e6000b901d46 */
[----:B------:R-:W-:Y:S01]  /*be20*/  @!P1 IMAD.WIDE.U32 R104, R103, 0x70, R104 ;  /* 0x0000007067689825 */ /* 0x000fe200078e0068 */
[----:B------:R1:W-:Y:S01]  /*be30*/  @P1 STS.128 [R166+0x3800], RZ ;  /* 0x003800ffa6001388 */ /* 0x0003e20000000c00 */
[----:B------:R-:W-:Y:S02]  /*be40*/  @!P1 IADD3 R103, R0, R117, RZ ;  /* 0x0000007500679210 */ /* 0x000fe40007ffe0ff */
[-C--:B------:R-:W-:Y:S01]  /*be50*/  @!P1 LEA R122, P3, R106, R176.reuse, 0x1 ;  /* 0x000000b06a7a9211 */ /* 0x080fe200078608ff */
[----:B------:R-:W-:Y:S01]  /*be60*/  @!PT LDS RZ, [RZ] ;  /* 0x00000000fffff984 */ /* 0x000fe20000000800 */
[----:B------:R-:W-:Y:S01]  /*be70*/  @!PT LDS RZ, [RZ] ;  /* 0x00000000fffff984 */ /* 0x000fe20000000800 */
[----:B------:R-:W-:Y:S01]  /*be80*/  @!PT LDS RZ, [RZ] ;  /* 0x00000000fffff984 */ /* 0x000fe20000000800 */
[----:B------:R1:W-:Y:S01]  /*be90*/  @!P1 LDGSTS.E.BYPASS.LTC128B.128 [R166+0x3800], [R118.64] ;  /* 0x0380000076a69fae */ /* 0x0003e2000b901d46 */
[-C--:B------:R-:W-:Y:S01]  /*bea0*/  @!P1 LEA.HI.X R121, R116, R177.reuse, R103, 0x1, P2 ;  /* 0x000000b174799211 */ /* 0x080fe200010f0c67 */
[----:B------:R-:W-:Y:S01]  /*beb0*/  @!P1 IMAD.MOV.U32 R100, RZ, RZ, c[0x0][0x19c] ;  /* 0x00006700ff649624 */ /* 0x000fe200078e00ff */
[-C--:B------:R-:W-:Y:S01]  /*bec0*/  @!P1 LEA R116, P4, R102, R176.reuse, 0x1 ;  /* 0x000000b066749211 */ /* 0x080fe200078808ff */
[----:B------:R1:W-:Y:S01]  /*bed0*/  @P1 STS.128 [R166+0x4000], RZ ;  /* 0x004000ffa6001388 */ /* 0x0003e20000000c00 */
[----:B------:R-:W-:Y:S01]  /*bee0*/  @!P1 IMAD.MOV.U32 R0, RZ, RZ, c[0x0][0x19c] ;  /* 0x00006700ff009624 */ /* 0x000fe200078e00ff */
[----:B------:R-:W-:Y:S01]  /*bef0*/  @!P1 LEA R108, P2, R104, R176, 0x1 ;  /* 0x000000b0686c9211 */ /* 0x000fe200078408ff */
[----:B------:R-:W-:Y:S01]  /*bf00*/  @!P1 IMAD R103, R100, 0x60, RZ ;  /* 0x0000006064679824 */ /* 0x000fe200078e02ff */
[----:B------:R-:W-:Y:S01]  /*bf10*/  @!P1 LEA.HI.X R117, R102, R177, R2, 0x1, P4 ;  /* 0x000000b166759211 */ /* 0x000fe200020f0c02 */
[----:B------:R-:W-:Y:S02]  /*bf20*/  @!P1 IMAD R109, R0, 0x70, RZ ;  /* 0x00000070006d9824 */ /* 0x000fe400078e02ff */
[----:B------:R-:W-:Y:S02]  /*bf30*/  @!P1 IMAD.IADD R103, R103, 0x1, R107 ;  /* 0x0000000167679824 */ /* 0x000fe400078e026b */
[----:B------:R-:W-:Y:S01]  /*bf40*/  @!PT LDS RZ, [RZ] ;  /* 0x00000000fffff984 */ /* 0x000fe20000000800 */
[----:B------:R-:W-:Y:S01]  /*bf50*/  @!PT LDS RZ, [RZ] ;  /* 0x00000000fffff984 */ /* 0x000fe20000000800 */
[----:B------:R-:W-:Y:S01]  /*bf60*/  @!PT LDS RZ, [RZ] ;  /* 0x00000000fffff984 */ /* 0x000fe20000000800 */
[----:B------:R1:W-:Y:S01]  /*bf70*/  @!P1 LDGSTS.E.BYPASS.LTC128B.128 [R166+0x4000], [R116.64] ;  /* 0x0400000074a69fae */ /* 0x0003e2000b901d46 */
[----:B------:R-:W-:Y:S01]  /*bf80*/  @!P1 IADD3 R109, R109, R105, RZ ;  /* 0x000000696d6d9210 */ /* 0x000fe20007ffe0ff */
[----:B------:R-:W-:Y:S01]  /*bf90*/  IMAD.MOV.U32 R176, RZ, RZ, R114 ;  /* 0x000000ffffb07224 */ /* 0x000fe200078e0072 */
[-C--:B------:R-:W-:Y:S01]  /*bfa0*/  @!P1 LEA.HI.X R123, R106, R177.reuse, R103, 0x1, P3 ;  /* 0x000000b16a7b9211 */ /* 0x080fe200018f0c67 */
[----:B------:R1:W-:Y:S01]  /*bfb0*/  @P1 STS.128 [R166+0x4800], RZ ;  /* 0x004800ffa6001388 */ /* 0x0003e20000000c00 */
[----:B------:R-:W-:Y:S01]  /*bfc0*/  @!P1 LEA.HI.X R109, R104, R177, R109, 0x1, P2 ;  /* 0x000000b1686d9211 */ /* 0x000fe200010f0c6d */
[----:B------:R-:W-:Y:S02]  /*bfd0*/  IMAD.MOV.U32 R177, RZ, RZ, R115 ;  /* 0x000000ffffb17224 */ /* 0x000fe400078e0073 */
        /* <DEDUP_REMOVED lines=15> */
.L_x_5727:
        /* <DEDUP_REMOVED lines=81> */
[----:B------:R-:W-:Y:S02]  /*c5e0*/  FMUL.FTZ R102, R100, c[0x0][0x23c] ;  /* 0x00008f0064667a20 */ /* 0x000fe40000410000 */
[--C-:B------:R-:W-:Y:S02]  /*c5f0*/  FFMA.FTZ R127, R24, c[0x0][0x23c], -R103.reuse ;  /* 0x00008f00187f7a23 */ /* 0x100fe40000010867 */
[----:B------:R-:W1:Y:S01]  /*c600*/  MUFU.EX2 R100, R102 ;  /* 0x0000006600647308 */ /* 0x000e620000000800 */
[--C-:B------:R-:W-:Y:S02]  /*c610*/  FFMA.FTZ R126, R25, c[0x0][0x23c], -R103.reuse ;  /* 0x00008f00197e7a23 */ /* 0x100fe40000010867 */
[--C-:B------:R-:W-:Y:S01]  /*c620*/  FFMA.FTZ R120, R5, c[0x0][0x23c], -R103.reuse ;  /* 0x00008f0005787a23 */ /* 0x100fe20000010867 */
[----:B------:R-:W-:Y:S01]  /*c630*/  FSEL R5, R104, RZ, P1 ;  /* 0x000000ff68057208 */ /* 0x000fe20000800000 */
[----:B------:R-:W-:Y:S01]  /*c640*/  FFMA.FTZ R119, R12, c[0x0][0x23c], -R103 ;  /* 0x00008f000c777a23 */ /* 0x000fe20000010867 */
[----:B------:R-:W2:Y:S01]  /*c650*/  LDSM.16.MT88.4 R104, [R152+0x6000] ;  /* 0x006000009868783b */ /* 0x000ea20000004200 */
[----:B------:R-:W-:Y:S01]  /*c660*/  FMUL.FTZ R3, R101, c[0x0][0x23c] ;  /* 0x00008f0065037a20 */ /* 0x000fe20000410000 */
[----:B------:R-:W-:Y:S01]  /*c670*/  ISETP.GT.AND P1, PT, R165, R161, PT ;  /* 0x000000a1a500720c */ /* 0x000fe20003f24270 */
[--C-:B------:R-:W-:Y:S01]  /*c680*/  FFMA.FTZ R116, R14, c[0x0][0x23c], -R5.reuse ;  /* 0x00008f000e747a23 */ /* 0x100fe20000010805 */
[----:B------:R-:W-:Y:S01]  /*c690*/  MUFU.EX2 R120, R120 ;  /* 0x0000007800787308 */ /* 0x000fe20000000800 */
[----:B------:R-:W-:Y:S01]  /*c6a0*/  FFMA.FTZ R117, R15, c[0x0][0x23c], -R5 ;  /* 0x00008f000f757a23 */ /* 0x000fe20000010805 */
[----:B------:R-:W-:Y:S01]  /*c6b0*/  MOV R101, R2 ;  /* 0x0000000200657202 */ /* 0x000fe20000000f00 */
[----:B------:R-:W-:Y:S02]  /*c6c0*/  FFMA.FTZ R129, R4, c[0x0][0x23c], -R103 ;  /* 0x00008f0004817a23 */ /* 0x000fe40000010867 */
[----:B------:R-:W-:Y:S02]  /*c6d0*/  FFMA.FTZ R131, R6, c[0x0][0x23c], -R5 ;  /* 0x00008f0006837a23 */ /* 0x000fe40000010805 */
[----:B------:R-:W-:Y:S02]  /*c6e0*/  FFMA.FTZ R6, R13, c[0x0][0x23c], -R103 ;  /* 0x00008f000d067a23 */ /* 0x000fe40000010867 */
[----:B------:R-:W-:Y:S01]  /*c6f0*/  FFMA.FTZ R122, R7, c[0x0][0x23c], -R5 ;  /* 0x00008f00077a7a23 */ /* 0x000fe20000010805 */
[----:B------:R-:W3:Y:S01]  /*c700*/  MUFU.EX2 R3, R3 ;  /* 0x0000000300037308 */ /* 0x000ee20000000800 */
[--C-:B------:R-:W-:Y:S02]  /*c710*/  FFMA.FTZ R124, R8, c[0x0][0x23c], -R103.reuse ;  /* 0x00008f00087c7a23 */ /* 0x100fe40000010867 */
[----:B------:R-:W-:Y:S02]  /*c720*/  FFMA.FTZ R7, R9, c[0x0][0x23c], -R103 ;  /* 0x00008f0009077a23 */ /* 0x000fe40000010867 */
        /* <DEDUP_REMOVED lines=12> */
[C---:B---3--:R-:W-:Y:S02]  /*c7f0*/  FMUL.FTZ R14, R3.reuse, R94 ;  /* 0x0000005e030e7220 */ /* 0x048fe40000410000 */
[----:B------:R-:W-:Y:S02]  /*c800*/  FMUL.FTZ R15, R3, R95 ;  /* 0x0000005f030f7220 */ /* 0x000fe40000410000 */
[----:B------:R-:W3:Y:S01]  /*c810*/  LDSM.16.MT88.4 R92, [R148+0x6000] ;  /* 0x00600000945c783b */ /* 0x000ee20000004200 */
[----:B------:R-:W4:Y:S01]  /*c820*/  MUFU.EX2 R122, R122 ;  /* 0x0000007a007a7308 */ /* 0x000f220000000800 */
[--C-:B------:R-:W-:Y:S02]  /*c830*/  FFMA.FTZ R123, R10, c[0x0][0x23c], -R5.reuse ;  /* 0x00008f000a7b7a23 */ /* 0x100fe40000010805 */
[----:B------:R-:W-:Y:S01]  /*c840*/  FFMA.FTZ R102, R11, c[0x0][0x23c], -R5 ;  /* 0x00008f000b667a23 */ /* 0x000fe20000010805 */
[----:B-1----:R-:W-:Y:S01]  /*c850*/  F2FP.PACK_AB R96, R120, R129 ;  /* 0x000000817860723e */ /* 0x002fe200000000ff */
        /* <DEDUP_REMOVED lines=9> */
[----:B------:R-:W1:Y:S01]  /*c8f0*/  MUFU.EX2 R7, R7 ;  /* 0x0000000700077308 */ /* 0x000e620000000800 */
[C---:B------:R-:W-:Y:S02]  /*c900*/  FMUL.FTZ R80, R100.reuse, R80 ;  /* 0x0000005064507220 */ /* 0x040fe40000410000 */
[----:B------:R-:W-:Y:S01]  /*c910*/  FMUL.FTZ R81, R100, R81 ;  /* 0x0000005164517220 */ /* 0x000fe20000410000 */
[----:B----4-:R-:W-:Y:S01]  /*c920*/  F2FP.PACK_AB R97, R122, R131 ;  /* 0x000000837a61723e */ /* 0x010fe200000000ff */
[C---:B------:R-:W-:Y:S02]  /*c930*/  FMUL.FTZ R82, R3.reuse, R82 ;  /* 0x0000005203527220 */ /* 0x040fe40000410000 */
[C---:B------:R-:W-:Y:S02]  /*c940*/  FMUL.FTZ R83, R3.reuse, R83 ;  /* 0x0000005303537220 */ /* 0x040fe40000410000 */
[C---:B------:R-:W-:Y:S01]  /*c950*/  FMUL.FTZ R84, R100.reuse, R84 ;  /* 0x0000005464547220 */ /* 0x040fe20000410000 */
[----:B------:R-:W-:Y:S01]  /*c960*/  MUFU.EX2 R123, R123 ;  /* 0x0000007b007b7308 */ /* 0x000fe20000000800 */
[----:B------:R-:W-:Y:S02]  /*c970*/  FMUL.FTZ R85, R100, R85 ;  /* 0x0000005564557220 */ /* 0x000fe40000410000 */
[C---:B------:R-:W-:Y:S02]  /*c980*/  FMUL.FTZ R86, R3.reuse, R86 ;  /* 0x0000005603567220 */ /* 0x040fe40000410000 */
[----:B------:R-:W-:Y:S02]  /*c990*/  FMUL.FTZ R87, R3, R87 ;  /* 0x0000005703577220 */ /* 0x000fe40000410000 */
[--C-:B------:R-:W-:Y:S02]  /*c9a0*/  FFMA.FTZ R118, R16, c[0x0][0x23c], -R103.reuse ;  /* 0x00008f0010767a23 */ /* 0x100fe40000010867 */
[C---:B------:R-:W-:Y:S01]  /*c9b0*/  FMUL.FTZ R16, R100.reuse, R88 ;  /* 0x0000005864107220 */ /* 0x040fe20000410000 */
[----:B------:R-:W4:Y:S01]  /*c9c0*/  MUFU.EX2 R102, R102 ;  /* 0x0000006600667308 */ /* 0x000f220000000800 */
[----:B------:R-:W-:Y:S02]  /*c9d0*/  FFMA.FTZ R121, R17, c[0x0][0x23c], -R103 ;  /* 0x00008f0011797a23 */ /* 0x000fe40000010867 */
[----:B------:R-:W-:Y:S01]  /*c9e0*/  FMUL.FTZ R17, R100, R89 ;  /* 0x0000005964117220 */ /* 0x000fe20000410000 */
[----:B-1----:R-:W-:Y:S01]  /*c9f0*/  F2FP.PACK_AB R98, R7, R124 ;  /* 0x0000007c0762723e */ /* 0x002fe200000000ff */
        /* <DEDUP_REMOVED lines=8> */
[----:B------:R-:W-:Y:S01]  /*ca80*/  FFMA.FTZ R45, R45, c[0x0][0x23c], -R103 ;  /* 0x00008f002d2d7a23 */ /* 0x000fe20000010867 */
[----:B------:R-:W1:Y:S01]  /*ca90*/  MUFU.EX2 R6, R6 ;  /* 0x0000000600067308 */ /* 0x000e620000000800 */
[--C-:B------:R-:W-:Y:S02]  /*caa0*/  FFMA.FTZ R46, R46, c[0x0][0x23c], -R5.reuse ;  /* 0x00008f002e2e7a23 */ /* 0x100fe40000010805 */
[--C-:B------:R-:W-:Y:S01]  /*cab0*/  FFMA.FTZ R47, R47, c[0x0][0x23c], -R5.reuse ;  /* 0x00008f002f2f7a23 */ /* 0x100fe20000010805 */
[----:B----4-:R-:W-:Y:S01]  /*cac0*/  F2FP.PACK_AB R99, R102, R123 ;  /* 0x0000007b6663723e */ /* 0x010fe200000000ff */
[----:B------:R-:W-:Y:S02]  /*cad0*/  FFMA.FTZ R66, R66, c[0x0][0x23c], -R5 ;  /* 0x00008f0042427a23 */ /* 0x000fe40000010805 */
[----:B------:R-:W-:Y:S02]  /*cae0*/  FFMA.FTZ R131, R3, R178, R131 ;  /* 0x000000b203837223 */ /* 0x000fe40000010083 */
[----:B------:R-:W-:Y:S01]  /*caf0*/  FFMA.FTZ R129, R100, R179, R129 ;  /* 0x000000b364817223 */ /* 0x000fe20000010081 */
[----:B------:R-:W-:Y:S01]  /*cb00*/  MUFU.EX2 R116, R116 ;  /* 0x0000007400747308 */ /* 0x000fe20000000800 */
[C---:B--2---:R-:W-:Y:S05]  /*cb10*/  HMMA.16816.F32 R8, R96.reuse, R104, R8 ;  /* 0x000000686008723c */ /* 0x044fea0000001808 */
[----:B------:R-:W-:Y:S02]  /*cb20*/  FFMA.FTZ R100, R55, c[0x0][0x23c], -R5 ;  /* 0x00008f0037647a23 */ /* 0x000fe40000010805 */
[----:B------:R-:W-:Y:S01]  /*cb30*/  FFMA.FTZ R55, R57, c[0x0][0x23c], -R103 ;  /* 0x00008f0039377a23 */ /* 0x000fe20000010867 */
[C---:B------:R-:W-:Y:S01]  /*cb40*/  HMMA.16816.F32 R68, R96.reuse, R106, R68 ;  /* 0x0000006a6044723c */ /* 0x040fe20000001844 */
[----:B------:R-:W2:Y:S01]  /*cb50*/  MUFU.EX2 R117, R117 ;  /* 0x0000007500757308 */ /* 0x000ea20000000800 */
[----:B------:R-:W4:Y:S02]  /*cb60*/  LDSM.16.MT88.4 R104, [R152+0x6800] ;  /* 0x006800009868783b */ /* 0x000f240000004200 */
[----:B------:R-:W-:Y:S01]  /*cb70*/  FFMA.FTZ R57, R59, c[0x0][0x23c], -R5 ;  /* 0x00008f003b397a23 */ /* 0x000fe20000010805 */
[----:B-1----:R-:W-:Y:S01]  /*cb80*/  F2FP.PACK_AB R88, R6, R119 ;  /* 0x000000770658723e */ /* 0x002fe200000000ff */
[--C-:B------:R-:W-:Y:S02]  /*cb90*/  FFMA.FTZ R59, R61, c[0x0][0x23c], -R103.reuse ;  /* 0x00008f003d3b7a23 */ /* 0x100fe40000010867 */
[C---:B------:R-:W-:Y:S03]  /*cba0*/  HMMA.16816.F32 R72, R96.reuse, R108, R72 ;  /* 0x0000006c6048723c */ /* 0x040fe60000001848 */
[----:B------:R-:W-:Y:S01]  /*cbb0*/  MUFU.EX2 R118, R118 ;  /* 0x0000007600767308 */ /* 0x000fe20000000800 */
[----:B------:R-:W-:Y:S02]  /*cbc0*/  FFMA.FTZ R61, R64, c[0x0][0x23c], -R103 ;  /* 0x00008f00403d7a23 */ /* 0x000fe40000010867 */
[----:B------:R-:W-:Y:S02]  /*cbd0*/  FADD.FTZ R129, R120, R129 ;  /* 0x0000008178817221 */ /* 0x000fe40000010000 */
[C---:B------:R-:W-:Y:S01]  /*cbe0*/  HMMA.16816.F32 R12, R96.reuse, R110, R12 ;  /* 0x0000006e600c723c */ /* 0x040fe2000000180c */
[----:B------:R-:W1:Y:S03]  /*cbf0*/  LDSM.16.MT88.4 R108, [R150+0x6800] ;  /* 0x00680000966c783b */ /* 0x000e660000004200 */
[----:B------:R-:W-:Y:S01]  /*cc00*/  FADD.FTZ R124, R124, R129 ;  /* 0x000000817c7c7221 */ /* 0x000fe20000010000 */
[----:B------:R-:W5:Y:S01]  /*cc10*/  MUFU.EX2 R121, R121 ;  /* 0x0000007900797308 */ /* 0x000f620000000800 */
[----:B------:R-:W-:Y:S02]  /*cc20*/  FADD.FTZ R122, R122, R131 ;  /* 0x000000837a7a7221 */ /* 0x000fe40000010000 */
[C---:B------:R-:W-:Y:S04]  /*cc30*/  HMMA.16816.F32 R76, R96.reuse, R112, R76 ;  /* 0x00000070604c723c */ /* 0x040fe8000000184c */
[----:B--2---:R-:W-:Y:S01]  /*cc40*/  F2FP.PACK_AB R89, R117, R116 ;  /* 0x000000747559723e */ /* 0x004fe200000000ff */
        /* <DEDUP_REMOVED lines=13> */
[----:B------:R-:W2:Y:S01]  /*cd20*/  MUFU.EX2 R113, R113 ;  /* 0x0000007100717308 */ /* 0x000ea20000000800 */
[----:B------:R-:W-:Y:S02]  /*cd30*/  FFMA.FTZ R48, R49, c[0x0][0x23c], -R103 ;  /* 0x00008f0031307a23 */ /* 0x000fe40000010867 */
[--C-:B------:R-:W-:Y:S01]  /*cd40*/  FFMA.FTZ R49, R50, c[0x0][0x23c], -R5.reuse ;  /* 0x00008f0032317a23 */ /* 0x100fe20000010805 */
[----:B------:R-:W-:Y:S01]  /*cd50*/  HMMA.16816.F32 R84, R96, R94, R84 ;  /* 0x0000005e6054723c */ /* 0x000fe20000001854 */
[----:B------:R-:W3:Y:S03]  /*cd60*/  LDSM.16.MT88.4 R92, [R149+0x6800] ;  /* 0x00680000955c783b */ /* 0x000ee60000004200 */
[----:B------:R-:W-:Y:S02]  /*cd70*/  FFMA.FTZ R50, R51, c[0x0][0x23c], -R5 ;  /* 0x00008f0033327a23 */ /* 0x000fe40000010805 */
[----:B------:R-:W-:Y:S01]  /*cd80*/  MUFU.EX2 R114, R114 ;  /* 0x0000007200727308 */ /* 0x000fe20000000800 */
[--C-:B------:R-:W-:Y:S02]  /*cd90*/  FFMA.FTZ R51, R52, c[0x0][0x23c], -R103.reuse ;  /* 0x00008f0034337a23 */ /* 0x100fe40000010867 */
[----:B------:R-:W5:Y:S03]  /*cda0*/  LDSM.16.MT88.4 R96, [R148+0x6800] ;  /* 0x006800009460783b */ /* 0x000f660000004200 */
[----:B------:R-:W-:Y:S02]  /*cdb0*/  FFMA.FTZ R52, R53, c[0x0][0x23c], -R103 ;  /* 0x00008f0035347a23 */ /* 0x000fe40000010867 */
[----:B------:R-:W-:Y:S02]  /*cdc0*/  FFMA.FTZ R53, R54, c[0x0][0x23c], -R5 ;  /* 0x00008f0036357a23 */ /* 0x000fe40000010805 */
[----:B------:R-:W1:Y:S01]  /*cdd0*/  MUFU.EX2 R115, R115 ;  /* 0x0000007300737308 */ /* 0x000e620000000800 */
[----:B------:R-:W-:Y:S02]  /*cde0*/  FFMA.FTZ R54, R56, c[0x0][0x23c], -R103 ;  /* 0x00008f0038367a23 */ /* 0x000fe40000010867 */
[----:B------:R-:W-:Y:S01]  /*cdf0*/  FFMA.FTZ R56, R58, c[0x0][0x23c], -R5 ;  /* 0x00008f003a387a23 */ /* 0x000fe20000010805 */
[----:B--2---:R-:W-:Y:S01]  /*ce00*/  F2FP.PACK_AB R91, R113, R112 ;  /* 0x00000070715b723e */ /* 0x004fe200000000ff */
[----:B------:R-:W-:Y:S02]  /*ce10*/  FFMA.FTZ R58, R60, c[0x0][0x23c], -R103 ;  /* 0x00008f003c3a7a23 */ /* 0x000fe40000010867 */
[--C-:B------:R-:W-:Y:S02]  /*ce20*/  FFMA.FTZ R60, R62, c[0x0][0x23c], -R5.reuse ;  /* 0x00008f003e3c7a23 */ /* 0x100fe40000010805 */
[----:B------:R-:W-:Y:S01]  /*ce30*/  FFMA.FTZ R7, R63, c[0x0][0x23c], -R5 ;  /* 0x00008f003f077a23 */ /* 0x000fe20000010805 */
[----:B------:R-:W2:Y:S01]  /*ce40*/  MUFU.EX2 R128, R128 ;  /* 0x0000008000807308 */ /* 0x000ea20000000800 */
[C---:B----4-:R-:W-:Y:S05]  /*ce50*/  HMMA.16816.F32 R8, R88.reuse, R104, R8 ;  /* 0x000000685808723c */ /* 0x050fea0000001808 */
[----:B------:R-:W-:Y:S02]  /*ce60*/  FADD.FTZ R119, R119, R124 ;  /* 0x0000007c77777221 */ /* 0x000fe40000010000 */
[----:B------:R-:W-:Y:S01]  /*ce70*/  FADD.FTZ R123, R123, R122 ;  /* 0x0000007a7b7b7221 */ /* 0x000fe20000010000 */
[C---:B------:R-:W-:Y:S01]  /*ce80*/  HMMA.16816.F32 R68, R88.reuse, R106, R68 ;  /* 0x0000006a5844723c */ /* 0x040fe20000001844 */
[----:B------:R-:W-:Y:S01]  /*ce90*/  MUFU.EX2 R127, R127 ;  /* 0x0000007f007f7308 */ /* 0x000fe20000000800 */
[----:B------:R-:W4:Y:S02]  /*cea0*/  LDSM.16.MT88.4 R104, [R152+0x7000] ;  /* 0x007000009868783b */ /* 0x000f240000004200 */
[----:B------:R-:W-:Y:S01]  /*ceb0*/  FADD.FTZ R119, R6, R119 ;  /* 0x0000007706777221 */ /* 0x000fe20000010000 */
[----:B-1----:R-:W-:Y:S01]  /*cec0*/  F2FP.PACK_AB R20, R115, R114 ;  /* 0x000000727314723e */ /* 0x002fe200000000ff */
[----:B------:R-:W-:Y:S02]  /*ced0*/  FADD.FTZ R123, R102, R123 ;  /* 0x0000007b667b7221 */ /* 0x000fe40000010000 */
[C---:B------:R-:W-:Y:S03]  /*cee0*/  HMMA.16816.F32 R72, R88.reuse, R108, R72 ;  /* 0x0000006c5848723c */ /* 0x040fe60000001848 */
[----:B------:R-:W1:Y:S01]  /*cef0*/  MUFU.EX2 R126, R126 ;  /* 0x0000007e007e7308 */ /* 0x000e620000000800 */
[----:B------:R-:W-:Y:S02]  /*cf00*/  FADD.FTZ R116, R116, R123 ;  /* 0x0000007b74747221 */ /* 0x000fe40000010000 */
[----:B------:R-:W-:Y:S01]  /*cf10*/  FADD.FTZ R118, R118, R119 ;  /* 0x0000007776767221 */ /* 0x000fe20000010000 */
[----:B--2---:R-:W-:Y:S01]  /*cf20*/  F2FP.PACK_AB R21, R128, R125 ;  /* 0x0000007d8015723e */ /* 0x004fe200000000ff */
[C---:B------:R-:W-:Y:S04]  /*cf30*/  HMMA.16816.F32 R12, R88.reuse, R110, R12 ;  /* 0x0000006e580c723c */ /* 0x040fe8000000180c */
[--C-:B------:R-:W-:Y:S01]  /*cf40*/  FFMA.FTZ R108, R26, c[0x0][0x23c], -R5.reuse ;  /* 0x00008f001a6c7a23 */ /* 0x100fe20000010805 */
[----:B------:R-:W-:Y:S01]  /*cf50*/  MUFU.EX2 R40, R40 ;  /* 0x0000002800287308 */ /* 0x000fe20000000800 */
[----:B------:R-:W-:Y:S02]  /*cf60*/  FFMA.FTZ R109, R27, c[0x0][0x23c], -R5 ;  /* 0x00008f001b6d7a23 */ /* 0x000fe40000010805 */
[C---:B---3--:R-:W-:Y:S01]  /*cf70*/  HMMA.16816.F32 R76, R88.reuse, R92, R76 ;  /* 0x0000005c584c723c */ /* 0x048fe2000000184c */
[----:B------:R-:W2:Y:S03]  /*cf80*/  LDSM.16.MT88.4 R24, [R150+0x7000] ;  /* 0x007000009618783b */ /* 0x000ea60000004200 */
[----:B------:R-:W-:Y:S02]  /*cf90*/  FFMA.FTZ R111, R28, c[0x0][0x23c], -R103 ;  /* 0x00008f001c6f7a23 */ /* 0x000fe40000010867 */
[----:B------:R-:W-:Y:S01]  /*cfa0*/  FADD.FTZ R117, R117, R116 ;  /* 0x0000007475757221 */ /* 0x000fe20000010000 */
[----:B------:R-:W-:Y:S01]  /*cfb0*/  MUFU.EX2 R108, R108 ;  /* 0x0000006c006c7308 */ /* 0x000fe20000000800 */
[C---:B------:R-:W-:Y:S04]  /*cfc0*/  HMMA.16816.F32 R80, R88.reuse, R94, R80 ;  /* 0x0000005e5850723c */ /* 0x040fe80000001850 */
[----:B------:R-:W-:Y:S01]  /*cfd0*/  FFMA.FTZ R92, R35, c[0x0][0x23c], -R5 ;  /* 0x00008f00235c7a23 */ /* 0x000fe20000010805 */
[----:B-1----:R-:W-:Y:S01]  /*cfe0*/  F2FP.PACK_AB R22, R126, R127 ;  /* 0x0000007f7e16723e */ /* 0x002fe200000000ff */
[----:B------:R-:W-:Y:S02]  /*cff0*/  FADD.FTZ R121, R121, R118 ;  /* 0x0000007679797221 */ /* 0x000fe40000010000 */
[C---:B-----5:R-:W-:Y:S01]  /*d000*/  HMMA.16816.F32 R16, R88.reuse, R96, R16 ;  /* 0x000000605810723c */ /* 0x060fe20000001810 */
[----:B------:R-:W1:Y:S03]  /*d010*/  MUFU.EX2 R109, R109 ;  /* 0x0000006d006d7308 */ /* 0x000e660000000800 */
[----:B------:R-:W-:Y:S03]  /*d020*/  FADD.FTZ R114, R114, R121 ;  /* 0x0000007972727221 */ /* 0x000fe60000010000 */
[----:B------:R-:W-:Y:S01]  /*d030*/  FFMA.FTZ R96, R29, c[0x0][0x23c], -R103 ;  /* 0x00008f001d607a23 */ /* 0x000fe20000010867 */
[----:B------:R-:W-:Y:S01]  /*d040*/  HMMA.16816.F32 R84, R88, R98, R84 ;  /* 0x000000625854723c */ /* 0x000fe20000001854 */
[----:B------:R-:W3:Y:S02]  /*d050*/  LDSM.16.MT88.4 R88, [R149+0x7000] ;  /* 0x007000009558783b */ /* 0x000ee40000004200 */
[----:B------:R-:W-:Y:S01]  /*d060*/  MUFU.EX2 R111, R111 ;  /* 0x0000006f006f7308 */ /* 0x000fe20000000800 */
[--C-:B------:R-:W-:Y:S02]  /*d070*/  FFMA.FTZ R97, R30, c[0x0][0x23c], -R5.reuse ;  /* 0x00008f001e617a23 */ /* 0x100fe40000010805 */
[----:B------:R-:W-:Y:S02]  /*d080*/  FADD.FTZ R114, R115, R114 ;  /* 0x0000007273727221 */ /* 0x000fe40000010000 */
[----:B------:R-:W-:Y:S02]  /*d090*/  FFMA.FTZ R98, R31, c[0x0][0x23c], -R5 ;  /* 0x00008f001f627a23 */ /* 0x000fe40000010805 */
[----:B------:R-:W5:Y:S02]  /*d0a0*/  LDSM.16.MT88.4 R28, [R148+0x7000] ;  /* 0x00700000941c783b */ /* 0x000f640000004200 */
[----:B------:R-:W-:Y:S01]  /*d0b0*/  FADD.FTZ R127, R127, R114 ;  /* 0x000000727f7f7221 */ /* 0x000fe20000010000 */
[----:B------:R-:W2:Y:S03]  /*d0c0*/  MUFU.EX2 R96, R96 ;  /* 0x0000006000607308 */ /* 0x000ea60000000800 */
[----:B------:R-:W-:Y:S01]  /*d0d0*/  FADD.FTZ R126, R126, R127 ;  /* 0x0000007f7e7e7221 */ /* 0x000fe20000010000 */
[----:B-1----:R-:W-:Y:S06]  /*d0e0*/  F2FP.PACK_AB R23, R109, R108 ;  /* 0x0000006c6d17723e */ /* 0x002fec00000000ff */
[----:B------:R-:W-:Y:S01]  /*d0f0*/  MUFU.EX2 R97, R97 ;  /* 0x0000006100617308 */ /* 0x000fe20000000800 */
[C---:B----4-:R-:W-:Y:S07]  /*d100*/  HMMA.16816.F32 R8, R20.reuse, R104, R8 ;  /* 0x000000681408723c */ /* 0x050fee0000001808 */
[--C-:B------:R-:W-:Y:S01]  /*d110*/  FFMA.FTZ R104, R32, c[0x0][0x23c], -R103.reuse ;  /* 0x00008f0020687a23 */ /* 0x100fe20000010867 */
[C---:B------:R-:W-:Y:S01]  /*d120*/  HMMA.16816.F32 R68, R20.reuse, R106, R68 ;  /* 0x0000006a1444723c */ /* 0x040fe20000001844 */
[----:B------:R-:W1:Y:S03]  /*d130*/  MUFU.EX2 R98, R98 ;  /* 0x0000006200627308 */ /* 0x000e660000000800 */
[----:B------:R-:W-:Y:S03]  /*d140*/  FFMA.FTZ R105, R33, c[0x0][0x23c], -R103 ;  /* 0x00008f0021697a23 */ /* 0x000fe60000010867 */
[--C-:B------:R-:W-:Y:S01]  /*d150*/  FFMA.FTZ R106, R34, c[0x0][0x23c], -R5.reuse ;  /* 0x00008f00226a7a23 */ /* 0x100fe20000010805 */
[C---:B--2---:R-:W-:Y:S01]  /*d160*/  HMMA.16816.F32 R72, R20.reuse, R24, R72 ;  /* 0x000000181448723c */ /* 0x044fe20000001848 */
[----:B------:R-:W-:Y:S02]  /*d170*/  LDSM.16.MT88.4 R32, [R150+0x7800] ;  /* 0x007800009620783b */ /* 0x000fe40000004200 */
[----:B------:R-:W-:Y:S01]  /*d180*/  MUFU.EX2 R104, R104 ;  /* 0x0000006800687308 */ /* 0x000fe20000000800 */
[----:B------:R-:W-:Y:S04]  /*d190*/  FFMA.FTZ R107, R39, c[0x0][0x23c], -R5 ;  /* 0x00008f00276b7a23 */ /* 0x000fe80000010805 */
[C---:B------:R-:W-:Y:S01]  /*d1a0*/  HMMA.16816.F32 R12, R20.reuse, R26, R12 ;  /* 0x0000001a140c723c */ /* 0x040fe2000000180c */
[----:B------:R-:W2:Y:S04]  /*d1b0*/  LDSM.16.MT88.4 R24, [R152+0x7800] ;  /* 0x007800009818783b */ /* 0x000ea80000004200 */
[----:B------:R-:W4:Y:S03]  /*d1c0*/  MUFU.EX2 R105, R105 ;  /* 0x0000006900697308 */ /* 0x000f260000000800 */
[C---:B---3--:R-:W-:Y:S07]  /*d1d0*/  HMMA.16816.F32 R76, R20.reuse, R88, R76 ;  /* 0x00000058144c723c */ /* 0x048fee000000184c */
[----:B------:R3:W-:Y:S01]  /*d1e0*/  MUFU.EX2 R89, R92 ;  /* 0x0000005c00597308 */ /* 0x0007e20000000800 */
[C---:B------:R-:W-:Y:S04]  /*d1f0*/  HMMA.16816.F32 R80, R20.reuse, R90, R80 ;  /* 0x0000005a1450723c */ /* 0x040fe80000001850 */
[--C-:B------:R-:W-:Y:S03]  /*d200*/  FFMA.FTZ R88, R36, c[0x0][0x23c], -R103.reuse ;  /* 0x00008f0024587a23 */ /* 0x100fe60000010867 */
[----:B------:R-:W-:Y:S01]  /*d210*/  FFMA.FTZ R91, R37, c[0x0][0x23c], -R103 ;  /* 0x00008f00255b7a23 */ /* 0x000fe20000010867 */
[C---:B-----5:R-:W-:Y:S01]  /*d220*/  HMMA.16816.F32 R16, R20.reuse, R28, R16 ;  /* 0x0000001c1410723c */ /* 0x060fe20000001810 */
[----:B------:R-:W5:Y:S03]  /*d230*/  MUFU.EX2 R106, R106 ;  /* 0x0000006a006a7308 */ /* 0x000f660000000800 */
[--C-:B------:R-:W-:Y:S02]  /*d240*/  FFMA.FTZ R90, R38, c[0x0][0x23c], -R5.reuse ;  /* 0x00008f00265a7a23 */ /* 0x100fe40000010805 */
[----:B------:R-:W-:Y:S01]  /*d250*/  LDSM.16.MT88.4 R36, [R148+0x8000] ;  /* 0x008000009424783b */ /* 0x000fe20000004200 */
[----:B------:R-:W-:Y:S01]  /*d260*/  FFMA.FTZ R5, R67, c[0x0][0x23c], -R5 ;  /* 0x00008f0043057a23 */ /* 0x000fe20000010805 */
[----:B------:R-:W-:Y:S03]  /*d270*/  HMMA.16816.F32 R84, R20, R30, R84 ;  /* 0x0000001e1454723c */ /* 0x000fe60000001854 */
[----:B------:R-:W-:Y:S01]  /*d280*/  MUFU.EX2 R88, R88 ;  /* 0x0000005800587308 */ /* 0x000fe20000000800 */
[----:B------:R-:W-:Y:S02]  /*d290*/  FFMA.FTZ R103, R65, c[0x0][0x23c], -R103 ;  /* 0x00008f0041677a23 */ /* 0x000fe40000010867 */
[----:B------:R-:W2:Y:S01]  /*d2a0*/  LDSM.16.MT88.4 R28, [R149+0x7800] ;  /* 0x00780000951c783b */ /* 0x000ea20000004200 */
[----:B------:R-:W-:Y:S01]  /*d2b0*/  F2FP.PACK_AB R20, R96, R111 ;  /* 0x0000006f6014723e */ /* 0x000fe200000000ff */
[----:B------:R-:W-:Y:S01]  /*d2c0*/  FADD.FTZ R111, R111, R126 ;  /* 0x0000007e6f6f7221 */ /* 0x000fe20000010000 */
[----:B-1----:R-:W-:Y:S03]  /*d2d0*/  F2FP.PACK_AB R21, R98, R97 ;  /* 0x000000616215723e */ /* 0x002fe600000000ff */
[----:B----4-:R-:W-:Y:S01]  /*d2e0*/  F2FP.PACK_AB R22, R105, R104 ;  /* 0x000000686916723e */ /* 0x010fe200000000ff */
[----:B------:R-:W-:Y:S01]  /*d2f0*/  FADD.FTZ R111, R96, R111 ;  /* 0x0000006f606f7221 */ /* 0x000fe20000010000 */
[----:B---3--:R-:W-:Y:S01]  /*d300*/  LDSM.16.MT88.4 R92, [R150+0x9800] ;  /* 0x00980000965c783b */ /* 0x008fe20000004200 */
[----:B------:R-:W1:Y:S01]  /*d310*/  MUFU.EX2 R91, R91 ;  /* 0x0000005b005b7308 */ /* 0x000e620000000800 */
[----:B-----5:R-:W-:Y:S01]  /*d320*/  F2FP.PACK_AB R23, R89, R106 ;  /* 0x0000006a5917723e */ /* 0x020fe200000000ff */
[----:B------:R-:W-:Y:S04]  /*d330*/  FADD.FTZ R104, R104, R111 ;  /* 0x0000006f68687221 */ /* 0x000fe80000010000 */
[----:B------:R-:W-:Y:S02]  /*d340*/  FADD.FTZ R105, R105, R104 ;  /* 0x0000006869697221 */ /* 0x000fe40000010000 */
[C---:B--2---:R-:W-:Y:S02]  /*d350*/  HMMA.16816.F32 R8, R20.reuse, R24, R8 ;  /* 0x000000181408723c */ /* 0x044fe40000001808 */
[----:B------:R-:W-:Y:S06]  /*d360*/  MUFU.EX2 R90, R90 ;  /* 0x0000005a005a7308 */ /* 0x000fec0000000800 */
[C---:B------:R-:W-:Y:S01]  /*d370*/  HMMA.16816.F32 R68, R20.reuse, R26, R68 ;  /* 0x0000001a1444723c */ /* 0x040fe20000001844 */
[----:B------:R-:W2:Y:S03]  /*d380*/  LDSM.16.MT88.4 R24, [R148+0x7800] ;  /* 0x007800009418783b */ /* 0x000ea60000004200 */
[----:B------:R-:W3:Y:S04]  /*d390*/  MUFU.EX2 R107, R107 ;  /* 0x0000006b006b7308 */ /* 0x000ee80000000800 */
[C---:B------:R-:W-:Y:S06]  /*d3a0*/  HMMA.16816.F32 R72, R20.reuse, R32, R72 ;  /* 0x000000201448723c */ /* 0x040fec0000001848 */
[----:B------:R-:W4:Y:S02]  /*d3b0*/  MUFU.EX2 R41, R41 ;  /* 0x0000002900297308 */ /* 0x000f240000000800 */
[C---:B------:R-:W-:Y:S01]  /*d3c0*/  HMMA.16816.F32 R12, R20.reuse, R34, R12 ;  /* 0x00000022140c723c */ /* 0x040fe2000000180c */
[----:B------:R-:W5:Y:S07]  /*d3d0*/  LDSM.16.MT88.4 R32, [R152+0x8000] ;  /* 0x008000009820783b */ /* 0x000f6e0000004200 */
[----:B------:R-:W-:Y:S01]  /*d3e0*/  MUFU.EX2 R42, R42 ;  /* 0x0000002a002a7308 */ /* 0x000fe20000000800 */
[C---:B------:R-:W-:Y:S08]  /*d3f0*/  HMMA.16816.F32 R76, R20.reuse, R28, R76 ;  /* 0x0000001c144c723c */ /* 0x040ff0000000184c */
[C---:B------:R-:W-:Y:S01]  /*d400*/  HMMA.16816.F32 R80, R20.reuse, R30, R80 ;  /* 0x0000001e1450723c */ /* 0x040fe20000001850 */
[----:B------:R-:W3:Y:S01]  /*d410*/  MUFU.EX2 R43, R43 ;  /* 0x0000002b002b7308 */ /* 0x000ee20000000800 */
[----:B------:R-:W5:Y:S06]  /*d420*/  LDSM.16.MT88.4 R28, [R150+0x8000] ;  /* 0x00800000961c783b */ /* 0x000f6c0000004200 */
[C---:B--2---:R-:W-:Y:S03]  /*d430*/  HMMA.16816.F32 R16, R20.reuse, R24, R16 ;  /* 0x000000181410723c */ /* 0x044fe60000001810 */
[----:B------:R-:W-:Y:S05]  /*d440*/  MUFU.EX2 R44, R44 ;  /* 0x0000002c002c7308 */ /* 0x000fea0000000800 */
[----:B------:R-:W-:Y:S01]  /*d450*/  HMMA.16816.F32 R84, R20, R26, R84 ;  /* 0x0000001a1454723c */ /* 0x000fe20000001854 */
[----:B------:R-:W2:Y:S04]  /*d460*/  LDSM.16.MT88.4 R24, [R149+0x8000] ;  /* 0x008000009518783b */ /* 0x000ea80000004200 */
[----:B------:R-:W2:Y:S02]  /*d470*/  MUFU.EX2 R45, R45 ;  /* 0x0000002d002d7308 */ /* 0x000ea40000000800 */
[----:B-1----:R-:W-:Y:S01]  /*d480*/  F2FP.PACK_AB R20, R91, R88 ;  /* 0x000000585b14723e */ /* 0x002fe200000000ff */
[----:B------:R-:W-:Y:S01]  /*d490*/  FADD.FTZ R88, R88, R105 ;  /* 0x0000006958587221 */ /* 0x000fe20000010000 */
[----:B---3--:R-:W-:Y:S03]  /*d4a0*/  F2FP.PACK_AB R21, R107, R90 ;  /* 0x0000005a6b15723e */ /* 0x008fe600000000ff */
[----:B----4-:R-:W-:Y:S01]  /*d4b0*/  F2FP.PACK_AB R22, R41, R40 ;  /* 0x000000282916723e */ /* 0x010fe200000000ff */
[----:B------:R-:W-:Y:S01]  /*d4c0*/  FADD.FTZ R91, R91, R88 ;  /* 0x000000585b5b7221 */ /* 0x000fe20000010000 */
[----:B------:R-:W-:Y:S01]  /*d4d0*/  F2FP.PACK_AB R23, R43, R42 ;  /* 0x0000002a2b17723e */ /* 0x000fe200000000ff */
[----:B------:R-:W-:Y:S02]  /*d4e0*/  MUFU.EX2 R46, R46 ;  /* 0x0000002e002e7308 */ /* 0x000fe40000000800 */
[----:B------:R-:W-:Y:S04]  /*d4f0*/  FADD.FTZ R40, R40, R91 ;  /* 0x0000005b28287221 */ /* 0x000fe80000010000 */
[C---:B-----5:R-:W-:Y:S03]  /*d500*/  HMMA.16816.F32 R8, R20.reuse, R32, R8 ;  /* 0x000000201408723c */ /* 0x060fe60000001808 */
[----:B------:R-:W-:Y:S01]  /*d510*/  FADD.FTZ R41, R41, R40 ;  /* 0x0000002829297221 */ /* 0x000fe20000010000 */
[----:B------:R-:W1:Y:S04]  /*d520*/  MUFU.EX2 R47, R47 ;  /* 0x0000002f002f7308 */ /* 0x000e680000000800 */
[C---:B------:R-:W-:Y:S01]  /*d530*/  HMMA.16816.F32 R68, R20.reuse, R34, R68 ;  /* 0x000000221444723c */ /* 0x040fe20000001844 */
[----:B------:R-:W-:Y:S05]  /*d540*/  LDSM.16.MT88.4 R32, [R149+0x8800] ;  /* 0x008800009520783b */ /* 0x000fea0000004200 */
[----:B------:R-:W-:Y:S02]  /*d550*/  MUFU.EX2 R3, R3 ;  /* 0x0000000300037308 */ /* 0x000fe40000000800 */
[C---:B------:R-:W-:Y:S08]  /*d560*/  HMMA.16816.F32 R72, R20.reuse, R28, R72 ;  /* 0x0000001c1448723c */ /* 0x040ff00000001848 */
[C---:B------:R-:W-:Y:S01]  /*d570*/  HMMA.16816.F32 R12, R20.reuse, R30, R12 ;  /* 0x0000001e140c723c */ /* 0x040fe2000000180c */
[----:B------:R-:W3:Y:S01]  /*d580*/  LDSM.16.MT88.4 R28, [R152+0x8800] ;  /* 0x00880000981c783b */ /* 0x000ee20000004200 */
[----:B------:R-:W4:Y:S06]  /*d590*/  MUFU.EX2 R48, R48 ;  /* 0x0000003000307308 */ /* 0x000f2c0000000800 */
[C---:B--2---:R-:W-:Y:S04]  /*d5a0*/  HMMA.16816.F32 R76, R20.reuse, R24, R76 ;  /* 0x00000018144c723c */ /* 0x044fe8000000184c */
[----:B------:R-:W-:Y:S04]  /*d5b0*/  MUFU.EX2 R49, R49 ;  /* 0x0000003100317308 */ /* 0x000fe80000000800 */
[C---:B------:R-:W-:Y:S01]  /*d5c0*/  HMMA.16816.F32 R80, R20.reuse, R26, R80 ;  /* 0x0000001a1450723c */ /* 0x040fe20000001850 */
[----:B------:R-:W2:Y:S05]  /*d5d0*/  LDSM.16.MT88.4 R24, [R150+0x8800] ;  /* 0x008800009618783b */ /* 0x000eaa0000004200 */
[----:B------:R-:W5:Y:S02]  /*d5e0*/  MUFU.EX2 R50, R50 ;  /* 0x0000003200327308 */ /* 0x000f640000000800 */
[C---:B------:R-:W-:Y:S08]  /*d5f0*/  HMMA.16816.F32 R16, R20.reuse, R36, R16 ;  /* 0x000000241410723c */ /* 0x040ff00000001810 */
[----:B------:R-:W-:Y:S01]  /*d600*/  HMMA.16816.F32 R84, R20, R38, R84 ;  /* 0x000000261454723c */ /* 0x000fe20000001854 */
[----:B------:R-:W2:Y:S01]  /*d610*/  LDSM.16.MT88.4 R36, [R148+0x8800] ;  /* 0x008800009424783b */ /* 0x000ea20000004200 */
[----:B------:R-:W-:Y:S05]  /*d620*/  MUFU.EX2 R51, R51 ;  /* 0x0000003300337308 */ /* 0x000fea0000000800 */
[----:B------:R-:W-:Y:S02]  /*d630*/  F2FP.PACK_AB R20, R45, R44 ;  /* 0x0000002c2d14723e */ /* 0x000fe400000000ff */
[----:B-1----:R-:W-:Y:S03]  /*d640*/  F2FP.PACK_AB R21, R47, R46 ;  /* 0x0000002e2f15723e */ /* 0x002fe600000000ff */
[----:B----4-:R-:W-:Y:S01]  /*d650*/  F2FP.PACK_AB R22, R48, R3 ;  /* 0x000000033016723e */ /* 0x010fe200000000ff */
[----:B------:R-:W1:Y:S01]  /*d660*/  MUFU.EX2 R52, R52 ;  /* 0x0000003400347308 */ /* 0x000e620000000800 */
[----:B-----5:R-:W-:Y:S07]  /*d670*/  F2FP.PACK_AB R23, R50, R49 ;  /* 0x000000313217723e */ /* 0x020fee00000000ff */
[C---:B---3--:R-:W-:Y:S02]  /*d680*/  HMMA.16816.F32 R8, R20.reuse, R28, R8 ;  /* 0x0000001c1408723c */ /* 0x048fe40000001808 */
[----:B------:R-:W-:Y:S06]  /*d690*/  MUFU.EX2 R53, R53 ;  /* 0x0000003500357308 */ /* 0x000fec0000000800 */
[C---:B------:R-:W-:Y:S01]  /*d6a0*/  HMMA.16816.F32 R68, R20.reuse, R30, R68 ;  /* 0x0000001e1444723c */ /* 0x040fe20000001844 */
[----:B------:R-:W-:Y:S03]  /*d6b0*/  LDSM.16.MT88.4 R28, [R150+0x9000] ;  /* 0x00900000961c783b */ /* 0x000fe60000004200 */
[----:B------:R-:W3:Y:S04]  /*d6c0*/  MUFU.EX2 R100, R100 ;  /* 0x0000006400647308 */ /* 0x000ee80000000800 */
[C---:B--2---:R-:W-:Y:S06]  /*d6d0*/  HMMA.16816.F32 R72, R20.reuse, R24, R72 ;  /* 0x000000181448723c */ /* 0x044fec0000001848 */
[----:B------:R-:W-:Y:S02]  /*d6e0*/  MUFU.EX2 R54, R54 ;  /* 0x0000003600367308 */ /* 0x000fe40000000800 */
[C---:B------:R-:W-:Y:S01]  /*d6f0*/  HMMA.16816.F32 R12, R20.reuse, R26, R12 ;  /* 0x0000001a140c723c */ /* 0x040fe2000000180c */
[----:B------:R-:W2:Y:S07]  /*d700*/  LDSM.16.MT88.4 R24, [R152+0x9000] ;  /* 0x009000009818783b */ /* 0x000eae0000004200 */
[C---:B------:R-:W-:Y:S01]  /*d710*/  HMMA.16816.F32 R76, R20.reuse, R32, R76 ;  /* 0x00000020144c723c */ /* 0x040fe2000000184c */
[----:B------:R-:W4:Y:S07]  /*d720*/  MUFU.EX2 R55, R55 ;  /* 0x0000003700377308 */ /* 0x000f2e0000000800 */
[C---:B------:R-:W-:Y:S01]  /*d730*/  HMMA.16816.F32 R80, R20.reuse, R34, R80 ;  /* 0x000000221450723c */ /* 0x040fe20000001850 */
[----:B------:R-:W5:Y:S02]  /*d740*/  LDSM.16.MT88.4 R32, [R149+0x9000] ;  /* 0x009000009520783b */ /* 0x000f640000004200 */
[----:B------:R-:W-:Y:S05]  /*d750*/  MUFU.EX2 R56, R56 ;  /* 0x0000003800387308 */ /* 0x000fea0000000800 */
[C---:B------:R-:W-:Y:S05]  /*d760*/  HMMA.16816.F32 R16, R20.reuse, R36, R16 ;  /* 0x000000241410723c */ /* 0x040fea0000001810 */
[----:B------:R-:W2:Y:S03]  /*d770*/  MUFU.EX2 R57, R57 ;  /* 0x0000003900397308 */ /* 0x000ea60000000800 */
[----:B------:R-:W-:Y:S01]  /*d780*/  HMMA.16816.F32 R84, R20, R38, R84 ;  /* 0x000000261454723c */ /* 0x000fe20000001854 */
[----:B------:R-:W5:Y:S06]  /*d790*/  LDSM.16.MT88.4 R36, [R148+0x9000] ;  /* 0x009000009424783b */ /* 0x000f6c0000004200 */
[----:B-1----:R-:W-:Y:S01]  /*d7a0*/  F2FP.PACK_AB R20, R52, R51 ;  /* 0x000000333414723e */ /* 0x002fe200000000ff */
[----:B------:R-:W-:Y:S01]  /*d7b0*/  MUFU.EX2 R58, R58 ;  /* 0x0000003a003a7308 */ /* 0x000fe20000000800 */
[----:B---3--:R-:W-:Y:S03]  /*d7c0*/  F2FP.PACK_AB R21, R100, R53 ;  /* 0x000000356415723e */ /* 0x008fe600000000ff */
[----:B----4-:R-:W-:Y:S06]  /*d7d0*/  F2FP.PACK_AB R22, R55, R54 ;  /* 0x000000363716723e */ /* 0x010fec00000000ff */
[----:B------:R-:W1:Y:S01]  /*d7e0*/  MUFU.EX2 R59, R59 ;  /* 0x0000003b003b7308 */ /* 0x000e620000000800 */
[----:B--2---:R-:W-:Y:S07]  /*d7f0*/  F2FP.PACK_AB R23, R57, R56 ;  /* 0x000000383917723e */ /* 0x004fee00000000ff */
[C---:B------:R-:W-:Y:S02]  /*d800*/  HMMA.16816.F32 R8, R20.reuse, R24, R8 ;  /* 0x000000181408723c */ /* 0x040fe40000001808 */
[----:B------:R-:W-:Y:S06]  /*d810*/  MUFU.EX2 R60, R60 ;  /* 0x0000003c003c7308 */ /* 0x000fec0000000800 */
[C---:B------:R-:W-:Y:S01]  /*d820*/  HMMA.16816.F32 R68, R20.reuse, R26, R68 ;  /* 0x0000001a1444723c */ /* 0x040fe20000001844 */
[----:B------:R-:W2:Y:S03]  /*d830*/  LDSM.16.MT88.4 R24, [R152+0x9800] ;  /* 0x009800009818783b */ /* 0x000ea60000004200 */
[----:B------:R-:W3:Y:S04]  /*d840*/  MUFU.EX2 R7, R7 ;  /* 0x0000000700077308 */ /* 0x000ee80000000800 */
[C---:B------:R-:W-:Y:S06]  /*d850*/  HMMA.16816.F32 R72, R20.reuse, R28, R72 ;  /* 0x0000001c1448723c */ /* 0x040fec0000001848 */
[----:B------:R-:W-:Y:S01]  /*d860*/  MUFU.EX2 R61, R61 ;  /* 0x0000003d003d7308 */ /* 0x000fe20000000800 */
[----:B------:R-:W-:Y:S01]  /*d870*/  FADD.FTZ R28, R112, R117 ;  /* 0x00000075701c7221 */ /* 0x000fe20000010000 */
[C---:B------:R-:W-:Y:S04]  /*d880*/  HMMA.16816.F32 R12, R20.reuse, R30, R12 ;  /* 0x0000001e140c723c */ /* 0x040fe8000000180c */
[----:B------:R-:W-:Y:S04]  /*d890*/  FADD.FTZ R28, R113, R28 ;  /* 0x0000001c711c7221 */ /* 0x000fe80000010000 */
[----:B------:R-:W4:Y:S01]  /*d8a0*/  MUFU.EX2 R62, R103 ;  /* 0x00000067003e7308 */ /* 0x000f220000000800 */
[C---:B-----5:R-:W-:Y:S03]  /*d8b0*/  HMMA.16816.F32 R76, R20.reuse, R32, R76 ;  /* 0x00000020144c723c */ /* 0x060fe6000000184c */
[----:B------:R-:W-:Y:S05]  /*d8c0*/  FADD.FTZ R29, R125, R28 ;  /* 0x0000001c7d1d7221 */ /* 0x000fea0000010000 */
[C---:B------:R-:W-:Y:S01]  /*d8d0*/  HMMA.16816.F32 R80, R20.reuse, R34, R80 ;  /* 0x000000221450723c */ /* 0x040fe20000001850 */
[----:B------:R-:W-:Y:S03]  /*d8e0*/  MUFU.EX2 R6, R66 ;  /* 0x0000004200067308 */ /* 0x000fe60000000800 */
[----:B------:R-:W-:Y:S04]  /*d8f0*/  FADD.FTZ R29, R128, R29 ;  /* 0x0000001d801d7221 */ /* 0x000fe80000010000 */
[C---:B------:R-:W-:Y:S03]  /*d900*/  HMMA.16816.F32 R16, R20.reuse, R36, R16 ;  /* 0x000000241410723c */ /* 0x040fe60000001810 */
[----:B------:R-:W5:Y:S01]  /*d910*/  MUFU.EX2 R5, R5 ;  /* 0x0000000500057308 */ /* 0x000f620000000800 */
[----:B------:R-:W-:Y:S02]  /*d920*/  FADD.FTZ R32, R108, R29 ;  /* 0x0000001d6c207221 */ /* 0x000fe40000010000 */
[----:B------:R-:W2:Y:S02]  /*d930*/  LDSM.16.MT88.4 R28, [R149+0x9800] ;  /* 0x00980000951c783b */ /* 0x000ea40000004200 */
[----:B------:R-:W-:Y:S04]  /*d940*/  HMMA.16816.F32 R84, R20, R38, R84 ;  /* 0x000000261454723c */ /* 0x000fe80000001854 */
[----:B------:R-:W-:Y:S03]  /*d950*/  FADD.FTZ R32, R109, R32 ;  /* 0x000000206d207221 */ /* 0x000fe60000010000 */
[----:B-1----:R-:W-:Y:S01]  /*d960*/  F2FP.PACK_AB R20, R59, R58 ;  /* 0x0000003a3b14723e */ /* 0x002fe200000000ff */
[----:B------:R-:W-:Y:S01]  /*d970*/  FADD.FTZ R33, R97, R32 ;  /* 0x0000002061217221 */ /* 0x000fe20000010000 */
[----:B---3--:R-:W-:Y:S03]  /*d980*/  F2FP.PACK_AB R21, R7, R60 ;  /* 0x0000003c0715723e */ /* 0x008fe600000000ff */
[----:B----4-:R-:W-:Y:S01]  /*d990*/  F2FP.PACK_AB R22, R62, R61 ;  /* 0x0000003d3e16723e */ /* 0x010fe200000000ff */
[----:B------:R-:W-:Y:S04]  /*d9a0*/  FADD.FTZ R33, R98, R33 ;  /* 0x0000002162217221 */ /* 0x000fe80000010000 */
[----:B------:R-:W-:Y:S01]  /*d9b0*/  FADD.FTZ R106, R106, R33 ;  /* 0x000000216a6a7221 */ /* 0x000fe20000010000 */
[----:B-----5:R-:W-:Y:S03]  /*d9c0*/  F2FP.PACK_AB R23, R5, R6 ;  /* 0x000000060517723e */ /* 0x020fe600000000ff */
[----:B------:R-:W-:Y:S04]  /*d9d0*/  FADD.FTZ R89, R89, R106 ;  /* 0x0000006a59597221 */ /* 0x000fe80000010000 */
[----:B------:R-:W-:Y:S01]  /*d9e0*/  FADD.FTZ R90, R90, R89 ;  /* 0x000000595a5a7221 */ /* 0x000fe20000010000 */
[C---:B--2---:R-:W-:Y:S01]  /*d9f0*/  HMMA.16816.F32 R96, R20.reuse, R24, R8 ;  /* 0x000000181460723c */ /* 0x044fe20000001808 */
[----:B------:R-:W1:Y:S02]  /*da00*/  LDSM.16.MT88.4 R8, [R148+0x9800] ;  /* 0x009800009408783b */ /* 0x000e640000004200 */
[----:B------:R-:W-:Y:S04]  /*da10*/  FADD.FTZ R107, R107, R90 ;  /* 0x0000005a6b6b7221 */ /* 0x000fe80000010000 */
[----:B------:R-:W-:Y:S01]  /*da20*/  FADD.FTZ R42, R42, R107 ;  /* 0x0000006b2a2a7221 */ /* 0x000fe20000010000 */
[C---:B------:R-:W-:Y:S04]  /*da30*/  HMMA.16816.F32 R68, R20.reuse, R26, R68 ;  /* 0x0000001a1444723c */ /* 0x040fe80000001844 */
[----:B------:R-:W-:Y:S04]  /*da40*/  FADD.FTZ R43, R43, R42 ;  /* 0x0000002a2b2b7221 */ /* 0x000fe80000010000 */
[C---:B------:R-:W-:Y:S08]  /*da50*/  HMMA.16816.F32 R72, R20.reuse, R92, R72 ;  /* 0x0000005c1448723c */ /* 0x040ff00000001848 */
[C---:B------:R-:W-:Y:S07]  /*da60*/  HMMA.16816.F32 R92, R20.reuse, R94, R12 ;  /* 0x0000005e145c723c */ /* 0x040fee000000180c */
        /* <DEDUP_REMOVED lines=16> */
[----:B------:R-:W-:Y:S01]  /*db70*/  FADD.FTZ R54, R54, R3 ;  /* 0x0000000336367221 */ /* 0x000fe20000010000 */
[----:B------:R-:W-:Y:S01]  /*db80*/  MOV R3, R0 ;  /* 0x0000000000037202 */ /* 0x000fe20000000f00 */
[----:B------:R-:W-:Y:S03]  /*db90*/  FADD.FTZ R56, R56, R13 ;  /* 0x0000000d38387221 */ /* 0x000fe60000010000 */
        /* <DEDUP_REMOVED lines=11> */
.L_x_5725:
[----:B------:R-:W1:Y:S01]  /*dc50*/  SHFL.BFLY PT, R4, R179, 0x2, 0x1f ;  /* 0x0c401f00b3047f89 */ /* 0x000e6200000e0000 */
[----:B------:R-:W-:Y:S01]  /*dc60*/  MOV R10, 0x3f800000 ;  /* 0x3f800000000a7802 */ /* 0x000fe20000000f00 */
[----:B------:R-:W-:Y:S01]  /*dc70*/  BSSY B0, `(.L_x_5730) ;  /* 0x000009a000007945 */ /* 0x000fe20003800000 */
[----:B------:R-:W-:Y:S01]  /*dc80*/  MOV R9, 0x3f800000 ;  /* 0x3f80000000097802 */ /* 0x000fe20000000f00 */
[----:B------:R-:W2:Y:S01]  /*dc90*/  SHFL.BFLY PT, R3, R178, 0x2, 0x1f ;  /* 0x0c401f00b2037f89 */ /* 0x000ea200000e0000 */
[----:B------:R-:W-:-:S03]  /*dca0*/  IADD3 R45, -R168, RZ, RZ ;  /* 0x000000ffa82d7210 */ /* 0x000fc60007ffe1ff */
[----:B------:R-:W-:Y:S06]  /*dcb0*/  BAR.SYNC.DEFER_BLOCKING 0x0 ;  /* 0x0000000000007b1d */ /* 0x000fec0000010000 */
[----:B------:R-:W3:Y:S01]  /*dcc0*/  S2R R44, SR_CTAID.Z ;  /* 0x00000000002c7919 */ /* 0x000ee20000002700 */
[----:B-1----:R-:W-:-:S03]  /*dcd0*/  FADD.FTZ R7, R4, R179 ;  /* 0x000000b304077221 */ /* 0x002fc60000010000 */
[----:B------:R-:W1:Y:S01]  /*dce0*/  S2R R4, SR_TID.X ;  /* 0x0000000000047919 */ /* 0x000e620000002100 */
[----:B--2---:R-:W-:-:S03]  /*dcf0*/  FADD.FTZ R14, R3, R178 ;  /* 0x000000b2030e7221 */ /* 0x004fc60000010000 */
[----:B------:R-:W2:Y:S04]  /*dd00*/  SHFL.BFLY PT, R6, R7, 0x1, 0x1f ;  /* 0x0c201f0007067f89 */ /* 0x000ea800000e0000 */
[----:B------:R-:W4:Y:S01]  /*dd10*/  SHFL.BFLY PT, R5, R14, 0x1, 0x1f ;  /* 0x0c201f000e057f89 */ /* 0x000f2200000e0000 */
[----:B---3--:R-:W-:Y:S01]  /*dd20*/  IMAD R44, R45, c[0x0][0x1c0], R44 ;  /* 0x000070002d2c7a24 */ /* 0x008fe200078e022c */
        /* <DEDUP_REMOVED lines=9> */
[----:B------:R-:W-:Y:S02]  /*ddc0*/  LOP3.LUT R13, R13, 0xfffffff0, RZ, 0xc0, !PT ;  /* 0xfffffff00d0d7812 */ /* 0x000fe400078ec0ff */
[----:B------:R-:W-:Y:S02]  /*ddd0*/  LEA.HI R7, R7, R12, RZ, 0x3 ;  /* 0x0000000c07077211 */ /* 0x000fe400078f18ff */
[----:B------:R-:W-:Y:S01]  /*dde0*/  LEA.HI R3, R3, R4, RZ, 0x5 ;  /* 0x0000000403037211 */ /* 0x000fe200078f28ff */
[----:B------:R-:W1:Y:S01]  /*ddf0*/  @P4 MUFU.RCP R10, R6 ;  /* 0x00000006000a4308 */ /* 0x000e620000001000 */
[----:B------:R-:W-:-:S05]  /*de00*/  LOP3.LUT R7, R7, 0xfffffff8, RZ, 0xc0, !PT ;  /* 0xfffffff807077812 */ /* 0x000fca00078ec0ff */
[----:B------:R-:W-:Y:S02]  /*de10*/  IMAD.IADD R7, R12, 0x1, -R7 ;  /* 0x000000010c077824 */ /* 0x000fe400078e0a07 */
[----:B------:R-:W2:Y:S02]  /*de20*/  @P3 MUFU.RCP R9, R5 ;  /* 0x0000000500093308 */ /* 0x000ea40000001000 */
[C---:B------:R-:W-:Y:S01]  /*de30*/  IMAD.SHL.U32 R14, R7.reuse, 0x40, RZ ;  /* 0x00000040070e7824 */ /* 0x040fe200078e00ff */
[----:B------:R-:W-:-:S04]  /*de40*/  LOP3.LUT R11, R7, 0x1, RZ, 0xc0, !PT ;  /* 0x00000001070b7812 */ /* 0x000fc800078ec0ff */
[----:B------:R-:W-:Y:S01]  /*de50*/  ISETP.NE.U32.AND P0, PT, R11, 0x1, PT ;  /* 0x000000010b00780c */ /* 0x000fe20003f05070 */
[----:B-1----:R-:W-:Y:S01]  /*de60*/  FMUL.FTZ R96, R10, R96 ;  /* 0x000000600a607220 */ /* 0x002fe20000410000 */
[----:B------:R-:W-:Y:S01]  /*de70*/  LOP3.LUT R14, R14, 0x1c0, RZ, 0xc0, !PT ;  /* 0x000001c00e0e7812 */ /* 0x000fe200078ec0ff */
[C---:B------:R-:W-:Y:S01]  /*de80*/  FMUL.FTZ R97, R10.reuse, R97 ;  /* 0x000000610a617220 */ /* 0x040fe20000410000 */
[----:B------:R-:W-:Y:S01]  /*de90*/  R2P PR, R7, 0x6 ;  /* 0x0000000607007804 */ /* 0x000fe20000000000 */
[C---:B------:R-:W-:Y:S01]  /*dea0*/  FMUL.FTZ R68, R10.reuse, R68 ;  /* 0x000000440a447220 */ /* 0x040fe20000410000 */
[----:B------:R-:W-:Y:S01]  /*deb0*/  SHF.R.S32.HI R7, RZ, 0x5, R3 ;  /* 0x00000005ff077819 */ /* 0x000fe20000011403 */
[C---:B------:R-:W-:Y:S01]  /*dec0*/  FMUL.FTZ R69, R10.reuse, R69 ;  /* 0x000000450a457220 */ /* 0x040fe20000410000 */
[----:B------:R-:W-:Y:S01]  /*ded0*/  LOP3.LUT R3, R3, 0xffffffe0, RZ, 0xc0, !PT ;  /* 0xffffffe003037812 */ /* 0x000fe200078ec0ff */
[C---:B------:R-:W-:Y:S01]  /*dee0*/  FMUL.FTZ R72, R10.reuse, R72 ;  /* 0x000000480a487220 */ /* 0x040fe20000410000 */
[----:B------:R-:W1:Y:S01]  /*def0*/  @P4 MUFU.LG2 R6, R6 ;  /* 0x0000000600064308 */ /* 0x000e620000000c00 */
[C---:B------:R-:W-:Y:S01]  /*df00*/  FMUL.FTZ R73, R10.reuse, R73 ;  /* 0x000000490a497220 */ /* 0x040fe20000410000 */
[----:B------:R-:W-:Y:S01]  /*df10*/  IADD3 R3, -R3, R4, RZ ;  /* 0x0000000403037210 */ /* 0x000fe20007ffe1ff */
[C---:B------:R-:W-:Y:S01]  /*df20*/  FMUL.FTZ R92, R10.reuse, R92 ;  /* 0x0000005c0a5c7220 */ /* 0x040fe20000410000 */
[----:B------:R-:W-:Y:S01]  /*df30*/  SHF.R.S32.HI R46, RZ, 0x1f, R7 ;  /* 0x0000001fff2e7819 */ /* 0x000fe20000011407 */
[----:B------:R-:W-:-:S02]  /*df40*/  FMUL.FTZ R93, R10, R93 ;  /* 0x0000005d0a5d7220 */ /* 0x000fc40000410000 */
[C---:B------:R-:W-:Y:S01]  /*df50*/  FMUL.FTZ R76, R10.reuse, R76 ;  /* 0x0000004c0a4c7220 */ /* 0x040fe20000410000 */
[----:B------:R-:W3:Y:S01]  /*df60*/  @P3 MUFU.LG2 R5, R5 ;  /* 0x0000000500053308 */ /* 0x000ee20000000c00 */
[----:B------:R-:W-:Y:S01]  /*df70*/  FMUL.FTZ R77, R10, R77 ;  /* 0x0000004d0a4d7220 */ /* 0x000fe20000410000 */
[----:B------:R-:W-:Y:S01]  /*df80*/  LEA.HI R46, R46, R7, RZ, 0x2 ;  /* 0x000000072e2e7211 */ /* 0x000fe200078f10ff */
[C---:B------:R-:W-:Y:S02]  /*df90*/  FMUL.FTZ R80, R10.reuse, R80 ;  /* 0x000000500a507220 */ /* 0x040fe40000410000 */
[----:B------:R-:W-:Y:S01]  /*dfa0*/  FMUL.FTZ R81, R10, R81 ;  /* 0x000000510a517220 */ /* 0x000fe20000410000 */
[----:B------:R-:W-:Y:S01]  /*dfb0*/  LOP3.LUT R46, R46, 0xffffffc, RZ, 0xc0, !PT ;  /* 0x0ffffffc2e2e7812 */ /* 0x000fe200078ec0ff */
[C---:B------:R-:W-:Y:S02]  /*dfc0*/  FMUL.FTZ R88, R10.reuse, R88 ;  /* 0x000000580a587220 */ /* 0x040fe40000410000 */
[----:B------:R-:W-:-:S02]  /*dfd0*/  FMUL.FTZ R89, R10, R89 ;  /* 0x000000590a597220 */ /* 0x000fc40000410000 */
[C---:B------:R-:W-:Y:S02]  /*dfe0*/  FMUL.FTZ R84, R10.reuse, R84 ;  /* 0x000000540a547220 */ /* 0x040fe40000410000 */
[----:B------:R-:W-:Y:S01]  /*dff0*/  FMUL.FTZ R85, R10, R85 ;  /* 0x000000550a557220 */ /* 0x000fe20000410000 */
[----:B------:R-:W-:Y:S01]  /*e000*/  SHF.L.U32 R10, R160, 0x6, RZ ;  /* 0x00000006a00a7819 */ /* 0x000fe200000006ff */
[C---:B--2---:R-:W-:Y:S02]  /*e010*/  FMUL.FTZ R99, R9.reuse, R99 ;  /* 0x0000006309637220 */ /* 0x044fe40000410000 */
[C---:B------:R-:W-:Y:S01]  /*e020*/  FMUL.FTZ R98, R9.reuse, R98 ;  /* 0x0000006209627220 */ /* 0x040fe20000410000 */
        /* <DEDUP_REMOVED lines=15> */
[----:B------:R-:W-:Y:S01]  /*e120*/  IADD3 R9, -R13, R4, RZ ;  /* 0x000000040d097210 */ /* 0x000fe20007ffe1ff */
[----:B-1----:R-:W-:Y:S01]  /*e130*/  @P4 FMUL.FTZ R45, R6, 0.69314718246459960938 ;  /* 0x3f317218062d4820 */ /* 0x002fe20000410000 */
[----:B------:R-:W-:Y:S01]  /*e140*/  LOP3.LUT R13, R8, 0x1ffffffc, RZ, 0xc0, !PT ;  /* 0x1ffffffc080d7812 */ /* 0x000fe200078ec0ff */
[----:B---3--:R-:W-:Y:S01]  /*e150*/  @P3 FMUL.FTZ R5, R5, 0.69314718246459960938 ;  /* 0x3f31721805053820 */ /* 0x008fe20000410000 */
[----:B------:R-:W-:-:S02]  /*e160*/  LEA.HI R10, R9, R9, RZ, 0x1 ;  /* 0x00000009090a7211 */ /* 0x000fc400078f08ff */
[----:B------:R-:W-:Y:S02]  /*e170*/  IADD3 R16, -R13, R4, RZ ;  /* 0x000000040d107210 */ /* 0x000fe40007ffe1ff */
[----:B------:R-:W-:Y:S02]  /*e180*/  SHF.L.U32 R11, R10, 0x2, RZ ;  /* 0x000000020a0b7819 */ /* 0x000fe400000006ff */
[----:B------:R-:W-:Y:S01]  /*e190*/  SHF.R.U32.HI R8, RZ, 0x3, R12 ;  /* 0x00000003ff087819 */ /* 0x000fe2000001160c */
[C---:B------:R-:W-:Y:S01]  /*e1a0*/  IMAD R13, R7.reuse, 0x200, R16 ;  /* 0x00000200070d7824 */ /* 0x040fe200078e0210 */
[----:B------:R-:W-:Y:S01]  /*e1b0*/  LOP3.LUT R11, R12, 0x38, R11, 0xf8, !PT ;  /* 0x000000380c0b7812 */ /* 0x000fe200078ef80b */
[----:B------:R-:W-:Y:S01]  /*e1c0*/  IMAD.IADD R7, R7, 0x1, -R46 ;  /* 0x0000000107077824 */ /* 0x000fe200078e0a2e */
[----:B------:R-:W-:Y:S02]  /*e1d0*/  LEA.HI R12, R14, R14, RZ, 0x1d ;  /* 0x0000000e0e0c7211 */ /* 0x000fe400078fe8ff */
[----:B------:R-:W-:-:S02]  /*e1e0*/  LOP3.LUT R10, R10, 0xffffffe, RZ, 0xc0, !PT ;  /* 0x0ffffffe0a0a7812 */ /* 0x000fc400078ec0ff */
[----:B------:R-:W-:Y:S02]  /*e1f0*/  LOP3.LUT R8, R11, R8, RZ, 0x3c, !PT ;  /* 0x000000080b087212 */ /* 0x000fe400078e3cff */
[----:B------:R-:W-:Y:S01]  /*e200*/  LEA R13, R13, R12, 0x1 ;  /* 0x0000000c0d0d7211 */ /* 0x000fe200078e08ff */
[----:B------:R-:W-:Y:S01]  /*e210*/  IMAD.IADD R15, R9, 0x1, -R10 ;  /* 0x00000001090f7824 */ /* 0x000fe200078e0a0a */
[----:B------:R-:W-:Y:S02]  /*e220*/  MOV R11, 0xffffffe0 ;  /* 0xffffffe0000b7802 */ /* 0x000fe40000000f00 */
[----:B------:R-:W-:Y:S01]  /*e230*/  MOV R10, 0x40 ;  /* 0x00000040000a7802 */ /* 0x000fe20000000f00 */
[----:B------:R-:W-:Y:S01]  /*e240*/  IMAD R8, R15, 0x4, R8 ;  /* 0x000000040f087824 */ /* 0x000fe200078e0208 */
[----:B------:R-:W-:Y:S01]  /*e250*/  SHF.L.U32 R12, R13, 0x2, RZ ;  /* 0x000000020d0c7819 */ /* 0x000fe200000006ff */
[----:B------:R-:W-:Y:S01]  /*e260*/  STS.64 [R13.X4], R96 ;  /* 0x000000600d007388 */ /* 0x000fe20000004a00 */
[----:B------:R-:W-:-:S02]  /*e270*/  SEL R11, R11, 0x20, !P0 ;  /* 0x000000200b0b7807 */ /* 0x000fc40004000000 */
[----:B------:R-:W-:Y:S01]  /*e280*/  SEL R15, R10, 0xffffffc0, !P1 ;  /* 0xffffffc00a0f7807 */ /* 0x000fe20004800000 */
[----:B------:R1:W-:Y:S01]  /*e290*/  STS.64 [R13.X4+0x800], R98 ;  /* 0x000800620d007388 */ /* 0x0003e20000004a00 */
[C---:B------:R-:W-:Y:S02]  /*e2a0*/  IADD3 R14, R12.reuse, 0x80, RZ ;  /* 0x000000800c0e7810 */ /* 0x040fe40007ffe0ff */
[C---:B------:R-:W-:Y:S02]  /*e2b0*/  IADD3 R10, R12.reuse, R11, RZ ;  /* 0x0000000b0c0a7210 */ /* 0x040fe40007ffe0ff */
[C---:B------:R-:W-:Y:S02]  /*e2c0*/  @P2 IADD3 R14, R12.reuse, -0x80, RZ ;  /* 0xffffff800c0e2810 */ /* 0x040fe40007ffe0ff */
[----:B------:R-:W-:Y:S01]  /*e2d0*/  IADD3 R16, R12, R15, RZ ;  /* 0x0000000f0c107210 */ /* 0x000fe20007ffe0ff */
[----:B------:R-:W-:Y:S01]  /*e2e0*/  IMAD.IADD R17, R10, 0x1, R15 ;  /* 0x000000010a117824 */ /* 0x000fe200078e020f */
[----:B------:R-:W-:Y:S01]  /*e2f0*/  IADD3 R12, R11, R14, RZ ;  /* 0x0000000e0b0c7210 */ /* 0x000fe20007ffe0ff */
[----:B------:R-:W-:Y:S01]  /*e300*/  STS.64 [R10], R68 ;  /* 0x000000440a007388 */ /* 0x000fe20000000a00 */
[----:B------:R-:W-:Y:S01]  /*e310*/  LOP3.LUT P0, RZ, R3, 0x3, RZ, 0xc0, !PT ;  /* 0x0000000303ff7812 */ /* 0x000fe2000780c0ff */
[----:B------:R-:W-:Y:S01]  /*e320*/  IMAD.MOV.U32 R3, RZ, RZ, -0x800000 ;  /* 0xff800000ff037424 */ /* 0x000fe200078e00ff */
[----:B------:R-:W-:Y:S01]  /*e330*/  MOV R4, 0xff800000 ;  /* 0xff80000000047802 */ /* 0x000fe20000000f00 */
[----:B------:R2:W-:Y:S01]  /*e340*/  STS.64 [R10+0x800], R70 ;  /* 0x000800460a007388 */ /* 0x0005e20000000a00 */
[----:B------:R-:W-:Y:S01]  /*e350*/  @P4 FFMA.FTZ R3, R2, c[0x0][0x238], R45 ;  /* 0x00008e0002034a23 */ /* 0x000fe2000001002d */
[----:B------:R-:W-:Y:S01]  /*e360*/  LEA R7, R7, R164, 0x4 ;  /* 0x000000a407077211 */ /* 0x000fe200078e20ff */
[----:B------:R-:W-:Y:S01]  /*e370*/  @P3 FFMA.FTZ R4, R0, c[0x0][0x238], R5 ;  /* 0x00008e0000043a23 */ /* 0x000fe20000010005 */
[----:B------:R3:W-:Y:S01]  /*e380*/  STS.64 [R16], R72 ;  /* 0x0000004810007388 */ /* 0x0007e20000000a00 */
[----:B------:R-:W-:-:S03]  /*e390*/  SHF.L.U32 R6, R9, 0x2, RZ ;  /* 0x0000000209067819 */ /* 0x000fc600000006ff */
[----:B------:R3:W-:Y:S04]  /*e3a0*/  STS.64 [R16+0x800], R74 ;  /* 0x0008004a10007388 */ /* 0x0007e80000000a00 */
[----:B------:R3:W-:Y:S01]  /*e3b0*/  STS.64 [R17], R92 ;  /* 0x0000005c11007388 */ /* 0x0007e20000000a00 */
[C---:B-1----:R-:W-:Y:S01]  /*e3c0*/  IADD3 R13, R15.reuse, R14, RZ ;  /* 0x0000000e0f0d7210 */ /* 0x042fe20007ffe0ff */
[----:B------:R-:W-:Y:S02]  /*e3d0*/  IMAD.IADD R15, R15, 0x1, R12 ;  /* 0x000000010f0f7824 */ /* 0x000fe400078e020c */
[----:B------:R3:W-:Y:S04]  /*e3e0*/  STS.64 [R17+0x800], R94 ;  /* 0x0008005e11007388 */ /* 0x0007e80000000a00 */
[----:B------:R3:W-:Y:S04]  /*e3f0*/  STS.64 [R14], R76 ;  /* 0x0000004c0e007388 */ /* 0x0007e80000000a00 */
[----:B------:R3:W-:Y:S04]  /*e400*/  STS.64 [R14+0x800], R78 ;  /* 0x0008004e0e007388 */ /* 0x0007e80000000a00 */
[----:B------:R3:W-:Y:S04]  /*e410*/  STS.64 [R12], R80 ;  /* 0x000000500c007388 */ /* 0x0007e80000000a00 */
[----:B------:R3:W-:Y:S04]  /*e420*/  STS.64 [R12+0x800], R82 ;  /* 0x000800520c007388 */ /* 0x0007e80000000a00 */
[----:B------:R3:W-:Y:S04]  /*e430*/  STS.64 [R13], R88 ;  /* 0x000000580d007388 */ /* 0x0007e80000000a00 */
[----:B------:R3:W-:Y:S04]  /*e440*/  STS.64 [R13+0x800], R90 ;  /* 0x0008005a0d007388 */ /* 0x0007e80000000a00 */
[----:B------:R3:W-:Y:S04]  /*e450*/  STS.64 [R15], R84 ;  /* 0x000000540f007388 */ /* 0x0007e80000000a00 */
[----:B------:R3:W-:Y:S04]  /*e460*/  STS.64 [R15+0x800], R86 ;  /* 0x000800560f007388 */ /* 0x0007e80000000a00 */
[----:B------:R-:W-:Y:S06]  /*e470*/  BAR.SYNC.DEFER_BLOCKING 0x0 ;  /* 0x0000000000007b1d */ /* 0x000fec0000010000 */
[----:B------:R-:W1:Y:S04]  /*e480*/  S2R R11, SR_CTAID.Y ;  /* 0x00000000000b7919 */ /* 0x000e680000002600 */
[----:B--2---:R-:W2:Y:S04]  /*e490*/  S2R R10, SR_CTAID.X ;  /* 0x00000000000a7919 */ /* 0x004ea80000002500 */
[----:B------:R3:W4:Y:S04]  /*e4a0*/  LDS.128 R36, [R8.X4] ;  /* 0x0000000008247984 */ /* 0x0007280000004c00 */
[----:B------:R3:W3:Y:S01]  /*e4b0*/  LDS.128 R32, [R8.X4+0x800] ;  /* 0x0008000008207984 */ /* 0x0006e20000004c00 */
[----:B-1----:R-:W-:-:S03]  /*e4c0*/  IMAD R11, R11, c[0x0][0x210], R168 ;  /* 0x000084000b0b7a24 */ /* 0x002fc600078e02a8 */
[----:B------:R1:W1:Y:S01]  /*e4d0*/  LDS.128 R28, [R8.X4+0x1000] ;  /* 0x00100000081c7984 */ /* 0x0002620000004c00 */
[----:B--2---:R-:W-:Y:S01]  /*e4e0*/  SHF.L.U32 R10, R10, 0x6, RZ ;  /* 0x000000060a0a7819 */ /* 0x004fe200000006ff */
[----:B------:R-:W-:Y:S02]  /*e4f0*/  IMAD R11, R11, c[0x0][0x1c0], R44 ;  /* 0x000070000b0b7a24 */ /* 0x000fe400078e022c */
[----:B------:R2:W1:Y:S02]  /*e500*/  LDS.128 R24, [R8.X4+0x1800] ;  /* 0x0018000008187984 */ /* 0x0004640000004c00 */
[----:B------:R-:W-:Y:S02]  /*e510*/  IMAD R10, R11, c[0x0][0x214], R10 ;  /* 0x000085000b0a7a24 */ /* 0x000fe400078e020a */
[----:B------:R2:W1:Y:S04]  /*e520*/  LDS.128 R20, [R8.X4+0x2000] ;  /* 0x0020000008147984 */ /* 0x0004680000004c00 */
[----:B------:R2:W1:Y:S04]  /*e530*/  LDS.128 R16, [R8.X4+0x2800] ;  /* 0x0028000008107984 */ /* 0x0004680000004c00 */
[----:B------:R2:W1:Y:S04]  /*e540*/  LDS.128 R12, [R8.X4+0x3000] ;  /* 0x00300000080c7984 */ /* 0x0004680000004c00 */
[----:B------:R2:W1:Y:S01]  /*e550*/  LDS.128 R40, [R8.X4+0x3800] ;  /* 0x0038000008287984 */ /* 0x0004620000004c00 */
[----:B------:R-:W-:Y:S05]  /*e560*/  @P0 BRA `(.L_x_5731) ;  /* 0x000000a000000947 */ /* 0x000fea0003800000 */
[----:B------:R-:W-:Y:S02]  /*e570*/  IADD3 R2, R7, 0x8, RZ ;  /* 0x0000000807027810 */ /* 0x000fe40007ffe0ff */
[----:B------:R-:W-:-:S02]  /*e580*/  SHF.R.S32.HI R5, RZ, 0x1f, R7 ;  /* 0x0000001fff057819 */ /* 0x000fc40000011407 */
[----:B------:R-:W-:Y:S02]  /*e590*/  IADD3 R0, P0, R10, R7, RZ ;  /* 0x000000070a007210 */ /* 0x000fe40007f1e0ff */
[-C--:B------:R-:W-:Y:S02]  /*e5a0*/  ISETP.GE.AND P2, PT, R7, R159.reuse, PT ;  /* 0x0000009f0700720c */ /* 0x080fe40003f46270 */
[----:B------:R-:W-:Y:S02]  /*e5b0*/  ISETP.GE.AND P1, PT, R2, R159, PT ;  /* 0x0000009f0200720c */ /* 0x000fe40003f26270 */
[----:B------:R-:W-:Y:S02]  /*e5c0*/  LEA.HI.X.SX32 R5, R10, R5, 0x1, P0 ;  /* 0x000000050a057211 */ /* 0x000fe400000f0eff */
[----:B-123--:R-:W-:-:S04]  /*e5d0*/  LEA R8, P0, R0, c[0x0][0x208], 0x2 ;  /* 0x0000820000087a11 */ /* 0x00efc800078010ff */
[----:B------:R-:W-:-:S05]  /*e5e0*/  LEA.HI.X R9, R0, c[0x0][0x20c], R5, 0x2, P0 ;  /* 0x0000830000097a11 */ /* 0x000fca00000f1405 */
[----:B------:R1:W-:Y:S04]  /*e5f0*/  @!P2 STG.E [R8.64], R3 ;  /* 0x000000030800a986 */ /* 0x0003e8000c101906 */
[----:B------:R1:W-:Y:S02]  /*e600*/  @!P1 STG.E [R8.64+0x20], R4 ;  /* 0x0000200408009986 */ /* 0x0003e4000c101906 */
.L_x_5731:
[----:B------:R-:W-:Y:S05]  /*e610*/  BSYNC B0 ;  /* 0x0000000000007941 */ /* 0x000fea0003800000 */
.L_x_5730:
[--C-:B------:R-:W-:Y:S01]  /*e620*/  SHF.R.S32.HI R7, RZ, 0x1f, R6.reuse ;  /* 0x0000001fff077819 */ /* 0x100fe20000011406 */
[----:B-1----:R-:W-:Y:S01]  /*e630*/  IMAD R3, R10, c[0x0][0x22c], RZ ;  /* 0x00008b000a037a24 */ /* 0x002fe200078e02ff */
[----:B------:R-:W-:Y:S02]  /*e640*/  ISETP.GE.AND P0, PT, R6, c[0x0][0x220], PT ;  /* 0x0000880006007a0c */ /* 0x000fe40003f06270 */
[C---:B------:R-:W-:Y:S01]  /*e650*/  IADD3 R2, R160.reuse, 0x8, RZ ;  /* 0x00000008a0027810 */ /* 0x040fe20007ffe0ff */
[C---:B------:R-:W-:Y:S01]  /*e660*/  IMAD.WIDE R4, R160.reuse, 0x40, R6 ;  /* 0x00000040a0047825 */ /* 0x040fe200078e0206 */
[----:B------:R-:W-:-:S02]  /*e670*/  IADD3 R0, R160, 0x10, RZ ;  /* 0x00000010a0007810 */ /* 0x000fc40007ffe0ff */
[-C--:B------:R-:W-:Y:S02]  /*e680*/  ISETP.GE.OR P6, PT, R2, R159.reuse, P0 ;  /* 0x0000009f0200720c */ /* 0x080fe400007c6670 */
[C---:B------:R-:W-:Y:S02]  /*e690*/  IADD3 R4, P1, R3.reuse, R4, RZ ;  /* 0x0000000403047210 */ /* 0x040fe40007f3e0ff */
[----:B------:R-:W-:Y:S02]  /*e6a0*/  ISETP.GE.OR P5, PT, R0, R159, P0 ;  /* 0x0000009f0000720c */ /* 0x000fe400007a6670 */
[----:B------:R-:W-:Y:S02]  /*e6b0*/  LEA.HI.X.SX32 R3, R3, R5, 0x1, P1 ;  /* 0x0000000503037211 */ /* 0x000fe400008f0eff */
[----:B--23--:R-:W-:Y:S02]  /*e6c0*/  LEA R8, P1, R4, c[0x0][0x1d8], 0x2 ;  /* 0x0000760004087a11 */ /* 0x00cfe400078210ff */
[----:B------:R-:W-:-:S02]  /*e6d0*/  IADD3 R6, R160, 0x18, RZ ;  /* 0x00000018a0067810 */ /* 0x000fc40007ffe0ff */
[----:B------:R-:W-:Y:S02]  /*e6e0*/  LEA.HI.X R9, R4, c[0x0][0x1dc], R3, 0x2, P1 ;  /* 0x0000770004097a11 */ /* 0x000fe400008f1403 */
[C---:B------:R-:W-:Y:S02]  /*e6f0*/  IADD3 R4, R160.reuse, 0x20, RZ ;  /* 0x00000020a0047810 */ /* 0x040fe40007ffe0ff */
[C---:B------:R-:W-:Y:S01]  /*e700*/  IADD3 R2, R160.reuse, 0x28, RZ ;  /* 0x00000028a0027810 */ /* 0x040fe20007ffe0ff */
[----:B------:R1:W-:Y:S01]  /*e710*/  @!P6 STG.E.128 [R8.64+0x800], R32 ;  /* 0x000800200800e986 */ /* 0x0003e2000c101d06 */
[C---:B------:R-:W-:Y:S02]  /*e720*/  IADD3 R0, R160.reuse, 0x30, RZ ;  /* 0x00000030a0007810 */ /* 0x040fe40007ffe0ff */
[C---:B------:R-:W-:Y:S01]  /*e730*/  ISETP.GE.OR P6, PT, R160.reuse, R159, P0 ;  /* 0x0000009fa000720c */ /* 0x040fe200007c6670 */
[----:B------:R1:W-:Y:S01]  /*e740*/  @!P5 STG.E.128 [R8.64+0x1000], R28 ;  /* 0x0010001c0800d986 */ /* 0x0003e2000c101d06 */
[----:B------:R-:W-:-:S02]  /*e750*/  IADD3 R160, R160, 0x38, RZ ;  /* 0x00000038a0a07810 */ /* 0x000fc40007ffe0ff */
[-C--:B------:R-:W-:Y:S02]  /*e760*/  ISETP.GE.OR P4, PT, R6, R159.reuse, P0 ;  /* 0x0000009f0600720c */ /* 0x080fe40000786670 */
[-C--:B------:R-:W-:Y:S02]  /*e770*/  ISETP.GE.OR P3, PT, R4, R159.reuse, P0 ;  /* 0x0000009f0400720c */ /* 0x080fe40000766670 */
[-C--:B------:R-:W-:Y:S02]  /*e780*/  ISETP.GE.OR P2, PT, R2, R159.reuse, P0 ;  /* 0x0000009f0200720c */ /* 0x080fe40000746670 */
[-C--:B------:R-:W-:Y:S02]  /*e790*/  ISETP.GE.OR P1, PT, R0, R159.reuse, P0 ;  /* 0x0000009f0000720c */ /* 0x080fe40000726670 */
[----:B------:R-:W-:Y:S01]  /*e7a0*/  ISETP.GE.OR P0, PT, R160, R159, P0 ;  /* 0x0000009fa000720c */ /* 0x000fe20000706670 */
[----:B----4-:R1:W-:Y:S04]  /*e7b0*/  @!P6 STG.E.64 [R8.64], R36 ;  /* 0x000000240800e986 */ /* 0x0103e8000c101b06 */
        /* <DEDUP_REMOVED lines=8> */
.L_x_5732:
        /* <DEDUP_REMOVED lines=12> */
.L_x_7800:


//--------------------- .text._ZN5flash24flash_fwd_splitkv_kernelI23Flash_fwd_kernel_traitsILi64ELi64ELi128ELi4ELb0ELb0EN7cutlass6half_tE19Flash_kernel_traitsILi64ELi64ELi128ELi4ES3_EELb1ELb0ELb0ELb0ELb0ELb1ELb1ELb0EEEvNS_16Flash_fwd_paramsE --------------------------
	.section	.text._ZN5flash24flash_fwd_splitkv_kernelI23Flash_fwd_kernel_traitsILi64ELi64ELi128ELi4ELb0ELb0EN7cutlass6half_tE19Flash_kernel_traitsILi64ELi64ELi128ELi4ES3_EELb1ELb0ELb0ELb0ELb0ELb1ELb1ELb0EEEvNS_16Flash_fwd_paramsE,"ax",@progbits
	.sectioninfo	@"SHI_REGISTERS=255"
	.align	128
        .global         _ZN5flash24flash_fwd_splitkv_kernelI23Flash_fwd_kernel_traitsILi64ELi64ELi128ELi4ELb0ELb0EN7cutlass6half_tE19Flash_kernel_traitsILi64ELi64ELi128ELi4ES3_EELb1ELb0ELb0ELb0ELb0ELb1ELb1ELb0EEEvNS_16Flash_fwd_paramsE
        .type           _ZN5flash24flash_fwd_splitkv_kernelI23Flash_fwd_kernel_traitsILi64ELi64ELi128ELi4ELb0ELb0EN7cutlass6half_tE19Flash_kernel_traitsILi64ELi64ELi128ELi4ES3_EELb1ELb0ELb0ELb0ELb0ELb1ELb1ELb0EEEvNS_16Flash_fwd_paramsE,@function
        .size           _ZN5flash24flash_fwd_splitkv_kernelI23Flash_fwd_kernel_traitsILi64ELi64ELi128ELi4ELb0ELb0EN7cutlass6half_tE19Flash_kernel_traitsILi64ELi64ELi128ELi4ES3_EELb1ELb0ELb0ELb0ELb0ELb1ELb1ELb0EEEvNS_16Flash_fwd_paramsE,(.L_x_7801 - _ZN5flash24flash_fwd_splitkv_kernelI23Flash_fwd_kernel_traitsILi64ELi64ELi128ELi4ELb0ELb0EN7cutlass6half_tE19Flash_kernel_traitsILi64ELi64ELi128ELi4ES3_EELb1ELb0ELb0ELb0ELb0ELb1ELb1ELb0EEEvNS_16Flash_fwd_paramsE)
        .other          _ZN5flash24flash_fwd_splitkv_kernelI23Flash_fwd_kernel_traitsILi64ELi64ELi128ELi4ELb0ELb0EN7cutlass6half_tE19Flash_kernel_traitsILi64ELi64ELi128ELi4ES3_EELb1ELb0ELb0ELb0ELb0ELb1ELb1ELb0EEEvNS_16Flash_fwd_paramsE,@"STO_CUDA_ENTRY STV_DEFAULT"
_ZN5flash24flash_fwd_splitkv_kernelI23Flash_fwd_kernel_traitsILi64ELi64ELi128ELi4ELb0ELb0EN7cutlass6half_tE19Flash_kernel_traitsILi64ELi64ELi128ELi4ES3_EELb1ELb0ELb0ELb0ELb0ELb1ELb1ELb0EEEvNS_16Flash_fwd_paramsE:
.text._ZN5flash24flash_fwd_splitkv_kernelI23Flash_fwd_kernel_traitsILi64ELi64ELi128ELi4ELb0ELb0EN7cutlass6half_tE19Flash_kernel_traitsILi64ELi64ELi128ELi4ES3_EELb1ELb0ELb0ELb0ELb0ELb1ELb1ELb0EEEvNS_16Flash_fwd_paramsE:
        /* <DEDUP_REMOVED lines=54> */
.L_x_5733:
[----:B---34-:R-:W-:Y:S02]  /*0360*/  MOV R4, c[0x0][0x218] ;  /* 0x0000860000047a02 */ /* 0x018fe40000000f00 */
.L_x_5734:
        /* <DEDUP_REMOVED lines=21> */
[----:B-1----:R-:W-:-:S04]  /*04c0*/  IADD3 R16, R16, 0xffffffe, RZ ;  /* 0x0ffffffe10107810 */ /* 0x002fc80007ffe0ff */
[----:B------:R-:W1:Y:S02]  /*04d0*/  F2I.FTZ.U32.TRUNC.NTZ R17, R16 ;  /* 0x0000001000117305 */ /* 0x000e64000021f000 */
[--C-:B-1----:R-:W-:Y:S02]  /*04e0*/  IMAD.MOV R4, RZ, RZ, -R17.reuse ;  /* 0x000000ffff047224 */ /* 0x102fe400078e0a11 */
        /* <DEDUP_REMOVED lines=9> */
[----:B------:R-:W-:Y:S01]  /*0580*/  IMAD R4, R7, R4, R5 ;  /* 0x0000000407047224 */ /* 0x000fe200078e0205 */
[----:B------:R-:W-:-:S04]  /*0590*/  IADD3 R5, -R13, 0xbf, R24 ;  /* 0x000000bf0d057810 */ /* 0x000fc80007ffe118 */
[----:B------:R-:W-:Y:S02]  /*05a0*/  ISETP.GT.U32.AND P1, PT, R7, R4, PT ;  /* 0x000000040700720c */ /* 0x000fe40003f24070 */
[----:B------:R-:W-:-:S11]  /*05b0*/  IADD3 R5, R5, c[0x0][0x2e8], R2 ;  /* 0x0000ba0005057a10 */ /* 0x000fd60007ffe002 */
[----:B------:R-:W-:Y:S01]  /*05c0*/  @!P1 IMAD.IADD R4, R4, 0x1, -R7 ;  /* 0x0000000104049824 */ /* 0x000fe200078e0a07 */
[----:B------:R-:W-:Y:S02]  /*05d0*/  @!P1 IADD3 R9, R9, 0x1, RZ ;  /* 0x0000000109099810 */ /* 0x000fe40007ffe0ff */
[----:B------:R-:W-:Y:S02]  /*05e0*/  ISETP.NE.AND P1, PT, RZ, c[0x0][0x10], PT ;  /* 0x00000400ff007a0c */ /* 0x000fe40003f25270 */
[----:B------:R-:W-:Y:S02]  /*05f0*/  ISETP.GE.U32.AND P2, PT, R4, R7, PT ;  /* 0x000000070400720c */ /* 0x000fe40003f46070 */
[----:B------:R-:W-:-:S04]  /*0600*/  IADD3 R4, R2, 0x7f, RZ ;  /* 0x0000007f02047810 */ /* 0x000fc80007ffe0ff */
[----:B------:R-:W-:-:S04]  /*0610*/  SHF.R.S32.HI R7, RZ, 0x1f, R4 ;  /* 0x0000001fff077819 */ /* 0x000fc80000011404 */
[----:B------:R-:W-:Y:S02]  /*0620*/  LEA.HI R7, R7, R4, RZ, 0x7 ;  /* 0x0000000407077211 */ /* 0x000fe400078f38ff */
[----:B------:R-:W-:Y:S02]  /*0630*/  SHF.R.S32.HI R4, RZ, 0x1f, R5 ;  /* 0x0000001fff047819 */ /* 0x000fe40000011405 */
[----:B------:R-:W-:Y:S02]  /*0640*/  @P2 IADD3 R9, R9, 0x1, RZ ;  /* 0x0000000109092810 */ /* 0x000fe40007ffe0ff */
[----:B------:R-:W-:Y:S02]  /*0650*/  LEA.HI R4, R4, R5, RZ, 0x7 ;  /* 0x0000000504047211 */ /* 0x000fe400078f38ff */
[----:B------:R-:W-:Y:S01]  /*0660*/  SHF.R.S32.HI R7, RZ, 0x7, R7 ;  /* 0x00000007ff077819 */ /* 0x000fe20000011407 */
        /* <DEDUP_REMOVED lines=53> */
[----:B------:R-:W-:Y:S02]  /*09c0*/  ISETP.GE.AND P2, PT, R10, R13, PT ;  /* 0x0000000d0a00720c */ /* 0x000fe40003f46270 */
[----:B------:R-:W-:Y:S01]  /*09d0*/  LEA.HI.X.SX32 R10, R2, R5, 0x1, P1 ;  /* 0x00000005020a7211 */ /* 0x000fe200008f0eff */
[----:B------:R1:W-:Y:S01]  /*09e0*/  @!P0 STG.E.128 [R18.64+0x3800], RZ ;  /* 0x003800ff12008986 */ /* 0x0003e2000c101d06 */
[-C--:B------:R-:W-:Y:S02]  /*09f0*/  ISETP.GE.AND P0, PT, R6, R13.reuse, PT ;  /* 0x0000000d0600720c */ /* 0x080fe40003f06270 */
[----:B------:R-:W-:Y:S01]  /*0a00*/  ISETP.GE.AND P1, PT, R8, R13, PT ;  /* 0x0000000d0800720c */ /* 0x000fe20003f26270 */
[----:B------:R1:W-:Y:S01]  /*0a10*/  @!P4 STG.E.128 [R18.64+0x3000], RZ ;  /* 0x003000ff1200c986 */ /* 0x0003e2000c101d06 */
[----:B------:R-:W-:-:S02]  /*0a20*/  ISETP.NE.OR P0, PT, R0, RZ, P0 ;  /* 0x000000ff0000720c */ /* 0x000fc40000705670 */
[C---:B------:R-:W-:Y:S01]  /*0a30*/  LEA R14, P4, R3.reuse, c[0x0][0x208], 0x2 ;  /* 0x00008200030e7a11 */ /* 0x040fe200078810ff */
[----:B------:R1:W-:Y:S01]  /*0a40*/  @!P3 STG.E.128 [R18.64+0x2000], RZ ;  /* 0x002000ff1200b986 */ /* 0x0003e2000c101d06 */
[----:B------:R-:W-:Y:S01]  /*0a50*/  ISETP.GE.AND P3, PT, R12, R13, PT ;  /* 0x0000000d0c00720c */ /* 0x000fe20003f66270 */
[----:B------:R-:W-:Y:S01]  /*0a60*/  @!P6 IMAD.MOV.U32 R21, RZ, RZ, -0x800000 ;  /* 0xff800000ff15e424 */ /* 0x000fe200078e00ff */
[----:B------:R-:W-:Y:S02]  /*0a70*/  LEA.HI.X R15, R3, c[0x0][0x20c], R10, 0x2, P4 ;  /* 0x00008300030f7a11 */ /* 0x000fe400020f140a */
[C---:B------:R-:W-:Y:S02]  /*0a80*/  ISETP.NE.AND P4, PT, R0.reuse, RZ, PT ;  /* 0x000000ff0000720c */ /* 0x040fe40003f85270 */
[C---:B------:R-:W-:Y:S01]  /*0a90*/  ISETP.NE.OR P5, PT, R0.reuse, RZ, P5 ;  /* 0x000000ff0000720c */ /* 0x040fe20002fa5670 */
[----:B------:R1:W-:Y:S01]  /*0aa0*/  @!P6 STG.E [R14.64+0x20], R21 ;  /* 0x000020150e00e986 */ /* 0x0003e2000c101906 */
[C---:B------:R-:W-:Y:S01]  /*0ab0*/  ISETP.NE.OR P3, PT, R0.reuse, RZ, P3 ;  /* 0x000000ff0000720c */ /* 0x040fe20001f65670 */
[----:B------:R-:W-:Y:S01]  /*0ac0*/  @!P0 IMAD.MOV.U32 R3, RZ, RZ, -0x800000 ;  /* 0xff800000ff038424 */ /* 0x000fe200078e00ff */
[----:B------:R-:W-:-:S02]  /*0ad0*/  ISETP.NE.OR P2, PT, R0, RZ, P2 ;  /* 0x000000ff0000720c */ /* 0x000fc40001745670 */
[----:B------:R-:W-:Y:S02]  /*0ae0*/  ISETP.NE.OR P1, PT, R0, RZ, P1 ;  /* 0x000000ff0000720c */ /* 0x000fe40000f25670 */
[-C--:B------:R-:W-:Y:S01]  /*0af0*/  ISETP.GE.OR P4, PT, R2, R13.reuse, P4 ;  /* 0x0000000d0200720c */ /* 0x080fe20002786670 */
[----:B------:R1:W-:Y:S01]  /*0b00*/  @!P0 STG.E [R14.64+0xc0], R3 ;  /* 0x0000c0030e008986 */ /* 0x0003e2000c101906 */
[----:B------:R-:W-:-:S03]  /*0b10*/  ISETP.GE.AND P0, PT, R4, R13, PT ;  /* 0x0000000d0400720c */ /* 0x000fc60003f06270 */
[----:B------:R-:W-:Y:S01]  /*0b20*/  @!P5 IMAD.MOV.U32 R17, RZ, RZ, -0x800000 ;  /* 0xff800000ff11d424 */ /* 0x000fe200078e00ff */
[----:B------:R-:W-:Y:S01]  /*0b30*/  ISETP.NE.OR P0, PT, R0, RZ, P0 ;  /* 0x000000ff0000720c */ /* 0x000fe20000705670 */
[----:B------:R-:W-:Y:S02]  /*0b40*/  @!P3 IMAD.MOV.U32 R9, RZ, RZ, -0x800000 ;  /* 0xff800000ff09b424 */ /* 0x000fe400078e00ff */
[----:B------:R-:W-:Y:S01]  /*0b50*/  @!P2 IMAD.MOV.U32 R7, RZ, RZ, -0x800000 ;  /* 0xff800000ff07a424 */ /* 0x000fe200078e00ff */
[----:B------:R1:W-:Y:S01]  /*0b60*/  @!P5 STG.E [R14.64+0x40], R17 ;  /* 0x000040110e00d986 */ /* 0x0003e2000c101906 */
[----:B------:R-:W-:Y:S02]  /*0b70*/  @!P1 IMAD.MOV.U32 R5, RZ, RZ, -0x800000 ;  /* 0xff800000ff059424 */ /* 0x000fe400078e00ff */
[----:B------:R-:W-:Y:S01]  /*0b80*/  @!P4 IMAD.MOV.U32 R11, RZ, RZ, -0x800000 ;  /* 0xff800000ff0bc424 */ /* 0x000fe200078e00ff */
[----:B------:R1:W-:Y:S04]  /*0b90*/  @!P3 STG.E [R14.64+0x60], R9 ;  /* 0x000060090e00b986 */ /* 0x0003e8000c101906 */
[----:B------:R1:W-:Y:S04]  /*0ba0*/  @!P2 STG.E [R14.64+0x80], R7 ;  /* 0x000080070e00a986 */ /* 0x0003e8000c101906 */
[----:B------:R1:W-:Y:S04]  /*0bb0*/  @!P1 STG.E [R14.64+0xa0], R5 ;  /* 0x0000a0050e009986 */ /* 0x0003e8000c101906 */
[----:B------:R1:W-:Y:S01]  /*0bc0*/  @!P4 STG.E [R14.64], R11 ;  /* 0x0000000b0e00c986 */ /* 0x0003e2000c101906 */
[----:B------:R-:W-:Y:S05]  /*0bd0*/  @P0 EXIT ;  /* 0x000000000000094d */ /* 0x000fea0003800000 */
[----:B-1----:R-:W-:-:S05]  /*0be0*/  MOV R3, 0xff800000 ;  /* 0xff80000000037802 */ /* 0x002fca0000000f00 */
[----:B------:R-:W-:Y:S01]  /*0bf0*/  STG.E [R14.64+0xe0], R3 ;  /* 0x0000e0030e007986 */ /* 0x000fe2000c101906 */
[----:B------:R-:W-:Y:S05]  /*0c00*/  EXIT ;  /* 0x000000000000794d */ /* 0x000fea0003800000 */
.L_x_5735:
        /* <DEDUP_REMOVED lines=80> */
[----:B------:R-:W-:-:S02]  /*1110*/  IMAD R3, R7, c[0x0][0x19c], R6 ;  /* 0x0000670007037a24 */ /* 0x000fc400078e0206 */
[----:B------:R-:W-:Y:S01]  /*1120*/  IMAD.WIDE.U32 R26, R7, c[0x0][0x198], R8 ;  /* 0x00006600071a7a25 */ /* 0x000fe200078e0008 */
[----:B------:R-:W-:-:S03]  /*1130*/  SHF.R.S32.HI R9, RZ, 0x1f, R4 ;  /* 0x0000001fff097819 */ /* 0x000fc60000011404 */
        /* <DEDUP_REMOVED lines=8> */
.L_x_5736:
        /* <DEDUP_REMOVED lines=17> */
.L_x_5738:
[----:B------:R-:W-:Y:S01]  /*12d0*/  IABS R7, c[0x0][0x1c8] ;  /* 0x0000720000077a13 */ /* 0x000fe20000000000 */
[----:B------:R-:W-:Y:S01]  /*12e0*/  @P4 IMAD.IADD R11, R6, 0x1, R11 ;  /* 0x00000001060b4824 */ /* 0x000fe200078e020b */
[----:B------:R-:W-:Y:S02]  /*12f0*/  MOV R16, RZ ;  /* 0x000000ff00107202 */ /* 0x000fe40000000f00 */
[----:B------:R-:W1:Y:S01]  /*1300*/  I2F.RP R8, R7 ;  /* 0x0000000700087306 */ /* 0x000e620000209400 */
[----:B------:R-:W-:-:S04]  /*1310*/  @P4 IMAD.WIDE.U32 R18, R11, c[0x0][0x1a0], RZ ;  /* 0x000068000b124a25 */ /* 0x000fc800078e00ff */
[----:B------:R-:W-:-:S03]  /*1320*/  @P4 IMAD R11, R11, c[0x0][0x1a4], R19 ;  /* 0x000069000b0b4a24 */ /* 0x000fc600078e0213 */
[----:B-1----:R-:W1:Y:S02]  /*1330*/  MUFU.RCP R17, R8 ;  /* 0x0000000800117308 */ /* 0x002e640000001000 */
[----:B-1----:R-:W-:-:S06]  /*1340*/  IADD3 R17, R17, 0xffffffe, RZ ;  /* 0x0ffffffe11117810 */ /* 0x002fcc0007ffe0ff */
[----:B------:R-:W1:Y:S02]  /*1350*/  F2I.FTZ.U32.TRUNC.NTZ R17, R17 ;  /* 0x0000001100117305 */ /* 0x000e64000021f000 */
[----:B-1----:R-:W-:-:S04]  /*1360*/  IMAD.MOV R4, RZ, RZ, -R17 ;  /* 0x000000ffff047224 */ /* 0x002fc800078e0a11 */
[----:B------:R-:W-:Y:S01]  /*1370*/  IMAD R5, R4, R7, RZ ;  /* 0x0000000704057224 */ /* 0x000fe200078e02ff */
[----:B------:R-:W-:-:S03]  /*1380*/  IABS R4, R14 ;  /* 0x0000000e00047213 */ /* 0x000fc60000000000 */
[----:B------:R-:W-:Y:S01]  /*1390*/  IMAD.HI.U32 R16, R17, R5, R16 ;  /* 0x0000000511107227 */ /* 0x000fe200078e0010 */
[----:B------:R-:W-:-:S03]  /*13a0*/  MOV R17, R9 ;  /* 0x0000000900117202 */ /* 0x000fc60000000f00 */
[----:B------:R-:W-:-:S04]  /*13b0*/  IMAD.MOV.U32 R5, RZ, RZ, R4 ;  /* 0x000000ffff057224 */ /* 0x000fc800078e0004 */
[----:B------:R-:W-:-:S04]  /*13c0*/  IMAD.HI.U32 R4, R16, R5, RZ ;  /* 0x0000000510047227 */ /* 0x000fc800078e00ff */
[----:B------:R-:W-:Y:S01]  /*13d0*/  IMAD.MOV.U32 R16, RZ, RZ, R10 ;  /* 0x000000ffff107224 */ /* 0x000fe200078e000a */
        /* <DEDUP_REMOVED lines=8> */
[----:B------:R-:W-:Y:S02]  /*1460*/  ISETP.GE.U32.AND P3, PT, R8, R7, PT ;  /* 0x000000070800720c */ /* 0x000fe40003f66070 */
[----:B------:R-:W-:-:S04]  /*1470*/  LEA R7, R20, 0xffffff80, 0x7 ;  /* 0xffffff8014077811 */ /* 0x000fc800078e38ff */
[----:B------:R-:W-:Y:S01]  /*1480*/  SHF.R.S32.HI R5, RZ, 0x1f, R7 ;  /* 0x0000001fff057819 */ /* 0x000fe20000011407 */
[----:B------:R-:W-:-:S04]  /*1490*/  IMAD.WIDE.U32 R16, R7, c[0x0][0x198], R16 ;  /* 0x0000660007107a25 */ /* 0x000fc800078e0010 */
[----:B------:R-:W-:Y:S02]  /*14a0*/  IMAD R8, R5, c[0x0][0x198], RZ ;  /* 0x0000660005087a24 */ /* 0x000fe400078e02ff */
[----:B------:R-:W-:Y:S02]  /*14b0*/  @P3 IADD3 R4, R4, 0x1, RZ ;  /* 0x0000000104043810 */ /* 0x000fe40007ffe0ff */
[----:B------:R-:W-:Y:S02]  /*14c0*/  IMAD R15, R7, c[0x0][0x19c], R8 ;  /* 0x00006700070f7a24 */ /* 0x000fe400078e0208 */
[----:B------:R-:W-:Y:S02]  /*14d0*/  @!P2 IADD3 R4, -R4, RZ, RZ ;  /* 0x000000ff0404a210 */ /* 0x000fe40007ffe1ff */
[----:B------:R-:W-:Y:S02]  /*14e0*/  @!P1 LOP3.LUT R4, RZ, c[0x0][0x1c8], RZ, 0x33, !PT ;  /* 0x00007200ff049a12 */ /* 0x000fe400078e33ff */
[----:B------:R-:W-:-:S02]  /*14f0*/  IADD3 R17, R17, R15, RZ ;  /* 0x0000000f11117210 */ /* 0x000fc40007ffe0ff */
        /* <DEDUP_REMOVED lines=16> */
.L_x_5737:
[----:B------:R-:W-:Y:S01]  /*1600*/  ISETP.NE.AND P1, PT, R12, -0x1, PT ;  /* 0xffffffff0c00780c */ /* 0x000fe20003f25270 */
[----:B------:R-:W-:Y:S01]  /*1610*/  IMAD R9, R9, c[0x0][0x1b8], RZ ;  /* 0x00006e0009097a24 */ /* 0x000fe200078e02ff */
[----:B-----5:R-:W-:Y:S01]  /*1620*/  SHF.R.S32.HI R3, RZ, 0x1f, R0 ;  /* 0x0000001fff037819 */ /* 0x020fe20000011400 */
[----:B------:R-:W-:Y:S01]  /*1630*/  BSSY B0, `(.L_x_5739) ;  /* 0x000004a000007945 */ /* 0x000fe20003800000 */
[----:B------:R-:W-:Y:S01]  /*1640*/  IADD3 R173, -R24, R13, RZ ;  /* 0x0000000d18ad7210 */ /* 0x000fe20007ffe1ff */
[----:B------:R-:W-:Y:S01]  /*1650*/  IMAD R9, R4, c[0x0][0x1bc], R9 ;  /* 0x00006f0004097a24 */ /* 0x000fe200078e0209 */
[CC--:B------:R-:W-:Y:S02]  /*1660*/  LEA.HI R17, R3.reuse, R0.reuse, RZ, 0x3 ;  /* 0x0000000003117211 */ /* 0x0c0fe400078f18ff */
[----:B------:R-:W-:Y:S02]  /*1670*/  LEA.HI R174, R3, R0, RZ, 0x4 ;  /* 0x0000000003ae7211 */ /* 0x000fe400078f20ff */
[----:B------:R-:W-:-:S02]  /*1680*/  SHF.R.S32.HI R30, RZ, 0x3, R17 ;  /* 0x00000003ff1e7819 */ /* 0x000fc40000011411 */
[----:B------:R-:W-:Y:S01]  /*1690*/  LOP3.LUT R17, R17, 0xfffffff8, RZ, 0xc0, !PT ;  /* 0xfffffff811117812 */ /* 0x000fe200078ec0ff */
[----:B------:R-:W-:Y:S01]  /*16a0*/  @P1 IMAD.WIDE.U32 R22, R12, c[0x0][0x190], RZ ;  /* 0x000064000c161a25 */ /* 0x000fe200078e00ff */
[----:B------:R-:W-:Y:S02]  /*16b0*/  @!P1 SHF.R.S32.HI R15, RZ, 0x1f, R182 ;  /* 0x0000001fff0f9819 */ /* 0x000fe400000114b6 */
[----:B------:R-:W-:Y:S01]  /*16c0*/  IADD3 R6, -R17, R0, RZ ;  /* 0x0000000011067210 */ /* 0x000fe20007ffe1ff */
[----:B------:R-:W-:Y:S01]  /*16d0*/  @!P1 IMAD.WIDE.U32 R28, R182, c[0x0][0x178], RZ ;  /* 0x00005e00b61c9a25 */ /* 0x000fe200078e00ff */
[----:B------:R-:W-:-:S03]  /*16e0*/  SHF.R.S32.HI R31, RZ, 0x1f, R30 ;  /* 0x0000001fff1f7819 */ /* 0x000fc6000001141e */
[----:B------:R-:W-:Y:S02]  /*16f0*/  @!P1 IMAD R15, R15, c[0x0][0x178], RZ ;  /* 0x00005e000f0f9a24 */ /* 0x000fe400078e02ff */
[----:B------:R-:W-:Y:S02]  /*1700*/  @P1 IMAD.MOV.U32 R16, RZ, RZ, R22 ;  /* 0x000000ffff101224 */ /* 0x000fe400078e0016 */
[----:B------:R-:W-:Y:S02]  /*1710*/  @!P1 IMAD R15, R182, c[0x0][0x17c], R15 ;  /* 0x00005f00b60f9a24 */ /* 0x000fe400078e020f */
[----:B------:R-:W-:Y:S02]  /*1720*/  IMAD.SHL.U32 R181, R6, 0x8, RZ ;  /* 0x0000000806b57824 */ /* 0x000fe400078e00ff */
[----:B------:R-:W-:Y:S02]  /*1730*/  @!P1 IMAD.MOV.U32 R16, RZ, RZ, R28 ;  /* 0x000000ffff109224 */ /* 0x000fe400078e001c */
[----:B------:R-:W-:Y:S01]  /*1740*/  IMAD.SHL.U32 R22, R30, 0x40, RZ ;  /* 0x000000401e167824 */ /* 0x000fe200078e00ff */
[----:B------:R-:W-:Y:S01]  /*1750*/  IADD3 R18, P2, R181, R18, RZ ;  /* 0x00000012b5127210 */ /* 0x000fe20007f5e0ff */
[----:B------:R-:W-:Y:S01]  /*1760*/  @P1 IMAD R12, R12, c[0x0][0x194], R23 ;  /* 0x000065000c0c1a24 */ /* 0x000fe200078e0217 */
[----:B------:R-:W-:Y:S01]  /*1770*/  @!P1 IADD3 R12, R29, R15, RZ ;  /* 0x0000000f1d0c9210 */ /* 0x000fe20007ffe0ff */
[----:B------:R-:W-:Y:S01]  /*1780*/  IMAD.WIDE R32, R33, 0x40, R30 ;  /* 0x0000004021207825 */ /* 0x000fe200078e021e */
[----:B------:R-:W-:-:S02]  /*1790*/  SHF.R.S32.HI R15, RZ, 0x1f, R181 ;  /* 0x0000001fff0f7819 */ /* 0x000fc400000114b5 */
[----:B------:R-:W-:Y:S02]  /*17a0*/  IADD3 R16, P1, R181, R16, RZ ;  /* 0x00000010b5107210 */ /* 0x000fe40007f3e0ff */
[----:B------:R-:W-:Y:S01]  /*17b0*/  LOP3.LUT R22, R22, 0x1c0, RZ, 0xc0, !PT ;  /* 0x000001c016167812 */ /* 0x000fe200078ec0ff */
[----:B------:R-:W-:Y:S01]  /*17c0*/  IMAD.X R19, R15, 0x1, R11, P2 ;  /* 0x000000010f137824 */ /* 0x000fe200010e060b */
[----:B------:R-:W-:Y:S01]  /*17d0*/  IADD3 R26, P3, R181, R26, RZ ;  /* 0x0000001ab51a7210 */ /* 0x000fe20007f7e0ff */
[----:B------:R-:W-:Y:S01]  /*17e0*/  IMAD.X R17, R15, 0x1, R12, P1 ;  /* 0x000000010f117824 */ /* 0x000fe200008e060c */
[----:B------:R-:W-:Y:S01]  /*17f0*/  LOP3.LUT R8, R22, 0x38, R181, 0xf8, !PT ;  /* 0x0000003816087812 */ /* 0x000fe200078ef8b5 */
[----:B------:R-:W-:Y:S01]  /*1800*/  IMAD.WIDE.U32 R18, R4, c[0x0][0x1b8], R18 ;  /* 0x00006e0004127a25 */ /* 0x000fe200078e0012 */
[----:B------:R-:W-:Y:S02]  /*1810*/  SHF.R.U32.HI R179, RZ, 0x3, R22 ;  /* 0x00000003ffb37819 */ /* 0x000fe40000011616 */
[----:B------:R-:W-:Y:S01]  /*1820*/  IADD3 R22, P1, R30, R7, RZ ;  /* 0x000000071e167210 */ /* 0x000fe20007f3e0ff */
[----:B------:R-:W-:Y:S01]  /*1830*/  IMAD R11, R31, c[0x0][0x198], RZ ;  /* 0x000066001f0b7a24 */ /* 0x000fe200078e02ff */
[----:B------:R-:W-:-:S02]  /*1840*/  LOP3.LUT R179, R8, R179, RZ, 0x3c, !PT ;  /* 0x000000b308b37212 */ /* 0x000fc400078e3cff */
[----:B------:R-:W-:Y:S01]  /*1850*/  LEA.HI R8, R3, R0, RZ, 0x6 ;  /* 0x0000000003087211 */ /* 0x000fe200078f30ff */
[----:B------:R-:W-:Y:S01]  /*1860*/  IMAD.X R5, R31, 0x1, R5, P1 ;  /* 0x000000011f057824 */ /* 0x000fe200008e0605 */
[C---:B------:R-:W-:Y:S01]  /*1870*/  ISETP.GE.AND P1, PT, R30.reuse, R173, PT ;  /* 0x000000ad1e00720c */ /* 0x040fe20003f26270 */
[----:B------:R-:W-:Y:S01]  /*1880*/  IMAD R11, R30, c[0x0][0x19c], R11 ;  /* 0x000067001e0b7a24 */ /* 0x000fe200078e020b */
[----:B------:R-:W-:Y:S01]  /*1890*/  SHF.R.S32.HI R7, RZ, 0x1f, R14 ;  /* 0x0000001fff077819 */ /* 0x000fe2000001140e */
[----:B------:R-:W-:Y:S01]  /*18a0*/  IMAD R5, R5, c[0x0][0x1a0], RZ ;  /* 0x0000680005057a24 */ /* 0x000fe200078e02ff */
[----:B------:R-:W-:Y:S01]  /*18b0*/  IADD3.X R27, R15, R10, RZ, P3, !PT ;  /* 0x0000000a0f1b7210 */ /* 0x000fe20001ffe4ff */
[----:B------:R-:W-:Y:S01]  /*18c0*/  IMAD.SHL.U32 R8, R8, 0x8, RZ ;  /* 0x0000000808087824 */ /* 0x000fe200078e00ff */
[----:B------:R-:W-:Y:S01]  /*18d0*/  IADD3 R19, R19, R9, RZ ;  /* 0x0000000913137210 */ /* 0x000fe20007ffe0ff */
[----:B------:R-:W-:Y:S01]  /*18e0*/  IMAD R7, R7, c[0x0][0x1a8], RZ ;  /* 0x00006a0007077a24 */ /* 0x000fe200078e02ff */
[----:B------:R-:W-:Y:S01]  /*18f0*/  LOP3.LUT R9, R174, 0xfffffff0, RZ, 0xc0, !PT ;  /* 0xfffffff0ae097812 */ /* 0x000fe200078ec0ff */
[----:B------:R-:W-:Y:S01]  /*1900*/  IMAD R25, R22, c[0x0][0x1a4], R5 ;  /* 0x0000690016197a24 */ /* 0x000fe200078e0205 */
[----:B------:R-:W-:Y:S01]  /*1910*/  LOP3.LUT R179, R179, 0xfffffe00, R8, 0xf8, !PT ;  /* 0xfffffe00b3b37812 */ /* 0x000fe200078ef808 */
[----:B------:R-:W-:Y:S01]  /*1920*/  IMAD.WIDE.U32 R124, R30, c[0x0][0x198], R26 ;  /* 0x000066001e7c7a25 */ /* 0x000fe200078e001a */
[----:B------:R-:W-:-:S02]  /*1930*/  LEA.HI R4, R3, R0, RZ, 0x5 ;  /* 0x0000000003047211 */ /* 0x000fc400078f28ff */
[----:B------:R-:W-:Y:S01]  /*1940*/  SHF.R.S32.HI R174, RZ, 0x4, R174 ;  /* 0x00000004ffae7819 */ /* 0x000fe200000114ae */
[----:B------:R-:W-:Y:S01]  /*1950*/  IMAD R29, R14, c[0x0][0x1ac], R7 ;  /* 0x00006b000e1d7a24 */ /* 0x000fe200078e0207 */
[----:B------:R-:W-:Y:S01]  /*1960*/  SHF.L.U32 R179, R179, 0x1, RZ ;  /* 0x00000001b3b37819 */ /* 0x000fe200000006ff */
[----:B------:R-:W-:-:S04]  /*1970*/  IMAD.WIDE.U32 R22, R22, c[0x0][0x1a0], R18 ;  /* 0x0000680016167a25 */ /* 0x000fc800078e0012 */
[----:B------:R-:W-:Y:S01]  /*1980*/  IMAD.WIDE.U32 R14, R14, c[0x0][0x1a8], R16 ;  /* 0x00006a000e0e7a25 */ /* 0x000fe200078e0010 */
[----:B------:R-:W-:-:S03]  /*1990*/  IADD3 R25, R23, R25, RZ ;  /* 0x0000001917197210 */ /* 0x000fc60007ffe0ff */
[----:B------:R-:W-:Y:S01]  /*19a0*/  IMAD.IADD R125, R125, 0x1, R11 ;  /* 0x000000017d7d7824 */ /* 0x000fe200078e020b */
[----:B------:R-:W-:Y:S01]  /*19b0*/  SHF.R.S32.HI R11, RZ, 0x5, R4 ;  /* 0x00000005ff0b7819 */ /* 0x000fe20000011404 */
        /* <DEDUP_REMOVED lines=17> */
.L_x_5740:
[----:B------:R-:W-:Y:S05]  /*1ad0*/  BSYNC B0 ;  /* 0x0000000000007941 */ /* 0x000fea0003800000 */
.L_x_5739:
        /* <DEDUP_REMOVED lines=21> */
.L_x_5742:
[----:B------:R-:W-:Y:S05]  /*1c30*/  BSYNC B0 ;  /* 0x0000000000007941 */ /* 0x000fea0003800000 */
.L_x_5741:
        /* <DEDUP_REMOVED lines=21> */
.L_x_5744:
[----:B------:R-:W-:Y:S05]  /*1d90*/  BSYNC B0 ;  /* 0x0000000000007941 */ /* 0x000fea0003800000 */
.L_x_5743:
        /* <DEDUP_REMOVED lines=20> */
.L_x_5746:
[----:B------:R-:W-:Y:S05]  /*1ee0*/  BSYNC B0 ;  /* 0x0000000000007941 */ /* 0x000fea0003800000 */
.L_x_5745:
        /* <DEDUP_REMOVED lines=21> */
.L_x_5748:
[----:B------:R-:W-:Y:S05]  /*2040*/  BSYNC B0 ;  /* 0x0000000000007941 */ /* 0x000fea0003800000 */
.L_x_5747:
        /* <DEDUP_REMOVED lines=9> */
[----:B------:R-:W-:-:S05]  /*20e0*/  IADD3 R17, P1, R177, R124, RZ ;  /* 0x0000007cb1117210 */ /* 0x000fca0007f3e0ff */
[----:B------:R-:W-:Y:S01]  /*20f0*/  IMAD.X R4, R176, 0x1, R125, P1 ;  /* 0x00000001b0047824 */ /* 0x000fe200008e067d */
[----:B-1----:R-:W-:-:S04]  /*2100*/  LEA R28, P1, R17, c[0x0][0x168], 0x1 ;  /* 0x00005a00111c7a11 */ /* 0x002fc800078208ff */
[----:B------:R-:W-:-:S05]  /*2110*/  LEA.HI.X R29, R17, c[0x0][0x16c], R4, 0x1, P1 ;  /* 0x00005b00111d7a11 */ /* 0x000fca00008f0c04 */
[----:B------:R-:W-:Y:S01]  /*2120*/  @!PT LDS RZ, [RZ] ;  /* 0x00000000fffff984 */ /* 0x000fe20000000800 */
[----:B------:R-:W-:Y:S01]  /*2130*/  @!PT LDS RZ, [RZ] ;  /* 0x00000000fffff984 */ /* 0x000fe20000000800 */
[----:B------:R-:W-:Y:S01]  /*2140*/  @!PT LDS RZ, [RZ] ;  /* 0x00000000fffff984 */ /* 0x000fe20000000800 */
[----:B------:R1:W-:Y:S04]  /*2150*/  LDGSTS.E.BYPASS.LTC128B.128 [R179+0x2800], [R28.64] ;  /* 0x028000001cb37fae */ /* 0x0003e8000b901d46 */
.L_x_5750:
[----:B------:R-:W-:Y:S05]  /*2160*/  BSYNC B0 ;  /* 0x0000000000007941 */ /* 0x000fea0003800000 */
.L_x_5749:
        /* <DEDUP_REMOVED lines=8> */
[----:B------:R-:W-:Y:S02]  /*21f0*/  LEA.HI.X R17, R101, R125, R4, 0x5, P1 ;  /* 0x0000007d65117211 */ /* 0x000fe400008f2c04 */
[----:B-1----:R-:W-:-:S04]  /*2200*/  LEA R28, P1, R8, c[0x0][0x168], 0x1 ;  /* 0x00005a00081c7a11 */ /* 0x002fc800078208ff */
[----:B------:R-:W-:-:S05]  /*2210*/  LEA.HI.X R29, R8, c[0x0][0x16c], R17, 0x1, P1 ;  /* 0x00005b00081d7a11 */ /* 0x000fca00008f0c11 */
[----:B------:R-:W-:Y:S01]  /*2220*/  @!PT LDS RZ, [RZ] ;  /* 0x00000000fffff984 */ /* 0x000fe20000000800 */
[----:B------:R-:W-:Y:S01]  /*2230*/  @!PT LDS RZ, [RZ] ;  /* 0x00000000fffff984 */ /* 0x000fe20000000800 */
[----:B------:R-:W-:Y:S01]  /*2240*/  @!PT LDS RZ, [RZ] ;  /* 0x00000000fffff984 */ /* 0x000fe20000000800 */
[----:B------:R1:W-:Y:S04]  /*2250*/  LDGSTS.E.BYPASS.LTC128B.128 [R179+0x3000], [R28.64] ;  /* 0x030000001cb37fae */ /* 0x0003e8000b901d46 */
.L_x_5752:
[----:B------:R-:W-:Y:S05]  /*2260*/  BSYNC B0 ;  /* 0x0000000000007941 */ /* 0x000fea0003800000 */
.L_x_5751:
        /* <DEDUP_REMOVED lines=16> */
.L_x_5754:
[----:B------:R-:W-:Y:S05]  /*2370*/  BSYNC B0 ;  /* 0x0000000000007941 */ /* 0x000fea0003800000 */
.L_x_5753:
        /* <DEDUP_REMOVED lines=16> */
.L_x_5756:
[----:B------:R-:W-:Y:S05]  /*2480*/  BSYNC B0 ;  /* 0x0000000000007941 */ /* 0x000fea0003800000 */
.L_x_5755:
        /* <DEDUP_REMOVED lines=17> */
.L_x_5758:
[----:B------:R-:W-:Y:S05]  /*25a0*/  BSYNC B0 ;  /* 0x0000000000007941 */ /* 0x000fea0003800000 */
.L_x_5757:
        /* <DEDUP_REMOVED lines=17> */
.L_x_5760:
[----:B------:R-:W-:Y:S05]  /*26c0*/  BSYNC B0 ;  /* 0x0000000000007941 */ /* 0x000fea0003800000 */
.L_x_5759:
        /* <DEDUP_REMOVED lines=17> */
.L_x_5762:
[----:B------:R-:W-:Y:S05]  /*27e0*/  BSYNC B0 ;  /* 0x0000000000007941 */ /* 0x000fea0003800000 */
.L_x_5761:
[----:B------:R-:W0:Y:S01]  /*27f0*/  LDGDEPBAR ;  /* 0x00000000000079af */ /* 0x000e220000000000 */
[----:B------:R-:W-:Y:S01]  /*2800*/  IMAD.SHL.U32 R171, R6, 0x40, RZ ;  /* 0x0000004006ab7824 */ /* 0x000fe200078e00ff */
[----:B------:R-:W-:Y:S01]  /*2810*/  SHF.R.S32.HI R178, RZ, 0x1f, R15 ;  /* 0x0000001fffb27819 */ /* 0x000fe2000001140f */
[C---:B-1----:R-:W-:Y:S01]  /*2820*/  IMAD.SHL.U32 R28, R30.reuse, 0x8, RZ ;  /* 0x000000081e1c7824 */ /* 0x042fe200078e00ff */
[----:B------:R-:W-:Y:S01]  /*2830*/  ISETP.GE.AND P2, PT, R30, R3, PT ;  /* 0x000000031e00720c */ /* 0x000fe20003f46270 */
[----:B------:R-:W-:Y:S01]  /*2840*/  IMAD R27, R11, 0x10, R24 ;  /* 0x000000100b1b7824 */ /* 0x000fe200078e0218 */
[----:B------:R-:W-:Y:S01]  /*2850*/  LEA.HI R4, R174, R174, RZ, 0x1 ;  /* 0x000000aeae047211 */ /* 0x000fe200078f08ff */
[----:B------:R-:W-:Y:S01]  /*2860*/  IMAD.SHL.U32 R126, R0, 0x2, RZ ;  /* 0x00000002007e7824 */ /* 0x000fe200078e00ff */
[----:B------:R-:W-:Y:S01]  /*2870*/  LOP3.LUT R171, R171, 0x1c0, RZ, 0xc0, !PT ;  /* 0x000001c0abab7812 */ /* 0x000fe200078ec0ff */
[----:B------:R-:W-:Y:S01]  /*2880*/  BSSY B0, `(.L_x_5763) ;  /* 0x0000029000007945 */ /* 0x000fe20003800000 */
[----:B------:R-:W-:-:S02]  /*2890*/  LEA.HI R178, R178, R15, RZ, 0x2 ;  /* 0x0000000fb2b27211 */ /* 0x000fc400078f10ff */
[----:B------:R-:W-:Y:S01]  /*28a0*/  LOP3.LUT R15, R4, 0xfffffffe, RZ, 0xc0, !PT ;  /* 0xfffffffe040f7812 */ /* 0x000fe200078ec0ff */
[----:B------:R-:W-:Y:S01]  /*28b0*/  IMAD.SHL.U32 R4, R5, 0x40, RZ ;  /* 0x0000004005047824 */ /* 0x000fe200078e00ff */
[----:B------:R-:W-:Y:S01]  /*28c0*/  LOP3.LUT R28, R171, 0x8, R28, 0xf8, !PT ;  /* 0x00000008ab1c7812 */ /* 0x000fe200078ef81c */
[----:B------:R-:W-:Y:S01]  /*28d0*/  IMAD.SHL.U32 R5, R9, 0x40, RZ ;  /* 0x0000004009057824 */ /* 0x000fe200078e00ff */
[----:B------:R-:W-:Y:S01]  /*28e0*/  SHF.R.U32.HI R171, RZ, 0x3, R171 ;  /* 0x00000003ffab7819 */ /* 0x000fe200000116ab */
[----:B------:R-:W-:Y:S01]  /*28f0*/  IMAD.IADD R30, R174, 0x1, -R15 ;  /* 0x00000001ae1e7824 */ /* 0x000fe200078e0a0f */
[----:B------:R-:W-:Y:S02]  /*2900*/  SHF.R.S32.HI R178, RZ, 0x2, R178 ;  /* 0x00000002ffb27819 */ /* 0x000fe400000114b2 */
[----:B------:R-:W-:Y:S01]  /*2910*/  LOP3.LUT R171, R28, R171, RZ, 0x3c, !PT ;  /* 0x000000ab1cab7212 */ /* 0x000fe200078e3cff */
[----:B------:R-:W-:Y:S01]  /*2920*/  IMAD.SHL.U32 R28, R30, 0x8, RZ ;  /* 0x000000081e1c7824 */ /* 0x000fe200078e00ff */
[----:B------:R-:W-:Y:S01]  /*2930*/  LOP3.LUT R5, R5, 0x1c0, RZ, 0xc0, !PT ;  /* 0x000001c005057812 */ /* 0x000fe200078ec0ff */
[----:B------:R-:W-:-:S04]  /*2940*/  DEPBAR.LE SB0, 0x0 ;  /* 0x000080000000791a */ /* 0x000fc80000000000 */
[----:B------:R-:W-:Y:S01]  /*2950*/  BAR.SYNC.DEFER_BLOCKING 0x0 ;  /* 0x0000000000007b1d */ /* 0x000fe20000010000 */
[----:B------:R-:W-:Y:S01]  /*2960*/  IADD3 R27, R27, 0x1, R178 ;  /* 0x000000011b1b7810 */ /* 0x000fe20007ffe0b2 */
[----:B------:R-:W-:Y:S01]  /*2970*/  IMAD R171, R30, 0x200, R171 ;  /* 0x000002001eab7824 */ /* 0x000fe200078e02ab */
[----:B------:R-:W-:Y:S02]  /*2980*/  LOP3.LUT R28, R5, 0x8, R28, 0xf8, !PT ;  /* 0x00000008051c7812 */ /* 0x000fe400078ef81c */
[----:B------:R-:W-:Y:S02]  /*2990*/  SHF.R.U32.HI R5, RZ, 0x3, R5 ;  /* 0x00000003ff057819 */ /* 0x000fe40000011605 */
[----:B------:R-:W-:Y:S02]  /*29a0*/  LOP3.LUT R4, R4, 0xfffffe00, RZ, 0xc0, !PT ;  /* 0xfffffe0004047812 */ /* 0x000fe400078ec0ff */
[----:B------:R-:W-:Y:S02]  /*29b0*/  IADD3 R27, R2, R27, -R13 ;  /* 0x0000001b021b7210 */ /* 0x000fe40007ffe80d */
[----:B------:R-:W-:Y:S01]  /*29c0*/  LOP3.LUT R13, R28, R5, RZ, 0x3c, !PT ;  /* 0x000000051c0d7212 */ /* 0x000fe200078e3cff */
[----:B------:R-:W-:Y:S01]  /*29d0*/  IMAD R172, R11, 0x400, R4 ;  /* 0x000004000bac7824 */ /* 0x000fe200078e0204 */
[----:B------:R-:W-:Y:S01]  /*29e0*/  LOP3.LUT P3, RZ, R6, 0x2, RZ, 0xc0, !PT ;  /* 0x0000000206ff7812 */ /* 0x000fe2000786c0ff */
[----:B------:R-:W-:Y:S01]  /*29f0*/  IMAD.MOV.U32 R5, RZ, RZ, 0x10 ;  /* 0x00000010ff057424 */ /* 0x000fe200078e00ff */
[----:B------:R-:W-:Y:S01]  /*2a00*/  LEA R194, P1, R22, c[0x0][0x170], 0x1 ;  /* 0x00005c0016c27a11 */ /* 0x000fe200078208ff */
[C---:B------:R-:W-:Y:S01]  /*2a10*/  IMAD.IADD R172, R13.reuse, 0x1, R172 ;  /* 0x000000010dac7824 */ /* 0x040fe200078e02ac */
[----:B------:R-:W-:-:S02]  /*2a20*/  LOP3.LUT R4, R13, R4, RZ, 0xfc, !PT ;  /* 0x000000040d047212 */ /* 0x000fc400078efcff */
[----:B------:R-:W-:Y:S01]  /*2a30*/  LOP3.LUT R126, R126, 0x6, RZ, 0xc0, !PT ;  /* 0x000000067e7e7812 */ /* 0x000fe200078ec0ff */
[----:B------:R-:W-:Y:S01]  /*2a40*/  IMAD.SHL.U32 R172, R172, 0x2, RZ ;  /* 0x00000002acac7824 */ /* 0x000fe200078e00ff */
[----:B------:R-:W-:Y:S02]  /*2a50*/  LEA.HI.X R195, R22, c[0x0][0x174], R25, 0x1, P1 ;  /* 0x00005d0016c37a11 */ /* 0x000fe400008f0c19 */
[----:B------:R-:W-:Y:S01]  /*2a60*/  SEL R0, R5, 0xfffffff0, !P3 ;  /* 0xfffffff005007807 */ /* 0x000fe20005800000 */
[----:B------:R1:W-:Y:S01]  /*2a70*/  @P2 STS.128 [R179+0x6000], RZ ;  /* 0x006000ffb3002388 */ /* 0x0003e20000000c00 */
        /* <DEDUP_REMOVED lines=9> */
.L_x_5764:
[----:B------:R-:W-:Y:S05]  /*2b10*/  BSYNC B0 ;  /* 0x0000000000007941 */ /* 0x000fea0003800000 */
.L_x_5763:
        /* <DEDUP_REMOVED lines=16> */
.L_x_5766:
[----:B------:R-:W-:Y:S05]  /*2c20*/  BSYNC B0 ;  /* 0x0000000000007941 */ /* 0x000fea0003800000 */
.L_x_5765:
        /* <DEDUP_REMOVED lines=14> */
.L_x_5768:
[----:B------:R-:W-:Y:S05]  /*2d10*/  BSYNC B0 ;  /* 0x0000000000007941 */ /* 0x000fea0003800000 */
.L_x_5767:
        /* <DEDUP_REMOVED lines=15> */
.L_x_5770:
[----:B------:R-:W-:Y:S05]  /*2e10*/  BSYNC B0 ;  /* 0x0000000000007941 */ /* 0x000fea0003800000 */
.L_x_5769:
        /* <DEDUP_REMOVED lines=14> */
.L_x_5772:
[----:B------:R-:W-:Y:S05]  /*2f00*/  BSYNC B0 ;  /* 0x0000000000007941 */ /* 0x000fea0003800000 */
.L_x_5771:
        /* <DEDUP_REMOVED lines=15> */
.L_x_5774:
[----:B------:R-:W-:Y:S05]  /*3000*/  BSYNC B0 ;  /* 0x0000000000007941 */ /* 0x000fea0003800000 */
.L_x_5773:
        /* <DEDUP_REMOVED lines=15> */
.L_x_5776:
[----:B------:R-:W-:Y:S05]  /*3100*/  BSYNC B0 ;  /* 0x0000000000007941 */ /* 0x000fea0003800000 */
.L_x_5775:
        /* <DEDUP_REMOVED lines=19> */
.L_x_5778:
[----:B------:R-:W-:Y:S05]  /*3240*/  BSYNC B0 ;  /* 0x0000000000007941 */ /* 0x000fea0003800000 */
.L_x_5777:
[----:B------:R-:W-:Y:S01]  /*3250*/  SHF.L.U32 R171, R171, 0x1, RZ ;  /* 0x00000001abab7819 */ /* 0x000fe200000006ff */
[----:B-1----:R-:W-:Y:S01]  /*3260*/  LDSM.16.M88.4 R16, [R172] ;  /* 0x00000000ac10783b */ /* 0x002fe20000000200 */
[----:B------:R-:W-:Y:S02]  /*3270*/  LEA R170, R3, R172, 0x1 ;  /* 0x000000ac03aa7211 */ /* 0x000fe400078e08ff */
[----:B------:R-:W-:Y:S01]  /*3280*/  LEA R165, R0, R171, 0x1 ;  /* 0x000000ab00a57211 */ /* 0x000fe200078e08ff */
[----:B------:R-:W1:Y:S01]  /*3290*/  LDSM.16.M88.4 R28, [R171+0x2000] ;  /* 0x00200000ab1c783b */ /* 0x000e620000000200 */
[----:B------:R-:W-:Y:S02]  /*32a0*/  LOP3.LUT P1, RZ, R6, 0x4, RZ, 0xc0, !PT ;  /* 0x0000000406ff7812 */ /* 0x000fe4000782c0ff */
[C---:B------:R-:W-:Y:S01]  /*32b0*/  IADD3 R6, R171.reuse, 0x2000, RZ ;  /* 0x00002000ab067810 */ /* 0x040fe20007ffe0ff */
[----:B------:R-:W-:Y:S01]  /*32c0*/  LDSM.16.M88.4 R12, [R170] ;  /* 0x00000000aa0c783b */ /* 0x000fe20000000200 */
[----:B------:R-:W-:-:S02]  /*32d0*/  IADD3 R168, R171, 0x2040, RZ ;  /* 0x00002040aba87810 */ /* 0x000fc40007ffe0ff */
[----:B------:R-:W-:Y:S01]  /*32e0*/  LEA R169, R5, R172, 0x1 ;  /* 0x000000ac05a97211 */ /* 0x000fe200078e08ff */
[----:B------:R-:W-:Y:S01]  /*32f0*/  LDSM.16.M88.4 R52, [R165+0x2000] ;  /* 0x00200000a534783b */ /* 0x000fe20000000200 */
[----:B------:R-:W-:Y:S02]  /*3300*/  ISETP.GT.AND P2, PT, R180, R175, PT ;  /* 0x000000afb400720c */ /* 0x000fe40003f44270 */
[----:B------:R-:W-:Y:S01]  /*3310*/  LEA R167, R3, R169, 0x1 ;  /* 0x000000a903a77211 */ /* 0x000fe200078e08ff */
[----:B------:R-:W5:Y:S01]  /*3320*/  LDSM.16.M88.4 R48, [R171+0x2800] ;  /* 0x00280000ab30783b */ /* 0x000f620000000200 */
[C---:B------:R-:W-:Y:S02]  /*3330*/  IADD3 R127, R27.reuse, 0x8, RZ ;  /* 0x000000081b7f7810 */ /* 0x040fe40007ffe0ff */
[----:B------:R-:W-:Y:S01]  /*3340*/  @P1 IADD3 R168, R6, -0x40, RZ ;  /* 0xffffffc006a81810 */ /* 0x000fe20007ffe0ff */
[----:B------:R-:W-:Y:S01]  /*3350*/  LDSM.16.M88.4 R8, [R169] ;  /* 0x00000000a908783b */ /* 0x000fe20000000200 */
[----:B------:R-:W-:-:S02]  /*3360*/  IMNMX R128, R27, R2, PT ;  /* 0x000000021b807217 */ /* 0x000fc40003800200 */
[----:B------:R-:W-:Y:S01]  /*3370*/  LEA R100, R0, R168, 0x1 ;  /* 0x000000a800647211 */ /* 0x000fe200078e08ff */
[----:B------:R-:W2:Y:S01]  /*3380*/  LDSM.16.M88.4 R40, [R168] ;  /* 0x00000000a828783b */ /* 0x000ea20000000200 */
[----:B------:R-:W-:Y:S02]  /*3390*/  IMNMX R127, R127, R2, PT ;  /* 0x000000027f7f7217 */ /* 0x000fe40003800200 */
[C---:B------:R-:W-:Y:S01]  /*33a0*/  IADD3 R161, R168.reuse, 0x800, RZ ;  /* 0x00000800a8a17810 */ /* 0x040fe20007ffe0ff */
[----:B------:R-:W3:Y:S01]  /*33b0*/  LDSM.16.M88.4 R76, [R165+0x2800] ;  /* 0x00280000a54c783b */ /* 0x000ee20000000200 */
        /* <DEDUP_REMOVED lines=9> */
[C---:B-1--4-:R-:W-:Y:S03]  /*3450*/  HMMA.16816.F32 R32, R16.reuse, R28, RZ ;  /* 0x0000001c1020723c */ /* 0x052fe600000018ff */
        /* <DEDUP_REMOVED lines=12> */
[C---:B---3--:R-:W-:Y:S08]  /*3520*/  HMMA.16816.F32 R36, R12.reuse, R76, R36 ;  /* 0x0000004c0c24723c */ /* 0x048ff00000001824 */
        /* <DEDUP_REMOVED lines=19> */
[----:B------:R-:W4:Y:S01]  /*3660*/  LDSM.16.M88.4 R72, [R100+0x1000] ;  /* 0x001000006448783b */ /* 0x000f220000000200 */
[----:B------:R5:W1:Y:S06]  /*3670*/  MUFU.TANH R81, R28 ;  /* 0x0000001c00517308 */ /* 0x000a6c0000002400 */
[----:B--2---:R-:W-:Y:S02]  /*3680*/  HMMA.16816.F32 R36, R44, R40, R36 ;  /* 0x000000282c24723c */ /* 0x004fe40000001824 */
[----:B------:R-:W2:Y:S06]  /*3690*/  MUFU.TANH R6, R6 ;  /* 0x0000000600067308 */ /* 0x000eac0000002400 */
[----:B------:R-:W-:Y:S01]  /*36a0*/  HMMA.16816.F32 R52, R12, R62, R52 ;  /* 0x0000003e0c34723c */ /* 0x000fe20000001834 */
[----:B------:R-:W2:Y:S01]  /*36b0*/  LDSM.16.M88.4 R60, [R165+0x3800] ;  /* 0x00380000a53c783b */ /* 0x000ea20000000200 */
[----:B------:R-:W2:Y:S03]  /*36c0*/  MUFU.TANH R26, R26 ;  /* 0x0000001a001a7308 */ /* 0x000ea60000002400 */
[----:B-----5:R-:W-:Y:S03]  /*36d0*/  LDSM.16.M88.4 R28, [R168+0x1800] ;  /* 0x00180000a81c783b */ /* 0x020fe60000000200 */
[----:B-1----:R-:W-:Y:S02]  /*36e0*/  HMMA.16816.F32 R56, R8, R68, R56 ;  /* 0x000000440838723c */ /* 0x002fe40000001838 */
[----:B------:R-:W1:Y:S06]  /*36f0*/  MUFU.TANH R80, R80 ;  /* 0x0000005000507308 */ /* 0x000e6c0000002400 */
[----:B------:R-:W-:Y:S01]  /*3700*/  HMMA.16816.F32 R48, R44, R42, R48 ;  /* 0x0000002a2c30723c */ /* 0x000fe20000001830 */
[----:B------:R-:W5:Y:S01]  /*3710*/  LDSM.16.M88.4 R40, [R165+0x4000] ;  /* 0x00400000a528783b */ /* 0x000f620000000200 */
        /* <DEDUP_REMOVED lines=16> */
[----:B----4-:R-:W-:Y:S04]  /*3820*/  HMMA.16816.F32 R56, R44, R72, R56 ;  /* 0x000000482c38723c */ /* 0x010fe80000001838 */
[----:B------:R4:W2:Y:S04]  /*3830*/  MUFU.TANH R89, R48 ;  /* 0x0000003000597308 */ /* 0x0008a80000002400 */
[C---:B-1----:R-:W-:Y:S04]  /*3840*/  HMMA.16816.F32 R36, R16.reuse, R76, RZ ;  /* 0x0000004c1024723c */ /* 0x042fe800000018ff */
[----:B------:R-:W1:Y:S04]  /*3850*/  MUFU.TANH R84, R84 ;  /* 0x0000005400547308 */ /* 0x000e680000002400 */
[----:B------:R-:W-:Y:S01]  /*3860*/  HMMA.16816.F32 R76, R16, R78, RZ ;  /* 0x0000004e104c723c */ /* 0x000fe200000018ff */
[----:B----4-:R-:W4:Y:S03]  /*3870*/  LDSM.16.M88.4 R48, [R168+0x2000] ;  /* 0x00200000a830783b */ /* 0x010f260000000200 */
        /* <DEDUP_REMOVED lines=10> */
[----:B-----5:R-:W-:Y:S05]  /*3920*/  HMMA.16816.F32 R36, R12, R40, R36 ;  /* 0x000000280c24723c */ /* 0x020fea0000001824 */
[----:B------:R-:W2:Y:S03]  /*3930*/  MUFU.TANH R88, R88 ;  /* 0x0000005800587308 */ /* 0x000ea60000002400 */
[----:B------:R-:W-:Y:S01]  /*3940*/  HMMA.16816.F32 R52, R44, R74, R52 ;  /* 0x0000004a2c34723c */ /* 0x000fe20000001834 */
[----:B------:R-:W-:Y:S04]  /*3950*/  LDSM.16.M88.4 R72, [R171+0x5000] ;  /* 0x00500000ab48783b */ /* 0x000fe80000000200 */
[----:B-1----:R-:W-:Y:S01]  /*3960*/  LDSM.16.M88.4 R56, [R100+0x2000] ;  /* 0x002000006438783b */ /* 0x002fe20000000200 */
[----:B------:R-:W1:Y:S02]  /*3970*/  MUFU.TANH R90, R90 ;  /* 0x0000005a005a7308 */ /* 0x000e640000002400 */
[----:B------:R-:W-:Y:S01]  /*3980*/  HMMA.16816.F32 R76, R12, R42, R76 ;  /* 0x0000002a0c4c723c */ /* 0x000fe2000000184c */
[----:B------:R-:W5:Y:S05]  /*3990*/  LDSM.16.M88.4 R40, [R165+0x4800] ;  /* 0x00480000a528783b */ /* 0x000f6a0000000200 */
        /* <DEDUP_REMOVED lines=11> */
[----:B----4-:R-:W-:Y:S01]  /*3a50*/  HMMA.16816.F32 R36, R8, R48, R36 ;  /* 0x000000300824723c */ /* 0x010fe20000001824 */
[----:B-1----:R-:W1:Y:S05]  /*3a60*/  LDSM.16.M88.4 R52, [R168+0x2800] ;  /* 0x00280000a834783b */ /* 0x002e6a0000000200 */
[----:B------:R-:W4:Y:S02]  /*3a70*/  MUFU.TANH R96, R96 ;  /* 0x0000006000607308 */ /* 0x000f240000002400 */
[----:B------:R-:W-:Y:S06]  /*3a80*/  HMMA.16816.F32 R68, R16, R70, RZ ;  /* 0x000000461044723c */ /* 0x000fec00000018ff */
[----:B------:R-:W1:Y:S02]  /*3a90*/  MUFU.TANH R98, R98 ;  /* 0x0000006200627308 */ /* 0x000e640000002400 */
[----:B-----5:R-:W-:Y:S06]  /*3aa0*/  HMMA.16816.F32 R28, R12, R40, R28 ;  /* 0x000000280c1c723c */ /* 0x020fec000000181c */
        /* <DEDUP_REMOVED lines=10> */
[----:B------:R2:W2:Y:S01]  /*3b50*/  MUFU.TANH R149, R36 ;  /* 0x0000002400957308 */ /* 0x0004a20000002400 */
[----:B------:R-:W-:Y:S02]  /*3b60*/  FMUL.FTZ R147, R38, c[0x0][0x2ec] ;  /* 0x0000bb0026937a20 */ /* 0x000fe40000410000 */
[C---:B------:R-:W-:Y:S01]  /*3b70*/  HMMA.16816.F32 R76, R8.reuse, R50, R76 ;  /* 0x00000032084c723c */ /* 0x040fe2000000184c */
[----:B------:R-:W3:Y:S01]  /*3b80*/  LDSM.16.M88.4 R48, [R100+0x2800] ;  /* 0x002800006430783b */ /* 0x000ee20000000200 */
[----:B------:R-:W-:Y:S02]  /*3b90*/  FMUL.FTZ R151, R39, c[0x0][0x2ec] ;  /* 0x0000bb0027977a20 */ /* 0x000fe40000410000 */
[----:B------:R-:W-:Y:S01]  /*3ba0*/  FMUL.FTZ R32, R32, c[0x0][0x2ec] ;  /* 0x0000bb0020207a20 */ /* 0x000fe20000410000 */
[----:B------:R-:W3:Y:S01]  /*3bb0*/  MUFU.TANH R155, R155 ;  /* 0x0000009b009b7308 */ /* 0x000ee20000002400 */
[----:B------:R-:W-:Y:S02]  /*3bc0*/  FMUL.FTZ R33, R33, c[0x0][0x2ec] ;  /* 0x0000bb0021217a20 */ /* 0x000fe40000410000 */
[----:B-1----:R-:W-:Y:S01]  /*3bd0*/  HMMA.16816.F32 R28, R8, R52, R28 ;  /* 0x00000034081c723c */ /* 0x002fe2000000181c */
[----:B------:R-:W-:-:S02]  /*3be0*/  FMUL.FTZ R137, R34, c[0x0][0x2ec] ;  /* 0x0000bb0022897a20 */ /* 0x000fc40000410000 */
[----:B------:R-:W-:Y:S01]  /*3bf0*/  FMUL.FTZ R189, R35, c[0x0][0x2ec] ;  /* 0x0000bb0023bd7a20 */ /* 0x000fe20000410000 */
[----:B--2---:R-:W1:Y:S01]  /*3c00*/  LDSM.16.M88.4 R36, [R165+0x5800] ;  /* 0x00580000a524783b */ /* 0x004e620000000200 */
        /* <DEDUP_REMOVED lines=22> */
[----:B------:R-:W-:Y:S06]  /*3d70*/  HMMA.16816.F32 R16, R16, R62, RZ ;  /* 0x0000003e1010723c */ /* 0x000fec00000018ff */
[----:B------:R-:W1:Y:S02]  /*3d80*/  MUFU.TANH R187, R67 ;  /* 0x0000004300bb7308 */ /* 0x000e640000002400 */
[----:B------:R-:W-:Y:S01]  /*3d90*/  HMMA.16816.F32 R68, R44, R50, R68 ;  /* 0x000000322c44723c */ /* 0x000fe20000001844 */
[----:B------:R-:W5:Y:S05]  /*3da0*/  LDSM.16.M88.4 R48, [R168+0x3800] ;  /* 0x00380000a830783b */ /* 0x000f6a0000000200 */
[----:B------:R-:W1:Y:S02]  /*3db0*/  MUFU.TANH R147, R147 ;  /* 0x0000009300937308 */ /* 0x000e640000002400 */
[----:B------:R-:W-:Y:S01]  /*3dc0*/  HMMA.16816.F32 R32, R12, R40, R32 ;  /* 0x000000280c20723c */ /* 0x000fe20000001820 */
[----:B------:R-:W-:-:S02]  /*3dd0*/  FMUL.FTZ R28, R28, c[0x0][0x2ec] ;  /* 0x0000bb001c1c7a20 */ /* 0x000fc40000410000 */
[----:B------:R-:W-:Y:S02]  /*3de0*/  FMUL.FTZ R129, R29, c[0x0][0x2ec] ;  /* 0x0000bb001d817a20 */ /* 0x000fe40000410000 */
[----:B------:R-:W-:Y:S01]  /*3df0*/  FMUL.FTZ R119, R30, c[0x0][0x2ec] ;  /* 0x0000bb001e777a20 */ /* 0x000fe20000410000 */
[----:B------:R2:W2:Y:S01]  /*3e00*/  MUFU.TANH R131, R28 ;  /* 0x0000001c00837308 */ /* 0x0004a20000002400 */
[----:B------:R-:W-:Y:S01]  /*3e10*/  FMUL.FTZ R115, R31, c[0x0][0x2ec] ;  /* 0x0000bb001f737a20 */ /* 0x000fe20000410000 */
[C---:B------:R-:W-:Y:S01]  /*3e20*/  HMMA.16816.F32 R72, R12.reuse, R42, R72 ;  /* 0x0000002a0c48723c */ /* 0x040fe20000001848 */
[----:B------:R-:W3:Y:S05]  /*3e30*/  LDSM.16.M88.4 R40, [R100+0x3000] ;  /* 0x003000006428783b */ /* 0x000eea0000000200 */
[----:B------:R-:W3:Y:S02]  /*3e40*/  MUFU.TANH R151, R151 ;  /* 0x0000009700977308 */ /* 0x000ee40000002400 */
[----:B-1----:R-:W-:Y:S01]  /*3e50*/  HMMA.16816.F32 R52, R12, R36, R52 ;  /* 0x000000240c34723c */ /* 0x002fe20000001834 */
[----:B------:R-:W-:-:S02]  /*3e60*/  FMUL.FTZ R68, R68, c[0x0][0x2ec] ;  /* 0x0000bb0044447a20 */ /* 0x000fc40000410000 */
[----:B------:R-:W-:Y:S02]  /*3e70*/  FMUL.FTZ R69, R69, c[0x0][0x2ec] ;  /* 0x0000bb0045457a20 */ /* 0x000fe40000410000 */
[----:B------:R-:W-:Y:S01]  /*3e80*/  FMUL.FTZ R70, R70, c[0x0][0x2ec] ;  /* 0x0000bb0046467a20 */ /* 0x000fe20000410000 */
[----:B--2---:R-:W1:Y:S01]  /*3e90*/  LDSM.16.M88.4 R28, [R100+0x3800] ;  /* 0x00380000641c783b */ /* 0x004e620000000200 */
[----:B------:R-:W-:Y:S01]  /*3ea0*/  FMUL.FTZ R71, R71, c[0x0][0x2ec] ;  /* 0x0000bb0047477a20 */ /* 0x000fe20000410000 */
[----:B------:R-:W-:Y:S01]  /*3eb0*/  HMMA.16816.F32 R16, R12, R38, R16 ;  /* 0x000000260c10723c */ /* 0x000fe20000001810 */
[----:B------:R-:W2:Y:S01]  /*3ec0*/  MUFU.TANH R143, R76 ;  /* 0x0000004c008f7308 */ /* 0x000ea20000002400 */
[----:B------:R-:W-:-:S06]  /*3ed0*/  DEPBAR.LE SB0, 0x0 ;  /* 0x000080000000791a */ /* 0x000fcc0000000000 */
[C---:B------:R-:W-:Y:S01]  /*3ee0*/  HMMA.16816.F32 R32, R8.reuse, R56, R32 ;  /* 0x000000380820723c */ /* 0x040fe20000001820 */
[----:B------:R-:W1:Y:S07]  /*3ef0*/  MUFU.TANH R153, R77 ;  /* 0x0000004d00997308 */ /* 0x000e6e0000002400 */
[C---:B------:R-:W-:Y:S01]  /*3f00*/  HMMA.16816.F32 R72, R8.reuse, R58, R72 ;  /* 0x0000003a0848723c */ /* 0x040fe20000001848 */
[----:B------:R-:W1:Y:S07]  /*3f10*/  MUFU.TANH R141, R78 ;  /* 0x0000004e008d7308 */ /* 0x000e6e0000002400 */
[C---:B-----5:R-:W-:Y:S01]  /*3f20*/  HMMA.16816.F32 R52, R8.reuse, R48, R52 ;  /* 0x000000300834723c */ /* 0x060fe20000001834 */
[----:B------:R-:W1:Y:S07]  /*3f30*/  MUFU.TANH R145, R79 ;  /* 0x0000004f00917308 */ /* 0x000e6e0000002400 */
[----:B------:R-:W-:Y:S01]  /*3f40*/  HMMA.16816.F32 R16, R8, R50, R16 ;  /* 0x000000320810723c */ /* 0x000fe20000001810 */
[----:B------:R-:W1:Y:S07]  /*3f50*/  MUFU.TANH R129, R129 ;  /* 0x0000008100817308 */ /* 0x000e6e0000002400 */
[C---:B---3--:R-:W-:Y:S01]  /*3f60*/  HMMA.16816.F32 R32, R44.reuse, R40, R32 ;  /* 0x000000282c20723c */ /* 0x048fe20000001820 */
[----:B------:R-:W3:Y:S07]  /*3f70*/  MUFU.TANH R119, R119 ;  /* 0x0000007700777308 */ /* 0x000eee0000002400 */
[C---:B------:R-:W-:Y:S01]  /*3f80*/  HMMA.16816.F32 R72, R44.reuse, R42, R72 ;  /* 0x0000002a2c48723c */ /* 0x040fe20000001848 */
[----:B------:R-:W2:Y:S07]  /*3f90*/  MUFU.TANH R115, R115 ;  /* 0x0000007300737308 */ /* 0x000eae0000002400 */
[C---:B-1----:R-:W-:Y:S01]  /*3fa0*/  HMMA.16816.F32 R52, R44.reuse, R28, R52 ;  /* 0x0000001c2c34723c */ /* 0x042fe20000001834 */
[----:B------:R-:W1:Y:S07]  /*3fb0*/  MUFU.TANH R123, R68 ;  /* 0x00000044007b7308 */ /* 0x000e6e0000002400 */
[----:B------:R-:W-:Y:S01]  /*3fc0*/  HMMA.16816.F32 R16, R44, R30, R16 ;  /* 0x0000001e2c10723c */ /* 0x000fe20000001810 */
[----:B------:R-:W-:Y:S01]  /*3fd0*/  FMUL.FTZ R33, R33, c[0x0][0x2ec] ;  /* 0x0000bb0021217a20 */ /* 0x000fe20000410000 */
[----:B------:R-:W1:Y:S01]  /*3fe0*/  MUFU.TANH R121, R69 ;  /* 0x0000004500797308 */ /* 0x000e620000002400 */
[----:B------:R-:W-:-:S02]  /*3ff0*/  FMUL.FTZ R8, R35, c[0x0][0x2ec] ;  /* 0x0000bb0023087a20 */ /* 0x000fc40000410000 */
[----:B------:R-:W-:Y:S02]  /*4000*/  FMUL.FTZ R32, R32, c[0x0][0x2ec] ;  /* 0x0000bb0020207a20 */ /* 0x000fe40000410000 */
[----:B------:R-:W-:Y:S02]  /*4010*/  FMUL.FTZ R34, R34, c[0x0][0x2ec] ;  /* 0x0000bb0022227a20 */ /* 0x000fe40000410000 */
[----:B------:R-:W-:Y:S01]  /*4020*/  FMUL.FTZ R61, R72, c[0x0][0x2ec] ;  /* 0x0000bb00483d7a20 */ /* 0x000fe20000410000 */
[----:B------:R5:W1:Y:S01]  /*4030*/  MUFU.TANH R63, R33 ;  /* 0x00000021003f7308 */ /* 0x000a620000002400 */
[----:B------:R-:W-:Y:S02]  /*4040*/  FMUL.FTZ R59, R73, c[0x0][0x2ec] ;  /* 0x0000bb00493b7a20 */ /* 0x000fe40000410000 */
[----:B------:R-:W-:Y:S02]  /*4050*/  FMUL.FTZ R12, R74, c[0x0][0x2ec] ;  /* 0x0000bb004a0c7a20 */ /* 0x000fe40000410000 */
[----:B------:R-:W-:-:S02]  /*4060*/  FMUL.FTZ R10, R75, c[0x0][0x2ec] ;  /* 0x0000bb004b0a7a20 */ /* 0x000fc40000410000 */
[----:B------:R-:W-:Y:S01]  /*4070*/  FMUL.FTZ R49, R52, c[0x0][0x2ec] ;  /* 0x0000bb0034317a20 */ /* 0x000fe20000410000 */
[----:B------:R1:W1:Y:S01]  /*4080*/  MUFU.TANH R113, R70 ;  /* 0x0000004600717308 */ /* 0x0002620000002400 */
[----:B------:R-:W-:Y:S02]  /*4090*/  FMUL.FTZ R41, R53, c[0x0][0x2ec] ;  /* 0x0000bb0035297a20 */ /* 0x000fe40000410000 */
[----:B------:R-:W-:-:S03]  /*40a0*/  FMUL.FTZ R35, R54, c[0x0][0x2ec] ;  /* 0x0000bb0036237a20 */ /* 0x000fc60000410000 */
[----:B------:R-:W-:Y:S02]  /*40b0*/  FMUL.FTZ R16, R16, c[0x0][0x2ec] ;  /* 0x0000bb0010107a20 */ /* 0x000fe40000410000 */
[----:B-----5:R-:W-:Y:S01]  /*40c0*/  FMUL.FTZ R33, R55, c[0x0][0x2ec] ;  /* 0x0000bb0037217a20 */ /* 0x020fe20000410000 */
[----:B------:R1:W1:Y:S01]  /*40d0*/  MUFU.TANH R111, R71 ;  /* 0x00000047006f7308 */ /* 0x0002620000002400 */
[----:B------:R-:W-:Y:S02]  /*40e0*/  FMUL.FTZ R17, R17, c[0x0][0x2ec] ;  /* 0x0000bb0011117a20 */ /* 0x000fe40000410000 */
[----:B------:R-:W-:Y:S02]  /*40f0*/  FMUL.FTZ R18, R18, c[0x0][0x2ec] ;  /* 0x0000bb0012127a20 */ /* 0x000fe40000410000 */
[----:B------:R-:W-:-:S03]  /*4100*/  FMUL.FTZ R19, R19, c[0x0][0x2ec] ;  /* 0x0000bb0013137a20 */ /* 0x000fc60000410000 */
[----:B------:R1:W1:Y:S08]  /*4110*/  MUFU.TANH R65, R32 ;  /* 0x0000002000417308 */ /* 0x0002700000002400 */
        /* <DEDUP_REMOVED lines=13> */
[----:B------:R1:W1:Y:S01]  /*41f0*/  MUFU.TANH R27, R19 ;  /* 0x00000013001b7308 */ /* 0x0002620000002400 */
        /* <DEDUP_REMOVED lines=41> */
[----:B------:R-:W-:Y:S02]  /*4490*/  IMAD.WIDE R18, R2, 0x4, R184 ;  /* 0x0000000402127825 */ /* 0x000fe400078e02b8 */
        /* <DEDUP_REMOVED lines=18> */
.L_x_5780:
[----:B------:R-:W-:-:S04]  /*45c0*/  LEA R11, -R101, RZ, 0x7 ;  /* 0x000000ff650b7211 */ /* 0x000fc800078e39ff */
[----:B------:R-:W-:Y:S02]  /*45d0*/  SHF.R.S32.HI R14, RZ, 0x1f, R11 ;  /* 0x0000001fff0e7819 */ /* 0x000fe4000001140b */
.L_x_5781:
[----:B------:R-:W-:Y:S01]  /*45e0*/  ISETP.GE.AND P1, PT, R181, c[0x0][0x220], PT ;  /* 0x00008800b5007a0c */ /* 0x000fe20003f26270 */
[----:B------:R-:W-:-:S12]  /*45f0*/  BSSY B0, `(.L_x_5782) ;  /* 0x000005e000007945 */ /* 0x000fd80003800000 */
[CC--:B-1----:R-:W-:Y:S01]  /*4600*/  @!P1 IADD3 R16, P4, P3, R11.reuse, R124.reuse, R177 ;  /* 0x0000007c0b109210 */ /* 0x0c2fe20007b9e0b1 */
[----:B------:R-:W-:Y:S01]  /*4610*/  @!P1 IMAD.MOV.U32 R15, RZ, RZ, c[0x0][0x19c] ;  /* 0x00006700ff0f9624 */ /* 0x000fe200078e00ff */
[----:B------:R-:W-:Y:S01]  /*4620*/  @!P1 IADD3 R9, P5, R11, R124, RZ ;  /* 0x0000007c0b099210 */ /* 0x000fe20007fbe0ff */
[----:B------:R-:W-:Y:S01]  /*4630*/  @!P1 IMAD.WIDE.U32 R18, R101, 0x30, R124 ;  /* 0x0000003065129825 */ /* 0x000fe200078e007c */
[----:B------:R-:W-:Y:S01]  /*4640*/  @!P1 IADD3.X R13, R14, R125, R176, P4, P3 ;  /* 0x0000007d0e0d9210 */ /* 0x000fe200027e64b0 */
[----:B------:R1:W-:Y:S01]  /*4650*/  @P1 STS.128 [R179+0x2000], RZ ;  /* 0x002000ffb3001388 */ /* 0x0003e20000000c00 */
[C---:B------:R-:W-:Y:S01]  /*4660*/  @!P1 LEA R42, P4, R16.reuse, c[0x0][0x168], 0x1 ;  /* 0x00005a00102a9a11 */ /* 0x040fe200078808ff */
        /* <DEDUP_REMOVED lines=8> */
[----:B------:R-:W-:Y:S01]  /*46f0*/  @!P1 IMAD.MOV.U32 R46, RZ, RZ, R124 ;  /* 0x000000ffff2e9224 */ /* 0x000fe200078e007c */
[----:B------:R-:W-:Y:S01]  /*4700*/  @!P1 LEA R44, P5, R9, c[0x0][0x168], 0x1 ;  /* 0x00005a00092c9a11 */ /* 0x000fe200078a08ff */
[----:B------:R-:W-:Y:S01]  /*4710*/  @!P1 IMAD.MOV.U32 R47, RZ, RZ, R125 ;  /* 0x000000ffff2f9224 */ /* 0x000fe200078e007d */
[----:B------:R-:W-:-:S02]  /*4720*/  @!P1 LEA R28, P3, R101, R124, 0x6 ;  /* 0x0000007c651c9211 */ /* 0x000fc400078630ff */
[CC--:B------:R-:W-:Y:S01]  /*4730*/  @!P1 LEA.HI.X R13, R101.reuse, R125.reuse, R32, 0x5, P4 ;  /* 0x0000007d650d9211 */ /* 0x0c0fe200020f2c20 */
[----:B------:R-:W-:Y:S01]  /*4740*/  @!P1 IMAD.WIDE.U32 R46, R101, 0x50, R46 ;  /* 0x00000050652e9825 */ /* 0x000fe200078e002e */
[----:B------:R-:W-:Y:S02]  /*4750*/  @!P1 LEA.HI.X R45, R9, c[0x0][0x16c], R2, 0x1, P5 ;  /* 0x00005b00092d9a11 */ /* 0x000fe400028f0c02 */
[----:B------:R-:W-:Y:S01]  /*4760*/  @!P1 IADD3 R16, P4, R11, R16, RZ ;  /* 0x000000100b109210 */ /* 0x000fe20007f9e0ff */
[----:B------:R-:W-:Y:S01]  /*4770*/  @!P1 IMAD.MOV.U32 R9, RZ, RZ, c[0x0][0x19c] ;  /* 0x00006700ff099624 */ /* 0x000fe200078e00ff */
[----:B------:R-:W-:Y:S01]  /*4780*/  @!P1 LEA.HI.X R17, R101, R125, R30, 0x6, P3 ;  /* 0x0000007d65119211 */ /* 0x000fe200018f341e */
[----:B------:R-:W-:Y:S01]  /*4790*/  @!P1 IMAD.MOV.U32 R2, RZ, RZ, c[0x0][0x19c] ;  /* 0x00006700ff029624 */ /* 0x000fe200078e00ff */
[----:B------:R-:W-:Y:S01]  /*47a0*/  @!P1 IADD3 R28, P3, R11, R28, RZ ;  /* 0x0000001c0b1c9210 */ /* 0x000fe20007f7e0ff */
[----:B------:R-:W-:Y:S01]  /*47b0*/  @!P1 IMAD R9, R9, 0x50, RZ ;  /* 0x0000005009099824 */ /* 0x000fe200078e02ff */
[----:B------:R-:W-:Y:S01]  /*47c0*/  @!P1 LEA R50, P6, R16, c[0x0][0x168], 0x1 ;  /* 0x00005a0010329a11 */ /* 0x000fe200078c08ff */
[C---:B------:R-:W-:Y:S01]  /*47d0*/  @!P1 IMAD.X R13, R14.reuse, 0x1, R13, P4 ;  /* 0x000000010e0d9824 */ /* 0x040fe200020e060d */
[----:B------:R-:W-:Y:S01]  /*47e0*/  @!P1 IADD3 R19, P4, R11, R46, RZ ;  /* 0x0000002e0b139210 */ /* 0x000fe20007f9e0ff */
[----:B------:R-:W-:Y:S01]  /*47f0*/  @!P1 IMAD.X R17, R14, 0x1, R17, P3 ;  /* 0x000000010e119824 */ /* 0x000fe200018e0611 */
[----:B------:R-:W-:Y:S01]  /*4800*/  @!P1 LEA R46, P5, R28, c[0x0][0x168], 0x1 ;  /* 0x00005a001c2e9a11 */ /* 0x000fe200078a08ff */
[----:B------:R-:W-:Y:S01]  /*4810*/  @!P1 IMAD.WIDE.U32 R30, R101, 0x60, R124 ;  /* 0x00000060651e9825 */ /* 0x000fe200078e007c */
[----:B------:R-:W-:Y:S01]  /*4820*/  @!P1 IADD3.X R32, R14, R47, R9, P4, !PT ;  /* 0x0000002f0e209210 */ /* 0x000fe200027fe409 */
[----:B------:R-:W-:Y:S01]  /*4830*/  @!PT LDS RZ, [RZ] ;  /* 0x00000000fffff984 */ /* 0x000fe20000000800 */
[----:B------:R-:W-:Y:S01]  /*4840*/  @!PT LDS RZ, [RZ] ;  /* 0x00000000fffff984 */ /* 0x000fe20000000800 */
[----:B------:R-:W-:Y:S01]  /*4850*/  @!PT LDS RZ, [RZ] ;  /* 0x00000000fffff984 */ /* 0x000fe20000000800 */
[----:B------:R1:W-:Y:S01]  /*4860*/  @!P1 LDGSTS.E.BYPASS.LTC128B.128 [R179+0x2000], [R44.64] ;  /* 0x020000002cb39fae */ /* 0x0003e2000b901d46 */
[----:B------:R-:W-:Y:S01]  /*4870*/  @!P1 LEA.HI.X R47, R28, c[0x0][0x16c], R17, 0x1, P5 ;  /* 0x00005b001c2f9a11 */ /* 0x000fe200028f0c11 */
[----:B------:R-:W-:Y:S01]  /*4880*/  @!P1 IMAD R2, R2, 0x60, RZ ;  /* 0x0000006002029824 */ /* 0x000fe200078e02ff */
[----:B------:R-:W-:Y:S01]  /*4890*/  @!P1 LEA R54, P5, R18, c[0x0][0x168], 0x1 ;  /* 0x00005a0012369a11 */ /* 0x000fe200078a08ff */
[----:B------:R1:W-:Y:S01]  /*48a0*/  @P1 STS.128 [R179+0x2800], RZ ;  /* 0x002800ffb3001388 */ /* 0x0003e20000000c00 */
[----:B------:R-:W-:-:S02]  /*48b0*/  @!P1 IADD3 R30, P3, R11, R30, RZ ;  /* 0x0000001e0b1e9210 */ /* 0x000fc40007f7e0ff */
        /* <DEDUP_REMOVED lines=8> */
[----:B------:R-:W-:Y:S02]  /*4940*/  @!P1 IADD3.X R31, R14, R31, R2, P3, !PT ;  /* 0x0000001f0e1f9210 */ /* 0x000fe40001ffe402 */
[----:B------:R-:W-:Y:S01]  /*4950*/  @!P1 LEA R16, P3, R30, c[0x0][0x168], 0x1 ;  /* 0x00005a001e109a11 */ /* 0x000fe200078608ff */
        /* <DEDUP_REMOVED lines=28> */
[----:B-1----:R-:W-:Y:S01]  /*4b20*/  IMAD.WIDE.U32 R16, R101, 0x70, R124 ;  /* 0x0000007065107825 */ /* 0x002fe200078e007c */
[----:B------:R-:W-:-:S02]  /*4b30*/  ULDC UR4, c[0x0][0x19c] ;  /* 0x0000670000047ab9 */ /* 0x000fc40000000800 */
[----:B------:R-:W-:Y:S02]  /*4b40*/  UIMAD UR4, UR4, 0x70, URZ ;  /* 0x00000070040478a4 */ /* 0x000fe4000f8e023f */
        /* <DEDUP_REMOVED lines=8> */
.L_x_5783:
[----:B------:R-:W-:Y:S05]  /*4bd0*/  BSYNC B0 ;  /* 0x0000000000007941 */ /* 0x000fea0003800000 */
.L_x_5782:
[----:B------:R-:W0:Y:S01]  /*4be0*/  LDGDEPBAR ;  /* 0x00000000000079af */ /* 0x000e220000000000 */
[----:B------:R-:W-:-:S04]  /*4bf0*/  IADD3 R124, P1, R11, R124, RZ ;  /* 0x0000007c0b7c7210 */ /* 0x000fc80007f3e0ff */
[----:B------:R-:W-:Y:S02]  /*4c00*/  IADD3.X R125, R14, R125, RZ, P1, !PT ;  /* 0x0000007d0e7d7210 */ /* 0x000fe40000ffe4ff */
.L_x_5779:
[----:B--234-:R-:W-:Y:S02]  /*4c10*/  IMAD.IADD R2, R7, 0x1, R126 ;  /* 0x0000000107027824 */ /* 0x01cfe400078e027e */
[----:B------:R-:W-:-:S03]  /*4c20*/  IMAD.SHL.U32 R166, R4, 0x2, RZ ;  /* 0x0000000204a67824 */ /* 0x000fc600078e00ff */
[C---:B------:R-:W-:Y:S01]  /*4c30*/  IADD3 R7, R2.reuse, 0x1, RZ ;  /* 0x0000000102077810 */ /* 0x040fe20007ffe0ff */
[--C-:B------:R-:W-:Y:S01]  /*4c40*/  IMAD R164, R3, 0x2, R166.reuse ;  /* 0x0000000203a47824 */ /* 0x100fe200078e02a6 */
[C---:B------:R-:W-:Y:S01]  /*4c50*/  IADD3 R9, R2.reuse, 0x8, RZ ;  /* 0x0000000802097810 */ /* 0x040fe20007ffe0ff */
        /* <DEDUP_REMOVED lines=43> */
[----:B------:R-:W-:Y:S02]  /*4f10*/  IADD3 R14, R2, 0x21, RZ ;  /* 0x00000021020e7810 */ /* 0x000fe40007ffe0ff */
[-C--:B------:R-:W-:Y:S02]  /*4f20*/  ISETP.GE.AND P5, PT, R6, R127.reuse, PT ;  /* 0x0000007f0600720c */ /* 0x080fe40003fa6270 */
[----:B------:R-:W-:Y:S02]  /*4f30*/  FSEL R91, R91, -INF , !P3 ;  /* 0xff8000005b5b7808 */ /* 0x000fe40005800000 */
[----:B------:R-:W-:Y:S02]  /*4f40*/  FSEL R15, R90, -INF , !P1 ;  /* 0xff8000005a0f7808 */ /* 0x000fe40004800000 */
[C---:B------:R-:W-:Y:S02]  /*4f50*/  ISETP.GE.AND P3, PT, R14.reuse, R128, PT ;  /* 0x000000800e00720c */ /* 0x040fe40003f66270 */
[----:B------:R-:W-:-:S02]  /*4f60*/  ISETP.GE.AND P1, PT, R14, R127, PT ;  /* 0x0000007f0e00720c */ /* 0x000fc40003f26270 */
[----:B------:R-:W-:Y:S02]  /*4f70*/  FSEL R137, R137, -INF , !P5 ;  /* 0xff80000089897808 */ /* 0x000fe40006800000 */
[C---:B------:R-:W-:Y:S02]  /*4f80*/  IADD3 R14, R2.reuse, 0x29, RZ ;  /* 0x00000029020e7810 */ /* 0x040fe40007ffe0ff */
[-C--:B------:R-:W-:Y:S02]  /*4f90*/  ISETP.GE.AND P5, PT, R2, R128.reuse, PT ;  /* 0x000000800200720c */ /* 0x080fe40003fa6270 */
[----:B------:R-:W-:Y:S02]  /*4fa0*/  FSEL R67, R95, -INF , !P4 ;  /* 0xff8000005f437808 */ /* 0x000fe40006000000 */
[----:B------:R-:W-:Y:S02]  /*4fb0*/  FSEL R107, R94, -INF , !P3 ;  /* 0xff8000005e6b7808 */ /* 0x000fe40005800000 */
[----:B------:R-:W-:Y:S01]  /*4fc0*/  FSEL R199, R96, -INF , !P1 ;  /* 0xff80000060c77808 */ /* 0x000fe20004800000 */
[----:B------:R-:W-:Y:S01]  /*4fd0*/  LDSM.16.MT88.4 R92, [R166+0x6000] ;  /* 0x00600000a65c783b */ /* 0x000fe20000004200 */
        /* <DEDUP_REMOVED lines=10> */
[----:B------:R-:W-:Y:S02]  /*5080*/  FMNMX.FTZ R16, R0, R17, !PT ;  /* 0x0000001100107209 */ /* 0x000fe40007810000 */
[C---:B------:R-:W-:Y:S02]  /*5090*/  ISETP.GE.AND P6, PT, R14.reuse, R128, PT ;  /* 0x000000800e00720c */ /* 0x040fe40003fc6270 */
[----:B------:R-:W-:-:S02]  /*50a0*/  ISETP.GE.AND P4, PT, R14, R127, PT ;  /* 0x0000007f0e00720c */ /* 0x000fc40003f86270 */
[C---:B------:R-:W-:Y:S02]  /*50b0*/  ISETP.GE.AND P3, PT, R6.reuse, R128, PT ;  /* 0x000000800600720c */ /* 0x040fe40003f66270 */
[----:B------:R-:W-:Y:S02]  /*50c0*/  ISETP.GE.AND P1, PT, R6, R127, PT ;  /* 0x0000007f0600720c */ /* 0x000fe40003f26270 */
[C---:B------:R-:W-:Y:S02]  /*50d0*/  IADD3 R6, R2.reuse, 0x39, RZ ;  /* 0x0000003902067810 */ /* 0x040fe40007ffe0ff */
[----:B------:R-:W-:Y:S02]  /*50e0*/  IADD3 R14, R2, 0x40, RZ ;  /* 0x00000040020e7810 */ /* 0x000fe40007ffe0ff */
[----:B------:R-:W-:Y:S02]  /*50f0*/  FMNMX.FTZ R16, R81, R16, !PT ;  /* 0x0000001051107209 */ /* 0x000fe40007810000 */
[----:B------:R-:W-:-:S02]  /*5100*/  FSEL R189, R189, -INF , !P4 ;  /* 0xff800000bdbd7808 */ /* 0x000fc40006000000 */
[----:B------:R-:W-:Y:S02]  /*5110*/  FSEL R135, R135, -INF , !P3 ;  /* 0xff80000087877808 */ /* 0x000fe40005800000 */
[----:B------:R-:W-:Y:S02]  /*5120*/  FSEL R193, R193, -INF , !P6 ;  /* 0xff800000c1c17808 */ /* 0x000fe40007000000 */
[-C--:B------:R-:W-:Y:S02]  /*5130*/  ISETP.GE.AND P4, PT, R6, R127.reuse, PT ;  /* 0x0000007f0600720c */ /* 0x080fe40003f86270 */
[CC--:B------:R-:W-:Y:S02]  /*5140*/  ISETP.GE.AND P3, PT, R14.reuse, R128.reuse, PT ;  /* 0x000000800e00720c */ /* 0x0c0fe40003f66270 */
[----:B------:R-:W-:Y:S02]  /*5150*/  ISETP.GE.AND P5, PT, R14, R127, PT ;  /* 0x0000007f0e00720c */ /* 0x000fe40003fa6270 */
[----:B------:R-:W-:-:S02]  /*5160*/  ISETP.GE.AND P6, PT, R6, R128, PT ;  /* 0x000000800600720c */ /* 0x000fc40003fc6270 */
[C---:B------:R-:W-:Y:S02]  /*5170*/  IADD3 R14, R2.reuse, 0x48, RZ ;  /* 0x00000048020e7810 */ /* 0x040fe40007ffe0ff */
[----:B------:R-:W-:Y:S02]  /*5180*/  IADD3 R6, R2, 0x41, RZ ;  /* 0x0000004102067810 */ /* 0x000fe40007ffe0ff */
[----:B------:R-:W-:Y:S02]  /*5190*/  FMNMX.FTZ R16, R31, R16, !PT ;  /* 0x000000101f107209 */ /* 0x000fe40007810000 */
[----:B------:R-:W-:Y:S02]  /*51a0*/  FSEL R187, R187, -INF , !P4 ;  /* 0xff800000bbbb7808 */ /* 0x000fe40006000000 */
[----:B------:R-:W-:Y:S02]  /*51b0*/  FSEL R149, R149, -INF , !P3 ;  /* 0xff80000095957808 */ /* 0x000fe40005800000 */
[----:B------:R-:W-:-:S02]  /*51c0*/  FSEL R191, R191, -INF , !P6 ;  /* 0xff800000bfbf7808 */ /* 0x000fc40007000000 */
[C---:B------:R-:W-:Y:S02]  /*51d0*/  ISETP.GE.AND P4, PT, R14.reuse, R128, PT ;  /* 0x000000800e00720c */ /* 0x040fe40003f86270 */
[-C--:B------:R-:W-:Y:S02]  /*51e0*/  ISETP.GE.AND P3, PT, R14, R127.reuse, PT ;  /* 0x0000007f0e00720c */ /* 0x080fe40003f66270 */
[C---:B------:R-:W-:Y:S02]  /*51f0*/  ISETP.GE.AND P6, PT, R6.reuse, R127, PT ;  /* 0x0000007f0600720c */ /* 0x040fe40003fc6270 */
[----:B------:R-:W-:Y:S02]  /*5200*/  FMNMX.FTZ R14, R85, R16, !PT ;  /* 0x00000010550e7209 */ /* 0x000fe40007810000 */
[----:B------:R-:W-:Y:S02]  /*5210*/  FSEL R133, R133, -INF , !P1 ;  /* 0xff80000085857808 */ /* 0x000fe40004800000 */
[----:B------:R-:W-:-:S02]  /*5220*/  ISETP.GE.AND P1, PT, R6, R128, PT ;  /* 0x000000800600720c */ /* 0x000fc40003f26270 */
[C---:B------:R-:W-:Y:S02]  /*5230*/  IADD3 R6, R2.reuse, 0x49, RZ ;  /* 0x0000004902067810 */ /* 0x040fe40007ffe0ff */
[----:B------:R-:W-:Y:S02]  /*5240*/  FMNMX.FTZ R14, R51, R14, !PT ;  /* 0x0000000e330e7209 */ /* 0x000fe40007810000 */
[----:B------:R-:W-:Y:S02]  /*5250*/  FSEL R151, R151, -INF , !P6 ;  /* 0xff80000097977808 */ /* 0x000fe40007000000 */
[----:B------:R-:W-:Y:S02]  /*5260*/  ISETP.GE.AND P6, PT, R2, R127, PT ;  /* 0x0000007f0200720c */ /* 0x000fe40003fc6270 */
        /* <DEDUP_REMOVED lines=26> */
[C---:B------:R-:W-:Y:S02]  /*5410*/  IADD3 R16, R2.reuse, 0x50, RZ ;  /* 0x0000005002107810 */ /* 0x040fe40007ffe0ff */
[----:B------:R-:W-:Y:S02]  /*5420*/  FSEL R143, R143, -INF , !P4 ;  /* 0xff8000008f8f7808 */ /* 0x000fe40006000000 */
[----:B------:R-:W-:Y:S02]  /*5430*/  FMNMX.FTZ R32, R155, R32, !PT ;  /* 0x000000209b207209 */ /* 0x000fe40007810000 */
[----:B------:R-:W-:Y:S02]  /*5440*/  IADD3 R14, R2, 0x51, RZ ;  /* 0x00000051020e7810 */ /* 0x000fe40007ffe0ff */
[----:B------:R-:W-:Y:S02]  /*5450*/  FMNMX.FTZ R30, R197, R30, !PT ;  /* 0x0000001ec51e7209 */ /* 0x000fe40007810000 */
[----:B------:R-:W-:-:S02]  /*5460*/  ISETP.GE.AND P4, PT, R16, R128, PT ;  /* 0x000000801000720c */ /* 0x000fc40003f86270 */
[----:B------:R-:W-:Y:S02]  /*5470*/  FSEL R141, R141, -INF , !P3 ;  /* 0xff8000008d8d7808 */ /* 0x000fe40005800000 */
[----:B------:R-:W-:Y:S02]  /*5480*/  FSEL R153, R153, -INF , !P5 ;  /* 0xff80000099997808 */ /* 0x000fe40006800000 */
[----:B------:R-:W-:Y:S02]  /*5490*/  FMNMX.FTZ R32, R143, R32, !PT ;  /* 0x000000208f207209 */ /* 0x000fe40007810000 */
[C---:B------:R-:W-:Y:S02]  /*54a0*/  ISETP.GE.AND P3, PT, R14.reuse, R128, PT ;  /* 0x000000800e00720c */ /* 0x040fe40003f66270 */
[----:B------:R-:W-:Y:S02]  /*54b0*/  ISETP.GE.AND P5, PT, R14, R127, PT ;  /* 0x0000007f0e00720c */ /* 0x000fe40003fa6270 */
[----:B------:R-:W-:-:S02]  /*54c0*/  FMNMX.FTZ R30, R137, R30, !PT ;  /* 0x0000001e891e7209 */ /* 0x000fc40007810000 */
[----:B------:R-:W-:Y:S02]  /*54d0*/  IADD3 R14, R2, 0x58, RZ ;  /* 0x00000058020e7810 */ /* 0x000fe40007ffe0ff */
[----:B------:R-:W-:Y:S02]  /*54e0*/  FSEL R131, R131, -INF , !P4 ;  /* 0xff80000083837808 */ /* 0x000fe40006000000 */
[----:B------:R-:W-:Y:S02]  /*54f0*/  FMNMX.FTZ R32, R153, R32, !PT ;  /* 0x0000002099207209 */ /* 0x000fe40007810000 */
[----:B------:R-:W-:Y:S02]  /*5500*/  FSEL R145, R145, -INF , !P1 ;  /* 0xff80000091917808 */ /* 0x000fe40004800000 */
[----:B------:R-:W-:Y:S02]  /*5510*/  FMNMX.FTZ R30, R189, R30, !PT ;  /* 0x0000001ebd1e7209 */ /* 0x000fe40007810000 */
[----:B------:R-:W-:-:S02]  /*5520*/  ISETP.GE.AND P6, PT, R16, R127, PT ;  /* 0x0000007f1000720c */ /* 0x000fc40003fc6270 */
        /* <DEDUP_REMOVED lines=14> */
[----:B------:R-:W-:Y:S02]  /*5610*/  ISETP.GE.AND P5, PT, R14, R128, PT ;  /* 0x000000800e00720c */ /* 0x000fe40003fa6270 */
[----:B------:R-:W-:Y:S02]  /*5620*/  IADD3 R28, R2, 0x61, RZ ;  /* 0x00000061021c7810 */ /* 0x000fe40007ffe0ff */
[----:B------:R-:W-:Y:S02]  /*5630*/  FSEL R121, R121, -INF , !P6 ;  /* 0xff80000079797808 */ /* 0x000fe40007000000 */
[----:B------:R-:W-:-:S02]  /*5640*/  FMNMX.FTZ R32, R123, R32, !PT ;  /* 0x000000207b207209 */ /* 0x000fc40007810000 */
[----:B------:R-:W-:Y:S02]  /*5650*/  FMNMX.FTZ R30, R147, R30, !PT ;  /* 0x0000001e931e7209 */ /* 0x000fe40007810000 */
[----:B------:R-:W-:Y:S02]  /*5660*/  FSEL R113, R113, -INF , !P4 ;  /* 0xff80000071717808 */ /* 0x000fe40006000000 */
[----:B------:R-:W-:Y:S02]  /*5670*/  IADD3 R26, R2, 0x68, RZ ;  /* 0x00000068021a7810 */ /* 0x000fe40007ffe0ff */
[----:B------:R-:W-:Y:S02]  /*5680*/  ISETP.GE.AND P4, PT, R28, R128, PT ;  /* 0x000000801c00720c */ /* 0x000fe40003f86270 */
[----:B------:R-:W-:Y:S02]  /*5690*/  FSEL R65, R65, -INF , !P5 ;  /* 0xff80000041417808 */ /* 0x000fe40006800000 */
[----:B------:R-:W-:-:S02]  /*56a0*/  FMNMX.FTZ R32, R121, R32, !PT ;  /* 0x0000002079207209 */ /* 0x000fc40007810000 */
[----:B------:R-:W-:Y:S02]  /*56b0*/  FMNMX.FTZ R30, R151, R30, !PT ;  /* 0x0000001e971e7209 */ /* 0x000fe40007810000 */
[----:B------:R-:W-:Y:S02]  /*56c0*/  IADD3 R19, R2, 0x69, RZ ;  /* 0x0000006902137810 */ /* 0x000fe40007ffe0ff */
[----:B------:R-:W-:Y:S02]  /*56d0*/  ISETP.GE.AND P5, PT, R26, R128, PT ;  /* 0x000000801a00720c */ /* 0x000fe40003fa6270 */
[----:B------:R-:W-:Y:S02]  /*56e0*/  FSEL R63, R63, -INF , !P4 ;  /* 0xff8000003f3f7808 */ /* 0x000fe40006000000 */
[----:B------:R-:W-:Y:S02]  /*56f0*/  FMNMX.FTZ R32, R65, R32, !PT ;  /* 0x0000002041207209 */ /* 0x000fe40007810000 */
[----:B------:R-:W-:-:S02]  /*5700*/  FMNMX.FTZ R30, R141, R30, !PT ;  /* 0x0000001e8d1e7209 */ /* 0x000fc40007810000 */
[C---:B------:R-:W-:Y:S02]  /*5710*/  IADD3 R18, R2.reuse, 0x70, RZ ;  /* 0x0000007002127810 */ /* 0x040fe40007ffe0ff */
[----:B------:R-:W-:Y:S02]  /*5720*/  ISETP.GE.AND P4, PT, R19, R128, PT ;  /* 0x000000801300720c */ /* 0x000fe40003f86270 */
        /* <DEDUP_REMOVED lines=8> */
[----:B------:R-:W-:Y:S02]  /*57b0*/  ISETP.GE.AND P1, PT, R14, R127, PT ;  /* 0x0000007f0e00720c */ /* 0x000fe40003f26270 */
        /* <DEDUP_REMOVED lines=9> */
[----:B------:R-:W-:Y:S02]  /*5850*/  FSEL R111, R111, -INF , !P3 ;  /* 0xff8000006f6f7808 */ /* 0x000fe40005800000 */
        /* <DEDUP_REMOVED lines=8> */
[----:B------:R-:W-:-:S02]  /*58e0*/  FMNMX.FTZ R32, R39, R32, !PT ;  /* 0x0000002027207209 */ /* 0x000fc40007810000 */
[-C--:B------:R-:W-:Y:S02]  /*58f0*/  ISETP.GE.AND P1, PT, R26, R127.reuse, PT ;  /* 0x0000007f1a00720c */ /* 0x080fe40003f26270 */
        /* <DEDUP_REMOVED lines=21> */
[----:B-1----:R-:W-:Y:S02]  /*5a50*/  FMNMX.FTZ R53, R28, R43, !PT ;  /* 0x0000002b1c357209 */ /* 0x002fe40007810000 */
[----:B------:R-:W-:-:S03]  /*5a60*/  FMNMX.FTZ R10, R27, R10, !PT ;  /* 0x0000000a1b0a7209 */ /* 0x000fc60007810000 */
[----:B------:R-:W1:Y:S04]  /*5a70*/  SHFL.BFLY PT, R2, R53, 0x1, 0x1f ;  /* 0x0c201f0035027f89 */ /* 0x000e6800000e0000 */
[----:B------:R-:W2:Y:S01]  /*5a80*/  SHFL.BFLY PT, R43, R10, 0x2, 0x1f ;  /* 0x0c401f000a2b7f89 */ /* 0x000ea200000e0000 */
[----:B-1----:R-:W-:Y:S02]  /*5a90*/  FMNMX.FTZ R2, R53, R2, !PT ;  /* 0x0000000235027209 */ /* 0x002fe40007810000 */
[----:B--2---:R-:W-:-:S03]  /*5aa0*/  FMNMX.FTZ R43, R10, R43, !PT ;  /* 0x0000002b0a2b7209 */ /* 0x004fc60007810000 */
[C---:B------:R-:W-:Y:S01]  /*5ab0*/  FMUL.FTZ R34, R2.reuse, c[0x0][0x23c] ;  /* 0x00008f0002227a20 */ /* 0x040fe20000410000 */
[----:B------:R-:W-:Y:S01]  /*5ac0*/  FSETP.NEU.FTZ.AND P1, PT, R2, -INF , PT ;  /* 0xff8000000200780b */ /* 0x000fe20003f3d000 */
[----:B------:R-:W1:Y:S03]  /*5ad0*/  SHFL.BFLY PT, R8, R43, 0x1, 0x1f ;  /* 0x0c201f002b087f89 */ /* 0x000e6600000e0000 */
[----:B------:R-:W-:-:S05]  /*5ae0*/  FSEL R34, R34, RZ, P1 ;  /* 0x000000ff22227208 */ /* 0x000fca0000800000 */
[--C-:B------:R-:W-:Y:S02]  /*5af0*/  FFMA.FTZ R85, R85, c[0x0][0x23c], -R34.reuse ;  /* 0x00008f0055557a23 */ /* 0x100fe40000010822 */
[--C-:B------:R-:W-:Y:S02]  /*5b00*/  FFMA.FTZ R19, R0, c[0x0][0x23c], -R34.reuse ;  /* 0x00008f0000137a23 */ /* 0x100fe40000010822 */
        /* <DEDUP_REMOVED lines=8> */
[----:B------:R-:W2:Y:S01]  /*5b90*/  MUFU.EX2 R16, R16 ;  /* 0x0000001000107308 */ /* 0x000ea20000000800 */
[----:B-1----:R-:W-:Y:S01]  /*5ba0*/  FMNMX.FTZ R0, R43, R8, !PT ;  /* 0x000000082b007209 */ /* 0x002fe20007810000 */
[--C-:B------:R-:W-:Y:S02]  /*5bb0*/  FFMA.FTZ R48, R107, c[0x0][0x23c], -R34.reuse ;  /* 0x00008f006b307a23 */ /* 0x100fe40000010822 */
[----:B------:R-:W-:Y:S01]  /*5bc0*/  FFMA.FTZ R107, R203, c[0x0][0x23c], -R34 ;  /* 0x00008f00cb6b7a23 */ /* 0x000fe20000010822 */
[C---:B------:R-:W-:Y:S01]  /*5bd0*/  FSETP.NEU.FTZ.AND P1, PT, R0.reuse, -INF , PT ;  /* 0xff8000000000780b */ /* 0x040fe20003f3d000 */
[----:B------:R-:W-:-:S02]  /*5be0*/  FMUL.FTZ R26, R0, c[0x0][0x23c] ;  /* 0x00008f00001a7a20 */ /* 0x000fc40000410000 */
[----:B------:R1:W-:Y:S01]  /*5bf0*/  MUFU.EX2 R43, R85 ;  /* 0x00000055002b7308 */ /* 0x0003e20000000800 */
[--C-:B------:R-:W-:Y:S02]  /*5c00*/  FFMA.FTZ R44, R205, c[0x0][0x23c], -R34.reuse ;  /* 0x00008f00cd2c7a23 */ /* 0x100fe40000010822 */
[----:B------:R-:W-:Y:S01]  /*5c10*/  FSEL R26, R26, RZ, P1 ;  /* 0x000000ff1a1a7208 */ /* 0x000fe20000800000 */
[--C-:B------:R-:W-:Y:S01]  /*5c20*/  FFMA.FTZ R139, R139, c[0x0][0x23c], -R34.reuse ;  /* 0x00008f008b8b7a23 */ /* 0x100fe20000010822 */
[----:B------:R-:W-:Y:S01]  /*5c30*/  LEA R190, P1, R124, c[0x0][0x168], 0x1 ;  /* 0x00005a007cbe7a11 */ /* 0x000fe200078208ff */
[----:B------:R-:W-:Y:S02]  /*5c40*/  FFMA.FTZ R56, R193, c[0x0][0x23c], -R34 ;  /* 0x00008f00c1387a23 */ /* 0x000fe40000010822 */
[--C-:B------:R-:W-:Y:S01]  /*5c50*/  FFMA.FTZ R117, R6, c[0x0][0x23c], -R26.reuse ;  /* 0x00008f0006757a23 */ /* 0x100fe2000001081a */
[----:B------:R-:W-:Y:S01]  /*5c60*/  MUFU.EX2 R17, R17 ;  /* 0x0000001100117308 */ /* 0x000fe20000000800 */
[--C-:B------:R-:W-:Y:S01]  /*5c70*/  FFMA.FTZ R18, R13, c[0x0][0x23c], -R26.reuse ;  /* 0x00008f000d127a23 */ /* 0x100fe2000001081a */
[----:B--2---:R-:W-:Y:S01]  /*5c80*/  F2FP.PACK_AB R68, R16, R19 ;  /* 0x000000131044723e */ /* 0x004fe200000000ff */
[--C-:B------:R-:W-:Y:S01]  /*5c90*/  FFMA.FTZ R51, R83, c[0x0][0x23c], -R26.reuse ;  /* 0x00008f0053337a23 */ /* 0x100fe2000001081a */
[----:B------:R-:W-:Y:S01]  /*5ca0*/  LDSM.16.MT88.4 R12, [R166+0x6800] ;  /* 0x00680000a60c783b */ /* 0x000fe20000004200 */
[----:B------:R-:W-:-:S02]  /*5cb0*/  FFMA.FTZ R40, R7, c[0x0][0x23c], -R26 ;  /* 0x00008f0007287a23 */ /* 0x000fc4000001081a */
[--C-:B------:R-:W-:Y:S01]  /*5cc0*/  FFMA.FTZ R53, R11, c[0x0][0x23c], -R26.reuse ;  /* 0x00008f000b357a23 */ /* 0x100fe2000001081a */
[----:B-1----:R-:W1:Y:S01]  /*5cd0*/  LDSM.16.MT88.4 R84, [R164+0x6000] ;  /* 0x00600000a454783b */ /* 0x002e620000004200 */
[----:B------:R-:W2:Y:S01]  /*5ce0*/  MUFU.EX2 R38, R38 ;  /* 0x0000002600267308 */ /* 0x000ea20000000800 */
[--C-:B------:R-:W-:Y:S02]  /*5cf0*/  FFMA.FTZ R36, R9, c[0x0][0x23c], -R26.reuse ;  /* 0x00008f0009247a23 */ /* 0x100fe4000001081a */
[----:B------:R-:W3:Y:S01]  /*5d00*/  LDSM.16.MT88.4 R4, [R162+0x6000] ;  /* 0x00600000a204783b */ /* 0x000ee20000004200 */
[--C-:B------:R-:W-:Y:S02]  /*5d10*/  FFMA.FTZ R30, R91, c[0x0][0x23c], -R26.reuse ;  /* 0x00008f005b1e7a23 */ /* 0x100fe4000001081a */
[--C-:B------:R-:W-:Y:S01]  /*5d20*/  FFMA.FTZ R3, R73, c[0x0][0x23c], -R26.reuse ;  /* 0x00008f0049037a23 */ /* 0x100fe2000001081a */
[----:B------:R-:W4:Y:S01]  /*5d30*/  LDSM.16.MT88.4 R8, [R164+0x6800] ;  /* 0x00680000a408783b */ /* 0x000f220000004200 */
[----:B------:R-:W-:Y:S01]  /*5d40*/  MUFU.EX2 R117, R117 ;  /* 0x0000007500757308 */ /* 0x000fe20000000800 */
[----:B------:R-:W-:-:S02]  /*5d50*/  FFMA.FTZ R105, R67, c[0x0][0x23c], -R26 ;  /* 0x00008f0043697a23 */ /* 0x000fc4000001081a */
[--C-:B------:R-:W-:Y:S02]  /*5d60*/  FFMA.FTZ R46, R199, c[0x0][0x23c], -R26.reuse ;  /* 0x00008f00c72e7a23 */ /* 0x100fe4000001081a */
[--C-:B------:R-:W-:Y:S02]  /*5d70*/  FFMA.FTZ R67, R201, c[0x0][0x23c], -R26.reuse ;  /* 0x00008f00c9437a23 */ /* 0x100fe4000001081a */
[----:B------:R-:W-:Y:S01]  /*5d80*/  FFMA.FTZ R42, R197, c[0x0][0x23c], -R26 ;  /* 0x00008f00c52a7a23 */ /* 0x000fe2000001081a */
[----:B------:R-:W5:Y:S01]  /*5d90*/  MUFU.EX2 R18, R18 ;  /* 0x0000001200127308 */ /* 0x000f620000000800 */
[----:B--2---:R-:W-:Y:S01]  /*5da0*/  F2FP.PACK_AB R70, R38, R17 ;  /* 0x000000112646723e */ /* 0x004fe200000000ff */
[--C-:B------:R-:W-:Y:S02]  /*5db0*/  FFMA.FTZ R135, R135, c[0x0][0x23c], -R34.reuse ;  /* 0x00008f0087877a23 */ /* 0x100fe40000010822 */
[----:B------:R-:W-:Y:S01]  /*5dc0*/  FFMA.FTZ R52, R191, c[0x0][0x23c], -R34 ;  /* 0x00008f00bf347a23 */ /* 0x000fe20000010822 */
[----:B------:R-:W-:Y:S01]  /*5dd0*/  LEA.HI.X R191, R124, c[0x0][0x16c], R125, 0x1, P1 ;  /* 0x00005b007cbf7a11 */ /* 0x000fe200008f0c7d */
[----:B------:R-:W-:-:S02]  /*5de0*/  FFMA.FTZ R137, R137, c[0x0][0x23c], -R26 ;  /* 0x00008f0089897a23 */ /* 0x000fc4000001081a */
        /* <DEDUP_REMOVED lines=9> */
[----:B------:R-:W-:Y:S02]  /*5e80*/  FFMA.FTZ R62, R153, c[0x0][0x23c], -R34 ;  /* 0x00008f00993e7a23 */ /* 0x000fe40000010822 */
[----:B------:R-:W5:Y:S01]  /*5e90*/  MUFU.EX2 R32, R32 ;  /* 0x0000002000207308 */ /* 0x000f620000000800 */
[--C-:B------:R-:W-:Y:S02]  /*5ea0*/  FFMA.FTZ R147, R147, c[0x0][0x23c], -R26.reuse ;  /* 0x00008f0093937a23 */ /* 0x100fe4000001081a */
[--C-:B------:R-:W-:Y:S02]  /*5eb0*/  FFMA.FTZ R60, R151, c[0x0][0x23c], -R26.reuse ;  /* 0x00008f00973c7a23 */ /* 0x100fe4000001081a */
[--C-:B------:R-:W-:Y:S02]  /*5ec0*/  FFMA.FTZ R141, R141, c[0x0][0x23c], -R26.reuse ;  /* 0x00008f008d8d7a23 */ /* 0x100fe4000001081a */
[----:B------:R-:W-:Y:S01]  /*5ed0*/  FFMA.FTZ R58, R145, c[0x0][0x23c], -R26 ;  /* 0x00008f00913a7a23 */ /* 0x000fe2000001081a */
[----:B--2---:R-:W-:Y:S01]  /*5ee0*/  F2FP.PACK_AB R71, R40, R51 ;  /* 0x000000332847723e */ /* 0x004fe200000000ff */
[----:B------:R-:W-:Y:S01]  /*5ef0*/  MUFU.EX2 R31, R31 ;  /* 0x0000001f001f7308 */ /* 0x000fe20000000800 */
[----:B------:R-:W-:-:S02]  /*5f00*/  FFMA.FTZ R106, R131, c[0x0][0x23c], -R34 ;  /* 0x00008f00836a7a23 */ /* 0x000fc40000010822 */
[--C-:B------:R-:W-:Y:S02]  /*5f10*/  FFMA.FTZ R129, R129, c[0x0][0x23c], -R34.reuse ;  /* 0x00008f0081817a23 */ /* 0x100fe40000010822 */
[--C-:B------:R-:W-:Y:S01]  /*5f20*/  FFMA.FTZ R66, R123, c[0x0][0x23c], -R34.reuse ;  /* 0x00008f007b427a23 */ /* 0x100fe20000010822 */
[C---:B-1----:R-:W-:Y:S01]  /*5f30*/  HMMA.16816.F32 R88, R68.reuse, R84, RZ ;  /* 0x000000544458723c */ /* 0x042fe200000018ff */
[----:B------:R-:W-:Y:S01]  /*5f40*/  FFMA.FTZ R121, R121, c[0x0][0x23c], -R34 ;  /* 0x00008f0079797a23 */ /* 0x000fe20000010822 */
[----:B------:R-:W-:Y:S01]  /*5f50*/  MUFU.EX2 R28, R28 ;  /* 0x0000001c001c7308 */ /* 0x000fe20000000800 */
[--C-:B------:R-:W-:Y:S02]  /*5f60*/  FFMA.FTZ R119, R119, c[0x0][0x23c], -R26.reuse ;  /* 0x00008f0077777a23 */ /* 0x100fe4000001081a */
[--C-:B------:R-:W-:Y:S02]  /*5f70*/  FFMA.FTZ R108, R115, c[0x0][0x23c], -R26.reuse ;  /* 0x00008f00736c7a23 */ /* 0x100fe4000001081a */
[--C-:B------:R-:W-:Y:S01]  /*5f80*/  FFMA.FTZ R113, R113, c[0x0][0x23c], -R26.reuse ;  /* 0x00008f0071717a23 */ /* 0x100fe2000001081a */
[----:B------:R-:W-:Y:S01]  /*5f90*/  HMMA.16816.F32 R84, R68, R86, RZ ;  /* 0x000000564454723c */ /* 0x000fe200000018ff */
[----:B------:R-:W-:Y:S01]  /*5fa0*/  FFMA.FTZ R104, R111, c[0x0][0x23c], -R26 ;  /* 0x00008f006f687a23 */ /* 0x000fe2000001081a */
[----:B------:R-:W-:Y:S01]  /*5fb0*/  MUFU.EX2 R53, R53 ;  /* 0x0000003500357308 */ /* 0x000fe20000000800 */
[----:B------:R-:W-:-:S02]  /*5fc0*/  FADD.FTZ R16, R19, R16 ;  /* 0x0000001013107221 */ /* 0x000fc40000010000 */
[----:B------:R-:W-:Y:S02]  /*5fd0*/  FADD.FTZ R116, R117, R18 ;  /* 0x0000001275747221 */ /* 0x000fe40000010000 */
[----:B------:R-:W-:Y:S01]  /*5fe0*/  FADD.FTZ R111, R17, R16 ;  /* 0x00000010116f7221 */ /* 0x000fe20000010000 */
[C---:B------:R-:W-:Y:S01]  /*5ff0*/  HMMA.16816.F32 R96, R68.reuse, R92, RZ ;  /* 0x0000005c4460723c */ /* 0x040fe200000018ff */
[----:B------:R-:W-:Y:S01]  /*6000*/  LDSM.16.MT88.4 R16, [R164+0x8800] ;  /* 0x00880000a410783b */ /* 0x000fe20000004200 */
[----:B------:R-:W1:Y:S01]  /*6010*/  MUFU.EX2 R36, R36 ;  /* 0x0000002400247308 */ /* 0x000e620000000800 */
        /* <DEDUP_REMOVED lines=8> */
[----:B------:R-:W-:Y:S01]  /*60a0*/  FFMA.FTZ R47, R47, c[0x0][0x23c], -R26 ;  /* 0x00008f002f2f7a23 */ /* 0x000fe2000001081a */
[C---:B------:R-:W-:Y:S01]  /*60b0*/  HMMA.16816.F32 R92, R68.reuse, R94, RZ ;  /* 0x0000005e445c723c */ /* 0x040fe200000018ff */
[----:B------:R-:W-:Y:S01]  /*60c0*/  FADD.FTZ R51, R51, R116 ;  /* 0x0000007433337221 */ /* 0x000fe20000010000 */
[----:B------:R-:W2:Y:S01]  /*60d0*/  MUFU.EX2 R3, R3 ;  /* 0x0000000300037308 */ /* 0x000ea20000000800 */
[--C-:B------:R-:W-:Y:S02]  /*60e0*/  FFMA.FTZ R35, R35, c[0x0][0x23c], -R26.reuse ;  /* 0x00008f0023237a23 */ /* 0x100fe4000001081a */
[----:B------:R-:W-:Y:S02]  /*60f0*/  FADD.FTZ R40, R40, R51 ;  /* 0x0000003328287221 */ /* 0x000fe40000010000 */
[----:B------:R-:W-:Y:S01]  /*6100*/  FFMA.FTZ R29, R29, c[0x0][0x23c], -R26 ;  /* 0x00008f001d1d7a23 */ /* 0x000fe2000001081a */
[C---:B------:R-:W-:Y:S01]  /*6110*/  HMMA.16816.F32 R76, R68.reuse, R78, RZ ;  /* 0x0000004e444c723c */ /* 0x040fe200000018ff */
[----:B------:R-:W-:Y:S01]  /*6120*/  FFMA.FTZ R49, R49, c[0x0][0x23c], -R34 ;  /* 0x00008f0031317a23 */ /* 0x000fe20000010822 */
[----:B------:R-:W-:Y:S06]  /*6130*/  MUFU.EX2 R109, R109 ;  /* 0x0000006d006d7308 */ /* 0x000fec0000000800 */
[C---:B---3--:R-:W-:Y:S02]  /*6140*/  HMMA.16816.F32 R72, R68.reuse, R4, RZ ;  /* 0x000000044448723c */ /* 0x048fe400000018ff */
[----:B------:R-:W3:Y:S05]  /*6150*/  MUFU.EX2 R48, R48 ;  /* 0x0000003000307308 */ /* 0x000eea0000000800 */
[----:B-----5:R-:W-:Y:S01]  /*6160*/  F2FP.PACK_AB R4, R32, R43 ;  /* 0x0000002b2004723e */ /* 0x020fe200000000ff */
[----:B------:R-:W-:Y:S01]  /*6170*/  HMMA.16816.F32 R68, R68, R6, RZ ;  /* 0x000000064444723c */ /* 0x000fe200000018ff */
[----:B-1----:R-:W-:Y:S01]  /*6180*/  F2FP.PACK_AB R5, R36, R53 ;  /* 0x000000352405723e */ /* 0x002fe200000000ff */
[----:B------:R-:W-:Y:S01]  /*6190*/  MUFU.EX2 R107, R107 ;  /* 0x0000006b006b7308 */ /* 0x000fe20000000800 */
[----:B------:R-:W-:-:S04]  /*61a0*/  FADD.FTZ R53, R53, R40 ;  /* 0x0000002835357221 */ /* 0x000fc80000010000 */
[----:B------:R-:W-:Y:S02]  /*61b0*/  F2FP.PACK_AB R6, R28, R31 ;  /* 0x0000001f1c06723e */ /* 0x000fe400000000ff */
[----:B--2---:R-:W-:Y:S01]  /*61c0*/  F2FP.PACK_AB R7, R3, R30 ;  /* 0x0000001e0307723e */ /* 0x004fe200000000ff */
[----:B------:R-:W1:Y:S06]  /*61d0*/  MUFU.EX2 R44, R44 ;  /* 0x0000002c002c7308 */ /* 0x000e6c0000000800 */
[C---:B----4-:R-:W-:Y:S02]  /*61e0*/  HMMA.16816.F32 R88, R4.reuse, R8, R88 ;  /* 0x000000080458723c */ /* 0x050fe40000001858 */
[----:B------:R-:W-:Y:S06]  /*61f0*/  MUFU.EX2 R105, R105 ;  /* 0x0000006900697308 */ /* 0x000fec0000000800 */
[C---:B------:R-:W-:Y:S01]  /*6200*/  HMMA.16816.F32 R84, R4.reuse, R10, R84 ;  /* 0x0000000a0454723c */ /* 0x040fe20000001854 */
[----:B------:R-:W2:Y:S01]  /*6210*/  LDSM.16.MT88.4 R8, [R162+0x6800] ;  /* 0x00680000a208783b */ /* 0x000ea20000004200 */
[----:B------:R-:W4:Y:S06]  /*6220*/  MUFU.EX2 R46, R46 ;  /* 0x0000002e002e7308 */ /* 0x000f2c0000000800 */
[C---:B------:R-:W-:Y:S02]  /*6230*/  HMMA.16816.F32 R96, R4.reuse, R12, R96 ;  /* 0x0000000c0460723c */ /* 0x040fe40000001860 */
[----:B------:R-:W-:Y:S06]  /*6240*/  MUFU.EX2 R67, R67 ;  /* 0x0000004300437308 */ /* 0x000fec0000000800 */
[C---:B------:R-:W-:Y:S01]  /*6250*/  HMMA.16816.F32 R92, R4.reuse, R14, R92 ;  /* 0x0000000e045c723c */ /* 0x040fe2000000185c */
[----:B------:R-:W5:Y:S01]  /*6260*/  LDSM.16.MT88.4 R12, [R163+0x6800] ;  /* 0x00680000a30c783b */ /* 0x000f620000004200 */
[----:B------:R-:W1:Y:S08]  /*6270*/  MUFU.EX2 R42, R42 ;  /* 0x0000002a002a7308 */ /* 0x000e700000000800 */
[----:B------:R-:W-:Y:S08]  /*6280*/  MUFU.EX2 R139, R139 ;  /* 0x0000008b008b7308 */ /* 0x000ff00000000800 */
[----:B------:R-:W1:Y:S01]  /*6290*/  MUFU.EX2 R56, R56 ;  /* 0x0000003800387308 */ /* 0x000e620000000800 */
[C---:B--2---:R-:W-:Y:S07]  /*62a0*/  HMMA.16816.F32 R72, R4.reuse, R8, R72 ;  /* 0x000000080448723c */ /* 0x044fee0000001848 */
[----:B------:R-:W-:Y:S01]  /*62b0*/  MUFU.EX2 R135, R135 ;  /* 0x0000008700877308 */ /* 0x000fe20000000800 */
[C---:B------:R-:W-:Y:S01]  /*62c0*/  HMMA.16816.F32 R68, R4.reuse, R10, R68 ;  /* 0x0000000a0444723c */ /* 0x040fe20000001844 */
[----:B------:R-:W2:Y:S06]  /*62d0*/  LDSM.16.MT88.4 R8, [R164+0x7000] ;  /* 0x00700000a408783b */ /* 0x000eac0000004200 */
[----:B------:R-:W1:Y:S01]  /*62e0*/  MUFU.EX2 R52, R52 ;  /* 0x0000003400347308 */ /* 0x000e620000000800 */
[C---:B-----5:R-:W-:Y:S07]  /*62f0*/  HMMA.16816.F32 R80, R4.reuse, R12, R80 ;  /* 0x0000000c0450723c */ /* 0x060fee0000001850 */
[----:B------:R-:W-:Y:S01]  /*6300*/  MUFU.EX2 R137, R137 ;  /* 0x0000008900897308 */ /* 0x000fe20000000800 */
[----:B------:R-:W-:Y:S01]  /*6310*/  HMMA.16816.F32 R76, R4, R14, R76 ;  /* 0x0000000e044c723c */ /* 0x000fe2000000184c */
[----:B------:R-:W5:Y:S06]  /*6320*/  LDSM.16.MT88.4 R12, [R166+0x7000] ;  /* 0x00700000a60c783b */ /* 0x000f6c0000004200 */
[----:B------:R-:W2:Y:S01]  /*6330*/  MUFU.EX2 R54, R54 ;  /* 0x0000003600367308 */ /* 0x000ea20000000800 */
[----:B---3--:R-:W-:-:S02]  /*6340*/  F2FP.PACK_AB R4, R48, R109 ;  /* 0x0000006d3004723e */ /* 0x008fc400000000ff */
[----:B-1----:R-:W-:-:S05]  /*6350*/  F2FP.PACK_AB R6, R44, R107 ;  /* 0x0000006b2c06723e */ /* 0x002fca00000000ff */
[----:B------:R-:W-:Y:S01]  /*6360*/  MUFU.EX2 R133, R133 ;  /* 0x0000008500857308 */ /* 0x000fe20000000800 */
[----:B----4-:R-:W-:Y:S02]  /*6370*/  F2FP.PACK_AB R5, R46, R105 ;  /* 0x000000692e05723e */ /* 0x010fe400000000ff */
[----:B------:R-:W-:-:S05]  /*6380*/  F2FP.PACK_AB R7, R42, R67 ;  /* 0x000000432a07723e */ /* 0x000fca00000000ff */
[----:B------:R-:W1:Y:S02]  /*6390*/  MUFU.EX2 R50, R50 ;  /* 0x0000003200327308 */ /* 0x000e640000000800 */
[C---:B--2---:R-:W-:Y:S06]  /*63a0*/  HMMA.16816.F32 R88, R4.reuse, R8, R88 ;  /* 0x000000080458723c */ /* 0x044fec0000001858 */
[----:B------:R-:W-:Y:S02]  /*63b0*/  MUFU.EX2 R149, R149 ;  /* 0x0000009500957308 */ /* 0x000fe40000000800 */
[C---:B------:R-:W-:Y:S01]  /*63c0*/  HMMA.16816.F32 R84, R4.reuse, R10, R84 ;  /* 0x0000000a0454723c */ /* 0x040fe20000001854 */
[----:B------:R-:W2:Y:S05]  /*63d0*/  LDSM.16.MT88.4 R8, [R162+0x7000] ;  /* 0x00700000a208783b */ /* 0x000eaa0000004200 */
[----:B------:R-:W3:Y:S02]  /*63e0*/  MUFU.EX2 R64, R64 ;  /* 0x0000004000407308 */ /* 0x000ee40000000800 */
[C---:B-----5:R-:W-:Y:S06]  /*63f0*/  HMMA.16816.F32 R96, R4.reuse, R12, R96 ;  /* 0x0000000c0460723c */ /* 0x060fec0000001860 */
[----:B------:R-:W-:Y:S02]  /*6400*/  MUFU.EX2 R143, R143 ;  /* 0x0000008f008f7308 */ /* 0x000fe40000000800 */
[C---:B------:R-:W-:Y:S01]  /*6410*/  HMMA.16816.F32 R92, R4.reuse, R14, R92 ;  /* 0x0000000e045c723c */ /* 0x040fe2000000185c */
[----:B------:R-:W4:Y:S05]  /*6420*/  LDSM.16.MT88.4 R12, [R163+0x7000] ;  /* 0x00700000a30c783b */ /* 0x000f2a0000004200 */
[----:B------:R-:W5:Y:S08]  /*6430*/  MUFU.EX2 R62, R62 ;  /* 0x0000003e003e7308 */ /* 0x000f700000000800 */
[----:B------:R-:W-:Y:S08]  /*6440*/  MUFU.EX2 R147, R147 ;  /* 0x0000009300937308 */ /* 0x000ff00000000800 */
[----:B------:R-:W1:Y:S01]  /*6450*/  MUFU.EX2 R60, R60 ;  /* 0x0000003c003c7308 */ /* 0x000e620000000800 */
[C---:B--2---:R-:W-:Y:S07]  /*6460*/  HMMA.16816.F32 R72, R4.reuse, R8, R72 ;  /* 0x000000080448723c */ /* 0x044fee0000001848 */
[----:B------:R-:W-:Y:S01]  /*6470*/  MUFU.EX2 R141, R141 ;  /* 0x0000008d008d7308 */ /* 0x000fe20000000800 */
[C---:B------:R-:W-:Y:S01]  /*6480*/  HMMA.16816.F32 R68, R4.reuse, R10, R68 ;  /* 0x0000000a0444723c */ /* 0x040fe20000001844 */
[----:B------:R-:W2:Y:S06]  /*6490*/  LDSM.16.MT88.4 R8, [R164+0x7800] ;  /* 0x00780000a408783b */ /* 0x000eac0000004200 */
[----:B------:R-:W1:Y:S01]  /*64a0*/  MUFU.EX2 R58, R58 ;  /* 0x0000003a003a7308 */ /* 0x000e620000000800 */
[C---:B----4-:R-:W-:Y:S07]  /*64b0*/  HMMA.16816.F32 R80, R4.reuse, R12, R80 ;  /* 0x0000000c0450723c */ /* 0x050fee0000001850 */
[----:B------:R-:W-:Y:S01]  /*64c0*/  MUFU.EX2 R106, R106 ;  /* 0x0000006a006a7308 */ /* 0x000fe20000000800 */
[----:B------:R-:W-:Y:S01]  /*64d0*/  HMMA.16816.F32 R76, R4, R14, R76 ;  /* 0x0000000e044c723c */ /* 0x000fe2000000184c */
[----:B------:R-:W4:Y:S06]  /*64e0*/  LDSM.16.MT88.4 R12, [R166+0x7800] ;  /* 0x00780000a60c783b */ /* 0x000f2c0000004200 */
[----:B------:R-:W2:Y:S01]  /*64f0*/  MUFU.EX2 R129, R129 ;  /* 0x0000008100817308 */ /* 0x000ea20000000800 */
[----:B------:R-:W-:-:S02]  /*6500*/  F2FP.PACK_AB R4, R56, R139 ;  /* 0x0000008b3804723e */ /* 0x000fc400000000ff */
[----:B------:R-:W-:-:S05]  /*6510*/  F2FP.PACK_AB R6, R52, R135 ;  /* 0x000000873406723e */ /* 0x000fca00000000ff */
[----:B------:R-:W-:Y:S01]  /*6520*/  MUFU.EX2 R66, R66 ;  /* 0x0000004200427308 */ /* 0x000fe20000000800 */
[----:B------:R-:W-:Y:S02]  /*6530*/  F2FP.PACK_AB R5, R54, R137 ;  /* 0x000000893605723e */ /* 0x000fe400000000ff */
[----:B-1----:R-:W-:-:S05]  /*6540*/  F2FP.PACK_AB R7, R50, R133 ;  /* 0x000000853207723e */ /* 0x002fca00000000ff */
[----:B------:R-:W1:Y:S02]  /*6550*/  MUFU.EX2 R121, R121 ;  /* 0x0000007900797308 */ /* 0x000e640000000800 */
[C---:B--2---:R-:W-:Y:S06]  /*6560*/  HMMA.16816.F32 R88, R4.reuse, R8, R88 ;  /* 0x000000080458723c */ /* 0x044fec0000001858 */
[----:B------:R-:W-:Y:S02]  /*6570*/  MUFU.EX2 R119, R119 ;  /* 0x0000007700777308 */ /* 0x000fe40000000800 */
[C---:B------:R-:W-:Y:S01]  /*6580*/  HMMA.16816.F32 R84, R4.reuse, R10, R84 ;  /* 0x0000000a0454723c */ /* 0x040fe20000001854 */
[----:B------:R-:W2:Y:S05]  /*6590*/  LDSM.16.MT88.4 R8, [R162+0x7800] ;  /* 0x00780000a208783b */ /* 0x000eaa0000004200 */
[----:B------:R-:W1:Y:S02]  /*65a0*/  MUFU.EX2 R108, R108 ;  /* 0x0000006c006c7308 */ /* 0x000e640000000800 */
[C---:B----4-:R-:W-:Y:S06]  /*65b0*/  HMMA.16816.F32 R96, R4.reuse, R12, R96 ;  /* 0x0000000c0460723c */ /* 0x050fec0000001860 */
[----:B------:R-:W-:Y:S02]  /*65c0*/  MUFU.EX2 R113, R113 ;  /* 0x0000007100717308 */ /* 0x000fe40000000800 */
[C---:B------:R-:W-:Y:S01]  /*65d0*/  HMMA.16816.F32 R92, R4.reuse, R14, R92 ;  /* 0x0000000e045c723c */ /* 0x040fe2000000185c */
[----:B------:R-:W4:Y:S05]  /*65e0*/  LDSM.16.MT88.4 R12, [R163+0x7800] ;  /* 0x00780000a30c783b */ /* 0x000f2a0000004200 */
[----:B------:R-:W1:Y:S08]  /*65f0*/  MUFU.EX2 R104, R104 ;  /* 0x0000006800687308 */ /* 0x000e700000000800 */
[----:B------:R-:W-:Y:S08]  /*6600*/  MUFU.EX2 R65, R65 ;  /* 0x0000004100417308 */ /* 0x000ff00000000800 */
[----:B------:R-:W-:Y:S01]  /*6610*/  MUFU.EX2 R112, R112 ;  /* 0x0000007000707308 */ /* 0x000fe20000000800 */
        /* <DEDUP_REMOVED lines=9> */
[----:B------:R-:W1:Y:S01]  /*66b0*/  MUFU.EX2 R114, R114 ;  /* 0x0000007200727308 */ /* 0x000e620000000800 */
[----:B---3--:R-:W-:-:S02]  /*66c0*/  F2FP.PACK_AB R4, R64, R149 ;  /* 0x000000954004723e */ /* 0x008fc400000000ff */
[----:B-----5:R-:W-:-:S05]  /*66d0*/  F2FP.PACK_AB R6, R62, R143 ;  /* 0x0000008f3e06723e */ /* 0x020fca00000000ff */
[----:B------:R-:W-:Y:S01]  /*66e0*/  MUFU.EX2 R47, R47 ;  /* 0x0000002f002f7308 */ /* 0x000fe20000000800 */
[----:B------:R-:W-:Y:S02]  /*66f0*/  F2FP.PACK_AB R5, R60, R147 ;  /* 0x000000933c05723e */ /* 0x000fe400000000ff */
[----:B------:R-:W-:-:S05]  /*6700*/  F2FP.PACK_AB R7, R58, R141 ;  /* 0x0000008d3a07723e */ /* 0x000fca00000000ff */
[----:B------:R-:W-:Y:S02]  /*6710*/  MUFU.EX2 R35, R35 ;  /* 0x0000002300237308 */ /* 0x000fe40000000800 */
[C---:B--2---:R-:W-:Y:S06]  /*6720*/  HMMA.16816.F32 R88, R4.reuse, R8, R88 ;  /* 0x000000080458723c */ /* 0x044fec0000001858 */
[----:B------:R-:W-:Y:S02]  /*6730*/  MUFU.EX2 R29, R29 ;  /* 0x0000001d001d7308 */ /* 0x000fe40000000800 */
[C---:B------:R-:W-:Y:S01]  /*6740*/  HMMA.16816.F32 R84, R4.reuse, R10, R84 ;  /* 0x0000000a0454723c */ /* 0x040fe20000001854 */
[----:B------:R-:W2:Y:S07]  /*6750*/  LDSM.16.MT88.4 R8, [R162+0x8000] ;  /* 0x00800000a208783b */ /* 0x000eae0000004200 */
[C---:B----4-:R-:W-:Y:S08]  /*6760*/  HMMA.16816.F32 R96, R4.reuse, R12, R96 ;  /* 0x0000000c0460723c */ /* 0x050ff00000001860 */
[C---:B------:R-:W-:Y:S01]  /*6770*/  HMMA.16816.F32 R92, R4.reuse, R14, R92 ;  /* 0x0000000e045c723c */ /* 0x040fe2000000185c */
[----:B------:R-:W3:Y:S07]  /*6780*/  LDSM.16.MT88.4 R12, [R163+0x8000] ;  /* 0x00800000a30c783b */ /* 0x000eee0000004200 */
[C---:B--2---:R-:W-:Y:S08]  /*6790*/  HMMA.16816.F32 R72, R4.reuse, R8, R72 ;  /* 0x000000080448723c */ /* 0x044ff00000001848 */
[C---:B------:R-:W-:Y:S01]  /*67a0*/  HMMA.16816.F32 R68, R4.reuse, R10, R68 ;  /* 0x0000000a0444723c */ /* 0x040fe20000001844 */
[----:B------:R-:W2:Y:S07]  /*67b0*/  LDSM.16.MT88.4 R8, [R166+0x8800] ;  /* 0x00880000a608783b */ /* 0x000eae0000004200 */
[C---:B---3--:R-:W-:Y:S08]  /*67c0*/  HMMA.16816.F32 R80, R4.reuse, R12, R80 ;  /* 0x0000000c0450723c */ /* 0x048ff00000001850 */
[----:B------:R-:W-:Y:S01]  /*67d0*/  HMMA.16816.F32 R76, R4, R14, R76 ;  /* 0x0000000e044c723c */ /* 0x000fe2000000184c */
[----:B------:R-:W3:Y:S06]  /*67e0*/  LDSM.16.MT88.4 R12, [R163+0x8800] ;  /* 0x00880000a30c783b */ /* 0x000eec0000004200 */
[----:B------:R-:W-:-:S02]  /*67f0*/  F2FP.PACK_AB R4, R129, R106 ;  /* 0x0000006a8104723e */ /* 0x000fc400000000ff */
[----:B-1----:R-:W-:Y:S02]  /*6800*/  F2FP.PACK_AB R6, R121, R66 ;  /* 0x000000427906723e */ /* 0x002fe400000000ff */
[----:B------:R-:W-:Y:S02]  /*6810*/  F2FP.PACK_AB R5, R108, R119 ;  /* 0x000000776c05723e */ /* 0x000fe400000000ff */
[----:B------:R-:W-:-:S07]  /*6820*/  F2FP.PACK_AB R7, R104, R113 ;  /* 0x000000716807723e */ /* 0x000fce00000000ff */
[C---:B------:R-:W-:Y:S08]  /*6830*/  HMMA.16816.F32 R88, R4.reuse, R16, R88 ;  /* 0x000000100458723c */ /* 0x040ff00000001858 */
[C---:B--2---:R-:W-:Y:S08]  /*6840*/  HMMA.16816.F32 R96, R4.reuse, R8, R96 ;  /* 0x000000080460723c */ /* 0x044ff00000001860 */
[C---:B------:R-:W-:Y:S01]  /*6850*/  HMMA.16816.F32 R92, R4.reuse, R10, R92 ;  /* 0x0000000a045c723c */ /* 0x040fe2000000185c */
[----:B------:R-:W1:Y:S07]  /*6860*/  LDSM.16.MT88.4 R8, [R162+0x8800] ;  /* 0x00880000a208783b */ /* 0x000e6e0000004200 */
[C---:B---3--:R-:W-:Y:S08]  /*6870*/  HMMA.16816.F32 R80, R4.reuse, R12, R80 ;  /* 0x0000000c0450723c */ /* 0x048ff00000001850 */
[C---:B------:R-:W-:Y:S01]  /*6880*/  HMMA.16816.F32 R76, R4.reuse, R14, R76 ;  /* 0x0000000e044c723c */ /* 0x040fe2000000184c */
[----:B------:R-:W2:Y:S07]  /*6890*/  LDSM.16.MT88.4 R12, [R166+0x9000] ;  /* 0x00900000a60c783b */ /* 0x000eae0000004200 */
[C---:B------:R-:W-:Y:S01]  /*68a0*/  HMMA.16816.F32 R84, R4.reuse, R18, R84 ;  /* 0x000000120454723c */ /* 0x040fe20000001854 */
[----:B------:R-:W-:Y:S07]  /*68b0*/  LDSM.16.MT88.4 R16, [R163+0x9000] ;  /* 0x00900000a310783b */ /* 0x000fee0000004200 */
[C---:B-1----:R-:W-:Y:S08]  /*68c0*/  HMMA.16816.F32 R72, R4.reuse, R8, R72 ;  /* 0x000000080448723c */ /* 0x042ff00000001848 */
[----:B------:R-:W-:Y:S01]  /*68d0*/  HMMA.16816.F32 R68, R4, R10, R68 ;  /* 0x0000000a0444723c */ /* 0x000fe20000001844 */
[----:B------:R-:W1:Y:S06]  /*68e0*/  LDSM.16.MT88.4 R8, [R164+0x9000] ;  /* 0x00900000a408783b */ /* 0x000e6c0000004200 */
[----:B------:R-:W-:Y:S01]  /*68f0*/  FADD.FTZ R4, R38, R111 ;  /* 0x0000006f26047221 */ /* 0x000fe20000010000 */
[----:B------:R-:W-:Y:S01]  /*6900*/  F2FP.PACK_AB R6, R110, R61 ;  /* 0x0000003d6e06723e */ /* 0x000fe200000000ff */
[----:B------:R-:W-:-:S02]  /*6910*/  FFMA.FTZ R38, R45, c[0x0][0x23c], -R26 ;  /* 0x00008f002d267a23 */ /* 0x000fc4000001081a */
[----:B------:R-:W-:Y:S01]  /*6920*/  FADD.FTZ R5, R43, R4 ;  /* 0x000000042b057221 */ /* 0x000fe20000010000 */
[----:B------:R-:W-:Y:S01]  /*6930*/  F2FP.PACK_AB R4, R112, R65 ;  /* 0x000000417004723e */ /* 0x000fe200000000ff */
[----:B------:R-:W-:Y:S02]  /*6940*/  FFMA.FTZ R45, R41, c[0x0][0x23c], -R34 ;  /* 0x00008f00292d7a23 */ /* 0x000fe40000010822 */
[----:B------:R-:W3:Y:S01]  /*6950*/  MUFU.EX2 R38, R38 ;  /* 0x0000002600267308 */ /* 0x000ee20000000800 */
[----:B------:R-:W-:Y:S01]  /*6960*/  FADD.FTZ R40, R32, R5 ;  /* 0x0000000520287221 */ /* 0x000fe20000010000 */
[----:B------:R-:W-:Y:S01]  /*6970*/  F2FP.PACK_AB R5, R114, R57 ;  /* 0x000000397205723e */ /* 0x000fe200000000ff */
[----:B------:R-:W-:Y:S02]  /*6980*/  FADD.FTZ R41, R36, R53 ;  /* 0x0000003524297221 */ /* 0x000fe40000010000 */
[----:B------:R-:W-:Y:S02]  /*6990*/  FADD.FTZ R31, R31, R40 ;  /* 0x000000281f1f7221 */ /* 0x000fe40000010000 */
[----:B------:R-:W-:-:S02]  /*69a0*/  FADD.FTZ R30, R30, R41 ;  /* 0x000000291e1e7221 */ /* 0x000fc40000010000 */
[----:B------:R-:W-:Y:S02]  /*69b0*/  FADD.FTZ R28, R28, R31 ;  /* 0x0000001f1c1c7221 */ /* 0x000fe40000010000 */
[----:B------:R-:W-:Y:S02]  /*69c0*/  FADD.FTZ R30, R3, R30 ;  /* 0x0000001e031e7221 */ /* 0x000fe40000010000 */
[----:B------:R-:W-:Y:S02]  /*69d0*/  FADD.FTZ R109, R109, R28 ;  /* 0x0000001c6d6d7221 */ /* 0x000fe40000010000 */
[----:B------:R-:W-:Y:S01]  /*69e0*/  FADD.FTZ R105, R105, R30 ;  /* 0x0000001e69697221 */ /* 0x000fe20000010000 */
[----:B---3--:R-:W-:Y:S01]  /*69f0*/  F2FP.PACK_AB R7, R38, R47 ;  /* 0x0000002f2607723e */ /* 0x008fe200000000ff */
        /* <DEDUP_REMOVED lines=9> */
[----:B------:R-:W2:Y:S01]  /*6a90*/  LDSM.16.MT88.4 R12, [R162+0x9000] ;  /* 0x00900000a20c783b */ /* 0x000ea20000004200 */
[----:B------:R-:W-:-:S02]  /*6aa0*/  FADD.FTZ R137, R137, R42 ;  /* 0x0000002a89897221 */ /* 0x000fc40000010000 */
[----:B------:R-:W-:Y:S02]  /*6ab0*/  FFMA.FTZ R43, R39, c[0x0][0x23c], -R34 ;  /* 0x00008f00272b7a23 */ /* 0x000fe40000010822 */
[----:B------:R-:W-:Y:S02]  /*6ac0*/  FFMA.FTZ R36, R33, c[0x0][0x23c], -R26 ;  /* 0x00008f0021247a23 */ /* 0x000fe4000001081a */
[C---:B-1----:R-:W-:Y:S01]  /*6ad0*/  HMMA.16816.F32 R88, R4.reuse, R8, R88 ;  /* 0x000000080458723c */ /* 0x042fe20000001858 */
[----:B------:R-:W-:Y:S01]  /*6ae0*/  FFMA.FTZ R39, R37, c[0x0][0x23c], -R34 ;  /* 0x00008f0025277a23 */ /* 0x000fe20000010822 */
[----:B------:R-:W-:Y:S01]  /*6af0*/  MUFU.EX2 R32, R43 ;  /* 0x0000002b00207308 */ /* 0x000fe20000000800 */
[----:B------:R-:W-:Y:S02]  /*6b00*/  FFMA.FTZ R26, R27, c[0x0][0x23c], -R26 ;  /* 0x00008f001b1a7a23 */ /* 0x000fe4000001081a */
[----:B------:R-:W-:Y:S02]  /*6b10*/  FADD.FTZ R56, R56, R139 ;  /* 0x0000008b38387221 */ /* 0x000fe40000010000 */
[----:B------:R-:W-:Y:S01]  /*6b20*/  FADD.FTZ R54, R54, R137 ;  /* 0x0000008936367221 */ /* 0x000fe20000010000 */
[----:B------:R-:W-:Y:S01]  /*6b30*/  HMMA.16816.F32 R84, R4, R10, R84 ;  /* 0x0000000a0454723c */ /* 0x000fe20000001854 */
[----:B------:R-:W1:Y:S01]  /*6b40*/  LDSM.16.MT88.4 R8, [R166+0x9800] ;  /* 0x00980000a608783b */ /* 0x000e620000004200 */
[----:B------:R-:W-:Y:S01]  /*6b50*/  FADD.FTZ R135, R135, R56 ;  /* 0x0000003887877221 */ /* 0x000fe20000010000 */
[----:B------:R-:W-:Y:S01]  /*6b60*/  MUFU.EX2 R37, R49 ;  /* 0x0000003100257308 */ /* 0x000fe20000000800 */
[----:B------:R-:W-:-:S02]  /*6b70*/  FADD.FTZ R133, R133, R54 ;  /* 0x0000003685857221 */ /* 0x000fc40000010000 */
[----:B------:R-:W-:Y:S02]  /*6b80*/  FADD.FTZ R52, R52, R135 ;  /* 0x0000008734347221 */ /* 0x000fe40000010000 */
[----:B------:R-:W-:Y:S01]  /*6b90*/  FADD.FTZ R50, R50, R133 ;  /* 0x0000008532327221 */ /* 0x000fe20000010000 */
[C---:B------:R-:W-:Y:S01]  /*6ba0*/  HMMA.16816.F32 R80, R4.reuse, R16, R80 ;  /* 0x000000100450723c */ /* 0x040fe20000001850 */
[----:B------:R-:W-:Y:S01]  /*6bb0*/  FADD.FTZ R149, R149, R52 ;  /* 0x0000003495957221 */ /* 0x000fe20000010000 */
[----:B------:R-:W3:Y:S01]  /*6bc0*/  MUFU.EX2 R34, R45 ;  /* 0x0000002d00227308 */ /* 0x000ee20000000800 */
[----:B------:R-:W-:Y:S02]  /*6bd0*/  FADD.FTZ R147, R147, R50 ;  /* 0x0000003293937221 */ /* 0x000fe40000010000 */
[----:B------:R-:W-:Y:S02]  /*6be0*/  FADD.FTZ R64, R64, R149 ;  /* 0x0000009540407221 */ /* 0x000fe40000010000 */
[----:B------:R-:W-:Y:S01]  /*6bf0*/  FADD.FTZ R60, R60, R147 ;  /* 0x000000933c3c7221 */ /* 0x000fe20000010000 */
[----:B------:R-:W-:Y:S01]  /*6c00*/  HMMA.16816.F32 R76, R4, R18, R76 ;  /* 0x00000012044c723c */ /* 0x000fe2000000184c */
[----:B------:R-:W-:Y:S01]  /*6c10*/  FADD.FTZ R3, R143, R64 ;  /* 0x000000408f037221 */ /* 0x000fe20000010000 */
[----:B------:R-:W4:Y:S01]  /*6c20*/  MUFU.EX2 R39, R39 ;  /* 0x0000002700277308 */ /* 0x000f220000000800 */
[----:B------:R-:W-:Y:S01]  /*6c30*/  FADD.FTZ R141, R141, R60 ;  /* 0x0000003c8d8d7221 */ /* 0x000fe20000010000 */
[----:B------:R-:W-:Y:S01]  /*6c40*/  LDSM.16.MT88.4 R16, [R164+0x9800] ;  /* 0x00980000a410783b */ /* 0x000fe20000004200 */
[----:B------:R-:W-:-:S02]  /*6c50*/  FADD.FTZ R3, R62, R3 ;  /* 0x000000033e037221 */ /* 0x000fc40000010000 */
[----:B------:R-:W-:Y:S01]  /*6c60*/  FADD.FTZ R58, R58, R141 ;  /* 0x0000008d3a3a7221 */ /* 0x000fe20000010000 */
[C---:B--2---:R-:W-:Y:S01]  /*6c70*/  HMMA.16816.F32 R72, R4.reuse, R12, R72 ;  /* 0x0000000c0448723c */ /* 0x044fe20000001848 */
[----:B------:R-:W-:Y:S01]  /*6c80*/  FADD.FTZ R106, R106, R3 ;  /* 0x000000036a6a7221 */ /* 0x000fe20000010000 */
[----:B------:R-:W2:Y:S01]  /*6c90*/  MUFU.EX2 R36, R36 ;  /* 0x0000002400247308 */ /* 0x000ea20000000800 */
[----:B------:R-:W-:Y:S02]  /*6ca0*/  FADD.FTZ R119, R119, R58 ;  /* 0x0000003a77777221 */ /* 0x000fe40000010000 */
[----:B------:R-:W-:Y:S02]  /*6cb0*/  FADD.FTZ R129, R129, R106 ;  /* 0x0000006a81817221 */ /* 0x000fe40000010000 */
[----:B------:R-:W-:Y:S01]  /*6cc0*/  FADD.FTZ R108, R108, R119 ;  /* 0x000000776c6c7221 */ /* 0x000fe20000010000 */
[----:B------:R-:W-:Y:S01]  /*6cd0*/  HMMA.16816.F32 R68, R4, R14, R68 ;  /* 0x0000000e0444723c */ /* 0x000fe20000001844 */
[----:B------:R-:W5:Y:S01]  /*6ce0*/  LDSM.16.MT88.4 R12, [R163+0x9800] ;  /* 0x00980000a30c783b */ /* 0x000f620000004200 */
[----:B------:R-:W1:Y:S01]  /*6cf0*/  MUFU.EX2 R26, R26 ;  /* 0x0000001a001a7308 */ /* 0x000e620000000800 */
[----:B------:R-:W-:-:S04]  /*6d00*/  FADD.FTZ R113, R113, R108 ;  /* 0x0000006c71717221 */ /* 0x000fc80000010000 */
[----:B---3--:R-:W-:Y:S01]  /*6d10*/  F2FP.PACK_AB R4, R34, R37 ;  /* 0x000000252204723e */ /* 0x008fe200000000ff */
[----:B------:R-:W-:Y:S01]  /*6d20*/  FADD.FTZ R104, R104, R113 ;  /* 0x0000007168687221 */ /* 0x000fe20000010000 */
[----:B----4-:R-:W-:Y:S02]  /*6d30*/  F2FP.PACK_AB R6, R39, R32 ;  /* 0x000000202706723e */ /* 0x010fe400000000ff */
[----:B--2---:R-:W-:Y:S01]  /*6d40*/  F2FP.PACK_AB R5, R36, R35 ;  /* 0x000000232405723e */ /* 0x004fe200000000ff */
[----:B------:R-:W-:-:S04]  /*6d50*/  FADD.FTZ R57, R57, R104 ;  /* 0x0000006839397221 */ /* 0x000fc80000010000 */
[----:B------:R-:W-:Y:S01]  /*6d60*/  FADD.FTZ R114, R114, R57 ;  /* 0x0000003972727221 */ /* 0x000fe20000010000 */
[----:B-1----:R-:W-:-:S03]  /*6d70*/  F2FP.PACK_AB R7, R26, R29 ;  /* 0x0000001d1a07723e */ /* 0x002fc600000000ff */
[----:B------:R-:W-:-:S04]  /*6d80*/  FADD.FTZ R47, R47, R114 ;  /* 0x000000722f2f7221 */ /* 0x000fc80000010000 */
[----:B------:R-:W-:Y:S01]  /*6d90*/  FADD.FTZ R38, R38, R47 ;  /* 0x0000002f26267221 */ /* 0x000fe20000010000 */
[----:B------:R-:W-:Y:S03]  /*6da0*/  HMMA.16816.F32 R96, R4, R8, R96 ;  /* 0x000000080460723c */ /* 0x000fe60000001860 */
[----:B------:R-:W-:-:S04]  /*6db0*/  FADD.FTZ R35, R35, R38 ;  /* 0x0000002623237221 */ /* 0x000fc80000010000 */
[----:B------:R-:W-:Y:S01]  /*6dc0*/  FADD.FTZ R36, R36, R35 ;  /* 0x0000002324247221 */ /* 0x000fe20000010000 */
[----:B------:R-:W-:Y:S01]  /*6dd0*/  HMMA.16816.F32 R92, R4, R10, R92 ;  /* 0x0000000a045c723c */ /* 0x000fe2000000185c */
[----:B------:R-:W1:Y:S02]  /*6de0*/  LDSM.16.MT88.4 R8, [R162+0x9800] ;  /* 0x00980000a208783b */ /* 0x000e640000004200 */
[----:B------:R-:W-:-:S04]  /*6df0*/  FADD.FTZ R29, R29, R36 ;  /* 0x000000241d1d7221 */ /* 0x000fc80000010000 */
[----:B------:R-:W-:Y:S01]  /*6e00*/  FADD.FTZ R193, R26, R29 ;  /* 0x0000001d1ac17221 */ /* 0x000fe20000010000 */
[C---:B-----5:R-:W-:Y:S07]  /*6e10*/  HMMA.16816.F32 R80, R4.reuse, R12, R80 ;  /* 0x0000000c0450723c */ /* 0x060fee0000001850 */
        /* <DEDUP_REMOVED lines=14> */
[----:B------:R-:W-:Y:S01]  /*6f00*/  FADD.FTZ R192, R39, R32 ;  /* 0x0000002027c07221 */ /* 0x000fe20000010000 */
[----:B------:R-:W-:Y:S04]  /*6f10*/  @!UPT UIADD3 URZ, URZ, URZ, URZ ;  /* 0x0000003f3f3ff290 */ /* 0x000fe8000fffe03f */
        /* <DEDUP_REMOVED lines=63> */
.L_x_5785:
[----:B------:R-:W-:-:S04]  /*7310*/  LEA R3, -R21, RZ, 0x7 ;  /* 0x000000ff15037211 */ /* 0x000fc800078e39ff */
[----:B------:R-:W-:Y:S02]  /*7320*/  SHF.R.S32.HI R4, RZ, 0x1f, R3 ;  /* 0x0000001fff047819 */ /* 0x000fe40000011403 */
.L_x_5786:
[----:B------:R-:W-:Y:S02]  /*7330*/  ISETP.GE.AND P1, PT, R181, c[0x0][0x220], PT ;  /* 0x00008800b5007a0c */ /* 0x000fe40003f26270 */
[----:B------:R-:W-:-:S04]  /*7340*/  LEA R194, P6, R3, R194, 0x1 ;  /* 0x000000c203c27211 */ /* 0x000fc800078c08ff */
[----:B------:R-:W-:-:S07]  /*7350*/  LEA.HI.X R195, R3, R195, R4, 0x1, P6 ;  /* 0x000000c303c37211 */ /* 0x000fce00030f0c04 */
[----:B------:R-:W-:Y:S01]  /*7360*/  @!P1 IMAD.MOV.U32 R9, RZ, RZ, c[0x0][0x1a4] ;  /* 0x00006900ff099624 */ /* 0x000fe200078e00ff */
[-C--:B------:R-:W-:Y:S01]  /*7370*/  @!P1 LEA R8, P2, R21, R22.reuse, 0x6 ;  /* 0x0000001615089211 */ /* 0x080fe200078430ff */
[----:B------:R-:W-:Y:S01]  /*7380*/  @!P1 IMAD.MOV.U32 R24, RZ, RZ, R22 ;  /* 0x000000ffff189224 */ /* 0x000fe200078e0016 */
[-C--:B------:R-:W-:Y:S01]  /*7390*/  @!P1 IADD3 R5, P5, P4, R3, R22.reuse, R186 ;  /* 0x0000001603059210 */ /* 0x080fe20007cbe0ba */
[----:B------:R-:W-:Y:S01]  /*73a0*/  @!P1 IMAD.MOV.U32 R7, RZ, RZ, c[0x0][0x1a4] ;  /* 0x00006900ff079624 */ /* 0x000fe200078e00ff */
[C---:B------:R-:W-:Y:S01]  /*73b0*/  @!P1 LEA R6, P3, R21.reuse, R22, 0x5 ;  /* 0x0000001615069211 */ /* 0x040fe200078628ff */
[----:B------:R-:W-:Y:S01]  /*73c0*/  @!P1 IMAD.MOV.U32 R14, RZ, RZ, R22 ;  /* 0x000000ffff0e9224 */ /* 0x000fe200078e0016 */
[-C--:B------:R-:W-:Y:S01]  /*73d0*/  @!P1 LEA.HI.X R9, R21, R25.reuse, R9, 0x6, P2 ;  /* 0x0000001915099211 */ /* 0x080fe200010f3409 */
[--C-:B------:R-:W-:Y:S01]  /*73e0*/  @!P1 IMAD.MOV.U32 R15, RZ, RZ, R25.reuse ;  /* 0x000000ffff0f9224 */ /* 0x100fe200078e0019 */
[----:B------:R-:W-:Y:S01]  /*73f0*/  @!P1 LEA R20, P2, R5, c[0x0][0x170], 0x1 ;  /* 0x00005c0005149a11 */ /* 0x000fe200078408ff */
[C---:B------:R-:W-:Y:S01]  /*7400*/  @!P1 IMAD.WIDE.U32 R16, R21.reuse, 0x30, R24 ;  /* 0x0000003015109825 */ /* 0x040fe200078e0018 */
[-C--:B------:R-:W-:Y:S01]  /*7410*/  @!P1 IADD3.X R24, R4, R25.reuse, R183, P5, P4 ;  /* 0x0000001904189210 */ /* 0x080fe20002fe84b7 */
[----:B------:R-:W-:Y:S01]  /*7420*/  @P1 STS.128 [R179+0x6000], RZ ;  /* 0x006000ffb3001388 */ /* 0x000fe20000000c00 */
[----:B------:R-:W-:Y:S01]  /*7430*/  @!P1 LEA.HI.X R7, R21, R25, R7, 0x5, P3 ;  /* 0x0000001915079211 */ /* 0x000fe200018f2c07 */
[----:B------:R-:W-:Y:S01]  /*7440*/  @!P1 IMAD.MOV.U32 R11, RZ, RZ, c[0x0][0x1a4] ;  /* 0x00006900ff0b9624 */ /* 0x000fe200078e00ff */
[----:B------:R-:W-:Y:S01]  /*7450*/  @!P1 IADD3 R16, P3, R3, R16, RZ ;  /* 0x0000001003109210 */ /* 0x000fe20007f7e0ff */
[----:B------:R-:W-:Y:S01]  /*7460*/  @!P1 IMAD.MOV.U32 R12, RZ, RZ, R22 ;  /* 0x000000ffff0c9224 */ /* 0x000fe200078e0016 */
[----:B------:R-:W-:Y:S01]  /*7470*/  @!PT LDS RZ, [RZ] ;  /* 0x00000000fffff984 */ /* 0x000fe20000000800 */
[----:B------:R-:W-:Y:S01]  /*7480*/  @!PT LDS RZ, [RZ] ;  /* 0x00000000fffff984 */ /* 0x000fe20000000800 */
[----:B------:R-:W-:Y:S01]  /*7490*/  @!PT LDS RZ, [RZ] ;  /* 0x00000000fffff984 */ /* 0x000fe20000000800 */
[----:B------:R1:W-:Y:S01]  /*74a0*/  @!P1 LDGSTS.E.BYPASS.LTC128B.128 [R179+0x6000], [R194.64] ;  /* 0x06000000c2b39fae */ /* 0x0003e2000b901d46 */
[----:B------:R-:W-:-:S02]  /*74b0*/  @!P1 IMAD.MOV.U32 R13, RZ, RZ, R25 ;  /* 0x000000ffff0d9224 */ /* 0x000fc400078e0019 */
[----:B------:R-:W-:Y:S01]  /*74c0*/  @!P1 IMAD.MOV.U32 R18, RZ, RZ, R22 ;  /* 0x000000ffff129224 */ /* 0x000fe200078e0016 */
[----:B------:R-:W-:Y:S01]  /*74d0*/  @P1 STS.128 [R179+0x6800], RZ ;  /* 0x006800ffb3001388 */ /* 0x000fe20000000c00 */
[----:B------:R-:W-:Y:S02]  /*74e0*/  @!P1 IMAD.MOV.U32 R19, RZ, RZ, R25 ;  /* 0x000000ffff139224 */ /* 0x000fe400078e0019 */
[----:B------:R-:W-:-:S04]  /*74f0*/  @!P1 IMAD.WIDE.U32 R14, R21, 0x50, R14 ;  /* 0x00000050150e9825 */ /* 0x000fc800078e000e */
[----:B------:R-:W-:Y:S02]  /*7500*/  @!P1 IMAD.MOV.U32 R10, RZ, RZ, c[0x0][0x1a4] ;  /* 0x00006900ff0a9624 */ /* 0x000fe400078e00ff */
[----:B------:R-:W-:Y:S02]  /*7510*/  @!P1 IMAD R11, R11, 0x30, RZ ;  /* 0x000000300b0b9824 */ /* 0x000fe400078e02ff */
[----:B------:R-:W-:-:S03]  /*7520*/  @!P1 IMAD.WIDE.U32 R12, R21, 0x60, R12 ;  /* 0x00000060150c9825 */ /* 0x000fc600078e000c */
[----:B------:R-:W-:Y:S01]  /*7530*/  @!P1 IADD3.X R17, R4, R17, R11, P3, !PT ;  /* 0x0000001104119210 */ /* 0x000fe20001ffe40b */
[----:B------:R-:W-:Y:S01]  /*7540*/  @!P1 IMAD.WIDE.U32 R18, R21, 0x70, R18 ;  /* 0x0000007015129825 */ /* 0x000fe200078e0012 */
[----:B------:R-:W-:Y:S02]  /*7550*/  @!P1 LEA.HI.X R21, R5, c[0x0][0x174], R24, 0x1, P2 ;  /* 0x00005d0005159a11 */ /* 0x000fe400010f0c18 */
[C---:B------:R-:W-:Y:S01]  /*7560*/  @!P1 IADD3 R6, P3, R3.reuse, R6, RZ ;  /* 0x0000000603069210 */ /* 0x040fe20007f7e0ff */
[----:B------:R-:W-:Y:S01]  /*7570*/  @!P1 IMAD R5, R10, 0x50, RZ ;  /* 0x000000500a059824 */ /* 0x000fe200078e02ff */
[C---:B------:R-:W-:Y:S01]  /*7580*/  @!P1 IADD3 R10, P2, R3.reuse, R14, RZ ;  /* 0x0000000e030a9210 */ /* 0x040fe20007f5e0ff */
[----:B------:R-:W-:Y:S01]  /*7590*/  @!P1 IMAD.MOV.U32 R14, RZ, RZ, c[0x0][0x1a4] ;  /* 0x00006900ff0e9624 */ /* 0x000fe200078e00ff */
[----:B------:R-:W-:Y:S01]  /*75a0*/  @!P1 LEA R22, P5, R6, c[0x0][0x170], 0x1 ;  /* 0x00005c0006169a11 */ /* 0x000fe200078a08ff */
[----:B------:R-:W-:Y:S01]  /*75b0*/  @!P1 IMAD.MOV.U32 R11, RZ, RZ, c[0x0][0x1a4] ;  /* 0x00006900ff0b9624 */ /* 0x000fe200078e00ff */
[C---:B------:R-:W-:Y:S01]  /*75c0*/  @!P1 IADD3.X R5, R4.reuse, R15, R5, P2, !PT ;  /* 0x0000000f04059210 */ /* 0x040fe200017fe405 */
[----:B------:R-:W-:Y:S01]  /*75d0*/  @!P1 IMAD.X R7, R4, 0x1, R7, P3 ;  /* 0x0000000104079824 */ /* 0x000fe200018e0607 */
[C---:B------:R-:W-:Y:S01]  /*75e0*/  @!P1 IADD3 R8, P2, R3.reuse, R8, RZ ;  /* 0x0000000803089210 */ /* 0x040fe20007f5e0ff */
[----:B------:R-:W-:Y:S01]  /*75f0*/  @!P1 IMAD R15, R14, 0x60, RZ ;  /* 0x000000600e0f9824 */ /* 0x000fe200078e02ff */
[----:B------:R-:W-:Y:S01]  /*7600*/  @!P1 IADD3 R12, P3, R3, R12, RZ ;  /* 0x0000000c030c9210 */ /* 0x000fe20007f7e0ff */
[----:B------:R-:W-:Y:S01]  /*7610*/  @!P1 IMAD R11, R11, 0x70, RZ ;  /* 0x000000700b0b9824 */ /* 0x000fe200078e02ff */
[----:B------:R-:W-:Y:S01]  /*7620*/  @!P1 LEA.HI.X R23, R6, c[0x0][0x174], R7, 0x1, P5 ;  /* 0x00005d0006179a11 */ /* 0x000fe200028f0c07 */
[----:B------:R-:W-:Y:S01]  /*7630*/  @!P1 IMAD.X R9, R4, 0x1, R9, P2 ;  /* 0x0000000104099824 */ /* 0x000fe200010e0609 */
[----:B------:R-:W-:Y:S01]  /*7640*/  @!P1 IADD3 R3, P2, R3, R18, RZ ;  /* 0x0000001203039210 */ /* 0x000fe20007f5e0ff */
[----:B------:R-:W-:Y:S01]  /*7650*/  @!PT LDS RZ, [RZ] ;  /* 0x00000000fffff984 */ /* 0x000fe20000000800 */
[----:B------:R-:W-:Y:S01]  /*7660*/  @!PT LDS RZ, [RZ] ;  /* 0x00000000fffff984 */ /* 0x000fe20000000800 */
[----:B------:R-:W-:Y:S01]  /*7670*/  @!PT LDS RZ, [RZ] ;  /* 0x00000000fffff984 */ /* 0x000fe20000000800 */
[----:B------:R2:W-:Y:S01]  /*7680*/  @!P1 LDGSTS.E.BYPASS.LTC128B.128 [R179+0x6800], [R20.64] ;  /* 0x0680000014b39fae */ /* 0x0005e2000b901d46 */
[----:B------:R-:W-:-:S02]  /*7690*/  @!P1 LEA R18, P4, R8, c[0x0][0x170], 0x1 ;  /* 0x00005c0008129a11 */ /* 0x000fc400078808ff */
[----:B------:R-:W-:Y:S01]  /*76a0*/  @!P1 LEA R6, P5, R16, c[0x0][0x170], 0x1 ;  /* 0x00005c0010069a11 */ /* 0x000fe200078a08ff */
[----:B------:R-:W-:Y:S01]  /*76b0*/  @P1 STS.128 [R179+0x7000], RZ ;  /* 0x007000ffb3001388 */ /* 0x000fe20000000c00 */
[C---:B------:R-:W-:Y:S02]  /*76c0*/  @!P1 IADD3.X R15, R4.reuse, R15, R13, P3, !PT ;  /* 0x0000000f040f9210 */ /* 0x040fe40001ffe40d */
[----:B------:R-:W-:Y:S01]  /*76d0*/  @!P1 IADD3.X R4, R4, R19, R11, P2, !PT ;  /* 0x0000001304049210 */ /* 0x000fe200017fe40b */
        /* <DEDUP_REMOVED lines=8> */
[----:B------:R-:W-:Y:S02]  /*7760*/  @!P1 LEA R8, P3, R12, c[0x0][0x170], 0x1 ;  /* 0x00005c000c089a11 */ /* 0x000fe400078608ff */
        /* <DEDUP_REMOVED lines=29> */
[----:B------:R-:W4:Y:S04]  /*7940*/  LDSM.16.M88.4 R12, [R171+0x2000] ;  /* 0x00200000ab0c783b */ /* 0x000f280000000200 */
[----:B------:R-:W-:Y:S04]  /*7950*/  LDSM.16.M88.4 R104, [R170] ;  /* 0x00000000aa68783b */ /* 0x000fe80000000200 */
[----:B------:R-:W-:Y:S04]  /*7960*/  LDSM.16.M88.4 R28, [R165+0x2000] ;  /* 0x00200000a51c783b */ /* 0x000fe80000000200 */
[----:B---3--:R-:W1:Y:S04]  /*7970*/  LDSM.16.M88.4 R4, [R171+0x2800] ;  /* 0x00280000ab04783b */ /* 0x008e680000000200 */
[----:B------:R-:W2:Y:S04]  /*7980*/  LDSM.16.M88.4 R52, [R171+0x3800] ;  /* 0x00380000ab34783b */ /* 0x000ea80000000200 */
[----:B------:R-:W3:Y:S04]  /*7990*/  LDSM.16.M88.4 R44, [R171+0x4000] ;  /* 0x00400000ab2c783b */ /* 0x000ee80000000200 */
[----:B------:R-:W2:Y:S04]  /*79a0*/  LDSM.16.M88.4 R24, [R165+0x2800] ;  /* 0x00280000a518783b */ /* 0x000ea80000000200 */
[----:B------:R-:W2:Y:S04]  /*79b0*/  LDSM.16.M88.4 R60, [R171+0x3000] ;  /* 0x00300000ab3c783b */ /* 0x000ea80000000200 */
[----:B------:R-:W2:Y:S04]  /*79c0*/  LDSM.16.M88.4 R36, [R171+0x4800] ;  /* 0x00480000ab24783b */ /* 0x000ea80000000200 */
[----:B------:R-:W-:Y:S01]  /*79d0*/  LDSM.16.M88.4 R116, [R171+0x5800] ;  /* 0x00580000ab74783b */ /* 0x000fe20000000200 */
[C---:B----4-:R-:W-:Y:S03]  /*79e0*/  HMMA.16816.F32 R16, R20.reuse, R12, RZ ;  /* 0x0000000c1410723c */ /* 0x050fe600000018ff */
        /* <DEDUP_REMOVED lines=8> */
[----:B------:R-:W5:Y:S07]  /*7a70*/  LDSM.16.M88.4 R28, [R171+0x5000] ;  /* 0x00500000ab1c783b */ /* 0x000f6e0000000200 */
[C---:B------:R-:W-:Y:S08]  /*7a80*/  HMMA.16816.F32 R4, R20.reuse, R6, RZ ;  /* 0x000000061404723c */ /* 0x040ff000000018ff */
[C---:B--2---:R-:W-:Y:S08]  /*7a90*/  HMMA.16816.F32 R56, R20.reuse, R52, RZ ;  /* 0x000000341438723c */ /* 0x044ff000000018ff */
[C---:B---3--:R-:W-:Y:S08]  /*7aa0*/  HMMA.16816.F32 R48, R20.reuse, R44, RZ ;  /* 0x0000002c1430723c */ /* 0x048ff000000018ff */
[C---:B------:R-:W-:Y:S08]  /*7ab0*/  HMMA.16816.F32 R52, R20.reuse, R54, RZ ;  /* 0x000000361434723c */ /* 0x040ff000000018ff */
[----:B------:R-:W-:Y:S08]  /*7ac0*/  HMMA.16816.F32 R44, R20, R46, RZ ;  /* 0x0000002e142c723c */ /* 0x000ff000000018ff */
[C---:B------:R-:W-:Y:S08]  /*7ad0*/  HMMA.16816.F32 R8, R104.reuse, R24, R8 ;  /* 0x000000186808723c */ /* 0x040ff00000001808 */
[----:B------:R-:W-:Y:S08]  /*7ae0*/  HMMA.16816.F32 R4, R104, R26, R4 ;  /* 0x0000001a6804723c */ /* 0x000ff00000001804 */
        /* <DEDUP_REMOVED lines=49> */
[----:B------:R-:W-:Y:S01]  /*7e00*/  HMMA.16816.F32 R28, R104, R114, R28 ;  /* 0x00000072681c723c */ /* 0x000fe2000000181c */
[----:B------:R-:W2:Y:S04]  /*7e10*/  LDSM.16.M88.4 R104, [R100+0x800] ;  /* 0x000800006468783b */ /* 0x000ea80000000200 */
[----:B------:R-:W3:Y:S03]  /*7e20*/  LDSM.16.M88.4 R112, [R100+0x1000] ;  /* 0x001000006470783b */ /* 0x000ee60000000200 */
[C---:B-1----:R-:W-:Y:S08]  /*7e30*/  HMMA.16816.F32 R16, R116.reuse, R108, R16 ;  /* 0x0000006c7410723c */ /* 0x042ff00000001810 */
[C---:B------:R-:W-:Y:S01]  /*7e40*/  HMMA.16816.F32 R12, R116.reuse, R110, R12 ;  /* 0x0000006e740c723c */ /* 0x040fe2000000180c */
[----:B------:R-:W1:Y:S07]  /*7e50*/  LDSM.16.M88.4 R108, [R100+0x1800] ;  /* 0x00180000646c783b */ /* 0x000e6e0000000200 */
[C---:B--2---:R-:W-:Y:S08]  /*7e60*/  HMMA.16816.F32 R8, R116.reuse, R104, R8 ;  /* 0x000000687408723c */ /* 0x044ff00000001808 */
[----:B------:R-:W-:Y:S01]  /*7e70*/  HMMA.16816.F32 R4, R116, R106, R4 ;  /* 0x0000006a7404723c */ /* 0x000fe20000001804 */
[----:B------:R-:W2:Y:S01]  /*7e80*/  LDSM.16.M88.4 R104, [R100+0x2000] ;  /* 0x002000006468783b */ /* 0x000ea20000000200 */
[----:B------:R-:W-:-:S02]  /*7e90*/  FMUL.FTZ R3, R16, c[0x0][0x2ec] ;  /* 0x0000bb0010037a20 */ /* 0x000fc40000410000 */
[----:B------:R-:W-:Y:S02]  /*7ea0*/  FMUL.FTZ R16, R18, c[0x0][0x2ec] ;  /* 0x0000bb0012107a20 */ /* 0x000fe40000410000 */
[----:B------:R-:W-:Y:S02]  /*7eb0*/  FMUL.FTZ R18, R19, c[0x0][0x2ec] ;  /* 0x0000bb0013127a20 */ /* 0x000fe40000410000 */
[C---:B---3--:R-:W-:Y:S01]  /*7ec0*/  HMMA.16816.F32 R64, R116.reuse, R112, R64 ;  /* 0x000000707440723c */ /* 0x048fe20000001840 */
[----:B------:R-:W-:Y:S01]  /*7ed0*/  FMUL.FTZ R19, R12, c[0x0][0x2ec] ;  /* 0x0000bb000c137a20 */ /* 0x000fe20000410000 */
[----:B------:R-:W-:Y:S01]  /*7ee0*/  MUFU.TANH R3, R3 ;  /* 0x0000000300037308 */ /* 0x000fe20000002400 */
[----:B------:R-:W-:Y:S02]  /*7ef0*/  FMUL.FTZ R14, R14, c[0x0][0x2ec] ;  /* 0x0000bb000e0e7a20 */ /* 0x000fe40000410000 */
[----:B------:R-:W-:Y:S02]  /*7f00*/  FMUL.FTZ R12, R13, c[0x0][0x2ec] ;  /* 0x0000bb000d0c7a20 */ /* 0x000fe40000410000 */
[----:B------:R-:W-:Y:S01]  /*7f10*/  FMUL.FTZ R13, R15, c[0x0][0x2ec] ;  /* 0x0000bb000f0d7a20 */ /* 0x000fe20000410000 */
[----:B------:R-:W-:Y:S01]  /*7f20*/  HMMA.16816.F32 R60, R116, R114, R60 ;  /* 0x00000072743c723c */ /* 0x000fe2000000183c */
[----:B------:R-:W3:Y:S01]  /*7f30*/  LDSM.16.M88.4 R112, [R100+0x2800] ;  /* 0x002800006470783b */ /* 0x000ee20000000200 */
[----:B------:R-:W4:Y:S01]  /*7f40*/  MUFU.TANH R19, R19 ;  /* 0x0000001300137308 */ /* 0x000f220000002400 */
[----:B------:R-:W-:-:S02]  /*7f50*/  FMUL.FTZ R121, R8, c[0x0][0x2ec] ;  /* 0x0000bb0008797a20 */ /* 0x000fc40000410000 */
[----:B------:R-:W-:Y:S02]  /*7f60*/  FMUL.FTZ R10, R10, c[0x0][0x2ec] ;  /* 0x0000bb000a0a7a20 */ /* 0x000fe40000410000 */
[----:B------:R-:W-:Y:S01]  /*7f70*/  FMUL.FTZ R8, R9, c[0x0][0x2ec] ;  /* 0x0000bb0009087a20 */ /* 0x000fe20000410000 */
[C---:B-1----:R-:W-:Y:S01]  /*7f80*/  HMMA.16816.F32 R56, R116.reuse, R108, R56 ;  /* 0x0000006c7438723c */ /* 0x042fe20000001838 */
[----:B------:R-:W-:Y:S01]  /*7f90*/  FMUL.FTZ R15, R4, c[0x0][0x2ec] ;  /* 0x0000bb00040f7a20 */ /* 0x000fe20000410000 */
[----:B------:R-:W1:Y:S01]  /*7fa0*/  MUFU.TANH R14, R14 ;  /* 0x0000000e000e7308 */ /* 0x000e620000002400 */
[----:B------:R-:W-:Y:S02]  /*7fb0*/  FMUL.FTZ R6, R6, c[0x0][0x2ec] ;  /* 0x0000bb0006067a20 */ /* 0x000fe40000410000 */
[----:B------:R-:W-:Y:S02]  /*7fc0*/  FMUL.FTZ R9, R11, c[0x0][0x2ec] ;  /* 0x0000bb000b097a20 */ /* 0x000fe40000410000 */
[----:B------:R-:W-:Y:S01]  /*7fd0*/  IMAD.SHL.U32 R11, R180, 0x80, RZ ;  /* 0x00000080b40b7824 */ /* 0x000fe200078e00ff */
[----:B------:R-:W-:Y:S01]  /*7fe0*/  HMMA.16816.F32 R52, R116, R110, R52 ;  /* 0x0000006e7434723c */ /* 0x000fe20000001834 */
[----:B------:R-:W5:Y:S01]  /*7ff0*/  LDSM.16.M88.4 R108, [R100+0x3000] ;  /* 0x00300000646c783b */ /* 0x000f620000000200 */
[----:B------:R-:W1:Y:S01]  /*8000*/  MUFU.TANH R121, R121 ;  /* 0x0000007900797308 */ /* 0x000e620000002400 */
[----:B------:R-:W-:-:S02]  /*8010*/  FMUL.FTZ R7, R7, c[0x0][0x2ec] ;  /* 0x0000bb0007077a20 */ /* 0x000fc40000410000 */
[----:B------:R-:W-:Y:S01]  /*8020*/  FMUL.FTZ R4, R5, c[0x0][0x2ec] ;  /* 0x0000bb0005047a20 */ /* 0x000fe20000410000 */
[--C-:B------:R-:W-:Y:S01]  /*8030*/  LOP3.LUT R5, R11, 0x8, R126.reuse, 0xfe, !PT ;  /* 0x000000080b057812 */ /* 0x100fe200078efe7e */
[----:B------:R-:W-:Y:S01]  /*8040*/  FMUL.FTZ R64, R64, c[0x0][0x2ec] ;  /* 0x0000bb0040407a20 */ /* 0x000fe20000410000 */
[C---:B--2---:R-:W-:Y:S01]  /*8050*/  HMMA.16816.F32 R48, R116.reuse, R104, R48 ;  /* 0x000000687430723c */ /* 0x044fe20000001830 */
[----:B------:R-:W-:Y:S01]  /*8060*/  FMUL.FTZ R66, R66, c[0x0][0x2ec] ;  /* 0x0000bb0042427a20 */ /* 0x000fe20000410000 */
[----:B------:R-:W-:Y:S01]  /*8070*/  MUFU.TANH R10, R10 ;  /* 0x0000000a000a7308 */ /* 0x000fe20000002400 */
[----:B------:R-:W-:Y:S01]  /*8080*/  FMUL.FTZ R60, R60, c[0x0][0x2ec] ;  /* 0x0000bb003c3c7a20 */ /* 0x000fe20000410000 */
[C---:B------:R-:W-:Y:S01]  /*8090*/  ISETP.GE.AND P3, PT, R5.reuse, R128, PT ;  /* 0x000000800500720c */ /* 0x040fe20003f66270 */
[----:B------:R-:W-:Y:S01]  /*80a0*/  FMUL.FTZ R62, R62, c[0x0][0x2ec] ;  /* 0x0000bb003e3e7a20 */ /* 0x000fe20000410000 */
[----:B------:R-:W-:Y:S01]  /*80b0*/  ISETP.GE.AND P2, PT, R5, R127, PT ;  /* 0x0000007f0500720c */ /* 0x000fe20003f46270 */
[----:B------:R-:W-:Y:S01]  /*80c0*/  FMUL.FTZ R67, R67, c[0x0][0x2ec] ;  /* 0x0000bb0043437a20 */ /* 0x000fe20000410000 */
[----:B------:R-:W-:Y:S01]  /*80d0*/  HMMA.16816.F32 R44, R116, R106, R44 ;  /* 0x0000006a742c723c */ /* 0x000fe2000000182c */
[----:B------:R-:W2:Y:S01]  /*80e0*/  LDSM.16.M88.4 R104, [R100+0x3800] ;  /* 0x003800006468783b */ /* 0x000ea20000000200 */
[----:B------:R-:W-:Y:S01]  /*80f0*/  FMUL.FTZ R207, R56, c[0x0][0x2ec] ;  /* 0x0000bb0038cf7a20 */ /* 0x000fe20000410000 */
[----:B------:R-:W1:Y:S01]  /*8100*/  MUFU.TANH R15, R15 ;  /* 0x0000000f000f7308 */ /* 0x000e620000002400 */
[----:B------:R-:W-:Y:S01]  /*8110*/  FMUL.FTZ R56, R58, c[0x0][0x2ec] ;  /* 0x0000bb003a387a20 */ /* 0x000fe20000410000 */
[----:B------:R-:W-:Y:S01]  /*8120*/  LOP3.LUT R5, R11, 0x18, R126, 0xfe, !PT ;  /* 0x000000180b057812 */ /* 0x000fe200078efe7e */
[----:B------:R-:W-:Y:S01]  /*8130*/  FMUL.FTZ R217, R57, c[0x0][0x2ec] ;  /* 0x0000bb0039d97a20 */ /* 0x000fe20000410000 */
[----:B------:R-:W-:-:S04]  /*8140*/  DEPBAR.LE SB0, 0x0 ;  /* 0x000080000000791a */ /* 0x000fc80000000000 */
[C---:B---3--:R-:W-:Y:S01]  /*8150*/  HMMA.16816.F32 R40, R116.reuse, R112, R40 ;  /* 0x000000707428723c */ /* 0x048fe20000001828 */
[----:B------:R-:W-:Y:S01]  /*8160*/  MUFU.TANH R6, R6 ;  /* 0x0000000600067308 */ /* 0x000fe20000002400 */
[----:B------:R-:W-:Y:S01]  /*8170*/  FMUL.FTZ R52, R52, c[0x0][0x2ec] ;  /* 0x0000bb0034347a20 */ /* 0x000fe20000410000 */
[----:B------:R-:W-:Y:S01]  /*8180*/  ISETP.GE.AND P4, PT, R5, R128, PT ;  /* 0x000000800500720c */ /* 0x000fe20003f86270 */
[----:B------:R-:W-:Y:S02]  /*8190*/  FMUL.FTZ R54, R54, c[0x0][0x2ec] ;  /* 0x0000bb0036367a20 */ /* 0x000fe40000410000 */
[----:B------:R-:W-:Y:S02]  /*81a0*/  FMUL.FTZ R48, R48, c[0x0][0x2ec] ;  /* 0x0000bb0030307a20 */ /* 0x000fe40000410000 */
[----:B------:R-:W-:Y:S01]  /*81b0*/  HMMA.16816.F32 R36, R116, R114, R36 ;  /* 0x000000727424723c */ /* 0x000fe20000001824 */
[----:B------:R3:W-:Y:S01]  /*81c0*/  MUFU.TANH R225, R7 ;  /* 0x0000000700e17308 */ /* 0x0007e20000002400 */
[----:B------:R-:W-:-:S02]  /*81d0*/  FMUL.FTZ R49, R49, c[0x0][0x2ec] ;  /* 0x0000bb0031317a20 */ /* 0x000fc40000410000 */
[----:B------:R-:W-:Y:S02]  /*81e0*/  FMUL.FTZ R50, R50, c[0x0][0x2ec] ;  /* 0x0000bb0032327a20 */ /* 0x000fe40000410000 */
[----:B------:R-:W-:Y:S02]  /*81f0*/  FMUL.FTZ R51, R51, c[0x0][0x2ec] ;  /* 0x0000bb0033337a20 */ /* 0x000fe40000410000 */
[----:B-----5:R-:W-:Y:S01]  /*8200*/  HMMA.16816.F32 R32, R116, R108, R32 ;  /* 0x0000006c7420723c */ /* 0x020fe20000001820 */
[----:B------:R-:W5:Y:S01]  /*8210*/  MUFU.TANH R147, R64 ;  /* 0x0000004000937308 */ /* 0x000f620000002400 */
[----:B------:R-:W-:Y:S02]  /*8220*/  FMUL.FTZ R44, R44, c[0x0][0x2ec] ;  /* 0x0000bb002c2c7a20 */ /* 0x000fe40000410000 */
[----:B------:R-:W-:Y:S02]  /*8230*/  FMUL.FTZ R46, R46, c[0x0][0x2ec] ;  /* 0x0000bb002e2e7a20 */ /* 0x000fe40000410000 */
[----:B------:R-:W-:-:S02]  /*8240*/  FMUL.FTZ R59, R59, c[0x0][0x2ec] ;  /* 0x0000bb003b3b7a20 */ /* 0x000fc40000410000 */
[C---:B------:R-:W-:Y:S01]  /*8250*/  HMMA.16816.F32 R28, R116.reuse, R110, R28 ;  /* 0x0000006e741c723c */ /* 0x040fe2000000181c */
[----:B------:R-:W1:Y:S01]  /*8260*/  MUFU.TANH R145, R66 ;  /* 0x0000004200917308 */ /* 0x000e620000002400 */
[C-C-:B---3--:R-:W-:Y:S01]  /*8270*/  LOP3.LUT R7, R11.reuse, 0x10, R126.reuse, 0xfe, !PT ;  /* 0x000000100b077812 */ /* 0x148fe200078efe7e */
[----:B------:R-:W-:Y:S01]  /*8280*/  FMUL.FTZ R135, R40, c[0x0][0x2ec] ;  /* 0x0000bb0028877a20 */ /* 0x000fe20000410000 */
[--C-:B------:R-:W-:Y:S01]  /*8290*/  LOP3.LUT R40, R11, 0x20, R126.reuse, 0xfe, !PT ;  /* 0x000000200b287812 */ /* 0x100fe200078efe7e */
[----:B------:R-:W-:Y:S01]  /*82a0*/  FMUL.FTZ R42, R42, c[0x0][0x2ec] ;  /* 0x0000bb002a2a7a20 */ /* 0x000fe20000410000 */
[-C--:B------:R-:W-:Y:S01]  /*82b0*/  ISETP.GE.AND P5, PT, R7, R128.reuse, PT ;  /* 0x000000800700720c */ /* 0x080fe20003fa6270 */
[----:B------:R-:W-:Y:S01]  /*82c0*/  FMUL.FTZ R63, R63, c[0x0][0x2ec] ;  /* 0x0000bb003f3f7a20 */ /* 0x000fe20000410000 */
[C---:B--2---:R-:W-:Y:S01]  /*82d0*/  HMMA.16816.F32 R24, R116.reuse, R104, R24 ;  /* 0x000000687418723c */ /* 0x044fe20000001818 */
[----:B------:R-:W-:Y:S01]  /*82e0*/  MUFU.TANH R143, R60 ;  /* 0x0000003c008f7308 */ /* 0x000fe20000002400 */
[-C--:B------:R-:W-:Y:S01]  /*82f0*/  ISETP.GE.AND P6, PT, R7, R127.reuse, PT ;  /* 0x0000007f0700720c */ /* 0x080fe20003fc6270 */
[----:B------:R-:W-:Y:S01]  /*8300*/  FMUL.FTZ R38, R38, c[0x0][0x2ec] ;  /* 0x0000bb0026267a20 */ /* 0x000fe20000410000 */
[----:B----4-:R-:W-:Y:S01]  /*8310*/  FSEL R7, R19, -INF , !P3 ;  /* 0xff80000013077808 */ /* 0x010fe20005800000 */
[----:B------:R-:W-:Y:S01]  /*8320*/  FMUL.FTZ R36, R36, c[0x0][0x2ec] ;  /* 0x0000bb0024247a20 */ /* 0x000fe20000410000 */
[-C--:B------:R-:W-:Y:S01]  /*8330*/  ISETP.GE.AND P3, PT, R5, R127.reuse, PT ;  /* 0x0000007f0500720c */ /* 0x080fe20003f66270 */
[----:B------:R-:W-:Y:S01]  /*8340*/  FMUL.FTZ R17, R17, c[0x0][0x2ec] ;  /* 0x0000bb0011117a20 */ /* 0x000fe20000410000 */
[----:B------:R-:W-:Y:S01]  /*8350*/  HMMA.16816.F32 R20, R116, R106, R20 ;  /* 0x0000006a7414723c */ /* 0x000fe20000001814 */
[----:B------:R-:W2:Y:S01]  /*8360*/  MUFU.TANH R151, R62 ;  /* 0x0000003e00977308 */ /* 0x000ea20000002400 */
[----:B-1----:R-:W-:Y:S01]  /*8370*/  FSEL R5, R14, -INF , !P2 ;  /* 0xff8000000e057808 */ /* 0x002fe20005000000 */
[----:B------:R-:W-:Y:S01]  /*8380*/  FMUL.FTZ R32, R32, c[0x0][0x2ec] ;  /* 0x0000bb0020207a20 */ /* 0x000fe20000410000 */
[C-C-:B------:R-:W-:Y:S01]  /*8390*/  LOP3.LUT R19, R11.reuse, 0x28, R126.reuse, 0xfe, !PT ;  /* 0x000000280b137812 */ /* 0x140fe200078efe7e */
[----:B------:R-:W-:Y:S01]  /*83a0*/  FMUL.FTZ R34, R34, c[0x0][0x2ec] ;  /* 0x0000bb0022227a20 */ /* 0x000fe20000410000 */
[----:B------:R-:W-:Y:S01]  /*83b0*/  LOP3.LUT R14, R11, 0x30, R126, 0xfe, !PT ;  /* 0x000000300b0e7812 */ /* 0x000fe200078efe7e */
[----:B------:R-:W-:Y:S01]  /*83c0*/  FMUL.FTZ R53, R53, c[0x0][0x2ec] ;  /* 0x0000bb0035357a20 */ /* 0x000fe20000410000 */
[----:B------:R-:W-:Y:S01]  /*83d0*/  FSEL R121, R121, -INF , !P5 ;  /* 0xff80000079797808 */ /* 0x000fe20006800000 */
[----:B------:R-:W1:Y:S01]  /*83e0*/  MUFU.TANH R207, R207 ;  /* 0x000000cf00cf7308 */ /* 0x000e620000002400 */
[----:B------:R-:W-:Y:S01]  /*83f0*/  FSEL R119, R15, -INF , !P4 ;  /* 0xff8000000f777808 */ /* 0x000fe20006000000 */
[----:B------:R-:W-:Y:S01]  /*8400*/  FMUL.FTZ R28, R28, c[0x0][0x2ec] ;  /* 0x0000bb001c1c7a20 */ /* 0x000fe20000410000 */
[----:B------:R-:W-:Y:S01]  /*8410*/  ISETP.GE.AND P2, PT, R40, R128, PT ;  /* 0x000000802800720c */ /* 0x000fe20003f46270 */
[----:B------:R-:W-:Y:S01]  /*8420*/  FMUL.FTZ R30, R30, c[0x0][0x2ec] ;  /* 0x0000bb001e1e7a20 */ /* 0x000fe20000410000 */
[-C--:B------:R-:W-:Y:S01]  /*8430*/  ISETP.GE.AND P5, PT, R40, R127.reuse, PT ;  /* 0x0000007f2800720c */ /* 0x080fe20003fa6270 */
[----:B------:R-:W-:Y:S01]  /*8440*/  FMUL.FTZ R55, R55, c[0x0][0x2ec] ;  /* 0x0000bb0037377a20 */ /* 0x000fe20000410000 */
[-C--:B------:R-:W-:Y:S01]  /*8450*/  ISETP.GE.AND P4, PT, R19, R127.reuse, PT ;  /* 0x0000007f1300720c */ /* 0x080fe20003f86270 */
[----:B------:R-:W-:Y:S01]  /*8460*/  MUFU.TANH R56, R56 ;  /* 0x0000003800387308 */ /* 0x000fe20000002400 */
[----:B-----5:R-:W-:Y:S01]  /*8470*/  FSEL R147, R147, -INF , !P2 ;  /* 0xff80000093937808 */ /* 0x020fe20005000000 */
[----:B------:R-:W-:Y:S01]  /*8480*/  FMUL.FTZ R24, R24, c[0x0][0x2ec] ;  /* 0x0000bb0018187a20 */ /* 0x000fe20000410000 */
[----:B------:R-:W-:Y:S01]  /*8490*/  FSEL R145, R145, -INF , !P5 ;  /* 0xff80000091917808 */ /* 0x000fe20006800000 */
[----:B------:R-:W-:Y:S01]  /*84a0*/  FMUL.FTZ R26, R26, c[0x0][0x2ec] ;  /* 0x0000bb001a1a7a20 */ /* 0x000fe20000410000 */
[----:B--2---:R-:W-:Y:S01]  /*84b0*/  FSEL R151, R151, -INF , !P4 ;  /* 0xff80000097977808 */ /* 0x004fe20006000000 */
[----:B------:R-:W-:Y:S01]  /*84c0*/  FMUL.FTZ R65, R65, c[0x0][0x2ec] ;  /* 0x0000bb0041417a20 */ /* 0x000fe20000410000 */
[----:B------:R-:W-:Y:S01]  /*84d0*/  ISETP.GE.AND P2, PT, R14, R127, PT ;  /* 0x0000007f0e00720c */ /* 0x000fe20003f46270 */
[----:B------:R-:W-:Y:S01]  /*84e0*/  MUFU.TANH R205, R52 ;  /* 0x0000003400cd7308 */ /* 0x000fe20000002400 */
        /* <DEDUP_REMOVED lines=9> */
[----:B------:R-:W2:Y:S01]  /*8580*/  MUFU.TANH R155, R48 ;  /* 0x00000030009b7308 */ /* 0x000ea20000002400 */
[----:B------:R-:W-:Y:S02]  /*8590*/  FMUL.FTZ R27, R27, c[0x0][0x2ec] ;  /* 0x0000bb001b1b7a20 */ /* 0x000fe40000410000 */
[----:B------:R-:W-:Y:S02]  /*85a0*/  FMUL.FTZ R47, R47, c[0x0][0x2ec] ;  /* 0x0000bb002f2f7a20 */ /* 0x000fe40000410000 */
[----:B------:R-:W-:Y:S02]  /*85b0*/  FMUL.FTZ R39, R39, c[0x0][0x2ec] ;  /* 0x0000bb0027277a20 */ /* 0x000fe40000410000 */
[----:B------:R-:W-:Y:S01]  /*85c0*/  FMUL.FTZ R33, R33, c[0x0][0x2ec] ;  /* 0x0000bb0021217a20 */ /* 0x000fe20000410000 */
[----:B------:R3:W-:Y:S01]  /*85d0*/  MUFU.TANH R203, R49 ;  /* 0x0000003100cb7308 */ /* 0x0007e20000002400 */
[----:B------:R-:W-:-:S02]  /*85e0*/  FMUL.FTZ R35, R35, c[0x0][0x2ec] ;  /* 0x0000bb0023237a20 */ /* 0x000fc40000410000 */
[----:B------:R-:W-:Y:S02]  /*85f0*/  FMUL.FTZ R31, R31, c[0x0][0x2ec] ;  /* 0x0000bb001f1f7a20 */ /* 0x000fe40000410000 */
[----:B------:R-:W-:Y:S02]  /*8600*/  FMUL.FTZ R25, R25, c[0x0][0x2ec] ;  /* 0x0000bb0019197a20 */ /* 0x000fe40000410000 */
[----:B------:R-:W-:Y:S01]  /*8610*/  FMUL.FTZ R21, R21, c[0x0][0x2ec] ;  /* 0x0000bb0015157a20 */ /* 0x000fe20000410000 */
[----:B------:R-:W4:Y:S01]  /*8620*/  MUFU.TANH R153, R50 ;  /* 0x0000003200997308 */ /* 0x000f220000002400 */
[----:B------:R-:W-:-:S07]  /*8630*/  FMUL.FTZ R23, R23, c[0x0][0x2ec] ;  /* 0x0000bb0017177a20 */ /* 0x000fce0000410000 */
[----:B------:R5:W-:Y:S01]  /*8640*/  MUFU.TANH R189, R51 ;  /* 0x0000003300bd7308 */ /* 0x000be20000002400 */
[----:B---3--:R-:W-:Y:S02]  /*8650*/  FSEL R49, R6, -INF , !P3 ;  /* 0xff80000006317808 */ /* 0x008fe40005800000 */
[-C--:B------:R-:W-:Y:S02]  /*8660*/  ISETP.GE.AND P3, PT, R14, R128.reuse, PT ;  /* 0x000000800e00720c */ /* 0x080fe40003f66270 */
[----:B------:R-:W-:Y:S02]  /*8670*/  LOP3.LUT R6, R11, 0x40, R126, 0xfe, !PT ;  /* 0x000000400b067812 */ /* 0x000fe400078efe7e */
[----:B-1----:R-:W-:Y:S01]  /*8680*/  FSEL R207, R207, -INF , !P3 ;  /* 0xff800000cfcf7808 */ /* 0x002fe20005800000 */
[----:B------:R-:W-:Y:S01]  /*8690*/  MUFU.TANH R187, R44 ;  /* 0x0000002c00bb7308 */ /* 0x000fe20000002400 */
[C---:B------:R-:W-:Y:S02]  /*86a0*/  ISETP.GE.AND P4, PT, R6.reuse, R128, PT ;  /* 0x000000800600720c */ /* 0x040fe40003f86270 */
[----:B------:R-:W-:-:S02]  /*86b0*/  ISETP.GE.AND P3, PT, R6, R127, PT ;  /* 0x0000007f0600720c */ /* 0x000fc40003f66270 */
[--C-:B------:R-:W-:Y:S02]  /*86c0*/  LOP3.LUT R6, R11, 0x50, R126.reuse, 0xfe, !PT ;  /* 0x000000500b067812 */ /* 0x100fe400078efe7e */
[----:B--2---:R-:W-:Y:S01]  /*86d0*/  FSEL R155, R155, -INF , !P4 ;  /* 0xff8000009b9b7808 */ /* 0x004fe20006000000 */
[----:B------:R-:W1:Y:S01]  /*86e0*/  MUFU.TANH R149, R46 ;  /* 0x0000002e00957308 */ /* 0x000e620000002400 */
[----:B-----5:R-:W-:Y:S02]  /*86f0*/  FSEL R51, R10, -INF , !P6 ;  /* 0xff8000000a337808 */ /* 0x020fe40007000000 */
[-C--:B------:R-:W-:Y:S02]  /*8700*/  ISETP.GE.AND P6, PT, R19, R128.reuse, PT ;  /* 0x000000801300720c */ /* 0x080fe40003fc6270 */
[----:B------:R-:W-:Y:S02]  /*8710*/  LOP3.LUT R10, R11, 0x38, R126, 0xfe, !PT ;  /* 0x000000380b0a7812 */ /* 0x000fe400078efe7e */
[----:B------:R-:W-:Y:S01]  /*8720*/  FSEL R143, R143, -INF , !P6 ;  /* 0xff8000008f8f7808 */ /* 0x000fe20007000000 */
[----:B------:R-:W2:Y:S01]  /*8730*/  MUFU.TANH R135, R135 ;  /* 0x0000008700877308 */ /* 0x000ea20000002400 */
[----:B------:R-:W-:-:S02]  /*8740*/  ISETP.GE.AND P5, PT, R10, R128, PT ;  /* 0x000000800a00720c */ /* 0x000fc40003fa6270 */
[-C--:B------:R-:W-:Y:S02]  /*8750*/  ISETP.GE.AND P6, PT, R10, R127.reuse, PT ;  /* 0x0000007f0a00720c */ /* 0x080fe40003fc6270 */
[----:B------:R-:W-:Y:S02]  /*8760*/  LOP3.LUT R10, R11, 0x48, R126, 0xfe, !PT ;  /* 0x000000480b0a7812 */ /* 0x000fe400078efe7e */
[----:B------:R-:W-:Y:S01]  /*8770*/  FSEL R205, R205, -INF , !P5 ;  /* 0xff800000cdcd7808 */ /* 0x000fe20006800000 */
[----:B------:R-:W3:Y:S01]  /*8780*/  MUFU.TANH R129, R42 ;  /* 0x0000002a00817308 */ /* 0x000ee20000002400 */
[----:B------:R-:W-:Y:S02]  /*8790*/  FSEL R57, R57, -INF , !P6 ;  /* 0xff80000039397808 */ /* 0x000fe40007000000 */
[----:B------:R-:W-:Y:S02]  /*87a0*/  ISETP.GE.AND P5, PT, R10, R127, PT ;  /* 0x0000007f0a00720c */ /* 0x000fe40003fa6270 */
[----:B------:R-:W-:-:S02]  /*87b0*/  ISETP.GE.AND P6, PT, R6, R128, PT ;  /* 0x000000800600720c */ /* 0x000fc40003fc6270 */
[----:B------:R-:W-:Y:S01]  /*87c0*/  ISETP.GE.AND P4, PT, R6, R127, PT ;  /* 0x0000007f0600720c */ /* 0x000fe20003f86270 */
[----:B------:R-:W-:Y:S01]  /*87d0*/  MUFU.TANH R123, R38 ;  /* 0x00000026007b7308 */ /* 0x000fe20000002400 */
[----:B------:R-:W-:Y:S02]  /*87e0*/  LOP3.LUT R6, R11, 0x60, R126, 0xfe, !PT ;  /* 0x000000600b067812 */ /* 0x000fe400078efe7e */
[----:B----4-:R-:W-:Y:S02]  /*87f0*/  FSEL R153, R153, -INF , !P3 ;  /* 0xff80000099997808 */ /* 0x010fe40005800000 */
[----:B-1----:R-:W-:Y:S02]  /*8800*/  FSEL R149, R149, -INF , !P5 ;  /* 0xff80000095957808 */ /* 0x002fe40006800000 */
[----:B--2---:R-:W-:Y:S01]  /*8810*/  FSEL R135, R135, -INF , !P6 ;  /* 0xff80000087877808 */ /* 0x004fe20007000000 */
[----:B------:R-:W1:Y:S01]  /*8820*/  MUFU.TANH R109, R32 ;  /* 0x00000020006d7308 */ /* 0x000e620000002400 */
[----:B------:R-:W-:-:S02]  /*8830*/  ISETP.GE.AND P5, PT, R6, R128, PT ;  /* 0x000000800600720c */ /* 0x000fc40003fa6270 */
[----:B------:R-:W-:Y:S02]  /*8840*/  ISETP.GE.AND P6, PT, R6, R127, PT ;  /* 0x0000007f0600720c */ /* 0x000fe40003fc6270 */
[----:B------:R-:W-:Y:S02]  /*8850*/  LOP3.LUT R6, R11, 0x70, R126, 0xfe, !PT ;  /* 0x000000700b067812 */ /* 0x000fe400078efe7e */
[----:B---3--:R-:W-:Y:S01]  /*8860*/  FSEL R129, R129, -INF , !P4 ;  /* 0xff80000081817808 */ /* 0x008fe20006000000 */
[----:B------:R2:W-:Y:S08]  /*8870*/  MUFU.TANH R211, R59 ;  /* 0x0000003b00d37308 */ /* 0x0005f00000002400 */
[----:B------:R-:W3:Y:S01]  /*8880*/  MUFU.TANH R131, R36 ;  /* 0x0000002400837308 */ /* 0x000ee20000002400 */
[----:B-1----:R-:W-:-:S02]  /*8890*/  FSEL R109, R109, -INF , !P5 ;  /* 0xff8000006d6d7808 */ /* 0x002fc40006800000 */
[----:B------:R-:W-:-:S05]  /*88a0*/  ISETP.GE.AND P5, PT, R6, R127, PT ;  /* 0x0000007f0600720c */ /* 0x000fca0003fa6270 */
[----:B------:R-:W1:Y:S01]  /*88b0*/  MUFU.TANH R107, R34 ;  /* 0x00000022006b7308 */ /* 0x000e620000002400 */
[----:B--2---:R-:W-:Y:S02]  /*88c0*/  FSEL R59, R56, -INF , !P2 ;  /* 0xff800000383b7808 */ /* 0x004fe40005000000 */
[-C--:B------:R-:W-:Y:S02]  /*88d0*/  ISETP.GE.AND P2, PT, R10, R128.reuse, PT ;  /* 0x000000800a00720c */ /* 0x080fe40003f46270 */
[----:B------:R-:W-:Y:S02]  /*88e0*/  LOP3.LUT R10, R11, 0x58, R126, 0xfe, !PT ;  /* 0x000000580b0a7812 */ /* 0x000fe400078efe7e */
[----:B------:R-:W-:Y:S01]  /*88f0*/  FSEL R187, R187, -INF , !P2 ;  /* 0xff800000bbbb7808 */ /* 0x000fe20005000000 */
[----:B------:R-:W2:Y:S01]  /*8900*/  MUFU.TANH R111, R28 ;  /* 0x0000001c006f7308 */ /* 0x000ea20000002400 */
[C---:B------:R-:W-:Y:S02]  /*8910*/  ISETP.GE.AND P3, PT, R10.reuse, R128, PT ;  /* 0x000000800a00720c */ /* 0x040fe40003f66270 */
[----:B------:R-:W-:-:S02]  /*8920*/  ISETP.GE.AND P2, PT, R10, R127, PT ;  /* 0x0000007f0a00720c */ /* 0x000fc40003f46270 */
[--C-:B------:R-:W-:Y:S02]  /*8930*/  LOP3.LUT R10, R11, 0x68, R126.reuse, 0xfe, !PT ;  /* 0x000000680b0a7812 */ /* 0x100fe400078efe7e */
[----:B------:R-:W-:Y:S01]  /*8940*/  FSEL R123, R123, -INF , !P2 ;  /* 0xff8000007b7b7808 */ /* 0x000fe20005000000 */
[----:B------:R-:W-:Y:S01]  /*8950*/  MUFU.TANH R219, R67 ;  /* 0x0000004300db7308 */ /* 0x000fe20000002400 */
[-C--:B------:R-:W-:Y:S02]  /*8960*/  ISETP.GE.AND P4, PT, R10, R128.reuse, PT ;  /* 0x000000800a00720c */ /* 0x080fe40003f86270 */
[----:B------:R-:W-:Y:S02]  /*8970*/  ISETP.GE.AND P2, PT, R6, R128, PT ;  /* 0x000000800600720c */ /* 0x000fe40003f46270 */
[C---:B------:R-:W-:Y:S02]  /*8980*/  LOP3.LUT R6, R11.reuse, 0x78, R126, 0xfe, !PT ;  /* 0x000000780b067812 */ /* 0x040fe400078efe7e */
[----:B------:R-:W-:Y:S01]  /*8990*/  LOP3.LUT R126, R11, R126, RZ, 0xfc, !PT ;  /* 0x0000007e0b7e7212 */ /* 0x000fe200078efcff */
[----:B------:R-:W-:Y:S01]  /*89a0*/  MUFU.TANH R209, R63 ;  /* 0x0000003f00d17308 */ /* 0x000fe20000002400 */
[----:B---3--:R-:W-:-:S02]  /*89b0*/  FSEL R131, R131, -INF , !P3 ;  /* 0xff80000083837808 */ /* 0x008fc40005800000 */
[----:B-1----:R-:W-:Y:S02]  /*89c0*/  FSEL R107, R107, -INF , !P6 ;  /* 0xff8000006b6b7808 */ /* 0x002fe40007000000 */
[----:B--2---:R-:W-:Y:S02]  /*89d0*/  FSEL R111, R111, -INF , !P4 ;  /* 0xff8000006f6f7808 */ /* 0x004fe40006000000 */
[-C--:B------:R-:W-:Y:S01]  /*89e0*/  ISETP.GE.AND P3, PT, R10, R127.reuse, PT ;  /* 0x0000007f0a00720c */ /* 0x080fe20003f66270 */
[----:B------:R-:W1:Y:S01]  /*89f0*/  MUFU.TANH R67, R30 ;  /* 0x0000001e00437308 */ /* 0x000e620000002400 */
[C---:B------:R-:W-:Y:S02]  /*8a00*/  ISETP.GE.AND P6, PT, R6.reuse, R128, PT ;  /* 0x000000800600720c */ /* 0x040fe40003fc6270 */
[----:B------:R-:W-:Y:S02]  /*8a10*/  ISETP.GE.AND P4, PT, R6, R127, PT ;  /* 0x0000007f0600720c */ /* 0x000fe40003f86270 */
[----:B------:R-:W-:-:S02]  /*8a20*/  IADD3 R6, R126, 0x1, RZ ;  /* 0x000000017e067810 */ /* 0x000fc40007ffe0ff */
[----:B------:R-:W-:Y:S01]  /*8a30*/  IADD3 R10, R126, 0x9, RZ ;  /* 0x000000097e0a7810 */ /* 0x000fe20007ffe0ff */
[----:B------:R-:W2:Y:S08]  /*8a40*/  MUFU.TANH R63, R24 ;  /* 0x00000018003f7308 */ /* 0x000eb00000002400 */
[----:B------:R-:W-:Y:S01]  /*8a50*/  MUFU.TANH R215, R53 ;  /* 0x0000003500d77308 */ /* 0x000fe20000002400 */
[----:B-1----:R-:W-:-:S02]  /*8a60*/  FSEL R67, R67, -INF , !P3 ;  /* 0xff80000043437808 */ /* 0x002fc40005800000 */
[----:B------:R-:W-:-:S05]  /*8a70*/  ISETP.GE.AND P3, PT, R6, R128, PT ;  /* 0x000000800600720c */ /* 0x000fca0003f66270 */
[----:B------:R-:W-:Y:S01]  /*8a80*/  MUFU.TANH R213, R55 ;  /* 0x0000003700d57308 */ /* 0x000fe20000002400 */
[----:B--2---:R-:W-:Y:S02]  /*8a90*/  FSEL R63, R63, -INF , !P2 ;  /* 0xff8000003f3f7808 */ /* 0x004fe40005000000 */
[----:B------:R-:W-:Y:S02]  /*8aa0*/  ISETP.GE.AND P2, PT, R6, R127, PT ;  /* 0x0000007f0600720c */ /* 0x000fe40003f46270 */
[----:B------:R-:W-:-:S03]  /*8ab0*/  IADD3 R6, R126, 0x11, RZ ;  /* 0x000000117e067810 */ /* 0x000fc60007ffe0ff */
[----:B------:R-:W1:Y:S08]  /*8ac0*/  MUFU.TANH R17, R17 ;  /* 0x0000001100117308 */ /* 0x000e700000002400 */
[----:B------:R-:W2:Y:S08]  /*8ad0*/  MUFU.TANH R55, R26 ;  /* 0x0000001a00377308 */ /* 0x000eb00000002400 */
[----:B------:R-:W3:Y:S01]  /*8ae0*/  MUFU.TANH R64, R20 ;  /* 0x0000001400407308 */ /* 0x000ee20000002400 */
[----:B-1----:R-:W-:-:S02]  /*8af0*/  FSEL R19, R17, -INF , !P3 ;  /* 0xff80000011137808 */ /* 0x002fc40005800000 */
[----:B------:R-:W-:-:S05]  /*8b00*/  ISETP.GE.AND P3, PT, R6, R127, PT ;  /* 0x0000007f0600720c */ /* 0x000fca0003f66270 */
[----:B------:R-:W1:Y:S01]  /*8b10*/  MUFU.TANH R53, R22 ;  /* 0x0000001600357308 */ /* 0x000e620000002400 */
[----:B--2---:R-:W-:Y:S02]  /*8b20*/  FSEL R55, R55, -INF , !P5 ;  /* 0xff80000037377808 */ /* 0x004fe40006800000 */
[----:B------:R-:W-:-:S05]  /*8b30*/  ISETP.GE.AND P5, PT, R10, R128, PT ;  /* 0x000000800a00720c */ /* 0x000fca0003fa6270 */
[----:B------:R-:W2:Y:S01]  /*8b40*/  MUFU.TANH R18, R18 ;  /* 0x0000001200127308 */ /* 0x000ea20000002400 */
[----:B---3--:R-:W-:Y:S02]  /*8b50*/  FSEL R64, R64, -INF , !P6 ;  /* 0xff80000040407808 */ /* 0x008fe40007000000 */
[----:B------:R-:W-:Y:S02]  /*8b60*/  ISETP.GE.AND P6, PT, R10, R127, PT ;  /* 0x0000007f0a00720c */ /* 0x000fe40003fc6270 */
[----:B------:R-:W-:-:S03]  /*8b70*/  IADD3 R10, R126, 0x19, RZ ;  /* 0x000000197e0a7810 */ /* 0x000fc60007ffe0ff */
[----:B------:R-:W3:Y:S01]  /*8b80*/  MUFU.TANH R13, R13 ;  /* 0x0000000d000d7308 */ /* 0x000ee20000002400 */
[----:B-1----:R-:W-:Y:S02]  /*8b90*/  FSEL R53, R53, -INF , !P4 ;  /* 0xff80000035357808 */ /* 0x002fe40006000000 */
[----:B------:R-:W-:Y:S02]  /*8ba0*/  ISETP.GE.AND P4, PT, R6, R128, PT ;  /* 0x000000800600720c */ /* 0x000fe40003f86270 */
[----:B------:R-:W-:-:S03]  /*8bb0*/  IADD3 R6, R126, 0x21, RZ ;  /* 0x000000217e067810 */ /* 0x000fc60007ffe0ff */
[----:B------:R-:W-:Y:S01]  /*8bc0*/  MUFU.TANH R8, R8 ;  /* 0x0000000800087308 */ /* 0x000fe20000002400 */
[----:B--2---:R-:W-:Y:S02]  /*8bd0*/  FSEL R15, R18, -INF , !P2 ;  /* 0xff800000120f7808 */ /* 0x004fe40005000000 */
[----:B------:R-:W-:-:S05]  /*8be0*/  ISETP.GE.AND P2, PT, R10, R128, PT ;  /* 0x000000800a00720c */ /* 0x000fca0003f46270 */
[----:B------:R-:W1:Y:S01]  /*8bf0*/  MUFU.TANH R12, R12 ;  /* 0x0000000c000c7308 */ /* 0x000e620000002400 */
[----:B---3--:R-:W-:Y:S02]  /*8c00*/  FSEL R13, R13, -INF , !P6 ;  /* 0xff8000000d0d7808 */ /* 0x008fe40007000000 */
[----:B------:R-:W-:-:S05]  /*8c10*/  ISETP.GE.AND P6, PT, R6, R128, PT ;  /* 0x000000800600720c */ /* 0x000fca0003fc6270 */
[----:B------:R-:W-:Y:S08]  /*8c20*/  MUFU.TANH R9, R9 ;  /* 0x0000000900097308 */ /* 0x000ff00000002400 */
[----:B------:R-:W-:Y:S01]  /*8c30*/  MUFU.TANH R4, R4 ;  /* 0x0000000400047308 */ /* 0x000fe20000002400 */
[----:B-1----:R-:W-:Y:S02]  /*8c40*/  FSEL R17, R12, -INF , !P5 ;  /* 0xff8000000c117808 */ /* 0x002fe40006800000 */
[----:B------:R-:W-:-:S04]  /*8c50*/  ISETP.GE.AND P5, PT, R10, R127, PT ;  /* 0x0000007f0a00720c */ /* 0x000fc80003fa6270 */
[----:B------:R-:W-:Y:S01]  /*8c60*/  FSEL R225, R225, -INF , !P5 ;  /* 0xff800000e1e17808 */ /* 0x000fe20006800000 */
[----:B------:R-:W1:Y:S08]  /*8c70*/  MUFU.TANH R223, R65 ;  /* 0x0000004100df7308 */ /* 0x000e700000002400 */
[----:B------:R-:W2:Y:S08]  /*8c80*/  MUFU.TANH R221, R61 ;  /* 0x0000003d00dd7308 */ /* 0x000eb00000002400 */
[----:B------:R-:W3:Y:S01]  /*8c90*/  MUFU.TANH R217, R217 ;  /* 0x000000d900d97308 */ /* 0x000ee20000002400 */
[----:B-1----:R-:W-:-:S07]  /*8ca0*/  FSEL R223, R223, -INF , !P6 ;  /* 0xff800000dfdf7808 */ /* 0x002fce0007000000 */
[----:B------:R1:W4:Y:S08]  /*8cb0*/  MUFU.TANH R201, R45 ;  /* 0x0000002d00c97308 */ /* 0x0003300000002400 */
[----:B------:R5:W-:Y:S01]  /*8cc0*/  MUFU.TANH R141, R41 ;  /* 0x00000029008d7308 */ /* 0x000be20000002400 */
[----:B-1----:R-:W-:-:S07]  /*8cd0*/  FSEL R45, R8, -INF , !P4 ;  /* 0xff800000082d7808 */ /* 0x002fce0006000000 */
[----:B------:R1:W1:Y:S01]  /*8ce0*/  MUFU.TANH R137, R43 ;  /* 0x0000002b00897308 */ /* 0x0002620000002400 */
[----:B------:R-:W-:Y:S02]  /*8cf0*/  ISETP.GE.AND P4, PT, R6, R127, PT ;  /* 0x0000007f0600720c */ /* 0x000fe40003f86270 */
[----:B------:R-:W-:Y:S02]  /*8d00*/  IADD3 R6, R126, 0x29, RZ ;  /* 0x000000297e067810 */ /* 0x000fe40007ffe0ff */
[----:B------:R-:W-:Y:S02]  /*8d10*/  FSEL R219, R219, -INF , !P4 ;  /* 0xff800000dbdb7808 */ /* 0x000fe40006000000 */
[----:B-----5:R-:W-:Y:S01]  /*8d20*/  FSEL R41, R9, -INF , !P3 ;  /* 0xff80000009297808 */ /* 0x020fe20005800000 */
[----:B------:R-:W5:Y:S01]  /*8d30*/  MUFU.TANH R139, R37 ;  /* 0x00000025008b7308 */ /* 0x000f620000002400 */
[----:B------:R-:W-:-:S04]  /*8d40*/  ISETP.GE.AND P3, PT, R6, R128, PT ;  /* 0x000000800600720c */ /* 0x000fc80003f66270 */
[----:B--2---:R-:W-:Y:S02]  /*8d50*/  FSEL R221, R221, -INF , !P3 ;  /* 0xff800000dddd7808 */ /* 0x004fe40005800000 */
[----:B-1----:R-:W-:Y:S01]  /*8d60*/  FSEL R43, R4, -INF , !P2 ;  /* 0xff800000042b7808 */ /* 0x002fe20005000000 */
[----:B------:R-:W1:Y:S01]  /*8d70*/  MUFU.TANH R115, R29 ;  /* 0x0000001d00737308 */ /* 0x000e620000002400 */
[-C--:B------:R-:W-:Y:S02]  /*8d80*/  ISETP.GE.AND P2, PT, R6, R127.reuse, PT ;  /* 0x0000007f0600720c */ /* 0x080fe40003f46270 */
[C---:B------:R-:W-:Y:S02]  /*8d90*/  IADD3 R6, R126.reuse, 0x31, RZ ;  /* 0x000000317e067810 */ /* 0x040fe40007ffe0ff */
[----:B------:R-:W-:Y:S02]  /*8da0*/  IADD3 R4, R126, 0x39, RZ ;  /* 0x000000397e047810 */ /* 0x000fe40007ffe0ff */
[C---:B------:R-:W-:Y:S01]  /*8db0*/  ISETP.GE.AND P5, PT, R6.reuse, R128, PT ;  /* 0x000000800600720c */ /* 0x040fe20003fa6270 */
[----:B------:R-:W2:Y:S01]  /*8dc0*/  MUFU.TANH R61, R27 ;  /* 0x0000001b003d7308 */ /* 0x000ea20000002400 */
[----:B------:R-:W-:-:S02]  /*8dd0*/  ISETP.GE.AND P6, PT, R6, R127, PT ;  /* 0x0000007f0600720c */ /* 0x000fc40003fc6270 */
[C---:B------:R-:W-:Y:S02]  /*8de0*/  ISETP.GE.AND P4, PT, R4.reuse, R128, PT ;  /* 0x000000800400720c */ /* 0x040fe40003f86270 */
[----:B------:R-:W-:Y:S02]  /*8df0*/  ISETP.GE.AND P3, PT, R4, R127, PT ;  /* 0x0000007f0400720c */ /* 0x000fe40003f66270 */
[C---:B------:R-:W-:Y:S01]  /*8e00*/  IADD3 R6, R126.reuse, 0x41, RZ ;  /* 0x000000417e067810 */ /* 0x040fe20007ffe0ff */
[----:B------:R-:W1:Y:S01]  /*8e10*/  MUFU.TANH R197, R47 ;  /* 0x0000002f00c57308 */ /* 0x000e620000002400 */
[----:B------:R-:W-:Y:S02]  /*8e20*/  IADD3 R4, R126, 0x49, RZ ;  /* 0x000000497e047810 */ /* 0x000fe40007ffe0ff */
[----:B------:R-:W-:Y:S02]  /*8e30*/  FSEL R209, R209, -INF , !P2 ;  /* 0xff800000d1d17808 */ /* 0x000fe40005000000 */
[----:B---3--:R-:W-:-:S02]  /*8e40*/  FSEL R217, R217, -INF , !P5 ;  /* 0xff800000d9d97808 */ /* 0x008fc40006800000 */
[----:B------:R-:W-:Y:S01]  /*8e50*/  FSEL R211, R211, -INF , !P6 ;  /* 0xff800000d3d37808 */ /* 0x000fe20007000000 */
[----:B------:R-:W3:Y:S01]  /*8e60*/  MUFU.TANH R133, R39 ;  /* 0x0000002700857308 */ /* 0x000ee20000002400 */
[----:B------:R-:W-:Y:S02]  /*8e70*/  FSEL R215, R215, -INF , !P4 ;  /* 0xff800000d7d77808 */ /* 0x000fe40006000000 */
[CC--:B------:R-:W-:Y:S02]  /*8e80*/  ISETP.GE.AND P2, PT, R6.reuse, R128.reuse, PT ;  /* 0x000000800600720c */ /* 0x0c0fe40003f46270 */
[-C--:B------:R-:W-:Y:S02]  /*8e90*/  ISETP.GE.AND P5, PT, R6, R127.reuse, PT ;  /* 0x0000007f0600720c */ /* 0x080fe40003fa6270 */
[C---:B------:R-:W-:Y:S01]  /*8ea0*/  ISETP.GE.AND P6, PT, R4.reuse, R128, PT ;  /* 0x000000800400720c */ /* 0x040fe20003fc6270 */
[----:B------:R-:W1:Y:S01]  /*8eb0*/  MUFU.TANH R117, R33 ;  /* 0x0000002100757308 */ /* 0x000e620000002400 */
[----:B------:R-:W-:-:S02]  /*8ec0*/  ISETP.GE.AND P4, PT, R4, R127, PT ;  /* 0x0000007f0400720c */ /* 0x000fc40003f86270 */
[C---:B------:R-:W-:Y:S02]  /*8ed0*/  IADD3 R6, R126.reuse, 0x51, RZ ;  /* 0x000000517e067810 */ /* 0x040fe40007ffe0ff */
[----:B------:R-:W-:Y:S02]  /*8ee0*/  IADD3 R4, R126, 0x59, RZ ;  /* 0x000000597e047810 */ /* 0x000fe40007ffe0ff */
[----:B------:R-:W-:Y:S01]  /*8ef0*/  FSEL R203, R203, -INF , !P2 ;  /* 0xff800000cbcb7808 */ /* 0x000fe20005000000 */
[----:B------:R-:W1:Y:S01]  /*8f00*/  MUFU.TANH R113, R35 ;  /* 0x0000002300717308 */ /* 0x000e620000002400 */
[----:B------:R-:W-:Y:S02]  /*8f10*/  FSEL R189, R189, -INF , !P5 ;  /* 0xff800000bdbd7808 */ /* 0x000fe40006800000 */
[----:B----4-:R-:W-:Y:S02]  /*8f20*/  FSEL R201, R201, -INF , !P6 ;  /* 0xff800000c9c97808 */ /* 0x010fe40007000000 */
[----:B------:R-:W-:-:S02]  /*8f30*/  ISETP.GE.AND P2, PT, R6, R127, PT ;  /* 0x0000007f0600720c */ /* 0x000fc40003f46270 */
[CC--:B------:R-:W-:Y:S01]  /*8f40*/  ISETP.GE.AND P5, PT, R4.reuse, R128.reuse, PT ;  /* 0x000000800400720c */ /* 0x0c0fe20003fa6270 */
[----:B------:R-:W4:Y:S01]  /*8f50*/  MUFU.TANH R105, R31 ;  /* 0x0000001f00697308 */ /* 0x000f220000002400 */
[----:B------:R-:W-:Y:S02]  /*8f60*/  ISETP.GE.AND P6, PT, R4, R127, PT ;  /* 0x0000007f0400720c */ /* 0x000fe40003fc6270 */
[----:B------:R-:W-:Y:S02]  /*8f70*/  IADD3 R4, R126, 0x69, RZ ;  /* 0x000000697e047810 */ /* 0x000fe40007ffe0ff */
[----:B------:R-:W-:Y:S02]  /*8f80*/  FSEL R137, R137, -INF , !P2 ;  /* 0xff80000089897808 */ /* 0x000fe40005000000 */
[----:B-----5:R-:W-:Y:S01]  /*8f90*/  FSEL R139, R139, -INF , !P5 ;  /* 0xff8000008b8b7808 */ /* 0x020fe20006800000 */
[----:B------:R-:W5:Y:S01]  /*8fa0*/  MUFU.TANH R65, R25 ;  /* 0x0000001900417308 */ /* 0x000f620000002400 */
[----:B------:R-:W-:-:S02]  /*8fb0*/  ISETP.GE.AND P2, PT, R4, R128, PT ;  /* 0x000000800400720c */ /* 0x000fc40003f46270 */
[-C--:B------:R-:W-:Y:S02]  /*8fc0*/  ISETP.GE.AND P5, PT, R4, R127.reuse, PT ;  /* 0x0000007f0400720c */ /* 0x080fe40003fa6270 */
[----:B------:R-:W-:Y:S02]  /*8fd0*/  IADD3 R4, R126, 0x71, RZ ;  /* 0x000000717e047810 */ /* 0x000fe40007ffe0ff */
[----:B-1----:R-:W-:Y:S01]  /*8fe0*/  FSEL R115, R115, -INF , !P2 ;  /* 0xff80000073737808 */ /* 0x002fe20005000000 */
[----:B------:R-:W-:Y:S01]  /*8ff0*/  MUFU.TANH R16, R16 ;  /* 0x0000001000107308 */ /* 0x000fe20000002400 */
[----:B------:R-:W-:Y:S01]  /*9000*/  FSEL R213, R213, -INF , !P3 ;  /* 0xff800000d5d57808 */ /* 0x000fe20005800000 */
[----:B------:R-:W-:Y:S01]  /*9010*/  BAR.SYNC.DEFER_BLOCKING 0x0 ;  /* 0x0000000000007b1d */ /* 0x000fe20000010000 */
[----:B------:R-:W-:Y:S02]  /*9020*/  ISETP.GE.AND P2, PT, R4, R127, PT ;  /* 0x0000007f0400720c */ /* 0x000fe40003f46270 */
[----:B------:R-:W-:-:S02]  /*9030*/  ISETP.GE.AND P3, PT, R6, R128, PT ;  /* 0x000000800600720c */ /* 0x000fc40003f66270 */
[----:B------:R-:W-:Y:S01]  /*9040*/  IADD3 R6, R126, 0x61, RZ ;  /* 0x000000617e067810 */ /* 0x000fe20007ffe0ff */
[----:B------:R-:W1:Y:S01]  /*9050*/  MUFU.TANH R66, R21 ;  /* 0x0000001500427308 */ /* 0x000e620000002400 */
[----:B--2---:R-:W-:Y:S02]  /*9060*/  FSEL R61, R61, -INF , !P2 ;  /* 0xff8000003d3d7808 */ /* 0x004fe40005000000 */
[----:B------:R-:W-:Y:S02]  /*9070*/  FSEL R197, R197, -INF , !P4 ;  /* 0xff800000c5c57808 */ /* 0x000fe40006000000 */
[----:B------:R-:W-:Y:S02]  /*9080*/  FSEL R141, R141, -INF , !P3 ;  /* 0xff8000008d8d7808 */ /* 0x000fe40005800000 */
[----:B------:R-:W-:Y:S01]  /*9090*/  ISETP.GT.AND P2, PT, R180, R175, PT ;  /* 0x000000afb400720c */ /* 0x000fe20003f44270 */
[----:B------:R-:W2:Y:S01]  /*90a0*/  MUFU.TANH R54, R23 ;  /* 0x0000001700367308 */ /* 0x000ea20000002400 */
[----:B------:R-:W-:-:S02]  /*90b0*/  ISETP.GE.AND P4, PT, R6, R128, PT ;  /* 0x000000800600720c */ /* 0x000fc40003f86270 */
[-C--:B------:R-:W-:Y:S02]  /*90c0*/  ISETP.GE.AND P3, PT, R6, R127.reuse, PT ;  /* 0x0000007f0600720c */ /* 0x080fe40003f66270 */
[----:B---3--:R-:W-:Y:S02]  /*90d0*/  FSEL R133, R133, -INF , !P6 ;  /* 0xff80000085857808 */ /* 0x008fe40007000000 */
[----:B------:R-:W-:Y:S02]  /*90e0*/  FSEL R117, R117, -INF , !P4 ;  /* 0xff80000075757808 */ /* 0x000fe40006000000 */
[----:B------:R-:W-:Y:S02]  /*90f0*/  FSEL R113, R113, -INF , !P3 ;  /* 0xff80000071717808 */ /* 0x000fe40005800000 */
[C---:B------:R-:W-:Y:S02]  /*9100*/  ISETP.GE.AND P6, PT, R126.reuse, R128, PT ;  /* 0x000000807e00720c */ /* 0x040fe40003fc6270 */
[----:B------:R-:W-:-:S02]  /*9110*/  ISETP.GE.AND P4, PT, R126, R127, PT ;  /* 0x0000007f7e00720c */ /* 0x000fc40003f86270 */
[-C--:B------:R-:W-:Y:S02]  /*9120*/  ISETP.GE.AND P3, PT, R4, R128.reuse, PT ;  /* 0x000000800400720c */ /* 0x080fe40003f66270 */
[----:B------:R-:W-:Y:S02]  /*9130*/  IADD3 R126, R126, 0x79, RZ ;  /* 0x000000797e7e7810 */ /* 0x000fe40007ffe0ff */
[----:B----4-:R-:W-:Y:S02]  /*9140*/  FSEL R105, R105, -INF , !P5 ;  /* 0xff80000069697808 */ /* 0x010fe40006800000 */
[----:B-----5:R-:W-:Y:S02]  /*9150*/  FSEL R65, R65, -INF , !P3 ;  /* 0xff80000041417808 */ /* 0x020fe40005800000 */
[C---:B------:R-:W-:Y:S02]  /*9160*/  ISETP.GE.AND P5, PT, R126.reuse, R128, PT ;  /* 0x000000807e00720c */ /* 0x040fe40003fa6270 */
[----:B------:R-:W-:-:S02]  /*9170*/  ISETP.GE.AND P3, PT, R126, R127, PT ;  /* 0x0000007f7e00720c */ /* 0x000fc40003f66270 */
[----:B------:R-:W-:Y:S02]  /*9180*/  FSEL R3, R3, -INF , !P6 ;  /* 0xff80000003037808 */ /* 0x000fe40007000000 */
[----:B-1----:R-:W-:Y:S02]  /*9190*/  FSEL R66, R66, -INF , !P5 ;  /* 0xff80000042427808 */ /* 0x002fe40006800000 */
[----:B------:R-:W-:Y:S02]  /*91a0*/  FSEL R9, R16, -INF , !P4 ;  /* 0xff80000010097808 */ /* 0x000fe40006000000 */
[----:B--2---:R-:W-:Y:S01]  /*91b0*/  FSEL R54, R54, -INF , !P3 ;  /* 0xff80000036367808 */ /* 0x004fe20005800000 */
[----:B------:R-:W-:Y:S05]  /*91c0*/  @!P2 BRA `(.L_x_5787) ;  /* 0x000009d00000a947 */ /* 0x000fea0003800000 */
[----:B------:R-:W-:Y:S05]  /*91d0*/  @!P0 BRA `(.L_x_5788) ;  /* 0x000003a000008947 */ /* 0x000fea0003800000 */
[----:B------:R-:W1:Y:S01]  /*91e0*/  I2F.RP R6, R103 ;  /* 0x0000006700067306 */ /* 0x000e620000209400 */
[----:B------:R-:W-:Y:S02]  /*91f0*/  IABS R21, R11 ;  /* 0x0000000b00157213 */ /* 0x000fe40000000000 */
[----:B------:R-:W-:-:S02]  /*9200*/  IADD3 R10, R11, -0x80, RZ ;  /* 0xffffff800b0a7810 */ /* 0x000fc40007ffe0ff */
        /* <DEDUP_REMOVED lines=16> */
[----:B------:R-:W-:-:S05]  /*9310*/  IMAD R6, R103, R8, R6 ;  /* 0x0000000867067224 */ /* 0x000fca00078e0206 */
        /* <DEDUP_REMOVED lines=14> */
[----:B------:R-:W-:-:S03]  /*9400*/  LOP3.LUT R4, RZ, c[0x0][0x2d0], RZ, 0x33, !PT ;  /* 0x0000b400ff047a12 */ /* 0x000fc600078e33ff */
[----:B------:R-:W-:Y:S01]  /*9410*/  @!P3 IMAD.MOV R21, RZ, RZ, -R21 ;  /* 0x000000ffff15b224 */ /* 0x000fe200078e0a15 */
[----:B------:R-:W-:-:S04]  /*9420*/  SEL R11, R4, R12, !P4 ;  /* 0x0000000c040b7207 */ /* 0x000fc80006000000 */
[----:B------:R-:W-:Y:S01]  /*9430*/  SEL R4, R4, R21, !P4 ;  /* 0x0000001504047207 */ /* 0x000fe20006000000 */
        /* <DEDUP_REMOVED lines=20> */
.L_x_5788:
[----:B------:R-:W-:-:S04]  /*9580*/  LEA R11, -R101, RZ, 0x7 ;  /* 0x000000ff650b7211 */ /* 0x000fc800078e39ff */
[----:B------:R-:W-:Y:S02]  /*9590*/  SHF.R.S32.HI R4, RZ, 0x1f, R11 ;  /* 0x0000001fff047819 */ /* 0x000fe4000001140b */
.L_x_5789:
[----:B------:R-:W-:Y:S01]  /*95a0*/  @!P1 IMAD.MOV.U32 R24, RZ, RZ, R124 ;  /* 0x000000ffff189224 */ /* 0x000fe200078e007c */
[C---:B------:R-:W-:Y:S01]  /*95b0*/  @!P1 LEA R32, P3, R11.reuse, R190, 0x1 ;  /* 0x000000be0b209211 */ /* 0x040fe200078608ff */
[----:B------:R-:W-:Y:S01]  /*95c0*/  @!P1 IMAD.MOV.U32 R25, RZ, RZ, R125 ;  /* 0x000000ffff199224 */ /* 0x000fe200078e007d */
[----:B------:R1:W-:Y:S01]  /*95d0*/  @P1 STS.128 [R179+0x2000], RZ ;  /* 0x002000ffb3001388 */ /* 0x0003e20000000c00 */
[----:B------:R-:W-:Y:S01]  /*95e0*/  @!P1 IMAD.MOV.U32 R23, RZ, RZ, c[0x0][0x19c] ;  /* 0x00006700ff179624 */ /* 0x000fe200078e00ff */
[----:B------:R-:W-:Y:S01]  /*95f0*/  @!P1 LEA.HI.X R33, R11, R191, R4, 0x1, P3 ;  /* 0x000000bf0b219211 */ /* 0x000fe200018f0c04 */
        /* <DEDUP_REMOVED lines=12> */
[----:B------:R-:W-:-:S02]  /*96c0*/  @!P1 IMAD R21, R21, 0x50, RZ ;  /* 0x0000005015159824 */ /* 0x000fc400078e02ff */
[----:B------:R-:W-:Y:S01]  /*96d0*/  @!P1 IMAD.MOV.U32 R6, RZ, RZ, c[0x0][0x19c] ;  /* 0x00006700ff069624 */ /* 0x000fe200078e00ff */
[C---:B------:R-:W-:Y:S01]  /*96e0*/  @!P1 IADD3.X R10, R4.reuse, R23, R31, P4, !PT ;  /* 0x00000017040a9210 */ /* 0x040fe200027fe41f */
[----:B------:R-:W-:Y:S01]  /*96f0*/  @!P1 IMAD.WIDE.U32 R22, R101, 0x60, R124 ;  /* 0x0000006065169825 */ /* 0x000fe200078e007c */
[----:B------:R-:W-:-:S03]  /*9700*/  @!P1 IADD3.X R12, R4, R21, R29, P3, !PT ;  /* 0x00000015040c9210 */ /* 0x000fc60001ffe41d */
[----:B------:R-:W-:Y:S01]  /*9710*/  @!P1 IMAD.MOV.U32 R21, RZ, RZ, c[0x0][0x19c] ;  /* 0x00006700ff159624 */ /* 0x000fe200078e00ff */
[----:B------:R-:W-:-:S03]  /*9720*/  @!P1 IADD3 R29, P3, R11, R22, RZ ;  /* 0x000000160b1d9210 */ /* 0x000fc60007f7e0ff */
[----:B------:R-:W-:-:S05]  /*9730*/  @!P1 IMAD R21, R21, 0x60, RZ ;  /* 0x0000006015159824 */ /* 0x000fca00078e02ff */
[C---:B------:R-:W-:Y:S02]  /*9740*/  @!P1 IADD3.X R14, R4.reuse, R21, R23, P3, !PT ;  /* 0x00000015040e9210 */ /* 0x040fe40001ffe417 */
[-C--:B------:R-:W-:Y:S02]  /*9750*/  @!P1 LEA R8, P3, R101, R124.reuse, 0x5 ;  /* 0x0000007c65089211 */ /* 0x080fe400078628ff */
[----:B------:R-:W-:Y:S02]  /*9760*/  @!P1 IADD3 R21, P5, P4, R11, R124, R177 ;  /* 0x0000007c0b159210 */ /* 0x000fe40007cbe0b1 */
[-C--:B------:R-:W-:Y:S02]  /*9770*/  @!P1 LEA.HI.X R23, R101, R125.reuse, R6, 0x5, P3 ;  /* 0x0000007d65179211 */ /* 0x080fe400018f2c06 */
[----:B------:R-:W-:Y:S02]  /*9780*/  @!P1 IADD3 R8, P3, R11, R8, RZ ;  /* 0x000000080b089210 */ /* 0x000fe40007f7e0ff */
[----:B------:R-:W-:-:S02]  /*9790*/  @!P1 IADD3.X R6, R4, R125, R176, P5, P4 ;  /* 0x0000007d04069210 */ /* 0x000fc40002fe84b0 */
[C---:B------:R-:W-:Y:S01]  /*97a0*/  @!P1 LEA R20, P4, R21.reuse, c[0x0][0x168], 0x1 ;  /* 0x00005a0015149a11 */ /* 0x040fe200078808ff */
[----:B------:R-:W-:Y:S01]  /*97b0*/  @!P1 IMAD.X R23, R4, 0x1, R23, P3 ;  /* 0x0000000104179824 */ /* 0x000fe200018e0617 */
[C---:B------:R-:W-:Y:S02]  /*97c0*/  @!P1 LEA R22, P3, R8.reuse, c[0x0][0x168], 0x1 ;  /* 0x00005a0008169a11 */ /* 0x040fe400078608ff */
[----:B------:R-:W-:Y:S01]  /*97d0*/  @!P1 LEA.HI.X R21, R21, c[0x0][0x16c], R6, 0x1, P4 ;  /* 0x00005b0015159a11 */ /* 0x000fe200020f0c06 */
[----:B------:R-:W-:Y:S01]  /*97e0*/  @!P1 IMAD.MOV.U32 R6, RZ, RZ, c[0x0][0x19c] ;  /* 0x00006700ff069624 */ /* 0x000fe200078e00ff */
[----:B------:R-:W-:Y:S02]  /*97f0*/  @!P1 LEA.HI.X R23, R8, c[0x0][0x16c], R23, 0x1, P3 ;  /* 0x00005b0008179a11 */ /* 0x000fe400018f0c17 */
[C---:B------:R-:W-:Y:S01]  /*9800*/  @!P1 LEA R8, P3, R101.reuse, R124, 0x6 ;  /* 0x0000007c65089211 */ /* 0x040fe200078630ff */
[----:B------:R-:W-:Y:S01]  /*9810*/  @!PT LDS RZ, [RZ] ;  /* 0x00000000fffff984 */ /* 0x000fe20000000800 */
[----:B------:R-:W-:Y:S01]  /*9820*/  @!PT LDS RZ, [RZ] ;  /* 0x00000000fffff984 */ /* 0x000fe20000000800 */
[----:B------:R-:W-:Y:S01]  /*9830*/  @!PT LDS RZ, [RZ] ;  /* 0x00000000fffff984 */ /* 0x000fe20000000800 */
[----:B------:R2:W-:Y:S03]  /*9840*/  @!P1 LDGSTS.E.BYPASS.LTC128B.128 [R179+0x2800], [R20.64] ;  /* 0x0280000014b39fae */ /* 0x0005e6000b901d46 */
[----:B------:R-:W-:Y:S01]  /*9850*/  @!P1 LEA.HI.X R31, R101, R125, R6, 0x6, P3 ;  /* 0x0000007d651f9211 */ /* 0x000fe200018f3406 */
[----:B------:R1:W-:Y:S01]  /*9860*/  @P1 STS.128 [R179+0x3000], RZ ;  /* 0x003000ffb3001388 */ /* 0x0003e20000000c00 */
[----:B------:R-:W-:-:S03]  /*9870*/  @!P1 IADD3 R8, P3, R11, R8, RZ ;  /* 0x000000080b089210 */ /* 0x000fc60007f7e0ff */
[----:B------:R-:W-:Y:S01]  /*9880*/  @!PT LDS RZ, [RZ] ;  /* 0x00000000fffff984 */ /* 0x000fe20000000800 */
[----:B------:R-:W-:Y:S01]  /*9890*/  @!PT LDS RZ, [RZ] ;  /* 0x00000000fffff984 */ /* 0x000fe20000000800 */
[----:B------:R-:W-:Y:S01]  /*98a0*/  @!PT LDS RZ, [RZ] ;  /* 0x00000000fffff984 */ /* 0x000fe20000000800 */
[----:B------:R3:W-:Y:S02]  /*98b0*/  @!P1 LDGSTS.E.BYPASS.LTC128B.128 [R179+0x3000], [R22.64] ;  /* 0x0300000016b39fae */ /* 0x0007e4000b901d46 */
[----:B------:R-:W-:Y:S01]  /*98c0*/  @!P1 IMAD.X R31, R4, 0x1, R31, P3 ;  /* 0x00000001041f9824 */ /* 0x000fe200018e061f */
[C---:B------:R-:W-:Y:S01]  /*98d0*/  @!P1 LEA R30, P3, R8.reuse, c[0x0][0x168], 0x1 ;  /* 0x00005a00081e9a11 */ /* 0x040fe200078608ff */
[----:B------:R1:W-:Y:S03]  /*98e0*/  @P1 STS.128 [R179+0x3800], RZ ;  /* 0x003800ffb3001388 */ /* 0x0003e60000000c00 */
[----:B------:R-:W-:Y:S02]  /*98f0*/  @!P1 LEA.HI.X R31, R8, c[0x0][0x16c], R31, 0x1, P3 ;  /* 0x00005b00081f9a11 */ /* 0x000fe400018f0c1f */
[----:B------:R-:W-:-:S04]  /*9900*/  @!P1 LEA R24, P3, R25, c[0x0][0x168], 0x1 ;  /* 0x00005a0019189a11 */ /* 0x000fc800078608ff */
[----:B------:R-:W-:-:S05]  /*9910*/  @!P1 LEA.HI.X R25, R25, c[0x0][0x16c], R10, 0x1, P3 ;  /* 0x00005b0019199a11 */ /* 0x000fca00018f0c0a */
[----:B------:R-:W-:Y:S01]  /*9920*/  @!PT LDS RZ, [RZ] ;  /* 0x00000000fffff984 */ /* 0x000fe20000000800 */
[----:B------:R-:W-:Y:S01]  /*9930*/  @!PT LDS RZ, [RZ] ;  /* 0x00000000fffff984 */ /* 0x000fe20000000800 */
[----:B------:R-:W-:Y:S01]  /*9940*/  @!PT LDS RZ, [RZ] ;  /* 0x00000000fffff984 */ /* 0x000fe20000000800 */
[----:B------:R1:W-:Y:S01]  /*9950*/  @!P1 LDGSTS.E.BYPASS.LTC128B.128 [R179+0x3800], [R24.64] ;  /* 0x0380000018b39fae */ /* 0x0003e2000b901d46 */
[----:B--2---:R-:W-:-:S03]  /*9960*/  @!P1 LEA R20, P3, R27, c[0x0][0x168], 0x1 ;  /* 0x00005a001b149a11 */ /* 0x004fc600078608ff */
[----:B------:R1:W-:Y:S01]  /*9970*/  @P1 STS.128 [R179+0x4000], RZ ;  /* 0x004000ffb3001388 */ /* 0x0003e20000000c00 */
[----:B------:R-:W-:-:S03]  /*9980*/  @!P1 LEA.HI.X R21, R27, c[0x0][0x16c], R12, 0x1, P3 ;  /* 0x00005b001b159a11 */ /* 0x000fc600018f0c0c */
[----:B------:R-:W-:Y:S01]  /*9990*/  @!PT LDS RZ, [RZ] ;  /* 0x00000000fffff984 */ /* 0x000fe20000000800 */
[----:B------:R-:W-:Y:S01]  /*99a0*/  @!PT LDS RZ, [RZ] ;  /* 0x00000000fffff984 */ /* 0x000fe20000000800 */
[----:B------:R-:W-:Y:S01]  /*99b0*/  @!PT LDS RZ, [RZ] ;  /* 0x00000000fffff984 */ /* 0x000fe20000000800 */
[----:B------:R1:W-:Y:S01]  /*99c0*/  @!P1 LDGSTS.E.BYPASS.LTC128B.128 [R179+0x4000], [R30.64] ;  /* 0x040000001eb39fae */ /* 0x0003e2000b901d46 */
[----:B---3--:R-:W-:-:S03]  /*99d0*/  @!P1 LEA R22, P3, R29, c[0x0][0x168], 0x1 ;  /* 0x00005a001d169a11 */ /* 0x008fc600078608ff */
        /* <DEDUP_REMOVED lines=24> */
.L_x_5791:
[----:B------:R-:W-:Y:S05]  /*9b60*/  BSYNC B0 ;  /* 0x0000000000007941 */ /* 0x000fea0003800000 */
.L_x_5790:
[----:B------:R-:W0:Y:S01]  /*9b70*/  LDGDEPBAR ;  /* 0x00000000000079af */ /* 0x000e220000000000 */
[----:B------:R-:W-:-:S04]  /*9b80*/  LEA R190, P1, R11, R190, 0x1 ;  /* 0x000000be0bbe7211 */ /* 0x000fc800078208ff */
[----:B------:R-:W-:Y:S02]  /*9b90*/  LEA.HI.X R191, R11, R191, R4, 0x1, P1 ;  /* 0x000000bf0bbf7211 */ /* 0x000fe400008f0c04 */
.L_x_5787:
        /* <DEDUP_REMOVED lines=72> */
[----:B-1----:R-:W-:-:S03]  /*a020*/  FMNMX.FTZ R52, R21, R52, !PT ;  /* 0x0000003415347209 */ /* 0x002fc60007810000 */
[----:B------:R-:W1:Y:S01]  /*a030*/  LDSM.16.MT88.4 R20, [R164+0x6000] ;  /* 0x00600000a414783b */ /* 0x000e620000004200 */
        /* <DEDUP_REMOVED lines=15> */
[----:B------:R-:W2:Y:S01]  /*a130*/  MUFU.EX2 R116, R116 ;  /* 0x0000007400747308 */ /* 0x000ea20000000800 */
[--C-:B------:R-:W-:Y:S01]  /*a140*/  FFMA.FTZ R101, R5, c[0x0][0x23c], -R60.reuse ;  /* 0x00008f0005657a23 */ /* 0x100fe2000001083c */
[----:B------:R-:W-:Y:S01]  /*a150*/  FSEL R5, R52, RZ, P3 ;  /* 0x000000ff34057208 */ /* 0x000fe20001800000 */
[--C-:B------:R-:W-:Y:S02]  /*a160*/  FFMA.FTZ R114, R9, c[0x0][0x23c], -R60.reuse ;  /* 0x00008f0009727a23 */ /* 0x100fe4000001083c */
[--C-:B------:R-:W-:Y:S02]  /*a170*/  FFMA.FTZ R106, R15, c[0x0][0x23c], -R60.reuse ;  /* 0x00008f000f6a7a23 */ /* 0x100fe4000001083c */
[----:B------:R-:W-:Y:S01]  /*a180*/  FADD.FTZ R128, R2, -R5 ;  /* 0x8000000502807221 */ /* 0x000fe20000010000 */
[----:B------:R-:W-:Y:S01]  /*a190*/  FSEL R5, R3, RZ, P1 ;  /* 0x000000ff03057208 */ /* 0x000fe20000800000 */
[----:B------:R-:W-:Y:S01]  /*a1a0*/  FFMA.FTZ R8, R13, c[0x0][0x23c], -R60 ;  /* 0x00008f000d087a23 */ /* 0x000fe2000001083c */
[----:B------:R-:W-:Y:S01]  /*a1b0*/  MUFU.EX2 R103, R103 ;  /* 0x0000006700677308 */ /* 0x000fe20000000800 */
[----:B------:R-:W-:Y:S01]  /*a1c0*/  FMUL.FTZ R128, R128, c[0x0][0x23c] ;  /* 0x00008f0080807a20 */ /* 0x000fe20000410000 */
[----:B------:R-:W3:Y:S01]  /*a1d0*/  LDSM.16.MT88.4 R12, [R166+0x6000] ;  /* 0x00600000a60c783b */ /* 0x000ee20000004200 */
[----:B------:R-:W-:-:S02]  /*a1e0*/  FADD.FTZ R0, R0, -R5 ;  /* 0x8000000500007221 */ /* 0x000fc40000010000 */
[----:B------:R-:W-:Y:S01]  /*a1f0*/  FFMA.FTZ R119, R119, c[0x0][0x23c], -R104 ;  /* 0x00008f0077777a23 */ /* 0x000fe20000010868 */
[----:B--2---:R-:W-:Y:S01]  /*a200*/  F2FP.PACK_AB R4, R116, R199 ;  /* 0x000000c77404723e */ /* 0x004fe200000000ff */
[----:B------:R-:W-:Y:S01]  /*a210*/  FMUL.FTZ R0, R0, c[0x0][0x23c] ;  /* 0x00008f0000007a20 */ /* 0x000fe20000410000 */
[----:B------:R-:W2:Y:S01]  /*a220*/  MUFU.EX2 R62, R62 ;  /* 0x0000003e003e7308 */ /* 0x000ea20000000800 */
[--C-:B------:R-:W-:Y:S02]  /*a230*/  FFMA.FTZ R125, R51, c[0x0][0x23c], -R60.reuse ;  /* 0x00008f00337d7a23 */ /* 0x100fe4000001083c */
[--C-:B------:R-:W-:Y:S02]  /*a240*/  FFMA.FTZ R110, R41, c[0x0][0x23c], -R60.reuse ;  /* 0x00008f00296e7a23 */ /* 0x100fe4000001083c */
[--C-:B------:R-:W-:Y:S02]  /*a250*/  FFMA.FTZ R127, R49, c[0x0][0x23c], -R60.reuse ;  /* 0x00008f00317f7a23 */ /* 0x100fe4000001083c */
[----:B------:R-:W-:Y:S01]  /*a260*/  FFMA.FTZ R112, R225, c[0x0][0x23c], -R60 ;  /* 0x00008f00e1707a23 */ /* 0x000fe2000001083c */
[----:B------:R-:W-:Y:S01]  /*a270*/  MUFU.EX2 R114, R114 ;  /* 0x0000007200727308 */ /* 0x000fe20000000800 */
[----:B------:R-:W4:Y:S01]  /*a280*/  LDSM.16.MT88.4 R48, [R166+0x6800] ;  /* 0x00680000a630783b */ /* 0x000f220000004200 */
[----:B------:R-:W-:-:S02]  /*a290*/  FFMA.FTZ R147, R147, c[0x0][0x23c], -R104 ;  /* 0x00008f0093937a23 */ /* 0x000fc40000010868 */
[--C-:B------:R-:W-:Y:S02]  /*a2a0*/  FFMA.FTZ R124, R223, c[0x0][0x23c], -R104.reuse ;  /* 0x00008f00df7c7a23 */ /* 0x100fe40000010868 */
[--C-:B------:R-:W-:Y:S02]  /*a2b0*/  FFMA.FTZ R143, R143, c[0x0][0x23c], -R104.reuse ;  /* 0x00008f008f8f7a23 */ /* 0x100fe40000010868 */
[----:B------:R-:W5:Y:S01]  /*a2c0*/  MUFU.EX2 R106, R106 ;  /* 0x0000006a006a7308 */ /* 0x000f620000000800 */
[----:B--2---:R-:W-:Y:S01]  /*a2d0*/  F2FP.PACK_AB R6, R62, R103 ;  /* 0x000000673e06723e */ /* 0x004fe200000000ff */
[----:B------:R-:W-:Y:S02]  /*a2e0*/  FFMA.FTZ R120, R221, c[0x0][0x23c], -R104 ;  /* 0x00008f00dd787a23 */ /* 0x000fe40000010868 */
[--C-:B------:R-:W-:Y:S02]  /*a2f0*/  FFMA.FTZ R145, R145, c[0x0][0x23c], -R60.reuse ;  /* 0x00008f0091917a23 */ /* 0x100fe4000001083c */
[----:B------:R-:W-:-:S02]  /*a300*/  FFMA.FTZ R122, R219, c[0x0][0x23c], -R60 ;  /* 0x00008f00db7a7a23 */ /* 0x000fc4000001083c */
[----:B------:R-:W-:Y:S01]  /*a310*/  MUFU.EX2 R101, R101 ;  /* 0x0000006500657308 */ /* 0x000fe20000000800 */
[--C-:B------:R-:W-:Y:S02]  /*a320*/  FFMA.FTZ R151, R151, c[0x0][0x23c], -R60.reuse ;  /* 0x00008f0097977a23 */ /* 0x100fe4000001083c */
[----:B------:R-:W-:Y:S02]  /*a330*/  FFMA.FTZ R126, R209, c[0x0][0x23c], -R60 ;  /* 0x00008f00d17e7a23 */ /* 0x000fe4000001083c */
[----:B------:R-:W-:Y:S02]  /*a340*/  FFMA.FTZ R209, R207, c[0x0][0x23c], -R104 ;  /* 0x00008f00cfd17a23 */ /* 0x000fe40000010868 */
[--C-:B------:R-:W-:Y:S01]  /*a350*/  FFMA.FTZ R207, R211, c[0x0][0x23c], -R60.reuse ;  /* 0x00008f00d3cf7a23 */ /* 0x100fe2000001083c */
[----:B------:R-:W2:Y:S01]  /*a360*/  MUFU.EX2 R2, R8 ;  /* 0x0000000800027308 */ /* 0x000ea20000000800 */
[----:B-----5:R-:W-:Y:S01]  /*a370*/  F2FP.PACK_AB R5, R106, R114 ;  /* 0x000000726a05723e */ /* 0x020fe200000000ff */
[----:B------:R-:W-:-:S02]  /*a380*/  FFMA.FTZ R132, R59, c[0x0][0x23c], -R60 ;  /* 0x00008f003b847a23 */ /* 0x000fc4000001083c */
[----:B------:R-:W-:Y:S02]  /*a390*/  FFMA.FTZ R211, R57, c[0x0][0x23c], -R60 ;  /* 0x00008f0039d37a23 */ /* 0x000fe4000001083c */
[--C-:B------:R-:W-:Y:S01]  /*a3a0*/  FFMA.FTZ R134, R217, c[0x0][0x23c], -R104.reuse ;  /* 0x00008f00d9867a23 */ /* 0x100fe20000010868 */
[----:B------:R-:W-:Y:S01]  /*a3b0*/  LDSM.16.MT88.4 R56, [R166+0x7800] ;  /* 0x00780000a638783b */ /* 0x000fe20000004200 */
[----:B------:R-:W5:Y:S01]  /*a3c0*/  MUFU.EX2 R128, R128 ;  /* 0x0000008000807308 */ /* 0x000f620000000800 */
[--C-:B------:R-:W-:Y:S02]  /*a3d0*/  FFMA.FTZ R205, R205, c[0x0][0x23c], -R104.reuse ;  /* 0x00008f00cdcd7a23 */ /* 0x100fe40000010868 */
[----:B------:R-:W-:Y:S02]  /*a3e0*/  FFMA.FTZ R130, R215, c[0x0][0x23c], -R104 ;  /* 0x00008f00d7827a23 */ /* 0x000fe40000010868 */
[--C-:B------:R-:W-:Y:S02]  /*a3f0*/  FFMA.FTZ R136, R213, c[0x0][0x23c], -R60.reuse ;  /* 0x00008f00d5887a23 */ /* 0x100fe4000001083c */
[--C-:B------:R-:W-:Y:S01]  /*a400*/  FFMA.FTZ R137, R137, c[0x0][0x23c], -R60.reuse ;  /* 0x00008f0089897a23 */ /* 0x100fe2000001083c */
[----:B------:R-:W1:Y:S01]  /*a410*/  MUFU.EX2 R118, R0 ;  /* 0x0000000000767308 */ /* 0x000e620000000800 */
[----:B--2---:R-:W-:Y:S01]  /*a420*/  F2FP.PACK_AB R7, R2, R101 ;  /* 0x000000650207723e */ /* 0x004fe200000000ff */
[----:B------:R-:W-:-:S02]  /*a430*/  FFMA.FTZ R133, R133, c[0x0][0x23c], -R60 ;  /* 0x00008f0085857a23 */ /* 0x000fc4000001083c */
[--C-:B------:R-:W-:Y:S02]  /*a440*/  FFMA.FTZ R55, R55, c[0x0][0x23c], -R60.reuse ;  /* 0x00008f0037377a23 */ /* 0x100fe4000001083c */
[----:B------:R-:W-:Y:S02]  /*a450*/  FFMA.FTZ R53, R53, c[0x0][0x23c], -R60 ;  /* 0x00008f0035357a23 */ /* 0x000fe4000001083c */
[-C--:B-----5:R-:W-:Y:S01]  /*a460*/  FMUL.FTZ R16, R88, R128.reuse ;  /* 0x0000008058107220 */ /* 0x0a0fe20000410000 */
        /* <DEDUP_REMOVED lines=9> */
[----:B------:R-:W-:Y:S01]  /*a500*/  FFMA.FTZ R0, R43, c[0x0][0x23c], -R104 ;  /* 0x00008f002b007a23 */ /* 0x000fe20000010868 */
[----:B------:R-:W-:Y:S01]  /*a510*/  HMMA.16816.F32 R16, R4, R20, R16 ;  /* 0x000000140410723c */ /* 0x000fe20000001810 */
[----:B------:R-:W-:Y:S01]  /*a520*/  MUFU.EX2 R119, R119 ;  /* 0x0000007700777308 */ /* 0x000fe20000000800 */
[-C--:B------:R-:W-:Y:S01]  /*a530*/  FMUL.FTZ R8, R96, R128.reuse ;  /* 0x0000008060087220 */ /* 0x080fe20000410000 */
[----:B------:R-:W2:Y:S01]  /*a540*/  LDSM.16.MT88.4 R40, [R163+0x6800] ;  /* 0x00680000a328783b */ /* 0x000ea20000004200 */
[----:B------:R-:W-:-:S02]  /*a550*/  FMUL.FTZ R9, R97, R128 ;  /* 0x0000008061097220 */ /* 0x000fc40000410000 */
[-C--:B------:R-:W-:Y:S02]  /*a560*/  FMUL.FTZ R10, R98, R118.reuse ;  /* 0x00000076620a7220 */ /* 0x080fe40000410000 */
[C---:B------:R-:W-:Y:S01]  /*a570*/  HMMA.16816.F32 R20, R4.reuse, R22, R84 ;  /* 0x000000160414723c */ /* 0x040fe20000001854 */
[----:B------:R-:W-:Y:S01]  /*a580*/  MUFU.EX2 R0, R0 ;  /* 0x0000000000007308 */ /* 0x000fe20000000800 */
[----:B------:R-:W-:Y:S01]  /*a590*/  FMUL.FTZ R11, R99, R118 ;  /* 0x00000076630b7220 */ /* 0x000fe20000410000 */
[----:B------:R-:W-:Y:S01]  /*a5a0*/  LDSM.16.MT88.4 R84, [R164+0x8800] ;  /* 0x00880000a454783b */ /* 0x000fe20000004200 */
[-C--:B------:R-:W-:Y:S02]  /*a5b0*/  FMUL.FTZ R24, R80, R128.reuse ;  /* 0x0000008050187220 */ /* 0x080fe40000410000 */
[----:B------:R-:W-:Y:S02]  /*a5c0*/  FMUL.FTZ R25, R81, R128 ;  /* 0x0000008051197220 */ /* 0x000fe40000410000 */
[-C--:B------:R-:W-:Y:S01]  /*a5d0*/  FMUL.FTZ R26, R82, R118.reuse ;  /* 0x00000076521a7220 */ /* 0x080fe20000410000 */
[----:B------:R-:W-:Y:S01]  /*a5e0*/  MUFU.EX2 R125, R125 ;  /* 0x0000007d007d7308 */ /* 0x000fe20000000800 */
[----:B------:R-:W-:Y:S01]  /*a5f0*/  FMUL.FTZ R27, R83, R118 ;  /* 0x00000076531b7220 */ /* 0x000fe20000410000 */
[----:B---3--:R-:W-:Y:S01]  /*a600*/  HMMA.16816.F32 R8, R4, R12, R8 ;  /* 0x0000000c0408723c */ /* 0x008fe20000001808 */
[----:B------:R-:W-:-:S02]  /*a610*/  FMUL.FTZ R92, R92, R128 ;  /* 0x000000805c5c7220 */ /* 0x000fc40000410000 */
[----:B------:R-:W-:Y:S02]  /*a620*/  FMUL.FTZ R93, R93, R128 ;  /* 0x000000805d5d7220 */ /* 0x000fe40000410000 */
[-C--:B------:R-:W-:Y:S01]  /*a630*/  FMUL.FTZ R94, R94, R118.reuse ;  /* 0x000000765e5e7220 */ /* 0x080fe20000410000 */
[----:B------:R-:W3:Y:S01]  /*a640*/  MUFU.EX2 R110, R110 ;  /* 0x0000006e006e7308 */ /* 0x000ee20000000800 */
[----:B------:R-:W-:Y:S01]  /*a650*/  FMUL.FTZ R95, R95, R118 ;  /* 0x000000765f5f7220 */ /* 0x000fe20000410000 */
[C---:B------:R-:W-:Y:S01]  /*a660*/  HMMA.16816.F32 R24, R4.reuse, R28, R24 ;  /* 0x0000001c0418723c */ /* 0x040fe20000001818 */
[-C--:B------:R-:W-:Y:S02]  /*a670*/  FMUL.FTZ R76, R76, R128.reuse ;  /* 0x000000804c4c7220 */ /* 0x080fe40000410000 */
[----:B------:R-:W-:Y:S02]  /*a680*/  FMUL.FTZ R77, R77, R128 ;  /* 0x000000804d4d7220 */ /* 0x000fe40000410000 */
[-C--:B------:R-:W-:Y:S01]  /*a690*/  FMUL.FTZ R78, R78, R118.reuse ;  /* 0x000000764e4e7220 */ /* 0x080fe20000410000 */
[----:B------:R-:W-:Y:S01]  /*a6a0*/  MUFU.EX2 R127, R127 ;  /* 0x0000007f007f7308 */ /* 0x000fe20000000800 */
[----:B------:R-:W-:Y:S01]  /*a6b0*/  FMUL.FTZ R79, R79, R118 ;  /* 0x000000764f4f7220 */ /* 0x000fe20000410000 */
[----:B------:R-:W-:Y:S01]  /*a6c0*/  HMMA.16816.F32 R12, R4, R14, R92 ;  /* 0x0000000e040c723c */ /* 0x000fe2000000185c */
[-C--:B------:R-:W-:Y:S01]  /*a6d0*/  FMUL.FTZ R32, R72, R128.reuse ;  /* 0x0000008048207220 */ /* 0x080fe20000410000 */
[----:B------:R-:W-:Y:S01]  /*a6e0*/  LDSM.16.MT88.4 R92, [R166+0x8800] ;  /* 0x00880000a65c783b */ /* 0x000fe20000004200 */
[----:B------:R-:W-:-:S02]  /*a6f0*/  FMUL.FTZ R33, R73, R128 ;  /* 0x0000008049217220 */ /* 0x000fc40000410000 */
[-C--:B------:R-:W-:Y:S01]  /*a700*/  FMUL.FTZ R34, R74, R118.reuse ;  /* 0x000000764a227220 */ /* 0x080fe20000410000 */
[----:B------:R-:W5:Y:S01]  /*a710*/  MUFU.EX2 R112, R112 ;  /* 0x0000007000707308 */ /* 0x000f620000000800 */
[----:B------:R-:W-:Y:S01]  /*a720*/  FMUL.FTZ R35, R75, R118 ;  /* 0x000000764b237220 */ /* 0x000fe20000410000 */
[C---:B------:R-:W-:Y:S01]  /*a730*/  HMMA.16816.F32 R28, R4.reuse, R30, R76 ;  /* 0x0000001e041c723c */ /* 0x040fe2000000184c */
[-C--:B------:R-:W-:Y:S01]  /*a740*/  FMUL.FTZ R68, R68, R128.reuse ;  /* 0x0000008044447220 */ /* 0x080fe20000410000 */
[----:B------:R-:W-:Y:S01]  /*a750*/  LDSM.16.MT88.4 R76, [R163+0x8800] ;  /* 0x00880000a34c783b */ /* 0x000fe20000004200 */
[----:B------:R-:W-:Y:S02]  /*a760*/  FMUL.FTZ R69, R69, R128 ;  /* 0x0000008045457220 */ /* 0x000fe40000410000 */
[-C--:B------:R-:W-:Y:S01]  /*a770*/  FMUL.FTZ R70, R70, R118.reuse ;  /* 0x0000007646467220 */ /* 0x080fe20000410000 */
[----:B------:R-:W-:Y:S01]  /*a780*/  MUFU.EX2 R147, R147 ;  /* 0x0000009300937308 */ /* 0x000fe20000000800 */
[-C--:B------:R-:W-:Y:S01]  /*a790*/  FMUL.FTZ R71, R71, R118.reuse ;  /* 0x0000007647477220 */ /* 0x080fe20000410000 */
[----:B------:R-:W-:Y:S01]  /*a7a0*/  HMMA.16816.F32 R32, R4, R36, R32 ;  /* 0x000000240420723c */ /* 0x000fe20000001820 */
[----:B------:R-:W-:-:S02]  /*a7b0*/  FFMA.FTZ R193, R193, R118, R114 ;  /* 0x00000076c1c17223 */ /* 0x000fc40000010072 */
[----:B------:R-:W-:Y:S02]  /*a7c0*/  FFMA.FTZ R199, R192, R128, R199 ;  /* 0x00000080c0c77223 */ /* 0x000fe400000100c7 */
[----:B------:R-:W-:Y:S01]  /*a7d0*/  FADD.FTZ R106, R106, R193 ;  /* 0x000000c16a6a7221 */ /* 0x000fe20000010000 */
[----:B------:R-:W2:Y:S01]  /*a7e0*/  MUFU.EX2 R124, R124 ;  /* 0x0000007c007c7308 */ /* 0x000ea20000000800 */
[----:B-1----:R-:W-:Y:S01]  /*a7f0*/  F2FP.PACK_AB R36, R108, R121 ;  /* 0x000000796c24723e */ /* 0x002fe200000000ff */
[----:B------:R-:W-:Y:S01]  /*a800*/  HMMA.16816.F32 R4, R4, R38, R68 ;  /* 0x000000260404723c */ /* 0x000fe20000001844 */
[----:B---3--:R-:W-:Y:S01]  /*a810*/  F2FP.PACK_AB R37, R110, R125 ;  /* 0x0000007d6e25723e */ /* 0x008fe200000000ff */
[----:B------:R-:W-:Y:S02]  /*a820*/  FADD.FTZ R116, R116, R199 ;  /* 0x000000c774747221 */ /* 0x000fe40000010000 */
[----:B------:R-:W-:Y:S02]  /*a830*/  FADD.FTZ R101, R101, R106 ;  /* 0x0000006a65657221 */ /* 0x000fe40000010000 */
[----:B------:R-:W-:Y:S01]  /*a840*/  MUFU.EX2 R143, R143 ;  /* 0x0000008f008f7308 */ /* 0x000fe20000000800 */
[----:B------:R-:W-:Y:S01]  /*a850*/  F2FP.PACK_AB R38, R0, R119 ;  /* 0x000000770026723e */ /* 0x000fe200000000ff */
[----:B------:R-:W-:Y:S01]  /*a860*/  FADD.FTZ R103, R103, R116 ;  /* 0x0000007467677221 */ /* 0x000fe20000010000 */
[----:B-----5:R-:W-:Y:S01]  /*a870*/  F2FP.PACK_AB R39, R112, R127 ;  /* 0x0000007f7027723e */ /* 0x020fe200000000ff */
[----:B------:R-:W-:-:S02]  /*a880*/  FFMA.FTZ R192, R66, c[0x0][0x23c], -R104 ;  /* 0x00008f0042c07a23 */ /* 0x000fc40000010868 */
[----:B------:R-:W-:Y:S02]  /*a890*/  FADD.FTZ R62, R62, R103 ;  /* 0x000000673e3e7221 */ /* 0x000fe40000010000 */
[----:B------:R-:W-:Y:S01]  /*a8a0*/  MUFU.EX2 R120, R120 ;  /* 0x0000007800787308 */ /* 0x000fe20000000800 */
[----:B------:R-:W-:Y:S01]  /*a8b0*/  FFMA.FTZ R193, R54, c[0x0][0x23c], -R60 ;  /* 0x00008f0036c17a23 */ /* 0x000fe2000001083c */
[----:B------:R-:W-:Y:S01]  /*a8c0*/  HMMA.16816.F32 R16, R36, R44, R16 ;  /* 0x0000002c2410723c */ /* 0x000fe20000001810 */
[----:B------:R-:W-:-:S04]  /*a8d0*/  FADD.FTZ R121, R121, R62 ;  /* 0x0000003e79797221 */ /* 0x000fc80000010000 */
[----:B------:R-:W-:Y:S01]  /*a8e0*/  FADD.FTZ R108, R108, R121 ;  /* 0x000000796c6c7221 */ /* 0x000fe20000010000 */
[----:B------:R-:W-:Y:S02]  /*a8f0*/  MUFU.EX2 R145, R145 ;  /* 0x0000009100917308 */ /* 0x000fe40000000800 */
[----:B------:R-:W-:Y:S01]  /*a900*/  HMMA.16816.F32 R20, R36, R46, R20 ;  /* 0x0000002e2414723c */ /* 0x000fe20000001814 */
[----:B------:R-:W1:Y:S01]  /*a910*/  LDSM.16.MT88.4 R44, [R162+0x6800] ;  /* 0x00680000a22c783b */ /* 0x000e620000004200 */
[----:B------:R-:W-:-:S04]  /*a920*/  FADD.FTZ R119, R119, R108 ;  /* 0x0000006c77777221 */ /* 0x000fc80000010000 */
[----:B------:R-:W3:Y:S02]  /*a930*/  MUFU.EX2 R122, R122 ;  /* 0x0000007a007a7308 */ /* 0x000ee40000000800 */
[C---:B----4-:R-:W-:Y:S06]  /*a940*/  HMMA.16816.F32 R8, R36.reuse, R48, R8 ;  /* 0x000000302408723c */ /* 0x050fec0000001808 */
[----:B------:R-:W-:Y:S02]  /*a950*/  MUFU.EX2 R151, R151 ;  /* 0x0000009700977308 */ /* 0x000fe40000000800 */
[C---:B------:R-:W-:Y:S01]  /*a960*/  HMMA.16816.F32 R12, R36.reuse, R50, R12 ;  /* 0x00000032240c723c */ /* 0x040fe2000000180c */
[----:B------:R-:W4:Y:S05]  /*a970*/  LDSM.16.MT88.4 R48, [R166+0x7000] ;  /* 0x00700000a630783b */ /* 0x000f2a0000004200 */
[----:B------:R-:W5:Y:S02]  /*a980*/  MUFU.EX2 R126, R126 ;  /* 0x0000007e007e7308 */ /* 0x000f640000000800 */
[C---:B--2---:R-:W-:Y:S06]  /*a990*/  HMMA.16816.F32 R24, R36.reuse, R40, R24 ;  /* 0x000000282418723c */ /* 0x044fec0000001818 */
[----:B------:R-:W-:Y:S02]  /*a9a0*/  MUFU.EX2 R209, R209 ;  /* 0x000000d100d17308 */ /* 0x000fe40000000800 */
[C---:B------:R-:W-:Y:S01]  /*a9b0*/  HMMA.16816.F32 R28, R36.reuse, R42, R28 ;  /* 0x0000002a241c723c */ /* 0x040fe2000000181c */
[----:B------:R-:W2:Y:S05]  /*a9c0*/  LDSM.16.MT88.4 R40, [R163+0x7000] ;  /* 0x00700000a328783b */ /* 0x000eaa0000004200 */
[----:B------:R-:W2:Y:S02]  /*a9d0*/  MUFU.EX2 R134, R134 ;  /* 0x0000008600867308 */ /* 0x000ea40000000800 */
[C---:B-1----:R-:W-:Y:S06]  /*a9e0*/  HMMA.16816.F32 R32, R36.reuse, R44, R32 ;  /* 0x0000002c2420723c */ /* 0x042fec0000001820 */
[----:B------:R-:W-:Y:S02]  /*a9f0*/  MUFU.EX2 R205, R205 ;  /* 0x000000cd00cd7308 */ /* 0x000fe40000000800 */
        /* <DEDUP_REMOVED lines=8> */
[C---:B----4-:R-:W-:Y:S02]  /*aa80*/  HMMA.16816.F32 R8, R36.reuse, R48, R8 ;  /* 0x000000302408723c */ /* 0x050fe40000001808 */
[----:B------:R-:W3:Y:S06]  /*aa90*/  MUFU.EX2 R207, R207 ;  /* 0x000000cf00cf7308 */ /* 0x000eec0000000800 */
[C---:B------:R-:W-:Y:S01]  /*aaa0*/  HMMA.16816.F32 R12, R36.reuse, R50, R12 ;  /* 0x00000032240c723c */ /* 0x040fe2000000180c */
[----:B------:R-:W4:Y:S01]  /*aab0*/  LDSM.16.MT88.4 R48, [R164+0x7800] ;  /* 0x00780000a430783b */ /* 0x000f220000004200 */
[----:B------:R-:W-:Y:S06]  /*aac0*/  MUFU.EX2 R211, R211 ;  /* 0x000000d300d37308 */ /* 0x000fec0000000800 */
[C---:B--2---:R-:W-:Y:S02]  /*aad0*/  HMMA.16816.F32 R24, R36.reuse, R40, R24 ;  /* 0x000000282418723c */ /* 0x044fe40000001818 */
[----:B------:R-:W2:Y:S05]  /*aae0*/  MUFU.EX2 R136, R136 ;  /* 0x0000008800887308 */ /* 0x000eaa0000000800 */
[----:B------:R-:W-:Y:S01]  /*aaf0*/  F2FP.PACK_AB R40, R134, R209 ;  /* 0x000000d18628723e */ /* 0x000fe200000000ff */
[C---:B-1----:R-:W-:Y:S01]  /*ab00*/  HMMA.16816.F32 R16, R36.reuse, R44, R16 ;  /* 0x0000002c2410723c */ /* 0x042fe20000001810 */
[----:B---3--:R-:W-:Y:S01]  /*ab10*/  F2FP.PACK_AB R41, R207, R132 ;  /* 0x00000084cf29723e */ /* 0x008fe200000000ff */
[----:B------:R-:W-:Y:S06]  /*ab20*/  MUFU.EX2 R192, R192 ;  /* 0x000000c000c07308 */ /* 0x000fec0000000800 */
[C---:B------:R-:W-:Y:S01]  /*ab30*/  HMMA.16816.F32 R20, R36.reuse, R46, R20 ;  /* 0x0000002e2414723c */ /* 0x040fe20000001814 */
[----:B------:R-:W1:Y:S01]  /*ab40*/  LDSM.16.MT88.4 R44, [R162+0x7000] ;  /* 0x00700000a22c783b */ /* 0x000e620000004200 */
[----:B------:R-:W-:Y:S06]  /*ab50*/  MUFU.EX2 R193, R193 ;  /* 0x000000c100c17308 */ /* 0x000fec0000000800 */
[----:B------:R-:W-:Y:S07]  /*ab60*/  HMMA.16816.F32 R28, R36, R42, R28 ;  /* 0x0000002a241c723c */ /* 0x000fee000000181c */
[----:B------:R-:W-:-:S02]  /*ab70*/  F2FP.PACK_AB R42, R130, R205 ;  /* 0x000000cd822a723e */ /* 0x000fc400000000ff */
[----:B--2---:R-:W-:-:S07]  /*ab80*/  F2FP.PACK_AB R43, R136, R211 ;  /* 0x000000d3882b723e */ /* 0x004fce00000000ff */
[C---:B------:R-:W-:Y:S07]  /*ab90*/  HMMA.16816.F32 R8, R40.reuse, R56, R8 ;  /* 0x000000382808723c */ /* 0x040fee0000001808 */
[--C-:B------:R-:W-:Y:S01]  /*aba0*/  FFMA.FTZ R56, R149, c[0x0][0x23c], -R60.reuse ;  /* 0x00008f0095387a23 */ /* 0x100fe2000001083c */
[----:B------:R-:W-:Y:S01]  /*abb0*/  HMMA.16816.F32 R12, R40, R58, R12 ;  /* 0x0000003a280c723c */ /* 0x000fe2000000180c */
[----:B------:R-:W-:-:S04]  /*abc0*/  FFMA.FTZ R57, R197, c[0x0][0x23c], -R60 ;  /* 0x00008f00c5397a23 */ /* 0x000fc8000001083c */
[----:B------:R-:W-:Y:S02]  /*abd0*/  MUFU.EX2 R56, R56 ;  /* 0x0000003800387308 */ /* 0x000fe40000000800 */
[--C-:B------:R-:W-:Y:S01]  /*abe0*/  FFMA.FTZ R58, R153, c[0x0][0x23c], -R60.reuse ;  /* 0x00008f00993a7a23 */ /* 0x100fe2000001083c */
[----:B----4-:R-:W-:Y:S01]  /*abf0*/  HMMA.16816.F32 R16, R40, R48, R16 ;  /* 0x000000302810723c */ /* 0x010fe20000001810 */
        /* <DEDUP_REMOVED lines=50> */
[----:B------:R-:W-:Y:S02]  /*af20*/  MUFU.EX2 R40, R40 ;  /* 0x0000002800287308 */ /* 0x000fe40000000800 */
[----:B--2---:R-:W-:-:S06]  /*af30*/  F2FP.PACK_AB R4, R47, R46 ;  /* 0x0000002e2f04723e */ /* 0x004fcc00000000ff */
        /* <DEDUP_REMOVED lines=22> */
[----:B------:R-:W-:Y:S01]  /*b0a0*/  FFMA.FTZ R24, R113, c[0x0][0x23c], -R60 ;  /* 0x00008f0071187a23 */ /* 0x000fe2000001083c */
[C---:B------:R-:W-:Y:S01]  /*b0b0*/  HMMA.16816.F32 R76, R4.reuse, R78, R28 ;  /* 0x0000004e044c723c */ /* 0x040fe2000000181c */
[--C-:B------:R-:W-:Y:S02]  /*b0c0*/  FFMA.FTZ R27, R63, c[0x0][0x23c], -R104.reuse ;  /* 0x00008f003f1b7a23 */ /* 0x100fe40000010868 */
[--C-:B------:R-:W-:Y:S02]  /*b0d0*/  FFMA.FTZ R26, R65, c[0x0][0x23c], -R104.reuse ;  /* 0x00008f00411a7a23 */ /* 0x100fe40000010868 */
[----:B------:R-:W-:Y:S01]  /*b0e0*/  FFMA.FTZ R25, R64, c[0x0][0x23c], -R104 ;  /* 0x00008f0040197a23 */ /* 0x000fe20000010868 */
[----:B------:R-:W-:Y:S01]  /*b0f0*/  MUFU.EX2 R21, R21 ;  /* 0x0000001500157308 */ /* 0x000fe20000000800 */
[----:B------:R-:W-:Y:S01]  /*b100*/  FFMA.FTZ R29, R61, c[0x0][0x23c], -R60 ;  /* 0x00008f003d1d7a23 */ /* 0x000fe2000001083c */
[C---:B--2---:R-:W-:Y:S06]  /*b110*/  HMMA.16816.F32 R72, R4.reuse, R8, R72 ;  /* 0x000000080448723c */ /* 0x044fec0000001848 */
[----:B------:R-:W2:Y:S02]  /*b120*/  MUFU.EX2 R24, R24 ;  /* 0x0000001800187308 */ /* 0x000ea40000000800 */
[----:B------:R-:W-:Y:S01]  /*b130*/  HMMA.16816.F32 R68, R4, R10, R68 ;  /* 0x0000000a0444723c */ /* 0x000fe20000001844 */
[----:B------:R-:W4:Y:S05]  /*b140*/  LDSM.16.MT88.4 R8, [R163+0x9000] ;  /* 0x00900000a308783b */ /* 0x000f2a0000004200 */
[----:B------:R-:W-:Y:S01]  /*b150*/  MUFU.EX2 R22, R22 ;  /* 0x0000001600167308 */ /* 0x000fe20000000800 */
[----:B-1----:R-:W-:-:S02]  /*b160*/  F2FP.PACK_AB R4, R35, R34 ;  /* 0x000000222304723e */ /* 0x002fc400000000ff */
        /* <DEDUP_REMOVED lines=10> */
[----:B------:R-:W-:Y:S01]  /*b210*/  MUFU.EX2 R2, R55 ;  /* 0x0000003700027308 */ /* 0x000fe20000000800 */
[----:B------:R-:W-:-:S04]  /*b220*/  FADD.FTZ R125, R125, R12 ;  /* 0x0000000c7d7d7221 */ /* 0x000fc80000010000 */
[----:B------:R-:W-:Y:S01]  /*b230*/  FADD.FTZ R110, R110, R125 ;  /* 0x0000007d6e6e7221 */ /* 0x000fe20000010000 */
[----:B------:R-:W-:Y:S01]  /*b240*/  HMMA.16816.F32 R92, R4, R18, R92 ;  /* 0x00000012045c723c */ /* 0x000fe2000000185c */
[----:B------:R-:W2:Y:S01]  /*b250*/  LDSM.16.MT88.4 R16, [R162+0x9000] ;  /* 0x00900000a210783b */ /* 0x000ea20000004200 */
[----:B------:R-:W3:Y:S01]  /*b260*/  MUFU.EX2 R29, R29 ;  /* 0x0000001d001d7308 */ /* 0x000ee20000000800 */
[----:B------:R-:W-:-:S04]  /*b270*/  FADD.FTZ R127, R127, R110 ;  /* 0x0000006e7f7f7221 */ /* 0x000fc80000010000 */
[----:B------:R-:W-:Y:S01]  /*b280*/  FADD.FTZ R112, R112, R127 ;  /* 0x0000007f70707221 */ /* 0x000fe20000010000 */
[----:B------:R-:W-:Y:S01]  /*b290*/  HMMA.16816.F32 R84, R4, R14, R84 ;  /* 0x0000000e0454723c */ /* 0x000fe20000001854 */
[----:B------:R-:W4:Y:S02]  /*b2a0*/  LDSM.16.MT88.4 R12, [R166+0x9800] ;  /* 0x00980000a60c783b */ /* 0x000f240000004200 */
[----:B------:R-:W-:-:S04]  /*b2b0*/  FADD.FTZ R145, R145, R112 ;  /* 0x0000007091917221 */ /* 0x000fc80000010000 */
[----:B------:R-:W-:Y:S01]  /*b2c0*/  FADD.FTZ R122, R122, R145 ;  /* 0x000000917a7a7221 */ /* 0x000fe20000010000 */
[----:B------:R-:W-:Y:S03]  /*b2d0*/  HMMA.16816.F32 R80, R4, R8, R80 ;  /* 0x000000080450723c */ /* 0x000fe60000001850 */
[----:B------:R-:W-:-:S04]  /*b2e0*/  FADD.FTZ R151, R151, R122 ;  /* 0x0000007a97977221 */ /* 0x000fc80000010000 */
[----:B------:R-:W-:Y:S01]  /*b2f0*/  FADD.FTZ R8, R0, R119 ;  /* 0x0000007700087221 */ /* 0x000fe20000010000 */
[----:B------:R-:W-:Y:S01]  /*b300*/  HMMA.16816.F32 R76, R4, R10, R76 ;  /* 0x0000000a044c723c */ /* 0x000fe2000000184c */
[----:B------:R-:W5:Y:S01]  /*b310*/  MUFU.EX2 R0, R53 ;  /* 0x0000003500007308 */ /* 0x000f620000000800 */
[----:B------:R-:W-:Y:S02]  /*b320*/  FADD.FTZ R151, R126, R151 ;  /* 0x000000977e977221 */ /* 0x000fe40000010000 */
[----:B------:R-:W-:Y:S02]  /*b330*/  FADD.FTZ R147, R147, R8 ;  /* 0x0000000893937221 */ /* 0x000fe40000010000 */
[----:B------:R-:W4:Y:S01]  /*b340*/  LDSM.16.MT88.4 R8, [R164+0x9800] ;  /* 0x00980000a408783b */ /* 0x000f220000004200 */
[----:B------:R-:W-:Y:S02]  /*b350*/  FADD.FTZ R28, R132, R151 ;  /* 0x00000097841c7221 */ /* 0x000fe40000010000 */
        /* <DEDUP_REMOVED lines=11> */
[----:B------:R-:W2:Y:S01]  /*b410*/  LDSM.16.MT88.4 R16, [R163+0x9800] ;  /* 0x00980000a310783b */ /* 0x000ea20000004200 */
[----:B------:R-:W-:Y:S02]  /*b420*/  FADD.FTZ R59, R59, R58 ;  /* 0x0000003a3b3b7221 */ /* 0x000fe40000010000 */
[----:B------:R-:W-:Y:S02]  /*b430*/  FADD.FTZ R205, R205, R134 ;  /* 0x00000086cdcd7221 */ /* 0x000fe40000010000 */
[----:B------:R-:W-:Y:S01]  /*b440*/  FADD.FTZ R56, R56, R59 ;  /* 0x0000003b38387221 */ /* 0x000fe20000010000 */
[----:B-1----:R-:W-:Y:S01]  /*b450*/  F2FP.PACK_AB R4, R26, R27 ;  /* 0x0000001b1a04723e */ /* 0x002fe200000000ff */
[----:B------:R-:W-:Y:S01]  /*b460*/  FADD.FTZ R130, R130, R205 ;  /* 0x000000cd82827221 */ /* 0x000fe20000010000 */
[----:B---3--:R-:W-:Y:S01]  /*b470*/  F2FP.PACK_AB R5, R29, R2 ;  /* 0x000000021d05723e */ /* 0x008fe200000000ff */
        /* <DEDUP_REMOVED lines=19> */
[C---:B--2---:R-:W-:Y:S01]  /*b5b0*/  HMMA.16816.F32 R80, R4.reuse, R16, R80 ;  /* 0x000000100450723c */ /* 0x044fe20000001850 */
        /* <DEDUP_REMOVED lines=22> */
.L_x_5784:
[----:B------:R-:W-:Y:S05]  /*b720*/  @!P2 BRA `(.L_x_5792) ;  /* 0x00003d600000a947 */ /* 0x000fea0003800000 */
[----:B------:R-:W-:Y:S01]  /*b730*/  IMAD.MOV.U32 R189, RZ, RZ, c[0x0][0x1a0] ;  /* 0x00006800ffbd7624 */ /* 0x000fe200078e00ff */
[----:B------:R-:W-:Y:S02]  /*b740*/  MOV R101, R0 ;  /* 0x0000000000657202 */ /* 0x000fe40000000f00 */
[----:B------:R-:W-:Y:S01]  /*b750*/  MOV R103, R2 ;  /* 0x0000000200677202 */ /* 0x000fe20000000f00 */
[----:B------:R-:W-:-:S05]  /*b760*/  IMAD.U32 R188, R189, -0x80, RZ ;  /* 0xffffff80bdbc7824 */ /* 0x000fca00078e00ff */
[----:B------:R-:W-:Y:S02]  /*b770*/  SHF.R.S32.HI R187, RZ, 0x1f, R188 ;  /* 0x0000001fffbb7819 */ /* 0x000fe400000114bc */
.L_x_5796:
        /* <DEDUP_REMOVED lines=65> */
.L_x_5793:
        /* <DEDUP_REMOVED lines=72> */
[----:B------:R-:W-:Y:S03]  /*c010*/  ISETP.GT.AND P2, PT, R180, R175, PT ;  /* 0x000000afb400720c */ /* 0x000fe60003f44270 */
        /* <DEDUP_REMOVED lines=17> */
[----:B------:R-:W0:Y:S08]  /*c130*/  LDGDEPBAR ;  /* 0x00000000000079af */ /* 0x000e300000000000 */
[----:B------:R-:W1:Y:S08]  /*c140*/  LDSM.16.M88.4 R112, [R171+0x2800] ;  /* 0x00280000ab70783b */ /* 0x000e700000000200 */
[----:B------:R-:W1:Y:S08]  /*c150*/  LDSM.16.M88.4 R116, [R171+0x3000] ;  /* 0x00300000ab74783b */ /* 0x000e700000000200 */
[----:B------:R-:W1:Y:S08]  /*c160*/  LDSM.16.M88.4 R120, [R171+0x3800] ;  /* 0x00380000ab78783b */ /* 0x000e700000000200 */
[----:B------:R-:W1:Y:S08]  /*c170*/  LDSM.16.M88.4 R124, [R171+0x4000] ;  /* 0x00400000ab7c783b */ /* 0x000e700000000200 */
[----:B------:R-:W1:Y:S08]  /*c180*/  LDSM.16.M88.4 R128, [R171+0x4800] ;  /* 0x00480000ab80783b */ /* 0x000e700000000200 */
[----:B------:R-:W1:Y:S08]  /*c190*/  LDSM.16.M88.4 R132, [R171+0x5000] ;  /* 0x00500000ab84783b */ /* 0x000e700000000200 */
[----:B------:R-:W2:Y:S08]  /*c1a0*/  LDSM.16.M88.4 R136, [R171+0x5800] ;  /* 0x00580000ab88783b */ /* 0x000eb00000000200 */
[----:B------:R-:W-:Y:S08]  /*c1b0*/  LDSM.16.M88.4 R140, [R170] ;  /* 0x00000000aa8c783b */ /* 0x000ff00000000200 */
[----:B------:R-:W2:Y:S08]  /*c1c0*/  LDSM.16.M88.4 R144, [R165+0x2000] ;  /* 0x00200000a590783b */ /* 0x000eb00000000200 */
[----:B------:R-:W2:Y:S08]  /*c1d0*/  LDSM.16.M88.4 R148, [R165+0x2800] ;  /* 0x00280000a594783b */ /* 0x000eb00000000200 */
[----:B------:R-:W2:Y:S01]  /*c1e0*/  LDSM.16.M88.4 R152, [R165+0x3000] ;  /* 0x00300000a598783b */ /* 0x000ea20000000200 */
        /* <DEDUP_REMOVED lines=21> */
[C---:B------:R-:W-:Y:S08]  /*c340*/  HMMA.16816.F32 R4, R140.reuse, R144, R4 ;  /* 0x000000908c04723c */ /* 0x040ff00000001804 */
[C---:B------:R-:W-:Y:S08]  /*c350*/  HMMA.16816.F32 R8, R140.reuse, R146, R8 ;  /* 0x000000928c08723c */ /* 0x040ff00000001808 */
[C---:B------:R-:W-:Y:S08]  /*c360*/  HMMA.16816.F32 R12, R140.reuse, R148, R12 ;  /* 0x000000948c0c723c */ /* 0x040ff0000000180c */
        /* <DEDUP_REMOVED lines=8> */
[----:B------:R-:W-:Y:S07]  /*c3f0*/  LDSM.16.M88.4 R108, [R169] ;  /* 0x00000000a96c783b */ /* 0x000fee0000000200 */
[C---:B------:R-:W-:Y:S08]  /*c400*/  HMMA.16816.F32 R44, R140.reuse, R112, R44 ;  /* 0x000000708c2c723c */ /* 0x040ff0000000182c */
[C---:B------:R-:W-:Y:S01]  /*c410*/  HMMA.16816.F32 R48, R140.reuse, R114, R48 ;  /* 0x000000728c30723c */ /* 0x040fe20000001830 */
[----:B------:R-:W2:Y:S07]  /*c420*/  LDSM.16.M88.4 R112, [R168] ;  /* 0x00000000a870783b */ /* 0x000eae0000000200 */
[C---:B------:R-:W-:Y:S08]  /*c430*/  HMMA.16816.F32 R52, R140.reuse, R116, R52 ;  /* 0x000000748c34723c */ /* 0x040ff00000001834 */
[C---:B------:R-:W-:Y:S01]  /*c440*/  HMMA.16816.F32 R56, R140.reuse, R118, R56 ;  /* 0x000000768c38723c */ /* 0x040fe20000001838 */
[----:B------:R-:W3:Y:S07]  /*c450*/  LDSM.16.M88.4 R116, [R161] ;  /* 0x00000000a174783b */ /* 0x000eee0000000200 */
[C---:B-1----:R-:W-:Y:S08]  /*c460*/  HMMA.16816.F32 R60, R140.reuse, R104, R60 ;  /* 0x000000688c3c723c */ /* 0x042ff0000000183c */
[----:B------:R-:W-:Y:S01]  /*c470*/  HMMA.16816.F32 R64, R140, R106, R64 ;  /* 0x0000006a8c40723c */ /* 0x000fe20000001840 */
[----:B------:R-:W1:Y:S07]  /*c480*/  LDSM.16.M88.4 R104, [R160] ;  /* 0x00000000a068783b */ /* 0x000e6e0000000200 */
[C---:B--2---:R-:W-:Y:S08]  /*c490*/  HMMA.16816.F32 R4, R108.reuse, R112, R4 ;  /* 0x000000706c04723c */ /* 0x044ff00000001804 */
[C---:B------:R-:W-:Y:S01]  /*c4a0*/  HMMA.16816.F32 R8, R108.reuse, R114, R8 ;  /* 0x000000726c08723c */ /* 0x040fe20000001808 */
[----:B------:R-:W2:Y:S07]  /*c4b0*/  LDSM.16.M88.4 R112, [R159] ;  /* 0x000000009f70783b */ /* 0x000eae0000000200 */
[C---:B---3--:R-:W-:Y:S08]  /*c4c0*/  HMMA.16816.F32 R12, R108.reuse, R116, R12 ;  /* 0x000000746c0c723c */ /* 0x048ff0000000180c */
        /* <DEDUP_REMOVED lines=14> */
[C---:B-1----:R-:W-:Y:S08]  /*c5b0*/  HMMA.16816.F32 R52, R108.reuse, R104, R52 ;  /* 0x000000686c34723c */ /* 0x042ff00000001834 */
[C---:B------:R-:W-:Y:S01]  /*c5c0*/  HMMA.16816.F32 R56, R108.reuse, R106, R56 ;  /* 0x0000006a6c38723c */ /* 0x040fe20000001838 */
[----:B------:R-:W1:Y:S07]  /*c5d0*/  LDSM.16.M88.4 R104, [R100+0x800] ;  /* 0x000800006468783b */ /* 0x000e6e0000000200 */
[C---:B--2---:R-:W-:Y:S08]  /*c5e0*/  HMMA.16816.F32 R60, R108.reuse, R112, R60 ;  /* 0x000000706c3c723c */ /* 0x044ff0000000183c */
[----:B------:R-:W-:Y:S01]  /*c5f0*/  HMMA.16816.F32 R64, R108, R114, R64 ;  /* 0x000000726c40723c */ /* 0x000fe20000001840 */
[----:B------:R-:W2:Y:S07]  /*c600*/  LDSM.16.M88.4 R108, [R100+0x1000] ;  /* 0x00100000646c783b */ /* 0x000eae0000000200 */
[C---:B---3--:R-:W-:Y:S08]  /*c610*/  HMMA.16816.F32 R4, R116.reuse, R120, R4 ;  /* 0x000000787404723c */ /* 0x048ff00000001804 */
[C---:B------:R-:W-:Y:S08]  /*c620*/  HMMA.16816.F32 R8, R116.reuse, R122, R8 ;  /* 0x0000007a7408723c */ /* 0x040ff00000001808 */
[C---:B-1----:R-:W-:Y:S08]  /*c630*/  HMMA.16816.F32 R12, R116.reuse, R104, R12 ;  /* 0x00000068740c723c */ /* 0x042ff0000000180c */
[C---:B------:R-:W-:Y:S01]  /*c640*/  HMMA.16816.F32 R16, R116.reuse, R106, R16 ;  /* 0x0000006a7410723c */ /* 0x040fe20000001810 */
[----:B------:R-:W1:Y:S03]  /*c650*/  LDSM.16.M88.4 R104, [R100+0x1800] ;  /* 0x001800006468783b */ /* 0x000e660000000200 */
[----:B------:R-:W-:Y:S02]  /*c660*/  FMUL.FTZ R0, R6, c[0x0][0x2ec] ;  /* 0x0000bb0006007a20 */ /* 0x000fe40000410000 */
[----:B------:R-:W-:Y:S02]  /*c670*/  FMUL.FTZ R3, R7, c[0x0][0x2ec] ;  /* 0x0000bb0007037a20 */ /* 0x000fe40000410000 */
[----:B------:R3:W1:Y:S01]  /*c680*/  MUFU.TANH R114, R0 ;  /* 0x0000000000727308 */ /* 0x0006620000002400 */
[C---:B--2---:R-:W-:Y:S03]  /*c690*/  HMMA.16816.F32 R20, R116.reuse, R108, R20 ;  /* 0x0000006c7414723c */ /* 0x044fe60000001814 */
[----:B------:R-:W-:Y:S02]  /*c6a0*/  FMUL.FTZ R2, R5, c[0x0][0x2ec] ;  /* 0x0000bb0005027a20 */ /* 0x000fe40000410000 */
        /* <DEDUP_REMOVED lines=11> */
[----:B---3--:R-:W-:Y:S02]  /*c760*/  FMUL.FTZ R0, R11, c[0x0][0x2ec] ;  /* 0x0000bb000b007a20 */ /* 0x008fe40000410000 */
[----:B------:R-:W-:Y:S02]  /*c770*/  FMUL.FTZ R247, R16, c[0x0][0x2ec] ;  /* 0x0000bb0010f77a20 */ /* 0x000fe40000410000 */
[----:B------:R-:W-:Y:S01]  /*c780*/  FMUL.FTZ R245, R17, c[0x0][0x2ec] ;  /* 0x0000bb0011f57a20 */ /* 0x000fe20000410000 */
[----:B------:R-:W3:Y:S01]  /*c790*/  MUFU.TANH R122, R0 ;  /* 0x00000000007a7308 */ /* 0x000ee20000002400 */
[----:B------:R-:W-:Y:S01]  /*c7a0*/  FMUL.FTZ R246, R18, c[0x0][0x2ec] ;  /* 0x0000bb0012f67a20 */ /* 0x000fe20000410000 */
[C---:B-1----:R-:W-:Y:S03]  /*c7b0*/  HMMA.16816.F32 R28, R116.reuse, R104, R28 ;  /* 0x00000068741c723c */ /* 0x042fe6000000181c */
[----:B------:R-:W-:Y:S02]  /*c7c0*/  FMUL.FTZ R244, R19, c[0x0][0x2ec] ;  /* 0x0000bb0013f47a20 */ /* 0x000fe40000410000 */
[----:B------:R-:W-:Y:S03]  /*c7d0*/  FMUL.FTZ R243, R20, c[0x0][0x2ec] ;  /* 0x0000bb0014f37a20 */ /* 0x000fe60000410000 */
[----:B------:R1:W1:Y:S01]  /*c7e0*/  MUFU.TANH R155, R194 ;  /* 0x000000c2009b7308 */ /* 0x0002620000002400 */
[C---:B------:R-:W-:Y:S01]  /*c7f0*/  HMMA.16816.F32 R32, R116.reuse, R106, R32 ;  /* 0x0000006a7420723c */ /* 0x040fe20000001820 */
[----:B------:R-:W3:Y:S02]  /*c800*/  LDSM.16.M88.4 R104, [R100+0x2800] ;  /* 0x002800006468783b */ /* 0x000ee40000000200 */
[----:B------:R-:W-:Y:S02]  /*c810*/  FMUL.FTZ R241, R21, c[0x0][0x2ec] ;  /* 0x0000bb0015f17a20 */ /* 0x000fe40000410000 */
[----:B------:R-:W-:Y:S02]  /*c820*/  FMUL.FTZ R242, R22, c[0x0][0x2ec] ;  /* 0x0000bb0016f27a20 */ /* 0x000fe40000410000 */
[----:B------:R-:W-:Y:S02]  /*c830*/  FMUL.FTZ R240, R23, c[0x0][0x2ec] ;  /* 0x0000bb0017f07a20 */ /* 0x000fe40000410000 */
[----:B------:R4:W3:Y:S01]  /*c840*/  MUFU.TANH R113, R195 ;  /* 0x000000c300717308 */ /* 0x0008e20000002400 */
[C---:B--2---:R-:W-:Y:S03]  /*c850*/  HMMA.16816.F32 R36, R116.reuse, R108, R36 ;  /* 0x0000006c7424723c */ /* 0x044fe60000001824 */
[----:B------:R-:W-:Y:S02]  /*c860*/  FMUL.FTZ R237, R24, c[0x0][0x2ec] ;  /* 0x0000bb0018ed7a20 */ /* 0x000fe40000410000 */
[----:B------:R-:W-:Y:S02]  /*c870*/  FMUL.FTZ R239, R25, c[0x0][0x2ec] ;  /* 0x0000bb0019ef7a20 */ /* 0x000fe40000410000 */
[----:B------:R-:W-:Y:S01]  /*c880*/  FMUL.FTZ R238, R26, c[0x0][0x2ec] ;  /* 0x0000bb001aee7a20 */ /* 0x000fe20000410000 */
[C---:B------:R-:W-:Y:S01]  /*c890*/  HMMA.16816.F32 R40, R116.reuse, R110, R40 ;  /* 0x0000006e7428723c */ /* 0x040fe20000001828 */
[----:B------:R-:W2:Y:S01]  /*c8a0*/  MUFU.TANH R252, R252 ;  /* 0x000000fc00fc7308 */ /* 0x000ea20000002400 */
[----:B------:R-:W2:Y:S02]  /*c8b0*/  LDSM.16.M88.4 R108, [R100+0x3000] ;  /* 0x00300000646c783b */ /* 0x000ea40000000200 */
[----:B------:R-:W-:Y:S01]  /*c8c0*/  FMUL.FTZ R236, R27, c[0x0][0x2ec] ;  /* 0x0000bb001bec7a20 */ /* 0x000fe20000410000 */
[----:B-1----:R-:W-:Y:S01]  /*c8d0*/  MOV R194, R196 ;  /* 0x000000c400c27202 */ /* 0x002fe20000000f00 */
[----:B------:R-:W-:Y:S02]  /*c8e0*/  FMUL.FTZ R235, R28, c[0x0][0x2ec] ;  /* 0x0000bb001ceb7a20 */ /* 0x000fe40000410000 */
[----:B------:R-:W-:Y:S03]  /*c8f0*/  FMUL.FTZ R233, R29, c[0x0][0x2ec] ;  /* 0x0000bb001de97a20 */ /* 0x000fe60000410000 */
[----:B------:R-:W1:Y:S01]  /*c900*/  MUFU.TANH R251, R251 ;  /* 0x000000fb00fb7308 */ /* 0x000e620000002400 */
[----:B------:R-:W-:Y:S02]  /*c910*/  FMUL.FTZ R234, R30, c[0x0][0x2ec] ;  /* 0x0000bb001eea7a20 */ /* 0x000fe40000410000 */
[----:B------:R-:W-:Y:S01]  /*c920*/  FMUL.FTZ R232, R31, c[0x0][0x2ec] ;  /* 0x0000bb001fe87a20 */ /* 0x000fe20000410000 */
[----:B----4-:R-:W-:Y:S01]  /*c930*/  MOV R195, R197 ;  /* 0x000000c500c37202 */ /* 0x010fe20000000f00 */
[----:B------:R-:W-:Y:S02]  /*c940*/  FMUL.FTZ R229, R32, c[0x0][0x2ec] ;  /* 0x0000bb0020e57a20 */ /* 0x000fe40000410000 */
[----:B------:R-:W-:Y:S02]  /*c950*/  FMUL.FTZ R231, R33, c[0x0][0x2ec] ;  /* 0x0000bb0021e77a20 */ /* 0x000fe40000410000 */
[----:B------:R-:W-:Y:S01]  /*c960*/  FMUL.FTZ R230, R34, c[0x0][0x2ec] ;  /* 0x0000bb0022e67a20 */ /* 0x000fe20000410000 */
[----:B------:R-:W4:Y:S01]  /*c970*/  MUFU.TANH R249, R249 ;  /* 0x000000f900f97308 */ /* 0x000f220000002400 */
[----:B------:R-:W-:Y:S01]  /*c980*/  FMUL.FTZ R228, R35, c[0x0][0x2ec] ;  /* 0x0000bb0023e47a20 */ /* 0x000fe20000410000 */
[C---:B---3--:R-:W-:Y:S03]  /*c990*/  HMMA.16816.F32 R44, R116.reuse, R104, R44 ;  /* 0x00000068742c723c */ /* 0x048fe6000000182c */
[----:B------:R-:W-:Y:S02]  /*c9a0*/  FMUL.FTZ R227, R36, c[0x0][0x2ec] ;  /* 0x0000bb0024e37a20 */ /* 0x000fe40000410000 */
[----:B------:R-:W-:Y:S02]  /*c9b0*/  FMUL.FTZ R225, R37, c[0x0][0x2ec] ;  /* 0x0000bb0025e17a20 */ /* 0x000fe40000410000 */
[----:B------:R-:W-:Y:S01]  /*c9c0*/  FMUL.FTZ R226, R38, c[0x0][0x2ec] ;  /* 0x0000bb0026e27a20 */ /* 0x000fe20000410000 */
[----:B------:R-:W3:Y:S01]  /*c9d0*/  MUFU.TANH R250, R250 ;  /* 0x000000fa00fa7308 */ /* 0x000ee20000002400 */
        /* <DEDUP_REMOVED lines=30> */
[----:B-----5:R-:W-:Y:S02]  /*cbc0*/  FMUL.FTZ R207, R56, c[0x0][0x2ec] ;  /* 0x0000bb0038cf7a20 */ /* 0x020fe40000410000 */
        /* <DEDUP_REMOVED lines=66> */
[----:B-1----:R-:W-:Y:S04]  /*cff0*/  IABS R0, c[0x0][0x2d0] ;  /* 0x0000b40000007a13 */ /* 0x002fe80000000000 */
        /* <DEDUP_REMOVED lines=58> */
.L_x_5795:
[----:B------:R2:W-:Y:S01]  /*d3a0*/  @P1 STS.128 [R179+0x2000], RZ ;  /* 0x002000ffb3001388 */ /* 0x0005e20000000c00 */
[-C--:B------:R-:W-:Y:S01]  /*d3b0*/  @!P1 IADD3 R11, P3, R177, R6.reuse, RZ ;  /* 0x00000006b10b9210 */ /* 0x080fe20007f7e0ff */
[----:B-1----:R-:W-:Y:S01]  /*d3c0*/  @!P1 IMAD.MOV.U32 R0, RZ, RZ, c[0x0][0x19c] ;  /* 0x00006700ff009624 */ /* 0x002fe200078e00ff */
[-C--:B------:R-:W-:Y:S01]  /*d3d0*/  @!P1 LEA R9, P2, R5, R6.reuse, 0x5 ;  /* 0x0000000605099211 */ /* 0x080fe200078428ff */
[----:B------:R-:W-:Y:S01]  /*d3e0*/  @!P1 IMAD.MOV.U32 R4, RZ, RZ, c[0x0][0x19c] ;  /* 0x00006700ff049624 */ /* 0x000fe200078e00ff */
[----:B------:R-:W-:Y:S01]  /*d3f0*/  @!P1 MOV R20, R6 ;  /* 0x0000000600149202 */ /* 0x000fe20000000f00 */
[--C-:B------:R-:W-:Y:S01]  /*d400*/  @!P1 IMAD.X R2, R176, 0x1, R7.reuse, P3 ;  /* 0x00000001b0029824 */ /* 0x100fe200018e0607 */
[-C--:B------:R-:W-:Y:S01]  /*d410*/  @!P1 LEA R16, P3, R11, R190.reuse, 0x1 ;  /* 0x000000be0b109211 */ /* 0x080fe200078608ff */
[C---:B------:R-:W-:Y:S01]  /*d420*/  @!P1 IMAD.WIDE.U32 R12, R5.reuse, 0x30, R6 ;  /* 0x00000030050c9825 */ /* 0x040fe200078e0006 */
[----:B------:R-:W-:Y:S02]  /*d430*/  @!P1 LEA.HI.X R0, R5, R7, R0, 0x5, P2 ;  /* 0x0000000705009211 */ /* 0x000fe400010f2c00 */
[-C--:B------:R-:W-:Y:S01]  /*d440*/  @!P1 LEA.HI.X R17, R11, R191.reuse, R2, 0x1, P3 ;  /* 0x000000bf0b119211 */ /* 0x080fe200018f0c02 */
[----:B------:R-:W-:Y:S01]  /*d450*/  @!P1 IMAD.MOV.U32 R2, RZ, RZ, c[0x0][0x19c] ;  /* 0x00006700ff029624 */ /* 0x000fe200078e00ff */
[-C--:B------:R-:W-:Y:S01]  /*d460*/  LEA R18, P3, R6, R190.reuse, 0x1 ;  /* 0x000000be06127211 */ /* 0x080fe200078608ff */
[--C-:B------:R-:W-:Y:S01]  /*d470*/  @!P1 IMAD.MOV.U32 R21, RZ, RZ, R7.reuse ;  /* 0x000000ffff159224 */ /* 0x100fe200078e0007 */
[----:B------:R-:W-:Y:S01]  /*d480*/  @!P1 LEA R14, P2, R9, R190, 0x1 ;  /* 0x000000be090e9211 */ /* 0x000fe200078408ff */
[----:B------:R-:W-:Y:S01]  /*d490*/  @!P1 IMAD R4, R4, 0x30, RZ ;  /* 0x0000003004049824 */ /* 0x000fe200078e02ff */
        /* <DEDUP_REMOVED lines=19> */
[----:B------:R-:W-:Y:S01]  /*d5d0*/  @!P1 IMAD.MOV.U32 R4, RZ, RZ, c[0x0][0x19c] ;  /* 0x00006700ff049624 */ /* 0x000fe200078e00ff */
[----:B------:R2:W-:Y:S01]  /*d5e0*/  @P1 STS.128 [R179+0x3000], RZ ;  /* 0x003000ffb3001388 */ /* 0x0005e20000000c00 */
[----:B------:R-:W-:Y:S01]  /*d5f0*/  @!P1 IMAD R0, R0, 0x50, RZ ;  /* 0x0000005000009824 */ /* 0x000fe200078e02ff */
[-C--:B------:R-:W-:Y:S01]  /*d600*/  @!P1 LEA R12, P2, R20, R190.reuse, 0x1 ;  /* 0x000000be140c9211 */ /* 0x080fe200078408ff */
[--C-:B------:R-:W-:Y:S01]  /*d610*/  @!P1 IMAD.MOV.U32 R11, RZ, RZ, R7.reuse ;  /* 0x000000ffff0b9224 */ /* 0x100fe200078e0007 */
[----:B------:R-:W-:Y:S01]  /*d620*/  @!PT LDS RZ, [RZ] ;  /* 0x00000000fffff984 */ /* 0x000fe20000000800 */
[----:B------:R-:W-:Y:S01]  /*d630*/  @!PT LDS RZ, [RZ] ;  /* 0x00000000fffff984 */ /* 0x000fe20000000800 */
[----:B------:R-:W-:Y:S01]  /*d640*/  @!PT LDS RZ, [RZ] ;  /* 0x00000000fffff984 */ /* 0x000fe20000000800 */
[----:B------:R2:W-:Y:S01]  /*d650*/  @!P1 LDGSTS.E.BYPASS.LTC128B.128 [R179+0x3000], [R14.64] ;  /* 0x030000000eb39fae */ /* 0x0005e2000b901d46 */
[C---:B------:R-:W-:Y:S03]  /*d660*/  @!P1 IMAD.WIDE.U32 R6, R5.reuse, 0x70, R6 ;  /* 0x0000007005069825 */ /* 0x040fe600078e0006 */
[----:B------:R2:W-:Y:S01]  /*d670*/  @P1 STS.128 [R179+0x3800], RZ ;  /* 0x003800ffb3001388 */ /* 0x0005e20000000c00 */
[----:B------:R-:W-:Y:S01]  /*d680*/  @!P1 IMAD.WIDE.U32 R10, R5, 0x60, R10 ;  /* 0x00000060050a9825 */ /* 0x000fe200078e000a */
[----:B------:R-:W-:Y:S02]  /*d690*/  @!P1 IADD3 R5, R0, R21, RZ ;  /* 0x0000001500059210 */ /* 0x000fe40007ffe0ff */
[----:B------:R-:W-:Y:S01]  /*d6a0*/  @!PT LDS RZ, [RZ] ;  /* 0x00000000fffff984 */ /* 0x000fe20000000800 */
[----:B------:R-:W-:Y:S01]  /*d6b0*/  @!PT LDS RZ, [RZ] ;  /* 0x00000000fffff984 */ /* 0x000fe20000000800 */
[----:B------:R-:W-:Y:S01]  /*d6c0*/  @!PT LDS RZ, [RZ] ;  /* 0x00000000fffff984 */ /* 0x000fe20000000800 */
[----:B------:R2:W-:Y:S01]  /*d6d0*/  @!P1 LDGSTS.E.BYPASS.LTC128B.128 [R179+0x3800], [R22.64] ;  /* 0x0380000016b39fae */ /* 0x0005e2000b901d46 */
[----:B------:R-:W-:Y:S01]  /*d6e0*/  @!P1 IMAD.MOV.U32 R0, RZ, RZ, c[0x0][0x19c] ;  /* 0x00006700ff009624 */ /* 0x000fe200078e00ff */
[-C--:B------:R-:W-:Y:S01]  /*d6f0*/  @!P1 LEA.HI.X R13, R20, R191.reuse, R5, 0x1, P2 ;  /* 0x000000bf140d9211 */ /* 0x080fe200010f0c05 */
[----:B------:R-:W-:Y:S01]  /*d700*/  @!P1 IMAD R5, R4, 0x60, RZ ;  /* 0x0000006004059824 */ /* 0x000fe200078e02ff */
[----:B------:R2:W-:Y:S01]  /*d710*/  @P1 STS.128 [R179+0x4000], RZ ;  /* 0x004000ffb3001388 */ /* 0x0005e20000000c00 */
[-C--:B------:R-:W-:Y:S01]  /*d720*/  @!P1 LEA R20, P4, R8, R190.reuse, 0x1 ;  /* 0x000000be08149211 */ /* 0x080fe200078808ff */
[----:B------:R-:W-:Y:S01]  /*d730*/  @!P1 IMAD R9, R0, 0x70, RZ ;  /* 0x0000007000099824 */ /* 0x000fe200078e02ff */
[-C--:B------:R-:W-:Y:S01]  /*d740*/  @!P1 LEA R4, P3, R10, R190.reuse, 0x1 ;  /* 0x000000be0a049211 */ /* 0x080fe200078608ff */
[----:B------:R-:W-:Y:S01]  /*d750*/  @!P1 IMAD.IADD R5, R5, 0x1, R11 ;  /* 0x0000000105059824 */ /* 0x000fe200078e020b */
[-C--:B------:R-:W-:Y:S02]  /*d760*/  @!P1 LEA.HI.X R21, R8, R191.reuse, R2, 0x1, P4 ;  /* 0x000000bf08159211 */ /* 0x080fe400020f0c02 */
[----:B------:R-:W-:Y:S01]  /*d770*/  @!P1 LEA R24, P2, R6, R190, 0x1 ;  /* 0x000000be06189211 */ /* 0x000fe200078408ff */
[----:B------:R-:W-:Y:S01]  /*d780*/  IMAD.MOV.U32 R190, RZ, RZ, R18 ;  /* 0x000000ffffbe7224 */ /* 0x000fe200078e0012 */
[----:B------:R-:W-:Y:S01]  /*d790*/  @!P1 LEA.HI.X R5, R10, R191, R5, 0x1, P3 ;  /* 0x000000bf0a059211 */ /* 0x000fe200018f0c05 */
[----:B------:R-:W-:Y:S01]  /*d7a0*/  @!PT LDS RZ, [RZ] ;  /* 0x00000000fffff984 */ /* 0x000fe20000000800 */
[----:B------:R-:W-:Y:S01]  /*d7b0*/  @!PT LDS RZ, [RZ] ;  /* 0x00000000fffff984 */ /* 0x000fe20000000800 */
[----:B------:R-:W-:Y:S01]  /*d7c0*/  @!PT LDS RZ, [RZ] ;  /* 0x00000000fffff984 */ /* 0x000fe20000000800 */
[----:B------:R2:W-:Y:S01]  /*d7d0*/  @!P1 LDGSTS.E.BYPASS.LTC128B.128 [R179+0x4000], [R20.64] ;  /* 0x0400000014b39fae */ /* 0x0005e2000b901d46 */
[----:B------:R-:W-:Y:S03]  /*d7e0*/  @!P1 IADD3 R9, R9, R7, RZ ;  /* 0x0000000709099210 */ /* 0x000fe60007ffe0ff */
        /* <DEDUP_REMOVED lines=18> */
.L_x_5794:
        /* <DEDUP_REMOVED lines=91> */
[----:B------:R-:W-:Y:S01]  /*dec0*/  ISETP.GT.AND P1, PT, R180, R175, PT ;  /* 0x000000afb400720c */ /* 0x000fe20003f24270 */
        /* <DEDUP_REMOVED lines=9> */
[----:B------:R-:W-:Y:S01]  /*df60*/  FFMA.FTZ R101, R154, c[0x0][0x23c], -R39 ;  /* 0x00008f009a657a23 */ /* 0x000fe20000010827 */
        /* <DEDUP_REMOVED lines=12> */
[----:B------:R-:W-:Y:S01]  /*e030*/  MUFU.EX2 R108, R108 ;  /* 0x0000006c006c7308 */ /* 0x000fe20000000800 */
[C---:B------:R-:W-:Y:S02]  /*e040*/  FMUL.FTZ R19, R38.reuse, R87 ;  /* 0x0000005726137220 */ /* 0x040fe40000410000 */
[C---:B------:R-:W-:Y:S02]  /*e050*/  FMUL.FTZ R6, R38.reuse, R98 ;  /* 0x0000006226067220 */ /* 0x040fe40000410000 */
[C---:B------:R-:W-:Y:S02]  /*e060*/  FMUL.FTZ R7, R38.reuse, R99 ;  /* 0x0000006326077220 */ /* 0x040fe40000410000 */
[C---:B------:R-:W-:Y:S02]  /*e070*/  FMUL.FTZ R18, R38.reuse, R86 ;  /* 0x0000005626127220 */ /* 0x040fe40000410000 */
[C---:B------:R-:W-:Y:S01]  /*e080*/  FMUL.FTZ R24, R37.reuse, R76 ;  /* 0x0000004c25187220 */ /* 0x040fe20000410000 */
[----:B------:R-:W2:Y:S01]  /*e090*/  MUFU.EX2 R101, R101 ;  /* 0x0000006500657308 */ /* 0x000ea20000000800 */
[----:B------:R-:W-:Y:S02]  /*e0a0*/  FMUL.FTZ R27, R38, R79 ;  /* 0x0000004f261b7220 */ /* 0x000fe40000410000 */
[C---:B---3--:R-:W-:Y:S01]  /*e0b0*/  FFMA.FTZ R79, R37.reuse, R192, R57 ;  /* 0x000000c0254f7223 */ /* 0x048fe20000010039 */
[----:B-1----:R-:W-:Y:S01]  /*e0c0*/  F2FP.PACK_AB R40, R106, R57 ;  /* 0x000000396a28723e */ /* 0x002fe200000000ff */
[C---:B------:R-:W-:Y:S01]  /*e0d0*/  FMUL.FTZ R32, R37.reuse, R68 ;  /* 0x0000004425207220 */ /* 0x040fe20000410000 */
[----:B------:R-:W-:Y:S01]  /*e0e0*/  LDSM.16.MT88.4 R56, [R163+0x8000] ;  /* 0x00800000a338783b */ /* 0x000fe20000004200 */
[C---:B------:R-:W-:Y:S02]  /*e0f0*/  FMUL.FTZ R33, R37.reuse, R69 ;  /* 0x0000004525217220 */ /* 0x040fe40000410000 */
[C---:B------:R-:W-:Y:S01]  /*e100*/  FMUL.FTZ R34, R38.reuse, R70 ;  /* 0x0000004626227220 */ /* 0x040fe20000410000 */
[----:B------:R-:W1:Y:S01]  /*e110*/  MUFU.EX2 R105, R105 ;  /* 0x0000006900697308 */ /* 0x000e620000000800 */
[----:B------:R-:W-:Y:S02]  /*e120*/  FMUL.FTZ R35, R38, R71 ;  /* 0x0000004726237220 */ /* 0x000fe40000410000 */
[C---:B------:R-:W-:Y:S02]  /*e130*/  FMUL.FTZ R16, R37.reuse, R84 ;  /* 0x0000005425107220 */ /* 0x040fe40000410000 */
[----:B------:R-:W-:Y:S02]  /*e140*/  FMUL.FTZ R25, R37, R77 ;  /* 0x0000004d25197220 */ /* 0x000fe40000410000 */
[----:B------:R-:W-:Y:S02]  /*e150*/  FFMA.FTZ R77, R236, c[0x0][0x23c], -R39 ;  /* 0x00008f00ec4d7a23 */ /* 0x000fe40000010827 */
[C---:B------:R-:W-:Y:S01]  /*e160*/  FMUL.FTZ R26, R38.reuse, R78 ;  /* 0x0000004e261a7220 */ /* 0x040fe20000410000 */
[----:B------:R-:W3:Y:S01]  /*e170*/  MUFU.EX2 R64, R64 ;  /* 0x0000004000407308 */ /* 0x000ee20000000800 */
[--C-:B------:R-:W-:Y:S02]  /*e180*/  FFMA.FTZ R78, R235, c[0x0][0x23c], -R66.reuse ;  /* 0x00008f00eb4e7a23 */ /* 0x100fe40000010842 */
[----:B------:R-:W-:Y:S01]  /*e190*/  FFMA.FTZ R84, R247, c[0x0][0x23c], -R66 ;  /* 0x00008f00f7547a23 */ /* 0x000fe20000010842 */
[C---:B--2---:R-:W-:Y:S01]  /*e1a0*/  F2FP.PACK_AB R41, R101.reuse, R108 ;  /* 0x0000006c6529723e */ /* 0x044fe200000000ff */
[----:B------:R-:W-:Y:S02]  /*e1b0*/  FFMA.FTZ R108, R38, R193, R108 ;  /* 0x000000c1266c7223 */ /* 0x000fe4000001006c */
[----:B------:R-:W-:Y:S02]  /*e1c0*/  FADD.FTZ R106, R106, R79 ;  /* 0x0000004f6a6a7221 */ /* 0x000fe40000010000 */
[----:B------:R-:W-:Y:S01]  /*e1d0*/  FADD.FTZ R101, R101, R108 ;  /* 0x0000006c65657221 */ /* 0x000fe20000010000 */
[----:B------:R-:W2:Y:S01]  /*e1e0*/  MUFU.EX2 R104, R104 ;  /* 0x0000006800687308 */ /* 0x000ea20000000800 */
[--C-:B------:R-:W-:Y:S02]  /*e1f0*/  FFMA.FTZ R65, R251, c[0x0][0x23c], -R66.reuse ;  /* 0x00008f00fb417a23 */ /* 0x100fe40000010842 */
[----:B------:R-:W-:Y:S02]  /*e200*/  FFMA.FTZ R60, R249, c[0x0][0x23c], -R66 ;  /* 0x00008f00f93c7a23 */ /* 0x000fe40000010842 */
[----:B-1----:R-:W-:Y:S02]  /*e210*/  FADD.FTZ R79, R105, R106 ;  /* 0x0000006a694f7221 */ /* 0x002fe40000010000 */
[--C-:B------:R-:W-:Y:S02]  /*e220*/  FFMA.FTZ R61, R248, c[0x0][0x23c], -R39.reuse ;  /* 0x00008f00f83d7a23 */ /* 0x100fe40000010827 */
[--C-:B------:R-:W-:Y:S01]  /*e230*/  FFMA.FTZ R71, R241, c[0x0][0x23c], -R66.reuse ;  /* 0x00008f00f1477a23 */ /* 0x100fe20000010842 */
[----:B------:R-:W1:Y:S01]  /*e240*/  MUFU.EX2 R63, R63 ;  /* 0x0000003f003f7308 */ /* 0x000e620000000800 */
[----:B------:R-:W-:Y:S02]  /*e250*/  FFMA.FTZ R69, R242, c[0x0][0x23c], -R39 ;  /* 0x00008f00f2457a23 */ /* 0x000fe40000010827 */
[--C-:B------:R-:W-:Y:S01]  /*e260*/  FFMA.FTZ R70, R239, c[0x0][0x23c], -R66.reuse ;  /* 0x00008f00ef467a23 */ /* 0x100fe20000010842 */
[C---:B---3--:R-:W-:Y:S01]  /*e270*/  F2FP.PACK_AB R42, R64.reuse, R105 ;  /* 0x00000069402a723e */ /* 0x048fe200000000ff */
[----:B------:R-:W-:Y:S02]  /*e280*/  FADD.FTZ R64, R64, R79 ;  /* 0x0000004f40407221 */ /* 0x000fe40000010000 */
[--C-:B------:R-:W-:Y:S02]  /*e290*/  FFMA.FTZ R243, R243, c[0x0][0x23c], -R66.reuse ;  /* 0x00008f00f3f37a23 */ /* 0x100fe40000010842 */
[--C-:B------:R-:W-:Y:S01]  /*e2a0*/  FFMA.FTZ R107, R225, c[0x0][0x23c], -R66.reuse ;  /* 0x00008f00e16b7a23 */ /* 0x100fe20000010842 */
[----:B------:R-:W-:Y:S01]  /*e2b0*/  MUFU.EX2 R65, R65 ;  /* 0x0000004100417308 */ /* 0x000fe20000000800 */
[--C-:B------:R-:W-:Y:S02]  /*e2c0*/  FFMA.FTZ R109, R226, c[0x0][0x23c], -R39.reuse ;  /* 0x00008f00e26d7a23 */ /* 0x100fe40000010827 */
[----:B------:R-:W-:Y:S02]  /*e2d0*/  FFMA.FTZ R110, R224, c[0x0][0x23c], -R39 ;  /* 0x00008f00e06e7a23 */ /* 0x000fe40000010827 */
[----:B--2---:R-:W-:Y:S02]  /*e2e0*/  FADD.FTZ R86, R104, R101 ;  /* 0x0000006568567221 */ /* 0x004fe40000010000 */
[--C-:B------:R-:W-:Y:S02]  /*e2f0*/  FFMA.FTZ R111, R223, c[0x0][0x23c], -R66.reuse ;  /* 0x00008f00df6f7a23 */ /* 0x100fe40000010842 */
[----:B------:R-:W-:Y:S01]  /*e300*/  FFMA.FTZ R112, R221, c[0x0][0x23c], -R66 ;  /* 0x00008f00dd707a23 */ /* 0x000fe20000010842 */
        /* <DEDUP_REMOVED lines=12> */
[----:B------:R-:W-:Y:S03]  /*e3d0*/  MUFU.EX2 R61, R61 ;  /* 0x0000003d003d7308 */ /* 0x000fe60000000800 */
        /* <DEDUP_REMOVED lines=30> */
[----:B------:R-:W1:Y:S03]  /*e5c0*/  MUFU.EX2 R73, R244 ;  /* 0x000000f400497308 */ /* 0x000e660000000800 */
[----:B------:R-:W-:Y:S02]  /*e5d0*/  FMUL.FTZ R31, R38, R75 ;  /* 0x0000004b261f7220 */ /* 0x000fe40000410000 */
[--C-:B------:R-:W-:Y:S02]  /*e5e0*/  FFMA.FTZ R74, R238, c[0x0][0x23c], -R39.reuse ;  /* 0x00008f00ee4a7a23 */ /* 0x100fe40000010827 */
        /* <DEDUP_REMOVED lines=8> */
[----:B------:R-:W2:Y:S02]  /*e670*/  LDSM.16.MT88.4 R44, [R163+0x6800] ;  /* 0x00680000a32c783b */ /* 0x000ea40000004200 */
[----:B------:R-:W-:Y:S01]  /*e680*/  MUFU.EX2 R72, R72 ;  /* 0x0000004800487308 */ /* 0x000fe20000000800 */
[--C-:B------:R-:W-:Y:S02]  /*e690*/  FFMA.FTZ R122, R211, c[0x0][0x23c], -R66.reuse ;  /* 0x00008f00d37a7a23 */ /* 0x100fe40000010842 */
[----:B------:R-:W-:Y:S01]  /*e6a0*/  FFMA.FTZ R123, R210, c[0x0][0x23c], -R39 ;  /* 0x00008f00d27b7a23 */ /* 0x000fe20000010827 */
[----:B-1----:R-:W-:Y:S01]  /*e6b0*/  F2FP.PACK_AB R43, R73, R76 ;  /* 0x0000004c492b723e */ /* 0x002fe200000000ff */
[----:B------:R-:W-:Y:S01]  /*e6c0*/  FFMA.FTZ R101, R207, c[0x0][0x23c], -R66 ;  /* 0x00008f00cf657a23 */ /* 0x000fe20000010842 */
[----:B------:R-:W-:Y:S03]  /*e6d0*/  F2FP.PACK_AB R40, R60, R65 ;  /* 0x000000413c28723e */ /* 0x000fe600000000ff */
[----:B------:R-:W-:Y:S01]  /*e6e0*/  F2FP.PACK_AB R41, R61, R62 ;  /* 0x0000003e3d29723e */ /* 0x000fe200000000ff */
[----:B------:R-:W-:Y:S01]  /*e6f0*/  MUFU.EX2 R77, R77 ;  /* 0x0000004d004d7308 */ /* 0x000fe20000000800 */
[----:B------:R-:W-:Y:S01]  /*e700*/  F2FP.PACK_AB R42, R67, R84 ;  /* 0x00000054432a723e */ /* 0x000fe200000000ff */
[----:B------:R-:W-:Y:S02]  /*e710*/  FADD.FTZ R62, R62, R79 ;  /* 0x0000004f3e3e7221 */ /* 0x000fe40000010000 */
[----:B------:R-:W-:Y:S02]  /*e720*/  FADD.FTZ R65, R65, R64 ;  /* 0x0000004041417221 */ /* 0x000fe40000010000 */
[----:B------:R-:W-:Y:S02]  /*e730*/  FADD.FTZ R61, R61, R62 ;  /* 0x0000003e3d3d7221 */ /* 0x000fe40000010000 */
[C---:B------:R-:W-:Y:S02]  /*e740*/  HMMA.16816.F32 R4, R40.reuse, R48, R4 ;  /* 0x000000302804723c */ /* 0x040fe40000001804 */
[----:B------:R-:W-:Y:S01]  /*e750*/  MUFU.EX2 R78, R78 ;  /* 0x0000004e004e7308 */ /* 0x000fe20000000800 */
[----:B------:R-:W-:Y:S02]  /*e760*/  FADD.FTZ R65, R60, R65 ;  /* 0x000000413c417221 */ /* 0x000fe40000010000 */
[----:B------:R-:W-:Y:S02]  /*e770*/  FFMA.FTZ R106, R205, c[0x0][0x23c], -R66 ;  /* 0x00008f00cd6a7a23 */ /* 0x000fe40000010842 */
[----:B------:R-:W-:Y:S01]  /*e780*/  FADD.FTZ R84, R84, R65 ;  /* 0x0000004154547221 */ /* 0x000fe20000010000 */
[C---:B------:R-:W-:Y:S01]  /*e790*/  HMMA.16816.F32 R8, R40.reuse, R50, R8 ;  /* 0x000000322808723c */ /* 0x040fe20000001808 */
[----:B------:R-:W1:Y:S03]  /*e7a0*/  LDSM.16.MT88.4 R48, [R162+0x6800] ;  /* 0x00680000a230783b */ /* 0x000e660000004200 */
[----:B------:R-:W-:Y:S01]  /*e7b0*/  FADD.FTZ R67, R67, R84 ;  /* 0x0000005443437221 */ /* 0x000fe20000010000 */
[----:B------:R-:W3:Y:S01]  /*e7c0*/  MUFU.EX2 R74, R74 ;  /* 0x0000004a004a7308 */ /* 0x000ee20000000800 */
[--C-:B------:R-:W-:Y:S02]  /*e7d0*/  FFMA.FTZ R105, R206, c[0x0][0x23c], -R39.reuse ;  /* 0x00008f00ce697a23 */ /* 0x100fe40000010827 */
[C---:B------:R-:W-:Y:S01]  /*e7e0*/  HMMA.16816.F32 R12, R40.reuse, R52, R12 ;  /* 0x00000034280c723c */ /* 0x040fe2000000180c */
[----:B------:R-:W-:Y:S03]  /*e7f0*/  LDSM.16.MT88.4 R84, [R164+0x9800] ;  /* 0x00980000a454783b */ /* 0x000fe60000004200 */
[--C-:B------:R-:W-:Y:S02]  /*e800*/  FFMA.FTZ R108, R204, c[0x0][0x23c], -R39.reuse ;  /* 0x00008f00cc6c7a23 */ /* 0x100fe40000010827 */
[--C-:B------:R-:W-:Y:S01]  /*e810*/  FFMA.FTZ R208, R208, c[0x0][0x23c], -R39.reuse ;  /* 0x00008f00d0d07a23 */ /* 0x100fe20000010827 */
[----:B------:R-:W-:Y:S01]  /*e820*/  MUFU.EX2 R81, R81 ;  /* 0x0000005100517308 */ /* 0x000fe20000000800 */
[C---:B------:R-:W-:Y:S01]  /*e830*/  HMMA.16816.F32 R16, R40.reuse, R54, R16 ;  /* 0x000000362810723c */ /* 0x040fe20000001810 */
[----:B------:R-:W4:Y:S03]  /*e840*/  LDSM.16.MT88.4 R52, [R166+0x7000] ;  /* 0x00700000a634783b */ /* 0x000f260000004200 */
[--C-:B------:R-:W-:Y:S02]  /*e850*/  FFMA.FTZ R124, R201, c[0x0][0x23c], -R66.reuse ;  /* 0x00008f00c97c7a23 */ /* 0x100fe40000010842 */
[--C-:B------:R-:W-:Y:S02]  /*e860*/  FFMA.FTZ R125, R203, c[0x0][0x23c], -R66.reuse ;  /* 0x00008f00cb7d7a23 */ /* 0x100fe40000010842 */
[C---:B--2---:R-:W-:Y:S01]  /*e870*/  HMMA.16816.F32 R20, R40.reuse, R44, R20 ;  /* 0x0000002c2814723c */ /* 0x044fe20000001814 */
[----:B------:R-:W-:Y:S03]  /*e880*/  MUFU.EX2 R75, R75 ;  /* 0x0000004b004b7308 */ /* 0x000fe60000000800 */
[--C-:B------:R-:W-:Y:S02]  /*e890*/  FFMA.FTZ R126, R202, c[0x0][0x23c], -R39.reuse ;  /* 0x00008f00ca7e7a23 */ /* 0x100fe40000010827 */
[--C-:B------:R-:W-:Y:S02]  /*e8a0*/  FFMA.FTZ R63, R198, c[0x0][0x23c], -R39.reuse ;  /* 0x00008f00c63f7a23 */ /* 0x100fe40000010827 */
[C---:B------:R-:W-:Y:S01]  /*e8b0*/  HMMA.16816.F32 R24, R40.reuse, R46, R24 ;  /* 0x0000002e2818723c */ /* 0x040fe20000001818 */
[----:B------:R-:W2:Y:S02]  /*e8c0*/  LDSM.16.MT88.4 R44, [R164+0x7000] ;  /* 0x00700000a42c783b */ /* 0x000ea40000004200 */
[----:B------:R-:W5:Y:S01]  /*e8d0*/  MUFU.EX2 R70, R70 ;  /* 0x0000004600467308 */ /* 0x000f620000000800 */
[--C-:B------:R-:W-:Y:S02]  /*e8e0*/  FFMA.FTZ R36, R36, c[0x0][0x23c], -R39.reuse ;  /* 0x00008f0024247a23 */ /* 0x100fe40000010827 */
[----:B------:R-:W-:Y:S02]  /*e8f0*/  FFMA.FTZ R39, R3, c[0x0][0x23c], -R39 ;  /* 0x00008f0003277a23 */ /* 0x000fe40000010827 */
[--C-:B------:R-:W-:Y:S01]  /*e900*/  FFMA.FTZ R199, R199, c[0x0][0x23c], -R66.reuse ;  /* 0x00008f00c7c77a23 */ /* 0x100fe20000010842 */
[C---:B-1----:R-:W-:Y:S03]  /*e910*/  HMMA.16816.F32 R28, R40.reuse, R48, R28 ;  /* 0x00000030281c723c */ /* 0x042fe6000000181c */
[----:B------:R-:W-:Y:S01]  /*e920*/  FFMA.FTZ R66, R200, c[0x0][0x23c], -R66 ;  /* 0x00008f00c8427a23 */ /* 0x000fe20000010842 */
[----:B------:R-:W-:Y:S04]  /*e930*/  MUFU.EX2 R80, R80 ;  /* 0x0000005000507308 */ /* 0x000fe80000000800 */
[----:B------:R-:W-:Y:S01]  /*e940*/  HMMA.16816.F32 R32, R40, R50, R32 ;  /* 0x000000322820723c */ /* 0x000fe20000001820 */
[----:B------:R-:W1:Y:S05]  /*e950*/  LDSM.16.MT88.4 R48, [R163+0x7000] ;  /* 0x00700000a330783b */ /* 0x000e6a0000004200 */
[----:B------:R-:W1:Y:S01]  /*e960*/  MUFU.EX2 R89, R89 ;  /* 0x0000005900597308 */ /* 0x000e620000000800 */
[----:B---3--:R-:W-:Y:S02]  /*e970*/  F2FP.PACK_AB R43, R77, R74 ;  /* 0x0000004a4d2b723e */ /* 0x008fe400000000ff */
[C---:B------:R-:W-:Y:S03]  /*e980*/  F2FP.PACK_AB R40, R71.reuse, R68 ;  /* 0x000000444728723e */ /* 0x040fe600000000ff */
[----:B------:R-:W-:Y:S01]  /*e990*/  F2FP.PACK_AB R41, R72, R69 ;  /* 0x000000454829723e */ /* 0x000fe200000000ff */
[----:B------:R-:W-:Y:S01]  /*e9a0*/  FADD.FTZ R68, R68, R67 ;  /* 0x0000004344447221 */ /* 0x000fe20000010000 */
[C---:B-----5:R-:W-:Y:S02]  /*e9b0*/  F2FP.PACK_AB R42, R70.reuse, R75 ;  /* 0x0000004b462a723e */ /* 0x060fe400000000ff */
[----:B------:R-:W-:Y:S01]  /*e9c0*/  MUFU.EX2 R83, R83 ;  /* 0x0000005300537308 */ /* 0x000fe20000000800 */
[----:B------:R-:W-:Y:S04]  /*e9d0*/  FADD.FTZ R68, R71, R68 ;  /* 0x0000004447447221 */ /* 0x000fe80000010000 */
[C---:B----4-:R-:W-:Y:S03]  /*e9e0*/  HMMA.16816.F32 R4, R40.reuse, R52, R4 ;  /* 0x000000342804723c */ /* 0x050fe60000001804 */
[----:B------:R-:W-:Y:S02]  /*e9f0*/  FADD.FTZ R75, R75, R68 ;  /* 0x000000444b4b7221 */ /* 0x000fe40000010000 */
[----:B------:R-:W3:Y:S02]  /*ea00*/  MUFU.EX2 R82, R82 ;  /* 0x0000005200527308 */ /* 0x000ee40000000800 */
[----:B------:R-:W-:Y:S01]  /*ea10*/  FADD.FTZ R75, R70, R75 ;  /* 0x0000004b464b7221 */ /* 0x000fe20000010000 */
[C---:B------:R-:W-:Y:S01]  /*ea20*/  HMMA.16816.F32 R8, R40.reuse, R54, R8 ;  /* 0x000000362808723c */ /* 0x040fe20000001808 */
[----:B------:R-:W4:Y:S06]  /*ea30*/  LDSM.16.MT88.4 R52, [R162+0x7000] ;  /* 0x00700000a234783b */ /* 0x000f2c0000004200 */
[----:B------:R-:W-:Y:S01]  /*ea40*/  MUFU.EX2 R88, R88 ;  /* 0x0000005800587308 */ /* 0x000fe20000000800 */
[C---:B--2---:R-:W-:Y:S08]  /*ea50*/  HMMA.16816.F32 R12, R40.reuse, R44, R12 ;  /* 0x0000002c280c723c */ /* 0x044ff0000000180c */
[C---:B------:R-:W-:Y:S01]  /*ea60*/  HMMA.16816.F32 R16, R40.reuse, R46, R16 ;  /* 0x0000002e2810723c */ /* 0x040fe20000001810 */
[----:B------:R-:W2:Y:S01]  /*ea70*/  LDSM.16.MT88.4 R44, [R166+0x7800] ;  /* 0x00780000a62c783b */ /* 0x000ea20000004200 */
[----:B------:R-:W5:Y:S06]  /*ea80*/  MUFU.EX2 R91, R91 ;  /* 0x0000005b005b7308 */ /* 0x000f6c0000000800 */
[C---:B-1----:R-:W-:Y:S04]  /*ea90*/  HMMA.16816.F32 R20, R40.reuse, R48, R20 ;  /* 0x000000302814723c */ /* 0x042fe80000001814 */
[----:B------:R-:W-:Y:S04]  /*eaa0*/  MUFU.EX2 R90, R90 ;  /* 0x0000005a005a7308 */ /* 0x000fe80000000800 */
[C---:B------:R-:W-:Y:S01]  /*eab0*/  HMMA.16816.F32 R24, R40.reuse, R50, R24 ;  /* 0x000000322818723c */ /* 0x040fe20000001818 */
[----:B------:R-:W1:Y:S05]  /*eac0*/  LDSM.16.MT88.4 R48, [R164+0x7800] ;  /* 0x00780000a430783b */ /* 0x000e6a0000004200 */
[----:B------:R-:W1:Y:S02]  /*ead0*/  MUFU.EX2 R107, R107 ;  /* 0x0000006b006b7308 */ /* 0x000e640000000800 */
[C---:B----4-:R-:W-:Y:S08]  /*eae0*/  HMMA.16816.F32 R28, R40.reuse, R52, R28 ;  /* 0x00000034281c723c */ /* 0x050ff0000000181c */
[----:B------:R-:W-:Y:S01]  /*eaf0*/  MUFU.EX2 R109, R109 ;  /* 0x0000006d006d7308 */ /* 0x000fe20000000800 */
[----:B------:R-:W-:Y:S01]  /*eb00*/  HMMA.16816.F32 R32, R40, R54, R32 ;  /* 0x000000362820723c */ /* 0x000fe20000001820 */
[----:B------:R-:W4:Y:S06]  /*eb10*/  LDSM.16.MT88.4 R52, [R163+0x7800] ;  /* 0x00780000a334783b */ /* 0x000f2c0000004200 */
[----:B------:R-:W-:Y:S02]  /*eb20*/  F2FP.PACK_AB R40, R81, R78 ;  /* 0x0000004e5128723e */ /* 0x000fe400000000ff */
[----:B------:R-:W-:Y:S01]  /*eb30*/  F2FP.PACK_AB R41, R89, R80 ;  /* 0x000000505929723e */ /* 0x000fe200000000ff */
[----:B------:R-:W1:Y:S02]  /*eb40*/  MUFU.EX2 R110, R110 ;  /* 0x0000006e006e7308 */ /* 0x000e640000000800 */
[----:B---3--:R-:W-:Y:S02]  /*eb50*/  F2FP.PACK_AB R42, R82, R83 ;  /* 0x00000053522a723e */ /* 0x008fe400000000ff */
[----:B-----5:R-:W-:Y:S06]  /*eb60*/  F2FP.PACK_AB R43, R91, R88 ;  /* 0x000000585b2b723e */ /* 0x020fec00000000ff */
[----:B------:R-:W-:Y:S01]  /*eb70*/  MUFU.EX2 R111, R111 ;  /* 0x0000006f006f7308 */ /* 0x000fe20000000800 */
[C---:B--2---:R-:W-:Y:S08]  /*eb80*/  HMMA.16816.F32 R4, R40.reuse, R44, R4 ;  /* 0x0000002c2804723c */ /* 0x044ff00000001804 */
[C---:B------:R-:W-:Y:S01]  /*eb90*/  HMMA.16816.F32 R8, R40.reuse, R46, R8 ;  /* 0x0000002e2808723c */ /* 0x040fe20000001808 */
[----:B------:R-:W2:Y:S01]  /*eba0*/  LDSM.16.MT88.4 R44, [R162+0x7800] ;  /* 0x00780000a22c783b */ /* 0x000ea20000004200 */
[----:B------:R-:W3:Y:S06]  /*ebb0*/  MUFU.EX2 R112, R112 ;  /* 0x0000007000707308 */ /* 0x000eec0000000800 */
[C---:B-1----:R-:W-:Y:S04]  /*ebc0*/  HMMA.16816.F32 R12, R40.reuse, R48, R12 ;  /* 0x00000030280c723c */ /* 0x042fe8000000180c */
[----:B------:R-:W-:Y:S04]  /*ebd0*/  MUFU.EX2 R113, R113 ;  /* 0x0000007100717308 */ /* 0x000fe80000000800 */
[C---:B------:R-:W-:Y:S01]  /*ebe0*/  HMMA.16816.F32 R16, R40.reuse, R50, R16 ;  /* 0x000000322810723c */ /* 0x040fe20000001810 */
[----:B------:R-:W1:Y:S05]  /*ebf0*/  LDSM.16.MT88.4 R48, [R166+0x8000] ;  /* 0x00800000a630783b */ /* 0x000e6a0000004200 */
[----:B------:R-:W5:Y:S02]  /*ec00*/  MUFU.EX2 R114, R114 ;  /* 0x0000007200727308 */ /* 0x000f640000000800 */
[C---:B----4-:R-:W-:Y:S08]  /*ec10*/  HMMA.16816.F32 R20, R40.reuse, R52, R20 ;  /* 0x000000342814723c */ /* 0x050ff00000001814 */
[C---:B------:R-:W-:Y:S01]  /*ec20*/  HMMA.16816.F32 R24, R40.reuse, R54, R24 ;  /* 0x000000362818723c */ /* 0x040fe20000001818 */
[----:B------:R-:W4:Y:S01]  /*ec30*/  LDSM.16.MT88.4 R52, [R164+0x8000] ;  /* 0x00800000a434783b */ /* 0x000f220000004200 */
[----:B------:R-:W-:Y:S06]  /*ec40*/  MUFU.EX2 R115, R115 ;  /* 0x0000007300737308 */ /* 0x000fec0000000800 */
[C---:B--2---:R-:W-:Y:S04]  /*ec50*/  HMMA.16816.F32 R28, R40.reuse, R44, R28 ;  /* 0x0000002c281c723c */ /* 0x044fe8000000181c */
[----:B------:R-:W2:Y:S04]  /*ec60*/  MUFU.EX2 R116, R116 ;  /* 0x0000007400747308 */ /* 0x000ea80000000800 */
[----:B------:R-:W-:Y:S01]  /*ec70*/  HMMA.16816.F32 R32, R40, R46, R32 ;  /* 0x0000002e2820723c */ /* 0x000fe20000001820 */
[----:B------:R-:W2:Y:S05]  /*ec80*/  LDSM.16.MT88.4 R44, [R162+0x8000] ;  /* 0x00800000a22c783b */ /* 0x000eaa0000004200 */
[----:B------:R-:W-:Y:S01]  /*ec90*/  MUFU.EX2 R117, R117 ;  /* 0x0000007500757308 */ /* 0x000fe20000000800 */
[----:B------:R-:W-:Y:S02]  /*eca0*/  F2FP.PACK_AB R40, R107, R90 ;  /* 0x0000005a6b28723e */ /* 0x000fe400000000ff */
[----:B------:R-:W-:Y:S03]  /*ecb0*/  F2FP.PACK_AB R41, R110, R109 ;  /* 0x0000006d6e29723e */ /* 0x000fe600000000ff */
[----:B---3--:R-:W-:Y:S02]  /*ecc0*/  F2FP.PACK_AB R42, R112, R111 ;  /* 0x0000006f702a723e */ /* 0x008fe400000000ff */
[----:B-----5:R-:W-:Y:S02]  /*ecd0*/  F2FP.PACK_AB R43, R114, R113 ;  /* 0x00000071722b723e */ /* 0x020fe400000000ff */
[----:B------:R-:W3:Y:S05]  /*ece0*/  MUFU.EX2 R118, R118 ;  /* 0x0000007600767308 */ /* 0x000eea0000000800 */
[C---:B-1----:R-:W-:Y:S05]  /*ecf0*/  HMMA.16816.F32 R4, R40.reuse, R48, R4 ;  /* 0x000000302804723c */ /* 0x042fea0000001804 */
[----:B------:R-:W-:Y:S03]  /*ed00*/  MUFU.EX2 R37, R37 ;  /* 0x0000002500257308 */ /* 0x000fe60000000800 */
[C---:B------:R-:W-:Y:S01]  /*ed10*/  HMMA.16816.F32 R8, R40.reuse, R50, R8 ;  /* 0x000000322808723c */ /* 0x040fe20000001808 */
[----:B------:R-:W1:Y:S06]  /*ed20*/  LDSM.16.MT88.4 R48, [R166+0x8800] ;  /* 0x00880000a630783b */ /* 0x000e6c0000004200 */
[----:B------:R-:W5:Y:S01]  /*ed30*/  MUFU.EX2 R38, R38 ;  /* 0x0000002600267308 */ /* 0x000f620000000800 */
[C---:B----4-:R-:W-:Y:S08]  /*ed40*/  HMMA.16816.F32 R12, R40.reuse, R52, R12 ;  /* 0x00000034280c723c */ /* 0x050ff0000000180c */
[C---:B------:R-:W-:Y:S01]  /*ed50*/  HMMA.16816.F32 R16, R40.reuse, R54, R16 ;  /* 0x000000362810723c */ /* 0x040fe20000001810 */
[----:B------:R-:W4:Y:S01]  /*ed60*/  LDSM.16.MT88.4 R52, [R164+0x8800] ;  /* 0x00880000a434783b */ /* 0x000f220000004200 */
        /* <DEDUP_REMOVED lines=10> */
[----:B------:R-:W-:Y:S02]  /*ee10*/  F2FP.PACK_AB R40, R116, R115 ;  /* 0x000000737428723e */ /* 0x000fe400000000ff */
[----:B---3--:R-:W-:Y:S03]  /*ee20*/  F2FP.PACK_AB R41, R118, R117 ;  /* 0x000000757629723e */ /* 0x008fe600000000ff */
[----:B-----5:R-:W-:Y:S01]  /*ee30*/  F2FP.PACK_AB R42, R38, R37 ;  /* 0x00000025262a723e */ /* 0x020fe200000000ff */
[----:B------:R-:W-:Y:S01]  /*ee40*/  MUFU.EX2 R123, R123 ;  /* 0x0000007b007b7308 */ /* 0x000fe20000000800 */
[----:B-1----:R-:W-:Y:S07]  /*ee50*/  F2FP.PACK_AB R43, R120, R119 ;  /* 0x00000077782b723e */ /* 0x002fee00000000ff */
[C---:B------:R-:W-:Y:S02]  /*ee60*/  HMMA.16816.F32 R4, R40.reuse, R48, R4 ;  /* 0x000000302804723c */ /* 0x040fe40000001804 */
[----:B------:R-:W1:Y:S06]  /*ee70*/  MUFU.EX2 R104, R208 ;  /* 0x000000d000687308 */ /* 0x000e6c0000000800 */
[C---:B------:R-:W-:Y:S01]  /*ee80*/  HMMA.16816.F32 R8, R40.reuse, R50, R8 ;  /* 0x000000322808723c */ /* 0x040fe20000001808 */
[----:B------:R-:W3:Y:S03]  /*ee90*/  LDSM.16.MT88.4 R48, [R166+0x9000] ;  /* 0x00900000a630783b */ /* 0x000ee60000004200 */
[----:B------:R-:W-:Y:S04]  /*eea0*/  MUFU.EX2 R101, R101 ;  /* 0x0000006500657308 */ /* 0x000fe80000000800 */
[C---:B----4-:R-:W-:Y:S06]  /*eeb0*/  HMMA.16816.F32 R12, R40.reuse, R52, R12 ;  /* 0x00000034280c723c */ /* 0x050fec000000180c */
[----:B------:R-:W4:Y:S02]  /*eec0*/  MUFU.EX2 R106, R106 ;  /* 0x0000006a006a7308 */ /* 0x000f240000000800 */
        /* <DEDUP_REMOVED lines=14> */
[----:B----4-:R-:W-:Y:S02]  /*efb0*/  F2FP.PACK_AB R42, R106, R101 ;  /* 0x000000656a2a723e */ /* 0x010fe400000000ff */
[----:B---3--:R-:W-:Y:S04]  /*efc0*/  F2FP.PACK_AB R43, R108, R105 ;  /* 0x000000696c2b723e */ /* 0x008fe800000000ff */
[----:B------:R-:W-:Y:S03]  /*efd0*/  MUFU.EX2 R126, R126 ;  /* 0x0000007e007e7308 */ /* 0x000fe60000000800 */
[C---:B------:R-:W-:Y:S07]  /*efe0*/  HMMA.16816.F32 R4, R40.reuse, R48, R4 ;  /* 0x000000302804723c */ /* 0x040fee0000001804 */
[----:B------:R-:W1:Y:S01]  /*eff0*/  MUFU.EX2 R63, R63 ;  /* 0x0000003f003f7308 */ /* 0x000e620000000800 */
[C---:B------:R-:W-:Y:S04]  /*f000*/  HMMA.16816.F32 R8, R40.reuse, R50, R8 ;  /* 0x000000322808723c */ /* 0x040fe80000001808 */
[----:B-----5:R-:W-:Y:S04]  /*f010*/  F2FP.PACK_AB R68, R125, R124 ;  /* 0x0000007c7d44723e */ /* 0x020fe800000000ff */
[C---:B------:R-:W-:Y:S01]  /*f020*/  HMMA.16816.F32 R12, R40.reuse, R52, R12 ;  /* 0x00000034280c723c */ /* 0x040fe2000000180c */
[----:B------:R-:W-:Y:S07]  /*f030*/  MUFU.EX2 R48, R199 ;  /* 0x000000c700307308 */ /* 0x000fee0000000800 */
[C---:B------:R-:W-:Y:S03]  /*f040*/  HMMA.16816.F32 R16, R40.reuse, R54, R16 ;  /* 0x000000362810723c */ /* 0x040fe60000001810 */
[----:B------:R-:W3:Y:S05]  /*f050*/  MUFU.EX2 R49, R66 ;  /* 0x0000004200317308 */ /* 0x000eea0000000800 */
[C---:B--2---:R-:W-:Y:S05]  /*f060*/  HMMA.16816.F32 R20, R40.reuse, R44, R20 ;  /* 0x0000002c2814723c */ /* 0x044fea0000001814 */
[----:B------:R-:W-:Y:S02]  /*f070*/  MUFU.EX2 R36, R36 ;  /* 0x0000002400247308 */ /* 0x000fe40000000800 */
[----:B------:R-:W-:Y:S01]  /*f080*/  FADD.FTZ R44, R76, R61 ;  /* 0x0000003d4c2c7221 */ /* 0x000fe20000010000 */
[C---:B------:R-:W-:Y:S04]  /*f090*/  HMMA.16816.F32 R24, R40.reuse, R46, R24 ;  /* 0x0000002e2818723c */ /* 0x040fe80000001818 */
[----:B------:R-:W-:Y:S03]  /*f0a0*/  FADD.FTZ R44, R73, R44 ;  /* 0x0000002c492c7221 */ /* 0x000fe60000010000 */
[----:B------:R-:W2:Y:S01]  /*f0b0*/  MUFU.EX2 R39, R39 ;  /* 0x0000002700277308 */ /* 0x000ea20000000800 */
[----:B------:R-:W-:Y:S01]  /*f0c0*/  FADD.FTZ R3, R69, R44 ;  /* 0x0000002c45037221 */ /* 0x000fe20000010000 */
[----:B-1----:R-:W-:Y:S01]  /*f0d0*/  F2FP.PACK_AB R69, R63, R126 ;  /* 0x0000007e3f45723e */ /* 0x002fe200000000ff */
[C---:B------:R-:W-:Y:S03]  /*f0e0*/  HMMA.16816.F32 R28, R40.reuse, R56, R28 ;  /* 0x00000038281c723c */ /* 0x040fe6000000181c */
[----:B------:R-:W-:Y:S01]  /*f0f0*/  FADD.FTZ R3, R72, R3 ;  /* 0x0000000348037221 */ /* 0x000fe20000010000 */
[----:B---3--:R-:W-:Y:S01]  /*f100*/  F2FP.PACK_AB R70, R49, R48 ;  /* 0x000000303146723e */ /* 0x008fe200000000ff */
[----:B------:R-:W-:Y:S02]  /*f110*/  FADD.FTZ R44, R78, R75 ;  /* 0x0000004b4e2c7221 */ /* 0x000fe40000010000 */
[----:B------:R-:W-:Y:S01]  /*f120*/  FADD.FTZ R74, R74, R3 ;  /* 0x000000034a4a7221 */ /* 0x000fe20000010000 */
[----:B------:R-:W-:Y:S04]  /*f130*/  HMMA.16816.F32 R32, R40, R58, R32 ;  /* 0x0000003a2820723c */ /* 0x000fe80000001820 */
[----:B------:R-:W-:Y:S02]  /*f140*/  FADD.FTZ R3, R77, R74 ;  /* 0x0000004a4d037221 */ /* 0x000fe40000010000 */
[----:B------:R-:W-:Y:S01]  /*f150*/  FADD.FTZ R44, R81, R44 ;  /* 0x0000002c512c7221 */ /* 0x000fe20000010000 */
[----:B------:R-:W1:Y:S01]  /*f160*/  LDSM.16.MT88.4 R76, [R163+0x9800] ;  /* 0x00980000a34c783b */ /* 0x000e620000004200 */
[----:B------:R-:W-:Y:S04]  /*f170*/  FADD.FTZ R80, R80, R3 ;  /* 0x0000000350507221 */ /* 0x000fe80000010000 */
[----:B------:R-:W-:Y:S01]  /*f180*/  FADD.FTZ R89, R89, R80 ;  /* 0x0000005059597221 */ /* 0x000fe20000010000 */
[----:B--2---:R-:W-:Y:S01]  /*f190*/  F2FP.PACK_AB R71, R39, R36 ;  /* 0x000000242747723e */ /* 0x004fe200000000ff */
[----:B------:R-:W-:Y:S02]  /*f1a0*/  FADD.FTZ R3, R83, R44 ;  /* 0x0000002c53037221 */ /* 0x000fe40000010000 */
[----:B------:R-:W-:Y:S02]  /*f1b0*/  FADD.FTZ R40, R88, R89 ;  /* 0x0000005958287221 */ /* 0x000fe40000010000 */
[----:B------:R-:W-:Y:S02]  /*f1c0*/  FADD.FTZ R3, R82, R3 ;  /* 0x0000000352037221 */ /* 0x000fe40000010000 */
[----:B------:R-:W-:Y:S01]  /*f1d0*/  FADD.FTZ R40, R91, R40 ;  /* 0x000000285b287221 */ /* 0x000fe20000010000 */
[C---:B------:R-:W-:Y:S01]  /*f1e0*/  HMMA.16816.F32 R96, R68.reuse, R92, R4 ;  /* 0x0000005c4460723c */ /* 0x040fe20000001804 */
[----:B------:R-:W2:Y:S04]  /*f1f0*/  LDSM.16.MT88.4 R4, [R162+0x9800] ;  /* 0x00980000a204783b */ /* 0x000ea80000004200 */
[----:B------:R-:W-:Y:S03]  /*f200*/  FADD.FTZ R109, R109, R40 ;  /* 0x000000286d6d7221 */ /* 0x000fe60000010000 */
[C---:B------:R-:W-:Y:S04]  /*f210*/  HMMA.16816.F32 R92, R68.reuse, R94, R8 ;  /* 0x0000005e445c723c */ /* 0x040fe80000001808 */
[----:B------:R-:W-:Y:S03]  /*f220*/  FADD.FTZ R110, R110, R109 ;  /* 0x0000006d6e6e7221 */ /* 0x000fe60000010000 */
        /* <DEDUP_REMOVED lines=24> */
[----:B------:R-:W-:Y:S01]  /*f3b0*/  FADD.FTZ R3, R101, R122 ;  /* 0x0000007a65037221 */ /* 0x000fe20000010000 */
[----:B------:R-:W-:Y:S01]  /*f3c0*/  MOV R101, R0 ;  /* 0x0000000000657202 */ /* 0x000fe20000000f00 */
        /* <DEDUP_REMOVED lines=12> */
.L_x_5792:
[----:B------:R-:W1:Y:S01]  /*f490*/  SHFL.BFLY PT, R7, R192, 0x2, 0x1f ;  /* 0x0c401f00c0077f89 */ /* 0x000e6200000e0000 */
[----:B------:R-:W-:Y:S01]  /*f4a0*/  MOV R10, 0x3f800000 ;  /* 0x3f800000000a7802 */ /* 0x000fe20000000f00 */
[----:B------:R-:W-:Y:S01]  /*f4b0*/  BSSY B0, `(.L_x_5797) ;  /* 0x000009a000007945 */ /* 0x000fe20003800000 */
[----:B------:R-:W-:Y:S01]  /*f4c0*/  MOV R9, 0x3f800000 ;  /* 0x3f80000000097802 */ /* 0x000fe20000000f00 */
[----:B------:R-:W2:Y:S01]  /*f4d0*/  SHFL.BFLY PT, R14, R193, 0x2, 0x1f ;  /* 0x0c401f00c10e7f89 */ /* 0x000ea200000e0000 */
[----:B------:R-:W-:-:S03]  /*f4e0*/  IADD3 R45, -R182, RZ, RZ ;  /* 0x000000ffb62d7210 */ /* 0x000fc60007ffe1ff */
[----:B------:R-:W3:Y:S04]  /*f4f0*/  S2R R4, SR_TID.X ;  /* 0x0000000000047919 */ /* 0x000ee80000002100 */
[----:B------:R-:W-:Y:S06]  /*f500*/  BAR.SYNC.DEFER_BLOCKING 0x0 ;  /* 0x0000000000007b1d */ /* 0x000fec0000010000 */
[----:B------:R-:W4:Y:S01]  /*f510*/  S2R R44, SR_CTAID.Z ;  /* 0x00000000002c7919 */ /* 0x000f220000002700 */
[----:B-1----:R-:W-:-:S02]  /*f520*/  FADD.FTZ R7, R7, R192 ;  /* 0x000000c007077221 */ /* 0x002fc40000010000 */
[----:B--2---:R-:W-:-:S03]  /*f530*/  FADD.FTZ R14, R14, R193 ;  /* 0x000000c10e0e7221 */ /* 0x004fc60000010000 */
[----:B------:R-:W1:Y:S01]  /*f540*/  SHFL.BFLY PT, R6, R7, 0x1, 0x1f ;  /* 0x0c201f0007067f89 */ /* 0x000e6200000e0000 */
[----:B---3--:R-:W-:-:S03]  /*f550*/  SHF.R.S32.HI R3, RZ, 0x1f, R4 ;  /* 0x0000001fff037819 */ /* 0x008fc60000011404 */
[----:B------:R-:W2:Y:S01]  /*f560*/  SHFL.BFLY PT, R5, R14, 0x1, 0x1f ;  /* 0x0c201f000e057f89 */ /* 0x000ea200000e0000 */
[CC--:B------:R-:W-:Y:S02]  /*f570*/  LEA.HI R8, R3.reuse, R4.reuse, RZ, 0x2 ;  /* 0x0000000403087211 */ /* 0x0c0fe400078f10ff */
[-C--:B------:R-:W-:Y:S02]  /*f580*/  LEA.HI R13, R3, R4.reuse, RZ, 0x4 ;  /* 0x00000004030d7211 */ /* 0x080fe400078f20ff */
[----:B------:R-:W-:Y:S02]  /*f590*/  SHF.R.S32.HI R12, RZ, 0x2, R8 ;  /* 0x00000002ff0c7819 */ /* 0x000fe40000011408 */
[----:B------:R-:W-:Y:S01]  /*f5a0*/  LOP3.LUT R13, R13, 0xfffffff0, RZ, 0xc0, !PT ;  /* 0xfffffff00d0d7812 */ /* 0x000fe200078ec0ff */
[----:B----4-:R-:W-:Y:S01]  /*f5b0*/  IMAD R44, R45, c[0x0][0x1c0], R44 ;  /* 0x000070002d2c7a24 */ /* 0x010fe200078e022c */
[----:B------:R-:W-:Y:S01]  /*f5c0*/  LEA.HI R3, R3, R4, RZ, 0x5 ;  /* 0x0000000403037211 */ /* 0x000fe200078f28ff */
[----:B-1----:R-:W-:Y:S01]  /*f5d0*/  FADD.FTZ R6, R7, R6 ;  /* 0x0000000607067221 */ /* 0x002fe20000010000 */
[----:B------:R-:W-:Y:S01]  /*f5e0*/  SHF.R.S32.HI R7, RZ, 0x1f, R8 ;  /* 0x0000001fff077819 */ /* 0x000fe20000011408 */
[----:B--2---:R-:W-:-:S03]  /*f5f0*/  FADD.FTZ R5, R14, R5 ;  /* 0x000000050e057221 */ /* 0x004fc60000010000 */
[----:B------:R-:W-:Y:S02]  /*f600*/  FSETP.NE.FTZ.AND P4, PT, R6, RZ, PT ;  /* 0x000000ff0600720b */ /* 0x000fe40003f95000 */
[----:B------:R-:W-:Y:S02]  /*f610*/  LEA.HI R7, R7, R12, RZ, 0x3 ;  /* 0x0000000c07077211 */ /* 0x000fe400078f18ff */
[----:B------:R-:W-:Y:S02]  /*f620*/  FSETP.NE.FTZ.AND P3, PT, R5, RZ, PT ;  /* 0x000000ff0500720b */ /* 0x000fe40003f75000 */
[----:B------:R-:W-:-:S05]  /*f630*/  LOP3.LUT R7, R7, 0xfffffff8, RZ, 0xc0, !PT ;  /* 0xfffffff807077812 */ /* 0x000fca00078ec0ff */
[----:B------:R-:W-:Y:S02]  /*f640*/  IMAD.IADD R7, R12, 0x1, -R7 ;  /* 0x000000010c077824 */ /* 0x000fe400078e0a07 */
[----:B------:R-:W1:Y:S02]  /*f650*/  @P4 MUFU.RCP R10, R6 ;  /* 0x00000006000a4308 */ /* 0x000e640000001000 */
[C---:B------:R-:W-:Y:S01]  /*f660*/  IMAD.SHL.U32 R14, R7.reuse, 0x40, RZ ;  /* 0x00000040070e7824 */ /* 0x040fe200078e00ff */
[----:B------:R-:W-:-:S04]  /*f670*/  LOP3.LUT R11, R7, 0x1, RZ, 0xc0, !PT ;  /* 0x00000001070b7812 */ /* 0x000fc800078ec0ff */
[----:B------:R-:W-:Y:S01]  /*f680*/  ISETP.NE.U32.AND P0, PT, R11, 0x1, PT ;  /* 0x000000010b00780c */ /* 0x000fe20003f05070 */
[----:B------:R-:W2:Y:S01]  /*f690*/  @P3 MUFU.RCP R9, R5 ;  /* 0x0000000500093308 */ /* 0x000ea20000001000 */
[----:B------:R-:W-:Y:S02]  /*f6a0*/  LOP3.LUT R14, R14, 0x1c0, RZ, 0xc0, !PT ;  /* 0x000001c00e0e7812 */ /* 0x000fe400078ec0ff */
[----:B------:R-:W-:Y:S02]  /*f6b0*/  R2P PR, R7, 0x6 ;  /* 0x0000000607007804 */ /* 0x000fe40000000000 */
[----:B------:R-:W-:Y:S02]  /*f6c0*/  SHF.R.S32.HI R7, RZ, 0x5, R3 ;  /* 0x00000005ff077819 */ /* 0x000fe40000011403 */
[----:B------:R-:W-:Y:S01]  /*f6d0*/  LOP3.LUT R3, R3, 0xffffffe0, RZ, 0xc0, !PT ;  /* 0xffffffe003037812 */ /* 0x000fe200078ec0ff */
[C---:B-1----:R-:W-:Y:S01]  /*f6e0*/  FMUL.FTZ R96, R10.reuse, R96 ;  /* 0x000000600a607220 */ /* 0x042fe20000410000 */
        /* <DEDUP_REMOVED lines=22> */
[----:B--2---:R-:W-:-:S02]  /*f850*/  FMUL.FTZ R99, R9, R99 ;  /* 0x0000006309637220 */ /* 0x004fc40000410000 */
[C---:B------:R-:W-:Y:S01]  /*f860*/  FMUL.FTZ R98, R9.reuse, R98 ;  /* 0x0000006209627220 */ /* 0x040fe20000410000 */
[----:B------:R-:W-:Y:S01]  /*f870*/  LOP3.LUT R12, R10, 0x1c0, RZ, 0xc0, !PT ;  /* 0x000001c00a0c7812 */ /* 0x000fe200078ec0ff */
        /* <DEDUP_REMOVED lines=14> */
[-C--:B------:R-:W-:Y:S01]  /*f960*/  IADD3 R9, -R13, R4.reuse, RZ ;  /* 0x000000040d097210 */ /* 0x080fe20007ffe1ff */
[----:B-1----:R-:W-:Y:S01]  /*f970*/  @P4 FMUL.FTZ R45, R6, 0.69314718246459960938 ;  /* 0x3f317218062d4820 */ /* 0x002fe20000410000 */
[----:B------:R-:W-:Y:S01]  /*f980*/  LOP3.LUT R13, R8, 0x1ffffffc, RZ, 0xc0, !PT ;  /* 0x1ffffffc080d7812 */ /* 0x000fe200078ec0ff */
[----:B---3--:R-:W-:Y:S01]  /*f990*/  @P3 FMUL.FTZ R5, R5, 0.69314718246459960938 ;  /* 0x3f31721805053820 */ /* 0x008fe20000410000 */
[----:B------:R-:W-:Y:S02]  /*f9a0*/  LEA.HI R10, R9, R9, RZ, 0x1 ;  /* 0x00000009090a7211 */ /* 0x000fe400078f08ff */
[----:B------:R-:W-:-:S02]  /*f9b0*/  IADD3 R16, -R13, R4, RZ ;  /* 0x000000040d107210 */ /* 0x000fc40007ffe1ff */
[----:B------:R-:W-:Y:S02]  /*f9c0*/  SHF.L.U32 R11, R10, 0x2, RZ ;  /* 0x000000020a0b7819 */ /* 0x000fe400000006ff */
[----:B------:R-:W-:Y:S01]  /*f9d0*/  SHF.R.U32.HI R8, RZ, 0x3, R12 ;  /* 0x00000003ff087819 */ /* 0x000fe2000001160c */
[C---:B------:R-:W-:Y:S01]  /*f9e0*/  IMAD R13, R7.reuse, 0x200, R16 ;  /* 0x00000200070d7824 */ /* 0x040fe200078e0210 */
[----:B------:R-:W-:Y:S01]  /*f9f0*/  LOP3.LUT R11, R12, 0x38, R11, 0xf8, !PT ;  /* 0x000000380c0b7812 */ /* 0x000fe200078ef80b */
[----:B------:R-:W-:Y:S01]  /*fa00*/  IMAD.IADD R7, R7, 0x1, -R46 ;  /* 0x0000000107077824 */ /* 0x000fe200078e0a2e */
[----:B------:R-:W-:Y:S02]  /*fa10*/  LEA.HI R12, R14, R14, RZ, 0x1d ;  /* 0x0000000e0e0c7211 */ /* 0x000fe400078fe8ff */
[----:B------:R-:W-:Y:S02]  /*fa20*/  LOP3.LUT R10, R10, 0xffffffe, RZ, 0xc0, !PT ;  /* 0x0ffffffe0a0a7812 */ /* 0x000fe400078ec0ff */
[----:B------:R-:W-:-:S02]  /*fa30*/  LOP3.LUT R8, R11, R8, RZ, 0x3c, !PT ;  /* 0x000000080b087212 */ /* 0x000fc400078e3cff */
[----:B------:R-:W-:Y:S01]  /*fa40*/  LEA R13, R13, R12, 0x1 ;  /* 0x0000000c0d0d7211 */ /* 0x000fe200078e08ff */
[----:B------:R-:W-:Y:S01]  /*fa50*/  IMAD.IADD R15, R9, 0x1, -R10 ;  /* 0x00000001090f7824 */ /* 0x000fe200078e0a0a */
[----:B------:R-:W-:Y:S02]  /*fa60*/  MOV R11, 0xffffffe0 ;  /* 0xffffffe0000b7802 */ /* 0x000fe40000000f00 */
[----:B------:R-:W-:Y:S01]  /*fa70*/  MOV R10, 0x40 ;  /* 0x00000040000a7802 */ /* 0x000fe20000000f00 */
[----:B------:R-:W-:Y:S01]  /*fa80*/  IMAD R8, R15, 0x4, R8 ;  /* 0x000000040f087824 */ /* 0x000fe200078e0208 */
[----:B------:R-:W-:Y:S01]  /*fa90*/  SHF.L.U32 R12, R13, 0x2, RZ ;  /* 0x000000020d0c7819 */ /* 0x000fe200000006ff */
[----:B------:R-:W-:Y:S01]  /*faa0*/  STS.64 [R13.X4], R96 ;  /* 0x000000600d007388 */ /* 0x000fe20000004a00 */
[----:B------:R-:W-:Y:S02]  /*fab0*/  SEL R11, R11, 0x20, !P0 ;  /* 0x000000200b0b7807 */ /* 0x000fe40004000000 */
[----:B------:R-:W-:Y:S01]  /*fac0*/  SEL R15, R10, 0xffffffc0, !P1 ;  /* 0xffffffc00a0f7807 */ /* 0x000fe20004800000 */
[----:B------:R1:W-:Y:S01]  /*fad0*/  STS.64 [R13.X4+0x800], R98 ;  /* 0x000800620d007388 */ /* 0x0003e20000004a00 */
[----:B------:R-:W-:-:S02]  /*fae0*/  IADD3 R14, R12, 0x80, RZ ;  /* 0x000000800c0e7810 */ /* 0x000fc40007ffe0ff */
        /* <DEDUP_REMOVED lines=54> */
.L_x_5798:
[----:B------:R-:W-:Y:S05]  /*fe50*/  BSYNC B0 ;  /* 0x0000000000007941 */ /* 0x000fea0003800000 */
.L_x_5797:
        /* <DEDUP_REMOVED lines=34> */
.L_x_5799:
        /* <DEDUP_REMOVED lines=16> */
.L_x_7801:


//--------------------- .text._ZN5flash24flash_fwd_splitkv_kernelI23Flash_fwd_kernel_traitsILi64ELi64ELi128ELi4ELb0ELb0EN7cutlass6half_tE19Flash_kernel_traitsILi64ELi64ELi128ELi4ES3_EELb1ELb0ELb0ELb0ELb0ELb0ELb1ELb1EEEvNS_16Flash_fwd_paramsE --------------------------
	.section	.text._ZN5flash24flash_fwd_splitkv_kernelI23Flash_fwd_kernel_traitsILi64ELi64ELi128ELi4ELb0ELb0EN7cutlass6half_tE19Flash_kernel_traitsILi64ELi64ELi128ELi4ES3_EELb1ELb0ELb0ELb0ELb0ELb0ELb1ELb1EEEvNS_16Flash_fwd_paramsE,"ax",@progbits
	.sectioninfo	@"SHI_REGISTERS=202"
	.align	128
        .global         _ZN5flash24flash_fwd_splitkv_kernelI23Flash_fwd_kernel_traitsILi64ELi64ELi128ELi4ELb0ELb0EN7cutlass6half_tE19Flash_kernel_traitsILi64ELi64ELi128ELi4ES3_EELb1ELb0ELb0ELb0ELb0ELb0ELb1ELb1EEEvNS_16Flash_fwd_paramsE
        .type           _ZN5flash24flash_fwd_splitkv_kernelI23Flash_fwd_kernel_traitsILi64ELi64ELi128ELi4ELb0ELb0EN7cutlass6half_tE19Flash_kernel_traitsILi64ELi64ELi128ELi4ES3_EELb1ELb0ELb0ELb0ELb0ELb0ELb1ELb1EEEvNS_16Flash_fwd_paramsE,@function
        .size           _ZN5flash24flash_fwd_splitkv_kernelI23Flash_fwd_kernel_traitsILi64ELi64ELi128ELi4ELb0ELb0EN7cutlass6half_tE19Flash_kernel_traitsILi64ELi64ELi128ELi4ES3_EELb1ELb0ELb0ELb0ELb0ELb0ELb1ELb1EEEvNS_16Flash_fwd_paramsE,(.L_x_7802 - _ZN5flash24flash_fwd_splitkv_kernelI23Flash_fwd_kernel_traitsILi64ELi64ELi128ELi4ELb0ELb0EN7cutlass6half_tE19Flash_kernel_traitsILi64ELi64ELi128ELi4ES3_EELb1ELb0ELb0ELb0ELb0ELb0ELb1ELb1EEEvNS_16Flash_fwd_paramsE)
        .other          _ZN5flash24flash_fwd_splitkv_kernelI23Flash_fwd_kernel_traitsILi64ELi64ELi128ELi4ELb0ELb0EN7cutlass6half_tE19Flash_kernel_traitsILi64ELi64ELi128ELi4ES3_EELb1ELb0ELb0ELb0ELb0ELb0ELb1ELb1EEEvNS_16Flash_fwd_paramsE,@"STO_CUDA_ENTRY STV_DEFAULT"
_ZN5flash24flash_fwd_splitkv_kernelI23Flash_fwd_kernel_traitsILi64ELi64ELi128ELi4ELb0ELb0EN7cutlass6half_tE19Flash_kernel_traitsILi64ELi64ELi128ELi4ES3_EELb1ELb0ELb0ELb0ELb0ELb0ELb1ELb1EEEvNS_16Flash_fwd_paramsE:
.text._ZN5flash24flash_fwd_splitkv_kernelI23Flash_fwd_kernel_traitsILi64ELi64ELi128ELi4ELb0ELb0EN7cutlass6half_tE19Flash_kernel_traitsILi64ELi64ELi128ELi4ES3_EELb1ELb0ELb0ELb0ELb0ELb0ELb1ELb1EEEvNS_16Flash_fwd_paramsE:
[----:B------:R-:W-:Y:S02]  /*0000*/  MOV R1, c[0x0][0x28] ;  /* 0x00000a0000017a02 */ /* 0x000fe40000000f00 */
[----:B------:R-:W1:Y:S01]  /*0010*/  I2F.U32.RP R4, c[0x0][0x1c0] ;  /* 0x0000700000047b06 */ /* 0x000e620000209000 */
[----:B------:R-:W2:Y:S01]  /*0020*/  S2R R5, SR_CTAID.Z ;  /* 0x0000000000057919 */ /* 0x000ea20000002700 */
[----:B------:R-:W-:Y:S01]  /*0030*/  IMAD.MOV.U32 R2, RZ, RZ, RZ ;  /* 0x000000ffff027224 */ /* 0x000fe200078e00ff */
[----:B------:R-:W-:Y:S01]  /*0040*/  ISETP.NE.U32.AND P2, PT, RZ, c[0x0][0x1c0], PT ;  /* 0x00007000ff007a0c */ /* 0x000fe20003f45070 */
[----:B------:R-:W-:Y:S01]  /*0050*/  IMAD.MOV.U32 R88, RZ, RZ, 0x4 ;  /* 0x00000004ff587424 */ /* 0x000fe200078e00ff */
[----:B------:R-:W-:Y:S01]  /*0060*/  ULDC.64 UR6, c[0x0][0x118] ;  /* 0x0000460000067ab9 */ /* 0x000fe20000000a00 */
[----:B------:R-:W-:Y:S02]  /*0070*/  ISETP.EQ.U32.AND P3, PT, RZ, c[0x0][0x248], PT ;  /* 0x00009200ff007a0c */ /* 0x000fe40003f62070 */
[----:B-1----:R-:W1:Y:S02]  /*0080*/  MUFU.RCP R3, R4 ;  /* 0x0000000400037308 */ /* 0x002e640000001000 */
[----:B-1----:R-:W-:-:S06]  /*0090*/  IADD3 R3, R3, 0xffffffe, RZ ;  /* 0x0ffffffe03037810 */ /* 0x002fcc0007ffe0ff */
[----:B------:R-:W1:Y:S02]  /*00a0*/  F2I.FTZ.U32.TRUNC.NTZ R3, R3 ;  /* 0x0000000300037305 */ /* 0x000e64000021f000 */
[----:B-1----:R-:W-:-:S04]  /*00b0*/  IMAD.MOV R0, RZ, RZ, -R3 ;  /* 0x000000ffff007224 */ /* 0x002fc800078e0a03 */
[----:B------:R-:W-:Y:S02]  /*00c0*/  IMAD R7, R0, c[0x0][0x1c0], RZ ;  /* 0x0000700000077a24 */ /* 0x000fe400078e02ff */
[----:B------:R-:W-:Y:S01]  /*00d0*/  IMAD.MOV.U32 R8, RZ, RZ, RZ ;  /* 0x000000ffff087224 */ /* 0x000fe200078e00ff */
[----:B------:R-:W1:Y:S01]  /*00e0*/  LDC.U8 R0, c[0x0][0x312] ;  /* 0x0000c480ff007b82 */ /* 0x000e620000000000 */
[----:B------:R-:W-:-:S04]  /*00f0*/  IMAD.HI.U32 R2, R3, R7, R2 ;  /* 0x0000000703027227 */ /* 0x000fc800078e0002 */
[----:B------:R-:W-:Y:S02]  /*0100*/  IMAD.MOV.U32 R3, RZ, RZ, -0x1 ;  /* 0xffffffffff037424 */ /* 0x000fe400078e00ff */
[----:B--2---:R-:W-:-:S04]  /*0110*/  IMAD.HI.U32 R165, R2, R5, RZ ;  /* 0x0000000502a57227 */ /* 0x004fc800078e00ff */
        /* <DEDUP_REMOVED lines=10> */
[----:B------:R-:W-:Y:S02]  /*01c0*/  ISETP.NE.U32.AND P2, PT, RZ, c[0x0][0x250], PT ;  /* 0x00009400ff007a0c */ /* 0x000fe40003f45070 */
[----:B-1----:R-:W-:Y:S01]  /*01d0*/  ISETP.NE.AND P1, PT, R0, RZ, PT ;  /* 0x000000ff0000720c */ /* 0x002fe20003f25270 */
[CC--:B------:R-:W-:Y:S01]  /*01e0*/  IMAD.WIDE R10, R165.reuse, R88.reuse, c[0x0][0x240] ;  /* 0x00009000a50a7625 */ /* 0x0c0fe200078e0258 */
[----:B------:R-:W-:Y:S02]  /*01f0*/  ISETP.NE.AND.EX P4, PT, RZ, c[0x0][0x254], PT, P2 ;  /* 0x00009500ff007a0c */ /* 0x000fe40003f85320 */
[----:B------:R-:W-:Y:S01]  /*0200*/  ISETP.EQ.OR.EX P2, PT, RZ, c[0x0][0x24c], !P1, P3 ;  /* 0x00009300ff007a0c */ /* 0x000fe20004f42730 */
[CC--:B------:R-:W-:Y:S01]  /*0210*/  IMAD.WIDE R86, R165.reuse, R88.reuse, c[0x0][0x250] ;  /* 0x00009400a5567625 */ /* 0x0c0fe200078e0258 */
[----:B------:R-:W2:Y:S04]  /*0220*/  @P0 LDG.E R3, [R10.64] ;  /* 0x000000060a030981 */ /* 0x000ea8000c1e1900 */
[----:B------:R-:W2:Y:S01]  /*0230*/  @P0 LDG.E R164, [R10.64+0x4] ;  /* 0x000004060aa40981 */ /* 0x000ea2000c1e1900 */
[----:B------:R-:W-:Y:S01]  /*0240*/  MOV R13, 0xffffffff ;  /* 0xffffffff000d7802 */ /* 0x000fe20000000f00 */
[----:B------:R-:W-:-:S03]  /*0250*/  IMAD.WIDE R6, R165, R88, c[0x0][0x248] ;  /* 0x00009200a5067625 */ /* 0x000fc600078e0258 */
[----:B------:R1:W5:Y:S04]  /*0260*/  @P4 LDG.E R8, [R86.64] ;  /* 0x0000000656084981 */ /* 0x000368000c1e1900 */
[----:B------:R1:W5:Y:S01]  /*0270*/  @!P2 LDG.E R13, [R6.64] ;  /* 0x00000006060da981 */ /* 0x000362000c1e1900 */
[----:B------:R-:W-:Y:S01]  /*0280*/  ISETP.NE.U32.AND P2, PT, RZ, c[0x0][0x248], PT ;  /* 0x00009200ff007a0c */ /* 0x000fe20003f45070 */
[----:B------:R-:W-:Y:S02]  /*0290*/  IMAD.MOV R130, RZ, RZ, -R165 ;  /* 0x000000ffff827224 */ /* 0x000fe400078e0aa5 */
[----:B------:R-:W3:Y:S01]  /*02a0*/  S2R R19, SR_CTAID.X ;  /* 0x0000000000137919 */ /* 0x000ee20000002500 */
[----:B------:R-:W-:Y:S01]  /*02b0*/  ISETP.NE.AND.EX P2, PT, RZ, c[0x0][0x24c], PT, P2 ;  /* 0x00009300ff007a0c */ /* 0x000fe20003f45320 */
[----:B------:R-:W-:-:S02]  /*02c0*/  IMAD R130, R130, c[0x0][0x1c0], R5 ;  /* 0x0000700082827a24 */ /* 0x000fc400078e0205 */
[----:B------:R-:W4:Y:S01]  /*02d0*/  S2R R0, SR_CTAID.Y ;  /* 0x0000000000007919 */ /* 0x000f220000002600 */
[----:B--2---:R-:W-:Y:S01]  /*02e0*/  @P0 IADD3 R164, R164, -R3, RZ ;  /* 0x80000003a4a40210 */ /* 0x004fe20007ffe0ff */
[----:B------:R-:W-:-:S08]  /*02f0*/  @!P0 IMAD.MOV.U32 R164, RZ, RZ, c[0x0][0x214] ;  /* 0x00008500ffa48624 */ /* 0x000fd000078e00ff */
[----:B------:R-:W-:Y:S05]  /*0300*/  @!P2 BRA `(.L_x_5800) ;  /* 0x000000400000a947 */ /* 0x000fea0003800000 */
[----:B-1-34-:R-:W2:Y:S02]  /*0310*/  @P1 LDG.E R2, [R6.64+0x4] ;  /* 0x0000040606021981 */ /* 0x01aea4000c1e1900 */
[----:B--2--5:R-:W-:-:S06]  /*0320*/  @P1 IADD3 R53, R2, -R13, RZ ;  /* 0x8000000d02351210 */ /* 0x024fcc0007ffe0ff */
[----:B------:R1:W5:Y:S01]  /*0330*/  @!P1 LDG.E R53, [R6.64] ;  /* 0x0000000606359981 */ /* 0x000362000c1e1900 */
[----:B------:R-:W-:Y:S05]  /*0340*/  BRA `(.L_x_5801) ;  /* 0x0000001000007947 */ /* 0x000fea0003800000 */
.L_x_5800:
[----:B-1-34-:R-:W-:Y:S02]  /*0350*/  MOV R53, c[0x0][0x218] ;  /* 0x0000860000357a02 */ /* 0x01afe40000000f00 */
.L_x_5801:
        /* <DEDUP_REMOVED lines=59> */
[----:B-1----:R-:W-:Y:S01]  /*0710*/  SHF.R.S32.HI R2, RZ, 0x1f, R21 ;  /* 0x0000001fff027819 */ /* 0x002fe20000011415 */
[----:B------:R-:W-:-:S03]  /*0720*/  IMAD R165, R0, c[0x0][0x210], R165 ;  /* 0x0000840000a57a24 */ /* 0x000fc600078e02a5 */
[----:B------:R-:W-:Y:S01]  /*0730*/  LEA.HI R2, R2, R21, RZ, 0x4 ;  /* 0x0000001502027211 */ /* 0x000fe200078f20ff */
[----:B------:R-:W-:-:S03]  /*0740*/  IMAD R130, R165, c[0x0][0x1c0], R130 ;  /* 0x00007000a5827a24 */ /* 0x000fc600078e0282 */
[----:B------:R-:W-:Y:S01]  /*0750*/  LOP3.LUT R4, R2, 0xfffffff0, RZ, 0xc0, !PT ;  /* 0xfffffff002047812 */ /* 0x000fe200078ec0ff */
[--C-:B------:R-:W-:Y:S01]  /*0760*/  IMAD R3, R130, c[0x0][0x214], R5.reuse ;  /* 0x0000850082037a24 */ /* 0x100fe200078e0205 */
[----:B------:R-:W-:Y:S01]  /*0770*/  SHF.R.S32.HI R0, RZ, 0x4, R2 ;  /* 0x00000004ff007819 */ /* 0x000fe20000011402 */
[----:B------:R-:W-:Y:S02]  /*0780*/  IMAD.IADD R5, R164, 0x1, -R5 ;  /* 0x00000001a4057824 */ /* 0x000fe400078e0a05 */
[----:B------:R-:W-:Y:S01]  /*0790*/  IMAD.IADD R21, R21, 0x1, -R4 ;  /* 0x0000000115157824 */ /* 0x000fe200078e0a04 */
[C---:B------:R-:W-:Y:S01]  /*07a0*/  IADD3 R12, R0.reuse, 0x10, RZ ;  /* 0x00000010000c7810 */ /* 0x040fe20007ffe0ff */
[----:B------:R-:W-:Y:S01]  /*07b0*/  IMAD R4, R3, c[0x0][0x22c], RZ ;  /* 0x00008b0003047a24 */ /* 0x000fe200078e02ff */
[C---:B------:R-:W-:Y:S01]  /*07c0*/  IADD3 R14, R0.reuse, 0x8, RZ ;  /* 0x00000008000e7810 */ /* 0x040fe20007ffe0ff */
[----:B------:R-:W-:Y:S01]  /*07d0*/  IMAD.SHL.U32 R6, R21, 0x4, RZ ;  /* 0x0000000415067824 */ /* 0x000fe200078e00ff */
[----:B------:R-:W-:-:S04]  /*07e0*/  IADD3 R10, R0, 0x18, RZ ;  /* 0x00000018000a7810 */ /* 0x000fc80007ffe0ff */
[----:B------:R-:W-:Y:S02]  /*07f0*/  SHF.R.S32.HI R7, RZ, 0x1f, R6 ;  /* 0x0000001fff077819 */ /* 0x000fe40000011406 */
[----:B------:R-:W-:-:S03]  /*0800*/  ISETP.GE.AND P0, PT, R6, c[0x0][0x220], PT ;  /* 0x0000880006007a0c */ /* 0x000fc60003f06270 */
[C---:B------:R-:W-:Y:S01]  /*0810*/  IMAD.WIDE R8, R0.reuse, 0x40, R6 ;  /* 0x0000004000087825 */ /* 0x040fe200078e0206 */
[----:B------:R-:W-:Y:S02]  /*0820*/  IADD3 R6, R0, 0x28, RZ ;  /* 0x0000002800067810 */ /* 0x000fe40007ffe0ff */
[-C--:B------:R-:W-:Y:S02]  /*0830*/  ISETP.GE.OR P2, PT, R14, R5.reuse, P0 ;  /* 0x000000050e00720c */ /* 0x080fe40000746670 */
[----:B------:R-:W-:Y:S02]  /*0840*/  IADD3 R2, P1, R4, R8, RZ ;  /* 0x0000000804027210 */ /* 0x000fe40007f3e0ff */
[----:B------:R-:W-:Y:S02]  /*0850*/  ISETP.GE.OR P4, PT, R6, R5, P0 ;  /* 0x000000050600720c */ /* 0x000fe40000786670 */
[----:B------:R-:W-:Y:S02]  /*0860*/  LEA.HI.X.SX32 R7, R4, R9, 0x1, P1 ;  /* 0x0000000904077211 */ /* 0x000fe400008f0eff */
[----:B------:R-:W-:-:S02]  /*0870*/  LEA R16, P1, R2, c[0x0][0x1d8], 0x2 ;  /* 0x0000760002107a11 */ /* 0x000fc400078210ff */
[----:B------:R-:W-:Y:S02]  /*0880*/  IADD3 R8, R0, 0x20, RZ ;  /* 0x0000002000087810 */ /* 0x000fe40007ffe0ff */
[----:B------:R-:W-:Y:S02]  /*0890*/  LEA.HI.X R17, R2, c[0x0][0x1dc], R7, 0x2, P1 ;  /* 0x0000770002117a11 */ /* 0x000fe400008f1407 */
[-C--:B------:R-:W-:Y:S02]  /*08a0*/  ISETP.GE.OR P1, PT, R12, R5.reuse, P0 ;  /* 0x000000050c00720c */ /* 0x080fe40000726670 */
[----:B------:R-:W-:Y:S01]  /*08b0*/  P2R R7, PR, RZ, 0x10 ;  /* 0x00000010ff077803 */ /* 0x000fe20000000000 */
[----:B------:R-:W-:Y:S01]  /*08c0*/  @!P2 STG.E.128 [R16.64+0x800], RZ ;  /* 0x000800ff1000a986 */ /* 0x000fe2000c101d06 */
[C---:B------:R-:W-:Y:S02]  /*08d0*/  IADD3 R2, R0.reuse, 0x38, RZ ;  /* 0x0000003800027810 */ /* 0x040fe40007ffe0ff */
[----:B------:R-:W-:-:S02]  /*08e0*/  ISETP.GE.OR P3, PT, R0, R5, P0 ;  /* 0x000000050000720c */ /* 0x000fc40000766670 */
[-C--:B------:R-:W-:Y:S02]  /*08f0*/  ISETP.GE.OR P5, PT, R8, R5.reuse, P0 ;  /* 0x000000050800720c */ /* 0x080fe400007a6670 */
[-C--:B------:R-:W-:Y:S02]  /*0900*/  ISETP.GE.OR P2, PT, R2, R5.reuse, P0 ;  /* 0x000000050200720c */ /* 0x080fe40000746670 */
[----:B------:R-:W-:Y:S01]  /*0910*/  IADD3 R4, R0, 0x30, RZ ;  /* 0x0000003000047810 */ /* 0x000fe20007ffe0ff */
[----:B------:R-:W-:Y:S01]  /*0920*/  @!P1 STG.E.128 [R16.64+0x1000], RZ ;  /* 0x001000ff10009986 */ /* 0x000fe2000c101d06 */
[----:B------:R-:W-:Y:S02]  /*0930*/  ISETP.NE.AND P1, PT, R7, RZ, PT ;  /* 0x000000ff0700720c */ /* 0x000fe40003f25270 */
[-C--:B------:R-:W-:Y:S02]  /*0940*/  ISETP.GE.OR P6, PT, R10, R5.reuse, P0 ;  /* 0x000000050a00720c */ /* 0x080fe400007c6670 */
[----:B------:R-:W-:Y:S01]  /*0950*/  P2R R9, PR, RZ, 0x20 ;  /* 0x00000020ff097803 */ /* 0x000fe20000000000 */
[----:B------:R-:W-:Y:S01]  /*0960*/  @!P3 STG.E.128 [R16.64], RZ ;  /* 0x000000ff1000b986 */ /* 0x000fe2000c101d06 */
[----:B------:R-:W-:-:S02]  /*0970*/  ISETP.GE.OR P5, PT, R4, R5, P0 ;  /* 0x000000050400720c */ /* 0x000fc400007a6670 */
[----:B------:R-:W-:Y:S01]  /*0980*/  SHF.R.S32.HI R7, RZ, 0x1f, R3 ;  /* 0x0000001fff077819 */ /* 0x000fe20000011403 */
[----:B------:R-:W-:Y:S01]  /*0990*/  @!P2 STG.E.128 [R16.64+0x3800], RZ ;  /* 0x003800ff1000a986 */ /* 0x000fe2000c101d06 */
[----:B------:R-:W-:Y:S02]  /*09a0*/  IADD3 R3, P0, R3, R0, RZ ;  /* 0x0000000003037210 */ /* 0x000fe40007f1e0ff */
[-C--:B------:R-:W-:Y:S01]  /*09b0*/  ISETP.GE.AND P3, PT, R12, R5.reuse, PT ;  /* 0x000000050c00720c */ /* 0x080fe20003f66270 */
[----:B------:R-:W-:Y:S01]  /*09c0*/  @!P1 STG.E.128 [R16.64+0x2800], RZ ;  /* 0x002800ff10009986 */ /* 0x000fe2000c101d06 */
[----:B------:R-:W-:Y:S02]  /*09d0*/  ISETP.GE.AND P1, PT, R8, R5, PT ;  /* 0x000000050800720c */ /* 0x000fe40003f26270 */
[----:B------:R-:W-:Y:S01]  /*09e0*/  LEA.HI.X.SX32 R8, R0, R7, 0x1, P0 ;  /* 0x0000000700087211 */ /* 0x000fe200000f0eff */
[----:B------:R-:W-:Y:S01]  /*09f0*/  @!P6 STG.E.128 [R16.64+0x1800], RZ ;  /* 0x001800ff1000e986 */ /* 0x000fe2000c101d06 */
[----:B------:R-:W-:-:S02]  /*0a00*/  P2R R7, PR, RZ, 0x2 ;  /* 0x00000002ff077803 */ /* 0x000fc40000000000 */
[----:B------:R-:W-:Y:S01]  /*0a10*/  LEA R12, P1, R3, c[0x0][0x208], 0x2 ;  /* 0x00008200030c7a11 */ /* 0x000fe200078210ff */
[----:B------:R-:W-:Y:S01]  /*0a20*/  @!P5 STG.E.128 [R16.64+0x3000], RZ ;  /* 0x003000ff1000d986 */ /* 0x000fe2000c101d06 */
[-C--:B------:R-:W-:Y:S02]  /*0a30*/  ISETP.GE.AND P0, PT, R6, R5.reuse, PT ;  /* 0x000000050600720c */ /* 0x080fe40003f06270 */
[----:B------:R-:W-:Y:S02]  /*0a40*/  ISETP.GE.AND P2, PT, R4, R5, PT ;  /* 0x000000050400720c */ /* 0x000fe40003f46270 */
[----:B------:R-:W-:Y:S02]  /*0a50*/  ISETP.NE.AND P6, PT, R9, RZ, PT ;  /* 0x000000ff0900720c */ /* 0x000fe40003fc5270 */
[----:B------:R-:W-:Y:S02]  /*0a60*/  LEA.HI.X R13, R3, c[0x0][0x20c], R8, 0x2, P1 ;  /* 0x00008300030d7a11 */ /* 0x000fe400008f1408 */
[----:B------:R-:W-:-:S02]  /*0a70*/  ISETP.NE.OR P1, PT, R21, RZ, P0 ;  /* 0x000000ff1500720c */ /* 0x000fc40000725670 */
[C---:B------:R-:W-:Y:S02]  /*0a80*/  ISETP.NE.OR P0, PT, R21.reuse, RZ, P2 ;  /* 0x000000ff1500720c */ /* 0x040fe40001705670 */
[-C--:B------:R-:W-:Y:S02]  /*0a90*/  ISETP.GE.AND P4, PT, R14, R5.reuse, PT ;  /* 0x000000050e00720c */ /* 0x080fe40003f86270 */
[----:B------:R-:W-:Y:S02]  /*0aa0*/  ISETP.NE.OR P5, PT, R21, RZ, P3 ;  /* 0x000000ff1500720c */ /* 0x000fe40001fa5670 */
[----:B------:R-:W-:Y:S01]  /*0ab0*/  ISETP.NE.AND P3, PT, R7, RZ, PT ;  /* 0x000000ff0700720c */ /* 0x000fe20003f65270 */
[----:B------:R1:W-:Y:S01]  /*0ac0*/  @!P6 STG.E.128 [R16.64+0x2000], RZ ;  /* 0x002000ff1000e986 */ /* 0x0003e2000c101d06 */
[C---:B------:R-:W-:Y:S02]  /*0ad0*/  ISETP.NE.OR P6, PT, R21.reuse, RZ, P4 ;  /* 0x000000ff1500720c */ /* 0x040fe400027c5670 */
[----:B------:R-:W-:Y:S01]  /*0ae0*/  ISETP.GE.AND P4, PT, R10, R5, PT ;  /* 0x000000050a00720c */ /* 0x000fe20003f86270 */
[----:B------:R-:W-:Y:S01]  /*0af0*/  @!P1 IMAD.MOV.U32 R7, RZ, RZ, -0x800000 ;  /* 0xff800000ff079424 */ /* 0x000fe200078e00ff */
[C---:B------:R-:W-:Y:S01]  /*0b00*/  ISETP.NE.AND P2, PT, R21.reuse, RZ, PT ;  /* 0x000000ff1500720c */ /* 0x040fe20003f45270 */
[----:B------:R-:W-:Y:S01]  /*0b10*/  @!P0 IMAD.MOV.U32 R3, RZ, RZ, -0x800000 ;  /* 0xff800000ff038424 */ /* 0x000fe200078e00ff */
[----:B------:R-:W-:-:S02]  /*0b20*/  ISETP.NE.OR P4, PT, R21, RZ, P4 ;  /* 0x000000ff1500720c */ /* 0x000fc40002785670 */
[----:B------:R-:W-:Y:S01]  /*0b30*/  ISETP.NE.OR P3, PT, R21, RZ, P3 ;  /* 0x000000ff1500720c */ /* 0x000fe20001f65670 */
[----:B------:R2:W-:Y:S01]  /*0b40*/  @!P1 STG.E [R12.64+0xa0], R7 ;  /* 0x0000a0070c009986 */ /* 0x0005e2000c101906 */
[----:B------:R-:W-:-:S03]  /*0b50*/  ISETP.GE.OR P2, PT, R0, R5, P2 ;  /* 0x000000050000720c */ /* 0x000fc60001746670 */
[----:B------:R2:W-:Y:S01]  /*0b60*/  @!P0 STG.E [R12.64+0xc0], R3 ;  /* 0x0000c0030c008986 */ /* 0x0005e2000c101906 */
[----:B------:R-:W-:Y:S01]  /*0b70*/  ISETP.GE.AND P0, PT, R2, R5, PT ;  /* 0x000000050200720c */ /* 0x000fe20003f06270 */
[----:B------:R-:W-:-:S03]  /*0b80*/  @!P6 IMAD.MOV.U32 R19, RZ, RZ, -0x800000 ;  /* 0xff800000ff13e424 */ /* 0x000fc600078e00ff */
[----:B------:R-:W-:Y:S01]  /*0b90*/  ISETP.NE.OR P0, PT, R21, RZ, P0 ;  /* 0x000000ff1500720c */ /* 0x000fe20000705670 */
[----:B------:R-:W-:Y:S01]  /*0ba0*/  @!P4 IMAD.MOV.U32 R11, RZ, RZ, -0x800000 ;  /* 0xff800000ff0bc424 */ /* 0x000fe200078e00ff */
[----:B------:R2:W-:Y:S01]  /*0bb0*/  @!P6 STG.E [R12.64+0x20], R19 ;  /* 0x000020130c00e986 */ /* 0x0005e2000c101906 */
[----:B------:R-:W-:Y:S02]  /*0bc0*/  @!P3 IMAD.MOV.U32 R9, RZ, RZ, -0x800000 ;  /* 0xff800000ff09b424 */ /* 0x000fe400078e00ff */
[----:B------:R-:W-:Y:S01]  /*0bd0*/  @!P2 IMAD.MOV.U32 R15, RZ, RZ, -0x800000 ;  /* 0xff800000ff0fa424 */ /* 0x000fe200078e00ff */
[----:B------:R2:W-:Y:S01]  /*0be0*/  @!P4 STG.E [R12.64+0x60], R11 ;  /* 0x0000600b0c00c986 */ /* 0x0005e2000c101906 */
[----:B-1----:R-:W-:-:S03]  /*0bf0*/  @!P5 IMAD.MOV.U32 R17, RZ, RZ, -0x800000 ;  /* 0xff800000ff11d424 */ /* 0x002fc600078e00ff */
[----:B------:R2:W-:Y:S04]  /*0c00*/  @!P3 STG.E [R12.64+0x80], R9 ;  /* 0x000080090c00b986 */ /* 0x0005e8000c101906 */
[----:B------:R2:W-:Y:S04]  /*0c10*/  @!P5 STG.E [R12.64+0x40], R17 ;  /* 0x000040110c00d986 */ /* 0x0005e8000c101906 */
[----:B------:R2:W-:Y:S01]  /*0c20*/  @!P2 STG.E [R12.64], R15 ;  /* 0x0000000f0c00a986 */ /* 0x0005e2000c101906 */
[----:B------:R-:W-:Y:S05]  /*0c30*/  @P0 EXIT ;  /* 0x000000000000094d */ /* 0x000fea0003800000 */
[----:B--2---:R-:W-:-:S05]  /*0c40*/  MOV R3, 0xff800000 ;  /* 0xff80000000037802 */ /* 0x004fca0000000f00 */
[----:B------:R-:W-:Y:S01]  /*0c50*/  STG.E [R12.64+0xe0], R3 ;  /* 0x0000e0030c007986 */ /* 0x000fe2000c101906 */
[----:B------:R-:W-:Y:S05]  /*0c60*/  EXIT ;  /* 0x000000000000794d */ /* 0x000fea0003800000 */
.L_x_5802:
        /* <DEDUP_REMOVED lines=9> */
[----:B------:R-:W-:-:S11]  /*0d00*/  PLOP3.LUT P2, PT, PT, PT, PT, 0x8, 0x0 ;  /* 0x000000000000781c */ /* 0x000fd60003f4e170 */
        /* <DEDUP_REMOVED lines=13> */
[----:B-----5:R-:W1:Y:S08]  /*0de0*/  I2F.RP R6, R2 ;  /* 0x0000000200067306 */ /* 0x020e700000209400 */
        /* <DEDUP_REMOVED lines=20> */
[----:B------:R-:W-:-:S05]  /*0f30*/  @!P0 LOP3.LUT R9, RZ, c[0x0][0x2d0], RZ, 0x33, !PT ;  /* 0x0000b400ff098a12 */ /* 0x000fca00078e33ff */
[----:B------:R-:W-:-:S05]  /*0f40*/  IMAD.WIDE R12, R9, 0x4, R168 ;  /* 0x00000004090c7825 */ /* 0x000fca00078e02a8 */
        /* <DEDUP_REMOVED lines=29> */
[----:B------:R-:W-:Y:S02]  /*1120*/  @!P1 LOP3.LUT R0, RZ, c[0x0][0x1c8], RZ, 0x33, !PT ;  /* 0x00007200ff009a12 */ /* 0x000fe400078e33ff */
[----:B--2---:R-:W-:Y:S01]  /*1130*/  SHF.R.S32.HI R6, RZ, 0x1f, R5 ;  /* 0x0000001fff067819 */ /* 0x004fe20000011405 */
[----:B------:R-:W-:-:S04]  /*1140*/  IMAD.WIDE.U32 R10, R5, c[0x0][0x180], RZ ;  /* 0x00006000050a7a25 */ /* 0x000fc800078e00ff */
[C---:B------:R-:W-:Y:S02]  /*1150*/  IMAD R2, R6.reuse, c[0x0][0x180], RZ ;  /* 0x0000600006027a24 */ /* 0x040fe400078e02ff */
[----:B------:R-:W-:Y:S02]  /*1160*/  IMAD R6, R6, c[0x0][0x188], RZ ;  /* 0x0000620006067a24 */ /* 0x000fe400078e02ff */
[C---:B------:R-:W-:Y:S02]  /*1170*/  IMAD R2, R5.reuse, c[0x0][0x184], R2 ;  /* 0x0000610005027a24 */ /* 0x040fe400078e0202 */
[----:B------:R-:W-:-:S04]  /*1180*/  IMAD.WIDE.U32 R22, R5, c[0x0][0x188], RZ ;  /* 0x0000620005167a25 */ /* 0x000fc800078e00ff */
[----:B------:R-:W-:Y:S01]  /*1190*/  IMAD.IADD R11, R11, 0x1, R2 ;  /* 0x000000010b0b7824 */ /* 0x000fe200078e0202 */
[----:B------:R-:W-:Y:S01]  /*11a0*/  SHF.R.S32.HI R2, RZ, 0x1f, R0 ;  /* 0x0000001fff027819 */ /* 0x000fe20000011400 */
[----:B------:R-:W-:Y:S01]  /*11b0*/  IMAD R13, R5, c[0x0][0x18c], R6 ;  /* 0x00006300050d7a24 */ /* 0x000fe200078e0206 */
[----:B------:R-:W-:Y:S01]  /*11c0*/  MOV R12, R22 ;  /* 0x00000016000c7202 */ /* 0x000fe20000000f00 */
[----:B------:R-:W-:-:S04]  /*11d0*/  IMAD.WIDE.U32 R10, R15, c[0x0][0x198], R10 ;  /* 0x000066000f0a7a25 */ /* 0x000fc800078e000a */
[----:B------:R-:W-:Y:S01]  /*11e0*/  IMAD.MOV.U32 R16, RZ, RZ, R10 ;  /* 0x000000ffff107224 */ /* 0x000fe200078e000a */
[----:B------:R-:W-:Y:S01]  /*11f0*/  IADD3 R17, R11, R8, RZ ;  /* 0x000000080b117210 */ /* 0x000fe20007ffe0ff */
[----:B------:R-:W-:Y:S02]  /*1200*/  IMAD R11, R2, c[0x0][0x1b0], RZ ;  /* 0x00006c00020b7a24 */ /* 0x000fe400078e02ff */
[----:B------:R-:W-:Y:S02]  /*1210*/  IMAD.IADD R13, R23, 0x1, R13 ;  /* 0x00000001170d7824 */ /* 0x000fe400078e020d */
[C---:B------:R-:W-:Y:S02]  /*1220*/  IMAD R11, R0.reuse, c[0x0][0x1b4], R11 ;  /* 0x00006d00000b7a24 */ /* 0x040fe400078e020b */
[----:B------:R-:W-:-:S05]  /*1230*/  IMAD.WIDE.U32 R126, R0, c[0x0][0x1b0], R16 ;  /* 0x00006c00007e7a25 */ /* 0x000fca00078e0010 */
[----:B------:R-:W-:Y:S01]  /*1240*/  IADD3 R5, R127, R11, RZ ;  /* 0x0000000b7f057210 */ /* 0x000fe20007ffe0ff */
[----:B------:R-:W-:Y:S05]  /*1250*/  BRA `(.L_x_5804) ;  /* 0x0000044000007947 */ /* 0x000fea0003800000 */
.L_x_5803:
        /* <DEDUP_REMOVED lines=15> */
.L_x_5805:
[----:B------:R-:W-:Y:S01]  /*1350*/  IABS R7, c[0x0][0x1c8] ;  /* 0x0000720000077a13 */ /* 0x000fe20000000000 */
[----:B------:R-:W-:-:S03]  /*1360*/  @P0 IMAD.IADD R13, R8, 0x1, R13 ;  /* 0x00000001080d0824 */ /* 0x000fc600078e020d */
[----:B------:R-:W1:Y:S08]  /*1370*/  I2F.RP R11, R7 ;  /* 0x00000007000b7306 */ /* 0x000e700000209400 */
[----:B-1----:R-:W1:Y:S02]  /*1380*/  MUFU.RCP R14, R11 ;  /* 0x0000000b000e7308 */ /* 0x002e640000001000 */
[----:B-1----:R-:W-:-:S02]  /*1390*/  IADD3 R14, R14, 0xffffffe, RZ ;  /* 0x0ffffffe0e0e7810 */ /* 0x002fc40007ffe0ff */
[----:B------:R-:W-:-:S04]  /*13a0*/  MOV R11, R5 ;  /* 0x00000005000b7202 */ /* 0x000fc80000000f00 */
        /* <DEDUP_REMOVED lines=24> */
[----:B------:R-:W-:Y:S02]  /*1530*/  IMAD R5, R7, c[0x0][0x19c], R2 ;  /* 0x0000670007057a24 */ /* 0x000fe400078e0202 */
[----:B------:R-:W-:Y:S01]  /*1540*/  @P0 IMAD.WIDE.U32 R10, R13, c[0x0][0x1a0], RZ ;  /* 0x000068000d0a0a25 */ /* 0x000fe200078e00ff */
[----:B------:R-:W-:Y:S02]  /*1550*/  SHF.R.S32.HI R2, RZ, 0x1f, R0 ;  /* 0x0000001fff027819 */ /* 0x000fe40000011400 */
[----:B------:R-:W-:Y:S01]  /*1560*/  IADD3 R15, R15, R5, RZ ;  /* 0x000000050f0f7210 */ /* 0x000fe20007ffe0ff */
[----:B------:R-:W-:-:S02]  /*1570*/  @P0 IMAD R13, R13, c[0x0][0x1a4], R11 ;  /* 0x000069000d0d0a24 */ /* 0x000fc400078e020b */
[----:B------:R-:W-:Y:S02]  /*1580*/  IMAD R5, R2, c[0x0][0x1b0], RZ ;  /* 0x00006c0002057a24 */ /* 0x000fe400078e02ff */
[----:B------:R-:W-:-:S04]  /*1590*/  IMAD.WIDE.U32 R126, R0, c[0x0][0x1b0], R14 ;  /* 0x00006c00007e7a25 */ /* 0x000fc800078e000e */
[----:B------:R-:W-:Y:S02]  /*15a0*/  IMAD R5, R0, c[0x0][0x1b4], R5 ;  /* 0x00006d0000057a24 */ /* 0x000fe400078e0205 */
[----:B------:R-:W-:Y:S02]  /*15b0*/  @P0 IMAD.MOV.U32 R12, RZ, RZ, R10 ;  /* 0x000000ffff0c0224 */ /* 0x000fe400078e000a */
        /* <DEDUP_REMOVED lines=14> */
.L_x_5804:
        /* <DEDUP_REMOVED lines=8> */
[----:B------:R-:W-:-:S02]  /*1720*/  LEA.HI R51, R6, R21, RZ, 0x4 ;  /* 0x0000001506337211 */ /* 0x000fc400078f20ff */
[----:B------:R-:W-:Y:S02]  /*1730*/  SHF.R.S32.HI R134, RZ, 0x3, R8 ;  /* 0x00000003ff867819 */ /* 0x000fe40000011408 */
[----:B------:R-:W-:Y:S01]  /*1740*/  LOP3.LUT R8, R8, 0xfffffff8, RZ, 0xc0, !PT ;  /* 0xfffffff808087812 */ /* 0x000fe200078ec0ff */
[----:B------:R-:W-:Y:S01]  /*1750*/  @P0 IMAD.WIDE.U32 R16, R3, c[0x0][0x190], RZ ;  /* 0x0000640003100a25 */ /* 0x000fe200078e00ff */
[----:B------:R-:W-:Y:S02]  /*1760*/  SHF.R.S32.HI R135, RZ, 0x1f, R134 ;  /* 0x0000001fff877819 */ /* 0x000fe40000011486 */
[----:B------:R-:W-:Y:S01]  /*1770*/  LEA.HI R52, R52, R53, RZ, 0x7 ;  /* 0x0000003534347211 */ /* 0x000fe200078f38ff */
[----:B------:R-:W-:Y:S01]  /*1780*/  @!P0 IMAD R14, R4, c[0x0][0x178], RZ ;  /* 0x00005e00040e8a24 */ /* 0x000fe200078e02ff */
[----:B------:R-:W-:Y:S01]  /*1790*/  LOP3.LUT R50, R51, 0xfffffff0, RZ, 0xc0, !PT ;  /* 0xfffffff033327812 */ /* 0x000fe200078ec0ff */
[----:B------:R-:W-:Y:S01]  /*17a0*/  IMAD.IADD R115, R21, 0x1, -R8 ;  /* 0x0000000115737824 */ /* 0x000fe200078e0a08 */
[----:B------:R-:W-:Y:S01]  /*17b0*/  MOV R24, RZ ;  /* 0x000000ff00187202 */ /* 0x000fe20000000f00 */
[----:B------:R-:W-:Y:S01]  /*17c0*/  @P0 IMAD R17, R3, c[0x0][0x194], R17 ;  /* 0x0000650003110a24 */ /* 0x000fe200078e0211 */
[----:B------:R-:W-:Y:S01]  /*17d0*/  SHF.R.S32.HI R52, RZ, 0x7, R52 ;  /* 0x00000007ff347819 */ /* 0x000fe20000011434 */
[----:B------:R-:W-:Y:S01]  /*17e0*/  @!P0 IMAD.WIDE.U32 R10, R165, c[0x0][0x178], RZ ;  /* 0x00005e00a50a8a25 */ /* 0x000fe200078e00ff */
[----:B------:R-:W-:-:S02]  /*17f0*/  SHF.L.U32 R100, R115, 0x3, RZ ;  /* 0x0000000373647819 */ /* 0x000fc400000006ff */
[----:B------:R-:W-:Y:S01]  /*1800*/  IMNMX R52, R159, R52, !PT ;  /* 0x000000349f347217 */ /* 0x000fe20007800200 */
[----:B------:R-:W-:Y:S01]  /*1810*/  @!P0 IMAD R3, R165, c[0x0][0x17c], R14 ;  /* 0x00005f00a5038a24 */ /* 0x000fe200078e020e */
[----:B------:R-:W-:Y:S01]  /*1820*/  SHF.R.S32.HI R101, RZ, 0x1f, R100 ;  /* 0x0000001fff657819 */ /* 0x000fe20000011464 */
[----:B------:R-:W-:Y:S01]  /*1830*/  @!P0 IMAD.MOV.U32 R16, RZ, RZ, R10 ;  /* 0x000000ffff108224 */ /* 0x000fe200078e000a */
[----:B------:R-:W-:Y:S01]  /*1840*/  SHF.R.S32.HI R133, RZ, 0x1f, R130 ;  /* 0x0000001fff857819 */ /* 0x000fe20000011482 */
[----:B------:R-:W-:Y:S01]  /*1850*/  @!P0 IMAD.IADD R17, R11, 0x1, R3 ;  /* 0x000000010b118824 */ /* 0x000fe200078e0203 */
[----:B------:R-:W-:Y:S01]  /*1860*/  IADD3 R12, P0, R100, R12, RZ ;  /* 0x0000000c640c7210 */ /* 0x000fe20007f1e0ff */
[----:B------:R-:W-:Y:S01]  /*1870*/  IMAD.IADD R50, R21, 0x1, -R50 ;  /* 0x0000000115327824 */ /* 0x000fe200078e0a32 */
[----:B------:R-:W-:Y:S01]  /*1880*/  SHF.L.U32 R3, R134, 0x6, RZ ;  /* 0x0000000686037819 */ /* 0x000fe200000006ff */
[----:B------:R-:W-:Y:S01]  /*1890*/  IMAD.WIDE R18, R19, 0x40, R134 ;  /* 0x0000004013127825 */ /* 0x000fe200078e0286 */
[----:B------:R-:W-:-:S02]  /*18a0*/  IADD3 R16, P1, R100, R16, RZ ;  /* 0x0000001064107210 */ /* 0x000fc40007f3e0ff */
[----:B------:R-:W-:Y:S01]  /*18b0*/  LOP3.LUT R3, R3, 0x1c0, RZ, 0xc0, !PT ;  /* 0x000001c003037812 */ /* 0x000fe200078ec0ff */
[----:B------:R-:W-:Y:S01]  /*18c0*/  IMAD.X R13, R101, 0x1, R13, P0 ;  /* 0x00000001650d7824 */ /* 0x000fe200000e060d */
[----:B------:R-:W-:Y:S01]  /*18d0*/  IADD3 R122, P0, R134, R15, RZ ;  /* 0x0000000f867a7210 */ /* 0x000fe20007f1e0ff */
[----:B------:R-:W-:Y:S01]  /*18e0*/  IMAD.HI.U32 R118, R23, R118, R24 ;  /* 0x0000007617767227 */ /* 0x000fe200078e0018 */
[----:B------:R-:W-:Y:S02]  /*18f0*/  LEA.HI R11, R6, R21, RZ, 0x6 ;  /* 0x00000015060b7211 */ /* 0x000fe400078f30ff */
[----:B------:R-:W-:Y:S01]  /*1900*/  LOP3.LUT R21, R3, 0x38, R100, 0xf8, !PT ;  /* 0x0000003803157812 */ /* 0x000fe200078ef864 */
[----:B------:R-:W-:Y:S01]  /*1910*/  IMAD.X R9, R135, 0x1, R9, P0 ;  /* 0x0000000187097824 */ /* 0x000fe200000e0609 */
[----:B------:R-:W-:Y:S01]  /*1920*/  IADD3 R126, P0, R100, R126, RZ ;  /* 0x0000007e647e7210 */ /* 0x000fe20007f1e0ff */
[----:B------:R-:W-:Y:S01]  /*1930*/  IMAD R6, R19, c[0x0][0x190], RZ ;  /* 0x0000640013067a24 */ /* 0x000fe200078e02ff */
[----:B------:R-:W-:Y:S01]  /*1940*/  SHF.R.U32.HI R120, RZ, 0x3, R3 ;  /* 0x00000003ff787819 */ /* 0x000fe20000011603 */
[----:B------:R-:W-:Y:S01]  /*1950*/  IMAD R3, R2, c[0x0][0x1b8], RZ ;  /* 0x00006e0002037a24 */ /* 0x000fe200078e02ff */
[C---:B------:R-:W-:Y:S01]  /*1960*/  IADD3.X R17, R101.reuse, R17, RZ, P1, !PT ;  /* 0x0000001165117210 */ /* 0x040fe20000ffe4ff */
[----:B------:R-:W-:Y:S01]  /*1970*/  IMAD.X R127, R101, 0x1, R5, P0 ;  /* 0x00000001657f7824 */ /* 0x000fe200000e0605 */
[----:B------:R-:W-:Y:S01]  /*1980*/  ISETP.GT.AND P0, PT, R48, R52, PT ;  /* 0x000000343000720c */ /* 0x000fe20003f04270 */
[C---:B------:R-:W-:Y:S01]  /*1990*/  IMAD R3, R0.reuse, c[0x0][0x1bc], R3 ;  /* 0x00006f0000037a24 */ /* 0x040fe200078e0203 */
[----:B------:R-:W-:Y:S01]  /*19a0*/  SHF.R.S32.HI R117, RZ, 0x1, R118 ;  /* 0x00000001ff757819 */ /* 0x000fe20000011476 */
[----:B------:R-:W-:Y:S01]  /*19b0*/  IMAD.WIDE.U32 R12, R0, c[0x0][0x1b8], R12 ;  /* 0x00006e00000c7a25 */ /* 0x000fe200078e000c */
[----:B------:R-:W-:-:S02]  /*19c0*/  SHF.R.S32.HI R119, RZ, 0x1f, R50 ;  /* 0x0000001fff777819 */ /* 0x000fc40000011432 */
[----:B------:R-:W-:Y:S01]  /*19d0*/  LOP3.LUT R120, R21, R120, RZ, 0x3c, !PT ;  /* 0x0000007815787212 */ /* 0x000fe200078e3cff */
[C---:B------:R-:W-:Y:S01]  /*19e0*/  IMAD R6, R18.reuse, c[0x0][0x194], R6 ;  /* 0x0000650012067a24 */ /* 0x040fe200078e0206 */
[----:B------:R-:W-:Y:S01]  /*19f0*/  IADD3 R15, R13, R3, RZ ;  /* 0x000000030d0f7210 */ /* 0x000fe20007ffe0ff */
[----:B------:R-:W-:Y:S01]  /*1a00*/  IMAD.WIDE.U32 R16, R18, c[0x0][0x190], R16 ;  /* 0x0000640012107a25 */ /* 0x000fe200078e0010 */
[----:B------:R-:W-:Y:S02]  /*1a10*/  MOV R14, R12 ;  /* 0x0000000c000e7202 */ /* 0x000fe40000000f00 */
[----:B------:R-:W-:Y:S01]  /*1a20*/  LEA.HI R119, R119, R50, RZ, 0x3 ;  /* 0x0000003277777211 */ /* 0x000fe200078f18ff */
[----:B------:R-:W-:Y:S01]  /*1a30*/  IMAD.SHL.U32 R115, R115, 0x4, RZ ;  /* 0x0000000473737824 */ /* 0x000fe200078e00ff */
[----:B------:R-:W-:Y:S01]  /*1a40*/  MOV R145, c[0x0][0x198] ;  /* 0x0000660000917a02 */ /* 0x000fe20000000f00 */
[----:B------:R-:W-:Y:S01]  /*1a50*/  IMAD.SHL.U32 R11, R11, 0x8, RZ ;  /* 0x000000080b0b7824 */ /* 0x000fe200078e00ff */
[----:B------:R-:W-:Y:S01]  /*1a60*/  SHF.R.S32.HI R51, RZ, 0x4, R51 ;  /* 0x00000004ff337819 */ /* 0x000fe20000011433 */
[----:B------:R-:W-:Y:S01]  /*1a70*/  IMAD R133, R133, c[0x0][0x1a8], RZ ;  /* 0x00006a0085857a24 */ /* 0x000fe200078e02ff */
[----:B------:R-:W-:Y:S01]  /*1a80*/  SHF.L.U64.HI R162, R145, R88, c[0x0][0x19c] ;  /* 0x0000670091a27619 */ /* 0x000fe20000010258 */
[----:B------:R-:W-:Y:S01]  /*1a90*/  IMAD.IADD R13, R17, 0x1, R6 ;  /* 0x00000001110d7824 */ /* 0x000fe200078e0206 */
[----:B------:R-:W-:Y:S01]  /*1aa0*/  LOP3.LUT R120, R120, 0xfffffe00, R11, 0xf8, !PT ;  /* 0xfffffe0078787812 */ /* 0x000fe200078ef80b */
[----:B------:R-:W-:Y:S01]  /*1ab0*/  IMAD R9, R9, c[0x0][0x1a0], RZ ;  /* 0x0000680009097a24 */ /* 0x000fe200078e02ff */
[----:B------:R-:W-:Y:S01]  /*1ac0*/  LOP3.LUT R11, R119, 0xfffffff8, RZ, 0xc0, !PT ;  /* 0xfffffff8770b7812 */ /* 0x000fe200078ec0ff */
[----:B------:R-:W-:Y:S01]  /*1ad0*/  IMAD.MOV.U32 R12, RZ, RZ, R16 ;  /* 0x000000ffff0c7224 */ /* 0x000fe200078e0010 */
[----:B------:R-:W-:Y:S01]  /*1ae0*/  SHF.L.U32 R163, R145, 0x4, RZ ;  /* 0x0000000491a37819 */ /* 0x000fe200000006ff */
[----:B------:R-:W-:-:S02]  /*1af0*/  IMAD R129, R135, c[0x0][0x198], RZ ;  /* 0x0000660087817a24 */ /* 0x000fc400078e02ff */
[----:B------:R-:W-:Y:S02]  /*1b00*/  IMAD R116, R134, R117, R115 ;  /* 0x0000007586747224 */ /* 0x000fe400078e0273 */
[----:B------:R-:W-:Y:S02]  /*1b10*/  IMAD R133, R130, c[0x0][0x1ac], R133 ;  /* 0x00006b0082857a24 */ /* 0x000fe400078e0285 */
[----:B------:R-:W-:Y:S01]  /*1b20*/  IMAD R125, R122, c[0x0][0x1a4], R9 ;  /* 0x000069007a7d7a24 */ /* 0x000fe200078e0209 */
[----:B------:R-:W-:Y:S01]  /*1b30*/  SHF.R.S32.HI R98, RZ, 0x1f, R116 ;  /* 0x0000001fff627819 */ /* 0x000fe20000011474 */
[----:B------:R-:W-:Y:S02]  /*1b40*/  IMAD.MOV.U32 R3, RZ, RZ, c[0x0][0x1a0] ;  /* 0x00006800ff037624 */ /* 0x000fe400078e00ff */
[----:B------:R-:W-:-:S03]  /*1b50*/  IMAD.WIDE.U32 R130, R130, c[0x0][0x1a8], R12 ;  /* 0x00006a0082827a25 */ /* 0x000fc600078e000c */
[----:B------:R-:W-:Y:S01]  /*1b60*/  SHF.L.U64.HI R160, R3, R88, c[0x0][0x1a4] ;  /* 0x0000690003a07619 */ /* 0x000fe20000010258 */
[C---:B------:R-:W-:Y:S01]  /*1b70*/  IMAD R129, R134.reuse, c[0x0][0x19c], R129 ;  /* 0x0000670086817a24 */ /* 0x040fe200078e0281 */
[----:B------:R-:W-:Y:S01]  /*1b80*/  IADD3 R133, R131, R133, RZ ;  /* 0x0000008583857210 */ /* 0x000fe20007ffe0ff */
[----:B------:R-:W-:Y:S02]  /*1b90*/  IMAD.IADD R115, R115, 0x1, R116 ;  /* 0x0000000173737824 */ /* 0x000fe400078e0274 */
[----:B------:R-:W-:-:S03]  /*1ba0*/  IMAD.WIDE.U32 R126, R134, c[0x0][0x198], R126 ;  /* 0x00006600867e7a25 */ /* 0x000fc600078e007e */
[----:B------:R-:W-:Y:S01]  /*1bb0*/  SHF.R.S32.HI R97, RZ, 0x1f, R115 ;  /* 0x0000001fff617819 */ /* 0x000fe20000011473 */
[----:B------:R-:W-:Y:S01]  /*1bc0*/  IMAD.WIDE.U32 R122, R122, c[0x0][0x1a0], R14 ;  /* 0x000068007a7a7a25 */ /* 0x000fe200078e000e */
[----:B------:R-:W-:-:S03]  /*1bd0*/  IADD3 R129, R127, R129, RZ ;  /* 0x000000817f817210 */ /* 0x000fc60007ffe0ff */
[----:B------:R-:W-:Y:S02]  /*1be0*/  IMAD.IADD R50, R50, 0x1, -R11 ;  /* 0x0000000132327824 */ /* 0x000fe400078e0a0b */
[----:B------:R-:W-:Y:S02]  /*1bf0*/  IMAD.SHL.U32 R161, R3, 0x10, RZ ;  /* 0x0000001003a17824 */ /* 0x000fe400078e00ff */
[----:B------:R-:W-:Y:S01]  /*1c00*/  IMAD.IADD R125, R123, 0x1, R125 ;  /* 0x000000017b7d7824 */ /* 0x000fe200078e027d */
[----:B------:R-:W-:Y:S01]  /*1c10*/  @!P4 MOV R86, RZ ;  /* 0x000000ff0056c202 */ /* 0x000fe20000000f00 */
[----:B------:R-:W-:Y:S05]  /*1c20*/  @!P0 BRA `(.L_x_5806) ;  /* 0x00006e1000008947 */ /* 0x000fea0003800000 */
[--C-:B-1----:R-:W-:Y:S01]  /*1c30*/  IMAD.IADD R86, R86, 0x1, R7.reuse ;  /* 0x0000000156567824 */ /* 0x102fe200078e0207 */
[----:B------:R-:W-:Y:S01]  /*1c40*/  SHF.R.S32.HI R5, RZ, 0x1f, R7 ;  /* 0x0000001fff057819 */ /* 0x000fe20000011407 */
[C---:B------:R-:W-:Y:S01]  /*1c50*/  IMAD R6, R4.reuse, c[0x0][0x280], RZ ;  /* 0x0000a00004067a24 */ /* 0x040fe200078e02ff */
[--C-:B------:R-:W-:Y:S01]  /*1c60*/  IADD3 R7, P1, P0, R7, R134, -R53.reuse ;  /* 0x0000008607077210 */ /* 0x100fe2000783e835 */
[----:B------:R-:W-:Y:S01]  /*1c70*/  IMAD R4, R4, c[0x0][0x278], RZ ;  /* 0x00009e0004047a24 */ /* 0x000fe200078e02ff */
[----:B------:R-:W-:Y:S01]  /*1c80*/  SHF.R.S32.HI R8, RZ, 0x1f, R53 ;  /* 0x0000001fff087819 */ /* 0x000fe20000011435 */
[----:B------:R-:W-:Y:S01]  /*1c90*/  IMAD.WIDE.U32 R12, R165, c[0x0][0x278], R100 ;  /* 0x00009e00a50c7a25 */ /* 0x000fe200078e0064 */
[----:B------:R-:W-:Y:S01]  /*1ca0*/  UMOV UR13, 0x40 ;  /* 0x00000040000d7882 */ /* 0x000fe20000000000 */
[----:B------:R-:W-:Y:S01]  /*1cb0*/  SHF.L.U32 R107, R117, 0x4, RZ ;  /* 0x00000004756b7819 */ /* 0x000fe200000006ff */
[----:B------:R-:W-:Y:S01]  /*1cc0*/  ULDC.64 UR4, c[0x0][0x1a0] ;  /* 0x0000680000047ab9 */ /* 0x000fe20000000a00 */
[----:B------:R-:W-:Y:S01]  /*1cd0*/  IMAD R4, R165, c[0x0][0x27c], R4 ;  /* 0x00009f00a5047a24 */ /* 0x000fe200078e0204 */
[----:B------:R-:W-:Y:S01]  /*1ce0*/  IADD3.X R5, R5, R135, ~R8, P1, P0 ;  /* 0x0000008705057210 */ /* 0x000fe20000fe0c08 */
[C---:B------:R-:W-:Y:S01]  /*1cf0*/  IMAD.WIDE.U32 R10, R165.reuse, c[0x0][0x280], R100 ;  /* 0x0000a000a50a7a25 */ /* 0x040fe200078e0064 */
[----:B------:R-:W-:Y:S01]  /*1d00*/  UIMAD UR18, UR13, UR5, URZ ;  /* 0x000000050d1272a4 */ /* 0x000fe2000f8e023f */
[C---:B------:R-:W-:Y:S01]  /*1d10*/  IADD3 R114, R134.reuse, 0x10, RZ ;  /* 0x0000001086727810 */ /* 0x040fe20007ffe0ff */
[----:B------:R-:W-:Y:S01]  /*1d20*/  UMOV UR12, 0x20 ;  /* 0x00000020000c7882 */ /* 0x000fe20000000000 */
[----:B------:R-:W-:Y:S01]  /*1d30*/  IMAD R6, R165, c[0x0][0x284], R6 ;  /* 0x0000a100a5067a24 */ /* 0x000fe200078e0206 */
[----:B------:R-:W-:Y:S01]  /*1d40*/  UMOV UR11, 0x60 ;  /* 0x00000060000b7882 */ /* 0x000fe20000000000 */
[----:B------:R-:W-:Y:S01]  /*1d50*/  IMAD.IADD R9, R13, 0x1, R4 ;  /* 0x000000010d097824 */ /* 0x000fe200078e0204 */
[----:B------:R-:W-:Y:S01]  /*1d60*/  UMOV UR10, 0xa0 ;  /* 0x000000a0000a7882 */ /* 0x000fe20000000000 */
[----:B------:R-:W-:Y:S01]  /*1d70*/  IMAD.MOV.U32 R8, RZ, RZ, R12 ;  /* 0x000000ffff087224 */ /* 0x000fe200078e000c */
[----:B------:R-:W-:Y:S01]  /*1d80*/  UMOV UR9, 0xc0 ;  /* 0x000000c000097882 */ /* 0x000fe20000000000 */
[----:B------:R-:W-:Y:S01]  /*1d90*/  IMAD R4, R5, c[0x0][0x288], RZ ;  /* 0x0000a20005047a24 */ /* 0x000fe200078e02ff */
[----:B------:R-:W-:Y:S01]  /*1da0*/  UMOV UR8, 0xe0 ;  /* 0x000000e000087882 */ /* 0x000fe20000000000 */
[----:B------:R-:W-:Y:S01]  /*1db0*/  IMAD.IADD R11, R11, 0x1, R6 ;  /* 0x000000010b0b7824 */ /* 0x000fe200078e0206 */
[----:B------:R-:W-:Y:S01]  /*1dc0*/  UIMAD UR19, UR12, UR5, URZ ;  /* 0x000000050c1372a4 */ /* 0x000fe2000f8e023f */
[----:B------:R-:W-:Y:S01]  /*1dd0*/  IMAD R6, R5, c[0x0][0x290], RZ ;  /* 0x0000a40005067a24 */ /* 0x000fe200078e02ff */
[----:B------:R-:W-:Y:S01]  /*1de0*/  UIMAD UR16, UR11, UR5, URZ ;  /* 0x000000050b1072a4 */ /* 0x000fe2000f8e023f */
[C---:B------:R-:W-:Y:S01]  /*1df0*/  IMAD R4, R7.reuse, c[0x0][0x28c], R4 ;  /* 0x0000a30007047a24 */ /* 0x040fe200078e0204 */
[----:B------:R-:W-:Y:S01]  /*1e00*/  UIMAD UR15, UR10, UR5, URZ ;  /* 0x000000050a0f72a4 */ /* 0x000fe2000f8e023f */
[C---:B------:R-:W-:Y:S01]  /*1e10*/  IMAD.WIDE.U32 R8, R7.reuse, c[0x0][0x288], R8 ;  /* 0x0000a20007087a25 */ /* 0x040fe200078e0008 */
[----:B------:R-:W-:Y:S01]  /*1e20*/  UIMAD UR14, UR9, UR5, URZ ;  /* 0x00000005090e72a4 */ /* 0x000fe2000f8e023f */
[C---:B------:R-:W-:Y:S01]  /*1e30*/  IADD3 R113, R134.reuse, 0x20, RZ ;  /* 0x0000002086717810 */ /* 0x040fe20007ffe0ff */
[----:B------:R-:W-:Y:S01]  /*1e40*/  UIMAD UR26, UR8, UR5, URZ ;  /* 0x00000005081a72a4 */ /* 0x000fe2000f8e023f */
[C---:B------:R-:W-:Y:S01]  /*1e50*/  IMAD R5, R7.reuse, c[0x0][0x294], R6 ;  /* 0x0000a50007057a24 */ /* 0x040fe200078e0206 */
[----:B------:R-:W-:Y:S01]  /*1e60*/  UIMAD.WIDE.U32 UR32, UR11, UR4, URZ ;  /* 0x000000040b2072a5 */ /* 0x000fe2000f8e003f */
[----:B------:R-:W-:Y:S01]  /*1e70*/  IMAD.WIDE.U32 R10, R7, c[0x0][0x290], R10 ;  /* 0x0000a400070a7a25 */ /* 0x000fe200078e000a */
[----:B------:R-:W-:Y:S01]  /*1e80*/  ULDC UR5, c[0x0][0x294] ;  /* 0x0000a50000057ab9 */ /* 0x000fe20000000800 */
[----:B------:R-:W-:Y:S01]  /*1e90*/  IADD3 R112, R134, 0x30, RZ ;  /* 0x0000003086707810 */ /* 0x000fe20007ffe0ff */
[----:B------:R-:W-:Y:S01]  /*1ea0*/  UIMAD.WIDE.U32 UR30, UR10, UR4, URZ ;  /* 0x000000040a1e72a5 */ /* 0x000fe2000f8e003f */
[----:B------:R-:W-:Y:S01]  /*1eb0*/  IMAD.IADD R9, R9, 0x1, R4 ;  /* 0x0000000109097824 */ /* 0x000fe200078e0204 */
[----:B------:R-:W-:Y:S01]  /*1ec0*/  UIMAD.WIDE.U32 UR28, UR9, UR4, URZ ;  /* 0x00000004091c72a5 */ /* 0x000fe2000f8e003f */
[----:B------:R-:W-:Y:S01]  /*1ed0*/  IMAD R83, R2, c[0x0][0x298], RZ ;  /* 0x0000a60002537a24 */ /* 0x000fe200078e02ff */
[----:B------:R-:W-:Y:S01]  /*1ee0*/  ULDC UR17, c[0x0][0x19c] ;  /* 0x0000670000117ab9 */ /* 0x000fe20000000800 */
[----:B------:R-:W-:Y:S01]  /*1ef0*/  IMAD.IADD R7, R11, 0x1, R5 ;  /* 0x000000010b077824 */ /* 0x000fe200078e0205 */
[----:B------:R-:W-:Y:S01]  /*1f00*/  UIMAD UR11, UR11, UR5, URZ ;  /* 0x000000050b0b72a4 */ /* 0x000fe2000f8e023f */
[----:B------:R-:W-:Y:S01]  /*1f10*/  IMAD.MOV.U32 R6, RZ, RZ, R10 ;  /* 0x000000ffff067224 */ /* 0x000fe200078e000a */
[----:B------:R-:W-:Y:S01]  /*1f20*/  UIMAD UR10, UR10, UR5, URZ ;  /* 0x000000050a0a72a4 */ /* 0x000fe2000f8e023f */
        /* <DEDUP_REMOVED lines=9> */
[----:B------:R-:W-:Y:S01]  /*1fc0*/  UIMAD.WIDE.U32 UR34, UR8, UR4, URZ ;  /* 0x00000004082272a5 */ /* 0x000fe2000f8e003f */
[C---:B------:R-:W-:Y:S01]  /*1fd0*/  IMAD R83, R0.reuse, c[0x0][0x29c], R83 ;  /* 0x0000a70000537a24 */ /* 0x040fe200078e0253 */
[----:B------:R-:W-:Y:S01]  /*1fe0*/  IADD3 R70, R11, UR18, RZ ;  /* 0x000000120b467c10 */ /* 0x000fe2000fffe0ff */
[----:B------:R-:W-:Y:S01]  /*1ff0*/  IMAD.WIDE.U32 R2, R0, c[0x0][0x298], R8 ;  /* 0x0000a60000027a25 */ /* 0x000fe200078e0008 */
[C---:B------:R-:W-:Y:S01]  /*2000*/  SHF.L.U32 R71, R10.reuse, 0x1, RZ ;  /* 0x000000010a477819 */ /* 0x040fe200000006ff */
[----:B------:R-:W-:Y:S01]  /*2010*/  ULDC UR25, c[0x0][0x28c] ;  /* 0x0000a30000197ab9 */ /* 0x000fe20000000800 */
[----:B------:R-:W-:Y:S01]  /*2020*/  SHF.L.U64.HI R70, R10, 0x1, R70 ;  /* 0x000000010a467819 */ /* 0x000fe20000010246 */
[----:B------:R-:W-:Y:S01]  /*2030*/  IMAD R80, R0, c[0x0][0x2a4], R5 ;  /* 0x0000a90000507a24 */ /* 0x000fe200078e0205 */
[----:B------:R-:W-:Y:S01]  /*2040*/  LEA R82, P0, R2, c[0x0][0x268], 0x1 ;  /* 0x00009a0002527a11 */ /* 0x000fe200078008ff */
[----:B------:R-:W-:Y:S01]  /*2050*/  IMAD.WIDE.U32 R4, R0, c[0x0][0x2a0], R6 ;  /* 0x0000a80000047a25 */ /* 0x000fe200078e0006 */
[----:B------:R-:W-:Y:S01]  /*2060*/  SHF.L.U64.HI R65, R12, 0x1, R65 ;  /* 0x000000010c417819 */ /* 0x000fe20000010241 */
        /* <DEDUP_REMOVED lines=12> */
[----:B------:R-:W-:Y:S01]  /*2130*/  IMAD.MOV.U32 R58, RZ, RZ, 0x6 ;  /* 0x00000006ff3a7424 */ /* 0x000fe200078e00ff */
        /* <DEDUP_REMOVED lines=11> */
[----:B------:R-:W-:Y:S01]  /*21f0*/  IMAD.WIDE.U32 R142, R136, 0x60, RZ ;  /* 0x00000060888e7825 */ /* 0x000fe200078e00ff */
[-C--:B------:R-:W-:Y:S01]  /*2200*/  IADD3 R38, P1, R116, R86.reuse, RZ ;  /* 0x0000005674267210 */ /* 0x080fe20007f3e0ff */
[----:B------:R-:W-:Y:S01]  /*2210*/  ULDC UR22, c[0x0][0x28c] ;  /* 0x0000a30000167ab9 */ /* 0x000fe20000000800 */
[----:B------:R-:W-:Y:S01]  /*2220*/  IADD3 R86, P0, R115, R86, RZ ;  /* 0x0000005673567210 */ /* 0x000fe20007f1e0ff */
[C---:B------:R-:W-:Y:S01]  /*2230*/  IMAD.WIDE.U32 R140, R136.reuse, 0xa0, RZ ;  /* 0x000000a0888c7825 */ /* 0x040fe200078e00ff */
[C---:B------:R-:W-:Y:S01]  /*2240*/  SHF.L.U64.HI R63, R136.reuse, R55, c[0x0][0x294] ;  /* 0x0000a500883f7619 */ /* 0x040fe20000010237 */
[----:B------:R-:W-:Y:S01]  /*2250*/  ULDC UR21, c[0x0][0x28c] ;  /* 0x0000a30000157ab9 */ /* 0x000fe20000000800 */
[----:B------:R-:W-:Y:S01]  /*2260*/  SHF.L.U64.HI R68, R136, R58, c[0x0][0x294] ;  /* 0x0000a50088447619 */ /* 0x000fe2000001023a */
[----:B------:R-:W-:Y:S01]  /*2270*/  IMAD.X R87, R97, 0x1, R39, P0 ;  /* 0x0000000161577824 */ /* 0x000fe200000e0627 */
[----:B------:R-:W-:Y:S01]  /*2280*/  IADD3.X R39, R98, R39, RZ, P1, !PT ;  /* 0x0000002762277210 */ /* 0x000fe20000ffe4ff */
[C---:B------:R-:W-:Y:S01]  /*2290*/  IMAD.WIDE.U32 R138, R136.reuse, 0xc0, RZ ;  /* 0x000000c0888a7825 */ /* 0x040fe200078e00ff */
[----:B------:R-:W-:Y:S01]  /*22a0*/  SHF.L.U64.HI R61, R136, R88, c[0x0][0x294] ;  /* 0x0000a500883d7619 */ /* 0x000fe20000010258 */
[----:B------:R-:W-:Y:S01]  /*22b0*/  ULDC UR20, c[0x0][0x28c] ;  /* 0x0000a30000147ab9 */ /* 0x000fe20000000800 */
[C---:B------:R-:W-:Y:S01]  /*22c0*/  SHF.L.U64.HI R87, R86.reuse, 0x1, R87 ;  /* 0x0000000156577819 */ /* 0x040fe20000010257 */
[----:B------:R-:W-:Y:S01]  /*22d0*/  IMAD.SHL.U32 R86, R86, 0x2, RZ ;  /* 0x0000000256567824 */ /* 0x000fe200078e00ff */
[C---:B------:R-:W-:Y:S01]  /*22e0*/  SHF.L.U64.HI R39, R38.reuse, 0x1, R39 ;  /* 0x0000000126277819 */ /* 0x040fe20000010227 */
[----:B------:R-:W-:Y:S01]  /*22f0*/  IMAD.SHL.U32 R38, R38, 0x2, RZ ;  /* 0x0000000226267824 */ /* 0x000fe200078e00ff */
[----:B------:R-:W-:Y:S01]  /*2300*/  SHF.L.U32 R64, R136, 0x5, RZ ;  /* 0x0000000588407819 */ /* 0x000fe200000006ff */
[----:B------:R-:W-:Y:S01]  /*2310*/  IMAD.WIDE.U32 R144, R145, 0x20, RZ ;  /* 0x0000002091907825 */ /* 0x000fe200078e00ff */
[----:B------:R-:W-:Y:S01]  /*2320*/  IADD3 R84, P3, R86, c[0x0][0x2b0], RZ ;  /* 0x0000ac0056547a10 */ /* 0x000fe20007f7e0ff */
[----:B------:R-:W-:Y:S01]  /*2330*/  ULDC UR19, c[0x0][0x28c] ;  /* 0x0000a30000137ab9 */ /* 0x000fe20000000800 */
[----:B------:R-:W-:Y:S01]  /*2340*/  IADD3 R10, P1, R38, c[0x0][0x2b0], RZ ;  /* 0x0000ac00260a7a10 */ /* 0x000fe20007f3e0ff */
[C---:B------:R-:W-:Y:S01]  /*2350*/  IMAD.SHL.U32 R106, R117.reuse, 0x20, RZ ;  /* 0x00000020756a7824 */ /* 0x040fe200078e00ff */
[----:B------:R-:W-:Y:S01]  /*2360*/  IADD3 R86, P2, R86, c[0x0][0x2a8], RZ ;  /* 0x0000aa0056567a10 */ /* 0x000fe20007f5e0ff */
[C---:B------:R-:W-:Y:S01]  /*2370*/  IMAD R105, R117.reuse, 0x30, RZ ;  /* 0x0000003075697824 */ /* 0x040fe200078e02ff */
[----:B------:R-:W-:Y:S01]  /*2380*/  IADD3 R38, P0, R38, c[0x0][0x2a8], RZ ;  /* 0x0000aa0026267a10 */ /* 0x000fe20007f1e0ff */
[----:B------:R-:W-:Y:S01]  /*2390*/  IMAD.SHL.U32 R104, R117, 0x40, RZ ;  /* 0x0000004075687824 */ /* 0x000fe200078e00ff */
[----:B------:R-:W-:Y:S01]  /*23a0*/  SHF.L.U64.HI R55, R89, R55, c[0x0][0x28c] ;  /* 0x0000a30059377619 */ /* 0x000fe20000010237 */
[----:B------:R-:W-:Y:S01]  /*23b0*/  IMAD R103, R117, 0x50, RZ ;  /* 0x0000005075677824 */ /* 0x000fe200078e02ff */
[----:B------:R-:W-:Y:S01]  /*23c0*/  SHF.L.U64.HI R58, R89, R58, c[0x0][0x28c] ;  /* 0x0000a300593a7619 */ /* 0x000fe2000001023a */
[----:B------:R-:W-:Y:S01]  /*23d0*/  IMAD R102, R117, 0x60, RZ ;  /* 0x0000006075667824 */ /* 0x000fe200078e02ff */
[----:B------:R-:W-:Y:S01]  /*23e0*/  SHF.L.U64.HI R88, R89, R88, c[0x0][0x28c] ;  /* 0x0000a30059587619 */ /* 0x000fe20000010258 */
[----:B------:R-:W-:Y:S01]  /*23f0*/  IMAD R99, R117, 0x70, RZ ;  /* 0x0000007075637824 */ /* 0x000fe200078e02ff */
[----:B------:R-:W-:Y:S01]  /*2400*/  SHF.L.U64.HI R63, R64, 0x1, R63 ;  /* 0x00000001403f7819 */ /* 0x000fe2000001023f */
[----:B------:R-:W-:Y:S01]  /*2410*/  IMAD.WIDE.U32 R136, R136, 0xe0, RZ ;  /* 0x000000e088887825 */ /* 0x000fe200078e00ff */
[----:B------:R-:W-:Y:S01]  /*2420*/  SHF.L.U64.HI R68, R69, 0x1, R68 ;  /* 0x0000000145447819 */ /* 0x000fe20000010244 */
[----:B------:R-:W-:Y:S01]  /*2430*/  ULDC UR18, c[0x0][0x28c] ;  /* 0x0000a30000127ab9 */ /* 0x000fe20000000800 */
[----:B------:R-:W-:Y:S01]  /*2440*/  SHF.L.U64.HI R61, R62, 0x1, R61 ;  /* 0x000000013e3d7819 */ /* 0x000fe2000001023d */
[----:B------:R-:W-:Y:S01]  /*2450*/  IMAD.MOV.U32 R54, RZ, RZ, c[0x0][0x290] ;  /* 0x0000a400ff367624 */ /* 0x000fe200078e00ff */
[----:B------:R-:W-:Y:S01]  /*2460*/  IADD3.X R85, R87, c[0x0][0x2b4], RZ, P3, !PT ;  /* 0x0000ad0057557a10 */ /* 0x000fe20001ffe4ff */
[----:B------:R-:W-:Y:S01]  /*2470*/  IMAD.SHL.U32 R56, R89, 0x20, RZ ;  /* 0x0000002059387824 */ /* 0x000fe200078e00ff */
[----:B------:R-:W-:Y:S01]  /*2480*/  IADD3.X R9, R39, c[0x0][0x2b4], RZ, P1, !PT ;  /* 0x0000ad0027097a10 */ /* 0x000fe20000ffe4ff */
[C---:B------:R-:W-:Y:S01]  /*2490*/  IMAD.SHL.U32 R59, R89.reuse, 0x40, RZ ;  /* 0x00000040593b7824 */ /* 0x040fe200078e00ff */
[----:B------:R-:W-:Y:S01]  /*24a0*/  IADD3 R108, R134, 0x70, RZ ;  /* 0x00000070866c7810 */ /* 0x000fe20007ffe0ff */
        /* <DEDUP_REMOVED lines=11> */
[----:B------:R-:W-:Y:S01]  /*2560*/  SHF.R.S32.HI R91, RZ, 0x1f, R102 ;  /* 0x0000001fff5b7819 */ /* 0x000fe20000011466 */
[----:B------:R-:W-:Y:S01]  /*2570*/  IMAD.U32 R54, R54, -0x80, RZ ;  /* 0xffffff8036367824 */ /* 0x000fe200078e00ff */
[----:B------:R-:W-:Y:S01]  /*2580*/  SHF.R.S32.HI R90, RZ, 0x1f, R99 ;  /* 0x0000001fff5a7819 */ /* 0x000fe20000011463 */
[----:B------:R-:W-:Y:S01]  /*2590*/  ULDC UR4, c[0x0][0x230] ;  /* 0x00008c0000047ab9 */ /* 0x000fe20000000800 */
[----:B------:R-:W-:Y:S01]  /*25a0*/  IADD3 R60, R147, UR13, RZ ;  /* 0x0000000d933c7c10 */ /* 0x000fe2000fffe0ff */
[----:B------:R-:W-:Y:S01]  /*25b0*/  UIMAD UR25, UR25, 0x60, URZ ;  /* 0x00000060191978a4 */ /* 0x000fe2000f8e023f */
        /* <DEDUP_REMOVED lines=14> */
[----:B------:R-:W-:Y:S02]  /*26a0*/  UIADD3 UR16, UR33, UR16, URZ ;  /* 0x0000001021107290 */ /* 0x000fe4000fffe03f */
[----:B------:R-:W-:Y:S02]  /*26b0*/  UIADD3 UR15, UR31, UR15, URZ ;  /* 0x0000000f1f0f7290 */ /* 0x000fe4000fffe03f */
[----:B------:R-:W-:Y:S02]  /*26c0*/  UIADD3 UR14, UR29, UR14, URZ ;  /* 0x0000000e1d0e7290 */ /* 0x000fe4000fffe03f */
[----:B------:R-:W-:Y:S02]  /*26d0*/  UIADD3 UR26, UR35, UR26, URZ ;  /* 0x0000001a231a7290 */ /* 0x000fe4000fffe03f */
[----:B------:R-:W-:Y:S02]  /*26e0*/  ULDC.U8 UR8, c[0x0][0x313] ;  /* 0x0000c4c000087ab9 */ /* 0x000fe40000000000 */
.L_x_5860:
[----:B------:R-:W-:Y:S01]  /*26f0*/  LEA R0, R11, 0xffffff80, 0x7 ;  /* 0xffffff800b007811 */ /* 0x000fe200078e38ff */
[----:B---3--:R-:W-:Y:S01]  /*2700*/  IMAD.MOV.U32 R12, RZ, RZ, R81 ;  /* 0x000000ffff0c7224 */ /* 0x008fe200078e0051 */
[----:B------:R-:W-:Y:S01]  /*2710*/  ISETP.NE.AND P4, PT, R121, RZ, PT ;  /* 0x000000ff7900720c */ /* 0x000fe20003f85270 */
[----:B------:R-:W-:Y:S02]  /*2720*/  IMAD.MOV.U32 R13, RZ, RZ, R80 ;  /* 0x000000ffff0d7224 */ /* 0x000fe400078e0050 */
[--C-:B--2---:R-:W-:Y:S02]  /*2730*/  IMAD.IADD R5, R49, 0x1, -R0.reuse ;  /* 0x0000000131057824 */ /* 0x104fe400078e0a00 */
[----:B------:R-:W-:Y:S03]  /*2740*/  IMAD.IADD R3, R53, 0x1, -R0 ;  /* 0x0000000135037824 */ /* 0x000fe600078e0a00 */
[C---:B------:R-:W-:Y:S04]  /*2750*/  ISETP.GE.OR P0, PT, R114.reuse, R5, P4 ;  /* 0x000000057200720c */ /* 0x040fe80002706670 */
[----:B------:R-:W-:Y:S02]  /*2760*/  ISETP.LT.OR P2, PT, R114, R3, P0 ;  /* 0x000000037200720c */ /* 0x000fe40000741670 */
[C---:B------:R-:W-:Y:S02]  /*2770*/  ISETP.GE.OR P0, PT, R113.reuse, R5, P4 ;  /* 0x000000057100720c */ /* 0x040fe40002706670 */
[----:B------:R-:W-:Y:S02]  /*2780*/  P2R R2, PR, RZ, 0x4 ;  /* 0x00000004ff027803 */ /* 0x000fe40000000000 */
[----:B------:R-:W-:Y:S02]  /*2790*/  ISETP.LT.OR P6, PT, R113, R3, P0 ;  /* 0x000000037100720c */ /* 0x000fe400007c1670 */
[C---:B------:R-:W-:Y:S04]  /*27a0*/  ISETP.GE.OR P0, PT, R112.reuse, R5, P4 ;  /* 0x000000057000720c */ /* 0x040fe80002706670 */
[----:B------:R-:W-:Y:S02]  /*27b0*/  ISETP.LT.OR P3, PT, R112, R3, P0 ;  /* 0x000000037000720c */ /* 0x000fe40000761670 */
[----:B------:R-:W-:Y:S02]  /*27c0*/  @!P2 LEA R154, P0, R161, R78, 0x1 ;  /* 0x0000004ea19aa211 */ /* 0x000fe400078008ff */
        /* <DEDUP_REMOVED lines=8> */
[----:B------:R-:W-:Y:S02]  /*2850*/  @!P6 IADD3 R152, P1, R78, R66, RZ ;  /* 0x000000424e98e210 */ /* 0x000fe40007f3e0ff */
[----:B------:R-:W-:Y:S01]  /*2860*/  P2R R150, PR, RZ, 0x4 ;  /* 0x00000004ff967803 */ /* 0x000fe20000000000 */
[----:B------:R-:W-:Y:S01]  /*2870*/  @!P3 IMAD.X R25, R80, 0x1, R67, P0 ;  /* 0x000000015019b824 */ /* 0x000fe200000e0643 */
[----:B------:R-:W-:Y:S01]  /*2880*/  @!P3 IADD3 R46, P0, R78, UR32, RZ ;  /* 0x000000204e2ebc10 */ /* 0x000fe2000ff1e0ff */
[----:B------:R-:W-:Y:S01]  /*2890*/  @!P6 IMAD.X R153, R79, 0x1, R65, P1 ;  /* 0x000000014f99e824 */ /* 0x000fe200008e0641 */
[----:B------:R-:W-:Y:S02]  /*28a0*/  ISETP.NE.AND P1, PT, R121, RZ, PT ;  /* 0x000000ff7900720c */ /* 0x000fe40003f25270 */
[----:B------:R-:W-:Y:S02]  /*28b0*/  @!P3 IADD3.X R47, R79, UR16, RZ, P0, !PT ;  /* 0x000000104f2fbc10 */ /* 0x000fe400087fe4ff */
[----:B------:R-:W-:Y:S05]  /*28c0*/  @!P2 IADD3 R20, P0, R81, R69, RZ ;  /* 0x000000455114a210 */ /* 0x000fea0007f1e0ff */
[----:B------:R-:W-:Y:S01]  /*28d0*/  @!P2 IMAD.X R21, R80, 0x1, R68, P0 ;  /* 0x000000015015a824 */ /* 0x000fe200000e0644 */
[----:B------:R-:W-:Y:S05]  /*28e0*/  @!P2 IADD3 R44, P0, R78, R71, RZ ;  /* 0x000000474e2ca210 */ /* 0x000fea0007f1e0ff */
[----:B------:R-:W-:Y:S01]  /*28f0*/  @!P2 IMAD.X R45, R79, 0x1, R70, P0 ;  /* 0x000000014f2da824 */ /* 0x000fe200000e0646 */
[C---:B------:R-:W-:Y:S04]  /*2900*/  ISETP.GE.OR P0, PT, R110.reuse, R5, P1 ;  /* 0x000000056e00720c */ /* 0x040fe80000f06670 */
        /* <DEDUP_REMOVED lines=104> */
.L_x_5810:
[----:B------:R-:W-:Y:S05]  /*2f90*/  BSYNC B0 ;  /* 0x0000000000007941 */ /* 0x000fea0003800000 */
.L_x_5809:
        /* <DEDUP_REMOVED lines=62> */
.L_x_5812:
[----:B------:R-:W-:Y:S05]  /*3380*/  BSYNC B0 ;  /* 0x0000000000007941 */ /* 0x000fea0003800000 */
.L_x_5811:
        /* <DEDUP_REMOVED lines=62> */
.L_x_5814:
[----:B------:R-:W-:Y:S05]  /*3770*/  BSYNC B0 ;  /* 0x0000000000007941 */ /* 0x000fea0003800000 */
.L_x_5813:
        /* <DEDUP_REMOVED lines=65> */
.L_x_5816:
[----:B------:R-:W-:Y:S05]  /*3b90*/  BSYNC B0 ;  /* 0x0000000000007941 */ /* 0x000fea0003800000 */
.L_x_5815:
        /* <DEDUP_REMOVED lines=63> */
.L_x_5818:
[----:B------:R-:W-:Y:S05]  /*3f90*/  BSYNC B0 ;  /* 0x0000000000007941 */ /* 0x000fea0003800000 */
.L_x_5817:
        /* <DEDUP_REMOVED lines=65> */
.L_x_5820:
[----:B------:R-:W-:Y:S05]  /*43b0*/  BSYNC B0 ;  /* 0x0000000000007941 */ /* 0x000fea0003800000 */
.L_x_5819:
        /* <DEDUP_REMOVED lines=65> */
.L_x_5822:
[----:B------:R-:W-:Y:S05]  /*47d0*/  BSYNC B0 ;  /* 0x0000000000007941 */ /* 0x000fea0003800000 */
.L_x_5821:
        /* <DEDUP_REMOVED lines=67> */
.L_x_5824:
[----:B------:R-:W-:Y:S05]  /*4c10*/  BSYNC B0 ;  /* 0x0000000000007941 */ /* 0x000fea0003800000 */
.L_x_5823:
        /* <DEDUP_REMOVED lines=9> */
.L_x_5808:
        /* <DEDUP_REMOVED lines=89> */
.L_x_5829:
[----:B------:R-:W-:Y:S05]  /*5240*/  BSYNC B0 ;  /* 0x0000000000007941 */ /* 0x000fea0003800000 */
.L_x_5828:
[----:B------:R-:W-:Y:S05]  /*5250*/  MOV R77, R75 ;  /* 0x0000004b004d7202 */ /* 0x000fea0000000f00 */
[----:B-----5:R2:W-:Y:S02]  /*5260*/  STG.E.128 [R76.64], R44 ;  /* 0x0000002c4c007986 */ /* 0x0205e4000c101d06 */
.L_x_5827:
[----:B------:R-:W-:Y:S05]  /*5270*/  BSYNC B1 ;  /* 0x0000000000017941 */ /* 0x000fea0003800000 */
.L_x_5826:
        /* <DEDUP_REMOVED lines=29> */
[----:B------:R-:W-:Y:S02]  /*5450*/  LEA.HI.X R27, R77, R87, R152, 0x1, P1 ;  /* 0x000000574d1b7211 */ /* 0x000fe400008f0c98 */
[----:B------:R-:W3:Y:S08]  /*5460*/  LDG.E.128 R152, [R156.64] ;  /* 0x000000069c987981 */ /* 0x000ef0000c1e1d00 */
        /* <DEDUP_REMOVED lines=60> */
.L_x_5833:
[----:B------:R-:W-:Y:S05]  /*5830*/  BSYNC B0 ;  /* 0x0000000000007941 */ /* 0x000fea0003800000 */
.L_x_5832:
[C---:B------:R-:W-:Y:S04]  /*5840*/  LEA R2, P0, R163.reuse, R76, 0x1 ;  /* 0x0000004ca3027211 */ /* 0x040fe800078008ff */
[----:B------:R-:W-:Y:S05]  /*5850*/  LEA.HI.X R3, R163, R75, R162, 0x1, P0 ;  /* 0x0000004ba3037211 */ /* 0x000fea00000f0ca2 */
[----:B-----5:R3:W-:Y:S04]  /*5860*/  STG.E.128 [R2.64], R44 ;  /* 0x0000002c02007986 */ /* 0x0207e8000c101d06 */
.L_x_5831:
[----:B------:R-:W-:Y:S05]  /*5870*/  BSYNC B1 ;  /* 0x0000000000017941 */ /* 0x000fea0003800000 */
.L_x_5830:
        /* <DEDUP_REMOVED lines=91> */
.L_x_5837:
[----:B------:R-:W-:Y:S05]  /*5e30*/  BSYNC B0 ;  /* 0x0000000000007941 */ /* 0x000fea0003800000 */
.L_x_5836:
[C---:B------:R-:W-:Y:S04]  /*5e40*/  LEA R2, P0, R144.reuse, R76, 0x1 ;  /* 0x0000004c90027211 */ /* 0x040fe800078008ff */
[----:B------:R-:W-:Y:S05]  /*5e50*/  LEA.HI.X R3, R144, R75, R57, 0x1, P0 ;  /* 0x0000004b90037211 */ /* 0x000fea00000f0c39 */
[----:B-----5:R3:W-:Y:S04]  /*5e60*/  STG.E.128 [R2.64], R44 ;  /* 0x0000002c02007986 */ /* 0x0207e8000c101d06 */
.L_x_5835:
[----:B------:R-:W-:Y:S05]  /*5e70*/  BSYNC B1 ;  /* 0x0000000000017941 */ /* 0x000fea0003800000 */
.L_x_5834:
        /* <DEDUP_REMOVED lines=97> */
.L_x_5841:
[----:B------:R-:W-:Y:S05]  /*6490*/  BSYNC B0 ;  /* 0x0000000000007941 */ /* 0x000fea0003800000 */
.L_x_5840:
[----:B------:R-:W-:Y:S02]  /*64a0*/  MOV R3, 0x60 ;  /* 0x0000006000037802 */ /* 0x000fe40000000f00 */
[----:B------:R-:W-:Y:S03]  /*64b0*/  MOV R77, R75 ;  /* 0x0000004b004d7202 */ /* 0x000fe60000000f00 */
[C---:B------:R-:W-:Y:S02]  /*64c0*/  IMAD R0, R3.reuse, c[0x0][0x19c], RZ ;  /* 0x0000670003007a24 */ /* 0x040fe400078e02ff */
[----:B------:R-:W-:Y:S05]  /*64d0*/  IMAD.WIDE.U32 R4, R3, c[0x0][0x198], R76 ;  /* 0x0000660003047a25 */ /* 0x000fea00078e004c */
[----:B------:R-:W-:Y:S05]  /*64e0*/  IADD3 R5, R5, R0, RZ ;  /* 0x0000000005057210 */ /* 0x000fea0007ffe0ff */
[----:B-----5:R3:W-:Y:S02]  /*64f0*/  STG.E.128 [R4.64], R32 ;  /* 0x0000002004007986 */ /* 0x0207e4000c101d06 */
.L_x_5839:
[----:B------:R-:W-:Y:S05]  /*6500*/  BSYNC B1 ;  /* 0x0000000000017941 */ /* 0x000fea0003800000 */
.L_x_5838:
[----:B------:R-:W-:Y:S01]  /*6510*/  ISETP.NE.AND P0, PT, R150, RZ, PT ;  /* 0x000000ff9600720c */ /* 0x000fe20003f05270 */
[----:B------:R-:W-:Y:S01]  /*6520*/  @!UPT UIADD3 URZ, URZ, URZ, URZ ;  /* 0x0000003f3f3ff290 */ /* 0x000fe2000fffe03f */
[----:B------:R-:W-:Y:S11]  /*6530*/  BSSY B1, `(.L_x_5842) ;  /* 0x0000064000017945 */ /* 0x000ff60003800000 */
[----:B------:R-:W-:-:S05]  /*6540*/  @P0 BRA `(.L_x_5843) ;  /* 0x0000062000000947 */ /* 0x000fca0003800000 */
[C---:B------:R-:W-:Y:S01]  /*6550*/  LEA R150, P0, R59.reuse, R82, 0x1 ;  /* 0x000000523b967211 */ /* 0x040fe200078008ff */
[----:B------:R-:W-:Y:S03]  /*6560*/  BSSY B0, `(.L_x_5844) ;  /* 0x000005d000007945 */ /* 0x000fe60003800000 */
[----:B------:R-:W-:Y:S02]  /*6570*/  LEA.HI.X R151, R59, R83, R58, 0x1, P0 ;  /* 0x000000533b977211 */ /* 0x000fe400000f0c3a */
[----:B------:R-:W-:Y:S03]  /*6580*/  ISETP.GE.AND P0, PT, R100, UR4, PT ;  /* 0x0000000464007c0c */ /* 0x000fe6000bf06270 */
[----:B---3--:R3:W5:Y:S10]  /*6590*/  LDG.E.128 R32, [R150.64] ;  /* 0x0000000696207981 */ /* 0x008774000c1e1d00 */
[----:B------:R-:W-:-:S05]  /*65a0*/  @P0 BRA `(.L_x_5845) ;  /* 0x0000058000000947 */ /* 0x000fca0003800000 */
[-C--:B------:R-:W-:Y:S01]  /*65b0*/  ISETP.GE.AND P0, PT, R100, R149.reuse, PT ;  /* 0x000000956400720c */ /* 0x080fe20003f06270 */
[----:B-----5:R-:W-:Y:S01]  /*65c0*/  IMAD.MOV.U32 R30, RZ, RZ, R32 ;  /* 0x000000ffff1e7224 */ /* 0x020fe200078e0020 */
[----:B--2---:R-:W-:Y:S02]  /*65d0*/  MOV R77, R149 ;  /* 0x00000095004d7202 */ /* 0x004fe40000000f00 */
        /* <DEDUP_REMOVED lines=13> */
[----:B------:R-:W2:Y:S01]  /*66b0*/  LDG.E.128 R12, [R12.64] ;  /* 0x000000060c0c7981 */ /* 0x000ea2000c1e1d00 */
        /* <DEDUP_REMOVED lines=9> */
[----:B---3--:R-:W3:Y:S01]  /*6750*/  LDG.E.128 R40, [R36.64] ;  /* 0x0000000624287981 */ /* 0x008ee2000c1e1d00 */
[--C-:B----4-:R-:W-:Y:S01]  /*6760*/  HADD2.F32 R21, -RZ, R152.reuse.H0_H0 ;  /* 0x20000098ff157230 */ /* 0x110fe20000004100 */
        /* <DEDUP_REMOVED lines=17> */
[--C-:B---3--:R-:W-:Y:S01]  /*6880*/  HADD2.F32 R27, -RZ, R40.reuse.H0_H0 ;  /* 0x20000028ff1b7230 */ /* 0x108fe20000004100 */
        /* <DEDUP_REMOVED lines=42> */
.L_x_5845:
[----:B------:R-:W-:Y:S05]  /*6b30*/  BSYNC B0 ;  /* 0x0000000000007941 */ /* 0x000fea0003800000 */
.L_x_5844:
[C---:B------:R-:W-:Y:S04]  /*6b40*/  LEA R2, P0, R146.reuse, R76, 0x1 ;  /* 0x0000004c92027211 */ /* 0x040fe800078008ff */
[----:B------:R-:W-:Y:S05]  /*6b50*/  LEA.HI.X R3, R146, R75, R60, 0x1, P0 ;  /* 0x0000004b92037211 */ /* 0x000fea00000f0c3c */
[----:B-----5:R4:W-:Y:S04]  /*6b60*/  STG.E.128 [R2.64], R32 ;  /* 0x0000002002007986 */ /* 0x0209e8000c101d06 */
.L_x_5843:
[----:B------:R-:W-:Y:S05]  /*6b70*/  BSYNC B1 ;  /* 0x0000000000017941 */ /* 0x000fea0003800000 */
.L_x_5842:
[----:B------:R-:W-:Y:S01]  /*6b80*/  BSSY B1, `(.L_x_5846) ;  /* 0x0000068000017945 */ /* 0x000fe20003800000 */
[----:B------:R-:W-:-:S05]  /*6b90*/  @P4 BRA `(.L_x_5847) ;  /* 0x0000066000004947 */ /* 0x000fca0003800000 */
[----:B---34-:R-:W-:Y:S01]  /*6ba0*/  MOV R3, c[0x0][0x288] ;  /* 0x0000a20000037a02 */ /* 0x018fe20000000f00 */
        /* <DEDUP_REMOVED lines=94> */
.L_x_5849:
[----:B------:R-:W-:Y:S05]  /*7190*/  BSYNC B0 ;  /* 0x0000000000007941 */ /* 0x000fea0003800000 */
.L_x_5848:
[----:B------:R-:W-:Y:S02]  /*71a0*/  MOV R3, 0xa0 ;  /* 0x000000a000037802 */ /* 0x000fe40000000f00 */
[----:B------:R-:W-:Y:S03]  /*71b0*/  MOV R77, R75 ;  /* 0x0000004b004d7202 */ /* 0x000fe60000000f00 */
[C---:B------:R-:W-:Y:S02]  /*71c0*/  IMAD R0, R3.reuse, c[0x0][0x19c], RZ ;  /* 0x0000670003007a24 */ /* 0x040fe400078e02ff */
[----:B------:R-:W-:Y:S05]  /*71d0*/  IMAD.WIDE.U32 R4, R3, c[0x0][0x198], R76 ;  /* 0x0000660003047a25 */ /* 0x000fea00078e004c */
[----:B------:R-:W-:Y:S05]  /*71e0*/  IADD3 R5, R5, R0, RZ ;  /* 0x0000000005057210 */ /* 0x000fea0007ffe0ff */
[----:B-----5:R3:W-:Y:S02]  /*71f0*/  STG.E.128 [R4.64], R32 ;  /* 0x0000002004007986 */ /* 0x0207e4000c101d06 */
.L_x_5847:
[----:B------:R-:W-:Y:S05]  /*7200*/  BSYNC B1 ;  /* 0x0000000000017941 */ /* 0x000fea0003800000 */
.L_x_5846:
        /* <DEDUP_REMOVED lines=97> */
.L_x_5853:
[----:B------:R-:W-:Y:S05]  /*7820*/  BSYNC B0 ;  /* 0x0000000000007941 */ /* 0x000fea0003800000 */
.L_x_5852:
[----:B------:R-:W-:Y:S02]  /*7830*/  MOV R3, 0xc0 ;  /* 0x000000c000037802 */ /* 0x000fe40000000f00 */
[----:B------:R-:W-:Y:S03]  /*7840*/  MOV R77, R75 ;  /* 0x0000004b004d7202 */ /* 0x000fe60000000f00 */
[C---:B------:R-:W-:Y:S02]  /*7850*/  IMAD R0, R3.reuse, c[0x0][0x19c], RZ ;  /* 0x0000670003007a24 */ /* 0x040fe400078e02ff */
[----:B------:R-:W-:Y:S05]  /*7860*/  IMAD.WIDE.U32 R4, R3, c[0x0][0x198], R76 ;  /* 0x0000660003047a25 */ /* 0x000fea00078e004c */
[----:B------:R-:W-:Y:S05]  /*7870*/  IADD3 R5, R5, R0, RZ ;  /* 0x0000000005057210 */ /* 0x000fea0007ffe0ff */
[----:B-----5:R3:W-:Y:S02]  /*7880*/  STG.E.128 [R4.64], R32 ;  /* 0x0000002004007986 */ /* 0x0207e4000c101d06 */
.L_x_5851:
[----:B------:R-:W-:Y:S05]  /*7890*/  BSYNC B1 ;  /* 0x0000000000017941 */ /* 0x000fea0003800000 */
.L_x_5850:
[----:B------:R-:W-:Y:S01]  /*78a0*/  ISETP.NE.AND P0, PT, R148, RZ, PT ;  /* 0x000000ff9400720c */ /* 0x000fe20003f05270 */
[----:B------:R-:W-:Y:S01]  /*78b0*/  @!UPT UIADD3 URZ, URZ, URZ, URZ ;  /* 0x0000003f3f3ff290 */ /* 0x000fe2000fffe03f */
[----:B------:R-:W-:Y:S11]  /*78c0*/  BSSY B1, `(.L_x_5854) ;  /* 0x0000067000017945 */ /* 0x000ff60003800000 */
[----:B------:R-:W-:-:S05]  /*78d0*/  @P0 BRA `(.L_x_5855) ;  /* 0x0000065000000947 */ /* 0x000fca0003800000 */
[----:B---34-:R-:W-:Y:S01]  /*78e0*/  MOV R3, c[0x0][0x288] ;  /* 0x0000a20000037a02 */ /* 0x018fe20000000f00 */
[----:B------:R-:W-:Y:S01]  /*78f0*/  BSSY B0, `(.L_x_5856) ;  /* 0x000005d000007945 */ /* 0x000fe20003800000 */
[----:B------:R-:W-:Y:S03]  /*7900*/  ISETP.GE.AND P0, PT, R100, UR4, PT ;  /* 0x0000000464007c0c */ /* 0x000fe6000bf06270 */
[----:B------:R-:W-:Y:S05]  /*7910*/  IMAD.WIDE.U32 R150, R3, 0xe0, R82 ;  /* 0x000000e003967825 */ /* 0x000fea00078e0052 */
[----:B------:R-:W-:Y:S05]  /*7920*/  IADD3 R151, R151, UR18, RZ ;  /* 0x0000001297977c10 */ /* 0x000fea000fffe0ff */
[----:B------:R3:W5:Y:S01]  /*7930*/  LDG.E.128 R32, [R150.64] ;  /* 0x0000000696207981 */ /* 0x000762000c1e1d00 */
[----:B------:R-:W-:-:S05]  /*7940*/  @P0 BRA `(.L_x_5857) ;  /* 0x0000057000000947 */ /* 0x000fca0003800000 */
[----:B------:R-:W-:Y:S01]  /*7950*/  ISETP.GE.AND P0, PT, R100, R149, PT ;  /* 0x000000956400720c */ /* 0x000fe20003f06270 */
[----:B-----5:R-:W-:Y:S01]  /*7960*/  IMAD.MOV.U32 R30, RZ, RZ, R32 ;  /* 0x000000ffff1e7224 */ /* 0x020fe200078e0020 */
[----:B--2---:R-:W-:Y:S02]  /*7970*/  MOV R77, RZ ;  /* 0x000000ff004d7202 */ /* 0x004fe40000000f00 */
        /* <DEDUP_REMOVED lines=11> */
[C---:B---3--:R-:W-:Y:S02]  /*7a30*/  LEA R150, P1, R46.reuse, R84, 0x1 ;  /* 0x000000542e967211 */ /* 0x048fe400078208ff */
        /* <DEDUP_REMOVED lines=72> */
.L_x_5857:
[----:B------:R-:W-:Y:S05]  /*7ec0*/  BSYNC B0 ;  /* 0x0000000000007941 */ /* 0x000fea0003800000 */
.L_x_5856:
[----:B------:R-:W-:Y:S02]  /*7ed0*/  MOV R3, 0xe0 ;  /* 0x000000e000037802 */ /* 0x000fe40000000f00 */
[----:B--2---:R-:W-:Y:S03]  /*7ee0*/  MOV R77, R75 ;  /* 0x0000004b004d7202 */ /* 0x004fe60000000f00 */
[C---:B------:R-:W-:Y:S02]  /*7ef0*/  IMAD R0, R3.reuse, c[0x0][0x19c], RZ ;  /* 0x0000670003007a24 */ /* 0x040fe400078e02ff */
[----:B------:R-:W-:Y:S05]  /*7f00*/  IMAD.WIDE.U32 R4, R3, c[0x0][0x198], R76 ;  /* 0x0000660003047a25 */ /* 0x000fea00078e004c */
[----:B------:R-:W-:Y:S05]  /*7f10*/  IADD3 R5, R5, R0, RZ ;  /* 0x0000000005057210 */ /* 0x000fea0007ffe0ff */
[----:B-----5:R2:W-:Y:S02]  /*7f20*/  STG.E.128 [R4.64], R32 ;  /* 0x0000002004007986 */ /* 0x0205e4000c101d06 */
.L_x_5855:
[----:B------:R-:W-:Y:S05]  /*7f30*/  BSYNC B1 ;  /* 0x0000000000017941 */ /* 0x000fea0003800000 */
.L_x_5854:
[----:B---34-:R-:W-:Y:S01]  /*7f40*/  IMAD.MOV.U32 R3, RZ, RZ, c[0x0][0x230] ;  /* 0x00008c00ff037624 */ /* 0x018fe200078e00ff */
[----:B------:R-:W-:Y:S03]  /*7f50*/  ULDC UR4, c[0x0][0x230] ;  /* 0x00008c0000047ab9 */ /* 0x000fe60000000800 */
[----:B------:R-:W-:Y:S05]  /*7f60*/  IMAD.U32 R3, R3, -0x40, RZ ;  /* 0xffffffc003037824 */ /* 0x000fea00078e00ff */
[C---:B------:R-:W-:Y:S02]  /*7f70*/  LEA R86, P1, R3.reuse, R86, 0x1 ;  /* 0x0000005603567211 */ /* 0x040fe400078208ff */
[C---:B------:R-:W-:Y:S02]  /*7f80*/  LEA R84, P0, R3.reuse, R84, 0x1 ;  /* 0x0000005403547211 */ /* 0x040fe400078008ff */
[C---:B------:R-:W-:Y:S02]  /*7f90*/  LEA.HI.X.SX32 R87, R3.reuse, R87, 0x1, P1 ;  /* 0x0000005703577211 */ /* 0x040fe400008f0eff */
[----:B------:R-:W-:Y:S01]  /*7fa0*/  LEA.HI.X.SX32 R85, R3, R85, 0x1, P0 ;  /* 0x0000005503557211 */ /* 0x000fe200000f0eff */
[----:B------:R-:W-:-:S05]  /*7fb0*/  BRA `(.L_x_5825) ;  /* 0x0000048000007947 */ /* 0x000fca0003800000 */
.L_x_5807:
        /* <DEDUP_REMOVED lines=72> */
.L_x_5825:
        /* <DEDUP_REMOVED lines=13> */
[----:B--2---:R-:W-:Y:S02]  /*8510*/  LOP3.LUT R5, RZ, c[0x0][0x2d0], RZ, 0x33, !PT ;  /* 0x0000b400ff057a12 */ /* 0x004fe400078e33ff */
        /* <DEDUP_REMOVED lines=43> */
[----:B------:R-:W-:Y:S02]  /*87d0*/  IMAD R0, R5, c[0x0][0x2d0], R0 ;  /* 0x0000b40005007a24 */ /* 0x000fe400078e0200 */
[----:B------:R-:W2:Y:S02]  /*87e0*/  LDG.E R8, [R16.64] ;  /* 0x0000000610087981 */ /* 0x000ea4000c1e1900 */
[----:B------:R-:W-:Y:S01]  /*87f0*/  IMAD.WIDE.U32 R18, R0, c[0x0][0x1a0], RZ ;  /* 0x0000680000127a25 */ /* 0x000fe200078e00ff */
[----:B------:R-:W-:Y:S03]  /*8800*/  SHF.R.S32.HI R12, RZ, 0x1f, R0 ;  /* 0x0000001fff0c7819 */ /* 0x000fe60000011400 */
[----:B--2---:R-:W-:Y:S02]  /*8810*/  IMAD.IADD R14, R7, 0x1, -R8 ;  /* 0x00000001070e7824 */ /* 0x004fe400078e0a08 */
        /* <DEDUP_REMOVED lines=21> */
.L_x_5858:
        /* <DEDUP_REMOVED lines=9> */
.L_x_5859:
[----:B------:R-:W-:Y:S04]  /*8a00*/  IADD3 R11, R11, -0x1, RZ ;  /* 0xffffffff0b0b7810 */ /* 0x000fe80007ffe0ff */
[----:B------:R-:W-:Y:S11]  /*8a10*/  ISETP.GT.AND P0, PT, R11, R52, PT ;  /* 0x000000340b00720c */ /* 0x000ff60003f04270 */
[----:B------:R-:W-:Y:S02]  /*8a20*/  @!UPT UIADD3 URZ, URZ, URZ, URZ ;  /* 0x0000003f3f3ff290 */ /* 0x000fe4000fffe03f */
[----:B------:R-:W-:-:S05]  /*8a30*/  @P0 BRA `(.L_x_5860) ;  /* 0xffff9cb000000947 */ /* 0x000fca000383ffff */
.L_x_5806:
        /* <DEDUP_REMOVED lines=8> */
[----:B------:R-:W-:-:S04]  /*8ac0*/  @P0 IMAD.MOV.U32 R2, RZ, RZ, 0x4 ;  /* 0x00000004ff020424 */ /* 0x000fc800078e00ff */
[----:B------:R-:W-:-:S05]  /*8ad0*/  @P0 IMAD.WIDE R10, R165, R2, c[0x0][0x250] ;  /* 0x00009400a50a0625 */ /* 0x000fca00078e0202 */
[----:B------:R-:W4:Y:S01]  /*8ae0*/  @P0 LDG.E R0, [R10.64] ;  /* 0x000000060a000981 */ /* 0x000f22000c1e1900 */
[----:B--23--:R-:W-:Y:S01]  /*8af0*/  IMAD.MOV.U32 R5, RZ, RZ, c[0x0][0x190] ;  /* 0x00006400ff057624 */ /* 0x00cfe200078e00ff */
        /* <DEDUP_REMOVED lines=90> */
.L_x_5867:
[----:B------:R-:W-:Y:S05]  /*90a0*/  BSYNC B0 ;  /* 0x0000000000007941 */ /* 0x000fea0003800000 */
.L_x_5866:
[----:B-----5:R2:W-:Y:S02]  /*90b0*/  STS.128 [R167], R8 ;  /* 0x00000008a7007388 */ /* 0x0205e40000000c00 */
.L_x_5865:
[----:B------:R-:W-:Y:S05]  /*90c0*/  BSYNC B1 ;  /* 0x0000000000017941 */ /* 0x000fea0003800000 */
.L_x_5864:
        /* <DEDUP_REMOVED lines=8> */
[----:B--2---:R2:W5:Y:S01]  /*9150*/  LDG.E.128 R8, [R28.64] ;  /* 0x000000061c087981 */ /* 0x004562000c1e1d00 */
        /* <DEDUP_REMOVED lines=12> */
[----:B--2---:R-:W2:Y:S01]  /*9220*/  LDG.E.64 R4, [R4.64] ;  /* 0x0000000604047981 */ /* 0x004ea2000c1e1b00 */
[----:B-----5:R-:W-:Y:S01]  /*9230*/  MOV R15, R11 ;  /* 0x0000000b000f7202 */ /* 0x020fe20000000f00 */
[--C-:B------:R-:W-:Y:S01]  /*9240*/  HADD2.F32 R19, -RZ, R9.reuse.H1_H1 ;  /* 0x30000009ff137230 */ /* 0x100fe20000004100 */
[----:B------:R-:W-:Y:S01]  /*9250*/  MOV R18, R10 ;  /* 0x0000000a00127202 */ /* 0x000fe20000000f00 */
[----:B------:R-:W-:Y:S02]  /*9260*/  HADD2.F32 R20, -RZ, R9.H0_H0 ;  /* 0x20000009ff147230 */ /* 0x000fe40000004100 */
[----:B------:R-:W-:-:S02]  /*9270*/  HADD2.F32 R17, -RZ, R15.H0_H0 ;  /* 0x2000000fff117230 */ /* 0x000fc40000004100 */
[----:B------:R-:W-:Y:S02]  /*9280*/  HADD2.F32 R15, -RZ, R15.H1_H1 ;  /* 0x3000000fff0f7230 */ /* 0x000fe40000004100 */
[----:B----4-:R-:W-:Y:S02]  /*9290*/  HADD2.F32 R11, -RZ, R2.H1_H1 ;  /* 0x30000002ff0b7230 */ /* 0x010fe40000004100 */
        /* <DEDUP_REMOVED lines=32> */
.L_x_5871:
[----:B------:R-:W-:Y:S05]  /*94a0*/  BSYNC B0 ;  /* 0x0000000000007941 */ /* 0x000fea0003800000 */
.L_x_5870:
[----:B-----5:R4:W-:Y:S02]  /*94b0*/  STS.128 [R167+0x800], R8 ;  /* 0x00080008a7007388 */ /* 0x0209e40000000c00 */
.L_x_5869:
[----:B------:R-:W-:Y:S05]  /*94c0*/  BSYNC B1 ;  /* 0x0000000000017941 */ /* 0x000fea0003800000 */
.L_x_5868:
        /* <DEDUP_REMOVED lines=8> */
[----:B--2-4-:R2:W5:Y:S01]  /*9550*/  LDG.E.128 R8, [R26.64] ;  /* 0x000000061a087981 */ /* 0x014562000c1e1d00 */
        /* <DEDUP_REMOVED lines=8> */
[C---:B--2---:R-:W-:Y:S02]  /*95e0*/  IADD3 R26, P0, R4.reuse, c[0x0][0x2b0], RZ ;  /* 0x0000ac00041a7a10 */ /* 0x044fe40007f1e0ff */
[----:B------:R-:W-:Y:S02]  /*95f0*/  IADD3 R4, P1, R4, c[0x0][0x2a8], RZ ;  /* 0x0000aa0004047a10 */ /* 0x000fe40007f3e0ff */
[----:B------:R-:W-:-:S02]  /*9600*/  IADD3.X R27, R2, c[0x0][0x2b4], RZ, P0, !PT ;  /* 0x0000ad00021b7a10 */ /* 0x000fc400007fe4ff */
[----:B------:R-:W-:-:S03]  /*9610*/  IADD3.X R5, R2, c[0x0][0x2ac], RZ, P1, !PT ;  /* 0x0000ab0002057a10 */ /* 0x000fc60000ffe4ff */
[----:B------:R-:W2:Y:S04]  /*9620*/  LDG.E.64 R2, [R26.64] ;  /* 0x000000061a027981 */ /* 0x000ea8000c1e1b00 */
[----:B------:R-:W4:Y:S01]  /*9630*/  LDG.E.64 R4, [R4.64] ;  /* 0x0000000604047981 */ /* 0x000f22000c1e1b00 */
        /* <DEDUP_REMOVED lines=8> */
[----:B----4-:R-:W-:Y:S01]  /*96c0*/  HADD2.F32 R16, -RZ, R4.H1_H1 ;  /* 0x30000004ff107230 */ /* 0x010fe20000004100 */
        /* <DEDUP_REMOVED lines=30> */
.L_x_5875:
[----:B------:R-:W-:Y:S05]  /*98b0*/  BSYNC B0 ;  /* 0x0000000000007941 */ /* 0x000fea0003800000 */
.L_x_5874:
[----:B-----5:R4:W-:Y:S02]  /*98c0*/  STS.128 [R167+0x1000], R8 ;  /* 0x00100008a7007388 */ /* 0x0209e40000000c00 */
.L_x_5873:
[----:B------:R-:W-:Y:S05]  /*98d0*/  BSYNC B1 ;  /* 0x0000000000017941 */ /* 0x000fea0003800000 */
.L_x_5872:
[----:B--2---:R-:W-:-:S04]  /*98e0*/  IADD3 R26, R134, 0x30, RZ ;  /* 0x00000030861a7810 */ /* 0x004fc80007ffe0ff */
        /* <DEDUP_REMOVED lines=58> */
.L_x_5878:
[----:B------:R-:W-:Y:S05]  /*9c90*/  BSYNC B0 ;  /* 0x0000000000007941 */ /* 0x000fea0003800000 */
.L_x_5877:
[----:B-----5:R1:W-:Y:S01]  /*9ca0*/  STS.128 [R167+0x1800], R8 ;  /* 0x00180008a7007388 */ /* 0x0203e20000000c00 */
[----:B------:R-:W-:Y:S05]  /*9cb0*/  BRA `(.L_x_5876) ;  /* 0x00001cd000007947 */ /* 0x000fea0003800000 */
.L_x_5863:
        /* <DEDUP_REMOVED lines=26> */
[----:B--2---:R-:W-:-:S04]  /*9e60*/  IADD3 R9, P1, R11, R2, RZ ;  /* 0x000000020b097210 */ /* 0x004fc80007f3e0ff */
[----:B------:R-:W2:Y:S01]  /*9e70*/  LDG.E.128 R4, [R6.64] ;  /* 0x0000000606047981 */ /* 0x000ea2000c1e1d00 */
[----:B------:R-:W-:Y:S02]  /*9e80*/  LEA.HI.X.SX32 R0, R11, R20, 0x1, P1 ;  /* 0x000000140b007211 */ /* 0x000fe400008f0eff */
[----:B------:R-:W-:-:S04]  /*9e90*/  LEA R8, P1, R9, c[0x0][0x2a8], 0x1 ;  /* 0x0000aa0009087a11 */ /* 0x000fc800078208ff */
[----:B------:R-:W-:-:S06]  /*9ea0*/  LEA.HI.X R9, R9, c[0x0][0x2ac], R0, 0x1, P1 ;  /* 0x0000ab0009097a11 */ /* 0x000fcc00008f0c00 */
[----:B------:R-:W4:Y:S01]  /*9eb0*/  LDG.E.128 R8, [R8.64] ;  /* 0x0000000608087981 */ /* 0x000f22000c1e1d00 */
        /* <DEDUP_REMOVED lines=24> */
[----:B----4-:R-:W-:Y:S01]  /*a040*/  HADD2.F32 R4, -RZ, R8.H0_H0 ;  /* 0x20000008ff047230 */ /* 0x010fe20000004100 */
        /* <DEDUP_REMOVED lines=35> */
.L_x_5882:
[----:B------:R-:W-:Y:S05]  /*a280*/  BSYNC B0 ;  /* 0x0000000000007941 */ /* 0x000fea0003800000 */
.L_x_5881:
[----:B-----5:R3:W-:Y:S02]  /*a290*/  STS.128 [R167], R16 ;  /* 0x00000010a7007388 */ /* 0x0207e40000000c00 */
.L_x_5880:
[----:B------:R-:W-:Y:S05]  /*a2a0*/  BSYNC B1 ;  /* 0x0000000000017941 */ /* 0x000fea0003800000 */
.L_x_5879:
        /* <DEDUP_REMOVED lines=15> */
[C---:B--2---:R-:W-:Y:S02]  /*a3a0*/  IADD3 R8, P1, R23.reuse, R2, RZ ;  /* 0x0000000217087210 */ /* 0x044fe40007f3e0ff */
        /* <DEDUP_REMOVED lines=12> */
[----:B------:R-:W-:-:S04]  /*a470*/  IADD3 R8, P1, R9, R8, RZ ;  /* 0x0000000809087210 */ /* 0x000fc80007f3e0ff */
[----:B---3--:R-:W3:Y:S01]  /*a480*/  LDG.E.128 R4, [R6.64] ;  /* 0x0000000606047981 */ /* 0x008ee2000c1e1d00 */
[----:B------:R-:W-:Y:S02]  /*a490*/  LEA.HI.X.SX32 R9, R9, R10, 0x1, P1 ;  /* 0x0000000a09097211 */ /* 0x000fe400008f0eff */
[----:B------:R-:W-:-:S04]  /*a4a0*/  LEA R10, P1, R8, c[0x0][0x2a8], 0x1 ;  /* 0x0000aa00080a7a11 */ /* 0x000fc800078208ff */
[----:B------:R-:W-:-:S06]  /*a4b0*/  LEA.HI.X R11, R8, c[0x0][0x2ac], R9, 0x1, P1 ;  /* 0x0000ab00080b7a11 */ /* 0x000fcc00008f0c09 */
[----:B----4-:R-:W4:Y:S01]  /*a4c0*/  LDG.E.128 R8, [R10.64] ;  /* 0x000000060a087981 */ /* 0x010f22000c1e1d00 */
[----:B--2---:R-:W-:Y:S01]  /*a4d0*/  MOV R22, R15 ;  /* 0x0000000f00167202 */ /* 0x004fe20000000f00 */
[----:B------:R-:W-:Y:S02]  /*a4e0*/  HADD2.F32 R30, -RZ, R12.H0_H0 ;  /* 0x2000000cff1e7230 */ /* 0x000fe40000004100 */
[--C-:B---3--:R-:W-:Y:S02]  /*a4f0*/  HADD2.F32 R15, -RZ, R4.reuse.H0_H0 ;  /* 0x20000004ff0f7230 */ /* 0x108fe40000004100 */
        /* <DEDUP_REMOVED lines=58> */
.L_x_5886:
[----:B------:R-:W-:Y:S05]  /*a8a0*/  BSYNC B0 ;  /* 0x0000000000007941 */ /* 0x000fea0003800000 */
.L_x_5885:
[----:B-----5:R1:W-:Y:S02]  /*a8b0*/  STS.128 [R167+0x800], R16 ;  /* 0x00080010a7007388 */ /* 0x0203e40000000c00 */
.L_x_5884:
[----:B------:R-:W-:Y:S05]  /*a8c0*/  BSYNC B1 ;  /* 0x0000000000017941 */ /* 0x000fea0003800000 */
.L_x_5883:
        /* <DEDUP_REMOVED lines=19> */
[----:B--2---:R-:W-:Y:S02]  /*aa00*/  IADD3 R9, P1, R5, R2, RZ ;  /* 0x0000000205097210 */ /* 0x004fe40007f3e0ff */
[----:B------:R-:W-:Y:S02]  /*aa10*/  @P0 IADD3 R7, -R117, RZ, RZ ;  /* 0x000000ff75070210 */ /* 0x000fe40007ffe1ff */
[----:B------:R-:W-:Y:S02]  /*aa20*/  LEA.HI.X.SX32 R8, R5, R20, 0x1, P1 ;  /* 0x0000001405087211 */ /* 0x000fe400008f0eff */
[----:B------:R-:W-:Y:S01]  /*aa30*/  IADD3 R5, P1, R4, R9, RZ ;  /* 0x0000000904057210 */ /* 0x000fe20007f3e0ff */
[----:B------:R-:W-:Y:S01]  /*aa40*/  IMAD.WIDE R12, R7, 0x2, R26 ;  /* 0x00000002070c7825 */ /* 0x000fe200078e021a */
[----:B------:R-:W-:-:S02]  /*aa50*/  @P0 IADD3 R10, -R117, RZ, RZ ;  /* 0x000000ff750a0210 */ /* 0x000fc40007ffe1ff */
[----:B------:R-:W-:Y:S02]  /*aa60*/  LEA.HI.X.SX32 R4, R4, R8, 0x1, P1 ;  /* 0x0000000804047211 */ /* 0x000fe400008f0eff */
[C---:B------:R-:W-:Y:S01]  /*aa70*/  LEA R6, P1, R5.reuse, c[0x0][0x2b0], 0x1 ;  /* 0x0000ac0005067a11 */ /* 0x040fe200078208ff */
[----:B------:R-:W2:Y:S03]  /*aa80*/  LDG.E.128 R12, [R12.64] ;  /* 0x000000060c0c7981 */ /* 0x000ea6000c1e1d00 */
[----:B------:R-:W-:Y:S02]  /*aa90*/  LEA.HI.X R7, R5, c[0x0][0x2b4], R4, 0x1, P1 ;  /* 0x0000ad0005077a11 */ /* 0x000fe400008f0c04 */
[----:B------:R-:W-:-:S04]  /*aaa0*/  IADD3 R9, P1, R10, R9, RZ ;  /* 0x000000090a097210 */ /* 0x000fc80007f3e0ff */
[----:B------:R-:W3:Y:S01]  /*aab0*/  LDG.E.128 R4, [R6.64] ;  /* 0x0000000606047981 */ /* 0x000ee2000c1e1d00 */
[----:B------:R-:W-:Y:S02]  /*aac0*/  LEA.HI.X.SX32 R8, R10, R8, 0x1, P1 ;  /* 0x000000080a087211 */ /* 0x000fe400008f0eff */
[----:B------:R-:W-:-:S04]  /*aad0*/  LEA R10, P1, R9, c[0x0][0x2a8], 0x1 ;  /* 0x0000aa00090a7a11 */ /* 0x000fc800078208ff */
[----:B------:R-:W-:-:S06]  /*aae0*/  LEA.HI.X R11, R9, c[0x0][0x2ac], R8, 0x1, P1 ;  /* 0x0000ab00090b7a11 */ /* 0x000fcc00008f0c08 */
[----:B----4-:R-:W4:Y:S01]  /*aaf0*/  LDG.E.128 R8, [R10.64] ;  /* 0x000000060a087981 */ /* 0x010f22000c1e1d00 */
[----:B--2---:R-:W-:Y:S01]  /*ab00*/  MOV R23, R15 ;  /* 0x0000000f00177202 */ /* 0x004fe20000000f00 */
[----:B------:R-:W-:Y:S02]  /*ab10*/  HADD2.F32 R29, -RZ, R13.H0_H0 ;  /* 0x2000000dff1d7230 */ /* 0x000fe40000004100 */
[--C-:B---3--:R-:W-:Y:S02]  /*ab20*/  HADD2.F32 R15, -RZ, R4.reuse.H0_H0 ;  /* 0x20000004ff0f7230 */ /* 0x108fe40000004100 */
        /* <DEDUP_REMOVED lines=58> */
.L_x_5890:
[----:B------:R-:W-:Y:S05]  /*aed0*/  BSYNC B0 ;  /* 0x0000000000007941 */ /* 0x000fea0003800000 */
.L_x_5889:
[----:B-----5:R3:W-:Y:S02]  /*aee0*/  STS.128 [R167+0x1000], R16 ;  /* 0x00100010a7007388 */ /* 0x0207e40000000c00 */
.L_x_5888:
[----:B------:R-:W-:Y:S05]  /*aef0*/  BSYNC B1 ;  /* 0x0000000000017941 */ /* 0x000fea0003800000 */
.L_x_5887:
        /* <DEDUP_REMOVED lines=33> */
[----:B------:R-:W-:-:S04]  /*b110*/  LEA R8, P1, R2, c[0x0][0x2a8], 0x1 ;  /* 0x0000aa0002087a11 */ /* 0x000fc800078208ff */
[----:B------:R-:W-:-:S06]  /*b120*/  LEA.HI.X R9, R2, c[0x0][0x2ac], R3, 0x1, P1 ;  /* 0x0000ab0002097a11 */ /* 0x000fcc00008f0c03 */
[----:B----4-:R-:W4:Y:S01]  /*b130*/  LDG.E.128 R8, [R8.64] ;  /* 0x0000000608087981 */ /* 0x010f22000c1e1d00 */
[--C-:B---3--:R-:W-:Y:S02]  /*b140*/  HADD2.F32 R23, -RZ, R16.reuse.H0_H0 ;  /* 0x20000010ff177230 */ /* 0x108fe40000004100 */
        /* <DEDUP_REMOVED lines=22> */
[----:B----4-:R-:W-:Y:S01]  /*b2b0*/  HADD2.F32 R3, -RZ, R8.H0_H0 ;  /* 0x20000008ff037230 */ /* 0x010fe20000004100 */
        /* <DEDUP_REMOVED lines=36> */
.L_x_5892:
[----:B------:R-:W-:Y:S05]  /*b500*/  BSYNC B0 ;  /* 0x0000000000007941 */ /* 0x000fea0003800000 */
.L_x_5891:
[----:B-----5:R1:W-:Y:S01]  /*b510*/  STS.128 [R167+0x1800], R12 ;  /* 0x0018000ca7007388 */ /* 0x0203e20000000c00 */
[----:B------:R-:W-:Y:S05]  /*b520*/  BRA `(.L_x_5876) ;  /* 0x0000046000007947 */ /* 0x000fea0003800000 */
.L_x_5862:
        /* <DEDUP_REMOVED lines=8> */
[----:B--23--:R-:W-:-:S04]  /*b5b0*/  LEA R4, P0, R130, c[0x0][0x160], 0x1 ;  /* 0x0000580082047a11 */ /* 0x00cfc800078008ff */
[----:B------:R-:W-:-:S05]  /*b5c0*/  LEA.HI.X R5, R130, c[0x0][0x164], R133, 0x1, P0 ;  /* 0x0000590082057a11 */ /* 0x000fca00000f0c85 */
[----:B------:R-:W-:Y:S01]  /*b5d0*/  @!PT LDS RZ, [RZ] ;  /* 0x00000000fffff984 */ /* 0x000fe20000000800 */
[----:B------:R-:W-:Y:S01]  /*b5e0*/  @!PT LDS RZ, [RZ] ;  /* 0x00000000fffff984 */ /* 0x000fe20000000800 */
[----:B------:R-:W-:Y:S01]  /*b5f0*/  @!PT LDS RZ, [RZ] ;  /* 0x00000000fffff984 */ /* 0x000fe20000000800 */
[----:B------:R2:W-:Y:S04]  /*b600*/  LDGSTS.E.BYPASS.LTC128B.128 [R167], [R4.64] ;  /* 0x0000000004a77fae */ /* 0x0005e8000b901d46 */
.L_x_5894:
[----:B------:R-:W-:Y:S05]  /*b610*/  BSYNC B0 ;  /* 0x0000000000007941 */ /* 0x000fea0003800000 */
.L_x_5893:
        /* <DEDUP_REMOVED lines=8> */
[----:B--2---:R-:W-:-:S03]  /*b6a0*/  IMAD.MOV.U32 R5, RZ, RZ, c[0x0][0x194] ;  /* 0x00006500ff057624 */ /* 0x004fc600078e00ff */
        /* <DEDUP_REMOVED lines=8> */
.L_x_5896:
[----:B------:R-:W-:Y:S05]  /*b730*/  BSYNC B0 ;  /* 0x0000000000007941 */ /* 0x000fea0003800000 */
.L_x_5895:
        /* <DEDUP_REMOVED lines=17> */
.L_x_5898:
[----:B------:R-:W-:Y:S05]  /*b850*/  BSYNC B0 ;  /* 0x0000000000007941 */ /* 0x000fea0003800000 */
.L_x_5897:
        /* <DEDUP_REMOVED lines=13> */
[----:B--2---:R-:W-:-:S04]  /*b930*/  LEA R4, P0, R6, c[0x0][0x160], 0x1 ;  /* 0x0000580006047a11 */ /* 0x004fc800078008ff */
[----:B------:R-:W-:-:S05]  /*b940*/  LEA.HI.X R5, R6, c[0x0][0x164], R2, 0x1, P0 ;  /* 0x0000590006057a11 */ /* 0x000fca00000f0c02 */
[----:B------:R-:W-:Y:S01]  /*b950*/  @!PT LDS RZ, [RZ] ;  /* 0x00000000fffff984 */ /* 0x000fe20000000800 */
[----:B------:R-:W-:Y:S01]  /*b960*/  @!PT LDS RZ, [RZ] ;  /* 0x00000000fffff984 */ /* 0x000fe20000000800 */
[----:B------:R-:W-:Y:S01]  /*b970*/  @!PT LDS RZ, [RZ] ;  /* 0x00000000fffff984 */ /* 0x000fe20000000800 */
[----:B------:R2:W-:Y:S04]  /*b980*/  LDGSTS.E.BYPASS.LTC128B.128 [R167+0x1800], [R4.64] ;  /* 0x0180000004a77fae */ /* 0x0005e8000b901d46 */
.L_x_5876:
[----:B------:R-:W-:Y:S05]  /*b990*/  BSYNC B2 ;  /* 0x0000000000027941 */ /* 0x000fea0003800000 */
.L_x_5861:
[----:B------:R-:W-:Y:S01]  /*b9a0*/  IADD3 R172, R48, -0x1, RZ ;  /* 0xffffffff30ac7810 */ /* 0x000fe20007ffe0ff */
[----:B------:R-:W-:Y:S01]  /*b9b0*/  BSSY B0, `(.L_x_5899) ;  /* 0x000000e000007945 */ /* 0x000fe20003800000 */
[----:B------:R-:W-:-:S03]  /*b9c0*/  LEA R170, P0, R126, c[0x0][0x168], 0x1 ;  /* 0x00005a007eaa7a11 */ /* 0x000fc600078008ff */
[----:B------:R-:W-:Y:S01]  /*b9d0*/  IMAD.SHL.U32 R2, R172, 0x80, RZ ;  /* 0x00000080ac027824 */ /* 0x000fe200078e00ff */
[----:B------:R-:W-:-:S03]  /*b9e0*/  LEA.HI.X R171, R126, c[0x0][0x16c], R129, 0x1, P0 ;  /* 0x00005b007eab7a11 */ /* 0x000fc600000f0c81 */
[----:B-12-4-:R-:W-:-:S05]  /*b9f0*/  IMAD.IADD R9, R49, 0x1, -R2 ;  /* 0x0000000131097824 */ /* 0x016fca00078e0a02 */
[----:B------:R-:W-:-:S13]  /*ba00*/  ISETP.GE.AND P1, PT, R134, R9, PT ;  /* 0x000000098600720c */ /* 0x000fda0003f26270 */
        /* <DEDUP_REMOVED lines=8> */
.L_x_5900:
[----:B------:R-:W-:Y:S05]  /*ba90*/  BSYNC B0 ;  /* 0x0000000000007941 */ /* 0x000fea0003800000 */
.L_x_5899:
        /* <DEDUP_REMOVED lines=12> */
.L_x_5902:
[----:B------:R-:W-:Y:S05]  /*bb60*/  BSYNC B0 ;  /* 0x0000000000007941 */ /* 0x000fea0003800000 */
.L_x_5901:
        /* <DEDUP_REMOVED lines=14> */
.L_x_5904:
[----:B------:R-:W-:Y:S05]  /*bc50*/  BSYNC B0 ;  /* 0x0000000000007941 */ /* 0x000fea0003800000 */
.L_x_5903:
[----:B------:R-:W-:Y:S01]  /*bc60*/  ISETP.GE.AND P0, PT, R26, R9, PT ;  /* 0x000000091a00720c */ /* 0x000fe20003f06270 */
[----:B------:R-:W-:-:S12]  /*bc70*/  BSSY B0, `(.L_x_5905) ;  /* 0x000000e000007945 */ /* 0x000fd80003800000 */
        /* <DEDUP_REMOVED lines=13> */
.L_x_5906:
[----:B------:R-:W-:Y:S05]  /*bd50*/  BSYNC B0 ;  /* 0x0000000000007941 */ /* 0x000fea0003800000 */
.L_x_5905:
[----:B-1----:R-:W-:Y:S01]  /*bd60*/  IADD3 R7, R134, 0x40, RZ ;  /* 0x0000004086077810 */ /* 0x002fe20007ffe0ff */
        /* <DEDUP_REMOVED lines=9> */
[----:B------:R-:W-:-:S05]  /*be00*/  LEA.HI.X R11, R3, R171, R4, 0x7, P0 ;  /* 0x000000ab030b7211 */ /* 0x000fca00000f3c04 */
[----:B------:R-:W-:Y:S01]  /*be10*/  @!PT LDS RZ, [RZ] ;  /* 0x00000000fffff984 */ /* 0x000fe20000000800 */
[----:B------:R-:W-:Y:S01]  /*be20*/  @!PT LDS RZ, [RZ] ;  /* 0x00000000fffff984 */ /* 0x000fe20000000800 */
[----:B------:R-:W-:Y:S01]  /*be30*/  @!PT LDS RZ, [RZ] ;  /* 0x00000000fffff984 */ /* 0x000fe20000000800 */
[----:B------:R1:W-:Y:S04]  /*be40*/  LDGSTS.E.BYPASS.LTC128B.128 [R167+0x4000], [R10.64] ;  /* 0x040000000aa77fae */ /* 0x0003e8000b901d46 */
.L_x_5908:
[----:B------:R-:W-:Y:S05]  /*be50*/  BSYNC B0 ;  /* 0x0000000000007941 */ /* 0x000fea0003800000 */
.L_x_5907:
        /* <DEDUP_REMOVED lines=16> */
.L_x_5910:
[----:B------:R-:W-:Y:S05]  /*bf60*/  BSYNC B0 ;  /* 0x0000000000007941 */ /* 0x000fea0003800000 */
.L_x_5909:
        /* <DEDUP_REMOVED lines=16> */
.L_x_5912:
[----:B------:R-:W-:Y:S05]  /*c070*/  BSYNC B0 ;  /* 0x0000000000007941 */ /* 0x000fea0003800000 */
.L_x_5911:
        /* <DEDUP_REMOVED lines=16> */
.L_x_5914:
[----:B------:R-:W-:Y:S05]  /*c180*/  BSYNC B0 ;  /* 0x0000000000007941 */ /* 0x000fea0003800000 */
.L_x_5913:
        /* <DEDUP_REMOVED lines=27> */
.L_x_5916:
[----:B------:R-:W-:Y:S05]  /*c340*/  BSYNC B0 ;  /* 0x0000000000007941 */ /* 0x000fea0003800000 */
.L_x_5915:
        /* <DEDUP_REMOVED lines=13> */
.L_x_5918:
[----:B------:R-:W-:Y:S05]  /*c420*/  BSYNC B0 ;  /* 0x0000000000007941 */ /* 0x000fea0003800000 */
.L_x_5917:
        /* <DEDUP_REMOVED lines=15> */
.L_x_5920:
[----:B------:R-:W-:Y:S05]  /*c520*/  BSYNC B0 ;  /* 0x0000000000007941 */ /* 0x000fea0003800000 */
.L_x_5919:
        /* <DEDUP_REMOVED lines=17> */
.L_x_5922:
[----:B------:R-:W-:Y:S05]  /*c640*/  BSYNC B0 ;  /* 0x0000000000007941 */ /* 0x000fea0003800000 */
.L_x_5921:
        /* <DEDUP_REMOVED lines=15> */
.L_x_5924:
[----:B------:R-:W-:Y:S05]  /*c740*/  BSYNC B0 ;  /* 0x0000000000007941 */ /* 0x000fea0003800000 */
.L_x_5923:
        /* <DEDUP_REMOVED lines=17> */
.L_x_5926:
[----:B------:R-:W-:Y:S05]  /*c860*/  BSYNC B0 ;  /* 0x0000000000007941 */ /* 0x000fea0003800000 */
.L_x_5925:
        /* <DEDUP_REMOVED lines=17> */
.L_x_5928:
[----:B------:R-:W-:Y:S05]  /*c980*/  BSYNC B0 ;  /* 0x0000000000007941 */ /* 0x000fea0003800000 */
.L_x_5927:
        /* <DEDUP_REMOVED lines=17> */
.L_x_5930:
[----:B------:R-:W-:Y:S05]  /*caa0*/  BSYNC B0 ;  /* 0x0000000000007941 */ /* 0x000fea0003800000 */
.L_x_5929:
[----:B------:R-:W-:Y:S01]  /*cab0*/  LEA.HI R8, R8, R3, RZ, 0x3 ;  /* 0x0000000308087211 */ /* 0x000fe200078f18ff */
[----:B-1----:R-:W-:Y:S01]  /*cac0*/  IMAD.SHL.U32 R6, R50, 0x40, RZ ;  /* 0x0000004032067824 */ /* 0x002fe200078e00ff */
[----:B------:R-:W-:Y:S01]  /*cad0*/  LEA.HI R4, R51, R51, RZ, 0x1 ;  /* 0x0000003333047211 */ /* 0x000fe200078f08ff */
[----:B------:R-:W-:Y:S01]  /*cae0*/  IMAD.SHL.U32 R120, R119, 0x40, RZ ;  /* 0x0000004077787824 */ /* 0x000fe200078e00ff */
[----:B------:R-:W-:Y:S01]  /*caf0*/  LOP3.LUT R0, R8, 0xfffffff8, RZ, 0xc0, !PT ;  /* 0xfffffff808007812 */ /* 0x000fe200078ec0ff */
[----:B------:R-:W0:Y:S01]  /*cb00*/  LDGDEPBAR ;  /* 0x00000000000079af */ /* 0x000e220000000000 */
[----:B------:R-:W-:Y:S02]  /*cb10*/  LOP3.LUT R4, R4, 0xfffffffe, RZ, 0xc0, !PT ;  /* 0xfffffffe04047812 */ /* 0x000fe400078ec0ff */
[----:B------:R-:W-:Y:S01]  /*cb20*/  LOP3.LUT R6, R6, 0x1c0, RZ, 0xc0, !PT ;  /* 0x000001c006067812 */ /* 0x000fe200078ec0ff */
[----:B------:R-:W-:Y:S01]  /*cb30*/  IMAD.IADD R0, R3, 0x1, -R0 ;  /* 0x0000000103007824 */ /* 0x000fe200078e0a00 */
[----:B------:R-:W-:Y:S01]  /*cb40*/  SHF.R.S32.HI R3, RZ, 0x3, R8 ;  /* 0x00000003ff037819 */ /* 0x000fe20000011408 */
[----:B------:R-:W-:Y:S01]  /*cb50*/  IMAD.IADD R157, R51, 0x1, -R4 ;  /* 0x00000001339d7824 */ /* 0x000fe200078e0a04 */
[----:B------:R-:W-:Y:S01]  /*cb60*/  SHF.R.S32.HI R102, RZ, 0x5, R102 ;  /* 0x00000005ff667819 */ /* 0x000fe20000011466 */
[----:B------:R-:W-:Y:S01]  /*cb70*/  IMAD.SHL.U32 R4, R0, 0x40, RZ ;  /* 0x0000004000047824 */ /* 0x000fe200078e00ff */
[----:B------:R-:W-:Y:S01]  /*cb80*/  LOP3.LUT R120, R120, 0xfffffe00, RZ, 0xc0, !PT ;  /* 0xfffffe0078787812 */ /* 0x000fe200078ec0ff */
[----:B------:R-:W-:Y:S01]  /*cb90*/  IMAD.SHL.U32 R51, R157, 0x8, RZ ;  /* 0x000000089d337824 */ /* 0x000fe200078e00ff */
[----:B------:R-:W-:Y:S01]  /*cba0*/  R2P PR, R0, 0x6 ;  /* 0x0000000600007804 */ /* 0x000fe20000000000 */
[----:B------:R-:W-:Y:S01]  /*cbb0*/  IMAD.SHL.U32 R3, R3, 0x8, RZ ;  /* 0x0000000803037824 */ /* 0x000fe200078e00ff */
[----:B------:R-:W-:Y:S01]  /*cbc0*/  LOP3.LUT R4, R4, 0x1c0, RZ, 0xc0, !PT ;  /* 0x000001c004047812 */ /* 0x000fe200078ec0ff */
[----:B------:R-:W-:Y:S01]  /*cbd0*/  IMAD R158, R102, 0x400, R120 ;  /* 0x00000400669e7824 */ /* 0x000fe200078e0278 */
[----:B------:R-:W-:Y:S01]  /*cbe0*/  LOP3.LUT R51, R6, 0x8, R51, 0xf8, !PT ;  /* 0x0000000806337812 */ /* 0x000fe200078ef833 */
[----:B------:R-:W-:Y:S01]  /*cbf0*/  IMAD.MOV.U32 R0, RZ, RZ, 0x20 ;  /* 0x00000020ff007424 */ /* 0x000fe200078e00ff */
[----:B------:R-:W-:Y:S01]  /*cc00*/  LOP3.LUT R3, R4, 0x8, R3, 0xf8, !PT ;  /* 0x0000000804037812 */ /* 0x000fe200078ef803 */
[----:B------:R-:W-:Y:S01]  /*cc10*/  IMAD R102, R103, 0x4, R102 ;  /* 0x0000000467667824 */ /* 0x000fe200078e0266 */
[----:B------:R-:W-:-:S02]  /*cc20*/  SHF.R.U32.HI R6, RZ, 0x3, R6 ;  /* 0x00000003ff067819 */ /* 0x000fc40000011606 */
[----:B------:R-:W-:Y:S02]  /*cc30*/  SHF.R.U32.HI R4, RZ, 0x3, R4 ;  /* 0x00000003ff047819 */ /* 0x000fe40000011604 */
[----:B------:R-:W-:Y:S02]  /*cc40*/  LOP3.LUT R51, R51, R6, RZ, 0x3c, !PT ;  /* 0x0000000633337212 */ /* 0x000fe400078e3cff */
[----:B------:R-:W-:Y:S02]  /*cc50*/  LOP3.LUT R4, R3, R4, RZ, 0x3c, !PT ;  /* 0x0000000403047212 */ /* 0x000fe400078e3cff */
[----:B------:R-:W-:Y:S01]  /*cc60*/  LOP3.LUT P0, RZ, R50, 0x2, RZ, 0xc0, !PT ;  /* 0x0000000232ff7812 */ /* 0x000fe2000780c0ff */
[----:B------:R-:W-:Y:S02]  /*cc70*/  IMAD.IADD R158, R51, 0x1, R158 ;  /* 0x00000001339e7824 */ /* 0x000fe400078e029e */
[----:B------:R-:W-:Y:S01]  /*cc80*/  IMAD R157, R157, 0x200, R4 ;  /* 0x000002009d9d7824 */ /* 0x000fe200078e0204 */
[----:B------:R-:W-:Y:S01]  /*cc90*/  SEL R3, R0, 0xffffffe0, !P0 ;  /* 0xffffffe000037807 */ /* 0x000fe20004000000 */
[----:B------:R-:W-:Y:S01]  /*cca0*/  IMAD.SHL.U32 R158, R158, 0x2, RZ ;  /* 0x000000029e9e7824 */ /* 0x000fe200078e00ff */
[----:B------:R-:W-:Y:S01]  /*ccb0*/  SEL R0, R0, 0xffffffe0, !P1 ;  /* 0xffffffe000007807 */ /* 0x000fe20004800000 */
[----:B------:R-:W-:Y:S01]  /*ccc0*/  IMAD.SHL.U32 R157, R157, 0x2, RZ ;  /* 0x000000029d9d7824 */ /* 0x000fe200078e00ff */
[----:B------:R-:W-:Y:S01]  /*ccd0*/  LOP3.LUT P0, RZ, R50, 0x4, RZ, 0xc0, !PT ;  /* 0x0000000432ff7812 */ /* 0x000fe2000780c0ff */
[----:B------:R-:W-:Y:S01]  /*cce0*/  IMAD.IADD R156, R158, 0x1, R3 ;  /* 0x000000019e9c7824 */ /* 0x000fe200078e0203 */
[----:B------:R-:W-:Y:S01]  /*ccf0*/  LDSM.16.M88.4 R52, [R158] ;  /* 0x000000009e34783b */ /* 0x000fe20000000200 */
[C---:B------:R-:W-:Y:S01]  /*cd00*/  IMAD.IADD R151, R157.reuse, 0x1, R0 ;  /* 0x000000019d977824 */ /* 0x040fe200078e0200 */
[----:B------:R-:W-:-:S02]  /*cd10*/  IADD3 R154, R157, 0x2040, RZ ;  /* 0x000020409d9a7810 */ /* 0x000fc40007ffe0ff */
[----:B---3--:R-:W1:Y:S04]  /*cd20*/  LDSM.16.M88.4 R16, [R157+0x3000] ;  /* 0x003000009d10783b */ /* 0x008e680000000200 */
[----:B------:R-:W3:Y:S04]  /*cd30*/  LDSM.16.M88.4 R8, [R157+0x3800] ;  /* 0x003800009d08783b */ /* 0x000ee80000000200 */
[----:B------:R-:W5:Y:S04]  /*cd40*/  LDSM.16.M88.4 R24, [R157+0x2800] ;  /* 0x002800009d18783b */ /* 0x000f680000000200 */
[----:B------:R-:W2:Y:S04]  /*cd50*/  LDSM.16.M88.4 R76, [R157+0x4000] ;  /* 0x004000009d4c783b */ /* 0x000ea80000000200 */
[----:B------:R-:W-:Y:S04]  /*cd60*/  LDSM.16.M88.4 R44, [R156] ;  /* 0x000000009c2c783b */ /* 0x000fe80000000200 */
[----:B------:R-:W4:Y:S04]  /*cd70*/  LDSM.16.M88.4 R84, [R151+0x3000] ;  /* 0x003000009754783b */ /* 0x000f280000000200 */
[----:B------:R-:W2:Y:S04]  /*cd80*/  LDSM.16.M88.4 R40, [R151+0x3800] ;  /* 0x003800009728783b */ /* 0x000ea80000000200 */
[----:B------:R-:W2:Y:S04]  /*cd90*/  LDSM.16.M88.4 R4, [R151+0x4000] ;  /* 0x004000009704783b */ /* 0x000ea80000000200 */
[----:B------:R-:W2:Y:S04]  /*cda0*/  LDSM.16.M88.4 R88, [R151+0x2800] ;  /* 0x002800009758783b */ /* 0x000ea80000000200 */
[----:B------:R-:W4:Y:S01]  /*cdb0*/  LDSM.16.M88.4 R32, [R157+0x2000] ;  /* 0x002000009d20783b */ /* 0x000f220000000200 */
[C---:B-1----:R-:W-:Y:S03]  /*cdc0*/  HMMA.16816.F32 R20, R52.reuse, R16, RZ ;  /* 0x000000103414723c */ /* 0x042fe600000018ff */
[----:B------:R-:W1:Y:S04]  /*cdd0*/  LDSM.16.M88.4 R60, [R157+0x5000] ;  /* 0x005000009d3c783b */ /* 0x000e680000000200 */
[----:B------:R-:W1:Y:S01]  /*cde0*/  LDSM.16.M88.4 R68, [R157+0x4800] ;  /* 0x004800009d44783b */ /* 0x000e620000000200 */
[C---:B------:R-:W-:Y:S03]  /*cdf0*/  HMMA.16816.F32 R16, R52.reuse, R18, RZ ;  /* 0x000000123410723c */ /* 0x040fe600000018ff */
[----:B------:R-:W1:Y:S04]  /*ce00*/  LDSM.16.M88.4 R96, [R157+0x5800] ;  /* 0x005800009d60783b */ /* 0x000e680000000200 */
[----:B------:R-:W1:Y:S01]  /*ce10*/  LDSM.16.M88.4 R92, [R151+0x2000] ;  /* 0x00200000975c783b */ /* 0x000e620000000200 */
[C---:B---3--:R-:W-:Y:S03]  /*ce20*/  HMMA.16816.F32 R12, R52.reuse, R8, RZ ;  /* 0x00000008340c723c */ /* 0x048fe600000018ff */
[----:B------:R-:W-:Y:S05]  /*ce30*/  LDSM.16.M88.4 R132, [R151+0x5800] ;  /* 0x005800009784783b */ /* 0x000fea0000000200 */
[C---:B-----5:R-:W-:Y:S08]  /*ce40*/  HMMA.16816.F32 R28, R52.reuse, R24, RZ ;  /* 0x00000018341c723c */ /* 0x060ff000000018ff */
[C---:B--2---:R-:W-:Y:S08]  /*ce50*/  HMMA.16816.F32 R80, R52.reuse, R76, RZ ;  /* 0x0000004c3450723c */ /* 0x044ff000000018ff */
[C---:B------:R-:W-:Y:S08]  /*ce60*/  HMMA.16816.F32 R24, R52.reuse, R26, RZ ;  /* 0x0000001a3418723c */ /* 0x040ff000000018ff */
[----:B------:R-:W-:Y:S08]  /*ce70*/  HMMA.16816.F32 R8, R52, R10, RZ ;  /* 0x0000000a3408723c */ /* 0x000ff000000018ff */
[C---:B----4-:R-:W-:Y:S08]  /*ce80*/  HMMA.16816.F32 R20, R44.reuse, R84, R20 ;  /* 0x000000542c14723c */ /* 0x050ff00000001814 */
[C---:B------:R-:W-:Y:S01]  /*ce90*/  HMMA.16816.F32 R16, R44.reuse, R86, R16 ;  /* 0x000000562c10723c */ /* 0x040fe20000001810 */
[----:B------:R-:W2:Y:S07]  /*cea0*/  LDSM.16.M88.4 R84, [R151+0x5000] ;  /* 0x005000009754783b */ /* 0x000eae0000000200 */
[C---:B------:R-:W-:Y:S07]  /*ceb0*/  HMMA.16816.F32 R12, R44.reuse, R40, R12 ;  /* 0x000000282c0c723c */ /* 0x040fee000000180c */
[----:B------:R-:W-:Y:S01]  /*cec0*/  IMAD.MOV.U32 R40, RZ, RZ, 0x40 ;  /* 0x00000040ff287424 */ /* 0x000fe200078e00ff */
[C---:B------:R-:W-:Y:S07]  /*ced0*/  HMMA.16816.F32 R80, R44.reuse, R4, R80 ;  /* 0x000000042c50723c */ /* 0x040fee0000001850 */
[----:B------:R-:W-:Y:S01]  /*cee0*/  SEL R5, R40, 0xffffffc0, !P0 ;  /* 0xffffffc028057807 */ /* 0x000fe20004000000 */
[----:B------:R-:W-:Y:S01]  /*cef0*/  HMMA.16816.F32 R28, R44, R88, R28 ;  /* 0x000000582c1c723c */ /* 0x000fe2000000181c */
[----:B------:R-:W-:-:S03]  /*cf00*/  IADD3 R4, R157, 0x2000, RZ ;  /* 0x000020009d047810 */ /* 0x000fc60007ffe0ff */
[----:B------:R-:W-:Y:S01]  /*cf10*/  IMAD.IADD R155, R158, 0x1, R5 ;  /* 0x000000019e9b7824 */ /* 0x000fe200078e0205 */
[----:B------:R-:W-:-:S03]  /*cf20*/  @P2 IADD3 R154, R4, -0x40, RZ ;  /* 0xffffffc0049a2810 */ /* 0x000fc60007ffe0ff */
[----:B------:R-:W-:Y:S01]  /*cf30*/  HMMA.16816.F32 R24, R44, R90, R24 ;  /* 0x0000005a2c18723c */ /* 0x000fe20000001818 */
[----:B------:R-:W3:Y:S01]  /*cf40*/  LDSM.16.M88.4 R88, [R151+0x4800] ;  /* 0x004800009758783b */ /* 0x000ee20000000200 */
[----:B------:R-:W-:Y:S01]  /*cf50*/  IMAD.IADD R153, R3, 0x1, R155 ;  /* 0x0000000103997824 */ /* 0x000fe200078e029b */
[----:B------:R-:W-:Y:S01]  /*cf60*/  IADD3 R147, R154, 0x800, RZ ;  /* 0x000008009a937810 */ /* 0x000fe20007ffe0ff */
[----:B------:R-:W-:Y:S01]  /*cf70*/  IMAD.IADD R140, R0, 0x1, R154 ;  /* 0x00000001008c7824 */ /* 0x000fe200078e029a */
[----:B------:R-:W-:Y:S01]  /*cf80*/  LDSM.16.M88.4 R112, [R154] ;  /* 0x000000009a70783b */ /* 0x000fe20000000200 */
[----:B------:R-:W-:Y:S01]  /*cf90*/  IMAD.IADD R0, R2, 0x1, R121 ;  /* 0x0000000102007824 */ /* 0x000fe200078e0279 */
[C---:B------:R-:W-:Y:S01]  /*cfa0*/  IADD3 R146, R154.reuse, 0x1000, RZ ;  /* 0x000010009a927810 */ /* 0x040fe20007ffe0ff */
[----:B------:R-:W-:Y:S01]  /*cfb0*/  HMMA.16816.F32 R36, R52, R32, RZ ;  /* 0x000000203424723c */ /* 0x000fe200000018ff */
[----:B------:R-:W-:Y:S01]  /*cfc0*/  LDSM.16.M88.4 R108, [R154+0x800] ;  /* 0x000800009a6c783b */ /* 0x000fe20000000200 */
[----:B------:R-:W-:-:S02]  /*cfd0*/  IADD3 R145, R154, 0x1800, RZ ;  /* 0x000018009a917810 */ /* 0x000fc40007ffe0ff */
[C---:B------:R-:W-:Y:S01]  /*cfe0*/  IADD3 R144, R154.reuse, 0x2000, RZ ;  /* 0x000020009a907810 */ /* 0x040fe20007ffe0ff */
[----:B------:R-:W-:Y:S01]  /*cff0*/  LDSM.16.M88.4 R104, [R154+0x1000] ;  /* 0x001000009a68783b */ /* 0x000fe20000000200 */
[C---:B------:R-:W-:Y:S02]  /*d000*/  IADD3 R143, R154.reuse, 0x2800, RZ ;  /* 0x000028009a8f7810 */ /* 0x040fe40007ffe0ff */
[----:B-1----:R-:W-:Y:S01]  /*d010*/  HMMA.16816.F32 R64, R52, R60, RZ ;  /* 0x0000003c3440723c */ /* 0x002fe200000018ff */
[----:B------:R-:W-:Y:S01]  /*d020*/  LDSM.16.M88.4 R116, [R154+0x3800] ;  /* 0x003800009a74783b */ /* 0x000fe20000000200 */
[C---:B------:R-:W-:Y:S02]  /*d030*/  IADD3 R142, R154.reuse, 0x3000, RZ ;  /* 0x000030009a8e7810 */ /* 0x040fe40007ffe0ff */
[----:B------:R-:W-:-:S04]  /*d040*/  IADD3 R141, R154, 0x3800, RZ ;  /* 0x000038009a8d7810 */ /* 0x000fc80007ffe0ff */
[C---:B------:R-:W-:Y:S08]  /*d050*/  HMMA.16816.F32 R32, R52.reuse, R34, RZ ;  /* 0x000000223420723c */ /* 0x040ff000000018ff */
[----:B------:R-:W-:Y:S08]  /*d060*/  HMMA.16816.F32 R60, R52, R62, RZ ;  /* 0x0000003e343c723c */ /* 0x000ff000000018ff */
[----:B------:R-:W-:Y:S01]  /*d070*/  HMMA.16816.F32 R8, R44, R42, R8 ;  /* 0x0000002a2c08723c */ /* 0x000fe20000001808 */
[----:B------:R-:W1:Y:S07]  /*d080*/  LDSM.16.M88.4 R40, [R155] ;  /* 0x000000009b28783b */ /* 0x000e6e0000000200 */
[C---:B------:R-:W-:Y:S08]  /*d090*/  HMMA.16816.F32 R72, R52.reuse, R68, RZ ;  /* 0x000000443448723c */ /* 0x040ff000000018ff */
[C---:B------:R-:W-:Y:S08]  /*d0a0*/  HMMA.16816.F32 R76, R52.reuse, R78, RZ ;  /* 0x0000004e344c723c */ /* 0x040ff000000018ff */
[C---:B------:R-:W-:Y:S08]  /*d0b0*/  HMMA.16816.F32 R68, R52.reuse, R70, RZ ;  /* 0x000000463444723c */ /* 0x040ff000000018ff */
[C---:B------:R-:W-:Y:S08]  /*d0c0*/  HMMA.16816.F32 R56, R52.reuse, R96, RZ ;  /* 0x000000603438723c */ /* 0x040ff000000018ff */
[----:B------:R-:W-:Y:S01]  /*d0d0*/  HMMA.16816.F32 R52, R52, R98, RZ ;  /* 0x000000623434723c */ /* 0x000fe200000018ff */
[----:B------:R-:W-:Y:S07]  /*d0e0*/  LDSM.16.M88.4 R96, [R154+0x1800] ;  /* 0x001800009a60783b */ /* 0x000fee0000000200 */
        /* <DEDUP_REMOVED lines=9> */
[C---:B------:R-:W-:Y:S07]  /*d180*/  HMMA.16816.F32 R76, R44.reuse, R6, R76 ;  /* 0x000000062c4c723c */ /* 0x040fee000000184c */
[----:B------:R-:W-:Y:S01]  /*d190*/  IMAD.U32 R7, R102, 0x10, R173 ;  /* 0x0000001066077824 */ /* 0x000fe200078e00ad */
[----:B------:R-:W-:Y:S01]  /*d1a0*/  HMMA.16816.F32 R56, R44, R132, R56 ;  /* 0x000000842c38723c */ /* 0x000fe20000001838 */
[----:B------:R-:W-:-:S03]  /*d1b0*/  IADD3 R6, R0, 0x1, RZ ;  /* 0x0000000100067810 */ /* 0x000fc60007ffe0ff */
[----:B------:R-:W-:Y:S02]  /*d1c0*/  IADD3 R102, -R164, 0x1, R7 ;  /* 0x00000001a4667810 */ /* 0x000fe40007ffe107 */
[----:B------:R-:W-:Y:S02]  /*d1d0*/  IADD3 R7, R0, 0x9, RZ ;  /* 0x0000000900077810 */ /* 0x000fe40007ffe0ff */
[----:B------:R-:W-:Y:S01]  /*d1e0*/  HMMA.16816.F32 R52, R44, R134, R52 ;  /* 0x000000862c34723c */ /* 0x000fe20000001834 */
[----:B------:R-:W-:Y:S01]  /*d1f0*/  LDSM.16.M88.4 R44, [R153] ;  /* 0x00000000992c783b */ /* 0x000fe20000000200 */
[----:B------:R-:W-:-:S03]  /*d200*/  IADD3 R102, R102, c[0x0][0x2e8], R49 ;  /* 0x0000ba0066667a10 */ /* 0x000fc60007ffe031 */
[----:B------:R-:W4:Y:S01]  /*d210*/  LDSM.16.M88.4 R132, [R140] ;  /* 0x000000008c84783b */ /* 0x000f220000000200 */
[C---:B------:R-:W-:Y:S02]  /*d220*/  IADD3 R4, R102.reuse, 0x8, RZ ;  /* 0x0000000866047810 */ /* 0x040fe40007ffe0ff */
[C---:B-1----:R-:W-:Y:S01]  /*d230*/  HMMA.16816.F32 R36, R40.reuse, R112, R36 ;  /* 0x000000702824723c */ /* 0x042fe20000001824 */
[-C--:B------:R-:W-:Y:S02]  /*d240*/  IMNMX R102, R102, R49.reuse, PT ;  /* 0x0000003166667217 */ /* 0x080fe40003800200 */
[----:B------:R-:W-:Y:S02]  /*d250*/  IMNMX R103, R4, R49, PT ;  /* 0x0000003104677217 */ /* 0x000fe40003800200 */
[C---:B------:R-:W-:Y:S02]  /*d260*/  ISETP.GE.AND P1, PT, R6.reuse, R102, PT ;  /* 0x000000660600720c */ /* 0x040fe40003f26270 */
[----:B------:R-:W-:Y:S01]  /*d270*/  ISETP.GE.AND P0, PT, R6, R103, PT ;  /* 0x000000670600720c */ /* 0x000fe20003f06270 */
[----:B------:R-:W-:Y:S01]  /*d280*/  HMMA.16816.F32 R112, R40, R114, R32 ;  /* 0x000000722870723c */ /* 0x000fe20000001820 */
[----:B------:R-:W1:Y:S01]  /*d290*/  LDSM.16.M88.4 R32, [R140+0x800] ;  /* 0x000800008c20783b */ /* 0x000e620000000200 */
[----:B------:R-:W-:-:S02]  /*d2a0*/  IADD3 R6, R0, 0x8, RZ ;  /* 0x0000000800067810 */ /* 0x000fc40007ffe0ff */
[----:B------:R-:W-:Y:S02]  /*d2b0*/  P2R R49, PR, RZ, 0x1 ;  /* 0x00000001ff317803 */ /* 0x000fe40000000000 */
[CC--:B------:R-:W-:Y:S02]  /*d2c0*/  ISETP.GE.AND P0, PT, R6.reuse, R102.reuse, PT ;  /* 0x000000660600720c */ /* 0x0c0fe40003f06270 */
[C---:B------:R-:W-:Y:S01]  /*d2d0*/  HMMA.16816.F32 R28, R40.reuse, R108, R28 ;  /* 0x0000006c281c723c */ /* 0x040fe2000000181c */
[-C--:B------:R-:W-:Y:S02]  /*d2e0*/  ISETP.GE.AND P2, PT, R6, R103.reuse, PT ;  /* 0x000000670600720c */ /* 0x080fe40003f46270 */
[----:B------:R-:W-:Y:S02]  /*d2f0*/  IADD3 R6, R0, 0x10, RZ ;  /* 0x0000001000067810 */ /* 0x000fe40007ffe0ff */
[CC--:B------:R-:W-:Y:S02]  /*d300*/  ISETP.GE.AND P3, PT, R7.reuse, R102.reuse, PT ;  /* 0x000000660700720c */ /* 0x0c0fe40003f66270 */
[----:B------:R-:W-:Y:S01]  /*d310*/  ISETP.GE.AND P4, PT, R7, R103, PT ;  /* 0x000000670700720c */ /* 0x000fe20003f86270 */
[----:B--2---:R-:W-:Y:S01]  /*d320*/  HMMA.16816.F32 R64, R40, R84, R64 ;  /* 0x000000542840723c */ /* 0x004fe20000001840 */
[----:B------:R-:W-:-:S02]  /*d330*/  ISETP.GE.AND P5, PT, R6, R102, PT ;  /* 0x000000660600720c */ /* 0x000fc40003fa6270 */
[----:B------:R-:W-:-:S05]  /*d340*/  LOP3.LUT R4, R51, R120, RZ, 0xfc, !PT ;  /* 0x0000007833047212 */ /* 0x000fca00078efcff */
[C---:B------:R-:W-:Y:S01]  /*d350*/  HMMA.16816.F32 R60, R40.reuse, R86, R60 ;  /* 0x00000056283c723c */ /* 0x040fe2000000183c */
[----:B------:R-:W2:Y:S07]  /*d360*/  LDSM.16.M88.4 R84, [R140+0x1000] ;  /* 0x001000008c54783b */ /* 0x000eae0000000200 */
        /* <DEDUP_REMOVED lines=10> */
[----:B------:R-:W-:Y:S01]  /*d410*/  HMMA.16816.F32 R52, R40, R118, R52 ;  /* 0x000000762834723c */ /* 0x000fe20000001834 */
[----:B------:R-:W3:Y:S07]  /*d420*/  LDSM.16.M88.4 R40, [R140+0x1800] ;  /* 0x001800008c28783b */ /* 0x000eee0000000200 */
[C---:B----4-:R-:W-:Y:S08]  /*d430*/  HMMA.16816.F32 R36, R44.reuse, R132, R36 ;  /* 0x000000842c24723c */ /* 0x050ff00000001824 */
[C---:B------:R-:W-:Y:S08]  /*d440*/  HMMA.16816.F32 R112, R44.reuse, R134, R112 ;  /* 0x000000862c70723c */ /* 0x040ff00000001870 */
[C---:B-1----:R-:W-:Y:S07]  /*d450*/  HMMA.16816.F32 R28, R44.reuse, R32, R28 ;  /* 0x000000202c1c723c */ /* 0x042fee000000181c */
[----:B------:R-:W-:Y:S01]  /*d460*/  IADD3 R32, R0, 0x11, RZ ;  /* 0x0000001100207810 */ /* 0x000fe20007ffe0ff */
[----:B------:R-:W-:Y:S01]  /*d470*/  HMMA.16816.F32 R24, R44, R34, R24 ;  /* 0x000000222c18723c */ /* 0x000fe20000001818 */
[----:B------:R-:W-:-:S02]  /*d480*/  FSEL R92, R37, -INF , !P1 ;  /* 0xff800000255c7808 */ /* 0x000fc40004800000 */
[----:B------:R-:W-:Y:S02]  /*d490*/  ISETP.GE.AND P1, PT, R32, R102, PT ;  /* 0x000000662000720c */ /* 0x000fe40003f26270 */
[----:B------:R-:W-:-:S03]  /*d4a0*/  IADD3 R37, R0, 0x19, RZ ;  /* 0x0000001900257810 */ /* 0x000fc60007ffe0ff */
[----:B------:R-:W-:Y:S01]  /*d4b0*/  FSEL R90, R112, -INF , !P0 ;  /* 0xff800000705a7808 */ /* 0x000fe20004000000 */
[C---:B--2---:R-:W-:Y:S01]  /*d4c0*/  HMMA.16816.F32 R20, R44.reuse, R84, R20 ;  /* 0x000000542c14723c */ /* 0x044fe20000001814 */
[----:B------:R-:W-:Y:S02]  /*d4d0*/  FSEL R7, R114, -INF , !P2 ;  /* 0xff80000072077808 */ /* 0x000fe40005000000 */
[-C--:B------:R-:W-:Y:S02]  /*d4e0*/  ISETP.GE.AND P0, PT, R6, R103.reuse, PT ;  /* 0x000000670600720c */ /* 0x080fe40003f06270 */
[----:B------:R-:W-:Y:S02]  /*d4f0*/  ISETP.GE.AND P2, PT, R32, R103, PT ;  /* 0x000000672000720c */ /* 0x000fe40003f46270 */
[----:B------:R-:W-:Y:S01]  /*d500*/  IADD3 R6, R0, 0x18, RZ ;  /* 0x0000001800067810 */ /* 0x000fe20007ffe0ff */
[----:B------:R-:W1:Y:S01]  /*d510*/  LDSM.16.M88.4 R32, [R140+0x2000] ;  /* 0x002000008c20783b */ /* 0x000e620000000200 */
[----:B------:R-:W-:Y:S01]  /*d520*/  HMMA.16816.F32 R16, R44, R86, R16 ;  /* 0x000000562c10723c */ /* 0x000fe20000001810 */
[----:B------:R-:W-:-:S02]  /*d530*/  FSEL R88, R113, -INF , !P3 ;  /* 0xff80000071587808 */ /* 0x000fc40005800000 */
[C---:B------:R-:W-:Y:S02]  /*d540*/  ISETP.GE.AND P3, PT, R6.reuse, R102, PT ;  /* 0x000000660600720c */ /* 0x040fe40003f66270 */
[----:B------:R-:W-:Y:S02]  /*d550*/  FSEL R85, R115, -INF , !P4 ;  /* 0xff80000073557808 */ /* 0x000fe40006000000 */
[----:B------:R-:W-:Y:S01]  /*d560*/  ISETP.GE.AND P4, PT, R6, R103, PT ;  /* 0x000000670600720c */ /* 0x000fe20003f86270 */
[----:B---3--:R-:W-:Y:S01]  /*d570*/  HMMA.16816.F32 R12, R44, R40, R12 ;  /* 0x000000282c0c723c */ /* 0x008fe2000000180c */
[----:B------:R-:W-:Y:S02]  /*d580*/  FSEL R175, R30, -INF , !P0 ;  /* 0xff8000001eaf7808 */ /* 0x000fe40004000000 */
[----:B------:R-:W-:Y:S02]  /*d590*/  FSEL R84, R28, -INF , !P5 ;  /* 0xff8000001c547808 */ /* 0x000fe40006800000 */
[----:B------:R-:W-:-:S02]  /*d5a0*/  IADD3 R6, R0, 0x20, RZ ;  /* 0x0000002000067810 */ /* 0x000fc40007ffe0ff */
[----:B------:R-:W-:Y:S01]  /*d5b0*/  FSEL R30, R24, -INF , !P3 ;  /* 0xff800000181e7808 */ /* 0x000fe20005800000 */
[----:B------:R-:W-:Y:S01]  /*d5c0*/  HMMA.16816.F32 R8, R44, R42, R8 ;  /* 0x0000002a2c08723c */ /* 0x000fe20000001808 */
        /* <DEDUP_REMOVED lines=8> */
[----:B------:R-:W-:Y:S02]  /*d650*/  FSEL R91, R27, -INF , !P0 ;  /* 0xff8000001b5b7808 */ /* 0x000fe40004000000 */
[----:B------:R-:W-:Y:S02]  /*d660*/  FSEL R89, R26, -INF , !P4 ;  /* 0xff8000001a597808 */ /* 0x000fe40006000000 */
[----:B------:R-:W-:-:S02]  /*d670*/  ISETP.GE.AND P5, PT, R24, R102, PT ;  /* 0x000000661800720c */ /* 0x000fc40003fa6270 */
[-C--:B------:R-:W-:Y:S01]  /*d680*/  ISETP.GE.AND P0, PT, R24, R103.reuse, PT ;  /* 0x000000671800720c */ /* 0x080fe20003f06270 */
[C---:B-1----:R-:W-:Y:S01]  /*d690*/  HMMA.16816.F32 R80, R44.reuse, R32, R80 ;  /* 0x000000202c50723c */ /* 0x042fe20000001850 */
[----:B------:R-:W1:Y:S01]  /*d6a0*/  LDSM.16.M88.4 R24, [R140+0x2800] ;  /* 0x002800008c18783b */ /* 0x000e620000000200 */
[----:B------:R-:W-:Y:S02]  /*d6b0*/  IADD3 R29, R0, 0x21, RZ ;  /* 0x00000021001d7810 */ /* 0x000fe40007ffe0ff */
[----:B------:R-:W-:Y:S02]  /*d6c0*/  FSEL R130, R20, -INF , !P1 ;  /* 0xff80000014827808 */ /* 0x000fe40004800000 */
[C---:B------:R-:W-:Y:S02]  /*d6d0*/  ISETP.GE.AND P3, PT, R29.reuse, R102, PT ;  /* 0x000000661d00720c */ /* 0x040fe40003f66270 */
[----:B------:R-:W-:Y:S01]  /*d6e0*/  ISETP.GE.AND P4, PT, R29, R103, PT ;  /* 0x000000671d00720c */ /* 0x000fe20003f86270 */
[----:B------:R-:W-:Y:S01]  /*d6f0*/  HMMA.16816.F32 R76, R44, R34, R76 ;  /* 0x000000222c4c723c */ /* 0x000fe2000000184c */
        /* <DEDUP_REMOVED lines=8> */
[----:B------:R-:W-:Y:S02]  /*d780*/  IADD3 R20, R0, 0x30, RZ ;  /* 0x0000003000147810 */ /* 0x000fe40007ffe0ff */
[----:B------:R-:W-:Y:S02]  /*d790*/  FSEL R111, R18, -INF , !P0 ;  /* 0xff800000126f7808 */ /* 0x000fe40004000000 */
[C---:B------:R-:W-:Y:S02]  /*d7a0*/  ISETP.GE.AND P1, PT, R16.reuse, R102, PT ;  /* 0x000000661000720c */ /* 0x040fe40003f26270 */
[----:B------:R-:W-:Y:S02]  /*d7b0*/  ISETP.GE.AND P2, PT, R16, R103, PT ;  /* 0x000000671000720c */ /* 0x000fe40003f46270 */
[----:B------:R-:W2:Y:S01]  /*d7c0*/  LDSM.16.M88.4 R16, [R140+0x3000] ;  /* 0x003000008c10783b */ /* 0x000ea20000000200 */
[----:B------:R-:W-:-:S02]  /*d7d0*/  FSEL R132, R21, -INF , !P3 ;  /* 0xff80000015847808 */ /* 0x000fc40005800000 */
[----:B------:R-:W-:Y:S02]  /*d7e0*/  FSEL R139, R23, -INF , !P4 ;  /* 0xff800000178b7808 */ /* 0x000fe40006000000 */
[C---:B------:R-:W-:Y:S02]  /*d7f0*/  ISETP.GE.AND P3, PT, R20.reuse, R102, PT ;  /* 0x000000661400720c */ /* 0x040fe40003f66270 */
[----:B------:R-:W-:Y:S01]  /*d800*/  ISETP.GE.AND P4, PT, R20, R103, PT ;  /* 0x000000671400720c */ /* 0x000fe20003f86270 */
[----:B-1----:R-:W-:Y:S01]  /*d810*/  HMMA.16816.F32 R72, R44, R24, R72 ;  /* 0x000000182c48723c */ /* 0x002fe20000001848 */
[----:B------:R-:W-:Y:S02]  /*d820*/  IADD3 R20, R0, 0x39, RZ ;  /* 0x0000003900147810 */ /* 0x000fe40007ffe0ff */
[----:B------:R-:W-:Y:S02]  /*d830*/  FSEL R106, R12, -INF , !P3 ;  /* 0xff8000000c6a7808 */ /* 0x000fe40005800000 */
[----:B------:R-:W-:-:S02]  /*d840*/  FSEL R113, R14, -INF , !P4 ;  /* 0xff8000000e717808 */ /* 0x000fc40006000000 */
[C---:B------:R-:W-:Y:S01]  /*d850*/  ISETP.GE.AND P3, PT, R20.reuse, R102, PT ;  /* 0x000000661400720c */ /* 0x040fe20003f66270 */
[----:B------:R-:W-:Y:S01]  /*d860*/  HMMA.16816.F32 R68, R44, R26, R68 ;  /* 0x0000001a2c44723c */ /* 0x000fe20000001844 */
[----:B------:R-:W-:Y:S02]  /*d870*/  ISETP.GE.AND P4, PT, R20, R103, PT ;  /* 0x000000671400720c */ /* 0x000fe40003f86270 */
[----:B------:R-:W-:Y:S02]  /*d880*/  FSEL R110, R8, -INF , !P1 ;  /* 0xff800000086e7808 */ /* 0x000fe40004800000 */
[----:B------:R-:W-:Y:S02]  /*d890*/  FSEL R133, R10, -INF , !P2 ;  /* 0xff8000000a857808 */ /* 0x000fe40005000000 */
[----:B------:R-:W-:Y:S02]  /*d8a0*/  FSEL R120, R9, -INF , !P3 ;  /* 0xff80000009787808 */ /* 0x000fe40005800000 */
[----:B------:R-:W-:-:S02]  /*d8b0*/  FSEL R131, R11, -INF , !P4 ;  /* 0xff8000000b837808 */ /* 0x000fc40006000000 */
[----:B------:R-:W1:Y:S01]  /*d8c0*/  LDSM.16.M88.4 R8, [R140+0x3800] ;  /* 0x003800008c08783b */ /* 0x000e620000000200 */
[----:B------:R-:W-:Y:S01]  /*d8d0*/  IADD3 R21, R0, 0x31, RZ ;  /* 0x0000003100157810 */ /* 0x000fe20007ffe0ff */
[----:B------:R-:W-:-:S04]  /*d8e0*/  DEPBAR.LE SB0, 0x0 ;  /* 0x000080000000791a */ /* 0x000fc80000000000 */
[----:B------:R-:W-:Y:S01]  /*d8f0*/  BAR.SYNC.DEFER_BLOCKING 0x0 ;  /* 0x0000000000007b1d */ /* 0x000fe20000010000 */
[C---:B------:R-:W-:Y:S02]  /*d900*/  ISETP.GE.AND P5, PT, R21.reuse, R102, PT ;  /* 0x000000661500720c */ /* 0x040fe40003fa6270 */
[----:B------:R-:W-:Y:S02]  /*d910*/  ISETP.GE.AND P0, PT, R21, R103, PT ;  /* 0x000000671500720c */ /* 0x000fe40003f06270 */
[----:B------:R-:W-:Y:S02]  /*d920*/  FSEL R108, R13, -INF , !P5 ;  /* 0xff8000000d6c7808 */ /* 0x000fe40006800000 */
[C---:B------:R-:W-:Y:S01]  /*d930*/  IADD3 R12, R0.reuse, 0x40, RZ ;  /* 0x00000040000c7810 */ /* 0x040fe20007ffe0ff */
[----:B--2---:R-:W-:Y:S01]  /*d940*/  HMMA.16816.F32 R60, R44, R18, R60 ;  /* 0x000000122c3c723c */ /* 0x004fe2000000183c */
[----:B------:R-:W-:Y:S02]  /*d950*/  IADD3 R13, R0, 0x41, RZ ;  /* 0x00000041000d7810 */ /* 0x000fe40007ffe0ff */
        /* <DEDUP_REMOVED lines=9> */
[CC--:B------:R-:W-:Y:S02]  /*d9f0*/  ISETP.GE.AND P3, PT, R12.reuse, R102.reuse, PT ;  /* 0x000000660c00720c */ /* 0x0c0fe40003f66270 */
[-C--:B------:R-:W-:Y:S02]  /*da00*/  ISETP.GE.AND P4, PT, R12, R103.reuse, PT ;  /* 0x000000670c00720c */ /* 0x080fe40003f86270 */
[C---:B------:R-:W-:Y:S01]  /*da10*/  ISETP.GE.AND P5, PT, R13.reuse, R102, PT ;  /* 0x000000660d00720c */ /* 0x040fe20003fa6270 */
[----:B-1----:R-:W-:Y:S01]  /*da20*/  HMMA.16816.F32 R56, R44, R8, R56 ;  /* 0x000000082c38723c */ /* 0x002fe20000001838 */
        /* <DEDUP_REMOVED lines=11> */
[----:B------:R-:W-:Y:S01]  /*dae0*/  HMMA.16816.F32 R12, R44, R16, R64 ;  /* 0x000000102c0c723c */ /* 0x000fe20000001840 */
[----:B------:R-:W-:Y:S02]  /*daf0*/  IADD3 R20, R0, 0x58, RZ ;  /* 0x0000005800147810 */ /* 0x000fe40007ffe0ff */
[----:B------:R-:W-:-:S02]  /*db00*/  FSEL R22, R72, -INF , !P1 ;  /* 0xff80000048167808 */ /* 0x000fc40004800000 */
[----:B------:R-:W-:Y:S02]  /*db10*/  ISETP.GE.AND P1, PT, R20, R103, PT ;  /* 0x000000671400720c */ /* 0x000fe40003f26270 */
[C---:B------:R-:W-:Y:S02]  /*db20*/  IADD3 R16, R0.reuse, 0x59, RZ ;  /* 0x0000005900107810 */ /* 0x040fe40007ffe0ff */
[----:B------:R-:W-:Y:S02]  /*db30*/  IADD3 R17, R0, 0x61, RZ ;  /* 0x0000006100117810 */ /* 0x000fe40007ffe0ff */
[----:B------:R-:W-:Y:S02]  /*db40*/  FSEL R118, R77, -INF , !P5 ;  /* 0xff8000004d767808 */ /* 0x000fe40006800000 */
[----:B------:R-:W-:Y:S02]  /*db50*/  FSEL R115, R79, -INF , !P0 ;  /* 0xff8000004f737808 */ /* 0x000fe40004000000 */
[----:B------:R-:W-:-:S02]  /*db60*/  FSEL R23, R74, -INF , !P2 ;  /* 0xff8000004a177808 */ /* 0x000fc40005000000 */
        /* <DEDUP_REMOVED lines=8> */
[C---:B------:R-:W-:Y:S02]  /*dbf0*/  ISETP.GE.AND P4, PT, R16.reuse, R102, PT ;  /* 0x000000661000720c */ /* 0x040fe40003f86270 */
[-C--:B------:R-:W-:Y:S02]  /*dc00*/  ISETP.GE.AND P6, PT, R16, R103.reuse, PT ;  /* 0x000000671000720c */ /* 0x080fe40003fc6270 */
[----:B------:R-:W-:Y:S02]  /*dc10*/  ISETP.GE.AND P5, PT, R17, R103, PT ;  /* 0x000000671100720c */ /* 0x000fe40003fa6270 */
[----:B------:R-:W-:-:S02]  /*dc20*/  P2R R17, PR, RZ, 0x2 ;  /* 0x00000002ff117803 */ /* 0x000fc40000000000 */
[----:B------:R-:W-:Y:S02]  /*dc30*/  IADD3 R16, R0, 0x68, RZ ;  /* 0x0000006800107810 */ /* 0x000fe40007ffe0ff */
[----:B------:R-:W-:Y:S02]  /*dc40*/  FSEL R20, R73, -INF , !P3 ;  /* 0xff80000049147808 */ /* 0x000fe40005800000 */
[----:B------:R-:W-:Y:S02]  /*dc50*/  FSEL R105, R71, -INF , !P0 ;  /* 0xff80000047697808 */ /* 0x000fe40004000000 */
[----:B------:R-:W-:Y:S02]  /*dc60*/  ISETP.NE.AND P0, PT, R17, RZ, PT ;  /* 0x000000ff1100720c */ /* 0x000fe40003f05270 */
[----:B------:R-:W-:Y:S02]  /*dc70*/  ISETP.GE.AND P3, PT, R16, R102, PT ;  /* 0x000000661000720c */ /* 0x000fe40003f66270 */
[----:B------:R-:W-:-:S02]  /*dc80*/  IADD3 R8, R0, 0x69, RZ ;  /* 0x0000006900087810 */ /* 0x000fc40007ffe0ff */
[----:B------:R-:W-:Y:S02]  /*dc90*/  IADD3 R9, R0, 0x70, RZ ;  /* 0x0000007000097810 */ /* 0x000fe40007ffe0ff */
[----:B------:R-:W-:Y:S02]  /*dca0*/  FSEL R51, R12, -INF , !P4 ;  /* 0xff8000000c337808 */ /* 0x000fe40006000000 */
[----:B------:R-:W-:Y:S02]  /*dcb0*/  ISETP.NE.AND P4, PT, R49, RZ, PT ;  /* 0x000000ff3100720c */ /* 0x000fe40003f85270 */
[----:B------:R-:W-:Y:S02]  /*dcc0*/  ISETP.GE.AND P1, PT, R16, R103, PT ;  /* 0x000000671000720c */ /* 0x000fe40003f26270 */
[----:B------:R-:W-:Y:S02]  /*dcd0*/  FSEL R66, R69, -INF , !P2 ;  /* 0xff80000045427808 */ /* 0x000fe40005000000 */
[----:B------:R-:W-:-:S02]  /*dce0*/  FSEL R49, R14, -INF , !P6 ;  /* 0xff8000000e317808 */ /* 0x000fc40007000000 */
[----:B------:R-:W-:Y:S02]  /*dcf0*/  FSEL R50, R13, -INF , !P0 ;  /* 0xff8000000d327808 */ /* 0x000fe40004000000 */
[----:B------:R-:W-:Y:S02]  /*dd00*/  FSEL R42, R60, -INF , !P3 ;  /* 0xff8000003c2a7808 */ /* 0x000fe40005800000 */
[----:B------:R-:W-:Y:S02]  /*dd10*/  IADD3 R12, R0, 0x71, RZ ;  /* 0x00000071000c7810 */ /* 0x000fe40007ffe0ff */
[CC--:B------:R-:W-:Y:S02]  /*dd20*/  ISETP.GE.AND P2, PT, R8.reuse, R102.reuse, PT ;  /* 0x000000660800720c */ /* 0x0c0fe40003f46270 */
[----:B------:R-:W-:Y:S02]  /*dd30*/  ISETP.GE.AND P0, PT, R8, R103, PT ;  /* 0x000000670800720c */ /* 0x000fe40003f06270 */
[----:B------:R-:W-:-:S02]  /*dd40*/  ISETP.GE.AND P6, PT, R9, R102, PT ;  /* 0x000000660900720c */ /* 0x000fc40003fc6270 */
[-C--:B------:R-:W-:Y:S02]  /*dd50*/  ISETP.GE.AND P3, PT, R9, R103.reuse, PT ;  /* 0x000000670900720c */ /* 0x080fe40003f66270 */
[----:B------:R-:W-:Y:S01]  /*dd60*/  HMMA.16816.F32 R8, R44, R10, R52 ;  /* 0x0000000a2c08723c */ /* 0x000fe20000001834 */
[----:B------:R-:W-:Y:S02]  /*dd70*/  FSEL R37, R15, -INF , !P5 ;  /* 0xff8000000f257808 */ /* 0x000fe40006800000 */
[----:B------:R-:W-:Y:S02]  /*dd80*/  ISETP.GE.AND P5, PT, R12, R102, PT ;  /* 0x000000660c00720c */ /* 0x000fe40003fa6270 */
[----:B------:R-:W-:Y:S02]  /*dd90*/  FSEL R40, R56, -INF , !P6 ;  /* 0xff80000038287808 */ /* 0x000fe40007000000 */
[----:B------:R-:W-:Y:S02]  /*dda0*/  FSEL R45, R62, -INF , !P1 ;  /* 0xff8000003e2d7808 */ /* 0x000fe40004800000 */
[----:B------:R-:W-:-:S02]  /*ddb0*/  ISETP.GE.AND P1, PT, R12, R103, PT ;  /* 0x000000670c00720c */ /* 0x000fc40003f26270 */
[----:B------:R-:W-:Y:S02]  /*ddc0*/  FSEL R52, R61, -INF , !P2 ;  /* 0xff8000003d347808 */ /* 0x000fe40005000000 */
[----:B------:R-:W-:Y:S02]  /*ddd0*/  P2R R12, PR, RZ, 0x2 ;  /* 0x00000002ff0c7803 */ /* 0x000fe40000000000 */
[----:B------:R-:W-:Y:S02]  /*dde0*/  FSEL R43, R63, -INF , !P0 ;  /* 0xff8000003f2b7808 */ /* 0x000fe40004000000 */
[----:B------:R-:W-:Y:S02]  /*ddf0*/  ISETP.NE.AND P6, PT, R12, RZ, PT ;  /* 0x000000ff0c00720c */ /* 0x000fe40003fc5270 */
[----:B------:R-:W-:Y:S02]  /*de00*/  IADD3 R14, R0, 0x78, RZ ;  /* 0x00000078000e7810 */ /* 0x000fe40007ffe0ff */
[----:B------:R-:W-:-:S02]  /*de10*/  FSEL R29, R59, -INF , !P6 ;  /* 0xff8000003b1d7808 */ /* 0x000fc40007000000 */
[----:B------:R-:W-:Y:S02]  /*de20*/  ISETP.GT.AND P6, PT, R172, R159, PT ;  /* 0x0000009fac00720c */ /* 0x000fe40003fc4270 */
[C---:B------:R-:W-:Y:S02]  /*de30*/  ISETP.GE.AND P0, PT, R0.reuse, R102, PT ;  /* 0x000000660000720c */ /* 0x040fe40003f06270 */
        /* <DEDUP_REMOVED lines=74> */
[----:B------:R-:W-:Y:S05]  /*e2e0*/  BRA `(.L_x_5933) ;  /* 0x0000003000007947 */ /* 0x000fea0003800000 */
.L_x_5932:
[----:B------:R-:W-:-:S05]  /*e2f0*/  IMAD.MOV.U32 R10, RZ, RZ, c[0x0][0x198] ;  /* 0x00006600ff0a7624 */ /* 0x000fca00078e00ff */
[----:B------:R-:W-:-:S04]  /*e300*/  LEA R10, -R10, RZ, 0x7 ;  /* 0x000000ff0a0a7211 */ /* 0x000fc800078e39ff */
[----:B------:R-:W-:Y:S02]  /*e310*/  SHF.R.S32.HI R15, RZ, 0x1f, R10 ;  /* 0x0000001fff0f7819 */ /* 0x000fe4000001140a */
.L_x_5933:
        /* <DEDUP_REMOVED lines=9> */
[C---:B------:R-:W-:Y:S01]  /*e3b0*/  @!P0 LEA R46, P2, R19.reuse, c[0x0][0x168], 0x1 ;  /* 0x00005a00132e8a11 */ /* 0x040fe200078408ff */
[----:B------:R-:W-:Y:S02]  /*e3c0*/  @!P0 IMAD.MOV.U32 R11, RZ, RZ, c[0x0][0x198] ;  /* 0x00006600ff0b8624 */ /* 0x000fe400078e00ff */
[----:B------:R-:W-:Y:S01]  /*e3d0*/  @!P0 IMAD.WIDE.U32 R26, R26, 0x50, R8 ;  /* 0x000000501a1a8825 */ /* 0x000fe200078e0008 */
[----:B------:R-:W-:-:S02]  /*e3e0*/  @!P0 LEA.HI.X R47, R19, c[0x0][0x16c], R0, 0x1, P2 ;  /* 0x00005b00132f8a11 */ /* 0x000fc400010f0c00 */
[CC--:B------:R-:W-:Y:S01]  /*e3f0*/  @!P0 LEA R17, P1, R11.reuse, R126.reuse, 0x5 ;  /* 0x0000007e0b118211 */ /* 0x0c0fe200078228ff */
[----:B------:R-:W-:Y:S01]  /*e400*/  @!P0 IMAD.WIDE.U32 R34, R34, 0x60, R8 ;  /* 0x0000006022228825 */ /* 0x000fe200078e0008 */
[----:B------:R-:W-:-:S03]  /*e410*/  @!P0 LEA R19, P2, R11, R126, 0x6 ;  /* 0x0000007e0b138211 */ /* 0x000fc600078430ff */
[----:B------:R-:W-:Y:S02]  /*e420*/  @!P0 IMAD.MOV.U32 R9, RZ, RZ, c[0x0][0x19c] ;  /* 0x00006700ff098624 */ /* 0x000fe400078e00ff */
[----:B------:R-:W-:Y:S02]  /*e430*/  @!P0 IMAD.MOV.U32 R2, RZ, RZ, c[0x0][0x19c] ;  /* 0x00006700ff028624 */ /* 0x000fe400078e00ff */
[----:B------:R-:W-:Y:S01]  /*e440*/  @!P0 IMAD.MOV.U32 R55, RZ, RZ, c[0x0][0x198] ;  /* 0x00006600ff378624 */ /* 0x000fe200078e00ff */
[CCC-:B------:R-:W-:Y:S01]  /*e450*/  @!P0 LEA.HI.X R14, R11.reuse, R129.reuse, R9.reuse, 0x5, P1 ;  /* 0x000000810b0e8211 */ /* 0x1c0fe200008f2c09 */
[----:B------:R-:W-:Y:S01]  /*e460*/  @!P0 IMAD.MOV.U32 R128, RZ, RZ, R126 ;  /* 0x000000ffff808224 */ /* 0x000fe200078e007e */
[----:B------:R-:W-:Y:S01]  /*e470*/  @!P0 IADD3 R18, P1, R10, R26, RZ ;  /* 0x0000001a0a128210 */ /* 0x000fe20007f3e0ff */
[----:B------:R-:W-:Y:S01]  /*e480*/  @!P0 IMAD R2, R2, 0x50, RZ ;  /* 0x0000005002028824 */ /* 0x000fe200078e02ff */
[----:B------:R-:W-:Y:S01]  /*e490*/  @!P0 LEA.HI.X R26, R11, R129, R9, 0x6, P2 ;  /* 0x000000810b1a8211 */ /* 0x000fe200010f3409 */
[----:B------:R-:W-:Y:S01]  /*e4a0*/  @!P0 IMAD.MOV.U32 R0, RZ, RZ, c[0x0][0x19c] ;  /* 0x00006700ff008624 */ /* 0x000fe200078e00ff */
[----:B------:R-:W-:Y:S01]  /*e4b0*/  @!P0 IADD3 R17, P2, R10, R17, RZ ;  /* 0x000000110a118210 */ /* 0x000fe20007f5e0ff */
[----:B------:R-:W-:Y:S01]  /*e4c0*/  @!P0 IMAD.WIDE.U32 R54, R55, 0x30, R128 ;  /* 0x0000003037368825 */ /* 0x000fe200078e0080 */
[----:B------:R-:W-:-:S02]  /*e4d0*/  @!P0 IADD3.X R11, R15, R27, R2, P1, !PT ;  /* 0x0000001b0f0b8210 */ /* 0x000fc40000ffe402 */
[C---:B------:R-:W-:Y:S01]  /*e4e0*/  @!P0 IADD3 R2, P1, R10.reuse, R34, RZ ;  /* 0x000000220a028210 */ /* 0x040fe20007f3e0ff */
[----:B------:R-:W-:Y:S01]  /*e4f0*/  @!P0 IMAD.MOV.U32 R8, RZ, RZ, c[0x0][0x19c] ;  /* 0x00006700ff088624 */ /* 0x000fe200078e00ff */
[----:B------:R-:W-:Y:S01]  /*e500*/  @!P0 IADD3 R16, P3, R10, R54, RZ ;  /* 0x000000360a108210 */ /* 0x000fe20007f7e0ff */
[----:B------:R-:W-:Y:S01]  /*e510*/  @!P0 IMAD R0, R0, 0x60, RZ ;  /* 0x0000006000008824 */ /* 0x000fe200078e02ff */
[----:B------:R-:W-:Y:S01]  /*e520*/  @!P0 LEA R54, P4, R10, R170, 0x1 ;  /* 0x000000aa0a368211 */ /* 0x000fe200078808ff */
[----:B------:R-:W-:Y:S02]  /*e530*/  @!P0 IMAD R8, R8, 0x30, RZ ;  /* 0x0000003008088824 */ /* 0x000fe400078e02ff */
[C---:B------:R-:W-:Y:S01]  /*e540*/  @!P0 IMAD.X R14, R15.reuse, 0x1, R14, P2 ;  /* 0x000000010f0e8824 */ /* 0x040fe200010e060e */
[C---:B------:R-:W-:Y:S02]  /*e550*/  @!P0 IADD3.X R35, R15.reuse, R0, R35, P1, !PT ;  /* 0x000000000f238210 */ /* 0x040fe40000ffe423 */
[----:B------:R-:W-:-:S02]  /*e560*/  @!P0 IADD3.X R9, R15, R55, R8, P3, !PT ;  /* 0x000000370f098210 */ /* 0x000fc40001ffe408 */
        /* <DEDUP_REMOVED lines=62> */
.L_x_5935:
[----:B------:R-:W-:Y:S05]  /*e950*/  BSYNC B0 ;  /* 0x0000000000007941 */ /* 0x000fea0003800000 */
.L_x_5934:
[----:B------:R-:W0:Y:S01]  /*e960*/  LDGDEPBAR ;  /* 0x00000000000079af */ /* 0x000e220000000000 */
[----:B------:R-:W-:-:S04]  /*e970*/  LEA R170, P0, R10, R170, 0x1 ;  /* 0x000000aa0aaa7211 */ /* 0x000fc800078008ff */
[----:B------:R-:W-:Y:S02]  /*e980*/  LEA.HI.X R171, R10, R171, R15, 0x1, P0 ;  /* 0x000000ab0aab7211 */ /* 0x000fe400000f0c0f */
.L_x_5931:
        /* <DEDUP_REMOVED lines=70> */
[----:B------:R-:W-:Y:S01]  /*edf0*/  LDSM.16.MT88.4 R16, [R152+0x6800] ;  /* 0x006800009810783b */ /* 0x000fe20000004200 */
[----:B-1----:R-:W-:Y:S02]  /*ee00*/  FMNMX.FTZ R11, R0, R11, !PT ;  /* 0x0000000b000b7209 */ /* 0x002fe40007810000 */
[----:B--2---:R-:W-:-:S03]  /*ee10*/  FMNMX.FTZ R9, R8, R9, !PT ;  /* 0x0000000908097209 */ /* 0x004fc60007810000 */
[----:B------:R-:W1:Y:S04]  /*ee20*/  SHFL.BFLY PT, R2, R11, 0x1, 0x1f ;  /* 0x0c201f000b027f89 */ /* 0x000e6800000e0000 */
[----:B------:R-:W2:Y:S01]  /*ee30*/  SHFL.BFLY PT, R0, R9, 0x1, 0x1f ;  /* 0x0c201f0009007f89 */ /* 0x000ea200000e0000 */
[----:B-1----:R-:W-:-:S04]  /*ee40*/  FMNMX.FTZ R2, R11, R2, !PT ;  /* 0x000000020b027209 */ /* 0x002fc80007810000 */
[C---:B------:R-:W-:Y:S01]  /*ee50*/  FSETP.NEU.FTZ.AND P0, PT, R2.reuse, -INF , PT ;  /* 0xff8000000200780b */ /* 0x040fe20003f1d000 */
[----:B------:R-:W-:Y:S01]  /*ee60*/  FMUL.FTZ R53, R2, c[0x0][0x23c] ;  /* 0x00008f0002357a20 */ /* 0x000fe20000410000 */
[----:B--2---:R-:W-:Y:S02]  /*ee70*/  FMNMX.FTZ R0, R9, R0, !PT ;  /* 0x0000000009007209 */ /* 0x004fe40007810000 */
[----:B------:R-:W-:Y:S02]  /*ee80*/  LDSM.16.MT88.4 R8, [R149+0x6800] ;  /* 0x006800009508783b */ /* 0x000fe40000004200 */
[----:B------:R-:W-:Y:S01]  /*ee90*/  FSEL R53, R53, RZ, P0 ;  /* 0x000000ff35357208 */ /* 0x000fe20000000000 */
[C---:B------:R-:W-:Y:S01]  /*eea0*/  FMUL.FTZ R26, R0.reuse, c[0x0][0x23c] ;  /* 0x00008f00001a7a20 */ /* 0x040fe20000410000 */
[----:B------:R-:W-:-:S03]  /*eeb0*/  FSETP.NEU.FTZ.AND P0, PT, R0, -INF , PT ;  /* 0xff8000000000780b */ /* 0x000fc60003f1d000 */
[--C-:B------:R-:W-:Y:S01]  /*eec0*/  FFMA.FTZ R54, R92, c[0x0][0x23c], -R53.reuse ;  /* 0x00008f005c367a23 */ /* 0x100fe20000010835 */
[----:B------:R-:W-:Y:S01]  /*eed0*/  FSEL R26, R26, RZ, P0 ;  /* 0x000000ff1a1a7208 */ /* 0x000fe20000000000 */
[----:B------:R-:W1:Y:S01]  /*eee0*/  LDSM.16.MT88.4 R92, [R150+0x6000] ;  /* 0x00600000965c783b */ /* 0x000e620000004200 */
[--C-:B------:R-:W-:Y:S02]  /*eef0*/  FFMA.FTZ R59, R36, c[0x0][0x23c], -R53.reuse ;  /* 0x00008f00243b7a23 */ /* 0x100fe40000010835 */
[--C-:B------:R-:W-:Y:S01]  /*ef00*/  FFMA.FTZ R47, R90, c[0x0][0x23c], -R53.reuse ;  /* 0x00008f005a2f7a23 */ /* 0x100fe20000010835 */
[----:B------:R-:W-:Y:S01]  /*ef10*/  MUFU.EX2 R54, R54 ;  /* 0x0000003600367308 */ /* 0x000fe20000000800 */
[----:B------:R-:W-:Y:S02]  /*ef20*/  FFMA.FTZ R44, R88, c[0x0][0x23c], -R53 ;  /* 0x00008f00582c7a23 */ /* 0x000fe40000010835 */
[--C-:B------:R-:W-:Y:S02]  /*ef30*/  FFMA.FTZ R57, R12, c[0x0][0x23c], -R26.reuse ;  /* 0x00008f000c397a23 */ /* 0x100fe4000001081a */
[----:B------:R-:W-:-:S02]  /*ef40*/  FFMA.FTZ R46, R13, c[0x0][0x23c], -R26 ;  /* 0x00008f000d2e7a23 */ /* 0x000fc4000001081a */
[--C-:B------:R-:W-:Y:S01]  /*ef50*/  FFMA.FTZ R55, R7, c[0x0][0x23c], -R26.reuse ;  /* 0x00008f0007377a23 */ /* 0x100fe2000001081a */
[----:B------:R-:W2:Y:S01]  /*ef60*/  MUFU.EX2 R59, R59 ;  /* 0x0000003b003b7308 */ /* 0x000ea20000000800 */
[----:B------:R-:W-:Y:S01]  /*ef70*/  FFMA.FTZ R34, R85, c[0x0][0x23c], -R26 ;  /* 0x00008f0055227a23 */ /* 0x000fe2000001081a */
[----:B------:R-:W-:Y:S01]  /*ef80*/  LDSM.16.MT88.4 R12, [R150+0x6800] ;  /* 0x00680000960c783b */ /* 0x000fe20000004200 */
[--C-:B------:R-:W-:Y:S02]  /*ef90*/  FFMA.FTZ R27, R6, c[0x0][0x23c], -R53.reuse ;  /* 0x00008f00061b7a23 */ /* 0x100fe40000010835 */
[--C-:B------:R-:W-:Y:S01]  /*efa0*/  FFMA.FTZ R35, R84, c[0x0][0x23c], -R53.reuse ;  /* 0x00008f0054237a23 */ /* 0x100fe20000010835 */
[----:B------:R-:W3:Y:S01]  /*efb0*/  LDSM.16.MT88.4 R4, [R148+0x6000] ;  /* 0x006000009404783b */ /* 0x000ee20000004200 */
[--C-:B------:R-:W-:Y:S01]  /*efc0*/  FFMA.FTZ R32, R30, c[0x0][0x23c], -R53.reuse ;  /* 0x00008f001e207a23 */ /* 0x100fe20000010835 */
[----:B------:R-:W-:Y:S01]  /*efd0*/  MUFU.EX2 R47, R47 ;  /* 0x0000002f002f7308 */ /* 0x000fe20000000800 */
[----:B------:R-:W-:-:S02]  /*efe0*/  FFMA.FTZ R28, R28, c[0x0][0x23c], -R53 ;  /* 0x00008f001c1c7a23 */ /* 0x000fc40000010835 */
[--C-:B------:R-:W-:Y:S02]  /*eff0*/  FFMA.FTZ R36, R175, c[0x0][0x23c], -R26.reuse ;  /* 0x00008f00af247a23 */ /* 0x100fe4000001081a */
[--C-:B------:R-:W-:Y:S02]  /*f000*/  FFMA.FTZ R31, R31, c[0x0][0x23c], -R26.reuse ;  /* 0x00008f001f1f7a23 */ /* 0x100fe4000001081a */
[--C-:B------:R-:W-:Y:S01]  /*f010*/  FFMA.FTZ R30, R89, c[0x0][0x23c], -R26.reuse ;  /* 0x00008f00591e7a23 */ /* 0x100fe2000001081a */
[----:B------:R-:W4:Y:S01]  /*f020*/  MUFU.EX2 R44, R44 ;  /* 0x0000002c002c7308 */ /* 0x000f220000000800 */
[----:B--2---:R-:W-:Y:S01]  /*f030*/  F2FP.PACK_AB R84, R54, R59 ;  /* 0x0000003b3654723e */ /* 0x004fe200000000ff */
        /* <DEDUP_REMOVED lines=43> */
[----:B------:R-:W-:Y:S01]  /*f2f0*/  LDSM.16.MT88.4 R20, [R152+0x8800] ;  /* 0x008800009814783b */ /* 0x000fe20000004200 */
[----:B------:R-:W-:Y:S02]  /*f300*/  FFMA.FTZ R66, R66, c[0x0][0x23c], -R53 ;  /* 0x00008f0042427a23 */ /* 0x000fe40000010835 */
[C---:B------:R-:W-:Y:S01]  /*f310*/  HMMA.16816.F32 R96, R84.reuse, R68, RZ ;  /* 0x000000445460723c */ /* 0x040fe200000018ff */
[--C-:B------:R-:W-:Y:S01]  /*f320*/  FFMA.FTZ R107, R107, c[0x0][0x23c], -R26.reuse ;  /* 0x00008f006b6b7a23 */ /* 0x100fe2000001081a */
[----:B------:R-:W-:Y:S01]  /*f330*/  MUFU.EX2 R36, R36 ;  /* 0x0000002400247308 */ /* 0x000fe20000000800 */
[--C-:B------:R-:W-:Y:S02]  /*f340*/  FFMA.FTZ R105, R105, c[0x0][0x23c], -R26.reuse ;  /* 0x00008f0069697a23 */ /* 0x100fe4000001081a */
[----:B------:R-:W-:Y:S02]  /*f350*/  FFMA.FTZ R49, R49, c[0x0][0x23c], -R26 ;  /* 0x00008f0031317a23 */ /* 0x000fe4000001081a */
[----:B------:R-:W-:Y:S01]  /*f360*/  FADD.FTZ R54, R59, R54 ;  /* 0x000000363b367221 */ /* 0x000fe20000010000 */
[----:B------:R-:W-:Y:S01]  /*f370*/  HMMA.16816.F32 R76, R84, R80, RZ ;  /* 0x00000050544c723c */ /* 0x000fe200000018ff */
[----:B------:R-:W-:Y:S01]  /*f380*/  FADD.FTZ R46, R57, R46 ;  /* 0x0000002e392e7221 */ /* 0x000fe20000010000 */
[----:B------:R-:W1:Y:S01]  /*f390*/  MUFU.EX2 R31, R31 ;  /* 0x0000001f001f7308 */ /* 0x000e620000000800 */
[----:B------:R-:W-:-:S02]  /*f3a0*/  FADD.FTZ R47, R47, R54 ;  /* 0x000000362f2f7221 */ /* 0x000fc40000010000 */
[----:B------:R-:W-:Y:S02]  /*f3b0*/  FADD.FTZ R55, R55, R46 ;  /* 0x0000002e37377221 */ /* 0x000fe40000010000 */
[----:B------:R-:W-:Y:S01]  /*f3c0*/  FADD.FTZ R44, R44, R47 ;  /* 0x0000002f2c2c7221 */ /* 0x000fe20000010000 */
[C---:B------:R-:W-:Y:S01]  /*f3d0*/  HMMA.16816.F32 R68, R84.reuse, R70, RZ ;  /* 0x000000465444723c */ /* 0x040fe200000018ff */
[----:B------:R-:W-:Y:S01]  /*f3e0*/  FADD.FTZ R55, R34, R55 ;  /* 0x0000003722377221 */ /* 0x000fe20000010000 */
        /* <DEDUP_REMOVED lines=10> */
[----:B--2---:R-:W-:Y:S01]  /*f490*/  F2FP.PACK_AB R4, R28, R35 ;  /* 0x000000231c04723e */ /* 0x004fe200000000ff */
[----:B------:R-:W-:Y:S01]  /*f4a0*/  HMMA.16816.F32 R84, R84, R6, RZ ;  /* 0x000000065454723c */ /* 0x000fe200000018ff */
[----:B-1----:R-:W-:Y:S01]  /*f4b0*/  F2FP.PACK_AB R5, R31, R36 ;  /* 0x000000241f05723e */ /* 0x002fe200000000ff */
        /* <DEDUP_REMOVED lines=107> */
[----:B------:R-:W-:-:S07]  /*fb70*/  FADD.FTZ R129, R112, R129 ;  /* 0x0000008170817221 */ /* 0x000fce0000010000 */
[C---:B------:R-:W-:Y:S01]  /*fb80*/  HMMA.16816.F32 R80, R4.reuse, R10, R80 ;  /* 0x0000000a0450723c */ /* 0x040fe20000001850 */
[----:B------:R-:W-:Y:S07]  /*fb90*/  LDSM.16.MT88.4 R8, [R148+0x8800] ;  /* 0x008800009408783b */ /* 0x000fee0000004200 */
[C---:B------:R-:W-:Y:S08]  /*fba0*/  HMMA.16816.F32 R96, R4.reuse, R16, R96 ;  /* 0x000000100460723c */ /* 0x040ff00000001860 */
[C---:B--2---:R-:W-:Y:S08]  /*fbb0*/  HMMA.16816.F32 R72, R4.reuse, R12, R72 ;  /* 0x0000000c0448723c */ /* 0x044ff00000001848 */
[C---:B------:R-:W-:Y:S01]  /*fbc0*/  HMMA.16816.F32 R92, R4.reuse, R14, R92 ;  /* 0x0000000e045c723c */ /* 0x040fe2000000185c */
[----:B------:R-:W2:Y:S07]  /*fbd0*/  LDSM.16.MT88.4 R12, [R148+0x8000] ;  /* 0x00800000940c783b */ /* 0x000eae0000004200 */
[C---:B------:R-:W-:Y:S01]  /*fbe0*/  HMMA.16816.F32 R68, R4.reuse, R18, R68 ;  /* 0x000000120444723c */ /* 0x040fe20000001844 */
[----:B------:R-:W4:Y:S07]  /*fbf0*/  LDSM.16.MT88.4 R16, [R150+0x8800] ;  /* 0x008800009610783b */ /* 0x000f2e0000004200 */
        /* <DEDUP_REMOVED lines=13> */
[C---:B------:R-:W-:Y:S01]  /*fcd0*/  HMMA.16816.F32 R68, R4.reuse, R22, R68 ;  /* 0x000000160444723c */ /* 0x040fe20000001844 */
[--C-:B------:R-:W-:Y:S02]  /*fce0*/  FFMA.FTZ R20, R50, c[0x0][0x23c], -R53.reuse ;  /* 0x00008f0032147a23 */ /* 0x100fe40000010835 */
[--C-:B------:R-:W-:Y:S02]  /*fcf0*/  FFMA.FTZ R42, R37, c[0x0][0x23c], -R26.reuse ;  /* 0x00008f00252a7a23 */ /* 0x100fe4000001081a */
[----:B------:R-:W-:Y:S01]  /*fd00*/  FFMA.FTZ R50, R45, c[0x0][0x23c], -R26 ;  /* 0x00008f002d327a23 */ /* 0x000fe2000001081a */
[----:B------:R-:W-:Y:S01]  /*fd10*/  MUFU.EX2 R21, R21 ;  /* 0x0000001500157308 */ /* 0x000fe20000000800 */
[--C-:B------:R-:W-:Y:S01]  /*fd20*/  FFMA.FTZ R23, R51, c[0x0][0x23c], -R53.reuse ;  /* 0x00008f0033177a23 */ /* 0x100fe20000010835 */
[----:B----4-:R-:W-:Y:S01]  /*fd30*/  HMMA.16816.F32 R72, R4, R16, R72 ;  /* 0x000000100448723c */ /* 0x010fe20000001848 */
[----:B------:R-:W-:-:S02]  /*fd40*/  FFMA.FTZ R22, R52, c[0x0][0x23c], -R53 ;  /* 0x00008f0034167a23 */ /* 0x000fc40000010835 */
[----:B------:R-:W-:Y:S02]  /*fd50*/  FFMA.FTZ R37, R43, c[0x0][0x23c], -R26 ;  /* 0x00008f002b257a23 */ /* 0x000fe4000001081a */
[--C-:B------:R-:W-:Y:S01]  /*fd60*/  FFMA.FTZ R45, R40, c[0x0][0x23c], -R53.reuse ;  /* 0x00008f00282d7a23 */ /* 0x100fe20000010835 */
[----:B------:R-:W-:Y:S01]  /*fd70*/  MUFU.EX2 R23, R23 ;  /* 0x0000001700177308 */ /* 0x000fe20000000800 */
[--C-:B------:R-:W-:Y:S01]  /*fd80*/  FFMA.FTZ R40, R41, c[0x0][0x23c], -R53.reuse ;  /* 0x00008f0029287a23 */ /* 0x100fe20000010835 */
[----:B--2---:R-:W-:Y:S01]  /*fd90*/  HMMA.16816.F32 R76, R4, R12, R76 ;  /* 0x0000000c044c723c */ /* 0x004fe2000000184c */
[----:B------:R-:W-:-:S05]  /*fda0*/  FFMA.FTZ R43, R39, c[0x0][0x23c], -R53 ;  /* 0x00008f00272b7a23 */ /* 0x000fca0000010835 */
[----:B------:R-:W1:Y:S02]  /*fdb0*/  MUFU.EX2 R20, R20 ;  /* 0x0000001400147308 */ /* 0x000e640000000800 */
[C---:B------:R-:W-:Y:S01]  /*fdc0*/  HMMA.16816.F32 R80, R4.reuse, R14, R80 ;  /* 0x0000000e0450723c */ /* 0x040fe20000001850 */
[----:B------:R-:W2:Y:S05]  /*fdd0*/  LDSM.16.MT88.4 R12, [R152+0x9000] ;  /* 0x00900000980c783b */ /* 0x000eaa0000004200 */
[----:B------:R-:W-:Y:S02]  /*fde0*/  MUFU.EX2 R22, R22 ;  /* 0x0000001600167308 */ /* 0x000fe40000000800 */
[C---:B------:R-:W-:Y:S01]  /*fdf0*/  HMMA.16816.F32 R92, R4.reuse, R18, R92 ;  /* 0x00000012045c723c */ /* 0x040fe2000000185c */
[----:B------:R-:W-:Y:S05]  /*fe00*/  LDSM.16.MT88.4 R16, [R149+0x9000] ;  /* 0x009000009510783b */ /* 0x000fea0000004200 */
[----:B------:R-:W3:Y:S02]  /*fe10*/  MUFU.EX2 R42, R42 ;  /* 0x0000002a002a7308 */ /* 0x000ee40000000800 */
[C---:B------:R-:W-:Y:S06]  /*fe20*/  HMMA.16816.F32 R88, R4.reuse, R8, R88 ;  /* 0x000000080458723c */ /* 0x040fec0000001858 */
[----:B------:R-:W-:Y:S02]  /*fe30*/  MUFU.EX2 R50, R50 ;  /* 0x0000003200327308 */ /* 0x000fe40000000800 */
[----:B------:R-:W-:Y:S01]  /*fe40*/  HMMA.16816.F32 R84, R4, R10, R84 ;  /* 0x0000000a0454723c */ /* 0x000fe20000001854 */
[----:B------:R-:W4:Y:S05]  /*fe50*/  LDSM.16.MT88.4 R8, [R150+0x9000] ;  /* 0x009000009608783b */ /* 0x000f2a0000004200 */
[----:B------:R-:W5:Y:S01]  /*fe60*/  MUFU.EX2 R37, R37 ;  /* 0x0000002500257308 */ /* 0x000f620000000800 */
[----:B-1----:R-:W-:Y:S01]  /*fe70*/  F2FP.PACK_AB R4, R20, R23 ;  /* 0x000000171404723e */ /* 0x002fe200000000ff */
[----:B------:R-:W-:Y:S01]  /*fe80*/  FADD.FTZ R23, R23, R66 ;  /* 0x0000004217177221 */ /* 0x000fe20000010000 */
[----:B---3--:R-:W-:-:S02]  /*fe90*/  F2FP.PACK_AB R5, R42, R49 ;  /* 0x000000312a05723e */ /* 0x008fc400000000ff */
[----:B------:R-:W-:Y:S01]  /*fea0*/  F2FP.PACK_AB R6, R22, R21 ;  /* 0x000000151606723e */ /* 0x000fe200000000ff */
[----:B------:R-:W-:Y:S02]  /*feb0*/  FADD.FTZ R20, R20, R23 ;  /* 0x0000001714147221 */ /* 0x000fe40000010000 */
[----:B------:R-:W-:Y:S02]  /*fec0*/  MUFU.EX2 R39, R45 ;  /* 0x0000002d00277308 */ /* 0x000fe40000000800 */
[----:B------:R-:W-:-:S04]  /*fed0*/  FADD.FTZ R21, R21, R20 ;  /* 0x0000001415157221 */ /* 0x000fc80000010000 */
[----:B------:R-:W-:Y:S01]  /*fee0*/  FADD.FTZ R22, R22, R21 ;  /* 0x0000001516167221 */ /* 0x000fe20000010000 */
[----:B-----5:R-:W-:Y:S01]  /*fef0*/  F2FP.PACK_AB R7, R37, R50 ;  /* 0x000000322507723e */ /* 0x020fe200000000ff */
[----:B------:R-:W1:Y:S06]  /*ff00*/  MUFU.EX2 R38, R43 ;  /* 0x0000002b00267308 */ /* 0x000e6c0000000800 */
[C---:B--2---:R-:W-:Y:S02]  /*ff10*/  HMMA.16816.F32 R96, R4.reuse, R12, R96 ;  /* 0x0000000c0460723c */ /* 0x044fe40000001860 */
[----:B------:R-:W2:Y:S06]  /*ff20*/  MUFU.EX2 R40, R40 ;  /* 0x0000002800287308 */ /* 0x000eac0000000800 */
[C---:B------:R-:W-:Y:S01]  /*ff30*/  HMMA.16816.F32 R68, R4.reuse, R14, R68 ;  /* 0x0000000e0444723c */ /* 0x040fe20000001844 */
[----:B------:R-:W3:Y:S07]  /*ff40*/  LDSM.16.MT88.4 R12, [R148+0x9000] ;  /* 0x00900000940c783b */ /* 0x000eee0000004200 */
[C---:B----4-:R-:W-:Y:S08]  /*ff50*/  HMMA.16816.F32 R72, R4.reuse, R8, R72 ;  /* 0x000000080448723c */ /* 0x050ff00000001848 */
[C---:B------:R-:W-:Y:S01]  /*ff60*/  HMMA.16816.F32 R92, R4.reuse, R10, R92 ;  /* 0x0000000a045c723c */ /* 0x040fe2000000185c */
[----:B------:R-:W4:Y:S07]  /*ff70*/  LDSM.16.MT88.4 R8, [R152+0x9800] ;  /* 0x009800009808783b */ /* 0x000f2e0000004200 */
[C---:B------:R-:W-:Y:S08]  /*ff80*/  HMMA.16816.F32 R76, R4.reuse, R16, R76 ;  /* 0x00000010044c723c */ /* 0x040ff0000000184c */
[C---:B------:R-:W-:Y:S01]  /*ff90*/  HMMA.16816.F32 R80, R4.reuse, R18, R80 ;  /* 0x000000120450723c */ /* 0x040fe20000001850 */
[----:B------:R-:W5:Y:S07]  /*ffa0*/  LDSM.16.MT88.4 R16, [R150+0x9800] ;  /* 0x009800009610783b */ /* 0x000f6e0000004200 */
[C---:B---3--:R-:W-:Y:S07]  /*ffb0*/  HMMA.16816.F32 R88, R4.reuse, R12, R88 ;  /* 0x0000000c0458723c */ /* 0x048fee0000001858 */
[----:B------:R-:W-:Y:S01]  /*ffc0*/  FADD.FTZ R12, R58, R3 ;  /* 0x000000033a0c7221 */ /* 0x000fe20000010000 */
[----:B------:R-:W-:Y:S03]  /*ffd0*/  HMMA.16816.F32 R84, R4, R14, R84 ;  /* 0x0000000e0454723c */ /* 0x000fe60000001854 */
[----:B------:R-:W-:-:S04]  /*ffe0*/  FADD.FTZ R12, R63, R12 ;  /* 0x0000000c3f0c7221 */ /* 0x000fc80000010000 */
[----:B------:R-:W-:Y:S01]  /*fff0*/  FADD.FTZ R67, R67, R12 ;  /* 0x0000000c43437221 */ /* 0x000fe20000010000 */
[----:B-1----:R-:W-:Y:S01]  /*10000*/  F2FP.PACK_AB R4, R38, R39 ;  /* 0x000000272604723e */ /* 0x002fe200000000ff */
[----:B------:R-:W1:Y:S01]  /*10010*/  LDSM.16.MT88.4 R12, [R149+0x9800] ;  /* 0x00980000950c783b */ /* 0x000e620000004200 */
[----:B------:R-:W-:Y:S01]  /*10020*/  F2FP.PACK_AB R5, R34, R33 ;  /* 0x000000212205723e */ /* 0x000fe200000000ff */
[----:B------:R-:W-:Y:S01]  /*10030*/  FADD.FTZ R67, R62, R67 ;  /* 0x000000433e437221 */ /* 0x000fe20000010000 */
[----:B--2---:R-:W-:Y:S01]  /*10040*/  F2FP.PACK_AB R6, R177, R40 ;  /* 0x00000028b106723e */ /* 0x004fe200000000ff */
[----:B------:R-:W-:Y:S01]  /*10050*/  FADD.FTZ R39, R39, R22 ;  /* 0x0000001627277221 */ /* 0x000fe20000010000 */
[----:B------:R-:W-:Y:S01]  /*10060*/  F2FP.PACK_AB R7, R178, R25 ;  /* 0x00000019b207723e */ /* 0x000fe200000000ff */
[----:B------:R-:W-:Y:S02]  /*10070*/  FADD.FTZ R108, R108, R67 ;  /* 0x000000436c6c7221 */ /* 0x000fe40000010000 */
[----:B------:R-:W-:-:S02]  /*10080*/  FADD.FTZ R39, R38, R39 ;  /* 0x0000002726277221 */ /* 0x000fc40000010000 */
[----:B------:R-:W-:Y:S02]  /*10090*/  FADD.FTZ R108, R113, R108 ;  /* 0x0000006c716c7221 */ /* 0x000fe40000010000 */
[C---:B----4-:R-:W-:Y:S01]  /*100a0*/  HMMA.16816.F32 R96, R4.reuse, R8, R96 ;  /* 0x000000080460723c */ /* 0x050fe20000001860 */
        /* <DEDUP_REMOVED lines=8> */
[----:B-----5:R-:W-:Y:S03]  /*10130*/  HMMA.16816.F32 R72, R4, R16, R72 ;  /* 0x000000100448723c */ /* 0x020fe60000001848 */
        /* <DEDUP_REMOVED lines=84> */
.L_x_5937:
[----:B------:R-:W-:-:S05]  /*10680*/  IMAD.MOV.U32 R4, RZ, RZ, c[0x0][0x1a0] ;  /* 0x00006800ff047624 */ /* 0x000fca00078e00ff */
[----:B------:R-:W-:-:S04]  /*10690*/  LEA R4, -R4, RZ, 0x7 ;  /* 0x000000ff04047211 */ /* 0x000fc800078e39ff */
[----:B------:R-:W-:Y:S02]  /*106a0*/  SHF.R.S32.HI R3, RZ, 0x1f, R4 ;  /* 0x0000001fff037819 */ /* 0x000fe40000011404 */
.L_x_5938:
[----:B------:R-:W-:Y:S02]  /*106b0*/  ISETP.GE.AND P0, PT, R100, c[0x0][0x220], PT ;  /* 0x0000880064007a0c */ /* 0x000fe40003f06270 */
[----:B------:R-:W-:-:S04]  /*106c0*/  LEA R180, P1, R4, R180, 0x1 ;  /* 0x000000b404b47211 */ /* 0x000fc800078208ff */
[----:B------:R-:W-:-:S07]  /*106d0*/  LEA.HI.X R179, R4, R179, R3, 0x1, P1 ;  /* 0x000000b304b37211 */ /* 0x000fce00008f0c03 */
[----:B------:R-:W-:Y:S01]  /*106e0*/  @!P0 IMAD.MOV.U32 R13, RZ, RZ, c[0x0][0x1a0] ;  /* 0x00006800ff0d8624 */ /* 0x000fe200078e00ff */
[----:B------:R-:W-:Y:S01]  /*106f0*/  @!P0 IADD3 R9, P4, P3, R4, R122, R161 ;  /* 0x0000007a04098210 */ /* 0x000fe20007b9e0a1 */
[----:B------:R-:W-:Y:S01]  /*10700*/  @!P0 IMAD.MOV.U32 R20, RZ, RZ, c[0x0][0x1a0] ;  /* 0x00006800ff148624 */ /* 0x000fe200078e00ff */
[----:B------:R-:W-:Y:S01]  /*10710*/  @P0 STS.128 [R167+0x6000], RZ ;  /* 0x006000ffa7000388 */ /* 0x000fe20000000c00 */
[----:B------:R-:W-:Y:S02]  /*10720*/  @!P0 IMAD.MOV.U32 R18, RZ, RZ, c[0x0][0x1a0] ;  /* 0x00006800ff128624 */ /* 0x000fe400078e00ff */
[--C-:B------:R-:W-:Y:S02]  /*10730*/  @!P0 IMAD.MOV.U32 R124, RZ, RZ, R122.reuse ;  /* 0x000000ffff7c8224 */ /* 0x100fe400078e007a */
[----:B------:R-:W-:Y:S02]  /*10740*/  @!P0 IMAD.MOV.U32 R6, RZ, RZ, R122 ;  /* 0x000000ffff068224 */ /* 0x000fe400078e007a */
[----:B------:R-:W-:-:S02]  /*10750*/  @!P0 IMAD.MOV.U32 R7, RZ, RZ, R125 ;  /* 0x000000ffff078224 */ /* 0x000fc400078e007d */
[----:B------:R-:W-:Y:S02]  /*10760*/  @!P0 IMAD.MOV.U32 R15, RZ, RZ, c[0x0][0x1a0] ;  /* 0x00006800ff0f8624 */ /* 0x000fe400078e00ff */
[----:B------:R-:W-:Y:S02]  /*10770*/  @!P0 IMAD.MOV.U32 R11, RZ, RZ, c[0x0][0x1a0] ;  /* 0x00006800ff0b8624 */ /* 0x000fe400078e00ff */
[----:B------:R-:W-:Y:S01]  /*10780*/  @!P0 IMAD.WIDE.U32 R12, R13, 0x30, R124 ;  /* 0x000000300d0c8825 */ /* 0x000fe200078e007c */
[----:B------:R-:W-:-:S03]  /*10790*/  @!P0 LEA R5, P2, R15, R122, 0x5 ;  /* 0x0000007a0f058211 */ /* 0x000fc600078428ff */
[----:B------:R-:W-:Y:S01]  /*107a0*/  @!P0 IMAD.WIDE.U32 R20, R20, 0x50, R6 ;  /* 0x0000005014148825 */ /* 0x000fe200078e0006 */
[----:B------:R-:W-:-:S03]  /*107b0*/  @!P0 IADD3 R5, P5, R4, R5, RZ ;  /* 0x0000000504058210 */ /* 0x000fc60007fbe0ff */
[----:B------:R-:W-:Y:S01]  /*107c0*/  @!P0 IMAD.WIDE.U32 R18, R18, 0x60, R6 ;  /* 0x0000006012128825 */ /* 0x000fe200078e0006 */
[----:B------:R-:W-:-:S03]  /*107d0*/  @!P0 LEA R7, P1, R11, R122, 0x6 ;  /* 0x0000007a0b078211 */ /* 0x000fc600078230ff */
[----:B------:R-:W-:Y:S02]  /*107e0*/  @!P0 IMAD.MOV.U32 R6, RZ, RZ, c[0x0][0x1a4] ;  /* 0x00006900ff068624 */ /* 0x000fe400078e00ff */
[----:B------:R-:W-:Y:S02]  /*107f0*/  @!P0 IMAD.MOV.U32 R124, RZ, RZ, c[0x0][0x1a4] ;  /* 0x00006900ff7c8624 */ /* 0x000fe400078e00ff */
[----:B------:R-:W-:Y:S01]  /*10800*/  @!P0 IMAD.MOV.U32 R26, RZ, RZ, c[0x0][0x1a4] ;  /* 0x00006900ff1a8624 */ /* 0x000fe200078e00ff */
[-C--:B------:R-:W-:Y:S01]  /*10810*/  @!P0 LEA.HI.X R6, R15, R125.reuse, R6, 0x5, P2 ;  /* 0x0000007d0f068211 */ /* 0x080fe200010f2c06 */
[----:B------:R-:W-:Y:S01]  /*10820*/  @!P0 IMAD.MOV.U32 R22, RZ, RZ, c[0x0][0x1a0] ;  /* 0x00006800ff168624 */ /* 0x000fe200078e00ff */
[-C--:B------:R-:W-:Y:S01]  /*10830*/  @!P0 LEA.HI.X R8, R11, R125.reuse, R124, 0x6, P1 ;  /* 0x0000007d0b088211 */ /* 0x080fe200008f347c */
[----:B------:R-:W-:Y:S01]  /*10840*/  @!P0 IMAD.MOV.U32 R123, RZ, RZ, R125 ;  /* 0x000000ffff7b8224 */ /* 0x000fe200078e007d */
[----:B------:R-:W-:Y:S01]  /*10850*/  @!P0 IADD3.X R124, R3, R125, R160, P4, P3 ;  /* 0x0000007d037c8210 */ /* 0x000fe200027e64a0 */
[----:B------:R-:W-:Y:S01]  /*10860*/  @!P0 IMAD R26, R26, 0x30, RZ ;  /* 0x000000301a1a8824 */ /* 0x000fe200078e02ff */
[C---:B------:R-:W-:Y:S01]  /*10870*/  @!P0 LEA R24, P2, R9.reuse, c[0x0][0x170], 0x1 ;  /* 0x00005c0009188a11 */ /* 0x040fe200078408ff */
[----:B------:R-:W-:Y:S01]  /*10880*/  @!P0 IMAD.MOV.U32 R10, RZ, RZ, c[0x0][0x1a4] ;  /* 0x00006900ff0a8624 */ /* 0x000fe200078e00ff */
[----:B------:R-:W-:Y:S01]  /*10890*/  @!P0 IADD3 R16, P1, R4, R12, RZ ;  /* 0x0000000c04108210 */ /* 0x000fe20007f3e0ff */
[----:B------:R-:W-:Y:S01]  /*108a0*/  @!P0 IMAD.WIDE.U32 R22, R22, 0x70, R122 ;  /* 0x0000007016168825 */ /* 0x000fe200078e007a */
[----:B------:R-:W-:-:S02]  /*108b0*/  @!P0 LEA.HI.X R25, R9, c[0x0][0x174], R124, 0x1, P2 ;  /* 0x00005d0009198a11 */ /* 0x000fc400010f0c7c */
[C---:B------:R-:W-:Y:S01]  /*108c0*/  @!P0 IADD3.X R9, R3.reuse, R13, R26, P1, !PT ;  /* 0x0000000d03098210 */ /* 0x040fe20000ffe41a */
[----:B------:R-:W-:Y:S01]  /*108d0*/  @!P0 IMAD.MOV.U32 R12, RZ, RZ, c[0x0][0x1a4] ;  /* 0x00006900ff0c8624 */ /* 0x000fe200078e00ff */
[----:B------:R-:W-:Y:S01]  /*108e0*/  @!P0 IADD3 R13, P2, R4, R18, RZ ;  /* 0x00000012040d8210 */ /* 0x000fe20007f5e0ff */
[----:B------:R-:W-:Y:S01]  /*108f0*/  @!P0 IMAD R10, R10, 0x60, RZ ;  /* 0x000000600a0a8824 */ /* 0x000fe200078e02ff */
[C---:B------:R-:W-:Y:S01]  /*10900*/  @!P0 IADD3 R15, P1, R4.reuse, R22, RZ ;  /* 0x00000016040f8210 */ /* 0x040fe20007f3e0ff */
[----:B------:R-:W-:Y:S01]  /*10910*/  @!P0 IMAD.MOV.U32 R14, RZ, RZ, c[0x0][0x1a4] ;  /* 0x00006900ff0e8624 */ /* 0x000fe200078e00ff */
[----:B------:R-:W-:Y:S01]  /*10920*/  @!P0 IADD3 R7, P4, R4, R7, RZ ;  /* 0x0000000704078210 */ /* 0x000fe20007f9e0ff */
[----:B------:R-:W-:Y:S01]  /*10930*/  @!P0 IMAD R12, R12, 0x70, RZ ;  /* 0x000000700c0c8824 */ /* 0x000fe200078e02ff */
[C---:B------:R-:W-:Y:S01]  /*10940*/  @!P0 IADD3.X R10, R3.reuse, R10, R19, P2, !PT ;  /* 0x0000000a030a8210 */ /* 0x040fe200017fe413 */
[----:B------:R-:W-:Y:S01]  /*10950*/  @!P0 IMAD.X R6, R3, 0x1, R6, P5 ;  /* 0x0000000103068824 */ /* 0x000fe200028e0606 */
[----:B------:R-:W-:Y:S01]  /*10960*/  @!P0 LEA R18, P2, R5, c[0x0][0x170], 0x1 ;  /* 0x00005c0005128a11 */ /* 0x000fe200078408ff */
[----:B------:R-:W-:Y:S01]  /*10970*/  @!P0 IMAD.MOV.U32 R181, RZ, RZ, R179 ;  /* 0x000000ffffb58224 */ /* 0x000fe200078e00b3 */
[----:B------:R-:W-:Y:S01]  /*10980*/  @!P0 IADD3 R11, P3, R4, R20, RZ ;  /* 0x00000014040b8210 */ /* 0x000fe20007f7e0ff */
[----:B------:R-:W-:Y:S01]  /*10990*/  @!P0 IMAD R14, R14, 0x50, RZ ;  /* 0x000000500e0e8824 */ /* 0x000fe200078e02ff */
[C---:B------:R-:W-:Y:S01]  /*109a0*/  @!P0 IADD3.X R12, R3.reuse, R23, R12, P1, !PT ;  /* 0x00000017030c8210 */ /* 0x040fe20000ffe40c */
[----:B------:R-:W-:Y:S01]  /*109b0*/  @!P0 IMAD.X R8, R3, 0x1, R8, P4 ;  /* 0x0000000103088824 */ /* 0x000fe200020e0608 */
        /* <DEDUP_REMOVED lines=8> */
[----:B------:R-:W-:Y:S02]  /*10a40*/  @!P0 IADD3.X R14, R3, R21, R14, P3, !PT ;  /* 0x00000015030e8210 */ /* 0x000fe40001ffe40e */
        /* <DEDUP_REMOVED lines=18> */
[----:B------:R-:W-:Y:S01]  /*10b70*/  P2R R3, PR, RZ, 0x1 ;  /* 0x00000001ff037803 */ /* 0x000fe20000000000 */
        /* <DEDUP_REMOVED lines=25> */
[----:B--2---:R-:W5:Y:S04]  /*10d10*/  LDSM.16.M88.4 R24, [R157+0x2000] ;  /* 0x002000009d18783b */ /* 0x004f680000000200 */
[----:B---3--:R-:W1:Y:S04]  /*10d20*/  LDSM.16.M88.4 R16, [R157+0x2800] ;  /* 0x002800009d10783b */ /* 0x008e680000000200 */
[----:B------:R-:W2:Y:S04]  /*10d30*/  LDSM.16.M88.4 R8, [R157+0x3000] ;  /* 0x003000009d08783b */ /* 0x000ea80000000200 */
[----:B------:R-:W4:Y:S04]  /*10d40*/  LDSM.16.M88.4 R64, [R157+0x3800] ;  /* 0x003800009d40783b */ /* 0x000f280000000200 */
[----:B------:R-:W3:Y:S04]  /*10d50*/  LDSM.16.M88.4 R56, [R157+0x4000] ;  /* 0x004000009d38783b */ /* 0x000ee80000000200 */
[----:B------:R-:W3:Y:S04]  /*10d60*/  LDSM.16.M88.4 R48, [R157+0x4800] ;  /* 0x004800009d30783b */ /* 0x000ee80000000200 */
[----:B------:R-:W3:Y:S04]  /*10d70*/  LDSM.16.M88.4 R40, [R157+0x5000] ;  /* 0x005000009d28783b */ /* 0x000ee80000000200 */
[----:B------:R-:W3:Y:S04]  /*10d80*/  LDSM.16.M88.4 R120, [R157+0x5800] ;  /* 0x005800009d78783b */ /* 0x000ee80000000200 */
[----:B------:R-:W-:Y:S04]  /*10d90*/  LDSM.16.M88.4 R104, [R156] ;  /* 0x000000009c68783b */ /* 0x000fe80000000200 */
[----:B------:R-:W3:Y:S04]  /*10da0*/  LDSM.16.M88.4 R116, [R151+0x2000] ;  /* 0x002000009774783b */ /* 0x000ee80000000200 */
[----:B------:R-:W3:Y:S01]  /*10db0*/  LDSM.16.M88.4 R112, [R151+0x2800] ;  /* 0x002800009770783b */ /* 0x000ee20000000200 */
[C---:B-----5:R-:W-:Y:S03]  /*10dc0*/  HMMA.16816.F32 R28, R32.reuse, R24, RZ ;  /* 0x00000018201c723c */ /* 0x060fe600000018ff */
[----:B------:R-:W5:Y:S04]  /*10dd0*/  LDSM.16.M88.4 R108, [R151+0x3000] ;  /* 0x00300000976c783b */ /* 0x000f680000000200 */
[----:B------:R-:W3:Y:S01]  /*10de0*/  LDSM.16.M88.4 R124, [R151+0x3800] ;  /* 0x00380000977c783b */ /* 0x000ee20000000200 */
[C---:B-1----:R-:W-:Y:S03]  /*10df0*/  HMMA.16816.F32 R20, R32.reuse, R16, RZ ;  /* 0x000000102014723c */ /* 0x042fe600000018ff */
[----:B------:R-:W0:Y:S05]  /*10e00*/  LDGDEPBAR ;  /* 0x00000000000079af */ /* 0x000e2a0000000000 */
[C---:B--2---:R-:W-:Y:S08]  /*10e10*/  HMMA.16816.F32 R12, R32.reuse, R8, RZ ;  /* 0x00000008200c723c */ /* 0x044ff000000018ff */
[C---:B------:R-:W-:Y:S08]  /*10e20*/  HMMA.16816.F32 R24, R32.reuse, R26, RZ ;  /* 0x0000001a2018723c */ /* 0x040ff000000018ff */
[C---:B------:R-:W-:Y:S08]  /*10e30*/  HMMA.16816.F32 R16, R32.reuse, R18, RZ ;  /* 0x000000122010723c */ /* 0x040ff000000018ff */
[C---:B------:R-:W-:Y:S08]  /*10e40*/  HMMA.16816.F32 R8, R32.reuse, R10, RZ ;  /* 0x0000000a2008723c */ /* 0x040ff000000018ff */
[C---:B----4-:R-:W-:Y:S08]  /*10e50*/  HMMA.16816.F32 R4, R32.reuse, R64, RZ ;  /* 0x000000402004723c */ /* 0x050ff000000018ff */
        /* <DEDUP_REMOVED lines=32> */
[----:B------:R-:W-:Y:S01]  /*11060*/  HMMA.16816.F32 R32, R104, R110, R32 ;  /* 0x0000006e6820723c */ /* 0x000fe20000001820 */
[----:B------:R-:W4:Y:S04]  /*11070*/  LDSM.16.M88.4 R108, [R147] ;  /* 0x00000000936c783b */ /* 0x000f280000000200 */
[----:B------:R-:W5:Y:S03]  /*11080*/  LDSM.16.M88.4 R104, [R146] ;  /* 0x000000009268783b */ /* 0x000f660000000200 */
[C---:B-1----:R-:W-:Y:S01]  /*11090*/  HMMA.16816.F32 R4, R120.reuse, R124, R4 ;  /* 0x0000007c7804723c */ /* 0x042fe20000001804 */
[----:B------:R-:W1:Y:S07]  /*110a0*/  S2R R124, SR_TID.X ;  /* 0x00000000007c7919 */ /* 0x000e6e0000002100 */
[C---:B------:R-:W-:Y:S08]  /*110b0*/  HMMA.16816.F32 R64, R120.reuse, R126, R64 ;  /* 0x0000007e7840723c */ /* 0x040ff00000001840 */
[C---:B--2---:R-:W-:Y:S08]  /*110c0*/  HMMA.16816.F32 R60, R120.reuse, R116, R60 ;  /* 0x00000074783c723c */ /* 0x044ff0000000183c */
[C---:B---3--:R-:W-:Y:S08]  /*110d0*/  HMMA.16816.F32 R28, R120.reuse, R112, R28 ;  /* 0x00000070781c723c */ /* 0x048ff0000000181c */
[C---:B------:R-:W-:Y:S01]  /*110e0*/  HMMA.16816.F32 R24, R120.reuse, R114, R24 ;  /* 0x000000727818723c */ /* 0x040fe20000001818 */
[----:B------:R-:W2:Y:S07]  /*110f0*/  LDSM.16.M88.4 R112, [R143] ;  /* 0x000000008f70783b */ /* 0x000eae0000000200 */
[C---:B----4-:R-:W-:Y:S08]  /*11100*/  HMMA.16816.F32 R20, R120.reuse, R108, R20 ;  /* 0x0000006c7814723c */ /* 0x050ff00000001814 */
[C---:B------:R-:W-:Y:S01]  /*11110*/  HMMA.16816.F32 R16, R120.reuse, R110, R16 ;  /* 0x0000006e7810723c */ /* 0x040fe20000001810 */
[----:B------:R-:W3:Y:S07]  /*11120*/  LDSM.16.M88.4 R108, [R142] ;  /* 0x000000008e6c783b */ /* 0x000eee0000000200 */
[C---:B-----5:R-:W-:Y:S08]  /*11130*/  HMMA.16816.F32 R12, R120.reuse, R104, R12 ;  /* 0x00000068780c723c */ /* 0x060ff0000000180c */
[C---:B------:R-:W-:Y:S01]  /*11140*/  HMMA.16816.F32 R8, R120.reuse, R106, R8 ;  /* 0x0000006a7808723c */ /* 0x040fe20000001808 */
[----:B------:R-:W4:Y:S07]  /*11150*/  LDSM.16.M88.4 R104, [R141] ;  /* 0x000000008d68783b */ /* 0x000f2e0000000200 */
[C---:B------:R-:W-:Y:S01]  /*11160*/  HMMA.16816.F32 R56, R120.reuse, R118, R56 ;  /* 0x000000767838723c */ /* 0x040fe20000001838 */
[----:B------:R-:W-:Y:S07]  /*11170*/  LDSM.16.M88.4 R116, [R140+0x800] ;  /* 0x000800008c74783b */ /* 0x000fee0000000200 */
[C---:B--2---:R-:W-:Y:S08]  /*11180*/  HMMA.16816.F32 R52, R120.reuse, R112, R52 ;  /* 0x000000707834723c */ /* 0x044ff00000001834 */
[C---:B------:R-:W-:Y:S01]  /*11190*/  HMMA.16816.F32 R48, R120.reuse, R114, R48 ;  /* 0x000000727830723c */ /* 0x040fe20000001830 */
[----:B------:R-:W-:Y:S07]  /*111a0*/  LDSM.16.M88.4 R112, [R140+0x1000] ;  /* 0x001000008c70783b */ /* 0x000fee0000000200 */
[C---:B---3--:R-:W-:Y:S08]  /*111b0*/  HMMA.16816.F32 R44, R120.reuse, R108, R44 ;  /* 0x0000006c782c723c */ /* 0x048ff0000000182c */
[C---:B------:R-:W-:Y:S01]  /*111c0*/  HMMA.16816.F32 R40, R120.reuse, R110, R40 ;  /* 0x0000006e7828723c */ /* 0x040fe20000001828 */
[----:B------:R-:W-:Y:S07]  /*111d0*/  LDSM.16.M88.4 R108, [R140+0x1800] ;  /* 0x001800008c6c783b */ /* 0x000fee0000000200 */
[C---:B----4-:R-:W-:Y:S08]  /*111e0*/  HMMA.16816.F32 R36, R120.reuse, R104, R36 ;  /* 0x000000687824723c */ /* 0x050ff00000001824 */
[----:B------:R-:W-:Y:S01]  /*111f0*/  HMMA.16816.F32 R32, R120, R106, R32 ;  /* 0x0000006a7820723c */ /* 0x000fe20000001820 */
[----:B------:R-:W2:Y:S04]  /*11200*/  LDSM.16.M88.4 R120, [R153] ;  /* 0x000000009978783b */ /* 0x000ea80000000200 */
[----:B------:R-:W3:Y:S03]  /*11210*/  LDSM.16.M88.4 R104, [R140+0x2000] ;  /* 0x002000008c68783b */ /* 0x000ee60000000200 */
        /* <DEDUP_REMOVED lines=9> */
[C---:B------:R-:W-:Y:S08]  /*112b0*/  HMMA.16816.F32 R12, R120.reuse, R112, R12 ;  /* 0x00000070780c723c */ /* 0x040ff0000000180c */
[----:B------:R-:W-:Y:S01]  /*112c0*/  HMMA.16816.F32 R8, R120, R114, R8 ;  /* 0x000000727808723c */ /* 0x000fe20000001808 */
[----:B------:R-:W5:Y:S01]  /*112d0*/  LDSM.16.M88.4 R112, [R140+0x3000] ;  /* 0x003000008c70783b */ /* 0x000f620000000200 */
[----:B------:R-:W-:-:S06]  /*112e0*/  DEPBAR.LE SB0, 0x0 ;  /* 0x000080000000791a */ /* 0x000fcc0000000000 */
[C---:B--2---:R-:W-:Y:S08]  /*112f0*/  HMMA.16816.F32 R24, R120.reuse, R118, R24 ;  /* 0x000000767818723c */ /* 0x044ff00000001818 */
[C---:B----4-:R-:W-:Y:S07]  /*11300*/  HMMA.16816.F32 R48, R120.reuse, R110, R48 ;  /* 0x0000006e7830723c */ /* 0x050fee0000001830 */
[----:B-1----:R-:W-:Y:S01]  /*11310*/  IMAD.SHL.U32 R110, R124, 0x2, RZ ;  /* 0x000000027c6e7824 */ /* 0x002fe200078e00ff */
[----:B------:R-:W-:Y:S01]  /*11320*/  HMMA.16816.F32 R52, R120, R108, R52 ;  /* 0x0000006c7834723c */ /* 0x000fe20000001834 */
[----:B------:R-:W-:-:S03]  /*11330*/  IMAD.SHL.U32 R111, R172, 0x80, RZ ;  /* 0x00000080ac6f7824 */ /* 0x000fc600078e00ff */
[----:B------:R-:W-:-:S04]  /*11340*/  LOP3.LUT R110, R110, 0x6, RZ, 0xc0, !PT ;  /* 0x000000066e6e7812 */ /* 0x000fc800078ec0ff */
[----:B---3--:R-:W-:Y:S01]  /*11350*/  HMMA.16816.F32 R36, R120, R104, R36 ;  /* 0x000000687824723c */ /* 0x008fe20000001824 */
[----:B------:R-:W-:-:S04]  /*11360*/  LOP3.LUT R108, R111, 0x8, R110, 0xfe, !PT ;  /* 0x000000086f6c7812 */ /* 0x000fc800078efe6e */
[-C--:B------:R-:W-:Y:S02]  /*11370*/  ISETP.GE.AND P1, PT, R108, R103.reuse, PT ;  /* 0x000000676c00720c */ /* 0x080fe40003f26270 */
[C-C-:B------:R-:W-:Y:S01]  /*11380*/  LOP3.LUT R104, R111.reuse, 0x10, R110.reuse, 0xfe, !PT ;  /* 0x000000106f687812 */ /* 0x140fe200078efe6e */
[C---:B------:R-:W-:Y:S01]  /*11390*/  HMMA.16816.F32 R28, R120.reuse, R116, R28 ;  /* 0x00000074781c723c */ /* 0x040fe2000000181c */
[--C-:B------:R-:W-:Y:S02]  /*113a0*/  LOP3.LUT R105, R111, 0x18, R110.reuse, 0xfe, !PT ;  /* 0x000000186f697812 */ /* 0x100fe400078efe6e */
[CC--:B------:R-:W-:Y:S02]  /*113b0*/  ISETP.GE.AND P2, PT, R104.reuse, R102.reuse, PT ;  /* 0x000000666800720c */ /* 0x0c0fe40003f46270 */
[----:B------:R-:W-:Y:S02]  /*113c0*/  ISETP.GE.AND P4, PT, R104, R103, PT ;  /* 0x000000676800720c */ /* 0x000fe40003f86270 */
[----:B------:R-:W-:Y:S01]  /*113d0*/  ISETP.GE.AND P0, PT, R105, R102, PT ;  /* 0x000000666900720c */ /* 0x000fe20003f06270 */
[----:B-----5:R-:W-:Y:S01]  /*113e0*/  HMMA.16816.F32 R40, R120, R114, R40 ;  /* 0x000000727828723c */ /* 0x020fe20000001828 */
[----:B------:R-:W-:-:S02]  /*113f0*/  LOP3.LUT R104, R111, 0x20, R110, 0xfe, !PT ;  /* 0x000000206f687812 */ /* 0x000fc400078efe6e */
[----:B------:R-:W-:Y:S02]  /*11400*/  ISETP.GE.AND P6, PT, R105, R103, PT ;  /* 0x000000676900720c */ /* 0x000fe40003fc6270 */
[----:B------:R-:W-:Y:S02]  /*11410*/  FSEL R137, R26, -INF , !P1 ;  /* 0xff8000001a897808 */ /* 0x000fe40004800000 */
[----:B------:R-:W-:Y:S01]  /*11420*/  FSEL R194, R20, -INF , !P2 ;  /* 0xff80000014c27808 */ /* 0x000fe20005000000 */
[----:B------:R-:W-:Y:S01]  /*11430*/  HMMA.16816.F32 R44, R120, R112, R44 ;  /* 0x00000070782c723c */ /* 0x000fe2000000182c */
[C-C-:B------:R-:W-:Y:S02]  /*11440*/  LOP3.LUT R26, R111.reuse, 0x28, R110.reuse, 0xfe, !PT ;  /* 0x000000286f1a7812 */ /* 0x140fe400078efe6e */
[----:B------:R-:W-:Y:S02]  /*11450*/  LOP3.LUT R20, R111, 0x30, R110, 0xfe, !PT ;  /* 0x000000306f147812 */ /* 0x000fe400078efe6e */
[----:B------:R-:W-:-:S02]  /*11460*/  ISETP.GE.AND P5, PT, R104, R102, PT ;  /* 0x000000666800720c */ /* 0x000fc40003fa6270 */
[----:B------:R-:W-:Y:S01]  /*11470*/  ISETP.GE.AND P1, PT, R104, R103, PT ;  /* 0x000000676800720c */ /* 0x000fe20003f26270 */
[----:B------:R-:W-:Y:S01]  /*11480*/  HMMA.16816.F32 R32, R120, R106, R32 ;  /* 0x0000006a7820723c */ /* 0x000fe20000001820 */
[----:B------:R-:W-:Y:S02]  /*11490*/  FSEL R118, R16, -INF , !P0 ;  /* 0xff80000010767808 */ /* 0x000fe40004000000 */
[----:B------:R-:W-:Y:S01]  /*114a0*/  FSEL R131, R18, -INF , !P6 ;  /* 0xff80000012837808 */ /* 0x000fe20007000000 */
[----:B------:R-:W-:Y:S01]  /*114b0*/  BAR.SYNC.DEFER_BLOCKING 0x0 ;  /* 0x0000000000007b1d */ /* 0x000fe20000010000 */
[-C--:B------:R-:W-:Y:S02]  /*114c0*/  ISETP.GE.AND P2, PT, R26, R102.reuse, PT ;  /* 0x000000661a00720c */ /* 0x080fe40003f46270 */
[----:B------:R-:W-:Y:S02]  /*114d0*/  ISETP.GE.AND P6, PT, R20, R102, PT ;  /* 0x000000661400720c */ /* 0x000fe40003fc6270 */
[----:B------:R-:W-:-:S02]  /*114e0*/  LOP3.LUT R16, R111, 0x38, R110, 0xfe, !PT ;  /* 0x000000386f107812 */ /* 0x000fc400078efe6e */
[----:B------:R-:W-:Y:S02]  /*114f0*/  FSEL R133, R22, -INF , !P4 ;  /* 0xff80000016857808 */ /* 0x000fe40006000000 */
[----:B------:R-:W-:Y:S02]  /*11500*/  FSEL R188, R12, -INF , !P5 ;  /* 0xff8000000cbc7808 */ /* 0x000fe40006800000 */
[----:B------:R-:W-:Y:S02]  /*11510*/  FSEL R191, R14, -INF , !P1 ;  /* 0xff8000000ebf7808 */ /* 0x000fe40004800000 */
[-C--:B------:R-:W-:Y:S02]  /*11520*/  ISETP.GE.AND P3, PT, R108, R102.reuse, PT ;  /* 0x000000666c00720c */ /* 0x080fe40003f66270 */
[----:B------:R-:W-:Y:S02]  /*11530*/  ISETP.GE.AND P5, PT, R20, R103, PT ;  /* 0x000000671400720c */ /* 0x000fe40003fa6270 */
[----:B------:R-:W-:-:S02]  /*11540*/  ISETP.GE.AND P4, PT, R16, R102, PT ;  /* 0x000000661000720c */ /* 0x000fc40003f86270 */
[----:B------:R-:W-:Y:S02]  /*11550*/  FSEL R186, R8, -INF , !P2 ;  /* 0xff80000008ba7808 */ /* 0x000fe40005000000 */
[----:B------:R-:W-:Y:S02]  /*11560*/  ISETP.GE.AND P1, PT, R16, R103, PT ;  /* 0x000000671000720c */ /* 0x000fe40003f26270 */
[----:B------:R-:W-:Y:S02]  /*11570*/  FSEL R174, R4, -INF , !P6 ;  /* 0xff80000004ae7808 */ /* 0x000fe40007000000 */
[C-C-:B------:R-:W-:Y:S02]  /*11580*/  LOP3.LUT R12, R111.reuse, 0x40, R110.reuse, 0xfe, !PT ;  /* 0x000000406f0c7812 */ /* 0x140fe400078efe6e */
[C-C-:B------:R-:W-:Y:S02]  /*11590*/  LOP3.LUT R8, R111.reuse, 0x48, R110.reuse, 0xfe, !PT ;  /* 0x000000486f087812 */ /* 0x140fe400078efe6e */
[----:B------:R-:W-:-:S02]  /*115a0*/  LOP3.LUT R4, R111, 0x50, R110, 0xfe, !PT ;  /* 0x000000506f047812 */ /* 0x000fc400078efe6e */
[----:B------:R-:W-:Y:S02]  /*115b0*/  FSEL R24, R24, -INF , !P3 ;  /* 0xff80000018187808 */ /* 0x000fe40005800000 */
[----:B------:R-:W-:Y:S02]  /*115c0*/  FSEL R183, R6, -INF , !P5 ;  /* 0xff80000006b77808 */ /* 0x000fe40006800000 */
[----:B------:R-:W-:Y:S02]  /*115d0*/  FSEL R176, R64, -INF , !P4 ;  /* 0xff80000040b07808 */ /* 0x000fe40006000000 */
[----:B------:R-:W-:Y:S02]  /*115e0*/  FSEL R181, R66, -INF , !P1 ;  /* 0xff80000042b57808 */ /* 0x000fe40004800000 */
[----:B------:R-:W-:Y:S02]  /*115f0*/  ISETP.GE.AND P3, PT, R26, R103, PT ;  /* 0x000000671a00720c */ /* 0x000fe40003f66270 */
[----:B------:R-:W-:-:S02]  /*11600*/  ISETP.GE.AND P2, PT, R12, R102, PT ;  /* 0x000000660c00720c */ /* 0x000fc40003f46270 */
[CC--:B------:R-:W-:Y:S02]  /*11610*/  ISETP.GE.AND P6, PT, R8.reuse, R102.reuse, PT ;  /* 0x000000660800720c */ /* 0x0c0fe40003fc6270 */
[-C--:B------:R-:W-:Y:S02]  /*11620*/  ISETP.GE.AND P5, PT, R8, R103.reuse, PT ;  /* 0x000000670800720c */ /* 0x080fe40003fa6270 */
[C---:B------:R-:W-:Y:S02]  /*11630*/  ISETP.GE.AND P4, PT, R4.reuse, R102, PT ;  /* 0x000000660400720c */ /* 0x040fe40003f86270 */
[----:B------:R-:W-:Y:S02]  /*11640*/  ISETP.GE.AND P1, PT, R4, R103, PT ;  /* 0x000000670400720c */ /* 0x000fe40003f26270 */
        /* <DEDUP_REMOVED lines=8> */
[C---:B------:R-:W-:Y:S02]  /*116d0*/  ISETP.GE.AND P6, PT, R4.reuse, R102, PT ;  /* 0x000000660400720c */ /* 0x040fe40003fc6270 */
[----:B------:R-:W-:Y:S02]  /*116e0*/  ISETP.GE.AND P5, PT, R4, R103, PT ;  /* 0x000000670400720c */ /* 0x000fe40003fa6270 */
[----:B------:R-:W-:Y:S02]  /*116f0*/  LOP3.LUT R4, R111, 0x68, R110, 0xfe, !PT ;  /* 0x000000686f047812 */ /* 0x000fe400078efe6e */
[----:B------:R-:W-:Y:S02]  /*11700*/  FSEL R129, R62, -INF , !P3 ;  /* 0xff8000003e817808 */ /* 0x000fe40005800000 */
[----:B------:R-:W-:Y:S02]  /*11710*/  FSEL R108, R52, -INF , !P4 ;  /* 0xff800000346c7808 */ /* 0x000fe40006000000 */
[----:B------:R-:W-:-:S02]  /*11720*/  FSEL R114, R48, -INF , !P2 ;  /* 0xff80000030727808 */ /* 0x000fc40005000000 */
[-C--:B------:R-:W-:Y:S02]  /*11730*/  ISETP.GE.AND P3, PT, R6, R103.reuse, PT ;  /* 0x000000670600720c */ /* 0x080fe40003f66270 */
[C---:B------:R-:W-:Y:S02]  /*11740*/  ISETP.GE.AND P4, PT, R4.reuse, R102, PT ;  /* 0x000000660400720c */ /* 0x040fe40003f86270 */
[----:B------:R-:W-:Y:S02]  /*11750*/  ISETP.GE.AND P2, PT, R4, R103, PT ;  /* 0x000000670400720c */ /* 0x000fe40003f46270 */
[C---:B------:R-:W-:Y:S02]  /*11760*/  LOP3.LUT R4, R111.reuse, 0x70, R110, 0xfe, !PT ;  /* 0x000000706f047812 */ /* 0x040fe400078efe6e */
[----:B------:R-:W-:Y:S02]  /*11770*/  LOP3.LUT R8, R111, R110, RZ, 0xfc, !PT ;  /* 0x0000006e6f087212 */ /* 0x000fe400078efcff */
[----:B------:R-:W-:-:S02]  /*11780*/  FSEL R117, R50, -INF , !P3 ;  /* 0xff80000032757808 */ /* 0x000fc40005800000 */
[----:B------:R-:W-:Y:S02]  /*11790*/  ISETP.GE.AND P3, PT, R4, R102, PT ;  /* 0x000000660400720c */ /* 0x000fe40003f66270 */
[----:B------:R-:W-:Y:S02]  /*117a0*/  IADD3 R6, R8, 0x1, RZ ;  /* 0x0000000108067810 */ /* 0x000fe40007ffe0ff */
[----:B------:R-:W-:Y:S02]  /*117b0*/  FSEL R119, R54, -INF , !P1 ;  /* 0xff80000036777808 */ /* 0x000fe40004800000 */
        /* <DEDUP_REMOVED lines=63> */
[----:B------:R-:W-:Y:S02]  /*11bb0*/  LOP3.LUT R110, R111, 0x78, R110, 0xfe, !PT ;  /* 0x000000786f6e7812 */ /* 0x000fe400078efe6e */
[----:B------:R-:W-:Y:S02]  /*11bc0*/  FSEL R126, R53, -INF , !P4 ;  /* 0xff800000357e7808 */ /* 0x000fe40006000000 */
[----:B------:R-:W-:Y:S02]  /*11bd0*/  FSEL R135, R55, -INF , !P3 ;  /* 0xff80000037877808 */ /* 0x000fe40005800000 */
[----:B------:R-:W-:Y:S02]  /*11be0*/  FSEL R127, R51, -INF , !P1 ;  /* 0xff800000337f7808 */ /* 0x000fe40004800000 */
[----:B------:R-:W-:Y:S02]  /*11bf0*/  ISETP.GT.AND P6, PT, R172, R159, PT ;  /* 0x0000009fac00720c */ /* 0x000fe40003fc4270 */
[----:B------:R-:W-:-:S02]  /*11c00*/  ISETP.GE.AND P4, PT, R7, R102, PT ;  /* 0x000000660700720c */ /* 0x000fc40003f86270 */
[-C--:B------:R-:W-:Y:S02]  /*11c10*/  ISETP.GE.AND P3, PT, R7, R103.reuse, PT ;  /* 0x000000670700720c */ /* 0x080fe40003f66270 */
[-C--:B------:R-:W-:Y:S02]  /*11c20*/  ISETP.GE.AND P1, PT, R5, R102.reuse, PT ;  /* 0x000000660500720c */ /* 0x080fe40003f26270 */
[----:B------:R-:W-:Y:S02]  /*11c30*/  IADD3 R7, R8, 0x71, RZ ;  /* 0x0000007108077810 */ /* 0x000fe40007ffe0ff */
[----:B------:R-:W-:Y:S02]  /*11c40*/  FSEL R109, R46, -INF , !P5 ;  /* 0xff8000002e6d7808 */ /* 0x000fe40006800000 */
[C---:B------:R-:W-:Y:S02]  /*11c50*/  ISETP.GE.AND P5, PT, R110.reuse, R102, PT ;  /* 0x000000666e00720c */ /* 0x040fe40003fa6270 */
[----:B------:R-:W-:-:S02]  /*11c60*/  ISETP.GE.AND P0, PT, R110, R103, PT ;  /* 0x000000676e00720c */ /* 0x000fc40003f06270 */
        /* <DEDUP_REMOVED lines=15> */
[----:B------:R-:W-:Y:S02]  /*11d60*/  FSEL R57, R34, -INF , !P0 ;  /* 0xff80000022397808 */ /* 0x000fe40004000000 */
[----:B------:R-:W-:Y:S02]  /*11d70*/  FSEL R67, R32, -INF , !P5 ;  /* 0xff80000020437808 */ /* 0x000fe40006800000 */
[----:B------:R-:W-:-:S02]  /*11d80*/  FSEL R28, R28, -INF , !P4 ;  /* 0xff8000001c1c7808 */ /* 0x000fc40006000000 */
[----:B------:R-:W-:Y:S02]  /*11d90*/  FSEL R5, R30, -INF , !P2 ;  /* 0xff8000001e057808 */ /* 0x000fe40005000000 */
[----:B------:R-:W-:Y:S02]  /*11da0*/  ISETP.NE.AND P0, PT, R3, RZ, PT ;  /* 0x000000ff0300720c */ /* 0x000fe40003f05270 */
[----:B------:R-:W-:Y:S02]  /*11db0*/  FSEL R102, R33, -INF , !P3 ;  /* 0xff80000021667808 */ /* 0x000fe40005800000 */
[----:B------:R-:W-:Y:S01]  /*11dc0*/  FSEL R51, R35, -INF , !P1 ;  /* 0xff80000023337808 */ /* 0x000fe20004800000 */
[----:B------:R-:W-:Y:S05]  /*11dd0*/  @!P6 BRA `(.L_x_5939) ;  /* 0x000009d00000e947 */ /* 0x000fea0003800000 */
[----:B------:R-:W-:-:S13]  /*11de0*/  ISETP.NE.AND P5, PT, R166, RZ, PT ;  /* 0x000000ffa600720c */ /* 0x000fda0003fa5270 */
[----:B------:R-:W-:Y:S05]  /*11df0*/  @!P5 BRA `(.L_x_5940) ;  /* 0x000003a00000d947 */ /* 0x000fea0003800000 */
[----:B------:R-:W-:Y:S02]  /*11e00*/  IABS R7, c[0x0][0x2d0] ;  /* 0x0000b40000077a13 */ /* 0x000fe40000000000 */
[----:B------:R-:W-:Y:S02]  /*11e10*/  IABS R12, R111 ;  /* 0x0000006f000c7213 */ /* 0x000fe40000000000 */
[----:B------:R-:W1:Y:S01]  /*11e20*/  I2F.RP R8, R7 ;  /* 0x0000000700087306 */ /* 0x000e620000209400 */
[C---:B------:R-:W-:Y:S02]  /*11e30*/  IADD3 R9, R111.reuse, -0x80, RZ ;  /* 0xffffff806f097810 */ /* 0x040fe40007ffe0ff */
[----:B------:R-:W-:-:S04]  /*11e40*/  LOP3.LUT R111, R111, c[0x0][0x2d0], RZ, 0x3c, !PT ;  /* 0x0000b4006f6f7a12 */ /* 0x000fc800078e3cff */
[----:B------:R-:W-:Y:S01]  /*11e50*/  ISETP.GE.AND P3, PT, R111, RZ, PT ;  /* 0x000000ff6f00720c */ /* 0x000fe20003f66270 */
        /* <DEDUP_REMOVED lines=24> */
[----:B------:R-:W-:-:S02]  /*11fe0*/  ISETP.GE.U32.AND P5, PT, R8, R7, PT ;  /* 0x000000070800720c */ /* 0x000fc40003fa6070 */
[----:B------:R-:W-:-:S05]  /*11ff0*/  LOP3.LUT R7, RZ, c[0x0][0x2d0], RZ, 0x33, !PT ;  /* 0x0000b400ff077a12 */ /* 0x000fca00078e33ff */
[----:B------:R-:W-:-:S05]  /*12000*/  @P4 IADD3 R11, R11, 0x1, RZ ;  /* 0x000000010b0b4810 */ /* 0x000fca0007ffe0ff */
        /* <DEDUP_REMOVED lines=24> */
[----:B------:R-:W-:Y:S05]  /*12190*/  BRA `(.L_x_5941) ;  /* 0x0000003000007947 */ /* 0x000fea0003800000 */
.L_x_5940:
[----:B------:R-:W-:-:S05]  /*121a0*/  IMAD.MOV.U32 R10, RZ, RZ, c[0x0][0x198] ;  /* 0x00006600ff0a7624 */ /* 0x000fca00078e00ff */
[----:B------:R-:W-:-:S04]  /*121b0*/  LEA R10, -R10, RZ, 0x7 ;  /* 0x000000ff0a0a7211 */ /* 0x000fc800078e39ff */
[----:B------:R-:W-:-:S03]  /*121c0*/  SHF.R.S32.HI R7, RZ, 0x1f, R10 ;  /* 0x0000001fff077819 */ /* 0x000fc6000001140a */
.L_x_5941:
[----:B------:R-:W-:Y:S01]  /*121d0*/  @!P0 IMAD.MOV.U32 R16, RZ, RZ, c[0x0][0x198] ;  /* 0x00006600ff108624 */ /* 0x000fe200078e00ff */
[C---:B------:R-:W-:Y:S01]  /*121e0*/  @!P0 LEA R32, P1, R10.reuse, R170, 0x1 ;  /* 0x000000aa0a208211 */ /* 0x040fe200078208ff */
[--C-:B------:R-:W-:Y:S01]  /*121f0*/  @!P0 IMAD.MOV.U32 R11, RZ, RZ, R7.reuse ;  /* 0x000000ffff0b8224 */ /* 0x100fe200078e0007 */
[----:B------:R-:W-:Y:S01]  /*12200*/  @!P0 IADD3 R9, P3, R163, R10, RZ ;  /* 0x0000000aa3098210 */ /* 0x000fe20007f7e0ff */
[----:B------:R-:W-:Y:S01]  /*12210*/  @!P0 IMAD.MOV.U32 R14, RZ, RZ, c[0x0][0x19c] ;  /* 0x00006700ff0e8624 */ /* 0x000fe200078e00ff */
[----:B------:R-:W-:Y:S01]  /*12220*/  @!P0 LEA.HI.X R33, R10, R171, R7, 0x1, P1 ;  /* 0x000000ab0a218211 */ /* 0x000fe200008f0c07 */
[----:B------:R-:W-:Y:S01]  /*12230*/  @!P0 IMAD.WIDE.U32 R16, R16, 0x30, R10 ;  /* 0x0000003010108825 */ /* 0x000fe200078e000a */
[----:B------:R-:W-:Y:S01]  /*12240*/  @!P0 MOV R3, c[0x0][0x19c] ;  /* 0x0000670000038a02 */ /* 0x000fe20000000f00 */
[----:B------:R1:W-:Y:S01]  /*12250*/  @P0 STS.128 [R167+0x2000], RZ ;  /* 0x002000ffa7000388 */ /* 0x0003e20000000c00 */
[----:B------:R-:W-:Y:S01]  /*12260*/  BSSY B0, `(.L_x_5942) ;  /* 0x0000051000007945 */ /* 0x000fe20003800000 */
[----:B------:R-:W-:Y:S01]  /*12270*/  @!P0 IMAD R14, R14, 0x30, RZ ;  /* 0x000000300e0e8824 */ /* 0x000fe200078e02ff */
[----:B------:R-:W-:Y:S01]  /*12280*/  @!P0 LEA R18, P1, R16, R170, 0x1 ;  /* 0x000000aa10128211 */ /* 0x000fe200078208ff */
[----:B------:R-:W-:Y:S01]  /*12290*/  @!P0 IMAD.MOV.U32 R22, RZ, RZ, c[0x0][0x198] ;  /* 0x00006600ff168624 */ /* 0x000fe200078e00ff */
[----:B------:R-:W-:Y:S01]  /*122a0*/  @!PT LDS RZ, [RZ] ;  /* 0x00000000fffff984 */ /* 0x000fe20000000800 */
[----:B------:R-:W-:Y:S01]  /*122b0*/  @!PT LDS RZ, [RZ] ;  /* 0x00000000fffff984 */ /* 0x000fe20000000800 */
[----:B------:R-:W-:Y:S01]  /*122c0*/  @!PT LDS RZ, [RZ] ;  /* 0x00000000fffff984 */ /* 0x000fe20000000800 */
[----:B------:R1:W-:Y:S01]  /*122d0*/  @!P0 LDGSTS.E.BYPASS.LTC128B.128 [R167+0x2000], [R32.64] ;  /* 0x0200000020a78fae */ /* 0x0003e2000b901d46 */
[----:B------:R-:W-:Y:S01]  /*122e0*/  @!P0 IMAD.MOV.U32 R8, RZ, RZ, c[0x0][0x19c] ;  /* 0x00006700ff088624 */ /* 0x000fe200078e00ff */
[----:B------:R-:W-:Y:S01]  /*122f0*/  @!P0 IADD3 R14, R14, R17, RZ ;  /* 0x000000110e0e8210 */ /* 0x000fe20007ffe0ff */
[----:B------:R-:W-:Y:S01]  /*12300*/  @!P0 IMAD.MOV.U32 R20, RZ, RZ, c[0x0][0x198] ;  /* 0x00006600ff148624 */ /* 0x000fe200078e00ff */
[----:B------:R1:W-:Y:S01]  /*12310*/  @P0 STS.128 [R167+0x2800], RZ ;  /* 0x002800ffa7000388 */ /* 0x0003e20000000c00 */
[----:B------:R-:W-:Y:S01]  /*12320*/  @!P0 IMAD.MOV.U32 R12, RZ, RZ, c[0x0][0x19c] ;  /* 0x00006700ff0c8624 */ /* 0x000fe200078e00ff */
[----:B------:R-:W-:Y:S01]  /*12330*/  @!P0 LEA.HI.X R19, R16, R171, R14, 0x1, P1 ;  /* 0x000000ab10138211 */ /* 0x000fe200008f0c0e */
[----:B------:R-:W-:-:S04]  /*12340*/  @!P0 IMAD.WIDE.U32 R22, R22, 0x50, R10 ;  /* 0x0000005016168825 */ /* 0x000fc800078e000a */
[----:B------:R-:W-:Y:S01]  /*12350*/  @!P0 IMAD R8, R8, 0x50, RZ ;  /* 0x0000005008088824 */ /* 0x000fe200078e02ff */
[----:B------:R-:W-:Y:S01]  /*12360*/  @!P0 LEA R16, P2, R22, R170, 0x1 ;  /* 0x000000aa16108211 */ /* 0x000fe200078408ff */
[----:B------:R-:W-:-:S04]  /*12370*/  @!P0 IMAD.WIDE.U32 R20, R20, 0x60, R10 ;  /* 0x0000006014148825 */ /* 0x000fc800078e000a */
[----:B------:R-:W-:Y:S01]  /*12380*/  @!P0 IMAD R12, R12, 0x60, RZ ;  /* 0x000000600c0c8824 */ /* 0x000fe200078e02ff */
[----:B------:R-:W-:Y:S01]  /*12390*/  @!P0 LEA R14, P1, R20, R170, 0x1 ;  /* 0x000000aa140e8211 */ /* 0x000fe200078208ff */
[----:B------:R-:W-:Y:S02]  /*123a0*/  @!P0 IMAD.IADD R8, R8, 0x1, R23 ;  /* 0x0000000108088824 */ /* 0x000fe400078e0217 */
[----:B------:R-:W-:-:S03]  /*123b0*/  @!P0 IMAD.IADD R12, R12, 0x1, R21 ;  /* 0x000000010c0c8824 */ /* 0x000fc600078e0215 */
[-C--:B------:R-:W-:Y:S01]  /*123c0*/  @!P0 LEA.HI.X R17, R22, R171.reuse, R8, 0x1, P2 ;  /* 0x000000ab16118211 */ /* 0x080fe200010f0c08 */
[----:B------:R-:W-:Y:S01]  /*123d0*/  @!P0 IMAD.MOV.U32 R8, RZ, RZ, c[0x0][0x198] ;  /* 0x00006600ff088624 */ /* 0x000fe200078e00ff */
[-C--:B------:R-:W-:Y:S01]  /*123e0*/  @!P0 LEA.HI.X R15, R20, R171.reuse, R12, 0x1, P1 ;  /* 0x000000ab140f8211 */ /* 0x080fe200008f0c0c */
[----:B------:R-:W-:Y:S01]  /*123f0*/  @!P0 IMAD.X R12, R162, 0x1, R7, P3 ;  /* 0x00000001a20c8824 */ /* 0x000fe200018e0607 */
[C---:B------:R-:W-:Y:S02]  /*12400*/  @!P0 LEA R20, P2, R9.reuse, R170, 0x1 ;  /* 0x000000aa09148211 */ /* 0x040fe400078408ff */
[C---:B------:R-:W-:Y:S02]  /*12410*/  @!P0 LEA R11, P1, R8.reuse, R10, 0x5 ;  /* 0x0000000a080b8211 */ /* 0x040fe400078228ff */
[----:B------:R-:W-:Y:S02]  /*12420*/  @!P0 LEA.HI.X R21, R9, R171, R12, 0x1, P2 ;  /* 0x000000ab09158211 */ /* 0x000fe400010f0c0c */
[----:B------:R-:W-:Y:S01]  /*12430*/  @!P0 LEA.HI.X R12, R8, R7, R3, 0x5, P1 ;  /* 0x00000007080c8211 */ /* 0x000fe200008f2c03 */
[----:B------:R-:W-:Y:S01]  /*12440*/  @!P0 IMAD.MOV.U32 R3, RZ, RZ, c[0x0][0x198] ;  /* 0x00006600ff038624 */ /* 0x000fe200078e00ff */
[----:B------:R-:W-:Y:S01]  /*12450*/  @!P0 LEA R22, P2, R11, R170, 0x1 ;  /* 0x000000aa0b168211 */ /* 0x000fe200078408ff */
[----:B------:R-:W-:Y:S01]  /*12460*/  @!P0 IMAD.MOV.U32 R8, RZ, RZ, c[0x0][0x19c] ;  /* 0x00006700ff088624 */ /* 0x000fe200078e00ff */
[----:B------:R-:W-:Y:S01]  /*12470*/  @!PT LDS RZ, [RZ] ;  /* 0x00000000fffff984 */ /* 0x000fe20000000800 */
[----:B------:R-:W-:Y:S01]  /*12480*/  @!PT LDS RZ, [RZ] ;  /* 0x00000000fffff984 */ /* 0x000fe20000000800 */
[----:B------:R-:W-:Y:S01]  /*12490*/  @!PT LDS RZ, [RZ] ;  /* 0x00000000fffff984 */ /* 0x000fe20000000800 */
[----:B------:R1:W-:Y:S02]  /*124a0*/  @!P0 LDGSTS.E.BYPASS.LTC128B.128 [R167+0x2800], [R20.64] ;  /* 0x0280000014a78fae */ /* 0x0003e4000b901d46 */
[----:B------:R-:W-:-:S02]  /*124b0*/  @!P0 LEA R9, P1, R3, R10, 0x6 ;  /* 0x0000000a03098211 */ /* 0x000fc400078230ff */
[----:B------:R-:W-:Y:S01]  /*124c0*/  @!P0 LEA.HI.X R23, R11, R171, R12, 0x1, P2 ;  /* 0x000000ab0b178211 */ /* 0x000fe200010f0c0c */
[----:B------:R1:W-:Y:S01]  /*124d0*/  @P0 STS.128 [R167+0x3000], RZ ;  /* 0x003000ffa7000388 */ /* 0x0003e20000000c00 */
[----:B------:R-:W-:Y:S02]  /*124e0*/  @!P0 LEA.HI.X R8, R3, R7, R8, 0x6, P1 ;  /* 0x0000000703088211 */ /* 0x000fe400008f3408 */
[C---:B------:R-:W-:Y:S01]  /*124f0*/  @!P0 LEA R12, P1, R9.reuse, R170, 0x1 ;  /* 0x000000aa090c8211 */ /* 0x040fe200078208ff */
[----:B------:R-:W-:Y:S01]  /*12500*/  @!PT LDS RZ, [RZ] ;  /* 0x00000000fffff984 */ /* 0x000fe20000000800 */
[----:B------:R-:W-:Y:S01]  /*12510*/  @!PT LDS RZ, [RZ] ;  /* 0x00000000fffff984 */ /* 0x000fe20000000800 */
[----:B------:R-:W-:Y:S01]  /*12520*/  @!PT LDS RZ, [RZ] ;  /* 0x00000000fffff984 */ /* 0x000fe20000000800 */
[----:B------:R1:W-:Y:S03]  /*12530*/  @!P0 LDGSTS.E.BYPASS.LTC128B.128 [R167+0x3000], [R22.64] ;  /* 0x0300000016a78fae */ /* 0x0003e6000b901d46 */
        /* <DEDUP_REMOVED lines=35> */
.L_x_5943:
[----:B------:R-:W-:Y:S05]  /*12770*/  BSYNC B0 ;  /* 0x0000000000007941 */ /* 0x000fea0003800000 */
.L_x_5942:
[----:B------:R-:W0:Y:S01]  /*12780*/  LDGDEPBAR ;  /* 0x00000000000079af */ /* 0x000e220000000000 */
[----:B------:R-:W-:-:S04]  /*12790*/  LEA R170, P0, R10, R170, 0x1 ;  /* 0x000000aa0aaa7211 */ /* 0x000fc800078008ff */
[----:B------:R-:W-:Y:S02]  /*127a0*/  LEA.HI.X R171, R10, R171, R7, 0x1, P0 ;  /* 0x000000ab0aab7211 */ /* 0x000fe400000f0c07 */
.L_x_5939:
        /* <DEDUP_REMOVED lines=79> */
[----:B------:R-:W-:Y:S01]  /*12ca0*/  FSEL R111, R111, RZ, P1 ;  /* 0x000000ff6f6f7208 */ /* 0x000fe20000800000 */
[----:B------:R-:W-:Y:S01]  /*12cb0*/  LDSM.16.MT88.4 R8, [R152+0x6000] ;  /* 0x006000009808783b */ /* 0x000fe20000004200 */
[C---:B------:R-:W-:Y:S01]  /*12cc0*/  FSETP.NEU.FTZ.AND P0, PT, R3.reuse, -INF , PT ;  /* 0xff8000000300780b */ /* 0x040fe20003f1d000 */
[----:B------:R-:W-:Y:S02]  /*12cd0*/  FMUL.FTZ R56, R3, c[0x0][0x23c] ;  /* 0x00008f0003387a20 */ /* 0x000fe40000410000 */
[--C-:B------:R-:W-:Y:S02]  /*12ce0*/  FFMA.FTZ R107, R24, c[0x0][0x23c], -R111.reuse ;  /* 0x00008f00186b7a23 */ /* 0x100fe4000001086f */
[--C-:B------:R-:W-:Y:S01]  /*12cf0*/  FFMA.FTZ R124, R28, c[0x0][0x23c], -R111.reuse ;  /* 0x00008f001c7c7a23 */ /* 0x100fe2000001086f */
[----:B------:R-:W-:Y:S01]  /*12d00*/  FSEL R56, R56, RZ, P0 ;  /* 0x000000ff38387208 */ /* 0x000fe20000000000 */
[--C-:B------:R-:W-:Y:S02]  /*12d10*/  FFMA.FTZ R106, R6, c[0x0][0x23c], -R111.reuse ;  /* 0x00008f00066a7a23 */ /* 0x100fe4000001086f */
[----:B------:R-:W-:Y:S01]  /*12d20*/  FFMA.FTZ R58, R4, c[0x0][0x23c], -R111 ;  /* 0x00008f00043a7a23 */ /* 0x000fe2000001086f */
[----:B------:R-:W-:Y:S01]  /*12d30*/  MUFU.EX2 R107, R107 ;  /* 0x0000006b006b7308 */ /* 0x000fe20000000800 */
[--C-:B------:R-:W-:Y:S01]  /*12d40*/  FFMA.FTZ R122, R5, c[0x0][0x23c], -R56.reuse ;  /* 0x00008f00057a7a23 */ /* 0x100fe20000010838 */
[----:B------:R-:W-:Y:S01]  /*12d50*/  FSEL R5, R49, RZ, P1 ;  /* 0x000000ff31057208 */ /* 0x000fe20000800000 */
[----:B------:R-:W-:-:S02]  /*12d60*/  FFMA.FTZ R65, R137, c[0x0][0x23c], -R56 ;  /* 0x00008f0089417a23 */ /* 0x000fc40000010838 */
[--C-:B------:R-:W-:Y:S02]  /*12d70*/  FFMA.FTZ R103, R31, c[0x0][0x23c], -R56.reuse ;  /* 0x00008f001f677a23 */ /* 0x100fe40000010838 */
[----:B------:R-:W-:Y:S01]  /*12d80*/  FADD.FTZ R128, R2, -R5 ;  /* 0x8000000502807221 */ /* 0x000fe20000010000 */
[----:B------:R-:W-:Y:S01]  /*12d90*/  FSEL R5, R3, RZ, P0 ;  /* 0x000000ff03057208 */ /* 0x000fe20000000000 */
[----:B------:R-:W-:Y:S01]  /*12da0*/  MUFU.EX2 R124, R124 ;  /* 0x0000007c007c7308 */ /* 0x000fe20000000800 */
[----:B------:R-:W-:Y:S02]  /*12db0*/  FFMA.FTZ R116, R118, c[0x0][0x23c], -R111 ;  /* 0x00008f0076747a23 */ /* 0x000fe4000001086f */
[----:B------:R-:W-:Y:S02]  /*12dc0*/  FMUL.FTZ R128, R128, c[0x0][0x23c] ;  /* 0x00008f0080807a20 */ /* 0x000fe40000410000 */
[----:B------:R-:W-:Y:S02]  /*12dd0*/  FADD.FTZ R0, R0, -R5 ;  /* 0x8000000500007221 */ /* 0x000fe40000010000 */
[----:B------:R-:W-:Y:S01]  /*12de0*/  FFMA.FTZ R120, R133, c[0x0][0x23c], -R56 ;  /* 0x00008f0085787a23 */ /* 0x000fe20000010838 */
[----:B------:R-:W1:Y:S01]  /*12df0*/  MUFU.EX2 R106, R106 ;  /* 0x0000006a006a7308 */ /* 0x000e620000000800 */
[----:B------:R-:W-:-:S02]  /*12e00*/  FMUL.FTZ R137, R0, c[0x0][0x23c] ;  /* 0x00008f0000897a20 */ /* 0x000fc40000410000 */
[--C-:B------:R-:W-:Y:S02]  /*12e10*/  FFMA.FTZ R0, R27, c[0x0][0x23c], -R56.reuse ;  /* 0x00008f001b007a23 */ /* 0x100fe40000010838 */
[----:B------:R-:W2:Y:S01]  /*12e20*/  LDSM.16.MT88.4 R24, [R149+0x6000] ;  /* 0x006000009518783b */ /* 0x000ea20000004200 */
[--C-:B------:R-:W-:Y:S02]  /*12e30*/  FFMA.FTZ R121, R194, c[0x0][0x23c], -R111.reuse ;  /* 0x00008f00c2797a23 */ /* 0x100fe4000001086f */
[----:B------:R-:W3:Y:S01]  /*12e40*/  MUFU.EX2 R58, R58 ;  /* 0x0000003a003a7308 */ /* 0x000ee20000000800 */
[--C-:B------:R-:W-:Y:S02]  /*12e50*/  FFMA.FTZ R2, R42, c[0x0][0x23c], -R111.reuse ;  /* 0x00008f002a027a23 */ /* 0x100fe4000001086f */
[----:B------:R-:W-:Y:S02]  /*12e60*/  FFMA.FTZ R123, R40, c[0x0][0x23c], -R111 ;  /* 0x00008f00287b7a23 */ /* 0x000fe4000001086f */
[----:B------:R-:W-:-:S02]  /*12e70*/  FFMA.FTZ R133, R199, c[0x0][0x23c], -R56 ;  /* 0x00008f00c7857a23 */ /* 0x000fc40000010838 */
[--C-:B------:R-:W-:Y:S01]  /*12e80*/  FFMA.FTZ R131, R131, c[0x0][0x23c], -R56.reuse ;  /* 0x00008f0083837a23 */ /* 0x100fe20000010838 */
[----:B------:R-:W-:Y:S01]  /*12e90*/  MUFU.EX2 R122, R122 ;  /* 0x0000007a007a7308 */ /* 0x000fe20000000800 */
[----:B-1----:R-:W-:Y:S01]  /*12ea0*/  F2FP.PACK_AB R32, R106, R124 ;  /* 0x0000007c6a20723e */ /* 0x002fe200000000ff */
[--C-:B------:R-:W-:Y:S02]  /*12eb0*/  FFMA.FTZ R118, R197, c[0x0][0x23c], -R56.reuse ;  /* 0x00008f00c5767a23 */ /* 0x100fe40000010838 */
[----:B------:R-:W-:Y:S02]  /*12ec0*/  FFMA.FTZ R134, R134, c[0x0][0x23c], -R111 ;  /* 0x00008f0086867a23 */ /* 0x000fe4000001086f */
[--C-:B------:R-:W-:Y:S02]  /*12ed0*/  FFMA.FTZ R109, R109, c[0x0][0x23c], -R56.reuse ;  /* 0x00008f006d6d7a23 */ /* 0x100fe40000010838 */
[----:B------:R-:W1:Y:S01]  /*12ee0*/  MUFU.EX2 R103, R103 ;  /* 0x0000006700677308 */ /* 0x000e620000000800 */
[----:B---3--:R-:W-:Y:S01]  /*12ef0*/  F2FP.PACK_AB R34, R58, R107 ;  /* 0x0000006b3a22723e */ /* 0x008fe200000000ff */
[----:B------:R-:W-:-:S02]  /*12f00*/  FFMA.FTZ R115, R115, c[0x0][0x23c], -R56 ;  /* 0x00008f0073737a23 */ /* 0x000fc40000010838 */
[--C-:B------:R-:W-:Y:S02]  /*12f10*/  FFMA.FTZ R50, R50, c[0x0][0x23c], -R111.reuse ;  /* 0x00008f0032327a23 */ /* 0x100fe4000001086f */
[--C-:B------:R-:W-:Y:S02]  /*12f20*/  FFMA.FTZ R59, R59, c[0x0][0x23c], -R56.reuse ;  /* 0x00008f003b3b7a23 */ /* 0x100fe40000010838 */
[----:B------:R-:W-:Y:S01]  /*12f30*/  MUFU.EX2 R65, R65 ;  /* 0x0000004100417308 */ /* 0x000fe20000000800 */
[--C-:B------:R-:W-:Y:S02]  /*12f40*/  FFMA.FTZ R51, R51, c[0x0][0x23c], -R56.reuse ;  /* 0x00008f0033337a23 */ /* 0x100fe40000010838 */
[----:B------:R-:W-:Y:S02]  /*12f50*/  FFMA.FTZ R104, R104, c[0x0][0x23c], -R111 ;  /* 0x00008f0068687a23 */ /* 0x000fe4000001086f */
[----:B------:R-:W-:-:S03]  /*12f60*/  FFMA.FTZ R48, R48, c[0x0][0x23c], -R56 ;  /* 0x00008f0030307a23 */ /* 0x000fc60000010838 */
[----:B------:R-:W3:Y:S01]  /*12f70*/  MUFU.EX2 R128, R128 ;  /* 0x0000008000807308 */ /* 0x000ee20000000800 */
[----:B-1----:R-:W-:-:S07]  /*12f80*/  F2FP.PACK_AB R33, R103, R122 ;  /* 0x0000007a6721723e */ /* 0x002fce00000000ff */
[----:B------:R-:W1:Y:S08]  /*12f90*/  MUFU.EX2 R137, R137 ;  /* 0x0000008900897308 */ /* 0x000e700000000800 */
[----:B------:R-:W4:Y:S01]  /*12fa0*/  MUFU.EX2 R0, R0 ;  /* 0x0000000000007308 */ /* 0x000f220000000800 */
[-C--:B---3--:R-:W-:Y:S02]  /*12fb0*/  FMUL.FTZ R20, R76, R128.reuse ;  /* 0x000000804c147220 */ /* 0x088fe40000410000 */
[----:B------:R-:W-:-:S02]  /*12fc0*/  FMUL.FTZ R21, R77, R128 ;  /* 0x000000804d157220 */ /* 0x000fc40000410000 */
[-C--:B------:R-:W-:Y:S02]  /*12fd0*/  FMUL.FTZ R80, R80, R128.reuse ;  /* 0x0000008050507220 */ /* 0x080fe40000410000 */
[-C--:B------:R-:W-:Y:S01]  /*12fe0*/  FMUL.FTZ R81, R81, R128.reuse ;  /* 0x0000008051517220 */ /* 0x080fe20000410000 */
[----:B------:R-:W-:Y:S01]  /*12ff0*/  MUFU.EX2 R121, R121 ;  /* 0x0000007900797308 */ /* 0x000fe20000000800 */
[-C--:B-1----:R-:W-:Y:S02]  /*13000*/  FMUL.FTZ R22, R78, R137.reuse ;  /* 0x000000894e167220 */ /* 0x082fe40000410000 */
[-C--:B------:R-:W-:Y:S02]  /*13010*/  FMUL.FTZ R23, R79, R137.reuse ;  /* 0x000000894f177220 */ /* 0x080fe40000410000 */
[-C--:B------:R-:W-:Y:S02]  /*13020*/  FMUL.FTZ R82, R82, R137.reuse ;  /* 0x0000008952527220 */ /* 0x080fe40000410000 */
[----:B------:R-:W-:Y:S01]  /*13030*/  FMUL.FTZ R83, R83, R137 ;  /* 0x0000008953537220 */ /* 0x000fe20000410000 */
[----:B----4-:R-:W-:Y:S01]  /*13040*/  F2FP.PACK_AB R35, R0, R65 ;  /* 0x000000410023723e */ /* 0x010fe200000000ff */
[-C--:B------:R-:W-:Y:S01]  /*13050*/  FMUL.FTZ R4, R96, R128.reuse ;  /* 0x0000008060047220 */ /* 0x080fe20000410000 */
[----:B------:R-:W1:Y:S01]  /*13060*/  MUFU.EX2 R2, R2 ;  /* 0x0000000200027308 */ /* 0x000e620000000800 */
[----:B------:R-:W-:-:S02]  /*13070*/  FMUL.FTZ R5, R97, R128 ;  /* 0x0000008061057220 */ /* 0x000fc40000410000 */
[-C--:B------:R-:W-:Y:S02]  /*13080*/  FMUL.FTZ R6, R98, R137.reuse ;  /* 0x0000008962067220 */ /* 0x080fe40000410000 */
[-C--:B------:R-:W-:Y:S01]  /*13090*/  FMUL.FTZ R7, R99, R137.reuse ;  /* 0x0000008963077220 */ /* 0x080fe20000410000 */
[C---:B--2---:R-:W-:Y:S01]  /*130a0*/  HMMA.16816.F32 R20, R32.reuse, R24, R20 ;  /* 0x000000182014723c */ /* 0x044fe20000001814 */
[-C--:B------:R-:W-:Y:S01]  /*130b0*/  FMUL.FTZ R12, R72, R128.reuse ;  /* 0x00000080480c7220 */ /* 0x080fe20000410000 */
[----:B------:R-:W-:Y:S01]  /*130c0*/  MUFU.EX2 R116, R116 ;  /* 0x0000007400747308 */ /* 0x000fe20000000800 */
[-C--:B------:R-:W-:Y:S02]  /*130d0*/  FMUL.FTZ R13, R73, R128.reuse ;  /* 0x00000080490d7220 */ /* 0x080fe40000410000 */
[-C--:B------:R-:W-:Y:S02]  /*130e0*/  FMUL.FTZ R14, R74, R137.reuse ;  /* 0x000000894a0e7220 */ /* 0x080fe40000410000 */
[----:B------:R-:W-:Y:S01]  /*130f0*/  FMUL.FTZ R15, R75, R137 ;  /* 0x000000894b0f7220 */ /* 0x000fe20000410000 */
[C---:B------:R-:W-:Y:S01]  /*13100*/  HMMA.16816.F32 R24, R32.reuse, R26, R80 ;  /* 0x0000001a2018723c */ /* 0x040fe20000001850 */
[-C--:B------:R-:W-:Y:S01]  /*13110*/  FMUL.FTZ R68, R68, R128.reuse ;  /* 0x0000008044447220 */ /* 0x080fe20000410000 */
[----:B------:R-:W2:Y:S01]  /*13120*/  MUFU.EX2 R123, R123 ;  /* 0x0000007b007b7308 */ /* 0x000ea20000000800 */
[-C--:B------:R-:W-:Y:S01]  /*13130*/  FMUL.FTZ R69, R69, R128.reuse ;  /* 0x0000008045457220 */ /* 0x080fe20000410000 */
[----:B-1----:R-:W-:Y:S01]  /*13140*/  F2FP.PACK_AB R40, R2, R121 ;  /* 0x000000790228723e */ /* 0x002fe200000000ff */
[-C--:B------:R-:W-:Y:S01]  /*13150*/  FMUL.FTZ R70, R70, R137.reuse ;  /* 0x0000008946467220 */ /* 0x080fe20000410000 */
[----:B------:R-:W-:Y:S01]  /*13160*/  LDSM.16.MT88.4 R80, [R149+0x7800] ;  /* 0x007800009550783b */ /* 0x000fe20000004200 */
[----:B------:R-:W-:Y:S01]  /*13170*/  FMUL.FTZ R71, R71, R137 ;  /* 0x0000008947477220 */ /* 0x000fe20000410000 */
[----:B------:R-:W-:Y:S01]  /*13180*/  HMMA.16816.F32 R4, R32, R8, R4 ;  /* 0x000000082004723c */ /* 0x000fe20000001804 */
[-C--:B------:R-:W-:Y:S01]  /*13190*/  FMUL.FTZ R92, R92, R128.reuse ;  /* 0x000000805c5c7220 */ /* 0x080fe20000410000 */
[----:B------:R-:W-:Y:S01]  /*131a0*/  MUFU.EX2 R120, R120 ;  /* 0x0000007800787308 */ /* 0x000fe20000000800 */
[----:B------:R-:W-:-:S02]  /*131b0*/  FMUL.FTZ R93, R93, R128 ;  /* 0x000000805d5d7220 */ /* 0x000fc40000410000 */
[-C--:B------:R-:W-:Y:S02]  /*131c0*/  FMUL.FTZ R94, R94, R137.reuse ;  /* 0x000000895e5e7220 */ /* 0x080fe40000410000 */
[-C--:B------:R-:W-:Y:S01]  /*131d0*/  FMUL.FTZ R95, R95, R137.reuse ;  /* 0x000000895f5f7220 */ /* 0x080fe20000410000 */
[C---:B------:R-:W-:Y:S01]  /*131e0*/  HMMA.16816.F32 R12, R32.reuse, R16, R12 ;  /* 0x00000010200c723c */ /* 0x040fe2000000180c */
[-C--:B------:R-:W-:Y:S01]  /*131f0*/  FMUL.FTZ R28, R88, R128.reuse ;  /* 0x00000080581c7220 */ /* 0x080fe20000410000 */
[----:B------:R-:W1:Y:S01]  /*13200*/  MUFU.EX2 R133, R133 ;  /* 0x0000008500857308 */ /* 0x000e620000000800 */
[----:B------:R-:W-:Y:S01]  /*13210*/  FMUL.FTZ R29, R89, R128 ;  /* 0x00000080591d7220 */ /* 0x000fe20000410000 */
[----:B--2---:R-:W-:Y:S01]  /*13220*/  F2FP.PACK_AB R42, R123, R116 ;  /* 0x000000747b2a723e */ /* 0x004fe200000000ff */
[-C--:B------:R-:W-:Y:S02]  /*13230*/  FMUL.FTZ R30, R90, R137.reuse ;  /* 0x000000895a1e7220 */ /* 0x080fe40000410000 */
[-C--:B------:R-:W-:Y:S01]  /*13240*/  FMUL.FTZ R31, R91, R137.reuse ;  /* 0x000000895b1f7220 */ /* 0x080fe20000410000 */
[----:B------:R-:W-:Y:S01]  /*13250*/  HMMA.16816.F32 R8, R32, R10, R68 ;  /* 0x0000000a2008723c */ /* 0x000fe20000001844 */
[-C--:B------:R-:W-:Y:S01]  /*13260*/  FMUL.FTZ R84, R84, R128.reuse ;  /* 0x0000008054547220 */ /* 0x080fe20000410000 */
[----:B------:R-:W-:Y:S01]  /*13270*/  MUFU.EX2 R131, R131 ;  /* 0x0000008300837308 */ /* 0x000fe20000000800 */
[----:B------:R-:W-:Y:S01]  /*13280*/  FMUL.FTZ R85, R85, R128 ;  /* 0x0000008055557220 */ /* 0x000fe20000410000 */
[----:B------:R-:W-:Y:S01]  /*13290*/  LDSM.16.MT88.4 R68, [R152+0x7800] ;  /* 0x007800009844783b */ /* 0x000fe20000004200 */
[----:B------:R-:W-:-:S02]  /*132a0*/  FMUL.FTZ R86, R86, R137 ;  /* 0x0000008956567220 */ /* 0x000fc40000410000 */
[-C--:B------:R-:W-:Y:S01]  /*132b0*/  FMUL.FTZ R87, R87, R137.reuse ;  /* 0x0000008957577220 */ /* 0x080fe20000410000 */
[C---:B------:R-:W-:Y:S01]  /*132c0*/  HMMA.16816.F32 R16, R32.reuse, R18, R92 ;  /* 0x000000122010723c */ /* 0x040fe2000000185c */
[----:B------:R-:W-:Y:S01]  /*132d0*/  LDSM.16.MT88.4 R92, [R150+0x7800] ;  /* 0x00780000965c783b */ /* 0x000fe20000004200 */
[----:B------:R-:W2:Y:S01]  /*132e0*/  MUFU.EX2 R118, R118 ;  /* 0x0000007600767308 */ /* 0x000ea20000000800 */
[----:B-1----:R-:W-:Y:S01]  /*132f0*/  F2FP.PACK_AB R41, R133, R120 ;  /* 0x000000788529723e */ /* 0x002fe200000000ff */
[----:B------:R-:W-:Y:S02]  /*13300*/  FFMA.FTZ R177, R177, R128, R124 ;  /* 0x00000080b1b17223 */ /* 0x000fe4000001007c */
[----:B------:R-:W-:Y:S02]  /*13310*/  FFMA.FTZ R122, R178, R137, R122 ;  /* 0x00000089b27a7223 */ /* 0x000fe4000001007a */
[----:B------:R-:W-:Y:S01]  /*13320*/  HMMA.16816.F32 R28, R32, R36, R28 ;  /* 0x00000024201c723c */ /* 0x000fe2000000181c */
[----:B------:R-:W-:Y:S01]  /*13330*/  FADD.FTZ R106, R106, R177 ;  /* 0x000000b16a6a7221 */ /* 0x000fe20000010000 */
[----:B------:R-:W-:Y:S01]  /*13340*/  MUFU.EX2 R50, R50 ;  /* 0x0000003200327308 */ /* 0x000fe20000000800 */
[----:B------:R-:W-:-:S02]  /*13350*/  FADD.FTZ R122, R103, R122 ;  /* 0x0000007a677a7221 */ /* 0x000fc40000010000 */
[----:B------:R-:W-:Y:S02]  /*13360*/  FADD.FTZ R107, R107, R106 ;  /* 0x0000006a6b6b7221 */ /* 0x000fe40000010000 */
[----:B------:R-:W-:Y:S01]  /*13370*/  FADD.FTZ R65, R65, R122 ;  /* 0x0000007a41417221 */ /* 0x000fe20000010000 */
[----:B------:R-:W-:Y:S01]  /*13380*/  HMMA.16816.F32 R32, R32, R38, R84 ;  /* 0x000000262020723c */ /* 0x000fe20000001854 */
[----:B------:R-:W1:Y:S01]  /*13390*/  LDSM.16.MT88.4 R36, [R148+0x6800] ;  /* 0x006800009424783b */ /* 0x000e620000004200 */
[----:B--2---:R-:W-:Y:S01]  /*133a0*/  F2FP.PACK_AB R43, R118, R131 ;  /* 0x00000083762b723e */ /* 0x004fe200000000ff */
[----:B------:R-:W-:Y:S01]  /*133b0*/  FADD.FTZ R58, R58, R107 ;  /* 0x0000006b3a3a7221 */ /* 0x000fe20000010000 */
[----:B------:R-:W-:Y:S01]  /*133c0*/  MUFU.EX2 R59, R59 ;  /* 0x0000003b003b7308 */ /* 0x000fe20000000800 */
[----:B------:R-:W-:Y:S02]  /*133d0*/  FADD.FTZ R65, R0, R65 ;  /* 0x0000004100417221 */ /* 0x000fe40000010000 */
[----:B------:R-:W-:-:S02]  /*133e0*/  FADD.FTZ R121, R121, R58 ;  /* 0x0000003a79797221 */ /* 0x000fc40000010000 */
[C---:B------:R-:W-:Y:S01]  /*133f0*/  HMMA.16816.F32 R20, R40.reuse, R44, R20 ;  /* 0x0000002c2814723c */ /* 0x040fe20000001814 */
[----:B------:R-:W-:Y:S02]  /*13400*/  FADD.FTZ R120, R120, R65 ;  /* 0x0000004178787221 */ /* 0x000fe40000010000 */
[----:B------:R-:W-:Y:S01]  /*13410*/  FADD.FTZ R65, R2, R121 ;  /* 0x0000007902417221 */ /* 0x000fe20000010000 */
[----:B------:R-:W-:Y:S01]  /*13420*/  MUFU.EX2 R0, R48 ;  /* 0x0000003000007308 */ /* 0x000fe20000000800 */
[----:B------:R-:W-:Y:S02]  /*13430*/  FADD.FTZ R120, R133, R120 ;  /* 0x0000007885787221 */ /* 0x000fe40000010000 */
[----:B------:R-:W-:Y:S01]  /*13440*/  FFMA.FTZ R177, R102, c[0x0][0x23c], -R111 ;  /* 0x00008f0066b17a23 */ /* 0x000fe2000001086f */
[----:B------:R-:W-:Y:S01]  /*13450*/  HMMA.16816.F32 R24, R40, R46, R24 ;  /* 0x0000002e2818723c */ /* 0x000fe20000001818 */
[----:B------:R-:W2:Y:S01]  /*13460*/  LDSM.16.MT88.4 R44, [R152+0x7000] ;  /* 0x00700000982c783b */ /* 0x000ea20000004200 */
[----:B------:R-:W-:-:S02]  /*13470*/  FADD.FTZ R131, R131, R120 ;  /* 0x0000007883837221 */ /* 0x000fc40000010000 */
[--C-:B------:R-:W-:Y:S01]  /*13480*/  FFMA.FTZ R2, R57, c[0x0][0x23c], -R56.reuse ;  /* 0x00008f0039027a23 */ /* 0x100fe20000010838 */
[----:B------:R-:W-:Y:S01]  /*13490*/  MUFU.EX2 R177, R177 ;  /* 0x000000b100b17308 */ /* 0x000fe20000000800 */
[----:B------:R-:W-:Y:S02]  /*134a0*/  FADD.FTZ R118, R118, R131 ;  /* 0x0000008376767221 */ /* 0x000fe40000010000 */
[C---:B------:R-:W-:Y:S05]  /*134b0*/  HMMA.16816.F32 R4, R40.reuse, R60, R4 ;  /* 0x0000003c2804723c */ /* 0x040fea0000001804 */
[----:B------:R-:W-:Y:S02]  /*134c0*/  MUFU.EX2 R2, R2 ;  /* 0x0000000200027308 */ /* 0x000fe40000000800 */
[--C-:B------:R-:W-:Y:S01]  /*134d0*/  FFMA.FTZ R61, R189, c[0x0][0x23c], -R56.reuse ;  /* 0x00008f00bd3d7a23 */ /* 0x100fe20000010838 */
[----:B------:R-:W-:Y:S01]  /*134e0*/  HMMA.16816.F32 R8, R40, R62, R8 ;  /* 0x0000003e2808723c */ /* 0x000fe20000001808 */
[----:B------:R-:W-:-:S04]  /*134f0*/  FFMA.FTZ R60, R193, c[0x0][0x23c], -R56 ;  /* 0x00008f00c13c7a23 */ /* 0x000fc80000010838 */
        /* <DEDUP_REMOVED lines=10> */
[----:B-1----:R-:W-:Y:S01]  /*135a0*/  HMMA.16816.F32 R28, R40, R36, R28 ;  /* 0x00000024281c723c */ /* 0x002fe2000000181c */
[----:B------:R-:W-:-:S04]  /*135b0*/  FFMA.FTZ R55, R190, c[0x0][0x23c], -R111 ;  /* 0x00008f00be377a23 */ /* 0x000fc8000001086f */
[----:B------:R-:W1:Y:S03]  /*135c0*/  MUFU.EX2 R54, R54 ;  /* 0x0000003600367308 */ /* 0x000e660000000800 */
[----:B------:R-:W-:Y:S01]  /*135d0*/  HMMA.16816.F32 R32, R40, R38, R32 ;  /* 0x000000262820723c */ /* 0x000fe20000001820 */
[----:B------:R-:W3:Y:S04]  /*135e0*/  LDSM.16.MT88.4 R40, [R150+0x7000] ;  /* 0x007000009628783b */ /* 0x000ee80000004200 */
[----:B------:R-:W-:Y:S01]  /*135f0*/  MUFU.EX2 R52, R52 ;  /* 0x0000003400347308 */ /* 0x000fe20000000800 */
[----:B------:R-:W4:Y:S07]  /*13600*/  LDSM.16.MT88.4 R36, [R149+0x7000] ;  /* 0x007000009524783b */ /* 0x000f2e0000004200 */
[----:B------:R-:W5:Y:S01]  /*13610*/  MUFU.EX2 R55, R55 ;  /* 0x0000003700377308 */ /* 0x000f620000000800 */
[----:B-1----:R-:W-:-:S07]  /*13620*/  F2FP.PACK_AB R84, R54, R53 ;  /* 0x000000353654723e */ /* 0x002fce00000000ff */
[----:B------:R-:W1:Y:S08]  /*13630*/  MUFU.EX2 R62, R62 ;  /* 0x0000003e003e7308 */ /* 0x000e700000000800 */
[----:B------:R-:W2:Y:S01]  /*13640*/  MUFU.EX2 R60, R60 ;  /* 0x0000003c003c7308 */ /* 0x000ea20000000800 */
[----:B-----5:R-:W-:Y:S02]  /*13650*/  F2FP.PACK_AB R86, R55, R52 ;  /* 0x000000343756723e */ /* 0x020fe400000000ff */
[----:B-1----:R-:W-:Y:S01]  /*13660*/  F2FP.PACK_AB R85, R62, R63 ;  /* 0x0000003f3e55723e */ /* 0x002fe200000000ff */
[----:B------:R-:W-:-:S04]  /*13670*/  FADD.FTZ R63, R63, R118 ;  /* 0x000000763f3f7221 */ /* 0x000fc80000010000 */
[----:B------:R-:W-:Y:S01]  /*13680*/  MUFU.EX2 R51, R51 ;  /* 0x0000003300337308 */ /* 0x000fe20000000800 */
[----:B------:R-:W-:Y:S01]  /*13690*/  FADD.FTZ R62, R62, R63 ;  /* 0x0000003f3e3e7221 */ /* 0x000fe20000010000 */
[----:B--2---:R-:W-:-:S03]  /*136a0*/  F2FP.PACK_AB R87, R60, R61 ;  /* 0x0000003d3c57723e */ /* 0x004fc600000000ff */
[----:B------:R-:W-:-:S04]  /*136b0*/  FADD.FTZ R61, R61, R62 ;  /* 0x0000003e3d3d7221 */ /* 0x000fc80000010000 */
[----:B------:R-:W-:Y:S01]  /*136c0*/  FADD.FTZ R60, R60, R61 ;  /* 0x0000003d3c3c7221 */ /* 0x000fe20000010000 */
[C---:B------:R-:W-:Y:S01]  /*136d0*/  HMMA.16816.F32 R96, R84.reuse, R44, R4 ;  /* 0x0000002c5460723c */ /* 0x040fe20000001804 */
[----:B------:R-:W1:Y:S06]  /*136e0*/  LDSM.16.MT88.4 R4, [R148+0x7000] ;  /* 0x007000009404783b */ /* 0x000e6c0000004200 */
[--C-:B------:R-:W-:Y:S01]  /*136f0*/  FFMA.FTZ R44, R119, c[0x0][0x23c], -R56.reuse ;  /* 0x00008f00772c7a23 */ /* 0x100fe20000010838 */
[----:B---3--:R-:W-:Y:S01]  /*13700*/  HMMA.16816.F32 R12, R84, R40, R12 ;  /* 0x00000028540c723c */ /* 0x008fe2000000180c */
[----:B------:R-:W-:-:S02]  /*13710*/  FFMA.FTZ R45, R117, c[0x0][0x23c], -R56 ;  /* 0x00008f00752d7a23 */ /* 0x000fc40000010838 */
[--C-:B------:R-:W-:Y:S02]  /*13720*/  FFMA.FTZ R117, R112, c[0x0][0x23c], -R111.reuse ;  /* 0x00008f0070757a23 */ /* 0x100fe4000001086f */
[----:B------:R-:W-:Y:S01]  /*13730*/  MUFU.EX2 R44, R44 ;  /* 0x0000002c002c7308 */ /* 0x000fe20000000800 */
[--C-:B------:R-:W-:Y:S02]  /*13740*/  FFMA.FTZ R119, R110, c[0x0][0x23c], -R111.reuse ;  /* 0x00008f006e777a23 */ /* 0x100fe4000001086f */
[C---:B------:R-:W-:Y:S01]  /*13750*/  HMMA.16816.F32 R16, R84.reuse, R42, R16 ;  /* 0x0000002a5410723c */ /* 0x040fe20000001810 */
[----:B------:R-:W-:Y:S02]  /*13760*/  FFMA.FTZ R40, R174, c[0x0][0x23c], -R111 ;  /* 0x00008f00ae287a23 */ /* 0x000fe4000001086f */
[--C-:B------:R-:W-:Y:S02]  /*13770*/  FFMA.FTZ R41, R181, c[0x0][0x23c], -R56.reuse ;  /* 0x00008f00b5297a23 */ /* 0x100fe40000010838 */
[----:B------:R-:W-:Y:S02]  /*13780*/  MUFU.EX2 R45, R45 ;  /* 0x0000002d002d7308 */ /* 0x000fe40000000800 */
[--C-:B------:R-:W-:Y:S01]  /*13790*/  FFMA.FTZ R43, R183, c[0x0][0x23c], -R56.reuse ;  /* 0x00008f00b72b7a23 */ /* 0x100fe20000010838 */
[----:B----4-:R-:W-:Y:S01]  /*137a0*/  HMMA.16816.F32 R20, R84, R36, R20 ;  /* 0x000000245414723c */ /* 0x010fe20000001814 */
[----:B------:R-:W-:-:S04]  /*137b0*/  FFMA.FTZ R42, R187, c[0x0][0x23c], -R56 ;  /* 0x00008f00bb2a7a23 */ /* 0x000fc80000010838 */
[----:B------:R-:W-:Y:S02]  /*137c0*/  MUFU.EX2 R40, R40 ;  /* 0x0000002800287308 */ /* 0x000fe40000000800 */
[--C-:B------:R-:W-:Y:S01]  /*137d0*/  FFMA.FTZ R37, R184, c[0x0][0x23c], -R111.reuse ;  /* 0x00008f00b8257a23 */ /* 0x100fe2000001086f */
[----:B------:R-:W-:Y:S01]  /*137e0*/  HMMA.16816.F32 R24, R84, R38, R24 ;  /* 0x000000265418723c */ /* 0x000fe20000001818 */
[----:B------:R-:W-:-:S04]  /*137f0*/  FFMA.FTZ R36, R176, c[0x0][0x23c], -R111 ;  /* 0x00008f00b0247a23 */ /* 0x000fc8000001086f */
[----:B------:R-:W2:Y:S02]  /*13800*/  MUFU.EX2 R37, R37 ;  /* 0x0000002500257308 */ /* 0x000ea40000000800 */
[----:B------:R-:W-:Y:S01]  /*13810*/  FFMA.FTZ R39, R182, c[0x0][0x23c], -R111 ;  /* 0x00008f00b6277a23 */ /* 0x000fe2000001086f */
[----:B------:R-:W-:Y:S01]  /*13820*/  HMMA.16816.F32 R8, R84, R46, R8 ;  /* 0x0000002e5408723c */ /* 0x000fe20000001808 */
[----:B------:R-:W-:-:S04]  /*13830*/  FFMA.FTZ R38, R185, c[0x0][0x23c], -R56 ;  /* 0x00008f00b9267a23 */ /* 0x000fc80000010838 */
[----:B------:R-:W-:Y:S02]  /*13840*/  MUFU.EX2 R36, R36 ;  /* 0x0000002400247308 */ /* 0x000fe40000000800 */
[--C-:B------:R-:W-:Y:S01]  /*13850*/  FFMA.FTZ R47, R135, c[0x0][0x23c], -R56.reuse ;  /* 0x00008f00872f7a23 */ /* 0x100fe20000010838 */
[----:B-1----:R-:W-:Y:S01]  /*13860*/  HMMA.16816.F32 R28, R84, R4, R28 ;  /* 0x00000004541c723c */ /* 0x002fe2000000181c */
[----:B------:R-:W-:-:S04]  /*13870*/  FFMA.FTZ R46, R127, c[0x0][0x23c], -R56 ;  /* 0x00008f007f2e7a23 */ /* 0x000fc80000010838 */
[----:B------:R-:W1:Y:S02]  /*13880*/  MUFU.EX2 R39, R39 ;  /* 0x0000002700277308 */ /* 0x000e640000000800 */
[----:B--2---:R-:W-:Y:S01]  /*13890*/  F2FP.PACK_AB R4, R37, R40 ;  /* 0x000000282504723e */ /* 0x004fe200000000ff */
[----:B------:R-:W-:Y:S05]  /*138a0*/  HMMA.16816.F32 R84, R84, R6, R32 ;  /* 0x000000065454723c */ /* 0x000fea0000001820 */
[----:B------:R-:W-:Y:S02]  /*138b0*/  MUFU.EX2 R43, R43 ;  /* 0x0000002b002b7308 */ /* 0x000fe40000000800 */
[----:B------:R-:W-:-:S02]  /*138c0*/  FFMA.FTZ R32, R132, c[0x0][0x23c], -R111 ;  /* 0x00008f0084207a23 */ /* 0x000fc4000001086f */
[--C-:B------:R-:W-:Y:S02]  /*138d0*/  FFMA.FTZ R33, R138, c[0x0][0x23c], -R111.reuse ;  /* 0x00008f008a217a23 */ /* 0x100fe4000001086f */
[--C-:B------:R-:W-:Y:S02]  /*138e0*/  FFMA.FTZ R34, R108, c[0x0][0x23c], -R111.reuse ;  /* 0x00008f006c227a23 */ /* 0x100fe4000001086f */
[----:B------:R-:W2:Y:S01]  /*138f0*/  MUFU.EX2 R42, R42 ;  /* 0x0000002a002a7308 */ /* 0x000ea20000000800 */
[----:B-1----:R-:W-:Y:S01]  /*13900*/  F2FP.PACK_AB R6, R39, R36 ;  /* 0x000000242706723e */ /* 0x002fe200000000ff */
[--C-:B------:R-:W-:Y:S02]  /*13910*/  FFMA.FTZ R35, R126, c[0x0][0x23c], -R111.reuse ;  /* 0x00008f007e237a23 */ /* 0x100fe4000001086f */
[--C-:B------:R-:W-:Y:S02]  /*13920*/  FFMA.FTZ R108, R64, c[0x0][0x23c], -R111.reuse ;  /* 0x00008f00406c7a23 */ /* 0x100fe4000001086f */
[----:B------:R-:W-:-:S02]  /*13930*/  FFMA.FTZ R64, R66, c[0x0][0x23c], -R111 ;  /* 0x00008f0042407a23 */ /* 0x000fc4000001086f */
[----:B------:R-:W-:Y:S01]  /*13940*/  MUFU.EX2 R41, R41 ;  /* 0x0000002900297308 */ /* 0x000fe20000000800 */
[----:B------:R-:W-:-:S07]  /*13950*/  FFMA.FTZ R66, R67, c[0x0][0x23c], -R111 ;  /* 0x00008f0043427a23 */ /* 0x000fce000001086f */
[----:B------:R-:W1:Y:S01]  /*13960*/  MUFU.EX2 R38, R38 ;  /* 0x0000002600267308 */ /* 0x000e620000000800 */
[----:B--2---:R-:W-:Y:S01]  /*13970*/  F2FP.PACK_AB R5, R42, R43 ;  /* 0x0000002b2a05723e */ /* 0x004fe200000000ff */
[----:B------:R-:W-:-:S04]  /*13980*/  FADD.FTZ R43, R43, R60 ;  /* 0x0000003c2b2b7221 */ /* 0x000fc80000010000 */
[----:B------:R-:W-:Y:S02]  /*13990*/  FADD.FTZ R42, R42, R43 ;  /* 0x0000002b2a2a7221 */ /* 0x000fe40000010000 */
        /* <DEDUP_REMOVED lines=9> */
[----:B------:R-:W-:Y:S06]  /*13a30*/  LDSM.16.MT88.4 R12, [R150+0x8000] ;  /* 0x00800000960c783b */ /* 0x000fec0000004200 */
[----:B------:R-:W-:Y:S01]  /*13a40*/  MUFU.EX2 R47, R47 ;  /* 0x0000002f002f7308 */ /* 0x000fe20000000800 */
[C---:B------:R-:W-:Y:S01]  /*13a50*/  HMMA.16816.F32 R92, R4.reuse, R94, R16 ;  /* 0x0000005e045c723c */ /* 0x040fe20000001810 */
[----:B------:R-:W3:Y:S06]  /*13a60*/  LDSM.16.MT88.4 R16, [R152+0x8000] ;  /* 0x008000009810783b */ /* 0x000eec0000004200 */
[----:B------:R-:W-:Y:S01]  /*13a70*/  MUFU.EX2 R46, R46 ;  /* 0x0000002e002e7308 */ /* 0x000fe20000000800 */
[C---:B------:R-:W-:Y:S01]  /*13a80*/  HMMA.16816.F32 R76, R4.reuse, R80, R20 ;  /* 0x00000050044c723c */ /* 0x040fe20000001814 */
[----:B------:R-:W-:Y:S06]  /*13a90*/  LDSM.16.MT88.4 R20, [R149+0x8800] ;  /* 0x008800009514783b */ /* 0x000fec0000004200 */
[----:B------:R-:W-:Y:S01]  /*13aa0*/  MUFU.EX2 R108, R108 ;  /* 0x0000006c006c7308 */ /* 0x000fe20000000800 */
[C---:B------:R-:W-:Y:S07]  /*13ab0*/  HMMA.16816.F32 R80, R4.reuse, R82, R24 ;  /* 0x000000520450723c */ /* 0x040fee0000001818 */
[----:B------:R-:W-:Y:S01]  /*13ac0*/  MUFU.EX2 R24, R134 ;  /* 0x0000008600187308 */ /* 0x000fe20000000800 */
[----:B------:R-:W-:Y:S01]  /*13ad0*/  FFMA.FTZ R25, R136, c[0x0][0x23c], -R111 ;  /* 0x00008f0088197a23 */ /* 0x000fe2000001086f */
[----:B--2---:R-:W-:Y:S01]  /*13ae0*/  HMMA.16816.F32 R88, R4, R8, R28 ;  /* 0x000000080458723c */ /* 0x004fe2000000181c */
[----:B------:R-:W-:-:S05]  /*13af0*/  FFMA.FTZ R26, R129, c[0x0][0x23c], -R56 ;  /* 0x00008f00811a7a23 */ /* 0x000fca0000010838 */
[----:B------:R-:W-:Y:S01]  /*13b00*/  MUFU.EX2 R117, R117 ;  /* 0x0000007500757308 */ /* 0x000fe20000000800 */
[--C-:B------:R-:W-:Y:S02]  /*13b10*/  FFMA.FTZ R27, R125, c[0x0][0x23c], -R56.reuse ;  /* 0x00008f007d1b7a23 */ /* 0x100fe40000010838 */
[--C-:B------:R-:W-:Y:S01]  /*13b20*/  FFMA.FTZ R29, R175, c[0x0][0x23c], -R56.reuse ;  /* 0x00008f00af1d7a23 */ /* 0x100fe20000010838 */
[----:B------:R-:W-:Y:S01]  /*13b30*/  HMMA.16816.F32 R84, R4, R10, R84 ;  /* 0x0000000a0454723c */ /* 0x000fe20000001854 */
[----:B------:R-:W2:Y:S01]  /*13b40*/  LDSM.16.MT88.4 R8, [R149+0x8000] ;  /* 0x008000009508783b */ /* 0x000ea20000004200 */
[----:B------:R-:W-:Y:S02]  /*13b50*/  FFMA.FTZ R28, R139, c[0x0][0x23c], -R56 ;  /* 0x00008f008b1c7a23 */ /* 0x000fe40000010838 */
[----:B------:R-:W4:Y:S01]  /*13b60*/  MUFU.EX2 R25, R25 ;  /* 0x0000001900197308 */ /* 0x000f220000000800 */
[--C-:B------:R-:W-:Y:S02]  /*13b70*/  FFMA.FTZ R30, R114, c[0x0][0x23c], -R111.reuse ;  /* 0x00008f00721e7a23 */ /* 0x100fe4000001086f */
[----:B------:R-:W-:Y:S01]  /*13b80*/  FFMA.FTZ R31, R130, c[0x0][0x23c], -R111 ;  /* 0x00008f00821f7a23 */ /* 0x000fe2000001086f */
[----:B-1----:R-:W-:-:S04]  /*13b90*/  F2FP.PACK_AB R4, R33, R32 ;  /* 0x000000202104723e */ /* 0x002fc800000000ff */
[----:B------:R-:W-:Y:S08]  /*13ba0*/  MUFU.EX2 R26, R26 ;  /* 0x0000001a001a7308 */ /* 0x000ff00000000800 */
[----:B------:R-:W1:Y:S01]  /*13bb0*/  MUFU.EX2 R29, R29 ;  /* 0x0000001d001d7308 */ /* 0x000e620000000800 */
[----:B----4-:R-:W-:-:S07]  /*13bc0*/  F2FP.PACK_AB R6, R25, R24 ;  /* 0x000000181906723e */ /* 0x010fce00000000ff */
[----:B------:R-:W-:Y:S08]  /*13bd0*/  MUFU.EX2 R27, R27 ;  /* 0x0000001b001b7308 */ /* 0x000ff00000000800 */
[----:B------:R-:W4:Y:S01]  /*13be0*/  MUFU.EX2 R28, R28 ;  /* 0x0000001c001c7308 */ /* 0x000f220000000800 */
[----:B-1----:R-:W-:-:S07]  /*13bf0*/  F2FP.PACK_AB R5, R29, R26 ;  /* 0x0000001a1d05723e */ /* 0x002fce00000000ff */
[----:B------:R-:W-:Y:S01]  /*13c00*/  MUFU.EX2 R30, R30 ;  /* 0x0000001e001e7308 */ /* 0x000fe20000000800 */
[----:B----4-:R-:W-:-:S07]  /*13c10*/  F2FP.PACK_AB R7, R28, R27 ;  /* 0x0000001b1c07723e */ /* 0x010fce00000000ff */
[----:B------:R-:W1:Y:S01]  /*13c20*/  MUFU.EX2 R31, R31 ;  /* 0x0000001f001f7308 */ /* 0x000e620000000800 */
[C---:B---3--:R-:W-:Y:S07]  /*13c30*/  HMMA.16816.F32 R96, R4.reuse, R16, R96 ;  /* 0x000000100460723c */ /* 0x048fee0000001860 */
[----:B------:R-:W-:Y:S01]  /*13c40*/  MUFU.EX2 R64, R64 ;  /* 0x0000004000407308 */ /* 0x000fe20000000800 */
[C---:B------:R-:W-:Y:S01]  /*13c50*/  HMMA.16816.F32 R68, R4.reuse, R18, R68 ;  /* 0x000000120444723c */ /* 0x040fe20000001844 */
[----:B------:R-:W3:Y:S06]  /*13c60*/  LDSM.16.MT88.4 R16, [R148+0x8000] ;  /* 0x008000009410783b */ /* 0x000eec0000004200 */
[----:B------:R-:W-:Y:S01]  /*13c70*/  MUFU.EX2 R119, R119 ;  /* 0x0000007700777308 */ /* 0x000fe20000000800 */
[C---:B--2---:R-:W-:Y:S07]  /*13c80*/  HMMA.16816.F32 R76, R4.reuse, R8, R76 ;  /* 0x00000008044c723c */ /* 0x044fee000000184c */
[----:B------:R-:W-:Y:S01]  /*13c90*/  MUFU.EX2 R67, R104 ;  /* 0x0000006800437308 */ /* 0x000fe20000000800 */
[C---:B------:R-:W-:Y:S01]  /*13ca0*/  HMMA.16816.F32 R80, R4.reuse, R10, R80 ;  /* 0x0000000a0450723c */ /* 0x040fe20000001850 */
[----:B------:R-:W2:Y:S06]  /*13cb0*/  LDSM.16.MT88.4 R8, [R152+0x8800] ;  /* 0x008800009808783b */ /* 0x000eac0000004200 */
[----:B------:R-:W-:Y:S01]  /*13cc0*/  MUFU.EX2 R66, R66 ;  /* 0x0000004200427308 */ /* 0x000fe20000000800 */
[C---:B------:R-:W-:Y:S08]  /*13cd0*/  HMMA.16816.F32 R72, R4.reuse, R12, R72 ;  /* 0x0000000c0448723c */ /* 0x040ff00000001848 */
[C---:B------:R-:W-:Y:S01]  /*13ce0*/  HMMA.16816.F32 R92, R4.reuse, R14, R92 ;  /* 0x0000000e045c723c */ /* 0x040fe2000000185c */
[----:B------:R-:W4:Y:S07]  /*13cf0*/  LDSM.16.MT88.4 R12, [R150+0x8800] ;  /* 0x00880000960c783b */ /* 0x000f2e0000004200 */
[C---:B---3--:R-:W-:Y:S08]  /*13d00*/  HMMA.16816.F32 R88, R4.reuse, R16, R88 ;  /* 0x000000100458723c */ /* 0x048ff00000001858 */
[----:B------:R-:W-:Y:S01]  /*13d10*/  HMMA.16816.F32 R84, R4, R18, R84 ;  /* 0x000000120454723c */ /* 0x000fe20000001854 */
[----:B------:R-:W-:Y:S06]  /*13d20*/  LDSM.16.MT88.4 R16, [R152+0x9000] ;  /* 0x009000009810783b */ /* 0x000fec0000004200 */
[----:B------:R-:W-:-:S02]  /*13d30*/  F2FP.PACK_AB R4, R35, R34 ;  /* 0x000000222304723e */ /* 0x000fc400000000ff */
[----:B------:R-:W-:Y:S02]  /*13d40*/  F2FP.PACK_AB R5, R47, R44 ;  /* 0x0000002c2f05723e */ /* 0x000fe400000000ff */
[----:B-1----:R-:W-:Y:S02]  /*13d50*/  F2FP.PACK_AB R6, R31, R30 ;  /* 0x0000001e1f06723e */ /* 0x002fe400000000ff */
[----:B------:R-:W-:-:S07]  /*13d60*/  F2FP.PACK_AB R7, R46, R45 ;  /* 0x0000002d2e07723e */ /* 0x000fce00000000ff */
[C---:B--2---:R-:W-:Y:S08]  /*13d70*/  HMMA.16816.F32 R96, R4.reuse, R8, R96 ;  /* 0x000000080460723c */ /* 0x044ff00000001860 */
[C---:B------:R-:W-:Y:S01]  /*13d80*/  HMMA.16816.F32 R68, R4.reuse, R10, R68 ;  /* 0x0000000a0444723c */ /* 0x040fe20000001844 */
[----:B------:R-:W1:Y:S07]  /*13d90*/  LDSM.16.MT88.4 R8, [R148+0x8800] ;  /* 0x008800009408783b */ /* 0x000e6e0000004200 */
[C---:B----4-:R-:W-:Y:S08]  /*13da0*/  HMMA.16816.F32 R72, R4.reuse, R12, R72 ;  /* 0x0000000c0448723c */ /* 0x050ff00000001848 */
[C---:B------:R-:W-:Y:S01]  /*13db0*/  HMMA.16816.F32 R92, R4.reuse, R14, R92 ;  /* 0x0000000e045c723c */ /* 0x040fe2000000185c */
[----:B------:R-:W-:Y:S07]  /*13dc0*/  LDSM.16.MT88.4 R12, [R150+0x9000] ;  /* 0x00900000960c783b */ /* 0x000fee0000004200 */
[C---:B------:R-:W-:Y:S01]  /*13dd0*/  HMMA.16816.F32 R76, R4.reuse, R20, R76 ;  /* 0x00000014044c723c */ /* 0x040fe2000000184c */
[----:B------:R-:W-:Y:S06]  /*13de0*/  MUFU.EX2 R20, R109 ;  /* 0x0000006d00147308 */ /* 0x000fec0000000800 */
[--C-:B------:R-:W-:Y:S01]  /*13df0*/  FFMA.FTZ R21, R105, c[0x0][0x23c], -R56.reuse ;  /* 0x00008f0069157a23 */ /* 0x100fe20000010838 */
[C---:B------:R-:W-:Y:S01]  /*13e00*/  HMMA.16816.F32 R80, R4.reuse, R22, R80 ;  /* 0x000000160450723c */ /* 0x040fe20000001850 */
[----:B------:R-:W2:Y:S06]  /*13e10*/  MUFU.EX2 R23, R115 ;  /* 0x0000007300177308 */ /* 0x000eac0000000800 */
[----:B------:R-:W-:Y:S01]  /*13e20*/  FFMA.FTZ R22, R113, c[0x0][0x23c], -R56 ;  /* 0x00008f0071167a23 */ /* 0x000fe20000010838 */
[C---:B-1----:R-:W-:Y:S01]  /*13e30*/  HMMA.16816.F32 R88, R4.reuse, R8, R88 ;  /* 0x000000080458723c */ /* 0x042fe20000001858 */
[----:B------:R-:W-:Y:S07]  /*13e40*/  MUFU.EX2 R21, R21 ;  /* 0x0000001500157308 */ /* 0x000fee0000000800 */
[----:B------:R-:W-:Y:S01]  /*13e50*/  HMMA.16816.F32 R84, R4, R10, R84 ;  /* 0x0000000a0454723c */ /* 0x000fe20000001854 */
[----:B------:R-:W1:Y:S01]  /*13e60*/  LDSM.16.MT88.4 R8, [R149+0x9000] ;  /* 0x009000009508783b */ /* 0x000e620000004200 */
[----:B------:R-:W3:Y:S05]  /*13e70*/  MUFU.EX2 R22, R22 ;  /* 0x0000001600167308 */ /* 0x000eea0000000800 */
[----:B------:R-:W-:-:S02]  /*13e80*/  F2FP.PACK_AB R4, R117, R108 ;  /* 0x0000006c7504723e */ /* 0x000fc400000000ff */
[----:B--2---:R-:W-:Y:S02]  /*13e90*/  F2FP.PACK_AB R5, R23, R20 ;  /* 0x000000141705723e */ /* 0x004fe400000000ff */
[----:B------:R-:W-:Y:S02]  /*13ea0*/  F2FP.PACK_AB R6, R119, R64 ;  /* 0x000000407706723e */ /* 0x000fe400000000ff */
[----:B---3--:R-:W-:-:S07]  /*13eb0*/  F2FP.PACK_AB R7, R22, R21 ;  /* 0x000000151607723e */ /* 0x008fce00000000ff */
[C---:B------:R-:W-:Y:S08]  /*13ec0*/  HMMA.16816.F32 R96, R4.reuse, R16, R96 ;  /* 0x000000100460723c */ /* 0x040ff00000001860 */
[C---:B------:R-:W-:Y:S01]  /*13ed0*/  HMMA.16816.F32 R68, R4.reuse, R18, R68 ;  /* 0x000000120444723c */ /* 0x040fe20000001844 */
[----:B------:R-:W2:Y:S07]  /*13ee0*/  LDSM.16.MT88.4 R16, [R148+0x9000] ;  /* 0x009000009410783b */ /* 0x000eae0000004200 */
[C---:B-1----:R-:W-:Y:S07]  /*13ef0*/  HMMA.16816.F32 R76, R4.reuse, R8, R76 ;  /* 0x00000008044c723c */ /* 0x042fee000000184c */
        /* <DEDUP_REMOVED lines=8> */
[----:B------:R-:W-:Y:S01]  /*13f80*/  HMMA.16816.F32 R80, R4, R10, R80 ;  /* 0x0000000a0450723c */ /* 0x000fe20000001850 */
[----:B------:R-:W3:Y:S02]  /*13f90*/  LDSM.16.MT88.4 R8, [R150+0x9800] ;  /* 0x009800009608783b */ /* 0x000ee40000004200 */
[----:B------:R-:W-:-:S04]  /*13fa0*/  FADD.FTZ R55, R55, R52 ;  /* 0x0000003437377221 */ /* 0x000fc80000010000 */
[----:B------:R-:W-:Y:S01]  /*13fb0*/  FADD.FTZ R40, R40, R55 ;  /* 0x0000003728287221 */ /* 0x000fe20000010000 */
[----:B--2---:R-:W-:Y:S03]  /*13fc0*/  HMMA.16816.F32 R88, R4, R16, R88 ;  /* 0x000000100458723c */ /* 0x004fe60000001858 */
[----:B------:R-:W-:-:S04]  /*13fd0*/  FADD.FTZ R37, R37, R40 ;  /* 0x0000002825257221 */ /* 0x000fc80000010000 */
[----:B------:R-:W-:Y:S02]  /*13fe0*/  FADD.FTZ R36, R36, R37 ;  /* 0x0000002524247221 */ /* 0x000fe40000010000 */
[----:B------:R-:W-:Y:S01]  /*13ff0*/  FADD.FTZ R37, R41, R42 ;  /* 0x0000002a29257221 */ /* 0x000fe20000010000 */
[----:B------:R-:W-:Y:S01]  /*14000*/  HMMA.16816.F32 R84, R4, R18, R84 ;  /* 0x000000120454723c */ /* 0x000fe20000001854 */
[----:B------:R-:W-:Y:S01]  /*14010*/  FADD.FTZ R39, R39, R36 ;  /* 0x0000002427277221 */ /* 0x000fe20000010000 */
[----:B------:R-:W2:Y:S01]  /*14020*/  LDSM.16.MT88.4 R16, [R149+0x9800] ;  /* 0x009800009510783b */ /* 0x000ea20000004200 */
[----:B------:R-:W-:Y:S02]  /*14030*/  FADD.FTZ R37, R38, R37 ;  /* 0x0000002526257221 */ /* 0x000fe40000010000 */
[----:B------:R-:W-:Y:S02]  /*14040*/  FADD.FTZ R32, R32, R39 ;  /* 0x0000002720207221 */ /* 0x000fe40000010000 */
[----:B------:R-:W-:Y:S01]  /*14050*/  F2FP.PACK_AB R4, R67, R50 ;  /* 0x000000324304723e */ /* 0x000fe200000000ff */
[----:B------:R-:W-:Y:S01]  /*14060*/  FADD.FTZ R26, R26, R37 ;  /* 0x000000251a1a7221 */ /* 0x000fe20000010000 */
[----:B------:R-:W-:Y:S01]  /*14070*/  F2FP.PACK_AB R5, R59, R0 ;  /* 0x000000003b05723e */ /* 0x000fe200000000ff */
[----:B------:R-:W-:Y:S01]  /*14080*/  FADD.FTZ R33, R33, R32 ;  /* 0x0000002021217221 */ /* 0x000fe20000010000 */
[----:B------:R-:W-:Y:S01]  /*14090*/  F2FP.PACK_AB R6, R177, R66 ;  /* 0x00000042b106723e */ /* 0x000fe200000000ff */
[----:B------:R-:W-:Y:S01]  /*140a0*/  FADD.FTZ R26, R29, R26 ;  /* 0x0000001a1d1a7221 */ /* 0x000fe20000010000 */
[----:B------:R-:W-:Y:S01]  /*140b0*/  F2FP.PACK_AB R7, R51, R2 ;  /* 0x000000023307723e */ /* 0x000fe200000000ff */
[----:B------:R-:W-:-:S04]  /*140c0*/  FADD.FTZ R24, R24, R33 ;  /* 0x0000002118187221 */ /* 0x000fc80000010000 */
[----:B------:R-:W-:Y:S02]  /*140d0*/  FADD.FTZ R25, R25, R24 ;  /* 0x0000001819197221 */ /* 0x000fe40000010000 */
[----:B-1----:R-:W-:Y:S02]  /*140e0*/  HMMA.16816.F32 R96, R4, R12, R96 ;  /* 0x0000000c0460723c */ /* 0x002fe40000001860 */
[----:B------:R-:W-:-:S04]  /*140f0*/  FADD.FTZ R34, R34, R25 ;  /* 0x0000001922227221 */ /* 0x000fc80000010000 */
[----:B------:R-:W-:Y:S02]  /*14100*/  FADD.FTZ R35, R35, R34 ;  /* 0x0000002223237221 */ /* 0x000fe40000010000 */
[----:B------:R-:W-:Y:S01]  /*14110*/  HMMA.16816.F32 R68, R4, R14, R68 ;  /* 0x0000000e0444723c */ /* 0x000fe20000001844 */
[----:B------:R-:W1:Y:S01]  /*14120*/  LDSM.16.MT88.4 R12, [R148+0x9800] ;  /* 0x00980000940c783b */ /* 0x000e620000004200 */
[----:B------:R-:W-:-:S04]  /*14130*/  FADD.FTZ R30, R30, R35 ;  /* 0x000000231e1e7221 */ /* 0x000fc80000010000 */
[----:B------:R-:W-:Y:S02]  /*14140*/  FADD.FTZ R31, R31, R30 ;  /* 0x0000001e1f1f7221 */ /* 0x000fe40000010000 */
[----:B---3--:R-:W-:Y:S02]  /*14150*/  HMMA.16816.F32 R72, R4, R8, R72 ;  /* 0x000000080448723c */ /* 0x008fe40000001848 */
        /* <DEDUP_REMOVED lines=18> */
[----:B-1----:R-:W-:Y:S03]  /*14280*/  HMMA.16816.F32 R88, R4, R12, R88 ;  /* 0x0000000c0458723c */ /* 0x002fe60000001858 */
[----:B------:R-:W-:-:S04]  /*14290*/  FADD.FTZ R8, R23, R8 ;  /* 0x0000000817087221 */ /* 0x000fc80000010000 */
[----:B------:R-:W-:Y:S01]  /*142a0*/  FADD.FTZ R9, R21, R8 ;  /* 0x0000000815097221 */ /* 0x000fe20000010000 */
[----:B------:R-:W-:Y:S03]  /*142b0*/  HMMA.16816.F32 R84, R4, R14, R84 ;  /* 0x0000000e0454723c */ /* 0x000fe60000001854 */
[----:B------:R-:W-:-:S04]  /*142c0*/  FADD.FTZ R9, R22, R9 ;  /* 0x0000000916097221 */ /* 0x000fc80000010000 */
[----:B------:R-:W-:-:S04]  /*142d0*/  FADD.FTZ R0, R0, R9 ;  /* 0x0000000900007221 */ /* 0x000fc80000010000 */
[----:B------:R-:W-:Y:S01]  /*142e0*/  FADD.FTZ R59, R59, R0 ;  /* 0x000000003b3b7221 */ /* 0x000fe20000010000 */
[----:B------:R-:W-:-:S03]  /*142f0*/  MOV R0, R3 ;  /* 0x0000000300007202 */ /* 0x000fc60000000f00 */
[----:B------:R-:W-:-:S04]  /*14300*/  FADD.FTZ R2, R2, R59 ;  /* 0x0000003b02027221 */ /* 0x000fc80000010000 */
[----:B------:R-:W-:Y:S01]  /*14310*/  FADD.FTZ R178, R51, R2 ;  /* 0x0000000233b27221 */ /* 0x000fe20000010000 */
[----:B------:R-:W-:Y:S02]  /*14320*/  MOV R2, R49 ;  /* 0x0000003100027202 */ /* 0x000fe40000000f00 */
.L_x_5936:
[----:B------:R-:W-:Y:S05]  /*14330*/  @!P6 BRA `(.L_x_5944) ;  /* 0x000035900000e947 */ /* 0x000fea0003800000 */
[----:B------:R-:W-:Y:S01]  /*14340*/  IMAD.MOV.U32 R176, RZ, RZ, c[0x0][0x1a0] ;  /* 0x00006800ffb07624 */ /* 0x000fe200078e00ff */
[----:B------:R-:W-:Y:S02]  /*14350*/  MOV R3, R0 ;  /* 0x0000000000037202 */ /* 0x000fe40000000f00 */
[----:B------:R-:W-:Y:S01]  /*14360*/  MOV R103, R2 ;  /* 0x0000000200677202 */ /* 0x000fe20000000f00 */
[----:B------:R-:W-:-:S05]  /*14370*/  IMAD.U32 R175, R176, -0x80, RZ ;  /* 0xffffff80b0af7824 */ /* 0x000fca00078e00ff */
[----:B------:R-:W-:Y:S02]  /*14380*/  SHF.R.S32.HI R174, RZ, 0x1f, R175 ;  /* 0x0000001fffae7819 */ /* 0x000fe400000114af */
.L_x_5948:
[----:B------:R-:W-:Y:S04]  /*14390*/  DEPBAR.LE SB0, 0x0 ;  /* 0x000080000000791a */ /* 0x000fe80000000000 */
[----:B------:R-:W-:Y:S01]  /*143a0*/  BAR.SYNC.DEFER_BLOCKING 0x0 ;  /* 0x0000000000007b1d */ /* 0x000fe20000010000 */
[----:B------:R-:W-:Y:S01]  /*143b0*/  ISETP.NE.AND P6, PT, R166, RZ, PT ;  /* 0x000000ffa600720c */ /* 0x000fe20003fc5270 */
[----:B------:R-:W-:Y:S01]  /*143c0*/  IMAD.MOV.U32 R20, RZ, RZ, R175 ;  /* 0x000000ffff147224 */ /* 0x000fe200078e00af */
[----:B------:R-:W-:Y:S01]  /*143d0*/  IADD3 R172, R172, -0x1, RZ ;  /* 0xffffffffacac7810 */ /* 0x000fe20007ffe0ff */
[----:B------:R-:W-:Y:S10]  /*143e0*/  IMAD.MOV.U32 R21, RZ, RZ, R174 ;  /* 0x000000ffff157224 */ /* 0x000ff400078e00ae */
        /* <DEDUP_REMOVED lines=60> */
.L_x_5945:
        /* <DEDUP_REMOVED lines=15> */
[C---:B------:R-:W-:Y:S01]  /*148a0*/  @!P0 LEA.HI.X R2, R176.reuse, R21, R2, 0x5, P1 ;  /* 0x00000015b0028211 */ /* 0x040fe200008f2c02 */
[----:B------:R-:W-:Y:S01]  /*148b0*/  @P0 STS.128 [R167+0x6800], RZ ;  /* 0x006800ffa7000388 */ /* 0x000fe20000000c00 */
[----:B------:R-:W-:Y:S01]  /*148c0*/  @!P0 LEA R28, P1, R19, R180, 0x1 ;  /* 0x000000b4131c8211 */ /* 0x000fe200078208ff */
[----:B------:R-:W-:Y:S01]  /*148d0*/  @!P0 IMAD.MOV.U32 R27, RZ, RZ, R21 ;  /* 0x000000ffff1b8224 */ /* 0x000fe200078e0015 */
[-C--:B------:R-:W-:Y:S01]  /*148e0*/  @!P0 LEA.HI.X R31, R17, R179.reuse, R0, 0x1, P2 ;  /* 0x000000b3111f8211 */ /* 0x080fe200010f0c00 */
[----:B------:R-:W-:Y:S01]  /*148f0*/  @!P0 IMAD.MOV.U32 R17, RZ, RZ, c[0x0][0x1a4] ;  /* 0x00006900ff118624 */ /* 0x000fe200078e00ff */
[----:B------:R-:W-:Y:S01]  /*14900*/  @!P0 LEA.HI.X R29, R19, R179, R2, 0x1, P1 ;  /* 0x000000b3131d8211 */ /* 0x000fe200008f0c02 */
[C---:B------:R-:W-:Y:S01]  /*14910*/  @!P0 IMAD.WIDE.U32 R26, R176.reuse, 0x30, R26 ;  /* 0x00000030b01a8825 */ /* 0x040fe200078e001a */
[C---:B------:R-:W-:Y:S01]  /*14920*/  @!P0 LEA R19, P1, R176.reuse, R20, 0x6 ;  /* 0x00000014b0138211 */ /* 0x040fe200078230ff */
        /* <DEDUP_REMOVED lines=21> */
[----:B------:R-:W-:Y:S04]  /*14a80*/  @!P0 IMAD.WIDE.U32 R22, R176, 0x50, R22 ;  /* 0x00000050b0168825 */ /* 0x000fe800078e0016 */
        /* <DEDUP_REMOVED lines=14> */
[----:B------:R-:W-:Y:S01]  /*14b70*/  @!P0 IMAD.WIDE.U32 R20, R176, 0x60, R20 ;  /* 0x00000060b0148825 */ /* 0x000fe200078e0014 */
        /* <DEDUP_REMOVED lines=14> */
[----:B------:R-:W-:Y:S01]  /*14c60*/  @!P0 LEA R40, P1, R32, R180, 0x1 ;  /* 0x000000b420288211 */ /* 0x000fe200078208ff */
[----:B------:R-:W-:Y:S02]  /*14c70*/  IMAD.MOV.U32 R180, RZ, RZ, R182 ;  /* 0x000000ffffb47224 */ /* 0x000fe400078e00b6 */
[----:B------:R-:W-:Y:S01]  /*14c80*/  @!PT LDS RZ, [RZ] ;  /* 0x00000000fffff984 */ /* 0x000fe20000000800 */
[----:B------:R-:W-:Y:S01]  /*14c90*/  @!PT LDS RZ, [RZ] ;  /* 0x00000000fffff984 */ /* 0x000fe20000000800 */
[----:B------:R-:W-:Y:S01]  /*14ca0*/  @!PT LDS RZ, [RZ] ;  /* 0x00000000fffff984 */ /* 0x000fe20000000800 */
[----:B------:R5:W-:Y:S01]  /*14cb0*/  @!P0 LDGSTS.E.BYPASS.LTC128B.128 [R167+0x9000], [R34.64] ;  /* 0x0900000022a78fae */ /* 0x000be2000b901d46 */
[----:B------:R-:W-:Y:S03]  /*14cc0*/  @!P0 IADD3 R0, R0, R33, RZ ;  /* 0x0000002100008210 */ /* 0x000fe60007ffe0ff */
[----:B------:R-:W-:Y:S01]  /*14cd0*/  @P0 STS.128 [R167+0x9800], RZ ;  /* 0x009800ffa7000388 */ /* 0x000fe20000000c00 */
[----:B------:R-:W-:Y:S01]  /*14ce0*/  @!P0 LEA.HI.X R41, R32, R179, R0, 0x1, P1 ;  /* 0x000000b320298211 */ /* 0x000fe200008f0c00 */
[----:B------:R-:W-:Y:S01]  /*14cf0*/  IMAD.MOV.U32 R179, RZ, RZ, R183 ;  /* 0x000000ffffb37224 */ /* 0x000fe200078e00b7 */
[----:B------:R-:W-:Y:S03]  /*14d00*/  ISETP.GT.AND P1, PT, R172, R159, PT ;  /* 0x0000009fac00720c */ /* 0x000fe60003f24270 */
[----:B------:R-:W-:Y:S01]  /*14d10*/  @!PT LDS RZ, [RZ] ;  /* 0x00000000fffff984 */ /* 0x000fe20000000800 */
[----:B------:R-:W-:Y:S01]  /*14d20*/  @!PT LDS RZ, [RZ] ;  /* 0x00000000fffff984 */ /* 0x000fe20000000800 */
[----:B------:R-:W-:Y:S01]  /*14d30*/  @!PT LDS RZ, [RZ] ;  /* 0x00000000fffff984 */ /* 0x000fe20000000800 */
[----:B------:R1:W-:Y:S04]  /*14d40*/  @!P0 LDGSTS.E.BYPASS.LTC128B.128 [R167+0x9800], [R40.64] ;  /* 0x0980000028a78fae */ /* 0x0003e8000b901d46 */
[----:B------:R-:W-:Y:S04]  /*14d50*/  LDSM.16.M88.4 R104, [R158] ;  /* 0x000000009e68783b */ /* 0x000fe80000000200 */
[----:B------:R-:W1:Y:S04]  /*14d60*/  LDSM.16.M88.4 R108, [R157+0x2000] ;  /* 0x002000009d6c783b */ /* 0x000e680000000200 */
[----:B------:R-:W2:Y:S04]  /*14d70*/  LDSM.16.M88.4 R112, [R157+0x2800] ;  /* 0x002800009d70783b */ /* 0x000ea80000000200 */
[----:B------:R-:W2:Y:S04]  /*14d80*/  LDSM.16.M88.4 R116, [R157+0x3000] ;  /* 0x003000009d74783b */ /* 0x000ea80000000200 */
[----:B------:R-:W0:Y:S04]  /*14d90*/  LDGDEPBAR ;  /* 0x00000000000079af */ /* 0x000e280000000000 */
[----:B------:R-:W2:Y:S04]  /*14da0*/  LDSM.16.M88.4 R120, [R157+0x3800] ;  /* 0x003800009d78783b */ /* 0x000ea80000000200 */
[----:B------:R-:W3:Y:S04]  /*14db0*/  LDSM.16.M88.4 R124, [R157+0x4000] ;  /* 0x004000009d7c783b */ /* 0x000ee80000000200 */
[----:B------:R-:W3:Y:S04]  /*14dc0*/  LDSM.16.M88.4 R128, [R157+0x4800] ;  /* 0x004800009d80783b */ /* 0x000ee80000000200 */
[----:B------:R-:W3:Y:S04]  /*14dd0*/  LDSM.16.M88.4 R132, [R157+0x5000] ;  /* 0x005000009d84783b */ /* 0x000ee80000000200 */
[----:B------:R-:W3:Y:S01]  /*14de0*/  LDSM.16.M88.4 R136, [R157+0x5800] ;  /* 0x005800009d88783b */ /* 0x000ee20000000200 */
[C---:B-1----:R-:W-:Y:S08]  /*14df0*/  HMMA.16816.F32 R4, R104.reuse, R108, RZ ;  /* 0x0000006c6804723c */ /* 0x042ff000000018ff */
[C---:B------:R-:W-:Y:S01]  /*14e00*/  HMMA.16816.F32 R8, R104.reuse, R110, RZ ;  /* 0x0000006e6808723c */ /* 0x040fe200000018ff */
[----:B------:R-:W-:Y:S07]  /*14e10*/  LDSM.16.M88.4 R108, [R156] ;  /* 0x000000009c6c783b */ /* 0x000fee0000000200 */
[C---:B--2---:R-:W-:Y:S08]  /*14e20*/  HMMA.16816.F32 R12, R104.reuse, R112, RZ ;  /* 0x00000070680c723c */ /* 0x044ff000000018ff */
[C---:B------:R-:W-:Y:S01]  /*14e30*/  HMMA.16816.F32 R16, R104.reuse, R114, RZ ;  /* 0x000000726810723c */ /* 0x040fe200000018ff */
[----:B------:R-:W1:Y:S07]  /*14e40*/  LDSM.16.M88.4 R112, [R151+0x2000] ;  /* 0x002000009770783b */ /* 0x000e6e0000000200 */
[C---:B------:R-:W-:Y:S08]  /*14e50*/  HMMA.16816.F32 R20, R104.reuse, R116, RZ ;  /* 0x000000746814723c */ /* 0x040ff000000018ff */
[C---:B----4-:R-:W-:Y:S01]  /*14e60*/  HMMA.16816.F32 R24, R104.reuse, R118, RZ ;  /* 0x000000766818723c */ /* 0x050fe200000018ff */
[----:B------:R-:W2:Y:S07]  /*14e70*/  LDSM.16.M88.4 R116, [R151+0x2800] ;  /* 0x002800009774783b */ /* 0x000eae0000000200 */
[C---:B------:R-:W-:Y:S08]  /*14e80*/  HMMA.16816.F32 R28, R104.reuse, R120, RZ ;  /* 0x00000078681c723c */ /* 0x040ff000000018ff */
[C---:B-----5:R-:W-:Y:S01]  /*14e90*/  HMMA.16816.F32 R32, R104.reuse, R122, RZ ;  /* 0x0000007a6820723c */ /* 0x060fe200000018ff */
[----:B------:R-:W4:Y:S07]  /*14ea0*/  LDSM.16.M88.4 R120, [R151+0x3000] ;  /* 0x003000009778783b */ /* 0x000f2e0000000200 */
[C---:B---3--:R-:W-:Y:S08]  /*14eb0*/  HMMA.16816.F32 R36, R104.reuse, R124, RZ ;  /* 0x0000007c6824723c */ /* 0x048ff000000018ff */
        /* <DEDUP_REMOVED lines=29> */
[C---:B---3--:R-:W-:Y:S08]  /*15090*/  HMMA.16816.F32 R60, R108.reuse, R104, R60 ;  /* 0x000000686c3c723c */ /* 0x048ff0000000183c */
[----:B------:R-:W-:Y:S01]  /*150a0*/  HMMA.16816.F32 R64, R108, R106, R64 ;  /* 0x0000006a6c40723c */ /* 0x000fe20000001840 */
[----:B------:R-:W3:Y:S04]  /*150b0*/  LDSM.16.M88.4 R104, [R146] ;  /* 0x000000009268783b */ /* 0x000ee80000000200 */
[----:B------:R-:W4:Y:S03]  /*150c0*/  LDSM.16.M88.4 R108, [R145] ;  /* 0x00000000916c783b */ /* 0x000f260000000200 */
[C---:B-1----:R-:W-:Y:S08]  /*150d0*/  HMMA.16816.F32 R4, R112.reuse, R116, R4 ;  /* 0x000000747004723c */ /* 0x042ff00000001804 */
[C---:B------:R-:W-:Y:S01]  /*150e0*/  HMMA.16816.F32 R8, R112.reuse, R118, R8 ;  /* 0x000000767008723c */ /* 0x040fe20000001808 */
[----:B------:R-:W-:Y:S07]  /*150f0*/  LDSM.16.M88.4 R116, [R143] ;  /* 0x000000008f74783b */ /* 0x000fee0000000200 */
[C---:B--2---:R-:W-:Y:S08]  /*15100*/  HMMA.16816.F32 R12, R112.reuse, R120, R12 ;  /* 0x00000078700c723c */ /* 0x044ff0000000180c */
[C---:B------:R-:W-:Y:S01]  /*15110*/  HMMA.16816.F32 R16, R112.reuse, R122, R16 ;  /* 0x0000007a7010723c */ /* 0x040fe20000001810 */
[----:B------:R-:W-:Y:S07]  /*15120*/  LDSM.16.M88.4 R120, [R142] ;  /* 0x000000008e78783b */ /* 0x000fee0000000200 */
[C---:B---3--:R-:W-:Y:S08]  /*15130*/  HMMA.16816.F32 R20, R112.reuse, R104, R20 ;  /* 0x000000687014723c */ /* 0x048ff00000001814 */
        /* <DEDUP_REMOVED lines=104> */
.L_x_5947:
[----:B------:R1:W-:Y:S01]  /*157c0*/  @P0 STS.128 [R167+0x2000], RZ ;  /* 0x002000ffa7000388 */ /* 0x0003e20000000c00 */
[----:B------:R-:W-:Y:S01]  /*157d0*/  @!P0 IMAD.MOV.U32 R2, RZ, RZ, c[0x0][0x19c] ;  /* 0x00006700ff028624 */ /* 0x000fe200078e00ff */
[----:B------:R-:W-:Y:S01]  /*157e0*/  @!P0 MOV R114, R104 ;  /* 0x0000006800728202 */ /* 0x000fe20000000f00 */
[----:B------:R-:W-:Y:S01]  /*157f0*/  @!P0 IMAD.MOV.U32 R102, RZ, RZ, c[0x0][0x19c] ;  /* 0x00006700ff668624 */ /* 0x000fe200078e00ff */
[----:B------:R-:W-:Y:S01]  /*15800*/  LEA R120, P4, R104, R170, 0x1 ;  /* 0x000000aa68787211 */ /* 0x000fe200078808ff */
[--C-:B------:R-:W-:Y:S01]  /*15810*/  @!P0 IMAD.MOV.U32 R116, RZ, RZ, R104.reuse ;  /* 0x000000ffff748224 */ /* 0x100fe200078e0068 */
[CC--:B------:R-:W-:Y:S01]  /*15820*/  @!P0 LEA R109, P2, R121.reuse, R104.reuse, 0x5 ;  /* 0x00000068796d8211 */ /* 0x0c0fe200078428ff */
[--C-:B------:R-:W-:Y:S01]  /*15830*/  @!P0 IMAD.MOV.U32 R117, RZ, RZ, R105.reuse ;  /* 0x000000ffff758224 */ /* 0x100fe200078e0069 */
[-C--:B------:R-:W-:Y:S01]  /*15840*/  @!P0 LEA R111, P1, R121, R104.reuse, 0x6 ;  /* 0x00000068796f8211 */ /* 0x080fe200078230ff */
[--C-:B------:R-:W-:Y:S01]  /*15850*/  @!P0 IMAD.MOV.U32 R115, RZ, RZ, R105.reuse ;  /* 0x000000ffff738224 */ /* 0x100fe200078e0069 */
[----:B------:R-:W-:Y:S01]  /*15860*/  @!P0 IADD3 R107, P3, R163, R104, RZ ;  /* 0x00000068a36b8210 */ /* 0x000fe20007f7e0ff */
[----:B------:R-:W-:Y:S01]  /*15870*/  @!P0 IMAD.MOV.U32 R112, RZ, RZ, R104 ;  /* 0x000000ffff708224 */ /* 0x000fe200078e0068 */
[CC--:B------:R-:W-:Y:S01]  /*15880*/  @!P0 LEA.HI.X R2, R121.reuse, R105.reuse, R2, 0x5, P2 ;  /* 0x0000006979028211 */ /* 0x0c0fe200010f2c02 */
[--C-:B------:R-:W-:Y:S01]  /*15890*/  @!P0 IMAD.MOV.U32 R113, RZ, RZ, R105.reuse ;  /* 0x000000ffff718224 */ /* 0x100fe200078e0069 */
[CC--:B------:R-:W-:Y:S01]  /*158a0*/  @!P0 LEA.HI.X R102, R121.reuse, R105.reuse, R102, 0x6, P1 ;  /* 0x0000006979668211 */ /* 0x0c0fe200008f3466 */
[----:B------:R-:W-:Y:S01]  /*158b0*/  @!P0 IMAD.WIDE.U32 R118, R121, 0x30, R104 ;  /* 0x0000003079768825 */ /* 0x000fe200078e0068 */
[-C--:B------:R-:W-:Y:S02]  /*158c0*/  @!P0 LEA R106, P1, R107, R170.reuse, 0x1 ;  /* 0x000000aa6b6a8211 */ /* 0x080fe400078208ff */
[----:B------:R-:W-:Y:S01]  /*158d0*/  @!P0 IADD3.X R0, R162, R105, RZ, P3, !PT ;  /* 0x00000069a2008210 */ /* 0x000fe20001ffe4ff */
[----:B------:R-:W-:Y:S01]  /*158e0*/  @!P0 IMAD.WIDE.U32 R116, R121, 0x50, R116 ;  /* 0x0000005079748825 */ /* 0x000fe200078e0074 */
[-C--:B------:R-:W-:Y:S02]  /*158f0*/  @!P0 LEA R122, P2, R109, R170.reuse, 0x1 ;  /* 0x000000aa6d7a8211 */ /* 0x080fe400078408ff */
[-C--:B------:R-:W-:Y:S01]  /*15900*/  @!P0 LEA.HI.X R107, R107, R171.reuse, R0, 0x1, P1 ;  /* 0x000000ab6b6b8211 */ /* 0x080fe200008f0c00 */
[----:B------:R-:W-:Y:S01]  /*15910*/  @!P0 IMAD.WIDE.U32 R114, R121, 0x60, R114 ;  /* 0x0000006079728825 */ /* 0x000fe200078e0072 */
[-C--:B------:R-:W-:Y:S02]  /*15920*/  @!P0 LEA R124, P1, R111, R170.reuse, 0x1 ;  /* 0x000000aa6f7c8211 */ /* 0x080fe400078208ff */
[-C--:B------:R-:W-:Y:S01]  /*15930*/  @!P0 LEA.HI.X R123, R109, R171.reuse, R2, 0x1, P2 ;  /* 0x000000ab6d7b8211 */ /* 0x080fe200010f0c02 */
[----:B------:R-:W-:Y:S01]  /*15940*/  @!P0 IMAD.WIDE.U32 R112, R121, 0x70, R112 ;  /* 0x0000007079708825 */ /* 0x000fe200078e0070 */
[-C--:B------:R-:W-:Y:S02]  /*15950*/  LEA.HI.X R121, R104, R171.reuse, R105, 0x1, P4 ;  /* 0x000000ab68797211 */ /* 0x080fe400020f0c69 */
[-C--:B------:R-:W-:Y:S01]  /*15960*/  @!P0 LEA.HI.X R125, R111, R171.reuse, R102, 0x1, P1 ;  /* 0x000000ab6f7d8211 */ /* 0x080fe200008f0c66 */
[----:B------:R-:W-:Y:S01]  /*15970*/  @!P0 IMAD.MOV.U32 R104, RZ, RZ, c[0x0][0x19c] ;  /* 0x00006700ff688624 */ /* 0x000fe200078e00ff */
[-C--:B------:R-:W-:Y:S01]  /*15980*/  @!P0 LEA R126, P3, R116, R170.reuse, 0x1 ;  /* 0x000000aa747e8211 */ /* 0x080fe200078608ff */
        /* <DEDUP_REMOVED lines=8> */
[----:B------:R-:W-:Y:S01]  /*15a10*/  @!P0 IMAD.MOV.U32 R0, RZ, RZ, c[0x0][0x19c] ;  /* 0x00006700ff008624 */ /* 0x000fe200078e00ff */
[----:B------:R-:W-:Y:S01]  /*15a20*/  @!P0 MOV R2, c[0x0][0x19c] ;  /* 0x0000670000028a02 */ /* 0x000fe20000000f00 */
[----:B------:R-:W-:Y:S01]  /*15a30*/  @!P0 IMAD.IADD R105, R105, 0x1, R119 ;  /* 0x0000000169698824 */ /* 0x000fe200078e0277 */
[----:B------:R-:W-:Y:S01]  /*15a40*/  @!PT LDS RZ, [RZ] ;  /* 0x00000000fffff984 */ /* 0x000fe20000000800 */
[----:B------:R-:W-:Y:S01]  /*15a50*/  @!PT LDS RZ, [RZ] ;  /* 0x00000000fffff984 */ /* 0x000fe20000000800 */
[----:B------:R-:W-:Y:S01]  /*15a60*/  @!PT LDS RZ, [RZ] ;  /* 0x00000000fffff984 */ /* 0x000fe20000000800 */
[----:B------:R1:W-:Y:S01]  /*15a70*/  @!P0 LDGSTS.E.BYPASS.LTC128B.128 [R167+0x2800], [R106.64] ;  /* 0x028000006aa78fae */ /* 0x0003e2000b901d46 */
[----:B------:R-:W-:Y:S02]  /*15a80*/  @!P0 IMAD R109, R0, 0x50, RZ ;  /* 0x00000050006d8824 */ /* 0x000fe400078e02ff */
[----:B------:R-:W-:Y:S01]  /*15a90*/  @!P0 IMAD R119, R2, 0x70, RZ ;  /* 0x0000007002778824 */ /* 0x000fe200078e02ff */
[----:B------:R1:W-:Y:S01]  /*15aa0*/  @P0 STS.128 [R167+0x3000], RZ ;  /* 0x003000ffa7000388 */ /* 0x0003e20000000c00 */
[----:B------:R-:W-:Y:S01]  /*15ab0*/  @!P0 LEA.HI.X R105, R118, R171, R105, 0x1, P1 ;  /* 0x000000ab76698211 */ /* 0x000fe200008f0c69 */
[----:B------:R-:W-:Y:S01]  /*15ac0*/  @!P0 IMAD.IADD R109, R109, 0x1, R117 ;  /* 0x000000016d6d8824 */ /* 0x000fe200078e0275 */
[----:B------:R-:W-:Y:S01]  /*15ad0*/  @!P0 LEA R110, P1, R112, R170, 0x1 ;  /* 0x000000aa706e8211 */ /* 0x000fe200078208ff */
[----:B------:R-:W-:Y:S01]  /*15ae0*/  @!PT LDS RZ, [RZ] ;  /* 0x00000000fffff984 */ /* 0x000fe20000000800 */
[----:B------:R-:W-:Y:S01]  /*15af0*/  @!PT LDS RZ, [RZ] ;  /* 0x00000000fffff984 */ /* 0x000fe20000000800 */
[----:B------:R-:W-:Y:S01]  /*15b00*/  @!PT LDS RZ, [RZ] ;  /* 0x00000000fffff984 */ /* 0x000fe20000000800 */
[----:B------:R1:W-:Y:S01]  /*15b10*/  @!P0 LDGSTS.E.BYPASS.LTC128B.128 [R167+0x3000], [R122.64] ;  /* 0x030000007aa78fae */ /* 0x0003e2000b901d46 */
[----:B------:R-:W-:Y:S01]  /*15b20*/  @!P0 IADD3 R119, R119, R113, RZ ;  /* 0x0000007177778210 */ /* 0x000fe20007ffe0ff */
[----:B------:R-:W-:Y:S01]  /*15b30*/  @!P0 IMAD.MOV.U32 R102, RZ, RZ, c[0x0][0x19c] ;  /* 0x00006700ff668624 */ /* 0x000fe200078e00ff */
[-C--:B------:R-:W-:Y:S01]  /*15b40*/  @!P0 LEA.HI.X R127, R116, R171.reuse, R109, 0x1, P3 ;  /* 0x000000ab747f8211 */ /* 0x080fe200018f0c6d */
[----:B------:R1:W-:Y:S01]  /*15b50*/  @P0 STS.128 [R167+0x3800], RZ ;  /* 0x003800ffa7000388 */ /* 0x0003e20000000c00 */
[----:B------:R-:W-:Y:S02]  /*15b60*/  IMAD.MOV.U32 R170, RZ, RZ, R120 ;  /* 0x000000ffffaa7224 */ /* 0x000fe400078e0078 */
[----:B------:R-:W-:Y:S01]  /*15b70*/  @!P0 IMAD R111, R102, 0x60, RZ ;  /* 0x00000060666f8824 */ /* 0x000fe200078e02ff */
[----:B------:R-:W-:Y:S01]  /*15b80*/  @!PT LDS RZ, [RZ] ;  /* 0x00000000fffff984 */ /* 0x000fe20000000800 */
[----:B------:R-:W-:Y:S01]  /*15b90*/  @!PT LDS RZ, [RZ] ;  /* 0x00000000fffff984 */ /* 0x000fe20000000800 */
[----:B------:R-:W-:Y:S01]  /*15ba0*/  @!PT LDS RZ, [RZ] ;  /* 0x00000000fffff984 */ /* 0x000fe20000000800 */
[----:B------:R1:W-:Y:S03]  /*15bb0*/  @!P0 LDGSTS.E.BYPASS.LTC128B.128 [R167+0x3800], [R104.64] ;  /* 0x0380000068a78fae */ /* 0x0003e6000b901d46 */
[----:B------:R-:W-:Y:S01]  /*15bc0*/  @!P0 IMAD.IADD R111, R111, 0x1, R115 ;  /* 0x000000016f6f8824 */ /* 0x000fe200078e0273 */
[----:B------:R1:W-:Y:S04]  /*15bd0*/  @P0 STS.128 [R167+0x4000], RZ ;  /* 0x004000ffa7000388 */ /* 0x0003e80000000c00 */
        /* <DEDUP_REMOVED lines=23> */
.L_x_5946:
[----:B------:R-:W-:Y:S01]  /*15d50*/  FMNMX.FTZ R0, R4, R103, !PT ;  /* 0x0000006704007209 */ /* 0x000fe20007810000 */
[----:B------:R-:W-:Y:S01]  /*15d60*/  LDSM.16.MT88.4 R112, [R149+0x6000] ;  /* 0x006000009570783b */ /* 0x000fe20000004200 */
        /* <DEDUP_REMOVED lines=77> */
[----:B------:R-:W-:Y:S01]  /*16240*/  FADD.FTZ R103, -R0, R3 ;  /* 0x0000000300677221 */ /* 0x000fe20000010100 */
[----:B------:R-:W-:Y:S01]  /*16250*/  FSEL R116, R116, RZ, P0 ;  /* 0x000000ff74747208 */ /* 0x000fe20000000000 */
[----:B------:R-:W1:Y:S01]  /*16260*/  MUFU.EX2 R102, R104 ;  /* 0x0000006800667308 */ /* 0x000e620000000800 */
[----:B------:R-:W-:Y:S01]  /*16270*/  FSETP.NEU.FTZ.AND P0, PT, R0, -INF , PT ;  /* 0xff8000000000780b */ /* 0x000fe20003f1d000 */
[----:B------:R-:W-:Y:S01]  /*16280*/  FMUL.FTZ R3, R103, c[0x0][0x23c] ;  /* 0x00008f0067037a20 */ /* 0x000fe20000410000 */
[----:B------:R-:W-:Y:S01]  /*16290*/  MOV R103, R2 ;  /* 0x0000000200677202 */ /* 0x000fe20000000f00 */
[--C-:B------:R-:W-:Y:S02]  /*162a0*/  FFMA.FTZ R131, R32, c[0x0][0x23c], -R116.reuse ;  /* 0x00008f0020837a23 */ /* 0x100fe40000010874 */
[--C-:B------:R-:W-:Y:S02]  /*162b0*/  FFMA.FTZ R132, R33, c[0x0][0x23c], -R116.reuse ;  /* 0x00008f0021847a23 */ /* 0x100fe40000010874 */
[--C-:B------:R-:W-:Y:S01]  /*162c0*/  FFMA.FTZ R124, R5, c[0x0][0x23c], -R116.reuse ;  /* 0x00008f00057c7a23 */ /* 0x100fe20000010874 */
[----:B------:R-:W-:Y:S01]  /*162d0*/  FSEL R5, R105, RZ, P0 ;  /* 0x000000ff69057208 */ /* 0x000fe20000000000 */
[----:B------:R-:W2:Y:S01]  /*162e0*/  MUFU.EX2 R3, R3 ;  /* 0x0000000300037308 */ /* 0x000ea20000000800 */
[--C-:B------:R-:W-:Y:S01]  /*162f0*/  FFMA.FTZ R127, R4, c[0x0][0x23c], -R116.reuse ;  /* 0x00008f00047f7a23 */ /* 0x100fe20000010874 */
[----:B------:R-:W-:Y:S01]  /*16300*/  ISETP.GT.AND P0, PT, R172, R159, PT ;  /* 0x0000009fac00720c */ /* 0x000fe20003f04270 */
[--C-:B------:R-:W-:Y:S02]  /*16310*/  FFMA.FTZ R128, R8, c[0x0][0x23c], -R116.reuse ;  /* 0x00008f0008807a23 */ /* 0x100fe40000010874 */
[--C-:B------:R-:W-:Y:S02]  /*16320*/  FFMA.FTZ R130, R22, c[0x0][0x23c], -R5.reuse ;  /* 0x00008f0016827a23 */ /* 0x100fe40000010805 */
[--C-:B------:R-:W-:Y:S02]  /*16330*/  FFMA.FTZ R125, R23, c[0x0][0x23c], -R5.reuse ;  /* 0x00008f00177d7a23 */ /* 0x100fe40000010805 */
[--C-:B------:R-:W-:Y:S01]  /*16340*/  FFMA.FTZ R133, R34, c[0x0][0x23c], -R5.reuse ;  /* 0x00008f0022857a23 */ /* 0x100fe20000010805 */
[----:B------:R-:W-:Y:S01]  /*16350*/  MUFU.EX2 R127, R127 ;  /* 0x0000007f007f7308 */ /* 0x000fe20000000800 */
[--C-:B------:R-:W-:Y:S02]  /*16360*/  FFMA.FTZ R134, R35, c[0x0][0x23c], -R5.reuse ;  /* 0x00008f0023867a23 */ /* 0x100fe40000010805 */
[----:B------:R-:W-:Y:S01]  /*16370*/  LDSM.16.MT88.4 R32, [R150+0x7800] ;  /* 0x007800009620783b */ /* 0x000fe20000004200 */
[C---:B-1----:R-:W-:Y:S02]  /*16380*/  FMUL.FTZ R8, R102.reuse, R96 ;  /* 0x0000006066087220 */ /* 0x042fe40000410000 */
[C---:B------:R-:W-:Y:S02]  /*16390*/  FMUL.FTZ R68, R102.reuse, R68 ;  /* 0x0000004466447220 */ /* 0x040fe40000410000 */
[C---:B------:R-:W-:Y:S02]  /*163a0*/  FMUL.FTZ R69, R102.reuse, R69 ;  /* 0x0000004566457220 */ /* 0x040fe40000410000 */
[----:B------:R-:W1:Y:S01]  /*163b0*/  MUFU.EX2 R124, R124 ;  /* 0x0000007c007c7308 */ /* 0x000e620000000800 */
[----:B------:R-:W3:Y:S01]  /*163c0*/  LDSM.16.MT88.4 R104, [R152+0x6000] ;  /* 0x006000009868783b */ /* 0x000ee20000004200 */
[C---:B------:R-:W-:Y:S02]  /*163d0*/  FMUL.FTZ R72, R102.reuse, R72 ;  /* 0x0000004866487220 */ /* 0x040fe40000410000 */
[C---:B--2---:R-:W-:Y:S02]  /*163e0*/  FMUL.FTZ R70, R3.reuse, R70 ;  /* 0x0000004603467220 */ /* 0x044fe40000410000 */
[----:B------:R-:W-:Y:S02]  /*163f0*/  FMUL.FTZ R71, R3, R71 ;  /* 0x0000004703477220 */ /* 0x000fe40000410000 */
[----:B------:R-:W-:Y:S02]  /*16400*/  FMUL.FTZ R73, R102, R73 ;  /* 0x0000004966497220 */ /* 0x000fe40000410000 */
[----:B------:R-:W-:Y:S01]  /*16410*/  MUFU.EX2 R128, R128 ;  /* 0x0000008000807308 */ /* 0x000fe20000000800 */
[--C-:B------:R-:W-:Y:S02]  /*16420*/  FFMA.FTZ R129, R6, c[0x0][0x23c], -R5.reuse ;  /* 0x00008f0006817a23 */ /* 0x100fe40000010805 */
[--C-:B------:R-:W-:Y:S02]  /*16430*/  FFMA.FTZ R126, R7, c[0x0][0x23c], -R5.reuse ;  /* 0x00008f00077e7a23 */ /* 0x100fe40000010805 */
[--C-:B------:R-:W-:Y:S02]  /*16440*/  FFMA.FTZ R117, R9, c[0x0][0x23c], -R116.reuse ;  /* 0x00008f0009757a23 */ /* 0x100fe40000010874 */
[--C-:B------:R-:W-:Y:S02]  /*16450*/  FFMA.FTZ R118, R10, c[0x0][0x23c], -R5.reuse ;  /* 0x00008f000a767a23 */ /* 0x100fe40000010805 */
[--C-:B------:R-:W-:Y:S01]  /*16460*/  FFMA.FTZ R119, R11, c[0x0][0x23c], -R5.reuse ;  /* 0x00008f000b777a23 */ /* 0x100fe20000010805 */
[----:B------:R-:W-:Y:S01]  /*16470*/  MUFU.EX2 R129, R129 ;  /* 0x0000008100817308 */ /* 0x000fe20000000800 */
[----:B------:R-:W-:Y:S02]  /*16480*/  FMUL.FTZ R9, R102, R97 ;  /* 0x0000006166097220 */ /* 0x000fe40000410000 */
[C---:B------:R-:W-:Y:S01]  /*16490*/  FMUL.FTZ R10, R3.reuse, R98 ;  /* 0x00000062030a7220 */ /* 0x040fe20000410000 */
[----:B-1----:R-:W-:Y:S01]  /*164a0*/  F2FP.PACK_AB R96, R124, R127 ;  /* 0x0000007f7c60723e */ /* 0x002fe200000000ff */
[C---:B------:R-:W-:Y:S02]  /*164b0*/  FMUL.FTZ R11, R3.reuse, R99 ;  /* 0x00000063030b7220 */ /* 0x040fe40000410000 */
[C---:B------:R-:W-:Y:S02]  /*164c0*/  FMUL.FTZ R74, R3.reuse, R74 ;  /* 0x0000004a034a7220 */ /* 0x040fe40000410000 */
[----:B------:R-:W-:Y:S01]  /*164d0*/  FMUL.FTZ R75, R3, R75 ;  /* 0x0000004b034b7220 */ /* 0x000fe20000410000 */
[----:B------:R-:W1:Y:S01]  /*164e0*/  MUFU.EX2 R126, R126 ;  /* 0x0000007e007e7308 */ /* 0x000e620000000800 */
[--C-:B------:R-:W-:Y:S02]  /*164f0*/  FFMA.FTZ R6, R12, c[0x0][0x23c], -R116.reuse ;  /* 0x00008f000c067a23 */ /* 0x100fe40000010874 */
[C---:B------:R-:W-:Y:S02]  /*16500*/  FMUL.FTZ R12, R102.reuse, R92 ;  /* 0x0000005c660c7220 */ /* 0x040fe40000410000 */
[--C-:B------:R-:W-:Y:S02]  /*16510*/  FFMA.FTZ R7, R13, c[0x0][0x23c], -R116.reuse ;  /* 0x00008f000d077a23 */ /* 0x100fe40000010874 */
[----:B------:R-:W-:Y:S02]  /*16520*/  FMUL.FTZ R13, R102, R93 ;  /* 0x0000005d660d7220 */ /* 0x000fe40000410000 */
[--C-:B------:R-:W-:Y:S01]  /*16530*/  FFMA.FTZ R120, R14, c[0x0][0x23c], -R5.reuse ;  /* 0x00008f000e787a23 */ /* 0x100fe20000010805 */
[----:B------:R-:W2:Y:S01]  /*16540*/  MUFU.EX2 R117, R117 ;  /* 0x0000007500757308 */ /* 0x000ea20000000800 */
[----:B------:R-:W-:Y:S02]  /*16550*/  FMUL.FTZ R14, R3, R94 ;  /* 0x0000005e030e7220 */ /* 0x000fe40000410000 */
[--C-:B------:R-:W-:Y:S02]  /*16560*/  FFMA.FTZ R121, R15, c[0x0][0x23c], -R5.reuse ;  /* 0x00008f000f797a23 */ /* 0x100fe40000010805 */
[C---:B------:R-:W-:Y:S02]  /*16570*/  FMUL.FTZ R15, R3.reuse, R95 ;  /* 0x0000005f030f7220 */ /* 0x040fe40000410000 */
[----:B------:R-:W4:Y:S01]  /*16580*/  LDSM.16.MT88.4 R92, [R148+0x6000] ;  /* 0x00600000945c783b */ /* 0x000f220000004200 */
[C---:B------:R-:W-:Y:S02]  /*16590*/  FMUL.FTZ R76, R102.reuse, R76 ;  /* 0x0000004c664c7220 */ /* 0x040fe40000410000 */
[----:B------:R-:W-:Y:S01]  /*165a0*/  MUFU.EX2 R118, R118 ;  /* 0x0000007600767308 */ /* 0x000fe20000000800 */
[----:B------:R-:W-:Y:S02]  /*165b0*/  FMUL.FTZ R77, R102, R77 ;  /* 0x0000004d664d7220 */ /* 0x000fe40000410000 */
[C---:B------:R-:W-:Y:S01]  /*165c0*/  FMUL.FTZ R78, R3.reuse, R78 ;  /* 0x0000004e034e7220 */ /* 0x040fe20000410000 */
[----:B-1----:R-:W-:Y:S01]  /*165d0*/  F2FP.PACK_AB R97, R126, R129 ;  /* 0x000000817e61723e */ /* 0x002fe200000000ff */
[C---:B------:R-:W-:Y:S02]  /*165e0*/  FMUL.FTZ R79, R3.reuse, R79 ;  /* 0x0000004f034f7220 */ /* 0x040fe40000410000 */
[C---:B------:R-:W-:Y:S02]  /*165f0*/  FMUL.FTZ R80, R102.reuse, R80 ;  /* 0x0000005066507220 */ /* 0x040fe40000410000 */
[C---:B------:R-:W-:Y:S01]  /*16600*/  FMUL.FTZ R81, R102.reuse, R81 ;  /* 0x0000005166517220 */ /* 0x040fe20000410000 */
[----:B------:R-:W1:Y:S01]  /*16610*/  MUFU.EX2 R119, R119 ;  /* 0x0000007700777308 */ /* 0x000e620000000800 */
[C---:B------:R-:W-:Y:S02]  /*16620*/  FMUL.FTZ R82, R3.reuse, R82 ;  /* 0x0000005203527220 */ /* 0x040fe40000410000 */
[----:B------:R-:W-:Y:S01]  /*16630*/  FMUL.FTZ R83, R3, R83 ;  /* 0x0000005303537220 */ /* 0x000fe20000410000 */
[----:B--2---:R-:W-:Y:S01]  /*16640*/  F2FP.PACK_AB R98, R117, R128 ;  /* 0x000000807562723e */ /* 0x004fe200000000ff */
[C---:B------:R-:W-:Y:S02]  /*16650*/  FMUL.FTZ R84, R102.reuse, R84 ;  /* 0x0000005466547220 */ /* 0x040fe40000410000 */
[----:B------:R-:W-:Y:S02]  /*16660*/  FMUL.FTZ R85, R102, R85 ;  /* 0x0000005566557220 */ /* 0x000fe40000410000 */
[C---:B------:R-:W-:Y:S01]  /*16670*/  FMUL.FTZ R86, R3.reuse, R86 ;  /* 0x0000005603567220 */ /* 0x040fe20000410000 */
[----:B------:R-:W-:Y:S01]  /*16680*/  MUFU.EX2 R6, R6 ;  /* 0x0000000600067308 */ /* 0x000fe20000000800 */
[----:B------:R-:W-:Y:S02]  /*16690*/  FMUL.FTZ R87, R3, R87 ;  /* 0x0000005703577220 */ /* 0x000fe40000410000 */
[--C-:B------:R-:W-:Y:S02]  /*166a0*/  FFMA.FTZ R122, R16, c[0x0][0x23c], -R116.reuse ;  /* 0x00008f00107a7a23 */ /* 0x100fe40000010874 */
[C---:B------:R-:W-:Y:S02]  /*166b0*/  FMUL.FTZ R16, R102.reuse, R88 ;  /* 0x0000005866107220 */ /* 0x040fe40000410000 */
[--C-:B------:R-:W-:Y:S02]  /*166c0*/  FFMA.FTZ R123, R17, c[0x0][0x23c], -R116.reuse ;  /* 0x00008f00117b7a23 */ /* 0x100fe40000010874 */
[----:B------:R-:W-:Y:S01]  /*166d0*/  FMUL.FTZ R17, R102, R89 ;  /* 0x0000005966117220 */ /* 0x000fe20000410000 */
[----:B------:R-:W2:Y:S01]  /*166e0*/  MUFU.EX2 R7, R7 ;  /* 0x0000000700077308 */ /* 0x000ea20000000800 */
[--C-:B------:R-:W-:Y:S02]  /*166f0*/  FFMA.FTZ R40, R40, c[0x0][0x23c], -R116.reuse ;  /* 0x00008f0028287a23 */ /* 0x100fe40000010874 */
[--C-:B------:R-:W-:Y:S01]  /*16700*/  FFMA.FTZ R41, R41, c[0x0][0x23c], -R116.reuse ;  /* 0x00008f0029297a23 */ /* 0x100fe20000010874 */
[----:B-1----:R-:W-:Y:S01]  /*16710*/  F2FP.PACK_AB R99, R119, R118 ;  /* 0x000000767763723e */ /* 0x002fe200000000ff */
[--C-:B------:R-:W-:Y:S02]  /*16720*/  FFMA.FTZ R42, R42, c[0x0][0x23c], -R5.reuse ;  /* 0x00008f002a2a7a23 */ /* 0x100fe40000010805 */
[--C-:B------:R-:W-:Y:S02]  /*16730*/  FFMA.FTZ R43, R43, c[0x0][0x23c], -R5.reuse ;  /* 0x00008f002b2b7a23 */ /* 0x100fe40000010805 */
[--C-:B------:R-:W-:Y:S01]  /*16740*/  FFMA.FTZ R44, R44, c[0x0][0x23c], -R116.reuse ;  /* 0x00008f002c2c7a23 */ /* 0x100fe20000010874 */
[----:B------:R-:W-:Y:S01]  /*16750*/  MUFU.EX2 R120, R120 ;  /* 0x0000007800787308 */ /* 0x000fe20000000800 */
[C---:B---3--:R-:W-:Y:S05]  /*16760*/  HMMA.16816.F32 R8, R96.reuse, R104, R8 ;  /* 0x000000686008723c */ /* 0x048fea0000001808 */
[--C-:B------:R-:W-:Y:S02]  /*16770*/  FFMA.FTZ R45, R45, c[0x0][0x23c], -R116.reuse ;  /* 0x00008f002d2d7a23 */ /* 0x100fe40000010874 */
[--C-:B------:R-:W-:Y:S01]  /*16780*/  FFMA.FTZ R46, R46, c[0x0][0x23c], -R5.reuse ;  /* 0x00008f002e2e7a23 */ /* 0x100fe20000010805 */
[C---:B------:R-:W-:Y:S01]  /*16790*/  HMMA.16816.F32 R68, R96.reuse, R106, R68 ;  /* 0x0000006a6044723c */ /* 0x040fe20000001844 */
[----:B------:R-:W1:Y:S01]  /*167a0*/  MUFU.EX2 R121, R121 ;  /* 0x0000007900797308 */ /* 0x000e620000000800 */
[----:B------:R-:W3:Y:S02]  /*167b0*/  LDSM.16.MT88.4 R104, [R152+0x6800] ;  /* 0x006800009868783b */ /* 0x000ee40000004200 */
[----:B------:R-:W-:Y:S01]  /*167c0*/  FFMA.FTZ R47, R47, c[0x0][0x23c], -R5 ;  /* 0x00008f002f2f7a23 */ /* 0x000fe20000010805 */
[----:B--2---:R-:W-:Y:S01]  /*167d0*/  F2FP.PACK_AB R88, R7, R6 ;  /* 0x000000060758723e */ /* 0x004fe200000000ff */
[----:B------:R-:W-:Y:S02]  /*167e0*/  FFMA.FTZ R127, R102, R177, R127 ;  /* 0x000000b1667f7223 */ /* 0x000fe4000001007f */
[C---:B------:R-:W-:Y:S03]  /*167f0*/  HMMA.16816.F32 R72, R96.reuse, R108, R72 ;  /* 0x0000006c6048723c */ /* 0x040fe60000001848 */
[----:B------:R-:W-:Y:S01]  /*16800*/  MUFU.EX2 R122, R122 ;  /* 0x0000007a007a7308 */ /* 0x000fe20000000800 */
[--C-:B------:R-:W-:Y:S02]  /*16810*/  FFMA.FTZ R102, R55, c[0x0][0x23c], -R5.reuse ;  /* 0x00008f0037667a23 */ /* 0x100fe40000010805 */
[--C-:B------:R-:W-:Y:S02]  /*16820*/  FFMA.FTZ R55, R57, c[0x0][0x23c], -R116.reuse ;  /* 0x00008f0039377a23 */ /* 0x100fe40000010874 */
[C---:B------:R-:W-:Y:S04]  /*16830*/  HMMA.16816.F32 R12, R96.reuse, R110, R12 ;  /* 0x0000006e600c723c */ /* 0x040fe8000000180c */
[--C-:B------:R-:W-:Y:S01]  /*16840*/  FFMA.FTZ R108, R18, c[0x0][0x23c], -R5.reuse ;  /* 0x00008f00126c7a23 */ /* 0x100fe20000010805 */
[----:B------:R-:W2:Y:S01]  /*16850*/  MUFU.EX2 R123, R123 ;  /* 0x0000007b007b7308 */ /* 0x000ea20000000800 */
[----:B------:R-:W-:Y:S02]  /*16860*/  FMUL.FTZ R18, R3, R90 ;  /* 0x0000005a03127220 */ /* 0x000fe40000410000 */
[C---:B------:R-:W-:Y:S04]  /*16870*/  HMMA.16816.F32 R76, R96.reuse, R112, R76 ;  /* 0x00000070604c723c */ /* 0x040fe8000000184c */
[----:B-1----:R-:W-:Y:S01]  /*16880*/  F2FP.PACK_AB R89, R121, R120 ;  /* 0x000000787959723e */ /* 0x002fe200000000ff */
[--C-:B------:R-:W-:Y:S02]  /*16890*/  FFMA.FTZ R57, R59, c[0x0][0x23c], -R5.reuse ;  /* 0x00008f003b397a23 */ /* 0x100fe40000010805 */
[----:B------:R1:W-:Y:S01]  /*168a0*/  MUFU.EX2 R112, R108 ;  /* 0x0000006c00707308 */ /* 0x0003e20000000800 */
[--C-:B------:R-:W-:Y:S01]  /*168b0*/  FFMA.FTZ R113, R19, c[0x0][0x23c], -R5.reuse ;  /* 0x00008f0013717a23 */ /* 0x100fe20000010805 */
[C---:B------:R-:W-:Y:S03]  /*168c0*/  HMMA.16816.F32 R80, R96.reuse, R114, R80 ;  /* 0x000000726050723c */ /* 0x040fe60000001850 */
[----:B------:R-:W-:Y:S02]  /*168d0*/  FMUL.FTZ R19, R3, R91 ;  /* 0x0000005b03137220 */ /* 0x000fe40000410000 */
[--C-:B------:R-:W-:Y:S02]  /*168e0*/  FFMA.FTZ R59, R61, c[0x0][0x23c], -R116.reuse ;  /* 0x00008f003d3b7a23 */ /* 0x100fe40000010874 */
[--C-:B------:R-:W-:Y:S01]  /*168f0*/  FFMA.FTZ R114, R20, c[0x0][0x23c], -R116.reuse ;  /* 0x00008f0014727a23 */ /* 0x100fe20000010874 */
[----:B------:R-:W5:Y:S01]  /*16900*/  MUFU.EX2 R113, R113 ;  /* 0x0000007100717308 */ /* 0x000f620000000800 */
[--C-:B------:R-:W-:Y:S01]  /*16910*/  FFMA.FTZ R115, R21, c[0x0][0x23c], -R116.reuse ;  /* 0x00008f0015737a23 */ /* 0x100fe20000010874 */
[C---:B----4-:R-:W-:Y:S01]  /*16920*/  HMMA.16816.F32 R16, R96.reuse, R92, R16 ;  /* 0x0000005c6010723c */ /* 0x050fe20000001810 */
[----:B------:R-:W-:Y:S02]  /*16930*/  LDSM.16.MT88.4 R20, [R148+0x6800] ;  /* 0x006800009414783b */ /* 0x000fe40000004200 */
[----:B--2---:R-:W-:Y:S01]  /*16940*/  F2FP.PACK_AB R90, R123, R122 ;  /* 0x0000007a7b5a723e */ /* 0x004fe200000000ff */
[--C-:B------:R-:W-:Y:S02]  /*16950*/  FFMA.FTZ R61, R63, c[0x0][0x23c], -R5.reuse ;  /* 0x00008f003f3d7a23 */ /* 0x100fe40000010805 */
[----:B------:R-:W-:Y:S02]  /*16960*/  FFMA.FTZ R66, R66, c[0x0][0x23c], -R5 ;  /* 0x00008f0042427a23 */ /* 0x000fe40000010805 */
[----:B------:R-:W-:Y:S01]  /*16970*/  MUFU.EX2 R114, R114 ;  /* 0x0000007200727308 */ /* 0x000fe20000000800 */
[----:B------:R-:W-:Y:S01]  /*16980*/  HMMA.16816.F32 R84, R96, R94, R84 ;  /* 0x0000005e6054723c */ /* 0x000fe20000001854 */
[----:B------:R-:W-:Y:S02]  /*16990*/  LDSM.16.MT88.4 R92, [R149+0x6800] ;  /* 0x00680000955c783b */ /* 0x000fe40000004200 */
[----:B------:R-:W-:Y:S02]  /*169a0*/  FFMA.FTZ R129, R3, R178, R129 ;  /* 0x000000b203817223 */ /* 0x000fe40000010081 */
[--C-:B------:R-:W-:Y:S02]  /*169b0*/  FFMA.FTZ R3, R48, c[0x0][0x23c], -R116.reuse ;  /* 0x00008f0030037a23 */ /* 0x100fe40000010874 */
[--C-:B------:R-:W-:Y:S02]  /*169c0*/  FFMA.FTZ R48, R49, c[0x0][0x23c], -R116.reuse ;  /* 0x00008f0031307a23 */ /* 0x100fe40000010874 */
[----:B------:R-:W2:Y:S01]  /*169d0*/  MUFU.EX2 R115, R115 ;  /* 0x0000007300737308 */ /* 0x000ea20000000800 */
[----:B-1----:R-:W1:Y:S02]  /*169e0*/  LDSM.16.MT88.4 R108, [R150+0x6800] ;  /* 0x00680000966c783b */ /* 0x002e640000004200 */
[--C-:B------:R-:W-:Y:S01]  /*169f0*/  FFMA.FTZ R49, R50, c[0x0][0x23c], -R5.reuse ;  /* 0x00008f0032317a23 */ /* 0x100fe20000010805 */
[----:B-----5:R-:W-:Y:S01]  /*16a00*/  F2FP.PACK_AB R91, R113, R112 ;  /* 0x00000070715b723e */ /* 0x020fe200000000ff */
[--C-:B------:R-:W-:Y:S02]  /*16a10*/  FFMA.FTZ R50, R51, c[0x0][0x23c], -R5.reuse ;  /* 0x00008f0033327a23 */ /* 0x100fe40000010805 */
[--C-:B------:R-:W-:Y:S02]  /*16a20*/  FFMA.FTZ R51, R52, c[0x0][0x23c], -R116.reuse ;  /* 0x00008f0034337a23 */ /* 0x100fe40000010874 */
[----:B------:R-:W4:Y:S01]  /*16a30*/  LDSM.16.MT88.4 R96, [R152+0x7000] ;  /* 0x007000009860783b */ /* 0x000f220000004200 */
[----:B------:R-:W-:Y:S01]  /*16a40*/  MUFU.EX2 R130, R130 ;  /* 0x0000008200827308 */ /* 0x000fe20000000800 */
[C---:B---3--:R-:W-:Y:S05]  /*16a50*/  HMMA.16816.F32 R8, R88.reuse, R104, R8 ;  /* 0x000000685808723c */ /* 0x048fea0000001808 */
[--C-:B------:R-:W-:Y:S02]  /*16a60*/  FFMA.FTZ R52, R53, c[0x0][0x23c], -R116.reuse ;  /* 0x00008f0035347a23 */ /* 0x100fe40000010874 */
[--C-:B------:R-:W-:Y:S01]  /*16a70*/  FFMA.FTZ R104, R24, c[0x0][0x23c], -R116.reuse ;  /* 0x00008f0018687a23 */ /* 0x100fe20000010874 */
[C---:B------:R-:W-:Y:S01]  /*16a80*/  HMMA.16816.F32 R68, R88.reuse, R106, R68 ;  /* 0x0000006a5844723c */ /* 0x040fe20000001844 */
[----:B------:R-:W3:Y:S03]  /*16a90*/  MUFU.EX2 R125, R125 ;  /* 0x0000007d007d7308 */ /* 0x000ee60000000800 */
[--C-:B------:R-:W-:Y:S02]  /*16aa0*/  FFMA.FTZ R105, R25, c[0x0][0x23c], -R116.reuse ;  /* 0x00008f0019697a23 */ /* 0x100fe40000010874 */
[--C-:B------:R-:W-:Y:S02]  /*16ab0*/  FFMA.FTZ R53, R54, c[0x0][0x23c], -R5.reuse ;  /* 0x00008f0036357a23 */ /* 0x100fe40000010805 */
[--C-:B------:R-:W-:Y:S03]  /*16ac0*/  FFMA.FTZ R106, R26, c[0x0][0x23c], -R5.reuse ;  /* 0x00008f001a6a7a23 */ /* 0x100fe60000010805 */
[----:B------:R-:W-:Y:S01]  /*16ad0*/  MUFU.EX2 R104, R104 ;  /* 0x0000006800687308 */ /* 0x000fe20000000800 */
[--C-:B------:R-:W-:Y:S02]  /*16ae0*/  FFMA.FTZ R107, R27, c[0x0][0x23c], -R5.reuse ;  /* 0x00008f001b6b7a23 */ /* 0x100fe40000010805 */
[----:B------:R-:W5:Y:S01]  /*16af0*/  LDSM.16.MT88.4 R24, [R150+0x7000] ;  /* 0x007000009618783b */ /* 0x000f620000004200 */
[--C-:B------:R-:W-:Y:S02]  /*16b00*/  FFMA.FTZ R54, R56, c[0x0][0x23c], -R116.reuse ;  /* 0x00008f0038367a23 */ /* 0x100fe40000010874 */
[--C-:B------:R-:W-:Y:S02]  /*16b10*/  FFMA.FTZ R56, R58, c[0x0][0x23c], -R5.reuse ;  /* 0x00008f003a387a23 */ /* 0x100fe40000010805 */
[--C-:B------:R-:W-:Y:S02]  /*16b20*/  FFMA.FTZ R58, R60, c[0x0][0x23c], -R116.reuse ;  /* 0x00008f003c3a7a23 */ /* 0x100fe40000010874 */
[----:B------:R-:W2:Y:S01]  /*16b30*/  MUFU.EX2 R105, R105 ;  /* 0x0000006900697308 */ /* 0x000ea20000000800 */
[C---:B-1----:R-:W-:Y:S03]  /*16b40*/  HMMA.16816.F32 R72, R88.reuse, R108, R72 ;  /* 0x0000006c5848723c */ /* 0x042fe60000001848 */
[----:B------:R-:W-:Y:S02]  /*16b50*/  FFMA.FTZ R60, R62, c[0x0][0x23c], -R5 ;  /* 0x00008f003e3c7a23 */ /* 0x000fe40000010805 */
[--C-:B------:R-:W-:Y:S02]  /*16b60*/  FFMA.FTZ R62, R64, c[0x0][0x23c], -R116.reuse ;  /* 0x00008f00403e7a23 */ /* 0x100fe40000010874 */
[--C-:B------:R-:W-:Y:S01]  /*16b70*/  FFMA.FTZ R109, R28, c[0x0][0x23c], -R116.reuse ;  /* 0x00008f001c6d7a23 */ /* 0x100fe20000010874 */
[C---:B------:R-:W-:Y:S01]  /*16b80*/  HMMA.16816.F32 R12, R88.reuse, R110, R12 ;  /* 0x0000006e580c723c */ /* 0x040fe2000000180c */
[----:B------:R-:W-:Y:S03]  /*16b90*/  MUFU.EX2 R106, R106 ;  /* 0x0000006a006a7308 */ /* 0x000fe60000000800 */
[----:B------:R-:W-:Y:S02]  /*16ba0*/  FFMA.FTZ R108, R29, c[0x0][0x23c], -R116 ;  /* 0x00008f001d6c7a23 */ /* 0x000fe40000010874 */
[----:B------:R-:W-:Y:S02]  /*16bb0*/  FADD.FTZ R127, R124, R127 ;  /* 0x0000007f7c7f7221 */ /* 0x000fe40000010000 */
[C---:B------:R-:W-:Y:S03]  /*16bc0*/  HMMA.16816.F32 R76, R88.reuse, R92, R76 ;  /* 0x0000005c584c723c */ /* 0x040fe6000000184c */
[----:B------:R-:W1:Y:S01]  /*16bd0*/  MUFU.EX2 R107, R107 ;  /* 0x0000006b006b7308 */ /* 0x000e620000000800 */
[--C-:B------:R-:W-:Y:S02]  /*16be0*/  FFMA.FTZ R110, R30, c[0x0][0x23c], -R5.reuse ;  /* 0x00008f001e6e7a23 */ /* 0x100fe40000010805 */
[----:B------:R-:W-:Y:S02]  /*16bf0*/  FFMA.FTZ R111, R31, c[0x0][0x23c], -R5 ;  /* 0x00008f001f6f7a23 */ /* 0x000fe40000010805 */
[C---:B------:R-:W-:Y:S01]  /*16c00*/  HMMA.16816.F32 R80, R88.reuse, R94, R80 ;  /* 0x0000005e5850723c */ /* 0x040fe20000001850 */
[----:B------:R-:W-:Y:S03]  /*16c10*/  LDSM.16.MT88.4 R28, [R148+0x7000] ;  /* 0x00700000941c783b */ /* 0x000fe60000004200 */
[----:B------:R-:W-:Y:S01]  /*16c20*/  FADD.FTZ R128, R128, R127 ;  /* 0x0000007f80807221 */ /* 0x000fe20000010000 */
[----:B------:R-:W-:Y:S01]  /*16c30*/  MUFU.EX2 R109, R109 ;  /* 0x0000006d006d7308 */ /* 0x000fe20000000800 */
[----:B------:R-:W-:Y:S02]  /*16c40*/  FADD.FTZ R129, R126, R129 ;  /* 0x000000817e817221 */ /* 0x000fe40000010000 */
[C---:B------:R-:W-:Y:S01]  /*16c50*/  HMMA.16816.F32 R16, R88.reuse, R20, R16 ;  /* 0x000000145810723c */ /* 0x040fe20000001810 */
[----:B------:R-:W-:Y:S03]  /*16c60*/  LDSM.16.MT88.4 R92, [R150+0x9800] ;  /* 0x00980000965c783b */ /* 0x000fe60000004200 */
[----:B------:R-:W-:Y:S02]  /*16c70*/  FADD.FTZ R117, R117, R128 ;  /* 0x0000008075757221 */ /* 0x000fe40000010000 */
[----:B------:R-:W-:Y:S01]  /*16c80*/  FADD.FTZ R118, R118, R129 ;  /* 0x0000008176767221 */ /* 0x000fe20000010000 */
[----:B--2---:R-:W-:Y:S01]  /*16c90*/  F2FP.PACK_AB R20, R115, R114 ;  /* 0x000000727314723e */ /* 0x004fe200000000ff */
[----:B------:R-:W-:Y:S01]  /*16ca0*/  HMMA.16816.F32 R84, R88, R22, R84 ;  /* 0x000000165854723c */ /* 0x000fe20000001854 */
[----:B------:R-:W2:Y:S01]  /*16cb0*/  MUFU.EX2 R108, R108 ;  /* 0x0000006c006c7308 */ /* 0x000ea20000000800 */
[----:B------:R-:W2:Y:S02]  /*16cc0*/  LDSM.16.MT88.4 R88, [R149+0x7000] ;  /* 0x007000009558783b */ /* 0x000ea40000004200 */
[----:B---3--:R-:W-:Y:S01]  /*16cd0*/  F2FP.PACK_AB R21, R125, R130 ;  /* 0x000000827d15723e */ /* 0x008fe200000000ff */
[----:B------:R-:W-:Y:S02]  /*16ce0*/  FADD.FTZ R6, R6, R117 ;  /* 0x0000007506067221 */ /* 0x000fe40000010000 */
[----:B------:R-:W-:Y:S01]  /*16cf0*/  F2FP.PACK_AB R22, R105, R104 ;  /* 0x000000686916723e */ /* 0x000fe200000000ff */
[----:B------:R-:W-:Y:S01]  /*16d00*/  FADD.FTZ R119, R119, R118 ;  /* 0x0000007677777221 */ /* 0x000fe20000010000 */
[----:B-1----:R-:W-:Y:S02]  /*16d10*/  F2FP.PACK_AB R23, R107, R106 ;  /* 0x0000006a6b17723e */ /* 0x002fe400000000ff */
[----:B------:R-:W-:Y:S01]  /*16d20*/  MUFU.EX2 R110, R110 ;  /* 0x0000006e006e7308 */ /* 0x000fe20000000800 */
[----:B------:R-:W-:Y:S02]  /*16d30*/  FADD.FTZ R7, R7, R6 ;  /* 0x0000000607077221 */ /* 0x000fe40000010000 */
[----:B------:R-:W-:Y:S02]  /*16d40*/  FADD.FTZ R120, R120, R119 ;  /* 0x0000007778787221 */ /* 0x000fe40000010000 */
[C---:B----4-:R-:W-:Y:S05]  /*16d50*/  HMMA.16816.F32 R8, R20.reuse, R96, R8 ;  /* 0x000000601408723c */ /* 0x050fea0000001808 */
[----:B------:R-:W1:Y:S01]  /*16d60*/  MUFU.EX2 R111, R111 ;  /* 0x0000006f006f7308 */ /* 0x000e620000000800 */
[----:B------:R-:W-:Y:S02]  /*16d70*/  FADD.FTZ R121, R121, R120 ;  /* 0x0000007879797221 */ /* 0x000fe40000010000 */
[C---:B------:R-:W-:Y:S04]  /*16d80*/  HMMA.16816.F32 R68, R20.reuse, R98, R68 ;  /* 0x000000621444723c */ /* 0x040fe80000001844 */
[----:B------:R-:W-:Y:S02]  /*16d90*/  FADD.FTZ R122, R122, R7 ;  /* 0x000000077a7a7221 */ /* 0x000fe40000010000 */
[----:B------:R-:W-:Y:S01]  /*16da0*/  FADD.FTZ R112, R112, R121 ;  /* 0x0000007970707221 */ /* 0x000fe20000010000 */
[----:B------:R-:W-:Y:S01]  /*16db0*/  MUFU.EX2 R131, R131 ;  /* 0x0000008300837308 */ /* 0x000fe20000000800 */
[C---:B-----5:R-:W-:Y:S04]  /*16dc0*/  HMMA.16816.F32 R72, R20.reuse, R24, R72 ;  /* 0x000000181448723c */ /* 0x060fe80000001848 */
[----:B------:R-:W-:Y:S02]  /*16dd0*/  FADD.FTZ R123, R123, R122 ;  /* 0x0000007a7b7b7221 */ /* 0x000fe40000010000 */
[----:B------:R-:W-:Y:S02]  /*16de0*/  FADD.FTZ R113, R113, R112 ;  /* 0x0000007071717221 */ /* 0x000fe40000010000 */
[C---:B------:R-:W-:Y:S01]  /*16df0*/  HMMA.16816.F32 R12, R20.reuse, R26, R12 ;  /* 0x0000001a140c723c */ /* 0x040fe2000000180c */
[----:B------:R-:W3:Y:S01]  /*16e00*/  LDSM.16.MT88.4 R24, [R152+0x7800] ;  /* 0x007800009818783b */ /* 0x000ee20000004200 */
[----:B------:R-:W4:Y:S02]  /*16e10*/  MUFU.EX2 R132, R132 ;  /* 0x0000008400847308 */ /* 0x000f240000000800 */
[----:B------:R-:W-:Y:S02]  /*16e20*/  FADD.FTZ R114, R114, R123 ;  /* 0x0000007b72727221 */ /* 0x000fe40000010000 */
[----:B------:R-:W-:Y:S02]  /*16e30*/  FADD.FTZ R130, R130, R113 ;  /* 0x0000007182827221 */ /* 0x000fe40000010000 */
[C---:B--2---:R-:W-:Y:S04]  /*16e40*/  HMMA.16816.F32 R76, R20.reuse, R88, R76 ;  /* 0x00000058144c723c */ /* 0x044fe8000000184c */
[----:B------:R-:W-:Y:S01]  /*16e50*/  MUFU.EX2 R133, R133 ;  /* 0x0000008500857308 */ /* 0x000fe20000000800 */
[----:B------:R-:W-:Y:S02]  /*16e60*/  FADD.FTZ R115, R115, R114 ;  /* 0x0000007273737221 */ /* 0x000fe40000010000 */
[--C-:B------:R-:W-:Y:S01]  /*16e70*/  FFMA.FTZ R88, R36, c[0x0][0x23c], -R116.reuse ;  /* 0x00008f0024587a23 */ /* 0x100fe20000010874 */
[C---:B------:R-:W-:Y:S04]  /*16e80*/  HMMA.16816.F32 R80, R20.reuse, R90, R80 ;  /* 0x0000005a1450723c */ /* 0x040fe80000001850 */
[--C-:B------:R-:W-:Y:S02]  /*16e90*/  FFMA.FTZ R89, R37, c[0x0][0x23c], -R116.reuse ;  /* 0x00008f0025597a23 */ /* 0x100fe40000010874 */
[----:B------:R-:W2:Y:S01]  /*16ea0*/  MUFU.EX2 R134, R134 ;  /* 0x0000008600867308 */ /* 0x000ea20000000800 */
[--C-:B------:R-:W-:Y:S01]  /*16eb0*/  FFMA.FTZ R90, R38, c[0x0][0x23c], -R5.reuse ;  /* 0x00008f00265a7a23 */ /* 0x100fe20000010805 */
[C---:B------:R-:W-:Y:S04]  /*16ec0*/  HMMA.16816.F32 R16, R20.reuse, R28, R16 ;  /* 0x0000001c1410723c */ /* 0x040fe80000001810 */
[--C-:B------:R-:W-:Y:S02]  /*16ed0*/  FFMA.FTZ R91, R39, c[0x0][0x23c], -R5.reuse ;  /* 0x00008f00275b7a23 */ /* 0x100fe40000010805 */
[----:B------:R-:W-:Y:S01]  /*16ee0*/  LDSM.16.MT88.4 R36, [R148+0x8000] ;  /* 0x008000009424783b */ /* 0x000fe20000004200 */
[----:B------:R-:W-:Y:S01]  /*16ef0*/  FFMA.FTZ R5, R67, c[0x0][0x23c], -R5 ;  /* 0x00008f0043057a23 */ /* 0x000fe20000010805 */
[----:B------:R-:W-:Y:S01]  /*16f00*/  HMMA.16816.F32 R84, R20, R30, R84 ;  /* 0x0000001e1454723c */ /* 0x000fe20000001854 */
[----:B------:R-:W-:Y:S03]  /*16f10*/  MUFU.EX2 R88, R88 ;  /* 0x0000005800587308 */ /* 0x000fe60000000800 */
[----:B------:R-:W-:Y:S02]  /*16f20*/  FFMA.FTZ R116, R65, c[0x0][0x23c], -R116 ;  /* 0x00008f0041747a23 */ /* 0x000fe40000010874 */
[----:B------:R-:W5:Y:S01]  /*16f30*/  LDSM.16.MT88.4 R28, [R149+0x7800] ;  /* 0x00780000951c783b */ /* 0x000f620000004200 */
[----:B------:R-:W-:Y:S01]  /*16f40*/  F2FP.PACK_AB R20, R108, R109 ;  /* 0x0000006d6c14723e */ /* 0x000fe200000000ff */
[----:B------:R-:W-:Y:S01]  /*16f50*/  FADD.FTZ R125, R125, R130 ;  /* 0x000000827d7d7221 */ /* 0x000fe20000010000 */
[----:B-1----:R-:W-:Y:S02]  /*16f60*/  F2FP.PACK_AB R21, R111, R110 ;  /* 0x0000006e6f15723e */ /* 0x002fe400000000ff */
[----:B------:R-:W1:Y:S01]  /*16f70*/  MUFU.EX2 R89, R89 ;  /* 0x0000005900597308 */ /* 0x000e620000000800 */
[----:B----4-:R-:W-:Y:S01]  /*16f80*/  F2FP.PACK_AB R22, R132, R131 ;  /* 0x000000838416723e */ /* 0x010fe200000000ff */
[----:B------:R-:W-:Y:S01]  /*16f90*/  FADD.FTZ R104, R104, R115 ;  /* 0x0000007368687221 */ /* 0x000fe20000010000 */
[----:B--2---:R-:W-:Y:S01]  /*16fa0*/  F2FP.PACK_AB R23, R134, R133 ;  /* 0x000000858617723e */ /* 0x004fe200000000ff */
[----:B------:R-:W-:Y:S02]  /*16fb0*/  FADD.FTZ R106, R106, R125 ;  /* 0x0000007d6a6a7221 */ /* 0x000fe40000010000 */
[----:B------:R-:W-:Y:S02]  /*16fc0*/  FADD.FTZ R104, R105, R104 ;  /* 0x0000006869687221 */ /* 0x000fe40000010000 */
[----:B------:R-:W-:Y:S02]  /*16fd0*/  FADD.FTZ R107, R107, R106 ;  /* 0x0000006a6b6b7221 */ /* 0x000fe40000010000 */
[C---:B---3--:R-:W-:Y:S01]  /*16fe0*/  HMMA.16816.F32 R8, R20.reuse, R24, R8 ;  /* 0x000000181408723c */ /* 0x048fe20000001808 */
[----:B------:R-:W-:Y:S02]  /*16ff0*/  MUFU.EX2 R90, R90 ;  /* 0x0000005a005a7308 */ /* 0x000fe40000000800 */
[----:B------:R-:W-:Y:S04]  /*17000*/  FADD.FTZ R109, R109, R104 ;  /* 0x000000686d6d7221 */ /* 0x000fe80000010000 */
[----:B------:R-:W-:Y:S01]  /*17010*/  FADD.FTZ R108, R108, R109 ;  /* 0x0000006d6c6c7221 */ /* 0x000fe20000010000 */
[C---:B------:R-:W-:Y:S01]  /*17020*/  HMMA.16816.F32 R68, R20.reuse, R26, R68 ;  /* 0x0000001a1444723c */ /* 0x040fe20000001844 */
[----:B------:R-:W2:Y:S02]  /*17030*/  LDSM.16.MT88.4 R24, [R148+0x7800] ;  /* 0x007800009418783b */ /* 0x000ea40000004200 */
[----:B------:R-:W3:Y:S01]  /*17040*/  MUFU.EX2 R91, R91 ;  /* 0x0000005b005b7308 */ /* 0x000ee20000000800 */
[----:B------:R-:W-:Y:S04]  /*17050*/  FADD.FTZ R7, R131, R108 ;  /* 0x0000006c83077221 */ /* 0x000fe80000010000 */
[C---:B------:R-:W-:Y:S04]  /*17060*/  HMMA.16816.F32 R72, R20.reuse, R32, R72 ;  /* 0x000000201448723c */ /* 0x040fe80000001848 */
[----:B------:R-:W-:Y:S01]  /*17070*/  FADD.FTZ R7, R132, R7 ;  /* 0x0000000784077221 */ /* 0x000fe20000010000 */
[----:B------:R-:W-:Y:S03]  /*17080*/  MUFU.EX2 R40, R40 ;  /* 0x0000002800287308 */ /* 0x000fe60000000800 */
[C---:B------:R-:W-:Y:S01]  /*17090*/  HMMA.16816.F32 R12, R20.reuse, R34, R12 ;  /* 0x00000022140c723c */ /* 0x040fe2000000180c */
[----:B------:R-:W4:Y:S06]  /*170a0*/  LDSM.16.MT88.4 R32, [R152+0x8000] ;  /* 0x008000009820783b */ /* 0x000f2c0000004200 */
[----:B------:R-:W1:Y:S01]  /*170b0*/  MUFU.EX2 R41, R41 ;  /* 0x0000002900297308 */ /* 0x000e620000000800 */
[C---:B-----5:R-:W-:Y:S08]  /*170c0*/  HMMA.16816.F32 R76, R20.reuse, R28, R76 ;  /* 0x0000001c144c723c */ /* 0x060ff0000000184c */
[C---:B------:R-:W-:Y:S01]  /*170d0*/  HMMA.16816.F32 R80, R20.reuse, R30, R80 ;  /* 0x0000001e1450723c */ /* 0x040fe20000001850 */
[----:B------:R-:W-:Y:S01]  /*170e0*/  MUFU.EX2 R42, R42 ;  /* 0x0000002a002a7308 */ /* 0x000fe20000000800 */
[----:B------:R-:W5:Y:S06]  /*170f0*/  LDSM.16.MT88.4 R28, [R150+0x8000] ;  /* 0x00800000961c783b */ /* 0x000f6c0000004200 */
[C---:B--2---:R-:W-:Y:S03]  /*17100*/  HMMA.16816.F32 R16, R20.reuse, R24, R16 ;  /* 0x000000181410723c */ /* 0x044fe60000001810 */
[----:B------:R-:W2:Y:S05]  /*17110*/  MUFU.EX2 R43, R43 ;  /* 0x0000002b002b7308 */ /* 0x000eaa0000000800 */
[----:B------:R-:W-:Y:S01]  /*17120*/  HMMA.16816.F32 R84, R20, R26, R84 ;  /* 0x0000001a1454723c */ /* 0x000fe20000001854 */
[----:B------:R-:W5:Y:S04]  /*17130*/  LDSM.16.MT88.4 R24, [R149+0x8000] ;  /* 0x008000009518783b */ /* 0x000f680000004200 */
[----:B------:R-:W-:Y:S02]  /*17140*/  MUFU.EX2 R44, R44 ;  /* 0x0000002c002c7308 */ /* 0x000fe40000000800 */
[----:B-1----:R-:W-:Y:S01]  /*17150*/  F2FP.PACK_AB R20, R89, R88 ;  /* 0x000000585914723e */ /* 0x002fe200000000ff */
[----:B------:R-:W-:Y:S01]  /*17160*/  FADD.FTZ R88, R88, R7 ;  /* 0x0000000758587221 */ /* 0x000fe20000010000 */
[----:B---3--:R-:W-:Y:S03]  /*17170*/  F2FP.PACK_AB R21, R91, R90 ;  /* 0x0000005a5b15723e */ /* 0x008fe600000000ff */
[----:B------:R-:W-:Y:S01]  /*17180*/  F2FP.PACK_AB R22, R41, R40 ;  /* 0x000000282916723e */ /* 0x000fe200000000ff */
[----:B------:R-:W-:Y:S02]  /*17190*/  FADD.FTZ R89, R89, R88 ;  /* 0x0000005859597221 */ /* 0x000fe40000010000 */
[----:B------:R-:W1:Y:S02]  /*171a0*/  MUFU.EX2 R45, R45 ;  /* 0x0000002d002d7308 */ /* 0x000e640000000800 */
[----:B------:R-:W-:Y:S01]  /*171b0*/  FADD.FTZ R40, R40, R89 ;  /* 0x0000005928287221 */ /* 0x000fe20000010000 */
[----:B--2---:R-:W-:Y:S03]  /*171c0*/  F2FP.PACK_AB R23, R43, R42 ;  /* 0x0000002a2b17723e */ /* 0x004fe600000000ff */
[----:B------:R-:W-:Y:S04]  /*171d0*/  FADD.FTZ R41, R41, R40 ;  /* 0x0000002829297221 */ /* 0x000fe80000010000 */
[----:B------:R-:W-:Y:S01]  /*171e0*/  MUFU.EX2 R46, R46 ;  /* 0x0000002e002e7308 */ /* 0x000fe20000000800 */
[C---:B----4-:R-:W-:Y:S08]  /*171f0*/  HMMA.16816.F32 R8, R20.reuse, R32, R8 ;  /* 0x000000201408723c */ /* 0x050ff00000001808 */
[C---:B------:R-:W-:Y:S01]  /*17200*/  HMMA.16816.F32 R68, R20.reuse, R34, R68 ;  /* 0x000000221444723c */ /* 0x040fe20000001844 */
[----:B------:R-:W-:Y:S01]  /*17210*/  LDSM.16.MT88.4 R32, [R149+0x8800] ;  /* 0x008800009520783b */ /* 0x000fe20000004200 */
[----:B------:R-:W2:Y:S06]  /*17220*/  MUFU.EX2 R47, R47 ;  /* 0x0000002f002f7308 */ /* 0x000eac0000000800 */
[C---:B-----5:R-:W-:Y:S04]  /*17230*/  HMMA.16816.F32 R72, R20.reuse, R28, R72 ;  /* 0x0000001c1448723c */ /* 0x060fe80000001848 */
[----:B------:R-:W-:Y:S04]  /*17240*/  MUFU.EX2 R3, R3 ;  /* 0x0000000300037308 */ /* 0x000fe80000000800 */
[C---:B------:R-:W-:Y:S01]  /*17250*/  HMMA.16816.F32 R12, R20.reuse, R30, R12 ;  /* 0x0000001e140c723c */ /* 0x040fe2000000180c */
[----:B------:R-:W3:Y:S05]  /*17260*/  LDSM.16.MT88.4 R28, [R152+0x8800] ;  /* 0x00880000981c783b */ /* 0x000eea0000004200 */
[----:B------:R-:W4:Y:S02]  /*17270*/  MUFU.EX2 R48, R48 ;  /* 0x0000003000307308 */ /* 0x000f240000000800 */
[C---:B------:R-:W-:Y:S08]  /*17280*/  HMMA.16816.F32 R76, R20.reuse, R24, R76 ;  /* 0x00000018144c723c */ /* 0x040ff0000000184c */
[C---:B------:R-:W-:Y:S01]  /*17290*/  HMMA.16816.F32 R80, R20.reuse, R26, R80 ;  /* 0x0000001a1450723c */ /* 0x040fe20000001850 */
[----:B------:R-:W-:Y:S01]  /*172a0*/  MUFU.EX2 R49, R49 ;  /* 0x0000003100317308 */ /* 0x000fe20000000800 */
[----:B------:R-:W5:Y:S06]  /*172b0*/  LDSM.16.MT88.4 R24, [R150+0x8800] ;  /* 0x008800009618783b */ /* 0x000f6c0000004200 */
[C---:B------:R-:W-:Y:S03]  /*172c0*/  HMMA.16816.F32 R16, R20.reuse, R36, R16 ;  /* 0x000000241410723c */ /* 0x040fe60000001810 */
[----:B------:R-:W3:Y:S05]  /*172d0*/  MUFU.EX2 R50, R50 ;  /* 0x0000003200327308 */ /* 0x000eea0000000800 */
[----:B------:R-:W-:Y:S01]  /*172e0*/  HMMA.16816.F32 R84, R20, R38, R84 ;  /* 0x000000261454723c */ /* 0x000fe20000001854 */
[----:B------:R-:W5:Y:S04]  /*172f0*/  LDSM.16.MT88.4 R36, [R148+0x8800] ;  /* 0x008800009424783b */ /* 0x000f680000004200 */
[----:B------:R-:W-:Y:S02]  /*17300*/  MUFU.EX2 R51, R51 ;  /* 0x0000003300337308 */ /* 0x000fe40000000800 */
[----:B-1----:R-:W-:Y:S02]  /*17310*/  F2FP.PACK_AB R20, R45, R44 ;  /* 0x0000002c2d14723e */ /* 0x002fe400000000ff */
[----:B--2---:R-:W-:Y:S03]  /*17320*/  F2FP.PACK_AB R21, R47, R46 ;  /* 0x0000002e2f15723e */ /* 0x004fe600000000ff */
[----:B----4-:R-:W-:Y:S03]  /*17330*/  F2FP.PACK_AB R22, R48, R3 ;  /* 0x000000033016723e */ /* 0x010fe600000000ff */
[----:B------:R-:W1:Y:S01]  /*17340*/  MUFU.EX2 R52, R52 ;  /* 0x0000003400347308 */ /* 0x000e620000000800 */
[----:B---3--:R-:W-:Y:S09]  /*17350*/  F2FP.PACK_AB R23, R50, R49 ;  /* 0x000000313217723e */ /* 0x008ff200000000ff */
[----:B------:R-:W-:Y:S01]  /*17360*/  MUFU.EX2 R53, R53 ;  /* 0x0000003500357308 */ /* 0x000fe20000000800 */
[C---:B------:R-:W-:Y:S08]  /*17370*/  HMMA.16816.F32 R8, R20.reuse, R28, R8 ;  /* 0x0000001c1408723c */ /* 0x040ff00000001808 */
        /* <DEDUP_REMOVED lines=30> */
[----:B------:R-:W4:Y:S05]  /*17560*/  LDSM.16.MT88.4 R28, [R149+0x9800] ;  /* 0x00980000951c783b */ /* 0x000f2a0000004200 */
[----:B------:R-:W1:Y:S02]  /*17570*/  MUFU.EX2 R177, R116 ;  /* 0x0000007400b17308 */ /* 0x000e640000000800 */
[C---:B-----5:R-:W-:Y:S07]  /*17580*/  HMMA.16816.F32 R76, R20.reuse, R32, R76 ;  /* 0x00000020144c723c */ /* 0x060fee000000184c */
[----:B------:R-:W-:Y:S01]  /*17590*/  FADD.FTZ R32, R110, R107 ;  /* 0x0000006b6e207221 */ /* 0x000fe20000010000 */
[C---:B------:R-:W-:Y:S01]  /*175a0*/  HMMA.16816.F32 R80, R20.reuse, R34, R80 ;  /* 0x000000221450723c */ /* 0x040fe20000001850 */
[----:B------:R-:W-:Y:S03]  /*175b0*/  MUFU.EX2 R6, R66 ;  /* 0x0000004200067308 */ /* 0x000fe60000000800 */
[----:B------:R-:W-:Y:S04]  /*175c0*/  FADD.FTZ R32, R111, R32 ;  /* 0x000000206f207221 */ /* 0x000fe80000010000 */
[C---:B------:R-:W-:Y:S03]  /*175d0*/  HMMA.16816.F32 R16, R20.reuse, R36, R16 ;  /* 0x000000241410723c */ /* 0x040fe60000001810 */
[----:B------:R-:W5:Y:S05]  /*175e0*/  MUFU.EX2 R5, R5 ;  /* 0x0000000500057308 */ /* 0x000f6a0000000800 */
[----:B------:R-:W-:Y:S07]  /*175f0*/  HMMA.16816.F32 R84, R20, R38, R84 ;  /* 0x000000261454723c */ /* 0x000fee0000001854 */
[----:B-1----:R-:W-:Y:S02]  /*17600*/  F2FP.PACK_AB R20, R59, R58 ;  /* 0x0000003a3b14723e */ /* 0x002fe400000000ff */
[----:B---3--:R-:W-:Y:S03]  /*17610*/  F2FP.PACK_AB R21, R61, R60 ;  /* 0x0000003c3d15723e */ /* 0x008fe600000000ff */
[----:B------:R-:W-:Y:S02]  /*17620*/  F2FP.PACK_AB R22, R177, R62 ;  /* 0x0000003eb116723e */ /* 0x000fe400000000ff */
[----:B-----5:R-:W-:Y:S07]  /*17630*/  F2FP.PACK_AB R23, R5, R6 ;  /* 0x000000060517723e */ /* 0x020fee00000000ff */
[C---:B--2---:R-:W-:Y:S01]  /*17640*/  HMMA.16816.F32 R96, R20.reuse, R24, R8 ;  /* 0x000000181460723c */ /* 0x044fe20000001808 */
[----:B------:R-:W1:Y:S06]  /*17650*/  LDSM.16.MT88.4 R8, [R148+0x9800] ;  /* 0x009800009408783b */ /* 0x000e6c0000004200 */
[----:B------:R-:W-:Y:S01]  /*17660*/  FADD.FTZ R25, R133, R32 ;  /* 0x0000002085197221 */ /* 0x000fe20000010000 */
[C---:B------:R-:W-:Y:S04]  /*17670*/  HMMA.16816.F32 R68, R20.reuse, R26, R68 ;  /* 0x0000001a1444723c */ /* 0x040fe80000001844 */
[----:B------:R-:W-:Y:S04]  /*17680*/  FADD.FTZ R25, R134, R25 ;  /* 0x0000001986197221 */ /* 0x000fe80000010000 */
[----:B------:R-:W-:Y:S01]  /*17690*/  FADD.FTZ R90, R90, R25 ;  /* 0x000000195a5a7221 */ /* 0x000fe20000010000 */
[C---:B------:R-:W-:Y:S03]  /*176a0*/  HMMA.16816.F32 R72, R20.reuse, R92, R72 ;  /* 0x0000005c1448723c */ /* 0x040fe60000001848 */
[----:B------:R-:W-:Y:S04]  /*176b0*/  FADD.FTZ R91, R91, R90 ;  /* 0x0000005a5b5b7221 */ /* 0x000fe80000010000 */
[----:B------:R-:W-:Y:S01]  /*176c0*/  FADD.FTZ R42, R42, R91 ;  /* 0x0000005b2a2a7221 */ /* 0x000fe20000010000 */
[C---:B------:R-:W-:Y:S04]  /*176d0*/  HMMA.16816.F32 R92, R20.reuse, R94, R12 ;  /* 0x0000005e145c723c */ /* 0x040fe8000000180c */
[----:B------:R-:W-:Y:S03]  /*176e0*/  FADD.FTZ R43, R43, R42 ;  /* 0x0000002a2b2b7221 */ /* 0x000fe60000010000 */
[----:B------:R-:W-:Y:S01]  /*176f0*/  FADD.FTZ R12, R44, R41 ;  /* 0x000000292c0c7221 */ /* 0x000fe20000010000 */
[C---:B----4-:R-:W-:Y:S04]  /*17700*/  HMMA.16816.F32 R76, R20.reuse, R28, R76 ;  /* 0x0000001c144c723c */ /* 0x050fe8000000184c */
        /* <DEDUP_REMOVED lines=28> */
.L_x_5944:
[----:B------:R-:W1:Y:S01]  /*178d0*/  SHFL.BFLY PT, R4, R177, 0x2, 0x1f ;  /* 0x0c401f00b1047f89 */ /* 0x000e6200000e0000 */
[----:B------:R-:W-:Y:S01]  /*178e0*/  MOV R11, 0x3f800000 ;  /* 0x3f800000000b7802 */ /* 0x000fe20000000f00 */
[----:B------:R-:W-:Y:S01]  /*178f0*/  IMAD.MOV.U32 R9, RZ, RZ, 0x3f800000 ;  /* 0x3f800000ff097424 */ /* 0x000fe200078e00ff */
[----:B------:R-:W-:Y:S01]  /*17900*/  IADD3 R46, -R165, RZ, RZ ;  /* 0x000000ffa52e7210 */ /* 0x000fe20007ffe1ff */
[----:B------:R-:W2:Y:S01]  /*17910*/  SHFL.BFLY PT, R5, R178, 0x2, 0x1f ;  /* 0x0c401f00b2057f89 */ /* 0x000ea200000e0000 */
[----:B------:R-:W-:Y:S03]  /*17920*/  BSSY B0, `(.L_x_5949) ;  /* 0x000009c000007945 */ /* 0x000fe60003800000 */
[----:B------:R-:W3:Y:S04]  /*17930*/  S2R R3, SR_TID.X ;  /* 0x0000000000037919 */ /* 0x000ee80000002100 */
[----:B------:R-:W4:Y:S04]  /*17940*/  S2R R13, SR_TID.X ;  /* 0x00000000000d7919 */ /* 0x000f280000002100 */
[----:B------:R-:W-:Y:S06]  /*17950*/  BAR.SYNC.DEFER_BLOCKING 0x0 ;  /* 0x0000000000007b1d */ /* 0x000fec0000010000 */
[----:B------:R-:W5:Y:S01]  /*17960*/  S2R R45, SR_CTAID.Z ;  /* 0x00000000002d7919 */ /* 0x000f620000002700 */
[----:B-1----:R-:W-:-:S03]  /*17970*/  FADD.FTZ R7, R4, R177 ;  /* 0x000000b104077221 */ /* 0x002fc60000010000 */
[----:B------:R-:W1:Y:S01]  /*17980*/  S2R R44, SR_CTAID.Y ;  /* 0x00000000002c7919 */ /* 0x000e620000002600 */
[----:B--2---:R-:W-:-:S03]  /*17990*/  FADD.FTZ R10, R5, R178 ;  /* 0x000000b2050a7221 */ /* 0x004fc60000010000 */
[----:B------:R-:W2:Y:S01]  /*179a0*/  SHFL.BFLY PT, R6, R7, 0x1, 0x1f ;  /* 0x0c201f0007067f89 */ /* 0x000ea200000e0000 */
[----:B---3--:R-:W-:-:S03]  /*179b0*/  SHF.R.S32.HI R4, RZ, 0x1f, R3 ;  /* 0x0000001fff047819 */ /* 0x008fc60000011403 */
[----:B------:R-:W3:Y:S01]  /*179c0*/  SHFL.BFLY PT, R5, R10, 0x1, 0x1f ;  /* 0x0c201f000a057f89 */ /* 0x000ee200000e0000 */
[----:B------:R-:W-:-:S04]  /*179d0*/  LEA.HI R8, R4, R3, RZ, 0x2 ;  /* 0x0000000304087211 */ /* 0x000fc800078f10ff */
[----:B------:R-:W-:Y:S02]  /*179e0*/  SHF.R.S32.HI R12, RZ, 0x2, R8 ;  /* 0x00000002ff0c7819 */ /* 0x000fe40000011408 */
[----:B------:R-:W-:-:S04]  /*179f0*/  LOP3.LUT R14, R8, 0x1ffffffc, RZ, 0xc0, !PT ;  /* 0x1ffffffc080e7812 */ /* 0x000fc800078ec0ff */
[----:B------:R-:W-:Y:S01]  /*17a00*/  IADD3 R14, -R14, R3, RZ ;  /* 0x000000030e0e7210 */ /* 0x000fe20007ffe1ff */
[----:B-----5:R-:W-:Y:S02]  /*17a10*/  IMAD R45, R46, c[0x0][0x1c0], R45 ;  /* 0x000070002e2d7a24 */ /* 0x020fe400078e022d */
[----:B-1----:R-:W-:Y:S02]  /*17a20*/  IMAD R44, R44, c[0x0][0x210], R165 ;  /* 0x000084002c2c7a24 */ /* 0x002fe400078e02a5 */
[----:B--2---:R-:W-:Y:S01]  /*17a30*/  FADD.FTZ R6, R7, R6 ;  /* 0x0000000607067221 */ /* 0x004fe20000010000 */
[----:B------:R-:W-:Y:S01]  /*17a40*/  SHF.R.S32.HI R7, RZ, 0x1f, R8 ;  /* 0x0000001fff077819 */ /* 0x000fe20000011408 */
[----:B------:R-:W-:Y:S02]  /*17a50*/  IMAD R44, R44, c[0x0][0x1c0], R45 ;  /* 0x000070002c2c7a24 */ /* 0x000fe400078e022d */
[----:B---3--:R-:W-:Y:S01]  /*17a60*/  FADD.FTZ R5, R10, R5 ;  /* 0x000000050a057221 */ /* 0x008fe20000010000 */
[----:B------:R-:W-:-:S02]  /*17a70*/  FSETP.NE.FTZ.AND P3, PT, R6, RZ, PT ;  /* 0x000000ff0600720b */ /* 0x000fc40003f75000 */
[----:B------:R-:W-:Y:S02]  /*17a80*/  LEA.HI R7, R7, R12, RZ, 0x3 ;  /* 0x0000000c07077211 */ /* 0x000fe400078f18ff */
[----:B------:R-:W-:Y:S02]  /*17a90*/  FSETP.NE.FTZ.AND P0, PT, R5, RZ, PT ;  /* 0x000000ff0500720b */ /* 0x000fe40003f15000 */
[----:B------:R-:W-:Y:S02]  /*17aa0*/  LOP3.LUT R7, R7, 0xfffffff8, RZ, 0xc0, !PT ;  /* 0xfffffff807077812 */ /* 0x000fe400078ec0ff */
[----:B----4-:R-:W-:Y:S02]  /*17ab0*/  SHF.R.S32.HI R10, RZ, 0x1f, R13 ;  /* 0x0000001fff0a7819 */ /* 0x010fe4000001140d */
[----:B------:R-:W-:Y:S02]  /*17ac0*/  IADD3 R7, R12, -R7, RZ ;  /* 0x800000070c077210 */ /* 0x000fe40007ffe0ff */
[----:B------:R-:W-:Y:S01]  /*17ad0*/  LEA.HI R10, R10, R13, RZ, 0x4 ;  /* 0x0000000d0a0a7211 */ /* 0x000fe200078f20ff */
[----:B------:R-:W1:Y:S03]  /*17ae0*/  @P3 MUFU.RCP R11, R6 ;  /* 0x00000006000b3308 */ /* 0x000e660000001000 */
[----:B------:R-:W-:-:S05]  /*17af0*/  SHF.R.S32.HI R10, RZ, 0x4, R10 ;  /* 0x00000004ff0a7819 */ /* 0x000fca000001140a */
[----:B------:R-:W2:Y:S01]  /*17b00*/  @P0 MUFU.RCP R9, R5 ;  /* 0x0000000500090308 */ /* 0x000ea20000001000 */
[----:B-1----:R-:W-:-:S07]  /*17b10*/  FMUL.FTZ R96, R11, R96 ;  /* 0x000000600b607220 */ /* 0x002fce0000410000 */
[----:B------:R-:W1:Y:S01]  /*17b20*/  @P3 MUFU.LG2 R6, R6 ;  /* 0x0000000600063308 */ /* 0x000e620000000c00 */
[C---:B------:R-:W-:Y:S02]  /*17b30*/  FMUL.FTZ R97, R11.reuse, R97 ;  /* 0x000000610b617220 */ /* 0x040fe40000410000 */
[C---:B------:R-:W-:Y:S02]  /*17b40*/  FMUL.FTZ R68, R11.reuse, R68 ;  /* 0x000000440b447220 */ /* 0x040fe40000410000 */
[C---:B------:R-:W-:Y:S02]  /*17b50*/  FMUL.FTZ R69, R11.reuse, R69 ;  /* 0x000000450b457220 */ /* 0x040fe40000410000 */
[C---:B------:R-:W-:Y:S01]  /*17b60*/  FMUL.FTZ R72, R11.reuse, R72 ;  /* 0x000000480b487220 */ /* 0x040fe20000410000 */
        /* <DEDUP_REMOVED lines=12> */
[C---:B------:R-:W-:Y:S01]  /*17c30*/  LEA.HI R11, R4.reuse, R3, RZ, 0x4 ;  /* 0x00000003040b7211 */ /* 0x040fe200078f20ff */
[C---:B--2---:R-:W-:Y:S01]  /*17c40*/  FMUL.FTZ R99, R9.reuse, R99 ;  /* 0x0000006309637220 */ /* 0x044fe20000410000 */
[----:B------:R-:W-:Y:S01]  /*17c50*/  LEA.HI R4, R4, R3, RZ, 0x5 ;  /* 0x0000000304047211 */ /* 0x000fe200078f28ff */
[----:B------:R-:W-:Y:S01]  /*17c60*/  FMUL.FTZ R98, R9, R98 ;  /* 0x0000006209627220 */ /* 0x000fe20000410000 */
[----:B------:R-:W-:Y:S01]  /*17c70*/  LOP3.LUT R12, R11, 0xfffffff0, RZ, 0xc0, !PT ;  /* 0xfffffff00b0c7812 */ /* 0x000fe200078ec0ff */
[----:B------:R-:W-:Y:S01]  /*17c80*/  FMUL.FTZ R71, R9, R71 ;  /* 0x0000004709477220 */ /* 0x000fe20000410000 */
[----:B------:R-:W-:Y:S01]  /*17c90*/  LOP3.LUT R11, R7, 0x1, RZ, 0xc0, !PT ;  /* 0x00000001070b7812 */ /* 0x000fe200078ec0ff */
[----:B------:R-:W-:-:S02]  /*17ca0*/  FMUL.FTZ R70, R9, R70 ;  /* 0x0000004609467220 */ /* 0x000fc40000410000 */
[----:B------:R-:W-:Y:S01]  /*17cb0*/  FMUL.FTZ R75, R9, R75 ;  /* 0x0000004b094b7220 */ /* 0x000fe20000410000 */
[----:B------:R-:W-:Y:S01]  /*17cc0*/  ISETP.NE.U32.AND P4, PT, R11, 0x1, PT ;  /* 0x000000010b00780c */ /* 0x000fe20003f85070 */
[C---:B------:R-:W-:Y:S01]  /*17cd0*/  FMUL.FTZ R74, R9.reuse, R74 ;  /* 0x0000004a094a7220 */ /* 0x040fe20000410000 */
[----:B------:R-:W-:Y:S01]  /*17ce0*/  SHF.L.U32 R11, R10, 0x6, RZ ;  /* 0x000000060a0b7819 */ /* 0x000fe200000006ff */
[----:B------:R-:W-:Y:S01]  /*17cf0*/  FMUL.FTZ R95, R9, R95 ;  /* 0x0000005f095f7220 */ /* 0x000fe20000410000 */
[----:B------:R-:W-:Y:S01]  /*17d00*/  R2P PR, R7, 0x6 ;  /* 0x0000000607007804 */ /* 0x000fe20000000000 */
        /* <DEDUP_REMOVED lines=10> */
[----:B------:R-:W-:Y:S01]  /*17db0*/  IMAD.IADD R9, R3, 0x1, -R12 ;  /* 0x0000000103097824 */ /* 0x000fe200078e0a0c */
[----:B------:R-:W-:Y:S01]  /*17dc0*/  MOV R12, 0xffffffe0 ;  /* 0xffffffe0000c7802 */ /* 0x000fe20000000f00 */
[----:B------:R-:W-:Y:S01]  /*17dd0*/  IMAD.SHL.U32 R11, R7, 0x40, RZ ;  /* 0x00000040070b7824 */ /* 0x000fe200078e00ff */
[----:B------:R-:W-:Y:S01]  /*17de0*/  SHF.R.S32.HI R7, RZ, 0x5, R4 ;  /* 0x00000005ff077819 */ /* 0x000fe20000011404 */
[----:B-1----:R-:W-:Y:S01]  /*17df0*/  @P3 FMUL.FTZ R45, R6, 0.69314718246459960938 ;  /* 0x3f317218062d3820 */ /* 0x002fe20000410000 */
[----:B------:R-:W-:Y:S01]  /*17e00*/  LEA.HI R16, R9, R9, RZ, 0x1 ;  /* 0x0000000909107211 */ /* 0x000fe200078f08ff */
[----:B---3--:R-:W-:Y:S01]  /*17e10*/  @P0 FMUL.FTZ R5, R5, 0.69314718246459960938 ;  /* 0x3f31721805050820 */ /* 0x008fe20000410000 */
[----:B------:R-:W-:Y:S01]  /*17e20*/  LOP3.LUT R11, R11, 0x1c0, RZ, 0xc0, !PT ;  /* 0x000001c00b0b7812 */ /* 0x000fe200078ec0ff */
[----:B------:R-:W-:Y:S01]  /*17e30*/  IMAD R14, R7, 0x200, R14 ;  /* 0x00000200070e7824 */ /* 0x000fe200078e020e */
[----:B------:R-:W-:Y:S02]  /*17e40*/  SHF.L.U32 R13, R16, 0x2, RZ ;  /* 0x00000002100d7819 */ /* 0x000fe400000006ff */
[----:B------:R-:W-:-:S02]  /*17e50*/  LEA.HI R11, R11, R11, RZ, 0x1d ;  /* 0x0000000b0b0b7211 */ /* 0x000fc400078fe8ff */
[----:B------:R-:W-:Y:S02]  /*17e60*/  LOP3.LUT R13, R8, 0x38, R13, 0xf8, !PT ;  /* 0x00000038080d7812 */ /* 0x000fe400078ef80d */
[----:B------:R-:W-:Y:S02]  /*17e70*/  SHF.R.U32.HI R8, RZ, 0x3, R8 ;  /* 0x00000003ff087819 */ /* 0x000fe40000011608 */
[----:B------:R-:W-:Y:S02]  /*17e80*/  LOP3.LUT R16, R16, 0xffffffe, RZ, 0xc0, !PT ;  /* 0x0ffffffe10107812 */ /* 0x000fe400078ec0ff */
[----:B------:R-:W-:Y:S02]  /*17e90*/  LEA R14, R14, R11, 0x1 ;  /* 0x0000000b0e0e7211 */ /* 0x000fe400078e08ff */
[----:B------:R-:W-:Y:S01]  /*17ea0*/  LOP3.LUT R8, R13, R8, RZ, 0x3c, !PT ;  /* 0x000000080d087212 */ /* 0x000fe200078e3cff */
[----:B------:R-:W-:Y:S01]  /*17eb0*/  IMAD.IADD R15, R9, 0x1, -R16 ;  /* 0x00000001090f7824 */ /* 0x000fe200078e0a10 */
[----:B------:R-:W-:Y:S01]  /*17ec0*/  MOV R11, 0x40 ;  /* 0x00000040000b7802 */ /* 0x000fe20000000f00 */
[----:B------:R-:W-:Y:S01]  /*17ed0*/  STS.64 [R14.X4], R96 ;  /* 0x000000600e007388 */ /* 0x000fe20000004a00 */
[----:B------:R-:W-:Y:S01]  /*17ee0*/  SHF.L.U32 R13, R14, 0x2, RZ ;  /* 0x000000020e0d7819 */ /* 0x000fe200000006ff */
[----:B------:R-:W-:Y:S01]  /*17ef0*/  IMAD R8, R15, 0x4, R8 ;  /* 0x000000040f087824 */ /* 0x000fe200078e0208 */
[----:B------:R-:W-:Y:S01]  /*17f00*/  SEL R12, R12, 0x20, !P4 ;  /* 0x000000200c0c7807 */ /* 0x000fe20006000000 */
[----:B------:R1:W-:Y:S01]  /*17f10*/  STS.64 [R14.X4+0x800], R98 ;  /* 0x000800620e007388 */ /* 0x0003e20000004a00 */
[----:B------:R-:W-:-:S02]  /*17f20*/  SEL R16, R11, 0xffffffc0, !P1 ;  /* 0xffffffc00b107807 */ /* 0x000fc40004800000 */
[C---:B------:R-:W-:Y:S02]  /*17f30*/  IADD3 R15, R13.reuse, 0x80, RZ ;  /* 0x000000800d0f7810 */ /* 0x040fe40007ffe0ff */
[C---:B------:R-:W-:Y:S02]  /*17f40*/  IADD3 R11, R13.reuse, R12, RZ ;  /* 0x0000000c0d0b7210 */ /* 0x040fe40007ffe0ff */
[C---:B------:R-:W-:Y:S02]  /*17f50*/  @P2 IADD3 R15, R13.reuse, -0x80, RZ ;  /* 0xffffff800d0f2810 */ /* 0x040fe40007ffe0ff */
[----:B------:R-:W-:Y:S01]  /*17f60*/  IADD3 R17, R13, R16, RZ ;  /* 0x000000100d117210 */ /* 0x000fe20007ffe0ff */
[----:B------:R-:W-:Y:S01]  /*17f70*/  IMAD.IADD R18, R11, 0x1, R16 ;  /* 0x000000010b127824 */ /* 0x000fe200078e0210 */
[-C--:B------:R-:W-:Y:S01]  /*17f80*/  IADD3 R13, R12, R15.reuse, RZ ;  /* 0x0000000f0c0d7210 */ /* 0x080fe20007ffe0ff */
[----:B------:R-:W-:Y:S01]  /*17f90*/  STS.64 [R11], R68 ;  /* 0x000000440b007388 */ /* 0x000fe20000000a00 */
[----:B------:R-:W-:-:S02]  /*17fa0*/  IADD3 R12, R16, R15, RZ ;  /* 0x0000000f100c7210 */ /* 0x000fc40007ffe0ff */
[----:B------:R-:W-:Y:S01]  /*17fb0*/  LOP3.LUT R4, R4, 0xffffffe0, RZ, 0xc0, !PT ;  /* 0xffffffe004047812 */ /* 0x000fe200078ec0ff */
[----:B------:R2:W-:Y:S01]  /*17fc0*/  STS.64 [R11+0x800], R70 ;  /* 0x000800460b007388 */ /* 0x0005e20000000a00 */
[----:B------:R-:W-:Y:S02]  /*17fd0*/  SHF.R.S32.HI R46, RZ, 0x1f, R7 ;  /* 0x0000001fff2e7819 */ /* 0x000fe40000011407 */
[----:B------:R-:W-:Y:S01]  /*17fe0*/  IADD3 R4, -R4, R3, RZ ;  /* 0x0000000304047210 */ /* 0x000fe20007ffe1ff */
[----:B------:R-:W-:Y:S01]  /*17ff0*/  STS.64 [R17], R72 ;  /* 0x0000004811007388 */ /* 0x000fe20000000a00 */
[----:B------:R-:W-:Y:S02]  /*18000*/  LEA.HI R46, R46, R7, RZ, 0x2 ;  /* 0x000000072e2e7211 */ /* 0x000fe400078f10ff */
[----:B------:R-:W-:Y:S01]  /*18010*/  LOP3.LUT P1, RZ, R4, 0x3, RZ, 0xc0, !PT ;  /* 0x0000000304ff7812 */ /* 0x000fe2000782c0ff */
[----:B------:R-:W-:Y:S01]  /*18020*/  STS.64 [R17+0x800], R74 ;  /* 0x0008004a11007388 */ /* 0x000fe20000000a00 */
[----:B------:R-:W-:Y:S01]  /*18030*/  LOP3.LUT R46, R46, 0xffffffc, RZ, 0xc0, !PT ;  /* 0x0ffffffc2e2e7812 */ /* 0x000fe200078ec0ff */
[----:B------:R-:W-:-:S02]  /*18040*/  IMAD.MOV.U32 R4, RZ, RZ, -0x800000 ;  /* 0xff800000ff047424 */ /* 0x000fc400078e00ff */
[----:B-1----:R-:W-:Y:S01]  /*18050*/  IMAD.IADD R14, R16, 0x1, R13 ;  /* 0x00000001100e7824 */ /* 0x002fe200078e020d */
[----:B------:R-:W-:Y:S01]  /*18060*/  STS.64 [R18], R92 ;  /* 0x0000005c12007388 */ /* 0x000fe20000000a00 */
[----:B------:R-:W-:Y:S02]  /*18070*/  IMAD.IADD R46, R7, 0x1, -R46 ;  /* 0x00000001072e7824 */ /* 0x000fe400078e0a2e */
[----:B------:R-:W-:Y:S01]  /*18080*/  @P3 FFMA.FTZ R4, R2, c[0x0][0x238], R45 ;  /* 0x00008e0002043a23 */ /* 0x000fe2000001002d */
[----:B------:R-:W-:Y:S02]  /*18090*/  STS.64 [R18+0x800], R94 ;  /* 0x0008005e12007388 */ /* 0x000fe40000000a00 */
[----:B------:R-:W-:Y:S02]  /*180a0*/  LEA R46, R46, R173, 0x4 ;  /* 0x000000ad2e2e7211 */ /* 0x000fe400078e20ff */
[----:B------:R-:W-:Y:S04]  /*180b0*/  STS.64 [R15], R76 ;  /* 0x0000004c0f007388 */ /* 0x000fe80000000a00 */
[----:B------:R-:W-:Y:S04]  /*180c0*/  STS.64 [R15+0x800], R78 ;  /* 0x0008004e0f007388 */ /* 0x000fe80000000a00 */
[----:B--2---:R-:W1:Y:S04]  /*180d0*/  S2R R11, SR_CTAID.X ;  /* 0x00000000000b7919 */ /* 0x004e680000002500 */
[----:B------:R-:W-:Y:S04]  /*180e0*/  STS.64 [R13], R80 ;  /* 0x000000500d007388 */ /* 0x000fe80000000a00 */
[----:B------:R-:W-:Y:S04]  /*180f0*/  STS.64 [R13+0x800], R82 ;  /* 0x000800520d007388 */ /* 0x000fe80000000a00 */
[----:B------:R-:W-:Y:S04]  /*18100*/  STS.64 [R12], R88 ;  /* 0x000000580c007388 */ /* 0x000fe80000000a00 */
[----:B------:R-:W-:Y:S04]  /*18110*/  STS.64 [R12+0x800], R90 ;  /* 0x0008005a0c007388 */ /* 0x000fe80000000a00 */
[----:B------:R-:W-:Y:S04]  /*18120*/  STS.64 [R14], R84 ;  /* 0x000000540e007388 */ /* 0x000fe80000000a00 */
[----:B------:R-:W-:Y:S01]  /*18130*/  STS.64 [R14+0x800], R86 ;  /* 0x000800560e007388 */ /* 0x000fe20000000a00 */
[----:B-1----:R-:W-:-:S03]  /*18140*/  SHF.L.U32 R3, R11, 0x6, RZ ;  /* 0x000000060b037819 */ /* 0x002fc600000006ff */
[----:B------:R-:W-:Y:S02]  /*18150*/  BAR.SYNC.DEFER_BLOCKING 0x0 ;  /* 0x0000000000007b1d */ /* 0x000fe40000010000 */
[----:B------:R-:W-:Y:S01]  /*18160*/  IMAD R3, R44, c[0x0][0x214], R3 ;  /* 0x000085002c037a24 */ /* 0x000fe200078e0203 */
[----:B------:R-:W-:-:S03]  /*18170*/  SHF.L.U32 R44, R9, 0x2, RZ ;  /* 0x00000002092c7819 */ /* 0x000fc600000006ff */
        /* <DEDUP_REMOVED lines=8> */
[----:B-----5:R-:W-:Y:S01]  /*18200*/  MOV R8, 0xff800000 ;  /* 0xff80000000087802 */ /* 0x020fe20000000f00 */
[----:B------:R-:W-:Y:S01]  /*18210*/  @P0 FFMA.FTZ R8, R0, c[0x0][0x238], R5 ;  /* 0x00008e0000080a23 */ /* 0x000fe20000010005 */
[----:B------:R-:W-:Y:S05]  /*18220*/  @P1 BRA `(.L_x_5950) ;  /* 0x000000b000001947 */ /* 0x000fea0003800000 */
[----:B--234-:R-:W-:Y:S01]  /*18230*/  IMAD R5, R11, -0x40, R164 ;  /* 0xffffffc00b057824 */ /* 0x01cfe200078e02a4 */
[----:B------:R-:W-:-:S02]  /*18240*/  IADD3 R6, R46, 0x8, RZ ;  /* 0x000000082e067810 */ /* 0x000fc40007ffe0ff */
        /* <DEDUP_REMOVED lines=9> */
.L_x_5950:
[----:B--234-:R-:W-:Y:S05]  /*182e0*/  BSYNC B0 ;  /* 0x0000000000007941 */ /* 0x01cfea0003800000 */
.L_x_5949:
[----:B------:R-:W-:Y:S01]  /*182f0*/  SHF.R.S32.HI R45, RZ, 0x1f, R44 ;  /* 0x0000001fff2d7819 */ /* 0x000fe2000001142c */
[----:B------:R-:W-:Y:S01]  /*18300*/  IMAD R3, R3, c[0x0][0x22c], RZ ;  /* 0x00008b0003037a24 */ /* 0x000fe200078e02ff */
[----:B------:R-:W-:Y:S01]  /*18310*/  ISETP.GE.AND P0, PT, R44, c[0x0][0x220], PT ;  /* 0x000088002c007a0c */ /* 0x000fe20003f06270 */
[----:B------:R-:W-:Y:S01]  /*18320*/  IMAD R11, R11, -0x40, R164 ;  /* 0xffffffc00b0b7824 */ /* 0x000fe200078e02a4 */
[C---:B------:R-:W-:Y:S01]  /*18330*/  IADD3 R2, R10.reuse, 0x8, RZ ;  /* 0x000000080a027810 */ /* 0x040fe20007ffe0ff */
[----:B------:R-:W-:-:S03]  /*18340*/  IMAD.WIDE R4, R10, 0x40, R44 ;  /* 0x000000400a047825 */ /* 0x000fc600078e022c */
[----:B------:R-:W-:Y:S02]  /*18350*/  ISETP.GE.OR P6, PT, R2, R11, P0 ;  /* 0x0000000b0200720c */ /* 0x000fe400007c6670 */
[C---:B------:R-:W-:Y:S02]  /*18360*/  IADD3 R0, P1, R3.reuse, R4, RZ ;  /* 0x0000000403007210 */ /* 0x040fe40007f3e0ff */
[----:B------:R-:W-:Y:S02]  /*18370*/  IADD3 R4, R10, 0x18, RZ ;  /* 0x000000180a047810 */ /* 0x000fe40007ffe0ff */
        /* <DEDUP_REMOVED lines=8> */
[C---:B------:R-:W-:Y:S02]  /*18400*/  ISETP.GE.OR P1, PT, R10.reuse, R11, P0 ;  /* 0x0000000b0a00720c */ /* 0x040fe40000726670 */
[----:B------:R-:W-:-:S02]  /*18410*/  IADD3 R10, R10, 0x38, RZ ;  /* 0x000000380a0a7810 */ /* 0x000fc40007ffe0ff */
[-C--:B------:R-:W-:Y:S02]  /*18420*/  ISETP.GE.OR P5, PT, R4, R11.reuse, P0 ;  /* 0x0000000b0400720c */ /* 0x080fe400007a6670 */
[-C--:B------:R-:W-:Y:S02]  /*18430*/  ISETP.GE.OR P4, PT, R3, R11.reuse, P0 ;  /* 0x0000000b0300720c */ /* 0x080fe40000786670 */
[-C--:B------:R-:W-:Y:S02]  /*18440*/  ISETP.GE.OR P3, PT, R2, R11.reuse, P0 ;  /* 0x0000000b0200720c */ /* 0x080fe40000766670 */
[-C--:B------:R-:W-:Y:S02]  /*18450*/  ISETP.GE.OR P2, PT, R0, R11.reuse, P0 ;  /* 0x0000000b0000720c */ /* 0x080fe40000746670 */
[-C--:B------:R-:W-:Y:S01]  /*18460*/  ISETP.GE.OR P6, PT, R5, R11.reuse, P0 ;  /* 0x0000000b0500720c */ /* 0x080fe200007c6670 */
[----:B-1----:R2:W-:Y:S01]  /*18470*/  @!P1 STG.E.64 [R6.64], R36 ;  /* 0x0000002406009986 */ /* 0x0025e2000c101b06 */
[----:B------:R-:W-:-:S03]  /*18480*/  ISETP.GE.OR P0, PT, R10, R11, P0 ;  /* 0x0000000b0a00720c */ /* 0x000fc60000706670 */
[----:B------:R2:W-:Y:S04]  /*18490*/  @!P5 STG.E.128 [R6.64+0x1800], R24 ;  /* 0x001800180600d986 */ /* 0x0005e8000c101d06 */
        /* <DEDUP_REMOVED lines=8> */
.L_x_5951:
        /* <DEDUP_REMOVED lines=14> */
.L_x_7802:


//--------------------- .text._ZN5flash24flash_fwd_splitkv_kernelI23Flash_fwd_kernel_traitsILi64ELi64ELi128ELi4ELb0ELb0EN7cutlass6half_tE19Flash_kernel_traitsILi64ELi64ELi128ELi4ES3_EELb1ELb0ELb0ELb0ELb0ELb1ELb1ELb1EEEvNS_16Flash_fwd_paramsE --------------------------
	.section	.text._ZN5flash24flash_fwd_splitkv_kernelI23Flash_fwd_kernel_traitsILi64ELi64ELi128ELi4ELb0ELb0EN7cutlass6half_tE19Flash_kernel_traitsILi64ELi64ELi128ELi4ES3_EELb1ELb0ELb0ELb0ELb0ELb1ELb1ELb1EEEvNS_16Flash_fwd_paramsE,"ax",@progbits
	.sectioninfo	@"SHI_REGISTERS=241"
	.align	128
        .global         _ZN5flash24flash_fwd_splitkv_kernelI23Flash_fwd_kernel_traitsILi64ELi64ELi128ELi4ELb0ELb0EN7cutlass6half_tE19Flash_kernel_traitsILi64ELi64ELi128ELi4ES3_EELb1ELb0ELb0ELb0ELb0ELb1ELb1ELb1EEEvNS_16Flash_fwd_paramsE
        .type           _ZN5flash24flash_fwd_splitkv_kernelI23Flash_fwd_kernel_traitsILi64ELi64ELi128ELi4ELb0ELb0EN7cutlass6half_tE19Flash_kernel_traitsILi64ELi64ELi128ELi4ES3_EELb1ELb0ELb0ELb0ELb0ELb1ELb1ELb1EEEvNS_16Flash_fwd_paramsE,@function
        .size           _ZN5flash24flash_fwd_splitkv_kernelI23Flash_fwd_kernel_traitsILi64ELi64ELi128ELi4ELb0ELb0EN7cutlass6half_tE19Flash_kernel_traitsILi64ELi64ELi128ELi4ES3_EELb1ELb0ELb0ELb0ELb0ELb1ELb1ELb1EEEvNS_16Flash_fwd_paramsE,(.L_x_7803 - _ZN5flash24flash_fwd_splitkv_kernelI23Flash_fwd_kernel_traitsILi64ELi64ELi128ELi4ELb0ELb0EN7cutlass6half_tE19Flash_kernel_traitsILi64ELi64ELi128ELi4ES3_EELb1ELb0ELb0ELb0ELb0ELb1ELb1ELb1EEEvNS_16Flash_fwd_paramsE)
        .other          _ZN5flash24flash_fwd_splitkv_kernelI23Flash_fwd_kernel_traitsILi64ELi64ELi128ELi4ELb0ELb0EN7cutlass6half_tE19Flash_kernel_traitsILi64ELi64ELi128ELi4ES3_EELb1ELb0ELb0ELb0ELb0ELb1ELb1ELb1EEEvNS_16Flash_fwd_paramsE,@"STO_CUDA_ENTRY STV_DEFAULT"
_ZN5flash24flash_fwd_splitkv_kernelI23Flash_fwd_kernel_traitsILi64ELi64ELi128ELi4ELb0ELb0EN7cutlass6half_tE19Flash_kernel_traitsILi64ELi64ELi128ELi4ES3_EELb1ELb0ELb0ELb0ELb0ELb1ELb1ELb1EEEvNS_16Flash_fwd_paramsE:
.text._ZN5flash24flash_fwd_splitkv_kernelI23Flash_fwd_kernel_traitsILi64ELi64ELi128ELi4ELb0ELb0EN7cutlass6half_tE19Flash_kernel_traitsILi64ELi64ELi128ELi4ES3_EELb1ELb0ELb0ELb0ELb0ELb1ELb1ELb1EEEvNS_16Flash_fwd_paramsE:
        /* <DEDUP_REMOVED lines=53> */
.L_x_5952:
[----:B-1-34-:R-:W-:Y:S02]  /*0350*/  MOV R53, c[0x0][0x218] ;  /* 0x0000860000357a02 */ /* 0x01afe40000000f00 */
.L_x_5953:
        /* <DEDUP_REMOVED lines=145> */
.L_x_5954:
        /* <DEDUP_REMOVED lines=20> */
[----:B------:R-:W-:Y:S01]  /*0db0*/  @P2 LOP3.LUT R178, R178, 0x8, RZ, 0xfc, !PT ;  /* 0x00000008b2b22812 */ /* 0x000fe200078efcff */
        /* <DEDUP_REMOVED lines=75> */
.L_x_5955:
        /* <DEDUP_REMOVED lines=15> */
.L_x_5957:
        /* <DEDUP_REMOVED lines=53> */
.L_x_5956:
        /* <DEDUP_REMOVED lines=96> */
[----:B------:R-:W-:Y:S01]  /*1cb0*/  LOP3.LUT R178, R178, 0xfffffffb, RZ, 0xc0, !PT ;  /* 0xfffffffbb2b27812 */ /* 0x000fe200078ec0ff */
[----:B------:R-:W-:Y:S01]  /*1cc0*/  UMOV UR13, 0x40 ;  /* 0x00000040000d7882 */ /* 0x000fe20000000000 */
[----:B------:R-:W-:Y:S01]  /*1cd0*/  IADD3.X R5, R5, R133, ~R8, P1, P0 ;  /* 0x0000008505057210 */ /* 0x000fe20000fe0c08 */
[C---:B------:R-:W-:Y:S01]  /*1ce0*/  IMAD R4, R177.reuse, c[0x0][0x27c], R4 ;  /* 0x00009f00b1047a24 */ /* 0x040fe200078e0204 */
[----:B------:R-:W-:Y:S01]  /*1cf0*/  ULDC.64 UR4, c[0x0][0x1a0] ;  /* 0x0000680000047ab9 */ /* 0x000fe20000000a00 */
[C---:B------:R-:W-:Y:S01]  /*1d00*/  IMAD.WIDE.U32 R10, R177.reuse, c[0x0][0x280], R100 ;  /* 0x0000a000b10a7a25 */ /* 0x040fe200078e0064 */
[----:B------:R-:W-:Y:S01]  /*1d10*/  UIMAD UR18, UR13, UR5, URZ ;  /* 0x000000050d1272a4 */ /* 0x000fe2000f8e023f */
[----:B------:R-:W-:Y:S01]  /*1d20*/  MOV R134, c[0x0][0x290] ;  /* 0x0000a40000867a02 */ /* 0x000fe20000000f00 */
        /* <DEDUP_REMOVED lines=17> */
[----:B------:R-:W-:Y:S01]  /*1e40*/  SHF.L.U64.HI R61, R134, R88, c[0x0][0x294] ;  /* 0x0000a500863d7619 */ /* 0x000fe20000010258 */
        /* <DEDUP_REMOVED lines=28> */
[----:B------:R-:W-:Y:S01]  /*2010*/  SHF.L.U64.HI R65, R12, 0x1, R65 ;  /* 0x000000010c417819 */ /* 0x000fe20000010241 */
[----:B------:R-:W-:Y:S01]  /*2020*/  ULDC UR25, c[0x0][0x28c] ;  /* 0x0000a30000197ab9 */ /* 0x000fe20000000800 */
[----:B------:R-:W-:Y:S01]  /*2030*/  SHF.L.U64.HI R70, R10, 0x1, R70 ;  /* 0x000000010a467819 */ /* 0x000fe20000010246 */
[----:B------:R-:W-:Y:S01]  /*2040*/  IMAD.IADD R83, R3, 0x1, R83 ;  /* 0x0000000103537824 */ /* 0x000fe200078e0253 */
[----:B------:R-:W-:Y:S01]  /*2050*/  LEA R82, P0, R2, c[0x0][0x268], 0x1 ;  /* 0x00009a0002527a11 */ /* 0x000fe200078008ff */
[----:B------:R-:W-:Y:S01]  /*2060*/  IMAD R80, R0, c[0x0][0x2a4], R5 ;  /* 0x0000a90000507a24 */ /* 0x000fe200078e0205 */
[----:B------:R-:W-:Y:S01]  /*2070*/  IADD3 R112, R132, 0x30, RZ ;  /* 0x0000003084707810 */ /* 0x000fe20007ffe0ff */
[----:B------:R-:W-:Y:S01]  /*2080*/  IMAD.WIDE.U32 R4, R0, c[0x0][0x2a0], R6 ;  /* 0x0000a80000047a25 */ /* 0x000fe200078e0006 */
[----:B------:R-:W-:Y:S01]  /*2090*/  LEA.HI.X R83, R2, c[0x0][0x26c], R83, 0x1, P0 ;  /* 0x00009b0002537a11 */ /* 0x000fe200000f0c53 */
[----:B------:R-:W-:Y:S01]  /*20a0*/  ULDC UR24, c[0x0][0x28c] ;  /* 0x0000a30000187ab9 */ /* 0x000fe20000000800 */
[----:B------:R-:W-:Y:S01]  /*20b0*/  ISETP.GE.AND P0, PT, R100, c[0x0][0x220], PT ;  /* 0x0000880064007a0c */ /* 0x000fe20003f06270 */
[----:B------:R-:W-:Y:S01]  /*20c0*/  IMAD.IADD R80, R5, 0x1, R80 ;  /* 0x0000000105507824 */ /* 0x000fe200078e0250 */
[----:B------:R-:W-:Y:S01]  /*20d0*/  LEA R81, P1, R4, c[0x0][0x270], 0x1 ;  /* 0x00009c0004517a11 */ /* 0x000fe200078208ff */
[----:B------:R-:W-:Y:S01]  /*20e0*/  IMAD R86, R117, R86, RZ ;  /* 0x0000005675567224 */ /* 0x000fe200078e02ff */
[----:B------:R-:W-:Y:S01]  /*20f0*/  IADD3 R111, R132, 0x40, RZ ;  /* 0x00000040846f7810 */ /* 0x000fe20007ffe0ff */
[----:B------:R-:W-:Y:S01]  /*2100*/  IMAD.MOV.U32 R55, RZ, RZ, 0x5 ;  /* 0x00000005ff377424 */ /* 0x000fe200078e00ff */
[----:B------:R-:W-:Y:S01]  /*2110*/  LEA.HI.X R80, R4, c[0x0][0x274], R80, 0x1, P1 ;  /* 0x00009d0004507a11 */ /* 0x000fe200008f0c50 */
[----:B------:R-:W-:Y:S01]  /*2120*/  IMAD.MOV.U32 R58, RZ, RZ, 0x6 ;  /* 0x00000006ff3a7424 */ /* 0x000fe200078e00ff */
[----:B------:R-:W-:Y:S01]  /*2130*/  LEA R76, P1, R124, c[0x0][0x168], 0x1 ;  /* 0x00005a007c4c7a11 */ /* 0x000fe200078208ff */
[----:B------:R-:W-:Y:S01]  /*2140*/  IMAD.SHL.U32 R71, R10, 0x2, RZ ;  /* 0x000000020a477824 */ /* 0x000fe200078e00ff */
[----:B------:R-:W-:Y:S01]  /*2150*/  SHF.R.S32.HI R39, RZ, 0x1f, R86 ;  /* 0x0000001fff277819 */ /* 0x000fe20000011456 */
[----:B------:R-:W-:Y:S01]  /*2160*/  IMAD.MOV.U32 R89, RZ, RZ, c[0x0][0x288] ;  /* 0x0000a200ff597624 */ /* 0x000fe200078e00ff */
[----:B------:R-:W-:Y:S01]  /*2170*/  LEA.HI.X R75, R124, c[0x0][0x16c], R127, 0x1, P1 ;  /* 0x00005b007c4b7a11 */ /* 0x000fe200008f0c7f */
[----:B------:R-:W-:Y:S01]  /*2180*/  IMAD.WIDE.U32 R144, R143, 0x40, RZ ;  /* 0x000000408f907825 */ /* 0x000fe200078e00ff */
[----:B------:R-:W-:Y:S01]  /*2190*/  @P0 LOP3.LUT R178, R178, 0x4, RZ, 0xfc, !PT ;  /* 0x00000004b2b20812 */ /* 0x000fe200078efcff */
[----:B------:R-:W-:Y:S01]  /*21a0*/  ULDC UR23, c[0x0][0x28c] ;  /* 0x0000a30000177ab9 */ /* 0x000fe20000000800 */
[----:B------:R-:W-:Y:S01]  /*21b0*/  LEA R78, P0, R122, c[0x0][0x170], 0x1 ;  /* 0x00005c007a4e7a11 */ /* 0x000fe200078008ff */
[----:B------:R-:W-:Y:S01]  /*21c0*/  IMAD.SHL.U32 R64, R134, 0x20, RZ ;  /* 0x0000002086407824 */ /* 0x000fe200078e00ff */
[-C--:B------:R-:W-:Y:S01]  /*21d0*/  IADD3 R38, P1, R116, R86.reuse, RZ ;  /* 0x0000005674267210 */ /* 0x080fe20007f3e0ff */
[----:B------:R-:W-:Y:S01]  /*21e0*/  IMAD.SHL.U32 R69, R134, 0x40, RZ ;  /* 0x0000004086457824 */ /* 0x000fe200078e00ff */
[----:B------:R-:W-:Y:S01]  /*21f0*/  LEA.HI.X R79, R122, c[0x0][0x174], R121, 0x1, P0 ;  /* 0x00005d007a4f7a11 */ /* 0x000fe200000f0c79 */
[C---:B------:R-:W-:Y:S01]  /*2200*/  IMAD.SHL.U32 R62, R134.reuse, 0x10, RZ ;  /* 0x00000010863e7824 */ /* 0x040fe200078e00ff */
[----:B------:R-:W-:Y:S01]  /*2210*/  IADD3 R86, P0, R115, R86, RZ ;  /* 0x0000005673567210 */ /* 0x000fe20007f1e0ff */
[C---:B------:R-:W-:Y:S01]  /*2220*/  IMAD.WIDE.U32 R140, R134.reuse, 0x60, RZ ;  /* 0x00000060868c7825 */ /* 0x040fe200078e00ff */
[CC--:B------:R-:W-:Y:S01]  /*2230*/  SHF.L.U64.HI R63, R134.reuse, R55.reuse, c[0x0][0x294] ;  /* 0x0000a500863f7619 */ /* 0x0c0fe20000010237 */
[----:B------:R-:W-:Y:S01]  /*2240*/  ULDC UR22, c[0x0][0x28c] ;  /* 0x0000a30000167ab9 */ /* 0x000fe20000000800 */
[-C--:B------:R-:W-:Y:S01]  /*2250*/  SHF.L.U64.HI R68, R134, R58.reuse, c[0x0][0x294] ;  /* 0x0000a50086447619 */ /* 0x080fe2000001023a */
[--C-:B------:R-:W-:Y:S01]  /*2260*/  IMAD.X R87, R97, 0x1, R39.reuse, P0 ;  /* 0x0000000161577824 */ /* 0x100fe200000e0627 */
[C---:B------:R-:W-:Y:S01]  /*2270*/  SHF.L.U64.HI R55, R89.reuse, R55, c[0x0][0x28c] ;  /* 0x0000a30059377619 */ /* 0x040fe20000010237 */
[----:B------:R-:W-:Y:S01]  /*2280*/  IMAD.X R39, R98, 0x1, R39, P1 ;  /* 0x0000000162277824 */ /* 0x000fe200008e0627 */
[C---:B------:R-:W-:Y:S01]  /*2290*/  SHF.L.U64.HI R58, R89.reuse, R58, c[0x0][0x28c] ;  /* 0x0000a300593a7619 */ /* 0x040fe2000001023a */
[----:B------:R-:W-:Y:S01]  /*22a0*/  IMAD.WIDE.U32 R138, R134, 0xa0, RZ ;  /* 0x000000a0868a7825 */ /* 0x000fe200078e00ff */
[----:B------:R-:W-:Y:S01]  /*22b0*/  SHF.L.U64.HI R87, R86, 0x1, R87 ;  /* 0x0000000156577819 */ /* 0x000fe20000010257 */
[----:B------:R-:W-:Y:S01]  /*22c0*/  ULDC UR21, c[0x0][0x28c] ;  /* 0x0000a30000157ab9 */ /* 0x000fe20000000800 */
[----:B------:R-:W-:Y:S01]  /*22d0*/  SHF.L.U64.HI R39, R38, 0x1, R39 ;  /* 0x0000000126277819 */ /* 0x000fe20000010227 */
[----:B------:R-:W-:Y:S01]  /*22e0*/  IMAD.SHL.U32 R86, R86, 0x2, RZ ;  /* 0x0000000256567824 */ /* 0x000fe200078e00ff */
[C---:B------:R-:W-:Y:S01]  /*22f0*/  SHF.L.U64.HI R88, R89.reuse, R88, c[0x0][0x28c] ;  /* 0x0000a30059587619 */ /* 0x040fe20000010258 */
[----:B------:R-:W-:Y:S01]  /*2300*/  IMAD.SHL.U32 R38, R38, 0x2, RZ ;  /* 0x0000000226267824 */ /* 0x000fe200078e00ff */
[----:B------:R-:W-:Y:S01]  /*2310*/  SHF.L.U32 R56, R89, 0x5, RZ ;  /* 0x0000000559387819 */ /* 0x000fe200000006ff */
[----:B------:R-:W-:Y:S01]  /*2320*/  IMAD.WIDE.U32 R136, R134, 0xc0, RZ ;  /* 0x000000c086887825 */ /* 0x000fe200078e00ff */
[----:B------:R-:W-:Y:S01]  /*2330*/  IADD3 R84, P3, R86, c[0x0][0x2b0], RZ ;  /* 0x0000ac0056547a10 */ /* 0x000fe20007f7e0ff */
[----:B------:R-:W-:Y:S01]  /*2340*/  ULDC UR20, c[0x0][0x28c] ;  /* 0x0000a30000147ab9 */ /* 0x000fe20000000800 */
[----:B------:R-:W-:Y:S01]  /*2350*/  IADD3 R10, P1, R38, c[0x0][0x2b0], RZ ;  /* 0x0000ac00260a7a10 */ /* 0x000fe20007f3e0ff */
[----:B------:R-:W-:Y:S01]  /*2360*/  IMAD.WIDE.U32 R142, R143, 0x20, RZ ;  /* 0x000000208f8e7825 */ /* 0x000fe200078e00ff */
[----:B------:R-:W-:Y:S01]  /*2370*/  IADD3 R86, P2, R86, c[0x0][0x2a8], RZ ;  /* 0x0000aa0056567a10 */ /* 0x000fe20007f5e0ff */
[----:B------:R-:W-:Y:S01]  /*2380*/  ULDC UR19, c[0x0][0x28c] ;  /* 0x0000a30000137ab9 */ /* 0x000fe20000000800 */
[----:B------:R-:W-:Y:S01]  /*2390*/  IADD3 R38, P0, R38, c[0x0][0x2a8], RZ ;  /* 0x0000aa0026267a10 */ /* 0x000fe20007f1e0ff */
[C---:B------:R-:W-:Y:S01]  /*23a0*/  IMAD.SHL.U32 R107, R117.reuse, 0x10, RZ ;  /* 0x00000010756b7824 */ /* 0x040fe200078e00ff */
[----:B------:R-:W-:Y:S01]  /*23b0*/  SHF.L.U64.HI R63, R64, 0x1, R63 ;  /* 0x00000001403f7819 */ /* 0x000fe2000001023f */
[----:B------:R-:W-:Y:S01]  /*23c0*/  IMAD.SHL.U32 R106, R117, 0x20, RZ ;  /* 0x00000020756a7824 */ /* 0x000fe200078e00ff */
[----:B------:R-:W-:Y:S01]  /*23d0*/  SHF.L.U64.HI R68, R69, 0x1, R68 ;  /* 0x0000000145447819 */ /* 0x000fe20000010244 */
[C---:B------:R-:W-:Y:S01]  /*23e0*/  IMAD R105, R117.reuse, 0x30, RZ ;  /* 0x0000003075697824 */ /* 0x040fe200078e02ff */
[----:B------:R-:W-:Y:S01]  /*23f0*/  SHF.L.U64.HI R61, R62, 0x1, R61 ;  /* 0x000000013e3d7819 */ /* 0x000fe2000001023d */
[----:B------:R-:W-:Y:S01]  /*2400*/  IMAD.SHL.U32 R104, R117, 0x40, RZ ;  /* 0x0000004075687824 */ /* 0x000fe200078e00ff */
[----:B------:R-:W-:Y:S01]  /*2410*/  IADD3.X R85, R87, c[0x0][0x2b4], RZ, P3, !PT ;  /* 0x0000ad0057557a10 */ /* 0x000fe20001ffe4ff */
[----:B------:R-:W-:Y:S01]  /*2420*/  IMAD R103, R117, 0x50, RZ ;  /* 0x0000005075677824 */ /* 0x000fe200078e02ff */
[----:B------:R-:W-:Y:S01]  /*2430*/  IADD3.X R9, R39, c[0x0][0x2b4], RZ, P1, !PT ;  /* 0x0000ad0027097a10 */ /* 0x000fe20000ffe4ff */
[C---:B------:R-:W-:Y:S01]  /*2440*/  IMAD R102, R117.reuse, 0x60, RZ ;  /* 0x0000006075667824 */ /* 0x040fe200078e02ff */
[C---:B------:R-:W-:Y:S01]  /*2450*/  IADD3 R110, R132.reuse, 0x50, RZ ;  /* 0x00000050846e7810 */ /* 0x040fe20007ffe0ff */
[----:B------:R-:W-:Y:S01]  /*2460*/  IMAD R99, R117, 0x70, RZ ;  /* 0x0000007075637824 */ /* 0x000fe200078e02ff */
[----:B------:R-:W-:Y:S01]  /*2470*/  IADD3 R109, R132, 0x60, RZ ;  /* 0x00000060846d7810 */ /* 0x000fe20007ffe0ff */
[----:B------:R-:W-:Y:S01]  /*2480*/  IMAD.WIDE.U32 R134, R134, 0xe0, RZ ;  /* 0x000000e086867825 */ /* 0x000fe200078e00ff */
[----:B------:R-:W-:Y:S01]  /*2490*/  IADD3 R108, R132, 0x70, RZ ;  /* 0x00000070846c7810 */ /* 0x000fe20007ffe0ff */
[----:B------:R-:W-:Y:S01]  /*24a0*/  ULDC UR18, c[0x0][0x28c] ;  /* 0x0000a30000127ab9 */ /* 0x000fe20000000800 */
[----:B------:R-:W-:Y:S01]  /*24b0*/  SHF.R.S32.HI R96, RZ, 0x1f, R107 ;  /* 0x0000001fff607819 */ /* 0x000fe2000001146b */
        /* <DEDUP_REMOVED lines=13> */
[----:B------:R-:W-:Y:S01]  /*2590*/  SHF.L.U32 R62, R62, 0x1, RZ ;  /* 0x000000013e3e7819 */ /* 0x000fe200000006ff */
[----:B------:R-:W-:Y:S01]  /*25a0*/  IMAD.U32 R54, R54, -0x80, RZ ;  /* 0xffffff8036367824 */ /* 0x000fe200078e00ff */
        /* <DEDUP_REMOVED lines=17> */
[----:B------:R-:W-:Y:S02]  /*26c0*/  UIADD3 UR16, UR33, UR16, URZ ;  /* 0x0000001021107290 */ /* 0x000fe4000fffe03f */
[----:B------:R-:W-:Y:S02]  /*26d0*/  UIADD3 UR15, UR31, UR15, URZ ;  /* 0x0000000f1f0f7290 */ /* 0x000fe4000fffe03f */
[----:B------:R-:W-:Y:S02]  /*26e0*/  UIADD3 UR14, UR29, UR14, URZ ;  /* 0x0000000e1d0e7290 */ /* 0x000fe4000fffe03f */
[----:B------:R-:W-:Y:S02]  /*26f0*/  UIADD3 UR26, UR35, UR26, URZ ;  /* 0x0000001a231a7290 */ /* 0x000fe4000fffe03f */
[----:B------:R-:W-:-:S02]  /*2700*/  ULDC.U8 UR8, c[0x0][0x313] ;  /* 0x0000c4c000087ab9 */ /* 0x000fc40000000000 */
.L_x_6012:
[----:B------:R-:W-:Y:S01]  /*2710*/  LEA R0, R11, 0xffffff80, 0x7 ;  /* 0xffffff800b007811 */ /* 0x000fe200078e38ff */
[----:B---3--:R-:W-:Y:S01]  /*2720*/  IMAD.MOV.U32 R12, RZ, RZ, R81 ;  /* 0x000000ffff0c7224 */ /* 0x008fe200078e0051 */
[----:B------:R-:W-:Y:S01]  /*2730*/  LOP3.LUT P4, RZ, R178, 0x4, RZ, 0xc0, !PT ;  /* 0x00000004b2ff7812 */ /* 0x000fe2000788c0ff */
[----:B------:R-:W-:Y:S02]  /*2740*/  IMAD.MOV.U32 R13, RZ, RZ, R80 ;  /* 0x000000ffff0d7224 */ /* 0x000fe400078e0050 */
[--C-:B------:R-:W-:Y:S02]  /*2750*/  IMAD.IADD R5, R49, 0x1, -R0.reuse ;  /* 0x0000000131057824 */ /* 0x100fe400078e0a00 */
        /* <DEDUP_REMOVED lines=8> */
[----:B--2---:R-:W-:Y:S02]  /*27e0*/  @!P2 LEA R148, P0, R173, R78, 0x1 ;  /* 0x0000004ead94a211 */ /* 0x004fe400078008ff */
        /* <DEDUP_REMOVED lines=8> */
[----:B------:R-:W-:Y:S03]  /*2870*/  @!P6 IADD3 R146, P1, R78, R66, RZ ;  /* 0x000000424e92e210 */ /* 0x000fe60007f3e0ff */
[----:B------:R-:W-:Y:S01]  /*2880*/  @!P3 IMAD.X R25, R80, 0x1, R67, P0 ;  /* 0x000000015019b824 */ /* 0x000fe200000e0643 */
[----:B------:R-:W-:Y:S01]  /*2890*/  @!P3 IADD3 R46, P0, R78, UR32, RZ ;  /* 0x000000204e2ebc10 */ /* 0x000fe2000ff1e0ff */
[C---:B------:R-:W-:Y:S01]  /*28a0*/  @!P6 IMAD.X R147, R79.reuse, 0x1, R65, P1 ;  /* 0x000000014f93e824 */ /* 0x040fe200008e0641 */
[C---:B------:R-:W-:Y:S02]  /*28b0*/  LOP3.LUT P1, RZ, R178.reuse, 0x4, RZ, 0xc0, !PT ;  /* 0x00000004b2ff7812 */ /* 0x040fe4000782c0ff */
[----:B------:R-:W-:Y:S02]  /*28c0*/  @!P3 IADD3.X R47, R79, UR16, RZ, P0, !PT ;  /* 0x000000104f2fbc10 */ /* 0x000fe400087fe4ff */
[----:B------:R-:W-:Y:S02]  /*28d0*/  @!P2 IADD3 R20, P0, R81, R69, RZ ;  /* 0x000000455114a210 */ /* 0x000fe40007f1e0ff */
[----:B------:R-:W-:Y:S03]  /*28e0*/  LOP3.LUT R178, R178, 0xfffffffd, RZ, 0xc0, !PT ;  /* 0xfffffffdb2b27812 */ /* 0x000fe600078ec0ff */
[----:B------:R-:W-:Y:S01]  /*28f0*/  @!P2 IMAD.X R21, R80, 0x1, R68, P0 ;  /* 0x000000015015a824 */ /* 0x000fe200000e0644 */
[----:B------:R-:W-:Y:S02]  /*2900*/  @!P2 IADD3 R44, P0, R78, R71, RZ ;  /* 0x000000474e2ca210 */ /* 0x000fe40007f1e0ff */
[----:B------:R-:W-:Y:S03]  /*2910*/  @P2 LOP3.LUT R178, R178, 0x2, RZ, 0xfc, !PT ;  /* 0x00000002b2b22812 */ /* 0x000fe600078efcff */
        /* <DEDUP_REMOVED lines=9> */
[C---:B------:R-:W-:Y:S02]  /*29b0*/  LOP3.LUT P4, RZ, R178.reuse, 0x2, RZ, 0xc0, !PT ;  /* 0x00000002b2ff7812 */ /* 0x040fe4000788c0ff */
[----:B------:R-:W-:Y:S02]  /*29c0*/  ISETP.LT.OR P5, PT, R109, R3, P0 ;  /* 0x000000036d00720c */ /* 0x000fe400007a1670 */
[----:B------:R-:W-:Y:S11]  /*29d0*/  LOP3.LUT R178, R178, 0xfffffffe, RZ, 0xc0, !PT ;  /* 0xfffffffeb2b27812 */ /* 0x000ff600078ec0ff */
[----:B------:R-:W-:Y:S05]  /*29e0*/  @!P5 IADD3 R40, P0, R81, R136, RZ ;  /* 0x000000885128d210 */ /* 0x000fea0007f1e0ff */
[----:B------:R-:W-:Y:S01]  /*29f0*/  @!P5 IMAD.X R41, R80, 0x1, R73, P0 ;  /* 0x000000015029d824 */ /* 0x000fe200000e0649 */
[----:B------:R-:W-:Y:S04]  /*2a00*/  @!P5 IADD3 R36, P0, R78, UR28, RZ ;  /* 0x0000001c4e24dc10 */ /* 0x000fe8000ff1e0ff */
[----:B------:R-:W-:Y:S02]  /*2a10*/  @!P5 IADD3.X R37, R79, UR14, RZ, P0, !PT ;  /* 0x0000000e4f25dc10 */ /* 0x000fe400087fe4ff */
[C---:B------:R-:W-:Y:S04]  /*2a20*/  ISETP.GE.OR P0, PT, R108.reuse, R5, P1 ;  /* 0x000000056c00720c */ /* 0x040fe80000f06670 */
[----:B------:R-:W-:-:S13]  /*2a30*/  ISETP.LT.OR P2, PT, R108, R3, P0 ;  /* 0x000000036c00720c */ /* 0x000fda0000741670 */
[----:B------:R-:W-:Y:S02]  /*2a40*/  @!P2 IADD3 R34, P0, R81, R134, RZ ;  /* 0x000000865122a210 */ /* 0x000fe40007f1e0ff */
[----:B------:R-:W-:Y:S03]  /*2a50*/  @P2 LOP3.LUT R178, R178, 0x1, RZ, 0xfc, !PT ;  /* 0x00000001b2b22812 */ /* 0x000fe600078efcff */
        /* <DEDUP_REMOVED lines=8> */
[----:B------:R-:W-:Y:S11]  /*2ae0*/  LOP3.LUT P0, RZ, R178, 0x1, RZ, 0xc0, !PT ;  /* 0x00000001b2ff7812 */ /* 0x000ff6000780c0ff */
        /* <DEDUP_REMOVED lines=74> */
.L_x_5962:
[----:B------:R-:W-:Y:S05]  /*2f90*/  BSYNC B0 ;  /* 0x0000000000007941 */ /* 0x000fea0003800000 */
.L_x_5961:
        /* <DEDUP_REMOVED lines=61> */
.L_x_5964:
[----:B------:R-:W-:Y:S05]  /*3370*/  BSYNC B0 ;  /* 0x0000000000007941 */ /* 0x000fea0003800000 */
.L_x_5963:
        /* <DEDUP_REMOVED lines=61> */
.L_x_5966:
[----:B------:R-:W-:Y:S05]  /*3750*/  BSYNC B0 ;  /* 0x0000000000007941 */ /* 0x000fea0003800000 */
.L_x_5965:
        /* <DEDUP_REMOVED lines=65> */
.L_x_5968:
[----:B------:R-:W-:Y:S05]  /*3b70*/  BSYNC B0 ;  /* 0x0000000000007941 */ /* 0x000fea0003800000 */
.L_x_5967:
[----:B------:R-:W-:Y:S01]  /*3b80*/  LOP3.LUT P0, RZ, R178, 0x2, RZ, 0xc0, !PT ;  /* 0x00000002b2ff7812 */ /* 0x000fe2000780c0ff */
        /* <DEDUP_REMOVED lines=61> */
.L_x_5970:
[----:B------:R-:W-:Y:S05]  /*3f60*/  BSYNC B0 ;  /* 0x0000000000007941 */ /* 0x000fea0003800000 */
.L_x_5969:
        /* <DEDUP_REMOVED lines=65> */
.L_x_5972:
[----:B------:R-:W-:Y:S05]  /*4380*/  BSYNC B0 ;  /* 0x0000000000007941 */ /* 0x000fea0003800000 */
.L_x_5971:
        /* <DEDUP_REMOVED lines=65> */
.L_x_5974:
[----:B------:R-:W-:Y:S05]  /*47a0*/  BSYNC B0 ;  /* 0x0000000000007941 */ /* 0x000fea0003800000 */
.L_x_5973:
[----:B------:R-:W-:Y:S01]  /*47b0*/  LOP3.LUT P0, RZ, R178, 0x1, RZ, 0xc0, !PT ;  /* 0x00000001b2ff7812 */ /* 0x000fe2000780c0ff */
        /* <DEDUP_REMOVED lines=65> */
.L_x_5976:
[----:B------:R-:W-:Y:S05]  /*4bd0*/  BSYNC B0 ;  /* 0x0000000000007941 */ /* 0x000fea0003800000 */
.L_x_5975:
        /* <DEDUP_REMOVED lines=9> */
.L_x_5960:
[----:B------:R-:W-:Y:S01]  /*4c70*/  ULEA.HI UR5, UR4, UR4, URZ, 0x1 ;  /* 0x0000000404057291 */ /* 0x000fe2000f8f083f */
[----:B------:R-:W-:Y:S03]  /*4c80*/  BSSY B1, `(.L_x_5978) ;  /* 0x000005a000017945 */ /* 0x000fe60003800000 */
[----:B------:R-:W-:Y:S06]  /*4c90*/  USHF.R.S32.HI UR5, URZ, 0x1, UR5 ;  /* 0x000000013f057899 */ /* 0x000fec0008011405 */
[----:B---3--:R-:W-:Y:S01]  /*4ca0*/  MOV R147, UR5 ;  /* 0x0000000500937c02 */ /* 0x008fe20008000f00 */
[----:B------:R-:W-:-:S05]  /*4cb0*/  @P1 BRA `(.L_x_5979) ;  /* 0x0000056000001947 */ /* 0x000fca0003800000 */
[----:B------:R1:W5:Y:S01]  /*4cc0*/  LDG.E.128 R44, [R82.64] ;  /* 0x00000006522c7981 */ /* 0x000362000c1e1d00 */
        /* <DEDUP_REMOVED lines=82> */
.L_x_5981:
[----:B------:R-:W-:Y:S05]  /*51f0*/  BSYNC B0 ;  /* 0x0000000000007941 */ /* 0x000fea0003800000 */
.L_x_5980:
[----:B------:R-:W-:Y:S05]  /*5200*/  MOV R77, R75 ;  /* 0x0000004b004d7202 */ /* 0x000fea0000000f00 */
[----:B-----5:R2:W-:Y:S02]  /*5210*/  STG.E.128 [R76.64], R44 ;  /* 0x0000002c4c007986 */ /* 0x0205e4000c101d06 */
.L_x_5979:
[----:B------:R-:W-:Y:S05]  /*5220*/  BSYNC B1 ;  /* 0x0000000000017941 */ /* 0x000fea0003800000 */
.L_x_5978:
[----:B------:R-:W-:Y:S01]  /*5230*/  BSSY B1, `(.L_x_5982) ;  /* 0x000005f000017945 */ /* 0x000fe20003800000 */
[----:B------:R-:W-:-:S05]  /*5240*/  @P2 BRA `(.L_x_5983) ;  /* 0x000005d000002947 */ /* 0x000fca0003800000 */
[C---:B------:R-:W-:Y:S01]  /*5250*/  LEA R148, P0, R89.reuse, R82, 0x1 ;  /* 0x0000005259947211 */ /* 0x040fe200078008ff */
        /* <DEDUP_REMOVED lines=16> */
[----:B------:R-:W-:Y:S02]  /*5360*/  @P0 IADD3 R148, RZ, -UR5, RZ ;  /* 0x80000005ff940c10 */ /* 0x000fe4000fffe0ff */
[----:B------:R-:W-:Y:S02]  /*5370*/  LEA.HI.X.SX32 R19, R77, R149, 0x1, P1 ;  /* 0x000000954d137211 */ /* 0x000fe400008f0eff */
[C---:B------:R-:W-:Y:S04]  /*5380*/  IADD3 R149, P1, R107.reuse, R148, RZ ;  /* 0x000000946b957210 */ /* 0x040fe80007f3e0ff */
        /* <DEDUP_REMOVED lines=69> */
.L_x_5985:
[----:B------:R-:W-:Y:S05]  /*57e0*/  BSYNC B0 ;  /* 0x0000000000007941 */ /* 0x000fea0003800000 */
.L_x_5984:
[C---:B------:R-:W-:Y:S04]  /*57f0*/  LEA R2, P0, R175.reuse, R76, 0x1 ;  /* 0x0000004caf027211 */ /* 0x040fe800078008ff */
[----:B------:R-:W-:Y:S05]  /*5800*/  LEA.HI.X R3, R175, R75, R174, 0x1, P0 ;  /* 0x0000004baf037211 */ /* 0x000fea00000f0cae */
[----:B-----5:R3:W-:Y:S04]  /*5810*/  STG.E.128 [R2.64], R44 ;  /* 0x0000002c02007986 */ /* 0x0207e8000c101d06 */
.L_x_5983:
[----:B------:R-:W-:Y:S05]  /*5820*/  BSYNC B1 ;  /* 0x0000000000017941 */ /* 0x000fea0003800000 */
.L_x_5982:
[----:B------:R-:W-:Y:S01]  /*5830*/  BSSY B1, `(.L_x_5986) ;  /* 0x000005f000017945 */ /* 0x000fe20003800000 */
[----:B------:R-:W-:-:S05]  /*5840*/  @P6 BRA `(.L_x_5987) ;  /* 0x000005d000006947 */ /* 0x000fca0003800000 */
[C---:B--2---:R-:W-:Y:S01]  /*5850*/  LEA R148, P0, R56.reuse, R82, 0x1 ;  /* 0x0000005238947211 */ /* 0x044fe200078008ff */
[----:B------:R-:W-:Y:S03]  /*5860*/  BSSY B0, `(.L_x_5988) ;  /* 0x0000058000007945 */ /* 0x000fe60003800000 */
[----:B------:R-:W-:Y:S02]  /*5870*/  LEA.HI.X R149, R56, R83, R55, 0x1, P0 ;  /* 0x0000005338957211 */ /* 0x000fe400000f0c37 */
[----:B------:R-:W-:Y:S03]  /*5880*/  ISETP.GE.AND P0, PT, R100, UR4, PT ;  /* 0x0000000464007c0c */ /* 0x000fe6000bf06270 */
[----:B---3--:R2:W5:Y:S10]  /*5890*/  LDG.E.128 R44, [R148.64] ;  /* 0x00000006942c7981 */ /* 0x008574000c1e1d00 */
        /* <DEDUP_REMOVED lines=14> */
[----:B------:R-:W-:Y:S04]  /*5980*/  IADD3 R149, P1, R106, R148, RZ ;  /* 0x000000946a957210 */ /* 0x000fe80007f3e0ff */
        /* <DEDUP_REMOVED lines=69> */
.L_x_5989:
[----:B------:R-:W-:Y:S05]  /*5de0*/  BSYNC B0 ;  /* 0x0000000000007941 */ /* 0x000fea0003800000 */
.L_x_5988:
[C---:B------:R-:W-:Y:S04]  /*5df0*/  LEA R2, P0, R142.reuse, R76, 0x1 ;  /* 0x0000004c8e027211 */ /* 0x040fe800078008ff */
[----:B------:R-:W-:Y:S05]  /*5e00*/  LEA.HI.X R3, R142, R75, R57, 0x1, P0 ;  /* 0x0000004b8e037211 */ /* 0x000fea00000f0c39 */
[----:B-----5:R3:W-:Y:S04]  /*5e10*/  STG.E.128 [R2.64], R44 ;  /* 0x0000002c02007986 */ /* 0x0207e8000c101d06 */
.L_x_5987:
[----:B------:R-:W-:Y:S05]  /*5e20*/  BSYNC B1 ;  /* 0x0000000000017941 */ /* 0x000fea0003800000 */
.L_x_5986:
        /* <DEDUP_REMOVED lines=23> */
[----:B------:R-:W-:Y:S02]  /*5fa0*/  MOV R46, RZ ;  /* 0x000000ff002e7202 */ /* 0x000fe40000000f00 */
[C---:B--2---:R-:W-:Y:S02]  /*5fb0*/  IADD3 R149, P1, R105.reuse, R146, RZ ;  /* 0x0000009269957210 */ /* 0x044fe40007f3e0ff */
        /* <DEDUP_REMOVED lines=72> */
.L_x_5993:
[----:B------:R-:W-:Y:S05]  /*6440*/  BSYNC B0 ;  /* 0x0000000000007941 */ /* 0x000fea0003800000 */
.L_x_5992:
[----:B------:R-:W-:Y:S02]  /*6450*/  MOV R3, 0x60 ;  /* 0x0000006000037802 */ /* 0x000fe40000000f00 */
[----:B------:R-:W-:Y:S03]  /*6460*/  MOV R77, R75 ;  /* 0x0000004b004d7202 */ /* 0x000fe60000000f00 */
[C---:B------:R-:W-:Y:S02]  /*6470*/  IMAD R0, R3.reuse, c[0x0][0x19c], RZ ;  /* 0x0000670003007a24 */ /* 0x040fe400078e02ff */
[----:B------:R-:W-:Y:S05]  /*6480*/  IMAD.WIDE.U32 R4, R3, c[0x0][0x198], R76 ;  /* 0x0000660003047a25 */ /* 0x000fea00078e004c */
[----:B------:R-:W-:Y:S05]  /*6490*/  IADD3 R5, R5, R0, RZ ;  /* 0x0000000005057210 */ /* 0x000fea0007ffe0ff */
[----:B-----5:R3:W-:Y:S02]  /*64a0*/  STG.E.128 [R4.64], R32 ;  /* 0x0000002004007986 */ /* 0x0207e4000c101d06 */
.L_x_5991:
[----:B------:R-:W-:Y:S05]  /*64b0*/  BSYNC B1 ;  /* 0x0000000000017941 */ /* 0x000fea0003800000 */
.L_x_5990:
[----:B------:R-:W-:Y:S01]  /*64c0*/  LOP3.LUT P0, RZ, R178, 0x2, RZ, 0xc0, !PT ;  /* 0x00000002b2ff7812 */ /* 0x000fe2000780c0ff */
[----:B------:R-:W-:-:S12]  /*64d0*/  BSSY B1, `(.L_x_5994) ;  /* 0x0000064000017945 */ /* 0x000fd80003800000 */
[----:B------:R-:W-:-:S05]  /*64e0*/  @P0 BRA `(.L_x_5995) ;  /* 0x0000062000000947 */ /* 0x000fca0003800000 */
[C---:B--2---:R-:W-:Y:S01]  /*64f0*/  LEA R148, P0, R59.reuse, R82, 0x1 ;  /* 0x000000523b947211 */ /* 0x044fe200078008ff */
[----:B------:R-:W-:Y:S03]  /*6500*/  BSSY B0, `(.L_x_5996) ;  /* 0x000005d000007945 */ /* 0x000fe60003800000 */
[----:B------:R-:W-:Y:S02]  /*6510*/  LEA.HI.X R149, R59, R83, R58, 0x1, P0 ;  /* 0x000000533b957211 */ /* 0x000fe400000f0c3a */
[----:B------:R-:W-:Y:S03]  /*6520*/  ISETP.GE.AND P0, PT, R100, UR4, PT ;  /* 0x0000000464007c0c */ /* 0x000fe6000bf06270 */
[----:B---3--:R2:W5:Y:S10]  /*6530*/  LDG.E.128 R32, [R148.64] ;  /* 0x0000000694207981 */ /* 0x008574000c1e1d00 */
        /* <DEDUP_REMOVED lines=18> */
[C---:B--2---:R-:W-:Y:S04]  /*6660*/  LEA R148, P1, R77.reuse, R84, 0x1 ;  /* 0x000000544d947211 */ /* 0x044fe800078208ff */
[----:B------:R-:W-:Y:S02]  /*6670*/  LEA.HI.X R149, R77, R85, R46, 0x1, P1 ;  /* 0x000000554d957211 */ /* 0x000fe400008f0c2e */
[----:B------:R-:W-:Y:S02]  /*6680*/  MOV R46, RZ ;  /* 0x000000ff002e7202 */ /* 0x000fe40000000f00 */
[----:B------:R-:W-:Y:S02]  /*6690*/  @P0 IADD3 R46, RZ, -UR5, RZ ;  /* 0x80000005ff2e0c10 */ /* 0x000fe4000fffe0ff */
[----:B------:R-:W2:Y:S02]  /*66a0*/  LDG.E.128 R148, [R148.64] ;  /* 0x0000000694947981 */ /* 0x000ea4000c1e1d00 */
[----:B------:R-:W-:Y:S04]  /*66b0*/  IADD3 R77, P1, R104, R46, RZ ;  /* 0x0000002e684d7210 */ /* 0x000fe80007f3e0ff */
[----:B------:R-:W-:Y:S02]  /*66c0*/  LEA.HI.X.SX32 R46, R46, R93, 0x1, P1 ;  /* 0x0000005d2e2e7211 */ /* 0x000fe400008f0eff */
[C---:B------:R-:W-:Y:S04]  /*66d0*/  LEA R36, P1, R77.reuse, R86, 0x1 ;  /* 0x000000564d247211 */ /* 0x040fe800078208ff */
[----:B------:R-:W-:Y:S05]  /*66e0*/  LEA.HI.X R37, R77, R87, R46, 0x1, P1 ;  /* 0x000000574d257211 */ /* 0x000fea00008f0c2e */
[----:B------:R-:W4:Y:S01]  /*66f0*/  LDG.E.128 R40, [R36.64] ;  /* 0x0000000624287981 */ /* 0x000f22000c1e1d00 */
[--C-:B--2---:R-:W-:Y:S01]  /*6700*/  HADD2.F32 R21, -RZ, R148.reuse.H0_H0 ;  /* 0x20000094ff157230 */ /* 0x104fe20000004100 */
        /* <DEDUP_REMOVED lines=60> */
.L_x_5997:
[----:B------:R-:W-:Y:S05]  /*6ad0*/  BSYNC B0 ;  /* 0x0000000000007941 */ /* 0x000fea0003800000 */
.L_x_5996:
[C---:B------:R-:W-:Y:S04]  /*6ae0*/  LEA R2, P0, R144.reuse, R76, 0x1 ;  /* 0x0000004c90027211 */ /* 0x040fe800078008ff */
[----:B------:R-:W-:Y:S05]  /*6af0*/  LEA.HI.X R3, R144, R75, R60, 0x1, P0 ;  /* 0x0000004b90037211 */ /* 0x000fea00000f0c3c */
[----:B-----5:R3:W-:Y:S04]  /*6b00*/  STG.E.128 [R2.64], R32 ;  /* 0x0000002002007986 */ /* 0x0207e8000c101d06 */
.L_x_5995:
[----:B------:R-:W-:Y:S05]  /*6b10*/  BSYNC B1 ;  /* 0x0000000000017941 */ /* 0x000fea0003800000 */
.L_x_5994:
        /* <DEDUP_REMOVED lines=97> */
.L_x_6001:
[----:B------:R-:W-:Y:S05]  /*7130*/  BSYNC B0 ;  /* 0x0000000000007941 */ /* 0x000fea0003800000 */
.L_x_6000:
[----:B------:R-:W-:Y:S02]  /*7140*/  MOV R3, 0xa0 ;  /* 0x000000a000037802 */ /* 0x000fe40000000f00 */
[----:B------:R-:W-:Y:S03]  /*7150*/  MOV R77, R75 ;  /* 0x0000004b004d7202 */ /* 0x000fe60000000f00 */
[C---:B------:R-:W-:Y:S02]  /*7160*/  IMAD R0, R3.reuse, c[0x0][0x19c], RZ ;  /* 0x0000670003007a24 */ /* 0x040fe400078e02ff */
[----:B------:R-:W-:Y:S05]  /*7170*/  IMAD.WIDE.U32 R4, R3, c[0x0][0x198], R76 ;  /* 0x0000660003047a25 */ /* 0x000fea00078e004c */
[----:B------:R-:W-:Y:S05]  /*7180*/  IADD3 R5, R5, R0, RZ ;  /* 0x0000000005057210 */ /* 0x000fea0007ffe0ff */
[----:B-----5:R3:W-:Y:S02]  /*7190*/  STG.E.128 [R4.64], R32 ;  /* 0x0000002004007986 */ /* 0x0207e4000c101d06 */
.L_x_5999:
[----:B------:R-:W-:Y:S05]  /*71a0*/  BSYNC B1 ;  /* 0x0000000000017941 */ /* 0x000fea0003800000 */
.L_x_5998:
        /* <DEDUP_REMOVED lines=97> */
.L_x_6005:
[----:B------:R-:W-:Y:S05]  /*77c0*/  BSYNC B0 ;  /* 0x0000000000007941 */ /* 0x000fea0003800000 */
.L_x_6004:
[----:B------:R-:W-:Y:S02]  /*77d0*/  MOV R3, 0xc0 ;  /* 0x000000c000037802 */ /* 0x000fe40000000f00 */
[----:B------:R-:W-:Y:S03]  /*77e0*/  MOV R77, R75 ;  /* 0x0000004b004d7202 */ /* 0x000fe60000000f00 */
[C---:B------:R-:W-:Y:S02]  /*77f0*/  IMAD R0, R3.reuse, c[0x0][0x19c], RZ ;  /* 0x0000670003007a24 */ /* 0x040fe400078e02ff */
[----:B------:R-:W-:Y:S05]  /*7800*/  IMAD.WIDE.U32 R4, R3, c[0x0][0x198], R76 ;  /* 0x0000660003047a25 */ /* 0x000fea00078e004c */
[----:B------:R-:W-:Y:S05]  /*7810*/  IADD3 R5, R5, R0, RZ ;  /* 0x0000000005057210 */ /* 0x000fea0007ffe0ff */
[----:B-----5:R3:W-:Y:S02]  /*7820*/  STG.E.128 [R4.64], R32 ;  /* 0x0000002004007986 */ /* 0x0207e4000c101d06 */
.L_x_6003:
[----:B------:R-:W-:Y:S05]  /*7830*/  BSYNC B1 ;  /* 0x0000000000017941 */ /* 0x000fea0003800000 */
.L_x_6002:
[----:B------:R-:W-:Y:S01]  /*7840*/  LOP3.LUT P0, RZ, R178, 0x1, RZ, 0xc0, !PT ;  /* 0x00000001b2ff7812 */ /* 0x000fe2000780c0ff */
        /* <DEDUP_REMOVED lines=96> */
.L_x_6009:
[----:B------:R-:W-:Y:S05]  /*7e50*/  BSYNC B0 ;  /* 0x0000000000007941 */ /* 0x000fea0003800000 */
.L_x_6008:
[----:B------:R-:W-:Y:S02]  /*7e60*/  MOV R3, 0xe0 ;  /* 0x000000e000037802 */ /* 0x000fe40000000f00 */
[----:B------:R-:W-:Y:S03]  /*7e70*/  MOV R77, R75 ;  /* 0x0000004b004d7202 */ /* 0x000fe60000000f00 */
[C---:B------:R-:W-:Y:S02]  /*7e80*/  IMAD R0, R3.reuse, c[0x0][0x19c], RZ ;  /* 0x0000670003007a24 */ /* 0x040fe400078e02ff */
[----:B------:R-:W-:Y:S05]  /*7e90*/  IMAD.WIDE.U32 R4, R3, c[0x0][0x198], R76 ;  /* 0x0000660003047a25 */ /* 0x000fea00078e004c */
[----:B------:R-:W-:Y:S05]  /*7ea0*/  IADD3 R5, R5, R0, RZ ;  /* 0x0000000005057210 */ /* 0x000fea0007ffe0ff */
[----:B-----5:R3:W-:Y:S02]  /*7eb0*/  STG.E.128 [R4.64], R32 ;  /* 0x0000002004007986 */ /* 0x0207e4000c101d06 */
.L_x_6007:
[----:B------:R-:W-:Y:S05]  /*7ec0*/  BSYNC B1 ;  /* 0x0000000000017941 */ /* 0x000fea0003800000 */
.L_x_6006:
        /* <DEDUP_REMOVED lines=8> */
.L_x_5959:
        /* <DEDUP_REMOVED lines=17> */
[C---:B------:R-:W-:Y:S03]  /*8060*/  LOP3.LUT P1, RZ, R178.reuse, 0x1, RZ, 0xc0, !PT ;  /* 0x00000001b2ff7812 */ /* 0x040fe6000782c0ff */
[----:B------:R-:W2:Y:S01]  /*8070*/  @!P2 LDG.E.128 R4, [R4.64] ;  /* 0x000000060404a981 */ /* 0x000ea2000c1e1d00 */
[----:B-1----:R-:W-:Y:S02]  /*8080*/  @!P3 IMAD.MOV.U32 R77, RZ, RZ, R75 ;  /* 0x000000ffff4db224 */ /* 0x002fe400078e004b */
[----:B------:R-:W-:Y:S01]  /*8090*/  @!P4 IMAD.MOV.U32 R17, RZ, RZ, 0xa0 ;  /* 0x000000a0ff11c424 */ /* 0x000fe200078e00ff */
[----:B--2---:R1:W-:Y:S01]  /*80a0*/  @!P2 STG.E.128 [R24.64], R4 ;  /* 0x000000041800a986 */ /* 0x0043e2000c101d06 */
[----:B------:R-:W-:Y:S03]  /*80b0*/  LOP3.LUT P2, RZ, R178, 0x2, RZ, 0xc0, !PT ;  /* 0x00000002b2ff7812 */ /* 0x000fe6000784c0ff */
[----:B------:R-:W2:Y:S10]  /*80c0*/  @!P6 LDG.E.128 R12, [R26.64] ;  /* 0x000000061a0ce981 */ /* 0x000eb4000c1e1d00 */
[C---:B------:R-:W-:Y:S04]  /*80d0*/  @!P2 LEA R20, P0, R59.reuse, R82, 0x1 ;  /* 0x000000523b14a211 */ /* 0x040fe800078008ff */
[----:B------:R-:W-:Y:S01]  /*80e0*/  @!P2 LEA.HI.X R21, R59, R83, R58, 0x1, P0 ;  /* 0x000000533b15a211 */ /* 0x000fe200000f0c3a */
[----:B--2---:R2:W-:Y:S04]  /*80f0*/  @!P6 STG.E.128 [R22.64], R12 ;  /* 0x0000000c1600e986 */ /* 0x0045e8000c101d06 */
[----:B-1----:R1:W3:Y:S02]  /*8100*/  @!P3 LDG.E.128 R4, [R2.64] ;  /* 0x000000060204b981 */ /* 0x0022e4000c1e1d00 */
[----:B-1----:R-:W-:Y:S02]  /*8110*/  @!P3 MOV R3, 0x60 ;  /* 0x000000600003b802 */ /* 0x002fe40000000f00 */
[C---:B--2---:R-:W-:Y:S03]  /*8120*/  @!P2 LEA R22, P0, R144.reuse, R76, 0x1 ;  /* 0x0000004c9016a211 */ /* 0x044fe600078008ff */
        /* <DEDUP_REMOVED lines=42> */
.L_x_5977:
[----:B------:R-:W-:Y:S01]  /*83d0*/  LOP3.LUT P1, RZ, R178, 0x8, RZ, 0xc0, !PT ;  /* 0x00000008b2ff7812 */ /* 0x000fe2000782c0ff */
        /* <DEDUP_REMOVED lines=81> */
.L_x_6010:
        /* <DEDUP_REMOVED lines=9> */
.L_x_6011:
[----:B------:R-:W-:Y:S04]  /*8980*/  IADD3 R11, R11, -0x1, RZ ;  /* 0xffffffff0b0b7810 */ /* 0x000fe80007ffe0ff */
[----:B------:R-:W-:-:S13]  /*8990*/  ISETP.GT.AND P0, PT, R11, R52, PT ;  /* 0x000000340b00720c */ /* 0x000fda0003f04270 */
[----:B------:R-:W-:-:S05]  /*89a0*/  @P0 BRA `(.L_x_6012) ;  /* 0xffff9d6000000947 */ /* 0x000fca000383ffff */
.L_x_5958:
        /* <DEDUP_REMOVED lines=63> */
[--C-:B-----5:R-:W-:Y:S01]  /*8da0*/  HADD2.F32 R21, -RZ, R13.reuse.H0_H0 ;  /* 0x2000000dff157230 */ /* 0x120fe20000004100 */
[----:B------:R-:W-:Y:S01]  /*8db0*/  MOV R19, R14 ;  /* 0x0000000e00137202 */ /* 0x000fe20000000f00 */
[----:B------:R-:W-:Y:S02]  /*8dc0*/  HADD2.F32 R20, -RZ, R13.H1_H1 ;  /* 0x3000000dff147230 */ /* 0x000fe40000004100 */
[--C-:B------:R-:W-:Y:S02]  /*8dd0*/  HADD2.F32 R17, -RZ, R15.reuse.H1_H1 ;  /* 0x3000000fff117230 */ /* 0x100fe40000004100 */
[----:B------:R-:W-:-:S02]  /*8de0*/  HADD2.F32 R18, -RZ, R15.H0_H0 ;  /* 0x2000000fff127230 */ /* 0x000fc40000004100 */
[----:B---3--:R-:W-:Y:S02]  /*8df0*/  HADD2.F32 R0, -RZ, R3.H1_H1 ;  /* 0x30000003ff007230 */ /* 0x008fe40000004100 */
[----:B------:R-:W-:Y:S02]  /*8e00*/  HADD2.F32 R13, -RZ, R2.H1_H1 ;  /* 0x30000002ff0d7230 */ /* 0x000fe40000004100 */
[----:B----4-:R-:W-:Y:S01]  /*8e10*/  HADD2.F32 R15, -RZ, R9.H1_H1 ;  /* 0x30000009ff0f7230 */ /* 0x010fe20000004100 */
[-C--:B------:R-:W-:Y:S01]  /*8e20*/  FMUL.FTZ R6, R17, R0.reuse ;  /* 0x0000000011067220 */ /* 0x080fe20000410000 */
[----:B------:R-:W-:Y:S01]  /*8e30*/  HADD2.F32 R16, -RZ, R8.H1_H1 ;  /* 0x30000008ff107230 */ /* 0x000fe20000004100 */
[----:B------:R-:W-:Y:S01]  /*8e40*/  FMUL.FTZ R14, R20, R13 ;  /* 0x0000000d140e7220 */ /* 0x000fe20000410000 */
[----:B------:R-:W-:Y:S01]  /*8e50*/  HADD2.F32 R2, -RZ, R2.H0_H0 ;  /* 0x20000002ff027230 */ /* 0x000fe20000004100 */
[C---:B------:R-:W-:Y:S01]  /*8e60*/  FMUL.FTZ R0, R18.reuse, R0 ;  /* 0x0000000012007220 */ /* 0x040fe20000410000 */
[----:B------:R-:W-:Y:S01]  /*8e70*/  HADD2.F32 R3, -RZ, R3.H0_H0 ;  /* 0x20000003ff037230 */ /* 0x000fe20000004100 */
[----:B------:R-:W-:Y:S01]  /*8e80*/  FFMA.FTZ R6, R18, R15, -R6 ;  /* 0x0000000f12067223 */ /* 0x000fe20000010806 */
[----:B------:R-:W-:Y:S01]  /*8e90*/  HADD2.F32 R8, -RZ, R8.H0_H0 ;  /* 0x20000008ff087230 */ /* 0x000fe20000004100 */
[----:B------:R-:W-:-:S02]  /*8ea0*/  FMUL.FTZ R13, R21, R13 ;  /* 0x0000000d150d7220 */ /* 0x000fc40000410000 */
[-C--:B------:R-:W-:Y:S01]  /*8eb0*/  FFMA.FTZ R14, R21, R16.reuse, -R14 ;  /* 0x00000010150e7223 */ /* 0x080fe2000001080e */
[--C-:B------:R-:W-:Y:S01]  /*8ec0*/  HADD2.F32 R21, -RZ, R12.reuse.H1_H1 ;  /* 0x3000000cff157230 */ /* 0x100fe20000004100 */
[----:B------:R-:W-:Y:S01]  /*8ed0*/  FFMA.FTZ R15, R17, R15, R0 ;  /* 0x0000000f110f7223 */ /* 0x000fe20000010000 */
[----:B------:R-:W-:Y:S01]  /*8ee0*/  HADD2.F32 R17, -RZ, R12.H0_H0 ;  /* 0x2000000cff117230 */ /* 0x000fe20000004100 */
[----:B------:R-:W-:Y:S01]  /*8ef0*/  FFMA.FTZ R13, R20, R16, R13 ;  /* 0x00000010140d7223 */ /* 0x000fe2000001000d */
[--C-:B------:R-:W-:Y:S02]  /*8f00*/  HADD2.F32 R12, -RZ, R19.reuse.H1_H1 ;  /* 0x30000013ff0c7230 */ /* 0x100fe40000004100 */
[----:B------:R-:W-:Y:S01]  /*8f10*/  HADD2.F32 R0, -RZ, R19.H0_H0 ;  /* 0x20000013ff007230 */ /* 0x000fe20000004100 */
[-C--:B------:R-:W-:Y:S01]  /*8f20*/  FMUL.FTZ R16, R17, R2.reuse ;  /* 0x0000000211107220 */ /* 0x080fe20000410000 */
[----:B------:R-:W-:Y:S01]  /*8f30*/  HADD2.F32 R19, -RZ, R9.H0_H0 ;  /* 0x20000009ff137230 */ /* 0x000fe20000004100 */
[----:B------:R-:W-:Y:S01]  /*8f40*/  FMUL.FTZ R9, R21, R2 ;  /* 0x0000000215097220 */ /* 0x000fe20000410000 */
[----:B------:R-:W-:Y:S01]  /*8f50*/  F2FP.PACK_AB R13, R13, R14 ;  /* 0x0000000e0d0d723e */ /* 0x000fe200000000ff */
[-C--:B------:R-:W-:Y:S01]  /*8f60*/  FMUL.FTZ R2, R12, R3.reuse ;  /* 0x000000030c027220 */ /* 0x080fe20000410000 */
[----:B------:R-:W-:Y:S01]  /*8f70*/  F2FP.PACK_AB R15, R15, R6 ;  /* 0x000000060f0f723e */ /* 0x000fe200000000ff */
[----:B------:R-:W-:-:S02]  /*8f80*/  FMUL.FTZ R3, R0, R3 ;  /* 0x0000000300037220 */ /* 0x000fc40000410000 */
[-C--:B------:R-:W-:Y:S02]  /*8f90*/  FFMA.FTZ R9, R17, R8.reuse, -R9 ;  /* 0x0000000811097223 */ /* 0x080fe40000010809 */
[----:B------:R-:W-:Y:S02]  /*8fa0*/  FFMA.FTZ R16, R21, R8, R16 ;  /* 0x0000000815107223 */ /* 0x000fe40000010010 */
[-C--:B------:R-:W-:Y:S02]  /*8fb0*/  FFMA.FTZ R2, R0, R19.reuse, -R2 ;  /* 0x0000001300027223 */ /* 0x080fe40000010802 */
[----:B------:R-:W-:Y:S01]  /*8fc0*/  FFMA.FTZ R3, R12, R19, R3 ;  /* 0x000000130c037223 */ /* 0x000fe20000010003 */
[----:B------:R-:W-:-:S04]  /*8fd0*/  F2FP.PACK_AB R12, R16, R9 ;  /* 0x00000009100c723e */ /* 0x000fc800000000ff */
[----:B------:R-:W-:Y:S02]  /*8fe0*/  F2FP.PACK_AB R14, R3, R2 ;  /* 0x00000002030e723e */ /* 0x000fe400000000ff */
.L_x_6019:
[----:B------:R-:W-:Y:S05]  /*8ff0*/  BSYNC B0 ;  /* 0x0000000000007941 */ /* 0x000fea0003800000 */
.L_x_6018:
[----:B-----5:R3:W-:Y:S02]  /*9000*/  STS.128 [R179], R12 ;  /* 0x0000000cb3007388 */ /* 0x0207e40000000c00 */
.L_x_6017:
[----:B------:R-:W-:Y:S05]  /*9010*/  BSYNC B1 ;  /* 0x0000000000017941 */ /* 0x000fea0003800000 */
.L_x_6016:
        /* <DEDUP_REMOVED lines=61> */
.L_x_6023:
[----:B------:R-:W-:Y:S05]  /*93f0*/  BSYNC B0 ;  /* 0x0000000000007941 */ /* 0x000fea0003800000 */
.L_x_6022:
[----:B-----5:R1:W-:Y:S02]  /*9400*/  STS.128 [R179+0x800], R12 ;  /* 0x0008000cb3007388 */ /* 0x0203e40000000c00 */
.L_x_6021:
[----:B------:R-:W-:Y:S05]  /*9410*/  BSYNC B1 ;  /* 0x0000000000017941 */ /* 0x000fea0003800000 */
.L_x_6020:
        /* <DEDUP_REMOVED lines=21> */
[----:B------:R-:W3:Y:S04]  /*9570*/  LDG.E.64 R2, [R16.64] ;  /* 0x0000000610027981 */ /* 0x000ee8000c1e1b00 */
[----:B--2---:R-:W2:Y:S01]  /*9580*/  LDG.E.64 R8, [R8.64] ;  /* 0x0000000608087981 */ /* 0x004ea2000c1e1b00 */
[----:B-----5:R-:W-:Y:S01]  /*9590*/  MOV R20, R15 ;  /* 0x0000000f00147202 */ /* 0x020fe20000000f00 */
[--C-:B------:R-:W-:Y:S01]  /*95a0*/  HADD2.F32 R23, -RZ, R13.reuse.H0_H0 ;  /* 0x2000000dff177230 */ /* 0x100fe20000004100 */
[----:B------:R-:W-:Y:S01]  /*95b0*/  MOV R21, R14 ;  /* 0x0000000e00157202 */ /* 0x000fe20000000f00 */
[----:B------:R-:W-:Y:S02]  /*95c0*/  HADD2.F32 R22, -RZ, R13.H1_H1 ;  /* 0x3000000dff167230 */ /* 0x000fe40000004100 */
[----:B------:R-:W-:-:S02]  /*95d0*/  HADD2.F32 R19, -RZ, R20.H0_H0 ;  /* 0x20000014ff137230 */ /* 0x000fc40000004100 */
[----:B------:R-:W-:Y:S02]  /*95e0*/  HADD2.F32 R20, -RZ, R20.H1_H1 ;  /* 0x30000014ff147230 */ /* 0x000fe40000004100 */
[----:B---3--:R-:W-:Y:S02]  /*95f0*/  HADD2.F32 R13, -RZ, R3.H1_H1 ;  /* 0x30000003ff0d7230 */ /* 0x008fe40000004100 */
[----:B------:R-:W-:Y:S02]  /*9600*/  HADD2.F32 R15, -RZ, R2.H1_H1 ;  /* 0x30000002ff0f7230 */ /* 0x000fe40000004100 */
[----:B--2---:R-:W-:Y:S01]  /*9610*/  HADD2.F32 R17, -RZ, R9.H1_H1 ;  /* 0x30000009ff117230 */ /* 0x004fe20000004100 */
        /* <DEDUP_REMOVED lines=8> */
[-C--:B------:R-:W-:Y:S01]  /*96a0*/  FFMA.FTZ R14, R19, R17.reuse, -R14 ;  /* 0x00000011130e7223 */ /* 0x080fe2000001080e */
[--C-:B------:R-:W-:Y:S01]  /*96b0*/  HADD2.F32 R19, -RZ, R12.reuse.H1_H1 ;  /* 0x3000000cff137230 */ /* 0x100fe20000004100 */
[----:B------:R-:W-:Y:S01]  /*96c0*/  FFMA.FTZ R13, R20, R17, R13 ;  /* 0x00000011140d7223 */ /* 0x000fe2000001000d */
[----:B------:R-:W-:Y:S01]  /*96d0*/  HADD2.F32 R17, -RZ, R12.H0_H0 ;  /* 0x2000000cff117230 */ /* 0x000fe20000004100 */
[-C--:B------:R-:W-:Y:S01]  /*96e0*/  FFMA.FTZ R16, R23, R18.reuse, -R16 ;  /* 0x0000001217107223 */ /* 0x080fe20000010810 */
[--C-:B------:R-:W-:Y:S01]  /*96f0*/  HADD2.F32 R12, -RZ, R21.reuse.H0_H0 ;  /* 0x20000015ff0c7230 */ /* 0x100fe20000004100 */
[----:B------:R-:W-:Y:S01]  /*9700*/  FFMA.FTZ R15, R22, R18, R15 ;  /* 0x00000012160f7223 */ /* 0x000fe2000001000f */
[----:B------:R-:W-:Y:S01]  /*9710*/  HADD2.F32 R18, -RZ, R21.H1_H1 ;  /* 0x30000015ff127230 */ /* 0x000fe20000004100 */
[-C--:B------:R-:W-:Y:S01]  /*9720*/  FMUL.FTZ R20, R17, R2.reuse ;  /* 0x0000000211147220 */ /* 0x080fe20000410000 */
[----:B------:R-:W-:Y:S01]  /*9730*/  HADD2.F32 R21, -RZ, R9.H0_H0 ;  /* 0x20000009ff157230 */ /* 0x000fe20000004100 */
[----:B------:R-:W-:Y:S01]  /*9740*/  FMUL.FTZ R9, R19, R2 ;  /* 0x0000000213097220 */ /* 0x000fe20000410000 */
[----:B------:R-:W-:Y:S01]  /*9750*/  F2FP.PACK_AB R16, R15, R16 ;  /* 0x000000100f10723e */ /* 0x000fe200000000ff */
[-C--:B------:R-:W-:Y:S01]  /*9760*/  FMUL.FTZ R2, R18, R3.reuse ;  /* 0x0000000312027220 */ /* 0x080fe20000410000 */
[----:B------:R-:W-:Y:S01]  /*9770*/  F2FP.PACK_AB R15, R13, R14 ;  /* 0x0000000e0d0f723e */ /* 0x000fe200000000ff */
        /* <DEDUP_REMOVED lines=8> */
.L_x_6027:
[----:B------:R-:W-:Y:S05]  /*9800*/  BSYNC B0 ;  /* 0x0000000000007941 */ /* 0x000fea0003800000 */
.L_x_6026:
[----:B-----5:R3:W-:Y:S02]  /*9810*/  STS.128 [R179+0x1000], R12 ;  /* 0x0010000cb3007388 */ /* 0x0207e40000000c00 */
.L_x_6025:
[----:B------:R-:W-:Y:S05]  /*9820*/  BSYNC B1 ;  /* 0x0000000000017941 */ /* 0x000fea0003800000 */
.L_x_6024:
        /* <DEDUP_REMOVED lines=59> */
.L_x_6030:
[----:B------:R-:W-:Y:S05]  /*9be0*/  BSYNC B0 ;  /* 0x0000000000007941 */ /* 0x000fea0003800000 */
.L_x_6029:
[----:B-----5:R1:W-:Y:S01]  /*9bf0*/  STS.128 [R179+0x1800], R12 ;  /* 0x0018000cb3007388 */ /* 0x0203e20000000c00 */
[----:B------:R-:W-:Y:S05]  /*9c00*/  BRA `(.L_x_6028) ;  /* 0x00001cc000007947 */ /* 0x000fea0003800000 */
.L_x_6015:
        /* <DEDUP_REMOVED lines=35> */
[----:B------:R-:W-:Y:S02]  /*9e40*/  HADD2.F32 R0, -RZ, R8.H0_H0 ;  /* 0x20000008ff007230 */ /* 0x000fe40000004100 */
        /* <DEDUP_REMOVED lines=9> */
[----:B------:R-:W-:Y:S01]  /*9ee0*/  HADD2.F32 R6, -RZ, R18.H0_H0 ;  /* 0x20000012ff067230 */ /* 0x000fe20000004100 */
[----:B------:R-:W-:Y:S01]  /*9ef0*/  FMUL.FTZ R33, R33, R0 ;  /* 0x0000000021217220 */ /* 0x000fe20000410000 */
[----:B------:R-:W-:Y:S01]  /*9f00*/  HADD2.F32 R37, -RZ, R16.H1_H1 ;  /* 0x30000010ff257230 */ /* 0x000fe20000004100 */
[----:B------:R-:W-:Y:S01]  /*9f10*/  @!P0 FADD.FTZ R9, -R9, -RZ ;  /* 0x800000ff09098221 */ /* 0x000fe20000010100 */
[----:B------:R-:W-:Y:S01]  /*9f20*/  HADD2.F32 R0, -RZ, R19.H1_H1 ;  /* 0x30000013ff007230 */ /* 0x000fe20000004100 */
[----:B------:R-:W-:-:S02]  /*9f30*/  @!P0 FADD.FTZ R8, -R8, -RZ ;  /* 0x800000ff08088221 */ /* 0x000fc40000010100 */
[----:B------:R-:W-:Y:S01]  /*9f40*/  @!P0 FADD.FTZ R11, -R11, -RZ ;  /* 0x800000ff0b0b8221 */ /* 0x000fe20000010100 */
[--C-:B--2---:R-:W-:Y:S01]  /*9f50*/  HADD2.F32 R16, -RZ, R12.reuse.H1_H1 ;  /* 0x3000000cff107230 */ /* 0x104fe20000004100 */
[----:B------:R-:W-:Y:S01]  /*9f60*/  FMUL.FTZ R9, R6, R9 ;  /* 0x0000000906097220 */ /* 0x000fe20000410000 */
[----:B------:R-:W-:Y:S01]  /*9f70*/  HADD2.F32 R6, -RZ, R12.H0_H0 ;  /* 0x2000000cff067230 */ /* 0x000fe20000004100 */
[----:B------:R-:W-:Y:S01]  /*9f80*/  FMUL.FTZ R37, R37, R8 ;  /* 0x0000000825257220 */ /* 0x000fe20000410000 */
[----:B------:R-:W-:Y:S01]  /*9f90*/  HADD2.F32 R17, -RZ, R17.H1_H1 ;  /* 0x30000011ff117230 */ /* 0x000fe20000004100 */
[----:B------:R-:W-:Y:S01]  /*9fa0*/  FMUL.FTZ R11, R0, R11 ;  /* 0x0000000b000b7220 */ /* 0x000fe20000410000 */
[----:B-----5:R-:W-:Y:S01]  /*9fb0*/  HADD2.F32 R0, -RZ, R20.H0_H0 ;  /* 0x20000014ff007230 */ /* 0x020fe20000004100 */
[----:B------:R-:W-:Y:S01]  /*9fc0*/  @!P0 FADD.FTZ R28, -R28, -RZ ;  /* 0x800000ff1c1c8221 */ /* 0x000fe20000010100 */
[----:B------:R-:W-:Y:S02]  /*9fd0*/  HADD2.F32 R8, -RZ, R21.H0_H0 ;  /* 0x20000015ff087230 */ /* 0x000fe40000004100 */
[----:B------:R-:W-:Y:S01]  /*9fe0*/  HADD2.F32 R12, -RZ, R13.H0_H0 ;  /* 0x2000000dff0c7230 */ /* 0x000fe20000004100 */
[----:B------:R-:W-:Y:S01]  /*9ff0*/  @!P0 FADD.FTZ R32, -R32, -RZ ;  /* 0x800000ff20208221 */ /* 0x000fe20000010100 */
[----:B------:R-:W-:Y:S01]  /*a000*/  HADD2.F32 R41, -RZ, R18.H1_H1 ;  /* 0x30000012ff297230 */ /* 0x000fe20000004100 */
[----:B------:R-:W-:Y:S01]  /*a010*/  @!P0 FADD.FTZ R10, -R10, -RZ ;  /* 0x800000ff0a0a8221 */ /* 0x000fe20000010100 */
[----:B------:R-:W-:Y:S01]  /*a020*/  HADD2.F32 R39, -RZ, R19.H0_H0 ;  /* 0x20000013ff277230 */ /* 0x000fe20000004100 */
[----:B------:R-:W-:Y:S01]  /*a030*/  FMUL.FTZ R17, R17, R28 ;  /* 0x0000001c11117220 */ /* 0x000fe20000410000 */
[----:B------:R-:W-:Y:S01]  /*a040*/  HADD2.F32 R28, -RZ, R13.H1_H1 ;  /* 0x3000000dff1c7230 */ /* 0x000fe20000004100 */
[----:B------:R-:W-:Y:S01]  /*a050*/  FFMA.FTZ R0, R0, R6, R33 ;  /* 0x0000000600007223 */ /* 0x000fe20000010021 */
[--C-:B------:R-:W-:Y:S01]  /*a060*/  HADD2.F32 R18, -RZ, R14.reuse.H0_H0 ;  /* 0x2000000eff127230 */ /* 0x100fe20000004100 */
[----:B------:R-:W-:Y:S01]  /*a070*/  FFMA.FTZ R8, R8, R12, R35 ;  /* 0x0000000c08087223 */ /* 0x000fe20000010023 */
[----:B------:R-:W-:-:S02]  /*a080*/  HADD2.F32 R19, -RZ, R14.H1_H1 ;  /* 0x3000000eff137230 */ /* 0x000fc40000004100 */
[----:B------:R-:W-:Y:S02]  /*a090*/  HADD2.F32 R6, -RZ, R22.H0_H0 ;  /* 0x20000016ff067230 */ /* 0x000fe40000004100 */
[----:B------:R-:W-:Y:S01]  /*a0a0*/  HADD2.F32 R12, -RZ, R23.H0_H0 ;  /* 0x20000017ff0c7230 */ /* 0x000fe20000004100 */
[----:B------:R-:W-:Y:S01]  /*a0b0*/  FMUL.FTZ R32, R41, R32 ;  /* 0x0000002029207220 */ /* 0x000fe20000410000 */
[----:B------:R-:W-:Y:S01]  /*a0c0*/  HADD2.F32 R20, -RZ, R20.H1_H1 ;  /* 0x30000014ff147230 */ /* 0x000fe20000004100 */
[----:B------:R-:W-:Y:S01]  /*a0d0*/  FMUL.FTZ R10, R39, R10 ;  /* 0x0000000a270a7220 */ /* 0x000fe20000410000 */
        /* <DEDUP_REMOVED lines=15> */
.L_x_6034:
[----:B------:R-:W-:Y:S05]  /*a1d0*/  BSYNC B0 ;  /* 0x0000000000007941 */ /* 0x000fea0003800000 */
.L_x_6033:
[----:B-----5:R4:W-:Y:S02]  /*a1e0*/  STS.128 [R179], R20 ;  /* 0x00000014b3007388 */ /* 0x0209e40000000c00 */
.L_x_6032:
[----:B------:R-:W-:Y:S05]  /*a1f0*/  BSYNC B1 ;  /* 0x0000000000017941 */ /* 0x000fea0003800000 */
.L_x_6031:
        /* <DEDUP_REMOVED lines=15> */
[C---:B------:R-:W-:Y:S02]  /*a2f0*/  IADD3 R6, P1, R29.reuse, R2, RZ ;  /* 0x000000021d067210 */ /* 0x040fe40007f3e0ff */
[----:B---3--:R-:W-:Y:S02]  /*a300*/  MOV R13, RZ ;  /* 0x000000ff000d7202 */ /* 0x008fe40000000f00 */
        /* <DEDUP_REMOVED lines=44> */
[----:B----4-:R-:W-:Y:S01]  /*a5d0*/  HADD2.F32 R8, -RZ, R12.H0_H0 ;  /* 0x2000000cff087230 */ /* 0x010fe20000004100 */
        /* <DEDUP_REMOVED lines=32> */
.L_x_6038:
[----:B------:R-:W-:Y:S05]  /*a7e0*/  BSYNC B0 ;  /* 0x0000000000007941 */ /* 0x000fea0003800000 */
.L_x_6037:
[----:B-----5:R1:W-:Y:S02]  /*a7f0*/  STS.128 [R179+0x800], R20 ;  /* 0x00080014b3007388 */ /* 0x0203e40000000c00 */
.L_x_6036:
[----:B------:R-:W-:Y:S05]  /*a800*/  BSYNC B1 ;  /* 0x0000000000017941 */ /* 0x000fea0003800000 */
.L_x_6035:
        /* <DEDUP_REMOVED lines=35> */
[----:B-1-3--:R-:W-:Y:S01]  /*aa40*/  MOV R26, R19 ;  /* 0x00000013001a7202 */ /* 0x00afe20000000f00 */
[----:B------:R-:W-:Y:S02]  /*aa50*/  HADD2.F32 R30, -RZ, R16.H0_H0 ;  /* 0x20000010ff1e7230 */ /* 0x000fe40000004100 */
[--C-:B----4-:R-:W-:Y:S02]  /*aa60*/  HADD2.F32 R19, -RZ, R8.reuse.H0_H0 ;  /* 0x20000008ff137230 */ /* 0x110fe40000004100 */
        /* <DEDUP_REMOVED lines=28> */
[--C-:B--2---:R-:W-:Y:S01]  /*ac30*/  HADD2.F32 R20, -RZ, R12.reuse.H1_H1 ;  /* 0x3000000cff147230 */ /* 0x104fe20000004100 */
        /* <DEDUP_REMOVED lines=29> */
.L_x_6042:
[----:B------:R-:W-:Y:S05]  /*ae10*/  BSYNC B0 ;  /* 0x0000000000007941 */ /* 0x000fea0003800000 */
.L_x_6041:
[----:B-----5:R4:W-:Y:S02]  /*ae20*/  STS.128 [R179+0x1000], R20 ;  /* 0x00100014b3007388 */ /* 0x0209e40000000c00 */
.L_x_6040:
[----:B------:R-:W-:Y:S05]  /*ae30*/  BSYNC B1 ;  /* 0x0000000000017941 */ /* 0x000fea0003800000 */
.L_x_6039:
        /* <DEDUP_REMOVED lines=36> */
[--C-:B-1--4-:R-:W-:Y:S02]  /*b080*/  HADD2.F32 R25, -RZ, R20.reuse.H0_H0 ;  /* 0x20000014ff197230 */ /* 0x112fe40000004100 */
[----:B------:R-:W-:Y:S02]  /*b090*/  HADD2.F32 R27, -RZ, R20.H1_H1 ;  /* 0x30000014ff1b7230 */ /* 0x000fe40000004100 */
[--C-:B------:R-:W-:Y:S02]  /*b0a0*/  HADD2.F32 R20, -RZ, R21.reuse.H0_H0 ;  /* 0x20000015ff147230 */ /* 0x100fe40000004100 */
[----:B------:R-:W-:Y:S02]  /*b0b0*/  HADD2.F32 R24, -RZ, R21.H1_H1 ;  /* 0x30000015ff187230 */ /* 0x000fe40000004100 */
[----:B--2---:R-:W-:Y:S02]  /*b0c0*/  HADD2.F32 R2, -RZ, R8.H0_H0 ;  /* 0x20000008ff027230 */ /* 0x004fe40000004100 */
[----:B------:R-:W-:-:S02]  /*b0d0*/  HADD2.F32 R3, -RZ, R9.H0_H0 ;  /* 0x20000009ff037230 */ /* 0x000fc40000004100 */
[----:B------:R-:W-:Y:S02]  /*b0e0*/  HADD2.F32 R8, -RZ, R8.H1_H1 ;  /* 0x30000008ff087230 */ /* 0x000fe40000004100 */
[----:B------:R-:W-:Y:S01]  /*b0f0*/  HADD2.F32 R9, -RZ, R9.H1_H1 ;  /* 0x30000009ff097230 */ /* 0x000fe20000004100 */
[----:B------:R-:W-:Y:S01]  /*b100*/  @!P0 FADD.FTZ R2, -R2, -RZ ;  /* 0x800000ff02028221 */ /* 0x000fe20000010100 */
[--C-:B------:R-:W-:Y:S01]  /*b110*/  HADD2.F32 R4, -RZ, R10.reuse.H0_H0 ;  /* 0x2000000aff047230 */ /* 0x100fe20000004100 */
[----:B------:R-:W-:Y:S01]  /*b120*/  @!P0 FADD.FTZ R8, -R8, -RZ ;  /* 0x800000ff08088221 */ /* 0x000fe20000010100 */
[--C-:B------:R-:W-:Y:S01]  /*b130*/  HADD2.F32 R5, -RZ, R11.reuse.H0_H0 ;  /* 0x2000000bff057230 */ /* 0x100fe20000004100 */
[----:B------:R-:W-:Y:S01]  /*b140*/  @!P0 FADD.FTZ R3, -R3, -RZ ;  /* 0x800000ff03038221 */ /* 0x000fe20000010100 */
[----:B------:R-:W-:Y:S01]  /*b150*/  HADD2.F32 R10, -RZ, R10.H1_H1 ;  /* 0x3000000aff0a7230 */ /* 0x000fe20000004100 */
[----:B------:R-:W-:Y:S01]  /*b160*/  @!P0 FADD.FTZ R9, -R9, -RZ ;  /* 0x800000ff09098221 */ /* 0x000fe20000010100 */
[----:B------:R-:W-:Y:S01]  /*b170*/  HADD2.F32 R11, -RZ, R11.H1_H1 ;  /* 0x3000000bff0b7230 */ /* 0x000fe20000004100 */
[----:B------:R-:W-:Y:S01]  /*b180*/  FMUL.FTZ R25, R25, R2 ;  /* 0x0000000219197220 */ /* 0x000fe20000410000 */
[--C-:B------:R-:W-:Y:S01]  /*b190*/  HADD2.F32 R2, -RZ, R23.reuse.H1_H1 ;  /* 0x30000017ff027230 */ /* 0x100fe20000004100 */
[----:B------:R-:W-:Y:S01]  /*b1a0*/  FMUL.FTZ R27, R27, R8 ;  /* 0x000000081b1b7220 */ /* 0x000fe20000410000 */
[----:B------:R-:W-:Y:S01]  /*b1b0*/  HADD2.F32 R8, -RZ, R23.H0_H0 ;  /* 0x20000017ff087230 */ /* 0x000fe20000004100 */
[----:B------:R-:W-:Y:S01]  /*b1c0*/  FMUL.FTZ R20, R20, R3 ;  /* 0x0000000314147220 */ /* 0x000fe20000410000 */
[--C-:B------:R-:W-:Y:S01]  /*b1d0*/  HADD2.F32 R3, -RZ, R22.reuse.H1_H1 ;  /* 0x30000016ff037230 */ /* 0x100fe20000004100 */
[----:B------:R-:W-:Y:S01]  /*b1e0*/  FMUL.FTZ R24, R24, R9 ;  /* 0x0000000918187220 */ /* 0x000fe20000410000 */
[----:B------:R-:W-:Y:S01]  /*b1f0*/  HADD2.F32 R9, -RZ, R22.H0_H0 ;  /* 0x20000016ff097230 */ /* 0x000fe20000004100 */
[----:B------:R-:W-:-:S02]  /*b200*/  @!P0 FADD.FTZ R4, -R4, -RZ ;  /* 0x800000ff04048221 */ /* 0x000fc40000010100 */
[----:B------:R-:W-:Y:S02]  /*b210*/  @!P0 FADD.FTZ R10, -R10, -RZ ;  /* 0x800000ff0a0a8221 */ /* 0x000fe40000010100 */
[----:B------:R-:W-:Y:S02]  /*b220*/  @!P0 FADD.FTZ R5, -R5, -RZ ;  /* 0x800000ff05058221 */ /* 0x000fe40000010100 */
[----:B------:R-:W-:Y:S02]  /*b230*/  @!P0 FADD.FTZ R11, -R11, -RZ ;  /* 0x800000ff0b0b8221 */ /* 0x000fe40000010100 */
[----:B------:R-:W-:Y:S01]  /*b240*/  FMUL.FTZ R4, R9, R4 ;  /* 0x0000000409047220 */ /* 0x000fe20000410000 */
[----:B-----5:R-:W-:Y:S01]  /*b250*/  HADD2.F32 R9, -RZ, R17.H0_H0 ;  /* 0x20000011ff097230 */ /* 0x020fe20000004100 */
[----:B------:R-:W-:Y:S01]  /*b260*/  FMUL.FTZ R10, R3, R10 ;  /* 0x0000000a030a7220 */ /* 0x000fe20000410000 */
[----:B---3--:R-:W-:Y:S01]  /*b270*/  HADD2.F32 R3, -RZ, R12.H0_H0 ;  /* 0x2000000cff037230 */ /* 0x008fe20000004100 */
[----:B------:R-:W-:Y:S01]  /*b280*/  FMUL.FTZ R5, R8, R5 ;  /* 0x0000000508057220 */ /* 0x000fe20000410000 */
[----:B------:R-:W-:Y:S01]  /*b290*/  HADD2.F32 R8, -RZ, R13.H0_H0 ;  /* 0x2000000dff087230 */ /* 0x000fe20000004100 */
[----:B------:R-:W-:Y:S01]  /*b2a0*/  FMUL.FTZ R11, R2, R11 ;  /* 0x0000000b020b7220 */ /* 0x000fe20000410000 */
[----:B------:R-:W-:-:S02]  /*b2b0*/  HADD2.F32 R2, -RZ, R16.H0_H0 ;  /* 0x20000010ff027230 */ /* 0x000fc40000004100 */
[----:B------:R-:W-:Y:S01]  /*b2c0*/  HADD2.F32 R21, -RZ, R13.H1_H1 ;  /* 0x3000000dff157230 */ /* 0x000fe20000004100 */
[----:B------:R-:W-:Y:S01]  /*b2d0*/  FFMA.FTZ R8, R9, R8, R20 ;  /* 0x0000000809087223 */ /* 0x000fe20000010014 */
[--C-:B------:R-:W-:Y:S01]  /*b2e0*/  HADD2.F32 R13, -RZ, R14.reuse.H0_H0 ;  /* 0x2000000eff0d7230 */ /* 0x100fe20000004100 */
[----:B------:R-:W-:Y:S01]  /*b2f0*/  FFMA.FTZ R2, R2, R3, R25 ;  /* 0x0000000302027223 */ /* 0x000fe20000010019 */
[----:B------:R-:W-:Y:S02]  /*b300*/  HADD2.F32 R23, -RZ, R14.H1_H1 ;  /* 0x3000000eff177230 */ /* 0x000fe40000004100 */
[----:B------:R-:W-:Y:S02]  /*b310*/  HADD2.F32 R3, -RZ, R18.H0_H0 ;  /* 0x20000012ff037230 */ /* 0x000fe40000004100 */
[----:B------:R-:W-:Y:S02]  /*b320*/  HADD2.F32 R9, -RZ, R19.H0_H0 ;  /* 0x20000013ff097230 */ /* 0x000fe40000004100 */
[----:B------:R-:W-:-:S02]  /*b330*/  HADD2.F32 R16, -RZ, R16.H1_H1 ;  /* 0x30000010ff107230 */ /* 0x000fc40000004100 */
[----:B------:R-:W-:Y:S02]  /*b340*/  HADD2.F32 R12, -RZ, R12.H1_H1 ;  /* 0x3000000cff0c7230 */ /* 0x000fe40000004100 */
[--C-:B------:R-:W-:Y:S02]  /*b350*/  HADD2.F32 R14, -RZ, R15.reuse.H0_H0 ;  /* 0x2000000fff0e7230 */ /* 0x100fe40000004100 */
        /* <DEDUP_REMOVED lines=13> */
[----:B------:R-:W-:Y:S02]  /*b430*/  F2FP.PACK_AB R19, R22, R5 ;  /* 0x000000051613723e */ /* 0x000fe400000000ff */
.L_x_6044:
[----:B------:R-:W-:Y:S05]  /*b440*/  BSYNC B0 ;  /* 0x0000000000007941 */ /* 0x000fea0003800000 */
.L_x_6043:
[----:B-----5:R1:W-:Y:S01]  /*b450*/  STS.128 [R179+0x1800], R16 ;  /* 0x00180010b3007388 */ /* 0x0203e20000000c00 */
[----:B------:R-:W-:Y:S05]  /*b460*/  BRA `(.L_x_6028) ;  /* 0x0000046000007947 */ /* 0x000fea0003800000 */
.L_x_6014:
        /* <DEDUP_REMOVED lines=14> */
.L_x_6046:
[----:B------:R-:W-:Y:S05]  /*b550*/  BSYNC B0 ;  /* 0x0000000000007941 */ /* 0x000fea0003800000 */
.L_x_6045:
        /* <DEDUP_REMOVED lines=17> */
.L_x_6048:
[----:B------:R-:W-:Y:S05]  /*b670*/  BSYNC B0 ;  /* 0x0000000000007941 */ /* 0x000fea0003800000 */
.L_x_6047:
        /* <DEDUP_REMOVED lines=17> */
.L_x_6050:
[----:B------:R-:W-:Y:S05]  /*b790*/  BSYNC B0 ;  /* 0x0000000000007941 */ /* 0x000fea0003800000 */
.L_x_6049:
        /* <DEDUP_REMOVED lines=19> */
.L_x_6028:
[----:B------:R-:W-:Y:S05]  /*b8d0*/  BSYNC B2 ;  /* 0x0000000000027941 */ /* 0x000fea0003800000 */
.L_x_6013:
        /* <DEDUP_REMOVED lines=15> */
.L_x_6052:
[----:B------:R-:W-:Y:S05]  /*b9d0*/  BSYNC B0 ;  /* 0x0000000000007941 */ /* 0x000fea0003800000 */
.L_x_6051:
        /* <DEDUP_REMOVED lines=12> */
.L_x_6054:
[----:B------:R-:W-:Y:S05]  /*baa0*/  BSYNC B0 ;  /* 0x0000000000007941 */ /* 0x000fea0003800000 */
.L_x_6053:
        /* <DEDUP_REMOVED lines=14> */
.L_x_6056:
[----:B------:R-:W-:Y:S05]  /*bb90*/  BSYNC B0 ;  /* 0x0000000000007941 */ /* 0x000fea0003800000 */
.L_x_6055:
        /* <DEDUP_REMOVED lines=9> */
[----:B---3--:R-:W-:-:S05]  /*bc30*/  IMAD.WIDE.U32 R4, R3, 0x60, R182 ;  /* 0x0000006003047825 */ /* 0x008fca00078e00b6 */
[----:B------:R-:W-:-:S05]  /*bc40*/  IADD3 R5, R5, UR4, RZ ;  /* 0x0000000405057c10 */ /* 0x000fca000fffe0ff */
[----:B------:R-:W-:Y:S01]  /*bc50*/  @!PT LDS RZ, [RZ] ;  /* 0x00000000fffff984 */ /* 0x000fe20000000800 */
[----:B------:R-:W-:Y:S01]  /*bc60*/  @!PT LDS RZ, [RZ] ;  /* 0x00000000fffff984 */ /* 0x000fe20000000800 */
[----:B------:R-:W-:Y:S01]  /*bc70*/  @!PT LDS RZ, [RZ] ;  /* 0x00000000fffff984 */ /* 0x000fe20000000800 */
[----:B------:R3:W-:Y:S02]  /*bc80*/  LDGSTS.E.BYPASS.LTC128B.128 [R179+0x3800], [R4.64] ;  /* 0x0380000004b37fae */ /* 0x0007e4000b901d46 */
.L_x_6058:
[----:B------:R-:W-:Y:S05]  /*bc90*/  BSYNC B0 ;  /* 0x0000000000007941 */ /* 0x000fea0003800000 */
.L_x_6057:
        /* <DEDUP_REMOVED lines=15> */
.L_x_6060:
[----:B------:R-:W-:Y:S05]  /*bd90*/  BSYNC B0 ;  /* 0x0000000000007941 */ /* 0x000fea0003800000 */
.L_x_6059:
        /* <DEDUP_REMOVED lines=16> */
.L_x_6062:
[----:B------:R-:W-:Y:S05]  /*bea0*/  BSYNC B0 ;  /* 0x0000000000007941 */ /* 0x000fea0003800000 */
.L_x_6061:
        /* <DEDUP_REMOVED lines=16> */
.L_x_6064:
[----:B------:R-:W-:Y:S05]  /*bfb0*/  BSYNC B0 ;  /* 0x0000000000007941 */ /* 0x000fea0003800000 */
.L_x_6063:
        /* <DEDUP_REMOVED lines=16> */
.L_x_6066:
[----:B------:R-:W-:Y:S05]  /*c0c0*/  BSYNC B0 ;  /* 0x0000000000007941 */ /* 0x000fea0003800000 */
.L_x_6065:
        /* <DEDUP_REMOVED lines=10> */
[----:B-1----:R-:W-:Y:S02]  /*c170*/  LEA.HI R12, R10, R3, RZ, 0x5 ;  /* 0x000000030a0c7211 */ /* 0x002fe400078f28ff */
[----:B------:R-:W-:Y:S02]  /*c180*/  LOP3.LUT R89, R89, 0x6, RZ, 0xc0, !PT ;  /* 0x0000000659597812 */ /* 0x000fe400078ec0ff */
[----:B------:R-:W-:-:S05]  /*c190*/  LOP3.LUT R14, R12, 0xffffffe0, RZ, 0xc0, !PT ;  /* 0xffffffe00c0e7812 */ /* 0x000fca00078ec0ff */
        /* <DEDUP_REMOVED lines=13> */
.L_x_6068:
[----:B------:R-:W-:Y:S05]  /*c270*/  BSYNC B0 ;  /* 0x0000000000007941 */ /* 0x000fea0003800000 */
.L_x_6067:
        /* <DEDUP_REMOVED lines=13> */
.L_x_6070:
[----:B------:R-:W-:Y:S05]  /*c350*/  BSYNC B0 ;  /* 0x0000000000007941 */ /* 0x000fea0003800000 */
.L_x_6069:
        /* <DEDUP_REMOVED lines=15> */
.L_x_6072:
[----:B------:R-:W-:Y:S05]  /*c450*/  BSYNC B0 ;  /* 0x0000000000007941 */ /* 0x000fea0003800000 */
.L_x_6071:
        /* <DEDUP_REMOVED lines=16> */
.L_x_6074:
[----:B------:R-:W-:Y:S05]  /*c560*/  BSYNC B0 ;  /* 0x0000000000007941 */ /* 0x000fea0003800000 */
.L_x_6073:
        /* <DEDUP_REMOVED lines=15> */
.L_x_6076:
[----:B------:R-:W-:Y:S05]  /*c660*/  BSYNC B0 ;  /* 0x0000000000007941 */ /* 0x000fea0003800000 */
.L_x_6075:
        /* <DEDUP_REMOVED lines=16> */
.L_x_6078:
[----:B------:R-:W-:Y:S05]  /*c770*/  BSYNC B0 ;  /* 0x0000000000007941 */ /* 0x000fea0003800000 */
.L_x_6077:
        /* <DEDUP_REMOVED lines=16> */
.L_x_6080:
[----:B------:R-:W-:Y:S05]  /*c880*/  BSYNC B0 ;  /* 0x0000000000007941 */ /* 0x000fea0003800000 */
.L_x_6079:
        /* <DEDUP_REMOVED lines=16> */
.L_x_6082:
[----:B------:R-:W-:Y:S05]  /*c990*/  BSYNC B0 ;  /* 0x0000000000007941 */ /* 0x000fea0003800000 */
.L_x_6081:
[----:B------:R-:W-:Y:S01]  /*c9a0*/  LEA.HI R10, R10, R3, RZ, 0x3 ;  /* 0x000000030a0a7211 */ /* 0x000fe200078f18ff */
[----:B-1----:R-:W-:Y:S01]  /*c9b0*/  IMAD.SHL.U32 R5, R50, 0x40, RZ ;  /* 0x0000004032057824 */ /* 0x002fe200078e00ff */
[----:B------:R-:W-:Y:S01]  /*c9c0*/  LEA.HI R4, R51, R51, RZ, 0x1 ;  /* 0x0000003333047211 */ /* 0x000fe200078f08ff */
[----:B------:R-:W0:Y:S01]  /*c9d0*/  LDGDEPBAR ;  /* 0x00000000000079af */ /* 0x000e220000000000 */
[----:B------:R-:W-:Y:S02]  /*c9e0*/  LOP3.LUT R0, R10, 0xfffffff8, RZ, 0xc0, !PT ;  /* 0xfffffff80a007812 */ /* 0x000fe400078ec0ff */
[----:B------:R-:W-:Y:S02]  /*c9f0*/  LOP3.LUT R4, R4, 0xfffffffe, RZ, 0xc0, !PT ;  /* 0xfffffffe04047812 */ /* 0x000fe400078ec0ff */
[----:B------:R-:W-:Y:S01]  /*ca00*/  LOP3.LUT R5, R5, 0x1c0, RZ, 0xc0, !PT ;  /* 0x000001c005057812 */ /* 0x000fe200078ec0ff */
[----:B------:R-:W-:Y:S01]  /*ca10*/  IMAD.IADD R0, R3, 0x1, -R0 ;  /* 0x0000000103007824 */ /* 0x000fe200078e0a00 */
[----:B------:R-:W-:Y:S01]  /*ca20*/  SHF.R.S32.HI R3, RZ, 0x3, R10 ;  /* 0x00000003ff037819 */ /* 0x000fe2000001140a */
[----:B------:R-:W-:Y:S01]  /*ca30*/  IMAD.IADD R169, R51, 0x1, -R4 ;  /* 0x0000000133a97824 */ /* 0x000fe200078e0a04 */
[----:B------:R-:W-:Y:S01]  /*ca40*/  SHF.R.S32.HI R6, RZ, 0x5, R12 ;  /* 0x00000005ff067819 */ /* 0x000fe2000001140c */
[----:B------:R-:W-:Y:S01]  /*ca50*/  IMAD.SHL.U32 R8, R0, 0x40, RZ ;  /* 0x0000004000087824 */ /* 0x000fe200078e00ff */
[----:B------:R-:W-:Y:S01]  /*ca60*/  LOP3.LUT P0, RZ, R50, 0x2, RZ, 0xc0, !PT ;  /* 0x0000000232ff7812 */ /* 0x000fe2000780c0ff */
[----:B------:R-:W-:Y:S01]  /*ca70*/  IMAD.SHL.U32 R4, R169, 0x8, RZ ;  /* 0x00000008a9047824 */ /* 0x000fe200078e00ff */
[----:B------:R-:W-:Y:S01]  /*ca80*/  LOP3.LUT R178, R178, 0xfffffffe, RZ, 0xc0, !PT ;  /* 0xfffffffeb2b27812 */ /* 0x000fe200078ec0ff */
[----:B------:R-:W-:Y:S01]  /*ca90*/  IMAD.SHL.U32 R3, R3, 0x8, RZ ;  /* 0x0000000803037824 */ /* 0x000fe200078e00ff */
[----:B------:R-:W-:Y:S01]  /*caa0*/  LOP3.LUT R8, R8, 0x1c0, RZ, 0xc0, !PT ;  /* 0x000001c008087812 */ /* 0x000fe200078ec0ff */
[----:B------:R-:W-:Y:S01]  /*cab0*/  IMAD.SHL.U32 R51, R119, 0x40, RZ ;  /* 0x0000004077337824 */ /* 0x000fe200078e00ff */
[----:B------:R-:W-:-:S02]  /*cac0*/  LOP3.LUT R4, R5, 0x8, R4, 0xf8, !PT ;  /* 0x0000000805047812 */ /* 0x000fc400078ef804 */
[----:B------:R-:W-:Y:S02]  /*cad0*/  LOP3.LUT R3, R8, 0x8, R3, 0xf8, !PT ;  /* 0x0000000808037812 */ /* 0x000fe400078ef803 */
[----:B------:R-:W-:Y:S02]  /*cae0*/  LOP3.LUT R51, R51, 0xfffffe00, RZ, 0xc0, !PT ;  /* 0xfffffe0033337812 */ /* 0x000fe400078ec0ff */
[----:B------:R-:W-:Y:S02]  /*caf0*/  SHF.R.U32.HI R5, RZ, 0x3, R5 ;  /* 0x00000003ff057819 */ /* 0x000fe40000011605 */
[----:B------:R-:W-:Y:S02]  /*cb00*/  SHF.R.U32.HI R8, RZ, 0x3, R8 ;  /* 0x00000003ff087819 */ /* 0x000fe40000011608 */
[----:B------:R-:W-:Y:S01]  /*cb10*/  LOP3.LUT R4, R4, R5, RZ, 0x3c, !PT ;  /* 0x0000000504047212 */ /* 0x000fe200078e3cff */
[----:B------:R-:W-:Y:S01]  /*cb20*/  IMAD R5, R6, 0x400, R51 ;  /* 0x0000040006057824 */ /* 0x000fe200078e0233 */
[----:B------:R-:W-:Y:S01]  /*cb30*/  LOP3.LUT R8, R3, R8, RZ, 0x3c, !PT ;  /* 0x0000000803087212 */ /* 0x000fe200078e3cff */
[----:B------:R-:W-:Y:S01]  /*cb40*/  IMAD R6, R7, 0x4, R6 ;  /* 0x0000000407067824 */ /* 0x000fe200078e0206 */
[----:B------:R-:W-:Y:S01]  /*cb50*/  R2P PR, R0, 0x6 ;  /* 0x0000000600007804 */ /* 0x000fe20000000000 */
[C---:B------:R-:W-:Y:S01]  /*cb60*/  IMAD.IADD R170, R4.reuse, 0x1, R5 ;  /* 0x0000000104aa7824 */ /* 0x040fe200078e0205 */
[----:B------:R-:W-:Y:S01]  /*cb70*/  LOP3.LUT R4, R4, R51, RZ, 0xfc, !PT ;  /* 0x0000003304047212 */ /* 0x000fe200078efcff */
[----:B------:R-:W-:-:S02]  /*cb80*/  IMAD R169, R169, 0x200, R8 ;  /* 0x00000200a9a97824 */ /* 0x000fc400078e0208 */
[----:B------:R-:W-:Y:S02]  /*cb90*/  IMAD.SHL.U32 R170, R170, 0x2, RZ ;  /* 0x00000002aaaa7824 */ /* 0x000fe400078e00ff */
[----:B------:R-:W-:Y:S02]  /*cba0*/  IMAD.SHL.U32 R169, R169, 0x2, RZ ;  /* 0x00000002a9a97824 */ /* 0x000fe400078e00ff */
[----:B------:R-:W-:Y:S01]  /*cbb0*/  IMAD.MOV.U32 R5, RZ, RZ, 0x20 ;  /* 0x00000020ff057424 */ /* 0x000fe200078e00ff */
[----:B----4-:R-:W-:Y:S01]  /*cbc0*/  LDSM.16.M88.4 R20, [R170] ;  /* 0x00000000aa14783b */ /* 0x010fe20000000200 */
[----:B------:R-:W-:Y:S01]  /*cbd0*/  IMAD.U32 R7, R6, 0x10, R185 ;  /* 0x0000001006077824 */ /* 0x000fe200078e00b9 */
[----:B------:R-:W-:Y:S01]  /*cbe0*/  IADD3 R12, R169, 0x2000, RZ ;  /* 0x00002000a90c7810 */ /* 0x000fe20007ffe0ff */
[----:B------:R-:W-:Y:S01]  /*cbf0*/  IMAD.IADD R6, R2, 0x1, R89 ;  /* 0x0000000102067824 */ /* 0x000fe200078e0259 */
[----:B------:R-:W1:Y:S01]  /*cc00*/  LDSM.16.M88.4 R24, [R169+0x2800] ;  /* 0x00280000a918783b */ /* 0x000e620000000200 */
[----:B------:R-:W-:-:S02]  /*cc10*/  SEL R3, R5, 0xffffffe0, !P0 ;  /* 0xffffffe005037807 */ /* 0x000fc40004000000 */
[----:B------:R-:W-:Y:S01]  /*cc20*/  SEL R0, R5, 0xffffffe0, !P1 ;  /* 0xffffffe005007807 */ /* 0x000fe20004800000 */
[----:B------:R-:W4:Y:S01]  /*cc30*/  LDSM.16.M88.4 R60, [R169+0x2000] ;  /* 0x00200000a93c783b */ /* 0x000f220000000200 */
[----:B------:R-:W-:Y:S01]  /*cc40*/  IMAD.MOV.U32 R5, RZ, RZ, 0x40 ;  /* 0x00000040ff057424 */ /* 0x000fe200078e00ff */
[----:B------:R-:W-:Y:S01]  /*cc50*/  LOP3.LUT P0, RZ, R50, 0x4, RZ, 0xc0, !PT ;  /* 0x0000000432ff7812 */ /* 0x000fe2000780c0ff */
[----:B------:R-:W-:Y:S01]  /*cc60*/  IMAD.IADD R168, R170, 0x1, R3 ;  /* 0x00000001aaa87824 */ /* 0x000fe200078e0203 */
[----:B------:R-:W-:Y:S01]  /*cc70*/  LDSM.16.M88.4 R64, [R169+0x3000] ;  /* 0x00300000a940783b */ /* 0x000fe20000000200 */
[----:B------:R-:W-:Y:S01]  /*cc80*/  IMAD.IADD R163, R169, 0x1, R0 ;  /* 0x00000001a9a37824 */ /* 0x000fe200078e0200 */
[----:B------:R-:W-:Y:S02]  /*cc90*/  SEL R5, R5, 0xffffffc0, !P0 ;  /* 0xffffffc005057807 */ /* 0x000fe40004000000 */
[----:B------:R-:W-:Y:S01]  /*cca0*/  LDSM.16.M88.4 R8, [R168] ;  /* 0x00000000a808783b */ /* 0x000fe20000000200 */
[----:B------:R-:W-:-:S02]  /*ccb0*/  IADD3 R166, R169, 0x2040, RZ ;  /* 0x00002040a9a67810 */ /* 0x000fc40007ffe0ff */
[----:B------:R-:W-:Y:S01]  /*ccc0*/  IMAD.IADD R167, R170, 0x1, R5 ;  /* 0x00000001aaa77824 */ /* 0x000fe200078e0205 */
[----:B------:R-:W5:Y:S01]  /*ccd0*/  LDSM.16.M88.4 R28, [R163+0x2800] ;  /* 0x00280000a31c783b */ /* 0x000f620000000200 */
[----:B------:R-:W-:Y:S02]  /*cce0*/  @P2 IADD3 R166, R12, -0x40, RZ ;  /* 0xffffffc00ca62810 */ /* 0x000fe40007ffe0ff */
[----:B------:R-:W-:Y:S01]  /*ccf0*/  IMAD.IADD R165, R3, 0x1, R167 ;  /* 0x0000000103a57824 */ /* 0x000fe200078e02a7 */
[----:B------:R-:W2:Y:S01]  /*cd00*/  LDSM.16.M88.4 R52, [R163+0x2000] ;  /* 0x00200000a334783b */ /* 0x000ea20000000200 */
[----:B------:R-:W-:Y:S01]  /*cd10*/  IADD3 R159, R166, 0x800, RZ ;  /* 0x00000800a69f7810 */ /* 0x000fe20007ffe0ff */
[----:B------:R-:W-:Y:S01]  /*cd20*/  IMAD.IADD R102, R0, 0x1, R166 ;  /* 0x0000000100667824 */ /* 0x000fe200078e02a6 */
[C---:B------:R-:W-:Y:S01]  /*cd30*/  IADD3 R158, R166.reuse, 0x1000, RZ ;  /* 0x00001000a69e7810 */ /* 0x040fe20007ffe0ff */
[----:B--2---:R-:W2:Y:S01]  /*cd40*/  LDSM.16.M88.4 R44, [R163+0x3000] ;  /* 0x00300000a32c783b */ /* 0x004ea20000000200 */
[----:B------:R-:W-:-:S02]  /*cd50*/  IADD3 R157, R166, 0x1800, RZ ;  /* 0x00001800a69d7810 */ /* 0x000fc40007ffe0ff */
[C---:B------:R-:W-:Y:S01]  /*cd60*/  IADD3 R156, R166.reuse, 0x2000, RZ ;  /* 0x00002000a69c7810 */ /* 0x040fe20007ffe0ff */
[----:B------:R-:W-:Y:S01]  /*cd70*/  LDSM.16.M88.4 R12, [R167] ;  /* 0x00000000a70c783b */ /* 0x000fe20000000200 */
[C---:B------:R-:W-:Y:S02]  /*cd80*/  IADD3 R107, R166.reuse, 0x2800, RZ ;  /* 0x00002800a66b7810 */ /* 0x040fe40007ffe0ff */
[----:B------:R-:W-:Y:S01]  /*cd90*/  IADD3 R106, R166, 0x3000, RZ ;  /* 0x00003000a66a7810 */ /* 0x000fe20007ffe0ff */
[----:B------:R-:W3:Y:S04]  /*cda0*/  LDSM.16.M88.4 R32, [R166] ;  /* 0x00000000a620783b */ /* 0x000ee80000000200 */
[----:B------:R-:W2:Y:S01]  /*cdb0*/  LDSM.16.M88.4 R40, [R169+0x3800] ;  /* 0x00380000a928783b */ /* 0x000ea20000000200 */
[C---:B-1----:R-:W-:Y:S03]  /*cdc0*/  HMMA.16816.F32 R36, R20.reuse, R24, RZ ;  /* 0x000000181424723c */ /* 0x042fe600000018ff */
[----:B------:R-:W-:Y:S04]  /*cdd0*/  LDSM.16.M88.4 R72, [R163+0x3800] ;  /* 0x00380000a348783b */ /* 0x000fe80000000200 */
[----:B------:R-:W-:Y:S01]  /*cde0*/  LDSM.16.M88.4 R16, [R165] ;  /* 0x00000000a510783b */ /* 0x000fe20000000200 */
[C---:B----4-:R-:W-:Y:S03]  /*cdf0*/  HMMA.16816.F32 R56, R20.reuse, R60, RZ ;  /* 0x0000003c1438723c */ /* 0x050fe600000018ff */
[----:B------:R-:W-:Y:S04]  /*ce00*/  LDSM.16.M88.4 R68, [R102] ;  /* 0x000000006644783b */ /* 0x000fe80000000200 */
[----:B------:R-:W-:Y:S01]  /*ce10*/  LDSM.16.M88.4 R84, [R166+0x1800] ;  /* 0x00180000a654783b */ /* 0x000fe20000000200 */
[C---:B------:R-:W-:Y:S03]  /*ce20*/  HMMA.16816.F32 R24, R20.reuse, R26, RZ ;  /* 0x0000001a1418723c */ /* 0x040fe600000018ff */
[----:B------:R-:W-:Y:S05]  /*ce30*/  LDSM.16.M88.4 R80, [R169+0x5800] ;  /* 0x00580000a950783b */ /* 0x000fea0000000200 */
[----:B------:R-:W-:Y:S08]  /*ce40*/  HMMA.16816.F32 R60, R20, R62, RZ ;  /* 0x0000003e143c723c */ /* 0x000ff000000018ff */
[C---:B-----5:R-:W-:Y:S08]  /*ce50*/  HMMA.16816.F32 R36, R8.reuse, R28, R36 ;  /* 0x0000001c0824723c */ /* 0x060ff00000001824 */
[----:B------:R-:W-:Y:S08]  /*ce60*/  HMMA.16816.F32 R24, R8, R30, R24 ;  /* 0x0000001e0818723c */ /* 0x000ff00000001818 */
[----:B------:R-:W-:Y:S08]  /*ce70*/  HMMA.16816.F32 R76, R20, R64, RZ ;  /* 0x00000040144c723c */ /* 0x000ff000000018ff */
[C---:B------:R-:W-:Y:S08]  /*ce80*/  HMMA.16816.F32 R56, R8.reuse, R52, R56 ;  /* 0x000000340838723c */ /* 0x040ff00000001838 */
[----:B------:R-:W-:Y:S01]  /*ce90*/  HMMA.16816.F32 R60, R8, R54, R60 ;  /* 0x00000036083c723c */ /* 0x000fe2000000183c */
[----:B------:R-:W1:Y:S07]  /*cea0*/  LDSM.16.M88.4 R52, [R166+0x800] ;  /* 0x00080000a634783b */ /* 0x000e6e0000000200 */
[----:B------:R-:W-:Y:S01]  /*ceb0*/  HMMA.16816.F32 R28, R20, R66, RZ ;  /* 0x00000042141c723c */ /* 0x000fe200000018ff */
[----:B------:R-:W-:Y:S07]  /*cec0*/  LDSM.16.M88.4 R64, [R166+0x1000] ;  /* 0x00100000a640783b */ /* 0x000fee0000000200 */
[----:B--2---:R-:W-:Y:S08]  /*ced0*/  HMMA.16816.F32 R76, R8, R44, R76 ;  /* 0x0000002c084c723c */ /* 0x004ff0000000184c */
[----:B---3--:R-:W-:Y:S08]  /*cee0*/  HMMA.16816.F32 R56, R12, R32, R56 ;  /* 0x000000200c38723c */ /* 0x008ff00000001838 */
[----:B------:R-:W-:Y:S01]  /*cef0*/  HMMA.16816.F32 R28, R8, R46, R28 ;  /* 0x0000002e081c723c */ /* 0x000fe2000000181c */
[----:B------:R-:W2:Y:S07]  /*cf00*/  LDSM.16.M88.4 R44, [R102+0x800] ;  /* 0x00080000662c783b */ /* 0x000eae0000000200 */
[----:B------:R-:W-:Y:S08]  /*cf10*/  HMMA.16816.F32 R60, R12, R34, R60 ;  /* 0x000000220c3c723c */ /* 0x000ff0000000183c */
[----:B------:R-:W-:Y:S08]  /*cf20*/  HMMA.16816.F32 R32, R20, R40, RZ ;  /* 0x000000281420723c */ /* 0x000ff000000018ff */
[----:B-1----:R-:W-:Y:S08]  /*cf30*/  HMMA.16816.F32 R36, R12, R52, R36 ;  /* 0x000000340c24723c */ /* 0x002ff00000001824 */
[----:B------:R-:W-:Y:S08]  /*cf40*/  HMMA.16816.F32 R56, R16, R68, R56 ;  /* 0x000000441038723c */ /* 0x000ff00000001838 */
[----:B------:R-:W-:Y:S08]  /*cf50*/  HMMA.16816.F32 R32, R8, R72, R32 ;  /* 0x000000480820723c */ /* 0x000ff00000001820 */
[----:B------:R-:W-:Y:S01]  /*cf60*/  HMMA.16816.F32 R24, R12, R54, R24 ;  /* 0x000000360c18723c */ /* 0x000fe20000001818 */
[----:B------:R-:W1:Y:S07]  /*cf70*/  LDSM.16.M88.4 R52, [R102+0x1000] ;  /* 0x001000006634783b */ /* 0x000e6e0000000200 */
[----:B--2---:R-:W-:Y:S01]  /*cf80*/  HMMA.16816.F32 R36, R16, R44, R36 ;  /* 0x0000002c1024723c */ /* 0x004fe20000001824 */
[----:B------:R-:W-:-:S02]  /*cf90*/  FMUL.FTZ R0, R56, c[0x0][0x2ec] ;  /* 0x0000bb0038007a20 */ /* 0x000fc40000410000 */
[----:B------:R-:W-:Y:S02]  /*cfa0*/  FMUL.FTZ R88, R57, c[0x0][0x2ec] ;  /* 0x0000bb0039587a20 */ /* 0x000fe40000410000 */
[----:B------:R-:W-:Y:S02]  /*cfb0*/  FMUL.FTZ R50, R58, c[0x0][0x2ec] ;  /* 0x0000bb003a327a20 */ /* 0x000fe40000410000 */
[----:B------:R-:W-:Y:S01]  /*cfc0*/  MUFU.TANH R0, R0 ;  /* 0x0000000000007308 */ /* 0x000fe20000002400 */
[----:B------:R-:W-:Y:S07]  /*cfd0*/  HMMA.16816.F32 R40, R20, R42, RZ ;  /* 0x0000002a1428723c */ /* 0x000fee00000018ff */
[----:B------:R-:W-:Y:S01]  /*cfe0*/  MUFU.TANH R88, R88 ;  /* 0x0000005800587308 */ /* 0x000fe20000002400 */
[C---:B------:R-:W-:Y:S07]  /*cff0*/  HMMA.16816.F32 R76, R12.reuse, R64, R76 ;  /* 0x000000400c4c723c */ /* 0x040fee000000184c */
[----:B------:R-:W-:Y:S01]  /*d000*/  MUFU.TANH R50, R50 ;  /* 0x0000003200327308 */ /* 0x000fe20000002400 */
[----:B------:R-:W-:Y:S01]  /*d010*/  HMMA.16816.F32 R28, R12, R66, R28 ;  /* 0x000000420c1c723c */ /* 0x000fe2000000181c */
[----:B------:R-:W2:Y:S01]  /*d020*/  LDSM.16.M88.4 R64, [R169+0x4000] ;  /* 0x00400000a940783b */ /* 0x000ea20000000200 */
[----:B------:R-:W-:-:S02]  /*d030*/  FMUL.FTZ R36, R36, c[0x0][0x2ec] ;  /* 0x0000bb0024247a20 */ /* 0x000fc40000410000 */
[----:B------:R-:W-:Y:S02]  /*d040*/  FMUL.FTZ R37, R37, c[0x0][0x2ec] ;  /* 0x0000bb0025257a20 */ /* 0x000fe40000410000 */
[----:B------:R-:W-:Y:S01]  /*d050*/  FMUL.FTZ R95, R38, c[0x0][0x2ec] ;  /* 0x0000bb00265f7a20 */ /* 0x000fe20000410000 */
[----:B------:R-:W-:Y:S01]  /*d060*/  MUFU.TANH R93, R36 ;  /* 0x00000024005d7308 */ /* 0x000fe20000002400 */
[----:B------:R-:W-:Y:S01]  /*d070*/  HMMA.16816.F32 R32, R12, R84, R32 ;  /* 0x000000540c20723c */ /* 0x000fe20000001820 */
[----:B------:R-:W-:-:S06]  /*d080*/  FMUL.FTZ R97, R39, c[0x0][0x2ec] ;  /* 0x0000bb0027617a20 */ /* 0x000fcc0000410000 */
[----:B------:R-:W-:Y:S01]  /*d090*/  FMUL.FTZ R85, R59, c[0x0][0x2ec] ;  /* 0x0000bb003b557a20 */ /* 0x000fe20000410000 */
[C---:B------:R-:W-:Y:S01]  /*d0a0*/  HMMA.16816.F32 R24, R16.reuse, R46, R24 ;  /* 0x0000002e1018723c */ /* 0x040fe20000001818 */
[----:B------:R-:W-:Y:S01]  /*d0b0*/  LDSM.16.M88.4 R56, [R169+0x4800] ;  /* 0x00480000a938783b */ /* 0x000fe20000000200 */
[----:B------:R3:W-:Y:S03]  /*d0c0*/  MUFU.TANH R94, R37 ;  /* 0x00000025005e7308 */ /* 0x0007e60000002400 */
[----:B------:R-:W4:Y:S03]  /*d0d0*/  LDSM.16.M88.4 R44, [R169+0x5000] ;  /* 0x00500000a92c783b */ /* 0x000f260000000200 */
[----:B------:R-:W-:Y:S02]  /*d0e0*/  HMMA.16816.F32 R60, R16, R70, R60 ;  /* 0x00000046103c723c */ /* 0x000fe4000000183c */
[----:B------:R-:W5:Y:S06]  /*d0f0*/  MUFU.TANH R85, R85 ;  /* 0x0000005500557308 */ /* 0x000f6c0000002400 */
[----:B------:R-:W-:Y:S01]  /*d100*/  HMMA.16816.F32 R40, R8, R74, R40 ;  /* 0x0000004a0828723c */ /* 0x000fe20000001828 */
[----:B------:R-:W-:Y:S01]  /*d110*/  LDSM.16.M88.4 R72, [R163+0x4000] ;  /* 0x00400000a348783b */ /* 0x000fe20000000200 */
[----:B------:R-:W-:Y:S03]  /*d120*/  MUFU.TANH R95, R95 ;  /* 0x0000005f005f7308 */ /* 0x000fe60000002400 */
[----:B---3--:R-:W3:Y:S03]  /*d130*/  LDSM.16.M88.4 R36, [R102+0x1800] ;  /* 0x001800006624783b */ /* 0x008ee60000000200 */
[----:B-1----:R-:W-:Y:S01]  /*d140*/  HMMA.16816.F32 R76, R16, R52, R76 ;  /* 0x00000034104c723c */ /* 0x002fe2000000184c */
[----:B------:R-:W-:Y:S01]  /*d150*/  FMUL.FTZ R24, R24, c[0x0][0x2ec] ;  /* 0x0000bb0018187a20 */ /* 0x000fe20000410000 */
[----:B------:R-:W-:Y:S01]  /*d160*/  MUFU.TANH R97, R97 ;  /* 0x0000006100617308 */ /* 0x000fe20000002400 */
[----:B------:R-:W-:-:S02]  /*d170*/  FMUL.FTZ R98, R25, c[0x0][0x2ec] ;  /* 0x0000bb0019627a20 */ /* 0x000fc40000410000 */
[----:B------:R-:W-:Y:S02]  /*d180*/  FMUL.FTZ R99, R26, c[0x0][0x2ec] ;  /* 0x0000bb001a637a20 */ /* 0x000fe40000410000 */
[----:B------:R-:W-:Y:S01]  /*d190*/  FMUL.FTZ R104, R27, c[0x0][0x2ec] ;  /* 0x0000bb001b687a20 */ /* 0x000fe20000410000 */
[----:B--2---:R-:W-:Y:S01]  /*d1a0*/  HMMA.16816.F32 R68, R20, R64, RZ ;  /* 0x000000401444723c */ /* 0x004fe200000018ff */
[----:B------:R-:W-:Y:S01]  /*d1b0*/  FMUL.FTZ R60, R60, c[0x0][0x2ec] ;  /* 0x0000bb003c3c7a20 */ /* 0x000fe20000410000 */
[----:B------:R1:W-:Y:S01]  /*d1c0*/  MUFU.TANH R96, R24 ;  /* 0x0000001800607308 */ /* 0x0003e20000002400 */
[----:B------:R-:W-:Y:S02]  /*d1d0*/  FMUL.FTZ R61, R61, c[0x0][0x2ec] ;  /* 0x0000bb003d3d7a20 */ /* 0x000fe40000410000 */
[----:B------:R-:W-:Y:S02]  /*d1e0*/  FMUL.FTZ R62, R62, c[0x0][0x2ec] ;  /* 0x0000bb003e3e7a20 */ /* 0x000fe40000410000 */
[----:B------:R-:W-:Y:S01]  /*d1f0*/  FMUL.FTZ R63, R63, c[0x0][0x2ec] ;  /* 0x0000bb003f3f7a20 */ /* 0x000fe20000410000 */
[----:B------:R-:W-:Y:S02]  /*d200*/  HMMA.16816.F32 R28, R16, R54, R28 ;  /* 0x00000036101c723c */ /* 0x000fe4000000181c */
[----:B------:R-:W2:Y:S06]  /*d210*/  MUFU.TANH R84, R60 ;  /* 0x0000003c00547308 */ /* 0x000eac0000002400 */
[----:B----4-:R-:W-:Y:S01]  /*d220*/  HMMA.16816.F32 R52, R20, R44, RZ ;  /* 0x0000002c1434723c */ /* 0x010fe200000018ff */
[----:B------:R-:W-:Y:S01]  /*d230*/  FMUL.FTZ R76, R76, c[0x0][0x2ec] ;  /* 0x0000bb004c4c7a20 */ /* 0x000fe20000410000 */
[----:B------:R-:W4:Y:S01]  /*d240*/  MUFU.TANH R90, R61 ;  /* 0x0000003d005a7308 */ /* 0x000f220000002400 */
[----:B------:R-:W-:-:S02]  /*d250*/  FMUL.FTZ R201, R77, c[0x0][0x2ec] ;  /* 0x0000bb004dc97a20 */ /* 0x000fc40000410000 */
[----:B------:R-:W-:-:S03]  /*d260*/  FMUL.FTZ R111, R78, c[0x0][0x2ec] ;  /* 0x0000bb004e6f7a20 */ /* 0x000fc60000410000 */
[C---:B------:R-:W-:Y:S02]  /*d270*/  HMMA.16816.F32 R64, R20.reuse, R66, RZ ;  /* 0x000000421440723c */ /* 0x040fe400000018ff */
[----:B------:R-:W2:Y:S06]  /*d280*/  MUFU.TANH R91, R62 ;  /* 0x0000003e005b7308 */ /* 0x000eac0000002400 */
[----:B------:R-:W-:Y:S01]  /*d290*/  HMMA.16816.F32 R44, R20, R46, RZ ;  /* 0x0000002e142c723c */ /* 0x000fe200000018ff */
[----:B------:R-:W-:Y:S01]  /*d2a0*/  FMUL.FTZ R28, R28, c[0x0][0x2ec] ;  /* 0x0000bb001c1c7a20 */ /* 0x000fe20000410000 */
[----:B------:R2:W2:Y:S01]  /*d2b0*/  MUFU.TANH R92, R63 ;  /* 0x0000003f005c7308 */ /* 0x0004a20000002400 */
[----:B------:R-:W-:-:S02]  /*d2c0*/  FMUL.FTZ R29, R29, c[0x0][0x2ec] ;  /* 0x0000bb001d1d7a20 */ /* 0x000fc40000410000 */
[----:B------:R-:W-:Y:S02]  /*d2d0*/  FMUL.FTZ R199, R30, c[0x0][0x2ec] ;  /* 0x0000bb001ec77a20 */ /* 0x000fe40000410000 */
[----:B------:R-:W-:Y:S01]  /*d2e0*/  FMUL.FTZ R197, R31, c[0x0][0x2ec] ;  /* 0x0000bb001fc57a20 */ /* 0x000fe20000410000 */
[----:B-1----:R-:W-:Y:S02]  /*d2f0*/  HMMA.16816.F32 R24, R20, R80, RZ ;  /* 0x000000501418723c */ /* 0x002fe400000018ff */
[----:B------:R1:W-:Y:S06]  /*d300*/  MUFU.TANH R109, R76 ;  /* 0x0000004c006d7308 */ /* 0x0003ec0000002400 */
[----:B---3--:R-:W-:Y:S02]  /*d310*/  HMMA.16816.F32 R32, R16, R36, R32 ;  /* 0x000000241020723c */ /* 0x008fe40000001820 */
[----:B------:R-:W-:Y:S06]  /*d320*/  MUFU.TANH R203, R29 ;  /* 0x0000001d00cb7308 */ /* 0x000fec0000002400 */
[C---:B--2---:R-:W-:Y:S02]  /*d330*/  HMMA.16816.F32 R60, R20.reuse, R56, RZ ;  /* 0x00000038143c723c */ /* 0x044fe400000018ff */
[----:B------:R-:W2:Y:S06]  /*d340*/  MUFU.TANH R98, R98 ;  /* 0x0000006200627308 */ /* 0x000eac0000002400 */
[C---:B------:R-:W-:Y:S02]  /*d350*/  HMMA.16816.F32 R56, R20.reuse, R58, RZ ;  /* 0x0000003a1438723c */ /* 0x040fe400000018ff */
[----:B------:R-:W3:Y:S06]  /*d360*/  MUFU.TANH R104, R104 ;  /* 0x0000006800687308 */ /* 0x000eec0000002400 */
[----:B------:R-:W-:Y:S01]  /*d370*/  HMMA.16816.F32 R20, R20, R82, RZ ;  /* 0x000000521414723c */ /* 0x000fe200000018ff */
[----:B------:R-:W2:Y:S01]  /*d380*/  LDSM.16.M88.4 R80, [R166+0x2000] ;  /* 0x00200000a650783b */ /* 0x000ea20000000200 */
[----:B------:R-:W-:Y:S01]  /*d390*/  FMUL.FTZ R32, R32, c[0x0][0x2ec] ;  /* 0x0000bb0020207a20 */ /* 0x000fe20000410000 */
[----:B------:R-:W1:Y:S01]  /*d3a0*/  MUFU.TANH R201, R201 ;  /* 0x000000c900c97308 */ /* 0x000e620000002400 */
[----:B------:R-:W-:-:S02]  /*d3b0*/  FMUL.FTZ R115, R33, c[0x0][0x2ec] ;  /* 0x0000bb0021737a20 */ /* 0x000fc40000410000 */
[----:B------:R-:W-:Y:S02]  /*d3c0*/  FMUL.FTZ R191, R34, c[0x0][0x2ec] ;  /* 0x0000bb0022bf7a20 */ /* 0x000fe40000410000 */
[----:B------:R-:W-:Y:S01]  /*d3d0*/  HMMA.16816.F32 R68, R8, R72, R68 ;  /* 0x000000480844723c */ /* 0x000fe20000001844 */
[----:B------:R-:W-:Y:S02]  /*d3e0*/  FMUL.FTZ R119, R35, c[0x0][0x2ec] ;  /* 0x0000bb0023777a20 */ /* 0x000fe40000410000 */
[----:B------:R3:W-:Y:S05]  /*d3f0*/  MUFU.TANH R117, R32 ;  /* 0x0000002000757308 */ /* 0x0007ea0000002400 */
[----:B------:R-:W-:Y:S03]  /*d400*/  HMMA.16816.F32 R40, R12, R86, R40 ;  /* 0x000000560c28723c */ /* 0x000fe60000001828 */
[----:B------:R4:W-:Y:S04]  /*d410*/  MUFU.TANH R86, R28 ;  /* 0x0000001c00567308 */ /* 0x0009e80000002400 */
[----:B------:R-:W-:Y:S01]  /*d420*/  FMUL.FTZ R87, R79, c[0x0][0x2ec] ;  /* 0x0000bb004f577a20 */ /* 0x000fe20000410000 */
[----:B------:R-:W-:Y:S01]  /*d430*/  HMMA.16816.F32 R72, R8, R74, R64 ;  /* 0x0000004a0848723c */ /* 0x000fe20000001840 */
[----:B-1----:R-:W1:Y:S02]  /*d440*/  LDSM.16.M88.4 R76, [R163+0x4800] ;  /* 0x00480000a34c783b */ /* 0x002e640000000200 */
[----:B------:R-:W1:Y:S02]  /*d450*/  MUFU.TANH R111, R111 ;  /* 0x0000006f006f7308 */ /* 0x000e640000002400 */
[----:B------:R-:W5:Y:S04]  /*d460*/  LDSM.16.M88.4 R64, [R102+0x2000] ;  /* 0x002000006640783b */ /* 0x000f680000000200 */
[----:B---3--:R-:W-:Y:S02]  /*d470*/  LDSM.16.M88.4 R32, [R166+0x2800] ;  /* 0x00280000a620783b */ /* 0x008fe40000000200 */
[----:B------:R-:W3:Y:S02]  /*d480*/  MUFU.TANH R199, R199 ;  /* 0x000000c700c77308 */ /* 0x000ee40000002400 */
[----:B----4-:R-:W4:Y:S03]  /*d490*/  LDSM.16.M88.4 R28, [R163+0x5000] ;  /* 0x00500000a31c783b */ /* 0x010f260000000200 */
[----:B------:R-:W-:Y:S01]  /*d4a0*/  HMMA.16816.F32 R40, R16, R38, R40 ;  /* 0x000000261028723c */ /* 0x000fe20000001828 */
[----:B------:R-:W3:Y:S02]  /*d4b0*/  LDSM.16.M88.4 R36, [R163+0x5800] ;  /* 0x00580000a324783b */ /* 0x000ee40000000200 */
[----:B------:R-:W1:Y:S05]  /*d4c0*/  MUFU.TANH R99, R99 ;  /* 0x0000006300637308 */ /* 0x000e6a0000002400 */
[C---:B--2---:R-:W-:Y:S03]  /*d4d0*/  HMMA.16816.F32 R68, R12.reuse, R80, R68 ;  /* 0x000000500c44723c */ /* 0x044fe60000001844 */
[----:B------:R-:W2:Y:S05]  /*d4e0*/  MUFU.TANH R87, R87 ;  /* 0x0000005700577308 */ /* 0x000eaa0000002400 */
[----:B------:R-:W-:Y:S03]  /*d4f0*/  HMMA.16816.F32 R72, R12, R82, R72 ;  /* 0x000000520c48723c */ /* 0x000fe60000001848 */
[----:B------:R-:W2:Y:S05]  /*d500*/  MUFU.TANH R197, R197 ;  /* 0x000000c500c57308 */ /* 0x000eaa0000002400 */
[----:B------:R-:W-:Y:S01]  /*d510*/  FMUL.FTZ R40, R40, c[0x0][0x2ec] ;  /* 0x0000bb0028287a20 */ /* 0x000fe20000410000 */
[----:B-1----:R-:W-:Y:S01]  /*d520*/  HMMA.16816.F32 R56, R8, R78, R56 ;  /* 0x0000004e0838723c */ /* 0x002fe20000001838 */
[----:B------:R-:W-:Y:S01]  /*d530*/  FMUL.FTZ R41, R41, c[0x0][0x2ec] ;  /* 0x0000bb0029297a20 */ /* 0x000fe20000410000 */
[----:B------:R-:W1:Y:S01]  /*d540*/  MUFU.TANH R191, R191 ;  /* 0x000000bf00bf7308 */ /* 0x000e620000002400 */
[----:B------:R-:W-:-:S02]  /*d550*/  FMUL.FTZ R42, R42, c[0x0][0x2ec] ;  /* 0x0000bb002a2a7a20 */ /* 0x000fc40000410000 */
[----:B------:R-:W-:-:S03]  /*d560*/  FMUL.FTZ R187, R43, c[0x0][0x2ec] ;  /* 0x0000bb002bbb7a20 */ /* 0x000fc60000410000 */
[----:B-----5:R-:W-:Y:S02]  /*d570*/  HMMA.16816.F32 R68, R16, R64, R68 ;  /* 0x000000401044723c */ /* 0x020fe40000001844 */
[----:B------:R-:W-:Y:S06]  /*d580*/  MUFU.TANH R195, R40 ;  /* 0x0000002800c37308 */ /* 0x000fec0000002400 */
[C---:B------:R-:W-:Y:S02]  /*d590*/  HMMA.16816.F32 R60, R8.reuse, R76, R60 ;  /* 0x0000004c083c723c */ /* 0x040fe4000000183c */
[----:B------:R-:W-:Y:S06]  /*d5a0*/  MUFU.TANH R193, R41 ;  /* 0x0000002900c17308 */ /* 0x000fec0000002400 */
[C---:B----4-:R-:W-:Y:S01]  /*d5b0*/  HMMA.16816.F32 R76, R8.reuse, R28, R52 ;  /* 0x0000001c084c723c */ /* 0x050fe20000001834 */
[----:B------:R-:W4:Y:S01]  /*d5c0*/  LDSM.16.M88.4 R52, [R102+0x2800] ;  /* 0x002800006634783b */ /* 0x000f220000000200 */
[----:B------:R5:W-:Y:S05]  /*d5d0*/  MUFU.TANH R189, R42 ;  /* 0x0000002a00bd7308 */ /* 0x000bea0000002400 */
[----:B------:R-:W-:Y:S01]  /*d5e0*/  IADD3 R28, -R176, 0x1, R7 ;  /* 0x00000001b01c7810 */ /* 0x000fe20007ffe107 */
[----:B------:R-:W-:Y:S01]  /*d5f0*/  HMMA.16816.F32 R44, R8, R30, R44 ;  /* 0x0000001e082c723c */ /* 0x000fe2000000182c */
[----:B------:R-:W-:Y:S01]  /*d600*/  FMUL.FTZ R71, R71, c[0x0][0x2ec] ;  /* 0x0000bb0047477a20 */ /* 0x000fe20000410000 */
[----:B------:R-:W1:Y:S01]  /*d610*/  MUFU.TANH R119, R119 ;  /* 0x0000007700777308 */ /* 0x000e620000002400 */
[----:B------:R-:W-:Y:S01]  /*d620*/  IADD3 R28, R28, c[0x0][0x2e8], R49 ;  /* 0x0000ba001c1c7a10 */ /* 0x000fe20007ffe031 */
[----:B------:R-:W-:-:S02]  /*d630*/  FMUL.FTZ R69, R69, c[0x0][0x2ec] ;  /* 0x0000bb0045457a20 */ /* 0x000fc40000410000 */
[----:B------:R-:W-:Y:S01]  /*d640*/  FMUL.FTZ R68, R68, c[0x0][0x2ec] ;  /* 0x0000bb0044447a20 */ /* 0x000fe20000410000 */
[C---:B------:R-:W-:Y:S01]  /*d650*/  IADD3 R30, R28.reuse, 0x8, RZ ;  /* 0x000000081c1e7810 */ /* 0x040fe20007ffe0ff */
[----:B------:R-:W-:Y:S01]  /*d660*/  HMMA.16816.F32 R56, R12, R34, R56 ;  /* 0x000000220c38723c */ /* 0x000fe20000001838 */
[-C--:B------:R-:W-:Y:S01]  /*d670*/  IMNMX R103, R28, R49.reuse, PT ;  /* 0x000000311c677217 */ /* 0x080fe20003800200 */
[----:B------:R1:W-:Y:S01]  /*d680*/  MUFU.TANH R145, R71 ;  /* 0x0000004700917308 */ /* 0x0003e20000002400 */
[----:B------:R-:W-:Y:S01]  /*d690*/  IMNMX R105, R30, R49, PT ;  /* 0x000000311e697217 */ /* 0x000fe20003800200 */
[----:B-----5:R-:W5:Y:S01]  /*d6a0*/  LDSM.16.M88.4 R40, [R166+0x3000] ;  /* 0x00300000a628783b */ /* 0x020f620000000200 */
[----:B------:R-:W-:Y:S01]  /*d6b0*/  IADD3 R28, R6, 0x1, RZ ;  /* 0x00000001061c7810 */ /* 0x000fe20007ffe0ff */
[----:B------:R-:W-:Y:S01]  /*d6c0*/  FMUL.FTZ R70, R70, c[0x0][0x2ec] ;  /* 0x0000bb0046467a20 */ /* 0x000fe20000410000 */
[----:B------:R-:W-:Y:S01]  /*d6d0*/  IADD3 R30, R6, 0x8, RZ ;  /* 0x00000008061e7810 */ /* 0x000fe20007ffe0ff */
[----:B------:R-:W-:Y:S01]  /*d6e0*/  HMMA.16816.F32 R72, R16, R66, R72 ;  /* 0x000000421048723c */ /* 0x000fe20000001848 */
[C---:B------:R-:W-:Y:S01]  /*d6f0*/  ISETP.GE.AND P1, PT, R28.reuse, R103, PT ;  /* 0x000000671c00720c */ /* 0x040fe20003f26270 */
[----:B------:R1:W-:Y:S01]  /*d700*/  MUFU.TANH R155, R69 ;  /* 0x00000045009b7308 */ /* 0x0003e20000002400 */
[----:B------:R-:W-:-:S02]  /*d710*/  ISETP.GE.AND P0, PT, R28, R105, PT ;  /* 0x000000691c00720c */ /* 0x000fc40003f06270 */
[-C--:B------:R-:W-:Y:S02]  /*d720*/  ISETP.GE.AND P2, PT, R30, R103.reuse, PT ;  /* 0x000000671e00720c */ /* 0x080fe40003f46270 */
[C---:B------:R-:W-:Y:S01]  /*d730*/  IADD3 R28, R6.reuse, 0x9, RZ ;  /* 0x00000009061c7810 */ /* 0x040fe20007ffe0ff */
[----:B------:R-:W-:Y:S01]  /*d740*/  HMMA.16816.F32 R60, R12, R32, R60 ;  /* 0x000000200c3c723c */ /* 0x000fe2000000183c */
[----:B------:R-:W-:Y:S01]  /*d750*/  IADD3 R34, R6, 0x11, RZ ;  /* 0x0000001106227810 */ /* 0x000fe20007ffe0ff */
[----:B------:R-:W2:Y:S01]  /*d760*/  MUFU.TANH R187, R187 ;  /* 0x000000bb00bb7308 */ /* 0x000ea20000002400 */
[----:B------:R-:W-:Y:S02]  /*d770*/  FSEL R85, R85, -INF , !P0 ;  /* 0xff80000055557808 */ /* 0x000fe40004000000 */
[----:B------:R-:W-:Y:S02]  /*d780*/  FSEL R51, R84, -INF , !P2 ;  /* 0xff80000054337808 */ /* 0x000fe40005000000 */
[-C--:B------:R-:W-:Y:S01]  /*d790*/  ISETP.GE.AND P4, PT, R28, R103.reuse, PT ;  /* 0x000000671c00720c */ /* 0x080fe20003f86270 */
[----:B---3--:R-:W-:Y:S01]  /*d7a0*/  HMMA.16816.F32 R24, R8, R36, R24 ;  /* 0x000000240818723c */ /* 0x008fe20000001818 */
[C---:B------:R-:W-:Y:S01]  /*d7b0*/  ISETP.GE.AND P2, PT, R34.reuse, R103, PT ;  /* 0x000000672200720c */ /* 0x040fe20003f46270 */
[----:B------:R-:W3:Y:S01]  /*d7c0*/  MUFU.TANH R115, R115 ;  /* 0x0000007300737308 */ /* 0x000ee20000002400 */
[----:B------:R-:W-:-:S02]  /*d7d0*/  ISETP.GE.AND P0, PT, R34, R105, PT ;  /* 0x000000692200720c */ /* 0x000fc40003f06270 */
[----:B------:R-:W-:Y:S02]  /*d7e0*/  IADD3 R34, R6, 0x19, RZ ;  /* 0x0000001906227810 */ /* 0x000fe40007ffe0ff */
[----:B-1----:R-:W-:Y:S01]  /*d7f0*/  FSEL R71, R90, -INF , !P4 ;  /* 0xff8000005a477808 */ /* 0x002fe20006000000 */
[----:B------:R-:W-:Y:S01]  /*d800*/  FMUL.FTZ R73, R73, c[0x0][0x2ec] ;  /* 0x0000bb0049497a20 */ /* 0x000fe20000410000 */
[----:B------:R-:W-:Y:S01]  /*d810*/  ISETP.GE.AND P4, PT, R34, R103, PT ;  /* 0x000000672200720c */ /* 0x000fe20003f86270 */
[----:B----4-:R-:W-:Y:S01]  /*d820*/  HMMA.16816.F32 R56, R16, R54, R56 ;  /* 0x000000361038723c */ /* 0x010fe20000001838 */
[-C--:B------:R-:W-:Y:S01]  /*d830*/  ISETP.GE.AND P3, PT, R30, R105.reuse, PT ;  /* 0x000000691e00720c */ /* 0x080fe20003f66270 */
[----:B------:R1:W-:Y:S01]  /*d840*/  MUFU.TANH R151, R73 ;  /* 0x0000004900977308 */ /* 0x0003e20000002400 */
[----:B------:R-:W-:Y:S01]  /*d850*/  ISETP.GE.AND P5, PT, R28, R105, PT ;  /* 0x000000691c00720c */ /* 0x000fe20003fa6270 */
[----:B------:R-:W-:Y:S01]  /*d860*/  FMUL.FTZ R75, R75, c[0x0][0x2ec] ;  /* 0x0000bb004b4b7a20 */ /* 0x000fe20000410000 */
[----:B------:R-:W-:Y:S01]  /*d870*/  IADD3 R30, R6, 0x10, RZ ;  /* 0x00000010061e7810 */ /* 0x000fe20007ffe0ff */
[----:B------:R-:W-:Y:S01]  /*d880*/  FMUL.FTZ R74, R74, c[0x0][0x2ec] ;  /* 0x0000bb004a4a7a20 */ /* 0x000fe20000410000 */
[----:B------:R-:W-:Y:S01]  /*d890*/  IADD3 R32, R6, 0x18, RZ ;  /* 0x0000001806207810 */ /* 0x000fe20007ffe0ff */
[----:B------:R-:W-:Y:S01]  /*d8a0*/  HMMA.16816.F32 R20, R8, R38, R20 ;  /* 0x000000260814723c */ /* 0x000fe20000001814 */
[----:B------:R-:W-:Y:S01]  /*d8b0*/  FSEL R49, R88, -INF , !P1 ;  /* 0xff80000058317808 */ /* 0x000fe20004800000 */
[----:B------:R-:W4:Y:S01]  /*d8c0*/  MUFU.TANH R143, R68 ;  /* 0x00000044008f7308 */ /* 0x000f220000002400 */
[----:B------:R-:W-:Y:S01]  /*d8d0*/  FSEL R91, R91, -INF , !P3 ;  /* 0xff8000005b5b7808 */ /* 0x000fe20005800000 */
[----:B------:R-:W-:Y:S01]  /*d8e0*/  FMUL.FTZ R72, R72, c[0x0][0x2ec] ;  /* 0x0000bb0048487a20 */ /* 0x000fe20000410000 */
[----:B------:R-:W-:-:S02]  /*d8f0*/  FSEL R7, R92, -INF , !P5 ;  /* 0xff8000005c077808 */ /* 0x000fc40006800000 */
[C---:B------:R-:W-:Y:S01]  /*d900*/  ISETP.GE.AND P6, PT, R30.reuse, R103, PT ;  /* 0x000000671e00720c */ /* 0x040fe20003fc6270 */
[C---:B-----5:R-:W-:Y:S01]  /*d910*/  HMMA.16816.F32 R76, R12.reuse, R40, R76 ;  /* 0x000000280c4c723c */ /* 0x060fe2000000184c */
[----:B------:R-:W-:Y:S01]  /*d920*/  ISETP.GE.AND P1, PT, R30, R105, PT ;  /* 0x000000691e00720c */ /* 0x000fe20003f26270 */
[----:B------:R-:W5:Y:S01]  /*d930*/  MUFU.TANH R149, R70 ;  /* 0x0000004600957308 */ /* 0x000f620000002400 */
[C---:B------:R-:W-:Y:S01]  /*d940*/  ISETP.GE.AND P3, PT, R32.reuse, R103, PT ;  /* 0x000000672000720c */ /* 0x040fe20003f66270 */
[----:B------:R-:W2:Y:S01]  /*d950*/  LDSM.16.M88.4 R28, [R102+0x3000] ;  /* 0x00300000661c783b */ /* 0x000ea20000000200 */
[-C--:B------:R-:W-:Y:S02]  /*d960*/  ISETP.GE.AND P5, PT, R32, R105.reuse, PT ;  /* 0x000000692000720c */ /* 0x080fe40003fa6270 */
[----:B------:R-:W-:Y:S01]  /*d970*/  IADD3 R32, R6, 0x20, RZ ;  /* 0x0000002006207810 */ /* 0x000fe20007ffe0ff */
[----:B------:R-:W-:Y:S01]  /*d980*/  FMUL.FTZ R113, R59, c[0x0][0x2ec] ;  /* 0x0000bb003b717a20 */ /* 0x000fe20000410000 */
[----:B------:R-:W-:Y:S01]  /*d990*/  @P4 LOP3.LUT R178, R178, 0x1, RZ, 0xfc, !PT ;  /* 0x00000001b2b24812 */ /* 0x000fe200078efcff */
[----:B------:R-:W-:Y:S01]  /*d9a0*/  HMMA.16816.F32 R44, R12, R42, R44 ;  /* 0x0000002a0c2c723c */ /* 0x000fe2000000182c */
[----:B------:R-:W-:Y:S01]  /*d9b0*/  FSEL R93, R93, -INF , !P6 ;  /* 0xff8000005d5d7808 */ /* 0x000fe20007000000 */
[----:B------:R1:W-:Y:S01]  /*d9c0*/  MUFU.TANH R139, R75 ;  /* 0x0000004b008b7308 */ /* 0x0003e20000002400 */
[----:B------:R-:W-:Y:S01]  /*d9d0*/  FSEL R83, R95, -INF , !P1 ;  /* 0xff8000005f537808 */ /* 0x000fe20004800000 */
[----:B------:R-:W-:Y:S01]  /*d9e0*/  FMUL.FTZ R57, R57, c[0x0][0x2ec] ;  /* 0x0000bb0039397a20 */ /* 0x000fe20000410000 */
[----:B------:R-:W-:Y:S01]  /*d9f0*/  FSEL R81, R97, -INF , !P0 ;  /* 0xff80000061517808 */ /* 0x000fe20004000000 */
[----:B------:R-:W-:Y:S01]  /*da00*/  FMUL.FTZ R56, R56, c[0x0][0x2ec] ;  /* 0x0000bb0038387a20 */ /* 0x000fe20000410000 */
[----:B------:R-:W-:Y:S01]  /*da10*/  ISETP.GE.AND P4, PT, R34, R105, PT ;  /* 0x000000692200720c */ /* 0x000fe20003f86270 */
[----:B------:R-:W-:Y:S01]  /*da20*/  HMMA.16816.F32 R60, R16, R52, R60 ;  /* 0x00000034103c723c */ /* 0x000fe2000000183c */
[C---:B------:R-:W-:Y:S01]  /*da30*/  ISETP.GE.AND P6, PT, R32.reuse, R103, PT ;  /* 0x000000672000720c */ /* 0x040fe20003fc6270 */
[----:B------:R-:W2:Y:S01]  /*da40*/  MUFU.TANH R147, R74 ;  /* 0x0000004a00937308 */ /* 0x000ea20000002400 */
[----:B------:R-:W-:-:S02]  /*da50*/  ISETP.GE.AND P1, PT, R32, R105, PT ;  /* 0x000000692000720c */ /* 0x000fc40003f26270 */
[----:B------:R-:W-:Y:S02]  /*da60*/  FSEL R97, R96, -INF , !P3 ;  /* 0xff80000060617808 */ /* 0x000fe40005800000 */
[C---:B------:R-:W-:Y:S02]  /*da70*/  IADD3 R34, R6.reuse, 0x21, RZ ;  /* 0x0000002106227810 */ /* 0x040fe40007ffe0ff */
[----:B------:R-:W-:Y:S01]  /*da80*/  IADD3 R32, R6, 0x28, RZ ;  /* 0x0000002806207810 */ /* 0x000fe20007ffe0ff */
[----:B------:R-:W2:Y:S01]  /*da90*/  MUFU.TANH R153, R72 ;  /* 0x0000004800997308 */ /* 0x000ea20000002400 */
[----:B------:R-:W-:Y:S02]  /*daa0*/  LOP3.LUT P3, RZ, R178, 0x1, RZ, 0xc0, !PT ;  /* 0x00000001b2ff7812 */ /* 0x000fe4000786c0ff */
[----:B------:R-:W-:Y:S02]  /*dab0*/  FSEL R69, R94, -INF , !P2 ;  /* 0xff8000005e457808 */ /* 0x000fe40005000000 */
[----:B------:R-:W-:-:S02]  /*dac0*/  FSEL R89, R98, -INF , !P3 ;  /* 0xff80000062597808 */ /* 0x000fc40005800000 */
[----:B-1----:R-:W-:Y:S01]  /*dad0*/  FSEL R73, R104, -INF , !P4 ;  /* 0xff80000068497808 */ /* 0x002fe20006000000 */
[----:B------:R-:W-:Y:S01]  /*dae0*/  MUFU.TANH R135, R57 ;  /* 0x0000003900877308 */ /* 0x000fe20000002400 */
[C---:B------:R-:W-:Y:S02]  /*daf0*/  ISETP.GE.AND P2, PT, R34.reuse, R103, PT ;  /* 0x000000672200720c */ /* 0x040fe40003f46270 */
[----:B------:R-:W-:Y:S02]  /*db00*/  ISETP.GE.AND P0, PT, R34, R105, PT ;  /* 0x000000692200720c */ /* 0x000fe40003f06270 */
[C---:B------:R-:W-:Y:S01]  /*db10*/  ISETP.GE.AND P3, PT, R32.reuse, R103, PT ;  /* 0x000000672000720c */ /* 0x040fe20003f66270 */
[----:B------:R-:W-:Y:S01]  /*db20*/  FMUL.FTZ R36, R63, c[0x0][0x2ec] ;  /* 0x0000bb003f247a20 */ /* 0x000fe20000410000 */
[----:B------:R-:W-:Y:S01]  /*db30*/  ISETP.GE.AND P4, PT, R32, R105, PT ;  /* 0x000000692000720c */ /* 0x000fe20003f86270 */
[C---:B--2---:R-:W-:Y:S01]  /*db40*/  HMMA.16816.F32 R76, R16.reuse, R28, R76 ;  /* 0x0000001c104c723c */ /* 0x044fe2000000184c */
[----:B------:R-:W1:Y:S01]  /*db50*/  LDSM.16.M88.4 R32, [R166+0x3800] ;  /* 0x00380000a620783b */ /* 0x000e620000000200 */
[----:B------:R-:W-:Y:S01]  /*db60*/  IADD3 R10, R6, 0x31, RZ ;  /* 0x00000031060a7810 */ /* 0x000fe20007ffe0ff */
[----:B------:R-:W-:Y:S01]  /*db70*/  FMUL.FTZ R60, R60, c[0x0][0x2ec] ;  /* 0x0000bb003c3c7a20 */ /* 0x000fe20000410000 */
[----:B------:R-:W-:Y:S01]  /*db80*/  FSEL R201, R201, -INF , !P2 ;  /* 0xff800000c9c97808 */ /* 0x000fe20005000000 */
[----:B------:R-:W-:Y:S01]  /*db90*/  FMUL.FTZ R61, R61, c[0x0][0x2ec] ;  /* 0x0000bb003d3d7a20 */ /* 0x000fe20000410000 */
[----:B------:R-:W-:Y:S01]  /*dba0*/  LOP3.LUT R178, R178, 0xfffffffe, RZ, 0xc0, !PT ;  /* 0xfffffffeb2b27812 */ /* 0x000fe200078ec0ff */
[----:B------:R-:W2:Y:S01]  /*dbb0*/  MUFU.TANH R133, R60 ;  /* 0x0000003c00857308 */ /* 0x000ea20000002400 */
[----:B------:R-:W-:Y:S01]  /*dbc0*/  ISETP.GE.AND P2, PT, R10, R103, PT ;  /* 0x000000670a00720c */ /* 0x000fe20003f46270 */
[----:B------:R-:W-:Y:S01]  /*dbd0*/  HMMA.16816.F32 R44, R16, R30, R44 ;  /* 0x0000001e102c723c */ /* 0x000fe2000000182c */
[----:B------:R-:W-:Y:S01]  /*dbe0*/  @P3 LOP3.LUT R178, R178, 0x1, RZ, 0xfc, !PT ;  /* 0x00000001b2b23812 */ /* 0x000fe200078efcff */
[----:B------:R-:W-:Y:S01]  /*dbf0*/  FMUL.FTZ R62, R62, c[0x0][0x2ec] ;  /* 0x0000bb003e3e7a20 */ /* 0x000fe20000410000 */
[----:B------:R-:W-:-:S02]  /*dc00*/  FSEL R111, R111, -INF , !P1 ;  /* 0xff8000006f6f7808 */ /* 0x000fc40004800000 */
[----:B------:R-:W-:Y:S01]  /*dc10*/  LOP3.LUT P1, RZ, R178, 0x1, RZ, 0xc0, !PT ;  /* 0x00000001b2ff7812 */ /* 0x000fe2000782c0ff */
[----:B------:R-:W1:Y:S01]  /*dc20*/  MUFU.TANH R131, R61 ;  /* 0x0000003d00837308 */ /* 0x000e620000002400 */
[----:B------:R-:W-:Y:S02]  /*dc30*/  IADD3 R8, R6, 0x38, RZ ;  /* 0x0000003806087810 */ /* 0x000fe40007ffe0ff */
[----:B------:R-:W-:Y:S02]  /*dc40*/  LOP3.LUT R178, R178, 0xfffffffe, RZ, 0xc0, !PT ;  /* 0xfffffffeb2b27812 */ /* 0x000fe400078ec0ff */
[----:B------:R-:W-:Y:S02]  /*dc50*/  FSEL R59, R86, -INF , !P1 ;  /* 0xff800000563b7808 */ /* 0x000fe40004800000 */
[----:B------:R-:W-:Y:S01]  /*dc60*/  FSEL R199, R199, -INF , !P4 ;  /* 0xff800000c7c77808 */ /* 0x000fe20006000000 */
[----:B------:R-:W1:Y:S01]  /*dc70*/  MUFU.TANH R36, R36 ;  /* 0x0000002400247308 */ /* 0x000e620000002400 */
[----:B------:R-:W-:Y:S01]  /*dc80*/  @P2 LOP3.LUT R178, R178, 0x1, RZ, 0xfc, !PT ;  /* 0x00000001b2b22812 */ /* 0x000fe200078efcff */
[----:B------:R-:W-:Y:S01]  /*dc90*/  FMUL.FTZ R55, R78, c[0x0][0x2ec] ;  /* 0x0000bb004e377a20 */ /* 0x000fe20000410000 */
[----:B------:R-:W-:Y:S01]  /*dca0*/  ISETP.GE.AND P1, PT, R10, R105, PT ;  /* 0x000000690a00720c */ /* 0x000fe20003f26270 */
[----:B------:R-:W-:Y:S01]  /*dcb0*/  FMUL.FTZ R65, R76, c[0x0][0x2ec] ;  /* 0x0000bb004c417a20 */ /* 0x000fe20000410000 */
[C---:B------:R-:W-:Y:S01]  /*dcc0*/  ISETP.GE.AND P4, PT, R8.reuse, R103, PT ;  /* 0x000000670800720c */ /* 0x040fe20003f86270 */
[----:B------:R-:W-:Y:S01]  /*dcd0*/  FMUL.FTZ R79, R79, c[0x0][0x2ec] ;  /* 0x0000bb004f4f7a20 */ /* 0x000fe20000410000 */
[-C--:B------:R-:W-:Y:S01]  /*dce0*/  ISETP.GE.AND P2, PT, R8, R105.reuse, PT ;  /* 0x000000690800720c */ /* 0x080fe20003f46270 */
[----:B------:R-:W2:Y:S01]  /*dcf0*/  MUFU.TANH R113, R113 ;  /* 0x0000007100717308 */ /* 0x000ea20000002400 */
[----:B------:R-:W2:Y:S01]  /*dd00*/  LDSM.16.M88.4 R8, [R102+0x3800] ;  /* 0x003800006608783b */ /* 0x000ea20000000200 */
[----:B------:R-:W-:Y:S01]  /*dd10*/  IADD3 R40, R6, 0x29, RZ ;  /* 0x0000002906287810 */ /* 0x000fe20007ffe0ff */
[----:B------:R-:W-:Y:S01]  /*dd20*/  FMUL.FTZ R44, R44, c[0x0][0x2ec] ;  /* 0x0000bb002c2c7a20 */ /* 0x000fe20000410000 */
[----:B------:R-:W-:Y:S01]  /*dd30*/  IADD3 R28, R6, 0x30, RZ ;  /* 0x00000030061c7810 */ /* 0x000fe20007ffe0ff */
[----:B------:R-:W-:Y:S01]  /*dd40*/  FMUL.FTZ R45, R45, c[0x0][0x2ec] ;  /* 0x0000bb002d2d7a20 */ /* 0x000fe20000410000 */
[----:B------:R-:W-:Y:S01]  /*dd50*/  FSEL R75, R99, -INF , !P5 ;  /* 0xff800000634b7808 */ /* 0x000fe20006800000 */
[----:B------:R-:W-:Y:S01]  /*dd60*/  FMUL.FTZ R41, R47, c[0x0][0x2ec] ;  /* 0x0000bb002f297a20 */ /* 0x000fe20000410000 */
[----:B------:R-:W-:Y:S01]  /*dd70*/  FSEL R67, R87, -INF , !P0 ;  /* 0xff80000057437808 */ /* 0x000fe20004000000 */
[----:B------:R-:W2:Y:S01]  /*dd80*/  MUFU.TANH R55, R55 ;  /* 0x0000003700377308 */ /* 0x000ea20000002400 */
[C---:B-1----:R-:W-:Y:S01]  /*dd90*/  HMMA.16816.F32 R24, R12.reuse, R32, R24 ;  /* 0x000000200c18723c */ /* 0x042fe20000001818 */
[----:B------:R-:W-:Y:S01]  /*dda0*/  ISETP.GE.AND P3, PT, R40, R105, PT ;  /* 0x000000692800720c */ /* 0x000fe20003f66270 */
[----:B------:R-:W-:Y:S01]  /*ddb0*/  FMUL.FTZ R63, R77, c[0x0][0x2ec] ;  /* 0x0000bb004d3f7a20 */ /* 0x000fe20000410000 */
[----:B------:R-:W-:Y:S01]  /*ddc0*/  ISETP.GE.AND P5, PT, R28, R103, PT ;  /* 0x000000671c00720c */ /* 0x000fe20003fa6270 */
[----:B------:R-:W-:Y:S01]  /*ddd0*/  FMUL.FTZ R43, R46, c[0x0][0x2ec] ;  /* 0x0000bb002e2b7a20 */ /* 0x000fe20000410000 */
[----:B------:R-:W-:Y:S01]  /*dde0*/  ISETP.GE.AND P0, PT, R28, R105, PT ;  /* 0x000000691c00720c */ /* 0x000fe20003f06270 */
[----:B------:R-:W-:Y:S01]  /*ddf0*/  FMUL.FTZ R28, R58, c[0x0][0x2ec] ;  /* 0x0000bb003a1c7a20 */ /* 0x000fe20000410000 */
[C---:B------:R-:W-:Y:S01]  /*de00*/  IADD3 R38, R6.reuse, 0x39, RZ ;  /* 0x0000003906267810 */ /* 0x040fe20007ffe0ff */
[----:B------:R-:W-:Y:S01]  /*de10*/  HMMA.16816.F32 R12, R12, R34, R20 ;  /* 0x000000220c0c723c */ /* 0x000fe20000001814 */
[----:B------:R-:W-:Y:S01]  /*de20*/  IADD3 R30, R6, 0x40, RZ ;  /* 0x00000040061e7810 */ /* 0x000fe20007ffe0ff */
[----:B------:R-:W1:Y:S01]  /*de30*/  MUFU.TANH R129, R62 ;  /* 0x0000003e00817308 */ /* 0x000e620000002400 */
[----:B------:R-:W-:Y:S01]  /*de40*/  FSEL R109, R109, -INF , !P6 ;  /* 0xff8000006d6d7808 */ /* 0x000fe20007000000 */
[----:B------:R-:W-:-:S04]  /*de50*/  DEPBAR.LE SB0, 0x0 ;  /* 0x000080000000791a */ /* 0x000fc80000000000 */
[----:B------:R-:W-:Y:S02]  /*de60*/  FSEL R197, R197, -INF , !P3 ;  /* 0xff800000c5c57808 */ /* 0x000fe40005800000 */
[----:B------:R-:W-:Y:S01]  /*de70*/  FSEL R117, R117, -INF , !P5 ;  /* 0xff80000075757808 */ /* 0x000fe20006800000 */
[----:B------:R-:W1:Y:S01]  /*de80*/  MUFU.TANH R137, R56 ;  /* 0x0000003800897308 */ /* 0x000e620000002400 */
[----:B------:R-:W-:Y:S02]  /*de90*/  FSEL R191, R191, -INF , !P0 ;  /* 0xff800000bfbf7808 */ /* 0x000fe40004000000 */
[----:B------:R-:W-:Y:S02]  /*dea0*/  FSEL R119, R119, -INF , !P1 ;  /* 0xff80000077777808 */ /* 0x000fe40004800000 */
[-C--:B------:R-:W-:Y:S02]  /*deb0*/  ISETP.GE.AND P6, PT, R40, R103.reuse, PT ;  /* 0x000000672800720c */ /* 0x080fe40003fc6270 */
[C---:B------:R-:W-:Y:S01]  /*dec0*/  ISETP.GE.AND P3, PT, R38.reuse, R103, PT ;  /* 0x000000672600720c */ /* 0x040fe20003f66270 */
[----:B------:R-:W1:Y:S01]  /*ded0*/  MUFU.TANH R28, R28 ;  /* 0x0000001c001c7308 */ /* 0x000e620000002400 */
[----:B------:R-:W-:-:S02]  /*dee0*/  ISETP.GE.AND P0, PT, R38, R105, PT ;  /* 0x000000692600720c */ /* 0x000fc40003f06270 */
[C---:B------:R-:W-:Y:S01]  /*def0*/  ISETP.GE.AND P5, PT, R30.reuse, R103, PT ;  /* 0x000000671e00720c */ /* 0x040fe20003fa6270 */
[C---:B--2---:R-:W-:Y:S01]  /*df00*/  HMMA.16816.F32 R24, R16.reuse, R8, R24 ;  /* 0x000000081018723c */ /* 0x044fe20000001818 */
[----:B------:R-:W-:Y:S02]  /*df10*/  ISETP.GE.AND P1, PT, R30, R105, PT ;  /* 0x000000691e00720c */ /* 0x000fe40003f26270 */
[C---:B------:R-:W-:Y:S01]  /*df20*/  IADD3 R32, R6.reuse, 0x41, RZ ;  /* 0x0000004106207810 */ /* 0x040fe20007ffe0ff */
[----:B------:R-:W2:Y:S01]  /*df30*/  MUFU.TANH R65, R65 ;  /* 0x0000004100417308 */ /* 0x000ea20000002400 */
[----:B------:R-:W-:Y:S02]  /*df40*/  IADD3 R30, R6, 0x48, RZ ;  /* 0x00000048061e7810 */ /* 0x000fe40007ffe0ff */
[----:B------:R-:W-:Y:S01]  /*df50*/  FSEL R203, R203, -INF , !P6 ;  /* 0xff800000cbcb7808 */ /* 0x000fe20007000000 */
[----:B------:R-:W-:Y:S01]  /*df60*/  HMMA.16816.F32 R12, R16, R10, R12 ;  /* 0x0000000a100c723c */ /* 0x000fe2000000180c */
[----:B------:R-:W-:-:S02]  /*df70*/  FSEL R189, R189, -INF , !P2 ;  /* 0xff800000bdbd7808 */ /* 0x000fc40005000000 */
[----:B------:R-:W-:Y:S01]  /*df80*/  FSEL R193, R193, -INF , !P3 ;  /* 0xff800000c1c17808 */ /* 0x000fe20005800000 */
[----:B------:R-:W1:Y:S01]  /*df90*/  MUFU.TANH R61, R44 ;  /* 0x0000002c003d7308 */ /* 0x000e620000002400 */
[----:B------:R-:W-:Y:S02]  /*dfa0*/  FSEL R187, R187, -INF , !P0 ;  /* 0xff800000bbbb7808 */ /* 0x000fe40004000000 */
[----:B------:R-:W-:Y:S02]  /*dfb0*/  LOP3.LUT P6, RZ, R178, 0x1, RZ, 0xc0, !PT ;  /* 0x00000001b2ff7812 */ /* 0x000fe400078cc0ff */
[----:B------:R-:W-:Y:S02]  /*dfc0*/  ISETP.GE.AND P2, PT, R32, R105, PT ;  /* 0x000000692000720c */ /* 0x000fe40003f46270 */
[C---:B------:R-:W-:Y:S01]  /*dfd0*/  ISETP.GE.AND P3, PT, R30.reuse, R103, PT ;  /* 0x000000671e00720c */ /* 0x040fe20003f66270 */
[----:B------:R-:W-:Y:S01]  /*dfe0*/  MUFU.TANH R57, R45 ;  /* 0x0000002d00397308 */ /* 0x000fe20000002400 */
[----:B------:R-:W-:-:S02]  /*dff0*/  ISETP.GE.AND P0, PT, R30, R105, PT ;  /* 0x000000691e00720c */ /* 0x000fc40003f06270 */
[C---:B------:R-:W-:Y:S01]  /*e000*/  IADD3 R30, R6.reuse, 0x49, RZ ;  /* 0x00000049061e7810 */ /* 0x040fe20007ffe0ff */
[----:B------:R-:W-:Y:S01]  /*e010*/  FMUL.FTZ R27, R27, c[0x0][0x2ec] ;  /* 0x0000bb001b1b7a20 */ /* 0x000fe20000410000 */
[----:B------:R-:W-:Y:S01]  /*e020*/  IADD3 R22, R6, 0x50, RZ ;  /* 0x0000005006167810 */ /* 0x000fe20007ffe0ff */
[----:B------:R-:W-:Y:S01]  /*e030*/  FMUL.FTZ R24, R24, c[0x0][0x2ec] ;  /* 0x0000bb0018187a20 */ /* 0x000fe20000410000 */
[----:B---3--:R-:W-:Y:S01]  /*e040*/  FSEL R115, R115, -INF , !P6 ;  /* 0xff80000073737808 */ /* 0x008fe20007000000 */
[----:B------:R-:W3:Y:S01]  /*e050*/  MUFU.TANH R31, R27 ;  /* 0x0000001b001f7308 */ /* 0x000ee20000002400 */
[----:B------:R-:W-:Y:S01]  /*e060*/  FSEL R195, R195, -INF , !P4 ;  /* 0xff800000c3c37808 */ /* 0x000fe20006000000 */
[----:B------:R-:W-:Y:S01]  /*e070*/  FMUL.FTZ R25, R25, c[0x0][0x2ec] ;  /* 0x0000bb0019197a20 */ /* 0x000fe20000410000 */
[----:B----4-:R-:W-:Y:S01]  /*e080*/  FSEL R143, R143, -INF , !P5 ;  /* 0xff8000008f8f7808 */ /* 0x010fe20006800000 */
[----:B------:R-:W-:Y:S01]  /*e090*/  FMUL.FTZ R26, R26, c[0x0][0x2ec] ;  /* 0x0000bb001a1a7a20 */ /* 0x000fe20000410000 */
[----:B-----5:R-:W-:Y:S01]  /*e0a0*/  FSEL R149, R149, -INF , !P1 ;  /* 0xff80000095957808 */ /* 0x020fe20004800000 */
[----:B------:R-:W-:Y:S01]  /*e0b0*/  FMUL.FTZ R12, R12, c[0x0][0x2ec] ;  /* 0x0000bb000c0c7a20 */ /* 0x000fe20000410000 */
[----:B------:R-:W-:Y:S01]  /*e0c0*/  FSEL R145, R145, -INF , !P2 ;  /* 0xff80000091917808 */ /* 0x000fe20005000000 */
[----:B------:R-:W4:Y:S01]  /*e0d0*/  MUFU.TANH R20, R79 ;  /* 0x0000004f00147308 */ /* 0x000f220000002400 */
[-C--:B------:R-:W-:Y:S01]  /*e0e0*/  ISETP.GE.AND P4, PT, R32, R103.reuse, PT ;  /* 0x000000672000720c */ /* 0x080fe20003f86270 */
[----:B------:R-:W-:Y:S01]  /*e0f0*/  FMUL.FTZ R13, R13, c[0x0][0x2ec] ;  /* 0x0000bb000d0d7a20 */ /* 0x000fe20000410000 */
[----:B------:R-:W-:Y:S01]  /*e100*/  ISETP.GE.AND P6, PT, R30, R103, PT ;  /* 0x000000671e00720c */ /* 0x000fe20003fc6270 */
[----:B------:R-:W-:Y:S01]  /*e110*/  FMUL.FTZ R14, R14, c[0x0][0x2ec] ;  /* 0x0000bb000e0e7a20 */ /* 0x000fe20000410000 */
[----:B------:R-:W-:Y:S01]  /*e120*/  ISETP.GE.AND P1, PT, R30, R105, PT ;  /* 0x000000691e00720c */ /* 0x000fe20003f26270 */
[----:B------:R-:W-:Y:S01]  /*e130*/  FMUL.FTZ R15, R15, c[0x0][0x2ec] ;  /* 0x0000bb000f0f7a20 */ /* 0x000fe20000410000 */
[C---:B------:R-:W-:Y:S01]  /*e140*/  ISETP.GE.AND P5, PT, R22.reuse, R103, PT ;  /* 0x000000671600720c */ /* 0x040fe20003fa6270 */
[----:B------:R-:W5:Y:S01]  /*e150*/  MUFU.TANH R41, R41 ;  /* 0x0000002900297308 */ /* 0x000f620000002400 */
[----:B------:R-:W-:-:S02]  /*e160*/  ISETP.GE.AND P2, PT, R22, R105, PT ;  /* 0x000000691600720c */ /* 0x000fc40003f46270 */
[C---:B------:R-:W-:Y:S02]  /*e170*/  IADD3 R22, R6.reuse, 0x51, RZ ;  /* 0x0000005106167810 */ /* 0x040fe40007ffe0ff */
[----:B------:R-:W-:Y:S02]  /*e180*/  IADD3 R8, R6, 0x58, RZ ;  /* 0x0000005806087810 */ /* 0x000fe40007ffe0ff */
[----:B------:R-:W-:Y:S01]  /*e190*/  FSEL R155, R155, -INF , !P4 ;  /* 0xff8000009b9b7808 */ /* 0x000fe20006000000 */
[----:B------:R-:W1:Y:S01]  /*e1a0*/  MUFU.TANH R40, R24 ;  /* 0x0000001800287308 */ /* 0x000e620000002400 */
[----:B------:R-:W-:Y:S02]  /*e1b0*/  FSEL R147, R147, -INF , !P0 ;  /* 0xff80000093937808 */ /* 0x000fe40004000000 */
[----:B------:R-:W-:Y:S02]  /*e1c0*/  FSEL R151, R151, -INF , !P6 ;  /* 0xff80000097977808 */ /* 0x000fe40007000000 */
[----:B------:R-:W-:-:S02]  /*e1d0*/  FSEL R139, R139, -INF , !P1 ;  /* 0xff8000008b8b7808 */ /* 0x000fc40004800000 */
[C---:B------:R-:W-:Y:S01]  /*e1e0*/  ISETP.GE.AND P4, PT, R22.reuse, R103, PT ;  /* 0x000000671600720c */ /* 0x040fe20003f86270 */
[----:B------:R-:W1:Y:S01]  /*e1f0*/  MUFU.TANH R63, R63 ;  /* 0x0000003f003f7308 */ /* 0x000e620000002400 */
[----:B------:R-:W-:Y:S02]  /*e200*/  ISETP.GE.AND P0, PT, R22, R105, PT ;  /* 0x000000691600720c */ /* 0x000fe40003f06270 */
[C---:B------:R-:W-:Y:S02]  /*e210*/  ISETP.GE.AND P6, PT, R8.reuse, R103, PT ;  /* 0x000000670800720c */ /* 0x040fe40003fc6270 */
[----:B------:R-:W-:Y:S02]  /*e220*/  ISETP.GE.AND P1, PT, R8, R105, PT ;  /* 0x000000690800720c */ /* 0x000fe40003f26270 */
[C---:B------:R-:W-:Y:S01]  /*e230*/  IADD3 R22, R6.reuse, 0x59, RZ ;  /* 0x0000005906167810 */ /* 0x040fe20007ffe0ff */
[----:B------:R-:W1:Y:S01]  /*e240*/  MUFU.TANH R43, R43 ;  /* 0x0000002b002b7308 */ /* 0x000e620000002400 */
[----:B------:R-:W-:-:S02]  /*e250*/  IADD3 R8, R6, 0x60, RZ ;  /* 0x0000006006087810 */ /* 0x000fc40007ffe0ff */
[----:B------:R-:W-:Y:S02]  /*e260*/  FSEL R153, R153, -INF , !P3 ;  /* 0xff80000099997808 */ /* 0x000fe40005800000 */
[----:B------:R-:W-:Y:S02]  /*e270*/  FSEL R133, R133, -INF , !P5 ;  /* 0xff80000085857808 */ /* 0x000fe40006800000 */
[----:B------:R-:W-:Y:S01]  /*e280*/  FSEL R131, R131, -INF , !P4 ;  /* 0xff80000083837808 */ /* 0x000fe20006000000 */
[----:B------:R-:W-:Y:S01]  /*e290*/  MUFU.TANH R39, R25 ;  /* 0x0000001900277308 */ /* 0x000fe20000002400 */
[----:B------:R-:W-:Y:S02]  /*e2a0*/  FSEL R23, R36, -INF , !P0 ;  /* 0xff80000024177808 */ /* 0x000fe40004000000 */
[C---:B------:R-:W-:Y:S02]  /*e2b0*/  ISETP.GE.AND P5, PT, R22.reuse, R103, PT ;  /* 0x000000671600720c */ /* 0x040fe40003fa6270 */
[----:B------:R-:W-:-:S02]  /*e2c0*/  ISETP.GE.AND P3, PT, R22, R105, PT ;  /* 0x000000691600720c */ /* 0x000fc40003f66270 */
[C---:B------:R-:W-:Y:S01]  /*e2d0*/  ISETP.GE.AND P4, PT, R8.reuse, R103, PT ;  /* 0x000000670800720c */ /* 0x040fe20003f86270 */
[----:B------:R-:W1:Y:S01]  /*e2e0*/  MUFU.TANH R33, R26 ;  /* 0x0000001a00217308 */ /* 0x000e620000002400 */
[----:B------:R-:W-:Y:S02]  /*e2f0*/  ISETP.GE.AND P0, PT, R8, R105, PT ;  /* 0x000000690800720c */ /* 0x000fe40003f06270 */
[----:B------:R-:W-:Y:S02]  /*e300*/  IADD3 R8, R6, 0x68, RZ ;  /* 0x0000006806087810 */ /* 0x000fe40007ffe0ff */
[----:B------:R-:W-:Y:S02]  /*e310*/  FSEL R135, R135, -INF , !P5 ;  /* 0xff80000087877808 */ /* 0x000fe40006800000 */
[----:B------:R-:W-:Y:S01]  /*e320*/  FSEL R113, R113, -INF , !P3 ;  /* 0xff80000071717808 */ /* 0x000fe20005800000 */
[----:B------:R-:W2:Y:S01]  /*e330*/  MUFU.TANH R38, R12 ;  /* 0x0000000c00267308 */ /* 0x000ea20000002400 */
[----:B------:R-:W-:-:S02]  /*e340*/  ISETP.GE.AND P5, PT, R8, R103, PT ;  /* 0x000000670800720c */ /* 0x000fc40003fa6270 */
[----:B------:R-:W-:Y:S02]  /*e350*/  ISETP.GE.AND P3, PT, R8, R105, PT ;  /* 0x000000690800720c */ /* 0x000fe40003f66270 */
[C---:B------:R-:W-:Y:S02]  /*e360*/  IADD3 R8, R6.reuse, 0x70, RZ ;  /* 0x0000007006087810 */ /* 0x040fe40007ffe0ff */
[----:B------:R-:W-:Y:S01]  /*e370*/  IADD3 R10, R6, 0x61, RZ ;  /* 0x00000061060a7810 */ /* 0x000fe20007ffe0ff */
[----:B------:R-:W-:Y:S01]  /*e380*/  MUFU.TANH R37, R13 ;  /* 0x0000000d00257308 */ /* 0x000fe20000002400 */
[----:B------:R-:W-:Y:S02]  /*e390*/  FSEL R55, R55, -INF , !P0 ;  /* 0xff80000037377808 */ /* 0x000fe40004000000 */
[----:B-1----:R-:W-:Y:S02]  /*e3a0*/  FSEL R129, R129, -INF , !P2 ;  /* 0xff80000081817808 */ /* 0x002fe40005000000 */
[----:B------:R-:W-:-:S02]  /*e3b0*/  FSEL R137, R137, -INF , !P6 ;  /* 0xff80000089897808 */ /* 0x000fc40007000000 */
[-C--:B------:R-:W-:Y:S01]  /*e3c0*/  ISETP.GE.AND P0, PT, R8, R103.reuse, PT ;  /* 0x000000670800720c */ /* 0x080fe20003f06270 */
[----:B------:R-:W1:Y:S01]  /*e3d0*/  MUFU.TANH R25, R14 ;  /* 0x0000000e00197308 */ /* 0x000e620000002400 */
[C---:B------:R-:W-:Y:S02]  /*e3e0*/  ISETP.GE.AND P6, PT, R10.reuse, R103, PT ;  /* 0x000000670a00720c */ /* 0x040fe40003fc6270 */
[----:B------:R-:W-:Y:S02]  /*e3f0*/  ISETP.GE.AND P2, PT, R10, R105, PT ;  /* 0x000000690a00720c */ /* 0x000fe40003f46270 */
[----:B------:R-:W-:Y:S02]  /*e400*/  IADD3 R10, R6, 0x69, RZ ;  /* 0x00000069060a7810 */ /* 0x000fe40007ffe0ff */
[----:B------:R-:W-:Y:S01]  /*e410*/  FSEL R21, R28, -INF , !P1 ;  /* 0xff8000001c157808 */ /* 0x000fe20004800000 */
[----:B------:R-:W1:Y:S01]  /*e420*/  MUFU.TANH R24, R15 ;  /* 0x0000000f00187308 */ /* 0x000e620000002400 */
[----:B--2---:R-:W-:-:S02]  /*e430*/  FSEL R65, R65, -INF , !P4 ;  /* 0xff80000041417808 */ /* 0x004fc40006000000 */
[C---:B------:R-:W-:Y:S02]  /*e440*/  ISETP.GE.AND P4, PT, R10.reuse, R103, PT ;  /* 0x000000670a00720c */ /* 0x040fe40003f86270 */
[-C--:B------:R-:W-:Y:S02]  /*e450*/  ISETP.GE.AND P1, PT, R10, R105.reuse, PT ;  /* 0x000000690a00720c */ /* 0x080fe40003f26270 */
[----:B------:R-:W-:Y:S02]  /*e460*/  IADD3 R10, R6, 0x71, RZ ;  /* 0x00000071060a7810 */ /* 0x000fe40007ffe0ff */
[----:B------:R-:W-:Y:S02]  /*e470*/  LOP3.LUT R178, R178, 0xfffffffe, RZ, 0xc0, !PT ;  /* 0xfffffffeb2b27812 */ /* 0x000fe400078ec0ff */
[----:B------:R-:W-:Y:S02]  /*e480*/  FSEL R61, R61, -INF , !P5 ;  /* 0xff8000003d3d7808 */ /* 0x000fe40006800000 */
[----:B------:R-:W-:-:S02]  /*e490*/  ISETP.GE.AND P5, PT, R10, R105, PT ;  /* 0x000000690a00720c */ /* 0x000fc40003fa6270 */
[----:B------:R-:W-:Y:S02]  /*e4a0*/  @P0 LOP3.LUT R178, R178, 0x1, RZ, 0xfc, !PT ;  /* 0x00000001b2b20812 */ /* 0x000fe400078efcff */
[----:B---3--:R-:W-:Y:S02]  /*e4b0*/  FSEL R31, R31, -INF , !P5 ;  /* 0xff8000001f1f7808 */ /* 0x008fe40006800000 */
[----:B------:R-:W-:Y:S02]  /*e4c0*/  FSEL R57, R57, -INF , !P4 ;  /* 0xff80000039397808 */ /* 0x000fe40006000000 */
[----:B------:R-:W-:Y:S01]  /*e4d0*/  ISETP.GT.AND P5, PT, R184, R171, PT ;  /* 0x000000abb800720c */ /* 0x000fe20003fa4270 */
[----:B------:R-:W-:Y:S01]  /*e4e0*/  BAR.SYNC.DEFER_BLOCKING 0x0 ;  /* 0x0000000000007b1d */ /* 0x000fe20000010000 */
[----:B------:R-:W-:Y:S02]  /*e4f0*/  LOP3.LUT P4, RZ, R178, 0x1, RZ, 0xc0, !PT ;  /* 0x00000001b2ff7812 */ /* 0x000fe4000788c0ff */
[----:B----4-:R-:W-:-:S02]  /*e500*/  FSEL R45, R20, -INF , !P2 ;  /* 0xff800000142d7808 */ /* 0x010fc40005000000 */
[----:B------:R-:W-:Y:S02]  /*e510*/  ISETP.GE.AND P0, PT, R8, R105, PT ;  /* 0x000000690800720c */ /* 0x000fe40003f06270 */
[----:B-----5:R-:W-:Y:S02]  /*e520*/  FSEL R41, R41, -INF , !P1 ;  /* 0xff80000029297808 */ /* 0x020fe40004800000 */
[----:B------:R-:W-:Y:S02]  /*e530*/  FSEL R40, R40, -INF , !P4 ;  /* 0xff80000028287808 */ /* 0x000fe40006000000 */
[----:B------:R-:W-:Y:S02]  /*e540*/  IADD3 R8, R6, 0x78, RZ ;  /* 0x0000007806087810 */ /* 0x000fe40007ffe0ff */
[-C--:B------:R-:W-:Y:S02]  /*e550*/  ISETP.GE.AND P2, PT, R10, R103.reuse, PT ;  /* 0x000000670a00720c */ /* 0x080fe40003f46270 */
[----:B------:R-:W-:-:S02]  /*e560*/  ISETP.GE.AND P4, PT, R6, R103, PT ;  /* 0x000000670600720c */ /* 0x000fc40003f86270 */
[C---:B------:R-:W-:Y:S02]  /*e570*/  ISETP.GE.AND P1, PT, R6.reuse, R105, PT ;  /* 0x000000690600720c */ /* 0x040fe40003f26270 */
        /* <DEDUP_REMOVED lines=9> */
[----:B------:R-:W-:Y:S02]  /*e610*/  LOP3.LUT R178, R178, 0xfffffffe, RZ, 0xc0, !PT ;  /* 0xfffffffeb2b27812 */ /* 0x000fe400078ec0ff */
[----:B------:R-:W-:-:S02]  /*e620*/  FSEL R38, R38, -INF , !P6 ;  /* 0xff80000026267808 */ /* 0x000fc40007000000 */
[----:B------:R-:W-:Y:S02]  /*e630*/  @P5 LOP3.LUT R178, R178, 0x1, RZ, 0xfc, !PT ;  /* 0x00000001b2b25812 */ /* 0x000fe400078efcff */
[----:B------:R-:W-:Y:S02]  /*e640*/  IADD3 R104, R166, 0x3800, RZ ;  /* 0x00003800a6687810 */ /* 0x000fe40007ffe0ff */
[----:B-1----:R-:W-:Y:S02]  /*e650*/  FSEL R25, R25, -INF , !P3 ;  /* 0xff80000019197808 */ /* 0x002fe40005800000 */
        /* <DEDUP_REMOVED lines=64> */
.L_x_6084:
[----:B------:R-:W-:-:S05]  /*ea60*/  IMAD.MOV.U32 R10, RZ, RZ, c[0x0][0x198] ;  /* 0x00006600ff0a7624 */ /* 0x000fca00078e00ff */
[----:B------:R-:W-:-:S04]  /*ea70*/  LEA R10, -R10, RZ, 0x7 ;  /* 0x000000ff0a0a7211 */ /* 0x000fc800078e39ff */
[----:B------:R-:W-:Y:S02]  /*ea80*/  SHF.R.S32.HI R13, RZ, 0x1f, R10 ;  /* 0x0000001fff0d7819 */ /* 0x000fe4000001140a */
.L_x_6085:
        /* <DEDUP_REMOVED lines=99> */
.L_x_6087:
[----:B------:R-:W-:Y:S05]  /*f0c0*/  BSYNC B0 ;  /* 0x0000000000007941 */ /* 0x000fea0003800000 */
.L_x_6086:
[----:B------:R-:W0:Y:S01]  /*f0d0*/  LDGDEPBAR ;  /* 0x00000000000079af */ /* 0x000e220000000000 */
[----:B------:R-:W-:-:S04]  /*f0e0*/  LEA R182, P0, R10, R182, 0x1 ;  /* 0x000000b60ab67211 */ /* 0x000fc800078008ff */
[----:B------:R-:W-:Y:S02]  /*f0f0*/  LEA.HI.X R183, R10, R183, R13, 0x1, P0 ;  /* 0x000000b70ab77211 */ /* 0x000fe400000f0c0d */
.L_x_6083:
        /* <DEDUP_REMOVED lines=52> */
[----:B-1----:R-:W-:Y:S02]  /*f440*/  FMNMX.FTZ R9, R57, R6, !PT ;  /* 0x0000000639097209 */ /* 0x002fe40007810000 */
        /* <DEDUP_REMOVED lines=11> */
[-C--:B------:R-:W-:Y:S01]  /*f500*/  IADD3 R162, R3, R164.reuse, RZ ;  /* 0x000000a403a27210 */ /* 0x080fe20007ffe0ff */
[----:B------:R-:W2:Y:S01]  /*f510*/  SHFL.BFLY PT, R9, R8, 0x2, 0x1f ;  /* 0x0c401f0008097f89 */ /* 0x000ea200000e0000 */
[----:B------:R-:W-:-:S03]  /*f520*/  IADD3 R161, R5, R164, RZ ;  /* 0x000000a405a17210 */ /* 0x000fc60007ffe0ff */
[----:B------:R-:W-:Y:S01]  /*f530*/  LDSM.16.MT88.4 R12, [R162+0x6800] ;  /* 0x00680000a20c783b */ /* 0x000fe20000004200 */
        /* <DEDUP_REMOVED lines=25> */
[--C-:B------:R-:W-:Y:S02]  /*f6d0*/  FFMA.FTZ R46, R85, c[0x0][0x23c], -R26.reuse ;  /* 0x00008f00552e7a23 */ /* 0x100fe4000001081a */
[----:B------:R-:W2:Y:S01]  /*f6e0*/  LDSM.16.MT88.4 R84, [R162+0x6000] ;  /* 0x00600000a254783b */ /* 0x000ea20000004200 */
[--C-:B------:R-:W-:Y:S02]  /*f6f0*/  FFMA.FTZ R51, R50, c[0x0][0x23c], -R26.reuse ;  /* 0x00008f0032337a23 */ /* 0x100fe4000001081a */
[--C-:B------:R-:W-:Y:S02]  /*f700*/  FFMA.FTZ R49, R91, c[0x0][0x23c], -R26.reuse ;  /* 0x00008f005b317a23 */ /* 0x100fe4000001081a */
[----:B------:R-:W-:Y:S01]  /*f710*/  FFMA.FTZ R34, R7, c[0x0][0x23c], -R26 ;  /* 0x00008f0007227a23 */ /* 0x000fe2000001081a */
[----:B------:R-:W-:Y:S01]  /*f720*/  MUFU.EX2 R47, R47 ;  /* 0x0000002f002f7308 */ /* 0x000fe20000000800 */
[----:B------:R-:W3:Y:S01]  /*f730*/  LDSM.16.MT88.4 R4, [R160+0x6000] ;  /* 0x00600000a004783b */ /* 0x000ee20000004200 */
[----:B------:R-:W-:-:S02]  /*f740*/  FFMA.FTZ R32, R97, c[0x0][0x23c], -R44 ;  /* 0x00008f0061207a23 */ /* 0x000fc4000001082c */
[----:B------:R-:W-:Y:S02]  /*f750*/  FFMA.FTZ R27, R89, c[0x0][0x23c], -R44 ;  /* 0x00008f00591b7a23 */ /* 0x000fe4000001082c */
[--C-:B------:R-:W-:Y:S01]  /*f760*/  FFMA.FTZ R36, R83, c[0x0][0x23c], -R26.reuse ;  /* 0x00008f0053247a23 */ /* 0x100fe2000001081a */
[----:B-1----:R-:W-:Y:S01]  /*f770*/  F2FP.PACK_AB R68, R52, R53 ;  /* 0x000000353444723e */ /* 0x002fe200000000ff */
        /* <DEDUP_REMOVED lines=40> */
[----:B------:R-:W-:Y:S01]  /*fa00*/  FFMA.FTZ R118, R131, c[0x0][0x23c], -R44 ;  /* 0x00008f0083767a23 */ /* 0x000fe2000001082c */
[----:B------:R-:W-:Y:S01]  /*fa10*/  HMMA.16816.F32 R84, R68, R86, RZ ;  /* 0x000000564454723c */ /* 0x000fe200000018ff */
[--C-:B------:R-:W-:Y:S01]  /*fa20*/  FFMA.FTZ R129, R23, c[0x0][0x23c], -R26.reuse ;  /* 0x00008f0017817a23 */ /* 0x100fe2000001081a */
[----:B------:R-:W-:Y:S01]  /*fa30*/  MUFU.EX2 R27, R27 ;  /* 0x0000001b001b7308 */ /* 0x000fe20000000800 */
[----:B------:R-:W-:-:S02]  /*fa40*/  FFMA.FTZ R126, R21, c[0x0][0x23c], -R26 ;  /* 0x00008f00157e7a23 */ /* 0x000fc4000001081a */
[--C-:B------:R-:W-:Y:S01]  /*fa50*/  FFMA.FTZ R133, R133, c[0x0][0x23c], -R44.reuse ;  /* 0x00008f0085857a23 */ /* 0x100fe2000001082c */
[----:B------:R-:W-:Y:S01]  /*fa60*/  LDSM.16.MT88.4 R20, [R164+0x8800] ;  /* 0x00880000a414783b */ /* 0x000fe20000004200 */
        /* <DEDUP_REMOVED lines=21> */
[----:B------:R-:W4:Y:S01]  /*fbc0*/  MUFU.EX2 R3, R3 ;  /* 0x0000000300037308 */ /* 0x000f220000000800 */
[----:B------:R-:W-:-:S02]  /*fbd0*/  FFMA.FTZ R40, R39, c[0x0][0x23c], -R44 ;  /* 0x00008f0027287a23 */ /* 0x000fc4000001082c */
[--C-:B------:R-:W-:Y:S02]  /*fbe0*/  FFMA.FTZ R39, R38, c[0x0][0x23c], -R44.reuse ;  /* 0x00008f0026277a23 */ /* 0x100fe4000001082c */
[----:B------:R-:W-:Y:S01]  /*fbf0*/  FFMA.FTZ R190, R37, c[0x0][0x23c], -R44 ;  /* 0x00008f0025be7a23 */ /* 0x000fe2000001082c */
[C---:B---3--:R-:W-:Y:S01]  /*fc00*/  HMMA.16816.F32 R72, R68.reuse, R4, RZ ;  /* 0x000000044448723c */ /* 0x048fe200000018ff */
        /* <DEDUP_REMOVED lines=182> */
[C---:B------:R-:W-:Y:S01]  /*10770*/  F2FP.PACK_AB R4, R37.reuse, R38 ;  /* 0x000000262504723e */ /* 0x040fe200000000ff */
        /* <DEDUP_REMOVED lines=103> */
.L_x_6089:
[----:B------:R-:W-:-:S05]  /*10df0*/  IMAD.MOV.U32 R4, RZ, RZ, c[0x0][0x1a0] ;  /* 0x00006800ff047624 */ /* 0x000fca00078e00ff */
[----:B------:R-:W-:-:S04]  /*10e00*/  LEA R4, -R4, RZ, 0x7 ;  /* 0x000000ff04047211 */ /* 0x000fc800078e39ff */
[----:B------:R-:W-:Y:S02]  /*10e10*/  SHF.R.S32.HI R3, RZ, 0x1f, R4 ;  /* 0x0000001fff037819 */ /* 0x000fe40000011404 */
.L_x_6090:
[----:B------:R-:W-:Y:S02]  /*10e20*/  ISETP.GE.AND P0, PT, R100, c[0x0][0x220], PT ;  /* 0x0000880064007a0c */ /* 0x000fe40003f06270 */
[----:B------:R-:W-:Y:S02]  /*10e30*/  LEA R140, P1, R4, R140, 0x1 ;  /* 0x0000008c048c7211 */ /* 0x000fe400078208ff */
[----:B------:R-:W-:Y:S02]  /*10e40*/  LOP3.LUT R178, R178, 0xfffffffe, RZ, 0xc0, !PT ;  /* 0xfffffffeb2b27812 */ /* 0x000fe400078ec0ff */
[----:B------:R-:W-:-:S07]  /*10e50*/  LEA.HI.X R141, R4, R141, R3, 0x1, P1 ;  /* 0x0000008d048d7211 */ /* 0x000fce00008f0c03 */
[----:B------:R-:W-:Y:S01]  /*10e60*/  @!P0 IMAD.MOV.U32 R13, RZ, RZ, c[0x0][0x1a0] ;  /* 0x00006800ff0d8624 */ /* 0x000fe200078e00ff */
[----:B------:R-:W-:Y:S01]  /*10e70*/  @!P0 IADD3 R9, P4, P3, R4, R122, R173 ;  /* 0x0000007a04098210 */ /* 0x000fe20007b9e0ad */
[----:B------:R-:W-:Y:S01]  /*10e80*/  @!P0 IMAD.MOV.U32 R20, RZ, RZ, c[0x0][0x1a0] ;  /* 0x00006800ff148624 */ /* 0x000fe200078e00ff */
[----:B------:R-:W-:Y:S01]  /*10e90*/  @P0 STS.128 [R179+0x6000], RZ ;  /* 0x006000ffb3000388 */ /* 0x000fe20000000c00 */
[----:B------:R-:W-:Y:S02]  /*10ea0*/  @!P0 IMAD.MOV.U32 R18, RZ, RZ, c[0x0][0x1a0] ;  /* 0x00006800ff128624 */ /* 0x000fe400078e00ff */
[--C-:B------:R-:W-:Y:S01]  /*10eb0*/  @!P0 IMAD.MOV.U32 R120, RZ, RZ, R122.reuse ;  /* 0x000000ffff788224 */ /* 0x100fe200078e007a */
[----:B------:R-:W-:Y:S01]  /*10ec0*/  @!PT LDS RZ, [RZ] ;  /* 0x00000000fffff984 */ /* 0x000fe20000000800 */
[----:B------:R-:W-:Y:S01]  /*10ed0*/  @!PT LDS RZ, [RZ] ;  /* 0x00000000fffff984 */ /* 0x000fe20000000800 */
[----:B------:R-:W-:Y:S01]  /*10ee0*/  @!PT LDS RZ, [RZ] ;  /* 0x00000000fffff984 */ /* 0x000fe20000000800 */
[----:B------:R1:W-:Y:S01]  /*10ef0*/  @!P0 LDGSTS.E.BYPASS.LTC128B.128 [R179+0x6000], [R140.64] ;  /* 0x060000008cb38fae */ /* 0x0003e2000b901d46 */
[----:B------:R-:W-:Y:S02]  /*10f00*/  @!P0 IMAD.MOV.U32 R6, RZ, RZ, R122 ;  /* 0x000000ffff068224 */ /* 0x000fe400078e007a */
[----:B------:R-:W-:Y:S01]  /*10f10*/  @!P0 IMAD.MOV.U32 R7, RZ, RZ, R121 ;  /* 0x000000ffff078224 */ /* 0x000fe200078e0079 */
[----:B------:R-:W-:Y:S01]  /*10f20*/  @P0 STS.128 [R179+0x6800], RZ ;  /* 0x006800ffb3000388 */ /* 0x000fe20000000c00 */
[----:B------:R-:W-:-:S02]  /*10f30*/  @!P0 IMAD.MOV.U32 R15, RZ, RZ, c[0x0][0x1a0] ;  /* 0x00006800ff0f8624 */ /* 0x000fc400078e00ff */
        /* <DEDUP_REMOVED lines=32> */
[----:B------:R-:W-:Y:S01]  /*11140*/  @!P0 IMAD R14, R14, 0x50, RZ ;  /* 0x000000500e0e8824 */ /* 0x000fe200078e02ff */
[----:B------:R-:W-:Y:S01]  /*11150*/  @!P0 IADD3 R11, P3, R4, R20, RZ ;  /* 0x00000014040b8210 */ /* 0x000fe20007f7e0ff */
[C---:B------:R-:W-:Y:S01]  /*11160*/  @!P0 IMAD.X R8, R3.reuse, 0x1, R8, P4 ;  /* 0x0000000103088824 */ /* 0x040fe200020e0608 */
[----:B------:R-:W-:Y:S01]  /*11170*/  @!P0 IADD3.X R12, R3, R23, R12, P1, !PT ;  /* 0x00000017030c8210 */ /* 0x000fe20000ffe40c */
        /* <DEDUP_REMOVED lines=31> */
[----:B------:R-:W-:-:S03]  /*11370*/  P2R R3, PR, RZ, 0x1 ;  /* 0x00000001ff037803 */ /* 0x000fc60000000000 */
        /* <DEDUP_REMOVED lines=17> */
[----:B------:R-:W3:Y:S04]  /*11490*/  LDSM.16.M88.4 R32, [R169+0x4000] ;  /* 0x00400000a920783b */ /* 0x000ee80000000200 */
[----:B------:R-:W-:Y:S04]  /*114a0*/  LDSM.16.M88.4 R64, [R168] ;  /* 0x00000000a840783b */ /* 0x000fe80000000200 */
[----:B----4-:R-:W4:Y:S04]  /*114b0*/  LDSM.16.M88.4 R4, [R163+0x2000] ;  /* 0x00200000a304783b */ /* 0x010f280000000200 */
[----:B------:R-:W4:Y:S04]  /*114c0*/  LDSM.16.M88.4 R56, [R169+0x2800] ;  /* 0x00280000a938783b */ /* 0x000f280000000200 */
[----:B------:R-:W4:Y:S04]  /*114d0*/  LDSM.16.M88.4 R48, [R169+0x3000] ;  /* 0x00300000a930783b */ /* 0x000f280000000200 */
[----:B------:R-:W4:Y:S04]  /*114e0*/  LDSM.16.M88.4 R108, [R163+0x4000] ;  /* 0x00400000a36c783b */ /* 0x000f280000000200 */
[----:B------:R-:W4:Y:S04]  /*114f0*/  LDSM.16.M88.4 R28, [R163+0x2800] ;  /* 0x00280000a31c783b */ /* 0x000f280000000200 */
[----:B-----5:R-:W5:Y:S04]  /*11500*/  LDSM.16.M88.4 R20, [R163+0x3000] ;  /* 0x00300000a314783b */ /* 0x020f680000000200 */
[----:B------:R-:W5:Y:S01]  /*11510*/  LDSM.16.M88.4 R40, [R169+0x3800] ;  /* 0x00380000a928783b */ /* 0x000f620000000200 */
[C---:B-1----:R-:W-:Y:S03]  /*11520*/  HMMA.16816.F32 R12, R112.reuse, R8, RZ ;  /* 0x00000008700c723c */ /* 0x042fe600000018ff */
[----:B--2---:R-:W1:Y:S04]  /*11530*/  LDSM.16.M88.4 R24, [R169+0x4800] ;  /* 0x00480000a918783b */ /* 0x004e680000000200 */
[----:B---3--:R-:W2:Y:S01]  /*11540*/  LDSM.16.M88.4 R16, [R169+0x5000] ;  /* 0x00500000a910783b */ /* 0x008ea20000000200 */
[C---:B------:R-:W-:Y:S03]  /*11550*/  HMMA.16816.F32 R8, R112.reuse, R10, RZ ;  /* 0x0000000a7008723c */ /* 0x040fe600000018ff */
[----:B------:R-:W3:Y:S04]  /*11560*/  LDSM.16.M88.4 R128, [R169+0x5800] ;  /* 0x00580000a980783b */ /* 0x000ee80000000200 */
[----:B------:R-:W1:Y:S01]  /*11570*/  LDSM.16.M88.4 R124, [R163+0x3800] ;  /* 0x00380000a37c783b */ /* 0x000e620000000200 */
[C---:B------:R-:W-:Y:S03]  /*11580*/  HMMA.16816.F32 R36, R112.reuse, R32, RZ ;  /* 0x000000207024723c */ /* 0x040fe600000018ff */
[----:B------:R-:W1:Y:S04]  /*11590*/  LDSM.16.M88.4 R60, [R163+0x4800] ;  /* 0x00480000a33c783b */ /* 0x000e680000000200 */
[----:B------:R-:W1:Y:S01]  /*115a0*/  LDSM.16.M88.4 R120, [R163+0x5000] ;  /* 0x00500000a378783b */ /* 0x000e620000000200 */
[----:B------:R-:W-:Y:S03]  /*115b0*/  HMMA.16816.F32 R32, R112, R34, RZ ;  /* 0x000000227020723c */ /* 0x000fe600000018ff */
[----:B------:R-:W0:Y:S05]  /*115c0*/  LDGDEPBAR ;  /* 0x00000000000079af */ /* 0x000e2a0000000000 */
[C---:B----4-:R-:W-:Y:S08]  /*115d0*/  HMMA.16816.F32 R12, R64.reuse, R4, R12 ;  /* 0x00000004400c723c */ /* 0x050ff0000000180c */
[----:B------:R-:W-:Y:S08]  /*115e0*/  HMMA.16816.F32 R8, R64, R6, R8 ;  /* 0x000000064008723c */ /* 0x000ff00000001808 */
[C---:B------:R-:W-:Y:S08]  /*115f0*/  HMMA.16816.F32 R4, R112.reuse, R56, RZ ;  /* 0x000000387004723c */ /* 0x040ff000000018ff */
[C---:B------:R-:W-:Y:S08]  /*11600*/  HMMA.16816.F32 R52, R112.reuse, R48, RZ ;  /* 0x000000307034723c */ /* 0x040ff000000018ff */
[C---:B------:R-:W-:Y:S08]  /*11610*/  HMMA.16816.F32 R56, R112.reuse, R58, RZ ;  /* 0x0000003a7038723c */ /* 0x040ff000000018ff */
[----:B------:R-:W-:Y:S08]  /*11620*/  HMMA.16816.F32 R48, R112, R50, RZ ;  /* 0x000000327030723c */ /* 0x000ff000000018ff */
[C---:B------:R-:W-:Y:S08]  /*11630*/  HMMA.16816.F32 R36, R64.reuse, R108, R36 ;  /* 0x0000006c4024723c */ /* 0x040ff00000001824 */
[C---:B------:R-:W-:Y:S01]  /*11640*/  HMMA.16816.F32 R32, R64.reuse, R110, R32 ;  /* 0x0000006e4020723c */ /* 0x040fe20000001820 */
[----:B------:R-:W4:Y:S07]  /*11650*/  LDSM.16.M88.4 R108, [R163+0x5800] ;  /* 0x00580000a36c783b */ /* 0x000f2e0000000200 */
[C---:B------:R-:W-:Y:S08]  /*11660*/  HMMA.16816.F32 R4, R64.reuse, R28, R4 ;  /* 0x0000001c4004723c */ /* 0x040ff00000001804 */
[C---:B------:R-:W-:Y:S08]  /*11670*/  HMMA.16816.F32 R56, R64.reuse, R30, R56 ;  /* 0x0000001e4038723c */ /* 0x040ff00000001838 */
[C---:B-----5:R-:W-:Y:S08]  /*11680*/  HMMA.16816.F32 R52, R64.reuse, R20, R52 ;  /* 0x000000144034723c */ /* 0x060ff00000001834 */
[----:B------:R-:W-:Y:S08]  /*11690*/  HMMA.16816.F32 R48, R64, R22, R48 ;  /* 0x000000164030723c */ /* 0x000ff00000001830 */
[C---:B------:R-:W-:Y:S08]  /*116a0*/  HMMA.16816.F32 R44, R112.reuse, R40, RZ ;  /* 0x00000028702c723c */ /* 0x040ff000000018ff */
[C---:B-1----:R-:W-:Y:S08]  /*116b0*/  HMMA.16816.F32 R28, R112.reuse, R24, RZ ;  /* 0x00000018701c723c */ /* 0x042ff000000018ff */
[C---:B--2---:R-:W-:Y:S08]  /*116c0*/  HMMA.16816.F32 R20, R112.reuse, R16, RZ ;  /* 0x000000107014723c */ /* 0x044ff000000018ff */
[C---:B------:R-:W-:Y:S08]  /*116d0*/  HMMA.16816.F32 R40, R112.reuse, R42, RZ ;  /* 0x0000002a7028723c */ /* 0x040ff000000018ff */
[C---:B------:R-:W-:Y:S08]  /*116e0*/  HMMA.16816.F32 R24, R112.reuse, R26, RZ ;  /* 0x0000001a7018723c */ /* 0x040ff000000018ff */
[C---:B------:R-:W-:Y:S08]  /*116f0*/  HMMA.16816.F32 R16, R112.reuse, R18, RZ ;  /* 0x000000127010723c */ /* 0x040ff000000018ff */
[C---:B---3--:R-:W-:Y:S08]  /*11700*/  HMMA.16816.F32 R116, R112.reuse, R128, RZ ;  /* 0x000000807074723c */ /* 0x048ff000000018ff */
[----:B------:R-:W-:Y:S01]  /*11710*/  HMMA.16816.F32 R112, R112, R130, RZ ;  /* 0x000000827070723c */ /* 0x000fe200000018ff */
[----:B------:R-:W-:Y:S07]  /*11720*/  LDSM.16.M88.4 R128, [R159] ;  /* 0x000000009f80783b */ /* 0x000fee0000000200 */
        /* <DEDUP_REMOVED lines=9> */
[C---:B----4-:R-:W-:Y:S08]  /*117c0*/  HMMA.16816.F32 R116, R64.reuse, R108, R116 ;  /* 0x0000006c4074723c */ /* 0x050ff00000001874 */
[----:B------:R-:W-:Y:S01]  /*117d0*/  HMMA.16816.F32 R112, R64, R110, R112 ;  /* 0x0000006e4070723c */ /* 0x000fe20000001870 */
[----:B------:R-:W4:Y:S04]  /*117e0*/  LDSM.16.M88.4 R64, [R157] ;  /* 0x000000009d40783b */ /* 0x000f280000000200 */
[----:B------:R-:W5:Y:S03]  /*117f0*/  LDSM.16.M88.4 R108, [R158] ;  /* 0x000000009e6c783b */ /* 0x000f660000000200 */
[C---:B-1----:R-:W-:Y:S08]  /*11800*/  HMMA.16816.F32 R4, R124.reuse, R128, R4 ;  /* 0x000000807c04723c */ /* 0x042ff00000001804 */
[C---:B------:R-:W-:Y:S01]  /*11810*/  HMMA.16816.F32 R56, R124.reuse, R130, R56 ;  /* 0x000000827c38723c */ /* 0x040fe20000001838 */
[----:B------:R-:W-:Y:S07]  /*11820*/  LDSM.16.M88.4 R128, [R102+0x800] ;  /* 0x000800006680783b */ /* 0x000fee0000000200 */
[C---:B--2---:R-:W-:Y:S08]  /*11830*/  HMMA.16816.F32 R12, R124.reuse, R60, R12 ;  /* 0x0000003c7c0c723c */ /* 0x044ff0000000180c */
[C---:B------:R-:W-:Y:S01]  /*11840*/  HMMA.16816.F32 R8, R124.reuse, R62, R8 ;  /* 0x0000003e7c08723c */ /* 0x040fe20000001808 */
[----:B------:R-:W1:Y:S07]  /*11850*/  LDSM.16.M88.4 R60, [R156] ;  /* 0x000000009c3c783b */ /* 0x000e6e0000000200 */
[C---:B---3--:R-:W-:Y:S08]  /*11860*/  HMMA.16816.F32 R28, R124.reuse, R120, R28 ;  /* 0x000000787c1c723c */ /* 0x048ff0000000181c */
[C---:B----4-:R-:W-:Y:S08]  /*11870*/  HMMA.16816.F32 R44, R124.reuse, R64, R44 ;  /* 0x000000407c2c723c */ /* 0x050ff0000000182c */
[C---:B------:R-:W-:Y:S01]  /*11880*/  HMMA.16816.F32 R40, R124.reuse, R66, R40 ;  /* 0x000000427c28723c */ /* 0x040fe20000001828 */
[----:B------:R-:W2:Y:S07]  /*11890*/  LDSM.16.M88.4 R64, [R106] ;  /* 0x000000006a40783b */ /* 0x000eae0000000200 */
[C---:B-----5:R-:W-:Y:S08]  /*118a0*/  HMMA.16816.F32 R52, R124.reuse, R108, R52 ;  /* 0x0000006c7c34723c */ /* 0x060ff00000001834 */
        /* <DEDUP_REMOVED lines=8> */
[----:B------:R-:W-:Y:S01]  /*11930*/  HMMA.16816.F32 R16, R124, R66, R16 ;  /* 0x000000427c10723c */ /* 0x000fe20000001810 */
[----:B------:R-:W2:Y:S07]  /*11940*/  LDSM.16.M88.4 R64, [R102+0x1000] ;  /* 0x001000006640783b */ /* 0x000eae0000000200 */
[----:B---3--:R-:W-:Y:S08]  /*11950*/  HMMA.16816.F32 R4, R108, R128, R4 ;  /* 0x000000806c04723c */ /* 0x008ff00000001804 */
[----:B----4-:R-:W-:Y:S08]  /*11960*/  HMMA.16816.F32 R116, R124, R120, R116 ;  /* 0x000000787c74723c */ /* 0x010ff00000001874 */
[C---:B------:R-:W-:Y:S08]  /*11970*/  HMMA.16816.F32 R56, R108.reuse, R130, R56 ;  /* 0x000000826c38723c */ /* 0x040ff00000001838 */
[----:B------:R-:W-:Y:S01]  /*11980*/  FMUL.FTZ R4, R4, c[0x0][0x2ec] ;  /* 0x0000bb0004047a20 */ /* 0x000fe20000410000 */
[----:B-1----:R-:W-:Y:S01]  /*11990*/  HMMA.16816.F32 R12, R108, R60, R12 ;  /* 0x0000003c6c0c723c */ /* 0x002fe2000000180c */
[----:B------:R-:W-:-:S02]  /*119a0*/  FMUL.FTZ R5, R5, c[0x0][0x2ec] ;  /* 0x0000bb0005057a20 */ /* 0x000fc40000410000 */
[----:B------:R-:W-:Y:S01]  /*119b0*/  FMUL.FTZ R6, R6, c[0x0][0x2ec] ;  /* 0x0000bb0006067a20 */ /* 0x000fe20000410000 */
[----:B------:R-:W-:Y:S01]  /*119c0*/  MUFU.TANH R120, R4 ;  /* 0x0000000400787308 */ /* 0x000fe20000002400 */
[----:B------:R-:W-:-:S03]  /*119d0*/  FMUL.FTZ R7, R7, c[0x0][0x2ec] ;  /* 0x0000bb0007077a20 */ /* 0x000fc60000410000 */
[C---:B--2---:R-:W-:Y:S04]  /*119e0*/  HMMA.16816.F32 R48, R108.reuse, R66, R48 ;  /* 0x000000426c30723c */ /* 0x044fe80000001830 */
[----:B------:R-:W-:Y:S03]  /*119f0*/  MUFU.TANH R66, R5 ;  /* 0x0000000500427308 */ /* 0x000fe60000002400 */
[----:B------:R-:W-:Y:S01]  /*11a00*/  FMUL.FTZ R58, R58, c[0x0][0x2ec] ;  /* 0x0000bb003a3a7a20 */ /* 0x000fe20000410000 */
[----:B------:R-:W-:Y:S01]  /*11a10*/  HMMA.16816.F32 R8, R108, R62, R8 ;  /* 0x0000003e6c08723c */ /* 0x000fe20000001808 */
[----:B------:R-:W1:Y:S01]  /*11a20*/  LDSM.16.M88.4 R60, [R102+0x1800] ;  /* 0x00180000663c783b */ /* 0x000e620000000200 */
[----:B------:R-:W-:-:S02]  /*11a30*/  FMUL.FTZ R56, R56, c[0x0][0x2ec] ;  /* 0x0000bb0038387a20 */ /* 0x000fc40000410000 */
[----:B------:R-:W-:Y:S01]  /*11a40*/  MUFU.TANH R121, R6 ;  /* 0x0000000600797308 */ /* 0x000fe20000002400 */
[----:B------:R-:W-:Y:S02]  /*11a50*/  FMUL.FTZ R57, R57, c[0x0][0x2ec] ;  /* 0x0000bb0039397a20 */ /* 0x000fe40000410000 */
[----:B------:R-:W-:Y:S01]  /*11a60*/  FMUL.FTZ R59, R59, c[0x0][0x2ec] ;  /* 0x0000bb003b3b7a20 */ /* 0x000fe20000410000 */
[----:B------:R-:W-:Y:S01]  /*11a70*/  HMMA.16816.F32 R52, R108, R64, R52 ;  /* 0x000000406c34723c */ /* 0x000fe20000001834 */
[----:B------:R-:W-:-:S03]  /*11a80*/  FMUL.FTZ R12, R12, c[0x0][0x2ec] ;  /* 0x0000bb000c0c7a20 */ /* 0x000fc60000410000 */
[----:B------:R2:W-:Y:S04]  /*11a90*/  MUFU.TANH R67, R7 ;  /* 0x0000000700437308 */ /* 0x0005e80000002400 */
[----:B------:R-:W-:Y:S01]  /*11aa0*/  HMMA.16816.F32 R112, R124, R122, R112 ;  /* 0x0000007a7c70723c */ /* 0x000fe20000001870 */
[----:B------:R-:W-:Y:S02]  /*11ab0*/  FMUL.FTZ R48, R48, c[0x0][0x2ec] ;  /* 0x0000bb0030307a20 */ /* 0x000fe40000410000 */
[----:B------:R-:W-:Y:S01]  /*11ac0*/  FMUL.FTZ R50, R50, c[0x0][0x2ec] ;  /* 0x0000bb0032327a20 */ /* 0x000fe20000410000 */
[----:B------:R-:W-:Y:S01]  /*11ad0*/  MUFU.TANH R58, R58 ;  /* 0x0000003a003a7308 */ /* 0x000fe20000002400 */
[----:B------:R-:W-:Y:S02]  /*11ae0*/  FMUL.FTZ R49, R49, c[0x0][0x2ec] ;  /* 0x0000bb0031317a20 */ /* 0x000fe40000410000 */
[----:B------:R-:W-:-:S02]  /*11af0*/  FMUL.FTZ R51, R51, c[0x0][0x2ec] ;  /* 0x0000bb0033337a20 */ /* 0x000fc40000410000 */
[----:B------:R-:W-:Y:S02]  /*11b00*/  FMUL.FTZ R8, R8, c[0x0][0x2ec] ;  /* 0x0000bb0008087a20 */ /* 0x000fe40000410000 */
[----:B------:R-:W-:Y:S01]  /*11b10*/  FMUL.FTZ R9, R9, c[0x0][0x2ec] ;  /* 0x0000bb0009097a20 */ /* 0x000fe20000410000 */
[----:B--2---:R-:W2:Y:S01]  /*11b20*/  LDSM.16.M88.4 R4, [R102+0x2000] ;  /* 0x002000006604783b */ /* 0x004ea20000000200 */
[----:B------:R-:W-:Y:S01]  /*11b30*/  FMUL.FTZ R10, R10, c[0x0][0x2ec] ;  /* 0x0000bb000a0a7a20 */ /* 0x000fe20000410000 */
[----:B------:R-:W3:Y:S01]  /*11b40*/  MUFU.TANH R64, R8 ;  /* 0x0000000800407308 */ /* 0x000ee20000002400 */
[----:B------:R-:W-:Y:S02]  /*11b50*/  FMUL.FTZ R11, R11, c[0x0][0x2ec] ;  /* 0x0000bb000b0b7a20 */ /* 0x000fe40000410000 */
[----:B------:R-:W-:Y:S02]  /*11b60*/  FMUL.FTZ R52, R52, c[0x0][0x2ec] ;  /* 0x0000bb0034347a20 */ /* 0x000fe40000410000 */
[----:B------:R-:W-:-:S02]  /*11b70*/  FMUL.FTZ R54, R54, c[0x0][0x2ec] ;  /* 0x0000bb0036367a20 */ /* 0x000fc40000410000 */
[----:B------:R-:W-:Y:S01]  /*11b80*/  FMUL.FTZ R53, R53, c[0x0][0x2ec] ;  /* 0x0000bb0035357a20 */ /* 0x000fe20000410000 */
[----:B------:R-:W-:Y:S01]  /*11b90*/  MUFU.TANH R65, R10 ;  /* 0x0000000a00417308 */ /* 0x000fe20000002400 */
[----:B------:R-:W-:Y:S01]  /*11ba0*/  FMUL.FTZ R55, R55, c[0x0][0x2ec] ;  /* 0x0000bb0037377a20 */ /* 0x000fe20000410000 */
[C---:B-1----:R-:W-:Y:S06]  /*11bb0*/  HMMA.16816.F32 R44, R108.reuse, R60, R44 ;  /* 0x0000003c6c2c723c */ /* 0x042fec000000182c */
[----:B------:R-:W-:Y:S01]  /*11bc0*/  MUFU.TANH R61, R11 ;  /* 0x0000000b003d7308 */ /* 0x000fe20000002400 */
[----:B------:R-:W-:Y:S01]  /*11bd0*/  FMUL.FTZ R60, R13, c[0x0][0x2ec] ;  /* 0x0000bb000d3c7a20 */ /* 0x000fe20000410000 */
[----:B------:R-:W-:Y:S01]  /*11be0*/  HMMA.16816.F32 R40, R108, R62, R40 ;  /* 0x0000003e6c28723c */ /* 0x000fe20000001828 */
[----:B------:R-:W-:-:S02]  /*11bf0*/  FMUL.FTZ R13, R14, c[0x0][0x2ec] ;  /* 0x0000bb000e0d7a20 */ /* 0x000fc40000410000 */
[----:B------:R-:W-:-:S03]  /*11c00*/  FMUL.FTZ R14, R15, c[0x0][0x2ec] ;  /* 0x0000bb000f0e7a20 */ /* 0x000fc60000410000 */
[----:B------:R1:W-:Y:S08]  /*11c10*/  MUFU.TANH R15, R9 ;  /* 0x00000009000f7308 */ /* 0x0003f00000002400 */
[----:B------:R-:W4:Y:S02]  /*11c20*/  MUFU.TANH R220, R52 ;  /* 0x0000003400dc7308 */ /* 0x000f240000002400 */
[----:B------:R-:W-:-:S02]  /*11c30*/  FMUL.FTZ R46, R46, c[0x0][0x2ec] ;  /* 0x0000bb002e2e7a20 */ /* 0x000fc40000410000 */
[----:B------:R-:W-:Y:S01]  /*11c40*/  FMUL.FTZ R44, R44, c[0x0][0x2ec] ;  /* 0x0000bb002c2c7a20 */ /* 0x000fe20000410000 */
[C---:B--2---:R-:W-:Y:S01]  /*11c50*/  HMMA.16816.F32 R36, R108.reuse, R4, R36 ;  /* 0x000000046c24723c */ /* 0x044fe20000001824 */
[----:B------:R-:W-:Y:S01]  /*11c60*/  FMUL.FTZ R47, R47, c[0x0][0x2ec] ;  /* 0x0000bb002f2f7a20 */ /* 0x000fe20000410000 */
[----:B-1----:R-:W1:Y:S01]  /*11c70*/  LDSM.16.M88.4 R8, [R102+0x2800] ;  /* 0x002800006608783b */ /* 0x002e620000000200 */
[----:B------:R-:W2:Y:S01]  /*11c80*/  MUFU.TANH R222, R48 ;  /* 0x0000003000de7308 */ /* 0x000ea20000002400 */
[----:B------:R-:W-:Y:S02]  /*11c90*/  FMUL.FTZ R45, R45, c[0x0][0x2ec] ;  /* 0x0000bb002d2d7a20 */ /* 0x000fe40000410000 */
[----:B------:R-:W-:Y:S02]  /*11ca0*/  FMUL.FTZ R40, R40, c[0x0][0x2ec] ;  /* 0x0000bb0028287a20 */ /* 0x000fe40000410000 */
[----:B------:R-:W-:Y:S01]  /*11cb0*/  HMMA.16816.F32 R32, R108, R6, R32 ;  /* 0x000000066c20723c */ /* 0x000fe20000001820 */
[----:B------:R-:W5:Y:S01]  /*11cc0*/  LDSM.16.M88.4 R4, [R102+0x3000] ;  /* 0x003000006604783b */ /* 0x000f620000000200 */
[----:B------:R-:W-:Y:S01]  /*11cd0*/  FMUL.FTZ R42, R42, c[0x0][0x2ec] ;  /* 0x0000bb002a2a7a20 */ /* 0x000fe20000410000 */
[----:B------:R-:W1:Y:S01]  /*11ce0*/  MUFU.TANH R216, R50 ;  /* 0x0000003200d87308 */ /* 0x000e620000002400 */
[----:B------:R-:W-:-:S02]  /*11cf0*/  FMUL.FTZ R43, R43, c[0x0][0x2ec] ;  /* 0x0000bb002b2b7a20 */ /* 0x000fc40000410000 */
[----:B------:R-:W-:-:S05]  /*11d00*/  FMUL.FTZ R41, R41, c[0x0][0x2ec] ;  /* 0x0000bb0029297a20 */ /* 0x000fca0000410000 */
[----:B------:R-:W1:Y:S05]  /*11d10*/  MUFU.TANH R218, R54 ;  /* 0x0000003600da7308 */ /* 0x000e6a0000002400 */
[----:B------:R-:W-:Y:S02]  /*11d20*/  FMUL.FTZ R188, R36, c[0x0][0x2ec] ;  /* 0x0000bb0024bc7a20 */ /* 0x000fe40000410000 */
[----:B------:R-:W2:Y:S01]  /*11d30*/  S2R R36, SR_TID.X ;  /* 0x0000000000247919 */ /* 0x000ea20000002100 */
[----:B------:R-:W-:Y:S01]  /*11d40*/  FMUL.FTZ R38, R38, c[0x0][0x2ec] ;  /* 0x0000bb0026267a20 */ /* 0x000fe20000410000 */
[----:B------:R-:W2:Y:S01]  /*11d50*/  MUFU.TANH R56, R56 ;  /* 0x0000003800387308 */ /* 0x000ea20000002400 */
[----:B------:R-:W-:-:S02]  /*11d60*/  FMUL.FTZ R37, R37, c[0x0][0x2ec] ;  /* 0x0000bb0025257a20 */ /* 0x000fc40000410000 */
[----:B------:R-:W-:Y:S02]  /*11d70*/  FMUL.FTZ R39, R39, c[0x0][0x2ec] ;  /* 0x0000bb0027277a20 */ /* 0x000fe40000410000 */
[----:B------:R-:W-:Y:S02]  /*11d80*/  FMUL.FTZ R32, R32, c[0x0][0x2ec] ;  /* 0x0000bb0020207a20 */ /* 0x000fe40000410000 */
[----:B------:R-:W-:Y:S01]  /*11d90*/  FMUL.FTZ R34, R34, c[0x0][0x2ec] ;  /* 0x0000bb0022227a20 */ /* 0x000fe20000410000 */
[----:B------:R-:W3:Y:S01]  /*11da0*/  MUFU.TANH R204, R46 ;  /* 0x0000002e00cc7308 */ /* 0x000ee20000002400 */
[----:B------:R-:W-:Y:S02]  /*11db0*/  FMUL.FTZ R33, R33, c[0x0][0x2ec] ;  /* 0x0000bb0021217a20 */ /* 0x000fe40000410000 */
[----:B------:R-:W-:Y:S01]  /*11dc0*/  FMUL.FTZ R35, R35, c[0x0][0x2ec] ;  /* 0x0000bb0023237a20 */ /* 0x000fe20000410000 */
[C---:B-1----:R-:W-:Y:S04]  /*11dd0*/  HMMA.16816.F32 R28, R108.reuse, R8, R28 ;  /* 0x000000086c1c723c */ /* 0x042fe8000000181c */
[----:B------:R-:W1:Y:S03]  /*11de0*/  MUFU.TANH R210, R40 ;  /* 0x0000002800d27308 */ /* 0x000e660000002400 */
[----:B------:R-:W-:Y:S01]  /*11df0*/  IMAD.SHL.U32 R8, R184, 0x80, RZ ;  /* 0x00000080b8087824 */ /* 0x000fe200078e00ff */
[----:B-----5:R-:W-:Y:S01]  /*11e00*/  HMMA.16816.F32 R20, R108, R4, R20 ;  /* 0x000000046c14723c */ /* 0x020fe20000001814 */
[----:B--2---:R-:W-:-:S03]  /*11e10*/  IMAD.SHL.U32 R9, R36, 0x2, RZ ;  /* 0x0000000224097824 */ /* 0x004fc600078e00ff */
[----:B------:R-:W2:Y:S02]  /*11e20*/  MUFU.TANH R188, R188 ;  /* 0x000000bc00bc7308 */ /* 0x000ea40000002400 */
[----:B------:R-:W-:Y:S02]  /*11e30*/  LOP3.LUT R9, R9, 0x6, RZ, 0xc0, !PT ;  /* 0x0000000609097812 */ /* 0x000fe400078ec0ff */
[----:B------:R-:W-:Y:S01]  /*11e40*/  HMMA.16816.F32 R16, R108, R6, R16 ;  /* 0x000000066c10723c */ /* 0x000fe20000001810 */
[----:B------:R-:W5:Y:S03]  /*11e50*/  LDSM.16.M88.4 R4, [R102+0x3800] ;  /* 0x003800006604783b */ /* 0x000f660000000200 */
[----:B------:R3:W-:Y:S01]  /*11e60*/  MUFU.TANH R192, R32 ;  /* 0x0000002000c07308 */ /* 0x0007e20000002400 */
[----:B------:R-:W-:-:S04]  /*11e70*/  DEPBAR.LE SB0, 0x0 ;  /* 0x000080000000791a */ /* 0x000fc80000000000 */
[C---:B------:R-:W-:Y:S01]  /*11e80*/  HMMA.16816.F32 R24, R108.reuse, R10, R24 ;  /* 0x0000000a6c18723c */ /* 0x040fe20000001818 */
[----:B------:R-:W-:Y:S01]  /*11e90*/  FMUL.FTZ R142, R28, c[0x0][0x2ec] ;  /* 0x0000bb001c8e7a20 */ /* 0x000fe20000410000 */
[--C-:B------:R-:W-:Y:S01]  /*11ea0*/  LOP3.LUT R28, R8, 0x10, R9.reuse, 0xfe, !PT ;  /* 0x00000010081c7812 */ /* 0x100fe200078efe09 */
[----:B------:R-:W-:Y:S01]  /*11eb0*/  FMUL.FTZ R136, R30, c[0x0][0x2ec] ;  /* 0x0000bb001e887a20 */ /* 0x000fe20000410000 */
[----:B------:R-:W1:Y:S01]  /*11ec0*/  MUFU.TANH R202, R44 ;  /* 0x0000002c00ca7308 */ /* 0x000e620000002400 */
[----:B------:R-:W-:Y:S01]  /*11ed0*/  FMUL.FTZ R31, R31, c[0x0][0x2ec] ;  /* 0x0000bb001f1f7a20 */ /* 0x000fe20000410000 */
[----:B------:R-:W-:Y:S01]  /*11ee0*/  ISETP.GE.AND P2, PT, R28, R103, PT ;  /* 0x000000671c00720c */ /* 0x000fe20003f46270 */
[----:B------:R-:W-:Y:S01]  /*11ef0*/  FMUL.FTZ R29, R29, c[0x0][0x2ec] ;  /* 0x0000bb001d1d7a20 */ /* 0x000fe20000410000 */
[--C-:B------:R-:W-:Y:S01]  /*11f00*/  LOP3.LUT R10, R8, 0x8, R9.reuse, 0xfe, !PT ;  /* 0x00000008080a7812 */ /* 0x100fe200078efe09 */
[----:B------:R-:W-:Y:S01]  /*11f10*/  FMUL.FTZ R11, R20, c[0x0][0x2ec] ;  /* 0x0000bb00140b7a20 */ /* 0x000fe20000410000 */
[----:B------:R-:W-:Y:S01]  /*11f20*/  ISETP.GE.AND P4, PT, R28, R105, PT ;  /* 0x000000691c00720c */ /* 0x000fe20003f86270 */
[----:B------:R-:W-:Y:S01]  /*11f30*/  FMUL.FTZ R23, R23, c[0x0][0x2ec] ;  /* 0x0000bb0017177a20 */ /* 0x000fe20000410000 */
[C---:B------:R-:W-:Y:S01]  /*11f40*/  ISETP.GE.AND P3, PT, R10.reuse, R103, PT ;  /* 0x000000670a00720c */ /* 0x040fe20003f66270 */
[----:B------:R1:W1:Y:S01]  /*11f50*/  MUFU.TANH R200, R42 ;  /* 0x0000002a00c87308 */ /* 0x0002620000002400 */
[-C--:B------:R-:W-:Y:S01]  /*11f60*/  ISETP.GE.AND P1, PT, R10, R105.reuse, PT ;  /* 0x000000690a00720c */ /* 0x080fe20003f26270 */
[----:B------:R-:W-:Y:S01]  /*11f70*/  FMUL.FTZ R21, R21, c[0x0][0x2ec] ;  /* 0x0000bb0015157a20 */ /* 0x000fe20000410000 */
[--C-:B------:R-:W-:Y:S01]  /*11f80*/  LOP3.LUT R10, R8, 0x18, R9.reuse, 0xfe, !PT ;  /* 0x00000018080a7812 */ /* 0x100fe200078efe09 */
[----:B------:R-:W-:Y:S01]  /*11f90*/  FMUL.FTZ R16, R16, c[0x0][0x2ec] ;  /* 0x0000bb0010107a20 */ /* 0x000fe20000410000 */
[--C-:B------:R-:W-:Y:S01]  /*11fa0*/  LOP3.LUT R28, R8, 0x20, R9.reuse, 0xfe, !PT ;  /* 0x00000020081c7812 */ /* 0x100fe200078efe09 */
[----:B------:R-:W-:Y:S01]  /*11fb0*/  FMUL.FTZ R18, R18, c[0x0][0x2ec] ;  /* 0x0000bb0012127a20 */ /* 0x000fe20000410000 */
[----:B---3--:R-:W-:Y:S01]  /*11fc0*/  FSEL R32, R64, -INF , !P3 ;  /* 0xff80000040207808 */ /* 0x008fe20005800000 */
[----:B------:R-:W3:Y:S01]  /*11fd0*/  MUFU.TANH R154, R38 ;  /* 0x00000026009a7308 */ /* 0x000ee20000002400 */
[----:B------:R-:W-:Y:S01]  /*11fe0*/  FSEL R30, R120, -INF , !P2 ;  /* 0xff800000781e7808 */ /* 0x000fe20005000000 */
[----:B------:R-:W-:Y:S01]  /*11ff0*/  FMUL.FTZ R19, R19, c[0x0][0x2ec] ;  /* 0x0000bb0013137a20 */ /* 0x000fe20000410000 */
[----:B------:R-:W-:Y:S01]  /*12000*/  ISETP.GE.AND P6, PT, R10, R105, PT ;  /* 0x000000690a00720c */ /* 0x000fe20003fc6270 */
[----:B------:R-:W-:Y:S01]  /*12010*/  FMUL.FTZ R138, R24, c[0x0][0x2ec] ;  /* 0x0000bb00188a7a20 */ /* 0x000fe20000410000 */
[--C-:B------:R-:W-:Y:S01]  /*12020*/  LOP3.LUT R24, R8, 0x28, R9.reuse, 0xfe, !PT ;  /* 0x0000002808187812 */ /* 0x100fe200078efe09 */
[----:B------:R-:W-:Y:S01]  /*12030*/  FMUL.FTZ R26, R26, c[0x0][0x2ec] ;  /* 0x0000bb001a1a7a20 */ /* 0x000fe20000410000 */
[-C--:B------:R-:W-:Y:S01]  /*12040*/  ISETP.GE.AND P5, PT, R28, R103.reuse, PT ;  /* 0x000000671c00720c */ /* 0x080fe20003fa6270 */
[----:B------:R-:W1:Y:S01]  /*12050*/  MUFU.TANH R152, R34 ;  /* 0x0000002200987308 */ /* 0x000e620000002400 */
[C---:B------:R-:W-:Y:S01]  /*12060*/  ISETP.GE.AND P2, PT, R24.reuse, R103, PT ;  /* 0x000000671800720c */ /* 0x040fe20003f46270 */
[----:B------:R-:W-:Y:S01]  /*12070*/  FMUL.FTZ R25, R25, c[0x0][0x2ec] ;  /* 0x0000bb0019197a20 */ /* 0x000fe20000410000 */
[----:B------:R-:W-:Y:S01]  /*12080*/  ISETP.GE.AND P3, PT, R24, R105, PT ;  /* 0x000000691800720c */ /* 0x000fe20003f66270 */
[C---:B-----5:R-:W-:Y:S01]  /*12090*/  HMMA.16816.F32 R112, R108.reuse, R6, R112 ;  /* 0x000000066c70723c */ /* 0x060fe20000001870 */
[----:B------:R-:W-:Y:S01]  /*120a0*/  LOP3.LUT R24, R8, 0x30, R9, 0xfe, !PT ;  /* 0x0000003008187812 */ /* 0x000fe200078efe09 */
[----:B------:R-:W-:Y:S01]  /*120b0*/  FMUL.FTZ R27, R27, c[0x0][0x2ec] ;  /* 0x0000bb001b1b7a20 */ /* 0x000fe20000410000 */
[----:B------:R-:W-:Y:S01]  /*120c0*/  ISETP.GE.AND P0, PT, R10, R103, PT ;  /* 0x000000670a00720c */ /* 0x000fe20003f06270 */
[----:B------:R-:W5:Y:S01]  /*120d0*/  MUFU.TANH R142, R142 ;  /* 0x0000008e008e7308 */ /* 0x000f620000002400 */
[----:B------:R-:W-:Y:S01]  /*120e0*/  FSEL R40, R58, -INF , !P6 ;  /* 0xff8000003a287808 */ /* 0x000fe20007000000 */
[----:B------:R-:W-:Y:S01]  /*120f0*/  FMUL.FTZ R17, R17, c[0x0][0x2ec] ;  /* 0x0000bb0011117a20 */ /* 0x000fe20000410000 */
[----:B----4-:R-:W-:Y:S01]  /*12100*/  FSEL R220, R220, -INF , !P5 ;  /* 0xff800000dcdc7808 */ /* 0x010fe20006800000 */
[----:B------:R-:W-:Y:S01]  /*12110*/  HMMA.16816.F32 R116, R108, R4, R116 ;  /* 0x000000046c74723c */ /* 0x000fe20000001874 */
[----:B------:R-:W-:-:S02]  /*12120*/  FSEL R10, R65, -INF , !P1 ;  /* 0xff800000410a7808 */ /* 0x000fc40004800000 */
[C---:B------:R-:W-:Y:S01]  /*12130*/  ISETP.GE.AND P6, PT, R24.reuse, R103, PT ;  /* 0x000000671800720c */ /* 0x040fe20003fc6270 */
[----:B------:R-:W4:Y:S01]  /*12140*/  MUFU.TANH R138, R138 ;  /* 0x0000008a008a7308 */ /* 0x000f220000002400 */
[-C--:B------:R-:W-:Y:S02]  /*12150*/  ISETP.GE.AND P5, PT, R24, R105.reuse, PT ;  /* 0x000000691800720c */ /* 0x080fe40003fa6270 */
[----:B------:R-:W-:Y:S01]  /*12160*/  FMUL.FTZ R4, R22, c[0x0][0x2ec] ;  /* 0x0000bb0016047a20 */ /* 0x000fe20000410000 */
[----:B------:R-:W-:Y:S02]  /*12170*/  ISETP.GE.AND P1, PT, R28, R105, PT ;  /* 0x000000691c00720c */ /* 0x000fe40003f26270 */
[C-C-:B------:R-:W-:Y:S02]  /*12180*/  LOP3.LUT R24, R8.reuse, 0x38, R9.reuse, 0xfe, !PT ;  /* 0x0000003808187812 */ /* 0x140fe400078efe09 */
[----:B------:R-:W-:Y:S01]  /*12190*/  LOP3.LUT R20, R8, 0x40, R9, 0xfe, !PT ;  /* 0x0000004008147812 */ /* 0x000fe200078efe09 */
[----:B------:R-:W2:Y:S01]  /*121a0*/  MUFU.TANH R128, R26 ;  /* 0x0000001a00807308 */ /* 0x000ea20000002400 */
[----:B-1----:R-:W-:-:S02]  /*121b0*/  FSEL R42, R121, -INF , !P4 ;  /* 0xff800000792a7808 */ /* 0x002fc40006000000 */
[----:B------:R-:W-:Y:S01]  /*121c0*/  FSEL R222, R222, -INF , !P2 ;  /* 0xff800000dede7808 */ /* 0x000fe20005000000 */
[----:B------:R-:W-:Y:S01]  /*121d0*/  FMUL.FTZ R65, R112, c[0x0][0x2ec] ;  /* 0x0000bb0070417a20 */ /* 0x000fe20000410000 */
[----:B------:R-:W-:Y:S01]  /*121e0*/  FSEL R216, R216, -INF , !P3 ;  /* 0xff800000d8d87808 */ /* 0x000fe20005800000 */
[----:B------:R-:W-:Y:S01]  /*121f0*/  FMUL.FTZ R50, R115, c[0x0][0x2ec] ;  /* 0x0000bb0073327a20 */ /* 0x000fe20000410000 */
[----:B------:R-:W-:Y:S01]  /*12200*/  FSEL R218, R218, -INF , !P1 ;  /* 0xff800000dada7808 */ /* 0x000fe20004800000 */
[----:B------:R-:W1:Y:S01]  /*12210*/  MUFU.TANH R4, R4 ;  /* 0x0000000400047308 */ /* 0x000e620000002400 */
[-C--:B------:R-:W-:Y:S02]  /*12220*/  ISETP.GE.AND P4, PT, R24, R103.reuse, PT ;  /* 0x000000671800720c */ /* 0x080fe40003f86270 */
[----:B------:R-:W-:Y:S01]  /*12230*/  ISETP.GE.AND P2, PT, R20, R103, PT ;  /* 0x000000671400720c */ /* 0x000fe20003f46270 */
[----:B------:R-:W-:Y:S01]  /*12240*/  FMUL.FTZ R64, R116, c[0x0][0x2ec] ;  /* 0x0000bb0074407a20 */ /* 0x000fe20000410000 */
[-C--:B------:R-:W-:Y:S01]  /*12250*/  ISETP.GE.AND P3, PT, R20, R105.reuse, PT ;  /* 0x000000691400720c */ /* 0x080fe20003f66270 */
[----:B------:R-:W-:Y:S01]  /*12260*/  FMUL.FTZ R58, R119, c[0x0][0x2ec] ;  /* 0x0000bb00773a7a20 */ /* 0x000fe20000410000 */
[----:B------:R-:W-:Y:S01]  /*12270*/  ISETP.GE.AND P1, PT, R24, R105, PT ;  /* 0x000000691800720c */ /* 0x000fe20003f26270 */
[----:B------:R1:W-:Y:S01]  /*12280*/  MUFU.TANH R120, R16 ;  /* 0x0000001000787308 */ /* 0x0003e20000002400 */
[----:B------:R-:W-:-:S02]  /*12290*/  LOP3.LUT R20, R8, 0x48, R9, 0xfe, !PT ;  /* 0x0000004808147812 */ /* 0x000fc400078efe09 */
[----:B------:R-:W-:Y:S02]  /*122a0*/  LOP3.LUT R6, R8, 0x50, R9, 0xfe, !PT ;  /* 0x0000005008067812 */ /* 0x000fe400078efe09 */
[----:B------:R-:W-:Y:S01]  /*122b0*/  FSEL R28, R56, -INF , !P0 ;  /* 0xff800000381c7808 */ /* 0x000fe20004000000 */
[----:B------:R-:W-:Y:S01]  /*122c0*/  FMUL.FTZ R56, R118, c[0x0][0x2ec] ;  /* 0x0000bb0076387a20 */ /* 0x000fe20000410000 */
[----:B------:R-:W-:Y:S01]  /*122d0*/  FSEL R204, R204, -INF , !P5 ;  /* 0xff800000cccc7808 */ /* 0x000fe20006800000 */
[----:B------:R-:W3:Y:S01]  /*122e0*/  MUFU.TANH R136, R136 ;  /* 0x0000008800887308 */ /* 0x000ee20000002400 */
[----:B------:R-:W-:Y:S02]  /*122f0*/  FSEL R210, R210, -INF , !P4 ;  /* 0xff800000d2d27808 */ /* 0x000fe40006000000 */
[----:B--2---:R-:W-:Y:S02]  /*12300*/  FSEL R188, R188, -INF , !P2 ;  /* 0xff800000bcbc7808 */ /* 0x004fe40005000000 */
[----:B------:R-:W-:-:S02]  /*12310*/  FSEL R202, R202, -INF , !P6 ;  /* 0xff800000caca7808 */ /* 0x000fc40007000000 */
[----:B------:R-:W-:Y:S01]  /*12320*/  ISETP.GE.AND P5, PT, R20, R105, PT ;  /* 0x000000691400720c */ /* 0x000fe20003fa6270 */
[----:B------:R-:W2:Y:S01]  /*12330*/  MUFU.TANH R11, R11 ;  /* 0x0000000b000b7308 */ /* 0x000ea20000002400 */
[----:B-1----:R-:W-:Y:S02]  /*12340*/  LOP3.LUT R16, R8, 0x58, R9, 0xfe, !PT ;  /* 0x0000005808107812 */ /* 0x002fe400078efe09 */
[----:B------:R-:W-:Y:S02]  /*12350*/  FSEL R200, R200, -INF , !P1 ;  /* 0xff800000c8c87808 */ /* 0x000fe40004800000 */
[C---:B------:R-:W-:Y:S02]  /*12360*/  ISETP.GE.AND P4, PT, R6.reuse, R103, PT ;  /* 0x000000670600720c */ /* 0x040fe40003f86270 */
[----:B------:R-:W-:Y:S01]  /*12370*/  ISETP.GE.AND P2, PT, R6, R105, PT ;  /* 0x000000690600720c */ /* 0x000fe20003f46270 */
[----:B------:R-:W1:Y:S01]  /*12380*/  MUFU.TANH R110, R18 ;  /* 0x00000012006e7308 */ /* 0x000e620000002400 */
[----:B---3--:R-:W-:-:S02]  /*12390*/  FSEL R154, R154, -INF , !P3 ;  /* 0xff8000009a9a7808 */ /* 0x008fc40005800000 */
[-C--:B------:R-:W-:Y:S02]  /*123a0*/  ISETP.GE.AND P6, PT, R20, R103.reuse, PT ;  /* 0x000000671400720c */ /* 0x080fe40003fc6270 */
[--C-:B------:R-:W-:Y:S02]  /*123b0*/  LOP3.LUT R6, R8, 0x60, R9.reuse, 0xfe, !PT ;  /* 0x0000006008067812 */ /* 0x100fe400078efe09 */
[C---:B------:R-:W-:Y:S01]  /*123c0*/  ISETP.GE.AND P3, PT, R16.reuse, R103, PT ;  /* 0x000000671000720c */ /* 0x040fe20003f66270 */
[----:B------:R-:W3:Y:S01]  /*123d0*/  MUFU.TANH R65, R65 ;  /* 0x0000004100417308 */ /* 0x000ee20000002400 */
[----:B------:R-:W-:Y:S02]  /*123e0*/  ISETP.GE.AND P1, PT, R16, R105, PT ;  /* 0x000000691000720c */ /* 0x000fe40003f26270 */
[----:B------:R-:W-:Y:S02]  /*123f0*/  LOP3.LUT R16, R8, 0x68, R9, 0xfe, !PT ;  /* 0x0000006808107812 */ /* 0x000fe400078efe09 */
[----:B------:R-:W-:-:S02]  /*12400*/  FSEL R152, R152, -INF , !P5 ;  /* 0xff80000098987808 */ /* 0x000fc40006800000 */
[----:B------:R-:W-:Y:S01]  /*12410*/  FSEL R192, R192, -INF , !P6 ;  /* 0xff800000c0c07808 */ /* 0x000fe20007000000 */
[----:B------:R1:W-:Y:S01]  /*12420*/  MUFU.TANH R228, R49 ;  /* 0x0000003100e47308 */ /* 0x0003e20000002400 */
[----:B------:R-:W-:Y:S02]  /*12430*/  ISETP.GE.AND P0, PT, R6, R103, PT ;  /* 0x000000670600720c */ /* 0x000fe40003f06270 */
[----:B-----5:R-:W-:Y:S02]  /*12440*/  FSEL R142, R142, -INF , !P4 ;  /* 0xff8000008e8e7808 */ /* 0x020fe40006000000 */
[----:B------:R-:W-:Y:S02]  /*12450*/  ISETP.GE.AND P5, PT, R6, R105, PT ;  /* 0x000000690600720c */ /* 0x000fe40003fa6270 */
[----:B------:R-:W-:Y:S01]  /*12460*/  LOP3.LUT R6, R8, 0x70, R9, 0xfe, !PT ;  /* 0x0000007008067812 */ /* 0x000fe200078efe09 */
[----:B------:R-:W5:Y:S01]  /*12470*/  MUFU.TANH R64, R64 ;  /* 0x0000004000407308 */ /* 0x000f620000002400 */
[----:B------:R-:W-:-:S02]  /*12480*/  ISETP.GE.AND P6, PT, R16, R103, PT ;  /* 0x000000671000720c */ /* 0x000fc40003fc6270 */
[----:B------:R-:W-:Y:S02]  /*12490*/  ISETP.GE.AND P4, PT, R16, R105, PT ;  /* 0x000000691000720c */ /* 0x000fe40003f86270 */
[----:B------:R-:W-:Y:S02]  /*124a0*/  LOP3.LUT R16, R8, R9, RZ, 0xfc, !PT ;  /* 0x0000000908107212 */ /* 0x000fe400078efcff */
[----:B----4-:R-:W-:Y:S01]  /*124b0*/  FSEL R138, R138, -INF , !P3 ;  /* 0xff8000008a8a7808 */ /* 0x010fe20005800000 */
[----:B-1----:R-:W-:Y:S01]  /*124c0*/  FMUL.FTZ R49, R114, c[0x0][0x2ec] ;  /* 0x0000bb0072317a20 */ /* 0x002fe20000410000 */
[----:B------:R-:W1:Y:S01]  /*124d0*/  MUFU.TANH R56, R56 ;  /* 0x0000003800387308 */ /* 0x000e620000002400 */
[----:B------:R-:W-:Y:S02]  /*124e0*/  FSEL R128, R128, -INF , !P1 ;  /* 0xff80000080807808 */ /* 0x000fe40004800000 */
[C---:B------:R-:W-:Y:S02]  /*124f0*/  ISETP.GE.AND P3, PT, R6.reuse, R103, PT ;  /* 0x000000670600720c */ /* 0x040fe40003f66270 */
[----:B------:R-:W-:-:S02]  /*12500*/  ISETP.GE.AND P1, PT, R6, R105, PT ;  /* 0x000000690600720c */ /* 0x000fc40003f26270 */
[----:B------:R-:W-:Y:S01]  /*12510*/  FSEL R114, R4, -INF , !P5 ;  /* 0xff80000004727808 */ /* 0x000fe20006800000 */
[----:B------:R-:W-:Y:S01]  /*12520*/  MUFU.TANH R14, R14 ;  /* 0x0000000e000e7308 */ /* 0x000fe20000002400 */
[----:B------:R-:W-:Y:S02]  /*12530*/  LOP3.LUT R6, R8, 0x78, R9, 0xfe, !PT ;  /* 0x0000007808067812 */ /* 0x000fe400078efe09 */
[----:B------:R-:W-:Y:S02]  /*12540*/  IADD3 R4, R16, 0x1, RZ ;  /* 0x0000000110047810 */ /* 0x000fe40007ffe0ff */
[----:B------:R-:W-:Y:S02]  /*12550*/  FSEL R136, R136, -INF , !P2 ;  /* 0xff80000088887808 */ /* 0x000fe40005000000 */
[----:B--2---:R-:W-:Y:S01]  /*12560*/  FSEL R116, R11, -INF , !P0 ;  /* 0xff8000000b747808 */ /* 0x004fe20004000000 */
[----:B------:R-:W2:Y:S01]  /*12570*/  MUFU.TANH R49, R49 ;  /* 0x0000003100317308 */ /* 0x000ea20000002400 */
[----:B------:R-:W-:-:S02]  /*12580*/  FSEL R120, R120, -INF , !P6 ;  /* 0xff80000078787808 */ /* 0x000fc40007000000 */
[C---:B------:R-:W-:Y:S02]  /*12590*/  ISETP.GE.AND P2, PT, R6.reuse, R103, PT ;  /* 0x000000670600720c */ /* 0x040fe40003f46270 */
[----:B------:R-:W-:Y:S02]  /*125a0*/  ISETP.GE.AND P5, PT, R6, R105, PT ;  /* 0x000000690600720c */ /* 0x000fe40003fa6270 */
[C---:B------:R-:W-:Y:S01]  /*125b0*/  ISETP.GE.AND P0, PT, R4.reuse, R103, PT ;  /* 0x000000670400720c */ /* 0x040fe20003f06270 */
[----:B------:R-:W4:Y:S01]  /*125c0*/  MUFU.TANH R57, R57 ;  /* 0x0000003900397308 */ /* 0x000f220000002400 */
[----:B------:R-:W-:Y:S02]  /*125d0*/  ISETP.GE.AND P6, PT, R4, R105, PT ;  /* 0x000000690400720c */ /* 0x000fe40003fc6270 */
[C---:B------:R-:W-:Y:S02]  /*125e0*/  IADD3 R6, R16.reuse, 0x9, RZ ;  /* 0x0000000910067810 */ /* 0x040fe40007ffe0ff */
[----:B------:R-:W-:-:S02]  /*125f0*/  IADD3 R4, R16, 0x11, RZ ;  /* 0x0000001110047810 */ /* 0x000fc40007ffe0ff */
[----:B------:R-:W-:Y:S01]  /*12600*/  FSEL R110, R110, -INF , !P4 ;  /* 0xff8000006e6e7808 */ /* 0x000fe20006000000 */
[----:B------:R-:W2:Y:S01]  /*12610*/  MUFU.TANH R232, R59 ;  /* 0x0000003b00e87308 */ /* 0x000ea20000002400 */
[----:B---3--:R-:W-:Y:S02]  /*12620*/  FSEL R65, R65, -INF , !P2 ;  /* 0xff80000041417808 */ /* 0x008fe40005000000 */
[-C--:B------:R-:W-:Y:S02]  /*12630*/  ISETP.GE.AND P4, PT, R6, R103.reuse, PT ;  /* 0x000000670600720c */ /* 0x080fe40003f86270 */
[----:B------:R-:W-:Y:S02]  /*12640*/  ISETP.GE.AND P2, PT, R4, R103, PT ;  /* 0x000000670400720c */ /* 0x000fe40003f46270 */
[----:B------:R-:W-:Y:S01]  /*12650*/  IADD3 R18, R16, 0x21, RZ ;  /* 0x0000002110127810 */ /* 0x000fe20007ffe0ff */
[----:B------:R-:W3:Y:S01]  /*12660*/  MUFU.TANH R230, R53 ;  /* 0x0000003500e67308 */ /* 0x000ee20000002400 */
[----:B-----5:R-:W-:-:S02]  /*12670*/  FSEL R64, R64, -INF , !P3 ;  /* 0xff80000040407808 */ /* 0x020fc40005800000 */
[----:B-1----:R-:W-:Y:S02]  /*12680*/  FSEL R56, R56, -INF , !P1 ;  /* 0xff80000038387808 */ /* 0x002fe40004800000 */
[-C--:B------:R-:W-:Y:S02]  /*12690*/  ISETP.GE.AND P1, PT, R6, R105.reuse, PT ;  /* 0x000000690600720c */ /* 0x080fe40003f26270 */
[----:B------:R-:W-:Y:S01]  /*126a0*/  ISETP.GE.AND P3, PT, R4, R105, PT ;  /* 0x000000690400720c */ /* 0x000fe20003f66270 */
[----:B------:R-:W1:Y:S01]  /*126b0*/  MUFU.TANH R224, R51 ;  /* 0x0000003300e07308 */ /* 0x000e620000002400 */
[----:B------:R-:W-:Y:S02]  /*126c0*/  IADD3 R4, R16, 0x19, RZ ;  /* 0x0000001910047810 */ /* 0x000fe40007ffe0ff */
[----:B------:R-:W-:Y:S02]  /*126d0*/  FSEL R6, R15, -INF , !P4 ;  /* 0xff8000000f067808 */ /* 0x000fe40006000000 */
[----:B------:R-:W-:Y:S01]  /*126e0*/  FSEL R52, R66, -INF , !P2 ;  /* 0xff80000042347808 */ /* 0x000fe20005000000 */
[----:B------:R-:W-:Y:S01]  /*126f0*/  FMUL.FTZ R66, R117, c[0x0][0x2ec] ;  /* 0x0000bb0075427a20 */ /* 0x000fe20000410000 */
[C---:B------:R-:W-:Y:S01]  /*12700*/  ISETP.GE.AND P4, PT, R18.reuse, R103, PT ;  /* 0x000000671200720c */ /* 0x040fe20003f86270 */
[----:B------:R-:W5:Y:S01]  /*12710*/  MUFU.TANH R208, R47 ;  /* 0x0000002f00d07308 */ /* 0x000f620000002400 */
[----:B------:R-:W-:-:S02]  /*12720*/  ISETP.GE.AND P2, PT, R18, R105, PT ;  /* 0x000000691200720c */ /* 0x000fc40003f46270 */
[----:B------:R-:W-:Y:S02]  /*12730*/  IADD3 R18, R16, 0x29, RZ ;  /* 0x0000002910127810 */ /* 0x000fe40007ffe0ff */
[----:B--2---:R-:W-:Y:S02]  /*12740*/  FSEL R49, R49, -INF , !P5 ;  /* 0xff80000031317808 */ /* 0x004fe40006800000 */
[----:B------:R-:W-:Y:S01]  /*12750*/  FSEL R14, R14, -INF , !P6 ;  /* 0xff8000000e0e7808 */ /* 0x000fe20007000000 */
[----:B------:R-:W2:Y:S01]  /*12760*/  MUFU.TANH R60, R60 ;  /* 0x0000003c003c7308 */ /* 0x000ea20000002400 */
[C---:B------:R-:W-:Y:S02]  /*12770*/  ISETP.GE.AND P6, PT, R4.reuse, R103, PT ;  /* 0x000000670400720c */ /* 0x040fe40003fc6270 */
[----:B------:R-:W-:Y:S02]  /*12780*/  ISETP.GE.AND P5, PT, R4, R105, PT ;  /* 0x000000690400720c */ /* 0x000fe40003fa6270 */
[----:B------:R-:W-:-:S02]  /*12790*/  FSEL R4, R61, -INF , !P1 ;  /* 0xff8000003d047808 */ /* 0x000fc40004800000 */
[----:B------:R-:W-:Y:S01]  /*127a0*/  FSEL R44, R67, -INF , !P3 ;  /* 0xff800000432c7808 */ /* 0x000fe20005800000 */
[----:B------:R-:W1:Y:S01]  /*127b0*/  MUFU.TANH R206, R43 ;  /* 0x0000002b00ce7308 */ /* 0x000e620000002400 */
[C---:B------:R-:W-:Y:S01]  /*127c0*/  ISETP.GE.AND P3, PT, R18.reuse, R103, PT ;  /* 0x000000671200720c */ /* 0x040fe20003f66270 */
[----:B------:R-:W-:Y:S01]  /*127d0*/  FMUL.FTZ R67, R113, c[0x0][0x2ec] ;  /* 0x0000bb0071437a20 */ /* 0x000fe20000410000 */
[----:B------:R-:W-:Y:S02]  /*127e0*/  ISETP.GE.AND P1, PT, R18, R105, PT ;  /* 0x000000691200720c */ /* 0x000fe40003f26270 */
[C---:B------:R-:W-:Y:S02]  /*127f0*/  IADD3 R20, R16.reuse, 0x31, RZ ;  /* 0x0000003110147810 */ /* 0x040fe40007ffe0ff */
[----:B------:R-:W-:Y:S01]  /*12800*/  IADD3 R18, R16, 0x39, RZ ;  /* 0x0000003910127810 */ /* 0x000fe20007ffe0ff */
[----:B------:R-:W2:Y:S01]  /*12810*/  MUFU.TANH R196, R33 ;  /* 0x0000002100c47308 */ /* 0x000ea20000002400 */
[----:B----4-:R-:W-:-:S02]  /*12820*/  FSEL R46, R57, -INF , !P6 ;  /* 0xff800000392e7808 */ /* 0x010fc40007000000 */
[----:B------:R-:W-:Y:S02]  /*12830*/  FSEL R232, R232, -INF , !P5 ;  /* 0xff800000e8e87808 */ /* 0x000fe40006800000 */
[----:B---3--:R-:W-:Y:S02]  /*12840*/  FSEL R230, R230, -INF , !P4 ;  /* 0xff800000e6e67808 */ /* 0x008fe40006000000 */
[----:B------:R-:W-:Y:S01]  /*12850*/  ISETP.GE.AND P6, PT, R20, R105, PT ;  /* 0x000000691400720c */ /* 0x000fe20003fc6270 */
[----:B------:R-:W3:Y:S01]  /*12860*/  MUFU.TANH R226, R55 ;  /* 0x0000003700e27308 */ /* 0x000ee20000002400 */
[C---:B------:R-:W-:Y:S02]  /*12870*/  ISETP.GE.AND P5, PT, R18.reuse, R103, PT ;  /* 0x000000671200720c */ /* 0x040fe40003fa6270 */
[----:B------:R-:W-:Y:S02]  /*12880*/  ISETP.GE.AND P4, PT, R18, R105, PT ;  /* 0x000000691200720c */ /* 0x000fe40003f86270 */
[----:B------:R-:W-:-:S02]  /*12890*/  IADD3 R18, R16, 0x49, RZ ;  /* 0x0000004910127810 */ /* 0x000fc40007ffe0ff */
[----:B-1----:R-:W-:Y:S01]  /*128a0*/  FSEL R224, R224, -INF , !P1 ;  /* 0xff800000e0e07808 */ /* 0x002fe20004800000 */
[----:B------:R-:W1:Y:S01]  /*128b0*/  MUFU.TANH R148, R25 ;  /* 0x0000001900947308 */ /* 0x000e620000002400 */
[----:B-----5:R-:W-:Y:S02]  /*128c0*/  FSEL R208, R208, -INF , !P6 ;  /* 0xff800000d0d07808 */ /* 0x020fe40007000000 */
[----:B--2---:R-:W-:Y:S02]  /*128d0*/  FSEL R60, R60, -INF , !P0 ;  /* 0xff8000003c3c7808 */ /* 0x004fe40004000000 */
[C---:B------:R-:W-:Y:S02]  /*128e0*/  ISETP.GE.AND P6, PT, R18.reuse, R103, PT ;  /* 0x000000671200720c */ /* 0x040fe40003fc6270 */
[----:B------:R-:W-:Y:S01]  /*128f0*/  ISETP.GE.AND P1, PT, R18, R105, PT ;  /* 0x000000691200720c */ /* 0x000fe20003f26270 */
[----:B------:R-:W2:Y:S01]  /*12900*/  MUFU.TANH R212, R41 ;  /* 0x0000002900d47308 */ /* 0x000ea20000002400 */
[----:B------:R-:W-:-:S02]  /*12910*/  ISETP.GE.AND P0, PT, R20, R103, PT ;  /* 0x000000671400720c */ /* 0x000fc40003f06270 */
[C---:B------:R-:W-:Y:S02]  /*12920*/  IADD3 R18, R16.reuse, 0x59, RZ ;  /* 0x0000005910127810 */ /* 0x040fe40007ffe0ff */
[----:B------:R-:W-:Y:S02]  /*12930*/  IADD3 R20, R16, 0x41, RZ ;  /* 0x0000004110147810 */ /* 0x000fe40007ffe0ff */
[----:B------:R-:W-:Y:S01]  /*12940*/  FSEL R206, R206, -INF , !P4 ;  /* 0xff800000cece7808 */ /* 0x000fe20006000000 */
[----:B------:R-:W4:Y:S01]  /*12950*/  MUFU.TANH R198, R37 ;  /* 0x0000002500c67308 */ /* 0x000f220000002400 */
[----:B------:R-:W-:Y:S02]  /*12960*/  FSEL R196, R196, -INF , !P6 ;  /* 0xff800000c4c47808 */ /* 0x000fe40007000000 */
[----:B---3--:R-:W-:Y:S02]  /*12970*/  FSEL R226, R226, -INF , !P2 ;  /* 0xff800000e2e27808 */ /* 0x008fe40005000000 */
[----:B------:R-:W-:-:S02]  /*12980*/  FSEL R228, R228, -INF , !P3 ;  /* 0xff800000e4e47808 */ /* 0x000fc40005800000 */
[C---:B------:R-:W-:Y:S01]  /*12990*/  ISETP.GE.AND P4, PT, R18.reuse, R103, PT ;  /* 0x000000671200720c */ /* 0x040fe20003f86270 */
[----:B------:R-:W3:Y:S01]  /*129a0*/  MUFU.TANH R112, R19 ;  /* 0x0000001300707308 */ /* 0x000ee20000002400 */
[----:B------:R-:W-:Y:S02]  /*129b0*/  ISETP.GE.AND P6, PT, R18, R105, PT ;  /* 0x000000691200720c */ /* 0x000fe40003fc6270 */
[C---:B------:R-:W-:Y:S02]  /*129c0*/  ISETP.GE.AND P3, PT, R20.reuse, R103, PT ;  /* 0x000000671400720c */ /* 0x040fe40003f66270 */
[----:B------:R-:W-:Y:S02]  /*129d0*/  ISETP.GE.AND P2, PT, R20, R105, PT ;  /* 0x000000691400720c */ /* 0x000fe40003f46270 */
[C---:B------:R-:W-:Y:S01]  /*129e0*/  IADD3 R18, R16.reuse, 0x69, RZ ;  /* 0x0000006910127810 */ /* 0x040fe20007ffe0ff */
[----:B------:R-:W5:Y:S01]  /*129f0*/  MUFU.TANH R186, R35 ;  /* 0x0000002300ba7308 */ /* 0x000f620000002400 */
[----:B------:R-:W-:-:S02]  /*12a00*/  IADD3 R20, R16, 0x51, RZ ;  /* 0x0000005110147810 */ /* 0x000fc40007ffe0ff */
[----:B-1----:R-:W-:Y:S02]  /*12a10*/  FSEL R148, R148, -INF , !P4 ;  /* 0xff80000094947808 */ /* 0x002fe40006000000 */
[----:B--2---:R-:W-:Y:S02]  /*12a20*/  FSEL R212, R212, -INF , !P5 ;  /* 0xff800000d4d47808 */ /* 0x004fe40006800000 */
[----:B----4-:R-:W-:Y:S01]  /*12a30*/  FSEL R198, R198, -INF , !P3 ;  /* 0xff800000c6c67808 */ /* 0x010fe20005800000 */
[----:B------:R-:W1:Y:S01]  /*12a40*/  MUFU.TANH R146, R31 ;  /* 0x0000001f00927308 */ /* 0x000e620000002400 */
[----:B------:R-:W-:Y:S02]  /*12a50*/  ISETP.GE.AND P4, PT, R18, R105, PT ;  /* 0x000000691200720c */ /* 0x000fe40003f86270 */
[C---:B------:R-:W-:Y:S02]  /*12a60*/  ISETP.GE.AND P5, PT, R20.reuse, R103, PT ;  /* 0x000000671400720c */ /* 0x040fe40003fa6270 */
[----:B------:R-:W-:-:S02]  /*12a70*/  ISETP.GE.AND P3, PT, R20, R105, PT ;  /* 0x000000691400720c */ /* 0x000fc40003f66270 */
[----:B------:R-:W-:Y:S01]  /*12a80*/  IADD3 R20, R16, 0x61, RZ ;  /* 0x0000006110147810 */ /* 0x000fe20007ffe0ff */
[----:B------:R-:W2:Y:S01]  /*12a90*/  MUFU.TANH R194, R39 ;  /* 0x0000002700c27308 */ /* 0x000ea20000002400 */
[----:B---3--:R-:W-:Y:S02]  /*12aa0*/  FSEL R112, R112, -INF , !P4 ;  /* 0xff80000070707808 */ /* 0x008fe40006000000 */
[----:B-----5:R-:W-:Y:S02]  /*12ab0*/  FSEL R186, R186, -INF , !P1 ;  /* 0xff800000baba7808 */ /* 0x020fe40004800000 */
[----:B------:R-:W-:Y:S02]  /*12ac0*/  ISETP.GT.AND P4, PT, R184, R171, PT ;  /* 0x000000abb800720c */ /* 0x000fe40003f84270 */
[----:B------:R-:W-:Y:S01]  /*12ad0*/  ISETP.GE.AND P1, PT, R20, R105, PT ;  /* 0x000000691400720c */ /* 0x000fe20003f26270 */
[----:B------:R-:W3:Y:S01]  /*12ae0*/  MUFU.TANH R150, R29 ;  /* 0x0000001d00967308 */ /* 0x000ee20000002400 */
[----:B-1----:R-:W-:-:S02]  /*12af0*/  FSEL R146, R146, -INF , !P3 ;  /* 0xff80000092927808 */ /* 0x002fc40005800000 */
[----:B------:R-:W-:Y:S02]  /*12b00*/  ISETP.GE.AND P3, PT, R18, R103, PT ;  /* 0x000000671200720c */ /* 0x000fe40003f66270 */
[----:B------:R-:W-:-:S03]  /*12b10*/  IADD3 R18, R16, 0x71, RZ ;  /* 0x0000007110127810 */ /* 0x000fc60007ffe0ff */
[----:B------:R-:W1:Y:S01]  /*12b20*/  MUFU.TANH R144, R27 ;  /* 0x0000001b00907308 */ /* 0x000e620000002400 */
[----:B--2---:R-:W-:Y:S02]  /*12b30*/  FSEL R194, R194, -INF , !P2 ;  /* 0xff800000c2c27808 */ /* 0x004fe40005000000 */
[----:B------:R-:W-:Y:S02]  /*12b40*/  ISETP.GE.AND P2, PT, R20, R103, PT ;  /* 0x000000671400720c */ /* 0x000fe40003f46270 */
[----:B------:R-:W-:-:S03]  /*12b50*/  @P4 LOP3.LUT R178, R178, 0x1, RZ, 0xfc, !PT ;  /* 0x00000001b2b24812 */ /* 0x000fc600078efcff */
[----:B------:R-:W2:Y:S01]  /*12b60*/  MUFU.TANH R118, R23 ;  /* 0x0000001700767308 */ /* 0x000ea20000002400 */
[----:B---3--:R-:W-:Y:S02]  /*12b70*/  FSEL R150, R150, -INF , !P5 ;  /* 0xff80000096967808 */ /* 0x008fe40006800000 */
[----:B------:R-:W-:-:S05]  /*12b80*/  ISETP.GE.AND P5, PT, R16, R105, PT ;  /* 0x000000691000720c */ /* 0x000fca0003fa6270 */
[----:B------:R-:W3:Y:S01]  /*12b90*/  MUFU.TANH R124, R21 ;  /* 0x00000015007c7308 */ /* 0x000ee20000002400 */
[----:B-1----:R-:W-:Y:S02]  /*12ba0*/  FSEL R144, R144, -INF , !P6 ;  /* 0xff80000090907808 */ /* 0x002fe40007000000 */
[C---:B------:R-:W-:Y:S02]  /*12bb0*/  ISETP.GE.AND P6, PT, R16.reuse, R103, PT ;  /* 0x000000671000720c */ /* 0x040fe40003fc6270 */
[----:B------:R-:W-:-:S03]  /*12bc0*/  IADD3 R16, R16, 0x79, RZ ;  /* 0x0000007910107810 */ /* 0x000fc60007ffe0ff */
[----:B------:R-:W1:Y:S01]  /*12bd0*/  MUFU.TANH R122, R17 ;  /* 0x00000011007a7308 */ /* 0x000e620000002400 */
[----:B--2---:R-:W-:Y:S02]  /*12be0*/  FSEL R118, R118, -INF , !P1 ;  /* 0xff80000076767808 */ /* 0x004fe40004800000 */
[----:B------:R-:W-:-:S05]  /*12bf0*/  ISETP.GE.AND P1, PT, R18, R103, PT ;  /* 0x000000671200720c */ /* 0x000fca0003f26270 */
[----:B------:R-:W2:Y:S01]  /*12c00*/  MUFU.TANH R66, R66 ;  /* 0x0000004200427308 */ /* 0x000ea20000002400 */
[----:B---3--:R-:W-:Y:S02]  /*12c10*/  FSEL R124, R124, -INF , !P2 ;  /* 0xff8000007c7c7808 */ /* 0x008fe40005000000 */
[----:B------:R-:W-:-:S05]  /*12c20*/  ISETP.GE.AND P2, PT, R18, R105, PT ;  /* 0x000000691200720c */ /* 0x000fca0003f46270 */
[----:B------:R-:W3:Y:S01]  /*12c30*/  MUFU.TANH R214, R45 ;  /* 0x0000002d00d67308 */ /* 0x000ee20000002400 */
[----:B-1----:R-:W-:Y:S02]  /*12c40*/  FSEL R122, R122, -INF , !P3 ;  /* 0xff8000007a7a7808 */ /* 0x002fe40005800000 */
[----:B------:R-:W-:-:S05]  /*12c50*/  ISETP.GE.AND P3, PT, R16, R103, PT ;  /* 0x000000671000720c */ /* 0x000fca0003f66270 */
[----:B------:R-:W1:Y:S01]  /*12c60*/  MUFU.TANH R12, R12 ;  /* 0x0000000c000c7308 */ /* 0x000e620000002400 */
[----:B--2---:R-:W-:Y:S01]  /*12c70*/  FSEL R66, R66, -INF , !P1 ;  /* 0xff80000042427808 */ /* 0x004fe20004800000 */
[----:B------:R-:W-:Y:S01]  /*12c80*/  BAR.SYNC.DEFER_BLOCKING 0x0 ;  /* 0x0000000000007b1d */ /* 0x000fe20000010000 */
[----:B------:R-:W-:-:S05]  /*12c90*/  ISETP.GE.AND P1, PT, R16, R105, PT ;  /* 0x000000691000720c */ /* 0x000fca0003f26270 */
[----:B------:R-:W2:Y:S01]  /*12ca0*/  MUFU.TANH R13, R13 ;  /* 0x0000000d000d7308 */ /* 0x000ea20000002400 */
[----:B---3--:R-:W-:Y:S02]  /*12cb0*/  FSEL R214, R214, -INF , !P0 ;  /* 0xff800000d6d67808 */ /* 0x008fe40004000000 */
[----:B------:R-:W-:-:S05]  /*12cc0*/  ISETP.NE.AND P0, PT, R3, RZ, PT ;  /* 0x000000ff0300720c */ /* 0x000fca0003f05270 */
[----:B------:R-:W3:Y:S01]  /*12cd0*/  MUFU.TANH R58, R58 ;  /* 0x0000003a003a7308 */ /* 0x000ee20000002400 */
[----:B-1----:R-:W-:-:S07]  /*12ce0*/  FSEL R12, R12, -INF , !P6 ;  /* 0xff8000000c0c7808 */ /* 0x002fce0007000000 */
[----:B------:R-:W1:Y:S01]  /*12cf0*/  MUFU.TANH R67, R67 ;  /* 0x0000004300437308 */ /* 0x000e620000002400 */
[----:B--2---:R-:W-:-:S07]  /*12d00*/  FSEL R13, R13, -INF , !P5 ;  /* 0xff8000000d0d7808 */ /* 0x004fce0006800000 */
[----:B------:R-:W2:Y:S01]  /*12d10*/  MUFU.TANH R50, R50 ;  /* 0x0000003200327308 */ /* 0x000ea20000002400 */
[----:B---3--:R-:W-:Y:S02]  /*12d20*/  FSEL R58, R58, -INF , !P2 ;  /* 0xff8000003a3a7808 */ /* 0x008fe40005000000 */
[----:B-1----:R-:W-:Y:S02]  /*12d30*/  FSEL R67, R67, -INF , !P3 ;  /* 0xff80000043437808 */ /* 0x002fe40005800000 */
[----:B--2---:R-:W-:Y:S01]  /*12d40*/  FSEL R50, R50, -INF , !P1 ;  /* 0xff80000032327808 */ /* 0x004fe20004800000 */
[----:B------:R-:W-:Y:S05]  /*12d50*/  @!P4 BRA `(.L_x_6091) ;  /* 0x000009d00000c947 */ /* 0x000fea0003800000 */
[----:B------:R-:W-:-:S13]  /*12d60*/  LOP3.LUT P4, RZ, R178, 0x8, RZ, 0xc0, !PT ;  /* 0x00000008b2ff7812 */ /* 0x000fda000788c0ff */
[----:B------:R-:W-:Y:S05]  /*12d70*/  @!P4 BRA `(.L_x_6092) ;  /* 0x000003a00000c947 */ /* 0x000fea0003800000 */
[----:B------:R-:W-:Y:S01]  /*12d80*/  IABS R5, c[0x0][0x2d0] ;  /* 0x0000b40000057a13 */ /* 0x000fe20000000000 */
[----:B------:R-:W-:Y:S01]  /*12d90*/  IMAD.MOV.U32 R16, RZ, RZ, RZ ;  /* 0x000000ffff107224 */ /* 0x000fe200078e00ff */
[C---:B------:R-:W-:Y:S02]  /*12da0*/  IADD3 R7, R8.reuse, -0x80, RZ ;  /* 0xffffff8008077810 */ /* 0x040fe40007ffe0ff */
[----:B------:R-:W1:Y:S01]  /*12db0*/  I2F.RP R9, R5 ;  /* 0x0000000500097306 */ /* 0x000e620000209400 */
[----:B------:R-:W-:Y:S02]  /*12dc0*/  IABS R20, R8 ;  /* 0x0000000800147213 */ /* 0x000fe40000000000 */
[----:B------:R-:W-:-:S04]  /*12dd0*/  LOP3.LUT R8, R8, c[0x0][0x2d0], RZ, 0x3c, !PT ;  /* 0x0000b40008087a12 */ /* 0x000fc800078e3cff */
[----:B------:R-:W-:Y:S01]  /*12de0*/  ISETP.GE.AND P3, PT, R8, RZ, PT ;  /* 0x000000ff0800720c */ /* 0x000fe20003f66270 */
[----:B-1----:R-:W1:Y:S02]  /*12df0*/  MUFU.RCP R17, R9 ;  /* 0x0000000900117308 */ /* 0x002e640000001000 */
[----:B-1----:R-:W-:-:S06]  /*12e00*/  IADD3 R17, R17, 0xffffffe, RZ ;  /* 0x0ffffffe11117810 */ /* 0x002fcc0007ffe0ff */
[----:B------:R-:W1:Y:S02]  /*12e10*/  F2I.FTZ.U32.TRUNC.NTZ R17, R17 ;  /* 0x0000001100117305 */ /* 0x000e64000021f000 */
[----:B-1----:R-:W-:-:S04]  /*12e20*/  IMAD.MOV R3, RZ, RZ, -R17 ;  /* 0x000000ffff037224 */ /* 0x002fc800078e0a11 */
[----:B------:R-:W-:-:S04]  /*12e30*/  IMAD R3, R3, R5, RZ ;  /* 0x0000000503037224 */ /* 0x000fc800078e02ff */
[----:B------:R-:W-:Y:S01]  /*12e40*/  IMAD.HI.U32 R3, R17, R3, R16 ;  /* 0x0000000311037227 */ /* 0x000fe200078e0010 */
[----:B------:R-:W-:Y:S02]  /*12e50*/  IABS R16, R7 ;  /* 0x0000000700107213 */ /* 0x000fe40000000000 */
[----:B------:R-:W-:-:S03]  /*12e60*/  LOP3.LUT R7, R7, c[0x0][0x2d0], RZ, 0x3c, !PT ;  /* 0x0000b40007077a12 */ /* 0x000fc600078e3cff */
        /* <DEDUP_REMOVED lines=18> */
[----:B------:R-:W-:-:S03]  /*12f90*/  @P5 IADD3 R3, R3, 0x1, RZ ;  /* 0x0000000103035810 */ /* 0x000fc60007ffe0ff */
[----:B------:R-:W-:Y:S01]  /*12fa0*/  @!P3 IMAD.MOV R9, RZ, RZ, -R9 ;  /* 0x000000ffff09b224 */ /* 0x000fe200078e0a09 */
[----:B------:R-:W-:-:S04]  /*12fb0*/  MOV R8, R3 ;  /* 0x0000000300087202 */ /* 0x000fc80000000f00 */
[----:B------:R-:W-:Y:S01]  /*12fc0*/  SEL R3, R5, R9, !P2 ;  /* 0x0000000905037207 */ /* 0x000fe20005000000 */
[----:B------:R-:W-:-:S04]  /*12fd0*/  @!P1 IMAD.MOV R8, RZ, RZ, -R8 ;  /* 0x000000ffff089224 */ /* 0x000fc800078e0a08 */
[----:B------:R-:W-:Y:S01]  /*12fe0*/  IMAD.WIDE R20, R3, 0x4, R180 ;  /* 0x0000000403147825 */ /* 0x000fe200078e02b4 */
[----:B------:R-:W-:-:S04]  /*12ff0*/  SEL R5, R5, R8, !P2 ;  /* 0x0000000805057207 */ /* 0x000fc80005000000 */
[----:B------:R-:W2:Y:S01]  /*13000*/  LDG.E R16, [R20.64] ;  /* 0x0000000614107981 */ /* 0x000ea2000c1e1900 */
        /* <DEDUP_REMOVED lines=17> */
.L_x_6092:
[----:B------:R-:W-:-:S05]  /*13120*/  IMAD.MOV.U32 R16, RZ, RZ, c[0x0][0x198] ;  /* 0x00006600ff107624 */ /* 0x000fca00078e00ff */
[----:B------:R-:W-:-:S04]  /*13130*/  LEA R16, -R16, RZ, 0x7 ;  /* 0x000000ff10107211 */ /* 0x000fc800078e39ff */
[----:B------:R-:W-:-:S03]  /*13140*/  SHF.R.S32.HI R5, RZ, 0x1f, R16 ;  /* 0x0000001fff057819 */ /* 0x000fc60000011410 */
.L_x_6093:
        /* <DEDUP_REMOVED lines=90> */
.L_x_6095:
[----:B------:R-:W-:Y:S05]  /*136f0*/  BSYNC B0 ;  /* 0x0000000000007941 */ /* 0x000fea0003800000 */
.L_x_6094:
[----:B------:R-:W0:Y:S01]  /*13700*/  LDGDEPBAR ;  /* 0x00000000000079af */ /* 0x000e220000000000 */
[----:B------:R-:W-:-:S04]  /*13710*/  LEA R182, P0, R16, R182, 0x1 ;  /* 0x000000b610b67211 */ /* 0x000fc800078008ff */
[----:B------:R-:W-:Y:S02]  /*13720*/  LEA.HI.X R183, R16, R183, R5, 0x1, P0 ;  /* 0x000000b710b77211 */ /* 0x000fe400000f0c05 */
.L_x_6091:
        /* <DEDUP_REMOVED lines=71> */
[----:B------:R-:W2:Y:S04]  /*13ba0*/  SHFL.BFLY PT, R48, R5, 0x1, 0x1f ;  /* 0x0c201f0005307f89 */ /* 0x000ea800000e0000 */
[----:B------:R-:W-:Y:S01]  /*13bb0*/  LDSM.16.MT88.4 R16, [R162+0x6000] ;  /* 0x00600000a210783b */ /* 0x000fe20000004200 */
[----:B-1----:R-:W-:-:S04]  /*13bc0*/  FMNMX.FTZ R3, R8, R3, !PT ;  /* 0x0000000308037209 */ /* 0x002fc80007810000 */
[C---:B------:R-:W-:Y:S01]  /*13bd0*/  FSETP.NEU.FTZ.AND P0, PT, R3.reuse, -INF , PT ;  /* 0xff8000000300780b */ /* 0x040fe20003f1d000 */
[----:B------:R-:W-:Y:S01]  /*13be0*/  FMUL.FTZ R51, R3, c[0x0][0x23c] ;  /* 0x00008f0003337a20 */ /* 0x000fe20000410000 */
[----:B--2---:R-:W-:Y:S02]  /*13bf0*/  FMNMX.FTZ R48, R5, R48, !PT ;  /* 0x0000003005307209 */ /* 0x004fe40007810000 */
[----:B------:R-:W-:Y:S02]  /*13c00*/  FSEL R5, R3, RZ, P0 ;  /* 0x000000ff03057208 */ /* 0x000fe40000000000 */
[----:B------:R-:W-:Y:S01]  /*13c10*/  FSEL R51, R51, RZ, P0 ;  /* 0x000000ff33337208 */ /* 0x000fe20000000000 */
[C---:B------:R-:W-:Y:S01]  /*13c20*/  FMUL.FTZ R105, R48.reuse, c[0x0][0x23c] ;  /* 0x00008f0030697a20 */ /* 0x040fe20000410000 */
[----:B------:R-:W-:Y:S01]  /*13c30*/  FSETP.NEU.FTZ.AND P1, PT, R48, -INF , PT ;  /* 0xff8000003000780b */ /* 0x000fe20003f3d000 */
[----:B------:R-:W-:Y:S02]  /*13c40*/  FADD.FTZ R0, R0, -R5 ;  /* 0x8000000500007221 */ /* 0x000fe40000010000 */
[----:B------:R-:W-:Y:S01]  /*13c50*/  FFMA.FTZ R59, R10, c[0x0][0x23c], -R51 ;  /* 0x00008f000a3b7a23 */ /* 0x000fe20000010833 */
[----:B------:R-:W-:Y:S01]  /*13c60*/  FSEL R123, R48, RZ, P1 ;  /* 0x000000ff307b7208 */ /* 0x000fe20000800000 */
[----:B------:R-:W1:Y:S01]  /*13c70*/  LDSM.16.MT88.4 R8, [R164+0x6000] ;  /* 0x00600000a408783b */ /* 0x000e620000004200 */
[----:B------:R-:W-:Y:S01]  /*13c80*/  FSEL R105, R105, RZ, P1 ;  /* 0x000000ff69697208 */ /* 0x000fe20000800000 */
[----:B------:R-:W-:-:S02]  /*13c90*/  FMUL.FTZ R121, R0, c[0x0][0x23c] ;  /* 0x00008f0000797a20 */ /* 0x000fc40000410000 */
[----:B------:R-:W-:Y:S01]  /*13ca0*/  FADD.FTZ R123, R2, -R123 ;  /* 0x8000007b027b7221 */ /* 0x000fe20000010000 */
[----:B------:R-:W-:Y:S01]  /*13cb0*/  MUFU.EX2 R59, R59 ;  /* 0x0000003b003b7308 */ /* 0x000fe20000000800 */
[--C-:B------:R-:W-:Y:S02]  /*13cc0*/  FFMA.FTZ R119, R12, c[0x0][0x23c], -R105.reuse ;  /* 0x00008f000c777a23 */ /* 0x100fe40000010869 */
[--C-:B------:R-:W-:Y:S02]  /*13cd0*/  FFMA.FTZ R109, R60, c[0x0][0x23c], -R105.reuse ;  /* 0x00008f003c6d7a23 */ /* 0x100fe40000010869 */
[--C-:B------:R-:W-:Y:S01]  /*13ce0*/  FFMA.FTZ R108, R32, c[0x0][0x23c], -R105.reuse ;  /* 0x00008f00206c7a23 */ /* 0x100fe20000010869 */
[----:B------:R-:W-:Y:S01]  /*13cf0*/  LDSM.16.MT88.4 R60, [R164+0x6800] ;  /* 0x00680000a43c783b */ /* 0x000fe20000004200 */
[----:B------:R-:W-:Y:S01]  /*13d00*/  FFMA.FTZ R57, R6, c[0x0][0x23c], -R105 ;  /* 0x00008f0006397a23 */ /* 0x000fe20000010869 */
[----:B------:R-:W-:Y:S01]  /*13d10*/  MUFU.EX2 R119, R119 ;  /* 0x0000007700777308 */ /* 0x000fe20000000800 */
[----:B------:R-:W-:-:S02]  /*13d20*/  FFMA.FTZ R134, R13, c[0x0][0x23c], -R51 ;  /* 0x00008f000d867a23 */ /* 0x000fc40000010833 */
[--C-:B------:R-:W-:Y:S02]  /*13d30*/  FFMA.FTZ R103, R14, c[0x0][0x23c], -R51.reuse ;  /* 0x00008f000e677a23 */ /* 0x100fe40000010833 */
[----:B------:R-:W-:Y:S02]  /*13d40*/  FMUL.FTZ R123, R123, c[0x0][0x23c] ;  /* 0x00008f007b7b7a20 */ /* 0x000fe40000410000 */
[----:B------:R-:W-:Y:S01]  /*13d50*/  FFMA.FTZ R0, R4, c[0x0][0x23c], -R51 ;  /* 0x00008f0004007a23 */ /* 0x000fe20000010833 */
[----:B------:R-:W2:Y:S01]  /*13d60*/  MUFU.EX2 R109, R109 ;  /* 0x0000006d006d7308 */ /* 0x000ea20000000800 */
[----:B------:R-:W-:Y:S02]  /*13d70*/  FFMA.FTZ R126, R46, c[0x0][0x23c], -R105 ;  /* 0x00008f002e7e7a23 */ /* 0x000fe40000010869 */
[----:B------:R-:W-:Y:S02]  /*13d80*/  FFMA.FTZ R132, R44, c[0x0][0x23c], -R51 ;  /* 0x00008f002c847a23 */ /* 0x000fe40000010833 */
[----:B------:R-:W3:Y:S01]  /*13d90*/  LDSM.16.MT88.4 R44, [R161+0x6800] ;  /* 0x00680000a12c783b */ /* 0x000ee20000004200 */
[----:B------:R-:W-:-:S02]  /*13da0*/  FFMA.FTZ R111, R30, c[0x0][0x23c], -R105 ;  /* 0x00008f001e6f7a23 */ /* 0x000fc40000010869 */
[----:B------:R-:W-:Y:S01]  /*13db0*/  MUFU.EX2 R108, R108 ;  /* 0x0000006c006c7308 */ /* 0x000fe20000000800 */
[--C-:B------:R-:W-:Y:S02]  /*13dc0*/  FFMA.FTZ R2, R52, c[0x0][0x23c], -R105.reuse ;  /* 0x00008f0034027a23 */ /* 0x100fe40000010869 */
[----:B------:R-:W-:Y:S01]  /*13dd0*/  FFMA.FTZ R113, R28, c[0x0][0x23c], -R105 ;  /* 0x00008f001c717a23 */ /* 0x000fe20000010869 */
[----:B------:R-:W4:Y:S01]  /*13de0*/  LDSM.16.MT88.4 R52, [R162+0x6800] ;  /* 0x00680000a234783b */ /* 0x000f220000004200 */
[--C-:B------:R-:W-:Y:S02]  /*13df0*/  FFMA.FTZ R117, R42, c[0x0][0x23c], -R51.reuse ;  /* 0x00008f002a757a23 */ /* 0x100fe40000010833 */
[--C-:B------:R-:W-:Y:S01]  /*13e00*/  FFMA.FTZ R130, R40, c[0x0][0x23c], -R51.reuse ;  /* 0x00008f0028827a23 */ /* 0x100fe20000010833 */
[----:B------:R-:W5:Y:S01]  /*13e10*/  MUFU.EX2 R57, R57 ;  /* 0x0000003900397308 */ /* 0x000f620000000800 */
[----:B--2---:R-:W-:Y:S01]  /*13e20*/  F2FP.PACK_AB R32, R109, R119 ;  /* 0x000000776d20723e */ /* 0x004fe200000000ff */
[----:B------:R-:W-:-:S02]  /*13e30*/  FFMA.FTZ R115, R232, c[0x0][0x23c], -R51 ;  /* 0x00008f00e8737a23 */ /* 0x000fc40000010833 */
[--C-:B------:R-:W-:Y:S02]  /*13e40*/  FFMA.FTZ R192, R192, c[0x0][0x23c], -R105.reuse ;  /* 0x00008f00c0c07a23 */ /* 0x100fe40000010869 */
[----:B------:R-:W-:Y:S02]  /*13e50*/  FFMA.FTZ R124, R124, c[0x0][0x23c], -R105 ;  /* 0x00008f007c7c7a23 */ /* 0x000fe40000010869 */
[----:B------:R-:W-:Y:S01]  /*13e60*/  MUFU.EX2 R134, R134 ;  /* 0x0000008600867308 */ /* 0x000fe20000000800 */
[--C-:B------:R-:W-:Y:S02]  /*13e70*/  FFMA.FTZ R114, R114, c[0x0][0x23c], -R51.reuse ;  /* 0x00008f0072727a23 */ /* 0x100fe40000010833 */
[----:B------:R-:W-:Y:S02]  /*13e80*/  FFMA.FTZ R118, R118, c[0x0][0x23c], -R51 ;  /* 0x00008f0076767a23 */ /* 0x000fe40000010833 */
[--C-:B------:R-:W-:Y:S02]  /*13e90*/  FFMA.FTZ R64, R64, c[0x0][0x23c], -R105.reuse ;  /* 0x00008f0040407a23 */ /* 0x100fe40000010869 */
[--C-:B------:R-:W-:Y:S01]  /*13ea0*/  FFMA.FTZ R65, R65, c[0x0][0x23c], -R105.reuse ;  /* 0x00008f0041417a23 */ /* 0x100fe20000010869 */
[----:B------:R-:W2:Y:S01]  /*13eb0*/  MUFU.EX2 R103, R103 ;  /* 0x0000006700677308 */ /* 0x000ea20000000800 */
[----:B-----5:R-:W-:Y:S01]  /*13ec0*/  F2FP.PACK_AB R34, R57, R108 ;  /* 0x0000006c3922723e */ /* 0x020fe200000000ff */
[----:B------:R-:W-:-:S02]  /*13ed0*/  FFMA.FTZ R66, R66, c[0x0][0x23c], -R105 ;  /* 0x00008f0042427a23 */ /* 0x000fc40000010869 */
[----:B------:R-:W-:-:S04]  /*13ee0*/  FFMA.FTZ R56, R56, c[0x0][0x23c], -R51 ;  /* 0x00008f0038387a23 */ /* 0x000fc80000010833 */
[----:B------:R-:W5:Y:S08]  /*13ef0*/  MUFU.EX2 R123, R123 ;  /* 0x0000007b007b7308 */ /* 0x000f700000000800 */
[----:B------:R-:W1:Y:S01]  /*13f00*/  MUFU.EX2 R121, R121 ;  /* 0x0000007900797308 */ /* 0x000e620000000800 */
[----:B--2---:R-:W-:-:S07]  /*13f10*/  F2FP.PACK_AB R33, R103, R134 ;  /* 0x000000866721723e */ /* 0x004fce00000000ff */
[----:B------:R-:W2:Y:S01]  /*13f20*/  MUFU.EX2 R0, R0 ;  /* 0x0000000000007308 */ /* 0x000ea20000000800 */
[-C--:B-----5:R-:W-:Y:S02]  /*13f30*/  FMUL.FTZ R20, R80, R123.reuse ;  /* 0x0000007b50147220 */ /* 0x0a0fe40000410000 */
[-C--:B------:R-:W-:Y:S02]  /*13f40*/  FMUL.FTZ R21, R81, R123.reuse ;  /* 0x0000007b51157220 */ /* 0x080fe40000410000 */
[-C--:B------:R-:W-:Y:S02]  /*13f50*/  FMUL.FTZ R76, R76, R123.reuse ;  /* 0x0000007b4c4c7220 */ /* 0x080fe40000410000 */
[----:B------:R-:W-:Y:S01]  /*13f60*/  FMUL.FTZ R77, R77, R123 ;  /* 0x0000007b4d4d7220 */ /* 0x000fe20000410000 */
[----:B------:R-:W-:Y:S01]  /*13f70*/  MUFU.EX2 R111, R111 ;  /* 0x0000006f006f7308 */ /* 0x000fe20000000800 */
[-C--:B-1----:R-:W-:Y:S02]  /*13f80*/  FMUL.FTZ R22, R82, R121.reuse ;  /* 0x0000007952167220 */ /* 0x082fe40000410000 */
[----:B------:R-:W-:-:S02]  /*13f90*/  FMUL.FTZ R23, R83, R121 ;  /* 0x0000007953177220 */ /* 0x000fc40000410000 */
[-C--:B------:R-:W-:Y:S02]  /*13fa0*/  FMUL.FTZ R78, R78, R121.reuse ;  /* 0x000000794e4e7220 */ /* 0x080fe40000410000 */
[----:B------:R-:W-:Y:S01]  /*13fb0*/  FMUL.FTZ R79, R79, R121 ;  /* 0x000000794f4f7220 */ /* 0x000fe20000410000 */
[----:B--2---:R-:W-:Y:S01]  /*13fc0*/  F2FP.PACK_AB R35, R0, R59 ;  /* 0x0000003b0023723e */ /* 0x004fe200000000ff */
[-C--:B------:R-:W-:Y:S01]  /*13fd0*/  FMUL.FTZ R4, R96, R123.reuse ;  /* 0x0000007b60047220 */ /* 0x080fe20000410000 */
[----:B------:R-:W1:Y:S01]  /*13fe0*/  MUFU.EX2 R2, R2 ;  /* 0x0000000200027308 */ /* 0x000e620000000800 */
[----:B------:R-:W-:Y:S02]  /*13ff0*/  FMUL.FTZ R5, R97, R123 ;  /* 0x0000007b61057220 */ /* 0x000fe40000410000 */
[-C--:B------:R-:W-:Y:S02]  /*14000*/  FMUL.FTZ R6, R98, R121.reuse ;  /* 0x0000007962067220 */ /* 0x080fe40000410000 */
[----:B------:R-:W-:Y:S01]  /*14010*/  FMUL.FTZ R7, R99, R121 ;  /* 0x0000007963077220 */ /* 0x000fe20000410000 */
[----:B------:R-:W-:Y:S01]  /*14020*/  HMMA.16816.F32 R20, R32, R24, R20 ;  /* 0x000000182014723c */ /* 0x000fe20000001814 */
[-C--:B------:R-:W-:Y:S01]  /*14030*/  FMUL.FTZ R12, R88, R123.reuse ;  /* 0x0000007b580c7220 */ /* 0x080fe20000410000 */
[----:B------:R-:W-:Y:S01]  /*14040*/  MUFU.EX2 R113, R113 ;  /* 0x0000007100717308 */ /* 0x000fe20000000800 */
[----:B------:R-:W-:-:S02]  /*14050*/  FMUL.FTZ R13, R89, R123 ;  /* 0x0000007b590d7220 */ /* 0x000fc40000410000 */
[-C--:B------:R-:W-:Y:S02]  /*14060*/  FMUL.FTZ R14, R90, R121.reuse ;  /* 0x000000795a0e7220 */ /* 0x080fe40000410000 */
[----:B------:R-:W-:Y:S01]  /*14070*/  FMUL.FTZ R15, R91, R121 ;  /* 0x000000795b0f7220 */ /* 0x000fe20000410000 */
[C---:B------:R-:W-:Y:S01]  /*14080*/  HMMA.16816.F32 R24, R32.reuse, R26, R76 ;  /* 0x0000001a2018723c */ /* 0x040fe2000000184c */
[-C--:B------:R-:W-:Y:S01]  /*14090*/  FMUL.FTZ R92, R92, R123.reuse ;  /* 0x0000007b5c5c7220 */ /* 0x080fe20000410000 */
[----:B------:R-:W2:Y:S01]  /*140a0*/  MUFU.EX2 R126, R126 ;  /* 0x0000007e007e7308 */ /* 0x000ea20000000800 */
[----:B------:R-:W-:Y:S01]  /*140b0*/  FMUL.FTZ R93, R93, R123 ;  /* 0x0000007b5d5d7220 */ /* 0x000fe20000410000 */
        /* <DEDUP_REMOVED lines=12> */
[----:B------:R-:W1:Y:S01]  /*14180*/  MUFU.EX2 R132, R132 ;  /* 0x0000008400847308 */ /* 0x000e620000000800 */
[----:B------:R-:W-:Y:S01]  /*14190*/  FMUL.FTZ R29, R73, R123 ;  /* 0x0000007b491d7220 */ /* 0x000fe20000410000 */
[----:B--2---:R-:W-:Y:S01]  /*141a0*/  F2FP.PACK_AB R42, R126, R113 ;  /* 0x000000717e2a723e */ /* 0x004fe200000000ff */
[-C--:B------:R-:W-:Y:S02]  /*141b0*/  FMUL.FTZ R30, R74, R121.reuse ;  /* 0x000000794a1e7220 */ /* 0x080fe40000410000 */
[----:B------:R-:W-:Y:S01]  /*141c0*/  FMUL.FTZ R31, R75, R121 ;  /* 0x000000794b1f7220 */ /* 0x000fe20000410000 */
[----:B------:R-:W-:Y:S01]  /*141d0*/  HMMA.16816.F32 R8, R32, R10, R92 ;  /* 0x0000000a2008723c */ /* 0x000fe2000000185c */
[-C--:B------:R-:W-:Y:S01]  /*141e0*/  FMUL.FTZ R68, R68, R123.reuse ;  /* 0x0000007b44447220 */ /* 0x080fe20000410000 */
[----:B------:R-:W-:Y:S01]  /*141f0*/  MUFU.EX2 R130, R130 ;  /* 0x0000008200827308 */ /* 0x000fe20000000800 */
[----:B------:R-:W-:Y:S01]  /*14200*/  FMUL.FTZ R69, R69, R123 ;  /* 0x0000007b45457220 */ /* 0x000fe20000410000 */
[----:B------:R-:W-:Y:S01]  /*14210*/  LDSM.16.MT88.4 R92, [R164+0x7800] ;  /* 0x00780000a45c783b */ /* 0x000fe20000004200 */
[----:B------:R-:W-:-:S02]  /*14220*/  FMUL.FTZ R70, R70, R121 ;  /* 0x0000007946467220 */ /* 0x000fc40000410000 */
[----:B------:R-:W-:Y:S01]  /*14230*/  FMUL.FTZ R71, R71, R121 ;  /* 0x0000007947477220 */ /* 0x000fe20000410000 */
[C---:B------:R-:W-:Y:S01]  /*14240*/  HMMA.16816.F32 R16, R32.reuse, R18, R84 ;  /* 0x000000122010723c */ /* 0x040fe20000001854 */
[----:B------:R-:W-:Y:S01]  /*14250*/  LDSM.16.MT88.4 R84, [R162+0x7800] ;  /* 0x00780000a254783b */ /* 0x000fe20000004200 */
[----:B------:R-:W2:Y:S01]  /*14260*/  MUFU.EX2 R115, R115 ;  /* 0x0000007300737308 */ /* 0x000ea20000000800 */
[----:B-1----:R-:W-:Y:S01]  /*14270*/  F2FP.PACK_AB R41, R132, R117 ;  /* 0x000000758429723e */ /* 0x002fe200000000ff */
[----:B------:R-:W-:Y:S02]  /*14280*/  FFMA.FTZ R190, R190, R123, R119 ;  /* 0x0000007bbebe7223 */ /* 0x000fe40000010077 */
[----:B------:R-:W-:Y:S02]  /*14290*/  FFMA.FTZ R134, R189, R121, R134 ;  /* 0x00000079bd867223 */ /* 0x000fe40000010086 */
[----:B------:R-:W-:Y:S01]  /*142a0*/  HMMA.16816.F32 R28, R32, R36, R28 ;  /* 0x00000024201c723c */ /* 0x000fe2000000181c */
[--C-:B------:R-:W-:Y:S01]  /*142b0*/  FFMA.FTZ R119, R116, c[0x0][0x23c], -R105.reuse ;  /* 0x00008f0074777a23 */ /* 0x100fe20000010869 */
[----:B------:R-:W-:Y:S01]  /*142c0*/  MUFU.EX2 R124, R124 ;  /* 0x0000007c007c7308 */ /* 0x000fe20000000800 */
[----:B------:R-:W-:-:S02]  /*142d0*/  FFMA.FTZ R116, R120, c[0x0][0x23c], -R105 ;  /* 0x00008f0078747a23 */ /* 0x000fc40000010869 */
[----:B------:R-:W-:Y:S02]  /*142e0*/  FFMA.FTZ R121, R122, c[0x0][0x23c], -R105 ;  /* 0x00008f007a797a23 */ /* 0x000fe40000010869 */
[----:B------:R-:W-:Y:S01]  /*142f0*/  FADD.FTZ R109, R109, R190 ;  /* 0x000000be6d6d7221 */ /* 0x000fe20000010000 */
[----:B------:R-:W-:Y:S01]  /*14300*/  HMMA.16816.F32 R32, R32, R38, R68 ;  /* 0x000000262020723c */ /* 0x000fe20000001844 */
[----:B------:R-:W1:Y:S01]  /*14310*/  LDSM.16.MT88.4 R36, [R160+0x6800] ;  /* 0x00680000a024783b */ /* 0x000e620000004200 */
[----:B--2---:R-:W-:Y:S01]  /*14320*/  F2FP.PACK_AB R43, R115, R130 ;  /* 0x00000082732b723e */ /* 0x004fe200000000ff */
[----:B------:R-:W-:Y:S01]  /*14330*/  MUFU.EX2 R119, R119 ;  /* 0x0000007700777308 */ /* 0x000fe20000000800 */
[----:B------:R-:W-:Y:S02]  /*14340*/  FADD.FTZ R134, R103, R134 ;  /* 0x0000008667867221 */ /* 0x000fe40000010000 */
[----:B------:R-:W-:Y:S02]  /*14350*/  FADD.FTZ R108, R108, R109 ;  /* 0x0000006d6c6c7221 */ /* 0x000fe40000010000 */
[----:B------:R-:W-:Y:S01]  /*14360*/  FADD.FTZ R59, R59, R134 ;  /* 0x000000863b3b7221 */ /* 0x000fe20000010000 */
[----:B---3--:R-:W-:Y:S01]  /*14370*/  HMMA.16816.F32 R20, R40, R44, R20 ;  /* 0x0000002c2814723c */ /* 0x008fe20000001814 */
[----:B------:R-:W-:Y:S01]  /*14380*/  FADD.FTZ R108, R57, R108 ;  /* 0x0000006c396c7221 */ /* 0x000fe20000010000 */
[----:B------:R-:W-:Y:S01]  /*14390*/  MUFU.EX2 R116, R116 ;  /* 0x0000007400747308 */ /* 0x000fe20000000800 */
[----:B------:R-:W-:-:S02]  /*143a0*/  FFMA.FTZ R190, R67, c[0x0][0x23c], -R105 ;  /* 0x00008f0043be7a23 */ /* 0x000fc40000010869 */
[----:B------:R-:W-:Y:S02]  /*143b0*/  FADD.FTZ R111, R111, R108 ;  /* 0x0000006c6f6f7221 */ /* 0x000fe40000010000 */
[----:B------:R-:W-:Y:S01]  /*143c0*/  FFMA.FTZ R57, R58, c[0x0][0x23c], -R51 ;  /* 0x00008f003a397a23 */ /* 0x000fe20000010833 */
[C---:B------:R-:W-:Y:S01]  /*143d0*/  HMMA.16816.F32 R24, R40.reuse, R46, R24 ;  /* 0x0000002e2818723c */ /* 0x040fe20000001818 */
[----:B------:R-:W2:Y:S01]  /*143e0*/  LDSM.16.MT88.4 R44, [R164+0x7000] ;  /* 0x00700000a42c783b */ /* 0x000ea20000004200 */
[----:B------:R-:W-:Y:S01]  /*143f0*/  MUFU.EX2 R121, R121 ;  /* 0x0000007900797308 */ /* 0x000fe20000000800 */
[----:B------:R-:W-:Y:S02]  /*14400*/  FADD.FTZ R2, R2, R111 ;  /* 0x0000006f02027221 */ /* 0x000fe40000010000 */
[--C-:B------:R-:W-:Y:S02]  /*14410*/  FFMA.FTZ R189, R50, c[0x0][0x23c], -R51.reuse ;  /* 0x00008f0032bd7a23 */ /* 0x100fe40000010833 */
[----:B------:R-:W-:Y:S01]  /*14420*/  FADD.FTZ R113, R113, R2 ;  /* 0x0000000271717221 */ /* 0x000fe20000010000 */
[----:B------:R-:W-:Y:S01]  /*14430*/  HMMA.16816.F32 R4, R40, R60, R4 ;  /* 0x0000003c2804723c */ /* 0x000fe20000001804 */
[----:B------:R-:W-:Y:S01]  /*14440*/  FFMA.FTZ R2, R49, c[0x0][0x23c], -R51 ;  /* 0x00008f0031027a23 */ /* 0x000fe20000010833 */
[----:B------:R-:W-:Y:S01]  /*14450*/  MUFU.EX2 R64, R64 ;  /* 0x0000004000407308 */ /* 0x000fe20000000800 */
[----:B------:R-:W-:-:S04]  /*14460*/  FADD.FTZ R126, R126, R113 ;  /* 0x000000717e7e7221 */ /* 0x000fc80000010000 */
[--C-:B------:R-:W-:Y:S01]  /*14470*/  FFMA.FTZ R61, R216, c[0x0][0x23c], -R51.reuse ;  /* 0x00008f00d83d7a23 */ /* 0x100fe20000010833 */
[C---:B------:R-:W-:Y:S01]  /*14480*/  HMMA.16816.F32 R8, R40.reuse, R62, R8 ;  /* 0x0000003e2808723c */ /* 0x040fe20000001808 */
[--C-:B------:R-:W-:Y:S01]  /*14490*/  FFMA.FTZ R60, R224, c[0x0][0x23c], -R51.reuse ;  /* 0x00008f00e03c7a23 */ /* 0x100fe20000010833 */
[----:B------:R-:W-:Y:S05]  /*144a0*/  MUFU.EX2 R67, R66 ;  /* 0x0000004200437308 */ /* 0x000fea0000000800 */
[--C-:B------:R-:W-:Y:S01]  /*144b0*/  FFMA.FTZ R63, R218, c[0x0][0x23c], -R51.reuse ;  /* 0x00008f00da3f7a23 */ /* 0x100fe20000010833 */
[C---:B----4-:R-:W-:Y:S01]  /*144c0*/  HMMA.16816.F32 R12, R40.reuse, R52, R12 ;  /* 0x00000034280c723c */ /* 0x050fe2000000180c */
[----:B------:R-:W-:Y:S01]  /*144d0*/  FFMA.FTZ R62, R226, c[0x0][0x23c], -R51 ;  /* 0x00008f00e23e7a23 */ /* 0x000fe20000010833 */
[----:B------:R-:W-:Y:S05]  /*144e0*/  MUFU.EX2 R61, R61 ;  /* 0x0000003d003d7308 */ /* 0x000fea0000000800 */
[--C-:B------:R-:W-:Y:S01]  /*144f0*/  FFMA.FTZ R53, R220, c[0x0][0x23c], -R105.reuse ;  /* 0x00008f00dc357a23 */ /* 0x100fe20000010869 */
[C---:B------:R-:W-:Y:S01]  /*14500*/  HMMA.16816.F32 R16, R40.reuse, R54, R16 ;  /* 0x000000362810723c */ /* 0x040fe20000001810 */
[--C-:B------:R-:W-:Y:S01]  /*14510*/  FFMA.FTZ R52, R222, c[0x0][0x23c], -R105.reuse ;  /* 0x00008f00de347a23 */ /* 0x100fe20000010869 */
[----:B------:R-:W-:Y:S05]  /*14520*/  MUFU.EX2 R63, R63 ;  /* 0x0000003f003f7308 */ /* 0x000fea0000000800 */
[--C-:B------:R-:W-:Y:S01]  /*14530*/  FFMA.FTZ R54, R230, c[0x0][0x23c], -R105.reuse ;  /* 0x00008f00e6367a23 */ /* 0x100fe20000010869 */
[C---:B-1----:R-:W-:Y:S01]  /*14540*/  HMMA.16816.F32 R28, R40.reuse, R36, R28 ;  /* 0x00000024281c723c */ /* 0x042fe2000000181c */
[----:B------:R-:W-:Y:S01]  /*14550*/  FFMA.FTZ R55, R228, c[0x0][0x23c], -R105 ;  /* 0x00008f00e4377a23 */ /* 0x000fe20000010869 */
[----:B------:R-:W1:Y:S06]  /*14560*/  MUFU.EX2 R53, R53 ;  /* 0x0000003500357308 */ /* 0x000e6c0000000800 */
[----:B------:R-:W-:Y:S01]  /*14570*/  HMMA.16816.F32 R32, R40, R38, R32 ;  /* 0x000000262820723c */ /* 0x000fe20000001820 */
[----:B------:R-:W3:Y:S01]  /*14580*/  LDSM.16.MT88.4 R40, [R162+0x7000] ;  /* 0x00700000a228783b */ /* 0x000ee20000004200 */
[----:B------:R-:W4:Y:S03]  /*14590*/  MUFU.EX2 R54, R54 ;  /* 0x0000003600367308 */ /* 0x000f260000000800 */
[----:B------:R-:W5:Y:S05]  /*145a0*/  LDSM.16.MT88.4 R36, [R161+0x7000] ;  /* 0x00700000a124783b */ /* 0x000f6a0000004200 */
[----:B------:R-:W-:Y:S01]  /*145b0*/  MUFU.EX2 R52, R52 ;  /* 0x0000003400347308 */ /* 0x000fe20000000800 */
[----:B-1----:R-:W-:-:S07]  /*145c0*/  FADD.FTZ R49, R53, R126 ;  /* 0x0000007e35317221 */ /* 0x002fce0000010000 */
[----:B------:R-:W1:Y:S01]  /*145d0*/  MUFU.EX2 R55, R55 ;  /* 0x0000003700377308 */ /* 0x000e620000000800 */
[C---:B----4-:R-:W-:Y:S01]  /*145e0*/  F2FP.PACK_AB R68, R54.reuse, R53 ;  /* 0x000000353644723e */ /* 0x050fe200000000ff */
[----:B------:R-:W-:-:S06]  /*145f0*/  FADD.FTZ R49, R54, R49 ;  /* 0x0000003136317221 */ /* 0x000fcc0000010000 */
[----:B------:R-:W4:Y:S08]  /*14600*/  MUFU.EX2 R62, R62 ;  /* 0x0000003e003e7308 */ /* 0x000f300000000800 */
[----:B------:R-:W2:Y:S01]  /*14610*/  MUFU.EX2 R60, R60 ;  /* 0x0000003c003c7308 */ /* 0x000ea20000000800 */
[----:B-1----:R-:W-:Y:S01]  /*14620*/  F2FP.PACK_AB R70, R55, R52 ;  /* 0x000000343746723e */ /* 0x002fe200000000ff */
[----:B------:R-:W-:-:S04]  /*14630*/  FADD.FTZ R52, R52, R49 ;  /* 0x0000003134347221 */ /* 0x000fc80000010000 */
[----:B------:R-:W-:Y:S01]  /*14640*/  FADD.FTZ R55, R55, R52 ;  /* 0x0000003437377221 */ /* 0x000fe20000010000 */
[----:B----4-:R-:W-:Y:S01]  /*14650*/  F2FP.PACK_AB R69, R62, R63 ;  /* 0x0000003f3e45723e */ /* 0x010fe200000000ff */
[----:B------:R-:W-:Y:S01]  /*14660*/  MUFU.EX2 R65, R65 ;  /* 0x0000004100417308 */ /* 0x000fe20000000800 */
[----:B--2---:R-:W-:-:S07]  /*14670*/  F2FP.PACK_AB R71, R60, R61 ;  /* 0x0000003d3c47723e */ /* 0x004fce00000000ff */
[----:B------:R-:W-:Y:S01]  /*14680*/  MUFU.EX2 R190, R190 ;  /* 0x000000be00be7308 */ /* 0x000fe20000000800 */
[C---:B------:R-:W-:Y:S01]  /*14690*/  HMMA.16816.F32 R96, R68.reuse, R44, R4 ;  /* 0x0000002c4460723c */ /* 0x040fe20000001804 */
[----:B------:R-:W1:Y:S06]  /*146a0*/  LDSM.16.MT88.4 R4, [R160+0x7000] ;  /* 0x00700000a004783b */ /* 0x000e6c0000004200 */
[----:B------:R-:W-:Y:S01]  /*146b0*/  MUFU.EX2 R57, R57 ;  /* 0x0000003900397308 */ /* 0x000fe20000000800 */
[--C-:B------:R-:W-:Y:S01]  /*146c0*/  FFMA.FTZ R44, R136, c[0x0][0x23c], -R51.reuse ;  /* 0x00008f00882c7a23 */ /* 0x100fe20000010833 */
[----:B---3--:R-:W-:Y:S01]  /*146d0*/  HMMA.16816.F32 R12, R68, R40, R12 ;  /* 0x00000028440c723c */ /* 0x008fe2000000180c */
[----:B------:R-:W-:-:S05]  /*146e0*/  FFMA.FTZ R45, R128, c[0x0][0x23c], -R51 ;  /* 0x00008f00802d7a23 */ /* 0x000fca0000010833 */
[----:B------:R-:W-:Y:S01]  /*146f0*/  MUFU.EX2 R2, R2 ;  /* 0x0000000200027308 */ /* 0x000fe20000000800 */
[----:B------:R-:W-:Y:S01]  /*14700*/  FFMA.FTZ R40, R202, c[0x0][0x23c], -R105 ;  /* 0x00008f00ca287a23 */ /* 0x000fe20000010869 */
[----:B------:R-:W-:Y:S01]  /*14710*/  HMMA.16816.F32 R16, R68, R42, R16 ;  /* 0x0000002a4410723c */ /* 0x000fe20000001810 */
[----:B------:R-:W-:-:S05]  /*14720*/  FFMA.FTZ R41, R200, c[0x0][0x23c], -R51 ;  /* 0x00008f00c8297a23 */ /* 0x000fca0000010833 */
[----:B------:R-:W-:Y:S01]  /*14730*/  MUFU.EX2 R44, R44 ;  /* 0x0000002c002c7308 */ /* 0x000fe20000000800 */
[--C-:B------:R-:W-:Y:S01]  /*14740*/  FFMA.FTZ R43, R204, c[0x0][0x23c], -R51.reuse ;  /* 0x00008f00cc2b7a23 */ /* 0x100fe20000010833 */
[----:B-----5:R-:W-:Y:S01]  /*14750*/  HMMA.16816.F32 R20, R68, R36, R20 ;  /* 0x000000244414723c */ /* 0x020fe20000001814 */
[----:B------:R-:W-:-:S05]  /*14760*/  FFMA.FTZ R42, R208, c[0x0][0x23c], -R51 ;  /* 0x00008f00d02a7a23 */ /* 0x000fca0000010833 */
[----:B------:R-:W-:Y:S01]  /*14770*/  MUFU.EX2 R40, R40 ;  /* 0x0000002800287308 */ /* 0x000fe20000000800 */
[--C-:B------:R-:W-:Y:S01]  /*14780*/  FFMA.FTZ R37, R214, c[0x0][0x23c], -R105.reuse ;  /* 0x00008f00d6257a23 */ /* 0x100fe20000010869 */
[----:B------:R-:W-:Y:S01]  /*14790*/  HMMA.16816.F32 R24, R68, R38, R24 ;  /* 0x000000264418723c */ /* 0x000fe20000001818 */
[----:B------:R-:W-:-:S05]  /*147a0*/  FFMA.FTZ R36, R210, c[0x0][0x23c], -R105 ;  /* 0x00008f00d2247a23 */ /* 0x000fca0000010869 */
[----:B------:R-:W-:Y:S01]  /*147b0*/  MUFU.EX2 R43, R43 ;  /* 0x0000002b002b7308 */ /* 0x000fe20000000800 */
[----:B------:R-:W-:Y:S01]  /*147c0*/  FFMA.FTZ R39, R212, c[0x0][0x23c], -R105 ;  /* 0x00008f00d4277a23 */ /* 0x000fe20000010869 */
[----:B------:R-:W-:Y:S01]  /*147d0*/  HMMA.16816.F32 R8, R68, R46, R8 ;  /* 0x0000002e4408723c */ /* 0x000fe20000001808 */
[----:B------:R-:W-:-:S05]  /*147e0*/  FFMA.FTZ R38, R206, c[0x0][0x23c], -R51 ;  /* 0x00008f00ce267a23 */ /* 0x000fca0000010833 */
[----:B------:R-:W2:Y:S01]  /*147f0*/  MUFU.EX2 R37, R37 ;  /* 0x0000002500257308 */ /* 0x000ea20000000800 */
[--C-:B------:R-:W-:Y:S01]  /*14800*/  FFMA.FTZ R47, R146, c[0x0][0x23c], -R51.reuse ;  /* 0x00008f00922f7a23 */ /* 0x100fe20000010833 */
[----:B-1----:R-:W-:Y:S01]  /*14810*/  HMMA.16816.F32 R28, R68, R4, R28 ;  /* 0x00000004441c723c */ /* 0x002fe2000000181c */
[----:B------:R-:W-:-:S05]  /*14820*/  FFMA.FTZ R46, R144, c[0x0][0x23c], -R51 ;  /* 0x00008f00902e7a23 */ /* 0x000fca0000010833 */
[----:B------:R-:W-:Y:S02]  /*14830*/  MUFU.EX2 R36, R36 ;  /* 0x0000002400247308 */ /* 0x000fe40000000800 */
[----:B------:R-:W-:Y:S06]  /*14840*/  HMMA.16816.F32 R68, R68, R6, R32 ;  /* 0x000000064444723c */ /* 0x000fec0000001820 */
[----:B------:R-:W1:Y:S01]  /*14850*/  MUFU.EX2 R39, R39 ;  /* 0x0000002700277308 */ /* 0x000e620000000800 */
[----:B--2---:R-:W-:Y:S01]  /*14860*/  F2FP.PACK_AB R4, R37, R40 ;  /* 0x000000282504723e */ /* 0x004fe200000000ff */
[----:B------:R-:W-:-:S02]  /*14870*/  FADD.FTZ R40, R40, R55 ;  /* 0x0000003728287221 */ /* 0x000fc40000010000 */
[--C-:B------:R-:W-:Y:S02]  /*14880*/  FFMA.FTZ R32, R188, c[0x0][0x23c], -R105.reuse ;  /* 0x00008f00bc207a23 */ /* 0x100fe40000010869 */
[--C-:B------:R-:W-:Y:S02]  /*14890*/  FFMA.FTZ R33, R198, c[0x0][0x23c], -R105.reuse ;  /* 0x00008f00c6217a23 */ /* 0x100fe40000010869 */
[----:B------:R-:W2:Y:S01]  /*148a0*/  MUFU.EX2 R42, R42 ;  /* 0x0000002a002a7308 */ /* 0x000ea20000000800 */
[--C-:B------:R-:W-:Y:S02]  /*148b0*/  FFMA.FTZ R34, R142, c[0x0][0x23c], -R105.reuse ;  /* 0x00008f008e227a23 */ /* 0x100fe40000010869 */
[----:B------:R-:W-:Y:S02]  /*148c0*/  FFMA.FTZ R35, R150, c[0x0][0x23c], -R105 ;  /* 0x00008f0096237a23 */ /* 0x000fe40000010869 */
[----:B------:R-:W-:-:S03]  /*148d0*/  FADD.FTZ R37, R37, R40 ;  /* 0x0000002825257221 */ /* 0x000fc60000010000 */
[----:B------:R-:W-:Y:S01]  /*148e0*/  MUFU.EX2 R41, R41 ;  /* 0x0000002900297308 */ /* 0x000fe20000000800 */
[----:B-1----:R-:W-:Y:S01]  /*148f0*/  F2FP.PACK_AB R6, R39, R36 ;  /* 0x000000242706723e */ /* 0x002fe200000000ff */
[----:B------:R-:W-:-:S04]  /*14900*/  FADD.FTZ R36, R36, R37 ;  /* 0x0000002524247221 */ /* 0x000fc80000010000 */
[----:B------:R-:W-:Y:S02]  /*14910*/  FADD.FTZ R39, R39, R36 ;  /* 0x0000002427277221 */ /* 0x000fe40000010000 */
        /* <DEDUP_REMOVED lines=33> */
[----:B-1----:R-:W-:Y:S01]  /*14b30*/  F2FP.PACK_AB R4, R33, R32 ;  /* 0x000000202104723e */ /* 0x002fe200000000ff */
[----:B------:R-:W-:-:S03]  /*14b40*/  FADD.FTZ R32, R32, R39 ;  /* 0x0000002720207221 */ /* 0x000fc60000010000 */
[----:B------:R-:W-:Y:S01]  /*14b50*/  MUFU.EX2 R26, R26 ;  /* 0x0000001a001a7308 */ /* 0x000fe20000000800 */
[----:B------:R-:W-:-:S07]  /*14b60*/  FADD.FTZ R33, R33, R32 ;  /* 0x0000002021217221 */ /* 0x000fce0000010000 */
[----:B------:R-:W1:Y:S01]  /*14b70*/  MUFU.EX2 R29, R29 ;  /* 0x0000001d001d7308 */ /* 0x000e620000000800 */
[----:B----4-:R-:W-:Y:S01]  /*14b80*/  F2FP.PACK_AB R6, R25, R24 ;  /* 0x000000181906723e */ /* 0x010fe200000000ff */
[----:B------:R-:W-:-:S04]  /*14b90*/  FADD.FTZ R24, R24, R33 ;  /* 0x0000002118187221 */ /* 0x000fc80000010000 */
[----:B------:R-:W-:Y:S02]  /*14ba0*/  FADD.FTZ R25, R25, R24 ;  /* 0x0000001819197221 */ /* 0x000fe40000010000 */
[----:B------:R-:W-:Y:S08]  /*14bb0*/  MUFU.EX2 R27, R27 ;  /* 0x0000001b001b7308 */ /* 0x000ff00000000800 */
[----:B------:R-:W4:Y:S01]  /*14bc0*/  MUFU.EX2 R28, R28 ;  /* 0x0000001c001c7308 */ /* 0x000f220000000800 */
[----:B-1----:R-:W-:-:S07]  /*14bd0*/  F2FP.PACK_AB R5, R29, R26 ;  /* 0x0000001a1d05723e */ /* 0x002fce00000000ff */
[----:B------:R-:W-:Y:S01]  /*14be0*/  MUFU.EX2 R30, R30 ;  /* 0x0000001e001e7308 */ /* 0x000fe20000000800 */
[----:B----4-:R-:W-:-:S07]  /*14bf0*/  F2FP.PACK_AB R7, R28, R27 ;  /* 0x0000001b1c07723e */ /* 0x010fce00000000ff */
[----:B------:R-:W1:Y:S01]  /*14c00*/  MUFU.EX2 R31, R31 ;  /* 0x0000001f001f7308 */ /* 0x000e620000000800 */
[C---:B---3--:R-:W-:Y:S08]  /*14c10*/  HMMA.16816.F32 R96, R4.reuse, R16, R96 ;  /* 0x000000100460723c */ /* 0x048ff00000001860 */
[C---:B------:R-:W-:Y:S01]  /*14c20*/  HMMA.16816.F32 R92, R4.reuse, R18, R92 ;  /* 0x00000012045c723c */ /* 0x040fe2000000185c */
[----:B------:R-:W3:Y:S07]  /*14c30*/  LDSM.16.MT88.4 R16, [R160+0x8000] ;  /* 0x00800000a010783b */ /* 0x000eee0000004200 */
[C---:B--2---:R-:W-:Y:S08]  /*14c40*/  HMMA.16816.F32 R80, R4.reuse, R8, R80 ;  /* 0x000000080450723c */ /* 0x044ff00000001850 */
[C---:B------:R-:W-:Y:S01]  /*14c50*/  HMMA.16816.F32 R76, R4.reuse, R10, R76 ;  /* 0x0000000a044c723c */ /* 0x040fe2000000184c */
[----:B------:R-:W2:Y:S07]  /*14c60*/  LDSM.16.MT88.4 R8, [R164+0x8800] ;  /* 0x00880000a408783b */ /* 0x000eae0000004200 */
[C---:B------:R-:W-:Y:S08]  /*14c70*/  HMMA.16816.F32 R88, R4.reuse, R12, R88 ;  /* 0x0000000c0458723c */ /* 0x040ff00000001858 */
[C---:B------:R-:W-:Y:S01]  /*14c80*/  HMMA.16816.F32 R84, R4.reuse, R14, R84 ;  /* 0x0000000e0454723c */ /* 0x040fe20000001854 */
[----:B------:R-:W4:Y:S07]  /*14c90*/  LDSM.16.MT88.4 R12, [R162+0x8800] ;  /* 0x00880000a20c783b */ /* 0x000f2e0000004200 */
[C---:B---3--:R-:W-:Y:S08]  /*14ca0*/  HMMA.16816.F32 R72, R4.reuse, R16, R72 ;  /* 0x000000100448723c */ /* 0x048ff00000001848 */
[----:B------:R-:W-:Y:S01]  /*14cb0*/  HMMA.16816.F32 R68, R4, R18, R68 ;  /* 0x000000120444723c */ /* 0x000fe20000001844 */
[----:B------:R-:W-:Y:S06]  /*14cc0*/  LDSM.16.MT88.4 R16, [R164+0x9000] ;  /* 0x00900000a410783b */ /* 0x000fec0000004200 */
[----:B------:R-:W-:Y:S01]  /*14cd0*/  F2FP.PACK_AB R4, R35, R34 ;  /* 0x000000222304723e */ /* 0x000fe200000000ff */
[----:B------:R-:W-:Y:S01]  /*14ce0*/  FADD.FTZ R34, R34, R25 ;  /* 0x0000001922227221 */ /* 0x000fe20000010000 */
[----:B------:R-:W-:-:S02]  /*14cf0*/  F2FP.PACK_AB R5, R47, R44 ;  /* 0x0000002c2f05723e */ /* 0x000fc400000000ff */
[----:B-1----:R-:W-:Y:S01]  /*14d00*/  F2FP.PACK_AB R6, R31, R30 ;  /* 0x0000001e1f06723e */ /* 0x002fe200000000ff */
[----:B------:R-:W-:Y:S01]  /*14d10*/  FADD.FTZ R35, R35, R34 ;  /* 0x0000002223237221 */ /* 0x000fe20000010000 */
[----:B------:R-:W-:-:S03]  /*14d20*/  F2FP.PACK_AB R7, R46, R45 ;  /* 0x0000002d2e07723e */ /* 0x000fc600000000ff */
[----:B------:R-:W-:-:S04]  /*14d30*/  FADD.FTZ R30, R30, R35 ;  /* 0x000000231e1e7221 */ /* 0x000fc80000010000 */
[C---:B--2---:R-:W-:Y:S08]  /*14d40*/  HMMA.16816.F32 R96, R4.reuse, R8, R96 ;  /* 0x000000080460723c */ /* 0x044ff00000001860 */
[C---:B------:R-:W-:Y:S01]  /*14d50*/  HMMA.16816.F32 R92, R4.reuse, R10, R92 ;  /* 0x0000000a045c723c */ /* 0x040fe2000000185c */
[----:B------:R-:W1:Y:S07]  /*14d60*/  LDSM.16.MT88.4 R8, [R160+0x8800] ;  /* 0x00880000a008783b */ /* 0x000e6e0000004200 */
[C---:B----4-:R-:W-:Y:S08]  /*14d70*/  HMMA.16816.F32 R88, R4.reuse, R12, R88 ;  /* 0x0000000c0458723c */ /* 0x050ff00000001858 */
[C---:B------:R-:W-:Y:S01]  /*14d80*/  HMMA.16816.F32 R84, R4.reuse, R14, R84 ;  /* 0x0000000e0454723c */ /* 0x040fe20000001854 */
[----:B------:R-:W2:Y:S07]  /*14d90*/  LDSM.16.MT88.4 R12, [R162+0x9000] ;  /* 0x00900000a20c783b */ /* 0x000eae0000004200 */
[C---:B------:R-:W-:Y:S01]  /*14da0*/  HMMA.16816.F32 R80, R4.reuse, R20, R80 ;  /* 0x000000140450723c */ /* 0x040fe20000001850 */
[----:B------:R-:W-:Y:S06]  /*14db0*/  MUFU.EX2 R20, R114 ;  /* 0x0000007200147308 */ /* 0x000fec0000000800 */
[--C-:B------:R-:W-:Y:S01]  /*14dc0*/  FFMA.FTZ R21, R110, c[0x0][0x23c], -R51.reuse ;  /* 0x00008f006e157a23 */ /* 0x100fe20000010833 */
[----:B------:R-:W-:Y:S01]  /*14dd0*/  HMMA.16816.F32 R76, R4, R22, R76 ;  /* 0x00000016044c723c */ /* 0x000fe2000000184c */
[----:B------:R-:W3:Y:S06]  /*14de0*/  MUFU.EX2 R23, R118 ;  /* 0x0000007600177308 */ /* 0x000eec0000000800 */
[----:B------:R-:W-:-:S02]  /*14df0*/  FFMA.FTZ R22, R112, c[0x0][0x23c], -R51 ;  /* 0x00008f0070167a23 */ /* 0x000fc40000010833 */
[----:B------:R-:W-:Y:S01]  /*14e00*/  MUFU.EX2 R21, R21 ;  /* 0x0000001500157308 */ /* 0x000fe20000000800 */
[C---:B-1----:R-:W-:Y:S07]  /*14e10*/  HMMA.16816.F32 R72, R4.reuse, R8, R72 ;  /* 0x000000080448723c */ /* 0x042fee0000001848 */
[----:B------:R-:W1:Y:S01]  /*14e20*/  MUFU.EX2 R22, R22 ;  /* 0x0000001600167308 */ /* 0x000e620000000800 */
[----:B------:R-:W-:Y:S01]  /*14e30*/  HMMA.16816.F32 R68, R4, R10, R68 ;  /* 0x0000000a0444723c */ /* 0x000fe20000001844 */
[----:B------:R-:W4:Y:S06]  /*14e40*/  LDSM.16.MT88.4 R8, [R161+0x9000] ;  /* 0x00900000a108783b */ /* 0x000f2c0000004200 */
[----:B------:R-:W-:-:S02]  /*14e50*/  F2FP.PACK_AB R4, R124, R119 ;  /* 0x000000777c04723e */ /* 0x000fc400000000ff */
[----:B---3--:R-:W-:Y:S02]  /*14e60*/  F2FP.PACK_AB R5, R23, R20 ;  /* 0x000000141705723e */ /* 0x008fe400000000ff */
[----:B------:R-:W-:Y:S02]  /*14e70*/  F2FP.PACK_AB R6, R121, R116 ;  /* 0x000000747906723e */ /* 0x000fe400000000ff */
[----:B-1----:R-:W-:-:S07]  /*14e80*/  F2FP.PACK_AB R7, R22, R21 ;  /* 0x000000151607723e */ /* 0x002fce00000000ff */
[C---:B--2---:R-:W-:Y:S07]  /*14e90*/  HMMA.16816.F32 R88, R4.reuse, R12, R88 ;  /* 0x0000000c0458723c */ /* 0x044fee0000001858 */
[----:B------:R-:W-:Y:S01]  /*14ea0*/  FADD.FTZ R12, R0, R59 ;  /* 0x0000003b000c7221 */ /* 0x000fe20000010000 */
[----:B------:R-:W-:Y:S01]  /*14eb0*/  HMMA.16816.F32 R96, R4, R16, R96 ;  /* 0x000000100460723c */ /* 0x000fe20000001860 */
[----:B------:R-:W1:Y:S02]  /*14ec0*/  MUFU.EX2 R0, R56 ;  /* 0x0000003800007308 */ /* 0x000e640000000800 */
[----:B------:R-:W-:-:S04]  /*14ed0*/  FADD.FTZ R117, R117, R12 ;  /* 0x0000000c75757221 */ /* 0x000fc80000010000 */
[----:B------:R-:W-:Y:S01]  /*14ee0*/  FADD.FTZ R117, R132, R117 ;  /* 0x0000007584757221 */ /* 0x000fe20000010000 */
[----:B------:R-:W-:Y:S01]  /*14ef0*/  HMMA.16816.F32 R92, R4, R18, R92 ;  /* 0x00000012045c723c */ /* 0x000fe2000000185c */
[----:B------:R-:W2:Y:S02]  /*14f00*/  LDSM.16.MT88.4 R16, [R160+0x9000] ;  /* 0x00900000a010783b */ /* 0x000ea40000004200 */
[----:B------:R-:W-:-:S04]  /*14f10*/  FADD.FTZ R130, R130, R117 ;  /* 0x0000007582827221 */ /* 0x000fc80000010000 */
[----:B------:R-:W-:Y:S01]  /*14f20*/  FADD.FTZ R130, R115, R130 ;  /* 0x0000008273827221 */ /* 0x000fe20000010000 */
[----:B------:R-:W-:Y:S01]  /*14f30*/  HMMA.16816.F32 R84, R4, R14, R84 ;  /* 0x0000000e0454723c */ /* 0x000fe20000001854 */
[----:B------:R-:W3:Y:S02]  /*14f40*/  LDSM.16.MT88.4 R12, [R164+0x9800] ;  /* 0x00980000a40c783b */ /* 0x000ee40000004200 */
[----:B------:R-:W-:-:S04]  /*14f50*/  FADD.FTZ R63, R63, R130 ;  /* 0x000000823f3f7221 */ /* 0x000fc80000010000 */
[----:B------:R-:W-:Y:S01]  /*14f60*/  FADD.FTZ R62, R62, R63 ;  /* 0x0000003f3e3e7221 */ /* 0x000fe20000010000 */
[----:B----4-:R-:W-:Y:S03]  /*14f70*/  HMMA.16816.F32 R80, R4, R8, R80 ;  /* 0x000000080450723c */ /* 0x010fe60000001850 */
[----:B------:R-:W-:-:S04]  /*14f80*/  FADD.FTZ R61, R61, R62 ;  /* 0x0000003e3d3d7221 */ /* 0x000fc80000010000 */
[----:B------:R-:W-:Y:S01]  /*14f90*/  FADD.FTZ R60, R60, R61 ;  /* 0x0000003d3c3c7221 */ /* 0x000fe20000010000 */
[----:B------:R-:W-:Y:S01]  /*14fa0*/  HMMA.16816.F32 R76, R4, R10, R76 ;  /* 0x0000000a044c723c */ /* 0x000fe2000000184c */
[----:B------:R-:W4:Y:S02]  /*14fb0*/  LDSM.16.MT88.4 R8, [R162+0x9800] ;  /* 0x00980000a208783b */ /* 0x000f240000004200 */
[----:B------:R-:W-:-:S04]  /*14fc0*/  FADD.FTZ R43, R43, R60 ;  /* 0x0000003c2b2b7221 */ /* 0x000fc80000010000 */
[----:B------:R-:W-:-:S04]  /*14fd0*/  FADD.FTZ R42, R42, R43 ;  /* 0x0000002b2a2a7221 */ /* 0x000fc80000010000 */
[----:B------:R-:W-:-:S04]  /*14fe0*/  FADD.FTZ R37, R41, R42 ;  /* 0x0000002a29257221 */ /* 0x000fc80000010000 */
[----:B------:R-:W-:Y:S01]  /*14ff0*/  FADD.FTZ R37, R38, R37 ;  /* 0x0000002526257221 */ /* 0x000fe20000010000 */
[----:B--2---:R-:W-:Y:S03]  /*15000*/  HMMA.16816.F32 R72, R4, R16, R72 ;  /* 0x000000100448723c */ /* 0x004fe60000001848 */
[----:B------:R-:W-:-:S04]  /*15010*/  FADD.FTZ R26, R26, R37 ;  /* 0x000000251a1a7221 */ /* 0x000fc80000010000 */
[----:B------:R-:W-:Y:S01]  /*15020*/  FADD.FTZ R26, R29, R26 ;  /* 0x0000001a1d1a7221 */ /* 0x000fe20000010000 */
[----:B------:R-:W-:Y:S01]  /*15030*/  HMMA.16816.F32 R68, R4, R18, R68 ;  /* 0x000000120444723c */ /* 0x000fe20000001844 */
[----:B------:R-:W2:Y:S06]  /*15040*/  LDSM.16.MT88.4 R16, [R161+0x9800] ;  /* 0x00980000a110783b */ /* 0x000eac0000004200 */
[----:B------:R-:W-:Y:S02]  /*15050*/  F2FP.PACK_AB R4, R67, R64 ;  /* 0x000000404304723e */ /* 0x000fe400000000ff */
[----:B-1----:R-:W-:-:S02]  /*15060*/  F2FP.PACK_AB R5, R57, R0 ;  /* 0x000000003905723e */ /* 0x002fc400000000ff */
[----:B------:R-:W-:Y:S02]  /*15070*/  F2FP.PACK_AB R6, R190, R65 ;  /* 0x00000041be06723e */ /* 0x000fe400000000ff */
[----:B------:R-:W-:-:S07]  /*15080*/  F2FP.PACK_AB R7, R189, R2 ;  /* 0x00000002bd07723e */ /* 0x000fce00000000ff */
[C---:B---3--:R-:W-:Y:S08]  /*15090*/  HMMA.16816.F32 R96, R4.reuse, R12, R96 ;  /* 0x0000000c0460723c */ /* 0x048ff00000001860 */
[C---:B------:R-:W-:Y:S01]  /*150a0*/  HMMA.16816.F32 R92, R4.reuse, R14, R92 ;  /* 0x0000000e045c723c */ /* 0x040fe2000000185c */
[----:B------:R-:W1:Y:S07]  /*150b0*/  LDSM.16.MT88.4 R12, [R160+0x9800] ;  /* 0x00980000a00c783b */ /* 0x000e6e0000004200 */
[C---:B----4-:R-:W-:Y:S07]  /*150c0*/  HMMA.16816.F32 R88, R4.reuse, R8, R88 ;  /* 0x000000080458723c */ /* 0x050fee0000001858 */
[----:B------:R-:W-:Y:S01]  /*150d0*/  FADD.FTZ R9, R27, R26 ;  /* 0x0000001a1b097221 */ /* 0x000fe20000010000 */
[----:B------:R-:W-:Y:S03]  /*150e0*/  HMMA.16816.F32 R84, R4, R10, R84 ;  /* 0x0000000a0454723c */ /* 0x000fe60000001854 */
[----:B------:R-:W-:-:S04]  /*150f0*/  FADD.FTZ R9, R28, R9 ;  /* 0x000000091c097221 */ /* 0x000fc80000010000 */
[----:B------:R-:W-:Y:S01]  /*15100*/  FADD.FTZ R8, R44, R9 ;  /* 0x000000092c087221 */ /* 0x000fe20000010000 */
[----:B--2---:R-:W-:Y:S03]  /*15110*/  HMMA.16816.F32 R80, R4, R16, R80 ;  /* 0x000000100450723c */ /* 0x004fe60000001850 */
[----:B------:R-:W-:-:S04]  /*15120*/  FADD.FTZ R8, R47, R8 ;  /* 0x000000082f087221 */ /* 0x000fc80000010000 */
        /* <DEDUP_REMOVED lines=17> */
[----:B------:R-:W-:Y:S01]  /*15240*/  FADD.FTZ R57, R57, R0 ;  /* 0x0000000039397221 */ /* 0x000fe20000010000 */
[----:B------:R-:W-:Y:S01]  /*15250*/  MOV R0, R3 ;  /* 0x0000000300007202 */ /* 0x000fe20000000f00 */
[----:B------:R-:W-:Y:S02]  /*15260*/  FADD.FTZ R65, R65, R64 ;  /* 0x0000004041417221 */ /* 0x000fe40000010000 */
[----:B------:R-:W-:Y:S02]  /*15270*/  FADD.FTZ R2, R2, R57 ;  /* 0x0000003902027221 */ /* 0x000fe40000010000 */
[----:B------:R-:W-:Y:S02]  /*15280*/  FADD.FTZ R190, R190, R65 ;  /* 0x00000041bebe7221 */ /* 0x000fe40000010000 */
[----:B------:R-:W-:Y:S01]  /*15290*/  FADD.FTZ R189, R189, R2 ;  /* 0x00000002bdbd7221 */ /* 0x000fe20000010000 */
[----:B------:R-:W-:-:S02]  /*152a0*/  MOV R2, R48 ;  /* 0x0000003000027202 */ /* 0x000fc40000000f00 */
.L_x_6088:
[----:B------:R-:W-:-:S13]  /*152b0*/  LOP3.LUT P0, RZ, R178, 0x1, RZ, 0xc0, !PT ;  /* 0x00000001b2ff7812 */ /* 0x000fda000780c0ff */
[----:B------:R-:W-:Y:S05]  /*152c0*/  @!P0 BRA `(.L_x_6096) ;  /* 0x00003d8000008947 */ /* 0x000fea0003800000 */
[----:B------:R-:W-:Y:S01]  /*152d0*/  IMAD.MOV.U32 R188, RZ, RZ, c[0x0][0x1a0] ;  /* 0x00006800ffbc7624 */ /* 0x000fe200078e00ff */
[----:B------:R-:W-:Y:S02]  /*152e0*/  MOV R103, R0 ;  /* 0x0000000000677202 */ /* 0x000fe40000000f00 */
[----:B------:R-:W-:Y:S01]  /*152f0*/  MOV R105, R2 ;  /* 0x0000000200697202 */ /* 0x000fe20000000f00 */
[----:B------:R-:W-:-:S05]  /*15300*/  IMAD.U32 R187, R188, -0x80, RZ ;  /* 0xffffff80bcbb7824 */ /* 0x000fca00078e00ff */
[----:B------:R-:W-:Y:S02]  /*15310*/  SHF.R.S32.HI R186, RZ, 0x1f, R187 ;  /* 0x0000001fffba7819 */ /* 0x000fe400000114bb */
.L_x_6100:
[----:B------:R-:W-:Y:S04]  /*15320*/  DEPBAR.LE SB0, 0x0 ;  /* 0x000080000000791a */ /* 0x000fe80000000000 */
[----:B------:R-:W-:Y:S01]  /*15330*/  BAR.SYNC.DEFER_BLOCKING 0x0 ;  /* 0x0000000000007b1d */ /* 0x000fe20000010000 */
[----:B------:R-:W-:Y:S01]  /*15340*/  LOP3.LUT P6, RZ, R178, 0x8, RZ, 0xc0, !PT ;  /* 0x00000008b2ff7812 */ /* 0x000fe200078cc0ff */
        /* <DEDUP_REMOVED lines=63> */
.L_x_6097:
        /* <DEDUP_REMOVED lines=14> */
[C---:B------:R-:W-:Y:S02]  /*15820*/  @!P0 LEA.HI.X R2, R188.reuse, R9, R2, 0x5, P1 ;  /* 0x00000009bc028211 */ /* 0x040fe400008f2c02 */
        /* <DEDUP_REMOVED lines=11> */
[----:B------:R-:W-:Y:S01]  /*158e0*/  @!P0 IMAD.WIDE.U32 R14, R188, 0x30, R14 ;  /* 0x00000030bc0e8825 */ /* 0x000fe200078e000e */
        /* <DEDUP_REMOVED lines=69> */
[----:B------:R-:W1:Y:S08]  /*15d40*/  LDSM.16.M88.4 R136, [R169+0x5000] ;  /* 0x00500000a988783b */ /* 0x000e700000000200 */
[----:B------:R-:W2:Y:S08]  /*15d50*/  LDSM.16.M88.4 R64, [R169+0x5800] ;  /* 0x00580000a940783b */ /* 0x000eb00000000200 */
[----:B------:R-:W-:Y:S08]  /*15d60*/  LDSM.16.M88.4 R140, [R168] ;  /* 0x00000000a88c783b */ /* 0x000ff00000000200 */
[----:B------:R-:W2:Y:S08]  /*15d70*/  LDSM.16.M88.4 R144, [R163+0x2000] ;  /* 0x00200000a390783b */ /* 0x000eb00000000200 */
[----:B------:R-:W3:Y:S08]  /*15d80*/  LDSM.16.M88.4 R148, [R163+0x2800] ;  /* 0x00280000a394783b */ /* 0x000ef00000000200 */
[----:B------:R-:W3:Y:S01]  /*15d90*/  LDSM.16.M88.4 R152, [R163+0x3000] ;  /* 0x00300000a398783b */ /* 0x000ee20000000200 */
[C---:B-1----:R-:W-:Y:S08]  /*15da0*/  HMMA.16816.F32 R4, R108.reuse, R112, RZ ;  /* 0x000000706c04723c */ /* 0x042ff000000018ff */
[C---:B------:R-:W-:Y:S01]  /*15db0*/  HMMA.16816.F32 R8, R108.reuse, R114, RZ ;  /* 0x000000726c08723c */ /* 0x040fe200000018ff */
[----:B------:R-:W-:Y:S07]  /*15dc0*/  LDSM.16.M88.4 R112, [R163+0x4000] ;  /* 0x00400000a370783b */ /* 0x000fee0000000200 */
        /* <DEDUP_REMOVED lines=221> */
[----:B------:R-:W-:Y:S04]  /*16ba0*/  IABS R0, c[0x0][0x2d0] ;  /* 0x0000b40000007a13 */ /* 0x000fe80000000000 */
[----:B------:R-:W2:Y:S10]  /*16bb0*/  I2F.RP R7, R0 ;  /* 0x0000000000077306 */ /* 0x000eb40000209400 */
[----:B--2---:R-:W2:Y:S02]  /*16bc0*/  MUFU.RCP R2, R7 ;  /* 0x0000000700027308 */ /* 0x004ea40000001000 */
[----:B--2---:R-:W-:Y:S01]  /*16bd0*/  IADD3 R10, R2, 0xffffffe, RZ ;  /* 0x0ffffffe020a7810 */ /* 0x004fe20007ffe0ff */
[----:B------:R-:W-:Y:S07]  /*16be0*/  IMAD.SHL.U32 R2, R184, 0x80, RZ ;  /* 0x00000080b8027824 */ /* 0x000fee00078e00ff */
[----:B------:R-:W2:Y:S01]  /*16bf0*/  F2I.FTZ.U32.TRUNC.NTZ R11, R10 ;  /* 0x0000000a000b7305 */ /* 0x000ea2000021f000 */
[C---:B------:R-:W-:Y:S02]  /*16c00*/  IADD3 R9, R2.reuse, -0x80, RZ ;  /* 0xffffff8002097810 */ /* 0x040fe40007ffe0ff */
[----:B------:R-:W-:Y:S02]  /*16c10*/  IABS R6, R2 ;  /* 0x0000000200067213 */ /* 0x000fe40000000000 */
[----:B------:R-:W-:Y:S02]  /*16c20*/  LOP3.LUT R2, R2, c[0x0][0x2d0], RZ, 0x3c, !PT ;  /* 0x0000b40002027a12 */ /* 0x000fe400078e3cff */
[----:B------:R-:W-:Y:S02]  /*16c30*/  IABS R4, R9 ;  /* 0x0000000900047213 */ /* 0x000fe40000000000 */
        /* <DEDUP_REMOVED lines=49> */
.L_x_6099:
[----:B------:R2:W-:Y:S01]  /*16f50*/  @P0 STS.128 [R179+0x2000], RZ ;  /* 0x002000ffb3000388 */ /* 0x0005e20000000c00 */
[C---:B------:R-:W-:Y:S01]  /*16f60*/  LEA R22, P4, R4.reuse, R182, 0x1 ;  /* 0x000000b604167211 */ /* 0x040fe200078808ff */
[----:B------:R-:W-:Y:S01]  /*16f70*/  @!P0 IMAD.MOV.U32 R6, RZ, RZ, c[0x0][0x19c] ;  /* 0x00006700ff068624 */ /* 0x000fe200078e00ff */
[-C--:B------:R-:W-:Y:S01]  /*16f80*/  @!P0 LEA R11, P1, R21, R4.reuse, 0x6 ;  /* 0x00000004150b8211 */ /* 0x080fe200078230ff */
[----:B------:R-:W-:Y:S01]  /*16f90*/  @!P0 IMAD.MOV.U32 R2, RZ, RZ, c[0x0][0x19c] ;  /* 0x00006700ff028624 */ /* 0x000fe200078e00ff */
[--C-:B------:R-:W-:Y:S01]  /*16fa0*/  LEA.HI.X R23, R4, R183, R5.reuse, 0x1, P4 ;  /* 0x000000b704177211 */ /* 0x100fe200020f0c05 */
[----:B------:R-:W-:Y:S01]  /*16fb0*/  @!P0 IMAD.MOV.U32 R16, RZ, RZ, R4 ;  /* 0x000000ffff108224 */ /* 0x000fe200078e0004 */
[-C--:B------:R-:W-:Y:S01]  /*16fc0*/  @!P0 IADD3 R7, P3, R175, R4.reuse, RZ ;  /* 0x00000004af078210 */ /* 0x080fe20007f7e0ff */
[--C-:B------:R-:W-:Y:S01]  /*16fd0*/  @!P0 IMAD.MOV.U32 R17, RZ, RZ, R5.reuse ;  /* 0x000000ffff118224 */ /* 0x100fe200078e0005 */
[-C--:B------:R-:W-:Y:S01]  /*16fe0*/  @!P0 MOV R14, R4.reuse ;  /* 0x00000004000e8202 */ /* 0x080fe20000000f00 */
[----:B------:R-:W-:Y:S01]  /*16ff0*/  @!PT LDS RZ, [RZ] ;  /* 0x00000000fffff984 */ /* 0x000fe20000000800 */
[----:B------:R-:W-:Y:S01]  /*17000*/  @!PT LDS RZ, [RZ] ;  /* 0x00000000fffff984 */ /* 0x000fe20000000800 */
[----:B------:R-:W-:Y:S01]  /*17010*/  @!PT LDS RZ, [RZ] ;  /* 0x00000000fffff984 */ /* 0x000fe20000000800 */
[----:B------:R2:W-:Y:S01]  /*17020*/  @!P0 LDGSTS.E.BYPASS.LTC128B.128 [R179+0x2000], [R22.64] ;  /* 0x0200000016b38fae */ /* 0x0005e2000b901d46 */
[C---:B------:R-:W-:Y:S01]  /*17030*/  @!P0 LEA R9, P2, R21.reuse, R4, 0x5 ;  /* 0x0000000415098211 */ /* 0x040fe200078428ff */
[--C-:B------:R-:W-:Y:S01]  /*17040*/  @!P0 IMAD.MOV.U32 R15, RZ, RZ, R5.reuse ;  /* 0x000000ffff0f8224 */ /* 0x100fe200078e0005 */
[-C--:B------:R-:W-:Y:S01]  /*17050*/  @!P0 LEA.HI.X R6, R21, R5.reuse, R6, 0x6, P1 ;  /* 0x0000000515068211 */ /* 0x080fe200008f3406 */
[----:B------:R2:W-:Y:S01]  /*17060*/  @P0 STS.128 [R179+0x2800], RZ ;  /* 0x002800ffb3000388 */ /* 0x0005e20000000c00 */
[-C--:B------:R-:W-:Y:S01]  /*17070*/  @!P0 LEA R20, P1, R7, R182.reuse, 0x1 ;  /* 0x000000b607148211 */ /* 0x080fe200078208ff */
[----:B------:R-:W-:Y:S01]  /*17080*/  @!P0 IMAD.MOV.U32 R12, RZ, RZ, R4 ;  /* 0x000000ffff0c8224 */ /* 0x000fe200078e0004 */
[-C--:B------:R-:W-:Y:S01]  /*17090*/  @!P0 IADD3.X R0, R174, R5.reuse, RZ, P3, !PT ;  /* 0x00000005ae008210 */ /* 0x080fe20001ffe4ff */
[--C-:B------:R-:W-:Y:S01]  /*170a0*/  @!P0 IMAD.MOV.U32 R13, RZ, RZ, R5.reuse ;  /* 0x000000ffff0d8224 */ /* 0x100fe200078e0005 */
[C---:B------:R-:W-:Y:S01]  /*170b0*/  @!P0 LEA.HI.X R2, R21.reuse, R5, R2, 0x5, P2 ;  /* 0x0000000515028211 */ /* 0x040fe200010f2c02 */
[----:B------:R-:W-:Y:S01]  /*170c0*/  @!P0 IMAD.WIDE.U32 R18, R21, 0x30, R4 ;  /* 0x0000003015128825 */ /* 0x000fe200078e0004 */
[-C--:B------:R-:W-:Y:S03]  /*170d0*/  @!P0 LEA R8, P2, R9, R182.reuse, 0x1 ;  /* 0x000000b609088211 */ /* 0x080fe600078408ff */
[----:B------:R-:W-:Y:S01]  /*170e0*/  @!P0 IMAD.WIDE.U32 R16, R21, 0x50, R16 ;  /* 0x0000005015108825 */ /* 0x000fe200078e0010 */
[-C--:B------:R-:W-:Y:S03]  /*170f0*/  @!P0 LEA.HI.X R9, R9, R183.reuse, R2, 0x1, P2 ;  /* 0x000000b709098211 */ /* 0x080fe600010f0c02 */
[C---:B------:R-:W-:Y:S04]  /*17100*/  @!P0 IMAD.WIDE.U32 R14, R21.reuse, 0x60, R14 ;  /* 0x00000060150e8825 */ /* 0x040fe800078e000e */
[----:B------:R-:W-:Y:S01]  /*17110*/  @!P0 IMAD.WIDE.U32 R12, R21, 0x70, R12 ;  /* 0x00000070150c8825 */ /* 0x000fe200078e000c */
[-C--:B------:R-:W-:Y:S02]  /*17120*/  @!P0 LEA.HI.X R21, R7, R183.reuse, R0, 0x1, P1 ;  /* 0x000000b707158211 */ /* 0x080fe400008f0c00 */
        /* <DEDUP_REMOVED lines=21> */
[----:B------:R-:W-:Y:S01]  /*17280*/  @!P0 IMAD.MOV.U32 R0, RZ, RZ, c[0x0][0x19c] ;  /* 0x00006700ff008624 */ /* 0x000fe200078e00ff */
[----:B------:R-:W-:Y:S01]  /*17290*/  @!P0 LEA R10, P1, R12, R182, 0x1 ;  /* 0x000000b60c0a8211 */ /* 0x000fe200078208ff */
[----:B------:R-:W-:Y:S01]  /*172a0*/  @!P0 IMAD.MOV.U32 R2, RZ, RZ, c[0x0][0x19c] ;  /* 0x00006700ff028624 */ /* 0x000fe200078e00ff */
[----:B------:R-:W-:Y:S01]  /*172b0*/  @!PT LDS RZ, [RZ] ;  /* 0x00000000fffff984 */ /* 0x000fe20000000800 */
[----:B------:R-:W-:Y:S01]  /*172c0*/  @!PT LDS RZ, [RZ] ;  /* 0x00000000fffff984 */ /* 0x000fe20000000800 */
[----:B------:R-:W-:Y:S01]  /*172d0*/  @!PT LDS RZ, [RZ] ;  /* 0x00000000fffff984 */ /* 0x000fe20000000800 */
[----:B------:R2:W-:Y:S01]  /*172e0*/  @!P0 LDGSTS.E.BYPASS.LTC128B.128 [R179+0x3800], [R26.64] ;  /* 0x038000001ab38fae */ /* 0x0005e2000b901d46 */
[----:B------:R-:W-:Y:S01]  /*172f0*/  @!P0 IMAD R7, R0, 0x50, RZ ;  /* 0x0000005000078824 */ /* 0x000fe200078e02ff */
[-C--:B------:R-:W-:Y:S01]  /*17300*/  @!P0 LEA.HI.X R5, R14, R183.reuse, R11, 0x1, P2 ;  /* 0x000000b70e058211 */ /* 0x080fe200010f0c0b */
[----:B------:R-:W-:Y:S01]  /*17310*/  @!P0 IMAD R19, R2, 0x70, RZ ;  /* 0x0000007002138824 */ /* 0x000fe200078e02ff */
[----:B------:R2:W-:Y:S01]  /*17320*/  @P0 STS.128 [R179+0x4000], RZ ;  /* 0x004000ffb3000388 */ /* 0x0005e20000000c00 */
[----:B------:R-:W-:Y:S01]  /*17330*/  @!P0 IMAD.IADD R7, R7, 0x1, R17 ;  /* 0x0000000107078824 */ /* 0x000fe200078e0211 */
[----:B------:R-:W-:Y:S01]  /*17340*/  MOV R182, R22 ;  /* 0x0000001600b67202 */ /* 0x000fe20000000f00 */
[----:B------:R-:W-:Y:S01]  /*17350*/  @!P0 IMAD.IADD R19, R19, 0x1, R13 ;  /* 0x0000000113138824 */ /* 0x000fe200078e020d */
[----:B------:R-:W-:Y:S01]  /*17360*/  @!PT LDS RZ, [RZ] ;  /* 0x00000000fffff984 */ /* 0x000fe20000000800 */
[----:B------:R-:W-:Y:S01]  /*17370*/  @!PT LDS RZ, [RZ] ;  /* 0x00000000fffff984 */ /* 0x000fe20000000800 */
[----:B------:R-:W-:Y:S01]  /*17380*/  @!PT LDS RZ, [RZ] ;  /* 0x00000000fffff984 */ /* 0x000fe20000000800 */
[----:B------:R2:W-:Y:S02]  /*17390*/  @!P0 LDGSTS.E.BYPASS.LTC128B.128 [R179+0x4000], [R24.64] ;  /* 0x0400000018b38fae */ /* 0x0005e4000b901d46 */
[-C--:B------:R-:W-:Y:S02]  /*173a0*/  @!P0 LEA.HI.X R7, R16, R183.reuse, R7, 0x1, P3 ;  /* 0x000000b710078211 */ /* 0x080fe400018f0c07 */
        /* <DEDUP_REMOVED lines=18> */
.L_x_6098:
        /* <DEDUP_REMOVED lines=103> */
[----:B------:R-:W-:Y:S02]  /*17b40*/  FFMA.FTZ R65, R225, c[0x0][0x23c], -R110 ;  /* 0x00008f00e1417a23 */ /* 0x000fe4000001086e */
[----:B------:R-:W-:Y:S02]  /*17b50*/  FFMA.FTZ R67, R230, c[0x0][0x23c], -R39 ;  /* 0x00008f00e6437a23 */ /* 0x000fe40000010827 */
        /* <DEDUP_REMOVED lines=12> */
[C---:B---3--:R-:W-:Y:S02]  /*17c20*/  FFMA.FTZ R85, R37.reuse, R190, R57 ;  /* 0x000000be25557223 */ /* 0x048fe40000010039 */
[C---:B------:R-:W-:Y:S02]  /*17c30*/  FMUL.FTZ R6, R38.reuse, R98 ;  /* 0x0000006226067220 */ /* 0x040fe40000410000 */
[C---:B------:R-:W-:Y:S01]  /*17c40*/  FMUL.FTZ R7, R38.reuse, R99 ;  /* 0x0000006326077220 */ /* 0x040fe20000410000 */
[----:B------:R-:W3:Y:S01]  /*17c50*/  MUFU.EX2 R109, R109 ;  /* 0x0000006d006d7308 */ /* 0x000ee20000000800 */
[C---:B------:R-:W-:Y:S02]  /*17c60*/  FMUL.FTZ R24, R37.reuse, R76 ;  /* 0x0000004c25187220 */ /* 0x040fe40000410000 */
[----:B------:R-:W-:Y:S01]  /*17c70*/  FMUL.FTZ R26, R38, R78 ;  /* 0x0000004e261a7220 */ /* 0x000fe20000410000 */
[----:B-1----:R-:W-:Y:S01]  /*17c80*/  F2FP.PACK_AB R40, R112, R57 ;  /* 0x000000397028723e */ /* 0x002fe200000000ff */
[C---:B------:R-:W-:Y:S02]  /*17c90*/  FMUL.FTZ R32, R37.reuse, R68 ;  /* 0x0000004425207220 */ /* 0x040fe40000410000 */
[C---:B------:R-:W-:Y:S02]  /*17ca0*/  FMUL.FTZ R33, R37.reuse, R69 ;  /* 0x0000004525217220 */ /* 0x040fe40000410000 */
[C---:B------:R-:W-:Y:S01]  /*17cb0*/  FMUL.FTZ R34, R38.reuse, R70 ;  /* 0x0000004626227220 */ /* 0x040fe20000410000 */
[----:B------:R-:W-:Y:S01]  /*17cc0*/  MUFU.EX2 R111, R111 ;  /* 0x0000006f006f7308 */ /* 0x000fe20000000800 */
[C---:B------:R-:W-:Y:S02]  /*17cd0*/  FMUL.FTZ R35, R38.reuse, R71 ;  /* 0x0000004726237220 */ /* 0x040fe40000410000 */
[C---:B------:R-:W-:Y:S02]  /*17ce0*/  FMUL.FTZ R16, R37.reuse, R84 ;  /* 0x0000005425107220 */ /* 0x040fe40000410000 */
[----:B--2---:R-:W-:Y:S02]  /*17cf0*/  FFMA.FTZ R78, R38, R189, R56 ;  /* 0x000000bd264e7223 */ /* 0x004fe40000010038 */
[----:B------:R-:W-:Y:S02]  /*17d00*/  FMUL.FTZ R25, R37, R77 ;  /* 0x0000004d25197220 */ /* 0x000fe40000410000 */
[--C-:B------:R-:W-:Y:S01]  /*17d10*/  FFMA.FTZ R77, R224, c[0x0][0x23c], -R39.reuse ;  /* 0x00008f00e04d7a23 */ /* 0x100fe20000010827 */
[----:B------:R-:W1:Y:S01]  /*17d20*/  MUFU.EX2 R108, R108 ;  /* 0x0000006c006c7308 */ /* 0x000e620000000800 */
[----:B------:R-:W-:Y:S02]  /*17d30*/  FMUL.FTZ R27, R38, R79 ;  /* 0x0000004f261b7220 */ /* 0x000fe40000410000 */
[----:B------:R-:W-:Y:S01]  /*17d40*/  FFMA.FTZ R79, R211, c[0x0][0x23c], -R110 ;  /* 0x00008f00d34f7a23 */ /* 0x000fe2000001086e */
[C---:B---3--:R-:W-:Y:S01]  /*17d50*/  F2FP.PACK_AB R41, R109.reuse, R56 ;  /* 0x000000386d29723e */ /* 0x048fe200000000ff */
[----:B------:R-:W-:Y:S01]  /*17d60*/  FADD.FTZ R78, R109, R78 ;  /* 0x0000004e6d4e7221 */ /* 0x000fe20000010000 */
[----:B------:R-:W-:Y:S01]  /*17d70*/  LDSM.16.MT88.4 R56, [R160+0x8000] ;  /* 0x00800000a038783b */ /* 0x000fe20000004200 */
        /* <DEDUP_REMOVED lines=22> */
[----:B------:R-:W-:Y:S02]  /*17ee0*/  FFMA.FTZ R124, R153, c[0x0][0x23c], -R110 ;  /* 0x00008f00997c7a23 */ /* 0x000fe4000001086e */
[--C-:B------:R-:W-:Y:S01]  /*17ef0*/  FFMA.FTZ R125, R194, c[0x0][0x23c], -R39.reuse ;  /* 0x00008f00c27d7a23 */ /* 0x100fe20000010827 */
[----:B--2---:R-:W-:Y:S01]  /*17f00*/  F2FP.PACK_AB R43, R66, R103 ;  /* 0x00000067422b723e */ /* 0x004fe200000000ff */
        /* <DEDUP_REMOVED lines=23> */
[----:B------:R-:W1:Y:S01]  /*18080*/  MUFU.EX2 R77, R77 ;  /* 0x0000004d004d7308 */ /* 0x000e620000000800 */
        /* <DEDUP_REMOVED lines=10> */
[----:B------:R-:W2:Y:S01]  /*18130*/  MUFU.EX2 R81, R81 ;  /* 0x0000005100517308 */ /* 0x000ea20000000800 */
        /* <DEDUP_REMOVED lines=9> */
[C---:B------:R-:W-:Y:S01]  /*181d0*/  HMMA.16816.F32 R28, R40.reuse, R44, R28 ;  /* 0x0000002c281c723c */ /* 0x040fe2000000181c */
[----:B------:R-:W3:Y:S02]  /*181e0*/  MUFU.EX2 R72, R72 ;  /* 0x0000004800487308 */ /* 0x000ee40000000800 */
[--C-:B------:R-:W-:Y:S02]  /*181f0*/  FFMA.FTZ R37, R155, c[0x0][0x23c], -R110.reuse ;  /* 0x00008f009b257a23 */ /* 0x100fe4000001086e */
[--C-:B------:R-:W-:Y:S02]  /*18200*/  FFMA.FTZ R109, R147, c[0x0][0x23c], -R110.reuse ;  /* 0x00008f00936d7a23 */ /* 0x100fe4000001086e */
[--C-:B------:R-:W-:Y:S01]  /*18210*/  FFMA.FTZ R130, R145, c[0x0][0x23c], -R110.reuse ;  /* 0x00008f0091827a23 */ /* 0x100fe2000001086e */
[----:B------:R-:W-:Y:S01]  /*18220*/  HMMA.16816.F32 R32, R40, R46, R32 ;  /* 0x0000002e2820723c */ /* 0x000fe20000001820 */
[----:B------:R-:W4:Y:S02]  /*18230*/  LDSM.16.MT88.4 R44, [R161+0x6800] ;  /* 0x00680000a12c783b */ /* 0x000f240000004200 */
[----:B------:R-:W5:Y:S01]  /*18240*/  MUFU.EX2 R68, R68 ;  /* 0x0000004400447308 */ /* 0x000f620000000800 */
[----:B------:R-:W-:Y:S02]  /*18250*/  FFMA.FTZ R132, R146, c[0x0][0x23c], -R39 ;  /* 0x00008f0092847a23 */ /* 0x000fe40000010827 */
[----:B------:R-:W-:Y:S01]  /*18260*/  FADD.FTZ R66, R66, R103 ;  /* 0x0000006742427221 */ /* 0x000fe20000010000 */
[----:B-1----:R-:W-:Y:S01]  /*18270*/  F2FP.PACK_AB R43, R77, R76 ;  /* 0x0000004c4d2b723e */ /* 0x002fe200000000ff */
[----:B------:R-:W-:Y:S01]  /*18280*/  FFMA.FTZ R131, R143, c[0x0][0x23c], -R110 ;  /* 0x00008f008f837a23 */ /* 0x000fe2000001086e */
[----:B------:R-:W-:Y:S03]  /*18290*/  F2FP.PACK_AB R40, R65, R60 ;  /* 0x0000003c4128723e */ /* 0x000fe600000000ff */
[----:B------:R-:W-:Y:S01]  /*182a0*/  F2FP.PACK_AB R41, R64, R67 ;  /* 0x000000434029723e */ /* 0x000fe200000000ff */
[----:B------:R-:W-:Y:S01]  /*182b0*/  MUFU.EX2 R70, R70 ;  /* 0x0000004600467308 */ /* 0x000fe20000000800 */
[----:B--2---:R-:W-:Y:S01]  /*182c0*/  F2FP.PACK_AB R42, R81, R84 ;  /* 0x00000054512a723e */ /* 0x004fe200000000ff */
[----:B------:R-:W-:Y:S01]  /*182d0*/  FADD.FTZ R67, R67, R66 ;  /* 0x0000004243437221 */ /* 0x000fe20000010000 */
[----:B------:R-:W-:Y:S01]  /*182e0*/  MOV R103, R0 ;  /* 0x0000000000677202 */ /* 0x000fe20000000f00 */
[--C-:B------:R-:W-:Y:S02]  /*182f0*/  FFMA.FTZ R134, R144, c[0x0][0x23c], -R110.reuse ;  /* 0x00008f0090867a23 */ /* 0x100fe4000001086e */
[----:B------:R-:W-:Y:S02]  /*18300*/  FADD.FTZ R67, R64, R67 ;  /* 0x0000004340437221 */ /* 0x000fe40000010000 */
        /* <DEDUP_REMOVED lines=8> */
[--C-:B------:R-:W-:Y:S02]  /*18390*/  FFMA.FTZ R61, R61, c[0x0][0x23c], -R110.reuse ;  /* 0x00008f003d3d7a23 */ /* 0x100fe4000001086e */
[----:B------:R-:W-:Y:S01]  /*183a0*/  FFMA.FTZ R110, R63, c[0x0][0x23c], -R110 ;  /* 0x00008f003f6e7a23 */ /* 0x000fe2000001086e */
[C---:B------:R-:W-:Y:S06]  /*183b0*/  HMMA.16816.F32 R12, R40.reuse, R52, R12 ;  /* 0x00000034280c723c */ /* 0x040fec000000180c */
[----:B------:R-:W2:Y:S02]  /*183c0*/  MUFU.EX2 R73, R73 ;  /* 0x0000004900497308 */ /* 0x000ea40000000800 */
[C---:B------:R-:W-:Y:S01]  /*183d0*/  HMMA.16816.F32 R16, R40.reuse, R54, R16 ;  /* 0x000000362810723c */ /* 0x040fe20000001810 */
[----:B------:R-:W2:Y:S07]  /*183e0*/  LDSM.16.MT88.4 R52, [R164+0x7000] ;  /* 0x00700000a434783b */ /* 0x000eae0000004200 */
[C---:B----4-:R-:W-:Y:S01]  /*183f0*/  HMMA.16816.F32 R20, R40.reuse, R44, R20 ;  /* 0x0000002c2814723c */ /* 0x050fe20000001814 */
[----:B------:R-:W-:Y:S07]  /*18400*/  MUFU.EX2 R74, R74 ;  /* 0x0000004a004a7308 */ /* 0x000fee0000000800 */
[C---:B------:R-:W-:Y:S01]  /*18410*/  HMMA.16816.F32 R24, R40.reuse, R46, R24 ;  /* 0x0000002e2818723c */ /* 0x040fe20000001818 */
[----:B------:R-:W4:Y:S02]  /*18420*/  LDSM.16.MT88.4 R44, [R162+0x7000] ;  /* 0x00700000a22c783b */ /* 0x000f240000004200 */
[----:B------:R-:W2:Y:S05]  /*18430*/  MUFU.EX2 R75, R75 ;  /* 0x0000004b004b7308 */ /* 0x000eaa0000000800 */
[C---:B-1----:R-:W-:Y:S05]  /*18440*/  HMMA.16816.F32 R28, R40.reuse, R48, R28 ;  /* 0x00000030281c723c */ /* 0x042fea000000181c */
[----:B------:R-:W-:Y:S03]  /*18450*/  MUFU.EX2 R83, R83 ;  /* 0x0000005300537308 */ /* 0x000fe60000000800 */
[----:B------:R-:W-:Y:S01]  /*18460*/  HMMA.16816.F32 R32, R40, R50, R32 ;  /* 0x000000322820723c */ /* 0x000fe20000001820 */
[----:B------:R-:W1:Y:S06]  /*18470*/  LDSM.16.MT88.4 R48, [R161+0x7000] ;  /* 0x00700000a130783b */ /* 0x000e6c0000004200 */
[----:B------:R-:W1:Y:S01]  /*18480*/  MUFU.EX2 R82, R82 ;  /* 0x0000005200527308 */ /* 0x000e620000000800 */
[----:B---3--:R-:W-:Y:S04]  /*18490*/  F2FP.PACK_AB R40, R69, R72 ;  /* 0x000000484528723e */ /* 0x008fe800000000ff */
[----:B-----5:R-:W-:Y:S02]  /*184a0*/  F2FP.PACK_AB R41, R68, R71 ;  /* 0x000000474429723e */ /* 0x020fe400000000ff */
[----:B--2---:R-:W-:Y:S02]  /*184b0*/  F2FP.PACK_AB R42, R73, R70 ;  /* 0x00000046492a723e */ /* 0x004fe400000000ff */
[----:B------:R-:W-:Y:S01]  /*184c0*/  F2FP.PACK_AB R43, R75, R74 ;  /* 0x0000004a4b2b723e */ /* 0x000fe200000000ff */
[----:B------:R-:W-:Y:S06]  /*184d0*/  MUFU.EX2 R89, R89 ;  /* 0x0000005900597308 */ /* 0x000fec0000000800 */
[C---:B------:R-:W-:Y:S04]  /*184e0*/  HMMA.16816.F32 R4, R40.reuse, R52, R4 ;  /* 0x000000342804723c */ /* 0x040fe80000001804 */
[----:B------:R-:W2:Y:S04]  /*184f0*/  MUFU.EX2 R88, R88 ;  /* 0x0000005800587308 */ /* 0x000ea80000000800 */
[C---:B------:R-:W-:Y:S01]  /*18500*/  HMMA.16816.F32 R8, R40.reuse, R54, R8 ;  /* 0x000000362808723c */ /* 0x040fe20000001808 */
[----:B------:R-:W3:Y:S05]  /*18510*/  LDSM.16.MT88.4 R52, [R160+0x7000] ;  /* 0x00700000a034783b */ /* 0x000eea0000004200 */
[----:B------:R-:W-:Y:S02]  /*18520*/  MUFU.EX2 R90, R90 ;  /* 0x0000005a005a7308 */ /* 0x000fe40000000800 */
[C---:B----4-:R-:W-:Y:S08]  /*18530*/  HMMA.16816.F32 R12, R40.reuse, R44, R12 ;  /* 0x0000002c280c723c */ /* 0x050ff0000000180c */
[C---:B------:R-:W-:Y:S01]  /*18540*/  HMMA.16816.F32 R16, R40.reuse, R46, R16 ;  /* 0x0000002e2810723c */ /* 0x040fe20000001810 */
[----:B------:R-:W4:Y:S01]  /*18550*/  LDSM.16.MT88.4 R44, [R164+0x7800] ;  /* 0x00780000a42c783b */ /* 0x000f220000004200 */
[----:B------:R-:W5:Y:S06]  /*18560*/  MUFU.EX2 R113, R113 ;  /* 0x0000007100717308 */ /* 0x000f6c0000000800 */
        /* <DEDUP_REMOVED lines=11> */
[----:B------:R-:W1:Y:S02]  /*18620*/  MUFU.EX2 R116, R116 ;  /* 0x0000007400747308 */ /* 0x000e640000000800 */
[----:B--2---:R-:W-:Y:S02]  /*18630*/  F2FP.PACK_AB R42, R88, R89 ;  /* 0x00000059582a723e */ /* 0x004fe400000000ff */
[----:B-----5:R-:W-:Y:S06]  /*18640*/  F2FP.PACK_AB R43, R113, R90 ;  /* 0x0000005a712b723e */ /* 0x020fec00000000ff */
[----:B------:R-:W-:Y:S01]  /*18650*/  MUFU.EX2 R117, R117 ;  /* 0x0000007500757308 */ /* 0x000fe20000000800 */
[C---:B----4-:R-:W-:Y:S08]  /*18660*/  HMMA.16816.F32 R4, R40.reuse, R44, R4 ;  /* 0x0000002c2804723c */ /* 0x050ff00000001804 */
[C---:B------:R-:W-:Y:S01]  /*18670*/  HMMA.16816.F32 R8, R40.reuse, R46, R8 ;  /* 0x0000002e2808723c */ /* 0x040fe20000001808 */
[----:B------:R-:W2:Y:S01]  /*18680*/  LDSM.16.MT88.4 R44, [R160+0x7800] ;  /* 0x00780000a02c783b */ /* 0x000ea20000004200 */
[----:B------:R-:W4:Y:S06]  /*18690*/  MUFU.EX2 R118, R118 ;  /* 0x0000007600767308 */ /* 0x000f2c0000000800 */
[C---:B-1----:R-:W-:Y:S04]  /*186a0*/  HMMA.16816.F32 R12, R40.reuse, R48, R12 ;  /* 0x00000030280c723c */ /* 0x042fe8000000180c */
[----:B------:R-:W-:Y:S04]  /*186b0*/  MUFU.EX2 R119, R119 ;  /* 0x0000007700777308 */ /* 0x000fe80000000800 */
[C---:B------:R-:W-:Y:S01]  /*186c0*/  HMMA.16816.F32 R16, R40.reuse, R50, R16 ;  /* 0x000000322810723c */ /* 0x040fe20000001810 */
[----:B------:R-:W1:Y:S05]  /*186d0*/  LDSM.16.MT88.4 R48, [R164+0x8000] ;  /* 0x00800000a430783b */ /* 0x000e6a0000004200 */
[----:B------:R-:W5:Y:S02]  /*186e0*/  MUFU.EX2 R120, R120 ;  /* 0x0000007800787308 */ /* 0x000f640000000800 */
        /* <DEDUP_REMOVED lines=11> */
[----:B----4-:R-:W-:Y:S02]  /*187a0*/  F2FP.PACK_AB R42, R118, R117 ;  /* 0x00000075762a723e */ /* 0x010fe400000000ff */
[----:B-----5:R-:W-:Y:S02]  /*187b0*/  F2FP.PACK_AB R43, R120, R119 ;  /* 0x00000077782b723e */ /* 0x020fe400000000ff */
[----:B------:R-:W4:Y:S05]  /*187c0*/  MUFU.EX2 R38, R198 ;  /* 0x000000c600267308 */ /* 0x000f2a0000000800 */
[C---:B-1----:R-:W-:Y:S05]  /*187d0*/  HMMA.16816.F32 R4, R40.reuse, R48, R4 ;  /* 0x000000302804723c */ /* 0x042fea0000001804 */
[----:B------:R-:W-:Y:S03]  /*187e0*/  MUFU.EX2 R37, R37 ;  /* 0x0000002500257308 */ /* 0x000fe60000000800 */
[C---:B------:R-:W-:Y:S01]  /*187f0*/  HMMA.16816.F32 R8, R40.reuse, R50, R8 ;  /* 0x000000322808723c */ /* 0x040fe20000001808 */
[----:B------:R-:W1:Y:S06]  /*18800*/  LDSM.16.MT88.4 R48, [R164+0x8800] ;  /* 0x00880000a430783b */ /* 0x000e6c0000004200 */
[----:B------:R-:W5:Y:S01]  /*18810*/  MUFU.EX2 R124, R124 ;  /* 0x0000007c007c7308 */ /* 0x000f620000000800 */
[C---:B---3--:R-:W-:Y:S07]  /*18820*/  HMMA.16816.F32 R12, R40.reuse, R52, R12 ;  /* 0x00000034280c723c */ /* 0x048fee000000180c */
[----:B------:R-:W-:Y:S01]  /*18830*/  FADD.FTZ R52, R112, R85 ;  /* 0x0000005570347221 */ /* 0x000fe20000010000 */
[C---:B------:R-:W-:Y:S01]  /*18840*/  HMMA.16816.F32 R16, R40.reuse, R54, R16 ;  /* 0x000000362810723c */ /* 0x040fe20000001810 */
[----:B------:R-:W-:Y:S03]  /*18850*/  MUFU.EX2 R125, R125 ;  /* 0x0000007d007d7308 */ /* 0x000fe60000000800 */
[----:B------:R-:W-:Y:S02]  /*18860*/  FADD.FTZ R85, R111, R52 ;  /* 0x000000346f557221 */ /* 0x000fe40000010000 */
[----:B------:R-:W-:Y:S01]  /*18870*/  LDSM.16.MT88.4 R52, [R161+0x8800] ;  /* 0x00880000a134783b */ /* 0x000fe20000004200 */
[----:B------:R-:W-:Y:S01]  /*18880*/  FFMA.FTZ R112, R150, c[0x0][0x23c], -R39 ;  /* 0x00008f0096707a23 */ /* 0x000fe20000010827 */
[C---:B--2---:R-:W-:Y:S03]  /*18890*/  HMMA.16816.F32 R20, R40.reuse, R44, R20 ;  /* 0x0000002c2814723c */ /* 0x044fe60000001814 */
[----:B------:R-:W2:Y:S01]  /*188a0*/  MUFU.EX2 R126, R126 ;  /* 0x0000007e007e7308 */ /* 0x000ea20000000800 */
[----:B------:R-:W-:Y:S02]  /*188b0*/  FADD.FTZ R85, R108, R85 ;  /* 0x000000556c557221 */ /* 0x000fe40000010000 */
[----:B------:R-:W-:Y:S02]  /*188c0*/  FFMA.FTZ R111, R148, c[0x0][0x23c], -R39 ;  /* 0x00008f00946f7a23 */ /* 0x000fe40000010827 */
[C---:B------:R-:W-:Y:S01]  /*188d0*/  HMMA.16816.F32 R24, R40.reuse, R46, R24 ;  /* 0x0000002e2818723c */ /* 0x040fe20000001818 */
[----:B------:R-:W3:Y:S03]  /*188e0*/  LDSM.16.MT88.4 R44, [R162+0x8800] ;  /* 0x00880000a22c783b */ /* 0x000ee60000004200 */
[----:B------:R-:W-:Y:S01]  /*188f0*/  FADD.FTZ R60, R60, R85 ;  /* 0x000000553c3c7221 */ /* 0x000fe20000010000 */
[----:B------:R-:W-:Y:S01]  /*18900*/  MUFU.EX2 R127, R127 ;  /* 0x0000007f007f7308 */ /* 0x000fe20000000800 */
[----:B------:R-:W-:Y:S02]  /*18910*/  FFMA.FTZ R39, R3, c[0x0][0x23c], -R39 ;  /* 0x00008f0003277a23 */ /* 0x000fe40000010827 */
[C---:B------:R-:W-:Y:S04]  /*18920*/  HMMA.16816.F32 R28, R40.reuse, R56, R28 ;  /* 0x00000038281c723c */ /* 0x040fe8000000181c */
[----:B------:R-:W-:Y:S03]  /*18930*/  FADD.FTZ R65, R65, R60 ;  /* 0x0000003c41417221 */ /* 0x000fe60000010000 */
[----:B------:R-:W3:Y:S01]  /*18940*/  MUFU.EX2 R128, R128 ;  /* 0x0000008000807308 */ /* 0x000ee20000000800 */
[----:B------:R-:W-:Y:S01]  /*18950*/  HMMA.16816.F32 R32, R40, R58, R32 ;  /* 0x0000003a2820723c */ /* 0x000fe20000001820 */
[----:B------:R-:W3:Y:S03]  /*18960*/  LDSM.16.MT88.4 R56, [R160+0x8800] ;  /* 0x00880000a038783b */ /* 0x000ee60000004200 */
[----:B------:R-:W-:Y:S03]  /*18970*/  FADD.FTZ R84, R84, R65 ;  /* 0x0000004154547221 */ /* 0x000fe60000010000 */
[----:B------:R-:W-:Y:S01]  /*18980*/  F2FP.PACK_AB R40, R122, R121 ;  /* 0x000000797a28723e */ /* 0x000fe200000000ff */
[----:B------:R-:W-:Y:S01]  /*18990*/  FADD.FTZ R81, R81, R84 ;  /* 0x0000005451517221 */ /* 0x000fe20000010000 */
[----:B----4-:R-:W-:Y:S01]  /*189a0*/  F2FP.PACK_AB R41, R38, R123 ;  /* 0x0000007b2629723e */ /* 0x010fe200000000ff */
[----:B------:R-:W-:Y:S01]  /*189b0*/  LDSM.16.MT88.4 R84, [R162+0x9800] ;  /* 0x00980000a254783b */ /* 0x000fe20000004200 */
[----:B------:R-:W-:Y:S01]  /*189c0*/  MUFU.EX2 R129, R129 ;  /* 0x0000008100817308 */ /* 0x000fe20000000800 */
[----:B-----5:R-:W-:Y:S01]  /*189d0*/  F2FP.PACK_AB R42, R124, R37 ;  /* 0x000000257c2a723e */ /* 0x020fe200000000ff */
[----:B------:R-:W-:Y:S01]  /*189e0*/  FADD.FTZ R72, R72, R81 ;  /* 0x0000005148487221 */ /* 0x000fe20000010000 */
[----:B--2---:R-:W-:Y:S03]  /*189f0*/  F2FP.PACK_AB R43, R126, R125 ;  /* 0x0000007d7e2b723e */ /* 0x004fe600000000ff */
[----:B------:R-:W-:Y:S04]  /*18a00*/  FADD.FTZ R69, R69, R72 ;  /* 0x0000004845457221 */ /* 0x000fe80000010000 */
[C---:B-1----:R-:W-:Y:S01]  /*18a10*/  HMMA.16816.F32 R4, R40.reuse, R48, R4 ;  /* 0x000000302804723c */ /* 0x042fe20000001804 */
[----:B------:R-:W1:Y:S02]  /*18a20*/  MUFU.EX2 R112, R112 ;  /* 0x0000007000707308 */ /* 0x000e640000000800 */
[----:B------:R-:W-:Y:S04]  /*18a30*/  FADD.FTZ R70, R70, R69 ;  /* 0x0000004546467221 */ /* 0x000fe80000010000 */
[----:B------:R-:W-:Y:S01]  /*18a40*/  FADD.FTZ R70, R73, R70 ;  /* 0x0000004649467221 */ /* 0x000fe20000010000 */
[C---:B------:R-:W-:Y:S01]  /*18a50*/  HMMA.16816.F32 R8, R40.reuse, R50, R8 ;  /* 0x000000322808723c */ /* 0x040fe20000001808 */
[----:B------:R-:W-:Y:S02]  /*18a60*/  LDSM.16.MT88.4 R48, [R162+0x9000] ;  /* 0x00900000a230783b */ /* 0x000fe40000004200 */
[----:B------:R-:W-:Y:S05]  /*18a70*/  MUFU.EX2 R109, R109 ;  /* 0x0000006d006d7308 */ /* 0x000fea0000000800 */
[C---:B---3--:R-:W-:Y:S05]  /*18a80*/  HMMA.16816.F32 R12, R40.reuse, R44, R12 ;  /* 0x0000002c280c723c */ /* 0x048fea000000180c */
[----:B------:R-:W2:Y:S03]  /*18a90*/  MUFU.EX2 R130, R130 ;  /* 0x0000008200827308 */ /* 0x000ea60000000800 */
[C---:B------:R-:W-:Y:S01]  /*18aa0*/  HMMA.16816.F32 R16, R40.reuse, R46, R16 ;  /* 0x0000002e2810723c */ /* 0x040fe20000001810 */
[----:B------:R-:W3:Y:S06]  /*18ab0*/  LDSM.16.MT88.4 R44, [R164+0x9000] ;  /* 0x00900000a42c783b */ /* 0x000eec0000004200 */
[----:B------:R-:W-:Y:S01]  /*18ac0*/  MUFU.EX2 R111, R111 ;  /* 0x0000006f006f7308 */ /* 0x000fe20000000800 */
[C---:B------:R-:W-:Y:S08]  /*18ad0*/  HMMA.16816.F32 R20, R40.reuse, R52, R20 ;  /* 0x000000342814723c */ /* 0x040ff00000001814 */
[C---:B------:R-:W-:Y:S01]  /*18ae0*/  HMMA.16816.F32 R24, R40.reuse, R54, R24 ;  /* 0x000000362818723c */ /* 0x040fe20000001818 */
[----:B------:R-:W4:Y:S01]  /*18af0*/  MUFU.EX2 R132, R132 ;  /* 0x0000008400847308 */ /* 0x000f220000000800 */
[----:B------:R-:W5:Y:S06]  /*18b00*/  LDSM.16.MT88.4 R52, [R161+0x9000] ;  /* 0x00900000a134783b */ /* 0x000f6c0000004200 */
[C---:B------:R-:W-:Y:S03]  /*18b10*/  HMMA.16816.F32 R28, R40.reuse, R56, R28 ;  /* 0x00000038281c723c */ /* 0x040fe6000000181c */
[----:B------:R-:W-:Y:S05]  /*18b20*/  MUFU.EX2 R131, R131 ;  /* 0x0000008300837308 */ /* 0x000fea0000000800 */
[----:B------:R-:W-:Y:S01]  /*18b30*/  HMMA.16816.F32 R32, R40, R58, R32 ;  /* 0x0000003a2820723c */ /* 0x000fe20000001820 */
[----:B------:R-:W5:Y:S04]  /*18b40*/  LDSM.16.MT88.4 R56, [R160+0x9000] ;  /* 0x00900000a038783b */ /* 0x000f680000004200 */
[----:B------:R-:W-:Y:S02]  /*18b50*/  MUFU.EX2 R134, R134 ;  /* 0x0000008600867308 */ /* 0x000fe40000000800 */
[----:B------:R-:W-:Y:S02]  /*18b60*/  F2FP.PACK_AB R40, R128, R127 ;  /* 0x0000007f8028723e */ /* 0x000fe400000000ff */
[----:B-1----:R-:W-:Y:S03]  /*18b70*/  F2FP.PACK_AB R41, R112, R129 ;  /* 0x000000817029723e */ /* 0x002fe600000000ff */
[----:B--2---:R-:W-:Y:S02]  /*18b80*/  F2FP.PACK_AB R42, R130, R109 ;  /* 0x0000006d822a723e */ /* 0x004fe400000000ff */
[----:B----4-:R-:W-:Y:S01]  /*18b90*/  F2FP.PACK_AB R43, R132, R111 ;  /* 0x0000006f842b723e */ /* 0x010fe200000000ff */
[----:B------:R-:W-:Y:S06]  /*18ba0*/  MUFU.EX2 R133, R133 ;  /* 0x0000008500857308 */ /* 0x000fec0000000800 */
[C---:B---3--:R-:W-:Y:S04]  /*18bb0*/  HMMA.16816.F32 R4, R40.reuse, R44, R4 ;  /* 0x0000002c2804723c */ /* 0x048fe80000001804 */
[----:B------:R-:W1:Y:S04]  /*18bc0*/  MUFU.EX2 R62, R62 ;  /* 0x0000003e003e7308 */ /* 0x000e680000000800 */
[C---:B------:R-:W-:Y:S06]  /*18bd0*/  HMMA.16816.F32 R8, R40.reuse, R46, R8 ;  /* 0x0000002e2808723c */ /* 0x040fec0000001808 */
[----:B------:R-:W-:Y:S01]  /*18be0*/  MUFU.EX2 R44, R61 ;  /* 0x0000003d002c7308 */ /* 0x000fe20000000800 */
[----:B------:R-:W-:Y:S01]  /*18bf0*/  FADD.FTZ R46, R76, R67 ;  /* 0x000000434c2e7221 */ /* 0x000fe20000010000 */
[C---:B------:R-:W-:Y:S04]  /*18c00*/  HMMA.16816.F32 R12, R40.reuse, R48, R12 ;  /* 0x00000030280c723c */ /* 0x040fe8000000180c */
[----:B------:R-:W-:Y:S04]  /*18c10*/  FADD.FTZ R46, R77, R46 ;  /* 0x0000002e4d2e7221 */ /* 0x000fe80000010000 */
[C---:B------:R-:W-:Y:S01]  /*18c20*/  HMMA.16816.F32 R16, R40.reuse, R50, R16 ;  /* 0x000000322810723c */ /* 0x040fe20000001810 */
[----:B------:R-:W2:Y:S03]  /*18c30*/  MUFU.EX2 R45, R110 ;  /* 0x0000006e002d7308 */ /* 0x000ea60000000800 */
[----:B-1----:R-:W-:Y:S01]  /*18c40*/  F2FP.PACK_AB R69, R62, R133 ;  /* 0x000000853e45723e */ /* 0x002fe200000000ff */
[----:B------:R-:W-:Y:S03]  /*18c50*/  FADD.FTZ R3, R71, R46 ;  /* 0x0000002e47037221 */ /* 0x000fe60000010000 */
[C---:B-----5:R-:W-:Y:S03]  /*18c60*/  HMMA.16816.F32 R20, R40.reuse, R52, R20 ;  /* 0x000000342814723c */ /* 0x060fe60000001814 */
[----:B------:R-:W-:Y:S01]  /*18c70*/  MUFU.EX2 R36, R36 ;  /* 0x0000002400247308 */ /* 0x000fe20000000800 */
[----:B------:R-:W-:Y:S01]  /*18c80*/  FADD.FTZ R3, R68, R3 ;  /* 0x0000000344037221 */ /* 0x000fe20000010000 */
[----:B------:R-:W-:Y:S03]  /*18c90*/  F2FP.PACK_AB R68, R134, R131 ;  /* 0x000000838644723e */ /* 0x000fe600000000ff */
[C---:B------:R-:W-:Y:S04]  /*18ca0*/  HMMA.16816.F32 R24, R40.reuse, R54, R24 ;  /* 0x000000362818723c */ /* 0x040fe80000001818 */
[----:B------:R-:W-:Y:S01]  /*18cb0*/  FADD.FTZ R46, R74, R3 ;  /* 0x000000034a2e7221 */ /* 0x000fe20000010000 */
[----:B------:R-:W1:Y:S01]  /*18cc0*/  MUFU.EX2 R39, R39 ;  /* 0x0000002700277308 */ /* 0x000e620000000800 */
[----:B------:R-:W-:Y:S02]  /*18cd0*/  FADD.FTZ R3, R79, R70 ;  /* 0x000000464f037221 */ /* 0x000fe40000010000 */
[C---:B------:R-:W-:Y:S01]  /*18ce0*/  HMMA.16816.F32 R28, R40.reuse, R56, R28 ;  /* 0x00000038281c723c */ /* 0x040fe2000000181c */
[----:B------:R-:W3:Y:S03]  /*18cf0*/  LDSM.16.MT88.4 R76, [R161+0x9800] ;  /* 0x00980000a14c783b */ /* 0x000ee60000004200 */
[----:B------:R-:W-:Y:S01]  /*18d00*/  FADD.FTZ R46, R75, R46 ;  /* 0x0000002e4b2e7221 */ /* 0x000fe20000010000 */
[----:B--2---:R-:W-:Y:S01]  /*18d10*/  F2FP.PACK_AB R70, R45, R44 ;  /* 0x0000002c2d46723e */ /* 0x004fe200000000ff */
[----:B------:R-:W-:Y:S02]  /*18d20*/  FADD.FTZ R80, R80, R3 ;  /* 0x0000000350507221 */ /* 0x000fe40000010000 */
[----:B------:R-:W-:Y:S01]  /*18d30*/  FADD.FTZ R83, R83, R46 ;  /* 0x0000002e53537221 */ /* 0x000fe20000010000 */
[----:B------:R-:W-:Y:S03]  /*18d40*/  HMMA.16816.F32 R32, R40, R58, R32 ;  /* 0x0000003a2820723c */ /* 0x000fe60000001820 */
[----:B------:R-:W-:Y:S02]  /*18d50*/  FADD.FTZ R3, R82, R83 ;  /* 0x0000005352037221 */ /* 0x000fe40000010000 */
[----:B------:R-:W-:Y:S02]  /*18d60*/  FADD.FTZ R89, R89, R80 ;  /* 0x0000005059597221 */ /* 0x000fe40000010000 */
[----:B------:R-:W-:Y:S02]  /*18d70*/  FADD.FTZ R40, R90, R3 ;  /* 0x000000035a287221 */ /* 0x000fe40000010000 */
[----:B------:R-:W-:Y:S03]  /*18d80*/  FADD.FTZ R88, R88, R89 ;  /* 0x0000005958587221 */ /* 0x000fe60000010000 */
        /* <DEDUP_REMOVED lines=42> */
[----:B------:R-:W-:Y:S01]  /*19030*/  FADD.FTZ R189, R39, R36 ;  /* 0x0000002427bd7221 */ /* 0x000fe20000010000 */
[----:B------:R-:W-:-:S05]  /*19040*/  @P0 BRA `(.L_x_6100) ;  /* 0xffffc2d000000947 */ /* 0x000fca000383ffff */
.L_x_6096:
        /* <DEDUP_REMOVED lines=161> */
.L_x_6102:
[----:B--234-:R-:W-:Y:S05]  /*19a60*/  BSYNC B0 ;  /* 0x0000000000007941 */ /* 0x01cfea0003800000 */
.L_x_6101:
        /* <DEDUP_REMOVED lines=35> */
.L_x_6103:
        /* <DEDUP_REMOVED lines=14> */
.L_x_7803:


//--------------------- .text._ZN5flash24flash_fwd_splitkv_kernelI23Flash_fwd_kernel_traitsILi64ELi64ELi128ELi4ELb0ELb0EN7cutlass6half_tE19Flash_kernel_traitsILi64ELi64ELi128ELi4ES3_EELb1ELb0ELb0ELb1ELb1ELb0ELb0ELb0EEEvNS_16Flash_fwd_paramsE --------------------------
	.section	.text._ZN5flash24flash_fwd_splitkv_kernelI23Flash_fwd_kernel_traitsILi64ELi64ELi128ELi4ELb0ELb0EN7cutlass6half_tE19Flash_kernel_traitsILi64ELi64ELi128ELi4ES3_EELb1ELb0ELb0ELb1ELb1ELb0ELb0ELb0EEEvNS_16Flash_fwd_paramsE,"ax",@progbits
	.sectioninfo	@"SHI_REGISTERS=190"
	.align	128
        .global         _ZN5flash24flash_fwd_splitkv_kernelI23Flash_fwd_kernel_traitsILi64ELi64ELi128ELi4ELb0ELb0EN7cutlass6half_tE19Flash_kernel_traitsILi64ELi64ELi128ELi4ES3_EELb1ELb0ELb0ELb1ELb1ELb0ELb0ELb0EEEvNS_16Flash_fwd_paramsE
        .type           _ZN5flash24flash_fwd_splitkv_kernelI23Flash_fwd_kernel_traitsILi64ELi64ELi128ELi4ELb0ELb0EN7cutlass6half_tE19Flash_kernel_traitsILi64ELi64ELi128ELi4ES3_EELb1ELb0ELb0ELb1ELb1ELb0ELb0ELb0EEEvNS_16Flash_fwd_paramsE,@function
        .size           _ZN5flash24flash_fwd_splitkv_kernelI23Flash_fwd_kernel_traitsILi64ELi64ELi128ELi4ELb0ELb0EN7cutlass6half_tE19Flash_kernel_traitsILi64ELi64ELi128ELi4ES3_EELb1ELb0ELb0ELb1ELb1ELb0ELb0ELb0EEEvNS_16Flash_fwd_paramsE,(.L_x_7804 - _ZN5flash24flash_fwd_splitkv_kernelI23Flash_fwd_kernel_traitsILi64ELi64ELi128ELi4ELb0ELb0EN7cutlass6half_tE19Flash_kernel_traitsILi64ELi64ELi128ELi4ES3_EELb1ELb0ELb0ELb1ELb1ELb0ELb0ELb0EEEvNS_16Flash_fwd_paramsE)
        .other          _ZN5flash24flash_fwd_splitkv_kernelI23Flash_fwd_kernel_traitsILi64ELi64ELi128ELi4ELb0ELb0EN7cutlass6half_tE19Flash_kernel_traitsILi64ELi64ELi128ELi4ES3_EELb1ELb0ELb0ELb1ELb1ELb0ELb0ELb0EEEvNS_16Flash_fwd_paramsE,@"STO_CUDA_ENTRY STV_DEFAULT"
_ZN5flash24flash_fwd_splitkv_kernelI23Flash_fwd_kernel_traitsILi64ELi64ELi128ELi4ELb0ELb0EN7cutlass6half_tE19Flash_kernel_traitsILi64ELi64ELi128ELi4ES3_EELb1ELb0ELb0ELb1ELb1ELb0ELb0ELb0EEEvNS_16Flash_fwd_paramsE:
.text._ZN5flash24flash_fwd_splitkv_kernelI23Flash_fwd_kernel_traitsILi64ELi64ELi128ELi4ELb0ELb0EN7cutlass6half_tE19Flash_kernel_traitsILi64ELi64ELi128ELi4ES3_EELb1ELb0ELb0ELb1ELb1ELb0ELb0ELb0EEEvNS_16Flash_fwd_paramsE:
[----:B------:R-:W-:Y:S02]  /*0000*/  MOV R1, c[0x0][0x28] ;  /* 0x00000a0000017a02 */ /* 0x000fe40000000f00 */
[----:B------:R-:W1:Y:S01]  /*0010*/  S2R R15, SR_CTAID.Y ;  /* 0x00000000000f7919 */ /* 0x000e620000002600 */
[----:B------:R-:W-:Y:S01]  /*0020*/  ISETP.NE.U32.AND P0, PT, RZ, c[0x0][0x250], PT ;  /* 0x00009400ff007a0c */ /* 0x000fe20003f05070 */
[----:B------:R-:W-:Y:S01]  /*0030*/  IMAD.MOV.U32 R19, RZ, RZ, RZ ;  /* 0x000000ffff137224 */ /* 0x000fe200078e00ff */
[----:B------:R-:W-:Y:S01]  /*0040*/  ISETP.NE.U32.AND P2, PT, RZ, c[0x0][0x258], PT ;  /* 0x00009600ff007a0c */ /* 0x000fe20003f45070 */
[----:B------:R-:W-:Y:S01]  /*0050*/  ULDC.64 UR10, c[0x0][0x118] ;  /* 0x00004600000a7ab9 */ /* 0x000fe20000000a00 */
[----:B------:R-:W-:Y:S02]  /*0060*/  ISETP.NE.AND.EX P0, PT, RZ, c[0x0][0x254], PT, P0 ;  /* 0x00009500ff007a0c */ /* 0x000fe40003f05300 */
[----:B------:R-:W-:-:S11]  /*0070*/  ISETP.NE.AND.EX P2, PT, RZ, c[0x0][0x25c], PT, P2 ;  /* 0x00009700ff007a0c */ /* 0x000fd60003f45320 */
[----:B------:R-:W-:Y:S02]  /*0080*/  @P0 IMAD.MOV.U32 R2, RZ, RZ, 0x4 ;  /* 0x00000004ff020424 */ /* 0x000fe400078e00ff */
[----:B------:R-:W-:Y:S02]  /*0090*/  @P2 IMAD.MOV.U32 R0, RZ, RZ, 0x4 ;  /* 0x00000004ff002424 */ /* 0x000fe400078e00ff */
[----:B-1----:R-:W-:-:S04]  /*00a0*/  @P0 IMAD.WIDE R2, R15, R2, c[0x0][0x250] ;  /* 0x000094000f020625 */ /* 0x002fc800078e0202 */
[----:B------:R-:W-:Y:S01]  /*00b0*/  @P2 IMAD.WIDE R4, R15, R0, c[0x0][0x258] ;  /* 0x000096000f042625 */ /* 0x000fe200078e0200 */
[----:B------:R-:W2:Y:S04]  /*00c0*/  @P0 LDG.E R19, [R2.64] ;  /* 0x0000000a02130981 */ /* 0x000ea8000c1e1900 */
[----:B------:R-:W2:Y:S01]  /*00d0*/  @P2 LDG.E R118, [R4.64] ;  /* 0x0000000a04762981 */ /* 0x000ea2000c1e1900 */
[----:B------:R-:W-:-:S03]  /*00e0*/  @!P2 ISETP.NE.U32.AND P1, PT, RZ, c[0x0][0x268], PT ;  /* 0x00009a00ff00aa0c */ /* 0x000fc60003f25070 */
[----:B------:R-:W1:Y:S01]  /*00f0*/  S2R R17, SR_CTAID.X ;  /* 0x0000000000117919 */ /* 0x000e620000002500 */
[----:B------:R-:W-:-:S04]  /*0100*/  @!P2 ISETP.NE.AND.EX P1, PT, RZ, c[0x0][0x26c], PT, P1 ;  /* 0x00009b00ff00aa0c */ /* 0x000fc80003f25310 */
[----:B------:R-:W-:Y:S01]  /*0110*/  @!P2 SEL R0, RZ, c[0x0][0x21c], !P1 ;  /* 0x00008700ff00aa07 */ /* 0x000fe20004800000 */
[----:B-1----:R-:W-:-:S05]  /*0120*/  IMAD.SHL.U32 R121, R17, 0x40, RZ ;  /* 0x0000004011797824 */ /* 0x002fca00078e00ff */
[----:B------:R-:W-:Y:S01]  /*0130*/  ISETP.GE.AND P0, PT, R121, c[0x0][0x214], PT ;  /* 0x0000850079007a0c */ /* 0x000fe20003f06270 */
[--C-:B--2---:R-:W-:Y:S01]  /*0140*/  @P2 IMAD.IADD R118, R118, 0x1, -R19.reuse ;  /* 0x0000000176762824 */ /* 0x104fe200078e0a13 */
[----:B------:R-:W-:-:S11]  /*0150*/  @!P2 IADD3 R118, R0, c[0x0][0x218], -R19 ;  /* 0x000086000076aa10 */ /* 0x000fd60007ffe813 */
        /* <DEDUP_REMOVED lines=25> */
[----:B------:R-:W-:Y:S01]  /*02f0*/  IMAD.WIDE.U32 R12, R0, c[0x0][0x1e8], RZ ;  /* 0x00007a00000c7a25 */ /* 0x000fe200078e00ff */
[----:B------:R-:W-:Y:S02]  /*0300*/  SHF.R.S32.HI R4, RZ, 0x1f, R121 ;  /* 0x0000001fff047819 */ /* 0x000fe40000011479 */
        /* <DEDUP_REMOVED lines=9> */
[----:B------:R-:W-:-:S02]  /*03a0*/  IMAD R2, R2, c[0x0][0x1e0], RZ ;  /* 0x0000780002027a24 */ /* 0x000fc400078e02ff */
[----:B------:R-:W-:Y:S01]  /*03b0*/  IMAD.SHL.U32 R10, R10, 0x8, RZ ;  /* 0x000000080a0a7824 */ /* 0x000fe200078e00ff */
[----:B------:R-:W-:Y:S01]  /*03c0*/  ISETP.GE.OR P4, PT, R3, R8, P5 ;  /* 0x000000080300720c */ /* 0x000fe20002f86670 */
[C---:B------:R-:W-:Y:S01]  /*03d0*/  IMAD R7, R15.reuse, c[0x0][0x1e4], R2 ;  /* 0x000079000f077a24 */ /* 0x040fe200078e0202 */
[----:B------:R-:W-:Y:S01]  /*03e0*/  SHF.R.S32.HI R2, RZ, 0x1f, R3 ;  /* 0x0000001fff027819 */ /* 0x000fe20000011403 */
[----:B------:R-:W-:Y:S01]  /*03f0*/  IMAD R4, R15, c[0x0][0x1c0], R14 ;  /* 0x000070000f047a24 */ /* 0x000fe200078e020e */
[----:B------:R-:W-:-:S03]  /*0400*/  SHF.R.S32.HI R11, RZ, 0x1f, R10 ;  /* 0x0000001fff0b7819 */ /* 0x000fc6000001140a */
[----:B------:R-:W-:Y:S02]  /*0410*/  IMAD R6, R2, c[0x0][0x1e8], RZ ;  /* 0x00007a0002067a24 */ /* 0x000fe400078e02ff */
[----:B------:R-:W-:-:S04]  /*0420*/  IMAD.WIDE.U32 R10, R121, c[0x0][0x1e8], R10 ;  /* 0x00007a00790a7a25 */ /* 0x000fc800078e000a */
[----:B------:R-:W-:Y:S01]  /*0430*/  IMAD.IADD R11, R11, 0x1, R5 ;  /* 0x000000010b0b7824 */ /* 0x000fe200078e0205 */
[----:B------:R-:W-:Y:S01]  /*0440*/  SHF.R.S32.HI R5, RZ, 0x1f, R14 ;  /* 0x0000001fff057819 */ /* 0x000fe2000001140e */
[----:B------:R-:W-:Y:S01]  /*0450*/  IMAD R4, R4, c[0x0][0x214], R121 ;  /* 0x0000850004047a24 */ /* 0x000fe200078e0279 */
[----:B------:R-:W-:Y:S01]  /*0460*/  @!P4 MOV R19, 0x7f800000 ;  /* 0x7f8000000013c802 */ /* 0x000fe20000000f00 */
[----:B------:R-:W-:-:S04]  /*0470*/  IMAD.WIDE.U32 R10, R15, c[0x0][0x1e0], R10 ;  /* 0x000078000f0a7a25 */ /* 0x000fc800078e000a */
[----:B------:R-:W-:Y:S02]  /*0480*/  IMAD R5, R5, c[0x0][0x1f0], RZ ;  /* 0x00007c0005057a24 */ /* 0x000fe400078e02ff */
[----:B------:R-:W-:Y:S01]  /*0490*/  IMAD.IADD R11, R11, 0x1, R7 ;  /* 0x000000010b0b7824 */ /* 0x000fe200078e0207 */
[----:B------:R-:W-:Y:S01]  /*04a0*/  IADD3 R7, R3, 0x10, RZ ;  /* 0x0000001003077810 */ /* 0x000fe20007ffe0ff */
[C---:B------:R-:W-:Y:S02]  /*04b0*/  IMAD R5, R14.reuse, c[0x0][0x1f4], R5 ;  /* 0x00007d000e057a24 */ /* 0x040fe400078e0205 */
[----:B------:R-:W-:Y:S01]  /*04c0*/  IMAD.WIDE.U32 R10, R14, c[0x0][0x1f0], R10 ;  /* 0x00007c000e0a7a25 */ /* 0x000fe200078e000a */
[----:B------:R-:W-:Y:S02]  /*04d0*/  ISETP.GE.OR P3, PT, R7, R8, P5 ;  /* 0x000000080700720c */ /* 0x000fe40002f66670 */
[----:B------:R-:W-:Y:S01]  /*04e0*/  IADD3 R7, R3, 0x20, RZ ;  /* 0x0000002003077810 */ /* 0x000fe20007ffe0ff */
[----:B------:R-:W-:-:S02]  /*04f0*/  IMAD.IADD R11, R11, 0x1, R5 ;  /* 0x000000010b0b7824 */ /* 0x000fc400078e0205 */
[C---:B------:R-:W-:Y:S02]  /*0500*/  IMAD R5, R3.reuse, c[0x0][0x1ec], R6 ;  /* 0x00007b0003057a24 */ /* 0x040fe400078e0206 */
[----:B------:R-:W-:-:S04]  /*0510*/  IMAD.WIDE.U32 R10, R3, c[0x0][0x1e8], R10 ;  /* 0x00007a00030a7a25 */ /* 0x000fc800078e000a */
[----:B------:R-:W-:Y:S01]  /*0520*/  IMAD.IADD R5, R11, 0x1, R5 ;  /* 0x000000010b057824 */ /* 0x000fe200078e0205 */
[----:B------:R-:W-:Y:S01]  /*0530*/  LEA R14, P0, R10, c[0x0][0x1d0], 0x1 ;  /* 0x000074000a0e7a11 */ /* 0x000fe200078008ff */
[----:B------:R-:W-:Y:S01]  /*0540*/  IMAD R6, R0, c[0x0][0x1ec], RZ ;  /* 0x00007b0000067a24 */ /* 0x000fe200078e02ff */
[----:B------:R-:W-:Y:S02]  /*0550*/  IADD3 R0, P1, R4, R3, RZ ;  /* 0x0000000304007210 */ /* 0x000fe40007f3e0ff */
[----:B------:R-:W-:Y:S02]  /*0560*/  LEA.HI.X R15, R10, c[0x0][0x1d4], R5, 0x1, P0 ;  /* 0x000075000a0f7a11 */ /* 0x000fe400000f0c05 */
[----:B------:R-:W-:Y:S02]  /*0570*/  IADD3 R5, R13, R6, RZ ;  /* 0x000000060d057210 */ /* 0x000fe40007ffe0ff */
[----:B------:R-:W-:Y:S01]  /*0580*/  IADD3 R10, P2, R14, R12, RZ ;  /* 0x0000000c0e0a7210 */ /* 0x000fe20007f5e0ff */
[----:B------:R1:W-:Y:S01]  /*0590*/  STG.E.128 [R14.64], RZ ;  /* 0x000000ff0e007986 */ /* 0x0003e2000c101d0a */
[----:B------:R-:W-:-:S02]  /*05a0*/  LEA.HI.X.SX32 R9, R4, R2, 0x1, P1 ;  /* 0x0000000204097211 */ /* 0x000fc400008f0eff */
[----:B------:R-:W-:Y:S01]  /*05b0*/  LEA R16, P0, R0, c[0x0][0x200], 0x2 ;  /* 0x0000800000107a11 */ /* 0x000fe200078010ff */
[----:B------:R-:W-:Y:S01]  /*05c0*/  IMAD.X R11, R5, 0x1, R15, P2 ;  /* 0x00000001050b7824 */ /* 0x000fe200010e060f */
[----:B------:R-:W-:Y:S02]  /*05d0*/  ISETP.GE.OR P2, PT, R7, R8, P5 ;  /* 0x000000080700720c */ /* 0x000fe40002f46670 */
[----:B------:R-:W-:Y:S02]  /*05e0*/  IADD3 R3, R3, 0x30, RZ ;  /* 0x0000003003037810 */ /* 0x000fe40007ffe0ff */
[----:B------:R-:W-:Y:S01]  /*05f0*/  IADD3 R6, P1, R10, R12, RZ ;  /* 0x0000000c0a067210 */ /* 0x000fe20007f3e0ff */
[----:B------:R1:W-:Y:S01]  /*0600*/  STG.E.128 [R10.64], RZ ;  /* 0x000000ff0a007986 */ /* 0x0003e2000c101d0a */
[----:B------:R-:W-:Y:S01]  /*0610*/  LEA.HI.X R17, R0, c[0x0][0x204], R9, 0x2, P0 ;  /* 0x0000810000117a11 */ /* 0x000fe200000f1409 */
[----:B------:R-:W-:Y:S01]  /*0620*/  @!P3 IMAD.MOV.U32 R9, RZ, RZ, 0x7f800000 ;  /* 0x7f800000ff09b424 */ /* 0x000fe200078e00ff */
[----:B------:R-:W-:Y:S01]  /*0630*/  ISETP.GE.OR P5, PT, R3, R8, P5 ;  /* 0x000000080300720c */ /* 0x000fe20002fa6670 */
[----:B------:R-:W-:Y:S01]  /*0640*/  IMAD.X R7, R11, 0x1, R5, P1 ;  /* 0x000000010b077824 */ /* 0x000fe200008e0605 */
[----:B------:R-:W-:-:S04]  /*0650*/  IADD3 R12, P0, R6, R12, RZ ;  /* 0x0000000c060c7210 */ /* 0x000fc80007f1e0ff */
[----:B------:R1:W-:Y:S01]  /*0660*/  STG.E.128 [R6.64], RZ ;  /* 0x000000ff06007986 */ /* 0x0003e2000c101d0a */
[----:B------:R-:W-:Y:S02]  /*0670*/  IMAD.X R13, R7, 0x1, R5, P0 ;  /* 0x00000001070d7824 */ /* 0x000fe400000e0605 */
[----:B------:R-:W-:-:S03]  /*0680*/  @!P2 IMAD.MOV.U32 R5, RZ, RZ, 0x7f800000 ;  /* 0x7f800000ff05a424 */ /* 0x000fc600078e00ff */
[----:B------:R1:W-:Y:S04]  /*0690*/  STG.E.128 [R12.64], RZ ;  /* 0x000000ff0c007986 */ /* 0x0003e8000c101d0a */
[----:B------:R1:W-:Y:S04]  /*06a0*/  @!P4 STG.E [R16.64], R19 ;  /* 0x000000131000c986 */ /* 0x0003e8000c10190a */
[----:B------:R1:W-:Y:S04]  /*06b0*/  @!P3 STG.E [R16.64+0x40], R9 ;  /* 0x000040091000b986 */ /* 0x0003e8000c10190a */
[----:B------:R1:W-:Y:S01]  /*06c0*/  @!P2 STG.E [R16.64+0x80], R5 ;  /* 0x000080051000a986 */ /* 0x0003e2000c10190a */
[----:B------:R-:W-:Y:S05]  /*06d0*/  @P5 EXIT ;  /* 0x000000000000594d */ /* 0x000fea0003800000 */
[----:B------:R-:W-:-:S05]  /*06e0*/  MOV R3, 0x7f800000 ;  /* 0x7f80000000037802 */ /* 0x000fca0000000f00 */
[----:B------:R-:W-:Y:S01]  /*06f0*/  STG.E [R16.64+0xc0], R3 ;  /* 0x0000c00310007986 */ /* 0x000fe2000c10190a */
[----:B------:R-:W-:Y:S05]  /*0700*/  EXIT ;  /* 0x000000000000794d */ /* 0x000fea0003800000 */
.L_x_6104:
[----:B-12---:R-:W-:Y:S01]  /*0710*/  ISETP.NE.U32.AND P0, PT, RZ, c[0x0][0x2b8], PT ;  /* 0x0000ae00ff007a0c */ /* 0x006fe20003f05070 */
        /* <DEDUP_REMOVED lines=18> */
.L_x_6105:
[----:B------:R-:W-:Y:S01]  /*0840*/  IABS R113, c[0x0][0x2d0] ;  /* 0x0000b40000717a13 */ /* 0x000fe20000000000 */
[----:B------:R-:W-:Y:S05]  /*0850*/  @P6 BRA `(.L_x_6106) ;  /* 0x000004a000006947 */ /* 0x000fea0003800000 */
[----:B------:R-:W2:Y:S01]  /*0860*/  I2F.RP R6, R113 ;  /* 0x0000007100067306 */ /* 0x000ea20000209400 */
[----:B------:R-:W-:Y:S01]  /*0870*/  LEA R8, R112, 0xffffff80, 0x7 ;  /* 0xffffff8070087811 */ /* 0x000fe200078e38ff */
[----:B-1----:R-:W-:-:S06]  /*0880*/  IMAD.MOV.U32 R4, RZ, RZ, RZ ;  /* 0x000000ffff047224 */ /* 0x002fcc00078e00ff */
[----:B--2---:R-:W1:Y:S02]  /*0890*/  MUFU.RCP R5, R6 ;  /* 0x0000000600057308 */ /* 0x004e640000001000 */
[----:B-1----:R-:W-:-:S06]  /*08a0*/  IADD3 R5, R5, 0xffffffe, RZ ;  /* 0x0ffffffe05057810 */ /* 0x002fcc0007ffe0ff */
[----:B------:R-:W1:Y:S02]  /*08b0*/  F2I.FTZ.U32.TRUNC.NTZ R5, R5 ;  /* 0x0000000500057305 */ /* 0x000e64000021f000 */
[----:B-1----:R-:W-:-:S04]  /*08c0*/  IMAD.MOV R2, RZ, RZ, -R5 ;  /* 0x000000ffff027224 */ /* 0x002fc800078e0a05 */
[----:B-----5:R-:W-:Y:S01]  /*08d0*/  IMAD R3, R2, R113, RZ ;  /* 0x0000007102037224 */ /* 0x020fe200078e02ff */
        /* <DEDUP_REMOVED lines=19> */
[----:B------:R-:W-:Y:S01]  /*0a10*/  IABS R2, c[0x0][0x1c8] ;  /* 0x0000720000027a13 */ /* 0x000fe20000000000 */
[----:B------:R-:W-:-:S03]  /*0a20*/  IMAD.MOV R3, RZ, RZ, -R3 ;  /* 0x000000ffff037224 */ /* 0x000fc600078e0a03 */
[----:B------:R-:W1:Y:S01]  /*0a30*/  I2F.RP R9, R2 ;  /* 0x0000000200097306 */ /* 0x000e620000209400 */
[----:B------:R-:W-:-:S07]  /*0a40*/  IMAD R8, R3, c[0x0][0x2d0], R8 ;  /* 0x0000b40003087a24 */ /* 0x000fce00078e0208 */
[----:B-1----:R-:W1:Y:S02]  /*0a50*/  MUFU.RCP R6, R9 ;  /* 0x0000000900067308 */ /* 0x002e640000001000 */
[----:B-1----:R-:W-:-:S06]  /*0a60*/  IADD3 R6, R6, 0xffffffe, RZ ;  /* 0x0ffffffe06067810 */ /* 0x002fcc0007ffe0ff */
[----:B------:R-:W1:Y:S02]  /*0a70*/  F2I.FTZ.U32.TRUNC.NTZ R7, R6 ;  /* 0x0000000600077305 */ /* 0x000e64000021f000 */
[----:B-1----:R-:W-:Y:S01]  /*0a80*/  IMAD.MOV R4, RZ, RZ, -R7 ;  /* 0x000000ffff047224 */ /* 0x002fe200078e0a07 */
[----:B------:R-:W-:-:S03]  /*0a90*/  MOV R6, RZ ;  /* 0x000000ff00067202 */ /* 0x000fc60000000f00 */
[----:B------:R-:W-:Y:S01]  /*0aa0*/  IMAD R5, R4, R2, RZ ;  /* 0x0000000204057224 */ /* 0x000fe200078e02ff */
[----:B------:R-:W-:-:S03]  /*0ab0*/  IABS R4, R14 ;  /* 0x0000000e00047213 */ /* 0x000fc60000000000 */
        /* <DEDUP_REMOVED lines=9> */
[----:B------:R-:W-:Y:S02]  /*0b50*/  SHF.R.S32.HI R7, RZ, 0x1f, R8 ;  /* 0x0000001fff077819 */ /* 0x000fe40000011408 */
[----:B------:R-:W-:-:S07]  /*0b60*/  ISETP.GE.AND P0, PT, R2, RZ, PT ;  /* 0x000000ff0200720c */ /* 0x000fce0003f06270 */
[----:B------:R-:W-:Y:S02]  /*0b70*/  @P1 IADD3 R5, R5, 0x1, RZ ;  /* 0x0000000105051810 */ /* 0x000fe40007ffe0ff */
[----:B------:R-:W-:-:S04]  /*0b80*/  ISETP.NE.AND P1, PT, RZ, c[0x0][0x1c8], PT ;  /* 0x00007200ff007a0c */ /* 0x000fc80003f25270 */
[----:B------:R-:W-:-:S09]  /*0b90*/  @!P0 IADD3 R5, -R5, RZ, RZ ;  /* 0x000000ff05058210 */ /* 0x000fd20007ffe1ff */
[----:B------:R-:W-:-:S04]  /*0ba0*/  @!P1 LOP3.LUT R5, RZ, c[0x0][0x1c8], RZ, 0x33, !PT ;  /* 0x00007200ff059a12 */ /* 0x000fc800078e33ff */
[----:B------:R-:W-:Y:S02]  /*0bb0*/  SHF.R.S32.HI R9, RZ, 0x1f, R5 ;  /* 0x0000001fff097819 */ /* 0x000fe40000011405 */
[----:B--2---:R-:W-:Y:S01]  /*0bc0*/  SHF.R.S32.HI R13, RZ, 0x1f, R18 ;  /* 0x0000001fff0d7819 */ /* 0x004fe20000011412 */
[----:B------:R-:W-:-:S04]  /*0bd0*/  IMAD.WIDE.U32 R10, R18, c[0x0][0x180], RZ ;  /* 0x00006000120a7a25 */ /* 0x000fc800078e00ff */
[C---:B------:R-:W-:Y:S02]  /*0be0*/  IMAD R3, R13.reuse, c[0x0][0x180], RZ ;  /* 0x000060000d037a24 */ /* 0x040fe400078e02ff */
[----:B------:R-:W-:Y:S02]  /*0bf0*/  IMAD R13, R13, c[0x0][0x188], RZ ;  /* 0x000062000d0d7a24 */ /* 0x000fe400078e02ff */
[----:B------:R-:W-:Y:S02]  /*0c00*/  IMAD R2, R18, c[0x0][0x184], R3 ;  /* 0x0000610012027a24 */ /* 0x000fe400078e0203 */
[----:B------:R-:W-:Y:S02]  /*0c10*/  IMAD R3, R7, c[0x0][0x198], RZ ;  /* 0x0000660007037a24 */ /* 0x000fe400078e02ff */
[----:B------:R-:W-:Y:S02]  /*0c20*/  IMAD.IADD R11, R11, 0x1, R2 ;  /* 0x000000010b0b7824 */ /* 0x000fe400078e0202 */
[----:B------:R-:W-:-:S02]  /*0c30*/  IMAD R3, R8, c[0x0][0x19c], R3 ;  /* 0x0000670008037a24 */ /* 0x000fc400078e0203 */
[----:B------:R-:W-:-:S04]  /*0c40*/  IMAD.WIDE.U32 R20, R8, c[0x0][0x198], R10 ;  /* 0x0000660008147a25 */ /* 0x000fc800078e000a */
[----:B------:R-:W-:Y:S01]  /*0c50*/  IMAD R2, R9, c[0x0][0x1b0], RZ ;  /* 0x00006c0009027a24 */ /* 0x000fe200078e02ff */
[----:B------:R-:W-:Y:S01]  /*0c60*/  IADD3 R21, R21, R3, RZ ;  /* 0x0000000315157210 */ /* 0x000fe20007ffe0ff */
[C---:B------:R-:W-:Y:S02]  /*0c70*/  IMAD R13, R18.reuse, c[0x0][0x18c], R13 ;  /* 0x00006300120d7a24 */ /* 0x040fe400078e020d */
[----:B------:R-:W-:Y:S02]  /*0c80*/  IMAD R11, R5, c[0x0][0x1b4], R2 ;  /* 0x00006d00050b7a24 */ /* 0x000fe400078e0202 */
[----:B------:R-:W-:-:S04]  /*0c90*/  IMAD.WIDE.U32 R18, R18, c[0x0][0x188], RZ ;  /* 0x0000620012127a25 */ /* 0x000fc800078e00ff */
[----:B------:R-:W-:Y:S01]  /*0ca0*/  IMAD.WIDE.U32 R2, R5, c[0x0][0x1b0], R20 ;  /* 0x00006c0005027a25 */ /* 0x000fe200078e0014 */
[----:B------:R-:W-:-:S03]  /*0cb0*/  IADD3 R13, R19, R13, RZ ;  /* 0x0000000d130d7210 */ /* 0x000fc60007ffe0ff */
[----:B------:R-:W-:Y:S01]  /*0cc0*/  IMAD.MOV.U32 R12, RZ, RZ, R18 ;  /* 0x000000ffff0c7224 */ /* 0x000fe200078e0012 */
[----:B------:R-:W-:Y:S01]  /*0cd0*/  MOV R10, R2 ;  /* 0x00000002000a7202 */ /* 0x000fe20000000f00 */
[----:B------:R-:W-:Y:S01]  /*0ce0*/  IMAD.IADD R11, R3, 0x1, R11 ;  /* 0x00000001030b7824 */ /* 0x000fe200078e020b */
[----:B------:R-:W-:Y:S05]  /*0cf0*/  BRA `(.L_x_6107) ;  /* 0x0000036000007947 */ /* 0x000fea0003800000 */
.L_x_6106:
[----:B------:R-:W-:Y:S02]  /*0d00*/  IABS R9, c[0x0][0x1c8] ;  /* 0x0000720000097a13 */ /* 0x000fe40000000000 */
[----:B------:R-:W-:Y:S02]  /*0d10*/  SHF.R.S32.HI R10, RZ, 0x1f, R19 ;  /* 0x0000001fff0a7819 */ /* 0x000fe40000011413 */
[----:B------:R-:W2:Y:S08]  /*0d20*/  I2F.RP R8, R9 ;  /* 0x0000000900087306 */ /* 0x000eb00000209400 */
[----:B--2---:R-:W2:Y:S02]  /*0d30*/  MUFU.RCP R6, R8 ;  /* 0x0000000800067308 */ /* 0x004ea40000001000 */
[----:B--2---:R-:W-:-:S02]  /*0d40*/  IADD3 R6, R6, 0xffffffe, RZ ;  /* 0x0ffffffe06067810 */ /* 0x004fc40007ffe0ff */
[----:B------:R-:W-:-:S04]  /*0d50*/  LEA R8, R112, 0xffffff80, 0x7 ;  /* 0xffffff8070087811 */ /* 0x000fc800078e38ff */
[----:B------:R-:W2:Y:S01]  /*0d60*/  F2I.FTZ.U32.TRUNC.NTZ R7, R6 ;  /* 0x0000000600077305 */ /* 0x000ea2000021f000 */
[----:B------:R-:W-:Y:S02]  /*0d70*/  IADD3 R12, P1, R19, R8, RZ ;  /* 0x00000008130c7210 */ /* 0x000fe40007f3e0ff */
[----:B--2---:R-:W-:Y:S01]  /*0d80*/  IADD3 R2, RZ, -R7, RZ ;  /* 0x80000007ff027210 */ /* 0x004fe20007ffe0ff */
[----:B------:R-:W-:-:S04]  /*0d90*/  IMAD.MOV.U32 R6, RZ, RZ, RZ ;  /* 0x000000ffff067224 */ /* 0x000fc800078e00ff */
[----:B-1----:R-:W-:Y:S01]  /*0da0*/  IMAD R4, R2, R9, RZ ;  /* 0x0000000902047224 */ /* 0x002fe200078e02ff */
[----:B------:R-:W-:-:S03]  /*0db0*/  IABS R2, R14 ;  /* 0x0000000e00027213 */ /* 0x000fc60000000000 */
[----:B------:R-:W-:Y:S01]  /*0dc0*/  IMAD.HI.U32 R5, R7, R4, R6 ;  /* 0x0000000407057227 */ /* 0x000fe200078e0006 */
[----:B------:R-:W-:Y:S02]  /*0dd0*/  MOV R4, R2 ;  /* 0x0000000200047202 */ /* 0x000fe40000000f00 */
[----:B------:R-:W-:-:S03]  /*0de0*/  SHF.R.S32.HI R7, RZ, 0x1f, R8 ;  /* 0x0000001fff077819 */ /* 0x000fc60000011408 */
[----:B------:R-:W-:-:S04]  /*0df0*/  IMAD.HI.U32 R5, R5, R4, RZ ;  /* 0x0000000405057227 */ /* 0x000fc800078e00ff */
[----:B------:R-:W-:-:S04]  /*0e00*/  IMAD.MOV R2, RZ, RZ, -R5 ;  /* 0x000000ffff027224 */ /* 0x000fc800078e0a05 */
[----:B------:R-:W-:-:S05]  /*0e10*/  IMAD R2, R9, R2, R4 ;  /* 0x0000000209027224 */ /* 0x000fca00078e0204 */
[----:B------:R-:W-:-:S13]  /*0e20*/  ISETP.GT.U32.AND P0, PT, R9, R2, PT ;  /* 0x000000020900720c */ /* 0x000fda0003f04070 */
        /* <DEDUP_REMOVED lines=9> */
[----:B------:R-:W-:Y:S01]  /*0ec0*/  IMAD R10, R19, c[0x0][0x1a4], R10 ;  /* 0x00006900130a7a24 */ /* 0x000fe200078e020a */
[----:B-----5:R-:W-:Y:S01]  /*0ed0*/  SHF.R.S32.HI R2, RZ, 0x1f, R3 ;  /* 0x0000001fff027819 */ /* 0x020fe20000011403 */
[----:B------:R-:W-:-:S02]  /*0ee0*/  IMAD R9, R12, c[0x0][0x19c], R9 ;  /* 0x000067000c097a24 */ /* 0x000fc400078e0209 */
[----:B------:R-:W-:Y:S02]  /*0ef0*/  IMAD.WIDE.U32 R12, R12, c[0x0][0x198], RZ ;  /* 0x000066000c0c7a25 */ /* 0x000fe400078e00ff */
[----:B------:R-:W-:Y:S02]  /*0f00*/  @P2 IADD3 R5, R5, 0x1, RZ ;  /* 0x0000000105052810 */ /* 0x000fe40007ffe0ff */
[----:B------:R-:W-:Y:S01]  /*0f10*/  IMAD R4, R2, c[0x0][0x180], RZ ;  /* 0x0000600002047a24 */ /* 0x000fe200078e02ff */
[----:B------:R-:W-:Y:S01]  /*0f20*/  IADD3 R13, R13, R9, RZ ;  /* 0x000000090d0d7210 */ /* 0x000fe20007ffe0ff */
[----:B------:R-:W-:-:S04]  /*0f30*/  IMAD.WIDE.U32 R18, R19, c[0x0][0x1a0], RZ ;  /* 0x0000680013127a25 */ /* 0x000fc800078e00ff */
[----:B------:R-:W-:Y:S01]  /*0f40*/  @!P1 IMAD.MOV R5, RZ, RZ, -R5 ;  /* 0x000000ffff059224 */ /* 0x000fe200078e0a05 */
[----:B------:R-:W-:Y:S01]  /*0f50*/  @!P0 LOP3.LUT R5, RZ, c[0x0][0x1c8], RZ, 0x33, !PT ;  /* 0x00007200ff058a12 */ /* 0x000fe200078e33ff */
[----:B------:R-:W-:Y:S01]  /*0f60*/  IMAD R4, R3, c[0x0][0x184], R4 ;  /* 0x0000610003047a24 */ /* 0x000fe200078e0204 */
[----:B------:R-:W-:Y:S01]  /*0f70*/  IADD3 R11, R19, R10, RZ ;  /* 0x0000000a130b7210 */ /* 0x000fe20007ffe0ff */
[----:B------:R-:W-:Y:S01]  /*0f80*/  IMAD.WIDE.U32 R12, R3, c[0x0][0x180], R12 ;  /* 0x00006000030c7a25 */ /* 0x000fe200078e000c */
[----:B------:R-:W-:Y:S02]  /*0f90*/  SHF.R.S32.HI R9, RZ, 0x1f, R5 ;  /* 0x0000001fff097819 */ /* 0x000fe40000011405 */
[----:B------:R-:W-:Y:S01]  /*0fa0*/  MOV R10, R18 ;  /* 0x00000012000a7202 */ /* 0x000fe20000000f00 */
[----:B------:R-:W-:Y:S01]  /*0fb0*/  IMAD R2, R2, c[0x0][0x188], RZ ;  /* 0x0000620002027a24 */ /* 0x000fe200078e02ff */
[----:B------:R-:W-:Y:S01]  /*0fc0*/  MOV R20, R12 ;  /* 0x0000000c00147202 */ /* 0x000fe20000000f00 */
[----:B------:R-:W-:-:S02]  /*0fd0*/  IMAD.IADD R21, R13, 0x1, R4 ;  /* 0x000000010d157824 */ /* 0x000fc400078e0204 */
[----:B------:R-:W-:Y:S02]  /*0fe0*/  IMAD R13, R3, c[0x0][0x18c], R2 ;  /* 0x00006300030d7a24 */ /* 0x000fe400078e0202 */
[----:B------:R-:W-:Y:S02]  /*0ff0*/  IMAD R2, R9, c[0x0][0x1b0], RZ ;  /* 0x00006c0009027a24 */ /* 0x000fe400078e02ff */
[----:B------:R-:W-:-:S04]  /*1000*/  IMAD.WIDE.U32 R18, R3, c[0x0][0x188], R10 ;  /* 0x0000620003127a25 */ /* 0x000fc800078e000a */
[----:B------:R-:W-:Y:S01]  /*1010*/  IMAD.WIDE.U32 R10, R5, c[0x0][0x1b0], R20 ;  /* 0x00006c00050a7a25 */ /* 0x000fe200078e0014 */
[----:B------:R-:W-:-:S03]  /*1020*/  MOV R12, R18 ;  /* 0x00000012000c7202 */ /* 0x000fc60000000f00 */
[----:B------:R-:W-:Y:S02]  /*1030*/  IMAD R2, R5, c[0x0][0x1b4], R2 ;  /* 0x00006d0005027a24 */ /* 0x000fe400078e0202 */
[----:B------:R-:W-:-:S03]  /*1040*/  IMAD.IADD R13, R19, 0x1, R13 ;  /* 0x00000001130d7824 */ /* 0x000fc600078e020d */
[----:B------:R-:W-:Y:S02]  /*1050*/  IADD3 R11, R11, R2, RZ ;  /* 0x000000020b0b7210 */ /* 0x000fe40007ffe0ff */
.L_x_6107:
        /* <DEDUP_REMOVED lines=8> */
[----:B------:R-:W-:Y:S01]  /*10e0*/  LOP3.LUT R2, R3, 0xfffffff8, RZ, 0xc0, !PT ;  /* 0xfffffff803027812 */ /* 0x000fe200078ec0ff */
[----:B------:R-:W-:Y:S01]  /*10f0*/  USHF.L.U64.HI UR5, UR4, UR8, UR5 ;  /* 0x0000000804057299 */ /* 0x000fe20008010205 */
[----:B------:R-:W-:Y:S01]  /*1100*/  SHF.R.S32.HI R24, RZ, 0x3, R3 ;  /* 0x00000003ff187819 */ /* 0x000fe20000011403 */
[----:B------:R-:W-:Y:S01]  /*1110*/  IMAD R6, R15, c[0x0][0x17c], R6 ;  /* 0x00005f000f067a24 */ /* 0x000fe200078e0206 */
[----:B------:R-:W-:Y:S01]  /*1120*/  LEA.HI R20, R4, R117, RZ, 0x6 ;  /* 0x0000007504147211 */ /* 0x000fe200078f30ff */
[----:B------:R-:W-:Y:S01]  /*1130*/  IMAD.IADD R97, R117, 0x1, -R2 ;  /* 0x0000000175617824 */ /* 0x000fe200078e0a02 */
[----:B------:R-:W-:Y:S01]  /*1140*/  SHF.R.S32.HI R21, RZ, 0x4, R18 ;  /* 0x00000004ff157819 */ /* 0x000fe20000011412 */
[----:B------:R-:W-:Y:S01]  /*1150*/  IMAD.SHL.U32 R19, R24, 0x40, RZ ;  /* 0x0000004018137824 */ /* 0x000fe200078e00ff */
[--C-:B------:R-:W-:Y:S01]  /*1160*/  SHF.R.S32.HI R25, RZ, 0x1f, R24.reuse ;  /* 0x0000001fff197819 */ /* 0x100fe20000011418 */
[----:B------:R-:W-:Y:S01]  /*1170*/  IMAD.SHL.U32 R166, R97, 0x8, RZ ;  /* 0x0000000861a67824 */ /* 0x000fe200078e00ff */
[----:B------:R-:W-:Y:S01]  /*1180*/  LEA.HI R2, R18, R21, RZ, 0x1 ;  /* 0x0000001512027211 */ /* 0x000fe200078f08ff */
[----:B------:R-:W-:Y:S01]  /*1190*/  IMAD.SHL.U32 R20, R20, 0x8, RZ ;  /* 0x0000000814147824 */ /* 0x000fe200078e00ff */
[----:B------:R-:W-:Y:S01]  /*11a0*/  LOP3.LUT R19, R19, 0x1c0, RZ, 0xc0, !PT ;  /* 0x000001c013137812 */ /* 0x000fe200078ec0ff */
[----:B------:R-:W-:Y:S01]  /*11b0*/  IMAD.WIDE R16, R17, 0x40, R24 ;  /* 0x0000004011107825 */ /* 0x000fe200078e0218 */
[--C-:B------:R-:W-:Y:S01]  /*11c0*/  SHF.R.S32.HI R167, RZ, 0x1f, R166.reuse ;  /* 0x0000001fffa77819 */ /* 0x100fe200000114a6 */
[----:B------:R-:W-:Y:S01]  /*11d0*/  ULDC.64 UR6, c[0x0][0x190] ;  /* 0x0000640000067ab9 */ /* 0x000fe20000000a00 */
[----:B------:R-:W-:Y:S01]  /*11e0*/  LOP3.LUT R22, R19, 0x38, R166, 0xf8, !PT ;  /* 0x0000003813167812 */ /* 0x000fe200078ef8a6 */
[----:B------:R-:W-:Y:S01]  /*11f0*/  USHF.L.U32 UR12, UR6, 0x5, URZ ;  /* 0x00000005060c7899 */ /* 0x000fe2000800063f */
[----:B------:R-:W-:Y:S01]  /*1200*/  SHF.R.U32.HI R19, RZ, 0x3, R19 ;  /* 0x00000003ff137819 */ /* 0x000fe20000011613 */
[----:B------:R-:W-:Y:S01]  /*1210*/  USHF.L.U64.HI UR7, UR6, UR8, UR7 ;  /* 0x0000000806077299 */ /* 0x000fe20008010207 */
[----:B------:R-:W-:-:S02]  /*1220*/  IADD3 R8, P0, R24, R8, RZ ;  /* 0x0000000818087210 */ /* 0x000fc40007f1e0ff */
[----:B------:R-:W-:Y:S01]  /*1230*/  LOP3.LUT R19, R22, R19, RZ, 0x3c, !PT ;  /* 0x0000001316137212 */ /* 0x000fe200078e3cff */
[----:B------:R-:W-:Y:S01]  /*1240*/  IMAD.WIDE.U32 R22, R15, c[0x0][0x178], R166 ;  /* 0x00005e000f167a25 */ /* 0x000fe200078e00a6 */
[----:B------:R-:W-:Y:S02]  /*1250*/  LOP3.LUT R18, R18, 0xfffffff0, RZ, 0xc0, !PT ;  /* 0xfffffff012127812 */ /* 0x000fe400078ec0ff */
[----:B------:R-:W-:Y:S01]  /*1260*/  LOP3.LUT R19, R19, 0x7ffffe00, R20, 0xf8, !PT ;  /* 0x7ffffe0013137812 */ /* 0x000fe200078ef814 */
[----:B------:R-:W-:Y:S01]  /*1270*/  IMAD.X R7, R25, 0x1, R7, P0 ;  /* 0x0000000119077824 */ /* 0x000fe200000e0607 */
[----:B------:R-:W-:Y:S01]  /*1280*/  IADD3 R20, P1, R166, R10, RZ ;  /* 0x0000000aa6147210 */ /* 0x000fe20007f3e0ff */
[----:B------:R-:W-:Y:S01]  /*1290*/  IMAD.IADD R18, R117, 0x1, -R18 ;  /* 0x0000000175127824 */ /* 0x000fe200078e0a12 */
[----:B------:R-:W-:Y:S01]  /*12a0*/  LOP3.LUT R2, R2, 0xfffffffe, RZ, 0xc0, !PT ;  /* 0xfffffffe02027812 */ /* 0x000fe200078ec0ff */
[----:B------:R-:W-:Y:S01]  /*12b0*/  IMAD R15, R25, c[0x0][0x198], RZ ;  /* 0x00006600190f7a24 */ /* 0x000fe200078e02ff */
[----:B------:R-:W-:Y:S01]  /*12c0*/  SHF.R.S32.HI R10, RZ, 0x1f, R14 ;  /* 0x0000001fff0a7819 */ /* 0x000fe2000001140e */
[----:B------:R-:W-:Y:S01]  /*12d0*/  IMAD.IADD R23, R23, 0x1, R6 ;  /* 0x0000000117177824 */ /* 0x000fe200078e0206 */
[----:B------:R-:W-:Y:S01]  /*12e0*/  IADD3 R12, P0, R166, R12, RZ ;  /* 0x0000000ca60c7210 */ /* 0x000fe20007f1e0ff */
[----:B------:R-:W-:Y:S01]  /*12f0*/  IMAD.IADD R2, R21, 0x1, -R2 ;  /* 0x0000000115027824 */ /* 0x000fe200078e0a02 */
[----:B------:R-:W-:Y:S01]  /*1300*/  LEA.HI R119, R4, R117, RZ, 0x5 ;  /* 0x0000007504777211 */ /* 0x000fe200078f28ff */
[----:B------:R-:W-:-:S02]  /*1310*/  IMAD R25, R10, c[0x0][0x1a8], RZ ;  /* 0x00006a000a197a24 */ /* 0x000fc400078e02ff */
[----:B------:R-:W-:Y:S01]  /*1320*/  IMAD.X R21, R167, 0x1, R11, P1 ;  /* 0x00000001a7157824 */ /* 0x000fe200008e060b */
[----:B------:R-:W-:Y:S01]  /*1330*/  SHF.R.S32.HI R11, RZ, 0x1f, R18 ;  /* 0x0000001fff0b7819 */ /* 0x000fe20000011412 */
[----:B------:R-:W-:Y:S01]  /*1340*/  IMAD R10, R9, c[0x0][0x1b8], RZ ;  /* 0x00006e00090a7a24 */ /* 0x000fe200078e02ff */
[----:B------:R-:W-:Y:S01]  /*1350*/  SHF.R.S32.HI R116, RZ, 0x5, R119 ;  /* 0x00000005ff747819 */ /* 0x000fe20000011477 */
[----:B------:R-:W-:Y:S01]  /*1360*/  IMAD.X R13, R167, 0x1, R13, P0 ;  /* 0x00000001a70d7824 */ /* 0x000fe200000e060d */
[----:B------:R-:W-:Y:S01]  /*1370*/  LEA.HI R6, R11, R18, RZ, 0x3 ;  /* 0x000000120b067211 */ /* 0x000fe200078f18ff */
[C---:B------:R-:W-:Y:S01]  /*1380*/  IMAD R25, R14.reuse, c[0x0][0x1ac], R25 ;  /* 0x00006b000e197a24 */ /* 0x040fe200078e0219 */
[----:B------:R-:W-:Y:S01]  /*1390*/  SHF.R.S32.HI R171, RZ, 0x1f, R119 ;  /* 0x0000001fffab7819 */ /* 0x000fe20000011477 */
[----:B------:R-:W-:Y:S01]  /*13a0*/  IMAD.WIDE.U32 R22, R14, c[0x0][0x1a8], R22 ;  /* 0x00006a000e167a25 */ /* 0x000fe200078e0016 */
[----:B------:R-:W-:Y:S02]  /*13b0*/  LOP3.LUT R9, R6, 0xfffffff8, RZ, 0xc0, !PT ;  /* 0xfffffff806097812 */ /* 0x000fe400078ec0ff */
[----:B------:R-:W-:Y:S01]  /*13c0*/  LEA.HI R171, R171, R116, RZ, 0x2 ;  /* 0x00000074abab7211 */ /* 0x000fe200078f10ff */
[----:B------:R-:W-:-:S02]  /*13d0*/  IMAD R10, R5, c[0x0][0x1bc], R10 ;  /* 0x00006f00050a7a24 */ /* 0x000fc400078e020a */
[----:B------:R-:W-:Y:S01]  /*13e0*/  IMAD.WIDE.U32 R12, R5, c[0x0][0x1b8], R12 ;  /* 0x00006e00050c7a25 */ /* 0x000fe200078e000c */
[----:B------:R-:W-:-:S03]  /*13f0*/  LOP3.LUT R171, R171, 0xfffffffc, RZ, 0xc0, !PT ;  /* 0xfffffffcabab7812 */ /* 0x000fc600078ec0ff */
[C---:B------:R-:W-:Y:S02]  /*1400*/  IMAD R15, R24.reuse, c[0x0][0x19c], R15 ;  /* 0x00006700180f7a24 */ /* 0x040fe400078e020f */
[----:B------:R-:W-:-:S04]  /*1410*/  IMAD.WIDE.U32 R20, R24, c[0x0][0x198], R20 ;  /* 0x0000660018147a25 */ /* 0x000fc800078e0014 */
[----:B------:R-:W-:Y:S01]  /*1420*/  IMAD R5, R17, c[0x0][0x190], RZ ;  /* 0x0000640011057a24 */ /* 0x000fe200078e02ff */
[----:B------:R-:W-:Y:S01]  /*1430*/  LEA R162, P0, R20, c[0x0][0x168], 0x1 ;  /* 0x00005a0014a27a11 */ /* 0x000fe200078008ff */
[----:B------:R-:W-:Y:S02]  /*1440*/  IMAD.IADD R23, R23, 0x1, R25 ;  /* 0x0000000117177824 */ /* 0x000fe400078e0219 */
[----:B------:R-:W-:Y:S02]  /*1450*/  IMAD.IADD R15, R21, 0x1, R15 ;  /* 0x00000001150f7824 */ /* 0x000fe400078e020f */
[C---:B------:R-:W-:Y:S02]  /*1460*/  IMAD R5, R16.reuse, c[0x0][0x194], R5 ;  /* 0x0000650010057a24 */ /* 0x040fe400078e0205 */
[----:B------:R-:W-:Y:S01]  /*1470*/  IMAD.WIDE.U32 R16, R16, c[0x0][0x190], R22 ;  /* 0x0000640010107a25 */ /* 0x000fe200078e0016 */
[----:B------:R-:W-:-:S03]  /*1480*/  LEA.HI.X R163, R20, c[0x0][0x16c], R15, 0x1, P0 ;  /* 0x00005b0014a37a11 */ /* 0x000fc600000f0c0f */
[----:B------:R-:W-:Y:S02]  /*1490*/  IMAD.IADD R96, R18, 0x1, -R9 ;  /* 0x0000000112607824 */ /* 0x000fe400078e0a09 */
[----:B------:R-:W-:Y:S01]  /*14a0*/  IMAD.IADD R13, R13, 0x1, R10 ;  /* 0x000000010d0d7824 */ /* 0x000fe200078e020a */
[----:B------:R-:W-:Y:S01]  /*14b0*/  LEA R10, P0, R16, c[0x0][0x160], 0x1 ;  /* 0x00005800100a7a11 */ /* 0x000fe200078008ff */
[----:B------:R-:W-:Y:S02]  /*14c0*/  IMAD.IADD R9, R17, 0x1, R5 ;  /* 0x0000000111097824 */ /* 0x000fe400078e0205 */
[----:B------:R-:W-:Y:S01]  /*14d0*/  IMAD R7, R7, c[0x0][0x1a0], RZ ;  /* 0x0000680007077a24 */ /* 0x000fe200078e02ff */
[----:B------:R-:W-:Y:S01]  /*14e0*/  IADD3 R14, P1, R10, UR12, RZ ;  /* 0x0000000c0a0e7c10 */ /* 0x000fe2000ff3e0ff */
[----:B------:R-:W-:Y:S01]  /*14f0*/  IMAD.WIDE.U32 R12, R8, c[0x0][0x1a0], R12 ;  /* 0x00006800080c7a25 */ /* 0x000fe200078e000c */
[----:B------:R-:W-:-:S03]  /*1500*/  LEA.HI.X R11, R16, c[0x0][0x164], R9, 0x1, P0 ;  /* 0x00005900100b7a11 */ /* 0x000fc600000f0c09 */
[----:B------:R-:W-:Y:S01]  /*1510*/  IMAD R5, R8, c[0x0][0x1a4], R7 ;  /* 0x0000690008057a24 */ /* 0x000fe200078e0207 */
[----:B------:R-:W-:Y:S01]  /*1520*/  IADD3 R8, P0, R162, UR9, RZ ;  /* 0x00000009a2087c10 */ /* 0x000fe2000ff1e0ff */
[----:B------:R-:W-:Y:S01]  /*1530*/  IMAD.SHL.U32 R165, R19, 0x2, RZ ;  /* 0x0000000213a57824 */ /* 0x000fe200078e00ff */
[----:B------:R-:W-:Y:S01]  /*1540*/  IADD3.X R15, R11, UR7, RZ, P1, !PT ;  /* 0x000000070b0f7c10 */ /* 0x000fe20008ffe4ff */
[----:B------:R-:W-:Y:S01]  /*1550*/  IMAD.IADD R159, R13, 0x1, R5 ;  /* 0x000000010d9f7824 */ /* 0x000fe200078e0205 */
[----:B------:R-:W-:Y:S01]  /*1560*/  IADD3.X R9, R163, UR5, RZ, P0, !PT ;  /* 0x00000005a3097c10 */ /* 0x000fe200087fe4ff */
[----:B------:R-:W-:Y:S01]  /*1570*/  IMAD.SHL.U32 R7, R97, 0x40, RZ ;  /* 0x0000004061077824 */ /* 0x000fe200078e00ff */
[----:B------:R-:W-:Y:S01]  /*1580*/  IADD3 R16, P0, R8, UR9, RZ ;  /* 0x0000000908107c10 */ /* 0x000fe2000ff1e0ff */
[----:B------:R-:W-:Y:S01]  /*1590*/  @!PT LDS RZ, [RZ] ;  /* 0x00000000fffff984 */ /* 0x000fe20000000800 */
[----:B------:R-:W-:Y:S01]  /*15a0*/  @!PT LDS RZ, [RZ] ;  /* 0x00000000fffff984 */ /* 0x000fe20000000800 */
[----:B------:R-:W-:Y:S01]  /*15b0*/  @!PT LDS RZ, [RZ] ;  /* 0x00000000fffff984 */ /* 0x000fe20000000800 */
[----:B------:R1:W-:Y:S01]  /*15c0*/  LDGSTS.E.BYPASS.LTC128B.128 [R165], [R10.64] ;  /* 0x000000000aa57fae */ /* 0x0003e2000b901d4a */
[----:B------:R-:W-:Y:S01]  /*15d0*/  IADD3 R20, P1, R14, UR12, RZ ;  /* 0x0000000c0e147c10 */ /* 0x000fe2000ff3e0ff */
[----:B------:R-:W-:Y:S01]  /*15e0*/  IMAD.SHL.U32 R5, R2, 0x8, RZ ;  /* 0x0000000802057824 */ /* 0x000fe200078e00ff */
[----:B------:R-:W-:Y:S01]  /*15f0*/  IADD3.X R17, R9, UR5, RZ, P0, !PT ;  /* 0x0000000509117c10 */ /* 0x000fe200087fe4ff */
[----:B------:R2:W-:Y:S01]  /*1600*/  LDGSTS.E.BYPASS.LTC128B.128 [R165+0x800], [R14.64] ;  /* 0x008000000ea57fae */ /* 0x0005e2000b901d4a */
[----:B------:R-:W-:Y:S01]  /*1610*/  IADD3 R22, P0, R16, UR9, RZ ;  /* 0x0000000910167c10 */ /* 0x000fe2000ff1e0ff */
[----:B------:R-:W-:Y:S01]  /*1620*/  IMAD.SHL.U32 R115, R6, 0x40, RZ ;  /* 0x0000004006737824 */ /* 0x000fe200078e00ff */
[----:B------:R-:W-:Y:S01]  /*1630*/  IADD3.X R21, R15, UR7, RZ, P1, !PT ;  /* 0x000000070f157c10 */ /* 0x000fe20008ffe4ff */
[----:B------:R-:W-:Y:S01]  /*1640*/  IMAD.IADD R171, R116, 0x1, -R171 ;  /* 0x0000000174ab7824 */ /* 0x000fe200078e0aab */
[----:B------:R-:W-:-:S02]  /*1650*/  IADD3.X R23, R17, UR5, RZ, P0, !PT ;  /* 0x0000000511177c10 */ /* 0x000fc400087fe4ff */
[----:B------:R-:W-:Y:S01]  /*1660*/  IADD3 R18, P1, R20, UR12, RZ ;  /* 0x0000000c14127c10 */ /* 0x000fe2000ff3e0ff */
[----:B------:R3:W-:Y:S01]  /*1670*/  LDGSTS.E.BYPASS.LTC128B.128 [R165+0x1000], [R20.64] ;  /* 0x0100000014a57fae */ /* 0x0007e2000b901d4a */
[----:B------:R-:W-:Y:S02]  /*1680*/  LOP3.LUT R115, R115, 0xfffffe00, RZ, 0xc0, !PT ;  /* 0xfffffe0073737812 */ /* 0x000fe400078ec0ff */
[----:B------:R-:W-:Y:S01]  /*1690*/  IADD3.X R19, R21, UR7, RZ, P1, !PT ;  /* 0x0000000715137c10 */ /* 0x000fe20008ffe4ff */
[----:B------:R-:W-:Y:S01]  /*16a0*/  ULDC.64 UR6, c[0x0][0x1a0] ;  /* 0x0000680000067ab9 */ /* 0x000fe20000000a00 */
[----:B------:R-:W-:Y:S01]  /*16b0*/  LOP3.LUT P1, RZ, R96, 0x2, RZ, 0xc0, !PT ;  /* 0x0000000260ff7812 */ /* 0x000fe2000782c0ff */
[----:B------:R-:W-:Y:S02]  /*16c0*/  USHF.L.U32 UR12, UR6, 0x5, URZ ;  /* 0x00000005060c7899 */ /* 0x000fe4000800063f */
[----:B------:R4:W-:Y:S01]  /*16d0*/  LDGSTS.E.BYPASS.LTC128B.128 [R165+0x1800], [R18.64] ;  /* 0x0180000012a57fae */ /* 0x0009e2000b901d4a */
[----:B------:R-:W-:-:S03]  /*16e0*/  USHF.L.U64.HI UR7, UR6, UR8, UR7 ;  /* 0x0000000806077299 */ /* 0x000fc60008010207 */
        /* <DEDUP_REMOVED lines=8> */
[----:B------:R-:W-:Y:S01]  /*1770*/  IADD3 R24, P0, R14, UR9, RZ ;  /* 0x000000090e187c10 */ /* 0x000fe2000ff1e0ff */
[----:B------:R2:W-:Y:S01]  /*1780*/  LDGSTS.E.BYPASS.LTC128B.128 [R165+0x4000], [R10.64] ;  /* 0x040000000aa57fae */ /* 0x0005e2000b901d4a */
[----:B---3--:R-:W-:Y:S02]  /*1790*/  LOP3.LUT R20, R7, 0x1c0, RZ, 0xc0, !PT ;  /* 0x000001c007147812 */ /* 0x008fe400078ec0ff */
[----:B------:R-:W-:Y:S01]  /*17a0*/  IADD3.X R25, R15, UR5, RZ, P0, !PT ;  /* 0x000000050f197c10 */ /* 0x000fe200087fe4ff */
[----:B------:R3:W-:Y:S01]  /*17b0*/  LDGSTS.E.BYPASS.LTC128B.128 [R165+0x4800], [R14.64] ;  /* 0x048000000ea57fae */ /* 0x0007e2000b901d4a */
[----:B----4-:R-:W-:-:S03]  /*17c0*/  IADD3 R18, P0, R24, UR9, RZ ;  /* 0x0000000918127c10 */ /* 0x010fc6000ff1e0ff */
[----:B------:R4:W-:Y:S01]  /*17d0*/  LDGSTS.E.BYPASS.LTC128B.128 [R165+0x5000], [R24.64] ;  /* 0x0500000018a57fae */ /* 0x0009e2000b901d4a */
[----:B------:R-:W-:Y:S02]  /*17e0*/  IADD3.X R19, R25, UR5, RZ, P0, !PT ;  /* 0x0000000519137c10 */ /* 0x000fe400087fe4ff */
[----:B------:R-:W-:Y:S02]  /*17f0*/  LEA R160, P0, R12, c[0x0][0x170], 0x1 ;  /* 0x00005c000ca07a11 */ /* 0x000fe400078008ff */
[----:B-1----:R-:W-:Y:S01]  /*1800*/  LOP3.LUT R8, R20, 0x8, R3, 0xf8, !PT ;  /* 0x0000000814087812 */ /* 0x002fe200078ef803 */
[----:B------:R1:W-:Y:S01]  /*1810*/  LDGSTS.E.BYPASS.LTC128B.128 [R165+0x5800], [R18.64] ;  /* 0x0580000012a57fae */ /* 0x0003e2000b901d4a */
[----:B------:R-:W-:Y:S01]  /*1820*/  LEA.HI.X R159, R12, c[0x0][0x174], R159, 0x1, P0 ;  /* 0x00005d000c9f7a11 */ /* 0x000fe200000f0c9f */
[----:B------:R-:W-:Y:S01]  /*1830*/  IMAD.MOV.U32 R158, RZ, RZ, R160 ;  /* 0x000000ffff9e7224 */ /* 0x000fe200078e00a0 */
[----:B------:R-:W-:Y:S01]  /*1840*/  IADD3 R12, P0, R160, UR12, RZ ;  /* 0x0000000ca00c7c10 */ /* 0x000fe2000ff1e0ff */
[----:B------:R-:W0:Y:S01]  /*1850*/  LDGDEPBAR ;  /* 0x00000000000079af */ /* 0x000e220000000000 */
[----:B------:R-:W-:-:S02]  /*1860*/  SHF.R.U32.HI R3, RZ, 0x3, R20 ;  /* 0x00000003ff037819 */ /* 0x000fc40000011614 */
[----:B------:R-:W-:Y:S02]  /*1870*/  IADD3.X R13, R159, UR7, RZ, P0, !PT ;  /* 0x000000079f0d7c10 */ /* 0x000fe400087fe4ff */
[----:B-----5:R-:W-:Y:S01]  /*1880*/  IADD3 R16, P0, R12, UR12, RZ ;  /* 0x0000000c0c107c10 */ /* 0x020fe2000ff1e0ff */
[----:B--2---:R-:W-:Y:S01]  /*1890*/  IMAD.SHL.U32 R10, R96, 0x40, RZ ;  /* 0x00000040600a7824 */ /* 0x004fe200078e00ff */
[----:B------:R-:W-:Y:S02]  /*18a0*/  LOP3.LUT R3, R8, R3, RZ, 0x3c, !PT ;  /* 0x0000000308037212 */ /* 0x000fe400078e3cff */
[----:B------:R-:W-:Y:S02]  /*18b0*/  IADD3.X R17, R13, UR7, RZ, P0, !PT ;  /* 0x000000070d117c10 */ /* 0x000fe400087fe4ff */
[----:B------:R-:W-:Y:S01]  /*18c0*/  LOP3.LUT R10, R10, 0x1c0, RZ, 0xc0, !PT ;  /* 0x000001c00a0a7812 */ /* 0x000fe200078ec0ff */
[----:B------:R-:W-:Y:S02]  /*18d0*/  IMAD R2, R2, 0x200, R3 ;  /* 0x0000020002027824 */ /* 0x000fe400078e0203 */
[----:B------:R-:W-:Y:S01]  /*18e0*/  IMAD R3, R116, 0x400, R115 ;  /* 0x0000040074037824 */ /* 0x000fe200078e0273 */
[----:B------:R-:W-:Y:S01]  /*18f0*/  LOP3.LUT R5, R10, 0x8, R5, 0xf8, !PT ;  /* 0x000000080a057812 */ /* 0x000fe200078ef805 */
[----:B------:R-:W-:Y:S01]  /*1900*/  IMAD.SHL.U32 R4, R2, 0x2, RZ ;  /* 0x0000000202047824 */ /* 0x000fe200078e00ff */
[----:B------:R-:W-:-:S02]  /*1910*/  SHF.R.U32.HI R114, RZ, 0x3, R10 ;  /* 0x00000003ff727819 */ /* 0x000fc4000001160a */
[----:B------:R-:W-:Y:S02]  /*1920*/  IADD3 R10, P0, R16, UR12, RZ ;  /* 0x0000000c100a7c10 */ /* 0x000fe4000ff1e0ff */
[----:B------:R-:W-:Y:S01]  /*1930*/  LOP3.LUT R114, R5, R114, RZ, 0x3c, !PT ;  /* 0x0000007205727212 */ /* 0x000fe200078e3cff */
[----:B------:R-:W-:-:S04]  /*1940*/  DEPBAR.LE SB0, 0x0 ;  /* 0x000080000000791a */ /* 0x000fc80000000000 */
[----:B------:R-:W-:Y:S01]  /*1950*/  BAR.SYNC.DEFER_BLOCKING 0x0 ;  /* 0x0000000000007b1d */ /* 0x000fe20000010000 */
[----:B------:R-:W-:Y:S02]  /*1960*/  IADD3.X R11, R17, UR7, RZ, P0, !PT ;  /* 0x00000007110b7c10 */ /* 0x000fe400087fe4ff */
[----:B------:R-:W-:Y:S02]  /*1970*/  IADD3 R8, P0, R10, UR12, RZ ;  /* 0x0000000c0a087c10 */ /* 0x000fe4000ff1e0ff */
[----:B------:R-:W-:Y:S01]  /*1980*/  LEA R157, R2, 0x2000, 0x1 ;  /* 0x00002000029d7811 */ /* 0x000fe200078e08ff */
[----:B------:R-:W-:Y:S01]  /*1990*/  IMAD.MOV.U32 R2, RZ, RZ, 0x40 ;  /* 0x00000040ff027424 */ /* 0x000fe200078e00ff */
[----:B------:R-:W-:Y:S02]  /*19a0*/  IADD3.X R9, R11, UR7, RZ, P0, !PT ;  /* 0x000000070b097c10 */ /* 0x000fe400087fe4ff */
[----:B---3--:R-:W-:Y:S02]  /*19b0*/  IADD3 R14, P0, R8, UR12, RZ ;  /* 0x0000000c080e7c10 */ /* 0x008fe4000ff1e0ff */
[----:B------:R-:W-:-:S02]  /*19c0*/  IADD3 R153, R157, 0x40, RZ ;  /* 0x000000409d997810 */ /* 0x000fc40007ffe0ff */
[----:B------:R-:W-:Y:S01]  /*19d0*/  IADD3.X R15, R9, UR7, RZ, P0, !PT ;  /* 0x00000007090f7c10 */ /* 0x000fe200087fe4ff */
[----:B------:R-:W-:Y:S01]  /*19e0*/  @!PT LDS RZ, [RZ] ;  /* 0x00000000fffff984 */ /* 0x000fe20000000800 */
[----:B------:R-:W-:Y:S01]  /*19f0*/  @!PT LDS RZ, [RZ] ;  /* 0x00000000fffff984 */ /* 0x000fe20000000800 */
[----:B------:R-:W-:Y:S01]  /*1a00*/  @!PT LDS RZ, [RZ] ;  /* 0x00000000fffff984 */ /* 0x000fe20000000800 */
[----:B------:R2:W-:Y:S04]  /*1a10*/  LDGSTS.E.BYPASS.LTC128B.128 [R165+0x6000], [R158.64] ;  /* 0x060000009ea57fae */ /* 0x0005e8000b901d4a */
[----:B------:R3:W-:Y:S04]  /*1a20*/  LDGSTS.E.BYPASS.LTC128B.128 [R165+0x6800], [R12.64] ;  /* 0x068000000ca57fae */ /* 0x0007e8000b901d4a */
[----:B------:R1:W-:Y:S04]  /*1a30*/  LDGSTS.E.BYPASS.LTC128B.128 [R165+0x7000], [R16.64] ;  /* 0x0700000010a57fae */ /* 0x0003e8000b901d4a */
[----:B------:R5:W-:Y:S04]  /*1a40*/  LDGSTS.E.BYPASS.LTC128B.128 [R165+0x7800], [R10.64] ;  /* 0x078000000aa57fae */ /* 0x000be8000b901d4a */
[----:B------:R5:W-:Y:S04]  /*1a50*/  LDGSTS.E.BYPASS.LTC128B.128 [R165+0x8000], [R8.64] ;  /* 0x0800000008a57fae */ /* 0x000be8000b901d4a */
[----:B------:R1:W-:Y:S01]  /*1a60*/  LDGSTS.E.BYPASS.LTC128B.128 [R165+0x8800], [R14.64] ;  /* 0x088000000ea57fae */ /* 0x0003e2000b901d4a */
[----:B--2---:R-:W-:Y:S01]  /*1a70*/  IMAD.IADD R158, R3, 0x1, R114 ;  /* 0x00000001039e7824 */ /* 0x004fe200078e0272 */
[----:B------:R-:W-:-:S02]  /*1a80*/  SEL R3, R0, 0xffffffe0, !P1 ;  /* 0xffffffe000037807 */ /* 0x000fc40004800000 */
[----:B------:R-:W-:Y:S01]  /*1a90*/  LOP3.LUT P1, RZ, R96, 0x4, RZ, 0xc0, !PT ;  /* 0x0000000460ff7812 */ /* 0x000fe2000782c0ff */
[----:B------:R-:W-:Y:S01]  /*1aa0*/  IMAD.SHL.U32 R158, R158, 0x2, RZ ;  /* 0x000000029e9e7824 */ /* 0x000fe200078e00ff */
[----:B---3--:R-:W-:-:S03]  /*1ab0*/  IADD3 R12, P0, R14, UR12, RZ ;  /* 0x0000000c0e0c7c10 */ /* 0x008fc6000ff1e0ff */
[----:B------:R-:W-:Y:S01]  /*1ac0*/  IMAD.IADD R156, R158, 0x1, R3 ;  /* 0x000000019e9c7824 */ /* 0x000fe200078e0203 */
[----:B------:R-:W-:Y:S02]  /*1ad0*/  IADD3.X R13, R15, UR7, RZ, P0, !PT ;  /* 0x000000070f0d7c10 */ /* 0x000fe400087fe4ff */
[----:B------:R-:W-:-:S03]  /*1ae0*/  IADD3 R6, P0, R12, UR12, RZ ;  /* 0x0000000c0c067c10 */ /* 0x000fc6000ff1e0ff */
        /* <DEDUP_REMOVED lines=8> */
[----:B-----5:R-:W1:Y:S04]  /*1b70*/  LDSM.16.M88.4 R8, [R4+0x2800] ;  /* 0x002800000408783b */ /* 0x020e680000000200 */
[----:B------:R-:W4:Y:S04]  /*1b80*/  LDSM.16.M88.4 R20, [R4+0x2000] ;  /* 0x002000000414783b */ /* 0x000f280000000200 */
[----:B------:R-:W3:Y:S01]  /*1b90*/  LDSM.16.M88.4 R60, [R4+0x4000] ;  /* 0x00400000043c783b */ /* 0x000ee20000000200 */
[----:B------:R-:W-:-:S03]  /*1ba0*/  @P0 IADD3 R153, R157, -0x40, RZ ;  /* 0xffffffc09d990810 */ /* 0x000fc60007ffe0ff */
[----:B------:R-:W5:Y:S01]  /*1bb0*/  LDSM.16.M88.4 R76, [R4+0x3000] ;  /* 0x00300000044c783b */ /* 0x000f620000000200 */
[----:B------:R-:W-:Y:S01]  /*1bc0*/  IADD3 R147, R153, 0x800, RZ ;  /* 0x0000080099937810 */ /* 0x000fe20007ffe0ff */
[----:B------:R-:W-:Y:S01]  /*1bd0*/  IMAD.IADD R140, R0, 0x1, R153 ;  /* 0x00000001008c7824 */ /* 0x000fe200078e0299 */
[----:B------:R-:W-:Y:S01]  /*1be0*/  LOP3.LUT R0, R119, 0xffffffe0, RZ, 0xc0, !PT ;  /* 0xffffffe077007812 */ /* 0x000fe200078ec0ff */
[----:B------:R-:W3:Y:S01]  /*1bf0*/  LDSM.16.M88.4 R68, [R4+0x3800] ;  /* 0x003800000444783b */ /* 0x000ee20000000200 */
[C---:B------:R-:W-:Y:S02]  /*1c00*/  IADD3 R146, R153.reuse, 0x1000, RZ ;  /* 0x0000100099927810 */ /* 0x040fe40007ffe0ff */
[----:B------:R-:W-:Y:S01]  /*1c10*/  IADD3 R145, R153, 0x1800, RZ ;  /* 0x0000180099917810 */ /* 0x000fe20007ffe0ff */
[----:B------:R-:W-:Y:S01]  /*1c20*/  LDSM.16.M88.4 R80, [R156] ;  /* 0x000000009c50783b */ /* 0x000fe20000000200 */
[----:B------:R-:W-:Y:S01]  /*1c30*/  IMAD.IADD R0, R117, 0x1, -R0 ;  /* 0x0000000175007824 */ /* 0x000fe200078e0a00 */
[----:B------:R-:W-:Y:S01]  /*1c40*/  IADD3 R144, R153, 0x2000, RZ ;  /* 0x0000200099907810 */ /* 0x000fe20007ffe0ff */
[----:B------:R-:W-:Y:S01]  /*1c50*/  IMAD.SHL.U32 R117, R117, 0x2, RZ ;  /* 0x0000000275757824 */ /* 0x000fe200078e00ff */
[----:B------:R-:W3:Y:S01]  /*1c60*/  LDSM.16.M88.4 R84, [R155+0x800] ;  /* 0x000800009b54783b */ /* 0x000ee20000000200 */
[----:B------:R-:W-:-:S02]  /*1c70*/  IADD3 R143, R153, 0x2800, RZ ;  /* 0x00002800998f7810 */ /* 0x000fc40007ffe0ff */
[C---:B------:R-:W-:Y:S01]  /*1c80*/  IADD3 R142, R153.reuse, 0x3000, RZ ;  /* 0x00003000998e7810 */ /* 0x040fe20007ffe0ff */
[----:B------:R-:W-:Y:S01]  /*1c90*/  LDSM.16.M88.4 R52, [R4+0x4800] ;  /* 0x004800000434783b */ /* 0x000fe20000000200 */
[----:B------:R-:W-:-:S03]  /*1ca0*/  IADD3 R141, R153, 0x3800, RZ ;  /* 0x00003800998d7810 */ /* 0x000fc60007ffe0ff */
[----:B------:R-:W-:Y:S04]  /*1cb0*/  LDSM.16.M88.4 R44, [R4+0x5000] ;  /* 0x00500000042c783b */ /* 0x000fe80000000200 */
[----:B------:R-:W-:Y:S04]  /*1cc0*/  LDSM.16.M88.4 R92, [R4+0x5800] ;  /* 0x00580000045c783b */ /* 0x000fe80000000200 */
[----:B------:R-:W5:Y:S01]  /*1cd0*/  LDSM.16.M88.4 R88, [R155] ;  /* 0x000000009b58783b */ /* 0x000f620000000200 */
[C---:B-1----:R-:W-:Y:S03]  /*1ce0*/  HMMA.16816.F32 R12, R36.reuse, R8, RZ ;  /* 0x00000008240c723c */ /* 0x042fe600000018ff */
[----:B--2---:R-:W1:Y:S04]  /*1cf0*/  LDSM.16.M88.4 R4, [R155+0x2000] ;  /* 0x002000009b04783b */ /* 0x004e680000000200 */
[----:B------:R-:W2:Y:S01]  /*1d00*/  LDSM.16.M88.4 R32, [R155+0x1000] ;  /* 0x001000009b20783b */ /* 0x000ea20000000200 */
[C---:B------:R-:W-:Y:S03]  /*1d10*/  HMMA.16816.F32 R8, R36.reuse, R10, RZ ;  /* 0x0000000a2408723c */ /* 0x040fe600000018ff */
[----:B------:R-:W1:Y:S04]  /*1d20*/  LDSM.16.M88.4 R28, [R155+0x1800] ;  /* 0x001800009b1c783b */ /* 0x000e680000000200 */
[----:B------:R-:W-:Y:S01]  /*1d30*/  LDSM.16.M88.4 R108, [R155+0x3800] ;  /* 0x003800009b6c783b */ /* 0x000fe20000000200 */
[C---:B----4-:R-:W-:Y:S03]  /*1d40*/  HMMA.16816.F32 R24, R36.reuse, R20, RZ ;  /* 0x000000142418723c */ /* 0x050fe600000018ff */
[----:B------:R-:W-:Y:S04]  /*1d50*/  LDSM.16.M88.4 R104, [R153+0x1000] ;  /* 0x001000009968783b */ /* 0x000fe80000000200 */
[----:B------:R-:W-:Y:S01]  /*1d60*/  LDSM.16.M88.4 R96, [R153+0x1800] ;  /* 0x001800009960783b */ /* 0x000fe20000000200 */
[C---:B------:R-:W-:Y:S03]  /*1d70*/  HMMA.16816.F32 R20, R36.reuse, R22, RZ ;  /* 0x000000162414723c */ /* 0x040fe600000018ff */
[----:B------:R-:W0:Y:S05]  /*1d80*/  LDGDEPBAR ;  /* 0x00000000000079af */ /* 0x000e2a0000000000 */
[C---:B---3--:R-:W-:Y:S08]  /*1d90*/  HMMA.16816.F32 R64, R36.reuse, R60, RZ ;  /* 0x0000003c2440723c */ /* 0x048ff000000018ff */
[C---:B-----5:R-:W-:Y:S08]  /*1da0*/  HMMA.16816.F32 R16, R36.reuse, R76, RZ ;  /* 0x0000004c2410723c */ /* 0x060ff000000018ff */
[C---:B------:R-:W-:Y:S08]  /*1db0*/  HMMA.16816.F32 R72, R36.reuse, R68, RZ ;  /* 0x000000442448723c */ /* 0x040ff000000018ff */
[C---:B------:R-:W-:Y:S08]  /*1dc0*/  HMMA.16816.F32 R76, R36.reuse, R78, RZ ;  /* 0x0000004e244c723c */ /* 0x040ff000000018ff */
[----:B------:R-:W-:Y:S08]  /*1dd0*/  HMMA.16816.F32 R68, R36, R70, RZ ;  /* 0x000000462444723c */ /* 0x000ff000000018ff */
[C---:B------:R-:W-:Y:S08]  /*1de0*/  HMMA.16816.F32 R12, R80.reuse, R84, R12 ;  /* 0x00000054500c723c */ /* 0x040ff0000000180c */
[C---:B------:R-:W-:Y:S01]  /*1df0*/  HMMA.16816.F32 R8, R80.reuse, R86, R8 ;  /* 0x000000565008723c */ /* 0x040fe20000001808 */
[----:B------:R-:W3:Y:S07]  /*1e00*/  LDSM.16.M88.4 R84, [R155+0x3000] ;  /* 0x003000009b54783b */ /* 0x000eee0000000200 */
[C---:B------:R-:W-:Y:S08]  /*1e10*/  HMMA.16816.F32 R24, R80.reuse, R88, R24 ;  /* 0x000000585018723c */ /* 0x040ff00000001818 */
[C---:B------:R-:W-:Y:S01]  /*1e20*/  HMMA.16816.F32 R20, R80.reuse, R90, R20 ;  /* 0x0000005a5014723c */ /* 0x040fe20000001814 */
[----:B------:R-:W4:Y:S07]  /*1e30*/  LDSM.16.M88.4 R88, [R155+0x2800] ;  /* 0x002800009b58783b */ /* 0x000f2e0000000200 */
[----:B-1----:R-:W-:Y:S07]  /*1e40*/  HMMA.16816.F32 R64, R80, R4, R64 ;  /* 0x000000045040723c */ /* 0x002fee0000001840 */
[----:B------:R-:W-:Y:S01]  /*1e50*/  SEL R4, R2, 0xffffffc0, !P1 ;  /* 0xffffffc002047807 */ /* 0x000fe20004800000 */
[----:B------:R-:W-:Y:S01]  /*1e60*/  HMMA.16816.F32 R48, R36, R44, RZ ;  /* 0x0000002c2430723c */ /* 0x000fe200000018ff */
[----:B------:R-:W-:-:S03]  /*1e70*/  SHF.R.S32.HI R5, RZ, 0x1f, R0 ;  /* 0x0000001fff057819 */ /* 0x000fc60000011400 */
[----:B------:R-:W-:Y:S01]  /*1e80*/  IMAD.IADD R154, R158, 0x1, R4 ;  /* 0x000000019e9a7824 */ /* 0x000fe200078e0204 */
[----:B------:R-:W-:Y:S01]  /*1e90*/  LEA.HI R164, R5, R0, RZ, 0x2 ;  /* 0x0000000005a47211 */ /* 0x000fe200078f10ff */
[----:B------:R-:W-:Y:S02]  /*1ea0*/  IMAD R5, R116, 0x10, R121 ;  /* 0x0000001074057824 */ /* 0x000fe400078e0279 */
[----:B------:R-:W-:Y:S01]  /*1eb0*/  HMMA.16816.F32 R44, R36, R46, RZ ;  /* 0x0000002e242c723c */ /* 0x000fe200000018ff */
[----:B------:R-:W-:Y:S01]  /*1ec0*/  LDSM.16.M88.4 R100, [R154] ;  /* 0x000000009a64783b */ /* 0x000fe20000000200 */
[----:B------:R-:W-:Y:S01]  /*1ed0*/  IMAD.IADD R152, R3, 0x1, R154 ;  /* 0x0000000103987824 */ /* 0x000fe200078e029a */
[----:B------:R-:W-:Y:S01]  /*1ee0*/  SHF.R.S32.HI R164, RZ, 0x2, R164 ;  /* 0x00000002ffa47819 */ /* 0x000fe200000114a4 */
[----:B------:R-:W-:-:S03]  /*1ef0*/  IMAD.SHL.U32 R0, R112, 0x80, RZ ;  /* 0x0000008070007824 */ /* 0x000fc600078e00ff */
[----:B------:R-:W-:Y:S01]  /*1f00*/  IADD3 R5, R5, 0x1, R164 ;  /* 0x0000000105057810 */ /* 0x000fe20007ffe0a4 */
[----:B--2---:R-:W-:Y:S03]  /*1f10*/  HMMA.16816.F32 R16, R80, R32, R16 ;  /* 0x000000205010723c */ /* 0x004fe60000001810 */
[----:B------:R-:W-:-:S04]  /*1f20*/  IADD3 R5, R118, -c[0x0][0x214], R5 ;  /* 0x8000850076057a10 */ /* 0x000fc80007ffe005 */
[----:B------:R-:W-:Y:S01]  /*1f30*/  IADD3 R5, R5, c[0x0][0x2e8], RZ ;  /* 0x0000ba0005057a10 */ /* 0x000fe20007ffe0ff */
[C---:B------:R-:W-:Y:S01]  /*1f40*/  HMMA.16816.F32 R76, R80.reuse, R34, R76 ;  /* 0x00000022504c723c */ /* 0x040fe2000000184c */
[----:B------:R-:W1:Y:S07]  /*1f50*/  LDSM.16.M88.4 R32, [R153] ;  /* 0x000000009920783b */ /* 0x000e6e0000000200 */
[C---:B------:R-:W-:Y:S08]  /*1f60*/  HMMA.16816.F32 R72, R80.reuse, R28, R72 ;  /* 0x0000001c5048723c */ /* 0x040ff00000001848 */
[----:B------:R-:W-:Y:S01]  /*1f70*/  HMMA.16816.F32 R68, R80, R30, R68 ;  /* 0x0000001e5044723c */ /* 0x000fe20000001844 */
[----:B------:R-:W2:Y:S07]  /*1f80*/  LDSM.16.M88.4 R28, [R153+0x800] ;  /* 0x00080000991c783b */ /* 0x000eae0000000200 */
[C---:B------:R-:W-:Y:S08]  /*1f90*/  HMMA.16816.F32 R56, R36.reuse, R52, RZ ;  /* 0x000000342438723c */ /* 0x040ff000000018ff */
[C---:B------:R-:W-:Y:S08]  /*1fa0*/  HMMA.16816.F32 R60, R36.reuse, R62, RZ ;  /* 0x0000003e243c723c */ /* 0x040ff000000018ff */
[C---:B------:R-:W-:Y:S08]  /*1fb0*/  HMMA.16816.F32 R52, R36.reuse, R54, RZ ;  /* 0x000000362434723c */ /* 0x040ff000000018ff */
[C---:B------:R-:W-:Y:S08]  /*1fc0*/  HMMA.16816.F32 R40, R36.reuse, R92, RZ ;  /* 0x0000005c2428723c */ /* 0x040ff000000018ff */
[----:B------:R-:W-:Y:S01]  /*1fd0*/  HMMA.16816.F32 R36, R36, R94, RZ ;  /* 0x0000005e2424723c */ /* 0x000fe200000018ff */
[----:B------:R-:W-:Y:S07]  /*1fe0*/  LDSM.16.M88.4 R92, [R153+0x2000] ;  /* 0x00200000995c783b */ /* 0x000fee0000000200 */
[C---:B---3--:R-:W-:Y:S08]  /*1ff0*/  HMMA.16816.F32 R48, R80.reuse, R84, R48 ;  /* 0x000000545030723c */ /* 0x048ff00000001830 */
[C---:B------:R-:W-:Y:S01]  /*2000*/  HMMA.16816.F32 R44, R80.reuse, R86, R44 ;  /* 0x00000056502c723c */ /* 0x040fe2000000182c */
[----:B------:R-:W3:Y:S07]  /*2010*/  LDSM.16.M88.4 R84, [R153+0x3000] ;  /* 0x003000009954783b */ /* 0x000eee0000000200 */
[C---:B------:R-:W-:Y:S07]  /*2020*/  HMMA.16816.F32 R60, R80.reuse, R6, R60 ;  /* 0x00000006503c723c */ /* 0x040fee000000183c */
[C---:B------:R-:W-:Y:S01]  /*2030*/  IADD3 R7, R5.reuse, 0x8, RZ ;  /* 0x0000000805077810 */ /* 0x040fe20007ffe0ff */
[----:B----4-:R-:W-:Y:S01]  /*2040*/  HMMA.16816.F32 R56, R80, R88, R56 ;  /* 0x000000585038723c */ /* 0x010fe20000001838 */
[----:B------:R-:W-:-:S02]  /*2050*/  IMNMX R5, R5, R118, PT ;  /* 0x0000007605057217 */ /* 0x000fc40003800200 */
[----:B------:R-:W-:-:S05]  /*2060*/  IMNMX R2, R7, R118, PT ;  /* 0x0000007607027217 */ /* 0x000fca0003800200 */
[C---:B------:R-:W-:Y:S01]  /*2070*/  HMMA.16816.F32 R52, R80.reuse, R90, R52 ;  /* 0x0000005a5034723c */ /* 0x040fe20000001834 */
[----:B------:R-:W-:Y:S07]  /*2080*/  LDSM.16.M88.4 R88, [R153+0x2800] ;  /* 0x002800009958783b */ /* 0x000fee0000000200 */
[C---:B------:R-:W-:Y:S08]  /*2090*/  HMMA.16816.F32 R40, R80.reuse, R108, R40 ;  /* 0x0000006c5028723c */ /* 0x040ff00000001828 */
[----:B------:R-:W-:Y:S01]  /*20a0*/  HMMA.16816.F32 R36, R80, R110, R36 ;  /* 0x0000006e5024723c */ /* 0x000fe20000001824 */
[----:B------:R-:W4:Y:S07]  /*20b0*/  LDSM.16.M88.4 R80, [R153+0x3800] ;  /* 0x003800009950783b */ /* 0x000f2e0000000200 */
        /* <DEDUP_REMOVED lines=9> */
[C---:B----4-:R-:W-:Y:S08]  /*2150*/  HMMA.16816.F32 R40, R100.reuse, R80, R40 ;  /* 0x000000506428723c */ /* 0x050ff00000001828 */
[C---:B------:R-:W-:Y:S01]  /*2160*/  HMMA.16816.F32 R36, R100.reuse, R82, R36 ;  /* 0x000000526424723c */ /* 0x040fe20000001824 */
[----:B------:R-:W3:Y:S07]  /*2170*/  LDSM.16.M88.4 R80, [R140+0x1000] ;  /* 0x001000008c50783b */ /* 0x000eee0000000200 */
[----:B------:R-:W-:Y:S08]  /*2180*/  HMMA.16816.F32 R16, R100, R104, R16 ;  /* 0x000000686410723c */ /* 0x000ff00000001810 */
[C---:B-1----:R-:W-:Y:S08]  /*2190*/  HMMA.16816.F32 R24, R28.reuse, R32, R24 ;  /* 0x000000201c18723c */ /* 0x042ff00000001818 */
[----:B------:R-:W-:Y:S01]  /*21a0*/  HMMA.16816.F32 R20, R28, R34, R20 ;  /* 0x000000221c14723c */ /* 0x000fe20000001814 */
[----:B------:R-:W1:Y:S07]  /*21b0*/  LDSM.16.M88.4 R32, [R140+0x1800] ;  /* 0x001800008c20783b */ /* 0x000e6e0000000200 */
[C---:B------:R-:W-:Y:S08]  /*21c0*/  HMMA.16816.F32 R76, R100.reuse, R106, R76 ;  /* 0x0000006a644c723c */ /* 0x040ff0000000184c */
[C---:B------:R-:W-:Y:S08]  /*21d0*/  HMMA.16816.F32 R72, R100.reuse, R96, R72 ;  /* 0x000000606448723c */ /* 0x040ff00000001848 */
[----:B------:R-:W-:Y:S07]  /*21e0*/  HMMA.16816.F32 R64, R100, R92, R64 ;  /* 0x0000005c6440723c */ /* 0x000fee0000001840 */
[----:B------:R-:W-:Y:S01]  /*21f0*/  LOP3.LUT R92, R0, 0x6, R117, 0xf8, !PT ;  /* 0x00000006005c7812 */ /* 0x000fe200078ef875 */
[----:B--2---:R-:W-:Y:S03]  /*2200*/  HMMA.16816.F32 R12, R28, R84, R12 ;  /* 0x000000541c0c723c */ /* 0x004fe6000000180c */
[----:B------:R-:W-:-:S02]  /*2210*/  IADD3 R6, R92, -0x80, RZ ;  /* 0xffffff805c067810 */ /* 0x000fc40007ffe0ff */
[----:B------:R-:W-:Y:S02]  /*2220*/  IADD3 R7, R92, -0x7f, RZ ;  /* 0xffffff815c077810 */ /* 0x000fe40007ffe0ff */
[CC--:B------:R-:W-:Y:S01]  /*2230*/  ISETP.GE.AND P2, PT, R6.reuse, R5.reuse, PT ;  /* 0x000000050600720c */ /* 0x0c0fe20003f46270 */
[----:B------:R-:W-:Y:S01]  /*2240*/  HMMA.16816.F32 R68, R100, R98, R68 ;  /* 0x000000626444723c */ /* 0x000fe20000001844 */
[-C--:B------:R-:W-:Y:S02]  /*2250*/  ISETP.GE.AND P0, PT, R6, R2.reuse, PT ;  /* 0x000000020600720c */ /* 0x080fe40003f06270 */
[C---:B------:R-:W-:Y:S02]  /*2260*/  IADD3 R6, R92.reuse, -0x78, RZ ;  /* 0xffffff885c067810 */ /* 0x040fe40007ffe0ff */
[C---:B------:R-:W-:Y:S02]  /*2270*/  ISETP.GE.AND P5, PT, R7.reuse, R5, PT ;  /* 0x000000050700720c */ /* 0x040fe40003fa6270 */
[----:B------:R-:W-:Y:S01]  /*2280*/  ISETP.GE.AND P1, PT, R7, R2, PT ;  /* 0x000000020700720c */ /* 0x000fe20003f26270 */
[----:B------:R-:W-:Y:S01]  /*2290*/  HMMA.16816.F32 R8, R28, R86, R8 ;  /* 0x000000561c08723c */ /* 0x000fe20000001808 */
[----:B------:R-:W-:-:S02]  /*22a0*/  IADD3 R7, R92, -0x77, RZ ;  /* 0xffffff895c077810 */ /* 0x000fc40007ffe0ff */
[CC--:B------:R-:W-:Y:S02]  /*22b0*/  ISETP.GE.AND P4, PT, R6.reuse, R5.reuse, PT ;  /* 0x000000050600720c */ /* 0x0c0fe40003f86270 */
[-C--:B------:R-:W-:Y:S02]  /*22c0*/  ISETP.GE.AND P3, PT, R6, R2.reuse, PT ;  /* 0x000000020600720c */ /* 0x080fe40003f66270 */
[----:B------:R-:W-:Y:S01]  /*22d0*/  FSEL R85, R24, -INF , !P2 ;  /* 0xff80000018557808 */ /* 0x000fe20005000000 */
[----:B---3--:R-:W-:Y:S01]  /*22e0*/  HMMA.16816.F32 R16, R28, R80, R16 ;  /* 0x000000501c10723c */ /* 0x008fe20000001810 */
[----:B------:R-:W-:Y:S02]  /*22f0*/  FSEL R6, R26, -INF , !P0 ;  /* 0xff8000001a067808 */ /* 0x000fe40004000000 */
[C---:B------:R-:W-:Y:S02]  /*2300*/  ISETP.GE.AND P2, PT, R7.reuse, R5, PT ;  /* 0x000000050700720c */ /* 0x040fe40003f46270 */
[----:B------:R-:W-:-:S02]  /*2310*/  ISETP.GE.AND P0, PT, R7, R2, PT ;  /* 0x000000020700720c */ /* 0x000fc40003f06270 */
[C---:B------:R-:W-:Y:S01]  /*2320*/  IADD3 R7, R92.reuse, -0x6f, RZ ;  /* 0xffffff915c077810 */ /* 0x040fe20007ffe0ff */
[----:B------:R-:W-:Y:S01]  /*2330*/  HMMA.16816.F32 R76, R28, R82, R76 ;  /* 0x000000521c4c723c */ /* 0x000fe2000000184c */
[----:B------:R-:W-:Y:S02]  /*2340*/  IADD3 R24, R92, -0x70, RZ ;  /* 0xffffff905c187810 */ /* 0x000fe40007ffe0ff */
[----:B------:R-:W-:Y:S02]  /*2350*/  FSEL R86, R27, -INF , !P1 ;  /* 0xff8000001b567808 */ /* 0x000fe40004800000 */
[----:B------:R-:W-:Y:S02]  /*2360*/  FSEL R27, R20, -INF , !P4 ;  /* 0xff800000141b7808 */ /* 0x000fe40006000000 */
[----:B------:R-:W-:Y:S01]  /*2370*/  FSEL R84, R22, -INF , !P3 ;  /* 0xff80000016547808 */ /* 0x000fe20005800000 */
[----:B------:R-:W-:Y:S01]  /*2380*/  HMMA.16816.F32 R52, R100, R90, R52 ;  /* 0x0000005a6434723c */ /* 0x000fe20000001834 */
[----:B------:R-:W-:-:S02]  /*2390*/  ISETP.GE.AND P4, PT, R7, R5, PT ;  /* 0x000000050700720c */ /* 0x000fc40003f86270 */
[-C--:B------:R-:W-:Y:S02]  /*23a0*/  ISETP.GE.AND P3, PT, R7, R2.reuse, PT ;  /* 0x000000020700720c */ /* 0x080fe40003f66270 */
[----:B------:R-:W-:Y:S02]  /*23b0*/  IADD3 R7, R92, -0x68, RZ ;  /* 0xffffff985c077810 */ /* 0x000fe40007ffe0ff */
[----:B------:R-:W-:Y:S01]  /*23c0*/  FSEL R91, R25, -INF , !P5 ;  /* 0xff800000195b7808 */ /* 0x000fe20006800000 */
[----:B-1----:R-:W-:Y:S01]  /*23d0*/  HMMA.16816.F32 R72, R28, R32, R72 ;  /* 0x000000201c48723c */ /* 0x002fe20000001848 */
[C---:B------:R-:W-:Y:S02]  /*23e0*/  ISETP.GE.AND P5, PT, R24.reuse, R5, PT ;  /* 0x000000051800720c */ /* 0x040fe40003fa6270 */
[----:B------:R-:W-:Y:S02]  /*23f0*/  ISETP.GE.AND P1, PT, R24, R2, PT ;  /* 0x000000021800720c */ /* 0x000fe40003f26270 */
[----:B------:R-:W-:-:S02]  /*2400*/  FSEL R81, R21, -INF , !P2 ;  /* 0xff80000015517808 */ /* 0x000fc40005000000 */
[----:B------:R-:W-:Y:S01]  /*2410*/  FSEL R80, R23, -INF , !P0 ;  /* 0xff80000017507808 */ /* 0x000fe20004000000 */
[----:B------:R-:W-:Y:S01]  /*2420*/  HMMA.16816.F32 R68, R28, R34, R68 ;  /* 0x000000221c44723c */ /* 0x000fe20000001844 */
[----:B------:R-:W1:Y:S01]  /*2430*/  LDSM.16.M88.4 R20, [R140+0x2000] ;  /* 0x002000008c14783b */ /* 0x000e620000000200 */
[----:B------:R-:W-:Y:S02]  /*2440*/  IADD3 R24, R92, -0x67, RZ ;  /* 0xffffff995c187810 */ /* 0x000fe40007ffe0ff */
[C---:B------:R-:W-:Y:S02]  /*2450*/  ISETP.GE.AND P2, PT, R7.reuse, R5, PT ;  /* 0x000000050700720c */ /* 0x040fe40003f46270 */
[----:B------:R-:W-:Y:S02]  /*2460*/  ISETP.GE.AND P0, PT, R7, R2, PT ;  /* 0x000000020700720c */ /* 0x000fe40003f06270 */
[----:B------:R-:W-:Y:S01]  /*2470*/  FSEL R7, R12, -INF , !P5 ;  /* 0xff8000000c077808 */ /* 0x000fe20006800000 */
[----:B------:R-:W-:Y:S01]  /*2480*/  HMMA.16816.F32 R56, R100, R88, R56 ;  /* 0x000000586438723c */ /* 0x000fe20000001838 */
[----:B------:R-:W-:-:S02]  /*2490*/  FSEL R138, R14, -INF , !P1 ;  /* 0xff8000000e8a7808 */ /* 0x000fc40004800000 */
[C---:B------:R-:W-:Y:S02]  /*24a0*/  IADD3 R14, R92.reuse, -0x60, RZ ;  /* 0xffffffa05c0e7810 */ /* 0x040fe40007ffe0ff */
[----:B------:R-:W-:Y:S02]  /*24b0*/  IADD3 R12, R92, -0x5f, RZ ;  /* 0xffffffa15c0c7810 */ /* 0x000fe40007ffe0ff */
[C---:B------:R-:W-:Y:S01]  /*24c0*/  ISETP.GE.AND P5, PT, R24.reuse, R5, PT ;  /* 0x000000051800720c */ /* 0x040fe20003fa6270 */
[----:B------:R-:W-:Y:S01]  /*24d0*/  HMMA.16816.F32 R60, R100, R94, R60 ;  /* 0x0000005e643c723c */ /* 0x000fe2000000183c */
        /* <DEDUP_REMOVED lines=9> */
[C---:B------:R-:W-:Y:S02]  /*2570*/  IADD3 R13, R92.reuse, -0x58, RZ ;  /* 0xffffffa85c0d7810 */ /* 0x040fe40007ffe0ff */
[----:B------:R-:W-:Y:S02]  /*2580*/  FSEL R33, R9, -INF , !P5 ;  /* 0xff80000009217808 */ /* 0x000fe40006800000 */
[----:B------:R-:W-:Y:S01]  /*2590*/  FSEL R24, R11, -INF , !P1 ;  /* 0xff8000000b187808 */ /* 0x000fe20004800000 */
[----:B-1----:R-:W-:Y:S01]  /*25a0*/  HMMA.16816.F32 R64, R28, R20, R64 ;  /* 0x000000141c40723c */ /* 0x002fe20000001840 */
[----:B------:R-:W-:Y:S01]  /*25b0*/  IADD3 R12, R92, -0x57, RZ ;  /* 0xffffffa95c0c7810 */ /* 0x000fe20007ffe0ff */
[----:B------:R-:W1:Y:S01]  /*25c0*/  LDSM.16.M88.4 R8, [R140+0x2800] ;  /* 0x002800008c08783b */ /* 0x000e620000000200 */
[----:B------:R-:W-:Y:S02]  /*25d0*/  FSEL R137, R16, -INF , !P4 ;  /* 0xff80000010897808 */ /* 0x000fe40006000000 */
[----:B------:R-:W-:-:S02]  /*25e0*/  FSEL R136, R18, -INF , !P3 ;  /* 0xff80000012887808 */ /* 0x000fc40005800000 */
[CC--:B------:R-:W-:Y:S01]  /*25f0*/  ISETP.GE.AND P5, PT, R13.reuse, R5.reuse, PT ;  /* 0x000000050d00720c */ /* 0x0c0fe20003fa6270 */
[----:B------:R-:W-:Y:S01]  /*2600*/  HMMA.16816.F32 R60, R28, R22, R60 ;  /* 0x000000161c3c723c */ /* 0x000fe2000000183c */
[-C--:B------:R-:W-:Y:S02]  /*2610*/  ISETP.GE.AND P1, PT, R13, R2.reuse, PT ;  /* 0x000000020d00720c */ /* 0x080fe40003f26270 */
        /* <DEDUP_REMOVED lines=8> */
[----:B------:R-:W-:Y:S02]  /*26a0*/  FSEL R135, R76, -INF , !P5 ;  /* 0xff8000004c877808 */ /* 0x000fe40006800000 */
[----:B------:R-:W-:-:S02]  /*26b0*/  FSEL R134, R78, -INF , !P1 ;  /* 0xff8000004e867808 */ /* 0x000fc40004800000 */
[C---:B------:R-:W-:Y:S02]  /*26c0*/  ISETP.GE.AND P5, PT, R12.reuse, R5, PT ;  /* 0x000000050c00720c */ /* 0x040fe40003fa6270 */
[----:B------:R-:W-:Y:S02]  /*26d0*/  ISETP.GE.AND P1, PT, R12, R2, PT ;  /* 0x000000020c00720c */ /* 0x000fe40003f26270 */
[C---:B------:R-:W-:Y:S01]  /*26e0*/  IADD3 R17, R92.reuse, -0x48, RZ ;  /* 0xffffffb85c117810 */ /* 0x040fe20007ffe0ff */
[----:B------:R-:W2:Y:S01]  /*26f0*/  LDSM.16.M88.4 R12, [R140+0x3000] ;  /* 0x003000008c0c783b */ /* 0x000ea20000000200 */
[----:B------:R-:W-:Y:S02]  /*2700*/  IADD3 R16, R92, -0x47, RZ ;  /* 0xffffffb95c107810 */ /* 0x000fe40007ffe0ff */
[----:B------:R-:W-:Y:S02]  /*2710*/  FSEL R133, R77, -INF , !P4 ;  /* 0xff8000004d857808 */ /* 0x000fe40006000000 */
[----:B------:R-:W-:Y:S01]  /*2720*/  FSEL R130, R79, -INF , !P3 ;  /* 0xff8000004f827808 */ /* 0x000fe20005800000 */
[----:B-1----:R-:W-:Y:S01]  /*2730*/  HMMA.16816.F32 R56, R28, R8, R56 ;  /* 0x000000081c38723c */ /* 0x002fe20000001838 */
[----:B------:R-:W-:-:S02]  /*2740*/  FSEL R131, R72, -INF , !P2 ;  /* 0xff80000048837808 */ /* 0x000fc40005000000 */
[----:B------:R-:W-:Y:S02]  /*2750*/  FSEL R128, R74, -INF , !P0 ;  /* 0xff8000004a807808 */ /* 0x000fe40004000000 */
[CC--:B------:R-:W-:Y:S02]  /*2760*/  ISETP.GE.AND P4, PT, R17.reuse, R5.reuse, PT ;  /* 0x000000051100720c */ /* 0x0c0fe40003f86270 */
[-C--:B------:R-:W-:Y:S01]  /*2770*/  ISETP.GE.AND P3, PT, R17, R2.reuse, PT ;  /* 0x000000021100720c */ /* 0x080fe20003f66270 */
[----:B------:R-:W-:Y:S01]  /*2780*/  HMMA.16816.F32 R52, R28, R10, R52 ;  /* 0x0000000a1c34723c */ /* 0x000fe20000001834 */
[C---:B------:R-:W-:Y:S02]  /*2790*/  ISETP.GE.AND P2, PT, R16.reuse, R5, PT ;  /* 0x000000051000720c */ /* 0x040fe40003f46270 */
[----:B------:R-:W-:Y:S02]  /*27a0*/  ISETP.GE.AND P0, PT, R16, R2, PT ;  /* 0x000000021000720c */ /* 0x000fe40003f06270 */
[----:B------:R-:W-:-:S02]  /*27b0*/  IADD3 R17, R92, -0x40, RZ ;  /* 0xffffffc05c117810 */ /* 0x000fc40007ffe0ff */
[----:B------:R-:W-:Y:S02]  /*27c0*/  IADD3 R16, R92, -0x3f, RZ ;  /* 0xffffffc15c107810 */ /* 0x000fe40007ffe0ff */
        /* <DEDUP_REMOVED lines=8> */
[----:B------:R-:W1:Y:S01]  /*2850*/  LDSM.16.M88.4 R16, [R140+0x3800] ;  /* 0x003800008c10783b */ /* 0x000e620000000200 */
[----:B--2---:R-:W-:Y:S01]  /*2860*/  HMMA.16816.F32 R48, R28, R12, R48 ;  /* 0x0000000c1c30723c */ /* 0x004fe20000001830 */
[----:B------:R-:W-:Y:S01]  /*2870*/  IADD3 R9, R92, -0x38, RZ ;  /* 0xffffffc85c097810 */ /* 0x000fe20007ffe0ff */
[----:B------:R-:W-:-:S04]  /*2880*/  DEPBAR.LE SB0, 0x0 ;  /* 0x000080000000791a */ /* 0x000fc80000000000 */
[----:B------:R-:W-:Y:S02]  /*2890*/  IADD3 R8, R92, -0x37, RZ ;  /* 0xffffffc95c087810 */ /* 0x000fe40007ffe0ff */
[----:B------:R-:W-:Y:S01]  /*28a0*/  FSEL R125, R69, -INF , !P2 ;  /* 0xff800000457d7808 */ /* 0x000fe20005000000 */
[----:B------:R-:W-:Y:S01]  /*28b0*/  HMMA.16816.F32 R44, R28, R14, R44 ;  /* 0x0000000e1c2c723c */ /* 0x000fe2000000182c */
[----:B------:R-:W-:Y:S02]  /*28c0*/  FSEL R108, R71, -INF , !P0 ;  /* 0xff800000476c7808 */ /* 0x000fe40004000000 */
[----:B------:R-:W-:Y:S02]  /*28d0*/  FSEL R123, R64, -INF , !P5 ;  /* 0xff800000407b7808 */ /* 0x000fe40006800000 */
[----:B------:R-:W-:Y:S02]  /*28e0*/  FSEL R126, R66, -INF , !P1 ;  /* 0xff800000427e7808 */ /* 0x000fe40004800000 */
[----:B------:R-:W-:-:S02]  /*28f0*/  ISETP.GE.AND P2, PT, R9, R5, PT ;  /* 0x000000050900720c */ /* 0x000fc40003f46270 */
[-C--:B------:R-:W-:Y:S02]  /*2900*/  ISETP.GE.AND P0, PT, R9, R2.reuse, PT ;  /* 0x000000020900720c */ /* 0x080fe40003f06270 */
[C---:B------:R-:W-:Y:S02]  /*2910*/  ISETP.GE.AND P5, PT, R8.reuse, R5, PT ;  /* 0x000000050800720c */ /* 0x040fe40003fa6270 */
[----:B------:R-:W-:Y:S02]  /*2920*/  ISETP.GE.AND P1, PT, R8, R2, PT ;  /* 0x000000020800720c */ /* 0x000fe40003f26270 */
[C---:B------:R-:W-:Y:S02]  /*2930*/  IADD3 R9, R92.reuse, -0x30, RZ ;  /* 0xffffffd05c097810 */ /* 0x040fe40007ffe0ff */
[----:B------:R-:W-:Y:S02]  /*2940*/  IADD3 R8, R92, -0x2f, RZ ;  /* 0xffffffd15c087810 */ /* 0x000fe40007ffe0ff */
[----:B------:R-:W-:-:S02]  /*2950*/  FSEL R103, R65, -INF , !P4 ;  /* 0xff80000041677808 */ /* 0x000fc40006000000 */
[----:B------:R-:W-:Y:S02]  /*2960*/  FSEL R120, R67, -INF , !P3 ;  /* 0xff80000043787808 */ /* 0x000fe40005800000 */
[----:B------:R-:W-:Y:S02]  /*2970*/  FSEL R107, R60, -INF , !P2 ;  /* 0xff8000003c6b7808 */ /* 0x000fe40005000000 */
[----:B------:R-:W-:Y:S02]  /*2980*/  FSEL R122, R62, -INF , !P0 ;  /* 0xff8000003e7a7808 */ /* 0x000fe40004000000 */
[CC--:B------:R-:W-:Y:S02]  /*2990*/  ISETP.GE.AND P4, PT, R9.reuse, R5.reuse, PT ;  /* 0x000000050900720c */ /* 0x0c0fe40003f86270 */
[----:B------:R-:W-:Y:S01]  /*29a0*/  ISETP.GE.AND P3, PT, R9, R2, PT ;  /* 0x000000020900720c */ /* 0x000fe20003f66270 */
[----:B-1----:R-:W-:Y:S01]  /*29b0*/  HMMA.16816.F32 R40, R28, R16, R40 ;  /* 0x000000101c28723c */ /* 0x002fe20000001828 */
[----:B------:R-:W-:-:S02]  /*29c0*/  ISETP.GE.AND P2, PT, R8, R5, PT ;  /* 0x000000050800720c */ /* 0x000fc40003f46270 */
[----:B------:R-:W-:Y:S02]  /*29d0*/  ISETP.GE.AND P0, PT, R8, R2, PT ;  /* 0x000000020800720c */ /* 0x000fe40003f06270 */
[C---:B------:R-:W-:Y:S02]  /*29e0*/  IADD3 R9, R92.reuse, -0x28, RZ ;  /* 0xffffffd85c097810 */ /* 0x040fe40007ffe0ff */
[----:B------:R-:W-:Y:S01]  /*29f0*/  IADD3 R8, R92, -0x27, RZ ;  /* 0xffffffd95c087810 */ /* 0x000fe20007ffe0ff */
[----:B------:R-:W-:Y:S01]  /*2a00*/  HMMA.16816.F32 R16, R28, R18, R36 ;  /* 0x000000121c10723c */ /* 0x000fe20000001824 */
[----:B------:R-:W-:Y:S02]  /*2a10*/  FSEL R121, R61, -INF , !P5 ;  /* 0xff8000003d797808 */ /* 0x000fe40006800000 */
[----:B------:R-:W-:Y:S02]  /*2a20*/  FSEL R124, R63, -INF , !P1 ;  /* 0xff8000003f7c7808 */ /* 0x000fe40004800000 */
[----:B------:R-:W-:-:S02]  /*2a30*/  FSEL R119, R56, -INF , !P4 ;  /* 0xff80000038777808 */ /* 0x000fc40006000000 */
[----:B------:R-:W-:Y:S01]  /*2a40*/  FSEL R118, R58, -INF , !P3 ;  /* 0xff8000003a767808 */ /* 0x000fe20005800000 */
[----:B------:R-:W-:Y:S01]  /*2a50*/  BAR.SYNC.DEFER_BLOCKING 0x0 ;  /* 0x0000000000007b1d */ /* 0x000fe20000010000 */
[CC--:B------:R-:W-:Y:S02]  /*2a60*/  ISETP.GE.AND P5, PT, R9.reuse, R5.reuse, PT ;  /* 0x000000050900720c */ /* 0x0c0fe40003fa6270 */
[-C--:B------:R-:W-:Y:S02]  /*2a70*/  ISETP.GE.AND P1, PT, R9, R2.reuse, PT ;  /* 0x000000020900720c */ /* 0x080fe40003f26270 */
[C---:B------:R-:W-:Y:S02]  /*2a80*/  ISETP.GE.AND P4, PT, R8.reuse, R5, PT ;  /* 0x000000050800720c */ /* 0x040fe40003f86270 */
[----:B------:R-:W-:Y:S02]  /*2a90*/  ISETP.GE.AND P3, PT, R8, R2, PT ;  /* 0x000000020800720c */ /* 0x000fe40003f66270 */
[----:B------:R-:W-:-:S02]  /*2aa0*/  IADD3 R9, R92, -0x20, RZ ;  /* 0xffffffe05c097810 */ /* 0x000fc40007ffe0ff */
[----:B------:R-:W-:Y:S02]  /*2ab0*/  IADD3 R8, R92, -0x1f, RZ ;  /* 0xffffffe15c087810 */ /* 0x000fe40007ffe0ff */
[----:B------:R-:W-:Y:S02]  /*2ac0*/  FSEL R116, R59, -INF , !P0 ;  /* 0xff8000003b747808 */ /* 0x000fe40004000000 */
[----:B------:R-:W-:Y:S02]  /*2ad0*/  FSEL R111, R52, -INF , !P5 ;  /* 0xff800000346f7808 */ /* 0x000fe40006800000 */
[----:B------:R-:W-:Y:S02]  /*2ae0*/  FSEL R110, R54, -INF , !P1 ;  /* 0xff800000366e7808 */ /* 0x000fe40004800000 */
[-C--:B------:R-:W-:Y:S02]  /*2af0*/  ISETP.GE.AND P0, PT, R9, R5.reuse, PT ;  /* 0x000000050900720c */ /* 0x080fe40003f06270 */
[----:B------:R-:W-:-:S02]  /*2b00*/  ISETP.GE.AND P5, PT, R8, R5, PT ;  /* 0x000000050800720c */ /* 0x000fc40003fa6270 */
[-C--:B------:R-:W-:Y:S02]  /*2b10*/  ISETP.GE.AND P1, PT, R8, R2.reuse, PT ;  /* 0x000000020800720c */ /* 0x080fe40003f26270 */
[----:B------:R-:W-:Y:S02]  /*2b20*/  IADD3 R8, R92, -0x17, RZ ;  /* 0xffffffe95c087810 */ /* 0x000fe40007ffe0ff */
[----:B------:R-:W-:Y:S02]  /*2b30*/  FSEL R117, R57, -INF , !P2 ;  /* 0xff80000039757808 */ /* 0x000fe40005000000 */
[----:B------:R-:W-:Y:S02]  /*2b40*/  ISETP.GE.AND P2, PT, R9, R2, PT ;  /* 0x000000020900720c */ /* 0x000fe40003f46270 */
[----:B------:R-:W-:Y:S02]  /*2b50*/  FSEL R101, R48, -INF , !P0 ;  /* 0xff80000030657808 */ /* 0x000fe40004000000 */
[----:B------:R-:W-:-:S02]  /*2b60*/  IADD3 R9, R92, -0x18, RZ ;  /* 0xffffffe85c097810 */ /* 0x000fc40007ffe0ff */
[-C--:B------:R-:W-:Y:S02]  /*2b70*/  ISETP.GE.AND P0, PT, R8, R5.reuse, PT ;  /* 0x000000050800720c */ /* 0x080fe40003f06270 */
[----:B------:R-:W-:Y:S02]  /*2b80*/  IADD3 R10, R92, -0x10, RZ ;  /* 0xfffffff05c0a7810 */ /* 0x000fe40007ffe0ff */
[----:B------:R-:W-:Y:S02]  /*2b90*/  FSEL R109, R53, -INF , !P4 ;  /* 0xff800000356d7808 */ /* 0x000fe40006000000 */
[----:B------:R-:W-:Y:S02]  /*2ba0*/  FSEL R106, R55, -INF , !P3 ;  /* 0xff800000376a7808 */ /* 0x000fe40005800000 */
[----:B------:R-:W-:Y:S02]  /*2bb0*/  FSEL R100, R50, -INF , !P2 ;  /* 0xff80000032647808 */ /* 0x000fe40005000000 */
[----:B------:R-:W-:-:S02]  /*2bc0*/  ISETP.GE.AND P4, PT, R9, R5, PT ;  /* 0x000000050900720c */ /* 0x000fc40003f86270 */
[-C--:B------:R-:W-:Y:S02]  /*2bd0*/  ISETP.GE.AND P3, PT, R9, R2.reuse, PT ;  /* 0x000000020900720c */ /* 0x080fe40003f66270 */
[-C--:B------:R-:W-:Y:S02]  /*2be0*/  ISETP.GE.AND P2, PT, R8, R2.reuse, PT ;  /* 0x000000020800720c */ /* 0x080fe40003f46270 */
[----:B------:R-:W-:Y:S02]  /*2bf0*/  FSEL R65, R45, -INF , !P0 ;  /* 0xff8000002d417808 */ /* 0x000fe40004000000 */
[C---:B------:R-:W-:Y:S02]  /*2c00*/  IADD3 R9, R92.reuse, -0xf, RZ ;  /* 0xfffffff15c097810 */ /* 0x040fe40007ffe0ff */
[----:B------:R-:W-:Y:S02]  /*2c10*/  IADD3 R8, R92, -0x8, RZ ;  /* 0xfffffff85c087810 */ /* 0x000fe40007ffe0ff */
[----:B------:R-:W-:-:S02]  /*2c20*/  ISETP.GE.AND P0, PT, R10, R2, PT ;  /* 0x000000020a00720c */ /* 0x000fc40003f06270 */
[----:B------:R-:W-:Y:S02]  /*2c30*/  IADD3 R92, R92, -0x7, RZ ;  /* 0xfffffff95c5c7810 */ /* 0x000fe40007ffe0ff */
[----:B------:R-:W-:Y:S02]  /*2c40*/  FSEL R42, R42, -INF , !P0 ;  /* 0xff8000002a2a7808 */ /* 0x000fe40004000000 */
[----:B------:R-:W-:Y:S02]  /*2c50*/  ISETP.GE.AND P0, PT, R92, R2, PT ;  /* 0x000000025c00720c */ /* 0x000fe40003f06270 */
[----:B------:R-:W-:Y:S02]  /*2c60*/  FSEL R66, R51, -INF , !P1 ;  /* 0xff80000033427808 */ /* 0x000fe40004800000 */
[----:B------:R-:W-:Y:S02]  /*2c70*/  FSEL R26, R19, -INF , !P0 ;  /* 0xff800000131a7808 */ /* 0x000fe40004000000 */
[----:B------:R-:W-:-:S02]  /*2c80*/  ISETP.GE.AND P0, PT, R112, 0x2, PT ;  /* 0x000000027000780c */ /* 0x000fc40003f06270 */
[----:B------:R-:W-:Y:S02]  /*2c90*/  ISETP.GE.AND P1, PT, R10, R5, PT ;  /* 0x000000050a00720c */ /* 0x000fe40003f26270 */
[----:B------:R-:W-:Y:S02]  /*2ca0*/  FSEL R62, R47, -INF , !P2 ;  /* 0xff8000002f3e7808 */ /* 0x000fe40005000000 */
[----:B------:R-:W-:Y:S02]  /*2cb0*/  FSEL R105, R49, -INF , !P5 ;  /* 0xff80000031697808 */ /* 0x000fe40006800000 */
[----:B------:R-:W-:Y:S02]  /*2cc0*/  FSEL R67, R44, -INF , !P4 ;  /* 0xff8000002c437808 */ /* 0x000fe40006000000 */
[----:B------:R-:W-:Y:S02]  /*2cd0*/  FSEL R64, R46, -INF , !P3 ;  /* 0xff8000002e407808 */ /* 0x000fe40005800000 */
[----:B------:R-:W-:-:S02]  /*2ce0*/  ISETP.GE.AND P2, PT, R9, R2, PT ;  /* 0x000000020900720c */ /* 0x000fc40003f46270 */
[----:B------:R-:W-:Y:S02]  /*2cf0*/  FSEL R55, R40, -INF , !P1 ;  /* 0xff80000028377808 */ /* 0x000fe40004800000 */
[-C--:B------:R-:W-:Y:S02]  /*2d00*/  ISETP.GE.AND P5, PT, R9, R5.reuse, PT ;  /* 0x000000050900720c */ /* 0x080fe40003fa6270 */
[-C--:B------:R-:W-:Y:S02]  /*2d10*/  ISETP.GE.AND P4, PT, R8, R5.reuse, PT ;  /* 0x000000050800720c */ /* 0x080fe40003f86270 */
[----:B------:R-:W-:Y:S02]  /*2d20*/  ISETP.GE.AND P3, PT, R92, R5, PT ;  /* 0x000000055c00720c */ /* 0x000fe40003f66270 */
[----:B------:R-:W-:Y:S02]  /*2d30*/  ISETP.GE.AND P1, PT, R8, R2, PT ;  /* 0x000000020800720c */ /* 0x000fe40003f26270 */
[----:B------:R-:W-:-:S02]  /*2d40*/  FSEL R36, R43, -INF , !P2 ;  /* 0xff8000002b247808 */ /* 0x000fc40005000000 */
[----:B------:R-:W-:Y:S02]  /*2d50*/  LOP3.LUT R5, R114, R115, RZ, 0xfc, !PT ;  /* 0x0000007372057212 */ /* 0x000fe400078efcff */
[----:B------:R-:W-:Y:S02]  /*2d60*/  FSEL R53, R41, -INF , !P5 ;  /* 0xff80000029357808 */ /* 0x000fe40006800000 */
[----:B------:R-:W-:Y:S02]  /*2d70*/  FSEL R51, R16, -INF , !P4 ;  /* 0xff80000010337808 */ /* 0x000fe40006000000 */
[----:B------:R-:W-:Y:S02]  /*2d80*/  FSEL R43, R17, -INF , !P3 ;  /* 0xff800000112b7808 */ /* 0x000fe40005800000 */
[----:B------:R-:W-:Y:S01]  /*2d90*/  FSEL R32, R18, -INF , !P1 ;  /* 0xff80000012207808 */ /* 0x000fe20004800000 */
[----:B------:R-:W-:Y:S05]  /*2da0*/  @!P0 BRA `(.L_x_6108) ;  /* 0x000005b000008947 */ /* 0x000fea0003800000 */
[----:B------:R-:W-:Y:S05]  /*2db0*/  @P6 BRA `(.L_x_6109) ;  /* 0x000003a000006947 */ /* 0x000fea0003800000 */
[----:B------:R-:W1:Y:S01]  /*2dc0*/  I2F.RP R10, R113 ;  /* 0x00000071000a7306 */ /* 0x000e620000209400 */
[----:B------:R-:W-:-:S02]  /*2dd0*/  IADD3 R2, R0, -0x80, RZ ;  /* 0xffffff8000027810 */ /* 0x000fc40007ffe0ff */
[----:B------:R-:W-:Y:S02]  /*2de0*/  IADD3 R12, R0, -0x100, RZ ;  /* 0xffffff00000c7810 */ /* 0x000fe40007ffe0ff */
[----:B------:R-:W-:Y:S02]  /*2df0*/  IABS R9, R2 ;  /* 0x0000000200097213 */ /* 0x000fe40000000000 */
[----:B------:R-:W-:-:S04]  /*2e00*/  LOP3.LUT R2, R2, c[0x0][0x2d0], RZ, 0x3c, !PT ;  /* 0x0000b40002027a12 */ /* 0x000fc800078e3cff */
[----:B------:R-:W-:Y:S01]  /*2e10*/  ISETP.GE.AND P3, PT, R2, RZ, PT ;  /* 0x000000ff0200720c */ /* 0x000fe20003f66270 */
[----:B-1----:R-:W1:Y:S02]  /*2e20*/  MUFU.RCP R14, R10 ;  /* 0x0000000a000e7308 */ /* 0x002e640000001000 */
[----:B-1----:R-:W-:-:S06]  /*2e30*/  IADD3 R14, R14, 0xffffffe, RZ ;  /* 0x0ffffffe0e0e7810 */ /* 0x002fcc0007ffe0ff */
[----:B------:R-:W1:Y:S02]  /*2e40*/  F2I.FTZ.U32.TRUNC.NTZ R15, R14 ;  /* 0x0000000e000f7305 */ /* 0x000e64000021f000 */
[--C-:B-1----:R-:W-:Y:S02]  /*2e50*/  IMAD.MOV R8, RZ, RZ, -R15.reuse ;  /* 0x000000ffff087224 */ /* 0x102fe400078e0a0f */
[----:B------:R-:W-:Y:S02]  /*2e60*/  IMAD.MOV.U32 R14, RZ, RZ, RZ ;  /* 0x000000ffff0e7224 */ /* 0x000fe400078e00ff */
[----:B------:R-:W-:Y:S01]  /*2e70*/  IMAD R11, R8, R113, RZ ;  /* 0x00000071080b7224 */ /* 0x000fe200078e02ff */
[----:B------:R-:W-:Y:S02]  /*2e80*/  IABS R8, R12 ;  /* 0x0000000c00087213 */ /* 0x000fe40000000000 */
[----:B------:R-:W-:Y:S01]  /*2e90*/  LOP3.LUT R12, R12, c[0x0][0x2d0], RZ, 0x3c, !PT ;  /* 0x0000b4000c0c7a12 */ /* 0x000fe200078e3cff */
        /* <DEDUP_REMOVED lines=40> */
[----:B------:R-:W-:Y:S02]  /*3120*/  IMAD R9, R8, c[0x0][0x184], R9 ;  /* 0x0000610008097a24 */ /* 0x000fe400078e0209 */
[----:B------:R-:W-:-:S03]  /*3130*/  IMAD.MOV.U32 R2, RZ, RZ, R10 ;  /* 0x000000ffff027224 */ /* 0x000fc600078e000a */
[----:B------:R-:W-:Y:S01]  /*3140*/  IADD3 R0, R11, R9, RZ ;  /* 0x000000090b007210 */ /* 0x000fe20007ffe0ff */
[----:B------:R-:W-:Y:S05]  /*3150*/  BRA `(.L_x_6110) ;  /* 0x0000004000007947 */ /* 0x000fea0003800000 */
.L_x_6109:
[----:B------:R-:W-:-:S04]  /*3160*/  ULEA UR4, -UR4, URZ, 0x7 ;  /* 0x0000003f04047291 */ /* 0x000fc8000f8e393f */
[----:B------:R-:W-:Y:S02]  /*3170*/  USHF.R.S32.HI UR6, URZ, 0x1f, UR4 ;  /* 0x0000001f3f067899 */ /* 0x000fe40008011404 */
[----:B------:R-:W-:-:S04]  /*3180*/  MOV R2, UR4 ;  /* 0x0000000400027c02 */ /* 0x000fc80008000f00 */
[----:B------:R-:W-:Y:S02]  /*3190*/  MOV R0, UR6 ;  /* 0x0000000600007c02 */ /* 0x000fe40008000f00 */
.L_x_6110:
[----:B------:R-:W-:-:S04]  /*31a0*/  LEA R162, P1, R2, R162, 0x1 ;  /* 0x000000a202a27211 */ /* 0x000fc800078208ff */
[----:B------:R-:W-:Y:S02]  /*31b0*/  LEA.HI.X R163, R2, R163, R0, 0x1, P1 ;  /* 0x000000a302a37211 */ /* 0x000fe400008f0c00 */
[----:B------:R-:W-:-:S03]  /*31c0*/  IADD3 R16, P1, R162, UR9, RZ ;  /* 0x00000009a2107c10 */ /* 0x000fc6000ff3e0ff */
[----:B------:R-:W-:Y:S01]  /*31d0*/  @!PT LDS RZ, [RZ] ;  /* 0x00000000fffff984 */ /* 0x000fe20000000800 */
[----:B------:R-:W-:Y:S01]  /*31e0*/  @!PT LDS RZ, [RZ] ;  /* 0x00000000fffff984 */ /* 0x000fe20000000800 */
[----:B------:R-:W-:Y:S01]  /*31f0*/  @!PT LDS RZ, [RZ] ;  /* 0x00000000fffff984 */ /* 0x000fe20000000800 */
        /* <DEDUP_REMOVED lines=20> */
[----:B------:R1:W-:Y:S04]  /*3340*/  LDGSTS.E.BYPASS.LTC128B.128 [R165+0x5800], [R20.64] ;  /* 0x0580000014a57fae */ /* 0x0003e8000b901d4a */
[----:B------:R-:W0:Y:S02]  /*3350*/  LDGDEPBAR ;  /* 0x00000000000079af */ /* 0x000e240000000000 */
.L_x_6108:
[----:B-1----:R-:W-:Y:S02]  /*3360*/  FMNMX.FTZ R10, R85, R91, !PT ;  /* 0x0000005b550a7209 */ /* 0x002fe40007810000 */
        /* <DEDUP_REMOVED lines=86> */
[----:B------:R-:W-:Y:S01]  /*38d0*/  LDSM.16.MT88.4 R8, [R148+0x6800] ;  /* 0x006800009408783b */ /* 0x000fe20000004200 */
[--C-:B------:R-:W-:Y:S02]  /*38e0*/  FFMA.FTZ R45, R91, c[0x0][0x23c], -R52.reuse ;  /* 0x00008f005b2d7a23 */ /* 0x100fe40000010834 */
[----:B------:R-:W-:Y:S01]  /*38f0*/  FFMA.FTZ R39, R81, c[0x0][0x23c], -R52 ;  /* 0x00008f0051277a23 */ /* 0x000fe20000010834 */
[----:B------:R-:W-:Y:S01]  /*3900*/  MUFU.EX2 R44, R44 ;  /* 0x0000002c002c7308 */ /* 0x000fe20000000800 */
[--C-:B------:R-:W-:Y:S02]  /*3910*/  FFMA.FTZ R48, R6, c[0x0][0x23c], -R27.reuse ;  /* 0x00008f0006307a23 */ /* 0x100fe4000001081b */
[----:B------:R-:W-:-:S02]  /*3920*/  FFMA.FTZ R41, R86, c[0x0][0x23c], -R27 ;  /* 0x00008f0056297a23 */ /* 0x000fc4000001081b */
[--C-:B------:R-:W-:Y:S02]  /*3930*/  FFMA.FTZ R46, R84, c[0x0][0x23c], -R27.reuse ;  /* 0x00008f00542e7a23 */ /* 0x100fe4000001081b */
[--C-:B------:R-:W-:Y:S01]  /*3940*/  FFMA.FTZ R37, R80, c[0x0][0x23c], -R27.reuse ;  /* 0x00008f0050257a23 */ /* 0x100fe2000001081b */
[----:B------:R-:W-:Y:S01]  /*3950*/  MUFU.EX2 R50, R50 ;  /* 0x0000003200327308 */ /* 0x000fe20000000800 */
[--C-:B------:R-:W-:Y:S01]  /*3960*/  FFMA.FTZ R38, R7, c[0x0][0x23c], -R52.reuse ;  /* 0x00008f0007267a23 */ /* 0x100fe20000010834 */
[----:B------:R-:W1:Y:S01]  /*3970*/  LDSM.16.MT88.4 R80, [R149+0x6000] ;  /* 0x006000009550783b */ /* 0x000e620000004200 */
[--C-:B------:R-:W-:Y:S02]  /*3980*/  FFMA.FTZ R35, R87, c[0x0][0x23c], -R52.reuse ;  /* 0x00008f0057237a23 */ /* 0x100fe40000010834 */
[--C-:B------:R-:W-:Y:S01]  /*3990*/  FFMA.FTZ R29, R33, c[0x0][0x23c], -R52.reuse ;  /* 0x00008f00211d7a23 */ /* 0x100fe20000010834 */
[----:B------:R-:W2:Y:S01]  /*39a0*/  LDSM.16.MT88.4 R4, [R148+0x6000] ;  /* 0x006000009404783b */ /* 0x000ea20000004200 */
[----:B------:R-:W-:Y:S01]  /*39b0*/  FFMA.FTZ R34, R89, c[0x0][0x23c], -R52 ;  /* 0x00008f0059227a23 */ /* 0x000fe20000010834 */
[----:B------:R-:W3:Y:S01]  /*39c0*/  MUFU.EX2 R45, R45 ;  /* 0x0000002d002d7308 */ /* 0x000ee20000000800 */
[----:B------:R-:W-:-:S02]  /*39d0*/  FFMA.FTZ R40, R138, c[0x0][0x23c], -R27 ;  /* 0x00008f008a287a23 */ /* 0x000fc4000001081b */
[--C-:B------:R-:W-:Y:S02]  /*39e0*/  FFMA.FTZ R33, R90, c[0x0][0x23c], -R27.reuse ;  /* 0x00008f005a217a23 */ /* 0x100fe4000001081b */
[--C-:B------:R-:W-:Y:S02]  /*39f0*/  FFMA.FTZ R31, R88, c[0x0][0x23c], -R27.reuse ;  /* 0x00008f00581f7a23 */ /* 0x100fe4000001081b */
[----:B------:R-:W-:Y:S01]  /*3a00*/  FFMA.FTZ R28, R24, c[0x0][0x23c], -R27 ;  /* 0x00008f00181c7a23 */ /* 0x000fe2000001081b */
[----:B------:R-:W4:Y:S01]  /*3a10*/  MUFU.EX2 R39, R39 ;  /* 0x0000002700277308 */ /* 0x000f220000000800 */
[--C-:B------:R-:W-:Y:S02]  /*3a20*/  FFMA.FTZ R30, R137, c[0x0][0x23c], -R52.reuse ;  /* 0x00008f00891e7a23 */ /* 0x100fe40000010834 */
[--C-:B------:R-:W-:Y:S02]  /*3a30*/  FFMA.FTZ R25, R25, c[0x0][0x23c], -R52.reuse ;  /* 0x00008f0019197a23 */ /* 0x100fe40000010834 */
[----:B------:R-:W-:-:S02]  /*3a40*/  FFMA.FTZ R24, R135, c[0x0][0x23c], -R52 ;  /* 0x00008f0087187a23 */ /* 0x000fc40000010834 */
[----:B------:R-:W-:Y:S01]  /*3a50*/  FFMA.FTZ R3, R133, c[0x0][0x23c], -R52 ;  /* 0x00008f0085037a23 */ /* 0x000fe20000010834 */
[----:B------:R-:W-:Y:S01]  /*3a60*/  MUFU.EX2 R48, R48 ;  /* 0x0000003000307308 */ /* 0x000fe20000000800 */
[----:B---3--:R-:W-:Y:S01]  /*3a70*/  F2FP.PACK_AB R84, R45, R50 ;  /* 0x000000322d54723e */ /* 0x008fe200000000ff */
[--C-:B------:R-:W-:Y:S02]  /*3a80*/  FFMA.FTZ R47, R136, c[0x0][0x23c], -R27.reuse ;  /* 0x00008f00882f7a23 */ /* 0x100fe4000001081b */
[--C-:B------:R-:W-:Y:S02]  /*3a90*/  FFMA.FTZ R54, R132, c[0x0][0x23c], -R27.reuse ;  /* 0x00008f0084367a23 */ /* 0x100fe4000001081b */
[--C-:B------:R-:W-:Y:S02]  /*3aa0*/  FFMA.FTZ R56, R134, c[0x0][0x23c], -R27.reuse ;  /* 0x00008f0086387a23 */ /* 0x100fe4000001081b */
[----:B------:R-:W3:Y:S01]  /*3ab0*/  MUFU.EX2 R41, R41 ;  /* 0x0000002900297308 */ /* 0x000ee20000000800 */
        /* <DEDUP_REMOVED lines=9> */
[----:B------:R-:W4:Y:S01]  /*3b50*/  MUFU.EX2 R37, R37 ;  /* 0x0000002500257308 */ /* 0x000f220000000800 */
        /* <DEDUP_REMOVED lines=32> */
[----:B-1----:R-:W-:Y:S01]  /*3d60*/  HMMA.16816.F32 R76, R84, R80, RZ ;  /* 0x00000050544c723c */ /* 0x002fe200000018ff */
[--C-:B------:R-:W-:Y:S01]  /*3d70*/  FFMA.FTZ R65, R100, c[0x0][0x23c], -R27.reuse ;  /* 0x00008f0064417a23 */ /* 0x100fe2000001081b */
[----:B------:R-:W1:Y:S01]  /*3d80*/  MUFU.EX2 R33, R33 ;  /* 0x0000002100217308 */ /* 0x000e620000000800 */
        /* <DEDUP_REMOVED lines=10> */
[----:B------:R-:W-:Y:S01]  /*3e30*/  FADD.FTZ R39, R39, R44 ;  /* 0x0000002c27277221 */ /* 0x000fe20000010000 */
[----:B------:R-:W4:Y:S01]  /*3e40*/  MUFU.EX2 R28, R28 ;  /* 0x0000001c001c7308 */ /* 0x000f220000000800 */
[----:B------:R-:W-:-:S02]  /*3e50*/  FADD.FTZ R37, R37, R46 ;  /* 0x0000002e25257221 */ /* 0x000fc40000010000 */
[----:B------:R-:W-:Y:S02]  /*3e60*/  FFMA.FTZ R175, R43, c[0x0][0x23c], -R52 ;  /* 0x00008f002baf7a23 */ /* 0x000fe40000010834 */
[--C-:B------:R-:W-:Y:S01]  /*3e70*/  FFMA.FTZ R36, R36, c[0x0][0x23c], -R27.reuse ;  /* 0x00008f0024247a23 */ /* 0x100fe2000001081b */
[----:B--2---:R-:W-:Y:S01]  /*3e80*/  HMMA.16816.F32 R88, R84, R4, RZ ;  /* 0x000000045458723c */ /* 0x004fe200000018ff */
[--C-:B------:R-:W-:Y:S01]  /*3e90*/  FFMA.FTZ R174, R26, c[0x0][0x23c], -R27.reuse ;  /* 0x00008f001aae7a23 */ /* 0x100fe2000001081b */
[----:B------:R-:W-:Y:S01]  /*3ea0*/  MUFU.EX2 R30, R30 ;  /* 0x0000001e001e7308 */ /* 0x000fe20000000800 */
[----:B------:R-:W-:-:S04]  /*3eb0*/  FFMA.FTZ R32, R32, c[0x0][0x23c], -R27 ;  /* 0x00008f0020207a23 */ /* 0x000fc8000001081b */
[----:B---3--:R-:W-:Y:S01]  /*3ec0*/  F2FP.PACK_AB R4, R35, R38 ;  /* 0x000000262304723e */ /* 0x008fe200000000ff */
[----:B------:R-:W-:Y:S01]  /*3ed0*/  HMMA.16816.F32 R84, R84, R6, RZ ;  /* 0x000000065454723c */ /* 0x000fe200000018ff */
[----:B-1----:R-:W-:Y:S01]  /*3ee0*/  F2FP.PACK_AB R5, R33, R40 ;  /* 0x000000282105723e */ /* 0x002fe200000000ff */
[----:B------:R-:W1:Y:S01]  /*3ef0*/  MUFU.EX2 R25, R25 ;  /* 0x0000001900197308 */ /* 0x000e620000000800 */
[----:B------:R-:W-:Y:S02]  /*3f00*/  FADD.FTZ R38, R38, R39 ;  /* 0x0000002726267221 */ /* 0x000fe40000010000 */
[----:B------:R-:W-:Y:S02]  /*3f10*/  FADD.FTZ R40, R40, R37 ;  /* 0x0000002528287221 */ /* 0x000fe40000010000 */
[----:B------:R-:W-:Y:S01]  /*3f20*/  F2FP.PACK_AB R6, R29, R34 ;  /* 0x000000221d06723e */ /* 0x000fe200000000ff */
[----:B------:R-:W-:Y:S01]  /*3f30*/  FADD.FTZ R35, R35, R38 ;  /* 0x0000002623237221 */ /* 0x000fe20000010000 */
[----:B----4-:R-:W-:Y:S01]  /*3f40*/  F2FP.PACK_AB R7, R28, R31 ;  /* 0x0000001f1c07723e */ /* 0x010fe200000000ff */
[----:B------:R-:W-:Y:S01]  /*3f50*/  MUFU.EX2 R24, R24 ;  /* 0x0000001800187308 */ /* 0x000fe20000000800 */
[----:B------:R-:W-:-:S02]  /*3f60*/  FADD.FTZ R40, R33, R40 ;  /* 0x0000002821287221 */ /* 0x000fc40000010000 */
[----:B------:R-:W-:-:S03]  /*3f70*/  FADD.FTZ R34, R34, R35 ;  /* 0x0000002322227221 */ /* 0x000fc60000010000 */
[C---:B------:R-:W-:Y:S01]  /*3f80*/  HMMA.16816.F32 R72, R4.reuse, R12, R72 ;  /* 0x0000000c0448723c */ /* 0x040fe20000001848 */
[----:B------:R-:W-:Y:S01]  /*3f90*/  FADD.FTZ R29, R29, R34 ;  /* 0x000000221d1d7221 */ /* 0x000fe20000010000 */
[----:B------:R-:W-:Y:S06]  /*3fa0*/  MUFU.EX2 R3, R3 ;  /* 0x0000000300037308 */ /* 0x000fec0000000800 */
        /* <DEDUP_REMOVED lines=11> */
[----:B------:R-:W-:Y:S01]  /*4060*/  LDSM.16.MT88.4 R16, [R148+0x7000] ;  /* 0x007000009410783b */ /* 0x000fe20000004200 */
[----:B------:R-:W-:Y:S06]  /*4070*/  MUFU.EX2 R60, R60 ;  /* 0x0000003c003c7308 */ /* 0x000fec0000000800 */
[C---:B------:R-:W-:Y:S02]  /*4080*/  HMMA.16816.F32 R88, R4.reuse, R8, R88 ;  /* 0x000000080458723c */ /* 0x040fe40000001858 */
[----:B------:R-:W2:Y:S06]  /*4090*/  MUFU.EX2 R57, R57 ;  /* 0x0000003900397308 */ /* 0x000eac0000000800 */
[----:B------:R-:W-:Y:S01]  /*40a0*/  HMMA.16816.F32 R84, R4, R10, R84 ;  /* 0x0000000a0454723c */ /* 0x000fe20000001854 */
[----:B------:R-:W4:Y:S01]  /*40b0*/  LDSM.16.MT88.4 R8, [R149+0x7000] ;  /* 0x007000009508783b */ /* 0x000f220000004200 */
        /* <DEDUP_REMOVED lines=10> */
[----:B--2---:R-:W-:Y:S01]  /*4160*/  HMMA.16816.F32 R72, R4, R12, R72 ;  /* 0x0000000c0448723c */ /* 0x004fe20000001848 */
[----:B------:R-:W-:-:S05]  /*4170*/  FADD.FTZ R3, R3, R24 ;  /* 0x0000001803037221 */ /* 0x000fca0000010000 */
        /* <DEDUP_REMOVED lines=8> */
[----:B------:R-:W-:Y:S02]  /*4200*/  MUFU.EX2 R108, R108 ;  /* 0x0000006c006c7308 */ /* 0x000fe40000000800 */
[C---:B------:R-:W-:Y:S06]  /*4210*/  HMMA.16816.F32 R76, R4.reuse, R8, R76 ;  /* 0x00000008044c723c */ /* 0x040fec000000184c */
[----:B------:R-:W5:Y:S02]  /*4220*/  MUFU.EX2 R103, R103 ;  /* 0x0000006700677308 */ /* 0x000f640000000800 */
[C---:B------:R-:W-:Y:S01]  /*4230*/  HMMA.16816.F32 R80, R4.reuse, R10, R80 ;  /* 0x0000000a0450723c */ /* 0x040fe20000001850 */
[----:B------:R-:W4:Y:S05]  /*4240*/  LDSM.16.MT88.4 R8, [R149+0x7800] ;  /* 0x007800009508783b */ /* 0x000f2a0000004200 */
[----:B------:R-:W-:Y:S02]  /*4250*/  MUFU.EX2 R107, R107 ;  /* 0x0000006b006b7308 */ /* 0x000fe40000000800 */
[C---:B------:R-:W-:Y:S06]  /*4260*/  HMMA.16816.F32 R88, R4.reuse, R16, R88 ;  /* 0x000000100458723c */ /* 0x040fec0000001858 */
[----:B------:R-:W-:Y:S02]  /*4270*/  MUFU.EX2 R114, R114 ;  /* 0x0000007200727308 */ /* 0x000fe40000000800 */
[----:B------:R-:W-:Y:S01]  /*4280*/  HMMA.16816.F32 R84, R4, R18, R84 ;  /* 0x000000120454723c */ /* 0x000fe20000001854 */
[----:B------:R-:W5:Y:S05]  /*4290*/  LDSM.16.MT88.4 R16, [R148+0x7800] ;  /* 0x007800009410783b */ /* 0x000f6a0000004200 */
[----:B------:R-:W-:Y:S01]  /*42a0*/  MUFU.EX2 R113, R113 ;  /* 0x0000007100717308 */ /* 0x000fe20000000800 */
[----:B------:R-:W-:Y:S01]  /*42b0*/  F2FP.PACK_AB R4, R57, R60 ;  /* 0x0000003c3904723e */ /* 0x000fe200000000ff */
[----:B------:R-:W-:Y:S01]  /*42c0*/  FADD.FTZ R60, R60, R3 ;  /* 0x000000033c3c7221 */ /* 0x000fe20000010000 */
[----:B-1----:R-:W-:-:S02]  /*42d0*/  F2FP.PACK_AB R5, R102, R61 ;  /* 0x0000003d6605723e */ /* 0x002fc400000000ff */
        /* <DEDUP_REMOVED lines=36> */
[----:B------:R-:W-:-:S05]  /*4520*/  FADD.FTZ R107, R114, R107 ;  /* 0x0000006b726b7221 */ /* 0x000fca0000010000 */
[----:B------:R-:W-:Y:S02]  /*4530*/  MUFU.EX2 R101, R101 ;  /* 0x0000006500657308 */ /* 0x000fe40000000800 */
[C---:B------:R-:W-:Y:S01]  /*4540*/  HMMA.16816.F32 R92, R4.reuse, R14, R92 ;  /* 0x0000000e045c723c */ /* 0x040fe2000000185c */
[----:B------:R-:W2:Y:S05]  /*4550*/  LDSM.16.MT88.4 R12, [R151+0x8800] ;  /* 0x00880000970c783b */ /* 0x000eaa0000004200 */
[----:B------:R-:W3:Y:S02]  /*4560*/  MUFU.EX2 R106, R106 ;  /* 0x0000006a006a7308 */ /* 0x000ee40000000800 */
[C---:B----4-:R-:W-:Y:S06]  /*4570*/  HMMA.16816.F32 R96, R4.reuse, R20, R96 ;  /* 0x000000140460723c */ /* 0x050fec0000001860 */
[----:B------:R-:W-:Y:S02]  /*4580*/  MUFU.EX2 R67, R67 ;  /* 0x0000004300437308 */ /* 0x000fe40000000800 */
[C---:B------:R-:W-:Y:S01]  /*4590*/  HMMA.16816.F32 R68, R4.reuse, R22, R68 ;  /* 0x000000160444723c */ /* 0x040fe20000001844 */
[----:B------:R-:W-:Y:S05]  /*45a0*/  LDSM.16.MT88.4 R20, [R149+0x8800] ;  /* 0x008800009514783b */ /* 0x000fea0000004200 */
[----:B------:R-:W-:Y:S02]  /*45b0*/  MUFU.EX2 R118, R118 ;  /* 0x0000007600767308 */ /* 0x000fe40000000800 */
[C---:B------:R-:W-:Y:S06]  /*45c0*/  HMMA.16816.F32 R76, R4.reuse, R8, R76 ;  /* 0x00000008044c723c */ /* 0x040fec000000184c */
[----:B------:R-:W-:Y:S02]  /*45d0*/  MUFU.EX2 R65, R65 ;  /* 0x0000004100417308 */ /* 0x000fe40000000800 */
[C---:B------:R-:W-:Y:S01]  /*45e0*/  HMMA.16816.F32 R80, R4.reuse, R10, R80 ;  /* 0x0000000a0450723c */ /* 0x040fe20000001850 */
[----:B------:R-:W4:Y:S05]  /*45f0*/  LDSM.16.MT88.4 R8, [R150+0x8800] ;  /* 0x008800009608783b */ /* 0x000f2a0000004200 */
        /* <DEDUP_REMOVED lines=8> */
[----:B------:R-:W-:-:S02]  /*4680*/  F2FP.PACK_AB R5, R116, R109 ;  /* 0x0000006d7405723e */ /* 0x000fc400000000ff */
[----:B------:R-:W-:Y:S01]  /*4690*/  F2FP.PACK_AB R6, R126, R111 ;  /* 0x0000006f7e06723e */ /* 0x000fe200000000ff */
[----:B------:R-:W-:Y:S01]  /*46a0*/  FADD.FTZ R124, R117, R124 ;  /* 0x0000007c757c7221 */ /* 0x000fe20000010000 */
[----:B-1----:R-:W-:Y:S01]  /*46b0*/  F2FP.PACK_AB R7, R119, R110 ;  /* 0x0000006e7707723e */ /* 0x002fe200000000ff */
[----:B------:R-:W-:Y:S02]  /*46c0*/  MUFU.EX2 R175, R175 ;  /* 0x000000af00af7308 */ /* 0x000fe40000000800 */
[----:B------:R-:W-:-:S04]  /*46d0*/  FADD.FTZ R111, R111, R124 ;  /* 0x0000007c6f6f7221 */ /* 0x000fc80000010000 */
[C---:B--2---:R-:W-:Y:S01]  /*46e0*/  HMMA.16816.F32 R96, R4.reuse, R12, R96 ;  /* 0x0000000c0460723c */ /* 0x044fe20000001860 */
[----:B------:R-:W-:Y:S01]  /*46f0*/  FADD.FTZ R126, R126, R111 ;  /* 0x0000006f7e7e7221 */ /* 0x000fe20000010000 */
[----:B------:R-:W-:Y:S06]  /*4700*/  MUFU.EX2 R36, R36 ;  /* 0x0000002400247308 */ /* 0x000fec0000000800 */
[C---:B------:R-:W-:Y:S01]  /*4710*/  HMMA.16816.F32 R68, R4.reuse, R14, R68 ;  /* 0x0000000e0444723c */ /* 0x040fe20000001844 */
[----:B------:R-:W1:Y:S01]  /*4720*/  LDSM.16.MT88.4 R12, [R151+0x9000] ;  /* 0x00900000970c783b */ /* 0x000e620000004200 */
[----:B------:R-:W-:Y:S06]  /*4730*/  MUFU.EX2 R174, R174 ;  /* 0x000000ae00ae7308 */ /* 0x000fec0000000800 */
[C---:B----4-:R-:W-:Y:S08]  /*4740*/  HMMA.16816.F32 R72, R4.reuse, R8, R72 ;  /* 0x000000080448723c */ /* 0x050ff00000001848 */
[C---:B------:R-:W-:Y:S01]  /*4750*/  HMMA.16816.F32 R92, R4.reuse, R10, R92 ;  /* 0x0000000a045c723c */ /* 0x040fe2000000185c */
[----:B------:R-:W2:Y:S07]  /*4760*/  LDSM.16.MT88.4 R8, [R150+0x9000] ;  /* 0x009000009608783b */ /* 0x000eae0000004200 */
[C---:B------:R-:W-:Y:S07]  /*4770*/  HMMA.16816.F32 R76, R4.reuse, R20, R76 ;  /* 0x00000014044c723c */ /* 0x040fee000000184c */
[--C-:B------:R-:W-:Y:S01]  /*4780*/  FFMA.FTZ R20, R55, c[0x0][0x23c], -R52.reuse ;  /* 0x00008f0037147a23 */ /* 0x100fe20000010834 */
[----:B------:R-:W-:Y:S01]  /*4790*/  HMMA.16816.F32 R80, R4, R22, R80 ;  /* 0x000000160450723c */ /* 0x000fe20000001850 */
[----:B------:R-:W-:-:S04]  /*47a0*/  FFMA.FTZ R21, R53, c[0x0][0x23c], -R52 ;  /* 0x00008f0035157a23 */ /* 0x000fc80000010834 */
[----:B------:R-:W-:Y:S02]  /*47b0*/  MUFU.EX2 R20, R20 ;  /* 0x0000001400147308 */ /* 0x000fe40000000800 */
[----:B------:R-:W-:Y:S01]  /*47c0*/  FFMA.FTZ R22, R51, c[0x0][0x23c], -R52 ;  /* 0x00008f0033167a23 */ /* 0x000fe20000010834 */
[----:B-----5:R-:W-:Y:S01]  /*47d0*/  HMMA.16816.F32 R88, R4, R16, R88 ;  /* 0x000000100458723c */ /* 0x020fe20000001858 */
[----:B------:R-:W-:-:S04]  /*47e0*/  FFMA.FTZ R23, R42, c[0x0][0x23c], -R27 ;  /* 0x00008f002a177a23 */ /* 0x000fc8000001081b */
[----:B------:R-:W4:Y:S03]  /*47f0*/  MUFU.EX2 R21, R21 ;  /* 0x0000001500157308 */ /* 0x000f260000000800 */
[----:B------:R-:W-:Y:S01]  /*4800*/  HMMA.16816.F32 R84, R4, R18, R84 ;  /* 0x000000120454723c */ /* 0x000fe20000001854 */
[----:B------:R-:W5:Y:S04]  /*4810*/  LDSM.16.MT88.4 R16, [R149+0x9000] ;  /* 0x009000009510783b */ /* 0x000f680000004200 */
[----:B------:R-:W-:Y:S02]  /*4820*/  MUFU.EX2 R22, R22 ;  /* 0x0000001600167308 */ /* 0x000fe40000000800 */
[----:B---3--:R-:W-:Y:S01]  /*4830*/  F2FP.PACK_AB R4, R106, R101 ;  /* 0x000000656a04723e */ /* 0x008fe200000000ff */
[----:B------:R-:W-:Y:S01]  /*4840*/  FADD.FTZ R101, R101, R126 ;  /* 0x0000007e65657221 */ /* 0x000fe20000010000 */
[----:B------:R-:W-:-:S02]  /*4850*/  F2FP.PACK_AB R5, R66, R65 ;  /* 0x000000414205723e */ /* 0x000fc400000000ff */
[----:B------:R-:W-:Y:S01]  /*4860*/  F2FP.PACK_AB R6, R118, R67 ;  /* 0x000000437606723e */ /* 0x000fe200000000ff */
[----:B------:R-:W-:Y:S01]  /*4870*/  FADD.FTZ R106, R106, R101 ;  /* 0x000000656a6a7221 */ /* 0x000fe20000010000 */
[----:B------:R-:W-:Y:S01]  /*4880*/  F2FP.PACK_AB R7, R105, R64 ;  /* 0x000000406907723e */ /* 0x000fe200000000ff */
[----:B------:R-:W3:Y:S02]  /*4890*/  MUFU.EX2 R23, R23 ;  /* 0x0000001700177308 */ /* 0x000ee40000000800 */
[----:B------:R-:W-:-:S04]  /*48a0*/  FADD.FTZ R67, R67, R106 ;  /* 0x0000006a43437221 */ /* 0x000fc80000010000 */
[----:B-1----:R-:W-:Y:S01]  /*48b0*/  HMMA.16816.F32 R96, R4, R12, R96 ;  /* 0x0000000c0460723c */ /* 0x002fe20000001860 */
[----:B------:R-:W-:-:S07]  /*48c0*/  FADD.FTZ R67, R118, R67 ;  /* 0x0000004376437221 */ /* 0x000fce0000010000 */
[C---:B------:R-:W-:Y:S01]  /*48d0*/  HMMA.16816.F32 R68, R4.reuse, R14, R68 ;  /* 0x0000000e0444723c */ /* 0x040fe20000001844 */
[----:B------:R-:W1:Y:S07]  /*48e0*/  LDSM.16.MT88.4 R12, [R148+0x9000] ;  /* 0x00900000940c783b */ /* 0x000e6e0000004200 */
[C---:B--2---:R-:W-:Y:S08]  /*48f0*/  HMMA.16816.F32 R72, R4.reuse, R8, R72 ;  /* 0x000000080448723c */ /* 0x044ff00000001848 */
[C---:B-----5:R-:W-:Y:S07]  /*4900*/  HMMA.16816.F32 R76, R4.reuse, R16, R76 ;  /* 0x00000010044c723c */ /* 0x060fee000000184c */
[----:B------:R-:W-:Y:S01]  /*4910*/  FADD.FTZ R17, R31, R40 ;  /* 0x000000281f117221 */ /* 0x000fe20000010000 */
[----:B------:R-:W-:Y:S01]  /*4920*/  HMMA.16816.F32 R92, R4, R10, R92 ;  /* 0x0000000a045c723c */ /* 0x000fe2000000185c */
[----:B------:R-:W2:Y:S01]  /*4930*/  LDSM.16.MT88.4 R8, [R151+0x9800] ;  /* 0x009800009708783b */ /* 0x000ea20000004200 */
[----:B------:R-:W5:Y:S01]  /*4940*/  MUFU.EX2 R31, R32 ;  /* 0x00000020001f7308 */ /* 0x000f620000000800 */
[----:B------:R-:W-:-:S05]  /*4950*/  FADD.FTZ R28, R28, R17 ;  /* 0x000000111c1c7221 */ /* 0x000fca0000010000 */
[C---:B------:R-:W-:Y:S01]  /*4960*/  HMMA.16816.F32 R80, R4.reuse, R18, R80 ;  /* 0x000000120450723c */ /* 0x040fe20000001850 */
[----:B------:R-:W2:Y:S07]  /*4970*/  LDSM.16.MT88.4 R16, [R150+0x9800] ;  /* 0x009800009610783b */ /* 0x000eae0000004200 */
[C---:B-1----:R-:W-:Y:S07]  /*4980*/  HMMA.16816.F32 R88, R4.reuse, R12, R88 ;  /* 0x0000000c0458723c */ /* 0x042fee0000001858 */
[----:B------:R-:W-:Y:S01]  /*4990*/  FADD.FTZ R13, R47, R28 ;  /* 0x0000001c2f0d7221 */ /* 0x000fe20000010000 */
[----:B------:R-:W-:Y:S03]  /*49a0*/  HMMA.16816.F32 R84, R4, R14, R84 ;  /* 0x0000000e0454723c */ /* 0x000fe60000001854 */
[----:B------:R-:W-:-:S04]  /*49b0*/  FADD.FTZ R13, R54, R13 ;  /* 0x0000000d360d7221 */ /* 0x000fc80000010000 */
[----:B------:R-:W-:Y:S01]  /*49c0*/  FADD.FTZ R56, R56, R13 ;  /* 0x0000000d38387221 */ /* 0x000fe20000010000 */
[----:B----4-:R-:W-:Y:S01]  /*49d0*/  F2FP.PACK_AB R4, R21, R20 ;  /* 0x000000141504723e */ /* 0x010fe200000000ff */
[----:B------:R-:W1:Y:S01]  /*49e0*/  LDSM.16.MT88.4 R12, [R149+0x9800] ;  /* 0x00980000950c783b */ /* 0x000e620000004200 */
[----:B---3--:R-:W-:Y:S01]  /*49f0*/  F2FP.PACK_AB R5, R36, R23 ;  /* 0x000000172405723e */ /* 0x008fe200000000ff */
[----:B------:R-:W-:Y:S01]  /*4a00*/  FADD.FTZ R56, R49, R56 ;  /* 0x0000003831387221 */ /* 0x000fe20000010000 */
[----:B------:R-:W-:Y:S01]  /*4a10*/  F2FP.PACK_AB R6, R175, R22 ;  /* 0x00000016af06723e */ /* 0x000fe200000000ff */
[----:B------:R-:W-:Y:S01]  /*4a20*/  FADD.FTZ R20, R20, R67 ;  /* 0x0000004314147221 */ /* 0x000fe20000010000 */
[----:B-----5:R-:W-:Y:S01]  /*4a30*/  F2FP.PACK_AB R7, R174, R31 ;  /* 0x0000001fae07723e */ /* 0x020fe200000000ff */
        /* <DEDUP_REMOVED lines=33> */
[----:B------:R-:W-:Y:S01]  /*4c50*/  ULDC UR4, c[0x0][0x1a0] ;  /* 0x0000680000047ab9 */ /* 0x000fe20000000800 */
[----:B------:R-:W-:Y:S01]  /*4c60*/  IADD3 R173, R112, -0x2, RZ ;  /* 0xfffffffe70ad7810 */ /* 0x000fe20007ffe0ff */
[----:B------:R-:W-:Y:S01]  /*4c70*/  ULEA UR4, -UR4, URZ, 0x7 ;  /* 0x0000003f04047291 */ /* 0x000fe2000f8e393f */
[----:B------:R-:W-:Y:S02]  /*4c80*/  IMAD.MOV.U32 R3, RZ, RZ, R0 ;  /* 0x000000ffff037224 */ /* 0x000fe400078e0000 */
[----:B------:R-:W-:Y:S01]  /*4c90*/  IMAD.MOV.U32 R101, RZ, RZ, R2 ;  /* 0x000000ffff657224 */ /* 0x000fe200078e0002 */
[----:B------:R-:W-:Y:S02]  /*4ca0*/  USHF.R.S32.HI UR6, URZ, 0x1f, UR4 ;  /* 0x0000001f3f067899 */ /* 0x000fe40008011404 */
[----:B------:R-:W-:-:S04]  /*4cb0*/  MOV R172, UR4 ;  /* 0x0000000400ac7c02 */ /* 0x000fc80008000f00 */
[----:B------:R-:W-:Y:S02]  /*4cc0*/  MOV R170, UR6 ;  /* 0x0000000600aa7c02 */ /* 0x000fe40008000f00 */
.L_x_6115:
[----:B------:R-:W-:Y:S01]  /*4cd0*/  MOV R8, R172 ;  /* 0x000000ac00087202 */ /* 0x000fe20000000f00 */
[----:B------:R-:W-:Y:S04]  /*4ce0*/  DEPBAR.LE SB0, 0x0 ;  /* 0x000080000000791a */ /* 0x000fe80000000000 */
[----:B------:R-:W-:Y:S01]  /*4cf0*/  BAR.SYNC.DEFER_BLOCKING 0x0 ;  /* 0x0000000000007b1d */ /* 0x000fe20000010000 */
[----:B------:R-:W-:Y:S05]  /*4d00*/  MOV R0, R170 ;  /* 0x000000aa00007202 */ /* 0x000fea0000000f00 */
[----:B------:R-:W-:-:S05]  /*4d10*/  @P6 BRA `(.L_x_6112) ;  /* 0x000003b000006947 */ /* 0x000fca0003800000 */
        /* <DEDUP_REMOVED lines=40> */
[----:B------:R-:W-:Y:S01]  /*4fa0*/  LEA R10, P1, R5, R168, 0x2 ;  /* 0x000000a8050a7211 */ /* 0x000fe200078210ff */
[C---:B------:R-:W-:Y:S01]  /*4fb0*/  IMAD.IADD R0, R9.reuse, 0x1, -R5 ;  /* 0x0000000109007824 */ /* 0x040fe200078e0a05 */
[-C--:B------:R-:W-:Y:S02]  /*4fc0*/  LEA.HI.X.SX32 R7, R9, R169.reuse, 0x2, P0 ;  /* 0x000000a909077211 */ /* 0x080fe400000f16ff */
[----:B------:R-:W-:Y:S01]  /*4fd0*/  LEA.HI.X.SX32 R11, R5, R169, 0x2, P1 ;  /* 0x000000a9050b7211 */ /* 0x000fe200008f16ff */
[----:B------:R-:W-:Y:S03]  /*4fe0*/  IMAD.MOV.U32 R5, RZ, RZ, c[0x0][0x2d0] ;  /* 0x0000b400ff057624 */ /* 0x000fe600078e00ff */
[----:B------:R-:W2:Y:S01]  /*4ff0*/  LDG.E R7, [R6.64] ;  /* 0x0000000a06077981 */ /* 0x000ea2000c1e1900 */
[----:B------:R-:W-:Y:S03]  /*5000*/  IMAD R5, R0, R5, -0x80 ;  /* 0xffffff8000057424 */ /* 0x000fe600078e0205 */
[----:B------:R-:W2:Y:S01]  /*5010*/  LDG.E R2, [R10.64] ;  /* 0x0000000a0a027981 */ /* 0x000ea2000c1e1900 */
[C---:B------:R-:W-:Y:S01]  /*5020*/  IMAD.WIDE.U32 R8, R5.reuse, c[0x0][0x1a0], RZ ;  /* 0x0000680005087a25 */ /* 0x040fe200078e00ff */
[----:B------:R-:W-:Y:S05]  /*5030*/  SHF.R.S32.HI R0, RZ, 0x1f, R5 ;  /* 0x0000001fff007819 */ /* 0x000fea0000011405 */
[----:B------:R-:W-:Y:S04]  /*5040*/  IMAD R0, R0, c[0x0][0x1a0], RZ ;  /* 0x0000680000007a24 */ /* 0x000fe800078e02ff */
        /* <DEDUP_REMOVED lines=8> */
.L_x_6112:
        /* <DEDUP_REMOVED lines=27> */
[----:B------:R-:W-:Y:S03]  /*5280*/  ISETP.GE.AND P0, PT, R173, 0x1, PT ;  /* 0x00000001ad00780c */ /* 0x000fe60003f06270 */
[----:B------:R1:W-:Y:S05]  /*5290*/  LDGSTS.E.BYPASS.LTC128B.128 [R165+0x9800], [R186.64] ;  /* 0x09800000baa57fae */ /* 0x0003ea000b901d4a */
[----:B------:R-:W-:Y:S05]  /*52a0*/  LDSM.16.M88.4 R104, [R158] ;  /* 0x000000009e68783b */ /* 0x000fea0000000200 */
[----:B------:R-:W2:Y:S05]  /*52b0*/  LDSM.16.M88.4 R108, [R157] ;  /* 0x000000009d6c783b */ /* 0x000eaa0000000200 */
[----:B------:R-:W3:Y:S05]  /*52c0*/  LDSM.16.M88.4 R112, [R157+0x800] ;  /* 0x000800009d70783b */ /* 0x000eea0000000200 */
[----:B------:R-:W4:Y:S05]  /*52d0*/  LDSM.16.M88.4 R116, [R157+0x1000] ;  /* 0x001000009d74783b */ /* 0x000f2a0000000200 */
[----:B------:R-:W0:Y:S05]  /*52e0*/  LDGDEPBAR ;  /* 0x00000000000079af */ /* 0x000e2a0000000000 */
[----:B------:R-:W5:Y:S05]  /*52f0*/  LDSM.16.M88.4 R120, [R157+0x1800] ;  /* 0x001800009d78783b */ /* 0x000f6a0000000200 */
[----:B------:R-:W1:Y:S05]  /*5300*/  LDSM.16.M88.4 R124, [R157+0x2000] ;  /* 0x002000009d7c783b */ /* 0x000e6a0000000200 */
[----:B------:R-:W1:Y:S05]  /*5310*/  LDSM.16.M88.4 R128, [R157+0x2800] ;  /* 0x002800009d80783b */ /* 0x000e6a0000000200 */
[----:B------:R-:W1:Y:S01]  /*5320*/  LDSM.16.M88.4 R132, [R157+0x3000] ;  /* 0x003000009d84783b */ /* 0x000e620000000200 */
[C---:B--2---:R-:W-:Y:S04]  /*5330*/  HMMA.16816.F32 R4, R104.reuse, R108, RZ ;  /* 0x0000006c6804723c */ /* 0x044fe800000018ff */
[----:B------:R-:W2:Y:S04]  /*5340*/  LDSM.16.M88.4 R136, [R157+0x3800] ;  /* 0x003800009d88783b */ /* 0x000ea80000000200 */
[C---:B------:R-:W-:Y:S01]  /*5350*/  HMMA.16816.F32 R8, R104.reuse, R110, RZ ;  /* 0x0000006e6808723c */ /* 0x040fe200000018ff */
[----:B------:R-:W-:Y:S07]  /*5360*/  LDSM.16.M88.4 R108, [R156] ;  /* 0x000000009c6c783b */ /* 0x000fee0000000200 */
[C---:B---3--:R-:W-:Y:S08]  /*5370*/  HMMA.16816.F32 R12, R104.reuse, R112, RZ ;  /* 0x00000070680c723c */ /* 0x048ff000000018ff */
[C---:B------:R-:W-:Y:S01]  /*5380*/  HMMA.16816.F32 R16, R104.reuse, R114, RZ ;  /* 0x000000726810723c */ /* 0x040fe200000018ff */
[----:B------:R-:W3:Y:S07]  /*5390*/  LDSM.16.M88.4 R112, [R155] ;  /* 0x000000009b70783b */ /* 0x000eee0000000200 */
        /* <DEDUP_REMOVED lines=8> */
[----:B------:R-:W1:Y:S07]  /*5420*/  LDSM.16.M88.4 R124, [R155+0x1800] ;  /* 0x001800009b7c783b */ /* 0x000e6e0000000200 */
[C---:B------:R-:W-:Y:S08]  /*5430*/  HMMA.16816.F32 R44, R104.reuse, R128, RZ ;  /* 0x00000080682c723c */ /* 0x040ff000000018ff */
[C---:B------:R-:W-:Y:S01]  /*5440*/  HMMA.16816.F32 R48, R104.reuse, R130, RZ ;  /* 0x000000826830723c */ /* 0x040fe200000018ff */
[----:B------:R-:W1:Y:S07]  /*5450*/  LDSM.16.M88.4 R128, [R155+0x2000] ;  /* 0x002000009b80783b */ /* 0x000e6e0000000200 */
[C---:B------:R-:W-:Y:S08]  /*5460*/  HMMA.16816.F32 R52, R104.reuse, R132, RZ ;  /* 0x000000846834723c */ /* 0x040ff000000018ff */
[C---:B------:R-:W-:Y:S08]  /*5470*/  HMMA.16816.F32 R56, R104.reuse, R134, RZ ;  /* 0x000000866838723c */ /* 0x040ff000000018ff */
[C---:B--2---:R-:W-:Y:S08]  /*5480*/  HMMA.16816.F32 R60, R104.reuse, R136, RZ ;  /* 0x00000088683c723c */ /* 0x044ff000000018ff */
        /* <DEDUP_REMOVED lines=25> */
[----:B------:R-:W4:Y:S05]  /*5620*/  LDSM.16.M88.4 R108, [R144] ;  /* 0x00000000906c783b */ /* 0x000f2a0000000200 */
[----:B------:R-:W3:Y:S02]  /*5630*/  LDSM.16.M88.4 R116, [R143] ;  /* 0x000000008f74783b */ /* 0x000ee40000000200 */
[C---:B-1----:R-:W-:Y:S08]  /*5640*/  HMMA.16816.F32 R4, R120.reuse, R124, R4 ;  /* 0x0000007c7804723c */ /* 0x042ff00000001804 */
[C---:B------:R-:W-:Y:S01]  /*5650*/  HMMA.16816.F32 R8, R120.reuse, R126, R8 ;  /* 0x0000007e7808723c */ /* 0x040fe20000001808 */
[----:B------:R-:W1:Y:S07]  /*5660*/  LDSM.16.M88.4 R124, [R142] ;  /* 0x000000008e7c783b */ /* 0x000e6e0000000200 */
[C---:B-----5:R-:W-:Y:S08]  /*5670*/  HMMA.16816.F32 R12, R120.reuse, R128, R12 ;  /* 0x00000080780c723c */ /* 0x060ff0000000180c */
[C---:B------:R-:W-:Y:S01]  /*5680*/  HMMA.16816.F32 R16, R120.reuse, R130, R16 ;  /* 0x000000827810723c */ /* 0x040fe20000001810 */
[----:B------:R-:W-:Y:S07]  /*5690*/  LDSM.16.M88.4 R128, [R140+0x1000] ;  /* 0x001000008c80783b */ /* 0x000fee0000000200 */
[C---:B--2---:R-:W-:Y:S08]  /*56a0*/  HMMA.16816.F32 R20, R120.reuse, R104, R20 ;  /* 0x000000687814723c */ /* 0x044ff00000001814 */
[C---:B------:R-:W-:Y:S01]  /*56b0*/  HMMA.16816.F32 R24, R120.reuse, R106, R24 ;  /* 0x0000006a7818723c */ /* 0x040fe20000001818 */
[----:B------:R-:W2:Y:S07]  /*56c0*/  LDSM.16.M88.4 R104, [R141] ;  /* 0x000000008d68783b */ /* 0x000eae0000000200 */
        /* <DEDUP_REMOVED lines=8> */
[----:B------:R-:W4:Y:S07]  /*5750*/  LDSM.16.M88.4 R116, [R140+0x800] ;  /* 0x000800008c74783b */ /* 0x000f2e0000000200 */
[C---:B-1----:R-:W-:Y:S08]  /*5760*/  HMMA.16816.F32 R52, R120.reuse, R124, R52 ;  /* 0x0000007c7834723c */ /* 0x042ff00000001834 */
[C---:B------:R-:W-:Y:S01]  /*5770*/  HMMA.16816.F32 R56, R120.reuse, R126, R56 ;  /* 0x0000007e7838723c */ /* 0x040fe20000001838 */
[----:B------:R-:W-:Y:S07]  /*5780*/  LDSM.16.M88.4 R124, [R140+0x3800] ;  /* 0x003800008c7c783b */ /* 0x000fee0000000200 */
[C---:B--2---:R-:W-:Y:S08]  /*5790*/  HMMA.16816.F32 R60, R120.reuse, R104, R60 ;  /* 0x00000068783c723c */ /* 0x044ff0000000183c */
[----:B------:R-:W-:Y:S01]  /*57a0*/  HMMA.16816.F32 R64, R120, R106, R64 ;  /* 0x0000006a7840723c */ /* 0x000fe20000001840 */
[----:B------:R-:W1:Y:S05]  /*57b0*/  LDSM.16.M88.4 R104, [R140+0x1800] ;  /* 0x001800008c68783b */ /* 0x000e6a0000000200 */
[----:B------:R-:W-:Y:S02]  /*57c0*/  LDSM.16.M88.4 R120, [R140+0x3000] ;  /* 0x003000008c78783b */ /* 0x000fe40000000200 */
        /* <DEDUP_REMOVED lines=8> */
[C---:B------:R-:W-:Y:S08]  /*5850*/  HMMA.16816.F32 R20, R108.reuse, R128, R20 ;  /* 0x000000806c14723c */ /* 0x040ff00000001814 */
[C---:B------:R-:W-:Y:S08]  /*5860*/  HMMA.16816.F32 R24, R108.reuse, R130, R24 ;  /* 0x000000826c18723c */ /* 0x040ff00000001818 */
[C---:B-1----:R-:W-:Y:S08]  /*5870*/  HMMA.16816.F32 R28, R108.reuse, R104, R28 ;  /* 0x000000686c1c723c */ /* 0x042ff0000000181c */
[C---:B------:R-:W-:Y:S08]  /*5880*/  HMMA.16816.F32 R32, R108.reuse, R106, R32 ;  /* 0x0000006a6c20723c */ /* 0x040ff00000001820 */
[C---:B--2---:R-:W-:Y:S08]  /*5890*/  HMMA.16816.F32 R36, R108.reuse, R112, R36 ;  /* 0x000000706c24723c */ /* 0x044ff00000001824 */
[C---:B------:R-:W-:Y:S08]  /*58a0*/  HMMA.16816.F32 R40, R108.reuse, R114, R40 ;  /* 0x000000726c28723c */ /* 0x040ff00000001828 */
[C---:B---3--:R-:W-:Y:S08]  /*58b0*/  HMMA.16816.F32 R44, R108.reuse, R116, R44 ;  /* 0x000000746c2c723c */ /* 0x048ff0000000182c */
        /* <DEDUP_REMOVED lines=71> */
.L_x_6114:
[C---:B------:R-:W-:Y:S04]  /*5d30*/  LEA R162, P0, R106.reuse, R162, 0x1 ;  /* 0x000000a26aa27211 */ /* 0x040fe800078008ff */
[----:B------:R-:W-:Y:S02]  /*5d40*/  LEA.HI.X R163, R106, R163, R103, 0x1, P0 ;  /* 0x000000a36aa37211 */ /* 0x000fe400000f0c67 */
[----:B------:R-:W-:Y:S03]  /*5d50*/  IADD3 R110, P0, R162, UR9, RZ ;  /* 0x00000009a26e7c10 */ /* 0x000fe6000ff1e0ff */
[----:B------:R-:W-:Y:S01]  /*5d60*/  @!PT LDS RZ, [RZ] ;  /* 0x00000000fffff984 */ /* 0x000fe20000000800 */
[----:B------:R-:W-:Y:S01]  /*5d70*/  @!PT LDS RZ, [RZ] ;  /* 0x00000000fffff984 */ /* 0x000fe20000000800 */
[----:B------:R-:W-:Y:S01]  /*5d80*/  @!PT LDS RZ, [RZ] ;  /* 0x00000000fffff984 */ /* 0x000fe20000000800 */
        /* <DEDUP_REMOVED lines=19> */
[----:B------:R-:W-:Y:S05]  /*5ec0*/  IADD3.X R115, R113, UR5, RZ, P0, !PT ;  /* 0x0000000571737c10 */ /* 0x000fea00087fe4ff */
[----:B------:R1:W-:Y:S04]  /*5ed0*/  LDGSTS.E.BYPASS.LTC128B.128 [R165+0x5800], [R114.64] ;  /* 0x0580000072a57fae */ /* 0x0003e8000b901d4a */
[----:B------:R-:W0:Y:S02]  /*5ee0*/  LDGDEPBAR ;  /* 0x00000000000079af */ /* 0x000e240000000000 */
.L_x_6113:
        /* <DEDUP_REMOVED lines=85> */
[--C-:B------:R-:W-:Y:S02]  /*6440*/  FFMA.FTZ R135, R36, c[0x0][0x23c], -R103.reuse ;  /* 0x00008f0024877a23 */ /* 0x100fe40000010867 */
[--C-:B------:R-:W-:Y:S02]  /*6450*/  FFMA.FTZ R132, R37, c[0x0][0x23c], -R103.reuse ;  /* 0x00008f0025847a23 */ /* 0x100fe40000010867 */
[--C-:B------:R-:W-:Y:S01]  /*6460*/  FFMA.FTZ R118, R5, c[0x0][0x23c], -R103.reuse ;  /* 0x00008f0005767a23 */ /* 0x100fe20000010867 */
[----:B------:R-:W-:Y:S01]  /*6470*/  FSEL R5, R104, RZ, P0 ;  /* 0x000000ff68057208 */ /* 0x000fe20000000000 */
[--C-:B------:R-:W-:Y:S01]  /*6480*/  FFMA.FTZ R116, R12, c[0x0][0x23c], -R103.reuse ;  /* 0x00008f000c747a23 */ /* 0x100fe20000010867 */
[----:B------:R-:W-:Y:S01]  /*6490*/  MUFU.EX2 R128, R128 ;  /* 0x0000008000807308 */ /* 0x000fe20000000800 */
[----:B------:R-:W2:Y:S01]  /*64a0*/  LDSM.16.MT88.4 R104, [R151+0x6000] ;  /* 0x006000009768783b */ /* 0x000ea20000004200 */
[----:B------:R-:W-:Y:S01]  /*64b0*/  FFMA.FTZ R121, R13, c[0x0][0x23c], -R103 ;  /* 0x00008f000d797a23 */ /* 0x000fe20000010867 */
[----:B------:R-:W-:Y:S01]  /*64c0*/  ISETP.GT.AND P0, PT, R173, RZ, PT ;  /* 0x000000ffad00720c */ /* 0x000fe20003f04270 */
[--C-:B------:R-:W-:Y:S02]  /*64d0*/  FFMA.FTZ R129, R22, c[0x0][0x23c], -R5.reuse ;  /* 0x00008f0016817a23 */ /* 0x100fe40000010805 */
[--C-:B------:R-:W-:Y:S02]  /*64e0*/  FFMA.FTZ R126, R23, c[0x0][0x23c], -R5.reuse ;  /* 0x00008f00177e7a23 */ /* 0x100fe40000010805 */
[--C-:B------:R-:W-:Y:S02]  /*64f0*/  FFMA.FTZ R130, R34, c[0x0][0x23c], -R5.reuse ;  /* 0x00008f0022827a23 */ /* 0x100fe40000010805 */
[----:B------:R-:W-:Y:S01]  /*6500*/  MUFU.EX2 R118, R118 ;  /* 0x0000007600767308 */ /* 0x000fe20000000800 */
[--C-:B------:R-:W-:Y:S02]  /*6510*/  FFMA.FTZ R133, R35, c[0x0][0x23c], -R5.reuse ;  /* 0x00008f0023857a23 */ /* 0x100fe40000010805 */
[----:B------:R-:W-:Y:S01]  /*6520*/  LDSM.16.MT88.4 R32, [R150+0x7800] ;  /* 0x007800009620783b */ /* 0x000fe20000004200 */
[C---:B-1----:R-:W-:Y:S02]  /*6530*/  FMUL.FTZ R12, R100.reuse, R92 ;  /* 0x0000005c640c7220 */ /* 0x042fe40000410000 */
[----:B------:R-:W-:Y:S02]  /*6540*/  FMUL.FTZ R13, R100, R93 ;  /* 0x0000005d640d7220 */ /* 0x000fe40000410000 */
[--C-:B------:R-:W-:Y:S02]  /*6550*/  FFMA.FTZ R134, R38, c[0x0][0x23c], -R5.reuse ;  /* 0x00008f0026867a23 */ /* 0x100fe40000010805 */
[----:B------:R-:W-:Y:S01]  /*6560*/  MUFU.EX2 R116, R116 ;  /* 0x0000007400747308 */ /* 0x000fe20000000800 */
[C---:B------:R-:W-:Y:S02]  /*6570*/  FMUL.FTZ R68, R100.reuse, R68 ;  /* 0x0000004464447220 */ /* 0x040fe40000410000 */
[C---:B------:R-:W-:Y:S02]  /*6580*/  FMUL.FTZ R69, R100.reuse, R69 ;  /* 0x0000004564457220 */ /* 0x040fe40000410000 */
[C---:B------:R-:W-:Y:S02]  /*6590*/  FMUL.FTZ R72, R100.reuse, R72 ;  /* 0x0000004864487220 */ /* 0x040fe40000410000 */
[----:B------:R-:W-:Y:S02]  /*65a0*/  FMUL.FTZ R73, R100, R73 ;  /* 0x0000004964497220 */ /* 0x000fe40000410000 */
[----:B------:R-:W-:Y:S01]  /*65b0*/  FFMA.FTZ R122, R14, c[0x0][0x23c], -R5 ;  /* 0x00008f000e7a7a23 */ /* 0x000fe20000010805 */
[----:B------:R-:W-:Y:S01]  /*65c0*/  MUFU.EX2 R121, R121 ;  /* 0x0000007900797308 */ /* 0x000fe20000000800 */
[----:B------:R-:W-:Y:S01]  /*65d0*/  FMUL.FTZ R3, R101, c[0x0][0x23c] ;  /* 0x00008f0065037a20 */ /* 0x000fe20000410000 */
[----:B------:R-:W-:Y:S01]  /*65e0*/  MOV R101, R2 ;  /* 0x0000000200657202 */ /* 0x000fe20000000f00 */
[----:B------:R-:W-:Y:S02]  /*65f0*/  FFMA.FTZ R127, R4, c[0x0][0x23c], -R103 ;  /* 0x00008f00047f7a23 */ /* 0x000fe40000010867 */
[--C-:B------:R-:W-:Y:S02]  /*6600*/  FFMA.FTZ R120, R6, c[0x0][0x23c], -R5.reuse ;  /* 0x00008f0006787a23 */ /* 0x100fe40000010805 */
[----:B------:R-:W-:Y:S02]  /*6610*/  FFMA.FTZ R7, R7, c[0x0][0x23c], -R5 ;  /* 0x00008f0007077a23 */ /* 0x000fe40000010805 */
[--C-:B------:R-:W-:Y:S01]  /*6620*/  FFMA.FTZ R102, R8, c[0x0][0x23c], -R103.reuse ;  /* 0x00008f0008667a23 */ /* 0x100fe20000010867 */
[----:B------:R-:W1:Y:S01]  /*6630*/  MUFU.EX2 R3, R3 ;  /* 0x0000000300037308 */ /* 0x000e620000000800 */
[----:B------:R-:W-:Y:S02]  /*6640*/  FFMA.FTZ R117, R9, c[0x0][0x23c], -R103 ;  /* 0x00008f0009757a23 */ /* 0x000fe40000010867 */
[--C-:B------:R-:W-:Y:S02]  /*6650*/  FFMA.FTZ R119, R10, c[0x0][0x23c], -R5.reuse ;  /* 0x00008f000a777a23 */ /* 0x100fe40000010805 */
[--C-:B------:R-:W-:Y:S02]  /*6660*/  FFMA.FTZ R6, R11, c[0x0][0x23c], -R5.reuse ;  /* 0x00008f000b067a23 */ /* 0x100fe40000010805 */
[C---:B------:R-:W-:Y:S02]  /*6670*/  FMUL.FTZ R8, R100.reuse, R96 ;  /* 0x0000006064087220 */ /* 0x040fe40000410000 */
[C---:B------:R-:W-:Y:S01]  /*6680*/  FMUL.FTZ R9, R100.reuse, R97 ;  /* 0x0000006164097220 */ /* 0x040fe20000410000 */
[----:B------:R-:W3:Y:S01]  /*6690*/  MUFU.EX2 R127, R127 ;  /* 0x0000007f007f7308 */ /* 0x000ee20000000800 */
[----:B------:R-:W-:Y:S02]  /*66a0*/  FFMA.FTZ R123, R15, c[0x0][0x23c], -R5 ;  /* 0x00008f000f7b7a23 */ /* 0x000fe40000010805 */
[C---:B------:R-:W-:Y:S02]  /*66b0*/  FMUL.FTZ R76, R100.reuse, R76 ;  /* 0x0000004c644c7220 */ /* 0x040fe40000410000 */
[C---:B------:R-:W-:Y:S02]  /*66c0*/  FMUL.FTZ R77, R100.reuse, R77 ;  /* 0x0000004d644d7220 */ /* 0x040fe40000410000 */
[C---:B------:R-:W-:Y:S02]  /*66d0*/  FMUL.FTZ R80, R100.reuse, R80 ;  /* 0x0000005064507220 */ /* 0x040fe40000410000 */
[C---:B------:R-:W-:Y:S01]  /*66e0*/  FMUL.FTZ R81, R100.reuse, R81 ;  /* 0x0000005164517220 */ /* 0x040fe20000410000 */
[----:B------:R-:W-:Y:S01]  /*66f0*/  MUFU.EX2 R120, R120 ;  /* 0x0000007800787308 */ /* 0x000fe20000000800 */
[C---:B------:R-:W-:Y:S02]  /*6700*/  FMUL.FTZ R84, R100.reuse, R84 ;  /* 0x0000005464547220 */ /* 0x040fe40000410000 */
[----:B------:R-:W-:Y:S02]  /*6710*/  FMUL.FTZ R85, R100, R85 ;  /* 0x0000005564557220 */ /* 0x000fe40000410000 */
[C---:B-1----:R-:W-:Y:S02]  /*6720*/  FMUL.FTZ R14, R3.reuse, R94 ;  /* 0x0000005e030e7220 */ /* 0x042fe40000410000 */
[C---:B------:R-:W-:Y:S02]  /*6730*/  FMUL.FTZ R15, R3.reuse, R95 ;  /* 0x0000005f030f7220 */ /* 0x040fe40000410000 */
[----:B------:R-:W1:Y:S01]  /*6740*/  LDSM.16.MT88.4 R92, [R148+0x6000] ;  /* 0x00600000945c783b */ /* 0x000e620000004200 */
[----:B------:R-:W4:Y:S01]  /*6750*/  MUFU.EX2 R7, R7 ;  /* 0x0000000700077308 */ /* 0x000f220000000800 */
[C---:B------:R-:W-:Y:S02]  /*6760*/  FMUL.FTZ R10, R3.reuse, R98 ;  /* 0x00000062030a7220 */ /* 0x040fe40000410000 */
[C---:B------:R-:W-:Y:S01]  /*6770*/  FMUL.FTZ R11, R3.reuse, R99 ;  /* 0x00000063030b7220 */ /* 0x040fe20000410000 */
[----:B---3--:R-:W-:Y:S01]  /*6780*/  F2FP.PACK_AB R96, R118, R127 ;  /* 0x0000007f7660723e */ /* 0x008fe200000000ff */
        /* <DEDUP_REMOVED lines=11> */
[----:B------:R-:W-:Y:S01]  /*6840*/  FMUL.FTZ R87, R3, R87 ;  /* 0x0000005703577220 */ /* 0x000fe20000410000 */
[----:B----4-:R-:W-:Y:S01]  /*6850*/  F2FP.PACK_AB R97, R7, R120 ;  /* 0x000000780761723e */ /* 0x010fe200000000ff */
[--C-:B------:R-:W-:Y:S02]  /*6860*/  FFMA.FTZ R124, R16, c[0x0][0x23c], -R103.reuse ;  /* 0x00008f00107c7a23 */ /* 0x100fe40000010867 */
[C---:B------:R-:W-:Y:S01]  /*6870*/  FMUL.FTZ R16, R100.reuse, R88 ;  /* 0x0000005864107220 */ /* 0x040fe20000410000 */
[----:B------:R-:W-:Y:S01]  /*6880*/  F2FP.PACK_AB R88, R121, R116 ;  /* 0x000000747958723e */ /* 0x000fe200000000ff */
[--C-:B------:R-:W-:Y:S01]  /*6890*/  FFMA.FTZ R125, R17, c[0x0][0x23c], -R103.reuse ;  /* 0x00008f00117d7a23 */ /* 0x100fe20000010867 */
[----:B------:R-:W-:Y:S01]  /*68a0*/  MUFU.EX2 R119, R119 ;  /* 0x0000007700777308 */ /* 0x000fe20000000800 */
[----:B------:R-:W-:Y:S02]  /*68b0*/  FMUL.FTZ R17, R100, R89 ;  /* 0x0000005964117220 */ /* 0x000fe40000410000 */
[--C-:B------:R-:W-:Y:S02]  /*68c0*/  FFMA.FTZ R40, R40, c[0x0][0x23c], -R103.reuse ;  /* 0x00008f0028287a23 */ /* 0x100fe40000010867 */
[----:B------:R-:W-:Y:S02]  /*68d0*/  FFMA.FTZ R41, R41, c[0x0][0x23c], -R103 ;  /* 0x00008f0029297a23 */ /* 0x000fe40000010867 */
[--C-:B------:R-:W-:Y:S02]  /*68e0*/  FFMA.FTZ R42, R42, c[0x0][0x23c], -R5.reuse ;  /* 0x00008f002a2a7a23 */ /* 0x100fe40000010805 */
[----:B------:R-:W-:Y:S01]  /*68f0*/  FFMA.FTZ R43, R43, c[0x0][0x23c], -R5 ;  /* 0x00008f002b2b7a23 */ /* 0x000fe20000010805 */
[----:B------:R-:W4:Y:S01]  /*6900*/  MUFU.EX2 R6, R6 ;  /* 0x0000000600067308 */ /* 0x000f220000000800 */
[--C-:B------:R-:W-:Y:S02]  /*6910*/  FFMA.FTZ R44, R44, c[0x0][0x23c], -R103.reuse ;  /* 0x00008f002c2c7a23 */ /* 0x100fe40000010867 */
[----:B------:R-:W-:Y:S01]  /*6920*/  FFMA.FTZ R45, R45, c[0x0][0x23c], -R103 ;  /* 0x00008f002d2d7a23 */ /* 0x000fe20000010867 */
[----:B---3--:R-:W-:Y:S01]  /*6930*/  F2FP.PACK_AB R98, R117, R102 ;  /* 0x000000667562723e */ /* 0x008fe200000000ff */
        /* <DEDUP_REMOVED lines=9> */
[----:B------:R-:W3:Y:S01]  /*69d0*/  MUFU.EX2 R123, R123 ;  /* 0x0000007b007b7308 */ /* 0x000ee20000000800 */
[--C-:B------:R-:W-:Y:S02]  /*69e0*/  FFMA.FTZ R54, R54, c[0x0][0x23c], -R5.reuse ;  /* 0x00008f0036367a23 */ /* 0x100fe40000010805 */
[----:B------:R-:W-:Y:S01]  /*69f0*/  FFMA.FTZ R55, R55, c[0x0][0x23c], -R5 ;  /* 0x00008f0037377a23 */ /* 0x000fe20000010805 */
[----:B----4-:R-:W-:Y:S01]  /*6a00*/  F2FP.PACK_AB R99, R6, R119 ;  /* 0x000000770663723e */ /* 0x010fe200000000ff */
[--C-:B------:R-:W-:Y:S02]  /*6a10*/  FFMA.FTZ R56, R56, c[0x0][0x23c], -R103.reuse ;  /* 0x00008f0038387a23 */ /* 0x100fe40000010867 */
[----:B------:R-:W-:Y:S02]  /*6a20*/  FFMA.FTZ R57, R57, c[0x0][0x23c], -R103 ;  /* 0x00008f0039397a23 */ /* 0x000fe40000010867 */
[--C-:B------:R-:W-:Y:S01]  /*6a30*/  FFMA.FTZ R58, R58, c[0x0][0x23c], -R5.reuse ;  /* 0x00008f003a3a7a23 */ /* 0x100fe20000010805 */
[----:B------:R-:W-:Y:S01]  /*6a40*/  MUFU.EX2 R124, R124 ;  /* 0x0000007c007c7308 */ /* 0x000fe20000000800 */
[C---:B--2---:R-:W-:Y:S05]  /*6a50*/  HMMA.16816.F32 R8, R96.reuse, R104, R8 ;  /* 0x000000686008723c */ /* 0x044fea0000001808 */
[----:B------:R-:W-:Y:S02]  /*6a60*/  FFMA.FTZ R59, R59, c[0x0][0x23c], -R5 ;  /* 0x00008f003b3b7a23 */ /* 0x000fe40000010805 */
[----:B------:R-:W-:Y:S01]  /*6a70*/  FFMA.FTZ R60, R60, c[0x0][0x23c], -R103 ;  /* 0x00008f003c3c7a23 */ /* 0x000fe20000010867 */
[C---:B------:R-:W-:Y:S01]  /*6a80*/  HMMA.16816.F32 R68, R96.reuse, R106, R68 ;  /* 0x0000006a6044723c */ /* 0x040fe20000001844 */
[----:B------:R-:W2:Y:S01]  /*6a90*/  MUFU.EX2 R125, R125 ;  /* 0x0000007d007d7308 */ /* 0x000ea20000000800 */
[----:B------:R-:W4:Y:S02]  /*6aa0*/  LDSM.16.MT88.4 R104, [R151+0x6800] ;  /* 0x006800009768783b */ /* 0x000f240000004200 */
[----:B------:R-:W-:Y:S01]  /*6ab0*/  FFMA.FTZ R120, R3, R174, R120 ;  /* 0x000000ae03787223 */ /* 0x000fe20000010078 */
[----:B---3--:R-:W-:Y:S01]  /*6ac0*/  F2FP.PACK_AB R89, R123, R122 ;  /* 0x0000007a7b59723e */ /* 0x008fe200000000ff */
[----:B------:R-:W-:Y:S02]  /*6ad0*/  FFMA.FTZ R127, R100, R175, R127 ;  /* 0x000000af647f7223 */ /* 0x000fe4000001007f */
[C---:B------:R-:W-:Y:S03]  /*6ae0*/  HMMA.16816.F32 R72, R96.reuse, R108, R72 ;  /* 0x0000006c6048723c */ /* 0x040fe60000001848 */
[----:B------:R-:W-:Y:S01]  /*6af0*/  MUFU.EX2 R129, R129 ;  /* 0x0000008100817308 */ /* 0x000fe20000000800 */
[----:B------:R-:W-:Y:S02]  /*6b00*/  FADD.FTZ R120, R7, R120 ;  /* 0x0000007807787221 */ /* 0x000fe40000010000 */
[----:B------:R-:W-:Y:S02]  /*6b10*/  FADD.FTZ R127, R118, R127 ;  /* 0x0000007f767f7221 */ /* 0x000fe40000010000 */
[C---:B------:R-:W-:Y:S04]  /*6b20*/  HMMA.16816.F32 R12, R96.reuse, R110, R12 ;  /* 0x0000006e600c723c */ /* 0x040fe8000000180c */
[--C-:B------:R-:W-:Y:S01]  /*6b30*/  FFMA.FTZ R108, R18, c[0x0][0x23c], -R5.reuse ;  /* 0x00008f00126c7a23 */ /* 0x100fe20000010805 */
[----:B------:R-:W-:Y:S01]  /*6b40*/  MUFU.EX2 R126, R126 ;  /* 0x0000007e007e7308 */ /* 0x000fe20000000800 */
[----:B------:R-:W-:Y:S02]  /*6b50*/  FMUL.FTZ R18, R3, R90 ;  /* 0x0000005a03127220 */ /* 0x000fe40000410000 */
[C---:B------:R-:W-:Y:S04]  /*6b60*/  HMMA.16816.F32 R76, R96.reuse, R112, R76 ;  /* 0x00000070604c723c */ /* 0x040fe8000000184c */
[----:B--2---:R-:W-:Y:S01]  /*6b70*/  F2FP.PACK_AB R90, R125, R124 ;  /* 0x0000007c7d5a723e */ /* 0x004fe200000000ff */
[----:B------:R-:W-:Y:S02]  /*6b80*/  FADD.FTZ R119, R119, R120 ;  /* 0x0000007877777221 */ /* 0x000fe40000010000 */
[----:B------:R2:W-:Y:S01]  /*6b90*/  MUFU.EX2 R112, R108 ;  /* 0x0000006c00707308 */ /* 0x0005e20000000800 */
[C---:B------:R-:W-:Y:S04]  /*6ba0*/  HMMA.16816.F32 R80, R96.reuse, R114, R80 ;  /* 0x000000726050723c */ /* 0x040fe80000001850 */
[----:B------:R-:W-:Y:S02]  /*6bb0*/  FFMA.FTZ R113, R19, c[0x0][0x23c], -R5 ;  /* 0x00008f0013717a23 */ /* 0x000fe40000010805 */
[----:B------:R-:W-:Y:S02]  /*6bc0*/  FMUL.FTZ R19, R3, R91 ;  /* 0x0000005b03137220 */ /* 0x000fe40000410000 */
[--C-:B------:R-:W-:Y:S01]  /*6bd0*/  FFMA.FTZ R114, R20, c[0x0][0x23c], -R103.reuse ;  /* 0x00008f0014727a23 */ /* 0x100fe20000010867 */
[----:B------:R-:W-:Y:S03]  /*6be0*/  MUFU.EX2 R131, R131 ;  /* 0x0000008300837308 */ /* 0x000fe60000000800 */
[----:B------:R-:W-:Y:S01]  /*6bf0*/  FFMA.FTZ R115, R21, c[0x0][0x23c], -R103 ;  /* 0x00008f0015737a23 */ /* 0x000fe20000010867 */
[C---:B-1----:R-:W-:Y:S01]  /*6c00*/  HMMA.16816.F32 R16, R96.reuse, R92, R16 ;  /* 0x0000005c6010723c */ /* 0x042fe20000001810 */
[----:B------:R-:W-:Y:S02]  /*6c10*/  LDSM.16.MT88.4 R20, [R148+0x6800] ;  /* 0x006800009414783b */ /* 0x000fe40000004200 */
[----:B------:R-:W-:Y:S02]  /*6c20*/  FFMA.FTZ R3, R62, c[0x0][0x23c], -R5 ;  /* 0x00008f003e037a23 */ /* 0x000fe40000010805 */
[----:B------:R-:W-:Y:S01]  /*6c30*/  FADD.FTZ R119, R6, R119 ;  /* 0x0000007706777221 */ /* 0x000fe20000010000 */
[----:B------:R-:W1:Y:S01]  /*6c40*/  MUFU.EX2 R113, R113 ;  /* 0x0000007100717308 */ /* 0x000e620000000800 */
[----:B------:R-:W-:Y:S01]  /*6c50*/  FFMA.FTZ R6, R66, c[0x0][0x23c], -R5 ;  /* 0x00008f0042067a23 */ /* 0x000fe20000010805 */
[----:B------:R-:W-:Y:S01]  /*6c60*/  HMMA.16816.F32 R84, R96, R94, R84 ;  /* 0x0000005e6054723c */ /* 0x000fe20000001854 */
[----:B------:R-:W-:Y:S03]  /*6c70*/  LDSM.16.MT88.4 R92, [R149+0x6800] ;  /* 0x00680000955c783b */ /* 0x000fe60000004200 */
[----:B------:R-:W-:Y:S02]  /*6c80*/  FADD.FTZ R102, R102, R127 ;  /* 0x0000007f66667221 */ /* 0x000fe40000010000 */
[----:B------:R-:W-:Y:S02]  /*6c90*/  FADD.FTZ R122, R122, R119 ;  /* 0x000000777a7a7221 */ /* 0x000fe40000010000 */
[----:B------:R-:W-:Y:S01]  /*6ca0*/  MUFU.EX2 R114, R114 ;  /* 0x0000007200727308 */ /* 0x000fe20000000800 */
[----:B--2---:R-:W2:Y:S03]  /*6cb0*/  LDSM.16.MT88.4 R108, [R150+0x6800] ;  /* 0x00680000966c783b */ /* 0x004ea60000004200 */
[----:B------:R-:W-:Y:S02]  /*6cc0*/  FADD.FTZ R117, R117, R102 ;  /* 0x0000006675757221 */ /* 0x000fe40000010000 */
[----:B------:R-:W-:Y:S02]  /*6cd0*/  FADD.FTZ R123, R123, R122 ;  /* 0x0000007a7b7b7221 */ /* 0x000fe40000010000 */
[----:B------:R-:W-:Y:S01]  /*6ce0*/  FADD.FTZ R116, R116, R117 ;  /* 0x0000007574747221 */ /* 0x000fe20000010000 */
[----:B------:R-:W3:Y:S01]  /*6cf0*/  LDSM.16.MT88.4 R96, [R151+0x7000] ;  /* 0x007000009760783b */ /* 0x000ee20000004200 */
[----:B------:R-:W5:Y:S02]  /*6d00*/  MUFU.EX2 R115, R115 ;  /* 0x0000007300737308 */ /* 0x000f640000000800 */
[----:B------:R-:W-:Y:S01]  /*6d10*/  FADD.FTZ R121, R121, R116 ;  /* 0x0000007479797221 */ /* 0x000fe20000010000 */
[C---:B-1----:R-:W-:Y:S01]  /*6d20*/  F2FP.PACK_AB R91, R113.reuse, R112 ;  /* 0x00000070715b723e */ /* 0x042fe200000000ff */
[----:B------:R-:W-:Y:S02]  /*6d30*/  FADD.FTZ R112, R112, R123 ;  /* 0x0000007b70707221 */ /* 0x000fe40000010000 */
[----:B------:R-:W-:Y:S02]  /*6d40*/  FADD.FTZ R124, R124, R121 ;  /* 0x000000797c7c7221 */ /* 0x000fe40000010000 */
[----:B------:R-:W-:Y:S02]  /*6d50*/  FADD.FTZ R112, R113, R112 ;  /* 0x0000007071707221 */ /* 0x000fe40000010000 */
[----:B------:R-:W-:Y:S01]  /*6d60*/  MUFU.EX2 R130, R130 ;  /* 0x0000008200827308 */ /* 0x000fe20000000800 */
[C---:B----4-:R-:W-:Y:S05]  /*6d70*/  HMMA.16816.F32 R8, R88.reuse, R104, R8 ;  /* 0x000000685808723c */ /* 0x050fea0000001808 */
[----:B------:R-:W-:Y:S02]  /*6d80*/  FADD.FTZ R125, R125, R124 ;  /* 0x0000007c7d7d7221 */ /* 0x000fe40000010000 */
[--C-:B------:R-:W-:Y:S01]  /*6d90*/  FFMA.FTZ R104, R24, c[0x0][0x23c], -R103.reuse ;  /* 0x00008f0018687a23 */ /* 0x100fe20000010867 */
[C---:B------:R-:W-:Y:S01]  /*6da0*/  HMMA.16816.F32 R68, R88.reuse, R106, R68 ;  /* 0x0000006a5844723c */ /* 0x040fe20000001844 */
[----:B------:R-:W-:Y:S03]  /*6db0*/  MUFU.EX2 R133, R133 ;  /* 0x0000008500857308 */ /* 0x000fe60000000800 */
[----:B------:R-:W-:Y:S03]  /*6dc0*/  FFMA.FTZ R105, R25, c[0x0][0x23c], -R103 ;  /* 0x00008f0019697a23 */ /* 0x000fe60000010867 */
[--C-:B------:R-:W-:Y:S02]  /*6dd0*/  FFMA.FTZ R106, R26, c[0x0][0x23c], -R5.reuse ;  /* 0x00008f001a6a7a23 */ /* 0x100fe40000010805 */
[----:B------:R-:W-:Y:S02]  /*6de0*/  FFMA.FTZ R107, R27, c[0x0][0x23c], -R5 ;  /* 0x00008f001b6b7a23 */ /* 0x000fe40000010805 */
[----:B------:R-:W1:Y:S01]  /*6df0*/  LDSM.16.MT88.4 R24, [R150+0x7000] ;  /* 0x007000009618783b */ /* 0x000e620000004200 */
[C---:B--2---:R-:W-:Y:S01]  /*6e00*/  HMMA.16816.F32 R72, R88.reuse, R108, R72 ;  /* 0x0000006c5848723c */ /* 0x044fe20000001848 */
[----:B------:R-:W-:Y:S06]  /*6e10*/  MUFU.EX2 R104, R104 ;  /* 0x0000006800687308 */ /* 0x000fec0000000800 */
[--C-:B------:R-:W-:Y:S01]  /*6e20*/  FFMA.FTZ R109, R28, c[0x0][0x23c], -R103.reuse ;  /* 0x00008f001c6d7a23 */ /* 0x100fe20000010867 */
[C---:B------:R-:W-:Y:S03]  /*6e30*/  HMMA.16816.F32 R12, R88.reuse, R110, R12 ;  /* 0x0000006e580c723c */ /* 0x040fe6000000180c */
[----:B------:R-:W2:Y:S01]  /*6e40*/  MUFU.EX2 R105, R105 ;  /* 0x0000006900697308 */ /* 0x000ea20000000800 */
[----:B------:R-:W-:Y:S03]  /*6e50*/  FFMA.FTZ R108, R29, c[0x0][0x23c], -R103 ;  /* 0x00008f001d6c7a23 */ /* 0x000fe60000010867 */
[--C-:B------:R-:W-:Y:S01]  /*6e60*/  FFMA.FTZ R111, R30, c[0x0][0x23c], -R5.reuse ;  /* 0x00008f001e6f7a23 */ /* 0x100fe20000010805 */
[C---:B------:R-:W-:Y:S04]  /*6e70*/  HMMA.16816.F32 R76, R88.reuse, R92, R76 ;  /* 0x0000005c584c723c */ /* 0x040fe8000000184c */
[----:B------:R-:W-:Y:S01]  /*6e80*/  FFMA.FTZ R110, R31, c[0x0][0x23c], -R5 ;  /* 0x00008f001f6e7a23 */ /* 0x000fe20000010805 */
[----:B------:R-:W-:Y:S01]  /*6e90*/  MUFU.EX2 R106, R106 ;  /* 0x0000006a006a7308 */ /* 0x000fe20000000800 */
[----:B------:R-:W4:Y:S02]  /*6ea0*/  LDSM.16.MT88.4 R28, [R149+0x7000] ;  /* 0x00700000951c783b */ /* 0x000f240000004200 */
[C---:B------:R-:W-:Y:S06]  /*6eb0*/  HMMA.16816.F32 R80, R88.reuse, R94, R80 ;  /* 0x0000005e5850723c */ /* 0x040fec0000001850 */
[----:B------:R-:W-:Y:S01]  /*6ec0*/  LDSM.16.MT88.4 R92, [R150+0x9800] ;  /* 0x00980000965c783b */ /* 0x000fe20000004200 */
[----:B------:R-:W1:Y:S01]  /*6ed0*/  MUFU.EX2 R107, R107 ;  /* 0x0000006b006b7308 */ /* 0x000e620000000800 */
[C---:B------:R-:W-:Y:S07]  /*6ee0*/  HMMA.16816.F32 R16, R88.reuse, R20, R16 ;  /* 0x000000145810723c */ /* 0x040fee0000001810 */
[----:B-----5:R-:W-:Y:S01]  /*6ef0*/  F2FP.PACK_AB R20, R115, R114 ;  /* 0x000000727314723e */ /* 0x020fe200000000ff */
[----:B------:R-:W-:Y:S01]  /*6f00*/  HMMA.16816.F32 R84, R88, R22, R84 ;  /* 0x000000165854723c */ /* 0x000fe20000001854 */
[----:B------:R-:W5:Y:S01]  /*6f10*/  LDSM.16.MT88.4 R88, [R148+0x7000] ;  /* 0x007000009458783b */ /* 0x000f620000004200 */
[----:B------:R-:W-:Y:S02]  /*6f20*/  MUFU.EX2 R109, R109 ;  /* 0x0000006d006d7308 */ /* 0x000fe40000000800 */
[----:B------:R-:W-:Y:S01]  /*6f30*/  F2FP.PACK_AB R21, R126, R129 ;  /* 0x000000817e15723e */ /* 0x000fe200000000ff */
[----:B------:R-:W-:Y:S02]  /*6f40*/  FADD.FTZ R114, R114, R125 ;  /* 0x0000007d72727221 */ /* 0x000fe40000010000 */
[----:B--2---:R-:W-:Y:S01]  /*6f50*/  F2FP.PACK_AB R22, R105, R104 ;  /* 0x000000686916723e */ /* 0x004fe200000000ff */
[----:B------:R-:W-:Y:S04]  /*6f60*/  FADD.FTZ R129, R129, R112 ;  /* 0x0000007081817221 */ /* 0x000fe80000010000 */
[----:B------:R-:W2:Y:S01]  /*6f70*/  MUFU.EX2 R108, R108 ;  /* 0x0000006c006c7308 */ /* 0x000ea20000000800 */
[----:B------:R-:W-:Y:S01]  /*6f80*/  FADD.FTZ R115, R115, R114 ;  /* 0x0000007273737221 */ /* 0x000fe20000010000 */
[----:B-1----:R-:W-:Y:S01]  /*6f90*/  F2FP.PACK_AB R23, R107, R106 ;  /* 0x0000006a6b17723e */ /* 0x002fe200000000ff */
[----:B------:R-:W-:Y:S02]  /*6fa0*/  FADD.FTZ R129, R126, R129 ;  /* 0x000000817e817221 */ /* 0x000fe40000010000 */
[----:B------:R-:W-:Y:S02]  /*6fb0*/  FADD.FTZ R104, R104, R115 ;  /* 0x0000007368687221 */ /* 0x000fe40000010000 */
[----:B------:R-:W-:Y:S02]  /*6fc0*/  FADD.FTZ R106, R106, R129 ;  /* 0x000000816a6a7221 */ /* 0x000fe40000010000 */
[C---:B---3--:R-:W-:Y:S01]  /*6fd0*/  HMMA.16816.F32 R8, R20.reuse, R96, R8 ;  /* 0x000000601408723c */ /* 0x048fe20000001808 */
[----:B------:R-:W-:Y:S04]  /*6fe0*/  MUFU.EX2 R111, R111 ;  /* 0x0000006f006f7308 */ /* 0x000fe80000000800 */
[----:B------:R-:W-:Y:S02]  /*6ff0*/  FADD.FTZ R104, R105, R104 ;  /* 0x0000006869687221 */ /* 0x000fe40000010000 */
[----:B------:R-:W-:Y:S01]  /*7000*/  FADD.FTZ R106, R107, R106 ;  /* 0x0000006a6b6a7221 */ /* 0x000fe20000010000 */
[C---:B------:R-:W-:Y:S03]  /*7010*/  HMMA.16816.F32 R68, R20.reuse, R98, R68 ;  /* 0x000000621444723c */ /* 0x040fe60000001844 */
[----:B------:R-:W1:Y:S05]  /*7020*/  MUFU.EX2 R110, R110 ;  /* 0x0000006e006e7308 */ /* 0x000e6a0000000800 */
[C---:B------:R-:W-:Y:S05]  /*7030*/  HMMA.16816.F32 R72, R20.reuse, R24, R72 ;  /* 0x000000181448723c */ /* 0x040fea0000001848 */
[----:B------:R-:W-:Y:S03]  /*7040*/  MUFU.EX2 R135, R135 ;  /* 0x0000008700877308 */ /* 0x000fe60000000800 */
[C---:B------:R-:W-:Y:S01]  /*7050*/  HMMA.16816.F32 R12, R20.reuse, R26, R12 ;  /* 0x0000001a140c723c */ /* 0x040fe2000000180c */
[----:B------:R-:W3:Y:S06]  /*7060*/  LDSM.16.MT88.4 R24, [R151+0x7800] ;  /* 0x007800009718783b */ /* 0x000eec0000004200 */
[----:B------:R-:W1:Y:S01]  /*7070*/  MUFU.EX2 R132, R132 ;  /* 0x0000008400847308 */ /* 0x000e620000000800 */
[C---:B----4-:R-:W-:Y:S08]  /*7080*/  HMMA.16816.F32 R76, R20.reuse, R28, R76 ;  /* 0x0000001c144c723c */ /* 0x050ff0000000184c */
[C---:B------:R-:W-:Y:S01]  /*7090*/  HMMA.16816.F32 R80, R20.reuse, R30, R80 ;  /* 0x0000001e1450723c */ /* 0x040fe20000001850 */
[----:B------:R-:W4:Y:S01]  /*70a0*/  LDSM.16.MT88.4 R28, [R149+0x7800] ;  /* 0x00780000951c783b */ /* 0x000f220000004200 */
[----:B------:R-:W-:Y:S06]  /*70b0*/  MUFU.EX2 R134, R134 ;  /* 0x0000008600867308 */ /* 0x000fec0000000800 */
[C---:B-----5:R-:W-:Y:S04]  /*70c0*/  HMMA.16816.F32 R16, R20.reuse, R88, R16 ;  /* 0x000000581410723c */ /* 0x060fe80000001810 */
[----:B------:R-:W-:Y:S03]  /*70d0*/  MUFU.EX2 R40, R40 ;  /* 0x0000002800287308 */ /* 0x000fe60000000800 */
[----:B------:R-:W-:Y:S01]  /*70e0*/  FFMA.FTZ R89, R39, c[0x0][0x23c], -R5 ;  /* 0x00008f0027597a23 */ /* 0x000fe20000010805 */
[----:B------:R-:W-:Y:S01]  /*70f0*/  HMMA.16816.F32 R84, R20, R90, R84 ;  /* 0x0000005a1454723c */ /* 0x000fe20000001854 */
[----:B------:R-:W5:Y:S05]  /*7100*/  LDSM.16.MT88.4 R36, [R148+0x7800] ;  /* 0x007800009424783b */ /* 0x000f6a0000004200 */
[----:B------:R-:W4:Y:S01]  /*7110*/  MUFU.EX2 R89, R89 ;  /* 0x0000005900597308 */ /* 0x000f220000000800 */
[----:B--2---:R-:W-:Y:S01]  /*7120*/  F2FP.PACK_AB R20, R108, R109 ;  /* 0x0000006d6c14723e */ /* 0x004fe200000000ff */
[----:B------:R-:W-:Y:S01]  /*7130*/  FADD.FTZ R109, R109, R104 ;  /* 0x000000686d6d7221 */ /* 0x000fe20000010000 */
[----:B-1----:R-:W-:Y:S03]  /*7140*/  F2FP.PACK_AB R21, R110, R111 ;  /* 0x0000006f6e15723e */ /* 0x002fe600000000ff */
[----:B------:R-:W-:Y:S01]  /*7150*/  F2FP.PACK_AB R22, R131, R128 ;  /* 0x000000808316723e */ /* 0x000fe200000000ff */
[----:B------:R-:W-:Y:S01]  /*7160*/  FADD.FTZ R111, R111, R106 ;  /* 0x0000006a6f6f7221 */ /* 0x000fe20000010000 */
[----:B------:R-:W-:Y:S01]  /*7170*/  F2FP.PACK_AB R23, R133, R130 ;  /* 0x000000828517723e */ /* 0x000fe200000000ff */
[----:B------:R-:W-:Y:S01]  /*7180*/  FADD.FTZ R109, R108, R109 ;  /* 0x0000006d6c6d7221 */ /* 0x000fe20000010000 */
[----:B------:R-:W1:Y:S01]  /*7190*/  MUFU.EX2 R41, R41 ;  /* 0x0000002900297308 */ /* 0x000e620000000800 */
[----:B------:R-:W-:Y:S02]  /*71a0*/  FADD.FTZ R111, R110, R111 ;  /* 0x0000006f6e6f7221 */ /* 0x000fe40000010000 */
[----:B------:R-:W-:Y:S02]  /*71b0*/  FADD.FTZ R128, R128, R109 ;  /* 0x0000006d80807221 */ /* 0x000fe40000010000 */
[C---:B---3--:R-:W-:Y:S03]  /*71c0*/  HMMA.16816.F32 R8, R20.reuse, R24, R8 ;  /* 0x000000181408723c */ /* 0x048fe60000001808 */
[----:B------:R-:W-:Y:S02]  /*71d0*/  FADD.FTZ R130, R130, R111 ;  /* 0x0000006f82827221 */ /* 0x000fe40000010000 */
[----:B------:R-:W-:Y:S01]  /*71e0*/  MUFU.EX2 R42, R42 ;  /* 0x0000002a002a7308 */ /* 0x000fe20000000800 */
[----:B------:R-:W-:Y:S02]  /*71f0*/  FADD.FTZ R128, R131, R128 ;  /* 0x0000008083807221 */ /* 0x000fe40000010000 */
[C---:B------:R-:W-:Y:S01]  /*7200*/  HMMA.16816.F32 R68, R20.reuse, R26, R68 ;  /* 0x0000001a1444723c */ /* 0x040fe20000001844 */
[----:B------:R-:W2:Y:S03]  /*7210*/  LDSM.16.MT88.4 R24, [R151+0x8000] ;  /* 0x008000009718783b */ /* 0x000ea60000004200 */
[----:B------:R-:W-:Y:S03]  /*7220*/  FADD.FTZ R133, R133, R130 ;  /* 0x0000008285857221 */ /* 0x000fe60000010000 */
[----:B------:R-:W3:Y:S01]  /*7230*/  MUFU.EX2 R43, R43 ;  /* 0x0000002b002b7308 */ /* 0x000ee20000000800 */
[C---:B------:R-:W-:Y:S08]  /*7240*/  HMMA.16816.F32 R72, R20.reuse, R32, R72 ;  /* 0x000000201448723c */ /* 0x040ff00000001848 */
[C---:B------:R-:W-:Y:S01]  /*7250*/  HMMA.16816.F32 R12, R20.reuse, R34, R12 ;  /* 0x00000022140c723c */ /* 0x040fe2000000180c */
[----:B------:R-:W1:Y:S01]  /*7260*/  LDSM.16.MT88.4 R32, [R150+0x8000] ;  /* 0x008000009620783b */ /* 0x000e620000004200 */
[----:B------:R-:W-:Y:S06]  /*7270*/  MUFU.EX2 R44, R44 ;  /* 0x0000002c002c7308 */ /* 0x000fec0000000800 */
[C---:B----4-:R-:W-:Y:S04]  /*7280*/  HMMA.16816.F32 R76, R20.reuse, R28, R76 ;  /* 0x0000001c144c723c */ /* 0x050fe8000000184c */
[----:B------:R-:W4:Y:S04]  /*7290*/  MUFU.EX2 R45, R45 ;  /* 0x0000002d002d7308 */ /* 0x000f280000000800 */
[C---:B------:R-:W-:Y:S01]  /*72a0*/  HMMA.16816.F32 R80, R20.reuse, R30, R80 ;  /* 0x0000001e1450723c */ /* 0x040fe20000001850 */
[----:B------:R-:W4:Y:S05]  /*72b0*/  LDSM.16.MT88.4 R28, [R149+0x8000] ;  /* 0x00800000951c783b */ /* 0x000f2a0000004200 */
[----:B------:R-:W-:Y:S02]  /*72c0*/  MUFU.EX2 R46, R46 ;  /* 0x0000002e002e7308 */ /* 0x000fe40000000800 */
[C---:B-----5:R-:W-:Y:S08]  /*72d0*/  HMMA.16816.F32 R16, R20.reuse, R36, R16 ;  /* 0x000000241410723c */ /* 0x060ff00000001810 */
[----:B------:R-:W-:Y:S01]  /*72e0*/  HMMA.16816.F32 R84, R20, R38, R84 ;  /* 0x000000261454723c */ /* 0x000fe20000001854 */
[----:B------:R-:W5:Y:S01]  /*72f0*/  LDSM.16.MT88.4 R36, [R148+0x8000] ;  /* 0x008000009424783b */ /* 0x000f620000004200 */
[----:B------:R-:W4:Y:S05]  /*7300*/  MUFU.EX2 R47, R47 ;  /* 0x0000002f002f7308 */ /* 0x000f2a0000000800 */
[----:B------:R-:W-:Y:S01]  /*7310*/  F2FP.PACK_AB R20, R132, R135 ;  /* 0x000000878414723e */ /* 0x000fe200000000ff */
[----:B------:R-:W-:Y:S01]  /*7320*/  FADD.FTZ R135, R135, R128 ;  /* 0x0000008087877221 */ /* 0x000fe20000010000 */
[----:B------:R-:W-:Y:S03]  /*7330*/  F2FP.PACK_AB R21, R89, R134 ;  /* 0x000000865915723e */ /* 0x000fe600000000ff */
[----:B-1----:R-:W-:Y:S01]  /*7340*/  F2FP.PACK_AB R22, R41, R40 ;  /* 0x000000282916723e */ /* 0x002fe200000000ff */
[----:B------:R-:W-:Y:S01]  /*7350*/  MUFU.EX2 R48, R48 ;  /* 0x0000003000307308 */ /* 0x000fe20000000800 */
[----:B---3--:R-:W-:Y:S01]  /*7360*/  F2FP.PACK_AB R23, R43, R42 ;  /* 0x0000002a2b17723e */ /* 0x008fe200000000ff */
[----:B------:R-:W-:Y:S02]  /*7370*/  FADD.FTZ R134, R134, R133 ;  /* 0x0000008586867221 */ /* 0x000fe40000010000 */
[----:B------:R-:W-:Y:S02]  /*7380*/  FADD.FTZ R135, R132, R135 ;  /* 0x0000008784877221 */ /* 0x000fe40000010000 */
[----:B------:R-:W-:Y:S02]  /*7390*/  FADD.FTZ R89, R89, R134 ;  /* 0x0000008659597221 */ /* 0x000fe40000010000 */
[C---:B--2---:R-:W-:Y:S02]  /*73a0*/  HMMA.16816.F32 R8, R20.reuse, R24, R8 ;  /* 0x000000181408723c */ /* 0x044fe40000001808 */
        /* <DEDUP_REMOVED lines=8> */
[C---:B------:R-:W-:Y:S06]  /*7430*/  HMMA.16816.F32 R72, R20.reuse, R32, R72 ;  /* 0x000000201448723c */ /* 0x040fec0000001848 */
[----:B------:R-:W3:Y:S02]  /*7440*/  MUFU.EX2 R51, R51 ;  /* 0x0000003300337308 */ /* 0x000ee40000000800 */
[C---:B------:R-:W-:Y:S01]  /*7450*/  HMMA.16816.F32 R12, R20.reuse, R34, R12 ;  /* 0x00000022140c723c */ /* 0x040fe2000000180c */
[----:B------:R-:W1:Y:S07]  /*7460*/  LDSM.16.MT88.4 R32, [R150+0x8800] ;  /* 0x008800009620783b */ /* 0x000e6e0000004200 */
[C---:B----4-:R-:W-:Y:S01]  /*7470*/  HMMA.16816.F32 R76, R20.reuse, R28, R76 ;  /* 0x0000001c144c723c */ /* 0x050fe2000000184c */
[----:B------:R-:W-:Y:S07]  /*7480*/  MUFU.EX2 R52, R52 ;  /* 0x0000003400347308 */ /* 0x000fee0000000800 */
[C---:B------:R-:W-:Y:S01]  /*7490*/  HMMA.16816.F32 R80, R20.reuse, R30, R80 ;  /* 0x0000001e1450723c */ /* 0x040fe20000001850 */
[----:B------:R-:W4:Y:S02]  /*74a0*/  LDSM.16.MT88.4 R28, [R149+0x8800] ;  /* 0x00880000951c783b */ /* 0x000f240000004200 */
[----:B------:R-:W1:Y:S05]  /*74b0*/  MUFU.EX2 R53, R53 ;  /* 0x0000003500357308 */ /* 0x000e6a0000000800 */
[C---:B-----5:R-:W-:Y:S05]  /*74c0*/  HMMA.16816.F32 R16, R20.reuse, R36, R16 ;  /* 0x000000241410723c */ /* 0x060fea0000001810 */
[----:B------:R-:W-:Y:S03]  /*74d0*/  MUFU.EX2 R54, R54 ;  /* 0x0000003600367308 */ /* 0x000fe60000000800 */
[----:B------:R-:W-:Y:S01]  /*74e0*/  HMMA.16816.F32 R84, R20, R38, R84 ;  /* 0x000000261454723c */ /* 0x000fe20000001854 */
[----:B------:R-:W5:Y:S06]  /*74f0*/  LDSM.16.MT88.4 R36, [R148+0x8800] ;  /* 0x008800009424783b */ /* 0x000f6c0000004200 */
[----:B------:R-:W-:Y:S01]  /*7500*/  F2FP.PACK_AB R20, R45, R44 ;  /* 0x0000002c2d14723e */ /* 0x000fe200000000ff */
[----:B------:R-:W4:Y:S01]  /*7510*/  MUFU.EX2 R55, R55 ;  /* 0x0000003700377308 */ /* 0x000f220000000800 */
[----:B------:R-:W-:Y:S03]  /*7520*/  F2FP.PACK_AB R21, R47, R46 ;  /* 0x0000002e2f15723e */ /* 0x000fe600000000ff */
[----:B-1----:R-:W-:Y:S01]  /*7530*/  F2FP.PACK_AB R22, R49, R48 ;  /* 0x000000303116723e */ /* 0x002fe200000000ff */
[----:B------:R-:W-:Y:S01]  /*7540*/  FADD.FTZ R44, R44, R41 ;  /* 0x000000292c2c7221 */ /* 0x000fe20000010000 */
[----:B---3--:R-:W-:Y:S01]  /*7550*/  F2FP.PACK_AB R23, R51, R50 ;  /* 0x000000323317723e */ /* 0x008fe200000000ff */
        /* <DEDUP_REMOVED lines=10> */
[----:B------:R-:W-:Y:S02]  /*7600*/  FADD.FTZ R49, R49, R48 ;  /* 0x0000003031317221 */ /* 0x000fe40000010000 */
[----:B------:R-:W-:Y:S02]  /*7610*/  FADD.FTZ R51, R51, R50 ;  /* 0x0000003233337221 */ /* 0x000fe40000010000 */
[C---:B------:R-:W-:Y:S01]  /*7620*/  HMMA.16816.F32 R72, R20.reuse, R32, R72 ;  /* 0x000000201448723c */ /* 0x040fe20000001848 */
[----:B------:R-:W-:Y:S07]  /*7630*/  MUFU.EX2 R58, R58 ;  /* 0x0000003a003a7308 */ /* 0x000fee0000000800 */
[C---:B------:R-:W-:Y:S01]  /*7640*/  HMMA.16816.F32 R12, R20.reuse, R34, R12 ;  /* 0x00000022140c723c */ /* 0x040fe2000000180c */
[----:B------:R-:W-:Y:S02]  /*7650*/  LDSM.16.MT88.4 R32, [R149+0x9000] ;  /* 0x009000009520783b */ /* 0x000fe40000004200 */
[----:B------:R-:W3:Y:S05]  /*7660*/  MUFU.EX2 R59, R59 ;  /* 0x0000003b003b7308 */ /* 0x000eea0000000800 */
[C---:B----4-:R-:W-:Y:S05]  /*7670*/  HMMA.16816.F32 R76, R20.reuse, R28, R76 ;  /* 0x0000001c144c723c */ /* 0x050fea000000184c */
[----:B------:R-:W-:Y:S03]  /*7680*/  MUFU.EX2 R60, R60 ;  /* 0x0000003c003c7308 */ /* 0x000fe60000000800 */
[C---:B------:R-:W-:Y:S01]  /*7690*/  HMMA.16816.F32 R80, R20.reuse, R30, R80 ;  /* 0x0000001e1450723c */ /* 0x040fe20000001850 */
[----:B------:R-:W4:Y:S06]  /*76a0*/  LDSM.16.MT88.4 R28, [R150+0x9000] ;  /* 0x00900000961c783b */ /* 0x000f2c0000004200 */
[----:B------:R-:W-:Y:S01]  /*76b0*/  MUFU.EX2 R3, R3 ;  /* 0x0000000300037308 */ /* 0x000fe20000000800 */
[C---:B-----5:R-:W-:Y:S07]  /*76c0*/  HMMA.16816.F32 R16, R20.reuse, R36, R16 ;  /* 0x000000241410723c */ /* 0x060fee0000001810 */
[----:B------:R-:W-:Y:S01]  /*76d0*/  FFMA.FTZ R37, R61, c[0x0][0x23c], -R103 ;  /* 0x00008f003d257a23 */ /* 0x000fe20000010867 */
[----:B------:R-:W-:Y:S01]  /*76e0*/  HMMA.16816.F32 R84, R20, R38, R84 ;  /* 0x000000261454723c */ /* 0x000fe20000001854 */
[----:B------:R-:W-:Y:S03]  /*76f0*/  MUFU.EX2 R6, R6 ;  /* 0x0000000600067308 */ /* 0x000fe60000000800 */
[--C-:B------:R-:W-:Y:S02]  /*7700*/  FFMA.FTZ R36, R63, c[0x0][0x23c], -R5.reuse ;  /* 0x00008f003f247a23 */ /* 0x100fe40000010805 */
[----:B------:R-:W-:Y:S01]  /*7710*/  FFMA.FTZ R5, R67, c[0x0][0x23c], -R5 ;  /* 0x00008f0043057a23 */ /* 0x000fe20000010805 */
[----:B------:R-:W-:Y:S01]  /*7720*/  F2FP.PACK_AB R20, R53, R52 ;  /* 0x000000343514723e */ /* 0x000fe200000000ff */
[--C-:B------:R-:W-:Y:S01]  /*7730*/  FFMA.FTZ R38, R64, c[0x0][0x23c], -R103.reuse ;  /* 0x00008f0040267a23 */ /* 0x100fe20000010867 */
[----:B------:R-:W-:Y:S02]  /*7740*/  F2FP.PACK_AB R21, R55, R54 ;  /* 0x000000363715723e */ /* 0x000fe400000000ff */
[----:B------:R-:W5:Y:S01]  /*7750*/  MUFU.EX2 R37, R37 ;  /* 0x0000002500257308 */ /* 0x000f620000000800 */
[----:B-1----:R-:W-:Y:S01]  /*7760*/  F2FP.PACK_AB R22, R57, R56 ;  /* 0x000000383916723e */ /* 0x002fe200000000ff */
[----:B------:R-:W-:Y:S01]  /*7770*/  FFMA.FTZ R103, R65, c[0x0][0x23c], -R103 ;  /* 0x00008f0041677a23 */ /* 0x000fe20000010867 */
[----:B---3--:R-:W-:Y:S01]  /*7780*/  F2FP.PACK_AB R23, R59, R58 ;  /* 0x0000003a3b17723e */ /* 0x008fe200000000ff */
[----:B------:R-:W-:Y:S02]  /*7790*/  FADD.FTZ R52, R52, R49 ;  /* 0x0000003134347221 */ /* 0x000fe40000010000 */
[----:B------:R-:W-:Y:S02]  /*77a0*/  FADD.FTZ R54, R54, R51 ;  /* 0x0000003336367221 */ /* 0x000fe40000010000 */
[----:B------:R-:W-:Y:S02]  /*77b0*/  FADD.FTZ R53, R53, R52 ;  /* 0x0000003435357221 */ /* 0x000fe40000010000 */
[C---:B--2---:R-:W-:Y:S01]  /*77c0*/  HMMA.16816.F32 R8, R20.reuse, R24, R8 ;  /* 0x000000181408723c */ /* 0x044fe20000001808 */
[----:B------:R-:W1:Y:S02]  /*77d0*/  MUFU.EX2 R36, R36 ;  /* 0x0000002400247308 */ /* 0x000e640000000800 */
[----:B------:R-:W-:Y:S02]  /*77e0*/  FADD.FTZ R55, R55, R54 ;  /* 0x0000003637377221 */ /* 0x000fe40000010000 */
[----:B------:R-:W-:Y:S03]  /*77f0*/  FADD.FTZ R56, R56, R53 ;  /* 0x0000003538387221 */ /* 0x000fe60000010000 */
[C---:B------:R-:W-:Y:S01]  /*7800*/  HMMA.16816.F32 R68, R20.reuse, R26, R68 ;  /* 0x0000001a1444723c */ /* 0x040fe20000001844 */
[----:B------:R-:W2:Y:S02]  /*7810*/  LDSM.16.MT88.4 R24, [R148+0x9000] ;  /* 0x009000009418783b */ /* 0x000ea40000004200 */
[----:B------:R-:W-:Y:S01]  /*7820*/  MUFU.EX2 R38, R38 ;  /* 0x0000002600267308 */ /* 0x000fe20000000800 */
[----:B------:R-:W-:Y:S04]  /*7830*/  FADD.FTZ R57, R57, R56 ;  /* 0x0000003839397221 */ /* 0x000fe80000010000 */
[C---:B----4-:R-:W-:Y:S05]  /*7840*/  HMMA.16816.F32 R72, R20.reuse, R28, R72 ;  /* 0x0000001c1448723c */ /* 0x050fea0000001848 */
[----:B------:R-:W3:Y:S03]  /*7850*/  MUFU.EX2 R103, R103 ;  /* 0x0000006700677308 */ /* 0x000ee60000000800 */
[C---:B------:R-:W-:Y:S01]  /*7860*/  HMMA.16816.F32 R12, R20.reuse, R30, R12 ;  /* 0x0000001e140c723c */ /* 0x040fe2000000180c */
[----:B------:R-:W4:Y:S06]  /*7870*/  LDSM.16.MT88.4 R28, [R151+0x9800] ;  /* 0x00980000971c783b */ /* 0x000f2c0000004200 */
[----:B------:R-:W1:Y:S01]  /*7880*/  MUFU.EX2 R5, R5 ;  /* 0x0000000500057308 */ /* 0x000e620000000800 */
[C---:B------:R-:W-:Y:S08]  /*7890*/  HMMA.16816.F32 R76, R20.reuse, R32, R76 ;  /* 0x00000020144c723c */ /* 0x040ff0000000184c */
[C---:B------:R-:W-:Y:S08]  /*78a0*/  HMMA.16816.F32 R80, R20.reuse, R34, R80 ;  /* 0x000000221450723c */ /* 0x040ff00000001850 */
[C---:B--2---:R-:W-:Y:S08]  /*78b0*/  HMMA.16816.F32 R16, R20.reuse, R24, R16 ;  /* 0x000000181410723c */ /* 0x044ff00000001810 */
[----:B------:R-:W-:Y:S01]  /*78c0*/  HMMA.16816.F32 R84, R20, R26, R84 ;  /* 0x0000001a1454723c */ /* 0x000fe20000001854 */
[----:B------:R-:W2:Y:S06]  /*78d0*/  LDSM.16.MT88.4 R24, [R149+0x9800] ;  /* 0x009800009518783b */ /* 0x000eac0000004200 */
[----:B-----5:R-:W-:Y:S01]  /*78e0*/  F2FP.PACK_AB R20, R37, R60 ;  /* 0x0000003c2514723e */ /* 0x020fe200000000ff */
[----:B------:R-:W-:Y:S01]  /*78f0*/  FADD.FTZ R60, R60, R57 ;  /* 0x000000393c3c7221 */ /* 0x000fe20000010000 */
[----:B-1----:R-:W-:Y:S03]  /*7900*/  F2FP.PACK_AB R21, R36, R3 ;  /* 0x000000032415723e */ /* 0x002fe600000000ff */
[----:B---3--:R-:W-:Y:S01]  /*7910*/  F2FP.PACK_AB R22, R103, R38 ;  /* 0x000000266716723e */ /* 0x008fe200000000ff */
[----:B------:R-:W-:Y:S01]  /*7920*/  FADD.FTZ R37, R37, R60 ;  /* 0x0000003c25257221 */ /* 0x000fe20000010000 */
[----:B------:R-:W-:Y:S03]  /*7930*/  F2FP.PACK_AB R23, R5, R6 ;  /* 0x000000060517723e */ /* 0x000fe600000000ff */
[----:B------:R-:W-:Y:S04]  /*7940*/  FADD.FTZ R38, R38, R37 ;  /* 0x0000002526267221 */ /* 0x000fe80000010000 */
[C---:B----4-:R-:W-:Y:S01]  /*7950*/  HMMA.16816.F32 R96, R20.reuse, R28, R8 ;  /* 0x0000001c1460723c */ /* 0x050fe20000001808 */
[----:B------:R-:W1:Y:S02]  /*7960*/  LDSM.16.MT88.4 R8, [R148+0x9800] ;  /* 0x009800009408783b */ /* 0x000e640000004200 */
[----:B------:R-:W-:Y:S05]  /*7970*/  FADD.FTZ R175, R103, R38 ;  /* 0x0000002667af7221 */ /* 0x000fea0000010000 */
[C---:B------:R-:W-:Y:S08]  /*7980*/  HMMA.16816.F32 R68, R20.reuse, R30, R68 ;  /* 0x0000001e1444723c */ /* 0x040ff00000001844 */
[C---:B------:R-:W-:Y:S08]  /*7990*/  HMMA.16816.F32 R72, R20.reuse, R92, R72 ;  /* 0x0000005c1448723c */ /* 0x040ff00000001848 */
[C---:B------:R-:W-:Y:S08]  /*79a0*/  HMMA.16816.F32 R92, R20.reuse, R94, R12 ;  /* 0x0000005e145c723c */ /* 0x040ff0000000180c */
[C---:B--2---:R-:W-:Y:S08]  /*79b0*/  HMMA.16816.F32 R76, R20.reuse, R24, R76 ;  /* 0x00000018144c723c */ /* 0x044ff0000000184c */
[C---:B------:R-:W-:Y:S08]  /*79c0*/  HMMA.16816.F32 R80, R20.reuse, R26, R80 ;  /* 0x0000001a1450723c */ /* 0x040ff00000001850 */
[C---:B-1----:R-:W-:Y:S07]  /*79d0*/  HMMA.16816.F32 R88, R20.reuse, R8, R16 ;  /* 0x000000081458723c */ /* 0x042fee0000001810 */
[----:B------:R-:W-:Y:S01]  /*79e0*/  FADD.FTZ R8, R58, R55 ;  /* 0x000000373a087221 */ /* 0x000fe20000010000 */
[----:B------:R-:W-:Y:S04]  /*79f0*/  HMMA.16816.F32 R84, R20, R10, R84 ;  /* 0x0000000a1454723c */ /* 0x000fe80000001854 */
[----:B------:R-:W-:Y:S04]  /*7a00*/  FADD.FTZ R8, R59, R8 ;  /* 0x000000083b087221 */ /* 0x000fe80000010000 */
[----:B------:R-:W-:Y:S04]  /*7a10*/  FADD.FTZ R3, R3, R8 ;  /* 0x0000000803037221 */ /* 0x000fe80000010000 */
[----:B------:R-:W-:Y:S04]  /*7a20*/  FADD.FTZ R3, R36, R3 ;  /* 0x0000000324037221 */ /* 0x000fe80000010000 */
[----:B------:R-:W-:Y:S01]  /*7a30*/  FADD.FTZ R6, R6, R3 ;  /* 0x0000000306067221 */ /* 0x000fe20000010000 */
[----:B------:R-:W-:Y:S03]  /*7a40*/  IADD3 R3, R173, -0x1, RZ ;  /* 0xffffffffad037810 */ /* 0x000fe60007ffe0ff */
[----:B------:R-:W-:Y:S01]  /*7a50*/  FADD.FTZ R174, R5, R6 ;  /* 0x0000000605ae7221 */ /* 0x000fe20000010000 */
[----:B------:R-:W-:Y:S02]  /*7a60*/  MOV R173, R3 ;  /* 0x0000000300ad7202 */ /* 0x000fe40000000f00 */
[----:B------:R-:W-:Y:S01]  /*7a70*/  MOV R3, R0 ;  /* 0x0000000000037202 */ /* 0x000fe20000000f00 */
[----:B------:R-:W-:-:S05]  /*7a80*/  @P0 BRA `(.L_x_6115) ;  /* 0xffffd24000000947 */ /* 0x000fca000383ffff */
.L_x_6111:
[----:B------:R-:W1:Y:S01]  /*7a90*/  SHFL.BFLY PT, R4, R175, 0x2, 0x1f ;  /* 0x0c401f00af047f89 */ /* 0x000e6200000e0000 */
[----:B------:R-:W-:Y:S01]  /*7aa0*/  MOV R11, 0x3f800000 ;  /* 0x3f800000000b7802 */ /* 0x000fe20000000f00 */
[----:B------:R-:W-:Y:S01]  /*7ab0*/  ULDC.U8 UR4, c[0x0][0x328] ;  /* 0x0000ca0000047ab9 */ /* 0x000fe20000000000 */
[----:B------:R-:W-:Y:S01]  /*7ac0*/  MOV R12, 0x3f800000 ;  /* 0x3f800000000c7802 */ /* 0x000fe20000000f00 */
[----:B------:R-:W2:Y:S01]  /*7ad0*/  SHFL.BFLY PT, R5, R174, 0x2, 0x1f ;  /* 0x0c401f00ae057f89 */ /* 0x000ea200000e0000 */
[----:B------:R-:W-:Y:S01]  /*7ae0*/  BSSY B0, `(.L_x_6116) ;  /* 0x0000093000007945 */ /* 0x000fe20003800000 */
[----:B------:R-:W-:-:S02]  /*7af0*/  LEA R171, R171, R164, 0x4 ;  /* 0x000000a4abab7211 */ /* 0x000fc400078e20ff */
[----:B------:R-:W3:Y:S01]  /*7b00*/  S2R R6, SR_TID.X ;  /* 0x0000000000067919 */ /* 0x000ee20000002100 */
[----:B-1----:R-:W-:Y:S02]  /*7b10*/  FADD.FTZ R3, R4, R175 ;  /* 0x000000af04037221 */ /* 0x002fe40000010000 */
[----:B--2---:R-:W-:-:S03]  /*7b20*/  FADD.FTZ R10, R5, R174 ;  /* 0x000000ae050a7221 */ /* 0x004fc60000010000 */
[----:B------:R-:W1:Y:S01]  /*7b30*/  SHFL.BFLY PT, R8, R3, 0x1, 0x1f ;  /* 0x0c201f0003087f89 */ /* 0x000e6200000e0000 */
[----:B---3--:R-:W-:-:S03]  /*7b40*/  SHF.R.S32.HI R5, RZ, 0x1f, R6 ;  /* 0x0000001fff057819 */ /* 0x008fc60000011406 */
[----:B------:R-:W2:Y:S01]  /*7b50*/  SHFL.BFLY PT, R7, R10, 0x1, 0x1f ;  /* 0x0c201f000a077f89 */ /* 0x000ea200000e0000 */
[CC--:B------:R-:W-:Y:S02]  /*7b60*/  LEA.HI R9, R5.reuse, R6.reuse, RZ, 0x2 ;  /* 0x0000000605097211 */ /* 0x0c0fe400078f10ff */
[----:B------:R-:W-:Y:S02]  /*7b70*/  LEA.HI R4, R5, R6, RZ, 0x5 ;  /* 0x0000000605047211 */ /* 0x000fe400078f28ff */
[----:B------:R-:W-:Y:S01]  /*7b80*/  LOP3.LUT R13, R9, 0x3ffffffc, RZ, 0xc0, !PT ;  /* 0x3ffffffc090d7812 */ /* 0x000fe200078ec0ff */
[----:B-1----:R-:W-:Y:S01]  /*7b90*/  FADD.FTZ R8, R3, R8 ;  /* 0x0000000803087221 */ /* 0x002fe20000010000 */
[----:B------:R-:W-:Y:S01]  /*7ba0*/  SHF.R.S32.HI R3, RZ, 0x5, R4 ;  /* 0x00000005ff037819 */ /* 0x000fe20000011404 */
[----:B--2---:R-:W-:-:S03]  /*7bb0*/  FADD.FTZ R7, R10, R7 ;  /* 0x000000070a077221 */ /* 0x004fc60000010000 */
[----:B------:R-:W-:Y:S01]  /*7bc0*/  FSETP.NE.FTZ.AND P4, PT, R8, RZ, PT ;  /* 0x000000ff0800720b */ /* 0x000fe20003f95000 */
[----:B------:R-:W-:Y:S01]  /*7bd0*/  IMAD.IADD R10, R6, 0x1, -R13 ;  /* 0x00000001060a7824 */ /* 0x000fe200078e0a0d */
[----:B------:R-:W-:-:S03]  /*7be0*/  FSETP.NE.FTZ.AND P3, PT, R7, RZ, PT ;  /* 0x000000ff0700720b */ /* 0x000fc60003f75000 */
[----:B------:R-:W-:Y:S01]  /*7bf0*/  IMAD R3, R3, 0x200, R10 ;  /* 0x0000020003037824 */ /* 0x000fe200078e020a */
[--C-:B------:R-:W-:Y:S02]  /*7c00*/  SHF.R.S32.HI R10, RZ, 0x2, R9.reuse ;  /* 0x00000002ff0a7819 */ /* 0x100fe40000011409 */
[----:B------:R-:W-:-:S04]  /*7c10*/  SHF.R.S32.HI R9, RZ, 0x1f, R9 ;  /* 0x0000001fff097819 */ /* 0x000fc80000011409 */
[----:B------:R-:W-:Y:S01]  /*7c20*/  LEA.HI R9, R9, R10, RZ, 0x3 ;  /* 0x0000000a09097211 */ /* 0x000fe200078f18ff */
[----:B------:R-:W1:Y:S03]  /*7c30*/  @P4 MUFU.RCP R11, R8 ;  /* 0x00000008000b4308 */ /* 0x000e660000001000 */
[----:B------:R-:W-:-:S04]  /*7c40*/  LOP3.LUT R9, R9, 0xfffffff8, RZ, 0xc0, !PT ;  /* 0xfffffff809097812 */ /* 0x000fc800078ec0ff */
[----:B------:R-:W-:Y:S01]  /*7c50*/  IADD3 R9, R10, -R9, RZ ;  /* 0x800000090a097210 */ /* 0x000fe20007ffe0ff */
[----:B------:R-:W2:Y:S03]  /*7c60*/  @P3 MUFU.RCP R12, R7 ;  /* 0x00000007000c3308 */ /* 0x000ea60000001000 */
[C---:B------:R-:W-:Y:S01]  /*7c70*/  LOP3.LUT R13, R9.reuse, 0x1, RZ, 0xc0, !PT ;  /* 0x00000001090d7812 */ /* 0x040fe200078ec0ff */
[----:B------:R-:W-:-:S03]  /*7c80*/  IMAD.SHL.U32 R10, R9, 0x40, RZ ;  /* 0x00000040090a7824 */ /* 0x000fc600078e00ff */
[----:B------:R-:W-:Y:S01]  /*7c90*/  ISETP.NE.U32.AND P0, PT, R13, 0x1, PT ;  /* 0x000000010d00780c */ /* 0x000fe20003f05070 */
[C---:B-1----:R-:W-:Y:S01]  /*7ca0*/  FMUL.FTZ R96, R11.reuse, R96 ;  /* 0x000000600b607220 */ /* 0x042fe20000410000 */
[----:B------:R-:W-:Y:S01]  /*7cb0*/  LOP3.LUT R10, R10, 0x1c0, RZ, 0xc0, !PT ;  /* 0x000001c00a0a7812 */ /* 0x000fe200078ec0ff */
[----:B------:R-:W-:Y:S01]  /*7cc0*/  FMUL.FTZ R97, R11, R97 ;  /* 0x000000610b617220 */ /* 0x000fe20000410000 */
[----:B------:R-:W-:Y:S01]  /*7cd0*/  R2P PR, R9, 0x6 ;  /* 0x0000000609007804 */ /* 0x000fe20000000000 */
[----:B------:R-:W-:Y:S01]  /*7ce0*/  IMAD.MOV.U32 R9, RZ, RZ, 0x20 ;  /* 0x00000020ff097424 */ /* 0x000fe200078e00ff */
[----:B------:R-:W-:Y:S01]  /*7cf0*/  LEA.HI R10, R10, R10, RZ, 0x1d ;  /* 0x0000000a0a0a7211 */ /* 0x000fe200078fe8ff */
[----:B------:R-:W-:Y:S01]  /*7d00*/  FMUL.FTZ R68, R11, R68 ;  /* 0x000000440b447220 */ /* 0x000fe20000410000 */
[----:B------:R-:W-:Y:S01]  /*7d10*/  MOV R13, 0xfffffff0 ;  /* 0xfffffff0000d7802 */ /* 0x000fe20000000f00 */
[C---:B--2---:R-:W-:Y:S01]  /*7d20*/  FMUL.FTZ R99, R12.reuse, R99 ;  /* 0x000000630c637220 */ /* 0x044fe20000410000 */
[----:B------:R-:W-:Y:S01]  /*7d30*/  LEA R3, R3, R10, 0x1 ;  /* 0x0000000a03037211 */ /* 0x000fe200078e08ff */
[C---:B------:R-:W-:Y:S01]  /*7d40*/  FMUL.FTZ R98, R12.reuse, R98 ;  /* 0x000000620c627220 */ /* 0x040fe20000410000 */
[----:B------:R-:W-:Y:S01]  /*7d50*/  SEL R13, R13, 0x10, !P0 ;  /* 0x000000100d0d7807 */ /* 0x000fe20004000000 */
[----:B------:R-:W-:Y:S01]  /*7d60*/  FMUL.FTZ R69, R11, R69 ;  /* 0x000000450b457220 */ /* 0x000fe20000410000 */
[----:B------:R-:W-:Y:S01]  /*7d70*/  SHF.L.U32 R3, R3, 0x1, RZ ;  /* 0x0000000103037819 */ /* 0x000fe200000006ff */
[C---:B------:R-:W-:Y:S01]  /*7d80*/  FMUL.FTZ R71, R12.reuse, R71 ;  /* 0x000000470c477220 */ /* 0x040fe20000410000 */
[----:B------:R-:W-:Y:S01]  /*7d90*/  SEL R10, R9, 0xffffffe0, !P1 ;  /* 0xffffffe0090a7807 */ /* 0x000fe20004800000 */
[C---:B------:R-:W-:Y:S01]  /*7da0*/  FMUL.FTZ R70, R12.reuse, R70 ;  /* 0x000000460c467220 */ /* 0x040fe20000410000 */
[----:B------:R-:W-:Y:S01]  /*7db0*/  IADD3 R15, R3, 0x40, RZ ;  /* 0x00000040030f7810 */ /* 0x000fe20007ffe0ff */
[----:B------:R-:W-:Y:S01]  /*7dc0*/  FMUL.FTZ R72, R11, R72 ;  /* 0x000000480b487220 */ /* 0x000fe20000410000 */
[----:B------:R-:W-:Y:S01]  /*7dd0*/  IADD3 R9, R3, R13, RZ ;  /* 0x0000000d03097210 */ /* 0x000fe20007ffe0ff */
[----:B------:R-:W-:Y:S01]  /*7de0*/  FMUL.FTZ R73, R11, R73 ;  /* 0x000000490b497220 */ /* 0x000fe20000410000 */
[----:B------:R-:W-:Y:S01]  /*7df0*/  @P2 IADD3 R15, R3, -0x40, RZ ;  /* 0xffffffc0030f2810 */ /* 0x000fe20007ffe0ff */
        /* <DEDUP_REMOVED lines=17> */
[----:B------:R-:W-:Y:S01]  /*7f10*/  IADD3 R19, R9, R10, RZ ;  /* 0x0000000a09137210 */ /* 0x000fe20007ffe0ff */
        /* <DEDUP_REMOVED lines=15> */
[----:B------:R-:W-:Y:S01]  /*8010*/  STS [R9], R68 ;  /* 0x0000004409007388 */ /* 0x000fe20000000800 */
[C---:B------:R-:W-:Y:S01]  /*8020*/  FMUL.FTZ R91, R12.reuse, R91 ;  /* 0x0000005b0c5b7220 */ /* 0x040fe20000410000 */
[----:B------:R-:W-:Y:S01]  /*8030*/  F2FP.PACK_AB R88, R89, R88 ;  /* 0x000000585958723e */ /* 0x000fe200000000ff */
[C---:B------:R-:W-:Y:S01]  /*8040*/  FMUL.FTZ R90, R12.reuse, R90 ;  /* 0x0000005a0c5a7220 */ /* 0x040fe20000410000 */
[----:B------:R2:W-:Y:S01]  /*8050*/  STS [R9+0x400], R70 ;  /* 0x0004004609007388 */ /* 0x0005e20000000800 */
[C---:B------:R-:W-:Y:S01]  /*8060*/  FMUL.FTZ R87, R12.reuse, R87 ;  /* 0x000000570c577220 */ /* 0x040fe20000410000 */
[----:B------:R-:W3:Y:S01]  /*8070*/  @P3 MUFU.LG2 R7, R7 ;  /* 0x0000000700073308 */ /* 0x000ee20000000c00 */
[----:B------:R-:W-:Y:S01]  /*8080*/  FMUL.FTZ R11, R11, R85 ;  /* 0x000000550b0b7220 */ /* 0x000fe20000410000 */
[----:B------:R-:W-:Y:S01]  /*8090*/  F2FP.PACK_AB R90, R91, R90 ;  /* 0x0000005a5b5a723e */ /* 0x000fe200000000ff */
[----:B------:R-:W-:Y:S01]  /*80a0*/  FMUL.FTZ R12, R12, R86 ;  /* 0x000000560c0c7220 */ /* 0x000fe20000410000 */
[----:B------:R-:W-:Y:S01]  /*80b0*/  ISETP.NE.AND P0, PT, RZ, UR4, PT ;  /* 0x00000004ff007c0c */ /* 0x000fe2000bf05270 */
[----:B------:R-:W-:Y:S01]  /*80c0*/  IMAD.IADD R17, R3, 0x1, R10 ;  /* 0x0000000103117824 */ /* 0x000fe200078e020a */
[----:B------:R-:W-:Y:S01]  /*80d0*/  F2FP.PACK_AB R11, R11, R84 ;  /* 0x000000540b0b723e */ /* 0x000fe200000000ff */
[C---:B------:R-:W-:Y:S01]  /*80e0*/  IMAD.IADD R29, R10.reuse, 0x1, R15 ;  /* 0x000000010a1d7824 */ /* 0x040fe200078e020f */
[----:B------:R-:W-:Y:S01]  /*80f0*/  F2FP.PACK_AB R87, R87, R12 ;  /* 0x0000000c5757723e */ /* 0x000fe200000000ff */
[----:B------:R-:W4:Y:S01]  /*8100*/  @P4 MUFU.LG2 R8, R8 ;  /* 0x0000000800084308 */ /* 0x000f220000000c00 */
[----:B------:R-:W-:Y:S01]  /*8110*/  STS [R17], R72 ;  /* 0x0000004811007388 */ /* 0x000fe20000000800 */
[----:B------:R-:W-:-:S03]  /*8120*/  IADD3 R10, R10, R13, RZ ;  /* 0x0000000d0a0a7210 */ /* 0x000fc60007ffe0ff */
[----:B------:R-:W-:Y:S01]  /*8130*/  STS [R17+0x400], R74 ;  /* 0x0004004a11007388 */ /* 0x000fe20000000800 */
[----:B---3--:R-:W-:-:S03]  /*8140*/  @P3 FMUL.FTZ R31, R7, 0.69314718246459960938 ;  /* 0x3f317218071f3820 */ /* 0x008fc60000410000 */
[----:B------:R-:W-:Y:S04]  /*8150*/  STS [R19], R92 ;  /* 0x0000005c13007388 */ /* 0x000fe80000000800 */
[----:B------:R-:W-:Y:S04]  /*8160*/  STS [R19+0x400], R94 ;  /* 0x0004005e13007388 */ /* 0x000fe80000000800 */
[----:B------:R-:W-:Y:S04]  /*8170*/  STS [R15], R76 ;  /* 0x0000004c0f007388 */ /* 0x000fe80000000800 */
        /* <DEDUP_REMOVED lines=8> */
[----:B-1----:R-:W5:Y:S04]  /*8200*/  S2R R3, SR_CTAID.Z ;  /* 0x0000000000037919 */ /* 0x002f680000002700 */
[----:B--2---:R-:W1:Y:S01]  /*8210*/  S2R R9, SR_CTAID.Y ;  /* 0x0000000000097919 */ /* 0x004e620000002600 */
[----:B----4-:R-:W-:Y:S01]  /*8220*/  @P4 FMUL.FTZ R29, R8, 0.69314718246459960938 ;  /* 0x3f317218081d4820 */ /* 0x010fe20000410000 */
[----:B---3--:R-:W-:-:S04]  /*8230*/  LOP3.LUT R11, R4, 0xffffffe0, RZ, 0xc0, !PT ;  /* 0xffffffe0040b7812 */ /* 0x008fc800078ec0ff */
[----:B------:R-:W-:Y:S02]  /*8240*/  IADD3 R4, -R11, R6, RZ ;  /* 0x000000060b047210 */ /* 0x000fe40007ffe1ff */
[----:B------:R-:W-:Y:S01]  /*8250*/  MOV R11, 0x7f800000 ;  /* 0x7f800000000b7802 */ /* 0x000fe20000000f00 */
[----:B------:R2:W3:Y:S01]  /*8260*/  LDS.128 R20, [R165] ;  /* 0x00000000a5147984 */ /* 0x0004e20000000c00 */
[----:B------:R-:W-:Y:S01]  /*8270*/  LOP3.LUT P1, RZ, R4, 0x3, RZ, 0xc0, !PT ;  /* 0x0000000304ff7812 */ /* 0x000fe2000782c0ff */
[----:B------:R-:W-:Y:S02]  /*8280*/  IMAD.MOV.U32 R4, RZ, RZ, 0x7f800000 ;  /* 0x7f800000ff047424 */ /* 0x000fe400078e00ff */
[----:B------:R2:W4:Y:S01]  /*8290*/  LDS.128 R16, [R165+0x800] ;  /* 0x00080000a5107984 */ /* 0x0005220000000c00 */
[----:B------:R-:W-:Y:S02]  /*82a0*/  @P4 FFMA.FTZ R4, R2, c[0x0][0x238], R29 ;  /* 0x00008e0002044a23 */ /* 0x000fe4000001001d */
[----:B-----5:R-:W-:Y:S01]  /*82b0*/  @P0 IMAD R10, R3, c[0x0][0x234], RZ ;  /* 0x00008d00030a0a24 */ /* 0x020fe200078e02ff */
[----:B------:R2:W2:Y:S01]  /*82c0*/  LDS.128 R12, [R165+0x1000] ;  /* 0x00100000a50c7984 */ /* 0x0004a20000000c00 */
[----:B------:R-:W-:-:S02]  /*82d0*/  @P3 FFMA.FTZ R11, R0, c[0x0][0x238], R31 ;  /* 0x00008e00000b3a23 */ /* 0x000fc4000001001f */
[C---:B-1----:R-:W-:Y:S01]  /*82e0*/  @!P0 IMAD R7, R9.reuse, c[0x0][0x1c0], R3 ;  /* 0x0000700009078a24 */ /* 0x042fe200078e0203 */
[----:B------:R1:W1:Y:S01]  /*82f0*/  LDS.128 R24, [R165+0x1800] ;  /* 0x00180000a5187984 */ /* 0x0002620000000c00 */
[----:B------:R-:W-:Y:S02]  /*8300*/  @P0 IMAD R10, R9, c[0x0][0x214], R10 ;  /* 0x00008500090a0a24 */ /* 0x000fe400078e020a */
        /* <DEDUP_REMOVED lines=16> */
.L_x_6117:
[----:B------:R-:W-:Y:S05]  /*8410*/  BSYNC B0 ;  /* 0x0000000000007941 */ /* 0x000fea0003800000 */
.L_x_6116:
[----:B------:R-:W5:Y:S01]  /*8420*/  S2R R7, SR_CTAID.X ;  /* 0x0000000000077919 */ /* 0x000f620000002500 */
[----:B------:R-:W-:Y:S01]  /*8430*/  MOV R10, R166 ;  /* 0x000000a6000a7202 */ /* 0x000fe20000000f00 */
[----:B----4-:R-:W-:Y:S01]  /*8440*/  IMAD.MOV.U32 R11, RZ, RZ, R167 ;  /* 0x000000ffff0b7224 */ /* 0x010fe200078e00a7 */
[----:B------:R-:W-:Y:S01]  /*8450*/  SHF.R.S32.HI R2, RZ, 0x1f, R3 ;  /* 0x0000001fff027819 */ /* 0x000fe20000011403 */
[----:B------:R-:W-:Y:S01]  /*8460*/  ULDC.64 UR4, c[0x0][0x1e8] ;  /* 0x00007a0000047ab9 */ /* 0x000fe20000000a00 */
[----:B------:R-:W-:Y:S01]  /*8470*/  LEA.HI R5, R5, R6, RZ, 0x3 ;  /* 0x0000000605057211 */ /* 0x000fe200078f18ff */
[----:B------:R-:W-:-:S02]  /*8480*/  USHF.L.U32 UR7, UR4, 0x5, URZ ;  /* 0x0000000504077899 */ /* 0x000fc4000800063f */
[----:B------:R-:W-:Y:S01]  /*8490*/  IMAD R2, R2, c[0x0][0x1f0], RZ ;  /* 0x00007c0002027a24 */ /* 0x000fe200078e02ff */
[----:B------:R-:W-:Y:S01]  /*84a0*/  SHF.R.S32.HI R5, RZ, 0x3, R5 ;  /* 0x00000003ff057819 */ /* 0x000fe20000011405 */
[----:B------:R-:W-:Y:S02]  /*84b0*/  UMOV UR6, 0x5 ;  /* 0x0000000500067882 */ /* 0x000fe40000000000 */
[----:B------:R-:W-:Y:S01]  /*84c0*/  IMAD R2, R3, c[0x0][0x1f4], R2 ;  /* 0x00007d0003027a24 */ /* 0x000fe200078e0202 */
[----:B------:R-:W-:Y:S01]  /*84d0*/  USHF.L.U64.HI UR5, UR4, UR6, UR5 ;  /* 0x0000000604057299 */ /* 0x000fe20008010205 */
[----:B-----5:R-:W-:-:S04]  /*84e0*/  IMAD.SHL.U32 R7, R7, 0x40, RZ ;  /* 0x0000004007077824 */ /* 0x020fc800078e00ff */
[----:B------:R-:W-:Y:S01]  /*84f0*/  IMAD.WIDE.U32 R10, R7, c[0x0][0x1e8], R10 ;  /* 0x00007a00070a7a25 */ /* 0x000fe200078e000a */
[----:B------:R-:W-:-:S05]  /*8500*/  SHF.R.S32.HI R0, RZ, 0x1f, R7 ;  /* 0x0000001fff007819 */ /* 0x000fca0000011407 */
[----:B------:R-:W-:-:S04]  /*8510*/  IMAD R0, R0, c[0x0][0x1e8], RZ ;  /* 0x00007a0000007a24 */ /* 0x000fc800078e02ff */
[----:B------:R-:W-:Y:S01]  /*8520*/  IMAD R7, R7, c[0x0][0x1ec], R0 ;  /* 0x00007b0007077a24 */ /* 0x000fe200078e0200 */
[----:B------:R-:W-:-:S04]  /*8530*/  SHF.R.S32.HI R0, RZ, 0x1f, R9 ;  /* 0x0000001fff007819 */ /* 0x000fc80000011409 */
[----:B------:R-:W-:Y:S01]  /*8540*/  IADD3 R11, R7, R11, RZ ;  /* 0x0000000b070b7210 */ /* 0x000fe20007ffe0ff */
[----:B------:R-:W-:-:S04]  /*8550*/  IMAD R0, R0, c[0x0][0x1e0], RZ ;  /* 0x0000780000007a24 */ /* 0x000fc800078e02ff */
[C---:B------:R-:W-:Y:S02]  /*8560*/  IMAD R0, R9.reuse, c[0x0][0x1e4], R0 ;  /* 0x0000790009007a24 */ /* 0x040fe400078e0200 */
[----:B------:R-:W-:-:S04]  /*8570*/  IMAD.WIDE.U32 R10, R9, c[0x0][0x1e0], R10 ;  /* 0x00007800090a7a25 */ /* 0x000fc800078e000a */
[----:B------:R-:W-:Y:S01]  /*8580*/  IMAD.IADD R11, R0, 0x1, R11 ;  /* 0x00000001000b7824 */ /* 0x000fe200078e020b */
[----:B------:R-:W-:-:S03]  /*8590*/  SHF.R.S32.HI R0, RZ, 0x1f, R5 ;  /* 0x0000001fff007819 */ /* 0x000fc60000011405 */
[----:B------:R-:W-:-:S04]  /*85a0*/  IMAD.WIDE.U32 R10, R3, c[0x0][0x1f0], R10 ;  /* 0x00007c00030a7a25 */ /* 0x000fc800078e000a */
[----:B------:R-:W-:Y:S01]  /*85b0*/  IMAD R0, R0, c[0x0][0x1e8], RZ ;  /* 0x00007a0000007a24 */ /* 0x000fe200078e02ff */
[----:B------:R-:W-:-:S03]  /*85c0*/  IADD3 R11, R2, R11, RZ ;  /* 0x0000000b020b7210 */ /* 0x000fc60007ffe0ff */
[C---:B------:R-:W-:Y:S02]  /*85d0*/  IMAD R0, R5.reuse, c[0x0][0x1ec], R0 ;  /* 0x00007b0005007a24 */ /* 0x040fe400078e0200 */
[----:B------:R-:W-:-:S04]  /*85e0*/  IMAD.WIDE.U32 R10, R5, c[0x0][0x1e8], R10 ;  /* 0x00007a00050a7a25 */ /* 0x000fc800078e000a */
[----:B------:R-:W-:Y:S01]  /*85f0*/  IMAD.IADD R0, R0, 0x1, R11 ;  /* 0x0000000100007824 */ /* 0x000fe200078e020b */
[----:B------:R-:W-:-:S04]  /*8600*/  LEA R2, P0, R10, c[0x0][0x1d0], 0x1 ;  /* 0x000074000a027a11 */ /* 0x000fc800078008ff */
[----:B------:R-:W-:Y:S02]  /*8610*/  LEA.HI.X R3, R10, c[0x0][0x1d4], R0, 0x1, P0 ;  /* 0x000075000a037a11 */ /* 0x000fe400000f0c00 */
[----:B------:R-:W-:-:S03]  /*8620*/  IADD3 R8, P0, R2, UR7, RZ ;  /* 0x0000000702087c10 */ /* 0x000fc6000ff1e0ff */
[----:B---3--:R-:W-:Y:S01]  /*8630*/  STG.E.128 [R2.64], R20 ;  /* 0x0000001402007986 */ /* 0x008fe2000c101d0a */
[----:B------:R-:W-:Y:S02]  /*8640*/  IADD3.X R9, R3, UR5, RZ, P0, !PT ;  /* 0x0000000503097c10 */ /* 0x000fe400087fe4ff */
[----:B------:R-:W-:-:S03]  /*8650*/  IADD3 R6, P0, R8, UR7, RZ ;  /* 0x0000000708067c10 */ /* 0x000fc6000ff1e0ff */
[----:B------:R-:W-:Y:S01]  /*8660*/  STG.E.128 [R8.64], R16 ;  /* 0x0000001008007986 */ /* 0x000fe2000c101d0a */
[----:B------:R-:W-:Y:S02]  /*8670*/  IADD3.X R7, R9, UR5, RZ, P0, !PT ;  /* 0x0000000509077c10 */ /* 0x000fe400087fe4ff */
[----:B------:R-:W-:-:S03]  /*8680*/  IADD3 R4, P0, R6, UR7, RZ ;  /* 0x0000000706047c10 */ /* 0x000fc6000ff1e0ff */
[----:B--2---:R-:W-:Y:S01]  /*8690*/  STG.E.128 [R6.64], R12 ;  /* 0x0000000c06007986 */ /* 0x004fe2000c101d0a */
[----:B------:R-:W-:-:S05]  /*86a0*/  IADD3.X R5, R7, UR5, RZ, P0, !PT ;  /* 0x0000000507057c10 */ /* 0x000fca00087fe4ff */
[----:B-1----:R-:W-:Y:S01]  /*86b0*/  STG.E.128 [R4.64], R24 ;  /* 0x0000001804007986 */ /* 0x002fe2000c101d0a */
[----:B------:R-:W-:Y:S05]  /*86c0*/  EXIT ;  /* 0x000000000000794d */ /* 0x000fea0003800000 */
.L_x_6118:
        /* <DEDUP_REMOVED lines=11> */
.L_x_7804:


//--------------------- .text._ZN5flash24flash_fwd_splitkv_kernelI23Flash_fwd_kernel_traitsILi64ELi64ELi128ELi4ELb0ELb0EN7cutlass6half_tE19Flash_kernel_traitsILi64ELi64ELi128ELi4ES3_EELb1ELb0ELb0ELb1ELb1ELb1ELb0ELb0EEEvNS_16Flash_fwd_paramsE --------------------------
	.section	.text._ZN5flash24flash_fwd_splitkv_kernelI23Flash_fwd_kernel_traitsILi64ELi64ELi128ELi4ELb0ELb0EN7cutlass6half_tE19Flash_kernel_traitsILi64ELi64ELi128ELi4ES3_EELb1ELb0ELb0ELb1ELb1ELb1ELb0ELb0EEEvNS_16Flash_fwd_paramsE,"ax",@progbits
	.sectioninfo	@"SHI_REGISTERS=249"
	.align	128
        .global         _ZN5flash24flash_fwd_splitkv_kernelI23Flash_fwd_kernel_traitsILi64ELi64ELi128ELi4ELb0ELb0EN7cutlass6half_tE19Flash_kernel_traitsILi64ELi64ELi128ELi4ES3_EELb1ELb0ELb0ELb1ELb1ELb1ELb0ELb0EEEvNS_16Flash_fwd_paramsE
        .type           _ZN5flash24flash_fwd_splitkv_kernelI23Flash_fwd_kernel_traitsILi64ELi64ELi128ELi4ELb0ELb0EN7cutlass6half_tE19Flash_kernel_traitsILi64ELi64ELi128ELi4ES3_EELb1ELb0ELb0ELb1ELb1ELb1ELb0ELb0EEEvNS_16Flash_fwd_paramsE,@function
        .size           _ZN5flash24flash_fwd_splitkv_kernelI23Flash_fwd_kernel_traitsILi64ELi64ELi128ELi4ELb0ELb0EN7cutlass6half_tE19Flash_kernel_traitsILi64ELi64ELi128ELi4ES3_EELb1ELb0ELb0ELb1ELb1ELb1ELb0ELb0EEEvNS_16Flash_fwd_paramsE,(.L_x_7805 - _ZN5flash24flash_fwd_splitkv_kernelI23Flash_fwd_kernel_traitsILi64ELi64ELi128ELi4ELb0ELb0EN7cutlass6half_tE19Flash_kernel_traitsILi64ELi64ELi128ELi4ES3_EELb1ELb0ELb0ELb1ELb1ELb1ELb0ELb0EEEvNS_16Flash_fwd_paramsE)
        .other          _ZN5flash24flash_fwd_splitkv_kernelI23Flash_fwd_kernel_traitsILi64ELi64ELi128ELi4ELb0ELb0EN7cutlass6half_tE19Flash_kernel_traitsILi64ELi64ELi128ELi4ES3_EELb1ELb0ELb0ELb1ELb1ELb1ELb0ELb0EEEvNS_16Flash_fwd_paramsE,@"STO_CUDA_ENTRY STV_DEFAULT"
_ZN5flash24flash_fwd_splitkv_kernelI23Flash_fwd_kernel_traitsILi64ELi64ELi128ELi4ELb0ELb0EN7cutlass6half_tE19Flash_kernel_traitsILi64ELi64ELi128ELi4ES3_EELb1ELb0ELb0ELb1ELb1ELb1ELb0ELb0EEEvNS_16Flash_fwd_paramsE:
.text._ZN5flash24flash_fwd_splitkv_kernelI23Flash_fwd_kernel_traitsILi64ELi64ELi128ELi4ELb0ELb0EN7cutlass6half_tE19Flash_kernel_traitsILi64ELi64ELi128ELi4ES3_EELb1ELb0ELb0ELb1ELb1ELb1ELb0ELb0EEEvNS_16Flash_fwd_paramsE:
        /* <DEDUP_REMOVED lines=36> */
[----:B------:R-:W-:-:S02]  /*0240*/  SHF.R.S32.HI R24, RZ, 0x1f, R5 ;  /* 0x0000001fff187819 */ /* 0x000fc40000011405 */
[----:B------:R-:W-:Y:S01]  /*0250*/  SHF.R.S32.HI R3, RZ, 0x7, R3 ;  /* 0x00000007ff037819 */ /* 0x000fe20000011403 */
[----:B------:R-:W-:Y:S01]  /*0260*/  USHF.R.S32.HI UR4, URZ, 0x7, UR4 ;  /* 0x000000073f047899 */ /* 0x000fe20008011404 */
[----:B------:R-:W-:-:S04]  /*0270*/  LEA.HI R24, R24, R5, RZ, 0x7 ;  /* 0x0000000518187211 */ /* 0x000fc800078f38ff */
[----:B------:R-:W-:Y:S02]  /*0280*/  SHF.R.S32.HI R24, RZ, 0x7, R24 ;  /* 0x00000007ff187819 */ /* 0x000fe40000011418 */
[----:B------:R-:W-:-:S04]  /*0290*/  IMNMX R3, R3, UR4, PT ;  /* 0x0000000403037c17 */ /* 0x000fc8000b800200 */
[----:B------:R-:W-:Y:S01]  /*02a0*/  IMNMX R24, R3, R24, PT ;  /* 0x0000001803187217 */ /* 0x000fe20003800200 */
[----:B------:R-:W-:-:S03]  /*02b0*/  IMAD.MOV.U32 R3, RZ, RZ, 0x20 ;  /* 0x00000020ff037424 */ /* 0x000fc600078e00ff */
        /* <DEDUP_REMOVED lines=14> */
[----:B------:R-:W-:Y:S01]  /*03a0*/  IADD3 R10, R2, 0x10, RZ ;  /* 0x00000010020a7810 */ /* 0x000fe20007ffe0ff */
[----:B------:R-:W-:-:S02]  /*03b0*/  IMAD R0, R0, c[0x0][0x1e0], RZ ;  /* 0x0000780000007a24 */ /* 0x000fc400078e02ff */
[----:B------:R-:W-:Y:S02]  /*03c0*/  IMAD.SHL.U32 R8, R8, 0x8, RZ ;  /* 0x0000000808087824 */ /* 0x000fe400078e00ff */
[----:B------:R-:W-:Y:S01]  /*03d0*/  IMAD R7, R17, c[0x0][0x1e4], R0 ;  /* 0x0000790011077a24 */ /* 0x000fe200078e0200 */
[----:B------:R-:W-:Y:S02]  /*03e0*/  SHF.R.S32.HI R0, RZ, 0x1f, R2 ;  /* 0x0000001fff007819 */ /* 0x000fe40000011402 */
[----:B------:R-:W-:-:S05]  /*03f0*/  SHF.R.S32.HI R9, RZ, 0x1f, R8 ;  /* 0x0000001fff097819 */ /* 0x000fca0000011408 */
[----:B------:R-:W-:-:S04]  /*0400*/  IMAD.WIDE.U32 R8, R93, c[0x0][0x1e8], R8 ;  /* 0x00007a005d087a25 */ /* 0x000fc800078e0008 */
[----:B------:R-:W-:Y:S01]  /*0410*/  IMAD.IADD R9, R9, 0x1, R5 ;  /* 0x0000000109097824 */ /* 0x000fe200078e0205 */
[----:B------:R-:W-:-:S03]  /*0420*/  SHF.R.S32.HI R5, RZ, 0x1f, R16 ;  /* 0x0000001fff057819 */ /* 0x000fc60000011410 */
[----:B------:R-:W-:-:S04]  /*0430*/  IMAD.WIDE.U32 R8, R17, c[0x0][0x1e0], R8 ;  /* 0x0000780011087a25 */ /* 0x000fc800078e0008 */
[----:B------:R-:W-:Y:S02]  /*0440*/  IMAD R5, R5, c[0x0][0x1f0], RZ ;  /* 0x00007c0005057a24 */ /* 0x000fe400078e02ff */
[----:B------:R-:W-:Y:S02]  /*0450*/  IMAD.IADD R9, R9, 0x1, R7 ;  /* 0x0000000109097824 */ /* 0x000fe400078e0207 */
[C---:B------:R-:W-:Y:S02]  /*0460*/  IMAD R5, R16.reuse, c[0x0][0x1f4], R5 ;  /* 0x00007d0010057a24 */ /* 0x040fe400078e0205 */
[----:B------:R-:W-:-:S04]  /*0470*/  IMAD.WIDE.U32 R8, R16, c[0x0][0x1f0], R8 ;  /* 0x00007c0010087a25 */ /* 0x000fc800078e0008 */
[----:B------:R-:W-:Y:S02]  /*0480*/  IMAD R16, R17, c[0x0][0x1c0], R16 ;  /* 0x0000700011107a24 */ /* 0x000fe400078e0210 */
[----:B------:R-:W-:Y:S02]  /*0490*/  IMAD.IADD R9, R9, 0x1, R5 ;  /* 0x0000000109097824 */ /* 0x000fe400078e0205 */
[----:B------:R-:W-:Y:S02]  /*04a0*/  IMAD R7, R0, c[0x0][0x1e8], RZ ;  /* 0x00007a0000077a24 */ /* 0x000fe400078e02ff */
[----:B------:R-:W-:Y:S01]  /*04b0*/  IMAD R5, R16, c[0x0][0x214], R93 ;  /* 0x0000850010057a24 */ /* 0x000fe200078e025d */
[----:B------:R-:W-:Y:S01]  /*04c0*/  IADD3 R93, -R93, c[0x0][0x214], RZ ;  /* 0x000085005d5d7a10 */ /* 0x000fe20007ffe1ff */
[C---:B------:R-:W-:Y:S02]  /*04d0*/  IMAD R4, R2.reuse, c[0x0][0x1ec], R7 ;  /* 0x00007b0002047a24 */ /* 0x040fe400078e0207 */
[----:B------:R-:W-:Y:S01]  /*04e0*/  IMAD.WIDE.U32 R8, R2, c[0x0][0x1e8], R8 ;  /* 0x00007a0002087a25 */ /* 0x000fe200078e0008 */
[----:B------:R-:W-:-:S02]  /*04f0*/  IADD3 R3, P1, R5, R2, RZ ;  /* 0x0000000205037210 */ /* 0x000fc40007f3e0ff */
[----:B------:R-:W-:Y:S01]  /*0500*/  ISETP.GE.OR P3, PT, R10, R93, P5 ;  /* 0x0000005d0a00720c */ /* 0x000fe20002f66670 */
[----:B------:R-:W-:Y:S01]  /*0510*/  IMAD.IADD R7, R9, 0x1, R4 ;  /* 0x0000000109077824 */ /* 0x000fe200078e0204 */
[C---:B------:R-:W-:Y:S02]  /*0520*/  LEA R4, P0, R8.reuse, c[0x0][0x1d0], 0x1 ;  /* 0x0000740008047a11 */ /* 0x040fe400078008ff */
[----:B------:R-:W-:Y:S02]  /*0530*/  LEA.HI.X.SX32 R0, R5, R0, 0x1, P1 ;  /* 0x0000000005007211 */ /* 0x000fe400008f0eff */
[----:B------:R-:W-:Y:S02]  /*0540*/  LEA.HI.X R5, R8, c[0x0][0x1d4], R7, 0x1, P0 ;  /* 0x0000750008057a11 */ /* 0x000fe400000f0c07 */
[----:B------:R-:W-:Y:S02]  /*0550*/  IADD3 R7, R13, R6, RZ ;  /* 0x000000060d077210 */ /* 0x000fe40007ffe0ff */
[----:B------:R-:W-:Y:S01]  /*0560*/  IADD3 R10, P2, R4, R12, RZ ;  /* 0x0000000c040a7210 */ /* 0x000fe20007f5e0ff */
[----:B------:R1:W-:Y:S01]  /*0570*/  STG.E.128 [R4.64], RZ ;  /* 0x000000ff04007986 */ /* 0x0003e2000c101d0a */
[----:B------:R-:W-:-:S02]  /*0580*/  IADD3 R6, R2, 0x20, RZ ;  /* 0x0000002002067810 */ /* 0x000fc40007ffe0ff */
[-C--:B------:R-:W-:Y:S01]  /*0590*/  ISETP.GE.OR P4, PT, R2, R93.reuse, P5 ;  /* 0x0000005d0200720c */ /* 0x080fe20002f86670 */
[----:B------:R-:W-:Y:S01]  /*05a0*/  IMAD.X R11, R7, 0x1, R5, P2 ;  /* 0x00000001070b7824 */ /* 0x000fe200010e0605 */
[----:B------:R-:W-:Y:S02]  /*05b0*/  ISETP.GE.OR P2, PT, R6, R93, P5 ;  /* 0x0000005d0600720c */ /* 0x000fe40002f46670 */
[C---:B------:R-:W-:Y:S02]  /*05c0*/  LEA R14, P0, R3.reuse, c[0x0][0x200], 0x2 ;  /* 0x00008000030e7a11 */ /* 0x040fe400078010ff */
[----:B------:R-:W-:Y:S01]  /*05d0*/  IADD3 R2, R2, 0x30, RZ ;  /* 0x0000003002027810 */ /* 0x000fe20007ffe0ff */
[----:B------:R1:W-:Y:S01]  /*05e0*/  STG.E.128 [R10.64], RZ ;  /* 0x000000ff0a007986 */ /* 0x0003e2000c101d0a */
[----:B------:R-:W-:Y:S02]  /*05f0*/  IADD3 R8, P1, R10, R12, RZ ;  /* 0x0000000c0a087210 */ /* 0x000fe40007f3e0ff */
[----:B------:R-:W-:-:S02]  /*0600*/  LEA.HI.X R15, R3, c[0x0][0x204], R0, 0x2, P0 ;  /* 0x00008100030f7a11 */ /* 0x000fc400000f1400 */
[----:B------:R-:W-:Y:S01]  /*0610*/  ISETP.GE.OR P5, PT, R2, R93, P5 ;  /* 0x0000005d0200720c */ /* 0x000fe20002fa6670 */
[--C-:B------:R-:W-:Y:S01]  /*0620*/  IMAD.X R9, R11, 0x1, R7.reuse, P1 ;  /* 0x000000010b097824 */ /* 0x100fe200008e0607 */
[----:B------:R-:W-:Y:S01]  /*0630*/  IADD3 R12, P0, R8, R12, RZ ;  /* 0x0000000c080c7210 */ /* 0x000fe20007f1e0ff */
[----:B------:R-:W-:Y:S01]  /*0640*/  @!P2 IMAD.MOV.U32 R3, RZ, RZ, 0x7f800000 ;  /* 0x7f800000ff03a424 */ /* 0x000fe200078e00ff */
[----:B------:R-:W-:Y:S02]  /*0650*/  @!P4 MOV R17, 0x7f800000 ;  /* 0x7f8000000011c802 */ /* 0x000fe40000000f00 */
        /* <DEDUP_REMOVED lines=8> */
[----:B-1----:R-:W-:-:S05]  /*06e0*/  MOV R3, 0x7f800000 ;  /* 0x7f80000000037802 */ /* 0x002fca0000000f00 */
[----:B------:R-:W-:Y:S01]  /*06f0*/  STG.E [R14.64+0xc0], R3 ;  /* 0x0000c0030e007986 */ /* 0x000fe2000c10190a */
[----:B------:R-:W-:Y:S05]  /*0700*/  EXIT ;  /* 0x000000000000794d */ /* 0x000fea0003800000 */
.L_x_6119:
        /* <DEDUP_REMOVED lines=19> */
.L_x_6120:
[----:B-1----:R-:W-:Y:S01]  /*0840*/  IABS R5, c[0x0][0x2d0] ;  /* 0x0000b40000057a13 */ /* 0x002fe20000000000 */
[----:B------:R-:W-:Y:S05]  /*0850*/  @P6 BRA `(.L_x_6121) ;  /* 0x0000049000006947 */ /* 0x000fea0003800000 */
        /* <DEDUP_REMOVED lines=24> */
[----:B------:R-:W-:-:S06]  /*09e0*/  IMAD.WIDE R20, R7, 0x4, R178 ;  /* 0x0000000407147825 */ /* 0x000fcc00078e02b2 */
[----:B------:R-:W2:Y:S01]  /*09f0*/  LDG.E R20, [R20.64] ;  /* 0x0000000a14147981 */ /* 0x000ea2000c1e1900 */
[----:B------:R-:W-:Y:S02]  /*0a00*/  IABS R0, c[0x0][0x1c8] ;  /* 0x0000720000007a13 */ /* 0x000fe40000000000 */
[----:B------:R-:W-:Y:S02]  /*0a10*/  IADD3 R7, -R7, RZ, RZ ;  /* 0x000000ff07077210 */ /* 0x000fe40007ffe1ff */
[----:B------:R-:W1:Y:S03]  /*0a20*/  I2F.RP R6, R0 ;  /* 0x0000000000067306 */ /* 0x000e660000209400 */
[----:B------:R-:W-:-:S05]  /*0a30*/  IMAD R10, R7, c[0x0][0x2d0], R10 ;  /* 0x0000b400070a7a24 */ /* 0x000fca00078e020a */
        /* <DEDUP_REMOVED lines=10> */
[----:B------:R-:W-:-:S05]  /*0ae0*/  IMAD R9, R0, R9, R2 ;  /* 0x0000000900097224 */ /* 0x000fca00078e0202 */
[----:B------:R-:W-:-:S13]  /*0af0*/  ISETP.GT.U32.AND P0, PT, R0, R9, PT ;  /* 0x000000090000720c */ /* 0x000fda0003f04070 */
[----:B------:R-:W-:Y:S01]  /*0b00*/  @!P0 IMAD.IADD R9, R9, 0x1, -R0 ;  /* 0x0000000109098824 */ /* 0x000fe200078e0a00 */
[----:B------:R-:W-:-:S04]  /*0b10*/  @!P0 IADD3 R4, R4, 0x1, RZ ;  /* 0x0000000104048810 */ /* 0x000fc80007ffe0ff */
[----:B------:R-:W-:Y:S02]  /*0b20*/  ISETP.GE.U32.AND P1, PT, R9, R0, PT ;  /* 0x000000000900720c */ /* 0x000fe40003f26070 */
[----:B------:R-:W-:Y:S02]  /*0b30*/  LOP3.LUT R0, R16, c[0x0][0x1c8], RZ, 0x3c, !PT ;  /* 0x0000720010007a12 */ /* 0x000fe400078e3cff */
[----:B------:R-:W-:Y:S02]  /*0b40*/  SHF.R.S32.HI R9, RZ, 0x1f, R10 ;  /* 0x0000001fff097819 */ /* 0x000fe4000001140a */
[----:B------:R-:W-:-:S03]  /*0b50*/  ISETP.GE.AND P0, PT, R0, RZ, PT ;  /* 0x000000ff0000720c */ /* 0x000fc60003f06270 */
[----:B------:R-:W-:-:S04]  /*0b60*/  IMAD R13, R9, c[0x0][0x198], RZ ;  /* 0x00006600090d7a24 */ /* 0x000fc800078e02ff */
[----:B------:R-:W-:Y:S01]  /*0b70*/  @P1 IADD3 R4, R4, 0x1, RZ ;  /* 0x0000000104041810 */ /* 0x000fe20007ffe0ff */
[----:B------:R-:W-:Y:S01]  /*0b80*/  IMAD R13, R10, c[0x0][0x19c], R13 ;  /* 0x000067000a0d7a24 */ /* 0x000fe200078e020d */
[----:B------:R-:W-:-:S04]  /*0b90*/  ISETP.NE.AND P1, PT, RZ, c[0x0][0x1c8], PT ;  /* 0x00007200ff007a0c */ /* 0x000fc80003f25270 */
[----:B------:R-:W-:-:S09]  /*0ba0*/  @!P0 IMAD.MOV R4, RZ, RZ, -R4 ;  /* 0x000000ffff048224 */ /* 0x000fd200078e0a04 */
[----:B------:R-:W-:Y:S02]  /*0bb0*/  @!P1 LOP3.LUT R4, RZ, c[0x0][0x1c8], RZ, 0x33, !PT ;  /* 0x00007200ff049a12 */ /* 0x000fe400078e33ff */
[----:B--2---:R-:W-:Y:S01]  /*0bc0*/  SHF.R.S32.HI R15, RZ, 0x1f, R20 ;  /* 0x0000001fff0f7819 */ /* 0x004fe20000011414 */
[----:B------:R-:W-:-:S04]  /*0bd0*/  IMAD.WIDE.U32 R6, R20, c[0x0][0x180], RZ ;  /* 0x0000600014067a25 */ /* 0x000fc800078e00ff */
[C---:B------:R-:W-:Y:S02]  /*0be0*/  IMAD R11, R15.reuse, c[0x0][0x180], RZ ;  /* 0x000060000f0b7a24 */ /* 0x040fe400078e02ff */
[----:B------:R-:W-:Y:S02]  /*0bf0*/  IMAD R15, R15, c[0x0][0x188], RZ ;  /* 0x000062000f0f7a24 */ /* 0x000fe400078e02ff */
[C---:B------:R-:W-:Y:S01]  /*0c00*/  IMAD R0, R20.reuse, c[0x0][0x184], R11 ;  /* 0x0000610014007a24 */ /* 0x040fe200078e020b */
[----:B------:R-:W-:Y:S01]  /*0c10*/  SHF.R.S32.HI R11, RZ, 0x1f, R4 ;  /* 0x0000001fff0b7819 */ /* 0x000fe20000011404 */
[C---:B------:R-:W-:Y:S02]  /*0c20*/  IMAD R15, R20.reuse, c[0x0][0x18c], R15 ;  /* 0x00006300140f7a24 */ /* 0x040fe400078e020f */
[----:B------:R-:W-:Y:S01]  /*0c30*/  IMAD.WIDE.U32 R20, R20, c[0x0][0x188], RZ ;  /* 0x0000620014147a25 */ /* 0x000fe200078e00ff */
[----:B------:R-:W-:-:S03]  /*0c40*/  IADD3 R7, R7, R0, RZ ;  /* 0x0000000007077210 */ /* 0x000fc60007ffe0ff */
[----:B------:R-:W-:Y:S01]  /*0c50*/  IMAD.IADD R15, R21, 0x1, R15 ;  /* 0x00000001150f7824 */ /* 0x000fe200078e020f */
[----:B------:R-:W-:Y:S01]  /*0c60*/  MOV R14, R20 ;  /* 0x00000014000e7202 */ /* 0x000fe20000000f00 */
[----:B------:R-:W-:-:S04]  /*0c70*/  IMAD.WIDE.U32 R6, R10, c[0x0][0x198], R6 ;  /* 0x000066000a067a25 */ /* 0x000fc800078e0006 */
[----:B------:R-:W-:Y:S02]  /*0c80*/  IMAD.IADD R7, R7, 0x1, R13 ;  /* 0x0000000107077824 */ /* 0x000fe400078e020d */
[----:B------:R-:W-:Y:S02]  /*0c90*/  IMAD R13, R11, c[0x0][0x1b0], RZ ;  /* 0x00006c000b0d7a24 */ /* 0x000fe400078e02ff */
[----:B------:R-:W-:-:S04]  /*0ca0*/  IMAD.WIDE.U32 R6, R4, c[0x0][0x1b0], R6 ;  /* 0x00006c0004067a25 */ /* 0x000fc800078e0006 */
[----:B------:R-:W-:Y:S02]  /*0cb0*/  IMAD R13, R4, c[0x0][0x1b4], R13 ;  /* 0x00006d00040d7a24 */ /* 0x000fe400078e020d */
[----:B------:R-:W-:-:S03]  /*0cc0*/  IMAD.MOV.U32 R12, RZ, RZ, R6 ;  /* 0x000000ffff0c7224 */ /* 0x000fc600078e0006 */
[----:B------:R-:W-:Y:S01]  /*0cd0*/  IADD3 R13, R7, R13, RZ ;  /* 0x0000000d070d7210 */ /* 0x000fe20007ffe0ff */
[----:B------:R-:W-:Y:S05]  /*0ce0*/  BRA `(.L_x_6122) ;  /* 0x0000036000007947 */ /* 0x000fea0003800000 */
.L_x_6121:
[----:B------:R-:W-:Y:S02]  /*0cf0*/  IABS R7, c[0x0][0x1c8] ;  /* 0x0000720000077a13 */ /* 0x000fe40000000000 */
[----:B------:R-:W-:Y:S02]  /*0d00*/  SHF.R.S32.HI R12, RZ, 0x1f, R21 ;  /* 0x0000001fff0c7819 */ /* 0x000fe40000011415 */
[----:B------:R-:W1:Y:S01]  /*0d10*/  I2F.RP R10, R7 ;  /* 0x00000007000a7306 */ /* 0x000e620000209400 */
[----:B-----5:R-:W-:-:S07]  /*0d20*/  SHF.R.S32.HI R15, RZ, 0x1f, R0 ;  /* 0x0000001fff0f7819 */ /* 0x020fce0000011400 */
[----:B-1----:R-:W1:Y:S02]  /*0d30*/  MUFU.RCP R8, R10 ;  /* 0x0000000a00087308 */ /* 0x002e640000001000 */
[----:B-1----:R-:W-:Y:S02]  /*0d40*/  IADD3 R8, R8, 0xffffffe, RZ ;  /* 0x0ffffffe08087810 */ /* 0x002fe40007ffe0ff */
[----:B------:R-:W-:-:S04]  /*0d50*/  LEA R10, R24, 0xffffff80, 0x7 ;  /* 0xffffff80180a7811 */ /* 0x000fc800078e38ff */
[----:B------:R-:W1:Y:S01]  /*0d60*/  F2I.FTZ.U32.TRUNC.NTZ R9, R8 ;  /* 0x0000000800097305 */ /* 0x000e62000021f000 */
[----:B------:R-:W-:Y:S02]  /*0d70*/  IADD3 R22, P1, R21, R10, RZ ;  /* 0x0000000a15167210 */ /* 0x000fe40007f3e0ff */
[----:B-1----:R-:W-:Y:S01]  /*0d80*/  IADD3 R2, RZ, -R9, RZ ;  /* 0x80000009ff027210 */ /* 0x002fe20007ffe0ff */
[----:B------:R-:W-:-:S04]  /*0d90*/  IMAD.MOV.U32 R8, RZ, RZ, RZ ;  /* 0x000000ffff087224 */ /* 0x000fc800078e00ff */
[----:B------:R-:W-:Y:S01]  /*0da0*/  IMAD R4, R2, R7, RZ ;  /* 0x0000000702047224 */ /* 0x000fe200078e02ff */
[----:B------:R-:W-:-:S03]  /*0db0*/  IABS R2, R16 ;  /* 0x0000001000027213 */ /* 0x000fc60000000000 */
[----:B------:R-:W-:Y:S01]  /*0dc0*/  IMAD.HI.U32 R9, R9, R4, R8 ;  /* 0x0000000409097227 */ /* 0x000fe200078e0008 */
[----:B------:R-:W-:-:S05]  /*0dd0*/  MOV R6, R2 ;  /* 0x0000000200067202 */ /* 0x000fca0000000f00 */
[----:B------:R-:W-:Y:S01]  /*0de0*/  IMAD.HI.U32 R4, R9, R6, RZ ;  /* 0x0000000609047227 */ /* 0x000fe200078e00ff */
[----:B------:R-:W-:-:S03]  /*0df0*/  SHF.R.S32.HI R9, RZ, 0x1f, R10 ;  /* 0x0000001fff097819 */ /* 0x000fc6000001140a */
        /* <DEDUP_REMOVED lines=18> */
[----:B------:R-:W-:Y:S01]  /*0f20*/  IMAD R7, R15, c[0x0][0x180], RZ ;  /* 0x000060000f077a24 */ /* 0x000fe200078e02ff */
[----:B------:R-:W-:Y:S01]  /*0f30*/  IADD3 R13, R21, R12, RZ ;  /* 0x0000000c150d7210 */ /* 0x000fe20007ffe0ff */
[----:B------:R-:W-:Y:S01]  /*0f40*/  @!P1 IMAD.MOV R4, RZ, RZ, -R4 ;  /* 0x000000ffff049224 */ /* 0x000fe200078e0a04 */
[----:B------:R-:W-:Y:S01]  /*0f50*/  @!P0 LOP3.LUT R4, RZ, c[0x0][0x1c8], RZ, 0x33, !PT ;  /* 0x00007200ff048a12 */ /* 0x000fe200078e33ff */
[C---:B------:R-:W-:Y:S01]  /*0f60*/  IMAD R2, R0.reuse, c[0x0][0x184], R7 ;  /* 0x0000610000027a24 */ /* 0x040fe200078e0207 */
[----:B------:R-:W-:Y:S01]  /*0f70*/  MOV R12, R20 ;  /* 0x00000014000c7202 */ /* 0x000fe20000000f00 */
[----:B------:R-:W-:Y:S01]  /*0f80*/  IMAD.WIDE.U32 R6, R0, c[0x0][0x180], R22 ;  /* 0x0000600000067a25 */ /* 0x000fe200078e0016 */
[----:B------:R-:W-:-:S03]  /*0f90*/  SHF.R.S32.HI R11, RZ, 0x1f, R4 ;  /* 0x0000001fff0b7819 */ /* 0x000fc60000011404 */
[----:B------:R-:W-:Y:S01]  /*0fa0*/  IMAD.IADD R23, R7, 0x1, R2 ;  /* 0x0000000107177824 */ /* 0x000fe200078e0202 */
[----:B------:R-:W-:Y:S01]  /*0fb0*/  MOV R22, R6 ;  /* 0x0000000600167202 */ /* 0x000fe20000000f00 */
[----:B------:R-:W-:Y:S02]  /*0fc0*/  IMAD R7, R11, c[0x0][0x1b0], RZ ;  /* 0x00006c000b077a24 */ /* 0x000fe400078e02ff */
[----:B------:R-:W-:Y:S02]  /*0fd0*/  IMAD R15, R15, c[0x0][0x188], RZ ;  /* 0x000062000f0f7a24 */ /* 0x000fe400078e02ff */
[----:B------:R-:W-:-:S04]  /*0fe0*/  IMAD.WIDE.U32 R20, R0, c[0x0][0x188], R12 ;  /* 0x0000620000147a25 */ /* 0x000fc800078e000c */
[----:B------:R-:W-:Y:S01]  /*0ff0*/  IMAD.WIDE.U32 R12, R4, c[0x0][0x1b0], R22 ;  /* 0x00006c00040c7a25 */ /* 0x000fe200078e0016 */
[----:B------:R-:W-:-:S03]  /*1000*/  MOV R14, R20 ;  /* 0x00000014000e7202 */ /* 0x000fc60000000f00 */
[----:B------:R-:W-:Y:S02]  /*1010*/  IMAD R7, R4, c[0x0][0x1b4], R7 ;  /* 0x00006d0004077a24 */ /* 0x000fe400078e0207 */
[----:B------:R-:W-:-:S03]  /*1020*/  IMAD R15, R0, c[0x0][0x18c], R15 ;  /* 0x00006300000f7a24 */ /* 0x000fc600078e020f */
[----:B------:R-:W-:Y:S01]  /*1030*/  IADD3 R13, R13, R7, RZ ;  /* 0x000000070d0d7210 */ /* 0x000fe20007ffe0ff */
[----:B------:R-:W-:Y:S02]  /*1040*/  IMAD.IADD R15, R21, 0x1, R15 ;  /* 0x00000001150f7824 */ /* 0x000fe400078e020f */
.L_x_6122:
[----:B------:R-:W-:Y:S01]  /*1050*/  SHF.R.S32.HI R0, RZ, 0x1f, R25 ;  /* 0x0000001fff007819 */ /* 0x000fe20000011419 */
[----:B------:R-:W-:Y:S01]  /*1060*/  IMAD R11, R11, c[0x0][0x1b8], RZ ;  /* 0x00006e000b0b7a24 */ /* 0x000fe200078e02ff */
[----:B------:R-:W-:Y:S01]  /*1070*/  SHF.R.S32.HI R7, RZ, 0x1f, R17 ;  /* 0x0000001fff077819 */ /* 0x000fe20000011411 */
[----:B------:R-:W-:Y:S01]  /*1080*/  ULDC.64 UR4, c[0x0][0x198] ;  /* 0x0000660000047ab9 */ /* 0x000fe20000000a00 */
[-C--:B------:R-:W-:Y:S01]  /*1090*/  LEA.HI R6, R0, R25.reuse, RZ, 0x3 ;  /* 0x0000001900067211 */ /* 0x080fe200078f18ff */
[----:B------:R-:W-:Y:S01]  /*10a0*/  IMAD R11, R4, c[0x0][0x1bc], R11 ;  /* 0x00006f00040b7a24 */ /* 0x000fe200078e020b */
[-C--:B------:R-:W-:Y:S01]  /*10b0*/  LEA.HI R20, R0, R25.reuse, RZ, 0x4 ;  /* 0x0000001900147211 */ /* 0x080fe200078f20ff */
[----:B------:R-:W-:Y:S01]  /*10c0*/  IMAD R7, R7, c[0x0][0x178], RZ ;  /* 0x00005e0007077a24 */ /* 0x000fe200078e02ff */
[----:B------:R-:W-:Y:S01]  /*10d0*/  LOP3.LUT R8, R6, 0xfffffff8, RZ, 0xc0, !PT ;  /* 0xfffffff806087812 */ /* 0x000fe200078ec0ff */
[----:B------:R-:W-:Y:S01]  /*10e0*/  USHF.L.U32 UR9, UR4, 0x5, URZ ;  /* 0x0000000504097899 */ /* 0x000fe2000800063f */
        /* <DEDUP_REMOVED lines=13> */
[----:B------:R-:W-:Y:S01]  /*11c0*/  UMOV UR8, 0x5 ;  /* 0x0000000500087882 */ /* 0x000fe20000000000 */
[--C-:B------:R-:W-:Y:S01]  /*11d0*/  LOP3.LUT R28, R21, 0x38, R176.reuse, 0xf8, !PT ;  /* 0x00000038151c7812 */ /* 0x100fe200078ef8b0 */
[----:B------:R-:W-:Y:S01]  /*11e0*/  USHF.L.U64.HI UR5, UR4, UR8, UR5 ;  /* 0x0000000804057299 */ /* 0x000fe20008010205 */
[----:B------:R-:W-:Y:S01]  /*11f0*/  SHF.R.U32.HI R21, RZ, 0x3, R21 ;  /* 0x00000003ff157819 */ /* 0x000fe20000011615 */
[----:B------:R-:W-:Y:S01]  /*1200*/  ULDC.64 UR6, c[0x0][0x190] ;  /* 0x0000640000067ab9 */ /* 0x000fe20000000a00 */
[----:B------:R-:W-:Y:S01]  /*1210*/  LOP3.LUT R2, R2, 0xfffffffe, RZ, 0xc0, !PT ;  /* 0xfffffffe02027812 */ /* 0x000fe200078ec0ff */
[----:B------:R-:W-:Y:S01]  /*1220*/  USHF.L.U32 UR12, UR6, 0x5, URZ ;  /* 0x00000005060c7899 */ /* 0x000fe2000800063f */
[----:B------:R-:W-:Y:S01]  /*1230*/  LOP3.LUT R21, R28, R21, RZ, 0x3c, !PT ;  /* 0x000000151c157212 */ /* 0x000fe200078e3cff */
[----:B------:R-:W-:Y:S01]  /*1240*/  IMAD.WIDE.U32 R28, R17, c[0x0][0x178], R176 ;  /* 0x00005e00111c7a25 */ /* 0x000fe200078e00b0 */
[----:B------:R-:W-:Y:S01]  /*1250*/  IADD3 R10, P0, R30, R10, RZ ;  /* 0x0000000a1e0a7210 */ /* 0x000fe20007f1e0ff */
[----:B------:R-:W-:Y:S01]  /*1260*/  USHF.L.U64.HI UR7, UR6, UR8, UR7 ;  /* 0x0000000806077299 */ /* 0x000fe20008010207 */
[----:B------:R-:W-:Y:S01]  /*1270*/  LOP3.LUT R21, R21, 0x7ffffe00, R22, 0xf8, !PT ;  /* 0x7ffffe0015157812 */ /* 0x000fe200078ef816 */
[----:B------:R-:W-:Y:S01]  /*1280*/  IMAD.IADD R2, R23, 0x1, -R2 ;  /* 0x0000000117027824 */ /* 0x000fe200078e0a02 */
[C---:B------:R-:W-:Y:S01]  /*1290*/  IADD3 R22, P1, R176.reuse, R12, RZ ;  /* 0x0000000cb0167210 */ /* 0x040fe20007f3e0ff */
[----:B------:R-:W-:Y:S01]  /*12a0*/  IMAD.IADD R29, R29, 0x1, R7 ;  /* 0x000000011d1d7824 */ /* 0x000fe200078e0207 */
[----:B------:R-:W-:Y:S01]  /*12b0*/  SHF.R.S32.HI R12, RZ, 0x1f, R16 ;  /* 0x0000001fff0c7819 */ /* 0x000fe20000011410 */
[----:B------:R-:W-:Y:S01]  /*12c0*/  IMAD.X R9, R31, 0x1, R9, P0 ;  /* 0x000000011f097824 */ /* 0x000fe200000e0609 */
[----:B------:R-:W-:Y:S01]  /*12d0*/  IADD3 R14, P0, R176, R14, RZ ;  /* 0x0000000eb00e7210 */ /* 0x000fe20007f1e0ff */
[----:B------:R-:W-:Y:S01]  /*12e0*/  IMAD.X R23, R177, 0x1, R13, P1 ;  /* 0x00000001b1177824 */ /* 0x000fe200008e060d */
[----:B------:R-:W-:Y:S01]  /*12f0*/  LOP3.LUT R20, R20, 0xfffffff0, RZ, 0xc0, !PT ;  /* 0xfffffff014147812 */ /* 0x000fe200078ec0ff */
[----:B------:R-:W-:-:S02]  /*1300*/  IMAD R13, R12, c[0x0][0x1a8], RZ ;  /* 0x00006a000c0d7a24 */ /* 0x000fc400078e02ff */
[----:B------:R-:W-:-:S04]  /*1310*/  IMAD.WIDE.U32 R28, R16, c[0x0][0x1a8], R28 ;  /* 0x00006a00101c7a25 */ /* 0x000fc800078e001c */
[----:B------:R-:W-:Y:S02]  /*1320*/  IMAD R13, R16, c[0x0][0x1ac], R13 ;  /* 0x00006b00100d7a24 */ /* 0x000fe400078e020d */
[----:B------:R-:W-:Y:S02]  /*1330*/  IMAD R17, R31, c[0x0][0x198], RZ ;  /* 0x000066001f117a24 */ /* 0x000fe400078e02ff */
[----:B------:R-:W-:Y:S02]  /*1340*/  IMAD.IADD R29, R29, 0x1, R13 ;  /* 0x000000011d1d7824 */ /* 0x000fe400078e020d */
[C---:B------:R-:W-:Y:S02]  /*1350*/  IMAD R17, R30.reuse, c[0x0][0x19c], R17 ;  /* 0x000067001e117a24 */ /* 0x040fe400078e0211 */
[----:B------:R-:W-:-:S04]  /*1360*/  IMAD.WIDE.U32 R22, R30, c[0x0][0x198], R22 ;  /* 0x000066001e167a25 */ /* 0x000fc800078e0016 */
[----:B------:R-:W-:Y:S02]  /*1370*/  IMAD R13, R19, c[0x0][0x190], RZ ;  /* 0x00006400130d7a24 */ /* 0x000fe400078e02ff */
[----:B------:R-:W-:Y:S01]  /*1380*/  IMAD.X R15, R177, 0x1, R15, P0 ;  /* 0x00000001b10f7824 */ /* 0x000fe200000e060f */
[----:B------:R-:W-:Y:S01]  /*1390*/  LEA R172, P0, R22, c[0x0][0x168], 0x1 ;  /* 0x00005a0016ac7a11 */ /* 0x000fe200078008ff */
[----:B------:R-:W-:Y:S02]  /*13a0*/  IMAD.IADD R17, R23, 0x1, R17 ;  /* 0x0000000117117824 */ /* 0x000fe400078e0211 */
[C---:B------:R-:W-:Y:S02]  /*13b0*/  IMAD R13, R18.reuse, c[0x0][0x194], R13 ;  /* 0x00006500120d7a24 */ /* 0x040fe400078e020d */
[----:B------:R-:W-:Y:S01]  /*13c0*/  IMAD.WIDE.U32 R18, R18, c[0x0][0x190], R28 ;  /* 0x0000640012127a25 */ /* 0x000fe200078e001c */
[----:B------:R-:W-:-:S03]  /*13d0*/  LEA.HI.X R173, R22, c[0x0][0x16c], R17, 0x1, P0 ;  /* 0x00005b0016ad7a11 */ /* 0x000fc600000f0c11 */
[----:B------:R-:W-:Y:S01]  /*13e0*/  IMAD.WIDE.U32 R14, R4, c[0x0][0x1b8], R14 ;  /* 0x00006e00040e7a25 */ /* 0x000fe200078e000e */
[----:B------:R-:W-:-:S03]  /*13f0*/  LEA R12, P0, R18, c[0x0][0x160], 0x1 ;  /* 0x00005800120c7a11 */ /* 0x000fc600078008ff */
[----:B------:R-:W-:Y:S01]  /*1400*/  IMAD R9, R9, c[0x0][0x1a0], RZ ;  /* 0x0000680009097a24 */ /* 0x000fe200078e02ff */
[----:B------:R-:W-:Y:S01]  /*1410*/  IADD3 R16, P1, R12, UR12, RZ ;  /* 0x0000000c0c107c10 */ /* 0x000fe2000ff3e0ff */
[----:B------:R-:W-:Y:S02]  /*1420*/  IMAD.IADD R13, R19, 0x1, R13 ;  /* 0x00000001130d7824 */ /* 0x000fe400078e020d */
[----:B------:R-:W-:Y:S02]  /*1430*/  IMAD.IADD R15, R15, 0x1, R11 ;  /* 0x000000010f0f7824 */ /* 0x000fe400078e020b */
[----:B------:R-:W-:Y:S01]  /*1440*/  IMAD R9, R10, c[0x0][0x1a4], R9 ;  /* 0x000069000a097a24 */ /* 0x000fe200078e0209 */
[----:B------:R-:W-:Y:S01]  /*1450*/  LEA.HI.X R13, R18, c[0x0][0x164], R13, 0x1, P0 ;  /* 0x00005900120d7a11 */ /* 0x000fe200000f0c0d */
[----:B------:R-:W-:Y:S01]  /*1460*/  IMAD.WIDE.U32 R10, R10, c[0x0][0x1a0], R14 ;  /* 0x000068000a0a7a25 */ /* 0x000fe200078e000e */
[----:B------:R-:W-:Y:S02]  /*1470*/  IADD3 R14, P0, R172, UR9, RZ ;  /* 0x00000009ac0e7c10 */ /* 0x000fe4000ff1e0ff */
[----:B------:R-:W-:Y:S01]  /*1480*/  IADD3.X R17, R13, UR7, RZ, P1, !PT ;  /* 0x000000070d117c10 */ /* 0x000fe20008ffe4ff */
[----:B------:R-:W-:Y:S01]  /*1490*/  IMAD.IADD R20, R25, 0x1, -R20 ;  /* 0x0000000119147824 */ /* 0x000fe200078e0a14 */
[----:B------:R-:W-:Y:S01]  /*14a0*/  IADD3.X R15, R173, UR5, RZ, P0, !PT ;  /* 0x00000005ad0f7c10 */ /* 0x000fe200087fe4ff */
[----:B------:R-:W-:Y:S01]  /*14b0*/  IMAD.SHL.U32 R175, R21, 0x2, RZ ;  /* 0x0000000215af7824 */ /* 0x000fe200078e00ff */
[----:B------:R-:W-:Y:S01]  /*14c0*/  IADD3 R18, P0, R14, UR9, RZ ;  /* 0x000000090e127c10 */ /* 0x000fe2000ff1e0ff */
[----:B------:R-:W-:Y:S01]  /*14d0*/  IMAD.IADD R169, R11, 0x1, R9 ;  /* 0x000000010ba97824 */ /* 0x000fe200078e0209 */
[----:B------:R-:W-:Y:S01]  /*14e0*/  SHF.R.S32.HI R7, RZ, 0x1f, R20 ;  /* 0x0000001fff077819 */ /* 0x000fe20000011414 */
[----:B------:R-:W-:Y:S01]  /*14f0*/  IMAD.SHL.U32 R9, R2, 0x8, RZ ;  /* 0x0000000802097824 */ /* 0x000fe200078e00ff */
[----:B------:R-:W-:Y:S01]  /*1500*/  IADD3.X R19, R15, UR5, RZ, P0, !PT ;  /* 0x000000050f137c10 */ /* 0x000fe200087fe4ff */
[----:B------:R-:W-:Y:S01]  /*1510*/  @!PT LDS RZ, [RZ] ;  /* 0x00000000fffff984 */ /* 0x000fe20000000800 */
[----:B------:R-:W-:Y:S01]  /*1520*/  @!PT LDS RZ, [RZ] ;  /* 0x00000000fffff984 */ /* 0x000fe20000000800 */
[----:B------:R-:W-:Y:S01]  /*1530*/  @!PT LDS RZ, [RZ] ;  /* 0x00000000fffff984 */ /* 0x000fe20000000800 */
[----:B------:R1:W-:Y:S01]  /*1540*/  LDGSTS.E.BYPASS.LTC128B.128 [R175], [R12.64] ;  /* 0x000000000caf7fae */ /* 0x0003e2000b901d4a */
[----:B------:R-:W-:-:S02]  /*1550*/  LEA.HI R7, R7, R20, RZ, 0x3 ;  /* 0x0000001407077211 */ /* 0x000fc400078f18ff */
[----:B------:R-:W-:Y:S01]  /*1560*/  IADD3 R28, P0, R18, UR9, RZ ;  /* 0x00000009121c7c10 */ /* 0x000fe2000ff1e0ff */
[----:B------:R2:W-:Y:S01]  /*1570*/  LDGSTS.E.BYPASS.LTC128B.128 [R175+0x800], [R16.64] ;  /* 0x0080000010af7fae */ /* 0x0005e2000b901d4a */
[C---:B------:R-:W-:Y:S01]  /*1580*/  LOP3.LUT R27, R7.reuse, 0xfffffff8, RZ, 0xc0, !PT ;  /* 0xfffffff8071b7812 */ /* 0x040fe200078ec0ff */
[----:B------:R-:W-:Y:S01]  /*1590*/  IMAD.SHL.U32 R7, R7, 0x40, RZ ;  /* 0x0000004007077824 */ /* 0x000fe200078e00ff */
[----:B------:R-:W-:Y:S02]  /*15a0*/  IADD3.X R29, R19, UR5, RZ, P0, !PT ;  /* 0x00000005131d7c10 */ /* 0x000fe400087fe4ff */
[----:B------:R-:W-:Y:S01]  /*15b0*/  IADD3 R22, P1, R16, UR12, RZ ;  /* 0x0000000c10167c10 */ /* 0x000fe2000ff3e0ff */
[----:B------:R-:W-:Y:S01]  /*15c0*/  IMAD.IADD R4, R20, 0x1, -R27 ;  /* 0x0000000114047824 */ /* 0x000fe200078e0a1b */
[----:B------:R-:W-:Y:S02]  /*15d0*/  IADD3 R30, P0, R28, UR9, RZ ;  /* 0x000000091c1e7c10 */ /* 0x000fe4000ff1e0ff */
[----:B------:R-:W-:-:S02]  /*15e0*/  IADD3.X R23, R17, UR7, RZ, P1, !PT ;  /* 0x0000000711177c10 */ /* 0x000fc40008ffe4ff */
[----:B------:R-:W-:Y:S02]  /*15f0*/  IADD3.X R31, R29, UR5, RZ, P0, !PT ;  /* 0x000000051d1f7c10 */ /* 0x000fe400087fe4ff */
[----:B------:R-:W-:Y:S01]  /*1600*/  IADD3 R20, P1, R22, UR12, RZ ;  /* 0x0000000c16147c10 */ /* 0x000fe2000ff3e0ff */
[----:B------:R3:W-:Y:S01]  /*1610*/  LDGSTS.E.BYPASS.LTC128B.128 [R175+0x1000], [R22.64] ;  /* 0x0100000016af7fae */ /* 0x0007e2000b901d4a */
[----:B------:R-:W-:Y:S02]  /*1620*/  LEA.HI R27, R0, R25, RZ, 0x5 ;  /* 0x00000019001b7211 */ /* 0x000fe400078f28ff */
[----:B------:R-:W-:Y:S01]  /*1630*/  IADD3.X R21, R23, UR7, RZ, P1, !PT ;  /* 0x0000000717157c10 */ /* 0x000fe20008ffe4ff */
[----:B------:R-:W-:Y:S01]  /*1640*/  ULDC.64 UR6, c[0x0][0x1a0] ;  /* 0x0000680000067ab9 */ /* 0x000fe20000000a00 */
[----:B------:R-:W-:Y:S01]  /*1650*/  SHF.R.S32.HI R92, RZ, 0x5, R27 ;  /* 0x00000005ff5c7819 */ /* 0x000fe2000001141b */
[----:B------:R-:W-:Y:S01]  /*1660*/  USHF.L.U32 UR12, UR6, 0x5, URZ ;  /* 0x00000005060c7899 */ /* 0x000fe2000800063f */
[----:B------:R-:W-:Y:S01]  /*1670*/  LOP3.LUT R7, R7, 0xfffffe00, RZ, 0xc0, !PT ;  /* 0xfffffe0007077812 */ /* 0x000fe200078ec0ff */
[----:B------:R4:W-:Y:S01]  /*1680*/  LDGSTS.E.BYPASS.LTC128B.128 [R175+0x1800], [R20.64] ;  /* 0x0180000014af7fae */ /* 0x0009e2000b901d4a */
[----:B------:R-:W-:Y:S01]  /*1690*/  USHF.L.U64.HI UR7, UR6, UR8, UR7 ;  /* 0x0000000806077299 */ /* 0x000fe20008010207 */
[----:B-1----:R-:W-:Y:S01]  /*16a0*/  IMAD.SHL.U32 R12, R8, 0x40, RZ ;  /* 0x00000040080c7824 */ /* 0x002fe200078e00ff */
[----:B------:R-:W-:Y:S01]  /*16b0*/  LOP3.LUT P1, RZ, R4, 0x2, RZ, 0xc0, !PT ;  /* 0x0000000204ff7812 */ /* 0x000fe2000782c0ff */
[----:B------:R1:W-:Y:S01]  /*16c0*/  LDGSTS.E.BYPASS.LTC128B.128 [R175+0x2000], [R172.64] ;  /* 0x02000000acaf7fae */ /* 0x0003e2000b901d4a */
[----:B--2---:R-:W-:-:S02]  /*16d0*/  IADD3 R16, P0, R30, UR9, RZ ;  /* 0x000000091e107c10 */ /* 0x004fc4000ff1e0ff */
[----:B------:R-:W-:Y:S01]  /*16e0*/  SHF.R.S32.HI R181, RZ, 0x1f, R27 ;  /* 0x0000001fffb57819 */ /* 0x000fe2000001141b */
[----:B------:R2:W-:Y:S01]  /*16f0*/  LDGSTS.E.BYPASS.LTC128B.128 [R175+0x2800], [R14.64] ;  /* 0x028000000eaf7fae */ /* 0x0005e2000b901d4a */
[----:B------:R-:W-:Y:S02]  /*1700*/  IADD3.X R17, R31, UR5, RZ, P0, !PT ;  /* 0x000000051f117c10 */ /* 0x000fe400087fe4ff */
[----:B------:R-:W-:Y:S01]  /*1710*/  IADD3 R32, P0, R16, UR9, RZ ;  /* 0x0000000910207c10 */ /* 0x000fe2000ff1e0ff */
[----:B------:R5:W-:Y:S01]  /*1720*/  LDGSTS.E.BYPASS.LTC128B.128 [R175+0x3000], [R18.64] ;  /* 0x0300000012af7fae */ /* 0x000be2000b901d4a */
[----:B------:R-:W-:Y:S02]  /*1730*/  LEA.HI R181, R181, R92, RZ, 0x2 ;  /* 0x0000005cb5b57211 */ /* 0x000fe400078f10ff */
[----:B------:R-:W-:Y:S01]  /*1740*/  IADD3.X R33, R17, UR5, RZ, P0, !PT ;  /* 0x0000000511217c10 */ /* 0x000fe200087fe4ff */
[----:B------:R1:W-:Y:S01]  /*1750*/  LDGSTS.E.BYPASS.LTC128B.128 [R175+0x3800], [R28.64] ;  /* 0x038000001caf7fae */ /* 0x0003e2000b901d4a */
[----:B------:R-:W-:-:S03]  /*1760*/  LOP3.LUT R181, R181, 0xfffffffc, RZ, 0xc0, !PT ;  /* 0xfffffffcb5b57812 */ /* 0x000fc600078ec0ff */
[----:B------:R1:W-:Y:S02]  /*1770*/  LDGSTS.E.BYPASS.LTC128B.128 [R175+0x4000], [R30.64] ;  /* 0x040000001eaf7fae */ /* 0x0003e4000b901d4a */
[----:B------:R-:W-:Y:S02]  /*1780*/  IMAD.IADD R181, R92, 0x1, -R181 ;  /* 0x000000015cb57824 */ /* 0x000fe400078e0ab5 */
[----:B------:R1:W-:Y:S01]  /*1790*/  LDGSTS.E.BYPASS.LTC128B.128 [R175+0x4800], [R16.64] ;  /* 0x0480000010af7fae */ /* 0x0003e2000b901d4a */
[----:B----4-:R-:W-:-:S03]  /*17a0*/  IADD3 R20, P0, R32, UR9, RZ ;  /* 0x0000000920147c10 */ /* 0x010fc6000ff1e0ff */
[----:B------:R4:W-:Y:S01]  /*17b0*/  LDGSTS.E.BYPASS.LTC128B.128 [R175+0x5000], [R32.64] ;  /* 0x0500000020af7fae */ /* 0x0009e2000b901d4a */
[----:B------:R-:W-:Y:S02]  /*17c0*/  IADD3.X R21, R33, UR5, RZ, P0, !PT ;  /* 0x0000000521157c10 */ /* 0x000fe400087fe4ff */
[----:B------:R-:W-:Y:S02]  /*17d0*/  LEA R170, P0, R10, c[0x0][0x170], 0x1 ;  /* 0x00005c000aaa7a11 */ /* 0x000fe400078008ff */
[----:B--2---:R-:W-:Y:S01]  /*17e0*/  LOP3.LUT R15, R12, 0x1c0, RZ, 0xc0, !PT ;  /* 0x000001c00c0f7812 */ /* 0x004fe200078ec0ff */
[----:B------:R2:W-:Y:S01]  /*17f0*/  LDGSTS.E.BYPASS.LTC128B.128 [R175+0x5800], [R20.64] ;  /* 0x0580000014af7fae */ /* 0x0005e2000b901d4a */
[----:B------:R-:W-:Y:S01]  /*1800*/  LEA.HI.X R169, R10, c[0x0][0x174], R169, 0x1, P0 ;  /* 0x00005d000aa97a11 */ /* 0x000fe200000f0ca9 */
[----:B------:R-:W-:Y:S01]  /*1810*/  IMAD.SHL.U32 R12, R4, 0x40, RZ ;  /* 0x00000040040c7824 */ /* 0x000fe200078e00ff */
[----:B------:R-:W-:Y:S01]  /*1820*/  IADD3 R10, P0, R170, UR12, RZ ;  /* 0x0000000caa0a7c10 */ /* 0x000fe2000ff1e0ff */
[----:B------:R-:W0:Y:S01]  /*1830*/  LDGDEPBAR ;  /* 0x00000000000079af */ /* 0x000e220000000000 */
[----:B------:R-:W-:Y:S01]  /*1840*/  LOP3.LUT R13, R15, 0x8, R6, 0xf8, !PT ;  /* 0x000000080f0d7812 */ /* 0x000fe200078ef806 */
[----:B------:R-:W-:Y:S01]  /*1850*/  IMAD.MOV.U32 R168, RZ, RZ, R170 ;  /* 0x000000ffffa87224 */ /* 0x000fe200078e00aa */
[----:B------:R-:W-:-:S02]  /*1860*/  IADD3.X R11, R169, UR7, RZ, P0, !PT ;  /* 0x00000007a90b7c10 */ /* 0x000fc400087fe4ff */
[----:B------:R-:W-:Y:S02]  /*1870*/  SHF.R.U32.HI R6, RZ, 0x3, R15 ;  /* 0x00000003ff067819 */ /* 0x000fe4000001160f */
[----:B------:R-:W-:Y:S02]  /*1880*/  LOP3.LUT R12, R12, 0x1c0, RZ, 0xc0, !PT ;  /* 0x000001c00c0c7812 */ /* 0x000fe400078ec0ff */
[----:B------:R-:W-:Y:S02]  /*1890*/  LOP3.LUT R13, R13, R6, RZ, 0x3c, !PT ;  /* 0x000000060d0d7212 */ /* 0x000fe400078e3cff */
[----:B------:R-:W-:Y:S02]  /*18a0*/  LOP3.LUT R6, R12, 0x8, R9, 0xf8, !PT ;  /* 0x000000080c067812 */ /* 0x000fe400078ef809 */
[----:B------:R-:W-:Y:S01]  /*18b0*/  SHF.R.U32.HI R9, RZ, 0x3, R12 ;  /* 0x00000003ff097819 */ /* 0x000fe2000001160c */
[----:B------:R-:W-:-:S03]  /*18c0*/  IMAD R2, R2, 0x200, R13 ;  /* 0x0000020002027824 */ /* 0x000fc600078e020d */
[----:B------:R-:W-:Y:S01]  /*18d0*/  LOP3.LUT R6, R6, R9, RZ, 0x3c, !PT ;  /* 0x0000000906067212 */ /* 0x000fe200078e3cff */
[----:B------:R-:W-:Y:S01]  /*18e0*/  IMAD R9, R92, 0x400, R7 ;  /* 0x000004005c097824 */ /* 0x000fe200078e0207 */
[C---:B------:R-:W-:Y:S01]  /*18f0*/  LEA R167, R2.reuse, 0x2000, 0x1 ;  /* 0x0000200002a77811 */ /* 0x040fe200078e08ff */
[----:B------:R-:W-:Y:S01]  /*1900*/  IMAD.SHL.U32 R103, R2, 0x2, RZ ;  /* 0x0000000202677824 */ /* 0x000fe200078e00ff */
[----:B------:R-:W-:Y:S02]  /*1910*/  LOP3.LUT R161, R6, R7, RZ, 0xfc, !PT ;  /* 0x0000000706a17212 */ /* 0x000fe400078efcff */
[----:B--2---:R-:W-:Y:S01]  /*1920*/  IADD3 R20, P0, R10, UR12, RZ ;  /* 0x0000000c0a147c10 */ /* 0x004fe2000ff1e0ff */
[----:B------:R-:W-:-:S04]  /*1930*/  DEPBAR.LE SB0, 0x0 ;  /* 0x000080000000791a */ /* 0x000fc80000000000 */
[----:B------:R-:W-:Y:S01]  /*1940*/  BAR.SYNC.DEFER_BLOCKING 0x0 ;  /* 0x0000000000007b1d */ /* 0x000fe20000010000 */
[----:B------:R-:W-:Y:S02]  /*1950*/  IADD3.X R21, R11, UR7, RZ, P0, !PT ;  /* 0x000000070b157c10 */ /* 0x000fe400087fe4ff */
[----:B-----5:R-:W-:Y:S02]  /*1960*/  IADD3 R18, P0, R20, UR12, RZ ;  /* 0x0000000c14127c10 */ /* 0x020fe4000ff1e0ff */
[----:B------:R-:W-:Y:S02]  /*1970*/  IADD3 R163, R167, 0x40, RZ ;  /* 0x00000040a7a37810 */ /* 0x000fe40007ffe0ff */
[----:B------:R-:W-:Y:S02]  /*1980*/  IADD3.X R19, R21, UR7, RZ, P0, !PT ;  /* 0x0000000715137c10 */ /* 0x000fe400087fe4ff */
[----:B-1----:R-:W-:-:S04]  /*1990*/  IADD3 R16, P0, R18, UR12, RZ ;  /* 0x0000000c12107c10 */ /* 0x002fc8000ff1e0ff */
[----:B------:R-:W-:Y:S02]  /*19a0*/  IADD3.X R17, R19, UR7, RZ, P0, !PT ;  /* 0x0000000713117c10 */ /* 0x000fe400087fe4ff */
[----:B------:R-:W-:-:S04]  /*19b0*/  IADD3 R14, P0, R16, UR12, RZ ;  /* 0x0000000c100e7c10 */ /* 0x000fc8000ff1e0ff */
[----:B------:R-:W-:Y:S02]  /*19c0*/  IADD3.X R15, R17, UR7, RZ, P0, !PT ;  /* 0x00000007110f7c10 */ /* 0x000fe400087fe4ff */
[----:B------:R-:W-:Y:S01]  /*19d0*/  IADD3 R12, P0, R14, UR12, RZ ;  /* 0x0000000c0e0c7c10 */ /* 0x000fe2000ff1e0ff */
[----:B------:R-:W-:Y:S01]  /*19e0*/  @!PT LDS RZ, [RZ] ;  /* 0x00000000fffff984 */ /* 0x000fe20000000800 */
[----:B------:R-:W-:Y:S01]  /*19f0*/  @!PT LDS RZ, [RZ] ;  /* 0x00000000fffff984 */ /* 0x000fe20000000800 */
[----:B------:R-:W-:Y:S01]  /*1a00*/  @!PT LDS RZ, [RZ] ;  /* 0x00000000fffff984 */ /* 0x000fe20000000800 */
[----:B------:R1:W-:Y:S03]  /*1a10*/  LDGSTS.E.BYPASS.LTC128B.128 [R175+0x6000], [R168.64] ;  /* 0x06000000a8af7fae */ /* 0x0003e6000b901d4a */
[----:B------:R-:W-:Y:S01]  /*1a20*/  IADD3.X R13, R15, UR7, RZ, P0, !PT ;  /* 0x000000070f0d7c10 */ /* 0x000fe200087fe4ff */
[----:B------:R2:W-:Y:S04]  /*1a30*/  LDGSTS.E.BYPASS.LTC128B.128 [R175+0x6800], [R10.64] ;  /* 0x068000000aaf7fae */ /* 0x0005e8000b901d4a */
[----:B------:R3:W-:Y:S04]  /*1a40*/  LDGSTS.E.BYPASS.LTC128B.128 [R175+0x7000], [R20.64] ;  /* 0x0700000014af7fae */ /* 0x0007e8000b901d4a */
[----:B------:R5:W-:Y:S04]  /*1a50*/  LDGSTS.E.BYPASS.LTC128B.128 [R175+0x7800], [R18.64] ;  /* 0x0780000012af7fae */ /* 0x000be8000b901d4a */
[----:B------:R5:W-:Y:S04]  /*1a60*/  LDGSTS.E.BYPASS.LTC128B.128 [R175+0x8000], [R16.64] ;  /* 0x0800000010af7fae */ /* 0x000be8000b901d4a */
[----:B------:R4:W-:Y:S04]  /*1a70*/  LDGSTS.E.BYPASS.LTC128B.128 [R175+0x8800], [R14.64] ;  /* 0x088000000eaf7fae */ /* 0x0009e8000b901d4a */
[----:B------:R4:W-:Y:S01]  /*1a80*/  LDGSTS.E.BYPASS.LTC128B.128 [R175+0x9000], [R12.64] ;  /* 0x090000000caf7fae */ /* 0x0009e2000b901d4a */
[----:B-1----:R-:W-:Y:S01]  /*1a90*/  IMAD.IADD R168, R9, 0x1, R6 ;  /* 0x0000000109a87824 */ /* 0x002fe200078e0206 */
[----:B--2---:R-:W-:-:S03]  /*1aa0*/  IADD3 R10, P0, R12, UR12, RZ ;  /* 0x0000000c0c0a7c10 */ /* 0x004fc6000ff1e0ff */
[----:B------:R-:W-:Y:S01]  /*1ab0*/  IMAD.SHL.U32 R168, R168, 0x2, RZ ;  /* 0x00000002a8a87824 */ /* 0x000fe200078e00ff */
[----:B------:R-:W-:Y:S02]  /*1ac0*/  IADD3.X R11, R13, UR7, RZ, P0, !PT ;  /* 0x000000070d0b7c10 */ /* 0x000fe400087fe4ff */
[----:B------:R-:W-:-:S03]  /*1ad0*/  LOP3.LUT P0, RZ, R8, 0x2, RZ, 0xc0, !PT ;  /* 0x0000000208ff7812 */ /* 0x000fc6000780c0ff */
[----:B------:R1:W-:Y:S01]  /*1ae0*/  LDGSTS.E.BYPASS.LTC128B.128 [R175+0x9800], [R10.64] ;  /* 0x098000000aaf7fae */ /* 0x0003e2000b901d4a */
[C---:B------:R-:W-:Y:S02]  /*1af0*/  SEL R0, R3.reuse, 0xffffffe0, !P0 ;  /* 0xffffffe003007807 */ /* 0x040fe40004000000 */
[----:B------:R-:W-:Y:S01]  /*1b00*/  SEL R3, R3, 0xffffffe0, !P1 ;  /* 0xffffffe003037807 */ /* 0x000fe20004800000 */
[----:B---3--:R-:W-:Y:S01]  /*1b10*/  LDSM.16.M88.4 R20, [R168] ;  /* 0x00000000a814783b */ /* 0x008fe20000000200 */
[----:B------:R-:W-:Y:S01]  /*1b20*/  LOP3.LUT P0, RZ, R8, 0x4, RZ, 0xc0, !PT ;  /* 0x0000000408ff7812 */ /* 0x000fe2000780c0ff */
[----:B------:R-:W-:Y:S01]  /*1b30*/  IMAD.IADD R165, R167, 0x1, R0 ;  /* 0x00000001a7a57824 */ /* 0x000fe200078e0200 */
[----:B------:R-:W-:Y:S01]  /*1b40*/  LOP3.LUT P1, RZ, R4, 0x4, RZ, 0xc0, !PT ;  /* 0x0000000404ff7812 */ /* 0x000fe2000782c0ff */
[----:B------:R-:W2:Y:S01]  /*1b50*/  LDSM.16.M88.4 R68, [R103+0x2000] ;  /* 0x002000006744783b */ /* 0x000ea20000000200 */
[----:B------:R-:W-:Y:S02]  /*1b60*/  IMAD.IADD R166, R168, 0x1, R3 ;  /* 0x00000001a8a67824 */ /* 0x000fe400078e0203 */
[----:B------:R-:W-:Y:S01]  /*1b70*/  IMAD.MOV.U32 R4, RZ, RZ, 0x40 ;  /* 0x00000040ff047424 */ /* 0x000fe200078e00ff */
[----:B------:R-:W-:Y:S04]  /*1b80*/  LDSM.16.M88.4 R44, [R165] ;  /* 0x00000000a52c783b */ /* 0x000fe80000000200 */
[----:B----4-:R-:W-:Y:S01]  /*1b90*/  LDSM.16.M88.4 R12, [R166] ;  /* 0x00000000a60c783b */ /* 0x010fe20000000200 */
[----:B------:R-:W-:-:S02]  /*1ba0*/  SEL R4, R4, 0xffffffc0, !P1 ;  /* 0xffffffc004047807 */ /* 0x000fc40004800000 */
[----:B------:R-:W-:Y:S01]  /*1bb0*/  @P0 IADD3 R163, R167, -0x40, RZ ;  /* 0xffffffc0a7a30810 */ /* 0x000fe20007ffe0ff */
[----:B------:R-:W3:Y:S02]  /*1bc0*/  LDSM.16.M88.4 R40, [R103+0x2800] ;  /* 0x002800006728783b */ /* 0x000ee40000000200 */
[----:B------:R-:W-:Y:S01]  /*1bd0*/  IMAD.IADD R164, R168, 0x1, R4 ;  /* 0x00000001a8a47824 */ /* 0x000fe200078e0204 */
[C---:B------:R-:W-:Y:S01]  /*1be0*/  IADD3 R157, R163.reuse, 0x800, RZ ;  /* 0x00000800a39d7810 */ /* 0x040fe20007ffe0ff */
[----:B------:R-:W-:Y:S01]  /*1bf0*/  LDSM.16.M88.4 R72, [R163] ;  /* 0x00000000a348783b */ /* 0x000fe20000000200 */
[----:B------:R-:W-:Y:S01]  /*1c00*/  IMAD.IADD R100, R0, 0x1, R163 ;  /* 0x0000000100647824 */ /* 0x000fe200078e02a3 */
[----:B------:R-:W-:Y:S01]  /*1c10*/  IADD3 R156, R163, 0x1000, RZ ;  /* 0x00001000a39c7810 */ /* 0x000fe20007ffe0ff */
[----:B------:R-:W-:Y:S01]  /*1c20*/  IMAD.IADD R162, R3, 0x1, R164 ;  /* 0x0000000103a27824 */ /* 0x000fe200078e02a4 */
[----:B-1----:R-:W1:Y:S01]  /*1c30*/  LDSM.16.M88.4 R8, [R164] ;  /* 0x00000000a408783b */ /* 0x002e620000000200 */
[----:B------:R-:W-:-:S02]  /*1c40*/  IADD3 R155, R163, 0x1800, RZ ;  /* 0x00001800a39b7810 */ /* 0x000fc40007ffe0ff */
[C---:B------:R-:W-:Y:S01]  /*1c50*/  IADD3 R154, R163.reuse, 0x2000, RZ ;  /* 0x00002000a39a7810 */ /* 0x040fe20007ffe0ff */
[----:B------:R-:W4:Y:S01]  /*1c60*/  LDSM.16.M88.4 R64, [R165+0x800] ;  /* 0x00080000a540783b */ /* 0x000f220000000200 */
[C---:B------:R-:W-:Y:S02]  /*1c70*/  IADD3 R153, R163.reuse, 0x2800, RZ ;  /* 0x00002800a3997810 */ /* 0x040fe40007ffe0ff */
[----:B------:R-:W-:Y:S01]  /*1c80*/  IADD3 R152, R163, 0x3000, RZ ;  /* 0x00003000a3987810 */ /* 0x000fe20007ffe0ff */
[----:B-----5:R-:W-:Y:S04]  /*1c90*/  LDSM.16.M88.4 R16, [R162] ;  /* 0x00000000a210783b */ /* 0x020fe80000000200 */
[----:B------:R-:W5:Y:S04]  /*1ca0*/  LDSM.16.M88.4 R48, [R100] ;  /* 0x000000006430783b */ /* 0x000f680000000200 */
[----:B------:R-:W1:Y:S01]  /*1cb0*/  LDSM.16.M88.4 R32, [R103+0x3000] ;  /* 0x003000006720783b */ /* 0x000e620000000200 */
[C---:B--2---:R-:W-:Y:S03]  /*1cc0*/  HMMA.16816.F32 R36, R20.reuse, R68, RZ ;  /* 0x000000441424723c */ /* 0x044fe600000018ff */
[----:B------:R-:W-:Y:S04]  /*1cd0*/  LDSM.16.M88.4 R80, [R103+0x3800] ;  /* 0x003800006750783b */ /* 0x000fe80000000200 */
[----:B------:R-:W-:Y:S01]  /*1ce0*/  LDSM.16.M88.4 R56, [R165+0x1000] ;  /* 0x00100000a538783b */ /* 0x000fe20000000200 */
[C---:B------:R-:W-:Y:S03]  /*1cf0*/  HMMA.16816.F32 R68, R20.reuse, R70, RZ ;  /* 0x000000461444723c */ /* 0x040fe600000018ff */
[----:B------:R-:W-:Y:S04]  /*1d00*/  LDSM.16.M88.4 R52, [R165+0x1800] ;  /* 0x00180000a534783b */ /* 0x000fe80000000200 */
[----:B------:R-:W-:Y:S01]  /*1d10*/  LDSM.16.M88.4 R88, [R165+0x2000] ;  /* 0x00200000a558783b */ /* 0x000fe20000000200 */
[----:B---3--:R-:W-:Y:S03]  /*1d20*/  HMMA.16816.F32 R60, R20, R40, RZ ;  /* 0x00000028143c723c */ /* 0x008fe600000018ff */
[----:B------:R-:W-:Y:S04]  /*1d30*/  LDSM.16.M88.4 R84, [R100+0x1800] ;  /* 0x001800006454783b */ /* 0x000fe80000000200 */
[----:B------:R-:W0:Y:S01]  /*1d40*/  LDGDEPBAR ;  /* 0x00000000000079af */ /* 0x000e220000000000 */
[----:B------:R-:W-:Y:S08]  /*1d50*/  HMMA.16816.F32 R36, R12, R44, R36 ;  /* 0x0000002c0c24723c */ /* 0x000ff00000001824 */
[----:B------:R-:W-:Y:S08]  /*1d60*/  HMMA.16816.F32 R40, R20, R42, RZ ;  /* 0x0000002a1428723c */ /* 0x000ff000000018ff */
[----:B------:R-:W-:Y:S01]  /*1d70*/  HMMA.16816.F32 R68, R12, R46, R68 ;  /* 0x0000002e0c44723c */ /* 0x000fe20000001844 */
[----:B------:R-:W2:Y:S07]  /*1d80*/  LDSM.16.M88.4 R44, [R163+0x800] ;  /* 0x00080000a32c783b */ /* 0x000eae0000000200 */
[----:B-1----:R-:W-:Y:S08]  /*1d90*/  HMMA.16816.F32 R36, R8, R72, R36 ;  /* 0x000000480824723c */ /* 0x002ff00000001824 */
[C---:B----4-:R-:W-:Y:S08]  /*1da0*/  HMMA.16816.F32 R60, R12.reuse, R64, R60 ;  /* 0x000000400c3c723c */ /* 0x050ff0000000183c */
[----:B------:R-:W-:Y:S01]  /*1db0*/  HMMA.16816.F32 R40, R12, R66, R40 ;  /* 0x000000420c28723c */ /* 0x000fe20000001828 */
[----:B------:R-:W-:Y:S07]  /*1dc0*/  LDSM.16.M88.4 R64, [R163+0x1000] ;  /* 0x00100000a340783b */ /* 0x000fee0000000200 */
[----:B-----5:R-:W-:Y:S08]  /*1dd0*/  HMMA.16816.F32 R36, R16, R48, R36 ;  /* 0x000000301024723c */ /* 0x020ff00000001824 */
[----:B------:R-:W-:Y:S01]  /*1de0*/  HMMA.16816.F32 R68, R8, R74, R68 ;  /* 0x0000004a0844723c */ /* 0x000fe20000001844 */
[----:B------:R-:W1:Y:S07]  /*1df0*/  LDSM.16.M88.4 R72, [R100+0x800] ;  /* 0x000800006448783b */ /* 0x000e6e0000000200 */
[----:B------:R-:W-:Y:S08]  /*1e00*/  HMMA.16816.F32 R28, R20, R32, RZ ;  /* 0x00000020141c723c */ /* 0x000ff000000018ff */
[----:B--2---:R-:W-:Y:S01]  /*1e10*/  HMMA.16816.F32 R60, R8, R44, R60 ;  /* 0x0000002c083c723c */ /* 0x004fe2000000183c */
[----:B------:R-:W-:-:S02]  /*1e20*/  FMUL.FTZ R38, R38, c[0x0][0x2ec] ;  /* 0x0000bb0026267a20 */ /* 0x000fc40000410000 */
[----:B------:R-:W-:Y:S02]  /*1e30*/  FMUL.FTZ R0, R36, c[0x0][0x2ec] ;  /* 0x0000bb0024007a20 */ /* 0x000fe40000410000 */
[----:B------:R-:W-:Y:S01]  /*1e40*/  FMUL.FTZ R2, R37, c[0x0][0x2ec] ;  /* 0x0000bb0025027a20 */ /* 0x000fe20000410000 */
[----:B------:R2:W-:Y:S01]  /*1e50*/  MUFU.TANH R95, R38 ;  /* 0x00000026005f7308 */ /* 0x0005e20000002400 */
[----:B------:R-:W-:Y:S01]  /*1e60*/  FMUL.FTZ R94, R39, c[0x0][0x2ec] ;  /* 0x0000bb00275e7a20 */ /* 0x000fe20000410000 */
[----:B------:R-:W-:Y:S06]  /*1e70*/  HMMA.16816.F32 R40, R8, R46, R40 ;  /* 0x0000002e0828723c */ /* 0x000fec0000001828 */
[----:B------:R-:W3:Y:S02]  /*1e80*/  MUFU.TANH R0, R0 ;  /* 0x0000000000007308 */ /* 0x000ee40000002400 */
[C---:B------:R-:W-:Y:S01]  /*1e90*/  HMMA.16816.F32 R32, R20.reuse, R34, RZ ;  /* 0x000000221420723c */ /* 0x040fe200000018ff */
[----:B--2---:R-:W2:Y:S05]  /*1ea0*/  LDSM.16.M88.4 R36, [R163+0x1800] ;  /* 0x00180000a324783b */ /* 0x004eaa0000000200 */
[----:B------:R-:W4:Y:S02]  /*1eb0*/  MUFU.TANH R2, R2 ;  /* 0x0000000200027308 */ /* 0x000f240000002400 */
[C---:B------:R-:W-:Y:S06]  /*1ec0*/  HMMA.16816.F32 R76, R20.reuse, R80, RZ ;  /* 0x00000050144c723c */ /* 0x040fec00000018ff */
[----:B------:R-:W5:Y:S02]  /*1ed0*/  MUFU.TANH R94, R94 ;  /* 0x0000005e005e7308 */ /* 0x000f640000002400 */
[----:B------:R-:W-:Y:S01]  /*1ee0*/  HMMA.16816.F32 R44, R20, R82, RZ ;  /* 0x00000052142c723c */ /* 0x000fe200000018ff */
[----:B------:R-:W-:Y:S07]  /*1ef0*/  LDSM.16.M88.4 R80, [R163+0x2000] ;  /* 0x00200000a350783b */ /* 0x000fee0000000200 */
[C---:B------:R-:W-:Y:S08]  /*1f00*/  HMMA.16816.F32 R28, R12.reuse, R56, R28 ;  /* 0x000000380c1c723c */ /* 0x040ff0000000181c */
[C---:B------:R-:W-:Y:S01]  /*1f10*/  HMMA.16816.F32 R32, R12.reuse, R58, R32 ;  /* 0x0000003a0c20723c */ /* 0x040fe20000001820 */
[----:B------:R-:W2:Y:S07]  /*1f20*/  LDSM.16.M88.4 R56, [R103+0x4000] ;  /* 0x004000006738783b */ /* 0x000eae0000000200 */
[C---:B------:R-:W-:Y:S08]  /*1f30*/  HMMA.16816.F32 R76, R12.reuse, R52, R76 ;  /* 0x000000340c4c723c */ /* 0x040ff0000000184c */
[----:B------:R-:W-:Y:S01]  /*1f40*/  HMMA.16816.F32 R44, R12, R54, R44 ;  /* 0x000000360c2c723c */ /* 0x000fe2000000182c */
[----:B------:R-:W3:Y:S07]  /*1f50*/  LDSM.16.M88.4 R52, [R100+0x1000] ;  /* 0x001000006434783b */ /* 0x000eee0000000200 */
[----:B-1----:R-:W-:Y:S08]  /*1f60*/  HMMA.16816.F32 R40, R16, R74, R40 ;  /* 0x0000004a1028723c */ /* 0x002ff00000001828 */
[C---:B------:R-:W-:Y:S08]  /*1f70*/  HMMA.16816.F32 R28, R8.reuse, R64, R28 ;  /* 0x00000040081c723c */ /* 0x040ff0000000181c */
[C---:B------:R-:W-:Y:S01]  /*1f80*/  HMMA.16816.F32 R32, R8.reuse, R66, R32 ;  /* 0x000000420820723c */ /* 0x040fe20000001820 */
[----:B------:R-:W1:Y:S07]  /*1f90*/  LDSM.16.M88.4 R64, [R103+0x4800] ;  /* 0x004800006740783b */ /* 0x000e6e0000000200 */
[----:B------:R-:W-:Y:S01]  /*1fa0*/  FMUL.FTZ R40, R40, c[0x0][0x2ec] ;  /* 0x0000bb0028287a20 */ /* 0x000fe20000410000 */
[----:B--2---:R-:W-:Y:S01]  /*1fb0*/  HMMA.16816.F32 R76, R8, R36, R76 ;  /* 0x00000024084c723c */ /* 0x004fe2000000184c */
[----:B------:R-:W-:-:S02]  /*1fc0*/  FMUL.FTZ R104, R41, c[0x0][0x2ec] ;  /* 0x0000bb0029687a20 */ /* 0x000fc40000410000 */
[----:B------:R2:W-:Y:S01]  /*1fd0*/  MUFU.TANH R105, R40 ;  /* 0x0000002800697308 */ /* 0x0005e20000002400 */
[----:B------:R-:W-:Y:S02]  /*1fe0*/  FMUL.FTZ R107, R42, c[0x0][0x2ec] ;  /* 0x0000bb002a6b7a20 */ /* 0x000fe40000410000 */
[----:B------:R-:W-:Y:S02]  /*1ff0*/  FMUL.FTZ R106, R43, c[0x0][0x2ec] ;  /* 0x0000bb002b6a7a20 */ /* 0x000fe40000410000 */
[----:B------:R-:W-:Y:S01]  /*2000*/  HMMA.16816.F32 R44, R8, R38, R44 ;  /* 0x00000026082c723c */ /* 0x000fe2000000182c */
[----:B------:R-:W1:Y:S02]  /*2010*/  LDSM.16.M88.4 R36, [R103+0x5000] ;  /* 0x005000006724783b */ /* 0x000e640000000200 */
[----:B------:R-:W-:Y:S05]  /*2020*/  MUFU.TANH R104, R104 ;  /* 0x0000006800687308 */ /* 0x000fea0000002400 */
[C---:B------:R-:W-:Y:S01]  /*2030*/  HMMA.16816.F32 R68, R16.reuse, R50, R68 ;  /* 0x000000321044723c */ /* 0x040fe20000001844 */
[----:B--2---:R2:W-:Y:S02]  /*2040*/  LDSM.16.M88.4 R40, [R103+0x5800] ;  /* 0x005800006728783b */ /* 0x0045e40000000200 */
[----:B------:R-:W-:Y:S05]  /*2050*/  MUFU.TANH R107, R107 ;  /* 0x0000006b006b7308 */ /* 0x000fea0000002400 */
[----:B------:R-:W-:Y:S01]  /*2060*/  HMMA.16816.F32 R60, R16, R72, R60 ;  /* 0x00000048103c723c */ /* 0x000fe2000000183c */
[----:B------:R-:W1:Y:S02]  /*2070*/  LDSM.16.M88.4 R72, [R165+0x2800] ;  /* 0x00280000a548783b */ /* 0x000e640000000200 */
[----:B------:R-:W-:Y:S05]  /*2080*/  MUFU.TANH R106, R106 ;  /* 0x0000006a006a7308 */ /* 0x000fea0000002400 */
[----:B------:R-:W-:Y:S08]  /*2090*/  HMMA.16816.F32 R48, R20, R56, RZ ;  /* 0x000000381430723c */ /* 0x000ff000000018ff */
[----:B---3--:R-:W-:Y:S01]  /*20a0*/  HMMA.16816.F32 R28, R16, R52, R28 ;  /* 0x00000034101c723c */ /* 0x008fe2000000181c */
[----:B------:R-:W-:-:S02]  /*20b0*/  FMUL.FTZ R68, R68, c[0x0][0x2ec] ;  /* 0x0000bb0044447a20 */ /* 0x000fc40000410000 */
[----:B------:R-:W-:Y:S02]  /*20c0*/  FMUL.FTZ R69, R69, c[0x0][0x2ec] ;  /* 0x0000bb0045457a20 */ /* 0x000fe40000410000 */
[----:B------:R-:W-:Y:S01]  /*20d0*/  FMUL.FTZ R70, R70, c[0x0][0x2ec] ;  /* 0x0000bb0046467a20 */ /* 0x000fe20000410000 */
[----:B------:R-:W3:Y:S01]  /*20e0*/  MUFU.TANH R96, R68 ;  /* 0x0000004400607308 */ /* 0x000ee20000002400 */
[----:B------:R-:W-:Y:S01]  /*20f0*/  FMUL.FTZ R71, R71, c[0x0][0x2ec] ;  /* 0x0000bb0047477a20 */ /* 0x000fe20000410000 */
[----:B------:R-:W-:Y:S01]  /*2100*/  HMMA.16816.F32 R32, R16, R54, R32 ;  /* 0x000000361020723c */ /* 0x000fe20000001820 */
[----:B------:R-:W-:Y:S01]  /*2110*/  FMUL.FTZ R60, R60, c[0x0][0x2ec] ;  /* 0x0000bb003c3c7a20 */ /* 0x000fe20000410000 */
[----:B------:R-:W1:Y:S01]  /*2120*/  LDSM.16.M88.4 R52, [R100+0x2000] ;  /* 0x002000006434783b */ /* 0x000e620000000200 */
[----:B------:R-:W-:Y:S02]  /*2130*/  FMUL.FTZ R61, R61, c[0x0][0x2ec] ;  /* 0x0000bb003d3d7a20 */ /* 0x000fe40000410000 */
[----:B------:R-:W-:Y:S01]  /*2140*/  FMUL.FTZ R62, R62, c[0x0][0x2ec] ;  /* 0x0000bb003e3e7a20 */ /* 0x000fe20000410000 */
[----:B------:R-:W-:Y:S01]  /*2150*/  MUFU.TANH R97, R69 ;  /* 0x0000004500617308 */ /* 0x000fe20000002400 */
[----:B------:R-:W-:Y:S01]  /*2160*/  FMUL.FTZ R63, R63, c[0x0][0x2ec] ;  /* 0x0000bb003f3f7a20 */ /* 0x000fe20000410000 */
[----:B------:R-:W-:Y:S06]  /*2170*/  HMMA.16816.F32 R48, R12, R88, R48 ;  /* 0x000000580c30723c */ /* 0x000fec0000001830 */
[----:B------:R-:W1:Y:S02]  /*2180*/  MUFU.TANH R99, R70 ;  /* 0x0000004600637308 */ /* 0x000e640000002400 */
[----:B------:R-:W-:Y:S01]  /*2190*/  FMUL.FTZ R28, R28, c[0x0][0x2ec] ;  /* 0x0000bb001c1c7a20 */ /* 0x000fe20000410000 */
[----:B------:R-:W-:Y:S01]  /*21a0*/  HMMA.16816.F32 R56, R20, R58, RZ ;  /* 0x0000003a1438723c */ /* 0x000fe200000018ff */
[----:B------:R-:W-:-:S02]  /*21b0*/  FMUL.FTZ R29, R29, c[0x0][0x2ec] ;  /* 0x0000bb001d1d7a20 */ /* 0x000fc40000410000 */
[----:B------:R-:W-:Y:S02]  /*21c0*/  FMUL.FTZ R30, R30, c[0x0][0x2ec] ;  /* 0x0000bb001e1e7a20 */ /* 0x000fe40000410000 */
[----:B------:R1:W1:Y:S01]  /*21d0*/  MUFU.TANH R98, R71 ;  /* 0x0000004700627308 */ /* 0x0002620000002400 */
[----:B--2---:R-:W-:Y:S02]  /*21e0*/  FMUL.FTZ R103, R31, c[0x0][0x2ec] ;  /* 0x0000bb001f677a20 */ /* 0x004fe40000410000 */
[----:B------:R-:W-:Y:S01]  /*21f0*/  HMMA.16816.F32 R76, R16, R84, R76 ;  /* 0x00000054104c723c */ /* 0x000fe2000000184c */
[----:B------:R-:W-:Y:S02]  /*2200*/  FMUL.FTZ R32, R32, c[0x0][0x2ec] ;  /* 0x0000bb0020207a20 */ /* 0x000fe40000410000 */
[----:B------:R-:W-:Y:S02]  /*2210*/  FMUL.FTZ R33, R33, c[0x0][0x2ec] ;  /* 0x0000bb0021217a20 */ /* 0x000fe40000410000 */
[----:B------:R-:W2:Y:S01]  /*2220*/  MUFU.TANH R101, R60 ;  /* 0x0000003c00657308 */ /* 0x000ea20000002400 */
[----:B------:R-:W-:-:S02]  /*2230*/  FMUL.FTZ R34, R34, c[0x0][0x2ec] ;  /* 0x0000bb0022227a20 */ /* 0x000fc40000410000 */
[----:B------:R-:W-:Y:S01]  /*2240*/  FMUL.FTZ R111, R35, c[0x0][0x2ec] ;  /* 0x0000bb00236f7a20 */ /* 0x000fe20000410000 */
[----:B------:R-:W-:Y:S04]  /*2250*/  HMMA.16816.F32 R48, R8, R80, R48 ;  /* 0x000000500830723c */ /* 0x000fe80000001830 */
[----:B------:R-:W-:Y:S04]  /*2260*/  MUFU.TANH R102, R61 ;  /* 0x0000003d00667308 */ /* 0x000fe80000002400 */
[C---:B-1----:R-:W-:Y:S04]  /*2270*/  HMMA.16816.F32 R68, R20.reuse, R64, RZ ;  /* 0x000000401444723c */ /* 0x042fe800000018ff */
[----:B------:R-:W1:Y:S03]  /*2280*/  MUFU.TANH R88, R62 ;  /* 0x0000003e00587308 */ /* 0x000e660000002400 */
[----:B------:R-:W-:Y:S01]  /*2290*/  FMUL.FTZ R76, R76, c[0x0][0x2ec] ;  /* 0x0000bb004c4c7a20 */ /* 0x000fe20000410000 */
[----:B------:R-:W-:Y:S01]  /*22a0*/  HMMA.16816.F32 R64, R20, R66, RZ ;  /* 0x000000421440723c */ /* 0x000fe200000018ff */
[----:B------:R-:W-:-:S02]  /*22b0*/  FMUL.FTZ R77, R77, c[0x0][0x2ec] ;  /* 0x0000bb004d4d7a20 */ /* 0x000fc40000410000 */
[----:B------:R-:W-:Y:S01]  /*22c0*/  FMUL.FTZ R78, R78, c[0x0][0x2ec] ;  /* 0x0000bb004e4e7a20 */ /* 0x000fe20000410000 */
[----:B------:R1:W1:Y:S04]  /*22d0*/  MUFU.TANH R89, R63 ;  /* 0x0000003f00597308 */ /* 0x0002680000002400 */
[----:B------:R-:W-:Y:S04]  /*22e0*/  HMMA.16816.F32 R56, R12, R90, R56 ;  /* 0x0000005a0c38723c */ /* 0x000fe80000001838 */
[----:B------:R-:W-:Y:S04]  /*22f0*/  MUFU.TANH R108, R28 ;  /* 0x0000001c006c7308 */ /* 0x000fe80000002400 */
[----:B------:R-:W-:Y:S04]  /*2300*/  HMMA.16816.F32 R44, R16, R86, R44 ;  /* 0x00000056102c723c */ /* 0x000fe8000000182c */
[----:B------:R-:W2:Y:S04]  /*2310*/  MUFU.TANH R84, R29 ;  /* 0x0000001d00547308 */ /* 0x000ea80000002400 */
[C---:B-1----:R-:W-:Y:S04]  /*2320*/  HMMA.16816.F32 R60, R20.reuse, R36, RZ ;  /* 0x00000024143c723c */ /* 0x042fe800000018ff */
[----:B------:R1:W-:Y:S04]  /*2330*/  MUFU.TANH R110, R30 ;  /* 0x0000001e006e7308 */ /* 0x0003e80000002400 */
[----:B------:R-:W-:Y:S04]  /*2340*/  HMMA.16816.F32 R36, R20, R38, RZ ;  /* 0x000000261424723c */ /* 0x000fe800000018ff */
[----:B------:R-:W-:Y:S04]  /*2350*/  MUFU.TANH R109, R32 ;  /* 0x00000020006d7308 */ /* 0x000fe80000002400 */
[----:B------:R-:W-:Y:S01]  /*2360*/  HMMA.16816.F32 R68, R12, R72, R68 ;  /* 0x000000480c44723c */ /* 0x000fe20000001844 */
[----:B------:R-:W-:-:S02]  /*2370*/  FMUL.FTZ R44, R44, c[0x0][0x2ec] ;  /* 0x0000bb002c2c7a20 */ /* 0x000fc40000410000 */
[----:B------:R-:W-:Y:S01]  /*2380*/  FMUL.FTZ R86, R46, c[0x0][0x2ec] ;  /* 0x0000bb002e567a20 */ /* 0x000fe20000410000 */
[----:B------:R-:W-:Y:S01]  /*2390*/  MUFU.TANH R85, R33 ;  /* 0x0000002100557308 */ /* 0x000fe20000002400 */
[----:B------:R-:W-:Y:S02]  /*23a0*/  FMUL.FTZ R87, R47, c[0x0][0x2ec] ;  /* 0x0000bb002f577a20 */ /* 0x000fe40000410000 */
[----:B------:R-:W-:Y:S01]  /*23b0*/  FMUL.FTZ R72, R79, c[0x0][0x2ec] ;  /* 0x0000bb004f487a20 */ /* 0x000fe20000410000 */
[----:B-1----:R-:W-:Y:S01]  /*23c0*/  HMMA.16816.F32 R28, R20, R40, RZ ;  /* 0x00000028141c723c */ /* 0x002fe200000018ff */
[----:B------:R-:W-:-:S03]  /*23d0*/  FMUL.FTZ R79, R45, c[0x0][0x2ec] ;  /* 0x0000bb002d4f7a20 */ /* 0x000fc60000410000 */
[----:B------:R1:W-:Y:S04]  /*23e0*/  MUFU.TANH R112, R34 ;  /* 0x0000002200707308 */ /* 0x0003e80000002400 */
[----:B------:R-:W-:Y:S01]  /*23f0*/  HMMA.16816.F32 R20, R20, R42, RZ ;  /* 0x0000002a1414723c */ /* 0x000fe200000018ff */
[----:B------:R-:W2:Y:S03]  /*2400*/  LDSM.16.M88.4 R40, [R165+0x3000] ;  /* 0x00300000a528783b */ /* 0x000ea60000000200 */
[----:B------:R-:W2:Y:S04]  /*2410*/  MUFU.TANH R103, R103 ;  /* 0x0000006700677308 */ /* 0x000ea80000002400 */
[----:B------:R-:W-:Y:S01]  /*2420*/  HMMA.16816.F32 R48, R16, R52, R48 ;  /* 0x000000341030723c */ /* 0x000fe20000001830 */
[----:B-1----:R-:W1:Y:S03]  /*2430*/  LDSM.16.M88.4 R32, [R163+0x2800] ;  /* 0x00280000a320783b */ /* 0x002e660000000200 */
[----:B------:R-:W1:Y:S04]  /*2440*/  MUFU.TANH R111, R111 ;  /* 0x0000006f006f7308 */ /* 0x000e680000002400 */
[----:B------:R-:W-:Y:S01]  /*2450*/  HMMA.16816.F32 R80, R8, R82, R56 ;  /* 0x000000520850723c */ /* 0x000fe20000001838 */
[----:B------:R-:W3:Y:S03]  /*2460*/  LDSM.16.M88.4 R56, [R165+0x3800] ;  /* 0x00380000a538783b */ /* 0x000ee60000000200 */
[----:B------:R-:W1:Y:S04]  /*2470*/  MUFU.TANH R76, R76 ;  /* 0x0000004c004c7308 */ /* 0x000e680000002400 */
[----:B------:R-:W-:Y:S04]  /*2480*/  HMMA.16816.F32 R64, R12, R74, R64 ;  /* 0x0000004a0c40723c */ /* 0x000fe80000001840 */
[----:B------:R2:W-:Y:S04]  /*2490*/  MUFU.TANH R74, R44 ;  /* 0x0000002c004a7308 */ /* 0x0005e80000002400 */
[----:B------:R-:W-:-:S02]  /*24a0*/  FMUL.FTZ R48, R48, c[0x0][0x2ec] ;  /* 0x0000bb0030307a20 */ /* 0x000fc40000410000 */
[----:B------:R-:W-:Y:S02]  /*24b0*/  FMUL.FTZ R120, R49, c[0x0][0x2ec] ;  /* 0x0000bb0031787a20 */ /* 0x000fe40000410000 */
[----:B------:R-:W-:Y:S01]  /*24c0*/  FMUL.FTZ R123, R51, c[0x0][0x2ec] ;  /* 0x0000bb00337b7a20 */ /* 0x000fe20000410000 */
[----:B------:R1:W-:Y:S01]  /*24d0*/  MUFU.TANH R90, R48 ;  /* 0x00000030005a7308 */ /* 0x0003e20000002400 */
[----:B------:R-:W-:Y:S02]  /*24e0*/  FMUL.FTZ R50, R50, c[0x0][0x2ec] ;  /* 0x0000bb0032327a20 */ /* 0x000fe40000410000 */
[----:B------:R-:W-:Y:S01]  /*24f0*/  HMMA.16816.F32 R80, R16, R54, R80 ;  /* 0x000000361050723c */ /* 0x000fe20000001850 */
[----:B------:R-:W-:Y:S04]  /*2500*/  LDSM.16.M88.4 R52, [R163+0x3000] ;  /* 0x00300000a334783b */ /* 0x000fe80000000200 */
[----:B--2---:R-:W2:Y:S01]  /*2510*/  LDSM.16.M88.4 R44, [R100+0x2800] ;  /* 0x00280000642c783b */ /* 0x004ea20000000200 */
[----:B------:R-:W-:Y:S02]  /*2520*/  MUFU.TANH R77, R77 ;  /* 0x0000004d004d7308 */ /* 0x000fe40000002400 */
[----:B------:R-:W-:Y:S01]  /*2530*/  HMMA.16816.F32 R60, R12, R40, R60 ;  /* 0x000000280c3c723c */ /* 0x000fe2000000183c */
[----:B-1----:R-:W-:-:S05]  /*2540*/  IMAD.SHL.U32 R48, R24, 0x80, RZ ;  /* 0x0000008018307824 */ /* 0x002fca00078e00ff */
[----:B------:R-:W1:Y:S01]  /*2550*/  MUFU.TANH R78, R78 ;  /* 0x0000004e004e7308 */ /* 0x000e620000002400 */
[----:B------:R-:W-:Y:S01]  /*2560*/  LOP3.LUT R40, R27, 0xffffffe0, RZ, 0xc0, !PT ;  /* 0xffffffe01b287812 */ /* 0x000fe200078ec0ff */
[----:B------:R-:W-:Y:S01]  /*2570*/  HMMA.16816.F32 R68, R8, R32, R68 ;  /* 0x000000200844723c */ /* 0x000fe20000001844 */
[----:B------:R-:W-:-:S03]  /*2580*/  IMAD R27, R92, 0x10, R93 ;  /* 0x000000105c1b7824 */ /* 0x000fc600078e025d */
[C---:B------:R-:W-:Y:S02]  /*2590*/  IMAD.IADD R40, R25.reuse, 0x1, -R40 ;  /* 0x0000000119287824 */ /* 0x040fe400078e0a28 */
[----:B------:R-:W-:Y:S01]  /*25a0*/  IMAD.SHL.U32 R25, R25, 0x2, RZ ;  /* 0x0000000219197824 */ /* 0x000fe200078e00ff */
[----:B------:R-:W1:Y:S01]  /*25b0*/  MUFU.TANH R72, R72 ;  /* 0x0000004800487308 */ /* 0x000e620000002400 */
[----:B------:R-:W-:Y:S01]  /*25c0*/  HMMA.16816.F32 R64, R8, R34, R64 ;  /* 0x000000220840723c */ /* 0x000fe20000001840 */
[----:B------:R-:W-:Y:S01]  /*25d0*/  SHF.R.S32.HI R33, RZ, 0x1f, R40 ;  /* 0x0000001fff217819 */ /* 0x000fe20000011428 */
[----:B------:R-:W-:Y:S01]  /*25e0*/  FMUL.FTZ R82, R82, c[0x0][0x2ec] ;  /* 0x0000bb0052527a20 */ /* 0x000fe20000410000 */
[----:B------:R-:W-:Y:S01]  /*25f0*/  LOP3.LUT R51, R48, 0x6, R25, 0xf8, !PT ;  /* 0x0000000630337812 */ /* 0x000fe200078ef819 */
[----:B------:R-:W-:Y:S01]  /*2600*/  FMUL.FTZ R80, R80, c[0x0][0x2ec] ;  /* 0x0000bb0050507a20 */ /* 0x000fe20000410000 */
[----:B------:R-:W-:Y:S01]  /*2610*/  LEA.HI R174, R33, R40, RZ, 0x2 ;  /* 0x0000002821ae7211 */ /* 0x000fe200078f10ff */
[----:B------:R-:W-:Y:S01]  /*2620*/  FMUL.FTZ R83, R83, c[0x0][0x2ec] ;  /* 0x0000bb0053537a20 */ /* 0x000fe20000410000 */
[C---:B------:R-:W-:Y:S01]  /*2630*/  IADD3 R32, R51.reuse, -0x7f, RZ ;  /* 0xffffff8133207810 */ /* 0x040fe20007ffe0ff */
[----:B------:R-:W-:Y:S01]  /*2640*/  HMMA.16816.F32 R36, R12, R42, R36 ;  /* 0x0000002a0c24723c */ /* 0x000fe20000001824 */
[----:B------:R-:W-:Y:S01]  /*2650*/  SHF.R.S32.HI R174, RZ, 0x2, R174 ;  /* 0x00000002ffae7819 */ /* 0x000fe200000114ae */
[----:B------:R1:W-:Y:S01]  /*2660*/  MUFU.TANH R119, R82 ;  /* 0x0000005200777308 */ /* 0x0003e20000002400 */
[----:B------:R-:W-:-:S02]  /*2670*/  IADD3 R40, R51, -0x70, RZ ;  /* 0xffffff9033287810 */ /* 0x000fc40007ffe0ff */
[----:B------:R-:W-:-:S03]  /*2680*/  IADD3 R27, R27, 0x1, R174 ;  /* 0x000000011b1b7810 */ /* 0x000fc60007ffe0ae */
[----:B---3--:R-:W-:Y:S01]  /*2690*/  HMMA.16816.F32 R28, R12, R56, R28 ;  /* 0x000000380c1c723c */ /* 0x008fe2000000181c */
[----:B------:R-:W-:Y:S01]  /*26a0*/  IADD3 R27, R26, -c[0x0][0x214], R27 ;  /* 0x800085001a1b7a10 */ /* 0x000fe20007ffe01b */
[----:B------:R3:W-:Y:S03]  /*26b0*/  MUFU.TANH R116, R80 ;  /* 0x0000005000747308 */ /* 0x0007e60000002400 */
[----:B------:R-:W-:-:S03]  /*26c0*/  IADD3 R49, R27, c[0x0][0x2e8], RZ ;  /* 0x0000ba001b317a10 */ /* 0x000fc60007ffe0ff */
[----:B--2---:R-:W-:Y:S01]  /*26d0*/  HMMA.16816.F32 R68, R16, R44, R68 ;  /* 0x0000002c1044723c */ /* 0x004fe20000001844 */
[C---:B------:R-:W-:Y:S01]  /*26e0*/  IADD3 R27, R49.reuse, 0x8, RZ ;  /* 0x00000008311b7810 */ /* 0x040fe20007ffe0ff */
[----:B------:R-:W-:Y:S01]  /*26f0*/  MUFU.TANH R79, R79 ;  /* 0x0000004f004f7308 */ /* 0x000fe20000002400 */
[-C--:B------:R-:W-:Y:S02]  /*2700*/  IMNMX R49, R49, R26.reuse, PT ;  /* 0x0000001a31317217 */ /* 0x080fe40003800200 */
[----:B------:R-:W-:Y:S02]  /*2710*/  IMNMX R27, R27, R26, PT ;  /* 0x0000001a1b1b7217 */ /* 0x000fe40003800200 */
[----:B------:R-:W-:Y:S01]  /*2720*/  IADD3 R26, R51, -0x80, RZ ;  /* 0xffffff80331a7810 */ /* 0x000fe20007ffe0ff */
[----:B------:R-:W-:Y:S01]  /*2730*/  HMMA.16816.F32 R60, R8, R52, R60 ;  /* 0x00000034083c723c */ /* 0x000fe2000000183c */
[C---:B------:R-:W-:Y:S01]  /*2740*/  ISETP.GE.AND P0, PT, R32.reuse, R49, PT ;  /* 0x000000312000720c */ /* 0x040fe20003f06270 */
[----:B------:R-:W-:Y:S01]  /*2750*/  FMUL.FTZ R45, R81, c[0x0][0x2ec] ;  /* 0x0000bb00512d7a20 */ /* 0x000fe20000410000 */
[----:B------:R-:W-:Y:S01]  /*2760*/  ISETP.GE.AND P5, PT, R32, R27, PT ;  /* 0x0000001b2000720c */ /* 0x000fe20003fa6270 */
[----:B------:R-:W2:Y:S01]  /*2770*/  MUFU.TANH R86, R86 ;  /* 0x0000005600567308 */ /* 0x000ea20000002400 */
[----:B------:R-:W-:-:S02]  /*2780*/  ISETP.GE.AND P1, PT, R26, R49, PT ;  /* 0x000000311a00720c */ /* 0x000fc40003f26270 */
[----:B------:R-:W-:Y:S01]  /*2790*/  ISETP.GE.AND P2, PT, R26, R27, PT ;  /* 0x0000001b1a00720c */ /* 0x000fe20003f46270 */
[----:B------:R-:W-:Y:S01]  /*27a0*/  HMMA.16816.F32 R20, R12, R58, R20 ;  /* 0x0000003a0c14723c */ /* 0x000fe20000001814 */
[----:B------:R-:W-:Y:S02]  /*27b0*/  IADD3 R32, R51, -0x77, RZ ;  /* 0xffffff8933207810 */ /* 0x000fe40007ffe0ff */
[----:B------:R-:W-:Y:S01]  /*27c0*/  FSEL R0, R0, -INF , !P1 ;  /* 0xff80000000007808 */ /* 0x000fe20004800000 */
[----:B------:R-:W1:Y:S01]  /*27d0*/  MUFU.TANH R87, R87 ;  /* 0x0000005700577308 */ /* 0x000e620000002400 */
[----:B------:R-:W-:Y:S02]  /*27e0*/  FSEL R95, R95, -INF , !P2 ;  /* 0xff8000005f5f7808 */ /* 0x000fe40005000000 */
[C---:B------:R-:W-:Y:S01]  /*27f0*/  ISETP.GE.AND P1, PT, R32.reuse, R49, PT ;  /* 0x000000312000720c */ /* 0x040fe20003f26270 */
[----:B------:R-:W-:Y:S01]  /*2800*/  FMUL.FTZ R124, R69, c[0x0][0x2ec] ;  /* 0x0000bb00457c7a20 */ /* 0x000fe20000410000 */
[----:B------:R-:W-:Y:S01]  /*2810*/  ISETP.GE.AND P2, PT, R32, R27, PT ;  /* 0x0000001b2000720c */ /* 0x000fe20003f46270 */
[----:B------:R-:W-:Y:S01]  /*2820*/  FMUL.FTZ R126, R68, c[0x0][0x2ec] ;  /* 0x0000bb00447e7a20 */ /* 0x000fe20000410000 */
[----:B------:R-:W2:Y:S01]  /*2830*/  LDSM.16.M88.4 R32, [R100+0x3000] ;  /* 0x003000006420783b */ /* 0x000ea20000000200 */
[----:B------:R-:W-:Y:S01]  /*2840*/  IADD3 R26, R51, -0x78, RZ ;  /* 0xffffff88331a7810 */ /* 0x000fe20007ffe0ff */
[----:B------:R-:W-:Y:S01]  /*2850*/  FMUL.FTZ R117, R70, c[0x0][0x2ec] ;  /* 0x0000bb0046757a20 */ /* 0x000fe20000410000 */
[----:B----4-:R-:W-:Y:S01]  /*2860*/  FSEL R44, R2, -INF , !P0 ;  /* 0xff800000022c7808 */ /* 0x010fe20004000000 */
[----:B------:R-:W-:Y:S01]  /*2870*/  HMMA.16816.F32 R36, R8, R54, R36 ;  /* 0x000000360824723c */ /* 0x000fe20000001824 */
[C---:B------:R-:W-:Y:S01]  /*2880*/  ISETP.GE.AND P4, PT, R26.reuse, R49, PT ;  /* 0x000000311a00720c */ /* 0x040fe20003f86270 */
[----:B------:R4:W1:Y:S01]  /*2890*/  MUFU.TANH R115, R50 ;  /* 0x0000003200737308 */ /* 0x0008620000002400 */
[----:B------:R-:W-:Y:S01]  /*28a0*/  ISETP.GE.AND P3, PT, R26, R27, PT ;  /* 0x0000001b1a00720c */ /* 0x000fe20003f66270 */
[----:B------:R-:W-:Y:S01]  /*28b0*/  FMUL.FTZ R71, R71, c[0x0][0x2ec] ;  /* 0x0000bb0047477a20 */ /* 0x000fe20000410000 */
[----:B-----5:R-:W-:-:S02]  /*28c0*/  FSEL R94, R94, -INF , !P5 ;  /* 0xff8000005e5e7808 */ /* 0x020fc40006800000 */
[----:B------:R-:W-:Y:S01]  /*28d0*/  IADD3 R26, R51, -0x6f, RZ ;  /* 0xffffff91331a7810 */ /* 0x000fe20007ffe0ff */
[----:B------:R-:W-:Y:S01]  /*28e0*/  HMMA.16816.F32 R64, R16, R46, R64 ;  /* 0x0000002e1040723c */ /* 0x000fe20000001840 */
[C---:B------:R-:W-:Y:S01]  /*28f0*/  ISETP.GE.AND P0, PT, R40.reuse, R49, PT ;  /* 0x000000312800720c */ /* 0x040fe20003f06270 */
[----:B------:R-:W5:Y:S01]  /*2900*/  MUFU.TANH R120, R120 ;  /* 0x0000007800787308 */ /* 0x000f620000002400 */
[----:B------:R-:W-:Y:S02]  /*2910*/  ISETP.GE.AND P5, PT, R40, R27, PT ;  /* 0x0000001b2800720c */ /* 0x000fe40003fa6270 */
[----:B------:R-:W3:Y:S01]  /*2920*/  LDSM.16.M88.4 R40, [R163+0x3800] ;  /* 0x00380000a328783b */ /* 0x000ee20000000200 */
[----:B------:R-:W-:Y:S02]  /*2930*/  FSEL R96, R96, -INF , !P4 ;  /* 0xff80000060607808 */ /* 0x000fe40006000000 */
[----:B------:R-:W-:Y:S02]  /*2940*/  FSEL R99, R99, -INF , !P3 ;  /* 0xff80000063637808 */ /* 0x000fe40005800000 */
[C---:B------:R-:W-:Y:S01]  /*2950*/  ISETP.GE.AND P4, PT, R26.reuse, R49, PT ;  /* 0x000000311a00720c */ /* 0x040fe20003f86270 */
[----:B------:R-:W2:Y:S01]  /*2960*/  MUFU.TANH R123, R123 ;  /* 0x0000007b007b7308 */ /* 0x000ea20000002400 */
[----:B------:R-:W-:-:S02]  /*2970*/  ISETP.GE.AND P3, PT, R26, R27, PT ;  /* 0x0000001b1a00720c */ /* 0x000fc40003f66270 */
[----:B------:R-:W-:Y:S02]  /*2980*/  IADD3 R26, R51, -0x68, RZ ;  /* 0xffffff98331a7810 */ /* 0x000fe40007ffe0ff */
[----:B-1----:R-:W-:Y:S02]  /*2990*/  FSEL R82, R97, -INF , !P1 ;  /* 0xff80000061527808 */ /* 0x002fe40004800000 */
[----:B------:R-:W-:Y:S01]  /*29a0*/  FSEL R69, R98, -INF , !P2 ;  /* 0xff80000062457808 */ /* 0x000fe20005000000 */
[----:B------:R-:W1:Y:S01]  /*29b0*/  MUFU.TANH R126, R126 ;  /* 0x0000007e007e7308 */ /* 0x000e620000002400 */
[C---:B------:R-:W-:Y:S02]  /*29c0*/  ISETP.GE.AND P1, PT, R26.reuse, R49, PT ;  /* 0x000000311a00720c */ /* 0x040fe40003f26270 */
[----:B------:R-:W-:Y:S02]  /*29d0*/  ISETP.GE.AND P2, PT, R26, R27, PT ;  /* 0x0000001b1a00720c */ /* 0x000fe40003f46270 */
[----:B------:R-:W-:Y:S01]  /*29e0*/  IADD3 R2, R51, -0x67, RZ ;  /* 0xffffff9933027810 */ /* 0x000fe20007ffe0ff */
[----:B------:R-:W-:Y:S01]  /*29f0*/  FMUL.FTZ R67, R67, c[0x0][0x2ec] ;  /* 0x0000bb0043437a20 */ /* 0x000fe20000410000 */
[----:B------:R-:W-:Y:S01]  /*2a00*/  IADD3 R26, R51, -0x60, RZ ;  /* 0xffffffa0331a7810 */ /* 0x000fe20007ffe0ff */
[----:B------:R-:W1:Y:S01]  /*2a10*/  MUFU.TANH R117, R117 ;  /* 0x0000007500757308 */ /* 0x000e620000002400 */
[----:B------:R-:W-:Y:S01]  /*2a20*/  FSEL R68, R101, -INF , !P0 ;  /* 0xff80000065447808 */ /* 0x000fe20004000000 */
[C---:B--2---:R-:W-:Y:S01]  /*2a30*/  HMMA.16816.F32 R60, R16.reuse, R32, R60 ;  /* 0x00000020103c723c */ /* 0x044fe2000000183c */
[----:B------:R-:W-:Y:S01]  /*2a40*/  FSEL R75, R88, -INF , !P5 ;  /* 0xff800000584b7808 */ /* 0x000fe20006800000 */
[----:B------:R-:W-:Y:S01]  /*2a50*/  FMUL.FTZ R64, R64, c[0x0][0x2ec] ;  /* 0x0000bb0040407a20 */ /* 0x000fe20000410000 */
[----:B------:R-:W-:Y:S01]  /*2a60*/  FSEL R70, R102, -INF , !P4 ;  /* 0xff80000066467808 */ /* 0x000fe20006000000 */
[----:B------:R-:W-:Y:S01]  /*2a70*/  FMUL.FTZ R65, R65, c[0x0][0x2ec] ;  /* 0x0000bb0041417a20 */ /* 0x000fe20000410000 */
[----:B------:R-:W-:Y:S01]  /*2a80*/  FSEL R81, R89, -INF , !P3 ;  /* 0xff80000059517808 */ /* 0x000fe20005800000 */
[----:B------:R-:W2:Y:S01]  /*2a90*/  MUFU.TANH R45, R45 ;  /* 0x0000002d002d7308 */ /* 0x000ea20000002400 */
[C---:B------:R-:W-:Y:S01]  /*2aa0*/  ISETP.GE.AND P0, PT, R2.reuse, R49, PT ;  /* 0x000000310200720c */ /* 0x040fe20003f06270 */
[----:B------:R-:W-:Y:S01]  /*2ab0*/  HMMA.16816.F32 R36, R16, R34, R36 ;  /* 0x000000221024723c */ /* 0x000fe20000001824 */
[----:B------:R-:W-:-:S02]  /*2ac0*/  ISETP.GE.AND P5, PT, R2, R27, PT ;  /* 0x0000001b0200720c */ /* 0x000fc40003fa6270 */
[C---:B------:R-:W-:Y:S02]  /*2ad0*/  ISETP.GE.AND P4, PT, R26.reuse, R49, PT ;  /* 0x000000311a00720c */ /* 0x040fe40003f86270 */
[----:B------:R-:W-:Y:S01]  /*2ae0*/  ISETP.GE.AND P3, PT, R26, R27, PT ;  /* 0x0000001b1a00720c */ /* 0x000fe20003f66270 */
[----:B------:R-:W1:Y:S01]  /*2af0*/  MUFU.TANH R121, R83 ;  /* 0x0000005300797308 */ /* 0x000e620000002400 */
[C---:B------:R-:W-:Y:S01]  /*2b00*/  IADD3 R2, R51.reuse, -0x5f, RZ ;  /* 0xffffffa133027810 */ /* 0x040fe20007ffe0ff */
[C---:B---3--:R-:W-:Y:S01]  /*2b10*/  HMMA.16816.F32 R28, R8.reuse, R40, R28 ;  /* 0x00000028081c723c */ /* 0x048fe2000000181c */
[----:B------:R-:W-:Y:S02]  /*2b20*/  IADD3 R26, R51, -0x58, RZ ;  /* 0xffffffa8331a7810 */ /* 0x000fe40007ffe0ff */
[----:B------:R-:W-:Y:S02]  /*2b30*/  FSEL R80, R105, -INF , !P1 ;  /* 0xff80000069507808 */ /* 0x000fe40004800000 */
[----:B------:R-:W-:Y:S01]  /*2b40*/  FSEL R25, R107, -INF , !P2 ;  /* 0xff8000006b197808 */ /* 0x000fe20005000000 */
[----:B------:R-:W3:Y:S01]  /*2b50*/  MUFU.TANH R124, R124 ;  /* 0x0000007c007c7308 */ /* 0x000ee20000002400 */
[----:B------:R-:W-:Y:S01]  /*2b60*/  FSEL R32, R104, -INF , !P0 ;  /* 0xff80000068207808 */ /* 0x000fe20004000000 */
[----:B------:R-:W-:Y:S01]  /*2b70*/  HMMA.16816.F32 R20, R8, R42, R20 ;  /* 0x0000002a0814723c */ /* 0x000fe20000001814 */
[----:B------:R-:W-:Y:S01]  /*2b80*/  FSEL R73, R106, -INF , !P5 ;  /* 0xff8000006a497808 */ /* 0x000fe20006800000 */
[----:B------:R-:W-:Y:S01]  /*2b90*/  FMUL.FTZ R114, R60, c[0x0][0x2ec] ;  /* 0x0000bb003c727a20 */ /* 0x000fe20000410000 */
[----:B------:R-:W-:Y:S01]  /*2ba0*/  ISETP.GE.AND P1, PT, R2, R49, PT ;  /* 0x000000310200720c */ /* 0x000fe20003f26270 */
[----:B------:R-:W-:Y:S01]  /*2bb0*/  FMUL.FTZ R101, R62, c[0x0][0x2ec] ;  /* 0x0000bb003e657a20 */ /* 0x000fe20000410000 */
[----:B------:R-:W-:Y:S01]  /*2bc0*/  ISETP.GE.AND P2, PT, R2, R27, PT ;  /* 0x0000001b0200720c */ /* 0x000fe20003f46270 */
[----:B------:R-:W1:Y:S01]  /*2bd0*/  MUFU.TANH R113, R71 ;  /* 0x0000004700717308 */ /* 0x000e620000002400 */
[C---:B------:R-:W-:Y:S01]  /*2be0*/  ISETP.GE.AND P0, PT, R26.reuse, R49, PT ;  /* 0x000000311a00720c */ /* 0x040fe20003f06270 */
[----:B------:R-:W-:Y:S01]  /*2bf0*/  FMUL.FTZ R63, R63, c[0x0][0x2ec] ;  /* 0x0000bb003f3f7a20 */ /* 0x000fe20000410000 */
[----:B------:R-:W-:Y:S01]  /*2c00*/  ISETP.GE.AND P5, PT, R26, R27, PT ;  /* 0x0000001b1a00720c */ /* 0x000fe20003fa6270 */
[----:B------:R-:W-:Y:S01]  /*2c10*/  FMUL.FTZ R61, R61, c[0x0][0x2ec] ;  /* 0x0000bb003d3d7a20 */ /* 0x000fe20000410000 */
[----:B------:R-:W-:Y:S01]  /*2c20*/  IADD3 R14, R51, -0x50, RZ ;  /* 0xffffffb0330e7810 */ /* 0x000fe20007ffe0ff */
[----:B------:R-:W-:Y:S01]  /*2c30*/  FMUL.FTZ R37, R37, c[0x0][0x2ec] ;  /* 0x0000bb0025257a20 */ /* 0x000fe20000410000 */
[----:B------:R-:W-:Y:S01]  /*2c40*/  IADD3 R12, R51, -0x4f, RZ ;  /* 0xffffffb1330c7810 */ /* 0x000fe20007ffe0ff */
[----:B------:R-:W-:Y:S01]  /*2c50*/  MUFU.TANH R122, R64 ;  /* 0x00000040007a7308 */ /* 0x000fe20000002400 */
[----:B------:R-:W-:Y:S01]  /*2c60*/  FSEL R52, R84, -INF , !P1 ;  /* 0xff80000054347808 */ /* 0x000fe20004800000 */
[----:B------:R-:W-:Y:S01]  /*2c70*/  FMUL.FTZ R38, R38, c[0x0][0x2ec] ;  /* 0x0000bb0026267a20 */ /* 0x000fe20000410000 */
[----:B------:R-:W-:Y:S01]  /*2c80*/  FSEL R59, R103, -INF , !P2 ;  /* 0xff800000673b7808 */ /* 0x000fe20005000000 */
[----:B------:R-:W-:Y:S01]  /*2c90*/  FMUL.FTZ R36, R36, c[0x0][0x2ec] ;  /* 0x0000bb0024247a20 */ /* 0x000fe20000410000 */
[----:B------:R-:W-:Y:S01]  /*2ca0*/  FSEL R26, R109, -INF , !P0 ;  /* 0xff8000006d1a7808 */ /* 0x000fe20004000000 */
[----:B------:R-:W-:Y:S01]  /*2cb0*/  FMUL.FTZ R39, R39, c[0x0][0x2ec] ;  /* 0x0000bb0027277a20 */ /* 0x000fe20000410000 */
[----:B------:R-:W-:Y:S01]  /*2cc0*/  FSEL R55, R112, -INF , !P5 ;  /* 0xff80000070377808 */ /* 0x000fe20006800000 */
[----:B------:R1:W-:Y:S01]  /*2cd0*/  MUFU.TANH R109, R67 ;  /* 0x00000043006d7308 */ /* 0x0003e20000002400 */
[----:B------:R-:W-:-:S02]  /*2ce0*/  ISETP.GE.AND P1, PT, R14, R49, PT ;  /* 0x000000310e00720c */ /* 0x000fc40003f26270 */
[----:B------:R-:W-:Y:S02]  /*2cf0*/  ISETP.GE.AND P2, PT, R14, R27, PT ;  /* 0x0000001b0e00720c */ /* 0x000fe40003f46270 */
[C---:B------:R-:W-:Y:S02]  /*2d00*/  ISETP.GE.AND P0, PT, R12.reuse, R49, PT ;  /* 0x000000310c00720c */ /* 0x040fe40003f06270 */
[----:B------:R-:W-:Y:S01]  /*2d10*/  ISETP.GE.AND P5, PT, R12, R27, PT ;  /* 0x0000001b0c00720c */ /* 0x000fe20003fa6270 */
[----:B------:R-:W-:Y:S01]  /*2d20*/  MUFU.TANH R118, R65 ;  /* 0x0000004100767308 */ /* 0x000fe20000002400 */
[----:B------:R-:W2:Y:S01]  /*2d30*/  LDSM.16.M88.4 R12, [R100+0x3800] ;  /* 0x00380000640c783b */ /* 0x000ea20000000200 */
[----:B------:R-:W-:Y:S01]  /*2d40*/  IADD3 R2, R51, -0x57, RZ ;  /* 0xffffffa933027810 */ /* 0x000fe20007ffe0ff */
[----:B------:R-:W-:-:S04]  /*2d50*/  DEPBAR.LE SB0, 0x0 ;  /* 0x000080000000791a */ /* 0x000fc80000000000 */
[----:B------:R-:W-:Y:S01]  /*2d60*/  FSEL R128, R108, -INF , !P4 ;  /* 0xff8000006c807808 */ /* 0x000fe20006000000 */
[----:B------:R-:W-:Y:S01]  /*2d70*/  MUFU.TANH R101, R101 ;  /* 0x0000006500657308 */ /* 0x000fe20000002400 */
[----:B------:R-:W-:Y:S02]  /*2d80*/  FSEL R53, R110, -INF , !P3 ;  /* 0xff8000006e357808 */ /* 0x000fe40005800000 */
[C---:B------:R-:W-:Y:S02]  /*2d90*/  ISETP.GE.AND P4, PT, R2.reuse, R49, PT ;  /* 0x000000310200720c */ /* 0x040fe40003f86270 */
[----:B------:R-:W-:Y:S01]  /*2da0*/  ISETP.GE.AND P3, PT, R2, R27, PT ;  /* 0x0000001b0200720c */ /* 0x000fe20003f66270 */
[----:B------:R-:W-:Y:S01]  /*2db0*/  FMUL.FTZ R2, R66, c[0x0][0x2ec] ;  /* 0x0000bb0042027a20 */ /* 0x000fe20000410000 */
[C---:B------:R-:W-:Y:S01]  /*2dc0*/  IADD3 R46, R51.reuse, -0x48, RZ ;  /* 0xffffffb8332e7810 */ /* 0x040fe20007ffe0ff */
[----:B------:R-:W-:Y:S01]  /*2dd0*/  MUFU.TANH R65, R63 ;  /* 0x0000003f00417308 */ /* 0x000fe20000002400 */
[----:B------:R-:W-:-:S02]  /*2de0*/  IADD3 R34, R51, -0x47, RZ ;  /* 0xffffffb933227810 */ /* 0x000fc40007ffe0ff */
[----:B------:R-:W-:Y:S02]  /*2df0*/  IADD3 R40, R51, -0x40, RZ ;  /* 0xffffffc033287810 */ /* 0x000fe40007ffe0ff */
[----:B----4-:R-:W-:Y:S02]  /*2e00*/  FSEL R50, R85, -INF , !P4 ;  /* 0xff80000055327808 */ /* 0x010fe40006000000 */
[----:B------:R-:W-:Y:S01]  /*2e10*/  FSEL R57, R111, -INF , !P3 ;  /* 0xff8000006f397808 */ /* 0x000fe20005800000 */
[----:B------:R-:W4:Y:S01]  /*2e20*/  MUFU.TANH R2, R2 ;  /* 0x0000000200027308 */ /* 0x000f220000002400 */
[----:B------:R-:W-:Y:S02]  /*2e30*/  FSEL R60, R76, -INF , !P1 ;  /* 0xff8000004c3c7808 */ /* 0x000fe40004800000 */
[----:B------:R-:W-:Y:S02]  /*2e40*/  FSEL R107, R78, -INF , !P2 ;  /* 0xff8000004e6b7808 */ /* 0x000fe40005000000 */
[----:B------:R-:W-:-:S02]  /*2e50*/  FSEL R66, R77, -INF , !P0 ;  /* 0xff8000004d427808 */ /* 0x000fc40004000000 */
[----:B-1----:R-:W-:Y:S01]  /*2e60*/  FSEL R67, R72, -INF , !P5 ;  /* 0xff80000048437808 */ /* 0x002fe20006800000 */
[----:B------:R-:W-:Y:S01]  /*2e70*/  MUFU.TANH R112, R61 ;  /* 0x0000003d00707308 */ /* 0x000fe20000002400 */
[C---:B------:R-:W-:Y:S02]  /*2e80*/  ISETP.GE.AND P4, PT, R46.reuse, R49, PT ;  /* 0x000000312e00720c */ /* 0x040fe40003f86270 */
[----:B------:R-:W-:Y:S02]  /*2e90*/  ISETP.GE.AND P3, PT, R46, R27, PT ;  /* 0x0000001b2e00720c */ /* 0x000fe40003f66270 */
[C---:B------:R-:W-:Y:S02]  /*2ea0*/  ISETP.GE.AND P1, PT, R34.reuse, R49, PT ;  /* 0x000000312200720c */ /* 0x040fe40003f26270 */
[----:B------:R-:W-:Y:S01]  /*2eb0*/  ISETP.GE.AND P2, PT, R34, R27, PT ;  /* 0x0000001b2200720c */ /* 0x000fe20003f46270 */
[----:B------:R-:W-:Y:S01]  /*2ec0*/  MUFU.TANH R114, R114 ;  /* 0x0000007200727308 */ /* 0x000fe20000002400 */
[----:B--2---:R-:W-:Y:S01]  /*2ed0*/  HMMA.16816.F32 R28, R16, R12, R28 ;  /* 0x0000000c101c723c */ /* 0x004fe2000000181c */
[----:B------:R-:W-:-:S02]  /*2ee0*/  ISETP.GE.AND P0, PT, R40, R49, PT ;  /* 0x000000312800720c */ /* 0x000fc40003f06270 */
[----:B------:R-:W-:Y:S02]  /*2ef0*/  ISETP.GE.AND P5, PT, R40, R27, PT ;  /* 0x0000001b2800720c */ /* 0x000fe40003fa6270 */
[C---:B------:R-:W-:Y:S02]  /*2f00*/  IADD3 R34, R51.reuse, -0x3f, RZ ;  /* 0xffffffc133227810 */ /* 0x040fe40007ffe0ff */
[C---:B------:R-:W-:Y:S01]  /*2f10*/  IADD3 R10, R51.reuse, -0x38, RZ ;  /* 0xffffffc8330a7810 */ /* 0x040fe20007ffe0ff */
[----:B------:R-:W-:Y:S01]  /*2f20*/  HMMA.16816.F32 R20, R16, R14, R20 ;  /* 0x0000000e1014723c */ /* 0x000fe20000001814 */
[----:B------:R-:W-:Y:S01]  /*2f30*/  IADD3 R8, R51, -0x37, RZ ;  /* 0xffffffc933087810 */ /* 0x000fe20007ffe0ff */
[----:B------:R-:W-:Y:S01]  /*2f40*/  MUFU.TANH R104, R37 ;  /* 0x0000002500687308 */ /* 0x000fe20000002400 */
[----:B------:R-:W-:Y:S02]  /*2f50*/  FSEL R62, R74, -INF , !P4 ;  /* 0xff8000004a3e7808 */ /* 0x000fe40006000000 */
[----:B------:R-:W-:-:S02]  /*2f60*/  FSEL R103, R86, -INF , !P3 ;  /* 0xff80000056677808 */ /* 0x000fc40005800000 */
[----:B------:R-:W-:Y:S02]  /*2f70*/  FSEL R64, R79, -INF , !P1 ;  /* 0xff8000004f407808 */ /* 0x000fe40004800000 */
[----:B------:R-:W-:Y:S01]  /*2f80*/  FSEL R105, R87, -INF , !P2 ;  /* 0xff80000057697808 */ /* 0x000fe20005000000 */
[----:B------:R-:W-:Y:S01]  /*2f90*/  MUFU.TANH R63, R38 ;  /* 0x00000026003f7308 */ /* 0x000fe20000002400 */
[----:B------:R-:W-:Y:S02]  /*2fa0*/  FSEL R108, R90, -INF , !P0 ;  /* 0xff8000005a6c7808 */ /* 0x000fe40004000000 */
[----:B------:R-:W-:Y:S02]  /*2fb0*/  FSEL R115, R115, -INF , !P5 ;  /* 0xff80000073737808 */ /* 0x000fe40006800000 */
[----:B------:R-:W-:Y:S01]  /*2fc0*/  ISETP.GE.AND P4, PT, R34, R49, PT ;  /* 0x000000312200720c */ /* 0x000fe20003f86270 */
[----:B------:R-:W-:Y:S01]  /*2fd0*/  FMUL.FTZ R28, R28, c[0x0][0x2ec] ;  /* 0x0000bb001c1c7a20 */ /* 0x000fe20000410000 */
[----:B------:R-:W-:Y:S01]  /*2fe0*/  ISETP.GE.AND P3, PT, R34, R27, PT ;  /* 0x0000001b2200720c */ /* 0x000fe20003f66270 */
[----:B------:R-:W-:Y:S01]  /*2ff0*/  FMUL.FTZ R29, R29, c[0x0][0x2ec] ;  /* 0x0000bb001d1d7a20 */ /* 0x000fe20000410000 */
[C---:B------:R-:W-:Y:S01]  /*3000*/  ISETP.GE.AND P1, PT, R10.reuse, R49, PT ;  /* 0x000000310a00720c */ /* 0x040fe20003f26270 */
[----:B------:R-:W1:Y:S01]  /*3010*/  MUFU.TANH R58, R28 ;  /* 0x0000001c003a7308 */ /* 0x000e620000002400 */
[----:B------:R-:W-:Y:S01]  /*3020*/  ISETP.GE.AND P2, PT, R10, R27, PT ;  /* 0x0000001b0a00720c */ /* 0x000fe20003f46270 */
[----:B------:R-:W-:Y:S01]  /*3030*/  FMUL.FTZ R30, R30, c[0x0][0x2ec] ;  /* 0x0000bb001e1e7a20 */ /* 0x000fe20000410000 */
[C---:B------:R-:W-:Y:S01]  /*3040*/  ISETP.GE.AND P0, PT, R8.reuse, R49, PT ;  /* 0x000000310800720c */ /* 0x040fe20003f06270 */
[----:B------:R-:W-:Y:S01]  /*3050*/  FMUL.FTZ R31, R31, c[0x0][0x2ec] ;  /* 0x0000bb001f1f7a20 */ /* 0x000fe20000410000 */
[----:B------:R-:W-:Y:S01]  /*3060*/  ISETP.GE.AND P5, PT, R8, R27, PT ;  /* 0x0000001b0800720c */ /* 0x000fe20003fa6270 */
[----:B------:R-:W-:Y:S01]  /*3070*/  FMUL.FTZ R20, R20, c[0x0][0x2ec] ;  /* 0x0000bb0014147a20 */ /* 0x000fe20000410000 */
[C---:B------:R-:W-:Y:S01]  /*3080*/  IADD3 R10, R51.reuse, -0x30, RZ ;  /* 0xffffffd0330a7810 */ /* 0x040fe20007ffe0ff */
[----:B------:R-:W2:Y:S01]  /*3090*/  MUFU.TANH R56, R29 ;  /* 0x0000001d00387308 */ /* 0x000ea20000002400 */
[----:B------:R-:W-:Y:S01]  /*30a0*/  IADD3 R8, R51, -0x2f, RZ ;  /* 0xffffffd133087810 */ /* 0x000fe20007ffe0ff */
[----:B------:R-:W-:Y:S01]  /*30b0*/  FMUL.FTZ R21, R21, c[0x0][0x2ec] ;  /* 0x0000bb0015157a20 */ /* 0x000fe20000410000 */
[----:B-----5:R-:W-:Y:S01]  /*30c0*/  FSEL R120, R120, -INF , !P4 ;  /* 0xff80000078787808 */ /* 0x020fe20006000000 */
[----:B------:R-:W-:Y:S01]  /*30d0*/  FMUL.FTZ R22, R22, c[0x0][0x2ec] ;  /* 0x0000bb0016167a20 */ /* 0x000fe20000410000 */
[----:B------:R-:W-:-:S02]  /*30e0*/  FSEL R123, R123, -INF , !P3 ;  /* 0xff8000007b7b7808 */ /* 0x000fc40005800000 */
[----:B------:R-:W-:Y:S01]  /*30f0*/  FSEL R116, R116, -INF , !P1 ;  /* 0xff80000074747808 */ /* 0x000fe20004800000 */
[----:B------:R-:W5:Y:S01]  /*3100*/  MUFU.TANH R106, R36 ;  /* 0x00000024006a7308 */ /* 0x000f620000002400 */
[----:B------:R-:W-:Y:S02]  /*3110*/  FSEL R119, R119, -INF , !P2 ;  /* 0xff80000077777808 */ /* 0x000fe40005000000 */
[C---:B------:R-:W-:Y:S02]  /*3120*/  ISETP.GE.AND P4, PT, R10.reuse, R49, PT ;  /* 0x000000310a00720c */ /* 0x040fe40003f86270 */
[----:B------:R-:W-:Y:S02]  /*3130*/  ISETP.GE.AND P3, PT, R10, R27, PT ;  /* 0x0000001b0a00720c */ /* 0x000fe40003f66270 */
[C---:B------:R-:W-:Y:S01]  /*3140*/  ISETP.GE.AND P1, PT, R8.reuse, R49, PT ;  /* 0x000000310800720c */ /* 0x040fe20003f26270 */
[----:B------:R-:W1:Y:S01]  /*3150*/  MUFU.TANH R61, R39 ;  /* 0x00000027003d7308 */ /* 0x000e620000002400 */
[----:B------:R-:W-:-:S02]  /*3160*/  ISETP.GE.AND P2, PT, R8, R27, PT ;  /* 0x0000001b0800720c */ /* 0x000fc40003f46270 */
[----:B------:R-:W-:Y:S02]  /*3170*/  IADD3 R8, R51, -0x27, RZ ;  /* 0xffffffd933087810 */ /* 0x000fe40007ffe0ff */
[----:B------:R-:W-:Y:S02]  /*3180*/  FSEL R126, R126, -INF , !P4 ;  /* 0xff8000007e7e7808 */ /* 0x000fe40006000000 */
[----:B------:R-:W-:Y:S01]  /*3190*/  FSEL R117, R117, -INF , !P3 ;  /* 0xff80000075757808 */ /* 0x000fe20005800000 */
[----:B------:R-:W1:Y:S01]  /*31a0*/  MUFU.TANH R41, R30 ;  /* 0x0000001e00297308 */ /* 0x000e620000002400 */
[C---:B------:R-:W-:Y:S02]  /*31b0*/  ISETP.GE.AND P4, PT, R8.reuse, R49, PT ;  /* 0x000000310800720c */ /* 0x040fe40003f86270 */
[----:B------:R-:W-:Y:S02]  /*31c0*/  ISETP.GE.AND P3, PT, R8, R27, PT ;  /* 0x0000001b0800720c */ /* 0x000fe40003f66270 */
[----:B------:R-:W-:-:S02]  /*31d0*/  IADD3 R10, R51, -0x28, RZ ;  /* 0xffffffd8330a7810 */ /* 0x000fc40007ffe0ff */
[----:B------:R-:W-:Y:S01]  /*31e0*/  IADD3 R8, R51, -0x20, RZ ;  /* 0xffffffe033087810 */ /* 0x000fe20007ffe0ff */
[----:B------:R-:W1:Y:S01]  /*31f0*/  MUFU.TANH R37, R31 ;  /* 0x0000001f00257308 */ /* 0x000e620000002400 */
[----:B------:R-:W-:Y:S02]  /*3200*/  FSEL R110, R45, -INF , !P0 ;  /* 0xff8000002d6e7808 */ /* 0x000fe40004000000 */
[----:B------:R-:W-:Y:S02]  /*3210*/  FSEL R121, R121, -INF , !P5 ;  /* 0xff80000079797808 */ /* 0x000fe40006800000 */
[----:B---3--:R-:W-:Y:S02]  /*3220*/  FSEL R124, R124, -INF , !P1 ;  /* 0xff8000007c7c7808 */ /* 0x008fe40004800000 */
[----:B------:R-:W-:Y:S01]  /*3230*/  FSEL R113, R113, -INF , !P2 ;  /* 0xff80000071717808 */ /* 0x000fe20005000000 */
[----:B------:R-:W3:Y:S01]  /*3240*/  MUFU.TANH R54, R20 ;  /* 0x0000001400367308 */ /* 0x000ee20000002400 */
[----:B------:R-:W-:-:S02]  /*3250*/  ISETP.GE.AND P0, PT, R10, R49, PT ;  /* 0x000000310a00720c */ /* 0x000fc40003f06270 */
[----:B------:R-:W-:Y:S02]  /*3260*/  ISETP.GE.AND P5, PT, R10, R27, PT ;  /* 0x0000001b0a00720c */ /* 0x000fe40003fa6270 */
[C---:B------:R-:W-:Y:S02]  /*3270*/  ISETP.GE.AND P1, PT, R8.reuse, R49, PT ;  /* 0x000000310800720c */ /* 0x040fe40003f26270 */
[----:B------:R-:W-:Y:S01]  /*3280*/  ISETP.GE.AND P2, PT, R8, R27, PT ;  /* 0x0000001b0800720c */ /* 0x000fe20003f46270 */
[----:B------:R-:W1:Y:S01]  /*3290*/  MUFU.TANH R46, R21 ;  /* 0x00000015002e7308 */ /* 0x000e620000002400 */
[C---:B------:R-:W-:Y:S02]  /*32a0*/  IADD3 R10, R51.reuse, -0x1f, RZ ;  /* 0xffffffe1330a7810 */ /* 0x040fe40007ffe0ff */
[C---:B------:R-:W-:Y:S02]  /*32b0*/  IADD3 R8, R51.reuse, -0x18, RZ ;  /* 0xffffffe833087810 */ /* 0x040fe40007ffe0ff */
[----:B------:R-:W-:-:S02]  /*32c0*/  IADD3 R12, R51, -0x10, RZ ;  /* 0xfffffff0330c7810 */ /* 0x000fc40007ffe0ff */
[----:B----4-:R-:W-:Y:S01]  /*32d0*/  FSEL R111, R2, -INF , !P5 ;  /* 0xff800000026f7808 */ /* 0x010fe20006800000 */
[----:B------:R-:W4:Y:S01]  /*32e0*/  MUFU.TANH R33, R22 ;  /* 0x0000001600217308 */ /* 0x000f220000002400 */
[----:B------:R-:W-:Y:S02]  /*32f0*/  FSEL R118, R118, -INF , !P4 ;  /* 0xff80000076767808 */ /* 0x000fe40006000000 */
[----:B------:R-:W-:Y:S02]  /*3300*/  FSEL R109, R109, -INF , !P3 ;  /* 0xff8000006d6d7808 */ /* 0x000fe40005800000 */
[----:B------:R-:W-:Y:S02]  /*3310*/  FSEL R101, R101, -INF , !P2 ;  /* 0xff80000065657808 */ /* 0x000fe40005000000 */
[----:B------:R-:W-:Y:S02]  /*3320*/  ISETP.GE.AND P5, PT, R10, R27, PT ;  /* 0x0000001b0a00720c */ /* 0x000fe40003fa6270 */
[----:B------:R-:W-:-:S02]  /*3330*/  ISETP.GE.AND P4, PT, R8, R49, PT ;  /* 0x000000310800720c */ /* 0x000fc40003f86270 */
[----:B------:R-:W-:Y:S02]  /*3340*/  ISETP.GE.AND P3, PT, R8, R27, PT ;  /* 0x0000001b0800720c */ /* 0x000fe40003f66270 */
[-C--:B------:R-:W-:Y:S02]  /*3350*/  ISETP.GE.AND P2, PT, R12, R49.reuse, PT ;  /* 0x000000310c00720c */ /* 0x080fe40003f46270 */
[C---:B------:R-:W-:Y:S02]  /*3360*/  IADD3 R8, R51.reuse, -0x8, RZ ;  /* 0xfffffff833087810 */ /* 0x040fe40007ffe0ff */
[----:B------:R-:W-:Y:S02]  /*3370*/  FSEL R122, R122, -INF , !P0 ;  /* 0xff8000007a7a7808 */ /* 0x000fe40004000000 */
[----:B------:R-:W-:Y:S02]  /*3380*/  ISETP.GE.AND P0, PT, R10, R49, PT ;  /* 0x000000310a00720c */ /* 0x000fe40003f06270 */
[----:B------:R-:W-:-:S02]  /*3390*/  IADD3 R10, R51, -0xf, RZ ;  /* 0xfffffff1330a7810 */ /* 0x000fc40007ffe0ff */
[----:B------:R-:W-:Y:S02]  /*33a0*/  FSEL R65, R65, -INF , !P5 ;  /* 0xff80000041417808 */ /* 0x000fe40006800000 */
[----:B-1----:R-:W-:Y:S02]  /*33b0*/  FSEL R58, R58, -INF , !P2 ;  /* 0xff8000003a3a7808 */ /* 0x002fe40005000000 */
[C---:B------:R-:W-:Y:S02]  /*33c0*/  ISETP.GE.AND P5, PT, R8.reuse, R49, PT ;  /* 0x000000310800720c */ /* 0x040fe40003fa6270 */
[----:B------:R-:W-:Y:S01]  /*33d0*/  ISETP.GE.AND P2, PT, R8, R27, PT ;  /* 0x0000001b0800720c */ /* 0x000fe20003f46270 */
[----:B------:R-:W-:Y:S01]  /*33e0*/  FMUL.FTZ R8, R23, c[0x0][0x2ec] ;  /* 0x0000bb0017087a20 */ /* 0x000fe20000410000 */
[----:B------:R-:W-:Y:S02]  /*33f0*/  FSEL R112, R112, -INF , !P0 ;  /* 0xff80000070707808 */ /* 0x000fe40004000000 */
[----:B------:R-:W-:-:S02]  /*3400*/  ISETP.GE.AND P0, PT, R10, R49, PT ;  /* 0x000000310a00720c */ /* 0x000fc40003f06270 */
[----:B------:R-:W-:Y:S01]  /*3410*/  IADD3 R14, R51, -0x17, RZ ;  /* 0xffffffe9330e7810 */ /* 0x000fe20007ffe0ff */
[----:B------:R-:W1:Y:S01]  /*3420*/  MUFU.TANH R8, R8 ;  /* 0x0000000800087308 */ /* 0x000e620000002400 */
[----:B--2---:R-:W-:Y:S02]  /*3430*/  FSEL R56, R56, -INF , !P0 ;  /* 0xff80000038387808 */ /* 0x004fe40004000000 */
[----:B------:R-:W-:Y:S02]  /*3440*/  FSEL R114, R114, -INF , !P1 ;  /* 0xff80000072727808 */ /* 0x000fe40004800000 */
[----:B------:R-:W-:Y:S01]  /*3450*/  ISETP.GE.AND P0, PT, R24, 0x2, PT ;  /* 0x000000021800780c */ /* 0x000fe20003f06270 */
[----:B------:R-:W-:Y:S01]  /*3460*/  BAR.SYNC.DEFER_BLOCKING 0x0 ;  /* 0x0000000000007b1d */ /* 0x000fe20000010000 */
[----:B------:R-:W-:Y:S02]  /*3470*/  ISETP.GE.AND P1, PT, R14, R49, PT ;  /* 0x000000310e00720c */ /* 0x000fe40003f26270 */
[----:B------:R-:W-:-:S02]  /*3480*/  FSEL R63, R63, -INF , !P3 ;  /* 0xff8000003f3f7808 */ /* 0x000fc40005800000 */
[----:B------:R-:W-:Y:S02]  /*3490*/  FSEL R104, R104, -INF , !P1 ;  /* 0xff80000068687808 */ /* 0x000fe40004800000 */
[-C--:B------:R-:W-:Y:S02]  /*34a0*/  ISETP.GE.AND P3, PT, R14, R27.reuse, PT ;  /* 0x0000001b0e00720c */ /* 0x080fe40003f66270 */
[----:B------:R-:W-:Y:S02]  /*34b0*/  ISETP.GE.AND P1, PT, R12, R27, PT ;  /* 0x0000001b0c00720c */ /* 0x000fe40003f26270 */
[----:B------:R-:W-:Y:S02]  /*34c0*/  IADD3 R2, R51, -0x7, RZ ;  /* 0xfffffff933027810 */ /* 0x000fe40007ffe0ff */
[----:B-----5:R-:W-:Y:S02]  /*34d0*/  FSEL R106, R106, -INF , !P4 ;  /* 0xff8000006a6a7808 */ /* 0x020fe40006000000 */
[----:B------:R-:W-:-:S02]  /*34e0*/  FSEL R61, R61, -INF , !P3 ;  /* 0xff8000003d3d7808 */ /* 0x000fc40005800000 */
[----:B------:R-:W-:Y:S02]  /*34f0*/  FSEL R41, R41, -INF , !P1 ;  /* 0xff80000029297808 */ /* 0x000fe40004800000 */
[----:B------:R-:W-:Y:S02]  /*3500*/  ISETP.GE.AND P4, PT, R2, R49, PT ;  /* 0x000000310200720c */ /* 0x000fe40003f86270 */
[-C--:B------:R-:W-:Y:S02]  /*3510*/  ISETP.GE.AND P3, PT, R10, R27.reuse, PT ;  /* 0x0000001b0a00720c */ /* 0x080fe40003f66270 */
[----:B------:R-:W-:Y:S02]  /*3520*/  ISETP.GE.AND P1, PT, R2, R27, PT ;  /* 0x0000001b0200720c */ /* 0x000fe40003f26270 */
[----:B------:R-:W-:Y:S02]  /*3530*/  IADD3 R102, R163, 0x3800, RZ ;  /* 0x00003800a3667810 */ /* 0x000fe40007ffe0ff */
[----:B------:R-:W-:-:S02]  /*3540*/  FSEL R37, R37, -INF , !P3 ;  /* 0xff80000025257808 */ /* 0x000fc40005800000 */
[----:B---3--:R-:W-:Y:S02]  /*3550*/  FSEL R54, R54, -INF , !P5 ;  /* 0xff80000036367808 */ /* 0x008fe40006800000 */
[----:B------:R-:W-:Y:S02]  /*3560*/  FSEL R46, R46, -INF , !P4 ;  /* 0xff8000002e2e7808 */ /* 0x000fe40006000000 */
[----:B----4-:R-:W-:Y:S02]  /*3570*/  FSEL R33, R33, -INF , !P2 ;  /* 0xff80000021217808 */ /* 0x010fe40005000000 */
[----:B-1----:R-:W-:Y:S01]  /*3580*/  FSEL R27, R8, -INF , !P1 ;  /* 0xff800000081b7808 */ /* 0x002fe20004800000 */
[----:B------:R-:W-:Y:S05]  /*3590*/  @!P0 BRA `(.L_x_6123) ;  /* 0x000005b000008947 */ /* 0x000fea0003800000 */
[----:B------:R-:W-:Y:S05]  /*35a0*/  @P6 BRA `(.L_x_6124) ;  /* 0x000003a000006947 */ /* 0x000fea0003800000 */
[----:B------:R-:W1:Y:S01]  /*35b0*/  I2F.RP R6, R5 ;  /* 0x0000000500067306 */ /* 0x000e620000209400 */
[C---:B------:R-:W-:Y:S02]  /*35c0*/  IADD3 R2, R48.reuse, -0x80, RZ ;  /* 0xffffff8030027810 */ /* 0x040fe40007ffe0ff */
[----:B------:R-:W-:-:S02]  /*35d0*/  IADD3 R48, R48, -0x100, RZ ;  /* 0xffffff0030307810 */ /* 0x000fc40007ffe0ff */
[----:B------:R-:W-:Y:S02]  /*35e0*/  IABS R9, R2 ;  /* 0x0000000200097213 */ /* 0x000fe40000000000 */
[----:B------:R-:W-:Y:S02]  /*35f0*/  IABS R7, R48 ;  /* 0x0000003000077213 */ /* 0x000fe40000000000 */
[----:B------:R-:W-:Y:S02]  /*3600*/  LOP3.LUT R2, R2, c[0x0][0x2d0], RZ, 0x3c, !PT ;  /* 0x0000b40002027a12 */ /* 0x000fe400078e3cff */
[----:B------:R-:W-:Y:S02]  /*3610*/  LOP3.LUT R48, R48, c[0x0][0x2d0], RZ, 0x3c, !PT ;  /* 0x0000b40030307a12 */ /* 0x000fe400078e3cff */
        /* <DEDUP_REMOVED lines=43> */
[----:B--2---:R-:W-:-:S05]  /*38d0*/  IMAD.IADD R6, R6, 0x1, -R5 ;  /* 0x0000000106067824 */ /* 0x004fca00078e0a05 */
[----:B------:R-:W-:-:S05]  /*38e0*/  SHF.R.S32.HI R5, RZ, 0x1f, R6 ;  /* 0x0000001fff057819 */ /* 0x000fca0000011406 */
[----:B------:R-:W-:-:S04]  /*38f0*/  IMAD R5, R5, c[0x0][0x180], RZ ;  /* 0x0000600005057a24 */ /* 0x000fc800078e02ff */
[C---:B------:R-:W-:Y:S02]  /*3900*/  IMAD R5, R6.reuse, c[0x0][0x184], R5 ;  /* 0x0000610006057a24 */ /* 0x040fe400078e0205 */
[----:B------:R-:W-:-:S05]  /*3910*/  IMAD.WIDE.U32 R6, R6, c[0x0][0x180], R8 ;  /* 0x0000600006067a25 */ /* 0x000fca00078e0008 */
[----:B------:R-:W-:Y:S01]  /*3920*/  IADD3 R2, R7, R5, RZ ;  /* 0x0000000507027210 */ /* 0x000fe20007ffe0ff */
[----:B------:R-:W-:Y:S01]  /*3930*/  IMAD.MOV.U32 R5, RZ, RZ, R6 ;  /* 0x000000ffff057224 */ /* 0x000fe200078e0006 */
[----:B------:R-:W-:Y:S05]  /*3940*/  BRA `(.L_x_6125) ;  /* 0x0000004000007947 */ /* 0x000fea0003800000 */
.L_x_6124:
[----:B------:R-:W-:-:S04]  /*3950*/  ULEA UR4, -UR4, URZ, 0x7 ;  /* 0x0000003f04047291 */ /* 0x000fc8000f8e393f */
[----:B------:R-:W-:Y:S02]  /*3960*/  USHF.R.S32.HI UR6, URZ, 0x1f, UR4 ;  /* 0x0000001f3f067899 */ /* 0x000fe40008011404 */
[----:B------:R-:W-:-:S04]  /*3970*/  MOV R5, UR4 ;  /* 0x0000000400057c02 */ /* 0x000fc80008000f00 */
[----:B------:R-:W-:Y:S02]  /*3980*/  MOV R2, UR6 ;  /* 0x0000000600027c02 */ /* 0x000fe40008000f00 */
.L_x_6125:
        /* <DEDUP_REMOVED lines=28> */
.L_x_6123:
        /* <DEDUP_REMOVED lines=60> */
[----:B-1----:R-:W-:Y:S02]  /*3f10*/  FMNMX.FTZ R8, R46, R5, !PT ;  /* 0x000000052e087209 */ /* 0x002fe40007810000 */
        /* <DEDUP_REMOVED lines=37> */
[--C-:B------:R-:W-:Y:S01]  /*4170*/  FFMA.FTZ R45, R99, c[0x0][0x23c], -R28.reuse ;  /* 0x00008f00632d7a23 */ /* 0x100fe2000001081c */
[----:B------:R-:W2:Y:S01]  /*4180*/  LDSM.16.MT88.4 R92, [R161+0x6000] ;  /* 0x00600000a15c783b */ /* 0x000ea20000004200 */
[----:B------:R-:W-:Y:S01]  /*4190*/  FFMA.FTZ R38, R69, c[0x0][0x23c], -R28 ;  /* 0x00008f0045267a23 */ /* 0x000fe2000001081c */
[----:B------:R-:W-:Y:S01]  /*41a0*/  MUFU.EX2 R43, R43 ;  /* 0x0000002b002b7308 */ /* 0x000fe20000000800 */
[----:B------:R-:W-:-:S02]  /*41b0*/  FFMA.FTZ R36, R80, c[0x0][0x23c], -R51 ;  /* 0x00008f0050247a23 */ /* 0x000fc40000010833 */
[--C-:B------:R-:W-:Y:S02]  /*41c0*/  FFMA.FTZ R39, R75, c[0x0][0x23c], -R28.reuse ;  /* 0x00008f004b277a23 */ /* 0x100fe4000001081c */
[--C-:B------:R-:W-:Y:S02]  /*41d0*/  FFMA.FTZ R34, R81, c[0x0][0x23c], -R28.reuse ;  /* 0x00008f0051227a23 */ /* 0x100fe4000001081c */
[--C-:B------:R-:W-:Y:S01]  /*41e0*/  FFMA.FTZ R32, R25, c[0x0][0x23c], -R28.reuse ;  /* 0x00008f0019207a23 */ /* 0x100fe2000001081c */
[----:B------:R-:W3:Y:S01]  /*41f0*/  MUFU.EX2 R42, R42 ;  /* 0x0000002a002a7308 */ /* 0x000ee20000000800 */
[----:B-1----:R-:W-:Y:S01]  /*4200*/  F2FP.PACK_AB R68, R48, R49 ;  /* 0x000000313044723e */ /* 0x002fe200000000ff */
[----:B------:R-:W-:Y:S02]  /*4210*/  FFMA.FTZ R29, R73, c[0x0][0x23c], -R28 ;  /* 0x00008f00491d7a23 */ /* 0x000fe4000001081c */
[--C-:B------:R-:W-:Y:S02]  /*4220*/  FFMA.FTZ R3, R50, c[0x0][0x23c], -R51.reuse ;  /* 0x00008f0032037a23 */ /* 0x100fe40000010833 */
[----:B------:R-:W-:-:S02]  /*4230*/  FFMA.FTZ R25, R52, c[0x0][0x23c], -R51 ;  /* 0x00008f0034197a23 */ /* 0x000fc40000010833 */
        /* <DEDUP_REMOVED lines=25> */
[----:B---3--:R-:W-:Y:S01]  /*43d0*/  F2FP.PACK_AB R71, R38, R45 ;  /* 0x0000002d2647723e */ /* 0x008fe200000000ff */
        /* <DEDUP_REMOVED lines=21> */
[--C-:B------:R-:W-:Y:S01]  /*4530*/  FFMA.FTZ R112, R112, c[0x0][0x23c], -R51.reuse ;  /* 0x00008f0070707a23 */ /* 0x100fe20000010833 */
[----:B------:R-:W-:Y:S01]  /*4540*/  HMMA.16816.F32 R80, R68, R76, RZ ;  /* 0x0000004c4450723c */ /* 0x000fe200000018ff */
[----:B------:R-:W-:Y:S01]  /*4550*/  FFMA.FTZ R106, R106, c[0x0][0x23c], -R51 ;  /* 0x00008f006a6a7a23 */ /* 0x000fe20000010833 */
[----:B------:R-:W2:Y:S01]  /*4560*/  MUFU.EX2 R34, R34 ;  /* 0x0000002200227308 */ /* 0x000ea20000000800 */
[----:B------:R-:W-:-:S02]  /*4570*/  FFMA.FTZ R101, R101, c[0x0][0x23c], -R28 ;  /* 0x00008f0065657a23 */ /* 0x000fc4000001081c */
[--C-:B------:R-:W-:Y:S02]  /*4580*/  FFMA.FTZ R104, R65, c[0x0][0x23c], -R28.reuse ;  /* 0x00008f0041687a23 */ /* 0x100fe4000001081c */
[--C-:B------:R-:W-:Y:S01]  /*4590*/  FFMA.FTZ R63, R63, c[0x0][0x23c], -R28.reuse ;  /* 0x00008f003f3f7a23 */ /* 0x100fe2000001081c */
[C---:B------:R-:W-:Y:S01]  /*45a0*/  HMMA.16816.F32 R92, R68.reuse, R94, RZ ;  /* 0x0000005e445c723c */ /* 0x040fe200000018ff */
[----:B------:R-:W-:Y:S01]  /*45b0*/  FFMA.FTZ R114, R61, c[0x0][0x23c], -R28 ;  /* 0x00008f003d727a23 */ /* 0x000fe2000001081c */
[----:B------:R-:W-:Y:S01]  /*45c0*/  MUFU.EX2 R32, R32 ;  /* 0x0000002000207308 */ /* 0x000fe20000000800 */
[----:B------:R-:W-:Y:S02]  /*45d0*/  FADD.FTZ R48, R49, R48 ;  /* 0x0000003031307221 */ /* 0x000fe40000010000 */
[----:B------:R-:W-:Y:S02]  /*45e0*/  FADD.FTZ R44, R47, R44 ;  /* 0x0000002c2f2c7221 */ /* 0x000fe40000010000 */
[----:B------:R-:W-:Y:S01]  /*45f0*/  FFMA.FTZ R185, R46, c[0x0][0x23c], -R51 ;  /* 0x00008f002eb97a23 */ /* 0x000fe20000010833 */
[----:B------:R-:W-:Y:S01]  /*4600*/  HMMA.16816.F32 R76, R68, R78, RZ ;  /* 0x0000004e444c723c */ /* 0x000fe200000018ff */
[----:B------:R-:W-:Y:S01]  /*4610*/  FADD.FTZ R45, R45, R44 ;  /* 0x0000002c2d2d7221 */ /* 0x000fe20000010000 */
[----:B------:R-:W3:Y:S01]  /*4620*/  MUFU.EX2 R29, R29 ;  /* 0x0000001d001d7308 */ /* 0x000ee20000000800 */
[----:B------:R-:W-:-:S02]  /*4630*/  FFMA.FTZ R27, R27, c[0x0][0x23c], -R28 ;  /* 0x00008f001b1b7a23 */ /* 0x000fc4000001081c */
[----:B------:R-:W-:-:S03]  /*4640*/  FFMA.FTZ R33, R33, c[0x0][0x23c], -R28 ;  /* 0x00008f0021217a23 */ /* 0x000fc6000001081c */
[C---:B------:R-:W-:Y:S02]  /*4650*/  HMMA.16816.F32 R72, R68.reuse, R4, RZ ;  /* 0x000000044448723c */ /* 0x040fe400000018ff */
[----:B------:R-:W-:Y:S05]  /*4660*/  MUFU.EX2 R30, R30 ;  /* 0x0000001e001e7308 */ /* 0x000fea0000000800 */
[----:B-1----:R-:W-:Y:S01]  /*4670*/  F2FP.PACK_AB R4, R35, R40 ;  /* 0x000000282304723e */ /* 0x002fe200000000ff */
[----:B------:R-:W-:Y:S01]  /*4680*/  HMMA.16816.F32 R68, R68, R6, RZ ;  /* 0x000000064444723c */ /* 0x000fe200000018ff */
[----:B--2---:R-:W-:Y:S01]  /*4690*/  F2FP.PACK_AB R5, R34, R39 ;  /* 0x000000272205723e */ /* 0x004fe200000000ff */
[----:B------:R-:W1:Y:S05]  /*46a0*/  MUFU.EX2 R25, R25 ;  /* 0x0000001900197308 */ /* 0x000e6a0000000800 */
[----:B------:R-:W-:-:S02]  /*46b0*/  F2FP.PACK_AB R6, R31, R36 ;  /* 0x000000241f06723e */ /* 0x000fc400000000ff */
[----:B---3--:R-:W-:Y:S01]  /*46c0*/  F2FP.PACK_AB R7, R29, R32 ;  /* 0x000000201d07723e */ /* 0x008fe200000000ff */
[----:B------:R-:W-:Y:S06]  /*46d0*/  MUFU.EX2 R26, R26 ;  /* 0x0000001a001a7308 */ /* 0x000fec0000000800 */
[C---:B------:R-:W-:Y:S02]  /*46e0*/  HMMA.16816.F32 R88, R4.reuse, R12, R88 ;  /* 0x0000000c0458723c */ /* 0x040fe40000001858 */
        /* <DEDUP_REMOVED lines=14> */
[C---:B------:R-:W-:Y:S02]  /*47d0*/  HMMA.16816.F32 R80, R4.reuse, R16, R80 ;  /* 0x000000100450723c */ /* 0x040fe40000001850 */
[----:B------:R-:W2:Y:S06]  /*47e0*/  MUFU.EX2 R57, R57 ;  /* 0x0000003900397308 */ /* 0x000eac0000000800 */
[----:B------:R-:W-:Y:S01]  /*47f0*/  HMMA.16816.F32 R76, R4, R18, R76 ;  /* 0x00000012044c723c */ /* 0x000fe2000000184c */
[----:B------:R-:W4:Y:S01]  /*4800*/  LDSM.16.MT88.4 R16, [R158+0x7000] ;  /* 0x007000009e10783b */ /* 0x000f220000004200 */
[----:B------:R-:W-:Y:S05]  /*4810*/  MUFU.EX2 R62, R62 ;  /* 0x0000003e003e7308 */ /* 0x000fea0000000800 */
[----:B-1----:R-:W-:-:S02]  /*4820*/  F2FP.PACK_AB R4, R25, R30 ;  /* 0x0000001e1904723e */ /* 0x002fc400000000ff */
[----:B---3--:R-:W-:Y:S01]  /*4830*/  F2FP.PACK_AB R5, R53, R50 ;  /* 0x000000323505723e */ /* 0x008fe200000000ff */
[----:B------:R-:W-:Y:S01]  /*4840*/  MUFU.EX2 R59, R59 ;  /* 0x0000003b003b7308 */ /* 0x000fe20000000800 */
[----:B------:R-:W-:Y:S02]  /*4850*/  F2FP.PACK_AB R6, R3, R26 ;  /* 0x0000001a0306723e */ /* 0x000fe400000000ff */
[----:B-----5:R-:W-:-:S05]  /*4860*/  F2FP.PACK_AB R7, R52, R55 ;  /* 0x000000373407723e */ /* 0x020fca00000000ff */
[----:B------:R-:W-:Y:S02]  /*4870*/  MUFU.EX2 R64, R64 ;  /* 0x0000004000407308 */ /* 0x000fe40000000800 */
[C---:B--2---:R-:W-:Y:S06]  /*4880*/  HMMA.16816.F32 R88, R4.reuse, R12, R88 ;  /* 0x0000000c0458723c */ /* 0x044fec0000001858 */
        /* <DEDUP_REMOVED lines=19> */
[----:B------:R-:W-:-:S02]  /*49c0*/  F2FP.PACK_AB R4, R57, R60 ;  /* 0x0000003c3904723e */ /* 0x000fc400000000ff */
[----:B-1----:R-:W-:Y:S02]  /*49d0*/  F2FP.PACK_AB R5, R67, R64 ;  /* 0x000000404305723e */ /* 0x002fe400000000ff */
[----:B------:R-:W-:Y:S02]  /*49e0*/  F2FP.PACK_AB R6, R59, R62 ;  /* 0x0000003e3b06723e */ /* 0x000fe400000000ff */
[----:B---3--:R-:W-:Y:S01]  /*49f0*/  F2FP.PACK_AB R7, R66, R103 ;  /* 0x000000674207723e */ /* 0x008fe200000000ff */
[----:B------:R-:W1:Y:S06]  /*4a00*/  MUFU.EX2 R116, R116 ;  /* 0x0000007400747308 */ /* 0x000e6c0000000800 */
[C---:B--2---:R-:W-:Y:S02]  /*4a10*/  HMMA.16816.F32 R88, R4.reuse, R12, R88 ;  /* 0x0000000c0458723c */ /* 0x044fe40000001858 */
        /* <DEDUP_REMOVED lines=51> */
[----:B------:R-:W-:Y:S06]  /*4d50*/  MUFU.EX2 R27, R27 ;  /* 0x0000001b001b7308 */ /* 0x000fec0000000800 */
[C---:B------:R-:W-:Y:S01]  /*4d60*/  HMMA.16816.F32 R92, R4.reuse, R14, R92 ;  /* 0x0000000e045c723c */ /* 0x040fe2000000185c */
[----:B------:R-:W1:Y:S07]  /*4d70*/  LDSM.16.MT88.4 R12, [R161+0x9000] ;  /* 0x00900000a10c783b */ /* 0x000e6e0000004200 */
        /* <DEDUP_REMOVED lines=15> */
[----:B---3--:R-:W-:-:S02]  /*4e70*/  F2FP.PACK_AB R4, R112, R109 ;  /* 0x0000006d7004723e */ /* 0x008fc400000000ff */
[----:B------:R-:W-:Y:S02]  /*4e80*/  F2FP.PACK_AB R5, R104, R101 ;  /* 0x000000656805723e */ /* 0x000fe400000000ff */
[----:B------:R-:W-:Y:S02]  /*4e90*/  F2FP.PACK_AB R6, R113, R106 ;  /* 0x0000006a7106723e */ /* 0x000fe400000000ff */
[----:B------:R-:W-:Y:S01]  /*4ea0*/  F2FP.PACK_AB R7, R114, R63 ;  /* 0x0000003f7207723e */ /* 0x000fe200000000ff */
[----:B------:R-:W-:Y:S06]  /*4eb0*/  MUFU.EX2 R23, R23 ;  /* 0x0000001700177308 */ /* 0x000fec0000000800 */
[C---:B-1----:R-:W-:Y:S08]  /*4ec0*/  HMMA.16816.F32 R96, R4.reuse, R12, R96 ;  /* 0x0000000c0460723c */ /* 0x042ff00000001860 */
[C---:B------:R-:W-:Y:S01]  /*4ed0*/  HMMA.16816.F32 R92, R4.reuse, R14, R92 ;  /* 0x0000000e045c723c */ /* 0x040fe2000000185c */
[----:B------:R-:W1:Y:S07]  /*4ee0*/  LDSM.16.MT88.4 R12, [R158+0x9000] ;  /* 0x009000009e0c783b */ /* 0x000e6e0000004200 */
[C---:B--2---:R-:W-:Y:S07]  /*4ef0*/  HMMA.16816.F32 R88, R4.reuse, R8, R88 ;  /* 0x000000080458723c */ /* 0x044fee0000001858 */
[----:B------:R-:W-:Y:S01]  /*4f00*/  FADD.FTZ R9, R43, R48 ;  /* 0x000000302b097221 */ /* 0x000fe20000010000 */
[----:B-----5:R-:W-:Y:S01]  /*4f10*/  HMMA.16816.F32 R80, R4, R16, R80 ;  /* 0x000000100450723c */ /* 0x020fe20000001850 */
        /* <DEDUP_REMOVED lines=10> */
[----:B------:R-:W-:Y:S01]  /*4fc0*/  MUFU.EX2 R32, R33 ;  /* 0x0000002100207308 */ /* 0x000fe20000000800 */
[----:B------:R-:W-:Y:S01]  /*4fd0*/  FADD.FTZ R29, R29, R16 ;  /* 0x000000101d1d7221 */ /* 0x000fe20000010000 */
[----:B------:R-:W-:Y:S01]  /*4fe0*/  HMMA.16816.F32 R76, R4, R18, R76 ;  /* 0x00000012044c723c */ /* 0x000fe2000000184c */
[----:B------:R-:W-:Y:S01]  /*4ff0*/  FADD.FTZ R31, R31, R36 ;  /* 0x000000241f1f7221 */ /* 0x000fe20000010000 */
[----:B------:R-:W3:Y:S01]  /*5000*/  LDSM.16.MT88.4 R16, [R160+0x9800] ;  /* 0x00980000a010783b */ /* 0x000ee20000004200 */
[----:B------:R-:W-:Y:S02]  /*5010*/  FFMA.FTZ R38, R37, c[0x0][0x23c], -R28 ;  /* 0x00008f0025267a23 */ /* 0x000fe4000001081c */
[----:B------:R-:W-:-:S03]  /*5020*/  FADD.FTZ R30, R30, R31 ;  /* 0x0000001f1e1e7221 */ /* 0x000fc60000010000 */
[C---:B-1----:R-:W-:Y:S01]  /*5030*/  HMMA.16816.F32 R72, R4.reuse, R12, R72 ;  /* 0x0000000c0448723c */ /* 0x042fe20000001848 */
[----:B------:R-:W-:Y:S01]  /*5040*/  FADD.FTZ R25, R25, R30 ;  /* 0x0000001e19197221 */ /* 0x000fe20000010000 */
[----:B------:R-:W1:Y:S03]  /*5050*/  MUFU.EX2 R38, R38 ;  /* 0x0000002600267308 */ /* 0x000e660000000800 */
[----:B------:R-:W-:Y:S02]  /*5060*/  FADD.FTZ R26, R26, R25 ;  /* 0x000000191a1a7221 */ /* 0x000fe40000010000 */
[----:B------:R-:W-:Y:S01]  /*5070*/  FADD.FTZ R12, R50, R29 ;  /* 0x0000001d320c7221 */ /* 0x000fe20000010000 */
[----:B------:R-:W-:Y:S01]  /*5080*/  HMMA.16816.F32 R68, R4, R14, R68 ;  /* 0x0000000e0444723c */ /* 0x000fe20000001844 */
[----:B------:R-:W-:Y:S02]  /*5090*/  FADD.FTZ R3, R3, R26 ;  /* 0x0000001a03037221 */ /* 0x000fe40000010000 */
[----:B------:R-:W-:-:S02]  /*50a0*/  FADD.FTZ R12, R53, R12 ;  /* 0x0000000c350c7221 */ /* 0x000fc40000010000 */
[----:B------:R-:W-:Y:S02]  /*50b0*/  FADD.FTZ R60, R60, R3 ;  /* 0x000000033c3c7221 */ /* 0x000fe40000010000 */
[----:B------:R-:W-:Y:S01]  /*50c0*/  FADD.FTZ R55, R55, R12 ;  /* 0x0000000c37377221 */ /* 0x000fe20000010000 */
[----:B----4-:R-:W-:Y:S01]  /*50d0*/  F2FP.PACK_AB R4, R21, R20 ;  /* 0x000000141504723e */ /* 0x010fe200000000ff */
[----:B------:R-:W-:Y:S01]  /*50e0*/  FADD.FTZ R57, R57, R60 ;  /* 0x0000003c39397221 */ /* 0x000fe20000010000 */
[----:B-1----:R-:W-:Y:S01]  /*50f0*/  F2FP.PACK_AB R5, R38, R23 ;  /* 0x000000172605723e */ /* 0x002fe200000000ff */
[----:B------:R-:W-:Y:S01]  /*5100*/  FADD.FTZ R55, R52, R55 ;  /* 0x0000003734377221 */ /* 0x000fe20000010000 */
[----:B------:R-:W-:Y:S01]  /*5110*/  F2FP.PACK_AB R6, R185, R22 ;  /* 0x00000016b906723e */ /* 0x000fe200000000ff */
[----:B------:R-:W-:Y:S01]  /*5120*/  FADD.FTZ R62, R62, R57 ;  /* 0x000000393e3e7221 */ /* 0x000fe20000010000 */
[----:B------:R-:W-:Y:S01]  /*5130*/  F2FP.PACK_AB R7, R27, R32 ;  /* 0x000000201b07723e */ /* 0x000fe200000000ff */
[----:B------:R-:W-:Y:S01]  /*5140*/  FADD.FTZ R64, R64, R55 ;  /* 0x0000003740407221 */ /* 0x000fe20000010000 */
[----:B------:R-:W1:Y:S01]  /*5150*/  LDSM.16.MT88.4 R12, [R159+0x9800] ;  /* 0x009800009f0c783b */ /* 0x000e620000004200 */
[----:B------:R-:W-:-:S02]  /*5160*/  FADD.FTZ R59, R59, R62 ;  /* 0x0000003e3b3b7221 */ /* 0x000fc40000010000 */
[----:B------:R-:W-:Y:S02]  /*5170*/  FADD.FTZ R64, R67, R64 ;  /* 0x0000004043407221 */ /* 0x000fe40000010000 */
[----:B------:R-:W-:Y:S01]  /*5180*/  FADD.FTZ R108, R108, R59 ;  /* 0x0000003b6c6c7221 */ /* 0x000fe20000010000 */
[C---:B--2---:R-:W-:Y:S01]  /*5190*/  HMMA.16816.F32 R96, R4.reuse, R8, R96 ;  /* 0x000000080460723c */ /* 0x044fe20000001860 */
[----:B------:R-:W-:Y:S02]  /*51a0*/  FADD.FTZ R103, R103, R64 ;  /* 0x0000004067677221 */ /* 0x000fe40000010000 */
        /* <DEDUP_REMOVED lines=49> */
.L_x_6130:
        /* <DEDUP_REMOVED lines=64> */
.L_x_6127:
[C---:B------:R-:W-:Y:S04]  /*58c0*/  LEA R170, P0, R6.reuse, R170, 0x1 ;  /* 0x000000aa06aa7211 */ /* 0x040fe800078008ff */
[----:B------:R-:W-:Y:S02]  /*58d0*/  LEA.HI.X R169, R6, R169, R3, 0x1, P0 ;  /* 0x000000a906a97211 */ /* 0x000fe400000f0c03 */
[----:B------:R-:W-:Y:S02]  /*58e0*/  IADD3 R192, P0, R170, UR12, RZ ;  /* 0x0000000caac07c10 */ /* 0x000fe4000ff1e0ff */
[----:B------:R-:W-:Y:S02]  /*58f0*/  MOV R171, R169 ;  /* 0x000000a900ab7202 */ /* 0x000fe40000000f00 */
[----:B------:R-:W-:Y:S02]  /*5900*/  IADD3.X R193, R169, UR7, RZ, P0, !PT ;  /* 0x00000007a9c17c10 */ /* 0x000fe400087fe4ff */
[----:B------:R-:W-:Y:S01]  /*5910*/  IADD3 R190, P0, R192, UR12, RZ ;  /* 0x0000000cc0be7c10 */ /* 0x000fe2000ff1e0ff */
[----:B------:R-:W-:Y:S01]  /*5920*/  @!PT LDS RZ, [RZ] ;  /* 0x00000000fffff984 */ /* 0x000fe20000000800 */
[----:B------:R-:W-:Y:S01]  /*5930*/  @!PT LDS RZ, [RZ] ;  /* 0x00000000fffff984 */ /* 0x000fe20000000800 */
[----:B------:R-:W-:Y:S01]  /*5940*/  @!PT LDS RZ, [RZ] ;  /* 0x00000000fffff984 */ /* 0x000fe20000000800 */
        /* <DEDUP_REMOVED lines=16> */
[----:B------:R-:W-:Y:S05]  /*5a50*/  ISETP.GE.AND P0, PT, R183, 0x1, PT ;  /* 0x00000001b700780c */ /* 0x000fea0003f06270 */
[----:B------:R1:W-:Y:S08]  /*5a60*/  LDGSTS.E.BYPASS.LTC128B.128 [R175+0x8800], [R2.64] ;  /* 0x0880000002af7fae */ /* 0x0003f0000b901d4a */
[----:B------:R1:W-:Y:S08]  /*5a70*/  LDGSTS.E.BYPASS.LTC128B.128 [R175+0x9000], [R194.64] ;  /* 0x09000000c2af7fae */ /* 0x0003f0000b901d4a */
[----:B------:R1:W-:Y:S08]  /*5a80*/  LDGSTS.E.BYPASS.LTC128B.128 [R175+0x9800], [R196.64] ;  /* 0x09800000c4af7fae */ /* 0x0003f0000b901d4a */
[----:B------:R-:W-:Y:S08]  /*5a90*/  LDSM.16.M88.4 R104, [R168] ;  /* 0x00000000a868783b */ /* 0x000ff00000000200 */
[----:B------:R-:W1:Y:S08]  /*5aa0*/  LDSM.16.M88.4 R108, [R167] ;  /* 0x00000000a76c783b */ /* 0x000e700000000200 */
[----:B------:R-:W1:Y:S08]  /*5ab0*/  LDSM.16.M88.4 R112, [R167+0x800] ;  /* 0x00080000a770783b */ /* 0x000e700000000200 */
[----:B------:R-:W0:Y:S08]  /*5ac0*/  LDGDEPBAR ;  /* 0x00000000000079af */ /* 0x000e300000000000 */
[----:B------:R-:W1:Y:S08]  /*5ad0*/  LDSM.16.M88.4 R116, [R167+0x1000] ;  /* 0x00100000a774783b */ /* 0x000e700000000200 */
[----:B------:R-:W1:Y:S08]  /*5ae0*/  LDSM.16.M88.4 R120, [R167+0x1800] ;  /* 0x00180000a778783b */ /* 0x000e700000000200 */
[----:B------:R-:W1:Y:S08]  /*5af0*/  LDSM.16.M88.4 R124, [R167+0x2000] ;  /* 0x00200000a77c783b */ /* 0x000e700000000200 */
[----:B------:R-:W1:Y:S08]  /*5b00*/  LDSM.16.M88.4 R128, [R167+0x2800] ;  /* 0x00280000a780783b */ /* 0x000e700000000200 */
[----:B------:R-:W2:Y:S08]  /*5b10*/  LDSM.16.M88.4 R132, [R167+0x3000] ;  /* 0x00300000a784783b */ /* 0x000eb00000000200 */
[----:B------:R-:W2:Y:S08]  /*5b20*/  LDSM.16.M88.4 R136, [R167+0x3800] ;  /* 0x00380000a788783b */ /* 0x000eb00000000200 */
[----:B------:R-:W-:Y:S08]  /*5b30*/  LDSM.16.M88.4 R140, [R166] ;  /* 0x00000000a68c783b */ /* 0x000ff00000000200 */
[----:B------:R-:W2:Y:S08]  /*5b40*/  LDSM.16.M88.4 R144, [R165] ;  /* 0x00000000a590783b */ /* 0x000eb00000000200 */
[----:B------:R-:W2:Y:S01]  /*5b50*/  LDSM.16.M88.4 R148, [R165+0x800] ;  /* 0x00080000a594783b */ /* 0x000ea20000000200 */
[C---:B-1----:R-:W-:Y:S08]  /*5b60*/  HMMA.16816.F32 R4, R104.reuse, R108, RZ ;  /* 0x0000006c6804723c */ /* 0x042ff000000018ff */
        /* <DEDUP_REMOVED lines=17> */
[C---:B--2---:R-:W-:Y:S08]  /*5c80*/  HMMA.16816.F32 R52, R104.reuse, R132, RZ ;  /* 0x000000846834723c */ /* 0x044ff000000018ff */
        /* <DEDUP_REMOVED lines=34> */
[----:B------:R-:W2:Y:S07]  /*5eb0*/  LDSM.16.M88.4 R116, [R102] ;  /* 0x000000006674783b */ /* 0x000eae0000000200 */
[C---:B---3--:R-:W-:Y:S08]  /*5ec0*/  HMMA.16816.F32 R28, R104.reuse, R120, R28 ;  /* 0x00000078681c723c */ /* 0x048ff0000000181c */
[C---:B------:R-:W-:Y:S01]  /*5ed0*/  HMMA.16816.F32 R32, R104.reuse, R122, R32 ;  /* 0x0000007a6820723c */ /* 0x040fe20000001820 */
[----:B------:R-:W3:Y:S07]  /*5ee0*/  LDSM.16.M88.4 R120, [R162] ;  /* 0x00000000a278783b */ /* 0x000eee0000000200 */
[C---:B------:R-:W-:Y:S08]  /*5ef0*/  HMMA.16816.F32 R36, R104.reuse, R124, R36 ;  /* 0x0000007c6824723c */ /* 0x040ff00000001824 */
[C---:B------:R-:W-:Y:S08]  /*5f00*/  HMMA.16816.F32 R40, R104.reuse, R126, R40 ;  /* 0x0000007e6828723c */ /* 0x040ff00000001828 */
[C---:B-1----:R-:W-:Y:S08]  /*5f10*/  HMMA.16816.F32 R44, R104.reuse, R108, R44 ;  /* 0x0000006c682c723c */ /* 0x042ff0000000182c */
[C---:B------:R-:W-:Y:S01]  /*5f20*/  HMMA.16816.F32 R48, R104.reuse, R110, R48 ;  /* 0x0000006e6830723c */ /* 0x040fe20000001830 */
[----:B------:R-:W-:Y:S07]  /*5f30*/  LDSM.16.M88.4 R108, [R100+0x1000] ;  /* 0x00100000646c783b */ /* 0x000fee0000000200 */
[C---:B--2---:R-:W-:Y:S08]  /*5f40*/  HMMA.16816.F32 R52, R104.reuse, R112, R52 ;  /* 0x000000706834723c */ /* 0x044ff00000001834 */
[C---:B------:R-:W-:Y:S08]  /*5f50*/  HMMA.16816.F32 R56, R104.reuse, R114, R56 ;  /* 0x000000726838723c */ /* 0x040ff00000001838 */
[C---:B------:R-:W-:Y:S08]  /*5f60*/  HMMA.16816.F32 R60, R104.reuse, R116, R60 ;  /* 0x00000074683c723c */ /* 0x040ff0000000183c */
[----:B------:R-:W-:Y:S01]  /*5f70*/  HMMA.16816.F32 R64, R104, R118, R64 ;  /* 0x000000766840723c */ /* 0x000fe20000001840 */
[----:B------:R-:W1:Y:S07]  /*5f80*/  LDSM.16.M88.4 R104, [R100+0x800] ;  /* 0x000800006468783b */ /* 0x000e6e0000000200 */
[C---:B---3--:R-:W-:Y:S08]  /*5f90*/  HMMA.16816.F32 R4, R120.reuse, R128, R4 ;  /* 0x000000807804723c */ /* 0x048ff00000001804 */
[C---:B------:R-:W-:Y:S11]  /*5fa0*/  HMMA.16816.F32 R8, R120.reuse, R130, R8 ;  /* 0x000000827808723c */ /* 0x040ff60000001808 */
[----:B------:R-:W-:Y:S05]  /*5fb0*/  @!UPT UIADD3 URZ, URZ, URZ, URZ ;  /* 0x0000003f3f3ff290 */ /* 0x000fea000fffe03f */
[----:B------:R-:W-:Y:S02]  /*5fc0*/  FMUL.FTZ R243, R4, c[0x0][0x2ec] ;  /* 0x0000bb0004f37a20 */ /* 0x000fe40000410000 */
[----:B------:R-:W-:Y:S02]  /*5fd0*/  FMUL.FTZ R241, R5, c[0x0][0x2ec] ;  /* 0x0000bb0005f17a20 */ /* 0x000fe40000410000 */
[----:B------:R-:W-:Y:S02]  /*5fe0*/  FMUL.FTZ R242, R6, c[0x0][0x2ec] ;  /* 0x0000bb0006f27a20 */ /* 0x000fe40000410000 */
[----:B------:R-:W2:Y:S01]  /*5ff0*/  MUFU.TANH R243, R243 ;  /* 0x000000f300f37308 */ /* 0x000ea20000002400 */
[----:B------:R-:W-:Y:S01]  /*6000*/  FMUL.FTZ R240, R7, c[0x0][0x2ec] ;  /* 0x0000bb0007f07a20 */ /* 0x000fe20000410000 */
[C---:B-1----:R-:W-:Y:S03]  /*6010*/  HMMA.16816.F32 R12, R120.reuse, R104, R12 ;  /* 0x00000068780c723c */ /* 0x042fe6000000180c */
[----:B------:R-:W-:Y:S02]  /*6020*/  FMUL.FTZ R239, R8, c[0x0][0x2ec] ;  /* 0x0000bb0008ef7a20 */ /* 0x000fe40000410000 */
[----:B------:R-:W-:Y:S03]  /*6030*/  FMUL.FTZ R245, R9, c[0x0][0x2ec] ;  /* 0x0000bb0009f57a20 */ /* 0x000fe60000410000 */
[----:B------:R-:W1:Y:S01]  /*6040*/  MUFU.TANH R241, R241 ;  /* 0x000000f100f17308 */ /* 0x000e620000002400 */
[C---:B------:R-:W-:Y:S01]  /*6050*/  HMMA.16816.F32 R16, R120.reuse, R106, R16 ;  /* 0x0000006a7810723c */ /* 0x040fe20000001810 */
[----:B------:R-:W3:Y:S02]  /*6060*/  LDSM.16.M88.4 R104, [R100+0x1800] ;  /* 0x001800006468783b */ /* 0x000ee40000000200 */
[----:B------:R-:W-:Y:S02]  /*6070*/  FMUL.FTZ R246, R10, c[0x0][0x2ec] ;  /* 0x0000bb000af67a20 */ /* 0x000fe40000410000 */
[----:B------:R-:W-:Y:S03]  /*6080*/  FMUL.FTZ R244, R11, c[0x0][0x2ec] ;  /* 0x0000bb000bf47a20 */ /* 0x000fe60000410000 */
[C---:B------:R-:W-:Y:S01]  /*6090*/  HMMA.16816.F32 R20, R120.reuse, R108, R20 ;  /* 0x0000006c7814723c */ /* 0x040fe20000001814 */
[----:B------:R-:W1:Y:S07]  /*60a0*/  MUFU.TANH R242, R242 ;  /* 0x000000f200f27308 */ /* 0x000e6e0000002400 */
[C---:B------:R-:W-:Y:S01]  /*60b0*/  HMMA.16816.F32 R24, R120.reuse, R110, R24 ;  /* 0x0000006e7818723c */ /* 0x040fe20000001818 */
[----:B------:R-:W1:Y:S02]  /*60c0*/  LDSM.16.M88.4 R108, [R100+0x2000] ;  /* 0x00200000646c783b */ /* 0x000e640000000200 */
[----:B------:R-:W1:Y:S01]  /*60d0*/  MUFU.TANH R240, R240 ;  /* 0x000000f000f07308 */ /* 0x000e620000002400 */
[----:B------:R-:W-:Y:S02]  /*60e0*/  FMUL.FTZ R237, R12, c[0x0][0x2ec] ;  /* 0x0000bb000ced7a20 */ /* 0x000fe40000410000 */
[----:B------:R-:W-:Y:S02]  /*60f0*/  FMUL.FTZ R235, R13, c[0x0][0x2ec] ;  /* 0x0000bb000deb7a20 */ /* 0x000fe40000410000 */
[----:B------:R-:W-:Y:S04]  /*6100*/  FMUL.FTZ R238, R14, c[0x0][0x2ec] ;  /* 0x0000bb000eee7a20 */ /* 0x000fe80000410000 */
[----:B------:R-:W-:Y:S01]  /*6110*/  FMUL.FTZ R236, R15, c[0x0][0x2ec] ;  /* 0x0000bb000fec7a20 */ /* 0x000fe20000410000 */
        /* <DEDUP_REMOVED lines=8> */
[C---:B---3--:R-:W-:Y:S03]  /*61a0*/  HMMA.16816.F32 R28, R120.reuse, R104, R28 ;  /* 0x00000068781c723c */ /* 0x048fe6000000181c */
[----:B------:R-:W-:Y:S02]  /*61b0*/  FMUL.FTZ R230, R22, c[0x0][0x2ec] ;  /* 0x0000bb0016e67a20 */ /* 0x000fe40000410000 */
[----:B------:R-:W-:Y:S02]  /*61c0*/  FMUL.FTZ R228, R23, c[0x0][0x2ec] ;  /* 0x0000bb0017e47a20 */ /* 0x000fe40000410000 */
[----:B------:R-:W-:Y:S01]  /*61d0*/  FMUL.FTZ R223, R24, c[0x0][0x2ec] ;  /* 0x0000bb0018df7a20 */ /* 0x000fe20000410000 */
[----:B------:R-:W3:Y:S01]  /*61e0*/  MUFU.TANH R246, R246 ;  /* 0x000000f600f67308 */ /* 0x000ee20000002400 */
[C---:B------:R-:W-:Y:S01]  /*61f0*/  HMMA.16816.F32 R32, R120.reuse, R106, R32 ;  /* 0x0000006a7820723c */ /* 0x040fe20000001820 */
[----:B------:R-:W2:Y:S02]  /*6200*/  LDSM.16.M88.4 R104, [R100+0x2800] ;  /* 0x002800006468783b */ /* 0x000ea40000000200 */
[----:B------:R-:W-:Y:S02]  /*6210*/  FMUL.FTZ R225, R25, c[0x0][0x2ec] ;  /* 0x0000bb0019e17a20 */ /* 0x000fe40000410000 */
[----:B------:R-:W-:Y:S02]  /*6220*/  FMUL.FTZ R226, R26, c[0x0][0x2ec] ;  /* 0x0000bb001ae27a20 */ /* 0x000fe40000410000 */
[----:B------:R-:W-:Y:S01]  /*6230*/  FMUL.FTZ R224, R27, c[0x0][0x2ec] ;  /* 0x0000bb001be07a20 */ /* 0x000fe20000410000 */
[C---:B-1----:R-:W-:Y:S01]  /*6240*/  HMMA.16816.F32 R36, R120.reuse, R108, R36 ;  /* 0x0000006c7824723c */ /* 0x042fe20000001824 */
[----:B------:R-:W1:Y:S06]  /*6250*/  MUFU.TANH R244, R244 ;  /* 0x000000f400f47308 */ /* 0x000e6c0000002400 */
[----:B------:R-:W-:Y:S01]  /*6260*/  FMUL.FTZ R221, R28, c[0x0][0x2ec] ;  /* 0x0000bb001cdd7a20 */ /* 0x000fe20000410000 */
        /* <DEDUP_REMOVED lines=13> */
[----:B------:R-:W3:Y:S01]  /*6340*/  MUFU.TANH R238, R238 ;  /* 0x000000ee00ee7308 */ /* 0x000ee20000002400 */
[----:B------:R-:W-:Y:S01]  /*6350*/  FMUL.FTZ R214, R38, c[0x0][0x2ec] ;  /* 0x0000bb0026d67a20 */ /* 0x000fe20000410000 */
[C---:B--2---:R-:W-:Y:S03]  /*6360*/  HMMA.16816.F32 R44, R120.reuse, R104, R44 ;  /* 0x00000068782c723c */ /* 0x044fe6000000182c */
[----:B------:R-:W-:Y:S02]  /*6370*/  FMUL.FTZ R212, R39, c[0x0][0x2ec] ;  /* 0x0000bb0027d47a20 */ /* 0x000fe40000410000 */
[----:B------:R-:W-:Y:S02]  /*6380*/  FMUL.FTZ R209, R40, c[0x0][0x2ec] ;  /* 0x0000bb0028d17a20 */ /* 0x000fe40000410000 */
[----:B------:R-:W-:Y:S01]  /*6390*/  FMUL.FTZ R207, R41, c[0x0][0x2ec] ;  /* 0x0000bb0029cf7a20 */ /* 0x000fe20000410000 */
[----:B------:R-:W2:Y:S01]  /*63a0*/  MUFU.TANH R236, R236 ;  /* 0x000000ec00ec7308 */ /* 0x000ea20000002400 */
[C---:B------:R-:W-:Y:S01]  /*63b0*/  HMMA.16816.F32 R48, R120.reuse, R106, R48 ;  /* 0x0000006a7830723c */ /* 0x040fe20000001830 */
[----:B------:R-:W2:Y:S01]  /*63c0*/  LDSM.16.M88.4 R104, [R100+0x3800] ;  /* 0x003800006468783b */ /* 0x000ea20000000200 */
[----:B------:R-:W-:Y:S04]  /*63d0*/  DEPBAR.LE SB0, 0x0 ;  /* 0x000080000000791a */ /* 0x000fe80000000000 */
[----:B------:R-:W-:Y:S02]  /*63e0*/  FMUL.FTZ R210, R42, c[0x0][0x2ec] ;  /* 0x0000bb002ad27a20 */ /* 0x000fe40000410000 */
[C---:B-1----:R-:W-:Y:S01]  /*63f0*/  HMMA.16816.F32 R52, R120.reuse, R108, R52 ;  /* 0x0000006c7834723c */ /* 0x042fe20000001834 */
[----:B------:R-:W1:Y:S01]  /*6400*/  MUFU.TANH R233, R233 ;  /* 0x000000e900e97308 */ /* 0x000e620000002400 */
[----:B------:R-:W-:Y:S03]  /*6410*/  BAR.SYNC.DEFER_BLOCKING 0x0 ;  /* 0x0000000000007b1d */ /* 0x000fe60000010000 */
[----:B------:R-:W-:Y:S02]  /*6420*/  FMUL.FTZ R208, R43, c[0x0][0x2ec] ;  /* 0x0000bb002bd07a20 */ /* 0x000fe40000410000 */
[----:B------:R-:W-:Y:S01]  /*6430*/  FMUL.FTZ R205, R44, c[0x0][0x2ec] ;  /* 0x0000bb002ccd7a20 */ /* 0x000fe20000410000 */
[C---:B------:R-:W-:Y:S03]  /*6440*/  HMMA.16816.F32 R56, R120.reuse, R110, R56 ;  /* 0x0000006e7838723c */ /* 0x040fe60000001838 */
        /* <DEDUP_REMOVED lines=12> */
[----:B------:R-:W-:Y:S01]  /*6510*/  FMUL.FTZ R198, R54, c[0x0][0x2ec] ;  /* 0x0000bb0036c67a20 */ /* 0x000fe20000410000 */
[C---:B--2---:R-:W-:Y:S03]  /*6520*/  HMMA.16816.F32 R60, R120.reuse, R104, R60 ;  /* 0x00000068783c723c */ /* 0x044fe6000000183c */
[----:B------:R-:W-:Y:S02]  /*6530*/  FMUL.FTZ R196, R55, c[0x0][0x2ec] ;  /* 0x0000bb0037c47a20 */ /* 0x000fe40000410000 */
[----:B------:R-:W-:Y:S02]  /*6540*/  FMUL.FTZ R193, R56, c[0x0][0x2ec] ;  /* 0x0000bb0038c17a20 */ /* 0x000fe40000410000 */
[----:B------:R-:W-:Y:S01]  /*6550*/  FMUL.FTZ R191, R57, c[0x0][0x2ec] ;  /* 0x0000bb0039bf7a20 */ /* 0x000fe20000410000 */
[----:B------:R-:W2:Y:S01]  /*6560*/  MUFU.TANH R229, R229 ;  /* 0x000000e500e57308 */ /* 0x000ea20000002400 */
[----:B------:R-:W-:Y:S03]  /*6570*/  HMMA.16816.F32 R64, R120, R106, R64 ;  /* 0x0000006a7840723c */ /* 0x000fe60000001840 */
[----:B------:R-:W-:Y:S02]  /*6580*/  FMUL.FTZ R194, R58, c[0x0][0x2ec] ;  /* 0x0000bb003ac27a20 */ /* 0x000fe40000410000 */
[----:B------:R-:W-:Y:S04]  /*6590*/  FMUL.FTZ R192, R59, c[0x0][0x2ec] ;  /* 0x0000bb003bc07a20 */ /* 0x000fe80000410000 */
[----:B------:R-:W1:Y:S06]  /*65a0*/  MUFU.TANH R227, R227 ;  /* 0x000000e300e37308 */ /* 0x000e6c0000002400 */
[----:B----4-:R-:W-:Y:S02]  /*65b0*/  FMUL.FTZ R189, R60, c[0x0][0x2ec] ;  /* 0x0000bb003cbd7a20 */ /* 0x010fe40000410000 */
[----:B-----5:R-:W-:Y:S02]  /*65c0*/  FMUL.FTZ R187, R61, c[0x0][0x2ec] ;  /* 0x0000bb003dbb7a20 */ /* 0x020fe40000410000 */
[----:B------:R-:W4:Y:S01]  /*65d0*/  MUFU.TANH R230, R230 ;  /* 0x000000e600e67308 */ /* 0x000f220000002400 */
        /* <DEDUP_REMOVED lines=52> */
[----:B--234-:R-:W-:Y:S02]  /*6920*/  ULDC UR6, c[0x0][0x198] ;  /* 0x0000660000067ab9 */ /* 0x01cfe40000000800 */
[----:B------:R-:W-:Y:S04]  /*6930*/  ULEA UR6, -UR6, URZ, 0x7 ;  /* 0x0000003f06067291 */ /* 0x000fe8000f8e393f */
[----:B------:R-:W-:Y:S02]  /*6940*/  USHF.R.S32.HI UR4, URZ, 0x1f, UR6 ;  /* 0x0000001f3f047899 */ /* 0x000fe40008011406 */
[----:B------:R-:W-:Y:S04]  /*6950*/  MOV R8, UR6 ;  /* 0x0000000600087c02 */ /* 0x000fe80008000f00 */
[----:B------:R-:W-:Y:S01]  /*6960*/  MOV R5, UR4 ;  /* 0x0000000400057c02 */ /* 0x000fe20008000f00 */
[----:B------:R-:W-:-:S05]  /*6970*/  @P6 BRA `(.L_x_6129) ;  /* 0x000003b000006947 */ /* 0x000fca0003800000 */
        /* <DEDUP_REMOVED lines=59> */
.L_x_6129:
        /* <DEDUP_REMOVED lines=28> */
.L_x_6128:
        /* <DEDUP_REMOVED lines=92> */
[----:B------:R-:W-:Y:S01]  /*74b0*/  ISETP.GT.AND P0, PT, R183, RZ, PT ;  /* 0x000000ffb700720c */ /* 0x000fe20003f04270 */
        /* <DEDUP_REMOVED lines=16> */
[----:B------:R-:W1:Y:S01]  /*75c0*/  MUFU.EX2 R62, R62 ;  /* 0x0000003e003e7308 */ /* 0x000e620000000800 */
[--C-:B------:R-:W-:Y:S02]  /*75d0*/  FFMA.FTZ R105, R243, c[0x0][0x23c], -R66.reuse ;  /* 0x00008f00f3697a23 */ /* 0x100fe40000010842 */
[--C-:B------:R-:W-:Y:S02]  /*75e0*/  FFMA.FTZ R104, R241, c[0x0][0x23c], -R66.reuse ;  /* 0x00008f00f1687a23 */ /* 0x100fe40000010842 */
[--C-:B------:R-:W-:Y:S02]  /*75f0*/  FFMA.FTZ R65, R239, c[0x0][0x23c], -R66.reuse ;  /* 0x00008f00ef417a23 */ /* 0x100fe40000010842 */
[--C-:B------:R-:W-:Y:S02]  /*7600*/  FFMA.FTZ R64, R245, c[0x0][0x23c], -R66.reuse ;  /* 0x00008f00f5407a23 */ /* 0x100fe40000010842 */
[C---:B--2---:R-:W-:Y:S01]  /*7610*/  FMUL.FTZ R10, R37.reuse, R94 ;  /* 0x0000005e250a7220 */ /* 0x044fe20000410000 */
[----:B------:R-:W-:Y:S01]  /*7620*/  MUFU.EX2 R105, R105 ;  /* 0x0000006900697308 */ /* 0x000fe20000000800 */
[C---:B------:R-:W-:Y:S02]  /*7630*/  FMUL.FTZ R11, R37.reuse, R95 ;  /* 0x0000005f250b7220 */ /* 0x040fe40000410000 */
[C---:B------:R-:W-:Y:S02]  /*7640*/  FMUL.FTZ R18, R37.reuse, R86 ;  /* 0x0000005625127220 */ /* 0x040fe40000410000 */
[C---:B------:R-:W-:Y:S02]  /*7650*/  FMUL.FTZ R19, R37.reuse, R87 ;  /* 0x0000005725137220 */ /* 0x040fe40000410000 */
[C---:B------:R-:W-:Y:S02]  /*7660*/  FMUL.FTZ R26, R37.reuse, R78 ;  /* 0x0000004e251a7220 */ /* 0x040fe40000410000 */
[----:B------:R-:W-:Y:S01]  /*7670*/  FMUL.FTZ R5, R38, R97 ;  /* 0x0000006126057220 */ /* 0x000fe20000410000 */
[----:B------:R-:W2:Y:S01]  /*7680*/  MUFU.EX2 R104, R104 ;  /* 0x0000006800687308 */ /* 0x000ea20000000800 */
[C---:B------:R-:W-:Y:S02]  /*7690*/  FMUL.FTZ R6, R37.reuse, R98 ;  /* 0x0000006225067220 */ /* 0x040fe40000410000 */
[C---:B------:R-:W-:Y:S01]  /*76a0*/  FMUL.FTZ R7, R37.reuse, R99 ;  /* 0x0000006325077220 */ /* 0x040fe20000410000 */
        /* <DEDUP_REMOVED lines=10> */
[----:B------:R-:W1:Y:S01]  /*7750*/  MUFU.EX2 R64, R64 ;  /* 0x0000004000407308 */ /* 0x000e620000000800 */
[--C-:B------:R-:W-:Y:S02]  /*7760*/  FFMA.FTZ R77, R232, c[0x0][0x23c], -R39.reuse ;  /* 0x00008f00e84d7a23 */ /* 0x100fe40000010827 */
[----:B------:R-:W-:Y:S01]  /*7770*/  FMUL.FTZ R27, R37, R79 ;  /* 0x0000004f251b7220 */ /* 0x000fe20000410000 */
        /* <DEDUP_REMOVED lines=23> */
[----:B------:R-:W1:Y:S01]  /*78f0*/  MUFU.EX2 R92, R235 ;  /* 0x000000eb005c7308 */ /* 0x000e620000000800 */
[--C-:B------:R-:W-:Y:S02]  /*7900*/  FFMA.FTZ R111, R209, c[0x0][0x23c], -R66.reuse ;  /* 0x00008f00d16f7a23 */ /* 0x100fe40000010842 */
[--C-:B------:R-:W-:Y:S01]  /*7910*/  FFMA.FTZ R112, R207, c[0x0][0x23c], -R66.reuse ;  /* 0x00008f00cf707a23 */ /* 0x100fe20000010842 */
[----:B--2---:R-:W-:Y:S01]  /*7920*/  F2FP.PACK_AB R43, R60, R61 ;  /* 0x0000003d3c2b723e */ /* 0x004fe200000000ff */
[--C-:B------:R-:W-:Y:S02]  /*7930*/  FFMA.FTZ R115, R205, c[0x0][0x23c], -R66.reuse ;  /* 0x00008f00cd737a23 */ /* 0x100fe40000010842 */
        /* <DEDUP_REMOVED lines=22> */
[----:B------:R-:W2:Y:S01]  /*7aa0*/  MUFU.EX2 R77, R77 ;  /* 0x0000004d004d7308 */ /* 0x000ea20000000800 */
        /* <DEDUP_REMOVED lines=15> */
[----:B------:R-:W-:Y:S03]  /*7ba0*/  MUFU.EX2 R71, R71 ;  /* 0x0000004700477308 */ /* 0x000fe60000000800 */
[----:B------:R-:W-:Y:S02]  /*7bb0*/  FMUL.FTZ R31, R37, R75 ;  /* 0x0000004b251f7220 */ /* 0x000fe40000410000 */
[--C-:B------:R-:W-:Y:S02]  /*7bc0*/  FFMA.FTZ R74, R226, c[0x0][0x23c], -R39.reuse ;  /* 0x00008f00e24a7a23 */ /* 0x100fe40000010827 */
[----:B------:R-:W-:Y:S02]  /*7bd0*/  FFMA.FTZ R75, R224, c[0x0][0x23c], -R39 ;  /* 0x00008f00e04b7a23 */ /* 0x000fe40000010827 */
[--C-:B------:R-:W-:Y:S01]  /*7be0*/  FFMA.FTZ R73, R225, c[0x0][0x23c], -R66.reuse ;  /* 0x00008f00e1497a23 */ /* 0x100fe20000010842 */
[C---:B------:R-:W-:Y:S01]  /*7bf0*/  HMMA.16816.F32 R28, R40.reuse, R44, R28 ;  /* 0x0000002c281c723c */ /* 0x040fe2000000181c */
[----:B------:R-:W4:Y:S02]  /*7c00*/  MUFU.EX2 R72, R72 ;  /* 0x0000004800487308 */ /* 0x000f240000000800 */
[--C-:B------:R-:W-:Y:S02]  /*7c10*/  FFMA.FTZ R126, R193, c[0x0][0x23c], -R66.reuse ;  /* 0x00008f00c17e7a23 */ /* 0x100fe40000010842 */
[--C-:B------:R-:W-:Y:S02]  /*7c20*/  FFMA.FTZ R127, R191, c[0x0][0x23c], -R66.reuse ;  /* 0x00008f00bf7f7a23 */ /* 0x100fe40000010842 */
[----:B------:R-:W-:Y:S01]  /*7c30*/  FFMA.FTZ R105, R38, R185, R105 ;  /* 0x000000b926697223 */ /* 0x000fe20000010069 */
[----:B------:R-:W-:Y:S01]  /*7c40*/  HMMA.16816.F32 R32, R40, R46, R32 ;  /* 0x0000002e2820723c */ /* 0x000fe20000001820 */
[----:B------:R-:W5:Y:S02]  /*7c50*/  LDSM.16.MT88.4 R44, [R159+0x6800] ;  /* 0x006800009f2c783b */ /* 0x000f640000004200 */
[----:B------:R-:W4:Y:S01]  /*7c60*/  MUFU.EX2 R68, R68 ;  /* 0x0000004400447308 */ /* 0x000f220000000800 */
[----:B------:R-:W-:Y:S02]  /*7c70*/  FFMA.FTZ R101, R37, R184, R101 ;  /* 0x000000b825657223 */ /* 0x000fe40000010065 */
[----:B------:R-:W-:Y:S01]  /*7c80*/  FFMA.FTZ R37, R190, c[0x0][0x23c], -R39 ;  /* 0x00008f00be257a23 */ /* 0x000fe20000010827 */
[----:B-1----:R-:W-:Y:S01]  /*7c90*/  F2FP.PACK_AB R40, R92, R63 ;  /* 0x0000003f5c28723e */ /* 0x002fe200000000ff */
[----:B------:R-:W-:Y:S01]  /*7ca0*/  FFMA.FTZ R130, R189, c[0x0][0x23c], -R66 ;  /* 0x00008f00bd827a23 */ /* 0x000fe20000010842 */
[----:B--2---:R-:W-:Y:S03]  /*7cb0*/  F2FP.PACK_AB R43, R77, R76 ;  /* 0x0000004c4d2b723e */ /* 0x004fe600000000ff */
[----:B------:R-:W-:Y:S01]  /*7cc0*/  F2FP.PACK_AB R41, R88, R67 ;  /* 0x000000435829723e */ /* 0x000fe200000000ff */
[----:B------:R-:W-:Y:S01]  /*7cd0*/  MUFU.EX2 R70, R70 ;  /* 0x0000004600467308 */ /* 0x000fe20000000800 */
[----:B---3--:R-:W-:Y:S01]  /*7ce0*/  F2FP.PACK_AB R42, R81, R84 ;  /* 0x00000054512a723e */ /* 0x008fe200000000ff */
[----:B------:R-:W-:Y:S02]  /*7cf0*/  FADD.FTZ R104, R104, R105 ;  /* 0x0000006968687221 */ /* 0x000fe40000010000 */
[----:B------:R-:W-:Y:S01]  /*7d00*/  FADD.FTZ R62, R62, R101 ;  /* 0x000000653e3e7221 */ /* 0x000fe20000010000 */
[----:B------:R-:W-:Y:S01]  /*7d10*/  MOV R101, R0 ;  /* 0x0000000000657202 */ /* 0x000fe20000000f00 */
[----:B------:R-:W-:Y:S02]  /*7d20*/  FADD.FTZ R65, R65, R104 ;  /* 0x0000006841417221 */ /* 0x000fe40000010000 */
[C---:B------:R-:W-:Y:S02]  /*7d30*/  HMMA.16816.F32 R4, R40.reuse, R48, R4 ;  /* 0x000000302804723c */ /* 0x040fe40000001804 */
[----:B------:R-:W-:Y:S01]  /*7d40*/  MUFU.EX2 R79, R79 ;  /* 0x0000004f004f7308 */ /* 0x000fe20000000800 */
[----:B------:R-:W-:Y:S02]  /*7d50*/  FADD.FTZ R64, R64, R65 ;  /* 0x0000004140407221 */ /* 0x000fe40000010000 */
[----:B------:R-:W-:Y:S03]  /*7d60*/  FADD.FTZ R61, R61, R62 ;  /* 0x0000003e3d3d7221 */ /* 0x000fe60000010000 */
[C---:B------:R-:W-:Y:S01]  /*7d70*/  HMMA.16816.F32 R8, R40.reuse, R50, R8 ;  /* 0x000000322808723c */ /* 0x040fe20000001808 */
[----:B------:R-:W1:Y:S03]  /*7d80*/  LDSM.16.MT88.4 R48, [R161+0x7000] ;  /* 0x00700000a130783b */ /* 0x000e660000004200 */
[----:B------:R-:W-:Y:S01]  /*7d90*/  MUFU.EX2 R80, R80 ;  /* 0x0000005000507308 */ /* 0x000fe20000000800 */
[----:B------:R-:W-:Y:S03]  /*7da0*/  FADD.FTZ R60, R60, R61 ;  /* 0x0000003d3c3c7221 */ /* 0x000fe60000010000 */
[C---:B------:R-:W-:Y:S04]  /*7db0*/  HMMA.16816.F32 R12, R40.reuse, R52, R12 ;  /* 0x00000034280c723c */ /* 0x040fe8000000180c */
[----:B------:R-:W-:Y:S02]  /*7dc0*/  FADD.FTZ R67, R67, R60 ;  /* 0x0000003c43437221 */ /* 0x000fe40000010000 */
[----:B------:R-:W2:Y:S02]  /*7dd0*/  MUFU.EX2 R73, R73 ;  /* 0x0000004900497308 */ /* 0x000ea40000000800 */
[C---:B------:R-:W-:Y:S01]  /*7de0*/  HMMA.16816.F32 R16, R40.reuse, R54, R16 ;  /* 0x000000362810723c */ /* 0x040fe20000001810 */
[----:B------:R-:W-:Y:S03]  /*7df0*/  LDSM.16.MT88.4 R52, [R159+0x7000] ;  /* 0x007000009f34783b */ /* 0x000fe60000004200 */
[----:B------:R-:W-:Y:S04]  /*7e00*/  FADD.FTZ R67, R88, R67 ;  /* 0x0000004358437221 */ /* 0x000fe80000010000 */
[C---:B-----5:R-:W-:Y:S01]  /*7e10*/  HMMA.16816.F32 R20, R40.reuse, R44, R20 ;  /* 0x0000002c2814723c */ /* 0x060fe20000001814 */
[----:B------:R-:W-:Y:S03]  /*7e20*/  MUFU.EX2 R74, R74 ;  /* 0x0000004a004a7308 */ /* 0x000fe60000000800 */
[----:B------:R-:W-:Y:S04]  /*7e30*/  FADD.FTZ R76, R76, R67 ;  /* 0x000000434c4c7221 */ /* 0x000fe80000010000 */
[C---:B------:R-:W-:Y:S01]  /*7e40*/  HMMA.16816.F32 R24, R40.reuse, R46, R24 ;  /* 0x0000002e2818723c */ /* 0x040fe20000001818 */
[----:B------:R-:W3:Y:S02]  /*7e50*/  LDSM.16.MT88.4 R44, [R160+0x7000] ;  /* 0x00700000a02c783b */ /* 0x000ee40000004200 */
[----:B------:R-:W5:Y:S01]  /*7e60*/  MUFU.EX2 R75, R75 ;  /* 0x0000004b004b7308 */ /* 0x000f620000000800 */
[----:B------:R-:W-:Y:S04]  /*7e70*/  FADD.FTZ R76, R77, R76 ;  /* 0x0000004c4d4c7221 */ /* 0x000fe80000010000 */
[C---:B------:R-:W-:Y:S05]  /*7e80*/  HMMA.16816.F32 R28, R40.reuse, R56, R28 ;  /* 0x00000038281c723c */ /* 0x040fea000000181c */
[----:B------:R-:W-:Y:S03]  /*7e90*/  MUFU.EX2 R89, R89 ;  /* 0x0000005900597308 */ /* 0x000fe60000000800 */
[----:B------:R-:W-:Y:S01]  /*7ea0*/  HMMA.16816.F32 R32, R40, R58, R32 ;  /* 0x0000003a2820723c */ /* 0x000fe20000001820 */
[----:B------:R-:W3:Y:S06]  /*7eb0*/  LDSM.16.MT88.4 R56, [R158+0x7000] ;  /* 0x007000009e38783b */ /* 0x000eec0000004200 */
[----:B----4-:R-:W-:Y:S01]  /*7ec0*/  F2FP.PACK_AB R40, R69, R72 ;  /* 0x000000484528723e */ /* 0x010fe200000000ff */
[----:B------:R-:W4:Y:S01]  /*7ed0*/  MUFU.EX2 R82, R82 ;  /* 0x0000005200527308 */ /* 0x000f220000000800 */
[C---:B------:R-:W-:Y:S03]  /*7ee0*/  F2FP.PACK_AB R41, R68.reuse, R71 ;  /* 0x000000474429723e */ /* 0x040fe600000000ff */
[----:B--2---:R-:W-:Y:S01]  /*7ef0*/  F2FP.PACK_AB R42, R73, R70 ;  /* 0x00000046492a723e */ /* 0x004fe200000000ff */
[----:B------:R-:W-:Y:S01]  /*7f00*/  FADD.FTZ R71, R71, R76 ;  /* 0x0000004c47477221 */ /* 0x000fe20000010000 */
[C---:B-----5:R-:W-:Y:S03]  /*7f10*/  F2FP.PACK_AB R43, R75.reuse, R74 ;  /* 0x0000004a4b2b723e */ /* 0x060fe600000000ff */
[----:B------:R-:W-:Y:S01]  /*7f20*/  FADD.FTZ R71, R68, R71 ;  /* 0x0000004744477221 */ /* 0x000fe20000010000 */
[----:B------:R-:W-:Y:S03]  /*7f30*/  MUFU.EX2 R83, R83 ;  /* 0x0000005300537308 */ /* 0x000fe60000000800 */
[C---:B-1----:R-:W-:Y:S03]  /*7f40*/  HMMA.16816.F32 R4, R40.reuse, R48, R4 ;  /* 0x000000302804723c */ /* 0x042fe60000001804 */
[----:B------:R-:W-:Y:S04]  /*7f50*/  FADD.FTZ R74, R74, R71 ;  /* 0x000000474a4a7221 */ /* 0x000fe80000010000 */
[----:B------:R-:W1:Y:S01]  /*7f60*/  MUFU.EX2 R90, R90 ;  /* 0x0000005a005a7308 */ /* 0x000e620000000800 */
[C---:B------:R-:W-:Y:S01]  /*7f70*/  HMMA.16816.F32 R8, R40.reuse, R50, R8 ;  /* 0x000000322808723c */ /* 0x040fe20000001808 */
[----:B------:R-:W-:Y:S03]  /*7f80*/  LDSM.16.MT88.4 R48, [R160+0x7800] ;  /* 0x00780000a030783b */ /* 0x000fe60000004200 */
[----:B------:R-:W-:Y:S04]  /*7f90*/  FADD.FTZ R74, R75, R74 ;  /* 0x0000004a4b4a7221 */ /* 0x000fe80000010000 */
[C---:B---3--:R-:W-:Y:S01]  /*7fa0*/  HMMA.16816.F32 R12, R40.reuse, R44, R12 ;  /* 0x0000002c280c723c */ /* 0x048fe2000000180c */
[----:B------:R-:W-:Y:S07]  /*7fb0*/  MUFU.EX2 R91, R91 ;  /* 0x0000005b005b7308 */ /* 0x000fee0000000800 */
[C---:B------:R-:W-:Y:S01]  /*7fc0*/  HMMA.16816.F32 R16, R40.reuse, R46, R16 ;  /* 0x0000002e2810723c */ /* 0x040fe20000001810 */
[----:B------:R-:W2:Y:S02]  /*7fd0*/  LDSM.16.MT88.4 R44, [R161+0x7800] ;  /* 0x00780000a12c783b */ /* 0x000ea40000004200 */
[----:B------:R-:W3:Y:S05]  /*7fe0*/  MUFU.EX2 R106, R106 ;  /* 0x0000006a006a7308 */ /* 0x000eea0000000800 */
[C---:B------:R-:W-:Y:S05]  /*7ff0*/  HMMA.16816.F32 R20, R40.reuse, R52, R20 ;  /* 0x000000342814723c */ /* 0x040fea0000001814 */
        /* <DEDUP_REMOVED lines=9> */
[----:B----4-:R-:W-:Y:S03]  /*8090*/  F2FP.PACK_AB R41, R82, R89 ;  /* 0x000000595229723e */ /* 0x010fe600000000ff */
[----:B-1----:R-:W-:Y:S01]  /*80a0*/  F2FP.PACK_AB R42, R90, R83 ;  /* 0x000000535a2a723e */ /* 0x002fe200000000ff */
[----:B------:R-:W1:Y:S01]  /*80b0*/  MUFU.EX2 R110, R110 ;  /* 0x0000006e006e7308 */ /* 0x000e620000000800 */
[----:B---3--:R-:W-:Y:S01]  /*80c0*/  F2FP.PACK_AB R43, R106, R91 ;  /* 0x0000005b6a2b723e */ /* 0x008fe200000000ff */
[----:B------:R-:W-:Y:S04]  /*80d0*/  FADD.FTZ R89, R89, R74 ;  /* 0x0000004a59597221 */ /* 0x000fe80000010000 */
[----:B------:R-:W-:Y:S02]  /*80e0*/  FADD.FTZ R82, R82, R89 ;  /* 0x0000005952527221 */ /* 0x000fe40000010000 */
[C---:B--2---:R-:W-:Y:S02]  /*80f0*/  HMMA.16816.F32 R4, R40.reuse, R44, R4 ;  /* 0x0000002c2804723c */ /* 0x044fe40000001804 */
[----:B------:R-:W-:Y:S01]  /*8100*/  MUFU.EX2 R111, R111 ;  /* 0x0000006f006f7308 */ /* 0x000fe20000000800 */
[----:B------:R-:W-:Y:S04]  /*8110*/  FADD.FTZ R91, R91, R82 ;  /* 0x000000525b5b7221 */ /* 0x000fe80000010000 */
[----:B------:R-:W-:Y:S01]  /*8120*/  FADD.FTZ R106, R106, R91 ;  /* 0x0000005b6a6a7221 */ /* 0x000fe20000010000 */
[C---:B------:R-:W-:Y:S01]  /*8130*/  HMMA.16816.F32 R8, R40.reuse, R46, R8 ;  /* 0x0000002e2808723c */ /* 0x040fe20000001808 */
[----:B------:R-:W2:Y:S03]  /*8140*/  LDSM.16.MT88.4 R44, [R161+0x8000] ;  /* 0x00800000a12c783b */ /* 0x000ea60000004200 */
[----:B------:R-:W3:Y:S04]  /*8150*/  MUFU.EX2 R112, R112 ;  /* 0x0000007000707308 */ /* 0x000ee80000000800 */
[C---:B------:R-:W-:Y:S06]  /*8160*/  HMMA.16816.F32 R12, R40.reuse, R48, R12 ;  /* 0x00000030280c723c */ /* 0x040fec000000180c */
[----:B------:R-:W-:Y:S02]  /*8170*/  MUFU.EX2 R113, R113 ;  /* 0x0000007100717308 */ /* 0x000fe40000000800 */
[C---:B------:R-:W-:Y:S01]  /*8180*/  HMMA.16816.F32 R16, R40.reuse, R50, R16 ;  /* 0x000000322810723c */ /* 0x040fe20000001810 */
[----:B------:R-:W4:Y:S07]  /*8190*/  LDSM.16.MT88.4 R48, [R160+0x8000] ;  /* 0x00800000a030783b */ /* 0x000f2e0000004200 */
[C---:B-----5:R-:W-:Y:S01]  /*81a0*/  HMMA.16816.F32 R20, R40.reuse, R52, R20 ;  /* 0x000000342814723c */ /* 0x060fe20000001814 */
        /* <DEDUP_REMOVED lines=8> */
[----:B------:R-:W-:Y:S01]  /*8230*/  F2FP.PACK_AB R40, R107, R108 ;  /* 0x0000006c6b28723e */ /* 0x000fe200000000ff */
[----:B------:R-:W-:Y:S01]  /*8240*/  MUFU.EX2 R117, R117 ;  /* 0x0000007500757308 */ /* 0x000fe20000000800 */
[----:B-1----:R-:W-:Y:S03]  /*8250*/  F2FP.PACK_AB R41, R110, R109 ;  /* 0x0000006d6e29723e */ /* 0x002fe600000000ff */
[----:B---3--:R-:W-:Y:S01]  /*8260*/  F2FP.PACK_AB R42, R112, R111 ;  /* 0x0000006f702a723e */ /* 0x008fe200000000ff */
[----:B------:R-:W-:Y:S01]  /*8270*/  FADD.FTZ R109, R109, R106 ;  /* 0x0000006a6d6d7221 */ /* 0x000fe20000010000 */
[----:B-----5:R-:W-:Y:S03]  /*8280*/  F2FP.PACK_AB R43, R114, R113 ;  /* 0x00000071722b723e */ /* 0x020fe600000000ff */
[----:B------:R-:W-:Y:S01]  /*8290*/  FADD.FTZ R110, R110, R109 ;  /* 0x0000006d6e6e7221 */ /* 0x000fe20000010000 */
[----:B------:R-:W1:Y:S03]  /*82a0*/  MUFU.EX2 R118, R118 ;  /* 0x0000007600767308 */ /* 0x000e660000000800 */
[C---:B--2---:R-:W-:Y:S03]  /*82b0*/  HMMA.16816.F32 R4, R40.reuse, R44, R4 ;  /* 0x0000002c2804723c */ /* 0x044fe60000001804 */
[----:B------:R-:W-:Y:S04]  /*82c0*/  FADD.FTZ R113, R113, R110 ;  /* 0x0000006e71717221 */ /* 0x000fe80000010000 */
[----:B------:R-:W-:Y:S01]  /*82d0*/  MUFU.EX2 R119, R119 ;  /* 0x0000007700777308 */ /* 0x000fe20000000800 */
[C---:B------:R-:W-:Y:S01]  /*82e0*/  HMMA.16816.F32 R8, R40.reuse, R46, R8 ;  /* 0x0000002e2808723c */ /* 0x040fe20000001808 */
[----:B------:R-:W2:Y:S03]  /*82f0*/  LDSM.16.MT88.4 R44, [R161+0x8800] ;  /* 0x00880000a12c783b */ /* 0x000ea60000004200 */
[----:B------:R-:W-:Y:S04]  /*8300*/  FADD.FTZ R114, R114, R113 ;  /* 0x0000007172727221 */ /* 0x000fe80000010000 */
[C---:B----4-:R-:W-:Y:S01]  /*8310*/  HMMA.16816.F32 R12, R40.reuse, R48, R12 ;  /* 0x00000030280c723c */ /* 0x050fe2000000180c */
        /* <DEDUP_REMOVED lines=11> */
[----:B------:R-:W4:Y:S01]  /*83d0*/  LDSM.16.MT88.4 R56, [R158+0x8800] ;  /* 0x008800009e38783b */ /* 0x000f220000004200 */
[----:B------:R-:W4:Y:S05]  /*83e0*/  MUFU.EX2 R124, R124 ;  /* 0x0000007c007c7308 */ /* 0x000f2a0000000800 */
[----:B------:R-:W-:Y:S02]  /*83f0*/  F2FP.PACK_AB R40, R116, R115 ;  /* 0x000000737428723e */ /* 0x000fe400000000ff */
[----:B-1----:R-:W-:Y:S03]  /*8400*/  F2FP.PACK_AB R41, R118, R117 ;  /* 0x000000757629723e */ /* 0x002fe600000000ff */
[----:B---3--:R-:W-:Y:S01]  /*8410*/  F2FP.PACK_AB R42, R120, R119 ;  /* 0x00000077782a723e */ /* 0x008fe200000000ff */
[----:B------:R-:W-:Y:S01]  /*8420*/  MUFU.EX2 R38, R198 ;  /* 0x000000c600267308 */ /* 0x000fe20000000800 */
[----:B-----5:R-:W-:Y:S01]  /*8430*/  F2FP.PACK_AB R43, R122, R121 ;  /* 0x000000797a2b723e */ /* 0x020fe200000000ff */
[----:B------:R-:W-:Y:S04]  /*8440*/  FADD.FTZ R117, R117, R114 ;  /* 0x0000007275757221 */ /* 0x000fe80000010000 */
[----:B------:R-:W-:Y:S02]  /*8450*/  FADD.FTZ R118, R118, R117 ;  /* 0x0000007576767221 */ /* 0x000fe40000010000 */
[C---:B--2---:R-:W-:Y:S02]  /*8460*/  HMMA.16816.F32 R4, R40.reuse, R44, R4 ;  /* 0x0000002c2804723c */ /* 0x044fe40000001804 */
[----:B------:R-:W1:Y:S06]  /*8470*/  MUFU.EX2 R125, R125 ;  /* 0x0000007d007d7308 */ /* 0x000e6c0000000800 */
[C---:B------:R-:W-:Y:S01]  /*8480*/  HMMA.16816.F32 R8, R40.reuse, R46, R8 ;  /* 0x0000002e2808723c */ /* 0x040fe20000001808 */
[----:B------:R-:W2:Y:S03]  /*8490*/  LDSM.16.MT88.4 R44, [R161+0x9000] ;  /* 0x00900000a12c783b */ /* 0x000ea60000004200 */
[----:B------:R-:W-:Y:S04]  /*84a0*/  MUFU.EX2 R126, R126 ;  /* 0x0000007e007e7308 */ /* 0x000fe80000000800 */
[C---:B----4-:R-:W-:Y:S06]  /*84b0*/  HMMA.16816.F32 R12, R40.reuse, R48, R12 ;  /* 0x00000030280c723c */ /* 0x050fec000000180c */
        /* <DEDUP_REMOVED lines=9> */
[----:B------:R-:W-:Y:S02]  /*8550*/  MUFU.EX2 R130, R130 ;  /* 0x0000008200827308 */ /* 0x000fe40000000800 */
[--C-:B------:R-:W-:Y:S01]  /*8560*/  FFMA.FTZ R56, R188, c[0x0][0x23c], -R39.reuse ;  /* 0x00008f00bc387a23 */ /* 0x100fe20000010827 */
[----:B------:R-:W-:Y:S04]  /*8570*/  HMMA.16816.F32 R32, R40, R58, R32 ;  /* 0x0000003a2820723c */ /* 0x000fe80000001820 */
[----:B------:R-:W-:Y:S02]  /*8580*/  FFMA.FTZ R39, R3, c[0x0][0x23c], -R39 ;  /* 0x00008f0003277a23 */ /* 0x000fe40000010827 */
[--C-:B------:R-:W-:Y:S01]  /*8590*/  FFMA.FTZ R57, R187, c[0x0][0x23c], -R66.reuse ;  /* 0x00008f00bb397a23 */ /* 0x100fe20000010842 */
[----:B------:R-:W-:Y:S01]  /*85a0*/  F2FP.PACK_AB R40, R124, R123 ;  /* 0x0000007b7c28723e */ /* 0x000fe200000000ff */
[----:B------:R-:W-:Y:S01]  /*85b0*/  MUFU.EX2 R37, R37 ;  /* 0x0000002500257308 */ /* 0x000fe20000000800 */
[----:B-1----:R-:W-:Y:S03]  /*85c0*/  F2FP.PACK_AB R41, R125, R38 ;  /* 0x000000267d29723e */ /* 0x002fe600000000ff */
[----:B---3--:R-:W-:Y:S01]  /*85d0*/  F2FP.PACK_AB R42, R127, R126 ;  /* 0x0000007e7f2a723e */ /* 0x008fe200000000ff */
[--C-:B------:R-:W-:Y:S01]  /*85e0*/  FFMA.FTZ R58, R186, c[0x0][0x23c], -R66.reuse ;  /* 0x00008f00ba3a7a23 */ /* 0x100fe20000010842 */
[----:B--2---:R-:W-:Y:S01]  /*85f0*/  F2FP.PACK_AB R43, R129, R128 ;  /* 0x00000080812b723e */ /* 0x004fe200000000ff */
[----:B------:R-:W-:Y:S03]  /*8600*/  FFMA.FTZ R66, R171, c[0x0][0x23c], -R66 ;  /* 0x00008f00ab427a23 */ /* 0x000fe60000010842 */
[----:B------:R-:W1:Y:S03]  /*8610*/  MUFU.EX2 R57, R57 ;  /* 0x0000003900397308 */ /* 0x000e660000000800 */
[C---:B------:R-:W-:Y:S07]  /*8620*/  HMMA.16816.F32 R4, R40.reuse, R44, R4 ;  /* 0x0000002c2804723c */ /* 0x040fee0000001804 */
[----:B------:R-:W2:Y:S01]  /*8630*/  MUFU.EX2 R56, R56 ;  /* 0x0000003800387308 */ /* 0x000ea20000000800 */
[C---:B------:R-:W-:Y:S01]  /*8640*/  HMMA.16816.F32 R8, R40.reuse, R46, R8 ;  /* 0x0000002e2808723c */ /* 0x040fe20000001808 */
[----:B------:R-:W3:Y:S07]  /*8650*/  LDSM.16.MT88.4 R44, [R158+0x9000] ;  /* 0x009000009e2c783b */ /* 0x000eee0000004200 */
[C---:B----4-:R-:W-:Y:S01]  /*8660*/  HMMA.16816.F32 R12, R40.reuse, R48, R12 ;  /* 0x00000030280c723c */ /* 0x050fe2000000180c */
[----:B------:R-:W-:Y:S03]  /*8670*/  MUFU.EX2 R58, R58 ;  /* 0x0000003a003a7308 */ /* 0x000fe60000000800 */
[----:B-1----:R-:W-:Y:S03]  /*8680*/  F2FP.PACK_AB R68, R57, R130 ;  /* 0x000000823944723e */ /* 0x002fe600000000ff */
[----:B------:R-:W-:Y:S01]  /*8690*/  FADD.FTZ R49, R63, R64 ;  /* 0x000000403f317221 */ /* 0x000fe20000010000 */
[C---:B------:R-:W-:Y:S03]  /*86a0*/  HMMA.16816.F32 R16, R40.reuse, R50, R16 ;  /* 0x000000322810723c */ /* 0x040fe60000001810 */
[----:B------:R-:W1:Y:S01]  /*86b0*/  MUFU.EX2 R185, R66 ;  /* 0x0000004200b97308 */ /* 0x000e620000000800 */
[----:B------:R-:W-:Y:S02]  /*86c0*/  FADD.FTZ R49, R92, R49 ;  /* 0x000000315c317221 */ /* 0x000fe40000010000 */
[----:B------:R-:W4:Y:S02]  /*86d0*/  LDSM.16.MT88.4 R92, [R161+0x9800] ;  /* 0x00980000a15c783b */ /* 0x000f240000004200 */
[C---:B-----5:R-:W-:Y:S04]  /*86e0*/  HMMA.16816.F32 R20, R40.reuse, R52, R20 ;  /* 0x000000342814723c */ /* 0x060fe80000001814 */
[----:B------:R-:W-:Y:S01]  /*86f0*/  FADD.FTZ R84, R84, R49 ;  /* 0x0000003154547221 */ /* 0x000fe20000010000 */
[----:B------:R-:W-:Y:S03]  /*8700*/  MUFU.EX2 R36, R36 ;  /* 0x0000002400247308 */ /* 0x000fe60000000800 */
[C---:B------:R-:W-:Y:S04]  /*8710*/  HMMA.16816.F32 R24, R40.reuse, R54, R24 ;  /* 0x000000362818723c */ /* 0x040fe80000001818 */
[----:B------:R-:W-:Y:S02]  /*8720*/  FADD.FTZ R81, R81, R84 ;  /* 0x0000005451517221 */ /* 0x000fe40000010000 */
[----:B------:R-:W5:Y:S01]  /*8730*/  LDSM.16.MT88.4 R84, [R160+0x9800] ;  /* 0x00980000a054783b */ /* 0x000f620000004200 */
[----:B------:R-:W4:Y:S01]  /*8740*/  MUFU.EX2 R39, R39 ;  /* 0x0000002700277308 */ /* 0x000f220000000800 */
[----:B------:R-:W-:Y:S01]  /*8750*/  FADD.FTZ R72, R72, R81 ;  /* 0x0000005148487221 */ /* 0x000fe20000010000 */
[C---:B---3--:R-:W-:Y:S03]  /*8760*/  HMMA.16816.F32 R28, R40.reuse, R44, R28 ;  /* 0x0000002c281c723c */ /* 0x048fe6000000181c */
[----:B------:R-:W-:Y:S04]  /*8770*/  FADD.FTZ R69, R69, R72 ;  /* 0x0000004845457221 */ /* 0x000fe80000010000 */
[----:B------:R-:W-:Y:S01]  /*8780*/  FADD.FTZ R70, R70, R69 ;  /* 0x0000004546467221 */ /* 0x000fe20000010000 */
[----:B------:R-:W-:Y:S04]  /*8790*/  HMMA.16816.F32 R32, R40, R46, R32 ;  /* 0x0000002e2820723c */ /* 0x000fe80000001820 */
[----:B------:R-:W-:Y:S01]  /*87a0*/  FADD.FTZ R70, R73, R70 ;  /* 0x0000004649467221 */ /* 0x000fe20000010000 */
[----:B--2---:R-:W-:Y:S03]  /*87b0*/  F2FP.PACK_AB R69, R56, R37 ;  /* 0x000000253845723e */ /* 0x004fe600000000ff */
[----:B------:R-:W-:Y:S01]  /*87c0*/  FADD.FTZ R3, R79, R70 ;  /* 0x000000464f037221 */ /* 0x000fe20000010000 */
[----:B-1----:R-:W-:Y:S01]  /*87d0*/  F2FP.PACK_AB R70, R185, R58 ;  /* 0x0000003ab946723e */ /* 0x002fe200000000ff */
[----:B------:R-:W1:Y:S02]  /*87e0*/  LDSM.16.MT88.4 R76, [R159+0x9800] ;  /* 0x009800009f4c783b */ /* 0x000e640000004200 */
[----:B------:R-:W-:Y:S01]  /*87f0*/  FADD.FTZ R80, R80, R3 ;  /* 0x0000000350507221 */ /* 0x000fe20000010000 */
[----:B----4-:R-:W-:Y:S01]  /*8800*/  F2FP.PACK_AB R71, R39, R36 ;  /* 0x000000242747723e */ /* 0x010fe200000000ff */
        /* <DEDUP_REMOVED lines=8> */
[----:B------:R-:W-:Y:S01]  /*8890*/  FADD.FTZ R108, R108, R83 ;  /* 0x000000536c6c7221 */ /* 0x000fe20000010000 */
[----:B------:R-:W-:Y:S01]  /*88a0*/  IADD3 R3, R183, -0x1, RZ ;  /* 0xffffffffb7037810 */ /* 0x000fe20007ffe0ff */
[----:B------:R-:W-:Y:S02]  /*88b0*/  FADD.FTZ R125, R125, R38 ;  /* 0x000000267d7d7221 */ /* 0x000fe40000010000 */
[C---:B-----5:R-:W-:Y:S04]  /*88c0*/  HMMA.16816.F32 R88, R68.reuse, R84, R12 ;  /* 0x000000544458723c */ /* 0x060fe8000000180c */
[----:B------:R-:W-:Y:S01]  /*88d0*/  FADD.FTZ R108, R107, R108 ;  /* 0x0000006c6b6c7221 */ /* 0x000fe20000010000 */
[----:B------:R-:W-:Y:S03]  /*88e0*/  MOV R183, R3 ;  /* 0x0000000300b77202 */ /* 0x000fe60000000f00 */
[C---:B------:R-:W-:Y:S04]  /*88f0*/  HMMA.16816.F32 R84, R68.reuse, R86, R16 ;  /* 0x000000564454723c */ /* 0x040fe80000001810 */
[----:B------:R-:W-:Y:S04]  /*8900*/  FADD.FTZ R111, R111, R108 ;  /* 0x0000006c6f6f7221 */ /* 0x000fe80000010000 */
[----:B------:R-:W-:Y:S01]  /*8910*/  FADD.FTZ R112, R112, R111 ;  /* 0x0000006f70707221 */ /* 0x000fe20000010000 */
[C---:B-1----:R-:W-:Y:S03]  /*8920*/  HMMA.16816.F32 R80, R68.reuse, R76, R20 ;  /* 0x0000004c4450723c */ /* 0x042fe60000001814 */
        /* <DEDUP_REMOVED lines=22> */
.L_x_6126:
        /* <DEDUP_REMOVED lines=152> */
.L_x_6132:
[----:B------:R-:W-:Y:S05]  /*9410*/  BSYNC B0 ;  /* 0x0000000000007941 */ /* 0x000fea0003800000 */
.L_x_6131:
        /* <DEDUP_REMOVED lines=43> */
.L_x_6133:
        /* <DEDUP_REMOVED lines=11> */
.L_x_7805:


//--------------------- .text._ZN5flash24flash_fwd_splitkv_kernelI23Flash_fwd_kernel_traitsILi64ELi64ELi128ELi4ELb0ELb0EN7cutlass6half_tE19Flash_kernel_traitsILi64ELi64ELi128ELi4ES3_EELb1ELb0ELb0ELb1ELb1ELb0ELb1ELb0EEEvNS_16Flash_fwd_paramsE --------------------------
	.section	.text._ZN5flash24flash_fwd_splitkv_kernelI23Flash_fwd_kernel_traitsILi64ELi64ELi128ELi4ELb0ELb0EN7cutlass6half_tE19Flash_kernel_traitsILi64ELi64ELi128ELi4ES3_EELb1ELb0ELb0ELb1ELb1ELb0ELb1ELb0EEEvNS_16Flash_fwd_paramsE,"ax",@progbits
	.sectioninfo	@"SHI_REGISTERS=190"
	.align	128
        .global         _ZN5flash24flash_fwd_splitkv_kernelI23Flash_fwd_kernel_traitsILi64ELi64ELi128ELi4ELb0ELb0EN7cutlass6half_tE19Flash_kernel_traitsILi64ELi64ELi128ELi4ES3_EELb1ELb0ELb0ELb1ELb1ELb0ELb1ELb0EEEvNS_16Flash_fwd_paramsE
        .type           _ZN5flash24flash_fwd_splitkv_kernelI23Flash_fwd_kernel_traitsILi64ELi64ELi128ELi4ELb0ELb0EN7cutlass6half_tE19Flash_kernel_traitsILi64ELi64ELi128ELi4ES3_EELb1ELb0ELb0ELb1ELb1ELb0ELb1ELb0EEEvNS_16Flash_fwd_paramsE,@function
        .size           _ZN5flash24flash_fwd_splitkv_kernelI23Flash_fwd_kernel_traitsILi64ELi64ELi128ELi4ELb0ELb0EN7cutlass6half_tE19Flash_kernel_traitsILi64ELi64ELi128ELi4ES3_EELb1ELb0ELb0ELb1ELb1ELb0ELb1ELb0EEEvNS_16Flash_fwd_paramsE,(.L_x_7806 - _ZN5flash24flash_fwd_splitkv_kernelI23Flash_fwd_kernel_traitsILi64ELi64ELi128ELi4ELb0ELb0EN7cutlass6half_tE19Flash_kernel_traitsILi64ELi64ELi128ELi4ES3_EELb1ELb0ELb0ELb1ELb1ELb0ELb1ELb0EEEvNS_16Flash_fwd_paramsE)
        .other          _ZN5flash24flash_fwd_splitkv_kernelI23Flash_fwd_kernel_traitsILi64ELi64ELi128ELi4ELb0ELb0EN7cutlass6half_tE19Flash_kernel_traitsILi64ELi64ELi128ELi4ES3_EELb1ELb0ELb0ELb1ELb1ELb0ELb1ELb0EEEvNS_16Flash_fwd_paramsE,@"STO_CUDA_ENTRY STV_DEFAULT"
_ZN5flash24flash_fwd_splitkv_kernelI23Flash_fwd_kernel_traitsILi64ELi64ELi128ELi4ELb0ELb0EN7cutlass6half_tE19Flash_kernel_traitsILi64ELi64ELi128ELi4ES3_EELb1ELb0ELb0ELb1ELb1ELb0ELb1ELb0EEEvNS_16Flash_fwd_paramsE:
.text._ZN5flash24flash_fwd_splitkv_kernelI23Flash_fwd_kernel_traitsILi64ELi64ELi128ELi4ELb0ELb0EN7cutlass6half_tE19Flash_kernel_traitsILi64ELi64ELi128ELi4ES3_EELb1ELb0ELb0ELb1ELb1ELb0ELb1ELb0EEEvNS_16Flash_fwd_paramsE:
        /* <DEDUP_REMOVED lines=9> */
[----:B------:R-:W-:Y:S01]  /*0090*/  ISETP.NE.AND.EX P0, PT, RZ, c[0x0][0x25c], PT, P0 ;  /* 0x00009700ff007a0c */ /* 0x000fe20003f05300 */
[----:B-1----:R-:W1:Y:S02]  /*00a0*/  MUFU.RCP R4, R6 ;  /* 0x0000000600047308 */ /* 0x002e640000001000 */
[----:B-1----:R-:W-:-:S06]  /*00b0*/  IADD3 R4, R4, 0xffffffe, RZ ;  /* 0x0ffffffe04047810 */ /* 0x002fcc0007ffe0ff */
[----:B------:R-:W1:Y:S02]  /*00c0*/  F2I.FTZ.U32.TRUNC.NTZ R3, R4 ;  /* 0x0000000400037305 */ /* 0x000e64000021f000 */
[----:B-1----:R-:W-:-:S04]  /*00d0*/  IMAD.MOV R2, RZ, RZ, -R3 ;  /* 0x000000ffff027224 */ /* 0x002fc800078e0a03 */
[----:B------:R-:W-:Y:S02]  /*00e0*/  IMAD R5, R2, c[0x0][0x1c0], RZ ;  /* 0x0000700002057a24 */ /* 0x000fe400078e02ff */
[----:B------:R-:W-:-:S04]  /*00f0*/  IMAD.MOV.U32 R2, RZ, RZ, RZ ;  /* 0x000000ffff027224 */ /* 0x000fc800078e00ff */
        /* <DEDUP_REMOVED lines=15> */
[----:B------:R-:W2:Y:S01]  /*01f0*/  @P0 LDG.E R117, [R8.64] ;  /* 0x0000000a08750981 */ /* 0x000ea2000c1e1900 */
[----:B------:R-:W-:Y:S01]  /*0200*/  @!P0 ISETP.NE.U32.AND P2, PT, RZ, c[0x0][0x268], PT ;  /* 0x00009a00ff008a0c */ /* 0x000fe20003f45070 */
[----:B------:R-:W-:Y:S02]  /*0210*/  IMAD.MOV R17, RZ, RZ, -R164 ;  /* 0x000000ffff117224 */ /* 0x000fe400078e0aa4 */
[----:B------:R-:W1:Y:S01]  /*0220*/  S2R R5, SR_CTAID.X ;  /* 0x0000000000057919 */ /* 0x000e620000002500 */
[----:B------:R-:W-:Y:S01]  /*0230*/  @!P0 ISETP.NE.AND.EX P2, PT, RZ, c[0x0][0x26c], PT, P2 ;  /* 0x00009b00ff008a0c */ /* 0x000fe20003f45320 */
[----:B------:R-:W-:-:S03]  /*0240*/  IMAD R17, R17, c[0x0][0x1c0], R0 ;  /* 0x0000700011117a24 */ /* 0x000fc600078e0200 */
[----:B------:R-:W-:Y:S01]  /*0250*/  @!P0 SEL R3, RZ, c[0x0][0x21c], !P2 ;  /* 0x00008700ff038a07 */ /* 0x000fe20005000000 */
[----:B-1----:R-:W-:-:S05]  /*0260*/  IMAD.SHL.U32 R121, R5, 0x40, RZ ;  /* 0x0000004005797824 */ /* 0x002fca00078e00ff */
        /* <DEDUP_REMOVED lines=13> */
[----:B------:R-:W-:Y:S02]  /*0340*/  IADD3 R4, R4, -0x1, RZ ;  /* 0xffffffff04047810 */ /* 0x000fe40007ffe0ff */
[----:B--2---:R-:W-:Y:S02]  /*0350*/  IADD3 R6, R6, 0xffffffe, RZ ;  /* 0x0ffffffe06067810 */ /* 0x004fe40007ffe0ff */
[----:B------:R-:W-:Y:S02]  /*0360*/  IABS R0, R4 ;  /* 0x0000000400007213 */ /* 0x000fe40000000000 */
[----:B------:R-:W2:Y:S01]  /*0370*/  F2I.FTZ.U32.TRUNC.NTZ R7, R6 ;  /* 0x0000000600077305 */ /* 0x000ea2000021f000 */
[----:B------:R-:W-:-:S04]  /*0380*/  LOP3.LUT R4, R4, c[0x0][0x10], RZ, 0x3c, !PT ;  /* 0x0000040004047a12 */ /* 0x000fc800078e3cff */
[----:B------:R-:W-:Y:S02]  /*0390*/  ISETP.GE.AND P0, PT, R4, RZ, PT ;  /* 0x000000ff0400720c */ /* 0x000fe40003f06270 */
[----:B------:R-:W-:-:S04]  /*03a0*/  IADD3 R4, R121, 0xbf, RZ ;  /* 0x000000bf79047810 */ /* 0x000fc80007ffe0ff */
[----:B------:R-:W-:-:S04]  /*03b0*/  IADD3 R9, R117, -c[0x0][0x214], R4 ;  /* 0x8000850075097a10 */ /* 0x000fc80007ffe004 */
[----:B------:R-:W-:Y:S01]  /*03c0*/  IADD3 R9, R9, c[0x0][0x2e8], RZ ;  /* 0x0000ba0009097a10 */ /* 0x000fe20007ffe0ff */
[----:B--2---:R-:W-:Y:S02]  /*03d0*/  IMAD.MOV R2, RZ, RZ, -R7 ;  /* 0x000000ffff027224 */ /* 0x004fe400078e0a07 */
[----:B------:R-:W-:Y:S01]  /*03e0*/  IMAD.MOV.U32 R6, RZ, RZ, RZ ;  /* 0x000000ffff067224 */ /* 0x000fe200078e00ff */
[----:B------:R-:W-:Y:S01]  /*03f0*/  SHF.R.S32.HI R112, RZ, 0x1f, R9 ;  /* 0x0000001fff707819 */ /* 0x000fe20000011409 */
[----:B------:R-:W-:-:S03]  /*0400*/  IMAD R2, R2, R3, RZ ;  /* 0x0000000302027224 */ /* 0x000fc600078e02ff */
[----:B------:R-:W-:Y:S01]  /*0410*/  LEA.HI R112, R112, R9, RZ, 0x7 ;  /* 0x0000000970707211 */ /* 0x000fe200078f38ff */
[----:B------:R-:W-:-:S03]  /*0420*/  IMAD.HI.U32 R7, R7, R2, R6 ;  /* 0x0000000207077227 */ /* 0x000fc600078e0006 */
[----:B------:R-:W-:Y:S01]  /*0430*/  SHF.R.S32.HI R112, RZ, 0x7, R112 ;  /* 0x00000007ff707819 */ /* 0x000fe20000011470 */
        /* <DEDUP_REMOVED lines=9> */
[----:B------:R-:W2:Y:S01]  /*04d0*/  S2R R3, SR_CTAID.Y ;  /* 0x0000000000037919 */ /* 0x000ea20000002600 */
[----:B------:R-:W-:-:S04]  /*04e0*/  IADD3 R2, R117, 0x7f, RZ ;  /* 0x0000007f75027810 */ /* 0x000fc80007ffe0ff */
[----:B------:R-:W-:-:S04]  /*04f0*/  SHF.R.S32.HI R7, RZ, 0x1f, R2 ;  /* 0x0000001fff077819 */ /* 0x000fc80000011402 */
[----:B------:R-:W-:Y:S02]  /*0500*/  LEA.HI R7, R7, R2, RZ, 0x7 ;  /* 0x0000000207077211 */ /* 0x000fe400078f38ff */
[----:B------:R-:W-:Y:S02]  /*0510*/  @P2 IADD3 R0, R0, 0x1, RZ ;  /* 0x0000000100002810 */ /* 0x000fe40007ffe0ff */
[----:B------:R-:W-:-:S03]  /*0520*/  SHF.R.S32.HI R7, RZ, 0x7, R7 ;  /* 0x00000007ff077819 */ /* 0x000fc60000011407 */
        /* <DEDUP_REMOVED lines=11> */
[----:B------:R-:W-:Y:S01]  /*05e0*/  LEA.HI R0, R5, R118, RZ, 0x4 ;  /* 0x0000007605007211 */ /* 0x000fe200078f20ff */
[----:B------:R-:W-:-:S03]  /*05f0*/  IMAD R2, R2, c[0x0][0x1c0], R17 ;  /* 0x0000700002027a24 */ /* 0x000fc600078e0211 */
[----:B------:R-:W-:Y:S01]  /*0600*/  LOP3.LUT R5, R0, 0x3ffffff0, RZ, 0xc0, !PT ;  /* 0x3ffffff000057812 */ /* 0x000fe200078ec0ff */
[----:B------:R-:W-:Y:S01]  /*0610*/  IMAD R3, R2, c[0x0][0x214], R121 ;  /* 0x0000850002037a24 */ /* 0x000fe200078e0279 */
[----:B------:R-:W-:Y:S02]  /*0620*/  SHF.R.S32.HI R0, RZ, 0x4, R0 ;  /* 0x00000004ff007819 */ /* 0x000fe40000011400 */
[----:B------:R-:W-:Y:S01]  /*0630*/  IADD3 R121, -R121, c[0x0][0x214], RZ ;  /* 0x0000850079797a10 */ /* 0x000fe20007ffe1ff */
[----:B------:R-:W-:Y:S01]  /*0640*/  IMAD.IADD R5, R118, 0x1, -R5 ;  /* 0x0000000176057824 */ /* 0x000fe200078e0a05 */
[C---:B------:R-:W-:Y:S01]  /*0650*/  IADD3 R8, R0.reuse, 0x8, RZ ;  /* 0x0000000800087810 */ /* 0x040fe20007ffe0ff */
[----:B------:R-:W-:Y:S01]  /*0660*/  IMAD R2, R3, c[0x0][0x22c], RZ ;  /* 0x00008b0003027a24 */ /* 0x000fe200078e02ff */
[-C--:B------:R-:W-:Y:S01]  /*0670*/  ISETP.GE.OR P5, PT, R0, R121.reuse, P6 ;  /* 0x000000790000720c */ /* 0x080fe200037a6670 */
[----:B------:R-:W-:Y:S01]  /*0680*/  IMAD.SHL.U32 R4, R5, 0x4, RZ ;  /* 0x0000000405047824 */ /* 0x000fe200078e00ff */
[----:B------:R-:W-:-:S02]  /*0690*/  ISETP.GE.OR P4, PT, R8, R121, P6 ;  /* 0x000000790800720c */ /* 0x000fc40003786670 */
[----:B------:R-:W-:Y:S02]  /*06a0*/  IADD3 R6, R0, 0x10, RZ ;  /* 0x0000001000067810 */ /* 0x000fe40007ffe0ff */
[--C-:B------:R-:W-:Y:S02]  /*06b0*/  SHF.R.S32.HI R5, RZ, 0x1f, R4.reuse ;  /* 0x0000001fff057819 */ /* 0x100fe40000011404 */
[-C--:B------:R-:W-:Y:S02]  /*06c0*/  ISETP.GE.OR P3, PT, R6, R121.reuse, P6 ;  /* 0x000000790600720c */ /* 0x080fe40003766670 */
[C---:B------:R-:W-:Y:S01]  /*06d0*/  IADD3 R10, R0.reuse, 0x18, RZ ;  /* 0x00000018000a7810 */ /* 0x040fe20007ffe0ff */
[C---:B------:R-:W-:Y:S01]  /*06e0*/  IMAD.WIDE R4, R0.reuse, 0x40, R4 ;  /* 0x0000004000047825 */ /* 0x040fe200078e0204 */
[----:B------:R-:W-:Y:S02]  /*06f0*/  IADD3 R6, R0, 0x20, RZ ;  /* 0x0000002000067810 */ /* 0x000fe40007ffe0ff */
[----:B------:R-:W-:Y:S01]  /*0700*/  ISETP.GE.OR P2, PT, R10, R121, P6 ;  /* 0x000000790a00720c */ /* 0x000fe20003746670 */
[----:B------:R-:W-:Y:S01]  /*0710*/  @!P4 IMAD.MOV.U32 R11, RZ, RZ, -0x800000 ;  /* 0xff800000ff0bc424 */ /* 0x000fe200078e00ff */
[----:B------:R-:W-:-:S02]  /*0720*/  IADD3 R7, P0, R2, R4, RZ ;  /* 0x0000000402077210 */ /* 0x000fc40007f1e0ff */
[----:B------:R-:W-:Y:S02]  /*0730*/  IADD3 R4, R0, 0x28, RZ ;  /* 0x0000002800047810 */ /* 0x000fe40007ffe0ff */
[----:B------:R-:W-:Y:S02]  /*0740*/  LEA.HI.X.SX32 R2, R2, R5, 0x1, P0 ;  /* 0x0000000502027211 */ /* 0x000fe400000f0eff */
[----:B------:R-:W-:Y:S02]  /*0750*/  LEA R12, P1, R7, c[0x0][0x1d8], 0x2 ;  /* 0x00007600070c7a11 */ /* 0x000fe400078210ff */
[----:B------:R-:W-:Y:S02]  /*0760*/  SHF.R.S32.HI R5, RZ, 0x1f, R3 ;  /* 0x0000001fff057819 */ /* 0x000fe40000011403 */
[----:B------:R-:W-:Y:S02]  /*0770*/  IADD3 R3, P0, R3, R0, RZ ;  /* 0x0000000003037210 */ /* 0x000fe40007f1e0ff */
[----:B------:R-:W-:Y:S01]  /*0780*/  LEA.HI.X R13, R7, c[0x0][0x1dc], R2, 0x2, P1 ;  /* 0x00007700070d7a11 */ /* 0x000fe200008f1402 */
[----:B------:R-:W-:Y:S01]  /*0790*/  @!P5 IMAD.MOV.U32 R7, RZ, RZ, -0x800000 ;  /* 0xff800000ff07d424 */ /* 0x000fe200078e00ff */
[----:B------:R-:W-:Y:S01]  /*07a0*/  LEA.HI.X.SX32 R2, R0, R5, 0x1, P0 ;  /* 0x0000000500027211 */ /* 0x000fe200000f0eff */
[----:B------:R-:W-:Y:S01]  /*07b0*/  @!P2 IMAD.MOV.U32 R5, RZ, RZ, -0x800000 ;  /* 0xff800000ff05a424 */ /* 0x000fe200078e00ff */
[C---:B------:R-:W-:Y:S01]  /*07c0*/  LEA R8, P0, R3.reuse, c[0x0][0x208], 0x2 ;  /* 0x0000820003087a11 */ /* 0x040fe200078010ff */
[----:B------:R1:W-:Y:S01]  /*07d0*/  STG.E.128 [R12.64], RZ ;  /* 0x000000ff0c007986 */ /* 0x0003e2000c101d0a */
[----:B------:R-:W-:Y:S01]  /*07e0*/  ISETP.GE.OR P1, PT, R6, R121, P6 ;  /* 0x000000790600720c */ /* 0x000fe20003726670 */
[----:B------:R-:W-:Y:S01]  /*07f0*/  @!P3 IMAD.MOV.U32 R6, RZ, RZ, -0x800000 ;  /* 0xff800000ff06b424 */ /* 0x000fe200078e00ff */
[----:B------:R-:W-:Y:S01]  /*0800*/  LEA.HI.X R9, R3, c[0x0][0x20c], R2, 0x2, P0 ;  /* 0x0000830003097a11 */ /* 0x000fe200000f1402 */
[----:B------:R1:W-:Y:S01]  /*0810*/  STG.E.128 [R12.64+0x800], RZ ;  /* 0x000800ff0c007986 */ /* 0x0003e2000c101d0a */
[----:B------:R-:W-:-:S02]  /*0820*/  IADD3 R2, R0, 0x30, RZ ;  /* 0x0000003000027810 */ /* 0x000fc40007ffe0ff */
[----:B------:R-:W-:Y:S01]  /*0830*/  ISETP.GE.OR P0, PT, R4, R121, P6 ;  /* 0x000000790400720c */ /* 0x000fe20003706670 */
[----:B------:R1:W-:Y:S01]  /*0840*/  STG.E.128 [R12.64+0x1000], RZ ;  /* 0x001000ff0c007986 */ /* 0x0003e2000c101d0a */
[----:B------:R-:W-:-:S03]  /*0850*/  IADD3 R0, R0, 0x38, RZ ;  /* 0x0000003800007810 */ /* 0x000fc60007ffe0ff */
[----:B------:R1:W-:Y:S02]  /*0860*/  STG.E.128 [R12.64+0x1800], RZ ;  /* 0x001800ff0c007986 */ /* 0x0003e4000c101d0a */
[----:B------:R-:W-:Y:S02]  /*0870*/  @!P1 IMAD.MOV.U32 R4, RZ, RZ, -0x800000 ;  /* 0xff800000ff049424 */ /* 0x000fe400078e00ff */
[----:B------:R1:W-:Y:S04]  /*0880*/  STG.E.128 [R12.64+0x2000], RZ ;  /* 0x002000ff0c007986 */ /* 0x0003e8000c101d0a */
[----:B------:R1:W-:Y:S01]  /*0890*/  STG.E.128 [R12.64+0x2800], RZ ;  /* 0x002800ff0c007986 */ /* 0x0003e2000c101d0a */
[----:B------:R-:W-:-:S03]  /*08a0*/  @!P0 IMAD.MOV.U32 R3, RZ, RZ, -0x800000 ;  /* 0xff800000ff038424 */ /* 0x000fc600078e00ff */
[----:B------:R1:W-:Y:S04]  /*08b0*/  STG.E.128 [R12.64+0x3000], RZ ;  /* 0x003000ff0c007986 */ /* 0x0003e8000c101d0a */
[----:B------:R1:W-:Y:S04]  /*08c0*/  STG.E.128 [R12.64+0x3800], RZ ;  /* 0x003800ff0c007986 */ /* 0x0003e8000c101d0a */
[----:B------:R1:W-:Y:S01]  /*08d0*/  @!P5 STG.E [R8.64], R7 ;  /* 0x000000070800d986 */ /* 0x0003e2000c10190a */
[-C--:B------:R-:W-:Y:S02]  /*08e0*/  ISETP.GE.OR P5, PT, R2, R121.reuse, P6 ;  /* 0x000000790200720c */ /* 0x080fe400037a6670 */
[----:B------:R-:W-:Y:S01]  /*08f0*/  ISETP.GE.OR P6, PT, R0, R121, P6 ;  /* 0x000000790000720c */ /* 0x000fe200037c6670 */
[----:B------:R1:W-:Y:S04]  /*0900*/  @!P4 STG.E [R8.64+0x20], R11 ;  /* 0x0000200b0800c986 */ /* 0x0003e8000c10190a */
[----:B------:R1:W-:Y:S04]  /*0910*/  @!P3 STG.E [R8.64+0x40], R6 ;  /* 0x000040060800b986 */ /* 0x0003e8000c10190a */
[----:B------:R1:W-:Y:S02]  /*0920*/  @!P2 STG.E [R8.64+0x60], R5 ;  /* 0x000060050800a986 */ /* 0x0003e4000c10190a */
[----:B------:R-:W-:-:S02]  /*0930*/  @!P5 IMAD.MOV.U32 R2, RZ, RZ, -0x800000 ;  /* 0xff800000ff02d424 */ /* 0x000fc400078e00ff */
[----:B------:R1:W-:Y:S04]  /*0940*/  @!P1 STG.E [R8.64+0x80], R4 ;  /* 0x0000800408009986 */ /* 0x0003e8000c10190a */
[----:B------:R1:W-:Y:S04]  /*0950*/  @!P0 STG.E [R8.64+0xa0], R3 ;  /* 0x0000a00308008986 */ /* 0x0003e8000c10190a */
[----:B------:R1:W-:Y:S01]  /*0960*/  @!P5 STG.E [R8.64+0xc0], R2 ;  /* 0x0000c0020800d986 */ /* 0x0003e2000c10190a */
[----:B------:R-:W-:Y:S05]  /*0970*/  @P6 EXIT ;  /* 0x000000000000694d */ /* 0x000fea0003800000 */
[----:B-1----:R-:W-:-:S05]  /*0980*/  MOV R3, 0xff800000 ;  /* 0xff80000000037802 */ /* 0x002fca0000000f00 */
[----:B------:R-:W-:Y:S01]  /*0990*/  STG.E [R8.64+0xe0], R3 ;  /* 0x0000e00308007986 */ /* 0x000fe2000c10190a */
[----:B------:R-:W-:Y:S05]  /*09a0*/  EXIT ;  /* 0x000000000000794d */ /* 0x000fea0003800000 */
.L_x_6134:
        /* <DEDUP_REMOVED lines=19> */
.L_x_6135:
[----:B------:R-:W-:Y:S01]  /*0ae0*/  IABS R113, c[0x0][0x2d0] ;  /* 0x0000b40000717a13 */ /* 0x000fe20000000000 */
[----:B------:R-:W-:Y:S05]  /*0af0*/  @P6 BRA `(.L_x_6136) ;  /* 0x0000048000006947 */ /* 0x000fea0003800000 */
[----:B------:R-:W2:Y:S01]  /*0b00*/  I2F.RP R3, R113 ;  /* 0x0000007100037306 */ /* 0x000ea20000209400 */
[----:B------:R-:W-:-:S04]  /*0b10*/  LEA R9, R112, 0xffffff80, 0x7 ;  /* 0xffffff8070097811 */ /* 0x000fc800078e38ff */
[----:B------:R-:W-:-:S03]  /*0b20*/  IABS R0, R9 ;  /* 0x0000000900007213 */ /* 0x000fc60000000000 */
[----:B-12---:R-:W1:Y:S02]  /*0b30*/  MUFU.RCP R6, R3 ;  /* 0x0000000300067308 */ /* 0x006e640000001000 */
        /* <DEDUP_REMOVED lines=48> */
[----:B------:R-:W-:-:S04]  /*0e40*/  @!P1 LOP3.LUT R3, RZ, c[0x0][0x1c8], RZ, 0x33, !PT ;  /* 0x00007200ff039a12 */ /* 0x000fc800078e33ff */
[----:B------:R-:W-:Y:S02]  /*0e50*/  SHF.R.S32.HI R10, RZ, 0x1f, R3 ;  /* 0x0000001fff0a7819 */ /* 0x000fe40000011403 */
[----:B--2---:R-:W-:Y:S01]  /*0e60*/  SHF.R.S32.HI R13, RZ, 0x1f, R14 ;  /* 0x0000001fff0d7819 */ /* 0x004fe2000001140e */
[----:B------:R-:W-:-:S04]  /*0e70*/  IMAD.WIDE.U32 R6, R14, c[0x0][0x180], RZ ;  /* 0x000060000e067a25 */ /* 0x000fc800078e00ff */
[C---:B------:R-:W-:Y:S02]  /*0e80*/  IMAD R11, R13.reuse, c[0x0][0x180], RZ ;  /* 0x000060000d0b7a24 */ /* 0x040fe400078e02ff */
[----:B------:R-:W-:Y:S02]  /*0e90*/  IMAD R13, R13, c[0x0][0x188], RZ ;  /* 0x000062000d0d7a24 */ /* 0x000fe400078e02ff */
[----:B------:R-:W-:Y:S02]  /*0ea0*/  IMAD R2, R14, c[0x0][0x184], R11 ;  /* 0x000061000e027a24 */ /* 0x000fe400078e020b */
[----:B------:R-:W-:Y:S02]  /*0eb0*/  IMAD R11, R9, c[0x0][0x19c], R0 ;  /* 0x00006700090b7a24 */ /* 0x000fe400078e0200 */
[----:B------:R-:W-:Y:S01]  /*0ec0*/  IMAD R0, R10, c[0x0][0x1b0], RZ ;  /* 0x00006c000a007a24 */ /* 0x000fe200078e02ff */
[----:B------:R-:W-:Y:S01]  /*0ed0*/  IADD3 R7, R7, R2, RZ ;  /* 0x0000000207077210 */ /* 0x000fe20007ffe0ff */
[----:B------:R-:W-:-:S02]  /*0ee0*/  IMAD R13, R14, c[0x0][0x18c], R13 ;  /* 0x000063000e0d7a24 */ /* 0x000fc400078e020d */
[----:B------:R-:W-:-:S04]  /*0ef0*/  IMAD.WIDE.U32 R14, R14, c[0x0][0x188], RZ ;  /* 0x000062000e0e7a25 */ /* 0x000fc800078e00ff */
[----:B------:R-:W-:Y:S01]  /*0f00*/  IMAD.WIDE.U32 R6, R9, c[0x0][0x198], R6 ;  /* 0x0000660009067a25 */ /* 0x000fe200078e0006 */
[----:B------:R-:W-:-:S03]  /*0f10*/  IADD3 R13, R15, R13, RZ ;  /* 0x0000000d0f0d7210 */ /* 0x000fc60007ffe0ff */
[----:B------:R-:W-:Y:S02]  /*0f20*/  IMAD.IADD R7, R7, 0x1, R11 ;  /* 0x0000000107077824 */ /* 0x000fe400078e020b */
[C---:B------:R-:W-:Y:S02]  /*0f30*/  IMAD R11, R3.reuse, c[0x0][0x1b4], R0 ;  /* 0x00006d00030b7a24 */ /* 0x040fe400078e0200 */
[----:B------:R-:W-:-:S04]  /*0f40*/  IMAD.WIDE.U32 R6, R3, c[0x0][0x1b0], R6 ;  /* 0x00006c0003067a25 */ /* 0x000fc800078e0006 */
[----:B------:R-:W-:Y:S01]  /*0f50*/  IMAD.IADD R11, R7, 0x1, R11 ;  /* 0x00000001070b7824 */ /* 0x000fe200078e020b */
[----:B------:R-:W-:Y:S01]  /*0f60*/  MOV R12, R6 ;  /* 0x00000006000c7202 */ /* 0x000fe20000000f00 */
[----:B------:R-:W-:Y:S05]  /*0f70*/  BRA `(.L_x_6137) ;  /* 0x0000036000007947 */ /* 0x000fea0003800000 */
.L_x_6136:
[----:B-1----:R-:W-:Y:S02]  /*0f80*/  IABS R7, c[0x0][0x1c8] ;  /* 0x0000720000077a13 */ /* 0x002fe40000000000 */
[----:B------:R-:W-:Y:S02]  /*0f90*/  SHF.R.S32.HI R11, RZ, 0x1f, R18 ;  /* 0x0000001fff0b7819 */ /* 0x000fe40000011412 */
[----:B------:R-:W1:Y:S01]  /*0fa0*/  I2F.RP R6, R7 ;  /* 0x0000000700067306 */ /* 0x000e620000209400 */
        /* <DEDUP_REMOVED lines=34> */
[----:B------:R-:W-:Y:S02]  /*11d0*/  IMAD R7, R13, c[0x0][0x180], RZ ;  /* 0x000060000d077a24 */ /* 0x000fe400078e02ff */
[----:B------:R-:W-:Y:S01]  /*11e0*/  IMAD.WIDE.U32 R14, R2, c[0x0][0x180], R14 ;  /* 0x00006000020e7a25 */ /* 0x000fe200078e000e */
[----:B------:R-:W-:-:S03]  /*11f0*/  SHF.R.S32.HI R10, RZ, 0x1f, R3 ;  /* 0x0000001fff0a7819 */ /* 0x000fc60000011403 */
[----:B------:R-:W-:Y:S01]  /*1200*/  IMAD R0, R2, c[0x0][0x184], R7 ;  /* 0x0000610002007a24 */ /* 0x000fe200078e0207 */
[----:B------:R-:W-:Y:S01]  /*1210*/  IADD3 R7, R19, R6, RZ ;  /* 0x0000000613077210 */ /* 0x000fe20007ffe0ff */
[----:B------:R-:W-:Y:S01]  /*1220*/  IMAD R13, R13, c[0x0][0x188], RZ ;  /* 0x000062000d0d7a24 */ /* 0x000fe200078e02ff */
[----:B------:R-:W-:Y:S01]  /*1230*/  MOV R6, R18 ;  /* 0x0000001200067202 */ /* 0x000fe20000000f00 */
[----:B------:R-:W-:Y:S02]  /*1240*/  IMAD.IADD R15, R15, 0x1, R0 ;  /* 0x000000010f0f7824 */ /* 0x000fe400078e0200 */
[----:B------:R-:W-:Y:S02]  /*1250*/  IMAD R0, R10, c[0x0][0x1b0], RZ ;  /* 0x00006c000a007a24 */ /* 0x000fe400078e02ff */
[----:B------:R-:W-:-:S04]  /*1260*/  IMAD.WIDE.U32 R18, R2, c[0x0][0x188], R6 ;  /* 0x0000620002127a25 */ /* 0x000fc800078e0006 */
[----:B------:R-:W-:Y:S02]  /*1270*/  IMAD R13, R2, c[0x0][0x18c], R13 ;  /* 0x00006300020d7a24 */ /* 0x000fe400078e020d */
[----:B------:R-:W-:-:S03]  /*1280*/  IMAD.WIDE.U32 R6, R3, c[0x0][0x1b0], R14 ;  /* 0x00006c0003067a25 */ /* 0x000fc600078e000e */
[----:B------:R-:W-:Y:S01]  /*1290*/  IADD3 R13, R19, R13, RZ ;  /* 0x0000000d130d7210 */ /* 0x000fe20007ffe0ff */
[----:B------:R-:W-:Y:S01]  /*12a0*/  IMAD R0, R3, c[0x0][0x1b4], R0 ;  /* 0x00006d0003007a24 */ /* 0x000fe200078e0200 */
[----:B------:R-:W-:Y:S01]  /*12b0*/  MOV R12, R6 ;  /* 0x00000006000c7202 */ /* 0x000fe20000000f00 */
[----:B------:R-:W-:-:S03]  /*12c0*/  IMAD.MOV.U32 R14, RZ, RZ, R18 ;  /* 0x000000ffff0e7224 */ /* 0x000fc600078e0012 */
[----:B------:R-:W-:Y:S02]  /*12d0*/  IADD3 R11, R7, R0, RZ ;  /* 0x00000000070b7210 */ /* 0x000fe40007ffe0ff */
.L_x_6137:
[----:B------:R-:W-:Y:S01]  /*12e0*/  SHF.R.S32.HI R119, RZ, 0x1f, R118 ;  /* 0x0000001fff777819 */ /* 0x000fe20000011476 */
[----:B------:R-:W-:Y:S01]  /*12f0*/  IMAD R10, R10, c[0x0][0x1b8], RZ ;  /* 0x00006e000a0a7a24 */ /* 0x000fe200078e02ff */
[----:B------:R-:W-:Y:S01]  /*1300*/  SHF.R.S32.HI R7, RZ, 0x1f, R164 ;  /* 0x0000001fff077819 */ /* 0x000fe200000114a4 */
[----:B------:R-:W-:Y:S01]  /*1310*/  ULDC.64 UR4, c[0x0][0x198] ;  /* 0x0000660000047ab9 */ /* 0x000fe20000000a00 */
[-C--:B------:R-:W-:Y:S01]  /*1320*/  LEA.HI R0, R119, R118.reuse, RZ, 0x3 ;  /* 0x0000007677007211 */ /* 0x080fe200078f18ff */
[----:B------:R-:W-:Y:S01]  /*1330*/  IMAD R10, R3, c[0x0][0x1bc], R10 ;  /* 0x00006f00030a7a24 */ /* 0x000fe200078e020a */
[----:B------:R-:W-:Y:S01]  /*1340*/  LEA.HI R6, R119, R118, RZ, 0x4 ;  /* 0x0000007677067211 */ /* 0x000fe200078f20ff */
[----:B------:R-:W-:Y:S01]  /*1350*/  IMAD R7, R7, c[0x0][0x178], RZ ;  /* 0x00005e0007077a24 */ /* 0x000fe200078e02ff */
[----:B------:R-:W-:Y:S01]  /*1360*/  LOP3.LUT R101, R0, 0xfffffff8, RZ, 0xc0, !PT ;  /* 0xfffffff800657812 */ /* 0x000fe200078ec0ff */
[----:B------:R-:W-:Y:S01]  /*1370*/  USHF.L.U32 UR9, UR4, 0x5, URZ ;  /* 0x0000000504097899 */ /* 0x000fe2000800063f */
[----:B------:R-:W-:Y:S01]  /*1380*/  SHF.R.S32.HI R19, RZ, 0x4, R6 ;  /* 0x00000004ff137819 */ /* 0x000fe20000011406 */
[----:B------:R-:W-:Y:S01]  /*1390*/  IMAD R7, R164, c[0x0][0x17c], R7 ;  /* 0x00005f00a4077a24 */ /* 0x000fe200078e0207 */
[----:B------:R-:W-:Y:S01]  /*13a0*/  SHF.R.S32.HI R22, RZ, 0x3, R0 ;  /* 0x00000003ff167819 */ /* 0x000fe20000011400 */
[----:B------:R-:W-:Y:S01]  /*13b0*/  IMAD.IADD R101, R118, 0x1, -R101 ;  /* 0x0000000176657824 */ /* 0x000fe200078e0a65 */
[----:B------:R-:W-:Y:S01]  /*13c0*/  LEA.HI R2, R6, R19, RZ, 0x1 ;  /* 0x0000001306027211 */ /* 0x000fe200078f08ff */
[----:B------:R-:W-:Y:S01]  /*13d0*/  UMOV UR8, 0x5 ;  /* 0x0000000500087882 */ /* 0x000fe20000000000 */
[--C-:B------:R-:W-:Y:S01]  /*13e0*/  SHF.R.S32.HI R23, RZ, 0x1f, R22.reuse ;  /* 0x0000001fff177819 */ /* 0x100fe20000011416 */
[----:B------:R-:W-:Y:S01]  /*13f0*/  IMAD.SHL.U32 R20, R101, 0x8, RZ ;  /* 0x0000000865147824 */ /* 0x000fe200078e00ff */
[----:B------:R-:W-:Y:S01]  /*1400*/  LOP3.LUT R2, R2, 0xfffffffe, RZ, 0xc0, !PT ;  /* 0xfffffffe02027812 */ /* 0x000fe200078ec0ff */
[C---:B------:R-:W-:Y:S01]  /*1410*/  IMAD.SHL.U32 R15, R22.reuse, 0x40, RZ ;  /* 0x00000040160f7824 */ /* 0x040fe200078e00ff */
[----:B------:R-:W-:Y:S01]  /*1420*/  IADD3 R9, P1, R22, R9, RZ ;  /* 0x0000000916097210 */ /* 0x000fe20007f3e0ff */
[----:B------:R-:W-:Y:S01]  /*1430*/  IMAD.WIDE R4, R5, 0x40, R22 ;  /* 0x0000004005047825 */ /* 0x000fe200078e0216 */
[C---:B------:R-:W-:Y:S01]  /*1440*/  IADD3 R24, P0, R20.reuse, R14, RZ ;  /* 0x0000000e14187210 */ /* 0x040fe20007f1e0ff */
[----:B------:R-:W-:Y:S01]  /*1450*/  USHF.L.U64.HI UR5, UR4, UR8, UR5 ;  /* 0x0000000804057299 */ /* 0x000fe20008010205 */
[----:B------:R-:W-:Y:S01]  /*1460*/  SHF.R.S32.HI R21, RZ, 0x1f, R20 ;  /* 0x0000001fff157819 */ /* 0x000fe20000011414 */
[----:B------:R-:W-:Y:S01]  /*1470*/  IMAD.IADD R2, R19, 0x1, -R2 ;  /* 0x0000000113027824 */ /* 0x000fe200078e0a02 */
[----:B------:R-:W-:Y:S01]  /*1480*/  IADD3 R12, P2, R20, R12, RZ ;  /* 0x0000000c140c7210 */ /* 0x000fe20007f5e0ff */
[----:B------:R-:W-:Y:S01]  /*1490*/  IMAD.X R8, R23, 0x1, R8, P1 ;  /* 0x0000000117087824 */ /* 0x000fe200008e0608 */
[----:B------:R-:W-:Y:S01]  /*14a0*/  LOP3.LUT R15, R15, 0x1c0, RZ, 0xc0, !PT ;  /* 0x000001c00f0f7812 */ /* 0x000fe200078ec0ff */
[C---:B------:R-:W-:Y:S01]  /*14b0*/  IMAD.X R25, R21.reuse, 0x1, R13, P0 ;  /* 0x0000000115197824 */ /* 0x040fe200000e060d */
[----:B------:R-:W-:Y:S01]  /*14c0*/  LOP3.LUT R19, R6, 0xfffffff0, RZ, 0xc0, !PT ;  /* 0xfffffff006137812 */ /* 0x000fe200078ec0ff */
[----:B------:R-:W-:Y:S01]  /*14d0*/  IMAD.X R13, R21, 0x1, R11, P2 ;  /* 0x00000001150d7824 */ /* 0x000fe200010e060b */
[--C-:B------:R-:W-:Y:S01]  /*14e0*/  LOP3.LUT R18, R15, 0x38, R20.reuse, 0xf8, !PT ;  /* 0x000000380f127812 */ /* 0x100fe200078ef814 */
[----:B------:R-:W-:Y:S01]  /*14f0*/  IMAD.WIDE.U32 R20, R164, c[0x0][0x178], R20 ;  /* 0x00005e00a4147a25 */ /* 0x000fe200078e0014 */
[----:B------:R-:W-:Y:S01]  /*1500*/  SHF.R.S32.HI R6, RZ, 0x1f, R17 ;  /* 0x0000001fff067819 */ /* 0x000fe20000011411 */
[----:B------:R-:W-:Y:S01]  /*1510*/  ULDC.64 UR6, c[0x0][0x190] ;  /* 0x0000640000067ab9 */ /* 0x000fe20000000a00 */
[CC--:B------:R-:W-:Y:S01]  /*1520*/  LEA.HI R16, R119.reuse, R118.reuse, RZ, 0x6 ;  /* 0x0000007677107211 */ /* 0x0c0fe200078f30ff */
[----:B------:R-:W-:Y:S01]  /*1530*/  IMAD.WIDE.U32 R26, R22, c[0x0][0x198], R12 ;  /* 0x00006600161a7a25 */ /* 0x000fe200078e000c */
[----:B------:R-:W-:Y:S01]  /*1540*/  SHF.R.U32.HI R15, RZ, 0x3, R15 ;  /* 0x00000003ff0f7819 */ /* 0x000fe2000001160f */
[----:B------:R-:W-:Y:S01]  /*1550*/  USHF.L.U32 UR12, UR6, 0x5, URZ ;  /* 0x00000005060c7899 */ /* 0x000fe2000800063f */
[----:B------:R-:W-:Y:S01]  /*1560*/  LEA.HI R119, R119, R118, RZ, 0x5 ;  /* 0x0000007677777211 */ /* 0x000fe200078f28ff */
[----:B------:R-:W-:Y:S01]  /*1570*/  IMAD.IADD R21, R21, 0x1, R7 ;  /* 0x0000000115157824 */ /* 0x000fe200078e0207 */
[----:B------:R-:W-:Y:S01]  /*1580*/  LEA R162, P0, R26, c[0x0][0x168], 0x1 ;  /* 0x00005a001aa27a11 */ /* 0x000fe200078008ff */
[----:B------:R-:W-:Y:S01]  /*1590*/  IMAD R12, R6, c[0x0][0x1a8], RZ ;  /* 0x00006a00060c7a24 */ /* 0x000fe200078e02ff */
[----:B------:R-:W-:Y:S01]  /*15a0*/  LOP3.LUT R15, R18, R15, RZ, 0x3c, !PT ;  /* 0x0000000f120f7212 */ /* 0x000fe200078e3cff */
[----:B------:R-:W-:Y:S01]  /*15b0*/  IMAD R23, R23, c[0x0][0x198], RZ ;  /* 0x0000660017177a24 */ /* 0x000fe200078e02ff */
[----:B------:R-:W-:Y:S01]  /*15c0*/  USHF.L.U64.HI UR7, UR6, UR8, UR7 ;  /* 0x0000000806077299 */ /* 0x000fe20008010207 */
[C---:B------:R-:W-:Y:S01]  /*15d0*/  IMAD R12, R17.reuse, c[0x0][0x1ac], R12 ;  /* 0x00006b00110c7a24 */ /* 0x040fe200078e020c */
[----:B------:R-:W-:Y:S01]  /*15e0*/  SHF.R.S32.HI R116, RZ, 0x5, R119 ;  /* 0x00000005ff747819 */ /* 0x000fe20000011477 */
[----:B------:R-:W-:-:S04]  /*15f0*/  IMAD.WIDE.U32 R20, R17, c[0x0][0x1a8], R20 ;  /* 0x00006a0011147a25 */ /* 0x000fc800078e0014 */
[----:B------:R-:W-:-:S04]  /*1600*/  IMAD.WIDE.U32 R24, R3, c[0x0][0x1b8], R24 ;  /* 0x00006e0003187a25 */ /* 0x000fc800078e0018 */
[----:B------:R-:W-:Y:S02]  /*1610*/  IMAD R23, R22, c[0x0][0x19c], R23 ;  /* 0x0000670016177a24 */ /* 0x000fe400078e0217 */
[----:B------:R-:W-:Y:S02]  /*1620*/  IMAD R3, R5, c[0x0][0x190], RZ ;  /* 0x0000640005037a24 */ /* 0x000fe400078e02ff */
[----:B------:R-:W-:Y:S02]  /*1630*/  IMAD.IADD R21, R21, 0x1, R12 ;  /* 0x0000000115157824 */ /* 0x000fe400078e020c */
[----:B------:R-:W-:Y:S02]  /*1640*/  IMAD.IADD R23, R27, 0x1, R23 ;  /* 0x000000011b177824 */ /* 0x000fe400078e0217 */
[C---:B------:R-:W-:Y:S02]  /*1650*/  IMAD R3, R4.reuse, c[0x0][0x194], R3 ;  /* 0x0000650004037a24 */ /* 0x040fe400078e0203 */
[----:B------:R-:W-:Y:S01]  /*1660*/  IMAD.WIDE.U32 R4, R4, c[0x0][0x190], R20 ;  /* 0x0000640004047a25 */ /* 0x000fe200078e0014 */
[----:B------:R-:W-:-:S03]  /*1670*/  LEA.HI.X R163, R26, c[0x0][0x16c], R23, 0x1, P0 ;  /* 0x00005b001aa37a11 */ /* 0x000fc600000f0c17 */
[----:B------:R-:W-:Y:S01]  /*1680*/  IMAD.IADD R25, R25, 0x1, R10 ;  /* 0x0000000119197824 */ /* 0x000fe200078e020a */
[----:B------:R-:W-:Y:S01]  /*1690*/  LEA R10, P0, R4, c[0x0][0x160], 0x1 ;  /* 0x00005800040a7a11 */ /* 0x000fe200078008ff */
[----:B------:R-:W-:Y:S02]  /*16a0*/  IMAD.IADD R5, R5, 0x1, R3 ;  /* 0x0000000105057824 */ /* 0x000fe400078e0203 */
[----:B------:R-:W-:Y:S02]  /*16b0*/  IMAD.IADD R19, R118, 0x1, -R19 ;  /* 0x0000000176137824 */ /* 0x000fe400078e0a13 */
[----:B------:R-:W-:Y:S01]  /*16c0*/  IMAD.SHL.U32 R16, R16, 0x8, RZ ;  /* 0x0000000810107824 */ /* 0x000fe200078e00ff */
[----:B------:R-:W-:Y:S01]  /*16d0*/  LEA.HI.X R11, R4, c[0x0][0x164], R5, 0x1, P0 ;  /* 0x00005900040b7a11 */ /* 0x000fe200000f0c05 */
[----:B------:R-:W-:Y:S01]  /*16e0*/  IMAD R8, R8, c[0x0][0x1a0], RZ ;  /* 0x0000680008087a24 */ /* 0x000fe200078e02ff */
[----:B------:R-:W-:Y:S01]  /*16f0*/  SHF.R.S32.HI R14, RZ, 0x1f, R19 ;  /* 0x0000001fff0e7819 */ /* 0x000fe20000011413 */
[----:B------:R-:W-:Y:S01]  /*1700*/  IMAD.WIDE.U32 R24, R9, c[0x0][0x1a0], R24 ;  /* 0x0000680009187a25 */ /* 0x000fe200078e0018 */
[----:B------:R-:W-:-:S02]  /*1710*/  IADD3 R4, P0, R162, UR9, RZ ;  /* 0x00000009a2047c10 */ /* 0x000fc4000ff1e0ff */
[----:B------:R-:W-:Y:S01]  /*1720*/  LOP3.LUT R15, R15, 0x7ffffe00, R16, 0xf8, !PT ;  /* 0x7ffffe000f0f7812 */ /* 0x000fe200078ef810 */
[----:B------:R-:W-:Y:S01]  /*1730*/  IMAD R3, R9, c[0x0][0x1a4], R8 ;  /* 0x0000690009037a24 */ /* 0x000fe200078e0208 */
[----:B------:R-:W-:Y:S01]  /*1740*/  LEA.HI R6, R14, R19, RZ, 0x3 ;  /* 0x000000130e067211 */ /* 0x000fe200078f18ff */
[----:B------:R-:W-:Y:S01]  /*1750*/  IMAD.SHL.U32 R7, R101, 0x40, RZ ;  /* 0x0000004065077824 */ /* 0x000fe200078e00ff */
[----:B------:R-:W-:Y:S01]  /*1760*/  IADD3.X R5, R163, UR5, RZ, P0, !PT ;  /* 0x00000005a3057c10 */ /* 0x000fe200087fe4ff */
[----:B------:R-:W-:Y:S01]  /*1770*/  IMAD.SHL.U32 R165, R15, 0x2, RZ ;  /* 0x000000020fa57824 */ /* 0x000fe200078e00ff */
[----:B------:R-:W-:Y:S01]  /*1780*/  IADD3 R12, P0, R4, UR9, RZ ;  /* 0x00000009040c7c10 */ /* 0x000fe2000ff1e0ff */
[----:B------:R-:W-:Y:S01]  /*1790*/  IMAD.IADD R161, R25, 0x1, R3 ;  /* 0x0000000119a17824 */ /* 0x000fe200078e0203 */
[----:B------:R-:W-:Y:S01]  /*17a0*/  LOP3.LUT R100, R6, 0xfffffff8, RZ, 0xc0, !PT ;  /* 0xfffffff806647812 */ /* 0x000fe200078ec0ff */
[----:B------:R-:W-:Y:S01]  /*17b0*/  IMAD.SHL.U32 R3, R2, 0x8, RZ ;  /* 0x0000000802037824 */ /* 0x000fe200078e00ff */
[----:B------:R-:W-:Y:S01]  /*17c0*/  IADD3.X R13, R5, UR5, RZ, P0, !PT ;  /* 0x00000005050d7c10 */ /* 0x000fe200087fe4ff */
[----:B------:R-:W-:Y:S01]  /*17d0*/  @!PT LDS RZ, [RZ] ;  /* 0x00000000fffff984 */ /* 0x000fe20000000800 */
[----:B------:R-:W-:Y:S01]  /*17e0*/  @!PT LDS RZ, [RZ] ;  /* 0x00000000fffff984 */ /* 0x000fe20000000800 */
[----:B------:R-:W-:Y:S01]  /*17f0*/  @!PT LDS RZ, [RZ] ;  /* 0x00000000fffff984 */ /* 0x000fe20000000800 */
[----:B------:R1:W-:Y:S01]  /*1800*/  LDGSTS.E.BYPASS.LTC128B.128 [R165], [R10.64] ;  /* 0x000000000aa57fae */ /* 0x0003e2000b901d4a */
[----:B------:R-:W-:Y:S01]  /*1810*/  IADD3 R8, P1, R10, UR12, RZ ;  /* 0x0000000c0a087c10 */ /* 0x000fe2000ff3e0ff */
[----:B------:R-:W-:Y:S01]  /*1820*/  IMAD.IADD R100, R19, 0x1, -R100 ;  /* 0x0000000113647824 */ /* 0x000fe200078e0a64 */
[----:B------:R-:W-:Y:S01]  /*1830*/  IADD3 R18, P0, R12, UR9, RZ ;  /* 0x000000090c127c10 */ /* 0x000fe2000ff1e0ff */
[----:B------:R-:W-:Y:S01]  /*1840*/  IMAD.SHL.U32 R115, R6, 0x40, RZ ;  /* 0x0000004006737824 */ /* 0x000fe200078e00ff */
[----:B------:R-:W-:Y:S01]  /*1850*/  IADD3.X R9, R11, UR7, RZ, P1, !PT ;  /* 0x000000070b097c10 */ /* 0x000fe20008ffe4ff */
[----:B------:R-:W-:Y:S01]  /*1860*/  IMAD R121, R116, 0x10, R121 ;  /* 0x0000001074797824 */ /* 0x000fe200078e0279 */
[----:B------:R-:W-:-:S02]  /*1870*/  IADD3.X R19, R13, UR5, RZ, P0, !PT ;  /* 0x000000050d137c10 */ /* 0x000fc400087fe4ff */
[----:B------:R-:W-:Y:S01]  /*1880*/  IADD3 R16, P1, R8, UR12, RZ ;  /* 0x0000000c08107c10 */ /* 0x000fe2000ff3e0ff */
[----:B------:R2:W-:Y:S01]  /*1890*/  LDGSTS.E.BYPASS.LTC128B.128 [R165+0x800], [R8.64] ;  /* 0x0080000008a57fae */ /* 0x0005e2000b901d4a */
[----:B------:R-:W-:Y:S02]  /*18a0*/  LOP3.LUT R7, R7, 0x1c0, RZ, 0xc0, !PT ;  /* 0x000001c007077812 */ /* 0x000fe400078ec0ff */
[----:B------:R-:W-:Y:S02]  /*18b0*/  IADD3.X R17, R9, UR7, RZ, P1, !PT ;  /* 0x0000000709117c10 */ /* 0x000fe40008ffe4ff */
[----:B------:R-:W-:Y:S02]  /*18c0*/  IADD3 R14, P1, R16, UR12, RZ ;  /* 0x0000000c100e7c10 */ /* 0x000fe4000ff3e0ff */
[----:B------:R-:W-:Y:S01]  /*18d0*/  LOP3.LUT R115, R115, 0xfffffe00, RZ, 0xc0, !PT ;  /* 0xfffffe0073737812 */ /* 0x000fe200078ec0ff */
[----:B------:R3:W-:Y:S01]  /*18e0*/  LDGSTS.E.BYPASS.LTC128B.128 [R165+0x1000], [R16.64] ;  /* 0x0100000010a57fae */ /* 0x0007e2000b901d4a */
[----:B------:R-:W-:Y:S01]  /*18f0*/  IADD3.X R15, R17, UR7, RZ, P1, !PT ;  /* 0x00000007110f7c10 */ /* 0x000fe20008ffe4ff */
[----:B------:R-:W-:Y:S01]  /*1900*/  ULDC.64 UR6, c[0x0][0x1a0] ;  /* 0x0000680000067ab9 */ /* 0x000fe20000000a00 */
[----:B------:R-:W-:Y:S01]  /*1910*/  LOP3.LUT P1, RZ, R100, 0x2, RZ, 0xc0, !PT ;  /* 0x0000000264ff7812 */ /* 0x000fe2000782c0ff */
[----:B------:R-:W-:-:S02]  /*1920*/  USHF.L.U32 UR12, UR6, 0x5, URZ ;  /* 0x00000005060c7899 */ /* 0x000fc4000800063f */
[----:B------:R4:W-:Y:S01]  /*1930*/  LDGSTS.E.BYPASS.LTC128B.128 [R165+0x1800], [R14.64] ;  /* 0x018000000ea57fae */ /* 0x0009e2000b901d4a */
[----:B------:R-:W-:Y:S01]  /*1940*/  USHF.L.U64.HI UR7, UR6, UR8, UR7 ;  /* 0x0000000806077299 */ /* 0x000fe20008010207 */
[----:B-1----:R-:W-:Y:S02]  /*1950*/  IADD3 R10, P0, R18, UR9, RZ ;  /* 0x00000009120a7c10 */ /* 0x002fe4000ff1e0ff */
[----:B------:R1:W-:Y:S02]  /*1960*/  LDGSTS.E.BYPASS.LTC128B.128 [R165+0x2000], [R162.64] ;  /* 0x02000000a2a57fae */ /* 0x0003e4000b901d4a */
[----:B------:R-:W-:Y:S02]  /*1970*/  IADD3.X R11, R19, UR5, RZ, P0, !PT ;  /* 0x00000005130b7c10 */ /* 0x000fe400087fe4ff */
[----:B------:R5:W-:Y:S04]  /*1980*/  LDGSTS.E.BYPASS.LTC128B.128 [R165+0x2800], [R4.64] ;  /* 0x0280000004a57fae */ /* 0x000be8000b901d4a */
[----:B------:R1:W-:Y:S01]  /*1990*/  LDGSTS.E.BYPASS.LTC128B.128 [R165+0x3000], [R12.64] ;  /* 0x030000000ca57fae */ /* 0x0003e2000b901d4a */
[----:B--2---:R-:W-:-:S03]  /*19a0*/  IADD3 R8, P0, R10, UR9, RZ ;  /* 0x000000090a087c10 */ /* 0x004fc6000ff1e0ff */
[----:B------:R3:W-:Y:S01]  /*19b0*/  LDGSTS.E.BYPASS.LTC128B.128 [R165+0x3800], [R18.64] ;  /* 0x0380000012a57fae */ /* 0x0007e2000b901d4a */
[----:B------:R-:W-:Y:S02]  /*19c0*/  IADD3.X R9, R11, UR5, RZ, P0, !PT ;  /* 0x000000050b097c10 */ /* 0x000fe400087fe4ff */
[----:B------:R-:W-:Y:S01]  /*19d0*/  IADD3 R20, P0, R8, UR9, RZ ;  /* 0x0000000908147c10 */ /* 0x000fe2000ff1e0ff */
[----:B------:R2:W-:Y:S03]  /*19e0*/  LDGSTS.E.BYPASS.LTC128B.128 [R165+0x4000], [R10.64] ;  /* 0x040000000aa57fae */ /* 0x0005e6000b901d4a */
[----:B------:R-:W-:Y:S01]  /*19f0*/  IADD3.X R21, R9, UR5, RZ, P0, !PT ;  /* 0x0000000509157c10 */ /* 0x000fe200087fe4ff */
[----:B------:R1:W-:Y:S01]  /*1a00*/  LDGSTS.E.BYPASS.LTC128B.128 [R165+0x4800], [R8.64] ;  /* 0x0480000008a57fae */ /* 0x0003e2000b901d4a */
[----:B----4-:R-:W-:-:S03]  /*1a10*/  IADD3 R14, P0, R20, UR9, RZ ;  /* 0x00000009140e7c10 */ /* 0x010fc6000ff1e0ff */
[----:B------:R4:W-:Y:S01]  /*1a20*/  LDGSTS.E.BYPASS.LTC128B.128 [R165+0x5000], [R20.64] ;  /* 0x0500000014a57fae */ /* 0x0009e2000b901d4a */
[----:B------:R-:W-:Y:S02]  /*1a30*/  IADD3.X R15, R21, UR5, RZ, P0, !PT ;  /* 0x00000005150f7c10 */ /* 0x000fe400087fe4ff */
[----:B------:R-:W-:Y:S01]  /*1a40*/  LEA R160, P0, R24, c[0x0][0x170], 0x1 ;  /* 0x00005c0018a07a11 */ /* 0x000fe200078008ff */
[----:B-----5:R-:W-:Y:S02]  /*1a50*/  IMAD.SHL.U32 R4, R100, 0x40, RZ ;  /* 0x0000004064047824 */ /* 0x020fe400078e00ff */
[----:B------:R5:W-:Y:S01]  /*1a60*/  LDGSTS.E.BYPASS.LTC128B.128 [R165+0x5800], [R14.64] ;  /* 0x058000000ea57fae */ /* 0x000be2000b901d4a */
[----:B------:R-:W-:Y:S02]  /*1a70*/  LOP3.LUT R5, R7, 0x8, R0, 0xf8, !PT ;  /* 0x0000000807057812 */ /* 0x000fe400078ef800 */
[----:B------:R-:W-:Y:S01]  /*1a80*/  SHF.R.U32.HI R0, RZ, 0x3, R7 ;  /* 0x00000003ff007819 */ /* 0x000fe20000011607 */
[----:B------:R-:W0:Y:S01]  /*1a90*/  LDGDEPBAR ;  /* 0x00000000000079af */ /* 0x000e220000000000 */
[----:B------:R-:W-:-:S02]  /*1aa0*/  LOP3.LUT R4, R4, 0x1c0, RZ, 0xc0, !PT ;  /* 0x000001c004047812 */ /* 0x000fc400078ec0ff */
[----:B------:R-:W-:Y:S02]  /*1ab0*/  LOP3.LUT R5, R5, R0, RZ, 0x3c, !PT ;  /* 0x0000000005057212 */ /* 0x000fe400078e3cff */
[----:B------:R-:W-:Y:S02]  /*1ac0*/  LEA.HI.X R161, R24, c[0x0][0x174], R161, 0x1, P0 ;  /* 0x00005d0018a17a11 */ /* 0x000fe400000f0ca1 */
[----:B------:R-:W-:Y:S01]  /*1ad0*/  LOP3.LUT R3, R4, 0x8, R3, 0xf8, !PT ;  /* 0x0000000804037812 */ /* 0x000fe200078ef803 */
[----:B------:R-:W-:Y:S01]  /*1ae0*/  IMAD R2, R2, 0x200, R5 ;  /* 0x0000020002027824 */ /* 0x000fe200078e0205 */
[----:B------:R-:W-:Y:S02]  /*1af0*/  SHF.R.U32.HI R114, RZ, 0x3, R4 ;  /* 0x00000003ff727819 */ /* 0x000fe40000011604 */
[----:B------:R-:W-:Y:S01]  /*1b00*/  IADD3 R4, P0, R160, UR12, RZ ;  /* 0x0000000ca0047c10 */ /* 0x000fe2000ff1e0ff */
[----:B------:R-:W-:Y:S01]  /*1b10*/  IMAD.SHL.U32 R36, R2, 0x2, RZ ;  /* 0x0000000202247824 */ /* 0x000fe200078e00ff */
[----:B------:R-:W-:Y:S01]  /*1b20*/  LOP3.LUT R114, R3, R114, RZ, 0x3c, !PT ;  /* 0x0000007203727212 */ /* 0x000fe200078e3cff */
[----:B------:R-:W-:Y:S01]  /*1b30*/  IMAD R3, R116, 0x400, R115 ;  /* 0x0000040074037824 */ /* 0x000fe200078e0273 */
[----:B------:R-:W-:-:S02]  /*1b40*/  IADD3.X R5, R161, UR7, RZ, P0, !PT ;  /* 0x00000007a1057c10 */ /* 0x000fc400087fe4ff */
[----:B------:R-:W-:Y:S01]  /*1b50*/  LEA R157, R2, 0x2000, 0x1 ;  /* 0x00002000029d7811 */ /* 0x000fe200078e08ff */
[----:B------:R-:W-:Y:S02]  /*1b60*/  IMAD.IADD R158, R3, 0x1, R114 ;  /* 0x00000001039e7824 */ /* 0x000fe400078e0272 */
[----:B------:R-:W-:Y:S01]  /*1b70*/  IMAD.MOV.U32 R3, RZ, RZ, 0x20 ;  /* 0x00000020ff037424 */ /* 0x000fe200078e00ff */
[----:B------:R-:W-:Y:S01]  /*1b80*/  IADD3 R153, R157, 0x40, RZ ;  /* 0x000000409d997810 */ /* 0x000fe20007ffe0ff */
[----:B------:R-:W-:Y:S01]  /*1b90*/  IMAD.SHL.U32 R158, R158, 0x2, RZ ;  /* 0x000000029e9e7824 */ /* 0x000fe200078e00ff */
[----:B-----5:R-:W-:Y:S01]  /*1ba0*/  IADD3 R14, P0, R4, UR12, RZ ;  /* 0x0000000c040e7c10 */ /* 0x020fe2000ff1e0ff */
[----:B------:R-:W-:-:S04]  /*1bb0*/  DEPBAR.LE SB0, 0x0 ;  /* 0x000080000000791a */ /* 0x000fc80000000000 */
[----:B------:R-:W-:Y:S01]  /*1bc0*/  BAR.SYNC.DEFER_BLOCKING 0x0 ;  /* 0x0000000000007b1d */ /* 0x000fe20000010000 */
[----:B------:R-:W-:Y:S02]  /*1bd0*/  IADD3.X R15, R5, UR7, RZ, P0, !PT ;  /* 0x00000007050f7c10 */ /* 0x000fe400087fe4ff */
[----:B--2---:R-:W-:-:S04]  /*1be0*/  IADD3 R10, P0, R14, UR12, RZ ;  /* 0x0000000c0e0a7c10 */ /* 0x004fc8000ff1e0ff */
        /* <DEDUP_REMOVED lines=17> */
[----:B--2---:R-:W-:-:S04]  /*1d00*/  IADD3 R4, P0, R6, UR12, RZ ;  /* 0x0000000c06047c10 */ /* 0x004fc8000ff1e0ff */
[----:B------:R-:W-:Y:S02]  /*1d10*/  IADD3.X R5, R7, UR7, RZ, P0, !PT ;  /* 0x0000000707057c10 */ /* 0x000fe400087fe4ff */
        /* <DEDUP_REMOVED lines=8> */
[----:B------:R-:W4:Y:S01]  /*1da0*/  LDSM.16.M88.4 R72, [R36+0x3000] ;  /* 0x003000002448783b */ /* 0x000f220000000200 */
[----:B------:R-:W-:-:S03]  /*1db0*/  IMAD.IADD R156, R158, 0x1, R3 ;  /* 0x000000019e9c7824 */ /* 0x000fc600078e0203 */
[----:B---3--:R-:W3:Y:S04]  /*1dc0*/  LDSM.16.M88.4 R16, [R36+0x2000] ;  /* 0x002000002410783b */ /* 0x008ee80000000200 */
[----:B-1----:R-:W5:Y:S02]  /*1dd0*/  LDSM.16.M88.4 R8, [R36+0x2800] ;  /* 0x002800002408783b */ /* 0x002f640000000200 */
[----:B------:R-:W-:Y:S02]  /*1de0*/  @P0 IADD3 R153, R157, -0x40, RZ ;  /* 0xffffffc09d990810 */ /* 0x000fe40007ffe0ff */
[----:B------:R-:W1:Y:S02]  /*1df0*/  LDSM.16.M88.4 R64, [R36+0x3800] ;  /* 0x003800002440783b */ /* 0x000e640000000200 */
[C---:B------:R-:W-:Y:S01]  /*1e00*/  IADD3 R147, R153.reuse, 0x800, RZ ;  /* 0x0000080099937810 */ /* 0x040fe20007ffe0ff */
[----:B------:R-:W-:Y:S01]  /*1e10*/  IMAD.IADD R140, R0, 0x1, R153 ;  /* 0x00000001008c7824 */ /* 0x000fe200078e0299 */
[----:B------:R-:W1:Y:S01]  /*1e20*/  LDSM.16.M88.4 R56, [R36+0x4000] ;  /* 0x004000002438783b */ /* 0x000e620000000200 */
[----:B------:R-:W-:-:S02]  /*1e30*/  IADD3 R146, R153, 0x1000, RZ ;  /* 0x0000100099927810 */ /* 0x000fc40007ffe0ff */
[C---:B------:R-:W-:Y:S01]  /*1e40*/  IADD3 R145, R153.reuse, 0x1800, RZ ;  /* 0x0000180099917810 */ /* 0x040fe20007ffe0ff */
[----:B------:R-:W1:Y:S01]  /*1e50*/  LDSM.16.M88.4 R48, [R36+0x4800] ;  /* 0x004800002430783b */ /* 0x000e620000000200 */
[C---:B------:R-:W-:Y:S02]  /*1e60*/  IADD3 R144, R153.reuse, 0x2000, RZ ;  /* 0x0000200099907810 */ /* 0x040fe40007ffe0ff */
[C---:B------:R-:W-:Y:S01]  /*1e70*/  IADD3 R143, R153.reuse, 0x2800, RZ ;  /* 0x00002800998f7810 */ /* 0x040fe20007ffe0ff */
[----:B------:R-:W1:Y:S01]  /*1e80*/  LDSM.16.M88.4 R40, [R36+0x5000] ;  /* 0x005000002428783b */ /* 0x000e620000000200 */
[C---:B------:R-:W-:Y:S02]  /*1e90*/  IADD3 R142, R153.reuse, 0x3000, RZ ;  /* 0x00003000998e7810 */ /* 0x040fe40007ffe0ff */
[----:B------:R-:W-:Y:S01]  /*1ea0*/  IADD3 R141, R153, 0x3800, RZ ;  /* 0x00003800998d7810 */ /* 0x000fe20007ffe0ff */
[----:B------:R-:W1:Y:S04]  /*1eb0*/  LDSM.16.M88.4 R84, [R36+0x5800] ;  /* 0x005800002454783b */ /* 0x000e680000000200 */
[----:B------:R-:W-:Y:S04]  /*1ec0*/  LDSM.16.M88.4 R28, [R156] ;  /* 0x000000009c1c783b */ /* 0x000fe80000000200 */
[----:B--2---:R-:W2:Y:S04]  /*1ed0*/  LDSM.16.M88.4 R4, [R155+0x1000] ;  /* 0x001000009b04783b */ /* 0x004ea80000000200 */
[----:B------:R-:W1:Y:S01]  /*1ee0*/  LDSM.16.M88.4 R80, [R155] ;  /* 0x000000009b50783b */ /* 0x000e620000000200 */
[C---:B----4-:R-:W-:Y:S03]  /*1ef0*/  HMMA.16816.F32 R76, R32.reuse, R72, RZ ;  /* 0x00000048204c723c */ /* 0x050fe600000018ff */
[----:B------:R-:W4:Y:S04]  /*1f00*/  LDSM.16.M88.4 R24, [R155+0x800] ;  /* 0x000800009b18783b */ /* 0x000f280000000200 */
[----:B------:R-:W-:Y:S01]  /*1f10*/  LDSM.16.M88.4 R96, [R155+0x1800] ;  /* 0x001800009b60783b */ /* 0x000fe20000000200 */
[C---:B---3--:R-:W-:Y:S03]  /*1f20*/  HMMA.16816.F32 R20, R32.reuse, R16, RZ ;  /* 0x000000102014723c */ /* 0x048fe600000018ff */
[----:B------:R-:W-:Y:S04]  /*1f30*/  LDSM.16.M88.4 R92, [R155+0x2000] ;  /* 0x002000009b5c783b */ /* 0x000fe80000000200 */
[----:B------:R-:W-:Y:S01]  /*1f40*/  LDSM.16.M88.4 R88, [R155+0x2800] ;  /* 0x002800009b58783b */ /* 0x000fe20000000200 */
[C---:B-----5:R-:W-:Y:S03]  /*1f50*/  HMMA.16816.F32 R12, R32.reuse, R8, RZ ;  /* 0x00000008200c723c */ /* 0x060fe600000018ff */
[----:B------:R-:W-:Y:S04]  /*1f60*/  LDSM.16.M88.4 R108, [R153+0x800] ;  /* 0x00080000996c783b */ /* 0x000fe80000000200 */
[----:B------:R-:W-:Y:S01]  /*1f70*/  LDSM.16.M88.4 R100, [R153+0x1000] ;  /* 0x001000009964783b */ /* 0x000fe20000000200 */
[C---:B------:R-:W-:Y:S03]  /*1f80*/  HMMA.16816.F32 R16, R32.reuse, R18, RZ ;  /* 0x000000122010723c */ /* 0x040fe600000018ff */
[----:B------:R-:W0:Y:S05]  /*1f90*/  LDGDEPBAR ;  /* 0x00000000000079af */ /* 0x000e2a0000000000 */
        /* <DEDUP_REMOVED lines=13> */
[C---:B--2---:R-:W-:Y:S07]  /*2070*/  HMMA.16816.F32 R76, R28.reuse, R4, R76 ;  /* 0x000000041c4c723c */ /* 0x044fee000000184c */
[----:B------:R-:W-:Y:S01]  /*2080*/  IMAD.MOV.U32 R4, RZ, RZ, 0x40 ;  /* 0x00000040ff047424 */ /* 0x000fe200078e00ff */
[----:B------:R-:W-:Y:S01]  /*2090*/  HMMA.16816.F32 R20, R28, R80, R20 ;  /* 0x000000501c14723c */ /* 0x000fe20000001814 */
[----:B------:R-:W-:-:S02]  /*20a0*/  LOP3.LUT R5, R119, 0xffffffe0, RZ, 0xc0, !PT ;  /* 0xffffffe077057812 */ /* 0x000fc400078ec0ff */
[----:B------:R-:W-:Y:S02]  /*20b0*/  SHF.R.S32.HI R119, RZ, 0x1f, R119 ;  /* 0x0000001fff777819 */ /* 0x000fe40000011477 */
[----:B------:R-:W-:Y:S01]  /*20c0*/  SEL R4, R4, 0xffffffc0, !P1 ;  /* 0xffffffc004047807 */ /* 0x000fe20004800000 */
[----:B------:R-:W-:Y:S02]  /*20d0*/  IMAD.IADD R0, R118, 0x1, -R5 ;  /* 0x0000000176007824 */ /* 0x000fe400078e0a05 */
[----:B------:R-:W-:Y:S01]  /*20e0*/  HMMA.16816.F32 R16, R28, R82, R16 ;  /* 0x000000521c10723c */ /* 0x000fe20000001810 */
[----:B------:R-:W2:Y:S01]  /*20f0*/  LDSM.16.M88.4 R80, [R155+0x3800] ;  /* 0x003800009b50783b */ /* 0x000ea20000000200 */
[----:B------:R-:W-:Y:S01]  /*2100*/  IMAD.IADD R154, R158, 0x1, R4 ;  /* 0x000000019e9a7824 */ /* 0x000fe200078e0204 */
[----:B------:R-:W-:-:S03]  /*2110*/  SHF.R.S32.HI R5, RZ, 0x1f, R0 ;  /* 0x0000001fff057819 */ /* 0x000fc60000011400 */
[----:B------:R-:W-:Y:S01]  /*2120*/  IMAD.IADD R152, R3, 0x1, R154 ;  /* 0x0000000103987824 */ /* 0x000fe200078e029a */
[----:B------:R-:W-:Y:S01]  /*2130*/  LDSM.16.M88.4 R104, [R154] ;  /* 0x000000009a68783b */ /* 0x000fe20000000200 */
[----:B----4-:R-:W-:Y:S01]  /*2140*/  HMMA.16816.F32 R12, R28, R24, R12 ;  /* 0x000000181c0c723c */ /* 0x010fe2000000180c */
[----:B------:R-:W-:Y:S01]  /*2150*/  LEA.HI R168, R5, R0, RZ, 0x2 ;  /* 0x0000000005a87211 */ /* 0x000fe200078f10ff */
[----:B------:R-:W-:-:S03]  /*2160*/  IMAD.SHL.U32 R5, R118, 0x2, RZ ;  /* 0x0000000276057824 */ /* 0x000fc600078e00ff */
[----:B------:R-:W-:-:S03]  /*2170*/  SHF.R.S32.HI R168, RZ, 0x2, R168 ;  /* 0x00000002ffa87819 */ /* 0x000fc600000114a8 */
[----:B------:R-:W-:Y:S01]  /*2180*/  HMMA.16816.F32 R8, R28, R26, R8 ;  /* 0x0000001a1c08723c */ /* 0x000fe20000001808 */
[----:B------:R-:W3:Y:S01]  /*2190*/  LDSM.16.M88.4 R24, [R153] ;  /* 0x000000009918783b */ /* 0x000ee20000000200 */
[----:B------:R-:W-:-:S04]  /*21a0*/  IADD3 R2, R121, 0x1, R168 ;  /* 0x0000000179027810 */ /* 0x000fc80007ffe0a8 */
[----:B------:R-:W-:Y:S02]  /*21b0*/  IADD3 R2, R117, -c[0x0][0x214], R2 ;  /* 0x8000850075027a10 */ /* 0x000fe40007ffe002 */
[C---:B-1----:R-:W-:Y:S08]  /*21c0*/  HMMA.16816.F32 R44, R28.reuse, R84, R44 ;  /* 0x000000541c2c723c */ /* 0x042ff0000000182c */
[C---:B------:R-:W-:Y:S01]  /*21d0*/  HMMA.16816.F32 R40, R28.reuse, R86, R40 ;  /* 0x000000561c28723c */ /* 0x040fe20000001828 */
[----:B------:R-:W1:Y:S07]  /*21e0*/  LDSM.16.M88.4 R84, [R153+0x3000] ;  /* 0x003000009954783b */ /* 0x000e6e0000000200 */
[C---:B------:R-:W-:Y:S07]  /*21f0*/  HMMA.16816.F32 R72, R28.reuse, R6, R72 ;  /* 0x000000061c48723c */ /* 0x040fee0000001848 */
[----:B------:R-:W-:Y:S01]  /*2200*/  IADD3 R6, R112, -0x1, RZ ;  /* 0xffffffff70067810 */ /* 0x000fe20007ffe0ff */
[----:B------:R-:W-:Y:S03]  /*2210*/  HMMA.16816.F32 R68, R28, R96, R68 ;  /* 0x000000601c44723c */ /* 0x000fe60000001844 */
[C---:B------:R-:W-:Y:S01]  /*2220*/  ISETP.GT.AND P0, PT, R6.reuse, R159, PT ;  /* 0x0000009f0600720c */ /* 0x040fe20003f04270 */
[----:B------:R-:W-:-:S04]  /*2230*/  IMAD.SHL.U32 R0, R6, 0x80, RZ ;  /* 0x0000008006007824 */ /* 0x000fc800078e00ff */
[----:B------:R-:W-:Y:S01]  /*2240*/  HMMA.16816.F32 R64, R28, R98, R64 ;  /* 0x000000621c40723c */ /* 0x000fe20000001840 */
[----:B------:R-:W-:Y:S01]  /*2250*/  LDSM.16.M88.4 R96, [R153+0x1800] ;  /* 0x001800009960783b */ /* 0x000fe20000000200 */
[----:B------:R-:W-:-:S04]  /*2260*/  LOP3.LUT R5, R0, 0x6, R5, 0xf8, !PT ;  /* 0x0000000600057812 */ /* 0x000fc800078ef805 */
[C---:B------:R-:W-:Y:S02]  /*2270*/  LOP3.LUT R7, R5.reuse, 0x1, RZ, 0xfc, !PT ;  /* 0x0000000105077812 */ /* 0x040fe400078efcff */
[C---:B------:R-:W-:Y:S08]  /*2280*/  HMMA.16816.F32 R60, R28.reuse, R92, R60 ;  /* 0x0000005c1c3c723c */ /* 0x040ff0000000183c */
[C---:B------:R-:W-:Y:S01]  /*2290*/  HMMA.16816.F32 R56, R28.reuse, R94, R56 ;  /* 0x0000005e1c38723c */ /* 0x040fe20000001838 */
[----:B------:R-:W-:Y:S07]  /*22a0*/  LDSM.16.M88.4 R92, [R153+0x2000] ;  /* 0x00200000995c783b */ /* 0x000fee0000000200 */
[C---:B------:R-:W-:Y:S08]  /*22b0*/  HMMA.16816.F32 R52, R28.reuse, R88, R52 ;  /* 0x000000581c34723c */ /* 0x040ff00000001834 */
[C---:B------:R-:W-:Y:S01]  /*22c0*/  HMMA.16816.F32 R48, R28.reuse, R90, R48 ;  /* 0x0000005a1c30723c */ /* 0x040fe20000001830 */
[----:B------:R-:W-:Y:S07]  /*22d0*/  LDSM.16.M88.4 R88, [R153+0x2800] ;  /* 0x002800009958783b */ /* 0x000fee0000000200 */
[C---:B--2---:R-:W-:Y:S08]  /*22e0*/  HMMA.16816.F32 R36, R28.reuse, R80, R36 ;  /* 0x000000501c24723c */ /* 0x044ff00000001824 */
[----:B------:R-:W-:Y:S01]  /*22f0*/  HMMA.16816.F32 R32, R28, R82, R32 ;  /* 0x000000521c20723c */ /* 0x000fe20000001820 */
[----:B------:R-:W-:Y:S04]  /*2300*/  LDSM.16.M88.4 R28, [R140] ;  /* 0x000000008c1c783b */ /* 0x000fe80000000200 */
[----:B------:R-:W2:Y:S03]  /*2310*/  LDSM.16.M88.4 R80, [R153+0x3800] ;  /* 0x003800009950783b */ /* 0x000ea60000000200 */
[C---:B---3--:R-:W-:Y:S08]  /*2320*/  HMMA.16816.F32 R20, R104.reuse, R24, R20 ;  /* 0x000000186814723c */ /* 0x048ff00000001814 */
[C---:B------:R-:W-:Y:S01]  /*2330*/  HMMA.16816.F32 R16, R104.reuse, R26, R16 ;  /* 0x0000001a6810723c */ /* 0x040fe20000001810 */
[----:B------:R-:W3:Y:S07]  /*2340*/  LDSM.16.M88.4 R24, [R152] ;  /* 0x000000009818783b */ /* 0x000eee0000000200 */
[C---:B-1----:R-:W-:Y:S08]  /*2350*/  HMMA.16816.F32 R44, R104.reuse, R84, R44 ;  /* 0x00000054682c723c */ /* 0x042ff0000000182c */
[C---:B------:R-:W-:Y:S01]  /*2360*/  HMMA.16816.F32 R40, R104.reuse, R86, R40 ;  /* 0x000000566828723c */ /* 0x040fe20000001828 */
[----:B------:R-:W1:Y:S07]  /*2370*/  LDSM.16.M88.4 R84, [R140+0x800] ;  /* 0x000800008c54783b */ /* 0x000e6e0000000200 */
[C---:B------:R-:W-:Y:S08]  /*2380*/  HMMA.16816.F32 R12, R104.reuse, R108, R12 ;  /* 0x0000006c680c723c */ /* 0x040ff0000000180c */
[C---:B--2---:R-:W-:Y:S08]  /*2390*/  HMMA.16816.F32 R36, R104.reuse, R80, R36 ;  /* 0x000000506824723c */ /* 0x044ff00000001824 */
[----:B------:R-:W-:Y:S01]  /*23a0*/  HMMA.16816.F32 R32, R104, R82, R32 ;  /* 0x000000526820723c */ /* 0x000fe20000001820 */
[----:B------:R-:W2:Y:S07]  /*23b0*/  LDSM.16.M88.4 R80, [R140+0x1000] ;  /* 0x001000008c50783b */ /* 0x000eae0000000200 */
[----:B---3--:R-:W-:Y:S07]  /*23c0*/  HMMA.16816.F32 R20, R24, R28, R20 ;  /* 0x0000001c1814723c */ /* 0x008fee0000001814 */
[----:B------:R-:W-:Y:S01]  /*23d0*/  LOP3.LUT R29, R5, 0x8, RZ, 0xfc, !PT ;  /* 0x00000008051d7812 */ /* 0x000fe200078efcff */
[----:B------:R-:W-:Y:S07]  /*23e0*/  HMMA.16816.F32 R60, R104, R92, R60 ;  /* 0x0000005c683c723c */ /* 0x000fee000000183c */
[----:B------:R-:W-:Y:S01]  /*23f0*/  IADD3 R92, R2, c[0x0][0x2e8], RZ ;  /* 0x0000ba00025c7a10 */ /* 0x000fe20007ffe0ff */
[----:B-1----:R-:W-:Y:S01]  /*2400*/  HMMA.16816.F32 R12, R24, R84, R12 ;  /* 0x00000054180c723c */ /* 0x002fe2000000180c */
[----:B------:R-:W-:-:S02]  /*2410*/  LEA.HI R2, R119, R116, RZ, 0x2 ;  /* 0x0000007477027211 */ /* 0x000fc400078f10ff */
[C---:B------:R-:W-:Y:S02]  /*2420*/  IADD3 R28, R92.reuse, 0x8, RZ ;  /* 0x000000085c1c7810 */ /* 0x040fe40007ffe0ff */
[-C--:B------:R-:W-:Y:S02]  /*2430*/  IMNMX R92, R92, R117.reuse, PT ;  /* 0x000000755c5c7217 */ /* 0x080fe40003800200 */
[----:B------:R-:W-:Y:S01]  /*2440*/  LOP3.LUT R169, R2, 0xfffffffc, RZ, 0xc0, !PT ;  /* 0xfffffffc02a97812 */ /* 0x000fe200078ec0ff */
[----:B------:R-:W-:Y:S01]  /*2450*/  HMMA.16816.F32 R8, R104, R110, R8 ;  /* 0x0000006e6808723c */ /* 0x000fe20000001808 */
[----:B------:R-:W-:Y:S02]  /*2460*/  ISETP.GE.AND P2, PT, R5, R92, PT ;  /* 0x0000005c0500720c */ /* 0x000fe40003f46270 */
[----:B------:R-:W-:Y:S01]  /*2470*/  IMNMX R2, R28, R117, PT ;  /* 0x000000751c027217 */ /* 0x000fe20003800200 */
[----:B------:R-:W-:Y:S01]  /*2480*/  IMAD.IADD R169, R116, 0x1, -R169 ;  /* 0x0000000174a97824 */ /* 0x000fe200078e0aa9 */
[----:B------:R-:W-:-:S02]  /*2490*/  FSEL R84, R20, -INF , !P2 ;  /* 0xff80000014547808 */ /* 0x000fc40005000000 */
[C---:B------:R-:W-:Y:S01]  /*24a0*/  ISETP.GE.AND P4, PT, R29.reuse, R92, PT ;  /* 0x0000005c1d00720c */ /* 0x040fe20003f86270 */
[----:B------:R-:W-:Y:S01]  /*24b0*/  HMMA.16816.F32 R76, R104, R100, R76 ;  /* 0x00000064684c723c */ /* 0x000fe2000000184c */
[----:B------:R-:W-:Y:S02]  /*24c0*/  ISETP.GE.AND P2, PT, R29, R2, PT ;  /* 0x000000021d00720c */ /* 0x000fe40003f46270 */
[C---:B------:R-:W-:Y:S02]  /*24d0*/  ISETP.GE.AND P1, PT, R7.reuse, R92, PT ;  /* 0x0000005c0700720c */ /* 0x040fe40003f26270 */
[-C--:B------:R-:W-:Y:S02]  /*24e0*/  ISETP.GE.AND P5, PT, R7, R2.reuse, PT ;  /* 0x000000020700720c */ /* 0x080fe40003fa6270 */
[C---:B------:R-:W-:Y:S01]  /*24f0*/  ISETP.GE.AND P3, PT, R5.reuse, R2, PT ;  /* 0x000000020500720c */ /* 0x040fe20003f66270 */
[----:B------:R-:W-:Y:S01]  /*2500*/  HMMA.16816.F32 R16, R24, R30, R16 ;  /* 0x0000001e1810723c */ /* 0x000fe20000001810 */
[----:B------:R-:W1:Y:S01]  /*2510*/  LDSM.16.M88.4 R28, [R140+0x1800] ;  /* 0x001800008c1c783b */ /* 0x000e620000000200 */
[----:B------:R-:W-:-:S02]  /*2520*/  LOP3.LUT R7, R5, 0x9, RZ, 0xfc, !PT ;  /* 0x0000000905077812 */ /* 0x000fc400078efcff */
[----:B------:R-:W-:Y:S02]  /*2530*/  FSEL R22, R22, -INF , !P3 ;  /* 0xff80000016167808 */ /* 0x000fe40005800000 */
[----:B------:R-:W-:Y:S02]  /*2540*/  FSEL R85, R21, -INF , !P1 ;  /* 0xff80000015557808 */ /* 0x000fe40004800000 */
[C---:B------:R-:W-:Y:S01]  /*2550*/  HMMA.16816.F32 R72, R104.reuse, R102, R72 ;  /* 0x000000666848723c */ /* 0x040fe20000001848 */
[C---:B------:R-:W-:Y:S02]  /*2560*/  ISETP.GE.AND P3, PT, R7.reuse, R92, PT ;  /* 0x0000005c0700720c */ /* 0x040fe40003f66270 */
[----:B------:R-:W-:Y:S02]  /*2570*/  ISETP.GE.AND P1, PT, R7, R2, PT ;  /* 0x000000020700720c */ /* 0x000fe40003f26270 */
[C---:B------:R-:W-:Y:S02]  /*2580*/  LOP3.LUT R7, R5.reuse, 0x10, RZ, 0xfc, !PT ;  /* 0x0000001005077812 */ /* 0x040fe400078efcff */
[----:B------:R-:W-:Y:S01]  /*2590*/  LOP3.LUT R21, R5, 0x11, RZ, 0xfc, !PT ;  /* 0x0000001105157812 */ /* 0x000fe200078efcff */
[C---:B------:R-:W-:Y:S08]  /*25a0*/  HMMA.16816.F32 R68, R104.reuse, R96, R68 ;  /* 0x000000606844723c */ /* 0x040ff00000001844 */
[----:B------:R-:W-:Y:S01]  /*25b0*/  HMMA.16816.F32 R52, R104, R88, R52 ;  /* 0x000000586834723c */ /* 0x000fe20000001834 */
[----:B------:R-:W-:-:S02]  /*25c0*/  FSEL R6, R18, -INF , !P2 ;  /* 0xff80000012067808 */ /* 0x000fc40005000000 */
[----:B------:R-:W-:-:S04]  /*25d0*/  ISETP.GE.AND P2, PT, R21, R92, PT ;  /* 0x0000005c1500720c */ /* 0x000fc80003f46270 */
[----:B------:R-:W-:Y:S01]  /*25e0*/  FSEL R89, R16, -INF , !P4 ;  /* 0xff80000010597808 */ /* 0x000fe20006000000 */
[----:B------:R-:W-:Y:S01]  /*25f0*/  HMMA.16816.F32 R8, R24, R86, R8 ;  /* 0x000000561808723c */ /* 0x000fe20000001808 */
[----:B------:R-:W-:-:S04]  /*2600*/  ISETP.GE.AND P4, PT, R7, R2, PT ;  /* 0x000000020700720c */ /* 0x000fc80003f86270 */
[----:B------:R-:W-:Y:S02]  /*2610*/  FSEL R20, R14, -INF , !P4 ;  /* 0xff8000000e147808 */ /* 0x000fe40006000000 */
[----:B------:R-:W-:Y:S01]  /*2620*/  FSEL R87, R17, -INF , !P3 ;  /* 0xff80000011577808 */ /* 0x000fe20005800000 */
[----:B--2---:R-:W-:Y:S01]  /*2630*/  HMMA.16816.F32 R76, R24, R80, R76 ;  /* 0x00000050184c723c */ /* 0x004fe2000000184c */
[----:B------:R-:W-:Y:S02]  /*2640*/  FSEL R86, R23, -INF , !P5 ;  /* 0xff80000017567808 */ /* 0x000fe40006800000 */
[----:B------:R-:W-:Y:S02]  /*2650*/  ISETP.GE.AND P5, PT, R7, R92, PT ;  /* 0x0000005c0700720c */ /* 0x000fe40003fa6270 */
[----:B------:R-:W-:Y:S02]  /*2660*/  LOP3.LUT R7, R5, 0x18, RZ, 0xfc, !PT ;  /* 0x0000001805077812 */ /* 0x000fe400078efcff */
[----:B------:R-:W-:Y:S01]  /*2670*/  FSEL R80, R19, -INF , !P1 ;  /* 0xff80000013507808 */ /* 0x000fe20004800000 */
[----:B------:R-:W-:Y:S01]  /*2680*/  HMMA.16816.F32 R64, R104, R98, R64 ;  /* 0x000000626840723c */ /* 0x000fe20000001840 */
[----:B------:R-:W2:Y:S01]  /*2690*/  LDSM.16.M88.4 R16, [R140+0x2000] ;  /* 0x002000008c10783b */ /* 0x000ea20000000200 */
[----:B------:R-:W-:-:S02]  /*26a0*/  ISETP.GE.AND P3, PT, R21, R2, PT ;  /* 0x000000021500720c */ /* 0x000fc40003f66270 */
[----:B------:R-:W-:Y:S02]  /*26b0*/  LOP3.LUT R21, R5, 0x19, RZ, 0xfc, !PT ;  /* 0x0000001905157812 */ /* 0x000fe400078efcff */
[----:B------:R-:W-:Y:S02]  /*26c0*/  FSEL R81, R12, -INF , !P5 ;  /* 0xff8000000c517808 */ /* 0x000fe40006800000 */
[C---:B------:R-:W-:Y:S01]  /*26d0*/  HMMA.16816.F32 R72, R24.reuse, R82, R72 ;  /* 0x000000521848723c */ /* 0x040fe20000001848 */
[C---:B------:R-:W-:Y:S02]  /*26e0*/  ISETP.GE.AND P1, PT, R7.reuse, R92, PT ;  /* 0x0000005c0700720c */ /* 0x040fe40003f26270 */
[----:B------:R-:W-:Y:S02]  /*26f0*/  ISETP.GE.AND P5, PT, R7, R2, PT ;  /* 0x000000020700720c */ /* 0x000fe40003fa6270 */
[----:B------:R-:W-:Y:S02]  /*2700*/  FSEL R7, R13, -INF , !P2 ;  /* 0xff8000000d077808 */ /* 0x000fe40005000000 */
[----:B------:R-:W-:Y:S01]  /*2710*/  ISETP.GE.AND P4, PT, R21, R92, PT ;  /* 0x0000005c1500720c */ /* 0x000fe20003f86270 */
[----:B-1----:R-:W-:Y:S01]  /*2720*/  HMMA.16816.F32 R68, R24, R28, R68 ;  /* 0x0000001c1844723c */ /* 0x002fe20000001844 */
[----:B------:R-:W-:-:S02]  /*2730*/  LOP3.LUT R13, R5, 0x20, RZ, 0xfc, !PT ;  /* 0x00000020050d7812 */ /* 0x000fc400078efcff */
[-C--:B------:R-:W-:Y:S02]  /*2740*/  ISETP.GE.AND P2, PT, R21, R2.reuse, PT ;  /* 0x000000021500720c */ /* 0x080fe40003f46270 */
[----:B------:R-:W-:Y:S02]  /*2750*/  FSEL R23, R8, -INF , !P1 ;  /* 0xff80000008177808 */ /* 0x000fe40004800000 */
[----:B------:R-:W-:Y:S01]  /*2760*/  FSEL R88, R10, -INF , !P5 ;  /* 0xff8000000a587808 */ /* 0x000fe20006800000 */
[----:B------:R-:W-:Y:S01]  /*2770*/  HMMA.16816.F32 R48, R104, R90, R48 ;  /* 0x0000005a6830723c */ /* 0x000fe20000001830 */
[----:B------:R-:W-:Y:S02]  /*2780*/  ISETP.GE.AND P1, PT, R13, R2, PT ;  /* 0x000000020d00720c */ /* 0x000fe40003f26270 */
[----:B------:R-:W-:Y:S02]  /*2790*/  FSEL R21, R9, -INF , !P4 ;  /* 0xff80000009157808 */ /* 0x000fe40006000000 */
[----:B------:R-:W-:-:S02]  /*27a0*/  LOP3.LUT R9, R5, 0x28, RZ, 0xfc, !PT ;  /* 0x0000002805097812 */ /* 0x000fc400078efcff */
[----:B------:R-:W-:Y:S01]  /*27b0*/  FSEL R90, R15, -INF , !P3 ;  /* 0xff8000000f5a7808 */ /* 0x000fe20005800000 */
[----:B------:R-:W-:Y:S01]  /*27c0*/  HMMA.16816.F32 R56, R104, R94, R56 ;  /* 0x0000005e6838723c */ /* 0x000fe20000001838 */
[----:B------:R-:W-:Y:S02]  /*27d0*/  LOP3.LUT R15, R5, 0x21, RZ, 0xfc, !PT ;  /* 0x00000021050f7812 */ /* 0x000fe400078efcff */
[-C--:B------:R-:W-:Y:S02]  /*27e0*/  ISETP.GE.AND P3, PT, R13, R92.reuse, PT ;  /* 0x0000005c0d00720c */ /* 0x080fe40003f66270 */
[----:B------:R-:W-:Y:S02]  /*27f0*/  ISETP.GE.AND P5, PT, R15, R92, PT ;  /* 0x0000005c0f00720c */ /* 0x000fe40003fa6270 */
[----:B------:R-:W-:Y:S01]  /*2800*/  LOP3.LUT R13, R5, 0x29, RZ, 0xfc, !PT ;  /* 0x00000029050d7812 */ /* 0x000fe200078efcff */
[----:B------:R-:W-:Y:S01]  /*2810*/  HMMA.16816.F32 R64, R24, R30, R64 ;  /* 0x0000001e1840723c */ /* 0x000fe20000001840 */
[----:B------:R-:W-:-:S02]  /*2820*/  FSEL R28, R11, -INF , !P2 ;  /* 0xff8000000b1c7808 */ /* 0x000fc40005000000 */
[----:B------:R-:W-:Y:S02]  /*2830*/  FSEL R136, R78, -INF , !P1 ;  /* 0xff8000004e887808 */ /* 0x000fe40004800000 */
[----:B------:R-:W-:Y:S02]  /*2840*/  FSEL R135, R77, -INF , !P5 ;  /* 0xff8000004d877808 */ /* 0x000fe40006800000 */
[----:B------:R-:W-:Y:S01]  /*2850*/  ISETP.GE.AND P4, PT, R15, R2, PT ;  /* 0x000000020f00720c */ /* 0x000fe20003f86270 */
[----:B--2---:R-:W-:Y:S01]  /*2860*/  HMMA.16816.F32 R60, R24, R16, R60 ;  /* 0x00000010183c723c */ /* 0x004fe2000000183c */
[-C--:B------:R-:W-:Y:S02]  /*2870*/  ISETP.GE.AND P2, PT, R9, R92.reuse, PT ;  /* 0x0000005c0900720c */ /* 0x080fe40003f46270 */
[----:B------:R-:W-:Y:S02]  /*2880*/  FSEL R139, R76, -INF , !P3 ;  /* 0xff8000004c8b7808 */ /* 0x000fe40005800000 */
[----:B------:R-:W-:-:S02]  /*2890*/  ISETP.GE.AND P1, PT, R13, R92, PT ;  /* 0x0000005c0d00720c */ /* 0x000fc40003f26270 */
[-C--:B------:R-:W-:Y:S01]  /*28a0*/  ISETP.GE.AND P5, PT, R13, R2.reuse, PT ;  /* 0x000000020d00720c */ /* 0x080fe20003fa6270 */
[----:B------:R-:W-:Y:S01]  /*28b0*/  HMMA.16816.F32 R56, R24, R18, R56 ;  /* 0x000000121838723c */ /* 0x000fe20000001838 */
[----:B------:R-:W-:Y:S02]  /*28c0*/  ISETP.GE.AND P3, PT, R9, R2, PT ;  /* 0x000000020900720c */ /* 0x000fe40003f66270 */
[----:B------:R-:W-:Y:S01]  /*28d0*/  LOP3.LUT R13, R5, 0x30, RZ, 0xfc, !PT ;  /* 0x00000030050d7812 */ /* 0x000fe200078efcff */
[----:B------:R-:W1:Y:S01]  /*28e0*/  LDSM.16.M88.4 R8, [R140+0x2800] ;  /* 0x002800008c08783b */ /* 0x000e620000000200 */
[----:B------:R-:W-:Y:S02]  /*28f0*/  FSEL R132, R79, -INF , !P4 ;  /* 0xff8000004f847808 */ /* 0x000fe40006000000 */
[----:B------:R-:W-:Y:S02]  /*2900*/  FSEL R137, R72, -INF , !P2 ;  /* 0xff80000048897808 */ /* 0x000fe40005000000 */
[----:B------:R-:W-:-:S02]  /*2910*/  ISETP.GE.AND P4, PT, R13, R92, PT ;  /* 0x0000005c0d00720c */ /* 0x000fc40003f86270 */
[----:B------:R-:W-:Y:S02]  /*2920*/  ISETP.GE.AND P2, PT, R13, R2, PT ;  /* 0x000000020d00720c */ /* 0x000fe40003f46270 */
[C---:B------:R-:W-:Y:S02]  /*2930*/  LOP3.LUT R15, R5.reuse, 0x31, RZ, 0xfc, !PT ;  /* 0x00000031050f7812 */ /* 0x040fe400078efcff */
[----:B------:R-:W-:Y:S02]  /*2940*/  LOP3.LUT R13, R5, 0x38, RZ, 0xfc, !PT ;  /* 0x00000038050d7812 */ /* 0x000fe400078efcff */
[----:B------:R-:W-:Y:S02]  /*2950*/  FSEL R134, R74, -INF , !P3 ;  /* 0xff8000004a867808 */ /* 0x000fe40005800000 */
[----:B------:R-:W-:Y:S02]  /*2960*/  ISETP.GE.AND P3, PT, R15, R92, PT ;  /* 0x0000005c0f00720c */ /* 0x000fe40003f66270 */
[----:B------:R-:W-:-:S02]  /*2970*/  FSEL R133, R73, -INF , !P1 ;  /* 0xff80000049857808 */ /* 0x000fc40004800000 */
[----:B------:R-:W-:Y:S02]  /*2980*/  FSEL R130, R75, -INF , !P5 ;  /* 0xff8000004b827808 */ /* 0x000fe40006800000 */
[----:B------:R-:W-:Y:S02]  /*2990*/  FSEL R131, R68, -INF , !P4 ;  /* 0xff80000044837808 */ /* 0x000fe40006000000 */
[----:B------:R-:W-:Y:S02]  /*29a0*/  ISETP.GE.AND P1, PT, R15, R2, PT ;  /* 0x000000020f00720c */ /* 0x000fe40003f26270 */
[----:B------:R-:W-:Y:S02]  /*29b0*/  LOP3.LUT R17, R5, 0x39, RZ, 0xfc, !PT ;  /* 0x0000003905117812 */ /* 0x000fe400078efcff */
[C---:B------:R-:W-:Y:S02]  /*29c0*/  ISETP.GE.AND P5, PT, R13.reuse, R92, PT ;  /* 0x0000005c0d00720c */ /* 0x040fe40003fa6270 */
[----:B------:R-:W-:-:S02]  /*29d0*/  ISETP.GE.AND P4, PT, R13, R2, PT ;  /* 0x000000020d00720c */ /* 0x000fc40003f86270 */
[----:B------:R-:W2:Y:S01]  /*29e0*/  LDSM.16.M88.4 R12, [R140+0x3000] ;  /* 0x003000008c0c783b */ /* 0x000ea20000000200 */
[----:B------:R-:W-:Y:S02]  /*29f0*/  FSEL R128, R70, -INF , !P2 ;  /* 0xff80000046807808 */ /* 0x000fe40005000000 */
[----:B------:R-:W-:Y:S02]  /*2a00*/  FSEL R127, R69, -INF , !P3 ;  /* 0xff800000457f7808 */ /* 0x000fe40005800000 */
[C---:B------:R-:W-:Y:S02]  /*2a10*/  ISETP.GE.AND P2, PT, R17.reuse, R92, PT ;  /* 0x0000005c1100720c */ /* 0x040fe40003f46270 */
[----:B------:R-:W-:Y:S02]  /*2a20*/  ISETP.GE.AND P3, PT, R17, R2, PT ;  /* 0x000000021100720c */ /* 0x000fe40003f66270 */
[C---:B------:R-:W-:Y:S01]  /*2a30*/  LOP3.LUT R17, R5.reuse, 0x40, RZ, 0xfc, !PT ;  /* 0x0000004005117812 */ /* 0x040fe200078efcff */
[----:B-1----:R-:W-:Y:S01]  /*2a40*/  HMMA.16816.F32 R52, R24, R8, R52 ;  /* 0x000000081834723c */ /* 0x002fe20000001834 */
[----:B------:R-:W-:-:S02]  /*2a50*/  LOP3.LUT R19, R5, 0x41, RZ, 0xfc, !PT ;  /* 0x0000004105137812 */ /* 0x000fc400078efcff */
[----:B------:R-:W-:Y:S02]  /*2a60*/  FSEL R102, R71, -INF , !P1 ;  /* 0xff80000047667808 */ /* 0x000fe40004800000 */
[----:B------:R-:W-:Y:S02]  /*2a70*/  FSEL R129, R64, -INF , !P5 ;  /* 0xff80000040817808 */ /* 0x000fe40006800000 */
[----:B------:R-:W-:Y:S01]  /*2a80*/  FSEL R104, R66, -INF , !P4 ;  /* 0xff80000042687808 */ /* 0x000fe20006000000 */
[----:B------:R-:W-:Y:S01]  /*2a90*/  HMMA.16816.F32 R48, R24, R10, R48 ;  /* 0x0000000a1830723c */ /* 0x000fe20000001830 */
[----:B------:R-:W-:Y:S02]  /*2aa0*/  FSEL R125, R65, -INF , !P2 ;  /* 0xff800000417d7808 */ /* 0x000fe40005000000 */
[C---:B------:R-:W-:Y:S02]  /*2ab0*/  ISETP.GE.AND P1, PT, R17.reuse, R92, PT ;  /* 0x0000005c1100720c */ /* 0x040fe40003f26270 */
[----:B------:R-:W-:-:S02]  /*2ac0*/  ISETP.GE.AND P5, PT, R17, R2, PT ;  /* 0x000000021100720c */ /* 0x000fc40003fa6270 */
[C---:B------:R-:W-:Y:S02]  /*2ad0*/  ISETP.GE.AND P4, PT, R19.reuse, R92, PT ;  /* 0x0000005c1300720c */ /* 0x040fe40003f86270 */
[----:B------:R-:W-:Y:S02]  /*2ae0*/  ISETP.GE.AND P2, PT, R19, R2, PT ;  /* 0x000000021300720c */ /* 0x000fe40003f46270 */
[----:B------:R-:W1:Y:S01]  /*2af0*/  LDSM.16.M88.4 R16, [R140+0x3800] ;  /* 0x003800008c10783b */ /* 0x000e620000000200 */
[----:B------:R-:W-:Y:S01]  /*2b00*/  LOP3.LUT R29, R5, 0x48, RZ, 0xfc, !PT ;  /* 0x00000048051d7812 */ /* 0x000fe200078efcff */
[----:B------:R-:W-:-:S04]  /*2b10*/  DEPBAR.LE SB0, 0x0 ;  /* 0x000080000000791a */ /* 0x000fc80000000000 */
[----:B------:R-:W-:Y:S02]  /*2b20*/  LOP3.LUT R9, R5, 0x49, RZ, 0xfc, !PT ;  /* 0x0000004905097812 */ /* 0x000fe400078efcff */
[----:B------:R-:W-:Y:S02]  /*2b30*/  FSEL R108, R67, -INF , !P3 ;  /* 0xff800000436c7808 */ /* 0x000fe40005800000 */
[----:B------:R-:W-:Y:S01]  /*2b40*/  FSEL R123, R60, -INF , !P1 ;  /* 0xff8000003c7b7808 */ /* 0x000fe20004800000 */
[----:B--2---:R-:W-:Y:S01]  /*2b50*/  HMMA.16816.F32 R44, R24, R12, R44 ;  /* 0x0000000c182c723c */ /* 0x004fe2000000182c */
[----:B------:R-:W-:Y:S02]  /*2b60*/  FSEL R126, R62, -INF , !P5 ;  /* 0xff8000003e7e7808 */ /* 0x000fe40006800000 */
[----:B------:R-:W-:Y:S02]  /*2b70*/  FSEL R105, R61, -INF , !P4 ;  /* 0xff8000003d697808 */ /* 0x000fe40006000000 */
[----:B------:R-:W-:-:S02]  /*2b80*/  ISETP.GE.AND P3, PT, R29, R92, PT ;  /* 0x0000005c1d00720c */ /* 0x000fc40003f66270 */
[----:B------:R-:W-:Y:S01]  /*2b90*/  ISETP.GE.AND P1, PT, R29, R2, PT ;  /* 0x000000021d00720c */ /* 0x000fe20003f26270 */
[----:B------:R-:W-:Y:S01]  /*2ba0*/  HMMA.16816.F32 R40, R24, R14, R40 ;  /* 0x0000000e1828723c */ /* 0x000fe20000001828 */
        /* <DEDUP_REMOVED lines=10> */
[C---:B------:R-:W-:Y:S01]  /*2c50*/  ISETP.GE.AND P1, PT, R11.reuse, R92, PT ;  /* 0x0000005c0b00720c */ /* 0x040fe20003f26270 */
[----:B-1----:R-:W-:Y:S01]  /*2c60*/  HMMA.16816.F32 R36, R24, R16, R36 ;  /* 0x000000101824723c */ /* 0x002fe20000001824 */
[----:B------:R-:W-:-:S02]  /*2c70*/  ISETP.GE.AND P5, PT, R11, R2, PT ;  /* 0x000000020b00720c */ /* 0x000fc40003fa6270 */
[C---:B------:R-:W-:Y:S02]  /*2c80*/  LOP3.LUT R9, R5.reuse, 0x58, RZ, 0xfc, !PT ;  /* 0x0000005805097812 */ /* 0x040fe400078efcff */
[----:B------:R-:W-:Y:S02]  /*2c90*/  LOP3.LUT R11, R5, 0x59, RZ, 0xfc, !PT ;  /* 0x00000059050b7812 */ /* 0x000fe400078efcff */
[----:B------:R-:W-:Y:S01]  /*2ca0*/  FSEL R124, R59, -INF , !P4 ;  /* 0xff8000003b7c7808 */ /* 0x000fe20006000000 */
[----:B------:R-:W-:Y:S01]  /*2cb0*/  HMMA.16816.F32 R32, R24, R18, R32 ;  /* 0x000000121820723c */ /* 0x000fe20000001820 */
        /* <DEDUP_REMOVED lines=23> */
[-C--:B------:R-:W-:Y:S02]  /*2e30*/  ISETP.GE.AND P1, PT, R9, R92.reuse, PT ;  /* 0x0000005c0900720c */ /* 0x080fe40003f26270 */
[C---:B------:R-:W-:Y:S02]  /*2e40*/  ISETP.GE.AND P4, PT, R11.reuse, R92, PT ;  /* 0x0000005c0b00720c */ /* 0x040fe40003f86270 */
[----:B------:R-:W-:Y:S02]  /*2e50*/  ISETP.GE.AND P2, PT, R11, R2, PT ;  /* 0x000000020b00720c */ /* 0x000fe40003f46270 */
[C---:B------:R-:W-:Y:S02]  /*2e60*/  LOP3.LUT R13, R5.reuse, 0x70, RZ, 0xfc, !PT ;  /* 0x00000070050d7812 */ /* 0x040fe400078efcff */
[----:B------:R-:W-:Y:S02]  /*2e70*/  LOP3.LUT R11, R5, 0x71, RZ, 0xfc, !PT ;  /* 0x00000071050b7812 */ /* 0x000fe400078efcff */
[----:B------:R-:W-:-:S02]  /*2e80*/  FSEL R103, R44, -INF , !P5 ;  /* 0xff8000002c677808 */ /* 0x000fc40006800000 */
[----:B------:R-:W-:Y:S02]  /*2e90*/  ISETP.GE.AND P5, PT, R9, R2, PT ;  /* 0x000000020900720c */ /* 0x000fe40003fa6270 */
[----:B------:R-:W-:Y:S02]  /*2ea0*/  FSEL R66, R47, -INF , !P3 ;  /* 0xff8000002f427808 */ /* 0x000fe40005800000 */
[----:B------:R-:W-:Y:S02]  /*2eb0*/  FSEL R67, R40, -INF , !P1 ;  /* 0xff80000028437808 */ /* 0x000fe40004800000 */
[----:B------:R-:W-:Y:S02]  /*2ec0*/  FSEL R62, R43, -INF , !P2 ;  /* 0xff8000002b3e7808 */ /* 0x000fe40005000000 */
[----:B------:R-:W-:Y:S02]  /*2ed0*/  LOP3.LUT R9, R5, 0x78, RZ, 0xfc, !PT ;  /* 0x0000007805097812 */ /* 0x000fe400078efcff */
[----:B------:R-:W-:-:S02]  /*2ee0*/  ISETP.GE.AND P3, PT, R13, R92, PT ;  /* 0x0000005c0d00720c */ /* 0x000fc40003f66270 */
[----:B------:R-:W-:Y:S02]  /*2ef0*/  ISETP.GE.AND P1, PT, R11, R92, PT ;  /* 0x0000005c0b00720c */ /* 0x000fe40003f26270 */
[----:B------:R-:W-:Y:S02]  /*2f00*/  ISETP.GE.AND P2, PT, R13, R2, PT ;  /* 0x000000020d00720c */ /* 0x000fe40003f46270 */
[----:B------:R-:W-:Y:S02]  /*2f10*/  LOP3.LUT R5, R5, 0x79, RZ, 0xfc, !PT ;  /* 0x0000007905057812 */ /* 0x000fe400078efcff */
[----:B------:R-:W-:Y:S02]  /*2f20*/  FSEL R64, R42, -INF , !P5 ;  /* 0xff8000002a407808 */ /* 0x000fe40006800000 */
[----:B------:R-:W-:Y:S02]  /*2f30*/  ISETP.GE.AND P5, PT, R9, R92, PT ;  /* 0x0000005c0900720c */ /* 0x000fe40003fa6270 */
[----:B------:R-:W-:-:S02]  /*2f40*/  FSEL R65, R41, -INF , !P4 ;  /* 0xff80000029417808 */ /* 0x000fc40006000000 */
[----:B------:R-:W-:Y:S02]  /*2f50*/  FSEL R55, R36, -INF , !P3 ;  /* 0xff80000024377808 */ /* 0x000fe40005800000 */
[----:B------:R-:W-:Y:S02]  /*2f60*/  FSEL R42, R38, -INF , !P2 ;  /* 0xff800000262a7808 */ /* 0x000fe40005000000 */
[----:B------:R-:W-:Y:S02]  /*2f70*/  FSEL R53, R37, -INF , !P1 ;  /* 0xff80000025357808 */ /* 0x000fe40004800000 */
[----:B------:R-:W-:Y:S02]  /*2f80*/  ISETP.GE.AND P4, PT, R5, R92, PT ;  /* 0x0000005c0500720c */ /* 0x000fe40003f86270 */
[-C--:B------:R-:W-:Y:S02]  /*2f90*/  ISETP.GE.AND P3, PT, R11, R2.reuse, PT ;  /* 0x000000020b00720c */ /* 0x080fe40003f66270 */
[----:B------:R-:W-:-:S02]  /*2fa0*/  ISETP.GE.AND P2, PT, R9, R2, PT ;  /* 0x000000020900720c */ /* 0x000fc40003f46270 */
[----:B------:R-:W-:Y:S02]  /*2fb0*/  ISETP.GE.AND P1, PT, R5, R2, PT ;  /* 0x000000020500720c */ /* 0x000fe40003f26270 */
[----:B------:R-:W-:Y:S02]  /*2fc0*/  FSEL R51, R32, -INF , !P5 ;  /* 0xff80000020337808 */ /* 0x000fe40006800000 */
[----:B------:R-:W-:Y:S02]  /*2fd0*/  LOP3.LUT R5, R114, R115, RZ, 0xfc, !PT ;  /* 0x0000007372057212 */ /* 0x000fe400078efcff */
[----:B------:R-:W-:Y:S02]  /*2fe0*/  FSEL R36, R39, -INF , !P3 ;  /* 0xff80000027247808 */ /* 0x000fe40005800000 */
[----:B------:R-:W-:Y:S02]  /*2ff0*/  FSEL R43, R33, -INF , !P4 ;  /* 0xff800000212b7808 */ /* 0x000fe40006000000 */
[----:B------:R-:W-:-:S02]  /*3000*/  FSEL R32, R34, -INF , !P2 ;  /* 0xff80000022207808 */ /* 0x000fc40005000000 */
[----:B------:R-:W-:Y:S01]  /*3010*/  FSEL R26, R35, -INF , !P1 ;  /* 0xff800000231a7808 */ /* 0x000fe20004800000 */
[----:B------:R-:W-:Y:S05]  /*3020*/  @!P0 BRA `(.L_x_6138) ;  /* 0x0000059000008947 */ /* 0x000fea0003800000 */
[----:B------:R-:W-:Y:S05]  /*3030*/  @P6 BRA `(.L_x_6139) ;  /* 0x0000038000006947 */ /* 0x000fea0003800000 */
[----:B------:R-:W1:Y:S01]  /*3040*/  I2F.RP R10, R113 ;  /* 0x00000071000a7306 */ /* 0x000e620000209400 */
[C---:B------:R-:W-:Y:S02]  /*3050*/  IADD3 R12, R0.reuse, -0x80, RZ ;  /* 0xffffff80000c7810 */ /* 0x040fe40007ffe0ff */
        /* <DEDUP_REMOVED lines=54> */
.L_x_6139:
[----:B------:R-:W-:-:S04]  /*33c0*/  ULEA UR4, -UR4, URZ, 0x7 ;  /* 0x0000003f04047291 */ /* 0x000fc8000f8e393f */
[----:B------:R-:W-:Y:S02]  /*33d0*/  USHF.R.S32.HI UR6, URZ, 0x1f, UR4 ;  /* 0x0000001f3f067899 */ /* 0x000fe40008011404 */
[----:B------:R-:W-:-:S04]  /*33e0*/  MOV R10, UR4 ;  /* 0x00000004000a7c02 */ /* 0x000fc80008000f00 */
[----:B------:R-:W-:Y:S02]  /*33f0*/  MOV R0, UR6 ;  /* 0x0000000600007c02 */ /* 0x000fe40008000f00 */
.L_x_6140:
        /* <DEDUP_REMOVED lines=28> */
.L_x_6138:
        /* <DEDUP_REMOVED lines=81> */
[----:B------:R-:W-:Y:S02]  /*3ad0*/  FMUL.FTZ R27, R0, c[0x0][0x23c] ;  /* 0x00008f00001b7a20 */ /* 0x000fe40000410000 */
        /* <DEDUP_REMOVED lines=13> */
[--C-:B------:R-:W-:Y:S02]  /*3bb0*/  FFMA.FTZ R38, R81, c[0x0][0x23c], -R52.reuse ;  /* 0x00008f0051267a23 */ /* 0x100fe40000010834 */
[----:B------:R-:W2:Y:S01]  /*3bc0*/  LDSM.16.MT88.4 R80, [R149+0x6000] ;  /* 0x006000009550783b */ /* 0x000ea20000004200 */
[--C-:B------:R-:W-:Y:S02]  /*3bd0*/  FFMA.FTZ R35, R7, c[0x0][0x23c], -R52.reuse ;  /* 0x00008f0007237a23 */ /* 0x100fe40000010834 */
[--C-:B------:R-:W-:Y:S01]  /*3be0*/  FFMA.FTZ R34, R23, c[0x0][0x23c], -R52.reuse ;  /* 0x00008f0017227a23 */ /* 0x100fe20000010834 */
[----:B------:R-:W3:Y:S01]  /*3bf0*/  LDSM.16.MT88.4 R4, [R148+0x6000] ;  /* 0x006000009404783b */ /* 0x000ee20000004200 */
[----:B------:R-:W-:Y:S01]  /*3c00*/  MUFU.EX2 R44, R44 ;  /* 0x0000002c002c7308 */ /* 0x000fe20000000800 */
[----:B------:R-:W-:-:S02]  /*3c10*/  FFMA.FTZ R29, R21, c[0x0][0x23c], -R52 ;  /* 0x00008f00151d7a23 */ /* 0x000fc40000010834 */
[--C-:B------:R-:W-:Y:S02]  /*3c20*/  FFMA.FTZ R40, R20, c[0x0][0x23c], -R27.reuse ;  /* 0x00008f0014287a23 */ /* 0x100fe4000001081b */
[--C-:B------:R-:W-:Y:S01]  /*3c30*/  FFMA.FTZ R33, R90, c[0x0][0x23c], -R27.reuse ;  /* 0x00008f005a217a23 */ /* 0x100fe2000001081b */
[----:B------:R-:W4:Y:S01]  /*3c40*/  LDSM.16.MT88.4 R20, [R151+0x6800] ;  /* 0x006800009714783b */ /* 0x000f220000004200 */
[--C-:B------:R-:W-:Y:S01]  /*3c50*/  FFMA.FTZ R31, R88, c[0x0][0x23c], -R27.reuse ;  /* 0x00008f00581f7a23 */ /* 0x100fe2000001081b */
[----:B------:R-:W5:Y:S01]  /*3c60*/  MUFU.EX2 R39, R39 ;  /* 0x0000002700277308 */ /* 0x000f620000000800 */
        /* <DEDUP_REMOVED lines=10> */
[----:B-----5:R-:W-:Y:S01]  /*3d10*/  F2FP.PACK_AB R86, R39, R44 ;  /* 0x0000002c2756723e */ /* 0x020fe200000000ff */
        /* <DEDUP_REMOVED lines=8> */
[----:B------:R-:W5:Y:S01]  /*3da0*/  MUFU.EX2 R37, R37 ;  /* 0x0000002500257308 */ /* 0x000f620000000800 */
        /* <DEDUP_REMOVED lines=9> */
[----:B-----5:R-:W-:Y:S01]  /*3e40*/  F2FP.PACK_AB R87, R37, R46 ;  /* 0x0000002e2557723e */ /* 0x020fe200000000ff */
        /* <DEDUP_REMOVED lines=22> */
[----:B--2---:R-:W-:Y:S01]  /*3fb0*/  HMMA.16816.F32 R76, R84, R80, RZ ;  /* 0x00000050544c723c */ /* 0x004fe200000018ff */
        /* <DEDUP_REMOVED lines=10> */
[----:B------:R-:W-:Y:S01]  /*4060*/  FADD.FTZ R44, R44, R45 ;  /* 0x0000002d2c2c7221 */ /* 0x000fe20000010000 */
[----:B------:R-:W-:Y:S01]  /*4070*/  HMMA.16816.F32 R80, R84, R82, RZ ;  /* 0x000000525450723c */ /* 0x000fe200000018ff */
[----:B------:R-:W-:Y:S01]  /*4080*/  FADD.FTZ R46, R46, R41 ;  /* 0x000000292e2e7221 */ /* 0x000fe20000010000 */
[----:B------:R-:W5:Y:S01]  /*4090*/  MUFU.EX2 R28, R28 ;  /* 0x0000001c001c7308 */ /* 0x000f620000000800 */
[----:B------:R-:W-:-:S02]  /*40a0*/  FADD.FTZ R39, R39, R44 ;  /* 0x0000002c27277221 */ /* 0x000fc40000010000 */
[----:B------:R-:W-:Y:S02]  /*40b0*/  FADD.FTZ R37, R37, R46 ;  /* 0x0000002e25257221 */ /* 0x000fe40000010000 */
        /* <DEDUP_REMOVED lines=14> */
[----:B-----5:R-:W-:Y:S01]  /*41a0*/  F2FP.PACK_AB R7, R28, R31 ;  /* 0x0000001f1c07723e */ /* 0x020fe200000000ff */
[----:B------:R-:W-:Y:S01]  /*41b0*/  MUFU.EX2 R24, R24 ;  /* 0x0000001800187308 */ /* 0x000fe20000000800 */
[----:B------:R-:W-:Y:S02]  /*41c0*/  FADD.FTZ R40, R33, R40 ;  /* 0x0000002821287221 */ /* 0x000fe40000010000 */
[----:B------:R-:W-:-:S03]  /*41d0*/  FADD.FTZ R34, R34, R35 ;  /* 0x0000002322227221 */ /* 0x000fc60000010000 */
[C---:B------:R-:W-:Y:S01]  /*41e0*/  HMMA.16816.F32 R72, R4.reuse, R12, R72 ;  /* 0x0000000c0448723c */ /* 0x040fe20000001848 */
[----:B------:R-:W-:Y:S01]  /*41f0*/  FADD.FTZ R29, R29, R34 ;  /* 0x000000221d1d7221 */ /* 0x000fe20000010000 */
[----:B------:R-:W-:Y:S06]  /*4200*/  MUFU.EX2 R3, R3 ;  /* 0x0000000300037308 */ /* 0x000fec0000000800 */
[C---:B------:R-:W-:Y:S01]  /*4210*/  HMMA.16816.F32 R92, R4.reuse, R14, R92 ;  /* 0x0000000e045c723c */ /* 0x040fe2000000185c */
[----:B------:R-:W2:Y:S01]  /*4220*/  LDSM.16.MT88.4 R12, [R150+0x7000] ;  /* 0x00700000960c783b */ /* 0x000ea20000004200 */
[----:B------:R-:W-:Y:S06]  /*4230*/  MUFU.EX2 R47, R47 ;  /* 0x0000002f002f7308 */ /* 0x000fec0000000800 */
[C---:B----4-:R-:W-:Y:S02]  /*4240*/  HMMA.16816.F32 R96, R4.reuse, R20, R96 ;  /* 0x000000140460723c */ /* 0x050fe40000001860 */
        /* <DEDUP_REMOVED lines=206> */
.L_x_6145:
        /* <DEDUP_REMOVED lines=64> */
.L_x_6142:
        /* <DEDUP_REMOVED lines=26> */
[----:B------:R-:W-:Y:S03]  /*54d0*/  ISETP.GT.AND P0, PT, R172, R159, PT ;  /* 0x0000009fac00720c */ /* 0x000fe60003f04270 */
        /* <DEDUP_REMOVED lines=170> */
.L_x_6144:
        /* <DEDUP_REMOVED lines=28> */
.L_x_6143:
        /* <DEDUP_REMOVED lines=93> */
[----:B------:R-:W-:Y:S01]  /*6710*/  ISETP.GT.AND P0, PT, R172, R159, PT ;  /* 0x0000009fac00720c */ /* 0x000fe20003f04270 */
        /* <DEDUP_REMOVED lines=348> */
.L_x_6141:
[----:B------:R-:W1:Y:S01]  /*7ce0*/  SHFL.BFLY PT, R4, R173, 0x2, 0x1f ;  /* 0x0c401f00ad047f89 */ /* 0x000e6200000e0000 */
[----:B------:R-:W-:Y:S01]  /*7cf0*/  MOV R11, 0x3f800000 ;  /* 0x3f800000000b7802 */ /* 0x000fe20000000f00 */
[----:B------:R-:W-:Y:S01]  /*7d00*/  BSSY B0, `(.L_x_6146) ;  /* 0x000009b000007945 */ /* 0x000fe20003800000 */
[----:B------:R-:W-:Y:S01]  /*7d10*/  MOV R9, 0x3f800000 ;  /* 0x3f80000000097802 */ /* 0x000fe20000000f00 */
[----:B------:R-:W2:Y:S01]  /*7d20*/  SHFL.BFLY PT, R5, R174, 0x2, 0x1f ;  /* 0x0c401f00ae057f89 */ /* 0x000ea200000e0000 */
[----:B------:R-:W-:-:S02]  /*7d30*/  IADD3 R45, -R164, RZ, RZ ;  /* 0x000000ffa42d7210 */ /* 0x000fc40007ffe1ff */
[----:B------:R-:W-:Y:S01]  /*7d40*/  LEA R169, R169, R168, 0x4 ;  /* 0x000000a8a9a97211 */ /* 0x000fe200078e20ff */
        /* <DEDUP_REMOVED lines=8> */
[----:B------:R-:W-:-:S04]  /*7dd0*/  LEA.HI R12, R10, R3, RZ, 0x2 ;  /* 0x000000030a0c7211 */ /* 0x000fc800078f10ff */
[--C-:B------:R-:W-:Y:S02]  /*7de0*/  SHF.R.S32.HI R13, RZ, 0x2, R12.reuse ;  /* 0x00000002ff0d7819 */ /* 0x100fe4000001140c */
[----:B------:R-:W-:Y:S01]  /*7df0*/  SHF.R.S32.HI R8, RZ, 0x1f, R12 ;  /* 0x0000001fff087819 */ /* 0x000fe2000001140c */
[----:B----4-:R-:W-:Y:S01]  /*7e00*/  IMAD R44, R45, c[0x0][0x1c0], R44 ;  /* 0x000070002d2c7a24 */ /* 0x010fe200078e022c */
[----:B------:R-:W-:Y:S02]  /*7e10*/  LOP3.LUT R12, R12, 0x1ffffffc, RZ, 0xc0, !PT ;  /* 0x1ffffffc0c0c7812 */ /* 0x000fe400078ec0ff */
[----:B------:R-:W-:Y:S02]  /*7e20*/  LEA.HI R8, R8, R13, RZ, 0x3 ;  /* 0x0000000d08087211 */ /* 0x000fe400078f18ff */
[----:B------:R-:W-:Y:S02]  /*7e30*/  IADD3 R12, -R12, R3, RZ ;  /* 0x000000030c0c7210 */ /* 0x000fe40007ffe1ff */
[----:B------:R-:W-:Y:S01]  /*7e40*/  LOP3.LUT R8, R8, 0xfffffff8, RZ, 0xc0, !PT ;  /* 0xfffffff808087812 */ /* 0x000fe200078ec0ff */
[----:B-1----:R-:W-:-:S03]  /*7e50*/  FADD.FTZ R6, R7, R6 ;  /* 0x0000000607067221 */ /* 0x002fc60000010000 */
[----:B------:R-:W-:Y:S01]  /*7e60*/  IADD3 R8, R13, -R8, RZ ;  /* 0x800000080d087210 */ /* 0x000fe20007ffe0ff */
[----:B--2---:R-:W-:Y:S01]  /*7e70*/  FADD.FTZ R5, R4, R5 ;  /* 0x0000000504057221 */ /* 0x004fe20000010000 */
[----:B------:R-:W-:Y:S02]  /*7e80*/  FSETP.NE.FTZ.AND P4, PT, R6, RZ, PT ;  /* 0x000000ff0600720b */ /* 0x000fe40003f95000 */
[CC--:B------:R-:W-:Y:S02]  /*7e90*/  LEA.HI R4, R10.reuse, R3.reuse, RZ, 0x5 ;  /* 0x000000030a047211 */ /* 0x0c0fe400078f28ff */
[----:B------:R-:W-:Y:S02]  /*7ea0*/  FSETP.NE.FTZ.AND P3, PT, R5, RZ, PT ;  /* 0x000000ff0500720b */ /* 0x000fe40003f75000 */
[----:B------:R-:W-:Y:S02]  /*7eb0*/  SHF.R.S32.HI R7, RZ, 0x5, R4 ;  /* 0x00000005ff077819 */ /* 0x000fe40000011404 */
[----:B------:R-:W-:-:S02]  /*7ec0*/  LEA.HI R10, R10, R3, RZ, 0x4 ;  /* 0x000000030a0a7211 */ /* 0x000fc400078f20ff */
[----:B------:R-:W-:Y:S01]  /*7ed0*/  SHF.L.U32 R14, R8, 0x6, RZ ;  /* 0x00000006080e7819 */ /* 0x000fe200000006ff */
[----:B------:R-:W-:Y:S01]  /*7ee0*/  IMAD R7, R7, 0x200, R12 ;  /* 0x0000020007077824 */ /* 0x000fe200078e020c */
[----:B------:R-:W-:Y:S01]  /*7ef0*/  LOP3.LUT R12, R10, 0xfffffff0, RZ, 0xc0, !PT ;  /* 0xfffffff00a0c7812 */ /* 0x000fe200078ec0ff */
[----:B------:R-:W1:Y:S01]  /*7f00*/  @P4 MUFU.RCP R11, R6 ;  /* 0x00000006000b4308 */ /* 0x000e620000001000 */
[----:B------:R-:W-:Y:S02]  /*7f10*/  LOP3.LUT R14, R14, 0x1c0, RZ, 0xc0, !PT ;  /* 0x000001c00e0e7812 */ /* 0x000fe400078ec0ff */
[C---:B------:R-:W-:Y:S02]  /*7f20*/  R2P PR, R8.reuse, 0x6 ;  /* 0x0000000608007804 */ /* 0x040fe40000000000 */
[----:B------:R-:W-:Y:S02]  /*7f30*/  LOP3.LUT R8, R8, 0x1, RZ, 0xc0, !PT ;  /* 0x0000000108087812 */ /* 0x000fe400078ec0ff */
[----:B------:R-:W-:Y:S01]  /*7f40*/  LEA.HI R14, R14, R14, RZ, 0x1d ;  /* 0x0000000e0e0e7211 */ /* 0x000fe200078fe8ff */
[----:B------:R-:W2:Y:S01]  /*7f50*/  @P3 MUFU.RCP R9, R5 ;  /* 0x0000000500093308 */ /* 0x000ea20000001000 */
[----:B------:R-:W-:Y:S01]  /*7f60*/  ISETP.NE.U32.AND P0, PT, R8, 0x1, PT ;  /* 0x000000010800780c */ /* 0x000fe20003f05070 */
[----:B------:R-:W-:Y:S01]  /*7f70*/  IMAD.MOV.U32 R8, RZ, RZ, -0x20 ;  /* 0xffffffe0ff087424 */ /* 0x000fe200078e00ff */
[----:B------:R-:W-:-:S02]  /*7f80*/  LEA R14, R7, R14, 0x1 ;  /* 0x0000000e070e7211 */ /* 0x000fc400078e08ff */
[----:B------:R-:W-:Y:S02]  /*7f90*/  LOP3.LUT R4, R4, 0xffffffe0, RZ, 0xc0, !PT ;  /* 0xffffffe004047812 */ /* 0x000fe400078ec0ff */
[----:B------:R-:W-:Y:S01]  /*7fa0*/  SEL R8, R8, 0x20, !P0 ;  /* 0x0000002008087807 */ /* 0x000fe20004000000 */
[C---:B-1----:R-:W-:Y:S01]  /*7fb0*/  FMUL.FTZ R96, R11.reuse, R96 ;  /* 0x000000600b607220 */ /* 0x042fe20000410000 */
[----:B------:R-:W-:Y:S01]  /*7fc0*/  @P4 MUFU.LG2 R6, R6 ;  /* 0x0000000600064308 */ /* 0x000fe20000000c00 */
[C---:B------:R-:W-:Y:S01]  /*7fd0*/  FMUL.FTZ R97, R11.reuse, R97 ;  /* 0x000000610b617220 */ /* 0x040fe20000410000 */
[----:B------:R-:W-:Y:S01]  /*7fe0*/  IADD3 R4, -R4, R3, RZ ;  /* 0x0000000304047210 */ /* 0x000fe20007ffe1ff */
[C---:B------:R-:W-:Y:S02]  /*7ff0*/  FMUL.FTZ R68, R11.reuse, R68 ;  /* 0x000000440b447220 */ /* 0x040fe40000410000 */
[C---:B------:R-:W-:Y:S01]  /*8000*/  FMUL.FTZ R69, R11.reuse, R69 ;  /* 0x000000450b457220 */ /* 0x040fe20000410000 */
[----:B------:R-:W-:Y:S01]  /*8010*/  STS.64 [R14.X4], R96 ;  /* 0x000000600e007388 */ /* 0x000fe20000004a00 */
[C---:B------:R-:W-:Y:S01]  /*8020*/  FMUL.FTZ R72, R11.reuse, R72 ;  /* 0x000000480b487220 */ /* 0x040fe20000410000 */
[----:B------:R-:W1:Y:S01]  /*8030*/  @P3 MUFU.LG2 R5, R5 ;  /* 0x0000000500053308 */ /* 0x000e620000000c00 */
[C---:B------:R-:W-:Y:S01]  /*8040*/  FMUL.FTZ R73, R11.reuse, R73 ;  /* 0x000000490b497220 */ /* 0x040fe20000410000 */
[----:B------:R-:W-:Y:S01]  /*8050*/  LOP3.LUT P0, RZ, R4, 0x3, RZ, 0xc0, !PT ;  /* 0x0000000304ff7812 */ /* 0x000fe2000780c0ff */
        /* <DEDUP_REMOVED lines=33> */
[----:B------:R-:W-:Y:S01]  /*8270*/  SHF.L.U32 R9, R13, 0x2, RZ ;  /* 0x000000020d097819 */ /* 0x000fe200000006ff */
[----:B-1----:R-:W-:Y:S01]  /*8280*/  @P3 FMUL.FTZ R5, R5, 0.69314718246459960938 ;  /* 0x3f31721805053820 */ /* 0x002fe20000410000 */
[----:B------:R-:W-:Y:S01]  /*8290*/  LOP3.LUT R13, R13, 0xffffffe, RZ, 0xc0, !PT ;  /* 0x0ffffffe0d0d7812 */ /* 0x000fe200078ec0ff */
[----:B------:R-:W-:Y:S01]  /*82a0*/  IMAD.MOV.U32 R4, RZ, RZ, -0x800000 ;  /* 0xff800000ff047424 */ /* 0x000fe200078e00ff */
[----:B------:R-:W-:Y:S01]  /*82b0*/  LOP3.LUT R9, R12, 0x38, R9, 0xf8, !PT ;  /* 0x000000380c097812 */ /* 0x000fe200078ef809 */
[----:B------:R-:W-:Y:S01]  /*82c0*/  @P3 FFMA.FTZ R4, R0, c[0x0][0x238], R5 ;  /* 0x00008e0000043a23 */ /* 0x000fe20000010005 */
[----:B------:R-:W-:-:S02]  /*82d0*/  SHF.R.U32.HI R12, RZ, 0x3, R12 ;  /* 0x00000003ff0c7819 */ /* 0x000fc4000001160c */
[----:B------:R-:W-:Y:S02]  /*82e0*/  IADD3 R16, R10, -R13, RZ ;  /* 0x8000000d0a107210 */ /* 0x000fe40007ffe0ff */
[----:B------:R-:W-:Y:S01]  /*82f0*/  LOP3.LUT R9, R9, R12, RZ, 0x3c, !PT ;  /* 0x0000000c09097212 */ /* 0x000fe200078e3cff */
[----:B------:R-:W-:Y:S01]  /*8300*/  IMAD.MOV.U32 R12, RZ, RZ, 0x40 ;  /* 0x00000040ff0c7424 */ /* 0x000fe200078e00ff */
[----:B------:R-:W-:Y:S02]  /*8310*/  SHF.L.U32 R13, R14, 0x2, RZ ;  /* 0x000000020e0d7819 */ /* 0x000fe400000006ff */
[----:B------:R-:W-:Y:S02]  /*8320*/  LEA R7, R16, R9, 0x2 ;  /* 0x0000000910077211 */ /* 0x000fe400078e10ff */
[----:B------:R-:W-:Y:S02]  /*8330*/  SEL R12, R12, 0xffffffc0, !P1 ;  /* 0xffffffc00c0c7807 */ /* 0x000fe40004800000 */
[----:B------:R-:W-:-:S02]  /*8340*/  IADD3 R15, R13, 0x80, RZ ;  /* 0x000000800d0f7810 */ /* 0x000fc40007ffe0ff */
[C---:B------:R-:W-:Y:S01]  /*8350*/  IADD3 R9, R13.reuse, R8, RZ ;  /* 0x000000080d097210 */ /* 0x040fe20007ffe0ff */
[C---:B------:R-:W-:Y:S01]  /*8360*/  IMAD.IADD R16, R13.reuse, 0x1, R12 ;  /* 0x000000010d107824 */ /* 0x040fe200078e020c */
[----:B------:R-:W-:Y:S02]  /*8370*/  @P2 IADD3 R15, R13, -0x80, RZ ;  /* 0xffffff800d0f2810 */ /* 0x000fe40007ffe0ff */
[----:B------:R-:W-:Y:S01]  /*8380*/  IADD3 R17, R9, R12, RZ ;  /* 0x0000000c09117210 */ /* 0x000fe20007ffe0ff */
[----:B------:R-:W-:Y:S01]  /*8390*/  STS.64 [R9], R68 ;  /* 0x0000004409007388 */ /* 0x000fe20000000a00 */
[-C--:B------:R-:W-:Y:S02]  /*83a0*/  IADD3 R13, R8, R15.reuse, RZ ;  /* 0x0000000f080d7210 */ /* 0x080fe40007ffe0ff */
[C---:B--2---:R-:W-:Y:S01]  /*83b0*/  IADD3 R14, R12.reuse, R15, RZ ;  /* 0x0000000f0c0e7210 */ /* 0x044fe20007ffe0ff */
[----:B------:R1:W-:Y:S02]  /*83c0*/  STS.64 [R9+0x800], R70 ;  /* 0x0008004609007388 */ /* 0x0003e40000000a00 */
[----:B------:R-:W-:-:S02]  /*83d0*/  IMAD.IADD R12, R12, 0x1, R13 ;  /* 0x000000010c0c7824 */ /* 0x000fc400078e020d */
[----:B------:R-:W-:Y:S04]  /*83e0*/  STS.64 [R16], R72 ;  /* 0x0000004810007388 */ /* 0x000fe80000000a00 */
[----:B------:R-:W-:Y:S04]  /*83f0*/  STS.64 [R16+0x800], R74 ;  /* 0x0008004a10007388 */ /* 0x000fe80000000a00 */
[----:B------:R-:W-:Y:S04]  /*8400*/  STS.64 [R17], R92 ;  /* 0x0000005c11007388 */ /* 0x000fe80000000a00 */
[----:B------:R-:W-:Y:S04]  /*8410*/  STS.64 [R17+0x800], R94 ;  /* 0x0008005e11007388 */ /* 0x000fe80000000a00 */
[----:B------:R-:W-:Y:S04]  /*8420*/  STS.64 [R15], R76 ;  /* 0x0000004c0f007388 */ /* 0x000fe80000000a00 */
[----:B------:R-:W-:Y:S04]  /*8430*/  STS.64 [R15+0x800], R78 ;  /* 0x0008004e0f007388 */ /* 0x000fe80000000a00 */
[----:B-1----:R-:W1:Y:S04]  /*8440*/  S2R R9, SR_CTAID.Y ;  /* 0x0000000000097919 */ /* 0x002e680000002600 */
[----:B------:R-:W-:Y:S04]  /*8450*/  STS.64 [R13], R80 ;  /* 0x000000500d007388 */ /* 0x000fe80000000a00 */
[----:B------:R-:W-:Y:S04]  /*8460*/  STS.64 [R13+0x800], R82 ;  /* 0x000800520d007388 */ /* 0x000fe80000000a00 */
[----:B------:R-:W-:Y:S04]  /*8470*/  STS.64 [R14], R88 ;  /* 0x000000580e007388 */ /* 0x000fe80000000a00 */
[----:B------:R-:W-:Y:S04]  /*8480*/  STS.64 [R14+0x800], R90 ;  /* 0x0008005a0e007388 */ /* 0x000fe80000000a00 */
[----:B------:R-:W-:Y:S04]  /*8490*/  STS.64 [R12], R84 ;  /* 0x000000540c007388 */ /* 0x000fe80000000a00 */
[----:B------:R-:W-:Y:S01]  /*84a0*/  STS.64 [R12+0x800], R86 ;  /* 0x000800560c007388 */ /* 0x000fe20000000a00 */
[----:B-1----:R-:W-:-:S03]  /*84b0*/  IMAD R9, R9, c[0x0][0x210], R164 ;  /* 0x0000840009097a24 */ /* 0x002fc600078e02a4 */
[----:B------:R-:W1:Y:S01]  /*84c0*/  S2R R8, SR_CTAID.X ;  /* 0x0000000000087919 */ /* 0x000e620000002500 */
[----:B------:R-:W-:Y:S01]  /*84d0*/  IMAD R9, R9, c[0x0][0x1c0], R44 ;  /* 0x0000700009097a24 */ /* 0x000fe200078e022c */
[----:B------:R-:W-:Y:S02]  /*84e0*/  SHF.L.U32 R44, R10, 0x2, RZ ;  /* 0x000000020a2c7819 */ /* 0x000fe400000006ff */
[----:B------:R-:W-:Y:S02]  /*84f0*/  BAR.SYNC.DEFER_BLOCKING 0x0 ;  /* 0x0000000000007b1d */ /* 0x000fe40000010000 */
[----:B------:R-:W-:-:S05]  /*8500*/  SHF.R.S32.HI R45, RZ, 0x1f, R44 ;  /* 0x0000001fff2d7819 */ /* 0x000fca000001142c */
[----:B------:R-:W-:Y:S01]  /*8510*/  IMAD.WIDE R44, R11, 0x40, R44 ;  /* 0x000000400b2c7825 */ /* 0x000fe200078e022c */
[----:B-1----:R-:W-:Y:S01]  /*8520*/  SHF.L.U32 R10, R8, 0x6, RZ ;  /* 0x00000006080a7819 */ /* 0x002fe200000006ff */
[----:B------:R-:W1:Y:S04]  /*8530*/  LDS.128 R36, [R7.X4] ;  /* 0x0000000007247984 */ /* 0x000e680000004c00 */
[----:B------:R-:W-:Y:S01]  /*8540*/  IMAD R10, R9, c[0x0][0x214], R10 ;  /* 0x00008500090a7a24 */ /* 0x000fe200078e020a */
[----:B------:R-:W2:Y:S04]  /*8550*/  LDS.128 R32, [R7.X4+0x800] ;  /* 0x0008000007207984 */ /* 0x000ea80000004c00 */
[----:B------:R-:W3:Y:S04]  /*8560*/  LDS.128 R28, [R7.X4+0x1000] ;  /* 0x00100000071c7984 */ /* 0x000ee80000004c00 */
[----:B------:R-:W4:Y:S04]  /*8570*/  LDS.128 R24, [R7.X4+0x1800] ;  /* 0x0018000007187984 */ /* 0x000f280000004c00 */
[----:B------:R-:W1:Y:S04]  /*8580*/  LDS.128 R20, [R7.X4+0x2000] ;  /* 0x0020000007147984 */ /* 0x000e680000004c00 */
[----:B------:R-:W1:Y:S04]  /*8590*/  LDS.128 R16, [R7.X4+0x2800] ;  /* 0x0028000007107984 */ /* 0x000e680000004c00 */
[----:B------:R-:W1:Y:S04]  /*85a0*/  LDS.128 R12, [R7.X4+0x3000] ;  /* 0x00300000070c7984 */ /* 0x000e680000004c00 */
[----:B------:R5:W1:Y:S02]  /*85b0*/  LDS.128 R40, [R7.X4+0x3800] ;  /* 0x0038000007287984 */ /* 0x000a640000004c00 */
[----:B-----5:R-:W-:-:S04]  /*85c0*/  @P4 FMUL.FTZ R7, R6, 0.69314718246459960938 ;  /* 0x3f31721806074820 */ /* 0x020fc80000410000 */
[----:B------:R-:W-:Y:S01]  /*85d0*/  @P4 FFMA.FTZ R3, R2, c[0x0][0x238], R7 ;  /* 0x00008e0002034a23 */ /* 0x000fe20000010007 */
[----:B------:R-:W-:Y:S05]  /*85e0*/  @P0 BRA `(.L_x_6147) ;  /* 0x000000c000000947 */ /* 0x000fea0003800000 */
[----:B--234-:R-:W-:Y:S01]  /*85f0*/  IMAD.MOV.U32 R5, RZ, RZ, -0x40 ;  /* 0xffffffc0ff057424 */ /* 0x01cfe200078e00ff */
[----:B------:R-:W-:Y:S02]  /*8600*/  IADD3 R2, R169, 0x8, RZ ;  /* 0x00000008a9027810 */ /* 0x000fe40007ffe0ff */
[----:B------:R-:W-:Y:S01]  /*8610*/  IADD3 R0, P0, R10, R169, RZ ;  /* 0x000000a90a007210 */ /* 0x000fe20007f1e0ff */
[----:B------:R-:W-:Y:S01]  /*8620*/  IMAD R8, R8, R5, c[0x0][0x214] ;  /* 0x0000850008087624 */ /* 0x000fe200078e0205 */
[----:B------:R-:W-:-:S04]  /*8630*/  SHF.R.S32.HI R5, RZ, 0x1f, R169 ;  /* 0x0000001fff057819 */ /* 0x000fc800000114a9 */
[-C--:B------:R-:W-:Y:S02]  /*8640*/  ISETP.GE.AND P2, PT, R169, R8.reuse, PT ;  /* 0x00000008a900720c */ /* 0x080fe40003f46270 */
[----:B------:R-:W-:Y:S02]  /*8650*/  ISETP.GE.AND P1, PT, R2, R8, PT ;  /* 0x000000080200720c */ /* 0x000fe40003f26270 */
[----:B------:R-:W-:Y:S02]  /*8660*/  LEA.HI.X.SX32 R5, R10, R5, 0x1, P0 ;  /* 0x000000050a057211 */ /* 0x000fe400000f0eff */
[----:B------:R-:W-:-:S04]  /*8670*/  LEA R6, P0, R0, c[0x0][0x208], 0x2 ;  /* 0x0000820000067a11 */ /* 0x000fc800078010ff */
[----:B------:R-:W-:-:S05]  /*8680*/  LEA.HI.X R7, R0, c[0x0][0x20c], R5, 0x2, P0 ;  /* 0x0000830000077a11 */ /* 0x000fca00000f1405 */
[----:B------:R2:W-:Y:S04]  /*8690*/  @!P2 STG.E [R6.64], R3 ;  /* 0x000000030600a986 */ /* 0x0005e8000c10190a */
[----:B------:R2:W-:Y:S02]  /*86a0*/  @!P1 STG.E [R6.64+0x20], R4 ;  /* 0x0000200406009986 */ /* 0x0005e4000c10190a */
.L_x_6147:
[----:B--234-:R-:W-:Y:S05]  /*86b0*/  BSYNC B0 ;  /* 0x0000000000007941 */ /* 0x01cfea0003800000 */
.L_x_6146:
[----:B------:R-:W-:-:S05]  /*86c0*/  IMAD R10, R10, c[0x0][0x22c], RZ ;  /* 0x00008b000a0a7a24 */ /* 0x000fca00078e02ff */
[----:B------:R-:W-:-:S04]  /*86d0*/  IADD3 R0, P0, R10, R44, RZ ;  /* 0x0000002c0a007210 */ /* 0x000fc80007f1e0ff */
[----:B------:R-:W-:Y:S02]  /*86e0*/  LEA.HI.X.SX32 R3, R10, R45, 0x1, P0 ;  /* 0x0000002d0a037211 */ /* 0x000fe400000f0eff */
[----:B------:R-:W-:-:S04]  /*86f0*/  LEA R2, P0, R0, c[0x0][0x1d8], 0x2 ;  /* 0x0000760000027a11 */ /* 0x000fc800078010ff */
[----:B------:R-:W-:-:S05]  /*8700*/  LEA.HI.X R3, R0, c[0x0][0x1dc], R3, 0x2, P0 ;  /* 0x0000770000037a11 */ /* 0x000fca00000f1403 */
[----:B-1----:R-:W-:Y:S04]  /*8710*/  STG.E.128 [R2.64], R36 ;  /* 0x0000002402007986 */ /* 0x002fe8000c101d0a */
        /* <DEDUP_REMOVED lines=8> */
.L_x_6148:
        /* <DEDUP_REMOVED lines=14> */
.L_x_7806:


//--------------------- .text._ZN5flash24flash_fwd_splitkv_kernelI23Flash_fwd_kernel_traitsILi64ELi64ELi128ELi4ELb0ELb0EN7cutlass6half_tE19Flash_kernel_traitsILi64ELi64ELi128ELi4ES3_EELb1ELb0ELb0ELb1ELb1ELb1ELb1ELb0EEEvNS_16Flash_fwd_paramsE --------------------------
	.section	.text._ZN5flash24flash_fwd_splitkv_kernelI23Flash_fwd_kernel_traitsILi64ELi64ELi128ELi4ELb0ELb0EN7cutlass6half_tE19Flash_kernel_traitsILi64ELi64ELi128ELi4ES3_EELb1ELb0ELb0ELb1ELb1ELb1ELb1ELb0EEEvNS_16Flash_fwd_paramsE,"ax",@progbits
	.sectioninfo	@"SHI_REGISTERS=249"
	.align	128
        .global         _ZN5flash24flash_fwd_splitkv_kernelI23Flash_fwd_kernel_traitsILi64ELi64ELi128ELi4ELb0ELb0EN7cutlass6half_tE19Flash_kernel_traitsILi64ELi64ELi128ELi4ES3_EELb1ELb0ELb0ELb1ELb1ELb1ELb1ELb0EEEvNS_16Flash_fwd_paramsE
        .type           _ZN5flash24flash_fwd_splitkv_kernelI23Flash_fwd_kernel_traitsILi64ELi64ELi128ELi4ELb0ELb0EN7cutlass6half_tE19Flash_kernel_traitsILi64ELi64ELi128ELi4ES3_EELb1ELb0ELb0ELb1ELb1ELb1ELb1ELb0EEEvNS_16Flash_fwd_paramsE,@function
        .size           _ZN5flash24flash_fwd_splitkv_kernelI23Flash_fwd_kernel_traitsILi64ELi64ELi128ELi4ELb0ELb0EN7cutlass6half_tE19Flash_kernel_traitsILi64ELi64ELi128ELi4ES3_EELb1ELb0ELb0ELb1ELb1ELb1ELb1ELb0EEEvNS_16Flash_fwd_paramsE,(.L_x_7807 - _ZN5flash24flash_fwd_splitkv_kernelI23Flash_fwd_kernel_traitsILi64ELi64ELi128ELi4ELb0ELb0EN7cutlass6half_tE19Flash_kernel_traitsILi64ELi64ELi128ELi4ES3_EELb1ELb0ELb0ELb1ELb1ELb1ELb1ELb0EEEvNS_16Flash_fwd_paramsE)
        .other          _ZN5flash24flash_fwd_splitkv_kernelI23Flash_fwd_kernel_traitsILi64ELi64ELi128ELi4ELb0ELb0EN7cutlass6half_tE19Flash_kernel_traitsILi64ELi64ELi128ELi4ES3_EELb1ELb0ELb0ELb1ELb1ELb1ELb1ELb0EEEvNS_16Flash_fwd_paramsE,@"STO_CUDA_ENTRY STV_DEFAULT"
_ZN5flash24flash_fwd_splitkv_kernelI23Flash_fwd_kernel_traitsILi64ELi64ELi128ELi4ELb0ELb0EN7cutlass6half_tE19Flash_kernel_traitsILi64ELi64ELi128ELi4ES3_EELb1ELb0ELb0ELb1ELb1ELb1ELb1ELb0EEEvNS_16Flash_fwd_paramsE:
.text._ZN5flash24flash_fwd_splitkv_kernelI23Flash_fwd_kernel_traitsILi64ELi64ELi128ELi4ELb0ELb0EN7cutlass6half_tE19Flash_kernel_traitsILi64ELi64ELi128ELi4ES3_EELb1ELb0ELb0ELb1ELb1ELb1ELb1ELb0EEEvNS_16Flash_fwd_paramsE:
        /* <DEDUP_REMOVED lines=13> */
[----:B-1----:R-:W-:Y:S02]  /*00d0*/  IMAD.MOV R0, RZ, RZ, -R5 ;  /* 0x000000ffff007224 */ /* 0x002fe400078e0a05 */
[----:B------:R-:W-:Y:S02]  /*00e0*/  IMAD.MOV.U32 R4, RZ, RZ, RZ ;  /* 0x000000ffff047224 */ /* 0x000fe400078e00ff */
[----:B------:R-:W-:-:S04]  /*00f0*/  IMAD R3, R0, c[0x0][0x1c0], RZ ;  /* 0x0000700000037a24 */ /* 0x000fc800078e02ff */
[----:B------:R-:W-:-:S04]  /*0100*/  IMAD.HI.U32 R3, R5, R3, R4 ;  /* 0x0000000305037227 */ /* 0x000fc800078e0004 */
[----:B------:R-:W-:Y:S02]  /*0110*/  @P1 IMAD.MOV.U32 R5, RZ, RZ, 0x4 ;  /* 0x00000004ff051424 */ /* 0x000fe400078e00ff */
        /* <DEDUP_REMOVED lines=38> */
[----:B------:R-:W-:-:S02]  /*0380*/  LOP3.LUT R4, R4, c[0x0][0x10], RZ, 0x3c, !PT ;  /* 0x0000040004047a12 */ /* 0x000fc400078e3cff */
[----:B------:R-:W-:Y:S02]  /*0390*/  IMAD.MOV.U32 R5, RZ, RZ, R0 ;  /* 0x000000ffff057224 */ /* 0x000fe400078e0000 */
[----:B------:R-:W-:Y:S01]  /*03a0*/  ISETP.GE.AND P0, PT, R4, RZ, PT ;  /* 0x000000ff0400720c */ /* 0x000fe20003f06270 */
[----:B--2---:R-:W-:Y:S02]  /*03b0*/  IMAD.MOV R2, RZ, RZ, -R9 ;  /* 0x000000ffff027224 */ /* 0x004fe400078e0a09 */
[----:B------:R-:W-:Y:S02]  /*03c0*/  IMAD.MOV.U32 R8, RZ, RZ, RZ ;  /* 0x000000ffff087224 */ /* 0x000fe400078e00ff */
[----:B------:R-:W-:-:S04]  /*03d0*/  IMAD R2, R2, R3, RZ ;  /* 0x0000000302027224 */ /* 0x000fc800078e02ff */
[----:B------:R-:W-:Y:S01]  /*03e0*/  IMAD.HI.U32 R2, R9, R2, R8 ;  /* 0x0000000209027227 */ /* 0x000fe200078e0008 */
[----:B------:R-:W-:-:S04]  /*03f0*/  IADD3 R9, R27, 0xbf, RZ ;  /* 0x000000bf1b097810 */ /* 0x000fc80007ffe0ff */
[----:B------:R-:W-:Y:S01]  /*0400*/  IADD3 R9, R26, -c[0x0][0x214], R9 ;  /* 0x800085001a097a10 */ /* 0x000fe20007ffe009 */
[----:B------:R-:W-:-:S03]  /*0410*/  IMAD.HI.U32 R0, R2, R5, RZ ;  /* 0x0000000502007227 */ /* 0x000fc600078e00ff */
[----:B------:R-:W-:Y:S01]  /*0420*/  IADD3 R9, R9, c[0x0][0x2e8], RZ ;  /* 0x0000ba0009097a10 */ /* 0x000fe20007ffe0ff */
[----:B------:R-:W-:-:S03]  /*0430*/  IMAD.MOV R2, RZ, RZ, -R0 ;  /* 0x000000ffff027224 */ /* 0x000fc600078e0a00 */
[----:B------:R-:W-:Y:S01]  /*0440*/  SHF.R.S32.HI R24, RZ, 0x1f, R9 ;  /* 0x0000001fff187819 */ /* 0x000fe20000011409 */
[----:B------:R-:W-:-:S03]  /*0450*/  IMAD R2, R3, R2, R5 ;  /* 0x0000000203027224 */ /* 0x000fc600078e0205 */
[----:B------:R-:W-:Y:S02]  /*0460*/  LEA.HI R24, R24, R9, RZ, 0x7 ;  /* 0x0000000918187211 */ /* 0x000fe400078f38ff */
[----:B------:R-:W-:Y:S02]  /*0470*/  ISETP.GT.U32.AND P1, PT, R3, R2, PT ;  /* 0x000000020300720c */ /* 0x000fe40003f24070 */
[----:B------:R-:W-:-:S11]  /*0480*/  SHF.R.S32.HI R24, RZ, 0x7, R24 ;  /* 0x00000007ff187819 */ /* 0x000fd60000011418 */
        /* <DEDUP_REMOVED lines=22> */
[----:B------:R-:W-:Y:S02]  /*05f0*/  LOP3.LUT R2, R0, 0x3ffffff0, RZ, 0xc0, !PT ;  /* 0x3ffffff000027812 */ /* 0x000fe400078ec0ff */
[----:B------:R-:W-:-:S03]  /*0600*/  SHF.R.S32.HI R0, RZ, 0x4, R0 ;  /* 0x00000004ff007819 */ /* 0x000fc60000011400 */
[----:B------:R-:W-:Y:S01]  /*0610*/  IMAD.IADD R4, R25, 0x1, -R2 ;  /* 0x0000000119047824 */ /* 0x000fe200078e0a02 */
[----:B------:R-:W-:Y:S01]  /*0620*/  IADD3 R8, R0, 0x8, RZ ;  /* 0x0000000800087810 */ /* 0x000fe20007ffe0ff */
[----:B------:R-:W-:Y:S01]  /*0630*/  IMAD R2, R174, c[0x0][0x1c0], R19 ;  /* 0x00007000ae027a24 */ /* 0x000fe200078e0213 */
[----:B------:R-:W-:Y:S01]  /*0640*/  IADD3 R6, R0, 0x10, RZ ;  /* 0x0000001000067810 */ /* 0x000fe20007ffe0ff */
[----:B------:R-:W-:Y:S01]  /*0650*/  IMAD.SHL.U32 R4, R4, 0x4, RZ ;  /* 0x0000000404047824 */ /* 0x000fe200078e00ff */
[----:B------:R-:W-:Y:S01]  /*0660*/  IADD3 R10, R0, 0x18, RZ ;  /* 0x00000018000a7810 */ /* 0x000fe20007ffe0ff */
[----:B------:R-:W-:Y:S01]  /*0670*/  IMAD R3, R2, c[0x0][0x214], R27 ;  /* 0x0000850002037a24 */ /* 0x000fe200078e021b */
[----:B------:R-:W-:Y:S02]  /*0680*/  IADD3 R27, -R27, c[0x0][0x214], RZ ;  /* 0x000085001b1b7a10 */ /* 0x000fe40007ffe1ff */
[----:B------:R-:W-:Y:S01]  /*0690*/  SHF.R.S32.HI R5, RZ, 0x1f, R4 ;  /* 0x0000001fff057819 */ /* 0x000fe20000011404 */
[----:B------:R-:W-:Y:S01]  /*06a0*/  IMAD R2, R3, c[0x0][0x22c], RZ ;  /* 0x00008b0003027a24 */ /* 0x000fe200078e02ff */
[----:B------:R-:W-:-:S02]  /*06b0*/  ISETP.GE.OR P5, PT, R0, R27, P6 ;  /* 0x0000001b0000720c */ /* 0x000fc400037a6670 */
[-C--:B------:R-:W-:Y:S01]  /*06c0*/  ISETP.GE.OR P4, PT, R8, R27.reuse, P6 ;  /* 0x0000001b0800720c */ /* 0x080fe20003786670 */
[----:B------:R-:W-:Y:S01]  /*06d0*/  IMAD.WIDE R4, R0, 0x40, R4 ;  /* 0x0000004000047825 */ /* 0x000fe200078e0204 */
[----:B------:R-:W-:Y:S02]  /*06e0*/  ISETP.GE.OR P3, PT, R6, R27, P6 ;  /* 0x0000001b0600720c */ /* 0x000fe40003766670 */
[----:B------:R-:W-:Y:S02]  /*06f0*/  IADD3 R6, R0, 0x20, RZ ;  /* 0x0000002000067810 */ /* 0x000fe40007ffe0ff */
[----:B------:R-:W-:Y:S02]  /*0700*/  IADD3 R7, P0, R2, R4, RZ ;  /* 0x0000000402077210 */ /* 0x000fe40007f1e0ff */
[----:B------:R-:W-:Y:S02]  /*0710*/  IADD3 R4, R0, 0x28, RZ ;  /* 0x0000002800047810 */ /* 0x000fe40007ffe0ff */
[----:B------:R-:W-:-:S02]  /*0720*/  LEA.HI.X.SX32 R2, R2, R5, 0x1, P0 ;  /* 0x0000000502027211 */ /* 0x000fc400000f0eff */
[----:B------:R-:W-:Y:S01]  /*0730*/  LEA R12, P1, R7, c[0x0][0x1d8], 0x2 ;  /* 0x00007600070c7a11 */ /* 0x000fe200078210ff */
[----:B------:R-:W-:Y:S01]  /*0740*/  @!P4 IMAD.MOV.U32 R11, RZ, RZ, -0x800000 ;  /* 0xff800000ff0bc424 */ /* 0x000fe200078e00ff */
[----:B------:R-:W-:Y:S02]  /*0750*/  SHF.R.S32.HI R5, RZ, 0x1f, R3 ;  /* 0x0000001fff057819 */ /* 0x000fe40000011403 */
[----:B------:R-:W-:Y:S02]  /*0760*/  IADD3 R3, P0, R3, R0, RZ ;  /* 0x0000000003037210 */ /* 0x000fe40007f1e0ff */
[----:B------:R-:W-:Y:S01]  /*0770*/  LEA.HI.X R13, R7, c[0x0][0x1dc], R2, 0x2, P1 ;  /* 0x00007700070d7a11 */ /* 0x000fe200008f1402 */
[----:B------:R-:W-:Y:S01]  /*0780*/  @!P5 IMAD.MOV.U32 R7, RZ, RZ, -0x800000 ;  /* 0xff800000ff07d424 */ /* 0x000fe200078e00ff */
[----:B------:R-:W-:Y:S02]  /*0790*/  LEA.HI.X.SX32 R2, R0, R5, 0x1, P0 ;  /* 0x0000000500027211 */ /* 0x000fe400000f0eff */
[----:B------:R-:W-:Y:S01]  /*07a0*/  LEA R8, P0, R3, c[0x0][0x208], 0x2 ;  /* 0x0000820003087a11 */ /* 0x000fe200078010ff */
[----:B------:R1:W-:Y:S01]  /*07b0*/  STG.E.128 [R12.64], RZ ;  /* 0x000000ff0c007986 */ /* 0x0003e2000c101d0a */
[----:B------:R-:W-:-:S02]  /*07c0*/  ISETP.GE.OR P2, PT, R10, R27, P6 ;  /* 0x0000001b0a00720c */ /* 0x000fc40003746670 */
[----:B------:R-:W-:Y:S01]  /*07d0*/  LEA.HI.X R9, R3, c[0x0][0x20c], R2, 0x2, P0 ;  /* 0x0000830003097a11 */ /* 0x000fe200000f1402 */
[----:B------:R1:W-:Y:S01]  /*07e0*/  STG.E.128 [R12.64+0x800], RZ ;  /* 0x000800ff0c007986 */ /* 0x0003e2000c101d0a */
[----:B------:R-:W-:Y:S02]  /*07f0*/  IADD3 R2, R0, 0x30, RZ ;  /* 0x0000003000027810 */ /* 0x000fe40007ffe0ff */
[-C--:B------:R-:W-:Y:S01]  /*0800*/  ISETP.GE.OR P1, PT, R6, R27.reuse, P6 ;  /* 0x0000001b0600720c */ /* 0x080fe20003726670 */
[----:B------:R1:W-:Y:S01]  /*0810*/  STG.E.128 [R12.64+0x1000], RZ ;  /* 0x001000ff0c007986 */ /* 0x0003e2000c101d0a */
[----:B------:R-:W-:Y:S01]  /*0820*/  ISETP.GE.OR P0, PT, R4, R27, P6 ;  /* 0x0000001b0400720c */ /* 0x000fe20003706670 */
[----:B------:R-:W-:Y:S01]  /*0830*/  @!P3 IMAD.MOV.U32 R6, RZ, RZ, -0x800000 ;  /* 0xff800000ff06b424 */ /* 0x000fe200078e00ff */
[----:B------:R-:W-:Y:S01]  /*0840*/  IADD3 R0, R0, 0x38, RZ ;  /* 0x0000003800007810 */ /* 0x000fe20007ffe0ff */
[----:B------:R1:W-:Y:S02]  /*0850*/  STG.E.128 [R12.64+0x1800], RZ ;  /* 0x001800ff0c007986 */ /* 0x0003e4000c101d0a */
[----:B------:R-:W-:-:S02]  /*0860*/  @!P2 IMAD.MOV.U32 R5, RZ, RZ, -0x800000 ;  /* 0xff800000ff05a424 */ /* 0x000fc400078e00ff */
[----:B------:R1:W-:Y:S04]  /*0870*/  STG.E.128 [R12.64+0x2000], RZ ;  /* 0x002000ff0c007986 */ /* 0x0003e8000c101d0a */
[----:B------:R1:W-:Y:S01]  /*0880*/  STG.E.128 [R12.64+0x2800], RZ ;  /* 0x002800ff0c007986 */ /* 0x0003e2000c101d0a */
[----:B------:R-:W-:Y:S02]  /*0890*/  @!P1 IMAD.MOV.U32 R4, RZ, RZ, -0x800000 ;  /* 0xff800000ff049424 */ /* 0x000fe400078e00ff */
[----:B------:R-:W-:Y:S01]  /*08a0*/  @!P0 IMAD.MOV.U32 R3, RZ, RZ, -0x800000 ;  /* 0xff800000ff038424 */ /* 0x000fe200078e00ff */
[----:B------:R1:W-:Y:S04]  /*08b0*/  STG.E.128 [R12.64+0x3000], RZ ;  /* 0x003000ff0c007986 */ /* 0x0003e8000c101d0a */
[----:B------:R1:W-:Y:S04]  /*08c0*/  STG.E.128 [R12.64+0x3800], RZ ;  /* 0x003800ff0c007986 */ /* 0x0003e8000c101d0a */
[----:B------:R1:W-:Y:S01]  /*08d0*/  @!P5 STG.E [R8.64], R7 ;  /* 0x000000070800d986 */ /* 0x0003e2000c10190a */
[----:B------:R-:W-:-:S02]  /*08e0*/  ISETP.GE.OR P5, PT, R2, R27, P6 ;  /* 0x0000001b0200720c */ /* 0x000fc400037a6670 */
        /* <DEDUP_REMOVED lines=12> */
.L_x_6149:
        /* <DEDUP_REMOVED lines=19> */
.L_x_6150:
[----:B-1----:R-:W-:Y:S01]  /*0ae0*/  IABS R5, c[0x0][0x2d0] ;  /* 0x0000b40000057a13 */ /* 0x002fe20000000000 */
[----:B------:R-:W-:Y:S05]  /*0af0*/  @P6 BRA `(.L_x_6151) ;  /* 0x0000048000006947 */ /* 0x000fea0003800000 */
[----:B------:R-:W1:Y:S01]  /*0b00*/  I2F.RP R3, R5 ;  /* 0x0000000500037306 */ /* 0x000e620000209400 */
[----:B------:R-:W-:-:S04]  /*0b10*/  LEA R10, R24, 0xffffff80, 0x7 ;  /* 0xffffff80180a7811 */ /* 0x000fc800078e38ff */
[----:B------:R-:W-:-:S03]  /*0b20*/  IABS R0, R10 ;  /* 0x0000000a00007213 */ /* 0x000fc60000000000 */
[----:B-1----:R-:W1:Y:S02]  /*0b30*/  MUFU.RCP R8, R3 ;  /* 0x0000000300087308 */ /* 0x002e640000001000 */
        /* <DEDUP_REMOVED lines=43> */
[----:B------:R-:W-:-:S07]  /*0df0*/  ISETP.GE.AND P0, PT, R0, RZ, PT ;  /* 0x000000ff0000720c */ /* 0x000fce0003f06270 */
[----:B------:R-:W-:Y:S02]  /*0e00*/  @P1 IADD3 R3, R3, 0x1, RZ ;  /* 0x0000000103031810 */ /* 0x000fe40007ffe0ff */
[----:B------:R-:W-:-:S04]  /*0e10*/  ISETP.NE.AND P1, PT, RZ, c[0x0][0x1c8], PT ;  /* 0x00007200ff007a0c */ /* 0x000fc80003f25270 */
[----:B------:R-:W-:-:S09]  /*0e20*/  @!P0 IMAD.MOV R3, RZ, RZ, -R3 ;  /* 0x000000ffff038224 */ /* 0x000fd200078e0a03 */
[----:B------:R-:W-:-:S04]  /*0e30*/  @!P1 LOP3.LUT R3, RZ, c[0x0][0x1c8], RZ, 0x33, !PT ;  /* 0x00007200ff039a12 */ /* 0x000fc800078e33ff */
[----:B------:R-:W-:-:S05]  /*0e40*/  SHF.R.S32.HI R11, RZ, 0x1f, R3 ;  /* 0x0000001fff0b7819 */ /* 0x000fca0000011403 */
[----:B------:R-:W-:-:S04]  /*0e50*/  IMAD R12, R11, c[0x0][0x1b0], RZ ;  /* 0x00006c000b0c7a24 */ /* 0x000fc800078e02ff */
[----:B------:R-:W-:Y:S01]  /*0e60*/  IMAD R12, R3, c[0x0][0x1b4], R12 ;  /* 0x00006d00030c7a24 */ /* 0x000fe200078e020c */
[----:B--2---:R-:W-:Y:S01]  /*0e70*/  SHF.R.S32.HI R13, RZ, 0x1f, R16 ;  /* 0x0000001fff0d7819 */ /* 0x004fe20000011410 */
[----:B------:R-:W-:-:S04]  /*0e80*/  IMAD.WIDE.U32 R14, R16, c[0x0][0x180], RZ ;  /* 0x00006000100e7a25 */ /* 0x000fc800078e00ff */
[C---:B------:R-:W-:Y:S02]  /*0e90*/  IMAD R9, R13.reuse, c[0x0][0x180], RZ ;  /* 0x000060000d097a24 */ /* 0x040fe400078e02ff */
[----:B------:R-:W-:Y:S02]  /*0ea0*/  IMAD R13, R13, c[0x0][0x188], RZ ;  /* 0x000062000d0d7a24 */ /* 0x000fe400078e02ff */
[----:B------:R-:W-:Y:S02]  /*0eb0*/  IMAD R0, R16, c[0x0][0x184], R9 ;  /* 0x0000610010007a24 */ /* 0x000fe400078e0209 */
[----:B------:R-:W-:Y:S02]  /*0ec0*/  IMAD R9, R8, c[0x0][0x198], RZ ;  /* 0x0000660008097a24 */ /* 0x000fe400078e02ff */
[----:B------:R-:W-:Y:S01]  /*0ed0*/  IMAD R13, R16, c[0x0][0x18c], R13 ;  /* 0x00006300100d7a24 */ /* 0x000fe200078e020d */
[----:B------:R-:W-:Y:S01]  /*0ee0*/  IADD3 R15, R15, R0, RZ ;  /* 0x000000000f0f7210 */ /* 0x000fe20007ffe0ff */
[----:B------:R-:W-:-:S02]  /*0ef0*/  IMAD R9, R10, c[0x0][0x19c], R9 ;  /* 0x000067000a097a24 */ /* 0x000fc400078e0209 */
[----:B------:R-:W-:-:S04]  /*0f00*/  IMAD.WIDE.U32 R16, R16, c[0x0][0x188], RZ ;  /* 0x0000620010107a25 */ /* 0x000fc800078e00ff */
[----:B------:R-:W-:Y:S01]  /*0f10*/  IMAD.WIDE.U32 R14, R10, c[0x0][0x198], R14 ;  /* 0x000066000a0e7a25 */ /* 0x000fe200078e000e */
[----:B------:R-:W-:-:S03]  /*0f20*/  MOV R18, R16 ;  /* 0x0000001000127202 */ /* 0x000fc60000000f00 */
[----:B------:R-:W-:Y:S02]  /*0f30*/  IMAD.IADD R15, R15, 0x1, R9 ;  /* 0x000000010f0f7824 */ /* 0x000fe400078e0209 */
[----:B------:R-:W-:Y:S02]  /*0f40*/  IMAD.IADD R13, R17, 0x1, R13 ;  /* 0x00000001110d7824 */ /* 0x000fe400078e020d */
[----:B------:R-:W-:-:S05]  /*0f50*/  IMAD.WIDE.U32 R14, R3, c[0x0][0x1b0], R14 ;  /* 0x00006c00030e7a25 */ /* 0x000fca00078e000e */
[----:B------:R-:W-:Y:S01]  /*0f60*/  IADD3 R12, R15, R12, RZ ;  /* 0x0000000c0f0c7210 */ /* 0x000fe20007ffe0ff */
[----:B------:R-:W-:Y:S05]  /*0f70*/  BRA `(.L_x_6152) ;  /* 0x0000035000007947 */ /* 0x000fea0003800000 */
.L_x_6151:
[----:B------:R-:W-:Y:S02]  /*0f80*/  IABS R9, c[0x0][0x1c8] ;  /* 0x0000720000097a13 */ /* 0x000fe40000000000 */
[----:B-----5:R-:W-:Y:S02]  /*0f90*/  SHF.R.S32.HI R13, RZ, 0x1f, R2 ;  /* 0x0000001fff0d7819 */ /* 0x020fe40000011402 */
        /* <DEDUP_REMOVED lines=10> */
[----:B------:R-:W-:Y:S02]  /*1040*/  LEA R10, R24, 0xffffff80, 0x7 ;  /* 0xffffff80180a7811 */ /* 0x000fe400078e38ff */
[----:B------:R-:W-:Y:S01]  /*1050*/  SHF.R.S32.HI R11, RZ, 0x1f, R21 ;  /* 0x0000001fff0b7819 */ /* 0x000fe20000011415 */
[----:B------:R-:W-:Y:S01]  /*1060*/  IMAD.HI.U32 R3, R3, R4, RZ ;  /* 0x0000000403037227 */ /* 0x000fe200078e00ff */
[----:B------:R-:W-:Y:S02]  /*1070*/  SHF.R.S32.HI R8, RZ, 0x1f, R10 ;  /* 0x0000001fff087819 */ /* 0x000fe4000001140a */
[----:B------:R-:W-:Y:S01]  /*1080*/  IADD3 R16, P1, R21, R10, RZ ;  /* 0x0000000a15107210 */ /* 0x000fe20007f3e0ff */
[----:B------:R-:W-:-:S02]  /*1090*/  IMAD.MOV R0, RZ, RZ, -R3 ;  /* 0x000000ffff007224 */ /* 0x000fc400078e0a03 */
[----:B------:R-:W-:Y:S02]  /*10a0*/  IMAD R14, R11, c[0x0][0x1a0], RZ ;  /* 0x000068000b0e7a24 */ /* 0x000fe400078e02ff */
[----:B------:R-:W-:Y:S02]  /*10b0*/  IMAD R0, R9, R0, R4 ;  /* 0x0000000009007224 */ /* 0x000fe400078e0204 */
[C---:B------:R-:W-:Y:S02]  /*10c0*/  IMAD R14, R21.reuse, c[0x0][0x1a4], R14 ;  /* 0x00006900150e7a24 */ /* 0x040fe400078e020e */
[----:B------:R-:W-:Y:S01]  /*10d0*/  IMAD.WIDE.U32 R20, R21, c[0x0][0x1a0], RZ ;  /* 0x0000680015147a25 */ /* 0x000fe200078e00ff */
[----:B------:R-:W-:-:S04]  /*10e0*/  ISETP.GT.U32.AND P0, PT, R9, R0, PT ;  /* 0x000000000900720c */ /* 0x000fc80003f04070 */
[----:B------:R-:W-:Y:S02]  /*10f0*/  IADD3 R15, R21, R14, RZ ;  /* 0x0000000e150f7210 */ /* 0x000fe40007ffe0ff */
[----:B------:R-:W-:-:S05]  /*1100*/  MOV R14, R20 ;  /* 0x00000014000e7202 */ /* 0x000fca0000000f00 */
[----:B------:R-:W-:Y:S02]  /*1110*/  IMAD.WIDE.U32 R20, R2, c[0x0][0x188], R14 ;  /* 0x0000620002147a25 */ /* 0x000fe400078e000e */
[-C--:B------:R-:W-:Y:S02]  /*1120*/  @!P0 IADD3 R0, R0, -R9.reuse, RZ ;  /* 0x8000000900008210 */ /* 0x080fe40007ffe0ff */
[----:B------:R-:W-:Y:S02]  /*1130*/  @!P0 IADD3 R3, R3, 0x1, RZ ;  /* 0x0000000103038810 */ /* 0x000fe40007ffe0ff */
[----:B------:R-:W-:Y:S01]  /*1140*/  ISETP.GE.U32.AND P2, PT, R0, R9, PT ;  /* 0x000000090000720c */ /* 0x000fe20003f46070 */
[----:B------:R-:W-:Y:S01]  /*1150*/  IMAD.X R9, R11, 0x1, R8, P1 ;  /* 0x000000010b097824 */ /* 0x000fe200008e0608 */
[----:B------:R-:W-:Y:S02]  /*1160*/  LOP3.LUT R0, R19, c[0x0][0x1c8], RZ, 0x3c, !PT ;  /* 0x0000720013007a12 */ /* 0x000fe400078e3cff */
[----:B------:R-:W-:Y:S01]  /*1170*/  ISETP.NE.AND P0, PT, RZ, c[0x0][0x1c8], PT ;  /* 0x00007200ff007a0c */ /* 0x000fe20003f05270 */
[----:B------:R-:W-:Y:S01]  /*1180*/  IMAD R9, R9, c[0x0][0x198], RZ ;  /* 0x0000660009097a24 */ /* 0x000fe200078e02ff */
[----:B------:R-:W-:-:S02]  /*1190*/  ISETP.GE.AND P1, PT, R0, RZ, PT ;  /* 0x000000ff0000720c */ /* 0x000fc40003f26270 */
[----:B------:R-:W-:Y:S01]  /*11a0*/  MOV R18, R20 ;  /* 0x0000001400127202 */ /* 0x000fe20000000f00 */
[C---:B------:R-:W-:Y:S02]  /*11b0*/  IMAD R9, R16.reuse, c[0x0][0x19c], R9 ;  /* 0x0000670010097a24 */ /* 0x040fe400078e0209 */
[----:B------:R-:W-:Y:S02]  /*11c0*/  IMAD.WIDE.U32 R16, R16, c[0x0][0x198], RZ ;  /* 0x0000660010107a25 */ /* 0x000fe400078e00ff */
[----:B------:R-:W-:-:S03]  /*11d0*/  @P2 IADD3 R3, R3, 0x1, RZ ;  /* 0x0000000103032810 */ /* 0x000fc60007ffe0ff */
[----:B------:R-:W-:Y:S01]  /*11e0*/  IADD3 R17, R17, R9, RZ ;  /* 0x0000000911117210 */ /* 0x000fe20007ffe0ff */
[----:B------:R-:W-:Y:S02]  /*11f0*/  IMAD R9, R13, c[0x0][0x180], RZ ;  /* 0x000060000d097a24 */ /* 0x000fe400078e02ff */
[----:B------:R-:W-:Y:S01]  /*1200*/  @!P1 IMAD.MOV R3, RZ, RZ, -R3 ;  /* 0x000000ffff039224 */ /* 0x000fe200078e0a03 */
[----:B------:R-:W-:Y:S01]  /*1210*/  @!P0 LOP3.LUT R3, RZ, c[0x0][0x1c8], RZ, 0x33, !PT ;  /* 0x00007200ff038a12 */ /* 0x000fe200078e33ff */
[C---:B------:R-:W-:Y:S02]  /*1220*/  IMAD R0, R2.reuse, c[0x0][0x184], R9 ;  /* 0x0000610002007a24 */ /* 0x040fe400078e0209 */
[----:B------:R-:W-:Y:S01]  /*1230*/  IMAD.WIDE.U32 R16, R2, c[0x0][0x180], R16 ;  /* 0x0000600002107a25 */ /* 0x000fe200078e0010 */
[----:B------:R-:W-:-:S03]  /*1240*/  SHF.R.S32.HI R11, RZ, 0x1f, R3 ;  /* 0x0000001fff0b7819 */ /* 0x000fc60000011403 */
[----:B------:R-:W-:Y:S02]  /*1250*/  IMAD.IADD R17, R17, 0x1, R0 ;  /* 0x0000000111117824 */ /* 0x000fe400078e0200 */
[----:B------:R-:W-:Y:S02]  /*1260*/  IMAD R0, R11, c[0x0][0x1b0], RZ ;  /* 0x00006c000b007a24 */ /* 0x000fe400078e02ff */
[----:B------:R-:W-:Y:S02]  /*1270*/  IMAD R13, R13, c[0x0][0x188], RZ ;  /* 0x000062000d0d7a24 */ /* 0x000fe400078e02ff */
[----:B------:R-:W-:-:S04]  /*1280*/  IMAD.WIDE.U32 R14, R3, c[0x0][0x1b0], R16 ;  /* 0x00006c00030e7a25 */ /* 0x000fc800078e0010 */
[----:B------:R-:W-:Y:S02]  /*1290*/  IMAD R0, R3, c[0x0][0x1b4], R0 ;  /* 0x00006d0003007a24 */ /* 0x000fe400078e0200 */
[----:B------:R-:W-:-:S03]  /*12a0*/  IMAD R13, R2, c[0x0][0x18c], R13 ;  /* 0x00006300020d7a24 */ /* 0x000fc600078e020d */
[----:B------:R-:W-:Y:S01]  /*12b0*/  IADD3 R12, R15, R0, RZ ;  /* 0x000000000f0c7210 */ /* 0x000fe20007ffe0ff */
[----:B------:R-:W-:Y:S02]  /*12c0*/  IMAD.IADD R13, R21, 0x1, R13 ;  /* 0x00000001150d7824 */ /* 0x000fe400078e020d */
.L_x_6152:
        /* <DEDUP_REMOVED lines=16> */
[----:B------:R-:W-:Y:S01]  /*13d0*/  SHF.R.S32.HI R21, RZ, 0x4, R4 ;  /* 0x00000004ff157819 */ /* 0x000fe20000011404 */
[----:B------:R-:W-:Y:S01]  /*13e0*/  IMAD.SHL.U32 R22, R16, 0x8, RZ ;  /* 0x0000000810167824 */ /* 0x000fe200078e00ff */
[----:B------:R-:W-:Y:S01]  /*13f0*/  ULDC.64 UR6, c[0x0][0x190] ;  /* 0x0000640000067ab9 */ /* 0x000fe20000000a00 */
[----:B------:R-:W-:Y:S01]  /*1400*/  IMAD.WIDE R6, R7, 0x40, R28 ;  /* 0x0000004007067825 */ /* 0x000fe200078e021c */
[----:B------:R-:W-:Y:S01]  /*1410*/  LOP3.LUT R15, R15, 0x1c0, RZ, 0xc0, !PT ;  /* 0x000001c00f0f7812 */ /* 0x000fe200078ec0ff */
[----:B------:R-:W-:Y:S01]  /*1420*/  USHF.L.U32 UR12, UR6, 0x5, URZ ;  /* 0x00000005060c7899 */ /* 0x000fe2000800063f */
[----:B------:R-:W-:Y:S01]  /*1430*/  SHF.R.S32.HI R23, RZ, 0x1f, R22 ;  /* 0x0000001fff177819 */ /* 0x000fe20000011416 */
[----:B------:R-:W-:Y:S01]  /*1440*/  USHF.L.U64.HI UR7, UR6, UR8, UR7 ;  /* 0x0000000806077299 */ /* 0x000fe20008010207 */
[C---:B------:R-:W-:Y:S01]  /*1450*/  IADD3 R32, P2, R22.reuse, R14, RZ ;  /* 0x0000000e16207210 */ /* 0x040fe20007f5e0ff */
[----:B------:R-:W-:Y:S01]  /*1460*/  IMAD R14, R11, c[0x0][0x1b8], RZ ;  /* 0x00006e000b0e7a24 */ /* 0x000fe200078e02ff */
[----:B------:R-:W-:-:S02]  /*1470*/  IADD3 R30, P0, R22, R18, RZ ;  /* 0x00000012161e7210 */ /* 0x000fc40007f1e0ff */
[----:B------:R-:W-:Y:S01]  /*1480*/  LOP3.LUT R20, R15, 0x38, R22, 0xf8, !PT ;  /* 0x000000380f147812 */ /* 0x000fe200078ef816 */
[C---:B------:R-:W-:Y:S01]  /*1490*/  IMAD.X R33, R23.reuse, 0x1, R12, P2 ;  /* 0x0000000117217824 */ /* 0x040fe200010e060c */
[----:B------:R-:W-:Y:S01]  /*14a0*/  SHF.R.S32.HI R12, RZ, 0x1f, R19 ;  /* 0x0000001fff0c7819 */ /* 0x000fe20000011413 */
[----:B------:R-:W-:Y:S01]  /*14b0*/  IMAD.X R31, R23, 0x1, R13, P0 ;  /* 0x00000001171f7824 */ /* 0x000fe200000e060d */
[----:B------:R-:W-:Y:S01]  /*14c0*/  SHF.R.U32.HI R15, RZ, 0x3, R15 ;  /* 0x00000003ff0f7819 */ /* 0x000fe2000001160f */
[----:B------:R-:W-:Y:S01]  /*14d0*/  IMAD.WIDE.U32 R22, R174, c[0x0][0x178], R22 ;  /* 0x00005e00ae167a25 */ /* 0x000fe200078e0016 */
[----:B------:R-:W-:Y:S02]  /*14e0*/  LEA.HI R2, R4, R21, RZ, 0x1 ;  /* 0x0000001504027211 */ /* 0x000fe400078f08ff */
[----:B------:R-:W-:Y:S01]  /*14f0*/  LOP3.LUT R15, R20, R15, RZ, 0x3c, !PT ;  /* 0x0000000f140f7212 */ /* 0x000fe200078e3cff */
[----:B------:R-:W-:Y:S01]  /*1500*/  IMAD.IADD R23, R23, 0x1, R9 ;  /* 0x0000000117177824 */ /* 0x000fe200078e0209 */
[----:B------:R-:W-:Y:S01]  /*1510*/  LOP3.LUT R4, R4, 0xfffffff0, RZ, 0xc0, !PT ;  /* 0xfffffff004047812 */ /* 0x000fe200078ec0ff */
[----:B------:R-:W-:Y:S01]  /*1520*/  IMAD R12, R12, c[0x0][0x1a8], RZ ;  /* 0x00006a000c0c7a24 */ /* 0x000fe200078e02ff */
[----:B------:R-:W-:Y:S01]  /*1530*/  IADD3 R10, P1, R28, R10, RZ ;  /* 0x0000000a1c0a7210 */ /* 0x000fe20007f3e0ff */
[----:B------:R-:W-:Y:S01]  /*1540*/  IMAD.SHL.U32 R20, R17, 0x8, RZ ;  /* 0x0000000811147824 */ /* 0x000fe200078e00ff */
[----:B------:R-:W-:Y:S01]  /*1550*/  LOP3.LUT R2, R2, 0xfffffffe, RZ, 0xc0, !PT ;  /* 0xfffffffe02027812 */ /* 0x000fe200078ec0ff */
[----:B------:R-:W-:Y:S01]  /*1560*/  IMAD R17, R29, c[0x0][0x198], RZ ;  /* 0x000066001d117a24 */ /* 0x000fe200078e02ff */
[----:B------:R-:W-:Y:S01]  /*1570*/  LEA.HI R82, R82, R25, RZ, 0x5 ;  /* 0x0000001952527211 */ /* 0x000fe200078f28ff */
[----:B------:R-:W-:Y:S01]  /*1580*/  IMAD R12, R19, c[0x0][0x1ac], R12 ;  /* 0x00006b00130c7a24 */ /* 0x000fe200078e020c */
[----:B------:R-:W-:Y:S01]  /*1590*/  LOP3.LUT R15, R15, 0x7ffffe00, R20, 0xf8, !PT ;  /* 0x7ffffe000f0f7812 */ /* 0x000fe200078ef814 */
[----:B------:R-:W-:Y:S01]  /*15a0*/  IMAD.WIDE.U32 R22, R19, c[0x0][0x1a8], R22 ;  /* 0x00006a0013167a25 */ /* 0x000fe200078e0016 */
[----:B------:R-:W-:-:S03]  /*15b0*/  SHF.R.S32.HI R80, RZ, 0x5, R82 ;  /* 0x00000005ff507819 */ /* 0x000fc60000011452 */
[C---:B------:R-:W-:Y:S02]  /*15c0*/  IMAD R14, R3.reuse, c[0x0][0x1bc], R14 ;  /* 0x00006f00030e7a24 */ /* 0x040fe400078e020e */
[----:B------:R-:W-:-:S04]  /*15d0*/  IMAD.WIDE.U32 R30, R3, c[0x0][0x1b8], R30 ;  /* 0x00006e00031e7a25 */ /* 0x000fc800078e001e */
        /* <DEDUP_REMOVED lines=9> */
[----:B------:R-:W-:Y:S01]  /*1670*/  IMAD.IADD R7, R7, 0x1, R3 ;  /* 0x0000000107077824 */ /* 0x000fe200078e0203 */
[C---:B------:R-:W-:Y:S01]  /*1680*/  LEA R12, P0, R6.reuse, c[0x0][0x160], 0x1 ;  /* 0x00005800060c7a11 */ /* 0x040fe200078008ff */
[----:B------:R-:W-:Y:S02]  /*1690*/  IMAD.IADD R4, R25, 0x1, -R4 ;  /* 0x0000000119047824 */ /* 0x000fe400078e0a04 */
[----:B------:R-:W-:Y:S01]  /*16a0*/  IMAD.X R8, R29, 0x1, R8, P1 ;  /* 0x000000011d087824 */ /* 0x000fe200008e0608 */
[----:B------:R-:W-:Y:S01]  /*16b0*/  LEA.HI.X R13, R6, c[0x0][0x164], R7, 0x1, P0 ;  /* 0x00005900060d7a11 */ /* 0x000fe200000f0c07 */
[----:B------:R-:W-:Y:S01]  /*16c0*/  IMAD.IADD R31, R31, 0x1, R14 ;  /* 0x000000011f1f7824 */ /* 0x000fe200078e020e */
[----:B------:R-:W-:Y:S01]  /*16d0*/  IADD3 R6, P0, R172, UR9, RZ ;  /* 0x00000009ac067c10 */ /* 0x000fe2000ff1e0ff */
[----:B------:R-:W-:Y:S01]  /*16e0*/  IMAD.SHL.U32 R175, R15, 0x2, RZ ;  /* 0x000000020faf7824 */ /* 0x000fe200078e00ff */
[----:B------:R-:W-:Y:S01]  /*16f0*/  SHF.R.S32.HI R9, RZ, 0x1f, R4 ;  /* 0x0000001fff097819 */ /* 0x000fe20000011404 */
[----:B------:R-:W-:Y:S01]  /*1700*/  IMAD.IADD R2, R21, 0x1, -R2 ;  /* 0x0000000115027824 */ /* 0x000fe200078e0a02 */
[----:B------:R-:W-:Y:S01]  /*1710*/  IADD3.X R7, R173, UR5, RZ, P0, !PT ;  /* 0x00000005ad077c10 */ /* 0x000fe200087fe4ff */
[----:B------:R-:W-:Y:S01]  /*1720*/  IMAD R27, R80, 0x10, R27 ;  /* 0x00000010501b7824 */ /* 0x000fe200078e021b */
[----:B------:R-:W-:Y:S01]  /*1730*/  IADD3 R18, P0, R6, UR9, RZ ;  /* 0x0000000906127c10 */ /* 0x000fe2000ff1e0ff */
[----:B------:R-:W-:Y:S01]  /*1740*/  @!PT LDS RZ, [RZ] ;  /* 0x00000000fffff984 */ /* 0x000fe20000000800 */
[----:B------:R-:W-:Y:S01]  /*1750*/  @!PT LDS RZ, [RZ] ;  /* 0x00000000fffff984 */ /* 0x000fe20000000800 */
[----:B------:R-:W-:Y:S01]  /*1760*/  @!PT LDS RZ, [RZ] ;  /* 0x00000000fffff984 */ /* 0x000fe20000000800 */
[----:B------:R1:W-:Y:S01]  /*1770*/  LDGSTS.E.BYPASS.LTC128B.128 [R175], [R12.64] ;  /* 0x000000000caf7fae */ /* 0x0003e2000b901d4a */
[----:B------:R-:W-:-:S02]  /*1780*/  LEA.HI R9, R9, R4, RZ, 0x3 ;  /* 0x0000000409097211 */ /* 0x000fc400078f18ff */
[----:B------:R-:W-:Y:S02]  /*1790*/  IADD3.X R19, R7, UR5, RZ, P0, !PT ;  /* 0x0000000507137c10 */ /* 0x000fe400087fe4ff */
[----:B------:R-:W-:Y:S02]  /*17a0*/  IADD3 R14, P1, R12, UR12, RZ ;  /* 0x0000000c0c0e7c10 */ /* 0x000fe4000ff3e0ff */
[----:B------:R-:W-:Y:S02]  /*17b0*/  IADD3 R28, P0, R18, UR9, RZ ;  /* 0x00000009121c7c10 */ /* 0x000fe4000ff1e0ff */
[----:B------:R-:W-:Y:S02]  /*17c0*/  LOP3.LUT R11, R9, 0xfffffff8, RZ, 0xc0, !PT ;  /* 0xfffffff8090b7812 */ /* 0x000fe400078ec0ff */
[----:B------:R-:W-:Y:S02]  /*17d0*/  IADD3.X R15, R13, UR7, RZ, P1, !PT ;  /* 0x000000070d0f7c10 */ /* 0x000fe40008ffe4ff */
[----:B------:R-:W-:Y:S01]  /*17e0*/  IADD3.X R29, R19, UR5, RZ, P0, !PT ;  /* 0x00000005131d7c10 */ /* 0x000fe200087fe4ff */
[----:B------:R-:W-:Y:S01]  /*17f0*/  IMAD.IADD R4, R4, 0x1, -R11 ;  /* 0x0000000104047824 */ /* 0x000fe200078e0a0b */
[----:B------:R-:W-:Y:S01]  /*1800*/  IADD3 R22, P1, R14, UR12, RZ ;  /* 0x0000000c0e167c10 */ /* 0x000fe2000ff3e0ff */
[----:B------:R-:W-:Y:S01]  /*1810*/  IMAD R11, R8, c[0x0][0x1a0], RZ ;  /* 0x00006800080b7a24 */ /* 0x000fe200078e02ff */
[----:B------:R2:W-:Y:S01]  /*1820*/  LDGSTS.E.BYPASS.LTC128B.128 [R175+0x800], [R14.64] ;  /* 0x008000000eaf7fae */ /* 0x0005e2000b901d4a */
[----:B------:R-:W-:Y:S01]  /*1830*/  IMAD.SHL.U32 R8, R16, 0x40, RZ ;  /* 0x0000004010087824 */ /* 0x000fe200078e00ff */
[----:B------:R-:W-:Y:S01]  /*1840*/  IADD3.X R23, R15, UR7, RZ, P1, !PT ;  /* 0x000000070f177c10 */ /* 0x000fe20008ffe4ff */
[----:B------:R-:W-:Y:S01]  /*1850*/  IMAD R3, R10, c[0x0][0x1a4], R11 ;  /* 0x000069000a037a24 */ /* 0x000fe200078e020b */
[----:B------:R-:W-:Y:S01]  /*1860*/  IADD3 R20, P1, R22, UR12, RZ ;  /* 0x0000000c16147c10 */ /* 0x000fe2000ff3e0ff */
[----:B------:R-:W-:Y:S01]  /*1870*/  IMAD.WIDE.U32 R10, R10, c[0x0][0x1a0], R30 ;  /* 0x000068000a0a7a25 */ /* 0x000fe200078e001e */
[----:B------:R-:W-:Y:S01]  /*1880*/  LOP3.LUT R17, R8, 0x1c0, RZ, 0xc0, !PT ;  /* 0x000001c008117812 */ /* 0x000fe200078ec0ff */
[----:B------:R3:W-:Y:S01]  /*1890*/  LDGSTS.E.BYPASS.LTC128B.128 [R175+0x1000], [R22.64] ;  /* 0x0100000016af7fae */ /* 0x0007e2000b901d4a */
[----:B------:R-:W-:Y:S01]  /*18a0*/  IADD3.X R21, R23, UR7, RZ, P1, !PT ;  /* 0x0000000717157c10 */ /* 0x000fe20008ffe4ff */
[----:B------:R-:W-:Y:S01]  /*18b0*/  ULDC.64 UR6, c[0x0][0x1a0] ;  /* 0x0000680000067ab9 */ /* 0x000fe20000000a00 */
[----:B-1----:R-:W-:Y:S01]  /*18c0*/  IADD3 R12, P0, R28, UR9, RZ ;  /* 0x000000091c0c7c10 */ /* 0x002fe2000ff1e0ff */
[----:B------:R-:W-:Y:S01]  /*18d0*/  USHF.L.U32 UR12, UR6, 0x5, URZ ;  /* 0x00000005060c7899 */ /* 0x000fe2000800063f */
[----:B------:R-:W-:Y:S01]  /*18e0*/  IMAD.IADD R171, R11, 0x1, R3 ;  /* 0x000000010bab7824 */ /* 0x000fe200078e0203 */
[----:B------:R1:W-:Y:S01]  /*18f0*/  LDGSTS.E.BYPASS.LTC128B.128 [R175+0x1800], [R20.64] ;  /* 0x0180000014af7fae */ /* 0x0003e2000b901d4a */
[----:B------:R-:W-:Y:S01]  /*1900*/  IADD3.X R13, R29, UR5, RZ, P0, !PT ;  /* 0x000000051d0d7c10 */ /* 0x000fe200087fe4ff */
[----:B------:R-:W-:Y:S01]  /*1910*/  USHF.L.U64.HI UR7, UR6, UR8, UR7 ;  /* 0x0000000806077299 */ /* 0x000fe20008010207 */
[----:B------:R-:W-:Y:S01]  /*1920*/  IMAD.SHL.U32 R3, R2, 0x8, RZ ;  /* 0x0000000802037824 */ /* 0x000fe200078e00ff */
[----:B------:R4:W-:Y:S01]  /*1930*/  LDGSTS.E.BYPASS.LTC128B.128 [R175+0x2000], [R172.64] ;  /* 0x02000000acaf7fae */ /* 0x0009e2000b901d4a */
[----:B------:R-:W-:-:S03]  /*1940*/  LOP3.LUT P1, RZ, R4, 0x2, RZ, 0xc0, !PT ;  /* 0x0000000204ff7812 */ /* 0x000fc6000782c0ff */
        /* <DEDUP_REMOVED lines=9> */
[----:B-1----:R-:W-:-:S03]  /*19e0*/  IADD3 R20, P0, R30, UR9, RZ ;  /* 0x000000091e147c10 */ /* 0x002fc6000ff1e0ff */
[----:B------:R1:W-:Y:S01]  /*19f0*/  LDGSTS.E.BYPASS.LTC128B.128 [R175+0x5000], [R30.64] ;  /* 0x050000001eaf7fae */ /* 0x0003e2000b901d4a */
[----:B------:R-:W-:Y:S02]  /*1a00*/  IADD3.X R21, R31, UR5, RZ, P0, !PT ;  /* 0x000000051f157c10 */ /* 0x000fe400087fe4ff */
[C---:B------:R-:W-:Y:S02]  /*1a10*/  LEA R170, P0, R10.reuse, c[0x0][0x170], 0x1 ;  /* 0x00005c000aaa7a11 */ /* 0x040fe400078008ff */
[----:B-----5:R-:W-:Y:S01]  /*1a20*/  LOP3.LUT R7, R17, 0x8, R0, 0xf8, !PT ;  /* 0x0000000811077812 */ /* 0x020fe200078ef800 */
[----:B------:R5:W-:Y:S01]  /*1a30*/  LDGSTS.E.BYPASS.LTC128B.128 [R175+0x5800], [R20.64] ;  /* 0x0580000014af7fae */ /* 0x000be2000b901d4a */
[----:B------:R-:W-:Y:S01]  /*1a40*/  LEA.HI.X R171, R10, c[0x0][0x174], R171, 0x1, P0 ;  /* 0x00005d000aab7a11 */ /* 0x000fe200000f0cab */
[----:B------:R-:W-:Y:S01]  /*1a50*/  IMAD.SHL.U32 R6, R4, 0x40, RZ ;  /* 0x0000004004067824 */ /* 0x000fe200078e00ff */
[----:B------:R-:W-:Y:S01]  /*1a60*/  IADD3 R10, P0, R170, UR12, RZ ;  /* 0x0000000caa0a7c10 */ /* 0x000fe2000ff1e0ff */
[----:B------:R-:W0:Y:S01]  /*1a70*/  LDGDEPBAR ;  /* 0x00000000000079af */ /* 0x000e220000000000 */
[----:B------:R-:W-:-:S02]  /*1a80*/  SHF.R.U32.HI R0, RZ, 0x3, R17 ;  /* 0x00000003ff007819 */ /* 0x000fc40000011611 */
[----:B------:R-:W-:Y:S02]  /*1a90*/  IADD3.X R11, R171, UR7, RZ, P0, !PT ;  /* 0x00000007ab0b7c10 */ /* 0x000fe400087fe4ff */
[----:B------:R-:W-:Y:S02]  /*1aa0*/  LOP3.LUT R7, R7, R0, RZ, 0x3c, !PT ;  /* 0x0000000007077212 */ /* 0x000fe400078e3cff */
[----:B------:R-:W-:-:S03]  /*1ab0*/  LOP3.LUT R6, R6, 0x1c0, RZ, 0xc0, !PT ;  /* 0x000001c006067812 */ /* 0x000fc600078ec0ff */
[----:B------:R-:W-:Y:S01]  /*1ac0*/  IMAD R2, R2, 0x200, R7 ;  /* 0x0000020002027824 */ /* 0x000fe200078e0207 */
[----:B------:R-:W-:Y:S01]  /*1ad0*/  LOP3.LUT R3, R6, 0x8, R3, 0xf8, !PT ;  /* 0x0000000806037812 */ /* 0x000fe200078ef803 */
[----:B------:R-:W-:Y:S01]  /*1ae0*/  IMAD.SHL.U32 R7, R9, 0x40, RZ ;  /* 0x0000004009077824 */ /* 0x000fe200078e00ff */
[----:B--2---:R-:W-:Y:S01]  /*1af0*/  IADD3 R14, P0, R10, UR12, RZ ;  /* 0x0000000c0a0e7c10 */ /* 0x004fe2000ff1e0ff */
[----:B------:R-:W-:Y:S01]  /*1b00*/  IMAD.SHL.U32 R81, R2, 0x2, RZ ;  /* 0x0000000202517824 */ /* 0x000fe200078e00ff */
[----:B------:R-:W-:Y:S02]  /*1b10*/  SHF.R.U32.HI R6, RZ, 0x3, R6 ;  /* 0x00000003ff067819 */ /* 0x000fe40000011606 */
[----:B------:R-:W-:Y:S02]  /*1b20*/  IADD3.X R15, R11, UR7, RZ, P0, !PT ;  /* 0x000000070b0f7c10 */ /* 0x000fe400087fe4ff */
[----:B------:R-:W-:Y:S02]  /*1b30*/  IADD3 R12, P0, R14, UR12, RZ ;  /* 0x0000000c0e0c7c10 */ /* 0x000fe4000ff1e0ff */
[----:B------:R-:W-:-:S02]  /*1b40*/  LOP3.LUT R7, R7, 0xfffffe00, RZ, 0xc0, !PT ;  /* 0xfffffe0007077812 */ /* 0x000fc400078ec0ff */
[----:B------:R-:W-:Y:S01]  /*1b50*/  IADD3.X R13, R15, UR7, RZ, P0, !PT ;  /* 0x000000070f0d7c10 */ /* 0x000fe200087fe4ff */
[----:B------:R-:W-:-:S04]  /*1b60*/  DEPBAR.LE SB0, 0x0 ;  /* 0x000080000000791a */ /* 0x000fc80000000000 */
[----:B------:R-:W-:Y:S01]  /*1b70*/  BAR.SYNC.DEFER_BLOCKING 0x0 ;  /* 0x0000000000007b1d */ /* 0x000fe20000010000 */
[----:B-----5:R-:W-:Y:S02]  /*1b80*/  IADD3 R20, P0, R12, UR12, RZ ;  /* 0x0000000c0c147c10 */ /* 0x020fe4000ff1e0ff */
[----:B------:R-:W-:Y:S01]  /*1b90*/  LOP3.LUT R6, R3, R6, RZ, 0x3c, !PT ;  /* 0x0000000603067212 */ /* 0x000fe200078e3cff */
[----:B------:R-:W-:Y:S01]  /*1ba0*/  IMAD R3, R80, 0x400, R7 ;  /* 0x0000040050037824 */ /* 0x000fe200078e0207 */
[----:B------:R-:W-:Y:S02]  /*1bb0*/  IADD3.X R21, R13, UR7, RZ, P0, !PT ;  /* 0x000000070d157c10 */ /* 0x000fe400087fe4ff */
[----:B---3--:R-:W-:Y:S01]  /*1bc0*/  IADD3 R18, P0, R20, UR12, RZ ;  /* 0x0000000c14127c10 */ /* 0x008fe2000ff1e0ff */
[----:B------:R-:W-:Y:S01]  /*1bd0*/  IMAD.IADD R168, R3, 0x1, R6 ;  /* 0x0000000103a87824 */ /* 0x000fe200078e0206 */
[----:B------:R-:W-:Y:S01]  /*1be0*/  LEA R167, R2, 0x2000, 0x1 ;  /* 0x0000200002a77811 */ /* 0x000fe200078e08ff */
[----:B------:R-:W-:Y:S01]  /*1bf0*/  IMAD.MOV.U32 R3, RZ, RZ, 0x20 ;  /* 0x00000020ff037424 */ /* 0x000fe200078e00ff */
[----:B------:R-:W-:Y:S01]  /*1c00*/  IADD3.X R19, R21, UR7, RZ, P0, !PT ;  /* 0x0000000715137c10 */ /* 0x000fe200087fe4ff */
[----:B------:R-:W-:Y:S01]  /*1c10*/  IMAD.SHL.U32 R168, R168, 0x2, RZ ;  /* 0x00000002a8a87824 */ /* 0x000fe200078e00ff */
[----:B------:R-:W-:-:S02]  /*1c20*/  IADD3 R163, R167, 0x40, RZ ;  /* 0x00000040a7a37810 */ /* 0x000fc40007ffe0ff */
[----:B------:R-:W-:Y:S01]  /*1c30*/  LOP3.LUT R161, R6, R7, RZ, 0xfc, !PT ;  /* 0x0000000706a17212 */ /* 0x000fe200078efcff */
        /* <DEDUP_REMOVED lines=11> */
[----:B------:R-:W-:-:S03]  /*1cf0*/  IADD3 R8, P0, R10, UR12, RZ ;  /* 0x0000000c0a087c10 */ /* 0x000fc6000ff1e0ff */
[----:B------:R2:W-:Y:S01]  /*1d00*/  LDGSTS.E.BYPASS.LTC128B.128 [R175+0x9000], [R10.64] ;  /* 0x090000000aaf7fae */ /* 0x0005e2000b901d4a */
        /* <DEDUP_REMOVED lines=9> */
[----:B------:R-:W3:Y:S01]  /*1da0*/  LDSM.16.M88.4 R56, [R81+0x2000] ;  /* 0x002000005138783b */ /* 0x000ee20000000200 */
[----:B------:R-:W-:Y:S02]  /*1db0*/  IMAD.IADD R166, R168, 0x1, R3 ;  /* 0x00000001a8a67824 */ /* 0x000fe400078e0203 */
[----:B------:R-:W-:Y:S01]  /*1dc0*/  IMAD.MOV.U32 R4, RZ, RZ, 0x40 ;  /* 0x00000040ff047424 */ /* 0x000fe200078e00ff */
[----:B------:R-:W4:Y:S04]  /*1dd0*/  LDSM.16.M88.4 R44, [R81+0x2800] ;  /* 0x00280000512c783b */ /* 0x000f280000000200 */
[----:B-----5:R-:W-:Y:S01]  /*1de0*/  LDSM.16.M88.4 R20, [R166] ;  /* 0x00000000a614783b */ /* 0x020fe20000000200 */
[----:B------:R-:W-:-:S02]  /*1df0*/  SEL R4, R4, 0xffffffc0, !P1 ;  /* 0xffffffc004047807 */ /* 0x000fc40004800000 */
[----:B------:R-:W-:Y:S01]  /*1e00*/  @P0 IADD3 R163, R167, -0x40, RZ ;  /* 0xffffffc0a7a30810 */ /* 0x000fe20007ffe0ff */
[----:B------:R-:W-:Y:S02]  /*1e10*/  LDSM.16.M88.4 R32, [R165+0x800] ;  /* 0x00080000a520783b */ /* 0x000fe40000000200 */
[----:B------:R-:W-:Y:S01]  /*1e20*/  IMAD.IADD R164, R168, 0x1, R4 ;  /* 0x00000001a8a47824 */ /* 0x000fe200078e0204 */
[C---:B------:R-:W-:Y:S01]  /*1e30*/  IADD3 R157, R163.reuse, 0x800, RZ ;  /* 0x00000800a39d7810 */ /* 0x040fe20007ffe0ff */
[----:B------:R-:W-:Y:S01]  /*1e40*/  LDSM.16.M88.4 R64, [R163] ;  /* 0x00000000a340783b */ /* 0x000fe20000000200 */
[----:B------:R-:W-:Y:S01]  /*1e50*/  IMAD.IADD R100, R0, 0x1, R163 ;  /* 0x0000000100647824 */ /* 0x000fe200078e02a3 */
[----:B------:R-:W-:Y:S01]  /*1e60*/  IADD3 R156, R163, 0x1000, RZ ;  /* 0x00001000a39c7810 */ /* 0x000fe20007ffe0ff */
[----:B------:R-:W-:Y:S01]  /*1e70*/  IMAD.IADD R162, R3, 0x1, R164 ;  /* 0x0000000103a27824 */ /* 0x000fe200078e02a4 */
[----:B--2---:R-:W2:Y:S01]  /*1e80*/  LDSM.16.M88.4 R8, [R165] ;  /* 0x00000000a508783b */ /* 0x004ea20000000200 */
[----:B------:R-:W-:-:S02]  /*1e90*/  IADD3 R155, R163, 0x1800, RZ ;  /* 0x00001800a39b7810 */ /* 0x000fc40007ffe0ff */
[C---:B------:R-:W-:Y:S01]  /*1ea0*/  IADD3 R154, R163.reuse, 0x2000, RZ ;  /* 0x00002000a39a7810 */ /* 0x040fe20007ffe0ff */
[----:B-1----:R-:W1:Y:S01]  /*1eb0*/  LDSM.16.M88.4 R16, [R164] ;  /* 0x00000000a410783b */ /* 0x002e620000000200 */
[C---:B------:R-:W-:Y:S02]  /*1ec0*/  IADD3 R153, R163.reuse, 0x2800, RZ ;  /* 0x00002800a3997810 */ /* 0x040fe40007ffe0ff */
[----:B------:R-:W-:Y:S01]  /*1ed0*/  IADD3 R152, R163, 0x3000, RZ ;  /* 0x00003000a3987810 */ /* 0x000fe20007ffe0ff */
[----:B------:R-:W-:Y:S04]  /*1ee0*/  LDSM.16.M88.4 R60, [R100] ;  /* 0x00000000643c783b */ /* 0x000fe80000000200 */
[----:B------:R-:W-:Y:S04]  /*1ef0*/  LDSM.16.M88.4 R52, [R163+0x800] ;  /* 0x00080000a334783b */ /* 0x000fe80000000200 */
[----:B------:R-:W-:Y:S01]  /*1f00*/  LDSM.16.M88.4 R28, [R81+0x3000] ;  /* 0x00300000511c783b */ /* 0x000fe20000000200 */
[C---:B---3--:R-:W-:Y:S03]  /*1f10*/  HMMA.16816.F32 R36, R12.reuse, R56, RZ ;  /* 0x000000380c24723c */ /* 0x048fe600000018ff */
[----:B------:R-:W-:Y:S04]  /*1f20*/  LDSM.16.M88.4 R48, [R165+0x1000] ;  /* 0x00100000a530783b */ /* 0x000fe80000000200 */
[----:B------:R-:W-:Y:S01]  /*1f30*/  LDSM.16.M88.4 R68, [R81+0x4800] ;  /* 0x004800005144783b */ /* 0x000fe20000000200 */
[C---:B------:R-:W-:Y:S03]  /*1f40*/  HMMA.16816.F32 R56, R12.reuse, R58, RZ ;  /* 0x0000003a0c38723c */ /* 0x040fe600000018ff */
[----:B------:R-:W0:Y:S05]  /*1f50*/  LDGDEPBAR ;  /* 0x00000000000079af */ /* 0x000e2a0000000000 */
[----:B----4-:R-:W-:Y:S08]  /*1f60*/  HMMA.16816.F32 R40, R12, R44, RZ ;  /* 0x0000002c0c28723c */ /* 0x010ff000000018ff */
[C---:B--2---:R-:W-:Y:S08]  /*1f70*/  HMMA.16816.F32 R36, R20.reuse, R8, R36 ;  /* 0x000000081424723c */ /* 0x044ff00000001824 */
[----:B------:R-:W-:Y:S01]  /*1f80*/  HMMA.16816.F32 R56, R20, R10, R56 ;  /* 0x0000000a1438723c */ /* 0x000fe20000001838 */
[----:B------:R-:W2:Y:S07]  /*1f90*/  LDSM.16.M88.4 R8, [R162] ;  /* 0x00000000a208783b */ /* 0x000eae0000000200 */
[----:B------:R-:W-:Y:S08]  /*1fa0*/  HMMA.16816.F32 R44, R12, R46, RZ ;  /* 0x0000002e0c2c723c */ /* 0x000ff000000018ff */
[----:B-1----:R-:W-:Y:S08]  /*1fb0*/  HMMA.16816.F32 R36, R16, R64, R36 ;  /* 0x000000401024723c */ /* 0x002ff00000001824 */
[C---:B------:R-:W-:Y:S08]  /*1fc0*/  HMMA.16816.F32 R40, R20.reuse, R32, R40 ;  /* 0x000000201428723c */ /* 0x040ff00000001828 */
[----:B------:R-:W-:Y:S01]  /*1fd0*/  HMMA.16816.F32 R44, R20, R34, R44 ;  /* 0x00000022142c723c */ /* 0x000fe2000000182c */
[----:B------:R-:W1:Y:S07]  /*1fe0*/  LDSM.16.M88.4 R32, [R81+0x3800] ;  /* 0x003800005120783b */ /* 0x000e6e0000000200 */
[----:B------:R-:W-:Y:S01]  /*1ff0*/  HMMA.16816.F32 R56, R16, R66, R56 ;  /* 0x000000421038723c */ /* 0x000fe20000001838 */
[----:B------:R-:W-:Y:S07]  /*2000*/  LDSM.16.M88.4 R64, [R100+0x800] ;  /* 0x000800006440783b */ /* 0x000fee0000000200 */
[----:B--2---:R-:W-:Y:S08]  /*2010*/  HMMA.16816.F32 R36, R8, R60, R36 ;  /* 0x0000003c0824723c */ /* 0x004ff00000001824 */
[C---:B------:R-:W-:Y:S08]  /*2020*/  HMMA.16816.F32 R40, R16.reuse, R52, R40 ;  /* 0x000000341028723c */ /* 0x040ff00000001828 */
[----:B------:R-:W-:Y:S01]  /*2030*/  HMMA.16816.F32 R44, R16, R54, R44 ;  /* 0x00000036102c723c */ /* 0x000fe2000000182c */
[----:B------:R-:W2:Y:S07]  /*2040*/  LDSM.16.M88.4 R52, [R165+0x1800] ;  /* 0x00180000a534783b */ /* 0x000eae0000000200 */
[----:B------:R-:W-:Y:S01]  /*2050*/  HMMA.16816.F32 R72, R12, R28, RZ ;  /* 0x0000001c0c48723c */ /* 0x000fe200000018ff */
[----:B------:R-:W-:-:S02]  /*2060*/  FMUL.FTZ R2, R36, c[0x0][0x2ec] ;  /* 0x0000bb0024027a20 */ /* 0x000fc40000410000 */
[----:B------:R-:W-:Y:S02]  /*2070*/  FMUL.FTZ R0, R37, c[0x0][0x2ec] ;  /* 0x0000bb0025007a20 */ /* 0x000fe40000410000 */
[----:B------:R-:W-:Y:S02]  /*2080*/  FMUL.FTZ R83, R38, c[0x0][0x2ec] ;  /* 0x0000bb0026537a20 */ /* 0x000fe40000410000 */
[----:B------:R-:W-:Y:S01]  /*2090*/  FMUL.FTZ R84, R39, c[0x0][0x2ec] ;  /* 0x0000bb0027547a20 */ /* 0x000fe20000410000 */
[----:B------:R-:W-:Y:S01]  /*20a0*/  HMMA.16816.F32 R28, R12, R30, RZ ;  /* 0x0000001e0c1c723c */ /* 0x000fe200000018ff */
[----:B------:R-:W3:Y:S07]  /*20b0*/  MUFU.TANH R2, R2 ;  /* 0x0000000200027308 */ /* 0x000eee0000002400 */
[----:B------:R-:W-:Y:S01]  /*20c0*/  HMMA.16816.F32 R56, R8, R62, R56 ;  /* 0x0000003e0838723c */ /* 0x000fe20000001838 */
[----:B------:R-:W4:Y:S01]  /*20d0*/  LDSM.16.M88.4 R60, [R163+0x1000] ;  /* 0x00100000a33c783b */ /* 0x000f220000000200 */
[----:B------:R-:W5:Y:S06]  /*20e0*/  MUFU.TANH R0, R0 ;  /* 0x0000000000007308 */ /* 0x000f6c0000002400 */
[C---:B-1----:R-:W-:Y:S02]  /*20f0*/  HMMA.16816.F32 R36, R12.reuse, R32, RZ ;  /* 0x000000200c24723c */ /* 0x042fe400000018ff */
[----:B------:R-:W1:Y:S06]  /*2100*/  MUFU.TANH R84, R84 ;  /* 0x0000005400547308 */ /* 0x000e6c0000002400 */
[----:B------:R-:W-:Y:S02]  /*2110*/  HMMA.16816.F32 R32, R12, R34, RZ ;  /* 0x000000220c20723c */ /* 0x000fe400000018ff */
[----:B------:R-:W-:Y:S06]  /*2120*/  MUFU.TANH R83, R83 ;  /* 0x0000005300537308 */ /* 0x000fec0000002400 */
[----:B------:R-:W-:Y:S01]  /*2130*/  HMMA.16816.F32 R72, R20, R48, R72 ;  /* 0x000000301448723c */ /* 0x000fe20000001848 */
[----:B------:R-:W-:-:S02]  /*2140*/  FMUL.FTZ R86, R56, c[0x0][0x2ec] ;  /* 0x0000bb0038567a20 */ /* 0x000fc40000410000 */
[----:B------:R-:W-:Y:S02]  /*2150*/  FMUL.FTZ R85, R57, c[0x0][0x2ec] ;  /* 0x0000bb0039557a20 */ /* 0x000fe40000410000 */
[----:B------:R-:W-:Y:S02]  /*2160*/  FMUL.FTZ R87, R58, c[0x0][0x2ec] ;  /* 0x0000bb003a577a20 */ /* 0x000fe40000410000 */
[----:B------:R-:W-:Y:S01]  /*2170*/  FMUL.FTZ R88, R59, c[0x0][0x2ec] ;  /* 0x0000bb003b587a20 */ /* 0x000fe20000410000 */
[C---:B------:R-:W-:Y:S01]  /*2180*/  HMMA.16816.F32 R28, R20.reuse, R50, R28 ;  /* 0x00000032141c723c */ /* 0x040fe2000000181c */
[----:B------:R-:W1:Y:S01]  /*2190*/  LDSM.16.M88.4 R48, [R100+0x1000] ;  /* 0x001000006430783b */ /* 0x000e620000000200 */
[----:B------:R-:W1:Y:S03]  /*21a0*/  MUFU.TANH R86, R86 ;  /* 0x0000005600567308 */ /* 0x000e660000002400 */
[----:B------:R-:W1:Y:S03]  /*21b0*/  LDSM.16.M88.4 R56, [R163+0x1800] ;  /* 0x00180000a338783b */ /* 0x000e660000000200 */
[C---:B--2---:R-:W-:Y:S02]  /*21c0*/  HMMA.16816.F32 R36, R20.reuse, R52, R36 ;  /* 0x000000341424723c */ /* 0x044fe40000001824 */
[----:B------:R-:W2:Y:S06]  /*21d0*/  MUFU.TANH R87, R87 ;  /* 0x0000005700577308 */ /* 0x000eac0000002400 */
[----:B------:R-:W-:Y:S01]  /*21e0*/  HMMA.16816.F32 R32, R20, R54, R32 ;  /* 0x000000361420723c */ /* 0x000fe20000001820 */
[----:B------:R-:W2:Y:S01]  /*21f0*/  LDSM.16.M88.4 R52, [R81+0x4000] ;  /* 0x004000005134783b */ /* 0x000ea20000000200 */
[----:B------:R-:W1:Y:S06]  /*2200*/  MUFU.TANH R88, R88 ;  /* 0x0000005800587308 */ /* 0x000e6c0000002400 */
[----:B----4-:R-:W-:Y:S02]  /*2210*/  HMMA.16816.F32 R72, R16, R60, R72 ;  /* 0x0000003c1048723c */ /* 0x010fe40000001848 */
[----:B------:R-:W-:Y:S06]  /*2220*/  MUFU.TANH R85, R85 ;  /* 0x0000005500557308 */ /* 0x000fec0000002400 */
[C---:B------:R-:W-:Y:S08]  /*2230*/  HMMA.16816.F32 R40, R8.reuse, R64, R40 ;  /* 0x000000400828723c */ /* 0x040ff00000001828 */
[----:B------:R-:W-:Y:S01]  /*2240*/  HMMA.16816.F32 R44, R8, R66, R44 ;  /* 0x00000042082c723c */ /* 0x000fe2000000182c */
[----:B------:R-:W4:Y:S07]  /*2250*/  LDSM.16.M88.4 R64, [R165+0x2000] ;  /* 0x00200000a540783b */ /* 0x000f2e0000000200 */
[----:B------:R-:W-:Y:S01]  /*2260*/  HMMA.16816.F32 R28, R16, R62, R28 ;  /* 0x0000003e101c723c */ /* 0x000fe2000000181c */
[----:B------:R-:W-:Y:S07]  /*2270*/  LDSM.16.M88.4 R60, [R165+0x2800] ;  /* 0x00280000a53c783b */ /* 0x000fee0000000200 */
[----:B-1----:R-:W-:Y:S01]  /*2280*/  HMMA.16816.F32 R72, R8, R48, R72 ;  /* 0x000000300848723c */ /* 0x002fe20000001848 */
[----:B------:R-:W-:-:S02]  /*2290*/  FMUL.FTZ R40, R40, c[0x0][0x2ec] ;  /* 0x0000bb0028287a20 */ /* 0x000fc40000410000 */
[----:B------:R-:W-:Y:S02]  /*22a0*/  FMUL.FTZ R41, R41, c[0x0][0x2ec] ;  /* 0x0000bb0029297a20 */ /* 0x000fe40000410000 */
[----:B------:R-:W-:Y:S01]  /*22b0*/  FMUL.FTZ R42, R42, c[0x0][0x2ec] ;  /* 0x0000bb002a2a7a20 */ /* 0x000fe20000410000 */
[----:B------:R-:W1:Y:S01]  /*22c0*/  MUFU.TANH R90, R40 ;  /* 0x00000028005a7308 */ /* 0x000e620000002400 */
[----:B------:R-:W-:Y:S01]  /*22d0*/  FMUL.FTZ R91, R43, c[0x0][0x2ec] ;  /* 0x0000bb002b5b7a20 */ /* 0x000fe20000410000 */
[C---:B------:R-:W-:Y:S01]  /*22e0*/  HMMA.16816.F32 R36, R16.reuse, R56, R36 ;  /* 0x000000381024723c */ /* 0x040fe20000001824 */
[----:B------:R-:W-:Y:S02]  /*22f0*/  FMUL.FTZ R44, R44, c[0x0][0x2ec] ;  /* 0x0000bb002c2c7a20 */ /* 0x000fe40000410000 */
[----:B------:R-:W-:Y:S02]  /*2300*/  FMUL.FTZ R45, R45, c[0x0][0x2ec] ;  /* 0x0000bb002d2d7a20 */ /* 0x000fe40000410000 */
[----:B------:R-:W-:Y:S01]  /*2310*/  FMUL.FTZ R46, R46, c[0x0][0x2ec] ;  /* 0x0000bb002e2e7a20 */ /* 0x000fe20000410000 */
[----:B------:R-:W-:Y:S01]  /*2320*/  MUFU.TANH R89, R41 ;  /* 0x0000002900597308 */ /* 0x000fe20000002400 */
[----:B------:R-:W-:Y:S01]  /*2330*/  FMUL.FTZ R47, R47, c[0x0][0x2ec] ;  /* 0x0000bb002f2f7a20 */ /* 0x000fe20000410000 */
[----:B------:R-:W-:Y:S06]  /*2340*/  HMMA.16816.F32 R32, R16, R58, R32 ;  /* 0x0000003a1020723c */ /* 0x000fec0000001820 */
[----:B------:R1:W1:Y:S02]  /*2350*/  MUFU.TANH R92, R42 ;  /* 0x0000002a005c7308 */ /* 0x0002640000002400 */
[----:B--2---:R-:W-:Y:S01]  /*2360*/  HMMA.16816.F32 R56, R12, R52, RZ ;  /* 0x000000340c38723c */ /* 0x004fe200000018ff */
[----:B------:R-:W-:-:S02]  /*2370*/  FMUL.FTZ R72, R72, c[0x0][0x2ec] ;  /* 0x0000bb0048487a20 */ /* 0x000fc40000410000 */
[----:B------:R-:W-:Y:S02]  /*2380*/  FMUL.FTZ R73, R73, c[0x0][0x2ec] ;  /* 0x0000bb0049497a20 */ /* 0x000fe40000410000 */
[----:B------:R-:W-:Y:S01]  /*2390*/  FMUL.FTZ R101, R74, c[0x0][0x2ec] ;  /* 0x0000bb004a657a20 */ /* 0x000fe20000410000 */
[----:B------:R-:W-:Y:S01]  /*23a0*/  MUFU.TANH R97, R72 ;  /* 0x0000004800617308 */ /* 0x000fe20000002400 */
[----:B------:R-:W-:Y:S01]  /*23b0*/  FMUL.FTZ R99, R75, c[0x0][0x2ec] ;  /* 0x0000bb004b637a20 */ /* 0x000fe20000410000 */
[----:B------:R-:W-:Y:S01]  /*23c0*/  HMMA.16816.F32 R28, R8, R50, R28 ;  /* 0x00000032081c723c */ /* 0x000fe2000000181c */
[----:B-1----:R-:W1:Y:S05]  /*23d0*/  LDSM.16.M88.4 R40, [R100+0x1800] ;  /* 0x001800006428783b */ /* 0x002e6a0000000200 */
[----:B------:R4:W-:Y:S02]  /*23e0*/  MUFU.TANH R98, R73 ;  /* 0x0000004900627308 */ /* 0x0009e40000002400 */
[C---:B------:R-:W-:Y:S06]  /*23f0*/  HMMA.16816.F32 R52, R12.reuse, R54, RZ ;  /* 0x000000360c34723c */ /* 0x040fec00000018ff */
[----:B------:R-:W-:Y:S02]  /*2400*/  MUFU.TANH R93, R44 ;  /* 0x0000002c005d7308 */ /* 0x000fe40000002400 */
[----:B------:R-:W-:Y:S06]  /*2410*/  HMMA.16816.F32 R48, R12, R68, RZ ;  /* 0x000000440c30723c */ /* 0x000fec00000018ff */
[----:B------:R-:W-:Y:S02]  /*2420*/  MUFU.TANH R94, R45 ;  /* 0x0000002d005e7308 */ /* 0x000fe40000002400 */
[----:B----4-:R-:W-:Y:S01]  /*2430*/  HMMA.16816.F32 R72, R20, R64, R56 ;  /* 0x000000401448723c */ /* 0x010fe20000001838 */
[----:B------:R-:W2:Y:S01]  /*2440*/  LDSM.16.M88.4 R56, [R81+0x5000] ;  /* 0x005000005138783b */ /* 0x000ea20000000200 */
[----:B------:R-:W-:-:S02]  /*2450*/  FMUL.FTZ R28, R28, c[0x0][0x2ec] ;  /* 0x0000bb001c1c7a20 */ /* 0x000fc40000410000 */
[----:B------:R-:W-:Y:S02]  /*2460*/  FMUL.FTZ R29, R29, c[0x0][0x2ec] ;  /* 0x0000bb001d1d7a20 */ /* 0x000fe40000410000 */
[----:B------:R-:W-:Y:S01]  /*2470*/  FMUL.FTZ R127, R30, c[0x0][0x2ec] ;  /* 0x0000bb001e7f7a20 */ /* 0x000fe20000410000 */
[----:B------:R-:W-:Y:S01]  /*2480*/  MUFU.TANH R95, R46 ;  /* 0x0000002e005f7308 */ /* 0x000fe20000002400 */
[----:B------:R-:W-:Y:S01]  /*2490*/  FMUL.FTZ R125, R31, c[0x0][0x2ec] ;  /* 0x0000bb001f7d7a20 */ /* 0x000fe20000410000 */
[----:B------:R-:W-:Y:S06]  /*24a0*/  HMMA.16816.F32 R68, R12, R70, RZ ;  /* 0x000000460c44723c */ /* 0x000fec00000018ff */
[----:B------:R4:W-:Y:S02]  /*24b0*/  MUFU.TANH R96, R47 ;  /* 0x0000002f00607308 */ /* 0x0009e40000002400 */
[----:B------:R-:W-:Y:S06]  /*24c0*/  HMMA.16816.F32 R52, R20, R66, R52 ;  /* 0x000000421434723c */ /* 0x000fec0000001834 */
[----:B------:R-:W-:Y:S02]  /*24d0*/  MUFU.TANH R103, R28 ;  /* 0x0000001c00677308 */ /* 0x000fe40000002400 */
[----:B-1----:R-:W-:Y:S01]  /*24e0*/  HMMA.16816.F32 R32, R8, R42, R32 ;  /* 0x0000002a0820723c */ /* 0x002fe20000001820 */
[----:B----4-:R-:W1:Y:S05]  /*24f0*/  LDSM.16.M88.4 R44, [R163+0x2000] ;  /* 0x00200000a32c783b */ /* 0x010e6a0000000200 */
[----:B------:R4:W-:Y:S02]  /*2500*/  MUFU.TANH R102, R29 ;  /* 0x0000001d00667308 */ /* 0x0009e40000002400 */
[----:B------:R-:W-:Y:S01]  /*2510*/  HMMA.16816.F32 R64, R20, R60, R48 ;  /* 0x0000003c1440723c */ /* 0x000fe20000001830 */
[----:B------:R-:W-:Y:S05]  /*2520*/  LDSM.16.M88.4 R48, [R100+0x2000] ;  /* 0x002000006430783b */ /* 0x000fea0000000200 */
[----:B------:R-:W1:Y:S02]  /*2530*/  MUFU.TANH R91, R91 ;  /* 0x0000005b005b7308 */ /* 0x000e640000002400 */
[----:B--2---:R-:W-:Y:S01]  /*2540*/  HMMA.16816.F32 R76, R12, R56, RZ ;  /* 0x000000380c4c723c */ /* 0x004fe200000018ff */
[----:B----4-:R-:W2:Y:S07]  /*2550*/  LDSM.16.M88.4 R28, [R165+0x3000] ;  /* 0x00300000a51c783b */ /* 0x010eae0000000200 */
[----:B------:R-:W-:Y:S01]  /*2560*/  HMMA.16816.F32 R36, R8, R40, R36 ;  /* 0x000000280824723c */ /* 0x000fe20000001824 */
[----:B------:R-:W-:Y:S01]  /*2570*/  FMUL.FTZ R32, R32, c[0x0][0x2ec] ;  /* 0x0000bb0020207a20 */ /* 0x000fe20000410000 */
[----:B------:R-:W4:Y:S01]  /*2580*/  MUFU.TANH R101, R101 ;  /* 0x0000006500657308 */ /* 0x000f220000002400 */
[----:B------:R-:W3:Y:S01]  /*2590*/  LDSM.16.M88.4 R40, [R163+0x2800] ;  /* 0x00280000a328783b */ /* 0x000ee20000000200 */
[----:B------:R-:W-:-:S02]  /*25a0*/  FMUL.FTZ R33, R33, c[0x0][0x2ec] ;  /* 0x0000bb0021217a20 */ /* 0x000fc40000410000 */
[----:B------:R-:W-:Y:S02]  /*25b0*/  FMUL.FTZ R107, R34, c[0x0][0x2ec] ;  /* 0x0000bb00226b7a20 */ /* 0x000fe40000410000 */
[----:B------:R-:W-:Y:S02]  /*25c0*/  HMMA.16816.F32 R68, R20, R62, R68 ;  /* 0x0000003e1444723c */ /* 0x000fe40000001844 */
[----:B------:R-:W-:Y:S05]  /*25d0*/  MUFU.TANH R106, R32 ;  /* 0x00000020006a7308 */ /* 0x000fea0000002400 */
[----:B------:R-:W-:Y:S01]  /*25e0*/  FMUL.FTZ R63, R35, c[0x0][0x2ec] ;  /* 0x0000bb00233f7a20 */ /* 0x000fe20000410000 */
[----:B------:R-:W-:Y:S02]  /*25f0*/  HMMA.16816.F32 R56, R12, R58, RZ ;  /* 0x0000003a0c38723c */ /* 0x000fe400000018ff */
[----:B------:R4:W-:Y:S06]  /*2600*/  MUFU.TANH R108, R33 ;  /* 0x00000021006c7308 */ /* 0x0009ec0000002400 */
[----:B-1----:R-:W-:Y:S01]  /*2610*/  HMMA.16816.F32 R72, R16, R44, R72 ;  /* 0x0000002c1048723c */ /* 0x002fe20000001848 */
[----:B------:R-:W-:Y:S01]  /*2620*/  FMUL.FTZ R36, R36, c[0x0][0x2ec] ;  /* 0x0000bb0024247a20 */ /* 0x000fe20000410000 */
[----:B------:R-:W1:Y:S01]  /*2630*/  MUFU.TANH R99, R99 ;  /* 0x0000006300637308 */ /* 0x000e620000002400 */
[----:B------:R-:W-:-:S02]  /*2640*/  FMUL.FTZ R37, R37, c[0x0][0x2ec] ;  /* 0x0000bb0025257a20 */ /* 0x000fc40000410000 */
[----:B------:R-:W-:Y:S02]  /*2650*/  FMUL.FTZ R38, R38, c[0x0][0x2ec] ;  /* 0x0000bb0026267a20 */ /* 0x000fe40000410000 */
[----:B------:R-:W-:Y:S01]  /*2660*/  IADD3 R44, R24, -0x1, RZ ;  /* 0xffffffff182c7810 */ /* 0x000fe20007ffe0ff */
[----:B------:R-:W-:Y:S01]  /*2670*/  HMMA.16816.F32 R52, R16, R46, R52 ;  /* 0x0000002e1034723c */ /* 0x000fe20000001834 */
[----:B------:R-:W-:Y:S01]  /*2680*/  FMUL.FTZ R105, R39, c[0x0][0x2ec] ;  /* 0x0000bb0027697a20 */ /* 0x000fe20000410000 */
[----:B----4-:R-:W4:Y:S01]  /*2690*/  LDSM.16.M88.4 R32, [R81+0x5800] ;  /* 0x005800005120783b */ /* 0x010f220000000200 */
[----:B------:R-:W-:Y:S01]  /*26a0*/  MUFU.TANH R60, R36 ;  /* 0x00000024003c7308 */ /* 0x000fe20000002400 */
[----:B------:R-:W-:-:S04]  /*26b0*/  ISETP.GT.AND P0, PT, R44, R169, PT ;  /* 0x000000a92c00720c */ /* 0x000fc80003f04270 */
[----:B--2---:R-:W-:Y:S03]  /*26c0*/  HMMA.16816.F32 R76, R20, R28, R76 ;  /* 0x0000001c144c723c */ /* 0x004fe6000000184c */
[----:B------:R-:W-:Y:S04]  /*26d0*/  MUFU.TANH R61, R37 ;  /* 0x00000025003d7308 */ /* 0x000fe80000002400 */
[----:B------:R-:W-:Y:S01]  /*26e0*/  LOP3.LUT R28, R82, 0xffffffe0, RZ, 0xc0, !PT ;  /* 0xffffffe0521c7812 */ /* 0x000fe200078ec0ff */
[----:B------:R-:W-:Y:S03]  /*26f0*/  HMMA.16816.F32 R72, R8, R48, R72 ;  /* 0x000000300848723c */ /* 0x000fe60000001848 */
[----:B------:R2:W-:Y:S01]  /*2700*/  MUFU.TANH R104, R38 ;  /* 0x0000002600687308 */ /* 0x0005e20000002400 */
[----:B------:R-:W-:-:S04]  /*2710*/  IMAD.IADD R28, R25, 0x1, -R28 ;  /* 0x00000001191c7824 */ /* 0x000fc800078e0a1c */
[----:B------:R-:W-:Y:S01]  /*2720*/  HMMA.16816.F32 R52, R8, R50, R52 ;  /* 0x000000320834723c */ /* 0x000fe20000001834 */
[----:B------:R-:W-:Y:S01]  /*2730*/  SHF.R.S32.HI R29, RZ, 0x1f, R28 ;  /* 0x0000001fff1d7819 */ /* 0x000fe2000001141c */
[----:B------:R-:W1:Y:S01]  /*2740*/  LDSM.16.M88.4 R48, [R165+0x3800] ;  /* 0x00380000a530783b */ /* 0x000e620000000200 */
[----:B------:R-:W1:Y:S02]  /*2750*/  MUFU.TANH R127, R127 ;  /* 0x0000007f007f7308 */ /* 0x000e640000002400 */
[----:B------:R-:W-:Y:S01]  /*2760*/  LEA.HI R29, R29, R28, RZ, 0x2 ;  /* 0x0000001c1d1d7211 */ /* 0x000fe200078f10ff */
[----:B------:R-:W-:Y:S02]  /*2770*/  IMAD.SHL.U32 R28, R25, 0x2, RZ ;  /* 0x00000002191c7824 */ /* 0x000fe400078e00ff */
[----:B---3--:R-:W-:Y:S01]  /*2780*/  HMMA.16816.F32 R64, R16, R40, R64 ;  /* 0x000000281040723c */ /* 0x008fe20000001840 */
[----:B------:R-:W-:Y:S01]  /*2790*/  SHF.R.S32.HI R178, RZ, 0x2, R29 ;  /* 0x00000002ffb27819 */ /* 0x000fe2000001141d */
[----:B------:R-:W-:Y:S01]  /*27a0*/  IMAD.SHL.U32 R25, R44, 0x80, RZ ;  /* 0x000000802c197824 */ /* 0x000fe200078e00ff */
[----:B--2---:R-:W2:Y:S01]  /*27b0*/  LDSM.16.M88.4 R36, [R100+0x2800] ;  /* 0x002800006424783b */ /* 0x004ea20000000200 */
[----:B------:R-:W3:Y:S01]  /*27c0*/  MUFU.TANH R125, R125 ;  /* 0x0000007d007d7308 */ /* 0x000ee20000002400 */
[----:B------:R-:W-:-:S02]  /*27d0*/  IADD3 R27, R27, 0x1, R178 ;  /* 0x000000011b1b7810 */ /* 0x000fc40007ffe0b2 */
[----:B------:R-:W-:Y:S01]  /*27e0*/  SHF.R.S32.HI R41, RZ, 0x1f, R82 ;  /* 0x0000001fff297819 */ /* 0x000fe20000011452 */
[----:B------:R-:W-:Y:S01]  /*27f0*/  HMMA.16816.F32 R68, R16, R42, R68 ;  /* 0x0000002a1044723c */ /* 0x000fe20000001844 */
[----:B------:R-:W-:Y:S01]  /*2800*/  IADD3 R27, R26, -c[0x0][0x214], R27 ;  /* 0x800085001a1b7a10 */ /* 0x000fe20007ffe01b */
[----:B------:R-:W-:Y:S01]  /*2810*/  FMUL.FTZ R72, R72, c[0x0][0x2ec] ;  /* 0x0000bb0048487a20 */ /* 0x000fe20000410000 */
[----:B------:R-:W-:Y:S01]  /*2820*/  LEA.HI R40, R41, R80, RZ, 0x2 ;  /* 0x0000005029287211 */ /* 0x000fe200078f10ff */
[----:B------:R-:W-:Y:S01]  /*2830*/  FMUL.FTZ R74, R74, c[0x0][0x2ec] ;  /* 0x0000bb004a4a7a20 */ /* 0x000fe20000410000 */
[----:B------:R-:W-:Y:S01]  /*2840*/  IADD3 R27, R27, c[0x0][0x2e8], RZ ;  /* 0x0000ba001b1b7a10 */ /* 0x000fe20007ffe0ff */
[----:B------:R1:W-:Y:S01]  /*2850*/  MUFU.TANH R109, R72 ;  /* 0x00000048006d7308 */ /* 0x0003e20000002400 */
[----:B------:R-:W-:Y:S01]  /*2860*/  LOP3.LUT R133, R25, 0x6, R28, 0xf8, !PT ;  /* 0x0000000619857812 */ /* 0x000fe200078ef81c */
[----:B----4-:R-:W-:Y:S01]  /*2870*/  HMMA.16816.F32 R44, R12, R32, RZ ;  /* 0x000000200c2c723c */ /* 0x010fe200000018ff */
[----:B------:R-:W-:Y:S01]  /*2880*/  IADD3 R29, R27, 0x8, RZ ;  /* 0x000000081b1d7810 */ /* 0x000fe20007ffe0ff */
[----:B------:R-:W-:Y:S01]  /*2890*/  FMUL.FTZ R73, R73, c[0x0][0x2ec] ;  /* 0x0000bb0049497a20 */ /* 0x000fe20000410000 */
[----:B------:R-:W-:Y:S01]  /*28a0*/  LOP3.LUT R179, R40, 0xfffffffc, RZ, 0xc0, !PT ;  /* 0xfffffffc28b37812 */ /* 0x000fe200078ec0ff */
[----:B------:R-:W-:Y:S01]  /*28b0*/  FMUL.FTZ R75, R75, c[0x0][0x2ec] ;  /* 0x0000bb004b4b7a20 */ /* 0x000fe20000410000 */
[----:B------:R-:W4:Y:S01]  /*28c0*/  LDSM.16.M88.4 R40, [R163+0x3000] ;  /* 0x00300000a328783b */ /* 0x000f220000000200 */
[-C--:B------:R-:W-:Y:S01]  /*28d0*/  IMNMX R82, R27, R26.reuse, PT ;  /* 0x0000001a1b527217 */ /* 0x080fe20003800200 */
[----:B------:R5:W-:Y:S01]  /*28e0*/  MUFU.TANH R115, R74 ;  /* 0x0000004a00737308 */ /* 0x000be20000002400 */
[----:B------:R-:W-:Y:S01]  /*28f0*/  LOP3.LUT R28, R133, 0x1, RZ, 0xfc, !PT ;  /* 0x00000001851c7812 */ /* 0x000fe200078efcff */
[----:B------:R-:W-:Y:S01]  /*2900*/  HMMA.16816.F32 R56, R20, R30, R56 ;  /* 0x0000001e1438723c */ /* 0x000fe20000001838 */
[----:B------:R-:W-:Y:S01]  /*2910*/  IMNMX R27, R29, R26, PT ;  /* 0x0000001a1d1b7217 */ /* 0x000fe20003800200 */
[----:B------:R-:W-:Y:S01]  /*2920*/  IMAD.IADD R179, R80, 0x1, -R179 ;  /* 0x0000000150b37824 */ /* 0x000fe200078e0ab3 */
[CC--:B------:R-:W-:Y:S01]  /*2930*/  ISETP.GE.AND P1, PT, R28.reuse, R82.reuse, PT ;  /* 0x000000521c00720c */ /* 0x0c0fe20003f26270 */
[----:B------:R-:W-:Y:S01]  /*2940*/  FMUL.FTZ R55, R55, c[0x0][0x2ec] ;  /* 0x0000bb0037377a20 */ /* 0x000fe20000410000 */
[-C--:B------:R-:W-:Y:S01]  /*2950*/  ISETP.GE.AND P5, PT, R28, R27.reuse, PT ;  /* 0x0000001b1c00720c */ /* 0x080fe20003fa6270 */
[----:B------:R2:W-:Y:S01]  /*2960*/  MUFU.TANH R116, R73 ;  /* 0x0000004900747308 */ /* 0x0005e20000002400 */
[----:B------:R-:W3:Y:S01]  /*2970*/  LDSM.16.M88.4 R28, [R163+0x3800] ;  /* 0x00380000a31c783b */ /* 0x000ee20000000200 */
[----:B------:R-:W-:Y:S01]  /*2980*/  HMMA.16816.F32 R12, R12, R34, RZ ;  /* 0x000000220c0c723c */ /* 0x000fe200000018ff */
[----:B------:R-:W-:Y:S01]  /*2990*/  LOP3.LUT R26, R133, 0x8, RZ, 0xfc, !PT ;  /* 0x00000008851a7812 */ /* 0x000fe200078efcff */
[----:B------:R-:W-:Y:S01]  /*29a0*/  FMUL.FTZ R53, R53, c[0x0][0x2ec] ;  /* 0x0000bb0035357a20 */ /* 0x000fe20000410000 */
[----:B------:R-:W3:Y:S01]  /*29b0*/  LDSM.16.M88.4 R32, [R100+0x3000] ;  /* 0x003000006420783b */ /* 0x000ee20000000200 */
[-C--:B------:R-:W-:Y:S01]  /*29c0*/  ISETP.GE.AND P3, PT, R133, R82.reuse, PT ;  /* 0x000000528500720c */ /* 0x080fe20003f66270 */
[----:B------:R-:W-:Y:S01]  /*29d0*/  FMUL.FTZ R52, R52, c[0x0][0x2ec] ;  /* 0x0000bb0034347a20 */ /* 0x000fe20000410000 */
[C---:B------:R-:W-:Y:S01]  /*29e0*/  ISETP.GE.AND P4, PT, R26.reuse, R82, PT ;  /* 0x000000521a00720c */ /* 0x040fe20003f86270 */
[----:B------:R-:W3:Y:S01]  /*29f0*/  MUFU.TANH R105, R105 ;  /* 0x0000006900697308 */ /* 0x000ee20000002400 */
[----:B-1----:R-:W-:Y:S01]  /*2a00*/  HMMA.16816.F32 R44, R20, R48, R44 ;  /* 0x00000030142c723c */ /* 0x002fe2000000182c */
[----:B------:R-:W-:Y:S01]  /*2a10*/  ISETP.GE.AND P2, PT, R26, R27, PT ;  /* 0x0000001b1a00720c */ /* 0x000fe20003f46270 */
[----:B------:R-:W-:Y:S01]  /*2a20*/  FMUL.FTZ R54, R54, c[0x0][0x2ec] ;  /* 0x0000bb0036367a20 */ /* 0x000fe20000410000 */
[----:B------:R-:W-:-:S02]  /*2a30*/  FSEL R72, R2, -INF , !P3 ;  /* 0xff80000002487808 */ /* 0x000fc40005800000 */
[----:B-----5:R-:W-:Y:S02]  /*2a40*/  FSEL R74, R0, -INF , !P1 ;  /* 0xff800000004a7808 */ /* 0x020fe40004800000 */
[C---:B------:R-:W-:Y:S01]  /*2a50*/  LOP3.LUT R26, R133.reuse, 0x9, RZ, 0xfc, !PT ;  /* 0x00000009851a7812 */ /* 0x040fe200078efcff */
[C---:B--2---:R-:W-:Y:S01]  /*2a60*/  HMMA.16816.F32 R64, R8.reuse, R36, R64 ;  /* 0x000000240840723c */ /* 0x044fe20000001840 */
[CC--:B------:R-:W-:Y:S01]  /*2a70*/  ISETP.GE.AND P3, PT, R133.reuse, R27.reuse, PT ;  /* 0x0000001b8500720c */ /* 0x0c0fe20003f66270 */
[----:B------:R1:W-:Y:S01]  /*2a80*/  MUFU.TANH R123, R75 ;  /* 0x0000004b007b7308 */ /* 0x0003e20000002400 */
[----:B------:R-:W-:Y:S02]  /*2a90*/  LOP3.LUT R0, R133, 0x10, RZ, 0xfc, !PT ;  /* 0x0000001085007812 */ /* 0x000fe400078efcff */
[----:B------:R-:W-:Y:S02]  /*2aa0*/  FSEL R84, R84, -INF , !P5 ;  /* 0xff80000054547808 */ /* 0x000fe40006800000 */
[----:B------:R-:W-:Y:S01]  /*2ab0*/  FSEL R86, R86, -INF , !P4 ;  /* 0xff80000056567808 */ /* 0x000fe20006000000 */
[----:B------:R-:W-:Y:S01]  /*2ac0*/  HMMA.16816.F32 R68, R8, R38, R68 ;  /* 0x000000260844723c */ /* 0x000fe20000001844 */
[----:B------:R-:W2:Y:S01]  /*2ad0*/  LDSM.16.M88.4 R36, [R100+0x3800] ;  /* 0x003800006424783b */ /* 0x000ea20000000200 */
[----:B------:R-:W-:Y:S01]  /*2ae0*/  FSEL R129, R83, -INF , !P3 ;  /* 0xff80000053817808 */ /* 0x000fe20005800000 */
[----:B------:R5:W-:Y:S01]  /*2af0*/  MUFU.TANH R119, R55 ;  /* 0x0000003700777308 */ /* 0x000be20000002400 */
[----:B------:R-:W-:Y:S01]  /*2b00*/  ISETP.GE.AND P1, PT, R26, R27, PT ;  /* 0x0000001b1a00720c */ /* 0x000fe20003f26270 */
[----:B------:R-:W-:-:S04]  /*2b10*/  DEPBAR.LE SB0, 0x0 ;  /* 0x000080000000791a */ /* 0x000fc80000000000 */
[----:B------:R-:W-:Y:S01]  /*2b20*/  HMMA.16816.F32 R12, R20, R50, R12 ;  /* 0x00000032140c723c */ /* 0x000fe2000000180c */
[CC--:B------:R-:W-:Y:S01]  /*2b30*/  ISETP.GE.AND P5, PT, R0.reuse, R82.reuse, PT ;  /* 0x000000520000720c */ /* 0x0c0fe20003fa6270 */
[----:B------:R-:W1:Y:S01]  /*2b40*/  MUFU.TANH R107, R107 ;  /* 0x0000006b006b7308 */ /* 0x000e620000002400 */
[-C--:B------:R-:W-:Y:S02]  /*2b50*/  ISETP.GE.AND P4, PT, R0, R27.reuse, PT ;  /* 0x0000001b0000720c */ /* 0x080fe40003f86270 */
[-C--:B------:R-:W-:Y:S02]  /*2b60*/  ISETP.GE.AND P3, PT, R26, R82.reuse, PT ;  /* 0x000000521a00720c */ /* 0x080fe40003f66270 */
[C---:B------:R-:W-:Y:S01]  /*2b70*/  LOP3.LUT R2, R133.reuse, 0x11, RZ, 0xfc, !PT ;  /* 0x0000001185027812 */ /* 0x040fe200078efcff */
[C---:B----4-:R-:W-:Y:S01]  /*2b80*/  HMMA.16816.F32 R76, R16.reuse, R40, R76 ;  /* 0x00000028104c723c */ /* 0x050fe2000000184c */
[----:B------:R-:W-:Y:S01]  /*2b90*/  LOP3.LUT R0, R133, 0x18, RZ, 0xfc, !PT ;  /* 0x0000001885007812 */ /* 0x000fe200078efcff */
[----:B------:R-:W4:Y:S01]  /*2ba0*/  MUFU.TANH R63, R63 ;  /* 0x0000003f003f7308 */ /* 0x000f220000002400 */
[----:B------:R-:W-:Y:S01]  /*2bb0*/  FSEL R87, R87, -INF , !P2 ;  /* 0xff80000057577808 */ /* 0x000fe20005000000 */
[----:B------:R-:W-:Y:S01]  /*2bc0*/  FMUL.FTZ R66, R66, c[0x0][0x2ec] ;  /* 0x0000bb0042427a20 */ /* 0x000fe20000410000 */
[----:B------:R-:W-:Y:S01]  /*2bd0*/  FSEL R131, R88, -INF , !P1 ;  /* 0xff80000058837808 */ /* 0x000fe20004800000 */
[----:B------:R-:W-:Y:S01]  /*2be0*/  FMUL.FTZ R67, R67, c[0x0][0x2ec] ;  /* 0x0000bb0043437a20 */ /* 0x000fe20000410000 */
[----:B------:R-:W-:Y:S01]  /*2bf0*/  FSEL R90, R90, -INF , !P5 ;  /* 0xff8000005a5a7808 */ /* 0x000fe20006800000 */
[C---:B------:R-:W-:Y:S01]  /*2c00*/  HMMA.16816.F32 R56, R16.reuse, R42, R56 ;  /* 0x0000002a1038723c */ /* 0x040fe20000001838 */
[-C--:B------:R-:W-:Y:S01]  /*2c10*/  ISETP.GE.AND P2, PT, R2, R82.reuse, PT ;  /* 0x000000520200720c */ /* 0x080fe20003f46270 */
[----:B------:R1:W-:Y:S01]  /*2c20*/  MUFU.TANH R110, R53 ;  /* 0x00000035006e7308 */ /* 0x0003e20000002400 */
[----:B------:R-:W-:Y:S01]  /*2c30*/  FSEL R40, R85, -INF , !P3 ;  /* 0xff80000055287808 */ /* 0x000fe20005800000 */
[----:B------:R-:W-:Y:S01]  /*2c40*/  FMUL.FTZ R64, R64, c[0x0][0x2ec] ;  /* 0x0000bb0040407a20 */ /* 0x000fe20000410000 */
[CC--:B------:R-:W-:Y:S01]  /*2c50*/  ISETP.GE.AND P1, PT, R0.reuse, R82.reuse, PT ;  /* 0x000000520000720c */ /* 0x0c0fe20003f26270 */
[----:B------:R-:W-:Y:S01]  /*2c60*/  FMUL.FTZ R65, R65, c[0x0][0x2ec] ;  /* 0x0000bb0041417a20 */ /* 0x000fe20000410000 */
[-C--:B------:R-:W-:Y:S01]  /*2c70*/  ISETP.GE.AND P5, PT, R0, R27.reuse, PT ;  /* 0x0000001b0000720c */ /* 0x080fe20003fa6270 */
[C---:B---3--:R-:W-:Y:S01]  /*2c80*/  HMMA.16816.F32 R44, R16.reuse, R28, R44 ;  /* 0x0000001c102c723c */ /* 0x048fe2000000182c */
[-C--:B------:R-:W-:Y:S01]  /*2c90*/  ISETP.GE.AND P3, PT, R2, R27.reuse, PT ;  /* 0x0000001b0200720c */ /* 0x080fe20003f66270 */
[----:B------:R-:W3:Y:S01]  /*2ca0*/  MUFU.TANH R118, R52 ;  /* 0x0000003400767308 */ /* 0x000ee20000002400 */
[C---:B------:R-:W-:Y:S01]  /*2cb0*/  LOP3.LUT R0, R133.reuse, 0x19, RZ, 0xfc, !PT ;  /* 0x0000001985007812 */ /* 0x040fe200078efcff */
[----:B------:R-:W-:Y:S01]  /*2cc0*/  FMUL.FTZ R68, R68, c[0x0][0x2ec] ;  /* 0x0000bb0044447a20 */ /* 0x000fe20000410000 */
[----:B------:R-:W-:Y:S01]  /*2cd0*/  LOP3.LUT R2, R133, 0x20, RZ, 0xfc, !PT ;  /* 0x0000002085027812 */ /* 0x000fe200078efcff */
[----:B------:R-:W-:Y:S01]  /*2ce0*/  FMUL.FTZ R69, R69, c[0x0][0x2ec] ;  /* 0x0000bb0045457a20 */ /* 0x000fe20000410000 */
[----:B------:R-:W-:Y:S01]  /*2cf0*/  FSEL R83, R92, -INF , !P4 ;  /* 0xff8000005c537808 */ /* 0x000fe20006000000 */
[----:B------:R-:W-:Y:S01]  /*2d00*/  HMMA.16816.F32 R12, R16, R30, R12 ;  /* 0x0000001e100c723c */ /* 0x000fe2000000180c */
[----:B------:R-:W-:Y:S01]  /*2d10*/  FSEL R132, R89, -INF , !P2 ;  /* 0xff80000059847808 */ /* 0x000fe20005000000 */
[----:B------:R-:W-:Y:S01]  /*2d20*/  MUFU.TANH R117, R66 ;  /* 0x0000004200757308 */ /* 0x000fe20000002400 */
[----:B------:R-:W-:Y:S01]  /*2d30*/  ISETP.GE.AND P4, PT, R0, R82, PT ;  /* 0x000000520000720c */ /* 0x000fe20003f86270 */
[----:B------:R-:W-:Y:S01]  /*2d40*/  FMUL.FTZ R70, R70, c[0x0][0x2ec] ;  /* 0x0000bb0046467a20 */ /* 0x000fe20000410000 */
[----:B------:R-:W-:-:S02]  /*2d50*/  ISETP.GE.AND P2, PT, R0, R27, PT ;  /* 0x0000001b0000720c */ /* 0x000fc40003f46270 */
[----:B------:R-:W-:Y:S01]  /*2d60*/  FSEL R81, R91, -INF , !P3 ;  /* 0xff8000005b517808 */ /* 0x000fe20005800000 */
[C---:B------:R-:W-:Y:S01]  /*2d70*/  HMMA.16816.F32 R76, R8.reuse, R32, R76 ;  /* 0x00000020084c723c */ /* 0x040fe2000000184c */
[----:B------:R-:W-:Y:S01]  /*2d80*/  FSEL R88, R93, -INF , !P1 ;  /* 0xff8000005d587808 */ /* 0x000fe20004800000 */
[----:B------:R-:W-:Y:S01]  /*2d90*/  MUFU.TANH R113, R67 ;  /* 0x0000004300717308 */ /* 0x000fe20000002400 */
[C---:B------:R-:W-:Y:S02]  /*2da0*/  LOP3.LUT R0, R133.reuse, 0x21, RZ, 0xfc, !PT ;  /* 0x0000002185007812 */ /* 0x040fe400078efcff */
[C---:B------:R-:W-:Y:S02]  /*2db0*/  ISETP.GE.AND P3, PT, R2.reuse, R82, PT ;  /* 0x000000520200720c */ /* 0x040fe40003f66270 */
[----:B------:R-:W-:Y:S01]  /*2dc0*/  ISETP.GE.AND P1, PT, R2, R27, PT ;  /* 0x0000001b0200720c */ /* 0x000fe20003f26270 */
[----:B------:R-:W-:Y:S01]  /*2dd0*/  HMMA.16816.F32 R56, R8, R34, R56 ;  /* 0x000000220838723c */ /* 0x000fe20000001838 */
[----:B------:R-:W-:Y:S01]  /*2de0*/  LOP3.LUT R2, R133, 0x28, RZ, 0xfc, !PT ;  /* 0x0000002885027812 */ /* 0x000fe200078efcff */
[----:B------:R-:W-:Y:S01]  /*2df0*/  MUFU.TANH R126, R64 ;  /* 0x00000040007e7308 */ /* 0x000fe20000002400 */
[----:B------:R-:W-:-:S02]  /*2e00*/  FSEL R73, R95, -INF , !P5 ;  /* 0xff8000005f497808 */ /* 0x000fc40006800000 */
[----:B------:R-:W-:Y:S02]  /*2e10*/  FSEL R80, R94, -INF , !P4 ;  /* 0xff8000005e507808 */ /* 0x000fe40006000000 */
[CC--:B------:R-:W-:Y:S01]  /*2e20*/  ISETP.GE.AND P5, PT, R0.reuse, R82.reuse, PT ;  /* 0x000000520000720c */ /* 0x0c0fe20003fa6270 */
[C---:B--2---:R-:W-:Y:S01]  /*2e30*/  HMMA.16816.F32 R44, R8.reuse, R36, R44 ;  /* 0x00000024082c723c */ /* 0x044fe2000000182c */
[-C--:B------:R-:W-:Y:S01]  /*2e40*/  ISETP.GE.AND P4, PT, R0, R27.reuse, PT ;  /* 0x0000001b0000720c */ /* 0x080fe20003f86270 */
[----:B------:R-:W2:Y:S01]  /*2e50*/  MUFU.TANH R121, R54 ;  /* 0x0000003600797308 */ /* 0x000ea20000002400 */
[----:B-1----:R-:W-:Y:S02]  /*2e60*/  FSEL R75, R96, -INF , !P2 ;  /* 0xff800000604b7808 */ /* 0x002fe40005000000 */
[----:B------:R-:W-:Y:S02]  /*2e70*/  FSEL R130, R97, -INF , !P3 ;  /* 0xff80000061827808 */ /* 0x000fe40005800000 */
[----:B------:R-:W-:Y:S01]  /*2e80*/  LOP3.LUT R0, R133, 0x29, RZ, 0xfc, !PT ;  /* 0x0000002985007812 */ /* 0x000fe200078efcff */
[----:B------:R-:W-:Y:S01]  /*2e90*/  HMMA.16816.F32 R8, R8, R38, R12 ;  /* 0x000000260808723c */ /* 0x000fe2000000180c */
[CC--:B------:R-:W-:Y:S01]  /*2ea0*/  ISETP.GE.AND P2, PT, R2.reuse, R82.reuse, PT ;  /* 0x000000520200720c */ /* 0x0c0fe20003f46270 */
[----:B------:R1:W1:Y:S01]  /*2eb0*/  MUFU.TANH R124, R65 ;  /* 0x00000041007c7308 */ /* 0x0002620000002400 */
[-C--:B------:R-:W-:Y:S01]  /*2ec0*/  ISETP.GE.AND P3, PT, R2, R27.reuse, PT ;  /* 0x0000001b0200720c */ /* 0x080fe20003f66270 */
[----:B------:R-:W-:Y:S01]  /*2ed0*/  FMUL.FTZ R77, R77, c[0x0][0x2ec] ;  /* 0x0000bb004d4d7a20 */ /* 0x000fe20000410000 */
[----:B------:R-:W-:Y:S01]  /*2ee0*/  LOP3.LUT R2, R133, 0x30, RZ, 0xfc, !PT ;  /* 0x0000003085027812 */ /* 0x000fe200078efcff */
[----:B------:R-:W-:Y:S01]  /*2ef0*/  FMUL.FTZ R78, R78, c[0x0][0x2ec] ;  /* 0x0000bb004e4e7a20 */ /* 0x000fe20000410000 */
[----:B-----5:R-:W-:Y:S01]  /*2f00*/  FSEL R55, R101, -INF , !P1 ;  /* 0xff80000065377808 */ /* 0x020fe20004800000 */
[----:B------:R-:W-:Y:S01]  /*2f10*/  FMUL.FTZ R58, R58, c[0x0][0x2ec] ;  /* 0x0000bb003a3a7a20 */ /* 0x000fe20000410000 */
[-C--:B------:R-:W-:Y:S01]  /*2f20*/  ISETP.GE.AND P1, PT, R0, R82.reuse, PT ;  /* 0x000000520000720c */ /* 0x080fe20003f26270 */
[----:B------:R-:W5:Y:S01]  /*2f30*/  MUFU.TANH R122, R68 ;  /* 0x00000044007a7308 */ /* 0x000f620000002400 */
[----:B------:R-:W-:Y:S01]  /*2f40*/  FSEL R26, R98, -INF , !P5 ;  /* 0xff800000621a7808 */ /* 0x000fe20006800000 */
[----:B------:R-:W-:Y:S01]  /*2f50*/  FMUL.FTZ R56, R56, c[0x0][0x2ec] ;  /* 0x0000bb0038387a20 */ /* 0x000fe20000410000 */
[----:B------:R-:W-:Y:S01]  /*2f60*/  FSEL R53, R99, -INF , !P4 ;  /* 0xff80000063357808 */ /* 0x000fe20006000000 */
[----:B------:R-:W-:Y:S01]  /*2f70*/  FMUL.FTZ R76, R76, c[0x0][0x2ec] ;  /* 0x0000bb004c4c7a20 */ /* 0x000fe20000410000 */
[----:B------:R-:W-:Y:S01]  /*2f80*/  FSEL R128, R103, -INF , !P2 ;  /* 0xff80000067807808 */ /* 0x000fe20005000000 */
[----:B------:R-:W-:Y:S01]  /*2f90*/  FMUL.FTZ R44, R44, c[0x0][0x2ec] ;  /* 0x0000bb002c2c7a20 */ /* 0x000fe20000410000 */
[-C--:B------:R-:W-:Y:S01]  /*2fa0*/  ISETP.GE.AND P5, PT, R0, R27.reuse, PT ;  /* 0x0000001b0000720c */ /* 0x080fe20003fa6270 */
[----:B------:R-:W-:Y:S01]  /*2fb0*/  FMUL.FTZ R0, R71, c[0x0][0x2ec] ;  /* 0x0000bb0047007a20 */ /* 0x000fe20000410000 */
[CC--:B------:R-:W-:Y:S01]  /*2fc0*/  ISETP.GE.AND P4, PT, R2.reuse, R82.reuse, PT ;  /* 0x000000520200720c */ /* 0x0c0fe20003f86270 */
[----:B-1----:R-:W-:Y:S01]  /*2fd0*/  FMUL.FTZ R65, R79, c[0x0][0x2ec] ;  /* 0x0000bb004f417a20 */ /* 0x002fe20000410000 */
[-C--:B------:R-:W-:Y:S01]  /*2fe0*/  ISETP.GE.AND P2, PT, R2, R27.reuse, PT ;  /* 0x0000001b0200720c */ /* 0x080fe20003f46270 */
[----:B------:R-:W1:Y:S01]  /*2ff0*/  MUFU.TANH R120, R69 ;  /* 0x0000004500787308 */ /* 0x000e620000002400 */
[C---:B------:R-:W-:Y:S01]  /*3000*/  LOP3.LUT R28, R133.reuse, 0x31, RZ, 0xfc, !PT ;  /* 0x00000031851c7812 */ /* 0x040fe200078efcff */
[----:B------:R-:W-:Y:S01]  /*3010*/  FMUL.FTZ R54, R8, c[0x0][0x2ec] ;  /* 0x0000bb0008367a20 */ /* 0x000fe20000410000 */
[----:B------:R-:W-:Y:S01]  /*3020*/  LOP3.LUT R2, R133, 0x38, RZ, 0xfc, !PT ;  /* 0x0000003885027812 */ /* 0x000fe200078efcff */
[----:B------:R-:W-:Y:S01]  /*3030*/  FMUL.FTZ R59, R59, c[0x0][0x2ec] ;  /* 0x0000bb003b3b7a20 */ /* 0x000fe20000410000 */
[----:B------:R-:W-:Y:S01]  /*3040*/  FSEL R127, R127, -INF , !P3 ;  /* 0xff8000007f7f7808 */ /* 0x000fe20005800000 */
[----:B------:R-:W-:Y:S01]  /*3050*/  FMUL.FTZ R41, R46, c[0x0][0x2ec] ;  /* 0x0000bb002e297a20 */ /* 0x000fe20000410000 */
[----:B------:R-:W-:Y:S01]  /*3060*/  FSEL R52, R102, -INF , !P1 ;  /* 0xff80000066347808 */ /* 0x000fe20004800000 */
[----:B------:R-:W1:Y:S01]  /*3070*/  MUFU.TANH R0, R0 ;  /* 0x0000000000007308 */ /* 0x000e620000002400 */
[CC--:B------:R-:W-:Y:S01]  /*3080*/  ISETP.GE.AND P3, PT, R28.reuse, R82.reuse, PT ;  /* 0x000000521c00720c */ /* 0x0c0fe20003f66270 */
[----:B------:R-:W-:Y:S01]  /*3090*/  FMUL.FTZ R57, R57, c[0x0][0x2ec] ;  /* 0x0000bb0039397a20 */ /* 0x000fe20000410000 */
[-C--:B------:R-:W-:Y:S01]  /*30a0*/  ISETP.GE.AND P1, PT, R28, R27.reuse, PT ;  /* 0x0000001b1c00720c */ /* 0x080fe20003f26270 */
        /* <DEDUP_REMOVED lines=9> */
[----:B------:R-:W-:-:S02]  /*3140*/  LOP3.LUT R28, R133, 0x39, RZ, 0xfc, !PT ;  /* 0x00000039851c7812 */ /* 0x000fc400078efcff */
[----:B------:R-:W-:Y:S01]  /*3150*/  LOP3.LUT R2, R133, 0x40, RZ, 0xfc, !PT ;  /* 0x0000004085027812 */ /* 0x000fe200078efcff */
[----:B------:R-:W-:Y:S01]  /*3160*/  MUFU.TANH R111, R70 ;  /* 0x00000046006f7308 */ /* 0x000fe20000002400 */
[----:B------:R-:W-:Y:S02]  /*3170*/  FSEL R103, R104, -INF , !P2 ;  /* 0xff80000068677808 */ /* 0x000fe40005000000 */
[----:B------:R-:W-:Y:S02]  /*3180*/  ISETP.GE.AND P2, PT, R28, R82, PT ;  /* 0x000000521c00720c */ /* 0x000fe40003f46270 */
[----:B------:R-:W-:Y:S02]  /*3190*/  FSEL R66, R61, -INF , !P3 ;  /* 0xff8000003d427808 */ /* 0x000fe40005800000 */
[----:B------:R-:W-:Y:S01]  /*31a0*/  FSEL R67, R105, -INF , !P1 ;  /* 0xff80000069437808 */ /* 0x000fe20004800000 */
[----:B------:R-:W-:Y:S01]  /*31b0*/  MUFU.TANH R112, R77 ;  /* 0x0000004d00707308 */ /* 0x000fe20000002400 */
[----:B------:R-:W-:-:S02]  /*31c0*/  FSEL R62, R106, -INF , !P5 ;  /* 0xff8000006a3e7808 */ /* 0x000fc40006800000 */
[-C--:B------:R-:W-:Y:S02]  /*31d0*/  ISETP.GE.AND P3, PT, R28, R27.reuse, PT ;  /* 0x0000001b1c00720c */ /* 0x080fe40003f66270 */
[C---:B------:R-:W-:Y:S02]  /*31e0*/  ISETP.GE.AND P1, PT, R2.reuse, R82, PT ;  /* 0x000000520200720c */ /* 0x040fe40003f26270 */
[----:B------:R-:W-:Y:S01]  /*31f0*/  ISETP.GE.AND P5, PT, R2, R27, PT ;  /* 0x0000001b0200720c */ /* 0x000fe20003fa6270 */
[----:B------:R-:W1:Y:S01]  /*3200*/  MUFU.TANH R106, R56 ;  /* 0x00000038006a7308 */ /* 0x000e620000002400 */
[C---:B------:R-:W-:Y:S02]  /*3210*/  LOP3.LUT R20, R133.reuse, 0x41, RZ, 0xfc, !PT ;  /* 0x0000004185147812 */ /* 0x040fe400078efcff */
[----:B------:R-:W-:Y:S02]  /*3220*/  LOP3.LUT R2, R133, 0x48, RZ, 0xfc, !PT ;  /* 0x0000004885027812 */ /* 0x000fe400078efcff */
[----:B------:R-:W-:-:S02]  /*3230*/  FSEL R64, R108, -INF , !P2 ;  /* 0xff8000006c407808 */ /* 0x000fc40005000000 */
[----:B------:R-:W-:Y:S01]  /*3240*/  FSEL R107, R107, -INF , !P4 ;  /* 0xff8000006b6b7808 */ /* 0x000fe20006000000 */
[----:B------:R-:W-:Y:S01]  /*3250*/  MUFU.TANH R101, R78 ;  /* 0x0000004e00657308 */ /* 0x000fe20000002400 */
[----:B----4-:R-:W-:Y:S02]  /*3260*/  FSEL R105, R63, -INF , !P3 ;  /* 0xff8000003f697808 */ /* 0x010fe40005800000 */
[----:B------:R-:W-:Y:S02]  /*3270*/  FSEL R108, R109, -INF , !P1 ;  /* 0xff8000006d6c7808 */ /* 0x000fe40004800000 */
[-C--:B------:R-:W-:Y:S02]  /*3280*/  ISETP.GE.AND P4, PT, R20, R82.reuse, PT ;  /* 0x000000521400720c */ /* 0x080fe40003f86270 */
[C---:B------:R-:W-:Y:S01]  /*3290*/  ISETP.GE.AND P3, PT, R2.reuse, R82, PT ;  /* 0x000000520200720c */ /* 0x040fe20003f66270 */
[----:B------:R-:W-:Y:S01]  /*32a0*/  MUFU.TANH R63, R58 ;  /* 0x0000003a003f7308 */ /* 0x000fe20000002400 */
[----:B------:R-:W-:-:S02]  /*32b0*/  ISETP.GE.AND P1, PT, R2, R27, PT ;  /* 0x0000001b0200720c */ /* 0x000fc40003f26270 */
[----:B------:R-:W-:Y:S02]  /*32c0*/  LOP3.LUT R2, R133, 0x49, RZ, 0xfc, !PT ;  /* 0x0000004985027812 */ /* 0x000fe400078efcff */
[----:B------:R-:W-:Y:S02]  /*32d0*/  FSEL R115, R115, -INF , !P5 ;  /* 0xff80000073737808 */ /* 0x000fe40006800000 */
[----:B------:R-:W-:Y:S01]  /*32e0*/  FSEL R116, R116, -INF , !P4 ;  /* 0xff80000074747808 */ /* 0x000fe20006000000 */
[----:B------:R-:W4:Y:S01]  /*32f0*/  MUFU.TANH R58, R44 ;  /* 0x0000002c003a7308 */ /* 0x000f220000002400 */
[-C--:B------:R-:W-:Y:S02]  /*3300*/  ISETP.GE.AND P2, PT, R20, R27.reuse, PT ;  /* 0x0000001b1400720c */ /* 0x080fe40003f46270 */
[C---:B------:R-:W-:Y:S02]  /*3310*/  ISETP.GE.AND P5, PT, R2.reuse, R82, PT ;  /* 0x000000520200720c */ /* 0x040fe40003fa6270 */
[----:B------:R-:W-:-:S02]  /*3320*/  ISETP.GE.AND P4, PT, R2, R27, PT ;  /* 0x0000001b0200720c */ /* 0x000fc40003f86270 */
[----:B------:R-:W-:Y:S01]  /*3330*/  LOP3.LUT R2, R133, 0x50, RZ, 0xfc, !PT ;  /* 0x0000005085027812 */ /* 0x000fe200078efcff */
[----:B------:R-:W1:Y:S01]  /*3340*/  MUFU.TANH R114, R76 ;  /* 0x0000004c00727308 */ /* 0x000e620000002400 */
[----:B------:R-:W-:Y:S02]  /*3350*/  FSEL R123, R123, -INF , !P2 ;  /* 0xff8000007b7b7808 */ /* 0x000fe40005000000 */
[----:B---3--:R-:W-:Y:S02]  /*3360*/  FSEL R118, R118, -INF , !P3 ;  /* 0xff80000076767808 */ /* 0x008fe40005800000 */
[C---:B------:R-:W-:Y:S02]  /*3370*/  ISETP.GE.AND P2, PT, R2.reuse, R82, PT ;  /* 0x000000520200720c */ /* 0x040fe40003f46270 */
[----:B------:R-:W-:Y:S01]  /*3380*/  ISETP.GE.AND P3, PT, R2, R27, PT ;  /* 0x0000001b0200720c */ /* 0x000fe20003f66270 */
[----:B------:R-:W3:Y:S01]  /*3390*/  MUFU.TANH R61, R59 ;  /* 0x0000003b003d7308 */ /* 0x000ee20000002400 */
[----:B------:R-:W-:-:S02]  /*33a0*/  LOP3.LUT R2, R133, 0x51, RZ, 0xfc, !PT ;  /* 0x0000005185027812 */ /* 0x000fc400078efcff */
[----:B--2---:R-:W-:Y:S02]  /*33b0*/  FSEL R121, R121, -INF , !P1 ;  /* 0xff80000079797808 */ /* 0x004fe40004800000 */
[----:B------:R-:W-:Y:S02]  /*33c0*/  FSEL R110, R110, -INF , !P5 ;  /* 0xff8000006e6e7808 */ /* 0x000fe40006800000 */
[C---:B------:R-:W-:Y:S01]  /*33d0*/  ISETP.GE.AND P1, PT, R2.reuse, R82, PT ;  /* 0x000000520200720c */ /* 0x040fe20003f26270 */
[----:B------:R-:W2:Y:S01]  /*33e0*/  MUFU.TANH R104, R57 ;  /* 0x0000003900687308 */ /* 0x000ea20000002400 */
[----:B------:R-:W-:Y:S02]  /*33f0*/  ISETP.GE.AND P5, PT, R2, R27, PT ;  /* 0x0000001b0200720c */ /* 0x000fe40003fa6270 */
[C---:B------:R-:W-:Y:S02]  /*3400*/  LOP3.LUT R16, R133.reuse, 0x58, RZ, 0xfc, !PT ;  /* 0x0000005885107812 */ /* 0x040fe400078efcff */
[----:B------:R-:W-:-:S02]  /*3410*/  LOP3.LUT R2, R133, 0x59, RZ, 0xfc, !PT ;  /* 0x0000005985027812 */ /* 0x000fc400078efcff */
[----:B------:R-:W-:Y:S01]  /*3420*/  FSEL R119, R119, -INF , !P4 ;  /* 0xff80000077777808 */ /* 0x000fe20006000000 */
[----:B------:R-:W-:Y:S01]  /*3430*/  MUFU.TANH R56, R45 ;  /* 0x0000002d00387308 */ /* 0x000fe20000002400 */
[----:B------:R-:W-:Y:S02]  /*3440*/  FSEL R117, R117, -INF , !P3 ;  /* 0xff80000075757808 */ /* 0x000fe40005800000 */
[----:B------:R-:W-:Y:S02]  /*3450*/  FSEL R124, R124, -INF , !P1 ;  /* 0xff8000007c7c7808 */ /* 0x000fe40004800000 */
[-C--:B------:R-:W-:Y:S02]  /*3460*/  ISETP.GE.AND P4, PT, R16, R82.reuse, PT ;  /* 0x000000521000720c */ /* 0x080fe40003f86270 */
[C---:B------:R-:W-:Y:S01]  /*3470*/  ISETP.GE.AND P3, PT, R2.reuse, R82, PT ;  /* 0x000000520200720c */ /* 0x040fe20003f66270 */
[----:B------:R-:W2:Y:S01]  /*3480*/  MUFU.TANH R41, R41 ;  /* 0x0000002900297308 */ /* 0x000ea20000002400 */
[----:B------:R-:W-:-:S02]  /*3490*/  ISETP.GE.AND P1, PT, R2, R27, PT ;  /* 0x0000001b0200720c */ /* 0x000fc40003f26270 */
[C---:B------:R-:W-:Y:S02]  /*34a0*/  LOP3.LUT R12, R133.reuse, 0x60, RZ, 0xfc, !PT ;  /* 0x00000060850c7812 */ /* 0x040fe400078efcff */
[----:B------:R-:W-:Y:S02]  /*34b0*/  LOP3.LUT R2, R133, 0x61, RZ, 0xfc, !PT ;  /* 0x0000006185027812 */ /* 0x000fe400078efcff */
[----:B------:R-:W-:Y:S01]  /*34c0*/  FSEL R113, R113, -INF , !P5 ;  /* 0xff80000071717808 */ /* 0x000fe20006800000 */
[----:B------:R-:W2:Y:S01]  /*34d0*/  MUFU.TANH R37, R37 ;  /* 0x0000002500257308 */ /* 0x000ea20000002400 */
[----:B-----5:R-:W-:Y:S02]  /*34e0*/  FSEL R122, R122, -INF , !P4 ;  /* 0xff8000007a7a7808 */ /* 0x020fe40006000000 */
[----:B-1----:R-:W-:Y:S02]  /*34f0*/  FSEL R120, R120, -INF , !P3 ;  /* 0xff80000078787808 */ /* 0x002fe40005800000 */
[----:B------:R-:W-:-:S02]  /*3500*/  ISETP.GE.AND P5, PT, R12, R82, PT ;  /* 0x000000520c00720c */ /* 0x000fc40003fa6270 */
[-C--:B------:R-:W-:Y:S01]  /*3510*/  ISETP.GE.AND P4, PT, R12, R27.reuse, PT ;  /* 0x0000001b0c00720c */ /* 0x080fe20003f86270 */
[----:B------:R-:W1:Y:S01]  /*3520*/  MUFU.TANH R54, R54 ;  /* 0x0000003600367308 */ /* 0x000e620000002400 */
[----:B------:R-:W-:Y:S02]  /*3530*/  ISETP.GE.AND P3, PT, R2, R27, PT ;  /* 0x0000001b0200720c */ /* 0x000fe40003f66270 */
[C---:B------:R-:W-:Y:S02]  /*3540*/  LOP3.LUT R12, R133.reuse, 0x68, RZ, 0xfc, !PT ;  /* 0x00000068850c7812 */ /* 0x040fe400078efcff */
[----:B------:R-:W-:Y:S02]  /*3550*/  LOP3.LUT R8, R133, 0x70, RZ, 0xfc, !PT ;  /* 0x0000007085087812 */ /* 0x000fe400078efcff */
[----:B------:R-:W-:Y:S01]  /*3560*/  FSEL R109, R0, -INF , !P1 ;  /* 0xff800000006d7808 */ /* 0x000fe20004800000 */
[----:B------:R-:W5:Y:S01]  /*3570*/  MUFU.TANH R46, R9 ;  /* 0x00000009002e7308 */ /* 0x000f620000002400 */
[----:B------:R-:W-:-:S02]  /*3580*/  FSEL R65, R65, -INF , !P3 ;  /* 0xff80000041417808 */ /* 0x000fc40005800000 */
[-C--:B------:R-:W-:Y:S02]  /*3590*/  ISETP.GE.AND P1, PT, R12, R82.reuse, PT ;  /* 0x000000520c00720c */ /* 0x080fe40003f26270 */
[----:B------:R-:W-:Y:S02]  /*35a0*/  ISETP.GE.AND P3, PT, R8, R82, PT ;  /* 0x000000520800720c */ /* 0x000fe40003f66270 */
[----:B------:R-:W-:Y:S01]  /*35b0*/  LOP3.LUT R0, R133, 0x71, RZ, 0xfc, !PT ;  /* 0x0000007185007812 */ /* 0x000fe200078efcff */
[----:B------:R-:W1:Y:S01]  /*35c0*/  MUFU.TANH R33, R10 ;  /* 0x0000000a00217308 */ /* 0x000e620000002400 */
[----:B------:R-:W-:Y:S01]  /*35d0*/  FSEL R126, R126, -INF , !P2 ;  /* 0xff8000007e7e7808 */ /* 0x000fe20005000000 */
[----:B------:R-:W-:Y:S01]  /*35e0*/  BAR.SYNC.DEFER_BLOCKING 0x0 ;  /* 0x0000000000007b1d */ /* 0x000fe20000010000 */
[----:B------:R-:W-:Y:S02]  /*35f0*/  ISETP.GE.AND P2, PT, R16, R27, PT ;  /* 0x0000001b1000720c */ /* 0x000fe40003f46270 */
[----:B------:R-:W-:-:S02]  /*3600*/  FSEL R106, R106, -INF , !P1 ;  /* 0xff8000006a6a7808 */ /* 0x000fc40004800000 */
[----:B----4-:R-:W-:Y:S02]  /*3610*/  FSEL R58, R58, -INF , !P3 ;  /* 0xff8000003a3a7808 */ /* 0x010fe40005800000 */
[CC--:B------:R-:W-:Y:S02]  /*3620*/  ISETP.GE.AND P1, PT, R0.reuse, R82.reuse, PT ;  /* 0x000000520000720c */ /* 0x0c0fe40003f26270 */
[----:B------:R-:W-:Y:S01]  /*3630*/  ISETP.GE.AND P3, PT, R0, R27, PT ;  /* 0x0000001b0000720c */ /* 0x000fe20003f66270 */
[----:B------:R-:W-:Y:S01]  /*3640*/  FMUL.FTZ R0, R11, c[0x0][0x2ec] ;  /* 0x0000bb000b007a20 */ /* 0x000fe20000410000 */
[----:B------:R-:W-:Y:S02]  /*3650*/  FSEL R111, R111, -INF , !P2 ;  /* 0xff8000006f6f7808 */ /* 0x000fe40005000000 */
[----:B------:R-:W-:Y:S02]  /*3660*/  ISETP.GE.AND P2, PT, R2, R82, PT ;  /* 0x000000520200720c */ /* 0x000fe40003f46270 */
[----:B------:R-:W-:Y:S01]  /*3670*/  LOP3.LUT R2, R133, 0x69, RZ, 0xfc, !PT ;  /* 0x0000006985027812 */ /* 0x000fe200078efcff */
[----:B------:R-:W4:Y:S01]  /*3680*/  MUFU.TANH R0, R0 ;  /* 0x0000000000007308 */ /* 0x000f220000002400 */
[----:B------:R-:W-:-:S02]  /*3690*/  FSEL R112, R112, -INF , !P2 ;  /* 0xff80000070707808 */ /* 0x000fc40005000000 */
[-C--:B------:R-:W-:Y:S02]  /*36a0*/  ISETP.GE.AND P2, PT, R2, R27.reuse, PT ;  /* 0x0000001b0200720c */ /* 0x080fe40003f46270 */
[----:B------:R-:W-:Y:S02]  /*36b0*/  FSEL R101, R101, -INF , !P4 ;  /* 0xff80000065657808 */ /* 0x000fe40006000000 */
[----:B------:R-:W-:Y:S02]  /*36c0*/  FSEL R114, R114, -INF , !P5 ;  /* 0xff80000072727808 */ /* 0x000fe40006800000 */
[----:B------:R-:W-:Y:S02]  /*36d0*/  ISETP.GE.AND P4, PT, R2, R82, PT ;  /* 0x000000520200720c */ /* 0x000fe40003f86270 */
[----:B---3--:R-:W-:Y:S02]  /*36e0*/  FSEL R61, R61, -INF , !P2 ;  /* 0xff8000003d3d7808 */ /* 0x008fe40005000000 */
[----:B------:R-:W-:-:S02]  /*36f0*/  ISETP.GE.AND P5, PT, R12, R27, PT ;  /* 0x0000001b0c00720c */ /* 0x000fc40003fa6270 */
[C---:B------:R-:W-:Y:S02]  /*3700*/  LOP3.LUT R2, R133.reuse, 0x78, RZ, 0xfc, !PT ;  /* 0x0000007885027812 */ /* 0x040fe400078efcff */
[----:B------:R-:W-:Y:S02]  /*3710*/  ISETP.GE.AND P2, PT, R8, R27, PT ;  /* 0x0000001b0800720c */ /* 0x000fe40003f46270 */
[----:B------:R-:W-:Y:S02]  /*3720*/  LOP3.LUT R133, R133, 0x79, RZ, 0xfc, !PT ;  /* 0x0000007985857812 */ /* 0x000fe400078efcff */
[----:B------:R-:W-:Y:S02]  /*3730*/  FSEL R63, R63, -INF , !P5 ;  /* 0xff8000003f3f7808 */ /* 0x000fe40006800000 */
[----:B--2---:R-:W-:Y:S02]  /*3740*/  FSEL R104, R104, -INF , !P4 ;  /* 0xff80000068687808 */ /* 0x004fe40006000000 */
[----:B------:R-:W-:-:S02]  /*3750*/  FSEL R41, R41, -INF , !P2 ;  /* 0xff80000029297808 */ /* 0x000fc40005000000 */
[----:B------:R-:W-:Y:S02]  /*3760*/  FSEL R56, R56, -INF , !P1 ;  /* 0xff80000038387808 */ /* 0x000fe40004800000 */
[CC--:B------:R-:W-:Y:S02]  /*3770*/  ISETP.GE.AND P5, PT, R2.reuse, R82.reuse, PT ;  /* 0x000000520200720c */ /* 0x0c0fe40003fa6270 */
[C---:B------:R-:W-:Y:S02]  /*3780*/  ISETP.GE.AND P4, PT, R133.reuse, R82, PT ;  /* 0x000000528500720c */ /* 0x040fe40003f86270 */
[-C--:B------:R-:W-:Y:S02]  /*3790*/  ISETP.GE.AND P2, PT, R2, R27.reuse, PT ;  /* 0x0000001b0200720c */ /* 0x080fe40003f46270 */
[----:B------:R-:W-:Y:S02]  /*37a0*/  ISETP.GE.AND P1, PT, R133, R27, PT ;  /* 0x0000001b8500720c */ /* 0x000fe40003f26270 */
[----:B------:R-:W-:-:S02]  /*37b0*/  IADD3 R102, R163, 0x3800, RZ ;  /* 0x00003800a3667810 */ /* 0x000fc40007ffe0ff */
[----:B------:R-:W-:Y:S02]  /*37c0*/  FSEL R37, R37, -INF , !P3 ;  /* 0xff80000025257808 */ /* 0x000fe40005800000 */
[----:B-1----:R-:W-:Y:S02]  /*37d0*/  FSEL R54, R54, -INF , !P5 ;  /* 0xff80000036367808 */ /* 0x002fe40006800000 */
[----:B-----5:R-:W-:Y:S02]  /*37e0*/  FSEL R46, R46, -INF , !P4 ;  /* 0xff8000002e2e7808 */ /* 0x020fe40006000000 */
[----:B------:R-:W-:Y:S02]  /*37f0*/  FSEL R33, R33, -INF , !P2 ;  /* 0xff80000021217808 */ /* 0x000fe40005000000 */
[----:B----4-:R-:W-:Y:S01]  /*3800*/  FSEL R27, R0, -INF , !P1 ;  /* 0xff800000001b7808 */ /* 0x010fe20004800000 */
[----:B------:R-:W-:Y:S05]  /*3810*/  @!P0 BRA `(.L_x_6153) ;  /* 0x0000059000008947 */ /* 0x000fea0003800000 */
[----:B------:R-:W-:Y:S05]  /*3820*/  @P6 BRA `(.L_x_6154) ;  /* 0x0000038000006947 */ /* 0x000fea0003800000 */
[----:B------:R-:W1:Y:S01]  /*3830*/  I2F.RP R0, R5 ;  /* 0x0000000500007306 */ /* 0x000e620000209400 */
[----:B------:R-:W-:-:S02]  /*3840*/  IADD3 R9, R25, -0x80, RZ ;  /* 0xffffff8019097810 */ /* 0x000fc40007ffe0ff */
[----:B------:R-:W-:Y:S02]  /*3850*/  IABS R7, R25 ;  /* 0x0000001900077213 */ /* 0x000fe40000000000 */
[----:B------:R-:W-:Y:S02]  /*3860*/  IABS R2, R9 ;  /* 0x0000000900027213 */ /* 0x000fe40000000000 */
        /* <DEDUP_REMOVED lines=51> */
[----:B------:R-:W-:Y:S05]  /*3ba0*/  BRA `(.L_x_6155) ;  /* 0x0000004000007947 */ /* 0x000fea0003800000 */
.L_x_6154:
[----:B------:R-:W-:-:S04]  /*3bb0*/  ULEA UR4, -UR4, URZ, 0x7 ;  /* 0x0000003f04047291 */ /* 0x000fc8000f8e393f */
[----:B------:R-:W-:Y:S02]  /*3bc0*/  USHF.R.S32.HI UR6, URZ, 0x1f, UR4 ;  /* 0x0000001f3f067899 */ /* 0x000fe40008011404 */
[----:B------:R-:W-:-:S04]  /*3bd0*/  MOV R6, UR4 ;  /* 0x0000000400067c02 */ /* 0x000fc80008000f00 */
[----:B------:R-:W-:Y:S02]  /*3be0*/  MOV R0, UR6 ;  /* 0x0000000600007c02 */ /* 0x000fe40008000f00 */
.L_x_6155:
        /* <DEDUP_REMOVED lines=28> */
.L_x_6153:
        /* <DEDUP_REMOVED lines=90> */
[--C-:B------:R-:W-:Y:S01]  /*4350*/  FFMA.FTZ R44, R84, c[0x0][0x23c], -R28.reuse ;  /* 0x00008f00542c7a23 */ /* 0x100fe2000001081c */
[----:B------:R-:W-:Y:S01]  /*4360*/  MUFU.EX2 R43, R43 ;  /* 0x0000002b002b7308 */ /* 0x000fe20000000800 */
[----:B------:R-:W-:Y:S02]  /*4370*/  FFMA.FTZ R45, R87, c[0x0][0x23c], -R28 ;  /* 0x00008f00572d7a23 */ /* 0x000fe4000001081c */
[----:B------:R-:W1:Y:S01]  /*4380*/  LDSM.16.MT88.4 R84, [R160+0x6000] ;  /* 0x00600000a054783b */ /* 0x000e620000004200 */
[----:B------:R-:W-:-:S02]  /*4390*/  FFMA.FTZ R42, R40, c[0x0][0x23c], -R51 ;  /* 0x00008f00282a7a23 */ /* 0x000fc40000010833 */
[--C-:B------:R-:W-:Y:S02]  /*43a0*/  FFMA.FTZ R47, R129, c[0x0][0x23c], -R28.reuse ;  /* 0x00008f00812f7a23 */ /* 0x100fe4000001081c */
[--C-:B------:R-:W-:Y:S01]  /*43b0*/  FFMA.FTZ R38, R131, c[0x0][0x23c], -R28.reuse ;  /* 0x00008f0083267a23 */ /* 0x100fe2000001081c */
[----:B------:R-:W-:Y:S01]  /*43c0*/  MUFU.EX2 R49, R49 ;  /* 0x0000003100317308 */ /* 0x000fe20000000800 */
[--C-:B------:R-:W-:Y:S02]  /*43d0*/  FFMA.FTZ R40, R90, c[0x0][0x23c], -R51.reuse ;  /* 0x00008f005a287a23 */ /* 0x100fe40000010833 */
[--C-:B------:R-:W-:Y:S02]  /*43e0*/  FFMA.FTZ R35, R132, c[0x0][0x23c], -R51.reuse ;  /* 0x00008f0084237a23 */ /* 0x100fe40000010833 */
[--C-:B------:R-:W-:Y:S02]  /*43f0*/  FFMA.FTZ R36, R88, c[0x0][0x23c], -R51.reuse ;  /* 0x00008f0058247a23 */ /* 0x100fe40000010833 */
[----:B------:R-:W-:Y:S01]  /*4400*/  FFMA.FTZ R31, R80, c[0x0][0x23c], -R51 ;  /* 0x00008f00501f7a23 */ /* 0x000fe20000010833 */
[----:B------:R-:W2:Y:S01]  /*4410*/  MUFU.EX2 R48, R48 ;  /* 0x0000003000307308 */ /* 0x000ea20000000800 */
[----:B------:R-:W-:-:S02]  /*4420*/  FFMA.FTZ R39, R83, c[0x0][0x23c], -R28 ;  /* 0x00008f0053277a23 */ /* 0x000fc4000001081c */
[--C-:B------:R-:W-:Y:S02]  /*4430*/  FFMA.FTZ R34, R81, c[0x0][0x23c], -R28.reuse ;  /* 0x00008f0051227a23 */ /* 0x100fe4000001081c */
[--C-:B------:R-:W-:Y:S02]  /*4440*/  FFMA.FTZ R32, R73, c[0x0][0x23c], -R28.reuse ;  /* 0x00008f0049207a23 */ /* 0x100fe4000001081c */
[--C-:B------:R-:W-:Y:S01]  /*4450*/  FFMA.FTZ R29, R75, c[0x0][0x23c], -R28.reuse ;  /* 0x00008f004b1d7a23 */ /* 0x100fe2000001081c */
[----:B------:R-:W3:Y:S01]  /*4460*/  MUFU.EX2 R42, R42 ;  /* 0x0000002a002a7308 */ /* 0x000ee20000000800 */
[--C-:B------:R-:W-:Y:S02]  /*4470*/  FFMA.FTZ R25, R26, c[0x0][0x23c], -R51.reuse ;  /* 0x00008f001a197a23 */ /* 0x100fe40000010833 */
[----:B------:R-:W-:Y:S02]  /*4480*/  FFMA.FTZ R3, R52, c[0x0][0x23c], -R51 ;  /* 0x00008f0034037a23 */ /* 0x000fe40000010833 */
[----:B------:R-:W-:-:S02]  /*4490*/  FFMA.FTZ R50, R55, c[0x0][0x23c], -R28 ;  /* 0x00008f0037327a23 */ /* 0x000fc4000001081c */
[--C-:B------:R-:W-:Y:S01]  /*44a0*/  FFMA.FTZ R30, R130, c[0x0][0x23c], -R51.reuse ;  /* 0x00008f00821e7a23 */ /* 0x100fe20000010833 */
[----:B------:R-:W-:Y:S01]  /*44b0*/  MUFU.EX2 R47, R47 ;  /* 0x0000002f002f7308 */ /* 0x000fe20000000800 */
[----:B--2---:R-:W-:Y:S01]  /*44c0*/  F2FP.PACK_AB R68, R48, R49 ;  /* 0x000000313044723e */ /* 0x004fe200000000ff */
[----:B------:R-:W-:Y:S02]  /*44d0*/  FFMA.FTZ R26, R128, c[0x0][0x23c], -R51 ;  /* 0x00008f00801a7a23 */ /* 0x000fe40000010833 */
[--C-:B------:R-:W-:Y:S02]  /*44e0*/  FFMA.FTZ R53, R53, c[0x0][0x23c], -R28.reuse ;  /* 0x00008f0035357a23 */ /* 0x100fe4000001081c */
[--C-:B------:R-:W-:Y:S02]  /*44f0*/  FFMA.FTZ R55, R127, c[0x0][0x23c], -R28.reuse ;  /* 0x00008f007f377a23 */ /* 0x100fe4000001081c */
        /* <DEDUP_REMOVED lines=20> */
[----:B---3--:R-:W-:Y:S01]  /*4640*/  F2FP.PACK_AB R71, R38, R45 ;  /* 0x0000002d2647723e */ /* 0x008fe200000000ff */
        /* <DEDUP_REMOVED lines=32> */
[----:B------:R-:W-:Y:S02]  /*4850*/  FFMA.FTZ R183, R46, c[0x0][0x23c], -R51 ;  /* 0x00008f002eb77a23 */ /* 0x000fe40000010833 */
[----:B------:R-:W-:Y:S01]  /*4860*/  FADD.FTZ R45, R45, R44 ;  /* 0x0000002c2d2d7221 */ /* 0x000fe20000010000 */
[----:B------:R-:W-:Y:S01]  /*4870*/  HMMA.16816.F32 R76, R68, R78, RZ ;  /* 0x0000004e444c723c */ /* 0x000fe200000018ff */
[--C-:B------:R-:W-:Y:S01]  /*4880*/  FFMA.FTZ R27, R27, c[0x0][0x23c], -R28.reuse ;  /* 0x00008f001b1b7a23 */ /* 0x100fe2000001081c */
[----:B------:R-:W3:Y:S01]  /*4890*/  MUFU.EX2 R29, R29 ;  /* 0x0000001d001d7308 */ /* 0x000ee20000000800 */
[----:B------:R-:W-:-:S05]  /*48a0*/  FFMA.FTZ R33, R33, c[0x0][0x23c], -R28 ;  /* 0x00008f0021217a23 */ /* 0x000fca000001081c */
        /* <DEDUP_REMOVED lines=231> */
.L_x_6160:
        /* <DEDUP_REMOVED lines=64> */
.L_x_6157:
        /* <DEDUP_REMOVED lines=24> */
[----:B------:R-:W-:Y:S01]  /*5ca0*/  ISETP.GT.AND P0, PT, R182, R169, PT ;  /* 0x000000a9b600720c */ /* 0x000fe20003f04270 */
        /* <DEDUP_REMOVED lines=301> */
.L_x_6159:
        /* <DEDUP_REMOVED lines=28> */
.L_x_6158:
        /* <DEDUP_REMOVED lines=442> */
.L_x_6156:
        /* <DEDUP_REMOVED lines=157> */
.L_x_6162:
[----:B--234-:R-:W-:Y:S05]  /*96b0*/  BSYNC B0 ;  /* 0x0000000000007941 */ /* 0x01cfea0003800000 */
.L_x_6161:
        /* <DEDUP_REMOVED lines=14> */
.L_x_6163:
        /* <DEDUP_REMOVED lines=14> */
.L_x_7807:


//--------------------- .text._ZN5flash24flash_fwd_splitkv_kernelI23Flash_fwd_kernel_traitsILi64ELi64ELi128ELi4ELb0ELb0EN7cutlass6half_tE19Flash_kernel_traitsILi64ELi64ELi128ELi4ES3_EELb1ELb0ELb0ELb0ELb1ELb0ELb0ELb0EEEvNS_16Flash_fwd_paramsE --------------------------
	.section	.text._ZN5flash24flash_fwd_splitkv_kernelI23Flash_fwd_kernel_traitsILi64ELi64ELi128ELi4ELb0ELb0EN7cutlass6half_tE19Flash_kernel_traitsILi64ELi64ELi128ELi4ES3_EELb1ELb0ELb0ELb0ELb1ELb0ELb0ELb0EEEvNS_16Flash_fwd_paramsE,"ax",@progbits
	.sectioninfo	@"SHI_REGISTERS=231"
	.align	128
        .global         _ZN5flash24flash_fwd_splitkv_kernelI23Flash_fwd_kernel_traitsILi64ELi64ELi128ELi4ELb0ELb0EN7cutlass6half_tE19Flash_kernel_traitsILi64ELi64ELi128ELi4ES3_EELb1ELb0ELb0ELb0ELb1ELb0ELb0ELb0EEEvNS_16Flash_fwd_paramsE
        .type           _ZN5flash24flash_fwd_splitkv_kernelI23Flash_fwd_kernel_traitsILi64ELi64ELi128ELi4ELb0ELb0EN7cutlass6half_tE19Flash_kernel_traitsILi64ELi64ELi128ELi4ES3_EELb1ELb0ELb0ELb0ELb1ELb0ELb0ELb0EEEvNS_16Flash_fwd_paramsE,@function
        .size           _ZN5flash24flash_fwd_splitkv_kernelI23Flash_fwd_kernel_traitsILi64ELi64ELi128ELi4ELb0ELb0EN7cutlass6half_tE19Flash_kernel_traitsILi64ELi64ELi128ELi4ES3_EELb1ELb0ELb0ELb0ELb1ELb0ELb0ELb0EEEvNS_16Flash_fwd_paramsE,(.L_x_7808 - _ZN5flash24flash_fwd_splitkv_kernelI23Flash_fwd_kernel_traitsILi64ELi64ELi128ELi4ELb0ELb0EN7cutlass6half_tE19Flash_kernel_traitsILi64ELi64ELi128ELi4ES3_EELb1ELb0ELb0ELb0ELb1ELb0ELb0ELb0EEEvNS_16Flash_fwd_paramsE)
        .other          _ZN5flash24flash_fwd_splitkv_kernelI23Flash_fwd_kernel_traitsILi64ELi64ELi128ELi4ELb0ELb0EN7cutlass6half_tE19Flash_kernel_traitsILi64ELi64ELi128ELi4ES3_EELb1ELb0ELb0ELb0ELb1ELb0ELb0ELb0EEEvNS_16Flash_fwd_paramsE,@"STO_CUDA_ENTRY STV_DEFAULT"
_ZN5flash24flash_fwd_splitkv_kernelI23Flash_fwd_kernel_traitsILi64ELi64ELi128ELi4ELb0ELb0EN7cutlass6half_tE19Flash_kernel_traitsILi64ELi64ELi128ELi4ES3_EELb1ELb0ELb0ELb0ELb1ELb0ELb0ELb0EEEvNS_16Flash_fwd_paramsE:
.text._ZN5flash24flash_fwd_splitkv_kernelI23Flash_fwd_kernel_traitsILi64ELi64ELi128ELi4ELb0ELb0EN7cutlass6half_tE19Flash_kernel_traitsILi64ELi64ELi128ELi4ES3_EELb1ELb0ELb0ELb0ELb1ELb0ELb0ELb0EEEvNS_16Flash_fwd_paramsE:
        /* <DEDUP_REMOVED lines=33> */
.L_x_6164:
[----:B-1-34-:R-:W-:Y:S02]  /*0210*/  MOV R6, c[0x0][0x218] ;  /* 0x0000860000067a02 */ /* 0x01afe40000000f00 */
.L_x_6165:
[----:B------:R-:W-:-:S04]  /*0220*/  ISETP.NE.U32.AND P2, PT, RZ, c[0x0][0x258], PT ;  /* 0x00009600ff007a0c */ /* 0x000fc80003f45070 */
[----:B------:R-:W-:-:S13]  /*0230*/  ISETP.NE.AND.EX P2, PT, RZ, c[0x0][0x25c], PT, P2 ;  /* 0x00009700ff007a0c */ /* 0x000fda0003f45320 */
[----:B------:R-:W-:-:S05]  /*0240*/  @P2 IMAD.WIDE R8, R3, R2, c[0x0][0x258] ;  /* 0x0000960003082625 */ /* 0x000fca00078e0202 */
        /* <DEDUP_REMOVED lines=36> */
[----:B------:R-:W-:Y:S01]  /*0490*/  SHF.R.S32.HI R2, RZ, 0x3, R2 ;  /* 0x00000003ff027819 */ /* 0x000fe20000011402 */
        /* <DEDUP_REMOVED lines=9> */
[----:B------:R-:W-:Y:S02]  /*0530*/  @!P0 IMAD R6, R3, c[0x0][0x1e4], R6 ;  /* 0x0000790003068a24 */ /* 0x000fe400078e0206 */
        /* <DEDUP_REMOVED lines=9> */
[----:B------:R-:W-:-:S03]  /*05d0*/  ISETP.GE.AND P0, PT, R2, R133, PT ;  /* 0x000000850200720c */ /* 0x000fc60003f06270 */
[----:B------:R-:W-:Y:S01]  /*05e0*/  IMAD.WIDE.U32 R26, R26, c[0x0][0x1f0], R4 ;  /* 0x00007c001a1a7a25 */ /* 0x000fe200078e0004 */
[----:B------:R-:W-:-:S03]  /*05f0*/  SHF.R.S32.HI R4, RZ, 0x1f, R2 ;  /* 0x0000001fff047819 */ /* 0x000fc60000011402 */
[----:B------:R-:W-:Y:S01]  /*0600*/  IMAD R5, R3, c[0x0][0x214], R136 ;  /* 0x0000850003057a24 */ /* 0x000fe200078e0288 */
[----:B------:R-:W-:-:S05]  /*0610*/  IADD3 R13, R27, R9, RZ ;  /* 0x000000091b0d7210 */ /* 0x000fca0007ffe0ff */
        /* <DEDUP_REMOVED lines=9> */
.L_x_6168:
[----:B------:R-:W-:Y:S05]  /*06b0*/  BSYNC B0 ;  /* 0x0000000000007941 */ /* 0x000fea0003800000 */
.L_x_6167:
[----:B-1----:R-:W-:Y:S01]  /*06c0*/  IADD3 R8, R2, 0x10, RZ ;  /* 0x0000001002087810 */ /* 0x002fe20007ffe0ff */
        /* <DEDUP_REMOVED lines=14> */
.L_x_6170:
[----:B------:R-:W-:Y:S05]  /*07b0*/  BSYNC B0 ;  /* 0x0000000000007941 */ /* 0x000fea0003800000 */
.L_x_6169:
        /* <DEDUP_REMOVED lines=15> */
.L_x_6172:
[----:B------:R-:W-:Y:S05]  /*08b0*/  BSYNC B0 ;  /* 0x0000000000007941 */ /* 0x000fea0003800000 */
.L_x_6171:
[----:B-1----:R-:W-:Y:S01]  /*08c0*/  IADD3 R10, R2, 0x30, RZ ;  /* 0x00000030020a7810 */ /* 0x002fe20007ffe0ff */
        /* <DEDUP_REMOVED lines=13> */
.L_x_6174:
[----:B------:R-:W-:Y:S05]  /*09a0*/  BSYNC B0 ;  /* 0x0000000000007941 */ /* 0x000fea0003800000 */
.L_x_6173:
[----:B------:R-:W-:-:S04]  /*09b0*/  LOP3.LUT P4, RZ, R132, 0x7, RZ, 0xc0, !PT ;  /* 0x0000000784ff7812 */ /* 0x000fc8000788c0ff */
[-C--:B------:R-:W-:Y:S02]  /*09c0*/  ISETP.GE.OR P3, PT, R2, R133.reuse, P4 ;  /* 0x000000850200720c */ /* 0x080fe40002766670 */
[-C--:B------:R-:W-:Y:S02]  /*09d0*/  ISETP.GE.OR P2, PT, R8, R133.reuse, P4 ;  /* 0x000000850800720c */ /* 0x080fe40002746670 */
[-C--:B------:R-:W-:Y:S02]  /*09e0*/  ISETP.GE.OR P1, PT, R6, R133.reuse, P4 ;  /* 0x000000850600720c */ /* 0x080fe40002726670 */
[C---:B------:R-:W-:Y:S02]  /*09f0*/  IADD3 R2, P0, R5.reuse, R2, RZ ;  /* 0x0000000205027210 */ /* 0x040fe40007f1e0ff */
        /* <DEDUP_REMOVED lines=14> */
.L_x_6166:
[----:B-1----:R-:W-:Y:S01]  /*0ae0*/  ISETP.NE.U32.AND P0, PT, RZ, c[0x0][0x2b8], PT ;  /* 0x0000ae00ff007a0c */ /* 0x002fe20003f05070 */
[----:B------:R-:W-:Y:S01]  /*0af0*/  IMAD.MOV.U32 R0, RZ, RZ, R3 ;  /* 0x000000ffff007224 */ /* 0x000fe200078e0003 */
[----:B------:R-:W-:Y:S02]  /*0b00*/  ISETP.NE.U32.AND P2, PT, RZ, c[0x0][0x2c0], PT ;  /* 0x0000b000ff007a0c */ /* 0x000fe40003f45070 */
[----:B------:R-:W-:Y:S02]  /*0b10*/  ISETP.NE.AND.EX P0, PT, RZ, c[0x0][0x2bc], PT, P0 ;  /* 0x0000af00ff007a0c */ /* 0x000fe40003f05300 */
[----:B------:R-:W-:-:S11]  /*0b20*/  ISETP.NE.AND.EX P2, PT, RZ, c[0x0][0x2c4], PT, P2 ;  /* 0x0000b100ff007a0c */ /* 0x000fd60003f45320 */
[C---:B------:R-:W-:Y:S02]  /*0b30*/  @P0 IMAD.WIDE R10, R3.reuse, R2, c[0x0][0x2b8] ;  /* 0x0000ae00030a0625 */ /* 0x040fe400078e0202 */
[----:B------:R-:W-:Y:S02]  /*0b40*/  @P2 SHF.R.S32.HI R2, RZ, 0x1f, R3 ;  /* 0x0000001fff022819 */ /* 0x000fe40000011403 */
[C---:B------:R-:W-:Y:S01]  /*0b50*/  @P2 IMAD.WIDE.U32 R8, R3.reuse, c[0x0][0x2c8], RZ ;  /* 0x0000b20003082a25 */ /* 0x040fe200078e00ff */
[----:B------:R-:W-:Y:S01]  /*0b60*/  CS2R R178, SRZ ;  /* 0x0000000000b27805 */ /* 0x000fe2000001ff00 */
[----:B------:R1:W5:Y:S01]  /*0b70*/  @P0 LDG.E R0, [R10.64] ;  /* 0x0000000c0a000981 */ /* 0x000362000c1e1900 */
[----:B------:R-:W-:Y:S01]  /*0b80*/  PLOP3.LUT P0, PT, PT, PT, PT, 0x8, 0x0 ;  /* 0x000000000000781c */ /* 0x000fe20003f0e170 */
[----:B------:R-:W-:Y:S01]  /*0b90*/  @P2 IMAD R2, R2, c[0x0][0x2c8], RZ ;  /* 0x0000b20002022a24 */ /* 0x000fe200078e02ff */
[----:B------:R-:W-:Y:S02]  /*0ba0*/  @P2 LEA R178, P1, R8, c[0x0][0x2c0], 0x2 ;  /* 0x0000b00008b22a11 */ /* 0x000fe400078210ff */
[----:B------:R-:W-:Y:S01]  /*0bb0*/  IABS R122, c[0x0][0x2d0] ;  /* 0x0000b400007a7a13 */ /* 0x000fe20000000000 */
[----:B------:R-:W-:-:S04]  /*0bc0*/  @P2 IMAD R2, R3, c[0x0][0x2cc], R2 ;  /* 0x0000b30003022a24 */ /* 0x000fc800078e0202 */
[----:B------:R-:W-:-:S05]  /*0bd0*/  @P2 IMAD.IADD R9, R9, 0x1, R2 ;  /* 0x0000000109092824 */ /* 0x000fca00078e0202 */
        /* <DEDUP_REMOVED lines=64> */
[----:B------:R-:W-:Y:S01]  /*0fe0*/  IMAD R13, R4, c[0x0][0x18c], R13 ;  /* 0x00006300040d7a24 */ /* 0x000fe200078e020d */
[----:B------:R-:W-:Y:S02]  /*0ff0*/  IADD3 R15, R15, R2, RZ ;  /* 0x000000020f0f7210 */ /* 0x000fe40007ffe0ff */
[----:B------:R-:W-:-:S03]  /*1000*/  SHF.R.S32.HI R2, RZ, 0x1f, R22 ;  /* 0x0000001fff027819 */ /* 0x000fc60000011416 */
[----:B------:R-:W-:-:S04]  /*1010*/  IMAD.WIDE.U32 R16, R11, c[0x0][0x198], R14 ;  /* 0x000066000b107a25 */ /* 0x000fc800078e000e */
[----:B------:R-:W-:Y:S02]  /*1020*/  IMAD.IADD R17, R17, 0x1, R5 ;  /* 0x0000000111117824 */ /* 0x000fe400078e0205 */
[----:B------:R-:W-:Y:S02]  /*1030*/  IMAD R15, R2, c[0x0][0x1b0], RZ ;  /* 0x00006c00020f7a24 */ /* 0x000fe400078e02ff */
[----:B------:R-:W-:-:S04]  /*1040*/  IMAD.WIDE.U32 R4, R4, c[0x0][0x188], RZ ;  /* 0x0000620004047a25 */ /* 0x000fc800078e00ff */
[C---:B------:R-:W-:Y:S01]  /*1050*/  IMAD R15, R22.reuse, c[0x0][0x1b4], R15 ;  /* 0x00006d00160f7a24 */ /* 0x040fe200078e020f */
[----:B------:R-:W-:Y:S01]  /*1060*/  IADD3 R13, R5, R13, RZ ;  /* 0x0000000d050d7210 */ /* 0x000fe20007ffe0ff */
[----:B------:R-:W-:-:S04]  /*1070*/  IMAD.WIDE.U32 R16, R22, c[0x0][0x1b0], R16 ;  /* 0x00006c0016107a25 */ /* 0x000fc800078e0010 */
[----:B------:R-:W-:Y:S01]  /*1080*/  IMAD.IADD R15, R17, 0x1, R15 ;  /* 0x00000001110f7824 */ /* 0x000fe200078e020f */
[----:B------:R-:W-:Y:S05]  /*1090*/  BRA `(.L_x_6176) ;  /* 0x0000043000007947 */ /* 0x000fea0003800000 */
.L_x_6175:
        /* <DEDUP_REMOVED lines=16> */
.L_x_6177:
        /* <DEDUP_REMOVED lines=10> */
[----:B------:R-:W-:Y:S01]  /*1240*/  IMAD.HI.U32 R22, R11, R2, RZ ;  /* 0x000000020b167227 */ /* 0x000fe200078e00ff */
[----:B------:R-:W-:-:S04]  /*1250*/  LEA R11, R120, 0xffffff80, 0x7 ;  /* 0xffffff80780b7811 */ /* 0x000fc800078e38ff */
[----:B------:R-:W-:Y:S01]  /*1260*/  IADD3 R9, -R22, RZ, RZ ;  /* 0x000000ff16097210 */ /* 0x000fe20007ffe1ff */
[----:B------:R-:W-:-:S04]  /*1270*/  IMAD.WIDE.U32 R14, R11, c[0x0][0x198], R12 ;  /* 0x000066000b0e7a25 */ /* 0x000fc800078e000c */
[----:B------:R-:W-:Y:S01]  /*1280*/  IMAD R9, R8, R9, R2 ;  /* 0x0000000908097224 */ /* 0x000fe200078e0202 */
[----:B------:R-:W-:Y:S01]  /*1290*/  LOP3.LUT R2, R26, c[0x0][0x1c8], RZ, 0x3c, !PT ;  /* 0x000072001a027a12 */ /* 0x000fe200078e3cff */
[----:B------:R-:W-:Y:S02]  /*12a0*/  @P4 IMAD.IADD R13, R5, 0x1, R4 ;  /* 0x00000001050d4824 */ /* 0x000fe400078e0204 */
[----:B------:R-:W-:Y:S01]  /*12b0*/  IMAD.MOV.U32 R16, RZ, RZ, R14 ;  /* 0x000000ffff107224 */ /* 0x000fe200078e000e */
[----:B------:R-:W-:Y:S01]  /*12c0*/  ISETP.GT.U32.AND P1, PT, R8, R9, PT ;  /* 0x000000090800720c */ /* 0x000fe20003f24070 */
[----:B------:R-:W-:Y:S01]  /*12d0*/  @P4 IMAD.WIDE.U32 R18, R13, c[0x0][0x1a0], RZ ;  /* 0x000068000d124a25 */ /* 0x000fe200078e00ff */
[----:B------:R-:W-:-:S03]  /*12e0*/  ISETP.GE.AND P2, PT, R2, RZ, PT ;  /* 0x000000ff0200720c */ /* 0x000fc60003f46270 */
[----:B------:R-:W-:Y:S01]  /*12f0*/  @P4 IMAD R13, R13, c[0x0][0x1a4], R19 ;  /* 0x000069000d0d4a24 */ /* 0x000fe200078e0213 */
[----:B------:R-:W-:-:S07]  /*1300*/  @P4 MOV R4, R18 ;  /* 0x0000001200044202 */ /* 0x000fce0000000f00 */
        /* <DEDUP_REMOVED lines=9> */
[----:B------:R-:W-:Y:S02]  /*13a0*/  @!P2 IADD3 R22, -R22, RZ, RZ ;  /* 0x000000ff1616a210 */ /* 0x000fe40007ffe1ff */
[----:B------:R-:W-:-:S04]  /*13b0*/  @!P1 LOP3.LUT R22, RZ, c[0x0][0x1c8], RZ, 0x33, !PT ;  /* 0x00007200ff169a12 */ /* 0x000fc800078e33ff */
[----:B------:R-:W-:Y:S01]  /*13c0*/  SHF.R.S32.HI R2, RZ, 0x1f, R22 ;  /* 0x0000001fff027819 */ /* 0x000fe20000011416 */
        /* <DEDUP_REMOVED lines=8> */
[----:B------:R-:W-:-:S04]  /*1450*/  IMAD R6, R6, c[0x0][0x1a0], RZ ;  /* 0x0000680006067a24 */ /* 0x000fc800078e02ff */
[----:B------:R-:W-:Y:S02]  /*1460*/  IMAD R6, R5, c[0x0][0x1a4], R6 ;  /* 0x0000690005067a24 */ /* 0x000fe400078e0206 */
[----:B------:R-:W-:-:S03]  /*1470*/  IMAD R5, R4, c[0x0][0x188], RZ ;  /* 0x0000620004057a24 */ /* 0x000fc600078e02ff */
[----:B------:R-:W-:Y:S01]  /*1480*/  IADD3 R13, R13, R6, RZ ;  /* 0x000000060d0d7210 */ /* 0x000fe20007ffe0ff */
[----:B------:R-:W-:-:S04]  /*1490*/  IMAD R5, R0, c[0x0][0x18c], R5 ;  /* 0x0000630000057a24 */ /* 0x000fc800078e0205 */
[----:B------:R-:W-:-:S05]  /*14a0*/  IMAD.WIDE.U32 R12, R0, c[0x0][0x188], R12 ;  /* 0x00006200000c7a25 */ /* 0x000fca00078e000c */
[----:B------:R-:W-:Y:S02]  /*14b0*/  IADD3 R13, R13, R5, RZ ;  /* 0x000000050d0d7210 */ /* 0x000fe40007ffe0ff */
[----:B------:R-:W-:Y:S02]  /*14c0*/  MOV R4, R12 ;  /* 0x0000000c00047202 */ /* 0x000fe40000000f00 */
.L_x_6176:
[----:B------:R-:W-:Y:S01]  /*14d0*/  SHF.R.S32.HI R135, RZ, 0x1f, R132 ;  /* 0x0000001fff877819 */ /* 0x000fe20000011484 */
[----:B------:R-:W-:Y:S01]  /*14e0*/  IMAD.IADD R167, R133, 0x1, -R136 ;  /* 0x0000000185a77824 */ /* 0x000fe200078e0a88 */
[----:B------:R-:W-:Y:S01]  /*14f0*/  ISETP.NE.AND P1, PT, R170, -0x1, PT ;  /* 0xffffffffaa00780c */ /* 0x000fe20003f25270 */
[----:B------:R-:W-:Y:S01]  /*1500*/  IMAD.MOV.U32 R121, RZ, RZ, c[0x0][0x198] ;  /* 0x00006600ff797624 */ /* 0x000fe200078e00ff */
[----:B------:R-:W-:Y:S01]  /*1510*/  LEA.HI R69, R135, R132, RZ, 0x3 ;  /* 0x0000008487457211 */ /* 0x000fe200078f18ff */
[----:B------:R-:W-:Y:S01]  /*1520*/  IMAD.MOV.U32 R68, RZ, RZ, 0x20 ;  /* 0x00000020ff447424 */ /* 0x000fe200078e00ff */
[----:B------:R-:W-:Y:S02]  /*1530*/  IADD3 R171, R120, -0x1, RZ ;  /* 0xffffffff78ab7810 */ /* 0x000fe40007ffe0ff */
[----:B------:R-:W-:-:S02]  /*1540*/  SHF.R.S32.HI R176, RZ, 0x3, R69 ;  /* 0x00000003ffb07819 */ /* 0x000fc40000011445 */
[----:B------:R-:W-:Y:S02]  /*1550*/  LOP3.LUT R69, R69, 0xfffffff8, RZ, 0xc0, !PT ;  /* 0xfffffff845457812 */ /* 0x000fe400078ec0ff */
[C---:B------:R-:W-:Y:S01]  /*1560*/  IADD3 R12, R176.reuse, 0x10, RZ ;  /* 0x00000010b00c7810 */ /* 0x040fe20007ffe0ff */
[C---:B------:R-:W-:Y:S01]  /*1570*/  IMAD.SHL.U32 R17, R176.reuse, 0x40, RZ ;  /* 0x00000040b0117824 */ /* 0x040fe200078e00ff */
[----:B------:R-:W-:Y:S01]  /*1580*/  IADD3 R10, R176, 0x20, RZ ;  /* 0x00000020b00a7810 */ /* 0x000fe20007ffe0ff */
[----:B------:R-:W-:Y:S01]  /*1590*/  IMAD.IADD R69, R132, 0x1, -R69 ;  /* 0x0000000184457824 */ /* 0x000fe200078e0a45 */
[----:B-----5:R-:W-:Y:S01]  /*15a0*/  @!P1 SHF.R.S32.HI R0, RZ, 0x1f, R3 ;  /* 0x0000001fff009819 */ /* 0x020fe20000011403 */
[----:B------:R-:W-:Y:S01]  /*15b0*/  @P1 IMAD.WIDE.U32 R20, R170, c[0x0][0x190], RZ ;  /* 0x00006400aa141a25 */ /* 0x000fe200078e00ff */
[----:B------:R-:W-:Y:S02]  /*15c0*/  LOP3.LUT R17, R17, 0x1c0, RZ, 0xc0, !PT ;  /* 0x000001c011117812 */ /* 0x000fe400078ec0ff */
[----:B------:R-:W-:Y:S01]  /*15d0*/  ISETP.GE.AND P3, PT, R12, R167, PT ;  /* 0x000000a70c00720c */ /* 0x000fe20003f66270 */
[----:B------:R-:W-:Y:S01]  /*15e0*/  IMAD.SHL.U32 R174, R69, 0x8, RZ ;  /* 0x0000000845ae7824 */ /* 0x000fe200078e00ff */
[----:B------:R-:W-:Y:S01]  /*15f0*/  SHF.R.U32.HI R173, RZ, 0x3, R17 ;  /* 0x00000003ffad7819 */ /* 0x000fe20000011611 */
[----:B------:R-:W-:Y:S01]  /*1600*/  @!P1 IMAD.WIDE.U32 R18, R3, c[0x0][0x178], RZ ;  /* 0x00005e0003129a25 */ /* 0x000fe200078e00ff */
[----:B------:R-:W-:-:S02]  /*1610*/  SHF.R.S32.HI R177, RZ, 0x1f, R176 ;  /* 0x0000001fffb17819 */ /* 0x000fc400000114b0 */
[----:B------:R-:W-:Y:S01]  /*1620*/  IADD3 R16, P2, R174, R16, RZ ;  /* 0x00000010ae107210 */ /* 0x000fe20007f5e0ff */
[----:B------:R-:W-:Y:S01]  /*1630*/  @!P1 IMAD R0, R0, c[0x0][0x178], RZ ;  /* 0x00005e0000009a24 */ /* 0x000fe200078e02ff */
[----:B------:R-:W-:Y:S01]  /*1640*/  SHF.R.S32.HI R175, RZ, 0x1f, R174 ;  /* 0x0000001fffaf7819 */ /* 0x000fe200000114ae */
[----:B------:R-:W-:Y:S01]  /*1650*/  @P1 IMAD.MOV.U32 R14, RZ, RZ, R20 ;  /* 0x000000ffff0e1224 */ /* 0x000fe200078e0014 */
[----:B------:R-:W-:Y:S01]  /*1660*/  LOP3.LUT R8, R17, 0x38, R174, 0xf8, !PT ;  /* 0x0000003811087812 */ /* 0x000fe200078ef8ae */
[----:B------:R-:W-:Y:S02]  /*1670*/  @!P1 IMAD.MOV.U32 R14, RZ, RZ, R18 ;  /* 0x000000ffff0e9224 */ /* 0x000fe400078e0012 */
[----:B------:R-:W-:Y:S01]  /*1680*/  IMAD.X R17, R175, 0x1, R15, P2 ;  /* 0x00000001af117824 */ /* 0x000fe200010e060f */
[----:B------:R-:W-:Y:S01]  /*1690*/  ISETP.GE.AND P2, PT, R10, R167, PT ;  /* 0x000000a70a00720c */ /* 0x000fe20003f46270 */
[----:B------:R-:W-:Y:S01]  /*16a0*/  @!P1 IMAD R0, R3, c[0x0][0x17c], R0 ;  /* 0x00005f0003009a24 */ /* 0x000fe200078e0200 */
[----:B------:R-:W-:Y:S01]  /*16b0*/  LOP3.LUT R173, R8, R173, RZ, 0x3c, !PT ;  /* 0x000000ad08ad7212 */ /* 0x000fe200078e3cff */
[----:B------:R-:W-:Y:S01]  /*16c0*/  @P1 IMAD R5, R170, c[0x0][0x194], R21 ;  /* 0x00006500aa051a24 */ /* 0x000fe200078e0215 */
[----:B------:R-:W-:Y:S01]  /*16d0*/  SHF.R.S32.HI R3, RZ, 0x1f, R26 ;  /* 0x0000001fff037819 */ /* 0x000fe2000001141a */
[----:B------:R-:W-:Y:S01]  /*16e0*/  @!P1 IMAD.IADD R5, R19, 0x1, R0 ;  /* 0x0000000113059824 */ /* 0x000fe200078e0200 */
[----:B------:R-:W-:Y:S01]  /*16f0*/  IADD3 R8, R176, 0x30, RZ ;  /* 0x00000030b0087810 */ /* 0x000fe20007ffe0ff */
[----:B------:R-:W-:Y:S01]  /*1700*/  IMAD.WIDE R6, R7, 0x40, R176 ;  /* 0x0000004007067825 */ /* 0x000fe200078e02b0 */
[----:B------:R-:W-:-:S02]  /*1710*/  IADD3 R14, P4, R174, R14, RZ ;  /* 0x0000000eae0e7210 */ /* 0x000fc40007f9e0ff */
[-C--:B------:R-:W-:Y:S01]  /*1720*/  ISETP.GE.AND P1, PT, R176, R167.reuse, PT ;  /* 0x000000a7b000720c */ /* 0x080fe20003f26270 */
[----:B------:R-:W-:Y:S01]  /*1730*/  IMAD R3, R3, c[0x0][0x1a8], RZ ;  /* 0x00006a0003037a24 */ /* 0x000fe200078e02ff */
[----:B------:R-:W-:Y:S01]  /*1740*/  ISETP.GE.AND P6, PT, R8, R167, PT ;  /* 0x000000a70800720c */ /* 0x000fe20003fc6270 */
[----:B------:R-:W-:Y:S01]  /*1750*/  IMAD.X R15, R175, 0x1, R5, P4 ;  /* 0x00000001af0f7824 */ /* 0x000fe200020e0605 */
[----:B------:R-:W-:Y:S01]  /*1760*/  @!P3 IADD3 R18, P4, R6, 0x10, RZ ;  /* 0x000000100612b810 */ /* 0x000fe20007f9e0ff */
[C---:B------:R-:W-:Y:S01]  /*1770*/  IMAD R24, R26.reuse, c[0x0][0x1ac], R3 ;  /* 0x00006b001a187a24 */ /* 0x040fe200078e0203 */
[----:B------:R-:W-:Y:S01]  /*1780*/  LEA.HI R0, R135, R132, RZ, 0x6 ;  /* 0x0000008487007211 */ /* 0x000fe200078f30ff */
[----:B------:R-:W-:Y:S01]  /*1790*/  IMAD.WIDE.U32 R26, R26, c[0x0][0x1a8], R14 ;  /* 0x00006a001a1a7a25 */ /* 0x000fe200078e000e */
[----:B------:R-:W-:-:S03]  /*17a0*/  @!P2 IADD3 R14, P5, R6, 0x20, RZ ;  /* 0x00000020060ea810 */ /* 0x000fc60007fbe0ff */
[----:B------:R-:W-:-:S04]  /*17b0*/  IMAD.WIDE.U32 R128, R176, c[0x0][0x198], R16 ;  /* 0x00006600b0807a25 */ /* 0x000fc800078e0010 */
[----:B------:R-:W-:Y:S02]  /*17c0*/  IMAD.IADD R25, R27, 0x1, R24 ;  /* 0x000000011b197824 */ /* 0x000fe400078e0218 */
[--C-:B------:R-:W-:Y:S01]  /*17d0*/  @!P3 IMAD.X R5, RZ, RZ, R7.reuse, P4 ;  /* 0x000000ffff05b224 */ /* 0x100fe200020e0607 */
[----:B------:R-:W-:Y:S01]  /*17e0*/  @!P6 IADD3 R16, P4, R6, 0x30, RZ ;  /* 0x000000300610e810 */ /* 0x000fe20007f9e0ff */
[----:B------:R-:W-:Y:S02]  /*17f0*/  @!P2 IMAD.X R15, RZ, RZ, R7, P5 ;  /* 0x000000ffff0fa224 */ /* 0x000fe400028e0607 */
[----:B------:R-:W-:Y:S02]  /*1800*/  @!P1 IMAD R3, R7, c[0x0][0x190], RZ ;  /* 0x0000640007039a24 */ /* 0x000fe400078e02ff */
[----:B------:R-:W-:Y:S02]  /*1810*/  @!P1 IMAD.MOV.U32 R24, RZ, RZ, R26 ;  /* 0x000000ffff189224 */ /* 0x000fe400078e001a */
[----:B------:R-:W-:-:S02]  /*1820*/  IMAD R123, R177, c[0x0][0x198], RZ ;  /* 0x00006600b17b7a24 */ /* 0x000fc400078e02ff */
[--C-:B------:R-:W-:Y:S02]  /*1830*/  @!P3 IMAD.MOV.U32 R29, RZ, RZ, R25.reuse ;  /* 0x000000ffff1db224 */ /* 0x100fe400078e0019 */
[--C-:B------:R-:W-:Y:S02]  /*1840*/  @!P2 IMAD.MOV.U32 R21, RZ, RZ, R25.reuse ;  /* 0x000000ffff15a224 */ /* 0x100fe400078e0019 */
[----:B------:R-:W-:Y:S02]  /*1850*/  @!P6 IMAD.MOV.U32 R27, RZ, RZ, R25 ;  /* 0x000000ffff1be224 */ /* 0x000fe400078e0019 */
[----:B------:R-:W-:Y:S02]  /*1860*/  @!P2 IMAD R15, R15, c[0x0][0x190], RZ ;  /* 0x000064000f0faa24 */ /* 0x000fe400078e02ff */
[----:B------:R-:W-:Y:S02]  /*1870*/  @!P2 IMAD.MOV.U32 R20, RZ, RZ, R26 ;  /* 0x000000ffff14a224 */ /* 0x000fe400078e001a */
[----:B------:R-:W-:-:S02]  /*1880*/  @!P1 IMAD R3, R6, c[0x0][0x194], R3 ;  /* 0x0000650006039a24 */ /* 0x000fc400078e0203 */
[----:B------:R-:W-:Y:S02]  /*1890*/  @!P3 IMAD R5, R5, c[0x0][0x190], RZ ;  /* 0x000064000505ba24 */ /* 0x000fe400078e02ff */
[----:B------:R-:W-:-:S04]  /*18a0*/  @!P1 IMAD.WIDE.U32 R24, R6, c[0x0][0x190], R24 ;  /* 0x0000640006189a25 */ /* 0x000fc800078e0018 */
[----:B------:R-:W-:Y:S02]  /*18b0*/  IMAD R123, R176, c[0x0][0x19c], R123 ;  /* 0x00006700b07b7a24 */ /* 0x000fe400078e027b */
[----:B------:R-:W-:Y:S02]  /*18c0*/  @!P3 IMAD.MOV.U32 R28, RZ, RZ, R26 ;  /* 0x000000ffff1cb224 */ /* 0x000fe400078e001a */
[----:B------:R-:W-:Y:S02]  /*18d0*/  @!P6 IMAD.X R7, RZ, RZ, R7, P4 ;  /* 0x000000ffff07e224 */ /* 0x000fe400020e0607 */
[----:B------:R-:W-:Y:S02]  /*18e0*/  IMAD.SHL.U32 R0, R0, 0x8, RZ ;  /* 0x0000000800007824 */ /* 0x000fe400078e00ff */
[----:B------:R-:W-:Y:S02]  /*18f0*/  @!P2 IMAD R6, R14, c[0x0][0x194], R15 ;  /* 0x000065000e06aa24 */ /* 0x000fe400078e020f */
[----:B------:R-:W-:Y:S01]  /*1900*/  @!P3 IMAD R5, R18, c[0x0][0x194], R5 ;  /* 0x000065001205ba24 */ /* 0x000fe200078e0205 */
[----:B------:R-:W-:Y:S01]  /*1910*/  LOP3.LUT R173, R173, 0xfffffe00, R0, 0xf8, !PT ;  /* 0xfffffe00adad7812 */ /* 0x000fe200078ef800 */
[----:B------:R-:W-:Y:S01]  /*1920*/  @!P2 IMAD.WIDE.U32 R14, R14, c[0x0][0x190], R20 ;  /* 0x000064000e0eaa25 */ /* 0x000fe200078e0014 */
[----:B------:R-:W-:-:S03]  /*1930*/  @!P1 LEA R20, P4, R24, c[0x0][0x160], 0x1 ;  /* 0x0000580018149a11 */ /* 0x000fc600078808ff */
[----:B------:R-:W-:Y:S02]  /*1940*/  @!P1 IMAD.IADD R3, R25, 0x1, R3 ;  /* 0x0000000119039824 */ /* 0x000fe400078e0203 */
[----:B------:R-:W-:Y:S02]  /*1950*/  IMAD.IADD R123, R129, 0x1, R123 ;  /* 0x00000001817b7824 */ /* 0x000fe400078e027b */
[----:B------:R-:W-:Y:S01]  /*1960*/  @!P3 IMAD.WIDE.U32 R18, R18, c[0x0][0x190], R28 ;  /* 0x000064001212ba25 */ /* 0x000fe200078e001c */
[----:B------:R-:W-:-:S03]  /*1970*/  @!P1 LEA.HI.X R21, R24, c[0x0][0x164], R3, 0x1, P4 ;  /* 0x0000590018159a11 */ /* 0x000fc600020f0c03 */
[----:B------:R-:W-:Y:S01]  /*1980*/  @!P6 IMAD R7, R7, c[0x0][0x190], RZ ;  /* 0x000064000707ea24 */ /* 0x000fe200078e02ff */
[----:B------:R-:W-:Y:S01]  /*1990*/  @!P3 LEA R28, P5, R18, c[0x0][0x160], 0x1 ;  /* 0x00005800121cba11 */ /* 0x000fe200078a08ff */
[----:B------:R-:W-:Y:S02]  /*19a0*/  IMAD.SHL.U32 R129, R171, 0x80, RZ ;  /* 0x00000080ab817824 */ /* 0x000fe400078e00ff */
[C---:B------:R-:W-:Y:S02]  /*19b0*/  @!P6 IMAD R0, R16.reuse, c[0x0][0x194], R7 ;  /* 0x000065001000ea24 */ /* 0x040fe400078e0207 */
[----:B------:R-:W-:Y:S02]  /*19c0*/  @!P3 IMAD.IADD R5, R19, 0x1, R5 ;  /* 0x000000011305b824 */ /* 0x000fe400078e0205 */
[----:B------:R-:W-:Y:S01]  /*19d0*/  @!P6 IMAD.WIDE.U32 R16, R16, c[0x0][0x190], R26 ;  /* 0x000064001010ea25 */ /* 0x000fe200078e001a */
[----:B------:R-:W-:Y:S02]  /*19e0*/  @!P2 LEA R26, P4, R14, c[0x0][0x160], 0x1 ;  /* 0x000058000e1aaa11 */ /* 0x000fe400078808ff */
[----:B------:R-:W-:Y:S01]  /*19f0*/  @!P3 LEA.HI.X R29, R18, c[0x0][0x164], R5, 0x1, P5 ;  /* 0x00005900121dba11 */ /* 0x000fe200028f0c05 */
[----:B------:R-:W-:-:S02]  /*1a00*/  @!P2 IMAD.IADD R6, R15, 0x1, R6 ;  /* 0x000000010f06a824 */ /* 0x000fc400078e0206 */
[----:B------:R-:W-:Y:S02]  /*1a10*/  IMAD.IADD R3, R130, 0x1, -R129 ;  /* 0x0000000182037824 */ /* 0x000fe400078e0a81 */
[----:B------:R-:W-:Y:S01]  /*1a20*/  IMAD.SHL.U32 R173, R173, 0x2, RZ ;  /* 0x00000002adad7824 */ /* 0x000fe200078e00ff */
[----:B------:R-:W-:Y:S01]  /*1a30*/  @!P2 LEA.HI.X R27, R14, c[0x0][0x164], R6, 0x1, P4 ;  /* 0x000059000e1baa11 */ /* 0x000fe200020f0c06 */
[----:B------:R-:W-:Y:S01]  /*1a40*/  @!P6 IMAD.IADD R5, R17, 0x1, R0 ;  /* 0x000000011105e824 */ /* 0x000fe200078e0200 */
[-C--:B------:R-:W-:Y:S01]  /*1a50*/  ISETP.GE.AND P5, PT, R176, R3.reuse, PT ;  /* 0x00000003b000720c */ /* 0x080fe20003fa6270 */
[----:B------:R-:W-:Y:S01]  /*1a60*/  IMAD.MOV.U32 R14, RZ, RZ, c[0x0][0x19c] ;  /* 0x00006700ff0e7624 */ /* 0x000fe200078e00ff */
[----:B------:R-:W-:Y:S01]  /*1a70*/  ISETP.GE.AND P4, PT, R12, R3, PT ;  /* 0x000000030c00720c */ /* 0x000fe20003f86270 */
[----:B------:R-:W-:Y:S01]  /*1a80*/  @!PT LDS RZ, [RZ] ;  /* 0x00000000fffff984 */ /* 0x000fe20000000800 */
[----:B------:R-:W-:Y:S01]  /*1a90*/  @!PT LDS RZ, [RZ] ;  /* 0x00000000fffff984 */ /* 0x000fe20000000800 */
[----:B------:R-:W-:Y:S01]  /*1aa0*/  @!PT LDS RZ, [RZ] ;  /* 0x00000000fffff984 */ /* 0x000fe20000000800 */
[----:B------:R1:W-:Y:S01]  /*1ab0*/  @!P1 LDGSTS.E.BYPASS.LTC128B.128 [R173], [R20.64] ;  /* 0x0000000014ad9fae */ /* 0x0003e2000b901d4c */
[----:B------:R-:W-:-:S03]  /*1ac0*/  IMAD.WIDE.U32 R6, R121, 0x20, RZ ;  /* 0x0000002079067825 */ /* 0x000fc600078e00ff */
[----:B------:R2:W-:Y:S01]  /*1ad0*/  @!P3 LDGSTS.E.BYPASS.LTC128B.128 [R173+0x800], [R28.64] ;  /* 0x008000001cadbfae */ /* 0x0005e2000b901d4c */
[----:B------:R-:W-:-:S03]  /*1ae0*/  ISETP.GE.AND P3, PT, R10, R3, PT ;  /* 0x000000030a00720c */ /* 0x000fc60003f66270 */
[----:B------:R3:W-:Y:S01]  /*1af0*/  @!P2 LDGSTS.E.BYPASS.LTC128B.128 [R173+0x1000], [R26.64] ;  /* 0x010000001aadafae */ /* 0x0007e2000b901d4c */
[----:B------:R-:W-:-:S03]  /*1b00*/  @!P6 LEA R24, P2, R16, c[0x0][0x160], 0x1 ;  /* 0x000058001018ea11 */ /* 0x000fc600078408ff */
[C---:B------:R-:W-:Y:S02]  /*1b10*/  @!P4 LEA R0, P1, R121.reuse, R128, 0x4 ;  /* 0x000000807900c211 */ /* 0x040fe400078220ff */
[----:B------:R-:W-:Y:S02]  /*1b20*/  @!P6 LEA.HI.X R25, R16, c[0x0][0x164], R5, 0x1, P2 ;  /* 0x000059001019ea11 */ /* 0x000fe400010f0c05 */
[----:B------:R-:W-:Y:S02]  /*1b30*/  @!P4 LEA.HI.X R5, R121, R123, R14, 0x4, P1 ;  /* 0x0000007b7905c211 */ /* 0x000fe400008f240e */
[C---:B------:R-:W-:Y:S01]  /*1b40*/  @!P4 LEA R18, P1, R0.reuse, c[0x0][0x168], 0x1 ;  /* 0x00005a000012ca11 */ /* 0x040fe200078208ff */
[----:B------:R4:W-:Y:S03]  /*1b50*/  @!P6 LDGSTS.E.BYPASS.LTC128B.128 [R173+0x1800], [R24.64] ;  /* 0x0180000018adefae */ /* 0x0009e6000b901d4c */
[----:B------:R-:W-:Y:S01]  /*1b60*/  @!P4 LEA.HI.X R19, R0, c[0x0][0x16c], R5, 0x1, P1 ;  /* 0x00005b000013ca11 */ /* 0x000fe200008f0c05 */
[----:B------:R-:W-:Y:S01]  /*1b70*/  IMAD.SHL.U32 R0, R14, 0x20, RZ ;  /* 0x000000200e007824 */ /* 0x000fe200078e00ff */
[----:B------:R-:W-:-:S02]  /*1b80*/  @!P3 IADD3 R5, P1, R128, R6, RZ ;  /* 0x000000068005b210 */ /* 0x000fc40007f3e0ff */
[----:B------:R-:W-:Y:S02]  /*1b90*/  IADD3 R6, R176, 0x40, RZ ;  /* 0x00000040b0067810 */ /* 0x000fe40007ffe0ff */
[----:B------:R-:W-:Y:S01]  /*1ba0*/  @!P3 IADD3.X R0, R123, R7, R0, P1, !PT ;  /* 0x000000077b00b210 */ /* 0x000fe20000ffe400 */
[----:B------:R-:W-:Y:S01]  /*1bb0*/  IMAD R7, R2, c[0x0][0x1b8], RZ ;  /* 0x00006e0002077a24 */ /* 0x000fe200078e02ff */
[----:B-1----:R-:W-:Y:S02]  /*1bc0*/  IADD3 R20, P1, R174, R4, RZ ;  /* 0x00000004ae147210 */ /* 0x002fe40007f3e0ff */
[----:B------:R-:W-:Y:S01]  /*1bd0*/  IADD3 R4, R176, 0x50, RZ ;  /* 0x00000050b0047810 */ /* 0x000fe20007ffe0ff */
[----:B------:R-:W-:Y:S01]  /*1be0*/  IMAD R7, R22, c[0x0][0x1bc], R7 ;  /* 0x00006f0016077a24 */ /* 0x000fe200078e0207 */
[----:B------:R-:W-:Y:S01]  /*1bf0*/  ISETP.GE.AND P6, PT, R6, R3, PT ;  /* 0x000000030600720c */ /* 0x000fe20003fc6270 */
[----:B------:R-:W-:Y:S01]  /*1c00*/  IMAD.X R21, R175, 0x1, R13, P1 ;  /* 0x00000001af157824 */ /* 0x000fe200008e060d */
[----:B---3--:R-:W-:-:S03]  /*1c10*/  @!P5 LEA R26, P2, R128, c[0x0][0x168], 0x1 ;  /* 0x00005a00801ada11 */ /* 0x008fc600078408ff */
[----:B------:R-:W-:Y:S01]  /*1c20*/  IMAD.WIDE.U32 R22, R22, c[0x0][0x1b8], R20 ;  /* 0x00006e0016167a25 */ /* 0x000fe200078e0014 */
[----:B------:R-:W-:Y:S02]  /*1c30*/  @!P5 LEA.HI.X R27, R128, c[0x0][0x16c], R123, 0x1, P2 ;  /* 0x00005b00801bda11 */ /* 0x000fe400010f0c7b */
[----:B------:R-:W-:Y:S02]  /*1c40*/  ISETP.GE.AND P2, PT, R8, R3, PT ;  /* 0x000000030800720c */ /* 0x000fe40003f46270 */
[----:B------:R-:W-:Y:S01]  /*1c50*/  IADD3 R23, R23, R7, RZ ;  /* 0x0000000717177210 */ /* 0x000fe20007ffe0ff */
[----:B------:R1:W-:Y:S01]  /*1c60*/  @!P5 LDGSTS.E.BYPASS.LTC128B.128 [R173+0x2000], [R26.64] ;  /* 0x020000001aaddfae */ /* 0x0003e2000b901d4c */
[C---:B----4-:R-:W-:Y:S01]  /*1c70*/  @!P3 LEA R24, P5, R5.reuse, c[0x0][0x168], 0x1 ;  /* 0x00005a000518ba11 */ /* 0x050fe200078a08ff */
[----:B------:R-:W-:Y:S02]  /*1c80*/  IMAD.SHL.U32 R7, R176, 0x8, RZ ;  /* 0x00000008b0077824 */ /* 0x000fe400078e00ff */
[----:B------:R3:W-:Y:S01]  /*1c90*/  @!P4 LDGSTS.E.BYPASS.LTC128B.128 [R173+0x2800], [R18.64] ;  /* 0x0280000012adcfae */ /* 0x0007e2000b901d4c */
[----:B------:R-:W-:-:S02]  /*1ca0*/  @!P3 LEA.HI.X R25, R5, c[0x0][0x16c], R0, 0x1, P5 ;  /* 0x00005b000519ba11 */ /* 0x000fc400028f0c00 */
[-C--:B------:R-:W-:Y:S02]  /*1cb0*/  ISETP.GE.AND P5, PT, R4, R3.reuse, PT ;  /* 0x000000030400720c */ /* 0x080fe40003fa6270 */
[----:B------:R-:W-:Y:S01]  /*1cc0*/  IADD3 R0, R176, 0x60, RZ ;  /* 0x00000060b0007810 */ /* 0x000fe20007ffe0ff */
[----:B------:R-:W-:Y:S01]  /*1cd0*/  @!P2 IMAD.MOV.U32 R16, RZ, RZ, R128 ;  /* 0x000000ffff10a224 */ /* 0x000fe200078e0080 */
[----:B------:R4:W-:Y:S01]  /*1ce0*/  @!P3 LDGSTS.E.BYPASS.LTC128B.128 [R173+0x3000], [R24.64] ;  /* 0x0300000018adbfae */ /* 0x0009e2000b901d4c */
[----:B------:R-:W-:Y:S01]  /*1cf0*/  @!P2 IMAD.MOV.U32 R17, RZ, RZ, R123 ;  /* 0x000000ffff11a224 */ /* 0x000fe200078e007b */
[----:B------:R-:W-:Y:S01]  /*1d00*/  ISETP.GE.AND P4, PT, R0, R3, PT ;  /* 0x000000030000720c */ /* 0x000fe20003f86270 */
[----:B------:R-:W-:Y:S02]  /*1d10*/  @!P2 IMAD R2, R14, 0x30, RZ ;  /* 0x000000300e02a824 */ /* 0x000fe400078e02ff */
[----:B------:R-:W-:-:S04]  /*1d20*/  @!P2 IMAD.WIDE.U32 R16, R121, 0x30, R16 ;  /* 0x000000307910a825 */ /* 0x000fc800078e0010 */
[----:B------:R-:W-:Y:S02]  /*1d30*/  @!P2 IMAD.IADD R2, R17, 0x1, R2 ;  /* 0x000000011102a824 */ /* 0x000fe400078e0202 */
[----:B------:R-:W-:-:S04]  /*1d40*/  @!P5 IMAD R5, R14, 0x50, RZ ;  /* 0x000000500e05d824 */ /* 0x000fc800078e02ff */
[----:B------:R-:W-:Y:S01]  /*1d50*/  @!P4 IMAD.MOV.U32 R17, RZ, RZ, R123 ;  /* 0x000000ffff11c224 */ /* 0x000fe200078e007b */
[----:B-1----:R-:W-:-:S04]  /*1d60*/  @!P2 LEA R26, P1, R16, c[0x0][0x168], 0x1 ;  /* 0x00005a00101aaa11 */ /* 0x002fc800078208ff */
[----:B------:R-:W-:Y:S01]  /*1d70*/  @!P2 LEA.HI.X R27, R16, c[0x0][0x16c], R2, 0x1, P1 ;  /* 0x00005b00101baa11 */ /* 0x000fe200008f0c02 */
[----:B---3--:R-:W-:Y:S01]  /*1d80*/  @!P5 IMAD.MOV.U32 R18, RZ, RZ, R128 ;  /* 0x000000ffff12d224 */ /* 0x008fe200078e0080 */
[----:B------:R-:W-:Y:S01]  /*1d90*/  IADD3 R2, R176, 0x70, RZ ;  /* 0x00000070b0027810 */ /* 0x000fe20007ffe0ff */
[----:B------:R-:W-:Y:S01]  /*1da0*/  @!P5 IMAD.MOV.U32 R19, RZ, RZ, R123 ;  /* 0x000000ffff13d224 */ /* 0x000fe200078e007b */
[C---:B------:R-:W-:Y:S01]  /*1db0*/  @!P6 LEA R16, P1, R121.reuse, R128, 0x6 ;  /* 0x000000807910e211 */ /* 0x040fe200078230ff */
[----:B------:R1:W-:Y:S01]  /*1dc0*/  @!P2 LDGSTS.E.BYPASS.LTC128B.128 [R173+0x3800], [R26.64] ;  /* 0x038000001aadafae */ /* 0x0003e2000b901d4c */
[----:B------:R-:W-:Y:S01]  /*1dd0*/  ISETP.GE.AND P3, PT, R2, R3, PT ;  /* 0x000000030200720c */ /* 0x000fe20003f66270 */
[C---:B------:R-:W-:Y:S01]  /*1de0*/  @!P5 IMAD.WIDE.U32 R18, R121.reuse, 0x50, R18 ;  /* 0x000000507912d825 */ /* 0x040fe200078e0012 */
[----:B------:R-:W-:Y:S02]  /*1df0*/  @!P6 LEA.HI.X R13, R121, R123, R14, 0x6, P1 ;  /* 0x0000007b790de211 */ /* 0x000fe400008f340e */
[----:B------:R-:W-:-:S02]  /*1e00*/  @!P6 LEA R20, P1, R16, c[0x0][0x168], 0x1 ;  /* 0x00005a001014ea11 */ /* 0x000fc400078208ff */
[----:B------:R-:W-:Y:S02]  /*1e10*/  IADD3 R11, P2, R176, R11, RZ ;  /* 0x0000000bb00b7210 */ /* 0x000fe40007f5e0ff */
[----:B------:R-:W-:Y:S01]  /*1e20*/  @!P6 LEA.HI.X R21, R16, c[0x0][0x16c], R13, 0x1, P1 ;  /* 0x00005b001015ea11 */ /* 0x000fe200008f0c0d */
[----:B------:R-:W-:Y:S01]  /*1e30*/  @!P5 IMAD.IADD R13, R19, 0x1, R5 ;  /* 0x00000001130dd824 */ /* 0x000fe200078e0205 */
[----:B----4-:R-:W-:Y:S01]  /*1e40*/  @!P5 LEA R24, P1, R18, c[0x0][0x168], 0x1 ;  /* 0x00005a001218da11 */ /* 0x010fe200078208ff */
[----:B------:R-:W-:Y:S02]  /*1e50*/  @!P4 IMAD.MOV.U32 R16, RZ, RZ, R128 ;  /* 0x000000ffff10c224 */ /* 0x000fe400078e0080 */
[----:B------:R-:W-:Y:S01]  /*1e60*/  @!P4 IMAD R5, R14, 0x60, RZ ;  /* 0x000000600e05c824 */ /* 0x000fe200078e02ff */
[----:B------:R-:W-:Y:S01]  /*1e70*/  @!P5 LEA.HI.X R25, R18, c[0x0][0x16c], R13, 0x1, P1 ;  /* 0x00005b001219da11 */ /* 0x000fe200008f0c0d */
[----:B------:R-:W-:Y:S01]  /*1e80*/  @!P4 IMAD.WIDE.U32 R16, R121, 0x60, R16 ;  /* 0x000000607910c825 */ /* 0x000fe200078e0010 */
[----:B------:R3:W-:Y:S01]  /*1e90*/  @!P6 LDGSTS.E.BYPASS.LTC128B.128 [R173+0x4000], [R20.64] ;  /* 0x0400000014adefae */ /* 0x0007e2000b901d4c */
[----:B------:R-:W-:-:S02]  /*1ea0*/  ISETP.GE.AND P6, PT, R8, R3, PT ;  /* 0x000000030800720c */ /* 0x000fc40003fc6270 */
[----:B------:R-:W-:Y:S01]  /*1eb0*/  @!P3 IMAD.MOV.U32 R18, RZ, RZ, R128 ;  /* 0x000000ffff12b224 */ /* 0x000fe200078e0080 */
[----:B------:R4:W-:Y:S01]  /*1ec0*/  @!P5 LDGSTS.E.BYPASS.LTC128B.128 [R173+0x4800], [R24.64] ;  /* 0x0480000018addfae */ /* 0x0009e2000b901d4c */
[----:B------:R-:W-:Y:S01]  /*1ed0*/  @!P3 IMAD.MOV.U32 R19, RZ, RZ, R123 ;  /* 0x000000ffff13b224 */ /* 0x000fe200078e007b */
[----:B------:R-:W-:Y:S01]  /*1ee0*/  ISETP.GE.AND P5, PT, R6, R3, PT ;  /* 0x000000030600720c */ /* 0x000fe20003fa6270 */
[----:B------:R-:W-:Y:S02]  /*1ef0*/  @!P4 IMAD.IADD R5, R17, 0x1, R5 ;  /* 0x000000011105c824 */ /* 0x000fe400078e0205 */
[----:B------:R-:W-:Y:S01]  /*1f00*/  @!P3 IMAD R14, R14, 0x70, RZ ;  /* 0x000000700e0eb824 */ /* 0x000fe200078e02ff */
[----:B-1----:R-:W-:Y:S01]  /*1f10*/  @!P4 LEA R26, P1, R16, c[0x0][0x168], 0x1 ;  /* 0x00005a00101aca11 */ /* 0x002fe200078208ff */
[----:B------:R-:W-:-:S03]  /*1f20*/  @!P3 IMAD.WIDE.U32 R18, R121, 0x70, R18 ;  /* 0x000000707912b825 */ /* 0x000fc600078e0012 */
[----:B------:R-:W-:Y:S01]  /*1f30*/  @!P4 LEA.HI.X R27, R16, c[0x0][0x16c], R5, 0x1, P1 ;  /* 0x00005b00101bca11 */ /* 0x000fe200008f0c05 */
[----:B------:R-:W-:Y:S01]  /*1f40*/  @!P3 IMAD.IADD R14, R19, 0x1, R14 ;  /* 0x00000001130eb824 */ /* 0x000fe200078e020e */
[----:B------:R-:W-:Y:S01]  /*1f50*/  @!P3 LEA R16, P1, R18, c[0x0][0x168], 0x1 ;  /* 0x00005a001210ba11 */ /* 0x000fe200078208ff */
[----:B------:R-:W-:Y:S01]  /*1f60*/  IMAD.X R9, R177, 0x1, R9, P2 ;  /* 0x00000001b1097824 */ /* 0x000fe200010e0609 */
[-C--:B------:R-:W-:Y:S01]  /*1f70*/  ISETP.GE.AND P2, PT, R12, R3.reuse, PT ;  /* 0x000000030c00720c */ /* 0x080fe20003f46270 */
[----:B------:R4:W-:Y:S01]  /*1f80*/  @!P4 LDGSTS.E.BYPASS.LTC128B.128 [R173+0x5000], [R26.64] ;  /* 0x050000001aadcfae */ /* 0x0009e2000b901d4c */
[----:B------:R-:W-:Y:S01]  /*1f90*/  @!P3 LEA.HI.X R17, R18, c[0x0][0x16c], R14, 0x1, P1 ;  /* 0x00005b001211ba11 */ /* 0x000fe200008f0c0e */
[----:B------:R-:W-:Y:S01]  /*1fa0*/  IMAD R12, R9, c[0x0][0x1a0], RZ ;  /* 0x00006800090c7a24 */ /* 0x000fe200078e02ff */
[-C--:B------:R-:W-:Y:S01]  /*1fb0*/  LEA.HI R5, R135, R132.reuse, RZ, 0x4 ;  /* 0x0000008487057211 */ /* 0x080fe200078f20ff */
[----:B------:R-:W-:Y:S01]  /*1fc0*/  IMAD.WIDE.U32 R22, R11, c[0x0][0x1a0], R22 ;  /* 0x000068000b167a25 */ /* 0x000fe200078e0016 */
[-C--:B------:R-:W-:Y:S01]  /*1fd0*/  ISETP.GE.AND P1, PT, R10, R3.reuse, PT ;  /* 0x000000030a00720c */ /* 0x080fe20003f26270 */
[----:B------:R1:W-:Y:S01]  /*1fe0*/  @!P3 LDGSTS.E.BYPASS.LTC128B.128 [R173+0x5800], [R16.64] ;  /* 0x0580000010adbfae */ /* 0x0003e2000b901d4c */
[----:B------:R-:W-:Y:S01]  /*1ff0*/  LOP3.LUT R9, R5, 0xfffffff0, RZ, 0xc0, !PT ;  /* 0xfffffff005097812 */ /* 0x000fe200078ec0ff */
[----:B------:R-:W-:Y:S01]  /*2000*/  IMAD R12, R11, c[0x0][0x1a4], R12 ;  /* 0x000069000b0c7a24 */ /* 0x000fe200078e020c */
[----:B------:R-:W-:Y:S01]  /*2010*/  LEA R168, P4, R22, c[0x0][0x170], 0x1 ;  /* 0x00005c0016a87a11 */ /* 0x000fe200078808ff */
[----:B------:R-:W0:Y:S01]  /*2020*/  LDGDEPBAR ;  /* 0x00000000000079af */ /* 0x000e220000000000 */
[----:B------:R-:W-:Y:S01]  /*2030*/  ISETP.GE.AND P3, PT, R176, R3, PT ;  /* 0x00000003b000720c */ /* 0x000fe20003f66270 */
[----:B------:R-:W-:Y:S01]  /*2040*/  IMAD.IADD R169, R23, 0x1, R12 ;  /* 0x0000000117a97824 */ /* 0x000fe200078e020c */
[----:B------:R-:W-:Y:S01]  /*2050*/  SHF.R.S32.HI R8, RZ, 0x4, R5 ;  /* 0x00000004ff087819 */ /* 0x000fe20000011405 */
[----:B------:R-:W-:Y:S01]  /*2060*/  IMAD.WIDE.U32 R12, R68, c[0x0][0x1a0], RZ ;  /* 0x00006800440c7a25 */ /* 0x000fe200078e00ff */
[----:B------:R-:W-:-:S02]  /*2070*/  LEA.HI R135, R135, R132, RZ, 0x5 ;  /* 0x0000008487877211 */ /* 0x000fc400078f28ff */
[----:B------:R-:W-:Y:S01]  /*2080*/  LEA.HI.X R169, R22, c[0x0][0x174], R169, 0x1, P4 ;  /* 0x00005d0016a97a11 */ /* 0x000fe200020f0ca9 */
[----:B------:R-:W-:Y:S01]  /*2090*/  IMAD R10, R68, c[0x0][0x1a4], RZ ;  /* 0x00006900440a7a24 */ /* 0x000fe200078e02ff */
[----:B------:R-:W-:Y:S01]  /*20a0*/  @!P2 IADD3 R14, P4, R168, R12, RZ ;  /* 0x0000000ca80ea210 */ /* 0x000fe20007f9e0ff */
[----:B------:R-:W-:Y:S01]  /*20b0*/  IMAD.IADD R9, R132, 0x1, -R9 ;  /* 0x0000000184097824 */ /* 0x000fe200078e0a09 */
[----:B------:R-:W-:Y:S01]  /*20c0*/  LEA.HI R5, R5, R8, RZ, 0x1 ;  /* 0x0000000805057211 */ /* 0x000fe200078f08ff */
[----:B------:R-:W-:Y:S01]  /*20d0*/  @!P1 IMAD.MOV.U32 R6, RZ, RZ, c[0x0][0x1a4] ;  /* 0x00006900ff069624 */ /* 0x000fe200078e00ff */
[----:B------:R-:W-:Y:S01]  /*20e0*/  @!P2 IADD3.X R15, R169, R13, R10, P4, !PT ;  /* 0x0000000da90fa210 */ /* 0x000fe200027fe40a */
[----:B------:R-:W-:Y:S01]  /*20f0*/  @!P6 IMAD.MOV.U32 R18, RZ, RZ, c[0x0][0x1a0] ;  /* 0x00006800ff12e624 */ /* 0x000fe200078e00ff */
[----:B------:R-:W-:Y:S02]  /*2100*/  ISETP.GE.AND P4, PT, R4, R3, PT ;  /* 0x000000030400720c */ /* 0x000fe40003f86270 */
[----:B------:R-:W-:Y:S01]  /*2110*/  SHF.R.S32.HI R4, RZ, 0x1f, R9 ;  /* 0x0000001fff047819 */ /* 0x000fe20000011409 */
[----:B------:R-:W-:Y:S01]  /*2120*/  @!P6 IMAD.WIDE.U32 R18, R18, 0x60, R168 ;  /* 0x000000601212e825 */ /* 0x000fe200078e00a8 */
[----:B------:R-:W-:-:S02]  /*2130*/  LOP3.LUT R5, R5, 0xfffffffe, RZ, 0xc0, !PT ;  /* 0xfffffffe05057812 */ /* 0x000fc400078ec0ff */
[----:B------:R-:W-:Y:S02]  /*2140*/  LEA.HI R4, R4, R9, RZ, 0x3 ;  /* 0x0000000904047211 */ /* 0x000fe400078f18ff */
[----:B------:R-:W-:Y:S01]  /*2150*/  SHF.R.S32.HI R134, RZ, 0x5, R135 ;  /* 0x00000005ff867819 */ /* 0x000fe20000011487 */
[----:B------:R-:W-:-:S04]  /*2160*/  DEPBAR.LE SB0, 0x0 ;  /* 0x000080000000791a */ /* 0x000fc80000000000 */
[----:B------:R-:W-:Y:S01]  /*2170*/  BAR.SYNC.DEFER_BLOCKING 0x0 ;  /* 0x0000000000007b1d */ /* 0x000fe20000010000 */
[----:B------:R-:W-:Y:S01]  /*2180*/  IMAD.IADD R165, R8, 0x1, -R5 ;  /* 0x0000000108a57824 */ /* 0x000fe200078e0a05 */
[----:B------:R-:W-:Y:S01]  /*2190*/  LOP3.LUT R135, R135, 0xffffffe0, RZ, 0xc0, !PT ;  /* 0xffffffe087877812 */ /* 0x000fe200078ec0ff */
[----:B------:R-:W-:Y:S02]  /*21a0*/  @!P1 IMAD.MOV.U32 R5, RZ, RZ, c[0x0][0x1a0] ;  /* 0x00006800ff059624 */ /* 0x000fe400078e00ff */
[----:B------:R-:W-:Y:S02]  /*21b0*/  IMAD.SHL.U32 R8, R69, 0x40, RZ ;  /* 0x0000004045087824 */ /* 0x000fe400078e00ff */
[----:B------:R-:W-:Y:S02]  /*21c0*/  IMAD.SHL.U32 R131, R4, 0x40, RZ ;  /* 0x0000004004837824 */ /* 0x000fe400078e00ff */
[----:B------:R-:W-:Y:S01]  /*21d0*/  IMAD.IADD R135, R132, 0x1, -R135 ;  /* 0x0000000184877824 */ /* 0x000fe200078e0a87 */
[----:B------:R-:W-:-:S02]  /*21e0*/  LOP3.LUT R8, R8, 0x1c0, RZ, 0xc0, !PT ;  /* 0x000001c008087812 */ /* 0x000fc400078ec0ff */
[----:B------:R-:W-:Y:S02]  /*21f0*/  LOP3.LUT R131, R131, 0xfffffe00, RZ, 0xc0, !PT ;  /* 0xfffffe0083837812 */ /* 0x000fe400078ec0ff */
[----:B------:R-:W-:Y:S02]  /*2200*/  LOP3.LUT R7, R8, 0x8, R7, 0xf8, !PT ;  /* 0x0000000808077812 */ /* 0x000fe400078ef807 */
[----:B------:R-:W-:-:S04]  /*2210*/  SHF.R.U32.HI R10, RZ, 0x3, R8 ;  /* 0x00000003ff0a7819 */ /* 0x000fc80000011608 */
[----:B------:R-:W-:Y:S01]  /*2220*/  LOP3.LUT R10, R7, R10, RZ, 0x3c, !PT ;  /* 0x0000000a070a7212 */ /* 0x000fe200078e3cff */
[----:B------:R-:W-:Y:S04]  /*2230*/  @P3 STS.128 [R173+0x6000], RZ ;  /* 0x006000ffad003388 */ /* 0x000fe80000000c00 */
[----:B------:R-:W-:Y:S01]  /*2240*/  @!PT LDS RZ, [RZ] ;  /* 0x00000000fffff984 */ /* 0x000fe20000000800 */
[----:B------:R-:W-:Y:S01]  /*2250*/  @!PT LDS RZ, [RZ] ;  /* 0x00000000fffff984 */ /* 0x000fe20000000800 */
[----:B------:R-:W-:Y:S01]  /*2260*/  @!PT LDS RZ, [RZ] ;  /* 0x00000000fffff984 */ /* 0x000fe20000000800 */
[----:B------:R1:W-:Y:S01]  /*2270*/  @!P3 LDGSTS.E.BYPASS.LTC128B.128 [R173+0x6000], [R168.64] ;  /* 0x06000000a8adbfae */ /* 0x0003e2000b901d4c */
[----:B------:R-:W-:Y:S02]  /*2280*/  ISETP.GE.AND P3, PT, R0, R3, PT ;  /* 0x000000030000720c */ /* 0x000fe40003f66270 */
[----:B------:R-:W-:Y:S01]  /*2290*/  LOP3.LUT R0, R4, 0xfffffff8, RZ, 0xc0, !PT ;  /* 0xfffffff804007812 */ /* 0x000fe200078ec0ff */
[----:B------:R-:W-:Y:S04]  /*22a0*/  @P2 STS.128 [R173+0x6800], RZ ;  /* 0x006800ffad002388 */ /* 0x000fe80000000c00 */
[----:B------:R-:W-:Y:S01]  /*22b0*/  @!PT LDS RZ, [RZ] ;  /* 0x00000000fffff984 */ /* 0x000fe20000000800 */
[----:B------:R-:W-:Y:S01]  /*22c0*/  @!PT LDS RZ, [RZ] ;  /* 0x00000000fffff984 */ /* 0x000fe20000000800 */
[----:B------:R-:W-:Y:S01]  /*22d0*/  @!PT LDS RZ, [RZ] ;  /* 0x00000000fffff984 */ /* 0x000fe20000000800 */
[----:B------:R1:W-:Y:S01]  /*22e0*/  @!P2 LDGSTS.E.BYPASS.LTC128B.128 [R173+0x6800], [R14.64] ;  /* 0x068000000eadafae */ /* 0x0003e2000b901d4c */
[----:B------:R-:W-:Y:S01]  /*22f0*/  @!P1 LEA R12, P2, R5, R168, 0x6 ;  /* 0x000000a8050c9211 */ /* 0x000fe200078430ff */
[----:B------:R-:W-:-:S02]  /*2300*/  IMAD.IADD R0, R9, 0x1, -R0 ;  /* 0x0000000109007824 */ /* 0x000fc400078e0a00 */
[----:B------:R-:W-:Y:S01]  /*2310*/  @P1 STS.128 [R173+0x7000], RZ ;  /* 0x007000ffad001388 */ /* 0x000fe20000000c00 */
[----:B------:R-:W-:Y:S01]  /*2320*/  @!P1 LEA.HI.X R13, R5, R169, R6, 0x6, P2 ;  /* 0x000000a9050d9211 */ /* 0x000fe200010f3406 */
[----:B------:R-:W-:Y:S01]  /*2330*/  IMAD.SHL.U32 R5, R0, 0x40, RZ ;  /* 0x0000004000057824 */ /* 0x000fe200078e00ff */
[----:B------:R-:W-:Y:S01]  /*2340*/  ISETP.GE.AND P2, PT, R2, R3, PT ;  /* 0x000000030200720c */ /* 0x000fe20003f46270 */
[----:B------:R-:W-:Y:S02]  /*2350*/  IMAD.SHL.U32 R2, R165, 0x8, RZ ;  /* 0x00000008a5027824 */ /* 0x000fe400078e00ff */
[----:B------:R-:W-:Y:S01]  /*2360*/  @!P5 IMAD.MOV.U32 R3, RZ, RZ, c[0x0][0x1a0] ;  /* 0x00006800ff03d624 */ /* 0x000fe200078e00ff */
[----:B------:R-:W-:Y:S01]  /*2370*/  LOP3.LUT R7, R5, 0x1c0, RZ, 0xc0, !PT ;  /* 0x000001c005077812 */ /* 0x000fe200078ec0ff */
[----:B------:R-:W-:Y:S01]  /*2380*/  @!PT LDS RZ, [RZ] ;  /* 0x00000000fffff984 */ /* 0x000fe20000000800 */
[----:B------:R-:W-:Y:S01]  /*2390*/  @!PT LDS RZ, [RZ] ;  /* 0x00000000fffff984 */ /* 0x000fe20000000800 */
[----:B------:R-:W-:Y:S01]  /*23a0*/  @!PT LDS RZ, [RZ] ;  /* 0x00000000fffff984 */ /* 0x000fe20000000800 */
[----:B------:R2:W-:Y:S01]  /*23b0*/  @!P1 LDGSTS.E.BYPASS.LTC128B.128 [R173+0x7000], [R12.64] ;  /* 0x070000000cad9fae */ /* 0x0005e2000b901d4c */
[----:B------:R-:W-:Y:S02]  /*23c0*/  @!P5 IMAD.MOV.U32 R6, RZ, RZ, c[0x0][0x1a4] ;  /* 0x00006900ff06d624 */ /* 0x000fe400078e00ff */
[----:B------:R-:W-:Y:S01]  /*23d0*/  LOP3.LUT R5, R7, 0x8, R2, 0xf8, !PT ;  /* 0x0000000807057812 */ /* 0x000fe200078ef802 */
[----:B------:R-:W-:Y:S01]  /*23e0*/  IMAD R165, R165, 0x200, R10 ;  /* 0x00000200a5a57824 */ /* 0x000fe200078e020a */
[C---:B------:R-:W-:Y:S01]  /*23f0*/  @!P5 LEA R8, P1, R3.reuse, R168, 0x7 ;  /* 0x000000a80308d211 */ /* 0x040fe200078238ff */
[----:B------:R-:W-:Y:S01]  /*2400*/  @!P6 IMAD.MOV.U32 R10, RZ, RZ, c[0x0][0x1a4] ;  /* 0x00006900ff0ae624 */ /* 0x000fe200078e00ff */
[----:B------:R-:W-:Y:S01]  /*2410*/  SHF.R.U32.HI R2, RZ, 0x3, R7 ;  /* 0x00000003ff027819 */ /* 0x000fe20000011607 */
[----:B------:R-:W-:Y:S01]  /*2420*/  @!P4 IMAD.MOV.U32 R7, RZ, RZ, c[0x0][0x1a4] ;  /* 0x00006900ff07c624 */ /* 0x000fe200078e00ff */
[----:B------:R-:W-:Y:S01]  /*2430*/  @!P5 LEA.HI.X R9, R3, R169, R6, 0x7, P1 ;  /* 0x000000a90309d211 */ /* 0x000fe200008f3c06 */
[----:B------:R-:W-:Y:S01]  /*2440*/  @!P6 IMAD R10, R10, 0x60, RZ ;  /* 0x000000600a0ae824 */ /* 0x000fe200078e02ff */
[----:B------:R-:W-:Y:S01]  /*2450*/  LOP3.LUT R2, R5, R2, RZ, 0x3c, !PT ;  /* 0x0000000205027212 */ /* 0x000fe200078e3cff */
[----:B------:R-:W-:Y:S01]  /*2460*/  @!P2 IMAD.MOV.U32 R5, RZ, RZ, c[0x0][0x1a0] ;  /* 0x00006800ff05a624 */ /* 0x000fe200078e00ff */
[----:B------:R-:W-:Y:S01]  /*2470*/  @!P2 MOV R3, c[0x0][0x1a4] ;  /* 0x000069000003aa02 */ /* 0x000fe20000000f00 */
[----:B------:R-:W-:Y:S01]  /*2480*/  @!P3 IMAD.MOV.U32 R6, RZ, RZ, c[0x0][0x1a4] ;  /* 0x00006900ff06b624 */ /* 0x000fe200078e00ff */
[----:B------:R-:W-:Y:S01]  /*2490*/  @P6 STS.128 [R173+0x7800], RZ ;  /* 0x007800ffad006388 */ /* 0x000fe20000000c00 */
[----:B-1----:R-:W-:-:S02]  /*24a0*/  @!P4 IMAD.MOV.U32 R14, RZ, RZ, c[0x0][0x1a0] ;  /* 0x00006800ff0ec624 */ /* 0x002fc400078e00ff */
[----:B------:R-:W-:-:S04]  /*24b0*/  @!P2 IMAD.WIDE.U32 R16, R5, 0xe0, R168 ;  /* 0x000000e00510a825 */ /* 0x000fc800078e00a8 */
[----:B------:R-:W-:Y:S02]  /*24c0*/  @!P2 IMAD R3, R3, 0xe0, RZ ;  /* 0x000000e00303a824 */ /* 0x000fe400078e02ff */
[----:B------:R-:W-:Y:S02]  /*24d0*/  @!P6 IMAD.IADD R11, R19, 0x1, R10 ;  /* 0x00000001130be824 */ /* 0x000fe400078e020a */
[----:B------:R-:W-:-:S04]  /*24e0*/  @!P4 IMAD.WIDE.U32 R14, R14, 0xa0, R168 ;  /* 0x000000a00e0ec825 */ /* 0x000fc800078e00a8 */
[----:B--2---:R-:W-:Y:S02]  /*24f0*/  @!P3 IMAD.MOV.U32 R12, RZ, RZ, c[0x0][0x1a0] ;  /* 0x00006800ff0cb624 */ /* 0x004fe400078e00ff */
[----:B------:R-:W-:Y:S02]  /*2500*/  @!P4 IMAD R7, R7, 0xa0, RZ ;  /* 0x000000a00707c824 */ /* 0x000fe400078e02ff */
[----:B------:R-:W-:Y:S02]  /*2510*/  @!P6 IMAD.MOV.U32 R10, RZ, RZ, R18 ;  /* 0x000000ffff0ae224 */ /* 0x000fe400078e0012 */
[----:B------:R-:W-:Y:S02]  /*2520*/  @!P2 IMAD.IADD R5, R17, 0x1, R3 ;  /* 0x000000011105a824 */ /* 0x000fe400078e0203 */
[----:B------:R-:W-:Y:S01]  /*2530*/  IMAD R3, R134, 0x400, R131 ;  /* 0x0000040086037824 */ /* 0x000fe200078e0283 */
[----:B------:R-:W-:Y:S01]  /*2540*/  @!PT LDS RZ, [RZ] ;  /* 0x00000000fffff984 */ /* 0x000fe20000000800 */
[----:B------:R-:W-:Y:S01]  /*2550*/  @!PT LDS RZ, [RZ] ;  /* 0x00000000fffff984 */ /* 0x000fe20000000800 */
[----:B------:R-:W-:Y:S01]  /*2560*/  @!PT LDS RZ, [RZ] ;  /* 0x00000000fffff984 */ /* 0x000fe20000000800 */
[----:B------:R1:W-:Y:S01]  /*2570*/  @!P6 LDGSTS.E.BYPASS.LTC128B.128 [R173+0x7800], [R10.64] ;  /* 0x078000000aadefae */ /* 0x0003e2000b901d4c */
[----:B------:R-:W-:-:S03]  /*2580*/  @!P3 IMAD.WIDE.U32 R12, R12, 0xc0, R168 ;  /* 0x000000c00c0cb825 */ /* 0x000fc600078e00a8 */
[----:B------:R-:W-:Y:S01]  /*2590*/  @P5 STS.128 [R173+0x8000], RZ ;  /* 0x008000ffad005388 */ /* 0x000fe20000000c00 */
[----:B------:R-:W-:Y:S02]  /*25a0*/  @!P3 IMAD R6, R6, 0xc0, RZ ;  /* 0x000000c00606b824 */ /* 0x000fe400078e02ff */
[----:B------:R-:W-:Y:S01]  /*25b0*/  @!P4 IMAD.IADD R15, R15, 0x1, R7 ;  /* 0x000000010f0fc824 */ /* 0x000fe200078e0207 */
[----:B------:R-:W-:Y:S01]  /*25c0*/  @!PT LDS RZ, [RZ] ;  /* 0x00000000fffff984 */ /* 0x000fe20000000800 */
[----:B------:R-:W-:Y:S01]  /*25d0*/  @!PT LDS RZ, [RZ] ;  /* 0x00000000fffff984 */ /* 0x000fe20000000800 */
[----:B------:R-:W-:Y:S01]  /*25e0*/  @!PT LDS RZ, [RZ] ;  /* 0x00000000fffff984 */ /* 0x000fe20000000800 */
[----:B------:R1:W-:Y:S01]  /*25f0*/  @!P5 LDGSTS.E.BYPASS.LTC128B.128 [R173+0x8000], [R8.64] ;  /* 0x0800000008addfae */ /* 0x0003e2000b901d4c */
[----:B------:R-:W-:Y:S02]  /*2600*/  IMAD.IADD R166, R2, 0x1, R3 ;  /* 0x0000000102a67824 */ /* 0x000fe400078e0203 */
[----:B------:R-:W-:Y:S01]  /*2610*/  @!P3 IMAD.IADD R13, R13, 0x1, R6 ;  /* 0x000000010d0db824 */ /* 0x000fe200078e0206 */
[----:B------:R-:W-:Y:S01]  /*2620*/  @P4 STS.128 [R173+0x8800], RZ ;  /* 0x008800ffad004388 */ /* 0x000fe20000000c00 */
[----:B------:R-:W-:Y:S02]  /*2630*/  @!P2 IMAD.MOV.U32 R4, RZ, RZ, R16 ;  /* 0x000000ffff04a224 */ /* 0x000fe400078e0010 */
[----:B------:R-:W-:Y:S01]  /*2640*/  IMAD.SHL.U32 R165, R165, 0x2, RZ ;  /* 0x00000002a5a57824 */ /* 0x000fe200078e00ff */
[----:B------:R-:W-:Y:S01]  /*2650*/  @!PT LDS RZ, [RZ] ;  /* 0x00000000fffff984 */ /* 0x000fe20000000800 */
[----:B------:R-:W-:Y:S01]  /*2660*/  @!PT LDS RZ, [RZ] ;  /* 0x00000000fffff984 */ /* 0x000fe20000000800 */
[----:B------:R-:W-:Y:S01]  /*2670*/  @!PT LDS RZ, [RZ] ;  /* 0x00000000fffff984 */ /* 0x000fe20000000800 */
[----:B------:R2:W-:Y:S01]  /*2680*/  @!P4 LDGSTS.E.BYPASS.LTC128B.128 [R173+0x8800], [R14.64] ;  /* 0x088000000eadcfae */ /* 0x0005e2000b901d4c */
[----:B------:R-:W-:-:S03]  /*2690*/  IMAD.SHL.U32 R166, R166, 0x2, RZ ;  /* 0x00000002a6a67824 */ /* 0x000fc600078e00ff */
[----:B------:R-:W-:Y:S01]  /*26a0*/  @P3 STS.128 [R173+0x9000], RZ ;  /* 0x009000ffad003388 */ /* 0x000fe20000000c00 */
[----:B------:R-:W-:-:S03]  /*26b0*/  IADD3 R162, R165, 0x2040, RZ ;  /* 0x00002040a5a27810 */ /* 0x000fc60007ffe0ff */
        /* <DEDUP_REMOVED lines=14> */
[----:B----4-:R-:W4:Y:S01]  /*27a0*/  LDSM.16.M88.4 R24, [R165+0x2000] ;  /* 0x00200000a518783b */ /* 0x010f220000000200 */
[----:B------:R-:W-:-:S02]  /*27b0*/  SEL R0, R0, 0xfffffff0, !P3 ;  /* 0xfffffff000007807 */ /* 0x000fc40005800000 */
[----:B------:R-:W-:Y:S01]  /*27c0*/  LOP3.LUT P1, RZ, R69, 0x4, RZ, 0xc0, !PT ;  /* 0x0000000445ff7812 */ /* 0x000fe2000782c0ff */
[----:B------:R-:W3:Y:S01]  /*27d0*/  LDSM.16.M88.4 R16, [R165+0x2800] ;  /* 0x00280000a510783b */ /* 0x000ee20000000200 */
[----:B------:R-:W-:Y:S02]  /*27e0*/  IMAD R164, R3, 0x2, R166 ;  /* 0x0000000203a47824 */ /* 0x000fe400078e02a6 */
[----:B------:R-:W-:Y:S01]  /*27f0*/  IMAD R159, R0, 0x2, R165 ;  /* 0x00000002009f7824 */ /* 0x000fe200078e02a5 */
[----:B------:R-:W-:Y:S04]  /*2800*/  LDSM.16.M88.4 R84, [R165+0x3800] ;  /* 0x00380000a554783b */ /* 0x000fe80000000200 */
[----:B------:R-:W-:Y:S04]  /*2810*/  LDSM.16.M88.4 R72, [R164] ;  /* 0x00000000a448783b */ /* 0x000fe80000000200 */
[----:B------:R-:W-:Y:S04]  /*2820*/  LDSM.16.M88.4 R64, [R159+0x2000] ;  /* 0x002000009f40783b */ /* 0x000fe80000000200 */
[----:B-1----:R-:W1:Y:S04]  /*2830*/  LDSM.16.M88.4 R4, [R165+0x5800] ;  /* 0x00580000a504783b */ /* 0x002e680000000200 */
[----:B------:R-:W1:Y:S04]  /*2840*/  LDSM.16.M88.4 R32, [R159+0x2800] ;  /* 0x002800009f20783b */ /* 0x000e680000000200 */
[----:B------:R-:W2:Y:S04]  /*2850*/  LDSM.16.M88.4 R8, [R165+0x3000] ;  /* 0x00300000a508783b */ /* 0x000ea80000000200 */
[----:B------:R-:W2:Y:S04]  /*2860*/  LDSM.16.M88.4 R60, [R165+0x4000] ;  /* 0x00400000a53c783b */ /* 0x000ea80000000200 */
[----:B------:R-:W2:Y:S01]  /*2870*/  LDSM.16.M88.4 R52, [R165+0x4800] ;  /* 0x00480000a534783b */ /* 0x000ea20000000200 */
[C---:B----4-:R-:W-:Y:S03]  /*2880*/  HMMA.16816.F32 R28, R36.reuse, R24, RZ ;  /* 0x00000018241c723c */ /* 0x050fe600000018ff */
[----:B------:R-:W4:Y:S04]  /*2890*/  LDSM.16.M88.4 R44, [R165+0x5000] ;  /* 0x00500000a52c783b */ /* 0x000f280000000200 */
[----:B------:R-:W2:Y:S01]  /*28a0*/  LDSM.16.M88.4 R92, [R159+0x3800] ;  /* 0x003800009f5c783b */ /* 0x000ea20000000200 */
[C---:B------:R-:W-:Y:S03]  /*28b0*/  HMMA.16816.F32 R24, R36.reuse, R26, RZ ;  /* 0x0000001a2418723c */ /* 0x040fe600000018ff */
[----:B------:R-:W-:Y:S04]  /*28c0*/  LDSM.16.M88.4 R112, [R159+0x3000] ;  /* 0x003000009f70783b */ /* 0x000fe80000000200 */
[----:B------:R-:W-:Y:S01]  /*28d0*/  LDSM.16.M88.4 R108, [R159+0x4000] ;  /* 0x004000009f6c783b */ /* 0x000fe20000000200 */
[C---:B---3--:R-:W-:Y:S03]  /*28e0*/  HMMA.16816.F32 R20, R36.reuse, R16, RZ ;  /* 0x000000102414723c */ /* 0x048fe600000018ff */
[----:B------:R-:W-:Y:S04]  /*28f0*/  LDSM.16.M88.4 R104, [R159+0x4800] ;  /* 0x004800009f68783b */ /* 0x000fe80000000200 */
[----:B------:R-:W-:Y:S01]  /*2900*/  LDSM.16.M88.4 R100, [R159+0x5000] ;  /* 0x005000009f64783b */ /* 0x000fe20000000200 */
[C---:B-1----:R-:W-:Y:S03]  /*2910*/  HMMA.16816.F32 R40, R36.reuse, R4, RZ ;  /* 0x000000042428723c */ /* 0x042fe600000018ff */
[----:B------:R-:W-:Y:S04]  /*2920*/  LDSM.16.M88.4 R96, [R159+0x5800] ;  /* 0x005800009f60783b */ /* 0x000fe80000000200 */
[----:B------:R-:W0:Y:S01]  /*2930*/  LDGDEPBAR ;  /* 0x00000000000079af */ /* 0x000e220000000000 */
[----:B------:R-:W-:Y:S01]  /*2940*/  SEL R5, R68, 0xffffffe0, !P2 ;  /* 0xffffffe044057807 */ /* 0x000fe20005000000 */
[----:B------:R-:W-:Y:S01]  /*2950*/  HMMA.16816.F32 R16, R36, R18, RZ ;  /* 0x000000122410723c */ /* 0x000fe200000018ff */
[----:B------:R-:W-:-:S02]  /*2960*/  IADD3 R4, R165, 0x2000, RZ ;  /* 0x00002000a5047810 */ /* 0x000fc40007ffe0ff */
[----:B------:R-:W-:Y:S01]  /*2970*/  ISETP.GT.AND P2, PT, R120, 0x1, PT ;  /* 0x000000017800780c */ /* 0x000fe20003f44270 */
[----:B------:R-:W-:Y:S01]  /*2980*/  IMAD R163, R5, 0x2, R166 ;  /* 0x0000000205a37824 */ /* 0x000fe200078e02a6 */
[----:B------:R-:W-:Y:S01]  /*2990*/  @P1 IADD3 R162, R4, -0x40, RZ ;  /* 0xffffffc004a21810 */ /* 0x000fe20007ffe0ff */
[----:B------:R-:W-:Y:S02]  /*29a0*/  IMAD.IADD R4, R131, 0x1, R2 ;  /* 0x0000000183047824 */ /* 0x000fe400078e0202 */
[----:B------:R-:W-:Y:S01]  /*29b0*/  HMMA.16816.F32 R28, R72, R64, R28 ;  /* 0x00000040481c723c */ /* 0x000fe2000000181c */
[----:B------:R-:W-:Y:S01]  /*29c0*/  LDSM.16.M88.4 R76, [R163] ;  /* 0x00000000a34c783b */ /* 0x000fe20000000200 */
[----:B------:R-:W-:Y:S01]  /*29d0*/  IMAD R161, R3, 0x2, R163 ;  /* 0x0000000203a17824 */ /* 0x000fe200078e02a3 */
[----:B------:R-:W-:Y:S01]  /*29e0*/  IADD3 R155, R162, 0x800, RZ ;  /* 0x00000800a29b7810 */ /* 0x000fe20007ffe0ff */
[----:B------:R-:W-:Y:S01]  /*29f0*/  IMAD R148, R0, 0x2, R162 ;  /* 0x0000000200947824 */ /* 0x000fe200078e02a2 */
[----:B------:R-:W-:Y:S01]  /*2a00*/  LDSM.16.M88.4 R68, [R162] ;  /* 0x00000000a244783b */ /* 0x000fe20000000200 */
[----:B------:R-:W-:-:S02]  /*2a10*/  SHF.R.S32.HI R0, RZ, 0x1f, R135 ;  /* 0x0000001fff007819 */ /* 0x000fc40000011487 */
[----:B------:R-:W-:Y:S01]  /*2a20*/  HMMA.16816.F32 R24, R72, R66, R24 ;  /* 0x000000424818723c */ /* 0x000fe20000001818 */
[----:B------:R-:W1:Y:S01]  /*2a30*/  LDSM.16.M88.4 R64, [R162+0x800] ;  /* 0x00080000a240783b */ /* 0x000e620000000200 */
[----:B------:R-:W-:Y:S02]  /*2a40*/  LEA.HI R0, R0, R135, RZ, 0x2 ;  /* 0x0000008700007211 */ /* 0x000fe400078f10ff */
[C---:B------:R-:W-:Y:S01]  /*2a50*/  @!P2 LEA R180, P1, R128.reuse, c[0x0][0x168], 0x1 ;  /* 0x00005a0080b4aa11 */ /* 0x040fe200078208ff */
[----:B------:R-:W-:Y:S01]  /*2a60*/  LDSM.16.M88.4 R124, [R162+0x2000] ;  /* 0x00200000a27c783b */ /* 0x000fe20000000200 */
[----:B------:R-:W-:Y:S02]  /*2a70*/  SHF.R.S32.HI R172, RZ, 0x2, R0 ;  /* 0x00000002ffac7819 */ /* 0x000fe40000011400 */
[----:B------:R-:W-:Y:S01]  /*2a80*/  HMMA.16816.F32 R88, R36, R84, RZ ;  /* 0x000000542458723c */ /* 0x000fe200000018ff */
[----:B------:R-:W-:Y:S01]  /*2a90*/  LDSM.16.M88.4 R116, [R148] ;  /* 0x000000009474783b */ /* 0x000fe20000000200 */
[----:B------:R-:W-:-:S02]  /*2aa0*/  @!P2 LEA.HI.X R181, R128, c[0x0][0x16c], R123, 0x1, P1 ;  /* 0x00005b0080b5aa11 */ /* 0x000fc400008f0c7b */
[C---:B------:R-:W-:Y:S02]  /*2ab0*/  IADD3 R154, R162.reuse, 0x1000, RZ ;  /* 0x00001000a29a7810 */ /* 0x040fe40007ffe0ff */
[C---:B------:R-:W-:Y:S02]  /*2ac0*/  IADD3 R153, R162.reuse, 0x1800, RZ ;  /* 0x00001800a2997810 */ /* 0x040fe40007ffe0ff */
[----:B------:R-:W-:Y:S01]  /*2ad0*/  HMMA.16816.F32 R84, R36, R86, RZ ;  /* 0x000000562454723c */ /* 0x000fe200000018ff */
[C---:B------:R-:W-:Y:S02]  /*2ae0*/  IADD3 R152, R162.reuse, 0x2000, RZ ;  /* 0x00002000a2987810 */ /* 0x040fe40007ffe0ff */
[C---:B------:R-:W-:Y:S02]  /*2af0*/  IADD3 R151, R162.reuse, 0x2800, RZ ;  /* 0x00002800a2977810 */ /* 0x040fe40007ffe0ff */
[C---:B------:R-:W-:Y:S02]  /*2b00*/  IADD3 R150, R162.reuse, 0x3000, RZ ;  /* 0x00003000a2967810 */ /* 0x040fe40007ffe0ff */
[----:B------:R-:W-:Y:S01]  /*2b10*/  IADD3 R149, R162, 0x3800, RZ ;  /* 0x00003800a2957810 */ /* 0x000fe20007ffe0ff */
[C---:B------:R-:W-:Y:S08]  /*2b20*/  HMMA.16816.F32 R20, R72.reuse, R32, R20 ;  /* 0x000000204814723c */ /* 0x040ff00000001814 */
[----:B------:R-:W-:Y:S01]  /*2b30*/  HMMA.16816.F32 R16, R72, R34, R16 ;  /* 0x000000224810723c */ /* 0x000fe20000001810 */
[----:B------:R-:W3:Y:S07]  /*2b40*/  LDSM.16.M88.4 R32, [R162+0x1000] ;  /* 0x00100000a220783b */ /* 0x000eee0000000200 */
[C---:B--2---:R-:W-:Y:S08]  /*2b50*/  HMMA.16816.F32 R12, R36.reuse, R8, RZ ;  /* 0x00000008240c723c */ /* 0x044ff000000018ff */
[C---:B------:R-:W-:Y:S08]  /*2b60*/  HMMA.16816.F32 R80, R36.reuse, R60, RZ ;  /* 0x0000003c2450723c */ /* 0x040ff000000018ff */
[C---:B------:R-:W-:Y:S08]  /*2b70*/  HMMA.16816.F32 R56, R36.reuse, R52, RZ ;  /* 0x000000342438723c */ /* 0x040ff000000018ff */
[C---:B----4-:R-:W-:Y:S08]  /*2b80*/  HMMA.16816.F32 R48, R36.reuse, R44, RZ ;  /* 0x0000002c2430723c */ /* 0x050ff000000018ff */
[C---:B------:R-:W-:Y:S08]  /*2b90*/  HMMA.16816.F32 R8, R36.reuse, R10, RZ ;  /* 0x0000000a2408723c */ /* 0x040ff000000018ff */
[C---:B------:R-:W-:Y:S08]  /*2ba0*/  HMMA.16816.F32 R60, R36.reuse, R62, RZ ;  /* 0x0000003e243c723c */ /* 0x040ff000000018ff */
[C---:B------:R-:W-:Y:S08]  /*2bb0*/  HMMA.16816.F32 R52, R36.reuse, R54, RZ ;  /* 0x000000362434723c */ /* 0x040ff000000018ff */
[C---:B------:R-:W-:Y:S08]  /*2bc0*/  HMMA.16816.F32 R44, R36.reuse, R46, RZ ;  /* 0x0000002e242c723c */ /* 0x040ff000000018ff */
[----:B------:R-:W-:Y:S07]  /*2bd0*/  HMMA.16816.F32 R36, R36, R6, RZ ;  /* 0x000000062424723c */ /* 0x000fee00000018ff */
[----:B------:R-:W-:Y:S01]  /*2be0*/  IMAD R7, R134, 0x10, R136 ;  /* 0x0000001086077824 */ /* 0x000fe200078e0288 */
[----:B------:R-:W-:Y:S04]  /*2bf0*/  HMMA.16816.F32 R88, R72, R92, R88 ;  /* 0x0000005c4858723c */ /* 0x000fe80000001858 */
[----:B------:R-:W-:-:S04]  /*2c00*/  IADD3 R7, R7, 0x1, R172 ;  /* 0x0000000107077810 */ /* 0x000fc80007ffe0ac */
[----:B------:R-:W-:Y:S01]  /*2c10*/  HMMA.16816.F32 R84, R72, R94, R84 ;  /* 0x0000005e4854723c */ /* 0x000fe20000001854 */
[----:B------:R-:W2:Y:S01]  /*2c20*/  LDSM.16.M88.4 R92, [R162+0x1800] ;  /* 0x00180000a25c783b */ /* 0x000ea20000000200 */
[----:B------:R-:W-:-:S04]  /*2c30*/  IADD3 R133, R130, R7, -R133 ;  /* 0x0000000782857210 */ /* 0x000fc80007ffe885 */
[----:B------:R-:W-:Y:S02]  /*2c40*/  IADD3 R133, R133, c[0x0][0x2e8], RZ ;  /* 0x0000ba0085857a10 */ /* 0x000fe40007ffe0ff */
[----:B-1----:R-:W-:Y:S02]  /*2c50*/  HMMA.16816.F32 R20, R76, R64, R20 ;  /* 0x000000404c14723c */ /* 0x002fe40000001814 */
[----:B------:R-:W-:-:S06]  /*2c60*/  IADD3 R7, R133, 0x8, RZ ;  /* 0x0000000885077810 */ /* 0x000fcc0007ffe0ff */
[----:B------:R-:W-:Y:S01]  /*2c70*/  HMMA.16816.F32 R16, R76, R66, R16 ;  /* 0x000000424c10723c */ /* 0x000fe20000001810 */
[----:B------:R-:W1:Y:S07]  /*2c80*/  LDSM.16.M88.4 R64, [R162+0x3800] ;  /* 0x00380000a240783b */ /* 0x000e6e0000000200 */
        /* <DEDUP_REMOVED lines=14> */
[----:B------:R-:W4:Y:S04]  /*2d70*/  LDSM.16.M88.4 R72, [R162+0x2800] ;  /* 0x00280000a248783b */ /* 0x000f280000000200 */
[----:B------:R-:W-:Y:S03]  /*2d80*/  LDSM.16.M88.4 R96, [R148+0x2800] ;  /* 0x002800009460783b */ /* 0x000fe60000000200 */
[C---:B------:R-:W-:Y:S08]  /*2d90*/  HMMA.16816.F32 R28, R76.reuse, R68, R28 ;  /* 0x000000444c1c723c */ /* 0x040ff0000000181c */
[C---:B------:R-:W-:Y:S01]  /*2da0*/  HMMA.16816.F32 R24, R76.reuse, R70, R24 ;  /* 0x000000464c18723c */ /* 0x040fe20000001818 */
[----:B------:R-:W4:Y:S07]  /*2db0*/  LDSM.16.M88.4 R68, [R162+0x3000] ;  /* 0x00300000a244783b */ /* 0x000f2e0000000200 */
[C---:B---3--:R-:W-:Y:S08]  /*2dc0*/  HMMA.16816.F32 R12, R76.reuse, R32, R12 ;  /* 0x000000204c0c723c */ /* 0x048ff0000000180c */
[C---:B------:R-:W-:Y:S01]  /*2dd0*/  HMMA.16816.F32 R8, R76.reuse, R34, R8 ;  /* 0x000000224c08723c */ /* 0x040fe20000001808 */
[----:B------:R-:W3:Y:S07]  /*2de0*/  LDSM.16.M88.4 R32, [R161] ;  /* 0x00000000a120783b */ /* 0x000eee0000000200 */
[C---:B--2---:R-:W-:Y:S08]  /*2df0*/  HMMA.16816.F32 R88, R76.reuse, R92, R88 ;  /* 0x0000005c4c58723c */ /* 0x044ff00000001858 */
[C---:B------:R-:W-:Y:S01]  /*2e00*/  HMMA.16816.F32 R84, R76.reuse, R94, R84 ;  /* 0x0000005e4c54723c */ /* 0x040fe20000001854 */
[----:B------:R-:W2:Y:S07]  /*2e10*/  LDSM.16.M88.4 R92, [R148+0x3000] ;  /* 0x00300000945c783b */ /* 0x000eae0000000200 */
[C---:B-1----:R-:W-:Y:S08]  /*2e20*/  HMMA.16816.F32 R40, R76.reuse, R64, R40 ;  /* 0x000000404c28723c */ /* 0x042ff00000001828 */
[----:B------:R-:W-:Y:S01]  /*2e30*/  HMMA.16816.F32 R36, R76, R66, R36 ;  /* 0x000000424c24723c */ /* 0x000fe20000001824 */
[----:B------:R-:W1:Y:S01]  /*2e40*/  LDSM.16.M88.4 R64, [R148+0x3800] ;  /* 0x003800009440783b */ /* 0x000e620000000200 */
[----:B------:R-:W-:-:S06]  /*2e50*/  DEPBAR.LE SB0, 0x0 ;  /* 0x000080000000791a */ /* 0x000fcc0000000000 */
[C---:B------:R-:W-:Y:S07]  /*2e60*/  HMMA.16816.F32 R80, R76.reuse, R124, R80 ;  /* 0x0000007c4c50723c */ /* 0x040fee0000001850 */
[-C--:B------:R-:W-:Y:S01]  /*2e70*/  IMNMX R125, R133, R130.reuse, PT ;  /* 0x00000082857d7217 */ /* 0x080fe20003800200 */
[----:B------:R-:W-:Y:S01]  /*2e80*/  HMMA.16816.F32 R60, R76, R126, R60 ;  /* 0x0000007e4c3c723c */ /* 0x000fe2000000183c */
[----:B------:R-:W-:-:S06]  /*2e90*/  IMNMX R124, R7, R130, PT ;  /* 0x00000082077c7217 */ /* 0x000fcc0003800200 */
[----:B------:R-:W-:Y:S01]  /*2ea0*/  IMAD.SHL.U32 R126, R132, 0x2, RZ ;  /* 0x00000002847e7824 */ /* 0x000fe200078e00ff */
[----:B----4-:R-:W-:Y:S04]  /*2eb0*/  HMMA.16816.F32 R56, R76, R72, R56 ;  /* 0x000000484c38723c */ /* 0x010fe80000001838 */
[----:B------:R-:W-:-:S04]  /*2ec0*/  LOP3.LUT R126, R126, 0x6, RZ, 0xc0, !PT ;  /* 0x000000067e7e7812 */ /* 0x000fc800078ec0ff */
[C---:B------:R-:W-:Y:S08]  /*2ed0*/  HMMA.16816.F32 R52, R76.reuse, R74, R52 ;  /* 0x0000004a4c34723c */ /* 0x040ff00000001834 */
[C---:B------:R-:W-:Y:S08]  /*2ee0*/  HMMA.16816.F32 R48, R76.reuse, R68, R48 ;  /* 0x000000444c30723c */ /* 0x040ff00000001830 */
[----:B------:R-:W-:Y:S08]  /*2ef0*/  HMMA.16816.F32 R44, R76, R70, R44 ;  /* 0x000000464c2c723c */ /* 0x000ff0000000182c */
        /* <DEDUP_REMOVED lines=14> */
[C---:B-1----:R-:W-:Y:S08]  /*2fe0*/  HMMA.16816.F32 R40, R32.reuse, R64, R40 ;  /* 0x000000402028723c */ /* 0x042ff00000001828 */
        /* <DEDUP_REMOVED lines=62> */
.L_x_6179:
[----:B------:R-:W-:-:S04]  /*33d0*/  LEA R0, -R121, RZ, 0x7 ;  /* 0x000000ff79007211 */ /* 0x000fc800078e39ff */
[----:B------:R-:W-:Y:S02]  /*33e0*/  SHF.R.S32.HI R2, RZ, 0x1f, R0 ;  /* 0x0000001fff027819 */ /* 0x000fe40000011400 */
.L_x_6180:
[----:B------:R-:W-:Y:S01]  /*33f0*/  IADD3 R128, P1, R0, R128, RZ ;  /* 0x0000008000807210 */ /* 0x000fe20007f3e0ff */
[----:B------:R-:W-:Y:S02]  /*3400*/  IMAD.MOV.U32 R0, RZ, RZ, 0x5 ;  /* 0x00000005ff007424 */ /* 0x000fe400078e00ff */
[C---:B------:R-:W-:Y:S01]  /*3410*/  IMAD.SHL.U32 R7, R121.reuse, 0x20, RZ ;  /* 0x0000002079077824 */ /* 0x040fe200078e00ff */
[----:B------:R-:W-:Y:S01]  /*3420*/  LEA R180, P2, R128, c[0x0][0x168], 0x1 ;  /* 0x00005a0080b47a11 */ /* 0x000fe200078408ff */
[----:B------:R-:W-:Y:S01]  /*3430*/  IMAD.X R123, R2, 0x1, R123, P1 ;  /* 0x00000001027b7824 */ /* 0x000fe200008e067b */
[----:B------:R-:W-:Y:S02]  /*3440*/  SHF.L.U64.HI R0, R121, R0, c[0x0][0x19c] ;  /* 0x0000670079007619 */ /* 0x000fe40000010200 */
[----:B------:R-:W-:Y:S02]  /*3450*/  IADD3 R68, P1, R7, R180, RZ ;  /* 0x000000b407447210 */ /* 0x000fe40007f3e0ff */
        /* <DEDUP_REMOVED lines=18> */
[----:B------:R-:W-:Y:S01]  /*3580*/  IADD3 R70, P1, R6, R7, RZ ;  /* 0x0000000706467210 */ /* 0x000fe20007f3e0ff */
[----:B------:R1:W-:Y:S02]  /*3590*/  LDGSTS.E.BYPASS.LTC128B.128 [R173+0x4000], [R34.64] ;  /* 0x0400000022ad7fae */ /* 0x0003e4000b901d4c */
[----:B------:R-:W-:-:S02]  /*35a0*/  IMAD.X R7, R33, 0x1, R0, P2 ;  /* 0x0000000121077824 */ /* 0x000fc400010e0600 */
[----:B------:R1:W-:Y:S02]  /*35b0*/  LDGSTS.E.BYPASS.LTC128B.128 [R173+0x4800], [R32.64] ;  /* 0x0480000020ad7fae */ /* 0x0003e4000b901d4c */
[----:B------:R-:W-:Y:S02]  /*35c0*/  IMAD.X R71, R7, 0x1, R0, P1 ;  /* 0x0000000107477824 */ /* 0x000fe400008e0600 */
[----:B------:R1:W-:Y:S04]  /*35d0*/  LDGSTS.E.BYPASS.LTC128B.128 [R173+0x5000], [R6.64] ;  /* 0x0500000006ad7fae */ /* 0x0003e8000b901d4c */
[----:B------:R1:W-:Y:S04]  /*35e0*/  LDGSTS.E.BYPASS.LTC128B.128 [R173+0x5800], [R70.64] ;  /* 0x0580000046ad7fae */ /* 0x0003e8000b901d4c */
[----:B------:R-:W0:Y:S02]  /*35f0*/  LDGDEPBAR ;  /* 0x00000000000079af */ /* 0x000e240000000000 */
.L_x_6178:
[----:B------:R-:W-:Y:S02]  /*3600*/  IMAD.IADD R2, R129, 0x1, R126 ;  /* 0x0000000181027824 */ /* 0x000fe400078e027e */
[----:B------:R-:W-:-:S03]  /*3610*/  IMAD.SHL.U32 R160, R4, 0x2, RZ ;  /* 0x0000000204a07824 */ /* 0x000fc600078e00ff */
[C---:B------:R-:W-:Y:S01]  /*3620*/  IADD3 R0, R2.reuse, 0x1, RZ ;  /* 0x0000000102007810 */ /* 0x040fe20007ffe0ff */
[--C-:B------:R-:W-:Y:S01]  /*3630*/  IMAD R158, R3, 0x2, R160.reuse ;  /* 0x00000002039e7824 */ /* 0x100fe200078e02a0 */
[----:B-1----:R-:W-:Y:S01]  /*3640*/  IADD3 R6, R2, 0x8, RZ ;  /* 0x0000000802067810 */ /* 0x002fe20007ffe0ff */
[----:B------:R-:W-:Y:S01]  /*3650*/  IMAD R157, R5, 0x2, R160 ;  /* 0x00000002059d7824 */ /* 0x000fe200078e02a0 */
[CC--:B------:R-:W-:Y:S01]  /*3660*/  ISETP.GE.AND P2, PT, R0.reuse, R125.reuse, PT ;  /* 0x0000007d0000720c */ /* 0x0c0fe20003f46270 */
[----:B------:R-:W-:Y:S01]  /*3670*/  LDSM.16.MT88.4 R92, [R160+0x6000] ;  /* 0x00600000a05c783b */ /* 0x000fe20000004200 */
[----:B------:R-:W-:Y:S01]  /*3680*/  ISETP.GE.AND P6, PT, R0, R124, PT ;  /* 0x0000007c0000720c */ /* 0x000fe20003fc6270 */
[----:B------:R-:W-:Y:S01]  /*3690*/  IMAD R156, R3, 0x2, R157 ;  /* 0x00000002039c7824 */ /* 0x000fe200078e029d */
[----:B------:R-:W-:Y:S01]  /*36a0*/  IADD3 R0, R2, 0x9, RZ ;  /* 0x0000000902007810 */ /* 0x000fe20007ffe0ff */
[----:B------:R-:W-:Y:S01]  /*36b0*/  LDSM.16.MT88.4 R72, [R158+0x6000] ;  /* 0x006000009e48783b */ /* 0x000fe20000004200 */
[----:B------:R-:W-:-:S02]  /*36c0*/  ISETP.GE.AND P4, PT, R6, R125, PT ;  /* 0x0000007d0600720c */ /* 0x000fc40003f86270 */
[-C--:B------:R-:W-:Y:S01]  /*36d0*/  ISETP.GE.AND P1, PT, R6, R124.reuse, PT ;  /* 0x0000007c0600720c */ /* 0x080fe20003f26270 */
[----:B------:R-:W-:Y:S01]  /*36e0*/  LDSM.16.MT88.4 R76, [R157+0x6000] ;  /* 0x006000009d4c783b */ /* 0x000fe20000004200 */
[----:B------:R-:W-:Y:S02]  /*36f0*/  IADD3 R6, R2, 0x10, RZ ;  /* 0x0000001002067810 */ /* 0x000fe40007ffe0ff */
        /* <DEDUP_REMOVED lines=11> */
[-C--:B------:R-:W-:Y:S02]  /*37b0*/  ISETP.GE.AND P3, PT, R7, R124.reuse, PT ;  /* 0x0000007c0700720c */ /* 0x080fe40003f66270 */
        /* <DEDUP_REMOVED lines=8> */
[----:B------:R-:W-:Y:S02]  /*3840*/  ISETP.GE.AND P5, PT, R6, R124, PT ;  /* 0x0000007c0600720c */ /* 0x000fe40003fa6270 */
[----:B------:R-:W-:-:S02]  /*3850*/  FSEL R133, R18, -INF , !P2 ;  /* 0xff80000012857808 */ /* 0x000fc40005000000 */
[----:B------:R-:W-:Y:S02]  /*3860*/  FSEL R69, R22, -INF , !P4 ;  /* 0xff80000016457808 */ /* 0x000fe40006000000 */
[----:B------:R-:W-:Y:S02]  /*3870*/  FSEL R26, R21, -INF , !P1 ;  /* 0xff800000151a7808 */ /* 0x000fe40004800000 */
[-C--:B------:R-:W-:Y:S02]  /*3880*/  ISETP.GE.AND P3, PT, R6, R125.reuse, PT ;  /* 0x0000007d0600720c */ /* 0x080fe40003f66270 */
[----:B------:R-:W-:Y:S02]  /*3890*/  IADD3 R18, R2, 0x29, RZ ;  /* 0x0000002902127810 */ /* 0x000fe40007ffe0ff */
        /* <DEDUP_REMOVED lines=9> */
[----:B------:R-:W-:Y:S02]  /*3930*/  IADD3 R12, R2, 0x31, RZ ;  /* 0x00000031020c7810 */ /* 0x000fe40007ffe0ff */
        /* <DEDUP_REMOVED lines=9> */
[----:B------:R-:W-:-:S02]  /*39d0*/  FSEL R130, R8, -INF , !P1 ;  /* 0xff80000008827808 */ /* 0x000fc40004800000 */
[----:B------:R-:W-:Y:S02]  /*39e0*/  FSEL R105, R10, -INF , !P3 ;  /* 0xff8000000a697808 */ /* 0x000fe40005800000 */
[-C--:B------:R-:W-:Y:S02]  /*39f0*/  ISETP.GE.AND P2, PT, R18, R124.reuse, PT ;  /* 0x0000007c1200720c */ /* 0x080fe40003f46270 */
[CC--:B------:R-:W-:Y:S02]  /*3a00*/  ISETP.GE.AND P4, PT, R17.reuse, R125.reuse, PT ;  /* 0x0000007d1100720c */ /* 0x0c0fe40003f86270 */
[----:B------:R-:W-:Y:S02]  /*3a10*/  ISETP.GE.AND P1, PT, R17, R124, PT ;  /* 0x0000007c1100720c */ /* 0x000fe40003f26270 */
[----:B------:R-:W-:Y:S02]  /*3a20*/  ISETP.GE.AND P3, PT, R12, R125, PT ;  /* 0x0000007d0c00720c */ /* 0x000fe40003f66270 */
[----:B------:R-:W-:-:S02]  /*3a30*/  IADD3 R8, R2, 0x38, RZ ;  /* 0x0000003802087810 */ /* 0x000fc40007ffe0ff */
[C---:B------:R-:W-:Y:S02]  /*3a40*/  IADD3 R9, R2.reuse, 0x39, RZ ;  /* 0x0000003902097810 */ /* 0x040fe40007ffe0ff */
[----:B------:R-:W-:Y:S02]  /*3a50*/  FSEL R107, R91, -INF , !P5 ;  /* 0xff8000005b6b7808 */ /* 0x000fe40006800000 */
        /* <DEDUP_REMOVED lines=13> */
[----:B------:R-:W-:Y:S02]  /*3b30*/  IADD3 R8, R2, 0x41, RZ ;  /* 0x0000004102087810 */ /* 0x000fe40007ffe0ff */
[C---:B------:R-:W-:Y:S02]  /*3b40*/  ISETP.GE.AND P2, PT, R9.reuse, R125, PT ;  /* 0x0000007d0900720c */ /* 0x040fe40003f46270 */
[----:B------:R-:W-:-:S02]  /*3b50*/  ISETP.GE.AND P4, PT, R9, R124, PT ;  /* 0x0000007c0900720c */ /* 0x000fc40003f86270 */
[----:B------:R-:W-:Y:S02]  /*3b60*/  FMNMX.FTZ R9, R28, R32, !PT ;  /* 0x000000201c097209 */ /* 0x000fe40007810000 */
[----:B------:R-:W-:Y:S02]  /*3b70*/  FSEL R106, R85, -INF , !P1 ;  /* 0xff800000556a7808 */ /* 0x000fe40004800000 */
[C---:B------:R-:W-:Y:S02]  /*3b80*/  ISETP.GE.AND P5, PT, R8.reuse, R124, PT ;  /* 0x0000007c0800720c */ /* 0x040fe40003fa6270 */
[----:B------:R-:W-:Y:S02]  /*3b90*/  ISETP.GE.AND P1, PT, R8, R125, PT ;  /* 0x0000007d0800720c */ /* 0x000fe40003f26270 */
[----:B------:R-:W-:Y:S02]  /*3ba0*/  FMNMX.FTZ R9, R0, R9, !PT ;  /* 0x0000000900097209 */ /* 0x000fe40007810000 */
[----:B------:R-:W-:-:S02]  /*3bb0*/  IADD3 R10, R2, 0x48, RZ ;  /* 0x00000048020a7810 */ /* 0x000fc40007ffe0ff */
[----:B------:R-:W-:Y:S02]  /*3bc0*/  IADD3 R8, R2, 0x49, RZ ;  /* 0x0000004902087810 */ /* 0x000fe40007ffe0ff */
[----:B------:R-:W-:Y:S02]  /*3bd0*/  FSEL R115, R83, -INF , !P5 ;  /* 0xff80000053737808 */ /* 0x000fe40006800000 */
[----:B------:R-:W-:Y:S02]  /*3be0*/  FSEL R117, R87, -INF , !P3 ;  /* 0xff80000057757808 */ /* 0x000fe40005800000 */
[----:B------:R-:W-:Y:S02]  /*3bf0*/  FSEL R119, R82, -INF , !P4 ;  /* 0xff80000052777808 */ /* 0x000fe40006000000 */
[----:B------:R-:W-:Y:S02]  /*3c00*/  FMNMX.FTZ R9, R24, R9, !PT ;  /* 0x0000000918097209 */ /* 0x000fe40007810000 */
[----:B------:R-:W-:-:S02]  /*3c10*/  FSEL R110, R81, -INF , !P1 ;  /* 0xff800000516e7808 */ /* 0x000fc40004800000 */
[-C--:B------:R-:W-:Y:S02]  /*3c20*/  ISETP.GE.AND P5, PT, R2, R124.reuse, PT ;  /* 0x0000007c0200720c */ /* 0x080fe40003fa6270 */
[-C--:B------:R-:W-:Y:S02]  /*3c30*/  ISETP.GE.AND P3, PT, R10, R125.reuse, PT ;  /* 0x0000007d0a00720c */ /* 0x080fe40003f66270 */
[C---:B------:R-:W-:Y:S02]  /*3c40*/  ISETP.GE.AND P4, PT, R8.reuse, R125, PT ;  /* 0x0000007d0800720c */ /* 0x040fe40003f86270 */
[----:B------:R-:W-:Y:S02]  /*3c50*/  ISETP.GE.AND P1, PT, R8, R124, PT ;  /* 0x0000007c0800720c */ /* 0x000fe40003f26270 */
[----:B------:R-:W-:Y:S02]  /*3c60*/  IADD3 R8, R2, 0x50, RZ ;  /* 0x0000005002087810 */ /* 0x000fe40007ffe0ff */
[----:B------:R-:W-:-:S02]  /*3c70*/  FMNMX.FTZ R9, R34, R9, !PT ;  /* 0x0000000922097209 */ /* 0x000fc40007810000 */
[----:B------:R-:W-:Y:S02]  /*3c80*/  FSEL R31, R31, -INF , !P6 ;  /* 0xff8000001f1f7808 */ /* 0x000fe40007000000 */
[----:B------:R-:W-:Y:S02]  /*3c90*/  FSEL R30, R30, -INF , !P5 ;  /* 0xff8000001e1e7808 */ /* 0x000fe40006800000 */
[----:B------:R-:W-:Y:S02]  /*3ca0*/  FSEL R108, R80, -INF , !P2 ;  /* 0xff800000506c7808 */ /* 0x000fe40005000000 */
[----:B------:R-:W-:Y:S02]  /*3cb0*/  FSEL R112, R60, -INF , !P3 ;  /* 0xff8000003c707808 */ /* 0x000fe40005800000 */
[----:B------:R-:W-:Y:S02]  /*3cc0*/  ISETP.GE.AND P2, PT, R10, R124, PT ;  /* 0x0000007c0a00720c */ /* 0x000fe40003f46270 */
[----:B------:R-:W-:-:S02]  /*3cd0*/  ISETP.GE.AND P6, PT, R8, R125, PT ;  /* 0x0000007d0800720c */ /* 0x000fc40003fc6270 */
[----:B------:R-:W-:Y:S02]  /*3ce0*/  ISETP.GE.AND P3, PT, R8, R124, PT ;  /* 0x0000007c0800720c */ /* 0x000fe40003f66270 */
[----:B------:R-:W-:Y:S02]  /*3cf0*/  IADD3 R8, R2, 0x51, RZ ;  /* 0x0000005102087810 */ /* 0x000fe40007ffe0ff */
[----:B------:R-:W-:Y:S02]  /*3d00*/  FMNMX.FTZ R9, R26, R9, !PT ;  /* 0x000000091a097209 */ /* 0x000fe40007810000 */
[----:B------:R-:W-:Y:S02]  /*3d10*/  FMNMX.FTZ R12, R30, R31, !PT ;  /* 0x0000001f1e0c7209 */ /* 0x000fe40007810000 */
        /* <DEDUP_REMOVED lines=32> */
[----:B------:R-:W-:Y:S02]  /*3f20*/  FSEL R114, R61, -INF , !P4 ;  /* 0xff8000003d727808 */ /* 0x000fe40006000000 */
[----:B------:R-:W-:Y:S02]  /*3f30*/  FMNMX.FTZ R13, R112, R13, !PT ;  /* 0x0000000d700d7209 */ /* 0x000fe40007810000 */
[----:B------:R-:W-:Y:S02]  /*3f40*/  FMNMX.FTZ R14, R109, R14, !PT ;  /* 0x0000000e6d0e7209 */ /* 0x000fe40007810000 */
[----:B------:R-:W-:Y:S02]  /*3f50*/  IADD3 R10, R2, 0x58, RZ ;  /* 0x00000058020a7810 */ /* 0x000fe40007ffe0ff */
[----:B------:R-:W-:Y:S02]  /*3f60*/  FMNMX.FTZ R13, R114, R13, !PT ;  /* 0x0000000d720d7209 */ /* 0x000fe40007810000 */
[----:B------:R-:W-:-:S02]  /*3f70*/  FMNMX.FTZ R14, R117, R14, !PT ;  /* 0x0000000e750e7209 */ /* 0x000fc40007810000 */
[----:B------:R-:W-:Y:S02]  /*3f80*/  ISETP.GE.AND P4, PT, R10, R125, PT ;  /* 0x0000007d0a00720c */ /* 0x000fe40003f86270 */
        /* <DEDUP_REMOVED lines=9> */
[----:B------:R-:W-:Y:S02]  /*4020*/  ISETP.GE.AND P5, PT, R10, R125, PT ;  /* 0x0000007d0a00720c */ /* 0x000fe40003fa6270 */
[----:B------:R-:W-:-:S02]  /*4030*/  IADD3 R8, R2, 0x61, RZ ;  /* 0x0000006102087810 */ /* 0x000fc40007ffe0ff */
[----:B------:R-:W-:Y:S02]  /*4040*/  FSEL R104, R53, -INF , !P6 ;  /* 0xff80000035687808 */ /* 0x000fe40007000000 */
[----:B------:R-:W-:Y:S02]  /*4050*/  FMNMX.FTZ R13, R100, R13, !PT ;  /* 0x0000000d640d7209 */ /* 0x000fe40007810000 */
[----:B------:R-:W-:Y:S02]  /*4060*/  FMNMX.FTZ R14, R113, R14, !PT ;  /* 0x0000000e710e7209 */ /* 0x000fe40007810000 */
[----:B------:R-:W-:Y:S02]  /*4070*/  ISETP.GE.AND P4, PT, R8, R125, PT ;  /* 0x0000007d0800720c */ /* 0x000fe40003f86270 */
[----:B------:R-:W-:Y:S02]  /*4080*/  IADD3 R12, R2, 0x68, RZ ;  /* 0x00000068020c7810 */ /* 0x000fe40007ffe0ff */
[----:B------:R-:W-:-:S02]  /*4090*/  FSEL R52, R48, -INF , !P5 ;  /* 0xff80000030347808 */ /* 0x000fc40006800000 */
[----:B------:R-:W-:Y:S02]  /*40a0*/  FMNMX.FTZ R13, R104, R13, !PT ;  /* 0x0000000d680d7209 */ /* 0x000fe40007810000 */
[----:B------:R-:W-:Y:S02]  /*40b0*/  FMNMX.FTZ R14, R111, R14, !PT ;  /* 0x0000000e6f0e7209 */ /* 0x000fe40007810000 */
[----:B------:R-:W-:Y:S02]  /*40c0*/  FSEL R21, R54, -INF , !P1 ;  /* 0xff80000036157808 */ /* 0x000fe40004800000 */
[----:B------:R-:W-:Y:S02]  /*40d0*/  FSEL R67, R55, -INF , !P3 ;  /* 0xff80000037437808 */ /* 0x000fe40005800000 */
[----:B------:R-:W-:Y:S02]  /*40e0*/  FSEL R23, R59, -INF , !P2 ;  /* 0xff8000003b177808 */ /* 0x000fe40005000000 */
        /* <DEDUP_REMOVED lines=16> */
[----:B------:R-:W-:Y:S02]  /*41f0*/  ISETP.GE.AND P1, PT, R8, R124, PT ;  /* 0x0000007c0800720c */ /* 0x000fe40003f26270 */
[----:B------:R-:W-:Y:S02]  /*4200*/  IADD3 R8, R2, 0x78, RZ ;  /* 0x0000007802087810 */ /* 0x000fe40007ffe0ff */
[----:B------:R-:W-:-:S02]  /*4210*/  ISETP.GE.AND P4, PT, R9, R125, PT ;  /* 0x0000007d0900720c */ /* 0x000fc40003f86270 */
[----:B------:R-:W-:Y:S02]  /*4220*/  FSEL R40, R40, -INF , !P3 ;  /* 0xff80000028287808 */ /* 0x000fe40005800000 */
[----:B------:R-:W-:Y:S02]  /*4230*/  FMNMX.FTZ R13, R48, R13, !PT ;  /* 0x0000000d300d7209 */ /* 0x000fe40007810000 */
        /* <DEDUP_REMOVED lines=51> */
[--C-:B------:R-:W-:Y:S01]  /*4570*/  FFMA.FTZ R26, R6, c[0x0][0x23c], -R43.reuse ;  /* 0x00008f00061a7a23 */ /* 0x100fe2000001082b */
[----:B------:R-:W-:Y:S01]  /*4580*/  LDSM.16.MT88.4 R8, [R157+0x6800] ;  /* 0x006800009d08783b */ /* 0x000fe20000004200 */
[--C-:B------:R-:W-:Y:S01]  /*4590*/  FFMA.FTZ R35, R34, c[0x0][0x23c], -R43.reuse ;  /* 0x00008f0022237a23 */ /* 0x100fe2000001082b */
[C---:B------:R-:W-:Y:S01]  /*45a0*/  FSETP.NEU.FTZ.AND P1, PT, R0.reuse, -INF , PT ;  /* 0xff8000000000780b */ /* 0x040fe20003f3d000 */
[----:B------:R-:W-:Y:S01]  /*45b0*/  FMUL.FTZ R24, R0, c[0x0][0x23c] ;  /* 0x00008f0000187a20 */ /* 0x000fe20000410000 */
[----:B------:R-:W-:Y:S01]  /*45c0*/  MUFU.EX2 R55, R55 ;  /* 0x0000003700377308 */ /* 0x000fe20000000800 */
[----:B------:R-:W-:-:S02]  /*45d0*/  FFMA.FTZ R60, R118, c[0x0][0x23c], -R43 ;  /* 0x00008f00763c7a23 */ /* 0x000fc4000001082b */
[--C-:B------:R-:W-:Y:S01]  /*45e0*/  FFMA.FTZ R59, R130, c[0x0][0x23c], -R43.reuse ;  /* 0x00008f00823b7a23 */ /* 0x100fe2000001082b */
[----:B------:R-:W-:Y:S01]  /*45f0*/  FSEL R24, R24, RZ, P1 ;  /* 0x000000ff18187208 */ /* 0x000fe20000800000 */
[--C-:B------:R-:W-:Y:S01]  /*4600*/  FFMA.FTZ R46, R132, c[0x0][0x23c], -R43.reuse ;  /* 0x00008f00842e7a23 */ /* 0x100fe2000001082b */
[----:B------:R-:W-:Y:S01]  /*4610*/  ISETP.GE.AND P1, PT, R120, 0x2, PT ;  /* 0x000000027800780c */ /* 0x000fe20003f26270 */
[----:B------:R-:W-:Y:S01]  /*4620*/  FFMA.FTZ R66, R66, c[0x0][0x23c], -R43 ;  /* 0x00008f0042427a23 */ /* 0x000fe2000001082b */
[----:B------:R-:W1:Y:S01]  /*4630*/  MUFU.EX2 R50, R50 ;  /* 0x0000003200327308 */ /* 0x000e620000000800 */
[--C-:B------:R-:W-:Y:S02]  /*4640*/  FFMA.FTZ R53, R30, c[0x0][0x23c], -R24.reuse ;  /* 0x00008f001e357a23 */ /* 0x100fe40000010818 */
[--C-:B------:R-:W-:Y:S02]  /*4650*/  FFMA.FTZ R42, R31, c[0x0][0x23c], -R24.reuse ;  /* 0x00008f001f2a7a23 */ /* 0x100fe40000010818 */
[----:B------:R-:W-:-:S02]  /*4660*/  FFMA.FTZ R51, R71, c[0x0][0x23c], -R24 ;  /* 0x00008f0047337a23 */ /* 0x000fc40000010818 */
[--C-:B------:R-:W-:Y:S01]  /*4670*/  FFMA.FTZ R32, R7, c[0x0][0x23c], -R24.reuse ;  /* 0x00008f0007207a23 */ /* 0x100fe20000010818 */
[----:B------:R-:W2:Y:S01]  /*4680*/  MUFU.EX2 R38, R38 ;  /* 0x0000002600267308 */ /* 0x000ea20000000800 */
[----:B------:R-:W3:Y:S01]  /*4690*/  LDSM.16.MT88.4 R4, [R156+0x6000] ;  /* 0x006000009c04783b */ /* 0x000ee20000004200 */
[----:B------:R-:W-:Y:S02]  /*46a0*/  FFMA.FTZ R31, R16, c[0x0][0x23c], -R43 ;  /* 0x00008f00101f7a23 */ /* 0x000fe4000001082b */
[--C-:B------:R-:W-:Y:S01]  /*46b0*/  FFMA.FTZ R34, R69, c[0x0][0x23c], -R24.reuse ;  /* 0x00008f0045227a23 */ /* 0x100fe20000010818 */
[----:B------:R-:W4:Y:S01]  /*46c0*/  LDSM.16.MT88.4 R16, [R160+0x6800] ;  /* 0x00680000a010783b */ /* 0x000f220000004200 */
[--C-:B------:R-:W-:Y:S02]  /*46d0*/  FFMA.FTZ R29, R29, c[0x0][0x23c], -R24.reuse ;  /* 0x00008f001d1d7a23 */ /* 0x100fe40000010818 */
[----:B------:R-:W-:Y:S01]  /*46e0*/  MUFU.EX2 R53, R53 ;  /* 0x0000003500357308 */ /* 0x000fe20000000800 */
[----:B-1----:R-:W-:Y:S01]  /*46f0*/  F2FP.PACK_AB R84, R50, R55 ;  /* 0x000000373254723e */ /* 0x002fe200000000ff */
[----:B------:R-:W-:-:S02]  /*4700*/  FFMA.FTZ R30, R133, c[0x0][0x23c], -R24 ;  /* 0x00008f00851e7a23 */ /* 0x000fc40000010818 */
[--C-:B------:R-:W-:Y:S02]  /*4710*/  FFMA.FTZ R3, R65, c[0x0][0x23c], -R24.reuse ;  /* 0x00008f0041037a23 */ /* 0x100fe40000010818 */
[----:B------:R-:W-:Y:S02]  /*4720*/  FFMA.FTZ R65, R116, c[0x0][0x23c], -R43 ;  /* 0x00008f0074417a23 */ /* 0x000fe4000001082b */
        /* <DEDUP_REMOVED lines=38> */
[----:B------:R-:W-:Y:S01]  /*4990*/  LDSM.16.MT88.4 R20, [R160+0x8800] ;  /* 0x00880000a014783b */ /* 0x000fe20000004200 */
[----:B------:R-:W-:Y:S01]  /*49a0*/  MUFU.EX2 R34, R34 ;  /* 0x0000002200227308 */ /* 0x000fe20000000800 */
[--C-:B------:R-:W-:Y:S02]  /*49b0*/  FFMA.FTZ R101, R101, c[0x0][0x23c], -R24.reuse ;  /* 0x00008f0065657a23 */ /* 0x100fe40000010818 */
[--C-:B------:R-:W-:Y:S02]  /*49c0*/  FFMA.FTZ R67, R67, c[0x0][0x23c], -R24.reuse ;  /* 0x00008f0043437a23 */ /* 0x100fe40000010818 */
[----:B------:R-:W-:Y:S01]  /*49d0*/  FFMA.FTZ R57, R57, c[0x0][0x23c], -R24 ;  /* 0x00008f0039397a23 */ /* 0x000fe20000010818 */
[----:B------:R-:W-:Y:S01]  /*49e0*/  HMMA.16816.F32 R88, R84, R76, RZ ;  /* 0x0000004c5458723c */ /* 0x000fe200000018ff */
[----:B------:R-:W-:Y:S01]  /*49f0*/  FADD.FTZ R50, R55, R50 ;  /* 0x0000003237327221 */ /* 0x000fe20000010000 */
[----:B------:R-:W2:Y:S01]  /*4a00*/  MUFU.EX2 R29, R29 ;  /* 0x0000001d001d7308 */ /* 0x000ea20000000800 */
[----:B------:R-:W-:-:S02]  /*4a10*/  FFMA.FTZ R185, R44, c[0x0][0x23c], -R43 ;  /* 0x00008f002cb97a23 */ /* 0x000fc4000001082b */
[--C-:B------:R-:W-:Y:S02]  /*4a20*/  FFMA.FTZ R37, R37, c[0x0][0x23c], -R24.reuse ;  /* 0x00008f0025257a23 */ /* 0x100fe40000010818 */
[--C-:B------:R-:W-:Y:S01]  /*4a30*/  FFMA.FTZ R27, R27, c[0x0][0x23c], -R24.reuse ;  /* 0x00008f001b1b7a23 */ /* 0x100fe20000010818 */
[C---:B------:R-:W-:Y:S01]  /*4a40*/  HMMA.16816.F32 R92, R84.reuse, R94, RZ ;  /* 0x0000005e545c723c */ /* 0x040fe200000018ff */
[----:B------:R-:W-:Y:S01]  /*4a50*/  FFMA.FTZ R184, R25, c[0x0][0x23c], -R24 ;  /* 0x00008f0019b87a23 */ /* 0x000fe20000010818 */
[----:B------:R-:W-:Y:S06]  /*4a60*/  MUFU.EX2 R30, R30 ;  /* 0x0000001e001e7308 */ /* 0x000fec0000000800 */
[C---:B------:R-:W-:Y:S02]  /*4a70*/  HMMA.16816.F32 R76, R84.reuse, R78, RZ ;  /* 0x0000004e544c723c */ /* 0x040fe400000018ff */
[----:B------:R-:W5:Y:S06]  /*4a80*/  MUFU.EX2 R3, R3 ;  /* 0x0000000300037308 */ /* 0x000f6c0000000800 */
[C---:B---3--:R-:W-:Y:S02]  /*4a90*/  HMMA.16816.F32 R80, R84.reuse, R4, RZ ;  /* 0x000000045450723c */ /* 0x048fe400000018ff */
[----:B------:R-:W-:Y:S05]  /*4aa0*/  MUFU.EX2 R65, R65 ;  /* 0x0000004100417308 */ /* 0x000fea0000000800 */
[----:B-1----:R-:W-:Y:S01]  /*4ab0*/  F2FP.PACK_AB R4, R28, R35 ;  /* 0x000000231c04723e */ /* 0x002fe200000000ff */
[----:B------:R-:W-:Y:S01]  /*4ac0*/  HMMA.16816.F32 R84, R84, R6, RZ ;  /* 0x000000065454723c */ /* 0x000fe200000018ff */
[----:B--2---:R-:W-:Y:S01]  /*4ad0*/  F2FP.PACK_AB R5, R29, R34 ;  /* 0x000000221d05723e */ /* 0x004fe200000000ff */
[----:B------:R-:W1:Y:S05]  /*4ae0*/  MUFU.EX2 R60, R60 ;  /* 0x0000003c003c7308 */ /* 0x000e6a0000000800 */
[----:B------:R-:W-:-:S02]  /*4af0*/  F2FP.PACK_AB R6, R26, R31 ;  /* 0x0000001f1a06723e */ /* 0x000fc400000000ff */
[----:B-----5:R-:W-:Y:S01]  /*4b00*/  F2FP.PACK_AB R7, R3, R30 ;  /* 0x0000001e0307723e */ /* 0x020fe200000000ff */
[----:B------:R-:W-:Y:S06]  /*4b10*/  MUFU.EX2 R59, R59 ;  /* 0x0000003b003b7308 */ /* 0x000fec0000000800 */
[C---:B------:R-:W-:Y:S02]  /*4b20*/  HMMA.16816.F32 R68, R4.reuse, R12, R68 ;  /* 0x0000000c0444723c */ /* 0x040fe40000001844 */
[----:B------:R-:W2:Y:S06]  /*4b30*/  MUFU.EX2 R46, R46 ;  /* 0x0000002e002e7308 */ /* 0x000eac0000000800 */
        /* <DEDUP_REMOVED lines=8> */
[C---:B------:R-:W-:Y:S02]  /*4bc0*/  HMMA.16816.F32 R88, R4.reuse, R8, R88 ;  /* 0x000000080458723c */ /* 0x040fe40000001858 */
[----:B------:R-:W1:Y:S06]  /*4bd0*/  MUFU.EX2 R61, R61 ;  /* 0x0000003d003d7308 */ /* 0x000e6c0000000800 */
[C---:B------:R-:W-:Y:S01]  /*4be0*/  HMMA.16816.F32 R76, R4.reuse, R10, R76 ;  /* 0x0000000a044c723c */ /* 0x040fe2000000184c */
[----:B------:R-:W5:Y:S01]  /*4bf0*/  LDSM.16.MT88.4 R8, [R157+0x7000] ;  /* 0x007000009d08783b */ /* 0x000f620000004200 */
        /* <DEDUP_REMOVED lines=8> */
[----:B------:R-:W1:Y:S01]  /*4c80*/  MUFU.EX2 R64, R64 ;  /* 0x0000004000407308 */ /* 0x000e620000000800 */
[----:B----4-:R-:W-:Y:S02]  /*4c90*/  F2FP.PACK_AB R5, R63, R58 ;  /* 0x0000003a3f05723e */ /* 0x010fe400000000ff */
[----:B------:R-:W-:-:S05]  /*4ca0*/  F2FP.PACK_AB R7, R61, R62 ;  /* 0x0000003e3d07723e */ /* 0x000fca00000000ff */
[----:B------:R-:W-:Y:S02]  /*4cb0*/  MUFU.EX2 R102, R102 ;  /* 0x0000006600667308 */ /* 0x000fe40000000800 */
[C---:B-----5:R-:W-:Y:S06]  /*4cc0*/  HMMA.16816.F32 R96, R4.reuse, R16, R96 ;  /* 0x000000100460723c */ /* 0x060fec0000001860 */
[----:B------:R-:W2:Y:S02]  /*4cd0*/  MUFU.EX2 R107, R107 ;  /* 0x0000006b006b7308 */ /* 0x000ea40000000800 */
[C---:B------:R-:W-:Y:S01]  /*4ce0*/  HMMA.16816.F32 R92, R4.reuse, R18, R92 ;  /* 0x00000012045c723c */ /* 0x040fe2000000185c */
[----:B------:R-:W-:Y:S05]  /*4cf0*/  LDSM.16.MT88.4 R16, [R160+0x7800] ;  /* 0x00780000a010783b */ /* 0x000fea0000004200 */
[----:B------:R-:W-:Y:S02]  /*4d00*/  MUFU.EX2 R109, R109 ;  /* 0x0000006d006d7308 */ /* 0x000fe40000000800 */
[C---:B------:R-:W-:Y:S06]  /*4d10*/  HMMA.16816.F32 R88, R4.reuse, R8, R88 ;  /* 0x000000080458723c */ /* 0x040fec0000001858 */
[----:B------:R-:W4:Y:S02]  /*4d20*/  MUFU.EX2 R106, R106 ;  /* 0x0000006a006a7308 */ /* 0x000f240000000800 */
[C---:B---3--:R-:W-:Y:S06]  /*4d30*/  HMMA.16816.F32 R68, R4.reuse, R12, R68 ;  /* 0x0000000c0444723c */ /* 0x048fec0000001844 */
[----:B------:R-:W-:Y:S02]  /*4d40*/  MUFU.EX2 R127, R127 ;  /* 0x0000007f007f7308 */ /* 0x000fe40000000800 */
[C---:B------:R-:W-:Y:S01]  /*4d50*/  HMMA.16816.F32 R72, R4.reuse, R14, R72 ;  /* 0x0000000e0448723c */ /* 0x040fe20000001848 */
[----:B------:R-:W3:Y:S05]  /*4d60*/  LDSM.16.MT88.4 R12, [R156+0x7000] ;  /* 0x007000009c0c783b */ /* 0x000eea0000004200 */
[----:B------:R-:W5:Y:S02]  /*4d70*/  MUFU.EX2 R110, R110 ;  /* 0x0000006e006e7308 */ /* 0x000f640000000800 */
[C---:B------:R-:W-:Y:S01]  /*4d80*/  HMMA.16816.F32 R76, R4.reuse, R10, R76 ;  /* 0x0000000a044c723c */ /* 0x040fe2000000184c */
[----:B------:R-:W1:Y:S05]  /*4d90*/  LDSM.16.MT88.4 R8, [R157+0x7800] ;  /* 0x007800009d08783b */ /* 0x000e6a0000004200 */
        /* <DEDUP_REMOVED lines=10> */
[----:B-1----:R-:W-:Y:S02]  /*4e40*/  F2FP.PACK_AB R6, R64, R103 ;  /* 0x000000674006723e */ /* 0x002fe400000000ff */
[----:B--2---:R-:W-:Y:S02]  /*4e50*/  F2FP.PACK_AB R5, R107, R102 ;  /* 0x000000666b05723e */ /* 0x004fe400000000ff */
[----:B----4-:R-:W-:Y:S01]  /*4e60*/  F2FP.PACK_AB R7, R106, R109 ;  /* 0x0000006d6a07723e */ /* 0x010fe200000000ff */
[----:B------:R-:W-:Y:S06]  /*4e70*/  MUFU.EX2 R116, R116 ;  /* 0x0000007400747308 */ /* 0x000fec0000000800 */
[C---:B------:R-:W-:Y:S02]  /*4e80*/  HMMA.16816.F32 R96, R4.reuse, R16, R96 ;  /* 0x000000100460723c */ /* 0x040fe40000001860 */
[----:B------:R-:W1:Y:S06]  /*4e90*/  MUFU.EX2 R113, R113 ;  /* 0x0000007100717308 */ /* 0x000e6c0000000800 */
[C---:B------:R-:W-:Y:S01]  /*4ea0*/  HMMA.16816.F32 R92, R4.reuse, R18, R92 ;  /* 0x00000012045c723c */ /* 0x040fe2000000185c */
[----:B------:R-:W-:Y:S01]  /*4eb0*/  LDSM.16.MT88.4 R16, [R160+0x8000] ;  /* 0x00800000a010783b */ /* 0x000fe20000004200 */
[----:B------:R-:W-:Y:S06]  /*4ec0*/  MUFU.EX2 R119, R119 ;  /* 0x0000007700777308 */ /* 0x000fec0000000800 */
[C---:B------:R-:W-:Y:S02]  /*4ed0*/  HMMA.16816.F32 R88, R4.reuse, R8, R88 ;  /* 0x000000080458723c */ /* 0x040fe40000001858 */
[----:B------:R-:W2:Y:S06]  /*4ee0*/  MUFU.EX2 R100, R100 ;  /* 0x0000006400647308 */ /* 0x000eac0000000800 */
[C---:B---3--:R-:W-:Y:S02]  /*4ef0*/  HMMA.16816.F32 R68, R4.reuse, R12, R68 ;  /* 0x0000000c0444723c */ /* 0x048fe40000001844 */
[----:B------:R-:W-:Y:S06]  /*4f00*/  MUFU.EX2 R101, R101 ;  /* 0x0000006500657308 */ /* 0x000fec0000000800 */
[C---:B------:R-:W-:Y:S01]  /*4f10*/  HMMA.16816.F32 R72, R4.reuse, R14, R72 ;  /* 0x0000000e0448723c */ /* 0x040fe20000001848 */
[----:B------:R-:W3:Y:S01]  /*4f20*/  LDSM.16.MT88.4 R12, [R156+0x7800] ;  /* 0x007800009c0c783b */ /* 0x000ee20000004200 */
[----:B------:R-:W4:Y:S06]  /*4f30*/  MUFU.EX2 R104, R104 ;  /* 0x0000006800687308 */ /* 0x000f2c0000000800 */
[C---:B------:R-:W-:Y:S01]  /*4f40*/  HMMA.16816.F32 R76, R4.reuse, R10, R76 ;  /* 0x0000000a044c723c */ /* 0x040fe2000000184c */
[----:B------:R-:W1:Y:S01]  /*4f50*/  LDSM.16.MT88.4 R8, [R157+0x8000] ;  /* 0x008000009d08783b */ /* 0x000e620000004200 */
[----:B------:R-:W-:Y:S08]  /*4f60*/  MUFU.EX2 R118, R118 ;  /* 0x0000007600767308 */ /* 0x000ff00000000800 */
[----:B------:R-:W1:Y:S08]  /*4f70*/  MUFU.EX2 R67, R67 ;  /* 0x0000004300437308 */ /* 0x000e700000000800 */
[----:B------:R-:W-:Y:S08]  /*4f80*/  MUFU.EX2 R57, R57 ;  /* 0x0000003900397308 */ /* 0x000ff00000000800 */
[----:B------:R-:W-:Y:S01]  /*4f90*/  MUFU.EX2 R185, R185 ;  /* 0x000000b900b97308 */ /* 0x000fe20000000800 */
[C---:B---3--:R-:W-:Y:S07]  /*4fa0*/  HMMA.16816.F32 R80, R4.reuse, R12, R80 ;  /* 0x0000000c0450723c */ /* 0x048fee0000001850 */
[----:B------:R-:W-:Y:S01]  /*4fb0*/  MUFU.EX2 R37, R37 ;  /* 0x0000002500257308 */ /* 0x000fe20000000800 */
[----:B------:R-:W-:Y:S01]  /*4fc0*/  HMMA.16816.F32 R84, R4, R14, R84 ;  /* 0x0000000e0454723c */ /* 0x000fe20000001854 */
[----:B------:R-:W3:Y:S06]  /*4fd0*/  LDSM.16.MT88.4 R12, [R158+0x8000] ;  /* 0x008000009e0c783b */ /* 0x000eec0000004200 */
[----:B------:R-:W-:Y:S01]  /*4fe0*/  MUFU.EX2 R27, R27 ;  /* 0x0000001b001b7308 */ /* 0x000fe20000000800 */
[----:B-----5:R-:W-:-:S02]  /*4ff0*/  F2FP.PACK_AB R4, R110, R127 ;  /* 0x0000007f6e04723e */ /* 0x020fc400000000ff */
[----:B------:R-:W-:-:S05]  /*5000*/  F2FP.PACK_AB R6, R108, R117 ;  /* 0x000000756c06723e */ /* 0x000fca00000000ff */
[----:B------:R-:W-:Y:S01]  /*5010*/  MUFU.EX2 R184, R184 ;  /* 0x000000b800b87308 */ /* 0x000fe20000000800 */
[----:B------:R-:W-:Y:S02]  /*5020*/  F2FP.PACK_AB R5, R115, R112 ;  /* 0x000000707305723e */ /* 0x000fe400000000ff */
[----:B------:R-:W-:-:S07]  /*5030*/  F2FP.PACK_AB R7, R111, R114 ;  /* 0x000000726f07723e */ /* 0x000fce00000000ff */
[C---:B-1----:R-:W-:Y:S08]  /*5040*/  HMMA.16816.F32 R88, R4.reuse, R8, R88 ;  /* 0x000000080458723c */ /* 0x042ff00000001858 */
[C---:B------:R-:W-:Y:S01]  /*5050*/  HMMA.16816.F32 R76, R4.reuse, R10, R76 ;  /* 0x0000000a044c723c */ /* 0x040fe2000000184c */
[----:B------:R-:W-:Y:S07]  /*5060*/  LDSM.16.MT88.4 R8, [R156+0x8800] ;  /* 0x008800009c08783b */ /* 0x000fee0000004200 */
[C---:B------:R-:W-:Y:S08]  /*5070*/  HMMA.16816.F32 R96, R4.reuse, R16, R96 ;  /* 0x000000100460723c */ /* 0x040ff00000001860 */
[C---:B---3--:R-:W-:Y:S08]  /*5080*/  HMMA.16816.F32 R68, R4.reuse, R12, R68 ;  /* 0x0000000c0444723c */ /* 0x048ff00000001844 */
[C---:B------:R-:W-:Y:S01]  /*5090*/  HMMA.16816.F32 R72, R4.reuse, R14, R72 ;  /* 0x0000000e0448723c */ /* 0x040fe20000001848 */
[----:B------:R-:W1:Y:S07]  /*50a0*/  LDSM.16.MT88.4 R12, [R156+0x8000] ;  /* 0x008000009c0c783b */ /* 0x000e6e0000004200 */
[C---:B------:R-:W-:Y:S01]  /*50b0*/  HMMA.16816.F32 R92, R4.reuse, R18, R92 ;  /* 0x00000012045c723c */ /* 0x040fe2000000185c */
[----:B------:R-:W-:Y:S07]  /*50c0*/  LDSM.16.MT88.4 R16, [R158+0x8800] ;  /* 0x008800009e10783b */ /* 0x000fee0000004200 */
[C---:B-1----:R-:W-:Y:S08]  /*50d0*/  HMMA.16816.F32 R80, R4.reuse, R12, R80 ;  /* 0x0000000c0450723c */ /* 0x042ff00000001850 */
[----:B------:R-:W-:Y:S01]  /*50e0*/  HMMA.16816.F32 R84, R4, R14, R84 ;  /* 0x0000000e0454723c */ /* 0x000fe20000001854 */
[----:B------:R-:W1:Y:S06]  /*50f0*/  LDSM.16.MT88.4 R12, [R157+0x8800] ;  /* 0x008800009d0c783b */ /* 0x000e6c0000004200 */
[----:B------:R-:W-:-:S02]  /*5100*/  F2FP.PACK_AB R4, R113, R116 ;  /* 0x000000747104723e */ /* 0x000fc400000000ff */
[----:B--2---:R-:W-:Y:S02]  /*5110*/  F2FP.PACK_AB R6, R100, R119 ;  /* 0x000000776406723e */ /* 0x004fe400000000ff */
[----:B----4-:R-:W-:Y:S02]  /*5120*/  F2FP.PACK_AB R5, R104, R101 ;  /* 0x000000656805723e */ /* 0x010fe400000000ff */
[----:B------:R-:W-:-:S07]  /*5130*/  F2FP.PACK_AB R7, R67, R118 ;  /* 0x000000764307723e */ /* 0x000fce00000000ff */
[C---:B------:R-:W-:Y:S08]  /*5140*/  HMMA.16816.F32 R80, R4.reuse, R8, R80 ;  /* 0x000000080450723c */ /* 0x040ff00000001850 */
[C---:B------:R-:W-:Y:S01]  /*5150*/  HMMA.16816.F32 R84, R4.reuse, R10, R84 ;  /* 0x0000000a0454723c */ /* 0x040fe20000001854 */
[----:B------:R-:W-:Y:S07]  /*5160*/  LDSM.16.MT88.4 R8, [R158+0x9000] ;  /* 0x009000009e08783b */ /* 0x000fee0000004200 */
[C---:B------:R-:W-:Y:S07]  /*5170*/  HMMA.16816.F32 R92, R4.reuse, R22, R92 ;  /* 0x00000016045c723c */ /* 0x040fee000000185c */
[--C-:B------:R-:W-:Y:S01]  /*5180*/  FFMA.FTZ R22, R48, c[0x0][0x23c], -R43.reuse ;  /* 0x00008f0030167a23 */ /* 0x100fe2000001082b */
[----:B-1----:R-:W-:Y:S01]  /*5190*/  HMMA.16816.F32 R88, R4, R12, R88 ;  /* 0x0000000c0458723c */ /* 0x002fe20000001858 */
[----:B------:R-:W-:-:S02]  /*51a0*/  FFMA.FTZ R23, R52, c[0x0][0x23c], -R43 ;  /* 0x00008f0034177a23 */ /* 0x000fc4000001082b */
[--C-:B------:R-:W-:Y:S02]  /*51b0*/  FFMA.FTZ R48, R45, c[0x0][0x23c], -R24.reuse ;  /* 0x00008f002d307a23 */ /* 0x100fe40000010818 */
[--C-:B------:R-:W-:Y:S01]  /*51c0*/  FFMA.FTZ R52, R49, c[0x0][0x23c], -R24.reuse ;  /* 0x00008f0031347a23 */ /* 0x100fe20000010818 */
[----:B------:R-:W-:Y:S01]  /*51d0*/  MUFU.EX2 R22, R22 ;  /* 0x0000001600167308 */ /* 0x000fe20000000800 */
[----:B------:R-:W-:Y:S01]  /*51e0*/  FFMA.FTZ R45, R47, c[0x0][0x23c], -R24 ;  /* 0x00008f002f2d7a23 */ /* 0x000fe20000010818 */
[C---:B------:R-:W-:Y:S01]  /*51f0*/  HMMA.16816.F32 R76, R4.reuse, R14, R76 ;  /* 0x0000000e044c723c */ /* 0x040fe2000000184c */
[----:B------:R-:W1:Y:S05]  /*5200*/  LDSM.16.MT88.4 R12, [R160+0x9000] ;  /* 0x00900000a00c783b */ /* 0x000e6a0000004200 */
[----:B------:R-:W-:Y:S02]  /*5210*/  MUFU.EX2 R23, R23 ;  /* 0x0000001700177308 */ /* 0x000fe40000000800 */
[C---:B------:R-:W-:Y:S06]  /*5220*/  HMMA.16816.F32 R96, R4.reuse, R20, R96 ;  /* 0x000000140460723c */ /* 0x040fec0000001860 */
[----:B------:R-:W-:Y:S01]  /*5230*/  MUFU.EX2 R48, R48 ;  /* 0x0000003000307308 */ /* 0x000fe20000000800 */
[--C-:B------:R-:W-:Y:S01]  /*5240*/  FFMA.FTZ R20, R54, c[0x0][0x23c], -R43.reuse ;  /* 0x00008f0036147a23 */ /* 0x100fe2000001082b */
[----:B------:R-:W-:Y:S01]  /*5250*/  HMMA.16816.F32 R68, R4, R16, R68 ;  /* 0x000000100444723c */ /* 0x000fe20000001844 */
[----:B------:R-:W-:-:S05]  /*5260*/  FFMA.FTZ R21, R56, c[0x0][0x23c], -R43 ;  /* 0x00008f0038157a23 */ /* 0x000fca000001082b */
[----:B------:R-:W2:Y:S02]  /*5270*/  MUFU.EX2 R20, R20 ;  /* 0x0000001400147308 */ /* 0x000ea40000000800 */
[----:B------:R-:W-:Y:S01]  /*5280*/  HMMA.16816.F32 R72, R4, R18, R72 ;  /* 0x000000120448723c */ /* 0x000fe20000001848 */
[----:B------:R-:W3:Y:S05]  /*5290*/  LDSM.16.MT88.4 R16, [R157+0x9000] ;  /* 0x009000009d10783b */ /* 0x000eea0000004200 */
[----:B------:R-:W4:Y:S01]  /*52a0*/  MUFU.EX2 R21, R21 ;  /* 0x0000001500157308 */ /* 0x000f220000000800 */
[----:B------:R-:W-:Y:S02]  /*52b0*/  FADD.FTZ R4, R53, R42 ;  /* 0x0000002a35047221 */ /* 0x000fe40000010000 */
[----:B------:R-:W-:-:S02]  /*52c0*/  FADD.FTZ R5, R39, R50 ;  /* 0x0000003227057221 */ /* 0x000fc40000010000 */
[----:B------:R-:W-:Y:S02]  /*52d0*/  FADD.FTZ R51, R51, R4 ;  /* 0x0000000433337221 */ /* 0x000fe40000010000 */
[----:B------:R-:W-:Y:S01]  /*52e0*/  FFMA.FTZ R39, R40, c[0x0][0x23c], -R43 ;  /* 0x00008f0028277a23 */ /* 0x000fe2000001082b */
[----:B------:R-:W-:Y:S01]  /*52f0*/  MUFU.EX2 R52, R52 ;  /* 0x0000003400347308 */ /* 0x000fe20000000800 */
[----:B------:R-:W-:Y:S01]  /*5300*/  FADD.FTZ R40, R38, R5 ;  /* 0x0000000526287221 */ /* 0x000fe20000010000 */
[----:B--2---:R-:W-:Y:S01]  /*5310*/  F2FP.PACK_AB R4, R20, R23 ;  /* 0x000000171404723e */ /* 0x004fe200000000ff */
[----:B------:R-:W-:Y:S01]  /*5320*/  FADD.FTZ R51, R32, R51 ;  /* 0x0000003320337221 */ /* 0x000fe20000010000 */
[----:B------:R-:W-:Y:S01]  /*5330*/  F2FP.PACK_AB R5, R48, R57 ;  /* 0x000000393005723e */ /* 0x000fe200000000ff */
[----:B------:R-:W-:Y:S02]  /*5340*/  FADD.FTZ R35, R35, R40 ;  /* 0x0000002823237221 */ /* 0x000fe40000010000 */
[----:B------:R-:W-:Y:S01]  /*5350*/  FADD.FTZ R34, R34, R51 ;  /* 0x0000003322227221 */ /* 0x000fe20000010000 */
[----:B------:R-:W2:Y:S01]  /*5360*/  MUFU.EX2 R45, R45 ;  /* 0x0000002d002d7308 */ /* 0x000ea20000000800 */
[----:B------:R-:W-:Y:S01]  /*5370*/  FADD.FTZ R28, R28, R35 ;  /* 0x000000231c1c7221 */ /* 0x000fe20000010000 */
[----:B----4-:R-:W-:Y:S01]  /*5380*/  F2FP.PACK_AB R6, R22, R21 ;  /* 0x000000151606723e */ /* 0x010fe200000000ff */
[----:B------:R-:W-:-:S02]  /*5390*/  FADD.FTZ R29, R29, R34 ;  /* 0x000000221d1d7221 */ /* 0x000fc40000010000 */
[----:B------:R-:W-:Y:S02]  /*53a0*/  FADD.FTZ R31, R31, R28 ;  /* 0x0000001c1f1f7221 */ /* 0x000fe40000010000 */
[----:B------:R-:W-:Y:S01]  /*53b0*/  FADD.FTZ R30, R30, R29 ;  /* 0x0000001d1e1e7221 */ /* 0x000fe20000010000 */
[----:B------:R-:W-:Y:S01]  /*53c0*/  MUFU.EX2 R39, R39 ;  /* 0x0000002700277308 */ /* 0x000fe20000000800 */
[----:B------:R-:W-:Y:S02]  /*53d0*/  FADD.FTZ R26, R26, R31 ;  /* 0x0000001f1a1a7221 */ /* 0x000fe40000010000 */
[----:B------:R-:W-:Y:S02]  /*53e0*/  FADD.FTZ R3, R3, R30 ;  /* 0x0000001e03037221 */ /* 0x000fe40000010000 */
[----:B------:R-:W-:Y:S02]  /*53f0*/  FADD.FTZ R65, R65, R26 ;  /* 0x0000001a41417221 */ /* 0x000fe40000010000 */
        /* <DEDUP_REMOVED lines=13> */
[----:B------:R-:W-:Y:S02]  /*54d0*/  FFMA.FTZ R32, R33, c[0x0][0x23c], -R24 ;  /* 0x00008f0021207a23 */ /* 0x000fe40000010818 */
[----:B------:R-:W-:Y:S02]  /*54e0*/  FFMA.FTZ R42, R41, c[0x0][0x23c], -R43 ;  /* 0x00008f00292a7a23 */ /* 0x000fe4000001082b */
[C---:B------:R-:W-:Y:S01]  /*54f0*/  HMMA.16816.F32 R68, R4.reuse, R8, R68 ;  /* 0x000000080444723c */ /* 0x040fe20000001844 */
[----:B------:R-:W-:Y:S01]  /*5500*/  FADD.FTZ R66, R66, R105 ;  /* 0x0000006942427221 */ /* 0x000fe20000010000 */
[----:B------:R-:W-:Y:S01]  /*5510*/  MUFU.EX2 R32, R32 ;  /* 0x0000002000207308 */ /* 0x000fe20000000800 */
[----:B------:R-:W-:Y:S02]  /*5520*/  FADD.FTZ R102, R107, R102 ;  /* 0x000000666b667221 */ /* 0x000fe40000010000 */
[----:B------:R-:W-:Y:S02]  /*5530*/  FFMA.FTZ R41, R36, c[0x0][0x23c], -R43 ;  /* 0x00008f0024297a23 */ /* 0x000fe4000001082b */
[----:B------:R-:W-:Y:S01]  /*5540*/  FADD.FTZ R103, R103, R66 ;  /* 0x0000004267677221 */ /* 0x000fe20000010000 */
[----:B------:R-:W-:Y:S01]  /*5550*/  HMMA.16816.F32 R72, R4, R10, R72 ;  /* 0x0000000a0448723c */ /* 0x000fe20000001848 */
[----:B------:R-:W2:Y:S01]  /*5560*/  LDSM.16.MT88.4 R8, [R160+0x9800] ;  /* 0x00980000a008783b */ /* 0x000ea20000004200 */
[----:B------:R-:W-:Y:S01]  /*5570*/  FADD.FTZ R109, R109, R102 ;  /* 0x000000666d6d7221 */ /* 0x000fe20000010000 */
[----:B------:R-:W4:Y:S01]  /*5580*/  MUFU.EX2 R36, R42 ;  /* 0x0000002a00247308 */ /* 0x000f220000000800 */
[----:B------:R-:W-:-:S02]  /*5590*/  FADD.FTZ R64, R64, R103 ;  /* 0x0000006740407221 */ /* 0x000fc40000010000 */
[----:B------:R-:W-:Y:S02]  /*55a0*/  FADD.FTZ R109, R106, R109 ;  /* 0x0000006d6a6d7221 */ /* 0x000fe40000010000 */
[----:B------:R-:W-:Y:S01]  /*55b0*/  FADD.FTZ R127, R127, R64 ;  /* 0x000000407f7f7221 */ /* 0x000fe20000010000 */
[C---:B---3--:R-:W-:Y:S01]  /*55c0*/  HMMA.16816.F32 R88, R4.reuse, R16, R88 ;  /* 0x000000100458723c */ /* 0x048fe20000001858 */
[----:B------:R-:W-:Y:S01]  /*55d0*/  FADD.FTZ R112, R112, R109 ;  /* 0x0000006d70707221 */ /* 0x000fe20000010000 */
[----:B------:R-:W3:Y:S01]  /*55e0*/  MUFU.EX2 R38, R41 ;  /* 0x0000002900267308 */ /* 0x000ee20000000800 */
[----:B------:R-:W-:Y:S02]  /*55f0*/  FADD.FTZ R110, R110, R127 ;  /* 0x0000007f6e6e7221 */ /* 0x000fe40000010000 */
[----:B------:R-:W-:Y:S02]  /*5600*/  FADD.FTZ R115, R115, R112 ;  /* 0x0000007073737221 */ /* 0x000fe40000010000 */
[----:B------:R-:W-:Y:S01]  /*5610*/  FADD.FTZ R117, R117, R110 ;  /* 0x0000006e75757221 */ /* 0x000fe20000010000 */
[----:B------:R-:W-:Y:S01]  /*5620*/  HMMA.16816.F32 R76, R4, R18, R76 ;  /* 0x00000012044c723c */ /* 0x000fe2000000184c */
[----:B------:R-:W-:Y:S01]  /*5630*/  FADD.FTZ R114, R114, R115 ;  /* 0x0000007372727221 */ /* 0x000fe20000010000 */
[----:B------:R-:W5:Y:S01]  /*5640*/  LDSM.16.MT88.4 R16, [R158+0x9800] ;  /* 0x009800009e10783b */ /* 0x000f620000004200 */
[----:B------:R-:W-:-:S02]  /*5650*/  FADD.FTZ R117, R108, R117 ;  /* 0x000000756c757221 */ /* 0x000fc40000010000 */
[----:B------:R-:W-:Y:S02]  /*5660*/  FADD.FTZ R114, R111, R114 ;  /* 0x000000726f727221 */ /* 0x000fe40000010000 */
[----:B------:R-:W-:Y:S01]  /*5670*/  FADD.FTZ R116, R116, R117 ;  /* 0x0000007574747221 */ /* 0x000fe20000010000 */
        /* <DEDUP_REMOVED lines=9> */
[----:B------:R-:W-:Y:S01]  /*5710*/  FADD.FTZ R118, R67, R118 ;  /* 0x0000007643767221 */ /* 0x000fe20000010000 */
[----:B----4-:R-:W-:Y:S01]  /*5720*/  F2FP.PACK_AB R4, R36, R39 ;  /* 0x000000272404723e */ /* 0x010fe200000000ff */
        /* <DEDUP_REMOVED lines=17> */
[----:B------:R-:W-:Y:S02]  /*5840*/  FADD.FTZ R32, R32, R37 ;  /* 0x0000002520207221 */ /* 0x000fe40000010000 */
[----:B------:R-:W-:Y:S02]  /*5850*/  FADD.FTZ R38, R38, R39 ;  /* 0x0000002726267221 */ /* 0x000fe40000010000 */
[----:B------:R-:W-:Y:S01]  /*5860*/  FADD.FTZ R27, R27, R32 ;  /* 0x000000201b1b7221 */ /* 0x000fe20000010000 */
[----:B-----5:R-:W-:Y:S01]  /*5870*/  HMMA.16816.F32 R68, R4, R16, R68 ;  /* 0x000000100444723c */ /* 0x020fe20000001844 */
[----:B------:R-:W-:Y:S02]  /*5880*/  FADD.FTZ R185, R185, R38 ;  /* 0x00000026b9b97221 */ /* 0x000fe40000010000 */
[----:B------:R-:W-:-:S05]  /*5890*/  FADD.FTZ R184, R184, R27 ;  /* 0x0000001bb8b87221 */ /* 0x000fca0000010000 */
[C---:B------:R-:W-:Y:S08]  /*58a0*/  HMMA.16816.F32 R72, R4.reuse, R18, R72 ;  /* 0x000000120448723c */ /* 0x040ff00000001848 */
[C---:B-1----:R-:W-:Y:S08]  /*58b0*/  HMMA.16816.F32 R88, R4.reuse, R12, R88 ;  /* 0x0000000c0458723c */ /* 0x042ff00000001858 */
[C---:B------:R-:W-:Y:S08]  /*58c0*/  HMMA.16816.F32 R76, R4.reuse, R14, R76 ;  /* 0x0000000e044c723c */ /* 0x040ff0000000184c */
[C---:B--2---:R-:W-:Y:S08]  /*58d0*/  HMMA.16816.F32 R80, R4.reuse, R8, R80 ;  /* 0x000000080450723c */ /* 0x044ff00000001850 */
[----:B------:R-:W-:Y:S01]  /*58e0*/  HMMA.16816.F32 R84, R4, R10, R84 ;  /* 0x0000000a0454723c */ /* 0x000fe20000001854 */
[----:B------:R-:W-:Y:S07]  /*58f0*/  @!P1 BRA `(.L_x_6181) ;  /* 0x000037d000009947 */ /* 0x000fee0003800000 */
        /* <DEDUP_REMOVED lines=16> */
[----:B-1----:R-:W-:Y:S01]  /*5a00*/  IMAD.MOV R5, RZ, RZ, -R9 ;  /* 0x000000ffff057224 */ /* 0x002fe200078e0a09 */
[----:B------:R-:W-:-:S03]  /*5a10*/  MOV R8, RZ ;  /* 0x000000ff00087202 */ /* 0x000fc60000000f00 */
[----:B------:R-:W-:-:S04]  /*5a20*/  IMAD R5, R5, R122, RZ ;  /* 0x0000007a05057224 */ /* 0x000fc800078e02ff */
[----:B------:R-:W-:-:S06]  /*5a30*/  IMAD.HI.U32 R5, R9, R5, R8 ;  /* 0x0000000509057227 */ /* 0x000fcc00078e0008 */
[----:B------:R-:W-:-:S04]  /*5a40*/  IMAD.HI.U32 R9, R5, R6, RZ ;  /* 0x0000000605097227 */ /* 0x000fc800078e00ff */
[----:B------:R-:W-:-:S04]  /*5a50*/  IMAD.HI.U32 R8, R5, R4, RZ ;  /* 0x0000000405087227 */ /* 0x000fc800078e00ff */
[----:B------:R-:W-:Y:S02]  /*5a60*/  IMAD.MOV R7, RZ, RZ, -R9 ;  /* 0x000000ffff077224 */ /* 0x000fe400078e0a09 */
[----:B------:R-:W-:Y:S02]  /*5a70*/  IMAD.MOV R5, RZ, RZ, -R8 ;  /* 0x000000ffff057224 */ /* 0x000fe400078e0a08 */
[C---:B------:R-:W-:Y:S01]  /*5a80*/  IMAD R7, R122.reuse, R7, R6 ;  /* 0x000000077a077224 */ /* 0x040fe200078e0206 */
[----:B------:R-:W-:Y:S01]  /*5a90*/  LOP3.LUT R6, RZ, c[0x0][0x2d0], RZ, 0x33, !PT ;  /* 0x0000b400ff067a12 */ /* 0x000fe200078e33ff */
        /* <DEDUP_REMOVED lines=20> */
[----:B------:R-:W-:Y:S02]  /*5be0*/  IMAD.IADD R3, R3, 0x1, -R6 ;  /* 0x0000000103037824 */ /* 0x000fe400078e0a06 */
[----:B------:R-:W-:-:S04]  /*5bf0*/  IMAD.MOV.U32 R6, RZ, RZ, c[0x0][0x2d0] ;  /* 0x0000b400ff067624 */ /* 0x000fc800078e00ff */
[----:B------:R-:W-:-:S04]  /*5c00*/  IMAD R6, R3, R6, -0x80 ;  /* 0xffffff8003067424 */ /* 0x000fc800078e0206 */
[----:B------:R-:W-:Y:S01]  /*5c10*/  IMAD.WIDE.U32 R8, R6, c[0x0][0x1a0], RZ ;  /* 0x0000680006087a25 */ /* 0x000fe200078e00ff */
[----:B------:R-:W-:-:S05]  /*5c20*/  SHF.R.S32.HI R3, RZ, 0x1f, R6 ;  /* 0x0000001fff037819 */ /* 0x000fca0000011406 */
[----:B------:R-:W-:-:S04]  /*5c30*/  IMAD R3, R3, c[0x0][0x1a0], RZ ;  /* 0x0000680003037a24 */ /* 0x000fc800078e02ff */
[----:B------:R-:W-:-:S04]  /*5c40*/  IMAD R3, R6, c[0x0][0x1a4], R3 ;  /* 0x0000690006037a24 */ /* 0x000fc800078e0203 */
        /* <DEDUP_REMOVED lines=8> */
.L_x_6182:
[----:B------:R-:W-:-:S05]  /*5cd0*/  IMAD.MOV.U32 R6, RZ, RZ, c[0x0][0x1a0] ;  /* 0x00006800ff067624 */ /* 0x000fca00078e00ff */
[----:B------:R-:W-:-:S04]  /*5ce0*/  LEA R6, -R6, RZ, 0x7 ;  /* 0x000000ff06067211 */ /* 0x000fc800078e39ff */
[----:B------:R-:W-:Y:S02]  /*5cf0*/  SHF.R.S32.HI R4, RZ, 0x1f, R6 ;  /* 0x0000001fff047819 */ /* 0x000fe40000011406 */
.L_x_6183:
[----:B------:R-:W-:Y:S01]  /*5d00*/  IMAD.MOV.U32 R3, RZ, RZ, c[0x0][0x1a0] ;  /* 0x00006800ff037624 */ /* 0x000fe200078e00ff */
[C---:B------:R-:W-:Y:S01]  /*5d10*/  LEA R168, P1, R6.reuse, R168, 0x1 ;  /* 0x000000a806a87211 */ /* 0x040fe200078208ff */
[----:B------:R-:W-:Y:S02]  /*5d20*/  IMAD.MOV.U32 R130, RZ, RZ, 0x5 ;  /* 0x00000005ff827424 */ /* 0x000fe400078e00ff */
[C---:B------:R-:W-:Y:S01]  /*5d30*/  IMAD.SHL.U32 R5, R3.reuse, 0x20, RZ ;  /* 0x0000002003057824 */ /* 0x040fe200078e00ff */
[----:B------:R-:W-:Y:S02]  /*5d40*/  LEA.HI.X R169, R6, R169, R4, 0x1, P1 ;  /* 0x000000a906a97211 */ /* 0x000fe400008f0c04 */
[----:B------:R-:W-:Y:S02]  /*5d50*/  SHF.L.U64.HI R4, R3, R130, c[0x0][0x1a4] ;  /* 0x0000690003047619 */ /* 0x000fe40000010282 */
[----:B------:R-:W-:Y:S01]  /*5d60*/  IADD3 R6, P1, R5, R168, RZ ;  /* 0x000000a805067210 */ /* 0x000fe20007f3e0ff */
[----:B------:R-:W-:Y:S01]  /*5d70*/  @!PT LDS RZ, [RZ] ;  /* 0x00000000fffff984 */ /* 0x000fe20000000800 */
[----:B------:R-:W-:Y:S01]  /*5d80*/  @!PT LDS RZ, [RZ] ;  /* 0x00000000fffff984 */ /* 0x000fe20000000800 */
[----:B------:R-:W-:Y:S01]  /*5d90*/  @!PT LDS RZ, [RZ] ;  /* 0x00000000fffff984 */ /* 0x000fe20000000800 */
[----:B------:R1:W-:Y:S03]  /*5da0*/  LDGSTS.E.BYPASS.LTC128B.128 [R173+0x6000], [R168.64] ;  /* 0x06000000a8ad7fae */ /* 0x0003e6000b901d4c */
[----:B------:R-:W-:Y:S01]  /*5db0*/  IADD3 R18, P2, R6, R5, RZ ;  /* 0x0000000506127210 */ /* 0x000fe20007f5e0ff */
[----:B------:R-:W-:-:S03]  /*5dc0*/  IMAD.X R7, R4, 0x1, R169, P1 ;  /* 0x0000000104077824 */ /* 0x000fc600008e06a9 */
[-C--:B------:R-:W-:Y:S01]  /*5dd0*/  IADD3 R16, P1, R18, R5.reuse, RZ ;  /* 0x0000000512107210 */ /* 0x080fe20007f3e0ff */
[--C-:B------:R-:W-:Y:S01]  /*5de0*/  IMAD.X R19, R7, 0x1, R4.reuse, P2 ;  /* 0x0000000107137824 */ /* 0x100fe200010e0604 */
[----:B------:R2:W-:Y:S02]  /*5df0*/  LDGSTS.E.BYPASS.LTC128B.128 [R173+0x6800], [R6.64] ;  /* 0x0680000006ad7fae */ /* 0x0005e4000b901d4c */
        /* <DEDUP_REMOVED lines=9> */
[----:B------:R-:W-:Y:S01]  /*5e90*/  IADD3 R34, P1, R32, R5, RZ ;  /* 0x0000000520227210 */ /* 0x000fe20007f3e0ff */
[--C-:B------:R-:W-:Y:S01]  /*5ea0*/  IMAD.X R33, R9, 0x1, R4.reuse, P2 ;  /* 0x0000000109217824 */ /* 0x100fe200010e0604 */
[----:B------:R4:W-:Y:S03]  /*5eb0*/  LDGSTS.E.BYPASS.LTC128B.128 [R173+0x8800], [R8.64] ;  /* 0x0880000008ad7fae */ /* 0x0009e6000b901d4c */
[----:B------:R-:W-:Y:S01]  /*5ec0*/  IMAD.X R35, R33, 0x1, R4, P1 ;  /* 0x0000000121237824 */ /* 0x000fe200008e0604 */
[----:B------:R5:W-:Y:S01]  /*5ed0*/  LDGSTS.E.BYPASS.LTC128B.128 [R173+0x9000], [R32.64] ;  /* 0x0900000020ad7fae */ /* 0x000be2000b901d4c */
[----:B------:R-:W-:-:S03]  /*5ee0*/  ISETP.GE.AND P1, PT, R120, 0x3, PT ;  /* 0x000000037800780c */ /* 0x000fc60003f26270 */
[----:B------:R5:W-:Y:S04]  /*5ef0*/  LDGSTS.E.BYPASS.LTC128B.128 [R173+0x9800], [R34.64] ;  /* 0x0980000022ad7fae */ /* 0x000be8000b901d4c */
[----:B------:R-:W-:Y:S04]  /*5f00*/  LDSM.16.M88.4 R20, [R166] ;  /* 0x00000000a614783b */ /* 0x000fe80000000200 */
[----:B------:R-:W3:Y:S04]  /*5f10*/  LDSM.16.M88.4 R12, [R165+0x2000] ;  /* 0x00200000a50c783b */ /* 0x000ee80000000200 */
[----:B------:R-:W-:Y:S04]  /*5f20*/  LDSM.16.M88.4 R100, [R164] ;  /* 0x00000000a464783b */ /* 0x000fe80000000200 */
[----:B------:R-:W-:Y:S04]  /*5f30*/  LDSM.16.M88.4 R28, [R159+0x2000] ;  /* 0x002000009f1c783b */ /* 0x000fe80000000200 */
[----:B--2---:R-:W4:Y:S04]  /*5f40*/  LDSM.16.M88.4 R4, [R165+0x2800] ;  /* 0x00280000a504783b */ /* 0x004f280000000200 */
[----:B------:R-:W2:Y:S04]  /*5f50*/  LDSM.16.M88.4 R52, [R165+0x3800] ;  /* 0x00380000a534783b */ /* 0x000ea80000000200 */
[----:B------:R-:W1:Y:S04]  /*5f60*/  LDSM.16.M88.4 R44, [R165+0x4000] ;  /* 0x00400000a52c783b */ /* 0x000e680000000200 */
[----:B------:R-:W1:Y:S04]  /*5f70*/  LDSM.16.M88.4 R24, [R159+0x2800] ;  /* 0x002800009f18783b */ /* 0x000e680000000200 */
[----:B------:R-:W1:Y:S04]  /*5f80*/  LDSM.16.M88.4 R60, [R165+0x3000] ;  /* 0x00300000a53c783b */ /* 0x000e680000000200 */
[----:B------:R-:W1:Y:S04]  /*5f90*/  LDSM.16.M88.4 R36, [R165+0x4800] ;  /* 0x00480000a524783b */ /* 0x000e680000000200 */
[----:B------:R-:W-:Y:S01]  /*5fa0*/  LDSM.16.M88.4 R112, [R165+0x5800] ;  /* 0x00580000a570783b */ /* 0x000fe20000000200 */
[C---:B---3--:R-:W-:Y:S03]  /*5fb0*/  HMMA.16816.F32 R16, R20.reuse, R12, RZ ;  /* 0x0000000c1410723c */ /* 0x048fe600000018ff */
[----:B------:R-:W-:Y:S04]  /*5fc0*/  LDSM.16.M88.4 R108, [R159+0x3800] ;  /* 0x003800009f6c783b */ /* 0x000fe80000000200 */
[----:B------:R-:W-:Y:S01]  /*5fd0*/  LDSM.16.M88.4 R104, [R159+0x4000] ;  /* 0x004000009f68783b */ /* 0x000fe20000000200 */
[C---:B------:R-:W-:Y:S03]  /*5fe0*/  HMMA.16816.F32 R12, R20.reuse, R14, RZ ;  /* 0x0000000e140c723c */ /* 0x040fe600000018ff */
[----:B------:R-:W-:Y:S04]  /*5ff0*/  LDSM.16.M88.4 R116, [R159+0x3000] ;  /* 0x003000009f74783b */ /* 0x000fe80000000200 */
[----:B------:R-:W0:Y:S01]  /*6000*/  LDGDEPBAR ;  /* 0x00000000000079af */ /* 0x000e220000000000 */
[----:B----4-:R-:W-:Y:S08]  /*6010*/  HMMA.16816.F32 R8, R20, R4, RZ ;  /* 0x000000041408723c */ /* 0x010ff000000018ff */
[C---:B------:R-:W-:Y:S08]  /*6020*/  HMMA.16816.F32 R16, R100.reuse, R28, R16 ;  /* 0x0000001c6410723c */ /* 0x040ff00000001810 */
[----:B------:R-:W-:Y:S01]  /*6030*/  HMMA.16816.F32 R12, R100, R30, R12 ;  /* 0x0000001e640c723c */ /* 0x000fe2000000180c */
[----:B------:R-:W5:Y:S07]  /*6040*/  LDSM.16.M88.4 R28, [R165+0x5000] ;  /* 0x00500000a51c783b */ /* 0x000f6e0000000200 */
[C---:B------:R-:W-:Y:S08]  /*6050*/  HMMA.16816.F32 R4, R20.reuse, R6, RZ ;  /* 0x000000061404723c */ /* 0x040ff000000018ff */
[C---:B--2---:R-:W-:Y:S08]  /*6060*/  HMMA.16816.F32 R56, R20.reuse, R52, RZ ;  /* 0x000000341438723c */ /* 0x044ff000000018ff */
[C---:B-1----:R-:W-:Y:S08]  /*6070*/  HMMA.16816.F32 R48, R20.reuse, R44, RZ ;  /* 0x0000002c1430723c */ /* 0x042ff000000018ff */
        /* <DEDUP_REMOVED lines=65> */
[C---:B-1----:R-:W-:Y:S08]  /*6490*/  HMMA.16816.F32 R40, R112.reuse, R108, R40 ;  /* 0x0000006c7028723c */ /* 0x042ff00000001828 */
[C---:B------:R-:W-:Y:S08]  /*64a0*/  HMMA.16816.F32 R36, R112.reuse, R110, R36 ;  /* 0x0000006e7024723c */ /* 0x040ff00000001824 */
[C---:B--2---:R-:W-:Y:S08]  /*64b0*/  HMMA.16816.F32 R48, R112.reuse, R100, R48 ;  /* 0x000000647030723c */ /* 0x044ff00000001830 */
[C---:B------:R-:W-:Y:S01]  /*64c0*/  HMMA.16816.F32 R44, R112.reuse, R102, R44 ;  /* 0x00000066702c723c */ /* 0x040fe2000000182c */
[----:B------:R-:W1:Y:S07]  /*64d0*/  LDSM.16.M88.4 R100, [R148+0x3800] ;  /* 0x003800009464783b */ /* 0x000e6e0000000200 */
[C---:B---3--:R-:W-:Y:S08]  /*64e0*/  HMMA.16816.F32 R56, R112.reuse, R104, R56 ;  /* 0x000000687038723c */ /* 0x048ff00000001838 */
[----:B------:R-:W-:Y:S01]  /*64f0*/  HMMA.16816.F32 R52, R112, R106, R52 ;  /* 0x0000006a7034723c */ /* 0x000fe20000001834 */
[----:B------:R-:W2:Y:S01]  /*6500*/  LDSM.16.M88.4 R104, [R148+0x3000] ;  /* 0x003000009468783b */ /* 0x000ea20000000200 */
[----:B------:R-:W-:-:S06]  /*6510*/  DEPBAR.LE SB0, 0x0 ;  /* 0x000080000000791a */ /* 0x000fcc0000000000 */
[C---:B-1----:R-:W-:Y:S07]  /*6520*/  HMMA.16816.F32 R24, R112.reuse, R100, R24 ;  /* 0x000000647018723c */ /* 0x042fee0000001818 */
[----:B------:R-:W-:Y:S01]  /*6530*/  IMAD.SHL.U32 R101, R171, 0x80, RZ ;  /* 0x00000080ab657824 */ /* 0x000fe200078e00ff */
[----:B------:R-:W-:Y:S04]  /*6540*/  HMMA.16816.F32 R20, R112, R102, R20 ;  /* 0x000000667014723c */ /* 0x000fe80000001814 */
[----:B------:R-:W-:-:S04]  /*6550*/  LOP3.LUT R3, R101, 0x8, R126, 0xfe, !PT ;  /* 0x0000000865037812 */ /* 0x000fc800078efe7e */
[C---:B--2---:R-:W-:Y:S01]  /*6560*/  HMMA.16816.F32 R32, R112.reuse, R104, R32 ;  /* 0x000000687020723c */ /* 0x044fe20000001820 */
[----:B------:R-:W-:Y:S01]  /*6570*/  BAR.SYNC.DEFER_BLOCKING 0x0 ;  /* 0x0000000000007b1d */ /* 0x000fe20000010000 */
[C---:B------:R-:W-:Y:S02]  /*6580*/  ISETP.GE.AND P5, PT, R3.reuse, R125, PT ;  /* 0x0000007d0300720c */ /* 0x040fe40003fa6270 */
[----:B------:R-:W-:Y:S02]  /*6590*/  ISETP.GE.AND P4, PT, R3, R124, PT ;  /* 0x0000007c0300720c */ /* 0x000fe40003f86270 */
[----:B------:R-:W-:Y:S02]  /*65a0*/  FSEL R12, R12, -INF , !P5 ;  /* 0xff8000000c0c7808 */ /* 0x000fe40006800000 */
[----:B------:R-:W-:Y:S01]  /*65b0*/  LOP3.LUT R104, R101, R126, RZ, 0xfc, !PT ;  /* 0x0000007e65687212 */ /* 0x000fe200078efcff */
[----:B------:R-:W-:Y:S01]  /*65c0*/  HMMA.16816.F32 R28, R112, R106, R28 ;  /* 0x0000006a701c723c */ /* 0x000fe2000000181c */
[----:B------:R-:W-:-:S02]  /*65d0*/  FSEL R14, R14, -INF , !P4 ;  /* 0xff8000000e0e7808 */ /* 0x000fc40006000000 */
[C---:B------:R-:W-:Y:S02]  /*65e0*/  IADD3 R3, R104.reuse, 0x1, RZ ;  /* 0x0000000168037810 */ /* 0x040fe40007ffe0ff */
[CC--:B------:R-:W-:Y:S02]  /*65f0*/  ISETP.GE.AND P2, PT, R104.reuse, R125.reuse, PT ;  /* 0x0000007d6800720c */ /* 0x0c0fe40003f46270 */
[C---:B------:R-:W-:Y:S02]  /*6600*/  ISETP.GE.AND P6, PT, R104.reuse, R124, PT ;  /* 0x0000007c6800720c */ /* 0x040fe40003fc6270 */
        /* <DEDUP_REMOVED lines=81> */
[CC--:B------:R-:W-:Y:S02]  /*6b20*/  ISETP.GE.AND P4, PT, R7.reuse, R125.reuse, PT ;  /* 0x0000007d0700720c */ /* 0x0c0fe40003f86270 */
[----:B------:R-:W-:Y:S02]  /*6b30*/  ISETP.GE.AND P2, PT, R7, R124, PT ;  /* 0x0000007c0700720c */ /* 0x000fe40003f46270 */
[----:B------:R-:W-:Y:S02]  /*6b40*/  ISETP.GE.AND P6, PT, R5, R125, PT ;  /* 0x0000007d0500720c */ /* 0x000fe40003fc6270 */
[----:B------:R-:W-:Y:S02]  /*6b50*/  FSEL R224, R4, -INF , !P3 ;  /* 0xff80000004e07808 */ /* 0x000fe40005800000 */
        /* <DEDUP_REMOVED lines=8> */
[-C--:B------:R-:W-:Y:S02]  /*6be0*/  ISETP.GE.AND P4, PT, R7, R124.reuse, PT ;  /* 0x0000007c0700720c */ /* 0x080fe40003f86270 */
[C---:B------:R-:W-:Y:S02]  /*6bf0*/  ISETP.GE.AND P2, PT, R4.reuse, R125, PT ;  /* 0x0000007d0400720c */ /* 0x040fe40003f46270 */
[----:B------:R-:W-:Y:S02]  /*6c00*/  ISETP.GE.AND P6, PT, R4, R124, PT ;  /* 0x0000007c0400720c */ /* 0x000fe40003fc6270 */
[C-C-:B------:R-:W-:Y:S02]  /*6c10*/  LOP3.LUT R5, R101.reuse, 0x40, R126.reuse, 0xfe, !PT ;  /* 0x0000004065057812 */ /* 0x140fe400078efe7e */
[----:B------:R-:W-:Y:S02]  /*6c20*/  LOP3.LUT R4, R101, 0x48, R126, 0xfe, !PT ;  /* 0x0000004865047812 */ /* 0x000fe400078efe7e */
        /* <DEDUP_REMOVED lines=28> */
[----:B------:R-:W-:Y:S02]  /*6df0*/  LOP3.LUT R5, R101, 0x70, R126, 0xfe, !PT ;  /* 0x0000007065057812 */ /* 0x000fe400078efe7e */
[----:B------:R-:W-:Y:S02]  /*6e00*/  IADD3 R4, R104, 0x71, RZ ;  /* 0x0000007168047810 */ /* 0x000fe40007ffe0ff */
[----:B------:R-:W-:-:S02]  /*6e10*/  FSEL R108, R38, -INF , !P4 ;  /* 0xff800000266c7808 */ /* 0x000fc40006000000 */
[----:B------:R-:W-:Y:S02]  /*6e20*/  FSEL R48, R32, -INF , !P2 ;  /* 0xff80000020307808 */ /* 0x000fe40005000000 */
[----:B------:R-:W-:Y:S02]  /*6e30*/  FSEL R54, R30, -INF , !P5 ;  /* 0xff8000001e367808 */ /* 0x000fe40006800000 */
[CC--:B------:R-:W-:Y:S02]  /*6e40*/  ISETP.GE.AND P4, PT, R5.reuse, R125.reuse, PT ;  /* 0x0000007d0500720c */ /* 0x0c0fe40003f86270 */
[----:B------:R-:W-:Y:S02]  /*6e50*/  ISETP.GE.AND P2, PT, R5, R124, PT ;  /* 0x0000007c0500720c */ /* 0x000fe40003f46270 */
[----:B------:R-:W-:Y:S02]  /*6e60*/  ISETP.GE.AND P5, PT, R4, R125, PT ;  /* 0x0000007d0400720c */ /* 0x000fe40003fa6270 */
[----:B------:R-:W-:-:S02]  /*6e70*/  LOP3.LUT R126, R101, 0x78, R126, 0xfe, !PT ;  /* 0x00000078657e7812 */ /* 0x000fc400078efe7e */
        /* <DEDUP_REMOVED lines=17> */
[----:B------:R-:W-:Y:S05]  /*6f90*/  @!P0 BRA `(.L_x_6185) ;  /* 0x0000039000008947 */ /* 0x000fea0003800000 */
[----:B------:R-:W1:Y:S01]  /*6fa0*/  I2F.RP R7, R122 ;  /* 0x0000007a00077306 */ /* 0x000e620000209400 */
[----:B------:R-:W-:Y:S02]  /*6fb0*/  IADD3 R9, R101, -0x80, RZ ;  /* 0xffffff8065097810 */ /* 0x000fe40007ffe0ff */
[----:B------:R-:W-:-:S02]  /*6fc0*/  IABS R6, R101 ;  /* 0x0000006500067213 */ /* 0x000fc40000000000 */
[----:B------:R-:W-:Y:S02]  /*6fd0*/  IABS R4, R9 ;  /* 0x0000000900047213 */ /* 0x000fe40000000000 */
[----:B------:R-:W-:Y:S02]  /*6fe0*/  LOP3.LUT R101, R101, c[0x0][0x2d0], RZ, 0x3c, !PT ;  /* 0x0000b40065657a12 */ /* 0x000fe400078e3cff */
[----:B------:R-:W-:Y:S02]  /*6ff0*/  LOP3.LUT R9, R9, c[0x0][0x2d0], RZ, 0x3c, !PT ;  /* 0x0000b40009097a12 */ /* 0x000fe400078e3cff */
        /* <DEDUP_REMOVED lines=49> */
[----:B------:R-:W-:Y:S01]  /*7310*/  MOV R5, R6 ;  /* 0x0000000600057202 */ /* 0x000fe20000000f00 */
[----:B------:R-:W-:Y:S05]  /*7320*/  BRA `(.L_x_6186) ;  /* 0x0000002000007947 */ /* 0x000fea0003800000 */
.L_x_6185:
[----:B------:R-:W-:-:S04]  /*7330*/  LEA R5, -R121, RZ, 0x7 ;  /* 0x000000ff79057211 */ /* 0x000fc800078e39ff */
[----:B------:R-:W-:Y:S02]  /*7340*/  SHF.R.S32.HI R4, RZ, 0x1f, R5 ;  /* 0x0000001fff047819 */ /* 0x000fe40000011405 */
.L_x_6186:
[----:B------:R-:W-:Y:S01]  /*7350*/  IADD3 R128, P1, R128, R5, RZ ;  /* 0x0000000580807210 */ /* 0x000fe20007f3e0ff */
[C---:B------:R-:W-:Y:S01]  /*7360*/  IMAD.SHL.U32 R5, R121.reuse, 0x20, RZ ;  /* 0x0000002079057824 */ /* 0x040fe200078e00ff */
[----:B------:R-:W-:Y:S02]  /*7370*/  SHF.L.U64.HI R130, R121, R130, c[0x0][0x19c] ;  /* 0x0000670079827619 */ /* 0x000fe40000010282 */
[----:B------:R-:W-:Y:S01]  /*7380*/  LEA R180, P2, R128, c[0x0][0x168], 0x1 ;  /* 0x00005a0080b47a11 */ /* 0x000fe200078408ff */
[----:B------:R-:W-:-:S03]  /*7390*/  IMAD.X R123, R123, 0x1, R4, P1 ;  /* 0x000000017b7b7824 */ /* 0x000fc600008e0604 */
[-C--:B------:R-:W-:Y:S02]  /*73a0*/  IADD3 R6, P1, R180, R5.reuse, RZ ;  /* 0x00000005b4067210 */ /* 0x080fe40007f3e0ff */
[----:B------:R-:W-:Y:S02]  /*73b0*/  LEA.HI.X R181, R128, c[0x0][0x16c], R123, 0x1, P2 ;  /* 0x00005b0080b57a11 */ /* 0x000fe400010f0c7b */
[----:B------:R-:W-:-:S03]  /*73c0*/  IADD3 R22, P2, R6, R5, RZ ;  /* 0x0000000506167210 */ /* 0x000fc60007f5e0ff */
[--C-:B------:R-:W-:Y:S01]  /*73d0*/  IMAD.X R7, R181, 0x1, R130.reuse, P1 ;  /* 0x00000001b5077824 */ /* 0x100fe200008e0682 */
        /* <DEDUP_REMOVED lines=23> */
.L_x_6184:
[----:B-1----:R-:W-:Y:S01]  /*7550*/  FMNMX.FTZ R7, R2, R103, !PT ;  /* 0x0000006702077209 */ /* 0x002fe20007810000 */
        /* <DEDUP_REMOVED lines=75> */
[----:B------:R-:W-:-:S03]  /*7a10*/  FMUL.FTZ R105, R107, c[0x0][0x23c] ;  /* 0x00008f006b697a20 */ /* 0x000fc60000410000 */
[----:B------:R-:W-:Y:S02]  /*7a20*/  FSEL R113, R107, RZ, P2 ;  /* 0x000000ff6b717208 */ /* 0x000fe40001000000 */
[----:B------:R-:W-:-:S03]  /*7a30*/  FSEL R105, R105, RZ, P2 ;  /* 0x000000ff69697208 */ /* 0x000fc60001000000 */
[----:B------:R-:W-:Y:S02]  /*7a40*/  FADD.FTZ R113, R2, -R113 ;  /* 0x8000007102717221 */ /* 0x000fe40000010000 */
[--C-:B------:R-:W-:Y:S02]  /*7a50*/  FFMA.FTZ R104, R102, c[0x0][0x23c], -R105.reuse ;  /* 0x00008f0066687a23 */ /* 0x100fe40000010869 */
[--C-:B------:R-:W-:Y:S01]  /*7a60*/  FFMA.FTZ R102, R100, c[0x0][0x23c], -R105.reuse ;  /* 0x00008f0064667a23 */ /* 0x100fe20000010869 */
[----:B--2---:R-:W-:Y:S01]  /*7a70*/  FMNMX.FTZ R106, R5, R106, !PT ;  /* 0x0000006a056a7209 */ /* 0x004fe20007810000 */
[--C-:B------:R-:W-:Y:S02]  /*7a80*/  FFMA.FTZ R112, R103, c[0x0][0x23c], -R105.reuse ;  /* 0x00008f0067707a23 */ /* 0x100fe40000010869 */
[--C-:B------:R-:W-:Y:S01]  /*7a90*/  FFMA.FTZ R103, R12, c[0x0][0x23c], -R105.reuse ;  /* 0x00008f000c677a23 */ /* 0x100fe20000010869 */
        /* <DEDUP_REMOVED lines=10> */
[----:B------:R-:W2:Y:S01]  /*7b40*/  LDSM.16.MT88.4 R4, [R158+0x6000] ;  /* 0x006000009e04783b */ /* 0x000ea20000004200 */
[--C-:B------:R-:W-:Y:S02]  /*7b50*/  FFMA.FTZ R100, R18, c[0x0][0x23c], -R101.reuse ;  /* 0x00008f0012647a23 */ /* 0x100fe40000010865 */
[--C-:B------:R-:W-:Y:S02]  /*7b60*/  FFMA.FTZ R67, R16, c[0x0][0x23c], -R101.reuse ;  /* 0x00008f0010437a23 */ /* 0x100fe40000010865 */
[----:B------:R-:W3:Y:S01]  /*7b70*/  LDSM.16.MT88.4 R16, [R160+0x6000] ;  /* 0x00600000a010783b */ /* 0x000ee20000004200 */
[--C-:B------:R-:W-:Y:S01]  /*7b80*/  FFMA.FTZ R109, R228, c[0x0][0x23c], -R101.reuse ;  /* 0x00008f00e46d7a23 */ /* 0x100fe20000010865 */
[----:B------:R-:W-:Y:S01]  /*7b90*/  MUFU.EX2 R103, R103 ;  /* 0x0000006700677308 */ /* 0x000fe20000000800 */
[----:B------:R-:W-:-:S02]  /*7ba0*/  FFMA.FTZ R14, R14, c[0x0][0x23c], -R101 ;  /* 0x00008f000e0e7a23 */ /* 0x000fc40000010865 */
[----:B------:R-:W-:Y:S02]  /*7bb0*/  FMUL.FTZ R0, R0, c[0x0][0x23c] ;  /* 0x00008f0000007a20 */ /* 0x000fe40000410000 */
[--C-:B------:R-:W-:Y:S02]  /*7bc0*/  FFMA.FTZ R122, R146, c[0x0][0x23c], -R101.reuse ;  /* 0x00008f00927a7a23 */ /* 0x100fe40000010865 */
[----:B------:R-:W-:Y:S01]  /*7bd0*/  FFMA.FTZ R128, R120, c[0x0][0x23c], -R101 ;  /* 0x00008f0078807a23 */ /* 0x000fe20000010865 */
[----:B------:R-:W4:Y:S01]  /*7be0*/  MUFU.EX2 R102, R102 ;  /* 0x0000006600667308 */ /* 0x000f220000000800 */
[----:B-1----:R-:W-:Y:S01]  /*7bf0*/  F2FP.PACK_AB R8, R104, R112 ;  /* 0x000000706808723e */ /* 0x002fe200000000ff */
[--C-:B------:R-:W-:Y:S02]  /*7c00*/  FFMA.FTZ R115, R140, c[0x0][0x23c], -R105.reuse ;  /* 0x00008f008c737a23 */ /* 0x100fe40000010869 */
[----:B------:R-:W-:Y:S02]  /*7c10*/  FFMA.FTZ R124, R134, c[0x0][0x23c], -R105 ;  /* 0x00008f00867c7a23 */ /* 0x000fe40000010869 */
        /* <DEDUP_REMOVED lines=12> */
[----:B------:R-:W-:Y:S02]  /*7ce0*/  FFMA.FTZ R49, R108, c[0x0][0x23c], -R101 ;  /* 0x00008f006c317a23 */ /* 0x000fe40000010865 */
[----:B------:R-:W-:Y:S02]  /*7cf0*/  FFMA.FTZ R114, R114, c[0x0][0x23c], -R105 ;  /* 0x00008f0072727a23 */ /* 0x000fe40000010869 */
[----:B------:R-:W-:Y:S02]  /*7d00*/  FFMA.FTZ R108, R53, c[0x0][0x23c], -R101 ;  /* 0x00008f00356c7a23 */ /* 0x000fe40000010865 */
[--C-:B------:R-:W-:Y:S01]  /*7d10*/  FFMA.FTZ R53, R55, c[0x0][0x23c], -R105.reuse ;  /* 0x00008f0037357a23 */ /* 0x100fe20000010869 */
[----:B------:R-:W4:Y:S01]  /*7d20*/  MUFU.EX2 R113, R113 ;  /* 0x0000007100717308 */ /* 0x000f220000000800 */
[----:B-1----:R-:W-:Y:S01]  /*7d30*/  F2FP.PACK_AB R9, R67, R100 ;  /* 0x000000644309723e */ /* 0x002fe200000000ff */
[----:B------:R-:W-:-:S02]  /*7d40*/  FFMA.FTZ R55, R59, c[0x0][0x23c], -R105 ;  /* 0x00008f003b377a23 */ /* 0x000fc40000010869 */
[--C-:B------:R-:W-:Y:S02]  /*7d50*/  FFMA.FTZ R48, R48, c[0x0][0x23c], -R105.reuse ;  /* 0x00008f0030307a23 */ /* 0x100fe40000010869 */
[----:B------:R-:W-:Y:S02]  /*7d60*/  FFMA.FTZ R52, R52, c[0x0][0x23c], -R105 ;  /* 0x00008f0034347a23 */ /* 0x000fe40000010869 */
[----:B------:R-:W1:Y:S01]  /*7d70*/  MUFU.EX2 R111, R0 ;  /* 0x00000000006f7308 */ /* 0x000e620000000800 */
[--C-:B------:R-:W-:Y:S02]  /*7d80*/  FFMA.FTZ R50, R50, c[0x0][0x23c], -R101.reuse ;  /* 0x00008f0032327a23 */ /* 0x100fe40000010865 */
[--C-:B------:R-:W-:Y:S02]  /*7d90*/  FFMA.FTZ R57, R57, c[0x0][0x23c], -R101.reuse ;  /* 0x00008f0039397a23 */ /* 0x100fe40000010865 */
[--C-:B------:R-:W-:Y:S02]  /*7da0*/  FFMA.FTZ R54, R54, c[0x0][0x23c], -R101.reuse ;  /* 0x00008f0036367a23 */ /* 0x100fe40000010865 */
[----:B------:R-:W-:Y:S01]  /*7db0*/  FFMA.FTZ R59, R61, c[0x0][0x23c], -R101 ;  /* 0x00008f003d3b7a23 */ /* 0x000fe20000010865 */
[----:B------:R-:W5:Y:S01]  /*7dc0*/  MUFU.EX2 R109, R109 ;  /* 0x0000006d006d7308 */ /* 0x000f620000000800 */
[----:B----4-:R-:W-:-:S02]  /*7dd0*/  FMUL.FTZ R40, R80, R113 ;  /* 0x0000007150287220 */ /* 0x010fc40000410000 */
[-C--:B------:R-:W-:Y:S02]  /*7de0*/  FMUL.FTZ R41, R81, R113.reuse ;  /* 0x0000007151297220 */ /* 0x080fe40000410000 */
[-C--:B------:R-:W-:Y:S02]  /*7df0*/  FMUL.FTZ R84, R84, R113.reuse ;  /* 0x0000007154547220 */ /* 0x080fe40000410000 */
[----:B------:R-:W-:Y:S01]  /*7e00*/  FMUL.FTZ R85, R85, R113 ;  /* 0x0000007155557220 */ /* 0x000fe20000410000 */
[----:B------:R-:W-:Y:S01]  /*7e10*/  MUFU.EX2 R122, R122 ;  /* 0x0000007a007a7308 */ /* 0x000fe20000000800 */
[-C--:B-1----:R-:W-:Y:S02]  /*7e20*/  FMUL.FTZ R42, R82, R111.reuse ;  /* 0x0000006f522a7220 */ /* 0x082fe40000410000 */
[-C--:B------:R-:W-:Y:S02]  /*7e30*/  FMUL.FTZ R43, R83, R111.reuse ;  /* 0x0000006f532b7220 */ /* 0x080fe40000410000 */
[----:B------:R-:W-:-:S02]  /*7e40*/  FMUL.FTZ R86, R86, R111 ;  /* 0x0000006f56567220 */ /* 0x000fc40000410000 */
[----:B------:R-:W-:Y:S01]  /*7e50*/  FMUL.FTZ R87, R87, R111 ;  /* 0x0000006f57577220 */ /* 0x000fe20000410000 */
[----:B-----5:R-:W-:Y:S01]  /*7e60*/  F2FP.PACK_AB R11, R109, R2 ;  /* 0x000000026d0b723e */ /* 0x020fe200000000ff */
[-C--:B------:R-:W-:Y:S01]  /*7e70*/  FMUL.FTZ R24, R68, R113.reuse ;  /* 0x0000007144187220 */ /* 0x080fe20000410000 */
[----:B------:R-:W-:Y:S01]  /*7e80*/  MUFU.EX2 R117, R117 ;  /* 0x0000007500757308 */ /* 0x000fe20000000800 */
        /* <DEDUP_REMOVED lines=11> */
[----:B------:R-:W1:Y:S01]  /*7f40*/  LDSM.16.MT88.4 R28, [R157+0x6800] ;  /* 0x006800009d1c783b */ /* 0x000e620000004200 */
[----:B------:R-:W-:Y:S01]  /*7f50*/  FMUL.FTZ R13, R97, R113 ;  /* 0x00000071610d7220 */ /* 0x000fe20000410000 */
[----:B------:R-:W-:Y:S01]  /*7f60*/  MUFU.EX2 R115, R115 ;  /* 0x0000007300737308 */ /* 0x000fe20000000800 */
[-C--:B------:R-:W-:Y:S02]  /*7f70*/  FMUL.FTZ R14, R98, R111.reuse ;  /* 0x0000006f620e7220 */ /* 0x080fe40000410000 */
[----:B------:R-:W-:Y:S01]  /*7f80*/  FMUL.FTZ R15, R99, R111 ;  /* 0x0000006f630f7220 */ /* 0x000fe20000410000 */
[----:B--2---:R-:W-:Y:S01]  /*7f90*/  HMMA.16816.F32 R24, R8, R4, R24 ;  /* 0x000000040818723c */ /* 0x004fe20000001818 */
[----:B------:R-:W-:-:S02]  /*7fa0*/  FMUL.FTZ R92, R92, R113 ;  /* 0x000000715c5c7220 */ /* 0x000fc40000410000 */
[----:B------:R-:W-:Y:S01]  /*7fb0*/  FMUL.FTZ R93, R93, R113 ;  /* 0x000000715d5d7220 */ /* 0x000fe20000410000 */
[----:B------:R-:W-:Y:S01]  /*7fc0*/  MUFU.EX2 R124, R124 ;  /* 0x0000007c007c7308 */ /* 0x000fe20000000800 */
[-C--:B------:R-:W-:Y:S02]  /*7fd0*/  FMUL.FTZ R94, R94, R111.reuse ;  /* 0x0000006f5e5e7220 */ /* 0x080fe40000410000 */
[----:B------:R-:W-:Y:S01]  /*7fe0*/  FMUL.FTZ R95, R95, R111 ;  /* 0x0000006f5f5f7220 */ /* 0x000fe20000410000 */
[----:B------:R-:W-:Y:S01]  /*7ff0*/  HMMA.16816.F32 R4, R8, R6, R72 ;  /* 0x000000060804723c */ /* 0x000fe20000001848 */
[--C-:B------:R-:W-:Y:S02]  /*8000*/  FFMA.FTZ R0, R226, c[0x0][0x23c], -R105.reuse ;  /* 0x00008f00e2007a23 */ /* 0x100fe40000010869 */
[--C-:B------:R-:W-:Y:S01]  /*8010*/  FFMA.FTZ R69, R218, c[0x0][0x23c], -R105.reuse ;  /* 0x00008f00da457a23 */ /* 0x100fe20000010869 */
[----:B------:R-:W-:Y:S01]  /*8020*/  MUFU.EX2 R119, R119 ;  /* 0x0000007700777308 */ /* 0x000fe20000000800 */
[----:B------:R-:W-:-:S02]  /*8030*/  FFMA.FTZ R68, R224, c[0x0][0x23c], -R105 ;  /* 0x00008f00e0447a23 */ /* 0x000fc40000010869 */
[----:B------:R-:W-:Y:S01]  /*8040*/  FFMA.FTZ R71, R216, c[0x0][0x23c], -R105 ;  /* 0x00008f00d8477a23 */ /* 0x000fe20000010869 */
[C---:B---3--:R-:W-:Y:S01]  /*8050*/  HMMA.16816.F32 R12, R8.reuse, R16, R12 ;  /* 0x00000010080c723c */ /* 0x048fe2000000180c */
[--C-:B------:R-:W-:Y:S02]  /*8060*/  FFMA.FTZ R70, R222, c[0x0][0x23c], -R101.reuse ;  /* 0x00008f00de467a23 */ /* 0x100fe40000010865 */
[--C-:B------:R-:W-:Y:S01]  /*8070*/  FFMA.FTZ R73, R214, c[0x0][0x23c], -R101.reuse ;  /* 0x00008f00d6497a23 */ /* 0x100fe20000010865 */
[----:B------:R-:W-:Y:S01]  /*8080*/  MUFU.EX2 R0, R0 ;  /* 0x0000000000007308 */ /* 0x000fe20000000800 */
[--C-:B------:R-:W-:Y:S02]  /*8090*/  FFMA.FTZ R72, R220, c[0x0][0x23c], -R101.reuse ;  /* 0x00008f00dc487a23 */ /* 0x100fe40000010865 */
[----:B------:R-:W-:Y:S01]  /*80a0*/  FFMA.FTZ R75, R212, c[0x0][0x23c], -R101 ;  /* 0x00008f00d44b7a23 */ /* 0x000fe20000010865 */
[----:B------:R-:W-:Y:S01]  /*80b0*/  HMMA.16816.F32 R16, R8, R18, R92 ;  /* 0x000000120810723c */ /* 0x000fe2000000185c */
[-C--:B------:R-:W-:Y:S01]  /*80c0*/  FMUL.FTZ R32, R88, R113.reuse ;  /* 0x0000007158207220 */ /* 0x080fe20000410000 */
[----:B------:R-:W-:Y:S01]  /*80d0*/  LDSM.16.MT88.4 R92, [R160+0x9800] ;  /* 0x00980000a05c783b */ /* 0x000fe20000004200 */
[----:B------:R-:W-:Y:S01]  /*80e0*/  FMUL.FTZ R33, R89, R113 ;  /* 0x0000007159217220 */ /* 0x000fe20000410000 */
[----:B------:R-:W2:Y:S01]  /*80f0*/  MUFU.EX2 R69, R69 ;  /* 0x0000004500457308 */ /* 0x000ea20000000800 */
[----:B------:R-:W-:-:S02]  /*8100*/  FMUL.FTZ R34, R90, R111 ;  /* 0x0000006f5a227220 */ /* 0x000fc40000410000 */
[----:B------:R-:W-:Y:S02]  /*8110*/  FMUL.FTZ R35, R91, R111 ;  /* 0x0000006f5b237220 */ /* 0x000fe40000410000 */
[-C--:B------:R-:W-:Y:S02]  /*8120*/  FMUL.FTZ R76, R76, R113.reuse ;  /* 0x000000714c4c7220 */ /* 0x080fe40000410000 */
[----:B------:R-:W-:Y:S01]  /*8130*/  FMUL.FTZ R77, R77, R113 ;  /* 0x000000714d4d7220 */ /* 0x000fe20000410000 */
[----:B------:R-:W-:Y:S01]  /*8140*/  MUFU.EX2 R68, R68 ;  /* 0x0000004400447308 */ /* 0x000fe20000000800 */
[-C--:B------:R-:W-:Y:S01]  /*8150*/  FMUL.FTZ R78, R78, R111.reuse ;  /* 0x0000006f4e4e7220 */ /* 0x080fe20000410000 */
[----:B------:R-:W-:Y:S01]  /*8160*/  HMMA.16816.F32 R32, R8, R20, R32 ;  /* 0x000000140820723c */ /* 0x000fe20000001820 */
[----:B------:R-:W-:Y:S02]  /*8170*/  FMUL.FTZ R79, R79, R111 ;  /* 0x0000006f4f4f7220 */ /* 0x000fe40000410000 */
[----:B------:R-:W-:-:S02]  /*8180*/  FFMA.FTZ R74, R202, c[0x0][0x23c], -R105 ;  /* 0x00008f00ca4a7a23 */ /* 0x000fc40000010869 */
[--C-:B------:R-:W-:Y:S01]  /*8190*/  FFMA.FTZ R83, R206, c[0x0][0x23c], -R101.reuse ;  /* 0x00008f00ce537a23 */ /* 0x100fe20000010865 */
[----:B------:R-:W3:Y:S01]  /*81a0*/  MUFU.EX2 R71, R71 ;  /* 0x0000004700477308 */ /* 0x000ee20000000800 */
[--C-:B------:R-:W-:Y:S01]  /*81b0*/  FFMA.FTZ R80, R198, c[0x0][0x23c], -R101.reuse ;  /* 0x00008f00c6507a23 */ /* 0x100fe20000010865 */
[----:B------:R-:W-:Y:S01]  /*81c0*/  HMMA.16816.F32 R20, R8, R22, R76 ;  /* 0x000000160814723c */ /* 0x000fe2000000184c */
[----:B------:R-:W-:Y:S02]  /*81d0*/  FFMA.FTZ R81, R196, c[0x0][0x23c], -R101 ;  /* 0x00008f00c4517a23 */ /* 0x000fe40000010865 */
[--C-:B------:R-:W-:Y:S02]  /*81e0*/  FFMA.FTZ R97, R194, c[0x0][0x23c], -R105.reuse ;  /* 0x00008f00c2617a23 */ /* 0x100fe40000010869 */
[--C-:B------:R-:W-:Y:S01]  /*81f0*/  FFMA.FTZ R88, R186, c[0x0][0x23c], -R105.reuse ;  /* 0x00008f00ba587a23 */ /* 0x100fe20000010869 */
[----:B------:R-:W-:Y:S01]  /*8200*/  MUFU.EX2 R70, R70 ;  /* 0x0000004600467308 */ /* 0x000fe20000000800 */
[----:B--2---:R-:W-:Y:S01]  /*8210*/  F2FP.PACK_AB R8, R69, R0 ;  /* 0x000000004508723e */ /* 0x004fe200000000ff */
[----:B------:R-:W-:-:S02]  /*8220*/  FFMA.FTZ R79, R210, c[0x0][0x23c], -R105 ;  /* 0x00008f00d24f7a23 */ /* 0x000fc40000010869 */
[--C-:B------:R-:W-:Y:S02]  /*8230*/  FFMA.FTZ R77, R208, c[0x0][0x23c], -R105.reuse ;  /* 0x00008f00d04d7a23 */ /* 0x100fe40000010869 */
[----:B------:R-:W-:Y:S02]  /*8240*/  FFMA.FTZ R76, R200, c[0x0][0x23c], -R105 ;  /* 0x00008f00c84c7a23 */ /* 0x000fe40000010869 */
[----:B------:R-:W2:Y:S01]  /*8250*/  MUFU.EX2 R73, R73 ;  /* 0x0000004900497308 */ /* 0x000ea20000000800 */
[----:B---3--:R-:W-:Y:S01]  /*8260*/  F2FP.PACK_AB R10, R71, R68 ;  /* 0x00000044470a723e */ /* 0x008fe200000000ff */
[----:B------:R-:W-:Y:S02]  /*8270*/  FFMA.FTZ R78, R204, c[0x0][0x23c], -R101 ;  /* 0x00008f00cc4e7a23 */ /* 0x000fe40000010865 */
[--C-:B------:R-:W-:Y:S02]  /*8280*/  FFMA.FTZ R89, R192, c[0x0][0x23c], -R105.reuse ;  /* 0x00008f00c0597a23 */ /* 0x100fe40000010869 */
[----:B------:R-:W-:-:S02]  /*8290*/  FFMA.FTZ R82, R182, c[0x0][0x23c], -R105 ;  /* 0x00008f00b6527a23 */ /* 0x000fc40000010869 */
[----:B------:R-:W-:Y:S01]  /*82a0*/  MUFU.EX2 R72, R72 ;  /* 0x0000004800487308 */ /* 0x000fe20000000800 */
[--C-:B------:R-:W-:Y:S02]  /*82b0*/  FFMA.FTZ R90, R190, c[0x0][0x23c], -R101.reuse ;  /* 0x00008f00be5a7a23 */ /* 0x100fe40000010865 */
[--C-:B------:R-:W-:Y:S02]  /*82c0*/  FFMA.FTZ R99, R144, c[0x0][0x23c], -R101.reuse ;  /* 0x00008f0090637a23 */ /* 0x100fe40000010865 */
[----:B------:R-:W-:Y:S02]  /*82d0*/  FFMA.FTZ R91, R188, c[0x0][0x23c], -R101 ;  /* 0x00008f00bc5b7a23 */ /* 0x000fe40000010865 */
[----:B------:R-:W-:Y:S01]  /*82e0*/  FFMA.FTZ R100, R184, R111, R100 ;  /* 0x0000006fb8647223 */ /* 0x000fe20000010064 */
[----:B------:R-:W3:Y:S01]  /*82f0*/  MUFU.EX2 R75, R75 ;  /* 0x0000004b004b7308 */ /* 0x000ee20000000800 */
[----:B--2---:R-:W-:Y:S01]  /*8300*/  F2FP.PACK_AB R9, R73, R70 ;  /* 0x000000464909723e */ /* 0x004fe200000000ff */
[----:B------:R-:W-:-:S02]  /*8310*/  FFMA.FTZ R113, R185, R113, R112 ;  /* 0x00000071b9717223 */ /* 0x000fc40000010070 */
[----:B------:R-:W-:Y:S02]  /*8320*/  FADD.FTZ R67, R67, R100 ;  /* 0x0000006443437221 */ /* 0x000fe40000010000 */
[----:B------:R-:W-:Y:S02]  /*8330*/  FADD.FTZ R104, R104, R113 ;  /* 0x0000007168687221 */ /* 0x000fe40000010000 */
[----:B------:R-:W-:Y:S01]  /*8340*/  MUFU.EX2 R79, R79 ;  /* 0x0000004f004f7308 */ /* 0x000fe20000000800 */
[----:B------:R-:W-:Y:S02]  /*8350*/  FADD.FTZ R2, R2, R67 ;  /* 0x0000004302027221 */ /* 0x000fe40000010000 */
[--C-:B------:R-:W-:Y:S02]  /*8360*/  FFMA.FTZ R61, R58, c[0x0][0x23c], -R105.reuse ;  /* 0x00008f003a3d7a23 */ /* 0x100fe40000010869 */
[----:B------:R-:W-:Y:S02]  /*8370*/  FADD.FTZ R109, R109, R2 ;  /* 0x000000026d6d7221 */ /* 0x000fe40000010000 */
[----:B------:R-:W-:Y:S01]  /*8380*/  FFMA.FTZ R56, R56, c[0x0][0x23c], -R105 ;  /* 0x00008f0038387a23 */ /* 0x000fe20000010869 */
[----:B---3--:R-:W-:Y:S01]  /*8390*/  F2FP.PACK_AB R11, R75, R72 ;  /* 0x000000484b0b723e */ /* 0x008fe200000000ff */
[----:B------:R-:W2:Y:S01]  /*83a0*/  MUFU.EX2 R74, R74 ;  /* 0x0000004a004a7308 */ /* 0x000ea20000000800 */
[----:B------:R-:W-:-:S02]  /*83b0*/  FADD.FTZ R70, R70, R109 ;  /* 0x0000006d46467221 */ /* 0x000fc40000010000 */
[--C-:B------:R-:W-:Y:S02]  /*83c0*/  FFMA.FTZ R58, R63, c[0x0][0x23c], -R105.reuse ;  /* 0x00008f003f3a7a23 */ /* 0x100fe40000010869 */
[----:B------:R-:W-:Y:S01]  /*83d0*/  FADD.FTZ R73, R73, R70 ;  /* 0x0000004649497221 */ /* 0x000fe20000010000 */
[C---:B------:R-:W-:Y:S01]  /*83e0*/  HMMA.16816.F32 R12, R8.reuse, R36, R12 ;  /* 0x00000024080c723c */ /* 0x040fe2000000180c */
[----:B------:R-:W-:Y:S01]  /*83f0*/  FFMA.FTZ R185, R64, c[0x0][0x23c], -R105 ;  /* 0x00008f0040b97a23 */ /* 0x000fe20000010869 */
[----:B------:R-:W-:Y:S01]  /*8400*/  MUFU.EX2 R77, R77 ;  /* 0x0000004d004d7308 */ /* 0x000fe20000000800 */
[----:B------:R-:W-:Y:S02]  /*8410*/  FADD.FTZ R72, R72, R73 ;  /* 0x0000004948487221 */ /* 0x000fe40000010000 */
[----:B------:R-:W-:Y:S02]  /*8420*/  FFMA.FTZ R60, R60, c[0x0][0x23c], -R101 ;  /* 0x00008f003c3c7a23 */ /* 0x000fe40000010865 */
[----:B------:R-:W-:Y:S01]  /*8430*/  FADD.FTZ R72, R75, R72 ;  /* 0x000000484b487221 */ /* 0x000fe20000010000 */
[C---:B------:R-:W-:Y:S01]  /*8440*/  HMMA.16816.F32 R16, R8.reuse, R38, R16 ;  /* 0x000000260810723c */ /* 0x040fe20000001810 */
[----:B------:R-:W3:Y:S01]  /*8450*/  LDSM.16.MT88.4 R36, [R156+0x6800] ;  /* 0x006800009c24783b */ /* 0x000ee20000004200 */
[----:B------:R-:W-:Y:S06]  /*8460*/  MUFU.EX2 R76, R76 ;  /* 0x0000004c004c7308 */ /* 0x000fec0000000800 */
[C---:B-1----:R-:W-:Y:S02]  /*8470*/  HMMA.16816.F32 R32, R8.reuse, R28, R32 ;  /* 0x0000001c0820723c */ /* 0x042fe40000001820 */
[----:B------:R-:W-:Y:S06]  /*8480*/  MUFU.EX2 R83, R83 ;  /* 0x0000005300537308 */ /* 0x000fec0000000800 */
[C---:B------:R-:W-:Y:S01]  /*8490*/  HMMA.16816.F32 R20, R8.reuse, R30, R20 ;  /* 0x0000001e0814723c */ /* 0x040fe20000001814 */
[----:B------:R-:W1:Y:S01]  /*84a0*/  LDSM.16.MT88.4 R28, [R160+0x7000] ;  /* 0x00700000a01c783b */ /* 0x000e620000004200 */
[----:B------:R-:W4:Y:S06]  /*84b0*/  MUFU.EX2 R80, R80 ;  /* 0x0000005000507308 */ /* 0x000f2c0000000800 */
[C---:B------:R-:W-:Y:S02]  /*84c0*/  HMMA.16816.F32 R24, R8.reuse, R44, R24 ;  /* 0x0000002c0818723c */ /* 0x040fe40000001818 */
[----:B------:R-:W-:Y:S06]  /*84d0*/  MUFU.EX2 R78, R78 ;  /* 0x0000004e004e7308 */ /* 0x000fec0000000800 */
[C---:B------:R-:W-:Y:S01]  /*84e0*/  HMMA.16816.F32 R4, R8.reuse, R46, R4 ;  /* 0x0000002e0804723c */ /* 0x040fe20000001804 */
[----:B------:R-:W5:Y:S01]  /*84f0*/  LDSM.16.MT88.4 R44, [R158+0x7000] ;  /* 0x007000009e2c783b */ /* 0x000f620000004200 */
[----:B------:R-:W1:Y:S06]  /*8500*/  MUFU.EX2 R81, R81 ;  /* 0x0000005100517308 */ /* 0x000e6c0000000800 */
[C---:B---3--:R-:W-:Y:S02]  /*8510*/  HMMA.16816.F32 R40, R8.reuse, R36, R40 ;  /* 0x000000240828723c */ /* 0x048fe40000001828 */
[----:B------:R-:W-:Y:S06]  /*8520*/  MUFU.EX2 R97, R97 ;  /* 0x0000006100617308 */ /* 0x000fec0000000800 */
[----:B------:R-:W-:Y:S01]  /*8530*/  HMMA.16816.F32 R84, R8, R38, R84 ;  /* 0x000000260854723c */ /* 0x000fe20000001854 */
[----:B------:R-:W3:Y:S01]  /*8540*/  LDSM.16.MT88.4 R36, [R157+0x7000] ;  /* 0x007000009d24783b */ /* 0x000ee20000004200 */
[----:B------:R-:W3:Y:S05]  /*8550*/  MUFU.EX2 R88, R88 ;  /* 0x0000005800587308 */ /* 0x000eea0000000800 */
[----:B--2---:R-:W-:-:S02]  /*8560*/  F2FP.PACK_AB R8, R74, R79 ;  /* 0x0000004f4a08723e */ /* 0x004fc400000000ff */
[----:B----4-:R-:W-:Y:S01]  /*8570*/  F2FP.PACK_AB R9, R80, R83 ;  /* 0x000000535009723e */ /* 0x010fe200000000ff */
[----:B------:R-:W-:Y:S01]  /*8580*/  MUFU.EX2 R89, R89 ;  /* 0x0000005900597308 */ /* 0x000fe20000000800 */
[----:B------:R-:W-:Y:S01]  /*8590*/  F2FP.PACK_AB R10, R76, R77 ;  /* 0x0000004d4c0a723e */ /* 0x000fe200000000ff */
[----:B------:R-:W-:Y:S01]  /*85a0*/  FADD.FTZ R83, R83, R72 ;  /* 0x0000004853537221 */ /* 0x000fe20000010000 */
[----:B-1----:R-:W-:-:S03]  /*85b0*/  F2FP.PACK_AB R11, R81, R78 ;  /* 0x0000004e510b723e */ /* 0x002fc600000000ff */
[----:B------:R-:W-:Y:S02]  /*85c0*/  FADD.FTZ R83, R80, R83 ;  /* 0x0000005350537221 */ /* 0x000fe40000010000 */
[----:B------:R-:W-:Y:S02]  /*85d0*/  MUFU.EX2 R82, R82 ;  /* 0x0000005200527308 */ /* 0x000fe40000000800 */
[----:B------:R-:W-:Y:S01]  /*85e0*/  HMMA.16816.F32 R12, R8, R28, R12 ;  /* 0x0000001c080c723c */ /* 0x000fe2000000180c */
[----:B------:R-:W-:-:S04]  /*85f0*/  FADD.FTZ R78, R78, R83 ;  /* 0x000000534e4e7221 */ /* 0x000fc80000010000 */
[----:B------:R-:W-:Y:S01]  /*8600*/  FADD.FTZ R81, R81, R78 ;  /* 0x0000004e51517221 */ /* 0x000fe20000010000 */
[----:B------:R-:W-:Y:S02]  /*8610*/  MUFU.EX2 R90, R90 ;  /* 0x0000005a005a7308 */ /* 0x000fe40000000800 */
[C---:B------:R-:W-:Y:S01]  /*8620*/  HMMA.16816.F32 R16, R8.reuse, R30, R16 ;  /* 0x0000001e0810723c */ /* 0x040fe20000001810 */
[----:B------:R-:W1:Y:S05]  /*8630*/  LDSM.16.MT88.4 R28, [R156+0x7000] ;  /* 0x007000009c1c783b */ /* 0x000e6a0000004200 */
[----:B------:R-:W2:Y:S02]  /*8640*/  MUFU.EX2 R99, R99 ;  /* 0x0000006300637308 */ /* 0x000ea40000000800 */
[C---:B-----5:R-:W-:Y:S06]  /*8650*/  HMMA.16816.F32 R24, R8.reuse, R44, R24 ;  /* 0x0000002c0818723c */ /* 0x060fec0000001818 */
[----:B------:R-:W4:Y:S02]  /*8660*/  MUFU.EX2 R91, R91 ;  /* 0x0000005b005b7308 */ /* 0x000f240000000800 */
[C---:B---3--:R-:W-:Y:S06]  /*8670*/  HMMA.16816.F32 R32, R8.reuse, R36, R32 ;  /* 0x000000240820723c */ /* 0x048fec0000001820 */
[----:B------:R-:W3:Y:S02]  /*8680*/  MUFU.EX2 R128, R128 ;  /* 0x0000008000807308 */ /* 0x000ee40000000800 */
[C---:B------:R-:W-:Y:S01]  /*8690*/  HMMA.16816.F32 R20, R8.reuse, R38, R20 ;  /* 0x000000260814723c */ /* 0x040fe20000001814 */
[----:B------:R-:W5:Y:S05]  /*86a0*/  LDSM.16.MT88.4 R36, [R160+0x7800] ;  /* 0x00780000a024783b */ /* 0x000f6a0000004200 */
        /* <DEDUP_REMOVED lines=8> */
[----:B------:R-:W1:Y:S01]  /*8730*/  MUFU.EX2 R123, R123 ;  /* 0x0000007b007b7308 */ /* 0x000e620000000800 */
[----:B------:R-:W-:-:S02]  /*8740*/  F2FP.PACK_AB R8, R88, R97 ;  /* 0x000000615808723e */ /* 0x000fc400000000ff */
[----:B--2---:R-:W-:Y:S02]  /*8750*/  F2FP.PACK_AB R9, R99, R90 ;  /* 0x0000005a6309723e */ /* 0x004fe400000000ff */
[----:B------:R-:W-:Y:S02]  /*8760*/  F2FP.PACK_AB R10, R82, R89 ;  /* 0x00000059520a723e */ /* 0x000fe400000000ff */
[----:B----4-:R-:W-:Y:S01]  /*8770*/  F2FP.PACK_AB R11, R122, R91 ;  /* 0x0000005b7a0b723e */ /* 0x010fe200000000ff */
[----:B------:R-:W-:Y:S06]  /*8780*/  MUFU.EX2 R3, R3 ;  /* 0x0000000300037308 */ /* 0x000fec0000000800 */
[C---:B-----5:R-:W-:Y:S02]  /*8790*/  HMMA.16816.F32 R12, R8.reuse, R36, R12 ;  /* 0x00000024080c723c */ /* 0x060fe4000000180c */
[----:B------:R-:W-:Y:S06]  /*87a0*/  MUFU.EX2 R116, R116 ;  /* 0x0000007400747308 */ /* 0x000fec0000000800 */
[C---:B------:R-:W-:Y:S01]  /*87b0*/  HMMA.16816.F32 R16, R8.reuse, R38, R16 ;  /* 0x000000260810723c */ /* 0x040fe20000001810 */
[----:B------:R-:W2:Y:S01]  /*87c0*/  LDSM.16.MT88.4 R36, [R156+0x7800] ;  /* 0x007800009c24783b */ /* 0x000ea20000004200 */
[----:B------:R-:W-:Y:S06]  /*87d0*/  MUFU.EX2 R51, R51 ;  /* 0x0000003300337308 */ /* 0x000fec0000000800 */
[C---:B---3--:R-:W-:Y:S02]  /*87e0*/  HMMA.16816.F32 R24, R8.reuse, R44, R24 ;  /* 0x0000002c0818723c */ /* 0x048fe40000001818 */
[----:B------:R-:W3:Y:S06]  /*87f0*/  MUFU.EX2 R110, R110 ;  /* 0x0000006e006e7308 */ /* 0x000eec0000000800 */
[C---:B-1----:R-:W-:Y:S02]  /*8800*/  HMMA.16816.F32 R32, R8.reuse, R28, R32 ;  /* 0x0000001c0820723c */ /* 0x042fe40000001820 */
[----:B------:R-:W-:Y:S06]  /*8810*/  MUFU.EX2 R49, R49 ;  /* 0x0000003100317308 */ /* 0x000fec0000000800 */
[C---:B------:R-:W-:Y:S01]  /*8820*/  HMMA.16816.F32 R20, R8.reuse, R30, R20 ;  /* 0x0000001e0814723c */ /* 0x040fe20000001814 */
[----:B------:R-:W1:Y:S01]  /*8830*/  LDSM.16.MT88.4 R28, [R160+0x8000] ;  /* 0x00800000a01c783b */ /* 0x000e620000004200 */
[----:B------:R-:W4:Y:S06]  /*8840*/  MUFU.EX2 R108, R108 ;  /* 0x0000006c006c7308 */ /* 0x000f2c0000000800 */
[C---:B------:R-:W-:Y:S01]  /*8850*/  HMMA.16816.F32 R4, R8.reuse, R46, R4 ;  /* 0x0000002e0804723c */ /* 0x040fe20000001804 */
[----:B------:R-:W5:Y:S01]  /*8860*/  LDSM.16.MT88.4 R44, [R158+0x8000] ;  /* 0x008000009e2c783b */ /* 0x000f620000004200 */
[----:B------:R-:W-:Y:S06]  /*8870*/  MUFU.EX2 R48, R48 ;  /* 0x0000003000307308 */ /* 0x000fec0000000800 */
[C---:B--2---:R-:W-:Y:S02]  /*8880*/  HMMA.16816.F32 R40, R8.reuse, R36, R40 ;  /* 0x000000240828723c */ /* 0x044fe40000001828 */
[----:B------:R-:W2:Y:S06]  /*8890*/  MUFU.EX2 R53, R53 ;  /* 0x0000003500357308 */ /* 0x000eac0000000800 */
[----:B------:R-:W-:Y:S01]  /*88a0*/  HMMA.16816.F32 R84, R8, R38, R84 ;  /* 0x000000260854723c */ /* 0x000fe20000001854 */
[----:B------:R-:W2:Y:S01]  /*88b0*/  LDSM.16.MT88.4 R36, [R156+0x8000] ;  /* 0x008000009c24783b */ /* 0x000ea20000004200 */
[----:B------:R-:W-:Y:S05]  /*88c0*/  MUFU.EX2 R52, R52 ;  /* 0x0000003400347308 */ /* 0x000fea0000000800 */
[----:B------:R-:W-:-:S02]  /*88d0*/  F2FP.PACK_AB R8, R126, R117 ;  /* 0x000000757e08723e */ /* 0x000fc400000000ff */
[----:B------:R-:W-:Y:S01]  /*88e0*/  F2FP.PACK_AB R9, R128, R119 ;  /* 0x000000778009723e */ /* 0x000fe200000000ff */
[----:B------:R-:W-:Y:S01]  /*88f0*/  MUFU.EX2 R55, R55 ;  /* 0x0000003700377308 */ /* 0x000fe20000000800 */
[----:B------:R-:W-:Y:S02]  /*8900*/  F2FP.PACK_AB R10, R124, R115 ;  /* 0x000000737c0a723e */ /* 0x000fe400000000ff */
[----:B------:R-:W-:-:S05]  /*8910*/  F2FP.PACK_AB R11, R121, R120 ;  /* 0x00000078790b723e */ /* 0x000fca00000000ff */
[----:B------:R-:W-:Y:S02]  /*8920*/  MUFU.EX2 R50, R50 ;  /* 0x0000003200327308 */ /* 0x000fe40000000800 */
[C---:B-1----:R-:W-:Y:S06]  /*8930*/  HMMA.16816.F32 R12, R8.reuse, R28, R12 ;  /* 0x0000001c080c723c */ /* 0x042fec000000180c */
[----:B------:R-:W1:Y:S02]  /*8940*/  MUFU.EX2 R57, R57 ;  /* 0x0000003900397308 */ /* 0x000e640000000800 */
[C---:B------:R-:W-:Y:S01]  /*8950*/  HMMA.16816.F32 R16, R8.reuse, R30, R16 ;  /* 0x0000001e0810723c */ /* 0x040fe20000001810 */
[----:B------:R-:W1:Y:S05]  /*8960*/  LDSM.16.MT88.4 R28, [R157+0x8000] ;  /* 0x008000009d1c783b */ /* 0x000e6a0000004200 */
[----:B------:R-:W-:Y:S02]  /*8970*/  MUFU.EX2 R54, R54 ;  /* 0x0000003600367308 */ /* 0x000fe40000000800 */
[C---:B-----5:R-:W-:Y:S06]  /*8980*/  HMMA.16816.F32 R24, R8.reuse, R44, R24 ;  /* 0x0000002c0818723c */ /* 0x060fec0000001818 */
[----:B------:R-:W5:Y:S02]  /*8990*/  MUFU.EX2 R59, R59 ;  /* 0x0000003b003b7308 */ /* 0x000f640000000800 */
[C---:B------:R-:W-:Y:S01]  /*89a0*/  HMMA.16816.F32 R4, R8.reuse, R46, R4 ;  /* 0x0000002e0804723c */ /* 0x040fe20000001804 */
[----:B------:R-:W5:Y:S05]  /*89b0*/  LDSM.16.MT88.4 R44, [R160+0x8800] ;  /* 0x00880000a02c783b */ /* 0x000f6a0000004200 */
[----:B------:R-:W-:Y:S02]  /*89c0*/  MUFU.EX2 R56, R56 ;  /* 0x0000003800387308 */ /* 0x000fe40000000800 */
[C---:B--2---:R-:W-:Y:S06]  /*89d0*/  HMMA.16816.F32 R40, R8.reuse, R36, R40 ;  /* 0x000000240828723c */ /* 0x044fec0000001828 */
[----:B------:R-:W2:Y:S01]  /*89e0*/  MUFU.EX2 R61, R61 ;  /* 0x0000003d003d7308 */ /* 0x000ea20000000800 */
[----:B------:R-:W-:Y:S01]  /*89f0*/  F2FP.PACK_AB R36, R123, R114 ;  /* 0x000000727b24723e */ /* 0x000fe200000000ff */
[----:B------:R-:W-:Y:S01]  /*8a00*/  HMMA.16816.F32 R84, R8, R38, R84 ;  /* 0x000000260854723c */ /* 0x000fe20000001854 */
[----:B---3--:R-:W-:-:S05]  /*8a10*/  F2FP.PACK_AB R37, R110, R51 ;  /* 0x000000336e25723e */ /* 0x008fca00000000ff */
[----:B------:R-:W-:Y:S01]  /*8a20*/  MUFU.EX2 R58, R58 ;  /* 0x0000003a003a7308 */ /* 0x000fe20000000800 */
[----:B------:R-:W-:Y:S01]  /*8a30*/  F2FP.PACK_AB R38, R116, R3 ;  /* 0x000000037426723e */ /* 0x000fe200000000ff */
[----:B-1----:R-:W-:Y:S01]  /*8a40*/  HMMA.16816.F32 R32, R8, R28, R32 ;  /* 0x0000001c0820723c */ /* 0x002fe20000001820 */
[----:B----4-:R-:W-:-:S05]  /*8a50*/  F2FP.PACK_AB R39, R108, R49 ;  /* 0x000000316c27723e */ /* 0x010fca00000000ff */
[----:B------:R-:W-:Y:S02]  /*8a60*/  MUFU.EX2 R185, R185 ;  /* 0x000000b900b97308 */ /* 0x000fe40000000800 */
[----:B------:R-:W-:Y:S01]  /*8a70*/  HMMA.16816.F32 R20, R8, R30, R20 ;  /* 0x0000001e0814723c */ /* 0x000fe20000001814 */
[----:B------:R-:W1:Y:S04]  /*8a80*/  LDSM.16.MT88.4 R28, [R158+0x8800] ;  /* 0x008800009e1c783b */ /* 0x000e680000004200 */
[----:B------:R-:W3:Y:S01]  /*8a90*/  LDSM.16.MT88.4 R8, [R157+0x8800] ;  /* 0x008800009d08783b */ /* 0x000ee20000004200 */
[----:B------:R-:W-:Y:S02]  /*8aa0*/  MUFU.EX2 R2, R60 ;  /* 0x0000003c00027308 */ /* 0x000fe40000000800 */
[C---:B-----5:R-:W-:Y:S08]  /*8ab0*/  HMMA.16816.F32 R12, R36.reuse, R44, R12 ;  /* 0x0000002c240c723c */ /* 0x060ff0000000180c */
[C---:B------:R-:W-:Y:S01]  /*8ac0*/  HMMA.16816.F32 R16, R36.reuse, R46, R16 ;  /* 0x0000002e2410723c */ /* 0x040fe20000001810 */
[----:B------:R-:W4:Y:S07]  /*8ad0*/  LDSM.16.MT88.4 R44, [R156+0x8800] ;  /* 0x008800009c2c783b */ /* 0x000f2e0000004200 */
[C---:B-1----:R-:W-:Y:S08]  /*8ae0*/  HMMA.16816.F32 R24, R36.reuse, R28, R24 ;  /* 0x0000001c2418723c */ /* 0x042ff00000001818 */
[C---:B------:R-:W-:Y:S01]  /*8af0*/  HMMA.16816.F32 R4, R36.reuse, R30, R4 ;  /* 0x0000001e2404723c */ /* 0x040fe20000001804 */
[----:B------:R-:W1:Y:S07]  /*8b00*/  LDSM.16.MT88.4 R28, [R158+0x9000] ;  /* 0x009000009e1c783b */ /* 0x000e6e0000004200 */
[C---:B---3--:R-:W-:Y:S08]  /*8b10*/  HMMA.16816.F32 R32, R36.reuse, R8, R32 ;  /* 0x000000082420723c */ /* 0x048ff00000001820 */
[C---:B------:R-:W-:Y:S01]  /*8b20*/  HMMA.16816.F32 R20, R36.reuse, R10, R20 ;  /* 0x0000000a2414723c */ /* 0x040fe20000001814 */
[----:B------:R-:W3:Y:S07]  /*8b30*/  LDSM.16.MT88.4 R8, [R160+0x9000] ;  /* 0x00900000a008783b */ /* 0x000eee0000004200 */
[C---:B----4-:R-:W-:Y:S07]  /*8b40*/  HMMA.16816.F32 R40, R36.reuse, R44, R40 ;  /* 0x0000002c2428723c */ /* 0x050fee0000001828 */
[----:B------:R-:W-:Y:S01]  /*8b50*/  F2FP.PACK_AB R44, R53, R48 ;  /* 0x00000030352c723e */ /* 0x000fe200000000ff */
[----:B------:R-:W-:Y:S01]  /*8b60*/  HMMA.16816.F32 R84, R36, R46, R84 ;  /* 0x0000002e2454723c */ /* 0x000fe20000001854 */
[----:B------:R-:W-:Y:S01]  /*8b70*/  F2FP.PACK_AB R45, R57, R50 ;  /* 0x00000032392d723e */ /* 0x000fe200000000ff */
[----:B------:R-:W4:Y:S05]  /*8b80*/  LDSM.16.MT88.4 R36, [R157+0x9000] ;  /* 0x009000009d24783b */ /* 0x000f2a0000004200 */
[----:B------:R-:W-:-:S02]  /*8b90*/  F2FP.PACK_AB R46, R55, R52 ;  /* 0x00000034372e723e */ /* 0x000fc400000000ff */
[----:B------:R-:W-:-:S07]  /*8ba0*/  F2FP.PACK_AB R47, R59, R54 ;  /* 0x000000363b2f723e */ /* 0x000fce00000000ff */
[C---:B-1----:R-:W-:Y:S07]  /*8bb0*/  HMMA.16816.F32 R24, R44.reuse, R28, R24 ;  /* 0x0000001c2c18723c */ /* 0x042fee0000001818 */
[----:B------:R-:W-:Y:S01]  /*8bc0*/  FADD.FTZ R29, R103, R104 ;  /* 0x00000068671d7221 */ /* 0x000fe20000010000 */
[----:B------:R-:W-:Y:S03]  /*8bd0*/  HMMA.16816.F32 R4, R44, R30, R4 ;  /* 0x0000001e2c04723c */ /* 0x000fe60000001804 */
[----:B------:R-:W-:-:S04]  /*8be0*/  FADD.FTZ R29, R102, R29 ;  /* 0x0000001d661d7221 */ /* 0x000fc80000010000 */
[----:B------:R-:W-:Y:S01]  /*8bf0*/  FADD.FTZ R0, R0, R29 ;  /* 0x0000001d00007221 */ /* 0x000fe20000010000 */
[C---:B---3--:R-:W-:Y:S01]  /*8c00*/  HMMA.16816.F32 R12, R44.reuse, R8, R12 ;  /* 0x000000082c0c723c */ /* 0x048fe2000000180c */
[--C-:B------:R-:W-:Y:S02]  /*8c10*/  FFMA.FTZ R29, R62, c[0x0][0x23c], -R101.reuse ;  /* 0x00008f003e1d7a23 */ /* 0x100fe40000010865 */
[----:B------:R-:W-:Y:S02]  /*8c20*/  FADD.FTZ R69, R69, R0 ;  /* 0x0000000045457221 */ /* 0x000fe40000010000 */
[----:B------:R-:W-:Y:S02]  /*8c30*/  FFMA.FTZ R0, R65, c[0x0][0x23c], -R101 ;  /* 0x00008f0041007a23 */ /* 0x000fe40000010865 */
[----:B------:R-:W-:Y:S01]  /*8c40*/  FADD.FTZ R28, R68, R69 ;  /* 0x00000045441c7221 */ /* 0x000fe20000010000 */
[----:B------:R-:W-:Y:S01]  /*8c50*/  HMMA.16816.F32 R16, R44, R10, R16 ;  /* 0x0000000a2c10723c */ /* 0x000fe20000001810 */
[----:B------:R-:W1:Y:S01]  /*8c60*/  LDSM.16.MT88.4 R8, [R156+0x9000] ;  /* 0x009000009c08783b */ /* 0x000e620000004200 */
[----:B------:R-:W-:Y:S01]  /*8c70*/  FFMA.FTZ R31, R66, c[0x0][0x23c], -R101 ;  /* 0x00008f00421f7a23 */ /* 0x000fe20000010865 */
[----:B------:R-:W3:Y:S01]  /*8c80*/  MUFU.EX2 R29, R29 ;  /* 0x0000001d001d7308 */ /* 0x000ee20000000800 */
[----:B------:R-:W-:-:S04]  /*8c90*/  FADD.FTZ R28, R71, R28 ;  /* 0x0000001c471c7221 */ /* 0x000fc80000010000 */
[----:B------:R-:W-:Y:S01]  /*8ca0*/  FADD.FTZ R79, R79, R28 ;  /* 0x0000001c4f4f7221 */ /* 0x000fe20000010000 */
[C---:B----4-:R-:W-:Y:S02]  /*8cb0*/  HMMA.16816.F32 R32, R44.reuse, R36, R32 ;  /* 0x000000242c20723c */ /* 0x050fe40000001820 */
[----:B------:R-:W-:Y:S01]  /*8cc0*/  MUFU.EX2 R0, R0 ;  /* 0x0000000000007308 */ /* 0x000fe20000000800 */
[----:B------:R-:W-:Y:S02]  /*8cd0*/  FADD.FTZ R28, R74, R79 ;  /* 0x0000004f4a1c7221 */ /* 0x000fe40000010000 */
[----:B------:R-:W4:Y:S02]  /*8ce0*/  LDSM.16.MT88.4 R72, [R158+0x9800] ;  /* 0x009800009e48783b */ /* 0x000f240000004200 */
[----:B------:R-:W-:Y:S01]  /*8cf0*/  FADD.FTZ R77, R77, R28 ;  /* 0x0000001c4d4d7221 */ /* 0x000fe20000010000 */
[----:B------:R-:W-:Y:S01]  /*8d00*/  HMMA.16816.F32 R20, R44, R38, R20 ;  /* 0x000000262c14723c */ /* 0x000fe20000001814 */
[----:B------:R-:W-:Y:S01]  /*8d10*/  FADD.FTZ R28, R90, R81 ;  /* 0x000000515a1c7221 */ /* 0x000fe20000010000 */
[----:B------:R-:W5:Y:S01]  /*8d20*/  MUFU.EX2 R31, R31 ;  /* 0x0000001f001f7308 */ /* 0x000f620000000800 */
[----:B------:R-:W-:-:S02]  /*8d30*/  FADD.FTZ R76, R76, R77 ;  /* 0x0000004d4c4c7221 */ /* 0x000fc40000010000 */
[----:B------:R-:W-:Y:S02]  /*8d40*/  FADD.FTZ R28, R99, R28 ;  /* 0x0000001c631c7221 */ /* 0x000fe40000010000 */
[----:B------:R-:W-:Y:S02]  /*8d50*/  FADD.FTZ R97, R97, R76 ;  /* 0x0000004c61617221 */ /* 0x000fe40000010000 */
[----:B------:R-:W-:Y:S01]  /*8d60*/  FADD.FTZ R91, R91, R28 ;  /* 0x0000001c5b5b7221 */ /* 0x000fe20000010000 */
[----:B------:R-:W4:Y:S01]  /*8d70*/  LDSM.16.MT88.4 R76, [R157+0x9800] ;  /* 0x009800009d4c783b */ /* 0x000f220000004200 */
[----:B------:R-:W-:Y:S02]  /*8d80*/  FADD.FTZ R88, R88, R97 ;  /* 0x0000006158587221 */ /* 0x000fe40000010000 */
[----:B------:R-:W-:Y:S02]  /*8d90*/  FADD.FTZ R122, R122, R91 ;  /* 0x0000005b7a7a7221 */ /* 0x000fe40000010000 */
[----:B------:R-:W-:-:S04]  /*8da0*/  FADD.FTZ R89, R89, R88 ;  /* 0x0000005859597221 */ /* 0x000fc80000010000 */
[----:B------:R-:W-:-:S04]  /*8db0*/  FADD.FTZ R82, R82, R89 ;  /* 0x0000005952527221 */ /* 0x000fc80000010000 */
[----:B------:R-:W-:Y:S01]  /*8dc0*/  FADD.FTZ R117, R117, R82 ;  /* 0x0000005275757221 */ /* 0x000fe20000010000 */
[----:B-1----:R-:W-:Y:S03]  /*8dd0*/  HMMA.16816.F32 R40, R44, R8, R40 ;  /* 0x000000082c28723c */ /* 0x002fe60000001828 */
[----:B------:R-:W-:-:S04]  /*8de0*/  FADD.FTZ R126, R126, R117 ;  /* 0x000000757e7e7221 */ /* 0x000fc80000010000 */
[----:B--2---:R-:W-:Y:S01]  /*8df0*/  F2FP.PACK_AB R8, R61, R56 ;  /* 0x000000383d08723e */ /* 0x004fe200000000ff */
[----:B------:R-:W-:Y:S01]  /*8e00*/  HMMA.16816.F32 R84, R44, R10, R84 ;  /* 0x0000000a2c54723c */ /* 0x000fe20000001854 */
[----:B---3--:R-:W-:Y:S01]  /*8e10*/  F2FP.PACK_AB R9, R29, R2 ;  /* 0x000000021d09723e */ /* 0x008fe200000000ff */
[----:B------:R-:W-:-:S05]  /*8e20*/  FADD.FTZ R115, R115, R126 ;  /* 0x0000007e73737221 */ /* 0x000fca0000010000 */
[----:B------:R-:W-:Y:S02]  /*8e30*/  F2FP.PACK_AB R10, R185, R58 ;  /* 0x0000003ab90a723e */ /* 0x000fe400000000ff */
[----:B-----5:R-:W-:-:S07]  /*8e40*/  F2FP.PACK_AB R11, R31, R0 ;  /* 0x000000001f0b723e */ /* 0x020fce00000000ff */
[C---:B------:R-:W-:Y:S01]  /*8e50*/  HMMA.16816.F32 R96, R8.reuse, R92, R12 ;  /* 0x0000005c0860723c */ /* 0x040fe2000000180c */
[----:B------:R-:W1:Y:S07]  /*8e60*/  LDSM.16.MT88.4 R12, [R156+0x9800] ;  /* 0x009800009c0c783b */ /* 0x000e6e0000004200 */
[C---:B------:R-:W-:Y:S07]  /*8e70*/  HMMA.16816.F32 R92, R8.reuse, R94, R16 ;  /* 0x0000005e085c723c */ /* 0x040fee0000001810 */
[----:B------:R-:W-:Y:S01]  /*8e80*/  FADD.FTZ R17, R119, R122 ;  /* 0x0000007a77117221 */ /* 0x000fe20000010000 */
[----:B----4-:R-:W-:Y:S03]  /*8e90*/  HMMA.16816.F32 R68, R8, R72, R24 ;  /* 0x000000480844723c */ /* 0x010fe60000001818 */
[----:B------:R-:W-:-:S04]  /*8ea0*/  FADD.FTZ R17, R128, R17 ;  /* 0x0000001180117221 */ /* 0x000fc80000010000 */
[----:B------:R-:W-:Y:S01]  /*8eb0*/  FADD.FTZ R16, R120, R17 ;  /* 0x0000001178107221 */ /* 0x000fe20000010000 */
[----:B------:R-:W-:Y:S01]  /*8ec0*/  HMMA.16816.F32 R72, R8, R74, R4 ;  /* 0x0000004a0848723c */ /* 0x000fe20000001804 */
[----:B------:R-:W-:Y:S02]  /*8ed0*/  FADD.FTZ R17, R124, R115 ;  /* 0x000000737c117221 */ /* 0x000fe40000010000 */
        /* <DEDUP_REMOVED lines=31> */
.L_x_6181:
[----:B------:R-:W-:-:S13]  /*90d0*/  ISETP.GE.AND P1, PT, R171, 0x1, PT ;  /* 0x00000001ab00780c */ /* 0x000fda0003f26270 */
        /* <DEDUP_REMOVED lines=13> */
.L_x_6191:
        /* <DEDUP_REMOVED lines=64> */
.L_x_6188:
        /* <DEDUP_REMOVED lines=29> */
[----:B------:R-:W2:Y:S05]  /*9780*/  LDSM.16.M88.4 R108, [R165+0x2000] ;  /* 0x00200000a56c783b */ /* 0x000eaa0000000200 */
        /* <DEDUP_REMOVED lines=8> */
[----:B------:R-:W2:Y:S05]  /*9810*/  LDSM.16.M88.4 R136, [R165+0x5800] ;  /* 0x00580000a588783b */ /* 0x000eaa0000000200 */
[----:B------:R-:W-:Y:S01]  /*9820*/  LDSM.16.M88.4 R140, [R164] ;  /* 0x00000000a48c783b */ /* 0x000fe20000000200 */
[C---:B------:R-:W-:Y:S04]  /*9830*/  HMMA.16816.F32 R8, R104.reuse, R110, RZ ;  /* 0x0000006e6808723c */ /* 0x040fe800000018ff */
[----:B------:R-:W1:Y:S04]  /*9840*/  LDSM.16.M88.4 R144, [R159+0x2000] ;  /* 0x002000009f90783b */ /* 0x000e680000000200 */
[C---:B---3--:R-:W-:Y:S01]  /*9850*/  HMMA.16816.F32 R12, R104.reuse, R112, RZ ;  /* 0x00000070680c723c */ /* 0x048fe200000018ff */
[----:B------:R-:W-:Y:S07]  /*9860*/  LDSM.16.M88.4 R108, [R159+0x3000] ;  /* 0x003000009f6c783b */ /* 0x000fee0000000200 */
[C---:B------:R-:W-:Y:S01]  /*9870*/  HMMA.16816.F32 R16, R104.reuse, R114, RZ ;  /* 0x000000726810723c */ /* 0x040fe200000018ff */
[----:B------:R-:W-:Y:S07]  /*9880*/  LDSM.16.M88.4 R112, [R159+0x3800] ;  /* 0x003800009f70783b */ /* 0x000fee0000000200 */
        /* <DEDUP_REMOVED lines=54> */
[C---:B------:R-:W-:Y:S08]  /*9bf0*/  HMMA.16816.F32 R44, R112.reuse, R124, R44 ;  /* 0x0000007c702c723c */ /* 0x040ff0000000182c */
[C---:B------:R-:W-:Y:S01]  /*9c00*/  HMMA.16816.F32 R48, R112.reuse, R126, R48 ;  /* 0x0000007e7030723c */ /* 0x040fe20000001830 */
[----:B------:R-:W3:Y:S07]  /*9c10*/  LDSM.16.M88.4 R124, [R148+0x800] ;  /* 0x00080000947c783b */ /* 0x000eee0000000200 */
[C---:B----4-:R-:W-:Y:S08]  /*9c20*/  HMMA.16816.F32 R52, R112.reuse, R120, R52 ;  /* 0x000000787034723c */ /* 0x050ff00000001834 */
[C---:B------:R-:W-:Y:S01]  /*9c30*/  HMMA.16816.F32 R56, R112.reuse, R122, R56 ;  /* 0x0000007a7038723c */ /* 0x040fe20000001838 */
[----:B------:R-:W4:Y:S07]  /*9c40*/  LDSM.16.M88.4 R120, [R148+0x1000] ;  /* 0x001000009478783b */ /* 0x000f2e0000000200 */
[C---:B-1----:R-:W-:Y:S08]  /*9c50*/  HMMA.16816.F32 R60, R112.reuse, R104, R60 ;  /* 0x00000068703c723c */ /* 0x042ff0000000183c */
[----:B------:R-:W-:Y:S01]  /*9c60*/  HMMA.16816.F32 R64, R112, R106, R64 ;  /* 0x0000006a7040723c */ /* 0x000fe20000001840 */
[----:B------:R-:W1:Y:S05]  /*9c70*/  LDSM.16.M88.4 R104, [R148+0x1800] ;  /* 0x001800009468783b */ /* 0x000e6a0000000200 */
[----:B------:R-:W5:Y:S02]  /*9c80*/  LDSM.16.M88.4 R112, [R148+0x2000] ;  /* 0x002000009470783b */ /* 0x000f640000000200 */
        /* <DEDUP_REMOVED lines=8> */
[----:B------:R-:W4:Y:S01]  /*9d10*/  LDSM.16.M88.4 R120, [R148+0x3800] ;  /* 0x003800009478783b */ /* 0x000f220000000200 */
[----:B------:R-:W-:Y:S04]  /*9d20*/  DEPBAR.LE SB0, 0x0 ;  /* 0x000080000000791a */ /* 0x000fe80000000000 */
[----:B------:R-:W-:Y:S02]  /*9d30*/  BAR.SYNC.DEFER_BLOCKING 0x0 ;  /* 0x0000000000007b1d */ /* 0x000fe40000010000 */
[C---:B-1----:R-:W-:Y:S08]  /*9d40*/  HMMA.16816.F32 R28, R108.reuse, R104, R28 ;  /* 0x000000686c1c723c */ /* 0x042ff0000000181c */
[C---:B------:R-:W-:Y:S08]  /*9d50*/  HMMA.16816.F32 R32, R108.reuse, R106, R32 ;  /* 0x0000006a6c20723c */ /* 0x040ff00000001820 */
[C---:B-----5:R-:W-:Y:S08]  /*9d60*/  HMMA.16816.F32 R36, R108.reuse, R112, R36 ;  /* 0x000000706c24723c */ /* 0x060ff00000001824 */
[C---:B------:R-:W-:Y:S08]  /*9d70*/  HMMA.16816.F32 R40, R108.reuse, R114, R40 ;  /* 0x000000726c28723c */ /* 0x040ff00000001828 */
[C---:B--2---:R-:W-:Y:S08]  /*9d80*/  HMMA.16816.F32 R44, R108.reuse, R116, R44 ;  /* 0x000000746c2c723c */ /* 0x044ff0000000182c */
[C---:B------:R-:W-:Y:S08]  /*9d90*/  HMMA.16816.F32 R48, R108.reuse, R118, R48 ;  /* 0x000000766c30723c */ /* 0x040ff00000001830 */
[C---:B---3--:R-:W-:Y:S08]  /*9da0*/  HMMA.16816.F32 R52, R108.reuse, R124, R52 ;  /* 0x0000007c6c34723c */ /* 0x048ff00000001834 */
[C---:B------:R-:W-:Y:S08]  /*9db0*/  HMMA.16816.F32 R56, R108.reuse, R126, R56 ;  /* 0x0000007e6c38723c */ /* 0x040ff00000001838 */
[C---:B----4-:R-:W-:Y:S08]  /*9dc0*/  HMMA.16816.F32 R60, R108.reuse, R120, R60 ;  /* 0x000000786c3c723c */ /* 0x050ff0000000183c */
        /* <DEDUP_REMOVED lines=12> */
[----:B------:R-:W-:Y:S04]  /*9e90*/  IADD3 R107, R107, -0x80, RZ ;  /* 0xffffff806b6b7810 */ /* 0x000fe80007ffe0ff */
[----:B------:R-:W-:Y:S02]  /*9ea0*/  IABS R100, R107 ;  /* 0x0000006b00647213 */ /* 0x000fe40000000000 */
[----:B------:R-:W-:Y:S04]  /*9eb0*/  LOP3.LUT R107, R107, c[0x0][0x2d0], RZ, 0x3c, !PT ;  /* 0x0000b4006b6b7a12 */ /* 0x000fe800078e3cff */
[----:B------:R-:W-:Y:S01]  /*9ec0*/  ISETP.GE.AND P3, PT, R107, RZ, PT ;  /* 0x000000ff6b00720c */ /* 0x000fe20003f66270 */
        /* <DEDUP_REMOVED lines=52> */
.L_x_6190:
[----:B------:R-:W-:Y:S01]  /*a210*/  USHF.L.U32 UR5, UR7, 0x5, URZ ;  /* 0x0000000507057899 */ /* 0x000fe2000800063f */
[C---:B------:R-:W-:Y:S01]  /*a220*/  LEA R180, P1, R106.reuse, R180, 0x1 ;  /* 0x000000b46ab47211 */ /* 0x040fe200078208ff */
[----:B------:R-:W-:Y:S03]  /*a230*/  USHF.L.U64.HI UR7, UR7, UR10, UR4 ;  /* 0x0000000a07077299 */ /* 0x000fe60008010204 */
        /* <DEDUP_REMOVED lines=27> */
.L_x_6189:
        /* <DEDUP_REMOVED lines=68> */
[----:B------:R-:W-:Y:S08]  /*a830*/  LDSM.16.MT88.4 R104, [R160+0x6000] ;  /* 0x00600000a068783b */ /* 0x000ff00000004200 */
[----:B------:R-:W1:Y:S08]  /*a840*/  SHFL.BFLY PT, R2, R109, 0x1, 0x1f ;  /* 0x0c201f006d027f89 */ /* 0x000e7000000e0000 */
[----:B------:R-:W2:Y:S01]  /*a850*/  SHFL.BFLY PT, R0, R103, 0x1, 0x1f ;  /* 0x0c201f0067007f89 */ /* 0x000ea200000e0000 */
[----:B-1----:R-:W-:Y:S07]  /*a860*/  FMNMX.FTZ R2, R109, R2, !PT ;  /* 0x000000026d027209 */ /* 0x002fee0007810000 */
[----:B------:R-:W1:Y:S01]  /*a870*/  LDSM.16.MT88.4 R108, [R158+0x6000] ;  /* 0x006000009e6c783b */ /* 0x000e620000004200 */
[C---:B------:R-:W-:Y:S01]  /*a880*/  FSETP.NEU.FTZ.AND P1, PT, R2.reuse, -INF , PT ;  /* 0xff8000000200780b */ /* 0x040fe20003f3d000 */
[C---:B------:R-:W-:Y:S02]  /*a890*/  FMUL.FTZ R116, R2.reuse, c[0x0][0x23c] ;  /* 0x00008f0002747a20 */ /* 0x040fe40000410000 */
[----:B------:R-:W-:Y:S01]  /*a8a0*/  FADD.FTZ R100, -R2, R101 ;  /* 0x0000006502647221 */ /* 0x000fe20000010100 */
[----:B--2---:R-:W-:Y:S02]  /*a8b0*/  FMNMX.FTZ R0, R103, R0, !PT ;  /* 0x0000000067007209 */ /* 0x004fe40007810000 */
[----:B------:R-:W-:Y:S01]  /*a8c0*/  FSEL R116, R116, RZ, P1 ;  /* 0x000000ff74747208 */ /* 0x000fe20000800000 */
[----:B------:R-:W-:Y:S01]  /*a8d0*/  FMUL.FTZ R102, R100, c[0x0][0x23c] ;  /* 0x00008f0064667a20 */ /* 0x000fe20000410000 */
[C---:B------:R-:W-:Y:S01]  /*a8e0*/  FSETP.NEU.FTZ.AND P1, PT, R0.reuse, -INF , PT ;  /* 0xff8000000000780b */ /* 0x040fe20003f3d000 */
[----:B------:R-:W-:Y:S02]  /*a8f0*/  FMUL.FTZ R103, R0, c[0x0][0x23c] ;  /* 0x00008f0000677a20 */ /* 0x000fe40000410000 */
[----:B------:R-:W2:Y:S01]  /*a900*/  MUFU.EX2 R100, R102 ;  /* 0x0000006600647308 */ /* 0x000ea20000000800 */
[--C-:B------:R-:W-:Y:S02]  /*a910*/  FFMA.FTZ R130, R28, c[0x0][0x23c], -R116.reuse ;  /* 0x00008f001c827a23 */ /* 0x100fe40000010874 */
[--C-:B------:R-:W-:Y:S02]  /*a920*/  FFMA.FTZ R129, R29, c[0x0][0x23c], -R116.reuse ;  /* 0x00008f001d817a23 */ /* 0x100fe40000010874 */
[--C-:B------:R-:W-:Y:S02]  /*a930*/  FFMA.FTZ R132, R41, c[0x0][0x23c], -R116.reuse ;  /* 0x00008f0029847a23 */ /* 0x100fe40000010874 */
[--C-:B------:R-:W-:Y:S02]  /*a940*/  FFMA.FTZ R114, R16, c[0x0][0x23c], -R116.reuse ;  /* 0x00008f0010727a23 */ /* 0x100fe40000010874 */
[--C-:B------:R-:W-:Y:S01]  /*a950*/  FFMA.FTZ R117, R17, c[0x0][0x23c], -R116.reuse ;  /* 0x00008f0011757a23 */ /* 0x100fe20000010874 */
[----:B------:R-:W-:Y:S01]  /*a960*/  MUFU.EX2 R130, R130 ;  /* 0x0000008200827308 */ /* 0x000fe20000000800 */
        /* <DEDUP_REMOVED lines=12> */
[--C-:B------:R-:W-:Y:S01]  /*aa30*/  FFMA.FTZ R102, R13, c[0x0][0x23c], -R116.reuse ;  /* 0x00008f000d667a23 */ /* 0x100fe20000010874 */
        /* <DEDUP_REMOVED lines=13> */
[--C-:B------:R-:W-:Y:S02]  /*ab10*/  FFMA.FTZ R126, R6, c[0x0][0x23c], -R5.reuse ;  /* 0x00008f00067e7a23 */ /* 0x100fe40000010805 */
[----:B------:R-:W-:Y:S01]  /*ab20*/  FFMA.FTZ R119, R7, c[0x0][0x23c], -R5 ;  /* 0x00008f0007777a23 */ /* 0x000fe20000010805 */
[----:B--2---:R-:W-:Y:S01]  /*ab30*/  F2FP.PACK_AB R96, R118, R123 ;  /* 0x0000007b7660723e */ /* 0x004fe200000000ff */
[--C-:B------:R-:W-:Y:S02]  /*ab40*/  FFMA.FTZ R7, R12, c[0x0][0x23c], -R116.reuse ;  /* 0x00008f000c077a23 */ /* 0x100fe40000010874 */
[----:B------:R-:W-:Y:S02]  /*ab50*/  FMUL.FTZ R12, R100, R92 ;  /* 0x0000005c640c7220 */ /* 0x000fe40000410000 */
[--C-:B------:R-:W-:Y:S01]  /*ab60*/  FFMA.FTZ R103, R9, c[0x0][0x23c], -R116.reuse ;  /* 0x00008f0009677a23 */ /* 0x100fe20000010874 */
[----:B------:R-:W-:Y:S01]  /*ab70*/  MUFU.EX2 R126, R126 ;  /* 0x0000007e007e7308 */ /* 0x000fe20000000800 */
[----:B------:R-:W-:Y:S02]  /*ab80*/  FADD.FTZ R101, -R0, R3 ;  /* 0x0000000300657221 */ /* 0x000fe40000010100 */
[----:B------:R-:W-:Y:S02]  /*ab90*/  FMUL.FTZ R9, R100, R97 ;  /* 0x0000006164097220 */ /* 0x000fe40000410000 */
[----:B------:R-:W-:Y:S01]  /*aba0*/  FMUL.FTZ R3, R101, c[0x0][0x23c] ;  /* 0x00008f0065037a20 */ /* 0x000fe20000410000 */
[----:B------:R-:W-:Y:S01]  /*abb0*/  MOV R101, R2 ;  /* 0x0000000200657202 */ /* 0x000fe20000000f00 */
        /* <DEDUP_REMOVED lines=23> */
[----:B------:R-:W-:Y:S02]  /*ad30*/  FFMA.FTZ R52, R53, c[0x0][0x23c], -R116 ;  /* 0x00008f0035347a23 */ /* 0x000fe40000010874 */
[C---:B---3--:R-:W-:Y:S02]  /*ad40*/  FMUL.FTZ R14, R3.reuse, R94 ;  /* 0x0000005e030e7220 */ /* 0x048fe40000410000 */
[C---:B------:R-:W-:Y:S02]  /*ad50*/  FMUL.FTZ R15, R3.reuse, R95 ;  /* 0x0000005f030f7220 */ /* 0x040fe40000410000 */
[----:B------:R-:W2:Y:S01]  /*ad60*/  LDSM.16.MT88.4 R92, [R157+0x6000] ;  /* 0x006000009d5c783b */ /* 0x000ea20000004200 */
[----:B------:R-:W3:Y:S01]  /*ad70*/  MUFU.EX2 R6, R6 ;  /* 0x0000000600067308 */ /* 0x000ee20000000800 */
[C---:B------:R-:W-:Y:S02]  /*ad80*/  FMUL.FTZ R10, R3.reuse, R98 ;  /* 0x00000062030a7220 */ /* 0x040fe40000410000 */
[----:B------:R-:W-:Y:S01]  /*ad90*/  FMUL.FTZ R11, R3, R99 ;  /* 0x00000063030b7220 */ /* 0x000fe20000410000 */
[----:B----4-:R-:W-:Y:S01]  /*ada0*/  F2FP.PACK_AB R98, R103, R120 ;  /* 0x000000786762723e */ /* 0x010fe200000000ff */
        /* <DEDUP_REMOVED lines=12> */
[----:B---3--:R-:W-:Y:S01]  /*ae70*/  F2FP.PACK_AB R99, R6, R113 ;  /* 0x000000710663723e */ /* 0x008fe200000000ff */
[--C-:B------:R-:W-:Y:S02]  /*ae80*/  FFMA.FTZ R53, R54, c[0x0][0x23c], -R5.reuse ;  /* 0x00008f0036357a23 */ /* 0x100fe40000010805 */
[--C-:B------:R-:W-:Y:S02]  /*ae90*/  FFMA.FTZ R54, R55, c[0x0][0x23c], -R5.reuse ;  /* 0x00008f0037367a23 */ /* 0x100fe40000010805 */
[--C-:B------:R-:W-:Y:S01]  /*aea0*/  FFMA.FTZ R55, R58, c[0x0][0x23c], -R5.reuse ;  /* 0x00008f003a377a23 */ /* 0x100fe20000010805 */
[----:B------:R-:W-:Y:S01]  /*aeb0*/  MUFU.EX2 R115, R115 ;  /* 0x0000007300737308 */ /* 0x000fe20000000800 */
[C---:B------:R-:W-:Y:S05]  /*aec0*/  HMMA.16816.F32 R8, R96.reuse, R104, R8 ;  /* 0x000000686008723c */ /* 0x040fea0000001808 */
[--C-:B------:R-:W-:Y:S02]  /*aed0*/  FFMA.FTZ R58, R59, c[0x0][0x23c], -R5.reuse ;  /* 0x00008f003b3a7a23 */ /* 0x100fe40000010805 */
[----:B------:R-:W-:Y:S01]  /*aee0*/  FFMA.FTZ R126, R3, R184, R126 ;  /* 0x000000b8037e7223 */ /* 0x000fe2000001007e */
[C---:B------:R-:W-:Y:S01]  /*aef0*/  HMMA.16816.F32 R12, R96.reuse, R106, R12 ;  /* 0x0000006a600c723c */ /* 0x040fe2000000180c */
[----:B------:R-:W-:Y:S01]  /*af00*/  MUFU.EX2 R114, R114 ;  /* 0x0000007200727308 */ /* 0x000fe20000000800 */
[----:B------:R-:W3:Y:S02]  /*af10*/  LDSM.16.MT88.4 R104, [R156+0x6000] ;  /* 0x006000009c68783b */ /* 0x000ee40000004200 */
[----:B------:R-:W-:Y:S02]  /*af20*/  FFMA.FTZ R59, R62, c[0x0][0x23c], -R5 ;  /* 0x00008f003e3b7a23 */ /* 0x000fe40000010805 */
[----:B------:R-:W-:Y:S02]  /*af30*/  FADD.FTZ R126, R119, R126 ;  /* 0x0000007e777e7221 */ /* 0x000fe40000010000 */
[C---:B-1----:R-:W-:Y:S03]  /*af40*/  HMMA.16816.F32 R68, R96.reuse, R108, R68 ;  /* 0x0000006c6044723c */ /* 0x042fe60000001844 */
[----:B------:R-:W1:Y:S01]  /*af50*/  MUFU.EX2 R117, R117 ;  /* 0x0000007500757308 */ /* 0x000e620000000800 */
[----:B------:R-:W-:Y:S02]  /*af60*/  FADD.FTZ R113, R113, R126 ;  /* 0x0000007e71717221 */ /* 0x000fe40000010000 */
[----:B------:R-:W-:Y:S02]  /*af70*/  FFMA.FTZ R123, R100, R185, R123 ;  /* 0x000000b9647b7223 */ /* 0x000fe4000001007b */
[--C-:B------:R-:W-:Y:S01]  /*af80*/  FFMA.FTZ R108, R18, c[0x0][0x23c], -R5.reuse ;  /* 0x00008f00126c7a23 */ /* 0x100fe20000010805 */
[C---:B------:R-:W-:Y:S03]  /*af90*/  HMMA.16816.F32 R72, R96.reuse, R110, R72 ;  /* 0x0000006e6048723c */ /* 0x040fe60000001848 */
[----:B------:R-:W-:Y:S01]  /*afa0*/  FMUL.FTZ R18, R3, R90 ;  /* 0x0000005a03127220 */ /* 0x000fe20000410000 */
[----:B------:R-:W-:Y:S01]  /*afb0*/  MUFU.EX2 R121, R121 ;  /* 0x0000007900797308 */ /* 0x000fe20000000800 */
[----:B------:R-:W-:Y:S02]  /*afc0*/  FFMA.FTZ R109, R19, c[0x0][0x23c], -R5 ;  /* 0x00008f00136d7a23 */ /* 0x000fe40000010805 */
[----:B------:R-:W-:Y:S02]  /*afd0*/  FMUL.FTZ R19, R3, R91 ;  /* 0x0000005b03137220 */ /* 0x000fe40000410000 */
[----:B------:R-:W4:Y:S03]  /*afe0*/  LDSM.16.MT88.4 R88, [R160+0x6800] ;  /* 0x00680000a058783b */ /* 0x000f260000004200 */
[--C-:B------:R-:W-:Y:S02]  /*aff0*/  FFMA.FTZ R110, R20, c[0x0][0x23c], -R116.reuse ;  /* 0x00008f00146e7a23 */ /* 0x100fe40000010874 */
[----:B------:R-:W-:Y:S01]  /*b000*/  MUFU.EX2 R108, R108 ;  /* 0x0000006c006c7308 */ /* 0x000fe20000000800 */
[C---:B--2---:R-:W-:Y:S03]  /*b010*/  HMMA.16816.F32 R16, R96.reuse, R92, R16 ;  /* 0x0000005c6010723c */ /* 0x044fe60000001810 */
[----:B-1----:R-:W-:Y:S01]  /*b020*/  F2FP.PACK_AB R86, R117, R114 ;  /* 0x000000727556723e */ /* 0x002fe200000000ff */
[----:B------:R-:W-:Y:S01]  /*b030*/  FMUL.FTZ R20, R100, R84 ;  /* 0x0000005464147220 */ /* 0x000fe20000410000 */
[----:B------:R-:W-:Y:S01]  /*b040*/  F2FP.PACK_AB R84, R102, R7 ;  /* 0x000000076654723e */ /* 0x000fe200000000ff */
[--C-:B------:R-:W-:Y:S02]  /*b050*/  FFMA.FTZ R111, R21, c[0x0][0x23c], -R116.reuse ;  /* 0x00008f00156f7a23 */ /* 0x100fe40000010874 */
[C---:B------:R-:W-:Y:S01]  /*b060*/  HMMA.16816.F32 R76, R96.reuse, R94, R76 ;  /* 0x0000005e604c723c */ /* 0x040fe2000000184c */
[----:B------:R-:W1:Y:S01]  /*b070*/  MUFU.EX2 R109, R109 ;  /* 0x0000006d006d7308 */ /* 0x000e620000000800 */
[----:B------:R-:W2:Y:S02]  /*b080*/  LDSM.16.MT88.4 R92, [R158+0x6800] ;  /* 0x006800009e5c783b */ /* 0x000ea40000004200 */
[----:B------:R-:W-:Y:S01]  /*b090*/  FMUL.FTZ R21, R100, R85 ;  /* 0x0000005564157220 */ /* 0x000fe20000410000 */
[----:B------:R-:W-:Y:S01]  /*b0a0*/  F2FP.PACK_AB R85, R115, R112 ;  /* 0x000000707355723e */ /* 0x000fe200000000ff */
[--C-:B------:R-:W-:Y:S02]  /*b0b0*/  FFMA.FTZ R3, R57, c[0x0][0x23c], -R116.reuse ;  /* 0x00008f0039037a23 */ /* 0x100fe40000010874 */
[C---:B---3--:R-:W-:Y:S03]  /*b0c0*/  HMMA.16816.F32 R80, R96.reuse, R104, R80 ;  /* 0x000000686050723c */ /* 0x048fe60000001850 */
[----:B------:R-:W-:Y:S01]  /*b0d0*/  MUFU.EX2 R110, R110 ;  /* 0x0000006e006e7308 */ /* 0x000fe20000000800 */
[--C-:B------:R-:W-:Y:S02]  /*b0e0*/  FFMA.FTZ R57, R60, c[0x0][0x23c], -R116.reuse ;  /* 0x00008f003c397a23 */ /* 0x100fe40000010874 */
[----:B------:R-:W-:Y:S02]  /*b0f0*/  FFMA.FTZ R60, R61, c[0x0][0x23c], -R116 ;  /* 0x00008f003d3c7a23 */ /* 0x000fe40000010874 */
[----:B------:R-:W-:Y:S01]  /*b100*/  HMMA.16816.F32 R20, R96, R106, R20 ;  /* 0x0000006a6014723c */ /* 0x000fe20000001814 */
[----:B------:R-:W3:Y:S03]  /*b110*/  LDSM.16.MT88.4 R96, [R157+0x6800] ;  /* 0x006800009d60783b */ /* 0x000ee60000004200 */
[----:B------:R-:W-:Y:S01]  /*b120*/  FADD.FTZ R113, R6, R113 ;  /* 0x0000007106717221 */ /* 0x000fe20000010000 */
[----:B------:R-:W5:Y:S01]  /*b130*/  MUFU.EX2 R111, R111 ;  /* 0x0000006f006f7308 */ /* 0x000f620000000800 */
[----:B------:R-:W-:Y:S02]  /*b140*/  FFMA.FTZ R6, R66, c[0x0][0x23c], -R5 ;  /* 0x00008f0042067a23 */ /* 0x000fe40000010805 */
[----:B------:R-:W-:Y:S01]  /*b150*/  FADD.FTZ R123, R118, R123 ;  /* 0x0000007b767b7221 */ /* 0x000fe20000010000 */
[----:B-1----:R-:W-:Y:S01]  /*b160*/  F2FP.PACK_AB R87, R109, R108 ;  /* 0x0000006c6d57723e */ /* 0x002fe200000000ff */
[----:B------:R-:W1:Y:S02]  /*b170*/  LDSM.16.MT88.4 R104, [R156+0x6800] ;  /* 0x006800009c68783b */ /* 0x000e640000004200 */
[----:B------:R-:W-:Y:S02]  /*b180*/  FADD.FTZ R120, R120, R123 ;  /* 0x0000007b78787221 */ /* 0x000fe40000010000 */
[----:B------:R-:W-:Y:S01]  /*b190*/  FADD.FTZ R112, R112, R113 ;  /* 0x0000007170707221 */ /* 0x000fe20000010000 */
[----:B------:R-:W-:Y:S01]  /*b1a0*/  MUFU.EX2 R51, R51 ;  /* 0x0000003300337308 */ /* 0x000fe20000000800 */
[C---:B----4-:R-:W-:Y:S05]  /*b1b0*/  HMMA.16816.F32 R8, R84.reuse, R88, R8 ;  /* 0x000000585408723c */ /* 0x050fea0000001808 */
[----:B------:R-:W-:Y:S02]  /*b1c0*/  FADD.FTZ R120, R103, R120 ;  /* 0x0000007867787221 */ /* 0x000fe40000010000 */
[----:B------:R-:W-:Y:S01]  /*b1d0*/  FADD.FTZ R115, R115, R112 ;  /* 0x0000007073737221 */ /* 0x000fe20000010000 */
[C---:B------:R-:W-:Y:S01]  /*b1e0*/  HMMA.16816.F32 R12, R84.reuse, R90, R12 ;  /* 0x0000005a540c723c */ /* 0x040fe2000000180c */
[----:B------:R-:W4:Y:S01]  /*b1f0*/  LDSM.16.MT88.4 R88, [R160+0x7000] ;  /* 0x00700000a058783b */ /* 0x000f220000004200 */
[----:B------:R-:W-:Y:S02]  /*b200*/  MUFU.EX2 R52, R52 ;  /* 0x0000003400347308 */ /* 0x000fe40000000800 */
[----:B------:R-:W-:Y:S01]  /*b210*/  FADD.FTZ R7, R7, R120 ;  /* 0x0000007807077221 */ /* 0x000fe20000010000 */
[----:B-----5:R-:W-:Y:S01]  /*b220*/  F2FP.PACK_AB R24, R111, R110 ;  /* 0x0000006e6f18723e */ /* 0x020fe200000000ff */
[----:B------:R-:W-:Y:S02]  /*b230*/  FADD.FTZ R108, R108, R115 ;  /* 0x000000736c6c7221 */ /* 0x000fe40000010000 */
[C---:B--2---:R-:W-:Y:S04]  /*b240*/  HMMA.16816.F32 R68, R84.reuse, R92, R68 ;  /* 0x0000005c5444723c */ /* 0x044fe80000001844 */
[----:B------:R-:W-:Y:S01]  /*b250*/  MUFU.EX2 R53, R53 ;  /* 0x0000003500357308 */ /* 0x000fe20000000800 */
[----:B------:R-:W-:Y:S02]  /*b260*/  FADD.FTZ R7, R102, R7 ;  /* 0x0000000766077221 */ /* 0x000fe40000010000 */
[----:B------:R-:W-:Y:S01]  /*b270*/  FADD.FTZ R108, R109, R108 ;  /* 0x0000006c6d6c7221 */ /* 0x000fe20000010000 */
[C---:B------:R-:W-:Y:S01]  /*b280*/  HMMA.16816.F32 R72, R84.reuse, R94, R72 ;  /* 0x0000005e5448723c */ /* 0x040fe20000001848 */
[----:B------:R-:W2:Y:S03]  /*b290*/  LDSM.16.MT88.4 R92, [R158+0x7000] ;  /* 0x007000009e5c783b */ /* 0x000ea60000004200 */
[----:B------:R-:W-:Y:S02]  /*b2a0*/  FADD.FTZ R114, R114, R7 ;  /* 0x0000000772727221 */ /* 0x000fe40000010000 */
[----:B------:R-:W-:Y:S02]  /*b2b0*/  MUFU.EX2 R54, R54 ;  /* 0x0000003600367308 */ /* 0x000fe40000000800 */
[C---:B---3--:R-:W-:Y:S04]  /*b2c0*/  HMMA.16816.F32 R16, R84.reuse, R96, R16 ;  /* 0x000000605410723c */ /* 0x048fe80000001810 */
[----:B------:R-:W-:Y:S03]  /*b2d0*/  FADD.FTZ R117, R117, R114 ;  /* 0x0000007275757221 */ /* 0x000fe60000010000 */
[--C-:B------:R-:W-:Y:S01]  /*b2e0*/  FFMA.FTZ R96, R30, c[0x0][0x23c], -R5.reuse ;  /* 0x00008f001e607a23 */ /* 0x100fe20000010805 */
[C---:B------:R-:W-:Y:S01]  /*b2f0*/  HMMA.16816.F32 R76, R84.reuse, R98, R76 ;  /* 0x00000062544c723c */ /* 0x040fe2000000184c */
[----:B------:R-:W3:Y:S03]  /*b300*/  MUFU.EX2 R122, R122 ;  /* 0x0000007a007a7308 */ /* 0x000ee60000000800 */
[----:B------:R-:W-:Y:S02]  /*b310*/  FFMA.FTZ R97, R31, c[0x0][0x23c], -R5 ;  /* 0x00008f001f617a23 */ /* 0x000fe40000010805 */
[----:B------:R-:W5:Y:S01]  /*b320*/  LDSM.16.MT88.4 R28, [R157+0x7000] ;  /* 0x007000009d1c783b */ /* 0x000f620000004200 */
[--C-:B------:R-:W-:Y:S01]  /*b330*/  FFMA.FTZ R99, R32, c[0x0][0x23c], -R116.reuse ;  /* 0x00008f0020637a23 */ /* 0x100fe20000010874 */
[C---:B-1----:R-:W-:Y:S03]  /*b340*/  HMMA.16816.F32 R80, R84.reuse, R104, R80 ;  /* 0x000000685450723c */ /* 0x042fe60000001850 */
[----:B------:R-:W-:Y:S01]  /*b350*/  MUFU.EX2 R125, R125 ;  /* 0x0000007d007d7308 */ /* 0x000fe20000000800 */
[----:B------:R-:W-:Y:S03]  /*b360*/  FADD.FTZ R110, R110, R117 ;  /* 0x000000756e6e7221 */ /* 0x000fe60000010000 */
[----:B------:R-:W-:Y:S01]  /*b370*/  FFMA.FTZ R104, R33, c[0x0][0x23c], -R116 ;  /* 0x00008f0021687a23 */ /* 0x000fe20000010874 */
[----:B------:R-:W-:Y:S01]  /*b380*/  HMMA.16816.F32 R20, R84, R106, R20 ;  /* 0x0000006a5414723c */ /* 0x000fe20000001814 */
[----:B------:R-:W1:Y:S03]  /*b390*/  LDSM.16.MT88.4 R84, [R156+0x7000] ;  /* 0x007000009c54783b */ /* 0x000e660000004200 */
[--C-:B------:R-:W-:Y:S01]  /*b3a0*/  FFMA.FTZ R105, R38, c[0x0][0x23c], -R5.reuse ;  /* 0x00008f0026697a23 */ /* 0x100fe20000010805 */
[----:B------:R-:W2:Y:S01]  /*b3b0*/  MUFU.EX2 R124, R124 ;  /* 0x0000007c007c7308 */ /* 0x000ea20000000800 */
[----:B------:R-:W-:Y:S02]  /*b3c0*/  FADD.FTZ R110, R111, R110 ;  /* 0x0000006e6f6e7221 */ /* 0x000fe40000010000 */
[----:B------:R-:W-:Y:S01]  /*b3d0*/  FFMA.FTZ R106, R39, c[0x0][0x23c], -R5 ;  /* 0x00008f00276a7a23 */ /* 0x000fe20000010805 */
[----:B---3--:R-:W-:Y:S03]  /*b3e0*/  F2FP.PACK_AB R25, R122, R121 ;  /* 0x000000797a19723e */ /* 0x008fe600000000ff */
[----:B------:R-:W-:Y:S02]  /*b3f0*/  FFMA.FTZ R107, R40, c[0x0][0x23c], -R116 ;  /* 0x00008f00286b7a23 */ /* 0x000fe40000010874 */
[----:B------:R-:W-:Y:S01]  /*b400*/  LDSM.16.MT88.4 R40, [R156+0x8000] ;  /* 0x008000009c28783b */ /* 0x000fe20000004200 */
[----:B------:R-:W-:Y:S01]  /*b410*/  MUFU.EX2 R127, R127 ;  /* 0x0000007f007f7308 */ /* 0x000fe20000000800 */
[----:B------:R-:W-:Y:S04]  /*b420*/  FADD.FTZ R121, R121, R108 ;  /* 0x0000006c79797221 */ /* 0x000fe80000010000 */
[----:B------:R-:W-:Y:S05]  /*b430*/  FADD.FTZ R122, R122, R121 ;  /* 0x000000797a7a7221 */ /* 0x000fea0000010000 */
[----:B------:R-:W3:Y:S01]  /*b440*/  MUFU.EX2 R128, R128 ;  /* 0x0000008000807308 */ /* 0x000ee20000000800 */
[C---:B--2---:R-:W-:Y:S01]  /*b450*/  F2FP.PACK_AB R26, R124.reuse, R125 ;  /* 0x0000007d7c1a723e */ /* 0x044fe200000000ff */
[----:B------:R-:W-:Y:S04]  /*b460*/  FADD.FTZ R125, R125, R110 ;  /* 0x0000006e7d7d7221 */ /* 0x000fe80000010000 */
[----:B------:R-:W-:Y:S04]  /*b470*/  FADD.FTZ R125, R124, R125 ;  /* 0x0000007d7c7d7221 */ /* 0x000fe80000010000 */
[----:B------:R-:W-:Y:S10]  /*b480*/  MUFU.EX2 R97, R97 ;  /* 0x0000006100617308 */ /* 0x000ff40000000800 */
[----:B------:R-:W-:Y:S01]  /*b490*/  MUFU.EX2 R99, R99 ;  /* 0x0000006300637308 */ /* 0x000fe20000000800 */
[C---:B---3--:R-:W-:Y:S01]  /*b4a0*/  F2FP.PACK_AB R27, R128.reuse, R127 ;  /* 0x0000007f801b723e */ /* 0x048fe200000000ff */
[----:B------:R-:W-:Y:S04]  /*b4b0*/  FADD.FTZ R127, R127, R122 ;  /* 0x0000007a7f7f7221 */ /* 0x000fe80000010000 */
[----:B------:R-:W-:Y:S04]  /*b4c0*/  FADD.FTZ R127, R128, R127 ;  /* 0x0000007f807f7221 */ /* 0x000fe80000010000 */
[----:B------:R-:W-:Y:S01]  /*b4d0*/  MUFU.EX2 R56, R56 ;  /* 0x0000003800387308 */ /* 0x000fe20000000800 */
[C---:B----4-:R-:W-:Y:S07]  /*b4e0*/  HMMA.16816.F32 R8, R24.reuse, R88, R8 ;  /* 0x000000581808723c */ /* 0x050fee0000001808 */
[--C-:B------:R-:W-:Y:S01]  /*b4f0*/  FFMA.FTZ R88, R34, c[0x0][0x23c], -R5.reuse ;  /* 0x00008f0022587a23 */ /* 0x100fe20000010805 */
[C---:B------:R-:W-:Y:S01]  /*b500*/  HMMA.16816.F32 R12, R24.reuse, R90, R12 ;  /* 0x0000005a180c723c */ /* 0x040fe2000000180c */
[----:B------:R-:W-:Y:S03]  /*b510*/  MUFU.EX2 R3, R3 ;  /* 0x0000000300037308 */ /* 0x000fe60000000800 */
[----:B------:R-:W-:Y:S02]  /*b520*/  FFMA.FTZ R89, R35, c[0x0][0x23c], -R5 ;  /* 0x00008f0023597a23 */ /* 0x000fe40000010805 */
[----:B------:R-:W2:Y:S01]  /*b530*/  LDSM.16.MT88.4 R32, [R160+0x7800] ;  /* 0x00780000a020783b */ /* 0x000ea20000004200 */
[--C-:B------:R-:W-:Y:S01]  /*b540*/  FFMA.FTZ R90, R36, c[0x0][0x23c], -R116.reuse ;  /* 0x00008f00245a7a23 */ /* 0x100fe20000010874 */
[C---:B------:R-:W-:Y:S03]  /*b550*/  HMMA.16816.F32 R68, R24.reuse, R92, R68 ;  /* 0x0000005c1844723c */ /* 0x040fe60000001844 */
[----:B------:R-:W-:Y:S01]  /*b560*/  MUFU.EX2 R55, R55 ;  /* 0x0000003700377308 */ /* 0x000fe20000000800 */
[----:B------:R-:W-:Y:S02]  /*b570*/  FFMA.FTZ R91, R37, c[0x0][0x23c], -R116 ;  /* 0x00008f00255b7a23 */ /* 0x000fe40000010874 */
[----:B------:R-:W-:Y:S02]  /*b580*/  LDSM.16.MT88.4 R36, [R157+0x7800] ;  /* 0x007800009d24783b */ /* 0x000fe40000004200 */
[C---:B------:R-:W-:Y:S05]  /*b590*/  HMMA.16816.F32 R72, R24.reuse, R94, R72 ;  /* 0x0000005e1848723c */ /* 0x040fea0000001848 */
[----:B------:R-:W-:Y:S01]  /*b5a0*/  MUFU.EX2 R58, R58 ;  /* 0x0000003a003a7308 */ /* 0x000fe20000000800 */
[----:B------:R-:W-:Y:S02]  /*b5b0*/  LDSM.16.MT88.4 R92, [R160+0x9800] ;  /* 0x00980000a05c783b */ /* 0x000fe40000004200 */
[C---:B-----5:R-:W-:Y:S07]  /*b5c0*/  HMMA.16816.F32 R16, R24.reuse, R28, R16 ;  /* 0x0000001c1810723c */ /* 0x060fee0000001810 */
[----:B------:R-:W3:Y:S01]  /*b5d0*/  MUFU.EX2 R129, R129 ;  /* 0x0000008100817308 */ /* 0x000ee20000000800 */
[C---:B------:R-:W-:Y:S01]  /*b5e0*/  HMMA.16816.F32 R76, R24.reuse, R30, R76 ;  /* 0x0000001e184c723c */ /* 0x040fe2000000184c */
[----:B------:R-:W4:Y:S07]  /*b5f0*/  LDSM.16.MT88.4 R28, [R158+0x7800] ;  /* 0x007800009e1c783b */ /* 0x000f2e0000004200 */
[C---:B-1----:R-:W-:Y:S01]  /*b600*/  HMMA.16816.F32 R80, R24.reuse, R84, R80 ;  /* 0x000000541850723c */ /* 0x042fe20000001850 */
[----:B------:R-:W1:Y:S07]  /*b610*/  MUFU.EX2 R96, R96 ;  /* 0x0000006000607308 */ /* 0x000e6e0000000800 */
[----:B------:R-:W-:Y:S01]  /*b620*/  HMMA.16816.F32 R20, R24, R86, R20 ;  /* 0x000000561814723c */ /* 0x000fe20000001814 */
[----:B------:R-:W5:Y:S02]  /*b630*/  LDSM.16.MT88.4 R84, [R156+0x7800] ;  /* 0x007800009c54783b */ /* 0x000f640000004200 */
[----:B------:R-:W2:Y:S04]  /*b640*/  MUFU.EX2 R104, R104 ;  /* 0x0000006800687308 */ /* 0x000ea80000000800 */
[C---:B---3--:R-:W-:Y:S01]  /*b650*/  F2FP.PACK_AB R24, R129.reuse, R130 ;  /* 0x000000828118723e */ /* 0x048fe200000000ff */
[----:B------:R-:W-:Y:S04]  /*b660*/  FADD.FTZ R130, R130, R125 ;  /* 0x0000007d82827221 */ /* 0x000fe80000010000 */
[----:B------:R-:W-:Y:S01]  /*b670*/  FADD.FTZ R130, R129, R130 ;  /* 0x0000008281827221 */ /* 0x000fe20000010000 */
[----:B------:R-:W-:Y:S01]  /*b680*/  MUFU.EX2 R88, R88 ;  /* 0x0000005800587308 */ /* 0x000fe20000000800 */
[C---:B-1----:R-:W-:Y:S01]  /*b690*/  F2FP.PACK_AB R25, R97.reuse, R96 ;  /* 0x000000606119723e */ /* 0x042fe200000000ff */
[----:B------:R-:W-:Y:S04]  /*b6a0*/  FADD.FTZ R96, R96, R127 ;  /* 0x0000007f60607221 */ /* 0x000fe80000010000 */
[----:B------:R-:W-:Y:S04]  /*b6b0*/  FADD.FTZ R7, R97, R96 ;  /* 0x0000006061077221 */ /* 0x000fe80000010000 */
[----:B------:R-:W1:Y:S01]  /*b6c0*/  MUFU.EX2 R89, R89 ;  /* 0x0000005900597308 */ /* 0x000e620000000800 */
[----:B--2---:R-:W-:Y:S09]  /*b6d0*/  F2FP.PACK_AB R26, R104, R99 ;  /* 0x00000063681a723e */ /* 0x004ff200000000ff */
[----:B------:R-:W-:Y:S10]  /*b6e0*/  MUFU.EX2 R90, R90 ;  /* 0x0000005a005a7308 */ /* 0x000ff40000000800 */
[----:B------:R-:W2:Y:S01]  /*b6f0*/  MUFU.EX2 R91, R91 ;  /* 0x0000005b005b7308 */ /* 0x000ea20000000800 */
[----:B-1----:R-:W-:Y:S09]  /*b700*/  F2FP.PACK_AB R27, R89, R88 ;  /* 0x00000058591b723e */ /* 0x002ff200000000ff */
[----:B------:R-:W-:Y:S01]  /*b710*/  MUFU.EX2 R105, R105 ;  /* 0x0000006900697308 */ /* 0x000fe20000000800 */
[C---:B------:R-:W-:Y:S08]  /*b720*/  HMMA.16816.F32 R8, R24.reuse, R32, R8 ;  /* 0x000000201808723c */ /* 0x040ff00000001808 */
[C---:B------:R-:W-:Y:S01]  /*b730*/  HMMA.16816.F32 R12, R24.reuse, R34, R12 ;  /* 0x00000022180c723c */ /* 0x040fe2000000180c */
[----:B------:R-:W-:Y:S01]  /*b740*/  LDSM.16.MT88.4 R32, [R158+0x8000] ;  /* 0x008000009e20783b */ /* 0x000fe20000004200 */
[----:B------:R-:W1:Y:S06]  /*b750*/  MUFU.EX2 R106, R106 ;  /* 0x0000006a006a7308 */ /* 0x000e6c0000000800 */
[C---:B----4-:R-:W-:Y:S04]  /*b760*/  HMMA.16816.F32 R68, R24.reuse, R28, R68 ;  /* 0x0000001c1844723c */ /* 0x050fe80000001844 */
[----:B------:R-:W-:Y:S04]  /*b770*/  MUFU.EX2 R107, R107 ;  /* 0x0000006b006b7308 */ /* 0x000fe80000000800 */
[C---:B------:R-:W-:Y:S01]  /*b780*/  HMMA.16816.F32 R72, R24.reuse, R30, R72 ;  /* 0x0000001e1848723c */ /* 0x040fe20000001848 */
[----:B------:R-:W3:Y:S05]  /*b790*/  LDSM.16.MT88.4 R28, [R160+0x8000] ;  /* 0x00800000a01c783b */ /* 0x000eea0000004200 */
[----:B------:R-:W4:Y:S02]  /*b7a0*/  MUFU.EX2 R132, R132 ;  /* 0x0000008400847308 */ /* 0x000f240000000800 */
[C---:B------:R-:W-:Y:S08]  /*b7b0*/  HMMA.16816.F32 R16, R24.reuse, R36, R16 ;  /* 0x000000241810723c */ /* 0x040ff00000001810 */
[C---:B------:R-:W-:Y:S01]  /*b7c0*/  HMMA.16816.F32 R76, R24.reuse, R38, R76 ;  /* 0x00000026184c723c */ /* 0x040fe2000000184c */
[----:B------:R-:W-:Y:S01]  /*b7d0*/  MUFU.EX2 R131, R131 ;  /* 0x0000008300837308 */ /* 0x000fe20000000800 */
[----:B------:R-:W3:Y:S06]  /*b7e0*/  LDSM.16.MT88.4 R36, [R157+0x8000] ;  /* 0x008000009d24783b */ /* 0x000eec0000004200 */
[C---:B-----5:R-:W-:Y:S03]  /*b7f0*/  HMMA.16816.F32 R80, R24.reuse, R84, R80 ;  /* 0x000000541850723c */ /* 0x060fe60000001850 */
[----:B------:R-:W5:Y:S05]  /*b800*/  MUFU.EX2 R134, R134 ;  /* 0x0000008600867308 */ /* 0x000f6a0000000800 */
[----:B------:R-:W-:Y:S05]  /*b810*/  HMMA.16816.F32 R20, R24, R86, R20 ;  /* 0x000000561814723c */ /* 0x000fea0000001814 */
[----:B------:R-:W-:Y:S02]  /*b820*/  MUFU.EX2 R44, R44 ;  /* 0x0000002c002c7308 */ /* 0x000fe40000000800 */
[----:B--2---:R-:W-:Y:S02]  /*b830*/  F2FP.PACK_AB R24, R91, R90 ;  /* 0x0000005a5b18723e */ /* 0x004fe400000000ff */
[----:B-1----:R-:W-:Y:S03]  /*b840*/  F2FP.PACK_AB R25, R106, R105 ;  /* 0x000000696a19723e */ /* 0x002fe600000000ff */
[----:B----4-:R-:W-:Y:S03]  /*b850*/  F2FP.PACK_AB R26, R132, R107 ;  /* 0x0000006b841a723e */ /* 0x010fe600000000ff */
[----:B------:R-:W1:Y:S01]  /*b860*/  MUFU.EX2 R45, R45 ;  /* 0x0000002d002d7308 */ /* 0x000e620000000800 */
[----:B-----5:R-:W-:Y:S09]  /*b870*/  F2FP.PACK_AB R27, R134, R131 ;  /* 0x00000083861b723e */ /* 0x020ff200000000ff */
[----:B------:R-:W-:Y:S01]  /*b880*/  MUFU.EX2 R46, R46 ;  /* 0x0000002e002e7308 */ /* 0x000fe20000000800 */
[C---:B---3--:R-:W-:Y:S08]  /*b890*/  HMMA.16816.F32 R8, R24.reuse, R28, R8 ;  /* 0x0000001c1808723c */ /* 0x048ff00000001808 */
[C---:B------:R-:W-:Y:S01]  /*b8a0*/  HMMA.16816.F32 R12, R24.reuse, R30, R12 ;  /* 0x0000001e180c723c */ /* 0x040fe2000000180c */
[----:B------:R-:W2:Y:S01]  /*b8b0*/  LDSM.16.MT88.4 R28, [R160+0x8800] ;  /* 0x00880000a01c783b */ /* 0x000ea20000004200 */
[----:B------:R-:W3:Y:S06]  /*b8c0*/  MUFU.EX2 R47, R47 ;  /* 0x0000002f002f7308 */ /* 0x000eec0000000800 */
[C---:B------:R-:W-:Y:S04]  /*b8d0*/  HMMA.16816.F32 R68, R24.reuse, R32, R68 ;  /* 0x000000201844723c */ /* 0x040fe80000001844 */
        /* <DEDUP_REMOVED lines=9> */
[----:B------:R-:W4:Y:S05]  /*b970*/  MUFU.EX2 R50, R50 ;  /* 0x0000003200327308 */ /* 0x000f2a0000000800 */
[----:B------:R-:W-:Y:S01]  /*b980*/  HMMA.16816.F32 R20, R24, R42, R20 ;  /* 0x0000002a1814723c */ /* 0x000fe20000001814 */
[----:B------:R-:W2:Y:S04]  /*b990*/  LDSM.16.MT88.4 R40, [R156+0x8800] ;  /* 0x008800009c28783b */ /* 0x000ea80000004200 */
[----:B------:R-:W-:Y:S02]  /*b9a0*/  MUFU.EX2 R57, R57 ;  /* 0x0000003900397308 */ /* 0x000fe40000000800 */
[----:B-1----:R-:W-:Y:S02]  /*b9b0*/  F2FP.PACK_AB R24, R45, R44 ;  /* 0x0000002c2d18723e */ /* 0x002fe400000000ff */
[----:B---3--:R-:W-:Y:S03]  /*b9c0*/  F2FP.PACK_AB R25, R47, R46 ;  /* 0x0000002e2f19723e */ /* 0x008fe600000000ff */
[----:B-----5:R-:W-:Y:S03]  /*b9d0*/  F2FP.PACK_AB R26, R48, R133 ;  /* 0x00000085301a723e */ /* 0x020fe600000000ff */
[----:B------:R-:W1:Y:S01]  /*b9e0*/  MUFU.EX2 R60, R60 ;  /* 0x0000003c003c7308 */ /* 0x000e620000000800 */
[----:B----4-:R-:W-:Y:S09]  /*b9f0*/  F2FP.PACK_AB R27, R50, R49 ;  /* 0x00000031321b723e */ /* 0x010ff200000000ff */
[----:B------:R-:W-:Y:S01]  /*ba00*/  MUFU.EX2 R59, R59 ;  /* 0x0000003b003b7308 */ /* 0x000fe20000000800 */
[C---:B--2---:R-:W-:Y:S08]  /*ba10*/  HMMA.16816.F32 R8, R24.reuse, R28, R8 ;  /* 0x0000001c1808723c */ /* 0x044ff00000001808 */
[C---:B------:R-:W-:Y:S01]  /*ba20*/  HMMA.16816.F32 R12, R24.reuse, R30, R12 ;  /* 0x0000001e180c723c */ /* 0x040fe2000000180c */
[----:B------:R-:W2:Y:S01]  /*ba30*/  LDSM.16.MT88.4 R28, [R160+0x9000] ;  /* 0x00900000a01c783b */ /* 0x000ea20000004200 */
[----:B------:R-:W-:Y:S02]  /*ba40*/  MUFU.EX2 R6, R6 ;  /* 0x0000000600067308 */ /* 0x000fe40000000800 */
[----:B-1----:R-:W-:Y:S04]  /*ba50*/  F2FP.PACK_AB R84, R60, R57 ;  /* 0x000000393c54723e */ /* 0x002fe800000000ff */
[C---:B------:R-:W-:Y:S08]  /*ba60*/  HMMA.16816.F32 R68, R24.reuse, R32, R68 ;  /* 0x000000201844723c */ /* 0x040ff00000001844 */
[C---:B------:R-:W-:Y:S01]  /*ba70*/  HMMA.16816.F32 R72, R24.reuse, R34, R72 ;  /* 0x000000221848723c */ /* 0x040fe20000001848 */
[----:B------:R-:W1:Y:S07]  /*ba80*/  LDSM.16.MT88.4 R32, [R158+0x9000] ;  /* 0x009000009e20783b */ /* 0x000e6e0000004200 */
[C---:B------:R-:W-:Y:S08]  /*ba90*/  HMMA.16816.F32 R16, R24.reuse, R36, R16 ;  /* 0x000000241810723c */ /* 0x040ff00000001810 */
[C---:B------:R-:W-:Y:S01]  /*baa0*/  HMMA.16816.F32 R76, R24.reuse, R38, R76 ;  /* 0x00000026184c723c */ /* 0x040fe2000000184c */
[----:B------:R-:W3:Y:S07]  /*bab0*/  LDSM.16.MT88.4 R36, [R157+0x9000] ;  /* 0x009000009d24783b */ /* 0x000eee0000004200 */
[C---:B------:R-:W-:Y:S07]  /*bac0*/  HMMA.16816.F32 R80, R24.reuse, R40, R80 ;  /* 0x000000281850723c */ /* 0x040fee0000001850 */
[--C-:B------:R-:W-:Y:S01]  /*bad0*/  FFMA.FTZ R41, R64, c[0x0][0x23c], -R116.reuse ;  /* 0x00008f0040297a23 */ /* 0x100fe20000010874 */
[----:B------:R-:W-:Y:S04]  /*bae0*/  HMMA.16816.F32 R20, R24, R42, R20 ;  /* 0x0000002a1814723c */ /* 0x000fe80000001814 */
[----:B------:R-:W-:Y:S01]  /*baf0*/  FFMA.FTZ R116, R65, c[0x0][0x23c], -R116 ;  /* 0x00008f0041747a23 */ /* 0x000fe20000010874 */
[----:B------:R-:W-:Y:S01]  /*bb00*/  MUFU.EX2 R41, R41 ;  /* 0x0000002900297308 */ /* 0x000fe20000000800 */
[--C-:B------:R-:W-:Y:S01]  /*bb10*/  FFMA.FTZ R40, R63, c[0x0][0x23c], -R5.reuse ;  /* 0x00008f003f287a23 */ /* 0x100fe20000010805 */
[----:B------:R-:W-:Y:S01]  /*bb20*/  F2FP.PACK_AB R24, R52, R51 ;  /* 0x000000333418723e */ /* 0x000fe200000000ff */
[----:B------:R-:W-:Y:S01]  /*bb30*/  FFMA.FTZ R5, R67, c[0x0][0x23c], -R5 ;  /* 0x00008f0043057a23 */ /* 0x000fe20000010805 */
[----:B------:R-:W-:Y:S03]  /*bb40*/  F2FP.PACK_AB R25, R54, R53 ;  /* 0x000000353619723e */ /* 0x000fe600000000ff */
[----:B------:R-:W-:Y:S02]  /*bb50*/  F2FP.PACK_AB R26, R3, R56 ;  /* 0x00000038031a723e */ /* 0x000fe400000000ff */
[----:B------:R-:W-:Y:S01]  /*bb60*/  F2FP.PACK_AB R27, R58, R55 ;  /* 0x000000373a1b723e */ /* 0x000fe200000000ff */
[----:B------:R-:W4:Y:S06]  /*bb70*/  MUFU.EX2 R40, R40 ;  /* 0x0000002800287308 */ /* 0x000f2c0000000800 */
[C---:B--2---:R-:W-:Y:S04]  /*bb80*/  HMMA.16816.F32 R8, R24.reuse, R28, R8 ;  /* 0x0000001c1808723c */ /* 0x044fe80000001808 */
[----:B------:R-:W2:Y:S04]  /*bb90*/  MUFU.EX2 R116, R116 ;  /* 0x0000007400747308 */ /* 0x000ea80000000800 */
[C---:B------:R-:W-:Y:S01]  /*bba0*/  HMMA.16816.F32 R12, R24.reuse, R30, R12 ;  /* 0x0000001e180c723c */ /* 0x040fe2000000180c */
[----:B------:R-:W5:Y:S05]  /*bbb0*/  LDSM.16.MT88.4 R28, [R156+0x9000] ;  /* 0x009000009c1c783b */ /* 0x000f6a0000004200 */
[----:B------:R-:W3:Y:S02]  /*bbc0*/  MUFU.EX2 R5, R5 ;  /* 0x0000000500057308 */ /* 0x000ee40000000800 */
[C---:B-1----:R-:W-:Y:S04]  /*bbd0*/  HMMA.16816.F32 R68, R24.reuse, R32, R68 ;  /* 0x000000201844723c */ /* 0x042fe80000001844 */
[----:B----4-:R-:W-:Y:S04]  /*bbe0*/  F2FP.PACK_AB R85, R40, R59 ;  /* 0x0000003b2855723e */ /* 0x010fe800000000ff */
[C---:B------:R-:W-:Y:S01]  /*bbf0*/  HMMA.16816.F32 R72, R24.reuse, R34, R72 ;  /* 0x000000221848723c */ /* 0x040fe20000001848 */
[----:B------:R-:W1:Y:S03]  /*bc00*/  LDSM.16.MT88.4 R32, [R158+0x9800] ;  /* 0x009800009e20783b */ /* 0x000e660000004200 */
[----:B--2---:R-:W-:Y:S04]  /*bc10*/  F2FP.PACK_AB R86, R116, R41 ;  /* 0x000000297456723e */ /* 0x004fe800000000ff */
[C---:B---3--:R-:W-:Y:S04]  /*bc20*/  HMMA.16816.F32 R16, R24.reuse, R36, R16 ;  /* 0x000000241810723c */ /* 0x048fe80000001810 */
[----:B------:R-:W-:Y:S04]  /*bc30*/  F2FP.PACK_AB R87, R5, R6 ;  /* 0x000000060557723e */ /* 0x000fe800000000ff */
[C---:B------:R-:W-:Y:S08]  /*bc40*/  HMMA.16816.F32 R76, R24.reuse, R38, R76 ;  /* 0x00000026184c723c */ /* 0x040ff0000000184c */
[C---:B-----5:R-:W-:Y:S07]  /*bc50*/  HMMA.16816.F32 R80, R24.reuse, R28, R80 ;  /* 0x0000001c1850723c */ /* 0x060fee0000001850 */
[----:B------:R-:W-:Y:S01]  /*bc60*/  FADD.FTZ R29, R99, R130 ;  /* 0x00000082631d7221 */ /* 0x000fe20000010000 */
[----:B------:R-:W-:Y:S01]  /*bc70*/  HMMA.16816.F32 R20, R24, R30, R20 ;  /* 0x0000001e1814723c */ /* 0x000fe20000001814 */
[----:B------:R-:W2:Y:S03]  /*bc80*/  LDSM.16.MT88.4 R24, [R157+0x9800] ;  /* 0x009800009d18783b */ /* 0x000ea60000004200 */
        /* <DEDUP_REMOVED lines=48> */
.L_x_6187:
        /* <DEDUP_REMOVED lines=25> */
[----:B------:R-:W-:Y:S01]  /*c120*/  IADD3 R9, -R9, R4, RZ ;  /* 0x0000000409097210 */ /* 0x000fe20007ffe1ff */
[----:B------:R-:W-:Y:S01]  /*c130*/  IMAD.SHL.U32 R11, R10, 0x40, RZ ;  /* 0x000000400a0b7824 */ /* 0x000fe200078e00ff */
[----:B------:R-:W2:Y:S01]  /*c140*/  @P0 MUFU.RCP R8, R5 ;  /* 0x0000000500080308 */ /* 0x000ea20000001000 */
[----:B------:R-:W-:-:S02]  /*c150*/  LOP3.LUT R3, R3, 0xffffffe0, RZ, 0xc0, !PT ;  /* 0xffffffe003037812 */ /* 0x000fc400078ec0ff */
[----:B------:R-:W-:Y:S01]  /*c160*/  IMAD R9, R12, 0x200, R9 ;  /* 0x000002000c097824 */ /* 0x000fe200078e0209 */
[----:B------:R-:W-:Y:S02]  /*c170*/  LOP3.LUT R11, R11, 0x1c0, RZ, 0xc0, !PT ;  /* 0x000001c00b0b7812 */ /* 0x000fe400078ec0ff */
[----:B------:R-:W-:Y:S01]  /*c180*/  IADD3 R3, -R3, R4, RZ ;  /* 0x0000000403037210 */ /* 0x000fe20007ffe1ff */
[----:B-1----:R-:W-:Y:S01]  /*c190*/  FMUL.FTZ R96, R7, R96 ;  /* 0x0000006007607220 */ /* 0x002fe20000410000 */
[----:B------:R-:W-:Y:S01]  /*c1a0*/  LEA.HI R14, R11, R11, RZ, 0x1d ;  /* 0x0000000b0b0e7211 */ /* 0x000fe200078fe8ff */
[C---:B------:R-:W-:Y:S01]  /*c1b0*/  FMUL.FTZ R97, R7.reuse, R97 ;  /* 0x0000006107617220 */ /* 0x040fe20000410000 */
[----:B------:R-:W-:Y:S01]  /*c1c0*/  LOP3.LUT R11, R10, 0x1, RZ, 0xc0, !PT ;  /* 0x000000010a0b7812 */ /* 0x000fe200078ec0ff */
[----:B------:R-:W-:Y:S01]  /*c1d0*/  FMUL.FTZ R92, R7, R92 ;  /* 0x0000005c075c7220 */ /* 0x000fe20000410000 */
[----:B------:R-:W-:Y:S01]  /*c1e0*/  LEA R9, R9, R14, 0x1 ;  /* 0x0000000e09097211 */ /* 0x000fe200078e08ff */
[----:B------:R-:W-:Y:S01]  /*c1f0*/  IMAD.MOV.U32 R14, RZ, RZ, 0x20 ;  /* 0x00000020ff0e7424 */ /* 0x000fe200078e00ff */
[----:B------:R-:W-:Y:S01]  /*c200*/  ISETP.NE.U32.AND P4, PT, R11, 0x1, PT ;  /* 0x000000010b00780c */ /* 0x000fe20003f85070 */
[----:B------:R-:W-:Y:S01]  /*c210*/  IMAD.MOV.U32 R11, RZ, RZ, -0x10 ;  /* 0xfffffff0ff0b7424 */ /* 0x000fe200078e00ff */
[----:B------:R-:W-:Y:S01]  /*c220*/  SHF.L.U32 R9, R9, 0x1, RZ ;  /* 0x0000000109097819 */ /* 0x000fe200000006ff */
[----:B--2---:R-:W-:Y:S01]  /*c230*/  FMUL.FTZ R99, R8, R99 ;  /* 0x0000006308637220 */ /* 0x004fe20000410000 */
[----:B------:R-:W-:Y:S01]  /*c240*/  R2P PR, R10, 0x6 ;  /* 0x000000060a007804 */ /* 0x000fe20000000000 */
[C---:B------:R-:W-:Y:S01]  /*c250*/  FMUL.FTZ R98, R8.reuse, R98 ;  /* 0x0000006208627220 */ /* 0x040fe20000410000 */
[----:B------:R-:W-:Y:S01]  /*c260*/  SEL R10, R11, 0x10, !P4 ;  /* 0x000000100b0a7807 */ /* 0x000fe20006000000 */
[----:B------:R-:W-:Y:S01]  /*c270*/  FMUL.FTZ R93, R7, R93 ;  /* 0x0000005d075d7220 */ /* 0x000fe20000410000 */
[C---:B------:R-:W-:Y:S01]  /*c280*/  IADD3 R11, R9.reuse, 0x40, RZ ;  /* 0x00000040090b7810 */ /* 0x040fe20007ffe0ff */
[----:B------:R-:W-:Y:S01]  /*c290*/  FMUL.FTZ R95, R8, R95 ;  /* 0x0000005f085f7220 */ /* 0x000fe20000410000 */
[----:B------:R-:W-:Y:S01]  /*c2a0*/  SEL R14, R14, 0xffffffe0, !P1 ;  /* 0xffffffe00e0e7807 */ /* 0x000fe20004800000 */
[C---:B------:R-:W-:Y:S01]  /*c2b0*/  FMUL.FTZ R94, R8.reuse, R94 ;  /* 0x0000005e085e7220 */ /* 0x040fe20000410000 */
[----:B------:R-:W-:Y:S01]  /*c2c0*/  IADD3 R13, R9, R10, RZ ;  /* 0x0000000a090d7210 */ /* 0x000fe20007ffe0ff */
[----:B------:R-:W-:Y:S01]  /*c2d0*/  FMUL.FTZ R68, R7, R68 ;  /* 0x0000004407447220 */ /* 0x000fe20000410000 */
[----:B------:R-:W-:Y:S01]  /*c2e0*/  F2FP.PACK_AB R96, R97, R96 ;  /* 0x000000606160723e */ /* 0x000fe200000000ff */
[----:B------:R-:W-:Y:S01]  /*c2f0*/  FMUL.FTZ R69, R7, R69 ;  /* 0x0000004507457220 */ /* 0x000fe20000410000 */
[----:B------:R-:W-:Y:S01]  /*c300*/  F2FP.PACK_AB R98, R99, R98 ;  /* 0x000000626362723e */ /* 0x000fe200000000ff */
        /* <DEDUP_REMOVED lines=26> */
[C---:B------:R-:W-:Y:S01]  /*c4b0*/  FMUL.FTZ R78, R8.reuse, R78 ;  /* 0x0000004e084e7220 */ /* 0x040fe20000410000 */
[----:B------:R-:W-:Y:S01]  /*c4c0*/  F2FP.PACK_AB R76, R77, R76 ;  /* 0x0000004c4d4c723e */ /* 0x000fe200000000ff */
[C---:B------:R-:W-:Y:S01]  /*c4d0*/  FMUL.FTZ R80, R7.reuse, R80 ;  /* 0x0000005007507220 */ /* 0x040fe20000410000 */
[----:B------:R-:W-:Y:S01]  /*c4e0*/  STS [R13], R92 ;  /* 0x0000005c0d007388 */ /* 0x000fe20000000800 */
[----:B------:R-:W-:Y:S01]  /*c4f0*/  FMUL.FTZ R81, R7, R81 ;  /* 0x0000005107517220 */ /* 0x000fe20000410000 */
[----:B------:R-:W-:Y:S01]  /*c500*/  F2FP.PACK_AB R78, R79, R78 ;  /* 0x0000004e4f4e723e */ /* 0x000fe200000000ff */
[----:B------:R-:W-:Y:S01]  /*c510*/  FMUL.FTZ R84, R7, R84 ;  /* 0x0000005407547220 */ /* 0x000fe20000410000 */
[----:B------:R-:W-:Y:S01]  /*c520*/  STS [R13+0x400], R94 ;  /* 0x0004005e0d007388 */ /* 0x000fe20000000800 */
[C---:B------:R-:W-:Y:S01]  /*c530*/  FMUL.FTZ R83, R8.reuse, R83 ;  /* 0x0000005308537220 */ /* 0x040fe20000410000 */
[----:B------:R-:W-:Y:S01]  /*c540*/  F2FP.PACK_AB R80, R81, R80 ;  /* 0x000000505150723e */ /* 0x000fe200000000ff */
[----:B------:R-:W-:Y:S01]  /*c550*/  FMUL.FTZ R82, R8, R82 ;  /* 0x0000005208527220 */ /* 0x000fe20000410000 */
[----:B------:R-:W-:Y:S01]  /*c560*/  IADD3 R30, R14, R25, RZ ;  /* 0x000000190e1e7210 */ /* 0x000fe20007ffe0ff */
[----:B------:R-:W-:Y:S01]  /*c570*/  FMUL.FTZ R87, R8, R87 ;  /* 0x0000005708577220 */ /* 0x000fe20000410000 */
[----:B------:R-:W-:Y:S01]  /*c580*/  ISETP.NE.AND P2, PT, R170, -0x1, PT ;  /* 0xffffffffaa00780c */ /* 0x000fe20003f45270 */
[----:B------:R-:W-:Y:S01]  /*c590*/  FMUL.FTZ R7, R7, R85 ;  /* 0x0000005507077220 */ /* 0x000fe20000410000 */
[----:B------:R-:W-:Y:S01]  /*c5a0*/  F2FP.PACK_AB R82, R83, R82 ;  /* 0x000000525352723e */ /* 0x000fe200000000ff */
[----:B------:R-:W-:Y:S01]  /*c5b0*/  FMUL.FTZ R8, R8, R86 ;  /* 0x0000005608087220 */ /* 0x000fe20000410000 */
[----:B------:R-:W-:Y:S01]  /*c5c0*/  @P3 MUFU.LG2 R6, R6 ;  /* 0x0000000600063308 */ /* 0x000fe20000000c00 */
[----:B------:R-:W-:Y:S01]  /*c5d0*/  IMAD.IADD R15, R9, 0x1, R14 ;  /* 0x00000001090f7824 */ /* 0x000fe200078e020e */
[----:B------:R-:W-:Y:S01]  /*c5e0*/  F2FP.PACK_AB R84, R7, R84 ;  /* 0x000000540754723e */ /* 0x000fe200000000ff */
[----:B------:R-:W-:Y:S01]  /*c5f0*/  IMAD.IADD R31, R14, 0x1, R11 ;  /* 0x000000010e1f7824 */ /* 0x000fe200078e020b */
[----:B------:R-:W-:Y:S01]  /*c600*/  F2FP.PACK_AB R87, R87, R8 ;  /* 0x000000085757723e */ /* 0x000fe200000000ff */
[----:B------:R-:W1:Y:S01]  /*c610*/  S2R R7, SR_CTAID.Y ;  /* 0x0000000000077919 */ /* 0x000e620000002600 */
[----:B------:R-:W2:Y:S01]  /*c620*/  LDC.U8 R8, c[0x0][0x328] ;  /* 0x0000ca00ff087b82 */ /* 0x000ea20000000000 */
[----:B------:R-:W-:Y:S01]  /*c630*/  IMAD.MOV.U32 R4, RZ, RZ, 0x7f800000 ;  /* 0x7f800000ff047424 */ /* 0x000fe200078e00ff */
[----:B------:R-:W3:Y:S01]  /*c640*/  @P0 MUFU.LG2 R5, R5 ;  /* 0x0000000500050308 */ /* 0x000ee20000000c00 */
[----:B------:R-:W-:Y:S01]  /*c650*/  STS [R15], R68 ;  /* 0x000000440f007388 */ /* 0x000fe20000000800 */
[----:B------:R-:W-:-:S03]  /*c660*/  @P2 IMAD.WIDE.U32 R28, R170, c[0x0][0x1e8], RZ ;  /* 0x00007a00aa1c2a25 */ /* 0x000fc600078e00ff */
[----:B------:R4:W-:Y:S04]  /*c670*/  STS [R15+0x400], R70 ;  /* 0x000400460f007388 */ /* 0x0009e80000000800 */
[----:B------:R-:W-:Y:S04]  /*c680*/  STS [R17], R72 ;  /* 0x0000004811007388 */ /* 0x000fe80000000800 */
[----:B------:R-:W-:Y:S01]  /*c690*/  STS [R17+0x400], R74 ;  /* 0x0004004a11007388 */ /* 0x000fe20000000800 */
[----:B---3--:R-:W-:-:S03]  /*c6a0*/  @P0 FMUL.FTZ R5, R5, 0.69314718246459960938 ;  /* 0x3f31721805050820 */ /* 0x008fc60000410000 */
[----:B------:R-:W-:Y:S01]  /*c6b0*/  STS [R11], R88 ;  /* 0x000000580b007388 */ /* 0x000fe20000000800 */
[----:B------:R-:W-:-:S03]  /*c6c0*/  @P0 FFMA.FTZ R4, R0, c[0x0][0x238], R5 ;  /* 0x00008e0000040a23 */ /* 0x000fc60000010005 */
[----:B------:R-:W-:Y:S01]  /*c6d0*/  STS [R11+0x400], R90 ;  /* 0x0004005a0b007388 */ /* 0x000fe20000000800 */
[----:B--2---:R-:W-:Y:S02]  /*c6e0*/  ISETP.NE.AND P4, PT, R8, RZ, PT ;  /* 0x000000ff0800720c */ /* 0x004fe40003f85270 */
[----:B-1----:R-:W-:Y:S01]  /*c6f0*/  @!P2 SHF.R.S32.HI R14, RZ, 0x1f, R7 ;  /* 0x0000001fff0ea819 */ /* 0x002fe20000011407 */
[----:B------:R-:W-:Y:S01]  /*c700*/  STS [R25], R76 ;  /* 0x0000004c19007388 */ /* 0x000fe20000000800 */
[----:B------:R-:W-:-:S03]  /*c710*/  ISETP.NE.OR P1, PT, R170, -0x1, !P4 ;  /* 0xffffffffaa00780c */ /* 0x000fc60006725670 */
[----:B------:R-:W-:Y:S01]  /*c720*/  STS [R25+0x400], R78 ;  /* 0x0004004e19007388 */ /* 0x000fe20000000800 */
[----:B----4-:R-:W-:Y:S01]  /*c730*/  @P2 IMAD R15, R170, c[0x0][0x1ec], R29 ;  /* 0x00007b00aa0f2a24 */ /* 0x010fe200078e021d */
[----:B------:R-:W-:Y:S01]  /*c740*/  SHF.R.S32.HI R29, RZ, 0x1f, R12 ;  /* 0x0000001fff1d7819 */ /* 0x000fe2000001140c */
[----:B------:R-:W-:Y:S01]  /*c750*/  @!P2 IMAD R14, R14, c[0x0][0x1e0], RZ ;  /* 0x000078000e0eaa24 */ /* 0x000fe200078e02ff */
[----:B------:R-:W-:Y:S02]  /*c760*/  STS [R31], R80 ;  /* 0x000000501f007388 */ /* 0x000fe40000000800 */
[----:B------:R-:W-:Y:S01]  /*c770*/  LEA.HI R29, R29, R12, RZ, 0x2 ;  /* 0x0000000c1d1d7211 */ /* 0x000fe200078f10ff */
[C---:B------:R-:W-:Y:S01]  /*c780*/  @!P2 IMAD R14, R7.reuse, c[0x0][0x1e4], R14 ;  /* 0x00007900070eaa24 */ /* 0x040fe200078e020e */
[----:B------:R-:W-:Y:S02]  /*c790*/  STS [R31+0x400], R82 ;  /* 0x000400521f007388 */ /* 0x000fe40000000800 */
[----:B------:R-:W-:Y:S01]  /*c7a0*/  @!P1 IMAD R170, R7, c[0x0][0x214], RZ ;  /* 0x0000850007aa9a24 */ /* 0x000fe200078e02ff */
[----:B------:R-:W-:Y:S01]  /*c7b0*/  LOP3.LUT P1, RZ, R3, 0x3, RZ, 0xc0, !PT ;  /* 0x0000000303ff7812 */ /* 0x000fe2000782c0ff */
[----:B------:R-:W-:Y:S01]  /*c7c0*/  STS [R30], R84 ;  /* 0x000000541e007388 */ /* 0x000fe20000000800 */
[----:B------:R-:W-:-:S02]  /*c7d0*/  LOP3.LUT R29, R29, 0xffffffc, RZ, 0xc0, !PT ;  /* 0x0ffffffc1d1d7812 */ /* 0x000fc400078ec0ff */
[----:B------:R-:W-:Y:S01]  /*c7e0*/  MOV R3, 0x7f800000 ;  /* 0x7f80000000037802 */ /* 0x000fe20000000f00 */
[----:B------:R1:W-:Y:S01]  /*c7f0*/  STS [R30+0x400], R87 ;  /* 0x000400571e007388 */ /* 0x0003e20000000800 */
[----:B------:R-:W-:-:S03]  /*c800*/  IADD3 R29, R12, -R29, RZ ;  /* 0x8000001d0c1d7210 */ /* 0x000fc60007ffe0ff */
[----:B------:R-:W-:Y:S01]  /*c810*/  BAR.SYNC.DEFER_BLOCKING 0x0 ;  /* 0x0000000000007b1d */ /* 0x000fe20000010000 */
[----:B------:R-:W-:-:S05]  /*c820*/  LEA R172, R29, R172, 0x4 ;  /* 0x000000ac1dac7211 */ /* 0x000fca00078e20ff */
[----:B------:R-:W2:Y:S01]  /*c830*/  S2R R13, SR_CTAID.Z ;  /* 0x00000000000d7919 */ /* 0x000ea20000002700 */
[----:B-1----:R-:W-:-:S03]  /*c840*/  @!P2 IMAD.WIDE.U32 R30, R7, c[0x0][0x1e0], RZ ;  /* 0x00007800071eaa25 */ /* 0x002fc600078e00ff */
[----:B------:R1:W3:Y:S01]  /*c850*/  LDS.128 R20, [R173] ;  /* 0x00000000ad147984 */ /* 0x0002e20000000c00 */
[----:B------:R-:W-:Y:S01]  /*c860*/  @!P2 IMAD.MOV.U32 R28, RZ, RZ, R30 ;  /* 0x000000ffff1ca224 */ /* 0x000fe200078e001e */
[----:B------:R-:W-:Y:S01]  /*c870*/  @!P2 IADD3 R15, R31, R14, RZ ;  /* 0x0000000e1f0fa210 */ /* 0x000fe20007ffe0ff */
[----:B------:R-:W-:Y:S01]  /*c880*/  @P3 FMUL.FTZ R31, R6, 0.69314718246459960938 ;  /* 0x3f317218061f3820 */ /* 0x000fe20000410000 */
[----:B------:R1:W4:Y:S01]  /*c890*/  LDS.128 R16, [R173+0x800] ;  /* 0x00080000ad107984 */ /* 0x0003220000000c00 */
[----:B--2---:R-:W-:-:S03]  /*c8a0*/  @!P4 IMAD R7, R7, c[0x0][0x1c0], R13 ;  /* 0x000070000707ca24 */ /* 0x004fc600078e020d */
[----:B------:R1:W2:Y:S01]  /*c8b0*/  LDS.128 R8, [R173+0x1000] ;  /* 0x00100000ad087984 */ /* 0x0002a20000000c00 */
[----:B------:R-:W-:Y:S02]  /*c8c0*/  @P4 IMAD R170, R13, c[0x0][0x234], R170 ;  /* 0x00008d000daa4a24 */ /* 0x000fe400078e02aa */
[----:B------:R-:W-:Y:S01]  /*c8d0*/  @P3 FFMA.FTZ R3, R2, c[0x0][0x238], R31 ;  /* 0x00008e0002033a23 */ /* 0x000fe2000001001f */
[----:B------:R1:W1:Y:S01]  /*c8e0*/  LDS.128 R24, [R173+0x1800] ;  /* 0x00180000ad187984 */ /* 0x0002620000000c00 */
[----:B------:R-:W-:Y:S01]  /*c8f0*/  @!P4 IMAD R170, R7, c[0x0][0x214], RZ ;  /* 0x0000850007aaca24 */ /* 0x000fe200078e02ff */
[----:B------:R-:W-:Y:S05]  /*c900*/  @P1 BRA `(.L_x_6193) ;  /* 0x000000c000001947 */ /* 0x000fea0003800000 */
[----:B------:R-:W5:Y:S01]  /*c910*/  S2R R7, SR_CTAID.X ;  /* 0x0000000000077919 */ /* 0x000f620000002500 */
[C---:B------:R-:W-:Y:S02]  /*c920*/  IADD3 R2, R172.reuse, 0x8, RZ ;  /* 0x00000008ac027810 */ /* 0x040fe40007ffe0ff */
[-C--:B------:R-:W-:Y:S02]  /*c930*/  ISETP.GE.AND P2, PT, R172, R167.reuse, PT ;  /* 0x000000a7ac00720c */ /* 0x080fe40003f46270 */
[----:B------:R-:W-:Y:S01]  /*c940*/  ISETP.GE.AND P1, PT, R2, R167, PT ;  /* 0x000000a70200720c */ /* 0x000fe20003f26270 */
[----:B-----5:R-:W-:-:S05]  /*c950*/  IMAD R7, R7, 0x40, R170 ;  /* 0x0000004007077824 */ /* 0x020fca00078e02aa */
[----:B------:R-:W-:Y:S02]  /*c960*/  SHF.R.S32.HI R5, RZ, 0x1f, R7 ;  /* 0x0000001fff057819 */ /* 0x000fe40000011407 */
[----:B------:R-:W-:-:S04]  /*c970*/  IADD3 R0, P0, R172, R7, RZ ;  /* 0x00000007ac007210 */ /* 0x000fc80007f1e0ff */
[----:B------:R-:W-:Y:S02]  /*c980*/  LEA.HI.X.SX32 R5, R172, R5, 0x1, P0 ;  /* 0x00000005ac057211 */ /* 0x000fe400000f0eff */
[----:B------:R-:W-:-:S04]  /*c990*/  LEA R6, P0, R0, c[0x0][0x200], 0x2 ;  /* 0x0000800000067a11 */ /* 0x000fc800078010ff */
[----:B------:R-:W-:-:S05]  /*c9a0*/  LEA.HI.X R7, R0, c[0x0][0x204], R5, 0x2, P0 ;  /* 0x0000810000077a11 */ /* 0x000fca00000f1405 */
[----:B------:R4:W-:Y:S04]  /*c9b0*/  @!P2 STG.E [R6.64], R3 ;  /* 0x000000030600a986 */ /* 0x0009e8000c10190c */
[----:B------:R4:W-:Y:S02]  /*c9c0*/  @!P1 STG.E [R6.64+0x20], R4 ;  /* 0x0000200406009986 */ /* 0x0009e4000c10190c */
.L_x_6193:
[----:B------:R-:W-:Y:S05]  /*c9d0*/  BSYNC B0 ;  /* 0x0000000000007941 */ /* 0x000fea0003800000 */
.L_x_6192:
[----:B----4-:R-:W4:Y:S01]  /*c9e0*/  S2R R3, SR_CTAID.X ;  /* 0x0000000000037919 */ /* 0x010f220000002500 */
[----:B------:R-:W-:Y:S01]  /*c9f0*/  SHF.R.S32.HI R2, RZ, 0x1f, R13 ;  /* 0x0000001fff027819 */ /* 0x000fe2000001140d */
[----:B------:R-:W-:Y:S04]  /*ca00*/  BSSY B0, `(.L_x_6194) ;  /* 0x0000016000007945 */ /* 0x000fe80003800000 */
[----:B------:R-:W-:-:S04]  /*ca10*/  IMAD R2, R2, c[0x0][0x1f0], RZ ;  /* 0x00007c0002027a24 */ /* 0x000fc800078e02ff */
[----:B------:R-:W-:Y:S01]  /*ca20*/  IMAD R2, R13, c[0x0][0x1f4], R2 ;  /* 0x00007d000d027a24 */ /* 0x000fe200078e0202 */
[----:B----4-:R-:W-:-:S04]  /*ca30*/  SHF.L.U32 R3, R3, 0x6, RZ ;  /* 0x0000000603037819 */ /* 0x010fc800000006ff */
[----:B------:R-:W-:Y:S01]  /*ca40*/  SHF.R.S32.HI R0, RZ, 0x1f, R3 ;  /* 0x0000001fff007819 */ /* 0x000fe20000011403 */
[----:B------:R-:W-:-:S04]  /*ca50*/  IMAD.WIDE.U32 R174, R3, c[0x0][0x1e8], R174 ;  /* 0x00007a0003ae7a25 */ /* 0x000fc800078e00ae */
[----:B------:R-:W-:Y:S01]  /*ca60*/  IMAD R0, R0, c[0x0][0x1e8], RZ ;  /* 0x00007a0000007a24 */ /* 0x000fe200078e02ff */
[----:B------:R-:W-:-:S03]  /*ca70*/  IADD3 R4, P0, R28, R174, RZ ;  /* 0x000000ae1c047210 */ /* 0x000fc60007f1e0ff */
[----:B------:R-:W-:-:S05]  /*ca80*/  IMAD R0, R3, c[0x0][0x1ec], R0 ;  /* 0x00007b0003007a24 */ /* 0x000fca00078e0200 */
[----:B------:R-:W-:Y:S02]  /*ca90*/  IADD3.X R5, R15, R0, R175, P0, !PT ;  /* 0x000000000f057210 */ /* 0x000fe400007fe4af */
[----:B------:R-:W-:-:S03]  /*caa0*/  ISETP.GE.AND P0, PT, R176, R167, PT ;  /* 0x000000a7b000720c */ /* 0x000fc60003f06270 */
[----:B------:R-:W-:-:S05]  /*cab0*/  IMAD.WIDE.U32 R4, R13, c[0x0][0x1f0], R4 ;  /* 0x00007c000d047a25 */ /* 0x000fca00078e0004 */
        /* <DEDUP_REMOVED lines=10> */
.L_x_6195:
[----:B------:R-:W-:Y:S05]  /*cb60*/  BSYNC B0 ;  /* 0x0000000000007941 */ /* 0x000fea0003800000 */
.L_x_6194:
[----:B------:R-:W-:Y:S01]  /*cb70*/  IADD3 R0, R176, 0x10, RZ ;  /* 0x00000010b0007810 */ /* 0x000fe20007ffe0ff */
[----:B------:R-:W-:Y:S03]  /*cb80*/  BSSY B0, `(.L_x_6196) ;  /* 0x000000e000007945 */ /* 0x000fe60003800000 */
[----:B------:R-:W-:-:S13]  /*cb90*/  ISETP.GE.AND P0, PT, R0, R167, PT ;  /* 0x000000a70000720c */ /* 0x000fda0003f06270 */
[----:B------:R-:W-:Y:S05]  /*cba0*/  @P0 BRA `(.L_x_6197) ;  /* 0x000000b000000947 */ /* 0x000fea0003800000 */
[----:B---3--:R-:W-:Y:S01]  /*cbb0*/  IADD3 R3, P0, R176, 0x10, RZ ;  /* 0x00000010b0037810 */ /* 0x008fe20007f1e0ff */
        /* <DEDUP_REMOVED lines=10> */
.L_x_6197:
[----:B------:R-:W-:Y:S05]  /*cc60*/  BSYNC B0 ;  /* 0x0000000000007941 */ /* 0x000fea0003800000 */
.L_x_6196:
        /* <DEDUP_REMOVED lines=14> */
[----:B--2---:R2:W-:Y:S02]  /*cd50*/  STG.E.128 [R2.64], R8 ;  /* 0x0000000802007986 */ /* 0x0045e4000c101d0c */
.L_x_6199:
[----:B------:R-:W-:Y:S05]  /*cd60*/  BSYNC B0 ;  /* 0x0000000000007941 */ /* 0x000fea0003800000 */
.L_x_6198:
[----:B------:R-:W-:-:S04]  /*cd70*/  IADD3 R0, R176, 0x30, RZ ;  /* 0x00000030b0007810 */ /* 0x000fc80007ffe0ff */
[----:B------:R-:W-:-:S13]  /*cd80*/  ISETP.GE.AND P0, PT, R0, R167, PT ;  /* 0x000000a70000720c */ /* 0x000fda0003f06270 */
[----:B------:R-:W-:Y:S05]  /*cd90*/  @P0 EXIT ;  /* 0x000000000000094d */ /* 0x000fea0003800000 */
[----:B------:R-:W-:Y:S02]  /*cda0*/  IADD3 R0, P0, R176, 0x30, RZ ;  /* 0x00000030b0007810 */ /* 0x000fe40007f1e0ff */
[----:B------:R-:W-:Y:S02]  /*cdb0*/  MOV R5, R7 ;  /* 0x0000000700057202 */ /* 0x000fe40000000f00 */
[----:B--23--:R-:W-:-:S03]  /*cdc0*/  IADD3.X R3, RZ, R177, RZ, P0, !PT ;  /* 0x000000b1ff037210 */ /* 0x00cfc600007fe4ff */
        /* <DEDUP_REMOVED lines=8> */
.L_x_6200:
        /* <DEDUP_REMOVED lines=11> */
.L_x_7808:


//--------------------- .text._ZN5flash24flash_fwd_splitkv_kernelI23Flash_fwd_kernel_traitsILi64ELi64ELi128ELi4ELb0ELb0EN7cutlass6half_tE19Flash_kernel_traitsILi64ELi64ELi128ELi4ES3_EELb1ELb0ELb0ELb0ELb1ELb1ELb0ELb0EEEvNS_16Flash_fwd_paramsE --------------------------
	.section	.text._ZN5flash24flash_fwd_splitkv_kernelI23Flash_fwd_kernel_traitsILi64ELi64ELi128ELi4ELb0ELb0EN7cutlass6half_tE19Flash_kernel_traitsILi64ELi64ELi128ELi4ES3_EELb1ELb0ELb0ELb0ELb1ELb1ELb0ELb0EEEvNS_16Flash_fwd_paramsE,"ax",@progbits
	.sectioninfo	@"SHI_REGISTERS=255"
	.align	128
        .global         _ZN5flash24flash_fwd_splitkv_kernelI23Flash_fwd_kernel_traitsILi64ELi64ELi128ELi4ELb0ELb0EN7cutlass6half_tE19Flash_kernel_traitsILi64ELi64ELi128ELi4ES3_EELb1ELb0ELb0ELb0ELb1ELb1ELb0ELb0EEEvNS_16Flash_fwd_paramsE
        .type           _ZN5flash24flash_fwd_splitkv_kernelI23Flash_fwd_kernel_traitsILi64ELi64ELi128ELi4ELb0ELb0EN7cutlass6half_tE19Flash_kernel_traitsILi64ELi64ELi128ELi4ES3_EELb1ELb0ELb0ELb0ELb1ELb1ELb0ELb0EEEvNS_16Flash_fwd_paramsE,@function
        .size           _ZN5flash24flash_fwd_splitkv_kernelI23Flash_fwd_kernel_traitsILi64ELi64ELi128ELi4ELb0ELb0EN7cutlass6half_tE19Flash_kernel_traitsILi64ELi64ELi128ELi4ES3_EELb1ELb0ELb0ELb0ELb1ELb1ELb0ELb0EEEvNS_16Flash_fwd_paramsE,(.L_x_7809 - _ZN5flash24flash_fwd_splitkv_kernelI23Flash_fwd_kernel_traitsILi64ELi64ELi128ELi4ELb0ELb0EN7cutlass6half_tE19Flash_kernel_traitsILi64ELi64ELi128ELi4ES3_EELb1ELb0ELb0ELb0ELb1ELb1ELb0ELb0EEEvNS_16Flash_fwd_paramsE)
        .other          _ZN5flash24flash_fwd_splitkv_kernelI23Flash_fwd_kernel_traitsILi64ELi64ELi128ELi4ELb0ELb0EN7cutlass6half_tE19Flash_kernel_traitsILi64ELi64ELi128ELi4ES3_EELb1ELb0ELb0ELb0ELb1ELb1ELb0ELb0EEEvNS_16Flash_fwd_paramsE,@"STO_CUDA_ENTRY STV_DEFAULT"
_ZN5flash24flash_fwd_splitkv_kernelI23Flash_fwd_kernel_traitsILi64ELi64ELi128ELi4ELb0ELb0EN7cutlass6half_tE19Flash_kernel_traitsILi64ELi64ELi128ELi4ES3_EELb1ELb0ELb0ELb0ELb1ELb1ELb0ELb0EEEvNS_16Flash_fwd_paramsE:
.text._ZN5flash24flash_fwd_splitkv_kernelI23Flash_fwd_kernel_traitsILi64ELi64ELi128ELi4ELb0ELb0EN7cutlass6half_tE19Flash_kernel_traitsILi64ELi64ELi128ELi4ES3_EELb1ELb0ELb0ELb0ELb1ELb1ELb0ELb0EEEvNS_16Flash_fwd_paramsE:
        /* <DEDUP_REMOVED lines=33> */
.L_x_6201:
[----:B-1-34-:R-:W-:Y:S02]  /*0210*/  MOV R0, c[0x0][0x218] ;  /* 0x0000860000007a02 */ /* 0x01afe40000000f00 */
.L_x_6202:
        /* <DEDUP_REMOVED lines=15> */
[----:B------:R-:W-:Y:S02]  /*0310*/  IADD3 R6, R73, 0x7f, RZ ;  /* 0x0000007f49067810 */ /* 0x000fe40007ffe0ff */
        /* <DEDUP_REMOVED lines=8> */
[----:B------:R-:W-:Y:S01]  /*03a0*/  SHF.R.S32.HI R5, RZ, 0x7, R5 ;  /* 0x00000007ff057819 */ /* 0x000fe20000011405 */
[----:B------:R-:W1:Y:S01]  /*03b0*/  S2R R6, SR_TID.X ;  /* 0x0000000000067919 */ /* 0x000e620000002100 */
[----:B------:R-:W-:-:S03]  /*03c0*/  SHF.R.S32.HI R0, RZ, 0x7, R0 ;  /* 0x00000007ff007819 */ /* 0x000fc60000011400 */
[----:B------:R-:W-:-:S04]  /*03d0*/  IMNMX R5, R5, UR4, PT ;  /* 0x0000000405057c17 */ /* 0x000fc8000b800200 */
[----:B------:R-:W-:-:S04]  /*03e0*/  IMNMX R101, R5, R0, PT ;  /* 0x0000000005657217 */ /* 0x000fc80003800200 */
[----:B------:R-:W-:-:S13]  /*03f0*/  ISETP.GT.AND P0, PT, R101, RZ, PT ;  /* 0x000000ff6500720c */ /* 0x000fda0003f04270 */
[----:B------:R-:W-:Y:S05]  /*0400*/  @P0 BRA `(.L_x_6203) ;  /* 0x000006d000000947 */ /* 0x000fea0003800000 */
[----:B-1----:R-:W-:Y:S01]  /*0410*/  ISETP.NE.AND P0, PT, R176, -0x1, PT ;  /* 0xffffffffb000780c */ /* 0x002fe20003f05270 */
[----:B------:R-:W-:Y:S01]  /*0420*/  BSSY B0, `(.L_x_6204) ;  /* 0x0000029000007945 */ /* 0x000fe20003800000 */
[----:B------:R-:W-:Y:S02]  /*0430*/  SHF.R.S32.HI R3, RZ, 0x1f, R6 ;  /* 0x0000001fff037819 */ /* 0x000fe40000011406 */
[----:B------:R-:W-:Y:S02]  /*0440*/  SHF.R.S32.HI R0, RZ, 0x1f, R77 ;  /* 0x0000001fff007819 */ /* 0x000fe4000001144d */
[----:B------:R-:W-:Y:S02]  /*0450*/  LEA.HI R2, R3, R6, RZ, 0x3 ;  /* 0x0000000603027211 */ /* 0x000fe400078f18ff */
[----:B------:R-:W-:Y:S01]  /*0460*/  IADD3 R72, -R77, R72, RZ ;  /* 0x000000484d487210 */ /* 0x000fe20007ffe1ff */
[----:B------:R-:W-:Y:S01]  /*0470*/  IMAD R0, R0, c[0x0][0x1e8], RZ ;  /* 0x00007a0000007a24 */ /* 0x000fe200078e02ff */
[----:B------:R-:W-:-:S03]  /*0480*/  LOP3.LUT R3, R2, 0x1ffffff8, RZ, 0xc0, !PT ;  /* 0x1ffffff802037812 */ /* 0x000fc600078ec0ff */
[----:B------:R-:W-:Y:S01]  /*0490*/  @!P0 SHF.R.S32.HI R10, RZ, 0x1f, R15 ;  /* 0x0000001fff0a8819 */ /* 0x000fe2000001140f */
[----:B------:R-:W-:-:S04]  /*04a0*/  @P0 IMAD.WIDE.U32 R8, R176, c[0x0][0x1e8], RZ ;  /* 0x00007a00b0080a25 */ /* 0x000fc800078e00ff */
[----:B------:R-:W-:Y:S02]  /*04b0*/  IMAD.IADD R4, R6, 0x1, -R3 ;  /* 0x0000000106047824 */ /* 0x000fe400078e0a03 */
[----:B------:R-:W-:Y:S02]  /*04c0*/  @!P0 IMAD R10, R10, c[0x0][0x1e0], RZ ;  /* 0x000078000a0a8a24 */ /* 0x000fe400078e02ff */
[----:B------:R-:W-:Y:S02]  /*04d0*/  IMAD.SHL.U32 R4, R4, 0x8, RZ ;  /* 0x0000000804047824 */ /* 0x000fe400078e00ff */
[----:B------:R-:W-:-:S03]  /*04e0*/  @!P0 IMAD.WIDE.U32 R12, R15, c[0x0][0x1e0], RZ ;  /* 0x000078000f0c8a25 */ /* 0x000fc600078e00ff */
[----:B------:R-:W-:Y:S01]  /*04f0*/  SHF.R.S32.HI R5, RZ, 0x1f, R4 ;  /* 0x0000001fff057819 */ /* 0x000fe20000011404 */
[----:B------:R-:W-:Y:S01]  /*0500*/  @!P0 IMAD R3, R15, c[0x0][0x1e4], R10 ;  /* 0x000079000f038a24 */ /* 0x000fe200078e020a */
[----:B------:R-:W-:Y:S01]  /*0510*/  @!P0 MOV R8, R12 ;  /* 0x0000000c00088202 */ /* 0x000fe20000000f00 */
[----:B------:R-:W-:Y:S02]  /*0520*/  @P0 IMAD R176, R176, c[0x0][0x1ec], R9 ;  /* 0x00007b00b0b00a24 */ /* 0x000fe400078e0209 */
[----:B------:R-:W-:Y:S01]  /*0530*/  @!P0 IMAD.IADD R176, R13, 0x1, R3 ;  /* 0x000000010db08824 */ /* 0x000fe200078e0203 */
[----:B------:R-:W-:Y:S01]  /*0540*/  SHF.R.S32.HI R3, RZ, 0x1f, R32 ;  /* 0x0000001fff037819 */ /* 0x000fe20000011420 */
[----:B------:R-:W-:-:S04]  /*0550*/  IMAD.WIDE.U32 R4, R77, c[0x0][0x1e8], R4 ;  /* 0x00007a004d047a25 */ /* 0x000fc800078e0004 */
[----:B------:R-:W-:Y:S01]  /*0560*/  IMAD R7, R77, c[0x0][0x1ec], R0 ;  /* 0x00007b004d077a24 */ /* 0x000fe200078e0200 */
[----:B------:R-:W-:Y:S01]  /*0570*/  IADD3 R4, P0, R8, R4, RZ ;  /* 0x0000000408047210 */ /* 0x000fe20007f1e0ff */
[----:B------:R-:W-:Y:S01]  /*0580*/  IMAD R9, R3, c[0x0][0x1f0], RZ ;  /* 0x00007c0003097a24 */ /* 0x000fe200078e02ff */
[----:B------:R-:W-:Y:S01]  /*0590*/  SHF.R.S32.HI R3, RZ, 0x3, R2 ;  /* 0x00000003ff037819 */ /* 0x000fe20000011402 */
[----:B------:R-:W-:Y:S01]  /*05a0*/  IMAD R0, R15, c[0x0][0x1c0], R32 ;  /* 0x000070000f007a24 */ /* 0x000fe200078e0220 */
[----:B------:R-:W-:Y:S01]  /*05b0*/  IADD3.X R5, R176, R5, R7, P0, !PT ;  /* 0x00000005b0057210 */ /* 0x000fe200007fe407 */
[----:B------:R-:W-:Y:S01]  /*05c0*/  IMAD R9, R32, c[0x0][0x1f4], R9 ;  /* 0x00007d0020097a24 */ /* 0x000fe200078e0209 */
[----:B------:R-:W-:Y:S01]  /*05d0*/  ISETP.GE.AND P0, PT, R3, R72, PT ;  /* 0x000000480300720c */ /* 0x000fe20003f06270 */
[----:B------:R-:W-:Y:S01]  /*05e0*/  IMAD R77, R0, c[0x0][0x214], R77 ;  /* 0x00008500004d7a24 */ /* 0x000fe200078e024d */
[----:B------:R-:W-:Y:S01]  /*05f0*/  SHF.R.S32.HI R2, RZ, 0x1f, R3 ;  /* 0x0000001fff027819 */ /* 0x000fe20000011403 */
        /* <DEDUP_REMOVED lines=11> */
.L_x_6205:
[----:B------:R-:W-:Y:S05]  /*06b0*/  BSYNC B0 ;  /* 0x0000000000007941 */ /* 0x000fea0003800000 */
.L_x_6204:
        /* <DEDUP_REMOVED lines=15> */
.L_x_6207:
[----:B------:R-:W-:Y:S05]  /*07b0*/  BSYNC B0 ;  /* 0x0000000000007941 */ /* 0x000fea0003800000 */
.L_x_6206:
[----:B------:R-:W-:Y:S01]  /*07c0*/  IADD3 R7, R3, 0x20, RZ ;  /* 0x0000002003077810 */ /* 0x000fe20007ffe0ff */
[----:B------:R-:W-:Y:S03]  /*07d0*/  BSSY B0, `(.L_x_6208) ;  /* 0x000000e000007945 */ /* 0x000fe60003800000 */
[----:B------:R-:W-:-:S13]  /*07e0*/  ISETP.GE.AND P0, PT, R7, R72, PT ;  /* 0x000000480700720c */ /* 0x000fda0003f06270 */
[----:B------:R-:W-:Y:S05]  /*07f0*/  @P0 BRA `(.L_x_6209) ;  /* 0x000000b000000947 */ /* 0x000fea0003800000 */
[----:B-1----:R-:W-:Y:S01]  /*0800*/  IADD3 R5, P0, R3, 0x20, RZ ;  /* 0x0000002003057810 */ /* 0x002fe20007f1e0ff */
        /* <DEDUP_REMOVED lines=10> */
.L_x_6209:
[----:B------:R-:W-:Y:S05]  /*08b0*/  BSYNC B0 ;  /* 0x0000000000007941 */ /* 0x000fea0003800000 */
.L_x_6208:
[----:B------:R-:W-:Y:S01]  /*08c0*/  IADD3 R11, R3, 0x30, RZ ;  /* 0x00000030030b7810 */ /* 0x000fe20007ffe0ff */
[----:B------:R-:W-:Y:S03]  /*08d0*/  BSSY B0, `(.L_x_6210) ;  /* 0x000000d000007945 */ /* 0x000fe60003800000 */
[----:B------:R-:W-:-:S13]  /*08e0*/  ISETP.GE.AND P0, PT, R11, R72, PT ;  /* 0x000000480b00720c */ /* 0x000fda0003f06270 */
[----:B------:R-:W-:Y:S05]  /*08f0*/  @P0 BRA `(.L_x_6211) ;  /* 0x000000a000000947 */ /* 0x000fea0003800000 */
[----:B-1----:R-:W-:Y:S02]  /*0900*/  IADD3 R5, P0, R3, 0x30, RZ ;  /* 0x0000003003057810 */ /* 0x002fe40007f1e0ff */
        /* <DEDUP_REMOVED lines=9> */
.L_x_6211:
[----:B------:R-:W-:Y:S05]  /*09a0*/  BSYNC B0 ;  /* 0x0000000000007941 */ /* 0x000fea0003800000 */
.L_x_6210:
[----:B------:R-:W-:-:S04]  /*09b0*/  LOP3.LUT P4, RZ, R6, 0x7, RZ, 0xc0, !PT ;  /* 0x0000000706ff7812 */ /* 0x000fc8000788c0ff */
[-C--:B------:R-:W-:Y:S02]  /*09c0*/  ISETP.GE.OR P3, PT, R3, R72.reuse, P4 ;  /* 0x000000480300720c */ /* 0x080fe40002766670 */
[-C--:B------:R-:W-:Y:S02]  /*09d0*/  ISETP.GE.OR P2, PT, R9, R72.reuse, P4 ;  /* 0x000000480900720c */ /* 0x080fe40002746670 */
[-C--:B------:R-:W-:Y:S02]  /*09e0*/  ISETP.GE.OR P1, PT, R7, R72.reuse, P4 ;  /* 0x000000480700720c */ /* 0x080fe40002726670 */
[----:B------:R-:W-:Y:S02]  /*09f0*/  IADD3 R3, P0, R77, R3, RZ ;  /* 0x000000034d037210 */ /* 0x000fe40007f1e0ff */
[----:B------:R-:W-:Y:S02]  /*0a00*/  ISETP.GE.OR P4, PT, R11, R72, P4 ;  /* 0x000000480b00720c */ /* 0x000fe40002786670 */
[----:B------:R-:W-:-:S02]  /*0a10*/  LEA.HI.X.SX32 R2, R77, R2, 0x1, P0 ;  /* 0x000000024d027211 */ /* 0x000fc400000f0eff */
        /* <DEDUP_REMOVED lines=12> */
.L_x_6203:
        /* <DEDUP_REMOVED lines=8> */
[----:B------:R-:W-:Y:S01]  /*0b60*/  CS2R R184, SRZ ;  /* 0x0000000000b87805 */ /* 0x000fe2000001ff00 */
[C---:B------:R-:W-:Y:S01]  /*0b70*/  @P2 IMAD.WIDE.U32 R4, R15.reuse, c[0x0][0x2c8], RZ ;  /* 0x0000b2000f042a25 */ /* 0x040fe200078e00ff */
[----:B------:R1:W5:Y:S01]  /*0b80*/  @P0 LDG.E R0, [R10.64] ;  /* 0x0000000c0a000981 */ /* 0x000362000c1e1900 */
[----:B------:R-:W-:Y:S02]  /*0b90*/  PLOP3.LUT P0, PT, PT, PT, PT, 0x8, 0x0 ;  /* 0x000000000000781c */ /* 0x000fe40003f0e170 */
[----:B------:R-:W-:Y:S01]  /*0ba0*/  @P2 IMAD R3, R15, c[0x0][0x2cc], R8 ;  /* 0x0000b3000f032a24 */ /* 0x000fe200078e0208 */
[----:B------:R-:W-:Y:S02]  /*0bb0*/  @P2 LEA R184, P1, R4, c[0x0][0x2c0], 0x2 ;  /* 0x0000b00004b82a11 */ /* 0x000fe400078210ff */
[----:B------:R-:W-:Y:S01]  /*0bc0*/  IABS R124, c[0x0][0x2d0] ;  /* 0x0000b400007c7a13 */ /* 0x000fe20000000000 */
        /* <DEDUP_REMOVED lines=68> */
[----:B------:R-:W-:Y:S01]  /*1010*/  SHF.R.S32.HI R4, RZ, 0x1f, R28 ;  /* 0x0000001fff047819 */ /* 0x000fe2000001141c */
[----:B------:R-:W-:Y:S01]  /*1020*/  IMAD R5, R11, c[0x0][0x19c], R0 ;  /* 0x000067000b057a24 */ /* 0x000fe200078e0200 */
[----:B------:R-:W-:Y:S01]  /*1030*/  IADD3 R13, R17, R13, RZ ;  /* 0x0000000d110d7210 */ /* 0x000fe20007ffe0ff */
[----:B------:R-:W-:-:S04]  /*1040*/  IMAD.WIDE.U32 R2, R11, c[0x0][0x198], R2 ;  /* 0x000066000b027a25 */ /* 0x000fc800078e0002 */
[----:B------:R-:W-:Y:S01]  /*1050*/  IMAD R7, R4, c[0x0][0x1b0], RZ ;  /* 0x00006c0004077a24 */ /* 0x000fe200078e02ff */
[----:B------:R-:W-:Y:S01]  /*1060*/  IADD3 R3, R3, R5, RZ ;  /* 0x0000000503037210 */ /* 0x000fe20007ffe0ff */
[----:B------:R-:W-:Y:S02]  /*1070*/  IMAD.MOV.U32 R10, RZ, RZ, R16 ;  /* 0x000000ffff0a7224 */ /* 0x000fe400078e0010 */
[C---:B------:R-:W-:Y:S02]  /*1080*/  IMAD R7, R28.reuse, c[0x0][0x1b4], R7 ;  /* 0x00006d001c077a24 */ /* 0x040fe400078e0207 */
[----:B------:R-:W-:-:S04]  /*1090*/  IMAD.WIDE.U32 R2, R28, c[0x0][0x1b0], R2 ;  /* 0x00006c001c027a25 */ /* 0x000fc800078e0002 */
[----:B------:R-:W-:Y:S01]  /*10a0*/  IMAD.IADD R7, R3, 0x1, R7 ;  /* 0x0000000103077824 */ /* 0x000fe200078e0207 */
[----:B------:R-:W-:Y:S01]  /*10b0*/  MOV R12, R2 ;  /* 0x00000002000c7202 */ /* 0x000fe20000000f00 */
[----:B------:R-:W-:Y:S05]  /*10c0*/  BRA `(.L_x_6213) ;  /* 0x0000045000007947 */ /* 0x000fea0003800000 */
.L_x_6212:
        /* <DEDUP_REMOVED lines=15> */
.L_x_6214:
[----:B------:R-:W-:Y:S01]  /*11c0*/  IABS R7, c[0x0][0x1c8] ;  /* 0x0000720000077a13 */ /* 0x000fe20000000000 */
[----:B------:R-:W-:Y:S01]  /*11d0*/  IMAD.MOV.U32 R16, RZ, RZ, R8 ;  /* 0x000000ffff107224 */ /* 0x000fe200078e0008 */
[----:B------:R-:W-:Y:S01]  /*11e0*/  MOV R10, RZ ;  /* 0x000000ff000a7202 */ /* 0x000fe20000000f00 */
[----:B------:R-:W-:Y:S01]  /*11f0*/  @P4 IMAD.IADD R13, R2, 0x1, R13 ;  /* 0x00000001020d4824 */ /* 0x000fe200078e020d */
[----:B------:R-:W1:Y:S01]  /*1200*/  I2F.RP R9, R7 ;  /* 0x0000000700097306 */ /* 0x000e620000209400 */
[----:B------:R-:W-:Y:S02]  /*1210*/  MOV R17, R3 ;  /* 0x0000000300117202 */ /* 0x000fe40000000f00 */
        /* <DEDUP_REMOVED lines=9> */
[----:B------:R-:W-:-:S03]  /*12b0*/  LEA R11, R101, 0xffffff80, 0x7 ;  /* 0xffffff80650b7811 */ /* 0x000fc600078e38ff */
[----:B------:R-:W-:Y:S01]  /*12c0*/  IMAD.MOV.U32 R5, RZ, RZ, R4 ;  /* 0x000000ffff057224 */ /* 0x000fe200078e0004 */
[----:B------:R-:W-:Y:S01]  /*12d0*/  SHF.R.S32.HI R9, RZ, 0x1f, R11 ;  /* 0x0000001fff097819 */ /* 0x000fe2000001140b */
[----:B------:R-:W-:-:S04]  /*12e0*/  IMAD.WIDE.U32 R16, R11, c[0x0][0x198], R16 ;  /* 0x000066000b107a25 */ /* 0x000fc800078e0010 */
[----:B------:R-:W-:-:S04]  /*12f0*/  IMAD.HI.U32 R28, R10, R5, RZ ;  /* 0x000000050a1c7227 */ /* 0x000fc800078e00ff */
[----:B------:R-:W-:Y:S01]  /*1300*/  @P4 IMAD.MOV.U32 R10, RZ, RZ, R18 ;  /* 0x000000ffff0a4224 */ /* 0x000fe200078e0012 */
        /* <DEDUP_REMOVED lines=33> */
.L_x_6213:
[----:B------:R-:W-:Y:S01]  /*1520*/  ISETP.NE.AND P1, PT, R176, -0x1, PT ;  /* 0xffffffffb000780c */ /* 0x000fe20003f25270 */
[----:B------:R-:W-:Y:S01]  /*1530*/  IMAD.IADD R173, R72, 0x1, -R77 ;  /* 0x0000000148ad7824 */ /* 0x000fe200078e0a4d */
[----:B------:R-:W-:Y:S01]  /*1540*/  SHF.R.S32.HI R75, RZ, 0x1f, R6 ;  /* 0x0000001fff4b7819 */ /* 0x000fe20000011406 */
[----:B------:R-:W-:Y:S01]  /*1550*/  IMAD.MOV.U32 R103, RZ, RZ, c[0x0][0x198] ;  /* 0x00006600ff677624 */ /* 0x000fe200078e00ff */
[----:B------:R-:W-:Y:S01]  /*1560*/  IADD3 R177, R101, -0x1, RZ ;  /* 0xffffffff65b17810 */ /* 0x000fe20007ffe0ff */
[----:B------:R-:W-:Y:S01]  /*1570*/  IMAD.SHL.U32 R129, R6, 0x2, RZ ;  /* 0x0000000206817824 */ /* 0x000fe200078e00ff */
[----:B------:R-:W-:-:S04]  /*1580*/  LEA.HI R3, R75, R6, RZ, 0x3 ;  /* 0x000000064b037211 */ /* 0x000fc800078f18ff */
[----:B------:R-:W-:Y:S02]  /*1590*/  SHF.R.S32.HI R182, RZ, 0x3, R3 ;  /* 0x00000003ffb67819 */ /* 0x000fe40000011403 */
[----:B------:R-:W-:Y:S01]  /*15a0*/  LOP3.LUT R3, R3, 0xfffffff8, RZ, 0xc0, !PT ;  /* 0xfffffff803037812 */ /* 0x000fe200078ec0ff */
[----:B------:R-:W-:Y:S01]  /*15b0*/  @P1 IMAD.WIDE.U32 R18, R176, c[0x0][0x190], RZ ;  /* 0x00006400b0121a25 */ /* 0x000fe200078e00ff */
[----:B-----5:R-:W-:Y:S02]  /*15c0*/  @!P1 SHF.R.S32.HI R0, RZ, 0x1f, R15 ;  /* 0x0000001fff009819 */ /* 0x020fe4000001140f */
[----:B------:R-:W-:Y:S01]  /*15d0*/  SHF.R.S32.HI R183, RZ, 0x1f, R182 ;  /* 0x0000001fffb77819 */ /* 0x000fe200000114b6 */
[----:B------:R-:W-:Y:S01]  /*15e0*/  IMAD.IADD R8, R6, 0x1, -R3 ;  /* 0x0000000106087824 */ /* 0x000fe200078e0a03 */
[----:B------:R-:W-:Y:S01]  /*15f0*/  SHF.R.S32.HI R3, RZ, 0x1f, R32 ;  /* 0x0000001fff037819 */ /* 0x000fe20000011420 */
[----:B------:R-:W-:Y:S01]  /*1600*/  @!P1 IMAD R0, R0, c[0x0][0x178], RZ ;  /* 0x00005e0000009a24 */ /* 0x000fe200078e02ff */
[----:B------:R-:W-:Y:S01]  /*1610*/  LOP3.LUT R129, R129, 0x6, RZ, 0xc0, !PT ;  /* 0x0000000681817812 */ /* 0x000fe200078ec0ff */
[----:B------:R-:W-:Y:S01]  /*1620*/  @!P1 IMAD.WIDE.U32 R16, R15, c[0x0][0x178], RZ ;  /* 0x00005e000f109a25 */ /* 0x000fe200078e00ff */
[----:B------:R-:W-:-:S03]  /*1630*/  SHF.L.U32 R180, R8, 0x3, RZ ;  /* 0x0000000308b47819 */ /* 0x000fc600000006ff */
[----:B------:R-:W-:Y:S01]  /*1640*/  @!P1 IMAD R0, R15, c[0x0][0x17c], R0 ;  /* 0x00005f000f009a24 */ /* 0x000fe200078e0200 */
[----:B------:R-:W-:Y:S01]  /*1650*/  SHF.L.U32 R15, R182, 0x6, RZ ;  /* 0x00000006b60f7819 */ /* 0x000fe200000006ff */
[----:B------:R-:W-:Y:S01]  /*1660*/  @P1 IMAD.MOV.U32 R2, RZ, RZ, R18 ;  /* 0x000000ffff021224 */ /* 0x000fe200078e0012 */
[----:B------:R-:W-:Y:S01]  /*1670*/  IADD3 R22, P2, R180, R12, RZ ;  /* 0x0000000cb4167210 */ /* 0x000fe20007f5e0ff */
[----:B------:R-:W-:Y:S01]  /*1680*/  @!P1 IMAD.MOV.U32 R2, RZ, RZ, R16 ;  /* 0x000000ffff029224 */ /* 0x000fe200078e0010 */
[----:B------:R-:W-:Y:S01]  /*1690*/  SHF.R.S32.HI R181, RZ, 0x1f, R180 ;  /* 0x0000001fffb57819 */ /* 0x000fe200000114b4 */
[----:B------:R-:W-:Y:S01]  /*16a0*/  @P1 IMAD R5, R176, c[0x0][0x194], R19 ;  /* 0x00006500b0051a24 */ /* 0x000fe200078e0213 */
[----:B------:R-:W-:Y:S01]  /*16b0*/  LOP3.LUT R15, R15, 0x1c0, RZ, 0xc0, !PT ;  /* 0x000001c00f0f7812 */ /* 0x000fe200078ec0ff */
[----:B------:R-:W-:Y:S01]  /*16c0*/  @!P1 IMAD.IADD R5, R17, 0x1, R0 ;  /* 0x0000000111059824 */ /* 0x000fe200078e0200 */
[----:B------:R-:W-:Y:S01]  /*16d0*/  IADD3 R16, R182, 0x20, RZ ;  /* 0x00000020b6107810 */ /* 0x000fe20007ffe0ff */
[----:B------:R-:W-:Y:S01]  /*16e0*/  IMAD R3, R3, c[0x0][0x1a8], RZ ;  /* 0x00006a0003037a24 */ /* 0x000fe200078e02ff */
[----:B------:R-:W-:Y:S01]  /*16f0*/  IADD3.X R23, R181, R7, RZ, P2, !PT ;  /* 0x00000007b5177210 */ /* 0x000fe200017fe4ff */
[----:B------:R-:W-:Y:S01]  /*1700*/  IMAD.WIDE R36, R37, 0x40, R182 ;  /* 0x0000004025247825 */ /* 0x000fe200078e02b6 */
[----:B------:R-:W-:-:S02]  /*1710*/  SHF.R.U32.HI R179, RZ, 0x3, R15 ;  /* 0x00000003ffb37819 */ /* 0x000fc4000001160f */
[----:B------:R-:W-:Y:S01]  /*1720*/  LOP3.LUT R14, R15, 0x38, R180, 0xf8, !PT ;  /* 0x000000380f0e7812 */ /* 0x000fe200078ef8b4 */
[----:B------:R-:W-:Y:S01]  /*1730*/  IMAD R30, R32, c[0x0][0x1ac], R3 ;  /* 0x00006b00201e7a24 */ /* 0x000fe200078e0203 */
[C---:B------:R-:W-:Y:S01]  /*1740*/  IADD3 R18, R182.reuse, 0x10, RZ ;  /* 0x00000010b6127810 */ /* 0x040fe20007ffe0ff */
[----:B------:R-:W-:Y:S01]  /*1750*/  IMAD.WIDE.U32 R126, R182, c[0x0][0x198], R22 ;  /* 0x00006600b67e7a25 */ /* 0x000fe200078e0016 */
[----:B------:R-:W-:Y:S02]  /*1760*/  ISETP.GE.AND P2, PT, R16, R173, PT ;  /* 0x000000ad1000720c */ /* 0x000fe40003f46270 */
[----:B------:R-:W-:Y:S01]  /*1770*/  IADD3 R20, P4, R180, R2, RZ ;  /* 0x00000002b4147210 */ /* 0x000fe20007f9e0ff */
[----:B------:R-:W-:Y:S01]  /*1780*/  IMAD R125, R183, c[0x0][0x198], RZ ;  /* 0x00006600b77d7a24 */ /* 0x000fe200078e02ff */
[----:B------:R-:W-:Y:S02]  /*1790*/  LOP3.LUT R179, R14, R179, RZ, 0x3c, !PT ;  /* 0x000000b30eb37212 */ /* 0x000fe400078e3cff */
[-C--:B------:R-:W-:Y:S01]  /*17a0*/  ISETP.GE.AND P3, PT, R18, R173.reuse, PT ;  /* 0x000000ad1200720c */ /* 0x080fe20003f66270 */
[----:B------:R-:W-:Y:S01]  /*17b0*/  IMAD.X R21, R181, 0x1, R5, P4 ;  /* 0x00000001b5157824 */ /* 0x000fe200020e0605 */
[C---:B------:R-:W-:Y:S01]  /*17c0*/  ISETP.GE.AND P1, PT, R182.reuse, R173, PT ;  /* 0x000000adb600720c */ /* 0x040fe20003f26270 */
[C---:B------:R-:W-:Y:S01]  /*17d0*/  IMAD R125, R182.reuse, c[0x0][0x19c], R125 ;  /* 0x00006700b67d7a24 */ /* 0x040fe200078e027d */
[----:B------:R-:W-:Y:S01]  /*17e0*/  IADD3 R14, R182, 0x30, RZ ;  /* 0x00000030b60e7810 */ /* 0x000fe20007ffe0ff */
[----:B------:R-:W-:Y:S01]  /*17f0*/  IMAD.WIDE.U32 R32, R32, c[0x0][0x1a8], R20 ;  /* 0x00006a0020207a25 */ /* 0x000fe200078e0014 */
[----:B------:R-:W-:-:S02]  /*1800*/  LEA.HI R0, R75, R6, RZ, 0x6 ;  /* 0x000000064b007211 */ /* 0x000fc400078f30ff */
[----:B------:R-:W-:Y:S01]  /*1810*/  ISETP.GE.AND P6, PT, R14, R173, PT ;  /* 0x000000ad0e00720c */ /* 0x000fe20003fc6270 */
[----:B------:R-:W-:Y:S01]  /*1820*/  IMAD.IADD R125, R127, 0x1, R125 ;  /* 0x000000017f7d7824 */ /* 0x000fe200078e027d */
[----:B------:R-:W-:Y:S01]  /*1830*/  @!P2 IADD3 R20, P5, R36, 0x20, RZ ;  /* 0x000000202414a810 */ /* 0x000fe20007fbe0ff */
[----:B------:R-:W-:Y:S01]  /*1840*/  IMAD.SHL.U32 R0, R0, 0x8, RZ ;  /* 0x0000000800007824 */ /* 0x000fe200078e00ff */
[----:B------:R-:W-:Y:S01]  /*1850*/  IADD3 R31, R33, R30, RZ ;  /* 0x0000001e211f7210 */ /* 0x000fe20007ffe0ff */
[----:B------:R-:W-:Y:S01]  /*1860*/  @!P3 IMAD.MOV.U32 R34, RZ, RZ, R32 ;  /* 0x000000ffff22b224 */ /* 0x000fe200078e0020 */
[C---:B------:R-:W-:Y:S01]  /*1870*/  @!P3 IADD3 R24, P4, R36.reuse, 0x10, RZ ;  /* 0x000000102418b810 */ /* 0x040fe20007f9e0ff */
[--C-:B------:R-:W-:Y:S01]  /*1880*/  @!P2 IMAD.X R7, RZ, RZ, R37.reuse, P5 ;  /* 0x000000ffff07a224 */ /* 0x100fe200028e0625 */
[-C--:B------:R-:W-:Y:S01]  /*1890*/  @!P1 MOV R30, R32.reuse ;  /* 0x00000020001e9202 */ /* 0x080fe20000000f00 */
[----:B------:R-:W-:Y:S01]  /*18a0*/  @!P1 IMAD R2, R37, c[0x0][0x190], RZ ;  /* 0x0000640025029a24 */ /* 0x000fe200078e02ff */
[----:B------:R-:W-:Y:S01]  /*18b0*/  @!P2 MOV R26, R32 ;  /* 0x00000020001aa202 */ /* 0x000fe20000000f00 */
[----:B------:R-:W-:Y:S01]  /*18c0*/  @!P3 IMAD.X R5, RZ, RZ, R37, P4 ;  /* 0x000000ffff05b224 */ /* 0x000fe200020e0625 */
[----:B------:R-:W-:Y:S01]  /*18d0*/  LOP3.LUT R179, R179, 0xfffffe00, R0, 0xf8, !PT ;  /* 0xfffffe00b3b37812 */ /* 0x000fe200078ef800 */
[--C-:B------:R-:W-:Y:S01]  /*18e0*/  @!P3 IMAD.MOV.U32 R35, RZ, RZ, R31.reuse ;  /* 0x000000ffff23b224 */ /* 0x100fe200078e001f */
[----:B------:R-:W-:Y:S01]  /*18f0*/  @!P6 IADD3 R22, P4, R36, 0x30, RZ ;  /* 0x000000302416e810 */ /* 0x000fe20007f9e0ff */
[--C-:B------:R-:W-:Y:S01]  /*1900*/  @!P2 IMAD.MOV.U32 R27, RZ, RZ, R31.reuse ;  /* 0x000000ffff1ba224 */ /* 0x100fe200078e001f */
[----:B------:R-:W-:Y:S01]  /*1910*/  SHF.L.U32 R179, R179, 0x1, RZ ;  /* 0x00000001b3b37819 */ /* 0x000fe200000006ff */
[----:B------:R-:W-:Y:S01]  /*1920*/  @!P6 IMAD.MOV.U32 R33, RZ, RZ, R31 ;  /* 0x000000ffff21e224 */ /* 0x000fe200078e001f */
[----:B------:R-:W-:Y:S01]  /*1930*/  @!P6 IADD3.X R3, RZ, R37, RZ, P4, !PT ;  /* 0x00000025ff03e210 */ /* 0x000fe200027fe4ff */
[----:B------:R-:W-:Y:S01]  /*1940*/  @!P2 IMAD R7, R7, c[0x0][0x190], RZ ;  /* 0x000064000707aa24 */ /* 0x000fe200078e02ff */
[----:B------:R-:W-:Y:S01]  /*1950*/  IADD3 R12, R182, 0x40, RZ ;  /* 0x00000040b60c7810 */ /* 0x000fe20007ffe0ff */
[----:B------:R-:W-:-:S02]  /*1960*/  @!P1 IMAD R2, R36, c[0x0][0x194], R2 ;  /* 0x0000650024029a24 */ /* 0x000fc400078e0202 */
[----:B------:R-:W-:-:S04]  /*1970*/  @!P1 IMAD.WIDE.U32 R30, R36, c[0x0][0x190], R30 ;  /* 0x00006400241e9a25 */ /* 0x000fc800078e001e */
[C---:B------:R-:W-:Y:S02]  /*1980*/  @!P2 IMAD R7, R20.reuse, c[0x0][0x194], R7 ;  /* 0x000065001407aa24 */ /* 0x040fe400078e0207 */
[----:B------:R-:W-:Y:S02]  /*1990*/  @!P3 IMAD R5, R5, c[0x0][0x190], RZ ;  /* 0x000064000505ba24 */ /* 0x000fe400078e02ff */
[----:B------:R-:W-:Y:S01]  /*19a0*/  @!P2 IMAD.WIDE.U32 R20, R20, c[0x0][0x190], R26 ;  /* 0x000064001414aa25 */ /* 0x000fe200078e001a */
[----:B------:R-:W-:-:S03]  /*19b0*/  @!P1 LEA R26, P4, R30, c[0x0][0x160], 0x1 ;  /* 0x000058001e1a9a11 */ /* 0x000fc600078808ff */
[----:B------:R-:W-:Y:S02]  /*19c0*/  @!P1 IMAD.IADD R2, R31, 0x1, R2 ;  /* 0x000000011f029824 */ /* 0x000fe400078e0202 */
[C---:B------:R-:W-:Y:S02]  /*19d0*/  @!P3 IMAD R5, R24.reuse, c[0x0][0x194], R5 ;  /* 0x000065001805ba24 */ /* 0x040fe400078e0205 */
[----:B------:R-:W-:Y:S01]  /*19e0*/  @!P3 IMAD.WIDE.U32 R24, R24, c[0x0][0x190], R34 ;  /* 0x000064001818ba25 */ /* 0x000fe200078e0022 */
[----:B------:R-:W-:-:S03]  /*19f0*/  @!P1 LEA.HI.X R27, R30, c[0x0][0x164], R2, 0x1, P4 ;  /* 0x000059001e1b9a11 */ /* 0x000fc600020f0c02 */
[----:B------:R-:W-:Y:S01]  /*1a00*/  @!P6 IMAD R3, R3, c[0x0][0x190], RZ ;  /* 0x000064000303ea24 */ /* 0x000fe200078e02ff */
[----:B------:R-:W-:Y:S01]  /*1a10*/  @!P3 IADD3 R5, R25, R5, RZ ;  /* 0x000000051905b210 */ /* 0x000fe20007ffe0ff */
[----:B------:R-:W-:Y:S01]  /*1a20*/  IMAD.SHL.U32 R2, R177, 0x80, RZ ;  /* 0x00000080b1027824 */ /* 0x000fe200078e00ff */
[----:B------:R-:W-:Y:S01]  /*1a30*/  @!P3 LEA R34, P5, R24, c[0x0][0x160], 0x1 ;  /* 0x000058001822ba11 */ /* 0x000fe200078a08ff */
[----:B------:R-:W-:Y:S01]  /*1a40*/  @!P6 IMAD R0, R22, c[0x0][0x194], R3 ;  /* 0x000065001600ea24 */ /* 0x000fe200078e0203 */
[----:B------:R-:W-:Y:S01]  /*1a50*/  @!PT LDS RZ, [RZ] ;  /* 0x00000000fffff984 */ /* 0x000fe20000000800 */
[----:B------:R-:W-:Y:S01]  /*1a60*/  @!PT LDS RZ, [RZ] ;  /* 0x00000000fffff984 */ /* 0x000fe20000000800 */
[----:B------:R-:W-:Y:S01]  /*1a70*/  @!PT LDS RZ, [RZ] ;  /* 0x00000000fffff984 */ /* 0x000fe20000000800 */
[----:B------:R1:W-:Y:S01]  /*1a80*/  @!P1 LDGSTS.E.BYPASS.LTC128B.128 [R179], [R26.64] ;  /* 0x000000001ab39fae */ /* 0x0003e2000b901d4c */
[----:B------:R-:W-:Y:S01]  /*1a90*/  IMAD.IADD R3, R73, 0x1, -R2 ;  /* 0x0000000149037824 */ /* 0x000fe200078e0a02 */
[----:B------:R-:W-:Y:S01]  /*1aa0*/  @!P3 LEA.HI.X R35, R24, c[0x0][0x164], R5, 0x1, P5 ;  /* 0x000059001823ba11 */ /* 0x000fe200028f0c05 */
[----:B------:R-:W-:Y:S01]  /*1ab0*/  @!P6 IMAD.WIDE.U32 R22, R22, c[0x0][0x190], R32 ;  /* 0x000064001616ea25 */ /* 0x000fe200078e0020 */
[----:B------:R-:W-:Y:S02]  /*1ac0*/  @!P2 LEA R32, P4, R20, c[0x0][0x160], 0x1 ;  /* 0x000058001420aa11 */ /* 0x000fe400078808ff */
[----:B------:R-:W-:Y:S01]  /*1ad0*/  ISETP.GE.AND P5, PT, R182, R3, PT ;  /* 0x00000003b600720c */ /* 0x000fe20003fa6270 */
[----:B------:R-:W-:Y:S01]  /*1ae0*/  @!P2 IMAD.IADD R7, R21, 0x1, R7 ;  /* 0x000000011507a824 */ /* 0x000fe200078e0207 */
[----:B------:R2:W-:Y:S01]  /*1af0*/  @!P3 LDGSTS.E.BYPASS.LTC128B.128 [R179+0x800], [R34.64] ;  /* 0x0080000022b3bfae */ /* 0x0005e2000b901d4c */
[----:B------:R-:W-:-:S02]  /*1b00*/  @!P6 IADD3 R5, R23, R0, RZ ;  /* 0x000000001705e210 */ /* 0x000fc40007ffe0ff */
[-C--:B------:R-:W-:Y:S02]  /*1b10*/  ISETP.GE.AND P3, PT, R16, R3.reuse, PT ;  /* 0x000000031000720c */ /* 0x080fe40003f66270 */
[----:B------:R-:W-:Y:S01]  /*1b20*/  @!P2 LEA.HI.X R33, R20, c[0x0][0x164], R7, 0x1, P4 ;  /* 0x000059001421aa11 */ /* 0x000fe200020f0c07 */
[----:B------:R-:W-:Y:S01]  /*1b30*/  IMAD.MOV.U32 R20, RZ, RZ, c[0x0][0x19c] ;  /* 0x00006700ff147624 */ /* 0x000fe200078e00ff */
[----:B------:R-:W-:Y:S01]  /*1b40*/  ISETP.GE.AND P4, PT, R18, R3, PT ;  /* 0x000000031200720c */ /* 0x000fe20003f86270 */
[----:B------:R-:W-:Y:S02]  /*1b50*/  IMAD R7, R4, c[0x0][0x1b8], RZ ;  /* 0x00006e0004077a24 */ /* 0x000fe400078e02ff */
[----:B------:R3:W-:Y:S01]  /*1b60*/  @!P2 LDGSTS.E.BYPASS.LTC128B.128 [R179+0x1000], [R32.64] ;  /* 0x0100000020b3afae */ /* 0x0007e2000b901d4c */
[----:B------:R-:W-:Y:S01]  /*1b70*/  @!P6 LEA R30, P2, R22, c[0x0][0x160], 0x1 ;  /* 0x00005800161eea11 */ /* 0x000fe200078408ff */
[----:B------:R-:W-:-:S03]  /*1b80*/  IMAD R7, R28, c[0x0][0x1bc], R7 ;  /* 0x00006f001c077a24 */ /* 0x000fc600078e0207 */
[----:B------:R-:W-:Y:S01]  /*1b90*/  @!P6 LEA.HI.X R31, R22, c[0x0][0x164], R5, 0x1, P2 ;  /* 0x00005900161fea11 */ /* 0x000fe200010f0c05 */
[----:B------:R-:W-:-:S04]  /*1ba0*/  IMAD.WIDE.U32 R22, R103, 0x20, RZ ;  /* 0x0000002067167825 */ /* 0x000fc800078e00ff */
[C---:B------:R-:W-:Y:S01]  /*1bb0*/  @!P4 LEA R0, P1, R103.reuse, R126, 0x4 ;  /* 0x0000007e6700c211 */ /* 0x040fe200078220ff */
[----:B------:R4:W-:Y:S01]  /*1bc0*/  @!P6 LDGSTS.E.BYPASS.LTC128B.128 [R179+0x1800], [R30.64] ;  /* 0x018000001eb3efae */ /* 0x0009e2000b901d4c */
[----:B------:R-:W-:Y:S02]  /*1bd0*/  ISETP.GE.AND P6, PT, R12, R3, PT ;  /* 0x000000030c00720c */ /* 0x000fe40003fc6270 */
[----:B------:R-:W-:Y:S02]  /*1be0*/  @!P4 LEA.HI.X R5, R103, R125, R20, 0x4, P1 ;  /* 0x0000007d6705c211 */ /* 0x000fe400008f2414 */
[----:B------:R-:W-:-:S04]  /*1bf0*/  @!P4 LEA R24, P1, R0, c[0x0][0x168], 0x1 ;  /* 0x00005a000018ca11 */ /* 0x000fc800078208ff */
[----:B------:R-:W-:Y:S01]  /*1c00*/  @!P4 LEA.HI.X R25, R0, c[0x0][0x16c], R5, 0x1, P1 ;  /* 0x00005b000019ca11 */ /* 0x000fe200008f0c05 */
[----:B------:R-:W-:Y:S01]  /*1c10*/  IMAD.SHL.U32 R0, R20, 0x20, RZ ;  /* 0x0000002014007824 */ /* 0x000fe200078e00ff */
[----:B------:R-:W-:-:S04]  /*1c20*/  @!P3 IADD3 R5, P1, R126, R22, RZ ;  /* 0x000000167e05b210 */ /* 0x000fc80007f3e0ff */
[----:B------:R-:W-:Y:S02]  /*1c30*/  @!P3 IADD3.X R0, R125, R23, R0, P1, !PT ;  /* 0x000000177d00b210 */ /* 0x000fe40000ffe400 */
[----:B---3--:R-:W-:Y:S02]  /*1c40*/  @!P5 LEA R32, P2, R126, c[0x0][0x168], 0x1 ;  /* 0x00005a007e20da11 */ /* 0x008fe400078408ff */
[----:B-1----:R-:W-:Y:S02]  /*1c50*/  IADD3 R26, P1, R180, R10, RZ ;  /* 0x0000000ab41a7210 */ /* 0x002fe40007f3e0ff */
[----:B------:R-:W-:Y:S02]  /*1c60*/  @!P5 LEA.HI.X R33, R126, c[0x0][0x16c], R125, 0x1, P2 ;  /* 0x00005b007e21da11 */ /* 0x000fe400010f0c7d */
[----:B------:R-:W-:Y:S01]  /*1c70*/  ISETP.GE.AND P2, PT, R14, R3, PT ;  /* 0x000000030e00720c */ /* 0x000fe20003f46270 */
[----:B------:R-:W-:Y:S01]  /*1c80*/  IMAD.X R27, R181, 0x1, R13, P1 ;  /* 0x00000001b51b7824 */ /* 0x000fe200008e060d */
[----:B------:R-:W-:Y:S01]  /*1c90*/  IADD3 R10, R182, 0x50, RZ ;  /* 0x00000050b60a7810 */ /* 0x000fe20007ffe0ff */
[----:B------:R1:W-:Y:S01]  /*1ca0*/  @!P5 LDGSTS.E.BYPASS.LTC128B.128 [R179+0x2000], [R32.64] ;  /* 0x0200000020b3dfae */ /* 0x0003e2000b901d4c */
[----:B----4-:R-:W-:Y:S01]  /*1cb0*/  @!P3 LEA R30, P5, R5, c[0x0][0x168], 0x1 ;  /* 0x00005a00051eba11 */ /* 0x010fe200078a08ff */
[----:B------:R-:W-:-:S02]  /*1cc0*/  IMAD.WIDE.U32 R28, R28, c[0x0][0x1b8], R26 ;  /* 0x00006e001c1c7a25 */ /* 0x000fc400078e001a */
[----:B------:R3:W-:Y:S01]  /*1cd0*/  @!P4 LDGSTS.E.BYPASS.LTC128B.128 [R179+0x2800], [R24.64] ;  /* 0x0280000018b3cfae */ /* 0x0007e2000b901d4c */
[----:B------:R-:W-:Y:S01]  /*1ce0*/  @!P3 LEA.HI.X R31, R5, c[0x0][0x16c], R0, 0x1, P5 ;  /* 0x00005b00051fba11 */ /* 0x000fe200028f0c00 */
[----:B------:R-:W-:Y:S01]  /*1cf0*/  IMAD.IADD R29, R29, 0x1, R7 ;  /* 0x000000011d1d7824 */ /* 0x000fe200078e0207 */
[----:B------:R-:W-:Y:S02]  /*1d00*/  ISETP.GE.AND P5, PT, R10, R3, PT ;  /* 0x000000030a00720c */ /* 0x000fe40003fa6270 */
[----:B------:R-:W-:Y:S01]  /*1d10*/  IADD3 R0, R182, 0x60, RZ ;  /* 0x00000060b6007810 */ /* 0x000fe20007ffe0ff */
[----:B------:R-:W-:Y:S01]  /*1d20*/  @!P2 IMAD R4, R20, 0x30, RZ ;  /* 0x000000301404a824 */ /* 0x000fe200078e02ff */
[----:B------:R-:W-:Y:S01]  /*1d30*/  @!P2 MOV R127, R125 ;  /* 0x0000007d007fa202 */ /* 0x000fe20000000f00 */
[----:B------:R4:W-:Y:S01]  /*1d40*/  @!P3 LDGSTS.E.BYPASS.LTC128B.128 [R179+0x3000], [R30.64] ;  /* 0x030000001eb3bfae */ /* 0x0009e2000b901d4c */
[----:B------:R-:W-:Y:S02]  /*1d50*/  ISETP.GE.AND P4, PT, R0, R3, PT ;  /* 0x000000030000720c */ /* 0x000fe40003f86270 */
[-C--:B------:R-:W-:Y:S01]  /*1d60*/  LEA.HI R7, R75, R6.reuse, RZ, 0x4 ;  /* 0x000000064b077211 */ /* 0x080fe200078f20ff */
[----:B------:R-:W-:Y:S01]  /*1d70*/  @!P2 IMAD.WIDE.U32 R22, R103, 0x30, R126 ;  /* 0x000000306716a825 */ /* 0x000fe200078e007e */
[----:B------:R-:W-:-:S03]  /*1d80*/  LEA.HI R75, R75, R6, RZ, 0x5 ;  /* 0x000000064b4b7211 */ /* 0x000fc600078f28ff */
[----:B------:R-:W-:Y:S01]  /*1d90*/  @!P2 IMAD.IADD R4, R23, 0x1, R4 ;  /* 0x000000011704a824 */ /* 0x000fe200078e0204 */
[----:B------:R-:W-:Y:S01]  /*1da0*/  SHF.R.S32.HI R74, RZ, 0x5, R75 ;  /* 0x00000005ff4a7819 */ /* 0x000fe2000001144b */
[----:B------:R-:W-:Y:S01]  /*1db0*/  @!P5 IMAD.MOV.U32 R127, RZ, RZ, R125 ;  /* 0x000000ffff7fd224 */ /* 0x000fe200078e007d */
[----:B------:R-:W-:Y:S01]  /*1dc0*/  LOP3.LUT R75, R75, 0xffffffe0, RZ, 0xc0, !PT ;  /* 0xffffffe04b4b7812 */ /* 0x000fe200078ec0ff */
[----:B------:R-:W-:Y:S01]  /*1dd0*/  @!P5 IMAD R5, R20, 0x50, RZ ;  /* 0x000000501405d824 */ /* 0x000fe200078e02ff */
[----:B------:R-:W-:Y:S02]  /*1de0*/  LEA R77, R74, R77, 0x4 ;  /* 0x0000004d4a4d7211 */ /* 0x000fe400078e20ff */
[----:B-1----:R-:W-:-:S04]  /*1df0*/  @!P2 LEA R32, P1, R22, c[0x0][0x168], 0x1 ;  /* 0x00005a001620aa11 */ /* 0x002fc800078208ff */
[----:B------:R-:W-:Y:S01]  /*1e00*/  @!P2 LEA.HI.X R33, R22, c[0x0][0x16c], R4, 0x1, P1 ;  /* 0x00005b001621aa11 */ /* 0x000fe200008f0c04 */
[C---:B---3--:R-:W-:Y:S01]  /*1e10*/  @!P5 IMAD.WIDE.U32 R24, R103.reuse, 0x50, R126 ;  /* 0x000000506718d825 */ /* 0x048fe200078e007e */
[----:B------:R-:W-:Y:S02]  /*1e20*/  IADD3 R4, R182, 0x70, RZ ;  /* 0x00000070b6047810 */ /* 0x000fe40007ffe0ff */
[C---:B------:R-:W-:Y:S01]  /*1e30*/  @!P6 LEA R22, P1, R103.reuse, R126, 0x6 ;  /* 0x0000007e6716e211 */ /* 0x040fe200078230ff */
[----:B------:R-:W-:Y:S01]  /*1e40*/  @!P4 IMAD.MOV.U32 R127, RZ, RZ, R125 ;  /* 0x000000ffff7fc224 */ /* 0x000fe200078e007d */
[----:B------:R-:W-:Y:S01]  /*1e50*/  ISETP.GE.AND P3, PT, R4, R3, PT ;  /* 0x000000030400720c */ /* 0x000fe20003f66270 */
[----:B------:R1:W-:Y:S01]  /*1e60*/  @!P2 LDGSTS.E.BYPASS.LTC128B.128 [R179+0x3800], [R32.64] ;  /* 0x0380000020b3afae */ /* 0x0003e2000b901d4c */
[----:B------:R-:W-:Y:S02]  /*1e70*/  @!P6 LEA.HI.X R13, R103, R125, R20, 0x6, P1 ;  /* 0x0000007d670de211 */ /* 0x000fe400008f3414 */
[----:B------:R-:W-:-:S02]  /*1e80*/  @!P6 LEA R26, P1, R22, c[0x0][0x168], 0x1 ;  /* 0x00005a00161aea11 */ /* 0x000fc400078208ff */
[----:B------:R-:W-:Y:S02]  /*1e90*/  IADD3 R11, P2, R182, R11, RZ ;  /* 0x0000000bb60b7210 */ /* 0x000fe40007f5e0ff */
[----:B------:R-:W-:Y:S01]  /*1ea0*/  @!P6 LEA.HI.X R27, R22, c[0x0][0x16c], R13, 0x1, P1 ;  /* 0x00005b00161bea11 */ /* 0x000fe200008f0c0d */
[----:B------:R-:W-:Y:S01]  /*1eb0*/  @!P4 IMAD.WIDE.U32 R22, R103, 0x60, R126 ;  /* 0x000000606716c825 */ /* 0x000fe200078e007e */
[----:B------:R-:W-:Y:S02]  /*1ec0*/  @!P5 IADD3 R13, R25, R5, RZ ;  /* 0x00000005190dd210 */ /* 0x000fe40007ffe0ff */
[----:B----4-:R-:W-:Y:S01]  /*1ed0*/  @!P5 LEA R30, P1, R24, c[0x0][0x168], 0x1 ;  /* 0x00005a00181eda11 */ /* 0x010fe200078208ff */
[C---:B------:R-:W-:Y:S01]  /*1ee0*/  @!P4 IMAD R5, R20.reuse, 0x60, RZ ;  /* 0x000000601405c824 */ /* 0x040fe200078e02ff */
[----:B------:R-:W-:Y:S01]  /*1ef0*/  @!P3 MOV R127, R125 ;  /* 0x0000007d007fb202 */ /* 0x000fe20000000f00 */
[----:B------:R-:W-:Y:S01]  /*1f00*/  @!P3 IMAD R20, R20, 0x70, RZ ;  /* 0x000000701414b824 */ /* 0x000fe200078e02ff */
[----:B------:R-:W-:Y:S01]  /*1f10*/  @!P5 LEA.HI.X R31, R24, c[0x0][0x16c], R13, 0x1, P1 ;  /* 0x00005b00181fda11 */ /* 0x000fe200008f0c0d */
[----:B------:R-:W-:Y:S01]  /*1f20*/  @!P4 IMAD.IADD R5, R23, 0x1, R5 ;  /* 0x000000011705c824 */ /* 0x000fe200078e0205 */
[----:B------:R3:W-:Y:S01]  /*1f30*/  @!P6 LDGSTS.E.BYPASS.LTC128B.128 [R179+0x4000], [R26.64] ;  /* 0x040000001ab3efae */ /* 0x0007e2000b901d4c */
[----:B------:R-:W-:Y:S01]  /*1f40*/  @!P3 IMAD.WIDE.U32 R24, R103, 0x70, R126 ;  /* 0x000000706718b825 */ /* 0x000fe200078e007e */
[----:B------:R-:W-:-:S02]  /*1f50*/  ISETP.GE.AND P6, PT, R14, R3, PT ;  /* 0x000000030e00720c */ /* 0x000fc40003fc6270 */
[----:B------:R4:W-:Y:S01]  /*1f60*/  @!P5 LDGSTS.E.BYPASS.LTC128B.128 [R179+0x4800], [R30.64] ;  /* 0x048000001eb3dfae */ /* 0x0009e2000b901d4c */
[----:B------:R-:W-:Y:S01]  /*1f70*/  IMAD.X R9, R183, 0x1, R9, P2 ;  /* 0x00000001b7097824 */ /* 0x000fe200010e0609 */
[----:B------:R-:W-:Y:S01]  /*1f80*/  @!P3 IADD3 R20, R25, R20, RZ ;  /* 0x000000141914b210 */ /* 0x000fe20007ffe0ff */
[----:B------:R-:W-:Y:S01]  /*1f90*/  IMAD.WIDE.U32 R28, R11, c[0x0][0x1a0], R28 ;  /* 0x000068000b1c7a25 */ /* 0x000fe200078e001c */
[-C--:B------:R-:W-:Y:S02]  /*1fa0*/  ISETP.GE.AND P2, PT, R18, R3.reuse, PT ;  /* 0x000000031200720c */ /* 0x080fe40003f46270 */
[C---:B-1----:R-:W-:Y:S01]  /*1fb0*/  @!P4 LEA R32, P1, R22.reuse, c[0x0][0x168], 0x1 ;  /* 0x00005a001620ca11 */ /* 0x042fe200078208ff */
[----:B------:R-:W-:Y:S01]  /*1fc0*/  IMAD R18, R9, c[0x0][0x1a0], RZ ;  /* 0x0000680009127a24 */ /* 0x000fe200078e02ff */
[----:B------:R-:W-:Y:S02]  /*1fd0*/  SHF.R.S32.HI R14, RZ, 0x4, R7 ;  /* 0x00000004ff0e7819 */ /* 0x000fe40000011407 */
[----:B------:R-:W-:Y:S01]  /*1fe0*/  @!P4 LEA.HI.X R33, R22, c[0x0][0x16c], R5, 0x1, P1 ;  /* 0x00005b001621ca11 */ /* 0x000fe200008f0c05 */
[----:B------:R-:W-:Y:S01]  /*1ff0*/  IMAD R18, R11, c[0x0][0x1a4], R18 ;  /* 0x000069000b127a24 */ /* 0x000fe200078e0212 */
[C---:B------:R-:W-:Y:S01]  /*2000*/  @!P3 LEA R22, P1, R24.reuse, c[0x0][0x168], 0x1 ;  /* 0x00005a001816ba11 */ /* 0x040fe200078208ff */
[----:B------:R-:W-:Y:S01]  /*2010*/  IMAD.MOV.U32 R5, RZ, RZ, 0x20 ;  /* 0x00000020ff057424 */ /* 0x000fe200078e00ff */
[----:B------:R-:W-:Y:S01]  /*2020*/  LOP3.LUT R13, R7, 0xfffffff0, RZ, 0xc0, !PT ;  /* 0xfffffff0070d7812 */ /* 0x000fe200078ec0ff */
[----:B------:R2:W-:Y:S01]  /*2030*/  @!P4 LDGSTS.E.BYPASS.LTC128B.128 [R179+0x5000], [R32.64] ;  /* 0x0500000020b3cfae */ /* 0x0005e2000b901d4c */
[----:B------:R-:W-:Y:S01]  /*2040*/  @!P3 LEA.HI.X R23, R24, c[0x0][0x16c], R20, 0x1, P1 ;  /* 0x00005b001817ba11 */ /* 0x000fe200008f0c14 */
[----:B------:R-:W-:Y:S01]  /*2050*/  IMAD.IADD R175, R29, 0x1, R18 ;  /* 0x000000011daf7824 */ /* 0x000fe200078e0212 */
[----:B------:R-:W-:Y:S01]  /*2060*/  LEA R174, P4, R28, c[0x0][0x170], 0x1 ;  /* 0x00005c001cae7a11 */ /* 0x000fe200078808ff */
[C---:B------:R-:W-:Y:S01]  /*2070*/  IMAD.WIDE.U32 R18, R5.reuse, c[0x0][0x1a0], RZ ;  /* 0x0000680005127a25 */ /* 0x040fe200078e00ff */
[-C--:B------:R-:W-:Y:S01]  /*2080*/  ISETP.GE.AND P1, PT, R16, R3.reuse, PT ;  /* 0x000000031000720c */ /* 0x080fe20003f26270 */
[----:B------:R1:W-:Y:S01]  /*2090*/  @!P3 LDGSTS.E.BYPASS.LTC128B.128 [R179+0x5800], [R22.64] ;  /* 0x0580000016b3bfae */ /* 0x0003e2000b901d4c */
[----:B------:R-:W-:Y:S01]  /*20a0*/  ISETP.GE.AND P3, PT, R182, R3, PT ;  /* 0x00000003b600720c */ /* 0x000fe20003f66270 */
[----:B------:R-:W-:Y:S01]  /*20b0*/  IMAD R16, R5, c[0x0][0x1a4], RZ ;  /* 0x0000690005107a24 */ /* 0x000fe200078e02ff */
[----:B------:R-:W-:Y:S01]  /*20c0*/  LEA.HI.X R175, R28, c[0x0][0x174], R175, 0x1, P4 ;  /* 0x00005d001caf7a11 */ /* 0x000fe200020f0caf */
[----:B------:R-:W0:Y:S01]  /*20d0*/  LDGDEPBAR ;  /* 0x00000000000079af */ /* 0x000e220000000000 */
[----:B------:R-:W-:-:S02]  /*20e0*/  LEA.HI R7, R7, R14, RZ, 0x1 ;  /* 0x0000000e07077211 */ /* 0x000fc400078f08ff */
[----:B------:R-:W-:Y:S02]  /*20f0*/  IADD3 R13, -R13, R6, RZ ;  /* 0x000000060d0d7210 */ /* 0x000fe40007ffe1ff */
[----:B------:R-:W-:Y:S02]  /*2100*/  LOP3.LUT R7, R7, 0xfffffffe, RZ, 0xc0, !PT ;  /* 0xfffffffe07077812 */ /* 0x000fe400078ec0ff */
[----:B------:R-:W-:Y:S01]  /*2110*/  @!P2 IADD3 R18, P4, R174, R18, RZ ;  /* 0x00000012ae12a210 */ /* 0x000fe20007f9e0ff */
[----:B------:R-:W-:Y:S01]  /*2120*/  @!P1 IMAD.MOV.U32 R9, RZ, RZ, c[0x0][0x1a0] ;  /* 0x00006800ff099624 */ /* 0x000fe200078e00ff */
[----:B------:R-:W-:Y:S01]  /*2130*/  ISETP.GE.AND P5, PT, R12, R3, PT ;  /* 0x000000030c00720c */ /* 0x000fe20003fa6270 */
[----:B------:R-:W-:Y:S01]  /*2140*/  IMAD.IADD R171, R14, 0x1, -R7 ;  /* 0x000000010eab7824 */ /* 0x000fe200078e0a07 */
[----:B------:R-:W-:Y:S01]  /*2150*/  @!P2 IADD3.X R19, R175, R19, R16, P4, !PT ;  /* 0x00000013af13a210 */ /* 0x000fe200027fe410 */
[----:B------:R-:W-:Y:S01]  /*2160*/  IMAD.SHL.U32 R12, R8, 0x40, RZ ;  /* 0x00000040080c7824 */ /* 0x000fe200078e00ff */
[----:B------:R-:W-:Y:S01]  /*2170*/  ISETP.GE.AND P4, PT, R10, R3, PT ;  /* 0x000000030a00720c */ /* 0x000fe20003f86270 */
[----:B------:R-:W-:Y:S01]  /*2180*/  @!P1 IMAD.MOV.U32 R10, RZ, RZ, c[0x0][0x1a4] ;  /* 0x00006900ff0a9624 */ /* 0x000fe200078e00ff */
[----:B------:R-:W-:-:S02]  /*2190*/  SHF.L.U32 R11, R182, 0x3, RZ ;  /* 0x00000003b60b7819 */ /* 0x000fc400000006ff */
[----:B------:R-:W-:-:S04]  /*21a0*/  LOP3.LUT R12, R12, 0x1c0, RZ, 0xc0, !PT ;  /* 0x000001c00c0c7812 */ /* 0x000fc800078ec0ff */
[----:B------:R-:W-:Y:S02]  /*21b0*/  LOP3.LUT R11, R12, 0x8, R11, 0xf8, !PT ;  /* 0x000000080c0b7812 */ /* 0x000fe400078ef80b */
[----:B------:R-:W-:Y:S01]  /*21c0*/  SHF.R.U32.HI R14, RZ, 0x3, R12 ;  /* 0x00000003ff0e7819 */ /* 0x000fe2000001160c */
[----:B------:R-:W-:-:S04]  /*21d0*/  DEPBAR.LE SB0, 0x0 ;  /* 0x000080000000791a */ /* 0x000fc80000000000 */
[----:B------:R-:W-:Y:S01]  /*21e0*/  BAR.SYNC.DEFER_BLOCKING 0x0 ;  /* 0x0000000000007b1d */ /* 0x000fe20000010000 */
[----:B------:R-:W-:Y:S02]  /*21f0*/  LOP3.LUT R14, R11, R14, RZ, 0x3c, !PT ;  /* 0x0000000e0b0e7212 */ /* 0x000fe400078e3cff */
[----:B-1----:R-:W-:-:S05]  /*2200*/  @!P6 MOV R22, c[0x0][0x1a0] ;  /* 0x000068000016ea02 */ /* 0x002fca0000000f00 */
[----:B------:R-:W-:Y:S01]  /*2210*/  @!P6 IMAD.WIDE.U32 R22, R22, 0x60, R174 ;  /* 0x000000601616e825 */ /* 0x000fe200078e00ae */
[----:B------:R-:W-:Y:S04]  /*2220*/  @P3 STS.128 [R179+0x6000], RZ ;  /* 0x006000ffb3003388 */ /* 0x000fe80000000c00 */
[----:B------:R-:W-:Y:S01]  /*2230*/  @!PT LDS RZ, [RZ] ;  /* 0x00000000fffff984 */ /* 0x000fe20000000800 */
[----:B------:R-:W-:Y:S01]  /*2240*/  @!PT LDS RZ, [RZ] ;  /* 0x00000000fffff984 */ /* 0x000fe20000000800 */
[----:B------:R-:W-:Y:S01]  /*2250*/  @!PT LDS RZ, [RZ] ;  /* 0x00000000fffff984 */ /* 0x000fe20000000800 */
[----:B------:R1:W-:Y:S01]  /*2260*/  @!P3 LDGSTS.E.BYPASS.LTC128B.128 [R179+0x6000], [R174.64] ;  /* 0x06000000aeb3bfae */ /* 0x0003e2000b901d4c */
[----:B------:R-:W-:Y:S02]  /*2270*/  ISETP.GE.AND P3, PT, R0, R3, PT ;  /* 0x000000030000720c */ /* 0x000fe40003f66270 */
[----:B------:R-:W-:Y:S01]  /*2280*/  SHF.R.S32.HI R0, RZ, 0x1f, R13 ;  /* 0x0000001fff007819 */ /* 0x000fe2000001140d */
[----:B------:R-:W-:Y:S03]  /*2290*/  @P2 STS.128 [R179+0x6800], RZ ;  /* 0x006800ffb3002388 */ /* 0x000fe60000000c00 */
[----:B------:R-:W-:Y:S01]  /*22a0*/  LEA.HI R7, R0, R13, RZ, 0x3 ;  /* 0x0000000d00077211 */ /* 0x000fe200078f18ff */
[----:B------:R-:W-:Y:S01]  /*22b0*/  @!PT LDS RZ, [RZ] ;  /* 0x00000000fffff984 */ /* 0x000fe20000000800 */
[----:B------:R-:W-:Y:S01]  /*22c0*/  @!PT LDS RZ, [RZ] ;  /* 0x00000000fffff984 */ /* 0x000fe20000000800 */
[----:B------:R-:W-:Y:S01]  /*22d0*/  @!PT LDS RZ, [RZ] ;  /* 0x00000000fffff984 */ /* 0x000fe20000000800 */
[----:B------:R1:W-:Y:S01]  /*22e0*/  @!P2 LDGSTS.E.BYPASS.LTC128B.128 [R179+0x6800], [R18.64] ;  /* 0x0680000012b3afae */ /* 0x0003e2000b901d4c */
[----:B------:R-:W-:-:S02]  /*22f0*/  @!P1 LEA R16, P2, R9, R174, 0x6 ;  /* 0x000000ae09109211 */ /* 0x000fc400078430ff */
[----:B------:R-:W-:Y:S01]  /*2300*/  LOP3.LUT R0, R7, 0xfffffff8, RZ, 0xc0, !PT ;  /* 0xfffffff807007812 */ /* 0x000fe200078ec0ff */
[----:B------:R-:W-:Y:S01]  /*2310*/  @P1 STS.128 [R179+0x7000], RZ ;  /* 0x007000ffb3001388 */ /* 0x000fe20000000c00 */
[----:B------:R-:W-:Y:S01]  /*2320*/  @!P1 LEA.HI.X R17, R9, R175, R10, 0x6, P2 ;  /* 0x000000af09119211 */ /* 0x000fe200010f340a */
[----:B------:R-:W-:Y:S01]  /*2330*/  @!P5 IMAD.MOV.U32 R10, RZ, RZ, c[0x0][0x1a4] ;  /* 0x00006900ff0ad624 */ /* 0x000fe200078e00ff */
[----:B------:R-:W-:Y:S02]  /*2340*/  IADD3 R0, R13, -R0, RZ ;  /* 0x800000000d007210 */ /* 0x000fe40007ffe0ff */
[----:B------:R-:W-:Y:S01]  /*2350*/  ISETP.GE.AND P2, PT, R4, R3, PT ;  /* 0x000000030400720c */ /* 0x000fe20003f46270 */
[C---:B------:R-:W-:Y:S01]  /*2360*/  IMAD.SHL.U32 R4, R171.reuse, 0x8, RZ ;  /* 0x00000008ab047824 */ /* 0x040fe200078e00ff */
[----:B------:R-:W-:Y:S01]  /*2370*/  @!P5 MOV R3, c[0x0][0x1a0] ;  /* 0x000068000003da02 */ /* 0x000fe20000000f00 */
[----:B------:R-:W-:Y:S01]  /*2380*/  IMAD.SHL.U32 R9, R0, 0x40, RZ ;  /* 0x0000004000097824 */ /* 0x000fe200078e00ff */
[----:B------:R-:W-:Y:S01]  /*2390*/  @!PT LDS RZ, [RZ] ;  /* 0x00000000fffff984 */ /* 0x000fe20000000800 */
[----:B------:R-:W-:Y:S01]  /*23a0*/  @!PT LDS RZ, [RZ] ;  /* 0x00000000fffff984 */ /* 0x000fe20000000800 */
[----:B------:R-:W-:Y:S01]  /*23b0*/  @!PT LDS RZ, [RZ] ;  /* 0x00000000fffff984 */ /* 0x000fe20000000800 */
[----:B------:R2:W-:Y:S01]  /*23c0*/  @!P1 LDGSTS.E.BYPASS.LTC128B.128 [R179+0x7000], [R16.64] ;  /* 0x0700000010b39fae */ /* 0x0005e2000b901d4c */
[----:B------:R-:W-:Y:S01]  /*23d0*/  IMAD R171, R171, 0x200, R14 ;  /* 0x00000200abab7824 */ /* 0x000fe200078e020e */
[----:B------:R-:W-:-:S02]  /*23e0*/  @!P5 LEA R12, P1, R3, R174, 0x7 ;  /* 0x000000ae030cd211 */ /* 0x000fc400078238ff */
[----:B------:R-:W-:Y:S01]  /*23f0*/  LOP3.LUT R11, R9, 0x1c0, RZ, 0xc0, !PT ;  /* 0x000001c0090b7812 */ /* 0x000fe200078ec0ff */
[----:B------:R-:W-:Y:S01]  /*2400*/  @P6 STS.128 [R179+0x7800], RZ ;  /* 0x007800ffb3006388 */ /* 0x000fe20000000c00 */
[----:B------:R-:W-:Y:S01]  /*2410*/  @!P6 MOV R14, c[0x0][0x1a4] ;  /* 0x00006900000eea02 */ /* 0x000fe20000000f00 */
[----:B------:R-:W-:Y:S01]  /*2420*/  IMAD.SHL.U32 R171, R171, 0x2, RZ ;  /* 0x00000002abab7824 */ /* 0x000fe200078e00ff */
[----:B------:R-:W-:Y:S02]  /*2430*/  LOP3.LUT R9, R11, 0x8, R4, 0xf8, !PT ;  /* 0x000000080b097812 */ /* 0x000fe400078ef804 */
[----:B------:R-:W-:Y:S01]  /*2440*/  SHF.R.U32.HI R4, RZ, 0x3, R11 ;  /* 0x00000003ff047819 */ /* 0x000fe2000001160b */
[----:B------:R-:W-:Y:S01]  /*2450*/  @!P6 IMAD R14, R14, 0x60, RZ ;  /* 0x000000600e0ee824 */ /* 0x000fe200078e02ff */
[----:B------:R-:W-:Y:S01]  /*2460*/  @!P5 LEA.HI.X R13, R3, R175, R10, 0x7, P1 ;  /* 0x000000af030dd211 */ /* 0x000fe200008f3c0a */
[----:B------:R-:W-:Y:S01]  /*2470*/  @!P2 IMAD.MOV.U32 R3, RZ, RZ, c[0x0][0x1a4] ;  /* 0x00006900ff03a624 */ /* 0x000fe200078e00ff */
[----:B------:R-:W-:Y:S01]  /*2480*/  LOP3.LUT R4, R9, R4, RZ, 0x3c, !PT ;  /* 0x0000000409047212 */ /* 0x000fe200078e3cff */
[----:B-1----:R-:W-:Y:S01]  /*2490*/  @!P4 IMAD.MOV.U32 R18, RZ, RZ, c[0x0][0x1a0] ;  /* 0x00006800ff12c624 */ /* 0x002fe200078e00ff */
[----:B------:R-:W-:Y:S01]  /*24a0*/  @!P2 MOV R9, c[0x0][0x1a0] ;  /* 0x000068000009aa02 */ /* 0x000fe20000000f00 */
[----:B------:R-:W-:Y:S01]  /*24b0*/  @!P4 IMAD.MOV.U32 R11, RZ, RZ, c[0x0][0x1a4] ;  /* 0x00006900ff0bc624 */ /* 0x000fe200078e00ff */
[----:B------:R-:W-:Y:S01]  /*24c0*/  SHF.L.U32 R7, R7, 0x6, RZ ;  /* 0x0000000607077819 */ /* 0x000fe200000006ff */
[----:B------:R-:W-:Y:S01]  /*24d0*/  @!P2 IMAD R3, R3, 0xe0, RZ ;  /* 0x000000e00303a824 */ /* 0x000fe200078e02ff */
[----:B------:R-:W-:Y:S01]  /*24e0*/  @!P6 IADD3 R15, R23, R14, RZ ;  /* 0x0000000e170fe210 */ /* 0x000fe20007ffe0ff */
[----:B------:R-:W-:Y:S01]  /*24f0*/  @!P2 IMAD.WIDE.U32 R20, R9, 0xe0, R174 ;  /* 0x000000e00914a825 */ /* 0x000fe200078e00ae */
[----:B------:R-:W-:-:S02]  /*2500*/  LOP3.LUT R7, R7, 0xfffffe00, RZ, 0xc0, !PT ;  /* 0xfffffe0007077812 */ /* 0x000fc400078ec0ff */
[----:B------:R-:W-:Y:S01]  /*2510*/  IADD3 R168, R171, 0x2040, RZ ;  /* 0x00002040aba87810 */ /* 0x000fe20007ffe0ff */
[----:B------:R-:W-:Y:S01]  /*2520*/  @!P3 IMAD.MOV.U32 R10, RZ, RZ, c[0x0][0x1a4] ;  /* 0x00006900ff0ab624 */ /* 0x000fe200078e00ff */
[----:B---3--:R-:W-:Y:S01]  /*2530*/  @!P2 MOV R26, R20 ;  /* 0x00000014001aa202 */ /* 0x008fe20000000f00 */
[----:B--2---:R-:W-:Y:S01]  /*2540*/  @!P3 IMAD.MOV.U32 R16, RZ, RZ, c[0x0][0x1a0] ;  /* 0x00006800ff10b624 */ /* 0x004fe200078e00ff */
[----:B------:R-:W-:Y:S01]  /*2550*/  IADD3 R166, R7, R4, RZ ;  /* 0x0000000407a67210 */ /* 0x000fe20007ffe0ff */
[----:B------:R-:W-:-:S04]  /*2560*/  @!P4 IMAD.WIDE.U32 R18, R18, 0xa0, R174 ;  /* 0x000000a01212c825 */ /* 0x000fc800078e00ae */
[----:B------:R-:W-:Y:S01]  /*2570*/  @!P4 IMAD R11, R11, 0xa0, RZ ;  /* 0x000000a00b0bc824 */ /* 0x000fe200078e02ff */
[----:B------:R-:W-:Y:S01]  /*2580*/  @!P4 MOV R24, R18 ;  /* 0x000000120018c202 */ /* 0x000fe20000000f00 */
[----:B------:R-:W-:Y:S02]  /*2590*/  @!P2 IMAD.IADD R27, R21, 0x1, R3 ;  /* 0x00000001151ba824 */ /* 0x000fe400078e0203 */
[----:B------:R-:W-:Y:S01]  /*25a0*/  @!P6 IMAD.MOV.U32 R14, RZ, RZ, R22 ;  /* 0x000000ffff0ee224 */ /* 0x000fe200078e0016 */
[----:B------:R-:W-:Y:S01]  /*25b0*/  @!P4 IADD3 R25, R19, R11, RZ ;  /* 0x0000000b1319c210 */ /* 0x000fe20007ffe0ff */
[----:B------:R-:W-:Y:S02]  /*25c0*/  IMAD R3, R74, 0x400, R7 ;  /* 0x000004004a037824 */ /* 0x000fe400078e0207 */
[----:B------:R-:W-:Y:S01]  /*25d0*/  @!P3 IMAD.WIDE.U32 R16, R16, 0xc0, R174 ;  /* 0x000000c01010b825 */ /* 0x000fe200078e00ae */
[----:B------:R-:W-:Y:S01]  /*25e0*/  @!PT LDS RZ, [RZ] ;  /* 0x00000000fffff984 */ /* 0x000fe20000000800 */
[----:B------:R-:W-:Y:S01]  /*25f0*/  @!PT LDS RZ, [RZ] ;  /* 0x00000000fffff984 */ /* 0x000fe20000000800 */
[----:B------:R-:W-:Y:S01]  /*2600*/  @!PT LDS RZ, [RZ] ;  /* 0x00000000fffff984 */ /* 0x000fe20000000800 */
[----:B------:R1:W-:Y:S02]  /*2610*/  @!P6 LDGSTS.E.BYPASS.LTC128B.128 [R179+0x7800], [R14.64] ;  /* 0x078000000eb3efae */ /* 0x0003e4000b901d4c */
[----:B------:R-:W-:Y:S01]  /*2620*/  IADD3 R172, R4, R3, RZ ;  /* 0x0000000304ac7210 */ /* 0x000fe20007ffe0ff */
[----:B------:R-:W-:Y:S01]  /*2630*/  @!P3 IMAD R10, R10, 0xc0, RZ ;  /* 0x000000c00a0ab824 */ /* 0x000fe200078e02ff */
[----:B------:R-:W-:Y:S02]  /*2640*/  @P5 STS.128 [R179+0x8000], RZ ;  /* 0x008000ffb3005388 */ /* 0x000fe40000000c00 */
[----:B------:R-:W-:Y:S01]  /*2650*/  SHF.L.U32 R172, R172, 0x1, RZ ;  /* 0x00000001acac7819 */ /* 0x000fe200000006ff */
[----:B------:R-:W-:Y:S01]  /*2660*/  @!P3 IMAD.IADD R11, R17, 0x1, R10 ;  /* 0x00000001110bb824 */ /* 0x000fe200078e020a */
[----:B------:R-:W-:Y:S01]  /*2670*/  @!PT LDS RZ, [RZ] ;  /* 0x00000000fffff984 */ /* 0x000fe20000000800 */
[----:B------:R-:W-:Y:S01]  /*2680*/  @!PT LDS RZ, [RZ] ;  /* 0x00000000fffff984 */ /* 0x000fe20000000800 */
[----:B------:R-:W-:Y:S01]  /*2690*/  @!PT LDS RZ, [RZ] ;  /* 0x00000000fffff984 */ /* 0x000fe20000000800 */
[----:B------:R1:W-:Y:S01]  /*26a0*/  @!P5 LDGSTS.E.BYPASS.LTC128B.128 [R179+0x8000], [R12.64] ;  /* 0x080000000cb3dfae */ /* 0x0003e2000b901d4c */
[----:B------:R-:W-:-:S03]  /*26b0*/  @!P3 IMAD.MOV.U32 R10, RZ, RZ, R16 ;  /* 0x000000ffff0ab224 */ /* 0x000fc600078e0010 */
        /* <DEDUP_REMOVED lines=18> */
[----:B------:R-:W-:Y:S02]  /*27e0*/  LDSM.16.M88.4 R16, [R172] ;  /* 0x00000000ac10783b */ /* 0x000fe40000000200 */
[----:B------:R-:W-:-:S02]  /*27f0*/  SEL R5, R5, 0xffffffe0, !P2 ;  /* 0xffffffe005057807 */ /* 0x000fc40005000000 */
[----:B------:R-:W3:Y:S01]  /*2800*/  LDSM.16.M88.4 R20, [R171+0x2000] ;  /* 0x00200000ab14783b */ /* 0x000ee20000000200 */
[C---:B------:R-:W-:Y:S02]  /*2810*/  SEL R3, R0.reuse, 0xfffffff0, !P1 ;  /* 0xfffffff000037807 */ /* 0x040fe40004800000 */
[----:B------:R-:W-:Y:S01]  /*2820*/  SEL R0, R0, 0xfffffff0, !P3 ;  /* 0xfffffff000007807 */ /* 0x000fe20005800000 */
[----:B------:R-:W-:Y:S01]  /*2830*/  LDSM.16.M88.4 R36, [R171+0x2800] ;  /* 0x00280000ab24783b */ /* 0x000fe20000000200 */
[-C--:B------:R-:W-:Y:S02]  /*2840*/  LEA R170, R3, R172.reuse, 0x1 ;  /* 0x000000ac03aa7211 */ /* 0x080fe400078e08ff */
[----:B------:R-:W-:Y:S01]  /*2850*/  LOP3.LUT P1, RZ, R8, 0x4, RZ, 0xc0, !PT ;  /* 0x0000000408ff7812 */ /* 0x000fe2000782c0ff */
[----:B------:R-:W-:Y:S01]  /*2860*/  IMAD R165, R0, 0x2, R171 ;  /* 0x0000000200a57824 */ /* 0x000fe200078e02ab */
[----:B------:R-:W-:Y:S01]  /*2870*/  IADD3 R8, R171, 0x2000, RZ ;  /* 0x00002000ab087810 */ /* 0x000fe20007ffe0ff */
[----:B-1----:R-:W-:Y:S01]  /*2880*/  LDSM.16.M88.4 R12, [R170] ;  /* 0x00000000aa0c783b */ /* 0x002fe20000000200 */
[----:B------:R-:W-:-:S02]  /*2890*/  LEA R169, R5, R172, 0x1 ;  /* 0x000000ac05a97211 */ /* 0x000fc400078e08ff */
[----:B------:R-:W-:Y:S01]  /*28a0*/  ISETP.GT.AND P2, PT, R101, 0x1, PT ;  /* 0x000000016500780c */ /* 0x000fe20003f44270 */
[----:B----4-:R-:W-:Y:S02]  /*28b0*/  LDSM.16.M88.4 R28, [R165+0x2800] ;  /* 0x00280000a51c783b */ /* 0x010fe40000000200 */
[----:B------:R-:W-:Y:S02]  /*28c0*/  IMAD R167, R3, 0x2, R169 ;  /* 0x0000000203a77824 */ /* 0x000fe400078e02a9 */
[----:B------:R-:W-:Y:S02]  /*28d0*/  LDSM.16.M88.4 R44, [R171+0x3000] ;  /* 0x00300000ab2c783b */ /* 0x000fe40000000200 */
[----:B------:R-:W-:Y:S02]  /*28e0*/  @P1 IADD3 R168, R8, -0x40, RZ ;  /* 0xffffffc008a81810 */ /* 0x000fe40007ffe0ff */
[----:B--2---:R-:W1:Y:S02]  /*28f0*/  LDSM.16.M88.4 R24, [R165+0x2000] ;  /* 0x00200000a518783b */ /* 0x004e640000000200 */
[----:B------:R-:W-:-:S02]  /*2900*/  LEA R100, R0, R168, 0x1 ;  /* 0x000000a800647211 */ /* 0x000fc400078e08ff */
[----:B---3--:R-:W-:Y:S01]  /*2910*/  LDSM.16.M88.4 R8, [R169] ;  /* 0x00000000a908783b */ /* 0x008fe20000000200 */
[----:B------:R-:W-:Y:S02]  /*2920*/  @!P2 LEA R186, P1, R126, c[0x0][0x168], 0x1 ;  /* 0x00005a007ebaaa11 */ /* 0x000fe400078208ff */
[----:B------:R-:W-:Y:S01]  /*2930*/  IADD3 R161, R168, 0x800, RZ ;  /* 0x00000800a8a17810 */ /* 0x000fe20007ffe0ff */
[----:B------:R-:W2:Y:S01]  /*2940*/  LDSM.16.M88.4 R40, [R168] ;  /* 0x00000000a828783b */ /* 0x000ea20000000200 */
[----:B------:R-:W-:Y:S02]  /*2950*/  @!P2 LEA.HI.X R187, R126, c[0x0][0x16c], R125, 0x1, P1 ;  /* 0x00005b007ebbaa11 */ /* 0x000fe400008f0c7d */
[C---:B------:R-:W-:Y:S01]  /*2960*/  IADD3 R160, R168.reuse, 0x1000, RZ ;  /* 0x00001000a8a07810 */ /* 0x040fe20007ffe0ff */
[----:B------:R-:W-:Y:S01]  /*2970*/  LDSM.16.M88.4 R32, [R167] ;  /* 0x00000000a720783b */ /* 0x000fe20000000200 */
[C---:B------:R-:W-:Y:S02]  /*2980*/  IADD3 R159, R168.reuse, 0x1800, RZ ;  /* 0x00001800a89f7810 */ /* 0x040fe40007ffe0ff */
[C---:B------:R-:W-:Y:S01]  /*2990*/  IADD3 R158, R168.reuse, 0x2000, RZ ;  /* 0x00002000a89e7810 */ /* 0x040fe20007ffe0ff */
[----:B------:R-:W3:Y:S01]  /*29a0*/  LDSM.16.M88.4 R60, [R100] ;  /* 0x00000000643c783b */ /* 0x000ee20000000200 */
[C---:B------:R-:W-:Y:S01]  /*29b0*/  IADD3 R157, R168.reuse, 0x2800, RZ ;  /* 0x00002800a89d7810 */ /* 0x040fe20007ffe0ff */
[----:B------:R-:W-:Y:S01]  /*29c0*/  HMMA.16816.F32 R52, R16, R20, RZ ;  /* 0x000000141034723c */ /* 0x000fe200000018ff */
[C---:B------:R-:W-:Y:S01]  /*29d0*/  IADD3 R156, R168.reuse, 0x3000, RZ ;  /* 0x00003000a89c7810 */ /* 0x040fe20007ffe0ff */
[----:B------:R-:W4:Y:S01]  /*29e0*/  LDSM.16.M88.4 R56, [R168+0x800] ;  /* 0x00080000a838783b */ /* 0x000f220000000200 */
[----:B------:R-:W-:-:S03]  /*29f0*/  IADD3 R102, R168, 0x3800, RZ ;  /* 0x00003800a8667810 */ /* 0x000fc60007ffe0ff */
[----:B------:R-:W2:Y:S02]  /*2a00*/  LDSM.16.M88.4 R48, [R165+0x3000] ;  /* 0x00300000a530783b */ /* 0x000ea40000000200 */
[----:B------:R-:W-:Y:S02]  /*2a10*/  HMMA.16816.F32 R20, R16, R22, RZ ;  /* 0x000000161014723c */ /* 0x000fe400000018ff */
[----:B------:R-:W2:Y:S04]  /*2a20*/  LDSM.16.M88.4 R64, [R100+0x800] ;  /* 0x000800006440783b */ /* 0x000ea80000000200 */
[----:B------:R-:W-:Y:S04]  /*2a30*/  LDSM.16.M88.4 R68, [R100+0x2000] ;  /* 0x002000006444783b */ /* 0x000fe80000000200 */
[----:B------:R-:W0:Y:S06]  /*2a40*/  LDGDEPBAR ;  /* 0x00000000000079af */ /* 0x000e2c0000000000 */
[C---:B-1----:R-:W-:Y:S08]  /*2a50*/  HMMA.16816.F32 R52, R12.reuse, R24, R52 ;  /* 0x000000180c34723c */ /* 0x042ff00000001834 */
[----:B------:R-:W-:Y:S08]  /*2a60*/  HMMA.16816.F32 R20, R12, R26, R20 ;  /* 0x0000001a0c14723c */ /* 0x000ff00000001814 */
[C---:B------:R-:W-:Y:S08]  /*2a70*/  HMMA.16816.F32 R24, R16.reuse, R36, RZ ;  /* 0x000000241018723c */ /* 0x040ff000000018ff */
[----:B------:R-:W-:Y:S08]  /*2a80*/  HMMA.16816.F32 R36, R16, R38, RZ ;  /* 0x000000261024723c */ /* 0x000ff000000018ff */
[----:B--2---:R-:W-:Y:S08]  /*2a90*/  HMMA.16816.F32 R52, R8, R40, R52 ;  /* 0x000000280834723c */ /* 0x004ff00000001834 */
[----:B------:R-:W-:Y:S08]  /*2aa0*/  HMMA.16816.F32 R24, R12, R28, R24 ;  /* 0x0000001c0c18723c */ /* 0x000ff00000001818 */
[----:B------:R-:W-:Y:S01]  /*2ab0*/  HMMA.16816.F32 R20, R8, R42, R20 ;  /* 0x0000002a0814723c */ /* 0x000fe20000001814 */
[----:B------:R-:W-:Y:S07]  /*2ac0*/  LDSM.16.M88.4 R40, [R171+0x3800] ;  /* 0x00380000ab28783b */ /* 0x000fee0000000200 */
[----:B------:R-:W-:Y:S08]  /*2ad0*/  HMMA.16816.F32 R36, R12, R30, R36 ;  /* 0x0000001e0c24723c */ /* 0x000ff00000001824 */
[----:B------:R-:W-:Y:S08]  /*2ae0*/  HMMA.16816.F32 R28, R16, R44, RZ ;  /* 0x0000002c101c723c */ /* 0x000ff000000018ff */
[----:B---3--:R-:W-:Y:S08]  /*2af0*/  HMMA.16816.F32 R52, R32, R60, R52 ;  /* 0x0000003c2034723c */ /* 0x008ff00000001834 */
[----:B----4-:R-:W-:Y:S08]  /*2b00*/  HMMA.16816.F32 R24, R8, R56, R24 ;  /* 0x000000380818723c */ /* 0x010ff00000001818 */
[----:B------:R-:W-:Y:S01]  /*2b10*/  HMMA.16816.F32 R20, R32, R62, R20 ;  /* 0x0000003e2014723c */ /* 0x000fe20000001814 */
[----:B------:R-:W1:Y:S07]  /*2b20*/  LDSM.16.M88.4 R60, [R168+0x1000] ;  /* 0x00100000a83c783b */ /* 0x000e6e0000000200 */
[----:B------:R-:W-:Y:S01]  /*2b30*/  HMMA.16816.F32 R44, R16, R46, RZ ;  /* 0x0000002e102c723c */ /* 0x000fe200000018ff */
[----:B------:R-:W-:-:S02]  /*2b40*/  FMUL.FTZ R53, R53, c[0x0][0x2ec] ;  /* 0x0000bb0035357a20 */ /* 0x000fc40000410000 */
[----:B------:R-:W-:Y:S02]  /*2b50*/  FMUL.FTZ R0, R52, c[0x0][0x2ec] ;  /* 0x0000bb0034007a20 */ /* 0x000fe40000410000 */
[----:B------:R2:W3:Y:S01]  /*2b60*/  MUFU.TANH R76, R53 ;  /* 0x00000035004c7308 */ /* 0x0004e20000002400 */
[----:B------:R-:W-:Y:S02]  /*2b70*/  FMUL.FTZ R78, R54, c[0x0][0x2ec] ;  /* 0x0000bb00364e7a20 */ /* 0x000fe40000410000 */
[----:B------:R-:W-:Y:S01]  /*2b80*/  HMMA.16816.F32 R28, R12, R48, R28 ;  /* 0x000000300c1c723c */ /* 0x000fe2000000181c */
[----:B------:R-:W-:-:S04]  /*2b90*/  FMUL.FTZ R79, R55, c[0x0][0x2ec] ;  /* 0x0000bb00374f7a20 */ /* 0x000fc80000410000 */
[----:B------:R-:W4:Y:S03]  /*2ba0*/  MUFU.TANH R0, R0 ;  /* 0x0000000000007308 */ /* 0x000f260000002400 */
[----:B------:R-:W-:Y:S01]  /*2bb0*/  HMMA.16816.F32 R36, R8, R58, R36 ;  /* 0x0000003a0824723c */ /* 0x000fe20000001824 */
[----:B------:R-:W-:Y:S01]  /*2bc0*/  FMUL.FTZ R80, R20, c[0x0][0x2ec] ;  /* 0x0000bb0014507a20 */ /* 0x000fe20000410000 */
[----:B------:R-:W-:Y:S01]  /*2bd0*/  LDSM.16.M88.4 R56, [R165+0x3800] ;  /* 0x00380000a538783b */ /* 0x000fe20000000200 */
[----:B------:R-:W-:Y:S02]  /*2be0*/  FMUL.FTZ R81, R21, c[0x0][0x2ec] ;  /* 0x0000bb0015517a20 */ /* 0x000fe40000410000 */
[----:B------:R-:W-:Y:S01]  /*2bf0*/  FMUL.FTZ R82, R22, c[0x0][0x2ec] ;  /* 0x0000bb0016527a20 */ /* 0x000fe20000410000 */
[----:B--2---:R-:W-:Y:S01]  /*2c00*/  LDSM.16.M88.4 R52, [R100+0x1000] ;  /* 0x001000006434783b */ /* 0x004fe20000000200 */
[----:B------:R-:W-:Y:S01]  /*2c10*/  FMUL.FTZ R83, R23, c[0x0][0x2ec] ;  /* 0x0000bb0017537a20 */ /* 0x000fe20000410000 */
[----:B------:R-:W-:Y:S01]  /*2c20*/  HMMA.16816.F32 R24, R32, R64, R24 ;  /* 0x000000402018723c */ /* 0x000fe20000001818 */
[----:B------:R-:W2:Y:S01]  /*2c30*/  MUFU.TANH R78, R78 ;  /* 0x0000004e004e7308 */ /* 0x000ea20000002400 */
[----:B------:R-:W2:Y:S06]  /*2c40*/  LDSM.16.M88.4 R20, [R171+0x4000] ;  /* 0x00400000ab14783b */ /* 0x000eac0000000200 */
[----:B------:R-:W-:Y:S01]  /*2c50*/  HMMA.16816.F32 R44, R12, R50, R44 ;  /* 0x000000320c2c723c */ /* 0x000fe2000000182c */
[----:B------:R-:W2:Y:S07]  /*2c60*/  MUFU.TANH R79, R79 ;  /* 0x0000004f004f7308 */ /* 0x000eae0000002400 */
[----:B-1----:R-:W-:Y:S01]  /*2c70*/  HMMA.16816.F32 R28, R8, R60, R28 ;  /* 0x0000003c081c723c */ /* 0x002fe2000000181c */
[----:B------:R-:W1:Y:S07]  /*2c80*/  MUFU.TANH R80, R80 ;  /* 0x0000005000507308 */ /* 0x000e6e0000002400 */
[----:B------:R-:W-:Y:S01]  /*2c90*/  HMMA.16816.F32 R36, R32, R66, R36 ;  /* 0x000000422024723c */ /* 0x000fe20000001824 */
[----:B------:R-:W-:Y:S01]  /*2ca0*/  FMUL.FTZ R84, R24, c[0x0][0x2ec] ;  /* 0x0000bb0018547a20 */ /* 0x000fe20000410000 */
[----:B------:R-:W-:Y:S01]  /*2cb0*/  LDSM.16.M88.4 R64, [R168+0x1800] ;  /* 0x00180000a840783b */ /* 0x000fe20000000200 */
[----:B------:R-:W-:Y:S01]  /*2cc0*/  FMUL.FTZ R85, R25, c[0x0][0x2ec] ;  /* 0x0000bb0019557a20 */ /* 0x000fe20000410000 */
[----:B------:R-:W1:Y:S01]  /*2cd0*/  MUFU.TANH R81, R81 ;  /* 0x0000005100517308 */ /* 0x000e620000002400 */
[----:B------:R-:W-:-:S02]  /*2ce0*/  FMUL.FTZ R86, R26, c[0x0][0x2ec] ;  /* 0x0000bb001a567a20 */ /* 0x000fc40000410000 */
[----:B------:R-:W-:Y:S01]  /*2cf0*/  FMUL.FTZ R87, R27, c[0x0][0x2ec] ;  /* 0x0000bb001b577a20 */ /* 0x000fe20000410000 */
[----:B------:R-:W-:Y:S01]  /*2d00*/  HMMA.16816.F32 R44, R8, R62, R44 ;  /* 0x0000003e082c723c */ /* 0x000fe2000000182c */
[----:B------:R-:W1:Y:S03]  /*2d10*/  LDSM.16.M88.4 R24, [R165+0x4000] ;  /* 0x00400000a518783b */ /* 0x000e660000000200 */
[----:B------:R-:W1:Y:S04]  /*2d20*/  MUFU.TANH R82, R82 ;  /* 0x0000005200527308 */ /* 0x000e680000002400 */
[C---:B------:R-:W-:Y:S04]  /*2d30*/  HMMA.16816.F32 R48, R16.reuse, R40, RZ ;  /* 0x000000281030723c */ /* 0x040fe800000018ff */
[----:B------:R-:W1:Y:S04]  /*2d40*/  MUFU.TANH R83, R83 ;  /* 0x0000005300537308 */ /* 0x000e680000002400 */
[----:B------:R-:W-:Y:S01]  /*2d50*/  HMMA.16816.F32 R40, R16, R42, RZ ;  /* 0x0000002a1028723c */ /* 0x000fe200000018ff */
[----:B------:R-:W-:-:S02]  /*2d60*/  FMUL.FTZ R88, R36, c[0x0][0x2ec] ;  /* 0x0000bb0024587a20 */ /* 0x000fc40000410000 */
[----:B------:R-:W-:Y:S01]  /*2d70*/  FMUL.FTZ R89, R37, c[0x0][0x2ec] ;  /* 0x0000bb0025597a20 */ /* 0x000fe20000410000 */
[----:B------:R-:W1:Y:S01]  /*2d80*/  MUFU.TANH R84, R84 ;  /* 0x0000005400547308 */ /* 0x000e620000002400 */
[----:B------:R-:W-:Y:S02]  /*2d90*/  FMUL.FTZ R90, R38, c[0x0][0x2ec] ;  /* 0x0000bb00265a7a20 */ /* 0x000fe40000410000 */
[----:B------:R-:W-:Y:S01]  /*2da0*/  FMUL.FTZ R91, R39, c[0x0][0x2ec] ;  /* 0x0000bb00275b7a20 */ /* 0x000fe20000410000 */
[----:B--2---:R-:W-:Y:S01]  /*2db0*/  HMMA.16816.F32 R60, R16, R20, RZ ;  /* 0x00000014103c723c */ /* 0x004fe200000018ff */
[----:B------:R-:W2:Y:S03]  /*2dc0*/  LDSM.16.M88.4 R36, [R171+0x4800] ;  /* 0x00480000ab24783b */ /* 0x000ea60000000200 */
[----:B------:R-:W1:Y:S04]  /*2dd0*/  MUFU.TANH R85, R85 ;  /* 0x0000005500557308 */ /* 0x000e680000002400 */
[C---:B------:R-:W-:Y:S04]  /*2de0*/  HMMA.16816.F32 R28, R32.reuse, R52, R28 ;  /* 0x00000034201c723c */ /* 0x040fe8000000181c */
[----:B------:R-:W1:Y:S04]  /*2df0*/  MUFU.TANH R86, R86 ;  /* 0x0000005600567308 */ /* 0x000e680000002400 */
[----:B------:R-:W-:Y:S01]  /*2e00*/  HMMA.16816.F32 R44, R32, R54, R44 ;  /* 0x00000036202c723c */ /* 0x000fe2000000182c */
[----:B------:R-:W2:Y:S03]  /*2e10*/  LDSM.16.M88.4 R52, [R168+0x2000] ;  /* 0x00200000a834783b */ /* 0x000ea60000000200 */
[----:B------:R-:W1:Y:S04]  /*2e20*/  MUFU.TANH R87, R87 ;  /* 0x0000005700577308 */ /* 0x000e680000002400 */
[----:B------:R-:W-:Y:S04]  /*2e30*/  HMMA.16816.F32 R20, R16, R22, RZ ;  /* 0x000000161014723c */ /* 0x000fe800000018ff */
[----:B------:R-:W1:Y:S04]  /*2e40*/  MUFU.TANH R88, R88 ;  /* 0x0000005800587308 */ /* 0x000e680000002400 */
[----:B------:R-:W-:Y:S01]  /*2e50*/  HMMA.16816.F32 R48, R12, R56, R48 ;  /* 0x000000380c30723c */ /* 0x000fe20000001830 */
[----:B------:R-:W-:-:S02]  /*2e60*/  FMUL.FTZ R92, R28, c[0x0][0x2ec] ;  /* 0x0000bb001c5c7a20 */ /* 0x000fc40000410000 */
[----:B------:R-:W-:Y:S01]  /*2e70*/  FMUL.FTZ R93, R29, c[0x0][0x2ec] ;  /* 0x0000bb001d5d7a20 */ /* 0x000fe20000410000 */
[----:B------:R-:W2:Y:S01]  /*2e80*/  MUFU.TANH R89, R89 ;  /* 0x0000005900597308 */ /* 0x000ea20000002400 */
[----:B------:R-:W-:Y:S02]  /*2e90*/  FMUL.FTZ R94, R30, c[0x0][0x2ec] ;  /* 0x0000bb001e5e7a20 */ /* 0x000fe40000410000 */
[----:B------:R-:W-:Y:S01]  /*2ea0*/  FMUL.FTZ R95, R31, c[0x0][0x2ec] ;  /* 0x0000bb001f5f7a20 */ /* 0x000fe20000410000 */
[C---:B------:R-:W-:Y:S01]  /*2eb0*/  HMMA.16816.F32 R40, R12.reuse, R58, R40 ;  /* 0x0000003a0c28723c */ /* 0x040fe20000001828 */
[----:B------:R-:W3:Y:S01]  /*2ec0*/  LDSM.16.M88.4 R28, [R165+0x4800] ;  /* 0x00480000a51c783b */ /* 0x000ee20000000200 */
[----:B------:R-:W-:Y:S02]  /*2ed0*/  FMUL.FTZ R96, R44, c[0x0][0x2ec] ;  /* 0x0000bb002c607a20 */ /* 0x000fe40000410000 */
[----:B------:R-:W-:Y:S01]  /*2ee0*/  FMUL.FTZ R97, R45, c[0x0][0x2ec] ;  /* 0x0000bb002d617a20 */ /* 0x000fe20000410000 */
[----:B------:R-:W3:Y:S01]  /*2ef0*/  LDSM.16.M88.4 R56, [R100+0x1800] ;  /* 0x001800006438783b */ /* 0x000ee20000000200 */
[----:B------:R-:W-:Y:S01]  /*2f00*/  FMUL.FTZ R98, R46, c[0x0][0x2ec] ;  /* 0x0000bb002e627a20 */ /* 0x000fe20000410000 */
[----:B------:R-:W2:Y:S01]  /*2f10*/  MUFU.TANH R90, R90 ;  /* 0x0000005a005a7308 */ /* 0x000ea20000002400 */
[----:B-1----:R-:W-:Y:S01]  /*2f20*/  HMMA.16816.F32 R60, R12, R24, R60 ;  /* 0x000000180c3c723c */ /* 0x002fe2000000183c */
[----:B------:R-:W-:-:S02]  /*2f30*/  FMUL.FTZ R99, R47, c[0x0][0x2ec] ;  /* 0x0000bb002f637a20 */ /* 0x000fc40000410000 */
[----:B------:R-:W-:Y:S04]  /*2f40*/  LDSM.16.M88.4 R44, [R171+0x5000] ;  /* 0x00500000ab2c783b */ /* 0x000fe80000000200 */
[----:B------:R-:W1:Y:S01]  /*2f50*/  MUFU.TANH R91, R91 ;  /* 0x0000005b005b7308 */ /* 0x000e620000002400 */
[----:B------:R-:W-:Y:S07]  /*2f60*/  HMMA.16816.F32 R20, R12, R26, R20 ;  /* 0x0000001a0c14723c */ /* 0x000fee0000001814 */
[----:B------:R-:W1:Y:S01]  /*2f70*/  MUFU.TANH R92, R92 ;  /* 0x0000005c005c7308 */ /* 0x000e620000002400 */
[----:B--2---:R-:W-:Y:S07]  /*2f80*/  HMMA.16816.F32 R24, R16, R36, RZ ;  /* 0x000000241018723c */ /* 0x004fee00000018ff */
[----:B------:R-:W2:Y:S01]  /*2f90*/  MUFU.TANH R93, R93 ;  /* 0x0000005d005d7308 */ /* 0x000ea20000002400 */
[C---:B------:R-:W-:Y:S07]  /*2fa0*/  HMMA.16816.F32 R48, R8.reuse, R64, R48 ;  /* 0x000000400830723c */ /* 0x040fee0000001830 */
[----:B------:R-:W1:Y:S01]  /*2fb0*/  MUFU.TANH R94, R94 ;  /* 0x0000005e005e7308 */ /* 0x000e620000002400 */
[C---:B------:R-:W-:Y:S01]  /*2fc0*/  HMMA.16816.F32 R40, R8.reuse, R66, R40 ;  /* 0x000000420828723c */ /* 0x040fe20000001828 */
[----:B------:R-:W1:Y:S06]  /*2fd0*/  LDSM.16.M88.4 R64, [R168+0x2800] ;  /* 0x00280000a840783b */ /* 0x000e6c0000000200 */
[----:B------:R-:W1:Y:S01]  /*2fe0*/  MUFU.TANH R95, R95 ;  /* 0x0000005f005f7308 */ /* 0x000e620000002400 */
[----:B------:R-:W-:Y:S07]  /*2ff0*/  HMMA.16816.F32 R60, R8, R52, R60 ;  /* 0x00000034083c723c */ /* 0x000fee000000183c */
[----:B------:R-:W1:Y:S01]  /*3000*/  MUFU.TANH R96, R96 ;  /* 0x0000006000607308 */ /* 0x000e620000002400 */
[----:B------:R-:W-:Y:S07]  /*3010*/  HMMA.16816.F32 R36, R16, R38, RZ ;  /* 0x000000261024723c */ /* 0x000fee00000018ff */
[----:B------:R-:W1:Y:S01]  /*3020*/  MUFU.TANH R97, R97 ;  /* 0x0000006100617308 */ /* 0x000e620000002400 */
[----:B---3--:R-:W-:Y:S07]  /*3030*/  HMMA.16816.F32 R24, R12, R28, R24 ;  /* 0x0000001c0c18723c */ /* 0x008fee0000001818 */
[----:B------:R-:W3:Y:S01]  /*3040*/  MUFU.TANH R98, R98 ;  /* 0x0000006200627308 */ /* 0x000ee20000002400 */
[C---:B------:R-:W-:Y:S07]  /*3050*/  HMMA.16816.F32 R48, R32.reuse, R56, R48 ;  /* 0x000000382030723c */ /* 0x040fee0000001830 */
[----:B------:R-:W1:Y:S01]  /*3060*/  MUFU.TANH R99, R99 ;  /* 0x0000006300637308 */ /* 0x000e620000002400 */
[----:B------:R-:W-:Y:S01]  /*3070*/  HMMA.16816.F32 R40, R32, R58, R40 ;  /* 0x0000003a2028723c */ /* 0x000fe20000001828 */
[----:B------:R-:W2:Y:S07]  /*3080*/  LDSM.16.M88.4 R56, [R171+0x5800] ;  /* 0x00580000ab38783b */ /* 0x000eae0000000200 */
[----:B------:R-:W-:Y:S01]  /*3090*/  HMMA.16816.F32 R20, R8, R54, R20 ;  /* 0x000000360814723c */ /* 0x000fe20000001814 */
[----:B------:R-:W-:Y:S07]  /*30a0*/  LDSM.16.M88.4 R52, [R165+0x5000] ;  /* 0x00500000a534783b */ /* 0x000fee0000000200 */
[----:B------:R-:W-:Y:S01]  /*30b0*/  HMMA.16816.F32 R60, R32, R68, R60 ;  /* 0x00000044203c723c */ /* 0x000fe2000000183c */
[----:B------:R-:W-:-:S02]  /*30c0*/  FMUL.FTZ R48, R48, c[0x0][0x2ec] ;  /* 0x0000bb0030307a20 */ /* 0x000fc40000410000 */
[----:B------:R-:W-:Y:S02]  /*30d0*/  FMUL.FTZ R49, R49, c[0x0][0x2ec] ;  /* 0x0000bb0031317a20 */ /* 0x000fe40000410000 */
[----:B------:R-:W-:Y:S01]  /*30e0*/  FMUL.FTZ R50, R50, c[0x0][0x2ec] ;  /* 0x0000bb0032327a20 */ /* 0x000fe20000410000 */
[----:B------:R-:W2:Y:S01]  /*30f0*/  MUFU.TANH R104, R48 ;  /* 0x0000003000687308 */ /* 0x000ea20000002400 */
[----:B------:R-:W-:Y:S01]  /*3100*/  FMUL.FTZ R121, R51, c[0x0][0x2ec] ;  /* 0x0000bb0033797a20 */ /* 0x000fe20000410000 */
[----:B------:R-:W-:Y:S01]  /*3110*/  HMMA.16816.F32 R36, R12, R30, R36 ;  /* 0x0000001e0c24723c */ /* 0x000fe20000001824 */
[----:B------:R-:W2:Y:S01]  /*3120*/  LDSM.16.M88.4 R28, [R100+0x2800] ;  /* 0x00280000641c783b */ /* 0x000ea20000000200 */
[----:B------:R-:W-:Y:S02]  /*3130*/  FMUL.FTZ R40, R40, c[0x0][0x2ec] ;  /* 0x0000bb0028287a20 */ /* 0x000fe40000410000 */
[----:B------:R-:W-:Y:S02]  /*3140*/  FMUL.FTZ R193, R41, c[0x0][0x2ec] ;  /* 0x0000bb0029c17a20 */ /* 0x000fe40000410000 */
[----:B------:R-:W2:Y:S01]  /*3150*/  MUFU.TANH R105, R49 ;  /* 0x0000003100697308 */ /* 0x000ea20000002400 */
[----:B------:R-:W-:Y:S01]  /*3160*/  FMUL.FTZ R123, R42, c[0x0][0x2ec] ;  /* 0x0000bb002a7b7a20 */ /* 0x000fe20000410000 */
[----:B-1----:R-:W-:Y:S01]  /*3170*/  HMMA.16816.F32 R24, R8, R64, R24 ;  /* 0x000000400818723c */ /* 0x002fe20000001818 */
[----:B------:R-:W-:-:S05]  /*3180*/  FMUL.FTZ R189, R43, c[0x0][0x2ec] ;  /* 0x0000bb002bbd7a20 */ /* 0x000fca0000410000 */
[----:B------:R1:W1:Y:S02]  /*3190*/  MUFU.TANH R191, R50 ;  /* 0x0000003200bf7308 */ /* 0x0002640000002400 */
[----:B------:R-:W-:Y:S01]  /*31a0*/  HMMA.16816.F32 R20, R32, R70, R20 ;  /* 0x000000462014723c */ /* 0x000fe20000001814 */
[----:B------:R-:W-:Y:S02]  /*31b0*/  FMUL.FTZ R143, R60, c[0x0][0x2ec] ;  /* 0x0000bb003c8f7a20 */ /* 0x000fe40000410000 */
[----:B------:R-:W-:Y:S02]  /*31c0*/  FMUL.FTZ R155, R61, c[0x0][0x2ec] ;  /* 0x0000bb003d9b7a20 */ /* 0x000fe40000410000 */
[----:B------:R-:W-:Y:S01]  /*31d0*/  FMUL.FTZ R151, R62, c[0x0][0x2ec] ;  /* 0x0000bb003e977a20 */ /* 0x000fe20000410000 */
[----:B------:R3:W2:Y:S01]  /*31e0*/  MUFU.TANH R115, R40 ;  /* 0x0000002800737308 */ /* 0x0006a20000002400 */
[----:B------:R-:W-:Y:S01]  /*31f0*/  FMUL.FTZ R145, R63, c[0x0][0x2ec] ;  /* 0x0000bb003f917a20 */ /* 0x000fe20000410000 */
[----:B------:R-:W-:Y:S01]  /*3200*/  HMMA.16816.F32 R36, R8, R66, R36 ;  /* 0x000000420824723c */ /* 0x000fe20000001824 */
[----:B------:R-:W4:Y:S05]  /*3210*/  LDSM.16.M88.4 R60, [R165+0x5800] ;  /* 0x00580000a53c783b */ /* 0x000f2a0000000200 */
[----:B------:R-:W2:Y:S02]  /*3220*/  MUFU.TANH R121, R121 ;  /* 0x0000007900797308 */ /* 0x000ea40000002400 */
[C---:B-1----:R-:W-:Y:S01]  /*3230*/  HMMA.16816.F32 R48, R16.reuse, R44, RZ ;  /* 0x0000002c1030723c */ /* 0x042fe200000018ff */
[----:B---3--:R-:W1:Y:S05]  /*3240*/  LDSM.16.M88.4 R40, [R168+0x3000] ;  /* 0x00300000a828783b */ /* 0x008e6a0000000200 */
[----:B------:R-:W3:Y:S02]  /*3250*/  MUFU.TANH R193, R193 ;  /* 0x000000c100c17308 */ /* 0x000ee40000002400 */
[----:B------:R-:W-:Y:S01]  /*3260*/  HMMA.16816.F32 R44, R16, R46, RZ ;  /* 0x0000002e102c723c */ /* 0x000fe200000018ff */
[----:B------:R-:W-:-:S02]  /*3270*/  FMUL.FTZ R141, R20, c[0x0][0x2ec] ;  /* 0x0000bb00148d7a20 */ /* 0x000fc40000410000 */
[----:B------:R-:W-:Y:S02]  /*3280*/  FMUL.FTZ R153, R21, c[0x0][0x2ec] ;  /* 0x0000bb0015997a20 */ /* 0x000fe40000410000 */
[----:B------:R-:W-:Y:S02]  /*3290*/  FMUL.FTZ R149, R22, c[0x0][0x2ec] ;  /* 0x0000bb0016957a20 */ /* 0x000fe40000410000 */
[----:B------:R-:W-:Y:S01]  /*32a0*/  FMUL.FTZ R147, R23, c[0x0][0x2ec] ;  /* 0x0000bb0017937a20 */ /* 0x000fe20000410000 */
[----:B--2---:R-:W-:Y:S01]  /*32b0*/  HMMA.16816.F32 R64, R16, R56, RZ ;  /* 0x000000381040723c */ /* 0x004fe200000018ff */
[----:B------:R-:W2:Y:S01]  /*32c0*/  LDSM.16.M88.4 R20, [R168+0x3800] ;  /* 0x00380000a814783b */ /* 0x000ea20000000200 */
[----:B------:R-:W1:Y:S06]  /*32d0*/  MUFU.TANH R123, R123 ;  /* 0x0000007b007b7308 */ /* 0x000e6c0000002400 */
[----:B------:R-:W-:Y:S02]  /*32e0*/  HMMA.16816.F32 R24, R32, R28, R24 ;  /* 0x0000001c2018723c */ /* 0x000fe40000001818 */
[----:B------:R-:W1:Y:S06]  /*32f0*/  MUFU.TANH R189, R189 ;  /* 0x000000bd00bd7308 */ /* 0x000e6c0000002400 */
[----:B------:R-:W-:Y:S02]  /*3300*/  HMMA.16816.F32 R16, R16, R58, RZ ;  /* 0x0000003a1010723c */ /* 0x000fe400000018ff */
[----:B------:R-:W1:Y:S06]  /*3310*/  MUFU.TANH R143, R143 ;  /* 0x0000008f008f7308 */ /* 0x000e6c0000002400 */
[C---:B------:R-:W-:Y:S02]  /*3320*/  HMMA.16816.F32 R44, R12.reuse, R54, R44 ;  /* 0x000000360c2c723c */ /* 0x040fe4000000182c */
[----:B------:R-:W1:Y:S06]  /*3330*/  MUFU.TANH R155, R155 ;  /* 0x0000009b009b7308 */ /* 0x000e6c0000002400 */
[----:B------:R-:W-:Y:S01]  /*3340*/  HMMA.16816.F32 R48, R12, R52, R48 ;  /* 0x000000340c30723c */ /* 0x000fe20000001830 */
[----:B------:R-:W-:Y:S01]  /*3350*/  FMUL.FTZ R24, R24, c[0x0][0x2ec] ;  /* 0x0000bb0018187a20 */ /* 0x000fe20000410000 */
[----:B------:R-:W2:Y:S01]  /*3360*/  LDSM.16.M88.4 R52, [R100+0x3000] ;  /* 0x003000006434783b */ /* 0x000ea20000000200 */
[----:B------:R-:W-:Y:S01]  /*3370*/  FMUL.FTZ R137, R25, c[0x0][0x2ec] ;  /* 0x0000bb0019897a20 */ /* 0x000fe20000410000 */
[----:B------:R-:W1:Y:S01]  /*3380*/  MUFU.TANH R151, R151 ;  /* 0x0000009700977308 */ /* 0x000e620000002400 */
[----:B------:R-:W-:-:S02]  /*3390*/  FMUL.FTZ R131, R26, c[0x0][0x2ec] ;  /* 0x0000bb001a837a20 */ /* 0x000fc40000410000 */
[----:B------:R-:W-:Y:S01]  /*33a0*/  FMUL.FTZ R28, R27, c[0x0][0x2ec] ;  /* 0x0000bb001b1c7a20 */ /* 0x000fe20000410000 */
[C---:B----4-:R-:W-:Y:S04]  /*33b0*/  HMMA.16816.F32 R64, R12.reuse, R60, R64 ;  /* 0x0000003c0c40723c */ /* 0x050fe80000001840 */
[----:B------:R4:W2:Y:S04]  /*33c0*/  MUFU.TANH R139, R24 ;  /* 0x00000018008b7308 */ /* 0x0008a80000002400 */
[----:B------:R-:W-:Y:S04]  /*33d0*/  HMMA.16816.F32 R16, R12, R62, R16 ;  /* 0x0000003e0c10723c */ /* 0x000fe80000001810 */
[----:B------:R-:W2:Y:S03]  /*33e0*/  MUFU.TANH R145, R145 ;  /* 0x0000009100917308 */ /* 0x000ea60000002400 */
[----:B------:R-:W-:Y:S01]  /*33f0*/  IMAD.IADD R14, R6, 0x1, -R75 ;  /* 0x00000001060e7824 */ /* 0x000fe200078e0a4b */
[----:B-1----:R-:W-:Y:S01]  /*3400*/  HMMA.16816.F32 R44, R8, R42, R44 ;  /* 0x0000002a082c723c */ /* 0x002fe2000000182c */
[----:B----4-:R-:W1:Y:S03]  /*3410*/  LDSM.16.M88.4 R24, [R100+0x3800] ;  /* 0x003800006418783b */ /* 0x010e660000000200 */
[----:B------:R-:W4:Y:S01]  /*3420*/  MUFU.TANH R141, R141 ;  /* 0x0000008d008d7308 */ /* 0x000f220000002400 */
[----:B------:R-:W-:-:S04]  /*3430*/  DEPBAR.LE SB0, 0x0 ;  /* 0x000080000000791a */ /* 0x000fc80000000000 */
[C---:B------:R-:W-:Y:S03]  /*3440*/  HMMA.16816.F32 R48, R8.reuse, R40, R48 ;  /* 0x000000280830723c */ /* 0x040fe60000001830 */
[----:B------:R-:W1:Y:S05]  /*3450*/  MUFU.TANH R153, R153 ;  /* 0x0000009900997308 */ /* 0x000e6a0000002400 */
[C---:B--2---:R-:W-:Y:S03]  /*3460*/  HMMA.16816.F32 R64, R8.reuse, R20, R64 ;  /* 0x000000140840723c */ /* 0x044fe60000001840 */
[----:B------:R-:W2:Y:S05]  /*3470*/  MUFU.TANH R149, R149 ;  /* 0x0000009500957308 */ /* 0x000eaa0000002400 */
[----:B------:R-:W-:Y:S03]  /*3480*/  HMMA.16816.F32 R16, R8, R22, R16 ;  /* 0x000000160810723c */ /* 0x000fe60000001810 */
[----:B------:R-:W1:Y:S04]  /*3490*/  MUFU.TANH R147, R147 ;  /* 0x0000009300937308 */ /* 0x000e680000002400 */
[----:B------:R-:W-:Y:S01]  /*34a0*/  SHF.R.S32.HI R9, RZ, 0x1f, R14 ;  /* 0x0000001fff097819 */ /* 0x000fe2000001140e */
[C---:B------:R-:W-:Y:S03]  /*34b0*/  HMMA.16816.F32 R36, R32.reuse, R30, R36 ;  /* 0x0000001e2024723c */ /* 0x040fe60000001824 */
[----:B------:R-:W-:Y:S01]  /*34c0*/  LEA.HI R9, R9, R14, RZ, 0x2 ;  /* 0x0000000e09097211 */ /* 0x000fe200078f10ff */
[----:B------:R-:W1:Y:S03]  /*34d0*/  MUFU.TANH R137, R137 ;  /* 0x0000008900897308 */ /* 0x000e660000002400 */
[----:B------:R-:W-:Y:S01]  /*34e0*/  SHF.R.S32.HI R178, RZ, 0x2, R9 ;  /* 0x00000002ffb27819 */ /* 0x000fe20000011409 */
[C---:B------:R-:W-:Y:S03]  /*34f0*/  HMMA.16816.F32 R44, R32.reuse, R54, R44 ;  /* 0x00000036202c723c */ /* 0x040fe6000000182c */
[----:B------:R-:W-:Y:S01]  /*3500*/  IADD3 R77, R77, 0x1, R178 ;  /* 0x000000014d4d7810 */ /* 0x000fe20007ffe0b2 */
[----:B------:R-:W2:Y:S03]  /*3510*/  MUFU.TANH R131, R131 ;  /* 0x0000008300837308 */ /* 0x000ea60000002400 */
[----:B------:R-:W-:Y:S01]  /*3520*/  IADD3 R77, R73, R77, -R72 ;  /* 0x0000004d494d7210 */ /* 0x000fe20007ffe848 */
[C---:B------:R-:W-:Y:S03]  /*3530*/  HMMA.16816.F32 R48, R32.reuse, R52, R48 ;  /* 0x000000342030723c */ /* 0x040fe60000001830 */
[----:B------:R-:W-:Y:S01]  /*3540*/  IADD3 R128, R77, c[0x0][0x2e8], RZ ;  /* 0x0000ba004d807a10 */ /* 0x000fe20007ffe0ff */
[----:B------:R-:W2:Y:S03]  /*3550*/  MUFU.TANH R28, R28 ;  /* 0x0000001c001c7308 */ /* 0x000ea60000002400 */
[C---:B------:R-:W-:Y:S01]  /*3560*/  IADD3 R14, R128.reuse, 0x8, RZ ;  /* 0x00000008800e7810 */ /* 0x040fe20007ffe0ff */
[----:B-1----:R-:W-:Y:S01]  /*3570*/  HMMA.16816.F32 R64, R32, R24, R64 ;  /* 0x000000182040723c */ /* 0x002fe20000001840 */
[----:B------:R-:W-:Y:S01]  /*3580*/  FMUL.FTZ R37, R37, c[0x0][0x2ec] ;  /* 0x0000bb0025257a20 */ /* 0x000fe20000410000 */
[-C--:B------:R-:W-:Y:S01]  /*3590*/  IMNMX R128, R128, R73.reuse, PT ;  /* 0x0000004980807217 */ /* 0x080fe20003800200 */
[----:B------:R-:W-:Y:S01]  /*35a0*/  FMUL.FTZ R21, R38, c[0x0][0x2ec] ;  /* 0x0000bb0026157a20 */ /* 0x000fe20000410000 */
[----:B------:R-:W-:Y:S01]  /*35b0*/  IMNMX R127, R14, R73, PT ;  /* 0x000000490e7f7217 */ /* 0x000fe20003800200 */
[----:B------:R1:W1:Y:S01]  /*35c0*/  MUFU.TANH R133, R37 ;  /* 0x0000002500857308 */ /* 0x0002620000002400 */
[----:B------:R-:W-:-:S02]  /*35d0*/  FMUL.FTZ R36, R36, c[0x0][0x2ec] ;  /* 0x0000bb0024247a20 */ /* 0x000fc40000410000 */
[----:B------:R-:W-:Y:S01]  /*35e0*/  HMMA.16816.F32 R16, R32, R26, R16 ;  /* 0x0000001a2010723c */ /* 0x000fe20000001810 */
[----:B------:R-:W-:Y:S02]  /*35f0*/  FMUL.FTZ R8, R45, c[0x0][0x2ec] ;  /* 0x0000bb002d087a20 */ /* 0x000fe40000410000 */
[----:B------:R-:W-:Y:S02]  /*3600*/  FMUL.FTZ R55, R47, c[0x0][0x2ec] ;  /* 0x0000bb002f377a20 */ /* 0x000fe40000410000 */
[----:B------:R-:W-:Y:S01]  /*3610*/  FMUL.FTZ R39, R39, c[0x0][0x2ec] ;  /* 0x0000bb0027277a20 */ /* 0x000fe20000410000 */
[----:B------:R2:W2:Y:S01]  /*3620*/  MUFU.TANH R135, R36 ;  /* 0x0000002400877308 */ /* 0x0004a20000002400 */
        /* <DEDUP_REMOVED lines=8> */
[----:B-1----:R-:W-:Y:S01]  /*36b0*/  FMUL.FTZ R37, R66, c[0x0][0x2ec] ;  /* 0x0000bb0042257a20 */ /* 0x002fe20000410000 */
[----:B------:R1:W1:Y:S01]  /*36c0*/  MUFU.TANH R117, R39 ;  /* 0x0000002700757308 */ /* 0x0002620000002400 */
[----:B------:R-:W-:-:S02]  /*36d0*/  FMUL.FTZ R35, R67, c[0x0][0x2ec] ;  /* 0x0000bb0043237a20 */ /* 0x000fc40000410000 */
[----:B------:R-:W-:Y:S02]  /*36e0*/  FMUL.FTZ R46, R46, c[0x0][0x2ec] ;  /* 0x0000bb002e2e7a20 */ /* 0x000fe40000410000 */
[----:B------:R-:W-:Y:S02]  /*36f0*/  FMUL.FTZ R16, R16, c[0x0][0x2ec] ;  /* 0x0000bb0010107a20 */ /* 0x000fe40000410000 */
[----:B------:R-:W-:Y:S01]  /*3700*/  FMUL.FTZ R17, R17, c[0x0][0x2ec] ;  /* 0x0000bb0011117a20 */ /* 0x000fe20000410000 */
[----:B------:R1:W1:Y:S01]  /*3710*/  MUFU.TANH R107, R48 ;  /* 0x00000030006b7308 */ /* 0x0002620000002400 */
[----:B------:R-:W-:Y:S02]  /*3720*/  FMUL.FTZ R18, R18, c[0x0][0x2ec] ;  /* 0x0000bb0012127a20 */ /* 0x000fe40000410000 */
[----:B------:R-:W-:-:S05]  /*3730*/  FMUL.FTZ R19, R19, c[0x0][0x2ec] ;  /* 0x0000bb0013137a20 */ /* 0x000fca0000410000 */
[----:B------:R-:W1:Y:S08]  /*3740*/  MUFU.TANH R12, R12 ;  /* 0x0000000c000c7308 */ /* 0x000e700000002400 */
[----:B------:R1:W1:Y:S08]  /*3750*/  MUFU.TANH R63, R50 ;  /* 0x00000032003f7308 */ /* 0x0002700000002400 */
[----:B------:R1:W1:Y:S08]  /*3760*/  MUFU.TANH R59, R51 ;  /* 0x00000033003b7308 */ /* 0x0002700000002400 */
[----:B------:R1:W1:Y:S08]  /*3770*/  MUFU.TANH R10, R44 ;  /* 0x0000002c000a7308 */ /* 0x0002700000002400 */
[----:B------:R-:W1:Y:S08]  /*3780*/  MUFU.TANH R8, R8 ;  /* 0x0000000800087308 */ /* 0x000e700000002400 */
[----:B------:R1:W1:Y:S08]  /*3790*/  MUFU.TANH R57, R46 ;  /* 0x0000002e00397308 */ /* 0x0002700000002400 */
        /* <DEDUP_REMOVED lines=16> */
[----:B------:R-:W-:-:S04]  /*38a0*/  LOP3.LUT R13, R13, c[0x0][0x2d0], RZ, 0x3c, !PT ;  /* 0x0000b4000d0d7a12 */ /* 0x000fc800078e3cff */
[----:B------:R-:W-:Y:S01]  /*38b0*/  ISETP.GE.AND P1, PT, R13, RZ, PT ;  /* 0x000000ff0d00720c */ /* 0x000fe20003f26270 */
[----:B--2---:R-:W2:Y:S02]  /*38c0*/  MUFU.RCP R14, R7 ;  /* 0x00000007000e7308 */ /* 0x004ea40000001000 */
[----:B--2---:R-:W-:-:S06]  /*38d0*/  IADD3 R14, R14, 0xffffffe, RZ ;  /* 0x0ffffffe0e0e7810 */ /* 0x004fcc0007ffe0ff */
        /* <DEDUP_REMOVED lines=29> */
[----:B-1----:R-:W-:-:S04]  /*3ab0*/  IMAD.WIDE R18, R7, 0x4, R184 ;  /* 0x0000000407127825 */ /* 0x002fc800078e02b8 */
        /* <DEDUP_REMOVED lines=19> */
.L_x_6216:
[----:B------:R-:W-:-:S04]  /*3bf0*/  LEA R4, -R103, RZ, 0x7 ;  /* 0x000000ff67047211 */ /* 0x000fc800078e39ff */
[----:B------:R-:W-:Y:S02]  /*3c00*/  SHF.R.S32.HI R6, RZ, 0x1f, R4 ;  /* 0x0000001fff067819 */ /* 0x000fe40000011404 */
.L_x_6217:
        /* <DEDUP_REMOVED lines=10> */
[-C--:B-1----:R-:W-:Y:S01]  /*3cb0*/  IADD3 R18, P1, R22, R7.reuse, RZ ;  /* 0x0000000716127210 */ /* 0x082fe20007f3e0ff */
        /* <DEDUP_REMOVED lines=22> */
.L_x_6215:
[----:B--234-:R-:W-:Y:S02]  /*3e20*/  IMAD.IADD R2, R2, 0x1, R129 ;  /* 0x0000000102027824 */ /* 0x01cfe400078e0281 */
[----:B------:R-:W-:-:S03]  /*3e30*/  IMAD.SHL.U32 R166, R166, 0x2, RZ ;  /* 0x00000002a6a67824 */ /* 0x000fc600078e00ff */
[C---:B------:R-:W-:Y:S01]  /*3e40*/  IADD3 R4, R2.reuse, 0x1, RZ ;  /* 0x0000000102047810 */ /* 0x040fe20007ffe0ff */
[--C-:B------:R-:W-:Y:S01]  /*3e50*/  IMAD R164, R3, 0x2, R166.reuse ;  /* 0x0000000203a47824 */ /* 0x100fe200078e02a6 */
[----:B-1----:R-:W-:Y:S01]  /*3e60*/  IADD3 R6, R2, 0x8, RZ ;  /* 0x0000000802067810 */ /* 0x002fe20007ffe0ff */
[----:B------:R-:W-:Y:S01]  /*3e70*/  IMAD R163, R5, 0x2, R166 ;  /* 0x0000000205a37824 */ /* 0x000fe200078e02a6 */
[CC--:B------:R-:W-:Y:S02]  /*3e80*/  ISETP.GE.AND P6, PT, R4.reuse, R128.reuse, PT ;  /* 0x000000800400720c */ /* 0x0c0fe40003fc6270 */
[----:B------:R-:W-:Y:S01]  /*3e90*/  ISETP.GE.AND P4, PT, R4, R127, PT ;  /* 0x0000007f0400720c */ /* 0x000fe20003f86270 */
[----:B------:R-:W-:Y:S01]  /*3ea0*/  IMAD R162, R3, 0x2, R163 ;  /* 0x0000000203a27824 */ /* 0x000fe200078e02a3 */
[----:B------:R-:W-:Y:S02]  /*3eb0*/  IADD3 R4, R2, 0x9, RZ ;  /* 0x0000000902047810 */ /* 0x000fe40007ffe0ff */
        /* <DEDUP_REMOVED lines=28> */
[----:B------:R-:W-:Y:S01]  /*4080*/  FSEL R7, R88, -INF , !P3 ;  /* 0xff80000058077808 */ /* 0x000fe20005800000 */
[----:B------:R-:W-:Y:S01]  /*4090*/  LDSM.16.MT88.4 R84, [R164+0x6000] ;  /* 0x00600000a454783b */ /* 0x000fe20000004200 */
        /* <DEDUP_REMOVED lines=15> */
[----:B------:R-:W-:Y:S02]  /*4190*/  ISETP.GE.AND P4, PT, R6, R127, PT ;  /* 0x0000007f0600720c */ /* 0x000fe40003f86270 */
[----:B------:R-:W-:Y:S02]  /*41a0*/  IADD3 R6, R2, 0x30, RZ ;  /* 0x0000003002067810 */ /* 0x000fe40007ffe0ff */
[----:B------:R-:W-:Y:S02]  /*41b0*/  FSEL R203, R96, -INF , !P6 ;  /* 0xff80000060cb7808 */ /* 0x000fe40007000000 */
[----:B------:R-:W-:Y:S02]  /*41c0*/  ISETP.GE.AND P6, PT, R4, R128, PT ;  /* 0x000000800400720c */ /* 0x000fe40003fc6270 */
[----:B------:R-:W-:-:S02]  /*41d0*/  FSEL R201, R93, -INF , !P3 ;  /* 0xff8000005dc97808 */ /* 0x000fc40005800000 */
[----:B------:R-:W-:Y:S02]  /*41e0*/  FSEL R109, R95, -INF , !P2 ;  /* 0xff8000005f6d7808 */ /* 0x000fe40005000000 */
[CC--:B------:R-:W-:Y:S01]  /*41f0*/  ISETP.GE.AND P3, PT, R6.reuse, R128.reuse, PT ;  /* 0x000000800600720c */ /* 0x0c0fe20003f66270 */
[----:B------:R-:W-:Y:S01]  /*4200*/  LDSM.16.MT88.4 R92, [R166+0x6000] ;  /* 0x00600000a65c783b */ /* 0x000fe20000004200 */
[----:B------:R-:W-:Y:S02]  /*4210*/  ISETP.GE.AND P2, PT, R6, R127, PT ;  /* 0x0000007f0600720c */ /* 0x000fe40003f46270 */
[C---:B------:R-:W-:Y:S02]  /*4220*/  IADD3 R6, R2.reuse, 0x38, RZ ;  /* 0x0000003802067810 */ /* 0x040fe40007ffe0ff */
[----:B------:R-:W-:Y:S02]  /*4230*/  FSEL R195, R105, -INF , !P6 ;  /* 0xff80000069c37808 */ /* 0x000fe40007000000 */
[----:B------:R-:W-:-:S02]  /*4240*/  ISETP.GE.AND P6, PT, R2, R128, PT ;  /* 0x000000800200720c */ /* 0x000fc40003fc6270 */
        /* <DEDUP_REMOVED lines=12> */
[----:B------:R-:W-:Y:S02]  /*4310*/  FMNMX.FTZ R6, R0, R17, !PT ;  /* 0x0000001100067209 */ /* 0x000fe40007810000 */
[----:B------:R-:W-:Y:S02]  /*4320*/  IADD3 R4, R2, 0x39, RZ ;  /* 0x0000003902047810 */ /* 0x000fe40007ffe0ff */
[----:B------:R-:W-:Y:S02]  /*4330*/  FMNMX.FTZ R6, R19, R6, !PT ;  /* 0x0000000613067209 */ /* 0x000fe40007810000 */
[----:B------:R-:W-:Y:S02]  /*4340*/  FSEL R119, R104, -INF , !P3 ;  /* 0xff80000068777808 */ /* 0x000fe40005800000 */
[----:B------:R-:W-:Y:S02]  /*4350*/  FSEL R191, R191, -INF , !P2 ;  /* 0xff800000bfbf7808 */ /* 0x000fe40005000000 */
[----:B------:R-:W-:-:S02]  /*4360*/  ISETP.GE.AND P3, PT, R4, R128, PT ;  /* 0x000000800400720c */ /* 0x000fc40003f66270 */
[----:B------:R-:W-:Y:S02]  /*4370*/  ISETP.GE.AND P2, PT, R4, R127, PT ;  /* 0x0000007f0400720c */ /* 0x000fe40003f46270 */
[----:B------:R-:W-:Y:S02]  /*4380*/  IADD3 R4, R2, 0x41, RZ ;  /* 0x0000004102047810 */ /* 0x000fe40007ffe0ff */
[----:B------:R-:W-:Y:S02]  /*4390*/  FMNMX.FTZ R6, R81, R6, !PT ;  /* 0x0000000651067209 */ /* 0x000fe40007810000 */
[----:B------:R-:W-:Y:S02]  /*43a0*/  FSEL R123, R123, -INF , !P5 ;  /* 0xff8000007b7b7808 */ /* 0x000fe40006800000 */
[----:B------:R-:W-:Y:S02]  /*43b0*/  ISETP.GE.AND P5, PT, R4, R128, PT ;  /* 0x000000800400720c */ /* 0x000fe40003fa6270 */
[----:B------:R-:W-:-:S02]  /*43c0*/  FMNMX.FTZ R22, R29, R6, !PT ;  /* 0x000000061d167209 */ /* 0x000fc40007810000 */
[----:B------:R-:W-:Y:S02]  /*43d0*/  FSEL R155, R155, -INF , !P5 ;  /* 0xff8000009b9b7808 */ /* 0x000fe40006800000 */
[----:B------:R-:W-:Y:S02]  /*43e0*/  FMNMX.FTZ R22, R13, R22, !PT ;  /* 0x000000160d167209 */ /* 0x000fe40007810000 */
[----:B------:R-:W-:Y:S02]  /*43f0*/  ISETP.GE.AND P5, PT, R2, R127, PT ;  /* 0x0000007f0200720c */ /* 0x000fe40003fa6270 */
[----:B------:R-:W-:Y:S02]  /*4400*/  FMNMX.FTZ R22, R7, R22, !PT ;  /* 0x0000001607167209 */ /* 0x000fe40007810000 */
[----:B------:R-:W-:Y:S02]  /*4410*/  FSEL R78, R78, -INF , !P5 ;  /* 0xff8000004e4e7808 */ /* 0x000fe40006800000 */
        /* <DEDUP_REMOVED lines=13> */
[----:B------:R-:W-:Y:S02]  /*44f0*/  ISETP.GE.AND P6, PT, R4, R127, PT ;  /* 0x0000007f0400720c */ /* 0x000fe40003fc6270 */
[----:B------:R-:W-:Y:S02]  /*4500*/  FMNMX.FTZ R20, R73, R20, !PT ;  /* 0x0000001449147209 */ /* 0x000fe40007810000 */
[C---:B------:R-:W-:Y:S02]  /*4510*/  IADD3 R14, R2.reuse, 0x48, RZ ;  /* 0x00000048020e7810 */ /* 0x040fe40007ffe0ff */
[----:B------:R-:W-:Y:S02]  /*4520*/  IADD3 R4, R2, 0x49, RZ ;  /* 0x0000004902047810 */ /* 0x000fe40007ffe0ff */
[----:B------:R-:W-:Y:S02]  /*4530*/  FSEL R193, R193, -INF , !P3 ;  /* 0xff800000c1c17808 */ /* 0x000fe40005800000 */
[----:B------:R-:W-:-:S02]  /*4540*/  FMNMX.FTZ R22, R115, R22, !PT ;  /* 0x0000001673167209 */ /* 0x000fc40007810000 */
[----:B------:R-:W-:Y:S02]  /*4550*/  FSEL R143, R143, -INF , !P4 ;  /* 0xff8000008f8f7808 */ /* 0x000fe40006000000 */
[----:B------:R-:W-:Y:S02]  /*4560*/  FSEL R151, R151, -INF , !P1 ;  /* 0xff80000097977808 */ /* 0x000fe40004800000 */
[----:B------:R-:W-:Y:S02]  /*4570*/  FMNMX.FTZ R20, R199, R20, !PT ;  /* 0x00000014c7147209 */ /* 0x000fe40007810000 */
[-C--:B------:R-:W-:Y:S02]  /*4580*/  ISETP.GE.AND P3, PT, R14, R128.reuse, PT ;  /* 0x000000800e00720c */ /* 0x080fe40003f66270 */
[C---:B------:R-:W-:Y:S02]  /*4590*/  ISETP.GE.AND P4, PT, R4.reuse, R128, PT ;  /* 0x000000800400720c */ /* 0x040fe40003f86270 */
[----:B------:R-:W-:-:S02]  /*45a0*/  ISETP.GE.AND P1, PT, R4, R127, PT ;  /* 0x0000007f0400720c */ /* 0x000fc40003f26270 */
[----:B------:R-:W-:Y:S02]  /*45b0*/  IADD3 R4, R2, 0x50, RZ ;  /* 0x0000005002047810 */ /* 0x000fe40007ffe0ff */
[----:B------:R-:W-:Y:S02]  /*45c0*/  FMNMX.FTZ R22, R193, R22, !PT ;  /* 0x00000016c1167209 */ /* 0x000fe40007810000 */
[----:B------:R-:W-:Y:S02]  /*45d0*/  FMNMX.FTZ R20, R109, R20, !PT ;  /* 0x000000146d147209 */ /* 0x000fe40007810000 */
[----:B------:R-:W-:Y:S02]  /*45e0*/  FSEL R189, R189, -INF , !P2 ;  /* 0xff800000bdbd7808 */ /* 0x000fe40005000000 */
[----:B------:R-:W-:Y:S02]  /*45f0*/  FSEL R145, R145, -INF , !P6 ;  /* 0xff80000091917808 */ /* 0x000fe40007000000 */
[----:B------:R-:W-:-:S02]  /*4600*/  FSEL R141, R141, -INF , !P3 ;  /* 0xff8000008d8d7808 */ /* 0x000fc40005800000 */
[-C--:B------:R-:W-:Y:S02]  /*4610*/  ISETP.GE.AND P2, PT, R14, R127.reuse, PT ;  /* 0x0000007f0e00720c */ /* 0x080fe40003f46270 */
        /* <DEDUP_REMOVED lines=35> */
[----:B------:R-:W-:Y:S02]  /*4850*/  ISETP.GE.AND P4, PT, R4, R128, PT ;  /* 0x000000800400720c */ /* 0x000fe40003f86270 */
[----:B------:R-:W-:Y:S02]  /*4860*/  FSEL R133, R133, -INF , !P6 ;  /* 0xff80000085857808 */ /* 0x000fe40007000000 */
[----:B------:R-:W-:Y:S02]  /*4870*/  FMNMX.FTZ R24, R135, R22, !PT ;  /* 0x0000001687187209 */ /* 0x000fe40007810000 */
[----:B------:R-:W-:Y:S02]  /*4880*/  FMNMX.FTZ R22, R151, R20, !PT ;  /* 0x0000001497167209 */ /* 0x000fe40007810000 */
[C---:B------:R-:W-:Y:S02]  /*4890*/  IADD3 R18, R2.reuse, 0x68, RZ ;  /* 0x0000006802127810 */ /* 0x040fe40007ffe0ff */
[----:B------:R-:W-:-:S02]  /*48a0*/  IADD3 R16, R2, 0x69, RZ ;  /* 0x0000006902107810 */ /* 0x000fc40007ffe0ff */
[----:B------:R-:W-:Y:S02]  /*48b0*/  FSEL R107, R107, -INF , !P5 ;  /* 0xff8000006b6b7808 */ /* 0x000fe40006800000 */
[----:B------:R-:W-:Y:S02]  /*48c0*/  FMNMX.FTZ R20, R133, R24, !PT ;  /* 0x0000001885147209 */ /* 0x000fe40007810000 */
[----:B------:R-:W-:Y:S02]  /*48d0*/  FSEL R105, R12, -INF , !P4 ;  /* 0xff8000000c697808 */ /* 0x000fe40006000000 */
[----:B------:R-:W-:Y:S02]  /*48e0*/  FMNMX.FTZ R12, R145, R22, !PT ;  /* 0x00000016910c7209 */ /* 0x000fe40007810000 */
[-C--:B------:R-:W-:Y:S02]  /*48f0*/  ISETP.GE.AND P6, PT, R18, R128.reuse, PT ;  /* 0x000000801200720c */ /* 0x080fe40003fc6270 */
[----:B------:R-:W-:-:S02]  /*4900*/  ISETP.GE.AND P5, PT, R16, R128, PT ;  /* 0x000000801000720c */ /* 0x000fc40003fa6270 */
[----:B------:R-:W-:Y:S02]  /*4910*/  FMNMX.FTZ R20, R107, R20, !PT ;  /* 0x000000146b147209 */ /* 0x000fe40007810000 */
[----:B------:R-:W-:Y:S02]  /*4920*/  FMNMX.FTZ R12, R149, R12, !PT ;  /* 0x0000000c950c7209 */ /* 0x000fe40007810000 */
[----:B------:R-:W-:Y:S02]  /*4930*/  FSEL R67, R10, -INF , !P6 ;  /* 0xff8000000a437808 */ /* 0x000fe40007000000 */
[----:B------:R-:W-:Y:S02]  /*4940*/  IADD3 R14, R2, 0x70, RZ ;  /* 0x00000070020e7810 */ /* 0x000fe40007ffe0ff */
[----:B------:R-:W-:Y:S02]  /*4950*/  FMNMX.FTZ R10, R105, R20, !PT ;  /* 0x00000014690a7209 */ /* 0x000fe40007810000 */
[----:B------:R-:W-:-:S02]  /*4960*/  FSEL R65, R8, -INF , !P5 ;  /* 0xff80000008417808 */ /* 0x000fc40006800000 */
[----:B------:R-:W-:Y:S02]  /*4970*/  FMNMX.FTZ R8, R147, R12, !PT ;  /* 0x0000000c93087209 */ /* 0x000fe40007810000 */
[----:B------:R-:W-:Y:S02]  /*4980*/  IADD3 R6, R2, 0x71, RZ ;  /* 0x0000007102067810 */ /* 0x000fe40007ffe0ff */
[----:B------:R-:W-:Y:S02]  /*4990*/  ISETP.GE.AND P4, PT, R14, R128, PT ;  /* 0x000000800e00720c */ /* 0x000fe40003f86270 */
        /* <DEDUP_REMOVED lines=10> */
[----:B------:R-:W-:Y:S02]  /*4a40*/  ISETP.GE.AND P5, PT, R4, R128, PT ;  /* 0x000000800400720c */ /* 0x000fe40003fa6270 */
[----:B------:R-:W-:Y:S02]  /*4a50*/  FSEL R45, R45, -INF , !P6 ;  /* 0xff8000002d2d7808 */ /* 0x000fe40007000000 */
[----:B------:R-:W-:Y:S02]  /*4a60*/  FMNMX.FTZ R10, R47, R10, !PT ;  /* 0x0000000a2f0a7209 */ /* 0x000fe40007810000 */
[----:B------:R-:W-:Y:S02]  /*4a70*/  FSEL R117, R117, -INF , !P3 ;  /* 0xff80000075757808 */ /* 0x000fe40005800000 */
        /* <DEDUP_REMOVED lines=47> */
[----:B------:R-:W-:-:S02]  /*4d70*/  FFMA.FTZ R33, R29, c[0x0][0x23c], -R38 ;  /* 0x00008f001d217a23 */ /* 0x000fc40000010826 */
[--C-:B------:R-:W-:Y:S02]  /*4d80*/  FFMA.FTZ R26, R89, c[0x0][0x23c], -R38.reuse ;  /* 0x00008f00591a7a23 */ /* 0x100fe40000010826 */
[--C-:B------:R-:W-:Y:S01]  /*4d90*/  FFMA.FTZ R111, R61, c[0x0][0x23c], -R38.reuse ;  /* 0x00008f003d6f7a23 */ /* 0x100fe20000010826 */
[----:B------:R-:W2:Y:S01]  /*4da0*/  MUFU.EX2 R44, R44 ;  /* 0x0000002c002c7308 */ /* 0x000ea20000000800 */
[--C-:B------:R-:W-:Y:S01]  /*4db0*/  FFMA.FTZ R48, R201, c[0x0][0x23c], -R38.reuse ;  /* 0x00008f00c9307a23 */ /* 0x100fe20000010826 */
[----:B-1----:R-:W-:Y:S01]  /*4dc0*/  FMNMX.FTZ R0, R31, R4, !PT ;  /* 0x000000041f007209 */ /* 0x002fe20007810000 */
[--C-:B------:R-:W-:Y:S02]  /*4dd0*/  FFMA.FTZ R31, R7, c[0x0][0x23c], -R38.reuse ;  /* 0x00008f00071f7a23 */ /* 0x100fe40000010826 */
[----:B------:R-:W-:Y:S01]  /*4de0*/  LDSM.16.MT88.4 R4, [R162+0x6000] ;  /* 0x00600000a204783b */ /* 0x000fe20000004200 */
        /* <DEDUP_REMOVED lines=10> */
[--C-:B------:R-:W-:Y:S01]  /*4e90*/  FFMA.FTZ R51, R78, c[0x0][0x23c], -R24.reuse ;  /* 0x00008f004e337a23 */ /* 0x100fe20000010818 */
[----:B--2---:R-:W-:Y:S01]  /*4ea0*/  F2FP.PACK_AB R68, R44, R53 ;  /* 0x000000352c44723e */ /* 0x004fe200000000ff */
[--C-:B------:R-:W-:Y:S02]  /*4eb0*/  FFMA.FTZ R40, R79, c[0x0][0x23c], -R24.reuse ;  /* 0x00008f004f287a23 */ /* 0x100fe40000010818 */
[--C-:B------:R-:W-:Y:S01]  /*4ec0*/  FFMA.FTZ R49, R15, c[0x0][0x23c], -R24.reuse ;  /* 0x00008f000f317a23 */ /* 0x100fe20000010818 */
[----:B------:R-:W2:Y:S01]  /*4ed0*/  LDSM.16.MT88.4 R76, [R163+0x6000] ;  /* 0x00600000a34c783b */ /* 0x000ea20000004200 */
[--C-:B------:R-:W-:Y:S01]  /*4ee0*/  FFMA.FTZ R32, R83, c[0x0][0x23c], -R24.reuse ;  /* 0x00008f0053207a23 */ /* 0x100fe20000010818 */
[----:B------:R-:W-:Y:S01]  /*4ef0*/  MUFU.EX2 R51, R51 ;  /* 0x0000003300337308 */ /* 0x000fe20000000800 */
[--C-:B------:R-:W-:Y:S01]  /*4f00*/  FFMA.FTZ R34, R11, c[0x0][0x23c], -R24.reuse ;  /* 0x00008f000b227a23 */ /* 0x100fe20000010818 */
[----:B------:R-:W3:Y:S01]  /*4f10*/  LDSM.16.MT88.4 R12, [R164+0x6800] ;  /* 0x00680000a40c783b */ /* 0x000ee20000004200 */
[----:B------:R-:W-:-:S02]  /*4f20*/  FFMA.FTZ R29, R9, c[0x0][0x23c], -R24 ;  /* 0x00008f00091d7a23 */ /* 0x000fc40000010818 */
[--C-:B------:R-:W-:Y:S01]  /*4f30*/  FFMA.FTZ R30, R75, c[0x0][0x23c], -R24.reuse ;  /* 0x00008f004b1e7a23 */ /* 0x100fe20000010818 */
[----:B------:R-:W4:Y:S01]  /*4f40*/  LDSM.16.MT88.4 R8, [R163+0x6800] ;  /* 0x00680000a308783b */ /* 0x000f220000004200 */
[--C-:B------:R-:W-:Y:S01]  /*4f50*/  FFMA.FTZ R3, R73, c[0x0][0x23c], -R24.reuse ;  /* 0x00008f0049037a23 */ /* 0x100fe20000010818 */
[----:B------:R-:W5:Y:S01]  /*4f60*/  MUFU.EX2 R40, R40 ;  /* 0x0000002800287308 */ /* 0x000f620000000800 */
[----:B-1----:R-:W-:Y:S01]  /*4f70*/  F2FP.PACK_AB R70, R36, R39 ;  /* 0x000000272446723e */ /* 0x002fe200000000ff */
[--C-:B------:R-:W-:Y:S02]  /*4f80*/  FFMA.FTZ R46, R199, c[0x0][0x23c], -R24.reuse ;  /* 0x00008f00c72e7a23 */ /* 0x100fe40000010818 */
[--C-:B------:R-:W-:Y:S02]  /*4f90*/  FFMA.FTZ R109, R109, c[0x0][0x23c], -R24.reuse ;  /* 0x00008f006d6d7a23 */ /* 0x100fe40000010818 */
[--C-:B------:R-:W-:Y:S02]  /*4fa0*/  FFMA.FTZ R113, R113, c[0x0][0x23c], -R24.reuse ;  /* 0x00008f0071717a23 */ /* 0x100fe40000010818 */
[----:B------:R-:W-:Y:S01]  /*4fb0*/  MUFU.EX2 R49, R49 ;  /* 0x0000003100317308 */ /* 0x000fe20000000800 */
[----:B------:R-:W-:-:S02]  /*4fc0*/  FFMA.FTZ R50, R197, c[0x0][0x23c], -R24 ;  /* 0x00008f00c5327a23 */ /* 0x000fc40000010818 */
[--C-:B------:R-:W-:Y:S02]  /*4fd0*/  FFMA.FTZ R115, R115, c[0x0][0x23c], -R38.reuse ;  /* 0x00008f0073737a23 */ /* 0x100fe40000010826 */
[----:B------:R-:W-:Y:S02]  /*4fe0*/  FFMA.FTZ R52, R193, c[0x0][0x23c], -R38 ;  /* 0x00008f00c1347a23 */ /* 0x000fe40000010826 */
[--C-:B------:R-:W-:Y:S01]  /*4ff0*/  FFMA.FTZ R56, R191, c[0x0][0x23c], -R24.reuse ;  /* 0x00008f00bf387a23 */ /* 0x100fe20000010818 */
[----:B------:R-:W1:Y:S01]  /*5000*/  MUFU.EX2 R32, R32 ;  /* 0x0000002000207308 */ /* 0x000e620000000800 */
        /* <DEDUP_REMOVED lines=9> */
[----:B-1----:R-:W-:Y:S01]  /*50a0*/  F2FP.PACK_AB R71, R32, R49 ;  /* 0x000000312047723e */ /* 0x002fe200000000ff */
[----:B------:R-:W1:Y:S01]  /*50b0*/  MUFU.EX2 R28, R28 ;  /* 0x0000001c001c7308 */ /* 0x000e620000000800 */
[----:B------:R-:W-:-:S02]  /*50c0*/  FFMA.FTZ R64, R151, c[0x0][0x23c], -R24 ;  /* 0x00008f0097407a23 */ /* 0x000fc40000010818 */
[--C-:B------:R-:W-:Y:S02]  /*50d0*/  FFMA.FTZ R145, R145, c[0x0][0x23c], -R24.reuse ;  /* 0x00008f0091917a23 */ /* 0x100fe40000010818 */
[--C-:B------:R-:W-:Y:S01]  /*50e0*/  FFMA.FTZ R149, R149, c[0x0][0x23c], -R24.reuse ;  /* 0x00008f0095957a23 */ /* 0x100fe20000010818 */
[C---:B------:R-:W-:Y:S01]  /*50f0*/  HMMA.16816.F32 R88, R68.reuse, R84, RZ ;  /* 0x000000544458723c */ /* 0x040fe200000018ff */
[----:B------:R-:W-:Y:S01]  /*5100*/  FFMA.FTZ R66, R147, c[0x0][0x23c], -R24 ;  /* 0x00008f0093427a23 */ /* 0x000fe20000010818 */
[----:B------:R-:W-:Y:S01]  /*5110*/  MUFU.EX2 R31, R31 ;  /* 0x0000001f001f7308 */ /* 0x000fe20000000800 */
[----:B------:R-:W-:Y:S02]  /*5120*/  FFMA.FTZ R104, R133, c[0x0][0x23c], -R38 ;  /* 0x00008f0085687a23 */ /* 0x000fe40000010826 */
[--C-:B------:R-:W-:Y:S02]  /*5130*/  FFMA.FTZ R108, R131, c[0x0][0x23c], -R24.reuse ;  /* 0x00008f00836c7a23 */ /* 0x100fe40000010818 */
        /* <DEDUP_REMOVED lines=17> */
[----:B------:R-:W-:-:S02]  /*5250*/  FADD.FTZ R40, R51, R40 ;  /* 0x0000002833287221 */ /* 0x000fc40000010000 */
[----:B------:R-:W-:Y:S02]  /*5260*/  FFMA.FTZ R37, R37, c[0x0][0x23c], -R24 ;  /* 0x00008f0025257a23 */ /* 0x000fe40000010818 */
[----:B------:R-:W-:Y:S01]  /*5270*/  FADD.FTZ R49, R49, R40 ;  /* 0x0000002831317221 */ /* 0x000fe20000010000 */
[C---:B------:R-:W-:Y:S01]  /*5280*/  HMMA.16816.F32 R92, R68.reuse, R94, RZ ;  /* 0x0000005e445c723c */ /* 0x040fe200000018ff */
[--C-:B------:R-:W-:Y:S01]  /*5290*/  FFMA.FTZ R27, R27, c[0x0][0x23c], -R24.reuse ;  /* 0x00008f001b1b7a23 */ /* 0x100fe20000010818 */
[----:B------:R-:W-:Y:S01]  /*52a0*/  MUFU.EX2 R30, R30 ;  /* 0x0000001e001e7308 */ /* 0x000fe20000000800 */
[----:B------:R-:W-:Y:S02]  /*52b0*/  FADD.FTZ R49, R32, R49 ;  /* 0x0000003120317221 */ /* 0x000fe40000010000 */
[----:B------:R-:W-:Y:S02]  /*52c0*/  FFMA.FTZ R32, R35, c[0x0][0x23c], -R24 ;  /* 0x00008f0023207a23 */ /* 0x000fe40000010818 */
[----:B------:R-:W-:Y:S01]  /*52d0*/  FFMA.FTZ R41, R41, c[0x0][0x23c], -R38 ;  /* 0x00008f0029297a23 */ /* 0x000fe20000010826 */
[----:B------:R-:W-:Y:S01]  /*52e0*/  HMMA.16816.F32 R76, R68, R78, RZ ;  /* 0x0000004e444c723c */ /* 0x000fe200000018ff */
[----:B------:R-:W-:Y:S01]  /*52f0*/  FFMA.FTZ R24, R25, c[0x0][0x23c], -R24 ;  /* 0x00008f0019187a23 */ /* 0x000fe20000010818 */
[----:B------:R-:W5:Y:S01]  /*5300*/  MUFU.EX2 R3, R3 ;  /* 0x0000000300037308 */ /* 0x000f620000000800 */
[----:B------:R-:W-:-:S02]  /*5310*/  FFMA.FTZ R45, R45, c[0x0][0x23c], -R38 ;  /* 0x00008f002d2d7a23 */ /* 0x000fc40000010826 */
[----:B------:R-:W-:-:S03]  /*5320*/  FFMA.FTZ R43, R43, c[0x0][0x23c], -R38 ;  /* 0x00008f002b2b7a23 */ /* 0x000fc60000010826 */
[C---:B------:R-:W-:Y:S02]  /*5330*/  HMMA.16816.F32 R72, R68.reuse, R4, RZ ;  /* 0x000000044448723c */ /* 0x040fe400000018ff */
[----:B------:R-:W-:Y:S05]  /*5340*/  MUFU.EX2 R111, R111 ;  /* 0x0000006f006f7308 */ /* 0x000fea0000000800 */
[----:B-1----:R-:W-:Y:S01]  /*5350*/  F2FP.PACK_AB R4, R28, R33 ;  /* 0x000000211c04723e */ /* 0x002fe200000000ff */
[----:B------:R-:W-:Y:S01]  /*5360*/  HMMA.16816.F32 R68, R68, R6, RZ ;  /* 0x000000064444723c */ /* 0x000fe200000018ff */
[----:B--2---:R-:W-:Y:S01]  /*5370*/  F2FP.PACK_AB R5, R29, R34 ;  /* 0x000000221d05723e */ /* 0x004fe200000000ff */
[----:B------:R-:W1:Y:S01]  /*5380*/  MUFU.EX2 R48, R48 ;  /* 0x0000003000307308 */ /* 0x000e620000000800 */
[----:B------:R-:W-:-:S04]  /*5390*/  FADD.FTZ R34, R34, R49 ;  /* 0x0000003122227221 */ /* 0x000fc80000010000 */
[----:B------:R-:W-:Y:S01]  /*53a0*/  F2FP.PACK_AB R6, R26, R31 ;  /* 0x0000001f1a06723e */ /* 0x000fe200000000ff */
[----:B------:R-:W-:Y:S01]  /*53b0*/  FADD.FTZ R29, R29, R34 ;  /* 0x000000221d1d7221 */ /* 0x000fe20000010000 */
[----:B-----5:R-:W-:Y:S01]  /*53c0*/  F2FP.PACK_AB R7, R3, R30 ;  /* 0x0000001e0307723e */ /* 0x020fe200000000ff */
[----:B------:R-:W-:Y:S02]  /*53d0*/  MUFU.EX2 R61, R61 ;  /* 0x0000003d003d7308 */ /* 0x000fe40000000800 */
[----:B------:R-:W-:-:S04]  /*53e0*/  FADD.FTZ R30, R30, R29 ;  /* 0x0000001d1e1e7221 */ /* 0x000fc80000010000 */
[C---:B---3--:R-:W-:Y:S01]  /*53f0*/  HMMA.16816.F32 R88, R4.reuse, R12, R88 ;  /* 0x0000000c0458723c */ /* 0x048fe20000001858 */
[----:B------:R-:W-:Y:S01]  /*5400*/  FADD.FTZ R3, R3, R30 ;  /* 0x0000001e03037221 */ /* 0x000fe20000010000 */
[----:B------:R-:W2:Y:S06]  /*5410*/  MUFU.EX2 R42, R42 ;  /* 0x0000002a002a7308 */ /* 0x000eac0000000800 */
[C---:B------:R-:W-:Y:S01]  /*5420*/  HMMA.16816.F32 R84, R4.reuse, R14, R84 ;  /* 0x0000000e0454723c */ /* 0x040fe20000001854 */
[----:B------:R-:W3:Y:S01]  /*5430*/  LDSM.16.MT88.4 R12, [R162+0x6800] ;  /* 0x00680000a20c783b */ /* 0x000ee20000004200 */
[----:B------:R-:W-:Y:S06]  /*5440*/  MUFU.EX2 R46, R46 ;  /* 0x0000002e002e7308 */ /* 0x000fec0000000800 */
[C---:B------:R-:W-:Y:S02]  /*5450*/  HMMA.16816.F32 R96, R4.reuse, R16, R96 ;  /* 0x000000100460723c */ /* 0x040fe40000001860 */
[----:B------:R-:W5:Y:S06]  /*5460*/  MUFU.EX2 R109, R109 ;  /* 0x0000006d006d7308 */ /* 0x000f6c0000000800 */
[C---:B------:R-:W-:Y:S01]  /*5470*/  HMMA.16816.F32 R92, R4.reuse, R18, R92 ;  /* 0x00000012045c723c */ /* 0x040fe2000000185c */
[----:B------:R-:W2:Y:S01]  /*5480*/  LDSM.16.MT88.4 R16, [R166+0x7000] ;  /* 0x00700000a610783b */ /* 0x000ea20000004200 */
[----:B------:R-:W-:Y:S06]  /*5490*/  MUFU.EX2 R113, R113 ;  /* 0x0000007100717308 */ /* 0x000fec0000000800 */
[C---:B----4-:R-:W-:Y:S02]  /*54a0*/  HMMA.16816.F32 R80, R4.reuse, R8, R80 ;  /* 0x000000080450723c */ /* 0x050fe40000001850 */
[----:B------:R-:W4:Y:S06]  /*54b0*/  MUFU.EX2 R50, R50 ;  /* 0x0000003200327308 */ /* 0x000f2c0000000800 */
        /* <DEDUP_REMOVED lines=11> */
[----:B-----5:R-:W-:Y:S02]  /*5570*/  F2FP.PACK_AB R5, R109, R46 ;  /* 0x0000002e6d05723e */ /* 0x020fe400000000ff */
[----:B----4-:R-:W-:-:S05]  /*5580*/  F2FP.PACK_AB R7, R50, R113 ;  /* 0x000000713207723e */ /* 0x010fca00000000ff */
[----:B------:R-:W-:Y:S02]  /*5590*/  MUFU.EX2 R56, R56 ;  /* 0x0000003800387308 */ /* 0x000fe40000000800 */
[C---:B------:R-:W-:Y:S06]  /*55a0*/  HMMA.16816.F32 R96, R4.reuse, R16, R96 ;  /* 0x000000100460723c */ /* 0x040fec0000001860 */
        /* <DEDUP_REMOVED lines=54> */
[----:B------:R-:W-:-:S05]  /*5910*/  F2FP.PACK_AB R7, R66, R149 ;  /* 0x000000954207723e */ /* 0x000fca00000000ff */
[----:B------:R-:W-:Y:S02]  /*5920*/  MUFU.EX2 R32, R32 ;  /* 0x0000002000207308 */ /* 0x000fe40000000800 */
[C---:B------:R-:W-:Y:S06]  /*5930*/  HMMA.16816.F32 R96, R4.reuse, R16, R96 ;  /* 0x000000100460723c */ /* 0x040fec0000001860 */
[----:B------:R-:W-:Y:S02]  /*5940*/  MUFU.EX2 R27, R27 ;  /* 0x0000001b001b7308 */ /* 0x000fe40000000800 */
[C---:B------:R-:W-:Y:S01]  /*5950*/  HMMA.16816.F32 R92, R4.reuse, R18, R92 ;  /* 0x00000012045c723c */ /* 0x040fe2000000185c */
[----:B------:R-:W-:Y:S05]  /*5960*/  LDSM.16.MT88.4 R16, [R164+0x8800] ;  /* 0x00880000a410783b */ /* 0x000fea0000004200 */
[----:B------:R-:W-:Y:S02]  /*5970*/  MUFU.EX2 R24, R24 ;  /* 0x0000001800187308 */ /* 0x000fe40000000800 */
[C---:B-1----:R-:W-:Y:S08]  /*5980*/  HMMA.16816.F32 R80, R4.reuse, R8, R80 ;  /* 0x000000080450723c */ /* 0x042ff00000001850 */
        /* <DEDUP_REMOVED lines=12> */
[C---:B------:R-:W-:Y:S07]  /*5a50*/  HMMA.16816.F32 R96, R4.reuse, R20, R96 ;  /* 0x000000140460723c */ /* 0x040fee0000001860 */
[--C-:B------:R-:W-:Y:S01]  /*5a60*/  FFMA.FTZ R20, R105, c[0x0][0x23c], -R38.reuse ;  /* 0x00008f0069147a23 */ /* 0x100fe20000010826 */
[----:B------:R-:W-:Y:S01]  /*5a70*/  HMMA.16816.F32 R92, R4, R22, R92 ;  /* 0x00000016045c723c */ /* 0x000fe2000000185c */
[----:B------:R-:W-:-:S04]  /*5a80*/  FFMA.FTZ R21, R67, c[0x0][0x23c], -R38 ;  /* 0x00008f0043157a23 */ /* 0x000fc80000010826 */
[----:B------:R-:W-:Y:S02]  /*5a90*/  MUFU.EX2 R20, R20 ;  /* 0x0000001400147308 */ /* 0x000fe40000000800 */
[--C-:B------:R-:W-:Y:S01]  /*5aa0*/  FFMA.FTZ R23, R107, c[0x0][0x23c], -R38.reuse ;  /* 0x00008f006b177a23 */ /* 0x100fe20000010826 */
[----:B------:R-:W-:Y:S01]  /*5ab0*/  HMMA.16816.F32 R88, R4, R16, R88 ;  /* 0x000000100458723c */ /* 0x000fe20000001858 */
[----:B------:R-:W-:-:S04]  /*5ac0*/  FFMA.FTZ R22, R65, c[0x0][0x23c], -R38 ;  /* 0x00008f0041167a23 */ /* 0x000fc80000010826 */
[----:B------:R-:W-:Y:S03]  /*5ad0*/  MUFU.EX2 R23, R23 ;  /* 0x0000001700177308 */ /* 0x000fe60000000800 */
[C---:B-1----:R-:W-:Y:S05]  /*5ae0*/  HMMA.16816.F32 R80, R4.reuse, R12, R80 ;  /* 0x0000000c0450723c */ /* 0x042fea0000001850 */
[----:B------:R-:W-:Y:S03]  /*5af0*/  MUFU.EX2 R21, R21 ;  /* 0x0000001500157308 */ /* 0x000fe60000000800 */
[C---:B------:R-:W-:Y:S01]  /*5b00*/  HMMA.16816.F32 R76, R4.reuse, R14, R76 ;  /* 0x0000000e044c723c */ /* 0x040fe2000000184c */
[----:B------:R-:W1:Y:S04]  /*5b10*/  LDSM.16.MT88.4 R12, [R166+0x9000] ;  /* 0x00900000a60c783b */ /* 0x000e680000004200 */
[----:B------:R-:W2:Y:S03]  /*5b20*/  MUFU.EX2 R22, R22 ;  /* 0x0000001600167308 */ /* 0x000ea60000000800 */
[C---:B------:R-:W-:Y:S01]  /*5b30*/  HMMA.16816.F32 R84, R4.reuse, R18, R84 ;  /* 0x000000120454723c */ /* 0x040fe20000001854 */
[----:B------:R-:W-:Y:S07]  /*5b40*/  LDSM.16.MT88.4 R16, [R163+0x9000] ;  /* 0x00900000a310783b */ /* 0x000fee0000004200 */
[C---:B------:R-:W-:Y:S08]  /*5b50*/  HMMA.16816.F32 R72, R4.reuse, R8, R72 ;  /* 0x000000080448723c */ /* 0x040ff00000001848 */
[----:B------:R-:W-:Y:S01]  /*5b60*/  HMMA.16816.F32 R68, R4, R10, R68 ;  /* 0x0000000a0444723c */ /* 0x000fe20000001844 */
[----:B------:R-:W3:Y:S06]  /*5b70*/  LDSM.16.MT88.4 R8, [R164+0x9000] ;  /* 0x00900000a408783b */ /* 0x000eec0000004200 */
[----:B------:R-:W-:Y:S01]  /*5b80*/  FADD.FTZ R4, R53, R44 ;  /* 0x0000002c35047221 */ /* 0x000fe20000010000 */
[----:B--2---:R-:W-:Y:S01]  /*5b90*/  F2FP.PACK_AB R6, R22, R21 ;  /* 0x000000151606723e */ /* 0x004fe200000000ff */
[----:B------:R-:W2:Y:S02]  /*5ba0*/  MUFU.EX2 R44, R55 ;  /* 0x00000037002c7308 */ /* 0x000ea40000000800 */
[----:B------:R-:W-:Y:S01]  /*5bb0*/  FADD.FTZ R5, R39, R4 ;  /* 0x0000000427057221 */ /* 0x000fe20000010000 */
[----:B------:R-:W-:Y:S01]  /*5bc0*/  F2FP.PACK_AB R4, R20, R23 ;  /* 0x000000171404723e */ /* 0x000fe200000000ff */
[----:B------:R-:W-:-:S02]  /*5bd0*/  FFMA.FTZ R39, R47, c[0x0][0x23c], -R38 ;  /* 0x00008f002f277a23 */ /* 0x000fc40000010826 */
[----:B------:R-:W-:Y:S01]  /*5be0*/  FADD.FTZ R40, R36, R5 ;  /* 0x0000000524287221 */ /* 0x000fe20000010000 */
[----:B------:R-:W-:Y:S01]  /*5bf0*/  F2FP.PACK_AB R5, R59, R112 ;  /* 0x000000703b05723e */ /* 0x000fe200000000ff */
[----:B------:R-:W-:Y:S02]  /*5c00*/  MUFU.EX2 R36, R45 ;  /* 0x0000002d00247308 */ /* 0x000fe40000000800 */
[----:B------:R-:W-:-:S04]  /*5c10*/  FADD.FTZ R33, R33, R40 ;  /* 0x0000002821217221 */ /* 0x000fc80000010000 */
[----:B------:R-:W-:Y:S01]  /*5c20*/  FADD.FTZ R28, R28, R33 ;  /* 0x000000211c1c7221 */ /* 0x000fe20000010000 */
[----:B--2---:R-:W-:Y:S01]  /*5c30*/  F2FP.PACK_AB R7, R44, R57 ;  /* 0x000000392c07723e */ /* 0x004fe200000000ff */
[----:B------:R-:W2:Y:S02]  /*5c40*/  MUFU.EX2 R39, R39 ;  /* 0x0000002700277308 */ /* 0x000ea40000000800 */
[----:B------:R-:W-:-:S04]  /*5c50*/  FADD.FTZ R31, R31, R28 ;  /* 0x0000001c1f1f7221 */ /* 0x000fc80000010000 */
[----:B------:R-:W-:Y:S01]  /*5c60*/  FADD.FTZ R26, R26, R31 ;  /* 0x0000001f1a1a7221 */ /* 0x000fe20000010000 */
[----:B-1----:R-:W-:Y:S01]  /*5c70*/  HMMA.16816.F32 R96, R4, R12, R96 ;  /* 0x0000000c0460723c */ /* 0x002fe20000001860 */
[----:B------:R-:W1:Y:S02]  /*5c80*/  MUFU.EX2 R38, R43 ;  /* 0x0000002b00267308 */ /* 0x000e640000000800 */
[----:B------:R-:W-:-:S04]  /*5c90*/  FADD.FTZ R111, R111, R26 ;  /* 0x0000001a6f6f7221 */ /* 0x000fc80000010000 */
[----:B------:R-:W-:Y:S01]  /*5ca0*/  FADD.FTZ R48, R48, R111 ;  /* 0x0000006f30307221 */ /* 0x000fe20000010000 */
[----:B------:R-:W-:Y:S01]  /*5cb0*/  HMMA.16816.F32 R92, R4, R14, R92 ;  /* 0x0000000e045c723c */ /* 0x000fe2000000185c */
[----:B------:R-:W4:Y:S02]  /*5cc0*/  LDSM.16.MT88.4 R12, [R162+0x9000] ;  /* 0x00900000a20c783b */ /* 0x000f240000004200 */
        /* <DEDUP_REMOVED lines=9> */
[----:B------:R-:W-:Y:S03]  /*5d60*/  HMMA.16816.F32 R80, R4, R16, R80 ;  /* 0x000000100450723c */ /* 0x000fe60000001850 */
[----:B------:R-:W-:-:S04]  /*5d70*/  FADD.FTZ R143, R143, R52 ;  /* 0x000000348f8f7221 */ /* 0x000fc80000010000 */
[----:B------:R-:W-:Y:S01]  /*5d80*/  FADD.FTZ R62, R62, R143 ;  /* 0x0000008f3e3e7221 */ /* 0x000fe20000010000 */
[----:B------:R-:W-:Y:S01]  /*5d90*/  HMMA.16816.F32 R76, R4, R18, R76 ;  /* 0x00000012044c723c */ /* 0x000fe2000000184c */
[----:B------:R-:W5:Y:S02]  /*5da0*/  LDSM.16.MT88.4 R16, [R164+0x9800] ;  /* 0x00980000a410783b */ /* 0x000f640000004200 */
[----:B------:R-:W-:-:S04]  /*5db0*/  FADD.FTZ R141, R141, R62 ;  /* 0x0000003e8d8d7221 */ /* 0x000fc80000010000 */
[----:B------:R-:W-:Y:S01]  /*5dc0*/  FADD.FTZ R60, R60, R141 ;  /* 0x0000008d3c3c7221 */ /* 0x000fe20000010000 */
[----:B----4-:R-:W-:Y:S03]  /*5dd0*/  HMMA.16816.F32 R72, R4, R12, R72 ;  /* 0x0000000c0448723c */ /* 0x010fe60000001848 */
        /* <DEDUP_REMOVED lines=8> */
[----:B--2---:R-:W-:Y:S01]  /*5e60*/  F2FP.PACK_AB R4, R36, R39 ;  /* 0x000000272404723e */ /* 0x004fe200000000ff */
[----:B------:R-:W2:Y:S01]  /*5e70*/  LDSM.16.MT88.4 R12, [R163+0x9800] ;  /* 0x00980000a30c783b */ /* 0x000ea20000004200 */
        /* <DEDUP_REMOVED lines=8> */
[C---:B---3--:R-:W-:Y:S01]  /*5f00*/  HMMA.16816.F32 R96, R4.reuse, R8, R96 ;  /* 0x000000080460723c */ /* 0x048fe20000001860 */
        /* <DEDUP_REMOVED lines=10> */
[----:B-----5:R-:W-:Y:S01]  /*5fb0*/  HMMA.16816.F32 R88, R4, R16, R88 ;  /* 0x000000100458723c */ /* 0x020fe20000001858 */
[----:B------:R-:W-:Y:S02]  /*5fc0*/  FADD.FTZ R38, R38, R39 ;  /* 0x0000002726267221 */ /* 0x000fe40000010000 */
[----:B------:R-:W-:Y:S02]  /*5fd0*/  FADD.FTZ R149, R149, R64 ;  /* 0x0000004095957221 */ /* 0x000fe40000010000 */
[----:B------:R-:W-:-:S02]  /*5fe0*/  FADD.FTZ R190, R41, R38 ;  /* 0x0000002629be7221 */ /* 0x000fc40000010000 */
        /* <DEDUP_REMOVED lines=80> */
.L_x_6219:
[----:B------:R-:W-:-:S05]  /*64f0*/  IMAD.MOV.U32 R6, RZ, RZ, c[0x0][0x1a0] ;  /* 0x00006800ff067624 */ /* 0x000fca00078e00ff */
[----:B------:R-:W-:-:S04]  /*6500*/  LEA R6, -R6, RZ, 0x7 ;  /* 0x000000ff06067211 */ /* 0x000fc800078e39ff */
[----:B------:R-:W-:Y:S02]  /*6510*/  SHF.R.S32.HI R4, RZ, 0x1f, R6 ;  /* 0x0000001fff047819 */ /* 0x000fe40000011406 */
.L_x_6220:
        /* <DEDUP_REMOVED lines=33> */
[----:B------:R-:W1:Y:S04]  /*6730*/  LDSM.16.M88.4 R32, [R171+0x2000] ;  /* 0x00200000ab20783b */ /* 0x000e680000000200 */
[----:B------:R-:W5:Y:S04]  /*6740*/  LDSM.16.M88.4 R24, [R171+0x2800] ;  /* 0x00280000ab18783b */ /* 0x000f680000000200 */
[----:B------:R-:W-:Y:S04]  /*6750*/  LDSM.16.M88.4 R108, [R170] ;  /* 0x00000000aa6c783b */ /* 0x000fe80000000200 */
[----:B--2---:R-:W2:Y:S04]  /*6760*/  LDSM.16.M88.4 R4, [R165+0x2000] ;  /* 0x00200000a504783b */ /* 0x004ea80000000200 */
[----:B---3--:R-:W3:Y:S04]  /*6770*/  LDSM.16.M88.4 R12, [R165+0x2800] ;  /* 0x00280000a50c783b */ /* 0x008ee80000000200 */
[----:B----4-:R-:W4:Y:S04]  /*6780*/  LDSM.16.M88.4 R8, [R171+0x3800] ;  /* 0x00380000ab08783b */ /* 0x010f280000000200 */
[----:B------:R-:W2:Y:S04]  /*6790*/  LDSM.16.M88.4 R16, [R171+0x3000] ;  /* 0x00300000ab10783b */ /* 0x000ea80000000200 */
[----:B------:R-:W2:Y:S04]  /*67a0*/  LDSM.16.M88.4 R52, [R171+0x4800] ;  /* 0x00480000ab34783b */ /* 0x000ea80000000200 */
[----:B------:R-:W2:Y:S04]  /*67b0*/  LDSM.16.M88.4 R44, [R171+0x5000] ;  /* 0x00500000ab2c783b */ /* 0x000ea80000000200 */
[----:B------:R-:W-:Y:S01]  /*67c0*/  LDSM.16.M88.4 R40, [R165+0x3000] ;  /* 0x00300000a528783b */ /* 0x000fe20000000200 */
[C---:B-1----:R-:W-:Y:S03]  /*67d0*/  HMMA.16816.F32 R36, R112.reuse, R32, RZ ;  /* 0x000000207024723c */ /* 0x042fe600000018ff */
[----:B------:R-:W-:Y:S04]  /*67e0*/  LDSM.16.M88.4 R60, [R171+0x4000] ;  /* 0x00400000ab3c783b */ /* 0x000fe80000000200 */
[----:B------:R-:W-:Y:S01]  /*67f0*/  LDSM.16.M88.4 R116, [R171+0x5800] ;  /* 0x00580000ab74783b */ /* 0x000fe20000000200 */
[C---:B------:R-:W-:Y:S03]  /*6800*/  HMMA.16816.F32 R32, R112.reuse, R34, RZ ;  /* 0x000000227020723c */ /* 0x040fe600000018ff */
[----:B------:R-:W-:Y:S04]  /*6810*/  LDSM.16.M88.4 R104, [R165+0x4800] ;  /* 0x00480000a568783b */ /* 0x000fe80000000200 */
[----:B------:R-:W-:Y:S01]  /*6820*/  LDSM.16.M88.4 R64, [R165+0x5000] ;  /* 0x00500000a540783b */ /* 0x000fe20000000200 */
[C---:B-----5:R-:W-:Y:S03]  /*6830*/  HMMA.16816.F32 R28, R112.reuse, R24, RZ ;  /* 0x00000018701c723c */ /* 0x060fe600000018ff */
[----:B------:R-:W-:Y:S04]  /*6840*/  LDSM.16.M88.4 R120, [R165+0x4000] ;  /* 0x00400000a578783b */ /* 0x000fe80000000200 */
[----:B------:R-:W0:Y:S01]  /*6850*/  LDGDEPBAR ;  /* 0x00000000000079af */ /* 0x000e220000000000 */
[----:B------:R-:W-:Y:S08]  /*6860*/  HMMA.16816.F32 R24, R112, R26, RZ ;  /* 0x0000001a7018723c */ /* 0x000ff000000018ff */
[C---:B--2---:R-:W-:Y:S08]  /*6870*/  HMMA.16816.F32 R36, R108.reuse, R4, R36 ;  /* 0x000000046c24723c */ /* 0x044ff00000001824 */
[C---:B------:R-:W-:Y:S01]  /*6880*/  HMMA.16816.F32 R32, R108.reuse, R6, R32 ;  /* 0x000000066c20723c */ /* 0x040fe20000001820 */
[----:B------:R-:W1:Y:S07]  /*6890*/  LDSM.16.M88.4 R4, [R165+0x3800] ;  /* 0x00380000a504783b */ /* 0x000e6e0000000200 */
[C---:B---3--:R-:W-:Y:S08]  /*68a0*/  HMMA.16816.F32 R28, R108.reuse, R12, R28 ;  /* 0x0000000c6c1c723c */ /* 0x048ff0000000181c */
[----:B------:R-:W-:Y:S08]  /*68b0*/  HMMA.16816.F32 R24, R108, R14, R24 ;  /* 0x0000000e6c18723c */ /* 0x000ff00000001818 */
[C---:B----4-:R-:W-:Y:S08]  /*68c0*/  HMMA.16816.F32 R12, R112.reuse, R8, RZ ;  /* 0x00000008700c723c */ /* 0x050ff000000018ff */
[C---:B------:R-:W-:Y:S08]  /*68d0*/  HMMA.16816.F32 R20, R112.reuse, R16, RZ ;  /* 0x000000107014723c */ /* 0x040ff000000018ff */
[C---:B------:R-:W-:Y:S08]  /*68e0*/  HMMA.16816.F32 R8, R112.reuse, R10, RZ ;  /* 0x0000000a7008723c */ /* 0x040ff000000018ff */
[C---:B------:R-:W-:Y:S08]  /*68f0*/  HMMA.16816.F32 R16, R112.reuse, R18, RZ ;  /* 0x000000127010723c */ /* 0x040ff000000018ff */
[C---:B------:R-:W-:Y:S08]  /*6900*/  HMMA.16816.F32 R56, R112.reuse, R52, RZ ;  /* 0x000000347038723c */ /* 0x040ff000000018ff */
[C---:B------:R-:W-:Y:S08]  /*6910*/  HMMA.16816.F32 R48, R112.reuse, R44, RZ ;  /* 0x0000002c7030723c */ /* 0x040ff000000018ff */
[C---:B------:R-:W-:Y:S08]  /*6920*/  HMMA.16816.F32 R52, R112.reuse, R54, RZ ;  /* 0x000000367034723c */ /* 0x040ff000000018ff */
[----:B------:R-:W-:Y:S08]  /*6930*/  HMMA.16816.F32 R44, R112, R46, RZ ;  /* 0x0000002e702c723c */ /* 0x000ff000000018ff */
[C---:B-1----:R-:W-:Y:S08]  /*6940*/  HMMA.16816.F32 R12, R108.reuse, R4, R12 ;  /* 0x000000046c0c723c */ /* 0x042ff0000000180c */
[C---:B------:R-:W-:Y:S08]  /*6950*/  HMMA.16816.F32 R8, R108.reuse, R6, R8 ;  /* 0x000000066c08723c */ /* 0x040ff00000001808 */
[C---:B------:R-:W-:Y:S08]  /*6960*/  HMMA.16816.F32 R20, R108.reuse, R40, R20 ;  /* 0x000000286c14723c */ /* 0x040ff00000001814 */
[----:B------:R-:W-:Y:S08]  /*6970*/  HMMA.16816.F32 R16, R108, R42, R16 ;  /* 0x0000002a6c10723c */ /* 0x000ff00000001810 */
[C---:B------:R-:W-:Y:S08]  /*6980*/  HMMA.16816.F32 R4, R112.reuse, R60, RZ ;  /* 0x0000003c7004723c */ /* 0x040ff000000018ff */
[C---:B------:R-:W-:Y:S08]  /*6990*/  HMMA.16816.F32 R60, R112.reuse, R62, RZ ;  /* 0x0000003e703c723c */ /* 0x040ff000000018ff */
[C---:B------:R-:W-:Y:S08]  /*69a0*/  HMMA.16816.F32 R40, R112.reuse, R116, RZ ;  /* 0x000000747028723c */ /* 0x040ff000000018ff */
[----:B------:R-:W-:Y:S01]  /*69b0*/  HMMA.16816.F32 R112, R112, R118, RZ ;  /* 0x000000767070723c */ /* 0x000fe200000018ff */
        /* <DEDUP_REMOVED lines=8> */
[C---:B------:R-:W-:Y:S08]  /*6a40*/  HMMA.16816.F32 R60, R108.reuse, R122, R60 ;  /* 0x0000007a6c3c723c */ /* 0x040ff0000000183c */
[C---:B-1----:R-:W-:Y:S08]  /*6a50*/  HMMA.16816.F32 R40, R108.reuse, R116, R40 ;  /* 0x000000746c28723c */ /* 0x042ff00000001828 */
[----:B------:R-:W-:Y:S01]  /*6a60*/  HMMA.16816.F32 R112, R108, R118, R112 ;  /* 0x000000766c70723c */ /* 0x000fe20000001870 */
[----:B------:R-:W1:Y:S04]  /*6a70*/  LDSM.16.M88.4 R108, [R160] ;  /* 0x00000000a06c783b */ /* 0x000e680000000200 */
[----:B------:R-:W3:Y:S03]  /*6a80*/  LDSM.16.M88.4 R116, [R161] ;  /* 0x00000000a174783b */ /* 0x000ee60000000200 */
[C---:B--2---:R-:W-:Y:S08]  /*6a90*/  HMMA.16816.F32 R36, R104.reuse, R64, R36 ;  /* 0x000000406824723c */ /* 0x044ff00000001824 */
[C---:B------:R-:W-:Y:S01]  /*6aa0*/  HMMA.16816.F32 R32, R104.reuse, R66, R32 ;  /* 0x000000426820723c */ /* 0x040fe20000001820 */
[----:B------:R-:W2:Y:S07]  /*6ab0*/  LDSM.16.M88.4 R64, [R159] ;  /* 0x000000009f40783b */ /* 0x000eae0000000200 */
[C---:B-1----:R-:W-:Y:S08]  /*6ac0*/  HMMA.16816.F32 R20, R104.reuse, R108, R20 ;  /* 0x0000006c6814723c */ /* 0x042ff00000001814 */
[C---:B------:R-:W-:Y:S01]  /*6ad0*/  HMMA.16816.F32 R16, R104.reuse, R110, R16 ;  /* 0x0000006e6810723c */ /* 0x040fe20000001810 */
[----:B------:R-:W1:Y:S07]  /*6ae0*/  LDSM.16.M88.4 R108, [R157] ;  /* 0x000000009d6c783b */ /* 0x000e6e0000000200 */
[C---:B---3--:R-:W-:Y:S08]  /*6af0*/  HMMA.16816.F32 R28, R104.reuse, R116, R28 ;  /* 0x00000074681c723c */ /* 0x048ff0000000181c */
[C---:B--2---:R-:W-:Y:S08]  /*6b00*/  HMMA.16816.F32 R12, R104.reuse, R64, R12 ;  /* 0x00000040680c723c */ /* 0x044ff0000000180c */
[C---:B------:R-:W-:Y:S01]  /*6b10*/  HMMA.16816.F32 R8, R104.reuse, R66, R8 ;  /* 0x000000426808723c */ /* 0x040fe20000001808 */
[----:B------:R-:W2:Y:S07]  /*6b20*/  LDSM.16.M88.4 R64, [R156] ;  /* 0x000000009c40783b */ /* 0x000eae0000000200 */
        /* <DEDUP_REMOVED lines=11> */
[C---:B-1----:R-:W-:Y:S08]  /*6be0*/  HMMA.16816.F32 R36, R108.reuse, R64, R36 ;  /* 0x000000406c24723c */ /* 0x042ff00000001824 */
[----:B------:R-:W-:Y:S01]  /*6bf0*/  HMMA.16816.F32 R32, R108, R66, R32 ;  /* 0x000000426c20723c */ /* 0x000fe20000001820 */
[----:B------:R-:W1:Y:S07]  /*6c00*/  LDSM.16.M88.4 R64, [R100+0x1800] ;  /* 0x001800006440783b */ /* 0x000e6e0000000200 */
[C---:B--2---:R-:W-:Y:S08]  /*6c10*/  HMMA.16816.F32 R40, R104.reuse, R116, R40 ;  /* 0x000000746828723c */ /* 0x044ff00000001828 */
[----:B------:R-:W-:Y:S01]  /*6c20*/  HMMA.16816.F32 R112, R104, R118, R112 ;  /* 0x000000766870723c */ /* 0x000fe20000001870 */
[----:B------:R-:W2:Y:S01]  /*6c30*/  LDSM.16.M88.4 R116, [R100+0x800] ;  /* 0x000800006474783b */ /* 0x000ea20000000200 */
[----:B------:R-:W-:-:S02]  /*6c40*/  FMUL.FTZ R3, R36, c[0x0][0x2ec] ;  /* 0x0000bb0024037a20 */ /* 0x000fc40000410000 */
[----:B------:R-:W-:Y:S01]  /*6c50*/  FMUL.FTZ R36, R37, c[0x0][0x2ec] ;  /* 0x0000bb0025247a20 */ /* 0x000fe20000410000 */
[----:B------:R-:W3:Y:S01]  /*6c60*/  LDSM.16.M88.4 R104, [R100+0x1000] ;  /* 0x001000006468783b */ /* 0x000ee20000000200 */
[----:B------:R-:W-:Y:S02]  /*6c70*/  FMUL.FTZ R38, R38, c[0x0][0x2ec] ;  /* 0x0000bb0026267a20 */ /* 0x000fe40000410000 */
[----:B------:R-:W-:Y:S01]  /*6c80*/  FMUL.FTZ R37, R32, c[0x0][0x2ec] ;  /* 0x0000bb0020257a20 */ /* 0x000fe20000410000 */
[----:B------:R-:W-:Y:S01]  /*6c90*/  MUFU.TANH R3, R3 ;  /* 0x0000000300037308 */ /* 0x000fe20000002400 */
[----:B------:R-:W-:Y:S02]  /*6ca0*/  FMUL.FTZ R32, R33, c[0x0][0x2ec] ;  /* 0x0000bb0021207a20 */ /* 0x000fe40000410000 */
[----:B------:R-:W-:Y:S02]  /*6cb0*/  FMUL.FTZ R33, R34, c[0x0][0x2ec] ;  /* 0x0000bb0022217a20 */ /* 0x000fe40000410000 */
[----:B------:R-:W-:-:S03]  /*6cc0*/  FMUL.FTZ R39, R39, c[0x0][0x2ec] ;  /* 0x0000bb0027277a20 */ /* 0x000fc60000410000 */
[----:B------:R-:W4:Y:S01]  /*6cd0*/  MUFU.TANH R36, R36 ;  /* 0x0000002400247308 */ /* 0x000f220000002400 */
[C---:B-1----:R-:W-:Y:S07]  /*6ce0*/  HMMA.16816.F32 R12, R108.reuse, R64, R12 ;  /* 0x000000406c0c723c */ /* 0x042fee000000180c */
[----:B------:R-:W-:Y:S01]  /*6cf0*/  MUFU.TANH R39, R39 ;  /* 0x0000002700277308 */ /* 0x000fe20000002400 */
[C---:B------:R-:W-:Y:S01]  /*6d00*/  HMMA.16816.F32 R8, R108.reuse, R66, R8 ;  /* 0x000000426c08723c */ /* 0x040fe20000001808 */
[----:B------:R-:W1:Y:S06]  /*6d10*/  LDSM.16.M88.4 R64, [R100+0x2000] ;  /* 0x002000006440783b */ /* 0x000e6c0000000200 */
[----:B------:R-:W-:Y:S01]  /*6d20*/  MUFU.TANH R32, R32 ;  /* 0x0000002000207308 */ /* 0x000fe20000002400 */
[C---:B--2---:R-:W-:Y:S07]  /*6d30*/  HMMA.16816.F32 R28, R108.reuse, R116, R28 ;  /* 0x000000746c1c723c */ /* 0x044fee000000181c */
[----:B------:R-:W-:Y:S01]  /*6d40*/  MUFU.TANH R37, R37 ;  /* 0x0000002500257308 */ /* 0x000fe20000002400 */
[----:B---3--:R-:W-:Y:S01]  /*6d50*/  HMMA.16816.F32 R20, R108, R104, R20 ;  /* 0x000000686c14723c */ /* 0x008fe20000001814 */
[----:B------:R-:W-:-:S06]  /*6d60*/  FMUL.FTZ R12, R12, c[0x0][0x2ec] ;  /* 0x0000bb000c0c7a20 */ /* 0x000fcc0000410000 */
[----:B------:R-:W2:Y:S01]  /*6d70*/  MUFU.TANH R104, R38 ;  /* 0x0000002600687308 */ /* 0x000ea20000002400 */
[----:B------:R-:W-:Y:S02]  /*6d80*/  FMUL.FTZ R13, R13, c[0x0][0x2ec] ;  /* 0x0000bb000d0d7a20 */ /* 0x000fe40000410000 */
[----:B------:R-:W-:Y:S02]  /*6d90*/  FMUL.FTZ R192, R14, c[0x0][0x2ec] ;  /* 0x0000bb000ec07a20 */ /* 0x000fe40000410000 */
[----:B------:R-:W-:Y:S01]  /*6da0*/  FMUL.FTZ R105, R35, c[0x0][0x2ec] ;  /* 0x0000bb0023697a20 */ /* 0x000fe20000410000 */
[----:B------:R-:W-:Y:S01]  /*6db0*/  HMMA.16816.F32 R16, R108, R106, R16 ;  /* 0x0000006a6c10723c */ /* 0x000fe20000001810 */
[----:B------:R-:W-:Y:S01]  /*6dc0*/  FMUL.FTZ R150, R15, c[0x0][0x2ec] ;  /* 0x0000bb000f967a20 */ /* 0x000fe20000410000 */
[----:B------:R-:W-:Y:S01]  /*6dd0*/  MUFU.TANH R196, R12 ;  /* 0x0000000c00c47308 */ /* 0x000fe20000002400 */
[----:B------:R-:W-:Y:S02]  /*6de0*/  FMUL.FTZ R9, R9, c[0x0][0x2ec] ;  /* 0x0000bb0009097a20 */ /* 0x000fe40000410000 */
[----:B------:R-:W-:-:S02]  /*6df0*/  FMUL.FTZ R8, R8, c[0x0][0x2ec] ;  /* 0x0000bb0008087a20 */ /* 0x000fc40000410000 */
[----:B------:R-:W-:Y:S01]  /*6e00*/  FMUL.FTZ R10, R10, c[0x0][0x2ec] ;  /* 0x0000bb000a0a7a20 */ /* 0x000fe20000410000 */
[C---:B------:R-:W-:Y:S01]  /*6e10*/  HMMA.16816.F32 R24, R108.reuse, R118, R24 ;  /* 0x000000766c18723c */ /* 0x040fe20000001818 */
[----:B------:R-:W-:Y:S01]  /*6e20*/  FMUL.FTZ R34, R28, c[0x0][0x2ec] ;  /* 0x0000bb001c227a20 */ /* 0x000fe20000410000 */
[----:B------:R3:W-:Y:S01]  /*6e30*/  MUFU.TANH R188, R13 ;  /* 0x0000000d00bc7308 */ /* 0x0007e20000002400 */
[----:B------:R-:W-:Y:S02]  /*6e40*/  FMUL.FTZ R106, R29, c[0x0][0x2ec] ;  /* 0x0000bb001d6a7a20 */ /* 0x000fe40000410000 */
[----:B------:R-:W-:Y:S02]  /*6e50*/  FMUL.FTZ R35, R30, c[0x0][0x2ec] ;  /* 0x0000bb001e237a20 */ /* 0x000fe40000410000 */
[----:B------:R-:W-:Y:S01]  /*6e60*/  FMUL.FTZ R11, R11, c[0x0][0x2ec] ;  /* 0x0000bb000b0b7a20 */ /* 0x000fe20000410000 */
[----:B-1----:R-:W-:Y:S01]  /*6e70*/  HMMA.16816.F32 R4, R108, R64, R4 ;  /* 0x000000406c04723c */ /* 0x002fe20000001804 */
[----:B------:R-:W-:Y:S01]  /*6e80*/  FMUL.FTZ R20, R20, c[0x0][0x2ec] ;  /* 0x0000bb0014147a20 */ /* 0x000fe20000410000 */
[----:B------:R-:W-:Y:S01]  /*6e90*/  MUFU.TANH R154, R9 ;  /* 0x00000009009a7308 */ /* 0x000fe20000002400 */
[----:B------:R-:W-:-:S02]  /*6ea0*/  FMUL.FTZ R206, R21, c[0x0][0x2ec] ;  /* 0x0000bb0015ce7a20 */ /* 0x000fc40000410000 */
[----:B------:R-:W-:Y:S02]  /*6eb0*/  FMUL.FTZ R208, R22, c[0x0][0x2ec] ;  /* 0x0000bb0016d07a20 */ /* 0x000fe40000410000 */
[----:B------:R-:W-:Y:S01]  /*6ec0*/  FMUL.FTZ R64, R31, c[0x0][0x2ec] ;  /* 0x0000bb001f407a20 */ /* 0x000fe20000410000 */
[----:B------:R-:W-:Y:S01]  /*6ed0*/  HMMA.16816.F32 R60, R108, R66, R60 ;  /* 0x000000426c3c723c */ /* 0x000fe2000000183c */
[----:B------:R-:W1:Y:S01]  /*6ee0*/  LDSM.16.M88.4 R28, [R100+0x2800] ;  /* 0x00280000641c783b */ /* 0x000e620000000200 */
[----:B------:R5:W-:Y:S01]  /*6ef0*/  MUFU.TANH R212, R20 ;  /* 0x0000001400d47308 */ /* 0x000be20000002400 */
[----:B------:R-:W-:Y:S02]  /*6f00*/  FMUL.FTZ R200, R23, c[0x0][0x2ec] ;  /* 0x0000bb0017c87a20 */ /* 0x000fe40000410000 */
[----:B---3--:R-:W3:Y:S01]  /*6f10*/  LDSM.16.M88.4 R12, [R100+0x3800] ;  /* 0x00380000640c783b */ /* 0x008ee20000000200 */
[----:B------:R-:W-:Y:S02]  /*6f20*/  FMUL.FTZ R17, R17, c[0x0][0x2ec] ;  /* 0x0000bb0011117a20 */ /* 0x000fe40000410000 */
[----:B------:R-:W-:-:S02]  /*6f30*/  FMUL.FTZ R25, R25, c[0x0][0x2ec] ;  /* 0x0000bb0019197a20 */ /* 0x000fc40000410000 */
[----:B------:R-:W1:Y:S01]  /*6f40*/  MUFU.TANH R105, R105 ;  /* 0x0000006900697308 */ /* 0x000e620000002400 */
[----:B------:R-:W-:Y:S02]  /*6f50*/  FMUL.FTZ R27, R27, c[0x0][0x2ec] ;  /* 0x0000bb001b1b7a20 */ /* 0x000fe40000410000 */
[----:B------:R-:W-:Y:S02]  /*6f60*/  FMUL.FTZ R19, R19, c[0x0][0x2ec] ;  /* 0x0000bb0013137a20 */ /* 0x000fe40000410000 */
[----:B------:R-:W-:Y:S02]  /*6f70*/  FMUL.FTZ R24, R24, c[0x0][0x2ec] ;  /* 0x0000bb0018187a20 */ /* 0x000fe40000410000 */
[----:B------:R-:W-:Y:S01]  /*6f80*/  FMUL.FTZ R4, R4, c[0x0][0x2ec] ;  /* 0x0000bb0004047a20 */ /* 0x000fe20000410000 */
[----:B-----5:R-:W5:Y:S01]  /*6f90*/  LDSM.16.M88.4 R20, [R100+0x3000] ;  /* 0x003000006414783b */ /* 0x020f620000000200 */
[----:B------:R-:W-:Y:S01]  /*6fa0*/  FMUL.FTZ R6, R6, c[0x0][0x2ec] ;  /* 0x0000bb0006067a20 */ /* 0x000fe20000410000 */
[----:B------:R-:W1:Y:S01]  /*6fb0*/  MUFU.TANH R106, R106 ;  /* 0x0000006a006a7308 */ /* 0x000e620000002400 */
[----:B------:R-:W-:Y:S01]  /*6fc0*/  FMUL.FTZ R5, R5, c[0x0][0x2ec] ;  /* 0x0000bb0005057a20 */ /* 0x000fe20000410000 */
[----:B------:R-:W-:-:S04]  /*6fd0*/  DEPBAR.LE SB0, 0x0 ;  /* 0x000080000000791a */ /* 0x000fc80000000000 */
[----:B------:R-:W-:Y:S02]  /*6fe0*/  FMUL.FTZ R7, R7, c[0x0][0x2ec] ;  /* 0x0000bb0007077a20 */ /* 0x000fe40000410000 */
[----:B------:R2:W-:Y:S01]  /*6ff0*/  MUFU.TANH R146, R4 ;  /* 0x0000000400927308 */ /* 0x0005e20000002400 */
[----:B------:R-:W-:Y:S02]  /*7000*/  FMUL.FTZ R61, R61, c[0x0][0x2ec] ;  /* 0x0000bb003d3d7a20 */ /* 0x000fe40000410000 */
[----:B------:R-:W-:Y:S02]  /*7010*/  FMUL.FTZ R63, R63, c[0x0][0x2ec] ;  /* 0x0000bb003f3f7a20 */ /* 0x000fe40000410000 */
[----:B------:R-:W-:Y:S02]  /*7020*/  FMUL.FTZ R26, R26, c[0x0][0x2ec] ;  /* 0x0000bb001a1a7a20 */ /* 0x000fe40000410000 */
[----:B------:R-:W-:Y:S01]  /*7030*/  FMUL.FTZ R16, R16, c[0x0][0x2ec] ;  /* 0x0000bb0010107a20 */ /* 0x000fe20000410000 */
[----:B------:R3:W-:Y:S01]  /*7040*/  MUFU.TANH R142, R6 ;  /* 0x00000006008e7308 */ /* 0x0007e20000002400 */
[----:B------:R-:W-:-:S02]  /*7050*/  FMUL.FTZ R18, R18, c[0x0][0x2ec] ;  /* 0x0000bb0012127a20 */ /* 0x000fc40000410000 */
[----:B------:R-:W-:Y:S01]  /*7060*/  FMUL.FTZ R60, R60, c[0x0][0x2ec] ;  /* 0x0000bb003c3c7a20 */ /* 0x000fe20000410000 */
[C---:B-1----:R-:W-:Y:S01]  /*7070*/  HMMA.16816.F32 R56, R108.reuse, R28, R56 ;  /* 0x0000001c6c38723c */ /* 0x042fe20000001838 */
[----:B------:R-:W-:Y:S02]  /*7080*/  FMUL.FTZ R62, R62, c[0x0][0x2ec] ;  /* 0x0000bb003e3e7a20 */ /* 0x000fe40000410000 */
[----:B--2---:R-:W-:Y:S01]  /*7090*/  IMAD.SHL.U32 R4, R177, 0x80, RZ ;  /* 0x00000080b1047824 */ /* 0x004fe200078e00ff */
[----:B------:R-:W1:Y:S04]  /*70a0*/  MUFU.TANH R64, R64 ;  /* 0x0000004000407308 */ /* 0x000e680000002400 */
[----:B------:R-:W-:Y:S01]  /*70b0*/  LOP3.LUT R9, R4, R129, RZ, 0xfc, !PT ;  /* 0x0000008104097212 */ /* 0x000fe200078efcff */
[----:B------:R-:W-:Y:S03]  /*70c0*/  HMMA.16816.F32 R52, R108, R30, R52 ;  /* 0x0000001e6c34723c */ /* 0x000fe60000001834 */
[C---:B------:R-:W-:Y:S01]  /*70d0*/  ISETP.GE.AND P5, PT, R9.reuse, R128, PT ;  /* 0x000000800900720c */ /* 0x040fe20003fa6270 */
[----:B------:R2:W-:Y:S01]  /*70e0*/  MUFU.TANH R140, R5 ;  /* 0x00000005008c7308 */ /* 0x0005e20000002400 */
[----:B---3--:R-:W-:-:S03]  /*70f0*/  IADD3 R6, R9, 0x1, RZ ;  /* 0x0000000109067810 */ /* 0x008fc60007ffe0ff */
[C---:B------:R-:W-:Y:S01]  /*7100*/  HMMA.16816.F32 R40, R108.reuse, R12, R40 ;  /* 0x0000000c6c28723c */ /* 0x040fe20000001828 */
[C---:B------:R-:W-:Y:S02]  /*7110*/  ISETP.GE.AND P3, PT, R6.reuse, R128, PT ;  /* 0x000000800600720c */ /* 0x040fe40003f66270 */
[-C--:B------:R-:W-:Y:S01]  /*7120*/  ISETP.GE.AND P2, PT, R6, R127.reuse, PT ;  /* 0x0000007f0600720c */ /* 0x080fe20003f46270 */
[----:B------:R3:W-:Y:S01]  /*7130*/  MUFU.TANH R134, R7 ;  /* 0x0000000700867308 */ /* 0x0007e20000002400 */
[----:B------:R-:W-:Y:S02]  /*7140*/  IADD3 R6, R9, 0x9, RZ ;  /* 0x0000000909067810 */ /* 0x000fe40007ffe0ff */
[----:B----4-:R-:W-:Y:S01]  /*7150*/  FSEL R12, R36, -INF , !P3 ;  /* 0xff800000240c7808 */ /* 0x010fe20005800000 */
[----:B-----5:R-:W-:Y:S01]  /*7160*/  HMMA.16816.F32 R48, R108, R20, R48 ;  /* 0x000000146c30723c */ /* 0x020fe20000001830 */
[----:B------:R-:W-:Y:S01]  /*7170*/  ISETP.GE.AND P3, PT, R6, R127, PT ;  /* 0x0000007f0600720c */ /* 0x000fe20003f66270 */
[----:B------:R-:W-:Y:S01]  /*7180*/  FMUL.FTZ R59, R59, c[0x0][0x2ec] ;  /* 0x0000bb003b3b7a20 */ /* 0x000fe20000410000 */
[----:B------:R-:W-:Y:S01]  /*7190*/  IADD3 R13, R9, 0x19, RZ ;  /* 0x00000019090d7810 */ /* 0x000fe20007ffe0ff */
[----:B------:R-:W4:Y:S01]  /*71a0*/  MUFU.TANH R25, R25 ;  /* 0x0000001900197308 */ /* 0x000f220000002400 */
[----:B--2---:R-:W-:Y:S01]  /*71b0*/  LOP3.LUT R5, R4, 0x8, R129, 0xfe, !PT ;  /* 0x0000000804057812 */ /* 0x004fe200078efe81 */
[----:B------:R-:W-:-:S02]  /*71c0*/  FMUL.FTZ R57, R57, c[0x0][0x2ec] ;  /* 0x0000bb0039397a20 */ /* 0x000fc40000410000 */
[C---:B------:R-:W-:Y:S01]  /*71d0*/  HMMA.16816.F32 R44, R108.reuse, R22, R44 ;  /* 0x000000166c2c723c */ /* 0x040fe2000000182c */
[-C--:B------:R-:W-:Y:S01]  /*71e0*/  ISETP.GE.AND P6, PT, R5, R128.reuse, PT ;  /* 0x000000800500720c */ /* 0x080fe20003fc6270 */
[----:B------:R-:W-:Y:S01]  /*71f0*/  FMUL.FTZ R53, R53, c[0x0][0x2ec] ;  /* 0x0000bb0035357a20 */ /* 0x000fe20000410000 */
[-C--:B------:R-:W-:Y:S01]  /*7200*/  ISETP.GE.AND P4, PT, R5, R127.reuse, PT ;  /* 0x0000007f0500720c */ /* 0x080fe20003f86270 */
[----:B------:R-:W2:Y:S01]  /*7210*/  MUFU.TANH R214, R27 ;  /* 0x0000001b00d67308 */ /* 0x000ea20000002400 */
[----:B---3--:R-:W-:Y:S01]  /*7220*/  FSEL R7, R3, -INF , !P5 ;  /* 0xff80000003077808 */ /* 0x008fe20006800000 */
[----:B------:R-:W-:Y:S01]  /*7230*/  FMUL.FTZ R55, R55, c[0x0][0x2ec] ;  /* 0x0000bb0037377a20 */ /* 0x000fe20000410000 */
[C---:B------:R-:W-:Y:S01]  /*7240*/  ISETP.GE.AND P5, PT, R9.reuse, R127, PT ;  /* 0x0000007f0900720c */ /* 0x040fe20003fa6270 */
[----:B------:R-:W-:Y:S01]  /*7250*/  HMMA.16816.F32 R112, R108, R14, R112 ;  /* 0x0000000e6c70723c */ /* 0x000fe20000001870 */
[----:B------:R-:W-:Y:S01]  /*7260*/  IADD3 R3, R9, 0x11, RZ ;  /* 0x0000001109037810 */ /* 0x000fe20007ffe0ff */
[----:B------:R-:W-:Y:S01]  /*7270*/  FMUL.FTZ R56, R56, c[0x0][0x2ec] ;  /* 0x0000bb0038387a20 */ /* 0x000fe20000410000 */
[----:B------:R-:W-:Y:S01]  /*7280*/  FSEL R5, R104, -INF , !P5 ;  /* 0xff80000068057808 */ /* 0x000fe20006800000 */
[----:B------:R-:W3:Y:S01]  /*7290*/  MUFU.TANH R206, R206 ;  /* 0x000000ce00ce7308 */ /* 0x000ee20000002400 */
[-C--:B------:R-:W-:Y:S01]  /*72a0*/  ISETP.GE.AND P5, PT, R6, R128.reuse, PT ;  /* 0x000000800600720c */ /* 0x080fe20003fa6270 */
[----:B------:R-:W-:Y:S01]  /*72b0*/  FMUL.FTZ R52, R52, c[0x0][0x2ec] ;  /* 0x0000bb0034347a20 */ /* 0x000fe20000410000 */
[----:B------:R-:W-:Y:S01]  /*72c0*/  FSEL R6, R105, -INF , !P3 ;  /* 0xff80000069067808 */ /* 0x000fe20005800000 */
[----:B------:R-:W-:Y:S01]  /*72d0*/  FMUL.FTZ R49, R49, c[0x0][0x2ec] ;  /* 0x0000bb0031317a20 */ /* 0x000fe20000410000 */
[----:B------:R-:W-:Y:S01]  /*72e0*/  ISETP.GE.AND P3, PT, R13, R128, PT ;  /* 0x000000800d00720c */ /* 0x000fe20003f66270 */
[----:B------:R-:W-:Y:S01]  /*72f0*/  FMUL.FTZ R51, R51, c[0x0][0x2ec] ;  /* 0x0000bb0033337a20 */ /* 0x000fe20000410000 */
[C---:B------:R-:W-:Y:S01]  /*7300*/  IADD3 R15, R9.reuse, 0x59, RZ ;  /* 0x00000059090f7810 */ /* 0x040fe20007ffe0ff */
[----:B------:R-:W5:Y:S01]  /*7310*/  MUFU.TANH R200, R200 ;  /* 0x000000c800c87308 */ /* 0x000f620000002400 */
[----:B------:R-:W-:Y:S01]  /*7320*/  IADD3 R14, R9, 0x61, RZ ;  /* 0x00000061090e7810 */ /* 0x000fe20007ffe0ff */
[----:B------:R-:W-:-:S02]  /*7330*/  FMUL.FTZ R54, R54, c[0x0][0x2ec] ;  /* 0x0000bb0036367a20 */ /* 0x000fc40000410000 */
[----:B------:R-:W-:Y:S02]  /*7340*/  FMUL.FTZ R47, R47, c[0x0][0x2ec] ;  /* 0x0000bb002f2f7a20 */ /* 0x000fe40000410000 */
[----:B------:R-:W-:Y:S02]  /*7350*/  FMUL.FTZ R46, R46, c[0x0][0x2ec] ;  /* 0x0000bb002e2e7a20 */ /* 0x000fe40000410000 */
[----:B------:R-:W1:Y:S01]  /*7360*/  MUFU.TANH R204, R17 ;  /* 0x0000001100cc7308 */ /* 0x000e620000002400 */
[----:B------:R-:W-:Y:S02]  /*7370*/  FMUL.FTZ R40, R40, c[0x0][0x2ec] ;  /* 0x0000bb0028287a20 */ /* 0x000fe40000410000 */
[----:B------:R-:W-:Y:S02]  /*7380*/  FMUL.FTZ R41, R41, c[0x0][0x2ec] ;  /* 0x0000bb0029297a20 */ /* 0x000fe40000410000 */
[----:B------:R-:W-:Y:S02]  /*7390*/  FMUL.FTZ R42, R42, c[0x0][0x2ec] ;  /* 0x0000bb002a2a7a20 */ /* 0x000fe40000410000 */
[----:B------:R-:W-:Y:S01]  /*73a0*/  FMUL.FTZ R43, R43, c[0x0][0x2ec] ;  /* 0x0000bb002b2b7a20 */ /* 0x000fe20000410000 */
[----:B------:R-:W1:Y:S08]  /*73b0*/  MUFU.TANH R198, R19 ;  /* 0x0000001300c67308 */ /* 0x000e700000002400 */
[----:B------:R1:W-:Y:S08]  /*73c0*/  MUFU.TANH R194, R8 ;  /* 0x0000000800c27308 */ /* 0x0003f00000002400 */
[----:B------:R2:W-:Y:S01]  /*73d0*/  MUFU.TANH R152, R10 ;  /* 0x0000000a00987308 */ /* 0x0005e20000002400 */
[----:B-1----:R-:W-:-:S07]  /*73e0*/  FSEL R8, R39, -INF , !P2 ;  /* 0xff80000027087808 */ /* 0x002fce0005000000 */
[----:B------:R-:W1:Y:S01]  /*73f0*/  MUFU.TANH R150, R150 ;  /* 0x0000009600967308 */ /* 0x000e620000002400 */
[----:B------:R-:W-:-:S04]  /*7400*/  ISETP.GE.AND P2, PT, R3, R128, PT ;  /* 0x000000800300720c */ /* 0x000fc80003f46270 */
[----:B------:R-:W-:Y:S02]  /*7410*/  FSEL R28, R106, -INF , !P2 ;  /* 0xff8000006a1c7808 */ /* 0x000fe40005000000 */
[----:B--2---:R-:W-:Y:S01]  /*7420*/  FSEL R10, R32, -INF , !P5 ;  /* 0xff800000200a7808 */ /* 0x004fe20006800000 */
[----:B------:R2:W1:Y:S01]  /*7430*/  MUFU.TANH R148, R11 ;  /* 0x0000000b00947308 */ /* 0x0004620000002400 */
[-C--:B------:R-:W-:Y:S02]  /*7440*/  ISETP.GE.AND P5, PT, R3, R127.reuse, PT ;  /* 0x0000007f0300720c */ /* 0x080fe40003fa6270 */
[----:B------:R-:W-:Y:S02]  /*7450*/  IADD3 R3, R9, 0x21, RZ ;  /* 0x0000002109037810 */ /* 0x000fe40007ffe0ff */
[----:B------:R-:W-:Y:S02]  /*7460*/  FSEL R36, R64, -INF , !P5 ;  /* 0xff80000040247808 */ /* 0x000fe40006800000 */
[----:B------:R-:W-:Y:S01]  /*7470*/  ISETP.GE.AND P2, PT, R13, R127, PT ;  /* 0x0000007f0d00720c */ /* 0x000fe20003f46270 */
[----:B------:R-:W1:Y:S01]  /*7480*/  MUFU.TANH R138, R61 ;  /* 0x0000003d008a7308 */ /* 0x000e620000002400 */
[----:B------:R-:W-:-:S02]  /*7490*/  ISETP.GE.AND P5, PT, R3, R128, PT ;  /* 0x000000800300720c */ /* 0x000fc40003fa6270 */
[----:B------:R-:W-:Y:S02]  /*74a0*/  IADD3 R13, R9, 0x29, RZ ;  /* 0x00000029090d7810 */ /* 0x000fe40007ffe0ff */
[----:B----4-:R-:W-:Y:S02]  /*74b0*/  FSEL R32, R25, -INF , !P3 ;  /* 0xff80000019207808 */ /* 0x010fe40005800000 */
[----:B------:R-:W-:Y:S01]  /*74c0*/  FSEL R214, R214, -INF , !P2 ;  /* 0xff800000d6d67808 */ /* 0x000fe20005000000 */
[----:B------:R-:W-:Y:S01]  /*74d0*/  MUFU.TANH R132, R63 ;  /* 0x0000003f00847308 */ /* 0x000fe20000002400 */
[----:B---3--:R-:W-:Y:S01]  /*74e0*/  FSEL R206, R206, -INF , !P5 ;  /* 0xff800000cece7808 */ /* 0x008fe20006800000 */
[----:B--2---:R-:W-:Y:S01]  /*74f0*/  FMUL.FTZ R11, R58, c[0x0][0x2ec] ;  /* 0x0000bb003a0b7a20 */ /* 0x004fe20000410000 */
[----:B------:R-:W-:Y:S01]  /*7500*/  ISETP.GE.AND P3, PT, R3, R127, PT ;  /* 0x0000007f0300720c */ /* 0x000fe20003f66270 */
[----:B------:R-:W-:Y:S01]  /*7510*/  FMUL.FTZ R58, R115, c[0x0][0x2ec] ;  /* 0x0000bb00733a7a20 */ /* 0x000fe20000410000 */
[----:B------:R-:W-:-:S02]  /*7520*/  ISETP.GE.AND P2, PT, R13, R128, PT ;  /* 0x000000800d00720c */ /* 0x000fc40003f46270 */
[----:B------:R-:W-:Y:S01]  /*7530*/  ISETP.GE.AND P5, PT, R13, R127, PT ;  /* 0x0000007f0d00720c */ /* 0x000fe20003fa6270 */
[----:B------:R2:W3:Y:S01]  /*7540*/  MUFU.TANH R110, R59 ;  /* 0x0000003b006e7308 */ /* 0x0004e20000002400 */
[C---:B------:R-:W-:Y:S02]  /*7550*/  IADD3 R3, R9.reuse, 0x31, RZ ;  /* 0x0000003109037810 */ /* 0x040fe40007ffe0ff */
[----:B------:R-:W-:Y:S02]  /*7560*/  IADD3 R13, R9, 0x39, RZ ;  /* 0x00000039090d7810 */ /* 0x000fe40007ffe0ff */
[----:B-----5:R-:W-:Y:S02]  /*7570*/  FSEL R200, R200, -INF , !P3 ;  /* 0xff800000c8c87808 */ /* 0x020fe40005800000 */
[----:B------:R-:W-:Y:S01]  /*7580*/  FSEL R204, R204, -INF , !P2 ;  /* 0xff800000cccc7808 */ /* 0x000fe20005000000 */
[----:B------:R4:W5:Y:S01]  /*7590*/  MUFU.TANH R116, R53 ;  /* 0x0000003500747308 */ /* 0x0009620000002400 */
[----:B------:R-:W-:-:S02]  /*75a0*/  FSEL R198, R198, -INF , !P5 ;  /* 0xff800000c6c67808 */ /* 0x000fc40006800000 */
[CC--:B------:R-:W-:Y:S02]  /*75b0*/  ISETP.GE.AND P3, PT, R3.reuse, R128.reuse, PT ;  /* 0x000000800300720c */ /* 0x0c0fe40003f66270 */
[----:B------:R-:W-:Y:S02]  /*75c0*/  ISETP.GE.AND P2, PT, R3, R127, PT ;  /* 0x0000007f0300720c */ /* 0x000fe40003f46270 */
[----:B------:R-:W-:Y:S01]  /*75d0*/  ISETP.GE.AND P5, PT, R13, R128, PT ;  /* 0x000000800d00720c */ /* 0x000fe20003fa6270 */
[----:B------:R3:W3:Y:S01]  /*75e0*/  MUFU.TANH R118, R57 ;  /* 0x0000003900767308 */ /* 0x0006e20000002400 */
[----:B------:R-:W-:Y:S01]  /*75f0*/  IADD3 R3, R9, 0x41, RZ ;  /* 0x0000004109037810 */ /* 0x000fe20007ffe0ff */
[----:B--2---:R-:W-:Y:S01]  /*7600*/  FMUL.FTZ R59, R114, c[0x0][0x2ec] ;  /* 0x0000bb00723b7a20 */ /* 0x004fe20000410000 */
[----:B------:R-:W-:Y:S02]  /*7610*/  FSEL R188, R188, -INF , !P3 ;  /* 0xff800000bcbc7808 */ /* 0x000fe40005800000 */
[----:B-1----:R-:W-:-:S02]  /*7620*/  FSEL R150, R150, -INF , !P2 ;  /* 0xff80000096967808 */ /* 0x002fc40005000000 */
[----:B------:R-:W-:Y:S01]  /*7630*/  FSEL R154, R154, -INF , !P5 ;  /* 0xff8000009a9a7808 */ /* 0x000fe20006800000 */
[----:B------:R-:W1:Y:S01]  /*7640*/  MUFU.TANH R49, R49 ;  /* 0x0000003100317308 */ /* 0x000e620000002400 */
[-C--:B------:R-:W-:Y:S01]  /*7650*/  ISETP.GE.AND P3, PT, R13, R127.reuse, PT ;  /* 0x0000007f0d00720c */ /* 0x080fe20003f66270 */
[----:B----4-:R-:W-:Y:S01]  /*7660*/  FMUL.FTZ R53, R50, c[0x0][0x2ec] ;  /* 0x0000bb0032357a20 */ /* 0x010fe20000410000 */
[CC--:B------:R-:W-:Y:S02]  /*7670*/  ISETP.GE.AND P2, PT, R3.reuse, R128.reuse, PT ;  /* 0x000000800300720c */ /* 0x0c0fe40003f46270 */
[----:B------:R-:W-:Y:S02]  /*7680*/  ISETP.GE.AND P5, PT, R3, R127, PT ;  /* 0x0000007f0300720c */ /* 0x000fe40003fa6270 */
[----:B------:R-:W-:Y:S01]  /*7690*/  IADD3 R3, R9, 0x49, RZ ;  /* 0x0000004909037810 */ /* 0x000fe20007ffe0ff */
[----:B------:R-:W2:Y:S01]  /*76a0*/  MUFU.TANH R106, R55 ;  /* 0x00000037006a7308 */ /* 0x000ea20000002400 */
[----:B------:R-:W-:Y:S01]  /*76b0*/  FSEL R148, R148, -INF , !P3 ;  /* 0xff80000094947808 */ /* 0x000fe20005800000 */
[----:B---3--:R-:W-:Y:S01]  /*76c0*/  FMUL.FTZ R57, R112, c[0x0][0x2ec] ;  /* 0x0000bb0070397a20 */ /* 0x008fe20000410000 */
[----:B------:R-:W-:-:S02]  /*76d0*/  ISETP.GE.AND P3, PT, R3, R128, PT ;  /* 0x000000800300720c */ /* 0x000fc40003f66270 */
[----:B------:R-:W-:Y:S02]  /*76e0*/  IADD3 R13, R9, 0x51, RZ ;  /* 0x00000051090d7810 */ /* 0x000fe40007ffe0ff */
[----:B------:R-:W-:Y:S01]  /*76f0*/  FSEL R134, R134, -INF , !P5 ;  /* 0xff80000086867808 */ /* 0x000fe20006800000 */
[----:B------:R-:W-:Y:S01]  /*7700*/  MUFU.TANH R33, R33 ;  /* 0x0000002100217308 */ /* 0x000fe20000002400 */
[----:B------:R-:W-:Y:S02]  /*7710*/  FSEL R138, R138, -INF , !P3 ;  /* 0xff8000008a8a7808 */ /* 0x000fe40005800000 */
[----:B------:R-:W-:Y:S02]  /*7720*/  FSEL R140, R140, -INF , !P2 ;  /* 0xff8000008c8c7808 */ /* 0x000fe40005000000 */
[C---:B------:R-:W-:Y:S02]  /*7730*/  ISETP.GE.AND P5, PT, R13.reuse, R128, PT ;  /* 0x000000800d00720c */ /* 0x040fe40003fa6270 */
[-C--:B------:R-:W-:Y:S01]  /*7740*/  ISETP.GE.AND P3, PT, R13, R127.reuse, PT ;  /* 0x0000007f0d00720c */ /* 0x080fe20003f66270 */
[----:B------:R-:W-:Y:S01]  /*7750*/  FMUL.FTZ R13, R45, c[0x0][0x2ec] ;  /* 0x0000bb002d0d7a20 */ /* 0x000fe20000410000 */
[----:B------:R-:W-:Y:S01]  /*7760*/  ISETP.GE.AND P2, PT, R3, R127, PT ;  /* 0x0000007f0300720c */ /* 0x000fe20003f46270 */
[----:B------:R-:W-:Y:S01]  /*7770*/  MUFU.TANH R34, R34 ;  /* 0x0000002200227308 */ /* 0x000fe20000002400 */
[----:B------:R-:W-:-:S02]  /*7780*/  FSEL R110, R110, -INF , !P3 ;  /* 0xff8000006e6e7808 */ /* 0x000fc40005800000 */
[----:B------:R-:W-:Y:S02]  /*7790*/  FSEL R132, R132, -INF , !P2 ;  /* 0xff80000084847808 */ /* 0x000fe40005000000 */
[-C--:B------:R-:W-:Y:S02]  /*77a0*/  ISETP.GE.AND P2, PT, R15, R128.reuse, PT ;  /* 0x000000800f00720c */ /* 0x080fe40003f46270 */
[----:B------:R-:W-:Y:S01]  /*77b0*/  ISETP.GE.AND P3, PT, R14, R128, PT ;  /* 0x000000800e00720c */ /* 0x000fe20003f66270 */
[----:B------:R-:W3:Y:S01]  /*77c0*/  MUFU.TANH R13, R13 ;  /* 0x0000000d000d7308 */ /* 0x000ee20000002400 */
[----:B-----5:R-:W-:Y:S02]  /*77d0*/  FSEL R116, R116, -INF , !P2 ;  /* 0xff80000074747808 */ /* 0x020fe40005000000 */
[----:B------:R-:W-:Y:S02]  /*77e0*/  ISETP.GE.AND P2, PT, R14, R127, PT ;  /* 0x0000007f0e00720c */ /* 0x000fe40003f46270 */
[----:B------:R-:W-:-:S02]  /*77f0*/  FSEL R118, R118, -INF , !P5 ;  /* 0xff80000076767808 */ /* 0x000fc40006800000 */
[----:B------:R-:W-:Y:S01]  /*7800*/  ISETP.GE.AND P5, PT, R15, R127, PT ;  /* 0x0000007f0f00720c */ /* 0x000fe20003fa6270 */
[----:B------:R4:W5:Y:S01]  /*7810*/  MUFU.TANH R3, R51 ;  /* 0x0000003300037308 */ /* 0x0009620000002400 */
[----:B------:R-:W-:Y:S02]  /*7820*/  IADD3 R15, R9, 0x69, RZ ;  /* 0x00000069090f7810 */ /* 0x000fe40007ffe0ff */
[----:B-1----:R-:W-:Y:S02]  /*7830*/  FSEL R49, R49, -INF , !P3 ;  /* 0xff80000031317808 */ /* 0x002fe40005800000 */
[----:B------:R-:W-:Y:S02]  /*7840*/  ISETP.GE.AND P3, PT, R15, R128, PT ;  /* 0x000000800f00720c */ /* 0x000fe40003f66270 */
[----:B--2---:R-:W-:Y:S01]  /*7850*/  FSEL R106, R106, -INF , !P5 ;  /* 0xff8000006a6a7808 */ /* 0x004fe20006800000 */
[----:B------:R-:W1:Y:S08]  /*7860*/  MUFU.TANH R14, R47 ;  /* 0x0000002f000e7308 */ /* 0x000e700000002400 */
[----:B------:R-:W-:Y:S01]  /*7870*/  MUFU.TANH R35, R35 ;  /* 0x0000002300237308 */ /* 0x000fe20000002400 */
[----:B----4-:R-:W-:Y:S01]  /*7880*/  FMUL.FTZ R51, R48, c[0x0][0x2ec] ;  /* 0x0000bb0030337a20 */ /* 0x010fe20000410000 */
[----:B---3--:R-:W-:-:S02]  /*7890*/  FSEL R48, R13, -INF , !P3 ;  /* 0xff8000000d307808 */ /* 0x008fc40005800000 */
[----:B------:R-:W-:Y:S02]  /*78a0*/  ISETP.GE.AND P3, PT, R15, R127, PT ;  /* 0x0000007f0f00720c */ /* 0x000fe40003f66270 */
[--C-:B------:R-:W-:Y:S02]  /*78b0*/  LOP3.LUT R15, R4, 0x18, R129.reuse, 0xfe, !PT ;  /* 0x00000018040f7812 */ /* 0x100fe400078efe81 */
[----:B------:R-:W2:Y:S01]  /*78c0*/  MUFU.TANH R24, R24 ;  /* 0x0000001800187308 */ /* 0x000ea20000002400 */
[----:B-----5:R-:W-:Y:S02]  /*78d0*/  FSEL R3, R3, -INF , !P2 ;  /* 0xff80000003037808 */ /* 0x020fe40005000000 */
[----:B-1----:R-:W-:Y:S02]  /*78e0*/  FSEL R50, R14, -INF , !P3 ;  /* 0xff8000000e327808 */ /* 0x002fe40005800000 */
[----:B------:R-:W-:Y:S02]  /*78f0*/  LOP3.LUT R13, R4, 0x20, R129, 0xfe, !PT ;  /* 0x00000020040d7812 */ /* 0x000fe400078efe81 */
[----:B------:R-:W-:Y:S01]  /*7900*/  ISETP.GE.AND P3, PT, R15, R128, PT ;  /* 0x000000800f00720c */ /* 0x000fe20003f66270 */
[----:B------:R-:W1:Y:S01]  /*7910*/  MUFU.TANH R38, R26 ;  /* 0x0000001a00267308 */ /* 0x000e620000002400 */
[----:B------:R-:W-:-:S02]  /*7920*/  FSEL R14, R33, -INF , !P4 ;  /* 0xff800000210e7808 */ /* 0x000fc40006000000 */
[----:B------:R-:W-:-:S04]  /*7930*/  ISETP.GE.AND P4, PT, R13, R128, PT ;  /* 0x000000800d00720c */ /* 0x000fc80003f86270 */
[----:B------:R-:W-:Y:S01]  /*7940*/  FSEL R212, R212, -INF , !P4 ;  /* 0xff800000d4d47808 */ /* 0x000fe20006000000 */
[----:B------:R-:W3:Y:S01]  /*7950*/  MUFU.TANH R208, R208 ;  /* 0x000000d000d07308 */ /* 0x000ee20000002400 */
[----:B--2---:R-:W-:-:S07]  /*7960*/  FSEL R30, R24, -INF , !P3 ;  /* 0xff800000181e7808 */ /* 0x004fce0005800000 */
[----:B------:R2:W4:Y:S08]  /*7970*/  MUFU.TANH R210, R16 ;  /* 0x0000001000d27308 */ /* 0x0005300000002400 */
[----:B------:R-:W5:Y:S01]  /*7980*/  MUFU.TANH R202, R18 ;  /* 0x0000001200ca7308 */ /* 0x000f620000002400 */
[----:B--2---:R-:W-:-:S07]  /*7990*/  LOP3.LUT R16, R4, 0x10, R129, 0xfe, !PT ;  /* 0x0000001004107812 */ /* 0x004fce00078efe81 */
[----:B------:R-:W2:Y:S01]  /*79a0*/  MUFU.TANH R192, R192 ;  /* 0x000000c000c07308 */ /* 0x000ea20000002400 */
[C---:B------:R-:W-:Y:S02]  /*79b0*/  ISETP.GE.AND P5, PT, R16.reuse, R128, PT ;  /* 0x000000801000720c */ /* 0x040fe40003fa6270 */
[----:B------:R-:W-:Y:S02]  /*79c0*/  ISETP.GE.AND P2, PT, R16, R127, PT ;  /* 0x0000007f1000720c */ /* 0x000fe40003f46270 */
[----:B------:R-:W-:-:S03]  /*79d0*/  FSEL R16, R37, -INF , !P6 ;  /* 0xff80000025107808 */ /* 0x000fc60007000000 */
[----:B------:R2:W-:Y:S01]  /*79e0*/  MUFU.TANH R120, R56 ;  /* 0x0000003800787308 */ /* 0x0005e20000002400 */
[-C--:B------:R-:W-:Y:S02]  /*79f0*/  ISETP.GE.AND P6, PT, R15, R127.reuse, PT ;  /* 0x0000007f0f00720c */ /* 0x080fe40003fc6270 */
[--C-:B------:R-:W-:Y:S02]  /*7a00*/  LOP3.LUT R15, R4, 0x28, R129.reuse, 0xfe, !PT ;  /* 0x00000028040f7812 */ /* 0x100fe400078efe81 */
[----:B------:R-:W-:Y:S02]  /*7a10*/  FSEL R34, R34, -INF , !P5 ;  /* 0xff80000022227808 */ /* 0x000fe40006800000 */
[-C--:B------:R-:W-:Y:S01]  /*7a20*/  ISETP.GE.AND P5, PT, R13, R127.reuse, PT ;  /* 0x0000007f0d00720c */ /* 0x080fe20003fa6270 */
[----:B------:R-:W3:Y:S01]  /*7a30*/  MUFU.TANH R144, R60 ;  /* 0x0000003c00907308 */ /* 0x000ee20000002400 */
[----:B------:R-:W-:Y:S02]  /*7a40*/  LOP3.LUT R13, R4, 0x30, R129, 0xfe, !PT ;  /* 0x00000030040d7812 */ /* 0x000fe400078efe81 */
[----:B------:R-:W-:-:S02]  /*7a50*/  ISETP.GE.AND P3, PT, R15, R127, PT ;  /* 0x0000007f0f00720c */ /* 0x000fc40003f66270 */
[----:B-1----:R-:W-:Y:S02]  /*7a60*/  FSEL R38, R38, -INF , !P6 ;  /* 0xff80000026267808 */ /* 0x002fe40007000000 */
[-C--:B------:R-:W-:Y:S01]  /*7a70*/  ISETP.GE.AND P6, PT, R13, R128.reuse, PT ;  /* 0x000000800d00720c */ /* 0x080fe20003fc6270 */
[----:B--2---:R-:W-:Y:S01]  /*7a80*/  FMUL.FTZ R56, R44, c[0x0][0x2ec] ;  /* 0x0000bb002c387a20 */ /* 0x004fe20000410000 */
[----:B------:R-:W-:Y:S01]  /*7a90*/  FSEL R44, R35, -INF , !P2 ;  /* 0xff800000232c7808 */ /* 0x000fe20005000000 */
[----:B------:R1:W2:Y:S01]  /*7aa0*/  MUFU.TANH R136, R62 ;  /* 0x0000003e00887308 */ /* 0x0002a20000002400 */
[----:B------:R-:W-:Y:S02]  /*7ab0*/  ISETP.GE.AND P2, PT, R15, R128, PT ;  /* 0x000000800f00720c */ /* 0x000fe40003f46270 */
[----:B------:R-:W-:Y:S02]  /*7ac0*/  LOP3.LUT R15, R4, 0x38, R129, 0xfe, !PT ;  /* 0x00000038040f7812 */ /* 0x000fe400078efe81 */
[----:B------:R-:W-:-:S02]  /*7ad0*/  ISETP.GE.AND P4, PT, R13, R127, PT ;  /* 0x0000007f0d00720c */ /* 0x000fc40003f86270 */
[----:B---3--:R-:W-:Y:S01]  /*7ae0*/  FSEL R208, R208, -INF , !P5 ;  /* 0xff800000d0d07808 */ /* 0x008fe20006800000 */
[----:B------:R-:W3:Y:S01]  /*7af0*/  MUFU.TANH R122, R52 ;  /* 0x00000034007a7308 */ /* 0x000ee20000002400 */
[----:B----4-:R-:W-:Y:S02]  /*7b00*/  FSEL R210, R210, -INF , !P2 ;  /* 0xff800000d2d27808 */ /* 0x010fe40005000000 */
[C-C-:B------:R-:W-:Y:S02]  /*7b10*/  LOP3.LUT R13, R4.reuse, 0x40, R129.reuse, 0xfe, !PT ;  /* 0x00000040040d7812 */ /* 0x140fe400078efe81 */
[C---:B------:R-:W-:Y:S02]  /*7b20*/  ISETP.GE.AND P5, PT, R15.reuse, R128, PT ;  /* 0x000000800f00720c */ /* 0x040fe40003fa6270 */
[----:B------:R-:W-:Y:S01]  /*7b30*/  ISETP.GE.AND P2, PT, R15, R127, PT ;  /* 0x0000007f0f00720c */ /* 0x000fe20003f46270 */
[----:B------:R-:W4:Y:S01]  /*7b40*/  MUFU.TANH R11, R11 ;  /* 0x0000000b000b7308 */ /* 0x000f220000002400 */
[----:B------:R-:W-:Y:S01]  /*7b50*/  LOP3.LUT R15, R4, 0x48, R129, 0xfe, !PT ;  /* 0x00000048040f7812 */ /* 0x000fe200078efe81 */
[----:B-1----:R-:W-:Y:S01]  /*7b60*/  FMUL.FTZ R62, R113, c[0x0][0x2ec] ;  /* 0x0000bb00713e7a20 */ /* 0x002fe20000410000 */
[----:B-----5:R-:W-:-:S02]  /*7b70*/  FSEL R202, R202, -INF , !P3 ;  /* 0xff800000caca7808 */ /* 0x020fc40005800000 */
[----:B------:R-:W-:Y:S02]  /*7b80*/  FSEL R196, R196, -INF , !P6 ;  /* 0xff800000c4c47808 */ /* 0x000fe40007000000 */
[CC--:B------:R-:W-:Y:S01]  /*7b90*/  ISETP.GE.AND P3, PT, R13.reuse, R128.reuse, PT ;  /* 0x000000800d00720c */ /* 0x0c0fe20003f66270 */
[----:B------:R-:W1:Y:S01]  /*7ba0*/  MUFU.TANH R108, R54 ;  /* 0x00000036006c7308 */ /* 0x000e620000002400 */
[----:B------:R-:W-:Y:S02]  /*7bb0*/  ISETP.GE.AND P6, PT, R13, R127, PT ;  /* 0x0000007f0d00720c */ /* 0x000fe40003fc6270 */
[----:B------:R-:W-:Y:S02]  /*7bc0*/  FSEL R192, R192, -INF , !P4 ;  /* 0xff800000c0c07808 */ /* 0x000fe40006000000 */
[----:B------:R-:W-:Y:S02]  /*7bd0*/  FSEL R194, R194, -INF , !P5 ;  /* 0xff800000c2c27808 */ /* 0x000fe40006800000 */
[----:B------:R-:W-:Y:S01]  /*7be0*/  LOP3.LUT R13, R4, 0x50, R129, 0xfe, !PT ;  /* 0x00000050040d7812 */ /* 0x000fe200078efe81 */
[----:B------:R-:W5:Y:S01]  /*7bf0*/  MUFU.TANH R53, R53 ;  /* 0x0000003500357308 */ /* 0x000f620000002400 */
[----:B------:R-:W-:-:S02]  /*7c00*/  ISETP.GE.AND P4, PT, R15, R128, PT ;  /* 0x000000800f00720c */ /* 0x000fc40003f86270 */
[-C--:B------:R-:W-:Y:S02]  /*7c10*/  ISETP.GE.AND P5, PT, R15, R127.reuse, PT ;  /* 0x0000007f0f00720c */ /* 0x080fe40003fa6270 */
[----:B------:R-:W-:Y:S02]  /*7c20*/  LOP3.LUT R15, R4, 0x58, R129, 0xfe, !PT ;  /* 0x00000058040f7812 */ /* 0x000fe400078efe81 */
[----:B------:R-:W-:Y:S01]  /*7c30*/  FSEL R152, R152, -INF , !P2 ;  /* 0xff80000098987808 */ /* 0x000fe20005000000 */
[----:B------:R-:W1:Y:S01]  /*7c40*/  MUFU.TANH R52, R46 ;  /* 0x0000002e00347308 */ /* 0x000e620000002400 */
[----:B------:R-:W-:Y:S02]  /*7c50*/  FSEL R146, R146, -INF , !P3 ;  /* 0xff80000092927808 */ /* 0x000fe40005800000 */
[C---:B------:R-:W-:Y:S02]  /*7c60*/  ISETP.GE.AND P2, PT, R13.reuse, R128, PT ;  /* 0x000000800d00720c */ /* 0x040fe40003f46270 */
[----:B------:R-:W-:-:S02]  /*7c70*/  ISETP.GE.AND P3, PT, R13, R127, PT ;  /* 0x0000007f0d00720c */ /* 0x000fc40003f66270 */
[----:B------:R-:W-:Y:S01]  /*7c80*/  FSEL R142, R142, -INF , !P6 ;  /* 0xff8000008e8e7808 */ /* 0x000fe20007000000 */
[----:B------:R-:W1:Y:S01]  /*7c90*/  MUFU.TANH R51, R51 ;  /* 0x0000003300337308 */ /* 0x000e620000002400 */
[----:B------:R-:W-:Y:S02]  /*7ca0*/  FSEL R144, R144, -INF , !P4 ;  /* 0xff80000090907808 */ /* 0x000fe40006000000 */
[C-C-:B------:R-:W-:Y:S02]  /*7cb0*/  LOP3.LUT R13, R4.reuse, 0x60, R129.reuse, 0xfe, !PT ;  /* 0x00000060040d7812 */ /* 0x140fe400078efe81 */
[C---:B------:R-:W-:Y:S02]  /*7cc0*/  ISETP.GE.AND P6, PT, R15.reuse, R128, PT ;  /* 0x000000800f00720c */ /* 0x040fe40003fc6270 */
[----:B------:R-:W-:Y:S01]  /*7cd0*/  ISETP.GE.AND P4, PT, R15, R127, PT ;  /* 0x0000007f0f00720c */ /* 0x000fe20003f86270 */
[----:B------:R-:W1:Y:S01]  /*7ce0*/  MUFU.TANH R56, R56 ;  /* 0x0000003800387308 */ /* 0x000e620000002400 */
[----:B------:R-:W-:-:S02]  /*7cf0*/  LOP3.LUT R15, R4, 0x68, R129, 0xfe, !PT ;  /* 0x00000068040f7812 */ /* 0x000fc400078efe81 */
[----:B--2---:R-:W-:Y:S02]  /*7d00*/  FSEL R136, R136, -INF , !P5 ;  /* 0xff80000088887808 */ /* 0x004fe40006800000 */
[----:B------:R-:W-:Y:S02]  /*7d10*/  FSEL R120, R120, -INF , !P2 ;  /* 0xff80000078787808 */ /* 0x000fe40005000000 */
[C---:B------:R-:W-:Y:S01]  /*7d20*/  ISETP.GE.AND P5, PT, R13.reuse, R128, PT ;  /* 0x000000800d00720c */ /* 0x040fe20003fa6270 */
[----:B------:R-:W2:Y:S01]  /*7d30*/  MUFU.TANH R55, R40 ;  /* 0x0000002800377308 */ /* 0x000ea20000002400 */
[----:B------:R-:W-:Y:S02]  /*7d40*/  ISETP.GE.AND P2, PT, R13, R127, PT ;  /* 0x0000007f0d00720c */ /* 0x000fe40003f46270 */
[----:B---3--:R-:W-:Y:S02]  /*7d50*/  FSEL R122, R122, -INF , !P6 ;  /* 0xff8000007a7a7808 */ /* 0x008fe40007000000 */
[----:B------:R-:W-:-:S02]  /*7d60*/  LOP3.LUT R13, R4, 0x70, R129, 0xfe, !PT ;  /* 0x00000070040d7812 */ /* 0x000fc400078efe81 */
[----:B----4-:R-:W-:Y:S01]  /*7d70*/  FSEL R112, R11, -INF , !P3 ;  /* 0xff8000000b707808 */ /* 0x010fe20005800000 */
[----:B------:R-:W3:Y:S01]  /*7d80*/  MUFU.TANH R54, R41 ;  /* 0x0000002900367308 */ /* 0x000ee20000002400 */
[----:B------:R-:W-:Y:S02]  /*7d90*/  ISETP.GE.AND P6, PT, R15, R127, PT ;  /* 0x0000007f0f00720c */ /* 0x000fe40003fc6270 */
[----:B------:R-:W-:Y:S02]  /*7da0*/  LOP3.LUT R129, R4, 0x78, R129, 0xfe, !PT ;  /* 0x0000007804817812 */ /* 0x000fe400078efe81 */
[----:B------:R-:W-:Y:S02]  /*7db0*/  IADD3 R11, R9, 0x71, RZ ;  /* 0x00000071090b7810 */ /* 0x000fe40007ffe0ff */
[----:B-1----:R-:W-:Y:S01]  /*7dc0*/  FSEL R108, R108, -INF , !P4 ;  /* 0xff8000006c6c7808 */ /* 0x002fe20006000000 */
[----:B------:R-:W1:Y:S01]  /*7dd0*/  MUFU.TANH R57, R57 ;  /* 0x0000003900397308 */ /* 0x000e620000002400 */
[----:B-----5:R-:W-:-:S02]  /*7de0*/  FSEL R53, R53, -INF , !P2 ;  /* 0xff80000035357808 */ /* 0x020fc40005000000 */
[----:B------:R-:W-:Y:S02]  /*7df0*/  FSEL R52, R52, -INF , !P6 ;  /* 0xff80000034347808 */ /* 0x000fe40007000000 */
[-C--:B------:R-:W-:Y:S02]  /*7e00*/  ISETP.GE.AND P3, PT, R15, R128.reuse, PT ;  /* 0x000000800f00720c */ /* 0x080fe40003f66270 */
[-C--:B------:R-:W-:Y:S01]  /*7e10*/  ISETP.GE.AND P4, PT, R13, R128.reuse, PT ;  /* 0x000000800d00720c */ /* 0x080fe20003f86270 */
[----:B------:R-:W4:Y:S01]  /*7e20*/  MUFU.TANH R62, R62 ;  /* 0x0000003e003e7308 */ /* 0x000f220000002400 */
[-C--:B------:R-:W-:Y:S02]  /*7e30*/  ISETP.GE.AND P2, PT, R129, R128.reuse, PT ;  /* 0x000000808100720c */ /* 0x080fe40003f46270 */
[----:B------:R-:W-:Y:S02]  /*7e40*/  ISETP.GE.AND P6, PT, R11, R128, PT ;  /* 0x000000800b00720c */ /* 0x000fe40003fc6270 */
[----:B------:R-:W-:-:S02]  /*7e50*/  IADD3 R9, R9, 0x79, RZ ;  /* 0x0000007909097810 */ /* 0x000fc40007ffe0ff */
[----:B------:R-:W-:Y:S01]  /*7e60*/  FSEL R51, R51, -INF , !P5 ;  /* 0xff80000033337808 */ /* 0x000fe20006800000 */
[----:B------:R-:W5:Y:S01]  /*7e70*/  MUFU.TANH R61, R42 ;  /* 0x0000002a003d7308 */ /* 0x000f620000002400 */
[----:B------:R-:W-:Y:S02]  /*7e80*/  FSEL R56, R56, -INF , !P3 ;  /* 0xff80000038387808 */ /* 0x000fe40005800000 */
[----:B--2---:R-:W-:Y:S02]  /*7e90*/  FSEL R55, R55, -INF , !P4 ;  /* 0xff80000037377808 */ /* 0x004fe40006000000 */
[----:B---3--:R-:W-:Y:S02]  /*7ea0*/  FSEL R54, R54, -INF , !P6 ;  /* 0xff80000036367808 */ /* 0x008fe40007000000 */
[----:B-1----:R-:W-:Y:S01]  /*7eb0*/  FSEL R57, R57, -INF , !P2 ;  /* 0xff80000039397808 */ /* 0x002fe20005000000 */
[----:B------:R-:W1:Y:S01]  /*7ec0*/  MUFU.TANH R60, R43 ;  /* 0x0000002b003c7308 */ /* 0x000e620000002400 */
[----:B------:R-:W-:Y:S01]  /*7ed0*/  BAR.SYNC.DEFER_BLOCKING 0x0 ;  /* 0x0000000000007b1d */ /* 0x000fe20000010000 */
[----:B------:R-:W-:-:S02]  /*7ee0*/  ISETP.GE.AND P5, PT, R13, R127, PT ;  /* 0x0000007f0d00720c */ /* 0x000fc40003fa6270 */
[-C--:B------:R-:W-:Y:S02]  /*7ef0*/  ISETP.GE.AND P3, PT, R129, R127.reuse, PT ;  /* 0x0000007f8100720c */ /* 0x080fe40003f66270 */
[-C--:B------:R-:W-:Y:S02]  /*7f00*/  ISETP.GE.AND P4, PT, R11, R127.reuse, PT ;  /* 0x0000007f0b00720c */ /* 0x080fe40003f86270 */
[----:B------:R-:W2:Y:S01]  /*7f10*/  MUFU.TANH R59, R59 ;  /* 0x0000003b003b7308 */ /* 0x000ea20000002400 */
[C---:B------:R-:W-:Y:S02]  /*7f20*/  ISETP.GE.AND P6, PT, R9.reuse, R128, PT ;  /* 0x000000800900720c */ /* 0x040fe40003fc6270 */
[----:B------:R-:W-:Y:S02]  /*7f30*/  ISETP.GE.AND P2, PT, R9, R127, PT ;  /* 0x0000007f0900720c */ /* 0x000fe40003f46270 */
[----:B----4-:R-:W-:Y:S02]  /*7f40*/  FSEL R62, R62, -INF , !P6 ;  /* 0xff8000003e3e7808 */ /* 0x010fe40007000000 */
[----:B-----5:R-:W-:Y:S01]  /*7f50*/  FSEL R61, R61, -INF , !P5 ;  /* 0xff8000003d3d7808 */ /* 0x020fe20006800000 */
[----:B------:R-:W3:Y:S01]  /*7f60*/  MUFU.TANH R58, R58 ;  /* 0x0000003a003a7308 */ /* 0x000ee20000002400 */
[----:B-1----:R-:W-:-:S02]  /*7f70*/  FSEL R60, R60, -INF , !P4 ;  /* 0xff8000003c3c7808 */ /* 0x002fc40006000000 */
[----:B--2---:R-:W-:Y:S02]  /*7f80*/  FSEL R59, R59, -INF , !P3 ;  /* 0xff8000003b3b7808 */ /* 0x004fe40005800000 */
[----:B---3--:R-:W-:Y:S01]  /*7f90*/  FSEL R58, R58, -INF , !P2 ;  /* 0xff8000003a3a7808 */ /* 0x008fe20005000000 */
[----:B------:R-:W-:Y:S05]  /*7fa0*/  @!P1 BRA `(.L_x_6221) ;  /* 0x000005c000009947 */ /* 0x000fea0003800000 */
[----:B------:R-:W-:Y:S05]  /*7fb0*/  @!P0 BRA `(.L_x_6222) ;  /* 0x0000039000008947 */ /* 0x000fea0003800000 */
[----:B------:R-:W1:Y:S01]  /*7fc0*/  I2F.RP R13, R124 ;  /* 0x0000007c000d7306 */ /* 0x000e620000209400 */
[C---:B------:R-:W-:Y:S02]  /*7fd0*/  IADD3 R18, R4.reuse, -0x80, RZ ;  /* 0xffffff8004127810 */ /* 0x040fe40007ffe0ff */
[----:B------:R-:W-:Y:S02]  /*7fe0*/  IABS R15, R4 ;  /* 0x00000004000f7213 */ /* 0x000fe40000000000 */
[----:B------:R-:W-:Y:S02]  /*7ff0*/  IABS R11, R18 ;  /* 0x00000012000b7213 */ /* 0x000fe40000000000 */
[----:B------:R-:W-:-:S02]  /*8000*/  LOP3.LUT R4, R4, c[0x0][0x2d0], RZ, 0x3c, !PT ;  /* 0x0000b40004047a12 */ /* 0x000fc400078e3cff */
[----:B------:R-:W-:Y:S02]  /*8010*/  LOP3.LUT R18, R18, c[0x0][0x2d0], RZ, 0x3c, !PT ;  /* 0x0000b40012127a12 */ /* 0x000fe400078e3cff */
[----:B------:R-:W-:Y:S02]  /*8020*/  ISETP.GE.AND P3, PT, R4, RZ, PT ;  /* 0x000000ff0400720c */ /* 0x000fe40003f66270 */
        /* <DEDUP_REMOVED lines=50> */
.L_x_6222:
[----:B------:R-:W-:-:S04]  /*8350*/  LEA R4, -R103, RZ, 0x7 ;  /* 0x000000ff67047211 */ /* 0x000fc800078e39ff */
[----:B------:R-:W-:Y:S02]  /*8360*/  SHF.R.S32.HI R18, RZ, 0x1f, R4 ;  /* 0x0000001fff127819 */ /* 0x000fe40000011404 */
.L_x_6223:
        /* <DEDUP_REMOVED lines=32> */
.L_x_6221:
        /* <DEDUP_REMOVED lines=83> */
[----:B------:R-:W-:Y:S01]  /*8aa0*/  FMUL.FTZ R65, R104, c[0x0][0x23c] ;  /* 0x00008f0068417a20 */ /* 0x000fe20000410000 */
[----:B------:R-:W-:Y:S01]  /*8ab0*/  MUFU.EX2 R109, R109 ;  /* 0x0000006d006d7308 */ /* 0x000fe20000000800 */
[----:B------:R-:W-:Y:S01]  /*8ac0*/  FMUL.FTZ R111, R111, c[0x0][0x23c] ;  /* 0x00008f006f6f7a20 */ /* 0x000fe20000410000 */
[----:B------:R-:W-:Y:S01]  /*8ad0*/  LDSM.16.MT88.4 R16, [R166+0x6000] ;  /* 0x00600000a610783b */ /* 0x000fe20000004200 */
[--C-:B------:R-:W-:Y:S01]  /*8ae0*/  FFMA.FTZ R37, R32, c[0x0][0x23c], -R103.reuse ;  /* 0x00008f0020257a23 */ /* 0x100fe20000010867 */
[----:B------:R-:W-:Y:S01]  /*8af0*/  FSEL R65, R65, RZ, P1 ;  /* 0x000000ff41417208 */ /* 0x000fe20000800000 */
[----:B------:R-:W-:-:S02]  /*8b00*/  FFMA.FTZ R113, R194, c[0x0][0x23c], -R103 ;  /* 0x00008f00c2717a23 */ /* 0x000fc40000010867 */
[----:B------:R-:W-:Y:S01]  /*8b10*/  FFMA.FTZ R119, R146, c[0x0][0x23c], -R103 ;  /* 0x00008f0092777a23 */ /* 0x000fe20000010867 */
[----:B------:R-:W1:Y:S01]  /*8b20*/  MUFU.EX2 R101, R101 ;  /* 0x0000006500657308 */ /* 0x000e620000000800 */
[--C-:B------:R-:W-:Y:S01]  /*8b30*/  FFMA.FTZ R64, R5, c[0x0][0x23c], -R65.reuse ;  /* 0x00008f0005407a23 */ /* 0x100fe20000010841 */
[----:B------:R-:W-:Y:S01]  /*8b40*/  FSEL R5, R104, RZ, P1 ;  /* 0x000000ff68057208 */ /* 0x000fe20000800000 */
[--C-:B------:R-:W-:Y:S02]  /*8b50*/  FFMA.FTZ R107, R6, c[0x0][0x23c], -R65.reuse ;  /* 0x00008f00066b7a23 */ /* 0x100fe40000010841 */
[----:B------:R-:W-:Y:S02]  /*8b60*/  FFMA.FTZ R63, R8, c[0x0][0x23c], -R65 ;  /* 0x00008f00083f7a23 */ /* 0x000fe40000010841 */
[----:B------:R-:W-:Y:S01]  /*8b70*/  FADD.FTZ R0, R0, -R5 ;  /* 0x8000000500007221 */ /* 0x000fe20000010000 */
[----:B------:R-:W-:Y:S01]  /*8b80*/  MUFU.EX2 R67, R67 ;  /* 0x0000004300437308 */ /* 0x000fe20000000800 */
[----:B------:R-:W2:Y:S01]  /*8b90*/  LDSM.16.MT88.4 R4, [R164+0x6000] ;  /* 0x00600000a404783b */ /* 0x000ea20000004200 */
[----:B------:R-:W-:-:S02]  /*8ba0*/  FFMA.FTZ R14, R14, c[0x0][0x23c], -R65 ;  /* 0x00008f000e0e7a23 */ /* 0x000fc40000010841 */
[----:B------:R-:W-:Y:S02]  /*8bb0*/  FMUL.FTZ R0, R0, c[0x0][0x23c] ;  /* 0x00008f0000007a20 */ /* 0x000fe40000410000 */
[--C-:B------:R-:W-:Y:S02]  /*8bc0*/  FFMA.FTZ R114, R152, c[0x0][0x23c], -R65.reuse ;  /* 0x00008f0098727a23 */ /* 0x100fe40000010841 */
[----:B------:R-:W3:Y:S01]  /*8bd0*/  MUFU.EX2 R66, R66 ;  /* 0x0000004200427308 */ /* 0x000ee20000000800 */
[----:B-1----:R-:W-:Y:S01]  /*8be0*/  F2FP.PACK_AB R8, R101, R109 ;  /* 0x0000006d6508723e */ /* 0x002fe200000000ff */
[----:B------:R-:W-:Y:S02]  /*8bf0*/  FFMA.FTZ R115, R148, c[0x0][0x23c], -R65 ;  /* 0x00008f0094737a23 */ /* 0x000fe40000010841 */
[--C-:B------:R-:W-:Y:S02]  /*8c00*/  FFMA.FTZ R126, R140, c[0x0][0x23c], -R103.reuse ;  /* 0x00008f008c7e7a23 */ /* 0x100fe40000010867 */
[----:B------:R-:W-:-:S02]  /*8c10*/  FFMA.FTZ R117, R144, c[0x0][0x23c], -R103 ;  /* 0x00008f0090757a23 */ /* 0x000fc40000010867 */
[----:B------:R-:W-:Y:S01]  /*8c20*/  MUFU.EX2 R64, R64 ;  /* 0x0000004000407308 */ /* 0x000fe20000000800 */
[----:B------:R-:W-:Y:S02]  /*8c30*/  FFMA.FTZ R124, R138, c[0x0][0x23c], -R103 ;  /* 0x00008f008a7c7a23 */ /* 0x000fe40000010867 */
[--C-:B------:R-:W-:Y:S02]  /*8c40*/  FFMA.FTZ R121, R142, c[0x0][0x23c], -R65.reuse ;  /* 0x00008f008e797a23 */ /* 0x100fe40000010841 */
[--C-:B------:R-:W-:Y:S02]  /*8c50*/  FFMA.FTZ R128, R134, c[0x0][0x23c], -R65.reuse ;  /* 0x00008f0086807a23 */ /* 0x100fe40000010841 */
        /* <DEDUP_REMOVED lines=11> */
[----:B------:R-:W3:Y:S01]  /*8d10*/  MUFU.EX2 R111, R111 ;  /* 0x0000006f006f7308 */ /* 0x000ee20000000800 */
[----:B-1----:R-:W-:Y:S01]  /*8d20*/  F2FP.PACK_AB R9, R63, R64 ;  /* 0x000000403f09723e */ /* 0x002fe200000000ff */
[----:B------:R-:W-:-:S02]  /*8d30*/  FFMA.FTZ R108, R108, c[0x0][0x23c], -R65 ;  /* 0x00008f006c6c7a23 */ /* 0x000fc40000010841 */
[----:B------:R-:W-:Y:S02]  /*8d40*/  FFMA.FTZ R129, R106, c[0x0][0x23c], -R65 ;  /* 0x00008f006a817a23 */ /* 0x000fe40000010841 */
[--C-:B------:R-:W-:Y:S02]  /*8d50*/  FFMA.FTZ R106, R49, c[0x0][0x23c], -R103.reuse ;  /* 0x00008f00316a7a23 */ /* 0x100fe40000010867 */
[----:B------:R-:W1:Y:S01]  /*8d60*/  MUFU.EX2 R0, R0 ;  /* 0x0000000000007308 */ /* 0x000e620000000800 */
[----:B------:R-:W-:Y:S02]  /*8d70*/  FFMA.FTZ R49, R56, c[0x0][0x23c], -R103 ;  /* 0x00008f0038317a23 */ /* 0x000fe40000010867 */
[----:B------:R-:W-:Y:S02]  /*8d80*/  FFMA.FTZ R56, R3, c[0x0][0x23c], -R65 ;  /* 0x00008f0003387a23 */ /* 0x000fe40000010841 */
[--C-:B------:R-:W-:Y:S02]  /*8d90*/  FFMA.FTZ R51, R51, c[0x0][0x23c], -R103.reuse ;  /* 0x00008f0033337a23 */ /* 0x100fe40000010867 */
[----:B------:R-:W-:Y:S01]  /*8da0*/  FFMA.FTZ R48, R48, c[0x0][0x23c], -R103 ;  /* 0x00008f0030307a23 */ /* 0x000fe20000010867 */
[----:B------:R-:W4:Y:S01]  /*8db0*/  MUFU.EX2 R107, R107 ;  /* 0x0000006b006b7308 */ /* 0x000f220000000800 */
[----:B---3--:R-:W-:-:S02]  /*8dc0*/  FMUL.FTZ R24, R88, R111 ;  /* 0x0000006f58187220 */ /* 0x008fc40000410000 */
        /* <DEDUP_REMOVED lines=8> */
[----:B----4-:R-:W-:Y:S01]  /*8e50*/  F2FP.PACK_AB R11, R107, R2 ;  /* 0x000000026b0b723e */ /* 0x010fe200000000ff */
[--C-:B------:R-:W-:Y:S01]  /*8e60*/  FFMA.FTZ R89, R28, c[0x0][0x23c], -R103.reuse ;  /* 0x00008f001c597a23 */ /* 0x100fe20000010867 */
[----:B------:R-:W-:Y:S01]  /*8e70*/  MUFU.EX2 R114, R114 ;  /* 0x0000007200727308 */ /* 0x000fe20000000800 */
[----:B------:R-:W-:Y:S02]  /*8e80*/  FFMA.FTZ R88, R34, c[0x0][0x23c], -R103 ;  /* 0x00008f0022587a23 */ /* 0x000fe40000010867 */
[----:B------:R-:W-:Y:S02]  /*8e90*/  FMUL.FTZ R33, R81, R111 ;  /* 0x0000006f51217220 */ /* 0x000fe40000410000 */
[----:B--2---:R-:W-:Y:S01]  /*8ea0*/  HMMA.16816.F32 R24, R8, R4, R24 ;  /* 0x000000040818723c */ /* 0x004fe20000001818 */
[-C--:B------:R-:W-:Y:S02]  /*8eb0*/  FMUL.FTZ R34, R82, R0.reuse ;  /* 0x0000000052227220 */ /* 0x080fe40000410000 */
[----:B------:R-:W-:Y:S01]  /*8ec0*/  FMUL.FTZ R35, R83, R0 ;  /* 0x0000000053237220 */ /* 0x000fe20000410000 */
[----:B------:R1:W-:Y:S01]  /*8ed0*/  MUFU.EX2 R81, R37 ;  /* 0x0000002500517308 */ /* 0x0003e20000000800 */
[----:B------:R-:W-:-:S02]  /*8ee0*/  FFMA.FTZ R83, R36, c[0x0][0x23c], -R65 ;  /* 0x00008f0024537a23 */ /* 0x000fc40000010841 */
[----:B------:R-:W-:Y:S01]  /*8ef0*/  FFMA.FTZ R82, R38, c[0x0][0x23c], -R65 ;  /* 0x00008f0026527a23 */ /* 0x000fe20000010841 */
[----:B------:R-:W-:Y:S01]  /*8f00*/  HMMA.16816.F32 R4, R8, R6, R84 ;  /* 0x000000060804723c */ /* 0x000fe20000001854 */
[-C--:B------:R-:W-:Y:S02]  /*8f10*/  FMUL.FTZ R40, R72, R111.reuse ;  /* 0x0000006f48287220 */ /* 0x080fe40000410000 */
[----:B------:R-:W-:Y:S01]  /*8f20*/  FMUL.FTZ R41, R73, R111 ;  /* 0x0000006f49297220 */ /* 0x000fe20000410000 */
[----:B------:R-:W-:Y:S01]  /*8f30*/  MUFU.EX2 R88, R88 ;  /* 0x0000005800587308 */ /* 0x000fe20000000800 */
[-C--:B------:R-:W-:Y:S02]  /*8f40*/  FMUL.FTZ R42, R74, R0.reuse ;  /* 0x000000004a2a7220 */ /* 0x080fe40000410000 */
[----:B------:R-:W-:Y:S02]  /*8f50*/  FFMA.FTZ R84, R30, c[0x0][0x23c], -R103 ;  /* 0x00008f001e547a23 */ /* 0x000fe40000010867 */
[----:B------:R-:W2:Y:S01]  /*8f60*/  LDSM.16.MT88.4 R28, [R162+0x6000] ;  /* 0x00600000a21c783b */ /* 0x000ea20000004200 */
[----:B------:R-:W-:-:S02]  /*8f70*/  FMUL.FTZ R43, R75, R0 ;  /* 0x000000004b2b7220 */ /* 0x000fc40000410000 */
[-C--:B------:R-:W-:Y:S01]  /*8f80*/  FMUL.FTZ R68, R68, R111.reuse ;  /* 0x0000006f44447220 */ /* 0x080fe20000410000 */
[----:B-1----:R-:W1:Y:S01]  /*8f90*/  LDSM.16.MT88.4 R36, [R166+0x6800] ;  /* 0x00680000a624783b */ /* 0x002e620000004200 */
[-C--:B------:R-:W-:Y:S01]  /*8fa0*/  FMUL.FTZ R69, R69, R111.reuse ;  /* 0x0000006f45457220 */ /* 0x080fe20000410000 */
[----:B------:R-:W3:Y:S01]  /*8fb0*/  MUFU.EX2 R89, R89 ;  /* 0x0000005900597308 */ /* 0x000ee20000000800 */
[-C--:B------:R-:W-:Y:S02]  /*8fc0*/  FMUL.FTZ R70, R70, R0.reuse ;  /* 0x0000000046467220 */ /* 0x080fe40000410000 */
[-C--:B------:R-:W-:Y:S02]  /*8fd0*/  FMUL.FTZ R71, R71, R0.reuse ;  /* 0x0000000047477220 */ /* 0x080fe40000410000 */
[-C--:B------:R-:W-:Y:S02]  /*8fe0*/  FMUL.FTZ R12, R96, R111.reuse ;  /* 0x0000006f600c7220 */ /* 0x080fe40000410000 */
[----:B------:R-:W-:Y:S01]  /*8ff0*/  FMUL.FTZ R13, R97, R111 ;  /* 0x0000006f610d7220 */ /* 0x000fe20000410000 */
[----:B------:R-:W-:Y:S01]  /*9000*/  MUFU.EX2 R84, R84 ;  /* 0x0000005400547308 */ /* 0x000fe20000000800 */
[----:B------:R-:W-:-:S02]  /*9010*/  FMUL.FTZ R14, R98, R0 ;  /* 0x00000000620e7220 */ /* 0x000fc40000410000 */
[-C--:B------:R-:W-:Y:S02]  /*9020*/  FMUL.FTZ R15, R99, R0.reuse ;  /* 0x00000000630f7220 */ /* 0x080fe40000410000 */
[-C--:B------:R-:W-:Y:S02]  /*9030*/  FMUL.FTZ R32, R80, R111.reuse ;  /* 0x0000006f50207220 */ /* 0x080fe40000410000 */
[-C--:B------:R-:W-:Y:S01]  /*9040*/  FMUL.FTZ R92, R92, R111.reuse ;  /* 0x0000006f5c5c7220 */ /* 0x080fe20000410000 */
[----:B------:R-:W-:Y:S01]  /*9050*/  MUFU.EX2 R83, R83 ;  /* 0x0000005300537308 */ /* 0x000fe20000000800 */
[----:B------:R-:W-:Y:S01]  /*9060*/  FMUL.FTZ R93, R93, R111 ;  /* 0x0000006f5d5d7220 */ /* 0x000fe20000410000 */
[----:B------:R-:W-:Y:S01]  /*9070*/  HMMA.16816.F32 R12, R8, R16, R12 ;  /* 0x00000010080c723c */ /* 0x000fe2000000180c */
[-C--:B------:R-:W-:Y:S02]  /*9080*/  FMUL.FTZ R94, R94, R0.reuse ;  /* 0x000000005e5e7220 */ /* 0x080fe40000410000 */
[----:B------:R-:W-:-:S02]  /*9090*/  FMUL.FTZ R95, R95, R0 ;  /* 0x000000005f5f7220 */ /* 0x000fc40000410000 */
[-C--:B------:R-:W-:Y:S01]  /*90a0*/  FMUL.FTZ R76, R76, R111.reuse ;  /* 0x0000006f4c4c7220 */ /* 0x080fe20000410000 */
[----:B------:R-:W-:Y:S01]  /*90b0*/  MUFU.EX2 R115, R115 ;  /* 0x0000007300737308 */ /* 0x000fe20000000800 */
[----:B------:R-:W-:Y:S01]  /*90c0*/  FMUL.FTZ R77, R77, R111 ;  /* 0x0000006f4d4d7220 */ /* 0x000fe20000410000 */
[C---:B------:R-:W-:Y:S01]  /*90d0*/  HMMA.16816.F32 R32, R8.reuse, R20, R32 ;  /* 0x000000140820723c */ /* 0x040fe20000001820 */
[-C--:B------:R-:W-:Y:S02]  /*90e0*/  FMUL.FTZ R78, R78, R0.reuse ;  /* 0x000000004e4e7220 */ /* 0x080fe40000410000 */
[----:B------:R-:W-:Y:S02]  /*90f0*/  FMUL.FTZ R79, R79, R0 ;  /* 0x000000004f4f7220 */ /* 0x000fe40000410000 */
[--C-:B------:R-:W-:Y:S01]  /*9100*/  FFMA.FTZ R80, R44, c[0x0][0x23c], -R65.reuse ;  /* 0x00008f002c507a23 */ /* 0x100fe20000010841 */
[----:B------:R-:W-:Y:S01]  /*9110*/  MUFU.EX2 R119, R119 ;  /* 0x0000007700777308 */ /* 0x000fe20000000800 */
[----:B------:R-:W-:Y:S01]  /*9120*/  FFMA.FTZ R73, R214, c[0x0][0x23c], -R65 ;  /* 0x00008f00d6497a23 */ /* 0x000fe20000010841 */
[----:B--2---:R-:W-:Y:S01]  /*9130*/  HMMA.16816.F32 R40, R8, R28, R40 ;  /* 0x0000001c0828723c */ /* 0x004fe20000001828 */
[----:B------:R-:W-:Y:S01]  /*9140*/  LDSM.16.MT88.4 R44, [R164+0x6800] ;  /* 0x00680000a42c783b */ /* 0x000fe20000004200 */
[----:B------:R-:W-:-:S02]  /*9150*/  FFMA.FTZ R74, R206, c[0x0][0x23c], -R103 ;  /* 0x00008f00ce4a7a23 */ /* 0x000fc40000010867 */
[--C-:B------:R-:W-:Y:S02]  /*9160*/  FFMA.FTZ R75, R210, c[0x0][0x23c], -R103.reuse ;  /* 0x00008f00d24b7a23 */ /* 0x100fe40000010867 */
[----:B------:R-:W2:Y:S01]  /*9170*/  MUFU.EX2 R80, R80 ;  /* 0x0000005000507308 */ /* 0x000ea20000000800 */
[----:B------:R-:W-:Y:S01]  /*9180*/  FFMA.FTZ R72, R204, c[0x0][0x23c], -R103 ;  /* 0x00008f00cc487a23 */ /* 0x000fe20000010867 */
[C---:B------:R-:W-:Y:S01]  /*9190*/  HMMA.16816.F32 R68, R8.reuse, R30, R68 ;  /* 0x0000001e0844723c */ /* 0x040fe20000001844 */
[----:B------:R-:W4:Y:S01]  /*91a0*/  LDSM.16.MT88.4 R28, [R163+0x6800] ;  /* 0x00680000a31c783b */ /* 0x000f220000004200 */
[----:B------:R-:W-:Y:S02]  /*91b0*/  FFMA.FTZ R91, R198, c[0x0][0x23c], -R65 ;  /* 0x00008f00c65b7a23 */ /* 0x000fe40000010841 */
[--C-:B------:R-:W-:Y:S02]  /*91c0*/  FFMA.FTZ R99, R196, c[0x0][0x23c], -R103.reuse ;  /* 0x00008f00c4637a23 */ /* 0x100fe40000010867 */
[----:B------:R-:W-:Y:S01]  /*91d0*/  MUFU.EX2 R73, R73 ;  /* 0x0000004900497308 */ /* 0x000fe20000000800 */
[--C-:B------:R-:W-:Y:S01]  /*91e0*/  FFMA.FTZ R96, R188, c[0x0][0x23c], -R103.reuse ;  /* 0x00008f00bc607a23 */ /* 0x100fe20000010867 */
[----:B------:R-:W-:Y:S01]  /*91f0*/  HMMA.16816.F32 R16, R8, R18, R92 ;  /* 0x000000120810723c */ /* 0x000fe2000000185c */
[----:B------:R-:W-:Y:S01]  /*9200*/  FFMA.FTZ R90, R154, c[0x0][0x23c], -R103 ;  /* 0x00008f009a5a7a23 */ /* 0x000fe20000010867 */
[----:B------:R-:W-:Y:S01]  /*9210*/  LDSM.16.MT88.4 R92, [R166+0x9800] ;  /* 0x00980000a65c783b */ /* 0x000fe20000004200 */
[----:B------:R-:W-:-:S02]  /*9220*/  FFMA.FTZ R97, R192, c[0x0][0x23c], -R65 ;  /* 0x00008f00c0617a23 */ /* 0x000fc40000010841 */
[--C-:B------:R-:W-:Y:S01]  /*9230*/  FFMA.FTZ R98, R150, c[0x0][0x23c], -R65.reuse ;  /* 0x00008f0096627a23 */ /* 0x100fe20000010841 */
[----:B------:R-:W-:Y:S01]  /*9240*/  MUFU.EX2 R74, R74 ;  /* 0x0000004a004a7308 */ /* 0x000fe20000000800 */
[--C-:B------:R-:W-:Y:S01]  /*9250*/  FFMA.FTZ R53, R53, c[0x0][0x23c], -R65.reuse ;  /* 0x00008f0035357a23 */ /* 0x100fe20000010841 */
[----:B------:R-:W-:Y:S01]  /*9260*/  HMMA.16816.F32 R20, R8, R22, R76 ;  /* 0x000000160814723c */ /* 0x000fe2000000184c */
[--C-:B------:R-:W-:Y:S02]  /*9270*/  FFMA.FTZ R3, R52, c[0x0][0x23c], -R65.reuse ;  /* 0x00008f0034037a23 */ /* 0x100fe40000010841 */
[----:B------:R-:W-:Y:S02]  /*9280*/  FFMA.FTZ R50, R50, c[0x0][0x23c], -R65 ;  /* 0x00008f0032327a23 */ /* 0x000fe40000010841 */
[----:B------:R-:W-:Y:S01]  /*9290*/  FFMA.FTZ R190, R190, R111, R109 ;  /* 0x0000006fbebe7223 */ /* 0x000fe2000001006d */
[----:B------:R-:W5:Y:S01]  /*92a0*/  MUFU.EX2 R76, R82 ;  /* 0x00000052004c7308 */ /* 0x000f620000000800 */
[----:B---3--:R-:W-:Y:S01]  /*92b0*/  F2FP.PACK_AB R8, R89, R88 ;  /* 0x000000585908723e */ /* 0x008fe200000000ff */
[----:B------:R-:W-:Y:S01]  /*92c0*/  FFMA.FTZ R77, R212, c[0x0][0x23c], -R103 ;  /* 0x00008f00d44d7a23 */ /* 0x000fe20000010867 */
[----:B--2---:R-:W-:Y:S01]  /*92d0*/  F2FP.PACK_AB R9, R83, R80 ;  /* 0x000000505309723e */ /* 0x004fe200000000ff */
[--C-:B------:R-:W-:Y:S01]  /*92e0*/  FFMA.FTZ R79, R200, c[0x0][0x23c], -R65.reuse ;  /* 0x00008f00c84f7a23 */ /* 0x100fe20000010841 */
[----:B------:R-:W-:Y:S01]  /*92f0*/  F2FP.PACK_AB R10, R81, R84 ;  /* 0x00000054510a723e */ /* 0x000fe200000000ff */
[----:B------:R-:W-:-:S02]  /*9300*/  FFMA.FTZ R78, R202, c[0x0][0x23c], -R65 ;  /* 0x00008f00ca4e7a23 */ /* 0x000fc40000010841 */
[----:B------:R-:W2:Y:S01]  /*9310*/  MUFU.EX2 R77, R77 ;  /* 0x0000004d004d7308 */ /* 0x000ea20000000800 */
[----:B------:R-:W-:Y:S02]  /*9320*/  FFMA.FTZ R64, R191, R0, R64 ;  /* 0x00000000bf407223 */ /* 0x000fe40000010040 */
[----:B------:R-:W-:Y:S02]  /*9330*/  FADD.FTZ R190, R101, R190 ;  /* 0x000000be65be7221 */ /* 0x000fe40000010000 */
[----:B------:R-:W-:Y:S02]  /*9340*/  FADD.FTZ R63, R63, R64 ;  /* 0x000000403f3f7221 */ /* 0x000fe40000010000 */
[----:B------:R-:W-:Y:S01]  /*9350*/  FFMA.FTZ R52, R57, c[0x0][0x23c], -R103 ;  /* 0x00008f0039347a23 */ /* 0x000fe20000010867 */
[----:B-----5:R-:W-:Y:S01]  /*9360*/  F2FP.PACK_AB R11, R73, R76 ;  /* 0x0000004c490b723e */ /* 0x020fe200000000ff */
[----:B------:R-:W-:Y:S01]  /*9370*/  FFMA.FTZ R82, R208, c[0x0][0x23c], -R65 ;  /* 0x00008f00d0527a23 */ /* 0x000fe20000010841 */
[----:B------:R-:W-:Y:S01]  /*9380*/  MUFU.EX2 R75, R75 ;  /* 0x0000004b004b7308 */ /* 0x000fe20000000800 */
[----:B------:R-:W-:-:S02]  /*9390*/  FADD.FTZ R57, R67, R190 ;  /* 0x000000be43397221 */ /* 0x000fc40000010000 */
[----:B------:R-:W-:Y:S02]  /*93a0*/  FADD.FTZ R2, R2, R63 ;  /* 0x0000003f02027221 */ /* 0x000fe40000010000 */
[C---:B-1----:R-:W-:Y:S01]  /*93b0*/  HMMA.16816.F32 R12, R8.reuse, R36, R12 ;  /* 0x00000024080c723c */ /* 0x042fe2000000180c */
[----:B------:R-:W-:Y:S02]  /*93c0*/  FADD.FTZ R57, R66, R57 ;  /* 0x0000003942397221 */ /* 0x000fe40000010000 */
[----:B------:R-:W-:Y:S01]  /*93d0*/  MUFU.EX2 R72, R72 ;  /* 0x0000004800487308 */ /* 0x000fe20000000800 */
[----:B------:R-:W-:Y:S02]  /*93e0*/  FADD.FTZ R107, R107, R2 ;  /* 0x000000026b6b7221 */ /* 0x000fe40000010000 */
[----:B------:R-:W-:Y:S02]  /*93f0*/  FADD.FTZ R88, R88, R57 ;  /* 0x0000003958587221 */ /* 0x000fe40000010000 */
[----:B------:R-:W-:Y:S01]  /*9400*/  HMMA.16816.F32 R16, R8, R38, R16 ;  /* 0x000000260810723c */ /* 0x000fe20000001810 */
[----:B------:R-:W1:Y:S01]  /*9410*/  LDSM.16.MT88.4 R36, [R162+0x6800] ;  /* 0x00680000a224783b */ /* 0x000e620000004200 */
[----:B------:R-:W-:Y:S01]  /*9420*/  FADD.FTZ R80, R80, R107 ;  /* 0x0000006b50507221 */ /* 0x000fe20000010000 */
[----:B------:R-:W-:Y:S01]  /*9430*/  MUFU.EX2 R82, R82 ;  /* 0x0000005200527308 */ /* 0x000fe20000000800 */
[----:B------:R-:W-:-:S02]  /*9440*/  FADD.FTZ R89, R89, R88 ;  /* 0x0000005859597221 */ /* 0x000fc40000010000 */
[----:B------:R-:W-:Y:S02]  /*9450*/  FADD.FTZ R83, R83, R80 ;  /* 0x0000005053537221 */ /* 0x000fe40000010000 */
[C---:B----4-:R-:W-:Y:S01]  /*9460*/  HMMA.16816.F32 R32, R8.reuse, R28, R32 ;  /* 0x0000001c0820723c */ /* 0x050fe20000001820 */
[----:B------:R-:W-:Y:S02]  /*9470*/  FFMA.FTZ R85, R55, c[0x0][0x23c], -R103 ;  /* 0x00008f0037557a23 */ /* 0x000fe40000010867 */
[----:B------:R-:W3:Y:S01]  /*9480*/  MUFU.EX2 R79, R79 ;  /* 0x0000004f004f7308 */ /* 0x000ee20000000800 */
[----:B------:R-:W-:Y:S02]  /*9490*/  FADD.FTZ R76, R76, R83 ;  /* 0x000000534c4c7221 */ /* 0x000fe40000010000 */
[----:B------:R-:W-:Y:S02]  /*94a0*/  FFMA.FTZ R55, R54, c[0x0][0x23c], -R103 ;  /* 0x00008f0036377a23 */ /* 0x000fe40000010867 */
[----:B------:R-:W-:Y:S01]  /*94b0*/  HMMA.16816.F32 R20, R8, R30, R20 ;  /* 0x0000001e0814723c */ /* 0x000fe20000001814 */
[----:B------:R-:W4:Y:S01]  /*94c0*/  LDSM.16.MT88.4 R28, [R166+0x7000] ;  /* 0x00700000a61c783b */ /* 0x000f220000004200 */
[----:B------:R-:W-:Y:S01]  /*94d0*/  FADD.FTZ R73, R73, R76 ;  /* 0x0000004c49497221 */ /* 0x000fe20000010000 */
[----:B------:R-:W-:Y:S01]  /*94e0*/  MUFU.EX2 R78, R78 ;  /* 0x0000004e004e7308 */ /* 0x000fe20000000800 */
[----:B------:R-:W-:-:S02]  /*94f0*/  FFMA.FTZ R191, R58, c[0x0][0x23c], -R65 ;  /* 0x00008f003abf7a23 */ /* 0x000fc40000010841 */
[----:B------:R-:W-:Y:S02]  /*9500*/  FFMA.FTZ R62, R62, c[0x0][0x23c], -R103 ;  /* 0x00008f003e3e7a23 */ /* 0x000fe40000010867 */
[C---:B------:R-:W-:Y:S01]  /*9510*/  HMMA.16816.F32 R24, R8.reuse, R44, R24 ;  /* 0x0000002c0818723c */ /* 0x040fe20000001818 */
[----:B------:R-:W-:Y:S02]  /*9520*/  FFMA.FTZ R61, R61, c[0x0][0x23c], -R65 ;  /* 0x00008f003d3d7a23 */ /* 0x000fe40000010841 */
[----:B------:R-:W5:Y:S05]  /*9530*/  MUFU.EX2 R91, R91 ;  /* 0x0000005b005b7308 */ /* 0x000f6a0000000800 */
[C---:B------:R-:W-:Y:S01]  /*9540*/  HMMA.16816.F32 R4, R8.reuse, R46, R4 ;  /* 0x0000002e0804723c */ /* 0x040fe20000001804 */
[----:B------:R-:W4:Y:S02]  /*9550*/  LDSM.16.MT88.4 R44, [R164+0x7000] ;  /* 0x00700000a42c783b */ /* 0x000f240000004200 */
[----:B------:R-:W-:Y:S05]  /*9560*/  MUFU.EX2 R99, R99 ;  /* 0x0000006300637308 */ /* 0x000fea0000000800 */
[C---:B-1----:R-:W-:Y:S03]  /*9570*/  HMMA.16816.F32 R40, R8.reuse, R36, R40 ;  /* 0x000000240828723c */ /* 0x042fe60000001828 */
[----:B------:R-:W1:Y:S05]  /*9580*/  MUFU.EX2 R96, R96 ;  /* 0x0000006000607308 */ /* 0x000e6a0000000800 */
[----:B------:R-:W-:Y:S01]  /*9590*/  HMMA.16816.F32 R68, R8, R38, R68 ;  /* 0x000000260844723c */ /* 0x000fe20000001844 */
[----:B------:R-:W1:Y:S02]  /*95a0*/  LDSM.16.MT88.4 R36, [R163+0x7000] ;  /* 0x00700000a324783b */ /* 0x000e640000004200 */
[----:B------:R-:W-:Y:S04]  /*95b0*/  MUFU.EX2 R90, R90 ;  /* 0x0000005a005a7308 */ /* 0x000fe80000000800 */
[----:B--2---:R-:W-:-:S02]  /*95c0*/  F2FP.PACK_AB R8, R74, R77 ;  /* 0x0000004d4a08723e */ /* 0x004fc400000000ff */
[----:B---3--:R-:W-:Y:S02]  /*95d0*/  F2FP.PACK_AB R9, R79, R82 ;  /* 0x000000524f09723e */ /* 0x008fe400000000ff */
[----:B------:R-:W-:Y:S01]  /*95e0*/  MUFU.EX2 R97, R97 ;  /* 0x0000006100617308 */ /* 0x000fe20000000800 */
[----:B------:R-:W-:Y:S01]  /*95f0*/  F2FP.PACK_AB R10, R72, R75 ;  /* 0x0000004b480a723e */ /* 0x000fe200000000ff */
[----:B------:R-:W-:Y:S01]  /*9600*/  FADD.FTZ R82, R82, R73 ;  /* 0x0000004952527221 */ /* 0x000fe20000010000 */
[----:B-----5:R-:W-:-:S03]  /*9610*/  F2FP.PACK_AB R11, R91, R78 ;  /* 0x0000004e5b0b723e */ /* 0x020fc600000000ff */
[----:B------:R-:W-:Y:S02]  /*9620*/  FADD.FTZ R79, R79, R82 ;  /* 0x000000524f4f7221 */ /* 0x000fe40000010000 */
[----:B------:R-:W2:Y:S02]  /*9630*/  MUFU.EX2 R98, R98 ;  /* 0x0000006200627308 */ /* 0x000ea40000000800 */
[----:B----4-:R-:W-:Y:S01]  /*9640*/  HMMA.16816.F32 R12, R8, R28, R12 ;  /* 0x0000001c080c723c */ /* 0x010fe2000000180c */
[----:B------:R-:W-:-:S05]  /*9650*/  FADD.FTZ R78, R78, R79 ;  /* 0x0000004f4e4e7221 */ /* 0x000fca0000010000 */
[----:B------:R-:W3:Y:S02]  /*9660*/  MUFU.EX2 R126, R126 ;  /* 0x0000007e007e7308 */ /* 0x000ee40000000800 */
[C---:B------:R-:W-:Y:S01]  /*9670*/  HMMA.16816.F32 R16, R8.reuse, R30, R16 ;  /* 0x0000001e0810723c */ /* 0x040fe20000001810 */
[----:B------:R-:W4:Y:S05]  /*9680*/  LDSM.16.MT88.4 R28, [R162+0x7000] ;  /* 0x00700000a21c783b */ /* 0x000f2a0000004200 */
[----:B------:R-:W-:Y:S02]  /*9690*/  MUFU.EX2 R117, R117 ;  /* 0x0000007500757308 */ /* 0x000fe40000000800 */
[C---:B------:R-:W-:Y:S06]  /*96a0*/  HMMA.16816.F32 R24, R8.reuse, R44, R24 ;  /* 0x0000002c0818723c */ /* 0x040fec0000001818 */
[----:B------:R-:W-:Y:S02]  /*96b0*/  MUFU.EX2 R124, R124 ;  /* 0x0000007c007c7308 */ /* 0x000fe40000000800 */
[C---:B-1----:R-:W-:Y:S06]  /*96c0*/  HMMA.16816.F32 R32, R8.reuse, R36, R32 ;  /* 0x000000240820723c */ /* 0x042fec0000001820 */
[----:B------:R-:W-:Y:S02]  /*96d0*/  MUFU.EX2 R121, R121 ;  /* 0x0000007900797308 */ /* 0x000fe40000000800 */
[C---:B------:R-:W-:Y:S01]  /*96e0*/  HMMA.16816.F32 R20, R8.reuse, R38, R20 ;  /* 0x000000260814723c */ /* 0x040fe20000001814 */
[----:B------:R-:W1:Y:S05]  /*96f0*/  LDSM.16.MT88.4 R36, [R166+0x7800] ;  /* 0x00780000a624783b */ /* 0x000e6a0000004200 */
[----:B------:R-:W5:Y:S02]  /*9700*/  MUFU.EX2 R128, R128 ;  /* 0x0000008000807308 */ /* 0x000f640000000800 */
[C---:B------:R-:W-:Y:S01]  /*9710*/  HMMA.16816.F32 R4, R8.reuse, R46, R4 ;  /* 0x0000002e0804723c */ /* 0x040fe20000001804 */
[----:B------:R-:W3:Y:S05]  /*9720*/  LDSM.16.MT88.4 R44, [R164+0x7800] ;  /* 0x00780000a42c783b */ /* 0x000eea0000004200 */
[----:B------:R-:W-:Y:S02]  /*9730*/  MUFU.EX2 R123, R123 ;  /* 0x0000007b007b7308 */ /* 0x000fe40000000800 */
[C---:B----4-:R-:W-:Y:S06]  /*9740*/  HMMA.16816.F32 R40, R8.reuse, R28, R40 ;  /* 0x0000001c0828723c */ /* 0x050fec0000001828 */
[----:B------:R-:W4:Y:S02]  /*9750*/  MUFU.EX2 R130, R130 ;  /* 0x0000008200827308 */ /* 0x000f240000000800 */
[----:B------:R-:W-:Y:S01]  /*9760*/  HMMA.16816.F32 R68, R8, R30, R68 ;  /* 0x0000001e0844723c */ /* 0x000fe20000001844 */
[----:B------:R-:W4:Y:S05]  /*9770*/  LDSM.16.MT88.4 R28, [R163+0x7800] ;  /* 0x00780000a31c783b */ /* 0x000f2a0000004200 */
[----:B------:R-:W-:Y:S01]  /*9780*/  MUFU.EX2 R120, R120 ;  /* 0x0000007800787308 */ /* 0x000fe20000000800 */
[----:B------:R-:W-:-:S02]  /*9790*/  F2FP.PACK_AB R8, R96, R99 ;  /* 0x000000636008723e */ /* 0x000fc400000000ff */
[----:B--2---:R-:W-:Y:S02]  /*97a0*/  F2FP.PACK_AB R9, R98, R97 ;  /* 0x000000616209723e */ /* 0x004fe400000000ff */
[----:B------:R-:W-:Y:S02]  /*97b0*/  F2FP.PACK_AB R10, R90, R113 ;  /* 0x000000715a0a723e */ /* 0x000fe400000000ff */
[----:B------:R-:W-:Y:S01]  /*97c0*/  F2FP.PACK_AB R11, R115, R114 ;  /* 0x00000072730b723e */ /* 0x000fe200000000ff */
[----:B------:R-:W2:Y:S06]  /*97d0*/  MUFU.EX2 R125, R125 ;  /* 0x0000007d007d7308 */ /* 0x000eac0000000800 */
[C---:B-1----:R-:W-:Y:S02]  /*97e0*/  HMMA.16816.F32 R12, R8.reuse, R36, R12 ;  /* 0x00000024080c723c */ /* 0x042fe4000000180c */
[----:B------:R-:W-:Y:S06]  /*97f0*/  MUFU.EX2 R118, R118 ;  /* 0x0000007600767308 */ /* 0x000fec0000000800 */
[C---:B------:R-:W-:Y:S01]  /*9800*/  HMMA.16816.F32 R16, R8.reuse, R38, R16 ;  /* 0x000000260810723c */ /* 0x040fe20000001810 */
[----:B------:R-:W1:Y:S01]  /*9810*/  LDSM.16.MT88.4 R36, [R162+0x7800] ;  /* 0x00780000a224783b */ /* 0x000e620000004200 */
[----:B------:R-:W-:Y:S06]  /*9820*/  MUFU.EX2 R127, R127 ;  /* 0x0000007f007f7308 */ /* 0x000fec0000000800 */
[C---:B---3--:R-:W-:Y:S02]  /*9830*/  HMMA.16816.F32 R24, R8.reuse, R44, R24 ;  /* 0x0000002c0818723c */ /* 0x048fe40000001818 */
[----:B------:R-:W-:Y:S06]  /*9840*/  MUFU.EX2 R112, R112 ;  /* 0x0000007000707308 */ /* 0x000fec0000000800 */
[C---:B----4-:R-:W-:Y:S02]  /*9850*/  HMMA.16816.F32 R32, R8.reuse, R28, R32 ;  /* 0x0000001c0820723c */ /* 0x050fe40000001820 */
[----:B------:R-:W3:Y:S06]  /*9860*/  MUFU.EX2 R131, R131 ;  /* 0x0000008300837308 */ /* 0x000eec0000000800 */
[C---:B------:R-:W-:Y:S01]  /*9870*/  HMMA.16816.F32 R20, R8.reuse, R30, R20 ;  /* 0x0000001e0814723c */ /* 0x040fe20000001814 */
[----:B------:R-:W4:Y:S01]  /*9880*/  LDSM.16.MT88.4 R28, [R166+0x8000] ;  /* 0x00800000a61c783b */ /* 0x000f220000004200 */
[----:B------:R-:W-:Y:S06]  /*9890*/  MUFU.EX2 R108, R108 ;  /* 0x0000006c006c7308 */ /* 0x000fec0000000800 */
[C---:B------:R-:W-:Y:S01]  /*98a0*/  HMMA.16816.F32 R4, R8.reuse, R46, R4 ;  /* 0x0000002e0804723c */ /* 0x040fe20000001804 */
[----:B------:R-:W2:Y:S01]  /*98b0*/  LDSM.16.MT88.4 R44, [R164+0x8000] ;  /* 0x00800000a42c783b */ /* 0x000ea20000004200 */
[----:B------:R-:W2:Y:S06]  /*98c0*/  MUFU.EX2 R129, R129 ;  /* 0x0000008100817308 */ /* 0x000eac0000000800 */
[C---:B-1----:R-:W-:Y:S02]  /*98d0*/  HMMA.16816.F32 R40, R8.reuse, R36, R40 ;  /* 0x000000240828723c */ /* 0x042fe40000001828 */
[----:B------:R-:W-:Y:S06]  /*98e0*/  MUFU.EX2 R51, R51 ;  /* 0x0000003300337308 */ /* 0x000fec0000000800 */
[----:B------:R-:W-:Y:S01]  /*98f0*/  HMMA.16816.F32 R68, R8, R38, R68 ;  /* 0x000000260844723c */ /* 0x000fe20000001844 */
[----:B------:R-:W1:Y:S01]  /*9900*/  LDSM.16.MT88.4 R36, [R162+0x8000] ;  /* 0x00800000a224783b */ /* 0x000e620000004200 */
[----:B------:R-:W1:Y:S05]  /*9910*/  MUFU.EX2 R106, R106 ;  /* 0x0000006a006a7308 */ /* 0x000e6a0000000800 */
[----:B------:R-:W-:-:S02]  /*9920*/  F2FP.PACK_AB R8, R126, R119 ;  /* 0x000000777e08723e */ /* 0x000fc400000000ff */
[----:B-----5:R-:W-:Y:S01]  /*9930*/  F2FP.PACK_AB R9, R128, R121 ;  /* 0x000000798009723e */ /* 0x020fe200000000ff */
[----:B------:R-:W-:Y:S01]  /*9940*/  MUFU.EX2 R49, R49 ;  /* 0x0000003100317308 */ /* 0x000fe20000000800 */
[----:B------:R-:W-:Y:S02]  /*9950*/  F2FP.PACK_AB R10, R124, R117 ;  /* 0x000000757c0a723e */ /* 0x000fe400000000ff */
[----:B------:R-:W-:-:S05]  /*9960*/  F2FP.PACK_AB R11, R130, R123 ;  /* 0x0000007b820b723e */ /* 0x000fca00000000ff */
[----:B------:R-:W-:Y:S02]  /*9970*/  MUFU.EX2 R48, R48 ;  /* 0x0000003000307308 */ /* 0x000fe40000000800 */
        /* <DEDUP_REMOVED lines=11> */
[----:B------:R1:W-:Y:S01]  /*9a30*/  MUFU.EX2 R0, R85 ;  /* 0x0000005500007308 */ /* 0x0003e20000000800 */
[----:B------:R-:W-:Y:S01]  /*9a40*/  F2FP.PACK_AB R36, R125, R120 ;  /* 0x000000787d24723e */ /* 0x000fe200000000ff */
[----:B------:R-:W-:Y:S01]  /*9a50*/  HMMA.16816.F32 R68, R8, R38, R68 ;  /* 0x000000260844723c */ /* 0x000fe20000001844 */
[----:B---3--:R-:W-:-:S05]  /*9a60*/  F2FP.PACK_AB R37, R131, R112 ;  /* 0x000000708325723e */ /* 0x008fca00000000ff */
[----:B------:R-:W3:Y:S01]  /*9a70*/  MUFU.EX2 R55, R55 ;  /* 0x0000003700377308 */ /* 0x000ee20000000800 */
[----:B------:R-:W-:Y:S01]  /*9a80*/  F2FP.PACK_AB R38, R127, R118 ;  /* 0x000000767f26723e */ /* 0x000fe200000000ff */
[----:B----4-:R-:W-:Y:S01]  /*9a90*/  HMMA.16816.F32 R32, R8, R28, R32 ;  /* 0x0000001c0820723c */ /* 0x010fe20000001820 */
[----:B------:R-:W-:-:S05]  /*9aa0*/  F2FP.PACK_AB R39, R129, R108 ;  /* 0x0000006c8127723e */ /* 0x000fca00000000ff */
[----:B------:R-:W-:Y:S02]  /*9ab0*/  MUFU.EX2 R52, R52 ;  /* 0x0000003400347308 */ /* 0x000fe40000000800 */
[----:B------:R-:W-:Y:S01]  /*9ac0*/  HMMA.16816.F32 R20, R8, R30, R20 ;  /* 0x0000001e0814723c */ /* 0x000fe20000001814 */
[----:B------:R-:W4:Y:S04]  /*9ad0*/  LDSM.16.MT88.4 R8, [R163+0x8800] ;  /* 0x00880000a308783b */ /* 0x000f280000004200 */
[----:B------:R-:W1:Y:S01]  /*9ae0*/  LDSM.16.MT88.4 R28, [R164+0x8800] ;  /* 0x00880000a41c783b */ /* 0x000e620000004200 */
[----:B------:R-:W-:Y:S02]  /*9af0*/  MUFU.EX2 R2, R61 ;  /* 0x0000003d00027308 */ /* 0x000fe40000000800 */
[C---:B--2---:R-:W-:Y:S06]  /*9b00*/  HMMA.16816.F32 R12, R36.reuse, R44, R12 ;  /* 0x0000002c240c723c */ /* 0x044fec000000180c */
[----:B------:R-:W-:Y:S02]  /*9b10*/  MUFU.EX2 R191, R191 ;  /* 0x000000bf00bf7308 */ /* 0x000fe40000000800 */
[C---:B------:R-:W-:Y:S01]  /*9b20*/  HMMA.16816.F32 R16, R36.reuse, R46, R16 ;  /* 0x0000002e2410723c */ /* 0x040fe20000001810 */
[----:B------:R-:W2:Y:S07]  /*9b30*/  LDSM.16.MT88.4 R44, [R162+0x8800] ;  /* 0x00880000a22c783b */ /* 0x000eae0000004200 */
[C---:B----4-:R-:W-:Y:S08]  /*9b40*/  HMMA.16816.F32 R32, R36.reuse, R8, R32 ;  /* 0x000000082420723c */ /* 0x050ff00000001820 */
[C---:B------:R-:W-:Y:S01]  /*9b50*/  HMMA.16816.F32 R20, R36.reuse, R10, R20 ;  /* 0x0000000a2414723c */ /* 0x040fe20000001814 */
[----:B------:R-:W4:Y:S07]  /*9b60*/  LDSM.16.MT88.4 R8, [R166+0x9000] ;  /* 0x00900000a608783b */ /* 0x000f2e0000004200 */
[C---:B-1----:R-:W-:Y:S08]  /*9b70*/  HMMA.16816.F32 R24, R36.reuse, R28, R24 ;  /* 0x0000001c2418723c */ /* 0x042ff00000001818 */
[C---:B------:R-:W-:Y:S01]  /*9b80*/  HMMA.16816.F32 R4, R36.reuse, R30, R4 ;  /* 0x0000001e2404723c */ /* 0x040fe20000001804 */
[----:B------:R-:W1:Y:S07]  /*9b90*/  LDSM.16.MT88.4 R28, [R164+0x9000] ;  /* 0x00900000a41c783b */ /* 0x000e6e0000004200 */
[C---:B--2---:R-:W-:Y:S07]  /*9ba0*/  HMMA.16816.F32 R40, R36.reuse, R44, R40 ;  /* 0x0000002c2428723c */ /* 0x044fee0000001828 */
[----:B------:R-:W-:Y:S01]  /*9bb0*/  F2FP.PACK_AB R44, R106, R51 ;  /* 0x000000336a2c723e */ /* 0x000fe200000000ff */
[----:B------:R-:W-:Y:S01]  /*9bc0*/  HMMA.16816.F32 R68, R36, R46, R68 ;  /* 0x0000002e2444723c */ /* 0x000fe20000001844 */
[----:B------:R-:W2:Y:S01]  /*9bd0*/  LDSM.16.MT88.4 R36, [R163+0x9000] ;  /* 0x00900000a324783b */ /* 0x000ea20000004200 */
[----:B-----5:R-:W-:-:S05]  /*9be0*/  F2FP.PACK_AB R45, R56, R53 ;  /* 0x00000035382d723e */ /* 0x020fca00000000ff */
[----:B------:R-:W-:Y:S02]  /*9bf0*/  F2FP.PACK_AB R46, R48, R49 ;  /* 0x00000031302e723e */ /* 0x000fe400000000ff */
[----:B------:R-:W-:-:S07]  /*9c00*/  F2FP.PACK_AB R47, R50, R3 ;  /* 0x00000003322f723e */ /* 0x000fce00000000ff */
[C---:B----4-:R-:W-:Y:S08]  /*9c10*/  HMMA.16816.F32 R12, R44.reuse, R8, R12 ;  /* 0x000000082c0c723c */ /* 0x050ff0000000180c */
[C---:B------:R-:W-:Y:S01]  /*9c20*/  HMMA.16816.F32 R16, R44.reuse, R10, R16 ;  /* 0x0000000a2c10723c */ /* 0x040fe20000001810 */
[----:B------:R-:W4:Y:S07]  /*9c30*/  LDSM.16.MT88.4 R8, [R162+0x9000] ;  /* 0x00900000a208783b */ /* 0x000f2e0000004200 */
[C---:B-1----:R-:W-:Y:S07]  /*9c40*/  HMMA.16816.F32 R4, R44.reuse, R30, R4 ;  /* 0x0000001e2c04723c */ /* 0x042fee0000001804 */
[----:B------:R-:W-:Y:S01]  /*9c50*/  FADD.FTZ R30, R84, R89 ;  /* 0x00000059541e7221 */ /* 0x000fe20000010000 */
[C---:B------:R-:W-:Y:S01]  /*9c60*/  HMMA.16816.F32 R24, R44.reuse, R28, R24 ;  /* 0x0000001c2c18723c */ /* 0x040fe20000001818 */
[--C-:B------:R-:W-:Y:S01]  /*9c70*/  FFMA.FTZ R31, R60, c[0x0][0x23c], -R65.reuse ;  /* 0x00008f003c1f7a23 */ /* 0x100fe20000010841 */
[----:B------:R-:W-:Y:S01]  /*9c80*/  MUFU.EX2 R29, R62 ;  /* 0x0000003e001d7308 */ /* 0x000fe20000000800 */
[----:B------:R-:W-:Y:S01]  /*9c90*/  FADD.FTZ R30, R81, R30 ;  /* 0x0000001e511e7221 */ /* 0x000fe20000010000 */
[----:B------:R-:W1:Y:S03]  /*9ca0*/  LDSM.16.MT88.4 R84, [R164+0x9800] ;  /* 0x00980000a454783b */ /* 0x000e660000004200 */
[----:B------:R-:W-:Y:S01]  /*9cb0*/  FADD.FTZ R77, R77, R30 ;  /* 0x0000001e4d4d7221 */ /* 0x000fe20000010000 */
[----:B--2---:R-:W-:Y:S01]  /*9cc0*/  HMMA.16816.F32 R32, R44, R36, R32 ;  /* 0x000000242c20723c */ /* 0x004fe20000001820 */
[----:B------:R-:W-:Y:S01]  /*9cd0*/  FFMA.FTZ R28, R59, c[0x0][0x23c], -R65 ;  /* 0x00008f003b1c7a23 */ /* 0x000fe20000010841 */
[----:B------:R-:W2:Y:S01]  /*9ce0*/  MUFU.EX2 R31, R31 ;  /* 0x0000001f001f7308 */ /* 0x000ea20000000800 */
[----:B------:R-:W-:-:S02]  /*9cf0*/  FADD.FTZ R74, R74, R77 ;  /* 0x0000004d4a4a7221 */ /* 0x000fc40000010000 */
[----:B------:R-:W-:Y:S02]  /*9d00*/  FADD.FTZ R30, R91, R78 ;  /* 0x0000004e5b1e7221 */ /* 0x000fe40000010000 */
[----:B------:R-:W-:Y:S01]  /*9d10*/  FADD.FTZ R75, R75, R74 ;  /* 0x0000004a4b4b7221 */ /* 0x000fe20000010000 */
[----:B------:R-:W5:Y:S01]  /*9d20*/  LDSM.16.MT88.4 R76, [R163+0x9800] ;  /* 0x00980000a34c783b */ /* 0x000f620000004200 */
[----:B------:R-:W-:Y:S01]  /*9d30*/  FADD.FTZ R37, R97, R30 ;  /* 0x0000001e61257221 */ /* 0x000fe20000010000 */
[----:B------:R-:W1:Y:S01]  /*9d40*/  MUFU.EX2 R28, R28 ;  /* 0x0000001c001c7308 */ /* 0x000e620000000800 */
[----:B------:R-:W-:Y:S01]  /*9d50*/  FADD.FTZ R72, R72, R75 ;  /* 0x0000004b48487221 */ /* 0x000fe20000010000 */
[----:B------:R-:W-:Y:S01]  /*9d60*/  HMMA.16816.F32 R20, R44, R38, R20 ;  /* 0x000000262c14723c */ /* 0x000fe20000001814 */
[----:B------:R-:W-:Y:S02]  /*9d70*/  FADD.FTZ R37, R98, R37 ;  /* 0x0000002562257221 */ /* 0x000fe40000010000 */
[----:B------:R-:W-:-:S04]  /*9d80*/  FADD.FTZ R99, R99, R72 ;  /* 0x0000004863637221 */ /* 0x000fc80000010000 */
[----:B------:R-:W-:Y:S01]  /*9d90*/  FADD.FTZ R30, R96, R99 ;  /* 0x00000063601e7221 */ /* 0x000fe20000010000 */
[C---:B----4-:R-:W-:Y:S03]  /*9da0*/  HMMA.16816.F32 R40, R44.reuse, R8, R40 ;  /* 0x000000082c28723c */ /* 0x050fe60000001828 */
[----:B------:R-:W-:Y:S02]  /*9db0*/  FADD.FTZ R113, R113, R30 ;  /* 0x0000001e71717221 */ /* 0x000fe40000010000 */
[----:B------:R-:W-:Y:S02]  /*9dc0*/  FADD.FTZ R30, R114, R37 ;  /* 0x00000025721e7221 */ /* 0x000fe40000010000 */
[----:B---3--:R-:W-:Y:S01]  /*9dd0*/  F2FP.PACK_AB R8, R55, R0 ;  /* 0x000000003708723e */ /* 0x008fe200000000ff */
[----:B------:R-:W-:Y:S01]  /*9de0*/  HMMA.16816.F32 R68, R44, R10, R68 ;  /* 0x0000000a2c44723c */ /* 0x000fe20000001844 */
[----:B--2---:R-:W-:Y:S01]  /*9df0*/  F2FP.PACK_AB R9, R31, R2 ;  /* 0x000000021f09723e */ /* 0x004fe200000000ff */
[----:B------:R-:W-:-:S02]  /*9e00*/  FADD.FTZ R90, R90, R113 ;  /* 0x000000715a5a7221 */ /* 0x000fc40000010000 */
[----:B------:R-:W-:Y:S02]  /*9e10*/  FADD.FTZ R30, R115, R30 ;  /* 0x0000001e731e7221 */ /* 0x000fe40000010000 */
[----:B------:R-:W-:Y:S01]  /*9e20*/  FADD.FTZ R119, R119, R90 ;  /* 0x0000005a77777221 */ /* 0x000fe20000010000 */
[----:B------:R-:W-:Y:S01]  /*9e30*/  F2FP.PACK_AB R10, R29, R52 ;  /* 0x000000341d0a723e */ /* 0x000fe200000000ff */
[----:B------:R-:W-:Y:S01]  /*9e40*/  FADD.FTZ R121, R121, R30 ;  /* 0x0000001e79797221 */ /* 0x000fe20000010000 */
[----:B-1----:R-:W-:Y:S01]  /*9e50*/  F2FP.PACK_AB R11, R191, R28 ;  /* 0x0000001cbf0b723e */ /* 0x002fe200000000ff */
[----:B------:R-:W-:Y:S02]  /*9e60*/  FADD.FTZ R126, R126, R119 ;  /* 0x000000777e7e7221 */ /* 0x000fe40000010000 */
[----:B------:R-:W-:-:S04]  /*9e70*/  FADD.FTZ R128, R128, R121 ;  /* 0x0000007980807221 */ /* 0x000fc80000010000 */
[C---:B------:R-:W-:Y:S01]  /*9e80*/  HMMA.16816.F32 R96, R8.reuse, R92, R12 ;  /* 0x0000005c0860723c */ /* 0x040fe2000000180c */
[----:B------:R-:W1:Y:S07]  /*9e90*/  LDSM.16.MT88.4 R12, [R162+0x9800] ;  /* 0x00980000a20c783b */ /* 0x000e6e0000004200 */
[C---:B------:R-:W-:Y:S07]  /*9ea0*/  HMMA.16816.F32 R92, R8.reuse, R94, R16 ;  /* 0x0000005e085c723c */ /* 0x040fee0000001810 */
        /* <DEDUP_REMOVED lines=11> */
[C---:B-----5:R-:W-:Y:S01]  /*9f60*/  HMMA.16816.F32 R80, R8.reuse, R76, R32 ;  /* 0x0000004c0850723c */ /* 0x060fe20000001820 */
        /* <DEDUP_REMOVED lines=18> */
[----:B------:R-:W-:Y:S01]  /*a090*/  FADD.FTZ R31, R31, R2 ;  /* 0x000000021f1f7221 */ /* 0x000fe20000010000 */
[----:B------:R-:W-:Y:S01]  /*a0a0*/  MOV R2, R105 ;  /* 0x0000006900027202 */ /* 0x000fe20000000f00 */
[----:B------:R-:W-:Y:S02]  /*a0b0*/  FADD.FTZ R52, R52, R55 ;  /* 0x0000003734347221 */ /* 0x000fe40000010000 */
[----:B------:R-:W-:-:S02]  /*a0c0*/  FADD.FTZ R28, R28, R31 ;  /* 0x0000001f1c1c7221 */ /* 0x000fc40000010000 */
[----:B------:R-:W-:Y:S02]  /*a0d0*/  FADD.FTZ R190, R29, R52 ;  /* 0x000000341dbe7221 */ /* 0x000fe40000010000 */
[----:B------:R-:W-:Y:S02]  /*a0e0*/  FADD.FTZ R191, R191, R28 ;  /* 0x0000001cbfbf7221 */ /* 0x000fe40000010000 */
.L_x_6218:
        /* <DEDUP_REMOVED lines=14> */
.L_x_6228:
        /* <DEDUP_REMOVED lines=64> */
.L_x_6225:
        /* <DEDUP_REMOVED lines=24> */
[----:B------:R-:W-:Y:S01]  /*a750*/  ISETP.GE.AND P1, PT, R177, 0x2, PT ;  /* 0x00000002b100780c */ /* 0x000fe20003f26270 */
[----:B------:R1:W-:Y:S08]  /*a760*/  LDGSTS.E.BYPASS.LTC128B.128 [R179+0x8800], [R2.64] ;  /* 0x0880000002b37fae */ /* 0x0003f0000b901d4c */
[----:B------:R1:W-:Y:S08]  /*a770*/  LDGSTS.E.BYPASS.LTC128B.128 [R179+0x9000], [R200.64] ;  /* 0x09000000c8b37fae */ /* 0x0003f0000b901d4c */
[----:B------:R1:W-:Y:S08]  /*a780*/  LDGSTS.E.BYPASS.LTC128B.128 [R179+0x9800], [R202.64] ;  /* 0x09800000cab37fae */ /* 0x0003f0000b901d4c */
[----:B------:R-:W-:Y:S08]  /*a790*/  LDSM.16.M88.4 R104, [R172] ;  /* 0x00000000ac68783b */ /* 0x000ff00000000200 */
[----:B------:R-:W1:Y:S08]  /*a7a0*/  LDSM.16.M88.4 R108, [R171+0x2000] ;  /* 0x00200000ab6c783b */ /* 0x000e700000000200 */
[----:B------:R-:W1:Y:S08]  /*a7b0*/  LDSM.16.M88.4 R112, [R171+0x2800] ;  /* 0x00280000ab70783b */ /* 0x000e700000000200 */
[----:B------:R-:W0:Y:S08]  /*a7c0*/  LDGDEPBAR ;  /* 0x00000000000079af */ /* 0x000e300000000000 */
        /* <DEDUP_REMOVED lines=67> */
[----:B------:R-:W4:Y:S07]  /*ac00*/  LDSM.16.M88.4 R124, [R100] ;  /* 0x00000000647c783b */ /* 0x000f2e0000000200 */
[C---:B-1----:R-:W-:Y:S08]  /*ac10*/  HMMA.16816.F32 R44, R104.reuse, R108, R44 ;  /* 0x0000006c682c723c */ /* 0x042ff0000000182c */
[C---:B------:R-:W-:Y:S01]  /*ac20*/  HMMA.16816.F32 R48, R104.reuse, R110, R48 ;  /* 0x0000006e6830723c */ /* 0x040fe20000001830 */
[----:B------:R-:W-:Y:S07]  /*ac30*/  LDSM.16.M88.4 R108, [R100+0x1000] ;  /* 0x00100000646c783b */ /* 0x000fee0000000200 */
[C---:B--2---:R-:W-:Y:S08]  /*ac40*/  HMMA.16816.F32 R52, R104.reuse, R112, R52 ;  /* 0x000000706834723c */ /* 0x044ff00000001834 */
[C---:B------:R-:W-:Y:S08]  /*ac50*/  HMMA.16816.F32 R56, R104.reuse, R114, R56 ;  /* 0x000000726838723c */ /* 0x040ff00000001838 */
[C---:B---3--:R-:W-:Y:S08]  /*ac60*/  HMMA.16816.F32 R60, R104.reuse, R116, R60 ;  /* 0x00000074683c723c */ /* 0x048ff0000000183c */
[----:B------:R-:W-:Y:S01]  /*ac70*/  HMMA.16816.F32 R64, R104, R118, R64 ;  /* 0x000000766840723c */ /* 0x000fe20000001840 */
[----:B------:R-:W1:Y:S07]  /*ac80*/  LDSM.16.M88.4 R104, [R100+0x800] ;  /* 0x000800006468783b */ /* 0x000e6e0000000200 */
[C---:B----4-:R-:W-:Y:S08]  /*ac90*/  HMMA.16816.F32 R4, R120.reuse, R124, R4 ;  /* 0x0000007c7804723c */ /* 0x050ff00000001804 */
        /* <DEDUP_REMOVED lines=16> */
[----:B------:R-:W4:Y:S07]  /*ada0*/  MUFU.TANH R246, R246 ;  /* 0x000000f600f67308 */ /* 0x000f2e0000002400 */
[C---:B------:R-:W-:Y:S01]  /*adb0*/  HMMA.16816.F32 R24, R120.reuse, R110, R24 ;  /* 0x0000006e7818723c */ /* 0x040fe20000001818 */
[----:B------:R-:W1:Y:S02]  /*adc0*/  LDSM.16.M88.4 R108, [R100+0x2000] ;  /* 0x00200000646c783b */ /* 0x000e640000000200 */
[----:B------:R-:W1:Y:S01]  /*add0*/  MUFU.TANH R244, R244 ;  /* 0x000000f400f47308 */ /* 0x000e620000002400 */
[----:B------:R-:W-:Y:S02]  /*ade0*/  FMUL.FTZ R0, R12, c[0x0][0x2ec] ;  /* 0x0000bb000c007a20 */ /* 0x000fe40000410000 */
[----:B------:R-:W-:Y:S02]  /*adf0*/  FMUL.FTZ R251, R13, c[0x0][0x2ec] ;  /* 0x0000bb000dfb7a20 */ /* 0x000fe40000410000 */
[----:B------:R-:W-:Y:S04]  /*ae00*/  FMUL.FTZ R250, R14, c[0x0][0x2ec] ;  /* 0x0000bb000efa7a20 */ /* 0x000fe80000410000 */
[----:B------:R-:W-:Y:S01]  /*ae10*/  FMUL.FTZ R242, R15, c[0x0][0x2ec] ;  /* 0x0000bb000ff27a20 */ /* 0x000fe20000410000 */
[----:B------:R1:W1:Y:S01]  /*ae20*/  MUFU.TANH R155, R0 ;  /* 0x00000000009b7308 */ /* 0x0002620000002400 */
        /* <DEDUP_REMOVED lines=72> */
[----:B------:R-:W-:Y:S02]  /*b2b0*/  FMUL.FTZ R195, R60, c[0x0][0x2ec] ;  /* 0x0000bb003cc37a20 */ /* 0x000fe40000410000 */
[----:B------:R-:W-:Y:S02]  /*b2c0*/  FMUL.FTZ R197, R61, c[0x0][0x2ec] ;  /* 0x0000bb003dc57a20 */ /* 0x000fe40000410000 */
[----:B------:R-:W1:Y:S01]  /*b2d0*/  MUFU.TANH R236, R236 ;  /* 0x000000ec00ec7308 */ /* 0x000e620000002400 */
[----:B------:R-:W-:Y:S02]  /*b2e0*/  FMUL.FTZ R196, R62, c[0x0][0x2ec] ;  /* 0x0000bb003ec47a20 */ /* 0x000fe40000410000 */
[----:B-----5:R-:W-:Y:S02]  /*b2f0*/  FMUL.FTZ R192, R63, c[0x0][0x2ec] ;  /* 0x0000bb003fc07a20 */ /* 0x020fe40000410000 */
        /* <DEDUP_REMOVED lines=55> */
[----:B------:R-:W-:-:S05]  /*b670*/  @!P0 BRA `(.L_x_6227) ;  /* 0x000003c000008947 */ /* 0x000fca0003800000 */
[----:B------:R-:W-:Y:S01]  /*b680*/  IMAD.SHL.U32 R10, R177, 0x80, RZ ;  /* 0x00000080b10a7824 */ /* 0x000fe200078e00ff */
[----:B-1----:R-:W-:Y:S04]  /*b690*/  IABS R0, c[0x0][0x2d0] ;  /* 0x0000b40000007a13 */ /* 0x002fe80000000000 */
        /* <DEDUP_REMOVED lines=58> */
.L_x_6227:
        /* <DEDUP_REMOVED lines=30> */
.L_x_6226:
        /* <DEDUP_REMOVED lines=81> */
[C---:B------:R-:W-:Y:S01]  /*c130*/  FADD.FTZ R4, -R2.reuse, R103 ;  /* 0x0000006702047221 */ /* 0x040fe20000010100 */
[----:B------:R-:W-:Y:S01]  /*c140*/  MOV R103, R2 ;  /* 0x0000000200677202 */ /* 0x000fe20000000f00 */
[----:B------:R-:W-:Y:S02]  /*c150*/  FMUL.FTZ R106, R2, c[0x0][0x23c] ;  /* 0x00008f00026a7a20 */ /* 0x000fe40000410000 */
[----:B------:R-:W-:Y:S02]  /*c160*/  FMUL.FTZ R37, R4, c[0x0][0x23c] ;  /* 0x00008f0004257a20 */ /* 0x000fe40000410000 */
[----:B------:R-:W-:Y:S01]  /*c170*/  FADD.FTZ R4, -R0, R101 ;  /* 0x0000006500047221 */ /* 0x000fe20000010100 */
[----:B------:R-:W-:Y:S02]  /*c180*/  FSEL R106, R106, RZ, P1 ;  /* 0x000000ff6a6a7208 */ /* 0x000fe40000800000 */
[----:B------:R-:W-:Y:S01]  /*c190*/  FSETP.NEU.FTZ.AND P1, PT, R0, -INF , PT ;  /* 0xff8000000000780b */ /* 0x000fe20003f3d000 */
[----:B------:R-:W1:Y:S01]  /*c1a0*/  MUFU.EX2 R37, R37 ;  /* 0x0000002500257308 */ /* 0x000e620000000800 */
[----:B------:R-:W-:Y:S02]  /*c1b0*/  FMUL.FTZ R38, R4, c[0x0][0x23c] ;  /* 0x00008f0004267a20 */ /* 0x000fe40000410000 */
[----:B------:R-:W-:Y:S01]  /*c1c0*/  FSEL R39, R39, RZ, P1 ;  /* 0x000000ff27277208 */ /* 0x000fe20000800000 */
[--C-:B------:R-:W-:Y:S01]  /*c1d0*/  FFMA.FTZ R107, R247, c[0x0][0x23c], -R106.reuse ;  /* 0x00008f00f76b7a23 */ /* 0x100fe2000001086a */
[----:B------:R-:W-:Y:S01]  /*c1e0*/  ISETP.GT.AND P1, PT, R177, 0x1, PT ;  /* 0x00000001b100780c */ /* 0x000fe20003f24270 */
        /* <DEDUP_REMOVED lines=15> */
[C---:B------:R-:W-:Y:S02]  /*c2e0*/  FMUL.FTZ R5, R37.reuse, R97 ;  /* 0x0000006125057220 */ /* 0x040fe40000410000 */
[----:B------:R-:W-:Y:S02]  /*c2f0*/  FMUL.FTZ R32, R37, R68 ;  /* 0x0000004425207220 */ /* 0x000fe40000410000 */
[C---:B--2---:R-:W-:Y:S02]  /*c300*/  FMUL.FTZ R10, R38.reuse, R94 ;  /* 0x0000005e260a7220 */ /* 0x044fe40000410000 */
[C---:B------:R-:W-:Y:S02]  /*c310*/  FMUL.FTZ R11, R38.reuse, R95 ;  /* 0x0000005f260b7220 */ /* 0x040fe40000410000 */
[----:B------:R-:W-:Y:S01]  /*c320*/  LDSM.16.MT88.4 R92, [R166+0x9800] ;  /* 0x00980000a65c783b */ /* 0x000fe20000004200 */
[----:B------:R-:W-:Y:S01]  /*c330*/  MUFU.EX2 R108, R108 ;  /* 0x0000006c006c7308 */ /* 0x000fe20000000800 */
[--C-:B------:R-:W-:Y:S02]  /*c340*/  FFMA.FTZ R105, R243, c[0x0][0x23c], -R106.reuse ;  /* 0x00008f00f3697a23 */ /* 0x100fe4000001086a */
[--C-:B------:R-:W-:Y:S02]  /*c350*/  FFMA.FTZ R64, R249, c[0x0][0x23c], -R106.reuse ;  /* 0x00008f00f9407a23 */ /* 0x100fe4000001086a */
[C---:B------:R-:W-:Y:S02]  /*c360*/  FMUL.FTZ R18, R38.reuse, R86 ;  /* 0x0000005626127220 */ /* 0x040fe40000410000 */
[C---:B------:R-:W-:Y:S02]  /*c370*/  FMUL.FTZ R19, R38.reuse, R87 ;  /* 0x0000005726137220 */ /* 0x040fe40000410000 */
[C---:B------:R-:W-:Y:S01]  /*c380*/  FMUL.FTZ R26, R38.reuse, R78 ;  /* 0x0000004e261a7220 */ /* 0x040fe20000410000 */
[----:B------:R-:W2:Y:S01]  /*c390*/  MUFU.EX2 R101, R101 ;  /* 0x0000006500657308 */ /* 0x000ea20000000800 */
[C---:B------:R-:W-:Y:S02]  /*c3a0*/  FMUL.FTZ R27, R38.reuse, R79 ;  /* 0x0000004f261b7220 */ /* 0x040fe40000410000 */
[----:B------:R-:W-:Y:S01]  /*c3b0*/  FMUL.FTZ R6, R38, R98 ;  /* 0x0000006226067220 */ /* 0x000fe20000410000 */
[----:B-1----:R-:W-:Y:S01]  /*c3c0*/  F2FP.PACK_AB R40, R104, R107 ;  /* 0x0000006b6828723e */ /* 0x002fe200000000ff */
[C---:B------:R-:W-:Y:S02]  /*c3d0*/  FMUL.FTZ R7, R38.reuse, R99 ;  /* 0x0000006326077220 */ /* 0x040fe40000410000 */
[C---:B------:R-:W-:Y:S02]  /*c3e0*/  FMUL.FTZ R33, R37.reuse, R69 ;  /* 0x0000004525217220 */ /* 0x040fe40000410000 */
[C---:B------:R-:W-:Y:S01]  /*c3f0*/  FMUL.FTZ R34, R38.reuse, R70 ;  /* 0x0000004626227220 */ /* 0x040fe20000410000 */
[----:B------:R-:W-:Y:S01]  /*c400*/  MUFU.EX2 R105, R105 ;  /* 0x0000006900697308 */ /* 0x000fe20000000800 */
[----:B------:R-:W-:Y:S02]  /*c410*/  FMUL.FTZ R35, R38, R71 ;  /* 0x0000004726237220 */ /* 0x000fe40000410000 */
[C---:B------:R-:W-:Y:S02]  /*c420*/  FMUL.FTZ R4, R37.reuse, R96 ;  /* 0x0000006025047220 */ /* 0x040fe40000410000 */
[C---:B------:R-:W-:Y:S02]  /*c430*/  FMUL.FTZ R16, R37.reuse, R84 ;  /* 0x0000005425107220 */ /* 0x040fe40000410000 */
[C---:B------:R-:W-:Y:S02]  /*c440*/  FMUL.FTZ R24, R37.reuse, R76 ;  /* 0x0000004c25187220 */ /* 0x040fe40000410000 */
[----:B------:R-:W-:Y:S01]  /*c450*/  FMUL.FTZ R25, R37, R77 ;  /* 0x0000004d25197220 */ /* 0x000fe20000410000 */
        /* <DEDUP_REMOVED lines=58> */
[----:B------:R-:W3:Y:S01]  /*c800*/  MUFU.EX2 R81, R238 ;  /* 0x000000ee00517308 */ /* 0x000ee20000000800 */
        /* <DEDUP_REMOVED lines=8> */
[----:B------:R-:W-:Y:S02]  /*c890*/  FFMA.FTZ R73, R230, c[0x0][0x23c], -R39 ;  /* 0x00008f00e6497a23 */ /* 0x000fe40000010827 */
[C---:B------:R-:W-:Y:S02]  /*c8a0*/  FMUL.FTZ R30, R38.reuse, R74 ;  /* 0x0000004a261e7220 */ /* 0x040fe40000410000 */
[----:B------:R-:W4:Y:S03]  /*c8b0*/  MUFU.EX2 R76, R76 ;  /* 0x0000004c004c7308 */ /* 0x000f260000000800 */
[C---:B------:R-:W-:Y:S02]  /*c8c0*/  FMUL.FTZ R31, R38.reuse, R75 ;  /* 0x0000004b261f7220 */ /* 0x040fe40000410000 */
        /* <DEDUP_REMOVED lines=12> */
[----:B------:R-:W-:Y:S01]  /*c990*/  FFMA.FTZ R201, R201, c[0x0][0x23c], -R106 ;  /* 0x00008f00c9c97a23 */ /* 0x000fe2000001086a */
[----:B-1----:R-:W-:Y:S01]  /*c9a0*/  F2FP.PACK_AB R40, R61, R62 ;  /* 0x0000003e3d28723e */ /* 0x002fe200000000ff */
[----:B------:R-:W-:Y:S01]  /*c9b0*/  FFMA.FTZ R108, R38, R191, R108 ;  /* 0x000000bf266c7223 */ /* 0x000fe2000001006c */
[----:B------:R-:W-:Y:S03]  /*c9c0*/  F2FP.PACK_AB R41, R66, R63 ;  /* 0x0000003f4229723e */ /* 0x000fe600000000ff */
[----:B--2---:R-:W-:Y:S01]  /*c9d0*/  F2FP.PACK_AB R42, R67, R96 ;  /* 0x00000060432a723e */ /* 0x004fe200000000ff */
[----:B------:R-:W-:Y:S01]  /*c9e0*/  MUFU.EX2 R71, R71 ;  /* 0x0000004700477308 */ /* 0x000fe20000000800 */
[----:B---3--:R-:W-:Y:S01]  /*c9f0*/  F2FP.PACK_AB R43, R81, R84 ;  /* 0x00000054512b723e */ /* 0x008fe200000000ff */
[--C-:B------:R-:W-:Y:S02]  /*ca00*/  FFMA.FTZ R130, R195, c[0x0][0x23c], -R106.reuse ;  /* 0x00008f00c3827a23 */ /* 0x100fe4000001086a */
[--C-:B------:R-:W-:Y:S02]  /*ca10*/  FFMA.FTZ R131, R197, c[0x0][0x23c], -R106.reuse ;  /* 0x00008f00c5837a23 */ /* 0x100fe4000001086a */
[----:B------:R-:W-:Y:S02]  /*ca20*/  FFMA.FTZ R107, R37, R190, R107 ;  /* 0x000000be256b7223 */ /* 0x000fe4000001006b */
[C---:B------:R-:W-:Y:S02]  /*ca30*/  HMMA.16816.F32 R4, R40.reuse, R48, R4 ;  /* 0x000000302804723c */ /* 0x040fe40000001804 */
[----:B------:R-:W-:Y:S01]  /*ca40*/  MUFU.EX2 R77, R77 ;  /* 0x0000004d004d7308 */ /* 0x000fe20000000800 */
[----:B------:R-:W-:Y:S02]  /*ca50*/  FFMA.FTZ R37, R199, c[0x0][0x23c], -R106 ;  /* 0x00008f00c7257a23 */ /* 0x000fe4000001086a */
[----:B------:R-:W-:Y:S01]  /*ca60*/  FADD.FTZ R108, R101, R108 ;  /* 0x0000006c656c7221 */ /* 0x000fe20000010000 */
[----:B------:R-:W-:Y:S01]  /*ca70*/  MOV R101, R0 ;  /* 0x0000000000657202 */ /* 0x000fe20000000f00 */
[----:B------:R-:W-:Y:S01]  /*ca80*/  FADD.FTZ R104, R104, R107 ;  /* 0x0000006b68687221 */ /* 0x000fe20000010000 */
[C---:B------:R-:W-:Y:S01]  /*ca90*/  HMMA.16816.F32 R8, R40.reuse, R50, R8 ;  /* 0x000000322808723c */ /* 0x040fe20000001808 */
[----:B------:R-:W1:Y:S03]  /*caa0*/  LDSM.16.MT88.4 R48, [R166+0x7000] ;  /* 0x00700000a630783b */ /* 0x000e660000004200 */
[----:B------:R-:W-:Y:S01]  /*cab0*/  MUFU.EX2 R80, R80 ;  /* 0x0000005000507308 */ /* 0x000fe20000000800 */
[----:B------:R-:W-:Y:S02]  /*cac0*/  FADD.FTZ R65, R65, R108 ;  /* 0x0000006c41417221 */ /* 0x000fe40000010000 */
[----:B------:R-:W-:Y:S01]  /*cad0*/  FADD.FTZ R105, R105, R104 ;  /* 0x0000006869697221 */ /* 0x000fe20000010000 */
[C---:B------:R-:W-:Y:S04]  /*cae0*/  HMMA.16816.F32 R12, R40.reuse, R52, R12 ;  /* 0x00000034280c723c */ /* 0x040fe8000000180c */
[----:B------:R-:W-:Y:S02]  /*caf0*/  FADD.FTZ R60, R60, R65 ;  /* 0x000000413c3c7221 */ /* 0x000fe40000010000 */
[----:B------:R-:W2:Y:S01]  /*cb00*/  MUFU.EX2 R68, R68 ;  /* 0x0000004400447308 */ /* 0x000ea20000000800 */
[----:B------:R-:W-:Y:S01]  /*cb10*/  FADD.FTZ R105, R64, R105 ;  /* 0x0000006940697221 */ /* 0x000fe20000010000 */
[C---:B------:R-:W-:Y:S01]  /*cb20*/  HMMA.16816.F32 R16, R40.reuse, R54, R16 ;  /* 0x000000362810723c */ /* 0x040fe20000001810 */
[----:B------:R-:W3:Y:S03]  /*cb30*/  LDSM.16.MT88.4 R52, [R164+0x7000] ;  /* 0x00700000a434783b */ /* 0x000ee60000004200 */
[----:B------:R-:W-:Y:S02]  /*cb40*/  FADD.FTZ R63, R63, R60 ;  /* 0x0000003c3f3f7221 */ /* 0x000fe40000010000 */
[----:B------:R-:W-:Y:S02]  /*cb50*/  FADD.FTZ R62, R62, R105 ;  /* 0x000000693e3e7221 */ /* 0x000fe40000010000 */
[C---:B------:R-:W-:Y:S01]  /*cb60*/  HMMA.16816.F32 R20, R40.reuse, R56, R20 ;  /* 0x000000382814723c */ /* 0x040fe20000001814 */
[----:B------:R-:W-:Y:S03]  /*cb70*/  MUFU.EX2 R70, R70 ;  /* 0x0000004600467308 */ /* 0x000fe60000000800 */
[----:B------:R-:W-:Y:S02]  /*cb80*/  FADD.FTZ R63, R66, R63 ;  /* 0x0000003f423f7221 */ /* 0x000fe40000010000 */
[----:B------:R-:W-:Y:S02]  /*cb90*/  FADD.FTZ R61, R61, R62 ;  /* 0x0000003e3d3d7221 */ /* 0x000fe40000010000 */
[C---:B------:R-:W-:Y:S01]  /*cba0*/  HMMA.16816.F32 R24, R40.reuse, R58, R24 ;  /* 0x0000003a2818723c */ /* 0x040fe20000001818 */
[----:B------:R-:W3:Y:S02]  /*cbb0*/  LDSM.16.MT88.4 R56, [R163+0x7000] ;  /* 0x00700000a338783b */ /* 0x000ee40000004200 */
[----:B------:R-:W1:Y:S01]  /*cbc0*/  MUFU.EX2 R73, R73 ;  /* 0x0000004900497308 */ /* 0x000e620000000800 */
[----:B------:R-:W-:Y:S02]  /*cbd0*/  FADD.FTZ R84, R84, R63 ;  /* 0x0000003f54547221 */ /* 0x000fe40000010000 */
[----:B------:R-:W-:Y:S02]  /*cbe0*/  FADD.FTZ R96, R96, R61 ;  /* 0x0000003d60607221 */ /* 0x000fe40000010000 */
[C---:B-----5:R-:W-:Y:S04]  /*cbf0*/  HMMA.16816.F32 R28, R40.reuse, R44, R28 ;  /* 0x0000002c281c723c */ /* 0x060fe8000000181c */
[----:B------:R-:W-:Y:S01]  /*cc00*/  FADD.FTZ R81, R81, R84 ;  /* 0x0000005451517221 */ /* 0x000fe20000010000 */
[----:B------:R-:W-:Y:S01]  /*cc10*/  MUFU.EX2 R75, R75 ;  /* 0x0000004b004b7308 */ /* 0x000fe20000000800 */
[----:B------:R-:W-:Y:S01]  /*cc20*/  LDSM.16.MT88.4 R84, [R164+0x9800] ;  /* 0x00980000a454783b */ /* 0x000fe20000004200 */
[----:B------:R-:W-:Y:S01]  /*cc30*/  FADD.FTZ R96, R67, R96 ;  /* 0x0000006043607221 */ /* 0x000fe20000010000 */
[----:B------:R-:W-:Y:S06]  /*cc40*/  HMMA.16816.F32 R32, R40, R46, R32 ;  /* 0x0000002e2820723c */ /* 0x000fec0000001820 */
[----:B------:R-:W5:Y:S01]  /*cc50*/  LDSM.16.MT88.4 R44, [R162+0x7000] ;  /* 0x00700000a22c783b */ /* 0x000f620000004200 */
[----:B----4-:R-:W-:Y:S01]  /*cc60*/  F2FP.PACK_AB R40, R76, R83 ;  /* 0x000000534c28723e */ /* 0x010fe200000000ff */
[----:B------:R-:W-:Y:S01]  /*cc70*/  FADD.FTZ R83, R83, R96 ;  /* 0x0000006053537221 */ /* 0x000fe20000010000 */
[----:B------:R-:W-:Y:S01]  /*cc80*/  F2FP.PACK_AB R41, R69, R72 ;  /* 0x000000484529723e */ /* 0x000fe200000000ff */
[----:B------:R-:W4:Y:S02]  /*cc90*/  MUFU.EX2 R74, R74 ;  /* 0x0000004a004a7308 */ /* 0x000f240000000800 */
[----:B--2---:R-:W-:Y:S01]  /*cca0*/  F2FP.PACK_AB R42, R68, R71 ;  /* 0x00000047442a723e */ /* 0x004fe200000000ff */
        /* <DEDUP_REMOVED lines=11> */
[----:B------:R-:W1:Y:S01]  /*cd60*/  LDSM.16.MT88.4 R48, [R166+0x7800] ;  /* 0x00780000a630783b */ /* 0x000e620000004200 */
[----:B------:R-:W2:Y:S06]  /*cd70*/  MUFU.EX2 R89, R89 ;  /* 0x0000005900597308 */ /* 0x000eac0000000800 */
[C---:B---3--:R-:W-:Y:S04]  /*cd80*/  HMMA.16816.F32 R12, R40.reuse, R52, R12 ;  /* 0x00000034280c723c */ /* 0x048fe8000000180c */
[----:B------:R-:W-:Y:S04]  /*cd90*/  MUFU.EX2 R88, R88 ;  /* 0x0000005800587308 */ /* 0x000fe80000000800 */
[C---:B------:R-:W-:Y:S01]  /*cda0*/  HMMA.16816.F32 R16, R40.reuse, R54, R16 ;  /* 0x000000362810723c */ /* 0x040fe20000001810 */
[----:B------:R-:W3:Y:S05]  /*cdb0*/  LDSM.16.MT88.4 R52, [R164+0x7800] ;  /* 0x00780000a434783b */ /* 0x000eea0000004200 */
[----:B------:R-:W1:Y:S02]  /*cdc0*/  MUFU.EX2 R91, R91 ;  /* 0x0000005b005b7308 */ /* 0x000e640000000800 */
[C---:B------:R-:W-:Y:S08]  /*cdd0*/  HMMA.16816.F32 R20, R40.reuse, R56, R20 ;  /* 0x000000382814723c */ /* 0x040ff00000001814 */
[C---:B------:R-:W-:Y:S01]  /*cde0*/  HMMA.16816.F32 R24, R40.reuse, R58, R24 ;  /* 0x0000003a2818723c */ /* 0x040fe20000001818 */
[----:B------:R-:W-:Y:S01]  /*cdf0*/  LDSM.16.MT88.4 R56, [R162+0x7800] ;  /* 0x00780000a238783b */ /* 0x000fe20000004200 */
[----:B------:R-:W-:Y:S06]  /*ce00*/  MUFU.EX2 R109, R109 ;  /* 0x0000006d006d7308 */ /* 0x000fec0000000800 */
[C---:B-----5:R-:W-:Y:S04]  /*ce10*/  HMMA.16816.F32 R28, R40.reuse, R44, R28 ;  /* 0x0000002c281c723c */ /* 0x060fe8000000181c */
[----:B------:R-:W5:Y:S04]  /*ce20*/  MUFU.EX2 R90, R90 ;  /* 0x0000005a005a7308 */ /* 0x000f680000000800 */
[----:B------:R-:W-:Y:S01]  /*ce30*/  HMMA.16816.F32 R32, R40, R46, R32 ;  /* 0x0000002e2820723c */ /* 0x000fe20000001820 */
[----:B------:R-:W5:Y:S05]  /*ce40*/  LDSM.16.MT88.4 R44, [R163+0x7800] ;  /* 0x00780000a32c783b */ /* 0x000f6a0000004200 */
[----:B------:R-:W-:Y:S01]  /*ce50*/  MUFU.EX2 R110, R110 ;  /* 0x0000006e006e7308 */ /* 0x000fe20000000800 */
[----:B------:R-:W-:Y:S02]  /*ce60*/  F2FP.PACK_AB R41, R80, R77 ;  /* 0x0000004d5029723e */ /* 0x000fe400000000ff */
[C---:B----4-:R-:W-:Y:S03]  /*ce70*/  F2FP.PACK_AB R40, R74.reuse, R75 ;  /* 0x0000004b4a28723e */ /* 0x050fe600000000ff */
[----:B--2---:R-:W-:Y:S01]  /*ce80*/  F2FP.PACK_AB R42, R89, R82 ;  /* 0x00000052592a723e */ /* 0x004fe200000000ff */
[----:B------:R-:W-:Y:S01]  /*ce90*/  FADD.FTZ R75, R75, R68 ;  /* 0x000000444b4b7221 */ /* 0x000fe20000010000 */
[----:B-1----:R-:W-:Y:S02]  /*cea0*/  F2FP.PACK_AB R43, R91, R88 ;  /* 0x000000585b2b723e */ /* 0x002fe400000000ff */
[----:B------:R-:W1:Y:S01]  /*ceb0*/  MUFU.EX2 R111, R111 ;  /* 0x0000006f006f7308 */ /* 0x000e620000000800 */
[----:B------:R-:W-:Y:S04]  /*cec0*/  FADD.FTZ R75, R74, R75 ;  /* 0x0000004b4a4b7221 */ /* 0x000fe80000010000 */
[C---:B------:R-:W-:Y:S03]  /*ced0*/  HMMA.16816.F32 R4, R40.reuse, R48, R4 ;  /* 0x000000302804723c */ /* 0x040fe60000001804 */
[----:B------:R-:W-:Y:S02]  /*cee0*/  FADD.FTZ R82, R82, R75 ;  /* 0x0000004b52527221 */ /* 0x000fe40000010000 */
[----:B------:R-:W-:Y:S02]  /*cef0*/  MUFU.EX2 R113, R113 ;  /* 0x0000007100717308 */ /* 0x000fe40000000800 */
[----:B------:R-:W-:Y:S01]  /*cf00*/  FADD.FTZ R82, R89, R82 ;  /* 0x0000005259527221 */ /* 0x000fe20000010000 */
[C---:B------:R-:W-:Y:S01]  /*cf10*/  HMMA.16816.F32 R8, R40.reuse, R50, R8 ;  /* 0x000000322808723c */ /* 0x040fe20000001808 */
[----:B------:R-:W2:Y:S06]  /*cf20*/  LDSM.16.MT88.4 R48, [R166+0x8000] ;  /* 0x00800000a630783b */ /* 0x000eac0000004200 */
[----:B------:R-:W4:Y:S01]  /*cf30*/  MUFU.EX2 R112, R112 ;  /* 0x0000007000707308 */ /* 0x000f220000000800 */
[C---:B---3--:R-:W-:Y:S08]  /*cf40*/  HMMA.16816.F32 R12, R40.reuse, R52, R12 ;  /* 0x00000034280c723c */ /* 0x048ff0000000180c */
[C---:B------:R-:W-:Y:S01]  /*cf50*/  HMMA.16816.F32 R16, R40.reuse, R54, R16 ;  /* 0x000000362810723c */ /* 0x040fe20000001810 */
[----:B------:R-:W3:Y:S01]  /*cf60*/  LDSM.16.MT88.4 R52, [R164+0x8000] ;  /* 0x00800000a434783b */ /* 0x000ee20000004200 */
[----:B------:R-:W-:Y:S06]  /*cf70*/  MUFU.EX2 R114, R114 ;  /* 0x0000007200727308 */ /* 0x000fec0000000800 */
[C---:B-----5:R-:W-:Y:S04]  /*cf80*/  HMMA.16816.F32 R20, R40.reuse, R44, R20 ;  /* 0x0000002c2814723c */ /* 0x060fe80000001814 */
[----:B------:R-:W5:Y:S04]  /*cf90*/  MUFU.EX2 R115, R115 ;  /* 0x0000007300737308 */ /* 0x000f680000000800 */
[C---:B------:R-:W-:Y:S01]  /*cfa0*/  HMMA.16816.F32 R24, R40.reuse, R46, R24 ;  /* 0x0000002e2818723c */ /* 0x040fe20000001818 */
[----:B------:R-:W3:Y:S05]  /*cfb0*/  LDSM.16.MT88.4 R44, [R163+0x8000] ;  /* 0x00800000a32c783b */ /* 0x000eea0000004200 */
[----:B------:R-:W-:Y:S02]  /*cfc0*/  MUFU.EX2 R116, R116 ;  /* 0x0000007400747308 */ /* 0x000fe40000000800 */
[C---:B------:R-:W-:Y:S08]  /*cfd0*/  HMMA.16816.F32 R28, R40.reuse, R56, R28 ;  /* 0x00000038281c723c */ /* 0x040ff0000000181c */
[----:B------:R-:W-:Y:S01]  /*cfe0*/  HMMA.16816.F32 R32, R40, R58, R32 ;  /* 0x0000003a2820723c */ /* 0x000fe20000001820 */
[----:B------:R-:W3:Y:S01]  /*cff0*/  LDSM.16.MT88.4 R56, [R162+0x8000] ;  /* 0x00800000a238783b */ /* 0x000ee20000004200 */
[----:B------:R-:W3:Y:S05]  /*d000*/  MUFU.EX2 R117, R117 ;  /* 0x0000007500757308 */ /* 0x000eea0000000800 */
[----:B------:R-:W-:Y:S01]  /*d010*/  F2FP.PACK_AB R40, R90, R109 ;  /* 0x0000006d5a28723e */ /* 0x000fe200000000ff */
[----:B------:R-:W-:Y:S01]  /*d020*/  FADD.FTZ R109, R109, R82 ;  /* 0x000000526d6d7221 */ /* 0x000fe20000010000 */
[----:B-1----:R-:W-:Y:S03]  /*d030*/  F2FP.PACK_AB R41, R111, R110 ;  /* 0x0000006e6f29723e */ /* 0x002fe600000000ff */
[----:B----4-:R-:W-:Y:S01]  /*d040*/  F2FP.PACK_AB R42, R112, R113 ;  /* 0x00000071702a723e */ /* 0x010fe200000000ff */
[----:B------:R-:W-:Y:S01]  /*d050*/  MUFU.EX2 R118, R118 ;  /* 0x0000007600767308 */ /* 0x000fe20000000800 */
[----:B-----5:R-:W-:Y:S01]  /*d060*/  F2FP.PACK_AB R43, R115, R114 ;  /* 0x00000072732b723e */ /* 0x020fe200000000ff */
[----:B------:R-:W-:Y:S04]  /*d070*/  FADD.FTZ R90, R90, R109 ;  /* 0x0000006d5a5a7221 */ /* 0x000fe80000010000 */
[----:B------:R-:W-:Y:S02]  /*d080*/  FADD.FTZ R113, R113, R90 ;  /* 0x0000005a71717221 */ /* 0x000fe40000010000 */
[C---:B--2---:R-:W-:Y:S02]  /*d090*/  HMMA.16816.F32 R4, R40.reuse, R48, R4 ;  /* 0x000000302804723c */ /* 0x044fe40000001804 */
[----:B------:R-:W1:Y:S01]  /*d0a0*/  MUFU.EX2 R119, R119 ;  /* 0x0000007700777308 */ /* 0x000e620000000800 */
[----:B------:R-:W-:Y:S05]  /*d0b0*/  FADD.FTZ R113, R112, R113 ;  /* 0x0000007170717221 */ /* 0x000fea0000010000 */
[C---:B------:R-:W-:Y:S01]  /*d0c0*/  HMMA.16816.F32 R8, R40.reuse, R50, R8 ;  /* 0x000000322808723c */ /* 0x040fe20000001808 */
[----:B------:R-:W2:Y:S03]  /*d0d0*/  LDSM.16.MT88.4 R48, [R166+0x8800] ;  /* 0x00880000a630783b */ /* 0x000ea60000004200 */
[----:B------:R-:W-:Y:S04]  /*d0e0*/  MUFU.EX2 R120, R120 ;  /* 0x0000007800787308 */ /* 0x000fe80000000800 */
[C---:B---3--:R-:W-:Y:S06]  /*d0f0*/  HMMA.16816.F32 R12, R40.reuse, R52, R12 ;  /* 0x00000034280c723c */ /* 0x048fec000000180c */
[----:B------:R-:W3:Y:S02]  /*d100*/  MUFU.EX2 R121, R121 ;  /* 0x0000007900797308 */ /* 0x000ee40000000800 */
[C---:B------:R-:W-:Y:S01]  /*d110*/  HMMA.16816.F32 R16, R40.reuse, R54, R16 ;  /* 0x000000362810723c */ /* 0x040fe20000001810 */
[----:B------:R-:W-:Y:S07]  /*d120*/  LDSM.16.MT88.4 R52, [R163+0x8800] ;  /* 0x00880000a334783b */ /* 0x000fee0000004200 */
        /* <DEDUP_REMOVED lines=12> */
[----:B---3--:R-:W-:Y:S01]  /*d1f0*/  F2FP.PACK_AB R42, R121, R120 ;  /* 0x00000078792a723e */ /* 0x008fe200000000ff */
[----:B------:R-:W-:Y:S01]  /*d200*/  FADD.FTZ R116, R116, R113 ;  /* 0x0000007174747221 */ /* 0x000fe20000010000 */
[----:B-----5:R-:W-:Y:S03]  /*d210*/  F2FP.PACK_AB R43, R123, R122 ;  /* 0x0000007a7b2b723e */ /* 0x020fe600000000ff */
[----:B------:R-:W-:Y:S01]  /*d220*/  FADD.FTZ R117, R117, R116 ;  /* 0x0000007475757221 */ /* 0x000fe20000010000 */
[----:B------:R-:W-:Y:S03]  /*d230*/  MUFU.EX2 R126, R126 ;  /* 0x0000007e007e7308 */ /* 0x000fe60000000800 */
[C---:B--2---:R-:W-:Y:S03]  /*d240*/  HMMA.16816.F32 R4, R40.reuse, R48, R4 ;  /* 0x000000302804723c */ /* 0x044fe60000001804 */
[----:B------:R-:W-:Y:S04]  /*d250*/  FADD.FTZ R120, R120, R117 ;  /* 0x0000007578787221 */ /* 0x000fe80000010000 */
[----:B------:R-:W1:Y:S01]  /*d260*/  MUFU.EX2 R127, R127 ;  /* 0x0000007f007f7308 */ /* 0x000e620000000800 */
[C---:B------:R-:W-:Y:S01]  /*d270*/  HMMA.16816.F32 R8, R40.reuse, R50, R8 ;  /* 0x000000322808723c */ /* 0x040fe20000001808 */
[----:B------:R-:W-:Y:S03]  /*d280*/  LDSM.16.MT88.4 R48, [R164+0x9000] ;  /* 0x00900000a430783b */ /* 0x000fe60000004200 */
[----:B------:R-:W-:Y:S04]  /*d290*/  FADD.FTZ R121, R121, R120 ;  /* 0x0000007879797221 */ /* 0x000fe80000010000 */
[C---:B----4-:R-:W-:Y:S01]  /*d2a0*/  HMMA.16816.F32 R12, R40.reuse, R44, R12 ;  /* 0x0000002c280c723c */ /* 0x050fe2000000180c */
[----:B------:R-:W-:Y:S07]  /*d2b0*/  MUFU.EX2 R38, R201 ;  /* 0x000000c900267308 */ /* 0x000fee0000000800 */
[C---:B------:R-:W-:Y:S01]  /*d2c0*/  HMMA.16816.F32 R16, R40.reuse, R46, R16 ;  /* 0x0000002e2810723c */ /* 0x040fe20000001810 */
[----:B------:R-:W2:Y:S02]  /*d2d0*/  LDSM.16.MT88.4 R44, [R166+0x9000] ;  /* 0x00900000a62c783b */ /* 0x000ea40000004200 */
[----:B------:R-:W3:Y:S05]  /*d2e0*/  MUFU.EX2 R37, R37 ;  /* 0x0000002500257308 */ /* 0x000eea0000000800 */
[C---:B------:R-:W-:Y:S05]  /*d2f0*/  HMMA.16816.F32 R20, R40.reuse, R52, R20 ;  /* 0x000000342814723c */ /* 0x040fea0000001814 */
[----:B------:R-:W-:Y:S03]  /*d300*/  MUFU.EX2 R128, R128 ;  /* 0x0000008000807308 */ /* 0x000fe60000000800 */
[C---:B------:R-:W-:Y:S01]  /*d310*/  HMMA.16816.F32 R24, R40.reuse, R54, R24 ;  /* 0x000000362818723c */ /* 0x040fe20000001818 */
[----:B------:R-:W4:Y:S06]  /*d320*/  LDSM.16.MT88.4 R52, [R163+0x9000] ;  /* 0x00900000a334783b */ /* 0x000f2c0000004200 */
[----:B------:R-:W5:Y:S01]  /*d330*/  MUFU.EX2 R129, R129 ;  /* 0x0000008100817308 */ /* 0x000f620000000800 */
[C---:B------:R-:W-:Y:S07]  /*d340*/  HMMA.16816.F32 R28, R40.reuse, R56, R28 ;  /* 0x00000038281c723c */ /* 0x040fee000000181c */
[--C-:B------:R-:W-:Y:S01]  /*d350*/  FFMA.FTZ R57, R192, c[0x0][0x23c], -R39.reuse ;  /* 0x00008f00c0397a23 */ /* 0x100fe20000010827 */
[----:B------:R-:W-:Y:S01]  /*d360*/  HMMA.16816.F32 R32, R40, R58, R32 ;  /* 0x0000003a2820723c */ /* 0x000fe20000001820 */
[----:B------:R-:W-:Y:S03]  /*d370*/  MUFU.EX2 R130, R130 ;  /* 0x0000008200827308 */ /* 0x000fe60000000800 */
[----:B------:R-:W-:Y:S02]  /*d380*/  FFMA.FTZ R39, R3, c[0x0][0x23c], -R39 ;  /* 0x00008f0003277a23 */ /* 0x000fe40000010827 */
[----:B------:R-:W-:Y:S01]  /*d390*/  FADD.FTZ R3, R77, R70 ;  /* 0x000000464d037221 */ /* 0x000fe20000010000 */
[----:B------:R-:W-:Y:S01]  /*d3a0*/  F2FP.PACK_AB R40, R125, R124 ;  /* 0x0000007c7d28723e */ /* 0x000fe200000000ff */
[----:B------:R-:W-:Y:S01]  /*d3b0*/  LDSM.16.MT88.4 R76, [R163+0x9800] ;  /* 0x00980000a34c783b */ /* 0x000fe20000004200 */
[----:B-1----:R-:W-:Y:S02]  /*d3c0*/  F2FP.PACK_AB R41, R127, R126 ;  /* 0x0000007e7f29723e */ /* 0x002fe400000000ff */
[----:B------:R-:W1:Y:S01]  /*d3d0*/  MUFU.EX2 R131, R131 ;  /* 0x0000008300837308 */ /* 0x000e620000000800 */
[----:B---3--:R-:W-:Y:S01]  /*d3e0*/  F2FP.PACK_AB R42, R37, R38 ;  /* 0x00000026252a723e */ /* 0x008fe200000000ff */
[--C-:B------:R-:W-:Y:S01]  /*d3f0*/  FFMA.FTZ R56, R193, c[0x0][0x23c], -R106.reuse ;  /* 0x00008f00c1387a23 */ /* 0x100fe2000001086a */
[----:B-----5:R-:W-:Y:S01]  /*d400*/  F2FP.PACK_AB R43, R129, R128 ;  /* 0x00000080812b723e */ /* 0x020fe200000000ff */
[----:B------:R-:W-:Y:S02]  /*d410*/  FFMA.FTZ R106, R194, c[0x0][0x23c], -R106 ;  /* 0x00008f00c26a7a23 */ /* 0x000fe4000001086a */
[----:B------:R-:W-:Y:S02]  /*d420*/  FADD.FTZ R3, R80, R3 ;  /* 0x0000000350037221 */ /* 0x000fe40000010000 */
[----:B------:R-:W-:Y:S02]  /*d430*/  FADD.FTZ R124, R124, R121 ;  /* 0x000000797c7c7221 */ /* 0x000fe40000010000 */
[----:B------:R-:W-:Y:S01]  /*d440*/  MUFU.EX2 R132, R132 ;  /* 0x0000008400847308 */ /* 0x000fe20000000800 */
[C---:B--2---:R-:W-:Y:S03]  /*d450*/  HMMA.16816.F32 R4, R40.reuse, R44, R4 ;  /* 0x0000002c2804723c */ /* 0x044fe60000001804 */
[----:B------:R-:W-:Y:S01]  /*d460*/  FADD.FTZ R88, R88, R3 ;  /* 0x0000000358587221 */ /* 0x000fe20000010000 */
[----:B------:R-:W-:Y:S01]  /*d470*/  IADD3 R3, R177, -0x1, RZ ;  /* 0xffffffffb1037810 */ /* 0x000fe20007ffe0ff */
[----:B------:R-:W-:Y:S02]  /*d480*/  FADD.FTZ R125, R125, R124 ;  /* 0x0000007c7d7d7221 */ /* 0x000fe40000010000 */
[----:B------:R-:W-:Y:S01]  /*d490*/  FADD.FTZ R91, R91, R88 ;  /* 0x000000585b5b7221 */ /* 0x000fe20000010000 */
[C---:B------:R-:W-:Y:S01]  /*d4a0*/  HMMA.16816.F32 R8, R40.reuse, R46, R8 ;  /* 0x0000002e2808723c */ /* 0x040fe20000001808 */
[----:B------:R-:W2:Y:S01]  /*d4b0*/  LDSM.16.MT88.4 R44, [R162+0x9000] ;  /* 0x00900000a22c783b */ /* 0x000ea20000004200 */
[----:B------:R-:W3:Y:S02]  /*d4c0*/  MUFU.EX2 R57, R57 ;  /* 0x0000003900397308 */ /* 0x000ee40000000800 */
[----:B------:R-:W-:Y:S01]  /*d4d0*/  FADD.FTZ R110, R110, R91 ;  /* 0x0000005b6e6e7221 */ /* 0x000fe20000010000 */
[----:B-1----:R-:W-:Y:S01]  /*d4e0*/  F2FP.PACK_AB R68, R131, R130 ;  /* 0x000000828344723e */ /* 0x002fe200000000ff */
[----:B------:R-:W-:Y:S01]  /*d4f0*/  FADD.FTZ R38, R38, R125 ;  /* 0x0000007d26267221 */ /* 0x000fe20000010000 */
[----:B------:R-:W-:Y:S01]  /*d500*/  MOV R177, R3 ;  /* 0x0000000300b17202 */ /* 0x000fe20000000f00 */
[C---:B------:R-:W-:Y:S04]  /*d510*/  HMMA.16816.F32 R12, R40.reuse, R48, R12 ;  /* 0x00000030280c723c */ /* 0x040fe8000000180c */
[----:B------:R-:W-:Y:S01]  /*d520*/  MUFU.EX2 R56, R56 ;  /* 0x0000003800387308 */ /* 0x000fe20000000800 */
[----:B------:R-:W-:Y:S02]  /*d530*/  FADD.FTZ R111, R111, R110 ;  /* 0x0000006e6f6f7221 */ /* 0x000fe40000010000 */
[----:B------:R-:W-:Y:S01]  /*d540*/  FADD.FTZ R37, R37, R38 ;  /* 0x0000002625257221 */ /* 0x000fe20000010000 */
[C---:B------:R-:W-:Y:S04]  /*d550*/  HMMA.16816.F32 R16, R40.reuse, R50, R16 ;  /* 0x000000322810723c */ /* 0x040fe80000001810 */
[----:B------:R-:W-:Y:S02]  /*d560*/  FADD.FTZ R114, R114, R111 ;  /* 0x0000006f72727221 */ /* 0x000fe40000010000 */
[----:B------:R-:W1:Y:S01]  /*d570*/  MUFU.EX2 R49, R106 ;  /* 0x0000006a00317308 */ /* 0x000e620000000800 */
[----:B------:R-:W-:Y:S01]  /*d580*/  FADD.FTZ R130, R130, R37 ;  /* 0x0000002582827221 */ /* 0x000fe20000010000 */
[C---:B----4-:R-:W-:Y:S04]  /*d590*/  HMMA.16816.F32 R20, R40.reuse, R52, R20 ;  /* 0x000000342814723c */ /* 0x050fe80000001814 */
[----:B---3--:R-:W-:Y:S01]  /*d5a0*/  F2FP.PACK_AB R69, R57, R132 ;  /* 0x000000843945723e */ /* 0x008fe200000000ff */
[----:B------:R-:W-:Y:S02]  /*d5b0*/  FADD.FTZ R115, R115, R114 ;  /* 0x0000007273737221 */ /* 0x000fe40000010000 */
[----:B------:R-:W-:Y:S01]  /*d5c0*/  FADD.FTZ R131, R131, R130 ;  /* 0x0000008283837221 */ /* 0x000fe20000010000 */
[C---:B------:R-:W-:Y:S01]  /*d5d0*/  HMMA.16816.F32 R24, R40.reuse, R54, R24 ;  /* 0x000000362818723c */ /* 0x040fe20000001818 */
[----:B------:R-:W-:Y:S03]  /*d5e0*/  MUFU.EX2 R36, R36 ;  /* 0x0000002400247308 */ /* 0x000fe60000000800 */
[----:B------:R-:W-:Y:S04]  /*d5f0*/  FADD.FTZ R118, R118, R115 ;  /* 0x0000007376767221 */ /* 0x000fe80000010000 */
[----:B------:R-:W-:Y:S01]  /*d600*/  FADD.FTZ R119, R119, R118 ;  /* 0x0000007677777221 */ /* 0x000fe20000010000 */
[C---:B--2---:R-:W-:Y:S02]  /*d610*/  HMMA.16816.F32 R28, R40.reuse, R44, R28 ;  /* 0x0000002c281c723c */ /* 0x044fe4000000181c */
[----:B------:R-:W2:Y:S01]  /*d620*/  MUFU.EX2 R39, R39 ;  /* 0x0000002700277308 */ /* 0x000ea20000000800 */
[----:B------:R-:W-:Y:S01]  /*d630*/  FADD.FTZ R122, R122, R119 ;  /* 0x000000777a7a7221 */ /* 0x000fe20000010000 */
[----:B-1----:R-:W-:Y:S01]  /*d640*/  F2FP.PACK_AB R70, R49, R56 ;  /* 0x000000383146723e */ /* 0x002fe200000000ff */
[----:B------:R-:W-:Y:S03]  /*d650*/  FADD.FTZ R56, R56, R131 ;  /* 0x0000008338387221 */ /* 0x000fe60000010000 */
[----:B------:R-:W-:Y:S04]  /*d660*/  HMMA.16816.F32 R32, R40, R46, R32 ;  /* 0x0000002e2820723c */ /* 0x000fe80000001820 */
[----:B------:R-:W-:Y:S02]  /*d670*/  FADD.FTZ R123, R123, R122 ;  /* 0x0000007a7b7b7221 */ /* 0x000fe40000010000 */
[----:B------:R-:W-:Y:S02]  /*d680*/  FADD.FTZ R190, R49, R56 ;  /* 0x0000003831be7221 */ /* 0x000fe40000010000 */
[----:B------:R-:W-:Y:S04]  /*d690*/  FADD.FTZ R126, R126, R123 ;  /* 0x0000007b7e7e7221 */ /* 0x000fe80000010000 */
[----:B------:R-:W-:Y:S04]  /*d6a0*/  FADD.FTZ R127, R127, R126 ;  /* 0x0000007e7f7f7221 */ /* 0x000fe80000010000 */
[----:B------:R-:W-:Y:S01]  /*d6b0*/  FADD.FTZ R128, R128, R127 ;  /* 0x0000007f80807221 */ /* 0x000fe20000010000 */
[----:B--2---:R-:W-:Y:S03]  /*d6c0*/  F2FP.PACK_AB R71, R39, R36 ;  /* 0x000000242747723e */ /* 0x004fe600000000ff */
[----:B------:R-:W-:Y:S04]  /*d6d0*/  FADD.FTZ R129, R129, R128 ;  /* 0x0000008081817221 */ /* 0x000fe80000010000 */
[----:B------:R-:W-:Y:S01]  /*d6e0*/  FADD.FTZ R132, R132, R129 ;  /* 0x0000008184847221 */ /* 0x000fe20000010000 */
[C---:B------:R-:W-:Y:S01]  /*d6f0*/  HMMA.16816.F32 R96, R68.reuse, R92, R4 ;  /* 0x0000005c4460723c */ /* 0x040fe20000001804 */
[----:B------:R-:W1:Y:S04]  /*d700*/  LDSM.16.MT88.4 R4, [R162+0x9800] ;  /* 0x00980000a204783b */ /* 0x000e680000004200 */
[----:B------:R-:W-:Y:S03]  /*d710*/  FADD.FTZ R57, R57, R132 ;  /* 0x0000008439397221 */ /* 0x000fe60000010000 */
[C---:B------:R-:W-:Y:S04]  /*d720*/  HMMA.16816.F32 R92, R68.reuse, R94, R8 ;  /* 0x0000005e445c723c */ /* 0x040fe80000001808 */
[----:B------:R-:W-:Y:S04]  /*d730*/  FADD.FTZ R36, R36, R57 ;  /* 0x0000003924247221 */ /* 0x000fe80000010000 */
[C---:B------:R-:W-:Y:S04]  /*d740*/  HMMA.16816.F32 R88, R68.reuse, R84, R12 ;  /* 0x000000544458723c */ /* 0x040fe8000000180c */
[----:B------:R-:W-:Y:S04]  /*d750*/  FADD.FTZ R191, R39, R36 ;  /* 0x0000002427bf7221 */ /* 0x000fe80000010000 */
[C---:B------:R-:W-:Y:S08]  /*d760*/  HMMA.16816.F32 R84, R68.reuse, R86, R16 ;  /* 0x000000564454723c */ /* 0x040ff00000001810 */
[C---:B------:R-:W-:Y:S08]  /*d770*/  HMMA.16816.F32 R80, R68.reuse, R76, R20 ;  /* 0x0000004c4450723c */ /* 0x040ff00000001814 */
[C---:B------:R-:W-:Y:S08]  /*d780*/  HMMA.16816.F32 R76, R68.reuse, R78, R24 ;  /* 0x0000004e444c723c */ /* 0x040ff00000001818 */
[C---:B-1----:R-:W-:Y:S08]  /*d790*/  HMMA.16816.F32 R72, R68.reuse, R4, R28 ;  /* 0x000000044448723c */ /* 0x042ff0000000181c */
[----:B------:R-:W-:Y:S01]  /*d7a0*/  HMMA.16816.F32 R68, R68, R6, R32 ;  /* 0x000000064444723c */ /* 0x000fe20000001820 */
[----:B------:R-:W-:-:S07]  /*d7b0*/  @P1 BRA `(.L_x_6228) ;  /* 0xffffca1000001947 */ /* 0x000fce000383ffff */
.L_x_6224:
[----:B------:R-:W1:Y:S01]  /*d7c0*/  SHFL.BFLY PT, R3, R190, 0x2, 0x1f ;  /* 0x0c401f00be037f89 */ /* 0x000e6200000e0000 */
[----:B------:R-:W-:Y:S01]  /*d7d0*/  MOV R7, 0x3f800000 ;  /* 0x3f80000000077802 */ /* 0x000fe20000000f00 */
[----:B------:R-:W-:Y:S01]  /*d7e0*/  IMAD.MOV.U32 R8, RZ, RZ, 0x3f800000 ;  /* 0x3f800000ff087424 */ /* 0x000fe200078e00ff */
[----:B------:R-:W-:Y:S01]  /*d7f0*/  BSSY B0, `(.L_x_6229) ;  /* 0x00000a1000007945 */ /* 0x000fe20003800000 */
[----:B------:R-:W2:Y:S04]  /*d800*/  SHFL.BFLY PT, R10, R191, 0x2, 0x1f ;  /* 0x0c401f00bf0a7f89 */ /* 0x000ea800000e0000 */
[----:B------:R-:W3:Y:S01]  /*d810*/  S2R R4, SR_TID.X ;  /* 0x0000000000047919 */ /* 0x000ee20000002100 */
[----:B-1----:R-:W-:-:S02]  /*d820*/  FADD.FTZ R3, R3, R190 ;  /* 0x000000be03037221 */ /* 0x002fc40000010000 */
[----:B--2---:R-:W-:-:S03]  /*d830*/  FADD.FTZ R10, R10, R191 ;  /* 0x000000bf0a0a7221 */ /* 0x004fc60000010000 */
[----:B------:R-:W1:Y:S04]  /*d840*/  SHFL.BFLY PT, R6, R3, 0x1, 0x1f ;  /* 0x0c201f0003067f89 */ /* 0x000e6800000e0000 */
[----:B------:R-:W2:Y:S01]  /*d850*/  SHFL.BFLY PT, R5, R10, 0x1, 0x1f ;  /* 0x0c201f000a057f89 */ /* 0x000ea200000e0000 */
[----:B-1----:R-:W-:Y:S01]  /*d860*/  FADD.FTZ R6, R3, R6 ;  /* 0x0000000603067221 */ /* 0x002fe20000010000 */
[----:B---3--:R-:W-:Y:S01]  /*d870*/  SHF.R.S32.HI R3, RZ, 0x1f, R4 ;  /* 0x0000001fff037819 */ /* 0x008fe20000011404 */
[----:B--2---:R-:W-:-:S03]  /*d880*/  FADD.FTZ R5, R10, R5 ;  /* 0x000000050a057221 */ /* 0x004fc60000010000 */
        /* <DEDUP_REMOVED lines=151> */
.L_x_6230:
[----:B------:R-:W-:Y:S05]  /*e200*/  BSYNC B0 ;  /* 0x0000000000007941 */ /* 0x000fea0003800000 */
.L_x_6229:
        /* <DEDUP_REMOVED lines=24> */
.L_x_6232:
[----:B------:R-:W-:Y:S05]  /*e390*/  BSYNC B0 ;  /* 0x0000000000007941 */ /* 0x000fea0003800000 */
.L_x_6231:
        /* <DEDUP_REMOVED lines=15> */
.L_x_6234:
[----:B------:R-:W-:Y:S05]  /*e490*/  BSYNC B0 ;  /* 0x0000000000007941 */ /* 0x000fea0003800000 */
.L_x_6233:
        /* <DEDUP_REMOVED lines=15> */
.L_x_6236:
[----:B------:R-:W-:Y:S05]  /*e590*/  BSYNC B0 ;  /* 0x0000000000007941 */ /* 0x000fea0003800000 */
.L_x_6235:
        /* <DEDUP_REMOVED lines=14> */
.L_x_6237:
        /* <DEDUP_REMOVED lines=16> */
.L_x_7809:


//--------------------- .text._ZN5flash24flash_fwd_splitkv_kernelI23Flash_fwd_kernel_traitsILi64ELi64ELi128ELi4ELb0ELb0EN7cutlass6half_tE19Flash_kernel_traitsILi64ELi64ELi128ELi4ES3_EELb1ELb0ELb1ELb0ELb0ELb0ELb0ELb0EEEvNS_16Flash_fwd_paramsE --------------------------
	.section	.text._ZN5flash24flash_fwd_splitkv_kernelI23Flash_fwd_kernel_traitsILi64ELi64ELi128ELi4ELb0ELb0EN7cutlass6half_tE19Flash_kernel_traitsILi64ELi64ELi128ELi4ES3_EELb1ELb0ELb1ELb0ELb0ELb0ELb0ELb0EEEvNS_16Flash_fwd_paramsE,"ax",@progbits
	.sectioninfo	@"SHI_REGISTERS=224"
	.align	128
        .global         _ZN5flash24flash_fwd_splitkv_kernelI23Flash_fwd_kernel_traitsILi64ELi64ELi128ELi4ELb0ELb0EN7cutlass6half_tE19Flash_kernel_traitsILi64ELi64ELi128ELi4ES3_EELb1ELb0ELb1ELb0ELb0ELb0ELb0ELb0EEEvNS_16Flash_fwd_paramsE
        .type           _ZN5flash24flash_fwd_splitkv_kernelI23Flash_fwd_kernel_traitsILi64ELi64ELi128ELi4ELb0ELb0EN7cutlass6half_tE19Flash_kernel_traitsILi64ELi64ELi128ELi4ES3_EELb1ELb0ELb1ELb0ELb0ELb0ELb0ELb0EEEvNS_16Flash_fwd_paramsE,@function
        .size           _ZN5flash24flash_fwd_splitkv_kernelI23Flash_fwd_kernel_traitsILi64ELi64ELi128ELi4ELb0ELb0EN7cutlass6half_tE19Flash_kernel_traitsILi64ELi64ELi128ELi4ES3_EELb1ELb0ELb1ELb0ELb0ELb0ELb0ELb0EEEvNS_16Flash_fwd_paramsE,(.L_x_7810 - _ZN5flash24flash_fwd_splitkv_kernelI23Flash_fwd_kernel_traitsILi64ELi64ELi128ELi4ELb0ELb0EN7cutlass6half_tE19Flash_kernel_traitsILi64ELi64ELi128ELi4ES3_EELb1ELb0ELb1ELb0ELb0ELb0ELb0ELb0EEEvNS_16Flash_fwd_paramsE)
        .other          _ZN5flash24flash_fwd_splitkv_kernelI23Flash_fwd_kernel_traitsILi64ELi64ELi128ELi4ELb0ELb0EN7cutlass6half_tE19Flash_kernel_traitsILi64ELi64ELi128ELi4ES3_EELb1ELb0ELb1ELb0ELb0ELb0ELb0ELb0EEEvNS_16Flash_fwd_paramsE,@"STO_CUDA_ENTRY STV_DEFAULT"
_ZN5flash24flash_fwd_splitkv_kernelI23Flash_fwd_kernel_traitsILi64ELi64ELi128ELi4ELb0ELb0EN7cutlass6half_tE19Flash_kernel_traitsILi64ELi64ELi128ELi4ES3_EELb1ELb0ELb1ELb0ELb0ELb0ELb0ELb0EEEvNS_16Flash_fwd_paramsE:
.text._ZN5flash24flash_fwd_splitkv_kernelI23Flash_fwd_kernel_traitsILi64ELi64ELi128ELi4ELb0ELb0EN7cutlass6half_tE19Flash_kernel_traitsILi64ELi64ELi128ELi4ES3_EELb1ELb0ELb1ELb0ELb0ELb0ELb0ELb0EEEvNS_16Flash_fwd_paramsE:
        /* <DEDUP_REMOVED lines=33> */
.L_x_6238:
[----:B-1-34-:R-:W-:Y:S02]  /*0210*/  MOV R0, c[0x0][0x218] ;  /* 0x0000860000007a02 */ /* 0x01afe40000000f00 */
.L_x_6239:
        /* <DEDUP_REMOVED lines=8> */
[----:B-1----:R-:W-:Y:S01]  /*02a0*/  @!P2 SEL R5, RZ, c[0x0][0x21c], !P1 ;  /* 0x00008700ff05aa07 */ /* 0x002fe20004800000 */
        /* <DEDUP_REMOVED lines=27> */
[----:B------:R-:W-:Y:S02]  /*0460*/  LOP3.LUT R2, R0, 0xfffffff8, RZ, 0xc0, !PT ;  /* 0xfffffff800027812 */ /* 0x000fe400078ec0ff */
[----:B------:R-:W-:-:S03]  /*0470*/  SHF.R.S32.HI R3, RZ, 0x1f, R26 ;  /* 0x0000001fff037819 */ /* 0x000fc6000001141a */
[----:B------:R-:W-:Y:S01]  /*0480*/  IMAD.IADD R7, R7, 0x1, -R2 ;  /* 0x0000000107077824 */ /* 0x000fe200078e0a02 */
[----:B------:R-:W-:Y:S01]  /*0490*/  SHF.R.S32.HI R2, RZ, 0x1f, R11 ;  /* 0x0000001fff027819 */ /* 0x000fe2000001140b */
[----:B------:R-:W-:Y:S01]  /*04a0*/  @P0 IMAD.WIDE.U32 R12, R179, c[0x0][0x1e8], RZ ;  /* 0x00007a00b30c0a25 */ /* 0x000fe200078e00ff */
[----:B------:R-:W-:Y:S02]  /*04b0*/  @!P0 SHF.R.S32.HI R4, RZ, 0x1f, R17 ;  /* 0x0000001fff048819 */ /* 0x000fe40000011411 */
[----:B------:R-:W-:Y:S01]  /*04c0*/  SHF.L.U32 R8, R7, 0x3, RZ ;  /* 0x0000000307087819 */ /* 0x000fe200000006ff */
[----:B------:R-:W-:Y:S02]  /*04d0*/  @P0 IMAD R179, R179, c[0x0][0x1ec], R13 ;  /* 0x00007b00b3b30a24 */ /* 0x000fe400078e020d */
[----:B------:R-:W-:Y:S01]  /*04e0*/  @P0 IMAD.MOV.U32 R6, RZ, RZ, R12 ;  /* 0x000000ffff060224 */ /* 0x000fe200078e000c */
[----:B------:R-:W-:Y:S01]  /*04f0*/  SHF.R.S32.HI R9, RZ, 0x1f, R8 ;  /* 0x0000001fff097819 */ /* 0x000fe20000011408 */
[----:B------:R-:W-:Y:S01]  /*0500*/  @!P0 IMAD R4, R4, c[0x0][0x1e0], RZ ;  /* 0x0000780004048a24 */ /* 0x000fe200078e02ff */
[----:B------:R-:W-:Y:S01]  /*0510*/  ISETP.GE.AND P1, PT, R8, c[0x0][0x220], PT ;  /* 0x0000880008007a0c */ /* 0x000fe20003f26270 */
[----:B------:R-:W-:-:S04]  /*0520*/  @!P0 IMAD.WIDE.U32 R12, R17, c[0x0][0x1e0], RZ ;  /* 0x00007800110c8a25 */ /* 0x000fc800078e00ff */
[----:B------:R-:W-:Y:S01]  /*0530*/  IMAD R2, R2, c[0x0][0x1e8], RZ ;  /* 0x00007a0002027a24 */ /* 0x000fe200078e02ff */
[----:B------:R-:W-:Y:S01]  /*0540*/  @!P0 MOV R6, R12 ;  /* 0x0000000c00068202 */ /* 0x000fe20000000f00 */
[----:B------:R-:W-:Y:S02]  /*0550*/  @!P0 IMAD R4, R17, c[0x0][0x1e4], R4 ;  /* 0x0000790011048a24 */ /* 0x000fe400078e0204 */
        /* <DEDUP_REMOVED lines=9> */
[----:B------:R-:W-:Y:S01]  /*05f0*/  ISETP.GE.OR P0, PT, R9, R178, P1 ;  /* 0x000000b20900720c */ /* 0x000fe20000f06670 */
[----:B------:R-:W-:Y:S01]  /*0600*/  IMAD R11, R0, c[0x0][0x214], R11 ;  /* 0x00008500000b7a24 */ /* 0x000fe200078e020b */
[----:B------:R-:W-:Y:S01]  /*0610*/  SHF.R.S32.HI R0, RZ, 0x1f, R9 ;  /* 0x0000001fff007819 */ /* 0x000fe20000011409 */
        /* <DEDUP_REMOVED lines=11> */
.L_x_6242:
[----:B------:R-:W-:Y:S05]  /*06d0*/  BSYNC B0 ;  /* 0x0000000000007941 */ /* 0x000fea0003800000 */
.L_x_6241:
        /* <DEDUP_REMOVED lines=16> */
.L_x_6244:
[----:B------:R-:W-:Y:S05]  /*07e0*/  BSYNC B0 ;  /* 0x0000000000007941 */ /* 0x000fea0003800000 */
.L_x_6243:
        /* <DEDUP_REMOVED lines=16> */
.L_x_6246:
[----:B------:R-:W-:Y:S05]  /*08f0*/  BSYNC B0 ;  /* 0x0000000000007941 */ /* 0x000fea0003800000 */
.L_x_6245:
[----:B------:R-:W-:Y:S01]  /*0900*/  IADD3 R3, R9, 0x30, RZ ;  /* 0x0000003009037810 */ /* 0x000fe20007ffe0ff */
        /* <DEDUP_REMOVED lines=13> */
[----:B------:R2:W-:Y:S02]  /*09e0*/  STG.E.128 [R2.64], RZ ;  /* 0x000000ff02007986 */ /* 0x0005e4000c101d06 */
.L_x_6248:
[----:B------:R-:W-:Y:S05]  /*09f0*/  BSYNC B0 ;  /* 0x0000000000007941 */ /* 0x000fea0003800000 */
.L_x_6247:
[C---:B------:R-:W-:Y:S02]  /*0a00*/  ISETP.NE.AND P4, PT, R7.reuse, RZ, PT ;  /* 0x000000ff0700720c */ /* 0x040fe40003f85270 */
[----:B------:R-:W-:Y:S02]  /*0a10*/  ISETP.NE.OR P3, PT, R7, RZ, P3 ;  /* 0x000000ff0700720c */ /* 0x000fe40001f65670 */
[----:B------:R-:W-:Y:S02]  /*0a20*/  ISETP.GE.OR P4, PT, R9, R178, P4 ;  /* 0x000000b20900720c */ /* 0x000fe40002786670 */
[----:B------:R-:W-:Y:S02]  /*0a30*/  ISETP.NE.OR P2, PT, R7, RZ, P2 ;  /* 0x000000ff0700720c */ /* 0x000fe40001745670 */
[----:B------:R-:W-:Y:S02]  /*0a40*/  IADD3 R9, P1, R11, R9, RZ ;  /* 0x000000090b097210 */ /* 0x000fe40007f3e0ff */
[----:B------:R-:W-:-:S02]  /*0a50*/  ISETP.NE.OR P0, PT, R7, RZ, P0 ;  /* 0x000000ff0700720c */ /* 0x000fc40000705670 */
[----:B------:R-:W-:Y:S02]  /*0a60*/  LEA.HI.X.SX32 R0, R11, R0, 0x1, P1 ;  /* 0x000000000b007211 */ /* 0x000fe400008f0eff */
[C---:B------:R-:W-:Y:S01]  /*0a70*/  LEA R4, P1, R9.reuse, c[0x0][0x200], 0x2 ;  /* 0x0000800009047a11 */ /* 0x040fe200078210ff */
[----:B--2---:R-:W-:Y:S02]  /*0a80*/  @!P3 IMAD.MOV.U32 R2, RZ, RZ, 0x7f800000 ;  /* 0x7f800000ff02b424 */ /* 0x004fe400078e00ff */
[----:B------:R-:W-:Y:S01]  /*0a90*/  @!P4 IMAD.MOV.U32 R3, RZ, RZ, 0x7f800000 ;  /* 0x7f800000ff03c424 */ /* 0x000fe200078e00ff */
[----:B------:R-:W-:Y:S01]  /*0aa0*/  LEA.HI.X R5, R9, c[0x0][0x204], R0, 0x2, P1 ;  /* 0x0000810009057a11 */ /* 0x000fe200008f1400 */
[----:B------:R-:W-:-:S04]  /*0ab0*/  @!P2 IMAD.MOV.U32 R0, RZ, RZ, 0x7f800000 ;  /* 0x7f800000ff00a424 */ /* 0x000fc800078e00ff */
[----:B------:R2:W-:Y:S04]  /*0ac0*/  @!P4 STG.E [R4.64], R3 ;  /* 0x000000030400c986 */ /* 0x0005e8000c101906 */
[----:B------:R2:W-:Y:S04]  /*0ad0*/  @!P3 STG.E [R4.64+0x40], R2 ;  /* 0x000040020400b986 */ /* 0x0005e8000c101906 */
[----:B------:R2:W-:Y:S01]  /*0ae0*/  @!P2 STG.E [R4.64+0x80], R0 ;  /* 0x000080000400a986 */ /* 0x0005e2000c101906 */
[----:B------:R-:W-:Y:S05]  /*0af0*/  @P0 EXIT ;  /* 0x000000000000094d */ /* 0x000fea0003800000 */
[----:B--2---:R-:W-:-:S05]  /*0b00*/  MOV R3, 0x7f800000 ;  /* 0x7f80000000037802 */ /* 0x004fca0000000f00 */
[----:B------:R-:W-:Y:S01]  /*0b10*/  STG.E [R4.64+0xc0], R3 ;  /* 0x0000c00304007986 */ /* 0x000fe2000c101906 */
[----:B------:R-:W-:Y:S05]  /*0b20*/  EXIT ;  /* 0x000000000000794d */ /* 0x000fea0003800000 */
.L_x_6240:
        /* <DEDUP_REMOVED lines=46> */
[----:B------:R1:W2:Y:S01]  /*0e10*/  LDG.E R0, [R12.64] ;  /* 0x000000060c007981 */ /* 0x0002a2000c1e1900 */
[----:B------:R-:W-:-:S04]  /*0e20*/  IABS R2, c[0x0][0x1c8] ;  /* 0x0000720000027a13 */ /* 0x000fc80000000000 */
[----:B------:R-:W3:Y:S08]  /*0e30*/  I2F.RP R10, R2 ;  /* 0x00000002000a7306 */ /* 0x000ef00000209400 */
[----:B---3--:R-:W3:Y:S02]  /*0e40*/  MUFU.RCP R8, R10 ;  /* 0x0000000a00087308 */ /* 0x008ee40000001000 */
[----:B---3--:R-:W-:-:S06]  /*0e50*/  IADD3 R8, R8, 0xffffffe, RZ ;  /* 0x0ffffffe08087810 */ /* 0x008fcc0007ffe0ff */
[----:B------:R-:W3:Y:S02]  /*0e60*/  F2I.FTZ.U32.TRUNC.NTZ R9, R8 ;  /* 0x0000000800097305 */ /* 0x000ee4000021f000 */
[----:B---3--:R-:W-:Y:S01]  /*0e70*/  IADD3 R4, RZ, -R9, RZ ;  /* 0x80000009ff047210 */ /* 0x008fe20007ffe0ff */
[----:B------:R-:W-:-:S04]  /*0e80*/  IMAD.MOV.U32 R8, RZ, RZ, RZ ;  /* 0x000000ffff087224 */ /* 0x000fc800078e00ff */
[----:B------:R-:W-:Y:S01]  /*0e90*/  IMAD R6, R4, R2, RZ ;  /* 0x0000000204067224 */ /* 0x000fe200078e02ff */
[----:B------:R-:W-:-:S03]  /*0ea0*/  IABS R4, R26 ;  /* 0x0000001a00047213 */ /* 0x000fc60000000000 */
[----:B------:R-:W-:-:S06]  /*0eb0*/  IMAD.HI.U32 R9, R9, R6, R8 ;  /* 0x0000000609097227 */ /* 0x000fcc00078e0008 */
[----:B-1----:R-:W-:-:S05]  /*0ec0*/  IMAD.HI.U32 R12, R9, R4, RZ ;  /* 0x00000004090c7227 */ /* 0x002fca00078e00ff */
        /* <DEDUP_REMOVED lines=27> */
[----:B------:R-:W-:Y:S01]  /*1080*/  IADD3 R21, R23, R21, RZ ;  /* 0x0000001517157210 */ /* 0x000fe20007ffe0ff */
[----:B------:R-:W-:-:S04]  /*1090*/  IMAD.WIDE.U32 R4, R15, c[0x0][0x198], R8 ;  /* 0x000066000f047a25 */ /* 0x000fc800078e0008 */
[----:B------:R-:W-:Y:S01]  /*10a0*/  IMAD.IADD R9, R5, 0x1, R2 ;  /* 0x0000000105097824 */ /* 0x000fe200078e0202 */
[----:B------:R-:W-:Y:S01]  /*10b0*/  MOV R8, R4 ;  /* 0x0000000400087202 */ /* 0x000fe20000000f00 */
[----:B------:R-:W-:-:S04]  /*10c0*/  IMAD R5, R13, c[0x0][0x1b0], RZ ;  /* 0x00006c000d057a24 */ /* 0x000fc800078e02ff */
[----:B------:R-:W-:-:S04]  /*10d0*/  IMAD.WIDE.U32 R8, R12, c[0x0][0x1b0], R8 ;  /* 0x00006c000c087a25 */ /* 0x000fc800078e0008 */
[----:B------:R-:W-:Y:S01]  /*10e0*/  IMAD R5, R12, c[0x0][0x1b4], R5 ;  /* 0x00006d000c057a24 */ /* 0x000fe200078e0205 */
[----:B------:R-:W-:-:S03]  /*10f0*/  MOV R4, R8 ;  /* 0x0000000800047202 */ /* 0x000fc60000000f00 */
[----:B------:R-:W-:Y:S01]  /*1100*/  IMAD.IADD R9, R9, 0x1, R5 ;  /* 0x0000000109097824 */ /* 0x000fe200078e0205 */
[----:B------:R-:W-:Y:S05]  /*1110*/  BRA `(.L_x_6250) ;  /* 0x0000046000007947 */ /* 0x000fea0003800000 */
.L_x_6249:
        /* <DEDUP_REMOVED lines=17> */
.L_x_6251:
[----:B------:R-:W-:Y:S01]  /*1230*/  IABS R9, c[0x0][0x1c8] ;  /* 0x0000720000097a13 */ /* 0x000fe20000000000 */
[----:B------:R-:W-:Y:S01]  /*1240*/  @P4 IMAD.IADD R21, R2, 0x1, R21 ;  /* 0x0000000102154824 */ /* 0x000fe200078e0215 */
[----:B------:R-:W-:Y:S02]  /*1250*/  MOV R12, RZ ;  /* 0x000000ff000c7202 */ /* 0x000fe40000000f00 */
[----:B------:R-:W1:Y:S01]  /*1260*/  I2F.RP R14, R9 ;  /* 0x00000009000e7306 */ /* 0x000e620000209400 */
[----:B------:R-:W-:Y:S01]  /*1270*/  LEA R15, R116, 0xffffff80, 0x7 ;  /* 0xffffff80740f7811 */ /* 0x000fe200078e38ff */
[----:B------:R-:W-:-:S03]  /*1280*/  @P4 IMAD.WIDE.U32 R22, R21, c[0x0][0x1a0], RZ ;  /* 0x0000680015164a25 */ /* 0x000fc600078e00ff */
[----:B------:R-:W-:Y:S01]  /*1290*/  SHF.R.S32.HI R127, RZ, 0x1f, R15 ;  /* 0x0000001fff7f7819 */ /* 0x000fe2000001140f */
[----:B------:R-:W-:Y:S01]  /*12a0*/  @P4 IMAD R21, R21, c[0x0][0x1a4], R23 ;  /* 0x0000690015154a24 */ /* 0x000fe200078e0217 */
[----:B------:R-:W-:Y:S01]  /*12b0*/  @P4 MOV R20, R22 ;  /* 0x0000001600144202 */ /* 0x000fe20000000f00 */
[----:B-1----:R-:W1:Y:S02]  /*12c0*/  MUFU.RCP R10, R14 ;  /* 0x0000000e000a7308 */ /* 0x002e640000001000 */
[----:B-1----:R-:W-:-:S06]  /*12d0*/  IADD3 R10, R10, 0xffffffe, RZ ;  /* 0x0ffffffe0a0a7810 */ /* 0x002fcc0007ffe0ff */
[----:B------:R-:W1:Y:S02]  /*12e0*/  F2I.FTZ.U32.TRUNC.NTZ R13, R10 ;  /* 0x0000000a000d7305 */ /* 0x000e64000021f000 */
[----:B-1----:R-:W-:-:S04]  /*12f0*/  IMAD.MOV R4, RZ, RZ, -R13 ;  /* 0x000000ffff047224 */ /* 0x002fc800078e0a0d */
        /* <DEDUP_REMOVED lines=8> */
[----:B------:R-:W-:-:S13]  /*1380*/  ISETP.GT.U32.AND P1, PT, R9, R4, PT ;  /* 0x000000040900720c */ /* 0x000fda0003f24070 */
[----:B------:R-:W-:Y:S01]  /*1390*/  @!P1 IMAD.IADD R4, R4, 0x1, -R9 ;  /* 0x0000000104049824 */ /* 0x000fe200078e0a09 */
[----:B------:R-:W-:Y:S02]  /*13a0*/  @!P1 IADD3 R12, R12, 0x1, RZ ;  /* 0x000000010c0c9810 */ /* 0x000fe40007ffe0ff */
[----:B------:R-:W-:Y:S02]  /*13b0*/  ISETP.NE.AND P1, PT, RZ, c[0x0][0x1c8], PT ;  /* 0x00007200ff007a0c */ /* 0x000fe40003f25270 */
[----:B------:R-:W-:Y:S02]  /*13c0*/  ISETP.GE.U32.AND P3, PT, R4, R9, PT ;  /* 0x000000090400720c */ /* 0x000fe40003f66070 */
[----:B------:R-:W-:Y:S02]  /*13d0*/  LOP3.LUT R4, R26, c[0x0][0x1c8], RZ, 0x3c, !PT ;  /* 0x000072001a047a12 */ /* 0x000fe400078e3cff */
[----:B------:R-:W-:Y:S02]  /*13e0*/  MOV R9, R5 ;  /* 0x0000000500097202 */ /* 0x000fe40000000f00 */
[----:B------:R-:W-:Y:S01]  /*13f0*/  ISETP.GE.AND P2, PT, R4, RZ, PT ;  /* 0x000000ff0400720c */ /* 0x000fe20003f46270 */
[----:B------:R-:W-:-:S02]  /*1400*/  IMAD R4, R127, c[0x0][0x198], RZ ;  /* 0x000066007f047a24 */ /* 0x000fc400078e02ff */
[----:B------:R-:W-:-:S04]  /*1410*/  IMAD.WIDE.U32 R8, R15, c[0x0][0x198], R8 ;  /* 0x000066000f087a25 */ /* 0x000fc800078e0008 */
[----:B------:R-:W-:Y:S01]  /*1420*/  @P3 IADD3 R12, R12, 0x1, RZ ;  /* 0x000000010c0c3810 */ /* 0x000fe20007ffe0ff */
[----:B------:R-:W-:-:S05]  /*1430*/  IMAD R4, R15, c[0x0][0x19c], R4 ;  /* 0x000067000f047a24 */ /* 0x000fca00078e0204 */
[----:B------:R-:W-:Y:S02]  /*1440*/  @!P2 IADD3 R12, -R12, RZ, RZ ;  /* 0x000000ff0c0ca210 */ /* 0x000fe40007ffe1ff */
[----:B------:R-:W-:Y:S02]  /*1450*/  @!P1 LOP3.LUT R12, RZ, c[0x0][0x1c8], RZ, 0x33, !PT ;  /* 0x00007200ff0c9a12 */ /* 0x000fe400078e33ff */
[----:B------:R-:W-:Y:S01]  /*1460*/  IADD3 R5, R9, R4, RZ ;  /* 0x0000000409057210 */ /* 0x000fe20007ffe0ff */
[----:B------:R-:W-:Y:S01]  /*1470*/  IMAD.MOV.U32 R4, RZ, RZ, R8 ;  /* 0x000000ffff047224 */ /* 0x000fe200078e0008 */
        /* <DEDUP_REMOVED lines=16> */
.L_x_6250:
[----:B-----5:R-:W-:Y:S01]  /*1580*/  SHF.R.S32.HI R0, RZ, 0x1f, R7 ;  /* 0x0000001fff007819 */ /* 0x020fe20000011407 */
[----:B------:R-:W-:Y:S01]  /*1590*/  IMAD R13, R13, c[0x0][0x1b8], RZ ;  /* 0x00006e000d0d7a24 */ /* 0x000fe200078e02ff */
[----:B------:R-:W-:Y:S01]  /*15a0*/  ISETP.NE.AND P1, PT, R179, -0x1, PT ;  /* 0xffffffffb300780c */ /* 0x000fe20003f25270 */
[----:B------:R-:W-:Y:S01]  /*15b0*/  BSSY B0, `(.L_x_6252) ;  /* 0x0000046000007945 */ /* 0x000fe20003800000 */
[----:B------:R-:W-:Y:S01]  /*15c0*/  LEA.HI R184, R0, R7, RZ, 0x3 ;  /* 0x0000000700b87211 */ /* 0x000fe200078f18ff */
[----:B------:R-:W-:Y:S01]  /*15d0*/  IMAD R8, R12, c[0x0][0x1bc], R13 ;  /* 0x00006f000c087a24 */ /* 0x000fe200078e020d */
[----:B------:R-:W-:Y:S02]  /*15e0*/  IADD3 R171, -R11, R178, RZ ;  /* 0x000000b20bab7210 */ /* 0x000fe40007ffe1ff */
[----:B------:R-:W-:Y:S02]  /*15f0*/  LOP3.LUT R56, R184, 0xfffffff8, RZ, 0xc0, !PT ;  /* 0xfffffff8b8387812 */ /* 0x000fe400078ec0ff */
[----:B------:R-:W-:-:S02]  /*1600*/  SHF.R.S32.HI R184, RZ, 0x3, R184 ;  /* 0x00000003ffb87819 */ /* 0x000fc400000114b8 */
[----:B------:R-:W-:Y:S01]  /*1610*/  SHF.R.S32.HI R27, RZ, 0x1f, R26 ;  /* 0x0000001fff1b7819 */ /* 0x000fe2000001141a */
[----:B------:R-:W-:Y:S01]  /*1620*/  IMAD.IADD R56, R7, 0x1, -R56 ;  /* 0x0000000107387824 */ /* 0x000fe200078e0a38 */
[----:B------:R-:W-:Y:S01]  /*1630*/  SHF.R.S32.HI R185, RZ, 0x1f, R184 ;  /* 0x0000001fffb97819 */ /* 0x000fe200000114b8 */
[----:B------:R-:W-:Y:S01]  /*1640*/  @P1 IMAD.WIDE.U32 R22, R179, c[0x0][0x190], RZ ;  /* 0x00006400b3161a25 */ /* 0x000fe200078e00ff */
[----:B------:R-:W-:Y:S02]  /*1650*/  @!P1 SHF.R.S32.HI R14, RZ, 0x1f, R17 ;  /* 0x0000001fff0e9819 */ /* 0x000fe40000011411 */
[----:B------:R-:W-:Y:S01]  /*1660*/  SHF.L.U32 R177, R184, 0x6, RZ ;  /* 0x00000006b8b17819 */ /* 0x000fe200000006ff */
[----:B------:R-:W-:Y:S01]  /*1670*/  IMAD.SHL.U32 R180, R56, 0x8, RZ ;  /* 0x0000000838b47824 */ /* 0x000fe200078e00ff */
[----:B------:R-:W-:Y:S01]  /*1680*/  LEA.HI R6, R0, R7, RZ, 0x6 ;  /* 0x0000000700067211 */ /* 0x000fe200078f30ff */
[----:B------:R-:W-:Y:S01]  /*1690*/  @!P1 IMAD R14, R14, c[0x0][0x178], RZ ;  /* 0x00005e000e0e9a24 */ /* 0x000fe200078e02ff */
[----:B------:R-:W-:Y:S01]  /*16a0*/  LOP3.LUT R177, R177, 0x1c0, RZ, 0xc0, !PT ;  /* 0x000001c0b1b17812 */ /* 0x000fe200078ec0ff */
[----:B------:R-:W-:Y:S01]  /*16b0*/  @P1 IMAD.MOV.U32 R2, RZ, RZ, R22 ;  /* 0x000000ffff021224 */ /* 0x000fe200078e0016 */
[----:B------:R-:W-:Y:S01]  /*16c0*/  IADD3 R20, P2, R180, R20, RZ ;  /* 0x00000014b4147210 */ /* 0x000fe20007f5e0ff */
[----:B------:R-:W-:Y:S01]  /*16d0*/  @!P1 IMAD R14, R17, c[0x0][0x17c], R14 ;  /* 0x00005f00110e9a24 */ /* 0x000fe200078e020e */
[--C-:B------:R-:W-:Y:S01]  /*16e0*/  SHF.R.S32.HI R181, RZ, 0x1f, R180.reuse ;  /* 0x0000001fffb57819 */ /* 0x100fe200000114b4 */
[----:B------:R-:W-:Y:S01]  /*16f0*/  @P1 IMAD R5, R179, c[0x0][0x194], R23 ;  /* 0x00006500b3051a24 */ /* 0x000fe200078e0217 */
[----:B------:R-:W-:Y:S01]  /*1700*/  LOP3.LUT R10, R177, 0x38, R180, 0xf8, !PT ;  /* 0x00000038b10a7812 */ /* 0x000fe200078ef8b4 */
[----:B------:R-:W-:Y:S01]  /*1710*/  IMAD R119, R185, c[0x0][0x198], RZ ;  /* 0x00006600b9777a24 */ /* 0x000fe200078e02ff */
[----:B------:R-:W-:Y:S01]  /*1720*/  IADD3.X R21, R181, R21, RZ, P2, !PT ;  /* 0x00000015b5157210 */ /* 0x000fe200017fe4ff */
[----:B------:R-:W-:Y:S01]  /*1730*/  IMAD.WIDE R18, R19, 0x40, R184 ;  /* 0x0000004013127825 */ /* 0x000fe200078e02b8 */
[----:B------:R-:W-:-:S02]  /*1740*/  IADD3 R124, P2, R184, R15, RZ ;  /* 0x0000000fb87c7210 */ /* 0x000fc40007f5e0ff */
[----:B------:R-:W-:Y:S01]  /*1750*/  SHF.R.U32.HI R177, RZ, 0x3, R177 ;  /* 0x00000003ffb17819 */ /* 0x000fe200000116b1 */
[----:B------:R-:W-:Y:S01]  /*1760*/  IMAD.WIDE.U32 R12, R12, c[0x0][0x1b8], R20 ;  /* 0x00006e000c0c7a25 */ /* 0x000fe200078e0014 */
[----:B------:R-:W-:Y:S02]  /*1770*/  SHF.L.U32 R6, R6, 0x3, RZ ;  /* 0x0000000306067819 */ /* 0x000fe400000006ff */
[----:B------:R-:W-:Y:S01]  /*1780*/  LOP3.LUT R177, R10, R177, RZ, 0x3c, !PT ;  /* 0x000000b10ab17212 */ /* 0x000fe200078e3cff */
[----:B------:R-:W-:Y:S02]  /*1790*/  IMAD.X R127, R185, 0x1, R127, P2 ;  /* 0x00000001b97f7824 */ /* 0x000fe400010e067f */
[----:B------:R-:W-:Y:S01]  /*17a0*/  @!P1 IMAD.WIDE.U32 R20, R17, c[0x0][0x178], RZ ;  /* 0x00005e0011149a25 */ /* 0x000fe200078e00ff */
[----:B------:R-:W-:-:S03]  /*17b0*/  LOP3.LUT R177, R177, 0xfffffe00, R6, 0xf8, !PT ;  /* 0xfffffe00b1b17812 */ /* 0x000fc600078ef806 */
[----:B------:R-:W-:Y:S01]  /*17c0*/  IMAD R127, R127, c[0x0][0x1a0], RZ ;  /* 0x000068007f7f7a24 */ /* 0x000fe200078e02ff */
[----:B------:R-:W-:Y:S01]  /*17d0*/  @!P1 IADD3 R5, R21, R14, RZ ;  /* 0x0000000e15059210 */ /* 0x000fe20007ffe0ff */
[----:B------:R-:W-:Y:S01]  /*17e0*/  @!P1 IMAD.MOV.U32 R2, RZ, RZ, R20 ;  /* 0x000000ffff029224 */ /* 0x000fe200078e0014 */
[----:B------:R-:W-:Y:S01]  /*17f0*/  SHF.L.U32 R177, R177, 0x1, RZ ;  /* 0x00000001b1b17819 */ /* 0x000fe200000006ff */
[----:B------:R-:W-:Y:S01]  /*1800*/  IMAD.IADD R13, R13, 0x1, R8 ;  /* 0x000000010d0d7824 */ /* 0x000fe200078e0208 */
[----:B------:R-:W-:Y:S01]  /*1810*/  IADD3 R8, P2, R180, R4, RZ ;  /* 0x00000004b4087210 */ /* 0x000fe20007f5e0ff */
[----:B------:R-:W-:Y:S01]  /*1820*/  IMAD R127, R124, c[0x0][0x1a4], R127 ;  /* 0x000069007c7f7a24 */ /* 0x000fe200078e027f */
[----:B------:R-:W-:Y:S01]  /*1830*/  LEA.HI R4, R0, R7, RZ, 0x5 ;  /* 0x0000000700047211 */ /* 0x000fe200078f28ff */
[----:B------:R-:W-:Y:S01]  /*1840*/  IMAD.WIDE.U32 R124, R124, c[0x0][0x1a0], R12 ;  /* 0x000068007c7c7a25 */ /* 0x000fe200078e000c */
[----:B------:R-:W-:Y:S02]  /*1850*/  IADD3 R12, P1, R180, R2, RZ ;  /* 0x00000002b40c7210 */ /* 0x000fe40007f3e0ff */
[----:B------:R-:W-:Y:S01]  /*1860*/  SHF.R.S32.HI R24, RZ, 0x5, R4 ;  /* 0x00000005ff187819 */ /* 0x000fe20000011404 */
[C---:B------:R-:W-:Y:S01]  /*1870*/  IMAD.X R9, R181.reuse, 0x1, R9, P2 ;  /* 0x00000001b5097824 */ /* 0x040fe200010e0609 */
[----:B------:R-:W-:Y:S01]  /*1880*/  IADD3.X R13, R181, R5, RZ, P1, !PT ;  /* 0x00000005b50d7210 */ /* 0x000fe20000ffe4ff */
[----:B------:R-:W-:Y:S01]  /*1890*/  IMAD R15, R27, c[0x0][0x1a8], RZ ;  /* 0x00006a001b0f7a24 */ /* 0x000fe200078e02ff */
[C---:B------:R-:W-:Y:S01]  /*18a0*/  ISETP.GE.AND P1, PT, R184.reuse, R171, PT ;  /* 0x000000abb800720c */ /* 0x040fe20003f26270 */
[C---:B------:R-:W-:Y:S01]  /*18b0*/  IMAD R119, R184.reuse, c[0x0][0x19c], R119 ;  /* 0x00006700b8777a24 */ /* 0x040fe200078e0277 */
[----:B------:R-:W-:Y:S01]  /*18c0*/  IADD3 R127, R125, R127, RZ ;  /* 0x0000007f7d7f7210 */ /* 0x000fe20007ffe0ff */
[----:B------:R-:W-:-:S04]  /*18d0*/  IMAD.WIDE.U32 R120, R184, c[0x0][0x198], R8 ;  /* 0x00006600b8787a25 */ /* 0x000fc800078e0008 */
[C---:B------:R-:W-:Y:S02]  /*18e0*/  IMAD R15, R26.reuse, c[0x0][0x1ac], R15 ;  /* 0x00006b001a0f7a24 */ /* 0x040fe400078e020f */
        /* <DEDUP_REMOVED lines=18> */
.L_x_6253:
[----:B------:R-:W-:Y:S05]  /*1a10*/  BSYNC B0 ;  /* 0x0000000000007941 */ /* 0x000fea0003800000 */
.L_x_6252:
        /* <DEDUP_REMOVED lines=21> */
.L_x_6255:
[----:B------:R-:W-:Y:S05]  /*1b70*/  BSYNC B0 ;  /* 0x0000000000007941 */ /* 0x000fea0003800000 */
.L_x_6254:
        /* <DEDUP_REMOVED lines=21> */
.L_x_6257:
[----:B------:R-:W-:Y:S05]  /*1cd0*/  BSYNC B0 ;  /* 0x0000000000007941 */ /* 0x000fea0003800000 */
.L_x_6256:
        /* <DEDUP_REMOVED lines=20> */
.L_x_6259:
[----:B------:R-:W-:Y:S05]  /*1e20*/  BSYNC B0 ;  /* 0x0000000000007941 */ /* 0x000fea0003800000 */
.L_x_6258:
[----:B------:R-:W-:Y:S01]  /*1e30*/  LEA.HI R0, R0, R7, RZ, 0x4 ;  /* 0x0000000700007211 */ /* 0x000fe200078f20ff */
[----:B------:R-:W-:Y:S01]  /*1e40*/  BSSY B0, `(.L_x_6260) ;  /* 0x000001e000007945 */ /* 0x000fe20003800000 */
[----:B------:R-:W-:Y:S02]  /*1e50*/  IADD3 R176, R116, -0x1, RZ ;  /* 0xffffffff74b07810 */ /* 0x000fe40007ffe0ff */
[----:B------:R-:W-:Y:S02]  /*1e60*/  LOP3.LUT R2, R0, 0xfffffff0, RZ, 0xc0, !PT ;  /* 0xfffffff000027812 */ /* 0x000fe400078ec0ff */
[----:B------:R-:W-:Y:S01]  /*1e70*/  LOP3.LUT R4, R4, 0xffffffe0, RZ, 0xc0, !PT ;  /* 0xffffffe004047812 */ /* 0x000fe200078ec0ff */
[----:B------:R-:W-:Y:S02]  /*1e80*/  IMAD.SHL.U32 R128, R176, 0x80, RZ ;  /* 0x00000080b0807824 */ /* 0x000fe400078e00ff */
[----:B------:R-:W-:Y:S02]  /*1e90*/  IMAD.IADD R5, R7, 0x1, -R2 ;  /* 0x0000000107057824 */ /* 0x000fe400078e0a02 */
[----:B------:R-:W-:-:S02]  /*1ea0*/  IMAD.IADD R9, R3, 0x1, -R128 ;  /* 0x0000000103097824 */ /* 0x000fc400078e0a80 */
[----:B------:R-:W-:Y:S01]  /*1eb0*/  IMAD.IADD R19, R7, 0x1, -R4 ;  /* 0x0000000107137824 */ /* 0x000fe200078e0a04 */
[----:B------:R-:W-:Y:S02]  /*1ec0*/  SHF.R.S32.HI R2, RZ, 0x1f, R5 ;  /* 0x0000001fff027819 */ /* 0x000fe40000011405 */
[----:B------:R-:W-:Y:S02]  /*1ed0*/  ISETP.GE.AND P3, PT, R184, R9, PT ;  /* 0x00000009b800720c */ /* 0x000fe40003f66270 */
[----:B-1----:R-:W-:Y:S01]  /*1ee0*/  LEA.HI R15, R2, R5, RZ, 0x3 ;  /* 0x00000005020f7211 */ /* 0x002fe200078f18ff */
[----:B------:R-:W-:-:S03]  /*1ef0*/  IMAD.MOV.U32 R2, RZ, RZ, 0x10 ;  /* 0x00000010ff027424 */ /* 0x000fc600078e00ff */
        /* <DEDUP_REMOVED lines=18> */
.L_x_6261:
[----:B------:R-:W-:Y:S05]  /*2020*/  BSYNC B0 ;  /* 0x0000000000007941 */ /* 0x000fea0003800000 */
.L_x_6260:
        /* <DEDUP_REMOVED lines=11> */
[----:B---3--:R-:W-:-:S04]  /*20e0*/  LEA R22, P1, R13, c[0x0][0x168], 0x1 ;  /* 0x00005a000d167a11 */ /* 0x008fc800078208ff */
[----:B------:R-:W-:-:S05]  /*20f0*/  LEA.HI.X R23, R13, c[0x0][0x16c], R12, 0x1, P1 ;  /* 0x00005b000d177a11 */ /* 0x000fca00008f0c0c */
[----:B------:R-:W-:Y:S01]  /*2100*/  @!PT LDS RZ, [RZ] ;  /* 0x00000000fffff984 */ /* 0x000fe20000000800 */
[----:B------:R-:W-:Y:S01]  /*2110*/  @!PT LDS RZ, [RZ] ;  /* 0x00000000fffff984 */ /* 0x000fe20000000800 */
[----:B------:R-:W-:Y:S01]  /*2120*/  @!PT LDS RZ, [RZ] ;  /* 0x00000000fffff984 */ /* 0x000fe20000000800 */
[----:B------:R1:W-:Y:S04]  /*2130*/  LDGSTS.E.BYPASS.LTC128B.128 [R177+0x2800], [R22.64] ;  /* 0x0280000016b17fae */ /* 0x0003e8000b901d46 */
.L_x_6263:
[----:B------:R-:W-:Y:S05]  /*2140*/  BSYNC B0 ;  /* 0x0000000000007941 */ /* 0x000fea0003800000 */
.L_x_6262:
[----:B------:R-:W-:Y:S01]  /*2150*/  ISETP.GE.AND P1, PT, R10, R9, PT ;  /* 0x000000090a00720c */ /* 0x000fe20003f26270 */
[----:B------:R-:W-:-:S12]  /*2160*/  BSSY B0, `(.L_x_6264) ;  /* 0x000000e000007945 */ /* 0x000fd80003800000 */
[----:B------:R-:W-:Y:S05]  /*2170*/  @P1 BRA `(.L_x_6265) ;  /* 0x000000c000001947 */ /* 0x000fea0003800000 */
[----:B------:R-:W-:-:S13]  /*2180*/  ISETP.GE.AND P1, PT, R180, c[0x0][0x220], PT ;  /* 0x00008800b4007a0c */ /* 0x000fda0003f26270 */
[----:B------:R1:W-:Y:S01]  /*2190*/  @P1 STS.128 [R177+0x3000], RZ ;  /* 0x003000ffb1001388 */ /* 0x0003e20000000c00 */
[----:B------:R-:W-:Y:S05]  /*21a0*/  @P1 BRA `(.L_x_6265) ;  /* 0x0000009000001947 */ /* 0x000fea0003800000 */
[----:B-1----:R-:W-:Y:S01]  /*21b0*/  IMAD.MOV.U32 R12, RZ, RZ, c[0x0][0x19c] ;  /* 0x00006700ff0c7624 */ /* 0x002fe200078e00ff */
[----:B------:R-:W-:-:S04]  /*21c0*/  LEA R13, P1, R117, R120, 0x5 ;  /* 0x00000078750d7211 */ /* 0x000fc800078228ff */
[----:B------:R-:W-:Y:S02]  /*21d0*/  LEA.HI.X R12, R117, R119, R12, 0x5, P1 ;  /* 0x00000077750c7211 */ /* 0x000fe400008f2c0c */
[----:B---3--:R-:W-:-:S04]  /*21e0*/  LEA R22, P1, R13, c[0x0][0x168], 0x1 ;  /* 0x00005a000d167a11 */ /* 0x008fc800078208ff */
[----:B------:R-:W-:-:S05]  /*21f0*/  LEA.HI.X R23, R13, c[0x0][0x16c], R12, 0x1, P1 ;  /* 0x00005b000d177a11 */ /* 0x000fca00008f0c0c */
[----:B------:R-:W-:Y:S01]  /*2200*/  @!PT LDS RZ, [RZ] ;  /* 0x00000000fffff984 */ /* 0x000fe20000000800 */
[----:B------:R-:W-:Y:S01]  /*2210*/  @!PT LDS RZ, [RZ] ;  /* 0x00000000fffff984 */ /* 0x000fe20000000800 */
[----:B------:R-:W-:Y:S01]  /*2220*/  @!PT LDS RZ, [RZ] ;  /* 0x00000000fffff984 */ /* 0x000fe20000000800 */
[----:B------:R1:W-:Y:S04]  /*2230*/  LDGSTS.E.BYPASS.LTC128B.128 [R177+0x3000], [R22.64] ;  /* 0x0300000016b17fae */ /* 0x0003e8000b901d46 */
.L_x_6265:
[----:B------:R-:W-:Y:S05]  /*2240*/  BSYNC B0 ;  /* 0x0000000000007941 */ /* 0x000fea0003800000 */
.L_x_6264:
        /* <DEDUP_REMOVED lines=10> */
[----:B-1----:R-:W-:Y:S02]  /*22f0*/  IADD3 R12, R29, UR4, RZ ;  /* 0x000000041d0c7c10 */ /* 0x002fe4000fffe0ff */
[----:B---3--:R-:W-:-:S04]  /*2300*/  LEA R22, P1, R28, c[0x0][0x168], 0x1 ;  /* 0x00005a001c167a11 */ /* 0x008fc800078208ff */
[----:B------:R-:W-:-:S05]  /*2310*/  LEA.HI.X R23, R28, c[0x0][0x16c], R12, 0x1, P1 ;  /* 0x00005b001c177a11 */ /* 0x000fca00008f0c0c */
[----:B------:R-:W-:Y:S01]  /*2320*/  @!PT LDS RZ, [RZ] ;  /* 0x00000000fffff984 */ /* 0x000fe20000000800 */
[----:B------:R-:W-:Y:S01]  /*2330*/  @!PT LDS RZ, [RZ] ;  /* 0x00000000fffff984 */ /* 0x000fe20000000800 */
[----:B------:R-:W-:Y:S01]  /*2340*/  @!PT LDS RZ, [RZ] ;  /* 0x00000000fffff984 */ /* 0x000fe20000000800 */
[----:B------:R1:W-:Y:S04]  /*2350*/  LDGSTS.E.BYPASS.LTC128B.128 [R177+0x3800], [R22.64] ;  /* 0x0380000016b17fae */ /* 0x0003e8000b901d46 */
.L_x_6267:
[----:B------:R-:W-:Y:S05]  /*2360*/  BSYNC B0 ;  /* 0x0000000000007941 */ /* 0x000fea0003800000 */
.L_x_6266:
[----:B------:R-:W-:Y:S01]  /*2370*/  IADD3 R18, R184, 0x40, RZ ;  /* 0x00000040b8127810 */ /* 0x000fe20007ffe0ff */
[----:B------:R-:W-:Y:S03]  /*2380*/  BSSY B0, `(.L_x_6268) ;  /* 0x000000f000007945 */ /* 0x000fe60003800000 */
[----:B------:R-:W-:-:S13]  /*2390*/  ISETP.GE.AND P1, PT, R18, R9, PT ;  /* 0x000000091200720c */ /* 0x000fda0003f26270 */
        /* <DEDUP_REMOVED lines=13> */
.L_x_6269:
[----:B------:R-:W-:Y:S05]  /*2470*/  BSYNC B0 ;  /* 0x0000000000007941 */ /* 0x000fea0003800000 */
.L_x_6268:
        /* <DEDUP_REMOVED lines=18> */
.L_x_6271:
[----:B------:R-:W-:Y:S05]  /*25a0*/  BSYNC B0 ;  /* 0x0000000000007941 */ /* 0x000fea0003800000 */
.L_x_6270:
        /* <DEDUP_REMOVED lines=18> */
.L_x_6273:
[----:B------:R-:W-:Y:S05]  /*26d0*/  BSYNC B0 ;  /* 0x0000000000007941 */ /* 0x000fea0003800000 */
.L_x_6272:
        /* <DEDUP_REMOVED lines=18> */
.L_x_6275:
[----:B------:R-:W-:Y:S05]  /*2800*/  BSYNC B0 ;  /* 0x0000000000007941 */ /* 0x000fea0003800000 */
.L_x_6274:
[----:B------:R-:W-:Y:S01]  /*2810*/  SHF.R.S32.HI R13, RZ, 0x1f, R17 ;  /* 0x0000001fff0d7819 */ /* 0x000fe20000011411 */
[----:B------:R-:W-:Y:S01]  /*2820*/  IMAD.WIDE.U32 R26, R17, c[0x0][0x320], R26 ;  /* 0x0000c800111a7a25 */ /* 0x000fe200078e001a */
[----:B------:R-:W0:Y:S03]  /*2830*/  LDGDEPBAR ;  /* 0x00000000000079af */ /* 0x000e260000000000 */
[----:B---3--:R-:W-:Y:S01]  /*2840*/  IMAD R22, R13, c[0x0][0x320], RZ ;  /* 0x0000c8000d167a24 */ /* 0x008fe200078e02ff */
[----:B------:R-:W-:-:S03]  /*2850*/  LEA R28, P1, R26, c[0x0][0x318], 0x2 ;  /* 0x0000c6001a1c7a11 */ /* 0x000fc600078210ff */
[----:B------:R-:W-:-:S04]  /*2860*/  IMAD R22, R17, c[0x0][0x324], R22 ;  /* 0x0000c90011167a24 */ /* 0x000fc800078e0216 */
[----:B------:R-:W-:-:S05]  /*2870*/  IMAD.IADD R22, R27, 0x1, R22 ;  /* 0x000000011b167824 */ /* 0x000fca00078e0216 */
[----:B------:R-:W-:-:S05]  /*2880*/  LEA.HI.X R29, R26, c[0x0][0x31c], R22, 0x2, P1 ;  /* 0x0000c7001a1d7a11 */ /* 0x000fca00008f1416 */
[----:B------:R-:W3:Y:S01]  /*2890*/  LDG.E R13, [R28.64] ;  /* 0x000000061c0d7981 */ /* 0x000ee2000c1e1900 */
[----:B------:R-:W-:Y:S01]  /*28a0*/  SHF.R.S32.HI R17, RZ, 0x4, R0 ;  /* 0x00000004ff117819 */ /* 0x000fe20000011400 */
[----:B------:R-:W-:Y:S01]  /*28b0*/  IMAD.SHL.U32 R6, R6, 0x40, RZ ;  /* 0x0000004006067824 */ /* 0x000fe200078e00ff */
[----:B------:R-:W-:-:S04]  /*28c0*/  DEPBAR.LE SB0, 0x0 ;  /* 0x000080000000791a */ /* 0x000fc80000000000 */
[----:B------:R-:W-:Y:S01]  /*28d0*/  ISETP.GE.AND P2, PT, R184, R9, PT ;  /* 0x00000009b800720c */ /* 0x000fe20003f46270 */
[----:B------:R-:W-:Y:S01]  /*28e0*/  BAR.SYNC.DEFER_BLOCKING 0x0 ;  /* 0x0000000000007b1d */ /* 0x000fe20000010000 */
[----:B------:R-:W-:Y:S01]  /*28f0*/  LEA.HI R22, R0, R17, RZ, 0x1 ;  /* 0x0000001100167211 */ /* 0x000fe200078f08ff */
[----:B------:R-:W-:Y:S01]  /*2900*/  IMAD.SHL.U32 R169, R56, 0x40, RZ ;  /* 0x0000004038a97824 */ /* 0x000fe200078e00ff */
[----:B------:R-:W-:Y:S01]  /*2910*/  SHF.R.S32.HI R174, RZ, 0x1f, R19 ;  /* 0x0000001fffae7819 */ /* 0x000fe20000011413 */
[----:B------:R-:W-:Y:S01]  /*2920*/  IMAD.SHL.U32 R26, R184, 0x8, RZ ;  /* 0x00000008b81a7824 */ /* 0x000fe200078e00ff */
[----:B------:R-:W-:Y:S01]  /*2930*/  LOP3.LUT R22, R22, 0xfffffffe, RZ, 0xc0, !PT ;  /* 0xfffffffe16167812 */ /* 0x000fe200078ec0ff */
[----:B------:R-:W3:Y:S01]  /*2940*/  MUFU.RCP R0, c[0x0][0x238] ;  /* 0x00008e0000007b08 */ /* 0x000ee20000001000 */
[----:B------:R-:W-:Y:S01]  /*2950*/  LOP3.LUT R6, R6, 0x1c0, RZ, 0xc0, !PT ;  /* 0x000001c006067812 */ /* 0x000fe200078ec0ff */
[----:B------:R-:W-:Y:S01]  /*2960*/  IMAD R11, R24, 0x10, R11 ;  /* 0x00000010180b7824 */ /* 0x000fe200078e020b */
[----:B------:R-:W-:Y:S01]  /*2970*/  LEA.HI R174, R174, R19, RZ, 0x2 ;  /* 0x00000013aeae7211 */ /* 0x000fe200078f10ff */
[----:B------:R-:W-:Y:S01]  /*2980*/  IMAD.IADD R22, R17, 0x1, -R22 ;  /* 0x0000000111167824 */ /* 0x000fe200078e0a16 */
[----:B------:R-:W-:Y:S01]  /*2990*/  LOP3.LUT R169, R169, 0x1c0, RZ, 0xc0, !PT ;  /* 0x000001c0a9a97812 */ /* 0x000fe200078ec0ff */
[----:B------:R-:W-:Y:S01]  /*29a0*/  IMAD.SHL.U32 R175, R7, 0x2, RZ ;  /* 0x0000000207af7824 */ /* 0x000fe200078e00ff */
[----:B------:R-:W-:Y:S01]  /*29b0*/  SHF.R.S32.HI R174, RZ, 0x2, R174 ;  /* 0x00000002ffae7819 */ /* 0x000fe200000114ae */
[----:B------:R-:W-:Y:S01]  /*29c0*/  IMAD.SHL.U32 R17, R22, 0x8, RZ ;  /* 0x0000000816117824 */ /* 0x000fe200078e00ff */
[----:B------:R-:W-:Y:S01]  /*29d0*/  LOP3.LUT R26, R169, 0x8, R26, 0xf8, !PT ;  /* 0x00000008a91a7812 */ /* 0x000fe200078ef81a */
[----:B------:R-:W-:Y:S01]  /*29e0*/  BSSY B0, `(.L_x_6276) ;  /* 0x000001e000007945 */ /* 0x000fe20003800000 */
[----:B------:R-:W-:-:S02]  /*29f0*/  SHF.R.U32.HI R169, RZ, 0x3, R169 ;  /* 0x00000003ffa97819 */ /* 0x000fc400000116a9 */
[----:B------:R-:W-:Y:S02]  /*2a00*/  LOP3.LUT R17, R6, 0x8, R17, 0xf8, !PT ;  /* 0x0000000806117812 */ /* 0x000fe400078ef811 */
[----:B------:R-:W-:Y:S02]  /*2a10*/  SHF.R.U32.HI R6, RZ, 0x3, R6 ;  /* 0x00000003ff067819 */ /* 0x000fe40000011606 */
[----:B------:R-:W-:Y:S01]  /*2a20*/  IADD3 R11, R11, 0x1, R174 ;  /* 0x000000010b0b7810 */ /* 0x000fe20007ffe0ae */
[----:B------:R1:W-:Y:S01]  /*2a30*/  @P2 STS.128 [R177+0x6000], RZ ;  /* 0x006000ffb1002388 */ /* 0x0003e20000000c00 */
[----:B------:R-:W-:Y:S01]  /*2a40*/  LOP3.LUT R6, R17, R6, RZ, 0x3c, !PT ;  /* 0x0000000611067212 */ /* 0x000fe200078e3cff */
[----:B------:R-:W-:Y:S01]  /*2a50*/  IMAD R17, R24, 0x400, R15 ;  /* 0x0000040018117824 */ /* 0x000fe200078e020f */
[----:B------:R-:W-:Y:S02]  /*2a60*/  LOP3.LUT R169, R26, R169, RZ, 0x3c, !PT ;  /* 0x000000a91aa97212 */ /* 0x000fe400078e3cff */
[----:B------:R-:W-:Y:S01]  /*2a70*/  LOP3.LUT P3, RZ, R56, 0x2, RZ, 0xc0, !PT ;  /* 0x0000000238ff7812 */ /* 0x000fe2000786c0ff */
[----:B------:R-:W-:Y:S01]  /*2a80*/  IMAD.IADD R170, R6, 0x1, R17 ;  /* 0x0000000106aa7824 */ /* 0x000fe200078e0211 */
[----:B------:R-:W-:Y:S01]  /*2a90*/  LEA R196, P1, R124, c[0x0][0x170], 0x1 ;  /* 0x00005c007cc47a11 */ /* 0x000fe200078208ff */
[----:B------:R-:W-:Y:S01]  /*2aa0*/  IMAD R169, R22, 0x200, R169 ;  /* 0x0000020016a97824 */ /* 0x000fe200078e02a9 */
[----:B------:R-:W-:Y:S01]  /*2ab0*/  IADD3 R122, R3, R11, -R178 ;  /* 0x0000000b037a7210 */ /* 0x000fe20007ffe8b2 */
[----:B------:R-:W-:Y:S01]  /*2ac0*/  IMAD.IADD R6, R15, 0x1, R6 ;  /* 0x000000010f067824 */ /* 0x000fe200078e0206 */
[----:B------:R-:W-:Y:S01]  /*2ad0*/  SEL R2, R2, 0xfffffff0, !P3 ;  /* 0xfffffff002027807 */ /* 0x000fe20005800000 */
[----:B------:R-:W-:Y:S01]  /*2ae0*/  IMAD.SHL.U32 R170, R170, 0x2, RZ ;  /* 0x00000002aaaa7824 */ /* 0x000fe200078e00ff */
[----:B------:R-:W-:-:S02]  /*2af0*/  LOP3.LUT R175, R175, 0x6, RZ, 0xc0, !PT ;  /* 0x00000006afaf7812 */ /* 0x000fc400078ec0ff */
[----:B------:R-:W-:Y:S02]  /*2b00*/  LEA.HI.X R195, R124, c[0x0][0x174], R127, 0x1, P1 ;  /* 0x00005d007cc37a11 */ /* 0x000fe400008f0c7f */
[----:B------:R-:W-:Y:S01]  /*2b10*/  IADD3 R122, R122, c[0x0][0x2e8], RZ ;  /* 0x0000ba007a7a7a10 */ /* 0x000fe20007ffe0ff */
[----:B---3--:R-:W-:Y:S01]  /*2b20*/  FMUL.FTZ R0, R13, R0 ;  /* 0x000000000d007220 */ /* 0x008fe20000410000 */
[----:B------:R-:W-:Y:S05]  /*2b30*/  @P2 BRA `(.L_x_6277) ;  /* 0x0000008000002947 */ /* 0x000fea0003800000 */
[----:B-1----:R-:W-:-:S13]  /*2b40*/  ISETP.GE.AND P1, PT, R180, c[0x0][0x220], PT ;  /* 0x00008800b4007a0c */ /* 0x002fda0003f26270 */
[----:B------:R1:W-:Y:S01]  /*2b50*/  @P1 STS.128 [R177+0x6000], RZ ;  /* 0x006000ffb1001388 */ /* 0x0003e20000000c00 */
[----:B------:R-:W-:Y:S05]  /*2b60*/  @P1 BRA `(.L_x_6277) ;  /* 0x0000005000001947 */ /* 0x000fea0003800000 */
[----:B------:R-:W-:-:S05]  /*2b70*/  MOV R194, R196 ;  /* 0x000000c400c27202 */ /* 0x000fca0000000f00 */
[----:B------:R-:W-:Y:S01]  /*2b80*/  @!PT LDS RZ, [RZ] ;  /* 0x00000000fffff984 */ /* 0x000fe20000000800 */
[----:B------:R-:W-:Y:S01]  /*2b90*/  @!PT LDS RZ, [RZ] ;  /* 0x00000000fffff984 */ /* 0x000fe20000000800 */
[----:B------:R-:W-:Y:S01]  /*2ba0*/  @!PT LDS RZ, [RZ] ;  /* 0x00000000fffff984 */ /* 0x000fe20000000800 */
[----:B------:R3:W-:Y:S02]  /*2bb0*/  LDGSTS.E.BYPASS.LTC128B.128 [R177+0x6000], [R194.64] ;  /* 0x06000000c2b17fae */ /* 0x0007e4000b901d46 */
.L_x_6277:
[----:B-1----:R-:W-:Y:S05]  /*2bc0*/  BSYNC B0 ;  /* 0x0000000000007941 */ /* 0x002fea0003800000 */
.L_x_6276:
        /* <DEDUP_REMOVED lines=16> */
.L_x_6279:
[----:B------:R-:W-:Y:S05]  /*2cd0*/  BSYNC B0 ;  /* 0x0000000000007941 */ /* 0x000fea0003800000 */
.L_x_6278:
        /* <DEDUP_REMOVED lines=14> */
.L_x_6281:
[----:B------:R-:W-:Y:S05]  /*2dc0*/  BSYNC B0 ;  /* 0x0000000000007941 */ /* 0x000fea0003800000 */
.L_x_6280:
[----:B------:R-:W-:Y:S01]  /*2dd0*/  ISETP.GE.AND P1, PT, R8, R9, PT ;  /* 0x000000090800720c */ /* 0x000fe20003f26270 */
[----:B------:R-:W-:-:S12]  /*2de0*/  BSSY B0, `(.L_x_6282) ;  /* 0x000000f000007945 */ /* 0x000fd80003800000 */
[----:B------:R1:W-:Y:S01]  /*2df0*/  @P1 STS.128 [R177+0x7800], RZ ;  /* 0x007800ffb1001388 */ /* 0x0003e20000000c00 */
[----:B------:R-:W-:Y:S05]  /*2e00*/  @P1 BRA `(.L_x_6283) ;  /* 0x000000c000001947 */ /* 0x000fea0003800000 */
[----:B------:R-:W-:-:S13]  /*2e10*/  ISETP.GE.AND P1, PT, R180, c[0x0][0x220], PT ;  /* 0x00008800b4007a0c */ /* 0x000fda0003f26270 */
[----:B------:R1:W-:Y:S01]  /*2e20*/  @P1 STS.128 [R177+0x7800], RZ ;  /* 0x007800ffb1001388 */ /* 0x0003e20000000c00 */
[----:B------:R-:W-:Y:S05]  /*2e30*/  @P1 BRA `(.L_x_6283) ;  /* 0x0000009000001947 */ /* 0x000fea0003800000 */
[----:B---3--:R-:W-:Y:S01]  /*2e40*/  MOV R194, R196 ;  /* 0x000000c400c27202 */ /* 0x008fe20000000f00 */
        /* <DEDUP_REMOVED lines=8> */
.L_x_6283:
[----:B------:R-:W-:Y:S05]  /*2ed0*/  BSYNC B0 ;  /* 0x0000000000007941 */ /* 0x000fea0003800000 */
.L_x_6282:
        /* <DEDUP_REMOVED lines=8> */
[----:B---3--:R-:W-:-:S04]  /*2f60*/  LEA R10, P1, R7, R196, 0x7 ;  /* 0x000000c4070a7211 */ /* 0x008fc800078238ff */
[----:B------:R-:W-:-:S05]  /*2f70*/  LEA.HI.X R11, R7, R195, R8, 0x7, P1 ;  /* 0x000000c3070b7211 */ /* 0x000fca00008f3c08 */
[----:B------:R-:W-:Y:S01]  /*2f80*/  @!PT LDS RZ, [RZ] ;  /* 0x00000000fffff984 */ /* 0x000fe20000000800 */
[----:B------:R-:W-:Y:S01]  /*2f90*/  @!PT LDS RZ, [RZ] ;  /* 0x00000000fffff984 */ /* 0x000fe20000000800 */
[----:B------:R-:W-:Y:S01]  /*2fa0*/  @!PT LDS RZ, [RZ] ;  /* 0x00000000fffff984 */ /* 0x000fe20000000800 */
[----:B------:R3:W-:Y:S04]  /*2fb0*/  LDGSTS.E.BYPASS.LTC128B.128 [R177+0x8000], [R10.64] ;  /* 0x080000000ab17fae */ /* 0x0007e8000b901d46 */
.L_x_6285:
[----:B------:R-:W-:Y:S05]  /*2fc0*/  BSYNC B0 ;  /* 0x0000000000007941 */ /* 0x000fea0003800000 */
.L_x_6284:
        /* <DEDUP_REMOVED lines=16> */
.L_x_6287:
[----:B------:R-:W-:Y:S05]  /*30d0*/  BSYNC B0 ;  /* 0x0000000000007941 */ /* 0x000fea0003800000 */
.L_x_6286:
        /* <DEDUP_REMOVED lines=16> */
.L_x_6289:
[----:B------:R-:W-:Y:S05]  /*31e0*/  BSYNC B0 ;  /* 0x0000000000007941 */ /* 0x000fea0003800000 */
.L_x_6288:
        /* <DEDUP_REMOVED lines=16> */
.L_x_6291:
[----:B------:R-:W-:Y:S05]  /*32f0*/  BSYNC B0 ;  /* 0x0000000000007941 */ /* 0x000fea0003800000 */
.L_x_6290:
        /* <DEDUP_REMOVED lines=9> */
[----:B------:R-:W1:Y:S02]  /*3390*/  LDSM.16.M88.4 R16, [R169+0x4000] ;  /* 0x00400000a910783b */ /* 0x000e640000000200 */
[----:B------:R-:W-:-:S02]  /*33a0*/  IMAD R165, R4, 0x2, R167 ;  /* 0x0000000204a57824 */ /* 0x000fc400078e02a7 */
[----:B---3--:R-:W3:Y:S03]  /*33b0*/  LDSM.16.M88.4 R8, [R169+0x4800] ;  /* 0x00480000a908783b */ /* 0x008ee60000000200 */
[----:B------:R-:W-:Y:S01]  /*33c0*/  @P1 IADD3 R166, R56, -0x40, RZ ;  /* 0xffffffc038a61810 */ /* 0x000fe20007ffe0ff */
[----:B------:R-:W2:Y:S03]  /*33d0*/  LDSM.16.M88.4 R40, [R169+0x2800] ;  /* 0x00280000a928783b */ /* 0x000ea60000000200 */
[----:B------:R-:W-:Y:S01]  /*33e0*/  IADD3 R159, R166, 0x800, RZ ;  /* 0x00000800a69f7810 */ /* 0x000fe20007ffe0ff */
[----:B------:R-:W4:Y:S01]  /*33f0*/  LDSM.16.M88.4 R32, [R169+0x3000] ;  /* 0x00300000a920783b */ /* 0x000f220000000200 */
[----:B------:R-:W-:Y:S01]  /*3400*/  IMAD R152, R2, 0x2, R166 ;  /* 0x0000000202987824 */ /* 0x000fe200078e02a6 */
[----:B------:R-:W-:Y:S01]  /*3410*/  IADD3 R158, R166, 0x1000, RZ ;  /* 0x00001000a69e7810 */ /* 0x000fe20007ffe0ff */
[----:B------:R-:W-:Y:S01]  /*3420*/  IMAD.IADD R2, R128, 0x1, R175 ;  /* 0x0000000180027824 */ /* 0x000fe200078e02af */
[----:B------:R-:W2:Y:S01]  /*3430*/  LDSM.16.M88.4 R24, [R169+0x3800] ;  /* 0x00380000a918783b */ /* 0x000ea20000000200 */
[----:B------:R-:W-:-:S02]  /*3440*/  IADD3 R157, R166, 0x1800, RZ ;  /* 0x00001800a69d7810 */ /* 0x000fc40007ffe0ff */
[C---:B------:R-:W-:Y:S01]  /*3450*/  IADD3 R156, R166.reuse, 0x2000, RZ ;  /* 0x00002000a69c7810 */ /* 0x040fe20007ffe0ff */
[----:B------:R-:W-:Y:S01]  /*3460*/  LDSM.16.M88.4 R72, [R168] ;  /* 0x00000000a848783b */ /* 0x000fe20000000200 */
[C---:B------:R-:W-:Y:S02]  /*3470*/  IADD3 R155, R166.reuse, 0x2800, RZ ;  /* 0x00002800a69b7810 */ /* 0x040fe40007ffe0ff */
[C---:B------:R-:W-:Y:S01]  /*3480*/  IADD3 R154, R166.reuse, 0x3000, RZ ;  /* 0x00003000a69a7810 */ /* 0x040fe20007ffe0ff */
[----:B------:R-:W2:Y:S01]  /*3490*/  LDSM.16.M88.4 R108, [R163+0x2000] ;  /* 0x00200000a36c783b */ /* 0x000ea20000000200 */
[----:B------:R-:W-:-:S03]  /*34a0*/  IADD3 R153, R166, 0x3800, RZ ;  /* 0x00003800a6997810 */ /* 0x000fc60007ffe0ff */
[----:B------:R-:W2:Y:S04]  /*34b0*/  LDSM.16.M88.4 R52, [R163+0x4000] ;  /* 0x00400000a334783b */ /* 0x000ea80000000200 */
[----:B------:R-:W2:Y:S04]  /*34c0*/  LDSM.16.M88.4 R48, [R163+0x4800] ;  /* 0x00480000a330783b */ /* 0x000ea80000000200 */
[----:B------:R-:W2:Y:S01]  /*34d0*/  LDSM.16.M88.4 R92, [R163+0x2800] ;  /* 0x00280000a35c783b */ /* 0x000ea20000000200 */
[C---:B-----5:R-:W-:Y:S03]  /*34e0*/  HMMA.16816.F32 R80, R60.reuse, R76, RZ ;  /* 0x0000004c3c50723c */ /* 0x060fe600000018ff */
[----:B------:R-:W5:Y:S04]  /*34f0*/  LDSM.16.M88.4 R88, [R163+0x3000] ;  /* 0x00300000a358783b */ /* 0x000f680000000200 */
[----:B------:R-:W-:Y:S01]  /*3500*/  LDSM.16.M88.4 R56, [R167] ;  /* 0x00000000a738783b */ /* 0x000fe20000000200 */
[C---:B-1----:R-:W-:Y:S03]  /*3510*/  HMMA.16816.F32 R20, R60.reuse, R16, RZ ;  /* 0x000000103c14723c */ /* 0x042fe600000018ff */
[----:B------:R-:W1:Y:S04]  /*3520*/  LDSM.16.M88.4 R84, [R166] ;  /* 0x00000000a654783b */ /* 0x000e680000000200 */
[----:B------:R-:W1:Y:S01]  /*3530*/  LDSM.16.M88.4 R68, [R163+0x3800] ;  /* 0x00380000a344783b */ /* 0x000e620000000200 */
        /* <DEDUP_REMOVED lines=8> */
[C---:B--2---:R-:W-:Y:S08]  /*35c0*/  HMMA.16816.F32 R44, R60.reuse, R40, RZ ;  /* 0x000000283c2c723c */ /* 0x044ff000000018ff */
[C---:B----4-:R-:W-:Y:S08]  /*35d0*/  HMMA.16816.F32 R36, R60.reuse, R32, RZ ;  /* 0x000000203c24723c */ /* 0x050ff000000018ff */
[C---:B------:R-:W-:Y:S08]  /*35e0*/  HMMA.16816.F32 R40, R60.reuse, R42, RZ ;  /* 0x0000002a3c28723c */ /* 0x040ff000000018ff */
[C---:B------:R-:W-:Y:S08]  /*35f0*/  HMMA.16816.F32 R32, R60.reuse, R34, RZ ;  /* 0x000000223c20723c */ /* 0x040ff000000018ff */
[----:B------:R-:W-:Y:S08]  /*3600*/  HMMA.16816.F32 R28, R60, R24, RZ ;  /* 0x000000183c1c723c */ /* 0x000ff000000018ff */
[C---:B------:R-:W-:Y:S08]  /*3610*/  HMMA.16816.F32 R80, R72.reuse, R108, R80 ;  /* 0x0000006c4850723c */ /* 0x040ff00000001850 */
[C---:B------:R-:W-:Y:S01]  /*3620*/  HMMA.16816.F32 R76, R72.reuse, R110, R76 ;  /* 0x0000006e484c723c */ /* 0x040fe2000000184c */
[----:B------:R-:W-:Y:S07]  /*3630*/  LDSM.16.M88.4 R108, [R166+0x2000] ;  /* 0x00200000a66c783b */ /* 0x000fee0000000200 */
[C---:B------:R-:W-:Y:S08]  /*3640*/  HMMA.16816.F32 R20, R72.reuse, R52, R20 ;  /* 0x000000344814723c */ /* 0x040ff00000001814 */
[----:B------:R-:W-:Y:S01]  /*3650*/  HMMA.16816.F32 R16, R72, R54, R16 ;  /* 0x000000364810723c */ /* 0x000fe20000001810 */
[----:B------:R-:W2:Y:S07]  /*3660*/  LDSM.16.M88.4 R52, [R166+0x800] ;  /* 0x00080000a634783b */ /* 0x000eae0000000200 */
[----:B------:R-:W-:Y:S08]  /*3670*/  HMMA.16816.F32 R24, R60, R26, RZ ;  /* 0x0000001a3c18723c */ /* 0x000ff000000018ff */
[C---:B------:R-:W-:Y:S08]  /*3680*/  HMMA.16816.F32 R12, R72.reuse, R48, R12 ;  /* 0x00000030480c723c */ /* 0x040ff0000000180c */
[C---:B------:R-:W-:Y:S01]  /*3690*/  HMMA.16816.F32 R8, R72.reuse, R50, R8 ;  /* 0x000000324808723c */ /* 0x040fe20000001808 */
[----:B------:R-:W3:Y:S07]  /*36a0*/  LDSM.16.M88.4 R48, [R166+0x1000] ;  /* 0x00100000a630783b */ /* 0x000eee0000000200 */
[C---:B------:R-:W-:Y:S08]  /*36b0*/  HMMA.16816.F32 R44, R72.reuse, R92, R44 ;  /* 0x0000005c482c723c */ /* 0x040ff0000000182c */
[C---:B------:R-:W-:Y:S01]  /*36c0*/  HMMA.16816.F32 R40, R72.reuse, R94, R40 ;  /* 0x0000005e4828723c */ /* 0x040fe20000001828 */
[----:B------:R-:W-:Y:S07]  /*36d0*/  LDSM.16.M88.4 R92, [R165] ;  /* 0x00000000a55c783b */ /* 0x000fee0000000200 */
[C---:B-----5:R-:W-:Y:S08]  /*36e0*/  HMMA.16816.F32 R36, R72.reuse, R88, R36 ;  /* 0x000000584824723c */ /* 0x060ff00000001824 */
[----:B------:R-:W-:Y:S01]  /*36f0*/  HMMA.16816.F32 R32, R72, R90, R32 ;  /* 0x0000005a4820723c */ /* 0x000fe20000001820 */
[----:B------:R-:W4:Y:S07]  /*3700*/  LDSM.16.M88.4 R88, [R152] ;  /* 0x000000009858783b */ /* 0x000f2e0000000200 */
[C---:B-1----:R-:W-:Y:S08]  /*3710*/  HMMA.16816.F32 R80, R56.reuse, R84, R80 ;  /* 0x000000543850723c */ /* 0x042ff00000001850 */
[----:B------:R-:W-:Y:S01]  /*3720*/  HMMA.16816.F32 R76, R56, R86, R76 ;  /* 0x00000056384c723c */ /* 0x000fe2000000184c */
[----:B------:R-:W1:Y:S07]  /*3730*/  LDSM.16.M88.4 R84, [R152+0x800] ;  /* 0x000800009854783b */ /* 0x000e6e0000000200 */
[C---:B------:R-:W-:Y:S08]  /*3740*/  HMMA.16816.F32 R28, R72.reuse, R68, R28 ;  /* 0x00000044481c723c */ /* 0x040ff0000000181c */
[----:B------:R-:W-:Y:S01]  /*3750*/  HMMA.16816.F32 R24, R72, R70, R24 ;  /* 0x000000464818723c */ /* 0x000fe20000001818 */
[----:B------:R-:W5:Y:S07]  /*3760*/  LDSM.16.M88.4 R68, [R163+0x5800] ;  /* 0x00580000a344783b */ /* 0x000f6e0000000200 */
[----:B--2---:R-:W-:Y:S07]  /*3770*/  HMMA.16816.F32 R44, R56, R52, R44 ;  /* 0x00000034382c723c */ /* 0x004fee000000182c */
[----:B------:R-:W-:Y:S01]  /*3780*/  IADD3 R53, R2, 0x1, RZ ;  /* 0x0000000102357810 */ /* 0x000fe20007ffe0ff */
[C---:B------:R-:W-:Y:S03]  /*3790*/  HMMA.16816.F32 R100, R60.reuse, R96, RZ ;  /* 0x000000603c64723c */ /* 0x040fe600000018ff */
[----:B------:R-:W-:Y:S05]  /*37a0*/  I2F R52, R53 ;  /* 0x0000003500347306 */ /* 0x000fea0000201400 */
[C---:B------:R-:W-:Y:S08]  /*37b0*/  HMMA.16816.F32 R64, R60.reuse, R112, RZ ;  /* 0x000000703c40723c */ /* 0x040ff000000018ff */
[C---:B------:R-:W-:Y:S08]  /*37c0*/  HMMA.16816.F32 R96, R60.reuse, R98, RZ ;  /* 0x000000623c60723c */ /* 0x040ff000000018ff */
[----:B------:R-:W-:Y:S01]  /*37d0*/  HMMA.16816.F32 R60, R60, R114, RZ ;  /* 0x000000723c3c723c */ /* 0x000fe200000018ff */
[----:B------:R-:W-:Y:S07]  /*37e0*/  LDSM.16.M88.4 R112, [R166+0x1800] ;  /* 0x00180000a670783b */ /* 0x000fee0000000200 */
[----:B---3--:R-:W-:Y:S07]  /*37f0*/  HMMA.16816.F32 R36, R56, R48, R36 ;  /* 0x000000303824723c */ /* 0x008fee0000001824 */
[C---:B------:R-:W-:Y:S01]  /*3800*/  IADD3 R48, R122.reuse, 0x8, RZ ;  /* 0x000000087a307810 */ /* 0x040fe20007ffe0ff */
[----:B----4-:R-:W-:Y:S01]  /*3810*/  HMMA.16816.F32 R80, R92, R88, R80 ;  /* 0x000000585c50723c */ /* 0x010fe20000001850 */
[----:B------:R-:W-:-:S02]  /*3820*/  IMNMX R122, R122, R3, PT ;  /* 0x000000037a7a7217 */ /* 0x000fc40003800200 */
[----:B------:R-:W-:Y:S02]  /*3830*/  IMNMX R121, R48, R3, PT ;  /* 0x0000000330797217 */ /* 0x000fe40003800200 */
[----:B------:R-:W-:Y:S02]  /*3840*/  IADD3 R3, R2, 0x9, RZ ;  /* 0x0000000902037810 */ /* 0x000fe40007ffe0ff */
[CC--:B------:R-:W-:Y:S01]  /*3850*/  ISETP.GE.AND P6, PT, R53.reuse, R122.reuse, PT ;  /* 0x0000007a3500720c */ /* 0x0c0fe20003fc6270 */
[----:B------:R-:W-:Y:S01]  /*3860*/  HMMA.16816.F32 R32, R56, R50, R32 ;  /* 0x000000323820723c */ /* 0x000fe20000001820 */
[----:B------:R-:W2:Y:S01]  /*3870*/  LDSM.16.M88.4 R48, [R152+0x1000] ;  /* 0x001000009830783b */ /* 0x000ea20000000200 */
[-C--:B------:R-:W-:Y:S02]  /*3880*/  ISETP.GE.AND P4, PT, R53, R121.reuse, PT ;  /* 0x000000793500720c */ /* 0x080fe40003f86270 */
[C---:B------:R-:W-:Y:S02]  /*3890*/  ISETP.GE.AND P2, PT, R3.reuse, R122, PT ;  /* 0x0000007a0300720c */ /* 0x040fe40003f46270 */
[----:B------:R-:W-:-:S02]  /*38a0*/  ISETP.GE.AND P3, PT, R3, R121, PT ;  /* 0x000000790300720c */ /* 0x000fc40003f66270 */
[----:B------:R-:W-:Y:S08]  /*38b0*/  HMMA.16816.F32 R76, R92, R90, R76 ;  /* 0x0000005a5c4c723c */ /* 0x000ff0000000184c */
[----:B------:R-:W-:Y:S07]  /*38c0*/  HMMA.16816.F32 R40, R56, R54, R40 ;  /* 0x000000363828723c */ /* 0x000fee0000001828 */
[----:B------:R-:W-:Y:S01]  /*38d0*/  IADD3 R54, R2, 0x8, RZ ;  /* 0x0000000802367810 */ /* 0x000fe20007ffe0ff */
[----:B-1----:R-:W-:Y:S03]  /*38e0*/  HMMA.16816.F32 R44, R92, R84, R44 ;  /* 0x000000545c2c723c */ /* 0x002fe6000000182c */
[----:B------:R-:W-:Y:S01]  /*38f0*/  I2F R55, R54 ;  /* 0x0000003600377306 */ /* 0x000fe20000201400 */
[----:B------:R-:W-:-:S02]  /*3900*/  ISETP.GE.AND P5, PT, R54, R122, PT ;  /* 0x0000007a3600720c */ /* 0x000fc40003fa6270 */
[----:B------:R-:W-:Y:S02]  /*3910*/  ISETP.GE.AND P1, PT, R54, R121, PT ;  /* 0x000000793600720c */ /* 0x000fe40003f26270 */
[C---:B-----5:R-:W-:Y:S01]  /*3920*/  HMMA.16816.F32 R64, R72.reuse, R68, R64 ;  /* 0x000000444840723c */ /* 0x060fe20000001840 */
[C---:B------:R-:W-:Y:S02]  /*3930*/  IADD3 R85, R2.reuse, 0x20, RZ ;  /* 0x0000002002557810 */ /* 0x040fe40007ffe0ff */
[----:B------:R-:W1:Y:S05]  /*3940*/  I2F R68, R3 ;  /* 0x0000000300447306 */ /* 0x000e6a0000201400 */
[C---:B------:R-:W-:Y:S07]  /*3950*/  HMMA.16816.F32 R60, R72.reuse, R70, R60 ;  /* 0x00000046483c723c */ /* 0x040fee000000183c */
[C---:B------:R-:W-:Y:S01]  /*3960*/  IADD3 R70, R2.reuse, 0x10, RZ ;  /* 0x0000001002467810 */ /* 0x040fe20007ffe0ff */
[----:B------:R-:W-:Y:S01]  /*3970*/  HMMA.16816.F32 R100, R72, R104, R100 ;  /* 0x000000684864723c */ /* 0x000fe20000001864 */
[----:B------:R-:W-:-:S02]  /*3980*/  IADD3 R71, R2, 0x11, RZ ;  /* 0x0000001102477810 */ /* 0x000fc40007ffe0ff */
[----:B------:R-:W3:Y:S01]  /*3990*/  I2F R69, R70 ;  /* 0x0000004600457306 */ /* 0x000ee20000201400 */
[----:B-1----:R-:W-:-:S04]  /*39a0*/  FFMA.FTZ R77, R0, R68, R77 ;  /* 0x00000044004d7223 */ /* 0x002fc8000001004d */
[----:B------:R-:W-:Y:S01]  /*39b0*/  HMMA.16816.F32 R96, R72, R106, R96 ;  /* 0x0000006a4860723c */ /* 0x000fe20000001860 */
[----:B------:R-:W-:Y:S01]  /*39c0*/  FSEL R77, R77, -INF , !P2 ;  /* 0xff8000004d4d7808 */ /* 0x000fe20005000000 */
[----:B------:R-:W-:Y:S01]  /*39d0*/  LDSM.16.M88.4 R104, [R166+0x2800] ;  /* 0x00280000a668783b */ /* 0x000fe20000000200 */
[----:B------:R-:W1:Y:S04]  /*39e0*/  I2F R3, R71 ;  /* 0x0000004700037306 */ /* 0x000e680000201400 */
[CC--:B------:R-:W-:Y:S01]  /*39f0*/  FFMA.FTZ R75, R0.reuse, R52.reuse, R81 ;  /* 0x00000034004b7223 */ /* 0x0c0fe20000010051 */
[C---:B------:R-:W-:Y:S01]  /*3a00*/  HMMA.16816.F32 R40, R92.reuse, R86, R40 ;  /* 0x000000565c28723c */ /* 0x040fe20000001828 */
[C---:B------:R-:W-:Y:S02]  /*3a10*/  FFMA.FTZ R74, R0.reuse, R52, R83 ;  /* 0x00000034004a7223 */ /* 0x040fe40000010053 */
[CC--:B------:R-:W-:Y:S01]  /*3a20*/  FFMA.FTZ R73, R0.reuse, R55.reuse, R76 ;  /* 0x0000003700497223 */ /* 0x0c0fe2000001004c */
[----:B------:R-:W-:Y:S01]  /*3a30*/  FSEL R75, R75, -INF , !P6 ;  /* 0xff8000004b4b7808 */ /* 0x000fe20007000000 */
[----:B------:R-:W-:Y:S01]  /*3a40*/  FFMA.FTZ R72, R0, R55, R78 ;  /* 0x0000003700487223 */ /* 0x000fe2000001004e */
[----:B------:R-:W-:Y:S01]  /*3a50*/  FSEL R74, R74, -INF , !P4 ;  /* 0xff8000004a4a7808 */ /* 0x000fe20006000000 */
[----:B------:R-:W4:Y:S01]  /*3a60*/  LDSM.16.M88.4 R52, [R166+0x3000] ;  /* 0x00300000a634783b */ /* 0x000f220000000200 */
[----:B------:R-:W-:Y:S01]  /*3a70*/  ISETP.GE.AND P6, PT, R70, R122, PT ;  /* 0x0000007a4600720c */ /* 0x000fe20003fc6270 */
[----:B------:R-:W-:Y:S01]  /*3a80*/  FFMA.FTZ R76, R0, R68, R79 ;  /* 0x00000044004c7223 */ /* 0x000fe2000001004f */
[----:B------:R-:W-:Y:S01]  /*3a90*/  ISETP.GE.AND P4, PT, R70, R121, PT ;  /* 0x000000794600720c */ /* 0x000fe20003f86270 */
[-C--:B---3--:R-:W-:Y:S01]  /*3aa0*/  FFMA.FTZ R79, R0, R69.reuse, R44 ;  /* 0x00000045004f7223 */ /* 0x088fe2000001002c */
[----:B------:R-:W-:Y:S01]  /*3ab0*/  IADD3 R70, R2, 0x18, RZ ;  /* 0x0000001802467810 */ /* 0x000fe20007ffe0ff */
[----:B------:R-:W-:Y:S01]  /*3ac0*/  FFMA.FTZ R46, R0, R69, R46 ;  /* 0x00000045002e7223 */ /* 0x000fe2000001002e */
[----:B------:R-:W-:Y:S01]  /*3ad0*/  FSEL R73, R73, -INF , !P5 ;  /* 0xff80000049497808 */ /* 0x000fe20006800000 */
[----:B--2---:R-:W-:Y:S01]  /*3ae0*/  HMMA.16816.F32 R36, R92, R48, R36 ;  /* 0x000000305c24723c */ /* 0x004fe20000001824 */
[----:B------:R-:W-:Y:S01]  /*3af0*/  FSEL R72, R72, -INF , !P1 ;  /* 0xff80000048487808 */ /* 0x000fe20004800000 */
[----:B------:R2:W3:Y:S01]  /*3b00*/  I2F R81, R70 ;  /* 0x0000004600517306 */ /* 0x0004e20000201400 */
[----:B------:R-:W-:Y:S01]  /*3b10*/  FSEL R76, R76, -INF , !P3 ;  /* 0xff8000004c4c7808 */ /* 0x000fe20005800000 */
[CC--:B-1----:R-:W-:Y:S01]  /*3b20*/  FFMA.FTZ R45, R0.reuse, R3.reuse, R45 ;  /* 0x00000003002d7223 */ /* 0x0c2fe2000001002d */
[CC--:B------:R-:W-:Y:S01]  /*3b30*/  ISETP.GE.AND P5, PT, R71.reuse, R122.reuse, PT ;  /* 0x0000007a4700720c */ /* 0x0c0fe20003fa6270 */
[----:B------:R-:W-:Y:S01]  /*3b40*/  FFMA.FTZ R47, R0, R3, R47 ;  /* 0x00000003002f7223 */ /* 0x000fe2000001002f */
[-C--:B------:R-:W-:Y:S01]  /*3b50*/  ISETP.GE.AND P1, PT, R71, R121.reuse, PT ;  /* 0x000000794700720c */ /* 0x080fe20003f26270 */
[----:B------:R-:W-:Y:S01]  /*3b60*/  HMMA.16816.F32 R28, R56, R112, R28 ;  /* 0x00000070381c723c */ /* 0x000fe2000000181c */
[C---:B------:R-:W-:Y:S01]  /*3b70*/  ISETP.GE.AND P2, PT, R70.reuse, R122, PT ;  /* 0x0000007a4600720c */ /* 0x040fe20003f46270 */
[----:B------:R-:W1:Y:S01]  /*3b80*/  I2F R3, R85 ;  /* 0x0000005500037306 */ /* 0x000e620000201400 */
[----:B------:R-:W-:-:S02]  /*3b90*/  ISETP.GE.AND P3, PT, R70, R121, PT ;  /* 0x000000794600720c */ /* 0x000fc40003f66270 */
[C---:B------:R-:W-:Y:S02]  /*3ba0*/  IADD3 R44, R2.reuse, 0x19, RZ ;  /* 0x00000019022c7810 */ /* 0x040fe40007ffe0ff */
[----:B------:R-:W-:Y:S01]  /*3bb0*/  IADD3 R86, R2, 0x21, RZ ;  /* 0x0000002102567810 */ /* 0x000fe20007ffe0ff */
[----:B------:R-:W-:Y:S01]  /*3bc0*/  HMMA.16816.F32 R24, R56, R114, R24 ;  /* 0x000000723818723c */ /* 0x000fe20000001818 */
[----:B------:R-:W-:Y:S01]  /*3bd0*/  FSEL R79, R79, -INF , !P6 ;  /* 0xff8000004f4f7808 */ /* 0x000fe20007000000 */
[----:B--2---:R-:W2:Y:S01]  /*3be0*/  LDSM.16.M88.4 R68, [R152+0x1800] ;  /* 0x001800009844783b */ /* 0x004ea20000000200 */
[----:B------:R-:W5:Y:S01]  /*3bf0*/  I2F R49, R44 ;  /* 0x0000002c00317306 */ /* 0x000f620000201400 */
[-C--:B---3--:R-:W-:Y:S01]  /*3c00*/  FFMA.FTZ R40, R0, R81.reuse, R40 ;  /* 0x0000005100287223 */ /* 0x088fe20000010028 */
[-C--:B------:R-:W-:Y:S01]  /*3c10*/  ISETP.GE.AND P6, PT, R44, R122.reuse, PT ;  /* 0x0000007a2c00720c */ /* 0x080fe20003fc6270 */
[----:B------:R-:W-:Y:S01]  /*3c20*/  FFMA.FTZ R42, R0, R81, R42 ;  /* 0x00000051002a7223 */ /* 0x000fe2000001002a */
[----:B------:R-:W-:Y:S01]  /*3c30*/  FSEL R81, R45, -INF , !P5 ;  /* 0xff8000002d517808 */ /* 0x000fe20006800000 */
[----:B------:R-:W-:Y:S01]  /*3c40*/  HMMA.16816.F32 R32, R92, R50, R32 ;  /* 0x000000325c20723c */ /* 0x000fe20000001820 */
[----:B------:R-:W-:Y:S01]  /*3c50*/  FSEL R83, R40, -INF , !P2 ;  /* 0xff80000028537808 */ /* 0x000fe20005000000 */
[-C--:B-1----:R-:W-:Y:S01]  /*3c60*/  FFMA.FTZ R36, R0, R3.reuse, R36 ;  /* 0x0000000300247223 */ /* 0x082fe20000010024 */
[----:B------:R-:W-:Y:S01]  /*3c70*/  FSEL R48, R42, -INF , !P3 ;  /* 0xff8000002a307808 */ /* 0x000fe20005800000 */
[----:B------:R-:W-:Y:S01]  /*3c80*/  FFMA.FTZ R38, R0, R3, R38 ;  /* 0x0000000300267223 */ /* 0x000fe20000010026 */
[----:B------:R-:W-:-:S02]  /*3c90*/  ISETP.GE.AND P2, PT, R86, R122, PT ;  /* 0x0000007a5600720c */ /* 0x000fc40003f46270 */
[----:B------:R-:W-:Y:S01]  /*3ca0*/  ISETP.GE.AND P3, PT, R86, R121, PT ;  /* 0x000000795600720c */ /* 0x000fe20003f66270 */
[C---:B----4-:R-:W-:Y:S01]  /*3cb0*/  HMMA.16816.F32 R100, R56.reuse, R52, R100 ;  /* 0x000000343864723c */ /* 0x050fe20000001864 */
[----:B------:R-:W1:Y:S01]  /*3cc0*/  I2F R86, R86 ;  /* 0x0000005600567306 */ /* 0x000e620000201400 */
[----:B------:R-:W-:Y:S01]  /*3cd0*/  FSEL R84, R47, -INF , !P1 ;  /* 0xff8000002f547808 */ /* 0x000fe20004800000 */
[C---:B-----5:R-:W-:Y:S01]  /*3ce0*/  FFMA.FTZ R41, R0.reuse, R49, R41 ;  /* 0x0000003100297223 */ /* 0x060fe20000010029 */
[C---:B------:R-:W-:Y:S02]  /*3cf0*/  ISETP.GE.AND P5, PT, R85.reuse, R122, PT ;  /* 0x0000007a5500720c */ /* 0x040fe40003fa6270 */
[----:B------:R-:W-:Y:S01]  /*3d00*/  ISETP.GE.AND P1, PT, R85, R121, PT ;  /* 0x000000795500720c */ /* 0x000fe20003f26270 */
[----:B------:R-:W-:Y:S01]  /*3d10*/  FFMA.FTZ R52, R0, R49, R43 ;  /* 0x0000003100347223 */ /* 0x000fe2000001002b */
[----:B------:R-:W-:Y:S01]  /*3d20*/  IADD3 R87, R2, 0x28, RZ ;  /* 0x0000002802577810 */ /* 0x000fe20007ffe0ff */
[----:B------:R-:W-:Y:S01]  /*3d30*/  HMMA.16816.F32 R96, R56, R54, R96 ;  /* 0x000000363860723c */ /* 0x000fe20000001860 */
[----:B------:R-:W-:-:S02]  /*3d40*/  FSEL R85, R41, -INF , !P6 ;  /* 0xff80000029557808 */ /* 0x000fc40007000000 */
[----:B------:R-:W-:Y:S01]  /*3d50*/  IADD3 R51, R2, 0x29, RZ ;  /* 0x0000002902337810 */ /* 0x000fe20007ffe0ff */
[----:B------:R-:W3:Y:S01]  /*3d60*/  LDSM.16.M88.4 R40, [R152+0x2000] ;  /* 0x002000009828783b */ /* 0x000ee20000000200 */
[----:B------:R-:W-:Y:S01]  /*3d70*/  FSEL R53, R36, -INF , !P5 ;  /* 0xff80000024357808 */ /* 0x000fe20006800000 */
[----:B------:R-:W4:Y:S01]  /*3d80*/  I2F R49, R87 ;  /* 0x0000005700317306 */ /* 0x000f220000201400 */
[----:B------:R-:W-:Y:S01]  /*3d90*/  FSEL R50, R38, -INF , !P1 ;  /* 0xff80000026327808 */ /* 0x000fe20004800000 */
[-C--:B-1----:R-:W-:Y:S01]  /*3da0*/  FFMA.FTZ R37, R0, R86.reuse, R37 ;  /* 0x0000005600257223 */ /* 0x082fe20000010025 */
[----:B------:R-:W-:Y:S01]  /*3db0*/  IADD3 R38, R2, 0x30, RZ ;  /* 0x0000003002267810 */ /* 0x000fe20007ffe0ff */
[----:B------:R-:W-:Y:S01]  /*3dc0*/  HMMA.16816.F32 R20, R56, R108, R20 ;  /* 0x0000006c3814723c */ /* 0x000fe20000001814 */
[----:B------:R-:W-:Y:S01]  /*3dd0*/  FSEL R78, R46, -INF , !P4 ;  /* 0xff8000002e4e7808 */ /* 0x000fe20006000000 */
[----:B------:R-:W-:Y:S01]  /*3de0*/  FFMA.FTZ R39, R0, R86, R39 ;  /* 0x0000005600277223 */ /* 0x000fe20000010027 */
[----:B------:R-:W-:Y:S01]  /*3df0*/  FSEL R55, R37, -INF , !P2 ;  /* 0xff80000025377808 */ /* 0x000fe20005000000 */
[----:B------:R-:W1:Y:S01]  /*3e00*/  I2F R36, R51 ;  /* 0x0000003300247306 */ /* 0x000e620000201400 */
[----:B------:R-:W-:-:S02]  /*3e10*/  ISETP.GE.AND P4, PT, R44, R121, PT ;  /* 0x000000792c00720c */ /* 0x000fc40003f86270 */
[CC--:B------:R-:W-:Y:S01]  /*3e20*/  ISETP.GE.AND P6, PT, R87.reuse, R122.reuse, PT ;  /* 0x0000007a5700720c */ /* 0x0c0fe20003fc6270 */
[C---:B--2---:R-:W-:Y:S01]  /*3e30*/  HMMA.16816.F32 R28, R92.reuse, R68, R28 ;  /* 0x000000445c1c723c */ /* 0x044fe2000000181c */
[----:B------:R-:W-:Y:S01]  /*3e40*/  FSEL R52, R52, -INF , !P4 ;  /* 0xff80000034347808 */ /* 0x000fe20006000000 */
[----:B------:R-:W-:Y:S01]  /*3e50*/  LDSM.16.M88.4 R44, [R166+0x3800] ;  /* 0x00380000a62c783b */ /* 0x000fe20000000200 */
[----:B------:R-:W-:Y:S01]  /*3e60*/  ISETP.GE.AND P4, PT, R87, R121, PT ;  /* 0x000000795700720c */ /* 0x000fe20003f86270 */
[----:B------:R-:W2:Y:S01]  /*3e70*/  I2F R37, R38 ;  /* 0x0000002600257306 */ /* 0x000ea20000201400 */
[CC--:B----4-:R-:W-:Y:S01]  /*3e80*/  FFMA.FTZ R32, R0.reuse, R49.reuse, R32 ;  /* 0x0000003100207223 */ /* 0x0d0fe20000010020 */
[C---:B------:R-:W-:Y:S01]  /*3e90*/  ISETP.GE.AND P5, PT, R51.reuse, R122, PT ;  /* 0x0000007a3300720c */ /* 0x040fe20003fa6270 */
[----:B------:R-:W-:Y:S01]  /*3ea0*/  FFMA.FTZ R34, R0, R49, R34 ;  /* 0x0000003100227223 */ /* 0x000fe20000010022 */
[----:B------:R-:W-:Y:S01]  /*3eb0*/  HMMA.16816.F32 R24, R92, R70, R24 ;  /* 0x000000465c18723c */ /* 0x000fe20000001818 */
[----:B------:R-:W-:-:S02]  /*3ec0*/  ISETP.GE.AND P1, PT, R51, R121, PT ;  /* 0x000000793300720c */ /* 0x000fc40003f26270 */
[----:B------:R-:W-:Y:S01]  /*3ed0*/  IADD3 R49, R2, 0x38, RZ ;  /* 0x0000003802317810 */ /* 0x000fe20007ffe0ff */
[CC--:B-1----:R-:W-:Y:S01]  /*3ee0*/  FFMA.FTZ R33, R0.reuse, R36.reuse, R33 ;  /* 0x0000002400217223 */ /* 0x0c2fe20000010021 */
[----:B------:R-:W-:Y:S01]  /*3ef0*/  FSEL R114, R39, -INF , !P3 ;  /* 0xff80000027727808 */ /* 0x000fe20005800000 */
[----:B------:R-:W-:Y:S01]  /*3f00*/  FFMA.FTZ R35, R0, R36, R35 ;  /* 0x0000002400237223 */ /* 0x000fe20000010023 */
[----:B------:R-:W-:Y:S01]  /*3f10*/  FSEL R133, R32, -INF , !P6 ;  /* 0xff80000020857808 */ /* 0x000fe20007000000 */
[----:B------:R-:W1:Y:S01]  /*3f20*/  I2F R39, R49 ;  /* 0x0000003100277306 */ /* 0x000e620000201400 */
[----:B------:R-:W-:Y:S01]  /*3f30*/  FSEL R138, R34, -INF , !P4 ;  /* 0xff800000228a7808 */ /* 0x000fe20006000000 */
[----:B------:R-:W-:Y:S01]  /*3f40*/  HMMA.16816.F32 R16, R56, R110, R16 ;  /* 0x0000006e3810723c */ /* 0x000fe20000001810 */
[----:B------:R-:W-:Y:S02]  /*3f50*/  FSEL R135, R33, -INF , !P5 ;  /* 0xff80000021877808 */ /* 0x000fe40006800000 */
[----:B------:R-:W-:-:S02]  /*3f60*/  FSEL R136, R35, -INF , !P1 ;  /* 0xff80000023887808 */ /* 0x000fc40004800000 */
[----:B------:R-:W4:Y:S01]  /*3f70*/  LDSM.16.M88.4 R32, [R152+0x2800] ;  /* 0x002800009820783b */ /* 0x000f220000000200 */
[----:B------:R-:W-:Y:S01]  /*3f80*/  IADD3 R36, R2, 0x39, RZ ;  /* 0x0000003902247810 */ /* 0x000fe20007ffe0ff */
[-C--:B--2---:R-:W-:Y:S01]  /*3f90*/  FFMA.FTZ R113, R0, R37.reuse, R28 ;  /* 0x0000002500717223 */ /* 0x084fe2000001001c */
[----:B------:R-:W-:Y:S01]  /*3fa0*/  IADD3 R51, R2, 0x31, RZ ;  /* 0x0000003102337810 */ /* 0x000fe20007ffe0ff */
[----:B------:R-:W-:Y:S01]  /*3fb0*/  FFMA.FTZ R30, R0, R37, R30 ;  /* 0x00000025001e7223 */ /* 0x000fe2000001001e */
[----:B------:R-:W2:Y:S01]  /*3fc0*/  I2F R28, R36 ;  /* 0x00000024001c7306 */ /* 0x000ea20000201400 */
[----:B------:R-:W-:Y:S01]  /*3fd0*/  ISETP.GE.AND P3, PT, R38, R121, PT ;  /* 0x000000792600720c */ /* 0x000fe20003f66270 */
[----:B---3--:R-:W-:Y:S01]  /*3fe0*/  HMMA.16816.F32 R20, R92, R40, R20 ;  /* 0x000000285c14723c */ /* 0x008fe20000001814 */
[C---:B------:R-:W-:Y:S01]  /*3ff0*/  ISETP.GE.AND P5, PT, R49.reuse, R122, PT ;  /* 0x0000007a3100720c */ /* 0x040fe20003fa6270 */
[C---:B-1----:R-:W-:Y:S01]  /*4000*/  FFMA.FTZ R24, R0.reuse, R39, R24 ;  /* 0x0000002700187223 */ /* 0x042fe20000010018 */
[----:B------:R-:W-:Y:S01]  /*4010*/  ISETP.GE.AND P1, PT, R49, R121, PT ;  /* 0x000000793100720c */ /* 0x000fe20003f26270 */
[----:B------:R-:W-:Y:S01]  /*4020*/  FFMA.FTZ R26, R0, R39, R26 ;  /* 0x00000027001a7223 */ /* 0x000fe2000001001a */
[----:B------:R-:W-:Y:S01]  /*4030*/  FSEL R112, R30, -INF , !P3 ;  /* 0xff8000001e707808 */ /* 0x000fe20005800000 */
[----:B------:R-:W1:Y:S01]  /*4040*/  I2F R3, R51 ;  /* 0x0000003300037306 */ /* 0x000e620000201400 */
[----:B------:R-:W-:Y:S01]  /*4050*/  IADD3 R30, R2, 0x40, RZ ;  /* 0x00000040021e7810 */ /* 0x000fe20007ffe0ff */
[----:B------:R-:W-:Y:S01]  /*4060*/  HMMA.16816.F32 R12, R56, R104, R12 ;  /* 0x00000068380c723c */ /* 0x000fe2000000180c */
[----:B------:R-:W-:-:S02]  /*4070*/  FSEL R129, R24, -INF , !P5 ;  /* 0xff80000018817808 */ /* 0x000fc40006800000 */
[----:B------:R-:W-:Y:S02]  /*4080*/  FSEL R130, R26, -INF , !P1 ;  /* 0xff8000001a827808 */ /* 0x000fe40004800000 */
[----:B------:R-:W-:Y:S01]  /*4090*/  ISETP.GE.AND P2, PT, R38, R122, PT ;  /* 0x0000007a2600720c */ /* 0x000fe20003f46270 */
[-C--:B--2---:R-:W-:Y:S01]  /*40a0*/  FFMA.FTZ R131, R0, R28.reuse, R25 ;  /* 0x0000001c00837223 */ /* 0x084fe20000010019 */
[----:B------:R-:W-:Y:S01]  /*40b0*/  ISETP.GE.AND P3, PT, R36, R121, PT ;  /* 0x000000792400720c */ /* 0x000fe20003f66270 */
[----:B------:R-:W-:Y:S01]  /*40c0*/  HMMA.16816.F32 R8, R56, R106, R8 ;  /* 0x0000006a3808723c */ /* 0x000fe20000001808 */
[----:B------:R-:W-:Y:S01]  /*40d0*/  FFMA.FTZ R134, R0, R28, R27 ;  /* 0x0000001c00867223 */ /* 0x000fe2000001001b */
[----:B------:R-:W-:Y:S01]  /*40e0*/  FSEL R113, R113, -INF , !P2 ;  /* 0xff80000071717808 */ /* 0x000fe20005000000 */
[----:B------:R-:W2:Y:S01]  /*40f0*/  LDSM.16.M88.4 R24, [R152+0x3000] ;  /* 0x003000009818783b */ /* 0x000ea20000000200 */
[-C--:B------:R-:W-:Y:S01]  /*4100*/  ISETP.GE.AND P2, PT, R36, R122.reuse, PT ;  /* 0x0000007a2400720c */ /* 0x080fe20003f46270 */
[CC--:B-1----:R-:W-:Y:S01]  /*4110*/  FFMA.FTZ R115, R0.reuse, R3.reuse, R29 ;  /* 0x0000000300737223 */ /* 0x0c2fe2000001001d */
[C---:B------:R-:W-:Y:S01]  /*4120*/  ISETP.GE.AND P6, PT, R51.reuse, R122, PT ;  /* 0x0000007a3300720c */ /* 0x040fe20003fc6270 */
[----:B------:R1:W3:Y:S01]  /*4130*/  I2F R29, R30 ;  /* 0x0000001e001d7306 */ /* 0x0002e20000201400 */
[----:B------:R-:W-:Y:S01]  /*4140*/  FFMA.FTZ R31, R0, R3, R31 ;  /* 0x00000003001f7223 */ /* 0x000fe2000001001f */
[----:B------:R-:W-:Y:S01]  /*4150*/  ISETP.GE.AND P4, PT, R51, R121, PT ;  /* 0x000000793300720c */ /* 0x000fe20003f86270 */
[----:B------:R-:W-:Y:S01]  /*4160*/  HMMA.16816.F32 R16, R92, R42, R16 ;  /* 0x0000002a5c10723c */ /* 0x000fe20000001810 */
[----:B------:R-:W-:-:S02]  /*4170*/  IADD3 R36, R2, 0x41, RZ ;  /* 0x0000004102247810 */ /* 0x000fc40007ffe0ff */
[----:B------:R-:W-:Y:S02]  /*4180*/  FSEL R115, R115, -INF , !P6 ;  /* 0xff80000073737808 */ /* 0x000fe40007000000 */
[----:B------:R-:W-:Y:S01]  /*4190*/  FSEL R132, R31, -INF , !P4 ;  /* 0xff8000001f847808 */ /* 0x000fe20006000000 */
[----:B------:R-:W5:Y:S01]  /*41a0*/  I2F R3, R36 ;  /* 0x0000002400037306 */ /* 0x000f620000201400 */
[CC--:B------:R-:W-:Y:S01]  /*41b0*/  ISETP.GE.AND P6, PT, R30.reuse, R122.reuse, PT ;  /* 0x0000007a1e00720c */ /* 0x0c0fe20003fc6270 */
[C---:B----4-:R-:W-:Y:S01]  /*41c0*/  HMMA.16816.F32 R12, R92.reuse, R32, R12 ;  /* 0x000000205c0c723c */ /* 0x050fe2000000180c */
[----:B------:R-:W-:Y:S02]  /*41d0*/  ISETP.GE.AND P4, PT, R30, R121, PT ;  /* 0x000000791e00720c */ /* 0x000fe40003f86270 */
[C---:B------:R-:W-:Y:S02]  /*41e0*/  IADD3 R28, R2.reuse, 0x49, RZ ;  /* 0x00000049021c7810 */ /* 0x040fe40007ffe0ff */
[----:B-1----:R-:W-:Y:S01]  /*41f0*/  IADD3 R30, R2, 0x48, RZ ;  /* 0x00000048021e7810 */ /* 0x002fe20007ffe0ff */
[-C--:B---3--:R-:W-:Y:S01]  /*4200*/  FFMA.FTZ R107, R0, R29.reuse, R20 ;  /* 0x0000001d006b7223 */ /* 0x088fe20000010014 */
[----:B------:R-:W-:Y:S01]  /*4210*/  ISETP.GE.AND P5, PT, R36, R122, PT ;  /* 0x0000007a2400720c */ /* 0x000fe20003fa6270 */
[----:B------:R-:W-:Y:S01]  /*4220*/  FFMA.FTZ R22, R0, R29, R22 ;  /* 0x0000001d00167223 */ /* 0x000fe20000010016 */
[----:B------:R-:W1:Y:S01]  /*4230*/  I2F R31, R30 ;  /* 0x0000001e001f7306 */ /* 0x000e620000201400 */
[----:B------:R-:W-:Y:S01]  /*4240*/  HMMA.16816.F32 R32, R92, R34, R8 ;  /* 0x000000225c20723c */ /* 0x000fe20000001808 */
[----:B------:R-:W3:Y:S01]  /*4250*/  LDSM.16.M88.4 R8, [R152+0x3800] ;  /* 0x003800009808783b */ /* 0x000ee20000000200 */
[----:B------:R-:W-:Y:S01]  /*4260*/  ISETP.GE.AND P1, PT, R36, R121, PT ;  /* 0x000000792400720c */ /* 0x000fe20003f26270 */
[----:B------:R-:W-:-:S04]  /*4270*/  DEPBAR.LE SB0, 0x0 ;  /* 0x000080000000791a */ /* 0x000fc80000000000 */
[----:B------:R-:W4:Y:S01]  /*4280*/  I2F R20, R28 ;  /* 0x0000001c00147306 */ /* 0x000f220000201400 */
[----:B------:R-:W-:Y:S01]  /*4290*/  FSEL R104, R22, -INF , !P4 ;  /* 0xff80000016687808 */ /* 0x000fe20006000000 */
[-C--:B-----5:R-:W-:Y:S01]  /*42a0*/  FFMA.FTZ R21, R0, R3.reuse, R21 ;  /* 0x0000000300157223 */ /* 0x0a0fe20000010015 */
[----:B------:R-:W-:Y:S01]  /*42b0*/  IADD3 R22, R2, 0x50, RZ ;  /* 0x0000005002167810 */ /* 0x000fe20007ffe0ff */
[----:B------:R-:W-:Y:S01]  /*42c0*/  FFMA.FTZ R23, R0, R3, R23 ;  /* 0x0000000300177223 */ /* 0x000fe20000010017 */
[----:B------:R-:W-:Y:S01]  /*42d0*/  FSEL R131, R131, -INF , !P2 ;  /* 0xff80000083837808 */ /* 0x000fe20005000000 */
[----:B------:R-:W-:Y:S01]  /*42e0*/  HMMA.16816.F32 R64, R56, R44, R64 ;  /* 0x0000002c3840723c */ /* 0x000fe20000001840 */
[----:B------:R-:W-:Y:S01]  /*42f0*/  FSEL R134, R134, -INF , !P3 ;  /* 0xff80000086867808 */ /* 0x000fe20005800000 */
[----:B------:R-:W5:Y:S01]  /*4300*/  I2F R3, R22 ;  /* 0x0000001600037306 */ /* 0x000f620000201400 */
[-C--:B-1----:R-:W-:Y:S01]  /*4310*/  FFMA.FTZ R109, R0, R31.reuse, R16 ;  /* 0x0000001f006d7223 */ /* 0x082fe20000010010 */
[----:B------:R-:W-:Y:S01]  /*4320*/  IADD3 R16, R2, 0x51, RZ ;  /* 0x0000005102107810 */ /* 0x000fe20007ffe0ff */
[----:B------:R-:W-:Y:S01]  /*4330*/  FFMA.FTZ R18, R0, R31, R18 ;  /* 0x0000001f00127223 */ /* 0x000fe20000010012 */
[----:B------:R-:W-:-:S02]  /*4340*/  ISETP.GE.AND P2, PT, R30, R122, PT ;  /* 0x0000007a1e00720c */ /* 0x000fc40003f46270 */
[-C--:B------:R-:W-:Y:S01]  /*4350*/  ISETP.GE.AND P3, PT, R30, R121.reuse, PT ;  /* 0x000000791e00720c */ /* 0x080fe20003f66270 */
[----:B------:R-:W-:Y:S01]  /*4360*/  HMMA.16816.F32 R60, R56, R46, R60 ;  /* 0x0000002e383c723c */ /* 0x000fe2000000183c */
[----:B------:R-:W-:Y:S01]  /*4370*/  FSEL R107, R107, -INF , !P6 ;  /* 0xff8000006b6b7808 */ /* 0x000fe20007000000 */
[----:B----4-:R-:W-:Y:S01]  /*4380*/  FFMA.FTZ R17, R0, R20, R17 ;  /* 0x0000001400117223 */ /* 0x010fe20000010011 */
[----:B------:R-:W-:Y:S01]  /*4390*/  ISETP.GE.AND P6, PT, R28, R122, PT ;  /* 0x0000007a1c00720c */ /* 0x000fe20003fc6270 */
[----:B------:R-:W-:Y:S01]  /*43a0*/  FFMA.FTZ R19, R0, R20, R19 ;  /* 0x0000001400137223 */ /* 0x000fe20000010013 */
[----:B------:R-:W-:Y:S02]  /*43b0*/  ISETP.GE.AND P4, PT, R28, R121, PT ;  /* 0x000000791c00720c */ /* 0x000fe40003f86270 */
[----:B------:R-:W-:Y:S01]  /*43c0*/  FSEL R111, R21, -INF , !P5 ;  /* 0xff800000156f7808 */ /* 0x000fe20006800000 */
[----:B--2---:R-:W-:Y:S01]  /*43d0*/  HMMA.16816.F32 R96, R92, R26, R96 ;  /* 0x0000001a5c60723c */ /* 0x004fe20000001860 */
[----:B------:R-:W-:Y:S01]  /*43e0*/  FSEL R110, R23, -INF , !P1 ;  /* 0xff800000176e7808 */ /* 0x000fe20004800000 */
[----:B------:R-:W1:Y:S01]  /*43f0*/  I2F R21, R16 ;  /* 0x0000001000157306 */ /* 0x000e620000201400 */
[----:B------:R-:W-:Y:S01]  /*4400*/  ISETP.GE.AND P5, PT, R22, R122, PT ;  /* 0x0000007a1600720c */ /* 0x000fe20003fa6270 */
[----:B-----5:R-:W-:Y:S01]  /*4410*/  FFMA.FTZ R14, R0, R3, R14 ;  /* 0x00000003000e7223 */ /* 0x020fe2000001000e */
[----:B------:R-:W-:Y:S01]  /*4420*/  ISETP.GE.AND P1, PT, R22, R121, PT ;  /* 0x000000791600720c */ /* 0x000fe20003f26270 */
[----:B------:R-:W-:Y:S01]  /*4430*/  FFMA.FTZ R12, R0, R3, R12 ;  /* 0x00000003000c7223 */ /* 0x000fe2000001000c */
[----:B------:R-:W-:-:S02]  /*4440*/  IADD3 R20, R2, 0x59, RZ ;  /* 0x0000005902147810 */ /* 0x000fc40007ffe0ff */
[----:B------:R-:W-:Y:S02]  /*4450*/  FSEL R109, R109, -INF , !P2 ;  /* 0xff8000006d6d7808 */ /* 0x000fe40005000000 */
[----:B------:R-:W-:Y:S01]  /*4460*/  FSEL R108, R18, -INF , !P3 ;  /* 0xff800000126c7808 */ /* 0x000fe20005800000 */
[C---:B---3--:R-:W-:Y:S01]  /*4470*/  HMMA.16816.F32 R64, R92.reuse, R8, R64 ;  /* 0x000000085c40723c */ /* 0x048fe20000001840 */
[----:B------:R-:W-:Y:S02]  /*4480*/  IADD3 R22, R2, 0x58, RZ ;  /* 0x0000005802167810 */ /* 0x000fe40007ffe0ff */
[CC--:B------:R-:W-:Y:S02]  /*4490*/  ISETP.GE.AND P2, PT, R16.reuse, R122.reuse, PT ;  /* 0x0000007a1000720c */ /* 0x0c0fe40003f46270 */
[----:B------:R-:W-:Y:S01]  /*44a0*/  ISETP.GE.AND P3, PT, R16, R121, PT ;  /* 0x000000791000720c */ /* 0x000fe20003f66270 */
[----:B------:R-:W2:Y:S01]  /*44b0*/  I2F R23, R22 ;  /* 0x0000001600177306 */ /* 0x000ea20000201400 */
[----:B------:R-:W-:Y:S01]  /*44c0*/  FSEL R123, R17, -INF , !P6 ;  /* 0xff800000117b7808 */ /* 0x000fe20007000000 */
[CC--:B-1----:R-:W-:Y:S01]  /*44d0*/  FFMA.FTZ R15, R0.reuse, R21.reuse, R15 ;  /* 0x00000015000f7223 */ /* 0x0c2fe2000001000f */
[----:B------:R-:W-:Y:S01]  /*44e0*/  FSEL R106, R19, -INF , !P4 ;  /* 0xff800000136a7808 */ /* 0x000fe20006000000 */
[----:B------:R-:W-:Y:S01]  /*44f0*/  FFMA.FTZ R13, R0, R21, R13 ;  /* 0x00000015000d7223 */ /* 0x000fe2000001000d */
[----:B------:R-:W-:Y:S01]  /*4500*/  HMMA.16816.F32 R16, R92, R24, R100 ;  /* 0x000000185c10723c */ /* 0x000fe20000001864 */
[----:B------:R-:W-:-:S02]  /*4510*/  ISETP.GE.AND P6, PT, R22, R122, PT ;  /* 0x0000007a1600720c */ /* 0x000fc40003fc6270 */
[----:B------:R-:W1:Y:S01]  /*4520*/  I2F R24, R20 ;  /* 0x0000001400187306 */ /* 0x000e620000201400 */
[----:B------:R-:W-:Y:S02]  /*4530*/  ISETP.GE.AND P4, PT, R22, R121, PT ;  /* 0x000000791600720c */ /* 0x000fe40003f86270 */
[----:B------:R-:W-:Y:S02]  /*4540*/  FSEL R58, R15, -INF , !P3 ;  /* 0xff8000000f3a7808 */ /* 0x000fe40005800000 */
[----:B------:R-:W-:Y:S01]  /*4550*/  FSEL R100, R14, -INF , !P1 ;  /* 0xff8000000e647808 */ /* 0x000fe20004800000 */
[----:B------:R-:W-:Y:S01]  /*4560*/  HMMA.16816.F32 R60, R92, R10, R60 ;  /* 0x0000000a5c3c723c */ /* 0x000fe2000000183c */
[----:B------:R-:W-:Y:S01]  /*4570*/  IADD3 R14, R2, 0x61, RZ ;  /* 0x00000061020e7810 */ /* 0x000fe20007ffe0ff */
[-C--:B--2---:R-:W-:Y:S01]  /*4580*/  FFMA.FTZ R32, R0, R23.reuse, R32 ;  /* 0x0000001700207223 */ /* 0x084fe20000010020 */
[----:B------:R-:W-:Y:S01]  /*4590*/  IADD3 R22, R2, 0x60, RZ ;  /* 0x0000006002167810 */ /* 0x000fe20007ffe0ff */
[----:B------:R-:W-:Y:S01]  /*45a0*/  FFMA.FTZ R34, R0, R23, R34 ;  /* 0x0000001700227223 */ /* 0x000fe20000010022 */
[----:B------:R-:W-:-:S02]  /*45b0*/  FSEL R101, R12, -INF , !P5 ;  /* 0xff8000000c657808 */ /* 0x000fc40006800000 */
[----:B------:R-:W2:Y:S01]  /*45c0*/  I2F R3, R22 ;  /* 0x0000001600037306 */ /* 0x000ea20000201400 */
[----:B------:R-:W-:Y:S01]  /*45d0*/  ISETP.GE.AND P5, PT, R20, R122, PT ;  /* 0x0000007a1400720c */ /* 0x000fe20003fa6270 */
[-C--:B-1----:R-:W-:Y:S01]  /*45e0*/  FFMA.FTZ R33, R0, R24.reuse, R33 ;  /* 0x0000001800217223 */ /* 0x082fe20000010021 */
[----:B------:R-:W-:Y:S01]  /*45f0*/  ISETP.GE.AND P1, PT, R20, R121, PT ;  /* 0x000000791400720c */ /* 0x000fe20003f26270 */
[----:B------:R-:W-:Y:S01]  /*4600*/  FFMA.FTZ R35, R0, R24, R35 ;  /* 0x0000001800237223 */ /* 0x000fe20000010023 */
[----:B------:R-:W-:-:S03]  /*4610*/  IADD3 R15, R2, 0x68, RZ ;  /* 0x00000068020f7810 */ /* 0x000fc60007ffe0ff */
[----:B------:R-:W1:Y:S01]  /*4620*/  I2F R12, R14 ;  /* 0x0000000e000c7306 */ /* 0x000e620000201400 */
[----:B------:R-:W-:Y:S02]  /*4630*/  FSEL R59, R13, -INF , !P2 ;  /* 0xff8000000d3b7808 */ /* 0x000fe40005000000 */
[----:B------:R-:W-:Y:S02]  /*4640*/  FSEL R103, R33, -INF , !P5 ;  /* 0xff80000021677808 */ /* 0x000fe40006800000 */
[----:B------:R-:W-:Y:S02]  /*4650*/  FSEL R54, R35, -INF , !P1 ;  /* 0xff80000023367808 */ /* 0x000fe40004800000 */
[----:B------:R-:W-:Y:S01]  /*4660*/  FSEL R105, R32, -INF , !P6 ;  /* 0xff80000020697808 */ /* 0x000fe20007000000 */
[----:B------:R3:W4:Y:S01]  /*4670*/  I2F R13, R15 ;  /* 0x0000000f000d7306 */ /* 0x0007220000201400 */
[----:B------:R-:W-:Y:S01]  /*4680*/  FSEL R56, R34, -INF , !P4 ;  /* 0xff80000022387808 */ /* 0x000fe20006000000 */
[CC--:B--2---:R-:W-:Y:S01]  /*4690*/  FFMA.FTZ R16, R0.reuse, R3.reuse, R16 ;  /* 0x0000000300107223 */ /* 0x0c4fe20000010010 */
[C---:B------:R-:W-:Y:S01]  /*46a0*/  ISETP.GE.AND P5, PT, R15.reuse, R122, PT ;  /* 0x0000007a0f00720c */ /* 0x040fe20003fa6270 */
[----:B------:R-:W-:Y:S01]  /*46b0*/  FFMA.FTZ R18, R0, R3, R18 ;  /* 0x0000000300127223 */ /* 0x000fe20000010012 */
[----:B------:R-:W-:-:S02]  /*46c0*/  ISETP.GE.AND P1, PT, R15, R121, PT ;  /* 0x000000790f00720c */ /* 0x000fc40003f26270 */
[----:B------:R-:W-:Y:S01]  /*46d0*/  ISETP.GE.AND P6, PT, R14, R122, PT ;  /* 0x0000007a0e00720c */ /* 0x000fe20003fc6270 */
[-C--:B-1----:R-:W-:Y:S01]  /*46e0*/  FFMA.FTZ R17, R0, R12.reuse, R17 ;  /* 0x0000000c00117223 */ /* 0x082fe20000010011 */
[----:B------:R-:W-:Y:S01]  /*46f0*/  ISETP.GE.AND P4, PT, R14, R121, PT ;  /* 0x000000790e00720c */ /* 0x000fe20003f86270 */
[----:B------:R-:W-:Y:S01]  /*4700*/  FFMA.FTZ R19, R0, R12, R19 ;  /* 0x0000000c00137223 */ /* 0x000fe20000010013 */
[C---:B------:R-:W-:Y:S02]  /*4710*/  IADD3 R14, R2.reuse, 0x69, RZ ;  /* 0x00000069020e7810 */ /* 0x040fe40007ffe0ff */
[C---:B------:R-:W-:Y:S02]  /*4720*/  IADD3 R12, R2.reuse, 0x78, RZ ;  /* 0x00000078020c7810 */ /* 0x040fe40007ffe0ff */
[----:B------:R-:W1:Y:S01]  /*4730*/  I2F R8, R14 ;  /* 0x0000000e00087306 */ /* 0x000e620000201400 */
[----:B---3--:R-:W-:Y:S01]  /*4740*/  IADD3 R15, R2, 0x70, RZ ;  /* 0x00000070020f7810 */ /* 0x008fe20007ffe0ff */
[-C--:B----4-:R-:W-:Y:S01]  /*4750*/  FFMA.FTZ R51, R0, R13.reuse, R96 ;  /* 0x0000000d00337223 */ /* 0x090fe20000010060 */
[----:B------:R-:W-:Y:S01]  /*4760*/  ISETP.GE.AND P2, PT, R22, R122, PT ;  /* 0x0000007a1600720c */ /* 0x000fe20003f46270 */
[----:B------:R-:W-:Y:S01]  /*4770*/  FFMA.FTZ R40, R0, R13, R98 ;  /* 0x0000000d00287223 */ /* 0x000fe20000010062 */
[----:B------:R-:W-:-:S02]  /*4780*/  IADD3 R9, R2, 0x71, RZ ;  /* 0x0000007102097810 */ /* 0x000fc40007ffe0ff */
[----:B------:R-:W-:Y:S01]  /*4790*/  FSEL R45, R16, -INF , !P2 ;  /* 0xff800000102d7808 */ /* 0x000fe20005000000 */
[----:B------:R-:W2:Y:S01]  /*47a0*/  I2F R3, R15 ;  /* 0x0000000f00037306 */ /* 0x000ea20000201400 */
[-C--:B------:R-:W-:Y:S02]  /*47b0*/  ISETP.GE.AND P2, PT, R14, R122.reuse, PT ;  /* 0x0000007a0e00720c */ /* 0x080fe40003f46270 */
[----:B------:R-:W-:Y:S02]  /*47c0*/  FSEL R51, R51, -INF , !P5 ;  /* 0xff80000033337808 */ /* 0x000fe40006800000 */
[----:B------:R-:W-:Y:S02]  /*47d0*/  FSEL R40, R40, -INF , !P1 ;  /* 0xff80000028287808 */ /* 0x000fe40004800000 */
[C---:B------:R-:W-:Y:S01]  /*47e0*/  ISETP.GE.AND P5, PT, R9.reuse, R122, PT ;  /* 0x0000007a0900720c */ /* 0x040fe20003fa6270 */
[----:B------:R-:W3:Y:S01]  /*47f0*/  I2F R11, R12 ;  /* 0x0000000c000b7306 */ /* 0x000ee20000201400 */
[CC--:B-1----:R-:W-:Y:S01]  /*4800*/  FFMA.FTZ R49, R0.reuse, R8.reuse, R97 ;  /* 0x0000000800317223 */ /* 0x0c2fe20000010061 */
[-C--:B------:R-:W-:Y:S01]  /*4810*/  ISETP.GE.AND P1, PT, R9, R121.reuse, PT ;  /* 0x000000790900720c */ /* 0x080fe20003f26270 */
[----:B------:R-:W-:Y:S01]  /*4820*/  FFMA.FTZ R36, R0, R8, R99 ;  /* 0x0000000800247223 */ /* 0x000fe20000010063 */
[----:B------:R-:W-:-:S02]  /*4830*/  ISETP.GE.AND P3, PT, R22, R121, PT ;  /* 0x000000791600720c */ /* 0x000fc40003f66270 */
[----:B------:R-:W-:Y:S01]  /*4840*/  FSEL R49, R49, -INF , !P2 ;  /* 0xff80000031317808 */ /* 0x000fe20005000000 */
[CC--:B--2---:R-:W-:Y:S01]  /*4850*/  FFMA.FTZ R35, R0.reuse, R3.reuse, R64 ;  /* 0x0000000300237223 */ /* 0x0c4fe20000010040 */
[----:B------:R-:W1:Y:S01]  /*4860*/  I2F R10, R9 ;  /* 0x00000009000a7306 */ /* 0x000e620000201400 */
[----:B------:R-:W-:Y:S01]  /*4870*/  FFMA.FTZ R32, R0, R3, R66 ;  /* 0x0000000300207223 */ /* 0x000fe20000010042 */
[----:B------:R-:W-:Y:S02]  /*4880*/  IADD3 R3, R2, 0x79, RZ ;  /* 0x0000007902037810 */ /* 0x000fe40007ffe0ff */
[-C--:B------:R-:W-:Y:S02]  /*4890*/  ISETP.GE.AND P2, PT, R12, R122.reuse, PT ;  /* 0x0000007a0c00720c */ /* 0x080fe40003f46270 */
[----:B------:R-:W-:Y:S01]  /*48a0*/  FSEL R43, R17, -INF , !P6 ;  /* 0xff800000112b7808 */ /* 0x000fe20007000000 */
[CC--:B---3--:R-:W-:Y:S01]  /*48b0*/  FFMA.FTZ R31, R0.reuse, R11.reuse, R60 ;  /* 0x0000000b001f7223 */ /* 0x0c8fe2000001003c */
[----:B------:R-:W2:Y:S01]  /*48c0*/  I2F R24, R3 ;  /* 0x0000000300187306 */ /* 0x000ea20000201400 */
[----:B------:R-:W-:Y:S01]  /*48d0*/  FSEL R38, R19, -INF , !P4 ;  /* 0xff80000013267808 */ /* 0x000fe20006000000 */
[----:B------:R-:W-:Y:S01]  /*48e0*/  FFMA.FTZ R30, R0, R11, R62 ;  /* 0x0000000b001e7223 */ /* 0x000fe2000001003e */
[----:B------:R-:W-:-:S02]  /*48f0*/  ISETP.GE.AND P6, PT, R15, R122, PT ;  /* 0x0000007a0f00720c */ /* 0x000fc40003fc6270 */
[----:B------:R-:W-:Y:S02]  /*4900*/  FSEL R31, R31, -INF , !P2 ;  /* 0xff8000001f1f7808 */ /* 0x000fe40005000000 */
[----:B------:R-:W-:Y:S01]  /*4910*/  ISETP.GE.AND P2, PT, R116, 0x2, PT ;  /* 0x000000027400780c */ /* 0x000fe20003f46270 */
[----:B------:R-:W3:Y:S01]  /*4920*/  I2F R9, R2 ;  /* 0x0000000200097306 */ /* 0x000ee20000201400 */
[----:B------:R-:W-:Y:S01]  /*4930*/  BAR.SYNC.DEFER_BLOCKING 0x0 ;  /* 0x0000000000007b1d */ /* 0x000fe20000010000 */
[-C--:B------:R-:W-:Y:S01]  /*4940*/  ISETP.GE.AND P4, PT, R15, R121.reuse, PT ;  /* 0x000000790f00720c */ /* 0x080fe20003f86270 */
[-C--:B-1----:R-:W-:Y:S01]  /*4950*/  FFMA.FTZ R27, R0, R10.reuse, R65 ;  /* 0x0000000a001b7223 */ /* 0x082fe20000010041 */
[----:B------:R-:W-:Y:S01]  /*4960*/  FSEL R46, R18, -INF , !P3 ;  /* 0xff800000122e7808 */ /* 0x000fe20005800000 */
[----:B------:R-:W-:Y:S01]  /*4970*/  FFMA.FTZ R28, R0, R10, R67 ;  /* 0x0000000a001c7223 */ /* 0x000fe20000010043 */
[----:B------:R-:W-:Y:S02]  /*4980*/  ISETP.GE.AND P3, PT, R14, R121, PT ;  /* 0x000000790e00720c */ /* 0x000fe40003f66270 */
[----:B------:R-:W-:Y:S01]  /*4990*/  FSEL R35, R35, -INF , !P6 ;  /* 0xff80000023237808 */ /* 0x000fe20007000000 */
[-C--:B--2---:R-:W-:Y:S01]  /*49a0*/  FFMA.FTZ R29, R0, R24.reuse, R61 ;  /* 0x00000018001d7223 */ /* 0x084fe2000001003d */
[----:B------:R-:W-:Y:S01]  /*49b0*/  FSEL R32, R32, -INF , !P4 ;  /* 0xff80000020207808 */ /* 0x000fe20006000000 */
[----:B------:R-:W-:Y:S01]  /*49c0*/  FFMA.FTZ R24, R0, R24, R63 ;  /* 0x0000001800187223 */ /* 0x000fe2000001003f */
[----:B------:R-:W-:-:S02]  /*49d0*/  ISETP.GE.AND P6, PT, R2, R122, PT ;  /* 0x0000007a0200720c */ /* 0x000fc40003fc6270 */
[----:B------:R-:W-:Y:S02]  /*49e0*/  ISETP.GE.AND P4, PT, R2, R121, PT ;  /* 0x000000790200720c */ /* 0x000fe40003f86270 */
[----:B------:R-:W-:Y:S01]  /*49f0*/  FSEL R36, R36, -INF , !P3 ;  /* 0xff80000024247808 */ /* 0x000fe20005800000 */
[CC--:B---3--:R-:W-:Y:S01]  /*4a00*/  FFMA.FTZ R2, R0.reuse, R9.reuse, R80 ;  /* 0x0000000900027223 */ /* 0x0c8fe20000010050 */
[----:B------:R-:W-:Y:S01]  /*4a10*/  FSEL R27, R27, -INF , !P5 ;  /* 0xff8000001b1b7808 */ /* 0x000fe20006800000 */
[----:B------:R-:W-:Y:S01]  /*4a20*/  FFMA.FTZ R8, R0, R9, R82 ;  /* 0x0000000900087223 */ /* 0x000fe20000010052 */
[----:B------:R-:W-:Y:S02]  /*4a30*/  FSEL R28, R28, -INF , !P1 ;  /* 0xff8000001c1c7808 */ /* 0x000fe40004800000 */
[----:B------:R-:W-:Y:S02]  /*4a40*/  ISETP.GE.AND P3, PT, R12, R121, PT ;  /* 0x000000790c00720c */ /* 0x000fe40003f66270 */
[----:B------:R-:W-:-:S02]  /*4a50*/  ISETP.GE.AND P5, PT, R3, R122, PT ;  /* 0x0000007a0300720c */ /* 0x000fc40003fa6270 */
[----:B------:R-:W-:Y:S02]  /*4a60*/  ISETP.GE.AND P1, PT, R3, R121, PT ;  /* 0x000000790300720c */ /* 0x000fe40003f26270 */
[----:B------:R-:W-:Y:S02]  /*4a70*/  FSEL R30, R30, -INF , !P3 ;  /* 0xff8000001e1e7808 */ /* 0x000fe40005800000 */
[----:B------:R-:W-:Y:S02]  /*4a80*/  FSEL R2, R2, -INF , !P6 ;  /* 0xff80000002027808 */ /* 0x000fe40007000000 */
[----:B------:R-:W-:Y:S02]  /*4a90*/  FSEL R8, R8, -INF , !P4 ;  /* 0xff80000008087808 */ /* 0x000fe40006000000 */
[----:B------:R-:W-:Y:S02]  /*4aa0*/  FSEL R29, R29, -INF , !P5 ;  /* 0xff8000001d1d7808 */ /* 0x000fe40006800000 */
[----:B------:R-:W-:Y:S01]  /*4ab0*/  FSEL R24, R24, -INF , !P1 ;  /* 0xff80000018187808 */ /* 0x000fe20004800000 */
[----:B------:R-:W-:Y:S05]  /*4ac0*/  @!P2 BRA `(.L_x_6292) ;  /* 0x00000a500000a947 */ /* 0x000fea0003800000 */
[----:B------:R-:W-:Y:S05]  /*4ad0*/  @!P0 BRA `(.L_x_6293) ;  /* 0x0000039000008947 */ /* 0x000fea0003800000 */
        /* <DEDUP_REMOVED lines=57> */
.L_x_6293:
[----:B------:R-:W-:-:S04]  /*4e70*/  LEA R11, -R117, RZ, 0x7 ;  /* 0x000000ff750b7211 */ /* 0x000fc800078e39ff */
[----:B------:R-:W-:Y:S02]  /*4e80*/  SHF.R.S32.HI R10, RZ, 0x1f, R11 ;  /* 0x0000001fff0a7819 */ /* 0x000fe4000001140b */
.L_x_6294:
[----:B------:R-:W-:Y:S01]  /*4e90*/  ISETP.GE.AND P1, PT, R180, c[0x0][0x220], PT ;  /* 0x00008800b4007a0c */ /* 0x000fe20003f26270 */
[----:B------:R-:W-:-:S12]  /*4ea0*/  BSSY B0, `(.L_x_6295) ;  /* 0x0000064000007945 */ /* 0x000fd80003800000 */
[----:B------:R-:W-:Y:S01]  /*4eb0*/  @!P1 IMAD.MOV.U32 R16, RZ, RZ, R120 ;  /* 0x000000ffff109224 */ /* 0x000fe200078e0078 */
[CC--:B------:R-:W-:Y:S01]  /*4ec0*/  @!P1 IADD3 R12, P5, R11.reuse, R120.reuse, RZ ;  /* 0x000000780b0c9210 */ /* 0x0c0fe20007fbe0ff */
[----:B------:R-:W-:Y:S01]  /*4ed0*/  @!P1 IMAD.MOV.U32 R17, RZ, RZ, R119 ;  /* 0x000000ffff119224 */ /* 0x000fe200078e0077 */
[----:B------:R-:W-:Y:S01]  /*4ee0*/  @!P1 IADD3 R14, P4, P3, R11, R120, R173 ;  /* 0x000000780b0e9210 */ /* 0x000fe20007b9e0ad */
[----:B------:R-:W-:Y:S01]  /*4ef0*/  @!P1 IMAD.MOV.U32 R3, RZ, RZ, c[0x0][0x19c] ;  /* 0x00006700ff039624 */ /* 0x000fe200078e00ff */
[----:B------:R1:W-:Y:S01]  /*4f00*/  @P1 STS.128 [R177+0x2000], RZ ;  /* 0x002000ffb1001388 */ /* 0x0003e20000000c00 */
[----:B------:R-:W-:Y:S01]  /*4f10*/  @!P1 IMAD.WIDE.U32 R16, R117, 0x30, R16 ;  /* 0x0000003075109825 */ /* 0x000fe200078e0010 */
[----:B------:R-:W-:Y:S02]  /*4f20*/  @!P1 IADD3.X R13, R10, R119, R172, P4, P3 ;  /* 0x000000770a0d9210 */ /* 0x000fe400027e64ac */
[----:B------:R-:W-:Y:S01]  /*4f30*/  @!P1 LEA R22, P4, R14, c[0x0][0x168], 0x1 ;  /* 0x00005a000e169a11 */ /* 0x000fe200078808ff */
[----:B------:R-:W-:Y:S01]  /*4f40*/  @!P1 IMAD R3, R3, 0x30, RZ ;  /* 0x0000003003039824 */ /* 0x000fe200078e02ff */
[----:B------:R-:W-:Y:S01]  /*4f50*/  @!P1 IADD3 R15, P3, R11, R16, RZ ;  /* 0x000000100b0f9210 */ /* 0x000fe20007f7e0ff */
[----:B------:R-:W-:Y:S01]  /*4f60*/  @!P1 IMAD.X R9, R10, 0x1, R119, P5 ;  /* 0x000000010a099824 */ /* 0x000fe200028e0677 */
[----:B------:R-:W-:Y:S01]  /*4f70*/  @!P1 LEA R60, P5, R12, c[0x0][0x168], 0x1 ;  /* 0x00005a000c3c9a11 */ /* 0x000fe200078a08ff */
[----:B------:R-:W-:Y:S01]  /*4f80*/  @!P1 IMAD.MOV.U32 R16, RZ, RZ, c[0x0][0x19c] ;  /* 0x00006700ff109624 */ /* 0x000fe200078e00ff */
[----:B------:R-:W-:Y:S01]  /*4f90*/  @!P1 LEA.HI.X R23, R14, c[0x0][0x16c], R13, 0x1, P4 ;  /* 0x00005b000e179a11 */ /* 0x000fe200020f0c0d */
[----:B------:R-:W-:Y:S01]  /*4fa0*/  @!P1 IMAD.MOV.U32 R20, RZ, RZ, c[0x0][0x19c] ;  /* 0x00006700ff149624 */ /* 0x000fe200078e00ff */
[----:B------:R-:W-:Y:S01]  /*4fb0*/  @!P1 LEA.HI.X R61, R12, c[0x0][0x16c], R9, 0x1, P5 ;  /* 0x00005b000c3d9a11 */ /* 0x000fe200028f0c09 */
[--C-:B------:R-:W-:Y:S01]  /*4fc0*/  @!P1 IMAD.MOV.U32 R62, RZ, RZ, R120.reuse ;  /* 0x000000ffff3e9224 */ /* 0x100fe200078e0078 */
[----:B------:R-:W-:Y:S01]  /*4fd0*/  @!P1 IADD3.X R14, R10, R17, R3, P3, !PT ;  /* 0x000000110a0e9210 */ /* 0x000fe20001ffe403 */
[--C-:B------:R-:W-:Y:S01]  /*4fe0*/  @!P1 IMAD.MOV.U32 R63, RZ, RZ, R119.reuse ;  /* 0x000000ffff3f9224 */ /* 0x100fe200078e0077 */
[CC--:B------:R-:W-:Y:S01]  /*4ff0*/  @!P1 LEA R12, P3, R117.reuse, R120.reuse, 0x6 ;  /* 0x00000078750c9211 */ /* 0x0c0fe200078630ff */
[----:B------:R-:W-:Y:S01]  /*5000*/  @!P1 IMAD.MOV.U32 R64, RZ, RZ, R120 ;  /* 0x000000ffff409224 */ /* 0x000fe200078e0078 */
[C---:B------:R-:W-:Y:S01]  /*5010*/  @!P1 LEA R18, P4, R117.reuse, R120, 0x5 ;  /* 0x0000007875129211 */ /* 0x040fe200078828ff */
[----:B------:R-:W-:Y:S01]  /*5020*/  @!P1 IMAD.MOV.U32 R65, RZ, RZ, R119 ;  /* 0x000000ffff419224 */ /* 0x000fe200078e0077 */
[-C--:B------:R-:W-:Y:S01]  /*5030*/  @!P1 LEA.HI.X R19, R117, R119.reuse, R16, 0x6, P3 ;  /* 0x0000007775139211 */ /* 0x080fe200018f3410 */
[----:B------:R-:W-:Y:S01]  /*5040*/  @!P1 IMAD.MOV.U32 R3, RZ, RZ, c[0x0][0x19c] ;  /* 0x00006700ff039624 */ /* 0x000fe200078e00ff */
[----:B------:R-:W-:Y:S01]  /*5050*/  @!P1 IADD3 R17, P3, R11, R12, RZ ;  /* 0x0000000c0b119210 */ /* 0x000fe20007f7e0ff */
[C---:B------:R-:W-:Y:S01]  /*5060*/  @!P1 IMAD.WIDE.U32 R62, R117.reuse, 0x60, R62 ;  /* 0x00000060753e9825 */ /* 0x040fe200078e003e */
[----:B------:R-:W-:Y:S01]  /*5070*/  @!P1 LEA.HI.X R21, R117, R119, R20, 0x5, P4 ;  /* 0x0000007775159211 */ /* 0x000fe200020f2c14 */
[----:B------:R-:W-:Y:S01]  /*5080*/  @!PT LDS RZ, [RZ] ;  /* 0x00000000fffff984 */ /* 0x000fe20000000800 */
[----:B------:R-:W-:Y:S01]  /*5090*/  @!PT LDS RZ, [RZ] ;  /* 0x00000000fffff984 */ /* 0x000fe20000000800 */
[----:B------:R-:W-:Y:S01]  /*50a0*/  @!PT LDS RZ, [RZ] ;  /* 0x00000000fffff984 */ /* 0x000fe20000000800 */
[----:B------:R1:W-:Y:S01]  /*50b0*/  @!P1 LDGSTS.E.BYPASS.LTC128B.128 [R177+0x2000], [R60.64] ;  /* 0x020000003cb19fae */ /* 0x0003e2000b901d46 */
[----:B------:R-:W-:Y:S01]  /*50c0*/  @!P1 IADD3 R13, P4, R11, R18, RZ ;  /* 0x000000120b0d9210 */ /* 0x000fe20007f9e0ff */
[----:B------:R-:W-:-:S02]  /*50d0*/  @!P1 IMAD.MOV.U32 R9, RZ, RZ, c[0x0][0x19c] ;  /* 0x00006700ff099624 */ /* 0x000fc400078e00ff */
[----:B------:R-:W-:Y:S01]  /*50e0*/  @!P1 IMAD.WIDE.U32 R64, R117, 0x50, R64 ;  /* 0x0000005075409825 */ /* 0x000fe200078e0040 */
[----:B------:R1:W-:Y:S03]  /*50f0*/  @P1 STS.128 [R177+0x2800], RZ ;  /* 0x002800ffb1001388 */ /* 0x0003e60000000c00 */
[----:B------:R-:W-:Y:S01]  /*5100*/  @!P1 IMAD R3, R3, 0x60, RZ ;  /* 0x0000006003039824 */ /* 0x000fe200078e02ff */
[----:B------:R-:W-:Y:S01]  /*5110*/  @!PT LDS RZ, [RZ] ;  /* 0x00000000fffff984 */ /* 0x000fe20000000800 */
[----:B------:R-:W-:Y:S01]  /*5120*/  @!PT LDS RZ, [RZ] ;  /* 0x00000000fffff984 */ /* 0x000fe20000000800 */
[----:B------:R-:W-:Y:S01]  /*5130*/  @!PT LDS RZ, [RZ] ;  /* 0x00000000fffff984 */ /* 0x000fe20000000800 */
[----:B------:R1:W-:Y:S01]  /*5140*/  @!P1 LDGSTS.E.BYPASS.LTC128B.128 [R177+0x2800], [R22.64] ;  /* 0x0280000016b19fae */ /* 0x0003e2000b901d46 */
[C---:B------:R-:W-:Y:S01]  /*5150*/  @!P1 IMAD.X R16, R10.reuse, 0x1, R19, P3 ;  /* 0x000000010a109824 */ /* 0x040fe200018e0613 */
[----:B------:R-:W-:Y:S01]  /*5160*/  @!P1 IADD3 R19, P3, R11, R62, RZ ;  /* 0x0000003e0b139210 */ /* 0x000fe20007f7e0ff */
[----:B------:R-:W-:Y:S01]  /*5170*/  @!P1 IMAD R9, R9, 0x50, RZ ;  /* 0x0000005009099824 */ /* 0x000fe200078e02ff */
[----:B------:R-:W-:Y:S01]  /*5180*/  @!P1 LEA R62, P5, R17, c[0x0][0x168], 0x1 ;  /* 0x00005a00113e9a11 */ /* 0x000fe200078a08ff */
[----:B------:R-:W-:Y:S01]  /*5190*/  @!P1 IMAD.X R12, R10, 0x1, R21, P4 ;  /* 0x000000010a0c9824 */ /* 0x000fe200020e0615 */
[----:B------:R-:W-:Y:S01]  /*51a0*/  @!P1 IADD3 R18, P4, R11, R64, RZ ;  /* 0x000000400b129210 */ /* 0x000fe20007f9e0ff */
[----:B------:R1:W-:Y:S01]  /*51b0*/  @P1 STS.128 [R177+0x3000], RZ ;  /* 0x003000ffb1001388 */ /* 0x0003e20000000c00 */
[----:B------:R-:W-:-:S02]  /*51c0*/  @!P1 LEA R64, P6, R13, c[0x0][0x168], 0x1 ;  /* 0x00005a000d409a11 */ /* 0x000fc400078c08ff */
[C---:B------:R-:W-:Y:S02]  /*51d0*/  @!P1 IADD3.X R20, R10.reuse, R63, R3, P3, !PT ;  /* 0x0000003f0a149210 */ /* 0x040fe40001ffe403 */
        /* <DEDUP_REMOVED lines=48> */
.L_x_6296:
[----:B------:R-:W-:Y:S05]  /*54e0*/  BSYNC B0 ;  /* 0x0000000000007941 */ /* 0x000fea0003800000 */
.L_x_6295:
[----:B------:R-:W0:Y:S01]  /*54f0*/  LDGDEPBAR ;  /* 0x00000000000079af */ /* 0x000e220000000000 */
[----:B------:R-:W-:-:S04]  /*5500*/  IADD3 R120, P1, R11, R120, RZ ;  /* 0x000000780b787210 */ /* 0x000fc80007f3e0ff */
[----:B------:R-:W-:Y:S02]  /*5510*/  IADD3.X R119, R10, R119, RZ, P1, !PT ;  /* 0x000000770a777210 */ /* 0x000fe40000ffe4ff */
.L_x_6292:
        /* <DEDUP_REMOVED lines=63> */
[----:B-1----:R-:W1:Y:S03]  /*5910*/  SHFL.BFLY PT, R12, R11, 0x2, 0x1f ;  /* 0x0c401f000b0c7f89 */ /* 0x002e6600000e0000 */
[-C--:B------:R-:W-:Y:S01]  /*5920*/  LEA R161, R5, R164.reuse, 0x1 ;  /* 0x000000a405a17211 */ /* 0x080fe200078e08ff */
[----:B------:R-:W2:Y:S01]  /*5930*/  SHFL.BFLY PT, R9, R10, 0x2, 0x1f ;  /* 0x0c401f000a097f89 */ /* 0x000ea200000e0000 */
[----:B------:R-:W-:-:S02]  /*5940*/  LEA R162, R4, R164, 0x1 ;  /* 0x000000a404a27211 */ /* 0x000fc400078e08ff */
[----:B------:R-:W-:Y:S01]  /*5950*/  LEA R160, R4, R161, 0x1 ;  /* 0x000000a104a07211 */ /* 0x000fe200078e08ff */
[----:B------:R-:W-:Y:S04]  /*5960*/  LDSM.16.MT88.4 R92, [R164+0x6000] ;  /* 0x00600000a45c783b */ /* 0x000fe80000004200 */
[----:B------:R-:W-:Y:S04]  /*5970*/  LDSM.16.MT88.4 R20, [R162+0x6800] ;  /* 0x00680000a214783b */ /* 0x000fe80000004200 */
[----:B------:R-:W-:Y:S01]  /*5980*/  LDSM.16.MT88.4 R16, [R161+0x6800] ;  /* 0x00680000a110783b */ /* 0x000fe20000004200 */
[----:B-1----:R-:W-:-:S02]  /*5990*/  FMNMX.FTZ R12, R11, R12, !PT ;  /* 0x0000000c0b0c7209 */ /* 0x002fc40007810000 */
[----:B--2---:R-:W-:-:S03]  /*59a0*/  FMNMX.FTZ R9, R10, R9, !PT ;  /* 0x000000090a097209 */ /* 0x004fc60007810000 */
[----:B------:R-:W1:Y:S02]  /*59b0*/  SHFL.BFLY PT, R3, R12, 0x1, 0x1f ;  /* 0x0c201f000c037f89 */ /* 0x000e6400000e0000 */
[----:B-1----:R-:W-:Y:S02]  /*59c0*/  FMNMX.FTZ R3, R12, R3, !PT ;  /* 0x000000030c037209 */ /* 0x002fe40007810000 */
[----:B------:R-:W-:Y:S02]  /*59d0*/  LDSM.16.MT88.4 R12, [R164+0x6800] ;  /* 0x00680000a40c783b */ /* 0x000fe40000004200 */
[C---:B------:R-:W-:Y:S01]  /*59e0*/  FSETP.NEU.FTZ.AND P1, PT, R3.reuse, -INF , PT ;  /* 0xff8000000300780b */ /* 0x040fe20003f3d000 */
[----:B------:R-:W-:-:S05]  /*59f0*/  FMUL.FTZ R34, R3, c[0x0][0x23c] ;  /* 0x00008f0003227a20 */ /* 0x000fca0000410000 */
[----:B------:R-:W-:-:S05]  /*5a00*/  FSEL R34, R34, RZ, P1 ;  /* 0x000000ff22227208 */ /* 0x000fca0000800000 */
[--C-:B------:R-:W-:Y:S02]  /*5a10*/  FFMA.FTZ R64, R2, c[0x0][0x23c], -R34.reuse ;  /* 0x00008f0002407a23 */ /* 0x100fe40000010822 */
[----:B------:R-:W1:Y:S01]  /*5a20*/  SHFL.BFLY PT, R2, R9, 0x1, 0x1f ;  /* 0x0c201f0009027f89 */ /* 0x000e6200000e0000 */
[--C-:B------:R-:W-:Y:S02]  /*5a30*/  FFMA.FTZ R63, R75, c[0x0][0x23c], -R34.reuse ;  /* 0x00008f004b3f7a23 */ /* 0x100fe40000010822 */
[--C-:B------:R-:W-:Y:S01]  /*5a40*/  FFMA.FTZ R62, R73, c[0x0][0x23c], -R34.reuse ;  /* 0x00008f00493e7a23 */ /* 0x100fe20000010822 */
[----:B------:R-:W-:Y:S01]  /*5a50*/  MUFU.EX2 R64, R64 ;  /* 0x0000004000407308 */ /* 0x000fe20000000800 */
[--C-:B------:R-:W-:Y:S02]  /*5a60*/  FFMA.FTZ R61, R77, c[0x0][0x23c], -R34.reuse ;  /* 0x00008f004d3d7a23 */ /* 0x100fe40000010822 */
[--C-:B------:R-:W-:Y:S02]  /*5a70*/  FFMA.FTZ R44, R79, c[0x0][0x23c], -R34.reuse ;  /* 0x00008f004f2c7a23 */ /* 0x100fe40000010822 */
[----:B------:R-:W-:-:S02]  /*5a80*/  FFMA.FTZ R39, R81, c[0x0][0x23c], -R34 ;  /* 0x00008f0051277a23 */ /* 0x000fc40000010822 */
[--C-:B------:R-:W-:Y:S01]  /*5a90*/  FFMA.FTZ R33, R83, c[0x0][0x23c], -R34.reuse ;  /* 0x00008f0053217a23 */ /* 0x100fe20000010822 */
[----:B------:R-:W2:Y:S01]  /*5aa0*/  MUFU.EX2 R63, R63 ;  /* 0x0000003f003f7308 */ /* 0x000ea20000000800 */
[--C-:B------:R-:W-:Y:S01]  /*5ab0*/  FFMA.FTZ R26, R85, c[0x0][0x23c], -R34.reuse ;  /* 0x00008f00551a7a23 */ /* 0x100fe20000010822 */
[----:B------:R-:W-:Y:S01]  /*5ac0*/  LDSM.16.MT88.4 R80, [R161+0x6000] ;  /* 0x00600000a150783b */ /* 0x000fe20000004200 */
[--C-:B------:R-:W-:Y:S02]  /*5ad0*/  FFMA.FTZ R57, R53, c[0x0][0x23c], -R34.reuse ;  /* 0x00008f0035397a23 */ /* 0x100fe40000010822 */
[--C-:B------:R-:W-:Y:S02]  /*5ae0*/  FFMA.FTZ R128, R113, c[0x0][0x23c], -R34.reuse ;  /* 0x00008f0071807a23 */ /* 0x100fe40000010822 */
[--C-:B------:R-:W-:Y:S01]  /*5af0*/  FFMA.FTZ R115, R115, c[0x0][0x23c], -R34.reuse ;  /* 0x00008f0073737a23 */ /* 0x100fe20000010822 */
[----:B------:R-:W-:Y:S01]  /*5b00*/  MUFU.EX2 R62, R62 ;  /* 0x0000003e003e7308 */ /* 0x000fe20000000800 */
[----:B------:R-:W-:-:S02]  /*5b10*/  FFMA.FTZ R67, R131, c[0x0][0x23c], -R34 ;  /* 0x00008f0083437a23 */ /* 0x000fc40000010822 */
[--C-:B------:R-:W-:Y:S01]  /*5b20*/  FFMA.FTZ R131, R107, c[0x0][0x23c], -R34.reuse ;  /* 0x00008f006b837a23 */ /* 0x100fe20000010822 */
[----:B-1----:R-:W-:Y:S01]  /*5b30*/  FMNMX.FTZ R2, R9, R2, !PT ;  /* 0x0000000209027209 */ /* 0x002fe20007810000 */
[--C-:B------:R-:W-:Y:S02]  /*5b40*/  FFMA.FTZ R107, R109, c[0x0][0x23c], -R34.reuse ;  /* 0x00008f006d6b7a23 */ /* 0x100fe40000010822 */
[--C-:B------:R-:W-:Y:S01]  /*5b50*/  FFMA.FTZ R101, R101, c[0x0][0x23c], -R34.reuse ;  /* 0x00008f0065657a23 */ /* 0x100fe20000010822 */
[C---:B------:R-:W-:Y:S01]  /*5b60*/  FSETP.NEU.FTZ.AND P1, PT, R2.reuse, -INF , PT ;  /* 0xff8000000200780b */ /* 0x040fe20003f3d000 */
[----:B------:R-:W-:Y:S01]  /*5b70*/  FMUL.FTZ R25, R2, c[0x0][0x23c] ;  /* 0x00008f0002197a20 */ /* 0x000fe20000410000 */
[----:B------:R-:W1:Y:S01]  /*5b80*/  MUFU.EX2 R61, R61 ;  /* 0x0000003d003d7308 */ /* 0x000e620000000800 */
[----:B------:R-:W-:-:S03]  /*5b90*/  FFMA.FTZ R45, R45, c[0x0][0x23c], -R34 ;  /* 0x00008f002d2d7a23 */ /* 0x000fc60000010822 */
[----:B------:R-:W-:Y:S02]  /*5ba0*/  FSEL R25, R25, RZ, P1 ;  /* 0x000000ff19197208 */ /* 0x000fe40000800000 */
[----:B------:R-:W-:Y:S02]  /*5bb0*/  LEA R192, P1, R120, c[0x0][0x168], 0x1 ;  /* 0x00005a0078c07a11 */ /* 0x000fe400078208ff */
[----:B------:R-:W-:Y:S01]  /*5bc0*/  MUFU.EX2 R44, R44 ;  /* 0x0000002c002c7308 */ /* 0x000fe20000000800 */
[--C-:B------:R-:W-:Y:S01]  /*5bd0*/  FFMA.FTZ R102, R8, c[0x0][0x23c], -R25.reuse ;  /* 0x00008f0008667a23 */ /* 0x100fe20000010819 */
[----:B--2---:R-:W-:Y:S01]  /*5be0*/  F2FP.PACK_AB R8, R63, R64 ;  /* 0x000000403f08723e */ /* 0x004fe200000000ff */
[----:B------:R-:W-:Y:S01]  /*5bf0*/  FFMA.FTZ R65, R74, c[0x0][0x23c], -R25 ;  /* 0x00008f004a417a23 */ /* 0x000fe20000010819 */
[----:B------:R-:W-:Y:S01]  /*5c00*/  LEA.HI.X R191, R120, c[0x0][0x16c], R119, 0x1, P1 ;  /* 0x00005b0078bf7a11 */ /* 0x000fe200008f0c77 */
[--C-:B------:R-:W-:Y:S02]  /*5c10*/  FFMA.FTZ R66, R72, c[0x0][0x23c], -R25.reuse ;  /* 0x00008f0048427a23 */ /* 0x100fe40000010819 */
[--C-:B------:R-:W-:Y:S01]  /*5c20*/  FFMA.FTZ R47, R76, c[0x0][0x23c], -R25.reuse ;  /* 0x00008f004c2f7a23 */ /* 0x100fe20000010819 */
[----:B------:R-:W-:Y:S01]  /*5c30*/  MUFU.EX2 R102, R102 ;  /* 0x0000006600667308 */ /* 0x000fe20000000800 */
[----:B-1----:R-:W-:Y:S01]  /*5c40*/  F2FP.PACK_AB R10, R61, R62 ;  /* 0x0000003e3d0a723e */ /* 0x002fe200000000ff */
[--C-:B------:R-:W-:Y:S01]  /*5c50*/  FFMA.FTZ R42, R78, c[0x0][0x23c], -R25.reuse ;  /* 0x00008f004e2a7a23 */ /* 0x100fe20000010819 */
[----:B------:R-:W1:Y:S01]  /*5c60*/  LDSM.16.MT88.4 R72, [R162+0x6000] ;  /* 0x00600000a248783b */ /* 0x000e620000004200 */
[----:B------:R-:W-:-:S02]  /*5c70*/  FFMA.FTZ R41, R84, c[0x0][0x23c], -R25 ;  /* 0x00008f0054297a23 */ /* 0x000fc40000010819 */
[--C-:B------:R-:W-:Y:S02]  /*5c80*/  FFMA.FTZ R37, R48, c[0x0][0x23c], -R25.reuse ;  /* 0x00008f0030257a23 */ /* 0x100fe40000010819 */
[----:B------:R-:W2:Y:S01]  /*5c90*/  MUFU.EX2 R65, R65 ;  /* 0x0000004100417308 */ /* 0x000ea20000000800 */
[--C-:B------:R-:W-:Y:S02]  /*5ca0*/  FFMA.FTZ R6, R52, c[0x0][0x23c], -R25.reuse ;  /* 0x00008f0034067a23 */ /* 0x100fe40000010819 */
[--C-:B------:R-:W-:Y:S02]  /*5cb0*/  FFMA.FTZ R52, R55, c[0x0][0x23c], -R34.reuse ;  /* 0x00008f0037347a23 */ /* 0x100fe40000010822 */
[----:B------:R-:W-:Y:S02]  /*5cc0*/  FFMA.FTZ R53, R50, c[0x0][0x23c], -R25 ;  /* 0x00008f0032357a23 */ /* 0x000fe40000010819 */
        /* <DEDUP_REMOVED lines=8> */
[----:B------:R-:W-:Y:S02]  /*5d50*/  FFMA.FTZ R114, R129, c[0x0][0x23c], -R34 ;  /* 0x00008f0081727a23 */ /* 0x000fe40000010822 */
[--C-:B------:R-:W-:Y:S02]  /*5d60*/  FFMA.FTZ R129, R112, c[0x0][0x23c], -R25.reuse ;  /* 0x00008f0070817a23 */ /* 0x100fe40000010819 */
[----:B------:R-:W-:-:S02]  /*5d70*/  FFMA.FTZ R112, R132, c[0x0][0x23c], -R25 ;  /* 0x00008f0084707a23 */ /* 0x000fc40000010819 */
[----:B------:R-:W2:Y:S01]  /*5d80*/  MUFU.EX2 R39, R39 ;  /* 0x0000002700277308 */ /* 0x000ea20000000800 */
[--C-:B------:R-:W-:Y:S02]  /*5d90*/  FFMA.FTZ R113, R130, c[0x0][0x23c], -R25.reuse ;  /* 0x00008f0082717a23 */ /* 0x100fe40000010819 */
[--C-:B------:R-:W-:Y:S02]  /*5da0*/  FFMA.FTZ R60, R134, c[0x0][0x23c], -R25.reuse ;  /* 0x00008f00863c7a23 */ /* 0x100fe40000010819 */
[--C-:B------:R-:W-:Y:S02]  /*5db0*/  FFMA.FTZ R132, R111, c[0x0][0x23c], -R34.reuse ;  /* 0x00008f006f847a23 */ /* 0x100fe40000010822 */
[----:B------:R-:W-:Y:S01]  /*5dc0*/  FFMA.FTZ R134, R104, c[0x0][0x23c], -R25 ;  /* 0x00008f0068867a23 */ /* 0x000fe20000010819 */
[----:B---3--:R-:W-:Y:S01]  /*5dd0*/  F2FP.PACK_AB R11, R47, R66 ;  /* 0x000000422f0b723e */ /* 0x008fe200000000ff */
[----:B------:R-:W-:Y:S01]  /*5de0*/  MUFU.EX2 R33, R33 ;  /* 0x0000002100217308 */ /* 0x000fe20000000800 */
[----:B------:R-:W-:-:S02]  /*5df0*/  FFMA.FTZ R130, R123, c[0x0][0x23c], -R34 ;  /* 0x00008f007b827a23 */ /* 0x000fc40000010822 */
[--C-:B------:R-:W-:Y:S02]  /*5e00*/  FFMA.FTZ R109, R110, c[0x0][0x23c], -R25.reuse ;  /* 0x00008f006e6d7a23 */ /* 0x100fe40000010819 */
[--C-:B------:R-:W-:Y:S01]  /*5e10*/  FFMA.FTZ R111, R108, c[0x0][0x23c], -R25.reuse ;  /* 0x00008f006c6f7a23 */ /* 0x100fe20000010819 */
[C---:B------:R-:W-:Y:S01]  /*5e20*/  HMMA.16816.F32 R96, R8.reuse, R92, RZ ;  /* 0x0000005c0860723c */ /* 0x040fe200000018ff */
[----:B--2---:R-:W-:Y:S01]  /*5e30*/  F2FP.PACK_AB R84, R39, R44 ;  /* 0x0000002c2754723e */ /* 0x004fe200000000ff */
[----:B------:R-:W2:Y:S01]  /*5e40*/  MUFU.EX2 R26, R26 ;  /* 0x0000001a001a7308 */ /* 0x000ea20000000800 */
        /* <DEDUP_REMOVED lines=9> */
[C---:B-1----:R-:W-:Y:S01]  /*5ee0*/  HMMA.16816.F32 R68, R8.reuse, R72, RZ ;  /* 0x000000480844723c */ /* 0x042fe200000018ff */
[----:B------:R-:W-:Y:S01]  /*5ef0*/  FFMA.FTZ R54, R54, c[0x0][0x23c], -R25 ;  /* 0x00008f0036367a23 */ /* 0x000fe20000010819 */
[----:B------:R-:W1:Y:S01]  /*5f00*/  MUFU.EX2 R41, R41 ;  /* 0x0000002900297308 */ /* 0x000e620000000800 */
[----:B--2---:R-:W-:Y:S01]  /*5f10*/  F2FP.PACK_AB R86, R26, R33 ;  /* 0x000000211a56723e */ /* 0x004fe200000000ff */
[----:B------:R-:W-:Y:S02]  /*5f20*/  FADD.FTZ R63, R64, R63 ;  /* 0x0000003f403f7221 */ /* 0x000fe40000010000 */
[----:B------:R-:W-:Y:S02]  /*5f30*/  FADD.FTZ R65, R102, R65 ;  /* 0x0000004166417221 */ /* 0x000fe40000010000 */
[----:B------:R-:W-:Y:S01]  /*5f40*/  HMMA.16816.F32 R76, R8, R80, RZ ;  /* 0x00000050084c723c */ /* 0x000fe200000018ff */
[----:B------:R-:W-:Y:S01]  /*5f50*/  FADD.FTZ R62, R62, R63 ;  /* 0x0000003f3e3e7221 */ /* 0x000fe20000010000 */
[----:B------:R-:W-:Y:S01]  /*5f60*/  MUFU.EX2 R37, R37 ;  /* 0x0000002500257308 */ /* 0x000fe20000000800 */
[----:B------:R-:W-:-:S02]  /*5f70*/  FFMA.FTZ R56, R49, c[0x0][0x23c], -R34 ;  /* 0x00008f0031387a23 */ /* 0x000fc40000010822 */
[----:B------:R-:W-:Y:S02]  /*5f80*/  FADD.FTZ R61, R61, R62 ;  /* 0x0000003e3d3d7221 */ /* 0x000fe40000010000 */
[--C-:B------:R-:W-:Y:S01]  /*5f90*/  FFMA.FTZ R62, R43, c[0x0][0x23c], -R34.reuse ;  /* 0x00008f002b3e7a23 */ /* 0x100fe20000010822 */
[C---:B------:R-:W-:Y:S01]  /*5fa0*/  HMMA.16816.F32 R72, R8.reuse, R74, RZ ;  /* 0x0000004a0848723c */ /* 0x040fe200000018ff */
[----:B------:R-:W-:Y:S01]  /*5fb0*/  FFMA.FTZ R43, R51, c[0x0][0x23c], -R34 ;  /* 0x00008f00332b7a23 */ /* 0x000fe20000010822 */
[----:B------:R-:W2:Y:S01]  /*5fc0*/  MUFU.EX2 R6, R6 ;  /* 0x0000000600067308 */ /* 0x000ea20000000800 */
[----:B-1----:R-:W-:Y:S01]  /*5fd0*/  F2FP.PACK_AB R85, R41, R42 ;  /* 0x0000002a2955723e */ /* 0x002fe200000000ff */
[--C-:B------:R-:W-:Y:S02]  /*5fe0*/  FFMA.FTZ R46, R46, c[0x0][0x23c], -R25.reuse ;  /* 0x00008f002e2e7a23 */ /* 0x100fe40000010819 */
[--C-:B------:R-:W-:Y:S02]  /*5ff0*/  FFMA.FTZ R49, R38, c[0x0][0x23c], -R25.reuse ;  /* 0x00008f0026317a23 */ /* 0x100fe40000010819 */
[----:B------:R-:W-:Y:S01]  /*6000*/  HMMA.16816.F32 R80, R8, R82, RZ ;  /* 0x000000520850723c */ /* 0x000fe200000018ff */
[----:B------:R-:W-:Y:S01]  /*6010*/  FFMA.FTZ R36, R36, c[0x0][0x23c], -R25 ;  /* 0x00008f0024247a23 */ /* 0x000fe20000010819 */
[----:B------:R-:W-:Y:S01]  /*6020*/  MUFU.EX2 R57, R57 ;  /* 0x0000003900397308 */ /* 0x000fe20000000800 */
[----:B------:R-:W-:-:S02]  /*6030*/  FADD.FTZ R66, R66, R65 ;  /* 0x0000004142427221 */ /* 0x000fc40000010000 */
[----:B------:R-:W-:Y:S02]  /*6040*/  FFMA.FTZ R40, R40, c[0x0][0x23c], -R25 ;  /* 0x00008f0028287a23 */ /* 0x000fe40000010819 */
[----:B------:R-:W-:Y:S01]  /*6050*/  FFMA.FTZ R38, R29, c[0x0][0x23c], -R34 ;  /* 0x00008f001d267a23 */ /* 0x000fe20000010822 */
[----:B--2---:R-:W-:Y:S02]  /*6060*/  F2FP.PACK_AB R87, R6, R37 ;  /* 0x000000250657723e */ /* 0x004fe400000000ff */
[----:B------:R-:W1:Y:S05]  /*6070*/  MUFU.EX2 R52, R52 ;  /* 0x0000003400347308 */ /* 0x000e6a0000000800 */
[C---:B------:R-:W-:Y:S03]  /*6080*/  HMMA.16816.F32 R96, R84.reuse, R12, R96 ;  /* 0x0000000c5460723c */ /* 0x040fe60000001860 */
[----:B------:R-:W-:Y:S05]  /*6090*/  MUFU.EX2 R55, R55 ;  /* 0x0000003700377308 */ /* 0x000fea0000000800 */
[C---:B------:R-:W-:Y:S01]  /*60a0*/  HMMA.16816.F32 R92, R84.reuse, R14, R92 ;  /* 0x0000000e545c723c */ /* 0x040fe2000000185c */
[----:B------:R-:W2:Y:S02]  /*60b0*/  LDSM.16.MT88.4 R12, [R160+0x6000] ;  /* 0x00600000a00c783b */ /* 0x000ea40000004200 */
[----:B------:R-:W-:Y:S05]  /*60c0*/  MUFU.EX2 R48, R48 ;  /* 0x0000003000307308 */ /* 0x000fea0000000800 */
[C---:B------:R-:W-:Y:S03]  /*60d0*/  HMMA.16816.F32 R68, R84.reuse, R20, R68 ;  /* 0x000000145444723c */ /* 0x040fe60000001844 */
[----:B------:R-:W-:Y:S05]  /*60e0*/  MUFU.EX2 R53, R53 ;  /* 0x0000003500357308 */ /* 0x000fea0000000800 */
[C---:B------:R-:W-:Y:S01]  /*60f0*/  HMMA.16816.F32 R72, R84.reuse, R22, R72 ;  /* 0x000000165448723c */ /* 0x040fe20000001848 */
[----:B------:R-:W-:Y:S02]  /*6100*/  LDSM.16.MT88.4 R20, [R162+0x8800] ;  /* 0x00880000a214783b */ /* 0x000fe40000004200 */
[----:B------:R-:W3:Y:S05]  /*6110*/  MUFU.EX2 R50, R50 ;  /* 0x0000003200327308 */ /* 0x000eea0000000800 */
[C---:B------:R-:W-:Y:S03]  /*6120*/  HMMA.16816.F32 R76, R84.reuse, R16, R76 ;  /* 0x00000010544c723c */ /* 0x040fe6000000184c */
[----:B------:R-:W-:Y:S05]  /*6130*/  MUFU.EX2 R5, R5 ;  /* 0x0000000500057308 */ /* 0x000fea0000000800 */
[----:B------:R-:W-:Y:S01]  /*6140*/  HMMA.16816.F32 R80, R84, R18, R80 ;  /* 0x000000125450723c */ /* 0x000fe20000001850 */
[----:B------:R-:W-:Y:S02]  /*6150*/  LDSM.16.MT88.4 R16, [R164+0x7000] ;  /* 0x00700000a410783b */ /* 0x000fe40000004200 */
[----:B------:R-:W4:Y:S05]  /*6160*/  MUFU.EX2 R4, R4 ;  /* 0x0000000400047308 */ /* 0x000f2a0000000800 */
[C---:B--2---:R-:W-:Y:S03]  /*6170*/  HMMA.16816.F32 R88, R8.reuse, R12, RZ ;  /* 0x0000000c0858723c */ /* 0x044fe600000018ff */
[----:B------:R-:W-:Y:S05]  /*6180*/  MUFU.EX2 R128, R128 ;  /* 0x0000008000807308 */ /* 0x000fea0000000800 */
[----:B------:R-:W-:Y:S01]  /*6190*/  HMMA.16816.F32 R8, R8, R14, RZ ;  /* 0x0000000e0808723c */ /* 0x000fe200000018ff */
[----:B------:R-:W2:Y:S02]  /*61a0*/  LDSM.16.MT88.4 R12, [R160+0x6800] ;  /* 0x00680000a00c783b */ /* 0x000ea40000004200 */
[----:B------:R-:W5:Y:S08]  /*61b0*/  MUFU.EX2 R115, R115 ;  /* 0x0000007300737308 */ /* 0x000f700000000800 */
        /* <DEDUP_REMOVED lines=9> */
[----:B-1----:R-:W-:-:S02]  /*6250*/  F2FP.PACK_AB R8, R52, R57 ;  /* 0x000000393408723e */ /* 0x002fc400000000ff */
[----:B---3--:R-:W-:-:S05]  /*6260*/  F2FP.PACK_AB R9, R50, R53 ;  /* 0x000000353209723e */ /* 0x008fca00000000ff */
[----:B------:R-:W-:Y:S01]  /*6270*/  MUFU.EX2 R131, R131 ;  /* 0x0000008300837308 */ /* 0x000fe20000000800 */
[----:B------:R-:W-:Y:S02]  /*6280*/  F2FP.PACK_AB R10, R48, R55 ;  /* 0x00000037300a723e */ /* 0x000fe400000000ff */
[----:B----4-:R-:W-:-:S05]  /*6290*/  F2FP.PACK_AB R11, R4, R5 ;  /* 0x00000005040b723e */ /* 0x010fca00000000ff */
[----:B------:R-:W1:Y:S02]  /*62a0*/  MUFU.EX2 R132, R132 ;  /* 0x0000008400847308 */ /* 0x000e640000000800 */
[C---:B------:R-:W-:Y:S06]  /*62b0*/  HMMA.16816.F32 R96, R8.reuse, R16, R96 ;  /* 0x000000100860723c */ /* 0x040fec0000001860 */
[----:B------:R-:W-:Y:S02]  /*62c0*/  MUFU.EX2 R107, R107 ;  /* 0x0000006b006b7308 */ /* 0x000fe40000000800 */
[C---:B------:R-:W-:Y:S01]  /*62d0*/  HMMA.16816.F32 R92, R8.reuse, R18, R92 ;  /* 0x00000012085c723c */ /* 0x040fe2000000185c */
[----:B------:R-:W3:Y:S05]  /*62e0*/  LDSM.16.MT88.4 R16, [R161+0x7000] ;  /* 0x00700000a110783b */ /* 0x000eea0000004200 */
[----:B------:R-:W-:Y:S02]  /*62f0*/  MUFU.EX2 R130, R130 ;  /* 0x0000008200827308 */ /* 0x000fe40000000800 */
[C---:B--2---:R-:W-:Y:S06]  /*6300*/  HMMA.16816.F32 R68, R8.reuse, R12, R68 ;  /* 0x0000000c0844723c */ /* 0x044fec0000001844 */
[----:B------:R-:W-:Y:S02]  /*6310*/  MUFU.EX2 R134, R134 ;  /* 0x0000008600867308 */ /* 0x000fe40000000800 */
[C---:B------:R-:W-:Y:S01]  /*6320*/  HMMA.16816.F32 R72, R8.reuse, R14, R72 ;  /* 0x0000000e0848723c */ /* 0x040fe20000001848 */
[----:B------:R-:W2:Y:S05]  /*6330*/  LDSM.16.MT88.4 R12, [R160+0x7000] ;  /* 0x00700000a00c783b */ /* 0x000eaa0000004200 */
[----:B------:R-:W4:Y:S08]  /*6340*/  MUFU.EX2 R109, R109 ;  /* 0x0000006d006d7308 */ /* 0x000f300000000800 */
[----:B------:R-:W-:Y:S08]  /*6350*/  MUFU.EX2 R111, R111 ;  /* 0x0000006f006f7308 */ /* 0x000ff00000000800 */
[----:B------:R-:W1:Y:S01]  /*6360*/  MUFU.EX2 R104, R104 ;  /* 0x0000006800687308 */ /* 0x000e620000000800 */
[C---:B---3--:R-:W-:Y:S07]  /*6370*/  HMMA.16816.F32 R76, R8.reuse, R16, R76 ;  /* 0x00000010084c723c */ /* 0x048fee000000184c */
[----:B------:R-:W-:Y:S01]  /*6380*/  MUFU.EX2 R101, R101 ;  /* 0x0000006500657308 */ /* 0x000fe20000000800 */
[C---:B------:R-:W-:Y:S01]  /*6390*/  HMMA.16816.F32 R80, R8.reuse, R18, R80 ;  /* 0x000000120850723c */ /* 0x040fe20000001850 */
[----:B------:R-:W3:Y:S06]  /*63a0*/  LDSM.16.MT88.4 R16, [R164+0x7800] ;  /* 0x00780000a410783b */ /* 0x000eec0000004200 */
[----:B------:R-:W1:Y:S01]  /*63b0*/  MUFU.EX2 R108, R108 ;  /* 0x0000006c006c7308 */ /* 0x000e620000000800 */
[C---:B--2---:R-:W-:Y:S07]  /*63c0*/  HMMA.16816.F32 R88, R8.reuse, R12, R88 ;  /* 0x0000000c0858723c */ /* 0x044fee0000001858 */
[----:B------:R-:W-:Y:S01]  /*63d0*/  MUFU.EX2 R59, R59 ;  /* 0x0000003b003b7308 */ /* 0x000fe20000000800 */
[----:B------:R-:W-:Y:S01]  /*63e0*/  HMMA.16816.F32 R84, R8, R14, R84 ;  /* 0x0000000e0854723c */ /* 0x000fe20000001854 */
[----:B------:R-:W2:Y:S06]  /*63f0*/  LDSM.16.MT88.4 R12, [R162+0x7800] ;  /* 0x00780000a20c783b */ /* 0x000eac0000004200 */
[----:B------:R-:W-:Y:S01]  /*6400*/  MUFU.EX2 R106, R106 ;  /* 0x0000006a006a7308 */ /* 0x000fe20000000800 */
[----:B-----5:R-:W-:-:S02]  /*6410*/  F2FP.PACK_AB R8, R115, R128 ;  /* 0x000000807308723e */ /* 0x020fc400000000ff */
[----:B------:R-:W-:-:S05]  /*6420*/  F2FP.PACK_AB R9, R112, R129 ;  /* 0x000000817009723e */ /* 0x000fca00000000ff */
[----:B------:R-:W-:Y:S01]  /*6430*/  MUFU.EX2 R105, R105 ;  /* 0x0000006900697308 */ /* 0x000fe20000000800 */
[----:B------:R-:W-:Y:S02]  /*6440*/  F2FP.PACK_AB R10, R67, R114 ;  /* 0x00000072430a723e */ /* 0x000fe400000000ff */
[----:B------:R-:W-:-:S05]  /*6450*/  F2FP.PACK_AB R11, R60, R113 ;  /* 0x000000713c0b723e */ /* 0x000fca00000000ff */
[----:B------:R-:W5:Y:S02]  /*6460*/  MUFU.EX2 R58, R58 ;  /* 0x0000003a003a7308 */ /* 0x000f640000000800 */
[C---:B---3--:R-:W-:Y:S06]  /*6470*/  HMMA.16816.F32 R96, R8.reuse, R16, R96 ;  /* 0x000000100860723c */ /* 0x048fec0000001860 */
[----:B------:R-:W-:Y:S02]  /*6480*/  MUFU.EX2 R103, R103 ;  /* 0x0000006700677308 */ /* 0x000fe40000000800 */
[C---:B------:R-:W-:Y:S01]  /*6490*/  HMMA.16816.F32 R92, R8.reuse, R18, R92 ;  /* 0x00000012085c723c */ /* 0x040fe2000000185c */
[----:B------:R-:W3:Y:S05]  /*64a0*/  LDSM.16.MT88.4 R16, [R161+0x7800] ;  /* 0x00780000a110783b */ /* 0x000eea0000004200 */
[----:B------:R-:W1:Y:S02]  /*64b0*/  MUFU.EX2 R54, R54 ;  /* 0x0000003600367308 */ /* 0x000e640000000800 */
[C---:B--2---:R-:W-:Y:S06]  /*64c0*/  HMMA.16816.F32 R68, R8.reuse, R12, R68 ;  /* 0x0000000c0844723c */ /* 0x044fec0000001844 */
[----:B------:R-:W-:Y:S02]  /*64d0*/  MUFU.EX2 R45, R45 ;  /* 0x0000002d002d7308 */ /* 0x000fe40000000800 */
[C---:B------:R-:W-:Y:S01]  /*64e0*/  HMMA.16816.F32 R72, R8.reuse, R14, R72 ;  /* 0x0000000e0848723c */ /* 0x040fe20000001848 */
[----:B------:R-:W2:Y:S05]  /*64f0*/  LDSM.16.MT88.4 R12, [R160+0x7800] ;  /* 0x00780000a00c783b */ /* 0x000eaa0000004200 */
[----:B------:R-:W-:Y:S08]  /*6500*/  MUFU.EX2 R62, R62 ;  /* 0x0000003e003e7308 */ /* 0x000ff00000000800 */
[----:B------:R-:W-:Y:S08]  /*6510*/  MUFU.EX2 R43, R43 ;  /* 0x0000002b002b7308 */ /* 0x000ff00000000800 */
[----:B------:R-:W-:Y:S01]  /*6520*/  MUFU.EX2 R56, R56 ;  /* 0x0000003800387308 */ /* 0x000fe20000000800 */
        /* <DEDUP_REMOVED lines=10> */
[----:B-1----:R-:W-:-:S02]  /*65d0*/  F2FP.PACK_AB R8, R132, R131 ;  /* 0x000000838408723e */ /* 0x002fc400000000ff */
[----:B----4-:R-:W-:Y:S02]  /*65e0*/  F2FP.PACK_AB R9, R109, R134 ;  /* 0x000000866d09723e */ /* 0x010fe400000000ff */
[----:B------:R-:W-:Y:S02]  /*65f0*/  F2FP.PACK_AB R10, R130, R107 ;  /* 0x0000006b820a723e */ /* 0x000fe400000000ff */
[----:B------:R-:W-:-:S07]  /*6600*/  F2FP.PACK_AB R11, R104, R111 ;  /* 0x0000006f680b723e */ /* 0x000fce00000000ff */
[C---:B---3--:R-:W-:Y:S08]  /*6610*/  HMMA.16816.F32 R96, R8.reuse, R16, R96 ;  /* 0x000000100860723c */ /* 0x048ff00000001860 */
[C---:B------:R-:W-:Y:S01]  /*6620*/  HMMA.16816.F32 R92, R8.reuse, R18, R92 ;  /* 0x00000012085c723c */ /* 0x040fe2000000185c */
[----:B------:R-:W1:Y:S07]  /*6630*/  LDSM.16.MT88.4 R16, [R161+0x8000] ;  /* 0x00800000a110783b */ /* 0x000e6e0000004200 */
[C---:B--2---:R-:W-:Y:S08]  /*6640*/  HMMA.16816.F32 R68, R8.reuse, R12, R68 ;  /* 0x0000000c0844723c */ /* 0x044ff00000001844 */
        /* <DEDUP_REMOVED lines=8> */
[----:B------:R-:W-:-:S02]  /*66d0*/  F2FP.PACK_AB R8, R108, R101 ;  /* 0x000000656c08723e */ /* 0x000fc400000000ff */
[----:B-----5:R-:W-:Y:S02]  /*66e0*/  F2FP.PACK_AB R9, R58, R105 ;  /* 0x000000693a09723e */ /* 0x020fe400000000ff */
[----:B------:R-:W-:Y:S02]  /*66f0*/  F2FP.PACK_AB R10, R106, R59 ;  /* 0x0000003b6a0a723e */ /* 0x000fe400000000ff */
[----:B------:R-:W-:-:S07]  /*6700*/  F2FP.PACK_AB R11, R54, R103 ;  /* 0x00000067360b723e */ /* 0x000fce00000000ff */
[C---:B-1----:R-:W-:Y:S08]  /*6710*/  HMMA.16816.F32 R76, R8.reuse, R16, R76 ;  /* 0x00000010084c723c */ /* 0x042ff0000000184c */
[C---:B------:R-:W-:Y:S01]  /*6720*/  HMMA.16816.F32 R80, R8.reuse, R18, R80 ;  /* 0x000000120850723c */ /* 0x040fe20000001850 */
[----:B------:R-:W-:Y:S07]  /*6730*/  LDSM.16.MT88.4 R16, [R164+0x9000] ;  /* 0x00900000a410783b */ /* 0x000fee0000004200 */
[C---:B------:R-:W-:Y:S08]  /*6740*/  HMMA.16816.F32 R68, R8.reuse, R20, R68 ;  /* 0x000000140844723c */ /* 0x040ff00000001844 */
[C---:B--2---:R-:W-:Y:S08]  /*6750*/  HMMA.16816.F32 R96, R8.reuse, R12, R96 ;  /* 0x0000000c0860723c */ /* 0x044ff00000001860 */
[C---:B------:R-:W-:Y:S01]  /*6760*/  HMMA.16816.F32 R92, R8.reuse, R14, R92 ;  /* 0x0000000e085c723c */ /* 0x040fe2000000185c */
[----:B------:R-:W1:Y:S07]  /*6770*/  LDSM.16.MT88.4 R12, [R160+0x8800] ;  /* 0x00880000a00c783b */ /* 0x000e6e0000004200 */
[C---:B------:R-:W-:Y:S01]  /*6780*/  HMMA.16816.F32 R72, R8.reuse, R22, R72 ;  /* 0x000000160848723c */ /* 0x040fe20000001848 */
[----:B------:R-:W-:Y:S07]  /*6790*/  LDSM.16.MT88.4 R20, [R161+0x9000] ;  /* 0x00900000a114783b */ /* 0x000fee0000004200 */
[C---:B-1----:R-:W-:Y:S08]  /*67a0*/  HMMA.16816.F32 R88, R8.reuse, R12, R88 ;  /* 0x0000000c0858723c */ /* 0x042ff00000001858 */
[----:B------:R-:W-:Y:S01]  /*67b0*/  HMMA.16816.F32 R84, R8, R14, R84 ;  /* 0x0000000e0854723c */ /* 0x000fe20000001854 */
[----:B------:R-:W1:Y:S06]  /*67c0*/  LDSM.16.MT88.4 R12, [R162+0x9000] ;  /* 0x00900000a20c783b */ /* 0x000e6c0000004200 */
[----:B------:R-:W-:-:S02]  /*67d0*/  FADD.FTZ R9, R47, R66 ;  /* 0x000000422f097221 */ /* 0x000fc40000010000 */
[----:B------:R-:W2:Y:S01]  /*67e0*/  MUFU.EX2 R47, R40 ;  /* 0x00000028002f7308 */ /* 0x000ea20000000800 */
[----:B------:R-:W-:Y:S02]  /*67f0*/  FADD.FTZ R10, R44, R61 ;  /* 0x0000003d2c0a7221 */ /* 0x000fe40000010000 */
[----:B------:R-:W-:Y:S01]  /*6800*/  FADD.FTZ R8, R42, R9 ;  /* 0x000000092a087221 */ /* 0x000fe20000010000 */
[----:B------:R-:W-:Y:S01]  /*6810*/  F2FP.PACK_AB R9, R49, R46 ;  /* 0x0000002e3109723e */ /* 0x000fe200000000ff */
[----:B------:R-:W-:Y:S02]  /*6820*/  FADD.FTZ R10, R39, R10 ;  /* 0x0000000a270a7221 */ /* 0x000fe40000010000 */
[----:B------:R-:W-:Y:S02]  /*6830*/  FADD.FTZ R8, R41, R8 ;  /* 0x0000000829087221 */ /* 0x000fe40000010000 */
[----:B------:R-:W-:Y:S01]  /*6840*/  FADD.FTZ R33, R33, R10 ;  /* 0x0000000a21217221 */ /* 0x000fe20000010000 */
[----:B------:R-:W-:Y:S01]  /*6850*/  F2FP.PACK_AB R10, R56, R43 ;  /* 0x0000002b380a723e */ /* 0x000fe200000000ff */
[----:B------:R-:W-:Y:S01]  /*6860*/  FADD.FTZ R37, R37, R8 ;  /* 0x0000000825257221 */ /* 0x000fe20000010000 */
[----:B------:R-:W-:Y:S01]  /*6870*/  F2FP.PACK_AB R8, R62, R45 ;  /* 0x0000002d3e08723e */ /* 0x000fe200000000ff */
[----:B------:R-:W-:-:S02]  /*6880*/  FADD.FTZ R26, R26, R33 ;  /* 0x000000211a1a7221 */ /* 0x000fc40000010000 */
[----:B------:R-:W-:Y:S01]  /*6890*/  FADD.FTZ R6, R6, R37 ;  /* 0x0000002506067221 */ /* 0x000fe20000010000 */
[----:B--2---:R-:W-:Y:S01]  /*68a0*/  F2FP.PACK_AB R11, R36, R47 ;  /* 0x0000002f240b723e */ /* 0x004fe200000000ff */
[----:B------:R-:W-:Y:S02]  /*68b0*/  FADD.FTZ R57, R57, R26 ;  /* 0x0000001a39397221 */ /* 0x000fe40000010000 */
[----:B------:R-:W-:Y:S02]  /*68c0*/  FADD.FTZ R53, R53, R6 ;  /* 0x0000000635357221 */ /* 0x000fe40000010000 */
[----:B------:R-:W-:Y:S02]  /*68d0*/  FADD.FTZ R52, R52, R57 ;  /* 0x0000003934347221 */ /* 0x000fe40000010000 */
[----:B------:R-:W-:Y:S01]  /*68e0*/  HMMA.16816.F32 R96, R8, R16, R96 ;  /* 0x000000100860723c */ /* 0x000fe20000001860 */
[----:B------:R-:W-:Y:S02]  /*68f0*/  FADD.FTZ R50, R50, R53 ;  /* 0x0000003532327221 */ /* 0x000fe40000010000 */
[----:B------:R-:W-:-:S02]  /*6900*/  FADD.FTZ R55, R55, R52 ;  /* 0x0000003437377221 */ /* 0x000fc40000010000 */
[----:B------:R-:W-:Y:S02]  /*6910*/  FADD.FTZ R5, R5, R50 ;  /* 0x0000003205057221 */ /* 0x000fe40000010000 */
[----:B------:R-:W-:Y:S01]  /*6920*/  FADD.FTZ R55, R48, R55 ;  /* 0x0000003730377221 */ /* 0x000fe20000010000 */
[C---:B------:R-:W-:Y:S01]  /*6930*/  HMMA.16816.F32 R92, R8.reuse, R18, R92 ;  /* 0x00000012085c723c */ /* 0x040fe2000000185c */
[----:B------:R-:W2:Y:S01]  /*6940*/  LDSM.16.MT88.4 R16, [R160+0x9000] ;  /* 0x00900000a010783b */ /* 0x000ea20000004200 */
[----:B------:R-:W-:Y:S02]  /*6950*/  FADD.FTZ R4, R4, R5 ;  /* 0x0000000504047221 */ /* 0x000fe40000010000 */
[--C-:B------:R-:W-:Y:S02]  /*6960*/  FFMA.FTZ R39, R35, c[0x0][0x23c], -R34.reuse ;  /* 0x00008f0023277a23 */ /* 0x100fe40000010822 */
[--C-:B------:R-:W-:Y:S02]  /*6970*/  FFMA.FTZ R35, R27, c[0x0][0x23c], -R34.reuse ;  /* 0x00008f001b237a23 */ /* 0x100fe40000010822 */
[----:B-1----:R-:W-:Y:S01]  /*6980*/  HMMA.16816.F32 R68, R8, R12, R68 ;  /* 0x0000000c0844723c */ /* 0x002fe20000001844 */
[----:B------:R-:W-:Y:S01]  /*6990*/  FFMA.FTZ R27, R31, c[0x0][0x23c], -R34 ;  /* 0x00008f001f1b7a23 */ /* 0x000fe20000010822 */
[----:B------:R-:W-:Y:S01]  /*69a0*/  MUFU.EX2 R29, R35 ;  /* 0x00000023001d7308 */ /* 0x000fe20000000800 */
[----:B------:R-:W-:-:S02]  /*69b0*/  FFMA.FTZ R31, R32, c[0x0][0x23c], -R25 ;  /* 0x00008f00201f7a23 */ /* 0x000fc40000010819 */
[----:B------:R-:W-:Y:S02]  /*69c0*/  FADD.FTZ R128, R128, R55 ;  /* 0x0000003780807221 */ /* 0x000fe40000010000 */
[----:B------:R-:W-:Y:S01]  /*69d0*/  FADD.FTZ R129, R129, R4 ;  /* 0x0000000481817221 */ /* 0x000fe20000010000 */
[C---:B------:R-:W-:Y:S01]  /*69e0*/  HMMA.16816.F32 R72, R8.reuse, R14, R72 ;  /* 0x0000000e0848723c */ /* 0x040fe20000001848 */
[----:B------:R-:W1:Y:S01]  /*69f0*/  LDSM.16.MT88.4 R12, [R164+0x9800] ;  /* 0x00980000a40c783b */ /* 0x000e620000004200 */
[--C-:B------:R-:W-:Y:S01]  /*6a00*/  FFMA.FTZ R32, R28, c[0x0][0x23c], -R25.reuse ;  /* 0x00008f001c207a23 */ /* 0x100fe20000010819 */
[----:B------:R-:W3:Y:S01]  /*6a10*/  MUFU.EX2 R34, R39 ;  /* 0x0000002700227308 */ /* 0x000ee20000000800 */
[--C-:B------:R-:W-:Y:S02]  /*6a20*/  FFMA.FTZ R28, R30, c[0x0][0x23c], -R25.reuse ;  /* 0x00008f001e1c7a23 */ /* 0x100fe40000010819 */
[----:B------:R-:W-:Y:S02]  /*6a30*/  FFMA.FTZ R25, R24, c[0x0][0x23c], -R25 ;  /* 0x00008f0018197a23 */ /* 0x000fe40000010819 */
[----:B------:R-:W-:Y:S01]  /*6a40*/  FADD.FTZ R115, R115, R128 ;  /* 0x0000008073737221 */ /* 0x000fe20000010000 */
[----:B------:R-:W-:Y:S01]  /*6a50*/  HMMA.16816.F32 R76, R8, R20, R76 ;  /* 0x00000014084c723c */ /* 0x000fe2000000184c */
[----:B------:R-:W-:Y:S01]  /*6a60*/  FADD.FTZ R112, R112, R129 ;  /* 0x0000008170707221 */ /* 0x000fe20000010000 */
[----:B------:R-:W4:Y:S01]  /*6a70*/  MUFU.EX2 R27, R27 ;  /* 0x0000001b001b7308 */ /* 0x000f220000000800 */
[----:B------:R-:W-:-:S02]  /*6a80*/  FADD.FTZ R114, R114, R115 ;  /* 0x0000007372727221 */ /* 0x000fc40000010000 */
[----:B------:R-:W-:Y:S02]  /*6a90*/  FADD.FTZ R113, R113, R112 ;  /* 0x0000007071717221 */ /* 0x000fe40000010000 */
[----:B------:R-:W-:Y:S01]  /*6aa0*/  FADD.FTZ R114, R67, R114 ;  /* 0x0000007243727221 */ /* 0x000fe20000010000 */
[C---:B------:R-:W-:Y:S01]  /*6ab0*/  HMMA.16816.F32 R80, R8.reuse, R22, R80 ;  /* 0x000000160850723c */ /* 0x040fe20000001850 */
[----:B------:R-:W-:Y:S01]  /*6ac0*/  FADD.FTZ R113, R60, R113 ;  /* 0x000000713c717221 */ /* 0x000fe20000010000 */
[----:B------:R-:W-:Y:S01]  /*6ad0*/  MUFU.EX2 R31, R31 ;  /* 0x0000001f001f7308 */ /* 0x000fe20000000800 */
[----:B------:R-:W-:Y:S01]  /*6ae0*/  FADD.FTZ R131, R131, R114 ;  /* 0x0000007283837221 */ /* 0x000fe20000010000 */
[----:B------:R-:W5:Y:S01]  /*6af0*/  LDSM.16.MT88.4 R20, [R162+0x9800] ;  /* 0x00980000a214783b */ /* 0x000f620000004200 */
        /* <DEDUP_REMOVED lines=8> */
[----:B------:R-:W-:Y:S01]  /*6b80*/  HMMA.16816.F32 R84, R8, R18, R84 ;  /* 0x000000120854723c */ /* 0x000fe20000001854 */
[----:B------:R-:W-:Y:S01]  /*6b90*/  FADD.FTZ R104, R104, R111 ;  /* 0x0000006f68687221 */ /* 0x000fe20000010000 */
[----:B------:R-:W-:Y:S01]  /*6ba0*/  MUFU.EX2 R28, R28 ;  /* 0x0000001c001c7308 */ /* 0x000fe20000000800 */
[----:B------:R-:W-:Y:S01]  /*6bb0*/  FADD.FTZ R101, R101, R130 ;  /* 0x0000008265657221 */ /* 0x000fe20000010000 */
[----:B------:R-:W5:Y:S01]  /*6bc0*/  LDSM.16.MT88.4 R16, [R161+0x9800] ;  /* 0x00980000a110783b */ /* 0x000f620000004200 */
[----:B------:R-:W-:Y:S02]  /*6bd0*/  FADD.FTZ R105, R105, R104 ;  /* 0x0000006869697221 */ /* 0x000fe40000010000 */
[----:B---3--:R-:W-:Y:S01]  /*6be0*/  F2FP.PACK_AB R8, R29, R34 ;  /* 0x000000221d08723e */ /* 0x008fe200000000ff */
[----:B------:R-:W-:Y:S01]  /*6bf0*/  FADD.FTZ R108, R108, R101 ;  /* 0x000000656c6c7221 */ /* 0x000fe20000010000 */
[----:B----4-:R-:W-:Y:S01]  /*6c00*/  F2FP.PACK_AB R10, R38, R27 ;  /* 0x0000001b260a723e */ /* 0x010fe200000000ff */
[----:B------:R-:W3:Y:S01]  /*6c10*/  MUFU.EX2 R25, R25 ;  /* 0x0000001900197308 */ /* 0x000ee20000000800 */
[----:B--2---:R-:W-:Y:S01]  /*6c20*/  F2FP.PACK_AB R9, R32, R31 ;  /* 0x0000001f2009723e */ /* 0x004fe200000000ff */
[----:B------:R-:W-:-:S02]  /*6c30*/  FADD.FTZ R58, R58, R105 ;  /* 0x000000693a3a7221 */ /* 0x000fc40000010000 */
[----:B------:R-:W-:Y:S02]  /*6c40*/  FADD.FTZ R59, R59, R108 ;  /* 0x0000006c3b3b7221 */ /* 0x000fe40000010000 */
[----:B------:R-:W-:Y:S02]  /*6c50*/  FADD.FTZ R103, R103, R58 ;  /* 0x0000003a67677221 */ /* 0x000fe40000010000 */
[----:B------:R-:W-:Y:S02]  /*6c60*/  FADD.FTZ R106, R106, R59 ;  /* 0x0000003b6a6a7221 */ /* 0x000fe40000010000 */
[----:B------:R-:W-:Y:S02]  /*6c70*/  FADD.FTZ R103, R54, R103 ;  /* 0x0000006736677221 */ /* 0x000fe40000010000 */
[----:B------:R-:W-:Y:S02]  /*6c80*/  FADD.FTZ R45, R45, R106 ;  /* 0x0000006a2d2d7221 */ /* 0x000fe40000010000 */
[----:B------:R-:W-:Y:S01]  /*6c90*/  FADD.FTZ R46, R46, R103 ;  /* 0x000000672e2e7221 */ /* 0x000fe20000010000 */
[----:B---3--:R-:W-:Y:S01]  /*6ca0*/  F2FP.PACK_AB R11, R25, R28 ;  /* 0x0000001c190b723e */ /* 0x008fe200000000ff */
        /* <DEDUP_REMOVED lines=17> */
[----:B------:R-:W-:-:S03]  /*6dc0*/  FADD.FTZ R194, R25, R28 ;  /* 0x0000001c19c27221 */ /* 0x000fc60000010000 */
[C---:B------:R-:W-:Y:S08]  /*6dd0*/  HMMA.16816.F32 R72, R8.reuse, R22, R72 ;  /* 0x000000160848723c */ /* 0x040ff00000001848 */
[C---:B------:R-:W-:Y:S08]  /*6de0*/  HMMA.16816.F32 R76, R8.reuse, R16, R76 ;  /* 0x00000010084c723c */ /* 0x040ff0000000184c */
[C---:B------:R-:W-:Y:S08]  /*6df0*/  HMMA.16816.F32 R80, R8.reuse, R18, R80 ;  /* 0x000000120850723c */ /* 0x040ff00000001850 */
[C---:B-1----:R-:W-:Y:S08]  /*6e00*/  HMMA.16816.F32 R88, R8.reuse, R12, R88 ;  /* 0x0000000c0858723c */ /* 0x042ff00000001858 */
        /* <DEDUP_REMOVED lines=16> */
[----:B------:R-:W-:Y:S02]  /*6f10*/  LOP3.LUT R4, RZ, c[0x0][0x2d0], RZ, 0x33, !PT ;  /* 0x0000b400ff047a12 */ /* 0x000fe400078e33ff */
        /* <DEDUP_REMOVED lines=47> */
.L_x_6298:
[----:B------:R-:W-:-:S04]  /*7210*/  LEA R4, -R7, RZ, 0x7 ;  /* 0x000000ff07047211 */ /* 0x000fc800078e39ff */
[----:B------:R-:W-:Y:S02]  /*7220*/  SHF.R.S32.HI R5, RZ, 0x1f, R4 ;  /* 0x0000001fff057819 */ /* 0x000fe40000011404 */
.L_x_6299:
[----:B------:R-:W-:Y:S01]  /*7230*/  ISETP.GE.AND P1, PT, R180, c[0x0][0x220], PT ;  /* 0x00008800b4007a0c */ /* 0x000fe20003f26270 */
[----:B------:R-:W-:Y:S01]  /*7240*/  IMAD.SHL.U32 R138, R176, 0x80, RZ ;  /* 0x00000080b08a7824 */ /* 0x000fe200078e00ff */
[----:B------:R-:W-:-:S04]  /*7250*/  LEA R196, P6, R4, R196, 0x1 ;  /* 0x000000c404c47211 */ /* 0x000fc800078c08ff */
[----:B------:R-:W-:Y:S02]  /*7260*/  LEA.HI.X R195, R4, R195, R5, 0x1, P6 ;  /* 0x000000c304c37211 */ /* 0x000fe400030f0c05 */
[----:B------:R-:W-:-:S05]  /*7270*/  LOP3.LUT R143, R138, R175, RZ, 0xfc, !PT ;  /* 0x000000af8a8f7212 */ /* 0x000fca00078efcff */
[----:B------:R-:W-:Y:S01]  /*7280*/  @!P1 IMAD.MOV.U32 R8, RZ, RZ, c[0x0][0x1a4] ;  /* 0x00006900ff089624 */ /* 0x000fe200078e00ff */
[CC--:B------:R-:W-:Y:S01]  /*7290*/  @!P1 LEA R9, P3, R7.reuse, R124.reuse, 0x5 ;  /* 0x0000007c07099211 */ /* 0x0c0fe200078628ff */
[----:B------:R-:W-:Y:S01]  /*72a0*/  @!P1 IMAD.MOV.U32 R10, RZ, RZ, c[0x0][0x1a4] ;  /* 0x00006900ff0a9624 */ /* 0x000fe200078e00ff */
[CC--:B------:R-:W-:Y:S01]  /*72b0*/  @!P1 LEA R11, P2, R7.reuse, R124.reuse, 0x6 ;  /* 0x0000007c070b9211 */ /* 0x0c0fe200078430ff */
[--C-:B------:R-:W-:Y:S01]  /*72c0*/  @!P1 IMAD.MOV.U32 R126, RZ, RZ, R124.reuse ;  /* 0x000000ffff7e9224 */ /* 0x100fe200078e007c */
[----:B------:R-:W-:Y:S01]  /*72d0*/  @!P1 IADD3 R6, P5, P4, R4, R124, R183 ;  /* 0x0000007c04069210 */ /* 0x000fe20007cbe0b7 */
[----:B------:R-:W-:Y:S01]  /*72e0*/  @!P1 IMAD.MOV.U32 R16, RZ, RZ, R124 ;  /* 0x000000ffff109224 */ /* 0x000fe200078e007c */
[CC--:B------:R-:W-:Y:S01]  /*72f0*/  @!P1 LEA.HI.X R8, R7.reuse, R127.reuse, R8, 0x5, P3 ;  /* 0x0000007f07089211 */ /* 0x0c0fe200018f2c08 */
[--C-:B------:R-:W-:Y:S01]  /*7300*/  @!P1 IMAD.MOV.U32 R17, RZ, RZ, R127.reuse ;  /* 0x000000ffff119224 */ /* 0x100fe200078e007f */
[----:B------:R-:W-:Y:S01]  /*7310*/  @!P1 LEA.HI.X R10, R7, R127, R10, 0x6, P2 ;  /* 0x0000007f070a9211 */ /* 0x000fe200010f340a */
[--C-:B------:R-:W-:Y:S01]  /*7320*/  @!P1 IMAD.MOV.U32 R14, RZ, RZ, R124.reuse ;  /* 0x000000ffff0e9224 */ /* 0x100fe200078e007c */
[----:B------:R-:W-:Y:S01]  /*7330*/  @!P1 LEA R22, P2, R6, c[0x0][0x170], 0x1 ;  /* 0x00005c0006169a11 */ /* 0x000fe200078408ff */
[----:B------:R-:W-:Y:S01]  /*7340*/  @!P1 IMAD.MOV.U32 R15, RZ, RZ, R127 ;  /* 0x000000ffff0f9224 */ /* 0x000fe200078e007f */
[----:B------:R-:W-:Y:S01]  /*7350*/  @P1 STS.128 [R177+0x6000], RZ ;  /* 0x006000ffb1001388 */ /* 0x000fe20000000c00 */
[----:B------:R-:W-:-:S02]  /*7360*/  @!P1 IMAD.MOV.U32 R18, RZ, RZ, R124 ;  /* 0x000000ffff129224 */ /* 0x000fc400078e007c */
[--C-:B------:R-:W-:Y:S02]  /*7370*/  @!P1 IMAD.MOV.U32 R19, RZ, RZ, R127.reuse ;  /* 0x000000ffff139224 */ /* 0x100fe400078e007f */
[----:B------:R-:W-:Y:S01]  /*7380*/  @!P1 IMAD.WIDE.U32 R20, R7, 0x30, R126 ;  /* 0x0000003007149825 */ /* 0x000fe200078e007e */
[----:B------:R-:W-:-:S03]  /*7390*/  @!P1 IADD3.X R127, R5, R127, R182, P5, P4 ;  /* 0x0000007f057f9210 */ /* 0x000fc60002fe84b6 */
[C---:B------:R-:W-:Y:S01]  /*73a0*/  @!P1 IMAD.WIDE.U32 R16, R7.reuse, 0x50, R16 ;  /* 0x0000005007109825 */ /* 0x040fe200078e0010 */
[----:B------:R-:W-:Y:S02]  /*73b0*/  @!P1 IADD3 R13, P3, R4, R20, RZ ;  /* 0x00000014040d9210 */ /* 0x000fe40007f7e0ff */
[----:B------:R-:W-:Y:S01]  /*73c0*/  @!P1 LEA.HI.X R23, R6, c[0x0][0x174], R127, 0x1, P2 ;  /* 0x00005d0006179a11 */ /* 0x000fe200010f0c7f */
[----:B------:R-:W-:Y:S01]  /*73d0*/  @!P1 IMAD.WIDE.U32 R14, R7, 0x60, R14 ;  /* 0x00000060070e9825 */ /* 0x000fe200078e000e */
[----:B------:R-:W-:-:S03]  /*73e0*/  @!P1 IADD3 R6, P2, R4, R16, RZ ;  /* 0x0000001004069210 */ /* 0x000fc60007f5e0ff */
[----:B------:R-:W-:-:S04]  /*73f0*/  @!P1 IMAD.WIDE.U32 R18, R7, 0x70, R18 ;  /* 0x0000007007129825 */ /* 0x000fc800078e0012 */
[----:B------:R-:W-:Y:S02]  /*7400*/  @!P1 IMAD.MOV.U32 R12, RZ, RZ, c[0x0][0x1a4] ;  /* 0x00006900ff0c9624 */ /* 0x000fe400078e00ff */
[----:B------:R-:W-:Y:S02]  /*7410*/  @!P1 IMAD.MOV.U32 R7, RZ, RZ, c[0x0][0x1a4] ;  /* 0x00006900ff079624 */ /* 0x000fe400078e00ff */
[----:B------:R-:W-:Y:S02]  /*7420*/  @!P1 IMAD R12, R12, 0x30, RZ ;  /* 0x000000300c0c9824 */ /* 0x000fe400078e02ff */
[----:B------:R-:W-:Y:S02]  /*7430*/  @!P1 IMAD R7, R7, 0x50, RZ ;  /* 0x0000005007079824 */ /* 0x000fe400078e02ff */
        /* <DEDUP_REMOVED lines=8> */
[----:B------:R-:W-:Y:S01]  /*74c0*/  @!P1 IMAD.MOV.U32 R197, RZ, RZ, R195 ;  /* 0x000000ffffc59224 */ /* 0x000fe200078e00c3 */
[----:B------:R-:W-:Y:S01]  /*74d0*/  @!P1 LEA R24, P5, R9, c[0x0][0x170], 0x1 ;  /* 0x00005c0009189a11 */ /* 0x000fe200078a08ff */
[C---:B------:R-:W-:Y:S01]  /*74e0*/  @!P1 IMAD.X R8, R5.reuse, 0x1, R8, P3 ;  /* 0x0000000105089824 */ /* 0x040fe200018e0608 */
[C---:B------:R-:W-:Y:S01]  /*74f0*/  @!P1 IADD3 R14, P3, R4.reuse, R14, RZ ;  /* 0x0000000e040e9210 */ /* 0x040fe20007f7e0ff */
        /* <DEDUP_REMOVED lines=8> */
[----:B------:R-:W-:Y:S01]  /*7580*/  @P1 STS.128 [R177+0x6800], RZ ;  /* 0x006800ffb1001388 */ /* 0x000fe20000000c00 */
[----:B------:R-:W-:Y:S02]  /*7590*/  @!P1 IADD3.X R5, R5, R19, R12, P2, !PT ;  /* 0x0000001305059210 */ /* 0x000fe400017fe40c */
        /* <DEDUP_REMOVED lines=17> */
[----:B------:R-:W-:Y:S02]  /*76b0*/  @!P1 LEA.HI.X R9, R6, c[0x0][0x174], R7, 0x1, P4 ;  /* 0x00005d0006099a11 */ /* 0x000fe400020f0c07 */
[----:B------:R-:W-:Y:S01]  /*76c0*/  @!P1 LEA.HI.X R29, R14, c[0x0][0x174], R15, 0x1, P3 ;  /* 0x00005d000e1d9a11 */ /* 0x000fe200018f0c0f */
[----:B------:R-:W-:Y:S01]  /*76d0*/  @!PT LDS RZ, [RZ] ;  /* 0x00000000fffff984 */ /* 0x000fe20000000800 */
[----:B------:R-:W-:Y:S01]  /*76e0*/  @!PT LDS RZ, [RZ] ;  /* 0x00000000fffff984 */ /* 0x000fe20000000800 */
[----:B------:R-:W-:Y:S01]  /*76f0*/  @!PT LDS RZ, [RZ] ;  /* 0x00000000fffff984 */ /* 0x000fe20000000800 */
[----:B------:R4:W-:Y:S01]  /*7700*/  @!P1 LDGSTS.E.BYPASS.LTC128B.128 [R177+0x7800], [R10.64] ;  /* 0x078000000ab19fae */ /* 0x0009e2000b901d46 */
[----:B------:R-:W-:-:S02]  /*7710*/  @!P1 LEA.HI.X R27, R4, c[0x0][0x174], R5, 0x1, P2 ;  /* 0x00005d00041b9a11 */ /* 0x000fc400010f0c05 */
[----:B------:R-:W-:Y:S01]  /*7720*/  ISETP.GE.AND P2, PT, R116, 0x3, PT ;  /* 0x000000037400780c */ /* 0x000fe20003f46270 */
        /* <DEDUP_REMOVED lines=22> */
[----:B------:R-:W3:Y:S04]  /*7890*/  LDSM.16.M88.4 R52, [R169+0x2800] ;  /* 0x00280000a934783b */ /* 0x000ee80000000200 */
[----:B------:R-:W-:Y:S04]  /*78a0*/  LDSM.16.M88.4 R100, [R168] ;  /* 0x00000000a864783b */ /* 0x000fe80000000200 */
[----:B------:R-:W3:Y:S04]  /*78b0*/  LDSM.16.M88.4 R12, [R163+0x2000] ;  /* 0x00200000a30c783b */ /* 0x000ee80000000200 */
[----:B----4-:R-:W4:Y:S04]  /*78c0*/  LDSM.16.M88.4 R8, [R163+0x2800] ;  /* 0x00280000a308783b */ /* 0x010f280000000200 */
[----:B------:R-:W4:Y:S04]  /*78d0*/  LDSM.16.M88.4 R44, [R169+0x3000] ;  /* 0x00300000a92c783b */ /* 0x000f280000000200 */
[----:B------:R-:W4:Y:S04]  /*78e0*/  LDSM.16.M88.4 R36, [R169+0x3800] ;  /* 0x00380000a924783b */ /* 0x000f280000000200 */
[----:B--2---:R-:W2:Y:S04]  /*78f0*/  LDSM.16.M88.4 R20, [R169+0x4800] ;  /* 0x00480000a914783b */ /* 0x004ea80000000200 */
[----:B-----5:R-:W5:Y:S04]  /*7900*/  LDSM.16.M88.4 R16, [R163+0x3000] ;  /* 0x00300000a310783b */ /* 0x020f680000000200 */
[----:B-1----:R-:W1:Y:S01]  /*7910*/  LDSM.16.M88.4 R28, [R169+0x4000] ;  /* 0x00400000a91c783b */ /* 0x002e620000000200 */
[C---:B---3--:R-:W-:Y:S03]  /*7920*/  HMMA.16816.F32 R64, R4.reuse, R60, RZ ;  /* 0x0000003c0440723c */ /* 0x048fe600000018ff */
        /* <DEDUP_REMOVED lines=8> */
[C---:B------:R-:W-:Y:S01]  /*79b0*/  HMMA.16816.F32 R60, R100.reuse, R14, R60 ;  /* 0x0000000e643c723c */ /* 0x040fe2000000183c */
[----:B------:R-:W-:Y:S07]  /*79c0*/  LDSM.16.M88.4 R12, [R169+0x5000] ;  /* 0x00500000a90c783b */ /* 0x000fee0000000200 */
[C---:B----4-:R-:W-:Y:S08]  /*79d0*/  HMMA.16816.F32 R56, R100.reuse, R8, R56 ;  /* 0x000000086438723c */ /* 0x050ff00000001838 */
[----:B------:R-:W-:Y:S01]  /*79e0*/  HMMA.16816.F32 R52, R100, R10, R52 ;  /* 0x0000000a6434723c */ /* 0x000fe20000001834 */
[----:B------:R-:W3:Y:S07]  /*79f0*/  LDSM.16.M88.4 R8, [R163+0x3800] ;  /* 0x00380000a308783b */ /* 0x000eee0000000200 */
[C---:B------:R-:W-:Y:S08]  /*7a00*/  HMMA.16816.F32 R48, R4.reuse, R44, RZ ;  /* 0x0000002c0430723c */ /* 0x040ff000000018ff */
[C---:B------:R-:W-:Y:S08]  /*7a10*/  HMMA.16816.F32 R44, R4.reuse, R46, RZ ;  /* 0x0000002e042c723c */ /* 0x040ff000000018ff */
[C---:B------:R-:W-:Y:S08]  /*7a20*/  HMMA.16816.F32 R40, R4.reuse, R36, RZ ;  /* 0x000000240428723c */ /* 0x040ff000000018ff */
[C---:B------:R-:W-:Y:S08]  /*7a30*/  HMMA.16816.F32 R36, R4.reuse, R38, RZ ;  /* 0x000000260424723c */ /* 0x040ff000000018ff */
[C---:B--2---:R-:W-:Y:S08]  /*7a40*/  HMMA.16816.F32 R24, R4.reuse, R20, RZ ;  /* 0x000000140418723c */ /* 0x044ff000000018ff */
[----:B------:R-:W-:Y:S08]  /*7a50*/  HMMA.16816.F32 R20, R4, R22, RZ ;  /* 0x000000160414723c */ /* 0x000ff000000018ff */
[C---:B-----5:R-:W-:Y:S08]  /*7a60*/  HMMA.16816.F32 R48, R100.reuse, R16, R48 ;  /* 0x000000106430723c */ /* 0x060ff00000001830 */
[----:B------:R-:W-:Y:S08]  /*7a70*/  HMMA.16816.F32 R44, R100, R18, R44 ;  /* 0x00000012642c723c */ /* 0x000ff0000000182c */
[----:B-1----:R-:W-:Y:S08]  /*7a80*/  HMMA.16816.F32 R32, R4, R28, RZ ;  /* 0x0000001c0420723c */ /* 0x002ff000000018ff */
[C---:B---3--:R-:W-:Y:S08]  /*7a90*/  HMMA.16816.F32 R40, R100.reuse, R8, R40 ;  /* 0x000000086428723c */ /* 0x048ff00000001828 */
        /* <DEDUP_REMOVED lines=11> */
[C---:B------:R-:W-:Y:S08]  /*7b50*/  HMMA.16816.F32 R28, R100.reuse, R114, R28 ;  /* 0x00000072641c723c */ /* 0x040ff0000000181c */
        /* <DEDUP_REMOVED lines=27> */
[----:B------:R-:W-:Y:S07]  /*7d10*/  LDSM.16.M88.4 R108, [R165] ;  /* 0x00000000a56c783b */ /* 0x000fee0000000200 */
[C---:B--2---:R-:W-:Y:S08]  /*7d20*/  HMMA.16816.F32 R8, R100.reuse, R104, R8 ;  /* 0x000000686408723c */ /* 0x044ff00000001808 */
[----:B------:R-:W-:Y:S01]  /*7d30*/  HMMA.16816.F32 R4, R100, R106, R4 ;  /* 0x0000006a6404723c */ /* 0x000fe20000001804 */
[----:B------:R-:W1:Y:S04]  /*7d40*/  LDSM.16.M88.4 R100, [R152+0x800] ;  /* 0x000800009864783b */ /* 0x000e680000000200 */
[----:B------:R-:W2:Y:S03]  /*7d50*/  LDSM.16.M88.4 R104, [R152] ;  /* 0x000000009868783b */ /* 0x000ea60000000200 */
[C---:B-1----:R-:W-:Y:S08]  /*7d60*/  HMMA.16816.F32 R56, R108.reuse, R100, R56 ;  /* 0x000000646c38723c */ /* 0x042ff00000001838 */
[C---:B------:R-:W-:Y:S01]  /*7d70*/  HMMA.16816.F32 R52, R108.reuse, R102, R52 ;  /* 0x000000666c34723c */ /* 0x040fe20000001834 */
[----:B------:R-:W1:Y:S07]  /*7d80*/  LDSM.16.M88.4 R100, [R152+0x1800] ;  /* 0x001800009864783b */ /* 0x000e6e0000000200 */
[C---:B--2---:R-:W-:Y:S08]  /*7d90*/  HMMA.16816.F32 R64, R108.reuse, R104, R64 ;  /* 0x000000686c40723c */ /* 0x044ff00000001840 */
[C---:B------:R-:W-:Y:S01]  /*7da0*/  HMMA.16816.F32 R60, R108.reuse, R106, R60 ;  /* 0x0000006a6c3c723c */ /* 0x040fe2000000183c */
[----:B------:R-:W2:Y:S07]  /*7db0*/  LDSM.16.M88.4 R104, [R152+0x1000] ;  /* 0x001000009868783b */ /* 0x000eae0000000200 */
        /* <DEDUP_REMOVED lines=10> */
[----:B------:R-:W-:Y:S01]  /*7e60*/  HMMA.16816.F32 R28, R108, R106, R28 ;  /* 0x0000006a6c1c723c */ /* 0x000fe2000000181c */
[----:B------:R-:W2:Y:S01]  /*7e70*/  LDSM.16.M88.4 R104, [R152+0x3000] ;  /* 0x003000009868783b */ /* 0x000ea20000000200 */
[----:B------:R-:W-:-:S06]  /*7e80*/  DEPBAR.LE SB0, 0x0 ;  /* 0x000080000000791a */ /* 0x000fcc0000000000 */
[C---:B-1----:R-:W-:Y:S07]  /*7e90*/  HMMA.16816.F32 R4, R108.reuse, R102, R4 ;  /* 0x000000666c04723c */ /* 0x042fee0000001804 */
[----:B------:R-:W-:Y:S01]  /*7ea0*/  IADD3 R103, R143, 0x1, RZ ;  /* 0x000000018f677810 */ /* 0x000fe20007ffe0ff */
[----:B------:R-:W-:Y:S01]  /*7eb0*/  HMMA.16816.F32 R8, R108, R100, R8 ;  /* 0x000000646c08723c */ /* 0x000fe20000001808 */
[----:B------:R-:W-:Y:S02]  /*7ec0*/  LOP3.LUT R102, R138, 0x8, R175, 0xfe, !PT ;  /* 0x000000088a667812 */ /* 0x000fe400078efeaf */
[----:B------:R-:W1:Y:S01]  /*7ed0*/  I2F R136, R103 ;  /* 0x0000006700887306 */ /* 0x000e620000201400 */
[----:B------:R-:W-:-:S02]  /*7ee0*/  ISETP.GE.AND P6, PT, R103, R122, PT ;  /* 0x0000007a6700720c */ /* 0x000fc40003fc6270 */
[CC--:B------:R-:W-:Y:S02]  /*7ef0*/  ISETP.GE.AND P3, PT, R102.reuse, R121.reuse, PT ;  /* 0x000000796600720c */ /* 0x0c0fe40003f66270 */
[----:B------:R-:W-:Y:S01]  /*7f00*/  IADD3 R100, R143, 0x9, RZ ;  /* 0x000000098f647810 */ /* 0x000fe20007ffe0ff */
[----:B--2---:R-:W-:Y:S01]  /*7f10*/  HMMA.16816.F32 R12, R108, R106, R12 ;  /* 0x0000006a6c0c723c */ /* 0x004fe2000000180c */
[----:B------:R-:W-:Y:S01]  /*7f20*/  BAR.SYNC.DEFER_BLOCKING 0x0 ;  /* 0x0000000000007b1d */ /* 0x000fe20000010000 */
[----:B------:R-:W-:Y:S02]  /*7f30*/  ISETP.GE.AND P5, PT, R103, R121, PT ;  /* 0x000000796700720c */ /* 0x000fe40003fa6270 */
[----:B------:R-:W-:-:S03]  /*7f40*/  ISETP.GE.AND P4, PT, R102, R122, PT ;  /* 0x0000007a6600720c */ /* 0x000fc60003f86270 */
[----:B------:R-:W2:Y:S01]  /*7f50*/  I2F R101, R102 ;  /* 0x0000006600657306 */ /* 0x000ea20000201400 */
[----:B------:R-:W-:Y:S01]  /*7f60*/  HMMA.16816.F32 R16, R108, R104, R16 ;  /* 0x000000686c10723c */ /* 0x000fe20000001810 */
[CC--:B-1----:R-:W-:Y:S02]  /*7f70*/  FFMA.FTZ R113, R0.reuse, R136.reuse, R65 ;  /* 0x0000008800717223 */ /* 0x0c2fe40000010041 */
[----:B------:R-:W-:-:S03]  /*7f80*/  FFMA.FTZ R136, R0, R136, R67 ;  /* 0x0000008800887223 */ /* 0x000fc60000010043 */
[----:B------:R-:W-:Y:S02]  /*7f90*/  FSEL R113, R113, -INF , !P6 ;  /* 0xff80000071717808 */ /* 0x000fe40007000000 */
[----:B------:R-:W-:Y:S01]  /*7fa0*/  FSEL R136, R136, -INF , !P5 ;  /* 0xff80000088887808 */ /* 0x000fe20006800000 */
[CC--:B--2---:R-:W-:Y:S02]  /*7fb0*/  FFMA.FTZ R65, R0.reuse, R101.reuse, R60 ;  /* 0x0000006500417223 */ /* 0x0c4fe4000001003c */
[----:B------:R-:W1:Y:S01]  /*7fc0*/  I2F R60, R100 ;  /* 0x00000064003c7306 */ /* 0x000e620000201400 */
[----:B------:R-:W-:Y:S01]  /*7fd0*/  FFMA.FTZ R62, R0, R101, R62 ;  /* 0x00000065003e7223 */ /* 0x000fe2000001003e */
[----:B------:R-:W-:Y:S02]  /*7fe0*/  LOP3.LUT R101, R138, 0x10, R175, 0xfe, !PT ;  /* 0x000000108a657812 */ /* 0x000fe400078efeaf */
[----:B------:R-:W-:Y:S02]  /*7ff0*/  FSEL R65, R65, -INF , !P4 ;  /* 0xff80000041417808 */ /* 0x000fe40006000000 */
[----:B------:R-:W-:-:S02]  /*8000*/  FSEL R116, R62, -INF , !P3 ;  /* 0xff8000003e747808 */ /* 0x000fc40005800000 */
[----:B------:R-:W2:Y:S01]  /*8010*/  I2F R67, R101 ;  /* 0x0000006500437306 */ /* 0x000ea20000201400 */
[----:B------:R-:W-:Y:S02]  /*8020*/  LOP3.LUT R62, R138, 0x18, R175, 0xfe, !PT ;  /* 0x000000188a3e7812 */ /* 0x000fe400078efeaf */
[CC--:B------:R-:W-:Y:S02]  /*8030*/  ISETP.GE.AND P6, PT, R101.reuse, R122.reuse, PT ;  /* 0x0000007a6500720c */ /* 0x0c0fe40003fc6270 */
[-C--:B------:R-:W-:Y:S02]  /*8040*/  ISETP.GE.AND P5, PT, R101, R121.reuse, PT ;  /* 0x000000796500720c */ /* 0x080fe40003fa6270 */
[----:B------:R-:W-:Y:S01]  /*8050*/  ISETP.GE.AND P4, PT, R100, R122, PT ;  /* 0x0000007a6400720c */ /* 0x000fe20003f86270 */
[-C--:B-1----:R-:W-:Y:S01]  /*8060*/  FFMA.FTZ R139, R0, R60.reuse, R61 ;  /* 0x0000003c008b7223 */ /* 0x082fe2000001003d */
[----:B------:R-:W-:Y:S01]  /*8070*/  ISETP.GE.AND P3, PT, R100, R121, PT ;  /* 0x000000796400720c */ /* 0x000fe20003f66270 */
[----:B------:R-:W-:Y:S01]  /*8080*/  FFMA.FTZ R63, R0, R60, R63 ;  /* 0x0000003c003f7223 */ /* 0x000fe2000001003f */
[----:B------:R-:W-:Y:S01]  /*8090*/  IADD3 R60, R143, 0x11, RZ ;  /* 0x000000118f3c7810 */ /* 0x000fe20007ffe0ff */
[----:B------:R-:W1:Y:S01]  /*80a0*/  I2F R61, R62 ;  /* 0x0000003e003d7306 */ /* 0x000e620000201400 */
[----:B------:R-:W-:-:S02]  /*80b0*/  FSEL R139, R139, -INF , !P4 ;  /* 0xff8000008b8b7808 */ /* 0x000fc40006000000 */
[----:B------:R-:W-:Y:S01]  /*80c0*/  FSEL R112, R63, -INF , !P3 ;  /* 0xff8000003f707808 */ /* 0x000fe20005800000 */
[-C--:B--2---:R-:W-:Y:S01]  /*80d0*/  FFMA.FTZ R56, R0, R67.reuse, R56 ;  /* 0x0000004300387223 */ /* 0x084fe20000010038 */
[-C--:B------:R-:W-:Y:S01]  /*80e0*/  ISETP.GE.AND P4, PT, R62, R122.reuse, PT ;  /* 0x0000007a3e00720c */ /* 0x080fe20003f86270 */
[----:B------:R-:W-:Y:S01]  /*80f0*/  FFMA.FTZ R58, R0, R67, R58 ;  /* 0x00000043003a7223 */ /* 0x000fe2000001003a */
[----:B------:R-:W-:Y:S01]  /*8100*/  ISETP.GE.AND P3, PT, R62, R121, PT ;  /* 0x000000793e00720c */ /* 0x000fe20003f66270 */
[----:B------:R2:W3:Y:S01]  /*8110*/  I2F R132, R60 ;  /* 0x0000003c00847306 */ /* 0x0004e20000201400 */
[----:B------:R-:W-:Y:S02]  /*8120*/  FSEL R107, R56, -INF , !P6 ;  /* 0xff800000386b7808 */ /* 0x000fe40007000000 */
[----:B------:R-:W-:Y:S02]  /*8130*/  FSEL R58, R58, -INF , !P5 ;  /* 0xff8000003a3a7808 */ /* 0x000fe40006800000 */
[----:B------:R-:W-:-:S02]  /*8140*/  ISETP.GE.AND P6, PT, R60, R122, PT ;  /* 0x0000007a3c00720c */ /* 0x000fc40003fc6270 */
[----:B------:R-:W-:Y:S01]  /*8150*/  ISETP.GE.AND P5, PT, R60, R121, PT ;  /* 0x000000793c00720c */ /* 0x000fe20003fa6270 */
[-C--:B-1----:R-:W-:Y:S01]  /*8160*/  FFMA.FTZ R54, R0, R61.reuse, R54 ;  /* 0x0000003d00367223 */ /* 0x082fe20000010036 */
[----:B------:R-:W-:Y:S02]  /*8170*/  LOP3.LUT R62, R138, 0x20, R175, 0xfe, !PT ;  /* 0x000000208a3e7812 */ /* 0x000fe400078efeaf */
[----:B--2---:R-:W-:Y:S01]  /*8180*/  IADD3 R60, R143, 0x19, RZ ;  /* 0x000000198f3c7810 */ /* 0x004fe20007ffe0ff */
[CC--:B---3--:R-:W-:Y:S02]  /*8190*/  FFMA.FTZ R56, R0.reuse, R132.reuse, R57 ;  /* 0x0000008400387223 */ /* 0x0c8fe40000010039 */
[C---:B------:R-:W-:Y:S02]  /*81a0*/  FFMA.FTZ R57, R0.reuse, R61, R52 ;  /* 0x0000003d00397223 */ /* 0x040fe40000010034 */
[----:B------:R-:W1:Y:S01]  /*81b0*/  I2F R52, R60 ;  /* 0x0000003c00347306 */ /* 0x000e620000201400 */
[----:B------:R-:W-:Y:S01]  /*81c0*/  FFMA.FTZ R132, R0, R132, R59 ;  /* 0x0000008400847223 */ /* 0x000fe2000001003b */
[----:B------:R-:W-:-:S02]  /*81d0*/  FSEL R59, R56, -INF , !P6 ;  /* 0xff800000383b7808 */ /* 0x000fc40007000000 */
[----:B------:R-:W-:Y:S02]  /*81e0*/  FSEL R56, R54, -INF , !P3 ;  /* 0xff80000036387808 */ /* 0x000fe40005800000 */
[----:B------:R-:W-:Y:S02]  /*81f0*/  LOP3.LUT R54, R138, 0x28, R175, 0xfe, !PT ;  /* 0x000000288a367812 */ /* 0x000fe400078efeaf */
[----:B------:R-:W2:Y:S01]  /*8200*/  I2F R61, R62 ;  /* 0x0000003e003d7306 */ /* 0x000ea20000201400 */
[----:B------:R-:W-:Y:S02]  /*8210*/  FSEL R132, R132, -INF , !P5 ;  /* 0xff80000084847808 */ /* 0x000fe40006800000 */
[C---:B------:R-:W-:Y:S02]  /*8220*/  ISETP.GE.AND P6, PT, R62.reuse, R122, PT ;  /* 0x0000007a3e00720c */ /* 0x040fe40003fc6270 */
[-C--:B------:R-:W-:Y:S02]  /*8230*/  ISETP.GE.AND P5, PT, R62, R121.reuse, PT ;  /* 0x000000793e00720c */ /* 0x080fe40003fa6270 */
[----:B------:R-:W-:Y:S01]  /*8240*/  ISETP.GE.AND P3, PT, R60, R121, PT ;  /* 0x000000793c00720c */ /* 0x000fe20003f66270 */
[CC--:B-1----:R-:W-:Y:S01]  /*8250*/  FFMA.FTZ R109, R0.reuse, R52.reuse, R53 ;  /* 0x00000034006d7223 */ /* 0x0c2fe20000010035 */
[----:B------:R-:W-:Y:S01]  /*8260*/  FSEL R57, R57, -INF , !P4 ;  /* 0xff80000039397808 */ /* 0x000fe20006000000 */
[----:B------:R-:W-:Y:S01]  /*8270*/  FFMA.FTZ R55, R0, R52, R55 ;  /* 0x0000003400377223 */ /* 0x000fe20000010037 */
[----:B------:R-:W-:Y:S01]  /*8280*/  IADD3 R52, R143, 0x21, RZ ;  /* 0x000000218f347810 */ /* 0x000fe20007ffe0ff */
[----:B------:R-:W1:Y:S01]  /*8290*/  I2F R53, R54 ;  /* 0x0000003600357306 */ /* 0x000e620000201400 */
[----:B------:R-:W-:Y:S01]  /*82a0*/  ISETP.GE.AND P4, PT, R60, R122, PT ;  /* 0x0000007a3c00720c */ /* 0x000fe20003f86270 */
[----:B--2---:R-:W-:-:S03]  /*82b0*/  FFMA.FTZ R140, R0, R61, R50 ;  /* 0x0000003d008c7223 */ /* 0x004fc60000010032 */
[----:B------:R-:W-:Y:S01]  /*82c0*/  FSEL R109, R109, -INF , !P4 ;  /* 0xff8000006d6d7808 */ /* 0x000fe20006000000 */
[----:B------:R-:W-:Y:S01]  /*82d0*/  FFMA.FTZ R129, R0, R61, R48 ;  /* 0x0000003d00817223 */ /* 0x000fe20000010030 */
[----:B------:R-:W-:Y:S01]  /*82e0*/  FSEL R48, R55, -INF , !P3 ;  /* 0xff80000037307808 */ /* 0x000fe20005800000 */
[----:B------:R-:W2:Y:S01]  /*82f0*/  I2F R50, R52 ;  /* 0x0000003400327306 */ /* 0x000ea20000201400 */
[----:B------:R-:W-:Y:S02]  /*8300*/  FSEL R140, R140, -INF , !P5 ;  /* 0xff8000008c8c7808 */ /* 0x000fe40006800000 */
[----:B------:R-:W-:Y:S02]  /*8310*/  FSEL R129, R129, -INF , !P6 ;  /* 0xff80000081817808 */ /* 0x000fe40007000000 */
[CC--:B------:R-:W-:Y:S02]  /*8320*/  ISETP.GE.AND P6, PT, R52.reuse, R122.reuse, PT ;  /* 0x0000007a3400720c */ /* 0x0c0fe40003fc6270 */
[----:B------:R-:W-:Y:S01]  /*8330*/  ISETP.GE.AND P5, PT, R52, R121, PT ;  /* 0x000000793400720c */ /* 0x000fe20003fa6270 */
[----:B-1----:R-:W-:Y:S01]  /*8340*/  FFMA.FTZ R137, R0, R53, R44 ;  /* 0x0000003500897223 */ /* 0x002fe2000001002c */
[----:B------:R-:W-:Y:S01]  /*8350*/  ISETP.GE.AND P3, PT, R54, R121, PT ;  /* 0x000000793600720c */ /* 0x000fe20003f66270 */
[----:B------:R-:W-:Y:S01]  /*8360*/  FFMA.FTZ R46, R0, R53, R46 ;  /* 0x00000035002e7223 */ /* 0x000fe2000001002e */
[----:B------:R-:W-:-:S04]  /*8370*/  ISETP.GE.AND P4, PT, R54, R122, PT ;  /* 0x0000007a3600720c */ /* 0x000fc80003f86270 */
[----:B------:R-:W-:Y:S01]  /*8380*/  FSEL R142, R46, -INF , !P3 ;  /* 0xff8000002e8e7808 */ /* 0x000fe20005800000 */
[-C--:B--2---:R-:W-:Y:S01]  /*8390*/  FFMA.FTZ R141, R0, R50.reuse, R49 ;  /* 0x00000032008d7223 */ /* 0x084fe20000010031 */
[----:B------:R-:W-:Y:S01]  /*83a0*/  LOP3.LUT R52, R138, 0x30, R175, 0xfe, !PT ;  /* 0x000000308a347812 */ /* 0x000fe200078efeaf */
[----:B------:R-:W-:Y:S01]  /*83b0*/  FFMA.FTZ R51, R0, R50, R51 ;  /* 0x0000003200337223 */ /* 0x000fe20000010033 */
[----:B------:R-:W-:Y:S02]  /*83c0*/  IADD3 R50, R143, 0x29, RZ ;  /* 0x000000298f327810 */ /* 0x000fe40007ffe0ff */
[----:B------:R-:W1:Y:S01]  /*83d0*/  I2F R49, R52 ;  /* 0x0000003400317306 */ /* 0x000e620000201400 */
[----:B------:R-:W-:Y:S02]  /*83e0*/  LOP3.LUT R46, R138, 0x38, R175, 0xfe, !PT ;  /* 0x000000388a2e7812 */ /* 0x000fe400078efeaf */
[----:B------:R-:W-:Y:S02]  /*83f0*/  FSEL R198, R51, -INF , !P5 ;  /* 0xff80000033c67808 */ /* 0x000fe40006800000 */
[----:B------:R-:W-:-:S02]  /*8400*/  ISETP.GE.AND P5, PT, R52, R121, PT ;  /* 0x000000793400720c */ /* 0x000fc40003fa6270 */
[----:B------:R-:W-:Y:S01]  /*8410*/  ISETP.GE.AND P3, PT, R50, R121, PT ;  /* 0x000000793200720c */ /* 0x000fe20003f66270 */
[----:B------:R-:W2:Y:S01]  /*8420*/  I2F R44, R50 ;  /* 0x00000032002c7306 */ /* 0x000ea20000201400 */
[----:B------:R-:W-:Y:S02]  /*8430*/  FSEL R141, R141, -INF , !P6 ;  /* 0xff8000008d8d7808 */ /* 0x000fe40007000000 */
[----:B------:R-:W-:Y:S02]  /*8440*/  FSEL R137, R137, -INF , !P4 ;  /* 0xff80000089897808 */ /* 0x000fe40006000000 */
[-C--:B------:R-:W-:Y:S02]  /*8450*/  ISETP.GE.AND P6, PT, R52, R122.reuse, PT ;  /* 0x0000007a3400720c */ /* 0x080fe40003fc6270 */
[----:B------:R-:W-:Y:S01]  /*8460*/  ISETP.GE.AND P4, PT, R50, R122, PT ;  /* 0x0000007a3200720c */ /* 0x000fe20003f86270 */
[CC--:B-1----:R-:W-:Y:S02]  /*8470*/  FFMA.FTZ R145, R0.reuse, R49.reuse, R40 ;  /* 0x0000003100917223 */ /* 0x0c2fe40000010028 */
[----:B------:R-:W-:-:S03]  /*8480*/  FFMA.FTZ R42, R0, R49, R42 ;  /* 0x00000031002a7223 */ /* 0x000fc6000001002a */
[----:B------:R-:W-:Y:S02]  /*8490*/  FSEL R145, R145, -INF , !P6 ;  /* 0xff80000091917808 */ /* 0x000fe40007000000 */
[----:B------:R-:W-:Y:S01]  /*84a0*/  FSEL R150, R42, -INF , !P5 ;  /* 0xff8000002a967808 */ /* 0x000fe20006800000 */
[-C--:B--2---:R-:W-:Y:S01]  /*84b0*/  FFMA.FTZ R151, R0, R44.reuse, R45 ;  /* 0x0000002c00977223 */ /* 0x084fe2000001002d */
[----:B------:R-:W-:Y:S01]  /*84c0*/  LOP3.LUT R42, R138, 0x40, R175, 0xfe, !PT ;  /* 0x000000408a2a7812 */ /* 0x000fe200078efeaf */
[----:B------:R-:W-:Y:S01]  /*84d0*/  FFMA.FTZ R47, R0, R44, R47 ;  /* 0x0000002c002f7223 */ /* 0x000fe2000001002f */
[----:B------:R-:W-:Y:S01]  /*84e0*/  IADD3 R44, R143, 0x31, RZ ;  /* 0x000000318f2c7810 */ /* 0x000fe20007ffe0ff */
[----:B------:R-:W1:Y:S01]  /*84f0*/  I2F R45, R46 ;  /* 0x0000002e002d7306 */ /* 0x000e620000201400 */
[----:B------:R-:W-:Y:S02]  /*8500*/  FSEL R151, R151, -INF , !P4 ;  /* 0xff80000097977808 */ /* 0x000fe40006000000 */
[----:B------:R-:W-:-:S02]  /*8510*/  FSEL R134, R47, -INF , !P3 ;  /* 0xff8000002f867808 */ /* 0x000fc40005800000 */
[-C--:B------:R-:W-:Y:S02]  /*8520*/  ISETP.GE.AND P3, PT, R46, R121.reuse, PT ;  /* 0x000000792e00720c */ /* 0x080fe40003f66270 */
[----:B------:R-:W-:Y:S01]  /*8530*/  ISETP.GE.AND P5, PT, R44, R121, PT ;  /* 0x000000792c00720c */ /* 0x000fe20003fa6270 */
[----:B------:R-:W2:Y:S01]  /*8540*/  I2F R40, R44 ;  /* 0x0000002c00287306 */ /* 0x000ea20000201400 */
        /* <DEDUP_REMOVED lines=93> */
[CC--:B------:R-:W-:Y:S02]  /*8b20*/  ISETP.GE.AND P3, PT, R22.reuse, R121.reuse, PT ;  /* 0x000000791600720c */ /* 0x0c0fe40003f66270 */
[-C--:B------:R-:W-:Y:S01]  /*8b30*/  ISETP.GE.AND P4, PT, R22, R122.reuse, PT ;  /* 0x0000007a1600720c */ /* 0x080fe20003f86270 */
[----:B------:R-:W2:Y:S01]  /*8b40*/  I2F R16, R20 ;  /* 0x0000001400107306 */ /* 0x000ea20000201400 */
[C---:B------:R-:W-:Y:S02]  /*8b50*/  ISETP.GE.AND P6, PT, R20.reuse, R122, PT ;  /* 0x0000007a1400720c */ /* 0x040fe40003fc6270 */
        /* <DEDUP_REMOVED lines=21> */
[CC--:B--2---:R-:W-:Y:S02]  /*8cb0*/  FFMA.FTZ R101, R0.reuse, R12.reuse, R13 ;  /* 0x0000000c00657223 */ /* 0x0c4fe4000001000d */
        /* <DEDUP_REMOVED lines=10> */
[CC--:B-1----:R-:W-:Y:S01]  /*8d60*/  FFMA.FTZ R46, R0.reuse, R13.reuse, R6 ;  /* 0x0000000d002e7223 */ /* 0x0c2fe20000010006 */
[----:B------:R-:W-:Y:S01]  /*8d70*/  IADD3 R6, R143, 0x79, RZ ;  /* 0x000000798f067810 */ /* 0x000fe20007ffe0ff */
[----:B------:R-:W-:-:S03]  /*8d80*/  FFMA.FTZ R61, R0, R13, R4 ;  /* 0x0000000d003d7223 */ /* 0x000fc60000010004 */
[----:B------:R-:W1:Y:S01]  /*8d90*/  I2F R4, R6 ;  /* 0x0000000600047306 */ /* 0x000e620000201400 */
[----:B------:R-:W-:Y:S01]  /*8da0*/  FSEL R46, R46, -INF , !P3 ;  /* 0xff8000002e2e7808 */ /* 0x000fe20005800000 */
[CC--:B--2---:R-:W-:Y:S01]  /*8db0*/  FFMA.FTZ R60, R0.reuse, R8.reuse, R9 ;  /* 0x00000008003c7223 */ /* 0x0c4fe20000010009 */
[----:B------:R-:W-:Y:S01]  /*8dc0*/  FSEL R61, R61, -INF , !P4 ;  /* 0xff8000003d3d7808 */ /* 0x000fe20006000000 */
[----:B------:R-:W-:Y:S01]  /*8dd0*/  FFMA.FTZ R11, R0, R8, R11 ;  /* 0x00000008000b7223 */ /* 0x000fe2000001000b */
[----:B------:R-:W-:-:S03]  /*8de0*/  ISETP.GE.AND P4, PT, R143, R121, PT ;  /* 0x000000798f00720c */ /* 0x000fc60003f86270 */
[----:B------:R-:W2:Y:S01]  /*8df0*/  I2F R9, R143 ;  /* 0x0000008f00097306 */ /* 0x000ea20000201400 */
[----:B------:R-:W-:Y:S02]  /*8e00*/  FSEL R60, R60, -INF , !P6 ;  /* 0xff8000003c3c7808 */ /* 0x000fe40007000000 */
[----:B------:R-:W-:Y:S02]  /*8e10*/  FSEL R54, R11, -INF , !P5 ;  /* 0xff8000000b367808 */ /* 0x000fe40006800000 */
[-C--:B------:R-:W-:Y:S02]  /*8e20*/  ISETP.GE.AND P6, PT, R143, R122.reuse, PT ;  /* 0x0000007a8f00720c */ /* 0x080fe40003fc6270 */
[----:B------:R-:W-:Y:S01]  /*8e30*/  ISETP.GE.AND P5, PT, R6, R122, PT ;  /* 0x0000007a0600720c */ /* 0x000fe20003fa6270 */
[-C--:B-1----:R-:W-:Y:S01]  /*8e40*/  FFMA.FTZ R63, R0, R4.reuse, R5 ;  /* 0x00000004003f7223 */ /* 0x082fe20000010005 */
[----:B------:R-:W-:Y:S01]  /*8e50*/  ISETP.GE.AND P3, PT, R6, R121, PT ;  /* 0x000000790600720c */ /* 0x000fe20003f66270 */
[----:B------:R-:W-:-:S03]  /*8e60*/  FFMA.FTZ R7, R0, R4, R7 ;  /* 0x0000000400077223 */ /* 0x000fc60000010007 */
[----:B------:R-:W-:Y:S02]  /*8e70*/  FSEL R63, R63, -INF , !P5 ;  /* 0xff8000003f3f7808 */ /* 0x000fe40006800000 */
[----:B------:R-:W-:Y:S01]  /*8e80*/  FSEL R47, R7, -INF , !P3 ;  /* 0xff800000072f7808 */ /* 0x000fe20005800000 */
[CC--:B--2---:R-:W-:Y:S02]  /*8e90*/  FFMA.FTZ R64, R0.reuse, R9.reuse, R64 ;  /* 0x0000000900407223 */ /* 0x0c4fe40000010040 */
[----:B------:R-:W-:-:S03]  /*8ea0*/  FFMA.FTZ R66, R0, R9, R66 ;  /* 0x0000000900427223 */ /* 0x000fc60000010042 */
[----:B------:R-:W-:Y:S02]  /*8eb0*/  FSEL R5, R64, -INF , !P6 ;  /* 0xff80000040057808 */ /* 0x000fe40007000000 */
[----:B------:R-:W-:Y:S01]  /*8ec0*/  FSEL R4, R66, -INF , !P4 ;  /* 0xff80000042047808 */ /* 0x000fe20006000000 */
[----:B------:R-:W-:Y:S05]  /*8ed0*/  @!P2 BRA `(.L_x_6300) ;  /* 0x000009b00000a947 */ /* 0x000fea0003800000 */
[----:B------:R-:W-:Y:S05]  /*8ee0*/  @!P0 BRA `(.L_x_6301) ;  /* 0x0000039000008947 */ /* 0x000fea0003800000 */
[----:B------:R-:W1:Y:S01]  /*8ef0*/  I2F.RP R10, R118 ;  /* 0x00000076000a7306 */ /* 0x000e620000209400 */
[----:B------:R-:W-:Y:S01]  /*8f00*/  IMAD.MOV.U32 R8, RZ, RZ, RZ ;  /* 0x000000ffff087224 */ /* 0x000fe200078e00ff */
[----:B------:R-:W-:-:S06]  /*8f10*/  IADD3 R11, R138, -0x80, RZ ;  /* 0xffffff808a0b7810 */ /* 0x000fcc0007ffe0ff */
[----:B-1----:R-:W1:Y:S02]  /*8f20*/  MUFU.RCP R9, R10 ;  /* 0x0000000a00097308 */ /* 0x002e640000001000 */
[----:B-1----:R-:W-:-:S06]  /*8f30*/  IADD3 R9, R9, 0xffffffe, RZ ;  /* 0x0ffffffe09097810 */ /* 0x002fcc0007ffe0ff */
[----:B------:R-:W1:Y:S02]  /*8f40*/  F2I.FTZ.U32.TRUNC.NTZ R9, R9 ;  /* 0x0000000900097305 */ /* 0x000e64000021f000 */
[----:B-1----:R-:W-:-:S04]  /*8f50*/  IMAD.MOV R6, RZ, RZ, -R9 ;  /* 0x000000ffff067224 */ /* 0x002fc800078e0a09 */
[----:B------:R-:W-:Y:S01]  /*8f60*/  IMAD R7, R6, R118, RZ ;  /* 0x0000007606077224 */ /* 0x000fe200078e02ff */
[----:B------:R-:W-:Y:S02]  /*8f70*/  IABS R6, R11 ;  /* 0x0000000b00067213 */ /* 0x000fe40000000000 */
[----:B------:R-:W-:Y:S01]  /*8f80*/  LOP3.LUT R11, R11, c[0x0][0x2d0], RZ, 0x3c, !PT ;  /* 0x0000b4000b0b7a12 */ /* 0x000fe200078e3cff */
[----:B------:R-:W-:Y:S01]  /*8f90*/  IMAD.HI.U32 R7, R9, R7, R8 ;  /* 0x0000000709077227 */ /* 0x000fe200078e0008 */
[----:B------:R-:W-:Y:S02]  /*8fa0*/  IABS R8, R138 ;  /* 0x0000008a00087213 */ /* 0x000fe40000000000 */
[----:B------:R-:W-:-:S03]  /*8fb0*/  LOP3.LUT R138, R138, c[0x0][0x2d0], RZ, 0x3c, !PT ;  /* 0x0000b4008a8a7a12 */ /* 0x000fc600078e3cff */
[----:B------:R-:W-:Y:S01]  /*8fc0*/  IMAD.HI.U32 R12, R7, R8, RZ ;  /* 0x00000008070c7227 */ /* 0x000fe200078e00ff */
[----:B------:R-:W-:-:S03]  /*8fd0*/  ISETP.GE.AND P4, PT, R138, RZ, PT ;  /* 0x000000ff8a00720c */ /* 0x000fc60003f86270 */
        /* <DEDUP_REMOVED lines=42> */
.L_x_6301:
[----:B------:R-:W-:-:S04]  /*9280*/  LEA R7, -R117, RZ, 0x7 ;  /* 0x000000ff75077211 */ /* 0x000fc800078e39ff */
[----:B------:R-:W-:Y:S02]  /*9290*/  SHF.R.S32.HI R8, RZ, 0x1f, R7 ;  /* 0x0000001fff087819 */ /* 0x000fe40000011407 */
.L_x_6302:
        /* <DEDUP_REMOVED lines=9> */
[----:B------:R-:W-:Y:S01]  /*9330*/  @!P1 IMAD.WIDE.U32 R14, R117, 0x50, R118 ;  /* 0x00000050750e9825 */ /* 0x000fe200078e0076 */
[----:B------:R-:W-:Y:S01]  /*9340*/  @!PT LDS RZ, [RZ] ;  /* 0x00000000fffff984 */ /* 0x000fe20000000800 */
[----:B------:R-:W-:Y:S01]  /*9350*/  @!PT LDS RZ, [RZ] ;  /* 0x00000000fffff984 */ /* 0x000fe20000000800 */
[----:B------:R-:W-:Y:S01]  /*9360*/  @!PT LDS RZ, [RZ] ;  /* 0x00000000fffff984 */ /* 0x000fe20000000800 */
[----:B------:R2:W-:Y:S02]  /*9370*/  @!P1 LDGSTS.E.BYPASS.LTC128B.128 [R177+0x2000], [R16.64] ;  /* 0x0200000010b19fae */ /* 0x0005e4000b901d46 */
[----:B------:R-:W-:Y:S01]  /*9380*/  @!P1 IADD3.X R11, R8, R11, R13, P2, !PT ;  /* 0x0000000b080b9210 */ /* 0x000fe200017fe40d */
[----:B------:R-:W-:Y:S01]  /*9390*/  @!P1 IMAD.MOV.U32 R13, RZ, RZ, c[0x0][0x19c] ;  /* 0x00006700ff0d9624 */ /* 0x000fe200078e00ff */
[----:B------:R-:W-:Y:S01]  /*93a0*/  @!P1 IADD3 R14, P2, R7, R14, RZ ;  /* 0x0000000e070e9210 */ /* 0x000fe20007f5e0ff */
[----:B------:R-:W-:Y:S01]  /*93b0*/  @!P1 IMAD.MOV.U32 R6, RZ, RZ, c[0x0][0x19c] ;  /* 0x00006700ff069624 */ /* 0x000fe200078e00ff */
[----:B------:R1:W-:Y:S01]  /*93c0*/  @P1 STS.128 [R177+0x2800], RZ ;  /* 0x002800ffb1001388 */ /* 0x0003e20000000c00 */
[----:B------:R-:W-:-:S05]  /*93d0*/  @!P1 IMAD R13, R13, 0x50, RZ ;  /* 0x000000500d0d9824 */ /* 0x000fca00078e02ff */
[----:B------:R-:W-:Y:S02]  /*93e0*/  @!P1 IADD3.X R13, R8, R13, R15, P2, !PT ;  /* 0x0000000d080d9210 */ /* 0x000fe400017fe40f */
[----:B------:R-:W-:-:S04]  /*93f0*/  @!P1 IADD3 R10, P3, P2, R7, R120, R173 ;  /* 0x00000078070a9210 */ /* 0x000fc80007a7e0ad */
[----:B------:R-:W-:Y:S02]  /*9400*/  @!P1 IADD3.X R9, R8, R119, R172, P3, P2 ;  /* 0x0000007708099210 */ /* 0x000fe40001fe44ac */
[----:B------:R-:W-:-:S04]  /*9410*/  @!P1 LEA R18, P2, R10, c[0x0][0x168], 0x1 ;  /* 0x00005a000a129a11 */ /* 0x000fc800078408ff */
[----:B------:R-:W-:Y:S01]  /*9420*/  @!P1 LEA.HI.X R19, R10, c[0x0][0x16c], R9, 0x1, P2 ;  /* 0x00005b000a139a11 */ /* 0x000fe200010f0c09 */
[----:B------:R-:W-:Y:S02]  /*9430*/  @!P1 IMAD R9, R6, 0x60, RZ ;  /* 0x0000006006099824 */ /* 0x000fe400078e02ff */
[----:B--2---:R-:W-:Y:S02]  /*9440*/  @!P1 IMAD.WIDE.U32 R16, R117, 0x60, R118 ;  /* 0x0000006075109825 */ /* 0x004fe400078e0076 */
[----:B------:R-:W-:Y:S01]  /*9450*/  @!PT LDS RZ, [RZ] ;  /* 0x00000000fffff984 */ /* 0x000fe20000000800 */
[----:B------:R-:W-:Y:S01]  /*9460*/  @!PT LDS RZ, [RZ] ;  /* 0x00000000fffff984 */ /* 0x000fe20000000800 */
[----:B------:R-:W-:Y:S01]  /*9470*/  @!PT LDS RZ, [RZ] ;  /* 0x00000000fffff984 */ /* 0x000fe20000000800 */
[----:B------:R1:W-:Y:S02]  /*9480*/  @!P1 LDGSTS.E.BYPASS.LTC128B.128 [R177+0x2800], [R18.64] ;  /* 0x0280000012b19fae */ /* 0x0003e4000b901d46 */
[----:B------:R-:W-:Y:S01]  /*9490*/  @!P1 IMAD.MOV.U32 R10, RZ, RZ, c[0x0][0x19c] ;  /* 0x00006700ff0a9624 */ /* 0x000fe200078e00ff */
        /* <DEDUP_REMOVED lines=59> */
.L_x_6304:
[----:B------:R-:W-:Y:S05]  /*9850*/  BSYNC B0 ;  /* 0x0000000000007941 */ /* 0x000fea0003800000 */
.L_x_6303:
[----:B------:R-:W0:Y:S01]  /*9860*/  LDGDEPBAR ;  /* 0x00000000000079af */ /* 0x000e220000000000 */
[----:B------:R-:W-:-:S04]  /*9870*/  LEA R192, P1, R7, R192, 0x1 ;  /* 0x000000c007c07211 */ /* 0x000fc800078208ff */
[----:B------:R-:W-:Y:S02]  /*9880*/  LEA.HI.X R191, R7, R191, R8, 0x1, P1 ;  /* 0x000000bf07bf7211 */ /* 0x000fe400008f0c08 */
.L_x_6300:
        /* <DEDUP_REMOVED lines=74> */
[----:B------:R-:W3:Y:S01]  /*9d30*/  LDSM.16.MT88.4 R8, [R164+0x6000] ;  /* 0x00600000a408783b */ /* 0x000ee20000004200 */
        /* <DEDUP_REMOVED lines=11> */
[--C-:B------:R-:W-:Y:S02]  /*9df0*/  FFMA.FTZ R118, R65, c[0x0][0x23c], -R64.reuse ;  /* 0x00008f0041767a23 */ /* 0x100fe40000010840 */
[----:B------:R-:W-:Y:S02]  /*9e00*/  FADD.FTZ R2, R2, -R3 ;  /* 0x8000000302027221 */ /* 0x000fe40000010000 */
[--C-:B------:R-:W-:Y:S02]  /*9e10*/  FFMA.FTZ R144, R5, c[0x0][0x23c], -R64.reuse ;  /* 0x00008f0005907a23 */ /* 0x100fe40000010840 */
[----:B------:R-:W-:Y:S01]  /*9e20*/  FMUL.FTZ R143, R2, c[0x0][0x23c] ;  /* 0x00008f00028f7a20 */ /* 0x000fe20000410000 */
[----:B------:R-:W-:Y:S01]  /*9e30*/  MUFU.EX2 R118, R118 ;  /* 0x0000007600767308 */ /* 0x000fe20000000800 */
[--C-:B------:R-:W-:Y:S02]  /*9e40*/  FFMA.FTZ R119, R113, c[0x0][0x23c], -R64.reuse ;  /* 0x00008f0071777a23 */ /* 0x100fe40000010840 */
[----:B------:R-:W-:-:S02]  /*9e50*/  FFMA.FTZ R65, R139, c[0x0][0x23c], -R64 ;  /* 0x00008f008b417a23 */ /* 0x000fc40000010840 */
[--C-:B------:R-:W-:Y:S02]  /*9e60*/  FFMA.FTZ R138, R4, c[0x0][0x23c], -R53.reuse ;  /* 0x00008f00048a7a23 */ /* 0x100fe40000010835 */
[--C-:B------:R-:W-:Y:S01]  /*9e70*/  FFMA.FTZ R117, R136, c[0x0][0x23c], -R53.reuse ;  /* 0x00008f0088757a23 */ /* 0x100fe20000010835 */
[----:B------:R-:W-:Y:S01]  /*9e80*/  MUFU.EX2 R144, R144 ;  /* 0x0000009000907308 */ /* 0x000fe20000000800 */
[--C-:B------:R-:W-:Y:S02]  /*9e90*/  FFMA.FTZ R121, R116, c[0x0][0x23c], -R53.reuse ;  /* 0x00008f0074797a23 */ /* 0x100fe40000010835 */
[----:B------:R-:W-:Y:S02]  /*9ea0*/  FMUL.FTZ R148, R148, c[0x0][0x23c] ;  /* 0x00008f0094947a20 */ /* 0x000fe40000410000 */
[----:B------:R-:W-:Y:S02]  /*9eb0*/  FFMA.FTZ R2, R112, c[0x0][0x23c], -R53 ;  /* 0x00008f0070027a23 */ /* 0x000fe40000010835 */
[--C-:B------:R-:W-:Y:S01]  /*9ec0*/  FFMA.FTZ R120, R107, c[0x0][0x23c], -R64.reuse ;  /* 0x00008f006b787a23 */ /* 0x100fe20000010840 */
[----:B------:R-:W1:Y:S01]  /*9ed0*/  MUFU.EX2 R119, R119 ;  /* 0x0000007700777308 */ /* 0x000e620000000800 */
[----:B------:R-:W-:-:S02]  /*9ee0*/  FFMA.FTZ R113, R59, c[0x0][0x23c], -R64 ;  /* 0x00008f003b717a23 */ /* 0x000fc40000010840 */
[--C-:B------:R-:W-:Y:S02]  /*9ef0*/  FFMA.FTZ R112, R57, c[0x0][0x23c], -R64.reuse ;  /* 0x00008f0039707a23 */ /* 0x100fe40000010840 */
[--C-:B------:R-:W-:Y:S02]  /*9f00*/  FFMA.FTZ R109, R109, c[0x0][0x23c], -R64.reuse ;  /* 0x00008f006d6d7a23 */ /* 0x100fe40000010840 */
[--C-:B------:R-:W-:Y:S01]  /*9f10*/  FFMA.FTZ R116, R58, c[0x0][0x23c], -R53.reuse ;  /* 0x00008f003a747a23 */ /* 0x100fe20000010835 */
[----:B------:R-:W2:Y:S01]  /*9f20*/  MUFU.EX2 R65, R65 ;  /* 0x0000004100417308 */ /* 0x000ea20000000800 */
[--C-:B------:R-:W-:Y:S02]  /*9f30*/  FFMA.FTZ R107, R132, c[0x0][0x23c], -R53.reuse ;  /* 0x00008f00846b7a23 */ /* 0x100fe40000010835 */
[--C-:B------:R-:W-:Y:S02]  /*9f40*/  FFMA.FTZ R66, R56, c[0x0][0x23c], -R53.reuse ;  /* 0x00008f0038427a23 */ /* 0x100fe40000010835 */
[----:B------:R-:W-:Y:S01]  /*9f50*/  FFMA.FTZ R3, R48, c[0x0][0x23c], -R53 ;  /* 0x00008f0030037a23 */ /* 0x000fe20000010835 */
[----:B------:R-:W-:Y:S01]  /*9f60*/  LDSM.16.MT88.4 R56, [R162+0x6800] ;  /* 0x00680000a238783b */ /* 0x000fe20000004200 */
[--C-:B------:R-:W-:Y:S01]  /*9f70*/  FFMA.FTZ R139, R129, c[0x0][0x23c], -R64.reuse ;  /* 0x00008f00818b7a23 */ /* 0x100fe20000010840 */
[----:B------:R-:W-:Y:S01]  /*9f80*/  MUFU.EX2 R138, R138 ;  /* 0x0000008a008a7308 */ /* 0x000fe20000000800 */
[----:B-1----:R-:W-:Y:S01]  /*9f90*/  F2FP.PACK_AB R32, R119, R144 ;  /* 0x000000907720723e */ /* 0x002fe200000000ff */
[----:B------:R-:W1:Y:S01]  /*9fa0*/  LDSM.16.MT88.4 R48, [R161+0x6800] ;  /* 0x00680000a130783b */ /* 0x000e620000004200 */
[----:B------:R-:W-:-:S02]  /*9fb0*/  FFMA.FTZ R136, R141, c[0x0][0x23c], -R64 ;  /* 0x00008f008d887a23 */ /* 0x000fc40000010840 */
[--C-:B------:R-:W-:Y:S02]  /*9fc0*/  FFMA.FTZ R132, R137, c[0x0][0x23c], -R64.reuse ;  /* 0x00008f0089847a23 */ /* 0x100fe40000010840 */
[----:B------:R-:W-:Y:S01]  /*9fd0*/  FFMA.FTZ R129, R151, c[0x0][0x23c], -R64 ;  /* 0x00008f0097817a23 */ /* 0x000fe20000010840 */
[----:B------:R-:W4:Y:S01]  /*9fe0*/  MUFU.EX2 R117, R117 ;  /* 0x0000007500757308 */ /* 0x000f220000000800 */
[----:B--2---:R-:W-:Y:S01]  /*9ff0*/  F2FP.PACK_AB R34, R65, R118 ;  /* 0x000000764122723e */ /* 0x004fe200000000ff */
[--C-:B------:R-:W-:Y:S02]  /*a000*/  FFMA.FTZ R137, R140, c[0x0][0x23c], -R53.reuse ;  /* 0x00008f008c897a23 */ /* 0x100fe40000010835 */
[--C-:B------:R-:W-:Y:S02]  /*a010*/  FFMA.FTZ R122, R198, c[0x0][0x23c], -R53.reuse ;  /* 0x00008f00c67a7a23 */ /* 0x100fe40000010835 */
[--C-:B------:R-:W-:Y:S02]  /*a020*/  FFMA.FTZ R141, R142, c[0x0][0x23c], -R53.reuse ;  /* 0x00008f008e8d7a23 */ /* 0x100fe40000010835 */
[----:B------:R-:W-:Y:S01]  /*a030*/  MUFU.EX2 R121, R121 ;  /* 0x0000007900797308 */ /* 0x000fe20000000800 */
[----:B------:R-:W-:-:S02]  /*a040*/  FFMA.FTZ R134, R134, c[0x0][0x23c], -R53 ;  /* 0x00008f0086867a23 */ /* 0x000fc40000010835 */
[--C-:B------:R-:W-:Y:S02]  /*a050*/  FFMA.FTZ R151, R145, c[0x0][0x23c], -R64.reuse ;  /* 0x00008f0091977a23 */ /* 0x100fe40000010840 */
[--C-:B------:R-:W-:Y:S02]  /*a060*/  FFMA.FTZ R145, R147, c[0x0][0x23c], -R64.reuse ;  /* 0x00008f0093917a23 */ /* 0x100fe40000010840 */
[--C-:B------:R-:W-:Y:S01]  /*a070*/  FFMA.FTZ R142, R149, c[0x0][0x23c], -R64.reuse ;  /* 0x00008f00958e7a23 */ /* 0x100fe20000010840 */
[----:B------:R-:W2:Y:S01]  /*a080*/  MUFU.EX2 R148, R148 ;  /* 0x0000009400947308 */ /* 0x000ea20000000800 */
[----:B----4-:R-:W-:Y:S01]  /*a090*/  F2FP.PACK_AB R33, R117, R138 ;  /* 0x0000008a7521723e */ /* 0x010fe200000000ff */
[--C-:B------:R-:W-:Y:S02]  /*a0a0*/  FFMA.FTZ R147, R146, c[0x0][0x23c], -R53.reuse ;  /* 0x00008f0092937a23 */ /* 0x100fe40000010835 */
[----:B------:R-:W-:Y:S02]  /*a0b0*/  FFMA.FTZ R140, R189, c[0x0][0x23c], -R64 ;  /* 0x00008f00bd8c7a23 */ /* 0x000fe40000010840 */
[----:B------:R-:W-:-:S02]  /*a0c0*/  FFMA.FTZ R150, R150, c[0x0][0x23c], -R53 ;  /* 0x00008f0096967a23 */ /* 0x000fc40000010835 */
[----:B------:R-:W4:Y:S01]  /*a0d0*/  MUFU.EX2 R143, R143 ;  /* 0x0000008f008f7308 */ /* 0x000f220000000800 */
[--C-:B------:R-:W-:Y:S02]  /*a0e0*/  FFMA.FTZ R149, R190, c[0x0][0x23c], -R53.reuse ;  /* 0x00008f00be957a23 */ /* 0x100fe40000010835 */
[--C-:B------:R-:W-:Y:S02]  /*a0f0*/  FFMA.FTZ R146, R188, c[0x0][0x23c], -R53.reuse ;  /* 0x00008f00bc927a23 */ /* 0x100fe40000010835 */
[--C-:B------:R-:W-:Y:S02]  /*a100*/  FFMA.FTZ R104, R104, c[0x0][0x23c], -R53.reuse ;  /* 0x00008f0068687a23 */ /* 0x100fe40000010835 */
[----:B------:R-:W-:Y:S01]  /*a110*/  FFMA.FTZ R102, R102, c[0x0][0x23c], -R53 ;  /* 0x00008f0066667a23 */ /* 0x000fe20000010835 */
[----:B------:R-:W5:Y:S01]  /*a120*/  MUFU.EX2 R2, R2 ;  /* 0x0000000200027308 */ /* 0x000f620000000800 */
[-C--:B--2---:R-:W-:Y:S02]  /*a130*/  FMUL.FTZ R4, R96, R148.reuse ;  /* 0x0000009460047220 */ /* 0x084fe40000410000 */
[----:B------:R-:W-:-:S02]  /*a140*/  FMUL.FTZ R5, R97, R148 ;  /* 0x0000009461057220 */ /* 0x000fc40000410000 */
[-C--:B------:R-:W-:Y:S02]  /*a150*/  FMUL.FTZ R92, R92, R148.reuse ;  /* 0x000000945c5c7220 */ /* 0x080fe40000410000 */
[-C--:B------:R-:W-:Y:S01]  /*a160*/  FMUL.FTZ R93, R93, R148.reuse ;  /* 0x000000945d5d7220 */ /* 0x080fe20000410000 */
[----:B------:R-:W-:Y:S01]  /*a170*/  MUFU.EX2 R120, R120 ;  /* 0x0000007800787308 */ /* 0x000fe20000000800 */
[-C--:B----4-:R-:W-:Y:S02]  /*a180*/  FMUL.FTZ R6, R98, R143.reuse ;  /* 0x0000008f62067220 */ /* 0x090fe40000410000 */
[-C--:B------:R-:W-:Y:S02]  /*a190*/  FMUL.FTZ R7, R99, R143.reuse ;  /* 0x0000008f63077220 */ /* 0x080fe40000410000 */
[-C--:B------:R-:W-:Y:S02]  /*a1a0*/  FMUL.FTZ R94, R94, R143.reuse ;  /* 0x0000008f5e5e7220 */ /* 0x080fe40000410000 */
[----:B------:R-:W-:Y:S01]  /*a1b0*/  FMUL.FTZ R95, R95, R143 ;  /* 0x0000008f5f5f7220 */ /* 0x000fe20000410000 */
[----:B-----5:R-:W-:Y:S01]  /*a1c0*/  F2FP.PACK_AB R35, R2, R121 ;  /* 0x000000790223723e */ /* 0x020fe200000000ff */
[----:B------:R-:W2:Y:S01]  /*a1d0*/  MUFU.EX2 R113, R113 ;  /* 0x0000007100717308 */ /* 0x000ea20000000800 */
[----:B------:R-:W-:-:S02]  /*a1e0*/  FMUL.FTZ R12, R68, R148 ;  /* 0x00000094440c7220 */ /* 0x000fc40000410000 */
[-C--:B------:R-:W-:Y:S02]  /*a1f0*/  FMUL.FTZ R13, R69, R148.reuse ;  /* 0x00000094450d7220 */ /* 0x080fe40000410000 */
[-C--:B------:R-:W-:Y:S01]  /*a200*/  FMUL.FTZ R14, R70, R143.reuse ;  /* 0x0000008f460e7220 */ /* 0x080fe20000410000 */
[C---:B---3--:R-:W-:Y:S01]  /*a210*/  HMMA.16816.F32 R4, R32.reuse, R8, R4 ;  /* 0x000000082004723c */ /* 0x048fe20000001804 */
[-C--:B------:R-:W-:Y:S01]  /*a220*/  FMUL.FTZ R15, R71, R143.reuse ;  /* 0x0000008f470f7220 */ /* 0x080fe20000410000 */
[----:B------:R-:W-:Y:S01]  /*a230*/  MUFU.EX2 R112, R112 ;  /* 0x0000007000707308 */ /* 0x000fe20000000800 */
[-C--:B------:R-:W-:Y:S02]  /*a240*/  FMUL.FTZ R20, R76, R148.reuse ;  /* 0x000000944c147220 */ /* 0x080fe40000410000 */
[-C--:B------:R-:W-:Y:S02]  /*a250*/  FMUL.FTZ R21, R77, R148.reuse ;  /* 0x000000944d157220 */ /* 0x080fe40000410000 */
        /* <DEDUP_REMOVED lines=9> */
[-C--:B------:R-:W-:Y:S01]  /*a2f0*/  FMUL.FTZ R75, R75, R143.reuse ;  /* 0x0000008f4b4b7220 */ /* 0x080fe20000410000 */
[----:B------:R-:W-:Y:S01]  /*a300*/  MUFU.EX2 R116, R116 ;  /* 0x0000007400747308 */ /* 0x000fe20000000800 */
[-C--:B------:R-:W-:Y:S02]  /*a310*/  FMUL.FTZ R80, R80, R148.reuse ;  /* 0x0000009450507220 */ /* 0x080fe40000410000 */
[-C--:B------:R-:W-:Y:S02]  /*a320*/  FMUL.FTZ R81, R81, R148.reuse ;  /* 0x0000009451517220 */ /* 0x080fe40000410000 */
[-C--:B------:R-:W-:Y:S01]  /*a330*/  FMUL.FTZ R82, R82, R143.reuse ;  /* 0x0000008f52527220 */ /* 0x080fe20000410000 */
[----:B------:R-:W-:Y:S01]  /*a340*/  HMMA.16816.F32 R20, R32, R24, R20 ;  /* 0x000000182014723c */ /* 0x000fe20000001814 */
[----:B------:R-:W-:Y:S01]  /*a350*/  FMUL.FTZ R83, R83, R143 ;  /* 0x0000008f53537220 */ /* 0x000fe20000410000 */
[----:B------:R-:W3:Y:S01]  /*a360*/  MUFU.EX2 R107, R107 ;  /* 0x0000006b006b7308 */ /* 0x000ee20000000800 */
[----:B------:R-:W-:-:S02]  /*a370*/  FMUL.FTZ R28, R88, R148 ;  /* 0x00000094581c7220 */ /* 0x000fc40000410000 */
[-C--:B------:R-:W-:Y:S02]  /*a380*/  FMUL.FTZ R29, R89, R148.reuse ;  /* 0x00000094591d7220 */ /* 0x080fe40000410000 */
[-C--:B------:R-:W-:Y:S01]  /*a390*/  FMUL.FTZ R30, R90, R143.reuse ;  /* 0x0000008f5a1e7220 */ /* 0x080fe20000410000 */
[C---:B------:R-:W-:Y:S01]  /*a3a0*/  HMMA.16816.F32 R16, R32.reuse, R18, R72 ;  /* 0x000000122010723c */ /* 0x040fe20000001848 */
[-C--:B------:R-:W-:Y:S01]  /*a3b0*/  FMUL.FTZ R31, R91, R143.reuse ;  /* 0x0000008f5b1f7220 */ /* 0x080fe20000410000 */
[----:B------:R-:W-:Y:S01]  /*a3c0*/  MUFU.EX2 R66, R66 ;  /* 0x0000004200427308 */ /* 0x000fe20000000800 */
[-C--:B------:R-:W-:Y:S01]  /*a3d0*/  FMUL.FTZ R84, R84, R148.reuse ;  /* 0x0000009454547220 */ /* 0x080fe20000410000 */
[----:B------:R-:W-:Y:S01]  /*a3e0*/  LDSM.16.MT88.4 R72, [R162+0x8800] ;  /* 0x00880000a248783b */ /* 0x000fe20000004200 */
[-C--:B------:R-:W-:Y:S02]  /*a3f0*/  FMUL.FTZ R85, R85, R148.reuse ;  /* 0x0000009455557220 */ /* 0x080fe40000410000 */
[-C--:B------:R-:W-:Y:S01]  /*a400*/  FMUL.FTZ R86, R86, R143.reuse ;  /* 0x0000008f56567220 */ /* 0x080fe20000410000 */
[----:B------:R-:W-:Y:S01]  /*a410*/  HMMA.16816.F32 R24, R32, R26, R80 ;  /* 0x0000001a2018723c */ /* 0x000fe20000001850 */
[----:B------:R-:W-:Y:S01]  /*a420*/  FMUL.FTZ R87, R87, R143 ;  /* 0x0000008f57577220 */ /* 0x000fe20000410000 */
[----:B------:R-:W4:Y:S01]  /*a430*/  MUFU.EX2 R3, R3 ;  /* 0x0000000300037308 */ /* 0x000f220000000800 */
[----:B------:R-:W-:Y:S01]  /*a440*/  LDSM.16.MT88.4 R80, [R161+0x8000] ;  /* 0x00800000a150783b */ /* 0x000fe20000004200 */
[----:B------:R-:W-:-:S02]  /*a450*/  FFMA.FTZ R144, R193, R148, R144 ;  /* 0x00000094c1907223 */ /* 0x000fc40000010090 */
[----:B------:R-:W-:Y:S02]  /*a460*/  FFMA.FTZ R138, R194, R143, R138 ;  /* 0x0000008fc28a7223 */ /* 0x000fe4000001008a */
[C---:B------:R-:W-:Y:S01]  /*a470*/  HMMA.16816.F32 R28, R32.reuse, R36, R28 ;  /* 0x00000024201c723c */ /* 0x040fe2000000181c */
[----:B------:R-:W-:Y:S01]  /*a480*/  FADD.FTZ R119, R119, R144 ;  /* 0x0000009077777221 */ /* 0x000fe20000010000 */
[----:B------:R-:W-:Y:S01]  /*a490*/  MUFU.EX2 R139, R139 ;  /* 0x0000008b008b7308 */ /* 0x000fe20000000800 */
[----:B------:R-:W-:Y:S02]  /*a4a0*/  FADD.FTZ R138, R117, R138 ;  /* 0x0000008a758a7221 */ /* 0x000fe40000010000 */
[----:B------:R-:W-:Y:S02]  /*a4b0*/  FADD.FTZ R118, R118, R119 ;  /* 0x0000007776767221 */ /* 0x000fe40000010000 */
[----:B--2---:R-:W-:Y:S01]  /*a4c0*/  F2FP.PACK_AB R36, R113, R120 ;  /* 0x000000787124723e */ /* 0x004fe200000000ff */
[----:B------:R-:W-:Y:S01]  /*a4d0*/  HMMA.16816.F32 R32, R32, R38, R84 ;  /* 0x000000262020723c */ /* 0x000fe20000001854 */
[----:B---3--:R-:W-:Y:S01]  /*a4e0*/  F2FP.PACK_AB R37, R107, R116 ;  /* 0x000000746b25723e */ /* 0x008fe200000000ff */
[----:B------:R-:W2:Y:S01]  /*a4f0*/  MUFU.EX2 R136, R136 ;  /* 0x0000008800887308 */ /* 0x000ea20000000800 */
        /* <DEDUP_REMOVED lines=12> */
[----:B------:R-:W-:-:S02]  /*a5c0*/  FFMA.FTZ R193, R63, c[0x0][0x23c], -R64 ;  /* 0x00008f003fc17a23 */ /* 0x000fc40000010840 */
[----:B------:R-:W-:Y:S02]  /*a5d0*/  FADD.FTZ R66, R66, R107 ;  /* 0x0000006b42427221 */ /* 0x000fe40000010000 */
[----:B------:R-:W-:Y:S01]  /*a5e0*/  FFMA.FTZ R55, R55, c[0x0][0x23c], -R64 ;  /* 0x00008f0037377a23 */ /* 0x000fe20000010840 */
[C---:B------:R-:W-:Y:S01]  /*a5f0*/  HMMA.16816.F32 R8, R36.reuse, R42, R8 ;  /* 0x0000002a2408723c */ /* 0x040fe20000001808 */
[----:B------:R-:W3:Y:S01]  /*a600*/  LDSM.16.MT88.4 R40, [R160+0x6800] ;  /* 0x00680000a028783b */ /* 0x000ee20000004200 */
[----:B------:R-:W-:Y:S01]  /*a610*/  MUFU.EX2 R137, R137 ;  /* 0x0000008900897308 */ /* 0x000fe20000000800 */
[----:B------:R-:W-:Y:S02]  /*a620*/  FADD.FTZ R66, R3, R66 ;  /* 0x0000004203427221 */ /* 0x000fe40000010000 */
[----:B------:R-:W-:Y:S02]  /*a630*/  FFMA.FTZ R3, R47, c[0x0][0x23c], -R53 ;  /* 0x00008f002f037a23 */ /* 0x000fe40000010835 */
[--C-:B------:R-:W-:Y:S01]  /*a640*/  FFMA.FTZ R60, R60, c[0x0][0x23c], -R64.reuse ;  /* 0x00008f003c3c7a23 */ /* 0x100fe20000010840 */
[C---:B-1----:R-:W-:Y:S01]  /*a650*/  HMMA.16816.F32 R20, R36.reuse, R48, R20 ;  /* 0x000000302414723c */ /* 0x042fe20000001814 */
[----:B------:R-:W-:Y:S01]  /*a660*/  FFMA.FTZ R61, R61, c[0x0][0x23c], -R64 ;  /* 0x00008f003d3d7a23 */ /* 0x000fe20000010840 */
[----:B------:R-:W1:Y:S06]  /*a670*/  MUFU.EX2 R122, R122 ;  /* 0x0000007a007a7308 */ /* 0x000e6c0000000800 */
        /* <DEDUP_REMOVED lines=13> */
[----:B--2---:R-:W-:-:S02]  /*a750*/  F2FP.PACK_AB R36, R136, R139 ;  /* 0x0000008b8824723e */ /* 0x004fc400000000ff */
[----:B-1----:R-:W-:Y:S01]  /*a760*/  F2FP.PACK_AB R37, R122, R137 ;  /* 0x000000897a25723e */ /* 0x002fe200000000ff */
[----:B------:R-:W-:Y:S01]  /*a770*/  MUFU.EX2 R140, R140 ;  /* 0x0000008c008c7308 */ /* 0x000fe20000000800 */
[----:B------:R-:W-:Y:S01]  /*a780*/  F2FP.PACK_AB R38, R129, R132 ;  /* 0x000000848126723e */ /* 0x000fe200000000ff */
[----:B------:R-:W-:Y:S01]  /*a790*/  FADD.FTZ R137, R137, R66 ;  /* 0x0000004289897221 */ /* 0x000fe20000010000 */
[----:B-----5:R-:W-:-:S03]  /*a7a0*/  F2FP.PACK_AB R39, R134, R141 ;  /* 0x0000008d8627723e */ /* 0x020fc600000000ff */
[----:B------:R-:W-:Y:S02]  /*a7b0*/  FADD.FTZ R122, R122, R137 ;  /* 0x000000897a7a7221 */ /* 0x000fe40000010000 */
[----:B------:R-:W-:Y:S02]  /*a7c0*/  MUFU.EX2 R150, R150 ;  /* 0x0000009600967308 */ /* 0x000fe40000000800 */
[----:B----4-:R-:W-:Y:S01]  /*a7d0*/  HMMA.16816.F32 R12, R36, R48, R12 ;  /* 0x00000030240c723c */ /* 0x010fe2000000180c */
[----:B------:R-:W-:-:S04]  /*a7e0*/  FADD.FTZ R141, R141, R122 ;  /* 0x0000007a8d8d7221 */ /* 0x000fc80000010000 */
[----:B------:R-:W-:Y:S01]  /*a7f0*/  FADD.FTZ R141, R134, R141 ;  /* 0x0000008d868d7221 */ /* 0x000fe20000010000 */
[----:B------:R-:W1:Y:S02]  /*a800*/  MUFU.EX2 R149, R149 ;  /* 0x0000009500957308 */ /* 0x000e640000000800 */
[C---:B------:R-:W-:Y:S01]  /*a810*/  HMMA.16816.F32 R16, R36.reuse, R50, R16 ;  /* 0x000000322410723c */ /* 0x040fe20000001810 */
[----:B------:R-:W2:Y:S05]  /*a820*/  LDSM.16.MT88.4 R48, [R160+0x7000] ;  /* 0x00700000a030783b */ /* 0x000eaa0000004200 */
[----:B------:R-:W-:Y:S02]  /*a830*/  MUFU.EX2 R147, R147 ;  /* 0x0000009300937308 */ /* 0x000fe40000000800 */
[C---:B------:R-:W-:Y:S06]  /*a840*/  HMMA.16816.F32 R4, R36.reuse, R56, R4 ;  /* 0x000000382404723c */ /* 0x040fec0000001804 */
        /* <DEDUP_REMOVED lines=8> */
[----:B------:R-:W-:Y:S02]  /*a8d0*/  MUFU.EX2 R3, R3 ;  /* 0x0000000300037308 */ /* 0x000fe40000000800 */
[C---:B--2---:R-:W-:Y:S08]  /*a8e0*/  HMMA.16816.F32 R28, R36.reuse, R48, R28 ;  /* 0x00000030241c723c */ /* 0x044ff0000000181c */
[----:B------:R-:W-:Y:S01]  /*a8f0*/  HMMA.16816.F32 R32, R36, R50, R32 ;  /* 0x000000322420723c */ /* 0x000fe20000001820 */
[----:B------:R-:W2:Y:S06]  /*a900*/  LDSM.16.MT88.4 R48, [R161+0x7800] ;  /* 0x00780000a130783b */ /* 0x000eac0000004200 */
[----:B------:R-:W-:-:S02]  /*a910*/  F2FP.PACK_AB R36, R142, R151 ;  /* 0x000000978e24723e */ /* 0x000fc400000000ff */
[----:B-1----:R-:W-:Y:S02]  /*a920*/  F2FP.PACK_AB R37, R149, R150 ;  /* 0x000000969525723e */ /* 0x002fe400000000ff */
[----:B------:R-:W-:Y:S02]  /*a930*/  F2FP.PACK_AB R38, R140, R145 ;  /* 0x000000918c26723e */ /* 0x000fe400000000ff */
[----:B----4-:R-:W-:-:S07]  /*a940*/  F2FP.PACK_AB R39, R146, R147 ;  /* 0x000000939227723e */ /* 0x010fce00000000ff */
[C---:B---3--:R-:W-:Y:S08]  /*a950*/  HMMA.16816.F32 R4, R36.reuse, R40, R4 ;  /* 0x000000282404723c */ /* 0x048ff00000001804 */
[C---:B------:R-:W-:Y:S01]  /*a960*/  HMMA.16816.F32 R8, R36.reuse, R42, R8 ;  /* 0x0000002a2408723c */ /* 0x040fe20000001808 */
[----:B------:R-:W1:Y:S07]  /*a970*/  LDSM.16.MT88.4 R40, [R160+0x7800] ;  /* 0x00780000a028783b */ /* 0x000e6e0000004200 */
[C---:B-----5:R-:W-:Y:S07]  /*a980*/  HMMA.16816.F32 R12, R36.reuse, R56, R12 ;  /* 0x00000038240c723c */ /* 0x060fee000000180c */
[--C-:B------:R-:W-:Y:S01]  /*a990*/  FFMA.FTZ R56, R130, c[0x0][0x23c], -R53.reuse ;  /* 0x00008f0082387a23 */ /* 0x100fe20000010835 */
[----:B------:R-:W-:Y:S01]  /*a9a0*/  HMMA.16816.F32 R16, R36, R58, R16 ;  /* 0x0000003a2410723c */ /* 0x000fe20000001810 */
[----:B------:R-:W-:-:S04]  /*a9b0*/  FFMA.FTZ R57, R124, c[0x0][0x23c], -R53 ;  /* 0x00008f007c397a23 */ /* 0x000fc80000010835 */
[----:B------:R-:W-:Y:S02]  /*a9c0*/  MUFU.EX2 R56, R56 ;  /* 0x0000003800387308 */ /* 0x000fe40000000800 */
[--C-:B------:R-:W-:Y:S01]  /*a9d0*/  FFMA.FTZ R59, R126, c[0x0][0x23c], -R53.reuse ;  /* 0x00008f007e3b7a23 */ /* 0x100fe20000010835 */
[----:B--2---:R-:W-:Y:S01]  /*a9e0*/  HMMA.16816.F32 R20, R36, R48, R20 ;  /* 0x000000302414723c */ /* 0x004fe20000001814 */
[----:B------:R-:W-:-:S04]  /*a9f0*/  FFMA.FTZ R58, R128, c[0x0][0x23c], -R53 ;  /* 0x00008f00803a7a23 */ /* 0x000fc80000010835 */
[----:B------:R-:W2:Y:S02]  /*aa00*/  MUFU.EX2 R59, R59 ;  /* 0x0000003b003b7308 */ /* 0x000ea40000000800 */
[--C-:B------:R-:W-:Y:S01]  /*aa10*/  FFMA.FTZ R48, R131, c[0x0][0x23c], -R64.reuse ;  /* 0x00008f0083307a23 */ /* 0x100fe20000010840 */
[----:B------:R-:W-:Y:S01]  /*aa20*/  HMMA.16816.F32 R24, R36, R50, R24 ;  /* 0x000000322418723c */ /* 0x000fe20000001818 */
[----:B------:R-:W-:-:S04]  /*aa30*/  FFMA.FTZ R49, R135, c[0x0][0x23c], -R64 ;  /* 0x00008f0087317a23 */ /* 0x000fc80000010840 */
[----:B------:R-:W-:Y:S02]  /*aa40*/  MUFU.EX2 R48, R48 ;  /* 0x0000003000307308 */ /* 0x000fe40000000800 */
[--C-:B------:R-:W-:Y:S01]  /*aa50*/  FFMA.FTZ R50, R127, c[0x0][0x23c], -R64.reuse ;  /* 0x00008f007f327a23 */ /* 0x100fe20000010840 */
[----:B-1----:R-:W-:Y:S01]  /*aa60*/  HMMA.16816.F32 R28, R36, R40, R28 ;  /* 0x00000028241c723c */ /* 0x002fe2000000181c */
[----:B------:R-:W-:-:S04]  /*aa70*/  FFMA.FTZ R51, R133, c[0x0][0x23c], -R64 ;  /* 0x00008f0085337a23 */ /* 0x000fc80000010840 */
[----:B------:R-:W-:Y:S01]  /*aa80*/  MUFU.EX2 R50, R50 ;  /* 0x0000003200327308 */ /* 0x000fe20000000800 */
[----:B--2---:R-:W-:Y:S02]  /*aa90*/  F2FP.PACK_AB R85, R59, R56 ;  /* 0x000000383b55723e */ /* 0x004fe400000000ff */
[----:B------:R-:W-:Y:S01]  /*aaa0*/  HMMA.16816.F32 R32, R36, R42, R32 ;  /* 0x0000002a2420723c */ /* 0x000fe20000001820 */
[----:B------:R-:W1:Y:S04]  /*aab0*/  LDSM.16.MT88.4 R40, [R164+0x8000] ;  /* 0x00800000a428783b */ /* 0x000e680000004200 */
[----:B------:R-:W2:Y:S01]  /*aac0*/  MUFU.EX2 R51, R51 ;  /* 0x0000003300337308 */ /* 0x000ea20000000800 */
[----:B------:R-:W3:Y:S07]  /*aad0*/  LDSM.16.MT88.4 R36, [R162+0x8000] ;  /* 0x00800000a224783b */ /* 0x000eee0000004200 */
[----:B------:R-:W4:Y:S08]  /*aae0*/  MUFU.EX2 R49, R49 ;  /* 0x0000003100317308 */ /* 0x000f300000000800 */
[----:B------:R-:W-:Y:S01]  /*aaf0*/  MUFU.EX2 R57, R57 ;  /* 0x0000003900397308 */ /* 0x000fe20000000800 */
[----:B--2---:R-:W-:-:S07]  /*ab00*/  F2FP.PACK_AB R84, R51, R50 ;  /* 0x000000323354723e */ /* 0x004fce00000000ff */
[----:B------:R-:W2:Y:S01]  /*ab10*/  MUFU.EX2 R58, R58 ;  /* 0x0000003a003a7308 */ /* 0x000ea20000000800 */
[----:B----4-:R-:W-:Y:S02]  /*ab20*/  F2FP.PACK_AB R86, R49, R48 ;  /* 0x000000303156723e */ /* 0x010fe400000000ff */
[----:B--2---:R-:W-:-:S07]  /*ab30*/  F2FP.PACK_AB R87, R58, R57 ;  /* 0x000000393a57723e */ /* 0x004fce00000000ff */
[C---:B-1----:R-:W-:Y:S01]  /*ab40*/  HMMA.16816.F32 R96, R84.reuse, R40, R4 ;  /* 0x000000285460723c */ /* 0x042fe20000001804 */
[----:B------:R-:W1:Y:S06]  /*ab50*/  LDSM.16.MT88.4 R4, [R160+0x8000] ;  /* 0x00800000a004783b */ /* 0x000e6c0000004200 */
[----:B------:R-:W-:Y:S01]  /*ab60*/  FFMA.FTZ R40, R114, c[0x0][0x23c], -R53 ;  /* 0x00008f0072287a23 */ /* 0x000fe20000010835 */
[C---:B---3--:R-:W-:Y:S05]  /*ab70*/  HMMA.16816.F32 R12, R84.reuse, R36, R12 ;  /* 0x00000024540c723c */ /* 0x048fea000000180c */
        /* <DEDUP_REMOVED lines=8> */
[----:B------:R-:W2:Y:S03]  /*ac00*/  MUFU.EX2 R38, R38 ;  /* 0x0000002600267308 */ /* 0x000ea60000000800 */
[C---:B------:R-:W-:Y:S05]  /*ac10*/  HMMA.16816.F32 R8, R84.reuse, R42, R8 ;  /* 0x0000002a5408723c */ /* 0x040fea0000001808 */
[----:B------:R-:W-:Y:S02]  /*ac20*/  MUFU.EX2 R36, R36 ;  /* 0x0000002400247308 */ /* 0x000fe40000000800 */
[----:B------:R-:W-:Y:S01]  /*ac30*/  FADD.FTZ R42, R150, R141 ;  /* 0x0000008d962a7221 */ /* 0x000fe20000010000 */
[----:B------:R-:W-:Y:S01]  /*ac40*/  HMMA.16816.F32 R80, R84, R82, R24 ;  /* 0x000000525450723c */ /* 0x000fe20000001818 */
[----:B------:R-:W3:Y:S02]  /*ac50*/  LDSM.16.MT88.4 R24, [R161+0x8800] ;  /* 0x00880000a118783b */ /* 0x000ee40000004200 */
[----:B------:R-:W-:-:S02]  /*ac60*/  FADD.FTZ R42, R149, R42 ;  /* 0x0000002a952a7221 */ /* 0x000fc40000010000 */
[----:B------:R-:W4:Y:S02]  /*ac70*/  MUFU.EX2 R39, R39 ;  /* 0x0000002700277308 */ /* 0x000f240000000800 */
[----:B------:R-:W-:Y:S01]  /*ac80*/  FADD.FTZ R43, R147, R42 ;  /* 0x0000002a932b7221 */ /* 0x000fe20000010000 */
[----:B-1----:R-:W-:Y:S03]  /*ac90*/  HMMA.16816.F32 R88, R84, R4, R28 ;  /* 0x000000045458723c */ /* 0x002fe6000000181c */
[----:B------:R-:W-:-:S04]  /*aca0*/  FADD.FTZ R43, R146, R43 ;  /* 0x0000002b922b7221 */ /* 0x000fc80000010000 */
[--C-:B------:R-:W-:Y:S01]  /*acb0*/  FFMA.FTZ R29, R110, c[0x0][0x23c], -R53.reuse ;  /* 0x00008f006e1d7a23 */ /* 0x100fe20000010835 */
[----:B------:R-:W-:Y:S01]  /*acc0*/  HMMA.16816.F32 R84, R84, R6, R32 ;  /* 0x000000065454723c */ /* 0x000fe20000001820 */
[--C-:B------:R-:W-:Y:S01]  /*acd0*/  FFMA.FTZ R28, R108, c[0x0][0x23c], -R53.reuse ;  /* 0x00008f006c1c7a23 */ /* 0x100fe20000010835 */
[----:B--2---:R-:W-:Y:S01]  /*ace0*/  F2FP.PACK_AB R4, R38, R37 ;  /* 0x000000252604723e */ /* 0x004fe200000000ff */
[----:B------:R-:W-:Y:S02]  /*acf0*/  FFMA.FTZ R31, R106, c[0x0][0x23c], -R53 ;  /* 0x00008f006a1f7a23 */ /* 0x000fe40000010835 */
[----:B------:R-:W1:Y:S01]  /*ad00*/  MUFU.EX2 R29, R29 ;  /* 0x0000001d001d7308 */ /* 0x000e620000000800 */
[--C-:B------:R-:W-:Y:S01]  /*ad10*/  FFMA.FTZ R30, R103, c[0x0][0x23c], -R64.reuse ;  /* 0x00008f00671e7a23 */ /* 0x100fe20000010840 */
[----:B----4-:R-:W-:Y:S01]  /*ad20*/  F2FP.PACK_AB R6, R39, R36 ;  /* 0x000000242706723e */ /* 0x010fe200000000ff */
[--C-:B------:R-:W-:Y:S02]  /*ad30*/  FFMA.FTZ R32, R67, c[0x0][0x23c], -R64.reuse ;  /* 0x00008f0043207a23 */ /* 0x100fe40000010840 */
[----:B------:R-:W-:-:S02]  /*ad40*/  FFMA.FTZ R33, R105, c[0x0][0x23c], -R64 ;  /* 0x00008f0069217a23 */ /* 0x000fc40000010840 */
[----:B------:R-:W-:Y:S01]  /*ad50*/  FFMA.FTZ R35, R101, c[0x0][0x23c], -R64 ;  /* 0x00008f0065237a23 */ /* 0x000fe20000010840 */
[----:B------:R-:W-:Y:S01]  /*ad60*/  MUFU.EX2 R28, R28 ;  /* 0x0000001c001c7308 */ /* 0x000fe20000000800 */
[----:B------:R-:W-:Y:S02]  /*ad70*/  FFMA.FTZ R34, R46, c[0x0][0x23c], -R53 ;  /* 0x00008f002e227a23 */ /* 0x000fe40000010835 */
[----:B------:R-:W-:-:S04]  /*ad80*/  FADD.FTZ R42, R56, R43 ;  /* 0x0000002b382a7221 */ /* 0x000fc80000010000 */
[----:B------:R-:W-:Y:S01]  /*ad90*/  FADD.FTZ R42, R59, R42 ;  /* 0x0000002a3b2a7221 */ /* 0x000fe20000010000 */
[----:B------:R-:W2:Y:S01]  /*ada0*/  MUFU.EX2 R31, R31 ;  /* 0x0000001f001f7308 */ /* 0x000ea20000000800 */
[----:B-1----:R-:W-:-:S07]  /*adb0*/  F2FP.PACK_AB R5, R29, R40 ;  /* 0x000000281d05723e */ /* 0x002fce00000000ff */
[----:B------:R-:W-:Y:S01]  /*adc0*/  MUFU.EX2 R32, R32 ;  /* 0x0000002000207308 */ /* 0x000fe20000000800 */
[----:B--2---:R-:W-:-:S07]  /*add0*/  F2FP.PACK_AB R7, R31, R28 ;  /* 0x0000001c1f07723e */ /* 0x004fce00000000ff */
[----:B------:R-:W1:Y:S01]  /*ade0*/  MUFU.EX2 R33, R33 ;  /* 0x0000002100217308 */ /* 0x000e620000000800 */
[C---:B------:R-:W-:Y:S01]  /*adf0*/  HMMA.16816.F32 R68, R4.reuse, R72, R12 ;  /* 0x000000480444723c */ /* 0x040fe2000000180c */
[----:B------:R-:W2:Y:S06]  /*ae00*/  LDSM.16.MT88.4 R12, [R160+0x8800] ;  /* 0x00880000a00c783b */ /* 0x000eac0000004200 */
[----:B------:R-:W-:Y:S01]  /*ae10*/  MUFU.EX2 R30, R30 ;  /* 0x0000001e001e7308 */ /* 0x000fe20000000800 */
[C---:B------:R-:W-:Y:S07]  /*ae20*/  HMMA.16816.F32 R96, R4.reuse, R92, R96 ;  /* 0x0000005c0460723c */ /* 0x040fee0000001860 */
[----:B------:R-:W-:Y:S01]  /*ae30*/  MUFU.EX2 R35, R35 ;  /* 0x0000002300237308 */ /* 0x000fe20000000800 */
[C---:B------:R-:W-:Y:S01]  /*ae40*/  HMMA.16816.F32 R72, R4.reuse, R74, R16 ;  /* 0x0000004a0448723c */ /* 0x040fe20000001810 */
[----:B------:R-:W4:Y:S06]  /*ae50*/  LDSM.16.MT88.4 R16, [R161+0x9000] ;  /* 0x00900000a110783b */ /* 0x000f2c0000004200 */
[----:B------:R-:W-:Y:S01]  /*ae60*/  MUFU.EX2 R34, R34 ;  /* 0x0000002200227308 */ /* 0x000fe20000000800 */
[C---:B------:R-:W-:Y:S01]  /*ae70*/  HMMA.16816.F32 R92, R4.reuse, R94, R8 ;  /* 0x0000005e045c723c */ /* 0x040fe20000001808 */
[----:B------:R-:W5:Y:S07]  /*ae80*/  LDSM.16.MT88.4 R8, [R162+0x9000] ;  /* 0x00900000a208783b */ /* 0x000f6e0000004200 */
[C---:B---3--:R-:W-:Y:S01]  /*ae90*/  HMMA.16816.F32 R76, R4.reuse, R24, R20 ;  /* 0x00000018044c723c */ /* 0x048fe20000001814 */
[----:B------:R-:W3:Y:S01]  /*aea0*/  LDSM.16.MT88.4 R20, [R164+0x9000] ;  /* 0x00900000a414783b */ /* 0x000ee20000004200 */
[----:B------:R-:W-:Y:S05]  /*aeb0*/  MUFU.EX2 R24, R104 ;  /* 0x0000006800187308 */ /* 0x000fea0000000800 */
[--C-:B------:R-:W-:Y:S01]  /*aec0*/  FFMA.FTZ R25, R100, c[0x0][0x23c], -R53.reuse ;  /* 0x00008f0064197a23 */ /* 0x100fe20000010835 */
[C---:B------:R-:W-:Y:S02]  /*aed0*/  HMMA.16816.F32 R80, R4.reuse, R26, R80 ;  /* 0x0000001a0450723c */ /* 0x040fe40000001850 */
[----:B------:R-:W1:Y:S05]  /*aee0*/  MUFU.EX2 R27, R102 ;  /* 0x00000066001b7308 */ /* 0x000e6a0000000800 */
[----:B------:R-:W-:Y:S01]  /*aef0*/  FFMA.FTZ R26, R62, c[0x0][0x23c], -R53 ;  /* 0x00008f003e1a7a23 */ /* 0x000fe20000010835 */
[C---:B--2---:R-:W-:Y:S02]  /*af00*/  HMMA.16816.F32 R88, R4.reuse, R12, R88 ;  /* 0x0000000c0458723c */ /* 0x044fe40000001858 */
[----:B------:R-:W-:Y:S06]  /*af10*/  MUFU.EX2 R25, R25 ;  /* 0x0000001900197308 */ /* 0x000fec0000000800 */
[----:B------:R-:W-:Y:S01]  /*af20*/  HMMA.16816.F32 R84, R4, R14, R84 ;  /* 0x0000000e0454723c */ /* 0x000fe20000001854 */
[----:B------:R-:W2:Y:S01]  /*af30*/  LDSM.16.MT88.4 R12, [R160+0x9000] ;  /* 0x00900000a00c783b */ /* 0x000ea20000004200 */
[----:B------:R-:W3:Y:S05]  /*af40*/  MUFU.EX2 R26, R26 ;  /* 0x0000001a001a7308 */ /* 0x000eea0000000800 */
[----:B-1----:R-:W-:-:S02]  /*af50*/  F2FP.PACK_AB R4, R33, R32 ;  /* 0x000000202104723e */ /* 0x002fc400000000ff */
[----:B------:R-:W-:Y:S02]  /*af60*/  F2FP.PACK_AB R5, R27, R24 ;  /* 0x000000181b05723e */ /* 0x000fe400000000ff */
[----:B------:R-:W-:Y:S02]  /*af70*/  F2FP.PACK_AB R6, R35, R30 ;  /* 0x0000001e2306723e */ /* 0x000fe400000000ff */
[----:B---3--:R-:W-:-:S07]  /*af80*/  F2FP.PACK_AB R7, R26, R25 ;  /* 0x000000191a07723e */ /* 0x008fce00000000ff */
[C---:B----4-:R-:W-:Y:S07]  /*af90*/  HMMA.16816.F32 R76, R4.reuse, R16, R76 ;  /* 0x00000010044c723c */ /* 0x050fee000000184c */
[----:B------:R-:W-:Y:S01]  /*afa0*/  FADD.FTZ R16, R112, R113 ;  /* 0x0000007170107221 */ /* 0x000fe20000010000 */
[----:B-----5:R-:W-:Y:S03]  /*afb0*/  HMMA.16816.F32 R68, R4, R8, R68 ;  /* 0x000000080444723c */ /* 0x020fe60000001844 */
[----:B------:R-:W-:-:S04]  /*afc0*/  FADD.FTZ R16, R109, R16 ;  /* 0x000000106d107221 */ /* 0x000fc80000010000 */
[----:B------:R-:W-:Y:S01]  /*afd0*/  FADD.FTZ R41, R139, R16 ;  /* 0x000000108b297221 */ /* 0x000fe20000010000 */
[----:B------:R-:W-:Y:S01]  /*afe0*/  HMMA.16816.F32 R72, R4, R10, R72 ;  /* 0x0000000a0448723c */ /* 0x000fe20000001848 */
[----:B------:R-:W1:Y:S02]  /*aff0*/  LDSM.16.MT88.4 R8, [R164+0x9800] ;  /* 0x00980000a408783b */ /* 0x000e640000004200 */
[----:B------:R-:W-:-:S05]  /*b000*/  FADD.FTZ R41, R136, R41 ;  /* 0x0000002988297221 */ /* 0x000fca0000010000 */
[C---:B------:R-:W-:Y:S01]  /*b010*/  HMMA.16816.F32 R80, R4.reuse, R18, R80 ;  /* 0x000000120450723c */ /* 0x040fe20000001850 */
[----:B------:R-:W3:Y:S07]  /*b020*/  LDSM.16.MT88.4 R16, [R162+0x9800] ;  /* 0x00980000a210783b */ /* 0x000eee0000004200 */
[C---:B------:R-:W-:Y:S07]  /*b030*/  HMMA.16816.F32 R92, R4.reuse, R22, R92 ;  /* 0x00000016045c723c */ /* 0x040fee000000185c */
[--C-:B------:R-:W-:Y:S01]  /*b040*/  FFMA.FTZ R22, R52, c[0x0][0x23c], -R53.reuse ;  /* 0x00008f0034167a23 */ /* 0x100fe20000010835 */
[C---:B------:R-:W-:Y:S01]  /*b050*/  HMMA.16816.F32 R96, R4.reuse, R20, R96 ;  /* 0x000000140460723c */ /* 0x040fe20000001860 */
[----:B------:R-:W-:Y:S01]  /*b060*/  FFMA.FTZ R23, R54, c[0x0][0x23c], -R53 ;  /* 0x00008f0036177a23 */ /* 0x000fe20000010835 */
[----:B------:R-:W4:Y:S06]  /*b070*/  MUFU.EX2 R21, R60 ;  /* 0x0000003c00157308 */ /* 0x000f2c0000000800 */
[C---:B--2---:R-:W-:Y:S02]  /*b080*/  HMMA.16816.F32 R88, R4.reuse, R12, R88 ;  /* 0x0000000c0458723c */ /* 0x044fe40000001858 */
[----:B------:R-:W2:Y:S05]  /*b090*/  MUFU.EX2 R20, R61 ;  /* 0x0000003d00147308 */ /* 0x000eaa0000000800 */
[----:B------:R-:W-:Y:S01]  /*b0a0*/  FADD.FTZ R12, R132, R41 ;  /* 0x00000029840c7221 */ /* 0x000fe20000010000 */
[----:B------:R-:W-:Y:S02]  /*b0b0*/  HMMA.16816.F32 R84, R4, R14, R84 ;  /* 0x0000000e0454723c */ /* 0x000fe40000001854 */
[----:B------:R-:W-:Y:S01]  /*b0c0*/  MUFU.EX2 R22, R22 ;  /* 0x0000001600167308 */ /* 0x000fe20000000800 */
[----:B------:R-:W-:-:S04]  /*b0d0*/  FADD.FTZ R12, R129, R12 ;  /* 0x0000000c810c7221 */ /* 0x000fc80000010000 */
[----:B------:R-:W-:Y:S01]  /*b0e0*/  FADD.FTZ R151, R151, R12 ;  /* 0x0000000c97977221 */ /* 0x000fe20000010000 */
[----:B----4-:R-:W-:Y:S01]  /*b0f0*/  F2FP.PACK_AB R4, R21, R2 ;  /* 0x000000021504723e */ /* 0x010fe200000000ff */
[----:B------:R-:W4:Y:S01]  /*b100*/  LDSM.16.MT88.4 R12, [R161+0x9800] ;  /* 0x00980000a10c783b */ /* 0x000f220000004200 */
[----:B------:R-:W5:Y:S01]  /*b110*/  MUFU.EX2 R23, R23 ;  /* 0x0000001700177308 */ /* 0x000f620000000800 */
[----:B------:R-:W-:Y:S01]  /*b120*/  FADD.FTZ R142, R142, R151 ;  /* 0x000000978e8e7221 */ /* 0x000fe20000010000 */
[----:B--2---:R-:W-:Y:S02]  /*b130*/  F2FP.PACK_AB R6, R193, R20 ;  /* 0x00000014c106723e */ /* 0x004fe400000000ff */
[----:B------:R-:W-:Y:S01]  /*b140*/  F2FP.PACK_AB R7, R3, R34 ;  /* 0x000000220307723e */ /* 0x000fe200000000ff */
[----:B------:R-:W-:-:S04]  /*b150*/  FADD.FTZ R41, R145, R142 ;  /* 0x0000008e91297221 */ /* 0x000fc80000010000 */
[----:B------:R-:W-:-:S04]  /*b160*/  FADD.FTZ R41, R140, R41 ;  /* 0x000000298c297221 */ /* 0x000fc80000010000 */
[----:B------:R-:W-:Y:S01]  /*b170*/  FADD.FTZ R50, R50, R41 ;  /* 0x0000002932327221 */ /* 0x000fe20000010000 */
[----:B-----5:R-:W-:-:S03]  /*b180*/  F2FP.PACK_AB R5, R23, R22 ;  /* 0x000000161705723e */ /* 0x020fc600000000ff */
[----:B------:R-:W-:-:S04]  /*b190*/  FADD.FTZ R51, R51, R50 ;  /* 0x0000003233337221 */ /* 0x000fc80000010000 */
[C---:B-1----:R-:W-:Y:S08]  /*b1a0*/  HMMA.16816.F32 R96, R4.reuse, R8, R96 ;  /* 0x000000080460723c */ /* 0x042ff00000001860 */
[C---:B------:R-:W-:Y:S01]  /*b1b0*/  HMMA.16816.F32 R92, R4.reuse, R10, R92 ;  /* 0x0000000a045c723c */ /* 0x040fe2000000185c */
[----:B------:R-:W1:Y:S07]  /*b1c0*/  LDSM.16.MT88.4 R8, [R160+0x9800] ;  /* 0x00980000a008783b */ /* 0x000e6e0000004200 */
[C---:B---3--:R-:W-:Y:S07]  /*b1d0*/  HMMA.16816.F32 R68, R4.reuse, R16, R68 ;  /* 0x000000100444723c */ /* 0x048fee0000001844 */
        /* <DEDUP_REMOVED lines=32> */
[----:B------:R-:W-:Y:S01]  /*b3e0*/  FADD.FTZ R194, R3, R34 ;  /* 0x0000002203c27221 */ /* 0x000fe20000010000 */
[----:B------:R-:W-:Y:S01]  /*b3f0*/  MOV R3, R45 ;  /* 0x0000002d00037202 */ /* 0x000fe20000000f00 */
[----:B------:R-:W-:-:S02]  /*b400*/  FADD.FTZ R193, R193, R20 ;  /* 0x00000014c1c17221 */ /* 0x000fc40000010000 */
.L_x_6297:
[----:B------:R-:W-:-:S13]  /*b410*/  ISETP.GE.AND P1, PT, R176, 0x1, PT ;  /* 0x00000001b000780c */ /* 0x000fda0003f26270 */
[----:B------:R-:W-:Y:S05]  /*b420*/  @!P1 BRA `(.L_x_6305) ;  /* 0x00003d9000009947 */ /* 0x000fea0003800000 */
[----:B------:R-:W-:Y:S01]  /*b430*/  IMAD.MOV.U32 R190, RZ, RZ, c[0x0][0x1a0] ;  /* 0x00006800ffbe7624 */ /* 0x000fe200078e00ff */
[----:B------:R-:W-:Y:S02]  /*b440*/  MOV R101, R2 ;  /* 0x0000000200657202 */ /* 0x000fe40000000f00 */
[----:B------:R-:W-:Y:S01]  /*b450*/  MOV R100, R3 ;  /* 0x0000000300647202 */ /* 0x000fe20000000f00 */
[----:B------:R-:W-:-:S05]  /*b460*/  IMAD.U32 R189, R190, -0x80, RZ ;  /* 0xffffff80bebd7824 */ /* 0x000fca00078e00ff */
[----:B------:R-:W-:Y:S02]  /*b470*/  SHF.R.S32.HI R188, RZ, 0x1f, R189 ;  /* 0x0000001fffbc7819 */ /* 0x000fe400000114bd */
.L_x_6309:
        /* <DEDUP_REMOVED lines=64> */
.L_x_6306:
[----:B------:R-:W-:Y:S02]  /*b880*/  ISETP.GE.AND P1, PT, R180, c[0x0][0x220], PT ;  /* 0x00008800b4007a0c */ /* 0x000fe40003f26270 */
[C---:B------:R-:W-:Y:S04]  /*b890*/  LEA R2, P4, R202.reuse, R196, 0x1 ;  /* 0x000000c4ca027211 */ /* 0x040fe800078808ff */
[--C-:B------:R-:W-:Y:S07]  /*b8a0*/  LEA.HI.X R3, R202, R195, R203.reuse, 0x1, P4 ;  /* 0x000000c3ca037211 */ /* 0x100fee00020f0ccb */
        /* <DEDUP_REMOVED lines=14> */
[-C--:B------:R-:W-:Y:S01]  /*b990*/  @!P1 LEA R206, P2, R197, R196.reuse, 0x1 ;  /* 0x000000c4c5ce9211 */ /* 0x080fe200078408ff */
[----:B------:R-:W-:Y:S01]  /*b9a0*/  @!P1 IMAD.WIDE.U32 R204, R190, 0x30, R204 ;  /* 0x00000030becc9825 */ /* 0x000fe200078e00cc */
[-C--:B------:R-:W-:Y:S02]  /*b9b0*/  @!P1 LEA.HI.X R209, R103, R195.reuse, R102, 0x1, P3 ;  /* 0x000000c367d19211 */ /* 0x080fe400018f0c66 */
[----:B------:R-:W-:Y:S01]  /*b9c0*/  @!P1 LEA.HI.X R207, R197, R195, R198, 0x1, P2 ;  /* 0x000000c3c5cf9211 */ /* 0x000fe200010f0cc6 */
[----:B------:R-:W-:Y:S01]  /*b9d0*/  @!P1 IMAD.MOV.U32 R198, RZ, RZ, c[0x0][0x1a4] ;  /* 0x00006900ffc69624 */ /* 0x000fe200078e00ff */
[----:B------:R-:W-:Y:S01]  /*b9e0*/  @!P1 LEA R220, P5, R204, R196, 0x1 ;  /* 0x000000c4ccdc9211 */ /* 0x000fe200078a08ff */
[----:B------:R-:W-:Y:S01]  /*b9f0*/  @!PT LDS RZ, [RZ] ;  /* 0x00000000fffff984 */ /* 0x000fe20000000800 */
[----:B------:R-:W-:Y:S01]  /*ba00*/  @!PT LDS RZ, [RZ] ;  /* 0x00000000fffff984 */ /* 0x000fe20000000800 */
[----:B------:R-:W-:Y:S01]  /*ba10*/  @!PT LDS RZ, [RZ] ;  /* 0x00000000fffff984 */ /* 0x000fe20000000800 */
[----:B------:R1:W-:Y:S01]  /*ba20*/  @!P1 LDGSTS.E.BYPASS.LTC128B.128 [R177+0x6800], [R208.64] ;  /* 0x06800000d0b19fae */ /* 0x0003e2000b901d46 */
[----:B------:R-:W-:Y:S01]  /*ba30*/  @!P1 IMAD.MOV.U32 R200, RZ, RZ, c[0x0][0x1a4] ;  /* 0x00006900ffc89624 */ /* 0x000fe200078e00ff */
[----:B------:R-:W-:Y:S01]  /*ba40*/  @!P1 LEA R199, P2, R190, R202, 0x6 ;  /* 0x000000cabec79211 */ /* 0x000fe200078430ff */
[----:B------:R-:W-:Y:S01]  /*ba50*/  @!P1 IMAD R198, R198, 0x30, RZ ;  /* 0x00000030c6c69824 */ /* 0x000fe200078e02ff */
[----:B------:R-:W-:Y:S01]  /*ba60*/  @P1 STS.128 [R177+0x7000], RZ ;  /* 0x007000ffb1001388 */ /* 0x000fe20000000c00 */
[----:B------:R-:W-:Y:S01]  /*ba70*/  @!P1 IMAD.MOV.U32 R197, RZ, RZ, c[0x0][0x1a4] ;  /* 0x00006900ffc59624 */ /* 0x000fe200078e00ff */
[-C--:B------:R-:W-:Y:S01]  /*ba80*/  @!P1 LEA.HI.X R200, R190, R203.reuse, R200, 0x6, P2 ;  /* 0x000000cbbec89211 */ /* 0x080fe200010f34c8 */
[----:B------:R-:W-:Y:S01]  /*ba90*/  @!P1 IMAD.IADD R198, R198, 0x1, R205 ;  /* 0x00000001c6c69824 */ /* 0x000fe200078e02cd */
[----:B------:R-:W-:Y:S01]  /*baa0*/  @!PT LDS RZ, [RZ] ;  /* 0x00000000fffff984 */ /* 0x000fe20000000800 */
[----:B------:R-:W-:Y:S01]  /*bab0*/  @!PT LDS RZ, [RZ] ;  /* 0x00000000fffff984 */ /* 0x000fe20000000800 */
[----:B------:R-:W-:Y:S01]  /*bac0*/  @!PT LDS RZ, [RZ] ;  /* 0x00000000fffff984 */ /* 0x000fe20000000800 */
[----:B------:R1:W-:Y:S01]  /*bad0*/  @!P1 LDGSTS.E.BYPASS.LTC128B.128 [R177+0x7000], [R206.64] ;  /* 0x07000000ceb19fae */ /* 0x0003e2000b901d46 */
[CC--:B------:R-:W-:Y:S01]  /*bae0*/  @!P1 LEA R212, P2, R199.reuse, R196.reuse, 0x1 ;  /* 0x000000c4c7d49211 */ /* 0x0c0fe200078408ff */
[----:B------:R-:W-:Y:S01]  /*baf0*/  @!P1 IMAD.MOV.U32 R210, RZ, RZ, R202 ;  /* 0x000000ffffd29224 */ /* 0x000fe200078e00ca */
[----:B------:R-:W-:Y:S01]  /*bb00*/  @!P1 MOV R211, R203 ;  /* 0x000000cb00d39202 */ /* 0x000fe20000000f00 */
[----:B------:R-:W-:Y:S01]  /*bb10*/  @P1 STS.128 [R177+0x7800], RZ ;  /* 0x007800ffb1001388 */ /* 0x000fe20000000c00 */
[-C--:B------:R-:W-:Y:S01]  /*bb20*/  @!P1 LEA.HI.X R221, R204, R195.reuse, R198, 0x1, P5 ;  /* 0x000000c3ccdd9211 */ /* 0x080fe200028f0cc6 */
[----:B------:R-:W-:Y:S01]  /*bb30*/  @!P1 IMAD.MOV.U32 R214, RZ, RZ, R202 ;  /* 0x000000ffffd69224 */ /* 0x000fe200078e00ca */
[-C--:B------:R-:W-:Y:S01]  /*bb40*/  @!P1 LEA.HI.X R213, R199, R195.reuse, R200, 0x1, P2 ;  /* 0x000000c3c7d59211 */ /* 0x080fe200010f0cc8 */
[--C-:B------:R-:W-:Y:S01]  /*bb50*/  @!P1 IMAD.MOV.U32 R215, RZ, RZ, R203.reuse ;  /* 0x000000ffffd79224 */ /* 0x100fe200078e00cb */
[----:B------:R-:W-:Y:S01]  /*bb60*/  @!P1 MOV R103, c[0x0][0x1a4] ;  /* 0x0000690000679a02 */ /* 0x000fe20000000f00 */
[----:B------:R-:W-:Y:S01]  /*bb70*/  @!PT LDS RZ, [RZ] ;  /* 0x00000000fffff984 */ /* 0x000fe20000000800 */
[----:B------:R-:W-:Y:S01]  /*bb80*/  @!PT LDS RZ, [RZ] ;  /* 0x00000000fffff984 */ /* 0x000fe20000000800 */
[----:B------:R-:W-:Y:S01]  /*bb90*/  @!PT LDS RZ, [RZ] ;  /* 0x00000000fffff984 */ /* 0x000fe20000000800 */
[----:B------:R1:W-:Y:S01]  /*bba0*/  @!P1 LDGSTS.E.BYPASS.LTC128B.128 [R177+0x7800], [R220.64] ;  /* 0x07800000dcb19fae */ /* 0x0003e2000b901d46 */
[----:B------:R-:W-:Y:S03]  /*bbb0*/  @!P1 IMAD.WIDE.U32 R202, R190, 0x50, R202 ;  /* 0x00000050beca9825 */ /* 0x000fe600078e00ca */
[----:B------:R-:W-:Y:S01]  /*bbc0*/  @P1 STS.128 [R177+0x8000], RZ ;  /* 0x008000ffb1001388 */ /* 0x000fe20000000c00 */
[----:B------:R-:W-:Y:S01]  /*bbd0*/  @!P1 IMAD R197, R197, 0x50, RZ ;  /* 0x00000050c5c59824 */ /* 0x000fe200078e02ff */
[-C--:B------:R-:W-:Y:S01]  /*bbe0*/  @!P1 LEA R218, P4, R202, R196.reuse, 0x1 ;  /* 0x000000c4cada9211 */ /* 0x080fe200078808ff */
[----:B------:R-:W-:Y:S01]  /*bbf0*/  @!P1 IMAD.WIDE.U32 R210, R190, 0x60, R210 ;  /* 0x00000060bed29825 */ /* 0x000fe200078e00d2 */
[----:B------:R-:W-:Y:S01]  /*bc00*/  @!PT LDS RZ, [RZ] ;  /* 0x00000000fffff984 */ /* 0x000fe20000000800 */
[----:B------:R-:W-:Y:S01]  /*bc10*/  @!PT LDS RZ, [RZ] ;  /* 0x00000000fffff984 */ /* 0x000fe20000000800 */
[----:B------:R-:W-:Y:S01]  /*bc20*/  @!PT LDS RZ, [RZ] ;  /* 0x00000000fffff984 */ /* 0x000fe20000000800 */
[----:B------:R1:W-:Y:S03]  /*bc30*/  @!P1 LDGSTS.E.BYPASS.LTC128B.128 [R177+0x8000], [R212.64] ;  /* 0x08000000d4b19fae */ /* 0x0003e6000b901d46 */
[----:B------:R-:W-:Y:S01]  /*bc40*/  @!P1 IMAD.IADD R197, R197, 0x1, R203 ;  /* 0x00000001c5c59824 */ /* 0x000fe200078e02cb */
[----:B------:R-:W-:Y:S01]  /*bc50*/  @P1 STS.128 [R177+0x8800], RZ ;  /* 0x008800ffb1001388 */ /* 0x000fe20000000c00 */
[----:B------:R-:W-:Y:S01]  /*bc60*/  @!P1 IMAD R103, R103, 0x60, RZ ;  /* 0x0000006067679824 */ /* 0x000fe200078e02ff */
[-C--:B------:R-:W-:Y:S01]  /*bc70*/  @!P1 LEA R216, P3, R210, R196.reuse, 0x1 ;  /* 0x000000c4d2d89211 */ /* 0x080fe200078608ff */
        /* <DEDUP_REMOVED lines=19> */
[----:B------:R-:W-:Y:S01]  /*bdb0*/  ISETP.GE.AND P2, PT, R176, 0x2, PT ;  /* 0x00000002b000780c */ /* 0x000fe20003f46270 */
[----:B------:R-:W-:Y:S02]  /*bdc0*/  IMAD.MOV.U32 R195, RZ, RZ, R3 ;  /* 0x000000ffffc37224 */ /* 0x000fe400078e0003 */
        /* <DEDUP_REMOVED lines=11> */
[----:B------:R-:W2:Y:S04]  /*be80*/  LDSM.16.M88.4 R124, [R169+0x4000] ;  /* 0x00400000a97c783b */ /* 0x000ea80000000200 */
        /* <DEDUP_REMOVED lines=14> */
[----:B------:R-:W-:Y:S07]  /*bf70*/  LDSM.16.M88.4 R116, [R157] ;  /* 0x000000009d74783b */ /* 0x000fee0000000200 */
[C---:B-1----:R-:W-:Y:S08]  /*bf80*/  HMMA.16816.F32 R28, R104.reuse, R120, RZ ;  /* 0x00000078681c723c */ /* 0x042ff000000018ff */
        /* <DEDUP_REMOVED lines=47> */
[C---:B-1----:R-:W-:Y:S08]  /*c280*/  HMMA.16816.F32 R44, R104.reuse, R108, R44 ;  /* 0x0000006c682c723c */ /* 0x042ff0000000182c */
[C---:B------:R-:W-:Y:S01]  /*c290*/  HMMA.16816.F32 R48, R104.reuse, R110, R48 ;  /* 0x0000006e6830723c */ /* 0x040fe20000001830 */
[----:B------:R-:W-:Y:S07]  /*c2a0*/  LDSM.16.M88.4 R108, [R165] ;  /* 0x00000000a56c783b */ /* 0x000fee0000000200 */
[C---:B---3--:R-:W-:Y:S08]  /*c2b0*/  HMMA.16816.F32 R52, R104.reuse, R116, R52 ;  /* 0x000000746834723c */ /* 0x048ff00000001834 */
        /* <DEDUP_REMOVED lines=25> */
[C---:B-1----:R-:W-:Y:S08]  /*c450*/  HMMA.16816.F32 R52, R108.reuse, R116, R52 ;  /* 0x000000746c34723c */ /* 0x042ff00000001834 */
        /* <DEDUP_REMOVED lines=67> */
[----:B------:R-:W-:Y:S04]  /*c890*/  IMAD.IADD R103, R105, 0x1, R2 ;  /* 0x0000000169677824 */ /* 0x000fe800078e0202 */
.L_x_6308:
[----:B------:R1:W-:Y:S01]  /*c8a0*/  @P1 STS.128 [R177+0x2000], RZ ;  /* 0x002000ffb1001388 */ /* 0x0003e20000000c00 */
[----:B------:R-:W-:Y:S01]  /*c8b0*/  @!P1 MOV R117, R103 ;  /* 0x0000006700759202 */ /* 0x000fe20000000f00 */
[--C-:B------:R-:W-:Y:S01]  /*c8c0*/  @!P1 IMAD.MOV.U32 R105, RZ, RZ, R103.reuse ;  /* 0x000000ffff699224 */ /* 0x100fe200078e0067 */
[C---:B------:R-:W-:Y:S01]  /*c8d0*/  LEA R112, P5, R104.reuse, R192, 0x1 ;  /* 0x000000c068707211 */ /* 0x040fe200078a08ff */
[--C-:B------:R-:W-:Y:S01]  /*c8e0*/  @!P1 IMAD.MOV.U32 R116, RZ, RZ, R104.reuse ;  /* 0x000000ffff749224 */ /* 0x100fe200078e0068 */
[----:B------:R-:W-:Y:S01]  /*c8f0*/  @!P1 IADD3 R3, P2, R173, R104, RZ ;  /* 0x00000068ad039210 */ /* 0x000fe20007f5e0ff */
[----:B------:R-:W-:Y:S01]  /*c900*/  @!P1 IMAD.MOV.U32 R106, RZ, RZ, c[0x0][0x19c] ;  /* 0x00006700ff6a9624 */ /* 0x000fe200078e00ff */
[-C--:B------:R-:W-:Y:S01]  /*c910*/  LEA.HI.X R113, R104, R191.reuse, R103, 0x1, P5 ;  /* 0x000000bf68717211 */ /* 0x080fe200028f0c67 */
[----:B------:R-:W-:Y:S01]  /*c920*/  @!P1 IMAD.MOV.U32 R114, RZ, RZ, c[0x0][0x19c] ;  /* 0x00006700ff729624 */ /* 0x000fe200078e00ff */
[CC--:B------:R-:W-:Y:S01]  /*c930*/  @!P1 LEA R118, P4, R3.reuse, R192.reuse, 0x1 ;  /* 0x000000c003769211 */ /* 0x0c0fe200078808ff */
[C---:B------:R-:W-:Y:S02]  /*c940*/  @!P1 IMAD.WIDE.U32 R120, R102.reuse, 0x30, R104 ;  /* 0x0000003066789825 */ /* 0x040fe400078e0068 */
[----:B------:R-:W-:Y:S01]  /*c950*/  @!PT LDS RZ, [RZ] ;  /* 0x00000000fffff984 */ /* 0x000fe20000000800 */
[----:B------:R-:W-:Y:S01]  /*c960*/  @!PT LDS RZ, [RZ] ;  /* 0x00000000fffff984 */ /* 0x000fe20000000800 */
[----:B------:R-:W-:Y:S01]  /*c970*/  @!PT LDS RZ, [RZ] ;  /* 0x00000000fffff984 */ /* 0x000fe20000000800 */
[----:B------:R1:W-:Y:S02]  /*c980*/  @!P1 LDGSTS.E.BYPASS.LTC128B.128 [R177+0x2000], [R112.64] ;  /* 0x0200000070b19fae */ /* 0x0003e4000b901d46 */
[----:B------:R-:W-:Y:S01]  /*c990*/  @!P1 IMAD.WIDE.U32 R116, R102, 0x50, R116 ;  /* 0x0000005066749825 */ /* 0x000fe200078e0074 */
[-C--:B------:R-:W-:Y:S01]  /*c9a0*/  @!P1 LEA R110, P3, R120, R192.reuse, 0x1 ;  /* 0x000000c0786e9211 */ /* 0x080fe200078608ff */
[----:B------:R1:W-:Y:S02]  /*c9b0*/  @P1 STS.128 [R177+0x2800], RZ ;  /* 0x002800ffb1001388 */ /* 0x0003e40000000c00 */
[----:B------:R-:W-:Y:S02]  /*c9c0*/  @!P1 IMAD R106, R106, 0x30, RZ ;  /* 0x000000306a6a9824 */ /* 0x000fe400078e02ff */
[----:B------:R-:W-:Y:S02]  /*c9d0*/  @!P1 IMAD R114, R114, 0x50, RZ ;  /* 0x0000005072729824 */ /* 0x000fe400078e02ff */
[----:B------:R-:W-:Y:S01]  /*c9e0*/  @!P1 IMAD.X R2, R172, 0x1, R103, P2 ;  /* 0x00000001ac029824 */ /* 0x000fe200010e0667 */
[----:B------:R-:W-:Y:S01]  /*c9f0*/  @!P1 LEA R108, P2, R116, R192, 0x1 ;  /* 0x000000c0746c9211 */ /* 0x000fe200078408ff */
[----:B------:R-:W-:Y:S02]  /*ca00*/  @!P1 IMAD.IADD R106, R106, 0x1, R121 ;  /* 0x000000016a6a9824 */ /* 0x000fe400078e0279 */
[----:B------:R-:W-:Y:S01]  /*ca10*/  @!P1 IMAD.IADD R114, R114, 0x1, R117 ;  /* 0x0000000172729824 */ /* 0x000fe200078e0275 */
[-C--:B------:R-:W-:Y:S01]  /*ca20*/  @!P1 LEA.HI.X R119, R3, R191.reuse, R2, 0x1, P4 ;  /* 0x000000bf03779211 */ /* 0x080fe200020f0c02 */
[----:B------:R-:W-:Y:S01]  /*ca30*/  @!P1 IMAD.MOV.U32 R2, RZ, RZ, c[0x0][0x19c] ;  /* 0x00006700ff029624 */ /* 0x000fe200078e00ff */
[-C--:B------:R-:W-:Y:S01]  /*ca40*/  @!P1 LEA.HI.X R111, R120, R191.reuse, R106, 0x1, P3 ;  /* 0x000000bf786f9211 */ /* 0x080fe200018f0c6a */
[----:B------:R-:W-:Y:S01]  /*ca50*/  @!P1 IMAD.MOV.U32 R117, RZ, RZ, R103 ;  /* 0x000000ffff759224 */ /* 0x000fe200078e0067 */
[----:B------:R-:W-:Y:S01]  /*ca60*/  @!P1 LEA.HI.X R109, R116, R191, R114, 0x1, P2 ;  /* 0x000000bf746d9211 */ /* 0x000fe200010f0c72 */
[----:B------:R-:W-:Y:S01]  /*ca70*/  @!PT LDS RZ, [RZ] ;  /* 0x00000000fffff984 */ /* 0x000fe20000000800 */
[----:B------:R-:W-:Y:S01]  /*ca80*/  @!PT LDS RZ, [RZ] ;  /* 0x00000000fffff984 */ /* 0x000fe20000000800 */
[----:B------:R-:W-:Y:S01]  /*ca90*/  @!PT LDS RZ, [RZ] ;  /* 0x00000000fffff984 */ /* 0x000fe20000000800 */
[----:B------:R2:W-:Y:S01]  /*caa0*/  @!P1 LDGSTS.E.BYPASS.LTC128B.128 [R177+0x2800], [R118.64] ;  /* 0x0280000076b19fae */ /* 0x0005e2000b901d46 */
[CC--:B------:R-:W-:Y:S01]  /*cab0*/  @!P1 LEA R106, P3, R102.reuse, R104.reuse, 0x5 ;  /* 0x00000068666a9211 */ /* 0x0c0fe200078628ff */
[--C-:B------:R-:W-:Y:S01]  /*cac0*/  @!P1 IMAD.MOV.U32 R116, RZ, RZ, R104.reuse ;  /* 0x000000ffff749224 */ /* 0x100fe200078e0068 */
[C---:B------:R-:W-:Y:S01]  /*cad0*/  @!P1 LEA R107, P2, R102.reuse, R104, 0x6 ;  /* 0x00000068666b9211 */ /* 0x040fe200078430ff */
[----:B------:R1:W-:Y:S01]  /*cae0*/  @P1 STS.128 [R177+0x3000], RZ ;  /* 0x003000ffb1001388 */ /* 0x0003e20000000c00 */
[----:B------:R-:W-:Y:S01]  /*caf0*/  @!P1 MOV R3, c[0x0][0x19c] ;  /* 0x0000670000039a02 */ /* 0x000fe20000000f00 */
[C---:B------:R-:W-:Y:S01]  /*cb00*/  @!P1 IMAD.WIDE.U32 R104, R102.reuse, 0x60, R104 ;  /* 0x0000006066689825 */ /* 0x040fe200078e0068 */
[-C--:B------:R-:W-:Y:S02]  /*cb10*/  @!P1 LEA.HI.X R2, R102, R103.reuse, R2, 0x6, P2 ;  /* 0x0000006766029211 */ /* 0x080fe400010f3402 */
[-C--:B------:R-:W-:Y:S01]  /*cb20*/  @!P1 LEA R114, P2, R106, R192.reuse, 0x1 ;  /* 0x000000c06a729211 */ /* 0x080fe200078408ff */
[C---:B------:R-:W-:Y:S01]  /*cb30*/  @!P1 IMAD.WIDE.U32 R116, R102.reuse, 0x70, R116 ;  /* 0x0000007066749825 */ /* 0x040fe200078e0074 */
[----:B------:R-:W-:Y:S02]  /*cb40*/  @!P1 LEA.HI.X R3, R102, R103, R3, 0x5, P3 ;  /* 0x0000006766039211 */ /* 0x000fe400018f2c03 */
[----:B------:R-:W-:Y:S01]  /*cb50*/  @!P1 MOV R103, c[0x0][0x19c] ;  /* 0x0000670000679a02 */ /* 0x000fe20000000f00 */
[----:B------:R-:W-:Y:S01]  /*cb60*/  @!P1 IMAD.MOV.U32 R102, RZ, RZ, c[0x0][0x19c] ;  /* 0x00006700ff669624 */ /* 0x000fe200078e00ff */
[-C--:B------:R-:W-:Y:S02]  /*cb70*/  @!P1 LEA.HI.X R115, R106, R191.reuse, R3, 0x1, P2 ;  /* 0x000000bf6a739211 */ /* 0x080fe400010f0c03 */
[-C--:B------:R-:W-:Y:S01]  /*cb80*/  @!P1 LEA R106, P2, R107, R192.reuse, 0x1 ;  /* 0x000000c06b6a9211 */ /* 0x080fe200078408ff */
        /* <DEDUP_REMOVED lines=10> */
[-C--:B------:R-:W-:Y:S01]  /*cc30*/  @!P1 LEA.HI.X R3, R104, R191.reuse, R103, 0x1, P3 ;  /* 0x000000bf68039211 */ /* 0x080fe200018f0c67 */
[----:B------:R-:W-:Y:S01]  /*cc40*/  @!PT LDS RZ, [RZ] ;  /* 0x00000000fffff984 */ /* 0x000fe20000000800 */
[----:B------:R-:W-:Y:S01]  /*cc50*/  @!PT LDS RZ, [RZ] ;  /* 0x00000000fffff984 */ /* 0x000fe20000000800 */
[----:B------:R-:W-:Y:S01]  /*cc60*/  @!PT LDS RZ, [RZ] ;  /* 0x00000000fffff984 */ /* 0x000fe20000000800 */
[----:B------:R1:W-:Y:S01]  /*cc70*/  @!P1 LDGSTS.E.BYPASS.LTC128B.128 [R177+0x3800], [R110.64] ;  /* 0x038000006eb19fae */ /* 0x0003e2000b901d46 */
[----:B--2---:R-:W-:Y:S01]  /*cc80*/  @!P1 LEA R118, P2, R116, R192, 0x1 ;  /* 0x000000c074769211 */ /* 0x004fe200078408ff */
        /* <DEDUP_REMOVED lines=25> */
.L_x_6307:
[----:B-1----:R-:W-:Y:S04]  /*ce20*/  IADD3 R112, R176, -0x1, RZ ;  /* 0xffffffffb0707810 */ /* 0x002fe80007ffe0ff */
[----:B------:R-:W-:Y:S04]  /*ce30*/  LEA R2, R112, R175, 0x7 ;  /* 0x000000af70027211 */ /* 0x000fe800078e38ff */
        /* <DEDUP_REMOVED lines=20> */
[----:B------:R-:W-:Y:S07]  /*cf80*/  IADD3 R3, R2, 0x19, RZ ;  /* 0x0000001902037810 */ /* 0x000fee0007ffe0ff */
        /* <DEDUP_REMOVED lines=12> */
[C---:B-1----:R-:W-:Y:S02]  /*d050*/  FFMA.FTZ R35, R0.reuse, R108, R35 ;  /* 0x0000006c00237223 */ /* 0x042fe40000010023 */
[C---:B------:R-:W-:Y:S02]  /*d060*/  FFMA.FTZ R6, R0.reuse, R107, R6 ;  /* 0x0000006b00067223 */ /* 0x040fe40000010006 */
[CC--:B------:R-:W-:Y:S02]  /*d070*/  FFMA.FTZ R22, R0.reuse, R117.reuse, R22 ;  /* 0x0000007500167223 */ /* 0x0c0fe40000010016 */
[----:B------:R-:W-:Y:S01]  /*d080*/  FFMA.FTZ R20, R0, R117, R20 ;  /* 0x0000007500147223 */ /* 0x000fe20000010014 */
[----:B------:R-:W-:Y:S01]  /*d090*/  IADD3 R117, R2, 0x59, RZ ;  /* 0x0000005902757810 */ /* 0x000fe20007ffe0ff */
[----:B------:R-:W-:Y:S01]  /*d0a0*/  FFMA.FTZ R7, R0, R106, R7 ;  /* 0x0000006a00077223 */ /* 0x000fe20000010007 */
[----:B------:R-:W-:Y:S01]  /*d0b0*/  FMNMX.FTZ R116, R6, R101, !PT ;  /* 0x0000006506747209 */ /* 0x000fe20007810000 */
[CC--:B------:R-:W-:Y:S02]  /*d0c0*/  FFMA.FTZ R23, R0.reuse, R113.reuse, R23 ;  /* 0x0000007100177223 */ /* 0x0c0fe40000010017 */
[C---:B------:R-:W-:Y:S02]  /*d0d0*/  FFMA.FTZ R21, R0.reuse, R113, R21 ;  /* 0x0000007100157223 */ /* 0x040fe40000010015 */
[----:B------:R1:W-:Y:S01]  /*d0e0*/  I2F R113, R117 ;  /* 0x0000007500717306 */ /* 0x0003e20000201400 */
[C---:B------:R-:W-:Y:S02]  /*d0f0*/  FFMA.FTZ R10, R0.reuse, R105, R10 ;  /* 0x00000069000a7223 */ /* 0x040fe4000001000a */
[CC--:B------:R-:W-:Y:S02]  /*d100*/  FFMA.FTZ R26, R0.reuse, R111.reuse, R26 ;  /* 0x0000006f001a7223 */ /* 0x0c0fe4000001001a */
[C---:B------:R-:W-:Y:S01]  /*d110*/  FFMA.FTZ R24, R0.reuse, R111, R24 ;  /* 0x0000006f00187223 */ /* 0x040fe20000010018 */
[----:B------:R-:W-:Y:S01]  /*d120*/  FMNMX.FTZ R111, R7, R116, !PT ;  /* 0x00000074076f7209 */ /* 0x000fe20007810000 */
[CC--:B------:R-:W-:Y:S02]  /*d130*/  FFMA.FTZ R27, R0.reuse, R110.reuse, R27 ;  /* 0x0000006e001b7223 */ /* 0x0c0fe4000001001b */
[----:B------:R-:W-:Y:S01]  /*d140*/  FFMA.FTZ R25, R0, R110, R25 ;  /* 0x0000006e00197223 */ /* 0x000fe20000010019 */
[----:B------:R-:W-:Y:S01]  /*d150*/  FMNMX.FTZ R110, R10, R111, !PT ;  /* 0x0000006f0a6e7209 */ /* 0x000fe20007810000 */
[C---:B------:R-:W-:Y:S01]  /*d160*/  FFMA.FTZ R30, R0.reuse, R115, R30 ;  /* 0x00000073001e7223 */ /* 0x040fe2000001001e */
[----:B------:R2:W-:Y:S01]  /*d170*/  I2F R111, R118 ;  /* 0x00000076006f7306 */ /* 0x0005e20000201400 */
[----:B------:R-:W-:Y:S01]  /*d180*/  FFMA.FTZ R4, R0, R107, R4 ;  /* 0x0000006b00047223 */ /* 0x000fe20000010004 */
[----:B------:R-:W-:Y:S01]  /*d190*/  IADD3 R107, R2, 0x40, RZ ;  /* 0x00000040026b7810 */ /* 0x000fe20007ffe0ff */
[----:B------:R-:W-:Y:S01]  /*d1a0*/  FFMA.FTZ R5, R0, R106, R5 ;  /* 0x0000006a00057223 */ /* 0x000fe20000010005 */
[----:B------:R-:W-:Y:S01]  /*d1b0*/  IADD3 R106, R2, 0x41, RZ ;  /* 0x00000041026a7810 */ /* 0x000fe20007ffe0ff */
[----:B------:R-:W-:Y:S01]  /*d1c0*/  FFMA.FTZ R8, R0, R105, R8 ;  /* 0x0000006900087223 */ /* 0x000fe20000010008 */
[----:B------:R-:W-:Y:S01]  /*d1d0*/  FMNMX.FTZ R116, R4, R100, !PT ;  /* 0x0000006404747209 */ /* 0x000fe20007810000 */
[----:B------:R-:W-:Y:S01]  /*d1e0*/  FFMA.FTZ R11, R0, R104, R11 ;  /* 0x00000068000b7223 */ /* 0x000fe2000001000b */
[----:B------:R-:W-:Y:S01]  /*d1f0*/  IADD3 R105, R2, 0x48, RZ ;  /* 0x0000004802697810 */ /* 0x000fe20007ffe0ff */
[CC--:B------:R-:W-:Y:S01]  /*d200*/  FFMA.FTZ R18, R0.reuse, R119.reuse, R18 ;  /* 0x0000007700127223 */ /* 0x0c0fe20000010012 */
[----:B------:R-:W3:Y:S01]  /*d210*/  I2F R107, R107 ;  /* 0x0000006b006b7306 */ /* 0x000ee20000201400 */
[C---:B------:R-:W-:Y:S01]  /*d220*/  FFMA.FTZ R16, R0.reuse, R119, R16 ;  /* 0x0000007700107223 */ /* 0x040fe20000010010 */
[----:B------:R-:W-:Y:S01]  /*d230*/  FMNMX.FTZ R119, R5, R116, !PT ;  /* 0x0000007405777209 */ /* 0x000fe20007810000 */
[C---:B------:R-:W-:Y:S01]  /*d240*/  FFMA.FTZ R9, R0.reuse, R104, R9 ;  /* 0x0000006800097223 */ /* 0x040fe20000010009 */
[----:B-1----:R-:W-:Y:S01]  /*d250*/  FMNMX.FTZ R117, R11, R110, !PT ;  /* 0x0000006e0b757209 */ /* 0x002fe20007810000 */
[----:B------:R-:W-:Y:S01]  /*d260*/  FFMA.FTZ R14, R0, R103, R14 ;  /* 0x00000067000e7223 */ /* 0x000fe2000001000e */
[----:B------:R-:W-:Y:S01]  /*d270*/  FMNMX.FTZ R116, R8, R119, !PT ;  /* 0x0000007708747209 */ /* 0x000fe20007810000 */
[----:B------:R-:W-:Y:S01]  /*d280*/  FFMA.FTZ R12, R0, R103, R12 ;  /* 0x00000067000c7223 */ /* 0x000fe2000001000c */
[----:B------:R-:W-:Y:S01]  /*d290*/  IADD3 R104, R2, 0x49, RZ ;  /* 0x0000004902687810 */ /* 0x000fe20007ffe0ff */
[-C--:B------:R-:W-:Y:S01]  /*d2a0*/  FFMA.FTZ R15, R0, R102.reuse, R15 ;  /* 0x00000066000f7223 */ /* 0x080fe2000001000f */
[----:B------:R-:W1:Y:S01]  /*d2b0*/  I2F R106, R106 ;  /* 0x0000006a006a7306 */ /* 0x000e620000201400 */
[----:B------:R-:W-:Y:S01]  /*d2c0*/  FMNMX.FTZ R110, R14, R117, !PT ;  /* 0x000000750e6e7209 */ /* 0x000fe20007810000 */
[C---:B------:R-:W-:Y:S01]  /*d2d0*/  FFMA.FTZ R13, R0.reuse, R102, R13 ;  /* 0x00000066000d7223 */ /* 0x040fe2000001000d */
[----:B------:R-:W-:Y:S01]  /*d2e0*/  FMNMX.FTZ R117, R9, R116, !PT ;  /* 0x0000007409757209 */ /* 0x000fe20007810000 */
[C---:B------:R-:W-:Y:S01]  /*d2f0*/  FFMA.FTZ R28, R0.reuse, R115, R28 ;  /* 0x00000073001c7223 */ /* 0x040fe2000001001c */
[----:B------:R-:W-:Y:S01]  /*d300*/  FMNMX.FTZ R115, R15, R110, !PT ;  /* 0x0000006e0f737209 */ /* 0x000fe20007810000 */
[----:B------:R-:W-:Y:S01]  /*d310*/  FFMA.FTZ R19, R0, R3, R19 ;  /* 0x0000000300137223 */ /* 0x000fe20000010013 */
[----:B--2---:R-:W-:Y:S01]  /*d320*/  FMNMX.FTZ R118, R12, R117, !PT ;  /* 0x000000750c767209 */ /* 0x004fe20007810000 */
[----:B------:R-:W-:Y:S01]  /*d330*/  FFMA.FTZ R17, R0, R3, R17 ;  /* 0x0000000300117223 */ /* 0x000fe20000010011 */
[----:B------:R-:W-:Y:S01]  /*d340*/  FMNMX.FTZ R116, R18, R115, !PT ;  /* 0x0000007312747209 */ /* 0x000fe20007810000 */
[----:B------:R-:W2:Y:S01]  /*d350*/  I2F R105, R105 ;  /* 0x0000006900697306 */ /* 0x000ea20000201400 */
[----:B------:R-:W-:Y:S01]  /*d360*/  FMNMX.FTZ R119, R13, R118, !PT ;  /* 0x000000760d777209 */ /* 0x000fe20007810000 */
[CC--:B------:R-:W-:Y:S01]  /*d370*/  FFMA.FTZ R34, R0.reuse, R109.reuse, R34 ;  /* 0x0000006d00227223 */ /* 0x0c0fe20000010022 */
[----:B------:R-:W-:Y:S01]  /*d380*/  FMNMX.FTZ R117, R19, R116, !PT ;  /* 0x0000007413757209 */ /* 0x000fe20007810000 */
[----:B------:R-:W-:Y:S01]  /*d390*/  FFMA.FTZ R32, R0, R109, R32 ;  /* 0x0000006d00207223 */ /* 0x000fe20000010020 */
[----:B------:R-:W-:Y:S01]  /*d3a0*/  FMNMX.FTZ R116, R16, R119, !PT ;  /* 0x0000007710747209 */ /* 0x000fe20007810000 */
[-C--:B------:R-:W-:Y:S01]  /*d3b0*/  FFMA.FTZ R31, R0, R114.reuse, R31 ;  /* 0x00000072001f7223 */ /* 0x080fe2000001001f */
[----:B------:R-:W-:Y:S01]  /*d3c0*/  IADD3 R115, R2, 0x68, RZ ;  /* 0x0000006802737810 */ /* 0x000fe20007ffe0ff */
[----:B------:R-:W-:Y:S01]  /*d3d0*/  FFMA.FTZ R29, R0, R114, R29 ;  /* 0x00000072001d7223 */ /* 0x000fe2000001001d */
[----:B------:R-:W-:Y:S01]  /*d3e0*/  FMNMX.FTZ R114, R22, R117, !PT ;  /* 0x0000007516727209 */ /* 0x000fe20007810000 */
[----:B------:R-:W4:Y:S01]  /*d3f0*/  I2F R104, R104 ;  /* 0x0000006800687306 */ /* 0x000f220000201400 */
[C---:B------:R-:W-:Y:S01]  /*d400*/  FFMA.FTZ R33, R0.reuse, R108, R33 ;  /* 0x0000006c00217223 */ /* 0x040fe20000010021 */
[----:B------:R-:W-:Y:S01]  /*d410*/  FMNMX.FTZ R117, R17, R116, !PT ;  /* 0x0000007411757209 */ /* 0x000fe20007810000 */
[-C--:B---3--:R-:W-:Y:S01]  /*d420*/  FFMA.FTZ R38, R0, R107.reuse, R38 ;  /* 0x0000006b00267223 */ /* 0x088fe20000010026 */
[----:B------:R-:W-:Y:S01]  /*d430*/  IADD3 R108, R2, 0x69, RZ ;  /* 0x00000069026c7810 */ /* 0x000fe20007ffe0ff */
[----:B------:R-:W-:Y:S01]  /*d440*/  FFMA.FTZ R36, R0, R107, R36 ;  /* 0x0000006b00247223 */ /* 0x000fe20000010024 */
[----:B------:R-:W-:Y:S01]  /*d450*/  IADD3 R103, R2, 0x50, RZ ;  /* 0x0000005002677810 */ /* 0x000fe20007ffe0ff */
[C---:B-1----:R-:W-:Y:S01]  /*d460*/  FFMA.FTZ R39, R0.reuse, R106, R39 ;  /* 0x0000006a00277223 */ /* 0x042fe20000010027 */
[----:B------:R-:W-:Y:S01]  /*d470*/  FMNMX.FTZ R119, R23, R114, !PT ;  /* 0x0000007217777209 */ /* 0x000fe20007810000 */
[----:B------:R-:W-:Y:S01]  /*d480*/  FFMA.FTZ R37, R0, R106, R37 ;  /* 0x0000006a00257223 */ /* 0x000fe20000010025 */
[----:B------:R-:W1:Y:S01]  /*d490*/  I2F R109, R115 ;  /* 0x00000073006d7306 */ /* 0x000e620000201400 */
[----:B------:R-:W-:Y:S01]  /*d4a0*/  FMNMX.FTZ R116, R20, R117, !PT ;  /* 0x0000007514747209 */ /* 0x000fe20007810000 */
[----:B------:R-:W-:Y:S01]  /*d4b0*/  FFMA.FTZ R54, R0, R111, R54 ;  /* 0x0000006f00367223 */ /* 0x000fe20000010036 */
[----:B------:R-:W-:Y:S01]  /*d4c0*/  FMNMX.FTZ R114, R26, R119, !PT ;  /* 0x000000771a727209 */ /* 0x000fe20007810000 */
[C---:B--2---:R-:W-:Y:S01]  /*d4d0*/  FFMA.FTZ R42, R0.reuse, R105, R42 ;  /* 0x00000069002a7223 */ /* 0x044fe2000001002a */
[----:B------:R-:W-:Y:S01]  /*d4e0*/  FMNMX.FTZ R119, R21, R116, !PT ;  /* 0x0000007415777209 */ /* 0x000fe20007810000 */
[C---:B------:R-:W-:Y:S01]  /*d4f0*/  FFMA.FTZ R52, R0.reuse, R111, R52 ;  /* 0x0000006f00347223 */ /* 0x040fe20000010034 */
[----:B------:R-:W-:Y:S01]  /*d500*/  FMNMX.FTZ R117, R27, R114, !PT ;  /* 0x000000721b757209 */ /* 0x000fe20007810000 */
[----:B------:R-:W-:Y:S01]  /*d510*/  FFMA.FTZ R40, R0, R105, R40 ;  /* 0x0000006900287223 */ /* 0x000fe20000010028 */
[----:B------:R-:W-:Y:S01]  /*d520*/  FMNMX.FTZ R114, R24, R119, !PT ;  /* 0x0000007718727209 */ /* 0x000fe20007810000 */
[----:B------:R-:W2:Y:S01]  /*d530*/  I2F R107, R108 ;  /* 0x0000006c006b7306 */ /* 0x000ea20000201400 */
[----:B------:R-:W-:Y:S01]  /*d540*/  FMNMX.FTZ R116, R30, R117, !PT ;  /* 0x000000751e747209 */ /* 0x000fe20007810000 */
[C---:B------:R-:W-:Y:S01]  /*d550*/  FFMA.FTZ R51, R0.reuse, R113, R51 ;  /* 0x0000007100337223 */ /* 0x040fe20000010033 */
[----:B------:R-:W-:Y:S01]  /*d560*/  FMNMX.FTZ R119, R25, R114, !PT ;  /* 0x0000007219777209 */ /* 0x000fe20007810000 */
[C---:B----4-:R-:W-:Y:S01]  /*d570*/  FFMA.FTZ R43, R0.reuse, R104, R43 ;  /* 0x00000068002b7223 */ /* 0x050fe2000001002b */
[----:B------:R-:W-:Y:S01]  /*d580*/  FMNMX.FTZ R117, R31, R116, !PT ;  /* 0x000000741f757209 */ /* 0x000fe20007810000 */
[----:B------:R-:W-:Y:S01]  /*d590*/  FFMA.FTZ R41, R0, R104, R41 ;  /* 0x0000006800297223 */ /* 0x000fe20000010029 */
[----:B------:R-:W-:Y:S01]  /*d5a0*/  FMNMX.FTZ R114, R28, R119, !PT ;  /* 0x000000771c727209 */ /* 0x000fe20007810000 */
[----:B------:R-:W-:Y:S01]  /*d5b0*/  FFMA.FTZ R49, R0, R113, R49 ;  /* 0x0000007100317223 */ /* 0x000fe20000010031 */
[----:B------:R-:W-:Y:S01]  /*d5c0*/  FMNMX.FTZ R106, R34, R117, !PT ;  /* 0x00000075226a7209 */ /* 0x000fe20007810000 */
[----:B------:R-:W3:Y:S01]  /*d5d0*/  I2F R103, R103 ;  /* 0x0000006700677306 */ /* 0x000ee20000201400 */
[C---:B------:R-:W-:Y:S02]  /*d5e0*/  IADD3 R102, R2.reuse, 0x51, RZ ;  /* 0x0000005102667810 */ /* 0x040fe40007ffe0ff */
[----:B------:R-:W-:Y:S01]  /*d5f0*/  IADD3 R3, R2, 0x58, RZ ;  /* 0x0000005802037810 */ /* 0x000fe20007ffe0ff */
[CC--:B-1----:R-:W-:Y:S01]  /*d600*/  FFMA.FTZ R58, R0.reuse, R109.reuse, R58 ;  /* 0x0000006d003a7223 */ /* 0x0c2fe2000001003a */
[----:B------:R-:W-:Y:S01]  /*d610*/  FMNMX.FTZ R117, R29, R114, !PT ;  /* 0x000000721d757209 */ /* 0x000fe20007810000 */
[----:B------:R-:W-:Y:S01]  /*d620*/  FFMA.FTZ R56, R0, R109, R56 ;  /* 0x0000006d00387223 */ /* 0x000fe20000010038 */
[----:B------:R-:W-:Y:S02]  /*d630*/  FMNMX.FTZ R119, R35, R106, !PT ;  /* 0x0000006a23777209 */ /* 0x000fe40007810000 */
[----:B------:R-:W-:Y:S01]  /*d640*/  IADD3 R115, R2, 0x70, RZ ;  /* 0x0000007002737810 */ /* 0x000fe20007ffe0ff */
[----:B------:R-:W1:Y:S01]  /*d650*/  I2F R102, R102 ;  /* 0x0000006600667306 */ /* 0x000e620000201400 */
[----:B------:R-:W-:Y:S02]  /*d660*/  FMNMX.FTZ R106, R38, R119, !PT ;  /* 0x00000077266a7209 */ /* 0x000fe40007810000 */
[----:B------:R-:W-:Y:S01]  /*d670*/  IADD3 R104, R2, 0x71, RZ ;  /* 0x0000007102687810 */ /* 0x000fe20007ffe0ff */
[----:B--2---:R-:W-:Y:S01]  /*d680*/  FFMA.FTZ R59, R0, R107, R59 ;  /* 0x0000006b003b7223 */ /* 0x004fe2000001003b */
[----:B------:R-:W-:Y:S01]  /*d690*/  FMNMX.FTZ R108, R32, R117, !PT ;  /* 0x00000075206c7209 */ /* 0x000fe20007810000 */
[----:B------:R-:W-:Y:S01]  /*d6a0*/  FFMA.FTZ R57, R0, R107, R57 ;  /* 0x0000006b00397223 */ /* 0x000fe20000010039 */
[----:B------:R-:W-:Y:S02]  /*d6b0*/  FMNMX.FTZ R117, R39, R106, !PT ;  /* 0x0000006a27757209 */ /* 0x000fe40007810000 */
[----:B------:R-:W-:Y:S01]  /*d6c0*/  FMNMX.FTZ R119, R33, R108, !PT ;  /* 0x0000006c21777209 */ /* 0x000fe20007810000 */
[----:B------:R-:W2:Y:S01]  /*d6d0*/  I2F R3, R3 ;  /* 0x0000000300037306 */ /* 0x000ea20000201400 */
[----:B------:R-:W-:Y:S02]  /*d6e0*/  FMNMX.FTZ R108, R42, R117, !PT ;  /* 0x000000752a6c7209 */ /* 0x000fe40007810000 */
[----:B------:R-:W-:Y:S01]  /*d6f0*/  FMNMX.FTZ R106, R36, R119, !PT ;  /* 0x00000077246a7209 */ /* 0x000fe20007810000 */
[CC--:B---3--:R-:W-:Y:S01]  /*d700*/  FFMA.FTZ R46, R0.reuse, R103.reuse, R46 ;  /* 0x00000067002e7223 */ /* 0x0c8fe2000001002e */
[----:B------:R-:W-:Y:S01]  /*d710*/  FMNMX.FTZ R117, R43, R108, !PT ;  /* 0x0000006c2b757209 */ /* 0x000fe20007810000 */
[----:B------:R-:W-:Y:S01]  /*d720*/  FFMA.FTZ R44, R0, R103, R44 ;  /* 0x00000067002c7223 */ /* 0x000fe2000001002c */
[----:B------:R-:W-:Y:S03]  /*d730*/  FMNMX.FTZ R119, R37, R106, !PT ;  /* 0x0000006a25777209 */ /* 0x000fe60007810000 */
[----:B------:R3:W4:Y:S01]  /*d740*/  I2F R105, R115 ;  /* 0x0000007300697306 */ /* 0x0007220000201400 */
[----:B------:R-:W-:Y:S01]  /*d750*/  FMNMX.FTZ R106, R40, R119, !PT ;  /* 0x00000077286a7209 */ /* 0x000fe20007810000 */
[CC--:B-1----:R-:W-:Y:S02]  /*d760*/  FFMA.FTZ R47, R0.reuse, R102.reuse, R47 ;  /* 0x00000066002f7223 */ /* 0x0c2fe4000001002f */
[----:B------:R-:W-:Y:S01]  /*d770*/  FFMA.FTZ R45, R0, R102, R45 ;  /* 0x00000066002d7223 */ /* 0x000fe2000001002d */
[----:B------:R-:W-:Y:S05]  /*d780*/  FMNMX.FTZ R102, R46, R117, !PT ;  /* 0x000000752e667209 */ /* 0x000fea0007810000 */
[----:B------:R1:W5:Y:S01]  /*d790*/  I2F R103, R104 ;  /* 0x0000006800677306 */ /* 0x0003620000201400 */
[----:B------:R-:W-:Y:S01]  /*d7a0*/  FMNMX.FTZ R117, R47, R102, !PT ;  /* 0x000000662f757209 */ /* 0x000fe20007810000 */
[CC--:B--2---:R-:W-:Y:S02]  /*d7b0*/  FFMA.FTZ R50, R0.reuse, R3.reuse, R50 ;  /* 0x0000000300327223 */ /* 0x0c4fe40000010032 */
[----:B------:R-:W-:Y:S01]  /*d7c0*/  FFMA.FTZ R48, R0, R3, R48 ;  /* 0x0000000300307223 */ /* 0x000fe20000010030 */
[----:B------:R-:W-:Y:S05]  /*d7d0*/  FMNMX.FTZ R3, R41, R106, !PT ;  /* 0x0000006a29037209 */ /* 0x000fea0007810000 */
[----:B------:R-:W2:Y:S01]  /*d7e0*/  I2F R110, R120 ;  /* 0x00000078006e7306 */ /* 0x000ea20000201400 */
[----:B------:R-:W-:Y:S02]  /*d7f0*/  FMNMX.FTZ R102, R44, R3, !PT ;  /* 0x000000032c667209 */ /* 0x000fe40007810000 */
[----:B---3--:R-:W-:Y:S01]  /*d800*/  IADD3 R115, R2, 0x78, RZ ;  /* 0x0000007802737810 */ /* 0x008fe20007ffe0ff */
[CC--:B----4-:R-:W-:Y:S01]  /*d810*/  FFMA.FTZ R62, R0.reuse, R105.reuse, R62 ;  /* 0x00000069003e7223 */ /* 0x0d0fe2000001003e */
[----:B------:R-:W-:Y:S01]  /*d820*/  FMNMX.FTZ R3, R45, R102, !PT ;  /* 0x000000662d037209 */ /* 0x000fe20007810000 */
[----:B------:R-:W-:Y:S01]  /*d830*/  FFMA.FTZ R60, R0, R105, R60 ;  /* 0x00000069003c7223 */ /* 0x000fe2000001003c */
[----:B------:R-:W-:Y:S03]  /*d840*/  IADD3 R2, R2, 0x79, RZ ;  /* 0x0000007902027810 */ /* 0x000fe60007ffe0ff */
[----:B------:R-:W3:Y:S01]  /*d850*/  I2F R115, R115 ;  /* 0x0000007300737306 */ /* 0x000ee20000201400 */
[----:B------:R-:W-:Y:S02]  /*d860*/  FMNMX.FTZ R102, R48, R3, !PT ;  /* 0x0000000330667209 */ /* 0x000fe40007810000 */
[----:B-1----:R-:W-:Y:S01]  /*d870*/  FMNMX.FTZ R104, R50, R117, !PT ;  /* 0x0000007532687209 */ /* 0x002fe20007810000 */
[CC--:B-----5:R-:W-:Y:S01]  /*d880*/  FFMA.FTZ R63, R0.reuse, R103.reuse, R63 ;  /* 0x00000067003f7223 */ /* 0x0e0fe2000001003f */
[----:B------:R-:W-:Y:S01]  /*d890*/  FMNMX.FTZ R3, R49, R102, !PT ;  /* 0x0000006631037209 */ /* 0x000fe20007810000 */
[----:B------:R-:W-:Y:S01]  /*d8a0*/  FFMA.FTZ R61, R0, R103, R61 ;  /* 0x00000067003d7223 */ /* 0x000fe2000001003d */
[----:B------:R-:W-:Y:S03]  /*d8b0*/  FMNMX.FTZ R113, R51, R104, !PT ;  /* 0x0000006833717209 */ /* 0x000fe60007810000 */
[----:B------:R-:W1:Y:S01]  /*d8c0*/  I2F R2, R2 ;  /* 0x0000000200027306 */ /* 0x000e620000201400 */
[----:B------:R-:W-:Y:S02]  /*d8d0*/  FMNMX.FTZ R102, R52, R3, !PT ;  /* 0x0000000334667209 */ /* 0x000fe40007810000 */
[----:B------:R-:W-:Y:S01]  /*d8e0*/  FMNMX.FTZ R104, R54, R113, !PT ;  /* 0x0000007136687209 */ /* 0x000fe20007810000 */
[CC--:B--2---:R-:W-:Y:S02]  /*d8f0*/  FFMA.FTZ R55, R0.reuse, R110.reuse, R55 ;  /* 0x0000006e00377223 */ /* 0x0c4fe40000010037 */
[----:B------:R-:W-:Y:S03]  /*d900*/  FFMA.FTZ R53, R0, R110, R53 ;  /* 0x0000006e00357223 */ /* 0x000fe60000010035 */
[----:B------:R-:W-:Y:S02]  /*d910*/  FMNMX.FTZ R111, R55, R104, !PT ;  /* 0x00000068376f7209 */ /* 0x000fe40007810000 */
[----:B------:R-:W-:Y:S02]  /*d920*/  FMNMX.FTZ R3, R53, R102, !PT ;  /* 0x0000006635037209 */ /* 0x000fe40007810000 */
[----:B------:R-:W-:Y:S01]  /*d930*/  FMNMX.FTZ R104, R58, R111, !PT ;  /* 0x0000006f3a687209 */ /* 0x000fe20007810000 */
[----:B---3--:R-:W-:Y:S01]  /*d940*/  FFMA.FTZ R66, R0, R115, R66 ;  /* 0x0000007300427223 */ /* 0x008fe20000010042 */
[----:B------:R-:W-:Y:S01]  /*d950*/  FMNMX.FTZ R102, R56, R3, !PT ;  /* 0x0000000338667209 */ /* 0x000fe20007810000 */
[----:B------:R-:W-:Y:S01]  /*d960*/  FFMA.FTZ R64, R0, R115, R64 ;  /* 0x0000007300407223 */ /* 0x000fe20000010040 */
[----:B------:R-:W-:Y:S02]  /*d970*/  FMNMX.FTZ R109, R59, R104, !PT ;  /* 0x000000683b6d7209 */ /* 0x000fe40007810000 */
[----:B------:R-:W-:Y:S02]  /*d980*/  FMNMX.FTZ R105, R57, R102, !PT ;  /* 0x0000006639697209 */ /* 0x000fe40007810000 */
[----:B------:R-:W-:Y:S02]  /*d990*/  FMNMX.FTZ R104, R62, R109, !PT ;  /* 0x0000006d3e687209 */ /* 0x000fe40007810000 */
[----:B------:R-:W-:Y:S01]  /*d9a0*/  LDSM.16.MT88.4 R108, [R162+0x6000] ;  /* 0x00600000a26c783b */ /* 0x000fe20000004200 */
[C---:B-1----:R-:W-:Y:S01]  /*d9b0*/  FFMA.FTZ R67, R0.reuse, R2, R67 ;  /* 0x0000000200437223 */ /* 0x042fe20000010043 */
[----:B------:R-:W-:Y:S01]  /*d9c0*/  FMNMX.FTZ R3, R63, R104, !PT ;  /* 0x000000683f037209 */ /* 0x000fe20007810000 */
[----:B------:R-:W-:Y:S01]  /*d9d0*/  FFMA.FTZ R65, R0, R2, R65 ;  /* 0x0000000200417223 */ /* 0x000fe20000010041 */
        /* <DEDUP_REMOVED lines=14> */
[C---:B------:R-:W-:Y:S02]  /*dac0*/  FADD.FTZ R102, -R2.reuse, R101 ;  /* 0x0000006502667221 */ /* 0x040fe40000010100 */
[----:B------:R-:W-:Y:S01]  /*dad0*/  FMUL.FTZ R105, R2, c[0x0][0x23c] ;  /* 0x00008f0002697a20 */ /* 0x000fe20000410000 */
[----:B--2---:R-:W-:Y:S01]  /*dae0*/  FMNMX.FTZ R3, R104, R3, !PT ;  /* 0x0000000368037209 */ /* 0x004fe20007810000 */
[----:B------:R-:W-:Y:S03]  /*daf0*/  FMUL.FTZ R101, R102, c[0x0][0x23c] ;  /* 0x00008f0066657a20 */ /* 0x000fe60000410000 */
[----:B------:R-:W-:Y:S01]  /*db00*/  FSEL R103, R105, RZ, P1 ;  /* 0x000000ff69677208 */ /* 0x000fe20000800000 */
[C---:B------:R-:W-:Y:S01]  /*db10*/  FADD.FTZ R102, -R3.reuse, R100 ;  /* 0x0000006403667221 */ /* 0x040fe20000010100 */
[C---:B------:R-:W-:Y:S01]  /*db20*/  FSETP.NEU.FTZ.AND P1, PT, R3.reuse, -INF , PT ;  /* 0xff8000000300780b */ /* 0x040fe20003f3d000 */
[----:B------:R-:W1:Y:S01]  /*db30*/  MUFU.EX2 R101, R101 ;  /* 0x0000006500657308 */ /* 0x000e620000000800 */
[----:B------:R-:W2:Y:S01]  /*db40*/  LDSM.16.MT88.4 R104, [R164+0x6000] ;  /* 0x00600000a468783b */ /* 0x000ea20000004200 */
[----:B------:R-:W-:Y:S02]  /*db50*/  FMUL.FTZ R100, R102, c[0x0][0x23c] ;  /* 0x00008f0066647a20 */ /* 0x000fe40000410000 */
[----:B------:R-:W-:Y:S02]  /*db60*/  FMUL.FTZ R102, R3, c[0x0][0x23c] ;  /* 0x00008f0003667a20 */ /* 0x000fe40000410000 */
[--C-:B------:R-:W-:Y:S02]  /*db70*/  FFMA.FTZ R117, R10, c[0x0][0x23c], -R103.reuse ;  /* 0x00008f000a757a23 */ /* 0x100fe40000010867 */
[--C-:B------:R-:W-:Y:S01]  /*db80*/  FFMA.FTZ R114, R11, c[0x0][0x23c], -R103.reuse ;  /* 0x00008f000b727a23 */ /* 0x100fe20000010867 */
[----:B------:R-:W-:Y:S01]  /*db90*/  FSEL R102, R102, RZ, P1 ;  /* 0x000000ff66667208 */ /* 0x000fe20000800000 */
[----:B------:R-:W3:Y:S01]  /*dba0*/  MUFU.EX2 R100, R100 ;  /* 0x0000006400647308 */ /* 0x000ee20000000800 */
[--C-:B------:R-:W-:Y:S01]  /*dbb0*/  FFMA.FTZ R127, R6, c[0x0][0x23c], -R103.reuse ;  /* 0x00008f00067f7a23 */ /* 0x100fe20000010867 */
[----:B------:R-:W-:Y:S01]  /*dbc0*/  ISETP.GT.AND P1, PT, R176, 0x1, PT ;  /* 0x00000001b000780c */ /* 0x000fe20003f24270 */
[--C-:B------:R-:W-:Y:S01]  /*dbd0*/  FFMA.FTZ R120, R7, c[0x0][0x23c], -R103.reuse ;  /* 0x00008f0007787a23 */ /* 0x100fe20000010867 */
[----:B------:R-:W-:Y:S01]  /*dbe0*/  MOV R176, R112 ;  /* 0x0000007000b07202 */ /* 0x000fe20000000f00 */
[--C-:B------:R-:W-:Y:S02]  /*dbf0*/  FFMA.FTZ R118, R8, c[0x0][0x23c], -R102.reuse ;  /* 0x00008f0008767a23 */ /* 0x100fe40000010866 */
[--C-:B------:R-:W-:Y:S02]  /*dc00*/  FFMA.FTZ R113, R9, c[0x0][0x23c], -R102.reuse ;  /* 0x00008f0009717a23 */ /* 0x100fe40000010866 */
[--C-:B------:R-:W-:Y:S01]  /*dc10*/  FFMA.FTZ R122, R4, c[0x0][0x23c], -R102.reuse ;  /* 0x00008f00047a7a23 */ /* 0x100fe20000010866 */
[----:B------:R-:W-:Y:S01]  /*dc20*/  MUFU.EX2 R127, R127 ;  /* 0x0000007f007f7308 */ /* 0x000fe20000000800 */
[--C-:B------:R-:W-:Y:S02]  /*dc30*/  FFMA.FTZ R119, R5, c[0x0][0x23c], -R102.reuse ;  /* 0x00008f0005777a23 */ /* 0x100fe40000010866 */
[--C-:B------:R-:W-:Y:S02]  /*dc40*/  FFMA.FTZ R121, R24, c[0x0][0x23c], -R102.reuse ;  /* 0x00008f0018797a23 */ /* 0x100fe40000010866 */
[C---:B-1----:R-:W-:Y:S02]  /*dc50*/  FMUL.FTZ R10, R101.reuse, R94 ;  /* 0x0000005e650a7220 */ /* 0x042fe40000410000 */
[----:B------:R-:W-:Y:S02]  /*dc60*/  FMUL.FTZ R11, R101, R95 ;  /* 0x0000005f650b7220 */ /* 0x000fe40000410000 */
[--C-:B------:R-:W-:Y:S01]  /*dc70*/  FFMA.FTZ R124, R25, c[0x0][0x23c], -R102.reuse ;  /* 0x00008f00197c7a23 */ /* 0x100fe20000010866 */
[----:B------:R-:W1:Y:S01]  /*dc80*/  MUFU.EX2 R120, R120 ;  /* 0x0000007800787308 */ /* 0x000e620000000800 */
[--C-:B------:R-:W-:Y:S02]  /*dc90*/  FFMA.FTZ R123, R30, c[0x0][0x23c], -R103.reuse ;  /* 0x00008f001e7b7a23 */ /* 0x100fe40000010867 */
[--C-:B------:R-:W-:Y:S02]  /*dca0*/  FFMA.FTZ R126, R28, c[0x0][0x23c], -R102.reuse ;  /* 0x00008f001c7e7a23 */ /* 0x100fe40000010866 */
[C---:B---3--:R-:W-:Y:S02]  /*dcb0*/  FMUL.FTZ R8, R100.reuse, R92 ;  /* 0x0000005c64087220 */ /* 0x048fe40000410000 */
[----:B------:R-:W-:Y:S02]  /*dcc0*/  FMUL.FTZ R9, R100, R93 ;  /* 0x0000005d64097220 */ /* 0x000fe40000410000 */
[----:B------:R-:W3:Y:S01]  /*dcd0*/  LDSM.16.MT88.4 R92, [R161+0x6000] ;  /* 0x00600000a15c783b */ /* 0x000ee20000004200 */
[----:B------:R-:W-:Y:S01]  /*dce0*/  MUFU.EX2 R117, R117 ;  /* 0x0000007500757308 */ /* 0x000fe20000000800 */
[--C-:B------:R-:W-:Y:S02]  /*dcf0*/  FFMA.FTZ R125, R32, c[0x0][0x23c], -R102.reuse ;  /* 0x00008f00207d7a23 */ /* 0x100fe40000010866 */
[--C-:B------:R-:W-:Y:S02]  /*dd00*/  FFMA.FTZ R128, R33, c[0x0][0x23c], -R102.reuse ;  /* 0x00008f0021807a23 */ /* 0x100fe40000010866 */
[C---:B------:R-:W-:Y:S02]  /*dd10*/  FMUL.FTZ R6, R101.reuse, R98 ;  /* 0x0000006265067220 */ /* 0x040fe40000410000 */
[C---:B------:R-:W-:Y:S02]  /*dd20*/  FMUL.FTZ R7, R101.reuse, R99 ;  /* 0x0000006365077220 */ /* 0x040fe40000410000 */
[C---:B------:R-:W-:Y:S01]  /*dd30*/  FMUL.FTZ R4, R100.reuse, R96 ;  /* 0x0000006064047220 */ /* 0x040fe20000410000 */
[----:B------:R-:W4:Y:S01]  /*dd40*/  MUFU.EX2 R114, R114 ;  /* 0x0000007200727308 */ /* 0x000f220000000800 */
[----:B------:R-:W-:Y:S02]  /*dd50*/  FMUL.FTZ R5, R100, R97 ;  /* 0x0000006164057220 */ /* 0x000fe40000410000 */
        /* <DEDUP_REMOVED lines=11> */
[----:B------:R-:W1:Y:S01]  /*de10*/  MUFU.EX2 R119, R119 ;  /* 0x0000007700777308 */ /* 0x000e620000000800 */
[----:B------:R-:W-:Y:S02]  /*de20*/  FMUL.FTZ R14, R101, R90 ;  /* 0x0000005a650e7220 */ /* 0x000fe40000410000 */
[--C-:B------:R-:W-:Y:S01]  /*de30*/  FFMA.FTZ R116, R15, c[0x0][0x23c], -R103.reuse ;  /* 0x00008f000f747a23 */ /* 0x100fe20000010867 */
        /* <DEDUP_REMOVED lines=9> */
[C---:B------:R-:W-:Y:S01]  /*ded0*/  FMUL.FTZ R72, R100.reuse, R72 ;  /* 0x0000004864487220 */ /* 0x040fe20000410000 */
[----:B------:R-:W4:Y:S01]  /*dee0*/  MUFU.EX2 R113, R113 ;  /* 0x0000007100717308 */ /* 0x000f220000000800 */
[----:B------:R-:W-:Y:S02]  /*def0*/  FMUL.FTZ R73, R100, R73 ;  /* 0x0000004964497220 */ /* 0x000fe40000410000 */
[--C-:B------:R-:W-:Y:S01]  /*df00*/  FFMA.FTZ R16, R16, c[0x0][0x23c], -R102.reuse ;  /* 0x00008f0010107a23 */ /* 0x100fe20000010866 */
[----:B-1----:R-:W-:Y:S01]  /*df10*/  F2FP.PACK_AB R96, R119, R122 ;  /* 0x0000007a7760723e */ /* 0x002fe200000000ff */
[C---:B------:R-:W-:Y:S02]  /*df20*/  FMUL.FTZ R86, R101.reuse, R86 ;  /* 0x0000005665567220 */ /* 0x040fe40000410000 */
[----:B------:R-:W-:Y:S02]  /*df30*/  FMUL.FTZ R87, R101, R87 ;  /* 0x0000005765577220 */ /* 0x000fe40000410000 */
[C---:B------:R-:W-:Y:S01]  /*df40*/  FMUL.FTZ R84, R100.reuse, R84 ;  /* 0x0000005464547220 */ /* 0x040fe20000410000 */
[----:B------:R-:W-:Y:S01]  /*df50*/  MUFU.EX2 R115, R115 ;  /* 0x0000007300737308 */ /* 0x000fe20000000800 */
[----:B------:R-:W-:Y:S02]  /*df60*/  FMUL.FTZ R85, R100, R85 ;  /* 0x0000005564557220 */ /* 0x000fe40000410000 */
[--C-:B------:R-:W-:Y:S02]  /*df70*/  FFMA.FTZ R129, R38, c[0x0][0x23c], -R103.reuse ;  /* 0x00008f0026817a23 */ /* 0x100fe40000010867 */
[--C-:B------:R-:W-:Y:S02]  /*df80*/  FFMA.FTZ R38, R39, c[0x0][0x23c], -R103.reuse ;  /* 0x00008f0027267a23 */ /* 0x100fe40000010867 */
[--C-:B------:R-:W-:Y:S02]  /*df90*/  FFMA.FTZ R42, R42, c[0x0][0x23c], -R103.reuse ;  /* 0x00008f002a2a7a23 */ /* 0x100fe40000010867 */
[--C-:B------:R-:W-:Y:S01]  /*dfa0*/  FFMA.FTZ R39, R43, c[0x0][0x23c], -R103.reuse ;  /* 0x00008f002b277a23 */ /* 0x100fe20000010867 */
        /* <DEDUP_REMOVED lines=8> */
[C---:B--2---:R-:W-:Y:S05]  /*e030*/  HMMA.16816.F32 R4, R96.reuse, R104, R4 ;  /* 0x000000686004723c */ /* 0x044fea0000001804 */
        /* <DEDUP_REMOVED lines=8> */
[----:B------:R-:W-:Y:S01]  /*e0c0*/  MUFU.EX2 R123, R123 ;  /* 0x0000007b007b7308 */ /* 0x000fe20000000800 */
[--C-:B------:R-:W-:Y:S02]  /*e0d0*/  FFMA.FTZ R45, R45, c[0x0][0x23c], -R102.reuse ;  /* 0x00008f002d2d7a23 */ /* 0x100fe40000010866 */
[--C-:B------:R-:W-:Y:S02]  /*e0e0*/  FFMA.FTZ R48, R48, c[0x0][0x23c], -R102.reuse ;  /* 0x00008f0030307a23 */ /* 0x100fe40000010866 */
[C---:B------:R-:W-:Y:S04]  /*e0f0*/  HMMA.16816.F32 R72, R96.reuse, R110, R72 ;  /* 0x0000006e6048723c */ /* 0x040fe80000001848 */
[--C-:B------:R-:W-:Y:S01]  /*e100*/  FFMA.FTZ R109, R18, c[0x0][0x23c], -R103.reuse ;  /* 0x00008f00126d7a23 */ /* 0x100fe20000010867 */
[----:B------:R-:W-:Y:S01]  /*e110*/  MUFU.EX2 R126, R126 ;  /* 0x0000007e007e7308 */ /* 0x000fe20000000800 */
[--C-:B------:R-:W-:Y:S02]  /*e120*/  FFMA.FTZ R108, R19, c[0x0][0x23c], -R103.reuse ;  /* 0x00008f00136c7a23 */ /* 0x100fe40000010867 */
[C---:B---3--:R-:W-:Y:S04]  /*e130*/  HMMA.16816.F32 R76, R96.reuse, R92, R76 ;  /* 0x0000005c604c723c */ /* 0x048fe8000000184c */
[--C-:B------:R-:W-:Y:S02]  /*e140*/  FFMA.FTZ R110, R12, c[0x0][0x23c], -R102.reuse ;  /* 0x00008f000c6e7a23 */ /* 0x100fe40000010866 */
[C---:B------:R-:W-:Y:S01]  /*e150*/  FMUL.FTZ R12, R100.reuse, R88 ;  /* 0x00000058640c7220 */ /* 0x040fe20000410000 */
[----:B------:R-:W-:Y:S01]  /*e160*/  MUFU.EX2 R109, R109 ;  /* 0x0000006d006d7308 */ /* 0x000fe20000000800 */
[C---:B------:R-:W-:Y:S01]  /*e170*/  HMMA.16816.F32 R80, R96.reuse, R94, R80 ;  /* 0x0000005e6050723c */ /* 0x040fe20000001850 */
[----:B------:R-:W-:Y:S03]  /*e180*/  LDSM.16.MT88.4 R92, [R162+0x6800] ;  /* 0x00680000a25c783b */ /* 0x000fe60000004200 */
[--C-:B------:R-:W-:Y:S02]  /*e190*/  FFMA.FTZ R111, R13, c[0x0][0x23c], -R102.reuse ;  /* 0x00008f000d6f7a23 */ /* 0x100fe40000010866 */
[----:B------:R-:W-:Y:S02]  /*e1a0*/  FMUL.FTZ R13, R100, R89 ;  /* 0x00000059640d7220 */ /* 0x000fe40000410000 */
[--C-:B------:R-:W-:Y:S01]  /*e1b0*/  FFMA.FTZ R49, R49, c[0x0][0x23c], -R102.reuse ;  /* 0x00008f0031317a23 */ /* 0x100fe20000010866 */
[----:B------:R-:W3:Y:S01]  /*e1c0*/  MUFU.EX2 R108, R108 ;  /* 0x0000006c006c7308 */ /* 0x000ee20000000800 */
[----:B------:R-:W4:Y:S02]  /*e1d0*/  LDSM.16.MT88.4 R88, [R164+0x6800] ;  /* 0x00680000a458783b */ /* 0x000f240000004200 */
[--C-:B------:R-:W-:Y:S01]  /*e1e0*/  FFMA.FTZ R51, R54, c[0x0][0x23c], -R103.reuse ;  /* 0x00008f0036337a23 */ /* 0x100fe20000010867 */
[C---:B--2---:R-:W-:Y:S03]  /*e1f0*/  HMMA.16816.F32 R12, R96.reuse, R104, R12 ;  /* 0x00000068600c723c */ /* 0x044fe6000000180c */
[--C-:B------:R-:W-:Y:S02]  /*e200*/  FFMA.FTZ R54, R55, c[0x0][0x23c], -R103.reuse ;  /* 0x00008f0037367a23 */ /* 0x100fe40000010867 */
[--C-:B------:R-:W-:Y:S01]  /*e210*/  FFMA.FTZ R58, R58, c[0x0][0x23c], -R103.reuse ;  /* 0x00008f003a3a7a23 */ /* 0x100fe20000010867 */
[----:B------:R-:W-:Y:S01]  /*e220*/  MUFU.EX2 R110, R110 ;  /* 0x0000006e006e7308 */ /* 0x000fe20000000800 */
[--C-:B------:R-:W-:Y:S01]  /*e230*/  FFMA.FTZ R104, R17, c[0x0][0x23c], -R102.reuse ;  /* 0x00008f0011687a23 */ /* 0x100fe20000010866 */
[----:B------:R-:W-:Y:S04]  /*e240*/  HMMA.16816.F32 R84, R96, R106, R84 ;  /* 0x0000006a6054723c */ /* 0x000fe80000001854 */
[----:B-1----:R-:W-:Y:S01]  /*e250*/  F2FP.PACK_AB R17, R116, R115 ;  /* 0x000000737411723e */ /* 0x002fe200000000ff */
[--C-:B------:R-:W-:Y:S02]  /*e260*/  FFMA.FTZ R55, R59, c[0x0][0x23c], -R103.reuse ;  /* 0x00008f003b377a23 */ /* 0x100fe40000010867 */
[--C-:B------:R-:W-:Y:S01]  /*e270*/  FFMA.FTZ R99, R22, c[0x0][0x23c], -R103.reuse ;  /* 0x00008f0016637a23 */ /* 0x100fe20000010867 */
[----:B------:R-:W1:Y:S01]  /*e280*/  MUFU.EX2 R111, R111 ;  /* 0x0000006f006f7308 */ /* 0x000e620000000800 */
[--C-:B------:R-:W-:Y:S03]  /*e290*/  FFMA.FTZ R98, R23, c[0x0][0x23c], -R103.reuse ;  /* 0x00008f0017627a23 */ /* 0x100fe60000010867 */
[--C-:B------:R-:W-:Y:S01]  /*e2a0*/  FFMA.FTZ R106, R20, c[0x0][0x23c], -R102.reuse ;  /* 0x00008f00146a7a23 */ /* 0x100fe20000010866 */
[----:B---3--:R-:W-:Y:S01]  /*e2b0*/  F2FP.PACK_AB R19, R108, R109 ;  /* 0x0000006d6c13723e */ /* 0x008fe200000000ff */
[--C-:B------:R-:W-:Y:S02]  /*e2c0*/  FFMA.FTZ R107, R21, c[0x0][0x23c], -R102.reuse ;  /* 0x00008f00156b7a23 */ /* 0x100fe40000010866 */
[----:B------:R-:W-:Y:S01]  /*e2d0*/  LDSM.16.MT88.4 R20, [R164+0x7000] ;  /* 0x00700000a414783b */ /* 0x000fe20000004200 */
[--C-:B------:R-:W-:Y:S01]  /*e2e0*/  FFMA.FTZ R97, R26, c[0x0][0x23c], -R103.reuse ;  /* 0x00008f001a617a23 */ /* 0x100fe20000010867 */
[----:B------:R1:W-:Y:S01]  /*e2f0*/  MUFU.EX2 R105, R16 ;  /* 0x0000001000697308 */ /* 0x0003e20000000800 */
[--C-:B------:R-:W-:Y:S02]  /*e300*/  FFMA.FTZ R96, R27, c[0x0][0x23c], -R103.reuse ;  /* 0x00008f001b607a23 */ /* 0x100fe40000010867 */
[--C-:B------:R-:W-:Y:S02]  /*e310*/  FFMA.FTZ R52, R52, c[0x0][0x23c], -R102.reuse ;  /* 0x00008f0034347a23 */ /* 0x100fe40000010866 */
[--C-:B------:R-:W-:Y:S01]  /*e320*/  FFMA.FTZ R53, R53, c[0x0][0x23c], -R102.reuse ;  /* 0x00008f0035357a23 */ /* 0x100fe20000010866 */
[----:B------:R-:W-:Y:S01]  /*e330*/  LDSM.16.MT88.4 R24, [R160+0x7000] ;  /* 0x00700000a018783b */ /* 0x000fe20000004200 */
[--C-:B------:R-:W-:Y:S02]  /*e340*/  FFMA.FTZ R56, R56, c[0x0][0x23c], -R102.reuse ;  /* 0x00008f0038387a23 */ /* 0x100fe40000010866 */
[----:B------:R-:W-:Y:S01]  /*e350*/  FFMA.FTZ R57, R57, c[0x0][0x23c], -R102 ;  /* 0x00008f0039397a23 */ /* 0x000fe20000010866 */
[----:B------:R-:W2:Y:S01]  /*e360*/  MUFU.EX2 R104, R104 ;  /* 0x0000006800687308 */ /* 0x000ea20000000800 */
[----:B------:R-:W-:Y:S02]  /*e370*/  FFMA.FTZ R122, R100, R193, R122 ;  /* 0x000000c1647a7223 */ /* 0x000fe4000001007a */
[--C-:B------:R-:W-:Y:S02]  /*e380*/  FFMA.FTZ R59, R62, c[0x0][0x23c], -R103.reuse ;  /* 0x00008f003e3b7a23 */ /* 0x100fe40000010867 */
[--C-:B------:R-:W-:Y:S02]  /*e390*/  FFMA.FTZ R62, R63, c[0x0][0x23c], -R103.reuse ;  /* 0x00008f003f3e7a23 */ /* 0x100fe40000010867 */
[----:B------:R-:W-:Y:S02]  /*e3a0*/  FFMA.FTZ R66, R66, c[0x0][0x23c], -R103 ;  /* 0x00008f0042427a23 */ /* 0x000fe40000010867 */
[--C-:B------:R-:W-:Y:S01]  /*e3b0*/  FFMA.FTZ R60, R60, c[0x0][0x23c], -R102.reuse ;  /* 0x00008f003c3c7a23 */ /* 0x100fe20000010866 */
[----:B------:R-:W-:Y:S01]  /*e3c0*/  MUFU.EX2 R99, R99 ;  /* 0x0000006300637308 */ /* 0x000fe20000000800 */
[----:B------:R-:W-:Y:S02]  /*e3d0*/  FFMA.FTZ R61, R61, c[0x0][0x23c], -R102 ;  /* 0x00008f003d3d7a23 */ /* 0x000fe40000010866 */
[----:B------:R-:W-:Y:S01]  /*e3e0*/  FFMA.FTZ R127, R101, R194, R127 ;  /* 0x000000c2657f7223 */ /* 0x000fe2000001007f */
[----:B-1----:R-:W-:Y:S01]  /*e3f0*/  F2FP.PACK_AB R16, R111, R110 ;  /* 0x0000006e6f10723e */ /* 0x002fe200000000ff */
[----:B------:R-:W-:Y:S01]  /*e400*/  FADD.FTZ R119, R119, R122 ;  /* 0x0000007a77777221 */ /* 0x000fe20000010000 */
[----:B------:R-:W-:Y:S01]  /*e410*/  MOV R101, R2 ;  /* 0x0000000200657202 */ /* 0x000fe20000000f00 */
[----:B------:R-:W-:Y:S02]  /*e420*/  FADD.FTZ R120, R120, R127 ;  /* 0x0000007f78787221 */ /* 0x000fe40000010000 */
        /* <DEDUP_REMOVED lines=9> */
[C---:B----4-:R-:W-:Y:S05]  /*e4c0*/  HMMA.16816.F32 R4, R16.reuse, R88, R4 ;  /* 0x000000581004723c */ /* 0x050fea0000001804 */
[----:B------:R-:W-:Y:S02]  /*e4d0*/  FADD.FTZ R116, R116, R115 ;  /* 0x0000007374747221 */ /* 0x000fe40000010000 */
[----:B------:R-:W-:Y:S01]  /*e4e0*/  FADD.FTZ R100, R111, R100 ;  /* 0x000000646f647221 */ /* 0x000fe20000010000 */
[C---:B------:R-:W-:Y:S01]  /*e4f0*/  HMMA.16816.F32 R8, R16.reuse, R90, R8 ;  /* 0x0000005a1008723c */ /* 0x040fe20000001808 */
[----:B------:R-:W2:Y:S01]  /*e500*/  LDSM.16.MT88.4 R88, [R161+0x6800] ;  /* 0x00680000a158783b */ /* 0x000ea20000004200 */
[----:B------:R-:W3:Y:S02]  /*e510*/  MUFU.EX2 R96, R96 ;  /* 0x0000006000607308 */ /* 0x000ee40000000800 */
[----:B------:R-:W-:Y:S02]  /*e520*/  FADD.FTZ R109, R109, R116 ;  /* 0x000000746d6d7221 */ /* 0x000fe40000010000 */
[----:B------:R-:W-:Y:S01]  /*e530*/  FADD.FTZ R105, R105, R100 ;  /* 0x0000006469697221 */ /* 0x000fe20000010000 */
[----:B------:R-:W-:Y:S01]  /*e540*/  MOV R100, R3 ;  /* 0x0000000300647202 */ /* 0x000fe20000000f00 */
[C---:B------:R-:W-:Y:S04]  /*e550*/  HMMA.16816.F32 R68, R16.reuse, R92, R68 ;  /* 0x0000005c1044723c */ /* 0x040fe80000001844 */
[----:B------:R-:W-:Y:S01]  /*e560*/  FADD.FTZ R108, R108, R109 ;  /* 0x0000006d6c6c7221 */ /* 0x000fe20000010000 */
[----:B------:R-:W-:Y:S01]  /*e570*/  MUFU.EX2 R106, R106 ;  /* 0x0000006a006a7308 */ /* 0x000fe20000000800 */
[----:B------:R-:W-:Y:S02]  /*e580*/  FADD.FTZ R105, R104, R105 ;  /* 0x0000006968697221 */ /* 0x000fe40000010000 */
[C---:B------:R-:W-:Y:S01]  /*e590*/  HMMA.16816.F32 R72, R16.reuse, R94, R72 ;  /* 0x0000005e1048723c */ /* 0x040fe20000001848 */
[----:B------:R-:W4:Y:S06]  /*e5a0*/  LDSM.16.MT88.4 R92, [R160+0x6800] ;  /* 0x00680000a05c783b */ /* 0x000f2c0000004200 */
[----:B------:R-:W5:Y:S10]  /*e5b0*/  MUFU.EX2 R107, R107 ;  /* 0x0000006b006b7308 */ /* 0x000f740000000800 */
[----:B------:R-:W-:Y:S01]  /*e5c0*/  MUFU.EX2 R125, R125 ;  /* 0x0000007d007d7308 */ /* 0x000fe20000000800 */
[C---:B--2---:R-:W-:Y:S09]  /*e5d0*/  HMMA.16816.F32 R76, R16.reuse, R88, R76 ;  /* 0x00000058104c723c */ /* 0x044ff2000000184c */
[----:B------:R-:W-:Y:S01]  /*e5e0*/  MUFU.EX2 R128, R128 ;  /* 0x0000008000807308 */ /* 0x000fe20000000800 */
[C---:B------:R-:W-:Y:S01]  /*e5f0*/  HMMA.16816.F32 R80, R16.reuse, R90, R80 ;  /* 0x0000005a1050723c */ /* 0x040fe20000001850 */
[----:B------:R-:W2:Y:S08]  /*e600*/  LDSM.16.MT88.4 R88, [R162+0x7000] ;  /* 0x00700000a258783b */ /* 0x000eb00000004200 */
[----:B------:R-:W-:Y:S01]  /*e610*/  MUFU.EX2 R129, R129 ;  /* 0x0000008100817308 */ /* 0x000fe20000000800 */
[C---:B----4-:R-:W-:Y:S09]  /*e620*/  HMMA.16816.F32 R12, R16.reuse, R92, R12 ;  /* 0x0000005c100c723c */ /* 0x050ff2000000180c */
[----:B------:R-:W-:Y:S01]  /*e630*/  MUFU.EX2 R38, R38 ;  /* 0x0000002600267308 */ /* 0x000fe20000000800 */
[----:B------:R-:W-:Y:S01]  /*e640*/  HMMA.16816.F32 R84, R16, R94, R84 ;  /* 0x0000005e1054723c */ /* 0x000fe20000001854 */
[----:B------:R-:W-:Y:S06]  /*e650*/  LDSM.16.MT88.4 R92, [R164+0x9800] ;  /* 0x00980000a45c783b */ /* 0x000fec0000004200 */
[----:B-1----:R-:W-:Y:S01]  /*e660*/  F2FP.PACK_AB R17, R98, R99 ;  /* 0x000000636211723e */ /* 0x002fe200000000ff */
[----:B------:R-:W-:Y:S01]  /*e670*/  FADD.FTZ R99, R99, R108 ;  /* 0x0000006c63637221 */ /* 0x000fe20000010000 */
[----:B---3--:R-:W-:Y:S01]  /*e680*/  F2FP.PACK_AB R19, R96, R97 ;  /* 0x000000616013723e */ /* 0x008fe200000000ff */
[----:B------:R-:W-:Y:S02]  /*e690*/  MUFU.EX2 R42, R42 ;  /* 0x0000002a002a7308 */ /* 0x000fe40000000800 */
[----:B-----5:R-:W-:Y:S01]  /*e6a0*/  F2FP.PACK_AB R16, R107, R106 ;  /* 0x0000006a6b10723e */ /* 0x020fe200000000ff */
[----:B------:R-:W-:Y:S01]  /*e6b0*/  FADD.FTZ R98, R98, R99 ;  /* 0x0000006362627221 */ /* 0x000fe20000010000 */
[----:B------:R-:W-:Y:S01]  /*e6c0*/  F2FP.PACK_AB R18, R124, R121 ;  /* 0x000000797c12723e */ /* 0x000fe200000000ff */
[----:B------:R-:W-:Y:S02]  /*e6d0*/  FADD.FTZ R106, R106, R105 ;  /* 0x000000696a6a7221 */ /* 0x000fe40000010000 */
[----:B------:R-:W-:Y:S02]  /*e6e0*/  FADD.FTZ R97, R97, R98 ;  /* 0x0000006261617221 */ /* 0x000fe40000010000 */
[----:B------:R-:W-:Y:S01]  /*e6f0*/  FADD.FTZ R106, R107, R106 ;  /* 0x0000006a6b6a7221 */ /* 0x000fe20000010000 */
[----:B------:R-:W-:Y:S01]  /*e700*/  MUFU.EX2 R39, R39 ;  /* 0x0000002700277308 */ /* 0x000fe20000000800 */
[C---:B------:R-:W-:Y:S03]  /*e710*/  HMMA.16816.F32 R4, R16.reuse, R20, R4 ;  /* 0x000000141004723c */ /* 0x040fe60000001804 */
[----:B------:R-:W-:Y:S02]  /*e720*/  FADD.FTZ R96, R96, R97 ;  /* 0x0000006160607221 */ /* 0x000fe40000010000 */
[----:B------:R-:W-:Y:S03]  /*e730*/  FADD.FTZ R121, R121, R106 ;  /* 0x0000006a79797221 */ /* 0x000fe60000010000 */
[C---:B------:R-:W-:Y:S01]  /*e740*/  HMMA.16816.F32 R8, R16.reuse, R22, R8 ;  /* 0x000000161008723c */ /* 0x040fe20000001808 */
[----:B------:R-:W1:Y:S01]  /*e750*/  LDSM.16.MT88.4 R20, [R161+0x7000] ;  /* 0x00700000a114783b */ /* 0x000e620000004200 */
[----:B------:R-:W-:Y:S02]  /*e760*/  MUFU.EX2 R36, R36 ;  /* 0x0000002400247308 */ /* 0x000fe40000000800 */
[----:B------:R-:W-:Y:S04]  /*e770*/  FADD.FTZ R121, R124, R121 ;  /* 0x000000797c797221 */ /* 0x000fe80000010000 */
[C---:B--2---:R-:W-:Y:S04]  /*e780*/  HMMA.16816.F32 R68, R16.reuse, R88, R68 ;  /* 0x000000581044723c */ /* 0x044fe80000001844 */
[----:B------:R-:W-:Y:S03]  /*e790*/  MUFU.EX2 R37, R37 ;  /* 0x0000002500257308 */ /* 0x000fe60000000800 */
[--C-:B------:R-:W-:Y:S01]  /*e7a0*/  FFMA.FTZ R89, R34, c[0x0][0x23c], -R103.reuse ;  /* 0x00008f0022597a23 */ /* 0x100fe20000010867 */
[C---:B------:R-:W-:Y:S04]  /*e7b0*/  HMMA.16816.F32 R72, R16.reuse, R90, R72 ;  /* 0x0000005a1048723c */ /* 0x040fe80000001848 */
[--C-:B------:R-:W-:Y:S02]  /*e7c0*/  FFMA.FTZ R88, R35, c[0x0][0x23c], -R103.reuse ;  /* 0x00008f0023587a23 */ /* 0x100fe40000010867 */
[----:B------:R-:W-:Y:S01]  /*e7d0*/  LDSM.16.MT88.4 R32, [R161+0x8800] ;  /* 0x00880000a120783b */ /* 0x000fe20000004200 */
[--C-:B------:R-:W-:Y:S01]  /*e7e0*/  FFMA.FTZ R90, R31, c[0x0][0x23c], -R103.reuse ;  /* 0x00008f001f5a7a23 */ /* 0x100fe20000010867 */
[----:B------:R-:W-:Y:S01]  /*e7f0*/  MUFU.EX2 R89, R89 ;  /* 0x0000005900597308 */ /* 0x000fe20000000800 */
[----:B------:R-:W-:Y:S03]  /*e800*/  FFMA.FTZ R91, R29, c[0x0][0x23c], -R102 ;  /* 0x00008f001d5b7a23 */ /* 0x000fe60000010866 */
[----:B------:R-:W-:Y:S02]  /*e810*/  FFMA.FTZ R103, R67, c[0x0][0x23c], -R103 ;  /* 0x00008f0043677a23 */ /* 0x000fe40000010867 */
[----:B------:R-:W-:Y:S04]  /*e820*/  LDSM.16.MT88.4 R28, [R162+0x8000] ;  /* 0x00800000a21c783b */ /* 0x000fe80000004200 */
[----:B------:R-:W2:Y:S01]  /*e830*/  MUFU.EX2 R90, R90 ;  /* 0x0000005a005a7308 */ /* 0x000ea20000000800 */
[C---:B-1----:R-:W-:Y:S09]  /*e840*/  HMMA.16816.F32 R76, R16.reuse, R20, R76 ;  /* 0x00000014104c723c */ /* 0x042ff2000000184c */
[----:B------:R-:W1:Y:S01]  /*e850*/  MUFU.EX2 R88, R88 ;  /* 0x0000005800587308 */ /* 0x000e620000000800 */
[C---:B------:R-:W-:Y:S01]  /*e860*/  HMMA.16816.F32 R80, R16.reuse, R22, R80 ;  /* 0x000000161050723c */ /* 0x040fe20000001850 */
[----:B------:R-:W3:Y:S08]  /*e870*/  LDSM.16.MT88.4 R20, [R164+0x7800] ;  /* 0x00780000a414783b */ /* 0x000ef00000004200 */
[----:B------:R-:W4:Y:S01]  /*e880*/  MUFU.EX2 R91, R91 ;  /* 0x0000005b005b7308 */ /* 0x000f220000000800 */
[C---:B------:R-:W-:Y:S09]  /*e890*/  HMMA.16816.F32 R12, R16.reuse, R24, R12 ;  /* 0x00000018100c723c */ /* 0x040ff2000000180c */
[----:B------:R-:W-:Y:S01]  /*e8a0*/  MUFU.EX2 R40, R40 ;  /* 0x0000002800287308 */ /* 0x000fe20000000800 */
[----:B------:R-:W-:Y:S01]  /*e8b0*/  HMMA.16816.F32 R84, R16, R26, R84 ;  /* 0x0000001a1054723c */ /* 0x000fe20000001854 */
[----:B------:R-:W5:Y:S06]  /*e8c0*/  LDSM.16.MT88.4 R24, [R162+0x7800] ;  /* 0x00780000a218783b */ /* 0x000f6c0000004200 */
[----:B--2---:R-:W-:Y:S01]  /*e8d0*/  F2FP.PACK_AB R17, R90, R123 ;  /* 0x0000007b5a11723e */ /* 0x004fe200000000ff */
[----:B------:R-:W-:Y:S01]  /*e8e0*/  FADD.FTZ R123, R123, R96 ;  /* 0x000000607b7b7221 */ /* 0x000fe20000010000 */
[----:B-1----:R-:W-:Y:S01]  /*e8f0*/  F2FP.PACK_AB R19, R88, R89 ;  /* 0x000000595813723e */ /* 0x002fe200000000ff */
[----:B------:R-:W1:Y:S02]  /*e900*/  MUFU.EX2 R41, R41 ;  /* 0x0000002900297308 */ /* 0x000e640000000800 */
[----:B------:R-:W-:Y:S01]  /*e910*/  F2FP.PACK_AB R18, R128, R125 ;  /* 0x0000007d8012723e */ /* 0x000fe200000000ff */
[----:B------:R-:W-:Y:S01]  /*e920*/  FADD.FTZ R90, R90, R123 ;  /* 0x0000007b5a5a7221 */ /* 0x000fe20000010000 */
[----:B----4-:R-:W-:Y:S01]  /*e930*/  F2FP.PACK_AB R16, R91, R126 ;  /* 0x0000007e5b10723e */ /* 0x010fe200000000ff */
[----:B------:R-:W-:Y:S02]  /*e940*/  FADD.FTZ R126, R126, R121 ;  /* 0x000000797e7e7221 */ /* 0x000fe40000010000 */
[----:B------:R-:W-:Y:S02]  /*e950*/  FADD.FTZ R89, R89, R90 ;  /* 0x0000005a59597221 */ /* 0x000fe40000010000 */
[----:B------:R-:W-:Y:S01]  /*e960*/  FADD.FTZ R126, R91, R126 ;  /* 0x0000007e5b7e7221 */ /* 0x000fe20000010000 */
[----:B------:R-:W-:Y:S01]  /*e970*/  MUFU.EX2 R46, R46 ;  /* 0x0000002e002e7308 */ /* 0x000fe20000000800 */
[----:B------:R-:W-:Y:S01]  /*e980*/  FADD.FTZ R88, R88, R89 ;  /* 0x0000005958587221 */ /* 0x000fe20000010000 */
[C---:B---3--:R-:W-:Y:S08]  /*e990*/  HMMA.16816.F32 R4, R16.reuse, R20, R4 ;  /* 0x000000141004723c */ /* 0x048ff00000001804 */
[----:B------:R-:W2:Y:S01]  /*e9a0*/  MUFU.EX2 R43, R43 ;  /* 0x0000002b002b7308 */ /* 0x000ea20000000800 */
[C---:B------:R-:W-:Y:S01]  /*e9b0*/  HMMA.16816.F32 R8, R16.reuse, R22, R8 ;  /* 0x000000161008723c */ /* 0x040fe20000001808 */
[----:B------:R-:W3:Y:S08]  /*e9c0*/  LDSM.16.MT88.4 R20, [R161+0x7800] ;  /* 0x00780000a114783b */ /* 0x000ef00000004200 */
[----:B------:R-:W-:Y:S01]  /*e9d0*/  MUFU.EX2 R47, R47 ;  /* 0x0000002f002f7308 */ /* 0x000fe20000000800 */
[C---:B-----5:R-:W-:Y:S08]  /*e9e0*/  HMMA.16816.F32 R68, R16.reuse, R24, R68 ;  /* 0x000000181044723c */ /* 0x060ff00000001844 */
[C---:B------:R-:W-:Y:S01]  /*e9f0*/  HMMA.16816.F32 R72, R16.reuse, R26, R72 ;  /* 0x0000001a1048723c */ /* 0x040fe20000001848 */
[----:B------:R-:W4:Y:S01]  /*ea00*/  LDSM.16.MT88.4 R24, [R160+0x7800] ;  /* 0x00780000a018783b */ /* 0x000f220000004200 */
[----:B------:R-:W5:Y:S10]  /*ea10*/  MUFU.EX2 R50, R50 ;  /* 0x0000003200327308 */ /* 0x000f740000000800 */
[----:B------:R-:W-:Y:S10]  /*ea20*/  MUFU.EX2 R44, R44 ;  /* 0x0000002c002c7308 */ /* 0x000ff40000000800 */
[----:B------:R-:W1:Y:S01]  /*ea30*/  MUFU.EX2 R45, R45 ;  /* 0x0000002d002d7308 */ /* 0x000e620000000800 */
[C---:B---3--:R-:W-:Y:S09]  /*ea40*/  HMMA.16816.F32 R76, R16.reuse, R20, R76 ;  /* 0x00000014104c723c */ /* 0x048ff2000000184c */
[----:B------:R-:W-:Y:S01]  /*ea50*/  MUFU.EX2 R48, R48 ;  /* 0x0000003000307308 */ /* 0x000fe20000000800 */
[C---:B------:R-:W-:Y:S01]  /*ea60*/  HMMA.16816.F32 R80, R16.reuse, R22, R80 ;  /* 0x000000161050723c */ /* 0x040fe20000001850 */
[----:B------:R-:W3:Y:S07]  /*ea70*/  LDSM.16.MT88.4 R20, [R164+0x8000] ;  /* 0x00800000a414783b */ /* 0x000eee0000004200 */
[C---:B----4-:R-:W-:Y:S01]  /*ea80*/  HMMA.16816.F32 R12, R16.reuse, R24, R12 ;  /* 0x00000018100c723c */ /* 0x050fe2000000180c */
[----:B------:R-:W4:Y:S07]  /*ea90*/  MUFU.EX2 R49, R49 ;  /* 0x0000003100317308 */ /* 0x000f2e0000000800 */
[----:B------:R-:W-:Y:S01]  /*eaa0*/  HMMA.16816.F32 R84, R16, R26, R84 ;  /* 0x0000001a1054723c */ /* 0x000fe20000001854 */
[----:B------:R-:W2:Y:S02]  /*eab0*/  LDSM.16.MT88.4 R24, [R161+0x8000] ;  /* 0x00800000a118783b */ /* 0x000ea40000004200 */
[----:B------:R-:W-:Y:S04]  /*eac0*/  MUFU.EX2 R51, R51 ;  /* 0x0000003300337308 */ /* 0x000fe80000000800 */
[C---:B------:R-:W-:Y:S01]  /*ead0*/  F2FP.PACK_AB R17, R38.reuse, R129 ;  /* 0x000000812611723e */ /* 0x040fe200000000ff */
[----:B------:R-:W-:Y:S01]  /*eae0*/  FADD.FTZ R129, R129, R88 ;  /* 0x0000005881817221 */ /* 0x000fe20000010000 */
[----:B------:R-:W-:Y:S03]  /*eaf0*/  F2FP.PACK_AB R19, R39, R42 ;  /* 0x0000002a2713723e */ /* 0x000fe600000000ff */
[----:B------:R-:W-:Y:S01]  /*eb00*/  F2FP.PACK_AB R16, R37, R36 ;  /* 0x000000242510723e */ /* 0x000fe200000000ff */
[----:B------:R-:W2:Y:S01]  /*eb10*/  MUFU.EX2 R54, R54 ;  /* 0x0000003600367308 */ /* 0x000ea20000000800 */
[----:B-1----:R-:W-:Y:S01]  /*eb20*/  F2FP.PACK_AB R18, R41, R40 ;  /* 0x000000282912723e */ /* 0x002fe200000000ff */
[----:B------:R-:W-:Y:S04]  /*eb30*/  FADD.FTZ R129, R38, R129 ;  /* 0x0000008126817221 */ /* 0x000fe80000010000 */
[----:B------:R-:W-:Y:S04]  /*eb40*/  FADD.FTZ R42, R42, R129 ;  /* 0x000000812a2a7221 */ /* 0x000fe80000010000 */
[----:B------:R-:W-:Y:S01]  /*eb50*/  MUFU.EX2 R58, R58 ;  /* 0x0000003a003a7308 */ /* 0x000fe20000000800 */
[----:B------:R-:W-:Y:S01]  /*eb60*/  FADD.FTZ R39, R39, R42 ;  /* 0x0000002a27277221 */ /* 0x000fe20000010000 */
[C---:B---3--:R-:W-:Y:S08]  /*eb70*/  HMMA.16816.F32 R4, R16.reuse, R20, R4 ;  /* 0x000000141004723c */ /* 0x048ff00000001804 */
[C---:B------:R-:W-:Y:S01]  /*eb80*/  HMMA.16816.F32 R8, R16.reuse, R22, R8 ;  /* 0x000000161008723c */ /* 0x040fe20000001808 */
[----:B------:R-:W1:Y:S01]  /*eb90*/  LDSM.16.MT88.4 R20, [R160+0x8000] ;  /* 0x00800000a014783b */ /* 0x000e620000004200 */
[----:B------:R-:W3:Y:S06]  /*eba0*/  MUFU.EX2 R55, R55 ;  /* 0x0000003700377308 */ /* 0x000eec0000000800 */
[C---:B------:R-:W-:Y:S04]  /*ebb0*/  HMMA.16816.F32 R68, R16.reuse, R28, R68 ;  /* 0x0000001c1044723c */ /* 0x040fe80000001844 */
[----:B------:R-:W-:Y:S04]  /*ebc0*/  MUFU.EX2 R52, R52 ;  /* 0x0000003400347308 */ /* 0x000fe80000000800 */
[C---:B------:R-:W-:Y:S01]  /*ebd0*/  HMMA.16816.F32 R72, R16.reuse, R30, R72 ;  /* 0x0000001e1048723c */ /* 0x040fe20000001848 */
[----:B------:R-:W3:Y:S05]  /*ebe0*/  LDSM.16.MT88.4 R28, [R164+0x8800] ;  /* 0x00880000a41c783b */ /* 0x000eea0000004200 */
        /* <DEDUP_REMOVED lines=12> */
[C---:B-----5:R-:W-:Y:S03]  /*ecb0*/  F2FP.PACK_AB R19, R50.reuse, R47 ;  /* 0x0000002f3213723e */ /* 0x060fe600000000ff */
[----:B------:R-:W-:Y:S01]  /*ecc0*/  F2FP.PACK_AB R16, R45, R44 ;  /* 0x0000002c2d10723e */ /* 0x000fe200000000ff */
[----:B------:R-:W-:Y:S01]  /*ecd0*/  FADD.FTZ R46, R43, R46 ;  /* 0x0000002e2b2e7221 */ /* 0x000fe20000010000 */
[----:B----4-:R-:W-:Y:S02]  /*ece0*/  F2FP.PACK_AB R18, R49, R48 ;  /* 0x000000303112723e */ /* 0x010fe400000000ff */
[----:B------:R-:W4:Y:S01]  /*ecf0*/  MUFU.EX2 R62, R62 ;  /* 0x0000003e003e7308 */ /* 0x000f220000000800 */
[----:B------:R-:W-:Y:S04]  /*ed00*/  FADD.FTZ R47, R47, R46 ;  /* 0x0000002e2f2f7221 */ /* 0x000fe80000010000 */
[C---:B---3--:R-:W-:Y:S03]  /*ed10*/  HMMA.16816.F32 R4, R16.reuse, R28, R4 ;  /* 0x0000001c1004723c */ /* 0x048fe60000001804 */
[----:B------:R-:W-:Y:S02]  /*ed20*/  FADD.FTZ R50, R50, R47 ;  /* 0x0000002f32327221 */ /* 0x000fe40000010000 */
[----:B------:R-:W-:Y:S03]  /*ed30*/  MUFU.EX2 R66, R66 ;  /* 0x0000004200427308 */ /* 0x000fe60000000800 */
[C---:B------:R-:W-:Y:S01]  /*ed40*/  HMMA.16816.F32 R8, R16.reuse, R30, R8 ;  /* 0x0000001e1008723c */ /* 0x040fe20000001808 */
[----:B------:R-:W-:Y:S06]  /*ed50*/  LDSM.16.MT88.4 R28, [R162+0x9000] ;  /* 0x00900000a21c783b */ /* 0x000fec0000004200 */
[----:B------:R-:W3:Y:S01]  /*ed60*/  MUFU.EX2 R103, R103 ;  /* 0x0000006700677308 */ /* 0x000ee20000000800 */
[C---:B--2---:R-:W-:Y:S08]  /*ed70*/  HMMA.16816.F32 R68, R16.reuse, R24, R68 ;  /* 0x000000181044723c */ /* 0x044ff00000001844 */
[C---:B------:R-:W-:Y:S01]  /*ed80*/  HMMA.16816.F32 R72, R16.reuse, R26, R72 ;  /* 0x0000001a1048723c */ /* 0x040fe20000001848 */
[----:B------:R-:W2:Y:S01]  /*ed90*/  LDSM.16.MT88.4 R24, [R164+0x9000] ;  /* 0x00900000a418783b */ /* 0x000ea20000004200 */
[----:B------:R-:W-:Y:S06]  /*eda0*/  MUFU.EX2 R60, R60 ;  /* 0x0000003c003c7308 */ /* 0x000fec0000000800 */
[C---:B------:R-:W-:Y:S04]  /*edb0*/  HMMA.16816.F32 R76, R16.reuse, R32, R76 ;  /* 0x00000020104c723c */ /* 0x040fe8000000184c */
[----:B------:R-:W5:Y:S04]  /*edc0*/  MUFU.EX2 R61, R61 ;  /* 0x0000003d003d7308 */ /* 0x000f680000000800 */
[C---:B------:R-:W-:Y:S01]  /*edd0*/  HMMA.16816.F32 R80, R16.reuse, R34, R80 ;  /* 0x000000221050723c */ /* 0x040fe20000001850 */
[----:B------:R-:W3:Y:S07]  /*ede0*/  LDSM.16.MT88.4 R32, [R161+0x9000] ;  /* 0x00900000a120783b */ /* 0x000eee0000004200 */
[C---:B-1----:R-:W-:Y:S08]  /*edf0*/  HMMA.16816.F32 R12, R16.reuse, R20, R12 ;  /* 0x00000014100c723c */ /* 0x042ff0000000180c */
[----:B------:R-:W-:Y:S01]  /*ee00*/  HMMA.16816.F32 R84, R16, R22, R84 ;  /* 0x000000161054723c */ /* 0x000fe20000001854 */
[----:B------:R-:W1:Y:S06]  /*ee10*/  LDSM.16.MT88.4 R20, [R160+0x9000] ;  /* 0x00900000a014783b */ /* 0x000e6c0000004200 */
[C---:B------:R-:W-:Y:S01]  /*ee20*/  F2FP.PACK_AB R17, R54.reuse, R51 ;  /* 0x000000333611723e */ /* 0x040fe200000000ff */
[----:B------:R-:W-:Y:S01]  /*ee30*/  FADD.FTZ R51, R51, R50 ;  /* 0x0000003233337221 */ /* 0x000fe20000010000 */
[----:B------:R-:W-:Y:S03]  /*ee40*/  F2FP.PACK_AB R19, R55, R58 ;  /* 0x0000003a3713723e */ /* 0x000fe600000000ff */
[----:B------:R-:W-:Y:S01]  /*ee50*/  F2FP.PACK_AB R16, R53, R52 ;  /* 0x000000343510723e */ /* 0x000fe200000000ff */
[----:B------:R-:W-:Y:S01]  /*ee60*/  FADD.FTZ R51, R54, R51 ;  /* 0x0000003336337221 */ /* 0x000fe20000010000 */
[----:B------:R-:W-:Y:S03]  /*ee70*/  F2FP.PACK_AB R18, R57, R56 ;  /* 0x000000383912723e */ /* 0x000fe600000000ff */
[----:B------:R-:W-:Y:S04]  /*ee80*/  FADD.FTZ R58, R58, R51 ;  /* 0x000000333a3a7221 */ /* 0x000fe80000010000 */
[C---:B--2---:R-:W-:Y:S03]  /*ee90*/  HMMA.16816.F32 R4, R16.reuse, R24, R4 ;  /* 0x000000181004723c */ /* 0x044fe60000001804 */
[----:B------:R-:W-:Y:S05]  /*eea0*/  FADD.FTZ R58, R55, R58 ;  /* 0x0000003a373a7221 */ /* 0x000fea0000010000 */
[C---:B------:R-:W-:Y:S01]  /*eeb0*/  HMMA.16816.F32 R8, R16.reuse, R26, R8 ;  /* 0x0000001a1008723c */ /* 0x040fe20000001808 */
[----:B------:R-:W2:Y:S07]  /*eec0*/  LDSM.16.MT88.4 R24, [R162+0x9800] ;  /* 0x00980000a218783b */ /* 0x000eae0000004200 */
[C---:B------:R-:W-:Y:S07]  /*eed0*/  HMMA.16816.F32 R68, R16.reuse, R28, R68 ;  /* 0x0000001c1044723c */ /* 0x040fee0000001844 */
[--C-:B------:R-:W-:Y:S01]  /*eee0*/  FFMA.FTZ R28, R64, c[0x0][0x23c], -R102.reuse ;  /* 0x00008f00401c7a23 */ /* 0x100fe20000010866 */
[C---:B------:R-:W-:Y:S04]  /*eef0*/  HMMA.16816.F32 R72, R16.reuse, R30, R72 ;  /* 0x0000001e1048723c */ /* 0x040fe80000001848 */
[----:B------:R-:W-:Y:S01]  /*ef00*/  FFMA.FTZ R102, R65, c[0x0][0x23c], -R102 ;  /* 0x00008f0041667a23 */ /* 0x000fe20000010866 */
[----:B------:R-:W-:Y:S01]  /*ef10*/  MUFU.EX2 R28, R28 ;  /* 0x0000001c001c7308 */ /* 0x000fe20000000800 */
[----:B------:R-:W-:Y:S02]  /*ef20*/  FADD.FTZ R29, R125, R126 ;  /* 0x0000007e7d1d7221 */ /* 0x000fe40000010000 */
[C---:B---3--:R-:W-:Y:S04]  /*ef30*/  HMMA.16816.F32 R76, R16.reuse, R32, R76 ;  /* 0x00000020104c723c */ /* 0x048fe8000000184c */
[----:B------:R-:W-:Y:S03]  /*ef40*/  FADD.FTZ R29, R128, R29 ;  /* 0x0000001d801d7221 */ /* 0x000fe60000010000 */
[----:B------:R-:W3:Y:S01]  /*ef50*/  MUFU.EX2 R193, R102 ;  /* 0x0000006600c17308 */ /* 0x000ee20000000800 */
[C---:B------:R-:W-:Y:S04]  /*ef60*/  HMMA.16816.F32 R80, R16.reuse, R34, R80 ;  /* 0x000000221050723c */ /* 0x040fe80000001850 */
[----:B------:R-:W-:Y:S04]  /*ef70*/  FADD.FTZ R36, R36, R29 ;  /* 0x0000001d24247221 */ /* 0x000fe80000010000 */
[C---:B-1----:R-:W-:Y:S04]  /*ef80*/  HMMA.16816.F32 R12, R16.reuse, R20, R12 ;  /* 0x00000014100c723c */ /* 0x042fe8000000180c */
[----:B------:R-:W-:Y:S04]  /*ef90*/  FADD.FTZ R37, R37, R36 ;  /* 0x0000002425257221 */ /* 0x000fe80000010000 */
[----:B------:R-:W-:Y:S01]  /*efa0*/  HMMA.16816.F32 R84, R16, R22, R84 ;  /* 0x000000161054723c */ /* 0x000fe20000001854 */
[----:B------:R-:W1:Y:S03]  /*efb0*/  LDSM.16.MT88.4 R20, [R161+0x9800] ;  /* 0x00980000a114783b */ /* 0x000e660000004200 */
[----:B------:R-:W-:Y:S03]  /*efc0*/  FADD.FTZ R40, R40, R37 ;  /* 0x0000002528287221 */ /* 0x000fe60000010000 */
[----:B----4-:R-:W-:Y:S01]  /*efd0*/  F2FP.PACK_AB R17, R62, R59 ;  /* 0x0000003b3e11723e */ /* 0x010fe200000000ff */
[----:B------:R-:W-:Y:S01]  /*efe0*/  FADD.FTZ R41, R41, R40 ;  /* 0x0000002829297221 */ /* 0x000fe20000010000 */
[----:B------:R-:W-:Y:S03]  /*eff0*/  F2FP.PACK_AB R19, R103, R66 ;  /* 0x000000426713723e */ /* 0x000fe600000000ff */
[----:B-----5:R-:W-:Y:S01]  /*f000*/  F2FP.PACK_AB R16, R61, R60 ;  /* 0x0000003c3d10723e */ /* 0x020fe200000000ff */
[----:B------:R-:W-:Y:S01]  /*f010*/  FADD.FTZ R44, R44, R41 ;  /* 0x000000292c2c7221 */ /* 0x000fe20000010000 */
[----:B---3--:R-:W-:Y:S01]  /*f020*/  F2FP.PACK_AB R18, R193, R28 ;  /* 0x0000001cc112723e */ /* 0x008fe200000000ff */
[----:B------:R-:W-:Y:S02]  /*f030*/  FADD.FTZ R59, R59, R58 ;  /* 0x0000003a3b3b7221 */ /* 0x000fe40000010000 */
[----:B------:R-:W-:Y:S02]  /*f040*/  FADD.FTZ R45, R45, R44 ;  /* 0x0000002c2d2d7221 */ /* 0x000fe40000010000 */
[----:B------:R-:W-:Y:S02]  /*f050*/  FADD.FTZ R59, R62, R59 ;  /* 0x0000003b3e3b7221 */ /* 0x000fe40000010000 */
[C---:B------:R-:W-:Y:S01]  /*f060*/  HMMA.16816.F32 R96, R16.reuse, R92, R4 ;  /* 0x0000005c1060723c */ /* 0x040fe20000001804 */
[----:B------:R-:W3:Y:S02]  /*f070*/  LDSM.16.MT88.4 R4, [R160+0x9800] ;  /* 0x00980000a004783b */ /* 0x000ee40000004200 */
[----:B------:R-:W-:Y:S02]  /*f080*/  FADD.FTZ R48, R48, R45 ;  /* 0x0000002d30307221 */ /* 0x000fe40000010000 */
[----:B------:R-:W-:Y:S02]  /*f090*/  FADD.FTZ R66, R66, R59 ;  /* 0x0000003b42427221 */ /* 0x000fe40000010000 */
[----:B------:R-:W-:Y:S01]  /*f0a0*/  FADD.FTZ R49, R49, R48 ;  /* 0x0000003031317221 */ /* 0x000fe20000010000 */
[C---:B------:R-:W-:Y:S04]  /*f0b0*/  HMMA.16816.F32 R92, R16.reuse, R94, R8 ;  /* 0x0000005e105c723c */ /* 0x040fe80000001808 */
[----:B------:R-:W-:Y:S02]  /*f0c0*/  FADD.FTZ R52, R52, R49 ;  /* 0x0000003134347221 */ /* 0x000fe40000010000 */
[----:B------:R-:W-:Y:S02]  /*f0d0*/  FADD.FTZ R194, R103, R66 ;  /* 0x0000004267c27221 */ /* 0x000fe40000010000 */
[C---:B--2---:R-:W-:Y:S04]  /*f0e0*/  HMMA.16816.F32 R68, R16.reuse, R24, R68 ;  /* 0x000000181044723c */ /* 0x044fe80000001844 */
[----:B------:R-:W-:Y:S04]  /*f0f0*/  FADD.FTZ R53, R53, R52 ;  /* 0x0000003435357221 */ /* 0x000fe80000010000 */
[C---:B------:R-:W-:Y:S04]  /*f100*/  HMMA.16816.F32 R72, R16.reuse, R26, R72 ;  /* 0x0000001a1048723c */ /* 0x040fe80000001848 */
[----:B------:R-:W-:Y:S04]  /*f110*/  FADD.FTZ R56, R56, R53 ;  /* 0x0000003538387221 */ /* 0x000fe80000010000 */
[C---:B-1----:R-:W-:Y:S04]  /*f120*/  HMMA.16816.F32 R76, R16.reuse, R20, R76 ;  /* 0x00000014104c723c */ /* 0x042fe8000000184c */
[----:B------:R-:W-:Y:S04]  /*f130*/  FADD.FTZ R57, R57, R56 ;  /* 0x0000003839397221 */ /* 0x000fe80000010000 */
[C---:B------:R-:W-:Y:S04]  /*f140*/  HMMA.16816.F32 R80, R16.reuse, R22, R80 ;  /* 0x000000161050723c */ /* 0x040fe80000001850 */
[----:B------:R-:W-:Y:S04]  /*f150*/  FADD.FTZ R60, R60, R57 ;  /* 0x000000393c3c7221 */ /* 0x000fe80000010000 */
[C---:B---3--:R-:W-:Y:S04]  /*f160*/  HMMA.16816.F32 R88, R16.reuse, R4, R12 ;  /* 0x000000041058723c */ /* 0x048fe8000000180c */
[----:B------:R-:W-:Y:S04]  /*f170*/  FADD.FTZ R61, R61, R60 ;  /* 0x0000003c3d3d7221 */ /* 0x000fe80000010000 */
[----:B------:R-:W-:Y:S04]  /*f180*/  HMMA.16816.F32 R84, R16, R6, R84 ;  /* 0x000000061054723c */ /* 0x000fe80000001854 */
[----:B------:R-:W-:Y:S04]  /*f190*/  FADD.FTZ R28, R28, R61 ;  /* 0x0000003d1c1c7221 */ /* 0x000fe80000010000 */
[----:B------:R-:W-:Y:S01]  /*f1a0*/  FADD.FTZ R193, R193, R28 ;  /* 0x0000001cc1c17221 */ /* 0x000fe20000010000 */
[----:B------:R-:W-:-:S05]  /*f1b0*/  @P1 BRA `(.L_x_6309) ;  /* 0xffffc2c000001947 */ /* 0x000fca000383ffff */
.L_x_6305:
[----:B------:R-:W1:Y:S01]  /*f1c0*/  SHFL.BFLY PT, R9, R194, 0x2, 0x1f ;  /* 0x0c401f00c2097f89 */ /* 0x000e6200000e0000 */
[----:B------:R-:W-:Y:S01]  /*f1d0*/  MOV R7, 0x3f800000 ;  /* 0x3f80000000077802 */ /* 0x000fe20000000f00 */
[----:B------:R-:W-:Y:S01]  /*f1e0*/  IMAD.MOV.U32 R8, RZ, RZ, 0x3f800000 ;  /* 0x3f800000ff087424 */ /* 0x000fe200078e00ff */
[----:B------:R-:W-:Y:S01]  /*f1f0*/  ULDC.U8 UR4, c[0x0][0x328] ;  /* 0x0000ca0000047ab9 */ /* 0x000fe20000000000 */
[----:B------:R-:W2:Y:S04]  /*f200*/  SHFL.BFLY PT, R0, R193, 0x2, 0x1f ;  /* 0x0c401f00c1007f89 */ /* 0x000ea800000e0000 */
[----:B------:R-:W3:Y:S01]  /*f210*/  S2R R5, SR_TID.X ;  /* 0x0000000000057919 */ /* 0x000ee20000002100 */
[----:B-1----:R-:W-:-:S02]  /*f220*/  FADD.FTZ R9, R9, R194 ;  /* 0x000000c209097221 */ /* 0x002fc40000010000 */
[----:B--2---:R-:W-:-:S03]  /*f230*/  FADD.FTZ R11, R0, R193 ;  /* 0x000000c1000b7221 */ /* 0x004fc60000010000 */
[----:B------:R-:W1:Y:S01]  /*f240*/  SHFL.BFLY PT, R4, R9, 0x1, 0x1f ;  /* 0x0c201f0009047f89 */ /* 0x000e6200000e0000 */
[----:B---3--:R-:W-:-:S03]  /*f250*/  SHF.R.S32.HI R0, RZ, 0x1f, R5 ;  /* 0x0000001fff007819 */ /* 0x008fc60000011405 */
[----:B------:R-:W2:Y:S01]  /*f260*/  SHFL.BFLY PT, R6, R11, 0x1, 0x1f ;  /* 0x0c201f000b067f89 */ /* 0x000ea200000e0000 */
[----:B-1----:R-:W-:Y:S01]  /*f270*/  FADD.FTZ R4, R9, R4 ;  /* 0x0000000409047221 */ /* 0x002fe20000010000 */
[----:B------:R-:W-:Y:S01]  /*f280*/  LEA.HI R9, R0, R5, RZ, 0x2 ;  /* 0x0000000500097211 */ /* 0x000fe200078f10ff */
[----:B--2---:R-:W-:-:S03]  /*f290*/  FADD.FTZ R6, R11, R6 ;  /* 0x000000060b067221 */ /* 0x004fc60000010000 */
[--C-:B------:R-:W-:Y:S02]  /*f2a0*/  SHF.R.S32.HI R11, RZ, 0x2, R9.reuse ;  /* 0x00000002ff0b7819 */ /* 0x100fe40000011409 */
        /* <DEDUP_REMOVED lines=27> */
[----:B------:R1:W3:Y:S01]  /*f460*/  @P4 MUFU.LG2 R12, R6 ;  /* 0x00000006000c4308 */ /* 0x0002e20000000c00 */
        /* <DEDUP_REMOVED lines=40> */
[C---:B------:R-:W-:Y:S01]  /*f6f0*/  FMUL.FTZ R83, R8.reuse, R83 ;  /* 0x0000005308537220 */ /* 0x040fe20000410000 */
[----:B------:R4:W-:Y:S01]  /*f700*/  STS [R19], R68 ;  /* 0x0000004413007388 */ /* 0x0009e20000000800 */
[C---:B------:R-:W-:Y:S01]  /*f710*/  FMUL.FTZ R82, R8.reuse, R82 ;  /* 0x0000005208527220 */ /* 0x040fe20000410000 */
[----:B------:R-:W-:Y:S01]  /*f720*/  F2FP.PACK_AB R80, R81, R80 ;  /* 0x000000505150723e */ /* 0x000fe200000000ff */
[C---:B------:R-:W-:Y:S01]  /*f730*/  FMUL.FTZ R88, R7.reuse, R88 ;  /* 0x0000005807587220 */ /* 0x040fe20000410000 */
[----:B------:R4:W-:Y:S01]  /*f740*/  STS [R19+0x400], R70 ;  /* 0x0004004613007388 */ /* 0x0009e20000000800 */
[----:B------:R-:W-:Y:S01]  /*f750*/  FMUL.FTZ R89, R7, R89 ;  /* 0x0000005907597220 */ /* 0x000fe20000410000 */
[----:B------:R-:W-:Y:S01]  /*f760*/  F2FP.PACK_AB R82, R83, R82 ;  /* 0x000000525352723e */ /* 0x000fe200000000ff */
[----:B------:R-:W-:Y:S01]  /*f770*/  FMUL.FTZ R84, R7, R84 ;  /* 0x0000005407547220 */ /* 0x000fe20000410000 */
[----:B------:R-:W4:Y:S01]  /*f780*/  @P3 MUFU.LG2 R4, R4 ;  /* 0x0000000400043308 */ /* 0x000f220000000c00 */
[C---:B------:R-:W-:Y:S01]  /*f790*/  FMUL.FTZ R91, R8.reuse, R91 ;  /* 0x0000005b085b7220 */ /* 0x040fe20000410000 */
[----:B------:R-:W-:Y:S01]  /*f7a0*/  F2FP.PACK_AB R88, R89, R88 ;  /* 0x000000585958723e */ /* 0x000fe200000000ff */
[C---:B------:R-:W-:Y:S01]  /*f7b0*/  FMUL.FTZ R90, R8.reuse, R90 ;  /* 0x0000005a085a7220 */ /* 0x040fe20000410000 */
[----:B------:R-:W-:Y:S01]  /*f7c0*/  ISETP.NE.AND P0, PT, RZ, UR4, PT ;  /* 0x00000004ff007c0c */ /* 0x000fe2000bf05270 */
[C---:B------:R-:W-:Y:S01]  /*f7d0*/  FMUL.FTZ R87, R8.reuse, R87 ;  /* 0x0000005708577220 */ /* 0x040fe20000410000 */
[----:B-1----:R-:W-:Y:S01]  /*f7e0*/  MOV R6, 0x7f800000 ;  /* 0x7f80000000067802 */ /* 0x002fe20000000f00 */
[----:B------:R-:W-:Y:S01]  /*f7f0*/  FMUL.FTZ R7, R7, R85 ;  /* 0x0000005507077220 */ /* 0x000fe20000410000 */
[----:B------:R-:W-:Y:S01]  /*f800*/  F2FP.PACK_AB R90, R91, R90 ;  /* 0x0000005a5b5a723e */ /* 0x000fe200000000ff */
[----:B------:R-:W-:Y:S01]  /*f810*/  FMUL.FTZ R8, R8, R86 ;  /* 0x0000005608087220 */ /* 0x000fe20000410000 */
[----:B--2---:R-:W-:Y:S01]  /*f820*/  MOV R9, 0x7f800000 ;  /* 0x7f80000000097802 */ /* 0x004fe20000000f00 */
[----:B------:R-:W-:Y:S01]  /*f830*/  IMAD.IADD R21, R15, 0x1, R10 ;  /* 0x000000010f157824 */ /* 0x000fe200078e020a */
[----:B------:R-:W-:Y:S01]  /*f840*/  F2FP.PACK_AB R7, R7, R84 ;  /* 0x000000540707723e */ /* 0x000fe200000000ff */
[----:B------:R-:W-:Y:S01]  /*f850*/  IMAD.IADD R10, R10, 0x1, R23 ;  /* 0x000000010a0a7824 */ /* 0x000fe200078e0217 */
[----:B------:R-:W-:Y:S01]  /*f860*/  F2FP.PACK_AB R8, R87, R8 ;  /* 0x000000085708723e */ /* 0x000fe200000000ff */
[----:B---3--:R-:W-:Y:S01]  /*f870*/  @P4 FMUL.FTZ R12, R12, 0.69314718246459960938 ;  /* 0x3f3172180c0c4820 */ /* 0x008fe20000410000 */
[----:B------:R1:W-:Y:S01]  /*f880*/  STS [R21], R72 ;  /* 0x0000004815007388 */ /* 0x0003e20000000800 */
[----:B----4-:R-:W-:-:S02]  /*f890*/  @P3 FMUL.FTZ R15, R4, 0.69314718246459960938 ;  /* 0x3f317218040f3820 */ /* 0x010fc40000410000 */
[----:B------:R-:W-:Y:S01]  /*f8a0*/  @P4 FFMA.FTZ R6, R3, c[0x0][0x238], R12 ;  /* 0x00008e0003064a23 */ /* 0x000fe2000001000c */
[----:B------:R1:W-:Y:S01]  /*f8b0*/  STS [R21+0x400], R74 ;  /* 0x0004004a15007388 */ /* 0x0003e20000000800 */
[----:B------:R-:W-:-:S03]  /*f8c0*/  @P3 FFMA.FTZ R9, R2, c[0x0][0x238], R15 ;  /* 0x00008e0002093a23 */ /* 0x000fc6000001000f */
[----:B------:R1:W-:Y:S04]  /*f8d0*/  STS [R17], R76 ;  /* 0x0000004c11007388 */ /* 0x0003e80000000800 */
[----:B------:R1:W-:Y:S04]  /*f8e0*/  STS [R17+0x400], R78 ;  /* 0x0004004e11007388 */ /* 0x0003e80000000800 */
[----:B------:R1:W-:Y:S04]  /*f8f0*/  STS [R23], R80 ;  /* 0x0000005017007388 */ /* 0x0003e80000000800 */
[----:B------:R1:W-:Y:S04]  /*f900*/  STS [R23+0x400], R82 ;  /* 0x0004005217007388 */ /* 0x0003e80000000800 */
[----:B------:R1:W-:Y:S04]  /*f910*/  STS [R25], R88 ;  /* 0x0000005819007388 */ /* 0x0003e80000000800 */
[----:B------:R1:W-:Y:S04]  /*f920*/  STS [R25+0x400], R90 ;  /* 0x0004005a19007388 */ /* 0x0003e80000000800 */
[----:B------:R1:W-:Y:S04]  /*f930*/  STS [R10], R7 ;  /* 0x000000070a007388 */ /* 0x0003e80000000800 */
[----:B------:R1:W-:Y:S01]  /*f940*/  STS [R10+0x400], R8 ;  /* 0x000400080a007388 */ /* 0x0003e20000000800 */
[----:B------:R-:W-:Y:S05]  /*f950*/  @!P0 BRA `(.L_x_6310) ;  /* 0x0000007000008947 */ /* 0x000fea0003800000 */
[----:B------:R-:W2:Y:S01]  /*f960*/  S2R R2, SR_CTAID.Y ;  /* 0x0000000000027919 */ /* 0x000ea20000002600 */
[----:B------:R-:W-:-:S03]  /*f970*/  ISETP.NE.AND P0, PT, R179, -0x1, PT ;  /* 0xffffffffb300780c */ /* 0x000fc60003f05270 */
[----:B------:R-:W3:Y:S01]  /*f980*/  S2R R3, SR_CTAID.Z ;  /* 0x0000000000037919 */ /* 0x000ee20000002700 */
[----:B--2---:R-:W-:-:S05]  /*f990*/  IMAD R4, R2, c[0x0][0x214], RZ ;  /* 0x0000850002047a24 */ /* 0x004fca00078e02ff */
[----:B------:R-:W-:-:S05]  /*f9a0*/  SEL R4, R4, R179, !P0 ;  /* 0x000000b304047207 */ /* 0x000fca0004000000 */
[----:B---3--:R-:W-:Y:S01]  /*f9b0*/  IMAD R4, R3, c[0x0][0x234], R4 ;  /* 0x00008d0003047a24 */ /* 0x008fe200078e0204 */
[----:B------:R-:W-:Y:S05]  /*f9c0*/  BRA `(.L_x_6311) ;  /* 0x0000004000007947 */ /* 0x000fea0003800000 */
.L_x_6310:
[----:B------:R-:W2:Y:S04]  /*f9d0*/  S2R R3, SR_CTAID.Z ;  /* 0x0000000000037919 */ /* 0x000ea80000002700 */
[----:B------:R-:W2:Y:S02]  /*f9e0*/  S2R R2, SR_CTAID.Y ;  /* 0x0000000000027919 */ /* 0x000ea40000002600 */
[----:B--2---:R-:W-:-:S04]  /*f9f0*/  IMAD R4, R2, c[0x0][0x1c0], R3 ;  /* 0x0000700002047a24 */ /* 0x004fc800078e0203 */
[----:B------:R-:W-:Y:S02]  /*fa00*/  IMAD R4, R4, c[0x0][0x214], RZ ;  /* 0x0000850004047a24 */ /* 0x000fe400078e02ff */
.L_x_6311:
[----:B------:R-:W-:Y:S01]  /*fa10*/  BAR.SYNC.DEFER_BLOCKING 0x0 ;  /* 0x0000000000007b1d */ /* 0x000fe20000010000 */
[----:B-1----:R-:W-:Y:S01]  /*fa20*/  LOP3.LUT R8, R11, 0xffffffe0, RZ, 0xc0, !PT ;  /* 0xffffffe00b087812 */ /* 0x002fe200078ec0ff */
[----:B------:R-:W-:Y:S01]  /*fa30*/  IMAD.WIDE.U32 R14, R179, c[0x0][0x1e8], RZ ;  /* 0x00007a00b30e7a25 */ /* 0x000fe200078e00ff */
[----:B------:R-:W-:Y:S02]  /*fa40*/  SHF.R.S32.HI R10, RZ, 0x1f, R13 ;  /* 0x0000001fff0a7819 */ /* 0x000fe4000001140d */
[----:B------:R-:W-:Y:S01]  /*fa50*/  SHF.R.S32.HI R7, RZ, 0x1f, R2 ;  /* 0x0000001fff077819 */ /* 0x000fe20000011402 */
        /* <DEDUP_REMOVED lines=20> */
[----:B------:R-:W-:-:S02]  /*fba0*/  IADD3 R8, R174, 0x8, RZ ;  /* 0x00000008ae087810 */ /* 0x000fc40007ffe0ff */
        /* <DEDUP_REMOVED lines=10> */
.L_x_6313:
[----:B------:R-:W-:Y:S05]  /*fc50*/  BSYNC B0 ;  /* 0x0000000000007941 */ /* 0x000fea0003800000 */
.L_x_6312:
[----:B------:R-:W5:Y:S01]  /*fc60*/  S2R R7, SR_CTAID.X ;  /* 0x0000000000077919 */ /* 0x000f620000002500 */
[----:B------:R-:W-:Y:S01]  /*fc70*/  LEA.HI R0, R0, R5, RZ, 0x3 ;  /* 0x0000000500007211 */ /* 0x000fe200078f18ff */
[----:B------:R-:W-:Y:S01]  /*fc80*/  BSSY B0, `(.L_x_6314) ;  /* 0x000001a000007945 */ /* 0x000fe20003800000 */
[----:B------:R-:W-:Y:S02]  /*fc90*/  ISETP.GE.AND P1, PT, R180, c[0x0][0x220], PT ;  /* 0x00008800b4007a0c */ /* 0x000fe40003f26270 */
[----:B------:R-:W-:Y:S02]  /*fca0*/  SHF.R.S32.HI R0, RZ, 0x3, R0 ;  /* 0x00000003ff007819 */ /* 0x000fe40000011400 */
[----:B----4-:R-:W-:-:S05]  /*fcb0*/  SHF.R.S32.HI R6, RZ, 0x1f, R3 ;  /* 0x0000001fff067819 */ /* 0x010fca0000011403 */
[----:B------:R-:W-:-:S04]  /*fcc0*/  IMAD R6, R6, c[0x0][0x1f0], RZ ;  /* 0x00007c0006067a24 */ /* 0x000fc800078e02ff */
[----:B------:R-:W-:Y:S02]  /*fcd0*/  IMAD R6, R3, c[0x0][0x1f4], R6 ;  /* 0x00007d0003067a24 */ /* 0x000fe400078e0206 */
[----:B-----5:R-:W-:-:S04]  /*fce0*/  IMAD.SHL.U32 R7, R7, 0x40, RZ ;  /* 0x0000004007077824 */ /* 0x020fc800078e00ff */
[----:B------:R-:W-:Y:S01]  /*fcf0*/  IMAD.WIDE.U32 R8, R7, c[0x0][0x1e8], R180 ;  /* 0x00007a0007087a25 */ /* 0x000fe200078e00b4 */
[----:B------:R-:W-:-:S04]  /*fd00*/  SHF.R.S32.HI R4, RZ, 0x1f, R7 ;  /* 0x0000001fff047819 */ /* 0x000fc80000011407 */
[----:B------:R-:W-:Y:S01]  /*fd10*/  IADD3 R8, P0, R2, R8, RZ ;  /* 0x0000000802087210 */ /* 0x000fe20007f1e0ff */
[----:B------:R-:W-:-:S04]  /*fd20*/  IMAD R4, R4, c[0x0][0x1e8], RZ ;  /* 0x00007a0004047a24 */ /* 0x000fc800078e02ff */
[C---:B------:R-:W-:Y:S01]  /*fd30*/  IMAD R4, R7.reuse, c[0x0][0x1ec], R4 ;  /* 0x00007b0007047a24 */ /* 0x040fe200078e0204 */
[----:B------:R-:W-:-:S04]  /*fd40*/  IADD3 R7, -R7, R178, RZ ;  /* 0x000000b207077210 */ /* 0x000fc80007ffe1ff */
        /* <DEDUP_REMOVED lines=13> */
.L_x_6315:
[----:B------:R-:W-:Y:S05]  /*fe20*/  BSYNC B0 ;  /* 0x0000000000007941 */ /* 0x000fea0003800000 */
.L_x_6314:
        /* <DEDUP_REMOVED lines=15> */
.L_x_6317:
[----:B------:R-:W-:Y:S05]  /*ff20*/  BSYNC B0 ;  /* 0x0000000000007941 */ /* 0x000fea0003800000 */
.L_x_6316:
        /* <DEDUP_REMOVED lines=14> */
[----:B------:R2:W-:Y:S02]  /*10010*/  STG.E.128 [R10.64], R16 ;  /* 0x000000100a007986 */ /* 0x0005e4000c101d06 */
.L_x_6319:
[----:B------:R-:W-:Y:S05]  /*10020*/  BSYNC B0 ;  /* 0x0000000000007941 */ /* 0x000fea0003800000 */
.L_x_6318:
        /* <DEDUP_REMOVED lines=15> */
.L_x_6320:
        /* <DEDUP_REMOVED lines=14> */
.L_x_7810:


//--------------------- .text._ZN5flash24flash_fwd_splitkv_kernelI23Flash_fwd_kernel_traitsILi64ELi64ELi128ELi4ELb0ELb0EN7cutlass6half_tE19Flash_kernel_traitsILi64ELi64ELi128ELi4ES3_EELb1ELb0ELb1ELb0ELb0ELb1ELb0ELb0EEEvNS_16Flash_fwd_paramsE --------------------------
	.section	.text._ZN5flash24flash_fwd_splitkv_kernelI23Flash_fwd_kernel_traitsILi64ELi64ELi128ELi4ELb0ELb0EN7cutlass6half_tE19Flash_kernel_traitsILi64ELi64ELi128ELi4ES3_EELb1ELb0ELb1ELb0ELb0ELb1ELb0ELb0EEEvNS_16Flash_fwd_paramsE,"ax",@progbits
	.sectioninfo	@"SHI_REGISTERS=254"
	.align	128
        .global         _ZN5flash24flash_fwd_splitkv_kernelI23Flash_fwd_kernel_traitsILi64ELi64ELi128ELi4ELb0ELb0EN7cutlass6half_tE19Flash_kernel_traitsILi64ELi64ELi128ELi4ES3_EELb1ELb0ELb1ELb0ELb0ELb1ELb0ELb0EEEvNS_16Flash_fwd_paramsE
        .type           _ZN5flash24flash_fwd_splitkv_kernelI23Flash_fwd_kernel_traitsILi64ELi64ELi128ELi4ELb0ELb0EN7cutlass6half_tE19Flash_kernel_traitsILi64ELi64ELi128ELi4ES3_EELb1ELb0ELb1ELb0ELb0ELb1ELb0ELb0EEEvNS_16Flash_fwd_paramsE,@function
        .size           _ZN5flash24flash_fwd_splitkv_kernelI23Flash_fwd_kernel_traitsILi64ELi64ELi128ELi4ELb0ELb0EN7cutlass6half_tE19Flash_kernel_traitsILi64ELi64ELi128ELi4ES3_EELb1ELb0ELb1ELb0ELb0ELb1ELb0ELb0EEEvNS_16Flash_fwd_paramsE,(.L_x_7811 - _ZN5flash24flash_fwd_splitkv_kernelI23Flash_fwd_kernel_traitsILi64ELi64ELi128ELi4ELb0ELb0EN7cutlass6half_tE19Flash_kernel_traitsILi64ELi64ELi128ELi4ES3_EELb1ELb0ELb1ELb0ELb0ELb1ELb0ELb0EEEvNS_16Flash_fwd_paramsE)
        .other          _ZN5flash24flash_fwd_splitkv_kernelI23Flash_fwd_kernel_traitsILi64ELi64ELi128ELi4ELb0ELb0EN7cutlass6half_tE19Flash_kernel_traitsILi64ELi64ELi128ELi4ES3_EELb1ELb0ELb1ELb0ELb0ELb1ELb0ELb0EEEvNS_16Flash_fwd_paramsE,@"STO_CUDA_ENTRY STV_DEFAULT"
_ZN5flash24flash_fwd_splitkv_kernelI23Flash_fwd_kernel_traitsILi64ELi64ELi128ELi4ELb0ELb0EN7cutlass6half_tE19Flash_kernel_traitsILi64ELi64ELi128ELi4ES3_EELb1ELb0ELb1ELb0ELb0ELb1ELb0ELb0EEEvNS_16Flash_fwd_paramsE:
.text._ZN5flash24flash_fwd_splitkv_kernelI23Flash_fwd_kernel_traitsILi64ELi64ELi128ELi4ELb0ELb0EN7cutlass6half_tE19Flash_kernel_traitsILi64ELi64ELi128ELi4ES3_EELb1ELb0ELb1ELb0ELb0ELb1ELb0ELb0EEEvNS_16Flash_fwd_paramsE:
        /* <DEDUP_REMOVED lines=33> */
.L_x_6321:
[----:B-1-34-:R-:W-:Y:S02]  /*0210*/  MOV R0, c[0x0][0x218] ;  /* 0x0000860000007a02 */ /* 0x01afe40000000f00 */
.L_x_6322:
        /* <DEDUP_REMOVED lines=37> */
[----:B------:R-:W-:Y:S01]  /*0470*/  SHF.R.S32.HI R5, RZ, 0x3, R0 ;  /* 0x00000003ff057819 */ /* 0x000fe20000011400 */
[--C-:B------:R-:W-:Y:S01]  /*0480*/  IMAD R0, R19, c[0x0][0x1c0], R26.reuse ;  /* 0x0000700013007a24 */ /* 0x100fe200078e021a */
        /* <DEDUP_REMOVED lines=22> */
[----:B------:R-:W-:-:S02]  /*05f0*/  ISETP.GE.OR P0, PT, R5, R172, P1 ;  /* 0x000000ac0500720c */ /* 0x000fc40000f06670 */
        /* <DEDUP_REMOVED lines=12> */
.L_x_6325:
[----:B------:R-:W-:Y:S05]  /*06c0*/  BSYNC B0 ;  /* 0x0000000000007941 */ /* 0x000fea0003800000 */
.L_x_6324:
        /* <DEDUP_REMOVED lines=16> */
.L_x_6327:
[----:B------:R-:W-:Y:S05]  /*07d0*/  BSYNC B0 ;  /* 0x0000000000007941 */ /* 0x000fea0003800000 */
.L_x_6326:
        /* <DEDUP_REMOVED lines=16> */
.L_x_6329:
[----:B------:R-:W-:Y:S05]  /*08e0*/  BSYNC B0 ;  /* 0x0000000000007941 */ /* 0x000fea0003800000 */
.L_x_6328:
        /* <DEDUP_REMOVED lines=15> */
.L_x_6331:
[----:B------:R-:W-:Y:S05]  /*09e0*/  BSYNC B0 ;  /* 0x0000000000007941 */ /* 0x000fea0003800000 */
.L_x_6330:
        /* <DEDUP_REMOVED lines=19> */
.L_x_6323:
        /* <DEDUP_REMOVED lines=93> */
.L_x_6332:
        /* <DEDUP_REMOVED lines=15> */
.L_x_6334:
[----:B------:R-:W-:Y:S02]  /*11e0*/  IABS R8, c[0x0][0x1c8] ;  /* 0x0000720000087a13 */ /* 0x000fe40000000000 */
[----:B------:R-:W-:Y:S02]  /*11f0*/  MOV R14, RZ ;  /* 0x000000ff000e7202 */ /* 0x000fe40000000f00 */
[----:B------:R-:W1:Y:S01]  /*1200*/  I2F.RP R10, R8 ;  /* 0x00000008000a7306 */ /* 0x000e620000209400 */
[----:B------:R-:W-:Y:S02]  /*1210*/  LEA R17, R100, 0xffffff80, 0x7 ;  /* 0xffffff8064117811 */ /* 0x000fe400078e38ff */
[----:B------:R-:W-:Y:S02]  /*1220*/  @P4 IADD3 R21, R2, R21, RZ ;  /* 0x0000001502154210 */ /* 0x000fe40007ffe0ff */
[----:B------:R-:W-:-:S03]  /*1230*/  SHF.R.S32.HI R109, RZ, 0x1f, R17 ;  /* 0x0000001fff6d7819 */ /* 0x000fc60000011411 */
[----:B------:R-:W-:-:S04]  /*1240*/  @P4 IMAD.WIDE.U32 R24, R21, c[0x0][0x1a0], RZ ;  /* 0x0000680015184a25 */ /* 0x000fc800078e00ff */
        /* <DEDUP_REMOVED lines=13> */
[----:B------:R-:W-:-:S03]  /*1320*/  IMAD R6, R109, c[0x0][0x198], RZ ;  /* 0x000066006d067a24 */ /* 0x000fc600078e02ff */
[----:B------:R-:W-:-:S13]  /*1330*/  ISETP.GT.U32.AND P1, PT, R8, R5, PT ;  /* 0x000000050800720c */ /* 0x000fda0003f24070 */
[----:B------:R-:W-:Y:S01]  /*1340*/  @!P1 IMAD.IADD R5, R5, 0x1, -R8 ;  /* 0x0000000105059824 */ /* 0x000fe200078e0a08 */
[----:B------:R-:W-:Y:S02]  /*1350*/  @!P1 IADD3 R14, R14, 0x1, RZ ;  /* 0x000000010e0e9810 */ /* 0x000fe40007ffe0ff */
[----:B------:R-:W-:Y:S02]  /*1360*/  ISETP.NE.AND P1, PT, RZ, c[0x0][0x1c8], PT ;  /* 0x00007200ff007a0c */ /* 0x000fe40003f25270 */
[----:B------:R-:W-:Y:S02]  /*1370*/  ISETP.GE.U32.AND P3, PT, R5, R8, PT ;  /* 0x000000080500720c */ /* 0x000fe40003f66070 */
[----:B------:R-:W-:-:S04]  /*1380*/  LOP3.LUT R5, R26, c[0x0][0x1c8], RZ, 0x3c, !PT ;  /* 0x000072001a057a12 */ /* 0x000fc800078e3cff */
[----:B------:R-:W-:Y:S01]  /*1390*/  ISETP.GE.AND P2, PT, R5, RZ, PT ;  /* 0x000000ff0500720c */ /* 0x000fe20003f46270 */
[----:B------:R-:W-:Y:S02]  /*13a0*/  IMAD.MOV.U32 R5, RZ, RZ, R3 ;  /* 0x000000ffff057224 */ /* 0x000fe400078e0003 */
[C---:B------:R-:W-:Y:S02]  /*13b0*/  IMAD R3, R17.reuse, c[0x0][0x19c], R6 ;  /* 0x0000670011037a24 */ /* 0x040fe400078e0206 */
[----:B------:R-:W-:Y:S02]  /*13c0*/  IMAD.WIDE.U32 R4, R17, c[0x0][0x198], R4 ;  /* 0x0000660011047a25 */ /* 0x000fe400078e0004 */
[----:B------:R-:W-:Y:S02]  /*13d0*/  @P3 IADD3 R14, R14, 0x1, RZ ;  /* 0x000000010e0e3810 */ /* 0x000fe40007ffe0ff */
[----:B------:R-:W-:-:S04]  /*13e0*/  IMAD.IADD R5, R5, 0x1, R3 ;  /* 0x0000000105057824 */ /* 0x000fc800078e0203 */
        /* <DEDUP_REMOVED lines=18> */
.L_x_6333:
        /* <DEDUP_REMOVED lines=73> */
.L_x_6336:
[----:B------:R-:W-:Y:S05]  /*19a0*/  BSYNC B0 ;  /* 0x0000000000007941 */ /* 0x000fea0003800000 */
.L_x_6335:
        /* <DEDUP_REMOVED lines=21> */
.L_x_6338:
[----:B------:R-:W-:Y:S05]  /*1b00*/  BSYNC B0 ;  /* 0x0000000000007941 */ /* 0x000fea0003800000 */
.L_x_6337:
        /* <DEDUP_REMOVED lines=21> */
.L_x_6340:
[----:B------:R-:W-:Y:S05]  /*1c60*/  BSYNC B0 ;  /* 0x0000000000007941 */ /* 0x000fea0003800000 */
.L_x_6339:
        /* <DEDUP_REMOVED lines=20> */
.L_x_6342:
[----:B------:R-:W-:Y:S05]  /*1db0*/  BSYNC B0 ;  /* 0x0000000000007941 */ /* 0x000fea0003800000 */
.L_x_6341:
        /* <DEDUP_REMOVED lines=31> */
.L_x_6344:
[----:B------:R-:W-:Y:S05]  /*1fb0*/  BSYNC B0 ;  /* 0x0000000000007941 */ /* 0x000fea0003800000 */
.L_x_6343:
        /* <DEDUP_REMOVED lines=17> */
.L_x_6346:
[----:B------:R-:W-:Y:S05]  /*20d0*/  BSYNC B0 ;  /* 0x0000000000007941 */ /* 0x000fea0003800000 */
.L_x_6345:
[----:B------:R-:W-:Y:S01]  /*20e0*/  ISETP.GE.AND P1, PT, R10, R9, PT ;  /* 0x000000090a00720c */ /* 0x000fe20003f26270 */
[----:B------:R-:W-:-:S12]  /*20f0*/  BSSY B0, `(.L_x_6347) ;  /* 0x000000e000007945 */ /* 0x000fd80003800000 */
[----:B------:R-:W-:Y:S05]  /*2100*/  @P1 BRA `(.L_x_6348) ;  /* 0x000000c000001947 */ /* 0x000fea0003800000 */
[----:B------:R-:W-:-:S13]  /*2110*/  ISETP.GE.AND P1, PT, R174, c[0x0][0x220], PT ;  /* 0x00008800ae007a0c */ /* 0x000fda0003f26270 */
[----:B------:R1:W-:Y:S01]  /*2120*/  @P1 STS.128 [R171+0x3000], RZ ;  /* 0x003000ffab001388 */ /* 0x0003e20000000c00 */
[----:B------:R-:W-:Y:S05]  /*2130*/  @P1 BRA `(.L_x_6348) ;  /* 0x0000009000001947 */ /* 0x000fea0003800000 */
[----:B------:R-:W-:Y:S01]  /*2140*/  IMAD.MOV.U32 R12, RZ, RZ, c[0x0][0x19c] ;  /* 0x00006700ff0c7624 */ /* 0x000fe200078e00ff */
[----:B-1----:R-:W-:-:S04]  /*2150*/  LEA R14, P1, R101, R122, 0x5 ;  /* 0x0000007a650e7211 */ /* 0x002fc800078228ff */
[----:B------:R-:W-:Y:S02]  /*2160*/  LEA.HI.X R15, R101, R121, R12, 0x5, P1 ;  /* 0x00000079650f7211 */ /* 0x000fe400008f2c0c */
[----:B------:R-:W-:-:S04]  /*2170*/  LEA R22, P1, R14, c[0x0][0x168], 0x1 ;  /* 0x00005a000e167a11 */ /* 0x000fc800078208ff */
[----:B------:R-:W-:-:S05]  /*2180*/  LEA.HI.X R23, R14, c[0x0][0x16c], R15, 0x1, P1 ;  /* 0x00005b000e177a11 */ /* 0x000fca00008f0c0f */
[----:B------:R-:W-:Y:S01]  /*2190*/  @!PT LDS RZ, [RZ] ;  /* 0x00000000fffff984 */ /* 0x000fe20000000800 */
[----:B------:R-:W-:Y:S01]  /*21a0*/  @!PT LDS RZ, [RZ] ;  /* 0x00000000fffff984 */ /* 0x000fe20000000800 */
[----:B------:R-:W-:Y:S01]  /*21b0*/  @!PT LDS RZ, [RZ] ;  /* 0x00000000fffff984 */ /* 0x000fe20000000800 */
[----:B------:R1:W-:Y:S04]  /*21c0*/  LDGSTS.E.BYPASS.LTC128B.128 [R171+0x3000], [R22.64] ;  /* 0x0300000016ab7fae */ /* 0x0003e8000b901d46 */
.L_x_6348:
[----:B------:R-:W-:Y:S05]  /*21d0*/  BSYNC B0 ;  /* 0x0000000000007941 */ /* 0x000fea0003800000 */
.L_x_6347:
        /* <DEDUP_REMOVED lines=17> */
.L_x_6350:
[----:B------:R-:W-:Y:S05]  /*22f0*/  BSYNC B0 ;  /* 0x0000000000007941 */ /* 0x000fea0003800000 */
.L_x_6349:
        /* <DEDUP_REMOVED lines=16> */
.L_x_6352:
[----:B------:R-:W-:Y:S05]  /*2400*/  BSYNC B0 ;  /* 0x0000000000007941 */ /* 0x000fea0003800000 */
.L_x_6351:
        /* <DEDUP_REMOVED lines=18> */
.L_x_6354:
[----:B------:R-:W-:Y:S05]  /*2530*/  BSYNC B0 ;  /* 0x0000000000007941 */ /* 0x000fea0003800000 */
.L_x_6353:
        /* <DEDUP_REMOVED lines=10> */
[----:B---3--:R-:W-:-:S05]  /*25e0*/  IMAD.WIDE.U32 R28, R101, 0x60, R122 ;  /* 0x00000060651c7825 */ /* 0x008fca00078e007a */
[----:B------:R-:W-:Y:S02]  /*25f0*/  IADD3 R12, R29, UR4, RZ ;  /* 0x000000041d0c7c10 */ /* 0x000fe4000fffe0ff */
[----:B------:R-:W-:-:S04]  /*2600*/  LEA R22, P1, R28, c[0x0][0x168], 0x1 ;  /* 0x00005a001c167a11 */ /* 0x000fc800078208ff */
[----:B------:R-:W-:-:S05]  /*2610*/  LEA.HI.X R23, R28, c[0x0][0x16c], R12, 0x1, P1 ;  /* 0x00005b001c177a11 */ /* 0x000fca00008f0c0c */
[----:B------:R-:W-:Y:S01]  /*2620*/  @!PT LDS RZ, [RZ] ;  /* 0x00000000fffff984 */ /* 0x000fe20000000800 */
[----:B------:R-:W-:Y:S01]  /*2630*/  @!PT LDS RZ, [RZ] ;  /* 0x00000000fffff984 */ /* 0x000fe20000000800 */
[----:B------:R-:W-:Y:S01]  /*2640*/  @!PT LDS RZ, [RZ] ;  /* 0x00000000fffff984 */ /* 0x000fe20000000800 */
[----:B------:R3:W-:Y:S04]  /*2650*/  LDGSTS.E.BYPASS.LTC128B.128 [R171+0x5000], [R22.64] ;  /* 0x0500000016ab7fae */ /* 0x0007e8000b901d46 */
.L_x_6356:
[----:B------:R-:W-:Y:S05]  /*2660*/  BSYNC B0 ;  /* 0x0000000000007941 */ /* 0x000fea0003800000 */
.L_x_6355:
        /* <DEDUP_REMOVED lines=18> */
.L_x_6358:
[----:B------:R-:W-:Y:S05]  /*2790*/  BSYNC B0 ;  /* 0x0000000000007941 */ /* 0x000fea0003800000 */
.L_x_6357:
        /* <DEDUP_REMOVED lines=59> */
.L_x_6360:
[----:B-1----:R-:W-:Y:S05]  /*2b50*/  BSYNC B0 ;  /* 0x0000000000007941 */ /* 0x002fea0003800000 */
.L_x_6359:
        /* <DEDUP_REMOVED lines=16> */
.L_x_6362:
[----:B------:R-:W-:Y:S05]  /*2c60*/  BSYNC B0 ;  /* 0x0000000000007941 */ /* 0x000fea0003800000 */
.L_x_6361:
        /* <DEDUP_REMOVED lines=14> */
.L_x_6364:
[----:B------:R-:W-:Y:S05]  /*2d50*/  BSYNC B0 ;  /* 0x0000000000007941 */ /* 0x000fea0003800000 */
.L_x_6363:
        /* <DEDUP_REMOVED lines=16> */
.L_x_6366:
[----:B------:R-:W-:Y:S05]  /*2e60*/  BSYNC B0 ;  /* 0x0000000000007941 */ /* 0x000fea0003800000 */
.L_x_6365:
        /* <DEDUP_REMOVED lines=14> */
.L_x_6368:
[----:B------:R-:W-:Y:S05]  /*2f50*/  BSYNC B0 ;  /* 0x0000000000007941 */ /* 0x000fea0003800000 */
.L_x_6367:
        /* <DEDUP_REMOVED lines=16> */
.L_x_6370:
[----:B------:R-:W-:Y:S05]  /*3060*/  BSYNC B0 ;  /* 0x0000000000007941 */ /* 0x000fea0003800000 */
.L_x_6369:
        /* <DEDUP_REMOVED lines=16> */
.L_x_6372:
[----:B------:R-:W-:Y:S05]  /*3170*/  BSYNC B0 ;  /* 0x0000000000007941 */ /* 0x000fea0003800000 */
.L_x_6371:
        /* <DEDUP_REMOVED lines=16> */
.L_x_6374:
[----:B------:R-:W-:Y:S05]  /*3280*/  BSYNC B0 ;  /* 0x0000000000007941 */ /* 0x000fea0003800000 */
.L_x_6373:
        /* <DEDUP_REMOVED lines=10> */
[----:B------:R-:W-:Y:S01]  /*3330*/  IMNMX R124, R74, R7, PT ;  /* 0x000000074a7c7217 */ /* 0x000fe20003800200 */
[----:B------:R-:W-:-:S02]  /*3340*/  IMAD R159, R4, 0x2, R161 ;  /* 0x00000002049f7824 */ /* 0x000fc400078e02a1 */
[----:B------:R-:W-:Y:S03]  /*3350*/  LDSM.16.M88.4 R44, [R157+0x2000] ;  /* 0x002000009d2c783b */ /* 0x000fe60000000200 */
[----:B------:R-:W-:Y:S01]  /*3360*/  @P1 IADD3 R160, R3, -0x40, RZ ;  /* 0xffffffc003a01810 */ /* 0x000fe20007ffe0ff */
[----:B------:R-:W5:Y:S03]  /*3370*/  LDSM.16.M88.4 R28, [R163+0x2800] ;  /* 0x00280000a31c783b */ /* 0x000f660000000200 */
[----:B------:R-:W-:Y:S01]  /*3380*/  IADD3 R152, R160, 0x1000, RZ ;  /* 0x00001000a0987810 */ /* 0x000fe20007ffe0ff */
[----:B---3--:R-:W-:Y:S01]  /*3390*/  LDSM.16.M88.4 R8, [R161] ;  /* 0x00000000a108783b */ /* 0x008fe20000000200 */
[----:B------:R-:W-:Y:S01]  /*33a0*/  IMAD R102, R2, 0x2, R160 ;  /* 0x0000000202667824 */ /* 0x000fe200078e02a0 */
[----:B------:R-:W-:Y:S01]  /*33b0*/  IADD3 R150, R160, 0x2000, RZ ;  /* 0x00002000a0967810 */ /* 0x000fe20007ffe0ff */
[----:B------:R-:W-:Y:S01]  /*33c0*/  IMAD.IADD R2, R72, 0x1, R169 ;  /* 0x0000000148027824 */ /* 0x000fe200078e02a9 */
[----:B------:R-:W3:Y:S01]  /*33d0*/  LDSM.16.M88.4 R36, [R160] ;  /* 0x00000000a024783b */ /* 0x000ee20000000200 */
[----:B------:R-:W-:-:S02]  /*33e0*/  IADD3 R148, R160, 0x3000, RZ ;  /* 0x00003000a0947810 */ /* 0x000fc40007ffe0ff */
[----:B------:R-:W-:Y:S01]  /*33f0*/  I2F R3, R2 ;  /* 0x0000000200037306 */ /* 0x000fe20000201400 */
[----:B------:R-:W2:Y:S01]  /*3400*/  LDSM.16.M88.4 R52, [R157+0x2800] ;  /* 0x002800009d34783b */ /* 0x000ea20000000200 */
[C---:B------:R-:W-:Y:S02]  /*3410*/  IADD3 R75, R2.reuse, 0x1, RZ ;  /* 0x00000001024b7810 */ /* 0x040fe40007ffe0ff */
[C---:B------:R-:W-:Y:S01]  /*3420*/  IADD3 R78, R2.reuse, 0x9, RZ ;  /* 0x00000009024e7810 */ /* 0x040fe20007ffe0ff */
[----:B------:R-:W4:Y:S01]  /*3430*/  LDSM.16.M88.4 R48, [R163+0x3000] ;  /* 0x00300000a330783b */ /* 0x000f220000000200 */
[C---:B------:R-:W-:Y:S02]  /*3440*/  IADD3 R80, R2.reuse, 0x10, RZ ;  /* 0x0000001002507810 */ /* 0x040fe40007ffe0ff */
[----:B------:R-:W-:Y:S01]  /*3450*/  I2F R73, R75 ;  /* 0x0000004b00497306 */ /* 0x000fe20000201400 */
[----:B------:R-:W-:Y:S01]  /*3460*/  LDSM.16.M88.4 R12, [R159] ;  /* 0x000000009f0c783b */ /* 0x000fe20000000200 */
[----:B------:R-:W-:-:S02]  /*3470*/  IADD3 R76, R2, 0x8, RZ ;  /* 0x00000008024c7810 */ /* 0x000fc40007ffe0ff */
[C---:B------:R-:W-:Y:S01]  /*3480*/  IADD3 R86, R2.reuse, 0x18, RZ ;  /* 0x0000001802567810 */ /* 0x040fe20007ffe0ff */
[----:B------:R-:W2:Y:S01]  /*3490*/  LDSM.16.M88.4 R40, [R102] ;  /* 0x000000006628783b */ /* 0x000ea20000000200 */
[C---:B------:R-:W-:Y:S02]  /*34a0*/  IADD3 R110, R2.reuse, 0x19, RZ ;  /* 0x00000019026e7810 */ /* 0x040fe40007ffe0ff */
[----:B------:R-:W-:Y:S01]  /*34b0*/  I2F R79, R78 ;  /* 0x0000004e004f7306 */ /* 0x000fe20000201400 */
[C---:B-1----:R-:W-:Y:S01]  /*34c0*/  HMMA.16816.F32 R32, R20.reuse, R56, RZ ;  /* 0x000000381420723c */ /* 0x042fe200000018ff */
[----:B------:R-:W-:Y:S01]  /*34d0*/  LDSM.16.M88.4 R68, [R157+0x3000] ;  /* 0x003000009d44783b */ /* 0x000fe20000000200 */
[-C--:B------:R-:W-:Y:S02]  /*34e0*/  ISETP.GE.AND P6, PT, R75, R124.reuse, PT ;  /* 0x0000007c4b00720c */ /* 0x080fe40003fc6270 */
[C---:B------:R-:W-:Y:S01]  /*34f0*/  IADD3 R114, R2.reuse, 0x31, RZ ;  /* 0x0000003102727810 */ /* 0x040fe20007ffe0ff */
[----:B------:R-:W-:Y:S01]  /*3500*/  LDSM.16.M88.4 R64, [R102+0x800] ;  /* 0x000800006640783b */ /* 0x000fe20000000200 */
[----:B------:R-:W-:Y:S01]  /*3510*/  IADD3 R130, R2, 0x38, RZ ;  /* 0x0000003802827810 */ /* 0x000fe20007ffe0ff */
[----:B------:R-:W-:Y:S01]  /*3520*/  I2F R81, R80 ;  /* 0x0000005000517306 */ /* 0x000fe20000201400 */
[----:B------:R-:W-:Y:S01]  /*3530*/  HMMA.16816.F32 R56, R20, R58, RZ ;  /* 0x0000003a1438723c */ /* 0x000fe200000018ff */
[----:B------:R-:W-:Y:S01]  /*3540*/  LDSM.16.M88.4 R60, [R163+0x3800] ;  /* 0x00380000a33c783b */ /* 0x000fe20000000200 */
[----:B------:R-:W-:-:S02]  /*3550*/  ISETP.GE.AND P2, PT, R78, R124, PT ;  /* 0x0000007c4e00720c */ /* 0x000fc40003f46270 */
[C---:B------:R-:W-:Y:S01]  /*3560*/  IADD3 R82, R2.reuse, 0x11, RZ ;  /* 0x0000001102527810 */ /* 0x040fe20007ffe0ff */
[----:B------:R-:W0:Y:S01]  /*3570*/  LDGDEPBAR ;  /* 0x00000000000079af */ /* 0x000e220000000000 */
[C---:B------:R-:W-:Y:S01]  /*3580*/  IADD3 R112, R2.reuse, 0x20, RZ ;  /* 0x0000002002707810 */ /* 0x040fe20007ffe0ff */
[----:B------:R-:W-:Y:S01]  /*3590*/  I2F R77, R76 ;  /* 0x0000004c004d7306 */ /* 0x000fe20000201400 */
[----:B-----5:R-:W-:Y:S01]  /*35a0*/  HMMA.16816.F32 R24, R20, R28, RZ ;  /* 0x0000001c1418723c */ /* 0x020fe200000018ff */
[----:B------:R-:W-:Y:S02]  /*35b0*/  IADD3 R128, R2, 0x39, RZ ;  /* 0x0000003902807810 */ /* 0x000fe40007ffe0ff */
[----:B------:R-:W-:Y:S02]  /*35c0*/  ISETP.GE.AND P5, PT, R76, R124, PT ;  /* 0x0000007c4c00720c */ /* 0x000fe40003fa6270 */
[----:B------:R-:W-:Y:S02]  /*35d0*/  IADD3 R132, R2, 0x40, RZ ;  /* 0x0000004002847810 */ /* 0x000fe40007ffe0ff */
[----:B------:R-:W-:Y:S01]  /*35e0*/  I2F R85, R86 ;  /* 0x0000005600557306 */ /* 0x000fe20000201400 */
[C---:B------:R-:W-:Y:S07]  /*35f0*/  HMMA.16816.F32 R32, R16.reuse, R44, R32 ;  /* 0x0000002c1020723c */ /* 0x040fee0000001820 */
[----:B------:R-:W-:Y:S01]  /*3600*/  I2F R83, R82 ;  /* 0x0000005200537306 */ /* 0x000fe20000201400 */
[----:B------:R-:W-:Y:S01]  /*3610*/  HMMA.16816.F32 R56, R16, R46, R56 ;  /* 0x0000002e1038723c */ /* 0x000fe20000001838 */
[----:B------:R-:W1:Y:S06]  /*3620*/  LDSM.16.M88.4 R44, [R160+0x800] ;  /* 0x00080000a02c783b */ /* 0x000e6c0000000200 */
[----:B------:R-:W-:Y:S01]  /*3630*/  I2F R126, R128 ;  /* 0x00000080007e7306 */ /* 0x000fe20000201400 */
[----:B------:R-:W-:Y:S08]  /*3640*/  HMMA.16816.F32 R28, R20, R30, RZ ;  /* 0x0000001e141c723c */ /* 0x000ff000000018ff */
[C---:B---3--:R-:W-:Y:S08]  /*3650*/  HMMA.16816.F32 R32, R8.reuse, R36, R32 ;  /* 0x000000240820723c */ /* 0x048ff00000001820 */
[----:B------:R-:W-:Y:S08]  /*3660*/  HMMA.16816.F32 R56, R8, R38, R56 ;  /* 0x000000260838723c */ /* 0x000ff00000001838 */
[----:B--2---:R-:W-:Y:S08]  /*3670*/  HMMA.16816.F32 R24, R16, R52, R24 ;  /* 0x000000341018723c */ /* 0x004ff00000001818 */
[----:B----4-:R-:W-:Y:S08]  /*3680*/  HMMA.16816.F32 R36, R20, R48, RZ ;  /* 0x000000301424723c */ /* 0x010ff000000018ff */
[----:B------:R-:W-:Y:S01]  /*3690*/  HMMA.16816.F32 R28, R16, R54, R28 ;  /* 0x00000036101c723c */ /* 0x000fe2000000181c */
[----:B------:R-:W-:Y:S07]  /*36a0*/  LDSM.16.M88.4 R52, [R157+0x3800] ;  /* 0x003800009d34783b */ /* 0x000fee0000000200 */
[----:B------:R-:W-:Y:S08]  /*36b0*/  HMMA.16816.F32 R32, R12, R40, R32 ;  /* 0x000000280c20723c */ /* 0x000ff00000001820 */
[----:B------:R-:W-:Y:S08]  /*36c0*/  HMMA.16816.F32 R48, R20, R50, RZ ;  /* 0x000000321430723c */ /* 0x000ff000000018ff */
[----:B------:R-:W-:Y:S01]  /*36d0*/  HMMA.16816.F32 R56, R12, R42, R56 ;  /* 0x0000002a0c38723c */ /* 0x000fe20000001838 */
[----:B------:R-:W2:Y:S07]  /*36e0*/  LDSM.16.M88.4 R40, [R160+0x1000] ;  /* 0x00100000a028783b */ /* 0x000eae0000000200 */
[----:B-1----:R-:W-:Y:S01]  /*36f0*/  HMMA.16816.F32 R24, R8, R44, R24 ;  /* 0x0000002c0818723c */ /* 0x002fe20000001818 */
[----:B------:R-:W-:-:S02]  /*3700*/  FMUL.FTZ R32, R32, c[0x0][0x2ec] ;  /* 0x0000bb0020207a20 */ /* 0x000fc40000410000 */
[----:B------:R-:W-:Y:S02]  /*3710*/  FMUL.FTZ R33, R33, c[0x0][0x2ec] ;  /* 0x0000bb0021217a20 */ /* 0x000fe40000410000 */
[----:B------:R-:W-:Y:S01]  /*3720*/  MUFU.TANH R84, R32 ;  /* 0x0000002000547308 */ /* 0x000fe20000002400 */
[----:B------:R-:W-:Y:S02]  /*3730*/  FMUL.FTZ R87, R34, c[0x0][0x2ec] ;  /* 0x0000bb0022577a20 */ /* 0x000fe40000410000 */
[----:B------:R-:W-:Y:S01]  /*3740*/  HMMA.16816.F32 R36, R16, R68, R36 ;  /* 0x000000441024723c */ /* 0x000fe20000001824 */
[----:B------:R-:W-:-:S04]  /*3750*/  FMUL.FTZ R89, R35, c[0x0][0x2ec] ;  /* 0x0000bb0023597a20 */ /* 0x000fc80000410000 */
[----:B------:R1:W-:Y:S03]  /*3760*/  MUFU.TANH R88, R33 ;  /* 0x0000002100587308 */ /* 0x0003e60000002400 */
[----:B------:R-:W-:Y:S01]  /*3770*/  HMMA.16816.F32 R28, R8, R46, R28 ;  /* 0x0000002e081c723c */ /* 0x000fe2000000181c */
[----:B------:R-:W-:Y:S02]  /*3780*/  FMUL.FTZ R56, R56, c[0x0][0x2ec] ;  /* 0x0000bb0038387a20 */ /* 0x000fe40000410000 */
[----:B------:R-:W-:Y:S02]  /*3790*/  FMUL.FTZ R91, R57, c[0x0][0x2ec] ;  /* 0x0000bb00395b7a20 */ /* 0x000fe40000410000 */
[----:B------:R3:W-:Y:S01]  /*37a0*/  MUFU.TANH R90, R56 ;  /* 0x00000038005a7308 */ /* 0x0007e20000002400 */
[----:B------:R-:W-:Y:S02]  /*37b0*/  FMUL.FTZ R92, R58, c[0x0][0x2ec] ;  /* 0x0000bb003a5c7a20 */ /* 0x000fe40000410000 */
[----:B------:R-:W-:Y:S01]  /*37c0*/  HMMA.16816.F32 R48, R16, R70, R48 ;  /* 0x000000461030723c */ /* 0x000fe20000001830 */
[----:B------:R-:W4:Y:S01]  /*37d0*/  LDSM.16.M88.4 R68, [R163+0x4000] ;  /* 0x00400000a344783b */ /* 0x000f220000000200 */
[----:B------:R-:W-:-:S03]  /*37e0*/  FMUL.FTZ R93, R59, c[0x0][0x2ec] ;  /* 0x0000bb003b5d7a20 */ /* 0x000fc60000410000 */
[----:B-1----:R-:W1:Y:S01]  /*37f0*/  LDSM.16.M88.4 R32, [R102+0x1000] ;  /* 0x001000006620783b */ /* 0x002e620000000200 */
[----:B------:R-:W-:Y:S02]  /*3800*/  MUFU.TANH R89, R89 ;  /* 0x0000005900597308 */ /* 0x000fe40000002400 */
[----:B------:R-:W-:Y:S01]  /*3810*/  HMMA.16816.F32 R24, R12, R64, R24 ;  /* 0x000000400c18723c */ /* 0x000fe20000001818 */
[----:B---3--:R-:W3:Y:S05]  /*3820*/  LDSM.16.M88.4 R56, [R160+0x1800] ;  /* 0x00180000a038783b */ /* 0x008eea0000000200 */
[----:B------:R-:W-:Y:S02]  /*3830*/  MUFU.TANH R91, R91 ;  /* 0x0000005b005b7308 */ /* 0x000fe40000002400 */
[C---:B------:R-:W-:Y:S06]  /*3840*/  HMMA.16816.F32 R44, R20.reuse, R60, RZ ;  /* 0x0000003c142c723c */ /* 0x040fec00000018ff */
[----:B------:R-:W-:Y:S02]  /*3850*/  MUFU.TANH R93, R93 ;  /* 0x0000005d005d7308 */ /* 0x000fe40000002400 */
[----:B------:R-:W-:Y:S06]  /*3860*/  HMMA.16816.F32 R60, R20, R62, RZ ;  /* 0x0000003e143c723c */ /* 0x000fec00000018ff */
[----:B------:R-:W-:Y:S02]  /*3870*/  MUFU.TANH R92, R92 ;  /* 0x0000005c005c7308 */ /* 0x000fe40000002400 */
[----:B--2---:R-:W-:Y:S01]  /*3880*/  HMMA.16816.F32 R36, R8, R40, R36 ;  /* 0x000000280824723c */ /* 0x004fe20000001824 */
[----:B------:R-:W-:-:S02]  /*3890*/  FMUL.FTZ R24, R24, c[0x0][0x2ec] ;  /* 0x0000bb0018187a20 */ /* 0x000fc40000410000 */
[----:B------:R-:W-:Y:S02]  /*38a0*/  FMUL.FTZ R25, R25, c[0x0][0x2ec] ;  /* 0x0000bb0019197a20 */ /* 0x000fe40000410000 */
[----:B------:R-:W-:Y:S01]  /*38b0*/  FMUL.FTZ R96, R26, c[0x0][0x2ec] ;  /* 0x0000bb001a607a20 */ /* 0x000fe20000410000 */
[----:B------:R-:W-:Y:S01]  /*38c0*/  MUFU.TANH R94, R24 ;  /* 0x00000018005e7308 */ /* 0x000fe20000002400 */
[----:B------:R-:W-:Y:S01]  /*38d0*/  FMUL.FTZ R97, R27, c[0x0][0x2ec] ;  /* 0x0000bb001b617a20 */ /* 0x000fe20000410000 */
[----:B------:R-:W-:Y:S01]  /*38e0*/  HMMA.16816.F32 R28, R12, R66, R28 ;  /* 0x000000420c1c723c */ /* 0x000fe2000000181c */
[----:B------:R-:W2:Y:S05]  /*38f0*/  LDSM.16.M88.4 R64, [R157+0x4000] ;  /* 0x004000009d40783b */ /* 0x000eaa0000000200 */
[----:B------:R4:W-:Y:S02]  /*3900*/  MUFU.TANH R95, R25 ;  /* 0x00000019005f7308 */ /* 0x0009e40000002400 */
[C---:B------:R-:W-:Y:S06]  /*3910*/  HMMA.16816.F32 R44, R16.reuse, R52, R44 ;  /* 0x00000034102c723c */ /* 0x040fec000000182c */
[----:B------:R-:W-:Y:S02]  /*3920*/  MUFU.TANH R96, R96 ;  /* 0x0000006000607308 */ /* 0x000fe40000002400 */
[----:B------:R-:W-:Y:S01]  /*3930*/  HMMA.16816.F32 R60, R16, R54, R60 ;  /* 0x00000036103c723c */ /* 0x000fe2000000183c */
[----:B------:R-:W-:Y:S05]  /*3940*/  LDSM.16.M88.4 R52, [R163+0x4800] ;  /* 0x00480000a334783b */ /* 0x000fea0000000200 */
[----:B------:R-:W-:Y:S02]  /*3950*/  MUFU.TANH R97, R97 ;  /* 0x0000006100617308 */ /* 0x000fe40000002400 */
[----:B----4-:R-:W-:Y:S01]  /*3960*/  HMMA.16816.F32 R24, R20, R68, RZ ;  /* 0x000000441418723c */ /* 0x010fe200000018ff */
[----:B------:R-:W-:-:S02]  /*3970*/  FMUL.FTZ R28, R28, c[0x0][0x2ec] ;  /* 0x0000bb001c1c7a20 */ /* 0x000fc40000410000 */
[----:B------:R-:W-:Y:S02]  /*3980*/  FMUL.FTZ R99, R29, c[0x0][0x2ec] ;  /* 0x0000bb001d637a20 */ /* 0x000fe40000410000 */
[----:B------:R-:W-:Y:S01]  /*3990*/  FMUL.FTZ R103, R30, c[0x0][0x2ec] ;  /* 0x0000bb001e677a20 */ /* 0x000fe20000410000 */
[----:B------:R4:W-:Y:S01]  /*39a0*/  MUFU.TANH R98, R28 ;  /* 0x0000001c00627308 */ /* 0x0009e20000002400 */
[----:B------:R-:W-:Y:S01]  /*39b0*/  FMUL.FTZ R105, R31, c[0x0][0x2ec] ;  /* 0x0000bb001f697a20 */ /* 0x000fe20000410000 */
[----:B------:R-:W-:Y:S06]  /*39c0*/  HMMA.16816.F32 R68, R20, R70, RZ ;  /* 0x000000461444723c */ /* 0x000fec00000018ff */
[----:B------:R-:W-:Y:S02]  /*39d0*/  MUFU.TANH R99, R99 ;  /* 0x0000006300637308 */ /* 0x000fe40000002400 */
[----:B-1----:R-:W-:Y:S01]  /*39e0*/  HMMA.16816.F32 R36, R12, R32, R36 ;  /* 0x000000200c24723c */ /* 0x002fe20000001824 */
[----:B----4-:R-:W-:Y:S05]  /*39f0*/  LDSM.16.M88.4 R28, [R160+0x2000] ;  /* 0x00200000a01c783b */ /* 0x010fea0000000200 */
[----:B------:R-:W-:Y:S02]  /*3a00*/  MUFU.TANH R105, R105 ;  /* 0x0000006900697308 */ /* 0x000fe40000002400 */
[C---:B------:R-:W-:Y:S01]  /*3a10*/  HMMA.16816.F32 R48, R8.reuse, R42, R48 ;  /* 0x0000002a0830723c */ /* 0x040fe20000001830 */
[----:B------:R-:W1:Y:S05]  /*3a20*/  LDSM.16.M88.4 R40, [R102+0x1800] ;  /* 0x001800006628783b */ /* 0x000e6a0000000200 */
[----:B------:R-:W4:Y:S02]  /*3a30*/  MUFU.TANH R103, R103 ;  /* 0x0000006700677308 */ /* 0x000f240000002400 */
[C---:B---3--:R-:W-:Y:S06]  /*3a40*/  HMMA.16816.F32 R44, R8.reuse, R56, R44 ;  /* 0x00000038082c723c */ /* 0x048fec000000182c */
[----:B------:R-:W-:Y:S02]  /*3a50*/  MUFU.TANH R87, R87 ;  /* 0x0000005700577308 */ /* 0x000fe40000002400 */
[----:B------:R-:W-:Y:S01]  /*3a60*/  HMMA.16816.F32 R60, R8, R58, R60 ;  /* 0x0000003a083c723c */ /* 0x000fe2000000183c */
[----:B------:R-:W-:-:S02]  /*3a70*/  FMUL.FTZ R36, R36, c[0x0][0x2ec] ;  /* 0x0000bb0024247a20 */ /* 0x000fc40000410000 */
[----:B------:R-:W-:Y:S02]  /*3a80*/  FMUL.FTZ R113, R37, c[0x0][0x2ec] ;  /* 0x0000bb0025717a20 */ /* 0x000fe40000410000 */
[----:B------:R-:W-:Y:S01]  /*3a90*/  FMUL.FTZ R115, R38, c[0x0][0x2ec] ;  /* 0x0000bb0026737a20 */ /* 0x000fe20000410000 */
[----:B------:R3:W-:Y:S02]  /*3aa0*/  MUFU.TANH R111, R36 ;  /* 0x00000024006f7308 */ /* 0x0007e40000002400 */
[----:B--2---:R-:W-:Y:S01]  /*3ab0*/  HMMA.16816.F32 R24, R16, R64, R24 ;  /* 0x000000401018723c */ /* 0x004fe20000001818 */
[----:B------:R-:W-:Y:S02]  /*3ac0*/  FMUL.FTZ R117, R39, c[0x0][0x2ec] ;  /* 0x0000bb0027757a20 */ /* 0x000fe40000410000 */
[----:B----4-:R-:W-:-:S03]  /*3ad0*/  FFMA.FTZ R103, R0, R85, R103 ;  /* 0x0000005500677223 */ /* 0x010fc60000010067 */
[----:B------:R-:W-:Y:S02]  /*3ae0*/  MUFU.TANH R113, R113 ;  /* 0x0000007100717308 */ /* 0x000fe40000002400 */
[----:B------:R-:W-:Y:S01]  /*3af0*/  HMMA.16816.F32 R68, R16, R66, R68 ;  /* 0x000000421044723c */ /* 0x000fe20000001844 */
[----:B------:R-:W-:Y:S04]  /*3b00*/  LDSM.16.M88.4 R64, [R163+0x5000] ;  /* 0x00500000a340783b */ /* 0x000fe80000000200 */
[----:B---3--:R-:W2:Y:S03]  /*3b10*/  LDSM.16.M88.4 R36, [R102+0x2000] ;  /* 0x002000006624783b */ /* 0x008ea60000000200 */
[C---:B------:R-:W-:Y:S01]  /*3b20*/  HMMA.16816.F32 R48, R12.reuse, R34, R48 ;  /* 0x000000220c30723c */ /* 0x040fe20000001830 */
[----:B------:R-:W-:Y:S01]  /*3b30*/  MUFU.TANH R117, R117 ;  /* 0x0000007500757308 */ /* 0x000fe20000002400 */
[----:B------:R-:W3:Y:S06]  /*3b40*/  LDSM.16.M88.4 R32, [R157+0x4800] ;  /* 0x004800009d20783b */ /* 0x000eec0000000200 */
[C---:B-1----:R-:W-:Y:S01]  /*3b50*/  HMMA.16816.F32 R44, R12.reuse, R40, R44 ;  /* 0x000000280c2c723c */ /* 0x042fe2000000182c */
[----:B------:R-:W-:Y:S07]  /*3b60*/  MUFU.TANH R115, R115 ;  /* 0x0000007300737308 */ /* 0x000fee0000002400 */
[----:B------:R-:W-:Y:S01]  /*3b70*/  HMMA.16816.F32 R60, R12, R42, R60 ;  /* 0x0000002a0c3c723c */ /* 0x000fe2000000183c */
[----:B------:R-:W1:Y:S07]  /*3b80*/  LDSM.16.M88.4 R40, [R163+0x5800] ;  /* 0x00580000a328783b */ /* 0x000e6e0000000200 */
[----:B------:R-:W-:Y:S01]  /*3b90*/  HMMA.16816.F32 R24, R8, R28, R24 ;  /* 0x0000001c0818723c */ /* 0x000fe20000001818 */
[----:B------:R-:W-:-:S02]  /*3ba0*/  FMUL.FTZ R48, R48, c[0x0][0x2ec] ;  /* 0x0000bb0030307a20 */ /* 0x000fc40000410000 */
[----:B------:R-:W-:Y:S02]  /*3bb0*/  FMUL.FTZ R49, R49, c[0x0][0x2ec] ;  /* 0x0000bb0031317a20 */ /* 0x000fe40000410000 */
[----:B------:R-:W-:Y:S01]  /*3bc0*/  FMUL.FTZ R50, R50, c[0x0][0x2ec] ;  /* 0x0000bb0032327a20 */ /* 0x000fe20000410000 */
[----:B------:R-:W-:Y:S01]  /*3bd0*/  MUFU.TANH R119, R48 ;  /* 0x0000003000777308 */ /* 0x000fe20000002400 */
[----:B------:R-:W-:Y:S01]  /*3be0*/  FMUL.FTZ R51, R51, c[0x0][0x2ec] ;  /* 0x0000bb0033337a20 */ /* 0x000fe20000410000 */
[----:B------:R-:W-:Y:S01]  /*3bf0*/  HMMA.16816.F32 R68, R8, R30, R68 ;  /* 0x0000001e0844723c */ /* 0x000fe20000001844 */
[----:B------:R-:W4:Y:S01]  /*3c00*/  LDSM.16.M88.4 R28, [R160+0x2800] ;  /* 0x00280000a01c783b */ /* 0x000f220000000200 */
[----:B------:R-:W-:Y:S02]  /*3c10*/  FMUL.FTZ R44, R44, c[0x0][0x2ec] ;  /* 0x0000bb002c2c7a20 */ /* 0x000fe40000410000 */
[----:B------:R-:W-:Y:S02]  /*3c20*/  FMUL.FTZ R137, R46, c[0x0][0x2ec] ;  /* 0x0000bb002e897a20 */ /* 0x000fe40000410000 */
[----:B------:R-:W-:Y:S01]  /*3c30*/  MUFU.TANH R125, R49 ;  /* 0x00000031007d7308 */ /* 0x000fe20000002400 */
[----:B------:R-:W-:Y:S01]  /*3c40*/  FMUL.FTZ R145, R47, c[0x0][0x2ec] ;  /* 0x0000bb002f917a20 */ /* 0x000fe20000410000 */
[----:B------:R-:W-:Y:S01]  /*3c50*/  HMMA.16816.F32 R56, R20, R52, RZ ;  /* 0x000000341438723c */ /* 0x000fe200000018ff */
[----:B------:R-:W-:-:S02]  /*3c60*/  FMUL.FTZ R141, R60, c[0x0][0x2ec] ;  /* 0x0000bb003c8d7a20 */ /* 0x000fc40000410000 */
[----:B------:R-:W-:Y:S02]  /*3c70*/  FMUL.FTZ R139, R61, c[0x0][0x2ec] ;  /* 0x0000bb003d8b7a20 */ /* 0x000fe40000410000 */
[----:B------:R-:W-:Y:S01]  /*3c80*/  FMUL.FTZ R147, R62, c[0x0][0x2ec] ;  /* 0x0000bb003e937a20 */ /* 0x000fe20000410000 */
[----:B------:R-:W-:Y:S01]  /*3c90*/  MUFU.TANH R127, R50 ;  /* 0x00000032007f7308 */ /* 0x000fe20000002400 */
[----:B------:R-:W-:Y:S01]  /*3ca0*/  FMUL.FTZ R143, R63, c[0x0][0x2ec] ;  /* 0x0000bb003f8f7a20 */ /* 0x000fe20000410000 */
[----:B------:R-:W-:Y:S01]  /*3cb0*/  HMMA.16816.F32 R52, R20, R54, RZ ;  /* 0x000000361434723c */ /* 0x000fe200000018ff */
[----:B------:R-:W5:Y:S05]  /*3cc0*/  LDSM.16.M88.4 R60, [R157+0x5000] ;  /* 0x005000009d3c783b */ /* 0x000f6a0000000200 */
[----:B------:R1:W-:Y:S02]  /*3cd0*/  MUFU.TANH R129, R51 ;  /* 0x0000003300817308 */ /* 0x0003e40000002400 */
[C---:B--2---:R-:W-:Y:S06]  /*3ce0*/  HMMA.16816.F32 R24, R12.reuse, R36, R24 ;  /* 0x000000240c18723c */ /* 0x044fec0000001818 */
[----:B------:R2:W-:Y:S02]  /*3cf0*/  MUFU.TANH R131, R44 ;  /* 0x0000002c00837308 */ /* 0x0005e40000002400 */
[----:B------:R-:W-:Y:S01]  /*3d00*/  HMMA.16816.F32 R68, R12, R38, R68 ;  /* 0x000000260c44723c */ /* 0x000fe20000001844 */
[----:B------:R-:W4:Y:S05]  /*3d10*/  LDSM.16.M88.4 R36, [R157+0x5800] ;  /* 0x005800009d24783b */ /* 0x000f2a0000000200 */
[----:B------:R-:W-:Y:S02]  /*3d20*/  MUFU.TANH R145, R145 ;  /* 0x0000009100917308 */ /* 0x000fe40000002400 */
[----:B---3--:R-:W-:Y:S06]  /*3d30*/  HMMA.16816.F32 R56, R16, R32, R56 ;  /* 0x000000201038723c */ /* 0x008fec0000001838 */
[----:B------:R-:W-:Y:S01]  /*3d40*/  I2F R32, R110 ;  /* 0x0000006e00207306 */ /* 0x000fe20000201400 */
[----:B------:R-:W-:Y:S01]  /*3d50*/  FMUL.FTZ R33, R45, c[0x0][0x2ec] ;  /* 0x0000bb002d217a20 */ /* 0x000fe20000410000 */
[----:B-1----:R-:W-:Y:S01]  /*3d60*/  HMMA.16816.F32 R48, R20, R40, RZ ;  /* 0x000000281430723c */ /* 0x002fe200000018ff */
[----:B------:R-:W-:-:S02]  /*3d70*/  FMUL.FTZ R24, R24, c[0x0][0x2ec] ;  /* 0x0000bb0018187a20 */ /* 0x000fc40000410000 */
[----:B------:R-:W-:Y:S02]  /*3d80*/  FMUL.FTZ R25, R25, c[0x0][0x2ec] ;  /* 0x0000bb0019197a20 */ /* 0x000fe40000410000 */
[----:B------:R-:W-:Y:S01]  /*3d90*/  FMUL.FTZ R26, R26, c[0x0][0x2ec] ;  /* 0x0000bb001a1a7a20 */ /* 0x000fe20000410000 */
[----:B------:R-:W-:Y:S02]  /*3da0*/  MUFU.TANH R151, R24 ;  /* 0x0000001800977308 */ /* 0x000fe40000002400 */
[----:B--2---:R-:W-:Y:S01]  /*3db0*/  HMMA.16816.F32 R44, R20, R64, RZ ;  /* 0x00000040142c723c */ /* 0x004fe200000018ff */
[----:B------:R-:W-:Y:S02]  /*3dc0*/  FMUL.FTZ R68, R68, c[0x0][0x2ec] ;  /* 0x0000bb0044447a20 */ /* 0x000fe40000410000 */
[----:B------:R-:W-:-:S03]  /*3dd0*/  FMUL.FTZ R70, R70, c[0x0][0x2ec] ;  /* 0x0000bb0046467a20 */ /* 0x000fc60000410000 */
[----:B------:R-:W-:Y:S02]  /*3de0*/  MUFU.TANH R149, R25 ;  /* 0x0000001900957308 */ /* 0x000fe40000002400 */
[C---:B------:R-:W-:Y:S06]  /*3df0*/  HMMA.16816.F32 R64, R20.reuse, R66, RZ ;  /* 0x000000421440723c */ /* 0x040fec00000018ff */
[----:B------:R1:W-:Y:S02]  /*3e00*/  MUFU.TANH R153, R26 ;  /* 0x0000001a00997308 */ /* 0x0003e40000002400 */
[----:B------:R-:W-:Y:S01]  /*3e10*/  HMMA.16816.F32 R40, R20, R42, RZ ;  /* 0x0000002a1428723c */ /* 0x000fe200000018ff */
[----:B------:R-:W2:Y:S05]  /*3e20*/  LDSM.16.M88.4 R20, [R102+0x2800] ;  /* 0x002800006614783b */ /* 0x000eaa0000000200 */
[----:B------:R-:W-:Y:S02]  /*3e30*/  MUFU.TANH R33, R33 ;  /* 0x0000002100217308 */ /* 0x000fe40000002400 */
[----:B------:R-:W-:Y:S06]  /*3e40*/  HMMA.16816.F32 R52, R16, R34, R52 ;  /* 0x000000221034723c */ /* 0x000fec0000001834 */
[----:B------:R-:W-:Y:S02]  /*3e50*/  MUFU.TANH R141, R141 ;  /* 0x0000008d008d7308 */ /* 0x000fe40000002400 */
[----:B----4-:R-:W-:Y:S06]  /*3e60*/  HMMA.16816.F32 R56, R8, R28, R56 ;  /* 0x0000001c0838723c */ /* 0x010fec0000001838 */
[----:B------:R-:W-:Y:S01]  /*3e70*/  MUFU.TANH R147, R147 ;  /* 0x0000009300937308 */ /* 0x000fe20000002400 */
[----:B------:R-:W-:Y:S01]  /*3e80*/  FMUL.FTZ R28, R27, c[0x0][0x2ec] ;  /* 0x0000bb001b1c7a20 */ /* 0x000fe20000410000 */
[C---:B-----5:R-:W-:Y:S01]  /*3e90*/  HMMA.16816.F32 R44, R16.reuse, R60, R44 ;  /* 0x0000003c102c723c */ /* 0x060fe2000000182c */
[----:B-1----:R-:W1:Y:S05]  /*3ea0*/  LDSM.16.M88.4 R24, [R160+0x3000] ;  /* 0x00300000a018783b */ /* 0x002e6a0000000200 */
[----:B------:R-:W-:Y:S01]  /*3eb0*/  MUFU.TANH R35, R28 ;  /* 0x0000001c00237308 */ /* 0x000fe20000002400 */
[----:B------:R-:W-:Y:S01]  /*3ec0*/  FMUL.FTZ R61, R69, c[0x0][0x2ec] ;  /* 0x0000bb00453d7a20 */ /* 0x000fe20000410000 */
[----:B------:R-:W-:Y:S01]  /*3ed0*/  HMMA.16816.F32 R64, R16, R62, R64 ;  /* 0x0000003e1040723c */ /* 0x000fe20000001840 */
[----:B------:R-:W-:Y:S01]  /*3ee0*/  FFMA.FTZ R69, R0, R77, R90 ;  /* 0x0000004d00457223 */ /* 0x000fe2000001005a */
[----:B------:R-:W-:-:S02]  /*3ef0*/  IADD3 R60, R2, 0x29, RZ ;  /* 0x00000029023c7810 */ /* 0x000fc40007ffe0ff */
[C---:B------:R-:W-:Y:S02]  /*3f00*/  IADD3 R90, R2.reuse, 0x49, RZ ;  /* 0x00000049025a7810 */ /* 0x040fe40007ffe0ff */
[----:B------:R3:W-:Y:S01]  /*3f10*/  MUFU.TANH R155, R68 ;  /* 0x00000044009b7308 */ /* 0x0007e20000002400 */
[----:B------:R-:W-:Y:S01]  /*3f20*/  IADD3 R62, R2, 0x30, RZ ;  /* 0x00000030023e7810 */ /* 0x000fe20007ffe0ff */
[----:B------:R-:W-:Y:S01]  /*3f30*/  HMMA.16816.F32 R48, R16, R36, R48 ;  /* 0x000000241030723c */ /* 0x000fe20000001830 */
[----:B------:R-:W-:Y:S02]  /*3f40*/  FSEL R69, R69, -INF , !P5 ;  /* 0xff80000045457808 */ /* 0x000fe40006800000 */
[----:B------:R-:W-:-:S03]  /*3f50*/  ISETP.GE.AND P5, PT, R82, R124, PT ;  /* 0x0000007c5200720c */ /* 0x000fc60003fa6270 */
[----:B------:R-:W-:Y:S01]  /*3f60*/  MUFU.TANH R137, R137 ;  /* 0x0000008900897308 */ /* 0x000fe20000002400 */
[----:B------:R-:W-:Y:S01]  /*3f70*/  FFMA.FTZ R36, R0, R79, R93 ;  /* 0x0000004f00247223 */ /* 0x000fe2000001005d */
[----:B------:R-:W-:Y:S01]  /*3f80*/  HMMA.16816.F32 R40, R16, R38, R40 ;  /* 0x000000261028723c */ /* 0x000fe20000001828 */
[----:B------:R-:W4:Y:S01]  /*3f90*/  LDSM.16.M88.4 R16, [R160+0x3800] ;  /* 0x00380000a010783b */ /* 0x000f220000000200 */
[----:B------:R-:W-:Y:S01]  /*3fa0*/  FMUL.FTZ R37, R71, c[0x0][0x2ec] ;  /* 0x0000bb0047257a20 */ /* 0x000fe20000410000 */
[----:B------:R-:W-:Y:S01]  /*3fb0*/  IADD3 R93, R2, 0x59, RZ ;  /* 0x00000059025d7810 */ /* 0x000fe20007ffe0ff */
[C---:B------:R-:W-:Y:S02]  /*3fc0*/  FFMA.FTZ R71, R0.reuse, R83, R95 ;  /* 0x0000005300477223 */ /* 0x040fe4000001005f */
[C---:B---3--:R-:W-:Y:S01]  /*3fd0*/  FFMA.FTZ R68, R0.reuse, R77, R92 ;  /* 0x0000004d00447223 */ /* 0x048fe2000001005c */
[----:B------:R-:W3:Y:S01]  /*3fe0*/  I2F R34, R112 ;  /* 0x0000007000227306 */ /* 0x000ee20000201400 */
[----:B------:R-:W-:Y:S01]  /*3ff0*/  HMMA.16816.F32 R52, R8, R30, R52 ;  /* 0x0000001e0834723c */ /* 0x000fe20000001834 */
[----:B------:R-:W5:Y:S01]  /*4000*/  LDSM.16.M88.4 R28, [R102+0x3000] ;  /* 0x00300000661c783b */ /* 0x000f620000000200 */
[----:B------:R-:W-:Y:S01]  /*4010*/  FFMA.FTZ R77, R0, R85, R98 ;  /* 0x00000055004d7223 */ /* 0x000fe20000010062 */
[----:B------:R-:W-:-:S02]  /*4020*/  IADD3 R92, R2, 0x51, RZ ;  /* 0x00000051025c7810 */ /* 0x000fc40007ffe0ff */
[----:B------:R-:W-:Y:S02]  /*4030*/  FSEL R71, R71, -INF , !P5 ;  /* 0xff80000047477808 */ /* 0x000fe40006800000 */
[----:B------:R-:W-:Y:S01]  /*4040*/  MUFU.TANH R139, R139 ;  /* 0x0000008b008b7308 */ /* 0x000fe20000002400 */
[----:B--2---:R-:W-:Y:S01]  /*4050*/  HMMA.16816.F32 R56, R12, R20, R56 ;  /* 0x000000140c38723c */ /* 0x004fe20000001838 */
[----:B------:R-:W-:-:S06]  /*4060*/  ISETP.GE.AND P5, PT, R112, R124, PT ;  /* 0x0000007c7000720c */ /* 0x000fcc0003fa6270 */
[----:B------:R-:W-:Y:S01]  /*4070*/  IADD3 R21, R2, 0x21, RZ ;  /* 0x0000002102157810 */ /* 0x000fe20007ffe0ff */
[----:B-1----:R-:W-:Y:S01]  /*4080*/  HMMA.16816.F32 R64, R8, R26, R64 ;  /* 0x0000001a0840723c */ /* 0x002fe20000001840 */
[----:B------:R-:W-:Y:S01]  /*4090*/  I2F R26, R62 ;  /* 0x0000003e001a7306 */ /* 0x000fe20000201400 */
[CC--:B---3--:R-:W-:Y:S02]  /*40a0*/  FFMA.FTZ R115, R0.reuse, R34.reuse, R115 ;  /* 0x0000002200737223 */ /* 0x0c8fe40000010073 */
[----:B------:R-:W-:Y:S01]  /*40b0*/  FFMA.FTZ R111, R0, R34, R111 ;  /* 0x00000022006f7223 */ /* 0x000fe2000001006f */
[----:B------:R-:W-:-:S03]  /*40c0*/  IADD3 R34, R2, 0x68, RZ ;  /* 0x0000006802227810 */ /* 0x000fc60007ffe0ff */
[----:B------:R-:W-:Y:S01]  /*40d0*/  HMMA.16816.F32 R52, R12, R22, R52 ;  /* 0x000000160c34723c */ /* 0x000fe20000001834 */
[----:B------:R-:W1:Y:S01]  /*40e0*/  I2F R20, R21 ;  /* 0x0000001500147306 */ /* 0x000e620000201400 */
[----:B------:R-:W-:Y:S02]  /*40f0*/  FSEL R135, R111, -INF , !P5 ;  /* 0xff8000006f877808 */ /* 0x000fe40006800000 */
[----:B------:R-:W-:-:S04]  /*4100*/  ISETP.GE.AND P5, PT, R60, R124, PT ;  /* 0x0000007c3c00720c */ /* 0x000fc80003fa6270 */
[----:B------:R-:W-:Y:S01]  /*4110*/  FMUL.FTZ R39, R56, c[0x0][0x2ec] ;  /* 0x0000bb0038277a20 */ /* 0x000fe20000410000 */
[C---:B----4-:R-:W-:Y:S01]  /*4120*/  HMMA.16816.F32 R48, R8.reuse, R16, R48 ;  /* 0x000000100830723c */ /* 0x050fe20000001830 */
[----:B------:R-:W-:Y:S01]  /*4130*/  IADD3 R56, R2, 0x28, RZ ;  /* 0x0000002802387810 */ /* 0x000fe20007ffe0ff */
[----:B------:R-:W-:Y:S01]  /*4140*/  I2F R23, R114 ;  /* 0x0000007200177306 */ /* 0x000fe20000201400 */
[----:B------:R-:W-:Y:S02]  /*4150*/  FMUL.FTZ R57, R57, c[0x0][0x2ec] ;  /* 0x0000bb0039397a20 */ /* 0x000fe40000410000 */
[----:B------:R-:W-:Y:S02]  /*4160*/  FMUL.FTZ R27, R59, c[0x0][0x2ec] ;  /* 0x0000bb003b1b7a20 */ /* 0x000fe40000410000 */
[----:B------:R-:W-:Y:S01]  /*4170*/  IADD3 R16, R74, 0x8, RZ ;  /* 0x000000084a107810 */ /* 0x000fe20007ffe0ff */
[----:B------:R-:W-:Y:S01]  /*4180*/  FFMA.FTZ R17, R0, R79, R91 ;  /* 0x0000004f00117223 */ /* 0x000fe2000001005b */
[----:B------:R-:W-:Y:S01]  /*4190*/  HMMA.16816.F32 R44, R8, R24, R44 ;  /* 0x00000018082c723c */ /* 0x000fe2000000182c */
[----:B------:R-:W2:Y:S01]  /*41a0*/  I2F R38, R56 ;  /* 0x0000003800267306 */ /* 0x000ea20000201400 */
[----:B------:R-:W-:Y:S01]  /*41b0*/  IMNMX R123, R16, R7, PT ;  /* 0x00000007107b7217 */ /* 0x000fe20003800200 */
[CC--:B------:R-:W-:Y:S01]  /*41c0*/  FFMA.FTZ R7, R0.reuse, R73.reuse, R88 ;  /* 0x0000004900077223 */ /* 0x0c0fe20000010058 */
[----:B------:R-:W-:Y:S01]  /*41d0*/  FSEL R17, R17, -INF , !P2 ;  /* 0xff80000011117808 */ /* 0x000fe20005000000 */
[C---:B------:R-:W-:Y:S01]  /*41e0*/  FFMA.FTZ R16, R0.reuse, R73, R89 ;  /* 0x0000004900107223 */ /* 0x040fe20000010059 */
[----:B------:R-:W-:Y:S01]  /*41f0*/  ISETP.GE.AND P4, PT, R75, R123, PT ;  /* 0x0000007b4b00720c */ /* 0x000fe20003f86270 */
[CC--:B------:R-:W-:Y:S01]  /*4200*/  FFMA.FTZ R73, R0.reuse, R81.reuse, R94 ;  /* 0x0000005100497223 */ /* 0x0c0fe2000001005e */
[----:B------:R-:W-:Y:S01]  /*4210*/  FSEL R7, R7, -INF , !P6 ;  /* 0xff80000007077808 */ /* 0x000fe20007000000 */
[----:B------:R-:W-:Y:S01]  /*4220*/  FFMA.FTZ R74, R0, R81, R96 ;  /* 0x00000051004a7223 */ /* 0x000fe20000010060 */
[----:B------:R-:W-:Y:S01]  /*4230*/  FSEL R16, R16, -INF , !P4 ;  /* 0xff80000010107808 */ /* 0x000fe20006000000 */
[----:B------:R-:W-:Y:S01]  /*4240*/  FMUL.FTZ R52, R52, c[0x0][0x2ec] ;  /* 0x0000bb0034347a20 */ /* 0x000fe20000410000 */
[----:B------:R-:W3:Y:S01]  /*4250*/  I2F R22, R130 ;  /* 0x0000008200167306 */ /* 0x000ee20000201400 */
[C---:B------:R-:W-:Y:S01]  /*4260*/  ISETP.GE.AND P6, PT, R80.reuse, R124, PT ;  /* 0x0000007c5000720c */ /* 0x040fe20003fc6270 */
[----:B------:R-:W-:Y:S01]  /*4270*/  FMUL.FTZ R53, R53, c[0x0][0x2ec] ;  /* 0x0000bb0035357a20 */ /* 0x000fe20000410000 */
[-C--:B------:R-:W-:Y:S01]  /*4280*/  ISETP.GE.AND P4, PT, R80, R123.reuse, PT ;  /* 0x0000007b5000720c */ /* 0x080fe20003f86270 */
[C---:B------:R-:W-:Y:S01]  /*4290*/  FFMA.FTZ R75, R0.reuse, R32, R99 ;  /* 0x00000020004b7223 */ /* 0x040fe20000010063 */
[----:B------:R-:W-:Y:S01]  /*42a0*/  FSEL R73, R73, -INF , !P6 ;  /* 0xff80000049497808 */ /* 0x000fe20007000000 */
[----:B-1----:R-:W-:Y:S01]  /*42b0*/  FFMA.FTZ R113, R0, R20, R113 ;  /* 0x0000001400717223 */ /* 0x002fe20000010071 */
[----:B------:R-:W-:Y:S01]  /*42c0*/  FSEL R74, R74, -INF , !P4 ;  /* 0xff8000004a4a7808 */ /* 0x000fe20006000000 */
[----:B------:R1:W-:Y:S01]  /*42d0*/  MUFU.TANH R79, R52 ;  /* 0x00000034004f7308 */ /* 0x0003e20000002400 */
[----:B------:R-:W-:Y:S01]  /*42e0*/  ISETP.GE.AND P2, PT, R86, R124, PT ;  /* 0x0000007c5600720c */ /* 0x000fe20003f46270 */
[----:B--2---:R-:W-:Y:S01]  /*42f0*/  FFMA.FTZ R118, R0, R38, R127 ;  /* 0x0000002600767223 */ /* 0x004fe2000001007f */
[----:B------:R-:W-:Y:S01]  /*4300*/  ISETP.GE.AND P6, PT, R110, R124, PT ;  /* 0x0000007c6e00720c */ /* 0x000fe20003fc6270 */
[----:B------:R-:W-:Y:S01]  /*4310*/  FFMA.FTZ R117, R0, R20, R117 ;  /* 0x0000001400757223 */ /* 0x000fe20000010075 */
[----:B------:R-:W-:Y:S01]  /*4320*/  ISETP.GE.AND P4, PT, R110, R123, PT ;  /* 0x0000007b6e00720c */ /* 0x000fe20003f86270 */
[----:B------:R-:W-:Y:S01]  /*4330*/  FFMA.FTZ R33, R0, R23, R33 ;  /* 0x0000001700217223 */ /* 0x000fe20000010021 */
[-C--:B------:R-:W-:Y:S01]  /*4340*/  ISETP.GE.AND P3, PT, R78, R123.reuse, PT ;  /* 0x0000007b4e00720c */ /* 0x080fe20003f66270 */
[----:B------:R2:W-:Y:S01]  /*4350*/  MUFU.TANH R81, R53 ;  /* 0x0000003500517308 */ /* 0x0005e20000002400 */
[----:B------:R-:W-:Y:S01]  /*4360*/  FSEL R77, R77, -INF , !P2 ;  /* 0xff8000004d4d7808 */ /* 0x000fe20005000000 */
[----:B---3--:R-:W-:Y:S01]  /*4370*/  FFMA.FTZ R136, R0, R22, R147 ;  /* 0x0000001600887223 */ /* 0x008fe20000010093 */
[----:B------:R-:W-:Y:S01]  /*4380*/  FSEL R75, R75, -INF , !P6 ;  /* 0xff8000004b4b7808 */ /* 0x000fe20007000000 */
[----:B-----5:R-:W-:Y:S01]  /*4390*/  HMMA.16816.F32 R44, R12, R28, R44 ;  /* 0x0000001c0c2c723c */ /* 0x020fe2000000182c */
[----:B------:R-:W-:Y:S01]  /*43a0*/  FSEL R36, R36, -INF , !P3 ;  /* 0xff80000024247808 */ /* 0x000fe20005800000 */
[C---:B------:R-:W-:Y:S01]  /*43b0*/  FFMA.FTZ R134, R0.reuse, R26, R137 ;  /* 0x0000001a00867223 */ /* 0x040fe20000010089 */
[----:B------:R-:W-:Y:S01]  /*43c0*/  ISETP.GE.AND P2, PT, R21, R124, PT ;  /* 0x0000007c1500720c */ /* 0x000fe20003f46270 */
[----:B-1----:R-:W-:Y:S01]  /*43d0*/  FFMA.FTZ R52, R0, R32, R105 ;  /* 0x0000002000347223 */ /* 0x002fe20000010069 */
[----:B------:R-:W-:Y:S01]  /*43e0*/  ISETP.GE.AND P6, PT, R56, R124, PT ;  /* 0x0000007c3800720c */ /* 0x000fe20003fc6270 */
[----:B------:R-:W-:Y:S01]  /*43f0*/  MUFU.TANH R143, R143 ;  /* 0x0000008f008f7308 */ /* 0x000fe20000002400 */
[-C--:B------:R-:W-:Y:S01]  /*4400*/  ISETP.GE.AND P3, PT, R86, R123.reuse, PT ;  /* 0x0000007b5600720c */ /* 0x080fe20003f66270 */
[----:B------:R-:W-:Y:S01]  /*4410*/  HMMA.16816.F32 R40, R8, R18, R40 ;  /* 0x000000120828723c */ /* 0x000fe20000001828 */
[----:B------:R-:W-:Y:S01]  /*4420*/  FSEL R52, R52, -INF , !P4 ;  /* 0xff80000034347808 */ /* 0x000fe20006000000 */
[----:B------:R-:W-:Y:S01]  /*4430*/  FMUL.FTZ R25, R58, c[0x0][0x2ec] ;  /* 0x0000bb003a197a20 */ /* 0x000fe20000410000 */
[-C--:B------:R-:W-:Y:S01]  /*4440*/  ISETP.GE.AND P4, PT, R56, R123.reuse, PT ;  /* 0x0000007b3800720c */ /* 0x080fe20003f86270 */
[C---:B--2---:R-:W-:Y:S01]  /*4450*/  FFMA.FTZ R53, R0.reuse, R38, R119 ;  /* 0x0000002600357223 */ /* 0x044fe20000010077 */
[----:B------:R-:W-:Y:S01]  /*4460*/  FSEL R133, R113, -INF , !P2 ;  /* 0xff80000071857808 */ /* 0x000fe20005000000 */
[----:B------:R-:W-:Y:S01]  /*4470*/  FFMA.FTZ R113, R0, R26, R131 ;  /* 0x0000001a00717223 */ /* 0x000fe20000010083 */
[----:B------:R-:W-:Y:S01]  /*4480*/  FSEL R118, R118, -INF , !P4 ;  /* 0xff80000076767808 */ /* 0x000fe20006000000 */
[----:B------:R-:W-:Y:S01]  /*4490*/  FFMA.FTZ R131, R0, R22, R141 ;  /* 0x0000001600837223 */ /* 0x000fe2000001008d */
[----:B------:R-:W-:Y:S01]  /*44a0*/  FSEL R53, R53, -INF , !P6 ;  /* 0xff80000035357808 */ /* 0x000fe20007000000 */
[----:B------:R-:W-:Y:S01]  /*44b0*/  HMMA.16816.F32 R64, R12, R30, R64 ;  /* 0x0000001e0c40723c */ /* 0x000fe20000001840 */
[----:B------:R-:W-:Y:S01]  /*44c0*/  FSEL R32, R103, -INF , !P3 ;  /* 0xff80000067207808 */ /* 0x000fe20005800000 */
[----:B------:R-:W1:Y:S01]  /*44d0*/  I2F R24, R60 ;  /* 0x0000003c00187306 */ /* 0x000e620000201400 */
[----:B------:R-:W-:Y:S01]  /*44e0*/  ISETP.GE.AND P6, PT, R114, R124, PT ;  /* 0x0000007c7200720c */ /* 0x000fe20003fc6270 */
[----:B------:R-:W-:Y:S01]  /*44f0*/  FMUL.FTZ R94, R54, c[0x0][0x2ec] ;  /* 0x0000bb00365e7a20 */ /* 0x000fe20000410000 */
[----:B------:R-:W-:Y:S01]  /*4500*/  ISETP.GE.AND P4, PT, R114, R123, PT ;  /* 0x0000007b7200720c */ /* 0x000fe20003f86270 */
[----:B------:R-:W-:Y:S01]  /*4510*/  FFMA.FTZ R114, R0, R23, R145 ;  /* 0x0000001700727223 */ /* 0x000fe20000010091 */
[-C--:B------:R-:W-:Y:S01]  /*4520*/  ISETP.GE.AND P3, PT, R21, R123.reuse, PT ;  /* 0x0000007b1500720c */ /* 0x080fe20003f66270 */
[----:B------:R-:W-:Y:S01]  /*4530*/  FMUL.FTZ R44, R44, c[0x0][0x2ec] ;  /* 0x0000bb002c2c7a20 */ /* 0x000fe20000410000 */
[----:B------:R-:W2:Y:S01]  /*4540*/  LDSM.16.M88.4 R20, [R102+0x3800] ;  /* 0x003800006614783b */ /* 0x000ea20000000200 */
[----:B------:R-:W-:Y:S01]  /*4550*/  IADD3 R78, R2, 0x48, RZ ;  /* 0x00000048024e7810 */ /* 0x000fe20007ffe0ff */
[----:B------:R3:W-:Y:S01]  /*4560*/  MUFU.TANH R63, R70 ;  /* 0x00000046003f7308 */ /* 0x0007e20000002400 */
[-C--:B------:R-:W-:Y:S01]  /*4570*/  ISETP.GE.AND P1, PT, R76, R123.reuse, PT ;  /* 0x0000007b4c00720c */ /* 0x080fe20003f26270 */
[----:B------:R-:W-:Y:S01]  /*4580*/  FMUL.FTZ R98, R46, c[0x0][0x2ec] ;  /* 0x0000bb002e627a20 */ /* 0x000fe20000410000 */
[----:B------:R-:W-:Y:S01]  /*4590*/  IADD3 R88, R2, 0x41, RZ ;  /* 0x0000004102587810 */ /* 0x000fe20007ffe0ff */
[----:B------:R-:W-:Y:S01]  /*45a0*/  FMUL.FTZ R45, R45, c[0x0][0x2ec] ;  /* 0x0000bb002d2d7a20 */ /* 0x000fe20000410000 */
[----:B------:R-:W-:Y:S01]  /*45b0*/  FSEL R68, R68, -INF , !P1 ;  /* 0xff80000044447808 */ /* 0x000fe20004800000 */
[----:B------:R-:W-:Y:S01]  /*45c0*/  FMUL.FTZ R96, R55, c[0x0][0x2ec] ;  /* 0x0000bb0037607a20 */ /* 0x000fe20000410000 */
[----:B------:R-:W-:Y:S01]  /*45d0*/  ISETP.GE.AND P1, PT, R82, R123, PT ;  /* 0x0000007b5200720c */ /* 0x000fe20003f26270 */
[----:B------:R-:W4:Y:S01]  /*45e0*/  I2F R76, R78 ;  /* 0x0000004e004c7306 */ /* 0x000f220000201400 */
[----:B------:R-:W-:Y:S01]  /*45f0*/  IADD3 R56, R2, 0x60, RZ ;  /* 0x0000006002387810 */ /* 0x000fe20007ffe0ff */
[----:B-1----:R-:W-:Y:S01]  /*4600*/  FFMA.FTZ R116, R0, R24, R129 ;  /* 0x0000001800747223 */ /* 0x002fe20000010081 */
[----:B------:R-:W-:Y:S01]  /*4610*/  ISETP.GE.AND P2, PT, R62, R124, PT ;  /* 0x0000007c3e00720c */ /* 0x000fe20003f46270 */
[----:B------:R-:W-:-:S04]  /*4620*/  DEPBAR.LE SB0, 0x0 ;  /* 0x000080000000791a */ /* 0x000fc80000000000 */
[C---:B---3--:R-:W-:Y:S01]  /*4630*/  FFMA.FTZ R70, R0.reuse, R83, R97 ;  /* 0x0000005300467223 */ /* 0x048fe20000010061 */
[----:B------:R-:W-:Y:S01]  /*4640*/  MUFU.TANH R57, R57 ;  /* 0x0000003900397308 */ /* 0x000fe20000002400 */
[----:B------:R-:W-:Y:S01]  /*4650*/  FSEL R138, R117, -INF , !P3 ;  /* 0xff800000758a7808 */ /* 0x000fe20005800000 */
[-C--:B------:R-:W-:Y:S01]  /*4660*/  FFMA.FTZ R117, R0, R126.reuse, R139 ;  /* 0x0000007e00757223 */ /* 0x080fe2000001008b */
[-C--:B------:R-:W-:Y:S01]  /*4670*/  ISETP.GE.AND P3, PT, R62, R123.reuse, PT ;  /* 0x0000007b3e00720c */ /* 0x080fe20003f66270 */
[----:B------:R-:W-:Y:S01]  /*4680*/  FFMA.FTZ R62, R0, R126, R143 ;  /* 0x0000007e003e7223 */ /* 0x000fe2000001008f */
[----:B------:R-:W-:Y:S01]  /*4690*/  FSEL R70, R70, -INF , !P1 ;  /* 0xff80000046467808 */ /* 0x000fe20004800000 */
[----:B------:R-:W-:Y:S01]  /*46a0*/  FMUL.FTZ R8, R66, c[0x0][0x2ec] ;  /* 0x0000bb0042087a20 */ /* 0x000fe20000410000 */
[-C--:B------:R-:W-:Y:S01]  /*46b0*/  ISETP.GE.AND P1, PT, R112, R123.reuse, PT ;  /* 0x0000007b7000720c */ /* 0x080fe20003f26270 */
[----:B------:R-:W1:Y:S01]  /*46c0*/  I2F R28, R132 ;  /* 0x00000084001c7306 */ /* 0x000e620000201400 */
[----:B------:R-:W-:Y:S01]  /*46d0*/  FSEL R113, R113, -INF , !P2 ;  /* 0xff80000071717808 */ /* 0x000fe20005000000 */
[----:B----4-:R-:W-:Y:S01]  /*46e0*/  FFMA.FTZ R127, R0, R76, R155 ;  /* 0x0000004c007f7223 */ /* 0x010fe2000001009b */
[----:B------:R-:W-:Y:S01]  /*46f0*/  ISETP.GE.AND P2, PT, R128, R124, PT ;  /* 0x0000007c8000720c */ /* 0x000fe20003f46270 */
[----:B------:R-:W-:Y:S01]  /*4700*/  FFMA.FTZ R63, R0, R76, R63 ;  /* 0x0000004c003f7223 */ /* 0x000fe2000001003f */
[----:B------:R-:W-:Y:S01]  /*4710*/  FSEL R134, R134, -INF , !P3 ;  /* 0xff80000086867808 */ /* 0x000fe20005800000 */
[----:B------:R-:W-:Y:S01]  /*4720*/  FMUL.FTZ R64, R64, c[0x0][0x2ec] ;  /* 0x0000bb0040407a20 */ /* 0x000fe20000410000 */
[-C--:B------:R-:W-:Y:S01]  /*4730*/  ISETP.GE.AND P3, PT, R128, R123.reuse, PT ;  /* 0x0000007b8000720c */ /* 0x080fe20003f66270 */
[----:B------:R-:W3:Y:S01]  /*4740*/  I2F R80, R92 ;  /* 0x0000005c00507306 */ /* 0x000ee20000201400 */
[----:B------:R-:W-:Y:S01]  /*4750*/  FSEL R140, R115, -INF , !P1 ;  /* 0xff800000738c7808 */ /* 0x000fe20004800000 */
[----:B------:R-:W-:Y:S01]  /*4760*/  FFMA.FTZ R115, R0, R24, R125 ;  /* 0x0000001800737223 */ /* 0x000fe2000001007d */
[----:B------:R-:W-:Y:S01]  /*4770*/  ISETP.GE.AND P1, PT, R60, R123, PT ;  /* 0x0000007b3c00720c */ /* 0x000fe20003f26270 */
[----:B------:R-:W-:Y:S01]  /*4780*/  FMUL.FTZ R9, R67, c[0x0][0x2ec] ;  /* 0x0000bb0043097a20 */ /* 0x000fe20000410000 */
[----:B--2---:R-:W-:Y:S01]  /*4790*/  HMMA.16816.F32 R48, R12, R20, R48 ;  /* 0x000000140c30723c */ /* 0x004fe20000001830 */
[----:B------:R-:W-:-:S02]  /*47a0*/  FSEL R117, R117, -INF , !P2 ;  /* 0xff80000075757808 */ /* 0x000fc40005000000 */
[----:B------:R-:W2:Y:S01]  /*47b0*/  MUFU.TANH R27, R27 ;  /* 0x0000001b001b7308 */ /* 0x000ea20000002400 */
[----:B------:R-:W-:Y:S01]  /*47c0*/  ISETP.GE.AND P2, PT, R78, R124, PT ;  /* 0x0000007c4e00720c */ /* 0x000fe20003f46270 */
[-C--:B-1----:R-:W-:Y:S01]  /*47d0*/  FFMA.FTZ R125, R0, R28.reuse, R151 ;  /* 0x0000001c007d7223 */ /* 0x082fe20000010097 */
[----:B------:R-:W-:Y:S01]  /*47e0*/  FSEL R62, R62, -INF , !P3 ;  /* 0xff8000003e3e7808 */ /* 0x000fe20005800000 */
[----:B------:R-:W-:Y:S01]  /*47f0*/  FFMA.FTZ R128, R0, R28, R153 ;  /* 0x0000001c00807223 */ /* 0x000fe20000010099 */
[----:B------:R-:W-:Y:S01]  /*4800*/  HMMA.16816.F32 R12, R12, R22, R40 ;  /* 0x000000160c0c723c */ /* 0x000fe20000001828 */
[----:B------:R-:W-:Y:S01]  /*4810*/  ISETP.GE.AND P3, PT, R78, R123, PT ;  /* 0x0000007b4e00720c */ /* 0x000fe20003f66270 */
[----:B------:R-:W-:Y:S01]  /*4820*/  FMUL.FTZ R28, R47, c[0x0][0x2ec] ;  /* 0x0000bb002f1c7a20 */ /* 0x000fe20000410000 */
[----:B------:R-:W1:Y:S01]  /*4830*/  I2F R58, R88 ;  /* 0x00000058003a7306 */ /* 0x000e620000201400 */
[----:B------:R-:W-:Y:S01]  /*4840*/  IADD3 R82, R2, 0x58, RZ ;  /* 0x0000005802527810 */ /* 0x000fe20007ffe0ff */
[----:B---3--:R-:W-:Y:S01]  /*4850*/  FFMA.FTZ R57, R0, R80, R57 ;  /* 0x0000005000397223 */ /* 0x008fe20000010039 */
[----:B------:R-:W-:Y:S01]  /*4860*/  FSEL R115, R115, -INF , !P5 ;  /* 0xff80000073737808 */ /* 0x000fe20006800000 */
[----:B------:R-:W-:Y:S01]  /*4870*/  FMUL.FTZ R20, R65, c[0x0][0x2ec] ;  /* 0x0000bb0041147a20 */ /* 0x000fe20000410000 */
[----:B------:R-:W-:-:S02]  /*4880*/  FSEL R116, R116, -INF , !P1 ;  /* 0xff80000074747808 */ /* 0x000fc40004800000 */
[C---:B------:R-:W-:Y:S01]  /*4890*/  ISETP.GE.AND P5, PT, R130.reuse, R124, PT ;  /* 0x0000007c8200720c */ /* 0x040fe20003fa6270 */
[----:B------:R-:W-:Y:S01]  /*48a0*/  I2F R89, R56 ;  /* 0x0000003800597306 */ /* 0x000fe20000201400 */
[-C--:B------:R-:W-:Y:S01]  /*48b0*/  ISETP.GE.AND P1, PT, R130, R123.reuse, PT ;  /* 0x0000007b8200720c */ /* 0x080fe20003f26270 */
[----:B--2---:R-:W-:Y:S01]  /*48c0*/  FFMA.FTZ R27, R0, R80, R27 ;  /* 0x00000050001b7223 */ /* 0x004fe2000001001b */
[----:B------:R-:W-:Y:S02]  /*48d0*/  FSEL R127, R127, -INF , !P2 ;  /* 0xff8000007f7f7808 */ /* 0x000fe40005000000 */
[C---:B------:R-:W-:Y:S01]  /*48e0*/  ISETP.GE.AND P2, PT, R92.reuse, R124, PT ;  /* 0x0000007c5c00720c */ /* 0x040fe20003f46270 */
[----:B------:R-:W-:Y:S01]  /*48f0*/  FMUL.FTZ R11, R49, c[0x0][0x2ec] ;  /* 0x0000bb00310b7a20 */ /* 0x000fe20000410000 */
[----:B------:R-:W-:Y:S01]  /*4900*/  FSEL R130, R63, -INF , !P3 ;  /* 0xff8000003f827808 */ /* 0x000fe20005800000 */
[----:B------:R-:W2:Y:S01]  /*4910*/  MUFU.TANH R44, R44 ;  /* 0x0000002c002c7308 */ /* 0x000ea20000002400 */
[-C--:B------:R-:W-:Y:S01]  /*4920*/  ISETP.GE.AND P3, PT, R92, R123.reuse, PT ;  /* 0x0000007b5c00720c */ /* 0x080fe20003f66270 */
[-C--:B-1----:R-:W-:Y:S01]  /*4930*/  FFMA.FTZ R119, R0, R58.reuse, R149 ;  /* 0x0000003a00777223 */ /* 0x082fe20000010095 */
[----:B------:R-:W-:Y:S01]  /*4940*/  IADD3 R54, R2, 0x61, RZ ;  /* 0x0000006102367810 */ /* 0x000fe20007ffe0ff */
[----:B------:R-:W-:Y:S01]  /*4950*/  FFMA.FTZ R35, R0, R58, R35 ;  /* 0x0000003a00237223 */ /* 0x000fe20000010023 */
[----:B------:R-:W-:Y:S01]  /*4960*/  IADD3 R38, R2, 0x69, RZ ;  /* 0x0000006902267810 */ /* 0x000fe20007ffe0ff */
[----:B------:R-:W-:Y:S01]  /*4970*/  FMUL.FTZ R12, R12, c[0x0][0x2ec] ;  /* 0x0000bb000c0c7a20 */ /* 0x000fe20000410000 */
[----:B------:R-:W-:Y:S01]  /*4980*/  FSEL R57, R57, -INF , !P2 ;  /* 0xff80000039397808 */ /* 0x000fe20005000000 */
[----:B------:R-:W1:Y:S01]  /*4990*/  MUFU.TANH R98, R98 ;  /* 0x0000006200627308 */ /* 0x000e620000002400 */
[----:B------:R-:W-:Y:S01]  /*49a0*/  IADD3 R86, R2, 0x50, RZ ;  /* 0x0000005002567810 */ /* 0x000fe20007ffe0ff */
[----:B------:R-:W-:Y:S01]  /*49b0*/  FMUL.FTZ R10, R48, c[0x0][0x2ec] ;  /* 0x0000bb00300a7a20 */ /* 0x000fe20000410000 */
[-C--:B------:R-:W-:Y:S01]  /*49c0*/  ISETP.GE.AND P2, PT, R56, R124.reuse, PT ;  /* 0x0000007c3800720c */ /* 0x080fe20003f46270 */
[----:B------:R-:W-:Y:S01]  /*49d0*/  FMUL.FTZ R18, R50, c[0x0][0x2ec] ;  /* 0x0000bb0032127a20 */ /* 0x000fe20000410000 */
[----:B------:R-:W-:Y:S01]  /*49e0*/  FSEL R58, R27, -INF , !P3 ;  /* 0xff8000001b3a7808 */ /* 0x000fe20005800000 */
[----:B------:R-:W-:Y:S01]  /*49f0*/  FMUL.FTZ R19, R51, c[0x0][0x2ec] ;  /* 0x0000bb0033137a20 */ /* 0x000fe20000410000 */
[----:B------:R-:W-:Y:S01]  /*4a00*/  ISETP.GE.AND P3, PT, R56, R123, PT ;  /* 0x0000007b3800720c */ /* 0x000fe20003f66270 */
[----:B------:R-:W-:Y:S01]  /*4a10*/  MUFU.TANH R61, R61 ;  /* 0x0000003d003d7308 */ /* 0x000fe20000002400 */
[-C--:B--2---:R-:W-:Y:S01]  /*4a20*/  FFMA.FTZ R44, R0, R89.reuse, R44 ;  /* 0x00000059002c7223 */ /* 0x084fe2000001002c */
[----:B------:R-:W-:Y:S01]  /*4a30*/  FSEL R111, R33, -INF , !P6 ;  /* 0xff800000216f7808 */ /* 0x000fe20007000000 */
[----:B------:R-:W-:Y:S01]  /*4a40*/  FMUL.FTZ R13, R13, c[0x0][0x2ec] ;  /* 0x0000bb000d0d7a20 */ /* 0x000fe20000410000 */
[----:B------:R-:W-:Y:S01]  /*4a50*/  FSEL R114, R114, -INF , !P4 ;  /* 0xff80000072727808 */ /* 0x000fe20006000000 */
[----:B------:R-:W-:Y:S01]  /*4a60*/  FMUL.FTZ R14, R14, c[0x0][0x2ec] ;  /* 0x0000bb000e0e7a20 */ /* 0x000fe20000410000 */
[----:B------:R-:W-:Y:S01]  /*4a70*/  ISETP.GE.AND P6, PT, R132, R124, PT ;  /* 0x0000007c8400720c */ /* 0x000fe20003fc6270 */
[----:B------:R-:W-:Y:S01]  /*4a80*/  FMUL.FTZ R15, R15, c[0x0][0x2ec] ;  /* 0x0000bb000f0f7a20 */ /* 0x000fe20000410000 */
[----:B------:R-:W-:Y:S01]  /*4a90*/  MUFU.TANH R37, R37 ;  /* 0x0000002500257308 */ /* 0x000fe20000002400 */
[----:B-1----:R-:W-:Y:S01]  /*4aa0*/  FFMA.FTZ R98, R0, R89, R98 ;  /* 0x0000005900627223 */ /* 0x002fe20000010062 */
[----:B------:R-:W-:-:S02]  /*4ab0*/  ISETP.GE.AND P4, PT, R132, R123, PT ;  /* 0x0000007b8400720c */ /* 0x000fc40003f86270 */
[----:B------:R-:W-:Y:S02]  /*4ac0*/  IADD3 R46, R2, 0x78, RZ ;  /* 0x00000078022e7810 */ /* 0x000fe40007ffe0ff */
[----:B------:R-:W-:Y:S02]  /*4ad0*/  FSEL R49, R44, -INF , !P2 ;  /* 0xff8000002c317808 */ /* 0x000fe40005000000 */
[----:B------:R-:W1:Y:S01]  /*4ae0*/  I2F R59, R90 ;  /* 0x0000005a003b7306 */ /* 0x000e620000201400 */
[----:B------:R-:W-:Y:S02]  /*4af0*/  FSEL R44, R98, -INF , !P3 ;  /* 0xff800000622c7808 */ /* 0x000fe40005800000 */
[C---:B------:R-:W-:Y:S02]  /*4b00*/  ISETP.GE.AND P2, PT, R38.reuse, R124, PT ;  /* 0x0000007c2600720c */ /* 0x040fe40003f46270 */
[----:B------:R-:W-:Y:S02]  /*4b10*/  ISETP.GE.AND P3, PT, R38, R123, PT ;  /* 0x0000007b2600720c */ /* 0x000fe40003f66270 */
[----:B------:R-:W-:Y:S01]  /*4b20*/  FSEL R125, R125, -INF , !P6 ;  /* 0xff8000007d7d7808 */ /* 0x000fe20007000000 */
[----:B------:R-:W-:Y:S01]  /*4b30*/  I2F R95, R34 ;  /* 0x00000022005f7306 */ /* 0x000fe20000201400 */
[----:B------:R-:W-:-:S02]  /*4b40*/  FSEL R128, R128, -INF , !P4 ;  /* 0xff80000080807808 */ /* 0x000fc40006000000 */
[----:B------:R-:W-:Y:S02]  /*4b50*/  FSEL R136, R136, -INF , !P1 ;  /* 0xff80000088887808 */ /* 0x000fe40004800000 */
[C---:B------:R-:W-:Y:S02]  /*4b60*/  ISETP.GE.AND P6, PT, R90.reuse, R124, PT ;  /* 0x0000007c5a00720c */ /* 0x040fe40003fc6270 */
[----:B------:R-:W-:Y:S01]  /*4b70*/  ISETP.GE.AND P4, PT, R90, R123, PT ;  /* 0x0000007b5a00720c */ /* 0x000fe20003f86270 */
[----:B------:R-:W-:Y:S01]  /*4b80*/  MUFU.TANH R8, R8 ;  /* 0x0000000800087308 */ /* 0x000fe20000002400 */
[----:B-1----:R-:W-:Y:S01]  /*4b90*/  FFMA.FTZ R61, R0, R59, R61 ;  /* 0x0000003b003d7223 */ /* 0x002fe2000001003d */
[----:B------:R-:W-:Y:S01]  /*4ba0*/  ISETP.GE.AND P1, PT, R88, R123, PT ;  /* 0x0000007b5800720c */ /* 0x000fe20003f26270 */
[----:B------:R-:W-:Y:S01]  /*4bb0*/  FFMA.FTZ R37, R0, R59, R37 ;  /* 0x0000003b00257223 */ /* 0x000fe20000010025 */
[----:B------:R-:W-:Y:S02]  /*4bc0*/  IADD3 R24, R2, 0x70, RZ ;  /* 0x0000007002187810 */ /* 0x000fe40007ffe0ff */
[----:B------:R-:W-:-:S02]  /*4bd0*/  FSEL R129, R61, -INF , !P6 ;  /* 0xff8000003d817808 */ /* 0x000fc40007000000 */
[----:B------:R-:W1:Y:S01]  /*4be0*/  I2F R85, R82 ;  /* 0x0000005200557306 */ /* 0x000e620000201400 */
[----:B------:R-:W-:Y:S02]  /*4bf0*/  FSEL R132, R37, -INF , !P4 ;  /* 0xff80000025847808 */ /* 0x000fe40006000000 */
[----:B------:R-:W-:Y:S02]  /*4c00*/  FSEL R126, R35, -INF , !P1 ;  /* 0xff800000237e7808 */ /* 0x000fe40004800000 */
[C---:B------:R-:W-:Y:S02]  /*4c10*/  ISETP.GE.AND P6, PT, R82.reuse, R124, PT ;  /* 0x0000007c5200720c */ /* 0x040fe40003fc6270 */
[----:B------:R-:W-:Y:S01]  /*4c20*/  ISETP.GE.AND P4, PT, R82, R123, PT ;  /* 0x0000007b5200720c */ /* 0x000fe20003f86270 */
[----:B------:R-:W2:Y:S01]  /*4c30*/  MUFU.TANH R94, R94 ;  /* 0x0000005e005e7308 */ /* 0x000ea20000002400 */
[----:B------:R-:W-:Y:S02]  /*4c40*/  IADD3 R26, R2, 0x71, RZ ;  /* 0x00000071021a7810 */ /* 0x000fe40007ffe0ff */
[----:B------:R-:W-:-:S02]  /*4c50*/  FSEL R131, R131, -INF , !P5 ;  /* 0xff80000083837808 */ /* 0x000fc40006800000 */
[-C--:B------:R-:W-:Y:S02]  /*4c60*/  ISETP.GE.AND P5, PT, R88, R124.reuse, PT ;  /* 0x0000007c5800720c */ /* 0x080fe40003fa6270 */
[----:B------:R-:W-:Y:S01]  /*4c70*/  IADD3 R30, R2, 0x79, RZ ;  /* 0x00000079021e7810 */ /* 0x000fe20007ffe0ff */
[----:B------:R-:W-:Y:S01]  /*4c80*/  I2F R91, R54 ;  /* 0x00000036005b7306 */ /* 0x000fe20000201400 */
[-C--:B-1----:R-:W-:Y:S01]  /*4c90*/  FFMA.FTZ R63, R0, R85.reuse, R79 ;  /* 0x00000055003f7223 */ /* 0x082fe2000001004f */
[----:B------:R-:W-:Y:S02]  /*4ca0*/  FSEL R119, R119, -INF , !P5 ;  /* 0xff80000077777808 */ /* 0x000fe40006800000 */
[-C--:B------:R-:W-:Y:S02]  /*4cb0*/  ISETP.GE.AND P5, PT, R86, R124.reuse, PT ;  /* 0x0000007c5600720c */ /* 0x080fe40003fa6270 */
[----:B------:R-:W-:Y:S02]  /*4cc0*/  FSEL R63, R63, -INF , !P6 ;  /* 0xff8000003f3f7808 */ /* 0x000fe40007000000 */
[----:B------:R-:W1:Y:S01]  /*4cd0*/  MUFU.TANH R45, R45 ;  /* 0x0000002d002d7308 */ /* 0x000e620000002400 */
[----:B--2---:R-:W-:Y:S01]  /*4ce0*/  FFMA.FTZ R56, R0, R85, R94 ;  /* 0x0000005500387223 */ /* 0x004fe2000001005e */
[----:B------:R-:W-:-:S02]  /*4cf0*/  ISETP.GE.AND P6, PT, R54, R124, PT ;  /* 0x0000007c3600720c */ /* 0x000fc40003fc6270 */
[-C--:B------:R-:W-:Y:S02]  /*4d00*/  ISETP.GE.AND P1, PT, R86, R123.reuse, PT ;  /* 0x0000007b5600720c */ /* 0x080fe40003f26270 */
[----:B------:R-:W-:Y:S02]  /*4d10*/  FSEL R56, R56, -INF , !P4 ;  /* 0xff80000038387808 */ /* 0x000fe40006000000 */
[----:B------:R-:W2:Y:S01]  /*4d20*/  MUFU.TANH R28, R28 ;  /* 0x0000001c001c7308 */ /* 0x000ea20000002400 */
[----:B------:R-:W-:Y:S02]  /*4d30*/  ISETP.GE.AND P4, PT, R54, R123, PT ;  /* 0x0000007b3600720c */ /* 0x000fe40003f86270 */
[C---:B------:R-:W-:Y:S02]  /*4d40*/  IADD3 R153, R160.reuse, 0x800, RZ ;  /* 0x00000800a0997810 */ /* 0x040fe40007ffe0ff */
[C---:B------:R-:W-:Y:S02]  /*4d50*/  IADD3 R151, R160.reuse, 0x1800, RZ ;  /* 0x00001800a0977810 */ /* 0x040fe40007ffe0ff */
[----:B------:R-:W-:Y:S01]  /*4d60*/  IADD3 R149, R160, 0x2800, RZ ;  /* 0x00002800a0957810 */ /* 0x000fe20007ffe0ff */
[----:B------:R3:W-:Y:S01]  /*4d70*/  I2F R55, R38 ;  /* 0x0000002600377306 */ /* 0x0007e20000201400 */
[----:B-1----:R-:W-:Y:S01]  /*4d80*/  FFMA.FTZ R45, R0, R91, R45 ;  /* 0x0000005b002d7223 */ /* 0x002fe2000001002d */
[----:B------:R-:W-:-:S04]  /*4d90*/  IADD3 R103, R160, 0x3800, RZ ;  /* 0x00003800a0677810 */ /* 0x000fc80007ffe0ff */
[----:B------:R-:W-:Y:S02]  /*4da0*/  FSEL R47, R45, -INF , !P6 ;  /* 0xff8000002d2f7808 */ /* 0x000fe40007000000 */
[----:B------:R-:W1:Y:S01]  /*4db0*/  MUFU.TANH R20, R20 ;  /* 0x0000001400147308 */ /* 0x000e620000002400 */
[----:B--2---:R-:W-:Y:S01]  /*4dc0*/  FFMA.FTZ R28, R0, R91, R28 ;  /* 0x0000005b001c7223 */ /* 0x004fe2000001001c */
[----:B------:R-:W-:-:S04]  /*4dd0*/  ISETP.GE.AND P6, PT, R24, R124, PT ;  /* 0x0000007c1800720c */ /* 0x000fc80003fc6270 */
[----:B------:R-:W-:Y:S02]  /*4de0*/  FSEL R40, R28, -INF , !P4 ;  /* 0xff8000001c287808 */ /* 0x000fe40006000000 */
[----:B------:R-:W-:Y:S01]  /*4df0*/  MUFU.TANH R39, R39 ;  /* 0x0000002700277308 */ /* 0x000fe20000002400 */
[----:B---3--:R-:W-:Y:S01]  /*4e00*/  FFMA.FTZ R38, R0, R95, R8 ;  /* 0x0000005f00267223 */ /* 0x008fe20000010008 */
[----:B------:R-:W-:-:S06]  /*4e10*/  ISETP.GE.AND P4, PT, R24, R123, PT ;  /* 0x0000007b1800720c */ /* 0x000fcc0003f86270 */
[----:B------:R-:W-:Y:S01]  /*4e20*/  MUFU.TANH R25, R25 ;  /* 0x0000001900197308 */ /* 0x000fe20000002400 */
[----:B-1----:R-:W-:-:S05]  /*4e30*/  FFMA.FTZ R20, R0, R55, R20 ;  /* 0x0000003700147223 */ /* 0x002fca0000010014 */
[----:B------:R-:W-:Y:S02]  /*4e40*/  FSEL R43, R20, -INF , !P2 ;  /* 0xff800000142b7808 */ /* 0x000fe40005000000 */
[----:B------:R-:W1:Y:S01]  /*4e50*/  I2F R29, R86 ;  /* 0x00000056001d7306 */ /* 0x000e620000201400 */
[----:B------:R-:W-:-:S07]  /*4e60*/  ISETP.GE.AND P2, PT, R46, R124, PT ;  /* 0x0000007c2e00720c */ /* 0x000fce0003f46270 */
[----:B------:R-:W-:Y:S08]  /*4e70*/  I2F R31, R46 ;  /* 0x0000002e001f7306 */ /* 0x000ff00000201400 */
[----:B------:R-:W2:Y:S01]  /*4e80*/  MUFU.TANH R8, R12 ;  /* 0x0000000c00087308 */ /* 0x000ea20000002400 */
[CC--:B-1----:R-:W-:Y:S02]  /*4e90*/  FFMA.FTZ R39, R0.reuse, R29.reuse, R39 ;  /* 0x0000001d00277223 */ /* 0x0c2fe40000010027 */
[----:B------:R-:W-:-:S03]  /*4ea0*/  FFMA.FTZ R25, R0, R29, R25 ;  /* 0x0000001d00197223 */ /* 0x000fc60000010019 */
[----:B------:R-:W-:Y:S02]  /*4eb0*/  FSEL R59, R39, -INF , !P5 ;  /* 0xff800000273b7808 */ /* 0x000fe40006800000 */
[----:B------:R-:W1:Y:S01]  /*4ec0*/  I2F R83, R93 ;  /* 0x0000005d00537306 */ /* 0x000e620000201400 */
[----:B------:R-:W-:Y:S02]  /*4ed0*/  FSEL R60, R25, -INF , !P1 ;  /* 0xff800000193c7808 */ /* 0x000fe40004800000 */
[C---:B------:R-:W-:Y:S02]  /*4ee0*/  ISETP.GE.AND P5, PT, R93.reuse, R124, PT ;  /* 0x0000007c5d00720c */ /* 0x040fe40003fa6270 */
[----:B------:R-:W-:-:S03]  /*4ef0*/  ISETP.GE.AND P1, PT, R93, R123, PT ;  /* 0x0000007b5d00720c */ /* 0x000fc60003f26270 */
[----:B------:R-:W3:Y:S01]  /*4f00*/  MUFU.TANH R96, R96 ;  /* 0x0000006000607308 */ /* 0x000ee20000002400 */
[C---:B--2---:R-:W-:Y:S02]  /*4f10*/  FFMA.FTZ R27, R0.reuse, R31, R8 ;  /* 0x0000001f001b7223 */ /* 0x044fe40000010008 */
[----:B------:R-:W-:-:S03]  /*4f20*/  FFMA.FTZ R8, R0, R3, R87 ;  /* 0x0000000300087223 */ /* 0x000fc60000010057 */
[----:B------:R-:W-:Y:S02]  /*4f30*/  FSEL R27, R27, -INF , !P2 ;  /* 0xff8000001b1b7808 */ /* 0x000fe40005000000 */
[----:B------:R-:W2:Y:S01]  /*4f40*/  MUFU.TANH R35, R64 ;  /* 0x0000004000237308 */ /* 0x000ea20000002400 */
[----:B-1----:R-:W-:Y:S01]  /*4f50*/  FFMA.FTZ R61, R0, R83, R81 ;  /* 0x00000053003d7223 */ /* 0x002fe20000010051 */
[----:B------:R-:W-:-:S04]  /*4f60*/  ISETP.GE.AND P2, PT, R100, 0x2, PT ;  /* 0x000000026400780c */ /* 0x000fc80003f46270 */
[----:B------:R-:W-:Y:S02]  /*4f70*/  FSEL R61, R61, -INF , !P5 ;  /* 0xff8000003d3d7808 */ /* 0x000fe40006800000 */
[----:B------:R-:W-:Y:S01]  /*4f80*/  I2F R97, R24 ;  /* 0x0000001800617306 */ /* 0x000fe20000201400 */
[----:B---3--:R-:W-:Y:S01]  /*4f90*/  FFMA.FTZ R54, R0, R83, R96 ;  /* 0x0000005300367223 */ /* 0x008fe20000010060 */
[----:B------:R-:W-:-:S04]  /*4fa0*/  ISETP.GE.AND P5, PT, R34, R124, PT ;  /* 0x0000007c2200720c */ /* 0x000fc80003fa6270 */
[----:B------:R-:W-:Y:S02]  /*4fb0*/  FSEL R54, R54, -INF , !P1 ;  /* 0xff80000036367808 */ /* 0x000fe40004800000 */
[----:B------:R-:W1:Y:S01]  /*4fc0*/  MUFU.TANH R10, R10 ;  /* 0x0000000a000a7308 */ /* 0x000e620000002400 */
[----:B--2---:R-:W-:Y:S01]  /*4fd0*/  FFMA.FTZ R35, R0, R95, R35 ;  /* 0x0000005f00237223 */ /* 0x004fe20000010023 */
[----:B------:R-:W-:-:S04]  /*4fe0*/  ISETP.GE.AND P1, PT, R34, R123, PT ;  /* 0x0000007b2200720c */ /* 0x000fc80003f26270 */
[----:B------:R-:W-:Y:S02]  /*4ff0*/  FSEL R45, R35, -INF , !P5 ;  /* 0xff800000232d7808 */ /* 0x000fe40006800000 */
[----:B------:R-:W2:Y:S01]  /*5000*/  MUFU.TANH R18, R18 ;  /* 0x0000001200127308 */ /* 0x000ea20000002400 */
[----:B------:R-:W-:Y:S02]  /*5010*/  FSEL R38, R38, -INF , !P1 ;  /* 0xff80000026267808 */ /* 0x000fe40004800000 */
[C---:B------:R-:W-:Y:S02]  /*5020*/  ISETP.GE.AND P5, PT, R26.reuse, R124, PT ;  /* 0x0000007c1a00720c */ /* 0x040fe40003fa6270 */
[----:B------:R-:W-:-:S03]  /*5030*/  ISETP.GE.AND P1, PT, R26, R123, PT ;  /* 0x0000007b1a00720c */ /* 0x000fc60003f26270 */
[----:B------:R-:W-:Y:S01]  /*5040*/  I2F R33, R26 ;  /* 0x0000001a00217306 */ /* 0x000fe20000201400 */
[----:B-1----:R-:W-:-:S07]  /*5050*/  FFMA.FTZ R10, R0, R97, R10 ;  /* 0x00000061000a7223 */ /* 0x002fce000001000a */
[----:B------:R-:W1:Y:S01]  /*5060*/  MUFU.TANH R9, R9 ;  /* 0x0000000900097308 */ /* 0x000e620000002400 */
[----:B--2---:R-:W-:-:S05]  /*5070*/  FFMA.FTZ R18, R0, R97, R18 ;  /* 0x0000006100127223 */ /* 0x004fca0000010012 */
[----:B------:R-:W-:Y:S02]  /*5080*/  FSEL R28, R18, -INF , !P4 ;  /* 0xff800000121c7808 */ /* 0x000fe40006000000 */
[----:B------:R-:W2:Y:S01]  /*5090*/  MUFU.TANH R11, R11 ;  /* 0x0000000b000b7308 */ /* 0x000ea20000002400 */
[----:B------:R-:W-:-:S04]  /*50a0*/  ISETP.GE.AND P4, PT, R2, R123, PT ;  /* 0x0000007b0200720c */ /* 0x000fc80003f86270 */
[----:B------:R-:W-:-:S03]  /*50b0*/  FSEL R8, R8, -INF , !P4 ;  /* 0xff80000008087808 */ /* 0x000fc60006000000 */
[----:B------:R-:W3:Y:S01]  /*50c0*/  MUFU.TANH R19, R19 ;  /* 0x0000001300137308 */ /* 0x000ee20000002400 */
[----:B-1----:R-:W-:-:S05]  /*50d0*/  FFMA.FTZ R9, R0, R55, R9 ;  /* 0x0000003700097223 */ /* 0x002fca0000010009 */
[----:B------:R-:W-:Y:S02]  /*50e0*/  FSEL R34, R9, -INF , !P3 ;  /* 0xff80000009227808 */ /* 0x000fe40005800000 */
[----:B------:R-:W-:Y:S01]  /*50f0*/  I2F R99, R30 ;  /* 0x0000001e00637306 */ /* 0x000fe20000201400 */
[----:B--2---:R-:W-:Y:S01]  /*5100*/  FFMA.FTZ R11, R0, R33, R11 ;  /* 0x00000021000b7223 */ /* 0x004fe2000001000b */
[----:B------:R-:W-:Y:S01]  /*5110*/  BAR.SYNC.DEFER_BLOCKING 0x0 ;  /* 0x0000000000007b1d */ /* 0x000fe20000010000 */
[----:B------:R-:W-:-:S03]  /*5120*/  ISETP.GE.AND P3, PT, R46, R123, PT ;  /* 0x0000007b2e00720c */ /* 0x000fc60003f66270 */
[----:B------:R-:W-:Y:S02]  /*5130*/  FSEL R29, R11, -INF , !P5 ;  /* 0xff8000000b1d7808 */ /* 0x000fe40006800000 */
[----:B------:R-:W1:Y:S01]  /*5140*/  MUFU.TANH R13, R13 ;  /* 0x0000000d000d7308 */ /* 0x000e620000002400 */
[----:B---3--:R-:W-:Y:S01]  /*5150*/  FFMA.FTZ R19, R0, R33, R19 ;  /* 0x0000002100137223 */ /* 0x008fe20000010013 */
[----:B------:R-:W-:Y:S02]  /*5160*/  FSEL R33, R10, -INF , !P6 ;  /* 0xff8000000a217808 */ /* 0x000fe40007000000 */
[-C--:B------:R-:W-:Y:S01]  /*5170*/  ISETP.GE.AND P6, PT, R2, R124.reuse, PT ;  /* 0x0000007c0200720c */ /* 0x080fe20003fc6270 */
[----:B------:R-:W-:Y:S01]  /*5180*/  FFMA.FTZ R2, R0, R3, R84 ;  /* 0x0000000300027223 */ /* 0x000fe20000010054 */
[----:B------:R-:W-:Y:S02]  /*5190*/  FSEL R26, R19, -INF , !P1 ;  /* 0xff800000131a7808 */ /* 0x000fe40004800000 */
[----:B------:R-:W2:Y:S01]  /*51a0*/  MUFU.TANH R24, R14 ;  /* 0x0000000e00187308 */ /* 0x000ea20000002400 */
[----:B------:R-:W-:-:S02]  /*51b0*/  ISETP.GE.AND P5, PT, R30, R124, PT ;  /* 0x0000007c1e00720c */ /* 0x000fc40003fa6270 */
[----:B------:R-:W-:Y:S02]  /*51c0*/  ISETP.GE.AND P1, PT, R30, R123, PT ;  /* 0x0000007b1e00720c */ /* 0x000fe40003f26270 */
[----:B------:R-:W-:-:S03]  /*51d0*/  FSEL R2, R2, -INF , !P6 ;  /* 0xff80000002027808 */ /* 0x000fc60007000000 */
[----:B------:R-:W3:Y:S01]  /*51e0*/  MUFU.TANH R20, R15 ;  /* 0x0000000f00147308 */ /* 0x000ee20000002400 */
[----:B-1----:R-:W-:-:S05]  /*51f0*/  FFMA.FTZ R13, R0, R99, R13 ;  /* 0x00000063000d7223 */ /* 0x002fca000001000d */
[----:B------:R-:W-:Y:S01]  /*5200*/  FSEL R25, R13, -INF , !P5 ;  /* 0xff8000000d197808 */ /* 0x000fe20006800000 */
[----:B--2---:R-:W-:-:S05]  /*5210*/  FFMA.FTZ R24, R0, R31, R24 ;  /* 0x0000001f00187223 */ /* 0x004fca0000010018 */
[----:B------:R-:W-:Y:S01]  /*5220*/  FSEL R24, R24, -INF , !P3 ;  /* 0xff80000018187808 */ /* 0x000fe20005800000 */
[----:B---3--:R-:W-:-:S05]  /*5230*/  FFMA.FTZ R20, R0, R99, R20 ;  /* 0x0000006300147223 */ /* 0x008fca0000010014 */
        /* <DEDUP_REMOVED lines=60> */
.L_x_6376:
[----:B------:R-:W-:-:S04]  /*5600*/  LEA R11, -R101, RZ, 0x7 ;  /* 0x000000ff650b7211 */ /* 0x000fc800078e39ff */
[----:B------:R-:W-:Y:S02]  /*5610*/  SHF.R.S32.HI R10, RZ, 0x1f, R11 ;  /* 0x0000001fff0a7819 */ /* 0x000fe4000001140b */
.L_x_6377:
        /* <DEDUP_REMOVED lines=26> */
[CC--:B------:R-:W-:Y:S01]  /*57c0*/  @!P1 LEA.HI.X R23, R101.reuse, R121.reuse, R30, 0x5, P4 ;  /* 0x0000007965179211 */ /* 0x0c0fe200020f2c1e */
[----:B------:R-:W-:Y:S01]  /*57d0*/  @!P1 IMAD.MOV.U32 R9, RZ, RZ, c[0x0][0x19c] ;  /* 0x00006700ff099624 */ /* 0x000fe200078e00ff */
[C---:B------:R-:W-:Y:S01]  /*57e0*/  @!P1 LEA.HI.X R21, R101.reuse, R121, R18, 0x6, P3 ;  /* 0x0000007965159211 */ /* 0x040fe200018f3412 */
[----:B------:R-:W-:Y:S01]  /*57f0*/  @!P1 IMAD.WIDE.U32 R66, R101, 0x50, R66 ;  /* 0x0000005065429825 */ /* 0x000fe200078e0042 */
[C---:B------:R-:W-:Y:S01]  /*5800*/  @!P1 IADD3 R13, P4, R11.reuse, R22, RZ ;  /* 0x000000160b0d9210 */ /* 0x040fe20007f9e0ff */
[----:B------:R-:W-:Y:S01]  /*5810*/  @!PT LDS RZ, [RZ] ;  /* 0x00000000fffff984 */ /* 0x000fe20000000800 */
[----:B------:R-:W-:Y:S01]  /*5820*/  @!PT LDS RZ, [RZ] ;  /* 0x00000000fffff984 */ /* 0x000fe20000000800 */
[----:B------:R-:W-:Y:S01]  /*5830*/  @!PT LDS RZ, [RZ] ;  /* 0x00000000fffff984 */ /* 0x000fe20000000800 */
[----:B------:R1:W-:Y:S01]  /*5840*/  @!P1 LDGSTS.E.BYPASS.LTC128B.128 [R171+0x2000], [R64.64] ;  /* 0x0200000040ab9fae */ /* 0x0003e2000b901d46 */
[----:B------:R-:W-:Y:S01]  /*5850*/  @!P1 IADD3 R19, P3, R11, R12, RZ ;  /* 0x0000000c0b139210 */ /* 0x000fe20007f7e0ff */
[----:B------:R-:W-:Y:S01]  /*5860*/  @!P1 IMAD.WIDE.U32 R30, R101, 0x60, R78 ;  /* 0x00000060651e9825 */ /* 0x000fe200078e004e */
[----:B------:R-:W-:Y:S01]  /*5870*/  @!P1 LEA R78, P6, R13, c[0x0][0x168], 0x1 ;  /* 0x00005a000d4e9a11 */ /* 0x000fe200078c08ff */
[----:B------:R1:W-:Y:S02]  /*5880*/  @P1 STS.128 [R171+0x2800], RZ ;  /* 0x002800ffab001388 */ /* 0x0003e40000000c00 */
[----:B------:R-:W-:-:S02]  /*5890*/  @!P1 IMAD R9, R9, 0x50, RZ ;  /* 0x0000005009099824 */ /* 0x000fc400078e02ff */
[C---:B------:R-:W-:Y:S01]  /*58a0*/  @!P1 IMAD.X R12, R10.reuse, 0x1, R23, P4 ;  /* 0x000000010a0c9824 */ /* 0x040fe200020e0617 */
[----:B------:R-:W-:Y:S01]  /*58b0*/  @!PT LDS RZ, [RZ] ;  /* 0x00000000fffff984 */ /* 0x000fe20000000800 */
[----:B------:R-:W-:Y:S01]  /*58c0*/  @!PT LDS RZ, [RZ] ;  /* 0x00000000fffff984 */ /* 0x000fe20000000800 */
[----:B------:R-:W-:Y:S01]  /*58d0*/  @!PT LDS RZ, [RZ] ;  /* 0x00000000fffff984 */ /* 0x000fe20000000800 */
[----:B------:R1:W-:Y:S01]  /*58e0*/  @!P1 LDGSTS.E.BYPASS.LTC128B.128 [R171+0x2800], [R50.64] ;  /* 0x0280000032ab9fae */ /* 0x0003e2000b901d46 */
[C---:B------:R-:W-:Y:S01]  /*58f0*/  @!P1 IMAD.X R18, R10.reuse, 0x1, R21, P3 ;  /* 0x000000010a129824 */ /* 0x040fe200018e0615 */
[----:B------:R-:W-:Y:S01]  /*5900*/  @!P1 IADD3 R21, P4, R11, R66, RZ ;  /* 0x000000420b159210 */ /* 0x000fe20007f9e0ff */
[----:B------:R-:W-:Y:S01]  /*5910*/  @!P1 IMAD.MOV.U32 R3, RZ, RZ, c[0x0][0x19c] ;  /* 0x00006700ff039624 */ /* 0x000fe200078e00ff */
[----:B------:R-:W-:Y:S01]  /*5920*/  @!P1 LEA R66, P5, R19, c[0x0][0x168], 0x1 ;  /* 0x00005a0013429a11 */ /* 0x000fe200078a08ff */
[----:B------:R1:W-:Y:S01]  /*5930*/  @P1 STS.128 [R171+0x3000], RZ ;  /* 0x003000ffab001388 */ /* 0x0003e20000000c00 */
[----:B------:R-:W-:Y:S01]  /*5940*/  @!P1 IADD3 R22, P3, R11, R30, RZ ;  /* 0x0000001e0b169210 */ /* 0x000fe20007f7e0ff */
[----:B------:R-:W-:Y:S01]  /*5950*/  @!P1 IMAD R3, R3, 0x60, RZ ;  /* 0x0000006003039824 */ /* 0x000fe200078e02ff */
[----:B------:R-:W-:Y:S02]  /*5960*/  @!P1 IADD3.X R30, R10, R67, R9, P4, !PT ;  /* 0x000000430a1e9210 */ /* 0x000fe400027fe409 */
[----:B------:R-:W-:-:S02]  /*5970*/  @!P1 LEA.HI.X R67, R19, c[0x0][0x16c], R18, 0x1, P5 ;  /* 0x00005b0013439a11 */ /* 0x000fc400028f0c12 */
[----:B------:R-:W-:Y:S02]  /*5980*/  @!P1 LEA R80, P5, R15, c[0x0][0x168], 0x1 ;  /* 0x00005a000f509a11 */ /* 0x000fe400078a08ff */
[----:B------:R-:W-:Y:S02]  /*5990*/  @!P1 LEA.HI.X R79, R13, c[0x0][0x16c], R12, 0x1, P6 ;  /* 0x00005b000d4f9a11 */ /* 0x000fe400030f0c0c */
[----:B------:R-:W-:Y:S02]  /*59a0*/  @!P1 LEA R18, P4, R21, c[0x0][0x168], 0x1 ;  /* 0x00005a0015129a11 */ /* 0x000fe400078808ff */
[----:B------:R-:W-:Y:S01]  /*59b0*/  @!P1 LEA.HI.X R81, R15, c[0x0][0x16c], R14, 0x1, P5 ;  /* 0x00005b000f519a11 */ /* 0x000fe200028f0c0e */
[----:B------:R-:W-:Y:S01]  /*59c0*/  @!PT LDS RZ, [RZ] ;  /* 0x00000000fffff984 */ /* 0x000fe20000000800 */
[----:B------:R-:W-:Y:S01]  /*59d0*/  @!PT LDS RZ, [RZ] ;  /* 0x00000000fffff984 */ /* 0x000fe20000000800 */
[----:B------:R-:W-:Y:S01]  /*59e0*/  @!PT LDS RZ, [RZ] ;  /* 0x00000000fffff984 */ /* 0x000fe20000000800 */
[----:B------:R1:W-:Y:S01]  /*59f0*/  @!P1 LDGSTS.E.BYPASS.LTC128B.128 [R171+0x3000], [R78.64] ;  /* 0x030000004eab9fae */ /* 0x0003e2000b901d46 */
[----:B------:R-:W-:Y:S02]  /*5a00*/  @!P1 IADD3.X R3, R10, R31, R3, P3, !PT ;  /* 0x0000001f0a039210 */ /* 0x000fe40001ffe403 */
[----:B------:R-:W-:Y:S01]  /*5a10*/  @!P1 LEA R12, P3, R22, c[0x0][0x168], 0x1 ;  /* 0x00005a00160c9a11 */ /* 0x000fe200078608ff */
[----:B------:R1:W-:Y:S01]  /*5a20*/  @P1 STS.128 [R171+0x3800], RZ ;  /* 0x003800ffab001388 */ /* 0x0003e20000000c00 */
[----:B------:R-:W-:-:S02]  /*5a30*/  @!P1 LEA.HI.X R19, R21, c[0x0][0x16c], R30, 0x1, P4 ;  /* 0x00005b0015139a11 */ /* 0x000fc400020f0c1e */
        /* <DEDUP_REMOVED lines=35> */
.L_x_6379:
[----:B------:R-:W-:Y:S05]  /*5c70*/  BSYNC B0 ;  /* 0x0000000000007941 */ /* 0x000fea0003800000 */
.L_x_6378:
[----:B------:R-:W0:Y:S01]  /*5c80*/  LDGDEPBAR ;  /* 0x00000000000079af */ /* 0x000e220000000000 */
[----:B------:R-:W-:-:S04]  /*5c90*/  IADD3 R122, P1, R11, R122, RZ ;  /* 0x0000007a0b7a7210 */ /* 0x000fc80007f3e0ff */
[----:B------:R-:W-:Y:S02]  /*5ca0*/  IADD3.X R121, R10, R121, RZ, P1, !PT ;  /* 0x000000790a797210 */ /* 0x000fe40000ffe4ff */
.L_x_6375:
        /* <DEDUP_REMOVED lines=69> */
[----:B------:R-:W-:Y:S01]  /*6100*/  LDSM.16.MT88.4 R84, [R156+0x6000] ;  /* 0x006000009c54783b */ /* 0x000fe20000004200 */
[----:B-1----:R-:W-:Y:S02]  /*6110*/  FMNMX.FTZ R12, R11, R12, !PT ;  /* 0x0000000c0b0c7209 */ /* 0x002fe40007810000 */
        /* <DEDUP_REMOVED lines=12> */
[--C-:B------:R-:W-:Y:S01]  /*61e0*/  FFMA.FTZ R64, R17, c[0x0][0x23c], -R30.reuse ;  /* 0x00008f0011407a23 */ /* 0x100fe2000001081e */
[----:B------:R-:W-:Y:S01]  /*61f0*/  LDSM.16.MT88.4 R4, [R154+0x6000] ;  /* 0x006000009a04783b */ /* 0x000fe20000004200 */
[--C-:B------:R-:W-:Y:S02]  /*6200*/  FFMA.FTZ R31, R77, c[0x0][0x23c], -R30.reuse ;  /* 0x00008f004d1f7a23 */ /* 0x100fe4000001081e */
[--C-:B------:R-:W-:Y:S01]  /*6210*/  FFMA.FTZ R42, R73, c[0x0][0x23c], -R30.reuse ;  /* 0x00008f00492a7a23 */ /* 0x100fe2000001081e */
[----:B------:R-:W2:Y:S01]  /*6220*/  LDSM.16.MT88.4 R76, [R155+0x6000] ;  /* 0x006000009b4c783b */ /* 0x000ea20000004200 */
[--C-:B------:R-:W-:Y:S01]  /*6230*/  FFMA.FTZ R35, R71, c[0x0][0x23c], -R30.reuse ;  /* 0x00008f0047237a23 */ /* 0x100fe2000001081e */
[----:B------:R-:W3:Y:S01]  /*6240*/  MUFU.EX2 R66, R66 ;  /* 0x0000004200427308 */ /* 0x000ee20000000800 */
[----:B------:R-:W-:-:S02]  /*6250*/  FFMA.FTZ R22, R75, c[0x0][0x23c], -R30 ;  /* 0x00008f004b167a23 */ /* 0x000fc4000001081e */
[--C-:B------:R-:W-:Y:S02]  /*6260*/  FFMA.FTZ R55, R135, c[0x0][0x23c], -R30.reuse ;  /* 0x00008f0087377a23 */ /* 0x100fe4000001081e */
[--C-:B------:R-:W-:Y:S02]  /*6270*/  FFMA.FTZ R53, R53, c[0x0][0x23c], -R30.reuse ;  /* 0x00008f0035357a23 */ /* 0x100fe4000001081e */
        /* <DEDUP_REMOVED lines=15> */
[----:B---3--:R-:W-:Y:S01]  /*6370*/  F2FP.PACK_AB R8, R66, R67 ;  /* 0x000000434208723e */ /* 0x008fe200000000ff */
[----:B------:R-:W-:Y:S01]  /*6380*/  FFMA.FTZ R105, R16, c[0x0][0x23c], -R21 ;  /* 0x00008f0010697a23 */ /* 0x000fe20000010815 */
[----:B------:R-:W-:Y:S01]  /*6390*/  LEA.HI.X R185, R122, c[0x0][0x16c], R121, 0x1, P1 ;  /* 0x00005b007ab97a11 */ /* 0x000fe200008f0c79 */
[--C-:B------:R-:W-:Y:S01]  /*63a0*/  FFMA.FTZ R110, R68, c[0x0][0x23c], -R21.reuse ;  /* 0x00008f00446e7a23 */ /* 0x100fe20000010815 */
[----:B------:R-:W3:Y:S01]  /*63b0*/  LDSM.16.MT88.4 R16, [R156+0x6800] ;  /* 0x006800009c10783b */ /* 0x000ee20000004200 */
[--C-:B------:R-:W-:Y:S01]  /*63c0*/  FFMA.FTZ R39, R36, c[0x0][0x23c], -R21.reuse ;  /* 0x00008f0024277a23 */ /* 0x100fe20000010815 */
[----:B------:R-:W-:Y:S01]  /*63d0*/  MUFU.EX2 R112, R112 ;  /* 0x0000007000707308 */ /* 0x000fe20000000800 */
[----:B-1----:R-:W-:Y:S01]  /*63e0*/  F2FP.PACK_AB R10, R64, R65 ;  /* 0x00000041400a723e */ /* 0x002fe200000000ff */
[----:B------:R-:W-:-:S02]  /*63f0*/  FFMA.FTZ R37, R74, c[0x0][0x23c], -R21 ;  /* 0x00008f004a257a23 */ /* 0x000fc40000010815 */
[--C-:B------:R-:W-:Y:S02]  /*6400*/  FFMA.FTZ R36, R70, c[0x0][0x23c], -R21.reuse ;  /* 0x00008f0046247a23 */ /* 0x100fe40000010815 */
[--C-:B------:R-:W-:Y:S02]  /*6410*/  FFMA.FTZ R32, R32, c[0x0][0x23c], -R21.reuse ;  /* 0x00008f0020207a23 */ /* 0x100fe40000010815 */
[----:B------:R-:W1:Y:S01]  /*6420*/  MUFU.EX2 R105, R105 ;  /* 0x0000006900697308 */ /* 0x000e620000000800 */
[--C-:B------:R-:W-:Y:S02]  /*6430*/  FFMA.FTZ R23, R52, c[0x0][0x23c], -R21.reuse ;  /* 0x00008f0034177a23 */ /* 0x100fe40000010815 */
[----:B------:R-:W-:Y:S02]  /*6440*/  FFMA.FTZ R52, R133, c[0x0][0x23c], -R30 ;  /* 0x00008f0085347a23 */ /* 0x000fe4000001081e */
[--C-:B------:R-:W-:Y:S02]  /*6450*/  FFMA.FTZ R51, R140, c[0x0][0x23c], -R21.reuse ;  /* 0x00008f008c337a23 */ /* 0x100fe40000010815 */
[--C-:B------:R-:W-:Y:S01]  /*6460*/  FFMA.FTZ R50, R138, c[0x0][0x23c], -R21.reuse ;  /* 0x00008f008a327a23 */ /* 0x100fe20000010815 */
        /* <DEDUP_REMOVED lines=10> */
[----:B------:R-:W1:Y:S01]  /*6510*/  MUFU.EX2 R35, R35 ;  /* 0x0000002300237308 */ /* 0x000e620000000800 */
[--C-:B------:R-:W-:Y:S02]  /*6520*/  FFMA.FTZ R62, R62, c[0x0][0x23c], -R21.reuse ;  /* 0x00008f003e3e7a23 */ /* 0x100fe40000010815 */
[--C-:B------:R-:W-:Y:S02]  /*6530*/  FFMA.FTZ R136, R119, c[0x0][0x23c], -R30.reuse ;  /* 0x00008f0077887a23 */ /* 0x100fe4000001081e */
[--C-:B------:R-:W-:Y:S02]  /*6540*/  FFMA.FTZ R119, R127, c[0x0][0x23c], -R30.reuse ;  /* 0x00008f007f777a23 */ /* 0x100fe4000001081e */
[----:B------:R-:W-:Y:S01]  /*6550*/  FFMA.FTZ R131, R125, c[0x0][0x23c], -R30 ;  /* 0x00008f007d837a23 */ /* 0x000fe2000001081e */
[----:B----4-:R-:W-:Y:S01]  /*6560*/  F2FP.PACK_AB R11, R39, R110 ;  /* 0x0000006e270b723e */ /* 0x010fe200000000ff */
[----:B------:R-:W-:Y:S01]  /*6570*/  MUFU.EX2 R31, R31 ;  /* 0x0000001f001f7308 */ /* 0x000fe20000000800 */
[----:B------:R-:W-:-:S02]  /*6580*/  FFMA.FTZ R127, R128, c[0x0][0x23c], -R21 ;  /* 0x00008f00807f7a23 */ /* 0x000fc40000010815 */
[--C-:B------:R-:W-:Y:S02]  /*6590*/  FFMA.FTZ R134, R129, c[0x0][0x23c], -R30.reuse ;  /* 0x00008f0081867a23 */ /* 0x100fe4000001081e */
[--C-:B------:R-:W-:Y:S01]  /*65a0*/  FFMA.FTZ R126, R126, c[0x0][0x23c], -R21.reuse ;  /* 0x00008f007e7e7a23 */ /* 0x100fe20000010815 */
[C---:B------:R-:W-:Y:S01]  /*65b0*/  HMMA.16816.F32 R96, R8.reuse, R92, RZ ;  /* 0x0000005c0860723c */ /* 0x040fe200000018ff */
[----:B-1----:R-:W-:Y:S01]  /*65c0*/  F2FP.PACK_AB R68, R35, R42 ;  /* 0x0000002a2344723e */ /* 0x002fe200000000ff */
[----:B------:R-:W1:Y:S01]  /*65d0*/  MUFU.EX2 R22, R22 ;  /* 0x0000001600167308 */ /* 0x000e620000000800 */
        /* <DEDUP_REMOVED lines=11> */
[----:B------:R-:W4:Y:S01]  /*6690*/  MUFU.EX2 R36, R36 ;  /* 0x0000002400247308 */ /* 0x000f220000000800 */
[----:B-1----:R-:W-:Y:S01]  /*66a0*/  F2FP.PACK_AB R70, R22, R31 ;  /* 0x0000001f1646723e */ /* 0x002fe200000000ff */
[----:B------:R-:W-:Y:S02]  /*66b0*/  FFMA.FTZ R54, R54, c[0x0][0x23c], -R21 ;  /* 0x00008f0036367a23 */ /* 0x000fe40000010815 */
[----:B------:R-:W-:Y:S02]  /*66c0*/  FADD.FTZ R105, R112, R105 ;  /* 0x0000006970697221 */ /* 0x000fe40000010000 */
[----:B--2---:R-:W-:Y:S01]  /*66d0*/  HMMA.16816.F32 R80, R8, R76, RZ ;  /* 0x0000004c0850723c */ /* 0x004fe200000018ff */
[--C-:B------:R-:W-:Y:S01]  /*66e0*/  FFMA.FTZ R56, R43, c[0x0][0x23c], -R30.reuse ;  /* 0x00008f002b387a23 */ /* 0x100fe2000001081e */
[----:B------:R-:W-:Y:S01]  /*66f0*/  MUFU.EX2 R32, R32 ;  /* 0x0000002000207308 */ /* 0x000fe20000000800 */
[----:B------:R-:W-:-:S02]  /*6700*/  FFMA.FTZ R60, R47, c[0x0][0x23c], -R30 ;  /* 0x00008f002f3c7a23 */ /* 0x000fc4000001081e */
[--C-:B------:R-:W-:Y:S02]  /*6710*/  FFMA.FTZ R43, R44, c[0x0][0x23c], -R21.reuse ;  /* 0x00008f002c2b7a23 */ /* 0x100fe40000010815 */
[--C-:B------:R-:W-:Y:S01]  /*6720*/  FFMA.FTZ R40, R40, c[0x0][0x23c], -R21.reuse ;  /* 0x00008f0028287a23 */ /* 0x100fe20000010815 */
[C---:B------:R-:W-:Y:S01]  /*6730*/  HMMA.16816.F32 R72, R8.reuse, R4, RZ ;  /* 0x000000040848723c */ /* 0x040fe200000018ff */
[----:B------:R-:W-:Y:S01]  /*6740*/  FFMA.FTZ R34, R34, c[0x0][0x23c], -R21 ;  /* 0x00008f0022227a23 */ /* 0x000fe20000010815 */
[----:B------:R-:W1:Y:S01]  /*6750*/  MUFU.EX2 R23, R23 ;  /* 0x0000001700177308 */ /* 0x000e620000000800 */
[----:B----4-:R-:W-:Y:S01]  /*6760*/  F2FP.PACK_AB R69, R36, R37 ;  /* 0x000000252445723e */ /* 0x010fe200000000ff */
[----:B------:R-:W-:Y:S02]  /*6770*/  FADD.FTZ R66, R67, R66 ;  /* 0x0000004243427221 */ /* 0x000fe40000010000 */
[----:B------:R-:W-:Y:S02]  /*6780*/  FADD.FTZ R110, R110, R105 ;  /* 0x000000696e6e7221 */ /* 0x000fe40000010000 */
[----:B------:R-:W-:Y:S01]  /*6790*/  HMMA.16816.F32 R84, R8, R86, RZ ;  /* 0x000000560854723c */ /* 0x000fe200000018ff */
[----:B------:R-:W-:Y:S01]  /*67a0*/  FADD.FTZ R65, R65, R66 ;  /* 0x0000004241417221 */ /* 0x000fe20000010000 */
[----:B------:R-:W-:Y:S01]  /*67b0*/  MUFU.EX2 R55, R55 ;  /* 0x0000003700377308 */ /* 0x000fe20000000800 */
[----:B------:R-:W-:-:S02]  /*67c0*/  FADD.FTZ R110, R39, R110 ;  /* 0x0000006e276e7221 */ /* 0x000fc40000010000 */
[----:B------:R-:W-:Y:S02]  /*67d0*/  FADD.FTZ R65, R64, R65 ;  /* 0x0000004140417221 */ /* 0x000fe40000010000 */
[--C-:B------:R-:W-:Y:S01]  /*67e0*/  FFMA.FTZ R28, R28, c[0x0][0x23c], -R21.reuse ;  /* 0x00008f001c1c7a23 */ /* 0x100fe20000010815 */
[C---:B------:R-:W-:Y:S01]  /*67f0*/  HMMA.16816.F32 R76, R8.reuse, R78, RZ ;  /* 0x0000004e084c723c */ /* 0x040fe200000018ff */
[----:B------:R-:W-:Y:S01]  /*6800*/  FFMA.FTZ R24, R24, c[0x0][0x23c], -R21 ;  /* 0x00008f0018187a23 */ /* 0x000fe20000010815 */
[----:B-1----:R-:W-:Y:S01]  /*6810*/  F2FP.PACK_AB R71, R23, R32 ;  /* 0x000000201747723e */ /* 0x002fe200000000ff */
[----:B------:R-:W1:Y:S05]  /*6820*/  MUFU.EX2 R52, R52 ;  /* 0x0000003400347308 */ /* 0x000e6a0000000800 */
[----:B------:R-:W-:Y:S01]  /*6830*/  HMMA.16816.F32 R4, R8, R6, RZ ;  /* 0x000000060804723c */ /* 0x000fe200000018ff */
[----:B------:R-:W2:Y:S02]  /*6840*/  LDSM.16.MT88.4 R8, [R154+0x6800] ;  /* 0x006800009a08783b */ /* 0x000ea40000004200 */
[----:B------:R-:W-:Y:S05]  /*6850*/  MUFU.EX2 R53, R53 ;  /* 0x0000003500357308 */ /* 0x000fea0000000800 */
[C---:B------:R-:W-:Y:S03]  /*6860*/  HMMA.16816.F32 R96, R68.reuse, R12, R96 ;  /* 0x0000000c4460723c */ /* 0x040fe60000001860 */
[----:B------:R-:W-:Y:S05]  /*6870*/  MUFU.EX2 R48, R48 ;  /* 0x0000003000307308 */ /* 0x000fea0000000800 */
[C---:B------:R-:W-:Y:S01]  /*6880*/  HMMA.16816.F32 R92, R68.reuse, R14, R92 ;  /* 0x0000000e445c723c */ /* 0x040fe2000000185c */
[----:B------:R-:W4:Y:S02]  /*6890*/  LDSM.16.MT88.4 R12, [R155+0x6800] ;  /* 0x006800009b0c783b */ /* 0x000f240000004200 */
[----:B------:R-:W-:Y:S05]  /*68a0*/  MUFU.EX2 R51, R51 ;  /* 0x0000003300337308 */ /* 0x000fea0000000800 */
[C---:B---3--:R-:W-:Y:S03]  /*68b0*/  HMMA.16816.F32 R88, R68.reuse, R16, R88 ;  /* 0x000000104458723c */ /* 0x048fe60000001858 */
[----:B------:R-:W3:Y:S05]  /*68c0*/  MUFU.EX2 R50, R50 ;  /* 0x0000003200327308 */ /* 0x000eea0000000800 */
[C---:B------:R-:W-:Y:S01]  /*68d0*/  HMMA.16816.F32 R84, R68.reuse, R18, R84 ;  /* 0x000000124454723c */ /* 0x040fe20000001854 */
[----:B------:R-:W-:Y:S02]  /*68e0*/  LDSM.16.MT88.4 R16, [R156+0x8800] ;  /* 0x008800009c10783b */ /* 0x000fe40000004200 */
[----:B------:R-:W-:Y:S05]  /*68f0*/  MUFU.EX2 R46, R46 ;  /* 0x0000002e002e7308 */ /* 0x000fea0000000800 */
[C---:B--2---:R-:W-:Y:S03]  /*6900*/  HMMA.16816.F32 R72, R68.reuse, R8, R72 ;  /* 0x000000084448723c */ /* 0x044fe60000001848 */
[----:B------:R-:W2:Y:S08]  /*6910*/  MUFU.EX2 R41, R41 ;  /* 0x0000002900297308 */ /* 0x000eb00000000800 */
[----:B------:R-:W-:Y:S01]  /*6920*/  MUFU.EX2 R118, R118 ;  /* 0x0000007600767308 */ /* 0x000fe20000000800 */
[C---:B----4-:R-:W-:Y:S07]  /*6930*/  HMMA.16816.F32 R80, R68.reuse, R12, R80 ;  /* 0x0000000c4450723c */ /* 0x050fee0000001850 */
[----:B------:R-:W4:Y:S01]  /*6940*/  MUFU.EX2 R115, R115 ;  /* 0x0000007300737308 */ /* 0x000f220000000800 */
[C---:B------:R-:W-:Y:S01]  /*6950*/  HMMA.16816.F32 R76, R68.reuse, R14, R76 ;  /* 0x0000000e444c723c */ /* 0x040fe2000000184c */
[----:B------:R-:W5:Y:S06]  /*6960*/  LDSM.16.MT88.4 R12, [R158+0x7000] ;  /* 0x007000009e0c783b */ /* 0x000f6c0000004200 */
[----:B------:R-:W-:Y:S01]  /*6970*/  MUFU.EX2 R116, R116 ;  /* 0x0000007400747308 */ /* 0x000fe20000000800 */
[----:B------:R-:W-:Y:S01]  /*6980*/  HMMA.16816.F32 R68, R68, R10, R4 ;  /* 0x0000000a4444723c */ /* 0x000fe20000001804 */
[----:B------:R-:W4:Y:S06]  /*6990*/  LDSM.16.MT88.4 R8, [R156+0x7000] ;  /* 0x007000009c08783b */ /* 0x000f2c0000004200 */
[----:B------:R-:W-:Y:S01]  /*69a0*/  MUFU.EX2 R111, R111 ;  /* 0x0000006f006f7308 */ /* 0x000fe20000000800 */
[----:B-1----:R-:W-:-:S02]  /*69b0*/  F2FP.PACK_AB R4, R52, R55 ;  /* 0x000000373404723e */ /* 0x002fc400000000ff */
[----:B---3--:R-:W-:-:S05]  /*69c0*/  F2FP.PACK_AB R5, R50, R51 ;  /* 0x000000333205723e */ /* 0x008fca00000000ff */
[----:B------:R-:W-:Y:S01]  /*69d0*/  MUFU.EX2 R117, R117 ;  /* 0x0000007500757308 */ /* 0x000fe20000000800 */
[----:B------:R-:W-:Y:S02]  /*69e0*/  F2FP.PACK_AB R6, R48, R53 ;  /* 0x000000353006723e */ /* 0x000fe400000000ff */
[----:B--2---:R-:W-:-:S05]  /*69f0*/  F2FP.PACK_AB R7, R41, R46 ;  /* 0x0000002e2907723e */ /* 0x004fca00000000ff */
[----:B------:R-:W1:Y:S08]  /*6a00*/  MUFU.EX2 R114, R114 ;  /* 0x0000007200727308 */ /* 0x000e700000000800 */
[----:B------:R-:W-:Y:S01]  /*6a10*/  MUFU.EX2 R113, R113 ;  /* 0x0000007100717308 */ /* 0x000fe20000000800 */
[C---:B-----5:R-:W-:Y:S07]  /*6a20*/  HMMA.16816.F32 R96, R4.reuse, R12, R96 ;  /* 0x0000000c0460723c */ /* 0x060fee0000001860 */
[----:B------:R-:W2:Y:S01]  /*6a30*/  MUFU.EX2 R62, R62 ;  /* 0x0000003e003e7308 */ /* 0x000ea20000000800 */
[C---:B----4-:R-:W-:Y:S07]  /*6a40*/  HMMA.16816.F32 R88, R4.reuse, R8, R88 ;  /* 0x000000080458723c */ /* 0x050fee0000001858 */
[----:B------:R-:W-:Y:S01]  /*6a50*/  MUFU.EX2 R131, R131 ;  /* 0x0000008300837308 */ /* 0x000fe20000000800 */
[C---:B------:R-:W-:Y:S01]  /*6a60*/  HMMA.16816.F32 R84, R4.reuse, R10, R84 ;  /* 0x0000000a0454723c */ /* 0x040fe20000001854 */
[----:B------:R-:W3:Y:S06]  /*6a70*/  LDSM.16.MT88.4 R8, [R154+0x7000] ;  /* 0x007000009a08783b */ /* 0x000eec0000004200 */
[----:B------:R-:W4:Y:S01]  /*6a80*/  MUFU.EX2 R136, R136 ;  /* 0x0000008800887308 */ /* 0x000f220000000800 */
[C---:B------:R-:W-:Y:S01]  /*6a90*/  HMMA.16816.F32 R92, R4.reuse, R14, R92 ;  /* 0x0000000e045c723c */ /* 0x040fe2000000185c */
[----:B------:R-:W5:Y:S06]  /*6aa0*/  LDSM.16.MT88.4 R12, [R155+0x7000] ;  /* 0x007000009b0c783b */ /* 0x000f6c0000004200 */
[----:B------:R-:W-:Y:S08]  /*6ab0*/  MUFU.EX2 R119, R119 ;  /* 0x0000007700777308 */ /* 0x000ff00000000800 */
[----:B------:R-:W-:Y:S08]  /*6ac0*/  MUFU.EX2 R134, R134 ;  /* 0x0000008600867308 */ /* 0x000ff00000000800 */
[----:B------:R-:W-:Y:S08]  /*6ad0*/  MUFU.EX2 R127, R127 ;  /* 0x0000007f007f7308 */ /* 0x000ff00000000800 */
[----:B------:R-:W1:Y:S01]  /*6ae0*/  MUFU.EX2 R126, R126 ;  /* 0x0000007e007e7308 */ /* 0x000e620000000800 */
[C---:B---3--:R-:W-:Y:S07]  /*6af0*/  HMMA.16816.F32 R72, R4.reuse, R8, R72 ;  /* 0x000000080448723c */ /* 0x048fee0000001848 */
[----:B------:R-:W-:Y:S01]  /*6b00*/  MUFU.EX2 R128, R128 ;  /* 0x0000008000807308 */ /* 0x000fe20000000800 */
[C---:B------:R-:W-:Y:S01]  /*6b10*/  HMMA.16816.F32 R68, R4.reuse, R10, R68 ;  /* 0x0000000a0444723c */ /* 0x040fe20000001844 */
[----:B------:R-:W3:Y:S06]  /*6b20*/  LDSM.16.MT88.4 R8, [R156+0x7800] ;  /* 0x007800009c08783b */ /* 0x000eec0000004200 */
[----:B------:R-:W1:Y:S01]  /*6b30*/  MUFU.EX2 R125, R125 ;  /* 0x0000007d007d7308 */ /* 0x000e620000000800 */
[C---:B-----5:R-:W-:Y:S07]  /*6b40*/  HMMA.16816.F32 R80, R4.reuse, R12, R80 ;  /* 0x0000000c0450723c */ /* 0x060fee0000001850 */
[----:B------:R-:W-:Y:S01]  /*6b50*/  MUFU.EX2 R59, R59 ;  /* 0x0000003b003b7308 */ /* 0x000fe20000000800 */
[----:B------:R-:W-:Y:S01]  /*6b60*/  HMMA.16816.F32 R76, R4, R14, R76 ;  /* 0x0000000e044c723c */ /* 0x000fe2000000184c */
[----:B------:R-:W5:Y:S06]  /*6b70*/  LDSM.16.MT88.4 R12, [R158+0x7800] ;  /* 0x007800009e0c783b */ /* 0x000f6c0000004200 */
[----:B------:R-:W3:Y:S01]  /*6b80*/  MUFU.EX2 R132, R132 ;  /* 0x0000008400847308 */ /* 0x000ee20000000800 */
[----:B------:R-:W-:-:S02]  /*6b90*/  F2FP.PACK_AB R4, R115, R118 ;  /* 0x000000767304723e */ /* 0x000fc400000000ff */
[----:B-1----:R-:W-:-:S05]  /*6ba0*/  F2FP.PACK_AB R5, R114, R117 ;  /* 0x000000757205723e */ /* 0x002fca00000000ff */
[----:B------:R-:W-:Y:S01]  /*6bb0*/  MUFU.EX2 R57, R57 ;  /* 0x0000003900397308 */ /* 0x000fe20000000800 */
[----:B------:R-:W-:Y:S02]  /*6bc0*/  F2FP.PACK_AB R6, R111, R116 ;  /* 0x000000746f06723e */ /* 0x000fe400000000ff */
[----:B--2---:R-:W-:-:S05]  /*6bd0*/  F2FP.PACK_AB R7, R62, R113 ;  /* 0x000000713e07723e */ /* 0x004fca00000000ff */
[----:B------:R-:W-:Y:S02]  /*6be0*/  MUFU.EX2 R130, R130 ;  /* 0x0000008200827308 */ /* 0x000fe40000000800 */
[C---:B---3--:R-:W-:Y:S06]  /*6bf0*/  HMMA.16816.F32 R88, R4.reuse, R8, R88 ;  /* 0x000000080458723c */ /* 0x048fec0000001858 */
[----:B------:R-:W-:Y:S02]  /*6c00*/  MUFU.EX2 R63, R63 ;  /* 0x0000003f003f7308 */ /* 0x000fe40000000800 */
[C---:B------:R-:W-:Y:S01]  /*6c10*/  HMMA.16816.F32 R84, R4.reuse, R10, R84 ;  /* 0x0000000a0454723c */ /* 0x040fe20000001854 */
[----:B------:R-:W1:Y:S05]  /*6c20*/  LDSM.16.MT88.4 R8, [R154+0x7800] ;  /* 0x007800009a08783b */ /* 0x000e6a0000004200 */
[----:B------:R-:W2:Y:S02]  /*6c30*/  MUFU.EX2 R58, R58 ;  /* 0x0000003a003a7308 */ /* 0x000ea40000000800 */
[C---:B-----5:R-:W-:Y:S06]  /*6c40*/  HMMA.16816.F32 R96, R4.reuse, R12, R96 ;  /* 0x0000000c0460723c */ /* 0x060fec0000001860 */
[----:B------:R-:W-:Y:S02]  /*6c50*/  MUFU.EX2 R61, R61 ;  /* 0x0000003d003d7308 */ /* 0x000fe40000000800 */
[C---:B------:R-:W-:Y:S01]  /*6c60*/  HMMA.16816.F32 R92, R4.reuse, R14, R92 ;  /* 0x0000000e045c723c */ /* 0x040fe2000000185c */
[----:B------:R-:W3:Y:S05]  /*6c70*/  LDSM.16.MT88.4 R12, [R155+0x7800] ;  /* 0x007800009b0c783b */ /* 0x000eea0000004200 */
[----:B------:R-:W5:Y:S08]  /*6c80*/  MUFU.EX2 R54, R54 ;  /* 0x0000003600367308 */ /* 0x000f700000000800 */
[----:B------:R-:W-:Y:S08]  /*6c90*/  MUFU.EX2 R49, R49 ;  /* 0x0000003100317308 */ /* 0x000ff00000000800 */
[----:B------:R-:W2:Y:S01]  /*6ca0*/  MUFU.EX2 R60, R60 ;  /* 0x0000003c003c7308 */ /* 0x000ea20000000800 */
[C---:B-1----:R-:W-:Y:S07]  /*6cb0*/  HMMA.16816.F32 R72, R4.reuse, R8, R72 ;  /* 0x000000080448723c */ /* 0x042fee0000001848 */
[----:B------:R-:W-:Y:S01]  /*6cc0*/  MUFU.EX2 R45, R45 ;  /* 0x0000002d002d7308 */ /* 0x000fe20000000800 */
[C---:B------:R-:W-:Y:S01]  /*6cd0*/  HMMA.16816.F32 R68, R4.reuse, R10, R68 ;  /* 0x0000000a0444723c */ /* 0x040fe20000001844 */
[----:B------:R-:W1:Y:S06]  /*6ce0*/  LDSM.16.MT88.4 R8, [R156+0x8000] ;  /* 0x008000009c08783b */ /* 0x000e6c0000004200 */
[----:B------:R-:W-:Y:S01]  /*6cf0*/  MUFU.EX2 R56, R56 ;  /* 0x0000003800387308 */ /* 0x000fe20000000800 */
[C---:B---3--:R-:W-:Y:S07]  /*6d00*/  HMMA.16816.F32 R80, R4.reuse, R12, R80 ;  /* 0x0000000c0450723c */ /* 0x048fee0000001850 */
[----:B------:R-:W-:Y:S01]  /*6d10*/  MUFU.EX2 R43, R43 ;  /* 0x0000002b002b7308 */ /* 0x000fe20000000800 */
[----:B------:R-:W-:Y:S01]  /*6d20*/  HMMA.16816.F32 R76, R4, R14, R76 ;  /* 0x0000000e044c723c */ /* 0x000fe2000000184c */
[----:B------:R-:W3:Y:S06]  /*6d30*/  LDSM.16.MT88.4 R12, [R158+0x8000] ;  /* 0x008000009e0c783b */ /* 0x000eec0000004200 */
[----:B------:R-:W1:Y:S01]  /*6d40*/  MUFU.EX2 R40, R40 ;  /* 0x0000002800287308 */ /* 0x000e620000000800 */
[----:B----4-:R-:W-:-:S02]  /*6d50*/  F2FP.PACK_AB R4, R136, R131 ;  /* 0x000000838804723e */ /* 0x010fc400000000ff */
[----:B------:R-:W-:-:S05]  /*6d60*/  F2FP.PACK_AB R5, R126, R127 ;  /* 0x0000007f7e05723e */ /* 0x000fca00000000ff */
[----:B------:R-:W-:Y:S01]  /*6d70*/  MUFU.EX2 R34, R34 ;  /* 0x0000002200227308 */ /* 0x000fe20000000800 */
[----:B------:R-:W-:Y:S02]  /*6d80*/  F2FP.PACK_AB R6, R134, R119 ;  /* 0x000000778606723e */ /* 0x000fe400000000ff */
[----:B------:R-:W-:-:S05]  /*6d90*/  F2FP.PACK_AB R7, R125, R128 ;  /* 0x000000807d07723e */ /* 0x000fca00000000ff */
[----:B------:R-:W-:Y:S02]  /*6da0*/  MUFU.EX2 R28, R28 ;  /* 0x0000001c001c7308 */ /* 0x000fe40000000800 */
[C---:B-1----:R-:W-:Y:S06]  /*6db0*/  HMMA.16816.F32 R88, R4.reuse, R8, R88 ;  /* 0x000000080458723c */ /* 0x042fec0000001858 */
[----:B------:R-:W-:Y:S02]  /*6dc0*/  MUFU.EX2 R24, R24 ;  /* 0x0000001800187308 */ /* 0x000fe40000000800 */
[C---:B------:R-:W-:Y:S01]  /*6dd0*/  HMMA.16816.F32 R84, R4.reuse, R10, R84 ;  /* 0x0000000a0454723c */ /* 0x040fe20000001854 */
[----:B------:R-:W1:Y:S07]  /*6de0*/  LDSM.16.MT88.4 R8, [R154+0x8000] ;  /* 0x008000009a08783b */ /* 0x000e6e0000004200 */
[C---:B---3--:R-:W-:Y:S08]  /*6df0*/  HMMA.16816.F32 R96, R4.reuse, R12, R96 ;  /* 0x0000000c0460723c */ /* 0x048ff00000001860 */
[C---:B------:R-:W-:Y:S01]  /*6e00*/  HMMA.16816.F32 R92, R4.reuse, R14, R92 ;  /* 0x0000000e045c723c */ /* 0x040fe2000000185c */
[----:B------:R-:W3:Y:S07]  /*6e10*/  LDSM.16.MT88.4 R12, [R155+0x8000] ;  /* 0x008000009b0c783b */ /* 0x000eee0000004200 */
[C---:B-1----:R-:W-:Y:S08]  /*6e20*/  HMMA.16816.F32 R72, R4.reuse, R8, R72 ;  /* 0x000000080448723c */ /* 0x042ff00000001848 */
[C---:B------:R-:W-:Y:S01]  /*6e30*/  HMMA.16816.F32 R68, R4.reuse, R10, R68 ;  /* 0x0000000a0444723c */ /* 0x040fe20000001844 */
[----:B------:R-:W1:Y:S07]  /*6e40*/  LDSM.16.MT88.4 R8, [R158+0x8800] ;  /* 0x008800009e08783b */ /* 0x000e6e0000004200 */
[C---:B---3--:R-:W-:Y:S08]  /*6e50*/  HMMA.16816.F32 R80, R4.reuse, R12, R80 ;  /* 0x0000000c0450723c */ /* 0x048ff00000001850 */
[----:B------:R-:W-:Y:S01]  /*6e60*/  HMMA.16816.F32 R76, R4, R14, R76 ;  /* 0x0000000e044c723c */ /* 0x000fe2000000184c */
[----:B------:R-:W3:Y:S06]  /*6e70*/  LDSM.16.MT88.4 R12, [R155+0x8800] ;  /* 0x008800009b0c783b */ /* 0x000eec0000004200 */
[----:B------:R-:W-:-:S02]  /*6e80*/  F2FP.PACK_AB R4, R132, R59 ;  /* 0x0000003b8404723e */ /* 0x000fc400000000ff */
[----:B--2---:R-:W-:Y:S02]  /*6e90*/  F2FP.PACK_AB R5, R58, R63 ;  /* 0x0000003f3a05723e */ /* 0x004fe400000000ff */
[----:B------:R-:W-:Y:S02]  /*6ea0*/  F2FP.PACK_AB R6, R130, R57 ;  /* 0x000000398206723e */ /* 0x000fe400000000ff */
[----:B-----5:R-:W-:-:S07]  /*6eb0*/  F2FP.PACK_AB R7, R54, R61 ;  /* 0x0000003d3607723e */ /* 0x020fce00000000ff */
[C---:B------:R-:W-:Y:S08]  /*6ec0*/  HMMA.16816.F32 R88, R4.reuse, R16, R88 ;  /* 0x000000100458723c */ /* 0x040ff00000001858 */
[C---:B-1----:R-:W-:Y:S08]  /*6ed0*/  HMMA.16816.F32 R96, R4.reuse, R8, R96 ;  /* 0x000000080460723c */ /* 0x042ff00000001860 */
        /* <DEDUP_REMOVED lines=10> */
[----:B------:R-:W-:-:S02]  /*6f80*/  FFMA.FTZ R6, R38, c[0x0][0x23c], -R21 ;  /* 0x00008f0026067a23 */ /* 0x000fc40000010815 */
[----:B------:R-:W-:Y:S02]  /*6f90*/  FADD.FTZ R4, R42, R65 ;  /* 0x000000412a047221 */ /* 0x000fe40000010000 */
[----:B------:R3:W4:Y:S01]  /*6fa0*/  MUFU.EX2 R39, R6 ;  /* 0x0000000600277308 */ /* 0x0007220000000800 */
[----:B------:R-:W-:Y:S02]  /*6fb0*/  FADD.FTZ R5, R37, R110 ;  /* 0x0000006e25057221 */ /* 0x000fe40000010000 */
[----:B------:R-:W-:Y:S02]  /*6fc0*/  FADD.FTZ R4, R35, R4 ;  /* 0x0000000423047221 */ /* 0x000fe40000010000 */
[----:B------:R-:W-:Y:S02]  /*6fd0*/  FADD.FTZ R5, R36, R5 ;  /* 0x0000000524057221 */ /* 0x000fe40000010000 */
[----:B------:R-:W-:Y:S01]  /*6fe0*/  FADD.FTZ R31, R31, R4 ;  /* 0x000000041f1f7221 */ /* 0x000fe20000010000 */
[----:B------:R-:W-:Y:S01]  /*6ff0*/  F2FP.PACK_AB R4, R60, R49 ;  /* 0x000000313c04723e */ /* 0x000fe200000000ff */
[----:B------:R-:W-:Y:S01]  /*7000*/  FADD.FTZ R36, R32, R5 ;  /* 0x0000000520247221 */ /* 0x000fe20000010000 */
[----:B------:R-:W-:Y:S01]  /*7010*/  F2FP.PACK_AB R5, R40, R43 ;  /* 0x0000002b2805723e */ /* 0x000fe200000000ff */
[----:B------:R-:W-:-:S02]  /*7020*/  FADD.FTZ R22, R22, R31 ;  /* 0x0000001f16167221 */ /* 0x000fc40000010000 */
[----:B------:R-:W-:Y:S02]  /*7030*/  FADD.FTZ R36, R23, R36 ;  /* 0x0000002417247221 */ /* 0x000fe40000010000 */
[----:B------:R-:W-:Y:S01]  /*7040*/  FFMA.FTZ R37, R29, c[0x0][0x23c], -R30 ;  /* 0x00008f001d257a23 */ /* 0x000fe2000001081e */
[----:B---3--:R-:W-:Y:S01]  /*7050*/  F2FP.PACK_AB R6, R56, R45 ;  /* 0x0000002d3806723e */ /* 0x008fe200000000ff */
[--C-:B------:R-:W-:Y:S01]  /*7060*/  FFMA.FTZ R29, R26, c[0x0][0x23c], -R21.reuse ;  /* 0x00008f001a1d7a23 */ /* 0x100fe20000010815 */
[----:B----4-:R-:W-:Y:S01]  /*7070*/  F2FP.PACK_AB R7, R34, R39 ;  /* 0x000000272207723e */ /* 0x010fe200000000ff */
[----:B------:R-:W-:Y:S02]  /*7080*/  FADD.FTZ R55, R55, R22 ;  /* 0x0000001637377221 */ /* 0x000fe40000010000 */
[----:B------:R-:W-:Y:S02]  /*7090*/  FFMA.FTZ R21, R20, c[0x0][0x23c], -R21 ;  /* 0x00008f0014157a23 */ /* 0x000fe40000010815 */
[--C-:B------:R-:W-:Y:S01]  /*70a0*/  FFMA.FTZ R38, R33, c[0x0][0x23c], -R30.reuse ;  /* 0x00008f0021267a23 */ /* 0x100fe2000001081e */
[----:B------:R-:W-:Y:S01]  /*70b0*/  MUFU.EX2 R29, R29 ;  /* 0x0000001d001d7308 */ /* 0x000fe20000000800 */
[----:B--2---:R-:W-:Y:S01]  /*70c0*/  HMMA.16816.F32 R96, R4, R12, R96 ;  /* 0x0000000c0460723c */ /* 0x004fe20000001860 */
[----:B------:R-:W-:-:S02]  /*70d0*/  FFMA.FTZ R35, R27, c[0x0][0x23c], -R30 ;  /* 0x00008f001b237a23 */ /* 0x000fc4000001081e */
[----:B------:R-:W-:Y:S02]  /*70e0*/  FFMA.FTZ R33, R25, c[0x0][0x23c], -R30 ;  /* 0x00008f0019217a23 */ /* 0x000fe4000001081e */
[----:B------:R-:W-:Y:S02]  /*70f0*/  FADD.FTZ R52, R52, R55 ;  /* 0x0000003734347221 */ /* 0x000fe40000010000 */
[----:B------:R-:W-:Y:S01]  /*7100*/  MUFU.EX2 R30, R38 ;  /* 0x00000026001e7308 */ /* 0x000fe20000000800 */
[----:B------:R-:W-:Y:S01]  /*7110*/  HMMA.16816.F32 R92, R4, R14, R92 ;  /* 0x0000000e045c723c */ /* 0x000fe2000000185c */
[----:B------:R-:W2:Y:S01]  /*7120*/  LDSM.16.MT88.4 R12, [R154+0x9000] ;  /* 0x009000009a0c783b */ /* 0x000ea20000004200 */
[----:B------:R-:W-:-:S04]  /*7130*/  FADD.FTZ R53, R53, R52 ;  /* 0x0000003435357221 */ /* 0x000fc80000010000 */
[----:B------:R-:W-:Y:S01]  /*7140*/  FADD.FTZ R53, R48, R53 ;  /* 0x0000003530357221 */ /* 0x000fe20000010000 */
[----:B------:R-:W3:Y:S01]  /*7150*/  MUFU.EX2 R27, R37 ;  /* 0x00000025001b7308 */ /* 0x000ee20000000800 */
[----:B-1----:R-:W-:Y:S02]  /*7160*/  HMMA.16816.F32 R88, R4, R8, R88 ;  /* 0x000000080458723c */ /* 0x002fe40000001858 */
[----:B------:R-:W-:-:S04]  /*7170*/  FADD.FTZ R118, R118, R53 ;  /* 0x0000003576767221 */ /* 0x000fc80000010000 */
[----:B------:R-:W-:Y:S01]  /*7180*/  FADD.FTZ R115, R115, R118 ;  /* 0x0000007673737221 */ /* 0x000fe20000010000 */
[----:B------:R-:W-:Y:S01]  /*7190*/  MUFU.EX2 R25, R35 ;  /* 0x0000002300197308 */ /* 0x000fe20000000800 */
[----:B------:R-:W-:Y:S01]  /*71a0*/  HMMA.16816.F32 R84, R4, R10, R84 ;  /* 0x0000000a0454723c */ /* 0x000fe20000001854 */
[----:B------:R-:W1:Y:S01]  /*71b0*/  LDSM.16.MT88.4 R8, [R158+0x9800] ;  /* 0x009800009e08783b */ /* 0x000e620000004200 */
[----:B------:R-:W-:-:S04]  /*71c0*/  FADD.FTZ R116, R116, R115 ;  /* 0x0000007374747221 */ /* 0x000fc80000010000 */
[----:B------:R-:W-:Y:S01]  /*71d0*/  FADD.FTZ R116, R111, R116 ;  /* 0x000000746f747221 */ /* 0x000fe20000010000 */
[----:B------:R-:W4:Y:S01]  /*71e0*/  MUFU.EX2 R32, R33 ;  /* 0x0000002100207308 */ /* 0x000f220000000800 */
[----:B------:R-:W-:Y:S02]  /*71f0*/  HMMA.16816.F32 R80, R4, R16, R80 ;  /* 0x000000100450723c */ /* 0x000fe40000001850 */
[----:B------:R-:W-:-:S04]  /*7200*/  FADD.FTZ R131, R131, R116 ;  /* 0x0000007483837221 */ /* 0x000fc80000010000 */
[----:B------:R-:W-:Y:S01]  /*7210*/  FADD.FTZ R136, R136, R131 ;  /* 0x0000008388887221 */ /* 0x000fe20000010000 */
[----:B------:R-:W5:Y:S01]  /*7220*/  MUFU.EX2 R21, R21 ;  /* 0x0000001500157308 */ /* 0x000f620000000800 */
[----:B------:R-:W-:Y:S01]  /*7230*/  HMMA.16816.F32 R76, R4, R18, R76 ;  /* 0x00000012044c723c */ /* 0x000fe2000000184c */
[----:B------:R-:W1:Y:S01]  /*7240*/  LDSM.16.MT88.4 R16, [R156+0x9800] ;  /* 0x009800009c10783b */ /* 0x000e620000004200 */
[----:B------:R-:W-:-:S04]  /*7250*/  FADD.FTZ R119, R119, R136 ;  /* 0x0000008877777221 */ /* 0x000fc80000010000 */
[----:B------:R-:W-:Y:S02]  /*7260*/  FADD.FTZ R134, R134, R119 ;  /* 0x0000007786867221 */ /* 0x000fe40000010000 */
[----:B--2---:R-:W-:Y:S02]  /*7270*/  HMMA.16816.F32 R72, R4, R12, R72 ;  /* 0x0000000c0448723c */ /* 0x004fe40000001848 */
        /* <DEDUP_REMOVED lines=8> */
[----:B---3--:R-:W-:Y:S01]  /*7300*/  F2FP.PACK_AB R4, R27, R30 ;  /* 0x0000001e1b04723e */ /* 0x008fe200000000ff */
[----:B------:R-:W2:Y:S01]  /*7310*/  LDSM.16.MT88.4 R12, [R155+0x9800] ;  /* 0x009800009b0c783b */ /* 0x000ea20000004200 */
[----:B------:R-:W-:Y:S01]  /*7320*/  F2FP.PACK_AB R5, R29, R28 ;  /* 0x0000001c1d05723e */ /* 0x000fe200000000ff */
[----:B------:R-:W-:Y:S01]  /*7330*/  FADD.FTZ R46, R41, R46 ;  /* 0x0000002e292e7221 */ /* 0x000fe20000010000 */
[----:B----4-:R-:W-:Y:S01]  /*7340*/  F2FP.PACK_AB R6, R32, R25 ;  /* 0x000000192006723e */ /* 0x010fe200000000ff */
[----:B------:R-:W-:Y:S01]  /*7350*/  FADD.FTZ R49, R49, R130 ;  /* 0x0000008231317221 */ /* 0x000fe20000010000 */
[----:B-----5:R-:W-:Y:S01]  /*7360*/  F2FP.PACK_AB R7, R21, R24 ;  /* 0x000000181507723e */ /* 0x020fe200000000ff */
[----:B------:R-:W-:-:S02]  /*7370*/  FADD.FTZ R117, R117, R46 ;  /* 0x0000002e75757221 */ /* 0x000fc40000010000 */
[----:B------:R-:W-:Y:S02]  /*7380*/  FADD.FTZ R60, R60, R49 ;  /* 0x000000313c3c7221 */ /* 0x000fe40000010000 */
        /* <DEDUP_REMOVED lines=14> */
[----:B--2---:R-:W-:Y:S02]  /*7470*/  HMMA.16816.F32 R80, R4, R12, R80 ;  /* 0x0000000c0450723c */ /* 0x004fe40000001850 */
[----:B------:R-:W-:-:S04]  /*7480*/  FADD.FTZ R61, R61, R58 ;  /* 0x0000003a3d3d7221 */ /* 0x000fc80000010000 */
[----:B------:R-:W-:Y:S02]  /*7490*/  FADD.FTZ R54, R54, R61 ;  /* 0x0000003d36367221 */ /* 0x000fe40000010000 */
[----:B------:R-:W-:Y:S02]  /*74a0*/  HMMA.16816.F32 R76, R4, R14, R76 ;  /* 0x0000000e044c723c */ /* 0x000fe4000000184c */
[----:B------:R-:W-:-:S04]  /*74b0*/  FADD.FTZ R43, R43, R54 ;  /* 0x000000362b2b7221 */ /* 0x000fc80000010000 */
[----:B------:R-:W-:Y:S02]  /*74c0*/  FADD.FTZ R40, R40, R43 ;  /* 0x0000002b28287221 */ /* 0x000fe40000010000 */
[----:B-1----:R-:W-:Y:S02]  /*74d0*/  HMMA.16816.F32 R72, R4, R8, R72 ;  /* 0x000000080448723c */ /* 0x002fe40000001848 */
[----:B------:R-:W-:-:S04]  /*74e0*/  FADD.FTZ R39, R39, R40 ;  /* 0x0000002827277221 */ /* 0x000fc80000010000 */
        /* <DEDUP_REMOVED lines=75> */
.L_x_6381:
[----:B------:R-:W-:-:S04]  /*79a0*/  LEA R4, -R104, RZ, 0x7 ;  /* 0x000000ff68047211 */ /* 0x000fc800078e39ff */
[----:B------:R-:W-:Y:S02]  /*79b0*/  SHF.R.S32.HI R5, RZ, 0x1f, R4 ;  /* 0x0000001fff057819 */ /* 0x000fe40000011404 */
.L_x_6382:
[----:B------:R-:W-:Y:S02]  /*79c0*/  ISETP.GE.AND P1, PT, R174, c[0x0][0x220], PT ;  /* 0x00008800ae007a0c */ /* 0x000fe40003f26270 */
[----:B------:R-:W-:-:S04]  /*79d0*/  LEA R190, P6, R4, R190, 0x1 ;  /* 0x000000be04be7211 */ /* 0x000fc800078c08ff */
[----:B------:R-:W-:-:S07]  /*79e0*/  LEA.HI.X R189, R4, R189, R5, 0x1, P6 ;  /* 0x000000bd04bd7211 */ /* 0x000fce00030f0c05 */
[----:B------:R-:W-:Y:S01]  /*79f0*/  @!P1 IMAD.MOV.U32 R13, RZ, RZ, c[0x0][0x1a4] ;  /* 0x00006900ff0d9624 */ /* 0x000fe200078e00ff */
[CC--:B------:R-:W-:Y:S01]  /*7a00*/  @!P1 LEA R7, P3, R104.reuse, R106.reuse, 0x5 ;  /* 0x0000006a68079211 */ /* 0x0c0fe200078628ff */
[----:B------:R-:W-:Y:S01]  /*7a10*/  @!P1 IMAD.MOV.U32 R11, RZ, RZ, c[0x0][0x1a4] ;  /* 0x00006900ff0b9624 */ /* 0x000fe200078e00ff */
[-C--:B------:R-:W-:Y:S01]  /*7a20*/  @!P1 LEA R9, P2, R104, R106.reuse, 0x6 ;  /* 0x0000006a68099211 */ /* 0x080fe200078430ff */
[--C-:B------:R-:W-:Y:S01]  /*7a30*/  @!P1 IMAD.MOV.U32 R108, RZ, RZ, R106.reuse ;  /* 0x000000ffff6c9224 */ /* 0x100fe200078e006a */
[----:B------:R-:W-:Y:S01]  /*7a40*/  @!P1 IADD3 R6, P5, P4, R4, R106, R177 ;  /* 0x0000006a04069210 */ /* 0x000fe20007cbe0b1 */
[----:B------:R-:W-:Y:S01]  /*7a50*/  @!P1 IMAD.MOV.U32 R16, RZ, RZ, R106 ;  /* 0x000000ffff109224 */ /* 0x000fe200078e006a */
[CC--:B------:R-:W-:Y:S01]  /*7a60*/  @!P1 LEA.HI.X R8, R104.reuse, R109.reuse, R13, 0x5, P3 ;  /* 0x0000006d68089211 */ /* 0x0c0fe200018f2c0d */
[----:B------:R-:W-:Y:S01]  /*7a70*/  @!P1 IMAD.MOV.U32 R17, RZ, RZ, R109 ;  /* 0x000000ffff119224 */ /* 0x000fe200078e006d */
[-C--:B------:R-:W-:Y:S01]  /*7a80*/  @!P1 LEA.HI.X R10, R104, R109.reuse, R11, 0x6, P2 ;  /* 0x0000006d680a9211 */ /* 0x080fe200010f340b */
[--C-:B------:R-:W-:Y:S01]  /*7a90*/  @!P1 IMAD.MOV.U32 R15, RZ, RZ, R109.reuse ;  /* 0x000000ffff0f9224 */ /* 0x100fe200078e006d */
[----:B------:R-:W-:Y:S01]  /*7aa0*/  @!P1 LEA R20, P2, R6, c[0x0][0x170], 0x1 ;  /* 0x00005c0006149a11 */ /* 0x000fe200078408ff */
[--C-:B------:R-:W-:Y:S01]  /*7ab0*/  @!P1 IMAD.MOV.U32 R107, RZ, RZ, R109.reuse ;  /* 0x000000ffff6b9224 */ /* 0x100fe200078e006d */
[----:B------:R-:W-:Y:S01]  /*7ac0*/  @P1 STS.128 [R171+0x6000], RZ ;  /* 0x006000ffab001388 */ /* 0x000fe20000000c00 */
[----:B------:R-:W-:Y:S01]  /*7ad0*/  @!P1 IMAD.WIDE.U32 R18, R104, 0x30, R108 ;  /* 0x0000003068129825 */ /* 0x000fe200078e006c */
[----:B------:R-:W-:-:S03]  /*7ae0*/  @!P1 IADD3.X R109, R5, R109, R176, P5, P4 ;  /* 0x0000006d056d9210 */ /* 0x000fc60002fe84b0 */
[----:B------:R-:W-:Y:S01]  /*7af0*/  @!P1 IMAD.MOV.U32 R12, RZ, RZ, c[0x0][0x1a4] ;  /* 0x00006900ff0c9624 */ /* 0x000fe200078e00ff */
[----:B------:R-:W-:Y:S01]  /*7b00*/  @!P1 IADD3 R13, P3, R4, R18, RZ ;  /* 0x00000012040d9210 */ /* 0x000fe20007f7e0ff */
[----:B------:R-:W-:Y:S01]  /*7b10*/  @!P1 IMAD.WIDE.U32 R16, R104, 0x50, R16 ;  /* 0x0000005068109825 */ /* 0x000fe200078e0010 */
[----:B------:R-:W-:-:S03]  /*7b20*/  @!P1 LEA.HI.X R21, R6, c[0x0][0x174], R109, 0x1, P2 ;  /* 0x00005d0006159a11 */ /* 0x000fc600010f0c6d */
[----:B------:R-:W-:Y:S01]  /*7b30*/  @!P1 IMAD R12, R12, 0x30, RZ ;  /* 0x000000300c0c9824 */ /* 0x000fe200078e02ff */
[----:B------:R-:W-:Y:S01]  /*7b40*/  @!P1 IADD3 R6, P2, R4, R16, RZ ;  /* 0x0000001004069210 */ /* 0x000fe20007f5e0ff */
[----:B------:R-:W-:Y:S02]  /*7b50*/  @!P1 IMAD R11, R11, 0x50, RZ ;  /* 0x000000500b0b9824 */ /* 0x000fe400078e02ff */
[----:B------:R-:W-:Y:S01]  /*7b60*/  @!P1 IMAD.MOV.U32 R14, RZ, RZ, R106 ;  /* 0x000000ffff0e9224 */ /* 0x000fe200078e006a */
[C---:B------:R-:W-:Y:S01]  /*7b70*/  @!P1 IADD3.X R18, R5.reuse, R19, R12, P3, !PT ;  /* 0x0000001305129210 */ /* 0x040fe20001ffe40c */
[----:B------:R-:W-:Y:S01]  /*7b80*/  @!P1 IMAD.MOV.U32 R16, RZ, RZ, c[0x0][0x1a4] ;  /* 0x00006900ff109624 */ /* 0x000fe200078e00ff */
[----:B------:R-:W-:Y:S01]  /*7b90*/  @!P1 IADD3.X R11, R5, R17, R11, P2, !PT ;  /* 0x00000011050b9210 */ /* 0x000fe200017fe40b */
[----:B------:R-:W-:Y:S01]  /*7ba0*/  @!P1 IMAD.WIDE.U32 R14, R104, 0x60, R14 ;  /* 0x00000060680e9825 */ /* 0x000fe200078e000e */
[C---:B------:R-:W-:Y:S02]  /*7bb0*/  @!P1 IADD3 R7, P3, R4.reuse, R7, RZ ;  /* 0x0000000704079210 */ /* 0x040fe40007f7e0ff */
[----:B------:R-:W-:Y:S01]  /*7bc0*/  @!P1 IADD3 R9, P2, R4, R9, RZ ;  /* 0x0000000904099210 */ /* 0x000fe20007f5e0ff */
[----:B------:R-:W-:Y:S01]  /*7bd0*/  @!P1 IMAD.WIDE.U32 R104, R104, 0x70, R106 ;  /* 0x0000007068689825 */ /* 0x000fe200078e006a */
[----:B------:R-:W-:-:S02]  /*7be0*/  @!P1 LEA R24, P5, R7, c[0x0][0x170], 0x1 ;  /* 0x00005c0007189a11 */ /* 0x000fc400078a08ff */
[----:B------:R-:W-:Y:S01]  /*7bf0*/  @!P1 LEA R22, P4, R9, c[0x0][0x170], 0x1 ;  /* 0x00005c0009169a11 */ /* 0x000fe200078808ff */
[----:B------:R-:W-:Y:S02]  /*7c00*/  @!P1 IMAD.MOV.U32 R12, RZ, RZ, c[0x0][0x1a4] ;  /* 0x00006900ff0c9624 */ /* 0x000fe400078e00ff */
[----:B------:R-:W-:Y:S02]  /*7c10*/  @!P1 IMAD R16, R16, 0x60, RZ ;  /* 0x0000006010109824 */ /* 0x000fe400078e02ff */
[C---:B------:R-:W-:Y:S01]  /*7c20*/  @!P1 IMAD.X R8, R5.reuse, 0x1, R8, P3 ;  /* 0x0000000105089824 */ /* 0x040fe200018e0608 */
[----:B------:R-:W-:Y:S01]  /*7c30*/  @!P1 IADD3 R14, P3, R4, R14, RZ ;  /* 0x0000000e040e9210 */ /* 0x000fe20007f7e0ff */
[----:B------:R-:W-:Y:S02]  /*7c40*/  @!P1 IMAD R12, R12, 0x70, RZ ;  /* 0x000000700c0c9824 */ /* 0x000fe400078e02ff */
[C---:B------:R-:W-:Y:S01]  /*7c50*/  @!P1 IMAD.X R10, R5.reuse, 0x1, R10, P2 ;  /* 0x00000001050a9824 */ /* 0x040fe200010e060a */
[----:B------:R-:W-:Y:S01]  /*7c60*/  @!P1 IADD3 R4, P2, R4, R104, RZ ;  /* 0x0000006804049210 */ /* 0x000fe20007f5e0ff */
[----:B------:R-:W-:Y:S01]  /*7c70*/  @!P1 IMAD.MOV.U32 R191, RZ, RZ, R189 ;  /* 0x000000ffffbf9224 */ /* 0x000fe200078e00bd */
[----:B------:R-:W-:-:S02]  /*7c80*/  @!P1 IADD3.X R15, R5, R16, R15, P3, !PT ;  /* 0x00000010050f9210 */ /* 0x000fc40001ffe40f */
[----:B------:R-:W-:Y:S02]  /*7c90*/  @!P1 IADD3.X R5, R5, R105, R12, P2, !PT ;  /* 0x0000006905059210 */ /* 0x000fe400017fe40c */
        /* <DEDUP_REMOVED lines=23> */
[----:B------:R-:W-:Y:S02]  /*7e10*/  @!P1 LEA.HI.X R27, R4, c[0x0][0x174], R5, 0x1, P2 ;  /* 0x00005d00041b9a11 */ /* 0x000fe400010f0c05 */
        /* <DEDUP_REMOVED lines=30> */
[----:B----4-:R-:W4:Y:S04]  /*8000*/  LDSM.16.M88.4 R12, [R157+0x2000] ;  /* 0x002000009d0c783b */ /* 0x010f280000000200 */
[----:B-----5:R-:W5:Y:S04]  /*8010*/  LDSM.16.M88.4 R8, [R157+0x2800] ;  /* 0x002800009d08783b */ /* 0x020f680000000200 */
[----:B------:R-:W4:Y:S04]  /*8020*/  LDSM.16.M88.4 R44, [R163+0x3000] ;  /* 0x00300000a32c783b */ /* 0x000f280000000200 */
[----:B------:R-:W4:Y:S04]  /*8030*/  LDSM.16.M88.4 R36, [R163+0x3800] ;  /* 0x00380000a324783b */ /* 0x000f280000000200 */
[----:B--2---:R-:W2:Y:S04]  /*8040*/  LDSM.16.M88.4 R20, [R163+0x4800] ;  /* 0x00480000a314783b */ /* 0x004ea80000000200 */
[----:B------:R-:W2:Y:S04]  /*8050*/  LDSM.16.M88.4 R16, [R157+0x3000] ;  /* 0x003000009d10783b */ /* 0x000ea80000000200 */
        /* <DEDUP_REMOVED lines=9> */
[C---:B----4-:R-:W-:Y:S08]  /*80f0*/  HMMA.16816.F32 R64, R104.reuse, R12, R64 ;  /* 0x0000000c6840723c */ /* 0x050ff00000001840 */
[C---:B------:R-:W-:Y:S01]  /*8100*/  HMMA.16816.F32 R60, R104.reuse, R14, R60 ;  /* 0x0000000e683c723c */ /* 0x040fe2000000183c */
[----:B------:R-:W-:Y:S07]  /*8110*/  LDSM.16.M88.4 R12, [R163+0x5000] ;  /* 0x00500000a30c783b */ /* 0x000fee0000000200 */
[C---:B-----5:R-:W-:Y:S08]  /*8120*/  HMMA.16816.F32 R56, R104.reuse, R8, R56 ;  /* 0x000000086838723c */ /* 0x060ff00000001838 */
        /* <DEDUP_REMOVED lines=8> */
[C---:B------:R-:W-:Y:S08]  /*81b0*/  HMMA.16816.F32 R48, R104.reuse, R16, R48 ;  /* 0x000000106830723c */ /* 0x040ff00000001830 */
        /* <DEDUP_REMOVED lines=55> */
[----:B------:R-:W-:Y:S01]  /*8530*/  MUFU.TANH R137, R59 ;  /* 0x0000003b00897308 */ /* 0x000fe20000002400 */
[----:B------:R-:W-:Y:S02]  /*8540*/  FMUL.FTZ R58, R58, c[0x0][0x2ec] ;  /* 0x0000bb003a3a7a20 */ /* 0x000fe40000410000 */
[----:B------:R-:W-:Y:S02]  /*8550*/  FMUL.FTZ R53, R53, c[0x0][0x2ec] ;  /* 0x0000bb0035357a20 */ /* 0x000fe40000410000 */
[----:B------:R-:W-:Y:S02]  /*8560*/  FMUL.FTZ R52, R52, c[0x0][0x2ec] ;  /* 0x0000bb0034347a20 */ /* 0x000fe40000410000 */
[----:B------:R-:W-:Y:S01]  /*8570*/  FMUL.FTZ R54, R54, c[0x0][0x2ec] ;  /* 0x0000bb0036367a20 */ /* 0x000fe20000410000 */
[----:B------:R-:W-:Y:S01]  /*8580*/  MUFU.TANH R195, R58 ;  /* 0x0000003a00c37308 */ /* 0x000fe20000002400 */
[----:B------:R-:W-:-:S02]  /*8590*/  FMUL.FTZ R131, R55, c[0x0][0x2ec] ;  /* 0x0000bb0037837a20 */ /* 0x000fc40000410000 */
[----:B------:R-:W-:Y:S02]  /*85a0*/  FMUL.FTZ R67, R67, c[0x0][0x2ec] ;  /* 0x0000bb0043437a20 */ /* 0x000fe40000410000 */
[----:B------:R-:W-:Y:S02]  /*85b0*/  FMUL.FTZ R64, R64, c[0x0][0x2ec] ;  /* 0x0000bb0040407a20 */ /* 0x000fe40000410000 */
[----:B------:R-:W-:Y:S01]  /*85c0*/  FMUL.FTZ R66, R66, c[0x0][0x2ec] ;  /* 0x0000bb0042427a20 */ /* 0x000fe20000410000 */
[----:B------:R-:W-:Y:S02]  /*85d0*/  MUFU.TANH R141, R67 ;  /* 0x00000043008d7308 */ /* 0x000fe40000002400 */
[----:B------:R-:W-:Y:S01]  /*85e0*/  FMUL.FTZ R60, R60, c[0x0][0x2ec] ;  /* 0x0000bb003c3c7a20 */ /* 0x000fe20000410000 */
[----:B-1----:R-:W-:Y:S01]  /*85f0*/  HMMA.16816.F32 R40, R112, R104, R40 ;  /* 0x000000687028723c */ /* 0x002fe20000001828 */
[----:B------:R-:W-:Y:S02]  /*8600*/  FMUL.FTZ R62, R62, c[0x0][0x2ec] ;  /* 0x0000bb003e3e7a20 */ /* 0x000fe40000410000 */
[----:B------:R-:W-:-:S02]  /*8610*/  FMUL.FTZ R63, R63, c[0x0][0x2ec] ;  /* 0x0000bb003f3f7a20 */ /* 0x000fc40000410000 */
[----:B------:R-:W-:Y:S03]  /*8620*/  MUFU.TANH R117, R60 ;  /* 0x0000003c00757308 */ /* 0x000fe60000002400 */
[C---:B------:R-:W-:Y:S01]  /*8630*/  HMMA.16816.F32 R36, R112.reuse, R106, R36 ;  /* 0x0000006a7024723c */ /* 0x040fe20000001824 */
[----:B------:R-:W1:Y:S04]  /*8640*/  LDSM.16.M88.4 R104, [R102+0x2800] ;  /* 0x002800006668783b */ /* 0x000e680000000200 */
[----:B------:R-:W-:Y:S03]  /*8650*/  MUFU.TANH R197, R62 ;  /* 0x0000003e00c57308 */ /* 0x000fe60000002400 */
[C---:B--2---:R-:W-:Y:S05]  /*8660*/  HMMA.16816.F32 R48, R112.reuse, R108, R48 ;  /* 0x0000006c7030723c */ /* 0x044fea0000001830 */
[----:B------:R-:W-:Y:S03]  /*8670*/  MUFU.TANH R139, R63 ;  /* 0x0000003f008b7308 */ /* 0x000fe60000002400 */
[----:B------:R-:W-:Y:S01]  /*8680*/  HMMA.16816.F32 R44, R112, R110, R44 ;  /* 0x0000006e702c723c */ /* 0x000fe2000000182c */
[----:B------:R-:W2:Y:S01]  /*8690*/  LDSM.16.M88.4 R108, [R102+0x2000] ;  /* 0x00200000666c783b */ /* 0x000ea20000000200 */
[----:B------:R-:W-:-:S02]  /*86a0*/  FMUL.FTZ R40, R40, c[0x0][0x2ec] ;  /* 0x0000bb0028287a20 */ /* 0x000fc40000410000 */
[----:B------:R-:W-:Y:S01]  /*86b0*/  FMUL.FTZ R43, R43, c[0x0][0x2ec] ;  /* 0x0000bb002b2b7a20 */ /* 0x000fe20000410000 */
[----:B------:R-:W-:Y:S01]  /*86c0*/  MUFU.TANH R193, R54 ;  /* 0x0000003600c17308 */ /* 0x000fe20000002400 */
        /* <DEDUP_REMOVED lines=9> */
[----:B------:R4:W-:Y:S01]  /*8760*/  MUFU.TANH R59, R36 ;  /* 0x00000024003b7308 */ /* 0x0009e20000002400 */
[----:B------:R-:W-:Y:S02]  /*8770*/  FMUL.FTZ R49, R49, c[0x0][0x2ec] ;  /* 0x0000bb0031317a20 */ /* 0x000fe40000410000 */
[----:B------:R-:W-:Y:S01]  /*8780*/  FMUL.FTZ R45, R45, c[0x0][0x2ec] ;  /* 0x0000bb002d2d7a20 */ /* 0x000fe20000410000 */
[----:B-1----:R-:W-:Y:S01]  /*8790*/  HMMA.16816.F32 R24, R112, R104, R24 ;  /* 0x000000687018723c */ /* 0x002fe20000001818 */
[----:B------:R-:W-:-:S02]  /*87a0*/  FMUL.FTZ R44, R44, c[0x0][0x2ec] ;  /* 0x0000bb002c2c7a20 */ /* 0x000fc40000410000 */
[----:B------:R-:W-:Y:S01]  /*87b0*/  FMUL.FTZ R127, R47, c[0x0][0x2ec] ;  /* 0x0000bb002f7f7a20 */ /* 0x000fe20000410000 */
[----:B------:R-:W-:Y:S01]  /*87c0*/  MUFU.TANH R63, R40 ;  /* 0x00000028003f7308 */ /* 0x000fe20000002400 */
[----:B------:R-:W-:-:S03]  /*87d0*/  FMUL.FTZ R46, R46, c[0x0][0x2ec] ;  /* 0x0000bb002e2e7a20 */ /* 0x000fc60000410000 */
[C---:B------:R-:W-:Y:S01]  /*87e0*/  HMMA.16816.F32 R20, R112.reuse, R106, R20 ;  /* 0x0000006a7014723c */ /* 0x040fe20000001814 */
[----:B------:R-:W1:Y:S03]  /*87f0*/  LDSM.16.M88.4 R104, [R102+0x3800] ;  /* 0x003800006668783b */ /* 0x000e660000000200 */
[----:B------:R-:W-:Y:S04]  /*8800*/  MUFU.TANH R67, R44 ;  /* 0x0000002c00437308 */ /* 0x000fe80000002400 */
[C---:B--2---:R-:W-:Y:S04]  /*8810*/  HMMA.16816.F32 R32, R112.reuse, R108, R32 ;  /* 0x0000006c7020723c */ /* 0x044fe80000001820 */
[----:B------:R2:W-:Y:S04]  /*8820*/  MUFU.TANH R133, R43 ;  /* 0x0000002b00857308 */ /* 0x0005e80000002400 */
[----:B------:R-:W-:Y:S01]  /*8830*/  HMMA.16816.F32 R28, R112, R110, R28 ;  /* 0x0000006e701c723c */ /* 0x000fe2000000181c */
[----:B------:R-:W5:Y:S01]  /*8840*/  LDSM.16.M88.4 R108, [R102+0x3000] ;  /* 0x00300000666c783b */ /* 0x000f620000000200 */
[----:B------:R-:W-:Y:S01]  /*8850*/  FMUL.FTZ R25, R25, c[0x0][0x2ec] ;  /* 0x0000bb0019197a20 */ /* 0x000fe20000410000 */
[----:B------:R-:W-:-:S04]  /*8860*/  DEPBAR.LE SB0, 0x0 ;  /* 0x000080000000791a */ /* 0x000fc80000000000 */
[----:B------:R1:W-:Y:S01]  /*8870*/  MUFU.TANH R47, R41 ;  /* 0x00000029002f7308 */ /* 0x0003e20000002400 */
[----:B------:R-:W-:-:S07]  /*8880*/  FMUL.FTZ R21, R21, c[0x0][0x2ec] ;  /* 0x0000bb0015157a20 */ /* 0x000fce0000410000 */
[----:B------:R5:W-:Y:S01]  /*8890*/  MUFU.TANH R183, R42 ;  /* 0x0000002a00b77308 */ /* 0x000be20000002400 */
[----:B------:R-:W-:Y:S02]  /*88a0*/  FMUL.FTZ R143, R34, c[0x0][0x2ec] ;  /* 0x0000bb00228f7a20 */ /* 0x000fe40000410000 */
[----:B------:R-:W-:Y:S02]  /*88b0*/  IMAD.SHL.U32 R34, R170, 0x80, RZ ;  /* 0x00000080aa227824 */ /* 0x000fe400078e00ff */
[----:B------:R-:W-:Y:S02]  /*88c0*/  FMUL.FTZ R125, R35, c[0x0][0x2ec] ;  /* 0x0000bb00237d7a20 */ /* 0x000fe40000410000 */
[----:B------:R-:W-:Y:S01]  /*88d0*/  FMUL.FTZ R32, R32, c[0x0][0x2ec] ;  /* 0x0000bb0020207a20 */ /* 0x000fe20000410000 */
[--C-:B---3--:R-:W-:Y:S01]  /*88e0*/  LOP3.LUT R38, R34, 0x8, R169.reuse, 0xfe, !PT ;  /* 0x0000000822267812 */ /* 0x108fe200078efea9 */
[----:B------:R-:W-:Y:S01]  /*88f0*/  FMUL.FTZ R119, R28, c[0x0][0x2ec] ;  /* 0x0000bb001c777a20 */ /* 0x000fe20000410000 */
[C---:B-1----:R-:W-:Y:S01]  /*8900*/  HMMA.16816.F32 R8, R112.reuse, R104, R8 ;  /* 0x000000687008723c */ /* 0x042fe20000001808 */
[----:B----4-:R-:W-:Y:S01]  /*8910*/  LOP3.LUT R36, R34, R169, RZ, 0xfc, !PT ;  /* 0x000000a922247212 */ /* 0x010fe200078efcff */
[----:B------:R-:W1:Y:S01]  /*8920*/  I2F R35, R38 ;  /* 0x0000002600237306 */ /* 0x000e620000201400 */
[----:B------:R-:W-:Y:S01]  /*8930*/  ISETP.GE.AND P4, PT, R38, R124, PT ;  /* 0x0000007c2600720c */ /* 0x000fe20003f86270 */
[----:B--2---:R-:W-:Y:S01]  /*8940*/  FMUL.FTZ R43, R30, c[0x0][0x2ec] ;  /* 0x0000bb001e2b7a20 */ /* 0x004fe20000410000 */
[----:B------:R-:W-:Y:S01]  /*8950*/  IADD3 R40, R36, 0x9, RZ ;  /* 0x0000000924287810 */ /* 0x000fe20007ffe0ff */
[----:B------:R-:W-:Y:S01]  /*8960*/  FMUL.FTZ R29, R29, c[0x0][0x2ec] ;  /* 0x0000bb001d1d7a20 */ /* 0x000fe20000410000 */
[----:B------:R-:W-:Y:S01]  /*8970*/  ISETP.GE.AND P3, PT, R38, R123, PT ;  /* 0x0000007b2600720c */ /* 0x000fe20003f66270 */
[----:B------:R-:W-:Y:S01]  /*8980*/  FMUL.FTZ R105, R65, c[0x0][0x2ec] ;  /* 0x0000bb0041697a20 */ /* 0x000fe20000410000 */
[C-C-:B------:R-:W-:Y:S01]  /*8990*/  LOP3.LUT R44, R34.reuse, 0x18, R169.reuse, 0xfe, !PT ;  /* 0x00000018222c7812 */ /* 0x140fe200078efea9 */
[----:B------:R-:W-:Y:S01]  /*89a0*/  FMUL.FTZ R65, R61, c[0x0][0x2ec] ;  /* 0x0000bb003d417a20 */ /* 0x000fe20000410000 */
[----:B------:R-:W-:Y:S01]  /*89b0*/  MUFU.TANH R39, R32 ;  /* 0x0000002000277308 */ /* 0x000fe20000002400 */
[----:B------:R-:W-:Y:S01]  /*89c0*/  FMUL.FTZ R61, R57, c[0x0][0x2ec] ;  /* 0x0000bb00393d7a20 */ /* 0x000fe20000410000 */
[----:B------:R-:W-:Y:S01]  /*89d0*/  LOP3.LUT R41, R34, 0x10, R169, 0xfe, !PT ;  /* 0x0000001022297812 */ /* 0x000fe200078efea9 */
[----:B------:R-:W-:Y:S01]  /*89e0*/  HMMA.16816.F32 R4, R112, R106, R4 ;  /* 0x0000006a7004723c */ /* 0x000fe20000001804 */
[----:B-----5:R-:W-:Y:S01]  /*89f0*/  IADD3 R42, R36, 0x11, RZ ;  /* 0x00000011242a7810 */ /* 0x020fe20007ffe0ff */
[----:B-1----:R-:W-:-:S03]  /*8a00*/  FFMA.FTZ R117, R0, R35, R117 ;  /* 0x0000002300757223 */ /* 0x002fc60000010075 */
[----:B------:R-:W-:Y:S01]  /*8a10*/  MUFU.TANH R57, R53 ;  /* 0x0000003500397308 */ /* 0x000fe20000002400 */
[----:B------:R-:W-:Y:S02]  /*8a20*/  FFMA.FTZ R35, R0, R35, R197 ;  /* 0x0000002300237223 */ /* 0x000fe400000100c5 */
[C---:B------:R-:W-:Y:S01]  /*8a30*/  HMMA.16816.F32 R12, R112.reuse, R110, R12 ;  /* 0x0000006e700c723c */ /* 0x040fe2000000180c */
[----:B------:R-:W-:Y:S01]  /*8a40*/  FSEL R30, R117, -INF , !P4 ;  /* 0xff800000751e7808 */ /* 0x000fe20006000000 */
[----:B------:R-:W-:Y:S01]  /*8a50*/  FMUL.FTZ R9, R9, c[0x0][0x2ec] ;  /* 0x0000bb0009097a20 */ /* 0x000fe20000410000 */
[----:B------:R-:W-:Y:S01]  /*8a60*/  FSEL R35, R35, -INF , !P3 ;  /* 0xff80000023237808 */ /* 0x000fe20005800000 */
[----:B------:R-:W-:Y:S01]  /*8a70*/  FMUL.FTZ R11, R11, c[0x0][0x2ec] ;  /* 0x0000bb000b0b7a20 */ /* 0x000fe20000410000 */
[----:B------:R1:W-:Y:S01]  /*8a80*/  MUFU.TANH R53, R45 ;  /* 0x0000002d00357308 */ /* 0x0003e20000002400 */
[C---:B------:R-:W-:Y:S02]  /*8a90*/  ISETP.GE.AND P4, PT, R40.reuse, R124, PT ;  /* 0x0000007c2800720c */ /* 0x040fe40003f86270 */
[----:B------:R-:W-:Y:S01]  /*8aa0*/  ISETP.GE.AND P3, PT, R40, R123, PT ;  /* 0x0000007b2800720c */ /* 0x000fe20003f66270 */
[----:B------:R-:W-:Y:S04]  /*8ab0*/  HMMA.16816.F32 R16, R112, R108, R16 ;  /* 0x0000006c7010723c */ /* 0x000fe80000001810 */
[----:B------:R-:W-:Y:S03]  /*8ac0*/  MUFU.TANH R105, R105 ;  /* 0x0000006900697308 */ /* 0x000fe60000002400 */
[----:B------:R-:W-:-:S02]  /*8ad0*/  FMUL.FTZ R5, R5, c[0x0][0x2ec] ;  /* 0x0000bb0005057a20 */ /* 0x000fc40000410000 */
[----:B------:R-:W-:Y:S02]  /*8ae0*/  FMUL.FTZ R7, R7, c[0x0][0x2ec] ;  /* 0x0000bb0007077a20 */ /* 0x000fe40000410000 */
[----:B-1----:R-:W-:Y:S01]  /*8af0*/  FMUL.FTZ R45, R37, c[0x0][0x2ec] ;  /* 0x0000bb00252d7a20 */ /* 0x002fe20000410000 */
[----:B------:R-:W-:Y:S01]  /*8b00*/  MUFU.TANH R65, R65 ;  /* 0x0000004100417308 */ /* 0x000fe20000002400 */
[----:B------:R-:W-:Y:S01]  /*8b10*/  FMUL.FTZ R37, R33, c[0x0][0x2ec] ;  /* 0x0000bb0021257a20 */ /* 0x000fe20000410000 */
[----:B------:R-:W-:Y:S01]  /*8b20*/  IADD3 R33, R36, 0x1, RZ ;  /* 0x0000000124217810 */ /* 0x000fe20007ffe0ff */
[----:B------:R-:W-:Y:S02]  /*8b30*/  FMUL.FTZ R13, R13, c[0x0][0x2ec] ;  /* 0x0000bb000d0d7a20 */ /* 0x000fe40000410000 */
[----:B------:R-:W-:Y:S01]  /*8b40*/  FMUL.FTZ R15, R15, c[0x0][0x2ec] ;  /* 0x0000bb000f0f7a20 */ /* 0x000fe20000410000 */
[C---:B------:R-:W-:Y:S02]  /*8b50*/  ISETP.GE.AND P6, PT, R33.reuse, R124, PT ;  /* 0x0000007c2100720c */ /* 0x040fe40003fc6270 */
[----:B------:R-:W1:Y:S01]  /*8b60*/  I2F R32, R33 ;  /* 0x0000002100207306 */ /* 0x000e620000201400 */
[----:B------:R-:W-:-:S03]  /*8b70*/  ISETP.GE.AND P5, PT, R33, R123, PT ;  /* 0x0000007b2100720c */ /* 0x000fc60003fa6270 */
[----:B------:R-:W-:-:S04]  /*8b80*/  FMUL.FTZ R17, R17, c[0x0][0x2ec] ;  /* 0x0000bb0011117a20 */ /* 0x000fc80000410000 */
[----:B------:R-:W2:Y:S08]  /*8b90*/  I2F R28, R40 ;  /* 0x00000028001c7306 */ /* 0x000eb00000201400 */
[----:B------:R-:W-:Y:S01]  /*8ba0*/  MUFU.TANH R111, R52 ;  /* 0x00000034006f7308 */ /* 0x000fe20000002400 */
[CC--:B-1----:R-:W-:Y:S02]  /*8bb0*/  FFMA.FTZ R105, R0.reuse, R32.reuse, R105 ;  /* 0x0000002000697223 */ /* 0x0c2fe40000010069 */
[----:B------:R-:W-:-:S03]  /*8bc0*/  FFMA.FTZ R141, R0, R32, R141 ;  /* 0x00000020008d7223 */ /* 0x000fc6000001008d */
[----:B------:R-:W-:Y:S02]  /*8bd0*/  FSEL R32, R105, -INF , !P6 ;  /* 0xff80000069207808 */ /* 0x000fe40007000000 */
[----:B------:R-:W1:Y:S01]  /*8be0*/  I2F R40, R44 ;  /* 0x0000002c00287306 */ /* 0x000e620000201400 */
[----:B------:R-:W-:Y:S01]  /*8bf0*/  FSEL R33, R141, -INF , !P5 ;  /* 0xff8000008d217808 */ /* 0x000fe20006800000 */
[C---:B--2---:R-:W-:Y:S01]  /*8c00*/  FFMA.FTZ R65, R0.reuse, R28, R65 ;  /* 0x0000001c00417223 */ /* 0x044fe20000010041 */
[C---:B------:R-:W-:Y:S01]  /*8c10*/  ISETP.GE.AND P6, PT, R41.reuse, R124, PT ;  /* 0x0000007c2900720c */ /* 0x040fe20003fc6270 */
[----:B------:R-:W-:Y:S01]  /*8c20*/  FFMA.FTZ R139, R0, R28, R139 ;  /* 0x0000001c008b7223 */ /* 0x000fe2000001008b */
[----:B------:R-:W-:Y:S02]  /*8c30*/  ISETP.GE.AND P5, PT, R41, R123, PT ;  /* 0x0000007b2900720c */ /* 0x000fe40003fa6270 */
[----:B------:R-:W-:Y:S01]  /*8c40*/  FSEL R28, R65, -INF , !P4 ;  /* 0xff800000411c7808 */ /* 0x000fe20006000000 */
[----:B------:R-:W-:Y:S01]  /*8c50*/  MUFU.TANH R115, R56 ;  /* 0x0000003800737308 */ /* 0x000fe20000002400 */
[----:B------:R-:W-:Y:S01]  /*8c60*/  ISETP.GE.AND P4, PT, R44, R124, PT ;  /* 0x0000007c2c00720c */ /* 0x000fe20003f86270 */
[----:B------:R-:W-:-:S02]  /*8c70*/  FMUL.FTZ R65, R31, c[0x0][0x2ec] ;  /* 0x0000bb001f417a20 */ /* 0x000fc40000410000 */
[----:B------:R-:W-:-:S04]  /*8c80*/  FMUL.FTZ R31, R24, c[0x0][0x2ec] ;  /* 0x0000bb00181f7a20 */ /* 0x000fc80000410000 */
[----:B------:R-:W2:Y:S08]  /*8c90*/  I2F R38, R41 ;  /* 0x0000002900267306 */ /* 0x000eb00000201400 */
[----:B------:R-:W-:Y:S08]  /*8ca0*/  MUFU.TANH R61, R61 ;  /* 0x0000003d003d7308 */ /* 0x000ff00000002400 */
[----:B------:R-:W3:Y:S08]  /*8cb0*/  I2F R41, R42 ;  /* 0x0000002a00297306 */ /* 0x000ef00000201400 */
[----:B------:R1:W-:Y:S08]  /*8cc0*/  MUFU.TANH R107, R48 ;  /* 0x00000030006b7308 */ /* 0x0003f00000002400 */
[----:B------:R4:W-:Y:S08]  /*8cd0*/  MUFU.TANH R135, R51 ;  /* 0x0000003300877308 */ /* 0x0009f00000002400 */
[----:B------:R5:W-:Y:S01]  /*8ce0*/  MUFU.TANH R105, R29 ;  /* 0x0000001d00697308 */ /* 0x000be20000002400 */
[----:B-1----:R-:W-:-:S05]  /*8cf0*/  FFMA.FTZ R48, R0, R40, R111 ;  /* 0x0000002800307223 */ /* 0x002fca000001006f */
[----:B------:R-:W-:Y:S01]  /*8d00*/  FSEL R48, R48, -INF , !P4 ;  /* 0xff80000030307808 */ /* 0x000fe20006000000 */
[----:B----4-:R-:W-:Y:S01]  /*8d10*/  FFMA.FTZ R51, R0, R40, R193 ;  /* 0x0000002800337223 */ /* 0x010fe200000100c1 */
[----:B------:R2:W-:Y:S01]  /*8d20*/  MUFU.TANH R145, R50 ;  /* 0x0000003200917308 */ /* 0x0005e20000002400 */
[----:B-----5:R-:W-:-:S07]  /*8d30*/  FSEL R29, R139, -INF , !P3 ;  /* 0xff8000008b1d7808 */ /* 0x020fce0005800000 */
[----:B------:R1:W-:Y:S01]  /*8d40*/  MUFU.TANH R117, R43 ;  /* 0x0000002b00757308 */ /* 0x0003e20000002400 */
[-C--:B------:R-:W-:Y:S02]  /*8d50*/  ISETP.GE.AND P3, PT, R44, R123.reuse, PT ;  /* 0x0000007b2c00720c */ /* 0x080fe40003f66270 */
[----:B------:R-:W-:Y:S02]  /*8d60*/  IADD3 R44, R36, 0x19, RZ ;  /* 0x00000019242c7810 */ /* 0x000fe40007ffe0ff */
[----:B------:R-:W-:Y:S02]  /*8d70*/  FSEL R51, R51, -INF , !P3 ;  /* 0xff80000033337808 */ /* 0x000fe40005800000 */
[----:B------:R-:W-:Y:S01]  /*8d80*/  ISETP.GE.AND P4, PT, R44, R124, PT ;  /* 0x0000007c2c00720c */ /* 0x000fe20003f86270 */
[----:B------:R4:W-:Y:S01]  /*8d90*/  MUFU.TANH R191, R46 ;  /* 0x0000002e00bf7308 */ /* 0x0009e20000002400 */
[----:B--2---:R-:W-:Y:S01]  /*8da0*/  FFMA.FTZ R50, R0, R38, R115 ;  /* 0x0000002600327223 */ /* 0x004fe20000010073 */
[----:B------:R-:W-:-:S04]  /*8db0*/  ISETP.GE.AND P3, PT, R44, R123, PT ;  /* 0x0000007b2c00720c */ /* 0x000fc80003f66270 */
[----:B------:R-:W-:Y:S01]  /*8dc0*/  FSEL R50, R50, -INF , !P6 ;  /* 0xff80000032327808 */ /* 0x000fe20007000000 */
[----:B-1----:R-:W-:Y:S01]  /*8dd0*/  FFMA.FTZ R43, R0, R38, R195 ;  /* 0x00000026002b7223 */ /* 0x002fe200000100c3 */
[----:B------:R-:W-:Y:S01]  /*8de0*/  MUFU.TANH R131, R131 ;  /* 0x0000008300837308 */ /* 0x000fe20000002400 */
[----:B------:R-:W-:-:S03]  /*8df0*/  ISETP.GE.AND P6, PT, R42, R124, PT ;  /* 0x0000007c2a00720c */ /* 0x000fc60003fc6270 */
[----:B------:R-:W-:Y:S02]  /*8e00*/  FSEL R43, R43, -INF , !P5 ;  /* 0xff8000002b2b7808 */ /* 0x000fe40006800000 */
[----:B------:R-:W-:Y:S01]  /*8e10*/  ISETP.GE.AND P5, PT, R42, R123, PT ;  /* 0x0000007b2a00720c */ /* 0x000fe20003fa6270 */
[-C--:B---3--:R-:W-:Y:S01]  /*8e20*/  FFMA.FTZ R42, R0, R41.reuse, R61 ;  /* 0x00000029002a7223 */ /* 0x088fe2000001003d */
[----:B----4-:R-:W-:Y:S01]  /*8e30*/  LOP3.LUT R46, R34, 0x20, R169, 0xfe, !PT ;  /* 0x00000020222e7812 */ /* 0x010fe200078efea9 */
[----:B------:R1:W2:Y:S01]  /*8e40*/  I2F R24, R44 ;  /* 0x0000002c00187306 */ /* 0x0002a20000201400 */
[----:B------:R-:W-:Y:S02]  /*8e50*/  FMUL.FTZ R61, R26, c[0x0][0x2ec] ;  /* 0x0000bb001a3d7a20 */ /* 0x000fe40000410000 */
[----:B------:R-:W-:Y:S01]  /*8e60*/  FFMA.FTZ R41, R0, R41, R137 ;  /* 0x0000002900297223 */ /* 0x000fe20000010089 */
[----:B------:R-:W-:Y:S02]  /*8e70*/  FSEL R42, R42, -INF , !P6 ;  /* 0xff8000002a2a7808 */ /* 0x000fe40007000000 */
[----:B------:R-:W-:-:S02]  /*8e80*/  ISETP.GE.AND P6, PT, R46, R124, PT ;  /* 0x0000007c2e00720c */ /* 0x000fc40003fc6270 */
[----:B------:R-:W3:Y:S01]  /*8e90*/  I2F R38, R46 ;  /* 0x0000002e00267306 */ /* 0x000ee20000201400 */
[----:B------:R-:W-:Y:S02]  /*8ea0*/  FSEL R41, R41, -INF , !P5 ;  /* 0xff80000029297808 */ /* 0x000fe40006800000 */
[----:B------:R-:W-:Y:S02]  /*8eb0*/  ISETP.GE.AND P5, PT, R46, R123, PT ;  /* 0x0000007b2e00720c */ /* 0x000fe40003fa6270 */
[----:B-1----:R-:W-:-:S03]  /*8ec0*/  IADD3 R44, R36, 0x21, RZ ;  /* 0x00000021242c7810 */ /* 0x002fc60007ffe0ff */
[----:B------:R1:W-:Y:S01]  /*8ed0*/  MUFU.TANH R55, R49 ;  /* 0x0000003100377308 */ /* 0x0003e20000002400 */
[----:B--2---:R-:W-:Y:S02]  /*8ee0*/  FFMA.FTZ R40, R0, R24, R57 ;  /* 0x0000001800287223 */ /* 0x004fe40000010039 */
[----:B------:R-:W-:Y:S02]  /*8ef0*/  FMUL.FTZ R57, R27, c[0x0][0x2ec] ;  /* 0x0000bb001b397a20 */ /* 0x000fe40000410000 */
[----:B------:R-:W-:Y:S01]  /*8f00*/  FMUL.FTZ R27, R20, c[0x0][0x2ec] ;  /* 0x0000bb00141b7a20 */ /* 0x000fe20000410000 */
[----:B------:R-:W-:Y:S01]  /*8f10*/  FSEL R40, R40, -INF , !P4 ;  /* 0xff80000028287808 */ /* 0x000fe20006000000 */
[----:B---3--:R-:W-:Y:S01]  /*8f20*/  FFMA.FTZ R107, R0, R38, R107 ;  /* 0x00000026006b7223 */ /* 0x008fe2000001006b */
[----:B------:R-:W2:Y:S01]  /*8f30*/  I2F R26, R44 ;  /* 0x0000002c001a7306 */ /* 0x000ea20000201400 */
[----:B------:R-:W-:-:S03]  /*8f40*/  LOP3.LUT R46, R34, 0x28, R169, 0xfe, !PT ;  /* 0x00000028222e7812 */ /* 0x000fc600078efea9 */
[----:B------:R-:W-:Y:S02]  /*8f50*/  FSEL R196, R107, -INF , !P6 ;  /* 0xff8000006bc47808 */ /* 0x000fe40007000000 */
[----:B------:R-:W-:Y:S01]  /*8f60*/  ISETP.GE.AND P6, PT, R44, R124, PT ;  /* 0x0000007c2c00720c */ /* 0x000fe20003fc6270 */
[C---:B-1----:R-:W-:Y:S01]  /*8f70*/  FFMA.FTZ R49, R0.reuse, R24, R131 ;  /* 0x0000001800317223 */ /* 0x042fe20000010083 */
[----:B------:R-:W-:Y:S01]  /*8f80*/  MUFU.TANH R127, R127 ;  /* 0x0000007f007f7308 */ /* 0x000fe20000002400 */
[----:B------:R-:W-:Y:S01]  /*8f90*/  FFMA.FTZ R131, R0, R38, R145 ;  /* 0x0000002600837223 */ /* 0x000fe20000010091 */
[----:B------:R-:W-:Y:S02]  /*8fa0*/  IADD3 R38, R36, 0x29, RZ ;  /* 0x0000002924267810 */ /* 0x000fe40007ffe0ff */
[----:B------:R-:W-:Y:S02]  /*8fb0*/  FSEL R49, R49, -INF , !P3 ;  /* 0xff80000031317808 */ /* 0x000fe40005800000 */
[----:B------:R-:W-:Y:S01]  /*8fc0*/  FSEL R131, R131, -INF , !P5 ;  /* 0xff80000083837808 */ /* 0x000fe20006800000 */
[CC--:B--2---:R-:W-:Y:S01]  /*8fd0*/  FFMA.FTZ R55, R0.reuse, R26.reuse, R55 ;  /* 0x0000001a00377223 */ /* 0x0c4fe20000010037 */
[----:B------:R-:W1:Y:S01]  /*8fe0*/  I2F R24, R46 ;  /* 0x0000002e00187306 */ /* 0x000e620000201400 */
[----:B------:R-:W-:Y:S01]  /*8ff0*/  FFMA.FTZ R135, R0, R26, R135 ;  /* 0x0000001a00877223 */ /* 0x000fe20000010087 */
[----:B------:R-:W-:-:S02]  /*9000*/  ISETP.GE.AND P5, PT, R44, R123, PT ;  /* 0x0000007b2c00720c */ /* 0x000fc40003fa6270 */
[----:B------:R-:W-:Y:S02]  /*9010*/  LOP3.LUT R44, R34, 0x30, R169, 0xfe, !PT ;  /* 0x00000030222c7812 */ /* 0x000fe400078efea9 */
[CC--:B------:R-:W-:Y:S02]  /*9020*/  ISETP.GE.AND P4, PT, R46.reuse, R124.reuse, PT ;  /* 0x0000007c2e00720c */ /* 0x0c0fe40003f86270 */
[----:B------:R-:W2:Y:S01]  /*9030*/  I2F R26, R38 ;  /* 0x00000026001a7306 */ /* 0x000ea20000201400 */
[-C--:B------:R-:W-:Y:S02]  /*9040*/  ISETP.GE.AND P3, PT, R46, R123.reuse, PT ;  /* 0x0000007b2e00720c */ /* 0x080fe40003f66270 */
[----:B------:R-:W-:Y:S01]  /*9050*/  FSEL R132, R55, -INF , !P6 ;  /* 0xff80000037847808 */ /* 0x000fe20007000000 */
[----:B------:R-:W-:Y:S01]  /*9060*/  FMUL.FTZ R55, R22, c[0x0][0x2ec] ;  /* 0x0000bb0016377a20 */ /* 0x000fe20000410000 */
[----:B------:R-:W-:Y:S02]  /*9070*/  FSEL R145, R135, -INF , !P5 ;  /* 0xff80000087917808 */ /* 0x000fe40006800000 */
[----:B------:R-:W-:Y:S01]  /*9080*/  ISETP.GE.AND P6, PT, R44, R124, PT ;  /* 0x0000007c2c00720c */ /* 0x000fe20003fc6270 */
[CC--:B-1----:R-:W-:Y:S01]  /*9090*/  FFMA.FTZ R67, R0.reuse, R24.reuse, R67 ;  /* 0x0000001800437223 */ /* 0x0c2fe20000010043 */
[----:B------:R-:W1:Y:S01]  /*90a0*/  I2F R20, R44 ;  /* 0x0000002c00147306 */ /* 0x000e620000201400 */
[----:B------:R-:W-:Y:S01]  /*90b0*/  FFMA.FTZ R191, R0, R24, R191 ;  /* 0x0000001800bf7223 */ /* 0x000fe200000100bf */
[----:B------:R-:W-:-:S02]  /*90c0*/  ISETP.GE.AND P5, PT, R44, R123, PT ;  /* 0x0000007b2c00720c */ /* 0x000fc40003fa6270 */
[----:B------:R-:W-:Y:S02]  /*90d0*/  FSEL R194, R67, -INF , !P4 ;  /* 0xff80000043c27808 */ /* 0x000fe40006000000 */
[----:B------:R-:W-:Y:S01]  /*90e0*/  FSEL R193, R191, -INF , !P3 ;  /* 0xff800000bfc17808 */ /* 0x000fe20005800000 */
[----:B--2---:R-:W-:Y:S01]  /*90f0*/  FFMA.FTZ R53, R0, R26, R53 ;  /* 0x0000001a00357223 */ /* 0x004fe20000010035 */
[----:B------:R-:W-:Y:S01]  /*9100*/  ISETP.GE.AND P4, PT, R38, R124, PT ;  /* 0x0000007c2600720c */ /* 0x000fe20003f86270 */
[----:B------:R-:W-:Y:S01]  /*9110*/  FFMA.FTZ R127, R0, R26, R127 ;  /* 0x0000001a007f7223 */ /* 0x000fe2000001007f */
[----:B------:R-:W-:Y:S01]  /*9120*/  IADD3 R26, R36, 0x31, RZ ;  /* 0x00000031241a7810 */ /* 0x000fe20007ffe0ff */
[----:B------:R-:W-:Y:S01]  /*9130*/  MUFU.TANH R143, R143 ;  /* 0x0000008f008f7308 */ /* 0x000fe20000002400 */
[----:B------:R-:W-:Y:S02]  /*9140*/  ISETP.GE.AND P3, PT, R38, R123, PT ;  /* 0x0000007b2600720c */ /* 0x000fe40003f66270 */
[----:B------:R-:W-:Y:S01]  /*9150*/  LOP3.LUT R38, R34, 0x38, R169, 0xfe, !PT ;  /* 0x0000003822267812 */ /* 0x000fe200078efea9 */
[CC--:B-1----:R-:W-:Y:S01]  /*9160*/  FFMA.FTZ R63, R0.reuse, R20.reuse, R63 ;  /* 0x00000014003f7223 */ /* 0x0c2fe2000001003f */
[----:B------:R-:W-:Y:S01]  /*9170*/  FSEL R134, R53, -INF , !P4 ;  /* 0xff80000035867808 */ /* 0x000fe20006000000 */
[----:B------:R-:W-:-:S02]  /*9180*/  FFMA.FTZ R183, R0, R20, R183 ;  /* 0x0000001400b77223 */ /* 0x000fc400000100b7 */
[----:B------:R-:W1:Y:S01]  /*9190*/  I2F R24, R26 ;  /* 0x0000001a00187306 */ /* 0x000e620000201400 */
[----:B------:R-:W-:Y:S01]  /*91a0*/  FMUL.FTZ R53, R23, c[0x0][0x2ec] ;  /* 0x0000bb0017357a20 */ /* 0x000fe20000410000 */
[----:B------:R-:W-:Y:S01]  /*91b0*/  FSEL R192, R63, -INF , !P6 ;  /* 0xff8000003fc07808 */ /* 0x000fe20007000000 */
[----:B------:R-:W-:Y:S01]  /*91c0*/  FMUL.FTZ R23, R16, c[0x0][0x2ec] ;  /* 0x0000bb0010177a20 */ /* 0x000fe20000410000 */
[----:B------:R-:W-:Y:S02]  /*91d0*/  FSEL R197, R183, -INF , !P5 ;  /* 0xff800000b7c57808 */ /* 0x000fe40006800000 */
[C---:B------:R-:W-:Y:S02]  /*91e0*/  ISETP.GE.AND P6, PT, R26.reuse, R124, PT ;  /* 0x0000007c1a00720c */ /* 0x040fe40003fc6270 */
[----:B------:R-:W2:Y:S01]  /*91f0*/  I2F R22, R38 ;  /* 0x0000002600167306 */ /* 0x000ea20000201400 */
[----:B------:R-:W-:Y:S02]  /*9200*/  ISETP.GE.AND P5, PT, R26, R123, PT ;  /* 0x0000007b1a00720c */ /* 0x000fe40003fa6270 */
[----:B------:R-:W-:-:S02]  /*9210*/  FSEL R127, R127, -INF , !P3 ;  /* 0xff8000007f7f7808 */ /* 0x000fc40005800000 */
[C---:B------:R-:W-:Y:S02]  /*9220*/  ISETP.GE.AND P4, PT, R38.reuse, R124, PT ;  /* 0x0000007c2600720c */ /* 0x040fe40003f86270 */
[----:B------:R-:W-:Y:S01]  /*9230*/  ISETP.GE.AND P3, PT, R38, R123, PT ;  /* 0x0000007b2600720c */ /* 0x000fe20003f66270 */
[-C--:B-1----:R-:W-:Y:S01]  /*9240*/  FFMA.FTZ R47, R0, R24.reuse, R47 ;  /* 0x00000018002f7223 */ /* 0x082fe2000001002f */
[----:B------:R-:W-:Y:S01]  /*9250*/  LOP3.LUT R26, R34, 0x40, R169, 0xfe, !PT ;  /* 0x00000040221a7812 */ /* 0x000fe200078efea9 */
[----:B------:R-:W-:Y:S01]  /*9260*/  FFMA.FTZ R133, R0, R24, R133 ;  /* 0x0000001800857223 */ /* 0x000fe20000010085 */
[----:B------:R-:W-:Y:S01]  /*9270*/  MUFU.TANH R37, R37 ;  /* 0x0000002500257308 */ /* 0x000fe20000002400 */
[----:B------:R-:W-:Y:S02]  /*9280*/  IADD3 R24, R36, 0x39, RZ ;  /* 0x0000003924187810 */ /* 0x000fe40007ffe0ff */
[----:B------:R-:W-:Y:S01]  /*9290*/  FSEL R146, R47, -INF , !P6 ;  /* 0xff8000002f927808 */ /* 0x000fe20007000000 */
[----:B------:R-:W-:Y:S01]  /*92a0*/  FMUL.FTZ R47, R18, c[0x0][0x2ec] ;  /* 0x0000bb00122f7a20 */ /* 0x000fe20000410000 */
[----:B------:R-:W-:Y:S01]  /*92b0*/  FSEL R191, R133, -INF , !P5 ;  /* 0xff80000085bf7808 */ /* 0x000fe20006800000 */
[----:B--2---:R-:W-:Y:S01]  /*92c0*/  FFMA.FTZ R59, R0, R22, R59 ;  /* 0x00000016003b7223 */ /* 0x004fe2000001003b */
[----:B------:R-:W-:Y:S01]  /*92d0*/  ISETP.GE.AND P6, PT, R26, R124, PT ;  /* 0x0000007c1a00720c */ /* 0x000fe20003fc6270 */
[----:B------:R-:W-:Y:S01]  /*92e0*/  FFMA.FTZ R147, R0, R22, R147 ;  /* 0x0000001600937223 */ /* 0x000fe20000010093 */
[----:B------:R-:W1:Y:S01]  /*92f0*/  I2F R20, R26 ;  /* 0x0000001a00147306 */ /* 0x000e620000201400 */
[----:B------:R-:W-:-:S02]  /*9300*/  IADD3 R22, R36, 0x41, RZ ;  /* 0x0000004124167810 */ /* 0x000fc40007ffe0ff */
[-C--:B------:R-:W-:Y:S02]  /*9310*/  ISETP.GE.AND P5, PT, R26, R123.reuse, PT ;  /* 0x0000007b1a00720c */ /* 0x080fe40003fa6270 */
[----:B------:R-:W-:Y:S02]  /*9320*/  FSEL R182, R59, -INF , !P4 ;  /* 0xff8000003bb67808 */ /* 0x000fe40006000000 */
[----:B------:R-:W-:Y:S01]  /*9330*/  FSEL R183, R147, -INF , !P3 ;  /* 0xff80000093b77808 */ /* 0x000fe20005800000 */
[----:B------:R-:W-:Y:S01]  /*9340*/  MUFU.TANH R125, R125 ;  /* 0x0000007d007d7308 */ /* 0x000fe20000002400 */
[C---:B------:R-:W-:Y:S02]  /*9350*/  ISETP.GE.AND P4, PT, R24.reuse, R124, PT ;  /* 0x0000007c1800720c */ /* 0x040fe40003f86270 */
[----:B------:R-:W-:-:S05]  /*9360*/  ISETP.GE.AND P3, PT, R24, R123, PT ;  /* 0x0000007b1800720c */ /* 0x000fca0003f66270 */
[----:B------:R-:W2:Y:S01]  /*9370*/  I2F R18, R22 ;  /* 0x0000001600127306 */ /* 0x000ea20000201400 */
[-C--:B-1----:R-:W-:Y:S01]  /*9380*/  FFMA.FTZ R138, R0, R20.reuse, R39 ;  /* 0x00000014008a7223 */ /* 0x082fe20000010027 */
[----:B------:R-:W-:Y:S01]  /*9390*/  LOP3.LUT R26, R34, 0x48, R169, 0xfe, !PT ;  /* 0x00000048221a7812 */ /* 0x000fe200078efea9 */
[----:B------:R-:W-:Y:S01]  /*93a0*/  FFMA.FTZ R139, R0, R20, R143 ;  /* 0x00000014008b7223 */ /* 0x000fe2000001008f */
[----:B------:R-:W-:Y:S02]  /*93b0*/  IADD3 R20, R36, 0x49, RZ ;  /* 0x0000004924147810 */ /* 0x000fe40007ffe0ff */
[----:B------:R-:W-:Y:S02]  /*93c0*/  FSEL R138, R138, -INF , !P6 ;  /* 0xff8000008a8a7808 */ /* 0x000fe40007000000 */
[----:B------:R-:W-:Y:S01]  /*93d0*/  MUFU.TANH R45, R45 ;  /* 0x0000002d002d7308 */ /* 0x000fe20000002400 */
[----:B------:R-:W-:Y:S02]  /*93e0*/  FSEL R139, R139, -INF , !P5 ;  /* 0xff8000008b8b7808 */ /* 0x000fe40006800000 */
[----:B------:R-:W-:-:S02]  /*93f0*/  ISETP.GE.AND P6, PT, R22, R124, PT ;  /* 0x0000007c1600720c */ /* 0x000fc40003fc6270 */
[----:B------:R-:W-:-:S03]  /*9400*/  ISETP.GE.AND P5, PT, R22, R123, PT ;  /* 0x0000007b1600720c */ /* 0x000fc60003fa6270 */
[----:B------:R-:W-:Y:S01]  /*9410*/  MUFU.TANH R129, R129 ;  /* 0x0000008100817308 */ /* 0x000fe20000002400 */
[-C--:B--2---:R-:W-:Y:S01]  /*9420*/  FFMA.FTZ R37, R0, R18.reuse, R37 ;  /* 0x0000001200257223 */ /* 0x084fe20000010025 */
[----:B------:R-:W-:Y:S01]  /*9430*/  LOP3.LUT R22, R34, 0x50, R169, 0xfe, !PT ;  /* 0x0000005022167812 */ /* 0x000fe200078efea9 */
[----:B------:R-:W-:-:S03]  /*9440*/  FFMA.FTZ R125, R0, R18, R125 ;  /* 0x00000012007d7223 */ /* 0x000fc6000001007d */
[----:B------:R-:W-:Y:S01]  /*9450*/  FSEL R136, R37, -INF , !P6 ;  /* 0xff80000025887808 */ /* 0x000fe20007000000 */
[----:B------:R-:W-:Y:S01]  /*9460*/  FMUL.FTZ R37, R14, c[0x0][0x2ec] ;  /* 0x0000bb000e257a20 */ /* 0x000fe20000410000 */
[----:B------:R-:W1:Y:S01]  /*9470*/  I2F R16, R24 ;  /* 0x0000001800107306 */ /* 0x000e620000201400 */
[----:B------:R-:W-:-:S07]  /*9480*/  ISETP.GE.AND P6, PT, R22, R124, PT ;  /* 0x0000007c1600720c */ /* 0x000fce0003fc6270 */
[----:B------:R-:W-:Y:S08]  /*9490*/  MUFU.TANH R65, R65 ;  /* 0x0000004100417308 */ /* 0x000ff00000002400 */
[----:B------:R-:W2:Y:S01]  /*94a0*/  I2F R18, R20 ;  /* 0x0000001400127306 */ /* 0x000ea20000201400 */
[CC--:B-1----:R-:W-:Y:S02]  /*94b0*/  FFMA.FTZ R45, R0.reuse, R16.reuse, R45 ;  /* 0x00000010002d7223 */ /* 0x0c2fe4000001002d */
[----:B------:R-:W-:-:S02]  /*94c0*/  FFMA.FTZ R129, R0, R16, R129 ;  /* 0x0000001000817223 */ /* 0x000fc40000010081 */
[----:B------:R-:W-:Y:S01]  /*94d0*/  FMUL.FTZ R24, R19, c[0x0][0x2ec] ;  /* 0x0000bb0013187a20 */ /* 0x000fe20000410000 */
[----:B------:R-:W-:Y:S01]  /*94e0*/  FSEL R144, R45, -INF , !P4 ;  /* 0xff8000002d907808 */ /* 0x000fe20006000000 */
[----:B------:R-:W-:Y:S01]  /*94f0*/  FMUL.FTZ R19, R12, c[0x0][0x2ec] ;  /* 0x0000bb000c137a20 */ /* 0x000fe20000410000 */
[----:B------:R-:W-:Y:S01]  /*9500*/  MUFU.TANH R119, R119 ;  /* 0x0000007700777308 */ /* 0x000fe20000002400 */
[----:B------:R-:W-:Y:S02]  /*9510*/  FSEL R195, R129, -INF , !P3 ;  /* 0xff80000081c37808 */ /* 0x000fe40005800000 */
[----:B------:R-:W-:Y:S02]  /*9520*/  FSEL R129, R125, -INF , !P5 ;  /* 0xff8000007d817808 */ /* 0x000fe40006800000 */
[-C--:B------:R-:W-:Y:S02]  /*9530*/  ISETP.GE.AND P5, PT, R22, R123.reuse, PT ;  /* 0x0000007b1600720c */ /* 0x080fe40003fa6270 */
[----:B------:R-:W-:Y:S01]  /*9540*/  ISETP.GE.AND P4, PT, R26, R124, PT ;  /* 0x0000007c1a00720c */ /* 0x000fe20003f86270 */
[----:B------:R-:W1:Y:S01]  /*9550*/  I2F R16, R26 ;  /* 0x0000001a00107306 */ /* 0x000e620000201400 */
[-C--:B--2---:R-:W-:Y:S01]  /*9560*/  FFMA.FTZ R105, R0, R18.reuse, R105 ;  /* 0x0000001200697223 */ /* 0x084fe20000010069 */
[----:B------:R-:W-:Y:S01]  /*9570*/  ISETP.GE.AND P3, PT, R26, R123, PT ;  /* 0x0000007b1a00720c */ /* 0x000fe20003f66270 */
[----:B------:R-:W-:Y:S01]  /*9580*/  FFMA.FTZ R65, R0, R18, R65 ;  /* 0x0000001200417223 */ /* 0x000fe20000010041 */
[----:B------:R-:W-:-:S04]  /*9590*/  IADD3 R18, R36, 0x51, RZ ;  /* 0x0000005124127810 */ /* 0x000fc80007ffe0ff */
[----:B------:R-:W-:Y:S08]  /*95a0*/  MUFU.TANH R31, R31 ;  /* 0x0000001f001f7308 */ /* 0x000ff00000002400 */
[----:B------:R-:W-:Y:S01]  /*95b0*/  MUFU.TANH R61, R61 ;  /* 0x0000003d003d7308 */ /* 0x000fe20000002400 */
[CC--:B-1----:R-:W-:Y:S02]  /*95c0*/  FFMA.FTZ R119, R0.reuse, R16.reuse, R119 ;  /* 0x0000001000777223 */ /* 0x0c2fe40000010077 */
[----:B------:R-:W-:-:S03]  /*95d0*/  FFMA.FTZ R117, R0, R16, R117 ;  /* 0x0000001000757223 */ /* 0x000fc60000010075 */
[----:B------:R-:W-:Y:S02]  /*95e0*/  FSEL R142, R119, -INF , !P4 ;  /* 0xff800000778e7808 */ /* 0x000fe40006000000 */
[----:B------:R1:W2:Y:S01]  /*95f0*/  I2F R12, R22 ;  /* 0x00000016000c7306 */ /* 0x0002a20000201400 */
[----:B------:R-:W-:Y:S02]  /*9600*/  FSEL R137, R117, -INF , !P3 ;  /* 0xff80000075897808 */ /* 0x000fe40005800000 */
[C---:B------:R-:W-:Y:S02]  /*9610*/  ISETP.GE.AND P4, PT, R20.reuse, R124, PT ;  /* 0x0000007c1400720c */ /* 0x040fe40003f86270 */
[----:B------:R-:W-:Y:S01]  /*9620*/  ISETP.GE.AND P3, PT, R20, R123, PT ;  /* 0x0000007b1400720c */ /* 0x000fe20003f66270 */
[----:B------:R-:W-:Y:S01]  /*9630*/  FMUL.FTZ R20, R8, c[0x0][0x2ec] ;  /* 0x0000bb0008147a20 */ /* 0x000fe20000410000 */
[----:B------:R-:W-:Y:S01]  /*9640*/  FSEL R140, R105, -INF , !P4 ;  /* 0xff800000698c7808 */ /* 0x000fe20006000000 */
[----:B------:R-:W-:Y:S01]  /*9650*/  MUFU.TANH R25, R25 ;  /* 0x0000001900197308 */ /* 0x000fe20000002400 */
[----:B------:R-:W-:-:S02]  /*9660*/  FSEL R135, R65, -INF , !P3 ;  /* 0xff80000041877808 */ /* 0x000fc40005800000 */
[----:B-1----:R-:W-:-:S05]  /*9670*/  LOP3.LUT R22, R34, 0x58, R169, 0xfe, !PT ;  /* 0x0000005822167812 */ /* 0x002fca00078efea9 */
[----:B------:R-:W-:Y:S01]  /*9680*/  MUFU.TANH R57, R57 ;  /* 0x0000003900397308 */ /* 0x000fe20000002400 */
[CC--:B--2---:R-:W-:Y:S02]  /*9690*/  FFMA.FTZ R31, R0.reuse, R12.reuse, R31 ;  /* 0x0000000c001f7223 */ /* 0x0c4fe4000001001f */
[----:B------:R-:W-:Y:S01]  /*96a0*/  FFMA.FTZ R61, R0, R12, R61 ;  /* 0x0000000c003d7223 */ /* 0x000fe2000001003d */
[-C--:B------:R-:W-:Y:S02]  /*96b0*/  ISETP.GE.AND P4, PT, R22, R124.reuse, PT ;  /* 0x0000007c1600720c */ /* 0x080fe40003f86270 */
[----:B------:R-:W-:Y:S02]  /*96c0*/  FSEL R126, R31, -INF , !P6 ;  /* 0xff8000001f7e7808 */ /* 0x000fe40007000000 */
[----:B------:R1:W2:Y:S01]  /*96d0*/  I2F R16, R18 ;  /* 0x0000001200107306 */ /* 0x0002a20000201400 */
[----:B------:R-:W-:Y:S02]  /*96e0*/  FSEL R125, R61, -INF , !P5 ;  /* 0xff8000003d7d7808 */ /* 0x000fe40006800000 */
[----:B------:R-:W-:-:S02]  /*96f0*/  ISETP.GE.AND P6, PT, R18, R124, PT ;  /* 0x0000007c1200720c */ /* 0x000fc40003fc6270 */
[-C--:B------:R-:W-:Y:S02]  /*9700*/  ISETP.GE.AND P5, PT, R18, R123.reuse, PT ;  /* 0x0000007b1200720c */ /* 0x080fe40003fa6270 */
[----:B------:R-:W-:Y:S01]  /*9710*/  ISETP.GE.AND P3, PT, R22, R123, PT ;  /* 0x0000007b1600720c */ /* 0x000fe20003f66270 */
[----:B------:R-:W-:Y:S08]  /*9720*/  MUFU.TANH R27, R27 ;  /* 0x0000001b001b7308 */ /* 0x000ff00000002400 */
[----:B------:R-:W-:Y:S01]  /*9730*/  MUFU.TANH R55, R55 ;  /* 0x0000003700377308 */ /* 0x000fe20000002400 */
[----:B-1----:R-:W-:Y:S01]  /*9740*/  LOP3.LUT R18, R34, 0x60, R169, 0xfe, !PT ;  /* 0x0000006022127812 */ /* 0x002fe200078efea9 */
[----:B--2---:R-:W-:-:S02]  /*9750*/  FFMA.FTZ R25, R0, R16, R25 ;  /* 0x0000001000197223 */ /* 0x004fc40000010019 */
[----:B------:R-:W-:Y:S01]  /*9760*/  FFMA.FTZ R57, R0, R16, R57 ;  /* 0x0000001000397223 */ /* 0x000fe20000010039 */
[----:B------:R-:W-:Y:S02]  /*9770*/  IADD3 R16, R36, 0x59, RZ ;  /* 0x0000005924107810 */ /* 0x000fe40007ffe0ff */
[----:B------:R-:W-:Y:S01]  /*9780*/  FSEL R118, R25, -INF , !P6 ;  /* 0xff80000019767808 */ /* 0x000fe20007000000 */
[----:B------:R-:W1:Y:S01]  /*9790*/  I2F R14, R22 ;  /* 0x00000016000e7306 */ /* 0x000e620000201400 */
[----:B------:R-:W-:Y:S01]  /*97a0*/  FMUL.FTZ R25, R10, c[0x0][0x2ec] ;  /* 0x0000bb000a197a20 */ /* 0x000fe20000410000 */
[----:B------:R-:W-:Y:S02]  /*97b0*/  FSEL R115, R57, -INF , !P5 ;  /* 0xff80000039737808 */ /* 0x000fe40006800000 */
[C---:B------:R-:W-:Y:S02]  /*97c0*/  ISETP.GE.AND P6, PT, R18.reuse, R124, PT ;  /* 0x0000007c1200720c */ /* 0x040fe40003fc6270 */
[----:B------:R-:W-:-:S02]  /*97d0*/  ISETP.GE.AND P5, PT, R18, R123, PT ;  /* 0x0000007b1200720c */ /* 0x000fc40003fa6270 */
[----:B------:R-:W-:Y:S08]  /*97e0*/  MUFU.TANH R23, R23 ;  /* 0x0000001700177308 */ /* 0x000ff00000002400 */
[----:B------:R-:W-:Y:S01]  /*97f0*/  MUFU.TANH R47, R47 ;  /* 0x0000002f002f7308 */ /* 0x000fe20000002400 */
[CC--:B-1----:R-:W-:Y:S02]  /*9800*/  FFMA.FTZ R27, R0.reuse, R14.reuse, R27 ;  /* 0x0000000e001b7223 */ /* 0x0c2fe4000001001b */
[----:B------:R-:W-:Y:S01]  /*9810*/  FFMA.FTZ R55, R0, R14, R55 ;  /* 0x0000000e00377223 */ /* 0x000fe20000010037 */
[----:B------:R-:W-:-:S02]  /*9820*/  IADD3 R14, R36, 0x61, RZ ;  /* 0x00000061240e7810 */ /* 0x000fc40007ffe0ff */
[----:B------:R-:W-:Y:S02]  /*9830*/  FSEL R130, R27, -INF , !P4 ;  /* 0xff8000001b827808 */ /* 0x000fe40006000000 */
[----:B------:R-:W1:Y:S01]  /*9840*/  I2F R12, R18 ;  /* 0x00000012000c7306 */ /* 0x000e620000201400 */
[----:B------:R-:W-:Y:S02]  /*9850*/  FSEL R117, R55, -INF , !P3 ;  /* 0xff80000037757808 */ /* 0x000fe40005800000 */
[C---:B------:R-:W-:Y:S02]  /*9860*/  ISETP.GE.AND P4, PT, R16.reuse, R124, PT ;  /* 0x0000007c1000720c */ /* 0x040fe40003f86270 */
[----:B------:R-:W-:-:S03]  /*9870*/  ISETP.GE.AND P3, PT, R16, R123, PT ;  /* 0x0000007b1000720c */ /* 0x000fc60003f66270 */
[----:B------:R-:W-:Y:S08]  /*9880*/  MUFU.TANH R21, R21 ;  /* 0x0000001500157308 */ /* 0x000ff00000002400 */
[----:B------:R2:W3:Y:S01]  /*9890*/  I2F R8, R16 ;  /* 0x0000001000087306 */ /* 0x0004e20000201400 */
[CC--:B-1----:R-:W-:Y:S02]  /*98a0*/  FFMA.FTZ R23, R0.reuse, R12.reuse, R23 ;  /* 0x0000000c00177223 */ /* 0x0c2fe40000010017 */
[----:B------:R-:W-:Y:S01]  /*98b0*/  FFMA.FTZ R47, R0, R12, R47 ;  /* 0x0000000c002f7223 */ /* 0x000fe2000001002f */
[----:B------:R-:W-:-:S02]  /*98c0*/  IADD3 R12, R36, 0x69, RZ ;  /* 0x00000069240c7810 */ /* 0x000fc40007ffe0ff */
[----:B------:R-:W-:Y:S02]  /*98d0*/  FSEL R104, R23, -INF , !P6 ;  /* 0xff80000017687808 */ /* 0x000fe40007000000 */
[----:B------:R-:W1:Y:S01]  /*98e0*/  MUFU.TANH R53, R53 ;  /* 0x0000003500357308 */ /* 0x000e620000002400 */
[----:B------:R-:W-:Y:S02]  /*98f0*/  FSEL R107, R47, -INF , !P5 ;  /* 0xff8000002f6b7808 */ /* 0x000fe40006800000 */
[C---:B------:R-:W-:Y:S02]  /*9900*/  ISETP.GE.AND P6, PT, R14.reuse, R124, PT ;  /* 0x0000007c0e00720c */ /* 0x040fe40003fc6270 */
[----:B------:R-:W-:-:S03]  /*9910*/  ISETP.GE.AND P5, PT, R14, R123, PT ;  /* 0x0000007b0e00720c */ /* 0x000fc60003fa6270 */
[----:B------:R-:W-:Y:S01]  /*9920*/  MUFU.TANH R17, R17 ;  /* 0x0000001100117308 */ /* 0x000fe20000002400 */
[----:B--2---:R-:W-:Y:S01]  /*9930*/  LOP3.LUT R16, R34, 0x68, R169, 0xfe, !PT ;  /* 0x0000006822107812 */ /* 0x004fe200078efea9 */
[----:B---3--:R-:W-:-:S05]  /*9940*/  FFMA.FTZ R21, R0, R8, R21 ;  /* 0x0000000800157223 */ /* 0x008fca0000010015 */
[----:B------:R-:W-:Y:S01]  /*9950*/  FSEL R128, R21, -INF , !P4 ;  /* 0xff80000015807808 */ /* 0x000fe20006000000 */
[----:B------:R-:W-:Y:S01]  /*9960*/  MUFU.TANH R39, R24 ;  /* 0x0000001800277308 */ /* 0x000fe20000002400 */
[----:B-1----:R-:W-:Y:S01]  /*9970*/  FFMA.FTZ R53, R0, R8, R53 ;  /* 0x0000000800357223 */ /* 0x002fe20000010035 */
[----:B------:R-:W-:Y:S01]  /*9980*/  ISETP.GE.AND P4, PT, R16, R124, PT ;  /* 0x0000007c1000720c */ /* 0x000fe20003f86270 */
[----:B------:R-:W-:-:S03]  /*9990*/  FMUL.FTZ R21, R4, c[0x0][0x2ec] ;  /* 0x0000bb0004157a20 */ /* 0x000fc60000410000 */
[----:B------:R-:W-:Y:S02]  /*99a0*/  FSEL R111, R53, -INF , !P3 ;  /* 0xff800000356f7808 */ /* 0x000fe40005800000 */
[----:B------:R-:W1:Y:S01]  /*99b0*/  I2F R10, R14 ;  /* 0x0000000e000a7306 */ /* 0x000e620000201400 */
[----:B------:R-:W-:-:S07]  /*99c0*/  ISETP.GE.AND P3, PT, R16, R123, PT ;  /* 0x0000007b1000720c */ /* 0x000fce0003f66270 */
[----:B------:R-:W-:Y:S01]  /*99d0*/  MUFU.TANH R19, R19 ;  /* 0x0000001300137308 */ /* 0x000fe20000002400 */
[----:B-1----:R-:W-:-:S07]  /*99e0*/  FFMA.FTZ R17, R0, R10, R17 ;  /* 0x0000000a00117223 */ /* 0x002fce0000010011 */
[----:B------:R-:W-:Y:S01]  /*99f0*/  MUFU.TANH R13, R13 ;  /* 0x0000000d000d7308 */ /* 0x000fe20000002400 */
[----:B------:R-:W-:Y:S01]  /*9a00*/  FFMA.FTZ R39, R0, R10, R39 ;  /* 0x0000000a00277223 */ /* 0x000fe20000010027 */
[----:B------:R-:W-:Y:S02]  /*9a10*/  LOP3.LUT R14, R34, 0x70, R169, 0xfe, !PT ;  /* 0x00000070220e7812 */ /* 0x000fe400078efea9 */
[----:B------:R-:W-:Y:S01]  /*9a20*/  FSEL R100, R17, -INF , !P6 ;  /* 0xff80000011647808 */ /* 0x000fe20007000000 */
[----:B------:R-:W-:Y:S01]  /*9a30*/  FMUL.FTZ R17, R6, c[0x0][0x2ec] ;  /* 0x0000bb0006117a20 */ /* 0x000fe20000410000 */
[----:B------:R-:W-:Y:S02]  /*9a40*/  IADD3 R6, R36, 0x71, RZ ;  /* 0x0000007124067810 */ /* 0x000fe40007ffe0ff */
[----:B------:R-:W-:Y:S01]  /*9a50*/  MUFU.TANH R37, R37 ;  /* 0x0000002500257308 */ /* 0x000fe20000002400 */
[----:B------:R-:W-:Y:S02]  /*9a60*/  FSEL R105, R39, -INF , !P5 ;  /* 0xff80000027697808 */ /* 0x000fe40006800000 */
[----:B------:R-:W-:-:S02]  /*9a70*/  ISETP.GE.AND P6, PT, R14, R124, PT ;  /* 0x0000007c0e00720c */ /* 0x000fc40003fc6270 */
[----:B------:R-:W-:-:S03]  /*9a80*/  ISETP.GE.AND P5, PT, R14, R123, PT ;  /* 0x0000007b0e00720c */ /* 0x000fc60003fa6270 */
[----:B------:R-:W-:Y:S08]  /*9a90*/  MUFU.TANH R15, R15 ;  /* 0x0000000f000f7308 */ /* 0x000ff00000002400 */
[----:B------:R-:W1:Y:S08]  /*9aa0*/  I2F R8, R16 ;  /* 0x0000001000087306 */ /* 0x000e700000201400 */
[----:B------:R-:W2:Y:S08]  /*9ab0*/  I2F R10, R12 ;  /* 0x0000000c000a7306 */ /* 0x000eb00000201400 */
[----:B------:R-:W-:Y:S01]  /*9ac0*/  MUFU.TANH R31, R20 ;  /* 0x00000014001f7308 */ /* 0x000fe20000002400 */
[----:B-1----:R-:W-:-:S02]  /*9ad0*/  FFMA.FTZ R19, R0, R8, R19 ;  /* 0x0000000800137223 */ /* 0x002fc40000010013 */
[----:B------:R-:W-:-:S03]  /*9ae0*/  FFMA.FTZ R37, R0, R8, R37 ;  /* 0x0000000800257223 */ /* 0x000fc60000010025 */
[----:B------:R-:W-:Y:S02]  /*9af0*/  FSEL R106, R19, -INF , !P4 ;  /* 0xff800000136a7808 */ /* 0x000fe40006000000 */
[----:B------:R-:W-:Y:S01]  /*9b00*/  MUFU.TANH R25, R25 ;  /* 0x0000001900197308 */ /* 0x000fe20000002400 */
[CC--:B--2---:R-:W-:Y:S01]  /*9b10*/  FFMA.FTZ R13, R0.reuse, R10.reuse, R13 ;  /* 0x0000000a000d7223 */ /* 0x0c4fe2000001000d */
[----:B------:R-:W-:Y:S01]  /*9b20*/  FSEL R67, R37, -INF , !P3 ;  /* 0xff80000025437808 */ /* 0x000fe20005800000 */
[----:B------:R-:W-:Y:S01]  /*9b30*/  FFMA.FTZ R15, R0, R10, R15 ;  /* 0x0000000a000f7223 */ /* 0x000fe2000001000f */
[----:B------:R-:W-:Y:S02]  /*9b40*/  LOP3.LUT R10, R34, 0x78, R169, 0xfe, !PT ;  /* 0x00000078220a7812 */ /* 0x000fe400078efea9 */
[C---:B------:R-:W-:Y:S02]  /*9b50*/  ISETP.GE.AND P4, PT, R12.reuse, R124, PT ;  /* 0x0000007c0c00720c */ /* 0x040fe40003f86270 */
[----:B------:R-:W1:Y:S01]  /*9b60*/  I2F R4, R14 ;  /* 0x0000000e00047306 */ /* 0x000e620000201400 */
[----:B------:R-:W-:-:S04]  /*9b70*/  ISETP.GE.AND P3, PT, R12, R123, PT ;  /* 0x0000007b0c00720c */ /* 0x000fc80003f66270 */
[----:B------:R-:W-:Y:S02]  /*9b80*/  FSEL R65, R15, -INF , !P3 ;  /* 0xff8000000f417808 */ /* 0x000fe40005800000 */
[----:B------:R-:W-:Y:S01]  /*9b90*/  ISETP.GE.AND P3, PT, R10, R123, PT ;  /* 0x0000007b0a00720c */ /* 0x000fe20003f66270 */
[----:B------:R-:W-:Y:S08]  /*9ba0*/  MUFU.TANH R9, R9 ;  /* 0x0000000900097308 */ /* 0x000ff00000002400 */
[----:B------:R-:W-:Y:S01]  /*9bb0*/  MUFU.TANH R11, R11 ;  /* 0x0000000b000b7308 */ /* 0x000fe20000002400 */
[----:B-1----:R-:W-:-:S02]  /*9bc0*/  FFMA.FTZ R31, R0, R4, R31 ;  /* 0x00000004001f7223 */ /* 0x002fc4000001001f */
[----:B------:R-:W-:-:S03]  /*9bd0*/  FFMA.FTZ R25, R0, R4, R25 ;  /* 0x0000000400197223 */ /* 0x000fc60000010019 */
[----:B------:R-:W-:Y:S02]  /*9be0*/  FSEL R60, R31, -INF , !P6 ;  /* 0xff8000001f3c7808 */ /* 0x000fe40007000000 */
[----:B------:R-:W1:Y:S01]  /*9bf0*/  I2F R8, R6 ;  /* 0x0000000600087306 */ /* 0x000e620000201400 */
[----:B------:R-:W-:Y:S02]  /*9c00*/  FSEL R55, R25, -INF , !P5 ;  /* 0xff80000019377808 */ /* 0x000fe40006800000 */
[C---:B------:R-:W-:Y:S02]  /*9c10*/  ISETP.GE.AND P6, PT, R6.reuse, R124, PT ;  /* 0x0000007c0600720c */ /* 0x040fe40003fc6270 */
[----:B------:R-:W-:-:S03]  /*9c20*/  ISETP.GE.AND P5, PT, R6, R123, PT ;  /* 0x0000007b0600720c */ /* 0x000fc60003fa6270 */
        /* <DEDUP_REMOVED lines=8> */
[-C--:B------:R-:W-:Y:S02]  /*9cb0*/  ISETP.GE.AND P6, PT, R36, R124.reuse, PT ;  /* 0x0000007c2400720c */ /* 0x080fe40003fc6270 */
[----:B------:R-:W-:-:S03]  /*9cc0*/  ISETP.GE.AND P5, PT, R8, R124, PT ;  /* 0x0000007c0800720c */ /* 0x000fc60003fa6270 */
[----:B------:R-:W-:Y:S01]  /*9cd0*/  MUFU.TANH R109, R64 ;  /* 0x00000040006d7308 */ /* 0x000fe20000002400 */
[----:B-1----:R-:W-:-:S07]  /*9ce0*/  FFMA.FTZ R21, R0, R4, R21 ;  /* 0x0000000400157223 */ /* 0x002fce0000010015 */
[----:B------:R1:W-:Y:S01]  /*9cf0*/  MUFU.TANH R113, R66 ;  /* 0x0000004200717308 */ /* 0x0003e20000002400 */
[----:B------:R-:W-:-:S05]  /*9d00*/  FFMA.FTZ R17, R0, R4, R17 ;  /* 0x0000000400117223 */ /* 0x000fca0000010011 */
[----:B------:R-:W-:Y:S02]  /*9d10*/  FSEL R47, R17, -INF , !P3 ;  /* 0xff800000112f7808 */ /* 0x000fe40005800000 */
[----:B------:R-:W-:Y:S01]  /*9d20*/  MUFU.TANH R5, R5 ;  /* 0x0000000500057308 */ /* 0x000fe20000002400 */
[----:B------:R-:W-:Y:S01]  /*9d30*/  BAR.SYNC.DEFER_BLOCKING 0x0 ;  /* 0x0000000000007b1d */ /* 0x000fe20000010000 */
[----:B------:R-:W-:-:S06]  /*9d40*/  ISETP.GE.AND P3, PT, R8, R123, PT ;  /* 0x0000007b0800720c */ /* 0x000fcc0003f66270 */
[----:B------:R-:W-:Y:S01]  /*9d50*/  MUFU.TANH R7, R7 ;  /* 0x0000000700077308 */ /* 0x000fe20000002400 */
[----:B-1----:R-:W-:Y:S02]  /*9d60*/  FSEL R66, R13, -INF , !P4 ;  /* 0xff8000000d427808 */ /* 0x002fe40006000000 */
[----:B------:R-:W-:-:S04]  /*9d70*/  ISETP.GE.AND P4, PT, R10, R124, PT ;  /* 0x0000007c0a00720c */ /* 0x000fc80003f86270 */
[----:B------:R-:W-:Y:S01]  /*9d80*/  FSEL R61, R21, -INF , !P4 ;  /* 0xff800000153d7808 */ /* 0x000fe20006000000 */
[----:B------:R-:W1:Y:S01]  /*9d90*/  I2F R6, R36 ;  /* 0x0000002400067306 */ /* 0x000e620000201400 */
[----:B------:R-:W-:-:S07]  /*9da0*/  ISETP.GE.AND P4, PT, R36, R123, PT ;  /* 0x0000007b2400720c */ /* 0x000fce0003f86270 */
[----:B------:R-:W2:Y:S01]  /*9db0*/  I2F R4, R8 ;  /* 0x0000000800047306 */ /* 0x000ea20000201400 */
[CC--:B-1----:R-:W-:Y:S02]  /*9dc0*/  FFMA.FTZ R109, R0.reuse, R6.reuse, R109 ;  /* 0x00000006006d7223 */ /* 0x0c2fe4000001006d */
[C---:B------:R-:W-:Y:S02]  /*9dd0*/  FFMA.FTZ R113, R0.reuse, R6, R113 ;  /* 0x0000000600717223 */ /* 0x040fe40000010071 */
[----:B--2---:R-:W-:-:S03]  /*9de0*/  FFMA.FTZ R62, R0, R4, R5 ;  /* 0x00000004003e7223 */ /* 0x004fc60000010005 */
[----:B------:R-:W-:Y:S01]  /*9df0*/  FSEL R5, R113, -INF , !P4 ;  /* 0xff80000071057808 */ /* 0x000fe20006000000 */
[----:B------:R-:W-:Y:S01]  /*9e00*/  FFMA.FTZ R7, R0, R4, R7 ;  /* 0x0000000400077223 */ /* 0x000fe20000010007 */
[----:B------:R-:W-:Y:S02]  /*9e10*/  FSEL R4, R109, -INF , !P6 ;  /* 0xff8000006d047808 */ /* 0x000fe40007000000 */
        /* <DEDUP_REMOVED lines=61> */
.L_x_6384:
[----:B------:R-:W-:-:S04]  /*a1f0*/  LEA R7, -R101, RZ, 0x7 ;  /* 0x000000ff65077211 */ /* 0x000fc800078e39ff */
[----:B------:R-:W-:Y:S02]  /*a200*/  SHF.R.S32.HI R8, RZ, 0x1f, R7 ;  /* 0x0000001fff087819 */ /* 0x000fe40000011407 */
.L_x_6385:
        /* <DEDUP_REMOVED lines=91> */
.L_x_6387:
[----:B------:R-:W-:Y:S05]  /*a7c0*/  BSYNC B0 ;  /* 0x0000000000007941 */ /* 0x000fea0003800000 */
.L_x_6386:
[----:B------:R-:W0:Y:S01]  /*a7d0*/  LDGDEPBAR ;  /* 0x00000000000079af */ /* 0x000e220000000000 */
[----:B------:R-:W-:-:S04]  /*a7e0*/  LEA R186, P1, R7, R186, 0x1 ;  /* 0x000000ba07ba7211 */ /* 0x000fc800078208ff */
[----:B------:R-:W-:Y:S02]  /*a7f0*/  LEA.HI.X R185, R7, R185, R8, 0x1, P1 ;  /* 0x000000b907b97211 */ /* 0x000fe400008f0c08 */
.L_x_6383:
        /* <DEDUP_REMOVED lines=81> */
[C---:B------:R-:W-:Y:S01]  /*ad10*/  FMUL.FTZ R52, R44.reuse, c[0x0][0x23c] ;  /* 0x00008f002c347a20 */ /* 0x040fe20000410000 */
[----:B------:R-:W-:Y:S01]  /*ad20*/  FSEL R63, R63, RZ, P2 ;  /* 0x000000ff3f3f7208 */ /* 0x000fe20001000000 */
[----:B------:R-:W-:Y:S01]  /*ad30*/  FADD.FTZ R184, R3, -R184 ;  /* 0x800000b803b87221 */ /* 0x000fe20000010000 */
[----:B------:R-:W-:-:S02]  /*ad40*/  FSEL R3, R44, RZ, P1 ;  /* 0x000000ff2c037208 */ /* 0x000fc40000800000 */
[----:B------:R-:W-:Y:S01]  /*ad50*/  FSEL R52, R52, RZ, P1 ;  /* 0x000000ff34347208 */ /* 0x000fe20000800000 */
[----:B------:R-:W-:Y:S02]  /*ad60*/  FFMA.FTZ R147, R4, c[0x0][0x23c], -R63 ;  /* 0x00008f0004937a23 */ /* 0x000fe4000001083f */
        /* <DEDUP_REMOVED lines=8> */
[----:B------:R-:W1:Y:S01]  /*adf0*/  MUFU.EX2 R116, R116 ;  /* 0x0000007400747308 */ /* 0x000e620000000800 */
[--C-:B------:R-:W-:Y:S02]  /*ae00*/  FFMA.FTZ R121, R35, c[0x0][0x23c], -R52.reuse ;  /* 0x00008f0023797a23 */ /* 0x100fe40000010834 */
[----:B------:R-:W-:Y:S02]  /*ae10*/  FMUL.FTZ R184, R184, c[0x0][0x23c] ;  /* 0x00008f00b8b87a20 */ /* 0x000fe40000410000 */
[----:B------:R-:W-:Y:S02]  /*ae20*/  FFMA.FTZ R2, R29, c[0x0][0x23c], -R52 ;  /* 0x00008f001d027a23 */ /* 0x000fe40000010834 */
[--C-:B------:R-:W-:Y:S01]  /*ae30*/  FFMA.FTZ R113, R42, c[0x0][0x23c], -R63.reuse ;  /* 0x00008f002a717a23 */ /* 0x100fe2000001083f */
[----:B------:R-:W-:Y:S01]  /*ae40*/  MUFU.EX2 R119, R119 ;  /* 0x0000007700777308 */ /* 0x000fe20000000800 */
[----:B------:R-:W-:-:S02]  /*ae50*/  FFMA.FTZ R109, R40, c[0x0][0x23c], -R63 ;  /* 0x00008f00286d7a23 */ /* 0x000fc4000001083f */
[--C-:B------:R-:W-:Y:S02]  /*ae60*/  FFMA.FTZ R112, R43, c[0x0][0x23c], -R52.reuse ;  /* 0x00008f002b707a23 */ /* 0x100fe40000010834 */
[--C-:B------:R-:W-:Y:S02]  /*ae70*/  FFMA.FTZ R101, R41, c[0x0][0x23c], -R52.reuse ;  /* 0x00008f0029657a23 */ /* 0x100fe40000010834 */
[----:B------:R-:W2:Y:S01]  /*ae80*/  LDSM.16.MT88.4 R40, [R158+0x6800] ;  /* 0x006800009e28783b */ /* 0x000ea20000004200 */
[----:B------:R-:W4:Y:S01]  /*ae90*/  MUFU.EX2 R64, R64 ;  /* 0x0000004000407308 */ /* 0x000f220000000800 */
[----:B-1----:R-:W-:Y:S01]  /*aea0*/  F2FP.PACK_AB R32, R116, R147 ;  /* 0x000000937420723e */ /* 0x002fe200000000ff */
[--C-:B------:R-:W-:Y:S02]  /*aeb0*/  FFMA.FTZ R120, R50, c[0x0][0x23c], -R63.reuse ;  /* 0x00008f0032787a23 */ /* 0x100fe4000001083f */
[----:B------:R-:W-:Y:S02]  /*aec0*/  FFMA.FTZ R110, R48, c[0x0][0x23c], -R63 ;  /* 0x00008f00306e7a23 */ /* 0x000fe4000001083f */
[----:B------:R-:W-:-:S02]  /*aed0*/  FFMA.FTZ R108, R51, c[0x0][0x23c], -R52 ;  /* 0x00008f00336c7a23 */ /* 0x000fc40000010834 */
[----:B------:R-:W-:Y:S01]  /*aee0*/  MUFU.EX2 R141, R141 ;  /* 0x0000008d008d7308 */ /* 0x000fe20000000800 */
[----:B------:R-:W-:Y:S02]  /*aef0*/  FFMA.FTZ R3, R49, c[0x0][0x23c], -R52 ;  /* 0x00008f0031037a23 */ /* 0x000fe40000010834 */
[----:B------:R-:W1:Y:S01]  /*af00*/  LDSM.16.MT88.4 R48, [R155+0x6800] ;  /* 0x006800009b30783b */ /* 0x000e620000004200 */
[--C-:B------:R-:W-:Y:S02]  /*af10*/  FFMA.FTZ R123, R134, c[0x0][0x23c], -R63.reuse ;  /* 0x00008f00867b7a23 */ /* 0x100fe4000001083f */
[--C-:B------:R-:W-:Y:S02]  /*af20*/  FFMA.FTZ R133, R196, c[0x0][0x23c], -R63.reuse ;  /* 0x00008f00c4857a23 */ /* 0x100fe4000001083f */
[----:B------:R-:W5:Y:S01]  /*af30*/  MUFU.EX2 R114, R114 ;  /* 0x0000007200727308 */ /* 0x000f620000000800 */
        /* <DEDUP_REMOVED lines=32> */
[-C--:B------:R-:W-:Y:S02]  /*b140*/  FMUL.FTZ R13, R89, R184.reuse ;  /* 0x000000b8590d7220 */ /* 0x080fe40000410000 */
[-C--:B------:R-:W-:Y:S01]  /*b150*/  FMUL.FTZ R14, R90, R143.reuse ;  /* 0x0000008f5a0e7220 */ /* 0x080fe20000410000 */
[----:B---3--:R-:W-:Y:S01]  /*b160*/  HMMA.16816.F32 R4, R32, R8, R4 ;  /* 0x000000082004723c */ /* 0x008fe20000001804 */
[----:B------:R-:W-:Y:S01]  /*b170*/  FMUL.FTZ R15, R91, R143 ;  /* 0x0000008f5b0f7220 */ /* 0x000fe20000410000 */
[----:B------:R-:W-:Y:S01]  /*b180*/  MUFU.EX2 R110, R110 ;  /* 0x0000006e006e7308 */ /* 0x000fe20000000800 */
        /* <DEDUP_REMOVED lines=12> */
[----:B------:R-:W-:Y:S01]  /*b250*/  MUFU.EX2 R112, R112 ;  /* 0x0000007000707308 */ /* 0x000fe20000000800 */
[----:B------:R-:W-:-:S02]  /*b260*/  FMUL.FTZ R76, R76, R184 ;  /* 0x000000b84c4c7220 */ /* 0x000fc40000410000 */
[-C--:B------:R-:W-:Y:S02]  /*b270*/  FMUL.FTZ R77, R77, R184.reuse ;  /* 0x000000b84d4d7220 */ /* 0x080fe40000410000 */
[-C--:B------:R-:W-:Y:S01]  /*b280*/  FMUL.FTZ R78, R78, R143.reuse ;  /* 0x0000008f4e4e7220 */ /* 0x080fe20000410000 */
[C---:B------:R-:W-:Y:S01]  /*b290*/  HMMA.16816.F32 R20, R32.reuse, R24, R20 ;  /* 0x000000182014723c */ /* 0x040fe20000001814 */
[-C--:B------:R-:W-:Y:S01]  /*b2a0*/  FMUL.FTZ R79, R79, R143.reuse ;  /* 0x0000008f4f4f7220 */ /* 0x080fe20000410000 */
[----:B------:R-:W3:Y:S01]  /*b2b0*/  MUFU.EX2 R101, R101 ;  /* 0x0000006500657308 */ /* 0x000ee20000000800 */
        /* <DEDUP_REMOVED lines=12> */
[----:B------:R-:W4:Y:S01]  /*b380*/  MUFU.EX2 R3, R3 ;  /* 0x0000000300037308 */ /* 0x000f220000000800 */
[----:B------:R-:W-:Y:S01]  /*b390*/  LDSM.16.MT88.4 R76, [R155+0x8000] ;  /* 0x008000009b4c783b */ /* 0x000fe20000004200 */
[--C-:B------:R-:W-:Y:S02]  /*b3a0*/  FFMA.FTZ R107, R107, c[0x0][0x23c], -R52.reuse ;  /* 0x00008f006b6b7a23 */ /* 0x100fe40000010834 */
[----:B------:R-:W-:Y:S02]  /*b3b0*/  FFMA.FTZ R105, R105, c[0x0][0x23c], -R52 ;  /* 0x00008f0069697a23 */ /* 0x000fe40000010834 */
[----:B------:R-:W-:Y:S01]  /*b3c0*/  HMMA.16816.F32 R28, R32, R36, R28 ;  /* 0x00000024201c723c */ /* 0x000fe2000000181c */
[----:B------:R-:W-:Y:S01]  /*b3d0*/  FFMA.FTZ R147, R187, R184, R147 ;  /* 0x000000b8bb937223 */ /* 0x000fe20000010093 */
[----:B------:R-:W-:Y:S01]  /*b3e0*/  MUFU.EX2 R133, R133 ;  /* 0x0000008500857308 */ /* 0x000fe20000000800 */
[----:B------:R-:W-:-:S02]  /*b3f0*/  FFMA.FTZ R141, R188, R143, R141 ;  /* 0x0000008fbc8d7223 */ /* 0x000fc4000001008d */
[----:B------:R-:W-:Y:S02]  /*b400*/  FADD.FTZ R116, R116, R147 ;  /* 0x0000009374747221 */ /* 0x000fe40000010000 */
[----:B-1----:R-:W-:Y:S01]  /*b410*/  F2FP.PACK_AB R36, R113, R120 ;  /* 0x000000787124723e */ /* 0x002fe200000000ff */
[----:B------:R-:W-:Y:S01]  /*b420*/  HMMA.16816.F32 R32, R32, R38, R68 ;  /* 0x000000262020723c */ /* 0x000fe20000001844 */
[----:B---3--:R-:W-:Y:S01]  /*b430*/  F2FP.PACK_AB R37, R101, R112 ;  /* 0x000000706525723e */ /* 0x008fe200000000ff */
        /* <DEDUP_REMOVED lines=8> */
[----:B------:R-:W-:Y:S02]  /*b4c0*/  FADD.FTZ R121, R2, R121 ;  /* 0x0000007902797221 */ /* 0x000fe40000010000 */
[----:B------:R-:W-:Y:S01]  /*b4d0*/  FADD.FTZ R120, R120, R119 ;  /* 0x0000007778787221 */ /* 0x000fe20000010000 */
[C---:B--2---:R-:W-:Y:S01]  /*b4e0*/  HMMA.16816.F32 R4, R36.reuse, R40, R4 ;  /* 0x000000282404723c */ /* 0x044fe20000001804 */
[----:B------:R-:W-:Y:S01]  /*b4f0*/  FADD.FTZ R112, R112, R121 ;  /* 0x0000007970707221 */ /* 0x000fe20000010000 */
[----:B------:R-:W-:Y:S01]  /*b500*/  MUFU.EX2 R123, R123 ;  /* 0x0000007b007b7308 */ /* 0x000fe20000000800 */
[----:B------:R-:W-:Y:S02]  /*b510*/  FADD.FTZ R113, R113, R120 ;  /* 0x0000007871717221 */ /* 0x000fe40000010000 */
[----:B------:R-:W-:Y:S02]  /*b520*/  FADD.FTZ R101, R101, R112 ;  /* 0x0000007065657221 */ /* 0x000fe40000010000 */
[----:B------:R-:W-:Y:S01]  /*b530*/  FFMA.FTZ R187, R62, c[0x0][0x23c], -R63 ;  /* 0x00008f003ebb7a23 */ /* 0x000fe2000001083f */
[----:B------:R-:W-:Y:S01]  /*b540*/  HMMA.16816.F32 R8, R36, R42, R8 ;  /* 0x0000002a2408723c */ /* 0x000fe20000001808 */
[----:B------:R-:W2:Y:S01]  /*b550*/  LDSM.16.MT88.4 R40, [R154+0x6800] ;  /* 0x006800009a28783b */ /* 0x000ea20000004200 */
[----:B------:R-:W-:Y:S01]  /*b560*/  MUFU.EX2 R131, R131 ;  /* 0x0000008300837308 */ /* 0x000fe20000000800 */
[----:B------:R-:W-:-:S02]  /*b570*/  FADD.FTZ R108, R108, R101 ;  /* 0x000000656c6c7221 */ /* 0x000fc40000010000 */
[--C-:B------:R-:W-:Y:S02]  /*b580*/  FFMA.FTZ R60, R60, c[0x0][0x23c], -R63.reuse ;  /* 0x00008f003c3c7a23 */ /* 0x100fe4000001083f */
[----:B------:R-:W-:Y:S01]  /*b590*/  FADD.FTZ R108, R3, R108 ;  /* 0x0000006c036c7221 */ /* 0x000fe20000010000 */
[----:B------:R-:W-:Y:S01]  /*b5a0*/  HMMA.16816.F32 R20, R36, R48, R20 ;  /* 0x000000302414723c */ /* 0x000fe20000001814 */
[----:B------:R-:W-:Y:S01]  /*b5b0*/  FFMA.FTZ R3, R46, c[0x0][0x23c], -R52 ;  /* 0x00008f002e037a23 */ /* 0x000fe20000010834 */
[----:B------:R-:W3:Y:S01]  /*b5c0*/  MUFU.EX2 R122, R122 ;  /* 0x0000007a007a7308 */ /* 0x000ee20000000800 */
[--C-:B------:R-:W-:Y:S02]  /*b5d0*/  FFMA.FTZ R54, R54, c[0x0][0x23c], -R63.reuse ;  /* 0x00008f0036367a23 */ /* 0x100fe4000001083f */
[----:B------:R-:W-:-:S03]  /*b5e0*/  FFMA.FTZ R61, R61, c[0x0][0x23c], -R63 ;  /* 0x00008f003d3d7a23 */ /* 0x000fc6000001083f */
        /* <DEDUP_REMOVED lines=26> */
[----:B------:R-:W3:Y:S05]  /*b790*/  LDSM.16.MT88.4 R48, [R154+0x7000] ;  /* 0x007000009a30783b */ /* 0x000eea0000004200 */
[----:B------:R-:W-:Y:S02]  /*b7a0*/  MUFU.EX2 R183, R183 ;  /* 0x000000b700b77308 */ /* 0x000fe40000000800 */
[C---:B------:R-:W-:Y:S06]  /*b7b0*/  HMMA.16816.F32 R4, R36.reuse, R56, R4 ;  /* 0x000000382404723c */ /* 0x040fec0000001804 */
[----:B------:R-:W4:Y:S02]  /*b7c0*/  MUFU.EX2 R182, R182 ;  /* 0x000000b600b67308 */ /* 0x000f240000000800 */
[C---:B--2---:R-:W-:Y:S06]  /*b7d0*/  HMMA.16816.F32 R20, R36.reuse, R40, R20 ;  /* 0x000000282414723c */ /* 0x044fec0000001814 */
[----:B------:R-:W-:Y:S02]  /*b7e0*/  MUFU.EX2 R2, R60 ;  /* 0x0000003c00027308 */ /* 0x000fe40000000800 */
[C---:B------:R-:W-:Y:S01]  /*b7f0*/  HMMA.16816.F32 R24, R36.reuse, R42, R24 ;  /* 0x0000002a2418723c */ /* 0x040fe20000001818 */
[----:B------:R-:W2:Y:S05]  /*b800*/  LDSM.16.MT88.4 R40, [R158+0x7800] ;  /* 0x007800009e28783b */ /* 0x000eaa0000004200 */
[----:B------:R-:W-:Y:S02]  /*b810*/  MUFU.EX2 R187, R187 ;  /* 0x000000bb00bb7308 */ /* 0x000fe40000000800 */
[C---:B------:R-:W-:Y:S01]  /*b820*/  HMMA.16816.F32 R8, R36.reuse, R58, R8 ;  /* 0x0000003a2408723c */ /* 0x040fe20000001808 */
[----:B------:R-:W5:Y:S05]  /*b830*/  LDSM.16.MT88.4 R56, [R156+0x7800] ;  /* 0x007800009c38783b */ /* 0x000f6a0000004200 */
[----:B------:R-:W-:Y:S02]  /*b840*/  MUFU.EX2 R3, R3 ;  /* 0x0000000300037308 */ /* 0x000fe40000000800 */
[C---:B---3--:R-:W-:Y:S08]  /*b850*/  HMMA.16816.F32 R28, R36.reuse, R48, R28 ;  /* 0x00000030241c723c */ /* 0x048ff0000000181c */
[----:B------:R-:W-:Y:S01]  /*b860*/  HMMA.16816.F32 R32, R36, R50, R32 ;  /* 0x000000322420723c */ /* 0x000fe20000001820 */
[----:B------:R-:W3:Y:S06]  /*b870*/  LDSM.16.MT88.4 R48, [R155+0x7800] ;  /* 0x007800009b30783b */ /* 0x000eec0000004200 */
[----:B------:R-:W-:-:S02]  /*b880*/  F2FP.PACK_AB R36, R146, R193 ;  /* 0x000000c19224723e */ /* 0x000fc400000000ff */
[----:B-1----:R-:W-:Y:S02]  /*b890*/  F2FP.PACK_AB R37, R191, R192 ;  /* 0x000000c0bf25723e */ /* 0x002fe400000000ff */
[----:B------:R-:W-:Y:S02]  /*b8a0*/  F2FP.PACK_AB R38, R144, R145 ;  /* 0x000000919026723e */ /* 0x000fe400000000ff */
[----:B----4-:R-:W-:-:S07]  /*b8b0*/  F2FP.PACK_AB R39, R182, R183 ;  /* 0x000000b7b627723e */ /* 0x010fce00000000ff */
[C---:B--2---:R-:W-:Y:S08]  /*b8c0*/  HMMA.16816.F32 R4, R36.reuse, R40, R4 ;  /* 0x000000282404723c */ /* 0x044ff00000001804 */
        /* <DEDUP_REMOVED lines=8> */
[----:B---3--:R-:W-:Y:S01]  /*b950*/  HMMA.16816.F32 R20, R36, R48, R20 ;  /* 0x000000302414723c */ /* 0x008fe20000001814 */
        /* <DEDUP_REMOVED lines=162> */
.L_x_6380:
[----:B------:R-:W-:-:S13]  /*c380*/  ISETP.GE.AND P1, PT, R170, 0x1, PT ;  /* 0x00000001aa00780c */ /* 0x000fda0003f26270 */
[----:B------:R-:W-:Y:S05]  /*c390*/  @!P1 BRA `(.L_x_6388) ;  /* 0x0000459000009947 */ /* 0x000fea0003800000 */
[----:B------:R-:W-:Y:S01]  /*c3a0*/  IMAD.MOV.U32 R184, RZ, RZ, c[0x0][0x1a0] ;  /* 0x00006800ffb87624 */ /* 0x000fe200078e00ff */
[----:B------:R-:W-:Y:S02]  /*c3b0*/  MOV R101, R2 ;  /* 0x0000000200657202 */ /* 0x000fe40000000f00 */
[----:B------:R-:W-:Y:S01]  /*c3c0*/  MOV R100, R3 ;  /* 0x0000000300647202 */ /* 0x000fe20000000f00 */
[----:B------:R-:W-:-:S05]  /*c3d0*/  IMAD.U32 R183, R184, -0x80, RZ ;  /* 0xffffff80b8b77824 */ /* 0x000fca00078e00ff */
[----:B------:R-:W-:Y:S02]  /*c3e0*/  SHF.R.S32.HI R182, RZ, 0x1f, R183 ;  /* 0x0000001fffb67819 */ /* 0x000fe400000114b7 */
.L_x_6392:
        /* <DEDUP_REMOVED lines=64> */
.L_x_6389:
        /* <DEDUP_REMOVED lines=26> */
[----:B------:R-:W-:Y:S01]  /*c990*/  @!P1 IMAD.WIDE.U32 R200, R184, 0x30, R200 ;  /* 0x00000030b8c89825 */ /* 0x000fe200078e00c8 */
        /* <DEDUP_REMOVED lines=67> */
[----:B------:R-:W0:Y:S08]  /*cdd0*/  LDGDEPBAR ;  /* 0x00000000000079af */ /* 0x000e300000000000 */
[----:B------:R-:W2:Y:S08]  /*cde0*/  LDSM.16.M88.4 R128, [R163+0x4800] ;  /* 0x00480000a380783b */ /* 0x000eb00000000200 */
[----:B------:R-:W2:Y:S08]  /*cdf0*/  LDSM.16.M88.4 R132, [R163+0x5000] ;  /* 0x00500000a384783b */ /* 0x000eb00000000200 */
[----:B------:R-:W2:Y:S08]  /*ce00*/  LDSM.16.M88.4 R136, [R163+0x5800] ;  /* 0x00580000a388783b */ /* 0x000eb00000000200 */
[----:B------:R-:W-:Y:S08]  /*ce10*/  LDSM.16.M88.4 R140, [R162] ;  /* 0x00000000a28c783b */ /* 0x000ff00000000200 */
        /* <DEDUP_REMOVED lines=40> */
[----:B------:R-:W2:Y:S07]  /*d0a0*/  LDSM.16.M88.4 R112, [R160] ;  /* 0x00000000a070783b */ /* 0x000eae0000000200 */
[C---:B-1----:R-:W-:Y:S08]  /*d0b0*/  HMMA.16816.F32 R60, R140.reuse, R104, R60 ;  /* 0x000000688c3c723c */ /* 0x042ff0000000183c */
[----:B------:R-:W-:Y:S01]  /*d0c0*/  HMMA.16816.F32 R64, R140, R106, R64 ;  /* 0x0000006a8c40723c */ /* 0x000fe20000001840 */
        /* <DEDUP_REMOVED lines=22> */
[C---:B-1----:R-:W-:Y:S08]  /*d230*/  HMMA.16816.F32 R60, R108.reuse, R104, R60 ;  /* 0x000000686c3c723c */ /* 0x042ff0000000183c */
[----:B------:R-:W-:Y:S01]  /*d240*/  HMMA.16816.F32 R64, R108, R106, R64 ;  /* 0x0000006a6c40723c */ /* 0x000fe20000001840 */
[----:B------:R-:W1:Y:S08]  /*d250*/  LDSM.16.M88.4 R104, [R102+0x800] ;  /* 0x000800006668783b */ /* 0x000e700000000200 */
[----:B------:R-:W3:Y:S01]  /*d260*/  LDSM.16.M88.4 R108, [R102+0x1000] ;  /* 0x00100000666c783b */ /* 0x000ee20000000200 */
[C---:B--2---:R-:W-:Y:S08]  /*d270*/  HMMA.16816.F32 R4, R116.reuse, R112, R4 ;  /* 0x000000707404723c */ /* 0x044ff00000001804 */
[C---:B------:R-:W-:Y:S08]  /*d280*/  HMMA.16816.F32 R8, R116.reuse, R114, R8 ;  /* 0x000000727408723c */ /* 0x040ff00000001808 */
[C---:B-1----:R-:W-:Y:S08]  /*d290*/  HMMA.16816.F32 R12, R116.reuse, R104, R12 ;  /* 0x00000068740c723c */ /* 0x042ff0000000180c */
[----:B------:R-:W-:Y:S01]  /*d2a0*/  FMUL.FTZ R227, R4, c[0x0][0x2ec] ;  /* 0x0000bb0004e37a20 */ /* 0x000fe20000410000 */
[C---:B------:R-:W-:Y:S01]  /*d2b0*/  HMMA.16816.F32 R16, R116.reuse, R106, R16 ;  /* 0x0000006a7410723c */ /* 0x040fe20000001810 */
[----:B------:R-:W1:Y:S02]  /*d2c0*/  LDSM.16.M88.4 R104, [R102+0x1800] ;  /* 0x001800006668783b */ /* 0x000e640000000200 */
[----:B------:R-:W-:Y:S02]  /*d2d0*/  FMUL.FTZ R229, R5, c[0x0][0x2ec] ;  /* 0x0000bb0005e57a20 */ /* 0x000fe40000410000 */
[----:B------:R-:W2:Y:S01]  /*d2e0*/  MUFU.TANH R227, R227 ;  /* 0x000000e300e37308 */ /* 0x000ea20000002400 */
[----:B------:R-:W-:Y:S02]  /*d2f0*/  FMUL.FTZ R231, R6, c[0x0][0x2ec] ;  /* 0x0000bb0006e77a20 */ /* 0x000fe40000410000 */
[C---:B---3--:R-:W-:Y:S04]  /*d300*/  HMMA.16816.F32 R20, R116.reuse, R108, R20 ;  /* 0x0000006c7414723c */ /* 0x048fe80000001814 */
[----:B------:R-:W-:Y:S02]  /*d310*/  FMUL.FTZ R233, R7, c[0x0][0x2ec] ;  /* 0x0000bb0007e97a20 */ /* 0x000fe40000410000 */
[----:B------:R-:W-:Y:S01]  /*d320*/  FMUL.FTZ R235, R8, c[0x0][0x2ec] ;  /* 0x0000bb0008eb7a20 */ /* 0x000fe20000410000 */
[----:B------:R-:W3:Y:S01]  /*d330*/  MUFU.TANH R229, R229 ;  /* 0x000000e500e57308 */ /* 0x000ee20000002400 */
[C---:B------:R-:W-:Y:S01]  /*d340*/  HMMA.16816.F32 R24, R116.reuse, R110, R24 ;  /* 0x0000006e7418723c */ /* 0x040fe20000001818 */
[----:B------:R-:W2:Y:S03]  /*d350*/  LDSM.16.M88.4 R108, [R102+0x2000] ;  /* 0x00200000666c783b */ /* 0x000ea60000000200 */
[----:B------:R-:W-:Y:S02]  /*d360*/  FMUL.FTZ R237, R9, c[0x0][0x2ec] ;  /* 0x0000bb0009ed7a20 */ /* 0x000fe40000410000 */
[----:B------:R-:W-:Y:S02]  /*d370*/  FMUL.FTZ R239, R10, c[0x0][0x2ec] ;  /* 0x0000bb000aef7a20 */ /* 0x000fe40000410000 */
[----:B------:R-:W-:Y:S01]  /*d380*/  FMUL.FTZ R241, R11, c[0x0][0x2ec] ;  /* 0x0000bb000bf17a20 */ /* 0x000fe20000410000 */
[----:B------:R-:W2:Y:S03]  /*d390*/  MUFU.TANH R231, R231 ;  /* 0x000000e700e77308 */ /* 0x000ea60000002400 */
[----:B------:R-:W-:Y:S02]  /*d3a0*/  FMUL.FTZ R245, R12, c[0x0][0x2ec] ;  /* 0x0000bb000cf57a20 */ /* 0x000fe40000410000 */
[----:B------:R-:W-:Y:S02]  /*d3b0*/  FMUL.FTZ R243, R13, c[0x0][0x2ec] ;  /* 0x0000bb000df37a20 */ /* 0x000fe40000410000 */
[----:B------:R-:W-:Y:S02]  /*d3c0*/  FMUL.FTZ R251, R14, c[0x0][0x2ec] ;  /* 0x0000bb000efb7a20 */ /* 0x000fe40000410000 */
[----:B------:R-:W-:Y:S01]  /*d3d0*/  FMUL.FTZ R249, R15, c[0x0][0x2ec] ;  /* 0x0000bb000ff97a20 */ /* 0x000fe20000410000 */
[----:B------:R-:W3:Y:S01]  /*d3e0*/  MUFU.TANH R233, R233 ;  /* 0x000000e900e97308 */ /* 0x000ee20000002400 */
        /* <DEDUP_REMOVED lines=8> */
[C---:B------:R-:W-:Y:S01]  /*d470*/  HMMA.16816.F32 R32, R116.reuse, R106, R32 ;  /* 0x0000006a7420723c */ /* 0x040fe20000001820 */
[----:B------:R-:W1:Y:S03]  /*d480*/  LDSM.16.M88.4 R104, [R102+0x2800] ;  /* 0x002800006668783b */ /* 0x000e660000000200 */
[----:B------:R-:W-:Y:S02]  /*d490*/  FMUL.FTZ R223, R22, c[0x0][0x2ec] ;  /* 0x0000bb0016df7a20 */ /* 0x000fe40000410000 */
[----:B------:R-:W1:Y:S01]  /*d4a0*/  MUFU.TANH R237, R237 ;  /* 0x000000ed00ed7308 */ /* 0x000e620000002400 */
[----:B------:R-:W-:Y:S01]  /*d4b0*/  FMUL.FTZ R221, R23, c[0x0][0x2ec] ;  /* 0x0000bb0017dd7a20 */ /* 0x000fe20000410000 */
[C---:B--2---:R-:W-:Y:S04]  /*d4c0*/  HMMA.16816.F32 R36, R116.reuse, R108, R36 ;  /* 0x0000006c7424723c */ /* 0x044fe80000001824 */
[----:B------:R-:W-:Y:S02]  /*d4d0*/  FMUL.FTZ R211, R24, c[0x0][0x2ec] ;  /* 0x0000bb0018d37a20 */ /* 0x000fe40000410000 */
[----:B-----5:R-:W-:Y:S02]  /*d4e0*/  FMUL.FTZ R209, R25, c[0x0][0x2ec] ;  /* 0x0000bb0019d17a20 */ /* 0x020fe40000410000 */
[----:B------:R-:W2:Y:S01]  /*d4f0*/  MUFU.TANH R239, R239 ;  /* 0x000000ef00ef7308 */ /* 0x000ea20000002400 */
[C---:B------:R-:W-:Y:S01]  /*d500*/  HMMA.16816.F32 R40, R116.reuse, R110, R40 ;  /* 0x0000006e7428723c */ /* 0x040fe20000001828 */
[----:B------:R-:W5:Y:S02]  /*d510*/  LDSM.16.M88.4 R108, [R102+0x3000] ;  /* 0x00300000666c783b */ /* 0x000f640000000200 */
[----:B------:R-:W-:Y:S02]  /*d520*/  FMUL.FTZ R219, R26, c[0x0][0x2ec] ;  /* 0x0000bb001adb7a20 */ /* 0x000fe40000410000 */
[----:B----4-:R-:W-:Y:S02]  /*d530*/  FMUL.FTZ R217, R27, c[0x0][0x2ec] ;  /* 0x0000bb001bd97a20 */ /* 0x010fe40000410000 */
[----:B------:R-:W-:Y:S02]  /*d540*/  FMUL.FTZ R199, R28, c[0x0][0x2ec] ;  /* 0x0000bb001cc77a20 */ /* 0x000fe40000410000 */
[----:B------:R-:W4:Y:S03]  /*d550*/  MUFU.TANH R241, R241 ;  /* 0x000000f100f17308 */ /* 0x000f260000002400 */
        /* <DEDUP_REMOVED lines=9> */
[----:B------:R1:W1:Y:S01]  /*d5f0*/  MUFU.TANH R141, R189 ;  /* 0x000000bd008d7308 */ /* 0x0002620000002400 */
[----:B------:R-:W-:Y:S01]  /*d600*/  FMUL.FTZ R193, R33, c[0x0][0x2ec] ;  /* 0x0000bb0021c17a20 */ /* 0x000fe20000410000 */
[C---:B------:R-:W-:Y:S01]  /*d610*/  HMMA.16816.F32 R48, R116.reuse, R106, R48 ;  /* 0x0000006a7430723c */ /* 0x040fe20000001830 */
[----:B------:R-:W2:Y:S01]  /*d620*/  LDSM.16.M88.4 R104, [R102+0x3800] ;  /* 0x003800006668783b */ /* 0x000ea20000000200 */
[----:B------:R-:W-:Y:S04]  /*d630*/  DEPBAR.LE SB0, 0x0 ;  /* 0x000080000000791a */ /* 0x000fe80000000000 */
[----:B------:R-:W-:Y:S02]  /*d640*/  FMUL.FTZ R203, R34, c[0x0][0x2ec] ;  /* 0x0000bb0022cb7a20 */ /* 0x000fe40000410000 */
[----:B------:R3:W2:Y:S01]  /*d650*/  MUFU.TANH R143, R190 ;  /* 0x000000be008f7308 */ /* 0x0006a20000002400 */
[----:B------:R-:W-:Y:S01]  /*d660*/  FMUL.FTZ R201, R35, c[0x0][0x2ec] ;  /* 0x0000bb0023c97a20 */ /* 0x000fe20000410000 */
[----:B------:R-:W-:Y:S01]  /*d670*/  BAR.SYNC.DEFER_BLOCKING 0x0 ;  /* 0x0000000000007b1d */ /* 0x000fe20000010000 */
[C---:B-----5:R-:W-:Y:S05]  /*d680*/  HMMA.16816.F32 R52, R116.reuse, R108, R52 ;  /* 0x0000006c7434723c */ /* 0x060fea0000001834 */
[----:B------:R-:W-:Y:S02]  /*d690*/  FMUL.FTZ R191, R38, c[0x0][0x2ec] ;  /* 0x0000bb0026bf7a20 */ /* 0x000fe40000410000 */
[----:B------:R5:W2:Y:S01]  /*d6a0*/  MUFU.TANH R147, R200 ;  /* 0x000000c800937308 */ /* 0x000aa20000002400 */
[----:B------:R-:W-:Y:S01]  /*d6b0*/  FMUL.FTZ R202, R44, c[0x0][0x2ec] ;  /* 0x0000bb002cca7a20 */ /* 0x000fe20000410000 */
[C---:B------:R-:W-:Y:S03]  /*d6c0*/  HMMA.16816.F32 R56, R116.reuse, R110, R56 ;  /* 0x0000006e7438723c */ /* 0x040fe60000001838 */
[----:B-1----:R-:W-:Y:S02]  /*d6d0*/  FMUL.FTZ R189, R43, c[0x0][0x2ec] ;  /* 0x0000bb002bbd7a20 */ /* 0x002fe40000410000 */
[----:B------:R-:W-:Y:S02]  /*d6e0*/  FMUL.FTZ R206, R46, c[0x0][0x2ec] ;  /* 0x0000bb002ece7a20 */ /* 0x000fe40000410000 */
[----:B------:R-:W-:Y:S01]  /*d6f0*/  FMUL.FTZ R212, R49, c[0x0][0x2ec] ;  /* 0x0000bb0031d47a20 */ /* 0x000fe20000410000 */
[----:B------:R1:W1:Y:S01]  /*d700*/  MUFU.TANH R137, R189 ;  /* 0x000000bd00897308 */ /* 0x0002620000002400 */
[----:B------:R-:W-:Y:S03]  /*d710*/  FMUL.FTZ R208, R45, c[0x0][0x2ec] ;  /* 0x0000bb002dd07a20 */ /* 0x000fe60000410000 */
[----:B---3--:R-:W-:Y:S02]  /*d720*/  FMUL.FTZ R190, R42, c[0x0][0x2ec] ;  /* 0x0000bb002abe7a20 */ /* 0x008fe40000410000 */
[----:B------:R-:W-:Y:S02]  /*d730*/  FMUL.FTZ R204, R48, c[0x0][0x2ec] ;  /* 0x0000bb0030cc7a20 */ /* 0x000fe40000410000 */
[----:B------:R-:W-:Y:S02]  /*d740*/  FMUL.FTZ R210, R53, c[0x0][0x2ec] ;  /* 0x0000bb0035d27a20 */ /* 0x000fe40000410000 */
[----:B------:R3:W3:Y:S01]  /*d750*/  MUFU.TANH R139, R190 ;  /* 0x000000be008b7308 */ /* 0x0006e20000002400 */
[----:B------:R-:W-:Y:S02]  /*d760*/  FMUL.FTZ R196, R40, c[0x0][0x2ec] ;  /* 0x0000bb0028c47a20 */ /* 0x000fe40000410000 */
[----:B------:R-:W-:Y:S01]  /*d770*/  FMUL.FTZ R198, R41, c[0x0][0x2ec] ;  /* 0x0000bb0029c67a20 */ /* 0x000fe20000410000 */
[C---:B--2---:R-:W-:Y:S03]  /*d780*/  HMMA.16816.F32 R60, R116.reuse, R104, R60 ;  /* 0x00000068743c723c */ /* 0x044fe6000000183c */
[----:B-----5:R-:W-:Y:S03]  /*d790*/  FMUL.FTZ R200, R47, c[0x0][0x2ec] ;  /* 0x0000bb002fc87a20 */ /* 0x020fe60000410000 */
[----:B------:R-:W2:Y:S02]  /*d7a0*/  MUFU.TANH R125, R202 ;  /* 0x000000ca007d7308 */ /* 0x000ea40000002400 */
[----:B------:R-:W-:Y:S04]  /*d7b0*/  HMMA.16816.F32 R64, R116, R106, R64 ;  /* 0x0000006a7440723c */ /* 0x000fe80000001840 */
[----:B-1----:R-:W-:Y:S04]  /*d7c0*/  FMUL.FTZ R189, R51, c[0x0][0x2ec] ;  /* 0x0000bb0033bd7a20 */ /* 0x002fe80000410000 */
[----:B------:R1:W1:Y:S01]  /*d7d0*/  MUFU.TANH R129, R189 ;  /* 0x000000bd00817308 */ /* 0x0002620000002400 */
[----:B---3--:R-:W-:Y:S07]  /*d7e0*/  FMUL.FTZ R190, R50, c[0x0][0x2ec] ;  /* 0x0000bb0032be7a20 */ /* 0x008fee0000410000 */
[----:B------:R-:W-:Y:S02]  /*d7f0*/  FMUL.FTZ R214, R62, c[0x0][0x2ec] ;  /* 0x0000bb003ed67a20 */ /* 0x000fe40000410000 */
[----:B------:R3:W2:Y:S06]  /*d800*/  MUFU.TANH R135, R206 ;  /* 0x000000ce00877308 */ /* 0x0006ac0000002400 */
[----:B------:R-:W-:Y:S02]  /*d810*/  FMUL.FTZ R220, R65, c[0x0][0x2ec] ;  /* 0x0000bb0041dc7a20 */ /* 0x000fe40000410000 */
[----:B------:R-:W-:Y:S02]  /*d820*/  FMUL.FTZ R218, R66, c[0x0][0x2ec] ;  /* 0x0000bb0042da7a20 */ /* 0x000fe40000410000 */
[----:B------:R5:W2:Y:S01]  /*d830*/  MUFU.TANH R202, R212 ;  /* 0x000000d400ca7308 */ /* 0x000aa20000002400 */
[----:B------:R-:W-:Y:S02]  /*d840*/  FMUL.FTZ R216, R67, c[0x0][0x2ec] ;  /* 0x0000bb0043d87a20 */ /* 0x000fe40000410000 */
[----:B-1----:R-:W-:Y:S07]  /*d850*/  FMUL.FTZ R189, R59, c[0x0][0x2ec] ;  /* 0x0000bb003bbd7a20 */ /* 0x002fee0000410000 */
[----:B------:R1:W1:Y:S01]  /*d860*/  MUFU.TANH R131, R190 ;  /* 0x000000be00837308 */ /* 0x0002620000002400 */
[----:B---3--:R-:W-:Y:S09]  /*d870*/  FMUL.FTZ R206, R54, c[0x0][0x2ec] ;  /* 0x0000bb0036ce7a20 */ /* 0x008ff20000410000 */
[----:B------:R3:W2:Y:S01]  /*d880*/  MUFU.TANH R113, R189 ;  /* 0x000000bd00717308 */ /* 0x0006a20000002400 */
[----:B-----5:R-:W-:Y:S09]  /*d890*/  FMUL.FTZ R212, R57, c[0x0][0x2ec] ;  /* 0x0000bb0039d47a20 */ /* 0x020ff20000410000 */
[----:B------:R5:W2:Y:S01]  /*d8a0*/  MUFU.TANH R123, R208 ;  /* 0x000000d0007b7308 */ /* 0x000aa20000002400 */
[----:B-1----:R-:W-:Y:S09]  /*d8b0*/  FMUL.FTZ R190, R58, c[0x0][0x2ec] ;  /* 0x0000bb003abe7a20 */ /* 0x002ff20000410000 */
        /* <DEDUP_REMOVED lines=14> */
[----:B------:R-:W3:Y:S01]  /*d9a0*/  MUFU.TANH R243, R243 ;  /* 0x000000f300f37308 */ /* 0x000ee20000002400 */
[----:B-----5:R-:W-:Y:S09]  /*d9b0*/  MOV R190, R2 ;  /* 0x0000000200be7202 */ /* 0x020ff20000000f00 */
        /* <DEDUP_REMOVED lines=35> */
[----:B------:R1:W1:Y:S01]  /*dbf0*/  MUFU.TANH R36, R216 ;  /* 0x000000d800247308 */ /* 0x0002620000002400 */
        /* <DEDUP_REMOVED lines=65> */
.L_x_6391:
        /* <DEDUP_REMOVED lines=62> */
[----:B---3--:R-:W-:Y:S01]  /*e3f0*/  @!P1 LEA R20, P2, R18, R186, 0x1 ;  /* 0x000000ba12149211 */ /* 0x008fe200078408ff */
        /* <DEDUP_REMOVED lines=25> */
.L_x_6390:
[----:B--234-:R-:W-:Y:S01]  /*e590*/  LDSM.16.MT88.4 R20, [R156+0x6000] ;  /* 0x006000009c14783b */ /* 0x01cfe20000004200 */
[----:B------:R-:W-:Y:S04]  /*e5a0*/  IADD3 R60, R170, -0x1, RZ ;  /* 0xffffffffaa3c7810 */ /* 0x000fe80007ffe0ff */
[----:B------:R-:W-:Y:S03]  /*e5b0*/  LEA R2, R60, R169, 0x7 ;  /* 0x000000a93c027211 */ /* 0x000fe600078e38ff */
[----:B------:R-:W-:Y:S01]  /*e5c0*/  LDSM.16.MT88.4 R28, [R155+0x6000] ;  /* 0x006000009b1c783b */ /* 0x000fe20000004200 */
[----:B------:R-:W-:Y:S01]  /*e5d0*/  I2F R7, R2 ;  /* 0x0000000200077306 */ /* 0x000fe20000201400 */
[C---:B------:R-:W-:Y:S02]  /*e5e0*/  IADD3 R15, R2.reuse, 0x20, RZ ;  /* 0x00000020020f7810 */ /* 0x040fe40007ffe0ff */
[C---:B------:R-:W-:Y:S02]  /*e5f0*/  IADD3 R49, R2.reuse, 0x10, RZ ;  /* 0x0000001002317810 */ /* 0x040fe40007ffe0ff */
[C---:B------:R-:W-:Y:S02]  /*e600*/  IADD3 R10, R2.reuse, 0x31, RZ ;  /* 0x00000031020a7810 */ /* 0x040fe40007ffe0ff */
[----:B------:R-:W-:Y:S01]  /*e610*/  LDSM.16.MT88.4 R44, [R154+0x6000] ;  /* 0x006000009a2c783b */ /* 0x000fe20000004200 */
        /* <DEDUP_REMOVED lines=40> */
[----:B------:R-:W2:Y:S02]  /*e8a0*/  I2F R63, R63 ;  /* 0x0000003f003f7306 */ /* 0x000ea40000201400 */
[C---:B-12---:R-:W-:Y:S02]  /*e8b0*/  FFMA.FTZ R66, R0.reuse, R63, R212 ;  /* 0x0000003f00427223 */ /* 0x046fe400000100d4 */
[CC--:B------:R-:W-:Y:S02]  /*e8c0*/  FFMA.FTZ R231, R0.reuse, R7.reuse, R231 ;  /* 0x0000000700e77223 */ /* 0x0c0fe400000100e7 */
[----:B------:R-:W-:Y:S01]  /*e8d0*/  FFMA.FTZ R227, R0, R7, R227 ;  /* 0x0000000700e37223 */ /* 0x000fe200000100e3 */
[----:B------:R-:W-:Y:S01]  /*e8e0*/  IADD3 R7, R2, 0x40, RZ ;  /* 0x0000004002077810 */ /* 0x000fe20007ffe0ff */
[C---:B------:R-:W-:Y:S02]  /*e8f0*/  FFMA.FTZ R233, R0.reuse, R6, R233 ;  /* 0x0000000600e97223 */ /* 0x040fe400000100e9 */
[C---:B------:R-:W-:Y:S01]  /*e900*/  FFMA.FTZ R213, R0.reuse, R14, R213 ;  /* 0x0000000e00d57223 */ /* 0x040fe200000100d5 */
[----:B------:R-:W-:Y:S01]  /*e910*/  FMNMX.FTZ R16, R227, R100, !PT ;  /* 0x00000064e3107209 */ /* 0x000fe20007810000 */
[C---:B------:R-:W-:Y:S01]  /*e920*/  FFMA.FTZ R221, R0.reuse, R14, R221 ;  /* 0x0000000e00dd7223 */ /* 0x040fe200000100dd */
[----:B------:R-:W-:Y:S01]  /*e930*/  I2F R7, R7 ;  /* 0x0000000700077306 */ /* 0x000fe20000201400 */
[----:B------:R-:W-:Y:S01]  /*e940*/  FMNMX.FTZ R14, R231, R101, !PT ;  /* 0x00000065e70e7209 */ /* 0x000fe20007810000 */
[----:B------:R-:W-:Y:S01]  /*e950*/  FFMA.FTZ R229, R0, R6, R229 ;  /* 0x0000000600e57223 */ /* 0x000fe200000100e5 */
[----:B------:R-:W-:Y:S01]  /*e960*/  IADD3 R6, R2, 0x41, RZ ;  /* 0x0000004102067810 */ /* 0x000fe20007ffe0ff */
[CC--:B------:R-:W-:Y:S01]  /*e970*/  FFMA.FTZ R239, R0.reuse, R5.reuse, R239 ;  /* 0x0000000500ef7223 */ /* 0x0c0fe200000100ef */
[----:B------:R-:W-:Y:S01]  /*e980*/  FMNMX.FTZ R14, R233, R14, !PT ;  /* 0x0000000ee90e7209 */ /* 0x000fe20007810000 */
[----:B------:R-:W-:Y:S01]  /*e990*/  FFMA.FTZ R235, R0, R5, R235 ;  /* 0x0000000500eb7223 */ /* 0x000fe200000100eb */
[----:B------:R-:W-:Y:S01]  /*e9a0*/  IADD3 R5, R2, 0x50, RZ ;  /* 0x0000005002057810 */ /* 0x000fe20007ffe0ff */
[C---:B------:R-:W-:Y:S02]  /*e9b0*/  FFMA.FTZ R241, R0.reuse, R4, R241 ;  /* 0x0000000400f17223 */ /* 0x040fe400000100f1 */
[----:B------:R-:W1:Y:S01]  /*e9c0*/  I2F R6, R6 ;  /* 0x0000000600067306 */ /* 0x000e620000201400 */
[CC--:B------:R-:W-:Y:S02]  /*e9d0*/  FFMA.FTZ R209, R0.reuse, R12.reuse, R209 ;  /* 0x0000000c00d17223 */ /* 0x0c0fe400000100d1 */
[C---:B------:R-:W-:Y:S01]  /*e9e0*/  FFMA.FTZ R217, R0.reuse, R12, R217 ;  /* 0x0000000c00d97223 */ /* 0x040fe200000100d9 */
[----:B------:R-:W-:Y:S01]  /*e9f0*/  FMNMX.FTZ R12, R239, R14, !PT ;  /* 0x0000000eef0c7209 */ /* 0x000fe20007810000 */
[C---:B------:R-:W-:Y:S01]  /*ea00*/  FFMA.FTZ R237, R0.reuse, R4, R237 ;  /* 0x0000000400ed7223 */ /* 0x040fe200000100ed */
[----:B------:R-:W-:Y:S01]  /*ea10*/  FMNMX.FTZ R14, R229, R16, !PT ;  /* 0x00000010e50e7209 */ /* 0x000fe20007810000 */
[CC--:B------:R-:W-:Y:S01]  /*ea20*/  FFMA.FTZ R251, R0.reuse, R49.reuse, R251 ;  /* 0x0000003100fb7223 */ /* 0x0c0fe200000100fb */
[----:B------:R-:W-:Y:S01]  /*ea30*/  FMNMX.FTZ R12, R241, R12, !PT ;  /* 0x0000000cf10c7209 */ /* 0x000fe20007810000 */
[C---:B------:R-:W-:Y:S01]  /*ea40*/  FFMA.FTZ R49, R0.reuse, R49, R245 ;  /* 0x0000003100317223 */ /* 0x040fe200000100f5 */
[----:B------:R-:W2:Y:S01]  /*ea50*/  I2F R5, R5 ;  /* 0x0000000500057306 */ /* 0x000ea20000201400 */
[----:B------:R-:W-:Y:S01]  /*ea60*/  FMNMX.FTZ R14, R235, R14, !PT ;  /* 0x0000000eeb0e7209 */ /* 0x000fe20007810000 */
[CC--:B------:R-:W-:Y:S01]  /*ea70*/  FFMA.FTZ R249, R0.reuse, R35.reuse, R249 ;  /* 0x0000002300f97223 */ /* 0x0c0fe200000100f9 */
[----:B------:R-:W-:Y:S01]  /*ea80*/  FMNMX.FTZ R12, R251, R12, !PT ;  /* 0x0000000cfb0c7209 */ /* 0x000fe20007810000 */
[C---:B------:R-:W-:Y:S01]  /*ea90*/  FFMA.FTZ R35, R0.reuse, R35, R243 ;  /* 0x0000002300237223 */ /* 0x040fe200000100f3 */
[----:B------:R-:W-:Y:S01]  /*eaa0*/  FMNMX.FTZ R14, R237, R14, !PT ;  /* 0x0000000eed0e7209 */ /* 0x000fe20007810000 */
[----:B------:R-:W-:Y:S01]  /*eab0*/  FFMA.FTZ R194, R0, R33, R194 ;  /* 0x0000002100c27223 */ /* 0x000fe200000100c2 */
[----:B------:R-:W-:Y:S01]  /*eac0*/  IADD3 R4, R2, 0x51, RZ ;  /* 0x0000005102047810 */ /* 0x000fe20007ffe0ff */
[CC--:B------:R-:W-:Y:S02]  /*ead0*/  FFMA.FTZ R219, R0.reuse, R13.reuse, R219 ;  /* 0x0000000d00db7223 */ /* 0x0c0fe400000100db */
[C---:B------:R-:W-:Y:S01]  /*eae0*/  FFMA.FTZ R211, R0.reuse, R13, R211 ;  /* 0x0000000d00d37223 */ /* 0x040fe200000100d3 */
[----:B------:R-:W-:Y:S01]  /*eaf0*/  FMNMX.FTZ R13, R249, R12, !PT ;  /* 0x0000000cf90d7209 */ /* 0x000fe20007810000 */
[C---:B------:R-:W-:Y:S01]  /*eb00*/  FFMA.FTZ R192, R0.reuse, R3, R192 ;  /* 0x0000000300c07223 */ /* 0x040fe200000100c0 */
[----:B------:R-:W3:Y:S01]  /*eb10*/  I2F R4, R4 ;  /* 0x0000000400047306 */ /* 0x000ee20000201400 */
[----:B------:R-:W-:Y:S01]  /*eb20*/  FMNMX.FTZ R12, R49, R14, !PT ;  /* 0x0000000e310c7209 */ /* 0x000fe20007810000 */
[----:B------:R-:W-:Y:S01]  /*eb30*/  FFMA.FTZ R33, R0, R33, R247 ;  /* 0x0000002100217223 */ /* 0x000fe200000100f7 */
[----:B------:R-:W-:Y:S01]  /*eb40*/  FMNMX.FTZ R13, R194, R13, !PT ;  /* 0x0000000dc20d7209 */ /* 0x000fe20007810000 */
[C---:B------:R-:W-:Y:S01]  /*eb50*/  FFMA.FTZ R223, R0.reuse, R15, R223 ;  /* 0x0000000f00df7223 */ /* 0x040fe200000100df */
[----:B------:R-:W-:Y:S01]  /*eb60*/  FMNMX.FTZ R12, R35, R12, !PT ;  /* 0x0000000c230c7209 */ /* 0x000fe20007810000 */
[----:B------:R-:W-:Y:S01]  /*eb70*/  FFMA.FTZ R225, R0, R3, R225 ;  /* 0x0000000300e17223 */ /* 0x000fe200000100e1 */
[----:B------:R-:W-:Y:S01]  /*eb80*/  IADD3 R3, R2, 0x58, RZ ;  /* 0x0000005802037810 */ /* 0x000fe20007ffe0ff */
[C---:B------:R-:W-:Y:S01]  /*eb90*/  FFMA.FTZ R205, R0.reuse, R10, R205 ;  /* 0x0000000a00cd7223 */ /* 0x040fe200000100cd */
[----:B------:R-:W-:Y:S01]  /*eba0*/  FMNMX.FTZ R12, R33, R12, !PT ;  /* 0x0000000c210c7209 */ /* 0x000fe20007810000 */
[----:B------:R-:W-:Y:S01]  /*ebb0*/  FFMA.FTZ R197, R0, R10, R197 ;  /* 0x0000000a00c57223 */ /* 0x000fe200000100c5 */
[----:B------:R-:W-:Y:S01]  /*ebc0*/  FMNMX.FTZ R10, R192, R13, !PT ;  /* 0x0000000dc00a7209 */ /* 0x000fe20007810000 */
[C---:B------:R-:W-:Y:S01]  /*ebd0*/  FFMA.FTZ R215, R0.reuse, R15, R215 ;  /* 0x0000000f00d77223 */ /* 0x040fe200000100d7 */
[----:B------:R-:W4:Y:S01]  /*ebe0*/  I2F R3, R3 ;  /* 0x0000000300037306 */ /* 0x000f220000201400 */
[----:B------:R-:W-:Y:S01]  /*ebf0*/  FMNMX.FTZ R12, R225, R12, !PT ;  /* 0x0000000ce10c7209 */ /* 0x000fe20007810000 */
[C---:B------:R-:W-:Y:S01]  /*ec00*/  FFMA.FTZ R201, R0.reuse, R8, R201 ;  /* 0x0000000800c97223 */ /* 0x040fe200000100c9 */
[----:B------:R-:W-:Y:S01]  /*ec10*/  FMNMX.FTZ R10, R223, R10, !PT ;  /* 0x0000000adf0a7209 */ /* 0x000fe20007810000 */
[C---:B------:R-:W-:Y:S01]  /*ec20*/  FFMA.FTZ R193, R0.reuse, R8, R193 ;  /* 0x0000000800c17223 */ /* 0x040fe200000100c1 */
[----:B------:R-:W-:Y:S01]  /*ec30*/  FMNMX.FTZ R12, R215, R12, !PT ;  /* 0x0000000cd70c7209 */ /* 0x000fe20007810000 */
[CC--:B------:R-:W-:Y:S01]  /*ec40*/  FFMA.FTZ R207, R0.reuse, R11.reuse, R207 ;  /* 0x0000000b00cf7223 */ /* 0x0c0fe200000100cf */
[----:B------:R-:W-:Y:S01]  /*ec50*/  FMNMX.FTZ R10, R221, R10, !PT ;  /* 0x0000000add0a7209 */ /* 0x000fe20007810000 */
[----:B------:R-:W-:Y:S01]  /*ec60*/  FFMA.FTZ R199, R0, R11, R199 ;  /* 0x0000000b00c77223 */ /* 0x000fe200000100c7 */
[----:B------:R-:W-:Y:S01]  /*ec70*/  IADD3 R11, R2, 0x61, RZ ;  /* 0x00000061020b7810 */ /* 0x000fe20007ffe0ff */
[CC--:B------:R-:W-:Y:S01]  /*ec80*/  FFMA.FTZ R203, R0.reuse, R9.reuse, R203 ;  /* 0x0000000900cb7223 */ /* 0x0c0fe200000100cb */
[----:B------:R-:W-:Y:S01]  /*ec90*/  FMNMX.FTZ R8, R219, R10, !PT ;  /* 0x0000000adb087209 */ /* 0x000fe20007810000 */
[C---:B-1----:R-:W-:Y:S01]  /*eca0*/  FFMA.FTZ R141, R0.reuse, R6, R141 ;  /* 0x00000006008d7223 */ /* 0x042fe2000001008d */
[----:B------:R-:W-:Y:S01]  /*ecb0*/  FMNMX.FTZ R10, R213, R12, !PT ;  /* 0x0000000cd50a7209 */ /* 0x000fe20007810000 */
[C---:B------:R-:W-:Y:S01]  /*ecc0*/  FFMA.FTZ R147, R0.reuse, R6, R147 ;  /* 0x0000000600937223 */ /* 0x040fe20000010093 */
[----:B------:R-:W1:Y:S01]  /*ecd0*/  I2F R11, R11 ;  /* 0x0000000b000b7306 */ /* 0x000e620000201400 */
[----:B------:R-:W-:Y:S01]  /*ece0*/  FMNMX.FTZ R8, R217, R8, !PT ;  /* 0x00000008d9087209 */ /* 0x000fe20007810000 */
[C---:B------:R-:W-:Y:S01]  /*ecf0*/  FFMA.FTZ R195, R0.reuse, R9, R195 ;  /* 0x0000000900c37223 */ /* 0x040fe200000100c3 */
[----:B------:R-:W-:Y:S01]  /*ed00*/  FMNMX.FTZ R10, R211, R10, !PT ;  /* 0x0000000ad30a7209 */ /* 0x000fe20007810000 */
[CC--:B------:R-:W-:Y:S01]  /*ed10*/  FFMA.FTZ R191, R0.reuse, R7.reuse, R191 ;  /* 0x0000000700bf7223 */ /* 0x0c0fe200000100bf */
        /* <DEDUP_REMOVED lines=11> */
[CC--:B--2---:R-:W-:Y:S01]  /*edd0*/  FFMA.FTZ R135, R0.reuse, R5.reuse, R135 ;  /* 0x0000000500877223 */ /* 0x0c4fe20000010087 */
[----:B------:R-:W-:Y:S01]  /*ede0*/  FMNMX.FTZ R6, R201, R6, !PT ;  /* 0x00000006c9067209 */ /* 0x000fe20007810000 */
[C---:B---3--:R-:W-:Y:S01]  /*edf0*/  FFMA.FTZ R133, R0.reuse, R4, R133 ;  /* 0x0000000400857223 */ /* 0x048fe20000010085 */
[----:B------:R-:W-:Y:S01]  /*ee00*/  FMNMX.FTZ R8, R195, R8, !PT ;  /* 0x00000008c3087209 */ /* 0x000fe20007810000 */
[C---:B------:R-:W-:Y:S01]  /*ee10*/  FFMA.FTZ R123, R0.reuse, R4, R123 ;  /* 0x00000004007b7223 */ /* 0x040fe2000001007b */
[----:B------:R-:W-:Y:S01]  /*ee20*/  FMNMX.FTZ R6, R191, R6, !PT ;  /* 0x00000006bf067209 */ /* 0x000fe20007810000 */
[C---:B------:R-:W-:Y:S01]  /*ee30*/  FFMA.FTZ R125, R0.reuse, R5, R125 ;  /* 0x00000005007d7223 */ /* 0x040fe2000001007d */
[----:B------:R-:W-:Y:S01]  /*ee40*/  FMNMX.FTZ R8, R193, R8, !PT ;  /* 0x00000008c1087209 */ /* 0x000fe20007810000 */
[C---:B----4-:R-:W-:Y:S01]  /*ee50*/  FFMA.FTZ R131, R0.reuse, R3, R131 ;  /* 0x0000000300837223 */ /* 0x050fe20000010083 */
[----:B------:R-:W-:Y:S01]  /*ee60*/  FMNMX.FTZ R6, R147, R6, !PT ;  /* 0x0000000693067209 */ /* 0x000fe20007810000 */
[C---:B------:R-:W-:Y:S01]  /*ee70*/  FFMA.FTZ R129, R0.reuse, R117, R129 ;  /* 0x0000007500817223 */ /* 0x040fe20000010081 */
[----:B------:R-:W-:Y:S01]  /*ee80*/  FMNMX.FTZ R8, R143, R8, !PT ;  /* 0x000000088f087209 */ /* 0x000fe20007810000 */
[C---:B------:R-:W-:Y:S01]  /*ee90*/  FFMA.FTZ R121, R0.reuse, R3, R121 ;  /* 0x0000000300797223 */ /* 0x040fe20000010079 */
[----:B------:R-:W-:Y:S01]  /*eea0*/  FMNMX.FTZ R6, R139, R6, !PT ;  /* 0x000000068b067209 */ /* 0x000fe20007810000 */
[C---:B------:R-:W-:Y:S01]  /*eeb0*/  FFMA.FTZ R117, R0.reuse, R117, R202 ;  /* 0x0000007500757223 */ /* 0x040fe200000100ca */
[----:B------:R-:W-:Y:S01]  /*eec0*/  FMNMX.FTZ R8, R141, R8, !PT ;  /* 0x000000088d087209 */ /* 0x000fe20007810000 */
[----:B------:R-:W-:Y:S01]  /*eed0*/  FFMA.FTZ R115, R0, R111, R115 ;  /* 0x0000006f00737223 */ /* 0x000fe20000010073 */
[----:B------:R-:W-:Y:S01]  /*eee0*/  IADD3 R9, R2, 0x69, RZ ;  /* 0x0000006902097810 */ /* 0x000fe20007ffe0ff */
[----:B------:R-:W-:Y:S01]  /*eef0*/  LDSM.16.MT88.4 R12, [R158+0x6000] ;  /* 0x006000009e0c783b */ /* 0x000fe20000004200 */
[----:B------:R-:W-:Y:S01]  /*ef00*/  FMNMX.FTZ R4, R137, R6, !PT ;  /* 0x0000000689047209 */ /* 0x000fe20007810000 */
[C---:B-1----:R-:W-:Y:S01]  /*ef10*/  FFMA.FTZ R59, R0.reuse, R11, R204 ;  /* 0x0000000b003b7223 */ /* 0x042fe200000100cc */
[----:B------:R-:W1:Y:S01]  /*ef20*/  I2F R7, R9 ;  /* 0x0000000900077306 */ /* 0x000e620000201400 */
[----:B------:R-:W-:Y:S01]  /*ef30*/  FMNMX.FTZ R6, R55, R8, !PT ;  /* 0x0000000837067209 */ /* 0x000fe20007810000 */
[C---:B------:R-:W-:Y:S01]  /*ef40*/  FFMA.FTZ R111, R0.reuse, R111, R200 ;  /* 0x0000006f006f7223 */ /* 0x040fe200000100c8 */
        /* <DEDUP_REMOVED lines=12> */
[----:B------:R-:W-:Y:S02]  /*f010*/  FMNMX.FTZ R6, R123, R6, !PT ;  /* 0x000000067b067209 */ /* 0x000fe40007810000 */
[----:B------:R-:W2:Y:S01]  /*f020*/  I2F R5, R5 ;  /* 0x0000000500057306 */ /* 0x000ea20000201400 */
[----:B------:R-:W-:Y:S02]  /*f030*/  IADD3 R3, R2, 0x79, RZ ;  /* 0x0000007902037810 */ /* 0x000fe40007ffe0ff */
[----:B------:R-:W-:Y:S02]  /*f040*/  FMNMX.FTZ R4, R129, R4, !PT ;  /* 0x0000000481047209 */ /* 0x000fe40007810000 */
[----:B------:R-:W-:Y:S02]  /*f050*/  FMNMX.FTZ R6, R121, R6, !PT ;  /* 0x0000000679067209 */ /* 0x000fe40007810000 */
[----:B------:R-:W-:Y:S01]  /*f060*/  FMNMX.FTZ R4, R115, R4, !PT ;  /* 0x0000000473047209 */ /* 0x000fe20007810000 */
[CC--:B-1----:R-:W-:Y:S01]  /*f070*/  FFMA.FTZ R113, R0.reuse, R7.reuse, R113 ;  /* 0x0000000700717223 */ /* 0x0c2fe20000010071 */
[----:B------:R-:W-:Y:S01]  /*f080*/  FMNMX.FTZ R6, R117, R6, !PT ;  /* 0x0000000675067209 */ /* 0x000fe20007810000 */
[----:B------:R-:W1:Y:S01]  /*f090*/  I2F R3, R3 ;  /* 0x0000000300037306 */ /* 0x000e620000201400 */
[----:B------:R-:W-:Y:S01]  /*f0a0*/  FMNMX.FTZ R4, R59, R4, !PT ;  /* 0x000000043b047209 */ /* 0x000fe20007810000 */
[C---:B------:R-:W-:Y:S01]  /*f0b0*/  FFMA.FTZ R105, R0.reuse, R7, R105 ;  /* 0x0000000700697223 */ /* 0x040fe20000010069 */
[----:B------:R-:W-:Y:S02]  /*f0c0*/  FMNMX.FTZ R6, R111, R6, !PT ;  /* 0x000000066f067209 */ /* 0x000fe40007810000 */
[----:B------:R-:W-:Y:S02]  /*f0d0*/  FMNMX.FTZ R4, R57, R4, !PT ;  /* 0x0000000439047209 */ /* 0x000fe40007810000 */
[----:B------:R-:W-:Y:S02]  /*f0e0*/  FMNMX.FTZ R6, R109, R6, !PT ;  /* 0x000000066d067209 */ /* 0x000fe40007810000 */
[----:B------:R-:W-:Y:S02]  /*f0f0*/  FMNMX.FTZ R4, R113, R4, !PT ;  /* 0x0000000471047209 */ /* 0x000fe40007810000 */
[----:B------:R-:W-:Y:S02]  /*f100*/  FMNMX.FTZ R6, R107, R6, !PT ;  /* 0x000000066b067209 */ /* 0x000fe40007810000 */
[----:B------:R-:W-:Y:S01]  /*f110*/  FMNMX.FTZ R7, R67, R4, !PT ;  /* 0x0000000443077209 */ /* 0x000fe20007810000 */
[CC--:B--2---:R-:W-:Y:S01]  /*f120*/  FFMA.FTZ R37, R0.reuse, R5.reuse, R37 ;  /* 0x0000000500257223 */ /* 0x0c4fe20000010025 */
[----:B------:R-:W-:Y:S01]  /*f130*/  FMNMX.FTZ R6, R105, R6, !PT ;  /* 0x0000000669067209 */ /* 0x000fe20007810000 */
[----:B------:R-:W-:Y:S01]  /*f140*/  FFMA.FTZ R62, R0, R5, R62 ;  /* 0x00000005003e7223 */ /* 0x000fe2000001003e */
[----:B------:R-:W-:Y:S02]  /*f150*/  FMNMX.FTZ R2, R66, R7, !PT ;  /* 0x0000000742027209 */ /* 0x000fe40007810000 */
[----:B------:R-:W-:Y:S02]  /*f160*/  FMNMX.FTZ R4, R65, R6, !PT ;  /* 0x0000000641047209 */ /* 0x000fe40007810000 */
[----:B------:R-:W-:Y:S02]  /*f170*/  FMNMX.FTZ R7, R37, R2, !PT ;  /* 0x0000000225077209 */ /* 0x000fe40007810000 */
[----:B------:R-:W-:Y:S01]  /*f180*/  FMNMX.FTZ R11, R63, R4, !PT ;  /* 0x000000043f0b7209 */ /* 0x000fe20007810000 */
[CC--:B-1----:R-:W-:Y:S02]  /*f190*/  FFMA.FTZ R36, R0.reuse, R3.reuse, R36 ;  /* 0x0000000300247223 */ /* 0x0c2fe40000010024 */
[----:B------:R-:W-:Y:S01]  /*f1a0*/  FFMA.FTZ R61, R0, R3, R61 ;  /* 0x00000003003d7223 */ /* 0x000fe2000001003d */
[----:B------:R-:W-:Y:S02]  /*f1b0*/  FMNMX.FTZ R2, R62, R11, !PT ;  /* 0x0000000b3e027209 */ /* 0x000fe40007810000 */
[----:B------:R-:W-:Y:S02]  /*f1c0*/  FMNMX.FTZ R6, R36, R7, !PT ;  /* 0x0000000724067209 */ /* 0x000fe40007810000 */
[----:B------:R-:W-:Y:S03]  /*f1d0*/  FMNMX.FTZ R9, R61, R2, !PT ;  /* 0x000000023d097209 */ /* 0x000fe60007810000 */
[----:B------:R-:W1:Y:S08]  /*f1e0*/  SHFL.BFLY PT, R3, R6, 0x2, 0x1f ;  /* 0x0c401f0006037f89 */ /* 0x000e7000000e0000 */
[----:B------:R-:W2:Y:S01]  /*f1f0*/  SHFL.BFLY PT, R4, R9, 0x2, 0x1f ;  /* 0x0c401f0009047f89 */ /* 0x000ea200000e0000 */
[----:B-1----:R-:W-:Y:S07]  /*f200*/  FMNMX.FTZ R5, R6, R3, !PT ;  /* 0x0000000306057209 */ /* 0x002fee0007810000 */
[----:B------:R-:W1:Y:S01]  /*f210*/  SHFL.BFLY PT, R2, R5, 0x1, 0x1f ;  /* 0x0c201f0005027f89 */ /* 0x000e6200000e0000 */
[----:B--2---:R-:W-:Y:S07]  /*f220*/  FMNMX.FTZ R8, R9, R4, !PT ;  /* 0x0000000409087209 */ /* 0x004fee0007810000 */
[----:B------:R-:W2:Y:S01]  /*f230*/  SHFL.BFLY PT, R3, R8, 0x1, 0x1f ;  /* 0x0c201f0008037f89 */ /* 0x000ea200000e0000 */
[----:B-1----:R-:W-:Y:S04]  /*f240*/  FMNMX.FTZ R2, R5, R2, !PT ;  /* 0x0000000205027209 */ /* 0x002fe80007810000 */
[C---:B------:R-:W-:Y:S01]  /*f250*/  FSETP.NEU.FTZ.AND P1, PT, R2.reuse, -INF , PT ;  /* 0xff8000000200780b */ /* 0x040fe20003f3d000 */
[----:B------:R-:W-:Y:S01]  /*f260*/  FADD.FTZ R4, -R2, R101 ;  /* 0x0000006502047221 */ /* 0x000fe20000010100 */
[----:B--2---:R-:W-:Y:S03]  /*f270*/  FMNMX.FTZ R3, R8, R3, !PT ;  /* 0x0000000308037209 */ /* 0x004fe60007810000 */
[----:B------:R-:W-:Y:S02]  /*f280*/  FMUL.FTZ R39, R4, c[0x0][0x23c] ;  /* 0x00008f0004277a20 */ /* 0x000fe40000410000 */
[C---:B------:R-:W-:Y:S04]  /*f290*/  FADD.FTZ R4, -R3.reuse, R100 ;  /* 0x0000006403047221 */ /* 0x040fe80000010100 */
[----:B------:R-:W1:Y:S01]  /*f2a0*/  MUFU.EX2 R39, R39 ;  /* 0x0000002700277308 */ /* 0x000e620000000800 */
[----:B------:R-:W-:Y:S02]  /*f2b0*/  FMUL.FTZ R100, R2, c[0x0][0x23c] ;  /* 0x00008f0002647a20 */ /* 0x000fe40000410000 */
[C---:B------:R-:W-:Y:S02]  /*f2c0*/  FMUL.FTZ R64, R3.reuse, c[0x0][0x23c] ;  /* 0x00008f0003407a20 */ /* 0x040fe40000410000 */
[----:B------:R-:W-:Y:S01]  /*f2d0*/  FMUL.FTZ R38, R4, c[0x0][0x23c] ;  /* 0x00008f0004267a20 */ /* 0x000fe20000410000 */
[----:B------:R-:W-:Y:S02]  /*f2e0*/  FSEL R100, R100, RZ, P1 ;  /* 0x000000ff64647208 */ /* 0x000fe40000800000 */
[----:B------:R-:W-:Y:S03]  /*f2f0*/  FSETP.NEU.FTZ.AND P1, PT, R3, -INF , PT ;  /* 0xff8000000300780b */ /* 0x000fe60003f3d000 */
[----:B------:R-:W2:Y:S01]  /*f300*/  MUFU.EX2 R38, R38 ;  /* 0x0000002600267308 */ /* 0x000ea20000000800 */
[----:B------:R-:W-:Y:S01]  /*f310*/  FSEL R64, R64, RZ, P1 ;  /* 0x000000ff40407208 */ /* 0x000fe20000800000 */
[--C-:B------:R-:W-:Y:S01]  /*f320*/  FFMA.FTZ R145, R231, c[0x0][0x23c], -R100.reuse ;  /* 0x00008f00e7917a23 */ /* 0x100fe20000010864 */
[----:B------:R-:W-:Y:S01]  /*f330*/  ISETP.GT.AND P1, PT, R170, 0x1, PT ;  /* 0x00000001aa00780c */ /* 0x000fe20003f24270 */
[----:B------:R-:W-:Y:S01]  /*f340*/  FFMA.FTZ R106, R233, c[0x0][0x23c], -R100 ;  /* 0x00008f00e96a7a23 */ /* 0x000fe20000010864 */
[----:B------:R-:W-:Y:S01]  /*f350*/  MOV R170, R60 ;  /* 0x0000003c00aa7202 */ /* 0x000fe20000000f00 */
[--C-:B------:R-:W-:Y:S02]  /*f360*/  FFMA.FTZ R58, R229, c[0x0][0x23c], -R64.reuse ;  /* 0x00008f00e53a7a23 */ /* 0x100fe40000010840 */
[--C-:B------:R-:W-:Y:S02]  /*f370*/  FFMA.FTZ R56, R235, c[0x0][0x23c], -R64.reuse ;  /* 0x00008f00eb387a23 */ /* 0x100fe40000010840 */
[----:B------:R-:W-:Y:S01]  /*f380*/  MUFU.EX2 R145, R145 ;  /* 0x0000009100917308 */ /* 0x000fe20000000800 */
[--C-:B------:R-:W-:Y:S02]  /*f390*/  FFMA.FTZ R127, R227, c[0x0][0x23c], -R64.reuse ;  /* 0x00008f00e37f7a23 */ /* 0x100fe40000010840 */
[----:B------:R-:W-:Y:S02]  /*f3a0*/  FFMA.FTZ R101, R237, c[0x0][0x23c], -R64 ;  /* 0x00008f00ed657a23 */ /* 0x000fe40000010840 */
[--C-:B------:R-:W-:Y:S02]  /*f3b0*/  FFMA.FTZ R119, R239, c[0x0][0x23c], -R100.reuse ;  /* 0x00008f00ef777a23 */ /* 0x100fe40000010864 */
[----:B------:R-:W-:Y:S02]  /*f3c0*/  FFMA.FTZ R104, R241, c[0x0][0x23c], -R100 ;  /* 0x00008f00f1687a23 */ /* 0x000fe40000010864 */
[C---:B-1----:R-:W-:Y:S01]  /*f3d0*/  FMUL.FTZ R10, R39.reuse, R94 ;  /* 0x0000005e270a7220 */ /* 0x042fe20000410000 */
[----:B------:R-:W1:Y:S01]  /*f3e0*/  MUFU.EX2 R106, R106 ;  /* 0x0000006a006a7308 */ /* 0x000e620000000800 */
[C---:B------:R-:W-:Y:S02]  /*f3f0*/  FMUL.FTZ R11, R39.reuse, R95 ;  /* 0x0000005f270b7220 */ /* 0x040fe40000410000 */
[----:B------:R-:W-:Y:S02]  /*f400*/  FMUL.FTZ R18, R39, R86 ;  /* 0x0000005627127220 */ /* 0x000fe40000410000 */
[C---:B--2---:R-:W-:Y:S02]  /*f410*/  FMUL.FTZ R8, R38.reuse, R92 ;  /* 0x0000005c26087220 */ /* 0x044fe40000410000 */
[C---:B------:R-:W-:Y:S02]  /*f420*/  FMUL.FTZ R9, R38.reuse, R93 ;  /* 0x0000005d26097220 */ /* 0x040fe40000410000 */
[----:B------:R-:W-:Y:S01]  /*f430*/  LDSM.16.MT88.4 R92, [R158+0x9800] ;  /* 0x009800009e5c783b */ /* 0x000fe20000004200 */
[----:B------:R-:W-:Y:S01]  /*f440*/  MUFU.EX2 R119, R119 ;  /* 0x0000007700777308 */ /* 0x000fe20000000800 */
[C---:B------:R-:W-:Y:S02]  /*f450*/  FMUL.FTZ R16, R38.reuse, R84 ;  /* 0x0000005426107220 */ /* 0x040fe40000410000 */
[--C-:B------:R-:W-:Y:S02]  /*f460*/  FFMA.FTZ R52, R35, c[0x0][0x23c], -R64.reuse ;  /* 0x00008f0023347a23 */ /* 0x100fe40000010840 */
[----:B------:R-:W-:Y:S02]  /*f470*/  FFMA.FTZ R116, R55, c[0x0][0x23c], -R64 ;  /* 0x00008f0037747a23 */ /* 0x000fe40000010840 */
[----:B------:R-:W-:Y:S02]  /*f480*/  FFMA.FTZ R126, R59, c[0x0][0x23c], -R100 ;  /* 0x00008f003b7e7a23 */ /* 0x000fe40000010864 */
[C---:B------:R-:W-:Y:S01]  /*f490*/  FMUL.FTZ R6, R39.reuse, R98 ;  /* 0x0000006227067220 */ /* 0x040fe20000410000 */
[----:B------:R-:W2:Y:S01]  /*f4a0*/  MUFU.EX2 R104, R104 ;  /* 0x0000006800687308 */ /* 0x000ea20000000800 */
[----:B------:R-:W-:Y:S02]  /*f4b0*/  FMUL.FTZ R7, R39, R99 ;  /* 0x0000006327077220 */ /* 0x000fe40000410000 */
[----:B------:R-:W-:Y:S01]  /*f4c0*/  FMUL.FTZ R4, R38, R96 ;  /* 0x0000006026047220 */ /* 0x000fe20000410000 */
[----:B-1----:R-:W-:Y:S01]  /*f4d0*/  F2FP.PACK_AB R41, R106, R145 ;  /* 0x000000916a29723e */ /* 0x002fe200000000ff */
[C---:B------:R-:W-:Y:S02]  /*f4e0*/  FMUL.FTZ R5, R38.reuse, R97 ;  /* 0x0000006126057220 */ /* 0x040fe40000410000 */
[C---:B------:R-:W-:Y:S02]  /*f4f0*/  FMUL.FTZ R17, R38.reuse, R85 ;  /* 0x0000005526117220 */ /* 0x040fe40000410000 */
[C---:B------:R-:W-:Y:S01]  /*f500*/  FMUL.FTZ R24, R38.reuse, R76 ;  /* 0x0000004c26187220 */ /* 0x040fe20000410000 */
[----:B------:R-:W-:Y:S01]  /*f510*/  MUFU.EX2 R127, R127 ;  /* 0x0000007f007f7308 */ /* 0x000fe20000000800 */
[----:B------:R-:W-:Y:S02]  /*f520*/  FFMA.FTZ R76, R49, c[0x0][0x23c], -R64 ;  /* 0x00008f00314c7a23 */ /* 0x000fe40000010840 */
[----:B------:R-:W1:Y:S01]  /*f530*/  LDSM.16.MT88.4 R48, [R158+0x6800] ;  /* 0x006800009e30783b */ /* 0x000e620000004200 */
[C---:B------:R-:W-:Y:S02]  /*f540*/  FMUL.FTZ R25, R38.reuse, R77 ;  /* 0x0000004d26197220 */ /* 0x040fe40000410000 */
[----:B------:R-:W-:Y:S02]  /*f550*/  FFMA.FTZ R85, R249, c[0x0][0x23c], -R100 ;  /* 0x00008f00f9557a23 */ /* 0x000fe40000010864 */
[----:B------:R-:W-:Y:S02]  /*f560*/  FMUL.FTZ R32, R38, R68 ;  /* 0x0000004426207220 */ /* 0x000fe40000410000 */
[----:B------:R-:W3:Y:S01]  /*f570*/  MUFU.EX2 R58, R58 ;  /* 0x0000003a003a7308 */ /* 0x000ee20000000800 */
[C---:B------:R-:W-:Y:S02]  /*f580*/  FMUL.FTZ R34, R39.reuse, R70 ;  /* 0x0000004627227220 */ /* 0x040fe40000410000 */
[----:B------:R-:W-:Y:S01]  /*f590*/  FMUL.FTZ R35, R39, R71 ;  /* 0x0000004727237220 */ /* 0x000fe20000410000 */
[----:B--2---:R-:W-:Y:S01]  /*f5a0*/  F2FP.PACK_AB R43, R104, R119 ;  /* 0x00000077682b723e */ /* 0x004fe200000000ff */
[----:B------:R-:W-:Y:S02]  /*f5b0*/  FFMA.FTZ R124, R117, c[0x0][0x23c], -R64 ;  /* 0x00008f00757c7a23 */ /* 0x000fe40000010840 */
[----:B------:R-:W-:Y:S02]  /*f5c0*/  FFMA.FTZ R117, R57, c[0x0][0x23c], -R100 ;  /* 0x00008f0039757a23 */ /* 0x000fe40000010864 */
[C---:B------:R-:W-:Y:S01]  /*f5d0*/  FMUL.FTZ R19, R39.reuse, R87 ;  /* 0x0000005727137220 */ /* 0x040fe20000410000 */
[----:B------:R-:W-:Y:S01]  /*f5e0*/  MUFU.EX2 R56, R56 ;  /* 0x0000003800387308 */ /* 0x000fe20000000800 */
[C---:B------:R-:W-:Y:S02]  /*f5f0*/  FMUL.FTZ R26, R39.reuse, R78 ;  /* 0x0000004e271a7220 */ /* 0x040fe40000410000 */
[----:B------:R-:W-:Y:S02]  /*f600*/  FMUL.FTZ R27, R39, R79 ;  /* 0x0000004f271b7220 */ /* 0x000fe40000410000 */
[--C-:B------:R-:W-:Y:S02]  /*f610*/  FFMA.FTZ R77, R213, c[0x0][0x23c], -R64.reuse ;  /* 0x00008f00d54d7a23 */ /* 0x100fe40000010840 */
[--C-:B------:R-:W-:Y:S02]  /*f620*/  FFMA.FTZ R78, R211, c[0x0][0x23c], -R64.reuse ;  /* 0x00008f00d34e7a23 */ /* 0x100fe40000010840 */
[----:B------:R-:W-:Y:S01]  /*f630*/  FFMA.FTZ R79, R209, c[0x0][0x23c], -R64 ;  /* 0x00008f00d14f7a23 */ /* 0x000fe20000010840 */
[----:B------:R-:W2:Y:S01]  /*f640*/  MUFU.EX2 R101, R101 ;  /* 0x0000006500657308 */ /* 0x000ea20000000800 */
[----:B------:R-:W-:Y:S02]  /*f650*/  FFMA.FTZ R87, R194, c[0x0][0x23c], -R100 ;  /* 0x00008f00c2577a23 */ /* 0x000fe40000010864 */
[--C-:B------:R-:W-:Y:S01]  /*f660*/  FFMA.FTZ R68, R225, c[0x0][0x23c], -R64.reuse ;  /* 0x00008f00e1447a23 */ /* 0x100fe20000010840 */
[----:B---3--:R-:W-:Y:S01]  /*f670*/  F2FP.PACK_AB R40, R58, R127 ;  /* 0x0000007f3a28723e */ /* 0x008fe200000000ff */
[----:B------:R-:W-:Y:S02]  /*f680*/  FFMA.FTZ R127, R38, R187, R127 ;  /* 0x000000bb267f7223 */ /* 0x000fe4000001007f */
[----:B------:R-:W-:Y:S02]  /*f690*/  FFMA.FTZ R96, R199, c[0x0][0x23c], -R64 ;  /* 0x00008f00c7607a23 */ /* 0x000fe40000010840 */
[----:B------:R-:W-:Y:S01]  /*f6a0*/  FADD.FTZ R127, R58, R127 ;  /* 0x0000007f3a7f7221 */ /* 0x000fe20000010000 */
[----:B------:R-:W-:Y:S01]  /*f6b0*/  MUFU.EX2 R85, R85 ;  /* 0x0000005500557308 */ /* 0x000fe20000000800 */
[----:B------:R-:W-:Y:S02]  /*f6c0*/  FFMA.FTZ R112, R137, c[0x0][0x23c], -R100 ;  /* 0x00008f0089707a23 */ /* 0x000fe40000010864 */
[--C-:B------:R-:W-:Y:S02]  /*f6d0*/  FFMA.FTZ R137, R141, c[0x0][0x23c], -R64.reuse ;  /* 0x00008f008d897a23 */ /* 0x100fe40000010840 */
[----:B------:R-:W-:Y:S02]  /*f6e0*/  FFMA.FTZ R141, R53, c[0x0][0x23c], -R64 ;  /* 0x00008f00358d7a23 */ /* 0x000fe40000010840 */
[--C-:B------:R-:W-:Y:S02]  /*f6f0*/  FFMA.FTZ R135, R135, c[0x0][0x23c], -R100.reuse ;  /* 0x00008f0087877a23 */ /* 0x100fe40000010864 */
[--C-:B------:R-:W-:Y:S01]  /*f700*/  FFMA.FTZ R118, R133, c[0x0][0x23c], -R100.reuse ;  /* 0x00008f0085767a23 */ /* 0x100fe20000010864 */
[----:B------:R-:W-:Y:S01]  /*f710*/  MUFU.EX2 R87, R87 ;  /* 0x0000005700577308 */ /* 0x000fe20000000800 */
[--C-:B------:R-:W-:Y:S02]  /*f720*/  FFMA.FTZ R120, R131, c[0x0][0x23c], -R100.reuse ;  /* 0x00008f0083787a23 */ /* 0x100fe40000010864 */
[----:B------:R-:W-:Y:S01]  /*f730*/  FFMA.FTZ R129, R129, c[0x0][0x23c], -R100 ;  /* 0x00008f0081817a23 */ /* 0x000fe20000010864 */
[----:B--2---:R-:W-:Y:S01]  /*f740*/  F2FP.PACK_AB R42, R101, R56 ;  /* 0x00000038652a723e */ /* 0x004fe200000000ff */
[--C-:B------:R-:W-:Y:S02]  /*f750*/  FFMA.FTZ R122, R125, c[0x0][0x23c], -R64.reuse ;  /* 0x00008f007d7a7a23 */ /* 0x100fe40000010840 */
[--C-:B------:R-:W-:Y:S02]  /*f760*/  FFMA.FTZ R123, R123, c[0x0][0x23c], -R64.reuse ;  /* 0x00008f007b7b7a23 */ /* 0x100fe40000010840 */
[----:B------:R-:W-:Y:S01]  /*f770*/  FFMA.FTZ R121, R121, c[0x0][0x23c], -R64 ;  /* 0x00008f0079797a23 */ /* 0x000fe20000010840 */
[----:B------:R-:W-:Y:S01]  /*f780*/  MUFU.EX2 R76, R76 ;  /* 0x0000004c004c7308 */ /* 0x000fe20000000800 */
[C---:B------:R-:W-:Y:S05]  /*f790*/  HMMA.16816.F32 R4, R40.reuse, R12, R4 ;  /* 0x0000000c2804723c */ /* 0x040fea0000001804 */
[----:B------:R-:W-:Y:S02]  /*f7a0*/  FFMA.FTZ R145, R39, R188, R145 ;  /* 0x000000bc27917223 */ /* 0x000fe40000010091 */
[C---:B------:R-:W-:Y:S01]  /*f7b0*/  FMUL.FTZ R12, R38.reuse, R88 ;  /* 0x00000058260c7220 */ /* 0x040fe20000410000 */
[C---:B------:R-:W-:Y:S01]  /*f7c0*/  HMMA.16816.F32 R8, R40.reuse, R14, R8 ;  /* 0x0000000e2808723c */ /* 0x040fe20000001808 */
[----:B------:R-:W-:Y:S03]  /*f7d0*/  MUFU.EX2 R68, R68 ;  /* 0x0000004400447308 */ /* 0x000fe60000000800 */
[C---:B------:R-:W-:Y:S02]  /*f7e0*/  FMUL.FTZ R13, R38.reuse, R89 ;  /* 0x00000059260d7220 */ /* 0x040fe40000410000 */
[--C-:B------:R-:W-:Y:S02]  /*f7f0*/  FFMA.FTZ R88, R251, c[0x0][0x23c], -R100.reuse ;  /* 0x00008f00fb587a23 */ /* 0x100fe40000010864 */
[C---:B------:R-:W-:Y:S03]  /*f800*/  FMUL.FTZ R14, R39.reuse, R90 ;  /* 0x0000005a270e7220 */ /* 0x040fe60000410000 */
[----:B------:R-:W-:Y:S01]  /*f810*/  MUFU.EX2 R77, R77 ;  /* 0x0000004d004d7308 */ /* 0x000fe20000000800 */
[----:B------:R-:W-:Y:S02]  /*f820*/  FMUL.FTZ R15, R39, R91 ;  /* 0x0000005b270f7220 */ /* 0x000fe40000410000 */
[--C-:B------:R-:W-:Y:S02]  /*f830*/  FFMA.FTZ R71, R221, c[0x0][0x23c], -R100.reuse ;  /* 0x00008f00dd477a23 */ /* 0x100fe40000010864 */
[--C-:B------:R-:W-:Y:S02]  /*f840*/  FFMA.FTZ R70, R219, c[0x0][0x23c], -R100.reuse ;  /* 0x00008f00db467a23 */ /* 0x100fe40000010864 */
[----:B------:R-:W-:Y:S01]  /*f850*/  FFMA.FTZ R90, R207, c[0x0][0x23c], -R100 ;  /* 0x00008f00cf5a7a23 */ /* 0x000fe20000010864 */
[C---:B------:R-:W-:Y:S02]  /*f860*/  HMMA.16816.F32 R12, R40.reuse, R20, R12 ;  /* 0x00000014280c723c */ /* 0x040fe4000000180c */
[----:B------:R-:W2:Y:S01]  /*f870*/  MUFU.EX2 R88, R88 ;  /* 0x0000005800587308 */ /* 0x000ea20000000800 */
[--C-:B------:R-:W-:Y:S02]  /*f880*/  FFMA.FTZ R89, R197, c[0x0][0x23c], -R64.reuse ;  /* 0x00008f00c5597a23 */ /* 0x100fe40000010840 */
[----:B------:R-:W-:Y:S02]  /*f890*/  FFMA.FTZ R91, R195, c[0x0][0x23c], -R64 ;  /* 0x00008f00c35b7a23 */ /* 0x000fe40000010840 */
        /* <DEDUP_REMOVED lines=11> */
[----:B------:R-:W-:Y:S02]  /*f950*/  FFMA.FTZ R81, R201, c[0x0][0x23c], -R100 ;  /* 0x00008f00c9517a23 */ /* 0x000fe40000010864 */
[C---:B------:R-:W-:Y:S01]  /*f960*/  FMUL.FTZ R29, R38.reuse, R73 ;  /* 0x00000049261d7220 */ /* 0x040fe20000410000 */
[----:B------:R-:W-:Y:S01]  /*f970*/  MUFU.EX2 R80, R80 ;  /* 0x0000005000507308 */ /* 0x000fe20000000800 */
[C---:B------:R-:W-:Y:S03]  /*f980*/  HMMA.16816.F32 R24, R40.reuse, R30, R24 ;  /* 0x0000001e2818723c */ /* 0x040fe60000001818 */
[----:B------:R-:W-:Y:S02]  /*f990*/  FFMA.FTZ R73, R33, c[0x0][0x23c], -R64 ;  /* 0x00008f0021497a23 */ /* 0x000fe40000010840 */
[C---:B------:R-:W-:Y:S02]  /*f9a0*/  FMUL.FTZ R28, R38.reuse, R72 ;  /* 0x00000048261c7220 */ /* 0x040fe40000410000 */
[C---:B------:R-:W-:Y:S02]  /*f9b0*/  FMUL.FTZ R31, R39.reuse, R75 ;  /* 0x0000004b271f7220 */ /* 0x040fe40000410000 */
[----:B------:R-:W3:Y:S03]  /*f9c0*/  MUFU.EX2 R75, R52 ;  /* 0x00000034004b7308 */ /* 0x000ee60000000800 */
[----:B------:R-:W-:Y:S02]  /*f9d0*/  FMUL.FTZ R30, R39, R74 ;  /* 0x0000004a271e7220 */ /* 0x000fe40000410000 */
[----:B------:R-:W-:Y:S02]  /*f9e0*/  FMUL.FTZ R33, R38, R69 ;  /* 0x0000004526217220 */ /* 0x000fe40000410000 */
[----:B------:R-:W-:Y:S02]  /*f9f0*/  FADD.FTZ R38, R56, R127 ;  /* 0x0000007f38267221 */ /* 0x000fe40000010000 */
[----:B------:R-:W-:Y:S01]  /*fa00*/  LDSM.16.MT88.4 R56, [R155+0x8800] ;  /* 0x008800009b38783b */ /* 0x000fe20000004200 */
[C---:B------:R-:W-:Y:S01]  /*fa10*/  HMMA.16816.F32 R28, R40.reuse, R44, R28 ;  /* 0x0000002c281c723c */ /* 0x040fe2000000181c */
[----:B------:R-:W4:Y:S02]  /*fa20*/  MUFU.EX2 R73, R73 ;  /* 0x0000004900497308 */ /* 0x000f240000000800 */
[----:B------:R-:W-:Y:S02]  /*fa30*/  FADD.FTZ R101, R101, R38 ;  /* 0x0000002665657221 */ /* 0x000fe40000010000 */
[--C-:B------:R-:W-:Y:S02]  /*fa40*/  FFMA.FTZ R72, R223, c[0x0][0x23c], -R100.reuse ;  /* 0x00008f00df487a23 */ /* 0x100fe40000010864 */
[----:B------:R-:W-:Y:S01]  /*fa50*/  FFMA.FTZ R69, R217, c[0x0][0x23c], -R100 ;  /* 0x00008f00d9457a23 */ /* 0x000fe20000010864 */
[----:B------:R-:W-:Y:S01]  /*fa60*/  HMMA.16816.F32 R32, R40, R46, R32 ;  /* 0x0000002e2820723c */ /* 0x000fe20000001820 */
[----:B------:R-:W5:Y:S02]  /*fa70*/  LDSM.16.MT88.4 R44, [R156+0x6800] ;  /* 0x006800009c2c783b */ /* 0x000f640000004200 */
[----:B------:R-:W5:Y:S01]  /*fa80*/  MUFU.EX2 R72, R72 ;  /* 0x0000004800487308 */ /* 0x000f620000000800 */
[--C-:B------:R-:W-:Y:S02]  /*fa90*/  FFMA.FTZ R74, R215, c[0x0][0x23c], -R64.reuse ;  /* 0x00008f00d74a7a23 */ /* 0x100fe40000010840 */
[----:B------:R-:W-:Y:S01]  /*faa0*/  FFMA.FTZ R108, R193, c[0x0][0x23c], -R64 ;  /* 0x00008f00c16c7a23 */ /* 0x000fe20000010840 */
[----:B--2---:R-:W-:Y:S01]  /*fab0*/  F2FP.PACK_AB R41, R85, R88 ;  /* 0x000000585529723e */ /* 0x004fe200000000ff */
[--C-:B------:R-:W-:Y:S01]  /*fac0*/  FFMA.FTZ R191, R191, c[0x0][0x23c], -R100.reuse ;  /* 0x00008f00bfbf7a23 */ /* 0x100fe20000010864 */
[----:B---3--:R-:W-:Y:S01]  /*fad0*/  F2FP.PACK_AB R40, R75, R76 ;  /* 0x0000004c4b28723e */ /* 0x008fe200000000ff */
[----:B------:R-:W-:Y:S02]  /*fae0*/  LDSM.16.MT88.4 R52, [R156+0x8000] ;  /* 0x008000009c34783b */ /* 0x000fe40000004200 */
[----:B------:R-:W-:Y:S01]  /*faf0*/  F2FP.PACK_AB R43, R80, R87 ;  /* 0x00000057502b723e */ /* 0x000fe200000000ff */
[----:B------:R-:W-:Y:S01]  /*fb00*/  MUFU.EX2 R78, R78 ;  /* 0x0000004e004e7308 */ /* 0x000fe20000000800 */
[--C-:B------:R-:W-:Y:S02]  /*fb10*/  FFMA.FTZ R110, R147, c[0x0][0x23c], -R100.reuse ;  /* 0x00008f00936e7a23 */ /* 0x100fe40000010864 */
[----:B------:R-:W-:Y:S01]  /*fb20*/  FFMA.FTZ R139, R139, c[0x0][0x23c], -R100 ;  /* 0x00008f008b8b7a23 */ /* 0x000fe20000010864 */
[----:B----4-:R-:W-:Y:S01]  /*fb30*/  F2FP.PACK_AB R42, R68, R73 ;  /* 0x00000049442a723e */ /* 0x010fe200000000ff */
[----:B------:R-:W-:Y:S02]  /*fb40*/  FFMA.FTZ R114, R143, c[0x0][0x23c], -R64 ;  /* 0x00008f008f727a23 */ /* 0x000fe40000010840 */
[----:B------:R-:W-:Y:S02]  /*fb50*/  FFMA.FTZ R115, R115, c[0x0][0x23c], -R100 ;  /* 0x00008f0073737a23 */ /* 0x000fe40000010864 */
[--C-:B------:R-:W-:Y:S01]  /*fb60*/  FFMA.FTZ R111, R111, c[0x0][0x23c], -R64.reuse ;  /* 0x00008f006f6f7a23 */ /* 0x100fe20000010840 */
[----:B------:R-:W2:Y:S01]  /*fb70*/  MUFU.EX2 R79, R79 ;  /* 0x0000004f004f7308 */ /* 0x000ea20000000800 */
[C---:B-1----:R-:W-:Y:S03]  /*fb80*/  HMMA.16816.F32 R4, R40.reuse, R48, R4 ;  /* 0x000000302804723c */ /* 0x042fe60000001804 */
[--C-:B------:R-:W-:Y:S02]  /*fb90*/  FFMA.FTZ R128, R109, c[0x0][0x23c], -R64.reuse ;  /* 0x00008f006d807a23 */ /* 0x100fe40000010840 */
[--C-:B------:R-:W-:Y:S02]  /*fba0*/  FFMA.FTZ R107, R107, c[0x0][0x23c], -R64.reuse ;  /* 0x00008f006b6b7a23 */ /* 0x100fe40000010840 */
[----:B------:R-:W-:Y:S01]  /*fbb0*/  FFMA.FTZ R130, R105, c[0x0][0x23c], -R64 ;  /* 0x00008f0069827a23 */ /* 0x000fe20000010840 */
[C---:B------:R-:W-:Y:S01]  /*fbc0*/  HMMA.16816.F32 R8, R40.reuse, R50, R8 ;  /* 0x000000322808723c */ /* 0x040fe20000001808 */
[----:B------:R-:W1:Y:S01]  /*fbd0*/  LDSM.16.MT88.4 R48, [R155+0x6800] ;  /* 0x006800009b30783b */ /* 0x000e620000004200 */
[----:B------:R-:W-:Y:S02]  /*fbe0*/  MUFU.EX2 R96, R96 ;  /* 0x0000006000607308 */ /* 0x000fe40000000800 */
[--C-:B------:R-:W-:Y:S02]  /*fbf0*/  FFMA.FTZ R67, R67, c[0x0][0x23c], -R100.reuse ;  /* 0x00008f0043437a23 */ /* 0x100fe40000010864 */
[----:B------:R-:W-:Y:S02]  /*fc00*/  FFMA.FTZ R66, R66, c[0x0][0x23c], -R100 ;  /* 0x00008f0042427a23 */ /* 0x000fe40000010864 */
[----:B------:R-:W-:Y:S01]  /*fc10*/  FADD.FTZ R106, R106, R145 ;  /* 0x000000916a6a7221 */ /* 0x000fe20000010000 */
[C---:B-----5:R-:W-:Y:S03]  /*fc20*/  HMMA.16816.F32 R12, R40.reuse, R44, R12 ;  /* 0x0000002c280c723c */ /* 0x060fe6000000180c */
[----:B------:R-:W-:Y:S01]  /*fc30*/  MUFU.EX2 R135, R135 ;  /* 0x0000008700877308 */ /* 0x000fe20000000800 */
[----:B------:R-:W-:Y:S02]  /*fc40*/  FADD.FTZ R119, R119, R106 ;  /* 0x0000006a77777221 */ /* 0x000fe40000010000 */
[----:B------:R-:W-:Y:S02]  /*fc50*/  FFMA.FTZ R106, R113, c[0x0][0x23c], -R100 ;  /* 0x00008f00716a7a23 */ /* 0x000fe40000010864 */
[C---:B------:R-:W-:Y:S01]  /*fc60*/  HMMA.16816.F32 R16, R40.reuse, R46, R16 ;  /* 0x0000002e2810723c */ /* 0x040fe20000001810 */
[----:B------:R-:W3:Y:S03]  /*fc70*/  LDSM.16.MT88.4 R44, [R154+0x6800] ;  /* 0x006800009a2c783b */ /* 0x000ee60000004200 */
[----:B------:R-:W-:Y:S01]  /*fc80*/  FADD.FTZ R119, R104, R119 ;  /* 0x0000007768777221 */ /* 0x000fe20000010000 */
[----:B------:R-:W-:Y:S03]  /*fc90*/  MUFU.EX2 R118, R118 ;  /* 0x0000007600767308 */ /* 0x000fe60000000800 */
[----:B------:R-:W-:Y:S04]  /*fca0*/  FADD.FTZ R88, R88, R119 ;  /* 0x0000007758587221 */ /* 0x000fe80000010000 */
[----:B------:R-:W-:Y:S03]  /*fcb0*/  FADD.FTZ R88, R85, R88 ;  /* 0x0000005855587221 */ /* 0x000fe60000010000 */
[----:B------:R-:W-:Y:S01]  /*fcc0*/  MUFU.EX2 R120, R120 ;  /* 0x0000007800787308 */ /* 0x000fe20000000800 */
[----:B------:R-:W-:Y:S04]  /*fcd0*/  FADD.FTZ R87, R87, R88 ;  /* 0x0000005857577221 */ /* 0x000fe80000010000 */
[----:B------:R-:W-:Y:S01]  /*fce0*/  FADD.FTZ R87, R80, R87 ;  /* 0x0000005750577221 */ /* 0x000fe20000010000 */
[C---:B-1----:R-:W-:Y:S04]  /*fcf0*/  HMMA.16816.F32 R20, R40.reuse, R48, R20 ;  /* 0x000000302814723c */ /* 0x042fe80000001814 */
[----:B------:R-:W-:Y:S04]  /*fd00*/  MUFU.EX2 R129, R129 ;  /* 0x0000008100817308 */ /* 0x000fe80000000800 */
[C---:B------:R-:W-:Y:S01]  /*fd10*/  HMMA.16816.F32 R24, R40.reuse, R50, R24 ;  /* 0x000000322818723c */ /* 0x040fe20000001818 */
[----:B------:R-:W1:Y:S05]  /*fd20*/  LDSM.16.MT88.4 R48, [R158+0x7000] ;  /* 0x007000009e30783b */ /* 0x000e6a0000004200 */
[----:B------:R-:W4:Y:S02]  /*fd30*/  MUFU.EX2 R69, R69 ;  /* 0x0000004500457308 */ /* 0x000f240000000800 */
[C---:B---3--:R-:W-:Y:S08]  /*fd40*/  HMMA.16816.F32 R28, R40.reuse, R44, R28 ;  /* 0x0000002c281c723c */ /* 0x048ff0000000181c */
[----:B------:R-:W3:Y:S01]  /*fd50*/  MUFU.EX2 R74, R74 ;  /* 0x0000004a004a7308 */ /* 0x000ee20000000800 */
[----:B------:R-:W-:Y:S01]  /*fd60*/  HMMA.16816.F32 R32, R40, R46, R32 ;  /* 0x0000002e2820723c */ /* 0x000fe20000001820 */
[----:B------:R-:W5:Y:S08]  /*fd70*/  LDSM.16.MT88.4 R44, [R156+0x7000] ;  /* 0x007000009c2c783b */ /* 0x000f700000004200 */
[----:B------:R-:W-:Y:S03]  /*fd80*/  MUFU.EX2 R90, R90 ;  /* 0x0000005a005a7308 */ /* 0x000fe60000000800 */
[----:B------:R-:W-:Y:S01]  /*fd90*/  F2FP.PACK_AB R41, R71, R72 ;  /* 0x000000484729723e */ /* 0x000fe200000000ff */
[----:B------:R-:W-:Y:S01]  /*fda0*/  FADD.FTZ R72, R72, R87 ;  /* 0x0000005748487221 */ /* 0x000fe20000010000 */
[----:B--2---:R-:W-:Y:S01]  /*fdb0*/  F2FP.PACK_AB R42, R79, R78 ;  /* 0x0000004e4f2a723e */ /* 0x004fe200000000ff */
[----:B------:R-:W-:Y:S01]  /*fdc0*/  LDSM.16.MT88.4 R84, [R156+0x9800] ;  /* 0x009800009c54783b */ /* 0x000fe20000004200 */
[----:B----4-:R-:W-:Y:S01]  /*fdd0*/  F2FP.PACK_AB R43, R69, R70 ;  /* 0x00000046452b723e */ /* 0x010fe200000000ff */
[----:B------:R-:W-:Y:S02]  /*fde0*/  FADD.FTZ R71, R71, R72 ;  /* 0x0000004847477221 */ /* 0x000fe40000010000 */
[----:B------:R-:W2:Y:S02]  /*fdf0*/  MUFU.EX2 R83, R83 ;  /* 0x0000005300537308 */ /* 0x000ea40000000800 */
[----:B------:R-:W-:Y:S01]  /*fe00*/  FADD.FTZ R70, R70, R71 ;  /* 0x0000004746467221 */ /* 0x000fe20000010000 */
[----:B---3--:R-:W-:Y:S03]  /*fe10*/  F2FP.PACK_AB R40, R77, R74 ;  /* 0x0000004a4d28723e */ /* 0x008fe600000000ff */
[----:B------:R-:W-:Y:S04]  /*fe20*/  FADD.FTZ R69, R69, R70 ;  /* 0x0000004645457221 */ /* 0x000fe80000010000 */
[----:B------:R-:W-:Y:S01]  /*fe30*/  MUFU.EX2 R122, R122 ;  /* 0x0000007a007a7308 */ /* 0x000fe20000000800 */
[C---:B-1----:R-:W-:Y:S08]  /*fe40*/  HMMA.16816.F32 R4, R40.reuse, R48, R4 ;  /* 0x000000302804723c */ /* 0x042ff00000001804 */
[C---:B------:R-:W-:Y:S01]  /*fe50*/  HMMA.16816.F32 R8, R40.reuse, R50, R8 ;  /* 0x000000322808723c */ /* 0x040fe20000001808 */
[----:B------:R-:W1:Y:S01]  /*fe60*/  LDSM.16.MT88.4 R48, [R155+0x7000] ;  /* 0x007000009b30783b */ /* 0x000e620000004200 */
[----:B------:R-:W-:Y:S06]  /*fe70*/  MUFU.EX2 R123, R123 ;  /* 0x0000007b007b7308 */ /* 0x000fec0000000800 */
[C---:B-----5:R-:W-:Y:S04]  /*fe80*/  HMMA.16816.F32 R12, R40.reuse, R44, R12 ;  /* 0x0000002c280c723c */ /* 0x060fe8000000180c */
[----:B------:R-:W-:Y:S04]  /*fe90*/  MUFU.EX2 R121, R121 ;  /* 0x0000007900797308 */ /* 0x000fe80000000800 */
[C---:B------:R-:W-:Y:S01]  /*fea0*/  HMMA.16816.F32 R16, R40.reuse, R46, R16 ;  /* 0x0000002e2810723c */ /* 0x040fe20000001810 */
[----:B------:R-:W3:Y:S05]  /*feb0*/  LDSM.16.MT88.4 R44, [R154+0x7000] ;  /* 0x007000009a2c783b */ /* 0x000eea0000004200 */
[----:B------:R-:W-:Y:S10]  /*fec0*/  MUFU.EX2 R124, R124 ;  /* 0x0000007c007c7308 */ /* 0x000ff40000000800 */
[----:B------:R-:W-:Y:S01]  /*fed0*/  MUFU.EX2 R82, R82 ;  /* 0x0000005200527308 */ /* 0x000fe20000000800 */
[C---:B-1----:R-:W-:Y:S09]  /*fee0*/  HMMA.16816.F32 R20, R40.reuse, R48, R20 ;  /* 0x000000302814723c */ /* 0x042ff20000001814 */
[----:B------:R-:W1:Y:S01]  /*fef0*/  MUFU.EX2 R81, R81 ;  /* 0x0000005100517308 */ /* 0x000e620000000800 */
[C---:B------:R-:W-:Y:S01]  /*ff00*/  HMMA.16816.F32 R24, R40.reuse, R50, R24 ;  /* 0x000000322818723c */ /* 0x040fe20000001818 */
[----:B------:R-:W4:Y:S08]  /*ff10*/  LDSM.16.MT88.4 R48, [R158+0x7800] ;  /* 0x007800009e30783b */ /* 0x000f300000004200 */
[----:B------:R-:W5:Y:S01]  /*ff20*/  MUFU.EX2 R89, R89 ;  /* 0x0000005900597308 */ /* 0x000f620000000800 */
[C---:B---3--:R-:W-:Y:S09]  /*ff30*/  HMMA.16816.F32 R28, R40.reuse, R44, R28 ;  /* 0x0000002c281c723c */ /* 0x048ff2000000181c */
[----:B------:R-:W-:Y:S01]  /*ff40*/  MUFU.EX2 R91, R91 ;  /* 0x0000005b005b7308 */ /* 0x000fe20000000800 */
[----:B------:R-:W-:Y:S01]  /*ff50*/  HMMA.16816.F32 R32, R40, R46, R32 ;  /* 0x0000002e2820723c */ /* 0x000fe20000001820 */
[----:B------:R-:W3:Y:S08]  /*ff60*/  LDSM.16.MT88.4 R44, [R156+0x7800] ;  /* 0x007800009c2c783b */ /* 0x000ef00000004200 */
[----:B------:R-:W4:Y:S03]  /*ff70*/  MUFU.EX2 R108, R108 ;  /* 0x0000006c006c7308 */ /* 0x000f260000000800 */
[----:B--2---:R-:W-:Y:S01]  /*ff80*/  F2FP.PACK_AB R41, R83, R90 ;  /* 0x0000005a5329723e */ /* 0x004fe200000000ff */
[----:B------:R-:W-:Y:S01]  /*ff90*/  FADD.FTZ R90, R90, R69 ;  /* 0x000000455a5a7221 */ /* 0x000fe20000010000 */
[----:B-1----:R-:W-:Y:S03]  /*ffa0*/  F2FP.PACK_AB R43, R81, R82 ;  /* 0x00000052512b723e */ /* 0x002fe600000000ff */
[----:B------:R-:W-:Y:S01]  /*ffb0*/  FADD.FTZ R83, R83, R90 ;  /* 0x0000005a53537221 */ /* 0x000fe20000010000 */
[----:B-----5:R-:W-:Y:S01]  /*ffc0*/  F2FP.PACK_AB R40, R89, R96 ;  /* 0x000000605928723e */ /* 0x020fe200000000ff */
[----:B------:R-:W-:Y:S02]  /*ffd0*/  MUFU.EX2 R191, R191 ;  /* 0x000000bf00bf7308 */ /* 0x000fe40000000800 */
[----:B------:R-:W-:Y:S04]  /*ffe0*/  FADD.FTZ R82, R82, R83 ;  /* 0x0000005352527221 */ /* 0x000fe80000010000 */
[----:B------:R-:W-:Y:S04]  /*fff0*/  FADD.FTZ R82, R81, R82 ;  /* 0x0000005251527221 */ /* 0x000fe80000010000 */
[----:B------:R-:W1:Y:S01]  /*10000*/  MUFU.EX2 R110, R110 ;  /* 0x0000006e006e7308 */ /* 0x000e620000000800 */
[----:B----4-:R-:W-:Y:S09]  /*10010*/  F2FP.PACK_AB R42, R108, R91 ;  /* 0x0000005b6c2a723e */ /* 0x010ff200000000ff */
[----:B------:R-:W-:Y:S01]  /*10020*/  MUFU.EX2 R139, R139 ;  /* 0x0000008b008b7308 */ /* 0x000fe20000000800 */
[C---:B------:R-:W-:Y:S08]  /*10030*/  HMMA.16816.F32 R4, R40.reuse, R48, R4 ;  /* 0x000000302804723c */ /* 0x040ff00000001804 */
[C---:B------:R-:W-:Y:S01]  /*10040*/  HMMA.16816.F32 R8, R40.reuse, R50, R8 ;  /* 0x000000322808723c */ /* 0x040fe20000001808 */
[----:B------:R-:W2:Y:S01]  /*10050*/  LDSM.16.MT88.4 R48, [R155+0x7800] ;  /* 0x007800009b30783b */ /* 0x000ea20000004200 */
[----:B------:R-:W4:Y:S06]  /*10060*/  MUFU.EX2 R112, R112 ;  /* 0x0000007000707308 */ /* 0x000f2c0000000800 */
[C---:B---3--:R-:W-:Y:S04]  /*10070*/  HMMA.16816.F32 R12, R40.reuse, R44, R12 ;  /* 0x0000002c280c723c */ /* 0x048fe8000000180c */
[----:B------:R-:W-:Y:S04]  /*10080*/  MUFU.EX2 R114, R114 ;  /* 0x0000007200727308 */ /* 0x000fe80000000800 */
[C---:B------:R-:W-:Y:S01]  /*10090*/  HMMA.16816.F32 R16, R40.reuse, R46, R16 ;  /* 0x0000002e2810723c */ /* 0x040fe20000001810 */
[----:B------:R-:W3:Y:S05]  /*100a0*/  LDSM.16.MT88.4 R44, [R154+0x7800] ;  /* 0x007800009a2c783b */ /* 0x000eea0000004200 */
[----:B------:R-:W5:Y:S10]  /*100b0*/  MUFU.EX2 R137, R137 ;  /* 0x0000008900897308 */ /* 0x000f740000000800 */
[----:B------:R-:W-:Y:S01]  /*100c0*/  MUFU.EX2 R116, R116 ;  /* 0x0000007400747308 */ /* 0x000fe20000000800 */
[C---:B--2---:R-:W-:Y:S09]  /*100d0*/  HMMA.16816.F32 R20, R40.reuse, R48, R20 ;  /* 0x000000302814723c */ /* 0x044ff20000001814 */
[----:B------:R-:W2:Y:S01]  /*100e0*/  MUFU.EX2 R141, R141 ;  /* 0x0000008d008d7308 */ /* 0x000ea20000000800 */
[C---:B------:R-:W-:Y:S01]  /*100f0*/  HMMA.16816.F32 R24, R40.reuse, R50, R24 ;  /* 0x000000322818723c */ /* 0x040fe20000001818 */
[----:B------:R-:W2:Y:S08]  /*10100*/  LDSM.16.MT88.4 R48, [R158+0x8000] ;  /* 0x008000009e30783b */ /* 0x000eb00000004200 */
[----:B------:R-:W-:Y:S01]  /*10110*/  MUFU.EX2 R115, R115 ;  /* 0x0000007300737308 */ /* 0x000fe20000000800 */
[C---:B---3--:R-:W-:Y:S09]  /*10120*/  HMMA.16816.F32 R28, R40.reuse, R44, R28 ;  /* 0x0000002c281c723c */ /* 0x048ff2000000181c */
[----:B------:R-:W-:Y:S01]  /*10130*/  MUFU.EX2 R126, R126 ;  /* 0x0000007e007e7308 */ /* 0x000fe20000000800 */
[----:B------:R-:W-:Y:S01]  /*10140*/  HMMA.16816.F32 R32, R40, R46, R32 ;  /* 0x0000002e2820723c */ /* 0x000fe20000001820 */
[----:B------:R-:W3:Y:S06]  /*10150*/  LDSM.16.MT88.4 R44, [R155+0x8000] ;  /* 0x008000009b2c783b */ /* 0x000eec0000004200 */
[----:B-1----:R-:W-:Y:S02]  /*10160*/  F2FP.PACK_AB R41, R110, R191 ;  /* 0x000000bf6e29723e */ /* 0x002fe400000000ff */
[----:B------:R-:W-:Y:S03]  /*10170*/  MUFU.EX2 R117, R117 ;  /* 0x0000007500757308 */ /* 0x000fe60000000800 */
[----:B----4-:R-:W-:Y:S02]  /*10180*/  F2FP.PACK_AB R43, R112, R139 ;  /* 0x0000008b702b723e */ /* 0x010fe400000000ff */
[----:B-----5:R-:W-:Y:S01]  /*10190*/  F2FP.PACK_AB R40, R137, R114 ;  /* 0x000000728928723e */ /* 0x020fe200000000ff */
[----:B------:R-:W-:Y:S01]  /*101a0*/  FADD.FTZ R191, R191, R82 ;  /* 0x00000052bfbf7221 */ /* 0x000fe20000010000 */
[----:B--2---:R-:W-:Y:S03]  /*101b0*/  F2FP.PACK_AB R42, R141, R116 ;  /* 0x000000748d2a723e */ /* 0x004fe600000000ff */
[----:B------:R-:W-:Y:S01]  /*101c0*/  FADD.FTZ R110, R110, R191 ;  /* 0x000000bf6e6e7221 */ /* 0x000fe20000010000 */
[----:B------:R-:W1:Y:S03]  /*101d0*/  MUFU.EX2 R106, R106 ;  /* 0x0000006a006a7308 */ /* 0x000e660000000800 */
[----:B------:R-:W-:Y:S01]  /*101e0*/  FADD.FTZ R139, R139, R110 ;  /* 0x0000006e8b8b7221 */ /* 0x000fe20000010000 */
[C---:B------:R-:W-:Y:S06]  /*101f0*/  HMMA.16816.F32 R4, R40.reuse, R48, R4 ;  /* 0x000000302804723c */ /* 0x040fec0000001804 */
[----:B------:R-:W-:Y:S01]  /*10200*/  MUFU.EX2 R111, R111 ;  /* 0x0000006f006f7308 */ /* 0x000fe20000000800 */
[----:B------:R-:W-:Y:S01]  /*10210*/  FADD.FTZ R112, R112, R139 ;  /* 0x0000008b70707221 */ /* 0x000fe20000010000 */
[C---:B------:R-:W-:Y:S01]  /*10220*/  HMMA.16816.F32 R8, R40.reuse, R50, R8 ;  /* 0x000000322808723c */ /* 0x040fe20000001808 */
[----:B------:R-:W2:Y:S07]  /*10230*/  LDSM.16.MT88.4 R48, [R154+0x8000] ;  /* 0x008000009a30783b */ /* 0x000eae0000004200 */
[----:B------:R-:W-:Y:S01]  /*10240*/  MUFU.EX2 R128, R128 ;  /* 0x0000008000807308 */ /* 0x000fe20000000800 */
[C---:B------:R-:W-:Y:S03]  /*10250*/  HMMA.16816.F32 R12, R40.reuse, R52, R12 ;  /* 0x00000034280c723c */ /* 0x040fe6000000180c */
[----:B-1----:R-:W-:Y:S06]  /*10260*/  F2FP.PACK_AB R39, R106, R117 ;  /* 0x000000756a27723e */ /* 0x002fec00000000ff */
[----:B------:R-:W-:Y:S01]  /*10270*/  MUFU.EX2 R107, R107 ;  /* 0x0000006b006b7308 */ /* 0x000fe20000000800 */
[C---:B------:R-:W-:Y:S01]  /*10280*/  HMMA.16816.F32 R16, R40.reuse, R54, R16 ;  /* 0x000000362810723c */ /* 0x040fe20000001810 */
[----:B------:R-:W1:Y:S07]  /*10290*/  LDSM.16.MT88.4 R52, [R158+0x8800] ;  /* 0x008800009e34783b */ /* 0x000e6e0000004200 */
[C---:B---3--:R-:W-:Y:S01]  /*102a0*/  HMMA.16816.F32 R20, R40.reuse, R44, R20 ;  /* 0x0000002c2814723c */ /* 0x048fe20000001814 */
[----:B------:R-:W3:Y:S07]  /*102b0*/  MUFU.EX2 R130, R130 ;  /* 0x0000008200827308 */ /* 0x000eee0000000800 */
[C---:B------:R-:W-:Y:S01]  /*102c0*/  HMMA.16816.F32 R24, R40.reuse, R46, R24 ;  /* 0x0000002e2818723c */ /* 0x040fe20000001818 */
[----:B------:R-:W4:Y:S02]  /*102d0*/  LDSM.16.MT88.4 R44, [R156+0x8800] ;  /* 0x008800009c2c783b */ /* 0x000f240000004200 */
[----:B------:R-:W-:Y:S05]  /*102e0*/  MUFU.EX2 R67, R67 ;  /* 0x0000004300437308 */ /* 0x000fea0000000800 */
[C---:B--2---:R-:W-:Y:S05]  /*102f0*/  HMMA.16816.F32 R28, R40.reuse, R48, R28 ;  /* 0x00000030281c723c */ /* 0x044fea000000181c */
[----:B------:R-:W2:Y:S03]  /*10300*/  MUFU.EX2 R66, R66 ;  /* 0x0000004200427308 */ /* 0x000ea60000000800 */
[----:B------:R-:W-:Y:S01]  /*10310*/  HMMA.16816.F32 R32, R40, R50, R32 ;  /* 0x000000322820723c */ /* 0x000fe20000001820 */
[----:B------:R-:W5:Y:S03]  /*10320*/  LDSM.16.MT88.4 R48, [R154+0x8800] ;  /* 0x008800009a30783b */ /* 0x000f660000004200 */
[----:B---3--:R-:W-:Y:S03]  /*10330*/  F2FP.PACK_AB R38, R130, R107 ;  /* 0x0000006b8226723e */ /* 0x008fe600000000ff */
[C---:B------:R-:W-:Y:S01]  /*10340*/  F2FP.PACK_AB R41, R118.reuse, R135 ;  /* 0x000000877629723e */ /* 0x040fe200000000ff */
[----:B------:R-:W-:Y:S01]  /*10350*/  FADD.FTZ R135, R135, R112 ;  /* 0x0000007087877221 */ /* 0x000fe20000010000 */
[----:B------:R-:W-:Y:S03]  /*10360*/  F2FP.PACK_AB R43, R129, R120 ;  /* 0x00000078812b723e */ /* 0x000fe600000000ff */
[----:B------:R-:W-:Y:S01]  /*10370*/  F2FP.PACK_AB R40, R123, R122 ;  /* 0x0000007a7b28723e */ /* 0x000fe200000000ff */
[----:B------:R-:W-:Y:S01]  /*10380*/  FADD.FTZ R135, R118, R135 ;  /* 0x0000008776877221 */ /* 0x000fe20000010000 */
[----:B------:R-:W-:Y:S03]  /*10390*/  F2FP.PACK_AB R42, R124, R121 ;  /* 0x000000797c2a723e */ /* 0x000fe600000000ff */
[----:B------:R-:W-:Y:S01]  /*103a0*/  FADD.FTZ R120, R120, R135 ;  /* 0x0000008778787221 */ /* 0x000fe20000010000 */
[----:B--2---:R-:W-:Y:S03]  /*103b0*/  F2FP.PACK_AB R69, R66, R67 ;  /* 0x000000434245723e */ /* 0x004fe600000000ff */
[C---:B-1----:R-:W-:Y:S03]  /*103c0*/  HMMA.16816.F32 R4, R40.reuse, R52, R4 ;  /* 0x000000342804723c */ /* 0x042fe60000001804 */
[----:B------:R-:W-:Y:S05]  /*103d0*/  FADD.FTZ R120, R129, R120 ;  /* 0x0000007881787221 */ /* 0x000fea0000010000 */
[C---:B------:R-:W-:Y:S01]  /*103e0*/  HMMA.16816.F32 R8, R40.reuse, R54, R8 ;  /* 0x000000362808723c */ /* 0x040fe20000001808 */
[----:B------:R-:W-:Y:S07]  /*103f0*/  LDSM.16.MT88.4 R52, [R156+0x9000] ;  /* 0x009000009c34783b */ /* 0x000fee0000004200 */
[C---:B----4-:R-:W-:Y:S08]  /*10400*/  HMMA.16816.F32 R12, R40.reuse, R44, R12 ;  /* 0x0000002c280c723c */ /* 0x050ff0000000180c */
[C---:B------:R-:W-:Y:S01]  /*10410*/  HMMA.16816.F32 R16, R40.reuse, R46, R16 ;  /* 0x0000002e2810723c */ /* 0x040fe20000001810 */
[----:B------:R-:W1:Y:S07]  /*10420*/  LDSM.16.MT88.4 R44, [R158+0x9000] ;  /* 0x009000009e2c783b */ /* 0x000e6e0000004200 */
[C---:B------:R-:W-:Y:S08]  /*10430*/  HMMA.16816.F32 R20, R40.reuse, R56, R20 ;  /* 0x000000382814723c */ /* 0x040ff00000001814 */
[C---:B------:R-:W-:Y:S01]  /*10440*/  HMMA.16816.F32 R24, R40.reuse, R58, R24 ;  /* 0x0000003a2818723c */ /* 0x040fe20000001818 */
[----:B------:R-:W2:Y:S07]  /*10450*/  LDSM.16.MT88.4 R56, [R155+0x9000] ;  /* 0x009000009b38783b */ /* 0x000eae0000004200 */
[C---:B-----5:R-:W-:Y:S07]  /*10460*/  HMMA.16816.F32 R28, R40.reuse, R48, R28 ;  /* 0x00000030281c723c */ /* 0x060fee000000181c */
[----:B------:R-:W-:Y:S01]  /*10470*/  FADD.FTZ R48, R76, R101 ;  /* 0x000000654c307221 */ /* 0x000fe20000010000 */
[----:B------:R-:W-:Y:S01]  /*10480*/  HMMA.16816.F32 R32, R40, R50, R32 ;  /* 0x000000322820723c */ /* 0x000fe20000001820 */
[----:B------:R-:W3:Y:S03]  /*10490*/  LDSM.16.MT88.4 R40, [R154+0x9000] ;  /* 0x009000009a28783b */ /* 0x000ee60000004200 */
[--C-:B------:R-:W-:Y:S01]  /*104a0*/  FFMA.FTZ R49, R37, c[0x0][0x23c], -R100.reuse ;  /* 0x00008f0025317a23 */ /* 0x100fe20000010864 */
[----:B------:R-:W-:Y:S01]  /*104b0*/  F2FP.PACK_AB R37, R126, R115 ;  /* 0x000000737e25723e */ /* 0x000fe200000000ff */
[----:B------:R-:W-:Y:S01]  /*104c0*/  FFMA.FTZ R100, R36, c[0x0][0x23c], -R100 ;  /* 0x00008f0024647a23 */ /* 0x000fe20000010864 */
[----:B------:R-:W-:Y:S01]  /*104d0*/  F2FP.PACK_AB R36, R128, R111 ;  /* 0x0000006f8024723e */ /* 0x000fe200000000ff */
[----:B------:R-:W-:Y:S01]  /*104e0*/  FADD.FTZ R48, R75, R48 ;  /* 0x000000304b307221 */ /* 0x000fe20000010000 */
[----:B------:R-:W-:Y:S01]  /*104f0*/  MOV R101, R2 ;  /* 0x0000000200657202 */ /* 0x000fe20000000f00 */
[----:B------:R-:W-:Y:S02]  /*10500*/  MUFU.EX2 R49, R49 ;  /* 0x0000003100317308 */ /* 0x000fe40000000800 */
[----:B------:R-:W-:Y:S02]  /*10510*/  FADD.FTZ R73, R73, R48 ;  /* 0x0000003049497221 */ /* 0x000fe40000010000 */
[C---:B-1----:R-:W-:Y:S05]  /*10520*/  HMMA.16816.F32 R4, R36.reuse, R44, R4 ;  /* 0x0000002c2404723c */ /* 0x042fea0000001804 */
[----:B------:R-:W-:Y:S01]  /*10530*/  FADD.FTZ R73, R68, R73 ;  /* 0x0000004944497221 */ /* 0x000fe20000010000 */
[----:B------:R-:W1:Y:S01]  /*10540*/  MUFU.EX2 R100, R100 ;  /* 0x0000006400647308 */ /* 0x000e620000000800 */
[--C-:B------:R-:W-:Y:S01]  /*10550*/  FFMA.FTZ R44, R65, c[0x0][0x23c], -R64.reuse ;  /* 0x00008f00412c7a23 */ /* 0x100fe20000010840 */
[C---:B------:R-:W-:Y:S04]  /*10560*/  HMMA.16816.F32 R8, R36.reuse, R46, R8 ;  /* 0x0000002e2408723c */ /* 0x040fe80000001808 */
[----:B------:R-:W-:Y:S02]  /*10570*/  FADD.FTZ R74, R74, R73 ;  /* 0x000000494a4a7221 */ /* 0x000fe40000010000 */
[----:B------:R-:W-:Y:S02]  /*10580*/  FFMA.FTZ R45, R63, c[0x0][0x23c], -R64 ;  /* 0x00008f003f2d7a23 */ /* 0x000fe40000010840 */
[C---:B------:R-:W-:Y:S01]  /*10590*/  HMMA.16816.F32 R12, R36.reuse, R52, R12 ;  /* 0x00000034240c723c */ /* 0x040fe2000000180c */
[----:B------:R-:W-:Y:S03]  /*105a0*/  MUFU.EX2 R44, R44 ;  /* 0x0000002c002c7308 */ /* 0x000fe60000000800 */
[----:B------:R-:W-:Y:S02]  /*105b0*/  FADD.FTZ R77, R77, R74 ;  /* 0x0000004a4d4d7221 */ /* 0x000fe40000010000 */
[--C-:B------:R-:W-:Y:S02]  /*105c0*/  FFMA.FTZ R46, R62, c[0x0][0x23c], -R64.reuse ;  /* 0x00008f003e2e7a23 */ /* 0x100fe40000010840 */
[C---:B------:R-:W-:Y:S03]  /*105d0*/  HMMA.16816.F32 R16, R36.reuse, R54, R16 ;  /* 0x000000362410723c */ /* 0x040fe60000001810 */
[----:B------:R-:W4:Y:S01]  /*105e0*/  MUFU.EX2 R45, R45 ;  /* 0x0000002d002d7308 */ /* 0x000f220000000800 */
[----:B------:R-:W-:Y:S02]  /*105f0*/  FFMA.FTZ R64, R61, c[0x0][0x23c], -R64 ;  /* 0x00008f003d407a23 */ /* 0x000fe40000010840 */
[----:B------:R-:W-:Y:S01]  /*10600*/  FADD.FTZ R78, R78, R77 ;  /* 0x0000004d4e4e7221 */ /* 0x000fe20000010000 */
[----:B-1----:R-:W-:Y:S01]  /*10610*/  F2FP.PACK_AB R71, R100, R49 ;  /* 0x000000316447723e */ /* 0x002fe200000000ff */
[C---:B--2---:R-:W-:Y:S04]  /*10620*/  HMMA.16816.F32 R20, R36.reuse, R56, R20 ;  /* 0x000000382414723c */ /* 0x044fe80000001814 */
[----:B------:R-:W-:Y:S01]  /*10630*/  FADD.FTZ R79, R79, R78 ;  /* 0x0000004e4f4f7221 */ /* 0x000fe20000010000 */
[----:B------:R-:W-:Y:S01]  /*10640*/  MUFU.EX2 R46, R46 ;  /* 0x0000002e002e7308 */ /* 0x000fe20000000800 */
[----:B------:R-:W-:Y:S02]  /*10650*/  FADD.FTZ R115, R115, R120 ;  /* 0x0000007873737221 */ /* 0x000fe40000010000 */
[C---:B------:R-:W-:Y:S04]  /*10660*/  HMMA.16816.F32 R24, R36.reuse, R58, R24 ;  /* 0x0000003a2418723c */ /* 0x040fe80000001818 */
[----:B------:R-:W-:Y:S02]  /*10670*/  FADD.FTZ R96, R96, R79 ;  /* 0x0000004f60607221 */ /* 0x000fe40000010000 */
[----:B------:R-:W1:Y:S01]  /*10680*/  LDSM.16.MT88.4 R76, [R155+0x9800] ;  /* 0x009800009b4c783b */ /* 0x000e620000004200 */
[----:B------:R-:W2:Y:S01]  /*10690*/  MUFU.EX2 R187, R64 ;  /* 0x0000004000bb7308 */ /* 0x000ea20000000800 */
[C---:B---3--:R-:W-:Y:S04]  /*106a0*/  HMMA.16816.F32 R28, R36.reuse, R40, R28 ;  /* 0x00000028241c723c */ /* 0x048fe8000000181c */
[----:B----4-:R-:W-:Y:S01]  /*106b0*/  F2FP.PACK_AB R68, R45, R44 ;  /* 0x0000002c2d44723e */ /* 0x010fe200000000ff */
[----:B------:R-:W-:Y:S03]  /*106c0*/  FADD.FTZ R126, R126, R115 ;  /* 0x000000737e7e7221 */ /* 0x000fe60000010000 */
[----:B------:R-:W-:Y:S04]  /*106d0*/  HMMA.16816.F32 R32, R36, R42, R32 ;  /* 0x0000002a2420723c */ /* 0x000fe80000001820 */
[----:B------:R-:W-:Y:S03]  /*106e0*/  FADD.FTZ R117, R117, R126 ;  /* 0x0000007e75757221 */ /* 0x000fe60000010000 */
[----:B------:R-:W-:Y:S02]  /*106f0*/  FADD.FTZ R36, R89, R96 ;  /* 0x0000006059247221 */ /* 0x000fe40000010000 */
[----:B------:R-:W-:Y:S03]  /*10700*/  FADD.FTZ R106, R106, R117 ;  /* 0x000000756a6a7221 */ /* 0x000fe60000010000 */
        /* <DEDUP_REMOVED lines=12> */
[----:B------:R-:W-:Y:S01]  /*107d0*/  FADD.FTZ R188, R100, R49 ;  /* 0x0000003164bc7221 */ /* 0x000fe20000010000 */
[----:B------:R-:W-:Y:S01]  /*107e0*/  MOV R100, R3 ;  /* 0x0000000300647202 */ /* 0x000fe20000000f00 */
[C---:B------:R-:W-:Y:S04]  /*107f0*/  HMMA.16816.F32 R88, R68.reuse, R84, R12 ;  /* 0x000000544458723c */ /* 0x040fe8000000180c */
[----:B------:R-:W-:Y:S04]  /*10800*/  FADD.FTZ R141, R141, R116 ;  /* 0x000000748d8d7221 */ /* 0x000fe80000010000 */
[C---:B------:R-:W-:Y:S04]  /*10810*/  HMMA.16816.F32 R84, R68.reuse, R86, R16 ;  /* 0x000000564454723c */ /* 0x040fe80000001810 */
[----:B------:R-:W-:Y:S04]  /*10820*/  FADD.FTZ R8, R122, R141 ;  /* 0x0000008d7a087221 */ /* 0x000fe80000010000 */
[C---:B-1----:R-:W-:Y:S04]  /*10830*/  HMMA.16816.F32 R80, R68.reuse, R76, R20 ;  /* 0x0000004c4450723c */ /* 0x042fe80000001814 */
[----:B------:R-:W-:Y:S04]  /*10840*/  FADD.FTZ R8, R123, R8 ;  /* 0x000000087b087221 */ /* 0x000fe80000010000 */
        /* <DEDUP_REMOVED lines=12> */
[----:B------:R-:W-:Y:S01]  /*10910*/  FADD.FTZ R187, R187, R46 ;  /* 0x0000002ebbbb7221 */ /* 0x000fe20000010000 */
[----:B------:R-:W-:-:S05]  /*10920*/  @P1 BRA `(.L_x_6392) ;  /* 0xffffbac000001947 */ /* 0x000fca000383ffff */
.L_x_6388:
        /* <DEDUP_REMOVED lines=129> */
.L_x_6393:
[----:B------:R-:W2:Y:S04]  /*11140*/  S2R R3, SR_CTAID.Z ;  /* 0x0000000000037919 */ /* 0x000ea80000002700 */
[----:B------:R-:W2:Y:S02]  /*11150*/  S2R R2, SR_CTAID.Y ;  /* 0x0000000000027919 */ /* 0x000ea40000002600 */
[----:B--2---:R-:W-:-:S04]  /*11160*/  IMAD R4, R2, c[0x0][0x1c0], R3 ;  /* 0x0000700002047a24 */ /* 0x004fc800078e0203 */
[----:B------:R-:W-:Y:S02]  /*11170*/  IMAD R4, R4, c[0x0][0x214], RZ ;  /* 0x0000850004047a24 */ /* 0x000fe400078e02ff */
.L_x_6394:
        /* <DEDUP_REMOVED lines=36> */
.L_x_6396:
[----:B------:R-:W-:Y:S05]  /*113c0*/  BSYNC B0 ;  /* 0x0000000000007941 */ /* 0x000fea0003800000 */
.L_x_6395:
        /* <DEDUP_REMOVED lines=28> */
.L_x_6398:
[----:B------:R-:W-:Y:S05]  /*11590*/  BSYNC B0 ;  /* 0x0000000000007941 */ /* 0x000fea0003800000 */
.L_x_6397:
        /* <DEDUP_REMOVED lines=15> */
.L_x_6400:
[----:B------:R-:W-:Y:S05]  /*11690*/  BSYNC B0 ;  /* 0x0000000000007941 */ /* 0x000fea0003800000 */
.L_x_6399:
        /* <DEDUP_REMOVED lines=15> */
.L_x_6402:
[----:B------:R-:W-:Y:S05]  /*11790*/  BSYNC B0 ;  /* 0x0000000000007941 */ /* 0x000fea0003800000 */
.L_x_6401:
        /* <DEDUP_REMOVED lines=15> */
.L_x_6403:
        /* <DEDUP_REMOVED lines=15> */
.L_x_7811:


//--------------------- .text._ZN5flash24flash_fwd_splitkv_kernelI23Flash_fwd_kernel_traitsILi64ELi64ELi128ELi4ELb0ELb0EN7cutlass6half_tE19Flash_kernel_traitsILi64ELi64ELi128ELi4ES3_EELb1ELb0ELb0ELb0ELb1ELb0ELb0ELb1EEEvNS_16Flash_fwd_paramsE --------------------------
	.section	.text._ZN5flash24flash_fwd_splitkv_kernelI23Flash_fwd_kernel_traitsILi64ELi64ELi128ELi4ELb0ELb0EN7cutlass6half_tE19Flash_kernel_traitsILi64ELi64ELi128ELi4ES3_EELb1ELb0ELb0ELb0ELb1ELb0ELb0ELb1EEEvNS_16Flash_fwd_paramsE,"ax",@progbits
	.sectioninfo	@"SHI_REGISTERS=195"
	.align	128
        .global         _ZN5flash24flash_fwd_splitkv_kernelI23Flash_fwd_kernel_traitsILi64ELi64ELi128ELi4ELb0ELb0EN7cutlass6half_tE19Flash_kernel_traitsILi64ELi64ELi128ELi4ES3_EELb1ELb0ELb0ELb0ELb1ELb0ELb0ELb1EEEvNS_16Flash_fwd_paramsE
        .type           _ZN5flash24flash_fwd_splitkv_kernelI23Flash_fwd_kernel_traitsILi64ELi64ELi128ELi4ELb0ELb0EN7cutlass6half_tE19Flash_kernel_traitsILi64ELi64ELi128ELi4ES3_EELb1ELb0ELb0ELb0ELb1ELb0ELb0ELb1EEEvNS_16Flash_fwd_paramsE,@function
        .size           _ZN5flash24flash_fwd_splitkv_kernelI23Flash_fwd_kernel_traitsILi64ELi64ELi128ELi4ELb0ELb0EN7cutlass6half_tE19Flash_kernel_traitsILi64ELi64ELi128ELi4ES3_EELb1ELb0ELb0ELb0ELb1ELb0ELb0ELb1EEEvNS_16Flash_fwd_paramsE,(.L_x_7812 - _ZN5flash24flash_fwd_splitkv_kernelI23Flash_fwd_kernel_traitsILi64ELi64ELi128ELi4ELb0ELb0EN7cutlass6half_tE19Flash_kernel_traitsILi64ELi64ELi128ELi4ES3_EELb1ELb0ELb0ELb0ELb1ELb0ELb0ELb1EEEvNS_16Flash_fwd_paramsE)
        .other          _ZN5flash24flash_fwd_splitkv_kernelI23Flash_fwd_kernel_traitsILi64ELi64ELi128ELi4ELb0ELb0EN7cutlass6half_tE19Flash_kernel_traitsILi64ELi64ELi128ELi4ES3_EELb1ELb0ELb0ELb0ELb1ELb0ELb0ELb1EEEvNS_16Flash_fwd_paramsE,@"STO_CUDA_ENTRY STV_DEFAULT"
_ZN5flash24flash_fwd_splitkv_kernelI23Flash_fwd_kernel_traitsILi64ELi64ELi128ELi4ELb0ELb0EN7cutlass6half_tE19Flash_kernel_traitsILi64ELi64ELi128ELi4ES3_EELb1ELb0ELb0ELb0ELb1ELb0ELb0ELb1EEEvNS_16Flash_fwd_paramsE:
.text._ZN5flash24flash_fwd_splitkv_kernelI23Flash_fwd_kernel_traitsILi64ELi64ELi128ELi4ELb0ELb0EN7cutlass6half_tE19Flash_kernel_traitsILi64ELi64ELi128ELi4ES3_EELb1ELb0ELb0ELb0ELb1ELb0ELb0ELb1EEEvNS_16Flash_fwd_paramsE:
        /* <DEDUP_REMOVED lines=14> */
[----:B------:R-:W3:Y:S04]  /*00e0*/  @P0 LDG.E R165, [R2.64] ;  /* 0x0000000602a50981 */ /* 0x000ee8000c1e1900 */
[----:B------:R-:W3:Y:S01]  /*00f0*/  @P0 LDG.E R164, [R2.64+0x4] ;  /* 0x0000040602a40981 */ /* 0x000ee2000c1e1900 */
[----:B--2---:R-:W-:-:S03]  /*0100*/  ISETP.NE.AND P1, PT, R0, RZ, PT ;  /* 0x000000ff0000720c */ /* 0x004fc60003f25270 */
[----:B------:R1:W5:Y:S01]  /*0110*/  @P4 LDG.E R7, [R152.64] ;  /* 0x0000000698074981 */ /* 0x000362000c1e1900 */
[----:B------:R-:W-:Y:S01]  /*0120*/  ISETP.EQ.OR.EX P2, PT, RZ, c[0x0][0x24c], !P1, P3 ;  /* 0x00009300ff007a0c */ /* 0x000fe20004f42730 */
[----:B------:R-:W-:Y:S02]  /*0130*/  IMAD.MOV.U32 R6, RZ, RZ, -0x1 ;  /* 0xffffffffff067424 */ /* 0x000fe400078e00ff */
[----:B------:R-:W-:Y:S01]  /*0140*/  IMAD.WIDE R10, R17, R108, c[0x0][0x248] ;  /* 0x00009200110a7625 */ /* 0x000fe200078e026c */
[----:B------:R-:W2:Y:S04]  /*0150*/  S2R R15, SR_CTAID.X ;  /* 0x00000000000f7919 */ /* 0x000ea80000002500 */
[----:B------:R-:W4:Y:S05]  /*0160*/  S2R R138, SR_CTAID.Z ;  /* 0x00000000008a7919 */ /* 0x000f2a0000002700 */
[----:B------:R1:W5:Y:S01]  /*0170*/  @!P2 LDG.E R6, [R10.64] ;  /* 0x000000060a06a981 */ /* 0x000362000c1e1900 */
[----:B------:R-:W-:-:S04]  /*0180*/  ISETP.NE.U32.AND P2, PT, RZ, c[0x0][0x248], PT ;  /* 0x00009200ff007a0c */ /* 0x000fc80003f45070 */
[----:B------:R-:W-:Y:S01]  /*0190*/  ISETP.NE.AND.EX P2, PT, RZ, c[0x0][0x24c], PT, P2 ;  /* 0x00009300ff007a0c */ /* 0x000fe20003f45320 */
[--C-:B------:R-:W-:Y:S01]  /*01a0*/  IMAD.MOV.U32 R9, RZ, RZ, R17.reuse ;  /* 0x000000ffff097224 */ /* 0x100fe200078e0011 */
[----:B------:R-:W-:Y:S01]  /*01b0*/  SHF.R.S32.HI R4, RZ, 0x1f, R17 ;  /* 0x0000001fff047819 */ /* 0x000fe20000011411 */
[----:B---3--:R-:W-:Y:S02]  /*01c0*/  @P0 IMAD.IADD R164, R164, 0x1, -R165 ;  /* 0x00000001a4a40824 */ /* 0x008fe400078e0aa5 */
[----:B------:R-:W-:-:S08]  /*01d0*/  @!P0 IMAD.MOV.U32 R164, RZ, RZ, c[0x0][0x214] ;  /* 0x00008500ffa48624 */ /* 0x000fd000078e00ff */
[----:B------:R-:W-:Y:S05]  /*01e0*/  @!P2 BRA `(.L_x_6404) ;  /* 0x000000400000a947 */ /* 0x000fea0003800000 */
[----:B-12-4-:R-:W2:Y:S02]  /*01f0*/  @P1 LDG.E R3, [R10.64+0x4] ;  /* 0x000004060a031981 */ /* 0x016ea4000c1e1900 */
[----:B--2--5:R-:W-:-:S06]  /*0200*/  @P1 IADD3 R0, R3, -R6, RZ ;  /* 0x8000000603001210 */ /* 0x024fcc0007ffe0ff */
[----:B------:R1:W5:Y:S01]  /*0210*/  @!P1 LDG.E R0, [R10.64] ;  /* 0x000000060a009981 */ /* 0x000362000c1e1900 */
[----:B------:R-:W-:Y:S05]  /*0220*/  BRA `(.L_x_6405) ;  /* 0x0000001000007947 */ /* 0x000fea0003800000 */
.L_x_6404:
[----:B-12-4-:R-:W-:Y:S02]  /*0230*/  MOV R0, c[0x0][0x218] ;  /* 0x0000860000007a02 */ /* 0x016fe40000000f00 */
.L_x_6405:
        /* <DEDUP_REMOVED lines=35> */
[-C--:B------:R-:W-:Y:S02]  /*0470*/  LEA.HI R2, R2, R57.reuse, RZ, 0x3 ;  /* 0x0000003902027211 */ /* 0x080fe400078f18ff */
[----:B------:R-:W-:Y:S02]  /*0480*/  SHF.R.S32.HI R0, RZ, 0x1f, R61 ;  /* 0x0000001fff007819 */ /* 0x000fe4000001143d */
[----:B------:R-:W-:Y:S02]  /*0490*/  LOP3.LUT R6, R2, 0x1ffffff8, RZ, 0xc0, !PT ;  /* 0x1ffffff802067812 */ /* 0x000fe400078ec0ff */
[----:B------:R-:W-:Y:S01]  /*04a0*/  SHF.R.S32.HI R3, RZ, 0x1f, R138 ;  /* 0x0000001fff037819 */ /* 0x000fe2000001148a */
[----:B------:R-:W-:Y:S01]  /*04b0*/  IMAD R0, R0, c[0x0][0x1e8], RZ ;  /* 0x00007a0000007a24 */ /* 0x000fe200078e02ff */
[----:B------:R-:W-:-:S02]  /*04c0*/  IADD3 R6, -R6, R57, RZ ;  /* 0x0000003906067210 */ /* 0x000fc40007ffe1ff */
[----:B------:R-:W-:Y:S01]  /*04d0*/  IADD3 R164, -R61, R164, RZ ;  /* 0x000000a43da47210 */ /* 0x000fe20007ffe1ff */
[----:B------:R-:W-:Y:S01]  /*04e0*/  @!P0 IMAD R4, R4, c[0x0][0x1e0], RZ ;  /* 0x0000780004048a24 */ /* 0x000fe200078e02ff */
[----:B------:R-:W-:Y:S01]  /*04f0*/  SHF.L.U32 R6, R6, 0x3, RZ ;  /* 0x0000000306067819 */ /* 0x000fe200000006ff */
[----:B-1----:R-:W-:-:S03]  /*0500*/  @!P0 IMAD.WIDE.U32 R10, R17, c[0x0][0x1e0], RZ ;  /* 0x00007800110a8a25 */ /* 0x002fc600078e00ff */
[----:B------:R-:W-:Y:S01]  /*0510*/  SHF.R.S32.HI R7, RZ, 0x1f, R6 ;  /* 0x0000001fff077819 */ /* 0x000fe20000011406 */
[----:B------:R-:W-:Y:S01]  /*0520*/  @P0 IMAD.WIDE.U32 R8, R165, c[0x0][0x1e8], RZ ;  /* 0x00007a00a5080a25 */ /* 0x000fe200078e00ff */
[----:B------:R-:W-:-:S03]  /*0530*/  @!P0 MOV R8, R10 ;  /* 0x0000000a00088202 */ /* 0x000fc60000000f00 */
[----:B------:R-:W-:Y:S02]  /*0540*/  @!P0 IMAD R4, R17, c[0x0][0x1e4], R4 ;  /* 0x0000790011048a24 */ /* 0x000fe400078e0204 */
[----:B------:R-:W-:-:S04]  /*0550*/  IMAD.WIDE.U32 R6, R61, c[0x0][0x1e8], R6 ;  /* 0x00007a003d067a25 */ /* 0x000fc800078e0006 */
[----:B------:R-:W-:Y:S02]  /*0560*/  @P0 IMAD R165, R165, c[0x0][0x1ec], R9 ;  /* 0x00007b00a5a50a24 */ /* 0x000fe400078e0209 */
[----:B------:R-:W-:Y:S01]  /*0570*/  @!P0 IMAD.IADD R165, R11, 0x1, R4 ;  /* 0x000000010ba58824 */ /* 0x000fe200078e0204 */
[----:B------:R-:W-:Y:S01]  /*0580*/  IADD3 R8, P0, R8, R6, RZ ;  /* 0x0000000608087210 */ /* 0x000fe20007f1e0ff */
[----:B------:R-:W-:Y:S02]  /*0590*/  IMAD R0, R61, c[0x0][0x1ec], R0 ;  /* 0x00007b003d007a24 */ /* 0x000fe400078e0200 */
[----:B------:R-:W-:Y:S01]  /*05a0*/  IMAD R5, R3, c[0x0][0x1f0], RZ ;  /* 0x00007c0003057a24 */ /* 0x000fe200078e02ff */
[----:B------:R-:W-:Y:S02]  /*05b0*/  SHF.R.S32.HI R3, RZ, 0x3, R2 ;  /* 0x00000003ff037819 */ /* 0x000fe40000011402 */
[----:B------:R-:W-:Y:S01]  /*05c0*/  IADD3.X R9, R165, R7, R0, P0, !PT ;  /* 0x00000007a5097210 */ /* 0x000fe200007fe400 */
[----:B------:R-:W-:Y:S01]  /*05d0*/  IMAD R0, R17, c[0x0][0x1c0], R138 ;  /* 0x0000700011007a24 */ /* 0x000fe200078e028a */
[----:B------:R-:W-:Y:S01]  /*05e0*/  ISETP.GE.AND P0, PT, R3, R164, PT ;  /* 0x000000a40300720c */ /* 0x000fe20003f06270 */
[C---:B------:R-:W-:Y:S01]  /*05f0*/  IMAD R5, R138.reuse, c[0x0][0x1f4], R5 ;  /* 0x00007d008a057a24 */ /* 0x040fe200078e0205 */
[----:B------:R-:W-:Y:S01]  /*0600*/  SHF.R.S32.HI R7, RZ, 0x1f, R3 ;  /* 0x0000001fff077819 */ /* 0x000fe20000011403 */
[----:B------:R-:W-:-:S04]  /*0610*/  IMAD.WIDE.U32 R138, R138, c[0x0][0x1f0], R8 ;  /* 0x00007c008a8a7a25 */ /* 0x000fc800078e0008 */
[----:B------:R-:W-:Y:S02]  /*0620*/  IMAD R0, R0, c[0x0][0x214], R61 ;  /* 0x0000850000007a24 */ /* 0x000fe400078e023d */
        /* <DEDUP_REMOVED lines=10> */
.L_x_6408:
[----:B------:R-:W-:Y:S05]  /*06d0*/  BSYNC B0 ;  /* 0x0000000000007941 */ /* 0x000fea0003800000 */
.L_x_6407:
        /* <DEDUP_REMOVED lines=15> */
.L_x_6410:
[----:B------:R-:W-:Y:S05]  /*07d0*/  BSYNC B0 ;  /* 0x0000000000007941 */ /* 0x000fea0003800000 */
.L_x_6409:
        /* <DEDUP_REMOVED lines=15> */
.L_x_6412:
[----:B------:R-:W-:Y:S05]  /*08d0*/  BSYNC B0 ;  /* 0x0000000000007941 */ /* 0x000fea0003800000 */
.L_x_6411:
        /* <DEDUP_REMOVED lines=14> */
.L_x_6414:
[----:B------:R-:W-:Y:S05]  /*09c0*/  BSYNC B0 ;  /* 0x0000000000007941 */ /* 0x000fea0003800000 */
.L_x_6413:
[----:B------:R-:W-:-:S04]  /*09d0*/  LOP3.LUT P4, RZ, R57, 0x7, RZ, 0xc0, !PT ;  /* 0x0000000739ff7812 */ /* 0x000fc8000788c0ff */
[-C--:B------:R-:W-:Y:S02]  /*09e0*/  ISETP.GE.OR P0, PT, R9, R164.reuse, P4 ;  /* 0x000000a40900720c */ /* 0x080fe40002706670 */
[-C--:B------:R-:W-:Y:S02]  /*09f0*/  ISETP.GE.OR P2, PT, R3, R164.reuse, P4 ;  /* 0x000000a40300720c */ /* 0x080fe40002746670 */
[C---:B------:R-:W-:Y:S02]  /*0a00*/  IADD3 R3, P3, R0.reuse, R3, RZ ;  /* 0x0000000300037210 */ /* 0x040fe40007f7e0ff */
[----:B------:R-:W-:Y:S02]  /*0a10*/  ISETP.GE.OR P1, PT, R11, R164, P4 ;  /* 0x000000a40b00720c */ /* 0x000fe40002726670 */
[----:B------:R-:W-:Y:S02]  /*0a20*/  LEA.HI.X.SX32 R0, R0, R7, 0x1, P3 ;  /* 0x0000000700007211 */ /* 0x000fe400018f0eff */
[----:B-1----:R-:W-:-:S04]  /*0a30*/  LEA R4, P3, R3, c[0x0][0x200], 0x2 ;  /* 0x0000800003047a11 */ /* 0x002fc800078610ff */
        /* <DEDUP_REMOVED lines=12> */
.L_x_6406:
[----:B--2---:R-:W-:-:S04]  /*0b00*/  ISETP.NE.U32.AND P0, PT, RZ, c[0x0][0x2b8], PT ;  /* 0x0000ae00ff007a0c */ /* 0x004fc80003f05070 */
[----:B------:R-:W-:-:S13]  /*0b10*/  ISETP.NE.AND.EX P0, PT, RZ, c[0x0][0x2bc], PT, P0 ;  /* 0x0000af00ff007a0c */ /* 0x000fda0003f05300 */
[----:B-1----:R-:W-:-:S05]  /*0b20*/  @P0 IMAD.WIDE R10, R17, R108, c[0x0][0x2b8] ;  /* 0x0000ae00110a0625 */ /* 0x002fca00078e026c */
        /* <DEDUP_REMOVED lines=42> */
[----:B------:R1:W2:Y:S01]  /*0dd0*/  LDG.E R6, [R6.64] ;  /* 0x0000000606067981 */ /* 0x0002a2000c1e1900 */
[----:B------:R-:W-:Y:S01]  /*0de0*/  IABS R0, c[0x0][0x1c8] ;  /* 0x0000720000007a13 */ /* 0x000fe20000000000 */
[----:B------:R-:W-:Y:S02]  /*0df0*/  IMAD.MOV.U32 R10, RZ, RZ, RZ ;  /* 0x000000ffff0a7224 */ /* 0x000fe400078e00ff */
[----:B------:R-:W-:Y:S01]  /*0e00*/  IMAD.MOV R3, RZ, RZ, -R3 ;  /* 0x000000ffff037224 */ /* 0x000fe200078e0a03 */
[----:B------:R-:W3:Y:S08]  /*0e10*/  I2F.RP R12, R0 ;  /* 0x00000000000c7306 */ /* 0x000ef00000209400 */
[----:B---3--:R-:W3:Y:S02]  /*0e20*/  MUFU.RCP R11, R12 ;  /* 0x0000000c000b7308 */ /* 0x008ee40000001000 */
[----:B---3--:R-:W-:-:S06]  /*0e30*/  IADD3 R11, R11, 0xffffffe, RZ ;  /* 0x0ffffffe0b0b7810 */ /* 0x008fcc0007ffe0ff */
[----:B------:R-:W3:Y:S02]  /*0e40*/  F2I.FTZ.U32.TRUNC.NTZ R11, R11 ;  /* 0x0000000b000b7305 */ /* 0x000ee4000021f000 */
[----:B---3--:R-:W-:-:S05]  /*0e50*/  IADD3 R2, RZ, -R11, RZ ;  /* 0x8000000bff027210 */ /* 0x008fca0007ffe0ff */
[----:B------:R-:W-:Y:S01]  /*0e60*/  IMAD R5, R2, R0, RZ ;  /* 0x0000000002057224 */ /* 0x000fe200078e02ff */
[----:B------:R-:W-:-:S03]  /*0e70*/  IABS R2, R138 ;  /* 0x0000008a00027213 */ /* 0x000fc60000000000 */
[----:B------:R-:W-:Y:S01]  /*0e80*/  IMAD.HI.U32 R10, R11, R5, R10 ;  /* 0x000000050b0a7227 */ /* 0x000fe200078e000a */
[----:B-1----:R-:W-:-:S05]  /*0e90*/  MOV R7, R2 ;  /* 0x0000000200077202 */ /* 0x002fca0000000f00 */
[----:B------:R-:W-:-:S04]  /*0ea0*/  IMAD.HI.U32 R2, R10, R7, RZ ;  /* 0x000000070a027227 */ /* 0x000fc800078e00ff */
[----:B------:R-:W-:-:S04]  /*0eb0*/  IMAD.MOV R5, RZ, RZ, -R2 ;  /* 0x000000ffff057224 */ /* 0x000fc800078e0a02 */
[----:B------:R-:W-:-:S05]  /*0ec0*/  IMAD R5, R0, R5, R7 ;  /* 0x0000000500057224 */ /* 0x000fca00078e0207 */
[----:B------:R-:W-:-:S13]  /*0ed0*/  ISETP.GT.U32.AND P0, PT, R0, R5, PT ;  /* 0x000000050000720c */ /* 0x000fda0003f04070 */
[-C--:B------:R-:W-:Y:S02]  /*0ee0*/  @!P0 IADD3 R5, R5, -R0.reuse, RZ ;  /* 0x8000000005058210 */ /* 0x080fe40007ffe0ff */
[----:B------:R-:W-:Y:S02]  /*0ef0*/  @!P0 IADD3 R2, R2, 0x1, RZ ;  /* 0x0000000102028810 */ /* 0x000fe40007ffe0ff */
[----:B------:R-:W-:Y:S01]  /*0f00*/  ISETP.GE.U32.AND P1, PT, R5, R0, PT ;  /* 0x000000000500720c */ /* 0x000fe20003f26070 */
[----:B------:R-:W-:Y:S01]  /*0f10*/  IMAD R5, R3, c[0x0][0x2d0], R8 ;  /* 0x0000b40003057a24 */ /* 0x000fe200078e0208 */
[----:B------:R-:W-:-:S04]  /*0f20*/  LOP3.LUT R0, R138, c[0x0][0x1c8], RZ, 0x3c, !PT ;  /* 0x000072008a007a12 */ /* 0x000fc800078e3cff */
[----:B------:R-:W-:Y:S02]  /*0f30*/  ISETP.GE.AND P0, PT, R0, RZ, PT ;  /* 0x000000ff0000720c */ /* 0x000fe40003f06270 */
[----:B------:R-:W-:-:S05]  /*0f40*/  SHF.R.S32.HI R3, RZ, 0x1f, R5 ;  /* 0x0000001fff037819 */ /* 0x000fca0000011405 */
[----:B------:R-:W-:Y:S01]  /*0f50*/  @P1 IADD3 R2, R2, 0x1, RZ ;  /* 0x0000000102021810 */ /* 0x000fe20007ffe0ff */
[----:B------:R-:W-:Y:S01]  /*0f60*/  IMAD R0, R3, c[0x0][0x198], RZ ;  /* 0x0000660003007a24 */ /* 0x000fe200078e02ff */
        /* <DEDUP_REMOVED lines=13> */
[----:B-----5:R-:W-:Y:S01]  /*1040*/  IMAD.WIDE.U32 R16, R6, c[0x0][0x188], RZ ;  /* 0x0000620006107a25 */ /* 0x020fe200078e00ff */
        /* <DEDUP_REMOVED lines=9> */
.L_x_6415:
        /* <DEDUP_REMOVED lines=16> */
.L_x_6417:
[----:B------:R-:W-:-:S04]  /*11e0*/  IABS R3, c[0x0][0x1c8] ;  /* 0x0000720000037a13 */ /* 0x000fc80000000000 */
[----:B------:R-:W1:Y:S08]  /*11f0*/  I2F.RP R8, R3 ;  /* 0x0000000300087306 */ /* 0x000e700000209400 */
[----:B-1----:R-:W1:Y:S02]  /*1200*/  MUFU.RCP R12, R8 ;  /* 0x00000008000c7308 */ /* 0x002e640000001000 */
[----:B-1----:R-:W-:-:S02]  /*1210*/  IADD3 R12, R12, 0xffffffe, RZ ;  /* 0x0ffffffe0c0c7810 */ /* 0x002fc40007ffe0ff */
[----:B------:R-:W-:-:S04]  /*1220*/  LEA R8, R56, 0xffffff80, 0x7 ;  /* 0xffffff8038087811 */ /* 0x000fc800078e38ff */
[----:B------:R-:W1:Y:S01]  /*1230*/  F2I.FTZ.U32.TRUNC.NTZ R13, R12 ;  /* 0x0000000c000d7305 */ /* 0x000e62000021f000 */
[----:B------:R-:W-:-:S04]  /*1240*/  IMAD.WIDE.U32 R10, R8, c[0x0][0x198], R10 ;  /* 0x00006600080a7a25 */ /* 0x000fc800078e000a */
[----:B------:R-:W-:Y:S02]  /*1250*/  IMAD.MOV.U32 R18, RZ, RZ, R10 ;  /* 0x000000ffff127224 */ /* 0x000fe400078e000a */
[----:B-1----:R-:W-:Y:S01]  /*1260*/  IMAD.MOV R0, RZ, RZ, -R13 ;  /* 0x000000ffff007224 */ /* 0x002fe200078e0a0d */
[----:B------:R-:W-:-:S03]  /*1270*/  MOV R12, RZ ;  /* 0x000000ff000c7202 */ /* 0x000fc60000000f00 */
[----:B------:R-:W-:Y:S01]  /*1280*/  IMAD R2, R0, R3, RZ ;  /* 0x0000000300027224 */ /* 0x000fe200078e02ff */
[----:B------:R-:W-:-:S03]  /*1290*/  IABS R0, R138 ;  /* 0x0000008a00007213 */ /* 0x000fc60000000000 */
[----:B------:R-:W-:-:S04]  /*12a0*/  IMAD.HI.U32 R2, R13, R2, R12 ;  /* 0x000000020d027227 */ /* 0x000fc800078e000c */
[----:B------:R-:W-:Y:S02]  /*12b0*/  IMAD.MOV.U32 R5, RZ, RZ, R0 ;  /* 0x000000ffff057224 */ /* 0x000fe400078e0000 */
[----:B------:R-:W-:Y:S02]  /*12c0*/  @P0 IMAD.IADD R13, R7, 0x1, R6 ;  /* 0x00000001070d0824 */ /* 0x000fe400078e0206 */
[----:B------:R-:W-:-:S04]  /*12d0*/  IMAD.HI.U32 R2, R2, R5, RZ ;  /* 0x0000000502027227 */ /* 0x000fc800078e00ff */
[----:B------:R-:W-:Y:S01]  /*12e0*/  @P0 IMAD.WIDE.U32 R20, R13, c[0x0][0x1a0], RZ ;  /* 0x000068000d140a25 */ /* 0x000fe200078e00ff */
[----:B------:R-:W-:-:S03]  /*12f0*/  IADD3 R0, -R2, RZ, RZ ;  /* 0x000000ff02007210 */ /* 0x000fc60007ffe1ff */
[----:B------:R-:W-:Y:S01]  /*1300*/  @P0 IMAD R13, R13, c[0x0][0x1a4], R21 ;  /* 0x000069000d0d0a24 */ /* 0x000fe200078e0215 */
[----:B------:R-:W-:Y:S01]  /*1310*/  @P0 MOV R10, R20 ;  /* 0x00000014000a0202 */ /* 0x000fe20000000f00 */
[----:B------:R-:W-:-:S05]  /*1320*/  IMAD R0, R3, R0, R5 ;  /* 0x0000000003007224 */ /* 0x000fca00078e0205 */
[----:B------:R-:W-:-:S13]  /*1330*/  ISETP.GT.U32.AND P1, PT, R3, R0, PT ;  /* 0x000000000300720c */ /* 0x000fda0003f24070 */
[----:B------:R-:W-:Y:S01]  /*1340*/  @!P1 IMAD.IADD R0, R0, 0x1, -R3 ;  /* 0x0000000100009824 */ /* 0x000fe200078e0a03 */
[----:B------:R-:W-:Y:S02]  /*1350*/  @!P1 IADD3 R2, R2, 0x1, RZ ;  /* 0x0000000102029810 */ /* 0x000fe40007ffe0ff */
[----:B------:R-:W-:Y:S02]  /*1360*/  ISETP.NE.AND P1, PT, RZ, c[0x0][0x1c8], PT ;  /* 0x00007200ff007a0c */ /* 0x000fe40003f25270 */
[----:B------:R-:W-:Y:S02]  /*1370*/  ISETP.GE.U32.AND P3, PT, R0, R3, PT ;  /* 0x000000030000720c */ /* 0x000fe40003f66070 */
[----:B------:R-:W-:Y:S02]  /*1380*/  LOP3.LUT R0, R138, c[0x0][0x1c8], RZ, 0x3c, !PT ;  /* 0x000072008a007a12 */ /* 0x000fe400078e3cff */
[----:B------:R-:W-:Y:S02]  /*1390*/  SHF.R.S32.HI R3, RZ, 0x1f, R8 ;  /* 0x0000001fff037819 */ /* 0x000fe40000011408 */
[----:B------:R-:W-:-:S03]  /*13a0*/  ISETP.GE.AND P2, PT, R0, RZ, PT ;  /* 0x000000ff0000720c */ /* 0x000fc60003f46270 */
[----:B------:R-:W-:-:S04]  /*13b0*/  IMAD R5, R3, c[0x0][0x198], RZ ;  /* 0x0000660003057a24 */ /* 0x000fc800078e02ff */
        /* <DEDUP_REMOVED lines=24> */
.L_x_6416:
[----:B------:R1:W5:Y:S01]  /*1540*/  @P4 LDG.E R7, [R152.64] ;  /* 0x0000000698074981 */ /* 0x000362000c1e1900 */
[----:B------:R-:W-:Y:S01]  /*1550*/  ISETP.NE.AND P0, PT, R165, -0x1, PT ;  /* 0xffffffffa500780c */ /* 0x000fe20003f05270 */
[----:B-----5:R-:W-:Y:S01]  /*1560*/  IMAD.MOV.U32 R17, RZ, RZ, 0x2 ;  /* 0x00000002ff117424 */ /* 0x020fe200078e00ff */
[----:B------:R-:W-:Y:S01]  /*1570*/  SHF.R.S32.HI R58, RZ, 0x1f, R57 ;  /* 0x0000001fff3a7819 */ /* 0x000fe20000011439 */
[----:B------:R-:W-:Y:S01]  /*1580*/  IMAD.MOV.U32 R132, RZ, RZ, c[0x0][0x230] ;  /* 0x00008c00ff847624 */ /* 0x000fe200078e00ff */
[----:B------:R-:W-:Y:S01]  /*1590*/  MOV R42, 0x10 ;  /* 0x00000010002a7802 */ /* 0x000fe20000000f00 */
        /* <DEDUP_REMOVED lines=8> */
[----:B------:R-:W-:Y:S01]  /*1620*/  LOP3.LUT R134, R135, 0xfffffff0, RZ, 0xc0, !PT ;  /* 0xfffffff087867812 */ /* 0x000fe200078ec0ff */
[----:B------:R-:W-:Y:S01]  /*1630*/  @!P0 IMAD R16, R4, c[0x0][0x178], RZ ;  /* 0x00005e0004108a24 */ /* 0x000fe200078e02ff */
[C---:B------:R-:W-:Y:S01]  /*1640*/  SHF.L.U32 R23, R168.reuse, 0x6, RZ ;  /* 0x00000006a8177819 */ /* 0x040fe200000006ff */
[----:B------:R-:W-:Y:S01]  /*1650*/  @P0 IMAD.WIDE.U32 R18, R165, c[0x0][0x190], RZ ;  /* 0x00006400a5120a25 */ /* 0x000fe200078e00ff */
[----:B------:R-:W-:Y:S02]  /*1660*/  SHF.R.S32.HI R169, RZ, 0x1f, R168 ;  /* 0x0000001fffa97819 */ /* 0x000fe400000114a8 */
[----:B------:R-:W-:Y:S01]  /*1670*/  LOP3.LUT R23, R23, 0x1c0, RZ, 0xc0, !PT ;  /* 0x000001c017177812 */ /* 0x000fe200078ec0ff */
[C---:B------:R-:W-:Y:S01]  /*1680*/  @!P0 IMAD.WIDE.U32 R20, R9.reuse, c[0x0][0x178], RZ ;  /* 0x00005e0009148a25 */ /* 0x040fe200078e00ff */
[----:B------:R-:W-:Y:S02]  /*1690*/  IADD3 R5, P1, R168, R5, RZ ;  /* 0x00000005a8057210 */ /* 0x000fe40007f3e0ff */
[----:B------:R-:W-:Y:S01]  /*16a0*/  SHF.R.S32.HI R133, RZ, 0x1, R132 ;  /* 0x00000001ff857819 */ /* 0x000fe20000011484 */
[----:B------:R-:W-:Y:S01]  /*16b0*/  @!P0 IMAD R16, R9, c[0x0][0x17c], R16 ;  /* 0x00005f0009108a24 */ /* 0x000fe200078e0210 */
[----:B------:R-:W-:Y:S01]  /*16c0*/  IADD3.X R3, R169, R3, RZ, P1, !PT ;  /* 0x00000003a9037210 */ /* 0x000fe20000ffe4ff */
[----:B------:R-:W-:Y:S01]  /*16d0*/  IMAD.IADD R60, R57, 0x1, -R60 ;  /* 0x00000001393c7824 */ /* 0x000fe200078e0a3c */
[----:B------:R-:W-:Y:S01]  /*16e0*/  SHF.L.U64.HI R104, R151, R108, c[0x0][0x19c] ;  /* 0x0000670097687619 */ /* 0x000fe2000001026c */
[----:B------:R-:W-:-:S02]  /*16f0*/  IMAD.IADD R134, R57, 0x1, -R134 ;  /* 0x0000000139867824 */ /* 0x000fc400078e0a86 */
[----:B------:R-:W-:Y:S01]  /*1700*/  @P0 IMAD R17, R165, c[0x0][0x194], R19 ;  /* 0x00006500a5110a24 */ /* 0x000fe200078e0213 */
[----:B------:R-:W-:Y:S01]  /*1710*/  @!P0 IADD3 R17, R21, R16, RZ ;  /* 0x0000001015118210 */ /* 0x000fe20007ffe0ff */
[----:B------:R-:W-:Y:S01]  /*1720*/  IMAD.SHL.U32 R14, R60, 0x8, RZ ;  /* 0x000000083c0e7824 */ /* 0x000fe200078e00ff */
[----:B------:R-:W-:Y:S01]  /*1730*/  SHF.R.S32.HI R21, RZ, 0x1f, R134 ;  /* 0x0000001fff157819 */ /* 0x000fe20000011486 */
[----:B------:R-:W-:Y:S01]  /*1740*/  @P0 IMAD.MOV.U32 R12, RZ, RZ, R18 ;  /* 0x000000ffff0c0224 */ /* 0x000fe200078e0012 */
[----:B------:R-:W-:Y:S01]  /*1750*/  LEA.HI R18, R58, R57, RZ, 0x6 ;  /* 0x000000393a127211 */ /* 0x000fe200078f30ff */
[----:B------:R-:W-:Y:S01]  /*1760*/  @!P0 IMAD.MOV.U32 R12, RZ, RZ, R20 ;  /* 0x000000ffff0c8224 */ /* 0x000fe200078e0014 */
[----:B------:R-:W-:Y:S01]  /*1770*/  LOP3.LUT R19, R23, 0x38, R14, 0xf8, !PT ;  /* 0x0000003817137812 */ /* 0x000fe200078ef80e */
[----:B------:R-:W-:Y:S01]  /*1780*/  IMAD.SHL.U32 R105, R151, 0x10, RZ ;  /* 0x0000001097697824 */ /* 0x000fe200078e00ff */
[----:B------:R-:W-:Y:S01]  /*1790*/  SHF.R.U32.HI R16, RZ, 0x3, R23 ;  /* 0x00000003ff107819 */ /* 0x000fe20000011617 */
[----:B------:R-:W-:Y:S01]  /*17a0*/  IMAD.WIDE R22, R15, 0x40, R168 ;  /* 0x000000400f167825 */ /* 0x000fe200078e02a8 */
[----:B------:R-:W-:-:S02]  /*17b0*/  LEA.HI R62, R21, R134, RZ, 0x3 ;  /* 0x00000086153e7211 */ /* 0x000fc400078f18ff */
[----:B------:R-:W-:Y:S01]  /*17c0*/  LOP3.LUT R16, R19, R16, RZ, 0x3c, !PT ;  /* 0x0000001013107212 */ /* 0x000fe200078e3cff */
[----:B------:R-:W-:Y:S01]  /*17d0*/  IMAD.SHL.U32 R21, R18, 0x8, RZ ;  /* 0x0000000812157824 */ /* 0x000fe200078e00ff */
[----:B------:R-:W-:Y:S02]  /*17e0*/  LOP3.LUT R19, R62, 0xfffffff8, RZ, 0xc0, !PT ;  /* 0xfffffff83e137812 */ /* 0x000fe400078ec0ff */
[----:B------:R-:W-:Y:S02]  /*17f0*/  IADD3 R20, P0, R14, R10, RZ ;  /* 0x0000000a0e147210 */ /* 0x000fe40007f1e0ff */
[----:B------:R-:W-:Y:S01]  /*1800*/  SHF.R.S32.HI R15, RZ, 0x1f, R14 ;  /* 0x0000001fff0f7819 */ /* 0x000fe2000001140e */
[----:B------:R-:W-:Y:S01]  /*1810*/  IMAD.IADD R134, R134, 0x1, -R19 ;  /* 0x0000000186867824 */ /* 0x000fe200078e0a13 */
[----:B------:R-:W-:Y:S01]  /*1820*/  LOP3.LUT R136, R16, 0xfffffe00, R21, 0xf8, !PT ;  /* 0xfffffe0010887812 */ /* 0x000fe200078ef815 */
[----:B------:R-:W-:Y:S01]  /*1830*/  IMAD R19, R0, c[0x0][0x1b8], RZ ;  /* 0x00006e0000137a24 */ /* 0x000fe200078e02ff */
[C---:B------:R-:W-:Y:S01]  /*1840*/  IADD3 R24, P1, R14.reuse, R12, RZ ;  /* 0x0000000c0e187210 */ /* 0x040fe20007f3e0ff */
[----:B------:R-:W-:Y:S01]  /*1850*/  IMAD.X R21, R15, 0x1, R13, P0 ;  /* 0x000000010f157824 */ /* 0x000fe200000e060d */
[----:B------:R-:W-:Y:S01]  /*1860*/  IADD3 R10, P0, R14, R6, RZ ;  /* 0x000000060e0a7210 */ /* 0x000fe20007f1e0ff */
[----:B------:R-:W-:Y:S01]  /*1870*/  IMAD R19, R2, c[0x0][0x1bc], R19 ;  /* 0x00006f0002137a24 */ /* 0x000fe200078e0213 */
[----:B------:R-:W-:Y:S01]  /*1880*/  SHF.L.U32 R130, R60, 0x2, RZ ;  /* 0x000000023c827819 */ /* 0x000fe200000006ff */
[----:B------:R-:W-:Y:S01]  /*1890*/  IMAD.WIDE.U32 R20, R2, c[0x0][0x1b8], R20 ;  /* 0x00006e0002147a25 */ /* 0x000fe200078e0014 */
[----:B------:R-:W-:-:S03]  /*18a0*/  LEA.HI R58, R58, R57, RZ, 0x5 ;  /* 0x000000393a3a7211 */ /* 0x000fc600078f28ff */
[----:B------:R-:W-:Y:S01]  /*18b0*/  IMAD R6, R3, c[0x0][0x1a0], RZ ;  /* 0x0000680003067a24 */ /* 0x000fe200078e02ff */
[----:B------:R-:W-:Y:S01]  /*18c0*/  IADD3 R21, R21, R19, RZ ;  /* 0x0000001315157210 */ /* 0x000fe20007ffe0ff */
[----:B------:R-:W-:Y:S01]  /*18d0*/  IMAD.X R11, R15, 0x1, R11, P0 ;  /* 0x000000010f0b7824 */ /* 0x000fe200000e060b */
[----:B------:R-:W-:Y:S01]  /*18e0*/  SHF.R.S32.HI R3, RZ, 0x1f, R138 ;  /* 0x0000001fff037819 */ /* 0x000fe2000001148a */
[C---:B------:R-:W-:Y:S02]  /*18f0*/  IMAD R6, R5.reuse, c[0x0][0x1a4], R6 ;  /* 0x0000690005067a24 */ /* 0x040fe400078e0206 */
[----:B------:R-:W-:-:S04]  /*1900*/  IMAD.WIDE.U32 R20, R5, c[0x0][0x1a0], R20 ;  /* 0x0000680005147a25 */ /* 0x000fc800078e0014 */
[----:B------:R-:W-:Y:S01]  /*1910*/  IMAD.IADD R6, R21, 0x1, R6 ;  /* 0x0000000115067824 */ /* 0x000fe200078e0206 */
[----:B------:R-:W-:Y:S01]  /*1920*/  LEA R72, P0, R20, c[0x0][0x170], 0x1 ;  /* 0x00005c0014487a11 */ /* 0x000fe200078008ff */
[----:B------:R-:W-:-:S03]  /*1930*/  IMAD.WIDE.U32 R10, R168, c[0x0][0x198], R10 ;  /* 0x00006600a80a7a25 */ /* 0x000fc600078e000a */
[----:B------:R-:W-:Y:S01]  /*1940*/  SHF.L.U64.HI R73, R20, 0x1, R6 ;  /* 0x0000000114497819 */ /* 0x000fe20000010206 */
[----:B------:R-:W-:Y:S01]  /*1950*/  IMAD R13, R169, c[0x0][0x198], RZ ;  /* 0x00006600a90d7a24 */ /* 0x000fe200078e02ff */
[----:B------:R-:W-:Y:S01]  /*1960*/  SHF.R.S32.HI R6, RZ, 0x1f, R69 ;  /* 0x0000001fff067819 */ /* 0x000fe20000011445 */
[----:B------:R-:W-:Y:S01]  /*1970*/  IMAD.X R25, R15, 0x1, R17, P1 ;  /* 0x000000010f197824 */ /* 0x000fe200008e0611 */
[----:B------:R-:W-:Y:S01]  /*1980*/  LEA R70, P3, R10, c[0x0][0x168], 0x1 ;  /* 0x00005a000a467a11 */ /* 0x000fe200078608ff */
[----:B------:R-:W-:Y:S01]  /*1990*/  IMAD R13, R168, c[0x0][0x19c], R13 ;  /* 0x00006700a80d7a24 */ /* 0x000fe200078e020d */
[----:B------:R-:W-:Y:S01]  /*19a0*/  LEA.HI R67, R6, R69, RZ, 0x7 ;  /* 0x0000004506437211 */ /* 0x000fe200078f38ff */
[----:B------:R-:W-:Y:S01]  /*19b0*/  IMAD R17, R23, c[0x0][0x190], RZ ;  /* 0x0000640017117a24 */ /* 0x000fe200078e02ff */
[----:B------:R-:W-:Y:S01]  /*19c0*/  R2P PR, R134, 0x6 ;  /* 0x0000000686007804 */ /* 0x000fe20000000000 */
[----:B------:R-:W-:Y:S01]  /*19d0*/  IMAD.IADD R13, R11, 0x1, R13 ;  /* 0x000000010b0d7824 */ /* 0x000fe200078e020d */
[----:B------:R-:W-:Y:S01]  /*19e0*/  SHF.R.S32.HI R67, RZ, 0x7, R67 ;  /* 0x00000007ff437819 */ /* 0x000fe20000011443 */
[----:B------:R-:W-:Y:S01]  /*19f0*/  IMAD R17, R22, c[0x0][0x194], R17 ;  /* 0x0000650016117a24 */ /* 0x000fe200078e0211 */
[----:B------:R-:W-:Y:S01]  /*1a00*/  LOP3.LUT R6, R58, 0xffffffe0, RZ, 0xc0, !PT ;  /* 0xffffffe03a067812 */ /* 0x000fe200078ec0ff */
[----:B------:R-:W-:Y:S01]  /*1a10*/  IMAD.WIDE.U32 R24, R22, c[0x0][0x190], R24 ;  /* 0x0000640016187a25 */ /* 0x000fe200078e0018 */
[----:B------:R-:W-:-:S02]  /*1a20*/  IMNMX R67, RZ, R67, !PT ;  /* 0x00000043ff437217 */ /* 0x000fc40007800200 */
[----:B------:R-:W-:Y:S01]  /*1a30*/  SHF.L.U64.HI R71, R10, 0x1, R13 ;  /* 0x000000010a477819 */ /* 0x000fe2000001020d */
[----:B------:R-:W-:Y:S01]  /*1a40*/  IMAD R3, R3, c[0x0][0x1a8], RZ ;  /* 0x00006a0003037a24 */ /* 0x000fe200078e02ff */
[----:B------:R-:W-:Y:S01]  /*1a50*/  IADD3.X R73, R73, c[0x0][0x174], RZ, P0, !PT ;  /* 0x00005d0049497a10 */ /* 0x000fe200007fe4ff */
[----:B------:R-:W-:Y:S01]  /*1a60*/  IMAD R131, R168, R133, R130 ;  /* 0x00000085a8837224 */ /* 0x000fe200078e0282 */
[----:B------:R-:W-:Y:S01]  /*1a70*/  IADD3.X R71, R71, c[0x0][0x16c], RZ, P3, !PT ;  /* 0x00005b0047477a10 */ /* 0x000fe20001ffe4ff */
[----:B------:R-:W-:Y:S01]  /*1a80*/  IMAD.IADD R25, R25, 0x1, R17 ;  /* 0x0000000119197824 */ /* 0x000fe200078e0211 */
[----:B------:R-:W-:Y:S01]  /*1a90*/  SHF.R.S32.HI R58, RZ, 0x5, R58 ;  /* 0x00000005ff3a7819 */ /* 0x000fe2000001143a */
[----:B------:R-:W-:Y:S01]  /*1aa0*/  IMAD R137, R138, c[0x0][0x1ac], R3 ;  /* 0x00006b008a897a24 */ /* 0x000fe200078e0203 */
[----:B------:R-:W-:Y:S01]  /*1ab0*/  IADD3 R130, R130, R131, RZ ;  /* 0x0000008382827210 */ /* 0x000fe20007ffe0ff */
[----:B------:R-:W-:Y:S01]  /*1ac0*/  IMAD.MOV.U32 R3, RZ, RZ, 0x20 ;  /* 0x00000020ff037424 */ /* 0x000fe200078e00ff */
[----:B------:R-:W-:Y:S01]  /*1ad0*/  SHF.R.S32.HI R118, RZ, 0x1f, R131 ;  /* 0x0000001fff767819 */ /* 0x000fe20000011483 */
[----:B------:R-:W-:Y:S01]  /*1ae0*/  IMAD.MOV.U32 R5, RZ, RZ, c[0x0][0x1a0] ;  /* 0x00006800ff057624 */ /* 0x000fe200078e00ff */
[----:B------:R-:W-:Y:S01]  /*1af0*/  SHF.R.S32.HI R117, RZ, 0x1f, R130 ;  /* 0x0000001fff757819 */ /* 0x000fe20000011482 */
[----:B------:R-:W-:Y:S01]  /*1b00*/  IMAD.WIDE.U32 R138, R138, c[0x0][0x1a8], R24 ;  /* 0x00006a008a8a7a25 */ /* 0x000fe200078e0018 */
[----:B------:R-:W-:-:S02]  /*1b10*/  SEL R42, R42, 0xfffffff0, !P1 ;  /* 0xfffffff02a2a7807 */ /* 0x000fc40004800000 */
[C---:B------:R-:W-:Y:S01]  /*1b20*/  SHF.L.U64.HI R106, R5.reuse, R108, c[0x0][0x1a4] ;  /* 0x00006900056a7619 */ /* 0x040fe2000001026c */
[----:B------:R-:W-:Y:S01]  /*1b30*/  IMAD.SHL.U32 R107, R5, 0x10, RZ ;  /* 0x00000010056b7824 */ /* 0x000fe200078e00ff */
[----:B------:R-:W-:Y:S01]  /*1b40*/  SEL R43, R3, 0xffffffe0, !P2 ;  /* 0xffffffe0032b7807 */ /* 0x000fe20005000000 */
[----:B------:R-:W-:Y:S01]  /*1b50*/  IMAD.IADD R59, R57, 0x1, -R6 ;  /* 0x00000001393b7824 */ /* 0x000fe200078e0a06 */
[----:B------:R-:W-:Y:S01]  /*1b60*/  MOV R159, R71 ;  /* 0x00000047009f7202 */ /* 0x000fe20000000f00 */
[----:B------:R-:W-:Y:S02]  /*1b70*/  IMAD.MOV.U32 R160, RZ, RZ, R70 ;  /* 0x000000ffffa07224 */ /* 0x000fe400078e0046 */
[----:B------:R-:W-:Y:S02]  /*1b80*/  IMAD.IADD R137, R139, 0x1, R137 ;  /* 0x000000018b897824 */ /* 0x000fe400078e0289 */
[----:B------:R-:W-:Y:S02]  /*1b90*/  IMAD.MOV.U32 R162, RZ, RZ, R72 ;  /* 0x000000ffffa27224 */ /* 0x000fe400078e0048 */
[----:B------:R-:W-:-:S02]  /*1ba0*/  IMAD.MOV.U32 R163, RZ, RZ, R73 ;  /* 0x000000ffffa37224 */ /* 0x000fc400078e0049 */
[----:B------:R-:W-:Y:S01]  /*1bb0*/  @!P4 IMAD.MOV.U32 R7, RZ, RZ, RZ ;  /* 0x000000ffff07c224 */ /* 0x000fe200078e00ff */
[----:B------:R-:W-:-:S13]  /*1bc0*/  ISETP.GT.AND P4, PT, R56, R67, PT ;  /* 0x000000433800720c */ /* 0x000fda0003f84270 */
[----:B------:R-:W-:Y:S05]  /*1bd0*/  @!P4 BRA `(.L_x_6418) ;  /* 0x00006ce00000c947 */ /* 0x000fea0003800000 */
[C---:B-1----:R-:W-:Y:S01]  /*1be0*/  IMAD R6, R4.reuse, c[0x0][0x280], RZ ;  /* 0x0000a00004067a24 */ /* 0x042fe200078e02ff */
[----:B------:R-:W-:Y:S01]  /*1bf0*/  UMOV UR12, 0x40 ;  /* 0x00000040000c7882 */ /* 0x000fe20000000000 */
[----:B------:R-:W-:Y:S01]  /*1c00*/  IMAD R4, R4, c[0x0][0x278], RZ ;  /* 0x00009e0004047a24 */ /* 0x000fe200078e02ff */
[----:B------:R-:W-:Y:S01]  /*1c10*/  UMOV UR11, 0x60 ;  /* 0x00000060000b7882 */ /* 0x000fe20000000000 */
[--C-:B------:R-:W-:Y:S01]  /*1c20*/  IMAD.IADD R102, R7, 0x1, R8.reuse ;  /* 0x0000000107667824 */ /* 0x100fe200078e0208 */
[----:B------:R-:W-:Y:S01]  /*1c30*/  SHF.R.S32.HI R7, RZ, 0x1f, R8 ;  /* 0x0000001fff077819 */ /* 0x000fe20000011408 */
[C---:B------:R-:W-:Y:S01]  /*1c40*/  IMAD.WIDE.U32 R12, R9.reuse, c[0x0][0x280], R14 ;  /* 0x0000a000090c7a25 */ /* 0x040fe200078e000e */
[----:B------:R-:W-:Y:S01]  /*1c50*/  IADD3 R8, P1, P0, R8, R168, -R69 ;  /* 0x000000a808087210 */ /* 0x000fe2000783e845 */
[----:B------:R-:W-:Y:S01]  /*1c60*/  UMOV UR10, 0xa0 ;  /* 0x000000a0000a7882 */ /* 0x000fe20000000000 */
[----:B------:R-:W-:Y:S01]  /*1c70*/  MOV R140, c[0x0][0x290] ;  /* 0x0000a400008c7a02 */ /* 0x000fe20000000f00 */
[C---:B------:R-:W-:Y:S01]  /*1c80*/  IMAD.WIDE.U32 R10, R9.reuse, c[0x0][0x278], R14 ;  /* 0x00009e00090a7a25 */ /* 0x040fe200078e000e */
[----:B------:R-:W-:Y:S01]  /*1c90*/  UMOV UR9, 0xc0 ;  /* 0x000000c000097882 */ /* 0x000fe20000000000 */
[----:B------:R-:W-:Y:S01]  /*1ca0*/  MOV R68, c[0x0][0x290] ;  /* 0x0000a40000447a02 */ /* 0x000fe20000000f00 */
[----:B------:R-:W-:Y:S01]  /*1cb0*/  UMOV UR8, 0xe0 ;  /* 0x000000e000087882 */ /* 0x000fe20000000000 */
[C---:B------:R-:W-:Y:S01]  /*1cc0*/  IMAD R6, R9.reuse, c[0x0][0x284], R6 ;  /* 0x0000a10009067a24 */ /* 0x040fe200078e0206 */
[----:B------:R-:W-:Y:S01]  /*1cd0*/  MOV R16, R10 ;  /* 0x0000000a00107202 */ /* 0x000fe20000000f00 */
[----:B------:R-:W-:Y:S01]  /*1ce0*/  IMAD R4, R9, c[0x0][0x27c], R4 ;  /* 0x00009f0009047a24 */ /* 0x000fe200078e0204 */
[----:B------:R-:W-:Y:S01]  /*1cf0*/  SHF.R.S32.HI R9, RZ, 0x1f, R69 ;  /* 0x0000001fff097819 */ /* 0x000fe20000011445 */
[----:B------:R-:W-:Y:S01]  /*1d00*/  IMAD.IADD R13, R13, 0x1, R6 ;  /* 0x000000010d0d7824 */ /* 0x000fe200078e0206 */
[----:B------:R-:W-:Y:S01]  /*1d10*/  ULDC.64 UR4, c[0x0][0x1a0] ;  /* 0x0000680000047ab9 */ /* 0x000fe20000000a00 */
[----:B------:R-:W-:Y:S01]  /*1d20*/  IMAD.IADD R17, R11, 0x1, R4 ;  /* 0x000000010b117824 */ /* 0x000fe200078e0204 */
[----:B------:R-:W-:Y:S01]  /*1d30*/  IADD3.X R7, R7, R169, ~R9, P1, P0 ;  /* 0x000000a907077210 */ /* 0x000fe20000fe0c09 */
[----:B------:R-:W-:Y:S01]  /*1d40*/  IMAD R6, R3, c[0x0][0x1a4], RZ ;  /* 0x0000690003067a24 */ /* 0x000fe200078e02ff */
[----:B------:R-:W-:Y:S01]  /*1d50*/  UIMAD UR17, UR12, UR5, URZ ;  /* 0x000000050c1172a4 */ /* 0x000fe2000f8e023f */
[----:B------:R-:W-:Y:S01]  /*1d60*/  IMAD.WIDE.U32 R84, R5, 0x20, RZ ;  /* 0x0000002005547825 */ /* 0x000fe200078e00ff */
[----:B------:R-:W-:Y:S01]  /*1d70*/  UIMAD UR15, UR11, UR5, URZ ;  /* 0x000000050b0f72a4 */ /* 0x000fe2000f8e023f */
[----:B------:R-:W-:Y:S01]  /*1d80*/  SHF.L.U32 R83, R140, 0x5, RZ ;  /* 0x000000058c537819 */ /* 0x000fe200000006ff */
[----:B------:R-:W-:Y:S01]  /*1d90*/  UIMAD UR14, UR10, UR5, URZ ;  /* 0x000000050a0e72a4 */ /* 0x000fe2000f8e023f */
[C---:B------:R-:W-:Y:S01]  /*1da0*/  IMAD R11, R7.reuse, c[0x0][0x290], RZ ;  /* 0x0000a400070b7a24 */ /* 0x040fe200078e02ff */
[----:B------:R-:W-:Y:S01]  /*1db0*/  UIMAD UR13, UR9, UR5, URZ ;  /* 0x00000005090d72a4 */ /* 0x000fe2000f8e023f */
[----:B------:R-:W-:Y:S01]  /*1dc0*/  IMAD R9, R7, c[0x0][0x288], RZ ;  /* 0x0000a20007097a24 */ /* 0x000fe200078e02ff */
[----:B------:R-:W-:Y:S01]  /*1dd0*/  UIMAD UR25, UR8, UR5, URZ ;  /* 0x00000005081972a4 */ /* 0x000fe2000f8e023f */
[C---:B------:R-:W-:Y:S01]  /*1de0*/  IMAD R7, R8.reuse, c[0x0][0x294], R11 ;  /* 0x0000a50008077a24 */ /* 0x040fe200078e020b */
[----:B------:R-:W-:Y:S01]  /*1df0*/  UIMAD.WIDE.U32 UR30, UR11, UR4, URZ ;  /* 0x000000040b1e72a5 */ /* 0x000fe2000f8e003f */
[C---:B------:R-:W-:Y:S01]  /*1e00*/  IMAD.WIDE.U32 R12, R8.reuse, c[0x0][0x290], R12 ;  /* 0x0000a400080c7a25 */ /* 0x040fe200078e000c */
[----:B------:R-:W-:Y:S01]  /*1e10*/  ULDC UR5, c[0x0][0x294] ;  /* 0x0000a50000057ab9 */ /* 0x000fe20000000800 */
[----:B------:R-:W-:Y:S01]  /*1e20*/  SHF.L.U32 R125, R133, 0x4, RZ ;  /* 0x00000004857d7819 */ /* 0x000fe200000006ff */
[----:B------:R-:W-:Y:S01]  /*1e30*/  UIMAD.WIDE.U32 UR28, UR10, UR4, URZ ;  /* 0x000000040a1c72a5 */ /* 0x000fe2000f8e003f */
[C---:B------:R-:W-:Y:S01]  /*1e40*/  IMAD R4, R8.reuse, c[0x0][0x28c], R9 ;  /* 0x0000a30008047a24 */ /* 0x040fe200078e0209 */
[----:B------:R-:W-:Y:S01]  /*1e50*/  UIMAD.WIDE.U32 UR26, UR9, UR4, URZ ;  /* 0x00000004091a72a5 */ /* 0x000fe2000f8e003f */
[----:B------:R-:W-:Y:S01]  /*1e60*/  IMAD.WIDE.U32 R16, R8, c[0x0][0x288], R16 ;  /* 0x0000a20008107a25 */ /* 0x000fe200078e0010 */
[----:B------:R-:W-:Y:S01]  /*1e70*/  ULDC UR16, c[0x0][0x19c] ;  /* 0x0000670000107ab9 */ /* 0x000fe20000000800 */
[----:B------:R-:W-:Y:S01]  /*1e80*/  IADD3 R66, R168, 0x10, RZ ;  /* 0x00000010a8427810 */ /* 0x000fe20007ffe0ff */
[----:B------:R-:W-:Y:S01]  /*1e90*/  UIMAD UR11, UR11, UR5, URZ ;  /* 0x000000050b0b72a4 */ /* 0x000fe2000f8e023f */
[----:B------:R-:W-:Y:S01]  /*1ea0*/  IMAD.IADD R9, R85, 0x1, R6 ;  /* 0x0000000155097824 */ /* 0x000fe200078e0206 */
[----:B------:R-:W-:Y:S01]  /*1eb0*/  IADD3 R17, R17, R4, RZ ;  /* 0x0000000411117210 */ /* 0x000fe20007ffe0ff */
[----:B------:R-:W-:Y:S01]  /*1ec0*/  IMAD.IADD R13, R13, 0x1, R7 ;  /* 0x000000010d0d7824 */ /* 0x000fe200078e0207 */
[----:B------:R-:W-:Y:S01]  /*1ed0*/  UIMAD UR10, UR10, UR5, URZ ;  /* 0x000000050a0a72a4 */ /* 0x000fe2000f8e023f */
[C---:B------:R-:W-:Y:S01]  /*1ee0*/  IMAD R7, R0.reuse, c[0x0][0x2a0], RZ ;  /* 0x0000a80000077a24 */ /* 0x040fe200078e02ff */
[----:B------:R-:W-:Y:S01]  /*1ef0*/  UIMAD UR9, UR9, UR5, URZ ;  /* 0x00000005090972a4 */ /* 0x000fe2000f8e023f */
[----:B------:R-:W-:Y:S01]  /*1f00*/  IMAD R95, R0, c[0x0][0x298], RZ ;  /* 0x0000a600005f7a24 */ /* 0x000fe200078e02ff */
[----:B------:R-:W-:Y:S01]  /*1f10*/  UIMAD UR16, UR12, UR16, URZ ;  /* 0x000000100c1072a4 */ /* 0x000fe2000f8e023f */
[C---:B------:R-:W-:Y:S01]  /*1f20*/  IMAD.SHL.U32 R85, R84.reuse, 0x2, RZ ;  /* 0x0000000254557824 */ /* 0x040fe200078e00ff */
[----:B------:R-:W-:Y:S01]  /*1f30*/  SHF.L.U64.HI R84, R84, 0x1, R9 ;  /* 0x0000000154547819 */ /* 0x000fe20000010209 */
[----:B------:R-:W-:Y:S01]  /*1f40*/  IMAD.WIDE.U32 R8, R5, 0x40, RZ ;  /* 0x0000004005087825 */ /* 0x000fe200078e00ff */
[----:B------:R-:W-:Y:S01]  /*1f50*/  UIMAD UR5, UR8, UR5, URZ ;  /* 0x00000005080572a4 */ /* 0x000fe2000f8e023f */
[----:B------:R-:W-:Y:S01]  /*1f60*/  SHF.L.U64.HI R0, R140, R108, c[0x0][0x294] ;  /* 0x0000a5008c007619 */ /* 0x000fe2000001026c */
[----:B------:R-:W-:Y:S01]  /*1f70*/  UIMAD.WIDE.U32 UR32, UR8, UR4, URZ ;  /* 0x00000004082072a5 */ /* 0x000fe2000f8e003f */
[C---:B------:R-:W-:Y:S01]  /*1f80*/  IMAD R7, R2.reuse, c[0x0][0x2a4], R7 ;  /* 0x0000a90002077a24 */ /* 0x040fe200078e0207 */
[----:B------:R-:W-:Y:S01]  /*1f90*/  IADD3 R90, R9, UR17, RZ ;  /* 0x00000011095a7c10 */ /* 0x000fe2000fffe0ff */
[----:B------:R-:W-:Y:S01]  /*1fa0*/  IMAD.WIDE.U32 R12, R2, c[0x0][0x2a0], R12 ;  /* 0x0000a800020c7a25 */ /* 0x000fe200078e000c */
[----:B------:R-:W-:Y:S01]  /*1fb0*/  IADD3 R65, R168, 0x20, RZ ;  /* 0x00000020a8417810 */ /* 0x000fe20007ffe0ff */
[----:B------:R-:W-:Y:S01]  /*1fc0*/  ULDC UR24, c[0x0][0x28c] ;  /* 0x0000a30000187ab9 */ /* 0x000fe20000000800 */
        /* <DEDUP_REMOVED lines=13> */
[----:B------:R-:W-:Y:S01]  /*20a0*/  IMAD.MOV.U32 R74, RZ, RZ, 0x5 ;  /* 0x00000005ff4a7424 */ /* 0x000fe200078e00ff */
[----:B------:R-:W-:Y:S01]  /*20b0*/  LEA.HI.X R95, R4, c[0x0][0x26c], R95, 0x1, P0 ;  /* 0x00009b00045f7a11 */ /* 0x000fe200000f0c5f */
[----:B------:R-:W-:Y:S01]  /*20c0*/  IMAD.MOV.U32 R77, RZ, RZ, 0x6 ;  /* 0x00000006ff4d7424 */ /* 0x000fe200078e00ff */
[----:B------:R-:W-:Y:S01]  /*20d0*/  SHF.R.S32.HI R45, RZ, 0x1f, R102 ;  /* 0x0000001fff2d7819 */ /* 0x000fe20000011466 */
[----:B------:R-:W-:Y:S01]  /*20e0*/  IMAD.MOV.U32 R109, RZ, RZ, c[0x0][0x288] ;  /* 0x0000a200ff6d7624 */ /* 0x000fe200078e00ff */
[-C--:B------:R-:W-:Y:S01]  /*20f0*/  IADD3 R44, P1, R131, R102.reuse, RZ ;  /* 0x00000066832c7210 */ /* 0x080fe20007f3e0ff */
[----:B------:R-:W-:Y:S01]  /*2100*/  IMAD.WIDE.U32 R148, R151, 0x20, RZ ;  /* 0x0000002097947825 */ /* 0x000fe200078e00ff */
[----:B------:R-:W-:Y:S01]  /*2110*/  IADD3 R102, P0, R130, R102, RZ ;  /* 0x0000006682667210 */ /* 0x000fe20007f1e0ff */
[----:B------:R-:W-:Y:S01]  /*2120*/  ULDC UR22, c[0x0][0x28c] ;  /* 0x0000a30000167ab9 */ /* 0x000fe20000000800 */
[CC--:B------:R-:W-:Y:S01]  /*2130*/  SHF.L.U64.HI R82, R140.reuse, R74.reuse, c[0x0][0x294] ;  /* 0x0000a5008c527619 */ /* 0x0c0fe2000001024a */
[C---:B------:R-:W-:Y:S01]  /*2140*/  IMAD.SHL.U32 R88, R140.reuse, 0x40, RZ ;  /* 0x000000408c587824 */ /* 0x040fe200078e00ff */
[----:B------:R-:W-:Y:S01]  /*2150*/  SHF.L.U64.HI R87, R140, R77, c[0x0][0x294] ;  /* 0x0000a5008c577619 */ /* 0x000fe2000001024d */
[----:B------:R-:W-:Y:S01]  /*2160*/  IMAD.X R103, R117, 0x1, R45, P0 ;  /* 0x0000000175677824 */ /* 0x000fe200000e062d */
[----:B------:R-:W-:Y:S01]  /*2170*/  IADD3.X R45, R118, R45, RZ, P1, !PT ;  /* 0x0000002d762d7210 */ /* 0x000fe20000ffe4ff */
[C---:B------:R-:W-:Y:S01]  /*2180*/  IMAD.SHL.U32 R81, R140.reuse, 0x10, RZ ;  /* 0x000000108c517824 */ /* 0x040fe200078e00ff */
        /* <DEDUP_REMOVED lines=8> */
[----:B------:R-:W-:Y:S01]  /*2210*/  SHF.L.U64.HI R108, R109, R108, c[0x0][0x28c] ;  /* 0x0000a3006d6c7619 */ /* 0x000fe2000001026c */
        /* <DEDUP_REMOVED lines=8> */
[----:B------:R-:W-:Y:S01]  /*22a0*/  IMAD.WIDE.U32 R150, R151, 0x40, RZ ;  /* 0x0000004097967825 */ /* 0x000fe200078e00ff */
[----:B------:R-:W-:Y:S01]  /*22b0*/  SHF.L.U32 R75, R109, 0x5, RZ ;  /* 0x000000056d4b7819 */ /* 0x000fe200000006ff */
[----:B------:R-:W-:Y:S01]  /*22c0*/  ULDC UR18, c[0x0][0x28c] ;  /* 0x0000a30000127ab9 */ /* 0x000fe20000000800 */
[----:B------:R-:W-:Y:S01]  /*22d0*/  SHF.L.U64.HI R82, R83, 0x1, R82 ;  /* 0x0000000153527819 */ /* 0x000fe20000010252 */
[C---:B------:R-:W-:Y:S01]  /*22e0*/  IMAD.SHL.U32 R124, R133.reuse, 0x20, RZ ;  /* 0x00000020857c7824 */ /* 0x040fe200078e00ff */
[----:B------:R-:W-:Y:S01]  /*22f0*/  SHF.L.U64.HI R87, R88, 0x1, R87 ;  /* 0x0000000158577819 */ /* 0x000fe20000010257 */
[----:B------:R-:W-:Y:S01]  /*2300*/  IMAD R123, R133, 0x30, RZ ;  /* 0x00000030857b7824 */ /* 0x000fe200078e02ff */
        /* <DEDUP_REMOVED lines=10> */
[----:B------:R-:W-:Y:S01]  /*23b0*/  SHF.R.S32.HI R116, RZ, 0x1f, R125 ;  /* 0x0000001fff747819 */ /* 0x000fe2000001147d */
[----:B------:R-:W-:Y:S01]  /*23c0*/  ULDC UR17, c[0x0][0x28c] ;  /* 0x0000a30000117ab9 */ /* 0x000fe20000000800 */
[----:B------:R-:W-:Y:S01]  /*23d0*/  SHF.R.S32.HI R115, RZ, 0x1f, R124 ;  /* 0x0000001fff737819 */ /* 0x000fe2000001147c */
[----:B------:R-:W-:Y:S01]  /*23e0*/  IMAD R3, R3, c[0x0][0x19c], RZ ;  /* 0x0000670003037a24 */ /* 0x000fe200078e02ff */
        /* <DEDUP_REMOVED lines=9> */
[----:B------:R-:W-:Y:S01]  /*2480*/  IMAD.IADD R76, R149, 0x1, R3 ;  /* 0x00000001954c7824 */ /* 0x000fe200078e0203 */
[----:B------:R-:W-:Y:S01]  /*2490*/  SHF.L.U32 R88, R88, 0x1, RZ ;  /* 0x0000000158587819 */ /* 0x000fe200000006ff */
[----:B------:R-:W-:Y:S01]  /*24a0*/  IMAD.SHL.U32 R83, R83, 0x2, RZ ;  /* 0x0000000253537824 */ /* 0x000fe200078e00ff */
[----:B------:R-:W-:Y:S01]  /*24b0*/  IADD3 R80, R151, UR16, RZ ;  /* 0x0000001097507c10 */ /* 0x000fe2000fffe0ff */
[----:B------:R-:W-:Y:S01]  /*24c0*/  IMAD.SHL.U32 R81, R81, 0x2, RZ ;  /* 0x0000000251517824 */ /* 0x000fe200078e00ff */
[----:B------:R-:W-:Y:S01]  /*24d0*/  IADD3 R86, R147, UR11, RZ ;  /* 0x0000000b93567c10 */ /* 0x000fe2000fffe0ff */
[----:B------:R-:W-:Y:S01]  /*24e0*/  IMAD.U32 R68, R68, -0x80, RZ ;  /* 0xffffff8044447824 */ /* 0x000fe200078e00ff */
[----:B------:R-:W-:Y:S01]  /*24f0*/  IADD3 R91, R145, UR10, RZ ;  /* 0x0000000a915b7c10 */ /* 0x000fe2000fffe0ff */
[----:B------:R-:W-:Y:S01]  /*2500*/  ULDC UR4, c[0x0][0x230] ;  /* 0x00008c0000047ab9 */ /* 0x000fe20000000800 */
        /* <DEDUP_REMOVED lines=16> */
[----:B------:R-:W-:Y:S02]  /*2610*/  ULDC.U8 UR8, c[0x0][0x313] ;  /* 0x0000c4c000087ab9 */ /* 0x000fe40000000000 */
.L_x_6472:
[----:B------:R-:W-:Y:S02]  /*2620*/  IMAD.SHL.U32 R13, R11, 0x80, RZ ;  /* 0x000000800b0d7824 */ /* 0x000fe400078e00ff */
[----:B------:R-:W-:Y:S02]  /*2630*/  IMAD.MOV.U32 R16, RZ, RZ, R96 ;  /* 0x000000ffff107224 */ /* 0x000fe400078e0060 */
[----:B------:R-:W-:Y:S01]  /*2640*/  IMAD.MOV.U32 R17, RZ, RZ, R94 ;  /* 0x000000ffff117224 */ /* 0x000fe200078e005e */
[----:B------:R-:W-:Y:S05]  /*2650*/  IADD3 R12, R13, -0x80, RZ ;  /* 0xffffff800d0c7810 */ /* 0x000fea0007ffe0ff */
[--C-:B------:R-:W-:Y:S02]  /*2660*/  IMAD.IADD R7, R63, 0x1, -R12.reuse ;  /* 0x000000013f077824 */ /* 0x100fe400078e0a0c */
[----:B------:R-:W-:Y:S03]  /*2670*/  IMAD.IADD R5, R69, 0x1, -R12 ;  /* 0x0000000145057824 */ /* 0x000fe600078e0a0c */
[CC--:B------:R-:W-:Y:S02]  /*2680*/  ISETP.GE.AND P0, PT, R66.reuse, R7.reuse, PT ;  /* 0x000000074200720c */ /* 0x0c0fe40003f06270 */
[----:B------:R-:W-:Y:S02]  /*2690*/  ISETP.GE.AND P2, PT, R129, R7, PT ;  /* 0x000000078100720c */ /* 0x000fe40003f46270 */
[----:B------:R-:W-:Y:S02]  /*26a0*/  ISETP.GE.AND P3, PT, R66, R5, !P0 ;  /* 0x000000054200720c */ /* 0x000fe40004766270 */
[----:B------:R-:W-:Y:S02]  /*26b0*/  ISETP.GE.AND P0, PT, R65, R7, PT ;  /* 0x000000074100720c */ /* 0x000fe40003f06270 */
[-C--:B------:R-:W-:Y:S02]  /*26c0*/  ISETP.GE.AND P2, PT, R129, R5.reuse, !P2 ;  /* 0x000000058100720c */ /* 0x080fe40005746270 */
[----:B------:R-:W-:Y:S02]  /*26d0*/  ISETP.GE.AND P5, PT, R65, R5, !P0 ;  /* 0x000000054100720c */ /* 0x000fe400047a6270 */
[C---:B------:R-:W-:Y:S02]  /*26e0*/  ISETP.GE.AND P0, PT, R64.reuse, R7, PT ;  /* 0x000000074000720c */ /* 0x040fe40003f06270 */
[----:B------:R-:W-:Y:S02]  /*26f0*/  P2R R156, PR, RZ, 0x20 ;  /* 0x00000020ff9c7803 */ /* 0x000fe40000000000 */
[----:B------:R-:W-:Y:S02]  /*2700*/  ISETP.GE.AND P4, PT, R64, R5, !P0 ;  /* 0x000000054000720c */ /* 0x000fe40004786270 */
[----:B------:R-:W-:Y:S02]  /*2710*/  @P3 IADD3 R172, P0, R96, R81, RZ ;  /* 0x0000005160ac3210 */ /* 0x000fe40007f1e0ff */
[CC--:B------:R-:W-:Y:S02]  /*2720*/  @P3 LEA R54, P1, R107.reuse, R72.reuse, 0x1 ;  /* 0x000000486b363211 */ /* 0x0c0fe400078208ff */
[----:B------:R-:W-:Y:S01]  /*2730*/  P2R R0, PR, RZ, 0x10 ;  /* 0x00000010ff007803 */ /* 0x000fe20000000000 */
[----:B------:R-:W-:Y:S01]  /*2740*/  @P3 IMAD.X R173, R94, 0x1, R79, P0 ;  /* 0x000000015ead3824 */ /* 0x000fe200000e064f */
[----:B------:R-:W-:Y:S02]  /*2750*/  @P5 IADD3 R32, P0, R96, R83, RZ ;  /* 0x0000005360205210 */ /* 0x000fe40007f1e0ff */
[----:B------:R-:W-:Y:S02]  /*2760*/  @P3 LEA.HI.X R55, R107, R73, R106, 0x1, P1 ;  /* 0x000000496b373211 */ /* 0x000fe400008f0c6a */
[----:B------:R-:W-:Y:S01]  /*2770*/  @P5 IADD3 R52, P1, R85, R72, RZ ;  /* 0x0000004855345210 */ /* 0x000fe20007f3e0ff */
[----:B------:R-:W-:Y:S01]  /*2780*/  @P5 IMAD.X R33, R94, 0x1, R82, P0 ;  /* 0x000000015e215824 */ /* 0x000fe200000e0652 */
[----:B------:R-:W-:Y:S03]  /*2790*/  @P4 IADD3 R28, P0, R96, R146, RZ ;  /* 0x00000092601c4210 */ /* 0x000fe60007f1e0ff */
[----:B------:R-:W-:Y:S01]  /*27a0*/  @P5 IMAD.X R53, R84, 0x1, R73, P1 ;  /* 0x0000000154355824 */ /* 0x000fe200008e0649 */
[----:B------:R-:W-:Y:S01]  /*27b0*/  ISETP.GE.AND P1, PT, R128, R7, PT ;  /* 0x000000078000720c */ /* 0x000fe20003f26270 */
[----:B------:R-:W-:Y:S01]  /*27c0*/  @P4 IMAD.X R29, R94, 0x1, R86, P0 ;  /* 0x000000015e1d4824 */ /* 0x000fe200000e0656 */
[----:B------:R-:W-:Y:S02]  /*27d0*/  @P4 IADD3 R50, P0, R72, UR30, RZ ;  /* 0x0000001e48324c10 */ /* 0x000fe4000ff1e0ff */
[----:B------:R-:W-:Y:S02]  /*27e0*/  ISETP.GE.AND P5, PT, R128, R5, !P1 ;  /* 0x000000058000720c */ /* 0x000fe40004fa6270 */
[----:B------:R-:W-:Y:S02]  /*27f0*/  @P4 IADD3.X R51, R73, UR15, RZ, P0, !PT ;  /* 0x0000000f49334c10 */ /* 0x000fe400087fe4ff */
[----:B------:R-:W-:Y:S02]  /*2800*/  @P2 IADD3 R24, P0, R96, R88, RZ ;  /* 0x0000005860182210 */ /* 0x000fe40007f1e0ff */
[----:B------:R-:W-:Y:S03]  /*2810*/  ISETP.NE.AND P4, PT, R156, RZ, PT ;  /* 0x000000ff9c00720c */ /* 0x000fe60003f85270 */
[----:B------:R-:W-:Y:S01]  /*2820*/  @P2 IMAD.X R25, R94, 0x1, R87, P0 ;  /* 0x000000015e192824 */ /* 0x000fe200000e0657 */
[----:B------:R-:W-:Y:S05]  /*2830*/  @P2 IADD3 R48, P0, R89, R72, RZ ;  /* 0x0000004859302210 */ /* 0x000fea0007f1e0ff */
[----:B------:R-:W-:Y:S01]  /*2840*/  @P2 IMAD.X R49, R90, 0x1, R73, P0 ;  /* 0x000000015a312824 */ /* 0x000fe200000e0649 */
        /* <DEDUP_REMOVED lines=10> */
[C---:B------:R-:W-:Y:S02]  /*28f0*/  @P6 IADD3.X R39, R73.reuse, UR13, RZ, P0, !PT ;  /* 0x0000000d49276c10 */ /* 0x040fe400087fe4ff */
[C---:B------:R-:W-:Y:S04]  /*2900*/  ISETP.GE.AND P0, PT, R126.reuse, R7, PT ;  /* 0x000000077e00720c */ /* 0x040fe80003f06270 */
[----:B------:R-:W-:Y:S04]  /*2910*/  ISETP.GE.AND P1, PT, R126, R5, !P0 ;  /* 0x000000057e00720c */ /* 0x000fe80004726270 */
[----:B------:R-:W-:Y:S09]  /*2920*/  P2R R154, PR, RZ, 0x2 ;  /* 0x00000002ff9a7803 */ /* 0x000ff20000000000 */
[----:B------:R-:W-:Y:S05]  /*2930*/  @P1 IADD3 R36, P0, R96, R140, RZ ;  /* 0x0000008c60241210 */ /* 0x000fea0007f1e0ff */
[----:B------:R-:W-:Y:S01]  /*2940*/  @P1 IMAD.X R37, R94, 0x1, R93, P0 ;  /* 0x000000015e251824 */ /* 0x000fe200000e065d */
[----:B------:R-:W-:Y:S04]  /*2950*/  @P1 IADD3 R2, P0, R72, UR32, RZ ;  /* 0x0000002048021c10 */ /* 0x000fe8000ff1e0ff */
[----:B------:R-:W-:Y:S02]  /*2960*/  @P1 IADD3.X R3, R73, UR25, RZ, P0, !PT ;  /* 0x0000001949031c10 */ /* 0x000fe400087fe4ff */
[C---:B------:R-:W-:Y:S04]  /*2970*/  LEA R96, P0, R68.reuse, R16, 0x1 ;  /* 0x0000001044607211 */ /* 0x040fe800078008ff */
[----:B------:R-:W-:Y:S02]  /*2980*/  LEA.HI.X.SX32 R94, R68, R17, 0x1, P0 ;  /* 0x00000011445e7211 */ /* 0x000fe400000f0eff */
[C---:B------:R-:W-:Y:S04]  /*2990*/  ISETP.GE.AND P0, PT, R168.reuse, R7, PT ;  /* 0x00000007a800720c */ /* 0x040fe80003f06270 */
[----:B------:R-:W-:Y:S02]  /*29a0*/  ISETP.GE.AND P1, PT, R168, R5, !P0 ;  /* 0x00000005a800720c */ /* 0x000fe40004726270 */
[----:B------:R-:W-:Y:S11]  /*29b0*/  ISETP.NE.AND P0, PT, R154, RZ, PT ;  /* 0x000000ff9a00720c */ /* 0x000ff60003f05270 */
[----:B------:R-:W2:Y:S04]  /*29c0*/  @P1 LDG.E.128 R16, [R16.64] ;  /* 0x0000000610101981 */ /* 0x000ea8000c1e1d00 */
[----:B--2---:R1:W-:Y:S04]  /*29d0*/  @P1 STG.E.128 [R72.64], R16 ;  /* 0x0000001048001986 */ /* 0x0043e8000c101d06 */
[----:B------:R-:W2:Y:S04]  /*29e0*/  @P3 LDG.E.128 R4, [R172.64] ;  /* 0x00000006ac043981 */ /* 0x000ea8000c1e1d00 */
[----:B--2---:R2:W-:Y:S04]  /*29f0*/  @P3 STG.E.128 [R54.64], R4 ;  /* 0x0000000436003986 */ /* 0x0045e8000c101d06 */
[----:B------:R-:W3:Y:S04]  /*2a00*/  @P4 LDG.E.128 R32, [R32.64] ;  /* 0x0000000620204981 */ /* 0x000ee8000c1e1d00 */
[----:B---3--:R3:W-:Y:S01]  /*2a10*/  @P4 STG.E.128 [R52.64], R32 ;  /* 0x0000002034004986 */ /* 0x0087e2000c101d06 */
[----:B------:R-:W-:Y:S11]  /*2a20*/  ISETP.NE.AND P4, PT, R0, RZ, PT ;  /* 0x000000ff0000720c */ /* 0x000ff60003f85270 */
[----:B------:R-:W-:Y:S02]  /*2a30*/  @!UPT UIADD3 URZ, URZ, URZ, URZ ;  /* 0x0000003f3f3ff290 */ /* 0x000fe4000fffe03f */
[----:B------:R-:W4:Y:S04]  /*2a40*/  @P4 LDG.E.128 R28, [R28.64] ;  /* 0x000000061c1c4981 */ /* 0x000f28000c1e1d00 */
[----:B----4-:R3:W-:Y:S04]  /*2a50*/  @P4 STG.E.128 [R50.64], R28 ;  /* 0x0000001c32004986 */ /* 0x0107e8000c101d06 */
[----:B------:R-:W4:Y:S04]  /*2a60*/  @P2 LDG.E.128 R24, [R24.64] ;  /* 0x0000000618182981 */ /* 0x000f28000c1e1d00 */
[----:B----4-:R3:W-:Y:S04]  /*2a70*/  @P2 STG.E.128 [R48.64], R24 ;  /* 0x0000001830002986 */ /* 0x0107e8000c101d06 */
[----:B------:R-:W4:Y:S04]  /*2a80*/  @P5 LDG.E.128 R20, [R20.64] ;  /* 0x0000000614145981 */ /* 0x000f28000c1e1d00 */
[----:B----4-:R3:W-:Y:S04]  /*2a90*/  @P5 STG.E.128 [R46.64], R20 ;  /* 0x000000142e005986 */ /* 0x0107e8000c101d06 */
[----:B-1----:R-:W4:Y:S04]  /*2aa0*/  @P6 LDG.E.128 R16, [R40.64] ;  /* 0x0000000628106981 */ /* 0x002f28000c1e1d00 */
[----:B----4-:R3:W-:Y:S04]  /*2ab0*/  @P6 STG.E.128 [R38.64], R16 ;  /* 0x0000001026006986 */ /* 0x0107e8000c101d06 */
[----:B--2---:R-:W2:Y:S04]  /*2ac0*/  @P0 LDG.E.128 R4, [R36.64] ;  /* 0x0000000624040981 */ /* 0x004ea8000c1e1d00 */
[----:B--2---:R3:W-:Y:S01]  /*2ad0*/  @P0 STG.E.128 [R2.64], R4 ;  /* 0x0000000402000986 */ /* 0x0047e2000c101d06 */
[----:B------:R-:W-:Y:S11]  /*2ae0*/  ISETP.NE.AND P0, PT, RZ, UR4, PT ;  /* 0x00000004ff007c0c */ /* 0x000ff6000bf05270 */
[----:B------:R-:W-:Y:S02]  /*2af0*/  @!UPT UIADD3 URZ, URZ, URZ, URZ ;  /* 0x0000003f3f3ff290 */ /* 0x000fe4000fffe03f */
[----:B------:R-:W-:-:S05]  /*2b00*/  @!P0 BRA `(.L_x_6419) ;  /* 0x0000535000008947 */ /* 0x000fca0003800000 */
[----:B------:R-:W-:Y:S11]  /*2b10*/  ISETP.NE.AND P0, PT, RZ, UR8, PT ;  /* 0x00000008ff007c0c */ /* 0x000ff6000bf05270 */
[----:B------:R-:W-:Y:S02]  /*2b20*/  @!UPT UIADD3 URZ, URZ, URZ, URZ ;  /* 0x0000003f3f3ff290 */ /* 0x000fe4000fffe03f */
[----:B------:R-:W-:-:S05]  /*2b30*/  @!P0 BRA `(.L_x_6420) ;  /* 0x0000207000008947 */ /* 0x000fca0003800000 */
[----:B------:R-:W-:Y:S01]  /*2b40*/  BSSY B0, `(.L_x_6421) ;  /* 0x0000035000007945 */ /* 0x000fe20003800000 */
[----:B------:R-:W-:-:S05]  /*2b50*/  @!P1 BRA `(.L_x_6422) ;  /* 0x0000033000009947 */ /* 0x000fca0003800000 */
[----:B------:R-:W-:Y:S02]  /*2b60*/  ISETP.GE.AND P0, PT, R14, UR4, PT ;  /* 0x000000040e007c0c */ /* 0x000fe4000bf06270 */
[----:B------:R-:W-:Y:S05]  /*2b70*/  MOV R99, R95 ;  /* 0x0000005f00637202 */ /* 0x000fea0000000f00 */
[----:B---3--:R-:W2:Y:S06]  /*2b80*/  LDG.E.128 R16, [R98.64] ;  /* 0x0000000662107981 */ /* 0x008eac000c1e1d00 */
[----:B------:R-:W-:Y:S02]  /*2b90*/  @!P0 MOV R8, R10 ;  /* 0x0000000a00088202 */ /* 0x000fe40000000f00 */
        /* <DEDUP_REMOVED lines=47> */
.L_x_6422:
[----:B------:R-:W-:Y:S05]  /*2e90*/  BSYNC B0 ;  /* 0x0000000000007941 */ /* 0x000fea0003800000 */
.L_x_6421:
[----:B------:R-:W-:Y:S01]  /*2ea0*/  BSSY B0, `(.L_x_6423) ;  /* 0x000003e000007945 */ /* 0x000fe20003800000 */
[----:B------:R-:W-:-:S05]  /*2eb0*/  @!P3 BRA `(.L_x_6424) ;  /* 0x000003c00000b947 */ /* 0x000fca0003800000 */
        /* <DEDUP_REMOVED lines=60> */
.L_x_6424:
[----:B------:R-:W-:Y:S05]  /*3280*/  BSYNC B0 ;  /* 0x0000000000007941 */ /* 0x000fea0003800000 */
.L_x_6423:
[----:B------:R-:W-:Y:S01]  /*3290*/  ISETP.NE.AND P0, PT, R156, RZ, PT ;  /* 0x000000ff9c00720c */ /* 0x000fe20003f05270 */
[----:B------:R-:W-:Y:S01]  /*32a0*/  @!UPT UIADD3 URZ, URZ, URZ, URZ ;  /* 0x0000003f3f3ff290 */ /* 0x000fe2000fffe03f */
[----:B------:R-:W-:Y:S11]  /*32b0*/  BSSY B0, `(.L_x_6425) ;  /* 0x000003e000007945 */ /* 0x000ff60003800000 */
[----:B------:R-:W-:-:S05]  /*32c0*/  @!P0 BRA `(.L_x_6426) ;  /* 0x000003c000008947 */ /* 0x000fca0003800000 */
        /* <DEDUP_REMOVED lines=60> */
.L_x_6426:
[----:B------:R-:W-:Y:S05]  /*3690*/  BSYNC B0 ;  /* 0x0000000000007941 */ /* 0x000fea0003800000 */
.L_x_6425:
[----:B------:R-:W-:Y:S01]  /*36a0*/  BSSY B0, `(.L_x_6427) ;  /* 0x0000041000007945 */ /* 0x000fe20003800000 */
[----:B------:R-:W-:-:S05]  /*36b0*/  @!P4 BRA `(.L_x_6428) ;  /* 0x000003f00000c947 */ /* 0x000fca0003800000 */
[----:B------:R-:W-:Y:S02]  /*36c0*/  ISETP.GE.AND P0, PT, R14, UR4, PT ;  /* 0x000000040e007c0c */ /* 0x000fe4000bf06270 */
[----:B------:R-:W-:Y:S02]  /*36d0*/  MOV R37, c[0x0][0x288] ;  /* 0x0000a20000257a02 */ /* 0x000fe40000000f00 */
[----:B------:R-:W-:Y:S02]  /*36e0*/  MOV R99, R95 ;  /* 0x0000005f00637202 */ /* 0x000fe40000000f00 */
[----:B---3--:R-:W-:Y:S03]  /*36f0*/  MOV R39, 0x60 ;  /* 0x0000006000277802 */ /* 0x008fe60000000f00 */
[----:B------:R-:W-:Y:S04]  /*3700*/  IMAD.WIDE.U32 R36, R37, 0x60, R98 ;  /* 0x0000006025247825 */ /* 0x000fe800078e0062 */
[----:B------:R-:W-:Y:S01]  /*3710*/  IMAD.WIDE.U32 R46, R39, c[0x0][0x198], R70 ;  /* 0x00006600272e7a25 */ /* 0x000fe200078e0046 */
[C---:B------:R-:W-:Y:S02]  /*3720*/  @!P0 SHF.L.U32 R35, R123.reuse, 0x1, RZ ;  /* 0x000000017b238819 */ /* 0x040fe400000006ff */
[----:B------:R-:W-:Y:S01]  /*3730*/  @!P0 SHF.L.U64.HI R28, R123, 0x1, R114 ;  /* 0x000000017b1c8819 */ /* 0x000fe20000010272 */
[----:B------:R-:W-:Y:S01]  /*3740*/  IMAD R39, R39, c[0x0][0x19c], RZ ;  /* 0x0000670027277a24 */ /* 0x000fe200078e02ff */
[----:B-1----:R-:W-:Y:S02]  /*3750*/  @!P0 IADD3 R32, P1, R35, R44, RZ ;  /* 0x0000002c23208210 */ /* 0x002fe40007f3e0ff */
[----:B------:R-:W-:Y:S01]  /*3760*/  IADD3 R37, R37, UR24, RZ ;  /* 0x0000001825257c10 */ /* 0x000fe2000fffe0ff */
[----:B------:R-:W-:Y:S01]  /*3770*/  IMAD.IADD R47, R47, 0x1, R39 ;  /* 0x000000012f2f7824 */ /* 0x000fe200078e0227 */
[C---:B------:R-:W-:Y:S02]  /*3780*/  @!P0 IADD3.X R33, R28.reuse, R45, RZ, P1, !PT ;  /* 0x0000002d1c218210 */ /* 0x040fe40000ffe4ff */
[----:B------:R-:W-:Y:S01]  /*3790*/  @!P0 IADD3 R22, P1, R35, R10, RZ ;  /* 0x0000000a23168210 */ /* 0x000fe20007f3e0ff */
[----:B------:R-:W2:Y:S03]  /*37a0*/  LDG.E.128 R16, [R36.64] ;  /* 0x0000000624107981 */ /* 0x000ea6000c1e1d00 */
[----:B------:R-:W-:Y:S05]  /*37b0*/  @!P0 IADD3.X R23, R28, R9, RZ, P1, !PT ;  /* 0x000000091c178210 */ /* 0x000fea0000ffe4ff */
[----:B------:R1:W3:Y:S06]  /*37c0*/  @!P0 LDG.E.64 R6, [R22.64] ;  /* 0x0000000616068981 */ /* 0x0002ec000c1e1b00 */
[----:B------:R-:W4:Y:S01]  /*37d0*/  @!P0 LDG.E.64 R26, [R32.64] ;  /* 0x00000006201a8981 */ /* 0x000f22000c1e1b00 */
[----:B--2---:R-:W-:Y:S01]  /*37e0*/  @!P0 IMAD.MOV.U32 R20, RZ, RZ, R17 ;  /* 0x000000ffff148224 */ /* 0x004fe200078e0011 */
[----:B------:R-:W-:Y:S04]  /*37f0*/  @!P0 MOV R5, R16 ;  /* 0x0000001000058202 */ /* 0x000fe80000000f00 */
[----:B-1----:R-:W-:Y:S02]  /*3800*/  @!P0 HADD2.F32 R23, -RZ, R20.H0_H0 ;  /* 0x20000014ff178230 */ /* 0x002fe40000004100 */
[--C-:B------:R-:W-:Y:S02]  /*3810*/  @!P0 HADD2.F32 R24, -RZ, R5.reuse.H1_H1 ;  /* 0x30000005ff188230 */ /* 0x100fe40000004100 */
[--C-:B---3--:R-:W-:Y:S02]  /*3820*/  @!P0 HADD2.F32 R21, -RZ, R6.reuse.H0_H0 ;  /* 0x20000006ff158230 */ /* 0x108fe40000004100 */
[----:B------:R-:W-:Y:S02]  /*3830*/  @!P0 HADD2.F32 R8, -RZ, R5.H0_H0 ;  /* 0x20000005ff088230 */ /* 0x000fe40000004100 */
[----:B------:R-:W-:Y:S01]  /*3840*/  @!P0 HADD2.F32 R6, -RZ, R6.H1_H1 ;  /* 0x30000006ff068230 */ /* 0x000fe20000004100 */
[-C--:B------:R-:W-:Y:S01]  /*3850*/  @!P0 FMUL.FTZ R35, R24, R21.reuse ;  /* 0x0000001518238220 */ /* 0x080fe20000410000 */
[----:B----4-:R-:W-:Y:S01]  /*3860*/  @!P0 HADD2.F32 R25, -RZ, R26.H0_H0 ;  /* 0x2000001aff198230 */ /* 0x010fe20000004100 */
[C---:B------:R-:W-:Y:S01]  /*3870*/  @!P0 FMUL.FTZ R0, R8.reuse, R21 ;  /* 0x0000001508008220 */ /* 0x040fe20000410000 */
[----:B------:R-:W-:Y:S01]  /*3880*/  @!P0 MOV R21, R19 ;  /* 0x0000001300158202 */ /* 0x000fe20000000f00 */
[----:B------:R-:W-:Y:S01]  /*3890*/  @!P0 FMUL.FTZ R2, R23, R6 ;  /* 0x0000000617028220 */ /* 0x000fe20000410000 */
[--C-:B------:R-:W-:Y:S01]  /*38a0*/  @!P0 HADD2.F32 R29, -RZ, R27.reuse.H0_H0 ;  /* 0x2000001bff1d8230 */ /* 0x100fe20000004100 */
[-C--:B------:R-:W-:Y:S01]  /*38b0*/  @!P0 FFMA.FTZ R35, R8, R25.reuse, -R35 ;  /* 0x0000001908238223 */ /* 0x080fe20000010823 */
[----:B------:R-:W-:Y:S01]  /*38c0*/  @!P0 MOV R8, R18 ;  /* 0x0000001200088202 */ /* 0x000fe20000000f00 */
[----:B------:R-:W-:Y:S01]  /*38d0*/  @!P0 FFMA.FTZ R0, R24, R25, R0 ;  /* 0x0000001918008223 */ /* 0x000fe20000010000 */
[----:B------:R-:W-:Y:S02]  /*38e0*/  @!P0 HADD2.F32 R31, -RZ, R27.H1_H1 ;  /* 0x3000001bff1f8230 */ /* 0x000fe40000004100 */
[----:B------:R-:W-:Y:S02]  /*38f0*/  @!P0 HADD2.F32 R27, -RZ, R20.H1_H1 ;  /* 0x30000014ff1b8230 */ /* 0x000fe40000004100 */
[--C-:B------:R-:W-:Y:S01]  /*3900*/  @!P0 HADD2.F32 R24, -RZ, R8.reuse.H1_H1 ;  /* 0x30000008ff188230 */ /* 0x100fe20000004100 */
[----:B------:R-:W-:Y:S01]  /*3910*/  @!P0 F2FP.PACK_AB R35, R0, R35 ;  /* 0x000000230023823e */ /* 0x000fe200000000ff */
[----:B------:R-:W-:Y:S01]  /*3920*/  @!P0 HADD2.F32 R8, -RZ, R8.H0_H0 ;  /* 0x20000008ff088230 */ /* 0x000fe20000004100 */
[C---:B------:R-:W-:Y:S01]  /*3930*/  @!P0 FMUL.FTZ R37, R27.reuse, R6 ;  /* 0x000000061b258220 */ /* 0x040fe20000410000 */
[----:B------:R-:W-:Y:S01]  /*3940*/  @!P0 HADD2.F32 R5, -RZ, R7.H0_H0 ;  /* 0x20000007ff058230 */ /* 0x000fe20000004100 */
[----:B------:R-:W-:Y:S01]  /*3950*/  @!P0 MOV R16, R35 ;  /* 0x0000002300108202 */ /* 0x000fe20000000f00 */
[----:B------:R-:W-:Y:S02]  /*3960*/  @!P0 HADD2.F32 R26, -RZ, R26.H1_H1 ;  /* 0x3000001aff1a8230 */ /* 0x000fe40000004100 */
[--C-:B------:R-:W-:Y:S01]  /*3970*/  @!P0 HADD2.F32 R25, -RZ, R21.reuse.H1_H1 ;  /* 0x30000015ff198230 */ /* 0x100fe20000004100 */
[-C--:B------:R-:W-:Y:S01]  /*3980*/  @!P0 FMUL.FTZ R3, R8, R5.reuse ;  /* 0x0000000508038220 */ /* 0x080fe20000410000 */
[----:B------:R-:W-:Y:S01]  /*3990*/  @!P0 HADD2.F32 R6, -RZ, R21.H0_H0 ;  /* 0x20000015ff068230 */ /* 0x000fe20000004100 */
[C---:B------:R-:W-:Y:S01]  /*39a0*/  @!P0 FMUL.FTZ R28, R24.reuse, R5 ;  /* 0x00000005181c8220 */ /* 0x040fe20000410000 */
[----:B------:R-:W-:Y:S01]  /*39b0*/  @!P0 HADD2.F32 R7, -RZ, R7.H1_H1 ;  /* 0x30000007ff078230 */ /* 0x000fe20000004100 */
[-C--:B------:R-:W-:Y:S02]  /*39c0*/  @!P0 FFMA.FTZ R2, R27, R26.reuse, R2 ;  /* 0x0000001a1b028223 */ /* 0x080fe40000010002 */
        /* <DEDUP_REMOVED lines=14> */
.L_x_6428:
[----:B------:R-:W-:Y:S05]  /*3ab0*/  BSYNC B0 ;  /* 0x0000000000007941 */ /* 0x000fea0003800000 */
.L_x_6427:
[----:B------:R-:W-:Y:S01]  /*3ac0*/  BSSY B0, `(.L_x_6429) ;  /* 0x000003d000007945 */ /* 0x000fe20003800000 */
[----:B------:R-:W-:-:S05]  /*3ad0*/  @!P2 BRA `(.L_x_6430) ;  /* 0x000003b00000a947 */ /* 0x000fca0003800000 */
[----:B------:R-:W-:Y:S02]  /*3ae0*/  ISETP.GE.AND P0, PT, R14, UR4, PT ;  /* 0x000000040e007c0c */ /* 0x000fe4000bf06270 */
[C---:B-1-3--:R-:W-:Y:S04]  /*3af0*/  LEA R32, P1, R78.reuse, R98, 0x1 ;  /* 0x000000624e207211 */ /* 0x04afe800078208ff */
[----:B------:R-:W-:Y:S05]  /*3b00*/  LEA.HI.X R33, R78, R95, R77, 0x1, P1 ;  /* 0x0000005f4e217211 */ /* 0x000fea00008f0c4d */
[----:B------:R-:W2:Y:S02]  /*3b10*/  LDG.E.128 R16, [R32.64] ;  /* 0x0000000620107981 */ /* 0x000ea4000c1e1d00 */
[C---:B------:R-:W-:Y:S02]  /*3b20*/  @!P0 SHF.L.U32 R31, R122.reuse, 0x1, RZ ;  /* 0x000000017a1f8819 */ /* 0x040fe400000006ff */
[----:B------:R-:W-:Y:S02]  /*3b30*/  @!P0 SHF.L.U64.HI R30, R122, 0x1, R113 ;  /* 0x000000017a1e8819 */ /* 0x000fe40000010271 */
[C---:B------:R-:W-:Y:S02]  /*3b40*/  @!P0 IADD3 R6, P1, R31.reuse, R10, RZ ;  /* 0x0000000a1f068210 */ /* 0x040fe40007f3e0ff */
[----:B------:R-:W-:Y:S03]  /*3b50*/  @!P0 IADD3 R28, P2, R31, R44, RZ ;  /* 0x0000002c1f1c8210 */ /* 0x000fe60007f5e0ff */
[C---:B------:R-:W-:Y:S01]  /*3b60*/  @!P0 IMAD.X R7, R30.reuse, 0x1, R9, P1 ;  /* 0x000000011e078824 */ /* 0x040fe200008e0609 */
[----:B------:R-:W-:Y:S02]  /*3b70*/  @!P0 IADD3.X R29, R30, R45, RZ, P2, !PT ;  /* 0x0000002d1e1d8210 */ /* 0x000fe400017fe4ff */
[C---:B------:R-:W-:Y:S03]  /*3b80*/  LEA R36, P1, R150.reuse, R70, 0x1 ;  /* 0x0000004696247211 */ /* 0x040fe600078208ff */
[----:B------:R-:W3:Y:S01]  /*3b90*/  @!P0 LDG.E.64 R6, [R6.64] ;  /* 0x0000000606068981 */ /* 0x000ee2000c1e1b00 */
[----:B------:R-:W-:Y:S05]  /*3ba0*/  LEA.HI.X R37, R150, R71, R80, 0x1, P1 ;  /* 0x0000004796257211 */ /* 0x000fea00008f0c50 */
[----:B------:R-:W4:Y:S02]  /*3bb0*/  @!P0 LDG.E.64 R26, [R28.64] ;  /* 0x000000061c1a8981 */ /* 0x000f24000c1e1b00 */
[----:B----4-:R-:W-:Y:S01]  /*3bc0*/  @!P0 HADD2.F32 R23, -RZ, R26.H0_H0 ;  /* 0x2000001aff178230 */ /* 0x010fe20000004100 */
[----:B--2---:R-:W-:Y:S01]  /*3bd0*/  @!P0 MOV R5, R16 ;  /* 0x0000001000058202 */ /* 0x004fe20000000f00 */
[--C-:B---3--:R-:W-:Y:S02]  /*3be0*/  @!P0 HADD2.F32 R21, -RZ, R6.reuse.H0_H0 ;  /* 0x20000006ff158230 */ /* 0x108fe40000004100 */
        /* <DEDUP_REMOVED lines=42> */
.L_x_6430:
[----:B------:R-:W-:Y:S05]  /*3e90*/  BSYNC B0 ;  /* 0x0000000000007941 */ /* 0x000fea0003800000 */
.L_x_6429:
[----:B------:R-:W-:Y:S01]  /*3ea0*/  BSSY B0, `(.L_x_6431) ;  /* 0x0000041000007945 */ /* 0x000fe20003800000 */
[----:B------:R-:W-:-:S05]  /*3eb0*/  @!P5 BRA `(.L_x_6432) ;  /* 0x000003f00000d947 */ /* 0x000fca0003800000 */
[----:B------:R-:W-:Y:S02]  /*3ec0*/  ISETP.GE.AND P0, PT, R14, UR4, PT ;  /* 0x000000040e007c0c */ /* 0x000fe4000bf06270 */
[----:B-1----:R-:W-:Y:S02]  /*3ed0*/  MOV R37, c[0x0][0x288] ;  /* 0x0000a20000257a02 */ /* 0x002fe40000000f00 */
[----:B------:R-:W-:Y:S02]  /*3ee0*/  MOV R99, R95 ;  /* 0x0000005f00637202 */ /* 0x000fe40000000f00 */
[----:B---3--:R-:W-:Y:S03]  /*3ef0*/  MOV R39, 0xa0 ;  /* 0x000000a000277802 */ /* 0x008fe60000000f00 */
[----:B------:R-:W-:Y:S04]  /*3f00*/  IMAD.WIDE.U32 R36, R37, 0xa0, R98 ;  /* 0x000000a025247825 */ /* 0x000fe800078e0062 */
[----:B------:R-:W-:Y:S01]  /*3f10*/  IMAD.WIDE.U32 R46, R39, c[0x0][0x198], R70 ;  /* 0x00006600272e7a25 */ /* 0x000fe200078e0046 */
[----:B------:R-:W-:Y:S02]  /*3f20*/  @!P0 SHF.L.U32 R35, R121, 0x1, RZ ;  /* 0x0000000179238819 */ /* 0x000fe400000006ff */
[----:B------:R-:W-:Y:S01]  /*3f30*/  IADD3 R37, R37, UR23, RZ ;  /* 0x0000001725257c10 */ /* 0x000fe2000fffe0ff */
[----:B------:R-:W-:Y:S01]  /*3f40*/  IMAD R39, R39, c[0x0][0x19c], RZ ;  /* 0x0000670027277a24 */ /* 0x000fe200078e02ff */
[----:B------:R-:W-:Y:S02]  /*3f50*/  @!P0 IADD3 R22, P1, R35, R10, RZ ;  /* 0x0000000a23168210 */ /* 0x000fe40007f3e0ff */
[----:B------:R-:W-:Y:S01]  /*3f60*/  @!P0 SHF.L.U64.HI R28, R121, 0x1, R112 ;  /* 0x00000001791c8819 */ /* 0x000fe20000010270 */
[----:B------:R-:W-:Y:S01]  /*3f70*/  IMAD.IADD R47, R47, 0x1, R39 ;  /* 0x000000012f2f7824 */ /* 0x000fe200078e0227 */
[----:B------:R-:W2:Y:S01]  /*3f80*/  LDG.E.128 R16, [R36.64] ;  /* 0x0000000624107981 */ /* 0x000ea2000c1e1d00 */
[----:B------:R-:W-:Y:S02]  /*3f90*/  @!P0 IADD3 R32, P2, R35, R44, RZ ;  /* 0x0000002c23208210 */ /* 0x000fe40007f5e0ff */
[C---:B------:R-:W-:Y:S02]  /*3fa0*/  @!P0 IADD3.X R23, R28.reuse, R9, RZ, P1, !PT ;  /* 0x000000091c178210 */ /* 0x040fe40000ffe4ff */
[----:B------:R-:W-:Y:S03]  /*3fb0*/  @!P0 IADD3.X R33, R28, R45, RZ, P2, !PT ;  /* 0x0000002d1c218210 */ /* 0x000fe600017fe4ff */
        /* <DEDUP_REMOVED lines=47> */
.L_x_6432:
[----:B------:R-:W-:Y:S05]  /*42b0*/  BSYNC B0 ;  /* 0x0000000000007941 */ /* 0x000fea0003800000 */
.L_x_6431:
        /* <DEDUP_REMOVED lines=8> */
[C---:B------:R-:W-:Y:S02]  /*4340*/  @!P0 SHF.L.U32 R35, R120.reuse, 0x1, RZ ;  /* 0x0000000178238819 */ /* 0x040fe400000006ff */
        /* <DEDUP_REMOVED lines=56> */
.L_x_6434:
[----:B------:R-:W-:Y:S05]  /*46d0*/  BSYNC B0 ;  /* 0x0000000000007941 */ /* 0x000fea0003800000 */
.L_x_6433:
[----:B------:R-:W-:Y:S01]  /*46e0*/  ISETP.NE.AND P0, PT, R154, RZ, PT ;  /* 0x000000ff9a00720c */ /* 0x000fe20003f05270 */
[----:B------:R-:W-:Y:S01]  /*46f0*/  @!UPT UIADD3 URZ, URZ, URZ, URZ ;  /* 0x0000003f3f3ff290 */ /* 0x000fe2000fffe03f */
[----:B------:R-:W-:Y:S11]  /*4700*/  BSSY B0, `(.L_x_6435) ;  /* 0x0000041000007945 */ /* 0x000ff60003800000 */
        /* <DEDUP_REMOVED lines=64> */
.L_x_6436:
[----:B------:R-:W-:Y:S05]  /*4b10*/  BSYNC B0 ;  /* 0x0000000000007941 */ /* 0x000fea0003800000 */
.L_x_6435:
[----:B------:R-:W-:Y:S01]  /*4b20*/  IMAD.MOV.U32 R0, RZ, RZ, c[0x0][0x230] ;  /* 0x00008c00ff007624 */ /* 0x000fe200078e00ff */
[----:B------:R-:W-:Y:S01]  /*4b30*/  ULDC UR4, c[0x0][0x230] ;  /* 0x00008c0000047ab9 */ /* 0x000fe20000000800 */
[----:B------:R-:W-:Y:S02]  /*4b40*/  IMAD.MOV.U32 R8, RZ, RZ, R10 ;  /* 0x000000ffff087224 */ /* 0x000fe400078e000a */
[----:B---3--:R-:W-:Y:S05]  /*4b50*/  IMAD.U32 R3, R0, -0x40, RZ ;  /* 0xffffffc000037824 */ /* 0x008fea00078e00ff */
[C---:B------:R-:W-:Y:S02]  /*4b60*/  LEA R44, P1, R3.reuse, R44, 0x1 ;  /* 0x0000002c032c7211 */ /* 0x040fe400078208ff */
[C---:B------:R-:W-:Y:S02]  /*4b70*/  LEA R10, P0, R3.reuse, R8, 0x1 ;  /* 0x00000008030a7211 */ /* 0x040fe400078008ff */
[C---:B------:R-:W-:Y:S02]  /*4b80*/  LEA.HI.X.SX32 R45, R3.reuse, R45, 0x1, P1 ;  /* 0x0000002d032d7211 */ /* 0x040fe400008f0eff */
[----:B------:R-:W-:Y:S01]  /*4b90*/  LEA.HI.X.SX32 R9, R3, R9, 0x1, P0 ;  /* 0x0000000903097211 */ /* 0x000fe200000f0eff */
[----:B------:R-:W-:-:S05]  /*4ba0*/  BRA `(.L_x_6437) ;  /* 0x0000373000007947 */ /* 0x000fca0003800000 */
.L_x_6420:
[----:B------:R-:W-:Y:S01]  /*4bb0*/  ULEA.HI UR5, UR4, UR4, URZ, 0x1 ;  /* 0x0000000404057291 */ /* 0x000fe2000f8f083f */
[----:B------:R-:W-:Y:S03]  /*4bc0*/  BSSY B1, `(.L_x_6438) ;  /* 0x000005b000017945 */ /* 0x000fe60003800000 */
[----:B------:R-:W-:Y:S06]  /*4bd0*/  USHF.R.S32.HI UR5, URZ, 0x1, UR5 ;  /* 0x000000013f057899 */ /* 0x000fec0008011405 */
[----:B------:R-:W-:Y:S01]  /*4be0*/  MOV R155, UR5 ;  /* 0x00000005009b7c02 */ /* 0x000fe20008000f00 */
[----:B------:R-:W-:-:S05]  /*4bf0*/  @!P1 BRA `(.L_x_6439) ;  /* 0x0000057000009947 */ /* 0x000fca0003800000 */
[----:B------:R-:W-:Y:S01]  /*4c00*/  MOV R99, R95 ;  /* 0x0000005f00637202 */ /* 0x000fe20000000f00 */
[----:B------:R-:W-:Y:S01]  /*4c10*/  BSSY B0, `(.L_x_6440) ;  /* 0x0000054000007945 */ /* 0x000fe20003800000 */
[----:B------:R-:W-:Y:S03]  /*4c20*/  ISETP.GE.AND P0, PT, R14, UR4, PT ;  /* 0x000000040e007c0c */ /* 0x000fe6000bf06270 */
[----:B---3--:R1:W5:Y:S10]  /*4c30*/  LDG.E.128 R32, [R98.64] ;  /* 0x0000000662207981 */ /* 0x008374000c1e1d00 */
[----:B------:R-:W-:-:S05]  /*4c40*/  @P0 BRA `(.L_x_6441) ;  /* 0x0000050000000947 */ /* 0x000fca0003800000 */
[----:B------:R-:W-:Y:S02]  /*4c50*/  ISETP.GE.AND P0, PT, R14, R155, PT ;  /* 0x0000009b0e00720c */ /* 0x000fe40003f06270 */
[----:B------:R-:W-:Y:S02]  /*4c60*/  MOV R53, RZ ;  /* 0x000000ff00357202 */ /* 0x000fe40000000f00 */
[----:B------:R-:W-:Y:S02]  /*4c70*/  MOV R101, R97 ;  /* 0x0000006100657202 */ /* 0x000fe40000000f00 */
[----:B-----5:R-:W-:Y:S01]  /*4c80*/  MOV R47, R33 ;  /* 0x00000021002f7202 */ /* 0x020fe20000000f00 */
[--C-:B------:R-:W-:Y:S01]  /*4c90*/  HADD2.F32 R33, -RZ, R32.reuse.H1_H1 ;  /* 0x30000020ff217230 */ /* 0x100fe20000004100 */
[----:B------:R-:W-:Y:S02]  /*4ca0*/  MOV R46, R34 ;  /* 0x00000022002e7202 */ /* 0x000fe40000000f00 */
[----:B------:R-:W-:Y:S01]  /*4cb0*/  MOV R41, R35 ;  /* 0x0000002300297202 */ /* 0x000fe20000000f00 */
[----:B------:R-:W-:Y:S02]  /*4cc0*/  HADD2.F32 R34, -RZ, R47.H0_H0 ;  /* 0x2000002fff227230 */ /* 0x000fe40000004100 */
[----:B------:R-:W-:Y:S04]  /*4cd0*/  @P0 IADD3 R53, RZ, -UR5, RZ ;  /* 0x80000005ff350c10 */ /* 0x000fe8000fffe0ff */
[C---:B------:R-:W-:Y:S04]  /*4ce0*/  LEA R54, P1, R53.reuse, R100, 0x1 ;  /* 0x0000006435367211 */ /* 0x040fe800078208ff */
[----:B------:R-:W-:Y:S02]  /*4cf0*/  LEA.HI.X.SX32 R55, R53, R101, 0x1, P1 ;  /* 0x0000006535377211 */ /* 0x000fe400008f0eff */
[----:B------:R-:W-:Y:S02]  /*4d00*/  MOV R53, R155 ;  /* 0x0000009b00357202 */ /* 0x000fe40000000f00 */
[----:B------:R-:W-:Y:S04]  /*4d10*/  @P0 IADD3 R53, RZ, -UR5, RZ ;  /* 0x80000005ff350c10 */ /* 0x000fe8000fffe0ff */
[C---:B------:R-:W-:Y:S04]  /*4d20*/  LEA R22, P1, R53.reuse, R98, 0x1 ;  /* 0x0000006235167211 */ /* 0x040fe800078208ff */
[----:B------:R-:W-:Y:S02]  /*4d30*/  LEA.HI.X.SX32 R23, R53, R99, 0x1, P1 ;  /* 0x0000006335177211 */ /* 0x000fe400008f0eff */
[----:B------:R-:W-:Y:S02]  /*4d40*/  MOV R53, RZ ;  /* 0x000000ff00357202 */ /* 0x000fe40000000f00 */
[----:B------:R-:W-:Y:S02]  /*4d50*/  @P0 IADD3 R53, RZ, -UR5, RZ ;  /* 0x80000005ff350c10 */ /* 0x000fe4000fffe0ff */
[----:B------:R-:W2:Y:S02]  /*4d60*/  LDG.E.128 R20, [R22.64] ;  /* 0x0000000616147981 */ /* 0x000ea4000c1e1d00 */
[C---:B------:R-:W-:Y:S04]  /*4d70*/  LEA R30, P1, R53.reuse, R102, 0x1 ;  /* 0x00000066351e7211 */ /* 0x040fe800078208ff */
[----:B------:R-:W-:Y:S02]  /*4d80*/  LEA.HI.X.SX32 R31, R53, R103, 0x1, P1 ;  /* 0x00000067351f7211 */ /* 0x000fe400008f0eff */
[----:B------:R-:W3:Y:S08]  /*4d90*/  LDG.E.128 R52, [R54.64] ;  /* 0x0000000636347981 */ /* 0x000ef0000c1e1d00 */
[----:B------:R4:W3:Y:S02]  /*4da0*/  LDG.E.128 R48, [R30.64] ;  /* 0x000000061e307981 */ /* 0x0008e4000c1e1d00 */
[----:B----4-:R-:W-:Y:S02]  /*4db0*/  HADD2.F32 R31, -RZ, R32.H0_H0 ;  /* 0x20000020ff1f7230 */ /* 0x010fe40000004100 */
        /* <DEDUP_REMOVED lines=46> */
[----:B------:R-:W-:Y:S01]  /*50a0*/  FMUL.FTZ R8, R23, R16 ;  /* 0x0000001017087220 */ /* 0x000fe20000410000 */
[----:B------:R-:W-:Y:S01]  /*50b0*/  HADD2.F32 R32, -RZ, R41.H0_H0 ;  /* 0x20000029ff207230 */ /* 0x000fe20000004100 */
[----:B------:R-:W-:Y:S01]  /*50c0*/  FFMA.FTZ R6, R33, R38, R6 ;  /* 0x0000002621067223 */ /* 0x000fe20000010006 */
[----:B------:R-:W-:Y:S01]  /*50d0*/  F2FP.PACK_AB R33, R4, R3 ;  /* 0x000000030421723e */ /* 0x000fe200000000ff */
[----:B------:R-:W-:Y:S02]  /*50e0*/  HADD2.F32 R40, -RZ, R51.H1_H1 ;  /* 0x30000033ff287230 */ /* 0x000fe40000004100 */
[----:B------:R-:W-:Y:S01]  /*50f0*/  HADD2.F32 R35, -RZ, R41.H1_H1 ;  /* 0x30000029ff237230 */ /* 0x000fe20000004100 */
[----:B------:R-:W-:Y:S01]  /*5100*/  F2FP.PACK_AB R34, R6, R5 ;  /* 0x000000050622723e */ /* 0x000fe200000000ff */
[----:B------:R-:W-:Y:S01]  /*5110*/  FFMA.FTZ R7, R32, R39, R7 ;  /* 0x0000002720077223 */ /* 0x000fe20000010007 */
[----:B------:R-:W-:Y:S02]  /*5120*/  F2FP.PACK_AB R32, R2, R0 ;  /* 0x000000000220723e */ /* 0x000fe400000000ff */
[----:B------:R-:W-:Y:S05]  /*5130*/  FFMA.FTZ R8, R35, R40, R8 ;  /* 0x0000002823087223 */ /* 0x000fea0000010008 */
[----:B------:R-:W-:Y:S02]  /*5140*/  F2FP.PACK_AB R35, R8, R7 ;  /* 0x000000070823723e */ /* 0x000fe400000000ff */
.L_x_6441:
[----:B------:R-:W-:Y:S05]  /*5150*/  BSYNC B0 ;  /* 0x0000000000007941 */ /* 0x000fea0003800000 */
.L_x_6440:
[----:B-----5:R2:W-:Y:S02]  /*5160*/  STG.E.128 [R70.64], R32 ;  /* 0x0000002046007986 */ /* 0x0205e4000c101d06 */
.L_x_6439:
[----:B------:R-:W-:Y:S05]  /*5170*/  BSYNC B1 ;  /* 0x0000000000017941 */ /* 0x000fea0003800000 */
.L_x_6438:
[----:B------:R-:W-:Y:S01]  /*5180*/  BSSY B1, `(.L_x_6442) ;  /* 0x000005f000017945 */ /* 0x000fe20003800000 */
[----:B------:R-:W-:-:S05]  /*5190*/  @!P3 BRA `(.L_x_6443) ;  /* 0x000005d00000b947 */ /* 0x000fca0003800000 */
[C---:B------:R-:W-:Y:S01]  /*51a0*/  LEA R54, P0, R109.reuse, R98, 0x1 ;  /* 0x000000626d367211 */ /* 0x040fe200078008ff */
[----:B------:R-:W-:Y:S03]  /*51b0*/  BSSY B0, `(.L_x_6444) ;  /* 0x0000058000007945 */ /* 0x000fe60003800000 */
[----:B------:R-:W-:Y:S02]  /*51c0*/  LEA.HI.X R55, R109, R95, R108, 0x1, P0 ;  /* 0x0000005f6d377211 */ /* 0x000fe400000f0c6c */
[----:B------:R-:W-:Y:S03]  /*51d0*/  ISETP.GE.AND P0, PT, R14, UR4, PT ;  /* 0x000000040e007c0c */ /* 0x000fe6000bf06270 */
[----:B--23--:R2:W5:Y:S10]  /*51e0*/  LDG.E.128 R32, [R54.64] ;  /* 0x0000000636207981 */ /* 0x00c574000c1e1d00 */
[----:B------:R-:W-:-:S05]  /*51f0*/  @P0 BRA `(.L_x_6445) ;  /* 0x0000053000000947 */ /* 0x000fca0003800000 */
[-C--:B------:R-:W-:Y:S02]  /*5200*/  ISETP.GE.AND P0, PT, R14, R155.reuse, PT ;  /* 0x0000009b0e00720c */ /* 0x080fe40003f06270 */
[----:B------:R-:W-:Y:S02]  /*5210*/  MOV R52, R155 ;  /* 0x0000009b00347202 */ /* 0x000fe40000000f00 */
[----:B-----5:R-:W-:Y:S01]  /*5220*/  MOV R47, R33 ;  /* 0x00000021002f7202 */ /* 0x020fe20000000f00 */
[--C-:B------:R-:W-:Y:S01]  /*5230*/  HADD2.F32 R33, -RZ, R32.reuse.H1_H1 ;  /* 0x30000020ff217230 */ /* 0x100fe20000004100 */
[----:B------:R-:W-:Y:S02]  /*5240*/  MOV R46, R34 ;  /* 0x00000022002e7202 */ /* 0x000fe40000000f00 */
[----:B------:R-:W-:Y:S01]  /*5250*/  MOV R41, R35 ;  /* 0x0000002300297202 */ /* 0x000fe20000000f00 */
[----:B------:R-:W-:Y:S04]  /*5260*/  HADD2.F32 R34, -RZ, R47.H0_H0 ;  /* 0x2000002fff227230 */ /* 0x000fe80000004100 */
        /* <DEDUP_REMOVED lines=76> */
.L_x_6445:
[----:B------:R-:W-:Y:S05]  /*5730*/  BSYNC B0 ;  /* 0x0000000000007941 */ /* 0x000fea0003800000 */
.L_x_6444:
[C---:B------:R-:W-:Y:S04]  /*5740*/  LEA R2, P0, R105.reuse, R70, 0x1 ;  /* 0x0000004669027211 */ /* 0x040fe800078008ff */
[----:B------:R-:W-:Y:S05]  /*5750*/  LEA.HI.X R3, R105, R71, R104, 0x1, P0 ;  /* 0x0000004769037211 */ /* 0x000fea00000f0c68 */
[----:B-----5:R3:W-:Y:S04]  /*5760*/  STG.E.128 [R2.64], R32 ;  /* 0x0000002002007986 */ /* 0x0207e8000c101d06 */
.L_x_6443:
[----:B------:R-:W-:Y:S05]  /*5770*/  BSYNC B1 ;  /* 0x0000000000017941 */ /* 0x000fea0003800000 */
.L_x_6442:
[----:B------:R-:W-:Y:S01]  /*5780*/  ISETP.NE.AND P0, PT, R156, RZ, PT ;  /* 0x000000ff9c00720c */ /* 0x000fe20003f05270 */
[----:B------:R-:W-:Y:S01]  /*5790*/  @!UPT UIADD3 URZ, URZ, URZ, URZ ;  /* 0x0000003f3f3ff290 */ /* 0x000fe2000fffe03f */
[----:B------:R-:W-:Y:S11]  /*57a0*/  BSSY B1, `(.L_x_6446) ;  /* 0x0000062000017945 */ /* 0x000ff60003800000 */
[----:B------:R-:W-:-:S05]  /*57b0*/  @!P0 BRA `(.L_x_6447) ;  /* 0x0000060000008947 */ /* 0x000fca0003800000 */
[C---:B------:R-:W-:Y:S01]  /*57c0*/  LEA R156, P0, R75.reuse, R98, 0x1 ;  /* 0x000000624b9c7211 */ /* 0x040fe200078008ff */
[----:B------:R-:W-:Y:S03]  /*57d0*/  BSSY B0, `(.L_x_6448) ;  /* 0x000005b000007945 */ /* 0x000fe60003800000 */
[----:B------:R-:W-:Y:S02]  /*57e0*/  LEA.HI.X R157, R75, R95, R74, 0x1, P0 ;  /* 0x0000005f4b9d7211 */ /* 0x000fe400000f0c4a */
[----:B------:R-:W-:Y:S03]  /*57f0*/  ISETP.GE.AND P0, PT, R14, UR4, PT ;  /* 0x000000040e007c0c */ /* 0x000fe6000bf06270 */
[----:B--23--:R2:W5:Y:S10]  /*5800*/  LDG.E.128 R52, [R156.64] ;  /* 0x000000069c347981 */ /* 0x00c574000c1e1d00 */
[----:B------:R-:W-:-:S05]  /*5810*/  @P0 BRA `(.L_x_6449) ;  /* 0x0000056000000947 */ /* 0x000fca0003800000 */
[--C-:B-----5:R-:W-:Y:S01]  /*5820*/  HADD2.F32 R29, -RZ, R52.reuse.H0_H0 ;  /* 0x20000034ff1d7230 */ /* 0x120fe20000004100 */
[-C--:B------:R-:W-:Y:S01]  /*5830*/  ISETP.GE.AND P0, PT, R14, R155.reuse, PT ;  /* 0x0000009b0e00720c */ /* 0x080fe20003f06270 */
[----:B------:R-:W-:Y:S01]  /*5840*/  HADD2.F32 R33, -RZ, R52.H1_H1 ;  /* 0x30000034ff217230 */ /* 0x000fe20000004100 */
[----:B-1----:R-:W-:Y:S01]  /*5850*/  MOV R99, R155 ;  /* 0x0000009b00637202 */ /* 0x002fe20000000f00 */
[----:B------:R-:W-:Y:S01]  /*5860*/  HADD2.F32 R36, -RZ, R53.H0_H0 ;  /* 0x20000035ff247230 */ /* 0x000fe20000004100 */
[----:B------:R-:W-:Y:S02]  /*5870*/  MOV R158, RZ ;  /* 0x000000ff009e7202 */ /* 0x000fe40000000f00 */
[----:B------:R-:W-:Y:S02]  /*5880*/  MOV R46, R54 ;  /* 0x00000036002e7202 */ /* 0x000fe40000000f00 */
[----:B------:R-:W-:Y:S05]  /*5890*/  MOV R47, R55 ;  /* 0x00000037002f7202 */ /* 0x000fea0000000f00 */
        /* <DEDUP_REMOVED lines=18> */
[----:B--2---:R-:W-:Y:S01]  /*59c0*/  MOV R26, R16 ;  /* 0x00000010001a7202 */ /* 0x004fe20000000f00 */
        /* <DEDUP_REMOVED lines=59> */
.L_x_6449:
[----:B------:R-:W-:Y:S05]  /*5d80*/  BSYNC B0 ;  /* 0x0000000000007941 */ /* 0x000fea0003800000 */
.L_x_6448:
[C---:B------:R-:W-:Y:S04]  /*5d90*/  LEA R2, P0, R148.reuse, R70, 0x1 ;  /* 0x0000004694027211 */ /* 0x040fe800078008ff */
[----:B------:R-:W-:Y:S05]  /*5da0*/  LEA.HI.X R3, R148, R71, R76, 0x1, P0 ;  /* 0x0000004794037211 */ /* 0x000fea00000f0c4c */
[----:B-----5:R3:W-:Y:S04]  /*5db0*/  STG.E.128 [R2.64], R52 ;  /* 0x0000003402007986 */ /* 0x0207e8000c101d06 */
.L_x_6447:
[----:B------:R-:W-:Y:S05]  /*5dc0*/  BSYNC B1 ;  /* 0x0000000000017941 */ /* 0x000fea0003800000 */
.L_x_6446:
[----:B------:R-:W-:Y:S01]  /*5dd0*/  BSSY B1, `(.L_x_6450) ;  /* 0x0000066000017945 */ /* 0x000fe20003800000 */
[----:B------:R-:W-:-:S05]  /*5de0*/  @!P4 BRA `(.L_x_6451) ;  /* 0x000006400000c947 */ /* 0x000fca0003800000 */
[----:B-1----:R-:W-:Y:S01]  /*5df0*/  MOV R99, R95 ;  /* 0x0000005f00637202 */ /* 0x002fe20000000f00 */
[----:B---3--:R-:W-:Y:S01]  /*5e00*/  IMAD.MOV.U32 R3, RZ, RZ, c[0x0][0x288] ;  /* 0x0000a200ff037624 */ /* 0x008fe200078e00ff */
[----:B------:R-:W-:Y:S01]  /*5e10*/  ISETP.GE.AND P0, PT, R14, UR4, PT ;  /* 0x000000040e007c0c */ /* 0x000fe2000bf06270 */
[----:B------:R-:W-:Y:S02]  /*5e20*/  BSSY B0, `(.L_x_6452) ;  /* 0x000005b000007945 */ /* 0x000fe40003800000 */
[----:B------:R-:W-:Y:S05]  /*5e30*/  IMAD.WIDE.U32 R172, R3, 0x60, R98 ;  /* 0x0000006003ac7825 */ /* 0x000fea00078e0062 */
[----:B------:R-:W-:Y:S05]  /*5e40*/  IADD3 R173, R173, UR20, RZ ;  /* 0x00000014adad7c10 */ /* 0x000fea000fffe0ff */
[----:B--2---:R1:W5:Y:S01]  /*5e50*/  LDG.E.128 R52, [R172.64] ;  /* 0x00000006ac347981 */ /* 0x004362000c1e1d00 */
[----:B------:R-:W-:-:S05]  /*5e60*/  @P0 BRA `(.L_x_6453) ;  /* 0x0000056000000947 */ /* 0x000fca0003800000 */
[--C-:B-----5:R-:W-:Y:S01]  /*5e70*/  HADD2.F32 R29, -RZ, R52.reuse.H0_H0 ;  /* 0x20000034ff1d7230 */ /* 0x120fe20000004100 */
[-C--:B------:R-:W-:Y:S01]  /*5e80*/  ISETP.GE.AND P0, PT, R14, R155.reuse, PT ;  /* 0x0000009b0e00720c */ /* 0x080fe20003f06270 */
[----:B------:R-:W-:Y:S01]  /*5e90*/  HADD2.F32 R33, -RZ, R52.H1_H1 ;  /* 0x30000034ff217230 */ /* 0x000fe20000004100 */
[----:B------:R-:W-:Y:S01]  /*5ea0*/  MOV R99, R155 ;  /* 0x0000009b00637202 */ /* 0x000fe20000000f00 */
[----:B------:R-:W-:Y:S01]  /*5eb0*/  HADD2.F32 R36, -RZ, R53.H0_H0 ;  /* 0x20000035ff247230 */ /* 0x000fe20000004100 */
[----:B------:R-:W-:Y:S02]  /*5ec0*/  MOV R156, RZ ;  /* 0x000000ff009c7202 */ /* 0x000fe40000000f00 */
[----:B------:R-:W-:Y:S02]  /*5ed0*/  MOV R46, R54 ;  /* 0x00000036002e7202 */ /* 0x000fe40000000f00 */
[----:B------:R-:W-:Y:S05]  /*5ee0*/  MOV R47, R55 ;  /* 0x00000037002f7202 */ /* 0x000fea0000000f00 */
[----:B------:R-:W-:Y:S02]  /*5ef0*/  @P0 IADD3 R99, RZ, -UR5, RZ ;  /* 0x80000005ff630c10 */ /* 0x000fe4000fffe0ff */
[----:B------:R-:W-:Y:S02]  /*5f00*/  @P0 IADD3 R156, RZ, -UR5, RZ ;  /* 0x80000005ff9c0c10 */ /* 0x000fe4000fffe0ff */
[C---:B------:R-:W-:Y:S04]  /*5f10*/  LEA R16, P1, R99.reuse, R172, 0x1 ;  /* 0x000000ac63107211 */ /* 0x040fe800078208ff */
[----:B------:R-:W-:Y:S02]  /*5f20*/  LEA.HI.X.SX32 R17, R99, R173, 0x1, P1 ;  /* 0x000000ad63117211 */ /* 0x000fe400008f0eff */
[----:B------:R-:W-:Y:S04]  /*5f30*/  IADD3 R99, P1, R123, R156, RZ ;  /* 0x0000009c7b637210 */ /* 0x000fe80007f3e0ff */
[----:B------:R-:W-:Y:S01]  /*5f40*/  LEA.HI.X.SX32 R156, R156, R114, 0x1, P1 ;  /* 0x000000729c9c7211 */ /* 0x000fe200008f0eff */
[----:B------:R-:W2:Y:S01]  /*5f50*/  LDG.E.128 R16, [R16.64] ;  /* 0x0000000610107981 */ /* 0x000ea2000c1e1d00 */
[C---:B-1----:R-:W-:Y:S04]  /*5f60*/  LEA R172, P1, R99.reuse, R100, 0x1 ;  /* 0x0000006463ac7211 */ /* 0x042fe800078208ff */
        /* <DEDUP_REMOVED lines=70> */
.L_x_6453:
[----:B------:R-:W-:Y:S05]  /*63d0*/  BSYNC B0 ;  /* 0x0000000000007941 */ /* 0x000fea0003800000 */
.L_x_6452:
[----:B------:R-:W-:Y:S05]  /*63e0*/  MOV R3, 0x60 ;  /* 0x0000006000037802 */ /* 0x000fea0000000f00 */
[C---:B------:R-:W-:Y:S04]  /*63f0*/  IMAD.WIDE.U32 R4, R3.reuse, c[0x0][0x198], R70 ;  /* 0x0000660003047a25 */ /* 0x040fe800078e0046 */
[----:B------:R-:W-:Y:S05]  /*6400*/  IMAD R0, R3, c[0x0][0x19c], RZ ;  /* 0x0000670003007a24 */ /* 0x000fea00078e02ff */
[----:B------:R-:W-:Y:S05]  /*6410*/  IADD3 R5, R5, R0, RZ ;  /* 0x0000000005057210 */ /* 0x000fea0007ffe0ff */
[----:B-----5:R2:W-:Y:S02]  /*6420*/  STG.E.128 [R4.64], R52 ;  /* 0x0000003404007986 */ /* 0x0205e4000c101d06 */
.L_x_6451:
[----:B------:R-:W-:Y:S05]  /*6430*/  BSYNC B1 ;  /* 0x0000000000017941 */ /* 0x000fea0003800000 */
.L_x_6450:
[----:B------:R-:W-:Y:S01]  /*6440*/  BSSY B1, `(.L_x_6454) ;  /* 0x0000062000017945 */ /* 0x000fe20003800000 */
[----:B------:R-:W-:-:S05]  /*6450*/  @!P2 BRA `(.L_x_6455) ;  /* 0x000006000000a947 */ /* 0x000fca0003800000 */
[C---:B-1----:R-:W-:Y:S01]  /*6460*/  LEA R172, P0, R78.reuse, R98, 0x1 ;  /* 0x000000624eac7211 */ /* 0x042fe200078008ff */
        /* <DEDUP_REMOVED lines=15> */
[----:B------:R-:W-:Y:S02]  /*6560*/  LEA R16, P1, R156, R172, 0x1 ;  /* 0x000000ac9c107211 */ /* 0x000fe400078208ff */
[----:B------:R-:W-:Y:S02]  /*6570*/  IADD3 R99, P2, R122, R101, RZ ;  /* 0x000000657a637210 */ /* 0x000fe40007f5e0ff */
[----:B------:R-:W-:Y:S02]  /*6580*/  LEA.HI.X.SX32 R17, R156, R173, 0x1, P1 ;  /* 0x000000ad9c117211 */ /* 0x000fe400008f0eff */
[----:B-1----:R-:W-:Y:S02]  /*6590*/  LEA R172, P1, R99, R100, 0x1 ;  /* 0x0000006463ac7211 */ /* 0x002fe400078208ff */
        /* <DEDUP_REMOVED lines=72> */
.L_x_6457:
[----:B------:R-:W-:Y:S05]  /*6a20*/  BSYNC B0 ;  /* 0x0000000000007941 */ /* 0x000fea0003800000 */
.L_x_6456:
[C---:B------:R-:W-:Y:S04]  /*6a30*/  LEA R2, P0, R150.reuse, R70, 0x1 ;  /* 0x0000004696027211 */ /* 0x040fe800078008ff */
[----:B------:R-:W-:Y:S05]  /*6a40*/  LEA.HI.X R3, R150, R71, R80, 0x1, P0 ;  /* 0x0000004796037211 */ /* 0x000fea00000f0c50 */
[----:B-----5:R2:W-:Y:S04]  /*6a50*/  STG.E.128 [R2.64], R52 ;  /* 0x0000003402007986 */ /* 0x0205e8000c101d06 */
.L_x_6455:
[----:B------:R-:W-:Y:S05]  /*6a60*/  BSYNC B1 ;  /* 0x0000000000017941 */ /* 0x000fea0003800000 */
.L_x_6454:
[----:B------:R-:W-:Y:S01]  /*6a70*/  BSSY B1, `(.L_x_6458) ;  /* 0x0000066000017945 */ /* 0x000fe20003800000 */
[----:B------:R-:W-:-:S05]  /*6a80*/  @!P5 BRA `(.L_x_6459) ;  /* 0x000006400000d947 */ /* 0x000fca0003800000 */
[----:B-1----:R-:W-:Y:S01]  /*6a90*/  MOV R99, R95 ;  /* 0x0000005f00637202 */ /* 0x002fe20000000f00 */
[----:B--23--:R-:W-:Y:S01]  /*6aa0*/  IMAD.MOV.U32 R3, RZ, RZ, c[0x0][0x288] ;  /* 0x0000a200ff037624 */ /* 0x00cfe200078e00ff */
[----:B------:R-:W-:Y:S01]  /*6ab0*/  ISETP.GE.AND P0, PT, R14, UR4, PT ;  /* 0x000000040e007c0c */ /* 0x000fe2000bf06270 */
[----:B------:R-:W-:Y:S02]  /*6ac0*/  BSSY B0, `(.L_x_6460) ;  /* 0x000005b000007945 */ /* 0x000fe40003800000 */
[----:B------:R-:W-:Y:S05]  /*6ad0*/  IMAD.WIDE.U32 R172, R3, 0xa0, R98 ;  /* 0x000000a003ac7825 */ /* 0x000fea00078e0062 */
[----:B------:R-:W-:Y:S05]  /*6ae0*/  IADD3 R173, R173, UR19, RZ ;  /* 0x00000013adad7c10 */ /* 0x000fea000fffe0ff */
[----:B------:R1:W5:Y:S01]  /*6af0*/  LDG.E.128 R52, [R172.64] ;  /* 0x00000006ac347981 */ /* 0x000362000c1e1d00 */
        /* <DEDUP_REMOVED lines=11> */
[C---:B------:R-:W-:Y:S02]  /*6bb0*/  LEA R16, P1, R156.reuse, R172, 0x1 ;  /* 0x000000ac9c107211 */ /* 0x040fe400078208ff */
        /* <DEDUP_REMOVED lines=75> */
.L_x_6461:
[----:B------:R-:W-:Y:S05]  /*7070*/  BSYNC B0 ;  /* 0x0000000000007941 */ /* 0x000fea0003800000 */
.L_x_6460:
[----:B------:R-:W-:Y:S05]  /*7080*/  MOV R3, 0xa0 ;  /* 0x000000a000037802 */ /* 0x000fea0000000f00 */
[C---:B------:R-:W-:Y:S04]  /*7090*/  IMAD.WIDE.U32 R4, R3.reuse, c[0x0][0x198], R70 ;  /* 0x0000660003047a25 */ /* 0x040fe800078e0046 */
[----:B------:R-:W-:Y:S05]  /*70a0*/  IMAD R0, R3, c[0x0][0x19c], RZ ;  /* 0x0000670003007a24 */ /* 0x000fea00078e02ff */
[----:B------:R-:W-:Y:S05]  /*70b0*/  IADD3 R5, R5, R0, RZ ;  /* 0x0000000005057210 */ /* 0x000fea0007ffe0ff */
[----:B-----5:R2:W-:Y:S02]  /*70c0*/  STG.E.128 [R4.64], R52 ;  /* 0x0000003404007986 */ /* 0x0205e4000c101d06 */
.L_x_6459:
[----:B------:R-:W-:Y:S05]  /*70d0*/  BSYNC B1 ;  /* 0x0000000000017941 */ /* 0x000fea0003800000 */
.L_x_6458:
        /* <DEDUP_REMOVED lines=96> */
.L_x_6465:
[----:B------:R-:W-:Y:S05]  /*76e0*/  BSYNC B0 ;  /* 0x0000000000007941 */ /* 0x000fea0003800000 */
.L_x_6464:
[----:B------:R-:W-:Y:S05]  /*76f0*/  MOV R3, 0xc0 ;  /* 0x000000c000037802 */ /* 0x000fea0000000f00 */
[C---:B------:R-:W-:Y:S04]  /*7700*/  IMAD.WIDE.U32 R4, R3.reuse, c[0x0][0x198], R70 ;  /* 0x0000660003047a25 */ /* 0x040fe800078e0046 */
[----:B------:R-:W-:Y:S05]  /*7710*/  IMAD R0, R3, c[0x0][0x19c], RZ ;  /* 0x0000670003007a24 */ /* 0x000fea00078e02ff */
[----:B------:R-:W-:Y:S05]  /*7720*/  IADD3 R5, R5, R0, RZ ;  /* 0x0000000005057210 */ /* 0x000fea0007ffe0ff */
[----:B-----5:R2:W-:Y:S02]  /*7730*/  STG.E.128 [R4.64], R52 ;  /* 0x0000003404007986 */ /* 0x0205e4000c101d06 */
.L_x_6463:
[----:B------:R-:W-:Y:S05]  /*7740*/  BSYNC B1 ;  /* 0x0000000000017941 */ /* 0x000fea0003800000 */
.L_x_6462:
[----:B------:R-:W-:Y:S01]  /*7750*/  ISETP.NE.AND P0, PT, R154, RZ, PT ;  /* 0x000000ff9a00720c */ /* 0x000fe20003f05270 */
[----:B------:R-:W-:Y:S01]  /*7760*/  @!UPT UIADD3 URZ, URZ, URZ, URZ ;  /* 0x0000003f3f3ff290 */ /* 0x000fe2000fffe03f */
[----:B------:R-:W-:Y:S11]  /*7770*/  BSSY B1, `(.L_x_6466) ;  /* 0x0000065000017945 */ /* 0x000ff60003800000 */
        /* <DEDUP_REMOVED lines=10> */
[----:B------:R-:W-:Y:S01]  /*7820*/  ISETP.GE.AND P0, PT, R14, R155, PT ;  /* 0x0000009b0e00720c */ /* 0x000fe20003f06270 */
[----:B------:R-:W-:Y:S01]  /*7830*/  HADD2.F32 R33, -RZ, R52.H1_H1 ;  /* 0x30000034ff217230 */ /* 0x000fe20000004100 */
[----:B------:R-:W-:Y:S01]  /*7840*/  MOV R101, RZ ;  /* 0x000000ff00657202 */ /* 0x000fe20000000f00 */
[----:B------:R-:W-:Y:S01]  /*7850*/  HADD2.F32 R36, -RZ, R53.H0_H0 ;  /* 0x20000035ff247230 */ /* 0x000fe20000004100 */
[----:B------:R-:W-:Y:S02]  /*7860*/  MOV R46, R54 ;  /* 0x00000036002e7202 */ /* 0x000fe40000000f00 */
[----:B------:R-:W-:Y:S07]  /*7870*/  MOV R47, R55 ;  /* 0x00000037002f7202 */ /* 0x000fee0000000f00 */
[----:B------:R-:W-:Y:S02]  /*7880*/  @P0 IADD3 R155, RZ, -UR5, RZ ;  /* 0x80000005ff9b0c10 */ /* 0x000fe4000fffe0ff */
[----:B------:R-:W-:Y:S02]  /*7890*/  @P0 IADD3 R101, RZ, -UR5, RZ ;  /* 0x80000005ff650c10 */ /* 0x000fe4000fffe0ff */
[----:B------:R-:W-:Y:S02]  /*78a0*/  LEA R16, P1, R155, R156, 0x1 ;  /* 0x0000009c9b107211 */ /* 0x000fe400078208ff */
[----:B------:R-:W-:Y:S02]  /*78b0*/  IADD3 R99, P2, R119, R101, RZ ;  /* 0x0000006577637210 */ /* 0x000fe40007f5e0ff */
[----:B------:R-:W-:Y:S02]  /*78c0*/  LEA.HI.X.SX32 R17, R155, R157, 0x1, P1 ;  /* 0x0000009d9b117211 */ /* 0x000fe400008f0eff */
[----:B------:R-:W-:Y:S02]  /*78d0*/  LEA R172, P1, R99, R100, 0x1 ;  /* 0x0000006463ac7211 */ /* 0x000fe400078208ff */
        /* <DEDUP_REMOVED lines=72> */
.L_x_6469:
[----:B------:R-:W-:Y:S05]  /*7d60*/  BSYNC B0 ;  /* 0x0000000000007941 */ /* 0x000fea0003800000 */
.L_x_6468:
[----:B------:R-:W-:Y:S05]  /*7d70*/  MOV R3, 0xe0 ;  /* 0x000000e000037802 */ /* 0x000fea0000000f00 */
[C---:B------:R-:W-:Y:S04]  /*7d80*/  IMAD.WIDE.U32 R4, R3.reuse, c[0x0][0x198], R70 ;  /* 0x0000660003047a25 */ /* 0x040fe800078e0046 */
[----:B------:R-:W-:Y:S05]  /*7d90*/  IMAD R0, R3, c[0x0][0x19c], RZ ;  /* 0x0000670003007a24 */ /* 0x000fea00078e02ff */
[----:B------:R-:W-:Y:S05]  /*7da0*/  IADD3 R5, R5, R0, RZ ;  /* 0x0000000005057210 */ /* 0x000fea0007ffe0ff */
[----:B-----5:R2:W-:Y:S02]  /*7db0*/  STG.E.128 [R4.64], R52 ;  /* 0x0000003404007986 */ /* 0x0205e4000c101d06 */
.L_x_6467:
[----:B------:R-:W-:Y:S05]  /*7dc0*/  BSYNC B1 ;  /* 0x0000000000017941 */ /* 0x000fea0003800000 */
.L_x_6466:
[----:B--23--:R-:W-:Y:S01]  /*7dd0*/  IMAD.MOV.U32 R3, RZ, RZ, c[0x0][0x230] ;  /* 0x00008c00ff037624 */ /* 0x00cfe200078e00ff */
        /* <DEDUP_REMOVED lines=8> */
.L_x_6419:
[----:B---3--:R-:W-:Y:S01]  /*7e60*/  @P4 IMAD.MOV.U32 R3, RZ, RZ, c[0x0][0x288] ;  /* 0x0000a200ff034624 */ /* 0x008fe200078e00ff */
[-C--:B------:R-:W-:Y:S01]  /*7e70*/  @P1 MOV R99, R95.reuse ;  /* 0x0000005f00631202 */ /* 0x080fe20000000f00 */
[----:B------:R-:W-:Y:S01]  /*7e80*/  UMOV UR4, URZ ;  /* 0x0000003f00047c82 */ /* 0x000fe20008000000 */
[C---:B------:R-:W-:Y:S02]  /*7e90*/  @P3 LEA R20, P0, R109.reuse, R98, 0x1 ;  /* 0x000000626d143211 */ /* 0x040fe400078008ff */
[----:B------:R-:W-:Y:S01]  /*7ea0*/  @P4 MOV R0, c[0x0][0x28c] ;  /* 0x0000a30000004a02 */ /* 0x000fe20000000f00 */
[----:B------:R1:W2:Y:S01]  /*7eb0*/  @P1 LDG.E.128 R4, [R98.64] ;  /* 0x0000000662041981 */ /* 0x0002a2000c1e1d00 */
[----:B------:R-:W-:Y:S02]  /*7ec0*/  @P3 LEA.HI.X R21, R109, R95, R108, 0x1, P0 ;  /* 0x0000005f6d153211 */ /* 0x000fe400000f0c6c */
[C---:B------:R-:W-:Y:S01]  /*7ed0*/  @P3 LEA R26, P0, R105.reuse, R70, 0x1 ;  /* 0x00000046691a3211 */ /* 0x040fe200078008ff */
[----:B------:R-:W-:Y:S03]  /*7ee0*/  @P4 IMAD R0, R0, 0x60, RZ ;  /* 0x0000006000004824 */ /* 0x000fe600078e02ff */
[----:B------:R-:W-:Y:S01]  /*7ef0*/  @P3 LEA.HI.X R27, R105, R71, R104, 0x1, P0 ;  /* 0x00000047691b3211 */ /* 0x000fe200000f0c68 */
[----:B-1----:R-:W-:Y:S04]  /*7f00*/  @P4 IMAD.MOV.U32 R99, RZ, RZ, R95 ;  /* 0x000000ffff634224 */ /* 0x002fe800078e005f */
[----:B------:R-:W-:Y:S04]  /*7f10*/  @P4 IMAD.WIDE.U32 R2, R3, 0x60, R98 ;  /* 0x0000006003024825 */ /* 0x000fe800078e0062 */
[----:B------:R-:W-:Y:S01]  /*7f20*/  @P5 IMAD.MOV.U32 R99, RZ, RZ, R95 ;  /* 0x000000ffff635224 */ /* 0x000fe200078e005f */
[----:B------:R-:W-:Y:S01]  /*7f30*/  @P4 IADD3 R3, R3, R0, RZ ;  /* 0x0000000003034210 */ /* 0x000fe20007ffe0ff */
[----:B--2---:R-:W-:Y:S01]  /*7f40*/  @P1 STG.E.128 [R70.64], R4 ;  /* 0x0000000446001986 */ /* 0x004fe2000c101d06 */
[----:B------:R-:W-:Y:S03]  /*7f50*/  ISETP.NE.AND P1, PT, R156, RZ, PT ;  /* 0x000000ff9c00720c */ /* 0x000fe60003f25270 */
[----:B------:R-:W2:Y:S10]  /*7f60*/  @P3 LDG.E.128 R20, [R20.64] ;  /* 0x0000000614143981 */ /* 0x000eb4000c1e1d00 */
[C---:B------:R-:W-:Y:S04]  /*7f70*/  @P1 LEA R16, P0, R75.reuse, R98, 0x1 ;  /* 0x000000624b101211 */ /* 0x040fe800078008ff */
[----:B------:R-:W-:Y:S02]  /*7f80*/  @P1 LEA.HI.X R17, R75, R95, R74, 0x1, P0 ;  /* 0x0000005f4b111211 */ /* 0x000fe400000f0c4a */
[C---:B------:R-:W-:Y:S04]  /*7f90*/  @P1 LEA R24, P0, R148.reuse, R70, 0x1 ;  /* 0x0000004694181211 */ /* 0x040fe800078008ff */
[----:B------:R-:W-:Y:S01]  /*7fa0*/  @P1 LEA.HI.X R25, R148, R71, R76, 0x1, P0 ;  /* 0x0000004794191211 */ /* 0x000fe200000f0c4c */
[----:B--2---:R1:W-:Y:S04]  /*7fb0*/  @P3 STG.E.128 [R26.64], R20 ;  /* 0x000000141a003986 */ /* 0x0043e8000c101d06 */
[----:B------:R-:W2:Y:S01]  /*7fc0*/  @P1 LDG.E.128 R16, [R16.64] ;  /* 0x0000000610101981 */ /* 0x000ea2000c1e1d00 */
[C---:B-1----:R-:W-:Y:S04]  /*7fd0*/  @P2 LEA R20, P0, R78.reuse, R98, 0x1 ;  /* 0x000000624e142211 */ /* 0x042fe800078008ff */
[----:B------:R-:W-:Y:S01]  /*7fe0*/  @P2 LEA.HI.X R21, R78, R95, R77, 0x1, P0 ;  /* 0x0000005f4e152211 */ /* 0x000fe200000f0c4d */
[----:B--2---:R1:W-:Y:S01]  /*7ff0*/  @P1 STG.E.128 [R24.64], R16 ;  /* 0x0000001018001986 */ /* 0x0043e2000c101d06 */
[----:B------:R-:W-:Y:S03]  /*8000*/  ISETP.NE.AND P1, PT, R154, RZ, PT ;  /* 0x000000ff9a00720c */ /* 0x000fe60003f25270 */
[----:B------:R2:W3:Y:S02]  /*8010*/  @P4 LDG.E.128 R4, [R2.64] ;  /* 0x0000000602044981 */ /* 0x0004e4000c1e1d00 */
[----:B--2---:R-:W-:Y:S04]  /*8020*/  @P4 IMAD.MOV.U32 R3, RZ, RZ, 0x60 ;  /* 0x00000060ff034424 */ /* 0x004fe800078e00ff */
[C---:B------:R-:W-:Y:S01]  /*8030*/  @P4 IMAD.WIDE.U32 R22, R3.reuse, c[0x0][0x198], R70 ;  /* 0x0000660003164a25 */ /* 0x040fe200078e0046 */
[C---:B-1----:R-:W-:Y:S03]  /*8040*/  @P2 LEA R24, P0, R150.reuse, R70, 0x1 ;  /* 0x0000004696182211 */ /* 0x042fe600078008ff */
[----:B------:R-:W-:Y:S01]  /*8050*/  @P4 IMAD R0, R3, c[0x0][0x19c], RZ ;  /* 0x0000670003004a24 */ /* 0x000fe200078e02ff */
[----:B------:R-:W-:Y:S01]  /*8060*/  @P2 LEA.HI.X R25, R150, R71, R80, 0x1, P0 ;  /* 0x0000004796192211 */ /* 0x000fe200000f0c50 */
[----:B------:R-:W-:Y:S03]  /*8070*/  @P5 IMAD.MOV.U32 R3, RZ, RZ, c[0x0][0x288] ;  /* 0x0000a200ff035624 */ /* 0x000fe600078e00ff */
[----:B------:R-:W-:Y:S01]  /*8080*/  @P4 IADD3 R23, R23, R0, RZ ;  /* 0x0000000017174210 */ /* 0x000fe20007ffe0ff */
[----:B------:R-:W-:Y:S01]  /*8090*/  @P5 IMAD.WIDE.U32 R2, R3, 0xa0, R98 ;  /* 0x000000a003025825 */ /* 0x000fe200078e0062 */
[----:B------:R-:W-:Y:S02]  /*80a0*/  @P5 MOV R0, c[0x0][0x28c] ;  /* 0x0000a30000005a02 */ /* 0x000fe40000000f00 */
[-C--:B------:R-:W-:Y:S03]  /*80b0*/  @P6 MOV R99, R95.reuse ;  /* 0x0000005f00636202 */ /* 0x080fe60000000f00 */
[----:B------:R-:W-:Y:S05]  /*80c0*/  @P5 IMAD R0, R0, 0xa0, RZ ;  /* 0x000000a000005824 */ /* 0x000fea00078e02ff */
[----:B------:R-:W-:Y:S01]  /*80d0*/  @P5 IADD3 R3, R3, R0, RZ ;  /* 0x0000000003035210 */ /* 0x000fe20007ffe0ff */
[----:B------:R-:W-:Y:S04]  /*80e0*/  @P6 IMAD.MOV.U32 R0, RZ, RZ, c[0x0][0x28c] ;  /* 0x0000a300ff006624 */ /* 0x000fe800078e00ff */
[----:B------:R-:W-:Y:S01]  /*80f0*/  @P6 IMAD R0, R0, 0xc0, RZ ;  /* 0x000000c000006824 */ /* 0x000fe200078e02ff */
[----:B---3--:R1:W-:Y:S04]  /*8100*/  @P4 STG.E.128 [R22.64], R4 ;  /* 0x0000000416004986 */ /* 0x0083e8000c101d06 */
[----:B------:R2:W3:Y:S02]  /*8110*/  @P2 LDG.E.128 R16, [R20.64] ;  /* 0x0000000614102981 */ /* 0x0004e4000c1e1d00 */
[----:B--2---:R-:W-:Y:S05]  /*8120*/  @P5 MOV R21, 0xa0 ;  /* 0x000000a000155802 */ /* 0x004fea0000000f00 */
[C---:B-1----:R-:W-:Y:S04]  /*8130*/  @P5 IMAD.WIDE.U32 R22, R21.reuse, c[0x0][0x198], R70 ;  /* 0x0000660015165a25 */ /* 0x042fe800078e0046 */
[----:B------:R-:W-:Y:S04]  /*8140*/  @P5 IMAD R21, R21, c[0x0][0x19c], RZ ;  /* 0x0000670015155a24 */ /* 0x000fe800078e02ff */
[----:B------:R-:W-:Y:S01]  /*8150*/  @P5 IMAD.IADD R23, R23, 0x1, R21 ;  /* 0x0000000117175824 */ /* 0x000fe200078e0215 */
[----:B------:R-:W-:Y:S01]  /*8160*/  @P6 MOV R21, 0xc0 ;  /* 0x000000c000156802 */ /* 0x000fe20000000f00 */
[----:B---3--:R1:W-:Y:S04]  /*8170*/  @P2 STG.E.128 [R24.64], R16 ;  /* 0x0000001018002986 */ /* 0x0083e8000c101d06 */
[----:B------:R2:W3:Y:S02]  /*8180*/  @P5 LDG.E.128 R4, [R2.64] ;  /* 0x0000000602045981 */ /* 0x0004e4000c1e1d00 */
[----:B--2---:R-:W-:Y:S04]  /*8190*/  @P6 IMAD.MOV.U32 R3, RZ, RZ, c[0x0][0x288] ;  /* 0x0000a200ff036624 */ /* 0x004fe800078e00ff */
[----:B------:R-:W-:Y:S01]  /*81a0*/  @P6 IMAD.WIDE.U32 R2, R3, 0xc0, R98 ;  /* 0x000000c003026825 */ /* 0x000fe200078e0062 */
[----:B------:R-:W-:Y:S04]  /*81b0*/  @P1 MOV R99, R95 ;  /* 0x0000005f00631202 */ /* 0x000fe80000000f00 */
[----:B------:R-:W-:Y:S01]  /*81c0*/  @P6 IADD3 R3, R3, R0, RZ ;  /* 0x0000000003036210 */ /* 0x000fe20007ffe0ff */
[----:B------:R-:W-:Y:S04]  /*81d0*/  @P1 IMAD.MOV.U32 R0, RZ, RZ, c[0x0][0x28c] ;  /* 0x0000a300ff001624 */ /* 0x000fe800078e00ff */
[----:B------:R-:W-:Y:S01]  /*81e0*/  @P1 IMAD R0, R0, 0xe0, RZ ;  /* 0x000000e000001824 */ /* 0x000fe200078e02ff */
[----:B---3--:R2:W-:Y:S04]  /*81f0*/  @P5 STG.E.128 [R22.64], R4 ;  /* 0x0000000416005986 */ /* 0x0085e8000c101d06 */
[----:B-1----:R1:W3:Y:S02]  /*8200*/  @P6 LDG.E.128 R16, [R2.64] ;  /* 0x0000000602106981 */ /* 0x0022e4000c1e1d00 */
[----:B-1----:R-:W-:Y:S04]  /*8210*/  @P1 IMAD.MOV.U32 R3, RZ, RZ, c[0x0][0x288] ;  /* 0x0000a200ff031624 */ /* 0x002fe800078e00ff */
[----:B------:R-:W-:Y:S04]  /*8220*/  @P1 IMAD.WIDE.U32 R2, R3, 0xe0, R98 ;  /* 0x000000e003021825 */ /* 0x000fe800078e0062 */
[----:B------:R-:W-:Y:S02]  /*8230*/  @P1 IMAD.IADD R3, R3, 0x1, R0 ;  /* 0x0000000103031824 */ /* 0x000fe400078e0200 */
[C-C-:B--2---:R-:W-:Y:S04]  /*8240*/  @P6 IMAD.WIDE.U32 R22, R21.reuse, c[0x0][0x198], R70.reuse ;  /* 0x0000660015166a25 */ /* 0x144fe800078e0046 */
[----:B------:R-:W-:Y:S05]  /*8250*/  @P6 IMAD R21, R21, c[0x0][0x19c], RZ ;  /* 0x0000670015156a24 */ /* 0x000fea00078e02ff */
[----:B------:R-:W-:Y:S05]  /*8260*/  @P6 IADD3 R23, R23, R21, RZ ;  /* 0x0000001517176210 */ /* 0x000fea0007ffe0ff */
[----:B---3--:R1:W-:Y:S04]  /*8270*/  @P6 STG.E.128 [R22.64], R16 ;  /* 0x0000001016006986 */ /* 0x0083e8000c101d06 */
[----:B------:R2:W3:Y:S02]  /*8280*/  @P1 LDG.E.128 R4, [R2.64] ;  /* 0x0000000602041981 */ /* 0x0004e4000c1e1d00 */
[----:B--2---:R-:W-:Y:S05]  /*8290*/  @P1 MOV R3, 0xe0 ;  /* 0x000000e000031802 */ /* 0x004fea0000000f00 */
[C---:B------:R-:W-:Y:S04]  /*82a0*/  @P1 IMAD.WIDE.U32 R20, R3.reuse, c[0x0][0x198], R70 ;  /* 0x0000660003141a25 */ /* 0x040fe800078e0046 */
[----:B------:R-:W-:Y:S05]  /*82b0*/  @P1 IMAD R0, R3, c[0x0][0x19c], RZ ;  /* 0x0000670003001a24 */ /* 0x000fea00078e02ff */
[----:B------:R-:W-:Y:S05]  /*82c0*/  @P1 IADD3 R21, R21, R0, RZ ;  /* 0x0000000015151210 */ /* 0x000fea0007ffe0ff */
[----:B---3--:R1:W-:Y:S02]  /*82d0*/  @P1 STG.E.128 [R20.64], R4 ;  /* 0x0000000414001986 */ /* 0x0083e4000c101d06 */
.L_x_6437:
[----:B------:R-:W-:Y:S01]  /*82e0*/  IMAD.MOV.U32 R0, RZ, RZ, c[0x0][0x288] ;  /* 0x0000a200ff007624 */ /* 0x000fe200078e00ff */
[----:B------:R-:W-:Y:S01]  /*82f0*/  ISETP.NE.AND P1, PT, R166, RZ, PT ;  /* 0x000000ffa600720c */ /* 0x000fe20003f25270 */
[----:B-1----:R-:W-:Y:S02]  /*8300*/  IMAD.MOV.U32 R99, RZ, RZ, R95 ;  /* 0x000000ffff637224 */ /* 0x002fe400078e005f */
        /* <DEDUP_REMOVED lines=10> */
[----:B------:R-:W-:Y:S02]  /*83b0*/  IADD3 R13, R13, -0x100, RZ ;  /* 0xffffff000d0d7810 */ /* 0x000fe40007ffe0ff */
[----:B------:R-:W1:Y:S01]  /*83c0*/  I2F.RP R17, R5 ;  /* 0x0000000500117306 */ /* 0x000e620000209400 */
[----:B------:R-:W-:Y:S02]  /*83d0*/  IABS R16, R12 ;  /* 0x0000000c00107213 */ /* 0x000fe40000000000 */
[----:B------:R-:W-:Y:S01]  /*83e0*/  IMAD.IADD R0, R13, 0x1, -R12 ;  /* 0x000000010d007824 */ /* 0x000fe200078e0a0c */
[----:B------:R-:W-:Y:S02]  /*83f0*/  IABS R7, R13 ;  /* 0x0000000d00077213 */ /* 0x000fe40000000000 */
[----:B------:R-:W-:Y:S04]  /*8400*/  LOP3.LUT R3, RZ, c[0x0][0x2d0], RZ, 0x33, !PT ;  /* 0x0000b400ff037a12 */ /* 0x000fe800078e33ff */
        /* <DEDUP_REMOVED lines=10> */
[C---:B------:R-:W-:Y:S01]  /*84b0*/  IMAD R7, R5.reuse, R6, R7 ;  /* 0x0000000605077224 */ /* 0x040fe200078e0207 */
[----:B------:R-:W-:Y:S01]  /*84c0*/  LOP3.LUT R6, R12, c[0x0][0x2d0], RZ, 0x3c, !PT ;  /* 0x0000b4000c067a12 */ /* 0x000fe200078e3cff */
[C---:B------:R-:W-:Y:S03]  /*84d0*/  IMAD R16, R5.reuse, R8, R16 ;  /* 0x0000000805107224 */ /* 0x040fe600078e0210 */
[C---:B------:R-:W-:Y:S02]  /*84e0*/  ISETP.GT.U32.AND P0, PT, R5.reuse, R7, PT ;  /* 0x000000070500720c */ /* 0x040fe40003f04070 */
[----:B------:R-:W-:Y:S02]  /*84f0*/  ISETP.GT.U32.AND P1, PT, R5, R16, PT ;  /* 0x000000100500720c */ /* 0x000fe40003f24070 */
[----:B------:R-:W-:Y:S09]  /*8500*/  ISETP.GE.AND P5, PT, R6, RZ, PT ;  /* 0x000000ff0600720c */ /* 0x000ff20003fa6270 */
[----:B------:R-:W-:Y:S01]  /*8510*/  @!P0 IADD3 R2, R2, 0x1, RZ ;  /* 0x0000000102028810 */ /* 0x000fe20007ffe0ff */
[----:B------:R-:W-:Y:S01]  /*8520*/  @!P0 IMAD.IADD R7, R7, 0x1, -R5 ;  /* 0x0000000107078824 */ /* 0x000fe200078e0a05 */
[-C--:B------:R-:W-:Y:S02]  /*8530*/  @!P1 IADD3 R16, R16, -R5.reuse, RZ ;  /* 0x8000000510109210 */ /* 0x080fe40007ffe0ff */
[----:B------:R-:W-:Y:S02]  /*8540*/  @!P1 IADD3 R4, R4, 0x1, RZ ;  /* 0x0000000104049810 */ /* 0x000fe40007ffe0ff */
[-C--:B------:R-:W-:Y:S02]  /*8550*/  ISETP.GE.U32.AND P2, PT, R7, R5.reuse, PT ;  /* 0x000000050700720c */ /* 0x080fe40003f46070 */
[----:B------:R-:W-:Y:S02]  /*8560*/  ISETP.GE.U32.AND P3, PT, R16, R5, PT ;  /* 0x000000051000720c */ /* 0x000fe40003f66070 */
[----:B------:R-:W-:Y:S02]  /*8570*/  LOP3.LUT R5, R13, c[0x0][0x2d0], RZ, 0x3c, !PT ;  /* 0x0000b4000d057a12 */ /* 0x000fe400078e3cff */
[----:B------:R-:W-:Y:S02]  /*8580*/  ISETP.NE.AND P0, PT, RZ, c[0x0][0x2d0], PT ;  /* 0x0000b400ff007a0c */ /* 0x000fe40003f05270 */
[----:B------:R-:W-:Y:S05]  /*8590*/  ISETP.GE.AND P4, PT, R5, RZ, PT ;  /* 0x000000ff0500720c */ /* 0x000fea0003f86270 */
[----:B------:R-:W-:Y:S02]  /*85a0*/  @P2 IADD3 R2, R2, 0x1, RZ ;  /* 0x0000000102022810 */ /* 0x000fe40007ffe0ff */
[----:B------:R-:W-:Y:S05]  /*85b0*/  @P3 IADD3 R4, R4, 0x1, RZ ;  /* 0x0000000104043810 */ /* 0x000fea0007ffe0ff */
[----:B------:R-:W-:Y:S02]  /*85c0*/  @!P5 IMAD.MOV R4, RZ, RZ, -R4 ;  /* 0x000000ffff04d224 */ /* 0x000fe400078e0a04 */
[----:B------:R-:W-:Y:S05]  /*85d0*/  @!P4 IMAD.MOV R2, RZ, RZ, -R2 ;  /* 0x000000ffff02c224 */ /* 0x000fea00078e0a02 */
[C---:B------:R-:W-:Y:S02]  /*85e0*/  SEL R2, R3.reuse, R2, !P0 ;  /* 0x0000000203027207 */ /* 0x040fe40004000000 */
[----:B------:R-:W-:Y:S02]  /*85f0*/  SEL R3, R3, R4, !P0 ;  /* 0x0000000403037207 */ /* 0x000fe40004000000 */
[CC--:B------:R-:W-:Y:S02]  /*8600*/  LEA R22, P1, R2.reuse, R170.reuse, 0x2 ;  /* 0x000000aa02167211 */ /* 0x0c0fe400078210ff */
[C---:B------:R-:W-:Y:S02]  /*8610*/  LEA R18, P0, R3.reuse, R170, 0x2 ;  /* 0x000000aa03127211 */ /* 0x040fe400078010ff */
[-C--:B------:R-:W-:Y:S02]  /*8620*/  LEA.HI.X.SX32 R23, R2, R171.reuse, 0x2, P1 ;  /* 0x000000ab02177211 */ /* 0x080fe400008f16ff */
[C---:B------:R-:W-:Y:S02]  /*8630*/  LEA.HI.X.SX32 R19, R3.reuse, R171, 0x2, P0 ;  /* 0x000000ab03137211 */ /* 0x040fe400000f16ff */
[----:B------:R-:W-:Y:S01]  /*8640*/  IADD3 R3, R3, -R2, RZ ;  /* 0x8000000203037210 */ /* 0x000fe20007ffe0ff */
[----:B------:R-:W2:Y:S04]  /*8650*/  LDG.E R5, [R22.64] ;  /* 0x0000000616057981 */ /* 0x000ea8000c1e1900 */
[----:B------:R-:W-:Y:S01]  /*8660*/  IMAD R0, R3, c[0x0][0x2d0], R0 ;  /* 0x0000b40003007a24 */ /* 0x000fe200078e0200 */
[----:B------:R-:W2:Y:S03]  /*8670*/  LDG.E R6, [R18.64] ;  /* 0x0000000612067981 */ /* 0x000ea6000c1e1900 */
        /* <DEDUP_REMOVED lines=9> */
[----:B------:R-:W-:Y:S02]  /*8710*/  IMAD R5, R16, c[0x0][0x184], R5 ;  /* 0x0000610010057a24 */ /* 0x000fe400078e0205 */
[----:B------:R-:W-:Y:S02]  /*8720*/  IMAD R7, R7, c[0x0][0x198], RZ ;  /* 0x0000660007077a24 */ /* 0x000fe400078e02ff */
[----:B------:R-:W-:Y:S02]  /*8730*/  IMAD.IADD R19, R19, 0x1, R5 ;  /* 0x0000000113137824 */ /* 0x000fe400078e0205 */
[----:B------:R-:W-:Y:S02]  /*8740*/  IMAD R5, R8, c[0x0][0x188], RZ ;  /* 0x0000620008057a24 */ /* 0x000fe400078e02ff */
[----:B------:R-:W-:Y:S04]  /*8750*/  IMAD.WIDE.U32 R20, R16, c[0x0][0x188], R20 ;  /* 0x0000620010147a25 */ /* 0x000fe800078e0014 */
[----:B------:R-:W-:Y:S01]  /*8760*/  IMAD.WIDE.U32 R18, R0, c[0x0][0x198], R18 ;  /* 0x0000660000127a25 */ /* 0x000fe200078e0012 */
[----:B------:R-:W-:Y:S03]  /*8770*/  LEA R72, P1, R20, R72, 0x1 ;  /* 0x0000004814487211 */ /* 0x000fe600078208ff */
[----:B------:R-:W-:Y:S01]  /*8780*/  IMAD R5, R16, c[0x0][0x18c], R5 ;  /* 0x0000630010057a24 */ /* 0x000fe200078e0205 */
[----:B------:R-:W-:Y:S01]  /*8790*/  LEA R70, P0, R18, R70, 0x1 ;  /* 0x0000004612467211 */ /* 0x000fe200078008ff */
[----:B------:R-:W-:Y:S03]  /*87a0*/  IMAD R7, R0, c[0x0][0x19c], R7 ;  /* 0x0000670000077a24 */ /* 0x000fe600078e0207 */
[----:B------:R-:W-:Y:S01]  /*87b0*/  IADD3 R6, R21, R5, RZ ;  /* 0x0000000515067210 */ /* 0x000fe20007ffe0ff */
[----:B------:R-:W-:Y:S03]  /*87c0*/  IMAD.IADD R8, R19, 0x1, R7 ;  /* 0x0000000113087824 */ /* 0x000fe600078e0207 */
[----:B------:R-:W-:Y:S02]  /*87d0*/  LEA.HI.X R73, R20, R73, R6, 0x1, P1 ;  /* 0x0000004914497211 */ /* 0x000fe400008f0c06 */
[----:B------:R-:W-:Y:S01]  /*87e0*/  LEA.HI.X R71, R18, R71, R8, 0x1, P0 ;  /* 0x0000004712477211 */ /* 0x000fe200000f0c08 */
[----:B------:R-:W-:-:S05]  /*87f0*/  BRA `(.L_x_6471) ;  /* 0x0000008000007947 */ /* 0x000fca0003800000 */
.L_x_6470:
[----:B------:R-:W-:Y:S02]  /*8800*/  IMAD.MOV.U32 R2, RZ, RZ, c[0x0][0x1a0] ;  /* 0x00006800ff027624 */ /* 0x000fe400078e00ff */
[----:B------:R-:W-:Y:S02]  /*8810*/  IMAD.MOV.U32 R0, RZ, RZ, c[0x0][0x198] ;  /* 0x00006600ff007624 */ /* 0x000fe400078e00ff */
[----:B------:R-:W-:Y:S02]  /*8820*/  IMAD.U32 R3, R2, -0x80, RZ ;  /* 0xffffff8002037824 */ /* 0x000fe400078e00ff */
[----:B------:R-:W-:Y:S03]  /*8830*/  IMAD.U32 R5, R0, -0x80, RZ ;  /* 0xffffff8000057824 */ /* 0x000fe600078e00ff */
[----:B------:R-:W-:Y:S02]  /*8840*/  LEA R72, P1, R3, R72, 0x1 ;  /* 0x0000004803487211 */ /* 0x000fe400078208ff */
[----:B------:R-:W-:Y:S02]  /*8850*/  LEA R70, P0, R5, R70, 0x1 ;  /* 0x0000004605467211 */ /* 0x000fe400078008ff */
[----:B------:R-:W-:Y:S02]  /*8860*/  LEA.HI.X.SX32 R73, R3, R73, 0x1, P1 ;  /* 0x0000004903497211 */ /* 0x000fe400008f0eff */
[----:B------:R-:W-:Y:S02]  /*8870*/  LEA.HI.X.SX32 R71, R5, R71, 0x1, P0 ;  /* 0x0000004705477211 */ /* 0x000fe400000f0eff */
.L_x_6471:
[----:B------:R-:W-:Y:S04]  /*8880*/  IADD3 R11, R11, -0x1, RZ ;  /* 0xffffffff0b0b7810 */ /* 0x000fe80007ffe0ff */
[----:B------:R-:W-:Y:S11]  /*8890*/  ISETP.GT.AND P0, PT, R11, R67, PT ;  /* 0x000000430b00720c */ /* 0x000ff60003f04270 */
[----:B------:R-:W-:Y:S02]  /*88a0*/  @!UPT UIADD3 URZ, URZ, URZ, URZ ;  /* 0x0000003f3f3ff290 */ /* 0x000fe4000fffe03f */
[----:B------:R-:W-:-:S05]  /*88b0*/  @P0 BRA `(.L_x_6472) ;  /* 0xffff9d6000000947 */ /* 0x000fca000383ffff */
.L_x_6418:
        /* <DEDUP_REMOVED lines=13> */
[----:B------:R-:W-:Y:S01]  /*8990*/  IMAD.MOV.U32 R6, RZ, RZ, c[0x0][0x194] ;  /* 0x00006500ff067624 */ /* 0x000fe200078e00ff */
[-C--:B------:R-:W-:Y:S01]  /*89a0*/  LEA R2, P0, R3, R138.reuse, 0x5 ;  /* 0x0000008a03027211 */ /* 0x080fe200078028ff */
[----:B------:R-:W-:Y:S01]  /*89b0*/  IMAD.MOV.U32 R136, RZ, RZ, R138 ;  /* 0x000000ffff887224 */ /* 0x000fe200078e008a */
[----:B------:R-:W-:Y:S01]  /*89c0*/  IADD3 R0, P1, R7, R138, RZ ;  /* 0x0000008a07007210 */ /* 0x000fe20007f3e0ff */
[----:B------:R-:W-:Y:S01]  /*89d0*/  ULDC.U8 UR4, c[0x0][0x313] ;  /* 0x0000c4c000047ab9 */ /* 0x000fe20000000000 */
[C---:B------:R-:W-:Y:S01]  /*89e0*/  LEA.HI.X R7, R3.reuse, R137, R6, 0x5, P0 ;  /* 0x0000008903077211 */ /* 0x040fe200000f2c06 */
[----:B------:R-:W-:Y:S01]  /*89f0*/  IMAD.WIDE.U32 R10, R3, 0x30, R136 ;  /* 0x00000030030a7825 */ /* 0x000fe200078e0088 */
[----:B------:R-:W-:Y:S02]  /*8a00*/  LEA R28, P0, R2, c[0x0][0x160], 0x1 ;  /* 0x00005800021c7a11 */ /* 0x000fe400078008ff */
[----:B------:R-:W-:Y:S01]  /*8a10*/  LEA R8, P2, R138, c[0x0][0x160], 0x1 ;  /* 0x000058008a087a11 */ /* 0x000fe200078408ff */
[----:B------:R-:W-:Y:S01]  /*8a20*/  IMAD R3, R6, 0x30, RZ ;  /* 0x0000003006037824 */ /* 0x000fe200078e02ff */
[----:B------:R-:W-:Y:S01]  /*8a30*/  LEA.HI.X R29, R2, c[0x0][0x164], R7, 0x1, P0 ;  /* 0x00005900021d7a11 */ /* 0x000fe200000f0c07 */
[----:B------:R-:W-:Y:S01]  /*8a40*/  IMAD.X R5, R5, 0x1, R137, P1 ;  /* 0x0000000105057824 */ /* 0x000fe200008e0689 */
[----:B------:R-:W-:Y:S01]  /*8a50*/  LEA R26, P0, R10, c[0x0][0x160], 0x1 ;  /* 0x000058000a1a7a11 */ /* 0x000fe200078008ff */
[----:B------:R-:W-:Y:S01]  /*8a60*/  IMAD.IADD R3, R11, 0x1, R3 ;  /* 0x000000010b037824 */ /* 0x000fe200078e0203 */
[----:B------:R-:W-:Y:S01]  /*8a70*/  LEA R24, P1, R0, c[0x0][0x160], 0x1 ;  /* 0x0000580000187a11 */ /* 0x000fe200078208ff */
[----:B------:R-:W-:Y:S01]  /*8a80*/  IMAD.SHL.U32 R13, R133, 0x10, RZ ;  /* 0x00000010850d7824 */ /* 0x000fe200078e00ff */
[----:B------:R-:W-:-:S02]  /*8a90*/  LEA.HI.X R9, R138, c[0x0][0x164], R137, 0x1, P2 ;  /* 0x000059008a097a11 */ /* 0x000fc400010f0c89 */
[----:B------:R-:W-:Y:S01]  /*8aa0*/  LEA.HI.X R27, R10, c[0x0][0x164], R3, 0x1, P0 ;  /* 0x000059000a1b7a11 */ /* 0x000fe200000f0c03 */
[----:B------:R-:W-:Y:S01]  /*8ab0*/  IMAD.IADD R3, R164, 0x1, -R61 ;  /* 0x00000001a4037824 */ /* 0x000fe200078e0a3d */
[----:B------:R-:W-:Y:S02]  /*8ac0*/  ISETP.NE.AND P0, PT, RZ, UR4, PT ;  /* 0x00000004ff007c0c */ /* 0x000fe4000bf05270 */
[----:B------:R-:W-:Y:S02]  /*8ad0*/  LEA.HI.X R25, R0, c[0x0][0x164], R5, 0x1, P1 ;  /* 0x0000590000197a11 */ /* 0x000fe400008f0c05 */
[----:B--2---:R-:W-:-:S05]  /*8ae0*/  IADD3 R4, R4, R69, R61 ;  /* 0x0000004504047210 */ /* 0x004fca0007ffe03d */
[----:B------:R-:W-:-:S05]  /*8af0*/  IMAD R4, R133, R4, RZ ;  /* 0x0000000485047224 */ /* 0x000fca00078e02ff */
[-C--:B------:R-:W-:Y:S02]  /*8b00*/  IADD3 R16, P2, R131, R4.reuse, RZ ;  /* 0x0000000483107210 */ /* 0x080fe40007f5e0ff */
[----:B------:R-:W-:Y:S02]  /*8b10*/  SHF.R.S32.HI R2, RZ, 0x1f, R4 ;  /* 0x0000001fff027819 */ /* 0x000fe40000011404 */
[----:B------:R-:W-:-:S03]  /*8b20*/  IADD3 R0, P1, R130, R4, RZ ;  /* 0x0000000482007210 */ /* 0x000fc60007f3e0ff */
[--C-:B------:R-:W-:Y:S02]  /*8b30*/  IMAD.X R118, R118, 0x1, R2.reuse, P2 ;  /* 0x0000000176767824 */ /* 0x100fe400010e0602 */
[----:B------:R-:W-:Y:S01]  /*8b40*/  IMAD.X R2, R117, 0x1, R2, P1 ;  /* 0x0000000175027824 */ /* 0x000fe200008e0602 */
        /* <DEDUP_REMOVED lines=16> */
[----:B------:R-:W3:Y:S01]  /*8c50*/  LDG.E.64 R6, [R6.64] ;  /* 0x0000000606067981 */ /* 0x000ee2000c1e1b00 */
        /* <DEDUP_REMOVED lines=37> */
.L_x_6479:
[----:B------:R-:W-:Y:S05]  /*8eb0*/  BSYNC B0 ;  /* 0x0000000000007941 */ /* 0x000fea0003800000 */
.L_x_6478:
[----:B-----5:R1:W-:Y:S02]  /*8ec0*/  STS.128 [R167], R8 ;  /* 0x00000008a7007388 */ /* 0x0203e40000000c00 */
.L_x_6477:
[----:B------:R-:W-:Y:S05]  /*8ed0*/  BSYNC B1 ;  /* 0x0000000000017941 */ /* 0x000fea0003800000 */
.L_x_6476:
        /* <DEDUP_REMOVED lines=31> */
[----:B------:R-:W-:Y:S01]  /*90d0*/  FMUL.FTZ R9, R21, R9 ;  /* 0x0000000915097220 */ /* 0x000fe20000410000 */
[----:B------:R-:W-:Y:S01]  /*90e0*/  HADD2.F32 R5, -RZ, R5.H0_H0 ;  /* 0x20000005ff057230 */ /* 0x000fe20000004100 */
[C---:B------:R-:W-:Y:S01]  /*90f0*/  FMUL.FTZ R0, R18.reuse, R0 ;  /* 0x0000000012007220 */ /* 0x040fe20000410000 */
[----:B------:R-:W-:Y:S01]  /*9100*/  HADD2.F32 R6, -RZ, R6.H0_H0 ;  /* 0x20000006ff067230 */ /* 0x000fe20000004100 */
[----:B------:R-:W-:-:S02]  /*9110*/  FFMA.FTZ R2, R18, R11, -R2 ;  /* 0x0000000b12027223 */ /* 0x000fc40000010802 */
[-C--:B------:R-:W-:Y:S02]  /*9120*/  FFMA.FTZ R10, R21, R13.reuse, -R10 ;  /* 0x0000000d150a7223 */ /* 0x080fe4000001080a */
[----:B------:R-:W-:Y:S01]  /*9130*/  FFMA.FTZ R9, R20, R13, R9 ;  /* 0x0000000d14097223 */ /* 0x000fe20000010009 */
[--C-:B------:R-:W-:Y:S01]  /*9140*/  HADD2.F32 R13, -RZ, R8.reuse.H0_H0 ;  /* 0x20000008ff0d7230 */ /* 0x100fe20000004100 */
[----:B------:R-:W-:Y:S01]  /*9150*/  FFMA.FTZ R11, R17, R11, R0 ;  /* 0x0000000b110b7223 */ /* 0x000fe20000010000 */
[----:B------:R-:W-:Y:S02]  /*9160*/  HADD2.F32 R17, -RZ, R8.H1_H1 ;  /* 0x30000008ff117230 */ /* 0x000fe40000004100 */
[--C-:B------:R-:W-:Y:S01]  /*9170*/  HADD2.F32 R8, -RZ, R19.reuse.H1_H1 ;  /* 0x30000013ff087230 */ /* 0x100fe20000004100 */
[----:B------:R-:W-:Y:S01]  /*9180*/  FMUL.FTZ R18, R13, R4 ;  /* 0x000000040d127220 */ /* 0x000fe20000410000 */
[----:B------:R-:W-:Y:S01]  /*9190*/  HADD2.F32 R0, -RZ, R19.H0_H0 ;  /* 0x20000013ff007230 */ /* 0x000fe20000004100 */
[----:B------:R-:W-:Y:S01]  /*91a0*/  F2FP.PACK_AB R9, R9, R10 ;  /* 0x0000000a0909723e */ /* 0x000fe200000000ff */
[----:B------:R-:W-:Y:S01]  /*91b0*/  HADD2.F32 R19, -RZ, R7.H0_H0 ;  /* 0x20000007ff137230 */ /* 0x000fe20000004100 */
[----:B------:R-:W-:Y:S01]  /*91c0*/  FMUL.FTZ R7, R17, R4 ;  /* 0x0000000411077220 */ /* 0x000fe20000410000 */
[----:B------:R-:W-:Y:S01]  /*91d0*/  F2FP.PACK_AB R11, R11, R2 ;  /* 0x000000020b0b723e */ /* 0x000fe200000000ff */
[----:B------:R-:W-:-:S02]  /*91e0*/  FMUL.FTZ R4, R8, R5 ;  /* 0x0000000508047220 */ /* 0x000fc40000410000 */
[C---:B------:R-:W-:Y:S02]  /*91f0*/  FMUL.FTZ R5, R0.reuse, R5 ;  /* 0x0000000500057220 */ /* 0x040fe40000410000 */
[-C--:B------:R-:W-:Y:S02]  /*9200*/  FFMA.FTZ R7, R13, R6.reuse, -R7 ;  /* 0x000000060d077223 */ /* 0x080fe40000010807 */
[----:B------:R-:W-:Y:S02]  /*9210*/  FFMA.FTZ R18, R17, R6, R18 ;  /* 0x0000000611127223 */ /* 0x000fe40000010012 */
[-C--:B------:R-:W-:Y:S02]  /*9220*/  FFMA.FTZ R4, R0, R19.reuse, -R4 ;  /* 0x0000001300047223 */ /* 0x080fe40000010804 */
[----:B------:R-:W-:Y:S01]  /*9230*/  FFMA.FTZ R5, R8, R19, R5 ;  /* 0x0000001308057223 */ /* 0x000fe20000010005 */
[----:B------:R-:W-:-:S04]  /*9240*/  F2FP.PACK_AB R8, R18, R7 ;  /* 0x000000071208723e */ /* 0x000fc800000000ff */
[----:B------:R-:W-:Y:S02]  /*9250*/  F2FP.PACK_AB R10, R5, R4 ;  /* 0x00000004050a723e */ /* 0x000fe400000000ff */
.L_x_6483:
[----:B------:R-:W-:Y:S05]  /*9260*/  BSYNC B0 ;  /* 0x0000000000007941 */ /* 0x000fea0003800000 */
.L_x_6482:
[----:B-----5:R2:W-:Y:S02]  /*9270*/  STS.128 [R167+0x800], R8 ;  /* 0x00080008a7007388 */ /* 0x0205e40000000c00 */
.L_x_6481:
[----:B------:R-:W-:Y:S05]  /*9280*/  BSYNC B1 ;  /* 0x0000000000017941 */ /* 0x000fea0003800000 */
.L_x_6480:
        /* <DEDUP_REMOVED lines=57> */
.L_x_6487:
[----:B------:R-:W-:Y:S05]  /*9620*/  BSYNC B0 ;  /* 0x0000000000007941 */ /* 0x000fea0003800000 */
.L_x_6486:
[----:B-----5:R2:W-:Y:S02]  /*9630*/  STS.128 [R167+0x1000], R8 ;  /* 0x00100008a7007388 */ /* 0x0205e40000000c00 */
.L_x_6485:
[----:B------:R-:W-:Y:S05]  /*9640*/  BSYNC B1 ;  /* 0x0000000000017941 */ /* 0x000fea0003800000 */
.L_x_6484:
[----:B-1----:R-:W-:-:S04]  /*9650*/  IADD3 R28, R168, 0x30, RZ ;  /* 0x00000030a81c7810 */ /* 0x002fc80007ffe0ff */
        /* <DEDUP_REMOVED lines=18> */
[----:B-----5:R-:W-:Y:S01]  /*9780*/  HADD2.F32 R16, -RZ, R9.H1_H1 ;  /* 0x30000009ff107230 */ /* 0x020fe20000004100 */
[----:B------:R-:W-:Y:S01]  /*9790*/  MOV R15, R10 ;  /* 0x0000000a000f7202 */ /* 0x000fe20000000f00 */
[----:B------:R-:W-:Y:S02]  /*97a0*/  HADD2.F32 R13, -RZ, R11.H1_H1 ;  /* 0x3000000bff0d7230 */ /* 0x000fe40000004100 */
[----:B------:R-:W-:Y:S02]  /*97b0*/  HADD2.F32 R17, -RZ, R9.H0_H0 ;  /* 0x20000009ff117230 */ /* 0x000fe40000004100 */
        /* <DEDUP_REMOVED lines=19> */
[-C--:B------:R-:W-:Y:S01]  /*98f0*/  FMUL.FTZ R14, R7, R2.reuse ;  /* 0x00000002070e7220 */ /* 0x080fe20000410000 */
        /* <DEDUP_REMOVED lines=13> */
.L_x_6490:
[----:B------:R-:W-:Y:S05]  /*99d0*/  BSYNC B0 ;  /* 0x0000000000007941 */ /* 0x000fea0003800000 */
.L_x_6489:
[----:B-----5:R2:W-:Y:S01]  /*99e0*/  STS.128 [R167+0x1800], R8 ;  /* 0x00180008a7007388 */ /* 0x0205e20000000c00 */
[----:B------:R-:W-:Y:S05]  /*99f0*/  BRA `(.L_x_6488) ;  /* 0x000019a000007947 */ /* 0x000fea0003800000 */
.L_x_6475:
        /* <DEDUP_REMOVED lines=16> */
[----:B------:R-:W-:Y:S02]  /*9b00*/  @P0 IADD3 R11, -R133, RZ, RZ ;  /* 0x000000ff850b0210 */ /* 0x000fe40007ffe1ff */
[----:B------:R-:W-:Y:S01]  /*9b10*/  LEA.HI.X.SX32 R4, R17, R2, 0x1, P1 ;  /* 0x0000000211047211 */ /* 0x000fe200008f0eff */
[----:B------:R-:W-:Y:S01]  /*9b20*/  IMAD.WIDE R16, R7, 0x2, R8 ;  /* 0x0000000207107825 */ /* 0x000fe200078e0208 */
[----:B------:R-:W-:-:S04]  /*9b30*/  LEA R6, P1, R5, c[0x0][0x2b0], 0x1 ;  /* 0x0000ac0005067a11 */ /* 0x000fc800078208ff */
[----:B------:R-:W-:Y:S01]  /*9b40*/  LEA.HI.X R7, R5, c[0x0][0x2b4], R4, 0x1, P1 ;  /* 0x0000ad0005077a11 */ /* 0x000fe200008f0c04 */
[----:B------:R-:W2:Y:S01]  /*9b50*/  LDG.E.128 R16, [R16.64] ;  /* 0x0000000610107981 */ /* 0x000ea2000c1e1d00 */
[----:B-1----:R-:W-:-:S04]  /*9b60*/  IADD3 R9, P1, R11, R0, RZ ;  /* 0x000000000b097210 */ /* 0x002fc80007f3e0ff */
[----:B------:R-:W3:Y:S01]  /*9b70*/  LDG.E.128 R4, [R6.64] ;  /* 0x0000000606047981 */ /* 0x000ee2000c1e1d00 */
[----:B------:R-:W-:Y:S02]  /*9b80*/  LEA.HI.X.SX32 R8, R11, R2, 0x1, P1 ;  /* 0x000000020b087211 */ /* 0x000fe400008f0eff */
[----:B------:R-:W-:-:S04]  /*9b90*/  LEA R10, P1, R9, c[0x0][0x2a8], 0x1 ;  /* 0x0000aa00090a7a11 */ /* 0x000fc800078208ff */
[----:B------:R-:W-:-:S06]  /*9ba0*/  LEA.HI.X R11, R9, c[0x0][0x2ac], R8, 0x1, P1 ;  /* 0x0000ab00090b7a11 */ /* 0x000fcc00008f0c08 */
[----:B------:R-:W4:Y:S01]  /*9bb0*/  LDG.E.128 R8, [R10.64] ;  /* 0x000000060a087981 */ /* 0x000f22000c1e1d00 */
[--C-:B--2---:R-:W-:Y:S02]  /*9bc0*/  HADD2.F32 R33, -RZ, R16.reuse.H0_H0 ;  /* 0x20000010ff217230 */ /* 0x104fe40000004100 */
[----:B------:R-:W-:Y:S02]  /*9bd0*/  HADD2.F32 R35, -RZ, R17.H0_H0 ;  /* 0x20000011ff237230 */ /* 0x000fe40000004100 */
[----:B------:R-:W-:Y:S02]  /*9be0*/  HADD2.F32 R37, -RZ, R16.H1_H1 ;  /* 0x30000010ff257230 */ /* 0x000fe40000004100 */
        /* <DEDUP_REMOVED lines=14> */
[----:B------:R-:W-:Y:S01]  /*9cd0*/  HADD2.F32 R16, -RZ, R17.H1_H1 ;  /* 0x30000011ff107230 */ /* 0x000fe20000004100 */
[----:B------:R-:W-:Y:S01]  /*9ce0*/  @!P0 FADD.FTZ R5, -R5, -RZ ;  /* 0x800000ff05058221 */ /* 0x000fe20000010100 */
[--C-:B------:R-:W-:Y:S01]  /*9cf0*/  HADD2.F32 R12, -RZ, R18.reuse.H0_H0 ;  /* 0x20000012ff0c7230 */ /* 0x100fe20000004100 */
[----:B------:R-:W-:Y:S01]  /*9d00*/  @!P0 FADD.FTZ R7, -R7, -RZ ;  /* 0x800000ff07078221 */ /* 0x000fe20000010100 */
[--C-:B------:R-:W-:Y:S01]  /*9d10*/  HADD2.F32 R4, -RZ, R19.reuse.H1_H1 ;  /* 0x30000013ff047230 */ /* 0x100fe20000004100 */
[----:B------:R-:W-:Y:S01]  /*9d20*/  FMUL.FTZ R16, R16, R31 ;  /* 0x0000001f10107220 */ /* 0x000fe20000410000 */
[----:B------:R-:W-:Y:S01]  /*9d30*/  HADD2.F32 R31, -RZ, R18.H1_H1 ;  /* 0x30000012ff1f7230 */ /* 0x000fe20000004100 */
[----:B------:R-:W-:Y:S01]  /*9d40*/  @!P0 FADD.FTZ R32, -R32, -RZ ;  /* 0x800000ff20208221 */ /* 0x000fe20000010100 */
[----:B------:R-:W-:Y:S01]  /*9d50*/  HADD2.F32 R17, -RZ, R19.H0_H0 ;  /* 0x20000013ff117230 */ /* 0x000fe20000004100 */
[----:B------:R-:W-:Y:S01]  /*9d60*/  FMUL.FTZ R5, R12, R5 ;  /* 0x000000050c057220 */ /* 0x000fe20000410000 */
[----:B----4-:R-:W-:Y:S01]  /*9d70*/  HADD2.F32 R12, -RZ, R8.H0_H0 ;  /* 0x20000008ff0c7230 */ /* 0x010fe20000004100 */
[----:B------:R-:W-:Y:S01]  /*9d80*/  FMUL.FTZ R7, R4, R7 ;  /* 0x0000000704077220 */ /* 0x000fe20000410000 */
[----:B-----5:R-:W-:Y:S01]  /*9d90*/  HADD2.F32 R4, -RZ, R20.H0_H0 ;  /* 0x20000014ff047230 */ /* 0x020fe20000004100 */
[----:B------:R-:W-:Y:S01]  /*9da0*/  @!P0 FADD.FTZ R6, -R6, -RZ ;  /* 0x800000ff06068221 */ /* 0x000fe20000010100 */
[--C-:B------:R-:W-:Y:S01]  /*9db0*/  HADD2.F32 R19, -RZ, R11.reuse.H0_H0 ;  /* 0x2000000bff137230 */ /* 0x100fe20000004100 */
[----:B------:R-:W-:Y:S01]  /*9dc0*/  FMUL.FTZ R37, R37, R30 ;  /* 0x0000001e25257220 */ /* 0x000fe20000410000 */
[--C-:B------:R-:W-:Y:S01]  /*9dd0*/  HADD2.F32 R30, -RZ, R10.reuse.H0_H0 ;  /* 0x2000000aff1e7230 */ /* 0x100fe20000004100 */
[----:B------:R-:W-:Y:S01]  /*9de0*/  FMUL.FTZ R32, R31, R32 ;  /* 0x000000201f207220 */ /* 0x000fe20000410000 */
[----:B------:R-:W-:Y:S01]  /*9df0*/  HADD2.F32 R31, -RZ, R10.H1_H1 ;  /* 0x3000000aff1f7230 */ /* 0x000fe20000004100 */
[----:B------:R-:W-:Y:S01]  /*9e00*/  FMUL.FTZ R6, R17, R6 ;  /* 0x0000000611067220 */ /* 0x000fe20000410000 */
[----:B------:R-:W-:Y:S01]  /*9e10*/  HADD2.F32 R17, -RZ, R8.H1_H1 ;  /* 0x30000008ff117230 */ /* 0x000fe20000004100 */
[----:B------:R-:W-:Y:S01]  /*9e20*/  FFMA.FTZ R4, R4, R12, R33 ;  /* 0x0000000c04047223 */ /* 0x000fe20000010021 */
[----:B------:R-:W-:-:S02]  /*9e30*/  HADD2.F32 R10, -RZ, R11.H1_H1 ;  /* 0x3000000bff0a7230 */ /* 0x000fc40000004100 */
[----:B------:R-:W-:Y:S02]  /*9e40*/  HADD2.F32 R18, -RZ, R21.H0_H0 ;  /* 0x20000015ff127230 */ /* 0x000fe40000004100 */
[----:B------:R-:W-:Y:S02]  /*9e50*/  HADD2.F32 R8, -RZ, R9.H0_H0 ;  /* 0x20000009ff087230 */ /* 0x000fe40000004100 */
[----:B------:R-:W-:Y:S02]  /*9e60*/  HADD2.F32 R11, -RZ, R22.H0_H0 ;  /* 0x20000016ff0b7230 */ /* 0x000fe40000004100 */
[----:B------:R-:W-:Y:S01]  /*9e70*/  HADD2.F32 R12, -RZ, R23.H0_H0 ;  /* 0x20000017ff0c7230 */ /* 0x000fe20000004100 */
[----:B------:R-:W-:Y:S01]  /*9e80*/  FFMA.FTZ R8, R18, R8, R35 ;  /* 0x0000000812087223 */ /* 0x000fe20000010023 */
[----:B------:R-:W-:Y:S01]  /*9e90*/  HADD2.F32 R20, -RZ, R20.H1_H1 ;  /* 0x30000014ff147230 */ /* 0x000fe20000004100 */
[----:B------:R-:W-:Y:S01]  /*9ea0*/  FFMA.FTZ R5, R11, R30, R5 ;  /* 0x0000001e0b057223 */ /* 0x000fe20000010005 */
[----:B------:R-:W-:Y:S01]  /*9eb0*/  HADD2.F32 R9, -RZ, R9.H1_H1 ;  /* 0x30000009ff097230 */ /* 0x000fe20000004100 */
[----:B------:R-:W-:Y:S01]  /*9ec0*/  FFMA.FTZ R6, R12, R19, R6 ;  /* 0x000000130c067223 */ /* 0x000fe20000010006 */
[----:B------:R-:W-:Y:S01]  /*9ed0*/  HADD2.F32 R21, -RZ, R21.H1_H1 ;  /* 0x30000015ff157230 */ /* 0x000fe20000004100 */
[----:B------:R-:W-:Y:S01]  /*9ee0*/  FFMA.FTZ R17, R20, R17, R37 ;  /* 0x0000001114117223 */ /* 0x000fe20000010025 */
[----:B------:R-:W-:-:S02]  /*9ef0*/  HADD2.F32 R22, -RZ, R22.H1_H1 ;  /* 0x30000016ff167230 */ /* 0x000fc40000004100 */
[----:B------:R-:W-:Y:S01]  /*9f00*/  HADD2.F32 R23, -RZ, R23.H1_H1 ;  /* 0x30000017ff177230 */ /* 0x000fe20000004100 */
[----:B------:R-:W-:Y:S01]  /*9f10*/  FFMA.FTZ R9, R21, R9, R16 ;  /* 0x0000000915097223 */ /* 0x000fe20000010010 */
[----:B------:R-:W-:Y:S01]  /*9f20*/  F2FP.PACK_AB R20, R17, R4 ;  /* 0x000000041114723e */ /* 0x000fe200000000ff */
[----:B------:R-:W-:Y:S02]  /*9f30*/  FFMA.FTZ R22, R22, R31, R32 ;  /* 0x0000001f16167223 */ /* 0x000fe40000010020 */
[----:B------:R-:W-:Y:S01]  /*9f40*/  FFMA.FTZ R7, R23, R10, R7 ;  /* 0x0000000a17077223 */ /* 0x000fe20000010007 */
[----:B------:R-:W-:Y:S02]  /*9f50*/  F2FP.PACK_AB R21, R9, R8 ;  /* 0x000000080915723e */ /* 0x000fe400000000ff */
[----:B------:R-:W-:Y:S02]  /*9f60*/  F2FP.PACK_AB R22, R22, R5 ;  /* 0x000000051616723e */ /* 0x000fe400000000ff */
[----:B------:R-:W-:-:S02]  /*9f70*/  F2FP.PACK_AB R23, R7, R6 ;  /* 0x000000060717723e */ /* 0x000fc400000000ff */
.L_x_6494:
[----:B------:R-:W-:Y:S05]  /*9f80*/  BSYNC B0 ;  /* 0x0000000000007941 */ /* 0x000fea0003800000 */
.L_x_6493:
[----:B-----5:R2:W-:Y:S02]  /*9f90*/  STS.128 [R167], R20 ;  /* 0x00000014a7007388 */ /* 0x0205e40000000c00 */
.L_x_6492:
[----:B------:R-:W-:Y:S05]  /*9fa0*/  BSYNC B1 ;  /* 0x0000000000017941 */ /* 0x000fea0003800000 */
.L_x_6491:
        /* <DEDUP_REMOVED lines=26> */
[----:B------:R-:W4:Y:S01]  /*a150*/  LDG.E.128 R4, [R6.64] ;  /* 0x0000000606047981 */ /* 0x000f22000c1e1d00 */
[----:B------:R-:W-:Y:S02]  /*a160*/  LEA.HI.X.SX32 R9, R9, R10, 0x1, P1 ;  /* 0x0000000a09097211 */ /* 0x000fe400008f0eff */
[----:B------:R-:W-:-:S04]  /*a170*/  LEA R10, P1, R8, c[0x0][0x2a8], 0x1 ;  /* 0x0000aa00080a7a11 */ /* 0x000fc800078208ff */
[----:B------:R-:W-:-:S06]  /*a180*/  LEA.HI.X R11, R8, c[0x0][0x2ac], R9, 0x1, P1 ;  /* 0x0000ab00080b7a11 */ /* 0x000fcc00008f0c09 */
[----:B--2---:R-:W2:Y:S01]  /*a190*/  LDG.E.128 R8, [R10.64] ;  /* 0x000000060a087981 */ /* 0x004ea2000c1e1d00 */
[----:B---3--:R-:W-:Y:S02]  /*a1a0*/  HADD2.F32 R32, -RZ, R16.H0_H0 ;  /* 0x20000010ff207230 */ /* 0x008fe40000004100 */
[----:B------:R-:W-:Y:S02]  /*a1b0*/  HADD2.F32 R31, -RZ, R17.H0_H0 ;  /* 0x20000011ff1f7230 */ /* 0x000fe40000004100 */
[--C-:B----4-:R-:W-:Y:S02]  /*a1c0*/  HADD2.F32 R13, -RZ, R4.reuse.H0_H0 ;  /* 0x20000004ff0d7230 */ /* 0x110fe40000004100 */
        /* <DEDUP_REMOVED lines=57> */
.L_x_6498:
[----:B------:R-:W-:Y:S05]  /*a560*/  BSYNC B0 ;  /* 0x0000000000007941 */ /* 0x000fea0003800000 */
.L_x_6497:
[----:B-----5:R3:W-:Y:S02]  /*a570*/  STS.128 [R167+0x800], R20 ;  /* 0x00080014a7007388 */ /* 0x0207e40000000c00 */
.L_x_6496:
[----:B------:R-:W-:Y:S05]  /*a580*/  BSYNC B1 ;  /* 0x0000000000017941 */ /* 0x000fea0003800000 */
.L_x_6495:
        /* <DEDUP_REMOVED lines=16> */
[----:B-1----:R-:W-:Y:S02]  /*a690*/  IADD3 R9, P1, R5, R0, RZ ;  /* 0x0000000005097210 */ /* 0x002fe40007f3e0ff */
        /* <DEDUP_REMOVED lines=42> */
[----:B--2---:R-:W-:Y:S01]  /*a940*/  HADD2.F32 R4, -RZ, R8.H0_H0 ;  /* 0x20000008ff047230 */ /* 0x004fe20000004100 */
        /* <DEDUP_REMOVED lines=32> */
.L_x_6502:
[----:B------:R-:W-:Y:S05]  /*ab50*/  BSYNC B0 ;  /* 0x0000000000007941 */ /* 0x000fea0003800000 */
.L_x_6501:
[----:B-----5:R3:W-:Y:S02]  /*ab60*/  STS.128 [R167+0x1000], R20 ;  /* 0x00100014a7007388 */ /* 0x0207e40000000c00 */
.L_x_6500:
[----:B------:R-:W-:Y:S05]  /*ab70*/  BSYNC B1 ;  /* 0x0000000000017941 */ /* 0x000fea0003800000 */
.L_x_6499:
[----:B--2---:R-:W-:-:S04]  /*ab80*/  IADD3 R28, R168, 0x30, RZ ;  /* 0x00000030a81c7810 */ /* 0x004fc80007ffe0ff */
        /* <DEDUP_REMOVED lines=26> */
[----:B------:R-:W4:Y:S02]  /*ad30*/  LDG.E.128 R4, [R6.64] ;  /* 0x0000000606047981 */ /* 0x000f24000c1e1d00 */
[----:B------:R-:W-:-:S04]  /*ad40*/  IADD3 R0, P1, R3, R0, RZ ;  /* 0x0000000003007210 */ /* 0x000fc80007f3e0ff */
[----:B------:R-:W-:Y:S02]  /*ad50*/  LEA.HI.X.SX32 R3, R3, R2, 0x1, P1 ;  /* 0x0000000203037211 */ /* 0x000fe400008f0eff */
[----:B-1----:R-:W-:-:S04]  /*ad60*/  LEA R8, P1, R0, c[0x0][0x2a8], 0x1 ;  /* 0x0000aa0000087a11 */ /* 0x002fc800078208ff */
[----:B------:R-:W-:-:S06]  /*ad70*/  LEA.HI.X R9, R0, c[0x0][0x2ac], R3, 0x1, P1 ;  /* 0x0000ab0000097a11 */ /* 0x000fcc00008f0c03 */
[----:B--2---:R-:W2:Y:S01]  /*ad80*/  LDG.E.128 R8, [R8.64] ;  /* 0x0000000608087981 */ /* 0x004ea2000c1e1d00 */
[--C-:B---3--:R-:W-:Y:S02]  /*ad90*/  HADD2.F32 R15, -RZ, R21.reuse.H0_H0 ;  /* 0x20000015ff0f7230 */ /* 0x108fe40000004100 */
[----:B------:R-:W-:Y:S02]  /*ada0*/  HADD2.F32 R14, -RZ, R21.H1_H1 ;  /* 0x30000015ff0e7230 */ /* 0x000fe40000004100 */
[--C-:B------:R-:W-:Y:S02]  /*adb0*/  HADD2.F32 R21, -RZ, R20.reuse.H0_H0 ;  /* 0x20000014ff157230 */ /* 0x100fe40000004100 */
[----:B------:R-:W-:Y:S02]  /*adc0*/  HADD2.F32 R25, -RZ, R20.H1_H1 ;  /* 0x30000014ff197230 */ /* 0x000fe40000004100 */
[--C-:B----4-:R-:W-:Y:S02]  /*add0*/  HADD2.F32 R0, -RZ, R5.reuse.H0_H0 ;  /* 0x20000005ff007230 */ /* 0x110fe40000004100 */
[----:B------:R-:W-:-:S02]  /*ade0*/  HADD2.F32 R5, -RZ, R5.H1_H1 ;  /* 0x30000005ff057230 */ /* 0x000fc40000004100 */
[----:B------:R-:W-:Y:S01]  /*adf0*/  HADD2.F32 R2, -RZ, R4.H0_H0 ;  /* 0x20000004ff027230 */ /* 0x000fe20000004100 */
[----:B------:R-:W-:Y:S01]  /*ae00*/  @!P0 FADD.FTZ R0, -R0, -RZ ;  /* 0x800000ff00008221 */ /* 0x000fe20000010100 */
[--C-:B------:R-:W-:Y:S01]  /*ae10*/  HADD2.F32 R3, -RZ, R6.reuse.H0_H0 ;  /* 0x20000006ff037230 */ /* 0x100fe20000004100 */
[----:B------:R-:W-:Y:S01]  /*ae20*/  @!P0 FADD.FTZ R5, -R5, -RZ ;  /* 0x800000ff05058221 */ /* 0x000fe20000010100 */
[----:B------:R-:W-:Y:S01]  /*ae30*/  HADD2.F32 R13, -RZ, R6.H1_H1 ;  /* 0x30000006ff0d7230 */ /* 0x000fe20000004100 */
[----:B------:R-:W-:Y:S01]  /*ae40*/  @!P0 FADD.FTZ R2, -R2, -RZ ;  /* 0x800000ff02028221 */ /* 0x000fe20000010100 */
[--C-:B------:R-:W-:Y:S02]  /*ae50*/  HADD2.F32 R6, -RZ, R7.reuse.H0_H0 ;  /* 0x20000007ff067230 */ /* 0x100fe40000004100 */
[----:B------:R-:W-:Y:S02]  /*ae60*/  HADD2.F32 R4, -RZ, R4.H1_H1 ;  /* 0x30000004ff047230 */ /* 0x000fe40000004100 */
[----:B------:R-:W-:Y:S01]  /*ae70*/  HADD2.F32 R7, -RZ, R7.H1_H1 ;  /* 0x30000007ff077230 */ /* 0x000fe20000004100 */
[----:B------:R-:W-:Y:S01]  /*ae80*/  FMUL.FTZ R15, R15, R0 ;  /* 0x000000000f0f7220 */ /* 0x000fe20000410000 */
[--C-:B------:R-:W-:Y:S01]  /*ae90*/  HADD2.F32 R0, -RZ, R23.reuse.H1_H1 ;  /* 0x30000017ff007230 */ /* 0x100fe20000004100 */
[----:B------:R-:W-:Y:S01]  /*aea0*/  FMUL.FTZ R14, R14, R5 ;  /* 0x000000050e0e7220 */ /* 0x000fe20000410000 */
[----:B------:R-:W-:Y:S01]  /*aeb0*/  HADD2.F32 R5, -RZ, R23.H0_H0 ;  /* 0x20000017ff057230 */ /* 0x000fe20000004100 */
[----:B------:R-:W-:Y:S01]  /*aec0*/  FMUL.FTZ R21, R21, R2 ;  /* 0x0000000215157220 */ /* 0x000fe20000410000 */
[----:B------:R-:W-:Y:S01]  /*aed0*/  HADD2.F32 R2, -RZ, R22.H0_H0 ;  /* 0x20000016ff027230 */ /* 0x000fe20000004100 */
[----:B------:R-:W-:-:S02]  /*aee0*/  @!P0 FADD.FTZ R4, -R4, -RZ ;  /* 0x800000ff04048221 */ /* 0x000fc40000010100 */
[----:B------:R-:W-:Y:S02]  /*aef0*/  @!P0 FADD.FTZ R3, -R3, -RZ ;  /* 0x800000ff03038221 */ /* 0x000fe40000010100 */
[----:B------:R-:W-:Y:S02]  /*af00*/  @!P0 FADD.FTZ R6, -R6, -RZ ;  /* 0x800000ff06068221 */ /* 0x000fe40000010100 */
[----:B------:R-:W-:Y:S01]  /*af10*/  @!P0 FADD.FTZ R7, -R7, -RZ ;  /* 0x800000ff07078221 */ /* 0x000fe20000010100 */
[----:B------:R-:W-:Y:S01]  /*af20*/  HADD2.F32 R22, -RZ, R22.H1_H1 ;  /* 0x30000016ff167230 */ /* 0x000fe20000004100 */
[----:B------:R-:W-:Y:S01]  /*af30*/  FMUL.FTZ R25, R25, R4 ;  /* 0x0000000419197220 */ /* 0x000fe20000410000 */
[----:B-----5:R-:W-:Y:S01]  /*af40*/  HADD2.F32 R4, -RZ, R16.H0_H0 ;  /* 0x20000010ff047230 */ /* 0x020fe20000004100 */
[----:B------:R-:W-:Y:S01]  /*af50*/  FMUL.FTZ R3, R2, R3 ;  /* 0x0000000302037220 */ /* 0x000fe20000410000 */
[----:B--2---:R-:W-:Y:S01]  /*af60*/  HADD2.F32 R2, -RZ, R9.H0_H0 ;  /* 0x20000009ff027230 */ /* 0x004fe20000004100 */
[----:B------:R-:W-:Y:S01]  /*af70*/  FMUL.FTZ R6, R5, R6 ;  /* 0x0000000605067220 */ /* 0x000fe20000410000 */
[----:B------:R-:W-:Y:S01]  /*af80*/  HADD2.F32 R5, -RZ, R8.H0_H0 ;  /* 0x20000008ff057230 */ /* 0x000fe20000004100 */
[----:B------:R-:W-:Y:S01]  /*af90*/  FMUL.FTZ R7, R0, R7 ;  /* 0x0000000700077220 */ /* 0x000fe20000410000 */
[----:B------:R-:W-:Y:S01]  /*afa0*/  HADD2.F32 R0, -RZ, R17.H0_H0 ;  /* 0x20000011ff007230 */ /* 0x000fe20000004100 */
[----:B------:R-:W-:-:S02]  /*afb0*/  @!P0 FADD.FTZ R13, -R13, -RZ ;  /* 0x800000ff0d0d8221 */ /* 0x000fc40000010100 */
[----:B------:R-:W-:Y:S01]  /*afc0*/  FFMA.FTZ R4, R4, R5, R21 ;  /* 0x0000000504047223 */ /* 0x000fe20000010015 */
[----:B------:R-:W-:Y:S01]  /*afd0*/  HADD2.F32 R5, -RZ, R18.H0_H0 ;  /* 0x20000012ff057230 */ /* 0x000fe20000004100 */
[----:B------:R-:W-:Y:S01]  /*afe0*/  FMUL.FTZ R13, R22, R13 ;  /* 0x0000000d160d7220 */ /* 0x000fe20000410000 */
[----:B------:R-:W-:Y:S01]  /*aff0*/  HADD2.F32 R22, -RZ, R10.H0_H0 ;  /* 0x2000000aff167230 */ /* 0x000fe20000004100 */
[----:B------:R-:W-:Y:S01]  /*b000*/  FFMA.FTZ R0, R0, R2, R15 ;  /* 0x0000000200007223 */ /* 0x000fe2000001000f */
[----:B------:R-:W-:Y:S02]  /*b010*/  HADD2.F32 R2, -RZ, R19.H0_H0 ;  /* 0x20000013ff027230 */ /* 0x000fe40000004100 */
[----:B------:R-:W-:Y:S02]  /*b020*/  HADD2.F32 R17, -RZ, R17.H1_H1 ;  /* 0x30000011ff117230 */ /* 0x000fe40000004100 */
[----:B------:R-:W-:Y:S02]  /*b030*/  HADD2.F32 R9, -RZ, R9.H1_H1 ;  /* 0x30000009ff097230 */ /* 0x000fe40000004100 */
[----:B------:R-:W-:-:S02]  /*b040*/  HADD2.F32 R8, -RZ, R8.H1_H1 ;  /* 0x30000008ff087230 */ /* 0x000fc40000004100 */
[--C-:B------:R-:W-:Y:S02]  /*b050*/  HADD2.F32 R23, -RZ, R11.reuse.H0_H0 ;  /* 0x2000000bff177230 */ /* 0x100fe40000004100 */
[----:B------:R-:W-:Y:S02]  /*b060*/  HADD2.F32 R20, -RZ, R11.H1_H1 ;  /* 0x3000000bff147230 */ /* 0x000fe40000004100 */
        /* <DEDUP_REMOVED lines=14> */
.L_x_6504:
[----:B------:R-:W-:Y:S05]  /*b150*/  BSYNC B0 ;  /* 0x0000000000007941 */ /* 0x000fea0003800000 */
.L_x_6503:
[----:B-----5:R4:W-:Y:S01]  /*b160*/  STS.128 [R167+0x1800], R16 ;  /* 0x00180010a7007388 */ /* 0x0209e20000000c00 */
[----:B------:R-:W-:Y:S05]  /*b170*/  BRA `(.L_x_6488) ;  /* 0x0000022000007947 */ /* 0x000fea0003800000 */
.L_x_6474:
[----:B------:R-:W-:Y:S01]  /*b180*/  IMAD.IADD R9, R164, 0x1, -R61 ;  /* 0x00000001a4097824 */ /* 0x000fe200078e0a3d */
[C---:B------:R-:W-:Y:S02]  /*b190*/  IADD3 R12, R168.reuse, 0x10, RZ ;  /* 0x00000010a80c7810 */ /* 0x040fe40007ffe0ff */
[----:B------:R-:W-:Y:S02]  /*b1a0*/  IADD3 R28, R168, 0x30, RZ ;  /* 0x00000030a81c7810 */ /* 0x000fe40007ffe0ff */
[-C--:B------:R-:W-:Y:S02]  /*b1b0*/  ISETP.GE.AND P2, PT, R12, R9.reuse, PT ;  /* 0x000000090c00720c */ /* 0x080fe40003f46270 */
[----:B------:R-:W-:-:S02]  /*b1c0*/  ISETP.GE.AND P3, PT, R168, R9, PT ;  /* 0x00000009a800720c */ /* 0x000fc40003f66270 */
        /* <DEDUP_REMOVED lines=8> */
[----:B------:R-:W-:Y:S01]  /*b250*/  @!P2 LEA R6, P5, R7, c[0x0][0x160], 0x1 ;  /* 0x000058000706aa11 */ /* 0x000fe200078a08ff */
        /* <DEDUP_REMOVED lines=13> */
[----:B------:R1:W-:Y:S02]  /*b330*/  @!P2 LDGSTS.E.BYPASS.LTC128B.128 [R167+0x800], [R6.64] ;  /* 0x0080000006a7afae */ /* 0x0003e4000b901d46 */
[----:B------:R-:W-:Y:S01]  /*b340*/  @!P1 LEA.HI.X R15, R0, c[0x0][0x164], R3, 0x1, P5 ;  /* 0x00005900000f9a11 */ /* 0x000fe200028f0c03 */
[----:B------:R-:W-:Y:S01]  /*b350*/  @!P0 IMAD.IADD R5, R11, 0x1, R2 ;  /* 0x000000010b058824 */ /* 0x000fe200078e0202 */
[----:B------:R-:W-:-:S03]  /*b360*/  @!P0 LEA R2, P4, R10, c[0x0][0x160], 0x1 ;  /* 0x000058000a028a11 */ /* 0x000fc600078808ff */
[----:B------:R1:W-:Y:S01]  /*b370*/  @!P1 LDGSTS.E.BYPASS.LTC128B.128 [R167+0x1000], [R14.64] ;  /* 0x010000000ea79fae */ /* 0x0003e2000b901d46 */
[----:B------:R-:W-:-:S05]  /*b380*/  @!P0 LEA.HI.X R3, R10, c[0x0][0x164], R5, 0x1, P4 ;  /* 0x000059000a038a11 */ /* 0x000fca00020f0c05 */
[----:B------:R1:W-:Y:S04]  /*b390*/  @!P0 LDGSTS.E.BYPASS.LTC128B.128 [R167+0x1800], [R2.64] ;  /* 0x0180000002a78fae */ /* 0x0003e8000b901d46 */
.L_x_6488:
[----:B------:R-:W-:Y:S05]  /*b3a0*/  BSYNC B2 ;  /* 0x0000000000027941 */ /* 0x000fea0003800000 */
.L_x_6473:
[----:B------:R-:W-:Y:S01]  /*b3b0*/  IADD3 R172, R56, -0x1, RZ ;  /* 0xffffffff38ac7810 */ /* 0x000fe20007ffe0ff */
[----:B------:R-:W-:Y:S01]  /*b3c0*/  IMAD.SHL.U32 R40, R62, 0x40, RZ ;  /* 0x000000403e287824 */ /* 0x000fe200078e00ff */
[C---:B------:R-:W-:Y:S01]  /*b3d0*/  IADD3 R4, R168.reuse, 0x50, RZ ;  /* 0x00000050a8047810 */ /* 0x040fe20007ffe0ff */
[----:B------:R-:W-:Y:S01]  /*b3e0*/  IMAD.SHL.U32 R57, R57, 0x2, RZ ;  /* 0x0000000239397824 */ /* 0x000fe200078e00ff */
[----:B-1----:R-:W-:Y:S01]  /*b3f0*/  IADD3 R3, R168, 0x60, RZ ;  /* 0x00000060a8037810 */ /* 0x002fe20007ffe0ff */
[----:B------:R-:W-:Y:S01]  /*b400*/  IMAD.SHL.U32 R2, R172, 0x80, RZ ;  /* 0x00000080ac027824 */ /* 0x000fe200078e00ff */
[C---:B------:R-:W-:Y:S02]  /*b410*/  IADD3 R0, R168.reuse, 0x70, RZ ;  /* 0x00000070a8007810 */ /* 0x040fe40007ffe0ff */
[----:B------:R-:W-:Y:S01]  /*b420*/  IADD3 R14, R168, 0x40, RZ ;  /* 0x00000040a80e7810 */ /* 0x000fe20007ffe0ff */
[----:B------:R-:W-:Y:S01]  /*b430*/  IMAD.IADD R5, R63, 0x1, -R2 ;  /* 0x000000013f057824 */ /* 0x000fe200078e0a02 */
[----:B------:R-:W-:-:S02]  /*b440*/  LOP3.LUT R40, R40, 0xfffffe00, RZ, 0xc0, !PT ;  /* 0xfffffe0028287812 */ /* 0x000fc400078ec0ff */
[----:B------:R-:W-:Y:S02]  /*b450*/  LOP3.LUT R57, R57, 0x6, RZ, 0xc0, !PT ;  /* 0x0000000639397812 */ /* 0x000fe400078ec0ff */
[-C--:B------:R-:W-:Y:S02]  /*b460*/  ISETP.GE.AND P0, PT, R168, R5.reuse, PT ;  /* 0x00000005a800720c */ /* 0x080fe40003f06270 */
[-C--:B------:R-:W-:Y:S02]  /*b470*/  ISETP.GE.AND P4, PT, R12, R5.reuse, PT ;  /* 0x000000050c00720c */ /* 0x080fe40003f86270 */
[-C--:B------:R-:W-:Y:S02]  /*b480*/  ISETP.GE.AND P5, PT, R24, R5.reuse, PT ;  /* 0x000000051800720c */ /* 0x080fe40003fa6270 */
[-C--:B------:R-:W-:Y:S02]  /*b490*/  ISETP.GE.AND P3, PT, R28, R5.reuse, PT ;  /* 0x000000051c00720c */ /* 0x080fe40003f66270 */
[----:B------:R-:W-:-:S02]  /*b4a0*/  ISETP.GE.AND P2, PT, R4, R5, PT ;  /* 0x000000050400720c */ /* 0x000fc40003f46270 */
[----:B------:R-:W-:-:S03]  /*b4b0*/  ISETP.GE.AND P1, PT, R3, R5, PT ;  /* 0x000000050300720c */ /* 0x000fc60003f26270 */
[----:B------:R-:W-:-:S04]  /*b4c0*/  @!P0 IMAD.MOV.U32 R158, RZ, RZ, R160 ;  /* 0x000000ffff9e8224 */ /* 0x000fc800078e00a0 */
[----:B------:R-:W-:Y:S01]  /*b4d0*/  @!P5 IMAD.MOV.U32 R6, RZ, RZ, c[0x0][0x198] ;  /* 0x00006600ff06d624 */ /* 0x000fe200078e00ff */
[----:B------:R-:W-:Y:S01]  /*b4e0*/  @!PT LDS RZ, [RZ] ;  /* 0x00000000fffff984 */ /* 0x000fe20000000800 */
[----:B------:R-:W-:Y:S01]  /*b4f0*/  @!PT LDS RZ, [RZ] ;  /* 0x00000000fffff984 */ /* 0x000fe20000000800 */
[----:B------:R-:W-:Y:S01]  /*b500*/  @!PT LDS RZ, [RZ] ;  /* 0x00000000fffff984 */ /* 0x000fe20000000800 */
[----:B------:R1:W-:Y:S01]  /*b510*/  @!P0 LDGSTS.E.BYPASS.LTC128B.128 [R167+0x2000], [R158.64] ;  /* 0x020000009ea78fae */ /* 0x0003e2000b901d46 */
[CC--:B--2---:R-:W-:Y:S01]  /*b520*/  @!P4 LEA R8, P0, R105.reuse, R160.reuse, 0x1 ;  /* 0x000000a06908c211 */ /* 0x0c4fe200078008ff */
[----:B------:R-:W-:Y:S02]  /*b530*/  @!P5 IMAD.MOV.U32 R7, RZ, RZ, c[0x0][0x19c] ;  /* 0x00006700ff07d624 */ /* 0x000fe400078e00ff */
[----:B---3--:R-:W-:Y:S01]  /*b540*/  @!P3 IMAD.MOV.U32 R22, RZ, RZ, c[0x0][0x198] ;  /* 0x00006600ff16b624 */ /* 0x008fe200078e00ff */
[----:B------:R-:W-:Y:S01]  /*b550*/  @!P4 LEA.HI.X R9, R105, R159, R104, 0x1, P0 ;  /* 0x0000009f6909c211 */ /* 0x000fe200000f0c68 */
[----:B------:R-:W-:Y:S01]  /*b560*/  @!P2 IMAD.MOV.U32 R20, RZ, RZ, c[0x0][0x198] ;  /* 0x00006600ff14a624 */ /* 0x000fe200078e00ff */
[----:B------:R-:W-:Y:S01]  /*b570*/  ISETP.GE.AND P0, PT, R0, R5, PT ;  /* 0x000000050000720c */ /* 0x000fe20003f06270 */
[----:B----4-:R-:W-:Y:S02]  /*b580*/  @!P1 IMAD.MOV.U32 R18, RZ, RZ, c[0x0][0x198] ;  /* 0x00006600ff129624 */ /* 0x010fe400078e00ff */
[----:B------:R2:W-:Y:S01]  /*b590*/  @!P4 LDGSTS.E.BYPASS.LTC128B.128 [R167+0x2800], [R8.64] ;  /* 0x0280000008a7cfae */ /* 0x0005e2000b901d46 */
[----:B------:R-:W-:Y:S01]  /*b5a0*/  @!P5 LEA R26, P4, R6, R160, 0x6 ;  /* 0x000000a0061ad211 */ /* 0x000fe200078830ff */
[----:B------:R-:W-:-:S03]  /*b5b0*/  @!P3 IMAD.MOV.U32 R11, RZ, RZ, c[0x0][0x19c] ;  /* 0x00006700ff0bb624 */ /* 0x000fc600078e00ff */
[----:B------:R-:W-:Y:S01]  /*b5c0*/  @!P5 LEA.HI.X R27, R6, R159, R7, 0x6, P4 ;  /* 0x0000009f061bd211 */ /* 0x000fe200020f3407 */
[----:B------:R-:W-:Y:S01]  /*b5d0*/  @!P1 IMAD.MOV.U32 R7, RZ, RZ, c[0x0][0x19c] ;  /* 0x00006700ff079624 */ /* 0x000fe200078e00ff */
[----:B------:R-:W-:Y:S01]  /*b5e0*/  ISETP.GE.AND P4, PT, R14, R5, PT ;  /* 0x000000050e00720c */ /* 0x000fe20003f86270 */
[----:B------:R-:W-:Y:S02]  /*b5f0*/  @!P3 IMAD R11, R11, 0x60, RZ ;  /* 0x000000600b0bb824 */ /* 0x000fe400078e02ff */
[----:B------:R-:W-:Y:S01]  /*b600*/  @!P0 IMAD.MOV.U32 R6, RZ, RZ, c[0x0][0x19c] ;  /* 0x00006700ff068624 */ /* 0x000fe200078e00ff */
[----:B------:R3:W-:Y:S01]  /*b610*/  @!P5 LDGSTS.E.BYPASS.LTC128B.128 [R167+0x3000], [R26.64] ;  /* 0x030000001aa7dfae */ /* 0x0007e2000b901d46 */
[----:B------:R-:W-:Y:S02]  /*b620*/  @!P0 IMAD.MOV.U32 R16, RZ, RZ, c[0x0][0x198] ;  /* 0x00006600ff108624 */ /* 0x000fe400078e00ff */
[----:B------:R-:W-:Y:S02]  /*b630*/  @!P1 IMAD R7, R7, 0xc0, RZ ;  /* 0x000000c007079824 */ /* 0x000fe400078e02ff */
[----:B------:R-:W-:-:S02]  /*b640*/  @!P0 IMAD R13, R6, 0xe0, RZ ;  /* 0x000000e0060d8824 */ /* 0x000fc400078e02ff */
[----:B-1----:R-:W-:Y:S02]  /*b650*/  @!P3 IMAD.MOV.U32 R158, RZ, RZ, R160 ;  /* 0x000000ffff9eb224 */ /* 0x002fe400078e00a0 */
[----:B------:R-:W-:Y:S02]  /*b660*/  @!P4 IMAD.MOV.U32 R10, RZ, RZ, c[0x0][0x19c] ;  /* 0x00006700ff0ac624 */ /* 0x000fe400078e00ff */
[----:B------:R-:W-:-:S04]  /*b670*/  @!P3 IMAD.WIDE.U32 R22, R22, 0x60, R158 ;  /* 0x000000601616b825 */ /* 0x000fc800078e009e */
[----:B------:R-:W-:Y:S02]  /*b680*/  @!P2 IMAD.MOV.U32 R158, RZ, RZ, R160 ;  /* 0x000000ffff9ea224 */ /* 0x000fe400078e00a0 */
[----:B--2---:R-:W-:Y:S02]  /*b690*/  @!P4 IMAD.MOV.U32 R9, RZ, RZ, c[0x0][0x198] ;  /* 0x00006600ff09c624 */ /* 0x004fe400078e00ff */
[----:B------:R-:W-:-:S03]  /*b6a0*/  @!P2 IMAD.WIDE.U32 R20, R20, 0xa0, R158 ;  /* 0x000000a01414a825 */ /* 0x000fc600078e009e */
[----:B------:R-:W-:Y:S01]  /*b6b0*/  @!P4 LEA R6, P5, R9, R160, 0x7 ;  /* 0x000000a00906c211 */ /* 0x000fe200078a38ff */
[----:B------:R-:W-:Y:S02]  /*b6c0*/  @!P1 IMAD.MOV.U32 R158, RZ, RZ, R160 ;  /* 0x000000ffff9e9224 */ /* 0x000fe400078e00a0 */
[----:B------:R-:W-:Y:S02]  /*b6d0*/  @!P2 IMAD.MOV.U32 R8, RZ, RZ, c[0x0][0x19c] ;  /* 0x00006700ff08a624 */ /* 0x000fe400078e00ff */
[----:B------:R-:W-:-:S04]  /*b6e0*/  @!P1 IMAD.WIDE.U32 R18, R18, 0xc0, R158 ;  /* 0x000000c012129825 */ /* 0x000fc800078e009e */
[----:B------:R-:W-:Y:S02]  /*b6f0*/  @!P0 IMAD.MOV.U32 R158, RZ, RZ, R160 ;  /* 0x000000ffff9e8224 */ /* 0x000fe400078e00a0 */
[----:B------:R-:W-:Y:S02]  /*b700*/  @!P2 IMAD R8, R8, 0xa0, RZ ;  /* 0x000000a00808a824 */ /* 0x000fe400078e02ff */
[----:B------:R-:W-:-:S04]  /*b710*/  @!P0 IMAD.WIDE.U32 R16, R16, 0xe0, R158 ;  /* 0x000000e010108825 */ /* 0x000fc800078e009e */
[----:B------:R-:W-:Y:S02]  /*b720*/  @!P3 IMAD.IADD R23, R23, 0x1, R11 ;  /* 0x000000011717b824 */ /* 0x000fe400078e020b */
[----:B------:R-:W-:Y:S01]  /*b730*/  @!P1 IMAD.IADD R19, R19, 0x1, R7 ;  /* 0x0000000113139824 */ /* 0x000fe200078e0207 */
[----:B------:R-:W-:Y:S01]  /*b740*/  @!P4 LEA.HI.X R7, R9, R159, R10, 0x7, P5 ;  /* 0x0000009f0907c211 */ /* 0x000fe200028f3c0a */
[----:B------:R-:W-:Y:S01]  /*b750*/  @!P2 IMAD.IADD R21, R21, 0x1, R8 ;  /* 0x000000011515a824 */ /* 0x000fe200078e0208 */
[----:B------:R1:W-:Y:S01]  /*b760*/  @!P3 LDGSTS.E.BYPASS.LTC128B.128 [R167+0x3800], [R22.64] ;  /* 0x0380000016a7bfae */ /* 0x0003e2000b901d46 */
[----:B------:R-:W-:Y:S01]  /*b770*/  @!P0 IMAD.IADD R17, R17, 0x1, R13 ;  /* 0x0000000111118824 */ /* 0x000fe200078e020d */
[-C--:B------:R-:W-:Y:S01]  /*b780*/  ISETP.GE.AND P5, PT, R24, R5.reuse, PT ;  /* 0x000000051800720c */ /* 0x080fe20003fa6270 */
[----:B------:R-:W-:Y:S01]  /*b790*/  IMAD.SHL.U32 R8, R168, 0x8, RZ ;  /* 0x00000008a8087824 */ /* 0x000fe200078e00ff */
[----:B------:R2:W-:Y:S01]  /*b7a0*/  @!P4 LDGSTS.E.BYPASS.LTC128B.128 [R167+0x4000], [R6.64] ;  /* 0x0400000006a7cfae */ /* 0x0005e2000b901d46 */
[----:B------:R-:W-:Y:S01]  /*b7b0*/  SHF.R.S32.HI R10, RZ, 0x4, R135 ;  /* 0x00000004ff0a7819 */ /* 0x000fe20000011487 */
[----:B------:R-:W-:Y:S01]  /*b7c0*/  IMAD R158, R58, 0x400, R40 ;  /* 0x000004003a9e7824 */ /* 0x000fe200078e0228 */
[-C--:B------:R-:W-:Y:S01]  /*b7d0*/  ISETP.GE.AND P3, PT, R28, R5.reuse, PT ;  /* 0x000000051c00720c */ /* 0x080fe20003f66270 */
[----:B------:R1:W-:Y:S01]  /*b7e0*/  @!P2 LDGSTS.E.BYPASS.LTC128B.128 [R167+0x4800], [R20.64] ;  /* 0x0480000014a7afae */ /* 0x0003e2000b901d46 */
[-C--:B------:R-:W-:Y:S01]  /*b7f0*/  ISETP.GE.AND P2, PT, R4, R5.reuse, PT ;  /* 0x000000050400720c */ /* 0x080fe20003f46270 */
[----:B------:R-:W-:Y:S01]  /*b800*/  IMAD R58, R58, 0x10, R61 ;  /* 0x000000103a3a7824 */ /* 0x000fe200078e023d */
[----:B------:R-:W-:Y:S01]  /*b810*/  LEA.HI R135, R135, R10, RZ, 0x1 ;  /* 0x0000000a87877211 */ /* 0x000fe200078f08ff */
[----:B------:R4:W-:Y:S01]  /*b820*/  @!P1 LDGSTS.E.BYPASS.LTC128B.128 [R167+0x5000], [R18.64] ;  /* 0x0500000012a79fae */ /* 0x0009e2000b901d46 */
[----:B------:R-:W-:-:S02]  /*b830*/  ISETP.GE.AND P1, PT, R168, R5, PT ;  /* 0x00000005a800720c */ /* 0x000fc40003f26270 */
[----:B------:R-:W-:Y:S01]  /*b840*/  @!P5 IMAD.MOV.U32 R4, RZ, RZ, c[0x0][0x1a4] ;  /* 0x00006900ff04d624 */ /* 0x000fe200078e00ff */
[----:B------:R5:W-:Y:S01]  /*b850*/  @!P0 LDGSTS.E.BYPASS.LTC128B.128 [R167+0x5800], [R16.64] ;  /* 0x0580000010a78fae */ /* 0x000be2000b901d46 */
[----:B------:R-:W-:-:S03]  /*b860*/  ISETP.GE.AND P0, PT, R12, R5, PT ;  /* 0x000000050c00720c */ /* 0x000fc60003f06270 */
[----:B------:R-:W0:Y:S10]  /*b870*/  LDGDEPBAR ;  /* 0x00000000000079af */ /* 0x000e340000000000 */
[----:B------:R-:W-:Y:S01]  /*b880*/  @!P0 LEA R12, P4, R107, R162, 0x1 ;  /* 0x000000a26b0c8211 */ /* 0x000fe200078808ff */
[----:B--2---:R-:W-:-:S03]  /*b890*/  IMAD.SHL.U32 R7, R60, 0x40, RZ ;  /* 0x000000403c077824 */ /* 0x004fc600078e00ff */
[----:B------:R-:W-:Y:S02]  /*b8a0*/  @!P0 LEA.HI.X R13, R107, R163, R106, 0x1, P4 ;  /* 0x000000a36b0d8211 */ /* 0x000fe400020f0c6a */
[----:B------:R-:W-:Y:S02]  /*b8b0*/  ISETP.GE.AND P4, PT, R14, R5, PT ;  /* 0x000000050e00720c */ /* 0x000fe40003f86270 */
[----:B------:R-:W-:Y:S01]  /*b8c0*/  LOP3.LUT R9, R7, 0x1c0, RZ, 0xc0, !PT ;  /* 0x000001c007097812 */ /* 0x000fe200078ec0ff */
[----:B----4-:R-:W-:-:S03]  /*b8d0*/  @!P3 IMAD.MOV.U32 R18, RZ, RZ, c[0x0][0x1a0] ;  /* 0x00006800ff12b624 */ /* 0x010fc600078e00ff */
[----:B------:R-:W-:Y:S01]  /*b8e0*/  LOP3.LUT R8, R9, 0x8, R8, 0xf8, !PT ;  /* 0x0000000809087812 */ /* 0x000fe200078ef808 */
[----:B-----5:R-:W-:Y:S01]  /*b8f0*/  @!P2 IMAD.MOV.U32 R16, RZ, RZ, c[0x0][0x1a0] ;  /* 0x00006800ff10a624 */ /* 0x020fe200078e00ff */
[----:B------:R-:W-:-:S04]  /*b900*/  DEPBAR.LE SB0, 0x0 ;  /* 0x000080000000791a */ /* 0x000fc80000000000 */
[----:B------:R-:W-:Y:S01]  /*b910*/  BAR.SYNC.DEFER_BLOCKING 0x0 ;  /* 0x0000000000007b1d */ /* 0x000fe20000010000 */
[----:B------:R-:W-:Y:S01]  /*b920*/  SHF.R.U32.HI R9, RZ, 0x3, R9 ;  /* 0x00000003ff097819 */ /* 0x000fe20000011609 */
[----:B------:R-:W-:-:S04]  /*b930*/  @!P3 IMAD.WIDE.U32 R18, R18, 0x60, R162 ;  /* 0x000000601212b825 */ /* 0x000fc800078e00a2 */
[----:B------:R-:W-:Y:S01]  /*b940*/  @!P2 IMAD.WIDE.U32 R16, R16, 0xa0, R162 ;  /* 0x000000a01010a825 */ /* 0x000fe200078e00a2 */
        /* <DEDUP_REMOVED lines=16> */
[----:B------:R-:W-:Y:S01]  /*ba50*/  LOP3.LUT R3, R135, 0xfffffffe, RZ, 0xc0, !PT ;  /* 0xfffffffe87037812 */ /* 0x000fe200078ec0ff */
[----:B------:R-:W-:Y:S01]  /*ba60*/  @!P1 IMAD.MOV.U32 R14, RZ, RZ, c[0x0][0x1a0] ;  /* 0x00006800ff0e9624 */ /* 0x000fe200078e00ff */
[----:B------:R-:W-:Y:S01]  /*ba70*/  ISETP.GE.AND P0, PT, R0, R5, PT ;  /* 0x000000050000720c */ /* 0x000fe20003f06270 */
[----:B------:R-:W-:Y:S01]  /*ba80*/  @!P4 IMAD.MOV.U32 R5, RZ, RZ, c[0x0][0x1a0] ;  /* 0x00006800ff05c624 */ /* 0x000fe200078e00ff */
[----:B------:R-:W-:Y:S01]  /*ba90*/  LOP3.LUT R0, R8, R9, RZ, 0x3c, !PT ;  /* 0x0000000908007212 */ /* 0x000fe200078e3cff */
[----:B------:R-:W-:Y:S01]  /*baa0*/  IMAD.IADD R3, R10, 0x1, -R3 ;  /* 0x000000010a037824 */ /* 0x000fe200078e0a03 */
[----:B------:R-:W-:Y:S01]  /*bab0*/  @!PT LDS RZ, [RZ] ;  /* 0x00000000fffff984 */ /* 0x000fe20000000800 */
[----:B------:R-:W-:Y:S01]  /*bac0*/  @!PT LDS RZ, [RZ] ;  /* 0x00000000fffff984 */ /* 0x000fe20000000800 */
[----:B------:R-:W-:Y:S01]  /*bad0*/  @!PT LDS RZ, [RZ] ;  /* 0x00000000fffff984 */ /* 0x000fe20000000800 */
[----:B------:R5:W-:Y:S01]  /*bae0*/  @!P5 LDGSTS.E.BYPASS.LTC128B.128 [R167+0x7000], [R6.64] ;  /* 0x0700000006a7dfae */ /* 0x000be2000b901d46 */
[----:B------:R-:W-:Y:S01]  /*baf0*/  IMAD.SHL.U32 R10, R134, 0x40, RZ ;  /* 0x00000040860a7824 */ /* 0x000fe200078e00ff */
[----:B------:R-:W-:Y:S01]  /*bb00*/  @!P4 LEA R8, P5, R5, R162, 0x7 ;  /* 0x000000a20508c211 */ /* 0x000fe200078a38ff */
[C---:B------:R-:W-:Y:S01]  /*bb10*/  IMAD R157, R3.reuse, 0x200, R0 ;  /* 0x00000200039d7824 */ /* 0x040fe200078e0200 */
[----:B------:R-:W-:Y:S01]  /*bb20*/  @P3 STS.128 [R167+0x7800], RZ ;  /* 0x007800ffa7003388 */ /* 0x000fe20000000c00 */
[----:B------:R-:W-:Y:S01]  /*bb30*/  IMAD.SHL.U32 R3, R3, 0x8, RZ ;  /* 0x0000000803037824 */ /* 0x000fe200078e00ff */
[----:B------:R-:W-:Y:S01]  /*bb40*/  LOP3.LUT R10, R10, 0x1c0, RZ, 0xc0, !PT ;  /* 0x000001c00a0a7812 */ /* 0x000fe200078ec0ff */
[----:B------:R-:W-:Y:S01]  /*bb50*/  @!P1 IMAD.WIDE.U32 R14, R14, 0xc0, R162 ;  /* 0x000000c00e0e9825 */ /* 0x000fe200078e00a2 */
[----:B------:R-:W-:-:S02]  /*bb60*/  @!P4 LEA.HI.X R9, R5, R163, R4, 0x7, P5 ;  /* 0x000000a30509c211 */ /* 0x000fc400028f3c04 */
[----:B------:R-:W-:Y:S01]  /*bb70*/  LOP3.LUT R3, R10, 0x8, R3, 0xf8, !PT ;  /* 0x000000080a037812 */ /* 0x000fe200078ef803 */
[----:B------:R-:W-:Y:S01]  /*bb80*/  @!P2 IMAD.MOV.U32 R5, RZ, RZ, c[0x0][0x1a4] ;  /* 0x00006900ff05a624 */ /* 0x000fe200078e00ff */
[----:B------:R-:W-:Y:S01]  /*bb90*/  SHF.R.U32.HI R10, RZ, 0x3, R10 ;  /* 0x00000003ff0a7819 */ /* 0x000fe2000001160a */
[----:B------:R-:W-:Y:S02]  /*bba0*/  @!P1 IMAD.MOV.U32 R4, RZ, RZ, c[0x0][0x1a4] ;  /* 0x00006900ff049624 */ /* 0x000fe400078e00ff */
[----:B----4-:R-:W-:Y:S01]  /*bbb0*/  @!P0 IMAD.MOV.U32 R12, RZ, RZ, c[0x0][0x1a0] ;  /* 0x00006800ff0c8624 */ /* 0x010fe200078e00ff */
[----:B------:R-:W-:Y:S01]  /*bbc0*/  LOP3.LUT R3, R3, R10, RZ, 0x3c, !PT ;  /* 0x0000000a03037212 */ /* 0x000fe200078e3cff */
[----:B------:R-:W-:Y:S02]  /*bbd0*/  @!P0 IMAD.MOV.U32 R0, RZ, RZ, c[0x0][0x1a4] ;  /* 0x00006900ff008624 */ /* 0x000fe400078e00ff */
[----:B------:R-:W-:Y:S02]  /*bbe0*/  @!P2 IMAD R5, R5, 0xa0, RZ ;  /* 0x000000a00505a824 */ /* 0x000fe400078e02ff */
[----:B------:R-:W-:-:S02]  /*bbf0*/  @!P1 IMAD R4, R4, 0xc0, RZ ;  /* 0x000000c004049824 */ /* 0x000fc400078e02ff */
[----:B------:R-:W-:-:S04]  /*bc00*/  @!P0 IMAD.WIDE.U32 R12, R12, 0xe0, R162 ;  /* 0x000000e00c0c8825 */ /* 0x000fc800078e00a2 */
[----:B-----5:R-:W-:Y:S02]  /*bc10*/  @!P3 IMAD.MOV.U32 R6, RZ, RZ, c[0x0][0x1a4] ;  /* 0x00006900ff06b624 */ /* 0x020fe400078e00ff */
[----:B------:R-:W-:Y:S02]  /*bc20*/  @!P0 IMAD R7, R0, 0xe0, RZ ;  /* 0x000000e000078824 */ /* 0x000fe400078e02ff */
[----:B------:R-:W-:Y:S02]  /*bc30*/  @!P3 IMAD R6, R6, 0x60, RZ ;  /* 0x000000600606b824 */ /* 0x000fe400078e02ff */
[----:B------:R-:W-:Y:S02]  /*bc40*/  @!P2 IMAD.IADD R17, R17, 0x1, R5 ;  /* 0x000000011111a824 */ /* 0x000fe400078e0205 */
[----:B------:R-:W-:Y:S02]  /*bc50*/  @!P3 IMAD.IADD R19, R19, 0x1, R6 ;  /* 0x000000011313b824 */ /* 0x000fe400078e0206 */
[C---:B------:R-:W-:Y:S01]  /*bc60*/  IMAD.IADD R158, R3.reuse, 0x1, R158 ;  /* 0x00000001039e7824 */ /* 0x040fe200078e029e */
[----:B------:R-:W-:Y:S01]  /*bc70*/  LOP3.LUT R3, R3, R40, RZ, 0xfc, !PT ;  /* 0x0000002803037212 */ /* 0x000fe200078efcff */
[----:B------:R-:W-:Y:S01]  /*bc80*/  @!P1 IMAD.IADD R15, R15, 0x1, R4 ;  /* 0x000000010f0f9824 */ /* 0x000fe200078e0204 */
[----:B------:R-:W-:Y:S01]  /*bc90*/  @!PT LDS RZ, [RZ] ;  /* 0x00000000fffff984 */ /* 0x000fe20000000800 */
[----:B------:R-:W-:Y:S01]  /*bca0*/  @!PT LDS RZ, [RZ] ;  /* 0x00000000fffff984 */ /* 0x000fe20000000800 */
[----:B------:R-:W-:Y:S01]  /*bcb0*/  @!PT LDS RZ, [RZ] ;  /* 0x00000000fffff984 */ /* 0x000fe20000000800 */
[----:B------:R4:W-:Y:S01]  /*bcc0*/  @!P3 LDGSTS.E.BYPASS.LTC128B.128 [R167+0x7800], [R18.64] ;  /* 0x0780000012a7bfae */ /* 0x0009e2000b901d46 */
[----:B------:R-:W-:-:S02]  /*bcd0*/  @!P0 IMAD.IADD R13, R13, 0x1, R7 ;  /* 0x000000010d0d8824 */ /* 0x000fc400078e0207 */
[----:B------:R-:W-:Y:S01]  /*bce0*/  IMAD.SHL.U32 R157, R157, 0x2, RZ ;  /* 0x000000029d9d7824 */ /* 0x000fe200078e00ff */
[----:B------:R-:W-:Y:S01]  /*bcf0*/  @P4 STS.128 [R167+0x8000], RZ ;  /* 0x008000ffa7004388 */ /* 0x000fe20000000c00 */
[----:B------:R-:W-:Y:S02]  /*bd00*/  IMAD.SHL.U32 R158, R158, 0x2, RZ ;  /* 0x000000029e9e7824 */ /* 0x000fe400078e00ff */
[----:B------:R-:W-:Y:S01]  /*bd10*/  IMAD.MOV.U32 R0, RZ, RZ, 0x20 ;  /* 0x00000020ff007424 */ /* 0x000fe200078e00ff */
[----:B------:R-:W-:Y:S01]  /*bd20*/  @!PT LDS RZ, [RZ] ;  /* 0x00000000fffff984 */ /* 0x000fe20000000800 */
[----:B------:R-:W-:Y:S01]  /*bd30*/  @!PT LDS RZ, [RZ] ;  /* 0x00000000fffff984 */ /* 0x000fe20000000800 */
[----:B------:R-:W-:Y:S01]  /*bd40*/  @!PT LDS RZ, [RZ] ;  /* 0x00000000fffff984 */ /* 0x000fe20000000800 */
[----:B------:R5:W-:Y:S01]  /*bd50*/  @!P4 LDGSTS.E.BYPASS.LTC128B.128 [R167+0x8000], [R8.64] ;  /* 0x0800000008a7cfae */ /* 0x000be2000b901d46 */
[C-C-:B------:R-:W-:Y:S01]  /*bd60*/  IMAD R156, R42.reuse, 0x2, R158.reuse ;  /* 0x000000022a9c7824 */ /* 0x140fe200078e029e */
[----:B------:R-:W-:Y:S01]  /*bd70*/  IADD3 R154, R157, 0x2040, RZ ;  /* 0x000020409d9a7810 */ /* 0x000fe20007ffe0ff */
[----:B------:R-:W-:Y:S01]  /*bd80*/  IMAD R155, R43, 0x2, R158 ;  /* 0x000000022b9b7824 */ /* 0x000fe200078e029e */
[----:B------:R-:W-:Y:S03]  /*bd90*/  @P2 STS.128 [R167+0x8800], RZ ;  /* 0x008800ffa7002388 */ /* 0x000fe60000000c00 */
[----:B------:R-:W-:Y:S01]  /*bda0*/  IMAD R153, R42, 0x2, R155 ;  /* 0x000000022a997824 */ /* 0x000fe200078e029b */
        /* <DEDUP_REMOVED lines=15> */
[----:B------:R2:W-:Y:S03]  /*bea0*/  @!P0 LDGSTS.E.BYPASS.LTC128B.128 [R167+0x9800], [R12.64] ;  /* 0x098000000ca78fae */ /* 0x0005e6000b901d46 */
[C---:B------:R-:W-:Y:S01]  /*beb0*/  IMAD.IADD R151, R157.reuse, 0x1, R0 ;  /* 0x000000019d977824 */ /* 0x040fe200078e0200 */
[----:B------:R-:W-:Y:S04]  /*bec0*/  LDSM.16.M88.4 R4, [R158] ;  /* 0x000000009e04783b */ /* 0x000fe80000000200 */
[----:B-1----:R-:W3:Y:S04]  /*bed0*/  LDSM.16.M88.4 R20, [R157+0x2000] ;  /* 0x002000009d14783b */ /* 0x002ee80000000200 */
[----:B------:R-:W1:Y:S04]  /*bee0*/  LDSM.16.M88.4 R88, [R157+0x2800] ;  /* 0x002800009d58783b */ /* 0x000e680000000200 */
[----:B------:R-:W1:Y:S04]  /*bef0*/  LDSM.16.M88.4 R80, [R157+0x3000] ;  /* 0x003000009d50783b */ /* 0x000e680000000200 */
[----:B------:R-:W1:Y:S04]  /*bf00*/  LDSM.16.M88.4 R72, [R157+0x3800] ;  /* 0x003800009d48783b */ /* 0x000e680000000200 */
[----:B------:R-:W-:Y:S04]  /*bf10*/  LDSM.16.M88.4 R96, [R151+0x2000] ;  /* 0x002000009760783b */ /* 0x000fe80000000200 */
[----:B--2---:R-:W2:Y:S04]  /*bf20*/  LDSM.16.M88.4 R12, [R156] ;  /* 0x000000009c0c783b */ /* 0x004ea80000000200 */
[----:B------:R-:W2:Y:S04]  /*bf30*/  LDSM.16.M88.4 R64, [R157+0x4000] ;  /* 0x004000009d40783b */ /* 0x000ea80000000200 */
[----:B------:R-:W2:Y:S04]  /*bf40*/  LDSM.16.M88.4 R48, [R157+0x4800] ;  /* 0x004800009d30783b */ /* 0x000ea80000000200 */
[----:B------:R-:W2:Y:S04]  /*bf50*/  LDSM.16.M88.4 R36, [R157+0x5000] ;  /* 0x005000009d24783b */ /* 0x000ea80000000200 */
[----:B------:R-:W2:Y:S04]  /*bf60*/  LDSM.16.M88.4 R100, [R157+0x5800] ;  /* 0x005800009d64783b */ /* 0x000ea80000000200 */
[----:B------:R-:W2:Y:S01]  /*bf70*/  LDSM.16.M88.4 R28, [R151+0x2800] ;  /* 0x00280000971c783b */ /* 0x000ea20000000200 */
[C---:B---3--:R-:W-:Y:S03]  /*bf80*/  HMMA.16816.F32 R24, R4.reuse, R20, RZ ;  /* 0x000000140418723c */ /* 0x048fe600000018ff */
[----:B----4-:R-:W3:Y:S04]  /*bf90*/  LDSM.16.M88.4 R16, [R151+0x3000] ;  /* 0x003000009710783b */ /* 0x010ee80000000200 */
[----:B-----5:R-:W4:Y:S01]  /*bfa0*/  LDSM.16.M88.4 R8, [R151+0x3800] ;  /* 0x003800009708783b */ /* 0x020f220000000200 */
[C---:B------:R-:W-:Y:S03]  /*bfb0*/  HMMA.16816.F32 R20, R4.reuse, R22, RZ ;  /* 0x000000160414723c */ /* 0x040fe600000018ff */
[----:B------:R-:W0:Y:S05]  /*bfc0*/  LDGDEPBAR ;  /* 0x00000000000079af */ /* 0x000e2a0000000000 */
[C---:B-1----:R-:W-:Y:S08]  /*bfd0*/  HMMA.16816.F32 R92, R4.reuse, R88, RZ ;  /* 0x00000058045c723c */ /* 0x042ff000000018ff */
[C---:B------:R-:W-:Y:S08]  /*bfe0*/  HMMA.16816.F32 R84, R4.reuse, R80, RZ ;  /* 0x000000500454723c */ /* 0x040ff000000018ff */
[C---:B------:R-:W-:Y:S08]  /*bff0*/  HMMA.16816.F32 R88, R4.reuse, R90, RZ ;  /* 0x0000005a0458723c */ /* 0x040ff000000018ff */
[C---:B------:R-:W-:Y:S08]  /*c000*/  HMMA.16816.F32 R80, R4.reuse, R82, RZ ;  /* 0x000000520450723c */ /* 0x040ff000000018ff */
[----:B------:R-:W-:Y:S08]  /*c010*/  HMMA.16816.F32 R76, R4, R72, RZ ;  /* 0x00000048044c723c */ /* 0x000ff000000018ff */
[C---:B--2---:R-:W-:Y:S08]  /*c020*/  HMMA.16816.F32 R24, R12.reuse, R96, R24 ;  /* 0x000000600c18723c */ /* 0x044ff00000001818 */
[----:B------:R-:W-:Y:S01]  /*c030*/  HMMA.16816.F32 R20, R12, R98, R20 ;  /* 0x000000620c14723c */ /* 0x000fe20000001814 */
        /* <DEDUP_REMOVED lines=21> */
[----:B------:R-:W-:Y:S02]  /*c190*/  LDSM.16.M88.4 R8, [R155] ;  /* 0x000000009b08783b */ /* 0x000fe40000000200 */
[----:B------:R-:W-:Y:S01]  /*c1a0*/  IADD3 R147, R154, 0x800, RZ ;  /* 0x000008009a937810 */ /* 0x000fe20007ffe0ff */
[C---:B-1----:R-:W-:Y:S01]  /*c1b0*/  HMMA.16816.F32 R52, R12.reuse, R96, R52 ;  /* 0x000000600c34723c */ /* 0x042fe20000001834 */
[----:B------:R-:W1:Y:S01]  /*c1c0*/  LDSM.16.M88.4 R120, [R154] ;  /* 0x000000009a78783b */ /* 0x000e620000000200 */
[----:B------:R-:W-:Y:S01]  /*c1d0*/  IMAD.IADD R140, R0, 0x1, R154 ;  /* 0x00000001008c7824 */ /* 0x000fe200078e029a */
[----:B------:R-:W-:Y:S02]  /*c1e0*/  SHF.R.S32.HI R0, RZ, 0x1f, R59 ;  /* 0x0000001fff007819 */ /* 0x000fe4000001143b */
[----:B------:R-:W4:Y:S01]  /*c1f0*/  LDSM.16.M88.4 R112, [R154+0x1000] ;  /* 0x001000009a70783b */ /* 0x000f220000000200 */
[----:B------:R-:W-:Y:S02]  /*c200*/  IADD3 R146, R154, 0x1000, RZ ;  /* 0x000010009a927810 */ /* 0x000fe40007ffe0ff */
[----:B------:R-:W-:Y:S01]  /*c210*/  HMMA.16816.F32 R48, R12, R98, R48 ;  /* 0x000000620c30723c */ /* 0x000fe20000001830 */
[----:B------:R-:W1:Y:S01]  /*c220*/  LDSM.16.M88.4 R96, [R154+0x3000] ;  /* 0x003000009a60783b */ /* 0x000e620000000200 */
[----:B------:R-:W-:-:S02]  /*c230*/  LEA.HI R0, R0, R59, RZ, 0x2 ;  /* 0x0000003b00007211 */ /* 0x000fc400078f10ff */
[----:B------:R-:W-:Y:S01]  /*c240*/  IADD3 R145, R154, 0x1800, RZ ;  /* 0x000018009a917810 */ /* 0x000fe20007ffe0ff */
[----:B------:R-:W1:Y:S01]  /*c250*/  LDSM.16.M88.4 R116, [R154+0x800] ;  /* 0x000800009a74783b */ /* 0x000e620000000200 */
[----:B------:R-:W-:Y:S01]  /*c260*/  SHF.R.S32.HI R173, RZ, 0x2, R0 ;  /* 0x00000002ffad7819 */ /* 0x000fe20000011400 */
[----:B------:R-:W-:Y:S01]  /*c270*/  IMAD.IADD R0, R2, 0x1, R57 ;  /* 0x0000000102007824 */ /* 0x000fe200078e0239 */
[----:B--2---:R-:W-:Y:S01]  /*c280*/  HMMA.16816.F32 R68, R12, R100, R68 ;  /* 0x000000640c44723c */ /* 0x004fe20000001844 */
[----:B------:R-:W-:Y:S01]  /*c290*/  LDSM.16.M88.4 R108, [R154+0x1800] ;  /* 0x001800009a6c783b */ /* 0x000fe20000000200 */
[----:B------:R-:W-:Y:S02]  /*c2a0*/  IADD3 R58, R58, 0x1, R173 ;  /* 0x000000013a3a7810 */ /* 0x000fe40007ffe0ad */
[----:B------:R-:W-:Y:S01]  /*c2b0*/  IADD3 R40, R0, 0x48, RZ ;  /* 0x0000004800287810 */ /* 0x000fe20007ffe0ff */
[----:B------:R-:W-:Y:S01]  /*c2c0*/  LDSM.16.M88.4 R104, [R154+0x2000] ;  /* 0x002000009a68783b */ /* 0x000fe20000000200 */
[----:B------:R-:W-:-:S02]  /*c2d0*/  IADD3 R58, R63, R58, -R164 ;  /* 0x0000003a3f3a7210 */ /* 0x000fc40007ffe8a4 */
[C---:B------:R-:W-:Y:S01]  /*c2e0*/  HMMA.16816.F32 R64, R12.reuse, R102, R64 ;  /* 0x000000660c40723c */ /* 0x040fe20000001840 */
[----:B------:R-:W-:Y:S01]  /*c2f0*/  LDSM.16.M88.4 R100, [R154+0x2800] ;  /* 0x002800009a64783b */ /* 0x000fe20000000200 */
[----:B------:R-:W-:Y:S02]  /*c300*/  IADD3 R58, R58, c[0x0][0x2e8], RZ ;  /* 0x0000ba003a3a7a10 */ /* 0x000fe40007ffe0ff */
[C---:B------:R-:W-:Y:S02]  /*c310*/  IADD3 R144, R154.reuse, 0x2000, RZ ;  /* 0x000020009a907810 */ /* 0x040fe40007ffe0ff */
[C---:B------:R-:W-:Y:S02]  /*c320*/  IADD3 R143, R154.reuse, 0x2800, RZ ;  /* 0x000028009a8f7810 */ /* 0x040fe40007ffe0ff */
[----:B-----5:R-:W-:Y:S01]  /*c330*/  HMMA.16816.F32 R44, R12, R28, R44 ;  /* 0x0000001c0c2c723c */ /* 0x020fe2000000182c */
[C---:B------:R-:W-:Y:S02]  /*c340*/  IADD3 R142, R154.reuse, 0x3000, RZ ;  /* 0x000030009a8e7810 */ /* 0x040fe40007ffe0ff */
[----:B------:R-:W-:-:S05]  /*c350*/  IADD3 R141, R154, 0x3800, RZ ;  /* 0x000038009a8d7810 */ /* 0x000fca0007ffe0ff */
[C---:B------:R-:W-:Y:S01]  /*c360*/  HMMA.16816.F32 R36, R12.reuse, R30, R36 ;  /* 0x0000001e0c24723c */ /* 0x040fe20000001824 */
[----:B------:R-:W-:Y:S07]  /*c370*/  LDSM.16.M88.4 R28, [R140] ;  /* 0x000000008c1c783b */ /* 0x000fee0000000200 */
[C---:B---3--:R-:W-:Y:S08]  /*c380*/  HMMA.16816.F32 R32, R12.reuse, R16, R32 ;  /* 0x000000100c20723c */ /* 0x048ff00000001820 */
[----:B------:R-:W-:Y:S01]  /*c390*/  HMMA.16816.F32 R4, R12, R18, R4 ;  /* 0x000000120c04723c */ /* 0x000fe20000001804 */
[----:B------:R-:W2:Y:S04]  /*c3a0*/  LDSM.16.M88.4 R12, [R153] ;  /* 0x00000000990c783b */ /* 0x000ea80000000200 */
[----:B------:R-:W3:Y:S03]  /*c3b0*/  LDSM.16.M88.4 R16, [R154+0x3800] ;  /* 0x003800009a10783b */ /* 0x000ee60000000200 */
[C---:B-1----:R-:W-:Y:S08]  /*c3c0*/  HMMA.16816.F32 R24, R8.reuse, R120, R24 ;  /* 0x000000780818723c */ /* 0x042ff00000001818 */
[C---:B------:R-:W-:Y:S08]  /*c3d0*/  HMMA.16816.F32 R20, R8.reuse, R122, R20 ;  /* 0x0000007a0814723c */ /* 0x040ff00000001814 */
[C---:B----4-:R-:W-:Y:S08]  /*c3e0*/  HMMA.16816.F32 R84, R8.reuse, R112, R84 ;  /* 0x000000700854723c */ /* 0x050ff00000001854 */
[C---:B------:R-:W-:Y:S01]  /*c3f0*/  HMMA.16816.F32 R80, R8.reuse, R114, R80 ;  /* 0x000000720850723c */ /* 0x040fe20000001850 */
[----:B------:R-:W1:Y:S07]  /*c400*/  LDSM.16.M88.4 R112, [R140+0x800] ;  /* 0x000800008c70783b */ /* 0x000e6e0000000200 */
[C---:B------:R-:W-:Y:S08]  /*c410*/  HMMA.16816.F32 R44, R8.reuse, R96, R44 ;  /* 0x00000060082c723c */ /* 0x040ff0000000182c */
[C---:B------:R-:W-:Y:S01]  /*c420*/  HMMA.16816.F32 R36, R8.reuse, R98, R36 ;  /* 0x000000620824723c */ /* 0x040fe20000001824 */
[----:B------:R-:W4:Y:S07]  /*c430*/  LDSM.16.M88.4 R96, [R140+0x1000] ;  /* 0x001000008c60783b */ /* 0x000f2e0000000200 */
[----:B------:R-:W-:Y:S08]  /*c440*/  HMMA.16816.F32 R92, R8, R116, R92 ;  /* 0x00000074085c723c */ /* 0x000ff0000000185c */
[C---:B--2---:R-:W-:Y:S08]  /*c450*/  HMMA.16816.F32 R24, R12.reuse, R28, R24 ;  /* 0x0000001c0c18723c */ /* 0x044ff00000001818 */
[----:B------:R-:W-:Y:S08]  /*c460*/  HMMA.16816.F32 R20, R12, R30, R20 ;  /* 0x0000001e0c14723c */ /* 0x000ff00000001814 */
[C---:B---3--:R-:W-:Y:S07]  /*c470*/  HMMA.16816.F32 R32, R8.reuse, R16, R32 ;  /* 0x000000100820723c */ /* 0x048fee0000001820 */
[----:B------:R-:W-:Y:S01]  /*c480*/  IADD3 R16, R58, 0x8, RZ ;  /* 0x000000083a107810 */ /* 0x000fe20007ffe0ff */
[----:B------:R-:W-:Y:S01]  /*c490*/  HMMA.16816.F32 R88, R8, R118, R88 ;  /* 0x000000760858723c */ /* 0x000fe20000001858 */
[----:B------:R-:W-:-:S02]  /*c4a0*/  IADD3 R17, R0, 0x1, RZ ;  /* 0x0000000100117810 */ /* 0x000fc40007ffe0ff */
[-C--:B------:R-:W-:Y:S02]  /*c4b0*/  IMNMX R59, R16, R63.reuse, PT ;  /* 0x0000003f103b7217 */ /* 0x080fe40003800200 */
[----:B------:R-:W-:Y:S02]  /*c4c0*/  IMNMX R58, R58, R63, PT ;  /* 0x0000003f3a3a7217 */ /* 0x000fe40003800200 */
[C---:B------:R-:W-:Y:S01]  /*c4d0*/  ISETP.GE.AND P0, PT, R17.reuse, R59, PT ;  /* 0x0000003b1100720c */ /* 0x040fe20003f06270 */
[----:B------:R-:W-:Y:S01]  /*c4e0*/  HMMA.16816.F32 R76, R8, R108, R76 ;  /* 0x0000006c084c723c */ /* 0x000fe2000000184c */
[----:B------:R-:W-:Y:S02]  /*c4f0*/  IADD3 R16, R0, 0x8, RZ ;  /* 0x0000000800107810 */ /* 0x000fe40007ffe0ff */
[----:B------:R-:W-:Y:S02]  /*c500*/  ISETP.GE.AND P1, PT, R17, R58, PT ;  /* 0x0000003a1100720c */ /* 0x000fe40003f26270 */
[----:B------:R-:W-:-:S02]  /*c510*/  P2R R30, PR, RZ, 0x1 ;  /* 0x00000001ff1e7803 */ /* 0x000fc40000000000 */
[C---:B------:R-:W-:Y:S01]  /*c520*/  ISETP.GE.AND P0, PT, R16.reuse, R58, PT ;  /* 0x0000003a1000720c */ /* 0x040fe20003f06270 */
[C---:B------:R-:W-:Y:S01]  /*c530*/  HMMA.16816.F32 R72, R8.reuse, R110, R72 ;  /* 0x0000006e0848723c */ /* 0x040fe20000001848 */
[----:B------:R-:W-:Y:S02]  /*c540*/  ISETP.GE.AND P2, PT, R16, R59, PT ;  /* 0x0000003b1000720c */ /* 0x000fe40003f46270 */
[C---:B------:R-:W-:Y:S02]  /*c550*/  IADD3 R17, R0.reuse, 0x9, RZ ;  /* 0x0000000900117810 */ /* 0x040fe40007ffe0ff */
[----:B------:R-:W-:Y:S02]  /*c560*/  IADD3 R16, R0, 0x10, RZ ;  /* 0x0000001000107810 */ /* 0x000fe40007ffe0ff */
[----:B------:R-:W-:Y:S01]  /*c570*/  FSEL R29, R25, -INF , !P1 ;  /* 0xff800000191d7808 */ /* 0x000fe20004800000 */
[----:B------:R-:W-:Y:S01]  /*c580*/  HMMA.16816.F32 R68, R8, R104, R68 ;  /* 0x000000680844723c */ /* 0x000fe20000001844 */
[----:B------:R-:W-:-:S02]  /*c590*/  FSEL R25, R20, -INF , !P0 ;  /* 0xff80000014197808 */ /* 0x000fc40004000000 */
[CC--:B------:R-:W-:Y:S02]  /*c5a0*/  ISETP.GE.AND P3, PT, R17.reuse, R58.reuse, PT ;  /* 0x0000003a1100720c */ /* 0x0c0fe40003f66270 */
[-C--:B------:R-:W-:Y:S02]  /*c5b0*/  ISETP.GE.AND P4, PT, R17, R59.reuse, PT ;  /* 0x0000003b1100720c */ /* 0x080fe40003f86270 */
[C---:B------:R-:W-:Y:S01]  /*c5c0*/  ISETP.GE.AND P5, PT, R16.reuse, R58, PT ;  /* 0x0000003a1000720c */ /* 0x040fe20003fa6270 */
[----:B------:R-:W-:Y:S01]  /*c5d0*/  HMMA.16816.F32 R64, R8, R106, R64 ;  /* 0x0000006a0840723c */ /* 0x000fe20000001840 */
[----:B------:R-:W-:Y:S02]  /*c5e0*/  ISETP.GE.AND P0, PT, R16, R59, PT ;  /* 0x0000003b1000720c */ /* 0x000fe40003f06270 */
[C---:B------:R-:W-:Y:S02]  /*c5f0*/  IADD3 R17, R0.reuse, 0x11, RZ ;  /* 0x0000001100117810 */ /* 0x040fe40007ffe0ff */
[----:B------:R-:W-:-:S02]  /*c600*/  IADD3 R16, R0, 0x18, RZ ;  /* 0x0000001800107810 */ /* 0x000fc40007ffe0ff */
[----:B------:R-:W-:Y:S01]  /*c610*/  FSEL R134, R22, -INF , !P2 ;  /* 0xff80000016867808 */ /* 0x000fe20005000000 */
[C---:B------:R-:W-:Y:S01]  /*c620*/  HMMA.16816.F32 R52, R8.reuse, R100, R52 ;  /* 0x000000640834723c */ /* 0x040fe20000001834 */
[----:B------:R-:W-:Y:S02]  /*c630*/  FSEL R131, R21, -INF , !P3 ;  /* 0xff80000015837808 */ /* 0x000fe40005800000 */
[CC--:B------:R-:W-:Y:S02]  /*c640*/  ISETP.GE.AND P1, PT, R17.reuse, R58.reuse, PT ;  /* 0x0000003a1100720c */ /* 0x0c0fe40003f26270 */
[----:B------:R-:W-:Y:S02]  /*c650*/  ISETP.GE.AND P2, PT, R17, R59, PT ;  /* 0x0000003b1100720c */ /* 0x000fe40003f46270 */
[----:B------:R-:W-:Y:S01]  /*c660*/  ISETP.GE.AND P3, PT, R16, R58, PT ;  /* 0x0000003a1000720c */ /* 0x000fe20003f66270 */
[----:B------:R-:W-:Y:S01]  /*c670*/  HMMA.16816.F32 R48, R8, R102, R48 ;  /* 0x000000660830723c */ /* 0x000fe20000001830 */
[----:B------:R-:W-:-:S02]  /*c680*/  IADD3 R20, R0, 0x19, RZ ;  /* 0x0000001900147810 */ /* 0x000fc40007ffe0ff */
[----:B------:R-:W-:-:S05]  /*c690*/  IADD3 R21, R0, 0x21, RZ ;  /* 0x0000002100157810 */ /* 0x000fca0007ffe0ff */
[----:B------:R-:W-:Y:S01]  /*c6a0*/  HMMA.16816.F32 R4, R8, R18, R4 ;  /* 0x000000120804723c */ /* 0x000fe20000001804 */
[----:B------:R-:W2:Y:S07]  /*c6b0*/  LDSM.16.M88.4 R8, [R140+0x1800] ;  /* 0x001800008c08783b */ /* 0x000eae0000000200 */
[C---:B-1----:R-:W-:Y:S08]  /*c6c0*/  HMMA.16816.F32 R92, R12.reuse, R112, R92 ;  /* 0x000000700c5c723c */ /* 0x042ff0000000185c */
[C---:B----4-:R-:W-:Y:S07]  /*c6d0*/  HMMA.16816.F32 R84, R12.reuse, R96, R84 ;  /* 0x000000600c54723c */ /* 0x050fee0000001854 */
[----:B------:R-:W-:Y:S01]  /*c6e0*/  FSEL R96, R23, -INF , !P4 ;  /* 0xff80000017607808 */ /* 0x000fe20006000000 */
[----:B------:R-:W-:Y:S01]  /*c6f0*/  HMMA.16816.F32 R88, R12, R114, R88 ;  /* 0x000000720c58723c */ /* 0x000fe20000001858 */
[----:B------:R-:W-:-:S02]  /*c700*/  ISETP.GE.AND P4, PT, R16, R59, PT ;  /* 0x0000003b1000720c */ /* 0x000fc40003f86270 */
[----:B------:R-:W1:Y:S05]  /*c710*/  LDSM.16.M88.4 R16, [R140+0x2000] ;  /* 0x002000008c10783b */ /* 0x000e6a0000000200 */
[----:B------:R-:W-:Y:S01]  /*c720*/  FSEL R97, R92, -INF , !P5 ;  /* 0xff8000005c617808 */ /* 0x000fe20006800000 */
[----:B------:R-:W-:Y:S01]  /*c730*/  HMMA.16816.F32 R80, R12, R98, R80 ;  /* 0x000000620c50723c */ /* 0x000fe20000001850 */
[----:B------:R-:W-:Y:S02]  /*c740*/  FSEL R94, R94, -INF , !P0 ;  /* 0xff8000005e5e7808 */ /* 0x000fe40004000000 */
[C---:B------:R-:W-:Y:S02]  /*c750*/  ISETP.GE.AND P5, PT, R20.reuse, R58, PT ;  /* 0x0000003a1400720c */ /* 0x040fe40003fa6270 */
[----:B------:R-:W-:-:S02]  /*c760*/  ISETP.GE.AND P0, PT, R20, R59, PT ;  /* 0x0000003b1400720c */ /* 0x000fc40003f06270 */
[----:B------:R-:W-:Y:S01]  /*c770*/  IADD3 R20, R0, 0x20, RZ ;  /* 0x0000002000147810 */ /* 0x000fe20007ffe0ff */
[C---:B--2---:R-:W-:Y:S01]  /*c780*/  HMMA.16816.F32 R76, R12.reuse, R8, R76 ;  /* 0x000000080c4c723c */ /* 0x044fe2000000184c */
[----:B------:R-:W-:Y:S02]  /*c790*/  FSEL R93, R93, -INF , !P1 ;  /* 0xff8000005d5d7808 */ /* 0x000fe40004800000 */
[----:B------:R-:W-:Y:S02]  /*c7a0*/  FSEL R28, R95, -INF , !P2 ;  /* 0xff8000005f1c7808 */ /* 0x000fe40005000000 */
[C---:B------:R-:W-:Y:S02]  /*c7b0*/  ISETP.GE.AND P1, PT, R20.reuse, R58, PT ;  /* 0x0000003a1400720c */ /* 0x040fe40003f26270 */
[----:B------:R-:W-:Y:S01]  /*c7c0*/  ISETP.GE.AND P2, PT, R20, R59, PT ;  /* 0x0000003b1400720c */ /* 0x000fe20003f46270 */
[----:B------:R-:W-:Y:S01]  /*c7d0*/  HMMA.16816.F32 R72, R12, R10, R72 ;  /* 0x0000000a0c48723c */ /* 0x000fe20000001848 */
[----:B------:R-:W-:-:S02]  /*c7e0*/  IADD3 R20, R0, 0x28, RZ ;  /* 0x0000002800147810 */ /* 0x000fc40007ffe0ff */
[----:B------:R-:W-:Y:S02]  /*c7f0*/  FSEL R31, R88, -INF , !P3 ;  /* 0xff800000581f7808 */ /* 0x000fe40005800000 */
[----:B------:R-:W-:Y:S02]  /*c800*/  FSEL R92, R90, -INF , !P4 ;  /* 0xff8000005a5c7808 */ /* 0x000fe40006000000 */
[----:B------:R-:W-:Y:S02]  /*c810*/  FSEL R89, R89, -INF , !P5 ;  /* 0xff80000059597808 */ /* 0x000fe40006800000 */
[----:B------:R-:W-:Y:S02]  /*c820*/  FSEL R132, R91, -INF , !P0 ;  /* 0xff8000005b847808 */ /* 0x000fe40004000000 */
[C---:B------:R-:W-:Y:S02]  /*c830*/  ISETP.GE.AND P3, PT, R21.reuse, R58, PT ;  /* 0x0000003a1500720c */ /* 0x040fe40003f66270 */
[----:B------:R-:W-:-:S02]  /*c840*/  ISETP.GE.AND P4, PT, R21, R59, PT ;  /* 0x0000003b1500720c */ /* 0x000fc40003f86270 */
[----:B------:R-:W-:Y:S02]  /*c850*/  IADD3 R8, R0, 0x29, RZ ;  /* 0x0000002900087810 */ /* 0x000fe40007ffe0ff */
[CC--:B------:R-:W-:Y:S01]  /*c860*/  ISETP.GE.AND P5, PT, R20.reuse, R58.reuse, PT ;  /* 0x0000003a1400720c */ /* 0x0c0fe20003fa6270 */
[C---:B-1----:R-:W-:Y:S01]  /*c870*/  HMMA.16816.F32 R68, R12.reuse, R16, R68 ;  /* 0x000000100c44723c */ /* 0x042fe20000001844 */
[-C--:B------:R-:W-:Y:S02]  /*c880*/  ISETP.GE.AND P0, PT, R20, R59.reuse, PT ;  /* 0x0000003b1400720c */ /* 0x080fe40003f06270 */
[----:B------:R-:W1:Y:S01]  /*c890*/  LDSM.16.M88.4 R20, [R140+0x2800] ;  /* 0x002800008c14783b */ /* 0x000e620000000200 */
[----:B------:R-:W-:Y:S02]  /*c8a0*/  FSEL R125, R84, -INF , !P1 ;  /* 0xff800000547d7808 */ /* 0x000fe40004800000 */
[----:B------:R-:W-:Y:S02]  /*c8b0*/  FSEL R102, R86, -INF , !P2 ;  /* 0xff80000056667808 */ /* 0x000fe40005000000 */
[C---:B------:R-:W-:Y:S01]  /*c8c0*/  ISETP.GE.AND P1, PT, R8.reuse, R58, PT ;  /* 0x0000003a0800720c */ /* 0x040fe20003f26270 */
        /* <DEDUP_REMOVED lines=17> */
[----:B------:R-:W-:Y:S01]  /*c9e0*/  ISETP.GE.AND P2, PT, R8, R59, PT ;  /* 0x0000003b0800720c */ /* 0x000fe20003f46270 */
[----:B-1----:R-:W-:Y:S01]  /*c9f0*/  HMMA.16816.F32 R52, R12, R20, R52 ;  /* 0x000000140c34723c */ /* 0x002fe20000001834 */
[----:B------:R-:W1:Y:S01]  /*ca00*/  LDSM.16.M88.4 R8, [R140+0x3000] ;  /* 0x003000008c08783b */ /* 0x000e620000000200 */
[----:B------:R-:W-:Y:S02]  /*ca10*/  FSEL R119, R76, -INF , !P3 ;  /* 0xff8000004c777808 */ /* 0x000fe40005800000 */
[----:B------:R-:W-:-:S02]  /*ca20*/  FSEL R104, R78, -INF , !P4 ;  /* 0xff8000004e687808 */ /* 0x000fc40006000000 */
[C---:B------:R-:W-:Y:S02]  /*ca30*/  ISETP.GE.AND P3, PT, R16.reuse, R58, PT ;  /* 0x0000003a1000720c */ /* 0x040fe40003f66270 */
[----:B------:R-:W-:Y:S01]  /*ca40*/  ISETP.GE.AND P4, PT, R16, R59, PT ;  /* 0x0000003b1000720c */ /* 0x000fe20003f86270 */
[----:B------:R-:W-:Y:S01]  /*ca50*/  HMMA.16816.F32 R48, R12, R22, R48 ;  /* 0x000000160c30723c */ /* 0x000fe20000001830 */
        /* <DEDUP_REMOVED lines=11> */
[----:B------:R-:W-:Y:S01]  /*cb10*/  IADD3 R20, R0, 0x49, RZ ;  /* 0x0000004900147810 */ /* 0x000fe20007ffe0ff */
[----:B------:R-:W-:-:S04]  /*cb20*/  DEPBAR.LE SB0, 0x0 ;  /* 0x000080000000791a */ /* 0x000fc80000000000 */
[----:B------:R-:W-:Y:S02]  /*cb30*/  FSEL R109, R68, -INF , !P5 ;  /* 0xff800000446d7808 */ /* 0x000fe40006800000 */
[----:B------:R-:W-:Y:S02]  /*cb40*/  FSEL R120, R70, -INF , !P0 ;  /* 0xff80000046787808 */ /* 0x000fe40004000000 */
[C---:B------:R-:W-:Y:S01]  /*cb50*/  ISETP.GE.AND P5, PT, R20.reuse, R58, PT ;  /* 0x0000003a1400720c */ /* 0x040fe20003fa6270 */
[----:B-1----:R-:W-:Y:S01]  /*cb60*/  HMMA.16816.F32 R44, R12, R8, R44 ;  /* 0x000000080c2c723c */ /* 0x002fe2000000182c */
[----:B------:R-:W-:Y:S02]  /*cb70*/  ISETP.GE.AND P0, PT, R20, R59, PT ;  /* 0x0000003b1400720c */ /* 0x000fe40003f06270 */
[----:B------:R-:W-:Y:S02]  /*cb80*/  IADD3 R20, R0, 0x50, RZ ;  /* 0x0000005000147810 */ /* 0x000fe40007ffe0ff */
[----:B------:R-:W-:-:S02]  /*cb90*/  FSEL R116, R75, -INF , !P4 ;  /* 0xff8000004b747808 */ /* 0x000fc40006000000 */
[----:B------:R-:W-:Y:S01]  /*cba0*/  FSEL R111, R69, -INF , !P1 ;  /* 0xff800000456f7808 */ /* 0x000fe20004800000 */
[----:B------:R-:W-:Y:S01]  /*cbb0*/  HMMA.16816.F32 R36, R12, R10, R36 ;  /* 0x0000000a0c24723c */ /* 0x000fe20000001824 */
[----:B------:R-:W-:Y:S02]  /*cbc0*/  FSEL R126, R71, -INF , !P2 ;  /* 0xff800000477e7808 */ /* 0x000fe40005000000 */
[-C--:B------:R-:W-:Y:S02]  /*cbd0*/  ISETP.GE.AND P4, PT, R40, R59.reuse, PT ;  /* 0x0000003b2800720c */ /* 0x080fe40003f86270 */
[C---:B------:R-:W-:Y:S02]  /*cbe0*/  ISETP.GE.AND P1, PT, R20.reuse, R58, PT ;  /* 0x0000003a1400720c */ /* 0x040fe40003f26270 */
[----:B------:R-:W-:Y:S02]  /*cbf0*/  ISETP.GE.AND P2, PT, R20, R59, PT ;  /* 0x0000003b1400720c */ /* 0x000fe40003f46270 */
[----:B------:R-:W-:-:S02]  /*cc00*/  IADD3 R21, R0, 0x51, RZ ;  /* 0x0000005100157810 */ /* 0x000fc40007ffe0ff */
[C---:B------:R-:W-:Y:S02]  /*cc10*/  IADD3 R20, R0.reuse, 0x58, RZ ;  /* 0x0000005800147810 */ /* 0x040fe40007ffe0ff */
[----:B------:R-:W-:Y:S02]  /*cc20*/  IADD3 R8, R0, 0x59, RZ ;  /* 0x0000005900087810 */ /* 0x000fe40007ffe0ff */
[----:B------:R-:W-:Y:S02]  /*cc30*/  FSEL R121, R73, -INF , !P3 ;  /* 0xff80000049797808 */ /* 0x000fe40005800000 */
[----:B------:R-:W-:Y:S02]  /*cc40*/  FSEL R122, R66, -INF , !P4 ;  /* 0xff800000427a7808 */ /* 0x000fe40006000000 */
[----:B------:R-:W-:Y:S02]  /*cc50*/  FSEL R124, R67, -INF , !P0 ;  /* 0xff800000437c7808 */ /* 0x000fe40004000000 */
[----:B------:R-:W-:Y:S01]  /*cc60*/  FSEL R107, R52, -INF , !P1 ;  /* 0xff800000346b7808 */ /* 0x000fe20004800000 */
[----:B--2---:R-:W-:Y:S01]  /*cc70*/  HMMA.16816.F32 R32, R12, R16, R32 ;  /* 0x000000100c20723c */ /* 0x004fe20000001820 */
[----:B------:R-:W-:-:S02]  /*cc80*/  FSEL R114, R54, -INF , !P2 ;  /* 0xff80000036727808 */ /* 0x000fc40005000000 */
[-C--:B------:R-:W-:Y:S02]  /*cc90*/  ISETP.GE.AND P3, PT, R40, R58.reuse, PT ;  /* 0x0000003a2800720c */ /* 0x080fe40003f66270 */
[-C--:B------:R-:W-:Y:S02]  /*cca0*/  ISETP.GE.AND P4, PT, R21, R59.reuse, PT ;  /* 0x0000003b1500720c */ /* 0x080fe40003f86270 */
[-C--:B------:R-:W-:Y:S01]  /*ccb0*/  ISETP.GE.AND P1, PT, R20, R59.reuse, PT ;  /* 0x0000003b1400720c */ /* 0x080fe20003f26270 */
[----:B------:R-:W-:Y:S01]  /*ccc0*/  HMMA.16816.F32 R4, R12, R18, R4 ;  /* 0x000000120c04723c */ /* 0x000fe20000001804 */
[----:B------:R-:W-:Y:S01]  /*ccd0*/  BAR.SYNC.DEFER_BLOCKING 0x0 ;  /* 0x0000000000007b1d */ /* 0x000fe20000010000 */
[C---:B------:R-:W-:Y:S02]  /*cce0*/  ISETP.GE.AND P2, PT, R8.reuse, R58, PT ;  /* 0x0000003a0800720c */ /* 0x040fe40003f46270 */
[----:B------:R-:W-:Y:S02]  /*ccf0*/  ISETP.GE.AND P0, PT, R8, R59, PT ;  /* 0x0000003b0800720c */ /* 0x000fe40003f06270 */
[----:B------:R-:W-:-:S02]  /*cd00*/  IADD3 R8, R0, 0x60, RZ ;  /* 0x0000006000087810 */ /* 0x000fc40007ffe0ff */
[----:B------:R-:W-:Y:S02]  /*cd10*/  IADD3 R9, R0, 0x61, RZ ;  /* 0x0000006100097810 */ /* 0x000fe40007ffe0ff */
[----:B------:R-:W-:Y:S02]  /*cd20*/  FSEL R115, R65, -INF , !P5 ;  /* 0xff80000041737808 */ /* 0x000fe40006800000 */
[----:B------:R-:W-:Y:S02]  /*cd30*/  ISETP.GE.AND P5, PT, R20, R58, PT ;  /* 0x0000003a1400720c */ /* 0x000fe40003fa6270 */
[----:B------:R-:W-:Y:S02]  /*cd40*/  FSEL R117, R64, -INF , !P3 ;  /* 0xff80000040757808 */ /* 0x000fe40005800000 */
[----:B------:R-:W-:Y:S02]  /*cd50*/  FSEL R112, R55, -INF , !P4 ;  /* 0xff80000037707808 */ /* 0x000fe40006000000 */
[----:B------:R-:W-:-:S02]  /*cd60*/  FSEL R110, R50, -INF , !P1 ;  /* 0xff800000326e7808 */ /* 0x000fc40004800000 */
[-C--:B------:R-:W-:Y:S02]  /*cd70*/  ISETP.GE.AND P3, PT, R21, R58.reuse, PT ;  /* 0x0000003a1500720c */ /* 0x080fe40003f66270 */
[CC--:B------:R-:W-:Y:S02]  /*cd80*/  ISETP.GE.AND P4, PT, R8.reuse, R58.reuse, PT ;  /* 0x0000003a0800720c */ /* 0x0c0fe40003f86270 */
[----:B------:R-:W-:Y:S02]  /*cd90*/  ISETP.GE.AND P6, PT, R8, R59, PT ;  /* 0x0000003b0800720c */ /* 0x000fe40003fc6270 */
[----:B------:R-:W-:Y:S02]  /*cda0*/  ISETP.GE.AND P1, PT, R9, R58, PT ;  /* 0x0000003a0900720c */ /* 0x000fe40003f26270 */
[----:B------:R-:W-:Y:S02]  /*cdb0*/  IADD3 R8, R0, 0x68, RZ ;  /* 0x0000006800087810 */ /* 0x000fe40007ffe0ff */
[----:B------:R-:W-:-:S02]  /*cdc0*/  FSEL R113, R48, -INF , !P5 ;  /* 0xff80000030717808 */ /* 0x000fc40006800000 */
[-C--:B------:R-:W-:Y:S02]  /*cdd0*/  ISETP.GE.AND P5, PT, R9, R59.reuse, PT ;  /* 0x0000003b0900720c */ /* 0x080fe40003fa6270 */
[----:B------:R-:W-:Y:S02]  /*cde0*/  FSEL R105, R53, -INF , !P3 ;  /* 0xff80000035697808 */ /* 0x000fe40005800000 */
[----:B------:R-:W-:Y:S02]  /*cdf0*/  P2R R9, PR, RZ, 0x2 ;  /* 0x00000002ff097803 */ /* 0x000fe40000000000 */
        /* <DEDUP_REMOVED lines=10> */
[----:B------:R-:W-:Y:S02]  /*cea0*/  ISETP.GE.AND P5, PT, R8, R58, PT ;  /* 0x0000003a0800720c */ /* 0x000fe40003fa6270 */
[----:B------:R-:W-:Y:S02]  /*ceb0*/  ISETP.NE.AND P0, PT, R9, RZ, PT ;  /* 0x000000ff0900720c */ /* 0x000fe40003f05270 */
[----:B------:R-:W-:Y:S02]  /*cec0*/  IADD3 R9, R0, 0x69, RZ ;  /* 0x0000006900097810 */ /* 0x000fe40007ffe0ff */
[----:B------:R-:W-:Y:S02]  /*ced0*/  FSEL R41, R33, -INF , !P5 ;  /* 0xff80000021297808 */ /* 0x000fe40006800000 */
[----:B------:R-:W-:-:S02]  /*cee0*/  FSEL R103, R49, -INF , !P2 ;  /* 0xff80000031677808 */ /* 0x000fc40005000000 */
[----:B------:R-:W-:Y:S02]  /*cef0*/  FSEL R63, R44, -INF , !P4 ;  /* 0xff8000002c3f7808 */ /* 0x000fe40006000000 */
[----:B------:R-:W-:Y:S02]  /*cf00*/  FSEL R55, R45, -INF , !P0 ;  /* 0xff8000002d377808 */ /* 0x000fe40004000000 */
[----:B------:R-:W-:Y:S02]  /*cf10*/  FSEL R64, R38, -INF , !P1 ;  /* 0xff80000026407808 */ /* 0x000fe40004800000 */
[----:B------:R-:W-:Y:S02]  /*cf20*/  ISETP.GE.AND P5, PT, R56, 0x2, PT ;  /* 0x000000023800780c */ /* 0x000fe40003fa6270 */
[----:B------:R-:W-:Y:S02]  /*cf30*/  ISETP.NE.AND P4, PT, R30, RZ, PT ;  /* 0x000000ff1e00720c */ /* 0x000fe40003f85270 */
[----:B------:R-:W-:-:S02]  /*cf40*/  ISETP.GE.AND P2, PT, R9, R58, PT ;  /* 0x0000003a0900720c */ /* 0x000fc40003f46270 */
[-C--:B------:R-:W-:Y:S02]  /*cf50*/  ISETP.GE.AND P0, PT, R9, R59.reuse, PT ;  /* 0x0000003b0900720c */ /* 0x080fe40003f06270 */
[----:B------:R-:W-:Y:S02]  /*cf60*/  ISETP.GE.AND P1, PT, R8, R59, PT ;  /* 0x0000003b0800720c */ /* 0x000fe40003f26270 */
[----:B------:R-:W-:Y:S02]  /*cf70*/  IADD3 R9, R0, 0x78, RZ ;  /* 0x0000007800097810 */ /* 0x000fe40007ffe0ff */
[----:B------:R-:W-:Y:S02]  /*cf80*/  FSEL R62, R39, -INF , !P0 ;  /* 0xff800000273e7808 */ /* 0x000fe40004000000 */
[----:B------:R-:W-:Y:S02]  /*cf90*/  FSEL R8, R27, -INF , !P4 ;  /* 0xff8000001b087808 */ /* 0x000fe40006000000 */
[----:B------:R-:W-:-:S02]  /*cfa0*/  P2R R10, PR, RZ, 0x2 ;  /* 0x00000002ff0a7803 */ /* 0x000fc40000000000 */
[CC--:B------:R-:W-:Y:S02]  /*cfb0*/  ISETP.GE.AND P4, PT, R9.reuse, R58.reuse, PT ;  /* 0x0000003a0900720c */ /* 0x0c0fe40003f86270 */
[-C--:B------:R-:W-:Y:S02]  /*cfc0*/  ISETP.GE.AND P1, PT, R9, R59.reuse, PT ;  /* 0x0000003b0900720c */ /* 0x080fe40003f26270 */
[C---:B------:R-:W-:Y:S02]  /*cfd0*/  ISETP.GE.AND P0, PT, R0.reuse, R58, PT ;  /* 0x0000003a0000720c */ /* 0x040fe40003f06270 */
[C---:B------:R-:W-:Y:S02]  /*cfe0*/  IADD3 R9, R0.reuse, 0x79, RZ ;  /* 0x0000007900097810 */ /* 0x040fe40007ffe0ff */
[----:B------:R-:W-:Y:S02]  /*cff0*/  FSEL R51, R37, -INF , !P2 ;  /* 0xff80000025337808 */ /* 0x000fe40005000000 */
[----:B------:R-:W-:-:S02]  /*d000*/  ISETP.GE.AND P2, PT, R0, R59, PT ;  /* 0x0000003b0000720c */ /* 0x000fc40003f46270 */
[----:B------:R-:W-:Y:S02]  /*d010*/  FSEL R45, R32, -INF , !P6 ;  /* 0xff800000202d7808 */ /* 0x000fe40007000000 */
[----:B------:R-:W-:Y:S02]  /*d020*/  FSEL R34, R34, -INF , !P3 ;  /* 0xff80000022227808 */ /* 0x000fe40005800000 */
[----:B------:R-:W-:Y:S02]  /*d030*/  FSEL R0, R24, -INF , !P0 ;  /* 0xff80000018007808 */ /* 0x000fe40004000000 */
[----:B------:R-:W-:Y:S02]  /*d040*/  ISETP.NE.AND P6, PT, R10, RZ, PT ;  /* 0x000000ff0a00720c */ /* 0x000fe40003fc5270 */
[C---:B------:R-:W-:Y:S02]  /*d050*/  ISETP.GE.AND P3, PT, R9.reuse, R58, PT ;  /* 0x0000003a0900720c */ /* 0x040fe40003f66270 */
[----:B------:R-:W-:-:S02]  /*d060*/  ISETP.GE.AND P0, PT, R9, R59, PT ;  /* 0x0000003b0900720c */ /* 0x000fc40003f06270 */
        /* <DEDUP_REMOVED lines=63> */
[----:B------:R-:W-:-:S04]  /*d460*/  IMAD.WIDE.U32 R6, R6, c[0x0][0x180], R10 ;  /* 0x0000600006067a25 */ /* 0x000fc800078e000a */
[----:B------:R-:W-:Y:S01]  /*d470*/  IMAD.MOV.U32 R4, RZ, RZ, R6 ;  /* 0x000000ffff047224 */ /* 0x000fe200078e0006 */
[----:B------:R-:W-:Y:S01]  /*d480*/  IADD3 R2, R7, R5, RZ ;  /* 0x0000000507027210 */ /* 0x000fe20007ffe0ff */
[----:B------:R-:W-:Y:S05]  /*d490*/  BRA `(.L_x_6507) ;  /* 0x0000003000007947 */ /* 0x000fea0003800000 */
.L_x_6506:
[----:B------:R-:W-:-:S05]  /*d4a0*/  IMAD.MOV.U32 R4, RZ, RZ, c[0x0][0x198] ;  /* 0x00006600ff047624 */ /* 0x000fca00078e00ff */
[----:B------:R-:W-:-:S04]  /*d4b0*/  LEA R4, -R4, RZ, 0x7 ;  /* 0x000000ff04047211 */ /* 0x000fc800078e39ff */
[----:B------:R-:W-:Y:S02]  /*d4c0*/  SHF.R.S32.HI R2, RZ, 0x1f, R4 ;  /* 0x0000001fff027819 */ /* 0x000fe40000011404 */
.L_x_6507:
[----:B------:R-:W-:Y:S01]  /*d4d0*/  ULDC.64 UR4, c[0x0][0x198] ;  /* 0x0000660000047ab9 */ /* 0x000fe20000000a00 */
[C---:B------:R-:W-:Y:S01]  /*d4e0*/  LEA R160, P0, R4.reuse, R160, 0x1 ;  /* 0x000000a004a07211 */ /* 0x040fe200078008ff */
[----:B------:R-:W-:Y:S02]  /*d4f0*/  USHF.L.U32 UR9, UR4, 0x5, URZ ;  /* 0x0000000504097899 */ /* 0x000fe4000800063f */
[----:B------:R-:W-:Y:S01]  /*d500*/  UMOV UR8, 0x5 ;  /* 0x0000000500087882 */ /* 0x000fe20000000000 */
[----:B------:R-:W-:Y:S01]  /*d510*/  LEA.HI.X R159, R4, R159, R2, 0x1, P0 ;  /* 0x0000009f049f7211 */ /* 0x000fe200000f0c02 */
[----:B------:R-:W-:Y:S02]  /*d520*/  USHF.L.U64.HI UR5, UR4, UR8, UR5 ;  /* 0x0000000804057299 */ /* 0x000fe40008010205 */
        /* <DEDUP_REMOVED lines=27> */
.L_x_6505:
        /* <DEDUP_REMOVED lines=91> */
[----:B------:R-:W1:Y:S01]  /*dc90*/  LDSM.16.MT88.4 R88, [R149+0x6000] ;  /* 0x006000009558783b */ /* 0x000e620000004200 */
[----:B------:R-:W-:-:S02]  /*dca0*/  FFMA.FTZ R32, R97, c[0x0][0x23c], -R50 ;  /* 0x00008f0061207a23 */ /* 0x000fc40000010832 */
[----:B------:R-:W2:Y:S01]  /*dcb0*/  MUFU.EX2 R37, R37 ;  /* 0x0000002500257308 */ /* 0x000ea20000000800 */
[--C-:B------:R-:W-:Y:S02]  /*dcc0*/  FFMA.FTZ R40, R26, c[0x0][0x23c], -R21.reuse ;  /* 0x00008f001a287a23 */ /* 0x100fe40000010815 */
[--C-:B------:R-:W-:Y:S02]  /*dcd0*/  FFMA.FTZ R35, R8, c[0x0][0x23c], -R21.reuse ;  /* 0x00008f0008237a23 */ /* 0x100fe40000010815 */
[--C-:B------:R-:W-:Y:S01]  /*dce0*/  FFMA.FTZ R38, R134, c[0x0][0x23c], -R21.reuse ;  /* 0x00008f0086267a23 */ /* 0x100fe20000010815 */
[----:B------:R-:W3:Y:S01]  /*dcf0*/  LDSM.16.MT88.4 R8, [R152+0x6800] ;  /* 0x006800009808783b */ /* 0x000ee20000004200 */
[----:B------:R-:W-:Y:S01]  /*dd00*/  FFMA.FTZ R29, R96, c[0x0][0x23c], -R21 ;  /* 0x00008f00601d7a23 */ /* 0x000fe20000010815 */
[----:B------:R-:W-:Y:S01]  /*dd10*/  MUFU.EX2 R36, R36 ;  /* 0x0000002400247308 */ /* 0x000fe20000000800 */
[--C-:B------:R-:W-:Y:S02]  /*dd20*/  FFMA.FTZ R26, R31, c[0x0][0x23c], -R50.reuse ;  /* 0x00008f001f1a7a23 */ /* 0x100fe40000010832 */
[----:B------:R-:W-:-:S02]  /*dd30*/  FFMA.FTZ R25, R93, c[0x0][0x23c], -R50 ;  /* 0x00008f005d197a23 */ /* 0x000fc40000010832 */
[--C-:B------:R-:W-:Y:S02]  /*dd40*/  FFMA.FTZ R31, R94, c[0x0][0x23c], -R21.reuse ;  /* 0x00008f005e1f7a23 */ /* 0x100fe40000010815 */
[--C-:B------:R-:W-:Y:S01]  /*dd50*/  FFMA.FTZ R28, R28, c[0x0][0x23c], -R21.reuse ;  /* 0x00008f001c1c7a23 */ /* 0x100fe20000010815 */
[----:B------:R-:W4:Y:S01]  /*dd60*/  MUFU.EX2 R33, R33 ;  /* 0x0000002100217308 */ /* 0x000f220000000800 */
[----:B--2---:R-:W-:Y:S01]  /*dd70*/  F2FP.PACK_AB R84, R37, R44 ;  /* 0x0000002c2554723e */ /* 0x004fe200000000ff */
[--C-:B------:R-:W-:Y:S02]  /*dd80*/  FFMA.FTZ R27, R92, c[0x0][0x23c], -R21.reuse ;  /* 0x00008f005c1b7a23 */ /* 0x100fe40000010815 */
[----:B------:R-:W-:Y:S02]  /*dd90*/  FFMA.FTZ R22, R132, c[0x0][0x23c], -R21 ;  /* 0x00008f0084167a23 */ /* 0x000fe40000010815 */
[--C-:B------:R-:W-:Y:S02]  /*dda0*/  FFMA.FTZ R42, R125, c[0x0][0x23c], -R50.reuse ;  /* 0x00008f007d2a7a23 */ /* 0x100fe40000010832 */
[----:B------:R-:W-:Y:S01]  /*ddb0*/  MUFU.EX2 R40, R40 ;  /* 0x0000002800287308 */ /* 0x000fe20000000800 */
[----:B------:R-:W-:-:S02]  /*ddc0*/  FFMA.FTZ R3, R123, c[0x0][0x23c], -R50 ;  /* 0x00008f007b037a23 */ /* 0x000fc40000010832 */
[--C-:B------:R-:W-:Y:S02]  /*ddd0*/  FFMA.FTZ R39, R129, c[0x0][0x23c], -R50.reuse ;  /* 0x00008f0081277a23 */ /* 0x100fe40000010832 */
[----:B------:R-:W-:Y:S02]  /*dde0*/  FFMA.FTZ R46, R127, c[0x0][0x23c], -R50 ;  /* 0x00008f007f2e7a23 */ /* 0x000fe40000010832 */
[--C-:B------:R-:W-:Y:S01]  /*ddf0*/  FFMA.FTZ R49, R102, c[0x0][0x23c], -R21.reuse ;  /* 0x00008f0066317a23 */ /* 0x100fe20000010815 */
[----:B------:R-:W2:Y:S01]  /*de00*/  MUFU.EX2 R35, R35 ;  /* 0x0000002300237308 */ /* 0x000ea20000000800 */
[----:B----4-:R-:W-:Y:S01]  /*de10*/  F2FP.PACK_AB R86, R33, R36 ;  /* 0x000000242156723e */ /* 0x010fe200000000ff */
[--C-:B------:R-:W-:Y:S02]  /*de20*/  FFMA.FTZ R54, R128, c[0x0][0x23c], -R21.reuse ;  /* 0x00008f0080367a23 */ /* 0x100fe40000010815 */
[--C-:B------:R-:W-:Y:S02]  /*de30*/  FFMA.FTZ R52, R100, c[0x0][0x23c], -R21.reuse ;  /* 0x00008f0064347a23 */ /* 0x100fe40000010815 */
[----:B------:R-:W-:-:S02]  /*de40*/  FFMA.FTZ R43, R130, c[0x0][0x23c], -R21 ;  /* 0x00008f00822b7a23 */ /* 0x000fc40000010815 */
[----:B------:R-:W-:Y:S01]  /*de50*/  MUFU.EX2 R38, R38 ;  /* 0x0000002600267308 */ /* 0x000fe20000000800 */
[--C-:B------:R-:W-:Y:S02]  /*de60*/  FFMA.FTZ R65, R61, c[0x0][0x23c], -R50.reuse ;  /* 0x00008f003d417a23 */ /* 0x100fe40000010832 */
[--C-:B------:R-:W-:Y:S02]  /*de70*/  FFMA.FTZ R100, R101, c[0x0][0x23c], -R50.reuse ;  /* 0x00008f0065647a23 */ /* 0x100fe40000010832 */
[----:B------:R-:W-:Y:S02]  /*de80*/  FFMA.FTZ R67, R104, c[0x0][0x23c], -R21 ;  /* 0x00008f0068437a23 */ /* 0x000fe40000010815 */
        /* <DEDUP_REMOVED lines=34> */
[----:B-1----:R-:W-:Y:S01]  /*e0b0*/  HMMA.16816.F32 R76, R84, R88, RZ ;  /* 0x00000058544c723c */ /* 0x002fe200000018ff */
[----:B------:R-:W-:Y:S01]  /*e0c0*/  FFMA.FTZ R51, R60, c[0x0][0x23c], -R21 ;  /* 0x00008f003c337a23 */ /* 0x000fe20000010815 */
[----:B------:R-:W1:Y:S01]  /*e0d0*/  MUFU.EX2 R28, R28 ;  /* 0x0000001c001c7308 */ /* 0x000e620000000800 */
[----:B------:R-:W-:-:S02]  /*e0e0*/  FFMA.FTZ R55, R55, c[0x0][0x23c], -R50 ;  /* 0x00008f0037377a23 */ /* 0x000fc40000010832 */
[----:B------:R-:W-:Y:S02]  /*e0f0*/  FFMA.FTZ R53, R53, c[0x0][0x23c], -R50 ;  /* 0x00008f0035357a23 */ /* 0x000fe40000010832 */
[--C-:B------:R-:W-:Y:S01]  /*e100*/  FFMA.FTZ R66, R66, c[0x0][0x23c], -R21.reuse ;  /* 0x00008f0042427a23 */ /* 0x100fe20000010815 */
[C---:B------:R-:W-:Y:S01]  /*e110*/  HMMA.16816.F32 R72, R84.reuse, R74, RZ ;  /* 0x0000004a5448723c */ /* 0x040fe200000018ff */
[--C-:B------:R-:W-:Y:S01]  /*e120*/  FFMA.FTZ R60, R64, c[0x0][0x23c], -R21.reuse ;  /* 0x00008f00403c7a23 */ /* 0x100fe20000010815 */
[----:B------:R-:W-:Y:S01]  /*e130*/  MUFU.EX2 R27, R27 ;  /* 0x0000001b001b7308 */ /* 0x000fe20000000800 */
[----:B------:R-:W-:Y:S02]  /*e140*/  FFMA.FTZ R63, R62, c[0x0][0x23c], -R21 ;  /* 0x00008f003e3f7a23 */ /* 0x000fe40000010815 */
[----:B------:R-:W-:Y:S02]  /*e150*/  FADD.FTZ R37, R44, R37 ;  /* 0x000000252c257221 */ /* 0x000fe40000010000 */
[----:B------:R-:W-:Y:S01]  /*e160*/  FADD.FTZ R35, R40, R35 ;  /* 0x0000002328237221 */ /* 0x000fe20000010000 */
[----:B------:R-:W-:Y:S01]  /*e170*/  HMMA.16816.F32 R88, R84, R90, RZ ;  /* 0x0000005a5458723c */ /* 0x000fe200000018ff */
[----:B------:R-:W-:Y:S01]  /*e180*/  FADD.FTZ R36, R36, R37 ;  /* 0x0000002524247221 */ /* 0x000fe20000010000 */
[----:B------:R-:W4:Y:S01]  /*e190*/  MUFU.EX2 R22, R22 ;  /* 0x0000001600167308 */ /* 0x000f220000000800 */
[----:B------:R-:W-:-:S02]  /*e1a0*/  FADD.FTZ R38, R38, R35 ;  /* 0x0000002326267221 */ /* 0x000fc40000010000 */
[----:B------:R-:W-:Y:S02]  /*e1b0*/  FFMA.FTZ R62, R41, c[0x0][0x23c], -R50 ;  /* 0x00008f00293e7a23 */ /* 0x000fe40000010832 */
[----:B------:R-:W-:Y:S01]  /*e1c0*/  FADD.FTZ R38, R29, R38 ;  /* 0x000000261d267221 */ /* 0x000fe20000010000 */
[C---:B------:R-:W-:Y:S01]  /*e1d0*/  HMMA.16816.F32 R80, R84.reuse, R4, RZ ;  /* 0x000000045450723c */ /* 0x040fe200000018ff */
        /* <DEDUP_REMOVED lines=8> */
[----:B------:R-:W-:-:S02]  /*e260*/  FADD.FTZ R31, R31, R38 ;  /* 0x000000261f1f7221 */ /* 0x000fc40000010000 */
[--C-:B------:R-:W-:Y:S02]  /*e270*/  FFMA.FTZ R45, R45, c[0x0][0x23c], -R50.reuse ;  /* 0x00008f002d2d7a23 */ /* 0x100fe40000010832 */
[----:B------:R-:W-:Y:S01]  /*e280*/  F2FP.PACK_AB R6, R23, R26 ;  /* 0x0000001a1706723e */ /* 0x000fe200000000ff */
[----:B------:R-:W-:Y:S01]  /*e290*/  FADD.FTZ R28, R28, R31 ;  /* 0x0000001f1c1c7221 */ /* 0x000fe20000010000 */
[----:B----4-:R-:W-:Y:S01]  /*e2a0*/  F2FP.PACK_AB R7, R22, R27 ;  /* 0x0000001b1607723e */ /* 0x010fe200000000ff */
[----:B------:R-:W-:Y:S01]  /*e2b0*/  MUFU.EX2 R39, R39 ;  /* 0x0000002700277308 */ /* 0x000fe20000000800 */
[----:B------:R-:W-:Y:S02]  /*e2c0*/  FFMA.FTZ R41, R48, c[0x0][0x23c], -R50 ;  /* 0x00008f0030297a23 */ /* 0x000fe40000010832 */
[----:B------:R-:W-:Y:S02]  /*e2d0*/  FADD.FTZ R27, R27, R28 ;  /* 0x0000001c1b1b7221 */ /* 0x000fe40000010000 */
[----:B------:R-:W-:Y:S01]  /*e2e0*/  FFMA.FTZ R21, R20, c[0x0][0x23c], -R21 ;  /* 0x00008f0014157a23 */ /* 0x000fe20000010815 */
[----:B---3--:R-:W-:Y:S01]  /*e2f0*/  HMMA.16816.F32 R96, R4, R8, R96 ;  /* 0x000000080460723c */ /* 0x008fe20000001860 */
[----:B------:R-:W-:Y:S01]  /*e300*/  FADD.FTZ R22, R22, R27 ;  /* 0x0000001b16167221 */ /* 0x000fe20000010000 */
[----:B------:R-:W-:Y:S01]  /*e310*/  MUFU.EX2 R46, R46 ;  /* 0x0000002e002e7308 */ /* 0x000fe20000000800 */
[----:B------:R-:W-:-:S05]  /*e320*/  FFMA.FTZ R47, R47, c[0x0][0x23c], -R50 ;  /* 0x00008f002f2f7a23 */ /* 0x000fca0000010832 */
        /* <DEDUP_REMOVED lines=31> */
[----:B------:R-:W4:Y:S02]  /*e520*/  MUFU.EX2 R101, R101 ;  /* 0x0000006500657308 */ /* 0x000f240000000800 */
[C---:B------:R-:W-:Y:S01]  /*e530*/  HMMA.16816.F32 R72, R4.reuse, R14, R72 ;  /* 0x0000000e0448723c */ /* 0x040fe20000001848 */
[----:B------:R-:W5:Y:S05]  /*e540*/  LDSM.16.MT88.4 R12, [R152+0x7800] ;  /* 0x00780000980c783b */ /* 0x000f6a0000004200 */
[----:B------:R-:W-:Y:S02]  /*e550*/  MUFU.EX2 R109, R109 ;  /* 0x0000006d006d7308 */ /* 0x000fe40000000800 */
[C---:B--2---:R-:W-:Y:S06]  /*e560*/  HMMA.16816.F32 R76, R4.reuse, R8, R76 ;  /* 0x00000008044c723c */ /* 0x044fec000000184c */
[----:B------:R-:W2:Y:S02]  /*e570*/  MUFU.EX2 R116, R116 ;  /* 0x0000007400747308 */ /* 0x000ea40000000800 */
[C---:B------:R-:W-:Y:S01]  /*e580*/  HMMA.16816.F32 R88, R4.reuse, R10, R88 ;  /* 0x0000000a0458723c */ /* 0x040fe20000001858 */
[----:B------:R-:W2:Y:S05]  /*e590*/  LDSM.16.MT88.4 R8, [R150+0x7800] ;  /* 0x007800009608783b */ /* 0x000eaa0000004200 */
[----:B------:R-:W-:Y:S02]  /*e5a0*/  MUFU.EX2 R111, R111 ;  /* 0x0000006f006f7308 */ /* 0x000fe40000000800 */
[C---:B---3--:R-:W-:Y:S06]  /*e5b0*/  HMMA.16816.F32 R80, R4.reuse, R16, R80 ;  /* 0x000000100450723c */ /* 0x048fec0000001850 */
[----:B------:R-:W-:Y:S02]  /*e5c0*/  MUFU.EX2 R118, R118 ;  /* 0x0000007600767308 */ /* 0x000fe40000000800 */
[----:B------:R-:W-:Y:S01]  /*e5d0*/  HMMA.16816.F32 R84, R4, R18, R84 ;  /* 0x000000120454723c */ /* 0x000fe20000001854 */
[----:B------:R-:W3:Y:S05]  /*e5e0*/  LDSM.16.MT88.4 R16, [R149+0x7800] ;  /* 0x007800009510783b */ /* 0x000eea0000004200 */
[----:B------:R-:W-:Y:S01]  /*e5f0*/  MUFU.EX2 R115, R115 ;  /* 0x0000007300737308 */ /* 0x000fe20000000800 */
[----:B------:R-:W-:-:S02]  /*e600*/  F2FP.PACK_AB R4, R65, R102 ;  /* 0x000000664104723e */ /* 0x000fc400000000ff */
[----:B-1----:R-:W-:Y:S02]  /*e610*/  F2FP.PACK_AB R5, R104, R67 ;  /* 0x000000436805723e */ /* 0x002fe400000000ff */
[----:B------:R-:W-:Y:S02]  /*e620*/  F2FP.PACK_AB R6, R61, R100 ;  /* 0x000000643d06723e */ /* 0x000fe400000000ff */
[----:B----4-:R-:W-:Y:S01]  /*e630*/  F2FP.PACK_AB R7, R101, R108 ;  /* 0x0000006c6507723e */ /* 0x010fe200000000ff */
[----:B------:R-:W1:Y:S06]  /*e640*/  MUFU.EX2 R120, R120 ;  /* 0x0000007800787308 */ /* 0x000e6c0000000800 */
[C---:B-----5:R-:W-:Y:S02]  /*e650*/  HMMA.16816.F32 R96, R4.reuse, R12, R96 ;  /* 0x0000000c0460723c */ /* 0x060fe40000001860 */
[----:B------:R-:W-:Y:S06]  /*e660*/  MUFU.EX2 R117, R117 ;  /* 0x0000007500757308 */ /* 0x000fec0000000800 */
[C---:B------:R-:W-:Y:S01]  /*e670*/  HMMA.16816.F32 R68, R4.reuse, R14, R68 ;  /* 0x0000000e0444723c */ /* 0x040fe20000001844 */
[----:B------:R-:W4:Y:S01]  /*e680*/  LDSM.16.MT88.4 R12, [R148+0x7800] ;  /* 0x00780000940c783b */ /* 0x000f220000004200 */
[----:B------:R-:W5:Y:S06]  /*e690*/  MUFU.EX2 R122, R122 ;  /* 0x0000007a007a7308 */ /* 0x000f6c0000000800 */
[C---:B--2---:R-:W-:Y:S02]  /*e6a0*/  HMMA.16816.F32 R92, R4.reuse, R8, R92 ;  /* 0x00000008045c723c */ /* 0x044fe4000000185c */
[----:B------:R-:W-:Y:S06]  /*e6b0*/  MUFU.EX2 R124, R124 ;  /* 0x0000007c007c7308 */ /* 0x000fec0000000800 */
[C---:B------:R-:W-:Y:S01]  /*e6c0*/  HMMA.16816.F32 R72, R4.reuse, R10, R72 ;  /* 0x0000000a0448723c */ /* 0x040fe20000001848 */
[----:B------:R-:W2:Y:S01]  /*e6d0*/  LDSM.16.MT88.4 R8, [R152+0x8000] ;  /* 0x008000009808783b */ /* 0x000ea20000004200 */
[----:B------:R-:W1:Y:S06]  /*e6e0*/  MUFU.EX2 R105, R105 ;  /* 0x0000006900697308 */ /* 0x000e6c0000000800 */
[C---:B---3--:R-:W-:Y:S02]  /*e6f0*/  HMMA.16816.F32 R76, R4.reuse, R16, R76 ;  /* 0x00000010044c723c */ /* 0x048fe4000000184c */
[----:B------:R-:W-:Y:S06]  /*e700*/  MUFU.EX2 R107, R107 ;  /* 0x0000006b006b7308 */ /* 0x000fec0000000800 */
[C---:B------:R-:W-:Y:S01]  /*e710*/  HMMA.16816.F32 R88, R4.reuse, R18, R88 ;  /* 0x000000120458723c */ /* 0x040fe20000001858 */
[----:B------:R-:W3:Y:S01]  /*e720*/  LDSM.16.MT88.4 R16, [R150+0x8000] ;  /* 0x008000009610783b */ /* 0x000ee20000004200 */
[----:B------:R-:W-:Y:S06]  /*e730*/  MUFU.EX2 R126, R126 ;  /* 0x0000007e007e7308 */ /* 0x000fec0000000800 */
[C---:B----4-:R-:W-:Y:S02]  /*e740*/  HMMA.16816.F32 R80, R4.reuse, R12, R80 ;  /* 0x0000000c0450723c */ /* 0x050fe40000001850 */
[----:B------:R-:W-:Y:S06]  /*e750*/  MUFU.EX2 R103, R103 ;  /* 0x0000006700677308 */ /* 0x000fec0000000800 */
[----:B------:R-:W-:Y:S01]  /*e760*/  HMMA.16816.F32 R84, R4, R14, R84 ;  /* 0x0000000e0454723c */ /* 0x000fe20000001854 */
[----:B------:R-:W4:Y:S01]  /*e770*/  LDSM.16.MT88.4 R12, [R149+0x8000] ;  /* 0x00800000950c783b */ /* 0x000f220000004200 */
[----:B------:R-:W2:Y:S05]  /*e780*/  MUFU.EX2 R112, R112 ;  /* 0x0000007000707308 */ /* 0x000eaa0000000800 */
[----:B------:R-:W-:-:S02]  /*e790*/  F2FP.PACK_AB R4, R116, R109 ;  /* 0x0000006d7404723e */ /* 0x000fc400000000ff */
[----:B-1----:R-:W-:Y:S01]  /*e7a0*/  F2FP.PACK_AB R5, R120, R115 ;  /* 0x000000737805723e */ /* 0x002fe200000000ff */
[----:B------:R-:W-:Y:S01]  /*e7b0*/  MUFU.EX2 R110, R110 ;  /* 0x0000006e006e7308 */ /* 0x000fe20000000800 */
[----:B------:R-:W-:Y:S02]  /*e7c0*/  F2FP.PACK_AB R6, R118, R111 ;  /* 0x0000006f7606723e */ /* 0x000fe400000000ff */
[----:B-----5:R-:W-:-:S05]  /*e7d0*/  F2FP.PACK_AB R7, R122, R117 ;  /* 0x000000757a07723e */ /* 0x020fca00000000ff */
[----:B------:R-:W1:Y:S02]  /*e7e0*/  MUFU.EX2 R113, R113 ;  /* 0x0000007100717308 */ /* 0x000e640000000800 */
[C---:B--2---:R-:W-:Y:S06]  /*e7f0*/  HMMA.16816.F32 R96, R4.reuse, R8, R96 ;  /* 0x000000080460723c */ /* 0x044fec0000001860 */
[----:B------:R-:W-:Y:S02]  /*e800*/  MUFU.EX2 R106, R106 ;  /* 0x0000006a006a7308 */ /* 0x000fe40000000800 */
[C---:B------:R-:W-:Y:S01]  /*e810*/  HMMA.16816.F32 R68, R4.reuse, R10, R68 ;  /* 0x0000000a0444723c */ /* 0x040fe20000001844 */
[----:B------:R-:W2:Y:S05]  /*e820*/  LDSM.16.MT88.4 R8, [R148+0x8000] ;  /* 0x008000009408783b */ /* 0x000eaa0000004200 */
[----:B------:R-:W5:Y:S02]  /*e830*/  MUFU.EX2 R55, R55 ;  /* 0x0000003700377308 */ /* 0x000f640000000800 */
        /* <DEDUP_REMOVED lines=9> */
[----:B------:R-:W1:Y:S02]  /*e8d0*/  MUFU.EX2 R51, R51 ;  /* 0x0000003300337308 */ /* 0x000e640000000800 */
[C---:B--2---:R-:W-:Y:S06]  /*e8e0*/  HMMA.16816.F32 R80, R4.reuse, R8, R80 ;  /* 0x000000080450723c */ /* 0x044fec0000001850 */
[----:B------:R-:W-:Y:S02]  /*e8f0*/  MUFU.EX2 R60, R60 ;  /* 0x0000003c003c7308 */ /* 0x000fe40000000800 */
[----:B------:R-:W-:Y:S01]  /*e900*/  HMMA.16816.F32 R84, R4, R10, R84 ;  /* 0x0000000a0454723c */ /* 0x000fe20000001854 */
[----:B------:R-:W2:Y:S05]  /*e910*/  LDSM.16.MT88.4 R8, [R149+0x8800] ;  /* 0x008800009508783b */ /* 0x000eaa0000004200 */
[----:B------:R-:W2:Y:S01]  /*e920*/  MUFU.EX2 R63, R63 ;  /* 0x0000003f003f7308 */ /* 0x000ea20000000800 */
[----:B------:R-:W-:-:S02]  /*e930*/  F2FP.PACK_AB R4, R105, R124 ;  /* 0x0000007c6904723e */ /* 0x000fc400000000ff */
[----:B------:R-:W-:Y:S02]  /*e940*/  F2FP.PACK_AB R5, R112, R103 ;  /* 0x000000677005723e */ /* 0x000fe400000000ff */
[----:B------:R-:W-:Y:S02]  /*e950*/  F2FP.PACK_AB R6, R126, R107 ;  /* 0x0000006b7e06723e */ /* 0x000fe400000000ff */
[----:B-1----:R-:W-:Y:S01]  /*e960*/  F2FP.PACK_AB R7, R113, R110 ;  /* 0x0000006e7107723e */ /* 0x002fe200000000ff */
[----:B------:R-:W-:Y:S06]  /*e970*/  MUFU.EX2 R45, R45 ;  /* 0x0000002d002d7308 */ /* 0x000fec0000000800 */
[C---:B---3--:R-:W-:Y:S02]  /*e980*/  HMMA.16816.F32 R96, R4.reuse, R16, R96 ;  /* 0x000000100460723c */ /* 0x048fe40000001860 */
[----:B------:R-:W1:Y:S06]  /*e990*/  MUFU.EX2 R62, R62 ;  /* 0x0000003e003e7308 */ /* 0x000e6c0000000800 */
[C---:B------:R-:W-:Y:S01]  /*e9a0*/  HMMA.16816.F32 R68, R4.reuse, R18, R68 ;  /* 0x000000120444723c */ /* 0x040fe20000001844 */
[----:B------:R-:W3:Y:S01]  /*e9b0*/  LDSM.16.MT88.4 R16, [R148+0x8800] ;  /* 0x008800009410783b */ /* 0x000ee20000004200 */
[----:B------:R-:W-:Y:S06]  /*e9c0*/  MUFU.EX2 R41, R41 ;  /* 0x0000002900297308 */ /* 0x000fec0000000800 */
[C---:B----4-:R-:W-:Y:S02]  /*e9d0*/  HMMA.16816.F32 R92, R4.reuse, R12, R92 ;  /* 0x0000000c045c723c */ /* 0x050fe4000000185c */
[----:B------:R-:W-:Y:S06]  /*e9e0*/  MUFU.EX2 R44, R47 ;  /* 0x0000002f002c7308 */ /* 0x000fec0000000800 */
[C---:B--2---:R-:W-:Y:S02]  /*e9f0*/  HMMA.16816.F32 R76, R4.reuse, R8, R76 ;  /* 0x00000008044c723c */ /* 0x044fe4000000184c */
[----:B------:R-:W-:Y:S06]  /*ea00*/  MUFU.EX2 R30, R30 ;  /* 0x0000001e001e7308 */ /* 0x000fec0000000800 */
[C---:B------:R-:W-:Y:S01]  /*ea10*/  HMMA.16816.F32 R88, R4.reuse, R10, R88 ;  /* 0x0000000a0458723c */ /* 0x040fe20000001858 */
[----:B------:R-:W2:Y:S01]  /*ea20*/  LDSM.16.MT88.4 R8, [R150+0x9000] ;  /* 0x009000009608783b */ /* 0x000ea20000004200 */
[----:B------:R-:W-:Y:S06]  /*ea30*/  MUFU.EX2 R24, R24 ;  /* 0x0000001800187308 */ /* 0x000fec0000000800 */
[C---:B------:R-:W-:Y:S01]  /*ea40*/  HMMA.16816.F32 R72, R4.reuse, R14, R72 ;  /* 0x0000000e0448723c */ /* 0x040fe20000001848 */
[----:B------:R-:W4:Y:S01]  /*ea50*/  LDSM.16.MT88.4 R12, [R152+0x9000] ;  /* 0x00900000980c783b */ /* 0x000f220000004200 */
[----:B------:R-:W-:Y:S06]  /*ea60*/  MUFU.EX2 R21, R21 ;  /* 0x0000001500157308 */ /* 0x000fec0000000800 */
[C---:B---3--:R-:W-:Y:S08]  /*ea70*/  HMMA.16816.F32 R80, R4.reuse, R16, R80 ;  /* 0x000000100450723c */ /* 0x048ff00000001850 */
[----:B------:R-:W-:Y:S01]  /*ea80*/  HMMA.16816.F32 R84, R4, R18, R84 ;  /* 0x000000120454723c */ /* 0x000fe20000001854 */
[----:B------:R-:W3:Y:S06]  /*ea90*/  LDSM.16.MT88.4 R16, [R149+0x9000] ;  /* 0x009000009510783b */ /* 0x000eec0000004200 */
[----:B-----5:R-:W-:-:S02]  /*eaa0*/  F2FP.PACK_AB R4, R55, R106 ;  /* 0x0000006a3704723e */ /* 0x020fc400000000ff */
[----:B------:R-:W-:Y:S02]  /*eab0*/  F2FP.PACK_AB R5, R51, R66 ;  /* 0x000000423305723e */ /* 0x000fe400000000ff */
[----:B------:R-:W-:Y:S02]  /*eac0*/  F2FP.PACK_AB R6, R114, R53 ;  /* 0x000000357206723e */ /* 0x000fe400000000ff */
[----:B------:R-:W-:-:S07]  /*ead0*/  F2FP.PACK_AB R7, R63, R60 ;  /* 0x0000003c3f07723e */ /* 0x000fce00000000ff */
[C---:B--2---:R-:W-:Y:S07]  /*eae0*/  HMMA.16816.F32 R92, R4.reuse, R8, R92 ;  /* 0x00000008045c723c */ /* 0x044fee000000185c */
[----:B------:R-:W-:Y:S01]  /*eaf0*/  FADD.FTZ R9, R33, R36 ;  /* 0x0000002421097221 */ /* 0x000fe20000010000 */
[----:B----4-:R-:W-:Y:S01]  /*eb00*/  HMMA.16816.F32 R96, R4, R12, R96 ;  /* 0x0000000c0460723c */ /* 0x010fe20000001860 */
[----:B------:R-:W2:Y:S02]  /*eb10*/  MUFU.EX2 R33, R34 ;  /* 0x0000002200217308 */ /* 0x000ea40000000800 */
[----:B------:R-:W-:-:S04]  /*eb20*/  FADD.FTZ R32, R32, R9 ;  /* 0x0000000920207221 */ /* 0x000fc80000010000 */
[----:B------:R-:W-:Y:S01]  /*eb30*/  FADD.FTZ R25, R25, R32 ;  /* 0x0000002019197221 */ /* 0x000fe20000010000 */
[----:B------:R-:W-:Y:S01]  /*eb40*/  HMMA.16816.F32 R68, R4, R14, R68 ;  /* 0x0000000e0444723c */ /* 0x000fe20000001844 */
[----:B------:R-:W4:Y:S02]  /*eb50*/  LDSM.16.MT88.4 R12, [R148+0x9000] ;  /* 0x00900000940c783b */ /* 0x000f240000004200 */
[----:B------:R-:W-:-:S04]  /*eb60*/  FADD.FTZ R26, R26, R25 ;  /* 0x000000191a1a7221 */ /* 0x000fc80000010000 */
[----:B------:R-:W-:Y:S01]  /*eb70*/  FADD.FTZ R23, R23, R26 ;  /* 0x0000001a17177221 */ /* 0x000fe20000010000 */
[----:B------:R-:W-:Y:S01]  /*eb80*/  HMMA.16816.F32 R72, R4, R10, R72 ;  /* 0x0000000a0448723c */ /* 0x000fe20000001848 */
[----:B------:R-:W5:Y:S02]  /*eb90*/  LDSM.16.MT88.4 R8, [R152+0x9800] ;  /* 0x009800009808783b */ /* 0x000f640000004200 */
        /* <DEDUP_REMOVED lines=18> */
[C---:B----4-:R-:W-:Y:S01]  /*ecc0*/  HMMA.16816.F32 R80, R4.reuse, R12, R80 ;  /* 0x0000000c0450723c */ /* 0x050fe20000001850 */
[----:B------:R-:W-:Y:S02]  /*ecd0*/  FADD.FTZ R109, R109, R100 ;  /* 0x000000646d6d7221 */ /* 0x000fe40000010000 */
[----:B------:R-:W-:Y:S02]  /*ece0*/  FADD.FTZ R115, R115, R108 ;  /* 0x0000006c73737221 */ /* 0x000fe40000010000 */
[----:B------:R-:W-:Y:S02]  /*ecf0*/  FADD.FTZ R116, R116, R109 ;  /* 0x0000006d74747221 */ /* 0x000fe40000010000 */
[----:B------:R-:W-:Y:S01]  /*ed00*/  FADD.FTZ R120, R120, R115 ;  /* 0x0000007378787221 */ /* 0x000fe20000010000 */
[----:B------:R-:W-:Y:S01]  /*ed10*/  HMMA.16816.F32 R84, R4, R14, R84 ;  /* 0x0000000e0454723c */ /* 0x000fe20000001854 */
[----:B------:R-:W-:Y:S01]  /*ed20*/  FADD.FTZ R111, R111, R116 ;  /* 0x000000746f6f7221 */ /* 0x000fe20000010000 */
[----:B------:R-:W4:Y:S01]  /*ed30*/  LDSM.16.MT88.4 R12, [R149+0x9800] ;  /* 0x00980000950c783b */ /* 0x000f220000004200 */
[----:B------:R-:W-:-:S02]  /*ed40*/  FADD.FTZ R117, R117, R120 ;  /* 0x0000007875757221 */ /* 0x000fc40000010000 */
[----:B------:R-:W-:Y:S02]  /*ed50*/  FADD.FTZ R111, R118, R111 ;  /* 0x0000006f766f7221 */ /* 0x000fe40000010000 */
[----:B-1----:R-:W-:Y:S01]  /*ed60*/  F2FP.PACK_AB R4, R62, R45 ;  /* 0x0000002d3e04723e */ /* 0x002fe200000000ff */
[----:B------:R-:W-:Y:S01]  /*ed70*/  FADD.FTZ R122, R122, R117 ;  /* 0x000000757a7a7221 */ /* 0x000fe20000010000 */
[----:B--2---:R-:W-:Y:S01]  /*ed80*/  F2FP.PACK_AB R5, R30, R33 ;  /* 0x000000211e05723e */ /* 0x004fe200000000ff */
[----:B------:R-:W-:Y:S01]  /*ed90*/  FADD.FTZ R124, R124, R111 ;  /* 0x0000006f7c7c7221 */ /* 0x000fe20000010000 */
[----:B------:R-:W-:Y:S01]  /*eda0*/  F2FP.PACK_AB R6, R44, R41 ;  /* 0x000000292c06723e */ /* 0x000fe200000000ff */
[----:B------:R-:W-:Y:S01]  /*edb0*/  FADD.FTZ R103, R103, R122 ;  /* 0x0000007a67677221 */ /* 0x000fe20000010000 */
[----:B------:R-:W-:Y:S01]  /*edc0*/  F2FP.PACK_AB R7, R21, R24 ;  /* 0x000000181507723e */ /* 0x000fe200000000ff */
[----:B------:R-:W-:Y:S02]  /*edd0*/  FADD.FTZ R124, R105, R124 ;  /* 0x0000007c697c7221 */ /* 0x000fe40000010000 */
[----:B------:R-:W-:-:S02]  /*ede0*/  FADD.FTZ R103, R112, R103 ;  /* 0x0000006770677221 */ /* 0x000fc40000010000 */
[----:B------:R-:W-:Y:S02]  /*edf0*/  FADD.FTZ R107, R107, R124 ;  /* 0x0000007c6b6b7221 */ /* 0x000fe40000010000 */
[C---:B-----5:R-:W-:Y:S01]  /*ee00*/  HMMA.16816.F32 R96, R4.reuse, R8, R96 ;  /* 0x000000080460723c */ /* 0x060fe20000001860 */
        /* <DEDUP_REMOVED lines=20> */
[----:B----4-:R-:W-:Y:S01]  /*ef50*/  HMMA.16816.F32 R76, R4, R12, R76 ;  /* 0x0000000c044c723c */ /* 0x010fe2000000184c */
[----:B------:R-:W-:-:S02]  /*ef60*/  FADD.FTZ R24, R24, R33 ;  /* 0x0000002118187221 */ /* 0x000fc40000010000 */
[----:B------:R-:W-:Y:S02]  /*ef70*/  FADD.FTZ R177, R44, R41 ;  /* 0x000000292cb17221 */ /* 0x000fe40000010000 */
[----:B------:R-:W-:-:S03]  /*ef80*/  FADD.FTZ R176, R21, R24 ;  /* 0x0000001815b07221 */ /* 0x000fc60000010000 */
[C---:B------:R-:W-:Y:S08]  /*ef90*/  HMMA.16816.F32 R88, R4.reuse, R14, R88 ;  /* 0x0000000e0458723c */ /* 0x040ff00000001858 */
[C---:B-1----:R-:W-:Y:S08]  /*efa0*/  HMMA.16816.F32 R80, R4.reuse, R8, R80 ;  /* 0x000000080450723c */ /* 0x042ff00000001850 */
        /* <DEDUP_REMOVED lines=66> */
.L_x_6509:
[----:B------:R-:W-:-:S05]  /*f3d0*/  IMAD.MOV.U32 R3, RZ, RZ, c[0x0][0x1a0] ;  /* 0x00006800ff037624 */ /* 0x000fca00078e00ff */
[----:B------:R-:W-:-:S04]  /*f3e0*/  LEA R3, -R3, RZ, 0x7 ;  /* 0x000000ff03037211 */ /* 0x000fc800078e39ff */
[----:B------:R-:W-:Y:S02]  /*f3f0*/  SHF.R.S32.HI R4, RZ, 0x1f, R3 ;  /* 0x0000001fff047819 */ /* 0x000fe40000011403 */
.L_x_6510:
[----:B------:R-:W-:Y:S01]  /*f400*/  ULDC.64 UR4, c[0x0][0x1a0] ;  /* 0x0000680000047ab9 */ /* 0x000fe20000000a00 */
[C---:B------:R-:W-:Y:S01]  /*f410*/  LEA R162, P0, R3.reuse, R162, 0x1 ;  /* 0x000000a203a27211 */ /* 0x040fe200078008ff */
[----:B------:R-:W-:Y:S02]  /*f420*/  USHF.L.U32 UR9, UR4, 0x5, URZ ;  /* 0x0000000504097899 */ /* 0x000fe4000800063f */
[----:B------:R-:W-:Y:S01]  /*f430*/  UMOV UR8, 0x5 ;  /* 0x0000000500087882 */ /* 0x000fe20000000000 */
[----:B------:R-:W-:Y:S01]  /*f440*/  LEA.HI.X R163, R3, R163, R4, 0x1, P0 ;  /* 0x000000a303a37211 */ /* 0x000fe200000f0c04 */
[----:B------:R-:W-:Y:S02]  /*f450*/  USHF.L.U64.HI UR5, UR4, UR8, UR5 ;  /* 0x0000000804057299 */ /* 0x000fe40008010205 */
[----:B------:R-:W-:Y:S02]  /*f460*/  IADD3 R10, P0, R162, UR9, RZ ;  /* 0x00000009a20a7c10 */ /* 0x000fe4000ff1e0ff */
[----:B------:R-:W-:Y:S01]  /*f470*/  @!PT LDS RZ, [RZ] ;  /* 0x00000000fffff984 */ /* 0x000fe20000000800 */
[----:B------:R-:W-:Y:S01]  /*f480*/  @!PT LDS RZ, [RZ] ;  /* 0x00000000fffff984 */ /* 0x000fe20000000800 */
[----:B------:R-:W-:Y:S01]  /*f490*/  @!PT LDS RZ, [RZ] ;  /* 0x00000000fffff984 */ /* 0x000fe20000000800 */
[----:B------:R1:W-:Y:S02]  /*f4a0*/  LDGSTS.E.BYPASS.LTC128B.128 [R167+0x6000], [R162.64] ;  /* 0x06000000a2a77fae */ /* 0x0003e4000b901d46 */
[----:B------:R-:W-:-:S02]  /*f4b0*/  IADD3.X R11, R163, UR5, RZ, P0, !PT ;  /* 0x00000005a30b7c10 */ /* 0x000fc400087fe4ff */
        /* <DEDUP_REMOVED lines=18> */
[----:B------:R-:W-:-:S03]  /*f5e0*/  ISETP.GE.AND P0, PT, R56, 0x3, PT ;  /* 0x000000033800780c */ /* 0x000fc60003f06270 */
[----:B------:R5:W-:Y:S04]  /*f5f0*/  LDGSTS.E.BYPASS.LTC128B.128 [R167+0x9800], [R16.64] ;  /* 0x0980000010a77fae */ /* 0x000be8000b901d46 */
[----:B------:R-:W-:Y:S04]  /*f600*/  LDSM.16.M88.4 R116, [R158] ;  /* 0x000000009e74783b */ /* 0x000fe80000000200 */
[----:B------:R-:W1:Y:S04]  /*f610*/  LDSM.16.M88.4 R36, [R157+0x3000] ;  /* 0x003000009d24783b */ /* 0x000e680000000200 */
[----:B------:R-:W5:Y:S04]  /*f620*/  LDSM.16.M88.4 R28, [R157+0x3800] ;  /* 0x003800009d1c783b */ /* 0x000f680000000200 */
[----:B------:R-:W5:Y:S04]  /*f630*/  LDSM.16.M88.4 R52, [R157+0x2000] ;  /* 0x002000009d34783b */ /* 0x000f680000000200 */
[----:B------:R-:W5:Y:S04]  /*f640*/  LDSM.16.M88.4 R20, [R157+0x4000] ;  /* 0x004000009d14783b */ /* 0x000f680000000200 */
[----:B------:R-:W-:Y:S04]  /*f650*/  LDSM.16.M88.4 R104, [R156] ;  /* 0x000000009c68783b */ /* 0x000fe80000000200 */
[----:B------:R-:W5:Y:S04]  /*f660*/  LDSM.16.M88.4 R112, [R151+0x3000] ;  /* 0x003000009770783b */ /* 0x000f680000000200 */
[----:B------:R-:W5:Y:S04]  /*f670*/  LDSM.16.M88.4 R108, [R151+0x3800] ;  /* 0x00380000976c783b */ /* 0x000f680000000200 */
[----:B--2---:R-:W2:Y:S04]  /*f680*/  LDSM.16.M88.4 R8, [R151+0x2000] ;  /* 0x002000009708783b */ /* 0x004ea80000000200 */
[----:B------:R-:W2:Y:S04]  /*f690*/  LDSM.16.M88.4 R44, [R157+0x2800] ;  /* 0x002800009d2c783b */ /* 0x000ea80000000200 */
[----:B---3--:R-:W3:Y:S04]  /*f6a0*/  LDSM.16.M88.4 R12, [R157+0x4800] ;  /* 0x004800009d0c783b */ /* 0x008ee80000000200 */
[----:B----4-:R-:W4:Y:S01]  /*f6b0*/  LDSM.16.M88.4 R4, [R157+0x5000] ;  /* 0x005000009d04783b */ /* 0x010f220000000200 */
[C---:B-1----:R-:W-:Y:S03]  /*f6c0*/  HMMA.16816.F32 R40, R116.reuse, R36, RZ ;  /* 0x000000247428723c */ /* 0x042fe600000018ff */
[----:B------:R-:W1:Y:S04]  /*f6d0*/  LDSM.16.M88.4 R124, [R157+0x5800] ;  /* 0x005800009d7c783b */ /* 0x000e680000000200 */
[----:B------:R-:W1:Y:S01]  /*f6e0*/  LDSM.16.M88.4 R100, [R151+0x4000] ;  /* 0x004000009764783b */ /* 0x000e620000000200 */
[C---:B-----5:R-:W-:Y:S03]  /*f6f0*/  HMMA.16816.F32 R32, R116.reuse, R28, RZ ;  /* 0x0000001c7420723c */ /* 0x060fe600000018ff */
[----:B------:R-:W5:Y:S04]  /*f700*/  LDSM.16.M88.4 R64, [R151+0x4800] ;  /* 0x004800009740783b */ /* 0x000f680000000200 */
[----:B------:R-:W1:Y:S01]  /*f710*/  LDSM.16.M88.4 R128, [R151+0x2800] ;  /* 0x002800009780783b */ /* 0x000e620000000200 */
[C---:B------:R-:W-:Y:S03]  /*f720*/  HMMA.16816.F32 R36, R116.reuse, R38, RZ ;  /* 0x000000267424723c */ /* 0x040fe600000018ff */
[----:B------:R-:W0:Y:S05]  /*f730*/  LDGDEPBAR ;  /* 0x00000000000079af */ /* 0x000e2a0000000000 */
[C---:B------:R-:W-:Y:S08]  /*f740*/  HMMA.16816.F32 R28, R116.reuse, R30, RZ ;  /* 0x0000001e741c723c */ /* 0x040ff000000018ff */
[C---:B------:R-:W-:Y:S08]  /*f750*/  HMMA.16816.F32 R60, R116.reuse, R52, RZ ;  /* 0x00000034743c723c */ /* 0x040ff000000018ff */
[C---:B------:R-:W-:Y:S08]  /*f760*/  HMMA.16816.F32 R52, R116.reuse, R54, RZ ;  /* 0x000000367434723c */ /* 0x040ff000000018ff */
[C---:B------:R-:W-:Y:S08]  /*f770*/  HMMA.16816.F32 R24, R116.reuse, R20, RZ ;  /* 0x000000147418723c */ /* 0x040ff000000018ff */
[----:B------:R-:W-:Y:S08]  /*f780*/  HMMA.16816.F32 R20, R116, R22, RZ ;  /* 0x000000167414723c */ /* 0x000ff000000018ff */
[C---:B------:R-:W-:Y:S08]  /*f790*/  HMMA.16816.F32 R40, R104.reuse, R112, R40 ;  /* 0x000000706828723c */ /* 0x040ff00000001828 */
[C---:B------:R-:W-:Y:S01]  /*f7a0*/  HMMA.16816.F32 R36, R104.reuse, R114, R36 ;  /* 0x000000726824723c */ /* 0x040fe20000001824 */
[----:B------:R-:W1:Y:S07]  /*f7b0*/  LDSM.16.M88.4 R112, [R151+0x5000] ;  /* 0x005000009770783b */ /* 0x000e6e0000000200 */
[C---:B------:R-:W-:Y:S08]  /*f7c0*/  HMMA.16816.F32 R32, R104.reuse, R108, R32 ;  /* 0x0000006c6820723c */ /* 0x040ff00000001820 */
[C---:B------:R-:W-:Y:S01]  /*f7d0*/  HMMA.16816.F32 R28, R104.reuse, R110, R28 ;  /* 0x0000006e681c723c */ /* 0x040fe2000000181c */
[----:B------:R-:W1:Y:S07]  /*f7e0*/  LDSM.16.M88.4 R108, [R151+0x5800] ;  /* 0x00580000976c783b */ /* 0x000e6e0000000200 */
[C---:B--2---:R-:W-:Y:S08]  /*f7f0*/  HMMA.16816.F32 R60, R104.reuse, R8, R60 ;  /* 0x00000008683c723c */ /* 0x044ff0000000183c */
[----:B------:R-:W-:Y:S08]  /*f800*/  HMMA.16816.F32 R52, R104, R10, R52 ;  /* 0x0000000a6834723c */ /* 0x000ff00000001834 */
[C---:B------:R-:W-:Y:S08]  /*f810*/  HMMA.16816.F32 R48, R116.reuse, R44, RZ ;  /* 0x0000002c7430723c */ /* 0x040ff000000018ff */
[C---:B---3--:R-:W-:Y:S08]  /*f820*/  HMMA.16816.F32 R16, R116.reuse, R12, RZ ;  /* 0x0000000c7410723c */ /* 0x048ff000000018ff */
[C---:B----4-:R-:W-:Y:S08]  /*f830*/  HMMA.16816.F32 R8, R116.reuse, R4, RZ ;  /* 0x000000047408723c */ /* 0x050ff000000018ff */
[C---:B------:R-:W-:Y:S08]  /*f840*/  HMMA.16816.F32 R44, R116.reuse, R46, RZ ;  /* 0x0000002e742c723c */ /* 0x040ff000000018ff */
[C---:B------:R-:W-:Y:S08]  /*f850*/  HMMA.16816.F32 R12, R116.reuse, R14, RZ ;  /* 0x0000000e740c723c */ /* 0x040ff000000018ff */
[C---:B------:R-:W-:Y:S08]  /*f860*/  HMMA.16816.F32 R4, R116.reuse, R6, RZ ;  /* 0x000000067404723c */ /* 0x040ff000000018ff */
[C---:B-1----:R-:W-:Y:S08]  /*f870*/  HMMA.16816.F32 R120, R116.reuse, R124, RZ ;  /* 0x0000007c7478723c */ /* 0x042ff000000018ff */
[----:B------:R-:W-:Y:S01]  /*f880*/  HMMA.16816.F32 R116, R116, R126, RZ ;  /* 0x0000007e7474723c */ /* 0x000fe200000018ff */
[----:B------:R-:W-:Y:S07]  /*f890*/  LDSM.16.M88.4 R124, [R155] ;  /* 0x000000009b7c783b */ /* 0x000fee0000000200 */
[C---:B------:R-:W-:Y:S08]  /*f8a0*/  HMMA.16816.F32 R24, R104.reuse, R100, R24 ;  /* 0x000000646818723c */ /* 0x040ff00000001818 */
[C---:B------:R-:W-:Y:S01]  /*f8b0*/  HMMA.16816.F32 R20, R104.reuse, R102, R20 ;  /* 0x000000666814723c */ /* 0x040fe20000001814 */
[----:B------:R-:W1:Y:S07]  /*f8c0*/  LDSM.16.M88.4 R100, [R154] ;  /* 0x000000009a64783b */ /* 0x000e6e0000000200 */
[C---:B-----5:R-:W-:Y:S08]  /*f8d0*/  HMMA.16816.F32 R16, R104.reuse, R64, R16 ;  /* 0x000000406810723c */ /* 0x060ff00000001810 */
[C---:B------:R-:W-:Y:S01]  /*f8e0*/  HMMA.16816.F32 R12, R104.reuse, R66, R12 ;  /* 0x00000042680c723c */ /* 0x040fe2000000180c */
[----:B------:R-:W2:Y:S07]  /*f8f0*/  LDSM.16.M88.4 R64, [R147] ;  /* 0x000000009340783b */ /* 0x000eae0000000200 */
[C---:B------:R-:W-:Y:S08]  /*f900*/  HMMA.16816.F32 R48, R104.reuse, R128, R48 ;  /* 0x000000806830723c */ /* 0x040ff00000001830 */
[C---:B------:R-:W-:Y:S08]  /*f910*/  HMMA.16816.F32 R44, R104.reuse, R130, R44 ;  /* 0x00000082682c723c */ /* 0x040ff0000000182c */
[C---:B------:R-:W-:Y:S08]  /*f920*/  HMMA.16816.F32 R8, R104.reuse, R112, R8 ;  /* 0x000000706808723c */ /* 0x040ff00000001808 */
[C---:B------:R-:W-:Y:S01]  /*f930*/  HMMA.16816.F32 R4, R104.reuse, R114, R4 ;  /* 0x000000726804723c */ /* 0x040fe20000001804 */
[----:B------:R-:W3:Y:S07]  /*f940*/  LDSM.16.M88.4 R112, [R146] ;  /* 0x000000009270783b */ /* 0x000eee0000000200 */
[C---:B------:R-:W-:Y:S08]  /*f950*/  HMMA.16816.F32 R120, R104.reuse, R108, R120 ;  /* 0x0000006c6878723c */ /* 0x040ff00000001878 */
[----:B------:R-:W-:Y:S01]  /*f960*/  HMMA.16816.F32 R116, R104, R110, R116 ;  /* 0x0000006e6874723c */ /* 0x000fe20000001874 */
[----:B------:R-:W4:Y:S04]  /*f970*/  LDSM.16.M88.4 R104, [R144] ;  /* 0x000000009068783b */ /* 0x000f280000000200 */
[----:B------:R-:W-:Y:S03]  /*f980*/  LDSM.16.M88.4 R108, [R145] ;  /* 0x00000000916c783b */ /* 0x000fe60000000200 */
        /* <DEDUP_REMOVED lines=20> */
[----:B------:R-:W4:Y:S07]  /*fad0*/  LDSM.16.M88.4 R108, [R140] ;  /* 0x000000008c6c783b */ /* 0x000f2e0000000200 */
        /* <DEDUP_REMOVED lines=11> */
[----:B------:R-:W4:Y:S07]  /*fb90*/  LDSM.16.M88.4 R108, [R141] ;  /* 0x000000008d6c783b */ /* 0x000f2e0000000200 */
[C---:B---3--:R-:W-:Y:S07]  /*fba0*/  HMMA.16816.F32 R24, R112.reuse, R104, R24 ;  /* 0x000000687018723c */ /* 0x048fee0000001818 */
[----:B------:R-:W-:Y:S01]  /*fbb0*/  IMAD.SHL.U32 R104, R172, 0x80, RZ ;  /* 0x00000080ac687824 */ /* 0x000fe200078e00ff */
[----:B-1----:R-:W-:Y:S04]  /*fbc0*/  HMMA.16816.F32 R16, R112, R100, R16 ;  /* 0x000000647010723c */ /* 0x002fe80000001810 */
[----:B------:R-:W-:-:S03]  /*fbd0*/  LOP3.LUT R3, R104, 0x8, R57, 0xfe, !PT ;  /* 0x0000000868037812 */ /* 0x000fc600078efe39 */
[----:B------:R-:W-:Y:S01]  /*fbe0*/  LOP3.LUT R100, R104, R57, RZ, 0xfc, !PT ;  /* 0x0000003968647212 */ /* 0x000fe200078efcff */
[C---:B------:R-:W-:Y:S01]  /*fbf0*/  HMMA.16816.F32 R12, R112.reuse, R102, R12 ;  /* 0x00000066700c723c */ /* 0x040fe2000000180c */
[CC--:B------:R-:W-:Y:S02]  /*fc00*/  ISETP.GE.AND P4, PT, R3.reuse, R58.reuse, PT ;  /* 0x0000003a0300720c */ /* 0x0c0fe40003f86270 */
[----:B------:R-:W-:Y:S02]  /*fc10*/  ISETP.GE.AND P5, PT, R3, R59, PT ;  /* 0x0000003b0300720c */ /* 0x000fe40003fa6270 */
[C---:B------:R-:W-:Y:S02]  /*fc20*/  IADD3 R3, R100.reuse, 0x1, RZ ;  /* 0x0000000164037810 */ /* 0x040fe40007ffe0ff */
[----:B------:R-:W-:Y:S01]  /*fc30*/  P2R R101, PR, RZ, 0x1 ;  /* 0x00000001ff657803 */ /* 0x000fe20000000000 */
[----:B------:R-:W-:Y:S01]  /*fc40*/  HMMA.16816.F32 R20, R112, R106, R20 ;  /* 0x0000006a7014723c */ /* 0x000fe20000001814 */
[----:B------:R-:W-:-:S02]  /*fc50*/  ISETP.GE.AND P1, PT, R100, R58, PT ;  /* 0x0000003a6400720c */ /* 0x000fc40003f26270 */
[CC--:B------:R-:W-:Y:S02]  /*fc60*/  ISETP.GE.AND P0, PT, R100.reuse, R59.reuse, PT ;  /* 0x0000003b6400720c */ /* 0x0c0fe40003f06270 */
[C---:B------:R-:W-:Y:S02]  /*fc70*/  IADD3 R56, R100.reuse, 0x9, RZ ;  /* 0x0000000964387810 */ /* 0x040fe40007ffe0ff */
[C---:B------:R-:W-:Y:S01]  /*fc80*/  ISETP.GE.AND P3, PT, R3.reuse, R58, PT ;  /* 0x0000003a0300720c */ /* 0x040fe20003f66270 */
[----:B--2---:R-:W-:Y:S01]  /*fc90*/  HMMA.16816.F32 R4, R112, R66, R4 ;  /* 0x000000427004723c */ /* 0x004fe20000001804 */
[----:B------:R-:W-:Y:S02]  /*fca0*/  ISETP.GE.AND P2, PT, R3, R59, PT ;  /* 0x0000003b0300720c */ /* 0x000fe40003f46270 */
[----:B------:R-:W-:Y:S02]  /*fcb0*/  IADD3 R3, R100, 0x11, RZ ;  /* 0x0000001164037810 */ /* 0x000fe40007ffe0ff */
[----:B------:R-:W-:-:S02]  /*fcc0*/  FSEL R105, R60, -INF , !P1 ;  /* 0xff8000003c697808 */ /* 0x000fc40004800000 */
[----:B------:R-:W-:Y:S01]  /*fcd0*/  FSEL R103, R62, -INF , !P0 ;  /* 0xff8000003e677808 */ /* 0x000fe20004000000 */
[----:B------:R-:W-:Y:S01]  /*fce0*/  HMMA.16816.F32 R8, R112, R64, R8 ;  /* 0x000000407008723c */ /* 0x000fe20000001808 */
[C---:B------:R-:W-:Y:S02]  /*fcf0*/  ISETP.GE.AND P1, PT, R56.reuse, R58, PT ;  /* 0x0000003a3800720c */ /* 0x040fe40003f26270 */
[----:B------:R-:W-:Y:S02]  /*fd00*/  FSEL R106, R61, -INF , !P3 ;  /* 0xff8000003d6a7808 */ /* 0x000fe40005800000 */
[----:B------:R-:W-:Y:S02]  /*fd10*/  ISETP.GE.AND P0, PT, R56, R59, PT ;  /* 0x0000003b3800720c */ /* 0x000fe40003f06270 */
[----:B------:R-:W-:Y:S01]  /*fd20*/  FSEL R187, R63, -INF , !P2 ;  /* 0xff8000003fbb7808 */ /* 0x000fe20005000000 */
[----:B----4-:R-:W-:Y:S01]  /*fd30*/  HMMA.16816.F32 R120, R124, R108, R120 ;  /* 0x0000006c7c78723c */ /* 0x010fe20000001878 */
[----:B------:R-:W-:-:S02]  /*fd40*/  IADD3 R56, R100, 0x19, RZ ;  /* 0x0000001964387810 */ /* 0x000fc40007ffe0ff */
[CC--:B------:R-:W-:Y:S02]  /*fd50*/  ISETP.GE.AND P3, PT, R3.reuse, R58.reuse, PT ;  /* 0x0000003a0300720c */ /* 0x0c0fe40003f66270 */
[----:B------:R-:W-:Y:S02]  /*fd60*/  ISETP.GE.AND P2, PT, R3, R59, PT ;  /* 0x0000003b0300720c */ /* 0x000fe40003f46270 */
[----:B------:R-:W-:Y:S01]  /*fd70*/  IADD3 R3, R100, 0x21, RZ ;  /* 0x0000002164037810 */ /* 0x000fe20007ffe0ff */
[----:B------:R-:W-:Y:S01]  /*fd80*/  HMMA.16816.F32 R116, R124, R110, R116 ;  /* 0x0000006e7c74723c */ /* 0x000fe20000001874 */
[----:B------:R-:W-:Y:S02]  /*fd90*/  FSEL R192, R53, -INF , !P1 ;  /* 0xff80000035c07808 */ /* 0x000fe40004800000 */
[----:B------:R-:W-:Y:S02]  /*fda0*/  ISETP.GE.AND P1, PT, R56, R58, PT ;  /* 0x0000003a3800720c */ /* 0x000fe40003f26270 */
[----:B------:R-:W-:-:S02]  /*fdb0*/  FSEL R190, R49, -INF , !P3 ;  /* 0xff80000031be7808 */ /* 0x000fc40005800000 */
[----:B------:R-:W-:Y:S02]  /*fdc0*/  FSEL R51, R51, -INF , !P2 ;  /* 0xff80000033337808 */ /* 0x000fe40005000000 */
[C---:B------:R-:W-:Y:S02]  /*fdd0*/  IADD3 R49, R100.reuse, 0x29, RZ ;  /* 0x0000002964317810 */ /* 0x040fe40007ffe0ff */
[C---:B------:R-:W-:Y:S02]  /*fde0*/  ISETP.GE.AND P3, PT, R3.reuse, R58, PT ;  /* 0x0000003a0300720c */ /* 0x040fe40003f66270 */
[----:B------:R-:W-:Y:S02]  /*fdf0*/  ISETP.GE.AND P2, PT, R3, R59, PT ;  /* 0x0000003b0300720c */ /* 0x000fe40003f46270 */
[----:B------:R-:W-:Y:S02]  /*fe00*/  IADD3 R3, R100, 0x31, RZ ;  /* 0x0000003164037810 */ /* 0x000fe40007ffe0ff */
[----:B------:R-:W-:-:S02]  /*fe10*/  FSEL R188, R45, -INF , !P1 ;  /* 0xff8000002dbc7808 */ /* 0x000fc40004800000 */
[-C--:B------:R-:W-:Y:S02]  /*fe20*/  ISETP.GE.AND P1, PT, R49, R58.reuse, PT ;  /* 0x0000003a3100720c */ /* 0x080fe40003f26270 */
[----:B------:R-:W-:Y:S02]  /*fe30*/  FSEL R182, R41, -INF , !P3 ;  /* 0xff80000029b67808 */ /* 0x000fe40005800000 */
[----:B------:R-:W-:Y:S02]  /*fe40*/  FSEL R179, R43, -INF , !P2 ;  /* 0xff8000002bb37808 */ /* 0x000fe40005000000 */
[----:B------:R-:W-:Y:S02]  /*fe50*/  IADD3 R41, R100, 0x39, RZ ;  /* 0x0000003964297810 */ /* 0x000fe40007ffe0ff */
[C---:B------:R-:W-:Y:S02]  /*fe60*/  ISETP.GE.AND P3, PT, R3.reuse, R58, PT ;  /* 0x0000003a0300720c */ /* 0x040fe40003f66270 */
[----:B------:R-:W-:-:S02]  /*fe70*/  ISETP.GE.AND P2, PT, R3, R59, PT ;  /* 0x0000003b0300720c */ /* 0x000fc40003f46270 */
[C---:B------:R-:W-:Y:S02]  /*fe80*/  IADD3 R3, R100.reuse, 0x41, RZ ;  /* 0x0000004164037810 */ /* 0x040fe40007ffe0ff */
[----:B------:R-:W-:Y:S02]  /*fe90*/  FSEL R180, R37, -INF , !P1 ;  /* 0xff80000025b47808 */ /* 0x000fe40004800000 */
[----:B------:R-:W-:Y:S02]  /*fea0*/  ISETP.GE.AND P1, PT, R41, R58, PT ;  /* 0x0000003a2900720c */ /* 0x000fe40003f26270 */
[----:B------:R-:W-:Y:S02]  /*feb0*/  FSEL R138, R33, -INF , !P3 ;  /* 0xff800000218a7808 */ /* 0x000fe40005800000 */
[----:B------:R-:W-:Y:S02]  /*fec0*/  FSEL R137, R35, -INF , !P2 ;  /* 0xff80000023897808 */ /* 0x000fe40005000000 */
[----:B------:R-:W-:-:S02]  /*fed0*/  IADD3 R33, R100, 0x49, RZ ;  /* 0x0000004964217810 */ /* 0x000fc40007ffe0ff */
[CC--:B------:R-:W-:Y:S02]  /*fee0*/  ISETP.GE.AND P3, PT, R3.reuse, R58.reuse, PT ;  /* 0x0000003a0300720c */ /* 0x0c0fe40003f66270 */
[----:B------:R-:W-:Y:S02]  /*fef0*/  ISETP.GE.AND P2, PT, R3, R59, PT ;  /* 0x0000003b0300720c */ /* 0x000fe40003f46270 */
[----:B------:R-:W-:Y:S02]  /*ff00*/  IADD3 R3, R100, 0x51, RZ ;  /* 0x0000005164037810 */ /* 0x000fe40007ffe0ff */
[----:B------:R-:W-:Y:S02]  /*ff10*/  FSEL R136, R29, -INF , !P1 ;  /* 0xff8000001d887808 */ /* 0x000fe40004800000 */
        /* <DEDUP_REMOVED lines=10> */
[----:B------:R-:W-:Y:S02]  /*ffc0*/  FSEL R60, R13, -INF , !P1 ;  /* 0xff8000000d3c7808 */ /* 0x000fe40004800000 */
[----:B------:R-:W-:Y:S02]  /*ffd0*/  ISETP.GE.AND P1, PT, R17, R58, PT ;  /* 0x0000003a1100720c */ /* 0x000fe40003f26270 */
[----:B------:R-:W-:Y:S02]  /*ffe0*/  FSEL R185, R55, -INF , !P0 ;  /* 0xff80000037b97808 */ /* 0x000fe40004000000 */
[----:B------:R-:W-:-:S02]  /*fff0*/  ISETP.GE.AND P0, PT, R56, R59, PT ;  /* 0x0000003b3800720c */ /* 0x000fc40003f06270 */
[----:B------:R-:W-:Y:S02]  /*10000*/  FSEL R64, R5, -INF , !P1 ;  /* 0xff80000005407808 */ /* 0x000fe40004800000 */
[----:B------:R-:W-:Y:S02]  /*10010*/  FSEL R108, R52, -INF , !P4 ;  /* 0xff800000346c7808 */ /* 0x000fe40006000000 */
[----:B------:R-:W-:Y:S02]  /*10020*/  FSEL R5, R54, -INF , !P5 ;  /* 0xff80000036057808 */ /* 0x000fe40006800000 */
[----:B------:R-:W-:Y:S01]  /*10030*/  FSEL R47, R47, -INF , !P0 ;  /* 0xff8000002f2f7808 */ /* 0x000fe20004000000 */
[----:B------:R-:W1:Y:S01]  /*10040*/  LDSM.16.M88.4 R52, [R140+0x3800] ;  /* 0x003800008c34783b */ /* 0x000e620000000200 */
[----:B------:R-:W-:Y:S01]  /*10050*/  ISETP.GE.AND P0, PT, R49, R59, PT ;  /* 0x0000003b3100720c */ /* 0x000fe20003f06270 */
[----:B------:R-:W-:-:S04]  /*10060*/  DEPBAR.LE SB0, 0x0 ;  /* 0x000080000000791a */ /* 0x000fc80000000000 */
[----:B------:R-:W-:Y:S01]  /*10070*/  FSEL R175, R39, -INF , !P0 ;  /* 0xff80000027af7808 */ /* 0x000fe20004000000 */
[----:B------:R-:W-:Y:S01]  /*10080*/  BAR.SYNC.DEFER_BLOCKING 0x0 ;  /* 0x0000000000007b1d */ /* 0x000fe20000010000 */
[-C--:B------:R-:W-:Y:S02]  /*10090*/  ISETP.GE.AND P0, PT, R41, R59.reuse, PT ;  /* 0x0000003b2900720c */ /* 0x080fe40003f06270 */
[----:B------:R-:W-:Y:S02]  /*100a0*/  IADD3 R21, R100, 0x61, RZ ;  /* 0x0000006164157810 */ /* 0x000fe40007ffe0ff */
[----:B------:R-:W-:Y:S02]  /*100b0*/  FSEL R135, R31, -INF , !P0 ;  /* 0xff8000001f877808 */ /* 0x000fe40004000000 */
[----:B------:R-:W-:Y:S02]  /*100c0*/  ISETP.GE.AND P0, PT, R33, R59, PT ;  /* 0x0000003b2100720c */ /* 0x000fe40003f06270 */
[----:B------:R-:W-:-:S02]  /*100d0*/  ISETP.GE.AND P3, PT, R21, R58, PT ;  /* 0x0000003a1500720c */ /* 0x000fc40003f66270 */
[----:B------:R-:W-:Y:S02]  /*100e0*/  FSEL R129, R23, -INF , !P0 ;  /* 0xff80000017817808 */ /* 0x000fe40004000000 */
[-C--:B------:R-:W-:Y:S02]  /*100f0*/  ISETP.GE.AND P0, PT, R25, R59.reuse, PT ;  /* 0x0000003b1900720c */ /* 0x080fe40003f06270 */
[----:B------:R-:W-:Y:S02]  /*10100*/  FSEL R56, R19, -INF , !P2 ;  /* 0xff80000013387808 */ /* 0x000fe40005000000 */
[----:B------:R-:W-:Y:S02]  /*10110*/  FSEL R61, R15, -INF , !P0 ;  /* 0xff8000000f3d7808 */ /* 0x000fe40004000000 */
[-C--:B------:R-:W-:Y:S02]  /*10120*/  ISETP.GE.AND P0, PT, R17, R59.reuse, PT ;  /* 0x0000003b1100720c */ /* 0x080fe40003f06270 */
[----:B------:R-:W-:-:S02]  /*10130*/  ISETP.GE.AND P2, PT, R21, R59, PT ;  /* 0x0000003b1500720c */ /* 0x000fc40003f46270 */
[----:B------:R-:W-:Y:S02]  /*10140*/  FSEL R62, R9, -INF , !P3 ;  /* 0xff800000093e7808 */ /* 0x000fe40005800000 */
[----:B------:R-:W-:Y:S02]  /*10150*/  FSEL R65, R7, -INF , !P0 ;  /* 0xff80000007417808 */ /* 0x000fe40004000000 */
[C-C-:B------:R-:W-:Y:S02]  /*10160*/  LOP3.LUT R13, R104.reuse, 0x10, R57.reuse, 0xfe, !PT ;  /* 0x00000010680d7812 */ /* 0x140fe400078efe39 */
[C-C-:B------:R-:W-:Y:S02]  /*10170*/  LOP3.LUT R9, R104.reuse, 0x18, R57.reuse, 0xfe, !PT ;  /* 0x0000001868097812 */ /* 0x140fe400078efe39 */
[----:B------:R-:W-:Y:S02]  /*10180*/  LOP3.LUT R7, R104, 0x20, R57, 0xfe, !PT ;  /* 0x0000002068077812 */ /* 0x000fe400078efe39 */
[----:B------:R-:W-:Y:S01]  /*10190*/  FSEL R63, R11, -INF , !P2 ;  /* 0xff8000000b3f7808 */ /* 0x000fe20005000000 */
[----:B-1----:R-:W-:Y:S01]  /*101a0*/  HMMA.16816.F32 R120, R112, R52, R120 ;  /* 0x000000347078723c */ /* 0x002fe20000001878 */
[----:B------:R-:W-:-:S02]  /*101b0*/  ISETP.GE.AND P3, PT, R13, R58, PT ;  /* 0x0000003a0d00720c */ /* 0x000fc40003f66270 */
[-C--:B------:R-:W-:Y:S02]  /*101c0*/  ISETP.GE.AND P2, PT, R13, R59.reuse, PT ;  /* 0x0000003b0d00720c */ /* 0x080fe40003f46270 */
[CC--:B------:R-:W-:Y:S02]  /*101d0*/  ISETP.GE.AND P1, PT, R9.reuse, R58.reuse, PT ;  /* 0x0000003a0900720c */ /* 0x0c0fe40003f26270 */
[-C--:B------:R-:W-:Y:S01]  /*101e0*/  ISETP.GE.AND P0, PT, R9, R59.reuse, PT ;  /* 0x0000003b0900720c */ /* 0x080fe20003f06270 */
[----:B------:R-:W-:Y:S01]  /*101f0*/  HMMA.16816.F32 R116, R112, R54, R116 ;  /* 0x000000367074723c */ /* 0x000fe20000001874 */
        /* <DEDUP_REMOVED lines=44> */
[----:B------:R-:W-:-:S02]  /*104c0*/  ISETP.NE.AND P6, PT, R101, RZ, PT ;  /* 0x000000ff6500720c */ /* 0x000fc40003fc5270 */
        /* <DEDUP_REMOVED lines=8> */
[----:B------:R-:W-:Y:S02]  /*10550*/  LOP3.LUT R57, R104, 0x78, R57, 0xfe, !PT ;  /* 0x0000007868397812 */ /* 0x000fe400078efe39 */
[----:B------:R-:W-:Y:S02]  /*10560*/  FSEL R55, R6, -INF , !P0 ;  /* 0xff80000006377808 */ /* 0x000fe40004000000 */
[-C--:B------:R-:W-:Y:S02]  /*10570*/  ISETP.GE.AND P1, PT, R9, R58.reuse, PT ;  /* 0x0000003a0900720c */ /* 0x080fe40003f26270 */
        /* <DEDUP_REMOVED lines=19> */
[----:B------:R-:W-:Y:S01]  /*106b0*/  ISETP.NE.AND P6, PT, R166, RZ, PT ;  /* 0x000000ffa600720c */ /* 0x000fe20003fc5270 */
        /* <DEDUP_REMOVED lines=32> */
[----:B------:R-:W-:Y:S02]  /*108c0*/  ISETP.NE.AND P0, PT, RZ, c[0x0][0x2d0], PT ;  /* 0x0000b400ff007a0c */ /* 0x000fe40003f05270 */
[----:B------:R-:W-:-:S07]  /*108d0*/  LOP3.LUT R4, RZ, c[0x0][0x2d0], RZ, 0x33, !PT ;  /* 0x0000b400ff047a12 */ /* 0x000fce00078e33ff */
        /* <DEDUP_REMOVED lines=26> */
.L_x_6512:
[----:B------:R-:W-:-:S05]  /*10a80*/  IMAD.MOV.U32 R6, RZ, RZ, c[0x0][0x198] ;  /* 0x00006600ff067624 */ /* 0x000fca00078e00ff */
[----:B------:R-:W-:-:S04]  /*10a90*/  LEA R6, -R6, RZ, 0x7 ;  /* 0x000000ff06067211 */ /* 0x000fc800078e39ff */
[----:B------:R-:W-:Y:S02]  /*10aa0*/  SHF.R.S32.HI R4, RZ, 0x1f, R6 ;  /* 0x0000001fff047819 */ /* 0x000fe40000011406 */
.L_x_6513:
        /* <DEDUP_REMOVED lines=34> */
.L_x_6511:
[----:B-1----:R-:W-:Y:S01]  /*10cd0*/  FMNMX.FTZ R7, R2, R105, !PT ;  /* 0x0000006902077209 */ /* 0x002fe20007810000 */
        /* <DEDUP_REMOVED lines=76> */
[----:B------:R-:W-:Y:S01]  /*111a0*/  FADD.FTZ R8, R2, -R9 ;  /* 0x8000000902087221 */ /* 0x000fe20000010000 */
[----:B--2---:R-:W-:Y:S01]  /*111b0*/  FMNMX.FTZ R112, R7, R112, !PT ;  /* 0x0000007007707209 */ /* 0x004fe20007810000 */
[--C-:B------:R-:W-:Y:S02]  /*111c0*/  FFMA.FTZ R109, R106, c[0x0][0x23c], -R111.reuse ;  /* 0x00008f006a6d7a23 */ /* 0x100fe4000001086f */
[--C-:B------:R-:W-:Y:S01]  /*111d0*/  FFMA.FTZ R110, R105, c[0x0][0x23c], -R111.reuse ;  /* 0x00008f00696e7a23 */ /* 0x100fe2000001086f */
[C---:B------:R-:W-:Y:S01]  /*111e0*/  FSETP.NEU.FTZ.AND P0, PT, R112.reuse, -INF , PT ;  /* 0xff8000007000780b */ /* 0x040fe20003f1d000 */
[----:B------:R-:W-:Y:S02]  /*111f0*/  FMUL.FTZ R106, R112, c[0x0][0x23c] ;  /* 0x00008f00706a7a20 */ /* 0x000fe40000410000 */
[----:B------:R-:W-:Y:S01]  /*11200*/  FMUL.FTZ R114, R8, c[0x0][0x23c] ;  /* 0x00008f0008727a20 */ /* 0x000fe20000410000 */
[----:B------:R-:W-:Y:S01]  /*11210*/  FSEL R9, R112, RZ, P0 ;  /* 0x000000ff70097208 */ /* 0x000fe20000000000 */
[--C-:B------:R-:W-:Y:S01]  /*11220*/  FFMA.FTZ R108, R108, c[0x0][0x23c], -R111.reuse ;  /* 0x00008f006c6c7a23 */ /* 0x100fe2000001086f */
[----:B------:R-:W-:Y:S01]  /*11230*/  FSEL R106, R106, RZ, P0 ;  /* 0x000000ff6a6a7208 */ /* 0x000fe20000000000 */
[----:B------:R-:W-:Y:S01]  /*11240*/  FFMA.FTZ R107, R192, c[0x0][0x23c], -R111 ;  /* 0x00008f00c06b7a23 */ /* 0x000fe2000001086f */
[----:B------:R-:W-:Y:S01]  /*11250*/  MUFU.EX2 R110, R110 ;  /* 0x0000006e006e7308 */ /* 0x000fe20000000800 */
[----:B------:R-:W-:-:S02]  /*11260*/  FADD.FTZ R9, R0, -R9 ;  /* 0x8000000900097221 */ /* 0x000fc40000010000 */
[--C-:B------:R-:W-:Y:S02]  /*11270*/  FFMA.FTZ R105, R103, c[0x0][0x23c], -R106.reuse ;  /* 0x00008f0067697a23 */ /* 0x100fe4000001086a */
[--C-:B------:R-:W-:Y:S02]  /*11280*/  FFMA.FTZ R103, R5, c[0x0][0x23c], -R106.reuse ;  /* 0x00008f0005677a23 */ /* 0x100fe4000001086a */
[----:B------:R-:W1:Y:S01]  /*11290*/  LDSM.16.MT88.4 R4, [R152+0x6000] ;  /* 0x006000009804783b */ /* 0x000e620000004200 */
[----:B------:R-:W-:Y:S01]  /*112a0*/  FMUL.FTZ R0, R9, c[0x0][0x23c] ;  /* 0x00008f0009007a20 */ /* 0x000fe20000410000 */
[----:B------:R-:W2:Y:S01]  /*112b0*/  MUFU.EX2 R109, R109 ;  /* 0x0000006d006d7308 */ /* 0x000ea20000000800 */
[--C-:B------:R-:W-:Y:S01]  /*112c0*/  FFMA.FTZ R104, R187, c[0x0][0x23c], -R106.reuse ;  /* 0x00008f00bb687a23 */ /* 0x100fe2000001086a */
[----:B------:R-:W3:Y:S01]  /*112d0*/  LDSM.16.MT88.4 R8, [R150+0x6000] ;  /* 0x006000009608783b */ /* 0x000ee20000004200 */
[----:B------:R-:W-:Y:S02]  /*112e0*/  FFMA.FTZ R2, R185, c[0x0][0x23c], -R106 ;  /* 0x00008f00b9027a23 */ /* 0x000fe4000001086a */
[----:B------:R-:W-:-:S02]  /*112f0*/  FFMA.FTZ R190, R190, c[0x0][0x23c], -R111 ;  /* 0x00008f00bebe7a23 */ /* 0x000fc4000001086f */
[--C-:B------:R-:W-:Y:S01]  /*11300*/  FFMA.FTZ R116, R135, c[0x0][0x23c], -R106.reuse ;  /* 0x00008f0087747a23 */ /* 0x100fe2000001086a */
        /* <DEDUP_REMOVED lines=30> */
[----:B------:R-:W2:Y:S01]  /*114f0*/  MUFU.EX2 R114, R114 ;  /* 0x0000007200727308 */ /* 0x000ea20000000800 */
[--C-:B------:R-:W-:Y:S02]  /*11500*/  FFMA.FTZ R54, R63, c[0x0][0x23c], -R106.reuse ;  /* 0x00008f003f367a23 */ /* 0x100fe4000001086a */
[--C-:B------:R-:W-:Y:S02]  /*11510*/  FFMA.FTZ R55, R55, c[0x0][0x23c], -R106.reuse ;  /* 0x00008f0037377a23 */ /* 0x100fe4000001086a */
[--C-:B------:R-:W-:Y:S02]  /*11520*/  FFMA.FTZ R64, R65, c[0x0][0x23c], -R106.reuse ;  /* 0x00008f0041407a23 */ /* 0x100fe4000001086a */
[----:B------:R-:W-:Y:S01]  /*11530*/  FFMA.FTZ R58, R58, c[0x0][0x23c], -R106 ;  /* 0x00008f003a3a7a23 */ /* 0x000fe2000001086a */
[----:B------:R-:W5:Y:S01]  /*11540*/  MUFU.EX2 R0, R0 ;  /* 0x0000000000007308 */ /* 0x000f620000000800 */
[----:B----4-:R-:W-:Y:S01]  /*11550*/  F2FP.PACK_AB R15, R2, R103 ;  /* 0x00000067020f723e */ /* 0x010fe200000000ff */
[----:B------:R-:W-:-:S02]  /*11560*/  FFMA.FTZ R63, R102, c[0x0][0x23c], -R111 ;  /* 0x00008f00663f7a23 */ /* 0x000fc4000001086f */
[----:B------:R-:W-:Y:S02]  /*11570*/  FFMA.FTZ R100, R100, c[0x0][0x23c], -R106 ;  /* 0x00008f0064647a23 */ /* 0x000fe4000001086a */
[-C--:B--2---:R-:W-:Y:S02]  /*11580*/  FMUL.FTZ R16, R96, R114.reuse ;  /* 0x0000007260107220 */ /* 0x084fe40000410000 */
[----:B------:R-:W-:Y:S01]  /*11590*/  MUFU.EX2 R116, R116 ;  /* 0x0000007400747308 */ /* 0x000fe20000000800 */
[-C--:B------:R-:W-:Y:S02]  /*115a0*/  FMUL.FTZ R17, R97, R114.reuse ;  /* 0x0000007261117220 */ /* 0x080fe40000410000 */
[-C--:B------:R-:W-:Y:S02]  /*115b0*/  FMUL.FTZ R68, R68, R114.reuse ;  /* 0x0000007244447220 */ /* 0x080fe40000410000 */
[----:B------:R-:W-:Y:S02]  /*115c0*/  FMUL.FTZ R69, R69, R114 ;  /* 0x0000007245457220 */ /* 0x000fe40000410000 */
[-C--:B-----5:R-:W-:Y:S01]  /*115d0*/  FMUL.FTZ R18, R98, R0.reuse ;  /* 0x0000000062127220 */ /* 0x0a0fe20000410000 */
[----:B------:R-:W-:Y:S01]  /*115e0*/  MUFU.EX2 R118, R118 ;  /* 0x0000007600767308 */ /* 0x000fe20000000800 */
[----:B------:R-:W-:-:S02]  /*115f0*/  FMUL.FTZ R19, R99, R0 ;  /* 0x0000000063137220 */ /* 0x000fc40000410000 */
[-C--:B------:R-:W-:Y:S02]  /*11600*/  FMUL.FTZ R70, R70, R0.reuse ;  /* 0x0000000046467220 */ /* 0x080fe40000410000 */
[----:B------:R-:W-:Y:S02]  /*11610*/  FMUL.FTZ R71, R71, R0 ;  /* 0x0000000047477220 */ /* 0x000fe40000410000 */
[-C--:B------:R-:W-:Y:S01]  /*11620*/  FMUL.FTZ R24, R92, R114.reuse ;  /* 0x000000725c187220 */ /* 0x080fe20000410000 */
[----:B-1----:R-:W-:Y:S01]  /*11630*/  HMMA.16816.F32 R16, R12, R4, R16 ;  /* 0x000000040c10723c */ /* 0x002fe20000001810 */
[----:B------:R-:W-:Y:S01]  /*11640*/  FMUL.FTZ R25, R93, R114 ;  /* 0x000000725d197220 */ /* 0x000fe20000410000 */
[----:B------:R-:W-:Y:S01]  /*11650*/  MUFU.EX2 R119, R119 ;  /* 0x0000007700777308 */ /* 0x000fe20000000800 */
[-C--:B------:R-:W-:Y:S02]  /*11660*/  FMUL.FTZ R26, R94, R0.reuse ;  /* 0x000000005e1a7220 */ /* 0x080fe40000410000 */
[----:B------:R-:W-:-:S02]  /*11670*/  FMUL.FTZ R27, R95, R0 ;  /* 0x000000005f1b7220 */ /* 0x000fc40000410000 */
[-C--:B------:R-:W-:Y:S01]  /*11680*/  FMUL.FTZ R72, R72, R114.reuse ;  /* 0x0000007248487220 */ /* 0x080fe20000410000 */
[C---:B------:R-:W-:Y:S01]  /*11690*/  HMMA.16816.F32 R4, R12.reuse, R6, R68 ;  /* 0x000000060c04723c */ /* 0x040fe20000001844 */
[----:B------:R-:W-:Y:S01]  /*116a0*/  FMUL.FTZ R73, R73, R114 ;  /* 0x0000007249497220 */ /* 0x000fe20000410000 */
[----:B------:R-:W-:Y:S01]  /*116b0*/  MUFU.EX2 R69, R190 ;  /* 0x000000be00457308 */ /* 0x000fe20000000800 */
[-C--:B------:R-:W-:Y:S02]  /*116c0*/  FMUL.FTZ R74, R74, R0.reuse ;  /* 0x000000004a4a7220 */ /* 0x080fe40000410000 */
[----:B------:R-:W-:Y:S02]  /*116d0*/  FMUL.FTZ R75, R75, R0 ;  /* 0x000000004b4b7220 */ /* 0x000fe40000410000 */
[----:B------:R-:W-:Y:S01]  /*116e0*/  FFMA.FTZ R70, R37, c[0x0][0x23c], -R106 ;  /* 0x00008f0025467a23 */ /* 0x000fe2000001086a */
[----:B---3--:R-:W-:Y:S01]  /*116f0*/  HMMA.16816.F32 R24, R12, R8, R24 ;  /* 0x000000080c18723c */ /* 0x008fe20000001818 */
[----:B------:R-:W1:Y:S01]  /*11700*/  LDSM.16.MT88.4 R36, [R152+0x6800] ;  /* 0x006800009824783b */ /* 0x000e620000004200 */
[--C-:B------:R-:W-:Y:S01]  /*11710*/  FFMA.FTZ R68, R44, c[0x0][0x23c], -R111.reuse ;  /* 0x00008f002c447a23 */ /* 0x100fe2000001086f */
[----:B------:R-:W-:Y:S01]  /*11720*/  MUFU.EX2 R117, R117 ;  /* 0x0000007500757308 */ /* 0x000fe20000000800 */
[----:B------:R-:W-:-:S02]  /*11730*/  FFMA.FTZ R96, R48, c[0x0][0x23c], -R111 ;  /* 0x00008f0030607a23 */ /* 0x000fc4000001086f */
[----:B------:R-:W-:Y:S02]  /*11740*/  FFMA.FTZ R71, R188, c[0x0][0x23c], -R111 ;  /* 0x00008f00bc477a23 */ /* 0x000fe4000001086f */
[----:B------:R-:W-:Y:S01]  /*11750*/  HMMA.16816.F32 R8, R12, R10, R72 ;  /* 0x0000000a0c08723c */ /* 0x000fe20000001848 */
[-C--:B------:R-:W-:Y:S02]  /*11760*/  FMUL.FTZ R32, R76, R114.reuse ;  /* 0x000000724c207220 */ /* 0x080fe40000410000 */
[----:B------:R-:W2:Y:S01]  /*11770*/  MUFU.EX2 R96, R96 ;  /* 0x0000006000607308 */ /* 0x000ea20000000800 */
[----:B------:R-:W-:Y:S02]  /*11780*/  FMUL.FTZ R33, R77, R114 ;  /* 0x000000724d217220 */ /* 0x000fe40000410000 */
[----:B------:R-:W-:Y:S02]  /*11790*/  FMUL.FTZ R34, R78, R0 ;  /* 0x000000004e227220 */ /* 0x000fe40000410000 */
[----:B------:R-:W-:-:S02]  /*117a0*/  FFMA.FTZ R72, R45, c[0x0][0x23c], -R106 ;  /* 0x00008f002d487a23 */ /* 0x000fc4000001086a */
[--C-:B------:R-:W-:Y:S01]  /*117b0*/  FFMA.FTZ R75, R47, c[0x0][0x23c], -R106.reuse ;  /* 0x00008f002f4b7a23 */ /* 0x100fe2000001086a */
[----:B------:R-:W-:Y:S01]  /*117c0*/  MUFU.EX2 R68, R68 ;  /* 0x0000004400447308 */ /* 0x000fe20000000800 */
[----:B------:R-:W-:Y:S01]  /*117d0*/  FFMA.FTZ R73, R51, c[0x0][0x23c], -R106 ;  /* 0x00008f0033497a23 */ /* 0x000fe2000001086a */
[----:B------:R-:W3:Y:S01]  /*117e0*/  LDSM.16.MT88.4 R44, [R150+0x6800] ;  /* 0x00680000962c783b */ /* 0x000ee20000004200 */
[----:B------:R-:W-:Y:S02]  /*117f0*/  FMUL.FTZ R35, R79, R0 ;  /* 0x000000004f237220 */ /* 0x000fe40000410000 */
[-C--:B------:R-:W-:Y:S01]  /*11800*/  FMUL.FTZ R88, R88, R114.reuse ;  /* 0x0000007258587220 */ /* 0x080fe20000410000 */
[----:B------:R-:W4:Y:S01]  /*11810*/  LDSM.16.MT88.4 R48, [R149+0x6800] ;  /* 0x006800009530783b */ /* 0x000f220000004200 */
[----:B------:R-:W-:Y:S01]  /*11820*/  FMUL.FTZ R89, R89, R114 ;  /* 0x0000007259597220 */ /* 0x000fe20000410000 */
[----:B------:R-:W-:Y:S01]  /*11830*/  MUFU.EX2 R71, R71 ;  /* 0x0000004700477308 */ /* 0x000fe20000000800 */
[-C--:B------:R-:W-:Y:S01]  /*11840*/  FMUL.FTZ R90, R90, R0.reuse ;  /* 0x000000005a5a7220 */ /* 0x080fe20000410000 */
[----:B------:R-:W-:Y:S01]  /*11850*/  HMMA.16816.F32 R32, R12, R20, R32 ;  /* 0x000000140c20723c */ /* 0x000fe20000001820 */
[----:B------:R-:W-:-:S02]  /*11860*/  FMUL.FTZ R91, R91, R0 ;  /* 0x000000005b5b7220 */ /* 0x000fc40000410000 */
[-C--:B------:R-:W-:Y:S02]  /*11870*/  FMUL.FTZ R40, R80, R114.reuse ;  /* 0x0000007250287220 */ /* 0x080fe40000410000 */
[----:B------:R-:W-:Y:S01]  /*11880*/  FMUL.FTZ R41, R81, R114 ;  /* 0x0000007251297220 */ /* 0x000fe20000410000 */
[----:B------:R-:W-:Y:S01]  /*11890*/  MUFU.EX2 R70, R70 ;  /* 0x0000004600467308 */ /* 0x000fe20000000800 */
[-C--:B------:R-:W-:Y:S01]  /*118a0*/  FMUL.FTZ R42, R82, R0.reuse ;  /* 0x00000000522a7220 */ /* 0x080fe20000410000 */
[C---:B------:R-:W-:Y:S01]  /*118b0*/  HMMA.16816.F32 R20, R12.reuse, R22, R88 ;  /* 0x000000160c14723c */ /* 0x040fe20000001858 */
[----:B------:R-:W-:Y:S01]  /*118c0*/  FMUL.FTZ R43, R83, R0 ;  /* 0x00000000532b7220 */ /* 0x000fe20000410000 */
[----:B------:R-:W-:Y:S01]  /*118d0*/  LDSM.16.MT88.4 R88, [R149+0x9800] ;  /* 0x009800009558783b */ /* 0x000fe20000004200 */
[-C--:B------:R-:W-:Y:S02]  /*118e0*/  FMUL.FTZ R84, R84, R114.reuse ;  /* 0x0000007254547220 */ /* 0x080fe40000410000 */
[----:B------:R-:W-:Y:S01]  /*118f0*/  FMUL.FTZ R85, R85, R114 ;  /* 0x0000007255557220 */ /* 0x000fe20000410000 */
[----:B------:R-:W5:Y:S01]  /*11900*/  MUFU.EX2 R73, R73 ;  /* 0x0000004900497308 */ /* 0x000f620000000800 */
[-C--:B------:R-:W-:Y:S01]  /*11910*/  FMUL.FTZ R86, R86, R0.reuse ;  /* 0x0000000056567220 */ /* 0x080fe20000410000 */
[----:B------:R-:W-:Y:S01]  /*11920*/  HMMA.16816.F32 R40, R12, R28, R40 ;  /* 0x0000001c0c28723c */ /* 0x000fe20000001828 */
[----:B------:R-:W-:-:S02]  /*11930*/  FMUL.FTZ R87, R87, R0 ;  /* 0x0000000057577220 */ /* 0x000fc40000410000 */
[--C-:B------:R-:W-:Y:S02]  /*11940*/  FFMA.FTZ R79, R186, c[0x0][0x23c], -R111.reuse ;  /* 0x00008f00ba4f7a23 */ /* 0x100fe4000001086f */
[--C-:B------:R-:W-:Y:S01]  /*11950*/  FFMA.FTZ R74, R182, c[0x0][0x23c], -R111.reuse ;  /* 0x00008f00b64a7a23 */ /* 0x100fe2000001086f */
[----:B------:R-:W-:Y:S01]  /*11960*/  MUFU.EX2 R72, R72 ;  /* 0x0000004800487308 */ /* 0x000fe20000000800 */
[----:B--2---:R-:W-:Y:S01]  /*11970*/  F2FP.PACK_AB R28, R69, R96 ;  /* 0x00000060451c723e */ /* 0x004fe200000000ff */
[----:B------:R-:W-:Y:S01]  /*11980*/  HMMA.16816.F32 R12, R12, R30, R84 ;  /* 0x0000001e0c0c723c */ /* 0x000fe20000001854 */
[--C-:B------:R-:W-:Y:S02]  /*11990*/  FFMA.FTZ R76, R184, c[0x0][0x23c], -R111.reuse ;  /* 0x00008f00b84c7a23 */ /* 0x100fe4000001086f */
[----:B------:R-:W-:Y:S02]  /*119a0*/  FFMA.FTZ R77, R180, c[0x0][0x23c], -R111 ;  /* 0x00008f00b44d7a23 */ /* 0x000fe4000001086f */
[--C-:B------:R-:W-:Y:S01]  /*119b0*/  FFMA.FTZ R81, R183, c[0x0][0x23c], -R106.reuse ;  /* 0x00008f00b7517a23 */ /* 0x100fe2000001086a */
[----:B------:R-:W2:Y:S01]  /*119c0*/  MUFU.EX2 R75, R75 ;  /* 0x0000004b004b7308 */ /* 0x000ea20000000800 */
[----:B-----5:R-:W-:Y:S01]  /*119d0*/  F2FP.PACK_AB R29, R73, R70 ;  /* 0x00000046491d723e */ /* 0x020fe200000000ff */
[--C-:B------:R-:W-:Y:S01]  /*119e0*/  FFMA.FTZ R78, R179, c[0x0][0x23c], -R106.reuse ;  /* 0x00008f00b34e7a23 */ /* 0x100fe2000001086a */
[----:B------:R-:W-:Y:S01]  /*119f0*/  F2FP.PACK_AB R30, R71, R68 ;  /* 0x00000044471e723e */ /* 0x000fe200000000ff */
[----:B------:R-:W-:-:S02]  /*11a00*/  FFMA.FTZ R80, R181, c[0x0][0x23c], -R106 ;  /* 0x00008f00b5507a23 */ /* 0x000fc4000001086a */
        /* <DEDUP_REMOVED lines=10> */
[----:B------:R-:W-:Y:S01]  /*11ab0*/  FFMA.FTZ R95, R139, c[0x0][0x23c], -R106 ;  /* 0x00008f008b5f7a23 */ /* 0x000fe2000001086a */
[C---:B-1----:R-:W-:Y:S01]  /*11ac0*/  HMMA.16816.F32 R16, R28.reuse, R36, R16 ;  /* 0x000000241c10723c */ /* 0x042fe20000001810 */
[----:B------:R-:W-:Y:S01]  /*11ad0*/  FFMA.FTZ R110, R177, R114, R110 ;  /* 0x00000072b16e7223 */ /* 0x000fe2000001006e */
[----:B------:R-:W-:Y:S01]  /*11ae0*/  MUFU.EX2 R76, R76 ;  /* 0x0000004c004c7308 */ /* 0x000fe20000000800 */
[----:B------:R-:W-:Y:S02]  /*11af0*/  FFMA.FTZ R105, R176, R0, R105 ;  /* 0x00000000b0697223 */ /* 0x000fe40000010069 */
        /* <DEDUP_REMOVED lines=15> */
[----:B------:R-:W3:Y:S01]  /*11bf0*/  LDSM.16.MT88.4 R44, [R152+0x7000] ;  /* 0x00700000982c783b */ /* 0x000ee20000004200 */
[----:B------:R-:W5:Y:S01]  /*11c00*/  MUFU.EX2 R78, R78 ;  /* 0x0000004e004e7308 */ /* 0x000f620000000800 */
[----:B------:R-:W-:-:S02]  /*11c10*/  FADD.FTZ R73, R73, R70 ;  /* 0x0000004649497221 */ /* 0x000fc40000010000 */
[----:B------:R-:W-:Y:S02]  /*11c20*/  FADD.FTZ R68, R68, R69 ;  /* 0x0000004544447221 */ /* 0x000fe40000010000 */
[----:B------:R-:W-:Y:S01]  /*11c30*/  FADD.FTZ R72, R72, R73 ;  /* 0x0000004948487221 */ /* 0x000fe20000010000 */
[C---:B----4-:R-:W-:Y:S01]  /*11c40*/  HMMA.16816.F32 R32, R28.reuse, R48, R32 ;  /* 0x000000301c20723c */ /* 0x050fe20000001820 */
[--C-:B------:R-:W-:Y:S01]  /*11c50*/  FFMA.FTZ R0, R57, c[0x0][0x23c], -R111.reuse ;  /* 0x00008f0039007a23 */ /* 0x100fe2000001086f */
[----:B------:R-:W-:Y:S01]  /*11c60*/  MUFU.EX2 R80, R80 ;  /* 0x0000005000507308 */ /* 0x000fe20000000800 */
[----:B------:R-:W-:Y:S02]  /*11c70*/  FADD.FTZ R72, R75, R72 ;  /* 0x000000484b487221 */ /* 0x000fe40000010000 */
[--C-:B------:R-:W-:Y:S02]  /*11c80*/  FFMA.FTZ R57, R66, c[0x0][0x23c], -R111.reuse ;  /* 0x00008f0042397a23 */ /* 0x100fe4000001086f */
[----:B------:R-:W-:Y:S01]  /*11c90*/  FFMA.FTZ R66, R101, c[0x0][0x23c], -R111 ;  /* 0x00008f0065427a23 */ /* 0x000fe2000001086f */
[C---:B------:R-:W-:Y:S01]  /*11ca0*/  HMMA.16816.F32 R20, R28.reuse, R50, R20 ;  /* 0x000000321c14723c */ /* 0x040fe20000001814 */
[----:B------:R-:W4:Y:S01]  /*11cb0*/  LDSM.16.MT88.4 R48, [R150+0x7000] ;  /* 0x007000009630783b */ /* 0x000f220000004200 */
[----:B------:R-:W3:Y:S06]  /*11cc0*/  MUFU.EX2 R83, R83 ;  /* 0x0000005300537308 */ /* 0x000eec0000000800 */
[C---:B-1----:R-:W-:Y:S02]  /*11cd0*/  HMMA.16816.F32 R40, R28.reuse, R36, R40 ;  /* 0x000000241c28723c */ /* 0x042fe40000001828 */
[----:B------:R-:W-:Y:S05]  /*11ce0*/  MUFU.EX2 R85, R85 ;  /* 0x0000005500557308 */ /* 0x000fea0000000800 */
[----:B--2---:R-:W-:Y:S01]  /*11cf0*/  F2FP.PACK_AB R36, R74, R79 ;  /* 0x0000004f4a24723e */ /* 0x004fe200000000ff */
[----:B------:R-:W-:Y:S01]  /*11d00*/  HMMA.16816.F32 R12, R28, R38, R12 ;  /* 0x000000261c0c723c */ /* 0x000fe2000000180c */
[----:B------:R-:W1:Y:S01]  /*11d10*/  LDSM.16.MT88.4 R28, [R149+0x7000] ;  /* 0x00700000951c783b */ /* 0x000e620000004200 */
[----:B-----5:R-:W-:Y:S01]  /*11d20*/  F2FP.PACK_AB R37, R78, R81 ;  /* 0x000000514e25723e */ /* 0x020fe200000000ff */
[----:B------:R-:W2:Y:S01]  /*11d30*/  MUFU.EX2 R92, R92 ;  /* 0x0000005c005c7308 */ /* 0x000ea20000000800 */
[----:B------:R-:W-:-:S03]  /*11d40*/  FADD.FTZ R81, R81, R72 ;  /* 0x0000004851517221 */ /* 0x000fc60000010000 */
[----:B------:R-:W-:Y:S01]  /*11d50*/  F2FP.PACK_AB R38, R77, R76 ;  /* 0x0000004c4d26723e */ /* 0x000fe200000000ff */
[----:B------:R-:W-:Y:S01]  /*11d60*/  FADD.FTZ R81, R78, R81 ;  /* 0x000000514e517221 */ /* 0x000fe20000010000 */
[----:B---3--:R-:W-:Y:S02]  /*11d70*/  F2FP.PACK_AB R39, R83, R80 ;  /* 0x000000505327723e */ /* 0x008fe400000000ff */
[----:B------:R-:W-:Y:S01]  /*11d80*/  MUFU.EX2 R82, R82 ;  /* 0x0000005200527308 */ /* 0x000fe20000000800 */
[----:B------:R-:W-:-:S04]  /*11d90*/  FADD.FTZ R80, R80, R81 ;  /* 0x0000005150507221 */ /* 0x000fc80000010000 */
[C---:B------:R-:W-:Y:S01]  /*11da0*/  HMMA.16816.F32 R16, R36.reuse, R44, R16 ;  /* 0x0000002c2410723c */ /* 0x040fe20000001810 */
[----:B------:R-:W-:Y:S02]  /*11db0*/  FADD.FTZ R83, R83, R80 ;  /* 0x0000005053537221 */ /* 0x000fe40000010000 */
[----:B------:R-:W-:Y:S05]  /*11dc0*/  MUFU.EX2 R93, R93 ;  /* 0x0000005d005d7308 */ /* 0x000fea0000000800 */
[C---:B------:R-:W-:Y:S01]  /*11dd0*/  HMMA.16816.F32 R4, R36.reuse, R46, R4 ;  /* 0x0000002e2404723c */ /* 0x040fe20000001804 */
[----:B------:R-:W3:Y:S02]  /*11de0*/  LDSM.16.MT88.4 R44, [R148+0x7000] ;  /* 0x00700000942c783b */ /* 0x000ee40000004200 */
[----:B------:R-:W-:Y:S05]  /*11df0*/  MUFU.EX2 R94, R94 ;  /* 0x0000005e005e7308 */ /* 0x000fea0000000800 */
[C---:B----4-:R-:W-:Y:S03]  /*11e00*/  HMMA.16816.F32 R24, R36.reuse, R48, R24 ;  /* 0x000000302418723c */ /* 0x050fe60000001818 */
[----:B------:R-:W4:Y:S05]  /*11e10*/  MUFU.EX2 R97, R97 ;  /* 0x0000006100617308 */ /* 0x000f2a0000000800 */
[C---:B------:R-:W-:Y:S01]  /*11e20*/  HMMA.16816.F32 R8, R36.reuse, R50, R8 ;  /* 0x000000322408723c */ /* 0x040fe20000001808 */
[----:B------:R-:W5:Y:S02]  /*11e30*/  LDSM.16.MT88.4 R48, [R152+0x7800] ;  /* 0x007800009830783b */ /* 0x000f640000004200 */
[----:B------:R-:W2:Y:S05]  /*11e40*/  MUFU.EX2 R95, R95 ;  /* 0x0000005f005f7308 */ /* 0x000eaa0000000800 */
[C---:B-1----:R-:W-:Y:S03]  /*11e50*/  HMMA.16816.F32 R32, R36.reuse, R28, R32 ;  /* 0x0000001c2420723c */ /* 0x042fe60000001820 */
[----:B------:R-:W-:Y:S05]  /*11e60*/  MUFU.EX2 R120, R120 ;  /* 0x0000007800787308 */ /* 0x000fea0000000800 */
[C---:B------:R-:W-:Y:S01]  /*11e70*/  HMMA.16816.F32 R20, R36.reuse, R30, R20 ;  /* 0x0000001e2414723c */ /* 0x040fe20000001814 */
[----:B------:R-:W1:Y:S02]  /*11e80*/  LDSM.16.MT88.4 R28, [R150+0x7800] ;  /* 0x00780000961c783b */ /* 0x000e640000004200 */
[----:B------:R-:W-:Y:S05]  /*11e90*/  MUFU.EX2 R121, R121 ;  /* 0x0000007900797308 */ /* 0x000fea0000000800 */
[C---:B---3--:R-:W-:Y:S03]  /*11ea0*/  HMMA.16816.F32 R40, R36.reuse, R44, R40 ;  /* 0x0000002c2428723c */ /* 0x048fe60000001828 */
[----:B------:R-:W3:Y:S05]  /*11eb0*/  MUFU.EX2 R122, R122 ;  /* 0x0000007a007a7308 */ /* 0x000eea0000000800 */
[----:B------:R-:W-:Y:S01]  /*11ec0*/  HMMA.16816.F32 R12, R36, R46, R12 ;  /* 0x0000002e240c723c */ /* 0x000fe2000000180c */
[----:B------:R-:W3:Y:S02]  /*11ed0*/  LDSM.16.MT88.4 R44, [R149+0x7800] ;  /* 0x00780000952c783b */ /* 0x000ee40000004200 */
[----:B------:R-:W-:Y:S04]  /*11ee0*/  MUFU.EX2 R123, R123 ;  /* 0x0000007b007b7308 */ /* 0x000fe80000000800 */
[----:B--2---:R-:W-:-:S02]  /*11ef0*/  F2FP.PACK_AB R36, R92, R85 ;  /* 0x000000555c24723e */ /* 0x004fc400000000ff */
[----:B----4-:R-:W-:Y:S02]  /*11f00*/  F2FP.PACK_AB R37, R97, R94 ;  /* 0x0000005e6125723e */ /* 0x010fe400000000ff */
[----:B------:R-:W2:Y:S01]  /*11f10*/  MUFU.EX2 R128, R128 ;  /* 0x0000008000807308 */ /* 0x000ea20000000800 */
[----:B------:R-:W-:Y:S02]  /*11f20*/  F2FP.PACK_AB R38, R93, R82 ;  /* 0x000000525d26723e */ /* 0x000fe400000000ff */
[----:B------:R-:W-:-:S05]  /*11f30*/  F2FP.PACK_AB R39, R116, R95 ;  /* 0x0000005f7427723e */ /* 0x000fca00000000ff */
[----:B------:R-:W-:Y:S02]  /*11f40*/  MUFU.EX2 R126, R126 ;  /* 0x0000007e007e7308 */ /* 0x000fe40000000800 */
[C---:B-----5:R-:W-:Y:S06]  /*11f50*/  HMMA.16816.F32 R16, R36.reuse, R48, R16 ;  /* 0x000000302410723c */ /* 0x060fec0000001810 */
[----:B------:R-:W4:Y:S02]  /*11f60*/  MUFU.EX2 R3, R3 ;  /* 0x0000000300037308 */ /* 0x000f240000000800 */
[C---:B------:R-:W-:Y:S01]  /*11f70*/  HMMA.16816.F32 R4, R36.reuse, R50, R4 ;  /* 0x000000322404723c */ /* 0x040fe20000001804 */
[----:B------:R-:W5:Y:S05]  /*11f80*/  LDSM.16.MT88.4 R48, [R148+0x7800] ;  /* 0x007800009430783b */ /* 0x000f6a0000004200 */
[----:B------:R-:W-:Y:S02]  /*11f90*/  MUFU.EX2 R124, R124 ;  /* 0x0000007c007c7308 */ /* 0x000fe40000000800 */
[C---:B-1----:R-:W-:Y:S06]  /*11fa0*/  HMMA.16816.F32 R24, R36.reuse, R28, R24 ;  /* 0x0000001c2418723c */ /* 0x042fec0000001818 */
[----:B------:R-:W-:Y:S02]  /*11fb0*/  MUFU.EX2 R127, R127 ;  /* 0x0000007f007f7308 */ /* 0x000fe40000000800 */
[C---:B------:R-:W-:Y:S01]  /*11fc0*/  HMMA.16816.F32 R8, R36.reuse, R30, R8 ;  /* 0x0000001e2408723c */ /* 0x040fe20000001808 */
[----:B------:R-:W1:Y:S05]  /*11fd0*/  LDSM.16.MT88.4 R28, [R152+0x8000] ;  /* 0x00800000981c783b */ /* 0x000e6a0000004200 */
[----:B------:R-:W-:Y:S02]  /*11fe0*/  MUFU.EX2 R60, R60 ;  /* 0x0000003c003c7308 */ /* 0x000fe40000000800 */
[C---:B---3--:R-:W-:Y:S06]  /*11ff0*/  HMMA.16816.F32 R32, R36.reuse, R44, R32 ;  /* 0x0000002c2420723c */ /* 0x048fec0000001820 */
[----:B------:R-:W3:Y:S02]  /*12000*/  MUFU.EX2 R125, R125 ;  /* 0x0000007d007d7308 */ /* 0x000ee40000000800 */
[C---:B------:R-:W-:Y:S01]  /*12010*/  HMMA.16816.F32 R20, R36.reuse, R46, R20 ;  /* 0x0000002e2414723c */ /* 0x040fe20000001814 */
[----:B------:R-:W3:Y:S05]  /*12020*/  LDSM.16.MT88.4 R44, [R150+0x8000] ;  /* 0x00800000962c783b */ /* 0x000eea0000004200 */
[----:B------:R-:W-:Y:S02]  /*12030*/  MUFU.EX2 R56, R56 ;  /* 0x0000003800387308 */ /* 0x000fe40000000800 */
[C---:B-----5:R-:W-:Y:S06]  /*12040*/  HMMA.16816.F32 R40, R36.reuse, R48, R40 ;  /* 0x000000302428723c */ /* 0x060fec0000001828 */
[----:B------:R-:W5:Y:S01]  /*12050*/  MUFU.EX2 R61, R61 ;  /* 0x0000003d003d7308 */ /* 0x000f620000000800 */
[----:B------:R-:W-:Y:S01]  /*12060*/  F2FP.PACK_AB R48, R119, R118 ;  /* 0x000000767730723e */ /* 0x000fe200000000ff */
[----:B------:R-:W-:Y:S01]  /*12070*/  HMMA.16816.F32 R12, R36, R50, R12 ;  /* 0x00000032240c723c */ /* 0x000fe2000000180c */
[----:B------:R-:W4:Y:S01]  /*12080*/  LDSM.16.MT88.4 R36, [R149+0x8000] ;  /* 0x008000009524783b */ /* 0x000f220000004200 */
[----:B------:R-:W-:-:S04]  /*12090*/  F2FP.PACK_AB R49, R122, R121 ;  /* 0x000000797a31723e */ /* 0x000fc800000000ff */
[----:B------:R-:W-:Y:S01]  /*120a0*/  MUFU.EX2 R115, R115 ;  /* 0x0000007300737308 */ /* 0x000fe20000000800 */
[----:B------:R-:W-:Y:S02]  /*120b0*/  F2FP.PACK_AB R50, R120, R117 ;  /* 0x000000757832723e */ /* 0x000fe400000000ff */
[----:B--2---:R-:W-:-:S05]  /*120c0*/  F2FP.PACK_AB R51, R128, R123 ;  /* 0x0000007b8033723e */ /* 0x004fca00000000ff */
[----:B------:R-:W-:Y:S02]  /*120d0*/  MUFU.EX2 R62, R62 ;  /* 0x0000003e003e7308 */ /* 0x000fe40000000800 */
[C---:B-1----:R-:W-:Y:S06]  /*120e0*/  HMMA.16816.F32 R16, R48.reuse, R28, R16 ;  /* 0x0000001c3010723c */ /* 0x042fec0000001810 */
[----:B------:R-:W-:Y:S02]  /*120f0*/  MUFU.EX2 R52, R52 ;  /* 0x0000003400347308 */ /* 0x000fe40000000800 */
[C---:B------:R-:W-:Y:S01]  /*12100*/  HMMA.16816.F32 R4, R48.reuse, R30, R4 ;  /* 0x0000001e3004723c */ /* 0x040fe20000001804 */
[----:B------:R-:W1:Y:S05]  /*12110*/  LDSM.16.MT88.4 R28, [R148+0x8000] ;  /* 0x00800000941c783b */ /* 0x000e6a0000004200 */
[----:B------:R-:W-:Y:S02]  /*12120*/  MUFU.EX2 R129, R129 ;  /* 0x0000008100817308 */ /* 0x000fe40000000800 */
[C---:B---3--:R-:W-:Y:S06]  /*12130*/  HMMA.16816.F32 R24, R48.reuse, R44, R24 ;  /* 0x0000002c3018723c */ /* 0x048fec0000001818 */
[----:B------:R-:W-:Y:S02]  /*12140*/  MUFU.EX2 R53, R53 ;  /* 0x0000003500357308 */ /* 0x000fe40000000800 */
[C---:B------:R-:W-:Y:S01]  /*12150*/  HMMA.16816.F32 R8, R48.reuse, R46, R8 ;  /* 0x0000002e3008723c */ /* 0x040fe20000001808 */
[----:B------:R-:W2:Y:S05]  /*12160*/  LDSM.16.MT88.4 R44, [R152+0x8800] ;  /* 0x00880000982c783b */ /* 0x000eaa0000004200 */
[----:B------:R-:W-:Y:S02]  /*12170*/  MUFU.EX2 R54, R54 ;  /* 0x0000003600367308 */ /* 0x000fe40000000800 */
[C---:B----4-:R-:W-:Y:S06]  /*12180*/  HMMA.16816.F32 R32, R48.reuse, R36, R32 ;  /* 0x000000243020723c */ /* 0x050fec0000001820 */
[----:B------:R-:W-:Y:S02]  /*12190*/  MUFU.EX2 R55, R55 ;  /* 0x0000003700377308 */ /* 0x000fe40000000800 */
[C---:B------:R-:W-:Y:S01]  /*121a0*/  HMMA.16816.F32 R20, R48.reuse, R38, R20 ;  /* 0x000000263014723c */ /* 0x040fe20000001814 */
[----:B------:R-:W3:Y:S05]  /*121b0*/  LDSM.16.MT88.4 R36, [R150+0x8800] ;  /* 0x008800009624783b */ /* 0x000eea0000004200 */
[----:B------:R-:W-:Y:S02]  /*121c0*/  MUFU.EX2 R64, R64 ;  /* 0x0000004000407308 */ /* 0x000fe40000000800 */
[C---:B-1----:R-:W-:Y:S06]  /*121d0*/  HMMA.16816.F32 R40, R48.reuse, R28, R40 ;  /* 0x0000001c3028723c */ /* 0x042fec0000001828 */
[----:B------:R1:W-:Y:S01]  /*121e0*/  MUFU.EX2 R2, R58 ;  /* 0x0000003a00027308 */ /* 0x0003e20000000800 */
[----:B------:R-:W-:Y:S01]  /*121f0*/  F2FP.PACK_AB R28, R3, R126 ;  /* 0x0000007e031c723e */ /* 0x000fe200000000ff */
[----:B------:R-:W-:Y:S01]  /*12200*/  HMMA.16816.F32 R12, R48, R30, R12 ;  /* 0x0000001e300c723c */ /* 0x000fe2000000180c */
[----:B------:R-:W4:Y:S01]  /*12210*/  LDSM.16.MT88.4 R48, [R149+0x8800] ;  /* 0x008800009530783b */ /* 0x000f220000004200 */
[----:B------:R-:W-:-:S04]  /*12220*/  F2FP.PACK_AB R29, R125, R60 ;  /* 0x0000003c7d1d723e */ /* 0x000fc800000000ff */
[----:B------:R-:W-:Y:S01]  /*12230*/  MUFU.EX2 R0, R0 ;  /* 0x0000000000007308 */ /* 0x000fe20000000800 */
[----:B------:R-:W-:Y:S02]  /*12240*/  F2FP.PACK_AB R30, R127, R124 ;  /* 0x0000007c7f1e723e */ /* 0x000fe400000000ff */
[----:B-----5:R-:W-:Y:S01]  /*12250*/  F2FP.PACK_AB R31, R61, R56 ;  /* 0x000000383d1f723e */ /* 0x020fe200000000ff */
[----:B-1----:R-:W-:-:S04]  /*12260*/  FADD.FTZ R58, R71, R68 ;  /* 0x00000044473a7221 */ /* 0x002fc80000010000 */
[----:B------:R-:W1:Y:S02]  /*12270*/  MUFU.EX2 R57, R57 ;  /* 0x0000003900397308 */ /* 0x000e640000000800 */
[----:B--2---:R-:W-:Y:S01]  /*12280*/  HMMA.16816.F32 R16, R28, R44, R16 ;  /* 0x0000002c1c10723c */ /* 0x004fe20000001810 */
[----:B------:R-:W-:-:S05]  /*12290*/  FADD.FTZ R79, R79, R58 ;  /* 0x0000003a4f4f7221 */ /* 0x000fca0000010000 */
[----:B------:R-:W-:Y:S02]  /*122a0*/  MUFU.EX2 R63, R63 ;  /* 0x0000003f003f7308 */ /* 0x000fe40000000800 */
[C---:B------:R-:W-:Y:S01]  /*122b0*/  HMMA.16816.F32 R4, R28.reuse, R46, R4 ;  /* 0x0000002e1c04723c */ /* 0x040fe20000001804 */
[----:B------:R-:W2:Y:S05]  /*122c0*/  LDSM.16.MT88.4 R44, [R148+0x8800] ;  /* 0x00880000942c783b */ /* 0x000eaa0000004200 */
[----:B------:R-:W5:Y:S01]  /*122d0*/  MUFU.EX2 R66, R66 ;  /* 0x0000004200427308 */ /* 0x000f620000000800 */
[----:B-1----:R-:W-:Y:S01]  /*122e0*/  F2FP.PACK_AB R84, R57, R0 ;  /* 0x000000003954723e */ /* 0x002fe200000000ff */
[C---:B---3--:R-:W-:Y:S08]  /*122f0*/  HMMA.16816.F32 R24, R28.reuse, R36, R24 ;  /* 0x000000241c18723c */ /* 0x048ff00000001818 */
[----:B------:R-:W-:Y:S01]  /*12300*/  HMMA.16816.F32 R8, R28, R38, R8 ;  /* 0x000000261c08723c */ /* 0x000fe20000001808 */
[----:B------:R-:W1:Y:S01]  /*12310*/  LDSM.16.MT88.4 R36, [R152+0x9000] ;  /* 0x009000009824783b */ /* 0x000e620000004200 */
[----:B-----5:R-:W-:-:S06]  /*12320*/  F2FP.PACK_AB R86, R66, R63 ;  /* 0x0000003f4256723e */ /* 0x020fcc00000000ff */
[C---:B----4-:R-:W-:Y:S08]  /*12330*/  HMMA.16816.F32 R32, R28.reuse, R48, R32 ;  /* 0x000000301c20723c */ /* 0x050ff00000001820 */
[C---:B------:R-:W-:Y:S01]  /*12340*/  HMMA.16816.F32 R20, R28.reuse, R50, R20 ;  /* 0x000000321c14723c */ /* 0x040fe20000001814 */
[----:B------:R-:W3:Y:S07]  /*12350*/  LDSM.16.MT88.4 R48, [R150+0x9000] ;  /* 0x009000009630783b */ /* 0x000eee0000004200 */
[C---:B--2---:R-:W-:Y:S07]  /*12360*/  HMMA.16816.F32 R40, R28.reuse, R44, R40 ;  /* 0x0000002c1c28723c */ /* 0x044fee0000001828 */
[----:B------:R-:W-:Y:S01]  /*12370*/  F2FP.PACK_AB R44, R62, R115 ;  /* 0x000000733e2c723e */ /* 0x000fe200000000ff */
[----:B------:R-:W-:Y:S01]  /*12380*/  HMMA.16816.F32 R12, R28, R46, R12 ;  /* 0x0000002e1c0c723c */ /* 0x000fe2000000180c */
[----:B------:R-:W2:Y:S01]  /*12390*/  LDSM.16.MT88.4 R28, [R149+0x9000] ;  /* 0x00900000951c783b */ /* 0x000ea20000004200 */
[----:B------:R-:W-:-:S05]  /*123a0*/  F2FP.PACK_AB R45, R54, R53 ;  /* 0x00000035362d723e */ /* 0x000fca00000000ff */
[----:B------:R-:W-:Y:S02]  /*123b0*/  F2FP.PACK_AB R46, R129, R52 ;  /* 0x00000034812e723e */ /* 0x000fe400000000ff */
[----:B------:R-:W-:-:S07]  /*123c0*/  F2FP.PACK_AB R47, R64, R55 ;  /* 0x00000037402f723e */ /* 0x000fce00000000ff */
[C---:B-1----:R-:W-:Y:S08]  /*123d0*/  HMMA.16816.F32 R16, R44.reuse, R36, R16 ;  /* 0x000000242c10723c */ /* 0x042ff00000001810 */
[C---:B------:R-:W-:Y:S01]  /*123e0*/  HMMA.16816.F32 R4, R44.reuse, R38, R4 ;  /* 0x000000262c04723c */ /* 0x040fe20000001804 */
[----:B------:R-:W1:Y:S07]  /*123f0*/  LDSM.16.MT88.4 R36, [R148+0x9000] ;  /* 0x009000009424783b */ /* 0x000e6e0000004200 */
[C---:B---3--:R-:W-:Y:S08]  /*12400*/  HMMA.16816.F32 R24, R44.reuse, R48, R24 ;  /* 0x000000302c18723c */ /* 0x048ff00000001818 */
[C---:B------:R-:W-:Y:S01]  /*12410*/  HMMA.16816.F32 R8, R44.reuse, R50, R8 ;  /* 0x000000322c08723c */ /* 0x040fe20000001808 */
[----:B------:R-:W3:Y:S07]  /*12420*/  LDSM.16.MT88.4 R48, [R152+0x9800] ;  /* 0x009800009830783b */ /* 0x000eee0000004200 */
[C---:B--2---:R-:W-:Y:S01]  /*12430*/  HMMA.16816.F32 R32, R44.reuse, R28, R32 ;  /* 0x0000001c2c20723c */ /* 0x044fe20000001820 */
[----:B------:R-:W2:Y:S06]  /*12440*/  MUFU.EX2 R29, R100 ;  /* 0x00000064001d7308 */ /* 0x000eac0000000800 */
[--C-:B------:R-:W-:Y:S01]  /*12450*/  FFMA.FTZ R28, R67, c[0x0][0x23c], -R106.reuse ;  /* 0x00008f00431c7a23 */ /* 0x100fe2000001086a */
[----:B------:R-:W-:Y:S05]  /*12460*/  HMMA.16816.F32 R20, R44, R30, R20 ;  /* 0x0000001e2c14723c */ /* 0x000fea0000001814 */
[----:B------:R-:W-:Y:S02]  /*12470*/  MUFU.EX2 R28, R28 ;  /* 0x0000001c001c7308 */ /* 0x000fe40000000800 */
[----:B------:R-:W-:-:S02]  /*12480*/  FFMA.FTZ R31, R59, c[0x0][0x23c], -R106 ;  /* 0x00008f003b1f7a23 */ /* 0x000fc4000001086a */
[----:B------:R-:W-:Y:S01]  /*12490*/  FADD.FTZ R59, R74, R79 ;  /* 0x0000004f4a3b7221 */ /* 0x000fe20000010000 */
[----:B-1----:R-:W-:Y:S01]  /*124a0*/  HMMA.16816.F32 R40, R44, R36, R40 ;  /* 0x000000242c28723c */ /* 0x002fe20000001828 */
[----:B------:R-:W1:Y:S02]  /*124b0*/  LDSM.16.MT88.4 R72, [R150+0x9800] ;  /* 0x009800009648783b */ /* 0x000e640000004200 */
[----:B------:R-:W4:Y:S01]  /*124c0*/  MUFU.EX2 R31, R31 ;  /* 0x0000001f001f7308 */ /* 0x000f220000000800 */
[----:B------:R-:W-:-:S04]  /*124d0*/  FADD.FTZ R30, R76, R59 ;  /* 0x0000003b4c1e7221 */ /* 0x000fc80000010000 */
[----:B------:R-:W-:Y:S01]  /*124e0*/  FADD.FTZ R30, R77, R30 ;  /* 0x0000001e4d1e7221 */ /* 0x000fe20000010000 */
[----:B------:R-:W-:Y:S03]  /*124f0*/  HMMA.16816.F32 R12, R44, R38, R12 ;  /* 0x000000262c0c723c */ /* 0x000fe6000000180c */
[----:B------:R-:W-:Y:S01]  /*12500*/  FADD.FTZ R37, R85, R30 ;  /* 0x0000001e55257221 */ /* 0x000fe20000010000 */
[----:B--2---:R-:W-:Y:S01]  /*12510*/  F2FP.PACK_AB R85, R29, R2 ;  /* 0x000000021d55723e */ /* 0x004fe200000000ff */
[----:B------:R-:W-:Y:S02]  /*12520*/  FADD.FTZ R30, R94, R83 ;  /* 0x000000535e1e7221 */ /* 0x000fe40000010000 */
[----:B------:R-:W-:Y:S02]  /*12530*/  FADD.FTZ R37, R92, R37 ;  /* 0x000000255c257221 */ /* 0x000fe40000010000 */
[----:B------:R-:W-:Y:S01]  /*12540*/  FADD.FTZ R30, R97, R30 ;  /* 0x0000001e611e7221 */ /* 0x000fe20000010000 */
[----:B----4-:R-:W-:Y:S01]  /*12550*/  F2FP.PACK_AB R87, R31, R28 ;  /* 0x0000001c1f57723e */ /* 0x010fe200000000ff */
[----:B------:R-:W-:-:S02]  /*12560*/  FADD.FTZ R82, R82, R37 ;  /* 0x0000002552527221 */ /* 0x000fc40000010000 */
[----:B------:R-:W-:Y:S02]  /*12570*/  FADD.FTZ R95, R95, R30 ;  /* 0x0000001e5f5f7221 */ /* 0x000fe40000010000 */
[----:B------:R-:W-:Y:S02]  /*12580*/  FADD.FTZ R93, R93, R82 ;  /* 0x000000525d5d7221 */ /* 0x000fe40000010000 */
[----:B------:R-:W-:Y:S01]  /*12590*/  FADD.FTZ R116, R116, R95 ;  /* 0x0000005f74747221 */ /* 0x000fe20000010000 */
[----:B---3--:R-:W-:Y:S03]  /*125a0*/  HMMA.16816.F32 R96, R84, R48, R16 ;  /* 0x000000305460723c */ /* 0x008fe60000001810 */
[----:B------:R-:W-:-:S04]  /*125b0*/  FADD.FTZ R121, R121, R116 ;  /* 0x0000007479797221 */ /* 0x000fc80000010000 */
[----:B------:R-:W-:Y:S01]  /*125c0*/  FADD.FTZ R16, R118, R93 ;  /* 0x0000005d76107221 */ /* 0x000fe20000010000 */
[C---:B------:R-:W-:Y:S01]  /*125d0*/  HMMA.16816.F32 R68, R84.reuse, R50, R4 ;  /* 0x000000325444723c */ /* 0x040fe20000001804 */
[----:B------:R-:W2:Y:S01]  /*125e0*/  LDSM.16.MT88.4 R4, [R148+0x9800] ;  /* 0x009800009404783b */ /* 0x000ea20000004200 */
        /* <DEDUP_REMOVED lines=23> */
[----:B--2---:R-:W-:Y:S01]  /*12760*/  HMMA.16816.F32 R80, R84, R4, R40 ;  /* 0x000000045450723c */ /* 0x004fe20000001828 */
[----:B------:R-:W-:Y:S02]  /*12770*/  FADD.FTZ R3, R55, R54 ;  /* 0x0000003637037221 */ /* 0x000fe40000010000 */
[----:B------:R-:W-:Y:S02]  /*12780*/  FADD.FTZ R129, R129, R52 ;  /* 0x0000003481817221 */ /* 0x000fe40000010000 */
[----:B------:R-:W-:-:S02]  /*12790*/  FADD.FTZ R3, R64, R3 ;  /* 0x0000000340037221 */ /* 0x000fc40000010000 */
[----:B------:R-:W-:Y:S01]  /*127a0*/  FADD.FTZ R0, R0, R129 ;  /* 0x0000008100007221 */ /* 0x000fe20000010000 */
[----:B------:R-:W-:Y:S01]  /*127b0*/  HMMA.16816.F32 R84, R84, R6, R12 ;  /* 0x000000065454723c */ /* 0x000fe2000000180c */
[----:B------:R-:W-:Y:S02]  /*127c0*/  FADD.FTZ R2, R2, R3 ;  /* 0x0000000302027221 */ /* 0x000fe40000010000 */
[----:B------:R-:W-:Y:S02]  /*127d0*/  FADD.FTZ R0, R57, R0 ;  /* 0x0000000039007221 */ /* 0x000fe40000010000 */
[----:B------:R-:W-:Y:S01]  /*127e0*/  FADD.FTZ R29, R29, R2 ;  /* 0x000000021d1d7221 */ /* 0x000fe20000010000 */
[----:B------:R-:W-:Y:S01]  /*127f0*/  MOV R2, R113 ;  /* 0x0000007100027202 */ /* 0x000fe20000000f00 */
[----:B------:R-:W-:Y:S01]  /*12800*/  FADD.FTZ R63, R63, R0 ;  /* 0x000000003f3f7221 */ /* 0x000fe20000010000 */
[----:B------:R-:W-:Y:S01]  /*12810*/  MOV R0, R112 ;  /* 0x0000007000007202 */ /* 0x000fe20000000f00 */
[----:B------:R-:W-:-:S02]  /*12820*/  FADD.FTZ R28, R28, R29 ;  /* 0x0000001d1c1c7221 */ /* 0x000fc40000010000 */
[----:B------:R-:W-:Y:S02]  /*12830*/  FADD.FTZ R177, R66, R63 ;  /* 0x0000003f42b17221 */ /* 0x000fe40000010000 */
[----:B------:R-:W-:Y:S02]  /*12840*/  FADD.FTZ R176, R31, R28 ;  /* 0x0000001c1fb07221 */ /* 0x000fe40000010000 */
.L_x_6508:
[----:B------:R-:W-:Y:S01]  /*12850*/  ISETP.GE.AND P0, PT, R172, 0x1, PT ;  /* 0x00000001ac00780c */ /* 0x000fe20003f06270 */
[----:B------:R-:W-:-:S12]  /*12860*/  ULDC.64 UR12, c[0x0][0x118] ;  /* 0x00004600000c7ab9 */ /* 0x000fd80000000a00 */
        /* <DEDUP_REMOVED lines=13> */
.L_x_6518:
        /* <DEDUP_REMOVED lines=65> */
.L_x_6515:
        /* <DEDUP_REMOVED lines=29> */
[----:B------:R-:W1:Y:S05]  /*12f20*/  LDSM.16.M88.4 R108, [R157+0x2000] ;  /* 0x002000009d6c783b */ /* 0x000e6a0000000200 */
[----:B------:R-:W2:Y:S05]  /*12f30*/  LDSM.16.M88.4 R112, [R157+0x2800] ;  /* 0x002800009d70783b */ /* 0x000eaa0000000200 */
[----:B------:R-:W2:Y:S05]  /*12f40*/  LDSM.16.M88.4 R116, [R157+0x3000] ;  /* 0x003000009d74783b */ /* 0x000eaa0000000200 */
[----:B------:R-:W0:Y:S05]  /*12f50*/  LDGDEPBAR ;  /* 0x00000000000079af */ /* 0x000e2a0000000000 */
[----:B------:R-:W4:Y:S05]  /*12f60*/  LDSM.16.M88.4 R120, [R157+0x3800] ;  /* 0x003800009d78783b */ /* 0x000f2a0000000200 */
[----:B------:R-:W3:Y:S05]  /*12f70*/  LDSM.16.M88.4 R124, [R157+0x4000] ;  /* 0x004000009d7c783b */ /* 0x000eea0000000200 */
[----:B------:R-:W3:Y:S05]  /*12f80*/  LDSM.16.M88.4 R128, [R157+0x4800] ;  /* 0x004800009d80783b */ /* 0x000eea0000000200 */
[----:B------:R-:W3:Y:S01]  /*12f90*/  LDSM.16.M88.4 R132, [R157+0x5000] ;  /* 0x005000009d84783b */ /* 0x000ee20000000200 */
[C---:B-1----:R-:W-:Y:S04]  /*12fa0*/  HMMA.16816.F32 R4, R104.reuse, R108, RZ ;  /* 0x0000006c6804723c */ /* 0x042fe800000018ff */
[----:B------:R-:W1:Y:S04]  /*12fb0*/  LDSM.16.M88.4 R136, [R157+0x5800] ;  /* 0x005800009d88783b */ /* 0x000e680000000200 */
[C---:B------:R-:W-:Y:S01]  /*12fc0*/  HMMA.16816.F32 R8, R104.reuse, R110, RZ ;  /* 0x0000006e6808723c */ /* 0x040fe200000018ff */
[----:B------:R-:W-:Y:S07]  /*12fd0*/  LDSM.16.M88.4 R108, [R156] ;  /* 0x000000009c6c783b */ /* 0x000fee0000000200 */
[C---:B--2---:R-:W-:Y:S08]  /*12fe0*/  HMMA.16816.F32 R12, R104.reuse, R112, RZ ;  /* 0x00000070680c723c */ /* 0x044ff000000018ff */
[C---:B------:R-:W-:Y:S01]  /*12ff0*/  HMMA.16816.F32 R16, R104.reuse, R114, RZ ;  /* 0x000000726810723c */ /* 0x040fe200000018ff */
[----:B------:R-:W2:Y:S07]  /*13000*/  LDSM.16.M88.4 R112, [R151+0x2000] ;  /* 0x002000009770783b */ /* 0x000eae0000000200 */
[C---:B------:R-:W-:Y:S08]  /*13010*/  HMMA.16816.F32 R20, R104.reuse, R116, RZ ;  /* 0x000000746814723c */ /* 0x040ff000000018ff */
[C---:B------:R-:W-:Y:S01]  /*13020*/  HMMA.16816.F32 R24, R104.reuse, R118, RZ ;  /* 0x000000766818723c */ /* 0x040fe200000018ff */
[----:B------:R-:W1:Y:S07]  /*13030*/  LDSM.16.M88.4 R116, [R151+0x2800] ;  /* 0x002800009774783b */ /* 0x000e6e0000000200 */
[C---:B----4-:R-:W-:Y:S08]  /*13040*/  HMMA.16816.F32 R28, R104.reuse, R120, RZ ;  /* 0x00000078681c723c */ /* 0x050ff000000018ff */
[C---:B---3--:R-:W-:Y:S01]  /*13050*/  HMMA.16816.F32 R32, R104.reuse, R122, RZ ;  /* 0x0000007a6820723c */ /* 0x048fe200000018ff */
[----:B------:R-:W3:Y:S07]  /*13060*/  LDSM.16.M88.4 R120, [R151+0x3000] ;  /* 0x003000009778783b */ /* 0x000eee0000000200 */
[C---:B------:R-:W-:Y:S08]  /*13070*/  HMMA.16816.F32 R36, R104.reuse, R124, RZ ;  /* 0x0000007c6824723c */ /* 0x040ff000000018ff */
[C---:B-----5:R-:W-:Y:S01]  /*13080*/  HMMA.16816.F32 R40, R104.reuse, R126, RZ ;  /* 0x0000007e6828723c */ /* 0x060fe200000018ff */
[----:B------:R-:W4:Y:S07]  /*13090*/  LDSM.16.M88.4 R124, [R151+0x3800] ;  /* 0x00380000977c783b */ /* 0x000f2e0000000200 */
[C---:B------:R-:W-:Y:S08]  /*130a0*/  HMMA.16816.F32 R44, R104.reuse, R128, RZ ;  /* 0x00000080682c723c */ /* 0x040ff000000018ff */
[C---:B------:R-:W-:Y:S01]  /*130b0*/  HMMA.16816.F32 R48, R104.reuse, R130, RZ ;  /* 0x000000826830723c */ /* 0x040fe200000018ff */
[----:B------:R-:W5:Y:S07]  /*130c0*/  LDSM.16.M88.4 R128, [R151+0x4000] ;  /* 0x004000009780783b */ /* 0x000f6e0000000200 */
[C---:B------:R-:W-:Y:S08]  /*130d0*/  HMMA.16816.F32 R52, R104.reuse, R132, RZ ;  /* 0x000000846834723c */ /* 0x040ff000000018ff */
[C---:B------:R-:W-:Y:S08]  /*130e0*/  HMMA.16816.F32 R56, R104.reuse, R134, RZ ;  /* 0x000000866838723c */ /* 0x040ff000000018ff */
[C---:B-1----:R-:W-:Y:S08]  /*130f0*/  HMMA.16816.F32 R60, R104.reuse, R136, RZ ;  /* 0x00000088683c723c */ /* 0x042ff000000018ff */
[----:B------:R-:W-:Y:S01]  /*13100*/  HMMA.16816.F32 R64, R104, R138, RZ ;  /* 0x0000008a6840723c */ /* 0x000fe200000018ff */
[----:B------:R-:W1:Y:S07]  /*13110*/  LDSM.16.M88.4 R104, [R151+0x4800] ;  /* 0x004800009768783b */ /* 0x000e6e0000000200 */
[C---:B--2---:R-:W-:Y:S08]  /*13120*/  HMMA.16816.F32 R4, R108.reuse, R112, R4 ;  /* 0x000000706c04723c */ /* 0x044ff00000001804 */
[C---:B------:R-:W-:Y:S01]  /*13130*/  HMMA.16816.F32 R8, R108.reuse, R114, R8 ;  /* 0x000000726c08723c */ /* 0x040fe20000001808 */
[----:B------:R-:W2:Y:S07]  /*13140*/  LDSM.16.M88.4 R112, [R151+0x5000] ;  /* 0x005000009770783b */ /* 0x000eae0000000200 */
[C---:B------:R-:W-:Y:S08]  /*13150*/  HMMA.16816.F32 R12, R108.reuse, R116, R12 ;  /* 0x000000746c0c723c */ /* 0x040ff0000000180c */
[C---:B------:R-:W-:Y:S01]  /*13160*/  HMMA.16816.F32 R16, R108.reuse, R118, R16 ;  /* 0x000000766c10723c */ /* 0x040fe20000001810 */
[----:B------:R-:W1:Y:S07]  /*13170*/  LDSM.16.M88.4 R116, [R151+0x5800] ;  /* 0x005800009774783b */ /* 0x000e6e0000000200 */
[C---:B---3--:R-:W-:Y:S08]  /*13180*/  HMMA.16816.F32 R20, R108.reuse, R120, R20 ;  /* 0x000000786c14723c */ /* 0x048ff00000001814 */
[C---:B------:R-:W-:Y:S01]  /*13190*/  HMMA.16816.F32 R24, R108.reuse, R122, R24 ;  /* 0x0000007a6c18723c */ /* 0x040fe20000001818 */
[----:B------:R-:W-:Y:S07]  /*131a0*/  LDSM.16.M88.4 R120, [R155] ;  /* 0x000000009b78783b */ /* 0x000fee0000000200 */
[C---:B----4-:R-:W-:Y:S08]  /*131b0*/  HMMA.16816.F32 R28, R108.reuse, R124, R28 ;  /* 0x0000007c6c1c723c */ /* 0x050ff0000000181c */
[C---:B------:R-:W-:Y:S01]  /*131c0*/  HMMA.16816.F32 R32, R108.reuse, R126, R32 ;  /* 0x0000007e6c20723c */ /* 0x040fe20000001820 */
[----:B------:R-:W3:Y:S07]  /*131d0*/  LDSM.16.M88.4 R124, [R154] ;  /* 0x000000009a7c783b */ /* 0x000eee0000000200 */
[C---:B-----5:R-:W-:Y:S08]  /*131e0*/  HMMA.16816.F32 R36, R108.reuse, R128, R36 ;  /* 0x000000806c24723c */ /* 0x060ff00000001824 */
[C---:B------:R-:W-:Y:S01]  /*131f0*/  HMMA.16816.F32 R40, R108.reuse, R130, R40 ;  /* 0x000000826c28723c */ /* 0x040fe20000001828 */
[----:B------:R-:W4:Y:S07]  /*13200*/  LDSM.16.M88.4 R128, [R147] ;  /* 0x000000009380783b */ /* 0x000f2e0000000200 */
[C---:B-1----:R-:W-:Y:S08]  /*13210*/  HMMA.16816.F32 R44, R108.reuse, R104, R44 ;  /* 0x000000686c2c723c */ /* 0x042ff0000000182c */
[C---:B------:R-:W-:Y:S01]  /*13220*/  HMMA.16816.F32 R48, R108.reuse, R106, R48 ;  /* 0x0000006a6c30723c */ /* 0x040fe20000001830 */
[----:B------:R-:W1:Y:S07]  /*13230*/  LDSM.16.M88.4 R104, [R146] ;  /* 0x000000009268783b */ /* 0x000e6e0000000200 */
[C---:B--2---:R-:W-:Y:S08]  /*13240*/  HMMA.16816.F32 R52, R108.reuse, R112, R52 ;  /* 0x000000706c34723c */ /* 0x044ff00000001834 */
[C---:B------:R-:W-:Y:S01]  /*13250*/  HMMA.16816.F32 R56, R108.reuse, R114, R56 ;  /* 0x000000726c38723c */ /* 0x040fe20000001838 */
[----:B------:R-:W2:Y:S07]  /*13260*/  LDSM.16.M88.4 R112, [R145] ;  /* 0x000000009170783b */ /* 0x000eae0000000200 */
[C---:B------:R-:W-:Y:S08]  /*13270*/  HMMA.16816.F32 R60, R108.reuse, R116, R60 ;  /* 0x000000746c3c723c */ /* 0x040ff0000000183c */
[----:B------:R-:W-:Y:S01]  /*13280*/  HMMA.16816.F32 R64, R108, R118, R64 ;  /* 0x000000766c40723c */ /* 0x000fe20000001840 */
[----:B------:R-:W5:Y:S05]  /*13290*/  LDSM.16.M88.4 R108, [R144] ;  /* 0x00000000906c783b */ /* 0x000f6a0000000200 */
[----:B------:R-:W2:Y:S02]  /*132a0*/  LDSM.16.M88.4 R116, [R143] ;  /* 0x000000008f74783b */ /* 0x000ea40000000200 */
        /* <DEDUP_REMOVED lines=8> */
[----:B------:R-:W1:Y:S07]  /*13330*/  LDSM.16.M88.4 R104, [R141] ;  /* 0x000000008d68783b */ /* 0x000e6e0000000200 */
[C---:B--2---:R-:W-:Y:S08]  /*13340*/  HMMA.16816.F32 R28, R120.reuse, R112, R28 ;  /* 0x00000070781c723c */ /* 0x044ff0000000181c */
[C---:B------:R-:W-:Y:S01]  /*13350*/  HMMA.16816.F32 R32, R120.reuse, R114, R32 ;  /* 0x000000727820723c */ /* 0x040fe20000001820 */
[----:B------:R-:W-:Y:S07]  /*13360*/  LDSM.16.M88.4 R112, [R140] ;  /* 0x000000008c70783b */ /* 0x000fee0000000200 */
[C---:B-----5:R-:W-:Y:S08]  /*13370*/  HMMA.16816.F32 R36, R120.reuse, R108, R36 ;  /* 0x0000006c7824723c */ /* 0x060ff00000001824 */
[C---:B------:R-:W-:Y:S01]  /*13380*/  HMMA.16816.F32 R40, R120.reuse, R110, R40 ;  /* 0x0000006e7828723c */ /* 0x040fe20000001828 */
[----:B------:R-:W2:Y:S07]  /*13390*/  LDSM.16.M88.4 R108, [R153] ;  /* 0x00000000996c783b */ /* 0x000eae0000000200 */
[C---:B------:R-:W-:Y:S08]  /*133a0*/  HMMA.16816.F32 R44, R120.reuse, R116, R44 ;  /* 0x00000074782c723c */ /* 0x040ff0000000182c */
[C---:B------:R-:W-:Y:S01]  /*133b0*/  HMMA.16816.F32 R48, R120.reuse, R118, R48 ;  /* 0x000000767830723c */ /* 0x040fe20000001830 */
[----:B------:R-:W4:Y:S07]  /*133c0*/  LDSM.16.M88.4 R116, [R140+0x800] ;  /* 0x000800008c74783b */ /* 0x000f2e0000000200 */
[C---:B---3--:R-:W-:Y:S08]  /*133d0*/  HMMA.16816.F32 R52, R120.reuse, R124, R52 ;  /* 0x0000007c7834723c */ /* 0x048ff00000001834 */
[C---:B------:R-:W-:Y:S01]  /*133e0*/  HMMA.16816.F32 R56, R120.reuse, R126, R56 ;  /* 0x0000007e7838723c */ /* 0x040fe20000001838 */
[----:B------:R-:W-:Y:S07]  /*133f0*/  LDSM.16.M88.4 R124, [R140+0x3800] ;  /* 0x003800008c7c783b */ /* 0x000fee0000000200 */
[C---:B-1----:R-:W-:Y:S08]  /*13400*/  HMMA.16816.F32 R60, R120.reuse, R104, R60 ;  /* 0x00000068783c723c */ /* 0x042ff0000000183c */
[----:B------:R-:W-:Y:S01]  /*13410*/  HMMA.16816.F32 R64, R120, R106, R64 ;  /* 0x0000006a7840723c */ /* 0x000fe20000001840 */
[----:B------:R-:W1:Y:S05]  /*13420*/  LDSM.16.M88.4 R104, [R140+0x1800] ;  /* 0x001800008c68783b */ /* 0x000e6a0000000200 */
[----:B------:R-:W-:Y:S02]  /*13430*/  LDSM.16.M88.4 R120, [R140+0x3000] ;  /* 0x003000008c78783b */ /* 0x000fe40000000200 */
[C---:B--2---:R-:W-:Y:S08]  /*13440*/  HMMA.16816.F32 R4, R108.reuse, R112, R4 ;  /* 0x000000706c04723c */ /* 0x044ff00000001804 */
        /* <DEDUP_REMOVED lines=86> */
.L_x_6517:
        /* <DEDUP_REMOVED lines=31> */
.L_x_6516:
        /* <DEDUP_REMOVED lines=86> */
[--C-:B------:R-:W-:Y:S01]  /*14100*/  FFMA.FTZ R122, R5, c[0x0][0x23c], -R103.reuse ;  /* 0x00008f00057a7a23 */ /* 0x100fe20000010867 */
[----:B------:R-:W-:Y:S01]  /*14110*/  FSEL R5, R104, RZ, P0 ;  /* 0x000000ff68057208 */ /* 0x000fe20000000000 */
[--C-:B------:R-:W-:Y:S01]  /*14120*/  FFMA.FTZ R116, R13, c[0x0][0x23c], -R103.reuse ;  /* 0x00008f000d747a23 */ /* 0x100fe20000010867 */
[----:B------:R-:W2:Y:S01]  /*14130*/  LDSM.16.MT88.4 R104, [R152+0x6000] ;  /* 0x006000009868783b */ /* 0x000ea20000004200 */
[----:B------:R-:W-:Y:S01]  /*14140*/  FFMA.FTZ R120, R16, c[0x0][0x23c], -R103 ;  /* 0x00008f0010787a23 */ /* 0x000fe20000010867 */
[----:B------:R-:W-:Y:S01]  /*14150*/  MUFU.EX2 R127, R127 ;  /* 0x0000007f007f7308 */ /* 0x000fe20000000800 */
[--C-:B------:R-:W-:Y:S01]  /*14160*/  FFMA.FTZ R126, R26, c[0x0][0x23c], -R5.reuse ;  /* 0x00008f001a7e7a23 */ /* 0x100fe20000010805 */
[----:B------:R-:W-:Y:S01]  /*14170*/  ISETP.GT.AND P0, PT, R172, 0x1, PT ;  /* 0x00000001ac00780c */ /* 0x000fe20003f04270 */
[--C-:B------:R-:W-:Y:S02]  /*14180*/  FFMA.FTZ R129, R30, c[0x0][0x23c], -R5.reuse ;  /* 0x00008f001e817a23 */ /* 0x100fe40000010805 */
[--C-:B------:R-:W-:Y:S02]  /*14190*/  FFMA.FTZ R128, R34, c[0x0][0x23c], -R5.reuse ;  /* 0x00008f0022807a23 */ /* 0x100fe40000010805 */
[--C-:B------:R-:W-:Y:S02]  /*141a0*/  FFMA.FTZ R131, R35, c[0x0][0x23c], -R5.reuse ;  /* 0x00008f0023837a23 */ /* 0x100fe40000010805 */
[--C-:B------:R-:W-:Y:S01]  /*141b0*/  FFMA.FTZ R118, R14, c[0x0][0x23c], -R5.reuse ;  /* 0x00008f000e767a23 */ /* 0x100fe20000010805 */
[----:B------:R-:W-:Y:S01]  /*141c0*/  MUFU.EX2 R122, R122 ;  /* 0x0000007a007a7308 */ /* 0x000fe20000000800 */
[----:B------:R-:W-:Y:S02]  /*141d0*/  FFMA.FTZ R121, R15, c[0x0][0x23c], -R5 ;  /* 0x00008f000f797a23 */ /* 0x000fe40000010805 */
[----:B------:R-:W-:Y:S01]  /*141e0*/  FMUL.FTZ R3, R101, c[0x0][0x23c] ;  /* 0x00008f0065037a20 */ /* 0x000fe20000410000 */
[----:B------:R-:W-:Y:S01]  /*141f0*/  MOV R101, R2 ;  /* 0x0000000200657202 */ /* 0x000fe20000000f00 */
        /* <DEDUP_REMOVED lines=14> */
[----:B------:R-:W-:Y:S01]  /*142e0*/  FFMA.FTZ R125, R4, c[0x0][0x23c], -R103 ;  /* 0x00008f00047d7a23 */ /* 0x000fe20000010867 */
[----:B------:R-:W-:Y:S01]  /*142f0*/  MUFU.EX2 R118, R118 ;  /* 0x0000007600767308 */ /* 0x000fe20000000800 */
[--C-:B------:R-:W-:Y:S02]  /*14300*/  FFMA.FTZ R123, R6, c[0x0][0x23c], -R5.reuse ;  /* 0x00008f00067b7a23 */ /* 0x100fe40000010805 */
[----:B------:R-:W-:Y:S02]  /*14310*/  FFMA.FTZ R124, R7, c[0x0][0x23c], -R5 ;  /* 0x00008f00077c7a23 */ /* 0x000fe40000010805 */
[--C-:B------:R-:W-:Y:S02]  /*14320*/  FFMA.FTZ R102, R8, c[0x0][0x23c], -R103.reuse ;  /* 0x00008f0008667a23 */ /* 0x100fe40000010867 */
[----:B------:R-:W-:Y:S02]  /*14330*/  FFMA.FTZ R117, R9, c[0x0][0x23c], -R103 ;  /* 0x00008f0009757a23 */ /* 0x000fe40000010867 */
[--C-:B------:R-:W-:Y:S01]  /*14340*/  FFMA.FTZ R119, R10, c[0x0][0x23c], -R5.reuse ;  /* 0x00008f000a777a23 */ /* 0x100fe20000010805 */
[----:B------:R-:W3:Y:S01]  /*14350*/  MUFU.EX2 R125, R125 ;  /* 0x0000007d007d7308 */ /* 0x000ee20000000800 */
[----:B------:R-:W-:Y:S02]  /*14360*/  FFMA.FTZ R6, R11, c[0x0][0x23c], -R5 ;  /* 0x00008f000b067a23 */ /* 0x000fe40000010805 */
[C---:B-1----:R-:W-:Y:S02]  /*14370*/  FMUL.FTZ R14, R3.reuse, R94 ;  /* 0x0000005e030e7220 */ /* 0x042fe40000410000 */
[C---:B------:R-:W-:Y:S02]  /*14380*/  FMUL.FTZ R15, R3.reuse, R95 ;  /* 0x0000005f030f7220 */ /* 0x040fe40000410000 */
[C---:B------:R-:W-:Y:S02]  /*14390*/  FMUL.FTZ R8, R100.reuse, R96 ;  /* 0x0000006064087220 */ /* 0x040fe40000410000 */
[----:B------:R-:W-:Y:S01]  /*143a0*/  FMUL.FTZ R9, R100, R97 ;  /* 0x0000006164097220 */ /* 0x000fe20000410000 */
[----:B------:R-:W-:Y:S01]  /*143b0*/  MUFU.EX2 R123, R123 ;  /* 0x0000007b007b7308 */ /* 0x000fe20000000800 */
[C---:B------:R-:W-:Y:S02]  /*143c0*/  FMUL.FTZ R10, R3.reuse, R98 ;  /* 0x00000062030a7220 */ /* 0x040fe40000410000 */
[C---:B------:R-:W-:Y:S02]  /*143d0*/  FMUL.FTZ R11, R3.reuse, R99 ;  /* 0x00000063030b7220 */ /* 0x040fe40000410000 */
[C---:B------:R-:W-:Y:S02]  /*143e0*/  FMUL.FTZ R70, R3.reuse, R70 ;  /* 0x0000004603467220 */ /* 0x040fe40000410000 */
[C---:B------:R-:W-:Y:S02]  /*143f0*/  FMUL.FTZ R71, R3.reuse, R71 ;  /* 0x0000004703477220 */ /* 0x040fe40000410000 */
[--C-:B------:R-:W-:Y:S01]  /*14400*/  FFMA.FTZ R7, R12, c[0x0][0x23c], -R103.reuse ;  /* 0x00008f000c077a23 */ /* 0x100fe20000010867 */
[----:B------:R-:W1:Y:S01]  /*14410*/  MUFU.EX2 R124, R124 ;  /* 0x0000007c007c7308 */ /* 0x000e620000000800 */
[----:B------:R-:W-:Y:S02]  /*14420*/  FMUL.FTZ R12, R100, R92 ;  /* 0x0000005c640c7220 */ /* 0x000fe40000410000 */
[----:B------:R-:W4:Y:S01]  /*14430*/  LDSM.16.MT88.4 R92, [R148+0x6000] ;  /* 0x00600000945c783b */ /* 0x000f220000004200 */
        /* <DEDUP_REMOVED lines=12> */
[----:B------:R-:W-:Y:S01]  /*14500*/  FFMA.FTZ R41, R41, c[0x0][0x23c], -R103 ;  /* 0x00008f0029297a23 */ /* 0x000fe20000010867 */
        /* <DEDUP_REMOVED lines=12> */
[----:B------:R-:W-:Y:S01]  /*145d0*/  FFMA.FTZ R51, R51, c[0x0][0x23c], -R5 ;  /* 0x00008f0033337a23 */ /* 0x000fe20000010805 */
[----:B---3--:R-:W-:Y:S01]  /*145e0*/  F2FP.PACK_AB R98, R117, R102 ;  /* 0x000000667562723e */ /* 0x008fe200000000ff */
[--C-:B------:R-:W-:Y:S02]  /*145f0*/  FFMA.FTZ R52, R52, c[0x0][0x23c], -R103.reuse ;  /* 0x00008f0034347a23 */ /* 0x100fe40000010867 */
[----:B------:R-:W-:Y:S02]  /*14600*/  FFMA.FTZ R53, R53, c[0x0][0x23c], -R103 ;  /* 0x00008f0035357a23 */ /* 0x000fe40000010867 */
[--C-:B------:R-:W-:Y:S01]  /*14610*/  FFMA.FTZ R54, R54, c[0x0][0x23c], -R5.reuse ;  /* 0x00008f0036367a23 */ /* 0x100fe20000010805 */
[----:B------:R-:W3:Y:S01]  /*14620*/  MUFU.EX2 R7, R7 ;  /* 0x0000000700077308 */ /* 0x000ee20000000800 */
[----:B------:R-:W-:Y:S02]  /*14630*/  FFMA.FTZ R55, R55, c[0x0][0x23c], -R5 ;  /* 0x00008f0037377a23 */ /* 0x000fe40000010805 */
[--C-:B------:R-:W-:Y:S02]  /*14640*/  FFMA.FTZ R56, R56, c[0x0][0x23c], -R103.reuse ;  /* 0x00008f0038387a23 */ /* 0x100fe40000010867 */
[----:B------:R-:W-:Y:S02]  /*14650*/  FFMA.FTZ R57, R57, c[0x0][0x23c], -R103 ;  /* 0x00008f0039397a23 */ /* 0x000fe40000010867 */
[--C-:B------:R-:W-:Y:S02]  /*14660*/  FFMA.FTZ R58, R58, c[0x0][0x23c], -R5.reuse ;  /* 0x00008f003a3a7a23 */ /* 0x100fe40000010805 */
[----:B------:R-:W-:Y:S01]  /*14670*/  FFMA.FTZ R59, R59, c[0x0][0x23c], -R5 ;  /* 0x00008f003b3b7a23 */ /* 0x000fe20000010805 */
[----:B------:R-:W5:Y:S01]  /*14680*/  MUFU.EX2 R121, R121 ;  /* 0x0000007900797308 */ /* 0x000f620000000800 */
[--C-:B------:R-:W-:Y:S02]  /*14690*/  FFMA.FTZ R60, R60, c[0x0][0x23c], -R103.reuse ;  /* 0x00008f003c3c7a23 */ /* 0x100fe40000010867 */
[----:B------:R-:W-:Y:S01]  /*146a0*/  FFMA.FTZ R61, R61, c[0x0][0x23c], -R103 ;  /* 0x00008f003d3d7a23 */ /* 0x000fe20000010867 */
[----:B-1----:R-:W-:Y:S01]  /*146b0*/  F2FP.PACK_AB R99, R6, R119 ;  /* 0x000000770663723e */ /* 0x002fe200000000ff */
[----:B------:R-:W-:Y:S02]  /*146c0*/  FFMA.FTZ R123, R3, R176, R123 ;  /* 0x000000b0037b7223 */ /* 0x000fe4000001007b */
[----:B------:R-:W-:Y:S02]  /*146d0*/  FFMA.FTZ R125, R100, R177, R125 ;  /* 0x000000b1647d7223 */ /* 0x000fe4000001007d */
[----:B------:R-:W-:Y:S01]  /*146e0*/  FADD.FTZ R124, R124, R123 ;  /* 0x0000007b7c7c7221 */ /* 0x000fe20000010000 */
[----:B------:R-:W-:Y:S01]  /*146f0*/  MUFU.EX2 R120, R120 ;  /* 0x0000007800787308 */ /* 0x000fe20000000800 */
[C---:B--2---:R-:W-:Y:S05]  /*14700*/  HMMA.16816.F32 R8, R96.reuse, R104, R8 ;  /* 0x000000686008723c */ /* 0x044fea0000001808 */
[----:B------:R-:W-:Y:S02]  /*14710*/  FADD.FTZ R119, R119, R124 ;  /* 0x0000007c77777221 */ /* 0x000fe40000010000 */
[----:B------:R-:W-:Y:S01]  /*14720*/  FADD.FTZ R125, R122, R125 ;  /* 0x0000007d7a7d7221 */ /* 0x000fe20000010000 */
[C---:B------:R-:W-:Y:S01]  /*14730*/  HMMA.16816.F32 R68, R96.reuse, R106, R68 ;  /* 0x0000006a6044723c */ /* 0x040fe20000001844 */
[----:B------:R-:W-:Y:S01]  /*14740*/  MUFU.EX2 R126, R126 ;  /* 0x0000007e007e7308 */ /* 0x000fe20000000800 */
[----:B------:R-:W-:Y:S02]  /*14750*/  LDSM.16.MT88.4 R104, [R150+0x6800] ;  /* 0x006800009668783b */ /* 0x000fe40000004200 */
[----:B------:R-:W-:Y:S02]  /*14760*/  FADD.FTZ R119, R6, R119 ;  /* 0x0000007706777221 */ /* 0x000fe40000010000 */
[----:B------:R-:W-:Y:S02]  /*14770*/  FFMA.FTZ R6, R66, c[0x0][0x23c], -R5 ;  /* 0x00008f0042067a23 */ /* 0x000fe40000010805 */
[C---:B------:R-:W-:Y:S03]  /*14780*/  HMMA.16816.F32 R12, R96.reuse, R108, R12 ;  /* 0x0000006c600c723c */ /* 0x040fe6000000180c */
[----:B------:R-:W-:Y:S04]  /*14790*/  MUFU.EX2 R129, R129 ;  /* 0x0000008100817308 */ /* 0x000fe80000000800 */
[----:B------:R-:W-:Y:S01]  /*147a0*/  FFMA.FTZ R109, R17, c[0x0][0x23c], -R103 ;  /* 0x00008f00116d7a23 */ /* 0x000fe20000010867 */
[C---:B------:R-:W-:Y:S04]  /*147b0*/  HMMA.16816.F32 R72, R96.reuse, R110, R72 ;  /* 0x0000006e6048723c */ /* 0x040fe80000001848 */
[----:B------:R-:W-:Y:S01]  /*147c0*/  FMUL.FTZ R17, R100, R89 ;  /* 0x0000005964117220 */ /* 0x000fe20000410000 */
[----:B------:R-:W1:Y:S01]  /*147d0*/  MUFU.EX2 R109, R109 ;  /* 0x0000006d006d7308 */ /* 0x000e620000000800 */
[--C-:B------:R-:W-:Y:S02]  /*147e0*/  FFMA.FTZ R108, R18, c[0x0][0x23c], -R5.reuse ;  /* 0x00008f00126c7a23 */ /* 0x100fe40000010805 */
[C---:B------:R-:W-:Y:S04]  /*147f0*/  HMMA.16816.F32 R76, R96.reuse, R112, R76 ;  /* 0x00000070604c723c */ /* 0x040fe8000000184c */
[----:B------:R-:W-:Y:S02]  /*14800*/  FMUL.FTZ R18, R3, R90 ;  /* 0x0000005a03127220 */ /* 0x000fe40000410000 */
[----:B------:R-:W-:Y:S01]  /*14810*/  FFMA.FTZ R111, R19, c[0x0][0x23c], -R5 ;  /* 0x00008f00136f7a23 */ /* 0x000fe20000010805 */
[----:B------:R-:W-:Y:S01]  /*14820*/  MUFU.EX2 R108, R108 ;  /* 0x0000006c006c7308 */ /* 0x000fe20000000800 */
[----:B------:R-:W-:Y:S02]  /*14830*/  FMUL.FTZ R19, R3, R91 ;  /* 0x0000005b03137220 */ /* 0x000fe40000410000 */
[----:B------:R-:W2:Y:S02]  /*14840*/  LDSM.16.MT88.4 R88, [R152+0x6800] ;  /* 0x006800009858783b */ /* 0x000ea40000004200 */
[--C-:B------:R-:W-:Y:S01]  /*14850*/  FFMA.FTZ R110, R20, c[0x0][0x23c], -R103.reuse ;  /* 0x00008f00146e7a23 */ /* 0x100fe20000010867 */
[----:B---3--:R-:W-:Y:S01]  /*14860*/  F2FP.PACK_AB R20, R116, R7 ;  /* 0x000000077414723e */ /* 0x008fe200000000ff */
[----:B------:R-:W-:Y:S01]  /*14870*/  FFMA.FTZ R113, R21, c[0x0][0x23c], -R103 ;  /* 0x00008f0015717a23 */ /* 0x000fe20000010867 */
[C---:B------:R-:W-:Y:S02]  /*14880*/  HMMA.16816.F32 R16, R96.reuse, R114, R16 ;  /* 0x000000726010723c */ /* 0x040fe40000001810 */
[----:B------:R-:W3:Y:S01]  /*14890*/  MUFU.EX2 R111, R111 ;  /* 0x0000006f006f7308 */ /* 0x000ee20000000800 */
[----:B-----5:R-:W-:Y:S01]  /*148a0*/  F2FP.PACK_AB R21, R121, R118 ;  /* 0x000000767915723e */ /* 0x020fe200000000ff */
[----:B------:R-:W-:Y:S01]  /*148b0*/  FFMA.FTZ R112, R22, c[0x0][0x23c], -R5 ;  /* 0x00008f0016707a23 */ /* 0x000fe20000010805 */
[----:B-1----:R-:W-:Y:S02]  /*148c0*/  F2FP.PACK_AB R22, R109, R120 ;  /* 0x000000786d16723e */ /* 0x002fe400000000ff */
[----:B------:R-:W-:Y:S01]  /*148d0*/  FFMA.FTZ R114, R24, c[0x0][0x23c], -R103 ;  /* 0x00008f0018727a23 */ /* 0x000fe20000010867 */
[C---:B----4-:R-:W-:Y:S04]  /*148e0*/  HMMA.16816.F32 R80, R96.reuse, R92, R80 ;  /* 0x0000005c6050723c */ /* 0x050fe80000001850 */
[--C-:B------:R-:W-:Y:S01]  /*148f0*/  FFMA.FTZ R115, R23, c[0x0][0x23c], -R5.reuse ;  /* 0x00008f0017737a23 */ /* 0x100fe20000010805 */
[----:B------:R-:W-:Y:S01]  /*14900*/  MUFU.EX2 R110, R110 ;  /* 0x0000006e006e7308 */ /* 0x000fe20000000800 */
[----:B------:R-:W-:Y:S02]  /*14910*/  FFMA.FTZ R3, R62, c[0x0][0x23c], -R5 ;  /* 0x00008f003e037a23 */ /* 0x000fe40000010805 */
[----:B------:R-:W-:Y:S01]  /*14920*/  HMMA.16816.F32 R84, R96, R94, R84 ;  /* 0x0000005e6054723c */ /* 0x000fe20000001854 */
[----:B------:R-:W1:Y:S03]  /*14930*/  LDSM.16.MT88.4 R92, [R149+0x6800] ;  /* 0x00680000955c783b */ /* 0x000e660000004200 */
[----:B------:R-:W-:Y:S02]  /*14940*/  FADD.FTZ R62, R102, R125 ;  /* 0x0000007d663e7221 */ /* 0x000fe40000010000 */
[----:B------:R-:W-:Y:S01]  /*14950*/  FADD.FTZ R118, R118, R119 ;  /* 0x0000007776767221 */ /* 0x000fe20000010000 */
[----:B------:R-:W4:Y:S01]  /*14960*/  MUFU.EX2 R113, R113 ;  /* 0x0000007100717308 */ /* 0x000f220000000800 */
[----:B------:R-:W-:Y:S01]  /*14970*/  FADD.FTZ R62, R117, R62 ;  /* 0x0000003e753e7221 */ /* 0x000fe20000010000 */
[----:B------:R-:W5:Y:S03]  /*14980*/  LDSM.16.MT88.4 R96, [R148+0x6800] ;  /* 0x006800009460783b */ /* 0x000f660000004200 */
[----:B---3--:R-:W-:Y:S01]  /*14990*/  F2FP.PACK_AB R23, R111, R108 ;  /* 0x0000006c6f17723e */ /* 0x008fe200000000ff */
[----:B------:R-:W-:Y:S02]  /*149a0*/  FADD.FTZ R7, R7, R62 ;  /* 0x0000003e07077221 */ /* 0x000fe40000010000 */
[----:B------:R-:W-:Y:S02]  /*149b0*/  FADD.FTZ R121, R121, R118 ;  /* 0x0000007679797221 */ /* 0x000fe40000010000 */
[----:B------:R-:W-:Y:S01]  /*149c0*/  MUFU.EX2 R112, R112 ;  /* 0x0000007000707308 */ /* 0x000fe20000000800 */
[----:B------:R-:W-:Y:S01]  /*149d0*/  FADD.FTZ R7, R116, R7 ;  /* 0x0000000774077221 */ /* 0x000fe20000010000 */
[C---:B--2---:R-:W-:Y:S05]  /*149e0*/  HMMA.16816.F32 R8, R20.reuse, R88, R8 ;  /* 0x000000581408723c */ /* 0x044fea0000001808 */
[----:B------:R-:W-:Y:S02]  /*149f0*/  FADD.FTZ R120, R120, R7 ;  /* 0x0000000778787221 */ /* 0x000fe40000010000 */
[----:B------:R-:W-:Y:S01]  /*14a00*/  FADD.FTZ R108, R108, R121 ;  /* 0x000000796c6c7221 */ /* 0x000fe20000010000 */
[C---:B------:R-:W-:Y:S01]  /*14a10*/  HMMA.16816.F32 R68, R20.reuse, R90, R68 ;  /* 0x0000005a1444723c */ /* 0x040fe20000001844 */
[----:B------:R-:W-:Y:S01]  /*14a20*/  LDSM.16.MT88.4 R88, [R150+0x7000] ;  /* 0x007000009658783b */ /* 0x000fe20000004200 */
[----:B------:R-:W2:Y:S02]  /*14a30*/  MUFU.EX2 R115, R115 ;  /* 0x0000007300737308 */ /* 0x000ea40000000800 */
[----:B------:R-:W-:Y:S02]  /*14a40*/  FADD.FTZ R111, R111, R108 ;  /* 0x0000006c6f6f7221 */ /* 0x000fe40000010000 */
[----:B------:R-:W-:Y:S02]  /*14a50*/  FADD.FTZ R109, R109, R120 ;  /* 0x000000786d6d7221 */ /* 0x000fe40000010000 */
[C---:B------:R-:W-:Y:S04]  /*14a60*/  HMMA.16816.F32 R12, R20.reuse, R104, R12 ;  /* 0x00000068140c723c */ /* 0x040fe8000000180c */
[----:B------:R-:W3:Y:S03]  /*14a70*/  MUFU.EX2 R114, R114 ;  /* 0x0000007200727308 */ /* 0x000ee60000000800 */
[----:B------:R-:W-:Y:S01]  /*14a80*/  FFMA.FTZ R105, R27, c[0x0][0x23c], -R5 ;  /* 0x00008f001b697a23 */ /* 0x000fe20000010805 */
[C---:B------:R-:W-:Y:S01]  /*14a90*/  HMMA.16816.F32 R72, R20.reuse, R106, R72 ;  /* 0x0000006a1448723c */ /* 0x040fe20000001848 */
[----:B------:R-:W2:Y:S03]  /*14aa0*/  LDSM.16.MT88.4 R24, [R152+0x7000] ;  /* 0x007000009818783b */ /* 0x000ea60000004200 */
[--C-:B------:R-:W-:Y:S02]  /*14ab0*/  FFMA.FTZ R104, R29, c[0x0][0x23c], -R103.reuse ;  /* 0x00008f001d687a23 */ /* 0x100fe40000010867 */
[----:B------:R-:W2:Y:S01]  /*14ac0*/  MUFU.EX2 R105, R105 ;  /* 0x0000006900697308 */ /* 0x000ea20000000800 */
[--C-:B------:R-:W-:Y:S01]  /*14ad0*/  FFMA.FTZ R107, R28, c[0x0][0x23c], -R103.reuse ;  /* 0x00008f001c6b7a23 */ /* 0x100fe20000010867 */
[C---:B-1----:R-:W-:Y:S04]  /*14ae0*/  HMMA.16816.F32 R76, R20.reuse, R92, R76 ;  /* 0x0000005c144c723c */ /* 0x042fe8000000184c */
[----:B------:R-:W-:Y:S04]  /*14af0*/  FFMA.FTZ R106, R33, c[0x0][0x23c], -R103 ;  /* 0x00008f00216a7a23 */ /* 0x000fe80000010867 */
[C---:B------:R-:W-:Y:S01]  /*14b00*/  HMMA.16816.F32 R16, R20.reuse, R94, R16 ;  /* 0x0000005e1410723c */ /* 0x040fe20000001810 */
[----:B------:R-:W-:Y:S01]  /*14b10*/  LDSM.16.MT88.4 R92, [R148+0x7000] ;  /* 0x00700000945c783b */ /* 0x000fe20000004200 */
[----:B------:R-:W-:Y:S06]  /*14b20*/  MUFU.EX2 R107, R107 ;  /* 0x0000006b006b7308 */ /* 0x000fec0000000800 */
[C---:B-----5:R-:W-:Y:S04]  /*14b30*/  HMMA.16816.F32 R80, R20.reuse, R96, R80 ;  /* 0x000000601450723c */ /* 0x060fe80000001850 */
[----:B------:R-:W1:Y:S03]  /*14b40*/  MUFU.EX2 R104, R104 ;  /* 0x0000006800687308 */ /* 0x000e660000000800 */
[----:B------:R-:W-:Y:S01]  /*14b50*/  FFMA.FTZ R96, R31, c[0x0][0x23c], -R5 ;  /* 0x00008f001f607a23 */ /* 0x000fe20000010805 */
[----:B------:R-:W-:Y:S01]  /*14b60*/  HMMA.16816.F32 R84, R20, R98, R84 ;  /* 0x000000621454723c */ /* 0x000fe20000001854 */
[----:B------:R-:W5:Y:S03]  /*14b70*/  LDSM.16.MT88.4 R28, [R149+0x7000] ;  /* 0x00700000951c783b */ /* 0x000f660000004200 */
[----:B------:R-:W-:Y:S02]  /*14b80*/  FFMA.FTZ R97, R32, c[0x0][0x23c], -R103 ;  /* 0x00008f0020617a23 */ /* 0x000fe40000010867 */
[----:B------:R-:W1:Y:S01]  /*14b90*/  MUFU.EX2 R96, R96 ;  /* 0x0000006000607308 */ /* 0x000e620000000800 */
[----:B----4-:R-:W-:Y:S01]  /*14ba0*/  F2FP.PACK_AB R20, R113, R110 ;  /* 0x0000006e7114723e */ /* 0x010fe200000000ff */
[----:B------:R-:W-:Y:S01]  /*14bb0*/  FADD.FTZ R110, R110, R109 ;  /* 0x0000006d6e6e7221 */ /* 0x000fe20000010000 */
[----:B--2---:R-:W-:Y:S01]  /*14bc0*/  F2FP.PACK_AB R21, R115, R112 ;  /* 0x000000707315723e */ /* 0x004fe200000000ff */
[----:B------:R-:W-:Y:S02]  /*14bd0*/  LDSM.16.MT88.4 R32, [R150+0x7800] ;  /* 0x007800009620783b */ /* 0x000fe40000004200 */
[----:B---3--:R-:W-:Y:S01]  /*14be0*/  F2FP.PACK_AB R22, R127, R114 ;  /* 0x000000727f16723e */ /* 0x008fe200000000ff */
[----:B------:R-:W-:Y:S01]  /*14bf0*/  FADD.FTZ R112, R112, R111 ;  /* 0x0000006f70707221 */ /* 0x000fe20000010000 */
[----:B------:R-:W-:Y:S01]  /*14c00*/  F2FP.PACK_AB R23, R105, R126 ;  /* 0x0000007e6917723e */ /* 0x000fe200000000ff */
[----:B------:R-:W-:Y:S01]  /*14c10*/  FADD.FTZ R113, R113, R110 ;  /* 0x0000006e71717221 */ /* 0x000fe20000010000 */
[----:B------:R-:W-:Y:S01]  /*14c20*/  MUFU.EX2 R97, R97 ;  /* 0x0000006100617308 */ /* 0x000fe20000000800 */
[----:B------:R-:W-:Y:S02]  /*14c30*/  FADD.FTZ R115, R115, R112 ;  /* 0x0000007073737221 */ /* 0x000fe40000010000 */
[----:B------:R-:W-:Y:S02]  /*14c40*/  FADD.FTZ R114, R114, R113 ;  /* 0x0000007172727221 */ /* 0x000fe40000010000 */
[C---:B------:R-:W-:Y:S03]  /*14c50*/  HMMA.16816.F32 R8, R20.reuse, R24, R8 ;  /* 0x000000181408723c */ /* 0x040fe60000001808 */
[----:B------:R-:W-:Y:S02]  /*14c60*/  FADD.FTZ R126, R126, R115 ;  /* 0x000000737e7e7221 */ /* 0x000fe40000010000 */
[----:B------:R-:W2:Y:S01]  /*14c70*/  MUFU.EX2 R106, R106 ;  /* 0x0000006a006a7308 */ /* 0x000ea20000000800 */
[----:B------:R-:W-:Y:S02]  /*14c80*/  FADD.FTZ R114, R127, R114 ;  /* 0x000000727f727221 */ /* 0x000fe40000010000 */
[C---:B------:R-:W-:Y:S01]  /*14c90*/  HMMA.16816.F32 R68, R20.reuse, R26, R68 ;  /* 0x0000001a1444723c */ /* 0x040fe20000001844 */
[----:B------:R-:W3:Y:S03]  /*14ca0*/  LDSM.16.MT88.4 R24, [R152+0x7800] ;  /* 0x007800009818783b */ /* 0x000ee60000004200 */
[----:B------:R-:W-:Y:S03]  /*14cb0*/  FADD.FTZ R126, R105, R126 ;  /* 0x0000007e697e7221 */ /* 0x000fe60000010000 */
[----:B------:R-:W-:Y:S01]  /*14cc0*/  MUFU.EX2 R128, R128 ;  /* 0x0000008000807308 */ /* 0x000fe20000000800 */
[C---:B------:R-:W-:Y:S08]  /*14cd0*/  HMMA.16816.F32 R12, R20.reuse, R88, R12 ;  /* 0x00000058140c723c */ /* 0x040ff0000000180c */
[C---:B------:R-:W-:Y:S01]  /*14ce0*/  HMMA.16816.F32 R72, R20.reuse, R90, R72 ;  /* 0x0000005a1448723c */ /* 0x040fe20000001848 */
[----:B------:R-:W-:Y:S01]  /*14cf0*/  LDSM.16.MT88.4 R88, [R149+0x9800] ;  /* 0x009800009558783b */ /* 0x000fe20000004200 */
[----:B------:R-:W4:Y:S06]  /*14d00*/  MUFU.EX2 R131, R131 ;  /* 0x0000008300837308 */ /* 0x000f2c0000000800 */
[C---:B-----5:R-:W-:Y:S04]  /*14d10*/  HMMA.16816.F32 R76, R20.reuse, R28, R76 ;  /* 0x0000001c144c723c */ /* 0x060fe8000000184c */
[----:B------:R-:W-:Y:S04]  /*14d20*/  MUFU.EX2 R133, R133 ;  /* 0x0000008500857308 */ /* 0x000fe80000000800 */
[C---:B------:R-:W-:Y:S01]  /*14d30*/  HMMA.16816.F32 R16, R20.reuse, R30, R16 ;  /* 0x0000001e1410723c */ /* 0x040fe20000001810 */
[----:B------:R-:W5:Y:S05]  /*14d40*/  LDSM.16.MT88.4 R28, [R149+0x7800] ;  /* 0x00780000951c783b */ /* 0x000f6a0000004200 */
[----:B------:R-:W3:Y:S02]  /*14d50*/  MUFU.EX2 R130, R130 ;  /* 0x0000008200827308 */ /* 0x000ee40000000800 */
[C---:B------:R-:W-:Y:S07]  /*14d60*/  HMMA.16816.F32 R80, R20.reuse, R92, R80 ;  /* 0x0000005c1450723c */ /* 0x040fee0000001850 */
[--C-:B------:R-:W-:Y:S01]  /*14d70*/  FFMA.FTZ R92, R38, c[0x0][0x23c], -R5.reuse ;  /* 0x00008f00265c7a23 */ /* 0x100fe20000010805 */
[----:B------:R-:W-:Y:S01]  /*14d80*/  HMMA.16816.F32 R84, R20, R94, R84 ;  /* 0x0000005e1454723c */ /* 0x000fe20000001854 */
[----:B------:R-:W-:Y:S03]  /*14d90*/  MUFU.EX2 R40, R40 ;  /* 0x0000002800287308 */ /* 0x000fe60000000800 */
[----:B------:R-:W-:Y:S02]  /*14da0*/  FFMA.FTZ R93, R39, c[0x0][0x23c], -R5 ;  /* 0x00008f00275d7a23 */ /* 0x000fe40000010805 */
[----:B------:R-:W5:Y:S01]  /*14db0*/  LDSM.16.MT88.4 R36, [R148+0x7800] ;  /* 0x007800009424783b */ /* 0x000f620000004200 */
[----:B-1----:R-:W-:Y:S01]  /*14dc0*/  F2FP.PACK_AB R20, R104, R107 ;  /* 0x0000006b6814723e */ /* 0x002fe200000000ff */
[----:B------:R-:W-:Y:S01]  /*14dd0*/  FADD.FTZ R107, R107, R114 ;  /* 0x000000726b6b7221 */ /* 0x000fe20000010000 */
[----:B------:R-:W-:Y:S02]  /*14de0*/  F2FP.PACK_AB R21, R96, R129 ;  /* 0x000000816015723e */ /* 0x000fe400000000ff */
[----:B------:R-:W-:Y:S01]  /*14df0*/  MUFU.EX2 R92, R92 ;  /* 0x0000005c005c7308 */ /* 0x000fe20000000800 */
[----:B--2---:R-:W-:Y:S01]  /*14e00*/  F2FP.PACK_AB R22, R106, R97 ;  /* 0x000000616a16723e */ /* 0x004fe200000000ff */
[----:B------:R-:W-:Y:S01]  /*14e10*/  FADD.FTZ R129, R129, R126 ;  /* 0x0000007e81817221 */ /* 0x000fe20000010000 */
[----:B----4-:R-:W-:Y:S01]  /*14e20*/  F2FP.PACK_AB R23, R131, R128 ;  /* 0x000000808317723e */ /* 0x010fe200000000ff */
[----:B------:R-:W-:Y:S02]  /*14e30*/  FADD.FTZ R104, R104, R107 ;  /* 0x0000006b68687221 */ /* 0x000fe40000010000 */
[----:B------:R-:W-:Y:S02]  /*14e40*/  FADD.FTZ R129, R96, R129 ;  /* 0x0000008160817221 */ /* 0x000fe40000010000 */
[----:B------:R-:W-:Y:S02]  /*14e50*/  FADD.FTZ R7, R97, R104 ;  /* 0x0000006861077221 */ /* 0x000fe40000010000 */
[C---:B---3--:R-:W-:Y:S01]  /*14e60*/  HMMA.16816.F32 R8, R20.reuse, R24, R8 ;  /* 0x000000181408723c */ /* 0x048fe20000001808 */
[----:B------:R-:W1:Y:S02]  /*14e70*/  MUFU.EX2 R93, R93 ;  /* 0x0000005d005d7308 */ /* 0x000e640000000800 */
[----:B------:R-:W-:Y:S02]  /*14e80*/  FADD.FTZ R128, R128, R129 ;  /* 0x0000008180807221 */ /* 0x000fe40000010000 */
[----:B------:R-:W-:Y:S02]  /*14e90*/  FADD.FTZ R106, R106, R7 ;  /* 0x000000076a6a7221 */ /* 0x000fe40000010000 */
[----:B------:R-:W-:Y:S01]  /*14ea0*/  FADD.FTZ R131, R131, R128 ;  /* 0x0000008083837221 */ /* 0x000fe20000010000 */
[C---:B------:R-:W-:Y:S01]  /*14eb0*/  HMMA.16816.F32 R68, R20.reuse, R26, R68 ;  /* 0x0000001a1444723c */ /* 0x040fe20000001844 */
[----:B------:R-:W2:Y:S02]  /*14ec0*/  LDSM.16.MT88.4 R24, [R152+0x8000] ;  /* 0x008000009818783b */ /* 0x000ea40000004200 */
[----:B------:R-:W3:Y:S05]  /*14ed0*/  MUFU.EX2 R41, R41 ;  /* 0x0000002900297308 */ /* 0x000eea0000000800 */
[C---:B------:R-:W-:Y:S05]  /*14ee0*/  HMMA.16816.F32 R12, R20.reuse, R32, R12 ;  /* 0x00000020140c723c */ /* 0x040fea000000180c */
[----:B------:R-:W-:Y:S03]  /*14ef0*/  MUFU.EX2 R42, R42 ;  /* 0x0000002a002a7308 */ /* 0x000fe60000000800 */
[C---:B------:R-:W-:Y:S01]  /*14f00*/  HMMA.16816.F32 R72, R20.reuse, R34, R72 ;  /* 0x000000221448723c */ /* 0x040fe20000001848 */
[----:B------:R-:W4:Y:S06]  /*14f10*/  LDSM.16.MT88.4 R32, [R150+0x8000] ;  /* 0x008000009620783b */ /* 0x000f2c0000004200 */
[----:B------:R-:W1:Y:S01]  /*14f20*/  MUFU.EX2 R43, R43 ;  /* 0x0000002b002b7308 */ /* 0x000e620000000800 */
[C---:B-----5:R-:W-:Y:S08]  /*14f30*/  HMMA.16816.F32 R76, R20.reuse, R28, R76 ;  /* 0x0000001c144c723c */ /* 0x060ff0000000184c */
[C---:B------:R-:W-:Y:S01]  /*14f40*/  HMMA.16816.F32 R16, R20.reuse, R30, R16 ;  /* 0x0000001e1410723c */ /* 0x040fe20000001810 */
[----:B------:R-:W5:Y:S01]  /*14f50*/  LDSM.16.MT88.4 R28, [R149+0x8000] ;  /* 0x00800000951c783b */ /* 0x000f620000004200 */
[----:B------:R-:W-:Y:S06]  /*14f60*/  MUFU.EX2 R44, R44 ;  /* 0x0000002c002c7308 */ /* 0x000fec0000000800 */
[C---:B------:R-:W-:Y:S04]  /*14f70*/  HMMA.16816.F32 R80, R20.reuse, R36, R80 ;  /* 0x000000241450723c */ /* 0x040fe80000001850 */
[----:B------:R-:W2:Y:S04]  /*14f80*/  MUFU.EX2 R45, R45 ;  /* 0x0000002d002d7308 */ /* 0x000ea80000000800 */
[----:B------:R-:W-:Y:S01]  /*14f90*/  HMMA.16816.F32 R84, R20, R38, R84 ;  /* 0x000000261454723c */ /* 0x000fe20000001854 */
[----:B------:R-:W5:Y:S05]  /*14fa0*/  LDSM.16.MT88.4 R36, [R148+0x8000] ;  /* 0x008000009424783b */ /* 0x000f6a0000004200 */
[----:B------:R-:W-:Y:S01]  /*14fb0*/  MUFU.EX2 R46, R46 ;  /* 0x0000002e002e7308 */ /* 0x000fe20000000800 */
[----:B------:R-:W-:Y:S01]  /*14fc0*/  F2FP.PACK_AB R20, R130, R133 ;  /* 0x000000858214723e */ /* 0x000fe200000000ff */
[----:B------:R-:W-:Y:S01]  /*14fd0*/  FADD.FTZ R133, R133, R106 ;  /* 0x0000006a85857221 */ /* 0x000fe20000010000 */
[----:B-1----:R-:W-:Y:S03]  /*14fe0*/  F2FP.PACK_AB R21, R93, R92 ;  /* 0x0000005c5d15723e */ /* 0x002fe600000000ff */
[----:B---3--:R-:W-:Y:S01]  /*14ff0*/  F2FP.PACK_AB R22, R41, R40 ;  /* 0x000000282916723e */ /* 0x008fe200000000ff */
[----:B------:R-:W-:Y:S01]  /*15000*/  FADD.FTZ R92, R92, R131 ;  /* 0x000000835c5c7221 */ /* 0x000fe20000010000 */
[----:B------:R-:W-:Y:S01]  /*15010*/  F2FP.PACK_AB R23, R43, R42 ;  /* 0x0000002a2b17723e */ /* 0x000fe200000000ff */
[----:B------:R-:W-:Y:S01]  /*15020*/  FADD.FTZ R133, R130, R133 ;  /* 0x0000008582857221 */ /* 0x000fe20000010000 */
[----:B------:R-:W1:Y:S01]  /*15030*/  MUFU.EX2 R47, R47 ;  /* 0x0000002f002f7308 */ /* 0x000e620000000800 */
[----:B------:R-:W-:Y:S02]  /*15040*/  FADD.FTZ R7, R93, R92 ;  /* 0x0000005c5d077221 */ /* 0x000fe40000010000 */
[----:B------:R-:W-:Y:S02]  /*15050*/  FADD.FTZ R40, R40, R133 ;  /* 0x0000008528287221 */ /* 0x000fe40000010000 */
[C---:B--2---:R-:W-:Y:S03]  /*15060*/  HMMA.16816.F32 R8, R20.reuse, R24, R8 ;  /* 0x000000181408723c */ /* 0x044fe60000001808 */
[----:B------:R-:W-:Y:S02]  /*15070*/  FADD.FTZ R42, R42, R7 ;  /* 0x000000072a2a7221 */ /* 0x000fe40000010000 */
[----:B------:R-:W-:Y:S01]  /*15080*/  MUFU.EX2 R48, R48 ;  /* 0x0000003000307308 */ /* 0x000fe20000000800 */
[----:B------:R-:W-:Y:S02]  /*15090*/  FADD.FTZ R41, R41, R40 ;  /* 0x0000002829297221 */ /* 0x000fe40000010000 */
[C---:B------:R-:W-:Y:S01]  /*150a0*/  HMMA.16816.F32 R68, R20.reuse, R26, R68 ;  /* 0x0000001a1444723c */ /* 0x040fe20000001844 */
[----:B------:R-:W2:Y:S03]  /*150b0*/  LDSM.16.MT88.4 R24, [R152+0x8800] ;  /* 0x008800009818783b */ /* 0x000ea60000004200 */
[----:B------:R-:W-:Y:S03]  /*150c0*/  FADD.FTZ R43, R43, R42 ;  /* 0x0000002a2b2b7221 */ /* 0x000fe60000010000 */
[----:B------:R-:W3:Y:S01]  /*150d0*/  MUFU.EX2 R49, R49 ;  /* 0x0000003100317308 */ /* 0x000ee20000000800 */
[C---:B----4-:R-:W-:Y:S08]  /*150e0*/  HMMA.16816.F32 R12, R20.reuse, R32, R12 ;  /* 0x00000020140c723c */ /* 0x050ff0000000180c */
[C---:B------:R-:W-:Y:S01]  /*150f0*/  HMMA.16816.F32 R72, R20.reuse, R34, R72 ;  /* 0x000000221448723c */ /* 0x040fe20000001848 */
[----:B------:R-:W-:Y:S01]  /*15100*/  LDSM.16.MT88.4 R32, [R149+0x8800] ;  /* 0x008800009520783b */ /* 0x000fe20000004200 */
[----:B------:R-:W-:Y:S06]  /*15110*/  MUFU.EX2 R50, R50 ;  /* 0x0000003200327308 */ /* 0x000fec0000000800 */
[C---:B-----5:R-:W-:Y:S04]  /*15120*/  HMMA.16816.F32 R76, R20.reuse, R28, R76 ;  /* 0x0000001c144c723c */ /* 0x060fe8000000184c */
[----:B------:R-:W4:Y:S04]  /*15130*/  MUFU.EX2 R51, R51 ;  /* 0x0000003300337308 */ /* 0x000f280000000800 */
        /* <DEDUP_REMOVED lines=10> */
[----:B---3--:R-:W-:Y:S01]  /*151e0*/  F2FP.PACK_AB R22, R49, R48 ;  /* 0x000000303116723e */ /* 0x008fe200000000ff */
[----:B------:R-:W-:Y:S01]  /*151f0*/  MUFU.EX2 R54, R54 ;  /* 0x0000003600367308 */ /* 0x000fe20000000800 */
[----:B----4-:R-:W-:Y:S01]  /*15200*/  F2FP.PACK_AB R23, R51, R50 ;  /* 0x000000323317723e */ /* 0x010fe200000000ff */
        /* <DEDUP_REMOVED lines=25> */
[----:B------:R-:W-:Y:S03]  /*153a0*/  FFMA.FTZ R5, R67, c[0x0][0x23c], -R5 ;  /* 0x00008f0043057a23 */ /* 0x000fe60000010805 */
[----:B------:R-:W-:Y:S01]  /*153b0*/  F2FP.PACK_AB R20, R53, R52 ;  /* 0x000000343514723e */ /* 0x000fe200000000ff */
[----:B------:R-:W4:Y:S01]  /*153c0*/  MUFU.EX2 R37, R61 ;  /* 0x0000003d00257308 */ /* 0x000f220000000800 */
[----:B-1----:R-:W-:Y:S03]  /*153d0*/  F2FP.PACK_AB R21, R55, R54 ;  /* 0x000000363715723e */ /* 0x002fe600000000ff */
[----:B---3--:R-:W-:Y:S01]  /*153e0*/  F2FP.PACK_AB R22, R57, R56 ;  /* 0x000000383916723e */ /* 0x008fe200000000ff */
[--C-:B------:R-:W-:Y:S01]  /*153f0*/  FFMA.FTZ R38, R64, c[0x0][0x23c], -R103.reuse ;  /* 0x00008f0040267a23 */ /* 0x100fe20000010867 */
[----:B--2---:R-:W-:Y:S01]  /*15400*/  F2FP.PACK_AB R23, R59, R58 ;  /* 0x0000003a3b17723e */ /* 0x004fe200000000ff */
[----:B------:R-:W-:Y:S02]  /*15410*/  FFMA.FTZ R103, R65, c[0x0][0x23c], -R103 ;  /* 0x00008f0041677a23 */ /* 0x000fe40000010867 */
[----:B------:R-:W-:Y:S01]  /*15420*/  FADD.FTZ R52, R52, R49 ;  /* 0x0000003134347221 */ /* 0x000fe20000010000 */
[----:B------:R-:W-:Y:S01]  /*15430*/  MUFU.EX2 R3, R3 ;  /* 0x0000000300037308 */ /* 0x000fe20000000800 */
[----:B------:R-:W-:Y:S02]  /*15440*/  FADD.FTZ R54, R54, R51 ;  /* 0x0000003336367221 */ /* 0x000fe40000010000 */
[C---:B------:R-:W-:Y:S03]  /*15450*/  HMMA.16816.F32 R8, R20.reuse, R24, R8 ;  /* 0x000000181408723c */ /* 0x040fe60000001808 */
[----:B------:R-:W-:Y:S02]  /*15460*/  FADD.FTZ R53, R53, R52 ;  /* 0x0000003435357221 */ /* 0x000fe40000010000 */
[----:B------:R-:W-:Y:S02]  /*15470*/  FADD.FTZ R55, R55, R54 ;  /* 0x0000003637377221 */ /* 0x000fe40000010000 */
[----:B------:R-:W1:Y:S01]  /*15480*/  MUFU.EX2 R36, R36 ;  /* 0x0000002400247308 */ /* 0x000e620000000800 */
[C---:B------:R-:W-:Y:S01]  /*15490*/  HMMA.16816.F32 R68, R20.reuse, R26, R68 ;  /* 0x0000001a1444723c */ /* 0x040fe20000001844 */
[----:B------:R-:W2:Y:S03]  /*154a0*/  LDSM.16.MT88.4 R24, [R148+0x9000] ;  /* 0x009000009418783b */ /* 0x000ea60000004200 */
[----:B------:R-:W-:Y:S04]  /*154b0*/  FADD.FTZ R56, R56, R53 ;  /* 0x0000003538387221 */ /* 0x000fe80000010000 */
[C---:B----4-:R-:W-:Y:S01]  /*154c0*/  HMMA.16816.F32 R12, R20.reuse, R28, R12 ;  /* 0x0000001c140c723c */ /* 0x050fe2000000180c */
[----:B------:R-:W-:Y:S03]  /*154d0*/  MUFU.EX2 R38, R38 ;  /* 0x0000002600267308 */ /* 0x000fe60000000800 */
[----:B------:R-:W-:Y:S04]  /*154e0*/  FADD.FTZ R57, R57, R56 ;  /* 0x0000003839397221 */ /* 0x000fe80000010000 */
[C---:B------:R-:W-:Y:S01]  /*154f0*/  HMMA.16816.F32 R72, R20.reuse, R30, R72 ;  /* 0x0000001e1448723c */ /* 0x040fe20000001848 */
[----:B------:R-:W3:Y:S02]  /*15500*/  LDSM.16.MT88.4 R28, [R152+0x9800] ;  /* 0x00980000981c783b */ /* 0x000ee40000004200 */
[----:B------:R-:W4:Y:S05]  /*15510*/  MUFU.EX2 R103, R103 ;  /* 0x0000006700677308 */ /* 0x000f2a0000000800 */
[C---:B-----5:R-:W-:Y:S05]  /*15520*/  HMMA.16816.F32 R76, R20.reuse, R32, R76 ;  /* 0x00000020144c723c */ /* 0x060fea000000184c */
[----:B------:R-:W-:Y:S03]  /*15530*/  MUFU.EX2 R6, R6 ;  /* 0x0000000600067308 */ /* 0x000fe60000000800 */
[C---:B------:R-:W-:Y:S01]  /*15540*/  HMMA.16816.F32 R16, R20.reuse, R34, R16 ;  /* 0x000000221410723c */ /* 0x040fe20000001810 */
[----:B------:R-:W5:Y:S06]  /*15550*/  LDSM.16.MT88.4 R32, [R150+0x9800] ;  /* 0x009800009620783b */ /* 0x000f6c0000004200 */
[----:B------:R-:W3:Y:S01]  /*15560*/  MUFU.EX2 R5, R5 ;  /* 0x0000000500057308 */ /* 0x000ee20000000800 */
[C---:B--2---:R-:W-:Y:S08]  /*15570*/  HMMA.16816.F32 R80, R20.reuse, R24, R80 ;  /* 0x000000181450723c */ /* 0x044ff00000001850 */
[----:B------:R-:W-:Y:S07]  /*15580*/  HMMA.16816.F32 R84, R20, R26, R84 ;  /* 0x0000001a1454723c */ /* 0x000fee0000001854 */
[----:B------:R-:W-:Y:S01]  /*15590*/  F2FP.PACK_AB R20, R37, R60 ;  /* 0x0000003c2514723e */ /* 0x000fe200000000ff */
[----:B------:R-:W-:Y:S01]  /*155a0*/  FADD.FTZ R60, R60, R57 ;  /* 0x000000393c3c7221 */ /* 0x000fe20000010000 */
[----:B-1----:R-:W-:Y:S03]  /*155b0*/  F2FP.PACK_AB R21, R36, R3 ;  /* 0x000000032415723e */ /* 0x002fe600000000ff */
[----:B----4-:R-:W-:Y:S01]  /*155c0*/  F2FP.PACK_AB R22, R103, R38 ;  /* 0x000000266716723e */ /* 0x010fe200000000ff */
[----:B------:R-:W-:Y:S01]  /*155d0*/  FADD.FTZ R37, R37, R60 ;  /* 0x0000003c25257221 */ /* 0x000fe20000010000 */
[----:B---3--:R-:W-:Y:S03]  /*155e0*/  F2FP.PACK_AB R23, R5, R6 ;  /* 0x000000060517723e */ /* 0x008fe600000000ff */
[----:B------:R-:W-:Y:S04]  /*155f0*/  FADD.FTZ R38, R38, R37 ;  /* 0x0000002526267221 */ /* 0x000fe80000010000 */
[C---:B------:R-:W-:Y:S01]  /*15600*/  HMMA.16816.F32 R96, R20.reuse, R28, R8 ;  /* 0x0000001c1460723c */ /* 0x040fe20000001808 */
[----:B------:R-:W1:Y:S02]  /*15610*/  LDSM.16.MT88.4 R8, [R148+0x9800] ;  /* 0x009800009408783b */ /* 0x000e640000004200 */
[----:B------:R-:W-:Y:S05]  /*15620*/  FADD.FTZ R177, R103, R38 ;  /* 0x0000002667b17221 */ /* 0x000fea0000010000 */
[C---:B------:R-:W-:Y:S08]  /*15630*/  HMMA.16816.F32 R68, R20.reuse, R30, R68 ;  /* 0x0000001e1444723c */ /* 0x040ff00000001844 */
[C---:B-----5:R-:W-:Y:S08]  /*15640*/  HMMA.16816.F32 R92, R20.reuse, R32, R12 ;  /* 0x00000020145c723c */ /* 0x060ff0000000180c */
[C---:B------:R-:W-:Y:S08]  /*15650*/  HMMA.16816.F32 R72, R20.reuse, R34, R72 ;  /* 0x000000221448723c */ /* 0x040ff00000001848 */
[C---:B------:R-:W-:Y:S08]  /*15660*/  HMMA.16816.F32 R76, R20.reuse, R88, R76 ;  /* 0x00000058144c723c */ /* 0x040ff0000000184c */
        /* <DEDUP_REMOVED lines=13> */
.L_x_6514:
        /* <DEDUP_REMOVED lines=129> */
.L_x_6519:
[----:B------:R-:W2:Y:S04]  /*15f50*/  S2R R5, SR_CTAID.Z ;  /* 0x0000000000057919 */ /* 0x000ea80000002700 */
[----:B------:R-:W2:Y:S02]  /*15f60*/  S2R R0, SR_CTAID.Y ;  /* 0x0000000000007919 */ /* 0x000ea40000002600 */
[----:B--2---:R-:W-:-:S04]  /*15f70*/  IMAD R2, R0, c[0x0][0x1c0], R5 ;  /* 0x0000700000027a24 */ /* 0x004fc800078e0205 */
[----:B------:R-:W-:Y:S02]  /*15f80*/  IMAD R2, R2, c[0x0][0x214], RZ ;  /* 0x0000850002027a24 */ /* 0x000fe400078e02ff */
.L_x_6520:
[----:B------:R-:W-:Y:S01]  /*15f90*/  BAR.SYNC.DEFER_BLOCKING 0x0 ;  /* 0x0000000000007b1d */ /* 0x000fe20000010000 */
[----:B-1----:R-:W-:Y:S01]  /*15fa0*/  LOP3.LUT R7, R11, 0xffffffe0, RZ, 0xc0, !PT ;  /* 0xffffffe00b077812 */ /* 0x002fe200078ec0ff */
[C---:B------:R-:W-:Y:S01]  /*15fb0*/  IMAD.WIDE.U32 R14, R165.reuse, c[0x0][0x1e8], RZ ;  /* 0x00007a00a50e7a25 */ /* 0x040fe200078e00ff */
        /* <DEDUP_REMOVED lines=34> */
.L_x_6522:
[----:B------:R-:W-:Y:S05]  /*161e0*/  BSYNC B0 ;  /* 0x0000000000007941 */ /* 0x000fea0003800000 */
.L_x_6521:
[----:B------:R-:W5:Y:S01]  /*161f0*/  S2R R2, SR_CTAID.X ;  /* 0x0000000000027919 */ /* 0x000f620000002500 */
[----:B------:R-:W-:Y:S01]  /*16200*/  LEA.HI R3, R3, R4, RZ, 0x3 ;  /* 0x0000000403037211 */ /* 0x000fe200078f18ff */
[----:B------:R-:W-:Y:S03]  /*16210*/  BSSY B0, `(.L_x_6523) ;  /* 0x000001c000007945 */ /* 0x000fe60003800000 */
[----:B------:R-:W-:-:S05]  /*16220*/  LOP3.LUT R3, R3, 0xfffffff8, RZ, 0xc0, !PT ;  /* 0xfffffff803037812 */ /* 0x000fca00078ec0ff */
[----:B------:R-:W-:-:S04]  /*16230*/  IMAD.IADD R4, R4, 0x1, -R3 ;  /* 0x0000000104047824 */ /* 0x000fc800078e0a03 */
[----:B----4-:R-:W-:Y:S01]  /*16240*/  IMAD.SHL.U32 R6, R4, 0x8, RZ ;  /* 0x0000000804067824 */ /* 0x010fe200078e00ff */
[----:B------:R-:W-:-:S04]  /*16250*/  SHF.R.S32.HI R4, RZ, 0x1f, R5 ;  /* 0x0000001fff047819 */ /* 0x000fc80000011405 */
[----:B------:R-:W-:Y:S01]  /*16260*/  SHF.R.S32.HI R7, RZ, 0x1f, R6 ;  /* 0x0000001fff077819 */ /* 0x000fe20000011406 */
[----:B------:R-:W-:Y:S01]  /*16270*/  IMAD R4, R4, c[0x0][0x1f0], RZ ;  /* 0x00007c0004047a24 */ /* 0x000fe200078e02ff */
[----:B-----5:R-:W-:-:S03]  /*16280*/  SHF.L.U32 R3, R2, 0x6, RZ ;  /* 0x0000000602037819 */ /* 0x020fc600000006ff */
[----:B------:R-:W-:Y:S01]  /*16290*/  IMAD R4, R5, c[0x0][0x1f4], R4 ;  /* 0x00007d0005047a24 */ /* 0x000fe200078e0204 */
[----:B------:R-:W-:Y:S01]  /*162a0*/  SHF.R.S32.HI R2, RZ, 0x1f, R3 ;  /* 0x0000001fff027819 */ /* 0x000fe20000011403 */
[----:B------:R-:W-:-:S04]  /*162b0*/  IMAD.WIDE.U32 R6, R3, c[0x0][0x1e8], R6 ;  /* 0x00007a0003067a25 */ /* 0x000fc800078e0006 */
[----:B------:R-:W-:Y:S01]  /*162c0*/  IMAD R2, R2, c[0x0][0x1e8], RZ ;  /* 0x00007a0002027a24 */ /* 0x000fe200078e02ff */
[----:B------:R-:W-:-:S03]  /*162d0*/  IADD3 R6, P0, R0, R6, RZ ;  /* 0x0000000600067210 */ /* 0x000fc60007f1e0ff */
[C---:B------:R-:W-:Y:S01]  /*162e0*/  IMAD R2, R3.reuse, c[0x0][0x1ec], R2 ;  /* 0x00007b0003027a24 */ /* 0x040fe200078e0202 */
[----:B------:R-:W-:-:S04]  /*162f0*/  IADD3 R3, -R3, R164, RZ ;  /* 0x000000a403037210 */ /* 0x000fc80007ffe1ff */
        /* <DEDUP_REMOVED lines=13> */
.L_x_6524:
[----:B------:R-:W-:Y:S05]  /*163d0*/  BSYNC B0 ;  /* 0x0000000000007941 */ /* 0x000fea0003800000 */
.L_x_6523:
[----:B------:R-:W-:Y:S01]  /*163e0*/  IADD3 R0, R168, 0x10, RZ ;  /* 0x00000010a8007810 */ /* 0x000fe20007ffe0ff */
[----:B------:R-:W-:Y:S03]  /*163f0*/  BSSY B0, `(.L_x_6525) ;  /* 0x000000e000007945 */ /* 0x000fe60003800000 */
[----:B------:R-:W-:-:S13]  /*16400*/  ISETP.GE.AND P0, PT, R0, R3, PT ;  /* 0x000000030000720c */ /* 0x000fda0003f06270 */
        /* <DEDUP_REMOVED lines=12> */
.L_x_6526:
[----:B------:R-:W-:Y:S05]  /*164d0*/  BSYNC B0 ;  /* 0x0000000000007941 */ /* 0x000fea0003800000 */
.L_x_6525:
        /* <DEDUP_REMOVED lines=15> */
.L_x_6528:
[----:B------:R-:W-:Y:S05]  /*165d0*/  BSYNC B0 ;  /* 0x0000000000007941 */ /* 0x000fea0003800000 */
.L_x_6527:
[----:B------:R-:W-:-:S04]  /*165e0*/  IADD3 R0, R168, 0x30, RZ ;  /* 0x00000030a8007810 */ /* 0x000fc80007ffe0ff */
[----:B------:R-:W-:-:S13]  /*165f0*/  ISETP.GE.AND P0, PT, R0, R3, PT ;  /* 0x000000030000720c */ /* 0x000fda0003f06270 */
        /* <DEDUP_REMOVED lines=13> */
.L_x_6529:
        /* <DEDUP_REMOVED lines=11> */
.L_x_7812:


//--------------------- .text._ZN5flash24flash_fwd_splitkv_kernelI23Flash_fwd_kernel_traitsILi64ELi64ELi128ELi4ELb0ELb0EN7cutlass6half_tE19Flash_kernel_traitsILi64ELi64ELi128ELi4ES3_EELb1ELb0ELb0ELb0ELb1ELb1ELb0ELb1EEEvNS_16Flash_fwd_paramsE --------------------------
	.section	.text._ZN5flash24flash_fwd_splitkv_kernelI23Flash_fwd_kernel_traitsILi64ELi64ELi128ELi4ELb0ELb0EN7cutlass6half_tE19Flash_kernel_traitsILi64ELi64ELi128ELi4ES3_EELb1ELb0ELb0ELb0ELb1ELb1ELb0ELb1EEEvNS_16Flash_fwd_paramsE,"ax",@progbits
	.sectioninfo	@"SHI_REGISTERS=254"
	.align	128
        .global         _ZN5flash24flash_fwd_splitkv_kernelI23Flash_fwd_kernel_traitsILi64ELi64ELi128ELi4ELb0ELb0EN7cutlass6half_tE19Flash_kernel_traitsILi64ELi64ELi128ELi4ES3_EELb1ELb0ELb0ELb0ELb1ELb1ELb0ELb1EEEvNS_16Flash_fwd_paramsE
        .type           _ZN5flash24flash_fwd_splitkv_kernelI23Flash_fwd_kernel_traitsILi64ELi64ELi128ELi4ELb0ELb0EN7cutlass6half_tE19Flash_kernel_traitsILi64ELi64ELi128ELi4ES3_EELb1ELb0ELb0ELb0ELb1ELb1ELb0ELb1EEEvNS_16Flash_fwd_paramsE,@function
        .size           _ZN5flash24flash_fwd_splitkv_kernelI23Flash_fwd_kernel_traitsILi64ELi64ELi128ELi4ELb0ELb0EN7cutlass6half_tE19Flash_kernel_traitsILi64ELi64ELi128ELi4ES3_EELb1ELb0ELb0ELb0ELb1ELb1ELb0ELb1EEEvNS_16Flash_fwd_paramsE,(.L_x_7813 - _ZN5flash24flash_fwd_splitkv_kernelI23Flash_fwd_kernel_traitsILi64ELi64ELi128ELi4ELb0ELb0EN7cutlass6half_tE19Flash_kernel_traitsILi64ELi64ELi128ELi4ES3_EELb1ELb0ELb0ELb0ELb1ELb1ELb0ELb1EEEvNS_16Flash_fwd_paramsE)
        .other          _ZN5flash24flash_fwd_splitkv_kernelI23Flash_fwd_kernel_traitsILi64ELi64ELi128ELi4ELb0ELb0EN7cutlass6half_tE19Flash_kernel_traitsILi64ELi64ELi128ELi4ES3_EELb1ELb0ELb0ELb0ELb1ELb1ELb0ELb1EEEvNS_16Flash_fwd_paramsE,@"STO_CUDA_ENTRY STV_DEFAULT"
_ZN5flash24flash_fwd_splitkv_kernelI23Flash_fwd_kernel_traitsILi64ELi64ELi128ELi4ELb0ELb0EN7cutlass6half_tE19Flash_kernel_traitsILi64ELi64ELi128ELi4ES3_EELb1ELb0ELb0ELb0ELb1ELb1ELb0ELb1EEEvNS_16Flash_fwd_paramsE:
.text._ZN5flash24flash_fwd_splitkv_kernelI23Flash_fwd_kernel_traitsILi64ELi64ELi128ELi4ELb0ELb0EN7cutlass6half_tE19Flash_kernel_traitsILi64ELi64ELi128ELi4ES3_EELb1ELb0ELb0ELb0ELb1ELb1ELb0ELb1EEEvNS_16Flash_fwd_paramsE:
        /* <DEDUP_REMOVED lines=35> */
.L_x_6530:
[----:B-12-4-:R-:W-:Y:S02]  /*0230*/  MOV R0, c[0x0][0x218] ;  /* 0x0000860000007a02 */ /* 0x016fe40000000f00 */
.L_x_6531:
        /* <DEDUP_REMOVED lines=73> */
.L_x_6534:
[----:B------:R-:W-:Y:S05]  /*06d0*/  BSYNC B0 ;  /* 0x0000000000007941 */ /* 0x000fea0003800000 */
.L_x_6533:
        /* <DEDUP_REMOVED lines=15> */
.L_x_6536:
[----:B------:R-:W-:Y:S05]  /*07d0*/  BSYNC B0 ;  /* 0x0000000000007941 */ /* 0x000fea0003800000 */
.L_x_6535:
        /* <DEDUP_REMOVED lines=15> */
.L_x_6538:
[----:B------:R-:W-:Y:S05]  /*08d0*/  BSYNC B0 ;  /* 0x0000000000007941 */ /* 0x000fea0003800000 */
.L_x_6537:
        /* <DEDUP_REMOVED lines=14> */
.L_x_6540:
[----:B------:R-:W-:Y:S05]  /*09c0*/  BSYNC B0 ;  /* 0x0000000000007941 */ /* 0x000fea0003800000 */
.L_x_6539:
        /* <DEDUP_REMOVED lines=19> */
.L_x_6532:
        /* <DEDUP_REMOVED lines=94> */
.L_x_6541:
        /* <DEDUP_REMOVED lines=16> */
.L_x_6543:
        /* <DEDUP_REMOVED lines=54> */
.L_x_6542:
        /* <DEDUP_REMOVED lines=14> */
[----:B------:R-:W-:Y:S01]  /*1620*/  SHF.L.U32 R21, R178, 0x6, RZ ;  /* 0x00000006b2157819 */ /* 0x000fe200000006ff */
[----:B------:R-:W-:Y:S01]  /*1630*/  @P0 IMAD.WIDE.U32 R18, R175, c[0x0][0x190], RZ ;  /* 0x00006400af120a25 */ /* 0x000fe200078e00ff */
[----:B------:R-:W-:Y:S02]  /*1640*/  SHF.R.S32.HI R179, RZ, 0x1f, R178 ;  /* 0x0000001fffb37819 */ /* 0x000fe400000114b2 */
[----:B------:R-:W-:Y:S01]  /*1650*/  LOP3.LUT R21, R21, 0x1c0, RZ, 0xc0, !PT ;  /* 0x000001c015157812 */ /* 0x000fe200078ec0ff */
[----:B------:R-:W-:Y:S01]  /*1660*/  @P0 IMAD R17, R175, c[0x0][0x194], R19 ;  /* 0x00006500af110a24 */ /* 0x000fe200078e0213 */
[----:B------:R-:W-:Y:S01]  /*1670*/  LOP3.LUT R19, R135, 0xfffffff0, RZ, 0xc0, !PT ;  /* 0xfffffff087137812 */ /* 0x000fe200078ec0ff */
[----:B------:R-:W-:Y:S01]  /*1680*/  @!P0 IMAD R16, R4, c[0x0][0x178], RZ ;  /* 0x00005e0004108a24 */ /* 0x000fe200078e02ff */
[----:B------:R-:W-:Y:S01]  /*1690*/  IADD3 R5, P1, R178, R5, RZ ;  /* 0x00000005b2057210 */ /* 0x000fe20007f3e0ff */
[C---:B------:R-:W-:Y:S01]  /*16a0*/  IMAD.IADD R62, R58.reuse, 0x1, -R25 ;  /* 0x000000013a3e7824 */ /* 0x040fe200078e0a19 */
[----:B------:R-:W-:Y:S01]  /*16b0*/  SHF.R.S32.HI R133, RZ, 0x1, R132 ;  /* 0x00000001ff857819 */ /* 0x000fe20000011484 */
[----:B------:R-:W-:Y:S01]  /*16c0*/  IMAD.IADD R134, R58, 0x1, -R19 ;  /* 0x000000013a867824 */ /* 0x000fe200078e0a13 */
[----:B------:R-:W-:Y:S01]  /*16d0*/  IADD3.X R3, R179, R3, RZ, P1, !PT ;  /* 0x00000003b3037210 */ /* 0x000fe20000ffe4ff */
[----:B------:R-:W-:Y:S01]  /*16e0*/  @!P0 IMAD.WIDE.U32 R22, R9, c[0x0][0x178], RZ ;  /* 0x00005e0009168a25 */ /* 0x000fe200078e00ff */
[----:B------:R-:W-:-:S02]  /*16f0*/  SHF.L.U32 R130, R62, 0x2, RZ ;  /* 0x000000023e827819 */ /* 0x000fc400000006ff */
[----:B------:R-:W-:Y:S01]  /*1700*/  SHF.R.S32.HI R63, RZ, 0x1f, R134 ;  /* 0x0000001fff3f7819 */ /* 0x000fe20000011486 */
[----:B------:R-:W-:Y:S01]  /*1710*/  @!P0 IMAD R16, R9, c[0x0][0x17c], R16 ;  /* 0x00005f0009108a24 */ /* 0x000fe200078e0210 */
[----:B------:R-:W-:Y:S01]  /*1720*/  SHF.L.U64.HI R104, R153, R108, c[0x0][0x19c] ;  /* 0x0000670099687619 */ /* 0x000fe2000001026c */
[----:B------:R-:W-:Y:S01]  /*1730*/  IMAD.SHL.U32 R14, R62, 0x8, RZ ;  /* 0x000000083e0e7824 */ /* 0x000fe200078e00ff */
[----:B------:R-:W-:Y:S01]  /*1740*/  LEA.HI R63, R63, R134, RZ, 0x3 ;  /* 0x000000863f3f7211 */ /* 0x000fe200078f18ff */
[----:B------:R-:W-:Y:S01]  /*1750*/  @P0 IMAD.MOV.U32 R12, RZ, RZ, R18 ;  /* 0x000000ffff0c0224 */ /* 0x000fe200078e0012 */
[----:B------:R-:W-:Y:S01]  /*1760*/  @!P0 IADD3 R17, R23, R16, RZ ;  /* 0x0000001017118210 */ /* 0x000fe20007ffe0ff */
[----:B------:R-:W-:Y:S01]  /*1770*/  @!P0 IMAD.MOV.U32 R12, RZ, RZ, R22 ;  /* 0x000000ffff0c8224 */ /* 0x000fe200078e0016 */
[----:B------:R-:W-:Y:S01]  /*1780*/  LEA.HI R18, R59, R58, RZ, 0x6 ;  /* 0x0000003a3b127211 */ /* 0x000fe200078f30ff */
[----:B------:R-:W-:Y:S01]  /*1790*/  IMAD.WIDE R22, R15, 0x40, R178 ;  /* 0x000000400f167825 */ /* 0x000fe200078e02b2 */
[----:B------:R-:W-:-:S02]  /*17a0*/  LOP3.LUT R19, R21, 0x38, R14, 0xf8, !PT ;  /* 0x0000003815137812 */ /* 0x000fc400078ef80e */
[----:B------:R-:W-:Y:S01]  /*17b0*/  SHF.R.U32.HI R16, RZ, 0x3, R21 ;  /* 0x00000003ff107819 */ /* 0x000fe20000011615 */
[----:B------:R-:W-:Y:S01]  /*17c0*/  IMAD.SHL.U32 R21, R18, 0x8, RZ ;  /* 0x0000000812157824 */ /* 0x000fe200078e00ff */
[----:B------:R-:W-:Y:S01]  /*17d0*/  IADD3 R20, P0, R14, R10, RZ ;  /* 0x0000000a0e147210 */ /* 0x000fe20007f1e0ff */
[----:B------:R-:W-:Y:S01]  /*17e0*/  IMAD R131, R178, R133, R130 ;  /* 0x00000085b2837224 */ /* 0x000fe200078e0282 */
[----:B------:R-:W-:Y:S01]  /*17f0*/  LOP3.LUT R16, R19, R16, RZ, 0x3c, !PT ;  /* 0x0000001013107212 */ /* 0x000fe200078e3cff */
[----:B------:R-:W-:Y:S01]  /*1800*/  IMAD.SHL.U32 R105, R153, 0x10, RZ ;  /* 0x0000001099697824 */ /* 0x000fe200078e00ff */
[----:B------:R-:W-:Y:S02]  /*1810*/  LOP3.LUT R19, R63, 0xfffffff8, RZ, 0xc0, !PT ;  /* 0xfffffff83f137812 */ /* 0x000fe400078ec0ff */
[----:B------:R-:W-:Y:S02]  /*1820*/  SHF.R.S32.HI R15, RZ, 0x1f, R14 ;  /* 0x0000001fff0f7819 */ /* 0x000fe4000001140e */
[----:B------:R-:W-:Y:S01]  /*1830*/  LOP3.LUT R136, R16, 0xfffffe00, R21, 0xf8, !PT ;  /* 0xfffffe0010887812 */ /* 0x000fe200078ef815 */
[----:B------:R-:W-:Y:S01]  /*1840*/  IMAD.IADD R134, R134, 0x1, -R19 ;  /* 0x0000000186867824 */ /* 0x000fe200078e0a13 */
[----:B------:R-:W-:Y:S01]  /*1850*/  IADD3 R24, P1, R14, R12, RZ ;  /* 0x0000000c0e187210 */ /* 0x000fe20007f3e0ff */
[----:B------:R-:W-:Y:S01]  /*1860*/  IMAD R19, R0, c[0x0][0x1b8], RZ ;  /* 0x00006e0000137a24 */ /* 0x000fe200078e02ff */
[----:B------:R-:W-:Y:S01]  /*1870*/  LEA.HI R59, R59, R58, RZ, 0x5 ;  /* 0x0000003a3b3b7211 */ /* 0x000fe200078f28ff */
[----:B------:R-:W-:Y:S01]  /*1880*/  IMAD.X R21, R15, 0x1, R13, P0 ;  /* 0x000000010f157824 */ /* 0x000fe200000e060d */
[----:B------:R-:W-:Y:S01]  /*1890*/  IADD3 R10, P0, R14, R6, RZ ;  /* 0x000000060e0a7210 */ /* 0x000fe20007f1e0ff */
[----:B------:R-:W-:Y:S01]  /*18a0*/  IMAD R19, R2, c[0x0][0x1bc], R19 ;  /* 0x00006f0002137a24 */ /* 0x000fe200078e0213 */
[----:B------:R-:W-:Y:S01]  /*18b0*/  IADD3 R130, R130, R131, RZ ;  /* 0x0000008382827210 */ /* 0x000fe20007ffe0ff */
[----:B------:R-:W-:Y:S01]  /*18c0*/  IMAD.WIDE.U32 R20, R2, c[0x0][0x1b8], R20 ;  /* 0x00006e0002147a25 */ /* 0x000fe200078e0014 */
[----:B------:R-:W-:-:S02]  /*18d0*/  SHF.R.S32.HI R118, RZ, 0x1f, R131 ;  /* 0x0000001fff767819 */ /* 0x000fc40000011483 */
[----:B------:R-:W-:Y:S01]  /*18e0*/  SHF.R.S32.HI R117, RZ, 0x1f, R130 ;  /* 0x0000001fff757819 */ /* 0x000fe20000011482 */
        /* <DEDUP_REMOVED lines=20> */
[C---:B------:R-:W-:Y:S01]  /*1a30*/  IMAD R17, R22.reuse, c[0x0][0x194], R17 ;  /* 0x0000650016117a24 */ /* 0x040fe200078e0211 */
[----:B------:R-:W-:Y:S01]  /*1a40*/  LOP3.LUT R11, R59, 0xffffffe0, RZ, 0xc0, !PT ;  /* 0xffffffe03b0b7812 */ /* 0x000fe200078ec0ff */
[----:B------:R-:W-:Y:S01]  /*1a50*/  IMAD.WIDE.U32 R24, R22, c[0x0][0x190], R24 ;  /* 0x0000640016187a25 */ /* 0x000fe200078e0018 */
[----:B------:R-:W-:-:S02]  /*1a60*/  IMNMX R67, RZ, R67, !PT ;  /* 0x00000043ff437217 */ /* 0x000fc40007800200 */
[----:B------:R-:W-:Y:S01]  /*1a70*/  SHF.L.U64.HI R71, R10, 0x1, R13 ;  /* 0x000000010a477819 */ /* 0x000fe2000001020d */
[----:B------:R-:W-:Y:S01]  /*1a80*/  IMAD R3, R3, c[0x0][0x1a8], RZ ;  /* 0x00006a0003037a24 */ /* 0x000fe200078e02ff */
[----:B------:R-:W-:Y:S01]  /*1a90*/  IADD3.X R73, R73, c[0x0][0x174], RZ, P0, !PT ;  /* 0x00005d0049497a10 */ /* 0x000fe200007fe4ff */
[----:B------:R-:W-:Y:S01]  /*1aa0*/  IMAD.IADD R25, R25, 0x1, R17 ;  /* 0x0000000119197824 */ /* 0x000fe200078e0211 */
[----:B------:R-:W-:Y:S01]  /*1ab0*/  IADD3.X R71, R71, c[0x0][0x16c], RZ, P3, !PT ;  /* 0x00005b0047477a10 */ /* 0x000fe20001ffe4ff */
[----:B------:R-:W-:Y:S01]  /*1ac0*/  IMAD R137, R138, c[0x0][0x1ac], R3 ;  /* 0x00006b008a897a24 */ /* 0x000fe200078e0203 */
[----:B------:R-:W-:Y:S01]  /*1ad0*/  SHF.R.S32.HI R59, RZ, 0x5, R59 ;  /* 0x00000005ff3b7819 */ /* 0x000fe2000001143b */
[----:B------:R-:W-:Y:S01]  /*1ae0*/  IMAD.MOV.U32 R3, RZ, RZ, 0x20 ;  /* 0x00000020ff037424 */ /* 0x000fe200078e00ff */
[----:B------:R-:W-:Y:S01]  /*1af0*/  SEL R42, R42, 0xfffffff0, !P1 ;  /* 0xfffffff02a2a7807 */ /* 0x000fe20004800000 */
[----:B------:R-:W-:Y:S01]  /*1b00*/  IMAD.MOV.U32 R5, RZ, RZ, c[0x0][0x1a0] ;  /* 0x00006800ff057624 */ /* 0x000fe200078e00ff */
[----:B------:R-:W-:Y:S01]  /*1b10*/  MOV R169, R71 ;  /* 0x0000004700a97202 */ /* 0x000fe20000000f00 */
[----:B------:R-:W-:Y:S01]  /*1b20*/  IMAD.WIDE.U32 R138, R138, c[0x0][0x1a8], R24 ;  /* 0x00006a008a8a7a25 */ /* 0x000fe200078e0018 */
[----:B------:R-:W-:-:S02]  /*1b30*/  SEL R43, R3, 0xffffffe0, !P2 ;  /* 0xffffffe0032b7807 */ /* 0x000fc40005000000 */
[C---:B------:R-:W-:Y:S01]  /*1b40*/  SHF.L.U64.HI R106, R5.reuse, R108, c[0x0][0x1a4] ;  /* 0x00006900056a7619 */ /* 0x040fe2000001026c */
[----:B------:R-:W-:Y:S02]  /*1b50*/  IMAD.SHL.U32 R107, R5, 0x10, RZ ;  /* 0x00000010056b7824 */ /* 0x000fe400078e00ff */
        /* <DEDUP_REMOVED lines=172> */
.L_x_6598:
        /* <DEDUP_REMOVED lines=135> */
.L_x_6548:
[----:B------:R-:W-:Y:S05]  /*2e90*/  BSYNC B0 ;  /* 0x0000000000007941 */ /* 0x000fea0003800000 */
.L_x_6547:
        /* <DEDUP_REMOVED lines=62> */
.L_x_6550:
[----:B------:R-:W-:Y:S05]  /*3280*/  BSYNC B0 ;  /* 0x0000000000007941 */ /* 0x000fea0003800000 */
.L_x_6549:
        /* <DEDUP_REMOVED lines=64> */
.L_x_6552:
[----:B------:R-:W-:Y:S05]  /*3690*/  BSYNC B0 ;  /* 0x0000000000007941 */ /* 0x000fea0003800000 */
.L_x_6551:
        /* <DEDUP_REMOVED lines=65> */
.L_x_6554:
[----:B------:R-:W-:Y:S05]  /*3ab0*/  BSYNC B0 ;  /* 0x0000000000007941 */ /* 0x000fea0003800000 */
.L_x_6553:
        /* <DEDUP_REMOVED lines=61> */
.L_x_6556:
[----:B------:R-:W-:Y:S05]  /*3e90*/  BSYNC B0 ;  /* 0x0000000000007941 */ /* 0x000fea0003800000 */
.L_x_6555:
        /* <DEDUP_REMOVED lines=65> */
.L_x_6558:
[----:B------:R-:W-:Y:S05]  /*42b0*/  BSYNC B0 ;  /* 0x0000000000007941 */ /* 0x000fea0003800000 */
.L_x_6557:
        /* <DEDUP_REMOVED lines=65> */
.L_x_6560:
[----:B------:R-:W-:Y:S05]  /*46d0*/  BSYNC B0 ;  /* 0x0000000000007941 */ /* 0x000fea0003800000 */
.L_x_6559:
        /* <DEDUP_REMOVED lines=67> */
.L_x_6562:
[----:B------:R-:W-:Y:S05]  /*4b10*/  BSYNC B0 ;  /* 0x0000000000007941 */ /* 0x000fea0003800000 */
.L_x_6561:
        /* <DEDUP_REMOVED lines=9> */
.L_x_6546:
        /* <DEDUP_REMOVED lines=90> */
.L_x_6567:
[----:B------:R-:W-:Y:S05]  /*5150*/  BSYNC B0 ;  /* 0x0000000000007941 */ /* 0x000fea0003800000 */
.L_x_6566:
[----:B-----5:R2:W-:Y:S02]  /*5160*/  STG.E.128 [R70.64], R32 ;  /* 0x0000002046007986 */ /* 0x0205e4000c101d06 */
.L_x_6565:
[----:B------:R-:W-:Y:S05]  /*5170*/  BSYNC B1 ;  /* 0x0000000000017941 */ /* 0x000fea0003800000 */
.L_x_6564:
        /* <DEDUP_REMOVED lines=91> */
.L_x_6571:
[----:B------:R-:W-:Y:S05]  /*5730*/  BSYNC B0 ;  /* 0x0000000000007941 */ /* 0x000fea0003800000 */
.L_x_6570:
[C---:B------:R-:W-:Y:S04]  /*5740*/  LEA R2, P0, R105.reuse, R70, 0x1 ;  /* 0x0000004669027211 */ /* 0x040fe800078008ff */
[----:B------:R-:W-:Y:S05]  /*5750*/  LEA.HI.X R3, R105, R71, R104, 0x1, P0 ;  /* 0x0000004769037211 */ /* 0x000fea00000f0c68 */
[----:B-----5:R3:W-:Y:S04]  /*5760*/  STG.E.128 [R2.64], R32 ;  /* 0x0000002002007986 */ /* 0x0207e8000c101d06 */
.L_x_6569:
[----:B------:R-:W-:Y:S05]  /*5770*/  BSYNC B1 ;  /* 0x0000000000017941 */ /* 0x000fea0003800000 */
.L_x_6568:
        /* <DEDUP_REMOVED lines=96> */
.L_x_6575:
[----:B------:R-:W-:Y:S05]  /*5d80*/  BSYNC B0 ;  /* 0x0000000000007941 */ /* 0x000fea0003800000 */
.L_x_6574:
[C---:B------:R-:W-:Y:S04]  /*5d90*/  LEA R2, P0, R150.reuse, R70, 0x1 ;  /* 0x0000004696027211 */ /* 0x040fe800078008ff */
[----:B------:R-:W-:Y:S05]  /*5da0*/  LEA.HI.X R3, R150, R71, R76, 0x1, P0 ;  /* 0x0000004796037211 */ /* 0x000fea00000f0c4c */
[----:B-----5:R3:W-:Y:S04]  /*5db0*/  STG.E.128 [R2.64], R52 ;  /* 0x0000003402007986 */ /* 0x0207e8000c101d06 */
.L_x_6573:
[----:B------:R-:W-:Y:S05]  /*5dc0*/  BSYNC B1 ;  /* 0x0000000000017941 */ /* 0x000fea0003800000 */
.L_x_6572:
        /* <DEDUP_REMOVED lines=16> */
[----:B------:R-:W-:Y:S02]  /*5ed0*/  MOV R160, RZ ;  /* 0x000000ff00a07202 */ /* 0x000fe40000000f00 */
[----:B------:R-:W-:Y:S02]  /*5ee0*/  MOV R46, R54 ;  /* 0x00000036002e7202 */ /* 0x000fe40000000f00 */
[----:B------:R-:W-:Y:S03]  /*5ef0*/  MOV R47, R55 ;  /* 0x00000037002f7202 */ /* 0x000fe60000000f00 */
[----:B------:R-:W-:Y:S02]  /*5f00*/  @P0 IADD3 R99, RZ, -UR5, RZ ;  /* 0x80000005ff630c10 */ /* 0x000fe4000fffe0ff */
[----:B------:R-:W-:Y:S02]  /*5f10*/  @P0 IADD3 R156, RZ, -UR5, RZ ;  /* 0x80000005ff9c0c10 */ /* 0x000fe4000fffe0ff */
[C---:B------:R-:W-:Y:S02]  /*5f20*/  LEA R16, P1, R99.reuse, R158, 0x1 ;  /* 0x0000009e63107211 */ /* 0x040fe400078208ff */
[----:B------:R-:W-:Y:S02]  /*5f30*/  @P0 IADD3 R160, RZ, -UR5, RZ ;  /* 0x80000005ffa00c10 */ /* 0x000fe4000fffe0ff */
[----:B------:R-:W-:Y:S02]  /*5f40*/  LEA.HI.X.SX32 R17, R99, R159, 0x1, P1 ;  /* 0x0000009f63117211 */ /* 0x000fe400008f0eff */
[----:B------:R-:W-:Y:S04]  /*5f50*/  IADD3 R99, P1, R123, R156, RZ ;  /* 0x0000009c7b637210 */ /* 0x000fe80007f3e0ff */
[----:B------:R-:W-:Y:S01]  /*5f60*/  LEA.HI.X.SX32 R156, R156, R114, 0x1, P1 ;  /* 0x000000729c9c7211 */ /* 0x000fe200008f0eff */
[----:B------:R-:W2:Y:S01]  /*5f70*/  LDG.E.128 R16, [R16.64] ;  /* 0x0000000610107981 */ /* 0x000ea2000c1e1d00 */
[C---:B-1----:R-:W-:Y:S04]  /*5f80*/  LEA R158, P1, R99.reuse, R100, 0x1 ;  /* 0x00000064639e7211 */ /* 0x042fe800078208ff */
[----:B------:R-:W-:Y:S02]  /*5f90*/  LEA.HI.X R159, R99, R97, R156, 0x1, P1 ;  /* 0x00000061639f7211 */ /* 0x000fe400008f0c9c */
[----:B------:R-:W-:Y:S04]  /*5fa0*/  IADD3 R99, P1, R123, R160, RZ ;  /* 0x000000a07b637210 */ /* 0x000fe80007f3e0ff */
[----:B------:R-:W-:Y:S01]  /*5fb0*/  LEA.HI.X.SX32 R160, R160, R114, 0x1, P1 ;  /* 0x00000072a0a07211 */ /* 0x000fe200008f0eff */
[----:B------:R-:W3:Y:S01]  /*5fc0*/  LDG.E.128 R156, [R158.64] ;  /* 0x000000069e9c7981 */ /* 0x000ee2000c1e1d00 */
        /* <DEDUP_REMOVED lines=64> */
.L_x_6579:
[----:B------:R-:W-:Y:S05]  /*63d0*/  BSYNC B0 ;  /* 0x0000000000007941 */ /* 0x000fea0003800000 */
.L_x_6578:
[----:B------:R-:W-:Y:S05]  /*63e0*/  MOV R3, 0x60 ;  /* 0x0000006000037802 */ /* 0x000fea0000000f00 */
[C---:B------:R-:W-:Y:S04]  /*63f0*/  IMAD.WIDE.U32 R4, R3.reuse, c[0x0][0x198], R70 ;  /* 0x0000660003047a25 */ /* 0x040fe800078e0046 */
[----:B------:R-:W-:Y:S05]  /*6400*/  IMAD R0, R3, c[0x0][0x19c], RZ ;  /* 0x0000670003007a24 */ /* 0x000fea00078e02ff */
[----:B------:R-:W-:Y:S05]  /*6410*/  IADD3 R5, R5, R0, RZ ;  /* 0x0000000005057210 */ /* 0x000fea0007ffe0ff */
[----:B-----5:R2:W-:Y:S02]  /*6420*/  STG.E.128 [R4.64], R52 ;  /* 0x0000003404007986 */ /* 0x0205e4000c101d06 */
.L_x_6577:
[----:B------:R-:W-:Y:S05]  /*6430*/  BSYNC B1 ;  /* 0x0000000000017941 */ /* 0x000fea0003800000 */
.L_x_6576:
        /* <DEDUP_REMOVED lines=19> */
[----:B------:R-:W-:Y:S02]  /*6570*/  LEA R16, P1, R156, R158, 0x1 ;  /* 0x0000009e9c107211 */ /* 0x000fe400078208ff */
[----:B------:R-:W-:Y:S02]  /*6580*/  IADD3 R99, P2, R122, R101, RZ ;  /* 0x000000657a637210 */ /* 0x000fe40007f5e0ff */
[----:B------:R-:W-:Y:S02]  /*6590*/  LEA.HI.X.SX32 R17, R156, R159, 0x1, P1 ;  /* 0x0000009f9c117211 */ /* 0x000fe400008f0eff */
[----:B------:R-:W-:Y:S02]  /*65a0*/  LEA.HI.X.SX32 R156, R101, R113, 0x1, P2 ;  /* 0x00000071659c7211 */ /* 0x000fe400010f0eff */
[C---:B-1----:R-:W-:Y:S02]  /*65b0*/  LEA R158, P1, R99.reuse, R100, 0x1 ;  /* 0x00000064639e7211 */ /* 0x042fe400078208ff */
[----:B------:R-:W-:Y:S01]  /*65c0*/  @P0 IADD3 R160, RZ, -UR5, RZ ;  /* 0x80000005ffa00c10 */ /* 0x000fe2000fffe0ff */
[----:B------:R-:W2:Y:S01]  /*65d0*/  LDG.E.128 R16, [R16.64] ;  /* 0x0000000610107981 */ /* 0x000ea2000c1e1d00 */
        /* <DEDUP_REMOVED lines=68> */
.L_x_6583:
[----:B------:R-:W-:Y:S05]  /*6a20*/  BSYNC B0 ;  /* 0x0000000000007941 */ /* 0x000fea0003800000 */
.L_x_6582:
[C---:B------:R-:W-:Y:S04]  /*6a30*/  LEA R2, P0, R152.reuse, R70, 0x1 ;  /* 0x0000004698027211 */ /* 0x040fe800078008ff */
[----:B------:R-:W-:Y:S05]  /*6a40*/  LEA.HI.X R3, R152, R71, R80, 0x1, P0 ;  /* 0x0000004798037211 */ /* 0x000fea00000f0c50 */
[----:B-----5:R2:W-:Y:S04]  /*6a50*/  STG.E.128 [R2.64], R52 ;  /* 0x0000003402007986 */ /* 0x0205e8000c101d06 */
.L_x_6581:
[----:B------:R-:W-:Y:S05]  /*6a60*/  BSYNC B1 ;  /* 0x0000000000017941 */ /* 0x000fea0003800000 */
.L_x_6580:
        /* <DEDUP_REMOVED lines=96> */
.L_x_6587:
[----:B------:R-:W-:Y:S05]  /*7070*/  BSYNC B0 ;  /* 0x0000000000007941 */ /* 0x000fea0003800000 */
.L_x_6586:
[----:B------:R-:W-:Y:S05]  /*7080*/  MOV R3, 0xa0 ;  /* 0x000000a000037802 */ /* 0x000fea0000000f00 */
[C---:B------:R-:W-:Y:S04]  /*7090*/  IMAD.WIDE.U32 R4, R3.reuse, c[0x0][0x198], R70 ;  /* 0x0000660003047a25 */ /* 0x040fe800078e0046 */
[----:B------:R-:W-:Y:S05]  /*70a0*/  IMAD R0, R3, c[0x0][0x19c], RZ ;  /* 0x0000670003007a24 */ /* 0x000fea00078e02ff */
[----:B------:R-:W-:Y:S05]  /*70b0*/  IADD3 R5, R5, R0, RZ ;  /* 0x0000000005057210 */ /* 0x000fea0007ffe0ff */
[----:B-----5:R2:W-:Y:S02]  /*70c0*/  STG.E.128 [R4.64], R52 ;  /* 0x0000003404007986 */ /* 0x0205e4000c101d06 */
.L_x_6585:
[----:B------:R-:W-:Y:S05]  /*70d0*/  BSYNC B1 ;  /* 0x0000000000017941 */ /* 0x000fea0003800000 */
.L_x_6584:
        /* <DEDUP_REMOVED lines=96> */
.L_x_6591:
[----:B------:R-:W-:Y:S05]  /*76e0*/  BSYNC B0 ;  /* 0x0000000000007941 */ /* 0x000fea0003800000 */
.L_x_6590:
[----:B------:R-:W-:Y:S05]  /*76f0*/  MOV R3, 0xc0 ;  /* 0x000000c000037802 */ /* 0x000fea0000000f00 */
[C---:B------:R-:W-:Y:S04]  /*7700*/  IMAD.WIDE.U32 R4, R3.reuse, c[0x0][0x198], R70 ;  /* 0x0000660003047a25 */ /* 0x040fe800078e0046 */
[----:B------:R-:W-:Y:S05]  /*7710*/  IMAD R0, R3, c[0x0][0x19c], RZ ;  /* 0x0000670003007a24 */ /* 0x000fea00078e02ff */
[----:B------:R-:W-:Y:S05]  /*7720*/  IADD3 R5, R5, R0, RZ ;  /* 0x0000000005057210 */ /* 0x000fea0007ffe0ff */
[----:B-----5:R2:W-:Y:S02]  /*7730*/  STG.E.128 [R4.64], R52 ;  /* 0x0000003404007986 */ /* 0x0205e4000c101d06 */
.L_x_6589:
[----:B------:R-:W-:Y:S05]  /*7740*/  BSYNC B1 ;  /* 0x0000000000017941 */ /* 0x000fea0003800000 */
.L_x_6588:
        /* <DEDUP_REMOVED lines=97> */
.L_x_6595:
[----:B------:R-:W-:Y:S05]  /*7d60*/  BSYNC B0 ;  /* 0x0000000000007941 */ /* 0x000fea0003800000 */
.L_x_6594:
[----:B------:R-:W-:Y:S05]  /*7d70*/  MOV R3, 0xe0 ;  /* 0x000000e000037802 */ /* 0x000fea0000000f00 */
[C---:B------:R-:W-:Y:S04]  /*7d80*/  IMAD.WIDE.U32 R4, R3.reuse, c[0x0][0x198], R70 ;  /* 0x0000660003047a25 */ /* 0x040fe800078e0046 */
[----:B------:R-:W-:Y:S05]  /*7d90*/  IMAD R0, R3, c[0x0][0x19c], RZ ;  /* 0x0000670003007a24 */ /* 0x000fea00078e02ff */
[----:B------:R-:W-:Y:S05]  /*7da0*/  IADD3 R5, R5, R0, RZ ;  /* 0x0000000005057210 */ /* 0x000fea0007ffe0ff */
[----:B-----5:R2:W-:Y:S02]  /*7db0*/  STG.E.128 [R4.64], R52 ;  /* 0x0000003404007986 */ /* 0x0205e4000c101d06 */
.L_x_6593:
[----:B------:R-:W-:Y:S05]  /*7dc0*/  BSYNC B1 ;  /* 0x0000000000017941 */ /* 0x000fea0003800000 */
.L_x_6592:
        /* <DEDUP_REMOVED lines=9> */
.L_x_6545:
        /* <DEDUP_REMOVED lines=72> */
.L_x_6563:
        /* <DEDUP_REMOVED lines=82> */
.L_x_6596:
        /* <DEDUP_REMOVED lines=8> */
.L_x_6597:
[----:B------:R-:W-:Y:S04]  /*8880*/  IADD3 R11, R11, -0x1, RZ ;  /* 0xffffffff0b0b7810 */ /* 0x000fe80007ffe0ff */
[----:B------:R-:W-:Y:S11]  /*8890*/  ISETP.GT.AND P0, PT, R11, R67, PT ;  /* 0x000000430b00720c */ /* 0x000ff60003f04270 */
[----:B------:R-:W-:Y:S02]  /*88a0*/  @!UPT UIADD3 URZ, URZ, URZ, URZ ;  /* 0x0000003f3f3ff290 */ /* 0x000fe4000fffe03f */
[----:B------:R-:W-:-:S05]  /*88b0*/  @P0 BRA `(.L_x_6598) ;  /* 0xffff9d6000000947 */ /* 0x000fca000383ffff */
.L_x_6544:
        /* <DEDUP_REMOVED lines=95> */
.L_x_6605:
[----:B------:R-:W-:Y:S05]  /*8eb0*/  BSYNC B0 ;  /* 0x0000000000007941 */ /* 0x000fea0003800000 */
.L_x_6604:
[----:B-----5:R1:W-:Y:S02]  /*8ec0*/  STS.128 [R177], R8 ;  /* 0x00000008b1007388 */ /* 0x0203e40000000c00 */
.L_x_6603:
[----:B------:R-:W-:Y:S05]  /*8ed0*/  BSYNC B1 ;  /* 0x0000000000017941 */ /* 0x000fea0003800000 */
.L_x_6602:
        /* <DEDUP_REMOVED lines=56> */
.L_x_6609:
[----:B------:R-:W-:Y:S05]  /*9260*/  BSYNC B0 ;  /* 0x0000000000007941 */ /* 0x000fea0003800000 */
.L_x_6608:
[----:B-----5:R2:W-:Y:S02]  /*9270*/  STS.128 [R177+0x800], R8 ;  /* 0x00080008b1007388 */ /* 0x0205e40000000c00 */
.L_x_6607:
[----:B------:R-:W-:Y:S05]  /*9280*/  BSYNC B1 ;  /* 0x0000000000017941 */ /* 0x000fea0003800000 */
.L_x_6606:
        /* <DEDUP_REMOVED lines=57> */
.L_x_6613:
[----:B------:R-:W-:Y:S05]  /*9620*/  BSYNC B0 ;  /* 0x0000000000007941 */ /* 0x000fea0003800000 */
.L_x_6612:
[----:B-----5:R2:W-:Y:S02]  /*9630*/  STS.128 [R177+0x1000], R8 ;  /* 0x00100008b1007388 */ /* 0x0205e40000000c00 */
.L_x_6611:
[----:B------:R-:W-:Y:S05]  /*9640*/  BSYNC B1 ;  /* 0x0000000000017941 */ /* 0x000fea0003800000 */
.L_x_6610:
        /* <DEDUP_REMOVED lines=56> */
.L_x_6616:
[----:B------:R-:W-:Y:S05]  /*99d0*/  BSYNC B0 ;  /* 0x0000000000007941 */ /* 0x000fea0003800000 */
.L_x_6615:
[----:B-----5:R2:W-:Y:S01]  /*99e0*/  STS.128 [R177+0x1800], R8 ;  /* 0x00180008b1007388 */ /* 0x0205e20000000c00 */
[----:B------:R-:W-:Y:S05]  /*99f0*/  BRA `(.L_x_6614) ;  /* 0x000019a000007947 */ /* 0x000fea0003800000 */
.L_x_6601:
        /* <DEDUP_REMOVED lines=88> */
.L_x_6620:
[----:B------:R-:W-:Y:S05]  /*9f80*/  BSYNC B0 ;  /* 0x0000000000007941 */ /* 0x000fea0003800000 */
.L_x_6619:
[----:B-----5:R2:W-:Y:S02]  /*9f90*/  STS.128 [R177], R20 ;  /* 0x00000014b1007388 */ /* 0x0205e40000000c00 */
.L_x_6618:
[----:B------:R-:W-:Y:S05]  /*9fa0*/  BSYNC B1 ;  /* 0x0000000000017941 */ /* 0x000fea0003800000 */
.L_x_6617:
        /* <DEDUP_REMOVED lines=91> */
.L_x_6624:
[----:B------:R-:W-:Y:S05]  /*a560*/  BSYNC B0 ;  /* 0x0000000000007941 */ /* 0x000fea0003800000 */
.L_x_6623:
[----:B-----5:R3:W-:Y:S02]  /*a570*/  STS.128 [R177+0x800], R20 ;  /* 0x00080014b1007388 */ /* 0x0207e40000000c00 */
.L_x_6622:
[----:B------:R-:W-:Y:S05]  /*a580*/  BSYNC B1 ;  /* 0x0000000000017941 */ /* 0x000fea0003800000 */
.L_x_6621:
        /* <DEDUP_REMOVED lines=92> */
.L_x_6628:
[----:B------:R-:W-:Y:S05]  /*ab50*/  BSYNC B0 ;  /* 0x0000000000007941 */ /* 0x000fea0003800000 */
.L_x_6627:
[----:B-----5:R3:W-:Y:S02]  /*ab60*/  STS.128 [R177+0x1000], R20 ;  /* 0x00100014b1007388 */ /* 0x0207e40000000c00 */
.L_x_6626:
[----:B------:R-:W-:Y:S05]  /*ab70*/  BSYNC B1 ;  /* 0x0000000000017941 */ /* 0x000fea0003800000 */
.L_x_6625:
        /* <DEDUP_REMOVED lines=93> */
.L_x_6630:
[----:B------:R-:W-:Y:S05]  /*b150*/  BSYNC B0 ;  /* 0x0000000000007941 */ /* 0x000fea0003800000 */
.L_x_6629:
[----:B-----5:R4:W-:Y:S01]  /*b160*/  STS.128 [R177+0x1800], R16 ;  /* 0x00180010b1007388 */ /* 0x0209e20000000c00 */
[----:B------:R-:W-:Y:S05]  /*b170*/  BRA `(.L_x_6614) ;  /* 0x0000022000007947 */ /* 0x000fea0003800000 */
.L_x_6600:
        /* <DEDUP_REMOVED lines=34> */
.L_x_6614:
[----:B------:R-:W-:Y:S05]  /*b3a0*/  BSYNC B2 ;  /* 0x0000000000027941 */ /* 0x000fea0003800000 */
.L_x_6599:
[----:B------:R-:W-:Y:S01]  /*b3b0*/  IADD3 R182, R56, -0x1, RZ ;  /* 0xffffffff38b67810 */ /* 0x000fe20007ffe0ff */
[----:B------:R-:W-:Y:S01]  /*b3c0*/  IMAD.SHL.U32 R40, R63, 0x40, RZ ;  /* 0x000000403f287824 */ /* 0x000fe200078e00ff */
[C---:B------:R-:W-:Y:S02]  /*b3d0*/  IADD3 R4, R178.reuse, 0x50, RZ ;  /* 0x00000050b2047810 */ /* 0x040fe40007ffe0ff */
[----:B-1----:R-:W-:Y:S01]  /*b3e0*/  IADD3 R3, R178, 0x60, RZ ;  /* 0x00000060b2037810 */ /* 0x002fe20007ffe0ff */
[----:B------:R-:W-:Y:S01]  /*b3f0*/  IMAD.SHL.U32 R2, R182, 0x80, RZ ;  /* 0x00000080b6027824 */ /* 0x000fe200078e00ff */
[C---:B------:R-:W-:Y:S02]  /*b400*/  IADD3 R0, R178.reuse, 0x70, RZ ;  /* 0x00000070b2007810 */ /* 0x040fe40007ffe0ff */
[----:B------:R-:W-:Y:S01]  /*b410*/  IADD3 R14, R178, 0x40, RZ ;  /* 0x00000040b20e7810 */ /* 0x000fe20007ffe0ff */
[----:B------:R-:W-:Y:S01]  /*b420*/  IMAD.IADD R5, R57, 0x1, -R2 ;  /* 0x0000000139057824 */ /* 0x000fe200078e0a02 */
[----:B------:R-:W-:-:S02]  /*b430*/  LOP3.LUT R40, R40, 0xfffffe00, RZ, 0xc0, !PT ;  /* 0xfffffe0028287812 */ /* 0x000fc400078ec0ff */
[----:B------:R-:W-:Y:S02]  /*b440*/  SHF.R.S32.HI R183, RZ, 0x1f, R60 ;  /* 0x0000001fffb77819 */ /* 0x000fe4000001143c */
[-C--:B------:R-:W-:Y:S02]  /*b450*/  ISETP.GE.AND P0, PT, R178, R5.reuse, PT ;  /* 0x00000005b200720c */ /* 0x080fe40003f06270 */
[-C--:B------:R-:W-:Y:S02]  /*b460*/  ISETP.GE.AND P4, PT, R12, R5.reuse, PT ;  /* 0x000000050c00720c */ /* 0x080fe40003f86270 */
[-C--:B------:R-:W-:Y:S02]  /*b470*/  ISETP.GE.AND P5, PT, R24, R5.reuse, PT ;  /* 0x000000051800720c */ /* 0x080fe40003fa6270 */
[-C--:B------:R-:W-:Y:S02]  /*b480*/  ISETP.GE.AND P3, PT, R28, R5.reuse, PT ;  /* 0x000000051c00720c */ /* 0x080fe40003f66270 */
[----:B------:R-:W-:-:S02]  /*b490*/  ISETP.GE.AND P2, PT, R4, R5, PT ;  /* 0x000000050400720c */ /* 0x000fc40003f46270 */
[----:B------:R-:W-:Y:S02]  /*b4a0*/  ISETP.GE.AND P1, PT, R3, R5, PT ;  /* 0x000000050300720c */ /* 0x000fe40003f26270 */
[----:B------:R-:W-:Y:S01]  /*b4b0*/  LEA.HI R183, R183, R60, RZ, 0x2 ;  /* 0x0000003cb7b77211 */ /* 0x000fe200078f10ff */
[----:B------:R-:W-:Y:S02]  /*b4c0*/  @!P0 IMAD.MOV.U32 R168, RZ, RZ, R170 ;  /* 0x000000ffffa88224 */ /* 0x000fe400078e00aa */
[----:B------:R-:W-:Y:S01]  /*b4d0*/  IMAD R60, R59, 0x10, R61 ;  /* 0x000000103b3c7824 */ /* 0x000fe200078e023d */
[----:B------:R-:W-:Y:S01]  /*b4e0*/  SHF.R.S32.HI R183, RZ, 0x2, R183 ;  /* 0x00000002ffb77819 */ /* 0x000fe200000114b7 */
[----:B------:R-:W-:Y:S01]  /*b4f0*/  @!P5 IMAD.MOV.U32 R6, RZ, RZ, c[0x0][0x198] ;  /* 0x00006600ff06d624 */ /* 0x000fe200078e00ff */
[----:B------:R-:W-:Y:S01]  /*b500*/  @!PT LDS RZ, [RZ] ;  /* 0x00000000fffff984 */ /* 0x000fe20000000800 */
[----:B------:R-:W-:Y:S01]  /*b510*/  @!PT LDS RZ, [RZ] ;  /* 0x00000000fffff984 */ /* 0x000fe20000000800 */
[----:B------:R-:W-:Y:S01]  /*b520*/  @!PT LDS RZ, [RZ] ;  /* 0x00000000fffff984 */ /* 0x000fe20000000800 */
[----:B------:R1:W-:Y:S01]  /*b530*/  @!P0 LDGSTS.E.BYPASS.LTC128B.128 [R177+0x2000], [R168.64] ;  /* 0x02000000a8b18fae */ /* 0x0003e2000b901d46 */
[C---:B--2---:R-:W-:Y:S01]  /*b540*/  @!P4 LEA R8, P0, R105.reuse, R170, 0x1 ;  /* 0x000000aa6908c211 */ /* 0x044fe200078008ff */
[----:B------:R-:W-:Y:S01]  /*b550*/  @!P5 IMAD.MOV.U32 R7, RZ, RZ, c[0x0][0x19c] ;  /* 0x00006700ff07d624 */ /* 0x000fe200078e00ff */
[----:B------:R-:W-:Y:S01]  /*b560*/  IADD3 R60, R60, 0x1, R183 ;  /* 0x000000013c3c7810 */ /* 0x000fe20007ffe0b7 */
[----:B---3--:R-:W-:Y:S01]  /*b570*/  @!P3 IMAD.MOV.U32 R22, RZ, RZ, c[0x0][0x198] ;  /* 0x00006600ff16b624 */ /* 0x008fe200078e00ff */
[----:B------:R-:W-:Y:S01]  /*b580*/  @!P4 LEA.HI.X R9, R105, R169, R104, 0x1, P0 ;  /* 0x000000a96909c211 */ /* 0x000fe200000f0c68 */
[----:B------:R-:W-:Y:S01]  /*b590*/  @!P2 IMAD.MOV.U32 R20, RZ, RZ, c[0x0][0x198] ;  /* 0x00006600ff14a624 */ /* 0x000fe200078e00ff */
[----:B------:R-:W-:Y:S01]  /*b5a0*/  ISETP.GE.AND P0, PT, R0, R5, PT ;  /* 0x000000050000720c */ /* 0x000fe20003f06270 */
[----:B----4-:R-:W-:Y:S01]  /*b5b0*/  @!P1 IMAD.MOV.U32 R18, RZ, RZ, c[0x0][0x198] ;  /* 0x00006600ff129624 */ /* 0x010fe200078e00ff */
[----:B------:R-:W-:Y:S01]  /*b5c0*/  IADD3 R60, R57, R60, -R174 ;  /* 0x0000003c393c7210 */ /* 0x000fe20007ffe8ae */
        /* <DEDUP_REMOVED lines=39> */
[----:B------:R-:W-:Y:S01]  /*b840*/  IMAD.SHL.U32 R59, R58, 0x2, RZ ;  /* 0x000000023a3b7824 */ /* 0x000fe200078e00ff */
[----:B------:R-:W-:Y:S01]  /*b850*/  LEA.HI R135, R135, R10, RZ, 0x1 ;  /* 0x0000000a87877211 */ /* 0x000fe200078f08ff */
[----:B------:R4:W-:Y:S01]  /*b860*/  @!P1 LDGSTS.E.BYPASS.LTC128B.128 [R177+0x5000], [R18.64] ;  /* 0x0500000012b19fae */ /* 0x0009e2000b901d46 */
[----:B------:R-:W-:-:S02]  /*b870*/  ISETP.GE.AND P1, PT, R178, R5, PT ;  /* 0x00000005b200720c */ /* 0x000fc40003f26270 */
[----:B------:R-:W-:Y:S01]  /*b880*/  @!P5 IMAD.MOV.U32 R4, RZ, RZ, c[0x0][0x1a4] ;  /* 0x00006900ff04d624 */ /* 0x000fe200078e00ff */
[----:B------:R5:W-:Y:S01]  /*b890*/  @!P0 LDGSTS.E.BYPASS.LTC128B.128 [R177+0x5800], [R16.64] ;  /* 0x0580000010b18fae */ /* 0x000be2000b901d46 */
[----:B------:R-:W-:Y:S02]  /*b8a0*/  ISETP.GE.AND P0, PT, R12, R5, PT ;  /* 0x000000050c00720c */ /* 0x000fe40003f06270 */
[----:B------:R-:W-:Y:S01]  /*b8b0*/  LOP3.LUT R59, R59, 0x6, RZ, 0xc0, !PT ;  /* 0x000000063b3b7812 */ /* 0x000fe200078ec0ff */
[----:B------:R-:W0:Y:S01]  /*b8c0*/  LDGDEPBAR ;  /* 0x00000000000079af */ /* 0x000e220000000000 */
[----:B------:R-:W-:-:S09]  /*b8d0*/  IADD3 R58, R60, c[0x0][0x2e8], RZ ;  /* 0x0000ba003c3a7a10 */ /* 0x000fd20007ffe0ff */
        /* <DEDUP_REMOVED lines=51> */
[----:B------:R-:W-:Y:S01]  /*bc10*/  @!P1 IMAD R4, R4, 0xc0, RZ ;  /* 0x000000c004049824 */ /* 0x000fe200078e02ff */
[----:B------:R-:W-:Y:S01]  /*bc20*/  LOP3.LUT R3, R3, R10, RZ, 0x3c, !PT ;  /* 0x0000000a03037212 */ /* 0x000fe200078e3cff */
[----:B----4-:R-:W-:Y:S02]  /*bc30*/  @!P0 IMAD.MOV.U32 R12, RZ, RZ, c[0x0][0x1a0] ;  /* 0x00006800ff0c8624 */ /* 0x010fe400078e00ff */
[----:B------:R-:W-:Y:S02]  /*bc40*/  @!P0 IMAD.MOV.U32 R0, RZ, RZ, c[0x0][0x1a4] ;  /* 0x00006900ff008624 */ /* 0x000fe400078e00ff */
[----:B------:R-:W-:-:S02]  /*bc50*/  @!P2 IMAD R5, R5, 0xa0, RZ ;  /* 0x000000a00505a824 */ /* 0x000fc400078e02ff */
[----:B------:R-:W-:Y:S02]  /*bc60*/  @!P1 IMAD.IADD R15, R15, 0x1, R4 ;  /* 0x000000010f0f9824 */ /* 0x000fe400078e0204 */
[----:B------:R-:W-:-:S04]  /*bc70*/  @!P0 IMAD.WIDE.U32 R12, R12, 0xe0, R172 ;  /* 0x000000e00c0c8825 */ /* 0x000fc800078e00ac */
[----:B-----5:R-:W-:Y:S02]  /*bc80*/  @!P3 IMAD.MOV.U32 R6, RZ, RZ, c[0x0][0x1a4] ;  /* 0x00006900ff06b624 */ /* 0x020fe400078e00ff */
[----:B------:R-:W-:Y:S02]  /*bc90*/  @!P0 IMAD R7, R0, 0xe0, RZ ;  /* 0x000000e000078824 */ /* 0x000fe400078e02ff */
[----:B------:R-:W-:Y:S02]  /*bca0*/  @!P3 IMAD R6, R6, 0x60, RZ ;  /* 0x000000600606b824 */ /* 0x000fe400078e02ff */
[----:B------:R-:W-:Y:S02]  /*bcb0*/  @!P2 IMAD.IADD R5, R17, 0x1, R5 ;  /* 0x000000011105a824 */ /* 0x000fe400078e0205 */
[----:B------:R-:W-:Y:S02]  /*bcc0*/  @!P3 IMAD.IADD R19, R19, 0x1, R6 ;  /* 0x000000011313b824 */ /* 0x000fe400078e0206 */
[----:B------:R-:W-:-:S02]  /*bcd0*/  @!P2 IMAD.MOV.U32 R4, RZ, RZ, R16 ;  /* 0x000000ffff04a224 */ /* 0x000fc400078e0010 */
[----:B------:R-:W-:Y:S01]  /*bce0*/  IMAD.IADD R168, R3, 0x1, R168 ;  /* 0x0000000103a87824 */ /* 0x000fe200078e02a8 */
[----:B------:R-:W-:Y:S01]  /*bcf0*/  @!PT LDS RZ, [RZ] ;  /* 0x00000000fffff984 */ /* 0x000fe20000000800 */
[----:B------:R-:W-:Y:S01]  /*bd00*/  @!PT LDS RZ, [RZ] ;  /* 0x00000000fffff984 */ /* 0x000fe20000000800 */
[----:B------:R-:W-:Y:S01]  /*bd10*/  @!PT LDS RZ, [RZ] ;  /* 0x00000000fffff984 */ /* 0x000fe20000000800 */
[----:B------:R4:W-:Y:S01]  /*bd20*/  @!P3 LDGSTS.E.BYPASS.LTC128B.128 [R177+0x7800], [R18.64] ;  /* 0x0780000012b1bfae */ /* 0x0009e2000b901d46 */
[----:B------:R-:W-:Y:S01]  /*bd30*/  @!P0 IMAD.IADD R7, R13, 0x1, R7 ;  /* 0x000000010d078824 */ /* 0x000fe200078e0207 */
[----:B------:R-:W-:Y:S01]  /*bd40*/  LOP3.LUT R3, R3, R40, RZ, 0xfc, !PT ;  /* 0x0000002803037212 */ /* 0x000fe200078efcff */
[----:B------:R-:W-:Y:S01]  /*bd50*/  @!P0 IMAD.MOV.U32 R6, RZ, RZ, R12 ;  /* 0x000000ffff068224 */ /* 0x000fe200078e000c */
[----:B------:R-:W-:Y:S01]  /*bd60*/  @P4 STS.128 [R177+0x8000], RZ ;  /* 0x008000ffb1004388 */ /* 0x000fe20000000c00 */
[----:B------:R-:W-:Y:S02]  /*bd70*/  IMAD.SHL.U32 R167, R167, 0x2, RZ ;  /* 0x00000002a7a77824 */ /* 0x000fe400078e00ff */
[----:B------:R-:W-:Y:S01]  /*bd80*/  IMAD.SHL.U32 R168, R168, 0x2, RZ ;  /* 0x00000002a8a87824 */ /* 0x000fe200078e00ff */
[----:B------:R-:W-:Y:S01]  /*bd90*/  @!PT LDS RZ, [RZ] ;  /* 0x00000000fffff984 */ /* 0x000fe20000000800 */
[----:B------:R-:W-:Y:S01]  /*bda0*/  @!PT LDS RZ, [RZ] ;  /* 0x00000000fffff984 */ /* 0x000fe20000000800 */
[----:B------:R-:W-:Y:S01]  /*bdb0*/  @!PT LDS RZ, [RZ] ;  /* 0x00000000fffff984 */ /* 0x000fe20000000800 */
[----:B------:R5:W-:Y:S01]  /*bdc0*/  @!P4 LDGSTS.E.BYPASS.LTC128B.128 [R177+0x8000], [R8.64] ;  /* 0x0800000008b1cfae */ /* 0x000be2000b901d46 */
[----:B------:R-:W-:Y:S01]  /*bdd0*/  IMAD.MOV.U32 R0, RZ, RZ, 0x20 ;  /* 0x00000020ff007424 */ /* 0x000fe200078e00ff */
[----:B------:R-:W-:Y:S01]  /*bde0*/  IADD3 R164, R167, 0x2040, RZ ;  /* 0x00002040a7a47810 */ /* 0x000fe20007ffe0ff */
[--C-:B------:R-:W-:Y:S01]  /*bdf0*/  IMAD R166, R42, 0x2, R168.reuse ;  /* 0x000000022aa67824 */ /* 0x100fe200078e02a8 */
[----:B------:R-:W-:Y:S01]  /*be00*/  @P2 STS.128 [R177+0x8800], RZ ;  /* 0x008800ffb1002388 */ /* 0x000fe20000000c00 */
[----:B------:R-:W-:-:S02]  /*be10*/  IMAD R165, R43, 0x2, R168 ;  /* 0x000000022ba57824 */ /* 0x000fc400078e02a8 */
[----:B------:R-:W-:Y:S01]  /*be20*/  IMAD.IADD R40, R2, 0x1, R59 ;  /* 0x0000000102287824 */ /* 0x000fe200078e023b */
[----:B------:R-:W-:Y:S01]  /*be30*/  @!PT LDS RZ, [RZ] ;  /* 0x00000000fffff984 */ /* 0x000fe20000000800 */
[----:B------:R-:W-:Y:S01]  /*be40*/  @!PT LDS RZ, [RZ] ;  /* 0x00000000fffff984 */ /* 0x000fe20000000800 */
[----:B------:R-:W-:Y:S01]  /*be50*/  @!PT LDS RZ, [RZ] ;  /* 0x00000000fffff984 */ /* 0x000fe20000000800 */
[----:B------:R1:W-:Y:S01]  /*be60*/  @!P2 LDGSTS.E.BYPASS.LTC128B.128 [R177+0x8800], [R4.64] ;  /* 0x0880000004b1afae */ /* 0x0003e2000b901d46 */
[----:B------:R-:W-:-:S03]  /*be70*/  IMAD R163, R42, 0x2, R165 ;  /* 0x000000022aa37824 */ /* 0x000fc600078e02a5 */
        /* <DEDUP_REMOVED lines=13> */
[----:B----4-:R-:W-:Y:S04]  /*bf50*/  LDSM.16.M88.4 R16, [R168] ;  /* 0x00000000a810783b */ /* 0x010fe80000000200 */
[----:B------:R-:W4:Y:S01]  /*bf60*/  LDSM.16.M88.4 R68, [R167+0x2000] ;  /* 0x00200000a744783b */ /* 0x000f220000000200 */
[----:B-1----:R-:W-:-:S03]  /*bf70*/  IADD3 R4, R167, 0x2000, RZ ;  /* 0x00002000a7047810 */ /* 0x002fc60007ffe0ff */
[----:B-----5:R-:W-:Y:S01]  /*bf80*/  LDSM.16.M88.4 R8, [R166] ;  /* 0x00000000a608783b */ /* 0x020fe20000000200 */
[----:B------:R-:W-:-:S03]  /*bf90*/  @P2 IADD3 R164, R4, -0x40, RZ ;  /* 0xffffffc004a42810 */ /* 0x000fc60007ffe0ff */
[----:B------:R-:W1:Y:S01]  /*bfa0*/  LDSM.16.M88.4 R36, [R167+0x2800] ;  /* 0x00280000a724783b */ /* 0x000e620000000200 */
[----:B------:R-:W-:-:S03]  /*bfb0*/  IADD3 R157, R164, 0x800, RZ ;  /* 0x00000800a49d7810 */ /* 0x000fc60007ffe0ff */
[----:B--2---:R-:W2:Y:S01]  /*bfc0*/  LDSM.16.M88.4 R12, [R161+0x2000] ;  /* 0x00200000a10c783b */ /* 0x004ea20000000200 */
[----:B------:R-:W-:Y:S01]  /*bfd0*/  IMAD.IADD R100, R0, 0x1, R164 ;  /* 0x0000000100647824 */ /* 0x000fe200078e02a4 */
[C---:B------:R-:W-:Y:S02]  /*bfe0*/  IADD3 R156, R164.reuse, 0x1000, RZ ;  /* 0x00001000a49c7810 */ /* 0x040fe40007ffe0ff */
[----:B------:R-:W-:Y:S01]  /*bff0*/  LDSM.16.M88.4 R28, [R164] ;  /* 0x00000000a41c783b */ /* 0x000fe20000000200 */
[C---:B------:R-:W-:Y:S02]  /*c000*/  IADD3 R155, R164.reuse, 0x1800, RZ ;  /* 0x00001800a49b7810 */ /* 0x040fe40007ffe0ff */
[C---:B------:R-:W-:Y:S01]  /*c010*/  IADD3 R154, R164.reuse, 0x2000, RZ ;  /* 0x00002000a49a7810 */ /* 0x040fe20007ffe0ff */
[----:B---3--:R-:W-:Y:S01]  /*c020*/  LDSM.16.M88.4 R4, [R165] ;  /* 0x00000000a504783b */ /* 0x008fe20000000200 */
[C---:B------:R-:W-:Y:S02]  /*c030*/  IADD3 R153, R164.reuse, 0x2800, RZ ;  /* 0x00002800a4997810 */ /* 0x040fe40007ffe0ff */
[----:B------:R-:W-:Y:S01]  /*c040*/  IADD3 R152, R164, 0x3000, RZ ;  /* 0x00003000a4987810 */ /* 0x000fe20007ffe0ff */
[----:B------:R-:W-:Y:S04]  /*c050*/  LDSM.16.M88.4 R64, [R100] ;  /* 0x000000006440783b */ /* 0x000fe80000000200 */
[----:B------:R-:W3:Y:S04]  /*c060*/  LDSM.16.M88.4 R80, [R167+0x3000] ;  /* 0x00300000a750783b */ /* 0x000ee80000000200 */
[----:B------:R-:W-:Y:S04]  /*c070*/  LDSM.16.M88.4 R32, [R167+0x3800] ;  /* 0x00380000a720783b */ /* 0x000fe80000000200 */
[----:B------:R-:W-:Y:S01]  /*c080*/  LDSM.16.M88.4 R76, [R161+0x2800] ;  /* 0x00280000a14c783b */ /* 0x000fe20000000200 */
[C---:B----4-:R-:W-:Y:S03]  /*c090*/  HMMA.16816.F32 R24, R16.reuse, R68, RZ ;  /* 0x000000441018723c */ /* 0x050fe600000018ff */
[----:B------:R-:W-:Y:S04]  /*c0a0*/  LDSM.16.M88.4 R72, [R161+0x3000] ;  /* 0x00300000a148783b */ /* 0x000fe80000000200 */
        /* <DEDUP_REMOVED lines=8> */
[----:B------:R-:W0:Y:S05]  /*c130*/  LDGDEPBAR ;  /* 0x00000000000079af */ /* 0x000e2a0000000000 */
[----:B------:R-:W-:Y:S01]  /*c140*/  HMMA.16816.F32 R68, R8, R14, R68 ;  /* 0x0000000e0844723c */ /* 0x000fe20000001844 */
[----:B------:R-:W1:Y:S07]  /*c150*/  LDSM.16.M88.4 R12, [R163] ;  /* 0x00000000a30c783b */ /* 0x000e6e0000000200 */
[----:B---3--:R-:W-:Y:S08]  /*c160*/  HMMA.16816.F32 R20, R16, R80, RZ ;  /* 0x000000501014723c */ /* 0x008ff000000018ff */
[C---:B------:R-:W-:Y:S08]  /*c170*/  HMMA.16816.F32 R24, R4.reuse, R28, R24 ;  /* 0x0000001c0418723c */ /* 0x040ff00000001818 */
[----:B------:R-:W-:Y:S08]  /*c180*/  HMMA.16816.F32 R68, R4, R30, R68 ;  /* 0x0000001e0444723c */ /* 0x000ff00000001844 */
[C---:B------:R-:W-:Y:S08]  /*c190*/  HMMA.16816.F32 R36, R16.reuse, R38, RZ ;  /* 0x000000261024723c */ /* 0x040ff000000018ff */
[----:B------:R-:W-:Y:S08]  /*c1a0*/  HMMA.16816.F32 R80, R16, R82, RZ ;  /* 0x000000521050723c */ /* 0x000ff000000018ff */
[C---:B-1----:R-:W-:Y:S08]  /*c1b0*/  HMMA.16816.F32 R24, R12.reuse, R64, R24 ;  /* 0x000000400c18723c */ /* 0x042ff00000001818 */
[----:B------:R-:W-:Y:S01]  /*c1c0*/  HMMA.16816.F32 R68, R12, R66, R68 ;  /* 0x000000420c44723c */ /* 0x000fe20000001844 */
[----:B------:R-:W1:Y:S07]  /*c1d0*/  LDSM.16.M88.4 R64, [R164+0x1000] ;  /* 0x00100000a440783b */ /* 0x000e6e0000000200 */
[C---:B------:R-:W-:Y:S08]  /*c1e0*/  HMMA.16816.F32 R28, R16.reuse, R32, RZ ;  /* 0x00000020101c723c */ /* 0x040ff000000018ff */
[----:B------:R-:W-:Y:S01]  /*c1f0*/  FMUL.FTZ R25, R25, c[0x0][0x2ec] ;  /* 0x0000bb0019197a20 */ /* 0x000fe20000410000 */
[----:B------:R-:W-:Y:S01]  /*c200*/  HMMA.16816.F32 R32, R16, R34, RZ ;  /* 0x000000221020723c */ /* 0x000fe200000018ff */
[----:B------:R-:W-:-:S02]  /*c210*/  FMUL.FTZ R0, R24, c[0x0][0x2ec] ;  /* 0x0000bb0018007a20 */ /* 0x000fc40000410000 */
[----:B------:R2:W-:Y:S01]  /*c220*/  MUFU.TANH R62, R25 ;  /* 0x00000019003e7308 */ /* 0x0005e20000002400 */
[----:B------:R-:W-:Y:S02]  /*c230*/  FMUL.FTZ R41, R26, c[0x0][0x2ec] ;  /* 0x0000bb001a297a20 */ /* 0x000fe40000410000 */
[----:B------:R-:W-:Y:S02]  /*c240*/  FMUL.FTZ R96, R27, c[0x0][0x2ec] ;  /* 0x0000bb001b607a20 */ /* 0x000fe40000410000 */
[----:B------:R-:W-:Y:S01]  /*c250*/  HMMA.16816.F32 R52, R8, R76, R52 ;  /* 0x0000004c0834723c */ /* 0x000fe20000001834 */
[----:B------:R-:W-:Y:S02]  /*c260*/  FMUL.FTZ R69, R69, c[0x0][0x2ec] ;  /* 0x0000bb0045457a20 */ /* 0x000fe40000410000 */
[----:B------:R-:W-:Y:S01]  /*c270*/  FMUL.FTZ R70, R70, c[0x0][0x2ec] ;  /* 0x0000bb0046467a20 */ /* 0x000fe20000410000 */
[----:B------:R-:W-:Y:S01]  /*c280*/  MUFU.TANH R96, R96 ;  /* 0x0000006000607308 */ /* 0x000fe20000002400 */
[----:B------:R-:W-:-:S02]  /*c290*/  FMUL.FTZ R71, R71, c[0x0][0x2ec] ;  /* 0x0000bb0047477a20 */ /* 0x000fc40000410000 */
[----:B------:R-:W-:Y:S01]  /*c2a0*/  FMUL.FTZ R63, R68, c[0x0][0x2ec] ;  /* 0x0000bb00443f7a20 */ /* 0x000fe20000410000 */
[C---:B------:R-:W-:Y:S01]  /*c2b0*/  HMMA.16816.F32 R36, R8.reuse, R78, R36 ;  /* 0x0000004e0824723c */ /* 0x040fe20000001824 */
[----:B------:R-:W-:Y:S03]  /*c2c0*/  LDSM.16.M88.4 R76, [R100+0x800] ;  /* 0x00080000644c783b */ /* 0x000fe60000000200 */
[----:B------:R-:W3:Y:S01]  /*c2d0*/  MUFU.TANH R97, R69 ;  /* 0x0000004500617308 */ /* 0x000ee20000002400 */
[----:B--2---:R-:W2:Y:S03]  /*c2e0*/  LDSM.16.M88.4 R24, [R164+0x1800] ;  /* 0x00180000a418783b */ /* 0x004ea60000000200 */
[C---:B------:R-:W-:Y:S04]  /*c2f0*/  HMMA.16816.F32 R20, R8.reuse, R72, R20 ;  /* 0x000000480814723c */ /* 0x040fe80000001814 */
[----:B------:R-:W4:Y:S04]  /*c300*/  MUFU.TANH R98, R70 ;  /* 0x0000004600627308 */ /* 0x000f280000002400 */
[C---:B------:R-:W-:Y:S01]  /*c310*/  HMMA.16816.F32 R80, R8.reuse, R74, R80 ;  /* 0x0000004a0850723c */ /* 0x040fe20000001850 */
[----:B------:R-:W-:Y:S03]  /*c320*/  LDSM.16.M88.4 R72, [R167+0x4000] ;  /* 0x00400000a748783b */ /* 0x000fe60000000200 */
[----:B------:R5:W-:Y:S04]  /*c330*/  MUFU.TANH R99, R71 ;  /* 0x0000004700637308 */ /* 0x000be80000002400 */
[C---:B------:R-:W-:Y:S04]  /*c340*/  HMMA.16816.F32 R28, R8.reuse, R48, R28 ;  /* 0x00000030081c723c */ /* 0x040fe8000000181c */
[----:B------:R-:W-:Y:S04]  /*c350*/  MUFU.TANH R63, R63 ;  /* 0x0000003f003f7308 */ /* 0x000fe80000002400 */
[----:B------:R-:W-:Y:S01]  /*c360*/  HMMA.16816.F32 R32, R8, R50, R32 ;  /* 0x000000320820723c */ /* 0x000fe20000001820 */
[----:B------:R-:W3:Y:S03]  /*c370*/  LDSM.16.M88.4 R48, [R100+0x1000] ;  /* 0x001000006430783b */ /* 0x000ee60000000200 */
[----:B------:R-:W-:Y:S04]  /*c380*/  MUFU.TANH R41, R41 ;  /* 0x0000002900297308 */ /* 0x000fe80000002400 */
[C---:B------:R-:W-:Y:S04]  /*c390*/  HMMA.16816.F32 R52, R4.reuse, R44, R52 ;  /* 0x0000002c0434723c */ /* 0x040fe80000001834 */
[----:B------:R-:W-:Y:S04]  /*c3a0*/  MUFU.TANH R0, R0 ;  /* 0x0000000000007308 */ /* 0x000fe80000002400 */
[C---:B------:R-:W-:Y:S08]  /*c3b0*/  HMMA.16816.F32 R36, R4.reuse, R46, R36 ;  /* 0x0000002e0424723c */ /* 0x040ff00000001824 */
[C---:B-1----:R-:W-:Y:S08]  /*c3c0*/  HMMA.16816.F32 R20, R4.reuse, R64, R20 ;  /* 0x000000400414723c */ /* 0x042ff00000001814 */
[C---:B------:R-:W-:Y:S01]  /*c3d0*/  HMMA.16816.F32 R80, R4.reuse, R66, R80 ;  /* 0x000000420450723c */ /* 0x040fe20000001850 */
[----:B------:R-:W5:Y:S07]  /*c3e0*/  LDSM.16.M88.4 R64, [R167+0x4800] ;  /* 0x00480000a740783b */ /* 0x000f6e0000000200 */
[----:B--2---:R-:W-:Y:S08]  /*c3f0*/  HMMA.16816.F32 R28, R4, R24, R28 ;  /* 0x00000018041c723c */ /* 0x004ff0000000181c */
[C---:B------:R-:W-:Y:S08]  /*c400*/  HMMA.16816.F32 R52, R12.reuse, R76, R52 ;  /* 0x0000004c0c34723c */ /* 0x040ff00000001834 */
[C---:B------:R-:W-:Y:S01]  /*c410*/  HMMA.16816.F32 R36, R12.reuse, R78, R36 ;  /* 0x0000004e0c24723c */ /* 0x040fe20000001824 */
[----:B------:R-:W1:Y:S07]  /*c420*/  LDSM.16.M88.4 R76, [R161+0x4800] ;  /* 0x00480000a14c783b */ /* 0x000e6e0000000200 */
[C---:B---3--:R-:W-:Y:S08]  /*c430*/  HMMA.16816.F32 R80, R12.reuse, R50, R80 ;  /* 0x000000320c50723c */ /* 0x048ff00000001850 */
[----:B------:R-:W-:Y:S01]  /*c440*/  HMMA.16816.F32 R28, R12, R88, R28 ;  /* 0x000000580c1c723c */ /* 0x000fe2000000181c */
[----:B------:R-:W-:-:S02]  /*c450*/  FMUL.FTZ R52, R52, c[0x0][0x2ec] ;  /* 0x0000bb0034347a20 */ /* 0x000fc40000410000 */
[----:B------:R-:W-:Y:S02]  /*c460*/  FMUL.FTZ R53, R53, c[0x0][0x2ec] ;  /* 0x0000bb0035357a20 */ /* 0x000fe40000410000 */
[----:B------:R-:W-:Y:S01]  /*c470*/  FMUL.FTZ R54, R54, c[0x0][0x2ec] ;  /* 0x0000bb0036367a20 */ /* 0x000fe20000410000 */
[----:B------:R-:W2:Y:S01]  /*c480*/  MUFU.TANH R101, R52 ;  /* 0x0000003400657308 */ /* 0x000ea20000002400 */
[----:B------:R-:W-:Y:S01]  /*c490*/  FMUL.FTZ R55, R55, c[0x0][0x2ec] ;  /* 0x0000bb0037377a20 */ /* 0x000fe20000410000 */
[----:B-----5:R-:W-:Y:S01]  /*c4a0*/  HMMA.16816.F32 R68, R16, R64, RZ ;  /* 0x000000401044723c */ /* 0x020fe200000018ff */
[----:B------:R-:W-:Y:S02]  /*c4b0*/  FMUL.FTZ R36, R36, c[0x0][0x2ec] ;  /* 0x0000bb0024247a20 */ /* 0x000fe40000410000 */
[----:B------:R-:W-:Y:S02]  /*c4c0*/  FMUL.FTZ R37, R37, c[0x0][0x2ec] ;  /* 0x0000bb0025257a20 */ /* 0x000fe40000410000 */
[----:B------:R-:W-:Y:S01]  /*c4d0*/  FMUL.FTZ R38, R38, c[0x0][0x2ec] ;  /* 0x0000bb0026267a20 */ /* 0x000fe20000410000 */
[----:B------:R-:W-:Y:S01]  /*c4e0*/  MUFU.TANH R105, R36 ;  /* 0x0000002400697308 */ /* 0x000fe20000002400 */
[----:B------:R-:W-:Y:S01]  /*c4f0*/  FMUL.FTZ R39, R39, c[0x0][0x2ec] ;  /* 0x0000bb0027277a20 */ /* 0x000fe20000410000 */
[----:B------:R-:W-:Y:S01]  /*c500*/  HMMA.16816.F32 R32, R4, R26, R32 ;  /* 0x0000001a0420723c */ /* 0x000fe20000001820 */
[----:B------:R-:W-:Y:S01]  /*c510*/  FMUL.FTZ R80, R80, c[0x0][0x2ec] ;  /* 0x0000bb0050507a20 */ /* 0x000fe20000410000 */
[----:B------:R-:W-:Y:S01]  /*c520*/  LDSM.16.M88.4 R24, [R167+0x5000] ;  /* 0x00500000a718783b */ /* 0x000fe20000000200 */
[----:B------:R-:W-:-:S02]  /*c530*/  FMUL.FTZ R81, R81, c[0x0][0x2ec] ;  /* 0x0000bb0051517a20 */ /* 0x000fc40000410000 */
[----:B------:R-:W-:Y:S01]  /*c540*/  FMUL.FTZ R82, R82, c[0x0][0x2ec] ;  /* 0x0000bb0052527a20 */ /* 0x000fe20000410000 */
[----:B------:R3:W-:Y:S01]  /*c550*/  MUFU.TANH R123, R80 ;  /* 0x00000050007b7308 */ /* 0x0007e20000002400 */
[----:B------:R-:W-:Y:S01]  /*c560*/  FMUL.FTZ R83, R83, c[0x0][0x2ec] ;  /* 0x0000bb0053537a20 */ /* 0x000fe20000410000 */
[----:B------:R-:W-:Y:S01]  /*c570*/  HMMA.16816.F32 R44, R16, R72, RZ ;  /* 0x00000048102c723c */ /* 0x000fe200000018ff */
[----:B------:R-:W-:Y:S02]  /*c580*/  FMUL.FTZ R28, R28, c[0x0][0x2ec] ;  /* 0x0000bb001c1c7a20 */ /* 0x000fe40000410000 */
[----:B------:R-:W-:-:S03]  /*c590*/  FMUL.FTZ R118, R30, c[0x0][0x2ec] ;  /* 0x0000bb001e767a20 */ /* 0x000fc60000410000 */
[----:B------:R5:W-:Y:S02]  /*c5a0*/  MUFU.TANH R119, R28 ;  /* 0x0000001c00777308 */ /* 0x000be40000002400 */
[----:B------:R-:W-:Y:S01]  /*c5b0*/  HMMA.16816.F32 R72, R16, R74, RZ ;  /* 0x0000004a1048723c */ /* 0x000fe200000018ff */
[----:B---3--:R-:W-:-:S05]  /*c5c0*/  FMUL.FTZ R80, R29, c[0x0][0x2ec] ;  /* 0x0000bb001d507a20 */ /* 0x008fca0000410000 */
[----:B------:R-:W-:Y:S02]  /*c5d0*/  MUFU.TANH R106, R37 ;  /* 0x00000025006a7308 */ /* 0x000fe40000002400 */
[----:B------:R-:W-:Y:S01]  /*c5e0*/  HMMA.16816.F32 R20, R12, R48, R20 ;  /* 0x000000300c14723c */ /* 0x000fe20000001814 */
[----:B------:R-:W3:Y:S05]  /*c5f0*/  LDSM.16.M88.4 R48, [R164+0x2000] ;  /* 0x00200000a430783b */ /* 0x000eea0000000200 */
[----:B------:R-:W-:Y:S02]  /*c600*/  MUFU.TANH R107, R38 ;  /* 0x00000026006b7308 */ /* 0x000fe40000002400 */
[----:B------:R-:W-:Y:S06]  /*c610*/  HMMA.16816.F32 R64, R16, R66, RZ ;  /* 0x000000421040723c */ /* 0x000fec00000018ff */
[----:B------:R2:W-:Y:S02]  /*c620*/  MUFU.TANH R109, R39 ;  /* 0x00000027006d7308 */ /* 0x0005e40000002400 */
[----:B-1----:R-:W-:Y:S07]  /*c630*/  HMMA.16816.F32 R68, R8, R76, R68 ;  /* 0x0000004c0844723c */ /* 0x002fee0000001844 */
[----:B------:R-:W-:Y:S01]  /*c640*/  FMUL.FTZ R77, R31, c[0x0][0x2ec] ;  /* 0x0000bb001f4d7a20 */ /* 0x000fe20000410000 */
[----:B------:R-:W-:Y:S01]  /*c650*/  HMMA.16816.F32 R32, R12, R90, R32 ;  /* 0x0000005a0c20723c */ /* 0x000fe20000001820 */
[----:B-----5:R-:W1:Y:S01]  /*c660*/  LDSM.16.M88.4 R28, [R164+0x2800] ;  /* 0x00280000a41c783b */ /* 0x020e620000000200 */
[----:B------:R5:W-:Y:S01]  /*c670*/  MUFU.TANH R121, R81 ;  /* 0x0000005100797308 */ /* 0x000be20000002400 */
[----:B------:R-:W-:-:S02]  /*c680*/  FMUL.FTZ R20, R20, c[0x0][0x2ec] ;  /* 0x0000bb0014147a20 */ /* 0x000fc40000410000 */
[----:B------:R-:W-:Y:S01]  /*c690*/  FMUL.FTZ R21, R21, c[0x0][0x2ec] ;  /* 0x0000bb0015157a20 */ /* 0x000fe20000410000 */
[----:B--2---:R-:W2:Y:S02]  /*c6a0*/  LDSM.16.M88.4 R36, [R100+0x2000] ;  /* 0x002000006424783b */ /* 0x004ea40000000200 */
[----:B------:R-:W-:Y:S01]  /*c6b0*/  HMMA.16816.F32 R44, R8, R92, R44 ;  /* 0x0000005c082c723c */ /* 0x000fe2000000182c */
[----:B------:R-:W-:Y:S01]  /*c6c0*/  FMUL.FTZ R108, R22, c[0x0][0x2ec] ;  /* 0x0000bb00166c7a20 */ /* 0x000fe20000410000 */
[----:B------:R-:W-:Y:S01]  /*c6d0*/  MUFU.TANH R102, R53 ;  /* 0x0000003500667308 */ /* 0x000fe20000002400 */
[----:B------:R-:W-:-:S05]  /*c6e0*/  FMUL.FTZ R110, R23, c[0x0][0x2ec] ;  /* 0x0000bb00176e7a20 */ /* 0x000fca0000410000 */
[C---:B------:R-:W-:Y:S01]  /*c6f0*/  HMMA.16816.F32 R92, R8.reuse, R94, R72 ;  /* 0x0000005e085c723c */ /* 0x040fe20000001848 */
[----:B------:R-:W-:Y:S01]  /*c700*/  LDSM.16.M88.4 R72, [R161+0x5000] ;  /* 0x00500000a148783b */ /* 0x000fe20000000200 */
[----:B------:R-:W1:Y:S06]  /*c710*/  MUFU.TANH R103, R54 ;  /* 0x0000003600677308 */ /* 0x000e6c0000002400 */
[----:B------:R-:W-:Y:S01]  /*c720*/  HMMA.16816.F32 R64, R8, R78, R64 ;  /* 0x0000004e0840723c */ /* 0x000fe20000001840 */
[----:B------:R-:W-:Y:S01]  /*c730*/  FMUL.FTZ R76, R32, c[0x0][0x2ec] ;  /* 0x0000bb00204c7a20 */ /* 0x000fe20000410000 */
[----:B------:R1:W1:Y:S01]  /*c740*/  MUFU.TANH R104, R55 ;  /* 0x0000003700687308 */ /* 0x0002620000002400 */
[----:B-----5:R-:W-:-:S02]  /*c750*/  FMUL.FTZ R81, R33, c[0x0][0x2ec] ;  /* 0x0000bb0021517a20 */ /* 0x020fc40000410000 */
[----:B------:R-:W-:Y:S02]  /*c760*/  FMUL.FTZ R116, R35, c[0x0][0x2ec] ;  /* 0x0000bb0023747a20 */ /* 0x000fe40000410000 */
[----:B------:R-:W-:Y:S01]  /*c770*/  FMUL.FTZ R78, R34, c[0x0][0x2ec] ;  /* 0x0000bb00224e7a20 */ /* 0x000fe20000410000 */
[C---:B---3--:R-:W-:Y:S01]  /*c780*/  HMMA.16816.F32 R44, R4.reuse, R48, R44 ;  /* 0x00000030042c723c */ /* 0x048fe2000000182c */
[----:B------:R-:W3:Y:S01]  /*c790*/  LDSM.16.M88.4 R32, [R100+0x2800] ;  /* 0x002800006420783b */ /* 0x000ee20000000200 */
[----:B------:R-:W-:Y:S06]  /*c7a0*/  MUFU.TANH R88, R20 ;  /* 0x0000001400587308 */ /* 0x000fec0000002400 */
[C---:B------:R-:W-:Y:S01]  /*c7b0*/  HMMA.16816.F32 R92, R4.reuse, R50, R92 ;  /* 0x00000032045c723c */ /* 0x040fe2000000185c */
[----:B------:R-:W-:Y:S01]  /*c7c0*/  LDSM.16.M88.4 R48, [R161+0x5800] ;  /* 0x00580000a130783b */ /* 0x000fe20000000200 */
[----:B------:R-:W-:Y:S06]  /*c7d0*/  MUFU.TANH R89, R21 ;  /* 0x0000001500597308 */ /* 0x000fec0000002400 */
[----:B-1----:R-:W-:Y:S02]  /*c7e0*/  HMMA.16816.F32 R68, R4, R28, R68 ;  /* 0x0000001c0444723c */ /* 0x002fe40000001844 */
[----:B------:R1:W-:Y:S05]  /*c7f0*/  MUFU.TANH R134, R82 ;  /* 0x0000005200867308 */ /* 0x0003ea0000002400 */
[C---:B------:R-:W-:Y:S01]  /*c800*/  IADD3 R28, R58.reuse, 0x8, RZ ;  /* 0x000000083a1c7810 */ /* 0x040fe20007ffe0ff */
[----:B------:R-:W-:Y:S01]  /*c810*/  HMMA.16816.F32 R52, R16, R24, RZ ;  /* 0x000000181034723c */ /* 0x000fe200000018ff */
[-C--:B------:R-:W-:Y:S01]  /*c820*/  IMNMX R58, R58, R57.reuse, PT ;  /* 0x000000393a3a7217 */ /* 0x080fe20003800200 */
[----:B------:R-:W5:Y:S01]  /*c830*/  MUFU.TANH R108, R108 ;  /* 0x0000006c006c7308 */ /* 0x000f620000002400 */
[----:B------:R-:W-:-:S02]  /*c840*/  IMNMX R57, R28, R57, PT ;  /* 0x000000391c397217 */ /* 0x000fc40003800200 */
[C---:B------:R-:W-:Y:S02]  /*c850*/  IADD3 R28, R40.reuse, 0x1, RZ ;  /* 0x00000001281c7810 */ /* 0x040fe40007ffe0ff */
[----:B------:R-:W-:Y:S01]  /*c860*/  IADD3 R29, R40, 0x8, RZ ;  /* 0x00000008281d7810 */ /* 0x000fe20007ffe0ff */
[C---:B--2---:R-:W-:Y:S01]  /*c870*/  HMMA.16816.F32 R44, R12.reuse, R36, R44 ;  /* 0x000000240c2c723c */ /* 0x044fe2000000182c */
[CC--:B------:R-:W-:Y:S01]  /*c880*/  ISETP.GE.AND P1, PT, R28.reuse, R58.reuse, PT ;  /* 0x0000003a1c00720c */ /* 0x0c0fe20003f26270 */
[----:B------:R-:W-:Y:S01]  /*c890*/  MUFU.TANH R132, R83 ;  /* 0x0000005300847308 */ /* 0x000fe20000002400 */
[-C--:B------:R-:W-:Y:S02]  /*c8a0*/  ISETP.GE.AND P0, PT, R28, R57.reuse, PT ;  /* 0x000000391c00720c */ /* 0x080fe40003f06270 */
[C---:B------:R-:W-:Y:S02]  /*c8b0*/  ISETP.GE.AND P2, PT, R29.reuse, R58, PT ;  /* 0x0000003a1d00720c */ /* 0x040fe40003f46270 */
[----:B------:R-:W-:Y:S01]  /*c8c0*/  ISETP.GE.AND P3, PT, R29, R57, PT ;  /* 0x000000391d00720c */ /* 0x000fe20003f66270 */
[----:B------:R-:W-:Y:S01]  /*c8d0*/  HMMA.16816.F32 R92, R12, R38, R92 ;  /* 0x000000260c5c723c */ /* 0x000fe2000000185c */
[----:B------:R-:W2:Y:S01]  /*c8e0*/  LDSM.16.M88.4 R36, [R164+0x3000] ;  /* 0x00300000a424783b */ /* 0x000ea20000000200 */
[C---:B------:R-:W-:Y:S01]  /*c8f0*/  IADD3 R28, R40.reuse, 0x9, RZ ;  /* 0x00000009281c7810 */ /* 0x040fe20007ffe0ff */
[----:B------:R-:W1:Y:S01]  /*c900*/  MUFU.TANH R110, R110 ;  /* 0x0000006e006e7308 */ /* 0x000e620000002400 */
[----:B------:R-:W-:-:S02]  /*c910*/  IADD3 R29, R40, 0x10, RZ ;  /* 0x00000010281d7810 */ /* 0x000fc40007ffe0ff */
[CC--:B------:R-:W-:Y:S02]  /*c920*/  ISETP.GE.AND P4, PT, R28.reuse, R58.reuse, PT ;  /* 0x0000003a1c00720c */ /* 0x0c0fe40003f86270 */
[----:B------:R-:W-:Y:S01]  /*c930*/  HMMA.16816.F32 R64, R4, R30, R64 ;  /* 0x0000001e0440723c */ /* 0x000fe20000001840 */
[----:B------:R-:W-:Y:S02]  /*c940*/  ISETP.GE.AND P5, PT, R28, R57, PT ;  /* 0x000000391c00720c */ /* 0x000fe40003fa6270 */
[----:B------:R-:W-:Y:S01]  /*c950*/  ISETP.GE.AND P6, PT, R29, R58, PT ;  /* 0x0000003a1d00720c */ /* 0x000fe20003fc6270 */
[----:B------:R-:W1:Y:S01]  /*c960*/  MUFU.TANH R118, R118 ;  /* 0x0000007600767308 */ /* 0x000e620000002400 */
[----:B------:R-:W-:Y:S02]  /*c970*/  FSEL R97, R97, -INF , !P4 ;  /* 0xff80000061617808 */ /* 0x000fe40006000000 */
[----:B------:R-:W-:Y:S01]  /*c980*/  FSEL R96, R96, -INF , !P0 ;  /* 0xff80000060607808 */ /* 0x000fe20004000000 */
[----:B------:R-:W-:Y:S01]  /*c990*/  HMMA.16816.F32 R24, R16, R26, RZ ;  /* 0x0000001a1018723c */ /* 0x000fe200000018ff */
[----:B----4-:R-:W-:Y:S01]  /*c9a0*/  FSEL R98, R98, -INF , !P3 ;  /* 0xff80000062627808 */ /* 0x010fe20005800000 */
[----:B------:R-:W-:Y:S01]  /*c9b0*/  FMUL.FTZ R46, R46, c[0x0][0x2ec] ;  /* 0x0000bb002e2e7a20 */ /* 0x000fe20000410000 */
[----:B------:R-:W-:Y:S01]  /*c9c0*/  FSEL R79, R101, -INF , !P6 ;  /* 0xff800000654f7808 */ /* 0x000fe20007000000 */
[----:B------:R-:W-:Y:S01]  /*c9d0*/  FMUL.FTZ R44, R44, c[0x0][0x2ec] ;  /* 0x0000bb002c2c7a20 */ /* 0x000fe20000410000 */
[----:B------:R-:W4:Y:S01]  /*c9e0*/  MUFU.TANH R77, R77 ;  /* 0x0000004d004d7308 */ /* 0x000f220000002400 */
[----:B------:R-:W-:-:S02]  /*c9f0*/  FMUL.FTZ R47, R47, c[0x0][0x2ec] ;  /* 0x0000bb002f2f7a20 */ /* 0x000fc40000410000 */
[----:B---3--:R-:W-:Y:S01]  /*ca00*/  HMMA.16816.F32 R68, R12, R32, R68 ;  /* 0x000000200c44723c */ /* 0x008fe20000001844 */
[----:B------:R-:W-:Y:S02]  /*ca10*/  FMUL.FTZ R45, R45, c[0x0][0x2ec] ;  /* 0x0000bb002d2d7a20 */ /* 0x000fe40000410000 */
[----:B------:R-:W-:Y:S02]  /*ca20*/  FMUL.FTZ R93, R93, c[0x0][0x2ec] ;  /* 0x0000bb005d5d7a20 */ /* 0x000fe40000410000 */
[----:B------:R3:W-:Y:S01]  /*ca30*/  MUFU.TANH R130, R46 ;  /* 0x0000002e00827308 */ /* 0x0007e20000002400 */
[----:B------:R-:W-:Y:S01]  /*ca40*/  FMUL.FTZ R94, R94, c[0x0][0x2ec] ;  /* 0x0000bb005e5e7a20 */ /* 0x000fe20000410000 */
[C---:B------:R-:W-:Y:S01]  /*ca50*/  IADD3 R33, R40.reuse, 0x11, RZ ;  /* 0x0000001128217810 */ /* 0x040fe20007ffe0ff */
[----:B------:R-:W-:Y:S01]  /*ca60*/  HMMA.16816.F32 R52, R8, R72, R52 ;  /* 0x000000480834723c */ /* 0x000fe20000001834 */
[----:B------:R-:W-:Y:S01]  /*ca70*/  IADD3 R32, R40, 0x18, RZ ;  /* 0x0000001828207810 */ /* 0x000fe20007ffe0ff */
[----:B------:R-:W-:Y:S01]  /*ca80*/  FMUL.FTZ R95, R95, c[0x0][0x2ec] ;  /* 0x0000bb005f5f7a20 */ /* 0x000fe20000410000 */
[----:B------:R-:W-:-:S02]  /*ca90*/  ISETP.GE.AND P0, PT, R33, R57, PT ;  /* 0x000000392100720c */ /* 0x000fc40003f06270 */
[-C--:B------:R-:W-:Y:S01]  /*caa0*/  ISETP.GE.AND P3, PT, R32, R58.reuse, PT ;  /* 0x0000003a2000720c */ /* 0x080fe20003f66270 */
[----:B------:R-:W2:Y:S01]  /*cab0*/  MUFU.TANH R78, R78 ;  /* 0x0000004e004e7308 */ /* 0x000ea20000002400 */
[----:B------:R-:W-:Y:S01]  /*cac0*/  FSEL R73, R62, -INF , !P1 ;  /* 0xff8000003e497808 */ /* 0x000fe20004800000 */
[----:B------:R-:W-:Y:S01]  /*cad0*/  HMMA.16816.F32 R64, R12, R34, R64 ;  /* 0x000000220c40723c */ /* 0x000fe20000001840 */
[-C--:B------:R-:W-:Y:S02]  /*cae0*/  ISETP.GE.AND P1, PT, R29, R57.reuse, PT ;  /* 0x000000391d00720c */ /* 0x080fe40003f26270 */
[----:B------:R-:W4:Y:S02]  /*caf0*/  LDSM.16.M88.4 R28, [R100+0x3000] ;  /* 0x00300000641c783b */ /* 0x000f240000000200 */
[----:B-1----:R-:W-:Y:S01]  /*cb00*/  FSEL R82, R103, -INF , !P1 ;  /* 0xff80000067527808 */ /* 0x002fe20004800000 */
[----:B------:R-:W1:Y:S01]  /*cb10*/  MUFU.TANH R80, R80 ;  /* 0x0000005000507308 */ /* 0x000e620000002400 */
[----:B------:R-:W-:Y:S01]  /*cb20*/  IADD3 R34, R40, 0x19, RZ ;  /* 0x0000001928227810 */ /* 0x000fe20007ffe0ff */
[C---:B------:R-:W-:Y:S01]  /*cb30*/  HMMA.16816.F32 R20, R16.reuse, R84, RZ ;  /* 0x000000541014723c */ /* 0x040fe200000018ff */
[----:B------:R-:W-:Y:S01]  /*cb40*/  FMUL.FTZ R111, R68, c[0x0][0x2ec] ;  /* 0x0000bb00446f7a20 */ /* 0x000fe20000410000 */
[----:B------:R-:W-:Y:S01]  /*cb50*/  FSEL R68, R99, -INF , !P5 ;  /* 0xff80000063447808 */ /* 0x000fe20006800000 */
[----:B------:R-:W-:Y:S01]  /*cb60*/  FMUL.FTZ R120, R71, c[0x0][0x2ec] ;  /* 0x0000bb0047787a20 */ /* 0x000fe20000410000 */
[----:B------:R-:W-:Y:S01]  /*cb70*/  ISETP.GE.AND P4, PT, R34, R58, PT ;  /* 0x0000003a2200720c */ /* 0x000fe20003f86270 */
[----:B------:R-:W-:Y:S01]  /*cb80*/  FMUL.FTZ R70, R70, c[0x0][0x2ec] ;  /* 0x0000bb0046467a20 */ /* 0x000fe20000410000 */
[----:B------:R-:W-:Y:S01]  /*cb90*/  ISETP.GE.AND P5, PT, R32, R57, PT ;  /* 0x000000392000720c */ /* 0x000fe20003fa6270 */
[----:B------:R-:W1:Y:S01]  /*cba0*/  MUFU.TANH R76, R76 ;  /* 0x0000004c004c7308 */ /* 0x000e620000002400 */
[----:B------:R-:W-:Y:S01]  /*cbb0*/  HMMA.16816.F32 R16, R16, R86, RZ ;  /* 0x000000561010723c */ /* 0x000fe200000018ff */
[----:B------:R-:W-:-:S02]  /*cbc0*/  P2R R32, PR, RZ, 0x10 ;  /* 0x00000010ff207803 */ /* 0x000fc40000000000 */
[-C--:B------:R-:W-:Y:S02]  /*cbd0*/  ISETP.GE.AND P4, PT, R34, R57.reuse, PT ;  /* 0x000000392200720c */ /* 0x080fe40003f86270 */
[----:B------:R-:W-:Y:S02]  /*cbe0*/  FSEL R71, R105, -INF , !P3 ;  /* 0xff80000069477808 */ /* 0x000fe40005800000 */
[----:B------:R-:W-:Y:S01]  /*cbf0*/  IADD3 R34, R40, 0x21, RZ ;  /* 0x0000002128227810 */ /* 0x000fe20007ffe0ff */
[----:B------:R-:W-:Y:S01]  /*cc00*/  HMMA.16816.F32 R24, R8, R74, R24 ;  /* 0x0000004a0818723c */ /* 0x000fe20000001818 */
[----:B------:R-:W-:Y:S01]  /*cc10*/  ISETP.NE.AND P3, PT, R32, RZ, PT ;  /* 0x000000ff2000720c */ /* 0x000fe20003f65270 */
[----:B------:R-:W1:Y:S01]  /*cc20*/  MUFU.TANH R116, R116 ;  /* 0x0000007400747308 */ /* 0x000e620000002400 */
[----:B---3--:R-:W-:Y:S01]  /*cc30*/  FSEL R46, R104, -INF , !P0 ;  /* 0xff800000682e7808 */ /* 0x008fe20004000000 */
[----:B------:R-:W-:Y:S01]  /*cc40*/  FMUL.FTZ R112, R67, c[0x0][0x2ec] ;  /* 0x0000bb0043707a20 */ /* 0x000fe20000410000 */
[----:B------:R-:W-:Y:S01]  /*cc50*/  FSEL R72, R109, -INF , !P4 ;  /* 0xff8000006d487808 */ /* 0x000fe20006000000 */
[----:B------:R-:W-:Y:S01]  /*cc60*/  FMUL.FTZ R65, R65, c[0x0][0x2ec] ;  /* 0x0000bb0041417a20 */ /* 0x000fe20000410000 */
[----:B------:R-:W-:Y:S01]  /*cc70*/  FSEL R75, R63, -INF , !P2 ;  /* 0xff8000003f4b7808 */ /* 0x000fe20005000000 */
[----:B--2---:R-:W-:Y:S01]  /*cc80*/  HMMA.16816.F32 R52, R4, R36, R52 ;  /* 0x000000240434723c */ /* 0x004fe20000001834 */
[-C--:B------:R-:W-:Y:S01]  /*cc90*/  ISETP.GE.AND P2, PT, R33, R58.reuse, PT ;  /* 0x0000003a2100720c */ /* 0x080fe20003f46270 */
[----:B------:R-:W2:Y:S01]  /*cca0*/  MUFU.TANH R44, R44 ;  /* 0x0000002c002c7308 */ /* 0x000ea20000002400 */
[----:B------:R-:W-:Y:S01]  /*ccb0*/  IADD3 R33, R40, 0x20, RZ ;  /* 0x0000002028217810 */ /* 0x000fe20007ffe0ff */
[----:B------:R-:W-:Y:S01]  /*ccc0*/  FMUL.FTZ R64, R64, c[0x0][0x2ec] ;  /* 0x0000bb0040407a20 */ /* 0x000fe20000410000 */
[----:B------:R-:W-:Y:S01]  /*ccd0*/  FSEL R83, R102, -INF , !P2 ;  /* 0xff80000066537808 */ /* 0x000fe20005000000 */
[----:B------:R-:W-:Y:S01]  /*cce0*/  FMUL.FTZ R66, R66, c[0x0][0x2ec] ;  /* 0x0000bb0042427a20 */ /* 0x000fe20000410000 */
[----:B------:R-:W-:Y:S01]  /*ccf0*/  ISETP.GE.AND P6, PT, R33, R58, PT ;  /* 0x0000003a2100720c */ /* 0x000fe20003fc6270 */
[----:B------:R-:W-:Y:S01]  /*cd00*/  FMUL.FTZ R36, R69, c[0x0][0x2ec] ;  /* 0x0000bb0045247a20 */ /* 0x000fe20000410000 */
[----:B------:R-:W-:Y:S01]  /*cd10*/  ISETP.GE.AND P1, PT, R33, R57, PT ;  /* 0x000000392100720c */ /* 0x000fe20003f26270 */
[----:B------:R-:W-:Y:S01]  /*cd20*/  HMMA.16816.F32 R20, R8, R48, R20 ;  /* 0x000000300814723c */ /* 0x000fe20000001814 */
[----:B------:R-:W-:Y:S01]  /*cd30*/  IADD3 R33, R40, 0x28, RZ ;  /* 0x0000002828217810 */ /* 0x000fe20007ffe0ff */
[----:B------:R-:W3:Y:S01]  /*cd40*/  MUFU.TANH R124, R47 ;  /* 0x0000002f007c7308 */ /* 0x000ee20000002400 */
[----:B------:R-:W-:-:S02]  /*cd50*/  FSEL R69, R106, -INF , !P3 ;  /* 0xff8000006a457808 */ /* 0x000fc40005800000 */
[CC--:B------:R-:W-:Y:S02]  /*cd60*/  ISETP.GE.AND P2, PT, R34.reuse, R58.reuse, PT ;  /* 0x0000003a2200720c */ /* 0x0c0fe40003f46270 */
[-C--:B------:R-:W-:Y:S01]  /*cd70*/  ISETP.GE.AND P0, PT, R34, R57.reuse, PT ;  /* 0x000000392200720c */ /* 0x080fe20003f06270 */
[----:B------:R-:W-:Y:S01]  /*cd80*/  HMMA.16816.F32 R16, R8, R50, R16 ;  /* 0x000000320810723c */ /* 0x000fe20000001810 */
[C---:B------:R-:W-:Y:S01]  /*cd90*/  ISETP.GE.AND P3, PT, R33.reuse, R58, PT ;  /* 0x0000003a2100720c */ /* 0x040fe20003f66270 */
[----:B------:R1:W-:Y:S01]  /*cda0*/  MUFU.TANH R117, R45 ;  /* 0x0000002d00757308 */ /* 0x0003e20000002400 */
[----:B------:R-:W-:Y:S02]  /*cdb0*/  ISETP.GE.AND P4, PT, R33, R57, PT ;  /* 0x000000392100720c */ /* 0x000fe40003f86270 */
[----:B------:R-:W2:Y:S01]  /*cdc0*/  LDSM.16.M88.4 R32, [R164+0x3800] ;  /* 0x00380000a420783b */ /* 0x000ea20000000200 */
[----:B------:R-:W-:Y:S02]  /*cdd0*/  P2R R37, PR, RZ, 0x8 ;  /* 0x00000008ff257803 */ /* 0x000fe40000000000 */
[----:B------:R-:W-:Y:S01]  /*cde0*/  IADD3 R9, R40, 0x31, RZ ;  /* 0x0000003128097810 */ /* 0x000fe20007ffe0ff */
[----:B------:R-:W-:Y:S01]  /*cdf0*/  HMMA.16816.F32 R24, R4, R38, R24 ;  /* 0x000000260418723c */ /* 0x000fe20000001818 */
[----:B-----5:R-:W-:Y:S01]  /*ce00*/  FSEL R106, R108, -INF , !P1 ;  /* 0xff8000006c6a7808 */ /* 0x020fe20004800000 */
[----:B------:R-:W5:Y:S01]  /*ce10*/  MUFU.TANH R81, R81 ;  /* 0x0000005100517308 */ /* 0x000f620000002400 */
[----:B------:R-:W-:-:S02]  /*ce20*/  ISETP.NE.AND P1, PT, R37, RZ, PT ;  /* 0x000000ff2500720c */ /* 0x000fc40003f25270 */
[----:B------:R-:W-:Y:S02]  /*ce30*/  FSEL R49, R88, -INF , !P6 ;  /* 0xff80000058317808 */ /* 0x000fe40007000000 */
[----:B------:R-:W-:Y:S01]  /*ce40*/  FSEL R39, R89, -INF , !P2 ;  /* 0xff80000059277808 */ /* 0x000fe20005000000 */
[----:B----4-:R-:W-:Y:S01]  /*ce50*/  HMMA.16816.F32 R52, R12, R28, R52 ;  /* 0x0000001c0c34723c */ /* 0x010fe20000001834 */
[----:B------:R-:W-:Y:S01]  /*ce60*/  ISETP.GE.AND P2, PT, R9, R58, PT ;  /* 0x0000003a0900720c */ /* 0x000fe20003f46270 */
[----:B-1----:R-:W-:Y:S01]  /*ce70*/  FMUL.FTZ R45, R92, c[0x0][0x2ec] ;  /* 0x0000bb005c2d7a20 */ /* 0x002fe20000410000 */
[----:B------:R-:W-:Y:S01]  /*ce80*/  FSEL R123, R123, -INF , !P1 ;  /* 0xff8000007b7b7808 */ /* 0x000fe20004800000 */
[----:B------:R-:W-:Y:S01]  /*ce90*/  MUFU.TANH R115, R93 ;  /* 0x0000005d00737308 */ /* 0x000fe20000002400 */
[----:B------:R-:W-:Y:S02]  /*cea0*/  ISETP.GE.AND P1, PT, R9, R57, PT ;  /* 0x000000390900720c */ /* 0x000fe40003f26270 */
[----:B------:R-:W-:-:S02]  /*ceb0*/  IADD3 R29, R40, 0x29, RZ ;  /* 0x00000029281d7810 */ /* 0x000fc40007ffe0ff */
[----:B------:R-:W-:Y:S02]  /*cec0*/  IADD3 R8, R40, 0x38, RZ ;  /* 0x0000003828087810 */ /* 0x000fe40007ffe0ff */
[-C--:B------:R-:W-:Y:S01]  /*ced0*/  ISETP.GE.AND P6, PT, R29, R58.reuse, PT ;  /* 0x0000003a1d00720c */ /* 0x080fe20003fc6270 */
[----:B------:R-:W1:Y:S01]  /*cee0*/  MUFU.TANH R128, R94 ;  /* 0x0000005e00807308 */ /* 0x000e620000002400 */
[----:B------:R-:W-:Y:S02]  /*cef0*/  P2R R9, PR, RZ, 0x4 ;  /* 0x00000004ff097803 */ /* 0x000fe40000000000 */
[----:B------:R-:W-:Y:S01]  /*cf00*/  FSEL R134, R134, -INF , !P4 ;  /* 0xff80000086867808 */ /* 0x000fe20006000000 */
[----:B------:R-:W-:Y:S01]  /*cf10*/  HMMA.16816.F32 R24, R12, R30, R24 ;  /* 0x0000001e0c18723c */ /* 0x000fe20000001818 */
[----:B------:R-:W-:Y:S02]  /*cf20*/  FSEL R121, R121, -INF , !P6 ;  /* 0xff80000079797808 */ /* 0x000fe40007000000 */
[----:B------:R-:W-:Y:S01]  /*cf30*/  ISETP.NE.AND P6, PT, R9, RZ, PT ;  /* 0x000000ff0900720c */ /* 0x000fe20003fc5270 */
[----:B------:R-:W4:Y:S01]  /*cf40*/  MUFU.TANH R126, R95 ;  /* 0x0000005f007e7308 */ /* 0x000f220000002400 */
[----:B------:R-:W-:-:S02]  /*cf50*/  ISETP.GE.AND P4, PT, R8, R58, PT ;  /* 0x0000003a0800720c */ /* 0x000fc40003f86270 */
[-C--:B------:R-:W-:Y:S01]  /*cf60*/  ISETP.GE.AND P2, PT, R8, R57.reuse, PT ;  /* 0x000000390800720c */ /* 0x080fe20003f46270 */
[----:B------:R-:W-:Y:S01]  /*cf70*/  FMUL.FTZ R54, R54, c[0x0][0x2ec] ;  /* 0x0000bb0036367a20 */ /* 0x000fe20000410000 */
[----:B------:R-:W1:Y:S01]  /*cf80*/  LDSM.16.M88.4 R8, [R100+0x3800] ;  /* 0x003800006408783b */ /* 0x000e620000000200 */
[----:B------:R-:W-:Y:S01]  /*cf90*/  IADD3 R28, R40, 0x30, RZ ;  /* 0x00000030281c7810 */ /* 0x000fe20007ffe0ff */
[----:B------:R-:W-:Y:S01]  /*cfa0*/  FMUL.FTZ R52, R52, c[0x0][0x2ec] ;  /* 0x0000bb0034347a20 */ /* 0x000fe20000410000 */
[C---:B--2---:R-:W-:Y:S01]  /*cfb0*/  HMMA.16816.F32 R20, R4.reuse, R32, R20 ;  /* 0x000000200414723c */ /* 0x044fe20000001814 */
[----:B------:R-:W-:Y:S01]  /*cfc0*/  FSEL R104, R110, -INF , !P0 ;  /* 0xff8000006e687808 */ /* 0x000fe20004000000 */
[----:B------:R-:W2:Y:S01]  /*cfd0*/  MUFU.TANH R45, R45 ;  /* 0x0000002d002d7308 */ /* 0x000ea20000002400 */
[-C--:B------:R-:W-:Y:S01]  /*cfe0*/  ISETP.GE.AND P3, PT, R29, R57.reuse, PT ;  /* 0x000000391d00720c */ /* 0x080fe20003f66270 */
[----:B------:R-:W-:Y:S01]  /*cff0*/  FMUL.FTZ R53, R53, c[0x0][0x2ec] ;  /* 0x0000bb0035357a20 */ /* 0x000fe20000410000 */
[-C--:B------:R-:W-:Y:S01]  /*d000*/  ISETP.GE.AND P0, PT, R28, R57.reuse, PT ;  /* 0x000000391c00720c */ /* 0x080fe20003f06270 */
[----:B------:R-:W-:Y:S01]  /*d010*/  FMUL.FTZ R55, R55, c[0x0][0x2ec] ;  /* 0x0000bb0037377a20 */ /* 0x000fe20000410000 */
[----:B------:R-:W-:Y:S01]  /*d020*/  IADD3 R29, R40, 0x39, RZ ;  /* 0x00000039281d7810 */ /* 0x000fe20007ffe0ff */
[----:B------:R-:W-:Y:S01]  /*d030*/  HMMA.16816.F32 R16, R4, R34, R16 ;  /* 0x000000220410723c */ /* 0x000fe20000001810 */
[----:B------:R-:W-:Y:S01]  /*d040*/  FSEL R74, R107, -INF , !P5 ;  /* 0xff8000006b4a7808 */ /* 0x000fe20006800000 */
[----:B------:R-:W1:Y:S01]  /*d050*/  MUFU.TANH R111, R111 ;  /* 0x0000006f006f7308 */ /* 0x000e620000002400 */
[----:B------:R-:W-:Y:S01]  /*d060*/  FSEL R132, R132, -INF , !P3 ;  /* 0xff80000084847808 */ /* 0x000fe20005800000 */
[----:B------:R-:W-:Y:S01]  /*d070*/  FMUL.FTZ R24, R24, c[0x0][0x2ec] ;  /* 0x0000bb0018187a20 */ /* 0x000fe20000410000 */
[----:B------:R-:W-:Y:S01]  /*d080*/  FSEL R118, R118, -INF , !P0 ;  /* 0xff80000076767808 */ /* 0x000fe20004000000 */
[----:B------:R-:W-:Y:S01]  /*d090*/  FMUL.FTZ R25, R25, c[0x0][0x2ec] ;  /* 0x0000bb0019197a20 */ /* 0x000fe20000410000 */
[-C--:B------:R-:W-:Y:S01]  /*d0a0*/  ISETP.GE.AND P5, PT, R28, R58.reuse, PT ;  /* 0x0000003a1c00720c */ /* 0x080fe20003fa6270 */
[----:B------:R-:W-:Y:S01]  /*d0b0*/  FMUL.FTZ R27, R27, c[0x0][0x2ec] ;  /* 0x0000bb001b1b7a20 */ /* 0x000fe20000410000 */
[C---:B------:R-:W-:Y:S01]  /*d0c0*/  ISETP.GE.AND P3, PT, R29.reuse, R58, PT ;  /* 0x0000003a1d00720c */ /* 0x040fe20003f66270 */
[----:B------:R-:W1:Y:S01]  /*d0d0*/  MUFU.TANH R36, R36 ;  /* 0x0000002400247308 */ /* 0x000e620000002400 */
[----:B------:R-:W-:Y:S01]  /*d0e0*/  ISETP.GE.AND P0, PT, R29, R57, PT ;  /* 0x000000391d00720c */ /* 0x000fe20003f06270 */
[----:B------:R-:W-:Y:S01]  /*d0f0*/  FMUL.FTZ R26, R26, c[0x0][0x2ec] ;  /* 0x0000bb001a1a7a20 */ /* 0x000fe20000410000 */
[----:B------:R-:W-:Y:S01]  /*d100*/  IADD3 R28, R40, 0x40, RZ ;  /* 0x00000040281c7810 */ /* 0x000fe20007ffe0ff */
[----:B------:R-:W-:-:S04]  /*d110*/  DEPBAR.LE SB0, 0x0 ;  /* 0x000080000000791a */ /* 0x000fc80000000000 */
[----:B------:R-:W-:Y:S01]  /*d120*/  IADD3 R29, R40, 0x41, RZ ;  /* 0x00000041281d7810 */ /* 0x000fe20007ffe0ff */
[----:B------:R-:W2:Y:S01]  /*d130*/  MUFU.TANH R120, R120 ;  /* 0x0000007800787308 */ /* 0x000ea20000002400 */
[----:B------:R-:W-:Y:S02]  /*d140*/  FSEL R119, R119, -INF , !P5 ;  /* 0xff80000077777808 */ /* 0x000fe40006800000 */
[----:B------:R-:W-:Y:S02]  /*d150*/  FSEL R108, R77, -INF , !P1 ;  /* 0xff8000004d6c7808 */ /* 0x000fe40004800000 */
[----:B------:R-:W-:Y:S02]  /*d160*/  FSEL R110, R78, -INF , !P2 ;  /* 0xff8000004e6e7808 */ /* 0x000fe40005000000 */
[C---:B------:R-:W-:Y:S01]  /*d170*/  ISETP.GE.AND P5, PT, R28.reuse, R58, PT ;  /* 0x0000003a1c00720c */ /* 0x040fe20003fa6270 */
[----:B------:R5:W2:Y:S01]  /*d180*/  MUFU.TANH R107, R65 ;  /* 0x00000041006b7308 */ /* 0x000aa20000002400 */
[-C--:B------:R-:W-:Y:S01]  /*d190*/  ISETP.GE.AND P1, PT, R28, R57.reuse, PT ;  /* 0x000000391c00720c */ /* 0x080fe20003f26270 */
[----:B-1----:R-:W-:Y:S01]  /*d1a0*/  HMMA.16816.F32 R20, R12, R8, R20 ;  /* 0x000000080c14723c */ /* 0x002fe20000001814 */
[----:B------:R-:W-:-:S02]  /*d1b0*/  ISETP.GE.AND P2, PT, R29, R57, PT ;  /* 0x000000391d00720c */ /* 0x000fc40003f46270 */
[C---:B------:R-:W-:Y:S02]  /*d1c0*/  IADD3 R28, R40.reuse, 0x48, RZ ;  /* 0x00000048281c7810 */ /* 0x040fe40007ffe0ff */
[C---:B------:R-:W-:Y:S01]  /*d1d0*/  IADD3 R5, R40.reuse, 0x49, RZ ;  /* 0x0000004928057810 */ /* 0x040fe20007ffe0ff */
[----:B------:R-:W1:Y:S01]  /*d1e0*/  MUFU.TANH R112, R112 ;  /* 0x0000007000707308 */ /* 0x000e620000002400 */
[----:B------:R-:W-:Y:S01]  /*d1f0*/  IADD3 R4, R40, 0x50, RZ ;  /* 0x0000005028047810 */ /* 0x000fe20007ffe0ff */
[----:B------:R-:W-:Y:S01]  /*d200*/  HMMA.16816.F32 R16, R12, R10, R16 ;  /* 0x0000000a0c10723c */ /* 0x000fe20000001810 */
[----:B------:R-:W-:Y:S02]  /*d210*/  FSEL R51, R80, -INF , !P6 ;  /* 0xff80000050337808 */ /* 0x000fe40007000000 */
[----:B------:R-:W-:Y:S02]  /*d220*/  FSEL R101, R76, -INF , !P4 ;  /* 0xff8000004c657808 */ /* 0x000fe40006000000 */
[----:B------:R-:W-:Y:S01]  /*d230*/  FSEL R116, R116, -INF , !P0 ;  /* 0xff80000074747808 */ /* 0x000fe20004000000 */
[----:B------:R-:W1:Y:S01]  /*d240*/  MUFU.TANH R122, R70 ;  /* 0x00000046007a7308 */ /* 0x000e620000002400 */
[----:B------:R-:W-:-:S02]  /*d250*/  FSEL R103, R44, -INF , !P5 ;  /* 0xff8000002c677808 */ /* 0x000fc40006800000 */
[----:B------:R-:W-:Y:S02]  /*d260*/  FSEL R130, R130, -INF , !P1 ;  /* 0xff80000082827808 */ /* 0x000fe40004800000 */
[----:B---3--:R-:W-:Y:S02]  /*d270*/  FSEL R124, R124, -INF , !P2 ;  /* 0xff8000007c7c7808 */ /* 0x008fe40005000000 */
[-C--:B------:R-:W-:Y:S01]  /*d280*/  ISETP.GE.AND P4, PT, R29, R58.reuse, PT ;  /* 0x0000003a1d00720c */ /* 0x080fe20003f86270 */
[----:B------:R-:W3:Y:S01]  /*d290*/  MUFU.TANH R113, R64 ;  /* 0x0000004000717308 */ /* 0x000ee20000002400 */
[-C--:B------:R-:W-:Y:S01]  /*d2a0*/  ISETP.GE.AND P0, PT, R28, R57.reuse, PT ;  /* 0x000000391c00720c */ /* 0x080fe20003f06270 */
[----:B------:R-:W-:Y:S01]  /*d2b0*/  FMUL.FTZ R23, R23, c[0x0][0x2ec] ;  /* 0x0000bb0017177a20 */ /* 0x000fe20000410000 */
[CC--:B------:R-:W-:Y:S01]  /*d2c0*/  ISETP.GE.AND P6, PT, R5.reuse, R58.reuse, PT ;  /* 0x0000003a0500720c */ /* 0x0c0fe20003fc6270 */
[----:B------:R-:W-:Y:S01]  /*d2d0*/  FMUL.FTZ R20, R20, c[0x0][0x2ec] ;  /* 0x0000bb0014147a20 */ /* 0x000fe20000410000 */
[-C--:B------:R-:W-:Y:S01]  /*d2e0*/  ISETP.GE.AND P1, PT, R5, R57.reuse, PT ;  /* 0x000000390500720c */ /* 0x080fe20003f26270 */
[----:B------:R-:W-:Y:S01]  /*d2f0*/  FMUL.FTZ R21, R21, c[0x0][0x2ec] ;  /* 0x0000bb0015157a20 */ /* 0x000fe20000410000 */
[C---:B------:R-:W-:Y:S01]  /*d300*/  ISETP.GE.AND P5, PT, R4.reuse, R58, PT ;  /* 0x0000003a0400720c */ /* 0x040fe20003fa6270 */
[----:B------:R-:W-:Y:S01]  /*d310*/  MUFU.TANH R114, R66 ;  /* 0x0000004200727308 */ /* 0x000fe20000002400 */
[----:B------:R-:W-:Y:S01]  /*d320*/  ISETP.GE.AND P2, PT, R4, R57, PT ;  /* 0x000000390400720c */ /* 0x000fe20003f46270 */
[----:B------:R-:W-:Y:S01]  /*d330*/  FMUL.FTZ R22, R22, c[0x0][0x2ec] ;  /* 0x0000bb0016167a20 */ /* 0x000fe20000410000 */
[----:B------:R-:W-:Y:S01]  /*d340*/  IADD3 R5, R40, 0x51, RZ ;  /* 0x0000005128057810 */ /* 0x000fe20007ffe0ff */
[----:B------:R-:W-:Y:S01]  /*d350*/  FMUL.FTZ R16, R16, c[0x0][0x2ec] ;  /* 0x0000bb0010107a20 */ /* 0x000fe20000410000 */
[----:B------:R-:W-:Y:S01]  /*d360*/  IADD3 R4, R40, 0x58, RZ ;  /* 0x0000005828047810 */ /* 0x000fe20007ffe0ff */
[----:B------:R-:W-:Y:S01]  /*d370*/  FMUL.FTZ R17, R17, c[0x0][0x2ec] ;  /* 0x0000bb0011117a20 */ /* 0x000fe20000410000 */
[----:B-----5:R-:W-:Y:S01]  /*d380*/  FSEL R65, R81, -INF , !P3 ;  /* 0xff80000051417808 */ /* 0x020fe20005800000 */
[----:B------:R-:W5:Y:S01]  /*d390*/  MUFU.TANH R66, R54 ;  /* 0x0000003600427308 */ /* 0x000f620000002400 */
[----:B------:R-:W-:Y:S01]  /*d3a0*/  FSEL R117, R117, -INF , !P4 ;  /* 0xff80000075757808 */ /* 0x000fe20006000000 */
[----:B------:R-:W-:Y:S01]  /*d3b0*/  FMUL.FTZ R18, R18, c[0x0][0x2ec] ;  /* 0x0000bb0012127a20 */ /* 0x000fe20000410000 */
[----:B------:R-:W-:Y:S01]  /*d3c0*/  FSEL R128, R128, -INF , !P0 ;  /* 0xff80000080807808 */ /* 0x000fe20004000000 */
[----:B------:R-:W-:Y:S01]  /*d3d0*/  FMUL.FTZ R19, R19, c[0x0][0x2ec] ;  /* 0x0000bb0013137a20 */ /* 0x000fe20000410000 */
[----:B------:R-:W-:-:S02]  /*d3e0*/  FSEL R115, R115, -INF , !P6 ;  /* 0xff80000073737808 */ /* 0x000fc40007000000 */
[----:B----4-:R-:W-:Y:S01]  /*d3f0*/  FSEL R126, R126, -INF , !P1 ;  /* 0xff8000007e7e7808 */ /* 0x010fe20004800000 */
[----:B------:R-:W4:Y:S01]  /*d400*/  MUFU.TANH R67, R52 ;  /* 0x0000003400437308 */ /* 0x000f220000002400 */
[-C--:B------:R-:W-:Y:S02]  /*d410*/  ISETP.GE.AND P3, PT, R28, R58.reuse, PT ;  /* 0x0000003a1c00720c */ /* 0x080fe40003f66270 */
[CC--:B------:R-:W-:Y:S02]  /*d420*/  ISETP.GE.AND P4, PT, R5.reuse, R58.reuse, PT ;  /* 0x0000003a0500720c */ /* 0x0c0fe40003f86270 */
[-C--:B------:R-:W-:Y:S02]  /*d430*/  ISETP.GE.AND P0, PT, R5, R57.reuse, PT ;  /* 0x000000390500720c */ /* 0x080fe40003f06270 */
[C---:B------:R-:W-:Y:S01]  /*d440*/  ISETP.GE.AND P6, PT, R4.reuse, R58, PT ;  /* 0x0000003a0400720c */ /* 0x040fe20003fc6270 */
[----:B------:R-:W1:Y:S01]  /*d450*/  MUFU.TANH R61, R24 ;  /* 0x00000018003d7308 */ /* 0x000e620000002400 */
[----:B------:R-:W-:-:S02]  /*d460*/  ISETP.GE.AND P1, PT, R4, R57, PT ;  /* 0x000000390400720c */ /* 0x000fc40003f26270 */
[C---:B------:R-:W-:Y:S02]  /*d470*/  IADD3 R5, R40.reuse, 0x59, RZ ;  /* 0x0000005928057810 */ /* 0x040fe40007ffe0ff */
[----:B------:R-:W-:Y:S02]  /*d480*/  IADD3 R4, R40, 0x60, RZ ;  /* 0x0000006028047810 */ /* 0x000fe40007ffe0ff */
[----:B--2---:R-:W-:Y:S01]  /*d490*/  FSEL R105, R45, -INF , !P3 ;  /* 0xff8000002d697808 */ /* 0x004fe20005800000 */
[----:B------:R-:W-:Y:S01]  /*d4a0*/  MUFU.TANH R63, R53 ;  /* 0x00000035003f7308 */ /* 0x000fe20000002400 */
[----:B------:R-:W-:Y:S02]  /*d4b0*/  FSEL R111, R111, -INF , !P5 ;  /* 0xff8000006f6f7808 */ /* 0x000fe40006800000 */
[----:B------:R-:W-:Y:S02]  /*d4c0*/  FSEL R109, R36, -INF , !P4 ;  /* 0xff800000246d7808 */ /* 0x000fe40006000000 */
[----:B------:R-:W-:-:S02]  /*d4d0*/  FSEL R120, R120, -INF , !P0 ;  /* 0xff80000078787808 */ /* 0x000fc40004000000 */
[CC--:B------:R-:W-:Y:S01]  /*d4e0*/  ISETP.GE.AND P5, PT, R5.reuse, R58.reuse, PT ;  /* 0x0000003a0500720c */ /* 0x0c0fe20003fa6270 */
[----:B------:R-:W2:Y:S01]  /*d4f0*/  MUFU.TANH R53, R25 ;  /* 0x0000001900357308 */ /* 0x000ea20000002400 */
[-C--:B------:R-:W-:Y:S02]  /*d500*/  ISETP.GE.AND P3, PT, R5, R57.reuse, PT ;  /* 0x000000390500720c */ /* 0x080fe40003f66270 */
[C---:B------:R-:W-:Y:S02]  /*d510*/  ISETP.GE.AND P4, PT, R4.reuse, R58, PT ;  /* 0x0000003a0400720c */ /* 0x040fe40003f86270 */
[----:B------:R-:W-:Y:S02]  /*d520*/  ISETP.GE.AND P0, PT, R4, R57, PT ;  /* 0x000000390400720c */ /* 0x000fe40003f06270 */
[C---:B------:R-:W-:Y:S01]  /*d530*/  IADD3 R4, R40.reuse, 0x68, RZ ;  /* 0x0000006828047810 */ /* 0x040fe20007ffe0ff */
[----:B------:R-:W2:Y:S01]  /*d540*/  MUFU.TANH R30, R23 ;  /* 0x00000017001e7308 */ /* 0x000ea20000002400 */
[----:B------:R-:W-:-:S02]  /*d550*/  IADD3 R5, R40, 0x61, RZ ;  /* 0x0000006128057810 */ /* 0x000fc40007ffe0ff */
[----:B------:R-:W-:Y:S02]  /*d560*/  FSEL R107, R107, -INF , !P5 ;  /* 0xff8000006b6b7808 */ /* 0x000fe40006800000 */
[----:B-1----:R-:W-:Y:S02]  /*d570*/  FSEL R112, R112, -INF , !P3 ;  /* 0xff80000070707808 */ /* 0x002fe40005800000 */
[C---:B------:R-:W-:Y:S01]  /*d580*/  ISETP.GE.AND P5, PT, R4.reuse, R58, PT ;  /* 0x0000003a0400720c */ /* 0x040fe20003fa6270 */
[----:B------:R-:W1:Y:S01]  /*d590*/  MUFU.TANH R64, R55 ;  /* 0x0000003700407308 */ /* 0x000e620000002400 */
[----:B------:R-:W-:Y:S02]  /*d5a0*/  ISETP.GE.AND P3, PT, R4, R57, PT ;  /* 0x000000390400720c */ /* 0x000fe40003f66270 */
[----:B------:R-:W-:Y:S02]  /*d5b0*/  IADD3 R4, R40, 0x70, RZ ;  /* 0x0000007028047810 */ /* 0x000fe40007ffe0ff */
[----:B------:R-:W-:-:S02]  /*d5c0*/  FSEL R122, R122, -INF , !P2 ;  /* 0xff8000007a7a7808 */ /* 0x000fc40005000000 */
[----:B---3--:R-:W-:Y:S01]  /*d5d0*/  FSEL R113, R113, -INF , !P6 ;  /* 0xff80000071717808 */ /* 0x008fe20007000000 */
[----:B------:R-:W3:Y:S01]  /*d5e0*/  MUFU.TANH R60, R27 ;  /* 0x0000001b003c7308 */ /* 0x000ee20000002400 */
[CC--:B------:R-:W-:Y:S02]  /*d5f0*/  ISETP.GE.AND P6, PT, R5.reuse, R58.reuse, PT ;  /* 0x0000003a0500720c */ /* 0x0c0fe40003fc6270 */
[----:B------:R-:W-:Y:S02]  /*d600*/  ISETP.GE.AND P2, PT, R5, R57, PT ;  /* 0x000000390500720c */ /* 0x000fe40003f46270 */
[----:B------:R-:W-:Y:S02]  /*d610*/  IADD3 R5, R40, 0x69, RZ ;  /* 0x0000006928057810 */ /* 0x000fe40007ffe0ff */
[----:B-----5:R-:W-:Y:S01]  /*d620*/  FSEL R66, R66, -INF , !P0 ;  /* 0xff80000042427808 */ /* 0x020fe20004000000 */
[----:B------:R-:W5:Y:S01]  /*d630*/  MUFU.TANH R48, R20 ;  /* 0x0000001400307308 */ /* 0x000f620000002400 */
[----:B------:R-:W-:-:S02]  /*d640*/  ISETP.GE.AND P0, PT, R4, R58, PT ;  /* 0x0000003a0400720c */ /* 0x000fc40003f06270 */
[----:B------:R-:W-:Y:S02]  /*d650*/  FSEL R114, R114, -INF , !P1 ;  /* 0xff80000072727808 */ /* 0x000fe40004800000 */
[----:B----4-:R-:W-:Y:S02]  /*d660*/  FSEL R67, R67, -INF , !P4 ;  /* 0xff80000043437808 */ /* 0x010fe40006000000 */
[----:B------:R-:W-:Y:S01]  /*d670*/  IADD3 R6, R40, 0x71, RZ ;  /* 0x0000007128067810 */ /* 0x000fe20007ffe0ff */
[----:B------:R-:W4:Y:S01]  /*d680*/  MUFU.TANH R62, R26 ;  /* 0x0000001a003e7308 */ /* 0x000f220000002400 */
[C---:B------:R-:W-:Y:S02]  /*d690*/  ISETP.GE.AND P4, PT, R5.reuse, R58, PT ;  /* 0x0000003a0500720c */ /* 0x040fe40003f86270 */
[----:B------:R-:W-:Y:S02]  /*d6a0*/  ISETP.GE.AND P1, PT, R5, R57, PT ;  /* 0x000000390500720c */ /* 0x000fe40003f26270 */
[----:B------:R-:W-:-:S02]  /*d6b0*/  P2R R5, PR, RZ, 0x1 ;  /* 0x00000001ff057803 */ /* 0x000fc40000000000 */
[----:B------:R-:W-:Y:S01]  /*d6c0*/  FSEL R61, R61, -INF , !P5 ;  /* 0xff8000003d3d7808 */ /* 0x000fe20006800000 */
[----:B------:R-:W-:Y:S01]  /*d6d0*/  MUFU.TANH R47, R21 ;  /* 0x00000015002f7308 */ /* 0x000fe20000002400 */
[----:B------:R-:W-:Y:S02]  /*d6e0*/  ISETP.GE.AND P5, PT, R6, R57, PT ;  /* 0x000000390600720c */ /* 0x000fe40003fa6270 */
[----:B--2---:R-:W-:Y:S02]  /*d6f0*/  FSEL R53, R53, -INF , !P4 ;  /* 0xff80000035357808 */ /* 0x004fe40006000000 */
[----:B------:R-:W-:Y:S02]  /*d700*/  ISETP.NE.AND P4, PT, R5, RZ, PT ;  /* 0x000000ff0500720c */ /* 0x000fe40003f85270 */
[----:B------:R-:W-:Y:S01]  /*d710*/  FSEL R30, R30, -INF , !P5 ;  /* 0xff8000001e1e7808 */ /* 0x000fe20006800000 */
[----:B------:R-:W2:Y:S01]  /*d720*/  MUFU.TANH R34, R22 ;  /* 0x0000001600227308 */ /* 0x000ea20000002400 */
[----:B------:R-:W-:-:S02]  /*d730*/  ISETP.GE.AND P5, PT, R56, 0x2, PT ;  /* 0x000000023800780c */ /* 0x000fc40003fa6270 */
[----:B-1----:R-:W-:Y:S02]  /*d740*/  FSEL R64, R64, -INF , !P2 ;  /* 0xff80000040407808 */ /* 0x002fe40005000000 */
[----:B------:R-:W-:Y:S02]  /*d750*/  ISETP.GE.AND P0, PT, R4, R57, PT ;  /* 0x000000390400720c */ /* 0x000fe40003f06270 */
[----:B---3--:R-:W-:Y:S01]  /*d760*/  FSEL R60, R60, -INF , !P1 ;  /* 0xff8000003c3c7808 */ /* 0x008fe20004800000 */
[----:B------:R-:W1:Y:S01]  /*d770*/  MUFU.TANH R45, R16 ;  /* 0x00000010002d7308 */ /* 0x000e620000002400 */
[----:B-----5:R-:W-:Y:S02]  /*d780*/  FSEL R48, R48, -INF , !P4 ;  /* 0xff80000030307808 */ /* 0x020fe40006000000 */
[----:B------:R-:W-:Y:S02]  /*d790*/  IADD3 R4, R40, 0x78, RZ ;  /* 0x0000007828047810 */ /* 0x000fe40007ffe0ff */
[----:B------:R-:W-:-:S02]  /*d7a0*/  ISETP.GE.AND P2, PT, R6, R58, PT ;  /* 0x0000003a0600720c */ /* 0x000fc40003f46270 */
[C---:B------:R-:W-:Y:S01]  /*d7b0*/  ISETP.GE.AND P4, PT, R40.reuse, R58, PT ;  /* 0x0000003a2800720c */ /* 0x040fe20003f86270 */
[----:B------:R-:W-:Y:S01]  /*d7c0*/  MUFU.TANH R5, R17 ;  /* 0x0000001100057308 */ /* 0x000fe20000002400 */
[C---:B------:R-:W-:Y:S02]  /*d7d0*/  ISETP.GE.AND P1, PT, R40.reuse, R57, PT ;  /* 0x000000392800720c */ /* 0x040fe40003f26270 */
[----:B------:R-:W-:Y:S02]  /*d7e0*/  IADD3 R40, R40, 0x79, RZ ;  /* 0x0000007928287810 */ /* 0x000fe40007ffe0ff */
[----:B------:R-:W-:Y:S02]  /*d7f0*/  FSEL R63, R63, -INF , !P6 ;  /* 0xff8000003f3f7808 */ /* 0x000fe40007000000 */
[----:B----4-:R-:W-:Y:S01]  /*d800*/  FSEL R62, R62, -INF , !P3 ;  /* 0xff8000003e3e7808 */ /* 0x010fe20005800000 */
[----:B------:R-:W3:Y:S01]  /*d810*/  MUFU.TANH R24, R18 ;  /* 0x0000001200187308 */ /* 0x000ee20000002400 */
[----:B--2---:R-:W-:-:S02]  /*d820*/  FSEL R34, R34, -INF , !P0 ;  /* 0xff80000022227808 */ /* 0x004fc40004000000 */
[----:B------:R-:W-:Y:S01]  /*d830*/  FSEL R47, R47, -INF , !P2 ;  /* 0xff8000002f2f7808 */ /* 0x000fe20005000000 */
[----:B------:R-:W-:Y:S01]  /*d840*/  BAR.SYNC.DEFER_BLOCKING 0x0 ;  /* 0x0000000000007b1d */ /* 0x000fe20000010000 */
[CC--:B------:R-:W-:Y:S02]  /*d850*/  ISETP.GE.AND P6, PT, R4.reuse, R58.reuse, PT ;  /* 0x0000003a0400720c */ /* 0x0c0fe40003fc6270 */
[-C--:B------:R-:W-:Y:S02]  /*d860*/  ISETP.GE.AND P3, PT, R4, R57.reuse, PT ;  /* 0x000000390400720c */ /* 0x080fe40003f66270 */
[C---:B------:R-:W-:Y:S01]  /*d870*/  ISETP.GE.AND P2, PT, R40.reuse, R58, PT ;  /* 0x0000003a2800720c */ /* 0x040fe20003f46270 */
[----:B------:R-:W2:Y:S01]  /*d880*/  MUFU.TANH R20, R19 ;  /* 0x0000001300147308 */ /* 0x000ea20000002400 */
[----:B------:R-:W-:Y:S02]  /*d890*/  ISETP.GE.AND P0, PT, R40, R57, PT ;  /* 0x000000392800720c */ /* 0x000fe40003f06270 */
[----:B------:R-:W-:-:S02]  /*d8a0*/  FSEL R4, R41, -INF , !P1 ;  /* 0xff80000029047808 */ /* 0x000fc40004800000 */
[----:B-1----:R-:W-:Y:S02]  /*d8b0*/  FSEL R45, R45, -INF , !P6 ;  /* 0xff8000002d2d7808 */ /* 0x002fe40007000000 */
[----:B------:R-:W-:Y:S02]  /*d8c0*/  IADD3 R102, R164, 0x3800, RZ ;  /* 0x00003800a4667810 */ /* 0x000fe40007ffe0ff */
[----:B---3--:R-:W-:Y:S02]  /*d8d0*/  FSEL R24, R24, -INF , !P3 ;  /* 0xff80000018187808 */ /* 0x008fe40005800000 */
[----:B------:R-:W-:Y:S02]  /*d8e0*/  FSEL R0, R0, -INF , !P4 ;  /* 0xff80000000007808 */ /* 0x000fe40006000000 */
[----:B------:R-:W-:Y:S02]  /*d8f0*/  FSEL R41, R5, -INF , !P2 ;  /* 0xff80000005297808 */ /* 0x000fe40005000000 */
        /* <DEDUP_REMOVED lines=62> */
.L_x_6632:
[----:B------:R-:W-:-:S05]  /*dce0*/  IMAD.MOV.U32 R5, RZ, RZ, c[0x0][0x198] ;  /* 0x00006600ff057624 */ /* 0x000fca00078e00ff */
[----:B------:R-:W-:-:S04]  /*dcf0*/  LEA R5, -R5, RZ, 0x7 ;  /* 0x000000ff05057211 */ /* 0x000fc800078e39ff */
[----:B------:R-:W-:Y:S02]  /*dd00*/  SHF.R.S32.HI R2, RZ, 0x1f, R5 ;  /* 0x0000001fff027819 */ /* 0x000fe40000011405 */
.L_x_6633:
        /* <DEDUP_REMOVED lines=33> */
.L_x_6631:
        /* <DEDUP_REMOVED lines=95> */
[--C-:B------:R-:W-:Y:S01]  /*e510*/  FFMA.FTZ R35, R96, c[0x0][0x23c], -R21.reuse ;  /* 0x00008f0060237a23 */ /* 0x100fe20000010815 */
[----:B------:R-:W3:Y:S01]  /*e520*/  LDSM.16.MT88.4 R4, [R158+0x6000] ;  /* 0x006000009e04783b */ /* 0x000ee20000004200 */
[--C-:B------:R-:W-:Y:S02]  /*e530*/  FFMA.FTZ R38, R98, c[0x0][0x23c], -R21.reuse ;  /* 0x00008f0062267a23 */ /* 0x100fe40000010815 */
        /* <DEDUP_REMOVED lines=59> */
[----:B-1----:R-:W-:Y:S01]  /*e8f0*/  HMMA.16816.F32 R80, R68, R76, RZ ;  /* 0x0000004c4450723c */ /* 0x002fe200000018ff */
        /* <DEDUP_REMOVED lines=15> */
[--C-:B------:R-:W-:Y:S02]  /*e9f0*/  FFMA.FTZ R34, R34, c[0x0][0x23c], -R21.reuse ;  /* 0x00008f0022227a23 */ /* 0x100fe40000010815 */
[----:B------:R-:W-:Y:S01]  /*ea00*/  FADD.FTZ R38, R29, R38 ;  /* 0x000000261d267221 */ /* 0x000fe20000010000 */
[C---:B---3--:R-:W-:Y:S01]  /*ea10*/  HMMA.16816.F32 R72, R68.reuse, R4, RZ ;  /* 0x000000044448723c */ /* 0x048fe200000018ff */
[--C-:B------:R-:W-:Y:S01]  /*ea20*/  FFMA.FTZ R30, R30, c[0x0][0x23c], -R21.reuse ;  /* 0x00008f001e1e7a23 */ /* 0x100fe20000010815 */
[----:B------:R-:W-:Y:S01]  /*ea30*/  MUFU.EX2 R42, R42 ;  /* 0x0000002a002a7308 */ /* 0x000fe20000000800 */
[----:B------:R-:W-:Y:S02]  /*ea40*/  FFMA.FTZ R24, R24, c[0x0][0x23c], -R21 ;  /* 0x00008f0018187a23 */ /* 0x000fe40000010815 */
[----:B------:R-:W-:Y:S02]  /*ea50*/  FFMA.FTZ R48, R48, c[0x0][0x23c], -R50 ;  /* 0x00008f0030307a23 */ /* 0x000fe40000010832 */
[----:B--2---:R-:W-:Y:S01]  /*ea60*/  F2FP.PACK_AB R4, R25, R32 ;  /* 0x000000201904723e */ /* 0x004fe200000000ff */
[----:B------:R-:W-:Y:S01]  /*ea70*/  HMMA.16816.F32 R68, R68, R6, RZ ;  /* 0x000000064444723c */ /* 0x000fe200000018ff */
[----:B-1----:R-:W-:Y:S01]  /*ea80*/  F2FP.PACK_AB R5, R28, R31 ;  /* 0x0000001f1c05723e */ /* 0x002fe200000000ff */
[----:B------:R-:W1:Y:S01]  /*ea90*/  MUFU.EX2 R3, R3 ;  /* 0x0000000300037308 */ /* 0x000e620000000800 */
[----:B------:R-:W-:-:S02]  /*eaa0*/  FADD.FTZ R31, R31, R38 ;  /* 0x000000261f1f7221 */ /* 0x000fc40000010000 */
[----:B------:R-:W-:Y:S02]  /*eab0*/  FFMA.FTZ R47, R47, c[0x0][0x23c], -R50 ;  /* 0x00008f002f2f7a23 */ /* 0x000fe40000010832 */
[----:B------:R-:W-:Y:S01]  /*eac0*/  F2FP.PACK_AB R6, R23, R26 ;  /* 0x0000001a1706723e */ /* 0x000fe200000000ff */
[----:B------:R-:W-:Y:S01]  /*ead0*/  FADD.FTZ R28, R28, R31 ;  /* 0x0000001f1c1c7221 */ /* 0x000fe20000010000 */
[----:B----4-:R-:W-:Y:S01]  /*eae0*/  F2FP.PACK_AB R7, R22, R27 ;  /* 0x0000001b1607723e */ /* 0x010fe200000000ff */
[----:B------:R-:W-:Y:S01]  /*eaf0*/  MUFU.EX2 R39, R39 ;  /* 0x0000002700277308 */ /* 0x000fe20000000800 */
[----:B------:R-:W-:Y:S02]  /*eb00*/  FFMA.FTZ R21, R20, c[0x0][0x23c], -R21 ;  /* 0x00008f0014157a23 */ /* 0x000fe40000010815 */
[----:B------:R-:W-:Y:S02]  /*eb10*/  FADD.FTZ R27, R27, R28 ;  /* 0x0000001c1b1b7221 */ /* 0x000fe40000010000 */
[--C-:B------:R-:W-:Y:S01]  /*eb20*/  FFMA.FTZ R45, R45, c[0x0][0x23c], -R50.reuse ;  /* 0x00008f002d2d7a23 */ /* 0x100fe20000010832 */
[----:B------:R-:W-:Y:S01]  /*eb30*/  HMMA.16816.F32 R96, R4, R8, R96 ;  /* 0x000000080460723c */ /* 0x000fe20000001860 */
        /* <DEDUP_REMOVED lines=269> */
.L_x_6635:
[----:B------:R-:W-:-:S05]  /*fc10*/  IMAD.MOV.U32 R3, RZ, RZ, c[0x0][0x1a0] ;  /* 0x00006800ff037624 */ /* 0x000fca00078e00ff */
[----:B------:R-:W-:-:S04]  /*fc20*/  LEA R3, -R3, RZ, 0x7 ;  /* 0x000000ff03037211 */ /* 0x000fc800078e39ff */
[----:B------:R-:W-:Y:S02]  /*fc30*/  SHF.R.S32.HI R4, RZ, 0x1f, R3 ;  /* 0x0000001fff047819 */ /* 0x000fe40000011403 */
.L_x_6636:
        /* <DEDUP_REMOVED lines=35> */
[----:B------:R-:W3:Y:S04]  /*fe70*/  LDSM.16.M88.4 R32, [R167+0x2000] ;  /* 0x00200000a720783b */ /* 0x000ee80000000200 */
[----:B------:R-:W-:Y:S04]  /*fe80*/  LDSM.16.M88.4 R40, [R166] ;  /* 0x00000000a628783b */ /* 0x000fe80000000200 */
[----:B------:R-:W3:Y:S04]  /*fe90*/  LDSM.16.M88.4 R48, [R161+0x2800] ;  /* 0x00280000a130783b */ /* 0x000ee80000000200 */
[----:B------:R-:W3:Y:S04]  /*fea0*/  LDSM.16.M88.4 R44, [R161+0x3000] ;  /* 0x00300000a12c783b */ /* 0x000ee80000000200 */
[----:B--2---:R-:W2:Y:S04]  /*feb0*/  LDSM.16.M88.4 R8, [R167+0x3800] ;  /* 0x00380000a708783b */ /* 0x004ea80000000200 */
[----:B------:R-:W4:Y:S04]  /*fec0*/  LDSM.16.M88.4 R116, [R167+0x4000] ;  /* 0x00400000a774783b */ /* 0x000f280000000200 */
[----:B------:R-:W2:Y:S04]  /*fed0*/  LDSM.16.M88.4 R108, [R167+0x4800] ;  /* 0x00480000a76c783b */ /* 0x000ea80000000200 */
[----:B------:R-:W2:Y:S01]  /*fee0*/  LDSM.16.M88.4 R64, [R167+0x5000] ;  /* 0x00500000a740783b */ /* 0x000ea20000000200 */
[C---:B-1----:R-:W-:Y:S03]  /*fef0*/  HMMA.16816.F32 R28, R52.reuse, R24, RZ ;  /* 0x00000018341c723c */ /* 0x042fe600000018ff */
[----:B------:R-:W1:Y:S04]  /*ff00*/  LDSM.16.M88.4 R124, [R167+0x5800] ;  /* 0x00580000a77c783b */ /* 0x000e680000000200 */
[----:B------:R-:W1:Y:S01]  /*ff10*/  LDSM.16.M88.4 R120, [R161+0x2000] ;  /* 0x00200000a178783b */ /* 0x000e620000000200 */
[C---:B-----5:R-:W-:Y:S03]  /*ff20*/  HMMA.16816.F32 R20, R52.reuse, R16, RZ ;  /* 0x000000103414723c */ /* 0x060fe600000018ff */
[----:B------:R-:W5:Y:S04]  /*ff30*/  LDSM.16.M88.4 R128, [R161+0x3800] ;  /* 0x00380000a180783b */ /* 0x000f680000000200 */
[----:B------:R-:W-:Y:S01]  /*ff40*/  LDSM.16.M88.4 R132, [R154] ;  /* 0x000000009a84783b */ /* 0x000fe20000000200 */
[C---:B------:R-:W-:Y:S03]  /*ff50*/  HMMA.16816.F32 R24, R52.reuse, R26, RZ ;  /* 0x0000001a3418723c */ /* 0x040fe600000018ff */
[----:B------:R-:W0:Y:S05]  /*ff60*/  LDGDEPBAR ;  /* 0x00000000000079af */ /* 0x000e2a0000000000 */
[C---:B------:R-:W-:Y:S08]  /*ff70*/  HMMA.16816.F32 R16, R52.reuse, R18, RZ ;  /* 0x000000123410723c */ /* 0x040ff000000018ff */
[C---:B---3--:R-:W-:Y:S08]  /*ff80*/  HMMA.16816.F32 R36, R52.reuse, R32, RZ ;  /* 0x000000203424723c */ /* 0x048ff000000018ff */
[----:B------:R-:W-:Y:S08]  /*ff90*/  HMMA.16816.F32 R32, R52, R34, RZ ;  /* 0x000000223420723c */ /* 0x000ff000000018ff */
[C---:B------:R-:W-:Y:S08]  /*ffa0*/  HMMA.16816.F32 R28, R40.reuse, R48, R28 ;  /* 0x00000030281c723c */ /* 0x040ff0000000181c */
[C---:B------:R-:W-:Y:S01]  /*ffb0*/  HMMA.16816.F32 R24, R40.reuse, R50, R24 ;  /* 0x000000322818723c */ /* 0x040fe20000001818 */
[----:B------:R-:W3:Y:S07]  /*ffc0*/  LDSM.16.M88.4 R48, [R161+0x5000] ;  /* 0x00500000a130783b */ /* 0x000eee0000000200 */
[C---:B------:R-:W-:Y:S08]  /*ffd0*/  HMMA.16816.F32 R20, R40.reuse, R44, R20 ;  /* 0x0000002c2814723c */ /* 0x040ff00000001814 */
[----:B------:R-:W-:Y:S01]  /*ffe0*/  HMMA.16816.F32 R16, R40, R46, R16 ;  /* 0x0000002e2810723c */ /* 0x000fe20000001810 */
[----:B------:R-:W1:Y:S07]  /*fff0*/  LDSM.16.M88.4 R44, [R161+0x5800] ;  /* 0x00580000a12c783b */ /* 0x000e6e0000000200 */
[C---:B--2---:R-:W-:Y:S08]  /*10000*/  HMMA.16816.F32 R12, R52.reuse, R8, RZ ;  /* 0x00000008340c723c */ /* 0x044ff000000018ff */
[C---:B----4-:R-:W-:Y:S08]  /*10010*/  HMMA.16816.F32 R4, R52.reuse, R116, RZ ;  /* 0x000000743404723c */ /* 0x050ff000000018ff */
        /* <DEDUP_REMOVED lines=8> */
[----:B------:R-:W-:Y:S07]  /*100a0*/  LDSM.16.M88.4 R124, [R161+0x4000] ;  /* 0x00400000a17c783b */ /* 0x000fee0000000200 */
[C---:B------:R-:W-:Y:S08]  /*100b0*/  HMMA.16816.F32 R36, R40.reuse, R120, R36 ;  /* 0x000000782824723c */ /* 0x040ff00000001824 */
[C---:B------:R-:W-:Y:S01]  /*100c0*/  HMMA.16816.F32 R32, R40.reuse, R122, R32 ;  /* 0x0000007a2820723c */ /* 0x040fe20000001820 */
[----:B------:R-:W1:Y:S07]  /*100d0*/  LDSM.16.M88.4 R120, [R161+0x4800] ;  /* 0x00480000a178783b */ /* 0x000e6e0000000200 */
[C---:B-----5:R-:W-:Y:S08]  /*100e0*/  HMMA.16816.F32 R12, R40.reuse, R128, R12 ;  /* 0x00000080280c723c */ /* 0x060ff0000000180c */
[C---:B------:R-:W-:Y:S01]  /*100f0*/  HMMA.16816.F32 R8, R40.reuse, R130, R8 ;  /* 0x000000822808723c */ /* 0x040fe20000001808 */
[----:B------:R-:W-:Y:S07]  /*10100*/  LDSM.16.M88.4 R128, [R165] ;  /* 0x00000000a580783b */ /* 0x000fee0000000200 */
[C---:B---3--:R-:W-:Y:S08]  /*10110*/  HMMA.16816.F32 R104, R40.reuse, R48, R104 ;  /* 0x000000302868723c */ /* 0x048ff00000001868 */
        /* <DEDUP_REMOVED lines=8> */
[C---:B------:R-:W-:Y:S08]  /*101a0*/  HMMA.16816.F32 R4, R40.reuse, R124, R4 ;  /* 0x0000007c2804723c */ /* 0x040ff00000001804 */
[----:B------:R-:W-:Y:S01]  /*101b0*/  HMMA.16816.F32 R116, R40, R126, R116 ;  /* 0x0000007e2874723c */ /* 0x000fe20000001874 */
[----:B------:R-:W4:Y:S04]  /*101c0*/  LDSM.16.M88.4 R40, [R155] ;  /* 0x000000009b28783b */ /* 0x000f280000000200 */
[----:B------:R-:W-:Y:S03]  /*101d0*/  LDSM.16.M88.4 R124, [R153] ;  /* 0x00000000997c783b */ /* 0x000fe60000000200 */
[C---:B--2---:R-:W-:Y:S08]  /*101e0*/  HMMA.16816.F32 R28, R128.reuse, R48, R28 ;  /* 0x00000030801c723c */ /* 0x044ff0000000181c */
[C---:B------:R-:W-:Y:S01]  /*101f0*/  HMMA.16816.F32 R24, R128.reuse, R50, R24 ;  /* 0x000000328018723c */ /* 0x040fe20000001818 */
[----:B------:R-:W-:Y:S07]  /*10200*/  LDSM.16.M88.4 R48, [R163] ;  /* 0x00000000a330783b */ /* 0x000fee0000000200 */
[C---:B---3--:R-:W-:Y:S08]  /*10210*/  HMMA.16816.F32 R20, R128.reuse, R44, R20 ;  /* 0x0000002c8014723c */ /* 0x048ff00000001814 */
[C---:B------:R-:W-:Y:S01]  /*10220*/  HMMA.16816.F32 R16, R128.reuse, R46, R16 ;  /* 0x0000002e8010723c */ /* 0x040fe20000001810 */
[----:B------:R-:W2:Y:S07]  /*10230*/  LDSM.16.M88.4 R44, [R100] ;  /* 0x00000000642c783b */ /* 0x000eae0000000200 */
[C---:B-1----:R-:W-:Y:S08]  /*10240*/  HMMA.16816.F32 R36, R128.reuse, R120, R36 ;  /* 0x000000788024723c */ /* 0x042ff00000001824 */
[C---:B------:R-:W-:Y:S01]  /*10250*/  HMMA.16816.F32 R32, R128.reuse, R122, R32 ;  /* 0x0000007a8020723c */ /* 0x040fe20000001820 */
[----:B------:R-:W-:Y:S07]  /*10260*/  LDSM.16.M88.4 R120, [R152] ;  /* 0x000000009878783b */ /* 0x000fee0000000200 */
[C---:B----4-:R-:W-:Y:S08]  /*10270*/  HMMA.16816.F32 R12, R128.reuse, R40, R12 ;  /* 0x00000028800c723c */ /* 0x050ff0000000180c */
[C---:B------:R-:W-:Y:S01]  /*10280*/  HMMA.16816.F32 R8, R128.reuse, R42, R8 ;  /* 0x0000002a8008723c */ /* 0x040fe20000001808 */
[----:B------:R-:W1:Y:S07]  /*10290*/  LDSM.16.M88.4 R40, [R100+0x800] ;  /* 0x000800006428783b */ /* 0x000e6e0000000200 */
[----:B------:R-:W-:Y:S08]  /*102a0*/  HMMA.16816.F32 R4, R128, R132, R4 ;  /* 0x000000848004723c */ /* 0x000ff00000001804 */
[C---:B--2---:R-:W-:Y:S08]  /*102b0*/  HMMA.16816.F32 R36, R48.reuse, R44, R36 ;  /* 0x0000002c3024723c */ /* 0x044ff00000001824 */
[----:B------:R-:W-:Y:S01]  /*102c0*/  HMMA.16816.F32 R32, R48, R46, R32 ;  /* 0x0000002e3020723c */ /* 0x000fe20000001820 */
[----:B------:R-:W2:Y:S07]  /*102d0*/  LDSM.16.M88.4 R44, [R100+0x1000] ;  /* 0x00100000642c783b */ /* 0x000eae0000000200 */
[----:B------:R-:W-:Y:S08]  /*102e0*/  HMMA.16816.F32 R116, R128, R134, R116 ;  /* 0x000000868074723c */ /* 0x000ff00000001874 */
[----:B------:R-:W-:Y:S01]  /*102f0*/  FMUL.FTZ R3, R39, c[0x0][0x2ec] ;  /* 0x0000bb0027037a20 */ /* 0x000fe20000410000 */
[----:B-1----:R-:W-:Y:S01]  /*10300*/  HMMA.16816.F32 R28, R48, R40, R28 ;  /* 0x00000028301c723c */ /* 0x002fe2000000181c */
[----:B------:R-:W-:-:S04]  /*10310*/  FMUL.FTZ R37, R37, c[0x0][0x2ec] ;  /* 0x0000bb0025257a20 */ /* 0x000fc80000410000 */
[----:B------:R-:W-:Y:S02]  /*10320*/  MUFU.TANH R3, R3 ;  /* 0x0000000300037308 */ /* 0x000fe40000002400 */
[----:B------:R-:W-:Y:S01]  /*10330*/  FMUL.FTZ R40, R36, c[0x0][0x2ec] ;  /* 0x0000bb0024287a20 */ /* 0x000fe20000410000 */
[----:B------:R-:W-:Y:S01]  /*10340*/  HMMA.16816.F32 R24, R48, R42, R24 ;  /* 0x0000002a3018723c */ /* 0x000fe20000001818 */
[----:B------:R-:W-:Y:S02]  /*10350*/  FMUL.FTZ R41, R38, c[0x0][0x2ec] ;  /* 0x0000bb0026297a20 */ /* 0x000fe40000410000 */
[----:B------:R-:W-:Y:S02]  /*10360*/  FMUL.FTZ R36, R32, c[0x0][0x2ec] ;  /* 0x0000bb0020247a20 */ /* 0x000fe40000410000 */
[----:B------:R-:W-:Y:S01]  /*10370*/  FMUL.FTZ R39, R33, c[0x0][0x2ec] ;  /* 0x0000bb0021277a20 */ /* 0x000fe20000410000 */
[----:B------:R-:W1:Y:S01]  /*10380*/  MUFU.TANH R40, R40 ;  /* 0x0000002800287308 */ /* 0x000e620000002400 */
[----:B------:R-:W-:Y:S01]  /*10390*/  FMUL.FTZ R38, R34, c[0x0][0x2ec] ;  /* 0x0000bb0022267a20 */ /* 0x000fe20000410000 */
[----:B------:R-:W-:Y:S01]  /*103a0*/  HMMA.16816.F32 R112, R128, R124, R112 ;  /* 0x0000007c8070723c */ /* 0x000fe20000001870 */
[----:B------:R-:W-:-:S02]  /*103b0*/  FMUL.FTZ R42, R35, c[0x0][0x2ec] ;  /* 0x0000bb00232a7a20 */ /* 0x000fc40000410000 */
[----:B------:R-:W3:Y:S03]  /*103c0*/  LDSM.16.M88.4 R32, [R100+0x1800] ;  /* 0x001800006420783b */ /* 0x000ee60000000200 */
[----:B------:R-:W4:Y:S02]  /*103d0*/  MUFU.TANH R41, R41 ;  /* 0x0000002900297308 */ /* 0x000f240000002400 */
[C---:B--2---:R-:W-:Y:S01]  /*103e0*/  HMMA.16816.F32 R20, R48.reuse, R44, R20 ;  /* 0x0000002c3014723c */ /* 0x044fe20000001814 */
[----:B------:R-:W-:Y:S02]  /*103f0*/  FMUL.FTZ R43, R29, c[0x0][0x2ec] ;  /* 0x0000bb001d2b7a20 */ /* 0x000fe40000410000 */
[----:B------:R-:W-:Y:S02]  /*10400*/  FMUL.FTZ R29, R30, c[0x0][0x2ec] ;  /* 0x0000bb001e1d7a20 */ /* 0x000fe40000410000 */
[----:B------:R-:W-:Y:S01]  /*10410*/  FMUL.FTZ R28, R28, c[0x0][0x2ec] ;  /* 0x0000bb001c1c7a20 */ /* 0x000fe20000410000 */
[----:B------:R-:W2:Y:S01]  /*10420*/  MUFU.TANH R37, R37 ;  /* 0x0000002500257308 */ /* 0x000ea20000002400 */
[----:B------:R-:W-:Y:S01]  /*10430*/  FMUL.FTZ R44, R31, c[0x0][0x2ec] ;  /* 0x0000bb001f2c7a20 */ /* 0x000fe20000410000 */
[----:B------:R-:W-:Y:S01]  /*10440*/  HMMA.16816.F32 R16, R48, R46, R16 ;  /* 0x0000002e3010723c */ /* 0x000fe20000001810 */
[----:B------:R-:W-:-:S02]  /*10450*/  FMUL.FTZ R30, R24, c[0x0][0x2ec] ;  /* 0x0000bb00181e7a20 */ /* 0x000fc40000410000 */
[----:B------:R-:W-:Y:S02]  /*10460*/  FMUL.FTZ R45, R25, c[0x0][0x2ec] ;  /* 0x0000bb00192d7a20 */ /* 0x000fe40000410000 */
[----:B------:R-:W-:Y:S01]  /*10470*/  FMUL.FTZ R31, R26, c[0x0][0x2ec] ;  /* 0x0000bb001a1f7a20 */ /* 0x000fe20000410000 */
[----:B------:R-:W5:Y:S02]  /*10480*/  MUFU.TANH R39, R39 ;  /* 0x0000002700277308 */ /* 0x000f640000002400 */
[C---:B------:R-:W-:Y:S06]  /*10490*/  HMMA.16816.F32 R108, R128.reuse, R126, R108 ;  /* 0x0000007e806c723c */ /* 0x040fec000000186c */
[----:B------:R-:W1:Y:S02]  /*104a0*/  MUFU.TANH R42, R42 ;  /* 0x0000002a002a7308 */ /* 0x000e640000002400 */
[----:B------:R-:W-:Y:S01]  /*104b0*/  HMMA.16816.F32 R64, R128, R122, R64 ;  /* 0x0000007a8040723c */ /* 0x000fe20000001840 */
[----:B------:R-:W-:-:S02]  /*104c0*/  FMUL.FTZ R21, R21, c[0x0][0x2ec] ;  /* 0x0000bb0015157a20 */ /* 0x000fc40000410000 */
[----:B------:R-:W-:Y:S02]  /*104d0*/  FMUL.FTZ R23, R23, c[0x0][0x2ec] ;  /* 0x0000bb0017177a20 */ /* 0x000fe40000410000 */
[----:B------:R-:W-:Y:S01]  /*104e0*/  FMUL.FTZ R20, R20, c[0x0][0x2ec] ;  /* 0x0000bb0014147a20 */ /* 0x000fe20000410000 */
[----:B------:R-:W1:Y:S01]  /*104f0*/  MUFU.TANH R43, R43 ;  /* 0x0000002b002b7308 */ /* 0x000e620000002400 */
[----:B------:R-:W-:Y:S01]  /*10500*/  FMUL.FTZ R22, R22, c[0x0][0x2ec] ;  /* 0x0000bb0016167a20 */ /* 0x000fe20000410000 */
[----:B------:R-:W-:Y:S01]  /*10510*/  HMMA.16816.F32 R104, R128, R120, R104 ;  /* 0x000000788068723c */ /* 0x000fe20000001868 */
[----:B------:R-:W-:Y:S02]  /*10520*/  FMUL.FTZ R144, R16, c[0x0][0x2ec] ;  /* 0x0000bb0010907a20 */ /* 0x000fe40000410000 */
[----:B------:R-:W-:Y:S02]  /*10530*/  FMUL.FTZ R140, R17, c[0x0][0x2ec] ;  /* 0x0000bb00118c7a20 */ /* 0x000fe40000410000 */
[----:B------:R-:W-:Y:S01]  /*10540*/  FMUL.FTZ R139, R18, c[0x0][0x2ec] ;  /* 0x0000bb00128b7a20 */ /* 0x000fe20000410000 */
[----:B------:R-:W1:Y:S01]  /*10550*/  MUFU.TANH R44, R44 ;  /* 0x0000002c002c7308 */ /* 0x000e620000002400 */
[----:B------:R-:W-:Y:S01]  /*10560*/  FMUL.FTZ R135, R19, c[0x0][0x2ec] ;  /* 0x0000bb0013877a20 */ /* 0x000fe20000410000 */
[C---:B---3--:R-:W-:Y:S01]  /*10570*/  HMMA.16816.F32 R12, R48.reuse, R32, R12 ;  /* 0x00000020300c723c */ /* 0x048fe2000000180c */
[----:B------:R-:W3:Y:S05]  /*10580*/  LDSM.16.M88.4 R16, [R100+0x2800] ;  /* 0x002800006410783b */ /* 0x000eea0000000200 */
[----:B------:R-:W1:Y:S01]  /*10590*/  MUFU.TANH R45, R45 ;  /* 0x0000002d002d7308 */ /* 0x000e620000002400 */
[----:B------:R-:W-:Y:S01]  /*105a0*/  FMUL.FTZ R33, R27, c[0x0][0x2ec] ;  /* 0x0000bb001b217a20 */ /* 0x000fe20000410000 */
[----:B------:R-:W-:Y:S01]  /*105b0*/  HMMA.16816.F32 R8, R48, R34, R8 ;  /* 0x000000223008723c */ /* 0x000fe20000001808 */
[----:B------:R-:W1:Y:S05]  /*105c0*/  LDSM.16.M88.4 R24, [R100+0x2000] ;  /* 0x002000006418783b */ /* 0x000e6a0000000200 */
[----:B------:R-:W1:Y:S08]  /*105d0*/  MUFU.TANH R33, R33 ;  /* 0x0000002100217308 */ /* 0x000e700000002400 */
[----:B------:R-:W1:Y:S02]  /*105e0*/  MUFU.TANH R142, R21 ;  /* 0x00000015008e7308 */ /* 0x000e640000002400 */
[----:B------:R-:W-:-:S02]  /*105f0*/  FMUL.FTZ R12, R12, c[0x0][0x2ec] ;  /* 0x0000bb000c0c7a20 */ /* 0x000fc40000410000 */
[----:B------:R-:W-:Y:S02]  /*10600*/  FMUL.FTZ R13, R13, c[0x0][0x2ec] ;  /* 0x0000bb000d0d7a20 */ /* 0x000fe40000410000 */
[----:B------:R-:W-:Y:S02]  /*10610*/  FMUL.FTZ R14, R14, c[0x0][0x2ec] ;  /* 0x0000bb000e0e7a20 */ /* 0x000fe40000410000 */
[----:B------:R-:W-:Y:S01]  /*10620*/  MUFU.TANH R138, R12 ;  /* 0x0000000c008a7308 */ /* 0x000fe20000002400 */
[----:B------:R-:W-:Y:S02]  /*10630*/  FMUL.FTZ R127, R15, c[0x0][0x2ec] ;  /* 0x0000bb000f7f7a20 */ /* 0x000fe40000410000 */
[----:B------:R-:W-:Y:S02]  /*10640*/  FMUL.FTZ R9, R9, c[0x0][0x2ec] ;  /* 0x0000bb0009097a20 */ /* 0x000fe40000410000 */
[----:B------:R-:W-:-:S03]  /*10650*/  FMUL.FTZ R10, R10, c[0x0][0x2ec] ;  /* 0x0000bb000a0a7a20 */ /* 0x000fc60000410000 */
[----:B------:R-:W-:Y:S01]  /*10660*/  MUFU.TANH R136, R13 ;  /* 0x0000000d00887308 */ /* 0x000fe20000002400 */
[C---:B---3--:R-:W-:Y:S07]  /*10670*/  HMMA.16816.F32 R112, R48.reuse, R16, R112 ;  /* 0x000000103070723c */ /* 0x048fee0000001870 */
[----:B------:R3:W-:Y:S01]  /*10680*/  MUFU.TANH R133, R14 ;  /* 0x0000000e00857308 */ /* 0x0007e20000002400 */
[----:B------:R-:W-:Y:S01]  /*10690*/  IMAD.SHL.U32 R16, R182, 0x80, RZ ;  /* 0x00000080b6107824 */ /* 0x000fe200078e00ff */
[----:B-1----:R-:W-:Y:S01]  /*106a0*/  HMMA.16816.F32 R4, R48, R24, R4 ;  /* 0x000000183004723c */ /* 0x002fe20000001804 */
[----:B------:R-:W-:-:S05]  /*106b0*/  P2R R17, PR, RZ, 0x1 ;  /* 0x00000001ff117803 */ /* 0x000fca0000000000 */
[----:B------:R1:W-:Y:S02]  /*106c0*/  MUFU.TANH R134, R9 ;  /* 0x0000000900867308 */ /* 0x0003e40000002400 */
[C---:B------:R-:W-:Y:S01]  /*106d0*/  HMMA.16816.F32 R108, R48.reuse, R18, R108 ;  /* 0x00000012306c723c */ /* 0x040fe2000000186c */
[----:B---3--:R-:W3:Y:S05]  /*106e0*/  LDSM.16.M88.4 R12, [R100+0x3000] ;  /* 0x00300000640c783b */ /* 0x008eea0000000200 */
[----:B------:R2:W2:Y:S01]  /*106f0*/  MUFU.TANH R137, R23 ;  /* 0x0000001700897308 */ /* 0x0004a20000002400 */
[----:B------:R-:W-:Y:S01]  /*10700*/  LOP3.LUT R18, R16, R59, RZ, 0xfc, !PT ;  /* 0x0000003b10127212 */ /* 0x000fe200078efcff */
[----:B------:R-:W-:Y:S01]  /*10710*/  HMMA.16816.F32 R116, R48, R26, R116 ;  /* 0x0000001a3074723c */ /* 0x000fe20000001874 */
[----:B------:R-:W-:-:S02]  /*10720*/  FMUL.FTZ R113, R113, c[0x0][0x2ec] ;  /* 0x0000bb0071717a20 */ /* 0x000fc40000410000 */
[----:B------:R-:W-:Y:S01]  /*10730*/  ISETP.GE.AND P1, PT, R18, R58, PT ;  /* 0x0000003a1200720c */ /* 0x000fe20003f26270 */
[----:B------:R-:W-:Y:S01]  /*10740*/  FMUL.FTZ R114, R114, c[0x0][0x2ec] ;  /* 0x0000bb0072727a20 */ /* 0x000fe20000410000 */
[----:B------:R-:W-:Y:S01]  /*10750*/  ISETP.GE.AND P0, PT, R18, R57, PT ;  /* 0x000000391200720c */ /* 0x000fe20003f06270 */
[----:B------:R5:W-:Y:S01]  /*10760*/  MUFU.TANH R146, R20 ;  /* 0x0000001400927308 */ /* 0x000be20000002400 */
[----:B------:R-:W-:Y:S01]  /*10770*/  FSEL R40, R40, -INF , !P1 ;  /* 0xff80000028287808 */ /* 0x000fe20004800000 */
[----:B------:R-:W-:Y:S01]  /*10780*/  FMUL.FTZ R4, R4, c[0x0][0x2ec] ;  /* 0x0000bb0004047a20 */ /* 0x000fe20000410000 */
[----:B----4-:R-:W-:Y:S01]  /*10790*/  FSEL R41, R41, -INF , !P0 ;  /* 0xff80000029297808 */ /* 0x010fe20004000000 */
[----:B------:R-:W-:Y:S01]  /*107a0*/  FMUL.FTZ R5, R5, c[0x0][0x2ec] ;  /* 0x0000bb0005057a20 */ /* 0x000fe20000410000 */
[----:B-1----:R-:W-:Y:S01]  /*107b0*/  IADD3 R9, R18, 0x11, RZ ;  /* 0x0000001112097810 */ /* 0x002fe20007ffe0ff */
[----:B------:R-:W-:Y:S01]  /*107c0*/  FMUL.FTZ R6, R6, c[0x0][0x2ec] ;  /* 0x0000bb0006067a20 */ /* 0x000fe20000410000 */
[C---:B------:R-:W-:Y:S01]  /*107d0*/  IADD3 R25, R18.reuse, 0x49, RZ ;  /* 0x0000004912197810 */ /* 0x040fe20007ffe0ff */
[----:B------:R1:W-:Y:S01]  /*107e0*/  MUFU.TANH R132, R4 ;  /* 0x0000000400847308 */ /* 0x0003e20000002400 */
[----:B------:R-:W-:Y:S01]  /*107f0*/  FMUL.FTZ R7, R7, c[0x0][0x2ec] ;  /* 0x0000bb0007077a20 */ /* 0x000fe20000410000 */
[----:B--2---:R-:W-:Y:S01]  /*10800*/  IADD3 R23, R18, 0x51, RZ ;  /* 0x0000005112177810 */ /* 0x004fe20007ffe0ff */
[----:B------:R-:W-:-:S02]  /*10810*/  FMUL.FTZ R111, R111, c[0x0][0x2ec] ;  /* 0x0000bb006f6f7a20 */ /* 0x000fc40000410000 */
[----:B------:R-:W-:Y:S02]  /*10820*/  FMUL.FTZ R109, R109, c[0x0][0x2ec] ;  /* 0x0000bb006d6d7a20 */ /* 0x000fe40000410000 */
[----:B------:R-:W-:Y:S01]  /*10830*/  FMUL.FTZ R112, R112, c[0x0][0x2ec] ;  /* 0x0000bb0070707a20 */ /* 0x000fe20000410000 */
[----:B------:R2:W-:Y:S01]  /*10840*/  MUFU.TANH R126, R5 ;  /* 0x00000005007e7308 */ /* 0x0005e20000002400 */
[----:B-----5:R-:W-:Y:S02]  /*10850*/  FMUL.FTZ R20, R8, c[0x0][0x2ec] ;  /* 0x0000bb0008147a20 */ /* 0x020fe40000410000 */
[----:B------:R-:W-:Y:S02]  /*10860*/  FMUL.FTZ R8, R11, c[0x0][0x2ec] ;  /* 0x0000bb000b087a20 */ /* 0x000fe40000410000 */
[----:B------:R-:W-:Y:S02]  /*10870*/  FMUL.FTZ R118, R118, c[0x0][0x2ec] ;  /* 0x0000bb0076767a20 */ /* 0x000fe40000410000 */
[----:B------:R-:W-:Y:S01]  /*10880*/  FMUL.FTZ R119, R119, c[0x0][0x2ec] ;  /* 0x0000bb0077777a20 */ /* 0x000fe20000410000 */
[----:B-1----:R-:W-:Y:S01]  /*10890*/  LOP3.LUT R4, R16, 0x8, R59, 0xfe, !PT ;  /* 0x0000000810047812 */ /* 0x002fe200078efe3b */
[----:B------:R-:W-:Y:S01]  /*108a0*/  MUFU.TANH R125, R6 ;  /* 0x00000006007d7308 */ /* 0x000fe20000002400 */
[----:B------:R-:W-:-:S02]  /*108b0*/  FMUL.FTZ R117, R117, c[0x0][0x2ec] ;  /* 0x0000bb0075757a20 */ /* 0x000fc40000410000 */
[-C--:B------:R-:W-:Y:S01]  /*108c0*/  ISETP.GE.AND P4, PT, R4, R58.reuse, PT ;  /* 0x0000003a0400720c */ /* 0x080fe20003f86270 */
[----:B------:R-:W-:Y:S01]  /*108d0*/  FMUL.FTZ R19, R116, c[0x0][0x2ec] ;  /* 0x0000bb0074137a20 */ /* 0x000fe20000410000 */
[-C--:B------:R-:W-:Y:S01]  /*108e0*/  ISETP.GE.AND P5, PT, R4, R57.reuse, PT ;  /* 0x000000390400720c */ /* 0x080fe20003fa6270 */
[C---:B---3--:R-:W-:Y:S01]  /*108f0*/  HMMA.16816.F32 R64, R48.reuse, R14, R64 ;  /* 0x0000000e3040723c */ /* 0x048fe20000001840 */
[C---:B--2---:R-:W-:Y:S01]  /*10900*/  IADD3 R5, R18.reuse, 0x1, RZ ;  /* 0x0000000112057810 */ /* 0x044fe20007ffe0ff */
[----:B------:R1:W-:Y:S01]  /*10910*/  MUFU.TANH R121, R7 ;  /* 0x0000000700797308 */ /* 0x0003e20000002400 */
[----:B------:R-:W-:Y:S01]  /*10920*/  IADD3 R4, R18, 0x9, RZ ;  /* 0x0000000912047810 */ /* 0x000fe20007ffe0ff */
[----:B------:R-:W-:Y:S01]  /*10930*/  FMUL.FTZ R110, R110, c[0x0][0x2ec] ;  /* 0x0000bb006e6e7a20 */ /* 0x000fe20000410000 */
[CC--:B------:R-:W-:Y:S01]  /*10940*/  ISETP.GE.AND P3, PT, R5.reuse, R58.reuse, PT ;  /* 0x0000003a0500720c */ /* 0x0c0fe20003f66270 */
[----:B------:R-:W-:Y:S01]  /*10950*/  FMUL.FTZ R108, R108, c[0x0][0x2ec] ;  /* 0x0000bb006c6c7a20 */ /* 0x000fe20000410000 */
[-C--:B------:R-:W-:Y:S01]  /*10960*/  ISETP.GE.AND P2, PT, R5, R57.reuse, PT ;  /* 0x000000390500720c */ /* 0x080fe20003f46270 */
[----:B------:R-:W-:Y:S01]  /*10970*/  HMMA.16816.F32 R104, R48, R12, R104 ;  /* 0x0000000c3068723c */ /* 0x000fe20000001868 */
[C---:B------:R-:W-:Y:S01]  /*10980*/  ISETP.GE.AND P1, PT, R4.reuse, R58, PT ;  /* 0x0000003a0400720c */ /* 0x040fe20003f26270 */
[----:B------:R-:W2:Y:S01]  /*10990*/  MUFU.TANH R135, R135 ;  /* 0x0000008700877308 */ /* 0x000ea20000002400 */
[----:B------:R-:W-:-:S02]  /*109a0*/  ISETP.GE.AND P0, PT, R4, R57, PT ;  /* 0x000000390400720c */ /* 0x000fc40003f06270 */
[----:B------:R-:W-:Y:S02]  /*109b0*/  FSEL R15, R3, -INF , !P2 ;  /* 0xff800000030f7808 */ /* 0x000fe40005000000 */
[----:B------:R-:W-:Y:S02]  /*109c0*/  IADD3 R3, R18, 0x19, RZ ;  /* 0x0000001912037810 */ /* 0x000fe40007ffe0ff */
[----:B------:R-:W-:Y:S01]  /*109d0*/  FSEL R12, R37, -INF , !P3 ;  /* 0xff800000250c7808 */ /* 0x000fe20005800000 */
[----:B-1----:R-:W1:Y:S01]  /*109e0*/  LDSM.16.M88.4 R4, [R102] ;  /* 0x000000006604783b */ /* 0x002e620000000200 */
[----:B------:R-:W-:Y:S01]  /*109f0*/  FSEL R14, R39, -INF , !P1 ;  /* 0xff800000270e7808 */ /* 0x000fe20004800000 */
[----:B------:R-:W3:Y:S01]  /*10a00*/  MUFU.TANH R127, R127 ;  /* 0x0000007f007f7308 */ /* 0x000ee20000002400 */
[----:B------:R-:W-:Y:S02]  /*10a10*/  FSEL R13, R42, -INF , !P0 ;  /* 0xff8000002a0d7808 */ /* 0x000fe40004000000 */
[C---:B------:R-:W-:Y:S01]  /*10a20*/  ISETP.GE.AND P3, PT, R9.reuse, R58, PT ;  /* 0x0000003a0900720c */ /* 0x040fe20003f66270 */
[----:B------:R-:W-:Y:S01]  /*10a30*/  FMUL.FTZ R64, R64, c[0x0][0x2ec] ;  /* 0x0000bb0040407a20 */ /* 0x000fe20000410000 */
[----:B------:R-:W-:-:S02]  /*10a40*/  ISETP.GE.AND P2, PT, R9, R57, PT ;  /* 0x000000390900720c */ /* 0x000fc40003f46270 */
[CC--:B------:R-:W-:Y:S01]  /*10a50*/  ISETP.GE.AND P1, PT, R3.reuse, R58.reuse, PT ;  /* 0x0000003a0300720c */ /* 0x0c0fe20003f26270 */
[----:B------:R-:W-:Y:S01]  /*10a60*/  MUFU.TANH R8, R8 ;  /* 0x0000000800087308 */ /* 0x000fe20000002400 */
[-C--:B------:R-:W-:Y:S02]  /*10a70*/  ISETP.GE.AND P0, PT, R3, R57.reuse, PT ;  /* 0x000000390300720c */ /* 0x080fe40003f06270 */
[----:B------:R-:W-:Y:S01]  /*10a80*/  IADD3 R3, R18, 0x21, RZ ;  /* 0x0000002112037810 */ /* 0x000fe20007ffe0ff */
[----:B------:R-:W-:Y:S01]  /*10a90*/  FMUL.FTZ R105, R105, c[0x0][0x2ec] ;  /* 0x0000bb0069697a20 */ /* 0x000fe20000410000 */
[----:B------:R-:W-:Y:S01]  /*10aa0*/  FSEL R24, R43, -INF , !P3 ;  /* 0xff8000002b187808 */ /* 0x000fe20005800000 */
[----:B------:R-:W-:Y:S01]  /*10ab0*/  FMUL.FTZ R104, R104, c[0x0][0x2ec] ;  /* 0x0000bb0068687a20 */ /* 0x000fe20000410000 */
[----:B------:R-:W-:Y:S01]  /*10ac0*/  FSEL R37, R44, -INF , !P2 ;  /* 0xff8000002c257808 */ /* 0x000fe20005000000 */
[----:B------:R-:W-:Y:S01]  /*10ad0*/  MUFU.TANH R21, R10 ;  /* 0x0000000a00157308 */ /* 0x000fe20000002400 */
[C---:B------:R-:W-:Y:S01]  /*10ae0*/  ISETP.GE.AND P3, PT, R3.reuse, R58, PT ;  /* 0x0000003a0300720c */ /* 0x040fe20003f66270 */
[----:B------:R-:W-:Y:S01]  /*10af0*/  FMUL.FTZ R56, R106, c[0x0][0x2ec] ;  /* 0x0000bb006a387a20 */ /* 0x000fe20000410000 */
[----:B------:R-:W-:-:S02]  /*10b00*/  ISETP.GE.AND P2, PT, R3, R57, PT ;  /* 0x000000390300720c */ /* 0x000fc40003f46270 */
[C---:B------:R-:W-:Y:S02]  /*10b10*/  IADD3 R3, R18.reuse, 0x29, RZ ;  /* 0x0000002912037810 */ /* 0x040fe40007ffe0ff */
[----:B------:R-:W-:Y:S01]  /*10b20*/  FSEL R32, R45, -INF , !P1 ;  /* 0xff8000002d207808 */ /* 0x000fe20004800000 */
[----:B------:R-:W4:Y:S01]  /*10b30*/  MUFU.TANH R140, R140 ;  /* 0x0000008c008c7308 */ /* 0x000f220000002400 */
[----:B------:R-:W-:Y:S02]  /*10b40*/  FSEL R45, R33, -INF , !P0 ;  /* 0xff800000212d7808 */ /* 0x000fe40004000000 */
[C---:B------:R-:W-:Y:S02]  /*10b50*/  ISETP.GE.AND P1, PT, R3.reuse, R58, PT ;  /* 0x0000003a0300720c */ /* 0x040fe40003f26270 */
[----:B------:R-:W-:Y:S02]  /*10b60*/  ISETP.GE.AND P0, PT, R3, R57, PT ;  /* 0x000000390300720c */ /* 0x000fe40003f06270 */
[----:B------:R-:W-:Y:S01]  /*10b70*/  IADD3 R3, R18, 0x31, RZ ;  /* 0x0000003112037810 */ /* 0x000fe20007ffe0ff */
[----:B------:R-:W-:Y:S01]  /*10b80*/  MUFU.TANH R123, R118 ;  /* 0x00000076007b7308 */ /* 0x000fe20000002400 */
[----:B------:R-:W-:-:S02]  /*10b90*/  FSEL R142, R142, -INF , !P3 ;  /* 0xff8000008e8e7808 */ /* 0x000fc40005800000 */
[----:B------:R-:W-:Y:S02]  /*10ba0*/  FSEL R137, R137, -INF , !P2 ;  /* 0xff80000089897808 */ /* 0x000fe40005000000 */
[C---:B------:R-:W-:Y:S01]  /*10bb0*/  ISETP.GE.AND P3, PT, R3.reuse, R58, PT ;  /* 0x0000003a0300720c */ /* 0x040fe20003f66270 */
[----:B-1----:R-:W-:Y:S01]  /*10bc0*/  HMMA.16816.F32 R60, R128, R4, R60 ;  /* 0x00000004803c723c */ /* 0x002fe2000000183c */
[----:B------:R-:W-:Y:S01]  /*10bd0*/  ISETP.GE.AND P2, PT, R3, R57, PT ;  /* 0x000000390300720c */ /* 0x000fe20003f46270 */
[----:B------:R1:W5:Y:S01]  /*10be0*/  MUFU.TANH R118, R113 ;  /* 0x0000007100767308 */ /* 0x0003620000002400 */
[C---:B------:R-:W-:Y:S02]  /*10bf0*/  IADD3 R3, R18.reuse, 0x39, RZ ;  /* 0x0000003912037810 */ /* 0x040fe40007ffe0ff */
[----:B--2---:R-:W-:Y:S02]  /*10c00*/  FSEL R135, R135, -INF , !P0 ;  /* 0xff80000087877808 */ /* 0x004fe40004000000 */
[----:B------:R-:W-:-:S02]  /*10c10*/  IADD3 R4, R18, 0x41, RZ ;  /* 0x0000004112047810 */ /* 0x000fc40007ffe0ff */
[-C--:B------:R-:W-:Y:S01]  /*10c20*/  ISETP.GE.AND P0, PT, R3, R57.reuse, PT ;  /* 0x000000390300720c */ /* 0x080fe20003f06270 */
[----:B------:R2:W-:Y:S01]  /*10c30*/  MUFU.TANH R141, R22 ;  /* 0x00000016008d7308 */ /* 0x0005e20000002400 */
[----:B------:R-:W-:Y:S02]  /*10c40*/  FSEL R136, R136, -INF , !P3 ;  /* 0xff80000088887808 */ /* 0x000fe40005800000 */
[----:B---3--:R-:W-:Y:S02]  /*10c50*/  FSEL R127, R127, -INF , !P2 ;  /* 0xff8000007f7f7808 */ /* 0x008fe40005000000 */
[C---:B------:R-:W-:Y:S02]  /*10c60*/  ISETP.GE.AND P3, PT, R4.reuse, R58, PT ;  /* 0x0000003a0400720c */ /* 0x040fe40003f66270 */
[----:B------:R-:W-:Y:S01]  /*10c70*/  ISETP.GE.AND P2, PT, R4, R57, PT ;  /* 0x000000390400720c */ /* 0x000fe20003f46270 */
[----:B-1----:R-:W-:Y:S01]  /*10c80*/  FMUL.FTZ R113, R115, c[0x0][0x2ec] ;  /* 0x0000bb0073717a20 */ /* 0x002fe20000410000 */
[----:B------:R-:W-:Y:S01]  /*10c90*/  HMMA.16816.F32 R4, R128, R6, R52 ;  /* 0x000000068004723c */ /* 0x000fe20000001834 */
[----:B------:R-:W-:Y:S01]  /*10ca0*/  MUFU.TANH R124, R117 ;  /* 0x00000075007c7308 */ /* 0x000fe20000002400 */
[----:B----4-:R-:W-:-:S02]  /*10cb0*/  FSEL R140, R140, -INF , !P1 ;  /* 0xff8000008c8c7808 */ /* 0x010fc40004800000 */
[-C--:B------:R-:W-:Y:S02]  /*10cc0*/  ISETP.GE.AND P1, PT, R3, R58.reuse, PT ;  /* 0x0000003a0300720c */ /* 0x080fe40003f26270 */
[----:B------:R-:W-:Y:S01]  /*10cd0*/  FSEL R126, R126, -INF , !P3 ;  /* 0xff8000007e7e7808 */ /* 0x000fe20005800000 */
[----:B--2---:R-:W-:Y:S01]  /*10ce0*/  FMUL.FTZ R22, R107, c[0x0][0x2ec] ;  /* 0x0000bb006b167a20 */ /* 0x004fe20000410000 */
[----:B------:R-:W-:Y:S01]  /*10cf0*/  FSEL R129, R8, -INF , !P0 ;  /* 0xff80000008817808 */ /* 0x000fe20004000000 */
[----:B------:R-:W1:Y:S01]  /*10d00*/  MUFU.TANH R113, R113 ;  /* 0x0000007100717308 */ /* 0x000e620000002400 */
[----:B------:R-:W2:Y:S01]  /*10d10*/  LDSM.16.M88.4 R8, [R100+0x3800] ;  /* 0x003800006408783b */ /* 0x000ea20000000200 */
[----:B------:R-:W-:Y:S01]  /*10d20*/  FMUL.FTZ R54, R65, c[0x0][0x2ec] ;  /* 0x0000bb0041367a20 */ /* 0x000fe20000410000 */
[----:B------:R-:W-:Y:S01]  /*10d30*/  FSEL R121, R121, -INF , !P2 ;  /* 0xff80000079797808 */ /* 0x000fe20005000000 */
[----:B------:R-:W-:Y:S01]  /*10d40*/  FMUL.FTZ R53, R67, c[0x0][0x2ec] ;  /* 0x0000bb0043357a20 */ /* 0x000fe20000410000 */
[C---:B------:R-:W-:Y:S01]  /*10d50*/  ISETP.GE.AND P3, PT, R23.reuse, R58, PT ;  /* 0x0000003a1700720c */ /* 0x040fe20003f66270 */
[----:B------:R-:W-:Y:S01]  /*10d60*/  FMUL.FTZ R55, R66, c[0x0][0x2ec] ;  /* 0x0000bb0042377a20 */ /* 0x000fe20000410000 */
[----:B------:R-:W-:Y:S01]  /*10d70*/  ISETP.GE.AND P2, PT, R23, R57, PT ;  /* 0x000000391700720c */ /* 0x000fe20003f46270 */
[----:B------:R-:W3:Y:S01]  /*10d80*/  MUFU.TANH R119, R119 ;  /* 0x0000007700777308 */ /* 0x000ee20000002400 */
[----:B------:R-:W-:Y:S01]  /*10d90*/  FSEL R134, R134, -INF , !P1 ;  /* 0xff80000086867808 */ /* 0x000fe20004800000 */
[----:B------:R-:W-:-:S04]  /*10da0*/  DEPBAR.LE SB0, 0x0 ;  /* 0x000080000000791a */ /* 0x000fc80000000000 */
[C---:B------:R-:W-:Y:S02]  /*10db0*/  IADD3 R23, R18.reuse, 0x61, RZ ;  /* 0x0000006112177810 */ /* 0x040fe40007ffe0ff */
[----:B------:R-:W4:Y:S01]  /*10dc0*/  MUFU.TANH R3, R105 ;  /* 0x0000006900037308 */ /* 0x000f220000002400 */
[C---:B------:R-:W-:Y:S02]  /*10dd0*/  ISETP.GE.AND P1, PT, R25.reuse, R58, PT ;  /* 0x0000003a1900720c */ /* 0x040fe40003f26270 */
[----:B------:R-:W-:Y:S02]  /*10de0*/  ISETP.GE.AND P0, PT, R25, R57, PT ;  /* 0x000000391900720c */ /* 0x000fe40003f06270 */
[----:B------:R-:W-:Y:S02]  /*10df0*/  IADD3 R25, R18, 0x59, RZ ;  /* 0x0000005912197810 */ /* 0x000fe40007ffe0ff */
[----:B-----5:R-:W-:Y:S01]  /*10e00*/  FSEL R118, R118, -INF , !P3 ;  /* 0xff80000076767808 */ /* 0x020fe20005800000 */
[----:B------:R-:W5:Y:S01]  /*10e10*/  MUFU.TANH R22, R22 ;  /* 0x0000001600167308 */ /* 0x000f620000002400 */
[----:B-1----:R-:W-:-:S02]  /*10e20*/  FSEL R113, R113, -INF , !P2 ;  /* 0xff80000071717808 */ /* 0x002fc40005000000 */
[-C--:B------:R-:W-:Y:S02]  /*10e30*/  ISETP.GE.AND P3, PT, R23, R58.reuse, PT ;  /* 0x0000003a1700720c */ /* 0x080fe40003f66270 */
[----:B------:R-:W-:Y:S02]  /*10e40*/  FSEL R124, R124, -INF , !P1 ;  /* 0xff8000007c7c7808 */ /* 0x000fe40004800000 */
[----:B---3--:R-:W-:Y:S01]  /*10e50*/  FSEL R119, R119, -INF , !P0 ;  /* 0xff80000077777808 */ /* 0x008fe20004000000 */
[----:B------:R-:W1:Y:S01]  /*10e60*/  MUFU.TANH R116, R109 ;  /* 0x0000006d00747308 */ /* 0x000e620000002400 */
[-C--:B------:R-:W-:Y:S02]  /*10e70*/  ISETP.GE.AND P2, PT, R23, R57.reuse, PT ;  /* 0x000000391700720c */ /* 0x080fe40003f46270 */
[C---:B------:R-:W-:Y:S02]  /*10e80*/  ISETP.GE.AND P1, PT, R25.reuse, R58, PT ;  /* 0x0000003a1900720c */ /* 0x040fe40003f26270 */
[----:B------:R-:W-:-:S02]  /*10e90*/  ISETP.GE.AND P0, PT, R25, R57, PT ;  /* 0x000000391900720c */ /* 0x000fc40003f06270 */
[----:B------:R-:W-:Y:S01]  /*10ea0*/  IADD3 R23, R18, 0x69, RZ ;  /* 0x0000006912177810 */ /* 0x000fe20007ffe0ff */
[----:B------:R-:W3:Y:S01]  /*10eb0*/  MUFU.TANH R111, R111 ;  /* 0x0000006f006f7308 */ /* 0x000ee20000002400 */
[C---:B--2---:R-:W-:Y:S01]  /*10ec0*/  HMMA.16816.F32 R60, R48.reuse, R8, R60 ;  /* 0x00000008303c723c */ /* 0x044fe2000000183c */
[----:B------:R-:W-:Y:S02]  /*10ed0*/  LOP3.LUT R25, R16, 0x10, R59, 0xfe, !PT ;  /* 0x0000001010197812 */ /* 0x000fe400078efe3b */
[----:B----4-:R-:W-:Y:S02]  /*10ee0*/  FSEL R52, R3, -INF , !P3 ;  /* 0xff80000003347808 */ /* 0x010fe40005800000 */
[----:B-----5:R-:W-:Y:S02]  /*10ef0*/  FSEL R3, R22, -INF , !P2 ;  /* 0xff80000016037808 */ /* 0x020fe40005000000 */
[----:B------:R-:W2:Y:S01]  /*10f00*/  MUFU.TANH R36, R36 ;  /* 0x0000002400247308 */ /* 0x000ea20000002400 */
[----:B------:R-:W-:Y:S01]  /*10f10*/  HMMA.16816.F32 R4, R48, R10, R4 ;  /* 0x0000000a3004723c */ /* 0x000fe20000001804 */
[----:B-1----:R-:W-:-:S02]  /*10f20*/  FSEL R116, R116, -INF , !P1 ;  /* 0xff80000074747808 */ /* 0x002fc40004800000 */
[C-C-:B------:R-:W-:Y:S02]  /*10f30*/  LOP3.LUT R22, R16.reuse, 0x20, R59.reuse, 0xfe, !PT ;  /* 0x0000002010167812 */ /* 0x140fe400078efe3b */
[-C--:B------:R-:W-:Y:S02]  /*10f40*/  ISETP.GE.AND P1, PT, R23, R58.reuse, PT ;  /* 0x0000003a1700720c */ /* 0x080fe40003f26270 */
[----:B------:R-:W1:Y:S01]  /*10f50*/  MUFU.TANH R38, R38 ;  /* 0x0000002600267308 */ /* 0x000e620000002400 */
[----:B---3--:R-:W-:Y:S02]  /*10f60*/  FSEL R111, R111, -INF , !P0 ;  /* 0xff8000006f6f7808 */ /* 0x008fe40004000000 */
[-C--:B------:R-:W-:Y:S02]  /*10f70*/  ISETP.GE.AND P0, PT, R23, R57.reuse, PT ;  /* 0x000000391700720c */ /* 0x080fe40003f06270 */
[C---:B------:R-:W-:Y:S02]  /*10f80*/  ISETP.GE.AND P3, PT, R25.reuse, R58, PT ;  /* 0x0000003a1900720c */ /* 0x040fe40003f66270 */
[----:B------:R-:W-:Y:S01]  /*10f90*/  ISETP.GE.AND P2, PT, R25, R57, PT ;  /* 0x000000391900720c */ /* 0x000fe20003f46270 */
[----:B------:R-:W3:Y:S01]  /*10fa0*/  MUFU.TANH R28, R28 ;  /* 0x0000001c001c7308 */ /* 0x000ee20000002400 */
[--C-:B------:R-:W-:Y:S01]  /*10fb0*/  LOP3.LUT R23, R16, 0x18, R59.reuse, 0xfe, !PT ;  /* 0x0000001810177812 */ /* 0x100fe200078efe3b */
[----:B------:R-:W-:Y:S01]  /*10fc0*/  FMUL.FTZ R60, R60, c[0x0][0x2ec] ;  /* 0x0000bb003c3c7a20 */ /* 0x000fe20000410000 */
[----:B------:R-:W-:Y:S01]  /*10fd0*/  LOP3.LUT R8, R16, 0x28, R59, 0xfe, !PT ;  /* 0x0000002810087812 */ /* 0x000fe200078efe3b */
[----:B------:R-:W-:Y:S01]  /*10fe0*/  FMUL.FTZ R61, R61, c[0x0][0x2ec] ;  /* 0x0000bb003d3d7a20 */ /* 0x000fe20000410000 */
[----:B--2---:R-:W-:-:S02]  /*10ff0*/  FSEL R36, R36, -INF , !P4 ;  /* 0xff80000024247808 */ /* 0x004fc40006000000 */
[----:B------:R-:W-:Y:S01]  /*11000*/  ISETP.GE.AND P4, PT, R22, R57, PT ;  /* 0x000000391600720c */ /* 0x000fe20003f86270 */
[----:B------:R-:W2:Y:S01]  /*11010*/  MUFU.TANH R29, R29 ;  /* 0x0000001d001d7308 */ /* 0x000ea20000002400 */
[----:B-1----:R-:W-:Y:S01]  /*11020*/  FSEL R9, R38, -INF , !P5 ;  /* 0xff80000026097808 */ /* 0x002fe20006800000 */
[----:B------:R-:W-:Y:S01]  /*11030*/  FMUL.FTZ R4, R4, c[0x0][0x2ec] ;  /* 0x0000bb0004047a20 */ /* 0x000fe20000410000 */
[----:B------:R-:W-:Y:S02]  /*11040*/  ISETP.GE.AND P5, PT, R22, R58, PT ;  /* 0x0000003a1600720c */ /* 0x000fe40003fa6270 */
[----:B------:R-:W-:Y:S02]  /*11050*/  LOP3.LUT R10, R16, 0x38, R59, 0xfe, !PT ;  /* 0x00000038100a7812 */ /* 0x000fe400078efe3b */
[----:B------:R-:W-:Y:S01]  /*11060*/  FSEL R146, R146, -INF , !P5 ;  /* 0xff80000092927808 */ /* 0x000fe20006800000 */
[----:B------:R-:W1:Y:S01]  /*11070*/  MUFU.TANH R54, R54 ;  /* 0x0000003600367308 */ /* 0x000e620000002400 */
[----:B---3--:R-:W-:-:S02]  /*11080*/  FSEL R28, R28, -INF , !P3 ;  /* 0xff8000001c1c7808 */ /* 0x008fc40005800000 */
[-C--:B------:R-:W-:Y:S02]  /*11090*/  ISETP.GE.AND P3, PT, R8, R58.reuse, PT ;  /* 0x0000003a0800720c */ /* 0x080fe40003f66270 */
[----:B------:R-:W-:Y:S02]  /*110a0*/  FSEL R141, R141, -INF , !P4 ;  /* 0xff8000008d8d7808 */ /* 0x000fe40006000000 */
[----:B------:R-:W-:Y:S01]  /*110b0*/  ISETP.GE.AND P5, PT, R10, R58, PT ;  /* 0x0000003a0a00720c */ /* 0x000fe20003fa6270 */
[----:B------:R-:W3:Y:S01]  /*110c0*/  MUFU.TANH R53, R53 ;  /* 0x0000003500357308 */ /* 0x000ee20000002400 */
[----:B--2---:R-:W-:Y:S02]  /*110d0*/  FSEL R39, R29, -INF , !P2 ;  /* 0xff8000001d277808 */ /* 0x004fe40005000000 */
[----:B------:R-:W-:Y:S02]  /*110e0*/  ISETP.GE.AND P2, PT, R8, R57, PT ;  /* 0x000000390800720c */ /* 0x000fe40003f46270 */
[----:B------:R-:W-:-:S02]  /*110f0*/  LOP3.LUT R8, R16, 0x30, R59, 0xfe, !PT ;  /* 0x0000003010087812 */ /* 0x000fc400078efe3b */
[----:B------:R-:W-:Y:S01]  /*11100*/  ISETP.GE.AND P4, PT, R10, R57, PT ;  /* 0x000000390a00720c */ /* 0x000fe20003f86270 */
[----:B------:R-:W2:Y:S01]  /*11110*/  MUFU.TANH R30, R30 ;  /* 0x0000001e001e7308 */ /* 0x000ea20000002400 */
[----:B-1----:R-:W-:Y:S02]  /*11120*/  FSEL R54, R54, -INF , !P1 ;  /* 0xff80000036367808 */ /* 0x002fe40004800000 */
[----:B------:R-:W-:Y:S02]  /*11130*/  ISETP.GE.AND P1, PT, R23, R58, PT ;  /* 0x0000003a1700720c */ /* 0x000fe40003f26270 */
[C-C-:B------:R-:W-:Y:S02]  /*11140*/  LOP3.LUT R10, R16.reuse, 0x50, R59.reuse, 0xfe, !PT ;  /* 0x00000050100a7812 */ /* 0x140fe400078efe3b */
[----:B------:R-:W-:Y:S01]  /*11150*/  LOP3.LUT R11, R16, 0x48, R59, 0xfe, !PT ;  /* 0x00000048100b7812 */ /* 0x000fe200078efe3b */
[----:B------:R-:W1:Y:S01]  /*11160*/  MUFU.TANH R31, R31 ;  /* 0x0000001f001f7308 */ /* 0x000e620000002400 */
[----:B---3--:R-:W-:-:S02]  /*11170*/  FSEL R53, R53, -INF , !P0 ;  /* 0xff80000035357808 */ /* 0x008fc40004000000 */
[----:B------:R-:W-:Y:S02]  /*11180*/  ISETP.GE.AND P0, PT, R23, R57, PT ;  /* 0x000000391700720c */ /* 0x000fe40003f06270 */
[----:B------:R-:W-:Y:S02]  /*11190*/  FSEL R131, R21, -INF , !P4 ;  /* 0xff80000015837808 */ /* 0x000fe40006000000 */
[-C--:B------:R-:W-:Y:S01]  /*111a0*/  ISETP.GE.AND P4, PT, R10, R58.reuse, PT ;  /* 0x0000003a0a00720c */ /* 0x080fe20003f86270 */
[----:B------:R-:W3:Y:S01]  /*111b0*/  MUFU.TANH R20, R20 ;  /* 0x0000001400147308 */ /* 0x000ee20000002400 */
[----:B--2---:R-:W-:Y:S02]  /*111c0*/  FSEL R30, R30, -INF , !P1 ;  /* 0xff8000001e1e7808 */ /* 0x004fe40004800000 */
[----:B------:R-:W-:-:S04]  /*111d0*/  ISETP.GE.AND P1, PT, R8, R58, PT ;  /* 0x0000003a0800720c */ /* 0x000fc80003f26270 */
[----:B------:R-:W-:Y:S01]  /*111e0*/  FSEL R138, R138, -INF , !P1 ;  /* 0xff8000008a8a7808 */ /* 0x000fe20004800000 */
[----:B------:R-:W2:Y:S01]  /*111f0*/  MUFU.TANH R144, R144 ;  /* 0x0000009000907308 */ /* 0x000ea20000002400 */
[----:B-1----:R-:W-:Y:S02]  /*11200*/  FSEL R47, R31, -INF , !P0 ;  /* 0xff8000001f2f7808 */ /* 0x002fe40004000000 */
[----:B------:R-:W-:Y:S02]  /*11210*/  ISETP.GE.AND P0, PT, R8, R57, PT ;  /* 0x000000390800720c */ /* 0x000fe40003f06270 */
[----:B------:R-:W-:Y:S02]  /*11220*/  LOP3.LUT R8, R16, 0x40, R59, 0xfe, !PT ;  /* 0x0000004010087812 */ /* 0x000fe400078efe3b */
[----:B------:R-:W-:Y:S01]  /*11230*/  FSEL R133, R133, -INF , !P0 ;  /* 0xff80000085857808 */ /* 0x000fe20004000000 */
[----:B------:R-:W1:Y:S01]  /*11240*/  MUFU.TANH R139, R139 ;  /* 0x0000008b008b7308 */ /* 0x000e620000002400 */
[----:B---3--:R-:W-:-:S02]  /*11250*/  FSEL R128, R20, -INF , !P5 ;  /* 0xff80000014807808 */ /* 0x008fc40006800000 */
[-C--:B------:R-:W-:Y:S02]  /*11260*/  ISETP.GE.AND P5, PT, R10, R57.reuse, PT ;  /* 0x000000390a00720c */ /* 0x080fe40003fa6270 */
[----:B------:R-:W-:Y:S02]  /*11270*/  LOP3.LUT R10, R16, 0x58, R59, 0xfe, !PT ;  /* 0x00000058100a7812 */ /* 0x000fe400078efe3b */
[C---:B------:R-:W-:Y:S01]  /*11280*/  ISETP.GE.AND P1, PT, R11.reuse, R58, PT ;  /* 0x0000003a0b00720c */ /* 0x040fe20003f26270 */
[----:B------:R-:W3:Y:S01]  /*11290*/  MUFU.TANH R19, R19 ;  /* 0x0000001300137308 */ /* 0x000ee20000002400 */
[----:B------:R-:W-:Y:S02]  /*112a0*/  ISETP.GE.AND P0, PT, R11, R57, PT ;  /* 0x000000390b00720c */ /* 0x000fe40003f06270 */
[----:B--2---:R-:W-:Y:S02]  /*112b0*/  FSEL R144, R144, -INF , !P3 ;  /* 0xff80000090907808 */ /* 0x004fe40005800000 */
[----:B------:R-:W-:-:S02]  /*112c0*/  P2R R11, PR, RZ, 0x10 ;  /* 0x00000010ff0b7803 */ /* 0x000fc40000000000 */
[CC--:B------:R-:W-:Y:S01]  /*112d0*/  ISETP.GE.AND P3, PT, R8.reuse, R58.reuse, PT ;  /* 0x0000003a0800720c */ /* 0x0c0fe20003f66270 */
[----:B------:R-:W2:Y:S01]  /*112e0*/  MUFU.TANH R117, R114 ;  /* 0x0000007200757308 */ /* 0x000ea20000002400 */
[----:B-1----:R-:W-:Y:S02]  /*112f0*/  FSEL R139, R139, -INF , !P2 ;  /* 0xff8000008b8b7808 */ /* 0x002fe40005000000 */
[-C--:B------:R-:W-:Y:S02]  /*11300*/  ISETP.GE.AND P2, PT, R8, R57.reuse, PT ;  /* 0x000000390800720c */ /* 0x080fe40003f46270 */
[C---:B------:R-:W-:Y:S02]  /*11310*/  ISETP.GE.AND P6, PT, R10.reuse, R58, PT ;  /* 0x0000003a0a00720c */ /* 0x040fe40003fc6270 */
[----:B------:R-:W-:Y:S01]  /*11320*/  ISETP.GE.AND P4, PT, R10, R57, PT ;  /* 0x000000390a00720c */ /* 0x000fe20003f86270 */
[----:B------:R-:W1:Y:S01]  /*11330*/  MUFU.TANH R60, R60 ;  /* 0x0000003c003c7308 */ /* 0x000e620000002400 */
[----:B---3--:R-:W-:Y:S01]  /*11340*/  FSEL R130, R19, -INF , !P1 ;  /* 0xff80000013827808 */ /* 0x008fe20004800000 */
[----:B------:R-:W-:Y:S01]  /*11350*/  FMUL.FTZ R19, R62, c[0x0][0x2ec] ;  /* 0x0000bb003e137a20 */ /* 0x000fe20000410000 */
[----:B------:R-:W-:Y:S01]  /*11360*/  LOP3.LUT R10, R16, 0x70, R59, 0xfe, !PT ;  /* 0x00000070100a7812 */ /* 0x000fe200078efe3b */
[----:B------:R-:W-:Y:S01]  /*11370*/  FMUL.FTZ R62, R63, c[0x0][0x2ec] ;  /* 0x0000bb003f3e7a20 */ /* 0x000fe20000410000 */
[----:B------:R-:W-:-:S02]  /*11380*/  FSEL R125, R125, -INF , !P2 ;  /* 0xff8000007d7d7808 */ /* 0x000fc40005000000 */
[----:B------:R-:W-:Y:S01]  /*11390*/  ISETP.NE.AND P2, PT, R11, RZ, PT ;  /* 0x000000ff0b00720c */ /* 0x000fe20003f45270 */
[----:B------:R-:W3:Y:S01]  /*113a0*/  MUFU.TANH R122, R112 ;  /* 0x00000070007a7308 */ /* 0x000ee20000002400 */
[----:B--2---:R-:W-:Y:S02]  /*113b0*/  FSEL R117, R117, -INF , !P5 ;  /* 0xff80000075757808 */ /* 0x004fe40006800000 */
[----:B------:R-:W-:Y:S02]  /*113c0*/  ISETP.GE.AND P5, PT, R10, R58, PT ;  /* 0x0000003a0a00720c */ /* 0x000fe40003fa6270 */
[----:B------:R-:W-:Y:S02]  /*113d0*/  FSEL R132, R132, -INF , !P3 ;  /* 0xff80000084847808 */ /* 0x000fe40005800000 */
[----:B------:R-:W-:Y:S01]  /*113e0*/  LOP3.LUT R11, R16, 0x68, R59, 0xfe, !PT ;  /* 0x00000068100b7812 */ /* 0x000fe200078efe3b */
[----:B------:R-:W2:Y:S01]  /*113f0*/  MUFU.TANH R55, R55 ;  /* 0x0000003700377308 */ /* 0x000ea20000002400 */
[----:B-1----:R-:W-:-:S02]  /*11400*/  FSEL R60, R60, -INF , !P5 ;  /* 0xff8000003c3c7808 */ /* 0x002fc40006800000 */
[----:B------:R-:W-:Y:S02]  /*11410*/  FSEL R123, R123, -INF , !P0 ;  /* 0xff8000007b7b7808 */ /* 0x000fe40004000000 */
[----:B------:R-:W-:Y:S02]  /*11420*/  ISETP.NE.AND P5, PT, R17, RZ, PT ;  /* 0x000000ff1100720c */ /* 0x000fe40003fa5270 */
[C---:B------:R-:W-:Y:S01]  /*11430*/  ISETP.GE.AND P0, PT, R11.reuse, R57, PT ;  /* 0x000000390b00720c */ /* 0x040fe20003f06270 */
[----:B------:R1:W-:Y:S01]  /*11440*/  MUFU.TANH R112, R64 ;  /* 0x0000004000707308 */ /* 0x0003e20000002400 */
[----:B---3--:R-:W-:Y:S02]  /*11450*/  FSEL R122, R122, -INF , !P2 ;  /* 0xff8000007a7a7808 */ /* 0x008fe40005000000 */
[----:B------:R-:W-:-:S05]  /*11460*/  ISETP.GE.AND P2, PT, R11, R58, PT ;  /* 0x0000003a0b00720c */ /* 0x000fca0003f46270 */
[----:B------:R3:W-:Y:S01]  /*11470*/  MUFU.TANH R8, R61 ;  /* 0x0000003d00087308 */ /* 0x0007e20000002400 */
[----:B--2---:R-:W-:-:S07]  /*11480*/  FSEL R55, R55, -INF , !P0 ;  /* 0xff80000037377808 */ /* 0x004fce0004000000 */
[----:B------:R-:W2:Y:S01]  /*11490*/  MUFU.TANH R115, R110 ;  /* 0x0000006e00737308 */ /* 0x000ea20000002400 */
[----:B-1----:R-:W-:Y:S01]  /*114a0*/  FMUL.FTZ R64, R5, c[0x0][0x2ec] ;  /* 0x0000bb0005407a20 */ /* 0x002fe20000410000 */
[C-C-:B------:R-:W-:Y:S02]  /*114b0*/  LOP3.LUT R5, R16.reuse, 0x60, R59.reuse, 0xfe, !PT ;  /* 0x0000006010057812 */ /* 0x140fe400078efe3b */
[----:B------:R-:W-:Y:S02]  /*114c0*/  LOP3.LUT R59, R16, 0x78, R59, 0xfe, !PT ;  /* 0x00000078103b7812 */ /* 0x000fe400078efe3b */
[C---:B------:R-:W-:Y:S02]  /*114d0*/  ISETP.GE.AND P3, PT, R5.reuse, R58, PT ;  /* 0x0000003a0500720c */ /* 0x040fe40003f66270 */
[----:B------:R-:W1:Y:S01]  /*114e0*/  MUFU.TANH R114, R104 ;  /* 0x0000006800727308 */ /* 0x000e620000002400 */
[----:B---3--:R-:W-:Y:S01]  /*114f0*/  FMUL.FTZ R61, R6, c[0x0][0x2ec] ;  /* 0x0000bb00063d7a20 */ /* 0x008fe20000410000 */
[----:B------:R-:W-:Y:S01]  /*11500*/  ISETP.GE.AND P1, PT, R5, R57, PT ;  /* 0x000000390500720c */ /* 0x000fe20003f26270 */
[----:B------:R-:W-:Y:S01]  /*11510*/  FMUL.FTZ R6, R7, c[0x0][0x2ec] ;  /* 0x0000bb0007067a20 */ /* 0x000fe20000410000 */
[----:B------:R-:W-:-:S02]  /*11520*/  IADD3 R7, R18, 0x71, RZ ;  /* 0x0000007112077810 */ /* 0x000fc40007ffe0ff */
[----:B------:R-:W-:Y:S02]  /*11530*/  IADD3 R18, R18, 0x79, RZ ;  /* 0x0000007912127810 */ /* 0x000fe40007ffe0ff */
[----:B------:R-:W3:Y:S01]  /*11540*/  MUFU.TANH R120, R108 ;  /* 0x0000006c00787308 */ /* 0x000ee20000002400 */
[-C--:B------:R-:W-:Y:S02]  /*11550*/  ISETP.GE.AND P0, PT, R7, R58.reuse, PT ;  /* 0x0000003a0700720c */ /* 0x080fe40003f06270 */
[----:B--2---:R-:W-:Y:S02]  /*11560*/  FSEL R115, R115, -INF , !P4 ;  /* 0xff80000073737808 */ /* 0x004fe40006000000 */
[----:B------:R-:W-:Y:S02]  /*11570*/  ISETP.GE.AND P4, PT, R59, R58, PT ;  /* 0x0000003a3b00720c */ /* 0x000fe40003f86270 */
[----:B------:R-:W-:Y:S01]  /*11580*/  FSEL R112, R112, -INF , !P2 ;  /* 0xff80000070707808 */ /* 0x000fe20005000000 */
[----:B------:R-:W2:Y:S01]  /*11590*/  MUFU.TANH R56, R56 ;  /* 0x0000003800387308 */ /* 0x000ea20000002400 */
[----:B-1----:R-:W-:-:S02]  /*115a0*/  FSEL R114, R114, -INF , !P3 ;  /* 0xff80000072727808 */ /* 0x002fc40005800000 */
[-C--:B------:R-:W-:Y:S02]  /*115b0*/  ISETP.GE.AND P3, PT, R59, R57.reuse, PT ;  /* 0x000000393b00720c */ /* 0x080fe40003f66270 */
[----:B------:R-:W-:Y:S02]  /*115c0*/  FSEL R59, R8, -INF , !P0 ;  /* 0xff800000083b7808 */ /* 0x000fe40004000000 */
[-C--:B------:R-:W-:Y:S01]  /*115d0*/  ISETP.GE.AND P2, PT, R7, R57.reuse, PT ;  /* 0x000000390700720c */ /* 0x080fe20003f46270 */
[----:B------:R-:W1:Y:S01]  /*115e0*/  MUFU.TANH R4, R4 ;  /* 0x0000000400047308 */ /* 0x000e620000002400 */
[----:B---3--:R-:W-:Y:S02]  /*115f0*/  FSEL R120, R120, -INF , !P6 ;  /* 0xff80000078787808 */ /* 0x008fe40007000000 */
[-C--:B------:R-:W-:Y:S01]  /*11600*/  ISETP.GE.AND P6, PT, R10, R57.reuse, PT ;  /* 0x000000390a00720c */ /* 0x080fe20003fc6270 */
[----:B------:R-:W-:Y:S01]  /*11610*/  BAR.SYNC.DEFER_BLOCKING 0x0 ;  /* 0x0000000000007b1d */ /* 0x000fe20000010000 */
[----:B------:R-:W-:-:S02]  /*11620*/  ISETP.GE.AND P0, PT, R18, R57, PT ;  /* 0x000000391200720c */ /* 0x000fc40003f06270 */
[----:B--2---:R-:W-:-:S03]  /*11630*/  FSEL R56, R56, -INF , !P1 ;  /* 0xff80000038387808 */ /* 0x004fc60004800000 */
[----:B------:R-:W2:Y:S01]  /*11640*/  MUFU.TANH R64, R64 ;  /* 0x0000004000407308 */ /* 0x000ea20000002400 */
[----:B------:R-:W-:Y:S02]  /*11650*/  ISETP.GE.AND P1, PT, R18, R58, PT ;  /* 0x0000003a1200720c */ /* 0x000fe40003f26270 */
[----:B-1----:R-:W-:-:S05]  /*11660*/  FSEL R58, R4, -INF , !P4 ;  /* 0xff800000043a7808 */ /* 0x002fca0006000000 */
[----:B------:R-:W1:Y:S08]  /*11670*/  MUFU.TANH R5, R19 ;  /* 0x0000001300057308 */ /* 0x000e700000002400 */
[----:B------:R-:W3:Y:S01]  /*11680*/  MUFU.TANH R62, R62 ;  /* 0x0000003e003e7308 */ /* 0x000ee20000002400 */
[----:B--2---:R-:W-:-:S07]  /*11690*/  FSEL R64, R64, -INF , !P1 ;  /* 0xff80000040407808 */ /* 0x004fce0004800000 */
[----:B------:R-:W2:Y:S01]  /*116a0*/  MUFU.TANH R61, R61 ;  /* 0x0000003d003d7308 */ /* 0x000ea20000002400 */
[----:B-1----:R-:W-:-:S07]  /*116b0*/  FSEL R63, R5, -INF , !P6 ;  /* 0xff800000053f7808 */ /* 0x002fce0007000000 */
[----:B------:R-:W1:Y:S01]  /*116c0*/  MUFU.TANH R6, R6 ;  /* 0x0000000600067308 */ /* 0x000e620000002400 */
[----:B---3--:R-:W-:Y:S02]  /*116d0*/  FSEL R62, R62, -INF , !P2 ;  /* 0xff8000003e3e7808 */ /* 0x008fe40005000000 */
[----:B--2---:R-:W-:Y:S02]  /*116e0*/  FSEL R61, R61, -INF , !P3 ;  /* 0xff8000003d3d7808 */ /* 0x004fe40005800000 */
[----:B-1----:R-:W-:Y:S01]  /*116f0*/  FSEL R57, R6, -INF , !P0 ;  /* 0xff80000006397808 */ /* 0x002fe20004000000 */
        /* <DEDUP_REMOVED lines=62> */
.L_x_6638:
[----:B------:R-:W-:-:S05]  /*11ae0*/  IMAD.MOV.U32 R5, RZ, RZ, c[0x0][0x198] ;  /* 0x00006600ff057624 */ /* 0x000fca00078e00ff */
[----:B------:R-:W-:-:S04]  /*11af0*/  LEA R5, -R5, RZ, 0x7 ;  /* 0x000000ff05057211 */ /* 0x000fc800078e39ff */
[----:B------:R-:W-:Y:S02]  /*11b00*/  SHF.R.S32.HI R4, RZ, 0x1f, R5 ;  /* 0x0000001fff047819 */ /* 0x000fe40000011405 */
.L_x_6639:
        /* <DEDUP_REMOVED lines=33> */
.L_x_6637:
[----:B-1----:R-:W-:Y:S01]  /*11d20*/  FMNMX.FTZ R4, R0, R41, !PT ;  /* 0x0000002900047209 */ /* 0x002fe20007810000 */
        /* <DEDUP_REMOVED lines=74> */
[----:B------:R-:W1:Y:S02]  /*121d0*/  LDSM.16.MT88.4 R4, [R162+0x6000] ;  /* 0x00600000a204783b */ /* 0x000e640000004200 */
[----:B------:R-:W-:Y:S01]  /*121e0*/  FSEL R104, R104, RZ, P0 ;  /* 0x000000ff68687208 */ /* 0x000fe20000000000 */
[C---:B------:R-:W-:Y:S01]  /*121f0*/  FMUL.FTZ R105, R109.reuse, c[0x0][0x23c] ;  /* 0x00008f006d697a20 */ /* 0x040fe20000410000 */
[----:B------:R-:W-:-:S03]  /*12200*/  FSETP.NEU.FTZ.AND P1, PT, R109, -INF , PT ;  /* 0xff8000006d00780b */ /* 0x000fc60003f3d000 */
[--C-:B------:R-:W-:Y:S01]  /*12210*/  FFMA.FTZ R65, R9, c[0x0][0x23c], -R104.reuse ;  /* 0x00008f0009417a23 */ /* 0x100fe20000010868 */
[----:B------:R-:W-:Y:S01]  /*12220*/  FSEL R9, R109, RZ, P1 ;  /* 0x000000ff6d097208 */ /* 0x000fe20000800000 */
[--C-:B------:R-:W-:Y:S01]  /*12230*/  FFMA.FTZ R67, R41, c[0x0][0x23c], -R104.reuse ;  /* 0x00008f0029437a23 */ /* 0x100fe20000010868 */
[----:B------:R-:W-:Y:S01]  /*12240*/  FSEL R105, R105, RZ, P1 ;  /* 0x000000ff69697208 */ /* 0x000fe20000800000 */
[----:B------:R-:W-:Y:S02]  /*12250*/  FFMA.FTZ R66, R15, c[0x0][0x23c], -R104 ;  /* 0x00008f000f427a23 */ /* 0x000fe40000010868 */
[----:B------:R-:W-:Y:S01]  /*12260*/  FADD.FTZ R8, R2, -R9 ;  /* 0x8000000902087221 */ /* 0x000fe20000010000 */
[----:B------:R-:W-:Y:S01]  /*12270*/  FSEL R9, R107, RZ, P0 ;  /* 0x000000ff6b097208 */ /* 0x000fe20000000000 */
[----:B------:R-:W-:Y:S01]  /*12280*/  FFMA.FTZ R108, R40, c[0x0][0x23c], -R105 ;  /* 0x00008f00286c7a23 */ /* 0x000fe20000010869 */
[----:B------:R-:W-:Y:S01]  /*12290*/  MUFU.EX2 R67, R67 ;  /* 0x0000004300437308 */ /* 0x000fe20000000800 */
[----:B------:R-:W-:-:S02]  /*122a0*/  FMUL.FTZ R110, R8, c[0x0][0x23c] ;  /* 0x00008f00086e7a20 */ /* 0x000fc40000410000 */
[----:B------:R-:W-:Y:S02]  /*122b0*/  FADD.FTZ R9, R0, -R9 ;  /* 0x8000000900097221 */ /* 0x000fe40000010000 */
[--C-:B------:R-:W-:Y:S02]  /*122c0*/  FFMA.FTZ R103, R12, c[0x0][0x23c], -R105.reuse ;  /* 0x00008f000c677a23 */ /* 0x100fe40000010869 */
[----:B------:R-:W-:Y:S01]  /*122d0*/  FMUL.FTZ R0, R9, c[0x0][0x23c] ;  /* 0x00008f0009007a20 */ /* 0x000fe20000410000 */
[----:B------:R-:W-:Y:S01]  /*122e0*/  MUFU.EX2 R108, R108 ;  /* 0x0000006c006c7308 */ /* 0x000fe20000000800 */
[----:B------:R-:W2:Y:S01]  /*122f0*/  LDSM.16.MT88.4 R8, [R160+0x6000] ;  /* 0x00600000a008783b */ /* 0x000ea20000004200 */
[--C-:B------:R-:W-:Y:S02]  /*12300*/  FFMA.FTZ R106, R36, c[0x0][0x23c], -R105.reuse ;  /* 0x00008f00246a7a23 */ /* 0x100fe40000010869 */
[----:B------:R-:W-:Y:S02]  /*12310*/  FFMA.FTZ R101, R14, c[0x0][0x23c], -R105 ;  /* 0x00008f000e657a23 */ /* 0x000fe40000010869 */
[----:B------:R-:W-:-:S02]  /*12320*/  FFMA.FTZ R2, R13, c[0x0][0x23c], -R104 ;  /* 0x00008f000d027a23 */ /* 0x000fc40000010868 */
[----:B------:R-:W3:Y:S01]  /*12330*/  MUFU.EX2 R103, R103 ;  /* 0x0000006700677308 */ /* 0x000ee20000000800 */
[--C-:B------:R-:W-:Y:S02]  /*12340*/  FFMA.FTZ R36, R32, c[0x0][0x23c], -R105.reuse ;  /* 0x00008f0020247a23 */ /* 0x100fe40000010869 */
[--C-:B------:R-:W-:Y:S02]  /*12350*/  FFMA.FTZ R48, R37, c[0x0][0x23c], -R104.reuse ;  /* 0x00008f0025307a23 */ /* 0x100fe40000010868 */
        /* <DEDUP_REMOVED lines=8> */
[----:B---3--:R-:W-:Y:S01]  /*123e0*/  F2FP.PACK_AB R12, R103, R108 ;  /* 0x0000006c670c723e */ /* 0x008fe200000000ff */
[----:B------:R-:W-:Y:S02]  /*123f0*/  FFMA.FTZ R58, R58, c[0x0][0x23c], -R105 ;  /* 0x00008f003a3a7a23 */ /* 0x000fe40000010869 */
[--C-:B------:R-:W-:Y:S02]  /*12400*/  FFMA.FTZ R63, R63, c[0x0][0x23c], -R104.reuse ;  /* 0x00008f003f3f7a23 */ /* 0x100fe40000010868 */
[----:B------:R-:W-:Y:S02]  /*12410*/  FFMA.FTZ R62, R62, c[0x0][0x23c], -R104 ;  /* 0x00008f003e3e7a23 */ /* 0x000fe40000010868 */
[----:B------:R-:W3:Y:S08]  /*12420*/  MUFU.EX2 R66, R66 ;  /* 0x0000004200427308 */ /* 0x000ef00000000800 */
[----:B------:R-:W-:Y:S01]  /*12430*/  MUFU.EX2 R65, R65 ;  /* 0x0000004100417308 */ /* 0x000fe20000000800 */
[----:B----4-:R-:W-:-:S07]  /*12440*/  F2FP.PACK_AB R14, R101, R106 ;  /* 0x0000006a650e723e */ /* 0x010fce00000000ff */
[----:B------:R-:W4:Y:S01]  /*12450*/  MUFU.EX2 R2, R2 ;  /* 0x0000000200027308 */ /* 0x000f220000000800 */
[----:B---3--:R-:W-:-:S07]  /*12460*/  F2FP.PACK_AB R13, R66, R67 ;  /* 0x00000043420d723e */ /* 0x008fce00000000ff */
[----:B------:R-:W3:Y:S08]  /*12470*/  MUFU.EX2 R110, R110 ;  /* 0x0000006e006e7308 */ /* 0x000ef00000000800 */
[----:B------:R-:W5:Y:S01]  /*12480*/  MUFU.EX2 R0, R0 ;  /* 0x0000000000007308 */ /* 0x000f620000000800 */
[----:B----4-:R-:W-:Y:S01]  /*12490*/  F2FP.PACK_AB R15, R2, R65 ;  /* 0x00000041020f723e */ /* 0x010fe200000000ff */
[----:B---3--:R-:W-:-:S06]  /*124a0*/  FMUL.FTZ R16, R96, R110 ;  /* 0x0000006e60107220 */ /* 0x008fcc0000410000 */
[----:B------:R-:W-:Y:S01]  /*124b0*/  MUFU.EX2 R121, R121 ;  /* 0x0000007900797308 */ /* 0x000fe20000000800 */
[-C--:B------:R-:W-:Y:S02]  /*124c0*/  FMUL.FTZ R17, R97, R110.reuse ;  /* 0x0000006e61117220 */ /* 0x080fe40000410000 */
[-C--:B------:R-:W-:Y:S02]  /*124d0*/  FMUL.FTZ R92, R92, R110.reuse ;  /* 0x0000006e5c5c7220 */ /* 0x080fe40000410000 */
[----:B------:R-:W-:Y:S02]  /*124e0*/  FMUL.FTZ R93, R93, R110 ;  /* 0x0000006e5d5d7220 */ /* 0x000fe40000410000 */
[-C--:B-----5:R-:W-:Y:S01]  /*124f0*/  FMUL.FTZ R18, R98, R0.reuse ;  /* 0x0000000062127220 */ /* 0x0a0fe20000410000 */
[----:B------:R-:W-:Y:S01]  /*12500*/  MUFU.EX2 R123, R123 ;  /* 0x0000007b007b7308 */ /* 0x000fe20000000800 */
[-C--:B------:R-:W-:Y:S02]  /*12510*/  FMUL.FTZ R19, R99, R0.reuse ;  /* 0x0000000063137220 */ /* 0x080fe40000410000 */
[----:B------:R-:W-:-:S02]  /*12520*/  FMUL.FTZ R94, R94, R0 ;  /* 0x000000005e5e7220 */ /* 0x000fc40000410000 */
[----:B------:R-:W-:Y:S02]  /*12530*/  FMUL.FTZ R95, R95, R0 ;  /* 0x000000005f5f7220 */ /* 0x000fe40000410000 */
[--C-:B------:R-:W-:Y:S01]  /*12540*/  FFMA.FTZ R96, R28, c[0x0][0x23c], -R105.reuse ;  /* 0x00008f001c607a23 */ /* 0x100fe20000010869 */
[C---:B-1----:R-:W-:Y:S01]  /*12550*/  HMMA.16816.F32 R16, R12.reuse, R4, R16 ;  /* 0x000000040c10723c */ /* 0x042fe20000001810 */
[--C-:B------:R-:W-:Y:S01]  /*12560*/  FFMA.FTZ R28, R24, c[0x0][0x23c], -R105.reuse ;  /* 0x00008f00181c7a23 */ /* 0x100fe20000010869 */
[----:B------:R-:W-:Y:S01]  /*12570*/  MUFU.EX2 R118, R118 ;  /* 0x0000007600767308 */ /* 0x000fe20000000800 */
[-C--:B------:R-:W-:Y:S02]  /*12580*/  FMUL.FTZ R24, R88, R110.reuse ;  /* 0x0000006e58187220 */ /* 0x080fe40000410000 */
[----:B------:R-:W-:Y:S02]  /*12590*/  FMUL.FTZ R25, R89, R110 ;  /* 0x0000006e59197220 */ /* 0x000fe40000410000 */
[-C--:B------:R-:W-:Y:S01]  /*125a0*/  FMUL.FTZ R26, R90, R0.reuse ;  /* 0x000000005a1a7220 */ /* 0x080fe20000410000 */
[----:B------:R-:W-:Y:S01]  /*125b0*/  HMMA.16816.F32 R4, R12, R6, R92 ;  /* 0x000000060c04723c */ /* 0x000fe2000000185c */
[----:B------:R-:W-:Y:S01]  /*125c0*/  FMUL.FTZ R27, R91, R0 ;  /* 0x000000005b1b7220 */ /* 0x000fe20000410000 */
[----:B------:R1:W-:Y:S01]  /*125d0*/  MUFU.EX2 R93, R28 ;  /* 0x0000001c005d7308 */ /* 0x0003e20000000800 */
[----:B------:R-:W-:-:S02]  /*125e0*/  FFMA.FTZ R88, R30, c[0x0][0x23c], -R105 ;  /* 0x00008f001e587a23 */ /* 0x000fc40000010869 */
[-C--:B------:R-:W-:Y:S02]  /*125f0*/  FMUL.FTZ R84, R84, R110.reuse ;  /* 0x0000006e54547220 */ /* 0x080fe40000410000 */
[----:B------:R-:W-:Y:S01]  /*12600*/  FMUL.FTZ R85, R85, R110 ;  /* 0x0000006e55557220 */ /* 0x000fe20000410000 */
[----:B--2---:R-:W-:Y:S01]  /*12610*/  HMMA.16816.F32 R24, R12, R8, R24 ;  /* 0x000000080c18723c */ /* 0x004fe20000001818 */
[-C--:B------:R-:W-:Y:S01]  /*12620*/  FMUL.FTZ R86, R86, R0.reuse ;  /* 0x0000000056567220 */ /* 0x080fe20000410000 */
[----:B------:R-:W2:Y:S01]  /*12630*/  MUFU.EX2 R96, R96 ;  /* 0x0000006000607308 */ /* 0x000ea20000000800 */
[----:B------:R-:W-:Y:S02]  /*12640*/  FMUL.FTZ R87, R87, R0 ;  /* 0x0000000057577220 */ /* 0x000fe40000410000 */
[----:B------:R-:W-:Y:S02]  /*12650*/  FMUL.FTZ R32, R80, R110 ;  /* 0x0000006e50207220 */ /* 0x000fe40000410000 */
[----:B------:R-:W-:-:S02]  /*12660*/  FFMA.FTZ R80, R39, c[0x0][0x23c], -R104 ;  /* 0x00008f0027507a23 */ /* 0x000fc40000010868 */
[----:B------:R-:W-:Y:S01]  /*12670*/  FMUL.FTZ R33, R81, R110 ;  /* 0x0000006e51217220 */ /* 0x000fe20000410000 */
[----:B-1----:R-:W1:Y:S01]  /*12680*/  LDSM.16.MT88.4 R28, [R158+0x6000] ;  /* 0x006000009e1c783b */ /* 0x002e620000004200 */
[C---:B------:R-:W-:Y:S01]  /*12690*/  HMMA.16816.F32 R8, R12.reuse, R10, R84 ;  /* 0x0000000a0c08723c */ /* 0x040fe20000001854 */
[----:B------:R3:W-:Y:S01]  /*126a0*/  MUFU.EX2 R85, R36 ;  /* 0x0000002400557308 */ /* 0x0007e20000000800 */
[-C--:B------:R-:W-:Y:S02]  /*126b0*/  FMUL.FTZ R34, R82, R0.reuse ;  /* 0x0000000052227220 */ /* 0x080fe40000410000 */
[----:B------:R-:W-:Y:S02]  /*126c0*/  FMUL.FTZ R35, R83, R0 ;  /* 0x0000000053237220 */ /* 0x000fe40000410000 */
[-C--:B------:R-:W-:Y:S02]  /*126d0*/  FMUL.FTZ R76, R76, R110.reuse ;  /* 0x0000006e4c4c7220 */ /* 0x080fe40000410000 */
[----:B------:R-:W-:Y:S01]  /*126e0*/  FMUL.FTZ R77, R77, R110 ;  /* 0x0000006e4d4d7220 */ /* 0x000fe20000410000 */
[----:B------:R-:W-:Y:S01]  /*126f0*/  MUFU.EX2 R88, R88 ;  /* 0x0000005800587308 */ /* 0x000fe20000000800 */
[-C--:B------:R-:W-:Y:S01]  /*12700*/  FMUL.FTZ R78, R78, R0.reuse ;  /* 0x000000004e4e7220 */ /* 0x080fe20000410000 */
[----:B------:R-:W-:Y:S01]  /*12710*/  HMMA.16816.F32 R32, R12, R20, R32 ;  /* 0x000000140c20723c */ /* 0x000fe20000001820 */
[----:B------:R-:W-:-:S02]  /*12720*/  FMUL.FTZ R79, R79, R0 ;  /* 0x000000004f4f7220 */ /* 0x000fc40000410000 */
[-C--:B------:R-:W-:Y:S02]  /*12730*/  FMUL.FTZ R40, R72, R110.reuse ;  /* 0x0000006e48287220 */ /* 0x080fe40000410000 */
[----:B------:R-:W-:Y:S01]  /*12740*/  FMUL.FTZ R41, R73, R110 ;  /* 0x0000006e49297220 */ /* 0x000fe20000410000 */
[----:B---3--:R-:W3:Y:S01]  /*12750*/  LDSM.16.MT88.4 R36, [R162+0x6800] ;  /* 0x00680000a224783b */ /* 0x008ee20000004200 */
[--C-:B------:R-:W-:Y:S01]  /*12760*/  FFMA.FTZ R72, R47, c[0x0][0x23c], -R104.reuse ;  /* 0x00008f002f487a23 */ /* 0x100fe20000010868 */
[----:B------:R-:W-:Y:S01]  /*12770*/  HMMA.16816.F32 R20, R12, R22, R76 ;  /* 0x000000160c14723c */ /* 0x000fe2000000184c */
[----:B------:R-:W-:Y:S01]  /*12780*/  FFMA.FTZ R73, R45, c[0x0][0x23c], -R104 ;  /* 0x00008f002d497a23 */ /* 0x000fe20000010868 */
[----:B------:R-:W-:Y:S01]  /*12790*/  MUFU.EX2 R80, R80 ;  /* 0x0000005000507308 */ /* 0x000fe20000000800 */
[----:B------:R-:W4:Y:S01]  /*127a0*/  LDSM.16.MT88.4 R44, [R160+0x6800] ;  /* 0x00680000a02c783b */ /* 0x000f220000004200 */
[-C--:B------:R-:W-:Y:S02]  /*127b0*/  FMUL.FTZ R42, R74, R0.reuse ;  /* 0x000000004a2a7220 */ /* 0x080fe40000410000 */
[----:B------:R-:W-:-:S02]  /*127c0*/  FMUL.FTZ R43, R75, R0 ;  /* 0x000000004b2b7220 */ /* 0x000fc40000410000 */
[-C--:B------:R-:W-:Y:S02]  /*127d0*/  FMUL.FTZ R68, R68, R110.reuse ;  /* 0x0000006e44447220 */ /* 0x080fe40000410000 */
[----:B------:R5:W2:Y:S01]  /*127e0*/  MUFU.EX2 R77, R48 ;  /* 0x00000030004d7308 */ /* 0x000aa20000000800 */
[----:B------:R-:W-:Y:S02]  /*127f0*/  FMUL.FTZ R69, R69, R110 ;  /* 0x0000006e45457220 */ /* 0x000fe40000410000 */
[-C--:B------:R-:W-:Y:S02]  /*12800*/  FMUL.FTZ R70, R70, R0.reuse ;  /* 0x0000000046467220 */ /* 0x080fe40000410000 */
[----:B------:R-:W-:Y:S02]  /*12810*/  FMUL.FTZ R71, R71, R0 ;  /* 0x0000000047477220 */ /* 0x000fe40000410000 */
[--C-:B------:R-:W-:Y:S01]  /*12820*/  FFMA.FTZ R75, R141, c[0x0][0x23c], -R104.reuse ;  /* 0x00008f008d4b7a23 */ /* 0x100fe20000010868 */
[----:B------:R-:W-:Y:S01]  /*12830*/  MUFU.EX2 R72, R72 ;  /* 0x0000004800487308 */ /* 0x000fe20000000800 */
[--C-:B------:R-:W-:Y:S01]  /*12840*/  FFMA.FTZ R74, R137, c[0x0][0x23c], -R104.reuse ;  /* 0x00008f00894a7a23 */ /* 0x100fe20000010868 */
[----:B-1----:R-:W-:Y:S01]  /*12850*/  HMMA.16816.F32 R40, R12, R28, R40 ;  /* 0x0000001c0c28723c */ /* 0x002fe20000001828 */
[----:B------:R-:W-:-:S02]  /*12860*/  FFMA.FTZ R76, R139, c[0x0][0x23c], -R104 ;  /* 0x00008f008b4c7a23 */ /* 0x000fc40000010868 */
[----:B------:R-:W-:Y:S02]  /*12870*/  FFMA.FTZ R79, R135, c[0x0][0x23c], -R104 ;  /* 0x00008f00874f7a23 */ /* 0x000fe40000010868 */
[--C-:B------:R-:W-:Y:S01]  /*12880*/  FFMA.FTZ R81, R128, c[0x0][0x23c], -R105.reuse ;  /* 0x00008f0080517a23 */ /* 0x100fe20000010869 */
[----:B------:R-:W1:Y:S01]  /*12890*/  MUFU.EX2 R73, R73 ;  /* 0x0000004900497308 */ /* 0x000e620000000800 */
[----:B-----5:R-:W5:Y:S01]  /*128a0*/  LDSM.16.MT88.4 R48, [R159+0x6800] ;  /* 0x006800009f30783b */ /* 0x020f620000004200 */
[----:B------:R-:W-:Y:S01]  /*128b0*/  HMMA.16816.F32 R12, R12, R30, R68 ;  /* 0x0000001e0c0c723c */ /* 0x000fe20000001844 */
[----:B--2---:R-:W-:Y:S01]  /*128c0*/  F2FP.PACK_AB R28, R93, R96 ;  /* 0x000000605d1c723e */ /* 0x004fe200000000ff */
[--C-:B------:R-:W-:Y:S01]  /*128d0*/  FFMA.FTZ R83, R138, c[0x0][0x23c], -R105.reuse ;  /* 0x00008f008a537a23 */ /* 0x100fe20000010869 */
[----:B------:R-:W-:Y:S01]  /*128e0*/  F2FP.PACK_AB R29, R77, R80 ;  /* 0x000000504d1d723e */ /* 0x000fe200000000ff */
[--C-:B------:R-:W-:Y:S02]  /*128f0*/  FFMA.FTZ R82, R136, c[0x0][0x23c], -R105.reuse ;  /* 0x00008f0088527a23 */ /* 0x100fe40000010869 */
[----:B------:R-:W-:Y:S01]  /*12900*/  MUFU.EX2 R75, R75 ;  /* 0x0000004b004b7308 */ /* 0x000fe20000000800 */
[----:B------:R-:W-:Y:S01]  /*12910*/  F2FP.PACK_AB R30, R85, R88 ;  /* 0x00000058551e723e */ /* 0x000fe200000000ff */
[----:B------:R-:W-:-:S02]  /*12920*/  FFMA.FTZ R71, R146, c[0x0][0x23c], -R105 ;  /* 0x00008f0092477a23 */ /* 0x000fc40000010869 */
[--C-:B------:R-:W-:Y:S02]  /*12930*/  FFMA.FTZ R70, R142, c[0x0][0x23c], -R105.reuse ;  /* 0x00008f008e467a23 */ /* 0x100fe40000010869 */
[--C-:B------:R-:W-:Y:S01]  /*12940*/  FFMA.FTZ R68, R144, c[0x0][0x23c], -R105.reuse ;  /* 0x00008f0090447a23 */ /* 0x100fe20000010869 */
[----:B-1----:R-:W-:Y:S01]  /*12950*/  F2FP.PACK_AB R31, R73, R72 ;  /* 0x00000048491f723e */ /* 0x002fe200000000ff */
[--C-:B------:R-:W-:Y:S01]  /*12960*/  FFMA.FTZ R69, R140, c[0x0][0x23c], -R105.reuse ;  /* 0x00008f008c457a23 */ /* 0x100fe20000010869 */
[----:B------:R-:W-:Y:S01]  /*12970*/  MUFU.EX2 R71, R71 ;  /* 0x0000004700477308 */ /* 0x000fe20000000800 */
[----:B------:R-:W-:Y:S02]  /*12980*/  FFMA.FTZ R90, R134, c[0x0][0x23c], -R105 ;  /* 0x00008f00865a7a23 */ /* 0x000fe40000010869 */
[--C-:B------:R-:W-:Y:S02]  /*12990*/  FFMA.FTZ R89, R133, c[0x0][0x23c], -R104.reuse ;  /* 0x00008f0085597a23 */ /* 0x100fe40000010868 */
[----:B---3--:R-:W-:Y:S01]  /*129a0*/  HMMA.16816.F32 R16, R28, R36, R16 ;  /* 0x000000241c10723c */ /* 0x008fe20000001810 */
[----:B------:R-:W-:-:S02]  /*129b0*/  FFMA.FTZ R98, R127, c[0x0][0x23c], -R104 ;  /* 0x00008f007f627a23 */ /* 0x000fc40000010868 */
[----:B------:R-:W1:Y:S01]  /*129c0*/  MUFU.EX2 R70, R70 ;  /* 0x0000004600467308 */ /* 0x000e620000000800 */
[--C-:B------:R-:W-:Y:S02]  /*129d0*/  FFMA.FTZ R91, R131, c[0x0][0x23c], -R104.reuse ;  /* 0x00008f00835b7a23 */ /* 0x100fe40000010868 */
[----:B------:R-:W-:Y:S02]  /*129e0*/  FFMA.FTZ R128, R129, c[0x0][0x23c], -R104 ;  /* 0x00008f0081807a23 */ /* 0x000fe40000010868 */
[----:B------:R-:W-:Y:S01]  /*129f0*/  HMMA.16816.F32 R4, R28, R38, R4 ;  /* 0x000000261c04723c */ /* 0x000fe20000001804 */
[----:B------:R-:W2:Y:S01]  /*12a00*/  LDSM.16.MT88.4 R36, [R158+0x6800] ;  /* 0x006800009e24783b */ /* 0x000ea20000004200 */
[--C-:B------:R-:W-:Y:S01]  /*12a10*/  FFMA.FTZ R127, R132, c[0x0][0x23c], -R105.reuse ;  /* 0x00008f00847f7a23 */ /* 0x100fe20000010869 */
[----:B------:R-:W-:Y:S01]  /*12a20*/  MUFU.EX2 R68, R68 ;  /* 0x0000004400447308 */ /* 0x000fe20000000800 */
[--C-:B------:R-:W-:Y:S02]  /*12a30*/  FFMA.FTZ R132, R126, c[0x0][0x23c], -R105.reuse ;  /* 0x00008f007e847a23 */ /* 0x100fe40000010869 */
[----:B------:R-:W-:-:S02]  /*12a40*/  FFMA.FTZ R126, R130, c[0x0][0x23c], -R105 ;  /* 0x00008f00827e7a23 */ /* 0x000fc40000010869 */
[C---:B----4-:R-:W-:Y:S01]  /*12a50*/  HMMA.16816.F32 R24, R28.reuse, R44, R24 ;  /* 0x0000002c1c18723c */ /* 0x050fe20000001818 */
[--C-:B------:R-:W-:Y:S02]  /*12a60*/  FFMA.FTZ R129, R124, c[0x0][0x23c], -R105.reuse ;  /* 0x00008f007c817a23 */ /* 0x100fe40000010869 */
[----:B------:R-:W-:Y:S01]  /*12a70*/  MUFU.EX2 R69, R69 ;  /* 0x0000004500457308 */ /* 0x000fe20000000800 */
[--C-:B------:R-:W-:Y:S02]  /*12a80*/  FFMA.FTZ R124, R125, c[0x0][0x23c], -R104.reuse ;  /* 0x00008f007d7c7a23 */ /* 0x100fe40000010868 */
[--C-:B------:R-:W-:Y:S02]  /*12a90*/  FFMA.FTZ R130, R119, c[0x0][0x23c], -R104.reuse ;  /* 0x00008f0077827a23 */ /* 0x100fe40000010868 */
[----:B------:R-:W-:Y:S01]  /*12aa0*/  HMMA.16816.F32 R8, R28, R46, R8 ;  /* 0x0000002e1c08723c */ /* 0x000fe20000001808 */
[----:B------:R-:W3:Y:S01]  /*12ab0*/  LDSM.16.MT88.4 R44, [R162+0x7000] ;  /* 0x00700000a22c783b */ /* 0x000ee20000004200 */
[----:B------:R-:W-:Y:S01]  /*12ac0*/  FFMA.FTZ R125, R116, c[0x0][0x23c], -R105 ;  /* 0x00008f00747d7a23 */ /* 0x000fe20000010869 */
[----:B------:R-:W4:Y:S01]  /*12ad0*/  MUFU.EX2 R74, R74 ;  /* 0x0000004a004a7308 */ /* 0x000f220000000800 */
[----:B------:R-:W-:-:S02]  /*12ae0*/  FFMA.FTZ R116, R117, c[0x0][0x23c], -R104 ;  /* 0x00008f0075747a23 */ /* 0x000fc40000010868 */
[--C-:B------:R-:W-:Y:S02]  /*12af0*/  FFMA.FTZ R119, R122, c[0x0][0x23c], -R105.reuse ;  /* 0x00008f007a777a23 */ /* 0x100fe40000010869 */
[C---:B-----5:R-:W-:Y:S01]  /*12b00*/  HMMA.16816.F32 R32, R28.reuse, R48, R32 ;  /* 0x000000301c20723c */ /* 0x060fe20000001820 */
[--C-:B------:R-:W-:Y:S02]  /*12b10*/  FFMA.FTZ R117, R113, c[0x0][0x23c], -R104.reuse ;  /* 0x00008f0071757a23 */ /* 0x100fe40000010868 */
[----:B------:R-:W-:Y:S01]  /*12b20*/  MUFU.EX2 R76, R76 ;  /* 0x0000004c004c7308 */ /* 0x000fe20000000800 */
[--C-:B------:R-:W-:Y:S02]  /*12b30*/  FFMA.FTZ R113, R115, c[0x0][0x23c], -R104.reuse ;  /* 0x00008f0073717a23 */ /* 0x100fe40000010868 */
[----:B------:R-:W-:Y:S02]  /*12b40*/  FFMA.FTZ R122, R111, c[0x0][0x23c], -R104 ;  /* 0x00008f006f7a7a23 */ /* 0x000fe40000010868 */
[----:B------:R-:W-:Y:S01]  /*12b50*/  HMMA.16816.F32 R20, R28, R50, R20 ;  /* 0x000000321c14723c */ /* 0x000fe20000001814 */
[----:B------:R-:W5:Y:S01]  /*12b60*/  LDSM.16.MT88.4 R48, [R160+0x7000] ;  /* 0x00700000a030783b */ /* 0x000f620000004200 */
[--C-:B------:R-:W-:Y:S01]  /*12b70*/  FFMA.FTZ R111, R114, c[0x0][0x23c], -R105.reuse ;  /* 0x00008f00726f7a23 */ /* 0x100fe20000010869 */
[----:B------:R-:W3:Y:S01]  /*12b80*/  MUFU.EX2 R79, R79 ;  /* 0x0000004f004f7308 */ /* 0x000ee20000000800 */
[----:B------:R-:W-:-:S02]  /*12b90*/  FFMA.FTZ R115, R54, c[0x0][0x23c], -R105 ;  /* 0x00008f0036737a23 */ /* 0x000fc40000010869 */
[--C-:B------:R-:W-:Y:S02]  /*12ba0*/  FFMA.FTZ R114, R52, c[0x0][0x23c], -R105.reuse ;  /* 0x00008f0034727a23 */ /* 0x100fe40000010869 */
[--C-:B------:R-:W-:Y:S01]  /*12bb0*/  FFMA.FTZ R54, R56, c[0x0][0x23c], -R104.reuse ;  /* 0x00008f0038367a23 */ /* 0x100fe20000010868 */
[C---:B--2---:R-:W-:Y:S01]  /*12bc0*/  HMMA.16816.F32 R40, R28.reuse, R36, R40 ;  /* 0x000000241c28723c */ /* 0x044fe20000001828 */
[----:B------:R-:W-:Y:S01]  /*12bd0*/  FFMA.FTZ R52, R112, c[0x0][0x23c], -R105 ;  /* 0x00008f0070347a23 */ /* 0x000fe20000010869 */
[----:B------:R-:W-:Y:S01]  /*12be0*/  MUFU.EX2 R83, R83 ;  /* 0x0000005300537308 */ /* 0x000fe20000000800 */
[----:B------:R-:W-:Y:S02]  /*12bf0*/  FFMA.FTZ R56, R53, c[0x0][0x23c], -R104 ;  /* 0x00008f0035387a23 */ /* 0x000fe40000010868 */
[----:B------:R-:W-:Y:S02]  /*12c00*/  FFMA.FTZ R108, R187, R110, R108 ;  /* 0x0000006ebb6c7223 */ /* 0x000fe4000001006c */
[----:B-1----:R-:W-:Y:S01]  /*12c10*/  F2FP.PACK_AB R36, R70, R71 ;  /* 0x000000474624723e */ /* 0x002fe200000000ff */
[----:B------:R-:W-:Y:S01]  /*12c20*/  HMMA.16816.F32 R12, R28, R38, R12 ;  /* 0x000000261c0c723c */ /* 0x000fe2000000180c */
[----:B------:R-:W1:Y:S01]  /*12c30*/  LDSM.16.MT88.4 R28, [R159+0x7000] ;  /* 0x007000009f1c783b */ /* 0x000e620000004200 */
[----:B----4-:R-:W-:Y:S01]  /*12c40*/  F2FP.PACK_AB R37, R74, R75 ;  /* 0x0000004b4a25723e */ /* 0x010fe200000000ff */
[----:B------:R-:W2:Y:S01]  /*12c50*/  MUFU.EX2 R82, R82 ;  /* 0x0000005200527308 */ /* 0x000ea20000000800 */
[----:B------:R-:W-:-:S02]  /*12c60*/  FADD.FTZ R103, R103, R108 ;  /* 0x0000006c67677221 */ /* 0x000fc40000010000 */
[----:B------:R-:W-:Y:S01]  /*12c70*/  FFMA.FTZ R67, R186, R0, R67 ;  /* 0x00000000ba437223 */ /* 0x000fe20000010043 */
[----:B------:R-:W-:Y:S01]  /*12c80*/  F2FP.PACK_AB R38, R69, R68 ;  /* 0x000000444526723e */ /* 0x000fe200000000ff */
[----:B------:R-:W-:Y:S01]  /*12c90*/  FADD.FTZ R106, R106, R103 ;  /* 0x000000676a6a7221 */ /* 0x000fe20000010000 */
[----:B---3--:R-:W-:Y:S01]  /*12ca0*/  F2FP.PACK_AB R39, R79, R76 ;  /* 0x0000004c4f27723e */ /* 0x008fe200000000ff */
[----:B------:R-:W-:Y:S01]  /*12cb0*/  FADD.FTZ R66, R66, R67 ;  /* 0x0000004342427221 */ /* 0x000fe20000010000 */
[----:B------:R-:W-:Y:S01]  /*12cc0*/  MUFU.EX2 R81, R81 ;  /* 0x0000005100517308 */ /* 0x000fe20000000800 */
[----:B------:R-:W-:Y:S02]  /*12cd0*/  FADD.FTZ R101, R101, R106 ;  /* 0x0000006a65657221 */ /* 0x000fe40000010000 */
[----:B------:R-:W-:Y:S02]  /*12ce0*/  FADD.FTZ R65, R65, R66 ;  /* 0x0000004241417221 */ /* 0x000fe40000010000 */
[----:B------:R-:W-:Y:S01]  /*12cf0*/  HMMA.16816.F32 R16, R36, R44, R16 ;  /* 0x0000002c2410723c */ /* 0x000fe20000001810 */
[----:B------:R-:W-:-:S02]  /*12d00*/  FADD.FTZ R96, R96, R101 ;  /* 0x0000006560607221 */ /* 0x000fc40000010000 */
[----:B------:R-:W-:Y:S01]  /*12d10*/  MUFU.EX2 R90, R90 ;  /* 0x0000005a005a7308 */ /* 0x000fe20000000800 */
[----:B------:R-:W-:Y:S02]  /*12d20*/  FADD.FTZ R65, R2, R65 ;  /* 0x0000004102417221 */ /* 0x000fe40000010000 */
[----:B------:R-:W-:Y:S02]  /*12d30*/  FFMA.FTZ R0, R60, c[0x0][0x23c], -R105 ;  /* 0x00008f003c007a23 */ /* 0x000fe40000010869 */
[----:B------:R-:W-:Y:S01]  /*12d40*/  HMMA.16816.F32 R4, R36, R46, R4 ;  /* 0x0000002e2404723c */ /* 0x000fe20000001804 */
[----:B------:R-:W3:Y:S01]  /*12d50*/  LDSM.16.MT88.4 R44, [R158+0x7000] ;  /* 0x007000009e2c783b */ /* 0x000ee20000004200 */
[----:B------:R-:W-:Y:S01]  /*12d60*/  FADD.FTZ R80, R80, R65 ;  /* 0x0000004150507221 */ /* 0x000fe20000010000 */
[----:B------:R-:W-:Y:S01]  /*12d70*/  MUFU.EX2 R89, R89 ;  /* 0x0000005900597308 */ /* 0x000fe20000000800 */
[----:B------:R-:W-:Y:S02]  /*12d80*/  FFMA.FTZ R53, R59, c[0x0][0x23c], -R105 ;  /* 0x00008f003b357a23 */ /* 0x000fe40000010869 */
[----:B------:R-:W-:-:S02]  /*12d90*/  FADD.FTZ R77, R77, R80 ;  /* 0x000000504d4d7221 */ /* 0x000fc40000010000 */
[----:B-----5:R-:W-:Y:S01]  /*12da0*/  HMMA.16816.F32 R24, R36, R48, R24 ;  /* 0x000000302418723c */ /* 0x020fe20000001818 */
[----:B------:R-:W-:Y:S02]  /*12db0*/  FFMA.FTZ R187, R64, c[0x0][0x23c], -R105 ;  /* 0x00008f0040bb7a23 */ /* 0x000fe40000010869 */
[----:B------:R-:W4:Y:S01]  /*12dc0*/  MUFU.EX2 R98, R98 ;  /* 0x0000006200627308 */ /* 0x000f220000000800 */
[----:B------:R-:W-:-:S04]  /*12dd0*/  FADD.FTZ R72, R72, R77 ;  /* 0x0000004d48487221 */ /* 0x000fc80000010000 */
[C---:B------:R-:W-:Y:S01]  /*12de0*/  HMMA.16816.F32 R8, R36.reuse, R50, R8 ;  /* 0x000000322408723c */ /* 0x040fe20000001808 */
[----:B------:R-:W5:Y:S01]  /*12df0*/  LDSM.16.MT88.4 R48, [R162+0x7800] ;  /* 0x00780000a230783b */ /* 0x000f620000004200 */
[----:B------:R-:W-:Y:S01]  /*12e00*/  FADD.FTZ R72, R73, R72 ;  /* 0x0000004849487221 */ /* 0x000fe20000010000 */
[----:B------:R-:W-:Y:S03]  /*12e10*/  MUFU.EX2 R91, R91 ;  /* 0x0000005b005b7308 */ /* 0x000fe60000000800 */
[----:B------:R-:W-:Y:S02]  /*12e20*/  FADD.FTZ R75, R75, R72 ;  /* 0x000000484b4b7221 */ /* 0x000fe40000010000 */
[----:B-1----:R-:W-:Y:S02]  /*12e30*/  HMMA.16816.F32 R32, R36, R28, R32 ;  /* 0x0000001c2420723c */ /* 0x002fe40000001820 */
[----:B------:R-:W-:Y:S01]  /*12e40*/  FADD.FTZ R75, R74, R75 ;  /* 0x0000004b4a4b7221 */ /* 0x000fe20000010000 */
[----:B------:R-:W1:Y:S03]  /*12e50*/  MUFU.EX2 R128, R128 ;  /* 0x0000008000807308 */ /* 0x000e660000000800 */
[----:B------:R-:W-:-:S02]  /*12e60*/  FADD.FTZ R76, R76, R75 ;  /* 0x0000004b4c4c7221 */ /* 0x000fc40000010000 */
[C---:B------:R-:W-:Y:S01]  /*12e70*/  HMMA.16816.F32 R20, R36.reuse, R30, R20 ;  /* 0x0000001e2414723c */ /* 0x040fe20000001814 */
[----:B------:R-:W5:Y:S02]  /*12e80*/  LDSM.16.MT88.4 R28, [R160+0x7800] ;  /* 0x00780000a01c783b */ /* 0x000f640000004200 */
        /* <DEDUP_REMOVED lines=8> */
[----:B------:R-:W-:Y:S01]  /*12f10*/  MUFU.EX2 R129, R129 ;  /* 0x0000008100817308 */ /* 0x000fe20000000800 */
[----:B------:R-:W-:Y:S02]  /*12f20*/  F2FP.PACK_AB R38, R90, R81 ;  /* 0x000000515a26723e */ /* 0x000fe400000000ff */
[----:B-1----:R-:W-:-:S05]  /*12f30*/  F2FP.PACK_AB R39, R128, R91 ;  /* 0x0000005b8027723e */ /* 0x002fca00000000ff */
[----:B------:R-:W1:Y:S02]  /*12f40*/  MUFU.EX2 R124, R124 ;  /* 0x0000007c007c7308 */ /* 0x000e640000000800 */
[C---:B-----5:R-:W-:Y:S06]  /*12f50*/  HMMA.16816.F32 R16, R36.reuse, R48, R16 ;  /* 0x000000302410723c */ /* 0x060fec0000001810 */
[----:B------:R-:W2:Y:S02]  /*12f60*/  MUFU.EX2 R130, R130 ;  /* 0x0000008200827308 */ /* 0x000ea40000000800 */
[C---:B------:R-:W-:Y:S01]  /*12f70*/  HMMA.16816.F32 R4, R36.reuse, R50, R4 ;  /* 0x000000322404723c */ /* 0x040fe20000001804 */
[----:B------:R-:W4:Y:S05]  /*12f80*/  LDSM.16.MT88.4 R48, [R158+0x7800] ;  /* 0x007800009e30783b */ /* 0x000f2a0000004200 */
[----:B------:R-:W5:Y:S02]  /*12f90*/  MUFU.EX2 R119, R119 ;  /* 0x0000007700777308 */ /* 0x000f640000000800 */
        /* <DEDUP_REMOVED lines=9> */
[----:B------:R-:W2:Y:S02]  /*13030*/  MUFU.EX2 R117, R117 ;  /* 0x0000007500757308 */ /* 0x000ea40000000800 */
[C---:B----4-:R-:W-:Y:S06]  /*13040*/  HMMA.16816.F32 R40, R36.reuse, R48, R40 ;  /* 0x000000302428723c */ /* 0x050fec0000001828 */
[----:B------:R-:W-:Y:S01]  /*13050*/  MUFU.EX2 R113, R113 ;  /* 0x0000007100717308 */ /* 0x000fe20000000800 */
[----:B------:R-:W-:Y:S01]  /*13060*/  F2FP.PACK_AB R48, R132, R127 ;  /* 0x0000007f8430723e */ /* 0x000fe200000000ff */
[----:B------:R-:W-:Y:S01]  /*13070*/  HMMA.16816.F32 R12, R36, R50, R12 ;  /* 0x00000032240c723c */ /* 0x000fe2000000180c */
[----:B------:R-:W4:Y:S01]  /*13080*/  LDSM.16.MT88.4 R36, [R159+0x8000] ;  /* 0x008000009f24783b */ /* 0x000f220000004200 */
[----:B-1----:R-:W-:-:S04]  /*13090*/  F2FP.PACK_AB R49, R121, R124 ;  /* 0x0000007c7931723e */ /* 0x002fc800000000ff */
[----:B------:R-:W1:Y:S01]  /*130a0*/  MUFU.EX2 R122, R122 ;  /* 0x0000007a007a7308 */ /* 0x000e620000000800 */
[----:B------:R-:W-:Y:S02]  /*130b0*/  F2FP.PACK_AB R50, R129, R126 ;  /* 0x0000007e8132723e */ /* 0x000fe400000000ff */
[----:B--2---:R-:W-:-:S05]  /*130c0*/  F2FP.PACK_AB R51, R130, R123 ;  /* 0x0000007b8233723e */ /* 0x004fca00000000ff */
[----:B------:R-:W-:Y:S02]  /*130d0*/  MUFU.EX2 R111, R111 ;  /* 0x0000006f006f7308 */ /* 0x000fe40000000800 */
[C---:B------:R-:W-:Y:S06]  /*130e0*/  HMMA.16816.F32 R16, R48.reuse, R28, R16 ;  /* 0x0000001c3010723c */ /* 0x040fec0000001810 */
[----:B------:R-:W2:Y:S02]  /*130f0*/  MUFU.EX2 R114, R114 ;  /* 0x0000007200727308 */ /* 0x000ea40000000800 */
        /* <DEDUP_REMOVED lines=8> */
[C---:B----4-:R-:W-:Y:S06]  /*13180*/  HMMA.16816.F32 R32, R48.reuse, R36, R32 ;  /* 0x000000243020723c */ /* 0x050fec0000001820 */
[----:B------:R-:W4:Y:S02]  /*13190*/  MUFU.EX2 R3, R3 ;  /* 0x0000000300037308 */ /* 0x000f240000000800 */
[C---:B------:R-:W-:Y:S01]  /*131a0*/  HMMA.16816.F32 R20, R48.reuse, R38, R20 ;  /* 0x000000263014723c */ /* 0x040fe20000001814 */
[----:B------:R-:W2:Y:S05]  /*131b0*/  LDSM.16.MT88.4 R36, [R160+0x8800] ;  /* 0x00880000a024783b */ /* 0x000eaa0000004200 */
[----:B------:R-:W-:Y:S02]  /*131c0*/  MUFU.EX2 R55, R55 ;  /* 0x0000003700377308 */ /* 0x000fe40000000800 */
[C---:B-1----:R-:W-:Y:S06]  /*131d0*/  HMMA.16816.F32 R40, R48.reuse, R28, R40 ;  /* 0x0000001c3028723c */ /* 0x042fec0000001828 */
[----:B------:R-:W1:Y:S01]  /*131e0*/  MUFU.EX2 R56, R56 ;  /* 0x0000003800387308 */ /* 0x000e620000000800 */
[----:B-----5:R-:W-:Y:S01]  /*131f0*/  F2FP.PACK_AB R28, R118, R119 ;  /* 0x00000077761c723e */ /* 0x020fe200000000ff */
[----:B------:R-:W-:Y:S01]  /*13200*/  HMMA.16816.F32 R12, R48, R30, R12 ;  /* 0x0000001e300c723c */ /* 0x000fe2000000180c */
[----:B------:R-:W5:Y:S01]  /*13210*/  LDSM.16.MT88.4 R48, [R159+0x8800] ;  /* 0x008800009f30783b */ /* 0x000f620000004200 */
[----:B------:R-:W-:-:S04]  /*13220*/  F2FP.PACK_AB R29, R117, R116 ;  /* 0x00000074751d723e */ /* 0x000fc800000000ff */
        /* <DEDUP_REMOVED lines=12> */
[----:B------:R-:W2:Y:S07]  /*132f0*/  LDSM.16.MT88.4 R36, [R162+0x9000] ;  /* 0x00900000a224783b */ /* 0x000eae0000004200 */
[C---:B-----5:R-:W-:Y:S08]  /*13300*/  HMMA.16816.F32 R32, R28.reuse, R48, R32 ;  /* 0x000000301c20723c */ /* 0x060ff00000001820 */
[C---:B------:R-:W-:Y:S01]  /*13310*/  HMMA.16816.F32 R20, R28.reuse, R50, R20 ;  /* 0x000000321c14723c */ /* 0x040fe20000001814 */
[----:B------:R-:W5:Y:S07]  /*13320*/  LDSM.16.MT88.4 R48, [R160+0x9000] ;  /* 0x00900000a030783b */ /* 0x000f6e0000004200 */
[C---:B---3--:R-:W-:Y:S07]  /*13330*/  HMMA.16816.F32 R40, R28.reuse, R44, R40 ;  /* 0x0000002c1c28723c */ /* 0x048fee0000001828 */
[----:B------:R-:W-:Y:S01]  /*13340*/  F2FP.PACK_AB R44, R114, R111 ;  /* 0x0000006f722c723e */ /* 0x000fe200000000ff */
[----:B------:R-:W-:Y:S01]  /*13350*/  HMMA.16816.F32 R12, R28, R46, R12 ;  /* 0x0000002e1c0c723c */ /* 0x000fe2000000180c */
[----:B------:R-:W3:Y:S01]  /*13360*/  LDSM.16.MT88.4 R28, [R159+0x9000] ;  /* 0x009000009f1c783b */ /* 0x000ee20000004200 */
[----:B----4-:R-:W-:-:S05]  /*13370*/  F2FP.PACK_AB R45, R3, R54 ;  /* 0x00000036032d723e */ /* 0x010fca00000000ff */
[----:B------:R-:W-:Y:S02]  /*13380*/  F2FP.PACK_AB R46, R115, R52 ;  /* 0x00000034732e723e */ /* 0x000fe400000000ff */
[----:B-1----:R-:W-:-:S07]  /*13390*/  F2FP.PACK_AB R47, R56, R55 ;  /* 0x00000037382f723e */ /* 0x002fce00000000ff */
[C---:B--2---:R-:W-:Y:S08]  /*133a0*/  HMMA.16816.F32 R16, R44.reuse, R36, R16 ;  /* 0x000000242c10723c */ /* 0x044ff00000001810 */
[C---:B------:R-:W-:Y:S01]  /*133b0*/  HMMA.16816.F32 R4, R44.reuse, R38, R4 ;  /* 0x000000262c04723c */ /* 0x040fe20000001804 */
[----:B------:R-:W1:Y:S07]  /*133c0*/  LDSM.16.MT88.4 R36, [R158+0x9000] ;  /* 0x009000009e24783b */ /* 0x000e6e0000004200 */
[C---:B-----5:R-:W-:Y:S07]  /*133d0*/  HMMA.16816.F32 R24, R44.reuse, R48, R24 ;  /* 0x000000302c18723c */ /* 0x060fee0000001818 */
[----:B------:R-:W-:Y:S01]  /*133e0*/  FADD.FTZ R49, R93, R96 ;  /* 0x000000605d317221 */ /* 0x000fe20000010000 */
[----:B------:R-:W-:Y:S01]  /*133f0*/  HMMA.16816.F32 R8, R44, R50, R8 ;  /* 0x000000322c08723c */ /* 0x000fe20000001808 */
[----:B------:R-:W2:Y:S02]  /*13400*/  LDSM.16.MT88.4 R92, [R162+0x9800] ;  /* 0x00980000a25c783b */ /* 0x000ea40000004200 */
[----:B------:R-:W-:-:S04]  /*13410*/  FADD.FTZ R48, R88, R49 ;  /* 0x0000003158307221 */ /* 0x000fc80000010000 */
[----:B------:R-:W-:Y:S01]  /*13420*/  FADD.FTZ R48, R85, R48 ;  /* 0x0000003055307221 */ /* 0x000fe20000010000 */
[----:B---3--:R-:W-:Y:S01]  /*13430*/  HMMA.16816.F32 R32, R44, R28, R32 ;  /* 0x0000001c2c20723c */ /* 0x008fe20000001820 */
[----:B------:R-:W3:Y:S01]  /*13440*/  MUFU.EX2 R29, R62 ;  /* 0x0000003e001d7308 */ /* 0x000ee20000000800 */
[----:B------:R-:W4:Y:S01]  /*13450*/  LDSM.16.MT88.4 R84, [R160+0x9800] ;  /* 0x00980000a054783b */ /* 0x000f220000004200 */
[----:B------:R-:W-:-:S04]  /*13460*/  FADD.FTZ R49, R71, R48 ;  /* 0x0000003047317221 */ /* 0x000fc80000010000 */
[----:B------:R-:W-:Y:S01]  /*13470*/  FFMA.FTZ R28, R61, c[0x0][0x23c], -R104 ;  /* 0x00008f003d1c7a23 */ /* 0x000fe20000010868 */
[----:B------:R-:W-:Y:S01]  /*13480*/  HMMA.16816.F32 R20, R44, R30, R20 ;  /* 0x0000001e2c14723c */ /* 0x000fe20000001814 */
[----:B------:R-:W-:Y:S01]  /*13490*/  FADD.FTZ R49, R70, R49 ;  /* 0x0000003146317221 */ /* 0x000fe20000010000 */
[----:B------:R-:W-:-:S03]  /*134a0*/  F2FP.PACK_AB R70, R187, R58 ;  /* 0x0000003abb46723e */ /* 0x000fc600000000ff */
[----:B------:R-:W-:Y:S02]  /*134b0*/  MUFU.EX2 R28, R28 ;  /* 0x0000001c001c7308 */ /* 0x000fe40000000800 */
[----:B------:R-:W-:Y:S02]  /*134c0*/  FFMA.FTZ R31, R57, c[0x0][0x23c], -R104 ;  /* 0x00008f00391f7a23 */ /* 0x000fe40000010868 */
[----:B------:R-:W-:Y:S01]  /*134d0*/  FADD.FTZ R30, R68, R49 ;  /* 0x00000031441e7221 */ /* 0x000fe20000010000 */
[----:B-1----:R-:W-:Y:S01]  /*134e0*/  HMMA.16816.F32 R40, R44, R36, R40 ;  /* 0x000000242c28723c */ /* 0x002fe20000001828 */
[----:B------:R-:W-:Y:S02]  /*134f0*/  F2FP.PACK_AB R68, R53, R0 ;  /* 0x000000003544723e */ /* 0x000fe400000000ff */
[----:B------:R-:W1:Y:S01]  /*13500*/  MUFU.EX2 R31, R31 ;  /* 0x0000001f001f7308 */ /* 0x000e620000000800 */
[----:B------:R-:W-:Y:S01]  /*13510*/  FADD.FTZ R30, R69, R30 ;  /* 0x0000001e451e7221 */ /* 0x000fe20000010000 */
[----:B---3--:R-:W-:-:S02]  /*13520*/  F2FP.PACK_AB R69, R29, R2 ;  /* 0x000000021d45723e */ /* 0x008fc400000000ff */
[----:B------:R-:W-:Y:S01]  /*13530*/  FADD.FTZ R36, R79, R76 ;  /* 0x0000004c4f247221 */ /* 0x000fe20000010000 */
[----:B------:R-:W-:Y:S01]  /*13540*/  HMMA.16816.F32 R12, R44, R38, R12 ;  /* 0x000000262c0c723c */ /* 0x000fe2000000180c */
[----:B------:R-:W-:Y:S01]  /*13550*/  FADD.FTZ R83, R83, R30 ;  /* 0x0000001e53537221 */ /* 0x000fe20000010000 */
[----:B------:R-:W3:Y:S01]  /*13560*/  LDSM.16.MT88.4 R76, [R159+0x9800] ;  /* 0x009800009f4c783b */ /* 0x000ee20000004200 */
[----:B------:R-:W-:Y:S02]  /*13570*/  FADD.FTZ R89, R89, R36 ;  /* 0x0000002459597221 */ /* 0x000fe40000010000 */
[----:B------:R-:W-:Y:S02]  /*13580*/  FADD.FTZ R82, R82, R83 ;  /* 0x0000005352527221 */ /* 0x000fe40000010000 */
[----:B------:R-:W-:Y:S02]  /*13590*/  FADD.FTZ R30, R98, R89 ;  /* 0x00000059621e7221 */ /* 0x000fe40000010000 */
[----:B------:R-:W-:Y:S01]  /*135a0*/  FADD.FTZ R81, R81, R82 ;  /* 0x0000005251517221 */ /* 0x000fe20000010000 */
[----:B-1----:R-:W-:-:S03]  /*135b0*/  F2FP.PACK_AB R71, R31, R28 ;  /* 0x0000001c1f47723e */ /* 0x002fc600000000ff */
[----:B------:R-:W-:-:S04]  /*135c0*/  FADD.FTZ R90, R90, R81 ;  /* 0x000000515a5a7221 */ /* 0x000fc80000010000 */
[----:B------:R-:W-:Y:S01]  /*135d0*/  FADD.FTZ R127, R127, R90 ;  /* 0x0000005a7f7f7221 */ /* 0x000fe20000010000 */
[C---:B--2---:R-:W-:Y:S07]  /*135e0*/  HMMA.16816.F32 R96, R68.reuse, R92, R16 ;  /* 0x0000005c4460723c */ /* 0x044fee0000001810 */
[----:B------:R-:W-:Y:S01]  /*135f0*/  FADD.FTZ R17, R91, R30 ;  /* 0x0000001e5b117221 */ /* 0x000fe20000010000 */
[----:B------:R-:W-:Y:S01]  /*13600*/  HMMA.16816.F32 R92, R68, R94, R4 ;  /* 0x0000005e445c723c */ /* 0x000fe20000001804 */
[----:B------:R-:W1:Y:S02]  /*13610*/  LDSM.16.MT88.4 R4, [R158+0x9800] ;  /* 0x009800009e04783b */ /* 0x000e640000004200 */
        /* <DEDUP_REMOVED lines=32> */
[----:B------:R-:W-:Y:S01]  /*13820*/  FADD.FTZ R53, R53, R0 ;  /* 0x0000000035357221 */ /* 0x000fe20000010000 */
[----:B------:R-:W-:Y:S01]  /*13830*/  MOV R0, R107 ;  /* 0x0000006b00007202 */ /* 0x000fe20000000f00 */
[----:B------:R-:W-:Y:S01]  /*13840*/  FADD.FTZ R29, R29, R2 ;  /* 0x000000021d1d7221 */ /* 0x000fe20000010000 */
[----:B------:R-:W-:Y:S01]  /*13850*/  MOV R2, R109 ;  /* 0x0000006d00027202 */ /* 0x000fe20000000f00 */
[----:B------:R-:W-:Y:S02]  /*13860*/  FADD.FTZ R58, R58, R53 ;  /* 0x000000353a3a7221 */ /* 0x000fe40000010000 */
[----:B------:R-:W-:Y:S02]  /*13870*/  FADD.FTZ R28, R28, R29 ;  /* 0x0000001d1c1c7221 */ /* 0x000fe40000010000 */
[----:B------:R-:W-:Y:S02]  /*13880*/  FADD.FTZ R187, R187, R58 ;  /* 0x0000003abbbb7221 */ /* 0x000fe40000010000 */
[----:B------:R-:W-:-:S02]  /*13890*/  FADD.FTZ R186, R31, R28 ;  /* 0x0000001c1fba7221 */ /* 0x000fc40000010000 */
.L_x_6634:
        /* <DEDUP_REMOVED lines=15> */
.L_x_6644:
        /* <DEDUP_REMOVED lines=65> */
.L_x_6641:
        /* <DEDUP_REMOVED lines=29> */
[----:B------:R-:W3:Y:S08]  /*13f70*/  LDSM.16.M88.4 R108, [R167+0x2000] ;  /* 0x00200000a76c783b */ /* 0x000ef00000000200 */
[----:B------:R-:W5:Y:S08]  /*13f80*/  LDSM.16.M88.4 R112, [R167+0x2800] ;  /* 0x00280000a770783b */ /* 0x000f700000000200 */
        /* <DEDUP_REMOVED lines=9> */
[----:B------:R-:W4:Y:S01]  /*14020*/  LDSM.16.M88.4 R148, [R161+0x2800] ;  /* 0x00280000a194783b */ /* 0x000f220000000200 */
[C---:B---3--:R-:W-:Y:S08]  /*14030*/  HMMA.16816.F32 R4, R104.reuse, R108, RZ ;  /* 0x0000006c6804723c */ /* 0x048ff000000018ff */
[C---:B--2---:R-:W-:Y:S01]  /*14040*/  HMMA.16816.F32 R8, R104.reuse, R110, RZ ;  /* 0x0000006e6808723c */ /* 0x044fe200000018ff */
[----:B------:R-:W2:Y:S07]  /*14050*/  LDSM.16.M88.4 R108, [R161+0x3000] ;  /* 0x00300000a16c783b */ /* 0x000eae0000000200 */
        /* <DEDUP_REMOVED lines=18> */
[----:B------:R-:W-:Y:S01]  /*14180*/  HMMA.16816.F32 R64, R104, R138, RZ ;  /* 0x0000008a6840723c */ /* 0x000fe200000018ff */
[----:B------:R-:W1:Y:S07]  /*14190*/  LDSM.16.M88.4 R104, [R161+0x3800] ;  /* 0x00380000a168783b */ /* 0x000e6e0000000200 */
[C---:B------:R-:W-:Y:S08]  /*141a0*/  HMMA.16816.F32 R4, R140.reuse, R144, R4 ;  /* 0x000000908c04723c */ /* 0x040ff00000001804 */
[C---:B------:R-:W-:Y:S08]  /*141b0*/  HMMA.16816.F32 R8, R140.reuse, R146, R8 ;  /* 0x000000928c08723c */ /* 0x040ff00000001808 */
[C---:B----4-:R-:W-:Y:S08]  /*141c0*/  HMMA.16816.F32 R12, R140.reuse, R148, R12 ;  /* 0x000000948c0c723c */ /* 0x050ff0000000180c */
[C---:B------:R-:W-:Y:S08]  /*141d0*/  HMMA.16816.F32 R16, R140.reuse, R150, R16 ;  /* 0x000000968c10723c */ /* 0x040ff00000001810 */
[C---:B--2---:R-:W-:Y:S08]  /*141e0*/  HMMA.16816.F32 R20, R140.reuse, R108, R20 ;  /* 0x0000006c8c14723c */ /* 0x044ff00000001814 */
[C---:B------:R-:W-:Y:S01]  /*141f0*/  HMMA.16816.F32 R24, R140.reuse, R110, R24 ;  /* 0x0000006e8c18723c */ /* 0x040fe20000001818 */
[----:B------:R-:W-:Y:S07]  /*14200*/  LDSM.16.M88.4 R108, [R164] ;  /* 0x00000000a46c783b */ /* 0x000fee0000000200 */
[C---:B-1----:R-:W-:Y:S08]  /*14210*/  HMMA.16816.F32 R28, R140.reuse, R104, R28 ;  /* 0x000000688c1c723c */ /* 0x042ff0000000181c */
        /* <DEDUP_REMOVED lines=10> */
[----:B------:R-:W4:Y:S07]  /*142c0*/  LDSM.16.M88.4 R120, [R155] ;  /* 0x000000009b78783b */ /* 0x000f2e0000000200 */
[C---:B------:R-:W-:Y:S08]  /*142d0*/  HMMA.16816.F32 R60, R140.reuse, R124, R60 ;  /* 0x0000007c8c3c723c */ /* 0x040ff0000000183c */
[----:B------:R-:W-:Y:S01]  /*142e0*/  HMMA.16816.F32 R64, R140, R126, R64 ;  /* 0x0000007e8c40723c */ /* 0x000fe20000001840 */
[----:B------:R-:W5:Y:S07]  /*142f0*/  LDSM.16.M88.4 R124, [R154] ;  /* 0x000000009a7c783b */ /* 0x000f6e0000000200 */
        /* <DEDUP_REMOVED lines=13> */
[C---:B------:R-:W-:Y:S08]  /*143d0*/  HMMA.16816.F32 R40, R104.reuse, R126, R40 ;  /* 0x0000007e6828723c */ /* 0x040ff00000001828 */
[C---:B-1----:R-:W-:Y:S08]  /*143e0*/  HMMA.16816.F32 R44, R104.reuse, R108, R44 ;  /* 0x0000006c682c723c */ /* 0x042ff0000000182c */
[C---:B------:R-:W-:Y:S08]  /*143f0*/  HMMA.16816.F32 R48, R104.reuse, R110, R48 ;  /* 0x0000006e6830723c */ /* 0x040ff00000001830 */
        /* <DEDUP_REMOVED lines=12> */
[----:B------:R-:W-:Y:S02]  /*144c0*/  FMUL.FTZ R196, R7, c[0x0][0x2ec] ;  /* 0x0000bb0007c47a20 */ /* 0x000fe40000410000 */
[----:B------:R-:W3:Y:S01]  /*144d0*/  LDSM.16.M88.4 R4, [R100+0x1000] ;  /* 0x001000006404783b */ /* 0x000ee20000000200 */
[----:B------:R-:W-:Y:S01]  /*144e0*/  FMUL.FTZ R9, R9, c[0x0][0x2ec] ;  /* 0x0000bb0009097a20 */ /* 0x000fe20000410000 */
[C---:B-1----:R-:W-:Y:S03]  /*144f0*/  HMMA.16816.F32 R12, R120.reuse, R104, R12 ;  /* 0x00000068780c723c */ /* 0x042fe6000000180c */
[----:B------:R-:W-:Y:S02]  /*14500*/  FMUL.FTZ R10, R10, c[0x0][0x2ec] ;  /* 0x0000bb000a0a7a20 */ /* 0x000fe40000410000 */
[----:B------:R-:W1:Y:S01]  /*14510*/  MUFU.TANH R210, R9 ;  /* 0x0000000900d27308 */ /* 0x000e620000002400 */
[----:B------:R-:W-:Y:S02]  /*14520*/  FMUL.FTZ R11, R11, c[0x0][0x2ec] ;  /* 0x0000bb000b0b7a20 */ /* 0x000fe40000410000 */
[----:B------:R-:W-:Y:S01]  /*14530*/  FMUL.FTZ R194, R8, c[0x0][0x2ec] ;  /* 0x0000bb0008c27a20 */ /* 0x000fe20000410000 */
[C---:B------:R-:W-:Y:S06]  /*14540*/  HMMA.16816.F32 R16, R120.reuse, R106, R16 ;  /* 0x0000006a7810723c */ /* 0x040fec0000001810 */
[----:B------:R-:W4:Y:S09]  /*14550*/  MUFU.TANH R208, R10 ;  /* 0x0000000a00d07308 */ /* 0x000f320000002400 */
[----:B------:R-:W-:Y:S01]  /*14560*/  FMUL.FTZ R212, R12, c[0x0][0x2ec] ;  /* 0x0000bb000cd47a20 */ /* 0x000fe20000410000 */
[----:B------:R5:W1:Y:S01]  /*14570*/  MUFU.TANH R204, R11 ;  /* 0x0000000b00cc7308 */ /* 0x000a620000002400 */
[----:B------:R-:W-:Y:S02]  /*14580*/  FMUL.FTZ R13, R13, c[0x0][0x2ec] ;  /* 0x0000bb000d0d7a20 */ /* 0x000fe40000410000 */
[----:B------:R-:W-:Y:S02]  /*14590*/  FMUL.FTZ R14, R14, c[0x0][0x2ec] ;  /* 0x0000bb000e0e7a20 */ /* 0x000fe40000410000 */
[----:B------:R-:W-:Y:S03]  /*145a0*/  FMUL.FTZ R15, R15, c[0x0][0x2ec] ;  /* 0x0000bb000f0f7a20 */ /* 0x000fe60000410000 */
[----:B------:R-:W-:Y:S02]  /*145b0*/  FMUL.FTZ R17, R17, c[0x0][0x2ec] ;  /* 0x0000bb0011117a20 */ /* 0x000fe40000410000 */
[----:B------:R-:W1:Y:S01]  /*145c0*/  MUFU.TANH R200, R200 ;  /* 0x000000c800c87308 */ /* 0x000e620000002400 */
[----:B------:R-:W-:Y:S01]  /*145d0*/  FMUL.FTZ R0, R16, c[0x0][0x2ec] ;  /* 0x0000bb0010007a20 */ /* 0x000fe20000410000 */
[C---:B---3--:R-:W-:Y:S03]  /*145e0*/  HMMA.16816.F32 R20, R120.reuse, R4, R20 ;  /* 0x000000047814723c */ /* 0x048fe60000001814 */
[----:B------:R-:W-:Y:S02]  /*145f0*/  FMUL.FTZ R18, R18, c[0x0][0x2ec] ;  /* 0x0000bb0012127a20 */ /* 0x000fe40000410000 */
[----:B------:R-:W-:Y:S03]  /*14600*/  FMUL.FTZ R19, R19, c[0x0][0x2ec] ;  /* 0x0000bb0013137a20 */ /* 0x000fe60000410000 */
[----:B------:R-:W3:Y:S01]  /*14610*/  MUFU.TANH R198, R198 ;  /* 0x000000c600c67308 */ /* 0x000ee20000002400 */
[C---:B------:R-:W-:Y:S01]  /*14620*/  HMMA.16816.F32 R24, R120.reuse, R6, R24 ;  /* 0x000000067818723c */ /* 0x040fe20000001818 */
[----:B------:R-:W-:Y:S08]  /*14630*/  LDSM.16.M88.4 R4, [R100+0x2000] ;  /* 0x002000006404783b */ /* 0x000ff00000000200 */
[----:B------:R-:W1:Y:S01]  /*14640*/  MUFU.TANH R196, R196 ;  /* 0x000000c400c47308 */ /* 0x000e620000002400 */
[----:B-----5:R-:W5:Y:S05]  /*14650*/  LDSM.16.M88.4 R8, [R100+0x1800] ;  /* 0x001800006408783b */ /* 0x020f6a0000000200 */
[----:B------:R-:W-:Y:S02]  /*14660*/  FMUL.FTZ R148, R20, c[0x0][0x2ec] ;  /* 0x0000bb0014947a20 */ /* 0x000fe40000410000 */
[----:B------:R-:W-:Y:S02]  /*14670*/  FMUL.FTZ R21, R21, c[0x0][0x2ec] ;  /* 0x0000bb0015157a20 */ /* 0x000fe40000410000 */
        /* <DEDUP_REMOVED lines=9> */
[----:B------:R-:W1:Y:S01]  /*14710*/  MUFU.TANH R192, R14 ;  /* 0x0000000e00c07308 */ /* 0x000e620000002400 */
[C---:B-----5:R-:W-:Y:S08]  /*14720*/  HMMA.16816.F32 R28, R120.reuse, R8, R28 ;  /* 0x00000008781c723c */ /* 0x060ff0000000181c */
[C---:B------:R-:W-:Y:S01]  /*14730*/  HMMA.16816.F32 R32, R120.reuse, R10, R32 ;  /* 0x0000000a7820723c */ /* 0x040fe20000001820 */
[----:B------:R-:W1:Y:S01]  /*14740*/  MUFU.TANH R190, R15 ;  /* 0x0000000f00be7308 */ /* 0x000e620000002400 */
[----:B------:R-:W5:Y:S06]  /*14750*/  LDSM.16.M88.4 R8, [R100+0x2800] ;  /* 0x002800006408783b */ /* 0x000f6c0000000200 */
[C---:B------:R-:W-:Y:S03]  /*14760*/  HMMA.16816.F32 R36, R120.reuse, R4, R36 ;  /* 0x000000047824723c */ /* 0x040fe60000001824 */
[----:B------:R-:W1:Y:S05]  /*14770*/  MUFU.TANH R16, R0 ;  /* 0x0000000000107308 */ /* 0x000e6a0000002400 */
[C---:B------:R-:W-:Y:S01]  /*14780*/  HMMA.16816.F32 R40, R120.reuse, R6, R40 ;  /* 0x000000067828723c */ /* 0x040fe20000001828 */
[----:B------:R-:W1:Y:S03]  /*14790*/  LDSM.16.M88.4 R4, [R100+0x3000] ;  /* 0x003000006404783b */ /* 0x000e660000000200 */
[----:B------:R-:W-:Y:S01]  /*147a0*/  FMUL.FTZ R245, R28, c[0x0][0x2ec] ;  /* 0x0000bb001cf57a20 */ /* 0x000fe20000410000 */
[----:B------:R-:W1:Y:S01]  /*147b0*/  MUFU.TANH R17, R17 ;  /* 0x0000001100117308 */ /* 0x000e620000002400 */
[----:B------:R-:W-:Y:S02]  /*147c0*/  FMUL.FTZ R29, R29, c[0x0][0x2ec] ;  /* 0x0000bb001d1d7a20 */ /* 0x000fe40000410000 */
[----:B------:R-:W-:Y:S04]  /*147d0*/  FMUL.FTZ R237, R32, c[0x0][0x2ec] ;  /* 0x0000bb0020ed7a20 */ /* 0x000fe80000410000 */
        /* <DEDUP_REMOVED lines=8> */
[----:B------:R2:W2:Y:S01]  /*14860*/  MUFU.TANH R223, R39 ;  /* 0x0000002700df7308 */ /* 0x0004a20000002400 */
[C---:B-----5:R-:W-:Y:S03]  /*14870*/  HMMA.16816.F32 R44, R120.reuse, R8, R44 ;  /* 0x00000008782c723c */ /* 0x060fe6000000182c */
[----:B------:R-:W-:Y:S02]  /*14880*/  FMUL.FTZ R35, R35, c[0x0][0x2ec] ;  /* 0x0000bb0023237a20 */ /* 0x000fe40000410000 */
[----:B------:R-:W-:Y:S02]  /*14890*/  FMUL.FTZ R37, R37, c[0x0][0x2ec] ;  /* 0x0000bb0025257a20 */ /* 0x000fe40000410000 */
[----:B------:R-:W-:Y:S01]  /*148a0*/  FMUL.FTZ R38, R38, c[0x0][0x2ec] ;  /* 0x0000bb0026267a20 */ /* 0x000fe20000410000 */
[C---:B------:R-:W-:Y:S01]  /*148b0*/  HMMA.16816.F32 R48, R120.reuse, R10, R48 ;  /* 0x0000000a7830723c */ /* 0x040fe20000001830 */
[----:B------:R2:W2:Y:S01]  /*148c0*/  MUFU.TANH R150, R19 ;  /* 0x0000001300967308 */ /* 0x0004a20000002400 */
[----:B------:R-:W5:Y:S01]  /*148d0*/  LDSM.16.M88.4 R8, [R100+0x3800] ;  /* 0x003800006408783b */ /* 0x000f620000000200 */
[----:B------:R-:W-:Y:S04]  /*148e0*/  DEPBAR.LE SB0, 0x0 ;  /* 0x000080000000791a */ /* 0x000fe80000000000 */
[----:B------:R-:W-:Y:S01]  /*148f0*/  FMUL.FTZ R41, R41, c[0x0][0x2ec] ;  /* 0x0000bb0029297a20 */ /* 0x000fe20000410000 */
[C---:B-1----:R-:W-:Y:S03]  /*14900*/  HMMA.16816.F32 R52, R120.reuse, R4, R52 ;  /* 0x000000047834723c */ /* 0x042fe60000001834 */
[----:B------:R-:W1:Y:S01]  /*14910*/  MUFU.TANH R148, R148 ;  /* 0x0000009400947308 */ /* 0x000e620000002400 */
[----:B------:R-:W-:Y:S01]  /*14920*/  BAR.SYNC.DEFER_BLOCKING 0x0 ;  /* 0x0000000000007b1d */ /* 0x000fe20000010000 */
[----:B------:R-:W-:Y:S02]  /*14930*/  FMUL.FTZ R42, R42, c[0x0][0x2ec] ;  /* 0x0000bb002a2a7a20 */ /* 0x000fe40000410000 */
[----:B------:R-:W-:Y:S01]  /*14940*/  FMUL.FTZ R43, R43, c[0x0][0x2ec] ;  /* 0x0000bb002b2b7a20 */ /* 0x000fe20000410000 */
[C---:B------:R-:W-:Y:S04]  /*14950*/  HMMA.16816.F32 R56, R120.reuse, R6, R56 ;  /* 0x000000067838723c */ /* 0x040fe80000001838 */
[----:B------:R-:W-:Y:S01]  /*14960*/  FMUL.FTZ R215, R44, c[0x0][0x2ec] ;  /* 0x0000bb002cd77a20 */ /* 0x000fe20000410000 */
[----:B------:R1:W1:Y:S01]  /*14970*/  MUFU.TANH R146, R21 ;  /* 0x0000001500927308 */ /* 0x0002620000002400 */
[----:B------:R-:W-:Y:S02]  /*14980*/  FMUL.FTZ R45, R45, c[0x0][0x2ec] ;  /* 0x0000bb002d2d7a20 */ /* 0x000fe40000410000 */
[----:B------:R-:W-:Y:S04]  /*14990*/  FMUL.FTZ R203, R48, c[0x0][0x2ec] ;  /* 0x0000bb0030cb7a20 */ /* 0x000fe80000410000 */
        /* <DEDUP_REMOVED lines=9> */
[C---:B-----5:R-:W-:Y:S03]  /*14a30*/  HMMA.16816.F32 R60, R120.reuse, R8, R60 ;  /* 0x00000008783c723c */ /* 0x060fe6000000183c */
[----:B------:R-:W-:Y:S02]  /*14a40*/  FMUL.FTZ R53, R53, c[0x0][0x2ec] ;  /* 0x0000bb0035357a20 */ /* 0x000fe40000410000 */
[----:B------:R-:W-:Y:S02]  /*14a50*/  FMUL.FTZ R54, R54, c[0x0][0x2ec] ;  /* 0x0000bb0036367a20 */ /* 0x000fe40000410000 */
[----:B------:R-:W-:Y:S01]  /*14a60*/  FMUL.FTZ R55, R55, c[0x0][0x2ec] ;  /* 0x0000bb0037377a20 */ /* 0x000fe20000410000 */
[----:B------:R-:W-:Y:S01]  /*14a70*/  HMMA.16816.F32 R64, R120, R10, R64 ;  /* 0x0000000a7840723c */ /* 0x000fe20000001840 */
[----:B------:R-:W1:Y:S03]  /*14a80*/  MUFU.TANH R140, R140 ;  /* 0x0000008c008c7308 */ /* 0x000e660000002400 */
[----:B------:R-:W-:Y:S02]  /*14a90*/  FMUL.FTZ R57, R57, c[0x0][0x2ec] ;  /* 0x0000bb0039397a20 */ /* 0x000fe40000410000 */
[----:B------:R-:W-:Y:S02]  /*14aa0*/  FMUL.FTZ R58, R58, c[0x0][0x2ec] ;  /* 0x0000bb003a3a7a20 */ /* 0x000fe40000410000 */
[----:B------:R-:W-:Y:S03]  /*14ab0*/  FMUL.FTZ R59, R59, c[0x0][0x2ec] ;  /* 0x0000bb003b3b7a20 */ /* 0x000fe60000410000 */
[----:B------:R1:W1:Y:S05]  /*14ac0*/  MUFU.TANH R251, R25 ;  /* 0x0000001900fb7308 */ /* 0x00026a0000002400 */
[----:B------:R-:W-:Y:S02]  /*14ad0*/  FMUL.FTZ R143, R60, c[0x0][0x2ec] ;  /* 0x0000bb003c8f7a20 */ /* 0x000fe40000410000 */
[----:B------:R-:W-:Y:S02]  /*14ae0*/  FMUL.FTZ R145, R61, c[0x0][0x2ec] ;  /* 0x0000bb003d917a20 */ /* 0x000fe40000410000 */
[----:B------:R-:W-:Y:S01]  /*14af0*/  FMUL.FTZ R63, R63, c[0x0][0x2ec] ;  /* 0x0000bb003f3f7a20 */ /* 0x000fe20000410000 */
[----:B------:R1:W1:Y:S01]  /*14b00*/  MUFU.TANH R249, R26 ;  /* 0x0000001a00f97308 */ /* 0x0002620000002400 */
[----:B------:R-:W-:Y:S02]  /*14b10*/  FMUL.FTZ R62, R62, c[0x0][0x2ec] ;  /* 0x0000bb003e3e7a20 */ /* 0x000fe40000410000 */
[----:B------:R-:W-:Y:S02]  /*14b20*/  FMUL.FTZ R61, R64, c[0x0][0x2ec] ;  /* 0x0000bb00403d7a20 */ /* 0x000fe40000410000 */
[----:B--2---:R-:W-:Y:S02]  /*14b30*/  FMUL.FTZ R39, R65, c[0x0][0x2ec] ;  /* 0x0000bb0041277a20 */ /* 0x004fe40000410000 */
[----:B------:R-:W-:Y:S02]  /*14b40*/  FMUL.FTZ R36, R66, c[0x0][0x2ec] ;  /* 0x0000bb0042247a20 */ /* 0x000fe40000410000 */
[----:B------:R-:W-:Y:S01]  /*14b50*/  FMUL.FTZ R3, R67, c[0x0][0x2ec] ;  /* 0x0000bb0043037a20 */ /* 0x000fe20000410000 */
        /* <DEDUP_REMOVED lines=48> */
[----:B------:R-:W-:Y:S04]  /*14e60*/  IABS R0, c[0x0][0x2d0] ;  /* 0x0000b40000007a13 */ /* 0x000fe80000000000 */
[----:B------:R-:W2:Y:S01]  /*14e70*/  I2F.RP R5, R0 ;  /* 0x0000000000057306 */ /* 0x000ea20000209400 */
[C---:B------:R-:W-:Y:S02]  /*14e80*/  IADD3 R8, R10.reuse, -0x100, RZ ;  /* 0xffffff000a087810 */ /* 0x040fe40007ffe0ff */
[----:B------:R-:W-:Y:S04]  /*14e90*/  IADD3 R10, R10, -0x80, RZ ;  /* 0xffffff800a0a7810 */ /* 0x000fe80007ffe0ff */
[----:B------:R-:W-:Y:S02]  /*14ea0*/  IABS R4, R10 ;  /* 0x0000000a00047213 */ /* 0x000fe40000000000 */
[----:B------:R-:W-:Y:S04]  /*14eb0*/  LOP3.LUT R10, R10, c[0x0][0x2d0], RZ, 0x3c, !PT ;  /* 0x0000b4000a0a7a12 */ /* 0x000fe800078e3cff */
[----:B------:R-:W-:Y:S01]  /*14ec0*/  ISETP.GE.AND P3, PT, R10, RZ, PT ;  /* 0x000000ff0a00720c */ /* 0x000fe20003f66270 */
        /* <DEDUP_REMOVED lines=52> */
.L_x_6643:
        /* <DEDUP_REMOVED lines=31> */
.L_x_6642:
[----:B--234-:R-:W-:Y:S01]  /*15400*/  FMNMX.FTZ R7, R202, R103, !PT ;  /* 0x00000067ca077209 */ /* 0x01cfe20007810000 */
        /* <DEDUP_REMOVED lines=92> */
[----:B------:R-:W-:Y:S02]  /*159d0*/  FFMA.FTZ R108, R202, c[0x0][0x23c], -R104 ;  /* 0x00008f00ca6c7a23 */ /* 0x000fe40000010868 */
[----:B------:R-:W-:Y:S02]  /*159e0*/  FFMA.FTZ R192, R192, c[0x0][0x23c], -R60 ;  /* 0x00008f00c0c07a23 */ /* 0x000fe4000001083c */
[----:B------:R-:W-:Y:S02]  /*159f0*/  FFMA.FTZ R107, R200, c[0x0][0x23c], -R104 ;  /* 0x00008f00c86b7a23 */ /* 0x000fe40000010868 */
[--C-:B------:R-:W-:Y:S01]  /*15a00*/  FFMA.FTZ R106, R198, c[0x0][0x23c], -R60.reuse ;  /* 0x00008f00c66a7a23 */ /* 0x100fe2000001083c */
[----:B------:R-:W2:Y:S01]  /*15a10*/  MUFU.EX2 R37, R37 ;  /* 0x0000002500257308 */ /* 0x000ea20000000800 */
[----:B------:R-:W-:Y:S02]  /*15a20*/  FFMA.FTZ R105, R196, c[0x0][0x23c], -R60 ;  /* 0x00008f00c4697a23 */ /* 0x000fe4000001083c */
[--C-:B------:R-:W-:Y:S02]  /*15a30*/  FFMA.FTZ R101, R194, c[0x0][0x23c], -R104.reuse ;  /* 0x00008f00c2657a23 */ /* 0x100fe40000010868 */
[----:B------:R-:W-:Y:S02]  /*15a40*/  FFMA.FTZ R66, R210, c[0x0][0x23c], -R104 ;  /* 0x00008f00d2427a23 */ /* 0x000fe40000010868 */
[--C-:B------:R-:W-:Y:S02]  /*15a50*/  FFMA.FTZ R65, R208, c[0x0][0x23c], -R60.reuse ;  /* 0x00008f00d0417a23 */ /* 0x100fe4000001083c */
[----:B------:R-:W-:Y:S01]  /*15a60*/  FFMA.FTZ R62, R204, c[0x0][0x23c], -R60 ;  /* 0x00008f00cc3e7a23 */ /* 0x000fe2000001083c */
[----:B------:R-:W-:Y:S01]  /*15a70*/  MUFU.EX2 R108, R108 ;  /* 0x0000006c006c7308 */ /* 0x000fe20000000800 */
        /* <DEDUP_REMOVED lines=19> */
[----:B------:R-:W-:Y:S01]  /*15bb0*/  FMUL.FTZ R9, R38, R93 ;  /* 0x0000005d26097220 */ /* 0x000fe20000410000 */
[----:B-1----:R-:W-:Y:S01]  /*15bc0*/  F2FP.PACK_AB R40, R107, R108 ;  /* 0x0000006c6b28723e */ /* 0x002fe200000000ff */
[----:B------:R-:W-:Y:S02]  /*15bd0*/  FFMA.FTZ R93, R190, c[0x0][0x23c], -R60 ;  /* 0x00008f00be5d7a23 */ /* 0x000fe4000001083c */
[C---:B------:R-:W-:Y:S02]  /*15be0*/  FMUL.FTZ R17, R38.reuse, R85 ;  /* 0x0000005526117220 */ /* 0x040fe40000410000 */
[----:B------:R-:W-:Y:S01]  /*15bf0*/  FMUL.FTZ R25, R38, R77 ;  /* 0x0000004d26197220 */ /* 0x000fe20000410000 */
[----:B------:R-:W-:Y:S01]  /*15c00*/  MUFU.EX2 R101, R101 ;  /* 0x0000006500657308 */ /* 0x000fe20000000800 */
[----:B------:R-:W-:Y:S02]  /*15c10*/  FFMA.FTZ R77, R245, c[0x0][0x23c], -R104 ;  /* 0x00008f00f54d7a23 */ /* 0x000fe40000010868 */
[----:B------:R-:W-:Y:S02]  /*15c20*/  FMUL.FTZ R27, R37, R79 ;  /* 0x0000004f251b7220 */ /* 0x000fe40000410000 */
[----:B------:R-:W-:Y:S02]  /*15c30*/  FFMA.FTZ R79, R241, c[0x0][0x23c], -R60 ;  /* 0x00008f00f14f7a23 */ /* 0x000fe4000001083c */
[----:B------:R-:W-:Y:S02]  /*15c40*/  FFMA.FTZ R69, R140, c[0x0][0x23c], -R104 ;  /* 0x00008f008c457a23 */ /* 0x000fe40000010868 */
[--C-:B------:R-:W-:Y:S01]  /*15c50*/  FFMA.FTZ R188, R188, c[0x0][0x23c], -R60.reuse ;  /* 0x00008f00bcbc7a23 */ /* 0x100fe2000001083c */
[----:B------:R-:W1:Y:S01]  /*15c60*/  MUFU.EX2 R66, R66 ;  /* 0x0000004200427308 */ /* 0x000e620000000800 */
[----:B------:R-:W-:Y:S02]  /*15c70*/  FFMA.FTZ R71, R142, c[0x0][0x23c], -R60 ;  /* 0x00008f008e477a23 */ /* 0x000fe4000001083c */
[----:B------:R-:W-:Y:S01]  /*15c80*/  FFMA.FTZ R70, R251, c[0x0][0x23c], -R104 ;  /* 0x00008f00fb467a23 */ /* 0x000fe20000010868 */
[----:B--2---:R-:W-:Y:S01]  /*15c90*/  F2FP.PACK_AB R41, R105, R106 ;  /* 0x0000006a6929723e */ /* 0x004fe200000000ff */
[--C-:B------:R-:W-:Y:S02]  /*15ca0*/  FFMA.FTZ R144, R144, c[0x0][0x23c], -R60.reuse ;  /* 0x00008f0090907a23 */ /* 0x100fe4000001083c */
        /* <DEDUP_REMOVED lines=11> */
[----:B-1----:R-:W-:Y:S01]  /*15d60*/  F2FP.PACK_AB R42, R66, R101 ;  /* 0x00000065422a723e */ /* 0x002fe200000000ff */
[----:B------:R-:W-:Y:S02]  /*15d70*/  FFMA.FTZ R120, R211, c[0x0][0x23c], -R104 ;  /* 0x00008f00d3787a23 */ /* 0x000fe40000010868 */
[--C-:B------:R-:W-:Y:S02]  /*15d80*/  FFMA.FTZ R117, R209, c[0x0][0x23c], -R60.reuse ;  /* 0x00008f00d1757a23 */ /* 0x100fe4000001083c */
[----:B------:R-:W-:Y:S01]  /*15d90*/  FFMA.FTZ R122, R207, c[0x0][0x23c], -R60 ;  /* 0x00008f00cf7a7a23 */ /* 0x000fe2000001083c */
[----:B------:R1:W-:Y:S01]  /*15da0*/  MUFU.EX2 R85, R24 ;  /* 0x0000001800557308 */ /* 0x0003e20000000800 */
[--C-:B------:R-:W-:Y:S02]  /*15db0*/  FFMA.FTZ R119, R203, c[0x0][0x23c], -R104.reuse ;  /* 0x00008f00cb777a23 */ /* 0x100fe40000010868 */
[----:B------:R-:W-:Y:S02]  /*15dc0*/  FFMA.FTZ R124, R205, c[0x0][0x23c], -R104 ;  /* 0x00008f00cd7c7a23 */ /* 0x000fe40000010868 */
[--C-:B------:R-:W-:Y:S02]  /*15dd0*/  FFMA.FTZ R121, R201, c[0x0][0x23c], -R60.reuse ;  /* 0x00008f00c9797a23 */ /* 0x100fe4000001083c */
[----:B------:R-:W-:Y:S02]  /*15de0*/  FFMA.FTZ R126, R199, c[0x0][0x23c], -R60 ;  /* 0x00008f00c77e7a23 */ /* 0x000fe4000001083c */
[--C-:B------:R-:W-:Y:S01]  /*15df0*/  FFMA.FTZ R123, R193, c[0x0][0x23c], -R104.reuse ;  /* 0x00008f00c17b7a23 */ /* 0x100fe20000010868 */
[----:B------:R-:W-:Y:S01]  /*15e00*/  MUFU.EX2 R64, R64 ;  /* 0x0000004000407308 */ /* 0x000fe20000000800 */
[----:B------:R-:W-:Y:S02]  /*15e10*/  FFMA.FTZ R128, R195, c[0x0][0x23c], -R104 ;  /* 0x00008f00c3807a23 */ /* 0x000fe40000010868 */
[----:B------:R-:W-:Y:S01]  /*15e20*/  FFMA.FTZ R125, R191, c[0x0][0x23c], -R60 ;  /* 0x00008f00bf7d7a23 */ /* 0x000fe2000001083c */
[----:B--2---:R-:W-:Y:S01]  /*15e30*/  F2FP.PACK_AB R43, R62, R65 ;  /* 0x000000413e2b723e */ /* 0x004fe200000000ff */
[--C-:B------:R-:W-:Y:S02]  /*15e40*/  FFMA.FTZ R127, R189, c[0x0][0x23c], -R104.reuse ;  /* 0x00008f00bd7f7a23 */ /* 0x100fe40000010868 */
[----:B------:R-:W-:Y:S02]  /*15e50*/  FFMA.FTZ R130, R151, c[0x0][0x23c], -R104 ;  /* 0x00008f0097827a23 */ /* 0x000fe40000010868 */
[----:B------:R-:W-:Y:S01]  /*15e60*/  FFMA.FTZ R129, R149, c[0x0][0x23c], -R60 ;  /* 0x00008f0095817a23 */ /* 0x000fe2000001083c */
        /* <DEDUP_REMOVED lines=11> */
[----:B------:R-:W-:Y:S02]  /*15f20*/  FMUL.FTZ R16, R38, R84 ;  /* 0x0000005426107220 */ /* 0x000fe40000410000 */
[--C-:B------:R-:W-:Y:S02]  /*15f30*/  FFMA.FTZ R76, R148, c[0x0][0x23c], -R104.reuse ;  /* 0x00008f00944c7a23 */ /* 0x100fe40000010868 */
[----:B------:R-:W-:Y:S01]  /*15f40*/  FFMA.FTZ R90, R235, c[0x0][0x23c], -R104 ;  /* 0x00008f00eb5a7a23 */ /* 0x000fe20000010868 */
[C---:B------:R-:W-:Y:S02]  /*15f50*/  HMMA.16816.F32 R12, R40.reuse, R20, R12 ;  /* 0x00000014280c723c */ /* 0x040fe4000000180c */
[----:B------:R-:W2:Y:S01]  /*15f60*/  MUFU.EX2 R88, R88 ;  /* 0x0000005800587308 */ /* 0x000ea20000000800 */
[----:B------:R-:W-:Y:S02]  /*15f70*/  FFMA.FTZ R89, R233, c[0x0][0x23c], -R60 ;  /* 0x00008f00e9597a23 */ /* 0x000fe4000001083c */
        /* <DEDUP_REMOVED lines=9> */
[----:B------:R-:W-:Y:S01]  /*16010*/  FFMA.FTZ R82, R239, c[0x0][0x23c], -R60 ;  /* 0x00008f00ef527a23 */ /* 0x000fe2000001083c */
[C---:B------:R-:W-:Y:S03]  /*16020*/  HMMA.16816.F32 R20, R40.reuse, R28, R20 ;  /* 0x0000001c2814723c */ /* 0x040fe60000001814 */
[----:B------:R-:W-:Y:S02]  /*16030*/  FFMA.FTZ R83, R237, c[0x0][0x23c], -R104 ;  /* 0x00008f00ed537a23 */ /* 0x000fe40000010868 */
[----:B------:R-:W-:Y:S02]  /*16040*/  FFMA.FTZ R132, R147, c[0x0][0x23c], -R60 ;  /* 0x00008f0093847a23 */ /* 0x000fe4000001083c */
        /* <DEDUP_REMOVED lines=8> */
[----:B------:R-:W-:Y:S02]  /*160d0*/  FFMA.FTZ R74, R243, c[0x0][0x23c], -R104 ;  /* 0x00008f00f34a7a23 */ /* 0x000fe40000010868 */
[--C-:B------:R-:W-:Y:S02]  /*160e0*/  FFMA.FTZ R72, R249, c[0x0][0x23c], -R60.reuse ;  /* 0x00008f00f9487a23 */ /* 0x100fe4000001083c */
[--C-:B------:R-:W-:Y:S01]  /*160f0*/  FFMA.FTZ R75, R247, c[0x0][0x23c], -R60.reuse ;  /* 0x00008f00f74b7a23 */ /* 0x100fe2000001083c */
[C---:B------:R-:W-:Y:S01]  /*16100*/  HMMA.16816.F32 R28, R40.reuse, R44, R28 ;  /* 0x0000002c281c723c */ /* 0x040fe2000000181c */
[----:B------:R-:W4:Y:S02]  /*16110*/  MUFU.EX2 R73, R73 ;  /* 0x0000004900497308 */ /* 0x000f240000000800 */
[----:B------:R-:W-:Y:S02]  /*16120*/  FFMA.FTZ R197, R197, c[0x0][0x23c], -R60 ;  /* 0x00008f00c5c57a23 */ /* 0x000fe4000001083c */
[----:B------:R-:W-:Y:S02]  /*16130*/  FFMA.FTZ R108, R38, R187, R108 ;  /* 0x000000bb266c7223 */ /* 0x000fe4000001006c */
[----:B------:R-:W-:Y:S01]  /*16140*/  FFMA.FTZ R131, R143, c[0x0][0x23c], -R104 ;  /* 0x00008f008f837a23 */ /* 0x000fe20000010868 */
[----:B------:R-:W-:Y:S01]  /*16150*/  HMMA.16816.F32 R32, R40, R46, R32 ;  /* 0x0000002e2820723c */ /* 0x000fe20000001820 */
[----:B------:R-:W5:Y:S02]  /*16160*/  LDSM.16.MT88.4 R44, [R159+0x6800] ;  /* 0x006800009f2c783b */ /* 0x000f640000004200 */
[----:B------:R-:W4:Y:S01]  /*16170*/  MUFU.EX2 R71, R71 ;  /* 0x0000004700477308 */ /* 0x000f220000000800 */
[----:B------:R-:W-:Y:S02]  /*16180*/  FADD.FTZ R108, R107, R108 ;  /* 0x0000006c6b6c7221 */ /* 0x000fe40000010000 */
[----:B------:R-:W-:Y:S01]  /*16190*/  FFMA.FTZ R145, R145, c[0x0][0x23c], -R104 ;  /* 0x00008f0091917a23 */ /* 0x000fe20000010868 */
[----:B-1----:R-:W-:Y:S01]  /*161a0*/  F2FP.PACK_AB R41, R93, R92 ;  /* 0x0000005c5d29723e */ /* 0x002fe200000000ff */
[----:B------:R-:W-:Y:S01]  /*161b0*/  FADD.FTZ R101, R101, R108 ;  /* 0x0000006c65657221 */ /* 0x000fe20000010000 */
[----:B------:R-:W-:Y:S03]  /*161c0*/  F2FP.PACK_AB R40, R67, R64 ;  /* 0x000000404328723e */ /* 0x000fe600000000ff */
[----:B--2---:R-:W-:Y:S01]  /*161d0*/  F2FP.PACK_AB R42, R85, R88 ;  /* 0x00000058552a723e */ /* 0x004fe200000000ff */
[----:B------:R-:W-:Y:S01]  /*161e0*/  MUFU.EX2 R69, R69 ;  /* 0x0000004500457308 */ /* 0x000fe20000000800 */
[----:B---3--:R-:W-:Y:S01]  /*161f0*/  F2FP.PACK_AB R43, R81, R80 ;  /* 0x00000050512b723e */ /* 0x008fe200000000ff */
[----:B------:R-:W-:Y:S02]  /*16200*/  FFMA.FTZ R36, R36, c[0x0][0x23c], -R60 ;  /* 0x00008f0024247a23 */ /* 0x000fe4000001083c */
[----:B------:R-:W-:Y:S02]  /*16210*/  FFMA.FTZ R106, R37, R186, R106 ;  /* 0x000000ba256a7223 */ /* 0x000fe4000001006a */
[----:B------:R-:W-:Y:S02]  /*16220*/  FFMA.FTZ R37, R141, c[0x0][0x23c], -R60 ;  /* 0x00008f008d257a23 */ /* 0x000fe4000001083c */
[C---:B------:R-:W-:Y:S02]  /*16230*/  HMMA.16816.F32 R4, R40.reuse, R48, R4 ;  /* 0x000000302804723c */ /* 0x040fe40000001804 */
[----:B------:R-:W-:Y:S01]  /*16240*/  MUFU.EX2 R77, R77 ;  /* 0x0000004d004d7308 */ /* 0x000fe20000000800 */
[----:B------:R-:W-:Y:S04]  /*16250*/  FADD.FTZ R106, R105, R106 ;  /* 0x0000006a696a7221 */ /* 0x000fe80000010000 */
[----:B------:R-:W-:Y:S01]  /*16260*/  FADD.FTZ R65, R65, R106 ;  /* 0x0000006a41417221 */ /* 0x000fe20000010000 */
[C---:B------:R-:W-:Y:S01]  /*16270*/  HMMA.16816.F32 R8, R40.reuse, R50, R8 ;  /* 0x000000322808723c */ /* 0x040fe20000001808 */
[----:B------:R-:W1:Y:S03]  /*16280*/  LDSM.16.MT88.4 R48, [R162+0x7000] ;  /* 0x00700000a230783b */ /* 0x000e660000004200 */
[----:B------:R-:W-:Y:S01]  /*16290*/  MUFU.EX2 R79, R79 ;  /* 0x0000004f004f7308 */ /* 0x000fe20000000800 */
[----:B------:R-:W-:Y:S03]  /*162a0*/  FADD.FTZ R65, R62, R65 ;  /* 0x000000413e417221 */ /* 0x000fe60000010000 */
[C---:B------:R-:W-:Y:S04]  /*162b0*/  HMMA.16816.F32 R12, R40.reuse, R52, R12 ;  /* 0x00000034280c723c */ /* 0x040fe8000000180c */
[----:B------:R-:W-:Y:S02]  /*162c0*/  FADD.FTZ R92, R92, R65 ;  /* 0x000000415c5c7221 */ /* 0x000fe40000010000 */
[----:B------:R-:W-:Y:S02]  /*162d0*/  MUFU.EX2 R74, R74 ;  /* 0x0000004a004a7308 */ /* 0x000fe40000000800 */
[C---:B------:R-:W-:Y:S01]  /*162e0*/  HMMA.16816.F32 R16, R40.reuse, R54, R16 ;  /* 0x000000362810723c */ /* 0x040fe20000001810 */
[----:B------:R-:W2:Y:S07]  /*162f0*/  LDSM.16.MT88.4 R52, [R160+0x7000] ;  /* 0x00700000a034783b */ /* 0x000eae0000004200 */
[C---:B-----5:R-:W-:Y:S01]  /*16300*/  HMMA.16816.F32 R20, R40.reuse, R44, R20 ;  /* 0x0000002c2814723c */ /* 0x060fe20000001814 */
[----:B------:R-:W3:Y:S07]  /*16310*/  MUFU.EX2 R70, R70 ;  /* 0x0000004600467308 */ /* 0x000eee0000000800 */
[C---:B------:R-:W-:Y:S01]  /*16320*/  HMMA.16816.F32 R24, R40.reuse, R46, R24 ;  /* 0x0000002e2818723c */ /* 0x040fe20000001818 */
[----:B------:R-:W5:Y:S02]  /*16330*/  LDSM.16.MT88.4 R44, [R159+0x7000] ;  /* 0x007000009f2c783b */ /* 0x000f640000004200 */
[----:B------:R-:W-:Y:S05]  /*16340*/  MUFU.EX2 R72, R72 ;  /* 0x0000004800487308 */ /* 0x000fea0000000800 */
[C---:B------:R-:W-:Y:S05]  /*16350*/  HMMA.16816.F32 R28, R40.reuse, R56, R28 ;  /* 0x00000038281c723c */ /* 0x040fea000000181c */
[----:B------:R-:W1:Y:S03]  /*16360*/  MUFU.EX2 R75, R75 ;  /* 0x0000004b004b7308 */ /* 0x000e660000000800 */
[----:B------:R-:W-:Y:S01]  /*16370*/  HMMA.16816.F32 R32, R40, R58, R32 ;  /* 0x0000003a2820723c */ /* 0x000fe20000001820 */
[----:B------:R-:W2:Y:S06]  /*16380*/  LDSM.16.MT88.4 R56, [R158+0x7000] ;  /* 0x007000009e38783b */ /* 0x000eac0000004200 */
[----:B----4-:R-:W-:Y:S01]  /*16390*/  F2FP.PACK_AB R40, R73, R76 ;  /* 0x0000004c4928723e */ /* 0x010fe200000000ff */
[----:B------:R-:W4:Y:S01]  /*163a0*/  MUFU.EX2 R82, R82 ;  /* 0x0000005200527308 */ /* 0x000f220000000800 */
[----:B------:R-:W-:Y:S03]  /*163b0*/  F2FP.PACK_AB R41, R71, R68 ;  /* 0x000000444729723e */ /* 0x000fe600000000ff */
[----:B---3--:R-:W-:Y:S06]  /*163c0*/  F2FP.PACK_AB R42, R70, R69 ;  /* 0x00000045462a723e */ /* 0x008fec00000000ff */
[----:B------:R-:W-:Y:S01]  /*163d0*/  MUFU.EX2 R83, R83 ;  /* 0x0000005300537308 */ /* 0x000fe20000000800 */
[----:B-1----:R-:W-:Y:S07]  /*163e0*/  F2FP.PACK_AB R43, R75, R72 ;  /* 0x000000484b2b723e */ /* 0x002fee00000000ff */
[C---:B------:R-:W-:Y:S02]  /*163f0*/  HMMA.16816.F32 R4, R40.reuse, R48, R4 ;  /* 0x000000302804723c */ /* 0x040fe40000001804 */
[----:B------:R-:W1:Y:S06]  /*16400*/  MUFU.EX2 R90, R90 ;  /* 0x0000005a005a7308 */ /* 0x000e6c0000000800 */
[C---:B------:R-:W-:Y:S01]  /*16410*/  HMMA.16816.F32 R8, R40.reuse, R50, R8 ;  /* 0x000000322808723c */ /* 0x040fe20000001808 */
[----:B------:R-:W3:Y:S03]  /*16420*/  LDSM.16.MT88.4 R48, [R162+0x7800] ;  /* 0x00780000a230783b */ /* 0x000ee60000004200 */
[----:B------:R-:W-:Y:S04]  /*16430*/  MUFU.EX2 R89, R89 ;  /* 0x0000005900597308 */ /* 0x000fe80000000800 */
[C---:B--2---:R-:W-:Y:S06]  /*16440*/  HMMA.16816.F32 R12, R40.reuse, R52, R12 ;  /* 0x00000034280c723c */ /* 0x044fec000000180c */
[----:B------:R-:W2:Y:S02]  /*16450*/  MUFU.EX2 R110, R110 ;  /* 0x0000006e006e7308 */ /* 0x000ea40000000800 */
[C---:B------:R-:W-:Y:S01]  /*16460*/  HMMA.16816.F32 R16, R40.reuse, R54, R16 ;  /* 0x000000362810723c */ /* 0x040fe20000001810 */
[----:B------:R-:W1:Y:S07]  /*16470*/  LDSM.16.MT88.4 R52, [R160+0x7800] ;  /* 0x00780000a034783b */ /* 0x000e6e0000004200 */
[----:B------:R-:W-:Y:S01]  /*16480*/  MUFU.EX2 R112, R112 ;  /* 0x0000007000707308 */ /* 0x000fe20000000800 */
[C---:B-----5:R-:W-:Y:S08]  /*16490*/  HMMA.16816.F32 R20, R40.reuse, R44, R20 ;  /* 0x0000002c2814723c */ /* 0x060ff00000001814 */
[C---:B------:R-:W-:Y:S01]  /*164a0*/  HMMA.16816.F32 R24, R40.reuse, R46, R24 ;  /* 0x0000002e2818723c */ /* 0x040fe20000001818 */
[----:B------:R-:W5:Y:S01]  /*164b0*/  LDSM.16.MT88.4 R44, [R159+0x7800] ;  /* 0x007800009f2c783b */ /* 0x000f620000004200 */
        /* <DEDUP_REMOVED lines=16> */
[C---:B------:R-:W-:Y:S08]  /*165c0*/  HMMA.16816.F32 R12, R40.reuse, R52, R12 ;  /* 0x00000034280c723c */ /* 0x040ff0000000180c */
[C---:B------:R-:W-:Y:S01]  /*165d0*/  HMMA.16816.F32 R16, R40.reuse, R54, R16 ;  /* 0x000000362810723c */ /* 0x040fe20000001810 */
[----:B------:R-:W3:Y:S01]  /*165e0*/  LDSM.16.MT88.4 R52, [R160+0x8000] ;  /* 0x00800000a034783b */ /* 0x000ee20000004200 */
[----:B------:R-:W4:Y:S06]  /*165f0*/  MUFU.EX2 R118, R118 ;  /* 0x0000007600767308 */ /* 0x000f2c0000000800 */
[C---:B-----5:R-:W-:Y:S04]  /*16600*/  HMMA.16816.F32 R20, R40.reuse, R44, R20 ;  /* 0x0000002c2814723c */ /* 0x060fe80000001814 */
[----:B------:R-:W-:Y:S04]  /*16610*/  MUFU.EX2 R115, R115 ;  /* 0x0000007300737308 */ /* 0x000fe80000000800 */
[C---:B------:R-:W-:Y:S01]  /*16620*/  HMMA.16816.F32 R24, R40.reuse, R46, R24 ;  /* 0x0000002e2818723c */ /* 0x040fe20000001818 */
[----:B------:R-:W5:Y:S05]  /*16630*/  LDSM.16.MT88.4 R44, [R159+0x8000] ;  /* 0x008000009f2c783b */ /* 0x000f6a0000004200 */
[----:B------:R-:W2:Y:S02]  /*16640*/  MUFU.EX2 R120, R120 ;  /* 0x0000007800787308 */ /* 0x000ea40000000800 */
        /* <DEDUP_REMOVED lines=8> */
[----:B----4-:R-:W-:Y:S07]  /*166d0*/  F2FP.PACK_AB R43, R118, R113 ;  /* 0x00000071762b723e */ /* 0x010fee00000000ff */
[C---:B--2---:R-:W-:Y:S02]  /*166e0*/  HMMA.16816.F32 R4, R40.reuse, R48, R4 ;  /* 0x000000302804723c */ /* 0x044fe40000001804 */
[----:B------:R-:W-:Y:S06]  /*166f0*/  MUFU.EX2 R119, R119 ;  /* 0x0000007700777308 */ /* 0x000fec0000000800 */
[C---:B------:R-:W-:Y:S01]  /*16700*/  HMMA.16816.F32 R8, R40.reuse, R50, R8 ;  /* 0x000000322808723c */ /* 0x040fe20000001808 */
[----:B------:R-:W2:Y:S03]  /*16710*/  LDSM.16.MT88.4 R48, [R162+0x8800] ;  /* 0x00880000a230783b */ /* 0x000ea60000004200 */
[----:B------:R-:W4:Y:S04]  /*16720*/  MUFU.EX2 R124, R124 ;  /* 0x0000007c007c7308 */ /* 0x000f280000000800 */
[C---:B---3--:R-:W-:Y:S06]  /*16730*/  HMMA.16816.F32 R12, R40.reuse, R52, R12 ;  /* 0x00000034280c723c */ /* 0x048fec000000180c */
[----:B------:R-:W-:Y:S02]  /*16740*/  MUFU.EX2 R121, R121 ;  /* 0x0000007900797308 */ /* 0x000fe40000000800 */
[C---:B------:R-:W-:Y:S01]  /*16750*/  HMMA.16816.F32 R16, R40.reuse, R54, R16 ;  /* 0x000000362810723c */ /* 0x040fe20000001810 */
[----:B------:R-:W-:Y:S07]  /*16760*/  LDSM.16.MT88.4 R52, [R159+0x8800] ;  /* 0x008800009f34783b */ /* 0x000fee0000004200 */
[C---:B-----5:R-:W-:Y:S01]  /*16770*/  HMMA.16816.F32 R20, R40.reuse, R44, R20 ;  /* 0x0000002c2814723c */ /* 0x060fe20000001814 */
[----:B------:R-:W3:Y:S07]  /*16780*/  MUFU.EX2 R126, R126 ;  /* 0x0000007e007e7308 */ /* 0x000eee0000000800 */
[C---:B------:R-:W-:Y:S01]  /*16790*/  HMMA.16816.F32 R24, R40.reuse, R46, R24 ;  /* 0x0000002e2818723c */ /* 0x040fe20000001818 */
[----:B------:R-:W5:Y:S02]  /*167a0*/  LDSM.16.MT88.4 R44, [R160+0x8800] ;  /* 0x00880000a02c783b */ /* 0x000f640000004200 */
[----:B------:R-:W-:Y:S05]  /*167b0*/  MUFU.EX2 R123, R123 ;  /* 0x0000007b007b7308 */ /* 0x000fea0000000800 */
[C---:B------:R-:W-:Y:S05]  /*167c0*/  HMMA.16816.F32 R28, R40.reuse, R56, R28 ;  /* 0x00000038281c723c */ /* 0x040fea000000181c */
[----:B------:R-:W2:Y:S03]  /*167d0*/  MUFU.EX2 R128, R128 ;  /* 0x0000008000807308 */ /* 0x000ea60000000800 */
[----:B------:R-:W-:Y:S01]  /*167e0*/  HMMA.16816.F32 R32, R40, R58, R32 ;  /* 0x0000003a2820723c */ /* 0x000fe20000001820 */
[----:B------:R-:W5:Y:S06]  /*167f0*/  LDSM.16.MT88.4 R56, [R158+0x8800] ;  /* 0x008800009e38783b */ /* 0x000f6c0000004200 */
[----:B------:R-:W-:Y:S01]  /*16800*/  F2FP.PACK_AB R40, R120, R115 ;  /* 0x000000737828723e */ /* 0x000fe200000000ff */
[----:B------:R-:W-:Y:S01]  /*16810*/  MUFU.EX2 R38, R197 ;  /* 0x000000c500267308 */ /* 0x000fe20000000800 */
[----:B-1----:R-:W-:Y:S03]  /*16820*/  F2FP.PACK_AB R41, R122, R117 ;  /* 0x000000757a29723e */ /* 0x002fe600000000ff */
[----:B----4-:R-:W-:Y:S02]  /*16830*/  F2FP.PACK_AB R42, R124, R119 ;  /* 0x000000777c2a723e */ /* 0x010fe400000000ff */
[----:B---3--:R-:W-:Y:S04]  /*16840*/  F2FP.PACK_AB R43, R126, R121 ;  /* 0x000000797e2b723e */ /* 0x008fe800000000ff */
[----:B------:R-:W1:Y:S03]  /*16850*/  MUFU.EX2 R125, R125 ;  /* 0x0000007d007d7308 */ /* 0x000e660000000800 */
[C---:B--2---:R-:W-:Y:S07]  /*16860*/  HMMA.16816.F32 R4, R40.reuse, R48, R4 ;  /* 0x000000302804723c */ /* 0x044fee0000001804 */
[----:B------:R-:W-:Y:S01]  /*16870*/  MUFU.EX2 R127, R127 ;  /* 0x0000007f007f7308 */ /* 0x000fe20000000800 */
[C---:B------:R-:W-:Y:S01]  /*16880*/  HMMA.16816.F32 R8, R40.reuse, R50, R8 ;  /* 0x000000322808723c */ /* 0x040fe20000001808 */
[----:B------:R-:W-:Y:S07]  /*16890*/  LDSM.16.MT88.4 R48, [R160+0x9000] ;  /* 0x00900000a030783b */ /* 0x000fee0000004200 */
[C---:B-----5:R-:W-:Y:S01]  /*168a0*/  HMMA.16816.F32 R12, R40.reuse, R44, R12 ;  /* 0x0000002c280c723c */ /* 0x060fe2000000180c */
[----:B------:R-:W2:Y:S07]  /*168b0*/  MUFU.EX2 R130, R130 ;  /* 0x0000008200827308 */ /* 0x000eae0000000800 */
[C---:B------:R-:W-:Y:S01]  /*168c0*/  HMMA.16816.F32 R16, R40.reuse, R46, R16 ;  /* 0x0000002e2810723c */ /* 0x040fe20000001810 */
[----:B------:R-:W3:Y:S02]  /*168d0*/  LDSM.16.MT88.4 R44, [R162+0x9000] ;  /* 0x00900000a22c783b */ /* 0x000ee40000004200 */
[----:B------:R-:W-:Y:S05]  /*168e0*/  MUFU.EX2 R129, R129 ;  /* 0x0000008100817308 */ /* 0x000fea0000000800 */
[C---:B------:R-:W-:Y:S05]  /*168f0*/  HMMA.16816.F32 R20, R40.reuse, R52, R20 ;  /* 0x000000342814723c */ /* 0x040fea0000001814 */
[----:B------:R-:W4:Y:S03]  /*16900*/  MUFU.EX2 R132, R132 ;  /* 0x0000008400847308 */ /* 0x000f260000000800 */
[C---:B------:R-:W-:Y:S01]  /*16910*/  HMMA.16816.F32 R24, R40.reuse, R54, R24 ;  /* 0x000000362818723c */ /* 0x040fe20000001818 */
[----:B------:R-:W5:Y:S06]  /*16920*/  LDSM.16.MT88.4 R52, [R159+0x9000] ;  /* 0x009000009f34783b */ /* 0x000f6c0000004200 */
[----:B------:R-:W-:Y:S01]  /*16930*/  MUFU.EX2 R131, R131 ;  /* 0x0000008300837308 */ /* 0x000fe20000000800 */
[C---:B------:R-:W-:Y:S07]  /*16940*/  HMMA.16816.F32 R28, R40.reuse, R56, R28 ;  /* 0x00000038281c723c */ /* 0x040fee000000181c */
[--C-:B------:R-:W-:Y:S01]  /*16950*/  FFMA.FTZ R57, R61, c[0x0][0x23c], -R104.reuse ;  /* 0x00008f003d397a23 */ /* 0x100fe20000010868 */
[----:B------:R-:W-:Y:S01]  /*16960*/  HMMA.16816.F32 R32, R40, R58, R32 ;  /* 0x0000003a2820723c */ /* 0x000fe20000001820 */
[----:B------:R-:W5:Y:S03]  /*16970*/  MUFU.EX2 R56, R145 ;  /* 0x0000009100387308 */ /* 0x000f660000000800 */
[----:B------:R-:W-:Y:S02]  /*16980*/  FFMA.FTZ R104, R39, c[0x0][0x23c], -R104 ;  /* 0x00008f0027687a23 */ /* 0x000fe40000010868 */
[----:B------:R-:W-:Y:S01]  /*16990*/  FADD.FTZ R39, R66, R101 ;  /* 0x0000006542277221 */ /* 0x000fe20000010000 */
[----:B------:R-:W-:Y:S01]  /*169a0*/  F2FP.PACK_AB R40, R128, R123 ;  /* 0x0000007b8028723e */ /* 0x000fe200000000ff */
[----:B------:R-:W-:Y:S01]  /*169b0*/  FFMA.FTZ R58, R63, c[0x0][0x23c], -R60 ;  /* 0x00008f003f3a7a23 */ /* 0x000fe2000001083c */
[----:B-1----:R-:W-:Y:S02]  /*169c0*/  F2FP.PACK_AB R41, R125, R38 ;  /* 0x000000267d29723e */ /* 0x002fe400000000ff */
[----:B------:R-:W-:Y:S01]  /*169d0*/  MUFU.EX2 R37, R37 ;  /* 0x0000002500257308 */ /* 0x000fe20000000800 */
[----:B--2---:R-:W-:Y:S01]  /*169e0*/  F2FP.PACK_AB R42, R130, R127 ;  /* 0x0000007f822a723e */ /* 0x004fe200000000ff */
[----:B------:R-:W-:Y:S01]  /*169f0*/  FADD.FTZ R64, R64, R39 ;  /* 0x0000002740407221 */ /* 0x000fe20000010000 */
[----:B----4-:R-:W-:Y:S01]  /*16a00*/  F2FP.PACK_AB R43, R132, R129 ;  /* 0x00000081842b723e */ /* 0x010fe200000000ff */
[----:B------:R-:W-:Y:S01]  /*16a10*/  FADD.FTZ R39, R93, R92 ;  /* 0x0000005c5d277221 */ /* 0x000fe20000010000 */
[----:B------:R-:W-:Y:S01]  /*16a20*/  MOV R101, R0 ;  /* 0x0000000000657202 */ /* 0x000fe20000000f00 */
[----:B------:R-:W-:Y:S01]  /*16a30*/  LDSM.16.MT88.4 R92, [R162+0x9800] ;  /* 0x00980000a25c783b */ /* 0x000fe20000004200 */
[----:B------:R-:W-:Y:S02]  /*16a40*/  FADD.FTZ R67, R67, R64 ;  /* 0x0000004043437221 */ /* 0x000fe40000010000 */
[----:B------:R-:W-:Y:S01]  /*16a50*/  FADD.FTZ R80, R80, R39 ;  /* 0x0000002750507221 */ /* 0x000fe20000010000 */
[C---:B---3--:R-:W-:Y:S01]  /*16a60*/  HMMA.16816.F32 R4, R40.reuse, R44, R4 ;  /* 0x0000002c2804723c */ /* 0x048fe20000001804 */
[----:B------:R-:W1:Y:S02]  /*16a70*/  MUFU.EX2 R58, R58 ;  /* 0x0000003a003a7308 */ /* 0x000e640000000800 */
[----:B------:R-:W-:Y:S02]  /*16a80*/  FADD.FTZ R88, R88, R67 ;  /* 0x0000004358587221 */ /* 0x000fe40000010000 */
[----:B------:R-:W-:Y:S02]  /*16a90*/  FFMA.FTZ R60, R3, c[0x0][0x23c], -R60 ;  /* 0x00008f00033c7a23 */ /* 0x000fe4000001083c */
[----:B------:R-:W-:Y:S01]  /*16aa0*/  FADD.FTZ R85, R85, R88 ;  /* 0x0000005855557221 */ /* 0x000fe20000010000 */
[C---:B------:R-:W-:Y:S01]  /*16ab0*/  HMMA.16816.F32 R8, R40.reuse, R46, R8 ;  /* 0x0000002e2808723c */ /* 0x040fe20000001808 */
[----:B------:R-:W2:Y:S02]  /*16ac0*/  LDSM.16.MT88.4 R44, [R158+0x9000] ;  /* 0x009000009e2c783b */ /* 0x000ea40000004200 */
[----:B------:R-:W-:Y:S01]  /*16ad0*/  MUFU.EX2 R57, R57 ;  /* 0x0000003900397308 */ /* 0x000fe20000000800 */
[----:B------:R-:W-:Y:S02]  /*16ae0*/  FADD.FTZ R76, R76, R85 ;  /* 0x000000554c4c7221 */ /* 0x000fe40000010000 */
[----:B------:R-:W-:Y:S02]  /*16af0*/  FADD.FTZ R81, R81, R80 ;  /* 0x0000005051517221 */ /* 0x000fe40000010000 */
[C---:B------:R-:W-:Y:S01]  /*16b00*/  HMMA.16816.F32 R12, R40.reuse, R48, R12 ;  /* 0x00000030280c723c */ /* 0x040fe2000000180c */
[----:B------:R-:W3:Y:S03]  /*16b10*/  LDSM.16.MT88.4 R84, [R160+0x9800] ;  /* 0x00980000a054783b */ /* 0x000ee60000004200 */
[----:B------:R-:W-:Y:S01]  /*16b20*/  FADD.FTZ R76, R73, R76 ;  /* 0x0000004c494c7221 */ /* 0x000fe20000010000 */
[----:B------:R-:W4:Y:S01]  /*16b30*/  MUFU.EX2 R104, R104 ;  /* 0x0000006800687308 */ /* 0x000f220000000800 */
[----:B------:R-:W-:Y:S02]  /*16b40*/  FADD.FTZ R68, R68, R81 ;  /* 0x0000005144447221 */ /* 0x000fe40000010000 */
[C---:B------:R-:W-:Y:S04]  /*16b50*/  HMMA.16816.F32 R16, R40.reuse, R50, R16 ;  /* 0x000000322810723c */ /* 0x040fe80000001810 */
[----:B------:R-:W-:Y:S02]  /*16b60*/  FADD.FTZ R69, R69, R76 ;  /* 0x0000004c45457221 */ /* 0x000fe40000010000 */
[----:B------:R-:W-:Y:S01]  /*16b70*/  FADD.FTZ R71, R71, R68 ;  /* 0x0000004447477221 */ /* 0x000fe20000010000 */
[----:B-----5:R-:W-:Y:S01]  /*16b80*/  F2FP.PACK_AB R68, R56, R131 ;  /* 0x000000833844723e */ /* 0x020fe200000000ff */
[C---:B------:R-:W-:Y:S01]  /*16b90*/  HMMA.16816.F32 R20, R40.reuse, R52, R20 ;  /* 0x000000342814723c */ /* 0x040fe20000001814 */
[----:B------:R-:W-:Y:S03]  /*16ba0*/  MUFU.EX2 R36, R36 ;  /* 0x0000002400247308 */ /* 0x000fe60000000800 */
[----:B------:R-:W-:Y:S01]  /*16bb0*/  FADD.FTZ R70, R70, R69 ;  /* 0x0000004546467221 */ /* 0x000fe20000010000 */
[----:B-1----:R-:W-:Y:S01]  /*16bc0*/  F2FP.PACK_AB R69, R58, R37 ;  /* 0x000000253a45723e */ /* 0x002fe200000000ff */
[----:B------:R-:W-:Y:S02]  /*16bd0*/  FADD.FTZ R72, R72, R71 ;  /* 0x0000004748487221 */ /* 0x000fe40000010000 */
[C---:B------:R-:W-:Y:S03]  /*16be0*/  HMMA.16816.F32 R24, R40.reuse, R54, R24 ;  /* 0x000000362818723c */ /* 0x040fe60000001818 */
[----:B------:R-:W1:Y:S01]  /*16bf0*/  MUFU.EX2 R3, R60 ;  /* 0x0000003c00037308 */ /* 0x000e620000000800 */
[----:B------:R-:W-:Y:S02]  /*16c00*/  FADD.FTZ R72, R75, R72 ;  /* 0x000000484b487221 */ /* 0x000fe40000010000 */
[----:B------:R-:W-:Y:S01]  /*16c10*/  FADD.FTZ R39, R77, R70 ;  /* 0x000000464d277221 */ /* 0x000fe20000010000 */
[----:B----4-:R-:W-:Y:S01]  /*16c20*/  F2FP.PACK_AB R70, R104, R57 ;  /* 0x000000396846723e */ /* 0x010fe200000000ff */
[C---:B--2---:R-:W-:Y:S04]  /*16c30*/  HMMA.16816.F32 R28, R40.reuse, R44, R28 ;  /* 0x0000002c281c723c */ /* 0x044fe8000000181c */
[----:B------:R-:W-:Y:S03]  /*16c40*/  FADD.FTZ R74, R74, R39 ;  /* 0x000000274a4a7221 */ /* 0x000fe60000010000 */
[----:B------:R-:W-:Y:S01]  /*16c50*/  FADD.FTZ R45, R79, R72 ;  /* 0x000000484f2d7221 */ /* 0x000fe20000010000 */
[----:B------:R-:W-:Y:S01]  /*16c60*/  HMMA.16816.F32 R32, R40, R46, R32 ;  /* 0x0000002e2820723c */ /* 0x000fe20000001820 */
[----:B------:R-:W2:Y:S03]  /*16c70*/  LDSM.16.MT88.4 R76, [R159+0x9800] ;  /* 0x009800009f4c783b */ /* 0x000ea60000004200 */
[----:B------:R-:W-:Y:S02]  /*16c80*/  FADD.FTZ R82, R82, R45 ;  /* 0x0000002d52527221 */ /* 0x000fe40000010000 */
[----:B------:R-:W-:Y:S02]  /*16c90*/  FADD.FTZ R83, R83, R74 ;  /* 0x0000004a53537221 */ /* 0x000fe40000010000 */
[----:B------:R-:W-:Y:S04]  /*16ca0*/  FADD.FTZ R89, R89, R82 ;  /* 0x0000005259597221 */ /* 0x000fe80000010000 */
        /* <DEDUP_REMOVED lines=35> */
[----:B------:R-:W-:Y:S01]  /*16ee0*/  IADD3 R4, R182, -0x1, RZ ;  /* 0xffffffffb6047810 */ /* 0x000fe20007ffe0ff */
[----:B------:R-:W-:Y:S02]  /*16ef0*/  FADD.FTZ R132, R132, R129 ;  /* 0x0000008184847221 */ /* 0x000fe40000010000 */
[----:B------:R-:W-:Y:S01]  /*16f00*/  FADD.FTZ R131, R131, R130 ;  /* 0x0000008283837221 */ /* 0x000fe20000010000 */
[----:B------:R-:W-:Y:S03]  /*16f10*/  MOV R182, R4 ;  /* 0x0000000400b67202 */ /* 0x000fe60000000f00 */
        /* <DEDUP_REMOVED lines=8> */
.L_x_6640:
        /* <DEDUP_REMOVED lines=129> */
.L_x_6645:
[----:B------:R-:W2:Y:S04]  /*177b0*/  S2R R5, SR_CTAID.Z ;  /* 0x0000000000057919 */ /* 0x000ea80000002700 */
[----:B------:R-:W2:Y:S02]  /*177c0*/  S2R R0, SR_CTAID.Y ;  /* 0x0000000000007919 */ /* 0x000ea40000002600 */
[----:B--2---:R-:W-:-:S04]  /*177d0*/  IMAD R2, R0, c[0x0][0x1c0], R5 ;  /* 0x0000700000027a24 */ /* 0x004fc800078e0205 */
[----:B------:R-:W-:Y:S02]  /*177e0*/  IMAD R2, R2, c[0x0][0x214], RZ ;  /* 0x0000850002027a24 */ /* 0x000fe400078e02ff */
.L_x_6646:
        /* <DEDUP_REMOVED lines=37> */
.L_x_6648:
[----:B------:R-:W-:Y:S05]  /*17a40*/  BSYNC B0 ;  /* 0x0000000000007941 */ /* 0x000fea0003800000 */
.L_x_6647:
        /* <DEDUP_REMOVED lines=30> */
.L_x_6650:
[----:B------:R-:W-:Y:S05]  /*17c30*/  BSYNC B0 ;  /* 0x0000000000007941 */ /* 0x000fea0003800000 */
.L_x_6649:
        /* <DEDUP_REMOVED lines=15> */
.L_x_6652:
[----:B------:R-:W-:Y:S05]  /*17d30*/  BSYNC B0 ;  /* 0x0000000000007941 */ /* 0x000fea0003800000 */
.L_x_6651:
        /* <DEDUP_REMOVED lines=15> */
.L_x_6654:
[----:B------:R-:W-:Y:S05]  /*17e30*/  BSYNC B0 ;  /* 0x0000000000007941 */ /* 0x000fea0003800000 */
.L_x_6653:
        /* <DEDUP_REMOVED lines=15> */
.L_x_6655:
        /* <DEDUP_REMOVED lines=13> */
.L_x_7813:


//--------------------- .text._ZN5flash24flash_fwd_splitkv_kernelI23Flash_fwd_kernel_traitsILi64ELi64ELi128ELi4ELb0ELb0EN7cutlass6half_tE19Flash_kernel_traitsILi64ELi64ELi128ELi4ES3_EELb1ELb0ELb1ELb0ELb0ELb0ELb0ELb1EEEvNS_16Flash_fwd_paramsE --------------------------
	.section	.text._ZN5flash24flash_fwd_splitkv_kernelI23Flash_fwd_kernel_traitsILi64ELi64ELi128ELi4ELb0ELb0EN7cutlass6half_tE19Flash_kernel_traitsILi64ELi64ELi128ELi4ES3_EELb1ELb0ELb1ELb0ELb0ELb0ELb0ELb1EEEvNS_16Flash_fwd_paramsE,"ax",@progbits
	.sectioninfo	@"SHI_REGISTERS=199"
	.align	128
        .global         _ZN5flash24flash_fwd_splitkv_kernelI23Flash_fwd_kernel_traitsILi64ELi64ELi128ELi4ELb0ELb0EN7cutlass6half_tE19Flash_kernel_traitsILi64ELi64ELi128ELi4ES3_EELb1ELb0ELb1ELb0ELb0ELb0ELb0ELb1EEEvNS_16Flash_fwd_paramsE
        .type           _ZN5flash24flash_fwd_splitkv_kernelI23Flash_fwd_kernel_traitsILi64ELi64ELi128ELi4ELb0ELb0EN7cutlass6half_tE19Flash_kernel_traitsILi64ELi64ELi128ELi4ES3_EELb1ELb0ELb1ELb0ELb0ELb0ELb0ELb1EEEvNS_16Flash_fwd_paramsE,@function
        .size           _ZN5flash24flash_fwd_splitkv_kernelI23Flash_fwd_kernel_traitsILi64ELi64ELi128ELi4ELb0ELb0EN7cutlass6half_tE19Flash_kernel_traitsILi64ELi64ELi128ELi4ES3_EELb1ELb0ELb1ELb0ELb0ELb0ELb0ELb1EEEvNS_16Flash_fwd_paramsE,(.L_x_7814 - _ZN5flash24flash_fwd_splitkv_kernelI23Flash_fwd_kernel_traitsILi64ELi64ELi128ELi4ELb0ELb0EN7cutlass6half_tE19Flash_kernel_traitsILi64ELi64ELi128ELi4ES3_EELb1ELb0ELb1ELb0ELb0ELb0ELb0ELb1EEEvNS_16Flash_fwd_paramsE)
        .other          _ZN5flash24flash_fwd_splitkv_kernelI23Flash_fwd_kernel_traitsILi64ELi64ELi128ELi4ELb0ELb0EN7cutlass6half_tE19Flash_kernel_traitsILi64ELi64ELi128ELi4ES3_EELb1ELb0ELb1ELb0ELb0ELb0ELb0ELb1EEEvNS_16Flash_fwd_paramsE,@"STO_CUDA_ENTRY STV_DEFAULT"
_ZN5flash24flash_fwd_splitkv_kernelI23Flash_fwd_kernel_traitsILi64ELi64ELi128ELi4ELb0ELb0EN7cutlass6half_tE19Flash_kernel_traitsILi64ELi64ELi128ELi4ES3_EELb1ELb0ELb1ELb0ELb0ELb0ELb0ELb1EEEvNS_16Flash_fwd_paramsE:
.text._ZN5flash24flash_fwd_splitkv_kernelI23Flash_fwd_kernel_traitsILi64ELi64ELi128ELi4ELb0ELb0EN7cutlass6half_tE19Flash_kernel_traitsILi64ELi64ELi128ELi4ES3_EELb1ELb0ELb1ELb0ELb0ELb0ELb0ELb1EEEvNS_16Flash_fwd_paramsE:
        /* <DEDUP_REMOVED lines=35> */
.L_x_6656:
[----:B--2-4-:R-:W-:Y:S02]  /*0230*/  MOV R56, c[0x0][0x218] ;  /* 0x0000860000387a02 */ /* 0x014fe40000000f00 */
.L_x_6657:
        /* <DEDUP_REMOVED lines=74> */
.L_x_6660:
[----:B------:R-:W-:Y:S05]  /*06e0*/  BSYNC B0 ;  /* 0x0000000000007941 */ /* 0x000fea0003800000 */
.L_x_6659:
        /* <DEDUP_REMOVED lines=16> */
.L_x_6662:
[----:B------:R-:W-:Y:S05]  /*07f0*/  BSYNC B0 ;  /* 0x0000000000007941 */ /* 0x000fea0003800000 */
.L_x_6661:
        /* <DEDUP_REMOVED lines=16> */
.L_x_6664:
[----:B------:R-:W-:Y:S05]  /*0900*/  BSYNC B0 ;  /* 0x0000000000007941 */ /* 0x000fea0003800000 */
.L_x_6663:
        /* <DEDUP_REMOVED lines=16> */
.L_x_6666:
[----:B------:R-:W-:Y:S05]  /*0a10*/  BSYNC B0 ;  /* 0x0000000000007941 */ /* 0x000fea0003800000 */
.L_x_6665:
        /* <DEDUP_REMOVED lines=19> */
.L_x_6658:
        /* <DEDUP_REMOVED lines=92> */
.L_x_6667:
        /* <DEDUP_REMOVED lines=16> */
.L_x_6669:
        /* <DEDUP_REMOVED lines=52> */
.L_x_6668:
[----:B------:R1:W5:Y:S01]  /*1550*/  @P4 LDG.E R88, [R88.64] ;  /* 0x0000000658584981 */ /* 0x000362000c1e1900 */
[----:B------:R-:W-:Y:S01]  /*1560*/  ISETP.NE.AND P0, PT, R164, -0x1, PT ;  /* 0xffffffffa400780c */ /* 0x000fe20003f05270 */
[----:B------:R-:W-:Y:S01]  /*1570*/  IMAD.MOV.U32 R27, RZ, RZ, 0x2 ;  /* 0x00000002ff1b7424 */ /* 0x000fe200078e00ff */
[----:B-----5:R-:W-:Y:S01]  /*1580*/  SHF.R.S32.HI R13, RZ, 0x1f, R50 ;  /* 0x0000001fff0d7819 */ /* 0x020fe20000011432 */
[----:B------:R-:W-:Y:S01]  /*1590*/  IMAD.MOV.U32 R116, RZ, RZ, c[0x0][0x230] ;  /* 0x00008c00ff747624 */ /* 0x000fe200078e00ff */
[----:B------:R-:W-:Y:S01]  /*15a0*/  SHF.R.S32.HI R55, RZ, 0x1f, R56 ;  /* 0x0000001fff377819 */ /* 0x000fe20000011438 */
[----:B------:R-:W-:Y:S01]  /*15b0*/  IMAD.MOV.U32 R29, RZ, RZ, c[0x0][0x230] ;  /* 0x00008c00ff1d7624 */ /* 0x000fe200078e00ff */
[----:B------:R-:W-:Y:S02]  /*15c0*/  LEA.HI R25, R13, R50, RZ, 0x3 ;  /* 0x000000320d197211 */ /* 0x000fe400078f18ff */
[----:B------:R-:W-:Y:S02]  /*15d0*/  LEA.HI R55, R55, R56, RZ, 0x7 ;  /* 0x0000003837377211 */ /* 0x000fe400078f38ff */
[----:B------:R-:W-:-:S02]  /*15e0*/  SHF.R.S32.HI R128, RZ, 0x3, R25 ;  /* 0x00000003ff807819 */ /* 0x000fc40000011419 */
[----:B------:R-:W-:Y:S01]  /*15f0*/  LOP3.LUT R25, R25, 0xfffffff8, RZ, 0xc0, !PT ;  /* 0xfffffff819197812 */ /* 0x000fe200078ec0ff */
[----:B------:R-:W-:Y:S01]  /*1600*/  @!P0 IMAD R6, R4, c[0x0][0x178], RZ ;  /* 0x00005e0004068a24 */ /* 0x000fe200078e02ff */
[----:B------:R-:W-:Y:S01]  /*1610*/  SHF.R.S32.HI R129, RZ, 0x1f, R128 ;  /* 0x0000001fff817819 */ /* 0x000fe20000011480 */
[----:B------:R-:W-:Y:S01]  /*1620*/  @P0 IMAD.WIDE.U32 R18, R164, c[0x0][0x190], RZ ;  /* 0x00006400a4120a25 */ /* 0x000fe200078e00ff */
[----:B------:R-:W-:Y:S02]  /*1630*/  MOV R28, RZ ;  /* 0x000000ff001c7202 */ /* 0x000fe40000000f00 */
[----:B------:R-:W-:Y:S01]  /*1640*/  SHF.R.S32.HI R55, RZ, 0x7, R55 ;  /* 0x00000007ff377819 */ /* 0x000fe20000011437 */
[C---:B------:R-:W-:Y:S01]  /*1650*/  @!P0 IMAD.WIDE.U32 R22, R5.reuse, c[0x0][0x178], RZ ;  /* 0x00005e0005168a25 */ /* 0x040fe200078e00ff */
[----:B------:R-:W-:Y:S02]  /*1660*/  MOV R143, c[0x0][0x198] ;  /* 0x00006600008f7a02 */ /* 0x000fe40000000f00 */
[----:B------:R-:W-:Y:S01]  /*1670*/  IMNMX R55, RZ, R55, !PT ;  /* 0x00000037ff377217 */ /* 0x000fe20007800200 */
[----:B------:R-:W-:Y:S01]  /*1680*/  @!P0 IMAD R3, R5, c[0x0][0x17c], R6 ;  /* 0x00005f0005038a24 */ /* 0x000fe200078e0206 */
[----:B------:R-:W-:Y:S01]  /*1690*/  SHF.L.U64.HI R161, R143, R90, c[0x0][0x19c] ;  /* 0x000067008fa17619 */ /* 0x000fe2000001025a */
[----:B------:R-:W-:-:S02]  /*16a0*/  IMAD.IADD R114, R50, 0x1, -R25 ;  /* 0x0000000132727824 */ /* 0x000fc400078e0a19 */
[----:B------:R-:W-:Y:S02]  /*16b0*/  @P0 IMAD R19, R164, c[0x0][0x194], R19 ;  /* 0x00006500a4130a24 */ /* 0x000fe400078e0213 */
[----:B------:R-:W-:Y:S01]  /*16c0*/  @!P0 IMAD.IADD R19, R23, 0x1, R3 ;  /* 0x0000000117138824 */ /* 0x000fe200078e0203 */
[----:B------:R-:W-:Y:S01]  /*16d0*/  LEA.HI R23, R13, R50, RZ, 0x4 ;  /* 0x000000320d177211 */ /* 0x000fe200078f20ff */
[----:B------:R-:W-:Y:S01]  /*16e0*/  @!P0 IMAD.MOV.U32 R18, RZ, RZ, R22 ;  /* 0x000000ffff128224 */ /* 0x000fe200078e0016 */
[----:B------:R-:W-:Y:S01]  /*16f0*/  SHF.L.U32 R100, R114, 0x3, RZ ;  /* 0x0000000372647819 */ /* 0x000fe200000006ff */
[----:B------:R-:W-:Y:S01]  /*1700*/  IMAD.WIDE R20, R21, 0x40, R128 ;  /* 0x0000004015147825 */ /* 0x000fe200078e0280 */
[----:B------:R-:W-:Y:S02]  /*1710*/  SHF.L.U32 R3, R128, 0x6, RZ ;  /* 0x0000000680037819 */ /* 0x000fe400000006ff */
[----:B------:R-:W-:Y:S01]  /*1720*/  LOP3.LUT R23, R23, 0xfffffff0, RZ, 0xc0, !PT ;  /* 0xfffffff017177812 */ /* 0x000fe200078ec0ff */
[----:B------:R-:W-:Y:S01]  /*1730*/  IMAD.HI.U32 R116, R27, R116, R28 ;  /* 0x000000741b747227 */ /* 0x000fe200078e001c */
[----:B------:R-:W-:-:S02]  /*1740*/  SHF.R.S32.HI R101, RZ, 0x1f, R100 ;  /* 0x0000001fff657819 */ /* 0x000fc40000011464 */
[----:B------:R-:W-:Y:S01]  /*1750*/  IADD3 R14, P0, R100, R14, RZ ;  /* 0x0000000e640e7210 */ /* 0x000fe20007f1e0ff */
[----:B------:R-:W-:Y:S01]  /*1760*/  IMAD R6, R21, c[0x0][0x190], RZ ;  /* 0x0000640015067a24 */ /* 0x000fe200078e02ff */
[----:B------:R-:W-:Y:S01]  /*1770*/  LOP3.LUT R3, R3, 0x1c0, RZ, 0xc0, !PT ;  /* 0x000001c003037812 */ /* 0x000fe200078ec0ff */
[----:B------:R-:W-:Y:S01]  /*1780*/  IMAD.SHL.U32 R114, R114, 0x4, RZ ;  /* 0x0000000472727824 */ /* 0x000fe200078e00ff */
[----:B------:R-:W-:Y:S01]  /*1790*/  LEA.HI R13, R13, R50, RZ, 0x6 ;  /* 0x000000320d0d7211 */ /* 0x000fe200078f30ff */
[----:B------:R-:W-:Y:S01]  /*17a0*/  IMAD.IADD R50, R50, 0x1, -R23 ;  /* 0x0000000132327824 */ /* 0x000fe200078e0a17 */
[----:B------:R-:W-:Y:S01]  /*17b0*/  LOP3.LUT R23, R3, 0x38, R100, 0xf8, !PT ;  /* 0x0000003803177812 */ /* 0x000fe200078ef864 */
[----:B------:R-:W-:Y:S01]  /*17c0*/  IMAD.X R15, R101, 0x1, R15, P0 ;  /* 0x00000001650f7824 */ /* 0x000fe200000e060f */
[----:B------:R-:W-:Y:S01]  /*17d0*/  SHF.R.U32.HI R118, RZ, 0x3, R3 ;  /* 0x00000003ff767819 */ /* 0x000fe20000011603 */
[----:B------:R-:W-:Y:S01]  /*17e0*/  IMAD R3, R2, c[0x0][0x1b8], RZ ;  /* 0x00006e0002037a24 */ /* 0x000fe200078e02ff */
[----:B------:R-:W-:Y:S01]  /*17f0*/  IADD3 R120, P0, R128, R17, RZ ;  /* 0x0000001180787210 */ /* 0x000fe20007f1e0ff */
[----:B------:R-:W-:Y:S01]  /*1800*/  IMAD.WIDE.U32 R14, R0, c[0x0][0x1b8], R14 ;  /* 0x00006e00000e7a25 */ /* 0x000fe200078e000e */
[----:B------:R-:W-:-:S02]  /*1810*/  IADD3 R18, P1, R100, R18, RZ ;  /* 0x0000001264127210 */ /* 0x000fc40007f3e0ff */
[----:B------:R-:W-:Y:S01]  /*1820*/  SHF.R.S32.HI R117, RZ, 0x1, R116 ;  /* 0x00000001ff757819 */ /* 0x000fe20000011474 */
[----:B------:R-:W-:Y:S01]  /*1830*/  IMAD R3, R0, c[0x0][0x1bc], R3 ;  /* 0x00006f0000037a24 */ /* 0x000fe200078e0203 */
[----:B------:R-:W-:Y:S01]  /*1840*/  IADD3.X R19, R101, R19, RZ, P1, !PT ;  /* 0x0000001365137210 */ /* 0x000fe20000ffe4ff */
[----:B------:R-:W-:Y:S01]  /*1850*/  IMAD.X R11, R129, 0x1, R11, P0 ;  /* 0x00000001810b7824 */ /* 0x000fe200000e060b */
[----:B------:R-:W-:Y:S01]  /*1860*/  IADD3 R124, P0, R100, R124, RZ ;  /* 0x0000007c647c7210 */ /* 0x000fe20007f1e0ff */
[C---:B------:R-:W-:Y:S01]  /*1870*/  IMAD R6, R20.reuse, c[0x0][0x194], R6 ;  /* 0x0000650014067a24 */ /* 0x040fe200078e0206 */
[----:B------:R-:W-:Y:S01]  /*1880*/  IADD3 R17, R15, R3, RZ ;  /* 0x000000030f117210 */ /* 0x000fe20007ffe0ff */
[----:B------:R-:W-:Y:S01]  /*1890*/  IMAD.WIDE.U32 R18, R20, c[0x0][0x190], R18 ;  /* 0x0000640014127a25 */ /* 0x000fe200078e0012 */
[----:B------:R-:W-:Y:S02]  /*18a0*/  IADD3.X R125, R101, R9, RZ, P0, !PT ;  /* 0x00000009657d7210 */ /* 0x000fe400007fe4ff */
[----:B------:R-:W-:Y:S01]  /*18b0*/  SHF.R.S32.HI R3, RZ, 0x1f, R130 ;  /* 0x0000001fff037819 */ /* 0x000fe20000011482 */
[----:B------:R-:W-:Y:S01]  /*18c0*/  IMAD.SHL.U32 R13, R13, 0x8, RZ ;  /* 0x000000080d0d7824 */ /* 0x000fe200078e00ff */
[----:B------:R-:W-:Y:S01]  /*18d0*/  ISETP.GT.AND P0, PT, R48, R55, PT ;  /* 0x000000373000720c */ /* 0x000fe20003f04270 */
[----:B------:R-:W-:Y:S01]  /*18e0*/  IMAD.IADD R15, R19, 0x1, R6 ;  /* 0x00000001130f7824 */ /* 0x000fe200078e0206 */
[----:B------:R-:W-:Y:S01]  /*18f0*/  SHF.R.S32.HI R51, RZ, 0x1f, R50 ;  /* 0x0000001fff337819 */ /* 0x000fe20000011432 */
[----:B------:R-:W-:Y:S01]  /*1900*/  IMAD R133, R3, c[0x0][0x1a8], RZ ;  /* 0x00006a0003857a24 */ /* 0x000fe200078e02ff */
[----:B------:R-:W-:Y:S01]  /*1910*/  LOP3.LUT R118, R23, R118, RZ, 0x3c, !PT ;  /* 0x0000007617767212 */ /* 0x000fe200078e3cff */
[----:B------:R-:W-:Y:S01]  /*1920*/  IMAD R11, R11, c[0x0][0x1a0], RZ ;  /* 0x000068000b0b7a24 */ /* 0x000fe200078e02ff */
[----:B------:R-:W-:Y:S01]  /*1930*/  MOV R16, R14 ;  /* 0x0000000e00107202 */ /* 0x000fe20000000f00 */
[----:B------:R-:W-:Y:S01]  /*1940*/  IMAD.MOV.U32 R14, RZ, RZ, R18 ;  /* 0x000000ffff0e7224 */ /* 0x000fe200078e0012 */
[----:B------:R-:W-:Y:S01]  /*1950*/  LEA.HI R51, R51, R50, RZ, 0x3 ;  /* 0x0000003233337211 */ /* 0x000fe200078f18ff */
[----:B------:R-:W-:Y:S01]  /*1960*/  IMAD R127, R129, c[0x0][0x198], RZ ;  /* 0x00006600817f7a24 */ /* 0x000fe200078e02ff */
[----:B------:R-:W-:Y:S01]  /*1970*/  LOP3.LUT R118, R118, 0xfffffe00, R13, 0xf8, !PT ;  /* 0xfffffe0076767812 */ /* 0x000fe200078ef80d */
[----:B------:R-:W-:Y:S01]  /*1980*/  IMAD R115, R128, R117, R114 ;  /* 0x0000007580737224 */ /* 0x000fe200078e0272 */
[----:B------:R-:W-:Y:S01]  /*1990*/  LOP3.LUT R13, R51, 0xfffffff8, RZ, 0xc0, !PT ;  /* 0xfffffff8330d7812 */ /* 0x000fe200078ec0ff */
[----:B------:R-:W-:-:S02]  /*19a0*/  IMAD R133, R130, c[0x0][0x1ac], R133 ;  /* 0x00006b0082857a24 */ /* 0x000fc400078e0285 */
[----:B------:R-:W-:Y:S01]  /*19b0*/  IMAD R123, R120, c[0x0][0x1a4], R11 ;  /* 0x00006900787b7a24 */ /* 0x000fe200078e020b */
[----:B------:R-:W-:Y:S01]  /*19c0*/  IADD3 R114, R114, R115, RZ ;  /* 0x0000007372727210 */ /* 0x000fe20007ffe0ff */
[----:B------:R-:W-:Y:S01]  /*19d0*/  IMAD.MOV.U32 R3, RZ, RZ, c[0x0][0x1a0] ;  /* 0x00006800ff037624 */ /* 0x000fe200078e00ff */
[----:B------:R-:W-:Y:S01]  /*19e0*/  SHF.R.S32.HI R102, RZ, 0x1f, R115 ;  /* 0x0000001fff667819 */ /* 0x000fe20000011473 */
[----:B------:R-:W-:Y:S01]  /*19f0*/  IMAD.WIDE.U32 R130, R130, c[0x0][0x1a8], R14 ;  /* 0x00006a0082827a25 */ /* 0x000fe200078e000e */
[----:B------:R-:W-:Y:S02]  /*1a00*/  SHF.R.S32.HI R99, RZ, 0x1f, R114 ;  /* 0x0000001fff637819 */ /* 0x000fe40000011472 */
        /* <DEDUP_REMOVED lines=54> */
[C---:B------:R-:W-:Y:S01]  /*1d70*/  IMAD.WIDE.U32 R14, R3.reuse, 0x20, RZ ;  /* 0x00000020030e7825 */ /* 0x040fe200078e00ff */
[----:B------:R-:W-:Y:S01]  /*1d80*/  ULDC UR17, c[0x0][0x19c] ;  /* 0x0000670000117ab9 */ /* 0x000fe20000000800 */
        /* <DEDUP_REMOVED lines=8> */
[----:B------:R-:W-:Y:S01]  /*1e10*/  IMAD.IADD R7, R13, 0x1, R5 ;  /* 0x000000010d077824 */ /* 0x000fe200078e0205 */
[----:B------:R-:W-:Y:S01]  /*1e20*/  IADD3 R73, R11, UR18, RZ ;  /* 0x000000120b497c10 */ /* 0x000fe2000fffe0ff */
[----:B------:R-:W-:Y:S01]  /*1e30*/  IMAD.MOV.U32 R6, RZ, RZ, R12 ;  /* 0x000000ffff067224 */ /* 0x000fe200078e000c */
[----:B------:R-:W-:Y:S01]  /*1e40*/  UIMAD UR12, UR12, UR17, URZ ;  /* 0x000000110c0c72a4 */ /* 0x000fe2000f8e023f */
[----:B------:R-:W-:Y:S01]  /*1e50*/  IMAD R85, R0, c[0x0][0x29c], R85 ;  /* 0x0000a70000557a24 */ /* 0x000fe200078e0255 */
[----:B------:R-:W-:Y:S01]  /*1e60*/  SHF.L.U64.HI R73, R10, 0x1, R73 ;  /* 0x000000010a497819 */ /* 0x000fe20000010249 */
[----:B------:R-:W-:Y:S01]  /*1e70*/  IMAD.WIDE.U32 R2, R0, c[0x0][0x298], R8 ;  /* 0x0000a60000027a25 */ /* 0x000fe200078e0008 */
[----:B------:R-:W-:Y:S01]  /*1e80*/  UIMAD UR5, UR8, UR5, URZ ;  /* 0x00000005080572a4 */ /* 0x000fe2000f8e023f */
[----:B------:R-:W-:Y:S01]  /*1e90*/  SHF.L.U64.HI R68, R14, 0x1, R68 ;  /* 0x000000010e447819 */ /* 0x000fe20000010244 */
[----:B------:R-:W-:Y:S01]  /*1ea0*/  UIMAD.WIDE.U32 UR34, UR8, UR4, URZ ;  /* 0x00000004082272a5 */ /* 0x000fe2000f8e003f */
        /* <DEDUP_REMOVED lines=37> */
[-C--:B------:R-:W-:Y:S01]  /*2100*/  SHF.L.U64.HI R71, R134, R61.reuse, c[0x0][0x294] ;  /* 0x0000a50086477619 */ /* 0x080fe2000001023d */
        /* <DEDUP_REMOVED lines=22> */
[----:B------:R-:W-:Y:S01]  /*2270*/  IMAD R105, R117, 0x50, RZ ;  /* 0x0000005075697824 */ /* 0x000fe200078e02ff */
[----:B------:R-:W-:Y:S01]  /*2280*/  SHF.L.U64.HI R66, R67, 0x1, R66 ;  /* 0x0000000143427819 */ /* 0x000fe20000010242 */
[C---:B------:R-:W-:Y:S01]  /*2290*/  IMAD R104, R117.reuse, 0x60, RZ ;  /* 0x0000006075687824 */ /* 0x040fe200078e02ff */
        /* <DEDUP_REMOVED lines=46> */
.L_x_6724:
[----:B------:R-:W-:Y:S01]  /*2580*/  LEA R3, R11, 0xffffff80, 0x7 ;  /* 0xffffff800b037811 */ /* 0x000fe200078e38ff */
[----:B---3--:R-:W-:Y:S01]  /*2590*/  IMAD.MOV.U32 R12, RZ, RZ, R82 ;  /* 0x000000ffff0c7224 */ /* 0x008fe200078e0052 */
[----:B------:R-:W-:Y:S01]  /*25a0*/  ISETP.NE.AND P4, PT, R119, RZ, PT ;  /* 0x000000ff7700720c */ /* 0x000fe20003f85270 */
[----:B------:R-:W-:Y:S02]  /*25b0*/  IMAD.MOV.U32 R13, RZ, RZ, R83 ;  /* 0x000000ffff0d7224 */ /* 0x000fe400078e0053 */
[--C-:B----4-:R-:W-:Y:S02]  /*25c0*/  IMAD.IADD R5, R49, 0x1, -R3.reuse ;  /* 0x0000000131057824 */ /* 0x110fe400078e0a03 */
        /* <DEDUP_REMOVED lines=12> */
[----:B------:R-:W-:Y:S01]  /*2690*/  @!P2 IMAD.X R7, R83, 0x1, R64, P1 ;  /* 0x000000015307a824 */ /* 0x000fe200008e0640 */
[C---:B------:R-:W-:Y:S02]  /*26a0*/  @!P6 IADD3 R28, P1, R82.reuse, R67, RZ ;  /* 0x00000043521ce210 */ /* 0x040fe40007f3e0ff */
[----:B------:R-:W-:Y:S02]  /*26b0*/  ISETP.LT.OR P2, PT, R113, R3, P0 ;  /* 0x000000037100720c */ /* 0x000fe40000741670 */
[----:B------:R-:W-:Y:S01]  /*26c0*/  @!P3 IADD3 R24, P0, R82, R140, RZ ;  /* 0x0000008c5218b210 */ /* 0x000fe20007f1e0ff */
[C---:B------:R-:W-:Y:S01]  /*26d0*/  @!P6 IMAD.X R29, R83.reuse, 0x1, R66, P1 ;  /* 0x00000001531de824 */ /* 0x040fe200008e0642 */
[C---:B------:R-:W-:Y:S02]  /*26e0*/  @!P6 IADD3 R148, P1, R80.reuse, R69, RZ ;  /* 0x000000455094e210 */ /* 0x040fe40007f3e0ff */
        /* <DEDUP_REMOVED lines=32> */
[C---:B------:R-:W-:Y:S02]  /*28f0*/  LEA R82, P0, R57.reuse, R12, 0x1 ;  /* 0x0000000c39527211 */ /* 0x040fe400078008ff */
        /* <DEDUP_REMOVED lines=32> */
[----:B---3--:R-:W2:Y:S11]  /*2b00*/  LDG.E.128 R12, [R84.64] ;  /* 0x00000006540c7981 */ /* 0x008eb6000c1e1d00 */
[----:B------:R-:W-:Y:S01]  /*2b10*/  @!UPT UIADD3 URZ, URZ, URZ, URZ ;  /* 0x0000003f3f3ff290 */ /* 0x000fe2000fffe03f */
        /* <DEDUP_REMOVED lines=48> */
.L_x_6674:
[----:B------:R-:W-:Y:S05]  /*2e20*/  BSYNC B0 ;  /* 0x0000000000007941 */ /* 0x000fea0003800000 */
.L_x_6673:
        /* <DEDUP_REMOVED lines=62> */
.L_x_6676:
[----:B------:R-:W-:Y:S05]  /*3210*/  BSYNC B0 ;  /* 0x0000000000007941 */ /* 0x000fea0003800000 */
.L_x_6675:
        /* <DEDUP_REMOVED lines=62> */
.L_x_6678:
[----:B------:R-:W-:Y:S05]  /*3600*/  BSYNC B0 ;  /* 0x0000000000007941 */ /* 0x000fea0003800000 */
.L_x_6677:
[----:B------:R-:W-:Y:S01]  /*3610*/  BSSY B0, `(.L_x_6679) ;  /* 0x0000040000007945 */ /* 0x000fe20003800000 */
[----:B------:R-:W-:-:S05]  /*3620*/  @P3 BRA `(.L_x_6680) ;  /* 0x000003e000003947 */ /* 0x000fca0003800000 */
[----:B------:R-:W-:Y:S02]  /*3630*/  ISETP.GE.AND P0, PT, R100, UR4, PT ;  /* 0x0000000464007c0c */ /* 0x000fe4000bf06270 */
[----:B------:R-:W-:Y:S05]  /*3640*/  MOV R35, 0x60 ;  /* 0x0000006000237802 */ /* 0x000fea0000000f00 */
[C---:B------:R-:W-:Y:S04]  /*3650*/  IMAD.WIDE.U32 R40, R35.reuse, c[0x0][0x198], R78 ;  /* 0x0000660023287a25 */ /* 0x040fe800078e004e */
[----:B------:R-:W-:Y:S02]  /*3660*/  IMAD R35, R35, c[0x0][0x19c], RZ ;  /* 0x0000670023237a24 */ /* 0x000fe400078e02ff */
[C---:B-1-3--:R-:W-:Y:S02]  /*3670*/  @!P0 SHF.L.U32 R31, R107.reuse, 0x1, RZ ;  /* 0x000000016b1f8819 */ /* 0x04afe400000006ff */
[----:B------:R-:W-:Y:S02]  /*3680*/  @!P0 SHF.L.U64.HI R24, R107, 0x1, R96 ;  /* 0x000000016b188819 */ /* 0x000fe40000010260 */
[----:B------:R-:W-:Y:S02]  /*3690*/  @!P0 IADD3 R28, P1, R31, R38, RZ ;  /* 0x000000261f1c8210 */ /* 0x000fe40007f3e0ff */
[----:B------:R-:W-:Y:S02]  /*36a0*/  IADD3 R41, R41, R35, RZ ;  /* 0x0000002329297210 */ /* 0x000fe40007ffe0ff */
        /* <DEDUP_REMOVED lines=47> */
[----:B------:R-:W-:Y:S01]  /*39a0*/  @!P0 F2FP.PACK_AB R24, R3, R24 ;  /* 0x000000180318823e */ /* 0x000fe200000000ff */
[----:B------:R-:W-:Y:S01]  /*39b0*/  @!P0 IMAD.MOV.U32 R12, RZ, RZ, R31 ;  /* 0x000000ffff0c8224 */ /* 0x000fe200078e001f */
[----:B------:R-:W-:Y:S02]  /*39c0*/  @!P0 MOV R13, R26 ;  /* 0x0000001a000d8202 */ /* 0x000fe40000000f00 */
[----:B------:R-:W-:Y:S02]  /*39d0*/  @!P0 F2FP.PACK_AB R37, R4, R37 ;  /* 0x000000250425823e */ /* 0x000fe400000000ff */
[----:B------:R-:W-:Y:S02]  /*39e0*/  @!P0 MOV R14, R24 ;  /* 0x00000018000e8202 */ /* 0x000fe40000000f00 */
[----:B------:R-:W-:Y:S05]  /*39f0*/  @!P0 MOV R15, R37 ;  /* 0x00000025000f8202 */ /* 0x000fea0000000f00 */
[----:B------:R1:W-:Y:S02]  /*3a00*/  STG.E.128 [R40.64], R12 ;  /* 0x0000000c28007986 */ /* 0x0003e4000c101d06 */
.L_x_6680:
[----:B------:R-:W-:Y:S05]  /*3a10*/  BSYNC B0 ;  /* 0x0000000000007941 */ /* 0x000fea0003800000 */
.L_x_6679:
        /* <DEDUP_REMOVED lines=63> */
.L_x_6682:
[----:B------:R-:W-:Y:S05]  /*3e10*/  BSYNC B0 ;  /* 0x0000000000007941 */ /* 0x000fea0003800000 */
.L_x_6681:
[----:B------:R-:W-:Y:S01]  /*3e20*/  BSSY B0, `(.L_x_6683) ;  /* 0x0000040000007945 */ /* 0x000fe20003800000 */
[----:B------:R-:W-:-:S05]  /*3e30*/  @P4 BRA `(.L_x_6684) ;  /* 0x000003e000004947 */ /* 0x000fca0003800000 */
[----:B------:R-:W-:Y:S02]  /*3e40*/  ISETP.GE.AND P0, PT, R100, UR4, PT ;  /* 0x0000000464007c0c */ /* 0x000fe4000bf06270 */
[----:B-1-3--:R-:W-:Y:S02]  /*3e50*/  MOV R33, c[0x0][0x288] ;  /* 0x0000a20000217a02 */ /* 0x00afe40000000f00 */
[----:B------:R-:W-:Y:S03]  /*3e60*/  MOV R35, 0xa0 ;  /* 0x000000a000237802 */ /* 0x000fe60000000f00 */
[----:B------:R-:W-:Y:S04]  /*3e70*/  IMAD.WIDE.U32 R32, R33, 0xa0, R84 ;  /* 0x000000a021207825 */ /* 0x000fe800078e0054 */
[----:B------:R-:W-:Y:S01]  /*3e80*/  IMAD.WIDE.U32 R40, R35, c[0x0][0x198], R78 ;  /* 0x0000660023287a25 */ /* 0x000fe200078e004e */
[----:B------:R-:W-:Y:S02]  /*3e90*/  IADD3 R33, R33, UR24, RZ ;  /* 0x0000001821217c10 */ /* 0x000fe4000fffe0ff */
[----:B------:R-:W-:Y:S01]  /*3ea0*/  @!P0 SHF.L.U32 R31, R105, 0x1, RZ ;  /* 0x00000001691f8819 */ /* 0x000fe200000006ff */
[----:B------:R-:W-:Y:S01]  /*3eb0*/  IMAD R35, R35, c[0x0][0x19c], RZ ;  /* 0x0000670023237a24 */ /* 0x000fe200078e02ff */
[----:B------:R-:W-:Y:S01]  /*3ec0*/  @!P0 SHF.L.U64.HI R24, R105, 0x1, R94 ;  /* 0x0000000169188819 */ /* 0x000fe2000001025e */
[----:B------:R-:W2:Y:S01]  /*3ed0*/  LDG.E.128 R12, [R32.64] ;  /* 0x00000006200c7981 */ /* 0x000ea2000c1e1d00 */
[C---:B------:R-:W-:Y:S02]  /*3ee0*/  @!P0 IADD3 R18, P1, R31.reuse, R10, RZ ;  /* 0x0000000a1f128210 */ /* 0x040fe40007f3e0ff */
[----:B------:R-:W-:Y:S02]  /*3ef0*/  @!P0 IADD3 R28, P2, R31, R38, RZ ;  /* 0x000000261f1c8210 */ /* 0x000fe40007f5e0ff */
[C---:B------:R-:W-:Y:S02]  /*3f00*/  @!P0 IADD3.X R19, R24.reuse, R9, RZ, P1, !PT ;  /* 0x0000000918138210 */ /* 0x040fe40000ffe4ff */
[----:B------:R-:W-:Y:S02]  /*3f10*/  @!P0 IADD3.X R29, R24, R39, RZ, P2, !PT ;  /* 0x00000027181d8210 */ /* 0x000fe400017fe4ff */
[----:B------:R-:W-:Y:S01]  /*3f20*/  IADD3 R41, R41, R35, RZ ;  /* 0x0000002329297210 */ /* 0x000fe20007ffe0ff */
        /* <DEDUP_REMOVED lines=28> */
[----:B------:R-:W-:Y:S01]  /*40f0*/  @!P0 HADD2.F32 R6, -RZ, R17.H0_H0 ;  /* 0x20000011ff068230 */ /* 0x000fe20000004100 */
[-C--:B------:R-:W-:Y:S01]  /*4100*/  @!P0 FFMA.FTZ R2, R23, R22.reuse, R2 ;  /* 0x0000001617028223 */ /* 0x080fe20000010002 */
[----:B------:R-:W-:Y:S01]  /*4110*/  @!P0 HADD2.F32 R7, -RZ, R7.H1_H1 ;  /* 0x30000007ff078230 */ /* 0x000fe20000004100 */
[----:B------:R-:W-:Y:S01]  /*4120*/  @!P0 FFMA.FTZ R3, R20, R25, R3 ;  /* 0x0000001914038223 */ /* 0x000fe20000010003 */
[----:B------:R-:W-:Y:S01]  /*4130*/  @!P0 F2FP.PACK_AB R31, R0, R31 ;  /* 0x0000001f001f823e */ /* 0x000fe200000000ff */
[----:B------:R-:W-:Y:S02]  /*4140*/  @!P0 FFMA.FTZ R33, R19, R22, -R33 ;  /* 0x0000001613218223 */ /* 0x000fe40000010821 */
[CC--:B------:R-:W-:Y:S02]  /*4150*/  @!P0 FMUL.FTZ R37, R21.reuse, R7.reuse ;  /* 0x0000000715258220 */ /* 0x0c0fe40000410000 */
[----:B------:R-:W-:Y:S01]  /*4160*/  @!P0 FMUL.FTZ R4, R6, R7 ;  /* 0x0000000706048220 */ /* 0x000fe20000410000 */
[----:B------:R-:W-:Y:S01]  /*4170*/  @!P0 F2FP.PACK_AB R26, R2, R33 ;  /* 0x00000021021a823e */ /* 0x000fe200000000ff */
[----:B------:R-:W-:Y:S02]  /*4180*/  @!P0 FFMA.FTZ R24, R8, R25, -R24 ;  /* 0x0000001908188223 */ /* 0x000fe40000010818 */
[-C--:B------:R-:W-:Y:S01]  /*4190*/  @!P0 FFMA.FTZ R37, R6, R27.reuse, -R37 ;  /* 0x0000001b06258223 */ /* 0x080fe20000010825 */
[----:B------:R-:W-:Y:S01]  /*41a0*/  @!P0 MOV R13, R26 ;  /* 0x0000001a000d8202 */ /* 0x000fe20000000f00 */
[----:B------:R-:W-:Y:S01]  /*41b0*/  @!P0 FFMA.FTZ R4, R21, R27, R4 ;  /* 0x0000001b15048223 */ /* 0x000fe20000010004 */
[----:B------:R-:W-:Y:S01]  /*41c0*/  @!P0 F2FP.PACK_AB R24, R3, R24 ;  /* 0x000000180318823e */ /* 0x000fe200000000ff */
[----:B------:R-:W-:Y:S03]  /*41d0*/  @!P0 IMAD.MOV.U32 R12, RZ, RZ, R31 ;  /* 0x000000ffff0c8224 */ /* 0x000fe600078e001f */
[----:B------:R-:W-:Y:S02]  /*41e0*/  @!P0 F2FP.PACK_AB R37, R4, R37 ;  /* 0x000000250425823e */ /* 0x000fe400000000ff */
[----:B------:R-:W-:Y:S02]  /*41f0*/  @!P0 MOV R14, R24 ;  /* 0x00000018000e8202 */ /* 0x000fe40000000f00 */
[----:B------:R-:W-:Y:S05]  /*4200*/  @!P0 MOV R15, R37 ;  /* 0x00000025000f8202 */ /* 0x000fea0000000f00 */
[----:B------:R1:W-:Y:S02]  /*4210*/  STG.E.128 [R40.64], R12 ;  /* 0x0000000c28007986 */ /* 0x0003e4000c101d06 */
.L_x_6684:
[----:B------:R-:W-:Y:S05]  /*4220*/  BSYNC B0 ;  /* 0x0000000000007941 */ /* 0x000fea0003800000 */
.L_x_6683:
        /* <DEDUP_REMOVED lines=8> */
[C---:B------:R-:W-:Y:S01]  /*42b0*/  @!P0 SHF.L.U32 R31, R104.reuse, 0x1, RZ ;  /* 0x00000001681f8819 */ /* 0x040fe200000006ff */
        /* <DEDUP_REMOVED lines=55> */
.L_x_6686:
[----:B------:R-:W-:Y:S05]  /*4630*/  BSYNC B0 ;  /* 0x0000000000007941 */ /* 0x000fea0003800000 */
.L_x_6685:
[----:B------:R-:W-:Y:S01]  /*4640*/  ISETP.NE.AND P0, PT, R146, RZ, PT ;  /* 0x000000ff9200720c */ /* 0x000fe20003f05270 */
[----:B------:R-:W-:Y:S01]  /*4650*/  @!UPT UIADD3 URZ, URZ, URZ, URZ ;  /* 0x0000003f3f3ff290 */ /* 0x000fe2000fffe03f */
[----:B------:R-:W-:Y:S11]  /*4660*/  BSSY B0, `(.L_x_6687) ;  /* 0x0000040000007945 */ /* 0x000ff60003800000 */
        /* <DEDUP_REMOVED lines=63> */
.L_x_6688:
[----:B------:R-:W-:Y:S05]  /*4a60*/  BSYNC B0 ;  /* 0x0000000000007941 */ /* 0x000fea0003800000 */
.L_x_6687:
        /* <DEDUP_REMOVED lines=9> */
.L_x_6672:
        /* <DEDUP_REMOVED lines=89> */
.L_x_6693:
[----:B------:R-:W-:Y:S05]  /*5090*/  BSYNC B0 ;  /* 0x0000000000007941 */ /* 0x000fea0003800000 */
.L_x_6692:
[----:B-----5:R2:W-:Y:S02]  /*50a0*/  STG.E.128 [R78.64], R44 ;  /* 0x0000002c4e007986 */ /* 0x0205e4000c101d06 */
.L_x_6691:
[----:B------:R-:W-:Y:S05]  /*50b0*/  BSYNC B1 ;  /* 0x0000000000017941 */ /* 0x000fea0003800000 */
.L_x_6690:
[----:B------:R-:W-:Y:S01]  /*50c0*/  BSSY B1, `(.L_x_6694) ;  /* 0x000005f000017945 */ /* 0x000fe20003800000 */
[----:B------:R-:W-:-:S05]  /*50d0*/  @P2 BRA `(.L_x_6695) ;  /* 0x000005d000002947 */ /* 0x000fca0003800000 */
[C---:B------:R-:W-:Y:S01]  /*50e0*/  LEA R150, P0, R91.reuse, R84, 0x1 ;  /* 0x000000545b967211 */ /* 0x040fe200078008ff */
[----:B------:R-:W-:Y:S03]  /*50f0*/  BSSY B0, `(.L_x_6696) ;  /* 0x0000058000007945 */ /* 0x000fe60003800000 */
[----:B------:R-:W-:Y:S02]  /*5100*/  LEA.HI.X R151, R91, R85, R90, 0x1, P0 ;  /* 0x000000555b977211 */ /* 0x000fe400000f0c5a */
[----:B------:R-:W-:Y:S03]  /*5110*/  ISETP.GE.AND P0, PT, R100, UR4, PT ;  /* 0x0000000464007c0c */ /* 0x000fe6000bf06270 */
[----:B--23--:R2:W5:Y:S10]  /*5120*/  LDG.E.128 R44, [R150.64] ;  /* 0x00000006962c7981 */ /* 0x00c574000c1e1d00 */
[----:B------:R-:W-:-:S05]  /*5130*/  @P0 BRA `(.L_x_6697) ;  /* 0x0000053000000947 */ /* 0x000fca0003800000 */
[----:B-----5:R-:W-:Y:S01]  /*5140*/  HADD2.F32 R30, -RZ, R45.H0_H0 ;  /* 0x2000002dff1e7230 */ /* 0x020fe20000004100 */
[-C--:B------:R-:W-:Y:S02]  /*5150*/  ISETP.GE.AND P0, PT, R100, R147.reuse, PT ;  /* 0x000000936400720c */ /* 0x080fe40003f06270 */
[----:B------:R-:W-:Y:S02]  /*5160*/  MOV R148, R147 ;  /* 0x0000009300947202 */ /* 0x000fe40000000f00 */
[----:B------:R-:W-:Y:S02]  /*5170*/  MOV R29, R44 ;  /* 0x0000002c001d7202 */ /* 0x000fe40000000f00 */
[----:B------:R-:W-:Y:S02]  /*5180*/  MOV R44, R46 ;  /* 0x0000002e002c7202 */ /* 0x000fe40000000f00 */
[----:B------:R-:W-:Y:S05]  /*5190*/  MOV R37, R47 ;  /* 0x0000002f00257202 */ /* 0x000fea0000000f00 */
        /* <DEDUP_REMOVED lines=77> */
.L_x_6697:
[----:B------:R-:W-:Y:S05]  /*5670*/  BSYNC B0 ;  /* 0x0000000000007941 */ /* 0x000fea0003800000 */
.L_x_6696:
[C---:B------:R-:W-:Y:S04]  /*5680*/  LEA R2, P0, R162.reuse, R78, 0x1 ;  /* 0x0000004ea2027211 */ /* 0x040fe800078008ff */
[----:B------:R-:W-:Y:S05]  /*5690*/  LEA.HI.X R3, R162, R79, R161, 0x1, P0 ;  /* 0x0000004fa2037211 */ /* 0x000fea00000f0ca1 */
[----:B-----5:R3:W-:Y:S04]  /*56a0*/  STG.E.128 [R2.64], R44 ;  /* 0x0000002c02007986 */ /* 0x0207e8000c101d06 */
.L_x_6695:
[----:B------:R-:W-:Y:S05]  /*56b0*/  BSYNC B1 ;  /* 0x0000000000017941 */ /* 0x000fea0003800000 */
.L_x_6694:
        /* <DEDUP_REMOVED lines=20> */
[----:B------:R-:W-:Y:S02]  /*5800*/  IADD3 R151, P1, R108, R150, RZ ;  /* 0x000000966c977210 */ /* 0x000fe40007f3e0ff */
[----:B------:R-:W-:Y:S01]  /*5810*/  @P0 IADD3 R148, RZ, -UR5, RZ ;  /* 0x80000005ff940c10 */ /* 0x000fe2000fffe0ff */
[----:B------:R-:W2:Y:S01]  /*5820*/  LDG.E.128 R16, [R18.64] ;  /* 0x0000000612107981 */ /* 0x000ea2000c1e1d00 */
[-C--:B------:R-:W-:Y:S02]  /*5830*/  LEA.HI.X.SX32 R150, R150, R97.reuse, 0x1, P1 ;  /* 0x0000006196967211 */ /* 0x080fe400008f0eff */
        /* <DEDUP_REMOVED lines=67> */
.L_x_6701:
[----:B------:R-:W-:Y:S05]  /*5c70*/  BSYNC B0 ;  /* 0x0000000000007941 */ /* 0x000fea0003800000 */
.L_x_6700:
[C---:B------:R-:W-:Y:S04]  /*5c80*/  LEA R2, P0, R142.reuse, R78, 0x1 ;  /* 0x0000004e8e027211 */ /* 0x040fe800078008ff */
[----:B------:R-:W-:Y:S05]  /*5c90*/  LEA.HI.X R3, R142, R79, R60, 0x1, P0 ;  /* 0x0000004f8e037211 */ /* 0x000fea00000f0c3c */
[----:B-----5:R3:W-:Y:S04]  /*5ca0*/  STG.E.128 [R2.64], R44 ;  /* 0x0000002c02007986 */ /* 0x0207e8000c101d06 */
.L_x_6699:
[----:B------:R-:W-:Y:S05]  /*5cb0*/  BSYNC B1 ;  /* 0x0000000000017941 */ /* 0x000fea0003800000 */
.L_x_6698:
[----:B------:R-:W-:Y:S01]  /*5cc0*/  BSSY B1, `(.L_x_6702) ;  /* 0x0000067000017945 */ /* 0x000fe20003800000 */
[----:B------:R-:W-:-:S05]  /*5cd0*/  @P3 BRA `(.L_x_6703) ;  /* 0x0000065000003947 */ /* 0x000fca0003800000 */
[----:B---3--:R-:W-:Y:S01]  /*5ce0*/  MOV R3, c[0x0][0x288] ;  /* 0x0000a20000037a02 */ /* 0x008fe20000000f00 */
[----:B------:R-:W-:Y:S01]  /*5cf0*/  BSSY B0, `(.L_x_6704) ;  /* 0x000005e000007945 */ /* 0x000fe20003800000 */
[----:B------:R-:W-:Y:S03]  /*5d00*/  ISETP.GE.AND P0, PT, R100, UR4, PT ;  /* 0x0000000464007c0c */ /* 0x000fe6000bf06270 */
[----:B------:R-:W-:Y:S05]  /*5d10*/  IMAD.WIDE.U32 R148, R3, 0x60, R84 ;  /* 0x0000006003947825 */ /* 0x000fea00078e0054 */
[----:B------:R-:W-:Y:S05]  /*5d20*/  IADD3 R149, R149, UR21, RZ ;  /* 0x0000001595957c10 */ /* 0x000fea000fffe0ff */
[----:B------:R3:W5:Y:S01]  /*5d30*/  LDG.E.128 R32, [R148.64] ;  /* 0x0000000694207981 */ /* 0x000762000c1e1d00 */
[----:B------:R-:W-:-:S05]  /*5d40*/  @P0 BRA `(.L_x_6705) ;  /* 0x0000058000000947 */ /* 0x000fca0003800000 */
[-C--:B------:R-:W-:Y:S01]  /*5d50*/  ISETP.GE.AND P0, PT, R100, R147.reuse, PT ;  /* 0x000000936400720c */ /* 0x080fe20003f06270 */
[----:B-----5:R-:W-:Y:S01]  /*5d60*/  IMAD.MOV.U32 R30, RZ, RZ, R32 ;  /* 0x000000ffff1e7224 */ /* 0x020fe200078e0020 */
[----:B--2---:R-:W-:Y:S02]  /*5d70*/  MOV R46, R147 ;  /* 0x00000093002e7202 */ /* 0x004fe40000000f00 */
        /* <DEDUP_REMOVED lines=8> */
[----:B---3--:R-:W-:Y:S02]  /*5e00*/  MOV R148, RZ ;  /* 0x000000ff00947202 */ /* 0x008fe40000000f00 */
        /* <DEDUP_REMOVED lines=76> */
.L_x_6705:
[----:B------:R-:W-:Y:S05]  /*62d0*/  BSYNC B0 ;  /* 0x0000000000007941 */ /* 0x000fea0003800000 */
.L_x_6704:
[----:B------:R-:W-:Y:S05]  /*62e0*/  MOV R3, 0x60 ;  /* 0x0000006000037802 */ /* 0x000fea0000000f00 */
[C---:B------:R-:W-:Y:S04]  /*62f0*/  IMAD.WIDE.U32 R4, R3.reuse, c[0x0][0x198], R78 ;  /* 0x0000660003047a25 */ /* 0x040fe800078e004e */
[----:B------:R-:W-:Y:S05]  /*6300*/  IMAD R0, R3, c[0x0][0x19c], RZ ;  /* 0x0000670003007a24 */ /* 0x000fea00078e02ff */
[----:B------:R-:W-:Y:S05]  /*6310*/  IADD3 R5, R5, R0, RZ ;  /* 0x0000000005057210 */ /* 0x000fea0007ffe0ff */
[----:B-----5:R4:W-:Y:S02]  /*6320*/  STG.E.128 [R4.64], R32 ;  /* 0x0000002004007986 */ /* 0x0209e4000c101d06 */
.L_x_6703:
[----:B------:R-:W-:Y:S05]  /*6330*/  BSYNC B1 ;  /* 0x0000000000017941 */ /* 0x000fea0003800000 */
.L_x_6702:
[----:B------:R-:W-:Y:S01]  /*6340*/  ISETP.NE.AND P0, PT, R152, RZ, PT ;  /* 0x000000ff9800720c */ /* 0x000fe20003f05270 */
[----:B------:R-:W-:Y:S01]  /*6350*/  @!UPT UIADD3 URZ, URZ, URZ, URZ ;  /* 0x0000003f3f3ff290 */ /* 0x000fe2000fffe03f */
[----:B------:R-:W-:Y:S11]  /*6360*/  BSSY B1, `(.L_x_6706) ;  /* 0x0000064000017945 */ /* 0x000ff60003800000 */
[----:B------:R-:W-:-:S05]  /*6370*/  @P0 BRA `(.L_x_6707) ;  /* 0x0000062000000947 */ /* 0x000fca0003800000 */
[C---:B--2---:R-:W-:Y:S01]  /*6380*/  LEA R150, P0, R62.reuse, R84, 0x1 ;  /* 0x000000543e967211 */ /* 0x044fe200078008ff */
[----:B------:R-:W-:Y:S03]  /*6390*/  BSSY B0, `(.L_x_6708) ;  /* 0x000005d000007945 */ /* 0x000fe60003800000 */
[----:B------:R-:W-:Y:S02]  /*63a0*/  LEA.HI.X R151, R62, R85, R61, 0x1, P0 ;  /* 0x000000553e977211 */ /* 0x000fe400000f0c3d */
[----:B------:R-:W-:Y:S03]  /*63b0*/  ISETP.GE.AND P0, PT, R100, UR4, PT ;  /* 0x0000000464007c0c */ /* 0x000fe6000bf06270 */
[----:B---34-:R2:W5:Y:S10]  /*63c0*/  LDG.E.128 R32, [R150.64] ;  /* 0x0000000696207981 */ /* 0x018574000c1e1d00 */
        /* <DEDUP_REMOVED lines=89> */
.L_x_6709:
[----:B------:R-:W-:Y:S05]  /*6960*/  BSYNC B0 ;  /* 0x0000000000007941 */ /* 0x000fea0003800000 */
.L_x_6708:
[C---:B------:R-:W-:Y:S04]  /*6970*/  LEA R2, P0, R144.reuse, R78, 0x1 ;  /* 0x0000004e90027211 */ /* 0x040fe800078008ff */
[----:B------:R-:W-:Y:S05]  /*6980*/  LEA.HI.X R3, R144, R79, R63, 0x1, P0 ;  /* 0x0000004f90037211 */ /* 0x000fea00000f0c3f */
[----:B-----5:R3:W-:Y:S04]  /*6990*/  STG.E.128 [R2.64], R32 ;  /* 0x0000002002007986 */ /* 0x0207e8000c101d06 */
.L_x_6707:
[----:B------:R-:W-:Y:S05]  /*69a0*/  BSYNC B1 ;  /* 0x0000000000017941 */ /* 0x000fea0003800000 */
.L_x_6706:
[----:B------:R-:W-:Y:S01]  /*69b0*/  BSSY B1, `(.L_x_6710) ;  /* 0x0000067000017945 */ /* 0x000fe20003800000 */
[----:B------:R-:W-:-:S05]  /*69c0*/  @P4 BRA `(.L_x_6711) ;  /* 0x0000065000004947 */ /* 0x000fca0003800000 */
[----:B---3--:R-:W-:Y:S01]  /*69d0*/  MOV R3, c[0x0][0x288] ;  /* 0x0000a20000037a02 */ /* 0x008fe20000000f00 */
[----:B------:R-:W-:Y:S01]  /*69e0*/  BSSY B0, `(.L_x_6712) ;  /* 0x000005e000007945 */ /* 0x000fe20003800000 */
[----:B------:R-:W-:Y:S03]  /*69f0*/  ISETP.GE.AND P0, PT, R100, UR4, PT ;  /* 0x0000000464007c0c */ /* 0x000fe6000bf06270 */
[----:B--2---:R-:W-:Y:S05]  /*6a00*/  IMAD.WIDE.U32 R150, R3, 0xa0, R84 ;  /* 0x000000a003967825 */ /* 0x004fea00078e0054 */
[----:B------:R-:W-:Y:S05]  /*6a10*/  IADD3 R151, R151, UR20, RZ ;  /* 0x0000001497977c10 */ /* 0x000fea000fffe0ff */
[----:B----4-:R2:W5:Y:S01]  /*6a20*/  LDG.E.128 R32, [R150.64] ;  /* 0x0000000696207981 */ /* 0x010562000c1e1d00 */
        /* <DEDUP_REMOVED lines=16> */
[----:B------:R-:W-:Y:S02]  /*6b30*/  LEA.HI.X.SX32 R148, R148, R94, 0x1, P2 ;  /* 0x0000005e94947211 */ /* 0x000fe400010f0eff */
[C---:B--2---:R-:W-:Y:S02]  /*6b40*/  LEA R150, P1, R46.reuse, R86, 0x1 ;  /* 0x000000562e967211 */ /* 0x044fe400078208ff */
        /* <DEDUP_REMOVED lines=71> */
.L_x_6713:
[----:B------:R-:W-:Y:S05]  /*6fc0*/  BSYNC B0 ;  /* 0x0000000000007941 */ /* 0x000fea0003800000 */
.L_x_6712:
[----:B------:R-:W-:Y:S05]  /*6fd0*/  MOV R3, 0xa0 ;  /* 0x000000a000037802 */ /* 0x000fea0000000f00 */
[C---:B------:R-:W-:Y:S04]  /*6fe0*/  IMAD.WIDE.U32 R4, R3.reuse, c[0x0][0x198], R78 ;  /* 0x0000660003047a25 */ /* 0x040fe800078e004e */
[----:B------:R-:W-:Y:S05]  /*6ff0*/  IMAD R0, R3, c[0x0][0x19c], RZ ;  /* 0x0000670003007a24 */ /* 0x000fea00078e02ff */
[----:B------:R-:W-:Y:S05]  /*7000*/  IADD3 R5, R5, R0, RZ ;  /* 0x0000000005057210 */ /* 0x000fea0007ffe0ff */
[----:B-----5:R3:W-:Y:S02]  /*7010*/  STG.E.128 [R4.64], R32 ;  /* 0x0000002004007986 */ /* 0x0207e4000c101d06 */
.L_x_6711:
[----:B------:R-:W-:Y:S05]  /*7020*/  BSYNC B1 ;  /* 0x0000000000017941 */ /* 0x000fea0003800000 */
.L_x_6710:
        /* <DEDUP_REMOVED lines=97> */
.L_x_6717:
[----:B------:R-:W-:Y:S05]  /*7640*/  BSYNC B0 ;  /* 0x0000000000007941 */ /* 0x000fea0003800000 */
.L_x_6716:
[----:B------:R-:W-:Y:S05]  /*7650*/  MOV R3, 0xc0 ;  /* 0x000000c000037802 */ /* 0x000fea0000000f00 */
[C---:B------:R-:W-:Y:S04]  /*7660*/  IMAD.WIDE.U32 R4, R3.reuse, c[0x0][0x198], R78 ;  /* 0x0000660003047a25 */ /* 0x040fe800078e004e */
[----:B------:R-:W-:Y:S05]  /*7670*/  IMAD R0, R3, c[0x0][0x19c], RZ ;  /* 0x0000670003007a24 */ /* 0x000fea00078e02ff */
[----:B------:R-:W-:Y:S05]  /*7680*/  IADD3 R5, R5, R0, RZ ;  /* 0x0000000005057210 */ /* 0x000fea0007ffe0ff */
[----:B-----5:R3:W-:Y:S02]  /*7690*/  STG.E.128 [R4.64], R32 ;  /* 0x0000002004007986 */ /* 0x0207e4000c101d06 */
.L_x_6715:
[----:B------:R-:W-:Y:S05]  /*76a0*/  BSYNC B1 ;  /* 0x0000000000017941 */ /* 0x000fea0003800000 */
.L_x_6714:
[----:B------:R-:W-:Y:S01]  /*76b0*/  ISETP.NE.AND P0, PT, R146, RZ, PT ;  /* 0x000000ff9200720c */ /* 0x000fe20003f05270 */
[----:B------:R-:W-:Y:S01]  /*76c0*/  @!UPT UIADD3 URZ, URZ, URZ, URZ ;  /* 0x0000003f3f3ff290 */ /* 0x000fe2000fffe03f */
[----:B------:R-:W-:Y:S11]  /*76d0*/  BSSY B1, `(.L_x_6718) ;  /* 0x0000066000017945 */ /* 0x000ff60003800000 */
[----:B------:R-:W-:-:S05]  /*76e0*/  @P0 BRA `(.L_x_6719) ;  /* 0x0000064000000947 */ /* 0x000fca0003800000 */
[----:B---3--:R-:W-:Y:S01]  /*76f0*/  MOV R3, c[0x0][0x288] ;  /* 0x0000a20000037a02 */ /* 0x008fe20000000f00 */
[----:B------:R-:W-:Y:S01]  /*7700*/  BSSY B0, `(.L_x_6720) ;  /* 0x000005d000007945 */ /* 0x000fe20003800000 */
[----:B------:R-:W-:Y:S03]  /*7710*/  ISETP.GE.AND P0, PT, R100, UR4, PT ;  /* 0x0000000464007c0c */ /* 0x000fe6000bf06270 */
[----:B------:R-:W-:Y:S05]  /*7720*/  IMAD.WIDE.U32 R148, R3, 0xe0, R84 ;  /* 0x000000e003947825 */ /* 0x000fea00078e0054 */
[----:B------:R-:W-:Y:S05]  /*7730*/  IADD3 R149, R149, UR18, RZ ;  /* 0x0000001295957c10 */ /* 0x000fea000fffe0ff */
[----:B----4-:R3:W5:Y:S01]  /*7740*/  LDG.E.128 R32, [R148.64] ;  /* 0x0000000694207981 */ /* 0x010762000c1e1d00 */
[----:B------:R-:W-:-:S05]  /*7750*/  @P0 BRA `(.L_x_6721) ;  /* 0x0000057000000947 */ /* 0x000fca0003800000 */
[----:B------:R-:W-:Y:S01]  /*7760*/  ISETP.GE.AND P0, PT, R100, R147, PT ;  /* 0x000000936400720c */ /* 0x000fe20003f06270 */
[----:B-----5:R-:W-:Y:S01]  /*7770*/  IMAD.MOV.U32 R30, RZ, RZ, R32 ;  /* 0x000000ffff1e7224 */ /* 0x020fe200078e0020 */
[----:B------:R-:W-:Y:S02]  /*7780*/  MOV R146, RZ ;  /* 0x000000ff00927202 */ /* 0x000fe40000000f00 */
[----:B--2---:R-:W-:Y:S02]  /*7790*/  MOV R47, R33 ;  /* 0x00000021002f7202 */ /* 0x004fe40000000f00 */
        /* <DEDUP_REMOVED lines=10> */
[----:B---3--:R-:W-:Y:S02]  /*7840*/  LEA R148, P1, R46, R86, 0x1 ;  /* 0x000000562e947211 */ /* 0x008fe400078208ff */
        /* <DEDUP_REMOVED lines=72> */
.L_x_6721:
[----:B------:R-:W-:Y:S05]  /*7cd0*/  BSYNC B0 ;  /* 0x0000000000007941 */ /* 0x000fea0003800000 */
.L_x_6720:
[----:B------:R-:W-:Y:S05]  /*7ce0*/  MOV R3, 0xe0 ;  /* 0x000000e000037802 */ /* 0x000fea0000000f00 */
[C---:B------:R-:W-:Y:S04]  /*7cf0*/  IMAD.WIDE.U32 R4, R3.reuse, c[0x0][0x198], R78 ;  /* 0x0000660003047a25 */ /* 0x040fe800078e004e */
[----:B------:R-:W-:Y:S05]  /*7d00*/  IMAD R0, R3, c[0x0][0x19c], RZ ;  /* 0x0000670003007a24 */ /* 0x000fea00078e02ff */
[----:B------:R-:W-:Y:S05]  /*7d10*/  IADD3 R5, R5, R0, RZ ;  /* 0x0000000005057210 */ /* 0x000fea0007ffe0ff */
[----:B-----5:R4:W-:Y:S02]  /*7d20*/  STG.E.128 [R4.64], R32 ;  /* 0x0000002004007986 */ /* 0x0209e4000c101d06 */
.L_x_6719:
[----:B------:R-:W-:Y:S05]  /*7d30*/  BSYNC B1 ;  /* 0x0000000000017941 */ /* 0x000fea0003800000 */
.L_x_6718:
        /* <DEDUP_REMOVED lines=8> */
.L_x_6671:
[----:B------:R-:W-:Y:S01]  /*7dc0*/  @!P3 IMAD.MOV.U32 R0, RZ, RZ, c[0x0][0x28c] ;  /* 0x0000a300ff00b624 */ /* 0x000fe200078e00ff */
[----:B---3--:R-:W2:Y:S01]  /*7dd0*/  @!P1 LDG.E.128 R4, [R84.64] ;  /* 0x0000000654049981 */ /* 0x008ea2000c1e1d00 */
[C---:B------:R-:W-:Y:S01]  /*7de0*/  @!P2 LEA R12, P0, R91.reuse, R84, 0x1 ;  /* 0x000000545b0ca211 */ /* 0x040fe200078008ff */
[----:B------:R-:W-:Y:S01]  /*7df0*/  UMOV UR4, URZ ;  /* 0x0000003f00047c82 */ /* 0x000fe20008000000 */
[----:B------:R-:W-:Y:S01]  /*7e00*/  @!P3 IMAD R0, R0, 0x60, RZ ;  /* 0x000000600000b824 */ /* 0x000fe200078e02ff */
[----:B------:R-:W-:Y:S02]  /*7e10*/  @!P3 MOV R3, c[0x0][0x288] ;  /* 0x0000a2000003ba02 */ /* 0x000fe40000000f00 */
[----:B------:R-:W-:Y:S02]  /*7e20*/  @!P2 LEA.HI.X R13, R91, R85, R90, 0x1, P0 ;  /* 0x000000555b0da211 */ /* 0x000fe400000f0c5a */
[C---:B------:R-:W-:Y:S01]  /*7e30*/  @!P2 LEA R24, P0, R162.reuse, R78, 0x1 ;  /* 0x0000004ea218a211 */ /* 0x040fe200078008ff */
[----:B------:R-:W-:Y:S03]  /*7e40*/  @!P3 IMAD.WIDE.U32 R2, R3, 0x60, R84 ;  /* 0x000000600302b825 */ /* 0x000fe600078e0054 */
[----:B------:R-:W-:Y:S02]  /*7e50*/  @!P2 LEA.HI.X R25, R162, R79, R161, 0x1, P0 ;  /* 0x0000004fa219a211 */ /* 0x000fe400000f0ca1 */
[----:B------:R-:W-:Y:S02]  /*7e60*/  @!P6 LEA R26, P0, R59, R84, 0x1 ;  /* 0x000000543b1ae211 */ /* 0x000fe400078008ff */
[----:B------:R-:W-:Y:S02]  /*7e70*/  @!P3 IADD3 R3, R3, R0, RZ ;  /* 0x000000000303b210 */ /* 0x000fe40007ffe0ff */
[----:B------:R-:W-:Y:S02]  /*7e80*/  @!P6 LEA.HI.X R27, R59, R85, R58, 0x1, P0 ;  /* 0x000000553b1be211 */ /* 0x000fe400000f0c3a */
[C---:B------:R-:W-:Y:S04]  /*7e90*/  @!P6 LEA R22, P0, R142.reuse, R78, 0x1 ;  /* 0x0000004e8e16e211 */ /* 0x040fe800078008ff */
[----:B------:R-:W-:Y:S01]  /*7ea0*/  @!P6 LEA.HI.X R23, R142, R79, R60, 0x1, P0 ;  /* 0x0000004f8e17e211 */ /* 0x000fe200000f0c3c */
[----:B--2---:R1:W-:Y:S01]  /*7eb0*/  @!P1 STG.E.128 [R78.64], R4 ;  /* 0x000000044e009986 */ /* 0x0043e2000c101d06 */
[----:B------:R-:W-:Y:S03]  /*7ec0*/  ISETP.NE.AND P1, PT, R146, RZ, PT ;  /* 0x000000ff9200720c */ /* 0x000fe60003f25270 */
[----:B------:R-:W2:Y:S04]  /*7ed0*/  @!P2 LDG.E.128 R12, [R12.64] ;  /* 0x000000060c0ca981 */ /* 0x000ea8000c1e1d00 */
[----:B--2---:R2:W-:Y:S01]  /*7ee0*/  @!P2 STG.E.128 [R24.64], R12 ;  /* 0x0000000c1800a986 */ /* 0x0045e2000c101d06 */
[----:B------:R-:W-:Y:S03]  /*7ef0*/  ISETP.NE.AND P2, PT, R152, RZ, PT ;  /* 0x000000ff9800720c */ /* 0x000fe60003f45270 */
[----:B------:R-:W3:Y:S10]  /*7f00*/  @!P6 LDG.E.128 R16, [R26.64] ;  /* 0x000000061a10e981 */ /* 0x000ef4000c1e1d00 */
[C---:B------:R-:W-:Y:S04]  /*7f10*/  @!P2 LEA R20, P0, R62.reuse, R84, 0x1 ;  /* 0x000000543e14a211 */ /* 0x040fe800078008ff */
[----:B------:R-:W-:Y:S01]  /*7f20*/  @!P2 LEA.HI.X R21, R62, R85, R61, 0x1, P0 ;  /* 0x000000553e15a211 */ /* 0x000fe200000f0c3d */
[----:B---3--:R3:W-:Y:S04]  /*7f30*/  @!P6 STG.E.128 [R22.64], R16 ;  /* 0x000000101600e986 */ /* 0x0087e8000c101d06 */
[----:B-1----:R1:W4:Y:S02]  /*7f40*/  @!P3 LDG.E.128 R4, [R2.64] ;  /* 0x000000060204b981 */ /* 0x002324000c1e1d00 */
[----:B-1----:R-:W-:Y:S04]  /*7f50*/  @!P3 IMAD.MOV.U32 R3, RZ, RZ, 0x60 ;  /* 0x00000060ff03b424 */ /* 0x002fe800078e00ff */
[C---:B--2---:R-:W-:Y:S01]  /*7f60*/  @!P3 IMAD.WIDE.U32 R12, R3.reuse, c[0x0][0x198], R78 ;  /* 0x00006600030cba25 */ /* 0x044fe200078e004e */
[C---:B---3--:R-:W-:Y:S03]  /*7f70*/  @!P2 LEA R22, P0, R144.reuse, R78, 0x1 ;  /* 0x0000004e9016a211 */ /* 0x048fe600078008ff */
[----:B------:R-:W-:Y:S01]  /*7f80*/  @!P3 IMAD R0, R3, c[0x0][0x19c], RZ ;  /* 0x000067000300ba24 */ /* 0x000fe200078e02ff */
[----:B------:R-:W-:Y:S01]  /*7f90*/  @!P2 LEA.HI.X R23, R144, R79, R63, 0x1, P0 ;  /* 0x0000004f9017a211 */ /* 0x000fe200000f0c3f */
[----:B------:R-:W-:Y:S02]  /*7fa0*/  @!P4 IMAD.MOV.U32 R3, RZ, RZ, c[0x0][0x288] ;  /* 0x0000a200ff03c624 */ /* 0x000fe400078e00ff */
[----:B------:R-:W-:Y:S01]  /*7fb0*/  @!P4 IMAD.MOV.U32 R17, RZ, RZ, 0xa0 ;  /* 0x000000a0ff11c424 */ /* 0x000fe200078e00ff */
        /* <DEDUP_REMOVED lines=8> */
[----:B------:R-:W-:Y:S01]  /*8040*/  @!P4 IMAD.IADD R19, R19, 0x1, R17 ;  /* 0x000000011313c824 */ /* 0x000fe200078e0211 */
[----:B------:R-:W-:Y:S03]  /*8050*/  @!P5 MOV R17, 0xc0 ;  /* 0x000000c00011d802 */ /* 0x000fe60000000f00 */
[----:B------:R-:W-:Y:S01]  /*8060*/  @!P5 IMAD R0, R0, 0xc0, RZ ;  /* 0x000000c00000d824 */ /* 0x000fe200078e02ff */
[----:B----4-:R1:W-:Y:S04]  /*8070*/  @!P3 STG.E.128 [R12.64], R4 ;  /* 0x000000040c00b986 */ /* 0x0103e8000c101d06 */
[----:B-1----:R-:W2:Y:S04]  /*8080*/  @!P2 LDG.E.128 R12, [R20.64] ;  /* 0x00000006140ca981 */ /* 0x002ea8000c1e1d00 */
[----:B--2---:R1:W-:Y:S04]  /*8090*/  @!P2 STG.E.128 [R22.64], R12 ;  /* 0x0000000c1600a986 */ /* 0x0043e8000c101d06 */
[----:B------:R2:W3:Y:S02]  /*80a0*/  @!P4 LDG.E.128 R4, [R2.64] ;  /* 0x000000060204c981 */ /* 0x0004e4000c1e1d00 */
[----:B--2---:R-:W-:Y:S05]  /*80b0*/  @!P5 MOV R3, c[0x0][0x288] ;  /* 0x0000a2000003da02 */ /* 0x004fea0000000f00 */
[--C-:B------:R-:W-:Y:S05]  /*80c0*/  @!P5 IMAD.WIDE.U32 R2, R3, 0xc0, R84.reuse ;  /* 0x000000c00302d825 */ /* 0x100fea00078e0054 */
[----:B------:R-:W-:Y:S01]  /*80d0*/  @!P5 IADD3 R3, R3, R0, RZ ;  /* 0x000000000303d210 */ /* 0x000fe20007ffe0ff */
[----:B------:R-:W-:Y:S04]  /*80e0*/  @!P1 IMAD.MOV.U32 R0, RZ, RZ, c[0x0][0x28c] ;  /* 0x0000a300ff009624 */ /* 0x000fe800078e00ff */
[----:B------:R-:W-:Y:S01]  /*80f0*/  @!P1 IMAD R0, R0, 0xe0, RZ ;  /* 0x000000e000009824 */ /* 0x000fe200078e02ff */
[----:B---3--:R2:W-:Y:S04]  /*8100*/  @!P4 STG.E.128 [R18.64], R4 ;  /* 0x000000041200c986 */ /* 0x0085e8000c101d06 */
[----:B-1----:R1:W3:Y:S02]  /*8110*/  @!P5 LDG.E.128 R12, [R2.64] ;  /* 0x00000006020cd981 */ /* 0x0022e4000c1e1d00 */
[----:B-1----:R-:W-:Y:S04]  /*8120*/  @!P1 IMAD.MOV.U32 R3, RZ, RZ, c[0x0][0x288] ;  /* 0x0000a200ff039624 */ /* 0x002fe800078e00ff */
[----:B------:R-:W-:Y:S04]  /*8130*/  @!P1 IMAD.WIDE.U32 R2, R3, 0xe0, R84 ;  /* 0x000000e003029825 */ /* 0x000fe800078e0054 */
[----:B------:R-:W-:Y:S02]  /*8140*/  @!P1 IMAD.IADD R3, R3, 0x1, R0 ;  /* 0x0000000103039824 */ /* 0x000fe400078e0200 */
[C-C-:B--2---:R-:W-:Y:S04]  /*8150*/  @!P5 IMAD.WIDE.U32 R18, R17.reuse, c[0x0][0x198], R78.reuse ;  /* 0x000066001112da25 */ /* 0x144fe800078e004e */
[----:B------:R-:W-:Y:S05]  /*8160*/  @!P5 IMAD R17, R17, c[0x0][0x19c], RZ ;  /* 0x000067001111da24 */ /* 0x000fea00078e02ff */
[----:B------:R-:W-:Y:S05]  /*8170*/  @!P5 IADD3 R19, R19, R17, RZ ;  /* 0x000000111313d210 */ /* 0x000fea0007ffe0ff */
[----:B---3--:R1:W-:Y:S04]  /*8180*/  @!P5 STG.E.128 [R18.64], R12 ;  /* 0x0000000c1200d986 */ /* 0x0083e8000c101d06 */
[----:B------:R2:W3:Y:S02]  /*8190*/  @!P1 LDG.E.128 R4, [R2.64] ;  /* 0x0000000602049981 */ /* 0x0004e4000c1e1d00 */
[----:B--2---:R-:W-:Y:S05]  /*81a0*/  @!P1 MOV R3, 0xe0 ;  /* 0x000000e000039802 */ /* 0x004fea0000000f00 */
[C---:B------:R-:W-:Y:S04]  /*81b0*/  @!P1 IMAD.WIDE.U32 R16, R3.reuse, c[0x0][0x198], R78 ;  /* 0x0000660003109a25 */ /* 0x040fe800078e004e */
[----:B------:R-:W-:Y:S05]  /*81c0*/  @!P1 IMAD R0, R3, c[0x0][0x19c], RZ ;  /* 0x0000670003009a24 */ /* 0x000fea00078e02ff */
[----:B------:R-:W-:Y:S05]  /*81d0*/  @!P1 IADD3 R17, R17, R0, RZ ;  /* 0x0000000011119210 */ /* 0x000fea0007ffe0ff */
[----:B---3--:R1:W-:Y:S02]  /*81e0*/  @!P1 STG.E.128 [R16.64], R4 ;  /* 0x0000000410009986 */ /* 0x0083e4000c101d06 */
.L_x_6689:
        /* <DEDUP_REMOVED lines=13> */
[----:B----4-:R-:W-:Y:S02]  /*82c0*/  LOP3.LUT R5, RZ, c[0x0][0x2d0], RZ, 0x33, !PT ;  /* 0x0000b400ff057a12 */ /* 0x010fe400078e33ff */
        /* <DEDUP_REMOVED lines=69> */
.L_x_6722:
[----:B------:R-:W-:Y:S02]  /*8720*/  IMAD.MOV.U32 R2, RZ, RZ, c[0x0][0x1a0] ;  /* 0x00006800ff027624 */ /* 0x000fe400078e00ff */
[----:B------:R-:W-:Y:S02]  /*8730*/  IMAD.MOV.U32 R0, RZ, RZ, c[0x0][0x198] ;  /* 0x00006600ff007624 */ /* 0x000fe400078e00ff */
[----:B------:R-:W-:Y:S02]  /*8740*/  IMAD.U32 R3, R2, -0x80, RZ ;  /* 0xffffff8002037824 */ /* 0x000fe400078e00ff */
[----:B---34-:R-:W-:Y:S03]  /*8750*/  IMAD.U32 R5, R0, -0x80, RZ ;  /* 0xffffff8000057824 */ /* 0x018fe600078e00ff */
[----:B------:R-:W-:Y:S02]  /*8760*/  LEA R80, P1, R3, R80, 0x1 ;  /* 0x0000005003507211 */ /* 0x000fe400078208ff */
[----:B--2---:R-:W-:Y:S02]  /*8770*/  LEA R78, P0, R5, R78, 0x1 ;  /* 0x0000004e054e7211 */ /* 0x004fe400078008ff */
[----:B------:R-:W-:Y:S02]  /*8780*/  LEA.HI.X.SX32 R81, R3, R81, 0x1, P1 ;  /* 0x0000005103517211 */ /* 0x000fe400008f0eff */
[----:B------:R-:W-:Y:S02]  /*8790*/  LEA.HI.X.SX32 R79, R5, R79, 0x1, P0 ;  /* 0x0000004f054f7211 */ /* 0x000fe400000f0eff */
.L_x_6723:
[----:B------:R-:W-:Y:S04]  /*87a0*/  IADD3 R11, R11, -0x1, RZ ;  /* 0xffffffff0b0b7810 */ /* 0x000fe80007ffe0ff */
[----:B------:R-:W-:Y:S11]  /*87b0*/  ISETP.GT.AND P0, PT, R11, R55, PT ;  /* 0x000000370b00720c */ /* 0x000ff60003f04270 */
[----:B------:R-:W-:Y:S02]  /*87c0*/  @!UPT UIADD3 URZ, URZ, URZ, URZ ;  /* 0x0000003f3f3ff290 */ /* 0x000fe4000fffe03f */
[----:B------:R-:W-:-:S05]  /*87d0*/  @P0 BRA `(.L_x_6724) ;  /* 0xffff9da000000947 */ /* 0x000fca000383ffff */
.L_x_6670:
        /* <DEDUP_REMOVED lines=10> */
[----:B-1-3--:R-:W-:-:S05]  /*8880*/  @P0 IMAD.WIDE R12, R3, R0, c[0x0][0x250] ;  /* 0x00009400030c0625 */ /* 0x00afca00078e0200 */
[----:B------:R-:W3:Y:S01]  /*8890*/  @P0 LDG.E R2, [R12.64] ;  /* 0x000000060c020981 */ /* 0x000ee2000c1e1900 */
[----:B----4-:R-:W-:Y:S01]  /*88a0*/  IMAD.MOV.U32 R5, RZ, RZ, c[0x0][0x190] ;  /* 0x00006400ff057624 */ /* 0x010fe200078e00ff */
        /* <DEDUP_REMOVED lines=11> */
[----:B------:R-:W-:-:S02]  /*8960*/  IMAD.IADD R4, R11, 0x1, R4 ;  /* 0x000000010b047824 */ /* 0x000fc400078e0204 */
[----:B------:R-:W-:Y:S02]  /*8970*/  IMAD.SHL.U32 R23, R117, 0x10, RZ ;  /* 0x0000001075177824 */ /* 0x000fe400078e00ff */
[C---:B-1----:R-:W-:Y:S02]  /*8980*/  IMAD R7, R134.reuse, 0x40, R56 ;  /* 0x0000004086077824 */ /* 0x042fe400078e0238 */
[----:B------:R-:W-:Y:S02]  /*8990*/  IMAD R21, R134, -0x40, R163 ;  /* 0xffffffc086157824 */ /* 0x000fe400078e02a3 */
[----:B---3--:R-:W-:Y:S01]  /*89a0*/  IMAD.IADD R2, R7, 0x1, R2 ;  /* 0x0000000107027824 */ /* 0x008fe200078e0202 */
[-CC-:B------:R-:W-:Y:S02]  /*89b0*/  LEA.HI.X R7, R5, R133.reuse, R3.reuse, 0x4, P0 ;  /* 0x0000008505077211 */ /* 0x180fe400000f2403 */
[----:B------:R-:W-:Y:S01]  /*89c0*/  LEA R24, P0, R10, c[0x0][0x160], 0x1 ;  /* 0x000058000a187a11 */ /* 0x000fe200078008ff */
[----:B------:R-:W-:Y:S01]  /*89d0*/  IMAD R2, R117, R2, RZ ;  /* 0x0000000275027224 */ /* 0x000fe200078e02ff */
[----:B------:R-:W-:-:S02]  /*89e0*/  LEA.HI.X R3, R5, R133, R3, 0x5, P2 ;  /* 0x0000008505037211 */ /* 0x000fc400010f2c03 */
[----:B------:R-:W-:Y:S02]  /*89f0*/  LEA.HI.X R25, R10, c[0x0][0x164], R4, 0x1, P0 ;  /* 0x000059000a197a11 */ /* 0x000fe400000f0c04 */
[----:B------:R-:W-:Y:S02]  /*8a00*/  LEA R26, P0, R130, c[0x0][0x160], 0x1 ;  /* 0x00005800821a7a11 */ /* 0x000fe400078008ff */
[----:B------:R-:W-:Y:S02]  /*8a10*/  LEA.HI.X R29, R0, c[0x0][0x164], R7, 0x1, P1 ;  /* 0x00005900001d7a11 */ /* 0x000fe400008f0c07 */
[----:B------:R-:W-:Y:S02]  /*8a20*/  LEA.HI.X R27, R130, c[0x0][0x164], R3, 0x1, P0 ;  /* 0x00005900821b7a11 */ /* 0x000fe400000f0c03 */
[----:B------:R-:W-:Y:S02]  /*8a30*/  ISETP.NE.AND P0, PT, RZ, UR4, PT ;  /* 0x00000004ff007c0c */ /* 0x000fe4000bf05270 */
[----:B------:R-:W-:-:S02]  /*8a40*/  IADD3 R12, P2, R115, R2, RZ ;  /* 0x00000002730c7210 */ /* 0x000fc40007f5e0ff */
        /* <DEDUP_REMOVED lines=62> */
.L_x_6731:
[----:B------:R-:W-:Y:S05]  /*8e30*/  BSYNC B0 ;  /* 0x0000000000007941 */ /* 0x000fea0003800000 */
.L_x_6730:
[----:B-----5:R3:W-:Y:S02]  /*8e40*/  STS.128 [R168], R8 ;  /* 0x00000008a8007388 */ /* 0x0207e40000000c00 */
.L_x_6729:
[----:B------:R-:W-:Y:S05]  /*8e50*/  BSYNC B1 ;  /* 0x0000000000017941 */ /* 0x000fea0003800000 */
.L_x_6728:
        /* <DEDUP_REMOVED lines=61> */
.L_x_6735:
[----:B------:R-:W-:Y:S05]  /*9230*/  BSYNC B0 ;  /* 0x0000000000007941 */ /* 0x000fea0003800000 */
.L_x_6734:
[----:B-----5:R1:W-:Y:S02]  /*9240*/  STS.128 [R168+0x800], R8 ;  /* 0x00080008a8007388 */ /* 0x0203e40000000c00 */
.L_x_6733:
[----:B------:R-:W-:Y:S05]  /*9250*/  BSYNC B1 ;  /* 0x0000000000017941 */ /* 0x000fea0003800000 */
.L_x_6732:
        /* <DEDUP_REMOVED lines=22> */
[----:B--2---:R-:W2:Y:S01]  /*93c0*/  LDG.E.64 R6, [R6.64] ;  /* 0x0000000606067981 */ /* 0x004ea2000c1e1b00 */
[----:B-----5:R-:W-:Y:S01]  /*93d0*/  MOV R18, R10 ;  /* 0x0000000a00127202 */ /* 0x020fe20000000f00 */
[----:B------:R-:W-:Y:S02]  /*93e0*/  HADD2.F32 R19, -RZ, R9.H1_H1 ;  /* 0x30000009ff137230 */ /* 0x000fe40000004100 */
[----:B------:R-:W-:Y:S02]  /*93f0*/  HADD2.F32 R16, -RZ, R11.H1_H1 ;  /* 0x3000000bff107230 */ /* 0x000fe40000004100 */
[----:B------:R-:W-:-:S02]  /*9400*/  HADD2.F32 R20, -RZ, R9.H0_H0 ;  /* 0x20000009ff147230 */ /* 0x000fc40000004100 */
[----:B------:R-:W-:Y:S02]  /*9410*/  HADD2.F32 R17, -RZ, R11.H0_H0 ;  /* 0x2000000bff117230 */ /* 0x000fe40000004100 */
[----:B---3--:R-:W-:Y:S02]  /*9420*/  HADD2.F32 R10, -RZ, R4.H1_H1 ;  /* 0x30000004ff0a7230 */ /* 0x008fe40000004100 */
[----:B------:R-:W-:Y:S02]  /*9430*/  HADD2.F32 R3, -RZ, R5.H1_H1 ;  /* 0x30000005ff037230 */ /* 0x000fe40000004100 */
[----:B--2---:R-:W-:Y:S01]  /*9440*/  HADD2.F32 R14, -RZ, R7.H1_H1 ;  /* 0x30000007ff0e7230 */ /* 0x004fe20000004100 */
        /* <DEDUP_REMOVED lines=31> */
.L_x_6739:
[----:B------:R-:W-:Y:S05]  /*9640*/  BSYNC B0 ;  /* 0x0000000000007941 */ /* 0x000fea0003800000 */
.L_x_6738:
[----:B-----5:R3:W-:Y:S02]  /*9650*/  STS.128 [R168+0x1000], R8 ;  /* 0x00100008a8007388 */ /* 0x0207e40000000c00 */
.L_x_6737:
[----:B------:R-:W-:Y:S05]  /*9660*/  BSYNC B1 ;  /* 0x0000000000017941 */ /* 0x000fea0003800000 */
.L_x_6736:
        /* <DEDUP_REMOVED lines=59> */
.L_x_6742:
[----:B------:R-:W-:Y:S05]  /*9a20*/  BSYNC B0 ;  /* 0x0000000000007941 */ /* 0x000fea0003800000 */
.L_x_6741:
[----:B-----5:R1:W-:Y:S01]  /*9a30*/  STS.128 [R168+0x1800], R8 ;  /* 0x00180008a8007388 */ /* 0x0203e20000000c00 */
[----:B------:R-:W-:Y:S05]  /*9a40*/  BRA `(.L_x_6740) ;  /* 0x00001cd000007947 */ /* 0x000fea0003800000 */
.L_x_6727:
        /* <DEDUP_REMOVED lines=92> */
.L_x_6746:
[----:B------:R-:W-:Y:S05]  /*a010*/  BSYNC B0 ;  /* 0x0000000000007941 */ /* 0x000fea0003800000 */
.L_x_6745:
[----:B-----5:R4:W-:Y:S02]  /*a020*/  STS.128 [R168], R16 ;  /* 0x00000010a8007388 */ /* 0x0209e40000000c00 */
.L_x_6744:
[----:B------:R-:W-:Y:S05]  /*a030*/  BSYNC B1 ;  /* 0x0000000000017941 */ /* 0x000fea0003800000 */
.L_x_6743:
        /* <DEDUP_REMOVED lines=95> */
.L_x_6750:
[----:B------:R-:W-:Y:S05]  /*a630*/  BSYNC B0 ;  /* 0x0000000000007941 */ /* 0x000fea0003800000 */
.L_x_6749:
[----:B-----5:R1:W-:Y:S02]  /*a640*/  STS.128 [R168+0x800], R16 ;  /* 0x00080010a8007388 */ /* 0x0203e40000000c00 */
.L_x_6748:
[----:B------:R-:W-:Y:S05]  /*a650*/  BSYNC B1 ;  /* 0x0000000000017941 */ /* 0x000fea0003800000 */
.L_x_6747:
        /* <DEDUP_REMOVED lines=96> */
.L_x_6754:
[----:B------:R-:W-:Y:S05]  /*ac60*/  BSYNC B0 ;  /* 0x0000000000007941 */ /* 0x000fea0003800000 */
.L_x_6753:
[----:B-----5:R4:W-:Y:S02]  /*ac70*/  STS.128 [R168+0x1000], R16 ;  /* 0x00100010a8007388 */ /* 0x0209e40000000c00 */
.L_x_6752:
[----:B------:R-:W-:Y:S05]  /*ac80*/  BSYNC B1 ;  /* 0x0000000000017941 */ /* 0x000fea0003800000 */
.L_x_6751:
        /* <DEDUP_REMOVED lines=96> */
.L_x_6756:
[----:B------:R-:W-:Y:S05]  /*b290*/  BSYNC B0 ;  /* 0x0000000000007941 */ /* 0x000fea0003800000 */
.L_x_6755:
[----:B-----5:R1:W-:Y:S01]  /*b2a0*/  STS.128 [R168+0x1800], R12 ;  /* 0x0018000ca8007388 */ /* 0x0203e20000000c00 */
[----:B------:R-:W-:Y:S05]  /*b2b0*/  BRA `(.L_x_6740) ;  /* 0x0000046000007947 */ /* 0x000fea0003800000 */
.L_x_6726:
        /* <DEDUP_REMOVED lines=8> */
[----:B---34-:R-:W-:-:S04]  /*b340*/  LEA R4, P0, R130, c[0x0][0x160], 0x1 ;  /* 0x0000580082047a11 */ /* 0x018fc800078008ff */
[----:B------:R-:W-:-:S05]  /*b350*/  LEA.HI.X R5, R130, c[0x0][0x164], R133, 0x1, P0 ;  /* 0x0000590082057a11 */ /* 0x000fca00000f0c85 */
[----:B------:R-:W-:Y:S01]  /*b360*/  @!PT LDS RZ, [RZ] ;  /* 0x00000000fffff984 */ /* 0x000fe20000000800 */
[----:B------:R-:W-:Y:S01]  /*b370*/  @!PT LDS RZ, [RZ] ;  /* 0x00000000fffff984 */ /* 0x000fe20000000800 */
[----:B------:R-:W-:Y:S01]  /*b380*/  @!PT LDS RZ, [RZ] ;  /* 0x00000000fffff984 */ /* 0x000fe20000000800 */
[----:B------:R3:W-:Y:S04]  /*b390*/  LDGSTS.E.BYPASS.LTC128B.128 [R168], [R4.64] ;  /* 0x0000000004a87fae */ /* 0x0007e8000b901d46 */
.L_x_6758:
[----:B------:R-:W-:Y:S05]  /*b3a0*/  BSYNC B0 ;  /* 0x0000000000007941 */ /* 0x000fea0003800000 */
.L_x_6757:
        /* <DEDUP_REMOVED lines=8> */
[----:B----4-:R-:W-:-:S03]  /*b430*/  IMAD.MOV.U32 R5, RZ, RZ, c[0x0][0x194] ;  /* 0x00006500ff057624 */ /* 0x010fc600078e00ff */
        /* <DEDUP_REMOVED lines=8> */
.L_x_6760:
[----:B------:R-:W-:Y:S05]  /*b4c0*/  BSYNC B0 ;  /* 0x0000000000007941 */ /* 0x000fea0003800000 */
.L_x_6759:
        /* <DEDUP_REMOVED lines=17> */
.L_x_6762:
[----:B------:R-:W-:Y:S05]  /*b5e0*/  BSYNC B0 ;  /* 0x0000000000007941 */ /* 0x000fea0003800000 */
.L_x_6761:
        /* <DEDUP_REMOVED lines=19> */
.L_x_6740:
[----:B------:R-:W-:Y:S05]  /*b720*/  BSYNC B2 ;  /* 0x0000000000027941 */ /* 0x000fea0003800000 */
.L_x_6725:
        /* <DEDUP_REMOVED lines=16> */
.L_x_6764:
[----:B------:R-:W-:Y:S05]  /*b830*/  BSYNC B0 ;  /* 0x0000000000007941 */ /* 0x000fea0003800000 */
.L_x_6763:
[----:B------:R-:W-:Y:S01]  /*b840*/  ISETP.GE.AND P0, PT, R2, R11, PT ;  /* 0x0000000b0200720c */ /* 0x000fe20003f06270 */
[----:B------:R-:W-:-:S12]  /*b850*/  BSSY B0, `(.L_x_6765) ;  /* 0x000000b000007945 */ /* 0x000fd80003800000 */
[----:B------:R-:W-:Y:S05]  /*b860*/  @P0 BRA `(.L_x_6766) ;  /* 0x0000009000000947 */ /* 0x000fea0003800000 */
[----:B------:R-:W-:-:S13]  /*b870*/  ISETP.GE.AND P0, PT, R100, c[0x0][0x220], PT ;  /* 0x0000880064007a0c */ /* 0x000fda0003f06270 */
[----:B------:R1:W-:Y:S01]  /*b880*/  @P0 STS.128 [R168+0x2800], RZ ;  /* 0x002800ffa8000388 */ /* 0x0003e20000000c00 */
[----:B------:R-:W-:Y:S05]  /*b890*/  @P0 BRA `(.L_x_6766) ;  /* 0x0000006000000947 */ /* 0x000fea0003800000 */
[----:B----4-:R-:W-:-:S04]  /*b8a0*/  LEA R4, P0, R162, R170, 0x1 ;  /* 0x000000aaa2047211 */ /* 0x010fc800078008ff */
[----:B------:R-:W-:-:S05]  /*b8b0*/  LEA.HI.X R5, R162, R169, R161, 0x1, P0 ;  /* 0x000000a9a2057211 */ /* 0x000fca00000f0ca1 */
[----:B------:R-:W-:Y:S01]  /*b8c0*/  @!PT LDS RZ, [RZ] ;  /* 0x00000000fffff984 */ /* 0x000fe20000000800 */
[----:B------:R-:W-:Y:S01]  /*b8d0*/  @!PT LDS RZ, [RZ] ;  /* 0x00000000fffff984 */ /* 0x000fe20000000800 */
[----:B------:R-:W-:Y:S01]  /*b8e0*/  @!PT LDS RZ, [RZ] ;  /* 0x00000000fffff984 */ /* 0x000fe20000000800 */
[----:B------:R4:W-:Y:S04]  /*b8f0*/  LDGSTS.E.BYPASS.LTC128B.128 [R168+0x2800], [R4.64] ;  /* 0x0280000004a87fae */ /* 0x0009e8000b901d46 */
.L_x_6766:
[----:B------:R-:W-:Y:S05]  /*b900*/  BSYNC B0 ;  /* 0x0000000000007941 */ /* 0x000fea0003800000 */
.L_x_6765:
[----:B------:R-:W-:Y:S01]  /*b910*/  ISETP.GE.AND P0, PT, R22, R11, PT ;  /* 0x0000000b1600720c */ /* 0x000fe20003f06270 */
[----:B------:R-:W-:-:S12]  /*b920*/  BSSY B0, `(.L_x_6767) ;  /* 0x000000d000007945 */ /* 0x000fd80003800000 */
[----:B------:R-:W-:Y:S05]  /*b930*/  @P0 BRA `(.L_x_6768) ;  /* 0x000000b000000947 */ /* 0x000fea0003800000 */
[----:B------:R-:W-:-:S13]  /*b940*/  ISETP.GE.AND P0, PT, R100, c[0x0][0x220], PT ;  /* 0x0000880064007a0c */ /* 0x000fda0003f06270 */
[----:B------:R1:W-:Y:S01]  /*b950*/  @P0 STS.128 [R168+0x3000], RZ ;  /* 0x003000ffa8000388 */ /* 0x0003e20000000c00 */
[----:B------:R-:W-:Y:S05]  /*b960*/  @P0 BRA `(.L_x_6768) ;  /* 0x0000008000000947 */ /* 0x000fea0003800000 */
[----:B------:R-:W-:Y:S02]  /*b970*/  IMAD.MOV.U32 R0, RZ, RZ, c[0x0][0x198] ;  /* 0x00006600ff007624 */ /* 0x000fe400078e00ff */
[----:B----4-:R-:W-:-:S03]  /*b980*/  IMAD.MOV.U32 R4, RZ, RZ, c[0x0][0x19c] ;  /* 0x00006700ff047624 */ /* 0x010fc600078e00ff */
[----:B------:R-:W-:-:S04]  /*b990*/  LEA R6, P0, R0, R170, 0x6 ;  /* 0x000000aa00067211 */ /* 0x000fc800078030ff */
[----:B------:R-:W-:-:S05]  /*b9a0*/  LEA.HI.X R7, R0, R169, R4, 0x6, P0 ;  /* 0x000000a900077211 */ /* 0x000fca00000f3404 */
[----:B------:R-:W-:Y:S01]  /*b9b0*/  @!PT LDS RZ, [RZ] ;  /* 0x00000000fffff984 */ /* 0x000fe20000000800 */
[----:B------:R-:W-:Y:S01]  /*b9c0*/  @!PT LDS RZ, [RZ] ;  /* 0x00000000fffff984 */ /* 0x000fe20000000800 */
[----:B------:R-:W-:Y:S01]  /*b9d0*/  @!PT LDS RZ, [RZ] ;  /* 0x00000000fffff984 */ /* 0x000fe20000000800 */
[----:B------:R4:W-:Y:S04]  /*b9e0*/  LDGSTS.E.BYPASS.LTC128B.128 [R168+0x3000], [R6.64] ;  /* 0x0300000006a87fae */ /* 0x0009e8000b901d46 */
.L_x_6768:
[----:B------:R-:W-:Y:S05]  /*b9f0*/  BSYNC B0 ;  /* 0x0000000000007941 */ /* 0x000fea0003800000 */
.L_x_6767:
        /* <DEDUP_REMOVED lines=10> */
[----:B----4-:R-:W-:-:S05]  /*baa0*/  IMAD.WIDE.U32 R4, R0, 0x60, R170 ;  /* 0x0000006000047825 */ /* 0x010fca00078e00aa */
[----:B------:R-:W-:-:S05]  /*bab0*/  IADD3 R5, R5, UR4, RZ ;  /* 0x0000000405057c10 */ /* 0x000fca000fffe0ff */
[----:B------:R-:W-:Y:S01]  /*bac0*/  @!PT LDS RZ, [RZ] ;  /* 0x00000000fffff984 */ /* 0x000fe20000000800 */
[----:B------:R-:W-:Y:S01]  /*bad0*/  @!PT LDS RZ, [RZ] ;  /* 0x00000000fffff984 */ /* 0x000fe20000000800 */
[----:B------:R-:W-:Y:S01]  /*bae0*/  @!PT LDS RZ, [RZ] ;  /* 0x00000000fffff984 */ /* 0x000fe20000000800 */
[----:B------:R3:W-:Y:S02]  /*baf0*/  LDGSTS.E.BYPASS.LTC128B.128 [R168+0x3800], [R4.64] ;  /* 0x0380000004a87fae */ /* 0x0007e4000b901d46 */
.L_x_6770:
[----:B------:R-:W-:Y:S05]  /*bb00*/  BSYNC B0 ;  /* 0x0000000000007941 */ /* 0x000fea0003800000 */
.L_x_6769:
[----:B------:R-:W-:Y:S01]  /*bb10*/  IADD3 R9, R128, 0x40, RZ ;  /* 0x0000004080097810 */ /* 0x000fe20007ffe0ff */
[----:B------:R-:W-:Y:S03]  /*bb20*/  BSSY B0, `(.L_x_6771) ;  /* 0x000000e000007945 */ /* 0x000fe60003800000 */
[----:B------:R-:W-:-:S13]  /*bb30*/  ISETP.GE.AND P0, PT, R9, R11, PT ;  /* 0x0000000b0900720c */ /* 0x000fda0003f06270 */
[----:B------:R-:W-:Y:S05]  /*bb40*/  @P0 BRA `(.L_x_6772) ;  /* 0x000000b000000947 */ /* 0x000fea0003800000 */
[----:B------:R-:W-:-:S13]  /*bb50*/  ISETP.GE.AND P0, PT, R100, c[0x0][0x220], PT ;  /* 0x0000880064007a0c */ /* 0x000fda0003f06270 */
[----:B------:R1:W-:Y:S01]  /*bb60*/  @P0 STS.128 [R168+0x4000], RZ ;  /* 0x004000ffa8000388 */ /* 0x0003e20000000c00 */
[----:B------:R-:W-:Y:S05]  /*bb70*/  @P0 BRA `(.L_x_6772) ;  /* 0x0000008000000947 */ /* 0x000fea0003800000 */
[----:B---34-:R-:W-:Y:S02]  /*bb80*/  IMAD.MOV.U32 R5, RZ, RZ, c[0x0][0x198] ;  /* 0x00006600ff057624 */ /* 0x018fe400078e00ff */
[----:B------:R-:W-:-:S03]  /*bb90*/  IMAD.MOV.U32 R0, RZ, RZ, c[0x0][0x19c] ;  /* 0x00006700ff007624 */ /* 0x000fc600078e00ff */
[----:B------:R-:W-:-:S04]  /*bba0*/  LEA R4, P0, R5, R170, 0x7 ;  /* 0x000000aa05047211 */ /* 0x000fc800078038ff */
[----:B------:R-:W-:-:S05]  /*bbb0*/  LEA.HI.X R5, R5, R169, R0, 0x7, P0 ;  /* 0x000000a905057211 */ /* 0x000fca00000f3c00 */
[----:B------:R-:W-:Y:S01]  /*bbc0*/  @!PT LDS RZ, [RZ] ;  /* 0x00000000fffff984 */ /* 0x000fe20000000800 */
[----:B------:R-:W-:Y:S01]  /*bbd0*/  @!PT LDS RZ, [RZ] ;  /* 0x00000000fffff984 */ /* 0x000fe20000000800 */
[----:B------:R-:W-:Y:S01]  /*bbe0*/  @!PT LDS RZ, [RZ] ;  /* 0x00000000fffff984 */ /* 0x000fe20000000800 */
[----:B------:R3:W-:Y:S04]  /*bbf0*/  LDGSTS.E.BYPASS.LTC128B.128 [R168+0x4000], [R4.64] ;  /* 0x0400000004a87fae */ /* 0x0007e8000b901d46 */
.L_x_6772:
[----:B------:R-:W-:Y:S05]  /*bc00*/  BSYNC B0 ;  /* 0x0000000000007941 */ /* 0x000fea0003800000 */
.L_x_6771:
        /* <DEDUP_REMOVED lines=17> */
.L_x_6774:
[----:B------:R-:W-:Y:S05]  /*bd20*/  BSYNC B0 ;  /* 0x0000000000007941 */ /* 0x000fea0003800000 */
.L_x_6773:
[----:B----4-:R-:W-:Y:S01]  /*bd30*/  IADD3 R7, R128, 0x60, RZ ;  /* 0x0000006080077810 */ /* 0x010fe20007ffe0ff */
        /* <DEDUP_REMOVED lines=16> */
.L_x_6776:
[----:B------:R-:W-:Y:S05]  /*be40*/  BSYNC B0 ;  /* 0x0000000000007941 */ /* 0x000fea0003800000 */
.L_x_6775:
        /* <DEDUP_REMOVED lines=17> */
.L_x_6778:
[----:B------:R-:W-:Y:S05]  /*bf60*/  BSYNC B0 ;  /* 0x0000000000007941 */ /* 0x000fea0003800000 */
.L_x_6777:
[----:B------:R-:W5:Y:S01]  /*bf70*/  S2UR UR8, SR_CTAID.Y ;  /* 0x00000000000879c3 */ /* 0x000f620000002600 */
[----:B------:R-:W-:Y:S01]  /*bf80*/  ULDC.64 UR4, c[0x0][0x320] ;  /* 0x0000c80000047ab9 */ /* 0x000fe20000000a00 */
[----:B------:R-:W0:Y:S06]  /*bf90*/  LDGDEPBAR ;  /* 0x00000000000079af */ /* 0x000e2c0000000000 */
[----:B------:R-:W1:Y:S01]  /*bfa0*/  S2UR UR10, SR_CTAID.Z ;  /* 0x00000000000a79c3 */ /* 0x000e620000002700 */
[----:B-----5:R-:W-:Y:S01]  /*bfb0*/  USHF.R.S32.HI UR9, URZ, 0x1f, UR8 ;  /* 0x0000001f3f097899 */ /* 0x020fe20008011408 */
[----:B---3--:R-:W3:Y:S01]  /*bfc0*/  S2R R5, SR_TID.X ;  /* 0x0000000000057919 */ /* 0x008ee20000002100 */
[----:B------:R-:W-:-:S04]  /*bfd0*/  DEPBAR.LE SB0, 0x0 ;  /* 0x000080000000791a */ /* 0x000fc80000000000 */
[----:B------:R-:W-:Y:S02]  /*bfe0*/  UIMAD UR9, UR9, UR4, URZ ;  /* 0x00000004090972a4 */ /* 0x000fe4000f8e023f */
[----:B-1----:R-:W-:Y:S02]  /*bff0*/  USHF.R.S32.HI UR11, URZ, 0x1f, UR10 ;  /* 0x0000001f3f0b7899 */ /* 0x002fe4000801140a */
[----:B------:R-:W-:Y:S02]  /*c000*/  UIMAD UR9, UR8, UR5, UR9 ;  /* 0x00000005080972a4 */ /* 0x000fe4000f8e0209 */
[----:B------:R-:W-:-:S03]  /*c010*/  UIMAD.WIDE.U32 UR10, UR8, UR4, UR10 ;  /* 0x00000004080a72a5 */ /* 0x000fc6000f8e000a */
[----:B------:R-:W-:Y:S02]  /*c020*/  ULDC.64 UR4, c[0x0][0x318] ;  /* 0x0000c60000047ab9 */ /* 0x000fe40000000a00 */
[----:B------:R-:W-:Y:S02]  /*c030*/  UIADD3 UR9, UR11, UR9, URZ ;  /* 0x000000090b097290 */ /* 0x000fe4000fffe03f */
[----:B------:R-:W-:-:S04]  /*c040*/  ULEA UR4, UP0, UR10, UR4, 0x2 ;  /* 0x000000040a047291 */ /* 0x000fc8000f80103f */
[----:B------:R-:W-:Y:S02]  /*c050*/  ULEA.HI.X UR5, UR10, UR5, UR9, 0x2, UP0 ;  /* 0x000000050a057291 */ /* 0x000fe400080f1409 */
[----:B------:R-:W-:-:S04]  /*c060*/  IMAD.U32 R12, RZ, RZ, UR4 ;  /* 0x00000004ff0c7e24 */ /* 0x000fc8000f8e00ff */
[----:B------:R-:W-:-:S06]  /*c070*/  IMAD.U32 R13, RZ, RZ, UR5 ;  /* 0x00000005ff0d7e24 */ /* 0x000fcc000f8e00ff */
[----:B------:R-:W5:Y:S04]  /*c080*/  LDG.E R13, [R12.64] ;  /* 0x000000060c0d7981 */ /* 0x000f68000c1e1900 */
[----:B------:R-:W-:Y:S01]  /*c090*/  BAR.SYNC.DEFER_BLOCKING 0x0 ;  /* 0x0000000000007b1d */ /* 0x000fe20000010000 */
[----:B------:R-:W-:Y:S01]  /*c0a0*/  ISETP.GE.AND P0, PT, R128, R11, PT ;  /* 0x0000000b8000720c */ /* 0x000fe20003f06270 */
[----:B---3--:R-:W-:Y:S01]  /*c0b0*/  IMAD.SHL.U32 R172, R5, 0x2, RZ ;  /* 0x0000000205ac7824 */ /* 0x008fe200078e00ff */
[----:B------:R-:W-:Y:S02]  /*c0c0*/  SHF.R.S32.HI R4, RZ, 0x1f, R5 ;  /* 0x0000001fff047819 */ /* 0x000fe40000011405 */
[----:B------:R-:W-:Y:S01]  /*c0d0*/  LEA R180, P1, R120, c[0x0][0x170], 0x1 ;  /* 0x00005c0078b47a11 */ /* 0x000fe200078208ff */
[----:B------:R-:W5:Y:S01]  /*c0e0*/  MUFU.RCP R0, c[0x0][0x238] ;  /* 0x00008e0000007b08 */ /* 0x000f620000001000 */
[----:B------:R-:W-:Y:S01]  /*c0f0*/  LEA.HI R102, R4, R5, RZ, 0x5 ;  /* 0x0000000504667211 */ /* 0x000fe200078f28ff */
[----:B------:R-:W-:Y:S01]  /*c100*/  BSSY B0, `(.L_x_6779) ;  /* 0x0000013000007945 */ /* 0x000fe20003800000 */
[----:B------:R-:W-:-:S02]  /*c110*/  LEA.HI.X R179, R120, c[0x0][0x174], R123, 0x1, P1 ;  /* 0x00005d0078b37a11 */ /* 0x000fc400008f0c7b */
[----:B------:R-:W-:Y:S02]  /*c120*/  LOP3.LUT R10, R102, 0xffffffe0, RZ, 0xc0, !PT ;  /* 0xffffffe0660a7812 */ /* 0x000fe400078ec0ff */
[----:B------:R-:W-:-:S03]  /*c130*/  LOP3.LUT R172, R172, 0x6, RZ, 0xc0, !PT ;  /* 0x00000006acac7812 */ /* 0x000fc600078ec0ff */
[----:B------:R-:W-:-:S05]  /*c140*/  IMAD.IADD R10, R5, 0x1, -R10 ;  /* 0x00000001050a7824 */ /* 0x000fca00078e0a0a */
[----:B------:R-:W-:Y:S01]  /*c150*/  SHF.R.S32.HI R171, RZ, 0x1f, R10 ;  /* 0x0000001fffab7819 */ /* 0x000fe2000001140a */
[----:B------:R1:W-:Y:S03]  /*c160*/  @P0 STS.128 [R168+0x6000], RZ ;  /* 0x006000ffa8000388 */ /* 0x0003e60000000c00 */
[----:B------:R-:W-:-:S04]  /*c170*/  LEA.HI R171, R171, R10, RZ, 0x2 ;  /* 0x0000000aabab7211 */ /* 0x000fc800078f10ff */
[----:B------:R-:W-:Y:S01]  /*c180*/  SHF.R.S32.HI R171, RZ, 0x2, R171 ;  /* 0x00000002ffab7819 */ /* 0x000fe200000114ab */
[----:B-----5:R-:W-:Y:S01]  /*c190*/  FMUL.FTZ R0, R13, R0 ;  /* 0x000000000d007220 */ /* 0x020fe20000410000 */
        /* <DEDUP_REMOVED lines=9> */
.L_x_6780:
[----:B-1----:R-:W-:Y:S05]  /*c230*/  BSYNC B0 ;  /* 0x0000000000007941 */ /* 0x002fea0003800000 */
.L_x_6779:
        /* <DEDUP_REMOVED lines=13> */
.L_x_6782:
[----:B------:R-:W-:Y:S05]  /*c310*/  BSYNC B0 ;  /* 0x0000000000007941 */ /* 0x000fea0003800000 */
.L_x_6781:
        /* <DEDUP_REMOVED lines=15> */
.L_x_6784:
[----:B------:R-:W-:Y:S05]  /*c410*/  BSYNC B0 ;  /* 0x0000000000007941 */ /* 0x000fea0003800000 */
.L_x_6783:
        /* <DEDUP_REMOVED lines=17> */
.L_x_6786:
[----:B------:R-:W-:Y:S05]  /*c530*/  BSYNC B0 ;  /* 0x0000000000007941 */ /* 0x000fea0003800000 */
.L_x_6785:
        /* <DEDUP_REMOVED lines=15> */
.L_x_6788:
[----:B------:R-:W-:Y:S05]  /*c630*/  BSYNC B0 ;  /* 0x0000000000007941 */ /* 0x000fea0003800000 */
.L_x_6787:
        /* <DEDUP_REMOVED lines=17> */
.L_x_6790:
[----:B------:R-:W-:Y:S05]  /*c750*/  BSYNC B0 ;  /* 0x0000000000007941 */ /* 0x000fea0003800000 */
.L_x_6789:
        /* <DEDUP_REMOVED lines=17> */
.L_x_6792:
[----:B------:R-:W-:Y:S05]  /*c870*/  BSYNC B0 ;  /* 0x0000000000007941 */ /* 0x000fea0003800000 */
.L_x_6791:
        /* <DEDUP_REMOVED lines=17> */
.L_x_6794:
[----:B------:R-:W-:Y:S05]  /*c990*/  BSYNC B0 ;  /* 0x0000000000007941 */ /* 0x000fea0003800000 */
.L_x_6793:
[-C--:B------:R-:W-:Y:S01]  /*c9a0*/  LEA.HI R2, R4, R5.reuse, RZ, 0x4 ;  /* 0x0000000504027211 */ /* 0x080fe200078f20ff */
[----:B------:R-:W-:Y:S01]  /*c9b0*/  IMAD.SHL.U32 R128, R128, 0x8, RZ ;  /* 0x0000000880807824 */ /* 0x000fe200078e00ff */
[----:B------:R-:W-:Y:S01]  /*c9c0*/  LEA.HI R4, R4, R5, RZ, 0x3 ;  /* 0x0000000504047211 */ /* 0x000fe200078f18ff */
[----:B---3--:R-:W-:Y:S01]  /*c9d0*/  IMAD.SHL.U32 R7, R51, 0x40, RZ ;  /* 0x0000004033077824 */ /* 0x008fe200078e00ff */
[----:B------:R-:W-:Y:S01]  /*c9e0*/  SHF.R.S32.HI R157, RZ, 0x4, R2 ;  /* 0x00000004ff9d7819 */ /* 0x000fe20000011402 */
[----:B------:R-:W0:Y:S01]  /*c9f0*/  LDGDEPBAR ;  /* 0x00000000000079af */ /* 0x000e220000000000 */
[----:B------:R-:W-:Y:S02]  /*ca00*/  LOP3.LUT R4, R4, 0xfffffff8, RZ, 0xc0, !PT ;  /* 0xfffffff804047812 */ /* 0x000fe400078ec0ff */
[----:B------:R-:W-:Y:S02]  /*ca10*/  LEA.HI R6, R2, R157, RZ, 0x1 ;  /* 0x0000009d02067211 */ /* 0x000fe400078f08ff */
[----:B------:R-:W-:Y:S01]  /*ca20*/  SHF.R.S32.HI R102, RZ, 0x5, R102 ;  /* 0x00000005ff667819 */ /* 0x000fe20000011466 */
[----:B------:R-:W-:Y:S01]  /*ca30*/  IMAD.IADD R2, R5, 0x1, -R4 ;  /* 0x0000000105027824 */ /* 0x000fe200078e0a04 */
[----:B------:R-:W-:Y:S01]  /*ca40*/  LOP3.LUT R6, R6, 0xfffffffe, RZ, 0xc0, !PT ;  /* 0xfffffffe06067812 */ /* 0x000fe200078ec0ff */
[----:B------:R-:W-:Y:S01]  /*ca50*/  IMAD.SHL.U32 R5, R50, 0x40, RZ ;  /* 0x0000004032057824 */ /* 0x000fe200078e00ff */
[----:B------:R-:W-:Y:S01]  /*ca60*/  LOP3.LUT R7, R7, 0xfffffe00, RZ, 0xc0, !PT ;  /* 0xfffffe0007077812 */ /* 0x000fe200078ec0ff */
[C---:B------:R-:W-:Y:S01]  /*ca70*/  IMAD.SHL.U32 R4, R2.reuse, 0x40, RZ ;  /* 0x0000004002047824 */ /* 0x040fe200078e00ff */
[----:B------:R-:W-:Y:S01]  /*ca80*/  R2P PR, R2, 0x6 ;  /* 0x0000000602007804 */ /* 0x000fe20000000000 */
[----:B------:R-:W-:Y:S01]  /*ca90*/  IMAD.IADD R157, R157, 0x1, -R6 ;  /* 0x000000019d9d7824 */ /* 0x000fe200078e0a06 */
[----:B------:R-:W-:-:S02]  /*caa0*/  LOP3.LUT R5, R5, 0x1c0, RZ, 0xc0, !PT ;  /* 0x000001c005057812 */ /* 0x000fc400078ec0ff */
[----:B------:R-:W-:Y:S01]  /*cab0*/  LOP3.LUT R9, R4, 0x1c0, RZ, 0xc0, !PT ;  /* 0x000001c004097812 */ /* 0x000fe200078ec0ff */
[----:B------:R-:W-:Y:S01]  /*cac0*/  IMAD.SHL.U32 R4, R157, 0x8, RZ ;  /* 0x000000089d047824 */ /* 0x000fe200078e00ff */
[----:B------:R-:W-:Y:S02]  /*cad0*/  SHF.R.U32.HI R11, RZ, 0x3, R5 ;  /* 0x00000003ff0b7819 */ /* 0x000fe40000011605 */
[----:B------:R-:W-:Y:S02]  /*cae0*/  LOP3.LUT R128, R9, 0x8, R128, 0xf8, !PT ;  /* 0x0000000809807812 */ /* 0x000fe400078ef880 */
[----:B------:R-:W-:Y:S02]  /*caf0*/  SHF.R.U32.HI R9, RZ, 0x3, R9 ;  /* 0x00000003ff097819 */ /* 0x000fe40000011609 */
[----:B------:R-:W-:Y:S01]  /*cb00*/  LOP3.LUT R4, R5, 0x8, R4, 0xf8, !PT ;  /* 0x0000000805047812 */ /* 0x000fe200078ef804 */
[----:B------:R-:W-:Y:S01]  /*cb10*/  IMAD R5, R102, 0x400, R7 ;  /* 0x0000040066057824 */ /* 0x000fe200078e0207 */
[----:B------:R-:W-:Y:S01]  /*cb20*/  LOP3.LUT R128, R128, R9, RZ, 0x3c, !PT ;  /* 0x0000000980807212 */ /* 0x000fe200078e3cff */
[----:B------:R-:W-:Y:S01]  /*cb30*/  IMAD R102, R134, 0x4, R102 ;  /* 0x0000000486667824 */ /* 0x000fe200078e0266 */
[----:B------:R-:W-:Y:S01]  /*cb40*/  LOP3.LUT R6, R4, R11, RZ, 0x3c, !PT ;  /* 0x0000000b04067212 */ /* 0x000fe200078e3cff */
[----:B------:R-:W-:Y:S01]  /*cb50*/  IMAD.MOV.U32 R4, RZ, RZ, 0x20 ;  /* 0x00000020ff047424 */ /* 0x000fe200078e00ff */
[----:B------:R-:W-:Y:S01]  /*cb60*/  LOP3.LUT P0, RZ, R50, 0x2, RZ, 0xc0, !PT ;  /* 0x0000000232ff7812 */ /* 0x000fe2000780c0ff */
[----:B------:R-:W-:-:S02]  /*cb70*/  IMAD R157, R157, 0x200, R128 ;  /* 0x000002009d9d7824 */ /* 0x000fc400078e0280 */
[----:B------:R-:W-:Y:S01]  /*cb80*/  IMAD.IADD R158, R6, 0x1, R5 ;  /* 0x00000001069e7824 */ /* 0x000fe200078e0205 */
[C---:B------:R-:W-:Y:S01]  /*cb90*/  SEL R2, R4.reuse, 0xffffffe0, !P1 ;  /* 0xffffffe004027807 */ /* 0x040fe20004800000 */
[----:B------:R-:W-:Y:S01]  /*cba0*/  IMAD.SHL.U32 R157, R157, 0x2, RZ ;  /* 0x000000029d9d7824 */ /* 0x000fe200078e00ff */
[----:B------:R-:W-:Y:S01]  /*cbb0*/  SEL R4, R4, 0xffffffe0, !P0 ;  /* 0xffffffe004047807 */ /* 0x000fe20004000000 */
[----:B------:R-:W-:Y:S01]  /*cbc0*/  IMAD.SHL.U32 R158, R158, 0x2, RZ ;  /* 0x000000029e9e7824 */ /* 0x000fe200078e00ff */
[----:B------:R-:W-:Y:S01]  /*cbd0*/  LOP3.LUT P0, RZ, R50, 0x4, RZ, 0xc0, !PT ;  /* 0x0000000432ff7812 */ /* 0x000fe2000780c0ff */
[C---:B--2---:R-:W-:Y:S01]  /*cbe0*/  IMAD.IADD R151, R157.reuse, 0x1, R2 ;  /* 0x000000019d977824 */ /* 0x044fe200078e0202 */
[----:B-1----:R-:W-:Y:S01]  /*cbf0*/  LDSM.16.M88.4 R12, [R157+0x2000] ;  /* 0x002000009d0c783b */ /* 0x002fe20000000200 */
[----:B------:R-:W-:Y:S01]  /*cc00*/  IMAD.IADD R156, R158, 0x1, R4 ;  /* 0x000000019e9c7824 */ /* 0x000fe200078e0204 */
[C---:B------:R-:W-:Y:S01]  /*cc10*/  IADD3 R50, R157.reuse, 0x2000, RZ ;  /* 0x000020009d327810 */ /* 0x040fe20007ffe0ff */
[----:B------:R-:W-:Y:S01]  /*cc20*/  IMAD.MOV.U32 R5, RZ, RZ, 0x40 ;  /* 0x00000040ff057424 */ /* 0x000fe200078e00ff */
[----:B------:R-:W1:Y:S01]  /*cc30*/  LDSM.16.M88.4 R20, [R158] ;  /* 0x000000009e14783b */ /* 0x000e620000000200 */
[----:B------:R-:W-:-:S02]  /*cc40*/  IADD3 R154, R157, 0x2040, RZ ;  /* 0x000020409d9a7810 */ /* 0x000fc40007ffe0ff */
[----:B------:R-:W-:Y:S01]  /*cc50*/  @P2 IADD3 R154, R50, -0x40, RZ ;  /* 0xffffffc0329a2810 */ /* 0x000fe20007ffe0ff */
[----:B------:R-:W2:Y:S01]  /*cc60*/  LDSM.16.M88.4 R72, [R157+0x2800] ;  /* 0x002800009d48783b */ /* 0x000ea20000000200 */
[----:B------:R-:W-:Y:S01]  /*cc70*/  SEL R5, R5, 0xffffffc0, !P0 ;  /* 0xffffffc005057807 */ /* 0x000fe20004000000 */
[----:B------:R-:W-:Y:S01]  /*cc80*/  IMAD.U32 R50, R102, 0x10, R171 ;  /* 0x0000001066327824 */ /* 0x000fe200078e00ab */
[----:B------:R-:W-:Y:S01]  /*cc90*/  LOP3.LUT R6, R6, R7, RZ, 0xfc, !PT ;  /* 0x0000000706067212 */ /* 0x000fe200078efcff */
[----:B------:R-:W-:Y:S01]  /*cca0*/  LDSM.16.M88.4 R84, [R151+0x2000] ;  /* 0x002000009754783b */ /* 0x000fe20000000200 */
[----:B------:R-:W-:Y:S01]  /*ccb0*/  IMAD.IADD R140, R2, 0x1, R154 ;  /* 0x00000001028c7824 */ /* 0x000fe200078e029a */
[----:B------:R-:W-:Y:S01]  /*ccc0*/  IADD3 R147, R154, 0x800, RZ ;  /* 0x000008009a937810 */ /* 0x000fe20007ffe0ff */
[----:B------:R-:W-:Y:S01]  /*ccd0*/  IMAD.IADD R155, R158, 0x1, R5 ;  /* 0x000000019e9b7824 */ /* 0x000fe200078e0205 */
[----:B------:R-:W3:Y:S01]  /*cce0*/  LDSM.16.M88.4 R52, [R156] ;  /* 0x000000009c34783b */ /* 0x000ee20000000200 */
[----:B------:R-:W-:Y:S01]  /*ccf0*/  IADD3 R50, -R163, 0x1, R50 ;  /* 0x00000001a3327810 */ /* 0x000fe20007ffe132 */
[----:B------:R-:W-:Y:S01]  /*cd00*/  IMAD.IADD R2, R3, 0x1, R172 ;  /* 0x0000000103027824 */ /* 0x000fe200078e02ac */
[----:B------:R-:W-:Y:S01]  /*cd10*/  IADD3 R146, R154, 0x1000, RZ ;  /* 0x000010009a927810 */ /* 0x000fe20007ffe0ff */
[----:B------:R-:W5:Y:S01]  /*cd20*/  LDSM.16.M88.4 R80, [R151+0x2800] ;  /* 0x002800009750783b */ /* 0x000f620000000200 */
[----:B------:R-:W-:Y:S01]  /*cd30*/  IMAD.IADD R153, R4, 0x1, R155 ;  /* 0x0000000104997824 */ /* 0x000fe200078e029b */
[----:B------:R-:W-:Y:S01]  /*cd40*/  IADD3 R50, R50, c[0x0][0x2e8], R49 ;  /* 0x0000ba0032327a10 */ /* 0x000fe20007ffe031 */
[----:B------:R-:W-:Y:S01]  /*cd50*/  I2F R51, R2 ;  /* 0x0000000200337306 */ /* 0x000fe20000201400 */
[----:B------:R-:W4:Y:S01]  /*cd60*/  LDSM.16.M88.4 R56, [R157+0x3800] ;  /* 0x003800009d38783b */ /* 0x000f220000000200 */
[----:B------:R-:W-:-:S02]  /*cd70*/  IADD3 R145, R154, 0x1800, RZ ;  /* 0x000018009a917810 */ /* 0x000fc40007ffe0ff */
[C---:B------:R-:W-:Y:S01]  /*cd80*/  IADD3 R144, R154.reuse, 0x2000, RZ ;  /* 0x000020009a907810 */ /* 0x040fe20007ffe0ff */
[----:B------:R-:W3:Y:S01]  /*cd90*/  LDSM.16.M88.4 R64, [R157+0x3000] ;  /* 0x003000009d40783b */ /* 0x000ee20000000200 */
[C---:B------:R-:W-:Y:S02]  /*cda0*/  IADD3 R143, R154.reuse, 0x2800, RZ ;  /* 0x000028009a8f7810 */ /* 0x040fe40007ffe0ff */
[C---:B------:R-:W-:Y:S01]  /*cdb0*/  IADD3 R142, R154.reuse, 0x3000, RZ ;  /* 0x000030009a8e7810 */ /* 0x040fe20007ffe0ff */
[----:B------:R-:W3:Y:S01]  /*cdc0*/  LDSM.16.M88.4 R44, [R157+0x4000] ;  /* 0x004000009d2c783b */ /* 0x000ee20000000200 */
[----:B------:R-:W-:-:S03]  /*cdd0*/  IADD3 R141, R154, 0x3800, RZ ;  /* 0x000038009a8d7810 */ /* 0x000fc60007ffe0ff */
[----:B------:R-:W3:Y:S04]  /*cde0*/  LDSM.16.M88.4 R36, [R157+0x4800] ;  /* 0x004800009d24783b */ /* 0x000ee80000000200 */
[----:B------:R-:W4:Y:S01]  /*cdf0*/  LDSM.16.M88.4 R28, [R157+0x5000] ;  /* 0x005000009d1c783b */ /* 0x000f220000000200 */
[C---:B-1----:R-:W-:Y:S03]  /*ce00*/  HMMA.16816.F32 R16, R20.reuse, R12, RZ ;  /* 0x0000000c1410723c */ /* 0x042fe600000018ff */
[----:B------:R-:W1:Y:S04]  /*ce10*/  LDSM.16.M88.4 R88, [R157+0x5800] ;  /* 0x005800009d58783b */ /* 0x000e680000000200 */
[----:B------:R-:W1:Y:S01]  /*ce20*/  LDSM.16.M88.4 R104, [R151+0x3800] ;  /* 0x003800009768783b */ /* 0x000e620000000200 */
[C---:B--2---:R-:W-:Y:S03]  /*ce30*/  HMMA.16816.F32 R8, R20.reuse, R72, RZ ;  /* 0x000000481408723c */ /* 0x044fe600000018ff */
[----:B------:R-:W2:Y:S04]  /*ce40*/  LDSM.16.M88.4 R76, [R151+0x3000] ;  /* 0x00300000974c783b */ /* 0x000ea80000000200 */
[----:B------:R-:W-:Y:S01]  /*ce50*/  LDSM.16.M88.4 R116, [R151+0x4000] ;  /* 0x004000009774783b */ /* 0x000fe20000000200 */
[C---:B------:R-:W-:Y:S03]  /*ce60*/  HMMA.16816.F32 R12, R20.reuse, R14, RZ ;  /* 0x0000000e140c723c */ /* 0x040fe600000018ff */
[----:B------:R-:W-:Y:S04]  /*ce70*/  LDSM.16.M88.4 R96, [R151+0x4800] ;  /* 0x004800009760783b */ /* 0x000fe80000000200 */
[----:B------:R-:W-:Y:S01]  /*ce80*/  LDSM.16.M88.4 R92, [R151+0x5000] ;  /* 0x00500000975c783b */ /* 0x000fe20000000200 */
[----:B------:R-:W-:Y:S03]  /*ce90*/  HMMA.16816.F32 R72, R20, R74, RZ ;  /* 0x0000004a1448723c */ /* 0x000fe600000018ff */
[----:B------:R-:W-:Y:S05]  /*cea0*/  LDSM.16.M88.4 R108, [R153] ;  /* 0x00000000996c783b */ /* 0x000fea0000000200 */
[C---:B---3--:R-:W-:Y:S08]  /*ceb0*/  HMMA.16816.F32 R16, R52.reuse, R84, R16 ;  /* 0x000000543410723c */ /* 0x048ff00000001810 */
[C---:B------:R-:W-:Y:S01]  /*cec0*/  HMMA.16816.F32 R12, R52.reuse, R86, R12 ;  /* 0x00000056340c723c */ /* 0x040fe2000000180c */
[----:B------:R-:W-:Y:S07]  /*ced0*/  LDSM.16.M88.4 R84, [R155] ;  /* 0x000000009b54783b */ /* 0x000fee0000000200 */
[C---:B-----5:R-:W-:Y:S08]  /*cee0*/  HMMA.16816.F32 R8, R52.reuse, R80, R8 ;  /* 0x000000503408723c */ /* 0x060ff00000001808 */
[----:B------:R-:W-:Y:S01]  /*cef0*/  HMMA.16816.F32 R72, R52, R82, R72 ;  /* 0x000000523448723c */ /* 0x000fe20000001848 */
[----:B------:R-:W3:Y:S07]  /*cf00*/  LDSM.16.M88.4 R80, [R154] ;  /* 0x000000009a50783b */ /* 0x000eee0000000200 */
        /* <DEDUP_REMOVED lines=15> */
[----:B------:R-:W4:Y:S07]  /*d000*/  LDSM.16.M88.4 R104, [R140] ;  /* 0x000000008c68783b */ /* 0x000f2e0000000200 */
[C---:B--2---:R-:W-:Y:S08]  /*d010*/  HMMA.16816.F32 R68, R52.reuse, R76, R68 ;  /* 0x0000004c3444723c */ /* 0x044ff00000001844 */
[----:B------:R-:W-:Y:S01]  /*d020*/  HMMA.16816.F32 R64, R52, R78, R64 ;  /* 0x0000004e3440723c */ /* 0x000fe20000001840 */
[----:B------:R-:W2:Y:S07]  /*d030*/  LDSM.16.M88.4 R76, [R154+0x800] ;  /* 0x000800009a4c783b */ /* 0x000eae0000000200 */
[C---:B---3--:R-:W-:Y:S08]  /*d040*/  HMMA.16816.F32 R16, R84.reuse, R80, R16 ;  /* 0x000000505410723c */ /* 0x048ff00000001810 */
[----:B------:R-:W-:Y:S01]  /*d050*/  HMMA.16816.F32 R80, R84, R82, R12 ;  /* 0x000000525450723c */ /* 0x000fe2000000180c */
[----:B------:R-:W3:Y:S07]  /*d060*/  LDSM.16.M88.4 R12, [R154+0x1000] ;  /* 0x001000009a0c783b */ /* 0x000eee0000000200 */
[C---:B------:R-:W-:Y:S08]  /*d070*/  HMMA.16816.F32 R112, R52.reuse, R116, R112 ;  /* 0x000000743470723c */ /* 0x040ff00000001870 */
[C---:B------:R-:W-:Y:S08]  /*d080*/  HMMA.16816.F32 R44, R52.reuse, R118, R44 ;  /* 0x00000076342c723c */ /* 0x040ff0000000182c */
[C---:B------:R-:W-:Y:S08]  /*d090*/  HMMA.16816.F32 R40, R52.reuse, R96, R40 ;  /* 0x000000603428723c */ /* 0x040ff00000001828 */
[C---:B------:R-:W-:Y:S08]  /*d0a0*/  HMMA.16816.F32 R36, R52.reuse, R98, R36 ;  /* 0x000000623424723c */ /* 0x040ff00000001824 */
[C---:B------:R-:W-:Y:S08]  /*d0b0*/  HMMA.16816.F32 R32, R52.reuse, R92, R32 ;  /* 0x0000005c3420723c */ /* 0x040ff00000001820 */
[C---:B------:R-:W-:Y:S07]  /*d0c0*/  HMMA.16816.F32 R28, R52.reuse, R94, R28 ;  /* 0x0000005e341c723c */ /* 0x040fee000000181c */
[C---:B------:R-:W-:Y:S01]  /*d0d0*/  IADD3 R95, R2.reuse, 0x9, RZ ;  /* 0x00000009025f7810 */ /* 0x040fe20007ffe0ff */
[C---:B-1----:R-:W-:Y:S07]  /*d0e0*/  HMMA.16816.F32 R24, R52.reuse, R88, R24 ;  /* 0x000000583418723c */ /* 0x042fee0000001818 */
[C---:B------:R-:W-:Y:S01]  /*d0f0*/  IADD3 R88, R2.reuse, 0x8, RZ ;  /* 0x0000000802587810 */ /* 0x040fe20007ffe0ff */
[----:B------:R-:W-:Y:S01]  /*d100*/  HMMA.16816.F32 R20, R52, R90, R20 ;  /* 0x0000005a3414723c */ /* 0x000fe20000001814 */
[----:B------:R-:W1:Y:S01]  /*d110*/  LDSM.16.M88.4 R52, [R140+0x800] ;  /* 0x000800008c34783b */ /* 0x000e620000000200 */
[----:B------:R-:W-:Y:S01]  /*d120*/  IADD3 R89, R2, 0x1, RZ ;  /* 0x0000000102597810 */ /* 0x000fe20007ffe0ff */
[----:B------:R-:W5:Y:S05]  /*d130*/  I2F R93, R88 ;  /* 0x00000058005d7306 */ /* 0x000f6a0000201400 */
[----:B----4-:R-:W-:Y:S03]  /*d140*/  HMMA.16816.F32 R80, R108, R106, R80 ;  /* 0x0000006a6c50723c */ /* 0x010fe60000001850 */
[----:B------:R4:W1:Y:S05]  /*d150*/  I2F R92, R89 ;  /* 0x00000059005c7306 */ /* 0x00086a0000201400 */
[C---:B--2---:R-:W-:Y:S08]  /*d160*/  HMMA.16816.F32 R72, R84.reuse, R78, R72 ;  /* 0x0000004e5448723c */ /* 0x044ff00000001848 */
[----:B------:R-:W-:Y:S07]  /*d170*/  HMMA.16816.F32 R8, R84, R76, R8 ;  /* 0x0000004c5408723c */ /* 0x000fee0000001808 */
[C---:B------:R-:W-:Y:S01]  /*d180*/  IADD3 R76, R50.reuse, 0x8, RZ ;  /* 0x00000008324c7810 */ /* 0x040fe20007ffe0ff */
[----:B------:R-:W-:Y:S01]  /*d190*/  HMMA.16816.F32 R16, R108, R104, R16 ;  /* 0x000000686c10723c */ /* 0x000fe20000001810 */
[----:B------:R-:W-:Y:S01]  /*d1a0*/  IMNMX R50, R50, R49, PT ;  /* 0x0000003132327217 */ /* 0x000fe20003800200 */
[----:B-----5:R-:W-:Y:S01]  /*d1b0*/  FFMA.FTZ R82, R0, R93, R82 ;  /* 0x0000005d00527223 */ /* 0x020fe20000010052 */
[----:B------:R-:W-:Y:S01]  /*d1c0*/  IMNMX R49, R76, R49, PT ;  /* 0x000000314c317217 */ /* 0x000fe20003800200 */
[----:B------:R-:W-:Y:S01]  /*d1d0*/  FFMA.FTZ R80, R0, R93, R80 ;  /* 0x0000005d00507223 */ /* 0x000fe20000010050 */
[----:B------:R-:W2:Y:S01]  /*d1e0*/  LDSM.16.M88.4 R76, [R154+0x1800] ;  /* 0x001800009a4c783b */ /* 0x000ea20000000200 */
[----:B------:R-:W-:-:S02]  /*d1f0*/  ISETP.GE.AND P1, PT, R89, R50, PT ;  /* 0x000000325900720c */ /* 0x000fc40003f26270 */
[----:B---3--:R-:W-:Y:S01]  /*d200*/  HMMA.16816.F32 R68, R84, R12, R68 ;  /* 0x0000000c5444723c */ /* 0x008fe20000001844 */
[----:B------:R-:W3:Y:S01]  /*d210*/  I2F R12, R95 ;  /* 0x0000005f000c7306 */ /* 0x000ee20000201400 */
[-C--:B------:R-:W-:Y:S02]  /*d220*/  ISETP.GE.AND P0, PT, R89, R49.reuse, PT ;  /* 0x000000315900720c */ /* 0x080fe40003f06270 */
[CC--:B------:R-:W-:Y:S02]  /*d230*/  ISETP.GE.AND P2, PT, R88.reuse, R50.reuse, PT ;  /* 0x000000325800720c */ /* 0x0c0fe40003f46270 */
[----:B------:R-:W-:Y:S02]  /*d240*/  ISETP.GE.AND P3, PT, R88, R49, PT ;  /* 0x000000315800720c */ /* 0x000fe40003f66270 */
[----:B----4-:R-:W4:Y:S01]  /*d250*/  LDSM.16.M88.4 R88, [R140+0x1000] ;  /* 0x001000008c58783b */ /* 0x010f220000000200 */
[----:B-1----:R-:W-:Y:S01]  /*d260*/  HMMA.16816.F32 R72, R108, R54, R72 ;  /* 0x000000366c48723c */ /* 0x002fe20000001848 */
[----:B------:R-:W-:-:S02]  /*d270*/  ISETP.GE.AND P4, PT, R95, R50, PT ;  /* 0x000000325f00720c */ /* 0x000fc40003f86270 */
[----:B------:R-:W-:Y:S02]  /*d280*/  ISETP.GE.AND P5, PT, R95, R49, PT ;  /* 0x000000315f00720c */ /* 0x000fe40003fa6270 */
[----:B------:R-:W-:Y:S02]  /*d290*/  IADD3 R13, R2, 0x10, RZ ;  /* 0x00000010020d7810 */ /* 0x000fe40007ffe0ff */
[C---:B------:R-:W-:Y:S01]  /*d2a0*/  FFMA.FTZ R19, R0.reuse, R92, R19 ;  /* 0x0000005c00137223 */ /* 0x040fe20000010013 */
[----:B------:R-:W-:Y:S01]  /*d2b0*/  HMMA.16816.F32 R8, R108, R52, R8 ;  /* 0x000000346c08723c */ /* 0x000fe20000001808 */
[-C--:B---3--:R-:W-:Y:S01]  /*d2c0*/  FFMA.FTZ R81, R0, R12.reuse, R81 ;  /* 0x0000000c00517223 */ /* 0x088fe20000010051 */
[----:B------:R-:W-:Y:S01]  /*d2d0*/  FSEL R97, R82, -INF , !P3 ;  /* 0xff80000052617808 */ /* 0x000fe20005800000 */
[C---:B------:R-:W-:Y:S01]  /*d2e0*/  FFMA.FTZ R54, R0.reuse, R12, R83 ;  /* 0x0000000c00367223 */ /* 0x040fe20000010053 */
[----:B------:R-:W-:Y:S01]  /*d2f0*/  FSEL R19, R19, -INF , !P0 ;  /* 0xff80000013137808 */ /* 0x000fe20004000000 */
[----:B------:R-:W-:Y:S01]  /*d300*/  FFMA.FTZ R94, R0, R92, R17 ;  /* 0x0000005c005e7223 */ /* 0x000fe20000010011 */
[----:B------:R-:W-:Y:S01]  /*d310*/  FSEL R82, R81, -INF , !P4 ;  /* 0xff80000051527808 */ /* 0x000fe20006000000 */
[----:B------:R-:W1:Y:S01]  /*d320*/  I2F R17, R13 ;  /* 0x0000000d00117306 */ /* 0x000e620000201400 */
[C---:B------:R-:W-:Y:S01]  /*d330*/  IADD3 R53, R2.reuse, 0x11, RZ ;  /* 0x0000001102357810 */ /* 0x040fe20007ffe0ff */
[----:B------:R-:W-:Y:S01]  /*d340*/  HMMA.16816.F32 R64, R84, R14, R64 ;  /* 0x0000000e5440723c */ /* 0x000fe20000001840 */
[----:B------:R-:W-:Y:S01]  /*d350*/  IADD3 R52, R2, 0x18, RZ ;  /* 0x0000001802347810 */ /* 0x000fe20007ffe0ff */
[----:B------:R-:W-:Y:S01]  /*d360*/  FFMA.FTZ R7, R0, R51, R18 ;  /* 0x0000003300077223 */ /* 0x000fe20000010012 */
[----:B------:R-:W-:-:S02]  /*d370*/  FSEL R80, R80, -INF , !P2 ;  /* 0xff80000050507808 */ /* 0x000fc40005000000 */
[----:B------:R-:W-:Y:S01]  /*d380*/  FSEL R81, R54, -INF , !P5 ;  /* 0xff80000036517808 */ /* 0x000fe20006800000 */
[----:B------:R-:W3:Y:S01]  /*d390*/  I2F R93, R53 ;  /* 0x00000035005d7306 */ /* 0x000ee20000201400 */
[CC--:B------:R-:W-:Y:S02]  /*d3a0*/  ISETP.GE.AND P2, PT, R53.reuse, R50.reuse, PT ;  /* 0x000000323500720c */ /* 0x0c0fe40003f46270 */
[-C--:B------:R-:W-:Y:S02]  /*d3b0*/  ISETP.GE.AND P0, PT, R53, R49.reuse, PT ;  /* 0x000000313500720c */ /* 0x080fe40003f06270 */
[CC--:B------:R-:W-:Y:S01]  /*d3c0*/  ISETP.GE.AND P3, PT, R52.reuse, R50.reuse, PT ;  /* 0x000000323400720c */ /* 0x0c0fe20003f66270 */
[C---:B--2---:R-:W-:Y:S01]  /*d3d0*/  HMMA.16816.F32 R60, R84.reuse, R76, R60 ;  /* 0x0000004c543c723c */ /* 0x044fe2000000183c */
[----:B------:R-:W-:Y:S01]  /*d3e0*/  ISETP.GE.AND P5, PT, R52, R49, PT ;  /* 0x000000313400720c */ /* 0x000fe20003fa6270 */
[----:B------:R2:W5:Y:S01]  /*d3f0*/  I2F R83, R52 ;  /* 0x0000003400537306 */ /* 0x0005620000201400 */
[----:B------:R-:W-:Y:S01]  /*d400*/  FSEL R92, R94, -INF , !P1 ;  /* 0xff8000005e5c7808 */ /* 0x000fe20004800000 */
[CC--:B-1----:R-:W-:Y:S01]  /*d410*/  FFMA.FTZ R94, R0.reuse, R17.reuse, R8 ;  /* 0x00000011005e7223 */ /* 0x0c2fe20000010008 */
[CC--:B------:R-:W-:Y:S01]  /*d420*/  ISETP.GE.AND P6, PT, R13.reuse, R50.reuse, PT ;  /* 0x000000320d00720c */ /* 0x0c0fe20003fc6270 */
[----:B------:R-:W-:Y:S01]  /*d430*/  FFMA.FTZ R17, R0, R17, R10 ;  /* 0x0000001100117223 */ /* 0x000fe2000001000a */
[----:B------:R-:W-:Y:S01]  /*d440*/  ISETP.GE.AND P1, PT, R13, R49, PT ;  /* 0x000000310d00720c */ /* 0x000fe20003f26270 */
[----:B------:R-:W-:Y:S01]  /*d450*/  HMMA.16816.F32 R56, R84, R78, R56 ;  /* 0x0000004e5438723c */ /* 0x000fe20000001838 */
[----:B------:R-:W1:Y:S01]  /*d460*/  LDSM.16.M88.4 R12, [R154+0x2000] ;  /* 0x002000009a0c783b */ /* 0x000e620000000200 */
[----:B------:R-:W-:Y:S01]  /*d470*/  IADD3 R95, R2, 0x19, RZ ;  /* 0x00000019025f7810 */ /* 0x000fe20007ffe0ff */
[-C--:B---3--:R-:W-:Y:S01]  /*d480*/  FFMA.FTZ R11, R0, R93.reuse, R11 ;  /* 0x0000005d000b7223 */ /* 0x088fe2000001000b */
[----:B------:R-:W-:Y:S01]  /*d490*/  IADD3 R76, R2, 0x20, RZ ;  /* 0x00000020024c7810 */ /* 0x000fe20007ffe0ff */
[----:B------:R-:W-:Y:S01]  /*d4a0*/  FFMA.FTZ R9, R0, R93, R9 ;  /* 0x0000005d00097223 */ /* 0x000fe20000010009 */
[----:B------:R-:W3:Y:S01]  /*d4b0*/  I2F R8, R95 ;  /* 0x0000005f00087306 */ /* 0x000ee20000201400 */
[----:B------:R-:W-:Y:S01]  /*d4c0*/  FSEL R94, R94, -INF , !P6 ;  /* 0xff8000005e5e7808 */ /* 0x000fe20007000000 */
[C---:B----4-:R-:W-:Y:S01]  /*d4d0*/  HMMA.16816.F32 R68, R108.reuse, R88, R68 ;  /* 0x000000586c44723c */ /* 0x050fe20000001844 */
[----:B------:R-:W-:Y:S01]  /*d4e0*/  FSEL R177, R11, -INF , !P0 ;  /* 0xff8000000bb17808 */ /* 0x000fe20004000000 */
[----:B--2---:R-:W2:Y:S01]  /*d4f0*/  LDSM.16.M88.4 R52, [R140+0x1800] ;  /* 0x001800008c34783b */ /* 0x004ea20000000200 */
[CC--:B-----5:R-:W-:Y:S01]  /*d500*/  FFMA.FTZ R11, R0.reuse, R83.reuse, R72 ;  /* 0x00000053000b7223 */ /* 0x0e0fe20000010048 */
[----:B------:R-:W-:Y:S01]  /*d510*/  ISETP.GE.AND P6, PT, R95, R50, PT ;  /* 0x000000325f00720c */ /* 0x000fe20003fc6270 */
[----:B------:R-:W-:Y:S01]  /*d520*/  FFMA.FTZ R74, R0, R83, R74 ;  /* 0x00000053004a7223 */ /* 0x000fe2000001004a */
[----:B------:R4:W5:Y:S01]  /*d530*/  I2F R89, R76 ;  /* 0x0000004c00597306 */ /* 0x0009620000201400 */
[----:B------:R-:W-:Y:S01]  /*d540*/  IADD3 R72, R2, 0x28, RZ ;  /* 0x0000002802487810 */ /* 0x000fe20007ffe0ff */
[----:B------:R-:W-:Y:S01]  /*d550*/  HMMA.16816.F32 R64, R108, R90, R64 ;  /* 0x0000005a6c40723c */ /* 0x000fe20000001840 */
[----:B------:R-:W-:-:S02]  /*d560*/  FSEL R88, R9, -INF , !P2 ;  /* 0xff80000009587808 */ /* 0x000fc40005000000 */
[----:B------:R-:W-:Y:S02]  /*d570*/  IADD3 R9, R2, 0x21, RZ ;  /* 0x0000002102097810 */ /* 0x000fe40007ffe0ff */
[----:B------:R-:W-:Y:S01]  /*d580*/  P2R R10, PR, RZ, 0x40 ;  /* 0x00000040ff0a7803 */ /* 0x000fe20000000000 */
[----:B------:R-:W1:Y:S01]  /*d590*/  I2F R83, R72 ;  /* 0x0000004800537306 */ /* 0x000e620000201400 */
[----:B------:R-:W-:Y:S01]  /*d5a0*/  FSEL R17, R17, -INF , !P1 ;  /* 0xff80000011117808 */ /* 0x000fe20004800000 */
[----:B---3--:R-:W-:Y:S01]  /*d5b0*/  FFMA.FTZ R73, R0, R8, R73 ;  /* 0x0000000800497223 */ /* 0x008fe20000010049 */
[----:B------:R-:W-:Y:S01]  /*d5c0*/  ISETP.GE.AND P6, PT, R76, R50, PT ;  /* 0x000000324c00720c */ /* 0x000fe20003fc6270 */
[----:B------:R-:W-:Y:S01]  /*d5d0*/  FFMA.FTZ R75, R0, R8, R75 ;  /* 0x00000008004b7223 */ /* 0x000fe2000001004b */
[----:B------:R-:W-:Y:S02]  /*d5e0*/  ISETP.GE.AND P1, PT, R76, R49, PT ;  /* 0x000000314c00720c */ /* 0x000fe40003f26270 */
[----:B------:R-:W-:Y:S01]  /*d5f0*/  IADD3 R90, R2, 0x29, RZ ;  /* 0x00000029025a7810 */ /* 0x000fe20007ffe0ff */
[----:B------:R3:W3:Y:S01]  /*d600*/  I2F R93, R9 ;  /* 0x00000009005d7306 */ /* 0x0006e20000201400 */
[----:B----4-:R-:W-:Y:S01]  /*d610*/  FSEL R76, R11, -INF , !P3 ;  /* 0xff8000000b4c7808 */ /* 0x010fe20005800000 */
[-C--:B-----5:R-:W-:Y:S01]  /*d620*/  FFMA.FTZ R70, R0, R89.reuse, R70 ;  /* 0x0000005900467223 */ /* 0x0a0fe20000010046 */
[----:B------:R-:W-:Y:S01]  /*d630*/  ISETP.NE.AND P3, PT, R10, RZ, PT ;  /* 0x000000ff0a00720c */ /* 0x000fe20003f65270 */
[----:B------:R-:W-:Y:S01]  /*d640*/  FFMA.FTZ R68, R0, R89, R68 ;  /* 0x0000005900447223 */ /* 0x000fe20000010044 */
[----:B------:R-:W-:-:S02]  /*d650*/  ISETP.GE.AND P2, PT, R9, R50, PT ;  /* 0x000000320900720c */ /* 0x000fc40003f46270 */
[----:B------:R-:W-:Y:S02]  /*d660*/  ISETP.GE.AND P0, PT, R9, R49, PT ;  /* 0x000000310900720c */ /* 0x000fe40003f06270 */
[----:B------:R-:W-:Y:S01]  /*d670*/  FSEL R78, R73, -INF , !P3 ;  /* 0xff800000494e7808 */ /* 0x000fe20005800000 */
[----:B-1----:R-:W-:Y:S01]  /*d680*/  FFMA.FTZ R64, R0, R83, R64 ;  /* 0x0000005300407223 */ /* 0x002fe20000010040 */
[----:B------:R-:W-:Y:S01]  /*d690*/  HMMA.16816.F32 R112, R84, R12, R112 ;  /* 0x0000000c5470723c */ /* 0x000fe20000001870 */
[----:B------:R-:W-:Y:S01]  /*d6a0*/  ISETP.GE.AND P3, PT, R72, R50, PT ;  /* 0x000000324800720c */ /* 0x000fe20003f66270 */
[----:B------:R-:W1:Y:S01]  /*d6b0*/  I2F R12, R90 ;  /* 0x0000005a000c7306 */ /* 0x000e620000201400 */
[----:B------:R-:W-:Y:S01]  /*d6c0*/  ISETP.GE.AND P4, PT, R95, R49, PT ;  /* 0x000000315f00720c */ /* 0x000fe20003f86270 */
[C---:B------:R-:W-:Y:S01]  /*d6d0*/  FFMA.FTZ R139, R0.reuse, R83, R66 ;  /* 0x00000053008b7223 */ /* 0x040fe20000010042 */
[----:B---3--:R-:W3:Y:S01]  /*d6e0*/  LDSM.16.M88.4 R8, [R154+0x2800] ;  /* 0x002800009a08783b */ /* 0x008ee20000000200 */
[----:B------:R-:W-:Y:S01]  /*d6f0*/  P2R R91, PR, RZ, 0x8 ;  /* 0x00000008ff5b7803 */ /* 0x000fe20000000000 */
[-C--:B------:R-:W-:Y:S01]  /*d700*/  FFMA.FTZ R71, R0, R93.reuse, R71 ;  /* 0x0000005d00477223 */ /* 0x080fe20000010047 */
[----:B------:R-:W-:Y:S01]  /*d710*/  IADD3 R13, R2, 0x30, RZ ;  /* 0x00000030020d7810 */ /* 0x000fe20007ffe0ff */
[----:B--2---:R-:W-:Y:S01]  /*d720*/  HMMA.16816.F32 R60, R108, R52, R60 ;  /* 0x000000346c3c723c */ /* 0x004fe2000000183c */
[----:B------:R-:W-:Y:S01]  /*d730*/  FSEL R135, R70, -INF , !P1 ;  /* 0xff80000046877808 */ /* 0x000fe20004800000 */
[----:B------:R-:W-:Y:S01]  /*d740*/  FFMA.FTZ R69, R0, R93, R69 ;  /* 0x0000005d00457223 */ /* 0x000fe20000010045 */
[----:B------:R-:W2:Y:S01]  /*d750*/  I2F R53, R13 ;  /* 0x0000000d00357306 */ /* 0x000ea20000201400 */
[----:B------:R-:W-:-:S02]  /*d760*/  ISETP.NE.AND P1, PT, R91, RZ, PT ;  /* 0x000000ff5b00720c */ /* 0x000fc40003f25270 */
[----:B------:R-:W-:Y:S02]  /*d770*/  FSEL R79, R75, -INF , !P4 ;  /* 0xff8000004b4f7808 */ /* 0x000fe40006000000 */
[----:B------:R-:W-:Y:S01]  /*d780*/  IADD3 R52, R2, 0x31, RZ ;  /* 0x0000003102347810 */ /* 0x000fe20007ffe0ff */
[-C--:B-1----:R-:W-:Y:S01]  /*d790*/  FFMA.FTZ R174, R0, R12.reuse, R65 ;  /* 0x0000000c00ae7223 */ /* 0x082fe20000010041 */
[----:B------:R-:W-:Y:S01]  /*d7a0*/  FSEL R77, R74, -INF , !P5 ;  /* 0xff8000004a4d7808 */ /* 0x000fe20006800000 */
[----:B------:R-:W-:Y:S01]  /*d7b0*/  HMMA.16816.F32 R56, R108, R54, R56 ;  /* 0x000000366c38723c */ /* 0x000fe20000001838 */
[----:B------:R-:W-:Y:S01]  /*d7c0*/  ISETP.GE.AND P4, PT, R72, R49, PT ;  /* 0x000000314800720c */ /* 0x000fe20003f86270 */
[----:B------:R-:W1:Y:S01]  /*d7d0*/  I2F R66, R52 ;  /* 0x0000003400427306 */ /* 0x000e620000201400 */
[----:B------:R-:W4:Y:S01]  /*d7e0*/  LDSM.16.M88.4 R72, [R140+0x2000] ;  /* 0x002000008c48783b */ /* 0x000f220000000200 */
[----:B------:R-:W-:Y:S01]  /*d7f0*/  FSEL R64, R64, -INF , !P1 ;  /* 0xff80000040407808 */ /* 0x000fe20004800000 */
[----:B------:R-:W-:Y:S01]  /*d800*/  FFMA.FTZ R67, R0, R12, R67 ;  /* 0x0000000c00437223 */ /* 0x000fe20000010043 */
[----:B------:R-:W-:-:S02]  /*d810*/  ISETP.GE.AND P1, PT, R52, R50, PT ;  /* 0x000000323400720c */ /* 0x000fc40003f26270 */
[----:B------:R-:W-:Y:S01]  /*d820*/  FSEL R137, R71, -INF , !P0 ;  /* 0xff80000047897808 */ /* 0x000fe20004000000 */
[C---:B------:R-:W-:Y:S01]  /*d830*/  HMMA.16816.F32 R44, R84.reuse, R14, R44 ;  /* 0x0000000e542c723c */ /* 0x040fe2000000182c */
[----:B------:R-:W-:Y:S02]  /*d840*/  FSEL R136, R68, -INF , !P6 ;  /* 0xff80000044887808 */ /* 0x000fe40007000000 */
[CC--:B------:R-:W-:Y:S01]  /*d850*/  ISETP.GE.AND P5, PT, R13.reuse, R50.reuse, PT ;  /* 0x000000320d00720c */ /* 0x0c0fe20003fa6270 */
[C---:B--2---:R-:W-:Y:S01]  /*d860*/  FFMA.FTZ R60, R0.reuse, R53, R60 ;  /* 0x00000035003c7223 */ /* 0x044fe2000001003c */
[----:B------:R-:W-:Y:S01]  /*d870*/  ISETP.GE.AND P0, PT, R13, R49, PT ;  /* 0x000000310d00720c */ /* 0x000fe20003f06270 */
[----:B------:R-:W-:Y:S01]  /*d880*/  FFMA.FTZ R62, R0, R53, R62 ;  /* 0x00000035003e7223 */ /* 0x000fe2000001003e */
[----:B------:R-:W-:Y:S02]  /*d890*/  ISETP.GE.AND P6, PT, R90, R50, PT ;  /* 0x000000325a00720c */ /* 0x000fe40003fc6270 */
[----:B------:R-:W-:Y:S01]  /*d8a0*/  P2R R13, PR, RZ, 0x2 ;  /* 0x00000002ff0d7803 */ /* 0x000fe20000000000 */
[-C--:B-1----:R-:W-:Y:S01]  /*d8b0*/  FFMA.FTZ R129, R0, R66.reuse, R63 ;  /* 0x0000004200817223 */ /* 0x082fe2000001003f */
[-C--:B------:R-:W-:Y:S01]  /*d8c0*/  ISETP.GE.AND P1, PT, R52, R49.reuse, PT ;  /* 0x000000313400720c */ /* 0x080fe20003f26270 */
[----:B------:R-:W-:Y:S01]  /*d8d0*/  FFMA.FTZ R61, R0, R66, R61 ;  /* 0x00000042003d7223 */ /* 0x000fe2000001003d */
[----:B------:R-:W-:Y:S01]  /*d8e0*/  FSEL R174, R174, -INF , !P6 ;  /* 0xff800000aeae7808 */ /* 0x000fe20007000000 */
[----:B------:R-:W1:Y:S01]  /*d8f0*/  LDSM.16.M88.4 R52, [R140+0x2800] ;  /* 0x002800008c34783b */ /* 0x000e620000000200 */
[----:B------:R-:W-:Y:S01]  /*d900*/  ISETP.NE.AND P6, PT, R13, RZ, PT ;  /* 0x000000ff0d00720c */ /* 0x000fe20003fc5270 */
[----:B---3--:R-:W-:Y:S01]  /*d910*/  HMMA.16816.F32 R40, R84, R8, R40 ;  /* 0x000000085428723c */ /* 0x008fe20000001828 */
[----:B------:R-:W-:Y:S01]  /*d920*/  ISETP.GE.AND P3, PT, R90, R49, PT ;  /* 0x000000315a00720c */ /* 0x000fe20003f66270 */
[----:B------:R-:W2:Y:S01]  /*d930*/  LDSM.16.M88.4 R12, [R154+0x3000] ;  /* 0x003000009a0c783b */ /* 0x000ea20000000200 */
[----:B------:R-:W-:-:S02]  /*d940*/  IADD3 R68, R2, 0x38, RZ ;  /* 0x0000003802447810 */ /* 0x000fc40007ffe0ff */
[----:B------:R-:W-:Y:S02]  /*d950*/  FSEL R175, R67, -INF , !P3 ;  /* 0xff80000043af7808 */ /* 0x000fe40005800000 */
[----:B------:R-:W3:Y:S01]  /*d960*/  I2F R65, R68 ;  /* 0x0000004400417306 */ /* 0x000ee20000201400 */
[----:B------:R-:W-:Y:S01]  /*d970*/  IADD3 R67, R2, 0x39, RZ ;  /* 0x0000003902437810 */ /* 0x000fe20007ffe0ff */
[----:B------:R-:W-:Y:S01]  /*d980*/  HMMA.16816.F32 R36, R84, R10, R36 ;  /* 0x0000000a5424723c */ /* 0x000fe20000001824 */
[----:B------:R-:W-:Y:S02]  /*d990*/  FSEL R139, R139, -INF , !P4 ;  /* 0xff8000008b8b7808 */ /* 0x000fe40006000000 */
[----:B------:R-:W-:Y:S02]  /*d9a0*/  ISETP.GE.AND P4, PT, R68, R50, PT ;  /* 0x000000324400720c */ /* 0x000fe40003f86270 */
[----:B------:R-:W-:Y:S01]  /*d9b0*/  IADD3 R9, R2, 0x40, RZ ;  /* 0x0000004002097810 */ /* 0x000fe20007ffe0ff */
[----:B------:R-:W5:Y:S01]  /*d9c0*/  I2F R8, R67 ;  /* 0x0000004300087306 */ /* 0x000f620000201400 */
[----:B------:R-:W-:Y:S01]  /*d9d0*/  FSEL R138, R69, -INF , !P2 ;  /* 0xff800000458a7808 */ /* 0x000fe20005000000 */
[----:B----4-:R-:W-:Y:S01]  /*d9e0*/  HMMA.16816.F32 R112, R108, R72, R112 ;  /* 0x000000486c70723c */ /* 0x010fe20000001870 */
[----:B------:R-:W-:-:S02]  /*d9f0*/  FSEL R119, R62, -INF , !P0 ;  /* 0xff8000003e777808 */ /* 0x000fc40004000000 */
[----:B------:R-:W-:Y:S01]  /*da00*/  ISETP.GE.AND P2, PT, R68, R49, PT ;  /* 0x000000314400720c */ /* 0x000fe20003f46270 */
[CC--:B---3--:R-:W-:Y:S02]  /*da10*/  FFMA.FTZ R56, R0.reuse, R65.reuse, R56 ;  /* 0x0000004100387223 */ /* 0x0c8fe40000010038 */
[----:B------:R-:W3:Y:S01]  /*da20*/  I2F R63, R9 ;  /* 0x00000009003f7306 */ /* 0x000ee20000201400 */
[----:B------:R-:W-:Y:S01]  /*da30*/  FFMA.FTZ R58, R0, R65, R58 ;  /* 0x00000041003a7223 */ /* 0x000fe2000001003a */
[----:B------:R-:W-:Y:S01]  /*da40*/  HMMA.16816.F32 R44, R108, R74, R44 ;  /* 0x0000004a6c2c723c */ /* 0x000fe2000000182c */
[C---:B------:R-:W-:Y:S02]  /*da50*/  ISETP.GE.AND P3, PT, R67.reuse, R50, PT ;  /* 0x000000324300720c */ /* 0x040fe40003f66270 */
[----:B------:R-:W-:Y:S01]  /*da60*/  FSEL R132, R56, -INF , !P4 ;  /* 0xff80000038847808 */ /* 0x000fe20006000000 */
[CC--:B-----5:R-:W-:Y:S01]  /*da70*/  FFMA.FTZ R57, R0.reuse, R8.reuse, R57 ;  /* 0x0000000800397223 */ /* 0x0e0fe20000010039 */
[----:B------:R-:W-:Y:S01]  /*da80*/  ISETP.GE.AND P0, PT, R67, R49, PT ;  /* 0x000000314300720c */ /* 0x000fe20003f06270 */
[----:B------:R-:W-:Y:S01]  /*da90*/  FFMA.FTZ R59, R0, R8, R59 ;  /* 0x00000008003b7223 */ /* 0x000fe2000001003b */
[----:B------:R-:W-:-:S02]  /*daa0*/  IADD3 R56, R2, 0x48, RZ ;  /* 0x0000004802387810 */ /* 0x000fc40007ffe0ff */
[----:B------:R-:W-:Y:S02]  /*dab0*/  IADD3 R65, R2, 0x49, RZ ;  /* 0x0000004902417810 */ /* 0x000fe40007ffe0ff */
[----:B------:R-:W-:Y:S01]  /*dac0*/  FSEL R128, R60, -INF , !P5 ;  /* 0xff8000003c807808 */ /* 0x000fe20006800000 */
[----:B-1----:R-:W-:Y:S01]  /*dad0*/  HMMA.16816.F32 R40, R108, R52, R40 ;  /* 0x000000346c28723c */ /* 0x002fe20000001828 */
[----:B------:R-:W-:Y:S02]  /*dae0*/  IADD3 R62, R2, 0x41, RZ ;  /* 0x00000041023e7810 */ /* 0x000fe40007ffe0ff */
[----:B------:R-:W-:Y:S01]  /*daf0*/  FSEL R129, R129, -INF , !P1 ;  /* 0xff80000081817808 */ /* 0x000fe20004800000 */
[C---:B---3--:R-:W-:Y:S01]  /*db00*/  FFMA.FTZ R105, R0.reuse, R63, R114 ;  /* 0x0000003f00697223 */ /* 0x048fe20000010072 */
[C---:B------:R-:W-:Y:S01]  /*db10*/  ISETP.GE.AND P5, PT, R9.reuse, R50, PT ;  /* 0x000000320900720c */ /* 0x040fe20003fa6270 */
[----:B------:R1:W3:Y:S01]  /*db20*/  I2F R60, R62 ;  /* 0x0000003e003c7306 */ /* 0x0002e20000201400 */
[----:B------:R-:W-:Y:S01]  /*db30*/  ISETP.GE.AND P1, PT, R9, R49, PT ;  /* 0x000000310900720c */ /* 0x000fe20003f26270 */
[----:B--2---:R-:W-:Y:S01]  /*db40*/  HMMA.16816.F32 R32, R84, R12, R32 ;  /* 0x0000000c5420723c */ /* 0x004fe20000001820 */
[----:B------:R-:W2:Y:S01]  /*db50*/  LDSM.16.M88.4 R8, [R154+0x3800] ;  /* 0x003800009a08783b */ /* 0x000ea20000000200 */
[----:B------:R-:W-:Y:S01]  /*db60*/  FSEL R130, R61, -INF , !P6 ;  /* 0xff8000003d827808 */ /* 0x000fe20007000000 */
[----:B------:R-:W-:Y:S01]  /*db70*/  FFMA.FTZ R104, R0, R63, R112 ;  /* 0x0000003f00687223 */ /* 0x000fe20000010070 */
[----:B------:R-:W-:-:S02]  /*db80*/  FSEL R131, R58, -INF , !P2 ;  /* 0xff8000003a837808 */ /* 0x000fc40005000000 */
[----:B------:R-:W-:Y:S01]  /*db90*/  FSEL R134, R57, -INF , !P3 ;  /* 0xff80000039867808 */ /* 0x000fe20005800000 */
[----:B------:R-:W4:Y:S01]  /*dba0*/  I2F R12, R65 ;  /* 0x00000041000c7306 */ /* 0x000f220000201400 */
[----:B------:R-:W-:Y:S01]  /*dbb0*/  FSEL R133, R59, -INF , !P0 ;  /* 0xff8000003b857808 */ /* 0x000fe20004000000 */
[----:B------:R-:W-:Y:S01]  /*dbc0*/  HMMA.16816.F32 R28, R84, R14, R28 ;  /* 0x0000000e541c723c */ /* 0x000fe2000000181c */
[CC--:B------:R-:W-:Y:S02]  /*dbd0*/  ISETP.GE.AND P4, PT, R62.reuse, R50.reuse, PT ;  /* 0x000000323e00720c */ /* 0x0c0fe40003f86270 */
[-C--:B------:R-:W-:Y:S02]  /*dbe0*/  ISETP.GE.AND P2, PT, R62, R49.reuse, PT ;  /* 0x000000313e00720c */ /* 0x080fe40003f46270 */
[C---:B------:R-:W-:Y:S01]  /*dbf0*/  ISETP.GE.AND P3, PT, R56.reuse, R50, PT ;  /* 0x000000323800720c */ /* 0x040fe20003f66270 */
[----:B------:R5:W5:Y:S01]  /*dc00*/  I2F R61, R56 ;  /* 0x00000038003d7306 */ /* 0x000b620000201400 */
[-C--:B------:R-:W-:Y:S01]  /*dc10*/  ISETP.GE.AND P0, PT, R56, R49.reuse, PT ;  /* 0x000000313800720c */ /* 0x080fe20003f06270 */
[----:B------:R-:W-:Y:S01]  /*dc20*/  HMMA.16816.F32 R36, R108, R54, R36 ;  /* 0x000000366c24723c */ /* 0x000fe20000001824 */
[----:B-1----:R-:W-:Y:S01]  /*dc30*/  IADD3 R62, R2, 0x50, RZ ;  /* 0x00000050023e7810 */ /* 0x002fe20007ffe0ff */
[CC--:B---3--:R-:W-:Y:S01]  /*dc40*/  FFMA.FTZ R112, R0.reuse, R60.reuse, R113 ;  /* 0x0000003c00707223 */ /* 0x0c8fe20000010071 */
[----:B------:R-:W-:Y:S01]  /*dc50*/  FSEL R105, R105, -INF , !P1 ;  /* 0xff80000069697808 */ /* 0x000fe20004800000 */
[C---:B------:R-:W-:Y:S01]  /*dc60*/  FFMA.FTZ R115, R0.reuse, R60, R115 ;  /* 0x0000003c00737223 */ /* 0x040fe20000010073 */
[C---:B------:R-:W-:Y:S01]  /*dc70*/  ISETP.GE.AND P6, PT, R65.reuse, R50, PT ;  /* 0x000000324100720c */ /* 0x040fe20003fc6270 */
[----:B------:R-:W1:Y:S01]  /*dc80*/  I2F R13, R62 ;  /* 0x0000003e000d7306 */ /* 0x000e620000201400 */
[CC--:B----4-:R-:W-:Y:S01]  /*dc90*/  FFMA.FTZ R118, R0.reuse, R12.reuse, R45 ;  /* 0x0000000c00767223 */ /* 0x0d0fe2000001002d */
[----:B------:R-:W-:Y:S01]  /*dca0*/  ISETP.GE.AND P1, PT, R65, R49, PT ;  /* 0x000000314100720c */ /* 0x000fe20003f26270 */
[----:B------:R-:W-:Y:S01]  /*dcb0*/  FFMA.FTZ R47, R0, R12, R47 ;  /* 0x0000000c002f7223 */ /* 0x000fe2000001002f */
[----:B------:R-:W-:-:S02]  /*dcc0*/  IADD3 R14, R2, 0x58, RZ ;  /* 0x00000058020e7810 */ /* 0x000fc40007ffe0ff */
[----:B------:R-:W-:Y:S01]  /*dcd0*/  FSEL R118, R118, -INF , !P6 ;  /* 0xff80000076767808 */ /* 0x000fe20007000000 */
[----:B-----5:R-:W3:Y:S01]  /*dce0*/  LDSM.16.M88.4 R56, [R140+0x3000] ;  /* 0x003000008c38783b */ /* 0x020ee20000000200 */
[----:B------:R-:W-:Y:S01]  /*dcf0*/  FSEL R117, R47, -INF , !P1 ;  /* 0xff8000002f757808 */ /* 0x000fe20004800000 */
[----:B------:R4:W5:Y:S01]  /*dd00*/  I2F R45, R14 ;  /* 0x0000000e002d7306 */ /* 0x0009620000201400 */
[----:B------:R-:W-:Y:S01]  /*dd10*/  ISETP.GE.AND P6, PT, R14, R50, PT ;  /* 0x000000320e00720c */ /* 0x000fe20003fc6270 */
[----:B------:R-:W-:Y:S01]  /*dd20*/  FFMA.FTZ R116, R0, R61, R44 ;  /* 0x0000003d00747223 */ /* 0x000fe2000001002c */
[----:B------:R-:W-:Y:S01]  /*dd30*/  ISETP.GE.AND P1, PT, R14, R49, PT ;  /* 0x000000310e00720c */ /* 0x000fe20003f26270 */
[----:B------:R-:W-:Y:S01]  /*dd40*/  FFMA.FTZ R46, R0, R61, R46 ;  /* 0x0000003d002e7223 */ /* 0x000fe2000001002e */
[----:B------:R-:W-:Y:S01]  /*dd50*/  IADD3 R52, R2, 0x51, RZ ;  /* 0x0000005102347810 */ /* 0x000fe20007ffe0ff */
[-C--:B-1----:R-:W-:Y:S01]  /*dd60*/  FFMA.FTZ R40, R0, R13.reuse, R40 ;  /* 0x0000000d00287223 */ /* 0x082fe20000010028 */
[----:B------:R-:W-:Y:S01]  /*dd70*/  FSEL R104, R104, -INF , !P5 ;  /* 0xff80000068687808 */ /* 0x000fe20006800000 */
[----:B------:R-:W-:Y:S01]  /*dd80*/  FFMA.FTZ R42, R0, R13, R42 ;  /* 0x0000000d002a7223 */ /* 0x000fe2000001002a */
[----:B------:R-:W1:Y:S01]  /*dd90*/  I2F R44, R52 ;  /* 0x00000034002c7306 */ /* 0x000e620000201400 */
[----:B--2---:R-:W-:Y:S01]  /*dda0*/  HMMA.16816.F32 R24, R84, R8, R24 ;  /* 0x000000085418723c */ /* 0x004fe20000001818 */
[----:B------:R-:W-:-:S02]  /*ddb0*/  FSEL R113, R46, -INF , !P0 ;  /* 0xff8000002e717808 */ /* 0x000fc40004000000 */
[----:B------:R-:W-:Y:S02]  /*ddc0*/  IADD3 R46, R2, 0x59, RZ ;  /* 0x00000059022e7810 */ /* 0x000fe40007ffe0ff */
[----:B------:R-:W-:Y:S01]  /*ddd0*/  ISETP.GE.AND P5, PT, R62, R50, PT ;  /* 0x000000323e00720c */ /* 0x000fe20003fa6270 */
[----:B----4-:R-:W2:Y:S01]  /*dde0*/  LDSM.16.M88.4 R12, [R140+0x3800] ;  /* 0x003800008c0c783b */ /* 0x010ea20000000200 */
[----:B------:R-:W4:Y:S01]  /*ddf0*/  I2F R8, R46 ;  /* 0x0000002e00087306 */ /* 0x000f220000201400 */
[----:B------:R-:W-:Y:S01]  /*de00*/  HMMA.16816.F32 R20, R84, R10, R20 ;  /* 0x0000000a5414723c */ /* 0x000fe20000001814 */
[----:B------:R-:W-:Y:S01]  /*de10*/  FSEL R66, R40, -INF , !P5 ;  /* 0xff80000028427808 */ /* 0x000fe20006800000 */
[-C--:B-----5:R-:W-:Y:S01]  /*de20*/  FFMA.FTZ R38, R0, R45.reuse, R38 ;  /* 0x0000002d00267223 */ /* 0x0a0fe20000010026 */
[----:B------:R-:W-:Y:S01]  /*de30*/  IADD3 R40, R2, 0x60, RZ ;  /* 0x0000006002287810 */ /* 0x000fe20007ffe0ff */
[----:B------:R-:W-:Y:S01]  /*de40*/  FFMA.FTZ R36, R0, R45, R36 ;  /* 0x0000002d00247223 */ /* 0x000fe20000010024 */
[----:B------:R-:W-:Y:S01]  /*de50*/  FSEL R112, R112, -INF , !P4 ;  /* 0xff80000070707808 */ /* 0x000fe20006000000 */
[----:B------:R-:W-:-:S04]  /*de60*/  DEPBAR.LE SB0, 0x0 ;  /* 0x000080000000791a */ /* 0x000fc80000000000 */
[-C--:B-1----:R-:W-:Y:S01]  /*de70*/  FFMA.FTZ R102, R0, R44.reuse, R41 ;  /* 0x0000002c00667223 */ /* 0x082fe20000010029 */
[----:B------:R-:W-:Y:S01]  /*de80*/  IADD3 R41, R2, 0x61, RZ ;  /* 0x0000006102297810 */ /* 0x000fe20007ffe0ff */
[----:B------:R-:W-:Y:S01]  /*de90*/  I2F R9, R40 ;  /* 0x0000002800097306 */ /* 0x000fe20000201400 */
[----:B------:R-:W-:Y:S01]  /*dea0*/  FSEL R103, R38, -INF , !P1 ;  /* 0xff80000026677808 */ /* 0x000fe20004800000 */
[----:B------:R-:W-:Y:S01]  /*deb0*/  FFMA.FTZ R43, R0, R44, R43 ;  /* 0x0000002c002b7223 */ /* 0x000fe2000001002b */
[----:B------:R-:W-:Y:S01]  /*dec0*/  IADD3 R38, R2, 0x69, RZ ;  /* 0x0000006902267810 */ /* 0x000fe20007ffe0ff */
[-C--:B----4-:R-:W-:Y:S01]  /*ded0*/  FFMA.FTZ R37, R0, R8.reuse, R37 ;  /* 0x0000000800257223 */ /* 0x090fe20000010025 */
[----:B------:R-:W-:Y:S01]  /*dee0*/  FSEL R106, R36, -INF , !P6 ;  /* 0xff800000246a7808 */ /* 0x000fe20007000000 */
[----:B------:R-:W-:Y:S01]  /*def0*/  FFMA.FTZ R39, R0, R8, R39 ;  /* 0x0000000800277223 */ /* 0x000fe20000010027 */
[----:B------:R-:W-:Y:S01]  /*df00*/  IADD3 R36, R2, 0x68, RZ ;  /* 0x0000006802247810 */ /* 0x000fe20007ffe0ff */
[----:B---3--:R-:W-:Y:S01]  /*df10*/  HMMA.16816.F32 R32, R108, R56, R32 ;  /* 0x000000386c20723c */ /* 0x008fe20000001820 */
[----:B------:R-:W1:Y:S01]  /*df20*/  I2F R10, R41 ;  /* 0x00000029000a7306 */ /* 0x000e620000201400 */
[----:B------:R-:W-:-:S02]  /*df30*/  ISETP.GE.AND P0, PT, R52, R49, PT ;  /* 0x000000313400720c */ /* 0x000fc40003f06270 */
[-C--:B------:R-:W-:Y:S02]  /*df40*/  ISETP.GE.AND P4, PT, R52, R50.reuse, PT ;  /* 0x000000323400720c */ /* 0x080fe40003f86270 */
[----:B------:R-:W-:Y:S02]  /*df50*/  ISETP.GE.AND P6, PT, R41, R50, PT ;  /* 0x000000322900720c */ /* 0x000fe40003fc6270 */
[----:B------:R-:W-:Y:S01]  /*df60*/  HMMA.16816.F32 R28, R108, R58, R28 ;  /* 0x0000003a6c1c723c */ /* 0x000fe2000000181c */
[----:B------:R-:W3:Y:S01]  /*df70*/  I2F R8, R38 ;  /* 0x0000002600087306 */ /* 0x000ee20000201400 */
[----:B------:R-:W-:Y:S02]  /*df80*/  FSEL R67, R43, -INF , !P0 ;  /* 0xff8000002b437808 */ /* 0x000fe40004000000 */
[----:B------:R-:W-:Y:S02]  /*df90*/  FSEL R102, R102, -INF , !P4 ;  /* 0xff80000066667808 */ /* 0x000fe40006000000 */
[----:B------:R-:W-:-:S02]  /*dfa0*/  ISETP.GE.AND P0, PT, R40, R49, PT ;  /* 0x000000312800720c */ /* 0x000fc40003f06270 */
[-C--:B------:R-:W-:Y:S01]  /*dfb0*/  ISETP.GE.AND P4, PT, R40, R50.reuse, PT ;  /* 0x000000322800720c */ /* 0x080fe20003f86270 */
[----:B------:R-:W4:Y:S01]  /*dfc0*/  I2F R11, R36 ;  /* 0x00000024000b7306 */ /* 0x000f220000201400 */
[C---:B--2---:R-:W-:Y:S01]  /*dfd0*/  HMMA.16816.F32 R24, R108.reuse, R12, R24 ;  /* 0x0000000c6c18723c */ /* 0x044fe20000001818 */
[----:B------:R-:W-:Y:S02]  /*dfe0*/  ISETP.GE.AND P5, PT, R46, R50, PT ;  /* 0x000000322e00720c */ /* 0x000fe40003fa6270 */
[----:B------:R-:W-:Y:S02]  /*dff0*/  FSEL R115, R115, -INF , !P2 ;  /* 0xff80000073737808 */ /* 0x000fe40005000000 */
[----:B------:R-:W-:Y:S01]  /*e000*/  FSEL R114, R37, -INF , !P5 ;  /* 0xff80000025727808 */ /* 0x000fe20006800000 */
[-C--:B-1----:R-:W-:Y:S01]  /*e010*/  FFMA.FTZ R33, R0, R10.reuse, R33 ;  /* 0x0000000a00217223 */ /* 0x082fe20000010021 */
[----:B------:R-:W-:Y:S01]  /*e020*/  IADD3 R12, R2, 0x78, RZ ;  /* 0x00000078020c7810 */ /* 0x000fe20007ffe0ff */
[----:B------:R-:W-:Y:S01]  /*e030*/  FFMA.FTZ R35, R0, R10, R35 ;  /* 0x0000000a00237223 */ /* 0x000fe20000010023 */
[----:B------:R-:W-:Y:S01]  /*e040*/  IADD3 R10, R2, 0x71, RZ ;  /* 0x00000071020a7810 */ /* 0x000fe20007ffe0ff */
[----:B------:R-:W-:Y:S01]  /*e050*/  HMMA.16816.F32 R20, R108, R14, R20 ;  /* 0x0000000e6c14723c */ /* 0x000fe20000001814 */
[CC--:B------:R-:W-:Y:S01]  /*e060*/  FFMA.FTZ R32, R0.reuse, R9.reuse, R32 ;  /* 0x0000000900207223 */ /* 0x0c0fe20000010020 */
[----:B------:R-:W-:Y:S01]  /*e070*/  FSEL R56, R33, -INF , !P6 ;  /* 0xff80000021387808 */ /* 0x000fe20007000000 */
[----:B------:R-:W1:Y:S01]  /*e080*/  I2F R14, R10 ;  /* 0x0000000a000e7306 */ /* 0x000e620000201400 */
[----:B------:R-:W-:Y:S01]  /*e090*/  FFMA.FTZ R34, R0, R9, R34 ;  /* 0x0000000900227223 */ /* 0x000fe20000010022 */
[----:B------:R-:W-:Y:S01]  /*e0a0*/  IADD3 R9, R2, 0x70, RZ ;  /* 0x0000007002097810 */ /* 0x000fe20007ffe0ff */
[----:B---3--:R-:W-:Y:S01]  /*e0b0*/  FFMA.FTZ R29, R0, R8, R29 ;  /* 0x00000008001d7223 */ /* 0x008fe2000001001d */
[----:B------:R-:W-:Y:S01]  /*e0c0*/  FSEL R58, R32, -INF , !P4 ;  /* 0xff800000203a7808 */ /* 0x000fe20006000000 */
[C---:B----4-:R-:W-:Y:S01]  /*e0d0*/  FFMA.FTZ R28, R0.reuse, R11, R28 ;  /* 0x0000000b001c7223 */ /* 0x050fe2000001001c */
[C---:B------:R-:W-:Y:S01]  /*e0e0*/  ISETP.GE.AND P6, PT, R9.reuse, R50, PT ;  /* 0x000000320900720c */ /* 0x040fe20003fc6270 */
[----:B------:R-:W-:Y:S01]  /*e0f0*/  FFMA.FTZ R31, R0, R8, R31 ;  /* 0x00000008001f7223 */ /* 0x000fe2000001001f */
[----:B------:R-:W-:Y:S01]  /*e100*/  FSEL R53, R34, -INF , !P0 ;  /* 0xff80000022357808 */ /* 0x000fe20004000000 */
[----:B------:R-:W2:Y:S01]  /*e110*/  I2F R13, R9 ;  /* 0x00000009000d7306 */ /* 0x000ea20000201400 */
[----:B------:R-:W-:Y:S01]  /*e120*/  ISETP.GE.AND P0, PT, R9, R49, PT ;  /* 0x000000310900720c */ /* 0x000fe20003f06270 */
[----:B------:R-:W-:Y:S01]  /*e130*/  FFMA.FTZ R30, R0, R11, R30 ;  /* 0x0000000b001e7223 */ /* 0x000fe2000001001e */
[----:B------:R-:W-:-:S02]  /*e140*/  ISETP.GE.AND P4, PT, R38, R50, PT ;  /* 0x000000322600720c */ /* 0x000fc40003f86270 */
[----:B------:R-:W-:Y:S02]  /*e150*/  ISETP.GE.AND P5, PT, R36, R50, PT ;  /* 0x000000322400720c */ /* 0x000fe40003fa6270 */
[----:B------:R-:W-:Y:S01]  /*e160*/  IADD3 R8, R2, 0x79, RZ ;  /* 0x0000007902087810 */ /* 0x000fe20007ffe0ff */
[----:B------:R-:W3:Y:S01]  /*e170*/  I2F R11, R12 ;  /* 0x0000000c000b7306 */ /* 0x000ee20000201400 */
[----:B------:R-:W-:Y:S01]  /*e180*/  FSEL R54, R29, -INF , !P4 ;  /* 0xff8000001d367808 */ /* 0x000fe20006000000 */
[-C--:B-1----:R-:W-:Y:S01]  /*e190*/  FFMA.FTZ R27, R0, R14.reuse, R27 ;  /* 0x0000000e001b7223 */ /* 0x082fe2000001001b */
[-C--:B------:R-:W-:Y:S01]  /*e1a0*/  ISETP.GE.AND P2, PT, R62, R49.reuse, PT ;  /* 0x000000313e00720c */ /* 0x080fe20003f46270 */
[----:B------:R-:W-:Y:S01]  /*e1b0*/  FFMA.FTZ R25, R0, R14, R25 ;  /* 0x0000000e00197223 */ /* 0x000fe20000010019 */
[----:B------:R-:W-:Y:S02]  /*e1c0*/  FSEL R62, R28, -INF , !P5 ;  /* 0xff8000001c3e7808 */ /* 0x000fe40006800000 */
[----:B------:R-:W-:Y:S01]  /*e1d0*/  ISETP.GE.AND P5, PT, R10, R49, PT ;  /* 0x000000310a00720c */ /* 0x000fe20003fa6270 */
[CC--:B--2---:R-:W-:Y:S01]  /*e1e0*/  FFMA.FTZ R24, R0.reuse, R13.reuse, R24 ;  /* 0x0000000d00187223 */ /* 0x0c4fe20000010018 */
[----:B------:R-:W-:Y:S01]  /*e1f0*/  P2R R9, PR, RZ, 0x40 ;  /* 0x00000040ff097803 */ /* 0x000fe20000000000 */
[----:B------:R-:W-:Y:S01]  /*e200*/  FFMA.FTZ R26, R0, R13, R26 ;  /* 0x0000000d001a7223 */ /* 0x000fe2000001001a */
[----:B------:R-:W-:Y:S01]  /*e210*/  FSEL R27, R27, -INF , !P5 ;  /* 0xff8000001b1b7808 */ /* 0x000fe20006800000 */
[----:B------:R-:W-:Y:S01]  /*e220*/  BAR.SYNC.DEFER_BLOCKING 0x0 ;  /* 0x0000000000007b1d */ /* 0x000fe20000010000 */
[----:B------:R-:W-:-:S02]  /*e230*/  ISETP.NE.AND P4, PT, R9, RZ, PT ;  /* 0x000000ff0900720c */ /* 0x000fc40003f85270 */
[----:B------:R-:W-:Y:S01]  /*e240*/  FSEL R116, R116, -INF , !P3 ;  /* 0xff80000074747808 */ /* 0x000fe20005800000 */
[----:B---3--:R-:W-:Y:S01]  /*e250*/  FFMA.FTZ R22, R0, R11, R22 ;  /* 0x0000000b00167223 */ /* 0x008fe20000010016 */
[----:B------:R-:W-:Y:S01]  /*e260*/  FSEL R65, R42, -INF , !P2 ;  /* 0xff8000002a417808 */ /* 0x000fe20005000000 */
[----:B------:R-:W1:Y:S01]  /*e270*/  I2F R9, R8 ;  /* 0x0000000800097306 */ /* 0x000e620000201400 */
[----:B------:R-:W-:Y:S02]  /*e280*/  ISETP.GE.AND P5, PT, R48, 0x2, PT ;  /* 0x000000023000780c */ /* 0x000fe40003fa6270 */
[-C--:B------:R-:W-:Y:S02]  /*e290*/  ISETP.GE.AND P3, PT, R46, R49.reuse, PT ;  /* 0x000000312e00720c */ /* 0x080fe40003f66270 */
[-C--:B------:R-:W-:Y:S02]  /*e2a0*/  ISETP.GE.AND P2, PT, R41, R49.reuse, PT ;  /* 0x000000312900720c */ /* 0x080fe40003f46270 */
[----:B------:R-:W-:-:S02]  /*e2b0*/  ISETP.GE.AND P1, PT, R38, R49, PT ;  /* 0x000000312600720c */ /* 0x000fc40003f26270 */
[----:B------:R-:W-:Y:S01]  /*e2c0*/  FSEL R107, R39, -INF , !P3 ;  /* 0xff800000276b7808 */ /* 0x000fe20005800000 */
[----:B------:R-:W-:Y:S01]  /*e2d0*/  FFMA.FTZ R39, R0, R11, R20 ;  /* 0x0000000b00277223 */ /* 0x000fe20000010014 */
[----:B------:R-:W-:Y:S02]  /*e2e0*/  FSEL R35, R35, -INF , !P2 ;  /* 0xff80000023237808 */ /* 0x000fe40005000000 */
[----:B------:R-:W-:Y:S02]  /*e2f0*/  ISETP.GE.AND P3, PT, R36, R49, PT ;  /* 0x000000312400720c */ /* 0x000fe40003f66270 */
[----:B------:R-:W-:Y:S01]  /*e300*/  ISETP.GE.AND P2, PT, R10, R50, PT ;  /* 0x000000320a00720c */ /* 0x000fe20003f46270 */
[CC--:B-1----:R-:W-:Y:S01]  /*e310*/  FFMA.FTZ R38, R0.reuse, R9.reuse, R21 ;  /* 0x0000000900267223 */ /* 0x0c2fe20000010015 */
[----:B------:R-:W-:Y:S01]  /*e320*/  FSEL R41, R31, -INF , !P1 ;  /* 0xff8000001f297808 */ /* 0x000fe20004800000 */
[----:B------:R-:W-:Y:S01]  /*e330*/  FFMA.FTZ R20, R0, R9, R23 ;  /* 0x0000000900147223 */ /* 0x000fe20000010017 */
[----:B------:R-:W-:-:S02]  /*e340*/  FSEL R34, R24, -INF , !P4 ;  /* 0xff80000018227808 */ /* 0x000fc40006000000 */
[CC--:B------:R-:W-:Y:S02]  /*e350*/  ISETP.GE.AND P4, PT, R2.reuse, R50.reuse, PT ;  /* 0x000000320200720c */ /* 0x0c0fe40003f86270 */
[----:B------:R-:W-:Y:S01]  /*e360*/  ISETP.GE.AND P1, PT, R2, R49, PT ;  /* 0x000000310200720c */ /* 0x000fe20003f26270 */
[----:B------:R-:W-:Y:S01]  /*e370*/  FFMA.FTZ R2, R0, R51, R16 ;  /* 0x0000003300027223 */ /* 0x000fe20000010010 */
        /* <DEDUP_REMOVED lines=68> */
[----:B------:R-:W-:-:S03]  /*e7c0*/  SHF.R.S32.HI R8, RZ, 0x1f, R9 ;  /* 0x0000001fff087819 */ /* 0x000fc60000011409 */
[----:B------:R-:W-:Y:S02]  /*e7d0*/  IMAD.MOV.U32 R13, RZ, RZ, R10 ;  /* 0x000000ffff0d7224 */ /* 0x000fe400078e000a */
[----:B------:R-:W-:-:S04]  /*e7e0*/  IMAD R8, R8, c[0x0][0x180], RZ ;  /* 0x0000600008087a24 */ /* 0x000fc800078e02ff */
[----:B------:R-:W-:-:S05]  /*e7f0*/  IMAD R8, R9, c[0x0][0x184], R8 ;  /* 0x0000610009087a24 */ /* 0x000fca00078e0208 */
[----:B------:R-:W-:Y:S01]  /*e800*/  IADD3 R12, R11, R8, RZ ;  /* 0x000000080b0c7210 */ /* 0x000fe20007ffe0ff */
[----:B------:R-:W-:Y:S05]  /*e810*/  BRA `(.L_x_6797) ;  /* 0x0000003000007947 */ /* 0x000fea0003800000 */
.L_x_6796:
[----:B------:R-:W-:-:S05]  /*e820*/  IMAD.MOV.U32 R13, RZ, RZ, c[0x0][0x198] ;  /* 0x00006600ff0d7624 */ /* 0x000fca00078e00ff */
[----:B------:R-:W-:-:S04]  /*e830*/  LEA R13, -R13, RZ, 0x7 ;  /* 0x000000ff0d0d7211 */ /* 0x000fc800078e39ff */
[----:B------:R-:W-:Y:S02]  /*e840*/  SHF.R.S32.HI R12, RZ, 0x1f, R13 ;  /* 0x0000001fff0c7819 */ /* 0x000fe4000001140d */
.L_x_6797:
[----:B------:R-:W-:Y:S01]  /*e850*/  ISETP.GE.AND P0, PT, R100, c[0x0][0x220], PT ;  /* 0x0000880064007a0c */ /* 0x000fe20003f06270 */
[----:B------:R-:W-:-:S12]  /*e860*/  BSSY B0, `(.L_x_6798) ;  /* 0x0000064000007945 */ /* 0x000fd80003800000 */
[----:B------:R-:W-:Y:S01]  /*e870*/  @!P0 IADD3 R9, P2, P1, R13, R124, R162 ;  /* 0x0000007c0d098210 */ /* 0x000fe2000795e0a2 */
[----:B------:R-:W-:Y:S01]  /*e880*/  @!P0 IMAD.MOV.U32 R22, RZ, RZ, c[0x0][0x198] ;  /* 0x00006600ff168624 */ /* 0x000fe200078e00ff */
[----:B------:R1:W-:Y:S01]  /*e890*/  @P0 STS.128 [R168+0x2000], RZ ;  /* 0x002000ffa8000388 */ /* 0x0003e20000000c00 */
[----:B------:R-:W-:Y:S01]  /*e8a0*/  @!P0 IMAD.MOV.U32 R10, RZ, RZ, R124 ;  /* 0x000000ffff0a8224 */ /* 0x000fe200078e007c */
[----:B------:R-:W-:Y:S01]  /*e8b0*/  @!P0 IADD3.X R8, R12, R127, R161, P2, P1 ;  /* 0x0000007f0c088210 */ /* 0x000fe200017e24a1 */
[----:B------:R-:W-:Y:S01]  /*e8c0*/  @!P0 IMAD.MOV.U32 R11, RZ, RZ, R127 ;  /* 0x000000ffff0b8224 */ /* 0x000fe200078e007f */
[C---:B------:R-:W-:Y:S01]  /*e8d0*/  @!P0 LEA R28, P2, R9.reuse, c[0x0][0x168], 0x1 ;  /* 0x00005a00091c8a11 */ /* 0x040fe200078408ff */
[----:B------:R-:W-:Y:S02]  /*e8e0*/  @!P0 IMAD.MOV.U32 R24, RZ, RZ, c[0x0][0x198] ;  /* 0x00006600ff188624 */ /* 0x000fe400078e00ff */
[----:B------:R-:W-:Y:S01]  /*e8f0*/  @!P0 IMAD.MOV.U32 R3, RZ, RZ, c[0x0][0x198] ;  /* 0x00006600ff038624 */ /* 0x000fe200078e00ff */
[----:B------:R-:W-:Y:S01]  /*e900*/  @!P0 LEA.HI.X R29, R9, c[0x0][0x16c], R8, 0x1, P2 ;  /* 0x00005b00091d8a11 */ /* 0x000fe200010f0c08 */
[----:B------:R-:W-:-:S03]  /*e910*/  @!P0 IMAD.WIDE.U32 R22, R22, 0x50, R10 ;  /* 0x0000005016168825 */ /* 0x000fc600078e000a */
[----:B------:R-:W-:Y:S01]  /*e920*/  @!P0 LEA R14, P1, R3, R124, 0x5 ;  /* 0x0000007c030e8211 */ /* 0x000fe200078228ff */
[----:B------:R-:W-:-:S04]  /*e930*/  @!P0 IMAD.WIDE.U32 R24, R24, 0x60, R10 ;  /* 0x0000006018188825 */ /* 0x000fc800078e000a */
        /* <DEDUP_REMOVED lines=8> */
[----:B------:R-:W-:-:S02]  /*e9c0*/  @!P0 IMAD.MOV.U32 R9, RZ, RZ, c[0x0][0x19c] ;  /* 0x00006700ff098624 */ /* 0x000fc400078e00ff */
[----:B------:R-:W-:Y:S02]  /*e9d0*/  @!P0 IMAD R8, R8, 0x50, RZ ;  /* 0x0000005008088824 */ /* 0x000fe400078e02ff */
[----:B------:R-:W-:Y:S01]  /*e9e0*/  @!P0 IMAD.MOV.U32 R3, RZ, RZ, c[0x0][0x19c] ;  /* 0x00006700ff038624 */ /* 0x000fe200078e00ff */
[----:B------:R-:W-:Y:S01]  /*e9f0*/  @!P0 LEA.HI.X R9, R11, R127, R9, 0x6, P2 ;  /* 0x0000007f0b098211 */ /* 0x000fe200010f3409 */
[----:B------:R-:W-:Y:S01]  /*ea00*/  @!P0 IMAD.WIDE.U32 R36, R37, 0x30, R126 ;  /* 0x0000003025248825 */ /* 0x000fe200078e007e */
[----:B------:R-:W-:Y:S02]  /*ea10*/  @!P0 IADD3.X R23, R12, R23, R8, P1, !PT ;  /* 0x000000170c178210 */ /* 0x000fe40000ffe408 */
[C---:B------:R-:W-:Y:S01]  /*ea20*/  @!P0 IADD3 R14, P2, R13.reuse, R14, RZ ;  /* 0x0000000e0d0e8210 */ /* 0x040fe20007f5e0ff */
[----:B------:R-:W-:Y:S01]  /*ea30*/  @!P0 IMAD.MOV.U32 R10, RZ, RZ, c[0x0][0x19c] ;  /* 0x00006700ff0a8624 */ /* 0x000fe200078e00ff */
[----:B------:R-:W-:Y:S01]  /*ea40*/  @!P0 IADD3 R8, P1, R13, R24, RZ ;  /* 0x000000180d088210 */ /* 0x000fe20007f3e0ff */
        /* <DEDUP_REMOVED lines=69> */
.L_x_6799:
[----:B------:R-:W-:Y:S05]  /*eea0*/  BSYNC B0 ;  /* 0x0000000000007941 */ /* 0x000fea0003800000 */
.L_x_6798:
[----:B------:R-:W0:Y:S01]  /*eeb0*/  LDGDEPBAR ;  /* 0x00000000000079af */ /* 0x000e220000000000 */
[----:B------:R-:W-:-:S04]  /*eec0*/  LEA R170, P0, R13, R170, 0x1 ;  /* 0x000000aa0daa7211 */ /* 0x000fc800078008ff */
[----:B------:R-:W-:Y:S02]  /*eed0*/  LEA.HI.X R169, R13, R169, R12, 0x1, P0 ;  /* 0x000000a90da97211 */ /* 0x000fe400000f0c0c */
.L_x_6795:
        /* <DEDUP_REMOVED lines=68> */
[----:B------:R-:W-:Y:S02]  /*f320*/  IADD3 R148, R4, R149, RZ ;  /* 0x0000009504947210 */ /* 0x000fe40007ffe0ff */
        /* <DEDUP_REMOVED lines=23> */
[--C-:B------:R-:W-:Y:S01]  /*f4a0*/  FFMA.FTZ R57, R7, c[0x0][0x23c], -R22.reuse ;  /* 0x00008f0007397a23 */ /* 0x100fe20000010816 */
[----:B------:R-:W3:Y:S01]  /*f4b0*/  LDSM.16.MT88.4 R92, [R152+0x6000] ;  /* 0x00600000985c783b */ /* 0x000ee20000004200 */
[--C-:B------:R-:W-:Y:S02]  /*f4c0*/  FFMA.FTZ R46, R19, c[0x0][0x23c], -R22.reuse ;  /* 0x00008f00132e7a23 */ /* 0x100fe40000010816 */
[--C-:B------:R-:W-:Y:S01]  /*f4d0*/  FFMA.FTZ R51, R97, c[0x0][0x23c], -R22.reuse ;  /* 0x00008f0061337a23 */ /* 0x100fe20000010816 */
[----:B------:R-:W4:Y:S01]  /*f4e0*/  LDSM.16.MT88.4 R4, [R148+0x6000] ;  /* 0x006000009404783b */ /* 0x000f220000004200 */
[----:B------:R-:W-:Y:S01]  /*f4f0*/  FFMA.FTZ R40, R81, c[0x0][0x23c], -R22 ;  /* 0x00008f0051287a23 */ /* 0x000fe20000010816 */
[----:B------:R-:W-:Y:S01]  /*f500*/  MUFU.EX2 R45, R45 ;  /* 0x0000002d002d7308 */ /* 0x000fe20000000800 */
[--C-:B------:R-:W-:Y:S02]  /*f510*/  FFMA.FTZ R29, R76, c[0x0][0x23c], -R47.reuse ;  /* 0x00008f004c1d7a23 */ /* 0x100fe4000001082f */
[----:B------:R-:W-:-:S02]  /*f520*/  FFMA.FTZ R24, R78, c[0x0][0x23c], -R47 ;  /* 0x00008f004e187a23 */ /* 0x000fc4000001082f */
[--C-:B------:R-:W-:Y:S02]  /*f530*/  FFMA.FTZ R33, R17, c[0x0][0x23c], -R22.reuse ;  /* 0x00008f0011217a23 */ /* 0x100fe40000010816 */
[--C-:B------:R-:W-:Y:S01]  /*f540*/  FFMA.FTZ R28, R177, c[0x0][0x23c], -R22.reuse ;  /* 0x00008f00b11c7a23 */ /* 0x100fe20000010816 */
[----:B------:R-:W5:Y:S01]  /*f550*/  MUFU.EX2 R42, R42 ;  /* 0x0000002a002a7308 */ /* 0x000f620000000800 */
[----:B--2---:R-:W-:Y:S01]  /*f560*/  F2FP.PACK_AB R80, R44, R55 ;  /* 0x000000372c50723e */ /* 0x004fe200000000ff */
[--C-:B------:R-:W-:Y:S01]  /*f570*/  FFMA.FTZ R26, R77, c[0x0][0x23c], -R22.reuse ;  /* 0x00008f004d1a7a23 */ /* 0x100fe20000010816 */
[----:B------:R-:W2:Y:S01]  /*f580*/  LDSM.16.MT88.4 R16, [R152+0x6800] ;  /* 0x006800009810783b */ /* 0x000ea20000004200 */
[----:B------:R-:W-:Y:S02]  /*f590*/  FFMA.FTZ R23, R79, c[0x0][0x23c], -R22 ;  /* 0x00008f004f177a23 */ /* 0x000fe40000010816 */
        /* <DEDUP_REMOVED lines=12> */
[----:B------:R-:W-:Y:S02]  /*f660*/  FFMA.FTZ R125, R119, c[0x0][0x23c], -R22 ;  /* 0x00008f00777d7a23 */ /* 0x000fe40000010816 */
[--C-:B------:R-:W-:Y:S02]  /*f670*/  FFMA.FTZ R111, R128, c[0x0][0x23c], -R47.reuse ;  /* 0x00008f00806f7a23 */ /* 0x100fe4000001082f */
[--C-:B------:R-:W-:Y:S02]  /*f680*/  FFMA.FTZ R110, R130, c[0x0][0x23c], -R47.reuse ;  /* 0x00008f00826e7a23 */ /* 0x100fe4000001082f */
[--C-:B------:R-:W-:Y:S01]  /*f690*/  FFMA.FTZ R109, R132, c[0x0][0x23c], -R47.reuse ;  /* 0x00008f00846d7a23 */ /* 0x100fe2000001082f */
[----:B------:R-:W5:Y:S01]  /*f6a0*/  MUFU.EX2 R40, R40 ;  /* 0x0000002800287308 */ /* 0x000f620000000800 */
        /* <DEDUP_REMOVED lines=38> */
[C---:B---3--:R-:W-:Y:S01]  /*f910*/  HMMA.16816.F32 R96, R80.reuse, R92, RZ ;  /* 0x0000005c5060723c */ /* 0x048fe200000018ff */
[----:B------:R-:W-:Y:S01]  /*f920*/  FFMA.FTZ R43, R43, c[0x0][0x23c], -R22 ;  /* 0x00008f002b2b7a23 */ /* 0x000fe20000010816 */
[----:B------:R-:W-:Y:S01]  /*f930*/  MUFU.EX2 R26, R26 ;  /* 0x0000001a001a7308 */ /* 0x000fe20000000800 */
[----:B------:R-:W-:Y:S02]  /*f940*/  FADD.FTZ R46, R57, R46 ;  /* 0x0000002e392e7221 */ /* 0x000fe40000010000 */
[--C-:B------:R-:W-:Y:S02]  /*f950*/  FFMA.FTZ R177, R38, c[0x0][0x23c], -R47.reuse ;  /* 0x00008f0026b17a23 */ /* 0x100fe4000001082f */
[----:B------:R-:W-:Y:S01]  /*f960*/  FADD.FTZ R51, R51, R46 ;  /* 0x0000002e33337221 */ /* 0x000fe20000010000 */
[----:B------:R-:W-:Y:S01]  /*f970*/  HMMA.16816.F32 R92, R80, R94, RZ ;  /* 0x0000005e505c723c */ /* 0x000fe200000018ff */
[----:B------:R-:W-:Y:S01]  /*f980*/  FFMA.FTZ R46, R34, c[0x0][0x23c], -R47 ;  /* 0x00008f00222e7a23 */ /* 0x000fe2000001082f */
[----:B------:R-:W3:Y:S01]  /*f990*/  MUFU.EX2 R23, R23 ;  /* 0x0000001700177308 */ /* 0x000ee20000000800 */
[----:B------:R-:W-:-:S02]  /*f9a0*/  FADD.FTZ R40, R40, R51 ;  /* 0x0000003328287221 */ /* 0x000fc40000010000 */
[----:B------:R-:W-:Y:S02]  /*f9b0*/  FFMA.FTZ R34, R39, c[0x0][0x23c], -R47 ;  /* 0x00008f0027227a23 */ /* 0x000fe4000001082f */
[--C-:B------:R-:W-:Y:S01]  /*f9c0*/  FFMA.FTZ R31, R31, c[0x0][0x23c], -R22.reuse ;  /* 0x00008f001f1f7a23 */ /* 0x100fe20000010816 */
[C---:B----4-:R-:W-:Y:S01]  /*f9d0*/  HMMA.16816.F32 R84, R80.reuse, R4, RZ ;  /* 0x000000045054723c */ /* 0x050fe200000018ff */
[--C-:B------:R-:W-:Y:S01]  /*f9e0*/  FFMA.FTZ R21, R21, c[0x0][0x23c], -R22.reuse ;  /* 0x00008f0015157a23 */ /* 0x100fe20000010816 */
[----:B------:R-:W-:Y:S01]  /*f9f0*/  MUFU.EX2 R60, R60 ;  /* 0x0000003c003c7308 */ /* 0x000fe20000000800 */
[--C-:B------:R-:W-:Y:S02]  /*fa00*/  FFMA.FTZ R178, R20, c[0x0][0x23c], -R22.reuse ;  /* 0x00008f0014b27a23 */ /* 0x100fe40000010816 */
[----:B------:R-:W-:Y:S02]  /*fa10*/  FFMA.FTZ R27, R27, c[0x0][0x23c], -R22 ;  /* 0x00008f001b1b7a23 */ /* 0x000fe40000010816 */
[----:B-1----:R-:W-:Y:S01]  /*fa20*/  F2FP.PACK_AB R4, R25, R30 ;  /* 0x0000001e1904723e */ /* 0x002fe200000000ff */
[----:B------:R-:W-:Y:S01]  /*fa30*/  HMMA.16816.F32 R80, R80, R6, RZ ;  /* 0x000000065050723c */ /* 0x000fe200000018ff */
[----:B-----5:R-:W-:Y:S01]  /*fa40*/  F2FP.PACK_AB R5, R28, R33 ;  /* 0x000000211c05723e */ /* 0x020fe200000000ff */
[----:B------:R-:W1:Y:S01]  /*fa50*/  MUFU.EX2 R37, R37 ;  /* 0x0000002500257308 */ /* 0x000e620000000800 */
[----:B------:R-:W-:-:S04]  /*fa60*/  FADD.FTZ R33, R33, R40 ;  /* 0x0000002821217221 */ /* 0x000fc80000010000 */
[----:B------:R-:W-:Y:S01]  /*fa70*/  F2FP.PACK_AB R6, R24, R29 ;  /* 0x0000001d1806723e */ /* 0x000fe200000000ff */
[----:B------:R-:W-:Y:S01]  /*fa80*/  FADD.FTZ R33, R28, R33 ;  /* 0x000000211c217221 */ /* 0x000fe20000010000 */
[----:B---3--:R-:W-:Y:S01]  /*fa90*/  F2FP.PACK_AB R7, R23, R26 ;  /* 0x0000001a1707723e */ /* 0x008fe200000000ff */
[----:B------:R-:W-:Y:S02]  /*faa0*/  MUFU.EX2 R52, R52 ;  /* 0x0000003400347308 */ /* 0x000fe40000000800 */
[----:B------:R-:W-:-:S04]  /*fab0*/  FADD.FTZ R26, R26, R33 ;  /* 0x000000211a1a7221 */ /* 0x000fc80000010000 */
[C---:B------:R-:W-:Y:S01]  /*fac0*/  HMMA.16816.F32 R68, R4.reuse, R12, R68 ;  /* 0x0000000c0444723c */ /* 0x040fe20000001844 */
[----:B------:R-:W-:Y:S01]  /*fad0*/  FADD.FTZ R23, R23, R26 ;  /* 0x0000001a17177221 */ /* 0x000fe20000010000 */
[----:B------:R-:W-:Y:S06]  /*fae0*/  MUFU.EX2 R61, R61 ;  /* 0x0000003d003d7308 */ /* 0x000fec0000000800 */
[C---:B------:R-:W-:Y:S01]  /*faf0*/  HMMA.16816.F32 R72, R4.reuse, R14, R72 ;  /* 0x0000000e0448723c */ /* 0x040fe20000001848 */
[----:B------:R-:W3:Y:S01]  /*fb00*/  LDSM.16.MT88.4 R12, [R148+0x6800] ;  /* 0x00680000940c783b */ /* 0x000ee20000004200 */
[----:B------:R-:W-:Y:S06]  /*fb10*/  MUFU.EX2 R64, R64 ;  /* 0x0000004000407308 */ /* 0x000fec0000000800 */
[C---:B------:R-:W-:Y:S02]  /*fb20*/  HMMA.16816.F32 R76, R4.reuse, R8, R76 ;  /* 0x00000008044c723c */ /* 0x040fe4000000184c */
[----:B------:R-:W4:Y:S06]  /*fb30*/  MUFU.EX2 R63, R63 ;  /* 0x0000003f003f7308 */ /* 0x000f2c0000000800 */
[C---:B------:R-:W-:Y:S01]  /*fb40*/  HMMA.16816.F32 R88, R4.reuse, R10, R88 ;  /* 0x0000000a0458723c */ /* 0x040fe20000001858 */
[----:B------:R-:W5:Y:S01]  /*fb50*/  LDSM.16.MT88.4 R8, [R152+0x7000] ;  /* 0x007000009808783b */ /* 0x000f620000004200 */
[----:B------:R-:W-:Y:S06]  /*fb60*/  MUFU.EX2 R59, R59 ;  /* 0x0000003b003b7308 */ /* 0x000fec0000000800 */
[C---:B--2---:R-:W-:Y:S02]  /*fb70*/  HMMA.16816.F32 R96, R4.reuse, R16, R96 ;  /* 0x000000100460723c */ /* 0x044fe40000001860 */
[----:B------:R-:W2:Y:S06]  /*fb80*/  MUFU.EX2 R36, R36 ;  /* 0x0000002400247308 */ /* 0x000eac0000000800 */
        /* <DEDUP_REMOVED lines=9> */
[----:B----4-:R-:W-:Y:S01]  /*fc20*/  F2FP.PACK_AB R5, R63, R64 ;  /* 0x000000403f05723e */ /* 0x010fe200000000ff */
[----:B------:R-:W-:Y:S01]  /*fc30*/  MUFU.EX2 R108, R108 ;  /* 0x0000006c006c7308 */ /* 0x000fe20000000800 */
[----:B------:R-:W-:Y:S02]  /*fc40*/  F2FP.PACK_AB R6, R61, R52 ;  /* 0x000000343d06723e */ /* 0x000fe400000000ff */
[----:B--2---:R-:W-:-:S05]  /*fc50*/  F2FP.PACK_AB R7, R36, R59 ;  /* 0x0000003b2407723e */ /* 0x004fca00000000ff */
[----:B------:R-:W-:Y:S02]  /*fc60*/  MUFU.EX2 R125, R125 ;  /* 0x0000007d007d7308 */ /* 0x000fe40000000800 */
[C---:B-----5:R-:W-:Y:S06]  /*fc70*/  HMMA.16816.F32 R96, R4.reuse, R8, R96 ;  /* 0x000000080460723c */ /* 0x060fec0000001860 */
        /* <DEDUP_REMOVED lines=12> */
[----:B------:R-:W-:Y:S05]  /*fd40*/  LDSM.16.MT88.4 R16, [R152+0x8000] ;  /* 0x008000009810783b */ /* 0x000fea0000004200 */
[----:B------:R-:W-:Y:S02]  /*fd50*/  MUFU.EX2 R127, R127 ;  /* 0x0000007f007f7308 */ /* 0x000fe40000000800 */
[C---:B--2---:R-:W-:Y:S06]  /*fd60*/  HMMA.16816.F32 R84, R4.reuse, R8, R84 ;  /* 0x000000080454723c */ /* 0x044fec0000001854 */
[----:B------:R-:W-:Y:S02]  /*fd70*/  MUFU.EX2 R104, R104 ;  /* 0x0000006800687308 */ /* 0x000fe40000000800 */
[----:B------:R-:W-:Y:S01]  /*fd80*/  HMMA.16816.F32 R80, R4, R10, R80 ;  /* 0x0000000a0450723c */ /* 0x000fe20000001850 */
[----:B------:R-:W2:Y:S05]  /*fd90*/  LDSM.16.MT88.4 R8, [R150+0x7800] ;  /* 0x007800009608783b */ /* 0x000eaa0000004200 */
[----:B------:R-:W-:Y:S01]  /*fda0*/  MUFU.EX2 R105, R105 ;  /* 0x0000006900697308 */ /* 0x000fe20000000800 */
[----:B------:R-:W-:-:S02]  /*fdb0*/  F2FP.PACK_AB R4, R110, R111 ;  /* 0x0000006f6e04723e */ /* 0x000fc400000000ff */
[----:B-1----:R-:W-:Y:S02]  /*fdc0*/  F2FP.PACK_AB R5, R124, R125 ;  /* 0x0000007d7c05723e */ /* 0x002fe400000000ff */
[----:B------:R-:W-:Y:S02]  /*fdd0*/  F2FP.PACK_AB R6, R108, R109 ;  /* 0x0000006d6c06723e */ /* 0x000fe400000000ff */
[----:B----4-:R-:W-:Y:S01]  /*fde0*/  F2FP.PACK_AB R7, R119, R126 ;  /* 0x0000007e7707723e */ /* 0x010fe200000000ff */
[----:B------:R-:W1:Y:S06]  /*fdf0*/  MUFU.EX2 R116, R116 ;  /* 0x0000007400747308 */ /* 0x000e6c0000000800 */
[C---:B---3--:R-:W-:Y:S02]  /*fe00*/  HMMA.16816.F32 R96, R4.reuse, R12, R96 ;  /* 0x0000000c0460723c */ /* 0x048fe40000001860 */
[----:B------:R-:W-:Y:S06]  /*fe10*/  MUFU.EX2 R118, R118 ;  /* 0x0000007600767308 */ /* 0x000fec0000000800 */
[C---:B------:R-:W-:Y:S01]  /*fe20*/  HMMA.16816.F32 R92, R4.reuse, R14, R92 ;  /* 0x0000000e045c723c */ /* 0x040fe2000000185c */
[----:B------:R-:W3:Y:S01]  /*fe30*/  LDSM.16.MT88.4 R12, [R149+0x7800] ;  /* 0x00780000950c783b */ /* 0x000ee20000004200 */
[----:B------:R-:W4:Y:S08]  /*fe40*/  MUFU.EX2 R113, R113 ;  /* 0x0000007100717308 */ /* 0x000f300000000800 */
[----:B------:R-:W-:Y:S01]  /*fe50*/  MUFU.EX2 R115, R115 ;  /* 0x0000007300737308 */ /* 0x000fe20000000800 */
[C---:B--2---:R-:W-:Y:S07]  /*fe60*/  HMMA.16816.F32 R68, R4.reuse, R8, R68 ;  /* 0x000000080444723c */ /* 0x044fee0000001844 */
[----:B------:R-:W2:Y:S01]  /*fe70*/  MUFU.EX2 R66, R66 ;  /* 0x0000004200427308 */ /* 0x000ea20000000800 */
[C---:B------:R-:W-:Y:S01]  /*fe80*/  HMMA.16816.F32 R72, R4.reuse, R10, R72 ;  /* 0x0000000a0448723c */ /* 0x040fe20000001848 */
[----:B------:R-:W1:Y:S06]  /*fe90*/  LDSM.16.MT88.4 R8, [R148+0x7800] ;  /* 0x007800009408783b */ /* 0x000e6c0000004200 */
[----:B------:R-:W-:Y:S08]  /*fea0*/  MUFU.EX2 R102, R102 ;  /* 0x0000006600667308 */ /* 0x000ff00000000800 */
[----:B------:R-:W-:Y:S01]  /*feb0*/  MUFU.EX2 R117, R117 ;  /* 0x0000007500757308 */ /* 0x000fe20000000800 */
[C---:B---3--:R-:W-:Y:S07]  /*fec0*/  HMMA.16816.F32 R76, R4.reuse, R12, R76 ;  /* 0x0000000c044c723c */ /* 0x048fee000000184c */
[----:B------:R-:W-:Y:S01]  /*fed0*/  MUFU.EX2 R114, R114 ;  /* 0x0000007200727308 */ /* 0x000fe20000000800 */
[C---:B------:R-:W-:Y:S01]  /*fee0*/  HMMA.16816.F32 R88, R4.reuse, R14, R88 ;  /* 0x0000000e0458723c */ /* 0x040fe20000001858 */
[----:B------:R-:W3:Y:S06]  /*fef0*/  LDSM.16.MT88.4 R12, [R150+0x8000] ;  /* 0x00800000960c783b */ /* 0x000eec0000004200 */
[----:B------:R-:W2:Y:S08]  /*ff00*/  MUFU.EX2 R67, R67 ;  /* 0x0000004300437308 */ /* 0x000eb00000000800 */
[----:B------:R-:W-:Y:S01]  /*ff10*/  MUFU.EX2 R106, R106 ;  /* 0x0000006a006a7308 */ /* 0x000fe20000000800 */
[C---:B-1----:R-:W-:Y:S07]  /*ff20*/  HMMA.16816.F32 R84, R4.reuse, R8, R84 ;  /* 0x000000080454723c */ /* 0x042fee0000001854 */
[----:B------:R-:W1:Y:S01]  /*ff30*/  MUFU.EX2 R65, R65 ;  /* 0x0000004100417308 */ /* 0x000e620000000800 */
[----:B------:R-:W-:Y:S01]  /*ff40*/  HMMA.16816.F32 R80, R4, R10, R80 ;  /* 0x0000000a0450723c */ /* 0x000fe20000001850 */
[----:B------:R-:W1:Y:S06]  /*ff50*/  LDSM.16.MT88.4 R8, [R149+0x8000] ;  /* 0x008000009508783b */ /* 0x000e6c0000004200 */
[----:B------:R-:W-:Y:S01]  /*ff60*/  MUFU.EX2 R103, R103 ;  /* 0x0000006700677308 */ /* 0x000fe20000000800 */
[----:B-----5:R-:W-:-:S02]  /*ff70*/  F2FP.PACK_AB R4, R112, R129 ;  /* 0x000000817004723e */ /* 0x020fc400000000ff */
[----:B------:R-:W-:Y:S02]  /*ff80*/  F2FP.PACK_AB R5, R116, R105 ;  /* 0x000000697405723e */ /* 0x000fe400000000ff */
[----:B------:R-:W-:Y:S02]  /*ff90*/  F2FP.PACK_AB R6, R104, R127 ;  /* 0x0000007f6806723e */ /* 0x000fe400000000ff */
[----:B----4-:R-:W-:Y:S01]  /*ffa0*/  F2FP.PACK_AB R7, R113, R118 ;  /* 0x000000767107723e */ /* 0x010fe200000000ff */
[----:B------:R-:W-:Y:S06]  /*ffb0*/  MUFU.EX2 R56, R56 ;  /* 0x0000003800387308 */ /* 0x000fec0000000800 */
[C---:B---3--:R-:W-:Y:S02]  /*ffc0*/  HMMA.16816.F32 R68, R4.reuse, R12, R68 ;  /* 0x0000000c0444723c */ /* 0x048fe40000001844 */
[----:B------:R-:W-:Y:S06]  /*ffd0*/  MUFU.EX2 R58, R58 ;  /* 0x0000003a003a7308 */ /* 0x000fec0000000800 */
[C---:B------:R-:W-:Y:S01]  /*ffe0*/  HMMA.16816.F32 R72, R4.reuse, R14, R72 ;  /* 0x0000000e0448723c */ /* 0x040fe20000001848 */
[----:B------:R-:W3:Y:S01]  /*fff0*/  LDSM.16.MT88.4 R12, [R148+0x8000] ;  /* 0x00800000940c783b */ /* 0x000ee20000004200 */
[----:B------:R-:W4:Y:S06]  /*10000*/  MUFU.EX2 R107, R107 ;  /* 0x0000006b006b7308 */ /* 0x000f2c0000000800 */
[C---:B------:R-:W-:Y:S02]  /*10010*/  HMMA.16816.F32 R96, R4.reuse, R16, R96 ;  /* 0x000000100460723c */ /* 0x040fe40000001860 */
[----:B------:R-:W-:Y:S06]  /*10020*/  MUFU.EX2 R54, R54 ;  /* 0x0000003600367308 */ /* 0x000fec0000000800 */
[C---:B-1----:R-:W-:Y:S02]  /*10030*/  HMMA.16816.F32 R76, R4.reuse, R8, R76 ;  /* 0x00000008044c723c */ /* 0x042fe4000000184c */
[----:B------:R-:W1:Y:S06]  /*10040*/  MUFU.EX2 R35, R35 ;  /* 0x0000002300237308 */ /* 0x000e6c0000000800 */
[C---:B------:R-:W-:Y:S01]  /*10050*/  HMMA.16816.F32 R88, R4.reuse, R10, R88 ;  /* 0x0000000a0458723c */ /* 0x040fe20000001858 */
[----:B------:R-:W5:Y:S01]  /*10060*/  LDSM.16.MT88.4 R8, [R152+0x8800] ;  /* 0x008800009808783b */ /* 0x000f620000004200 */
        /* <DEDUP_REMOVED lines=9> */
[----:B--2---:R-:W-:-:S02]  /*10100*/  F2FP.PACK_AB R4, R66, R115 ;  /* 0x000000734204723e */ /* 0x004fc400000000ff */
[----:B------:R-:W-:Y:S01]  /*10110*/  F2FP.PACK_AB R5, R67, R114 ;  /* 0x000000724305723e */ /* 0x000fe200000000ff */
[----:B------:R-:W-:Y:S01]  /*10120*/  MUFU.EX2 R21, R21 ;  /* 0x0000001500157308 */ /* 0x000fe20000000800 */
[----:B------:R-:W-:Y:S02]  /*10130*/  F2FP.PACK_AB R6, R117, R102 ;  /* 0x000000667506723e */ /* 0x000fe400000000ff */
[----:B------:R-:W-:-:S05]  /*10140*/  F2FP.PACK_AB R7, R65, R106 ;  /* 0x0000006a4107723e */ /* 0x000fca00000000ff */
[----:B------:R-:W-:Y:S02]  /*10150*/  MUFU.EX2 R178, R178 ;  /* 0x000000b200b27308 */ /* 0x000fe40000000800 */
[C---:B-----5:R-:W-:Y:S08]  /*10160*/  HMMA.16816.F32 R96, R4.reuse, R8, R96 ;  /* 0x000000080460723c */ /* 0x060ff00000001860 */
[C---:B------:R-:W-:Y:S01]  /*10170*/  HMMA.16816.F32 R92, R4.reuse, R10, R92 ;  /* 0x0000000a045c723c */ /* 0x040fe2000000185c */
[----:B------:R-:W2:Y:S07]  /*10180*/  LDSM.16.MT88.4 R8, [R148+0x8800] ;  /* 0x008800009408783b */ /* 0x000eae0000004200 */
[C---:B-1----:R-:W-:Y:S08]  /*10190*/  HMMA.16816.F32 R68, R4.reuse, R16, R68 ;  /* 0x000000100444723c */ /* 0x042ff00000001844 */
[C---:B---3--:R-:W-:Y:S08]  /*101a0*/  HMMA.16816.F32 R76, R4.reuse, R12, R76 ;  /* 0x0000000c044c723c */ /* 0x048ff0000000184c */
[C---:B------:R-:W-:Y:S01]  /*101b0*/  HMMA.16816.F32 R88, R4.reuse, R14, R88 ;  /* 0x0000000e0458723c */ /* 0x040fe20000001858 */
[----:B------:R-:W1:Y:S07]  /*101c0*/  LDSM.16.MT88.4 R12, [R152+0x9000] ;  /* 0x00900000980c783b */ /* 0x000e6e0000004200 */
[C---:B------:R-:W-:Y:S01]  /*101d0*/  HMMA.16816.F32 R72, R4.reuse, R18, R72 ;  /* 0x000000120448723c */ /* 0x040fe20000001848 */
[----:B------:R-:W-:Y:S07]  /*101e0*/  LDSM.16.MT88.4 R16, [R149+0x9000] ;  /* 0x009000009510783b */ /* 0x000fee0000004200 */
[C---:B--2---:R-:W-:Y:S08]  /*101f0*/  HMMA.16816.F32 R84, R4.reuse, R8, R84 ;  /* 0x000000080454723c */ /* 0x044ff00000001854 */
[----:B------:R-:W-:Y:S01]  /*10200*/  HMMA.16816.F32 R80, R4, R10, R80 ;  /* 0x0000000a0450723c */ /* 0x000fe20000001850 */
[----:B------:R-:W2:Y:S06]  /*10210*/  LDSM.16.MT88.4 R8, [R150+0x9000] ;  /* 0x009000009608783b */ /* 0x000eac0000004200 */
[----:B------:R-:W-:Y:S01]  /*10220*/  FFMA.FTZ R5, R41, c[0x0][0x23c], -R22 ;  /* 0x00008f0029057a23 */ /* 0x000fe20000010816 */
[----:B----4-:R-:W-:Y:S01]  /*10230*/  F2FP.PACK_AB R6, R107, R58 ;  /* 0x0000003a6b06723e */ /* 0x010fe200000000ff */
[----:B------:R-:W-:-:S02]  /*10240*/  FADD.FTZ R4, R55, R44 ;  /* 0x0000002c37047221 */ /* 0x000fc40000010000 */
[----:B------:R3:W4:Y:S02]  /*10250*/  MUFU.EX2 R44, R5 ;  /* 0x00000005002c7308 */ /* 0x0007240000000800 */
[----:B------:R-:W-:Y:S01]  /*10260*/  FADD.FTZ R41, R45, R4 ;  /* 0x000000042d297221 */ /* 0x000fe20000010000 */
[----:B------:R-:W-:Y:S01]  /*10270*/  F2FP.PACK_AB R4, R56, R103 ;  /* 0x000000673804723e */ /* 0x000fe200000000ff */
[----:B------:R-:W-:Y:S02]  /*10280*/  FFMA.FTZ R45, R32, c[0x0][0x23c], -R47 ;  /* 0x00008f00202d7a23 */ /* 0x000fe4000001082f */
[----:B------:R-:W-:Y:S02]  /*10290*/  FADD.FTZ R41, R42, R41 ;  /* 0x000000292a297221 */ /* 0x000fe40000010000 */
[----:B------:R-:W-:Y:S02]  /*102a0*/  MUFU.EX2 R32, R46 ;  /* 0x0000002e00207308 */ /* 0x000fe40000000800 */
[----:B------:R-:W-:-:S04]  /*102b0*/  FADD.FTZ R38, R30, R41 ;  /* 0x000000291e267221 */ /* 0x000fc80000010000 */
[----:B------:R-:W-:Y:S01]  /*102c0*/  FADD.FTZ R38, R25, R38 ;  /* 0x0000002619267221 */ /* 0x000fe20000010000 */
[----:B---3--:R-:W-:Y:S01]  /*102d0*/  F2FP.PACK_AB R5, R35, R54 ;  /* 0x000000362305723e */ /* 0x008fe200000000ff */
[----:B------:R-:W3:Y:S01]  /*102e0*/  MUFU.EX2 R39, R45 ;  /* 0x0000002d00277308 */ /* 0x000ee20000000800 */
[----:B----4-:R-:W-:Y:S01]  /*102f0*/  F2FP.PACK_AB R7, R44, R43 ;  /* 0x0000002b2c07723e */ /* 0x010fe200000000ff */
[----:B------:R-:W-:-:S04]  /*10300*/  FADD.FTZ R29, R29, R38 ;  /* 0x000000261d1d7221 */ /* 0x000fc80000010000 */
[----:B------:R-:W-:Y:S02]  /*10310*/  FADD.FTZ R29, R24, R29 ;  /* 0x0000001d181d7221 */ /* 0x000fe40000010000 */
[----:B-1----:R-:W-:Y:S01]  /*10320*/  HMMA.16816.F32 R96, R4, R12, R96 ;  /* 0x0000000c0460723c */ /* 0x002fe20000001860 */
[----:B------:R-:W1:Y:S01]  /*10330*/  MUFU.EX2 R30, R27 ;  /* 0x0000001b001e7308 */ /* 0x000e620000000800 */
[----:B------:R-:W-:-:S04]  /*10340*/  FADD.FTZ R60, R60, R29 ;  /* 0x0000001d3c3c7221 */ /* 0x000fc80000010000 */
[----:B------:R-:W-:Y:S02]  /*10350*/  FADD.FTZ R37, R37, R60 ;  /* 0x0000003c25257221 */ /* 0x000fe40000010000 */
[----:B------:R-:W-:Y:S01]  /*10360*/  HMMA.16816.F32 R92, R4, R14, R92 ;  /* 0x0000000e045c723c */ /* 0x000fe2000000185c */
[----:B------:R-:W4:Y:S01]  /*10370*/  LDSM.16.MT88.4 R12, [R148+0x9000] ;  /* 0x00900000940c783b */ /* 0x000f220000004200 */
        /* <DEDUP_REMOVED lines=9> */
[----:B------:R-:W-:Y:S02]  /*10410*/  HMMA.16816.F32 R76, R4, R16, R76 ;  /* 0x00000010044c723c */ /* 0x000fe4000000184c */
[----:B------:R-:W-:-:S04]  /*10420*/  FADD.FTZ R129, R129, R108 ;  /* 0x0000006c81817221 */ /* 0x000fc80000010000 */
[----:B------:R-:W-:Y:S02]  /*10430*/  FADD.FTZ R112, R112, R129 ;  /* 0x0000008170707221 */ /* 0x000fe40000010000 */
[----:B------:R-:W-:Y:S01]  /*10440*/  HMMA.16816.F32 R88, R4, R18, R88 ;  /* 0x000000120458723c */ /* 0x000fe20000001858 */
[----:B------:R-:W5:Y:S01]  /*10450*/  LDSM.16.MT88.4 R16, [R150+0x9800] ;  /* 0x009800009610783b */ /* 0x000f620000004200 */
[----:B------:R-:W-:-:S04]  /*10460*/  FADD.FTZ R127, R127, R112 ;  /* 0x000000707f7f7221 */ /* 0x000fc80000010000 */
[----:B------:R-:W-:Y:S02]  /*10470*/  FADD.FTZ R104, R104, R127 ;  /* 0x0000007f68687221 */ /* 0x000fe40000010000 */
[----:B----4-:R-:W-:Y:S02]  /*10480*/  HMMA.16816.F32 R84, R4, R12, R84 ;  /* 0x0000000c0454723c */ /* 0x010fe40000001854 */
        /* <DEDUP_REMOVED lines=116> */
.L_x_6801:
[----:B------:R-:W-:-:S05]  /*10bd0*/  IMAD.MOV.U32 R5, RZ, RZ, c[0x0][0x1a0] ;  /* 0x00006800ff057624 */ /* 0x000fca00078e00ff */
[----:B------:R-:W-:-:S04]  /*10be0*/  LEA R5, -R5, RZ, 0x7 ;  /* 0x000000ff05057211 */ /* 0x000fc800078e39ff */
[----:B------:R-:W-:Y:S02]  /*10bf0*/  SHF.R.S32.HI R4, RZ, 0x1f, R5 ;  /* 0x0000001fff047819 */ /* 0x000fe40000011405 */
.L_x_6802:
[----:B------:R-:W-:Y:S01]  /*10c00*/  ISETP.GE.AND P0, PT, R100, c[0x0][0x220], PT ;  /* 0x0000880064007a0c */ /* 0x000fe20003f06270 */
[----:B------:R-:W-:Y:S01]  /*10c10*/  IMAD.SHL.U32 R103, R173, 0x80, RZ ;  /* 0x00000080ad677824 */ /* 0x000fe200078e00ff */
[----:B------:R-:W-:-:S04]  /*10c20*/  LEA R180, P1, R5, R180, 0x1 ;  /* 0x000000b405b47211 */ /* 0x000fc800078208ff */
[----:B------:R-:W-:Y:S02]  /*10c30*/  LEA.HI.X R179, R5, R179, R4, 0x1, P1 ;  /* 0x000000b305b37211 */ /* 0x000fe400008f0c04 */
[----:B------:R-:W-:-:S05]  /*10c40*/  LOP3.LUT R102, R103, R172, RZ, 0xfc, !PT ;  /* 0x000000ac67667212 */ /* 0x000fca00078efcff */
[----:B------:R-:W-:Y:S01]  /*10c50*/  @!P0 IMAD.MOV.U32 R20, RZ, RZ, c[0x0][0x1a0] ;  /* 0x00006800ff148624 */ /* 0x000fe200078e00ff */
[----:B------:R-:W-:Y:S01]  /*10c60*/  @!P0 IADD3 R10, P4, P3, R5, R120, R160 ;  /* 0x00000078050a8210 */ /* 0x000fe20007b9e0a0 */
[----:B------:R-:W-:Y:S01]  /*10c70*/  @!P0 IMAD.MOV.U32 R18, RZ, RZ, c[0x0][0x1a0] ;  /* 0x00006800ff128624 */ /* 0x000fe200078e00ff */
[----:B------:R-:W-:Y:S01]  /*10c80*/  @P0 STS.128 [R168+0x6000], RZ ;  /* 0x006000ffa8000388 */ /* 0x000fe20000000c00 */
[--C-:B------:R-:W-:Y:S02]  /*10c90*/  @!P0 IMAD.MOV.U32 R6, RZ, RZ, R120.reuse ;  /* 0x000000ffff068224 */ /* 0x100fe400078e0078 */
[----:B------:R-:W-:Y:S02]  /*10ca0*/  @!P0 IMAD.MOV.U32 R7, RZ, RZ, R123 ;  /* 0x000000ffff078224 */ /* 0x000fe400078e007b */
[----:B------:R-:W-:Y:S02]  /*10cb0*/  @!P0 IMAD.MOV.U32 R29, RZ, RZ, c[0x0][0x1a0] ;  /* 0x00006800ff1d8624 */ /* 0x000fe400078e00ff */
[----:B------:R-:W-:-:S02]  /*10cc0*/  @!P0 IMAD.MOV.U32 R122, RZ, RZ, R120 ;  /* 0x000000ffff7a8224 */ /* 0x000fc400078e0078 */
        /* <DEDUP_REMOVED lines=16> */
[----:B------:R-:W-:Y:S01]  /*10dd0*/  @!P0 IMAD R27, R27, 0x30, RZ ;  /* 0x000000301b1b8824 */ /* 0x000fe200078e02ff */
[----:B------:R-:W-:Y:S01]  /*10de0*/  @!P0 LEA R24, P2, R10, c[0x0][0x170], 0x1 ;  /* 0x00005c000a188a11 */ /* 0x000fe200078408ff */
[----:B------:R-:W-:Y:S01]  /*10df0*/  @!P0 IMAD.WIDE.U32 R22, R22, 0x70, R120 ;  /* 0x0000007016168825 */ /* 0x000fe200078e0078 */
[C---:B------:R-:W-:Y:S02]  /*10e00*/  @!P0 IADD3 R17, P1, R5.reuse, R28, RZ ;  /* 0x0000001c05118210 */ /* 0x040fe40007f3e0ff */
[----:B------:R-:W-:Y:S01]  /*10e10*/  @!P0 LEA.HI.X R25, R10, c[0x0][0x174], R123, 0x1, P2 ;  /* 0x00005d000a198a11 */ /* 0x000fe200010f0c7b */
[----:B------:R-:W-:Y:S01]  /*10e20*/  @!P0 IMAD.MOV.U32 R15, RZ, RZ, c[0x0][0x1a4] ;  /* 0x00006900ff0f8624 */ /* 0x000fe200078e00ff */
[C---:B------:R-:W-:Y:S01]  /*10e30*/  @!P0 IADD3.X R10, R4.reuse, R29, R27, P1, !PT ;  /* 0x0000001d040a8210 */ /* 0x040fe20000ffe41b */
[----:B------:R-:W-:Y:S01]  /*10e40*/  @!P0 IMAD.MOV.U32 R13, RZ, RZ, c[0x0][0x1a4] ;  /* 0x00006900ff0d8624 */ /* 0x000fe200078e00ff */
[----:B------:R-:W-:Y:S01]  /*10e50*/  @!P0 IADD3 R8, P4, R5, R8, RZ ;  /* 0x0000000805088210 */ /* 0x000fe20007f9e0ff */
[----:B------:R-:W-:Y:S01]  /*10e60*/  @!P0 IMAD R15, R15, 0x50, RZ ;  /* 0x000000500f0f8824 */ /* 0x000fe200078e02ff */
[----:B------:R-:W-:Y:S01]  /*10e70*/  @!P0 IADD3 R12, P3, R5, R20, RZ ;  /* 0x00000014050c8210 */ /* 0x000fe20007f7e0ff */
[----:B------:R-:W-:Y:S01]  /*10e80*/  @!P0 IMAD R11, R11, 0x60, RZ ;  /* 0x000000600b0b8824 */ /* 0x000fe200078e02ff */
[----:B------:R-:W-:Y:S01]  /*10e90*/  @!P0 IADD3 R14, P2, R5, R18, RZ ;  /* 0x00000012050e8210 */ /* 0x000fe20007f5e0ff */
[----:B------:R-:W-:Y:S01]  /*10ea0*/  @!P0 IMAD R13, R13, 0x70, RZ ;  /* 0x000000700d0d8824 */ /* 0x000fe200078e02ff */
[----:B------:R-:W-:Y:S01]  /*10eb0*/  @!P0 IADD3 R16, P1, R5, R22, RZ ;  /* 0x0000001605108210 */ /* 0x000fe20007f3e0ff */
[C---:B------:R-:W-:Y:S01]  /*10ec0*/  @!P0 IMAD.X R7, R4.reuse, 0x1, R7, P5 ;  /* 0x0000000104078824 */ /* 0x040fe200028e0607 */
[C---:B------:R-:W-:Y:S01]  /*10ed0*/  @!P0 IADD3.X R15, R4.reuse, R21, R15, P3, !PT ;  /* 0x00000015040f8210 */ /* 0x040fe20001ffe40f */
[C---:B------:R-:W-:Y:S01]  /*10ee0*/  @!P0 IMAD.X R9, R4.reuse, 0x1, R9, P4 ;  /* 0x0000000104098824 */ /* 0x040fe200020e0609 */
[C---:B------:R-:W-:Y:S01]  /*10ef0*/  @!P0 IADD3.X R11, R4.reuse, R11, R19, P2, !PT ;  /* 0x0000000b040b8210 */ /* 0x040fe200017fe413 */
[----:B------:R-:W-:Y:S01]  /*10f00*/  @!P0 IMAD.MOV.U32 R181, RZ, RZ, R179 ;  /* 0x000000ffffb58224 */ /* 0x000fe200078e00b3 */
[----:B------:R-:W-:-:S02]  /*10f10*/  @!P0 IADD3.X R13, R4, R23, R13, P1, !PT ;  /* 0x00000017040d8210 */ /* 0x000fc40000ffe40d */
[C---:B------:R-:W-:Y:S02]  /*10f20*/  @!P0 LEA R4, P2, R6.reuse, c[0x0][0x170], 0x1 ;  /* 0x00005c0006048a11 */ /* 0x040fe400078408ff */
[C---:B------:R-:W-:Y:S01]  /*10f30*/  @!P0 LEA R18, P1, R17.reuse, c[0x0][0x170], 0x1 ;  /* 0x00005c0011128a11 */ /* 0x040fe200078208ff */
        /* <DEDUP_REMOVED lines=24> */
[----:B------:R-:W-:Y:S01]  /*110c0*/  @P0 STS.128 [R168+0x7800], RZ ;  /* 0x007800ffa8000388 */ /* 0x000fe20000000c00 */
[----:B------:R-:W-:-:S03]  /*110d0*/  ISETP.GE.AND P1, PT, R48, 0x3, PT ;  /* 0x000000033000780c */ /* 0x000fc60003f26270 */
        /* <DEDUP_REMOVED lines=24> */
[----:B---3--:R-:W-:Y:S04]  /*11260*/  LDSM.16.M88.4 R4, [R158] ;  /* 0x000000009e04783b */ /* 0x008fe80000000200 */
[----:B------:R-:W3:Y:S04]  /*11270*/  LDSM.16.M88.4 R56, [R157+0x2800] ;  /* 0x002800009d38783b */ /* 0x000ee80000000200 */
[----:B------:R-:W1:Y:S04]  /*11280*/  LDSM.16.M88.4 R44, [R157+0x3000] ;  /* 0x003000009d2c783b */ /* 0x000e680000000200 */
[----:B------:R-:W1:Y:S04]  /*11290*/  LDSM.16.M88.4 R36, [R157+0x3800] ;  /* 0x003800009d24783b */ /* 0x000e680000000200 */
[----:B------:R-:W2:Y:S04]  /*112a0*/  LDSM.16.M88.4 R64, [R157+0x2000] ;  /* 0x002000009d40783b */ /* 0x000ea80000000200 */
[----:B------:R-:W2:Y:S04]  /*112b0*/  LDSM.16.M88.4 R28, [R157+0x4000] ;  /* 0x004000009d1c783b */ /* 0x000ea80000000200 */
[----:B-----5:R-:W5:Y:S04]  /*112c0*/  LDSM.16.M88.4 R20, [R157+0x4800] ;  /* 0x004800009d14783b */ /* 0x020f680000000200 */
[----:B------:R-:W4:Y:S04]  /*112d0*/  LDSM.16.M88.4 R12, [R157+0x5000] ;  /* 0x005000009d0c783b */ /* 0x000f280000000200 */
[----:B------:R-:W2:Y:S04]  /*112e0*/  LDSM.16.M88.4 R124, [R157+0x5800] ;  /* 0x005800009d7c783b */ /* 0x000ea80000000200 */
[----:B------:R-:W-:Y:S04]  /*112f0*/  LDSM.16.M88.4 R108, [R156] ;  /* 0x000000009c6c783b */ /* 0x000fe80000000200 */
[----:B------:R-:W2:Y:S04]  /*11300*/  LDSM.16.M88.4 R120, [R151+0x2800] ;  /* 0x002800009778783b */ /* 0x000ea80000000200 */
[----:B------:R-:W2:Y:S01]  /*11310*/  LDSM.16.M88.4 R116, [R151+0x3000] ;  /* 0x003000009774783b */ /* 0x000ea20000000200 */
[C---:B---3--:R-:W-:Y:S03]  /*11320*/  HMMA.16816.F32 R60, R4.reuse, R56, RZ ;  /* 0x00000038043c723c */ /* 0x048fe600000018ff */
[----:B------:R-:W3:Y:S04]  /*11330*/  LDSM.16.M88.4 R112, [R151+0x3800] ;  /* 0x003800009770783b */ /* 0x000ee80000000200 */
[----:B------:R-:W2:Y:S01]  /*11340*/  LDSM.16.M88.4 R128, [R151+0x2000] ;  /* 0x002000009780783b */ /* 0x000ea20000000200 */
[C---:B-1----:R-:W-:Y:S03]  /*11350*/  HMMA.16816.F32 R52, R4.reuse, R44, RZ ;  /* 0x0000002c0434723c */ /* 0x042fe600000018ff */
[----:B------:R-:W0:Y:S05]  /*11360*/  LDGDEPBAR ;  /* 0x00000000000079af */ /* 0x000e2a0000000000 */
[C---:B------:R-:W-:Y:S08]  /*11370*/  HMMA.16816.F32 R40, R4.reuse, R36, RZ ;  /* 0x000000240428723c */ /* 0x040ff000000018ff */
[C---:B------:R-:W-:Y:S08]  /*11380*/  HMMA.16816.F32 R56, R4.reuse, R58, RZ ;  /* 0x0000003a0438723c */ /* 0x040ff000000018ff */
[C---:B------:R-:W-:Y:S08]  /*11390*/  HMMA.16816.F32 R44, R4.reuse, R46, RZ ;  /* 0x0000002e042c723c */ /* 0x040ff000000018ff */
[C---:B------:R-:W-:Y:S08]  /*113a0*/  HMMA.16816.F32 R36, R4.reuse, R38, RZ ;  /* 0x000000260424723c */ /* 0x040ff000000018ff */
[C---:B--2---:R-:W-:Y:S08]  /*113b0*/  HMMA.16816.F32 R104, R4.reuse, R64, RZ ;  /* 0x000000400468723c */ /* 0x044ff000000018ff */
        /* <DEDUP_REMOVED lines=27> */
[C---:B----4-:R-:W-:Y:S08]  /*11570*/  HMMA.16816.F32 R16, R108.reuse, R116, R16 ;  /* 0x000000746c10723c */ /* 0x050ff00000001810 */
        /* <DEDUP_REMOVED lines=9> */
[C---:B------:R-:W-:Y:S08]  /*11610*/  HMMA.16816.F32 R60, R108.reuse, R120, R60 ;  /* 0x000000786c3c723c */ /* 0x040ff0000000183c */
[C---:B------:R-:W-:Y:S01]  /*11620*/  HMMA.16816.F32 R56, R108.reuse, R122, R56 ;  /* 0x0000007a6c38723c */ /* 0x040fe20000001838 */
[----:B------:R-:W3:Y:S07]  /*11630*/  LDSM.16.M88.4 R120, [R143] ;  /* 0x000000008f78783b */ /* 0x000eee0000000200 */
[C---:B------:R-:W-:Y:S08]  /*11640*/  HMMA.16816.F32 R52, R108.reuse, R116, R52 ;  /* 0x000000746c34723c */ /* 0x040ff00000001834 */
        /* <DEDUP_REMOVED lines=11> */
[C---:B----4-:R-:W-:Y:S08]  /*11700*/  HMMA.16816.F32 R16, R108.reuse, R116, R16 ;  /* 0x000000746c10723c */ /* 0x050ff00000001810 */
        /* <DEDUP_REMOVED lines=8> */
[----:B------:R-:W1:Y:S07]  /*11790*/  LDSM.16.M88.4 R120, [R140+0x2000] ;  /* 0x002000008c78783b */ /* 0x000e6e0000000200 */
[C---:B---3--:R-:W-:Y:S08]  /*117a0*/  HMMA.16816.F32 R60, R124.reuse, R116, R60 ;  /* 0x000000747c3c723c */ /* 0x048ff0000000183c */
[C---:B------:R-:W-:Y:S01]  /*117b0*/  HMMA.16816.F32 R56, R124.reuse, R118, R56 ;  /* 0x000000767c38723c */ /* 0x040fe20000001838 */
[----:B------:R-:W3:Y:S07]  /*117c0*/  LDSM.16.M88.4 R116, [R140+0x2800] ;  /* 0x002800008c74783b */ /* 0x000eee0000000200 */
[C---:B--2---:R-:W-:Y:S08]  /*117d0*/  HMMA.16816.F32 R40, R124.reuse, R108, R40 ;  /* 0x0000006c7c28723c */ /* 0x044ff00000001828 */
[C---:B------:R-:W-:Y:S01]  /*117e0*/  HMMA.16816.F32 R36, R124.reuse, R110, R36 ;  /* 0x0000006e7c24723c */ /* 0x040fe20000001824 */
[----:B------:R-:W2:Y:S07]  /*117f0*/  LDSM.16.M88.4 R108, [R140+0x3800] ;  /* 0x003800008c6c783b */ /* 0x000eae0000000200 */
[C---:B----4-:R-:W-:Y:S08]  /*11800*/  HMMA.16816.F32 R52, R124.reuse, R112, R52 ;  /* 0x000000707c34723c */ /* 0x050ff00000001834 */
[----:B------:R-:W-:Y:S01]  /*11810*/  HMMA.16816.F32 R44, R124, R114, R44 ;  /* 0x000000727c2c723c */ /* 0x000fe2000000182c */
[----:B------:R-:W4:Y:S01]  /*11820*/  LDSM.16.M88.4 R112, [R140+0x3000] ;  /* 0x003000008c70783b */ /* 0x000f220000000200 */
[----:B------:R-:W-:-:S06]  /*11830*/  DEPBAR.LE SB0, 0x0 ;  /* 0x000080000000791a */ /* 0x000fcc0000000000 */
[C---:B-1----:R-:W-:Y:S08]  /*11840*/  HMMA.16816.F32 R32, R124.reuse, R120, R32 ;  /* 0x000000787c20723c */ /* 0x042ff00000001820 */
[C---:B------:R-:W-:Y:S08]  /*11850*/  HMMA.16816.F32 R28, R124.reuse, R122, R28 ;  /* 0x0000007a7c1c723c */ /* 0x040ff0000000181c */
[C---:B---3--:R-:W-:Y:S08]  /*11860*/  HMMA.16816.F32 R24, R124.reuse, R116, R24 ;  /* 0x000000747c18723c */ /* 0x048ff00000001818 */
[C---:B--2---:R-:W-:Y:S07]  /*11870*/  HMMA.16816.F32 R8, R124.reuse, R108, R8 ;  /* 0x0000006c7c08723c */ /* 0x044fee0000001808 */
[----:B------:R-:W-:Y:S01]  /*11880*/  LOP3.LUT R108, R103, 0x8, R172, 0xfe, !PT ;  /* 0x00000008676c7812 */ /* 0x000fe200078efeac */
[----:B------:R-:W-:Y:S03]  /*11890*/  HMMA.16816.F32 R20, R124, R118, R20 ;  /* 0x000000767c14723c */ /* 0x000fe60000001814 */
[----:B------:R-:W1:Y:S01]  /*118a0*/  I2F R109, R108 ;  /* 0x0000006c006d7306 */ /* 0x000e620000201400 */
[----:B------:R-:W-:Y:S01]  /*118b0*/  BAR.SYNC.DEFER_BLOCKING 0x0 ;  /* 0x0000000000007b1d */ /* 0x000fe20000010000 */
[----:B------:R-:W-:-:S03]  /*118c0*/  ISETP.GE.AND P2, PT, R108, R50, PT ;  /* 0x000000326c00720c */ /* 0x000fc60003f46270 */
[C---:B----4-:R-:W-:Y:S07]  /*118d0*/  HMMA.16816.F32 R16, R124.reuse, R112, R16 ;  /* 0x000000707c10723c */ /* 0x050fee0000001810 */
[----:B------:R-:W-:Y:S01]  /*118e0*/  IADD3 R113, R102, 0x9, RZ ;  /* 0x0000000966717810 */ /* 0x000fe20007ffe0ff */
[----:B------:R-:W-:Y:S03]  /*118f0*/  HMMA.16816.F32 R12, R124, R114, R12 ;  /* 0x000000727c0c723c */ /* 0x000fe6000000180c */
[----:B------:R-:W2:Y:S01]  /*11900*/  I2F R112, R113 ;  /* 0x0000007100707306 */ /* 0x000ea20000201400 */
[----:B-1----:R-:W-:-:S03]  /*11910*/  FFMA.FTZ R64, R0, R109, R64 ;  /* 0x0000006d00407223 */ /* 0x002fc60000010040 */
[----:B------:R-:W-:Y:S01]  /*11920*/  FFMA.FTZ R115, R0, R109, R66 ;  /* 0x0000006d00737223 */ /* 0x000fe20000010042 */
[----:B------:R-:W-:Y:S01]  /*11930*/  HMMA.16816.F32 R4, R124, R110, R4 ;  /* 0x0000006e7c04723c */ /* 0x000fe20000001804 */
[C-C-:B------:R-:W-:Y:S02]  /*11940*/  LOP3.LUT R114, R103.reuse, 0x10, R172.reuse, 0xfe, !PT ;  /* 0x0000001067727812 */ /* 0x140fe400078efeac */
[----:B------:R-:W-:Y:S02]  /*11950*/  FSEL R130, R64, -INF , !P2 ;  /* 0xff80000040827808 */ /* 0x000fe40005000000 */
[----:B------:R-:W1:Y:S01]  /*11960*/  I2F R111, R114 ;  /* 0x00000072006f7306 */ /* 0x000e620000201400 */
[----:B------:R-:W-:Y:S02]  /*11970*/  IADD3 R64, R102, 0x19, RZ ;  /* 0x0000001966407810 */ /* 0x000fe40007ffe0ff */
[----:B------:R-:W-:Y:S02]  /*11980*/  P2R R126, PR, RZ, 0x2 ;  /* 0x00000002ff7e7803 */ /* 0x000fe40000000000 */
[----:B------:R-:W-:Y:S01]  /*11990*/  ISETP.GE.AND P1, PT, R108, R49, PT ;  /* 0x000000316c00720c */ /* 0x000fe20003f26270 */
[-C--:B--2---:R-:W-:Y:S01]  /*119a0*/  FFMA.FTZ R67, R0, R112.reuse, R67 ;  /* 0x0000007000437223 */ /* 0x084fe20000010043 */
[----:B------:R-:W-:Y:S01]  /*119b0*/  IADD3 R108, R102, 0x11, RZ ;  /* 0x00000011666c7810 */ /* 0x000fe20007ffe0ff */
[----:B------:R-:W-:Y:S01]  /*119c0*/  FFMA.FTZ R116, R0, R112, R65 ;  /* 0x0000007000747223 */ /* 0x000fe20000010041 */
[----:B------:R-:W-:-:S02]  /*119d0*/  LOP3.LUT R110, R103, 0x18, R172, 0xfe, !PT ;  /* 0x00000018676e7812 */ /* 0x000fc400078efeac */
[----:B------:R-:W2:Y:S01]  /*119e0*/  I2F R109, R108 ;  /* 0x0000006c006d7306 */ /* 0x000ea20000201400 */
[----:B------:R-:W-:Y:S02]  /*119f0*/  FSEL R115, R115, -INF , !P1 ;  /* 0xff80000073737808 */ /* 0x000fe40004800000 */
[----:B------:R-:W-:Y:S02]  /*11a00*/  ISETP.GE.AND P1, PT, R113, R49, PT ;  /* 0x000000317100720c */ /* 0x000fe40003f26270 */
[----:B------:R-:W-:Y:S01]  /*11a10*/  LOP3.LUT R66, R103, 0x20, R172, 0xfe, !PT ;  /* 0x0000002067427812 */ /* 0x000fe200078efeac */
[----:B-1----:R-:W-:Y:S01]  /*11a20*/  FFMA.FTZ R48, R0, R111, R60 ;  /* 0x0000006f00307223 */ /* 0x002fe2000001003c */
[----:B------:R-:W-:Y:S01]  /*11a30*/  FSEL R181, R67, -INF , !P1 ;  /* 0xff80000043b57808 */ /* 0x000fe20004800000 */
[----:B------:R-:W1:Y:S01]  /*11a40*/  I2F R51, R110 ;  /* 0x0000006e00337306 */ /* 0x000e620000201400 */
[----:B------:R-:W-:Y:S01]  /*11a50*/  ISETP.GE.AND P1, PT, R108, R49, PT ;  /* 0x000000316c00720c */ /* 0x000fe20003f26270 */
[----:B------:R-:W-:Y:S01]  /*11a60*/  FFMA.FTZ R127, R0, R111, R62 ;  /* 0x0000006f007f7223 */ /* 0x000fe2000001003e */
[----:B------:R-:W-:-:S02]  /*11a70*/  IADD3 R60, R102, 0x21, RZ ;  /* 0x00000021663c7810 */ /* 0x000fc40007ffe0ff */
[-C--:B------:R-:W-:Y:S02]  /*11a80*/  ISETP.GE.AND P6, PT, R110, R50.reuse, PT ;  /* 0x000000326e00720c */ /* 0x080fe40003fc6270 */
[----:B------:R-:W-:Y:S01]  /*11a90*/  LOP3.LUT R62, R103, 0x28, R172, 0xfe, !PT ;  /* 0x00000028673e7812 */ /* 0x000fe200078efeac */
[----:B------:R-:W3:Y:S01]  /*11aa0*/  I2F R67, R64 ;  /* 0x0000004000437306 */ /* 0x000ee20000201400 */
[----:B--2---:R-:W-:Y:S01]  /*11ab0*/  FFMA.FTZ R63, R0, R109, R63 ;  /* 0x0000006d003f7223 */ /* 0x004fe2000001003f */
[----:B------:R-:W-:Y:S01]  /*11ac0*/  ISETP.GE.AND P4, PT, R114, R49, PT ;  /* 0x000000317200720c */ /* 0x000fe20003f86270 */
[C---:B------:R-:W-:Y:S01]  /*11ad0*/  FFMA.FTZ R118, R0.reuse, R109, R61 ;  /* 0x0000006d00767223 */ /* 0x040fe2000001003d */
[----:B------:R-:W-:Y:S02]  /*11ae0*/  ISETP.GE.AND P2, PT, R113, R50, PT ;  /* 0x000000327100720c */ /* 0x000fe40003f46270 */
[----:B------:R-:W-:Y:S02]  /*11af0*/  FSEL R117, R63, -INF , !P1 ;  /* 0xff8000003f757808 */ /* 0x000fe40004800000 */
[----:B------:R-:W2:Y:S01]  /*11b00*/  I2F R65, R66 ;  /* 0x0000004200417306 */ /* 0x000ea20000201400 */
[----:B-1----:R-:W-:Y:S01]  /*11b10*/  FFMA.FTZ R56, R0, R51, R56 ;  /* 0x0000003300387223 */ /* 0x002fe20000010038 */
[----:B------:R-:W-:Y:S01]  /*11b20*/  ISETP.GE.AND P1, PT, R64, R49, PT ;  /* 0x000000314000720c */ /* 0x000fe20003f26270 */
[----:B------:R-:W-:Y:S01]  /*11b30*/  FFMA.FTZ R51, R0, R51, R58 ;  /* 0x0000003300337223 */ /* 0x000fe2000001003a */
[----:B------:R-:W-:-:S02]  /*11b40*/  FSEL R127, R127, -INF , !P4 ;  /* 0xff8000007f7f7808 */ /* 0x000fc40006000000 */
[----:B------:R-:W-:Y:S02]  /*11b50*/  FSEL R120, R56, -INF , !P6 ;  /* 0xff80000038787808 */ /* 0x000fe40007000000 */
[----:B------:R-:W1:Y:S01]  /*11b60*/  I2F R63, R60 ;  /* 0x0000003c003f7306 */ /* 0x000e620000201400 */
[-C--:B---3--:R-:W-:Y:S01]  /*11b70*/  FFMA.FTZ R59, R0, R67.reuse, R59 ;  /* 0x00000043003b7223 */ /* 0x088fe2000001003b */
[----:B------:R-:W-:Y:S01]  /*11b80*/  IADD3 R56, R102, 0x29, RZ ;  /* 0x0000002966387810 */ /* 0x000fe20007ffe0ff */
[----:B------:R-:W-:Y:S01]  /*11b90*/  FFMA.FTZ R138, R0, R67, R57 ;  /* 0x00000043008a7223 */ /* 0x000fe20000010039 */
[----:B------:R-:W-:Y:S02]  /*11ba0*/  ISETP.GE.AND P4, PT, R66, R50, PT ;  /* 0x000000324200720c */ /* 0x000fe40003f86270 */
[----:B------:R-:W-:Y:S02]  /*11bb0*/  FSEL R131, R59, -INF , !P1 ;  /* 0xff8000003b837808 */ /* 0x000fe40004800000 */
[----:B------:R-:W3:Y:S01]  /*11bc0*/  I2F R61, R62 ;  /* 0x0000003e003d7306 */ /* 0x000ee20000201400 */
[CC--:B--2---:R-:W-:Y:S01]  /*11bd0*/  FFMA.FTZ R52, R0.reuse, R65.reuse, R52 ;  /* 0x0000004100347223 */ /* 0x0c4fe20000010034 */
[----:B------:R-:W-:Y:S01]  /*11be0*/  LOP3.LUT R58, R103, 0x30, R172, 0xfe, !PT ;  /* 0x00000030673a7812 */ /* 0x000fe200078efeac */
[----:B------:R-:W-:Y:S01]  /*11bf0*/  FFMA.FTZ R175, R0, R65, R54 ;  /* 0x0000004100af7223 */ /* 0x000fe20000010036 */
[----:B------:R-:W-:-:S02]  /*11c00*/  ISETP.GE.AND P1, PT, R60, R49, PT ;  /* 0x000000313c00720c */ /* 0x000fc40003f26270 */
[----:B------:R-:W-:Y:S02]  /*11c10*/  FSEL R134, R52, -INF , !P4 ;  /* 0xff80000034867808 */ /* 0x000fe40006000000 */
[----:B------:R-:W2:Y:S01]  /*11c20*/  I2F R59, R56 ;  /* 0x00000038003b7306 */ /* 0x000ea20000201400 */
[-C--:B-1----:R-:W-:Y:S01]  /*11c30*/  FFMA.FTZ R55, R0, R63.reuse, R55 ;  /* 0x0000003f00377223 */ /* 0x082fe20000010037 */
[----:B------:R-:W-:Y:S01]  /*11c40*/  IADD3 R52, R102, 0x31, RZ ;  /* 0x0000003166347810 */ /* 0x000fe20007ffe0ff */
[----:B------:R-:W-:Y:S01]  /*11c50*/  FFMA.FTZ R136, R0, R63, R53 ;  /* 0x0000003f00887223 */ /* 0x000fe20000010035 */
[----:B------:R-:W-:Y:S02]  /*11c60*/  ISETP.GE.AND P6, PT, R62, R50, PT ;  /* 0x000000323e00720c */ /* 0x000fe40003fc6270 */
[----:B------:R-:W-:Y:S02]  /*11c70*/  LOP3.LUT R54, R103, 0x38, R172, 0xfe, !PT ;  /* 0x0000003867367812 */ /* 0x000fe400078efeac */
[----:B------:R-:W1:Y:S01]  /*11c80*/  I2F R57, R58 ;  /* 0x0000003a00397306 */ /* 0x000e620000201400 */
[CC--:B---3--:R-:W-:Y:S01]  /*11c90*/  FFMA.FTZ R44, R0.reuse, R61.reuse, R44 ;  /* 0x0000003d002c7223 */ /* 0x0c8fe2000001002c */
[----:B------:R-:W-:Y:S01]  /*11ca0*/  FSEL R191, R55, -INF , !P1 ;  /* 0xff80000037bf7808 */ /* 0x000fe20004800000 */
[----:B------:R-:W-:Y:S01]  /*11cb0*/  FFMA.FTZ R187, R0, R61, R46 ;  /* 0x0000003d00bb7223 */ /* 0x000fe2000001002e */
[----:B------:R-:W-:-:S02]  /*11cc0*/  FSEL R116, R116, -INF , !P2 ;  /* 0xff80000074747808 */ /* 0x000fc40005000000 */
[-C--:B------:R-:W-:Y:S02]  /*11cd0*/  ISETP.GE.AND P2, PT, R108, R50.reuse, PT ;  /* 0x000000326c00720c */ /* 0x080fe40003f46270 */
[----:B------:R-:W3:Y:S01]  /*11ce0*/  I2F R55, R52 ;  /* 0x0000003400377306 */ /* 0x000ee20000201400 */
[-C--:B--2---:R-:W-:Y:S01]  /*11cf0*/  FFMA.FTZ R47, R0, R59.reuse, R47 ;  /* 0x0000003b002f7223 */ /* 0x084fe2000001002f */
[----:B------:R-:W-:Y:S01]  /*11d00*/  FSEL R186, R44, -INF , !P6 ;  /* 0xff8000002cba7808 */ /* 0x000fe20007000000 */
[----:B------:R-:W-:Y:S01]  /*11d10*/  FFMA.FTZ R194, R0, R59, R45 ;  /* 0x0000003b00c27223 */ /* 0x000fe2000001002d */
[----:B------:R-:W-:Y:S02]  /*11d20*/  ISETP.GE.AND P1, PT, R56, R49, PT ;  /* 0x000000313800720c */ /* 0x000fe40003f26270 */
[----:B------:R-:W-:Y:S02]  /*11d30*/  IADD3 R44, R102, 0x39, RZ ;  /* 0x00000039662c7810 */ /* 0x000fe40007ffe0ff */
[----:B------:R-:W2:Y:S01]  /*11d40*/  I2F R53, R54 ;  /* 0x0000003600357306 */ /* 0x000ea20000201400 */
[----:B------:R-:W-:Y:S01]  /*11d50*/  FSEL R118, R118, -INF , !P2 ;  /* 0xff80000076767808 */ /* 0x000fe20005000000 */
[-C--:B-1----:R-:W-:Y:S01]  /*11d60*/  FFMA.FTZ R40, R0, R57.reuse, R40 ;  /* 0x0000003900287223 */ /* 0x082fe20000010028 */
[----:B------:R-:W-:Y:S01]  /*11d70*/  ISETP.GE.AND P2, PT, R64, R50, PT ;  /* 0x000000324000720c */ /* 0x000fe20003f46270 */
[----:B------:R-:W-:Y:S01]  /*11d80*/  FFMA.FTZ R189, R0, R57, R42 ;  /* 0x0000003900bd7223 */ /* 0x000fe2000001002a */
[----:B------:R-:W-:-:S02]  /*11d90*/  FSEL R183, R47, -INF , !P1 ;  /* 0xff8000002fb77808 */ /* 0x000fc40004800000 */
[----:B------:R-:W-:Y:S01]  /*11da0*/  FSEL R138, R138, -INF , !P2 ;  /* 0xff8000008a8a7808 */ /* 0x000fe20005000000 */
[----:B------:R-:W1:Y:S01]  /*11db0*/  I2F R47, R44 ;  /* 0x0000002c002f7306 */ /* 0x000e620000201400 */
[-C--:B------:R-:W-:Y:S01]  /*11dc0*/  ISETP.GE.AND P2, PT, R60, R50.reuse, PT ;  /* 0x000000323c00720c */ /* 0x080fe20003f46270 */
[----:B---3--:R-:W-:Y:S01]  /*11dd0*/  FFMA.FTZ R43, R0, R55, R43 ;  /* 0x00000037002b7223 */ /* 0x008fe2000001002b */
[-C--:B------:R-:W-:Y:S02]  /*11de0*/  ISETP.GE.AND P3, PT, R114, R50.reuse, PT ;  /* 0x000000327200720c */ /* 0x080fe40003f66270 */
[-C--:B------:R-:W-:Y:S02]  /*11df0*/  ISETP.GE.AND P4, PT, R58, R50.reuse, PT ;  /* 0x000000323a00720c */ /* 0x080fe40003f86270 */
[----:B------:R-:W-:Y:S01]  /*11e00*/  LOP3.LUT R46, R103, 0x40, R172, 0xfe, !PT ;  /* 0x00000040672e7812 */ /* 0x000fe200078efeac */
[-C--:B--2---:R-:W-:Y:S01]  /*11e10*/  FFMA.FTZ R36, R0, R53.reuse, R36 ;  /* 0x0000003500247223 */ /* 0x084fe20000010024 */
[----:B------:R-:W-:Y:S01]  /*11e20*/  FSEL R136, R136, -INF , !P2 ;  /* 0xff80000088887808 */ /* 0x000fe20005000000 */
[----:B------:R-:W-:Y:S01]  /*11e30*/  FFMA.FTZ R57, R0, R53, R38 ;  /* 0x0000003500397223 */ /* 0x000fe20000010026 */
[----:B------:R-:W-:Y:S01]  /*11e40*/  ISETP.GE.AND P2, PT, R56, R50, PT ;  /* 0x000000323800720c */ /* 0x000fe20003f46270 */
[----:B------:R-:W2:Y:S01]  /*11e50*/  I2F R45, R46 ;  /* 0x0000002e002d7306 */ /* 0x000ea20000201400 */
[----:B------:R-:W-:-:S02]  /*11e60*/  FSEL R48, R48, -INF , !P3 ;  /* 0xff80000030307808 */ /* 0x000fc40005800000 */
[----:B------:R-:W-:Y:S01]  /*11e70*/  FSEL R56, R40, -INF , !P4 ;  /* 0xff80000028387808 */ /* 0x000fe20006000000 */
[----:B-1----:R-:W-:Y:S01]  /*11e80*/  FFMA.FTZ R39, R0, R47, R39 ;  /* 0x0000002f00277223 */ /* 0x002fe20000010027 */
[----:B------:R-:W-:Y:S01]  /*11e90*/  ISETP.GE.AND P1, PT, R52, R49, PT ;  /* 0x000000313400720c */ /* 0x000fe20003f26270 */
[----:B------:R-:W-:Y:S01]  /*11ea0*/  FFMA.FTZ R192, R0, R47, R37 ;  /* 0x0000002f00c07223 */ /* 0x000fe20000010025 */
[----:B------:R-:W-:Y:S02]  /*11eb0*/  ISETP.GE.AND P3, PT, R66, R49, PT ;  /* 0x000000314200720c */ /* 0x000fe40003f66270 */
[----:B------:R-:W-:Y:S02]  /*11ec0*/  IADD3 R40, R102, 0x41, RZ ;  /* 0x0000004166287810 */ /* 0x000fe40007ffe0ff */
[----:B------:R-:W-:Y:S02]  /*11ed0*/  ISETP.GE.AND P6, PT, R54, R50, PT ;  /* 0x000000323600720c */ /* 0x000fe40003fc6270 */
[----:B------:R-:W-:-:S02]  /*11ee0*/  LOP3.LUT R42, R103, 0x48, R172, 0xfe, !PT ;  /* 0x00000048672a7812 */ /* 0x000fc400078efeac */
[----:B------:R-:W-:Y:S01]  /*11ef0*/  FSEL R59, R43, -INF , !P1 ;  /* 0xff8000002b3b7808 */ /* 0x000fe20004800000 */
[----:B--2---:R-:W-:Y:S01]  /*11f00*/  FFMA.FTZ R32, R0, R45, R32 ;  /* 0x0000002d00207223 */ /* 0x004fe20000010020 */
[----:B------:R-:W-:Y:S01]  /*11f10*/  FSEL R175, R175, -INF , !P3 ;  /* 0xff800000afaf7808 */ /* 0x000fe20005800000 */
[----:B------:R-:W1:Y:S01]  /*11f20*/  I2F R43, R40 ;  /* 0x00000028002b7306 */ /* 0x000e620000201400 */
[----:B------:R-:W-:Y:S01]  /*11f30*/  ISETP.GE.AND P3, PT, R58, R49, PT ;  /* 0x000000313a00720c */ /* 0x000fe20003f66270 */
[----:B------:R-:W-:Y:S01]  /*11f40*/  FFMA.FTZ R58, R0, R55, R41 ;  /* 0x00000037003a7223 */ /* 0x000fe20000010029 */
[----:B------:R-:W-:Y:S01]  /*11f50*/  FSEL R190, R36, -INF , !P6 ;  /* 0xff80000024be7808 */ /* 0x000fe20007000000 */
[----:B------:R-:W-:Y:S01]  /*11f60*/  FFMA.FTZ R139, R0, R45, R34 ;  /* 0x0000002d008b7223 */ /* 0x000fe20000010022 */
[----:B------:R-:W-:Y:S02]  /*11f70*/  ISETP.GE.AND P1, PT, R44, R49, PT ;  /* 0x000000312c00720c */ /* 0x000fe40003f26270 */
[----:B------:R-:W-:Y:S01]  /*11f80*/  IADD3 R36, R102, 0x49, RZ ;  /* 0x0000004966247810 */ /* 0x000fe20007ffe0ff */
[----:B------:R-:W2:Y:S01]  /*11f90*/  I2F R41, R42 ;  /* 0x0000002a00297306 */ /* 0x000ea20000201400 */
[----:B------:R-:W-:-:S02]  /*11fa0*/  FSEL R193, R39, -INF , !P1 ;  /* 0xff80000027c17808 */ /* 0x000fc40004800000 */
[-C--:B------:R-:W-:Y:S02]  /*11fb0*/  ISETP.GE.AND P4, PT, R46, R50.reuse, PT ;  /* 0x000000322e00720c */ /* 0x080fe40003f86270 */
[----:B------:R-:W-:Y:S02]  /*11fc0*/  LOP3.LUT R38, R103, 0x50, R172, 0xfe, !PT ;  /* 0x0000005067267812 */ /* 0x000fe400078efeac */
[----:B------:R-:W-:Y:S01]  /*11fd0*/  FSEL R174, R32, -INF , !P4 ;  /* 0xff80000020ae7808 */ /* 0x000fe20006000000 */
[----:B------:R-:W3:Y:S01]  /*11fe0*/  I2F R39, R36 ;  /* 0x0000002400277306 */ /* 0x000ee20000201400 */
[----:B-1----:R-:W-:Y:S01]  /*11ff0*/  FFMA.FTZ R35, R0, R43, R35 ;  /* 0x0000002b00237223 */ /* 0x002fe20000010023 */
[----:B------:R-:W-:Y:S01]  /*12000*/  ISETP.GE.AND P1, PT, R40, R49, PT ;  /* 0x000000312800720c */ /* 0x000fe20003f26270 */
[----:B------:R-:W-:Y:S01]  /*12010*/  FFMA.FTZ R182, R0, R43, R33 ;  /* 0x0000002b00b67223 */ /* 0x000fe20000010021 */
[----:B------:R-:W-:Y:S02]  /*12020*/  IADD3 R32, R102, 0x51, RZ ;  /* 0x0000005166207810 */ /* 0x000fe40007ffe0ff */
[----:B------:R-:W-:-:S02]  /*12030*/  ISETP.GE.AND P6, PT, R42, R50, PT ;  /* 0x000000322a00720c */ /* 0x000fc40003fc6270 */
[----:B------:R-:W1:Y:S01]  /*12040*/  I2F R37, R38 ;  /* 0x0000002600257306 */ /* 0x000e620000201400 */
[CC--:B--2---:R-:W-:Y:S01]  /*12050*/  FFMA.FTZ R28, R0.reuse, R41.reuse, R28 ;  /* 0x00000029001c7223 */ /* 0x0c4fe2000001001c */
[----:B------:R-:W-:Y:S01]  /*12060*/  LOP3.LUT R34, R103, 0x58, R172, 0xfe, !PT ;  /* 0x0000005867227812 */ /* 0x000fe200078efeac */
[----:B------:R-:W-:Y:S01]  /*12070*/  FFMA.FTZ R135, R0, R41, R30 ;  /* 0x0000002900877223 */ /* 0x000fe2000001001e */
[----:B------:R-:W-:Y:S02]  /*12080*/  FSEL R133, R35, -INF , !P1 ;  /* 0xff80000023857808 */ /* 0x000fe40004800000 */
[----:B------:R-:W-:Y:S02]  /*12090*/  FSEL R184, R28, -INF , !P6 ;  /* 0xff8000001cb87808 */ /* 0x000fe40007000000 */
[----:B------:R-:W2:Y:S01]  /*120a0*/  I2F R35, R32 ;  /* 0x0000002000237306 */ /* 0x000ea20000201400 */
[----:B---3--:R-:W-:Y:S01]  /*120b0*/  FFMA.FTZ R31, R0, R39, R31 ;  /* 0x00000027001f7223 */ /* 0x008fe2000001001f */
[----:B------:R-:W-:Y:S01]  /*120c0*/  ISETP.GE.AND P1, PT, R36, R49, PT ;  /* 0x000000312400720c */ /* 0x000fe20003f26270 */
[----:B------:R-:W-:Y:S01]  /*120d0*/  FFMA.FTZ R176, R0, R39, R29 ;  /* 0x0000002700b07223 */ /* 0x000fe2000001001d */
[----:B------:R-:W-:-:S02]  /*120e0*/  IADD3 R28, R102, 0x59, RZ ;  /* 0x00000059661c7810 */ /* 0x000fc40007ffe0ff */
[----:B------:R-:W-:Y:S02]  /*120f0*/  LOP3.LUT R30, R103, 0x60, R172, 0xfe, !PT ;  /* 0x00000060671e7812 */ /* 0x000fe400078efeac */
[----:B------:R-:W3:Y:S01]  /*12100*/  I2F R33, R34 ;  /* 0x0000002200217306 */ /* 0x000ee20000201400 */
[----:B------:R-:W-:Y:S01]  /*12110*/  FSEL R137, R31, -INF , !P1 ;  /* 0xff8000001f897808 */ /* 0x000fe20004800000 */
[-C--:B-1----:R-:W-:Y:S01]  /*12120*/  FFMA.FTZ R123, R0, R37.reuse, R26 ;  /* 0x00000025007b7223 */ /* 0x082fe2000001001a */
[----:B------:R-:W-:Y:S01]  /*12130*/  FSEL R194, R194, -INF , !P2 ;  /* 0xff800000c2c27808 */ /* 0x000fe20005000000 */
[----:B------:R-:W-:Y:S01]  /*12140*/  FFMA.FTZ R24, R0, R37, R24 ;  /* 0x0000002500187223 */ /* 0x000fe20000010018 */
[-C--:B------:R-:W-:Y:S02]  /*12150*/  ISETP.GE.AND P2, PT, R52, R50.reuse, PT ;  /* 0x000000323400720c */ /* 0x080fe40003f46270 */
[----:B------:R-:W-:Y:S01]  /*12160*/  LOP3.LUT R26, R103, 0x68, R172, 0xfe, !PT ;  /* 0x00000068671a7812 */ /* 0x000fe200078efeac */
[----:B------:R-:W1:Y:S01]  /*12170*/  I2F R31, R28 ;  /* 0x0000001c001f7306 */ /* 0x000e620000201400 */
[----:B------:R-:W-:Y:S01]  /*12180*/  FSEL R189, R189, -INF , !P3 ;  /* 0xff800000bdbd7808 */ /* 0x000fe20005800000 */
[-C--:B--2---:R-:W-:Y:S01]  /*12190*/  FFMA.FTZ R122, R0, R35.reuse, R25 ;  /* 0x00000023007a7223 */ /* 0x084fe20000010019 */
[----:B------:R-:W-:Y:S01]  /*121a0*/  ISETP.GE.AND P4, PT, R38, R50, PT ;  /* 0x000000322600720c */ /* 0x000fe20003f86270 */
[----:B------:R-:W-:Y:S01]  /*121b0*/  FFMA.FTZ R27, R0, R35, R27 ;  /* 0x00000023001b7223 */ /* 0x000fe2000001001b */
[----:B------:R-:W-:-:S02]  /*121c0*/  FSEL R58, R58, -INF , !P2 ;  /* 0xff8000003a3a7808 */ /* 0x000fc40005000000 */
[----:B------:R-:W-:Y:S01]  /*121d0*/  ISETP.GE.AND P3, PT, R46, R49, PT ;  /* 0x000000312e00720c */ /* 0x000fe20003f66270 */
[----:B------:R-:W2:Y:S01]  /*121e0*/  I2F R29, R30 ;  /* 0x0000001e001d7306 */ /* 0x000ea20000201400 */
[----:B------:R-:W-:Y:S01]  /*121f0*/  ISETP.GE.AND P2, PT, R44, R50, PT ;  /* 0x000000322c00720c */ /* 0x000fe20003f46270 */
[-C--:B---3--:R-:W-:Y:S01]  /*12200*/  FFMA.FTZ R20, R0, R33.reuse, R20 ;  /* 0x0000002100147223 */ /* 0x088fe20000010014 */
[----:B------:R-:W-:Y:S01]  /*12210*/  FSEL R132, R24, -INF , !P4 ;  /* 0xff80000018847808 */ /* 0x000fe20006000000 */
[----:B------:R-:W-:Y:S01]  /*12220*/  FFMA.FTZ R119, R0, R33, R22 ;  /* 0x0000002100777223 */ /* 0x000fe20000010016 */
[----:B------:R-:W-:Y:S02]  /*12230*/  ISETP.GE.AND P1, PT, R32, R49, PT ;  /* 0x000000312000720c */ /* 0x000fe40003f26270 */
[----:B------:R-:W-:Y:S01]  /*12240*/  FSEL R139, R139, -INF , !P3 ;  /* 0xff8000008b8b7808 */ /* 0x000fe20005800000 */
[----:B------:R-:W3:Y:S01]  /*12250*/  I2F R25, R26 ;  /* 0x0000001a00197306 */ /* 0x000ee20000201400 */
[----:B------:R-:W-:Y:S01]  /*12260*/  IADD3 R24, R102, 0x61, RZ ;  /* 0x0000006166187810 */ /* 0x000fe20007ffe0ff */
[-C--:B-1----:R-:W-:Y:S01]  /*12270*/  FFMA.FTZ R23, R0, R31.reuse, R23 ;  /* 0x0000001f00177223 */ /* 0x082fe20000010017 */
[----:B------:R-:W-:Y:S01]  /*12280*/  FSEL R192, R192, -INF , !P2 ;  /* 0xff800000c0c07808 */ /* 0x000fe20005000000 */
[----:B------:R-:W-:Y:S01]  /*12290*/  FFMA.FTZ R128, R0, R31, R21 ;  /* 0x0000001f00807223 */ /* 0x000fe20000010015 */
[----:B------:R-:W-:-:S02]  /*122a0*/  ISETP.GE.AND P3, PT, R38, R49, PT ;  /* 0x000000312600720c */ /* 0x000fc40003f66270 */
[-C--:B------:R-:W-:Y:S01]  /*122b0*/  ISETP.GE.AND P6, PT, R34, R50.reuse, PT ;  /* 0x000000322200720c */ /* 0x080fe20003fc6270 */
[-C--:B--2---:R-:W-:Y:S01]  /*122c0*/  FFMA.FTZ R18, R0, R29.reuse, R18 ;  /* 0x0000001d00127223 */ /* 0x084fe20000010012 */
[----:B------:R-:W-:Y:S01]  /*122d0*/  ISETP.GE.AND P2, PT, R40, R50, PT ;  /* 0x000000322800720c */ /* 0x000fe20003f46270 */
[----:B------:R-:W-:Y:S01]  /*122e0*/  FFMA.FTZ R108, R0, R29, R16 ;  /* 0x0000001d006c7223 */ /* 0x000fe20000010010 */
[----:B------:R-:W-:Y:S02]  /*122f0*/  FSEL R125, R27, -INF , !P1 ;  /* 0xff8000001b7d7808 */ /* 0x000fe40004800000 */
[----:B------:R-:W1:Y:S01]  /*12300*/  I2F R27, R24 ;  /* 0x00000018001b7306 */ /* 0x000e620000201400 */
[----:B------:R-:W-:Y:S02]  /*12310*/  FSEL R123, R123, -INF , !P3 ;  /* 0xff8000007b7b7808 */ /* 0x000fe40005800000 */
[----:B------:R-:W-:Y:S01]  /*12320*/  FSEL R124, R20, -INF , !P6 ;  /* 0xff800000147c7808 */ /* 0x000fe20007000000 */
[----:B---3--:R-:W-:Y:S01]  /*12330*/  FFMA.FTZ R109, R0, R25, R14 ;  /* 0x00000019006d7223 */ /* 0x008fe2000001000e */
[----:B------:R-:W-:Y:S01]  /*12340*/  ISETP.GE.AND P1, PT, R28, R49, PT ;  /* 0x000000311c00720c */ /* 0x000fe20003f26270 */
[----:B------:R-:W-:Y:S01]  /*12350*/  FFMA.FTZ R114, R0, R25, R12 ;  /* 0x0000001900727223 */ /* 0x000fe2000001000c */
[----:B------:R-:W-:-:S02]  /*12360*/  FSEL R182, R182, -INF , !P2 ;  /* 0xff800000b6b67808 */ /* 0x000fc40005000000 */
[----:B------:R-:W-:Y:S02]  /*12370*/  ISETP.GE.AND P3, PT, R30, R49, PT ;  /* 0x000000311e00720c */ /* 0x000fe40003f66270 */
[----:B------:R-:W-:Y:S02]  /*12380*/  IADD3 R20, R102, 0x69, RZ ;  /* 0x0000006966147810 */ /* 0x000fe40007ffe0ff */
[----:B------:R-:W-:Y:S02]  /*12390*/  ISETP.GE.AND P2, PT, R36, R50, PT ;  /* 0x000000322400720c */ /* 0x000fe40003f46270 */
[----:B------:R-:W-:Y:S01]  /*123a0*/  FSEL R121, R23, -INF , !P1 ;  /* 0xff80000017797808 */ /* 0x000fe20004800000 */
[-C--:B-1----:R-:W-:Y:S01]  /*123b0*/  FFMA.FTZ R112, R0, R27.reuse, R17 ;  /* 0x0000001b00707223 */ /* 0x082fe20000010011 */
[----:B------:R-:W-:Y:S01]  /*123c0*/  LOP3.LUT R22, R103, 0x70, R172, 0xfe, !PT ;  /* 0x0000007067167812 */ /* 0x000fe200078efeac */
[----:B------:R-:W1:Y:S01]  /*123d0*/  I2F R23, R20 ;  /* 0x0000001400177306 */ /* 0x000e620000201400 */
[----:B------:R-:W-:Y:S01]  /*123e0*/  FSEL R113, R18, -INF , !P3 ;  /* 0xff80000012717808 */ /* 0x000fe20005800000 */
[----:B------:R-:W-:Y:S01]  /*123f0*/  FFMA.FTZ R19, R0, R27, R19 ;  /* 0x0000001b00137223 */ /* 0x000fe20000010013 */
[----:B------:R-:W-:-:S02]  /*12400*/  FSEL R176, R176, -INF , !P2 ;  /* 0xff800000b0b07808 */ /* 0x000fc40005000000 */
[----:B------:R-:W-:Y:S02]  /*12410*/  IADD3 R18, R102, 0x71, RZ ;  /* 0x0000007166127810 */ /* 0x000fe40007ffe0ff */
[-C--:B------:R-:W-:Y:S01]  /*12420*/  ISETP.GE.AND P2, PT, R32, R50.reuse, PT ;  /* 0x000000322000720c */ /* 0x080fe20003f46270 */
[----:B------:R-:W2:Y:S01]  /*12430*/  I2F R21, R22 ;  /* 0x0000001600157306 */ /* 0x000ea20000201400 */
[----:B------:R-:W-:Y:S02]  /*12440*/  LOP3.LUT R16, R103, 0x78, R172, 0xfe, !PT ;  /* 0x0000007867107812 */ /* 0x000fe400078efeac */
[----:B------:R-:W-:Y:S02]  /*12450*/  FSEL R122, R122, -INF , !P2 ;  /* 0xff8000007a7a7808 */ /* 0x000fe40005000000 */
[-C--:B------:R-:W-:Y:S02]  /*12460*/  ISETP.GE.AND P2, PT, R28, R50.reuse, PT ;  /* 0x000000321c00720c */ /* 0x080fe40003f46270 */
[----:B------:R-:W-:Y:S01]  /*12470*/  ISETP.GE.AND P5, PT, R110, R49, PT ;  /* 0x000000316e00720c */ /* 0x000fe20003fa6270 */
[----:B------:R-:W3:Y:S01]  /*12480*/  I2F R14, R18 ;  /* 0x00000012000e7306 */ /* 0x000ee20000201400 */
[----:B------:R-:W-:Y:S01]  /*12490*/  FSEL R128, R128, -INF , !P2 ;  /* 0xff80000080807808 */ /* 0x000fe20005000000 */
[CC--:B-1----:R-:W-:Y:S01]  /*124a0*/  FFMA.FTZ R110, R0.reuse, R23.reuse, R13 ;  /* 0x00000017006e7223 */ /* 0x0c2fe2000001000d */
[----:B------:R-:W-:Y:S01]  /*124b0*/  FSEL R51, R51, -INF , !P5 ;  /* 0xff80000033337808 */ /* 0x000fe20006800000 */
[----:B------:R-:W-:Y:S01]  /*124c0*/  FFMA.FTZ R15, R0, R23, R15 ;  /* 0x00000017000f7223 */ /* 0x000fe2000001000f */
[----:B------:R-:W-:-:S02]  /*124d0*/  ISETP.GE.AND P2, PT, R24, R50, PT ;  /* 0x000000321800720c */ /* 0x000fc40003f46270 */
[-C--:B------:R-:W-:Y:S01]  /*124e0*/  ISETP.GE.AND P1, PT, R24, R49.reuse, PT ;  /* 0x000000311800720c */ /* 0x080fe20003f26270 */
[----:B------:R-:W1:Y:S01]  /*124f0*/  I2F R17, R16 ;  /* 0x0000001000117306 */ /* 0x000e620000201400 */
[----:B------:R-:W-:Y:S01]  /*12500*/  ISETP.GE.AND P5, PT, R62, R49, PT ;  /* 0x000000313e00720c */ /* 0x000fe20003fa6270 */
[-C--:B--2---:R-:W-:Y:S01]  /*12510*/  FFMA.FTZ R10, R0, R21.reuse, R10 ;  /* 0x00000015000a7223 */ /* 0x084fe2000001000a */
[----:B------:R-:W-:Y:S01]  /*12520*/  FSEL R112, R112, -INF , !P2 ;  /* 0xff80000070707808 */ /* 0x000fe20005000000 */
[C---:B------:R-:W-:Y:S01]  /*12530*/  FFMA.FTZ R65, R0.reuse, R21, R8 ;  /* 0x0000001500417223 */ /* 0x040fe20000010008 */
[----:B------:R-:W-:Y:S02]  /*12540*/  FSEL R111, R19, -INF , !P1 ;  /* 0xff800000136f7808 */ /* 0x000fe40004800000 */
[----:B------:R-:W-:Y:S01]  /*12550*/  FSEL R187, R187, -INF , !P5 ;  /* 0xff800000bbbb7808 */ /* 0x000fe20006800000 */
[----:B---3--:R-:W-:Y:S01]  /*12560*/  FFMA.FTZ R9, R0, R14, R9 ;  /* 0x0000000e00097223 */ /* 0x008fe20000010009 */
[----:B------:R-:W-:Y:S01]  /*12570*/  ISETP.GE.AND P2, PT, R20, R50, PT ;  /* 0x000000321400720c */ /* 0x000fe20003f46270 */
[----:B------:R-:W-:Y:S01]  /*12580*/  FFMA.FTZ R11, R0, R14, R11 ;  /* 0x0000000e000b7223 */ /* 0x000fe2000001000b */
[----:B------:R-:W-:-:S02]  /*12590*/  ISETP.GE.AND P1, PT, R20, R49, PT ;  /* 0x000000311400720c */ /* 0x000fc40003f26270 */
[----:B------:R-:W-:Y:S02]  /*125a0*/  ISETP.GE.AND P5, PT, R54, R49, PT ;  /* 0x000000313600720c */ /* 0x000fe40003fa6270 */
[----:B------:R-:W-:Y:S01]  /*125b0*/  IADD3 R12, R102, 0x1, RZ ;  /* 0x00000001660c7810 */ /* 0x000fe20007ffe0ff */
[----:B-1----:R-:W-:Y:S01]  /*125c0*/  FFMA.FTZ R4, R0, R17, R4 ;  /* 0x0000001100047223 */ /* 0x002fe20000010004 */
[----:B------:R-:W-:Y:S01]  /*125d0*/  ISETP.GE.AND P3, PT, R22, R49, PT ;  /* 0x000000311600720c */ /* 0x000fe20003f66270 */
[----:B------:R-:W-:Y:S01]  /*125e0*/  FFMA.FTZ R6, R0, R17, R6 ;  /* 0x0000001100067223 */ /* 0x000fe20000010006 */
[----:B------:R-:W-:Y:S01]  /*125f0*/  FSEL R110, R110, -INF , !P2 ;  /* 0xff8000006e6e7808 */ /* 0x000fe20005000000 */
[----:B------:R-:W1:Y:S01]  /*12600*/  I2F R13, R12 ;  /* 0x0000000c000d7306 */ /* 0x000e620000201400 */
[----:B------:R-:W-:Y:S02]  /*12610*/  FSEL R67, R15, -INF , !P1 ;  /* 0xff8000000f437808 */ /* 0x000fe40004800000 */
[----:B------:R-:W-:-:S02]  /*12620*/  FSEL R57, R57, -INF , !P5 ;  /* 0xff80000039397808 */ /* 0x000fc40006800000 */
[----:B------:R-:W-:Y:S02]  /*12630*/  IADD3 R8, R102, 0x79, RZ ;  /* 0x0000007966087810 */ /* 0x000fe40007ffe0ff */
[-C--:B------:R-:W-:Y:S01]  /*12640*/  ISETP.GE.AND P2, PT, R18, R50.reuse, PT ;  /* 0x000000321200720c */ /* 0x080fe20003f46270 */
[----:B------:R-:W2:Y:S01]  /*12650*/  I2F R15, R102 ;  /* 0x00000066000f7306 */ /* 0x000ea20000201400 */
[----:B------:R-:W-:Y:S02]  /*12660*/  ISETP.GE.AND P5, PT, R42, R49, PT ;  /* 0x000000312a00720c */ /* 0x000fe40003fa6270 */
[----:B------:R-:W-:Y:S02]  /*12670*/  ISETP.GE.AND P6, PT, R26, R50, PT ;  /* 0x000000321a00720c */ /* 0x000fe40003fc6270 */
[----:B------:R-:W-:Y:S02]  /*12680*/  FSEL R63, R10, -INF , !P3 ;  /* 0xff8000000a3f7808 */ /* 0x000fe40005800000 */
[----:B------:R-:W-:Y:S01]  /*12690*/  FSEL R64, R9, -INF , !P2 ;  /* 0xff80000009407808 */ /* 0x000fe20005000000 */
[----:B------:R-:W3:Y:S01]  /*126a0*/  I2F R10, R8 ;  /* 0x00000008000a7306 */ /* 0x000ee20000201400 */
[----:B------:R-:W-:Y:S01]  /*126b0*/  FSEL R135, R135, -INF , !P5 ;  /* 0xff80000087877808 */ /* 0x000fe20006800000 */
[----:B-1----:R-:W-:Y:S01]  /*126c0*/  FFMA.FTZ R13, R0, R13, R105 ;  /* 0x0000000d000d7223 */ /* 0x002fe20000010069 */
[----:B------:R-:W-:-:S02]  /*126d0*/  FSEL R114, R114, -INF , !P6 ;  /* 0xff80000072727808 */ /* 0x000fc40007000000 */
[----:B------:R-:W-:Y:S02]  /*126e0*/  ISETP.GE.AND P5, PT, R34, R49, PT ;  /* 0x000000312200720c */ /* 0x000fe40003fa6270 */
[-C--:B------:R-:W-:Y:S01]  /*126f0*/  ISETP.GE.AND P6, PT, R16, R50.reuse, PT ;  /* 0x000000321000720c */ /* 0x080fe20003fc6270 */
[----:B------:R-:W1:Y:S01]  /*12700*/  I2F R9, R12 ;  /* 0x0000000c00097306 */ /* 0x000e620000201400 */
[----:B------:R-:W-:Y:S01]  /*12710*/  FSEL R119, R119, -INF , !P5 ;  /* 0xff80000077777808 */ /* 0x000fe20006800000 */
[-C--:B--2---:R-:W-:Y:S01]  /*12720*/  FFMA.FTZ R104, R0, R15.reuse, R104 ;  /* 0x0000000f00687223 */ /* 0x084fe20000010068 */
[----:B------:R-:W-:Y:S01]  /*12730*/  FSEL R66, R4, -INF , !P6 ;  /* 0xff80000004427808 */ /* 0x000fe20007000000 */
[----:B------:R-:W-:Y:S01]  /*12740*/  FFMA.FTZ R106, R0, R15, R106 ;  /* 0x0000000f006a7223 */ /* 0x000fe2000001006a */
[----:B------:R-:W-:Y:S02]  /*12750*/  ISETP.GE.AND P4, PT, R30, R50, PT ;  /* 0x000000321e00720c */ /* 0x000fe40003f86270 */
[-C--:B------:R-:W-:Y:S01]  /*12760*/  ISETP.GE.AND P5, PT, R26, R49.reuse, PT ;  /* 0x000000311a00720c */ /* 0x080fe20003fa6270 */
[-C--:B---3--:R-:W-:Y:S01]  /*12770*/  FFMA.FTZ R5, R0, R10.reuse, R5 ;  /* 0x0000000a00057223 */ /* 0x088fe20000010005 */
[----:B------:R-:W-:Y:S01]  /*12780*/  ISETP.NE.AND P6, PT, R126, RZ, PT ;  /* 0x000000ff7e00720c */ /* 0x000fe20003fc5270 */
[----:B------:R-:W-:Y:S01]  /*12790*/  FFMA.FTZ R55, R0, R10, R7 ;  /* 0x0000000a00377223 */ /* 0x000fe20000010007 */
[----:B------:R-:W-:-:S02]  /*127a0*/  ISETP.GE.AND P1, PT, R18, R49, PT ;  /* 0x000000311200720c */ /* 0x000fc40003f26270 */
[----:B------:R-:W-:Y:S02]  /*127b0*/  FSEL R108, R108, -INF , !P4 ;  /* 0xff8000006c6c7808 */ /* 0x000fe40006000000 */
[----:B------:R-:W-:Y:S01]  /*127c0*/  FSEL R109, R109, -INF , !P5 ;  /* 0xff8000006d6d7808 */ /* 0x000fe20006800000 */
[----:B-1----:R-:W-:Y:S01]  /*127d0*/  FFMA.FTZ R9, R0, R9, R107 ;  /* 0x0000000900097223 */ /* 0x002fe2000001006b */
[-C--:B------:R-:W-:Y:S02]  /*127e0*/  ISETP.GE.AND P4, PT, R22, R50.reuse, PT ;  /* 0x000000321600720c */ /* 0x080fe40003f86270 */
[----:B------:R-:W-:Y:S02]  /*127f0*/  ISETP.GE.AND P5, PT, R16, R49, PT ;  /* 0x000000311000720c */ /* 0x000fe40003fa6270 */
[----:B------:R-:W-:Y:S02]  /*12800*/  FSEL R61, R11, -INF , !P1 ;  /* 0xff8000000b3d7808 */ /* 0x000fe40004800000 */
[----:B------:R-:W-:-:S02]  /*12810*/  ISETP.GE.AND P2, PT, R102, R50, PT ;  /* 0x000000326600720c */ /* 0x000fc40003f46270 */
[-C--:B------:R-:W-:Y:S02]  /*12820*/  ISETP.GE.AND P1, PT, R12, R50.reuse, PT ;  /* 0x000000320c00720c */ /* 0x080fe40003f26270 */
[----:B------:R-:W-:Y:S02]  /*12830*/  FSEL R65, R65, -INF , !P4 ;  /* 0xff80000041417808 */ /* 0x000fe40006000000 */
[----:B------:R-:W-:Y:S02]  /*12840*/  FSEL R54, R6, -INF , !P5 ;  /* 0xff80000006367808 */ /* 0x000fe40006800000 */
[----:B------:R-:W-:Y:S02]  /*12850*/  ISETP.GE.AND P4, PT, R8, R50, PT ;  /* 0x000000320800720c */ /* 0x000fe40003f86270 */
[----:B------:R-:W-:Y:S02]  /*12860*/  FSEL R6, R104, -INF , !P2 ;  /* 0xff80000068067808 */ /* 0x000fe40005000000 */
[----:B------:R-:W-:-:S02]  /*12870*/  FSEL R4, R13, -INF , !P1 ;  /* 0xff8000000d047808 */ /* 0x000fc40004800000 */
[-C--:B------:R-:W-:Y:S02]  /*12880*/  ISETP.GE.AND P3, PT, R102, R49.reuse, PT ;  /* 0x000000316600720c */ /* 0x080fe40003f66270 */
[-C--:B------:R-:W-:Y:S02]  /*12890*/  ISETP.GE.AND P2, PT, R12, R49.reuse, PT ;  /* 0x000000310c00720c */ /* 0x080fe40003f46270 */
[----:B------:R-:W-:Y:S02]  /*128a0*/  ISETP.GE.AND P1, PT, R8, R49, PT ;  /* 0x000000310800720c */ /* 0x000fe40003f26270 */
[----:B------:R-:W-:Y:S02]  /*128b0*/  FSEL R102, R5, -INF , !P4 ;  /* 0xff80000005667808 */ /* 0x000fe40006000000 */
[----:B------:R-:W-:Y:S02]  /*128c0*/  FSEL R7, R106, -INF , !P3 ;  /* 0xff8000006a077808 */ /* 0x000fe40005800000 */
[----:B------:R-:W-:-:S02]  /*128d0*/  FSEL R5, R9, -INF , !P2 ;  /* 0xff80000009057808 */ /* 0x000fc40005000000 */
        /* <DEDUP_REMOVED lines=61> */
.L_x_6804:
[----:B------:R-:W-:-:S05]  /*12cb0*/  IMAD.MOV.U32 R10, RZ, RZ, c[0x0][0x198] ;  /* 0x00006600ff0a7624 */ /* 0x000fca00078e00ff */
[----:B------:R-:W-:-:S04]  /*12cc0*/  LEA R10, -R10, RZ, 0x7 ;  /* 0x000000ff0a0a7211 */ /* 0x000fc800078e39ff */
[----:B------:R-:W-:Y:S02]  /*12cd0*/  SHF.R.S32.HI R11, RZ, 0x1f, R10 ;  /* 0x0000001fff0b7819 */ /* 0x000fe4000001140a */
.L_x_6805:
[----:B------:R-:W-:Y:S01]  /*12ce0*/  @!P0 IMAD.MOV.U32 R14, RZ, RZ, c[0x0][0x198] ;  /* 0x00006600ff0e8624 */ /* 0x000fe200078e00ff */
[----:B------:R-:W-:Y:S01]  /*12cf0*/  @!P0 LEA R22, P1, R10, R170, 0x1 ;  /* 0x000000aa0a168211 */ /* 0x000fe200078208ff */
[----:B------:R-:W-:Y:S01]  /*12d00*/  @!P0 IMAD.MOV.U32 R12, RZ, RZ, c[0x0][0x19c] ;  /* 0x00006700ff0c8624 */ /* 0x000fe200078e00ff */
[----:B------:R-:W-:Y:S01]  /*12d10*/  @!P0 IADD3 R9, P2, R162, R10, RZ ;  /* 0x0000000aa2098210 */ /* 0x000fe20007f5e0ff */
[----:B------:R-:W-:Y:S01]  /*12d20*/  @!P0 IMAD.WIDE.U32 R14, R14, 0x30, R10 ;  /* 0x000000300e0e8825 */ /* 0x000fe200078e000a */
[----:B------:R-:W-:Y:S01]  /*12d30*/  @!P0 LEA.HI.X R23, R10, R169, R11, 0x1, P1 ;  /* 0x000000a90a178211 */ /* 0x000fe200008f0c0b */
        /* <DEDUP_REMOVED lines=9> */
[----:B------:R-:W-:-:S02]  /*12dd0*/  @!P0 IMAD.MOV.U32 R8, RZ, RZ, c[0x0][0x19c] ;  /* 0x00006700ff088624 */ /* 0x000fc400078e00ff */
[----:B------:R-:W-:Y:S01]  /*12de0*/  @!P0 IMAD.IADD R12, R12, 0x1, R15 ;  /* 0x000000010c0c8824 */ /* 0x000fe200078e020f */
[----:B------:R1:W-:Y:S01]  /*12df0*/  @P0 STS.128 [R168+0x2800], RZ ;  /* 0x002800ffa8000388 */ /* 0x0003e20000000c00 */
[----:B------:R-:W-:-:S03]  /*12e00*/  @!P0 IMAD.WIDE.U32 R16, R16, 0x50, R10 ;  /* 0x0000005010108825 */ /* 0x000fc600078e000a */
[----:B------:R-:W-:Y:S01]  /*12e10*/  @!P0 LEA.HI.X R21, R14, R169, R12, 0x1, P1 ;  /* 0x000000a90e158211 */ /* 0x000fe200008f0c0c */
[----:B------:R-:W-:Y:S01]  /*12e20*/  @!P0 IMAD R8, R8, 0x50, RZ ;  /* 0x0000005008088824 */ /* 0x000fe200078e02ff */
[----:B------:R-:W-:Y:S01]  /*12e30*/  @!P0 LEA R18, P1, R16, R170, 0x1 ;  /* 0x000000aa10128211 */ /* 0x000fe200078208ff */
[----:B------:R-:W-:Y:S02]  /*12e40*/  @!P0 IMAD.MOV.U32 R13, RZ, RZ, c[0x0][0x198] ;  /* 0x00006600ff0d8624 */ /* 0x000fe400078e00ff */
[----:B------:R-:W-:Y:S01]  /*12e50*/  @!P0 IMAD.MOV.U32 R12, RZ, RZ, c[0x0][0x19c] ;  /* 0x00006700ff0c8624 */ /* 0x000fe200078e00ff */
[----:B------:R-:W-:Y:S01]  /*12e60*/  @!P0 IADD3 R8, R8, R17, RZ ;  /* 0x0000001108088210 */ /* 0x000fe20007ffe0ff */
[----:B------:R-:W-:-:S03]  /*12e70*/  @!P0 IMAD.WIDE.U32 R14, R13, 0x60, R10 ;  /* 0x000000600d0e8825 */ /* 0x000fc600078e000a */
[-C--:B------:R-:W-:Y:S01]  /*12e80*/  @!P0 LEA.HI.X R19, R16, R169.reuse, R8, 0x1, P1 ;  /* 0x000000a910138211 */ /* 0x080fe200008f0c08 */
[----:B------:R-:W-:Y:S01]  /*12e90*/  @!P0 IMAD R12, R12, 0x60, RZ ;  /* 0x000000600c0c8824 */ /* 0x000fe200078e02ff */
[-C--:B------:R-:W-:Y:S01]  /*12ea0*/  @!P0 LEA R16, P1, R14, R170.reuse, 0x1 ;  /* 0x000000aa0e108211 */ /* 0x080fe200078208ff */
[----:B------:R-:W-:Y:S01]  /*12eb0*/  @!P0 IMAD.X R8, R161, 0x1, R11, P2 ;  /* 0x00000001a1088824 */ /* 0x000fe200010e060b */
[C---:B------:R-:W-:Y:S01]  /*12ec0*/  @!P0 LEA R24, P2, R9.reuse, R170, 0x1 ;  /* 0x000000aa09188211 */ /* 0x040fe200078408ff */
[----:B------:R-:W-:Y:S02]  /*12ed0*/  @!P0 IMAD.IADD R12, R12, 0x1, R15 ;  /* 0x000000010c0c8824 */ /* 0x000fe400078e020f */
[----:B------:R-:W-:Y:S01]  /*12ee0*/  @!P0 IMAD.MOV.U32 R15, RZ, RZ, c[0x0][0x198] ;  /* 0x00006600ff0f8624 */ /* 0x000fe200078e00ff */
[-C--:B------:R-:W-:Y:S01]  /*12ef0*/  @!P0 LEA.HI.X R25, R9, R169.reuse, R8, 0x1, P2 ;  /* 0x000000a909198211 */ /* 0x080fe200010f0c08 */
[----:B------:R-:W-:Y:S01]  /*12f00*/  @!P0 IMAD.MOV.U32 R9, RZ, RZ, c[0x0][0x198] ;  /* 0x00006600ff098624 */ /* 0x000fe200078e00ff */
[----:B------:R-:W-:Y:S01]  /*12f10*/  @!P0 LEA.HI.X R17, R14, R169, R12, 0x1, P1 ;  /* 0x000000a90e118211 */ /* 0x000fe200008f0c0c */
[----:B------:R-:W-:Y:S01]  /*12f20*/  @!P0 IMAD.MOV.U32 R8, RZ, RZ, c[0x0][0x19c] ;  /* 0x00006700ff088624 */ /* 0x000fe200078e00ff */
[----:B------:R-:W-:Y:S01]  /*12f30*/  @!P0 MOV R12, c[0x0][0x19c] ;  /* 0x00006700000c8a02 */ /* 0x000fe20000000f00 */
[----:B------:R-:W-:Y:S01]  /*12f40*/  @!PT LDS RZ, [RZ] ;  /* 0x00000000fffff984 */ /* 0x000fe20000000800 */
[----:B------:R-:W-:Y:S01]  /*12f50*/  @!PT LDS RZ, [RZ] ;  /* 0x00000000fffff984 */ /* 0x000fe20000000800 */
[----:B------:R-:W-:Y:S01]  /*12f60*/  @!PT LDS RZ, [RZ] ;  /* 0x00000000fffff984 */ /* 0x000fe20000000800 */
[----:B------:R1:W-:Y:S01]  /*12f70*/  @!P0 LDGSTS.E.BYPASS.LTC128B.128 [R168+0x2800], [R24.64] ;  /* 0x0280000018a88fae */ /* 0x0003e2000b901d46 */
[----:B------:R-:W-:-:S03]  /*12f80*/  @!P0 LEA R13, P1, R15, R10, 0x5 ;  /* 0x0000000a0f0d8211 */ /* 0x000fc600078228ff */
[----:B------:R1:W-:Y:S01]  /*12f90*/  @P0 STS.128 [R168+0x3000], RZ ;  /* 0x003000ffa8000388 */ /* 0x0003e20000000c00 */
[-C--:B------:R-:W-:Y:S02]  /*12fa0*/  @!P0 LEA.HI.X R12, R15, R11.reuse, R12, 0x5, P1 ;  /* 0x0000000b0f0c8211 */ /* 0x080fe400008f2c0c */
[----:B------:R-:W-:Y:S02]  /*12fb0*/  @!P0 LEA R14, P1, R9, R10, 0x6 ;  /* 0x0000000a090e8211 */ /* 0x000fe400078230ff */
[-C--:B--2---:R-:W-:Y:S02]  /*12fc0*/  @!P0 LEA R22, P2, R13, R170.reuse, 0x1 ;  /* 0x000000aa0d168211 */ /* 0x084fe400078408ff */
[----:B------:R-:W-:Y:S02]  /*12fd0*/  @!P0 LEA.HI.X R8, R9, R11, R8, 0x6, P1 ;  /* 0x0000000b09088211 */ /* 0x000fe400008f3408 */
[----:B------:R-:W-:Y:S02]  /*12fe0*/  @!P0 LEA.HI.X R23, R13, R169, R12, 0x1, P2 ;  /* 0x000000a90d178211 */ /* 0x000fe400010f0c0c */
[----:B------:R-:W-:-:S03]  /*12ff0*/  @!P0 LEA R12, P1, R14, R170, 0x1 ;  /* 0x000000aa0e0c8211 */ /* 0x000fc600078208ff */
[----:B------:R-:W-:Y:S01]  /*13000*/  @!PT LDS RZ, [RZ] ;  /* 0x00000000fffff984 */ /* 0x000fe20000000800 */
[----:B------:R-:W-:Y:S01]  /*13010*/  @!PT LDS RZ, [RZ] ;  /* 0x00000000fffff984 */ /* 0x000fe20000000800 */
[----:B------:R-:W-:Y:S01]  /*13020*/  @!PT LDS RZ, [RZ] ;  /* 0x00000000fffff984 */ /* 0x000fe20000000800 */
[----:B------:R1:W-:Y:S01]  /*13030*/  @!P0 LDGSTS.E.BYPASS.LTC128B.128 [R168+0x3000], [R22.64] ;  /* 0x0300000016a88fae */ /* 0x0003e2000b901d46 */
[----:B------:R-:W-:-:S03]  /*13040*/  @!P0 LEA.HI.X R13, R14, R169, R8, 0x1, P1 ;  /* 0x000000a90e0d8211 */ /* 0x000fc600008f0c08 */
        /* <DEDUP_REMOVED lines=23> */
[----:B------:R-:W-:-:S02]  /*131c0*/  ULDC UR4, c[0x0][0x19c] ;  /* 0x0000670000047ab9 */ /* 0x000fc40000000800 */
[----:B------:R-:W-:Y:S01]  /*131d0*/  UIMAD UR4, UR4, 0x70, URZ ;  /* 0x00000070040478a4 */ /* 0x000fe2000f8e023f */
[----:B------:R-:W-:-:S05]  /*131e0*/  IMAD.WIDE.U32 R14, R8, 0x70, R10 ;  /* 0x00000070080e7825 */ /* 0x000fca00078e000a */
[----:B------:R-:W-:Y:S02]  /*131f0*/  IADD3 R8, R15, UR4, RZ ;  /* 0x000000040f087c10 */ /* 0x000fe4000fffe0ff */
[----:B-1----:R-:W-:-:S04]  /*13200*/  LEA R12, P0, R14, R170, 0x1 ;  /* 0x000000aa0e0c7211 */ /* 0x002fc800078008ff */
[----:B------:R-:W-:-:S05]  /*13210*/  LEA.HI.X R13, R14, R169, R8, 0x1, P0 ;  /* 0x000000a90e0d7211 */ /* 0x000fca00000f0c08 */
[----:B------:R-:W-:Y:S01]  /*13220*/  @!PT LDS RZ, [RZ] ;  /* 0x00000000fffff984 */ /* 0x000fe20000000800 */
[----:B------:R-:W-:Y:S01]  /*13230*/  @!PT LDS RZ, [RZ] ;  /* 0x00000000fffff984 */ /* 0x000fe20000000800 */
[----:B------:R-:W-:Y:S01]  /*13240*/  @!PT LDS RZ, [RZ] ;  /* 0x00000000fffff984 */ /* 0x000fe20000000800 */
[----:B------:R1:W-:Y:S04]  /*13250*/  LDGSTS.E.BYPASS.LTC128B.128 [R168+0x5800], [R12.64] ;  /* 0x058000000ca87fae */ /* 0x0003e8000b901d46 */
.L_x_6807:
[----:B------:R-:W-:Y:S05]  /*13260*/  BSYNC B0 ;  /* 0x0000000000007941 */ /* 0x000fea0003800000 */
.L_x_6806:
[----:B------:R-:W0:Y:S01]  /*13270*/  LDGDEPBAR ;  /* 0x00000000000079af */ /* 0x000e220000000000 */
[----:B------:R-:W-:-:S04]  /*13280*/  LEA R170, P0, R10, R170, 0x1 ;  /* 0x000000aa0aaa7211 */ /* 0x000fc800078008ff */
[----:B------:R-:W-:Y:S02]  /*13290*/  LEA.HI.X R169, R10, R169, R11, 0x1, P0 ;  /* 0x000000a90aa97211 */ /* 0x000fe400000f0c0b */
.L_x_6803:
        /* <DEDUP_REMOVED lines=98> */
[--C-:B------:R-:W-:Y:S02]  /*138c0*/  FFMA.FTZ R181, R181, c[0x0][0x23c], -R60.reuse ;  /* 0x00008f00b5b57a23 */ /* 0x100fe4000001083c */
[----:B------:R-:W-:Y:S01]  /*138d0*/  FMUL.FTZ R2, R2, c[0x0][0x23c] ;  /* 0x00008f0002027a20 */ /* 0x000fe20000410000 */
[----:B------:R-:W1:Y:S01]  /*138e0*/  MUFU.EX2 R126, R126 ;  /* 0x0000007e007e7308 */ /* 0x000e620000000800 */
[--C-:B------:R-:W-:Y:S02]  /*138f0*/  FFMA.FTZ R115, R118, c[0x0][0x23c], -R105.reuse ;  /* 0x00008f0076737a23 */ /* 0x100fe40000010869 */
[----:B------:R-:W-:Y:S02]  /*13900*/  FFMA.FTZ R107, R120, c[0x0][0x23c], -R105 ;  /* 0x00008f00786b7a23 */ /* 0x000fe40000010869 */
[----:B------:R-:W-:-:S02]  /*13910*/  FFMA.FTZ R118, R127, c[0x0][0x23c], -R60 ;  /* 0x00008f007f767a23 */ /* 0x000fc4000001083c */
[--C-:B------:R-:W-:Y:S01]  /*13920*/  FFMA.FTZ R116, R48, c[0x0][0x23c], -R105.reuse ;  /* 0x00008f0030747a23 */ /* 0x100fe20000010869 */
[----:B------:R-:W-:Y:S01]  /*13930*/  MUFU.EX2 R103, R103 ;  /* 0x0000006700677308 */ /* 0x000fe20000000800 */
[--C-:B------:R-:W-:Y:S02]  /*13940*/  FFMA.FTZ R117, R117, c[0x0][0x23c], -R60.reuse ;  /* 0x00008f0075757a23 */ /* 0x100fe4000001083c */
[--C-:B------:R-:W-:Y:S02]  /*13950*/  FFMA.FTZ R127, R51, c[0x0][0x23c], -R60.reuse ;  /* 0x00008f00337f7a23 */ /* 0x100fe4000001083c */
[--C-:B------:R-:W-:Y:S01]  /*13960*/  FFMA.FTZ R120, R131, c[0x0][0x23c], -R60.reuse ;  /* 0x00008f0083787a23 */ /* 0x100fe2000001083c */
[----:B------:R-:W2:Y:S01]  /*13970*/  LDSM.16.MT88.4 R48, [R152+0x6800] ;  /* 0x006800009830783b */ /* 0x000ea20000004200 */
[----:B------:R-:W-:Y:S01]  /*13980*/  FFMA.FTZ R131, R194, c[0x0][0x23c], -R105 ;  /* 0x00008f00c2837a23 */ /* 0x000fe20000010869 */
[----:B------:R-:W3:Y:S01]  /*13990*/  MUFU.EX2 R62, R62 ;  /* 0x0000003e003e7308 */ /* 0x000ee20000000800 */
        /* <DEDUP_REMOVED lines=15> */
[----:B-1----:R-:W-:Y:S01]  /*13a90*/  F2FP.PACK_AB R5, R106, R129 ;  /* 0x000000816a05723e */ /* 0x002fe200000000ff */
[----:B------:R-:W-:-:S06]  /*13aa0*/  FFMA.FTZ R54, R54, c[0x0][0x23c], -R60 ;  /* 0x00008f0036367a23 */ /* 0x000fcc000001083c */
[----:B------:R-:W1:Y:S08]  /*13ab0*/  MUFU.EX2 R188, R188 ;  /* 0x000000bc00bc7308 */ /* 0x000e700000000800 */
[----:B------:R-:W4:Y:S01]  /*13ac0*/  MUFU.EX2 R130, R2 ;  /* 0x0000000200827308 */ /* 0x000f220000000800 */
[----:B---3--:R-:W-:Y:S01]  /*13ad0*/  F2FP.PACK_AB R7, R3, R104 ;  /* 0x000000680307723e */ /* 0x008fe200000000ff */
[----:B------:R-:W-:-:S02]  /*13ae0*/  FFMA.FTZ R181, R134, c[0x0][0x23c], -R105 ;  /* 0x00008f0086b57a23 */ /* 0x000fc40000010869 */
[----:B------:R-:W-:Y:S02]  /*13af0*/  FFMA.FTZ R134, R186, c[0x0][0x23c], -R105 ;  /* 0x00008f00ba867a23 */ /* 0x000fe40000010869 */
[----:B------:R-:W-:Y:S02]  /*13b00*/  FFMA.FTZ R186, R187, c[0x0][0x23c], -R60 ;  /* 0x00008f00bbba7a23 */ /* 0x000fe4000001083c */
[-C--:B-1----:R-:W-:Y:S01]  /*13b10*/  FMUL.FTZ R16, R68, R188.reuse ;  /* 0x000000bc44107220 */ /* 0x082fe20000410000 */
[----:B------:R-:W-:Y:S01]  /*13b20*/  MUFU.EX2 R116, R116 ;  /* 0x0000007400747308 */ /* 0x000fe20000000800 */
[-C--:B------:R-:W-:Y:S02]  /*13b30*/  FMUL.FTZ R17, R69, R188.reuse ;  /* 0x000000bc45117220 */ /* 0x080fe40000410000 */
[-C--:B------:R-:W-:Y:S02]  /*13b40*/  FMUL.FTZ R72, R72, R188.reuse ;  /* 0x000000bc48487220 */ /* 0x080fe40000410000 */
[----:B------:R-:W-:-:S02]  /*13b50*/  FMUL.FTZ R73, R73, R188 ;  /* 0x000000bc49497220 */ /* 0x000fc40000410000 */
[-C--:B----4-:R-:W-:Y:S01]  /*13b60*/  FMUL.FTZ R18, R70, R130.reuse ;  /* 0x0000008246127220 */ /* 0x090fe20000410000 */
[----:B------:R-:W1:Y:S01]  /*13b70*/  MUFU.EX2 R115, R115 ;  /* 0x0000007300737308 */ /* 0x000e620000000800 */
[-C--:B------:R-:W-:Y:S02]  /*13b80*/  FMUL.FTZ R19, R71, R130.reuse ;  /* 0x0000008247137220 */ /* 0x080fe40000410000 */
[-C--:B------:R-:W-:Y:S02]  /*13b90*/  FMUL.FTZ R74, R74, R130.reuse ;  /* 0x000000824a4a7220 */ /* 0x080fe40000410000 */
[----:B------:R-:W-:Y:S02]  /*13ba0*/  FMUL.FTZ R75, R75, R130 ;  /* 0x000000824b4b7220 */ /* 0x000fe40000410000 */
[----:B------:R-:W-:Y:S01]  /*13bb0*/  FFMA.FTZ R2, R138, c[0x0][0x23c], -R105 ;  /* 0x00008f008a027a23 */ /* 0x000fe20000010869 */
[----:B------:R-:W-:Y:S01]  /*13bc0*/  HMMA.16816.F32 R16, R4, R20, R16 ;  /* 0x000000140410723c */ /* 0x000fe20000001810 */
[----:B------:R-:W-:Y:S01]  /*13bd0*/  MUFU.EX2 R107, R107 ;  /* 0x0000006b006b7308 */ /* 0x000fe20000000800 */
[----:B------:R-:W-:-:S02]  /*13be0*/  FMUL.FTZ R8, R96, R188 ;  /* 0x000000bc60087220 */ /* 0x000fc40000410000 */
[----:B------:R-:W-:Y:S02]  /*13bf0*/  FMUL.FTZ R9, R97, R188 ;  /* 0x000000bc61097220 */ /* 0x000fe40000410000 */
[-C--:B------:R-:W-:Y:S02]  /*13c00*/  FMUL.FTZ R10, R98, R130.reuse ;  /* 0x00000082620a7220 */ /* 0x080fe40000410000 */
[----:B------:R-:W-:Y:S01]  /*13c10*/  HMMA.16816.F32 R20, R4, R22, R72 ;  /* 0x000000160414723c */ /* 0x000fe20000001848 */
[----:B------:R-:W-:Y:S01]  /*13c20*/  MUFU.EX2 R2, R2 ;  /* 0x0000000200027308 */ /* 0x000fe20000000800 */
[----:B------:R-:W-:Y:S01]  /*13c30*/  FMUL.FTZ R11, R99, R130 ;  /* 0x00000082630b7220 */ /* 0x000fe20000410000 */
[----:B------:R-:W-:Y:S01]  /*13c40*/  LDSM.16.MT88.4 R72, [R150+0x8800] ;  /* 0x008800009648783b */ /* 0x000fe20000004200 */
        /* <DEDUP_REMOVED lines=8> */
[-C--:B------:R-:W-:Y:S01]  /*13cd0*/  FMUL.FTZ R94, R94, R130.reuse ;  /* 0x000000825e5e7220 */ /* 0x080fe20000410000 */
[----:B------:R-:W3:Y:S01]  /*13ce0*/  MUFU.EX2 R117, R117 ;  /* 0x0000007500757308 */ /* 0x000ee20000000800 */
[----:B------:R-:W-:Y:S01]  /*13cf0*/  FMUL.FTZ R95, R95, R130 ;  /* 0x000000825f5f7220 */ /* 0x000fe20000410000 */
[----:B------:R-:W-:Y:S01]  /*13d00*/  HMMA.16816.F32 R24, R4, R28, R24 ;  /* 0x0000001c0418723c */ /* 0x000fe20000001818 */
[----:B------:R-:W-:-:S02]  /*13d10*/  FMUL.FTZ R88, R88, R188 ;  /* 0x000000bc58587220 */ /* 0x000fc40000410000 */
[----:B------:R-:W-:Y:S02]  /*13d20*/  FMUL.FTZ R89, R89, R188 ;  /* 0x000000bc59597220 */ /* 0x000fe40000410000 */
[-C--:B------:R-:W-:Y:S01]  /*13d30*/  FMUL.FTZ R90, R90, R130.reuse ;  /* 0x000000825a5a7220 */ /* 0x080fe20000410000 */
[----:B------:R-:W-:Y:S01]  /*13d40*/  MUFU.EX2 R127, R127 ;  /* 0x0000007f007f7308 */ /* 0x000fe20000000800 */
[----:B------:R-:W-:Y:S01]  /*13d50*/  FMUL.FTZ R91, R91, R130 ;  /* 0x000000825b5b7220 */ /* 0x000fe20000410000 */
[C---:B------:R-:W-:Y:S01]  /*13d60*/  HMMA.16816.F32 R12, R4.reuse, R14, R92 ;  /* 0x0000000e040c723c */ /* 0x040fe2000000185c */
[-C--:B------:R-:W-:Y:S01]  /*13d70*/  FMUL.FTZ R32, R84, R188.reuse ;  /* 0x000000bc54207220 */ /* 0x080fe20000410000 */
[----:B------:R-:W-:Y:S01]  /*13d80*/  LDSM.16.MT88.4 R92, [R152+0x8800] ;  /* 0x00880000985c783b */ /* 0x000fe20000004200 */
[----:B------:R-:W-:Y:S02]  /*13d90*/  FMUL.FTZ R33, R85, R188 ;  /* 0x000000bc55217220 */ /* 0x000fe40000410000 */
[-C--:B------:R-:W-:Y:S01]  /*13da0*/  FMUL.FTZ R34, R86, R130.reuse ;  /* 0x0000008256227220 */ /* 0x080fe20000410000 */
[----:B------:R-:W4:Y:S01]  /*13db0*/  MUFU.EX2 R120, R120 ;  /* 0x0000007800787308 */ /* 0x000f220000000800 */
[----:B------:R-:W-:Y:S01]  /*13dc0*/  FMUL.FTZ R35, R87, R130 ;  /* 0x0000008257237220 */ /* 0x000fe20000410000 */
[----:B------:R-:W-:Y:S01]  /*13dd0*/  HMMA.16816.F32 R28, R4, R30, R88 ;  /* 0x0000001e041c723c */ /* 0x000fe20000001858 */
[-C--:B------:R-:W-:Y:S01]  /*13de0*/  FMUL.FTZ R80, R80, R188.reuse ;  /* 0x000000bc50507220 */ /* 0x080fe20000410000 */
[----:B------:R-:W-:Y:S01]  /*13df0*/  LDSM.16.MT88.4 R88, [R149+0x8800] ;  /* 0x008800009558783b */ /* 0x000fe20000004200 */
[----:B------:R-:W-:-:S02]  /*13e00*/  FMUL.FTZ R81, R81, R188 ;  /* 0x000000bc51517220 */ /* 0x000fc40000410000 */
[-C--:B------:R-:W-:Y:S01]  /*13e10*/  FMUL.FTZ R82, R82, R130.reuse ;  /* 0x0000008252527220 */ /* 0x080fe20000410000 */
[----:B------:R-:W-:Y:S01]  /*13e20*/  MUFU.EX2 R181, R181 ;  /* 0x000000b500b57308 */ /* 0x000fe20000000800 */
[----:B------:R-:W-:Y:S01]  /*13e30*/  FMUL.FTZ R83, R83, R130 ;  /* 0x0000008253537220 */ /* 0x000fe20000410000 */
[C---:B------:R-:W-:Y:S01]  /*13e40*/  HMMA.16816.F32 R32, R4.reuse, R36, R32 ;  /* 0x000000240420723c */ /* 0x040fe20000001820 */
[--C-:B------:R-:W-:Y:S02]  /*13e50*/  FFMA.FTZ R138, R136, c[0x0][0x23c], -R105.reuse ;  /* 0x00008f00888a7a23 */ /* 0x100fe40000010869 */
[----:B------:R-:W-:Y:S02]  /*13e60*/  FFMA.FTZ R136, R191, c[0x0][0x23c], -R60 ;  /* 0x00008f00bf887a23 */ /* 0x000fe4000001083c */
[--C-:B------:R-:W-:Y:S01]  /*13e70*/  FFMA.FTZ R187, R192, c[0x0][0x23c], -R105.reuse ;  /* 0x00008f00c0bb7a23 */ /* 0x100fe20000010869 */
[----:B------:R-:W-:Y:S01]  /*13e80*/  MUFU.EX2 R134, R134 ;  /* 0x0000008600867308 */ /* 0x000fe20000000800 */
[----:B-1----:R-:W-:Y:S01]  /*13e90*/  F2FP.PACK_AB R36, R115, R116 ;  /* 0x000000747324723e */ /* 0x002fe200000000ff */
[----:B------:R-:W-:Y:S01]  /*13ea0*/  HMMA.16816.F32 R4, R4, R38, R80 ;  /* 0x000000260404723c */ /* 0x000fe20000001850 */
[----:B---3--:R-:W-:Y:S01]  /*13eb0*/  F2FP.PACK_AB R37, R117, R118 ;  /* 0x000000767525723e */ /* 0x008fe200000000ff */
[----:B------:R-:W-:-:S02]  /*13ec0*/  FFMA.FTZ R191, R58, c[0x0][0x23c], -R105 ;  /* 0x00008f003abf7a23 */ /* 0x000fc40000010869 */
[----:B------:R-:W-:Y:S02]  /*13ed0*/  FFMA.FTZ R192, R59, c[0x0][0x23c], -R60 ;  /* 0x00008f003bc07a23 */ /* 0x000fe4000001083c */
[----:B------:R-:W1:Y:S01]  /*13ee0*/  MUFU.EX2 R138, R138 ;  /* 0x0000008a008a7308 */ /* 0x000e620000000800 */
[----:B------:R-:W-:Y:S01]  /*13ef0*/  F2FP.PACK_AB R38, R2, R107 ;  /* 0x0000006b0226723e */ /* 0x000fe200000000ff */
[----:B------:R-:W-:Y:S01]  /*13f00*/  LDSM.16.MT88.4 R56, [R152+0x7800] ;  /* 0x007800009838783b */ /* 0x000fe20000004200 */
[----:B----4-:R-:W-:Y:S01]  /*13f10*/  F2FP.PACK_AB R39, R120, R127 ;  /* 0x0000007f7827723e */ /* 0x010fe200000000ff */
[----:B------:R-:W-:Y:S02]  /*13f20*/  FFMA.FTZ R177, R177, R188, R185 ;  /* 0x000000bcb1b17223 */ /* 0x000fe400000100b9 */
[----:B------:R-:W-:Y:S02]  /*13f30*/  FFMA.FTZ R129, R178, R130, R129 ;  /* 0x00000082b2817223 */ /* 0x000fe40000010081 */
[----:B------:R-:W-:Y:S01]  /*13f40*/  MUFU.EX2 R131, R131 ;  /* 0x0000008300837308 */ /* 0x000fe20000000800 */
[----:B------:R-:W-:Y:S01]  /*13f50*/  FADD.FTZ R126, R126, R177 ;  /* 0x000000b17e7e7221 */ /* 0x000fe20000010000 */
[----:B------:R-:W-:Y:S01]  /*13f60*/  HMMA.16816.F32 R16, R36, R44, R16 ;  /* 0x0000002c2410723c */ /* 0x000fe20000001810 */
[----:B------:R-:W-:-:S02]  /*13f70*/  FADD.FTZ R129, R106, R129 ;  /* 0x000000816a817221 */ /* 0x000fc40000010000 */
[----:B------:R-:W-:Y:S02]  /*13f80*/  FADD.FTZ R103, R103, R126 ;  /* 0x0000007e67677221 */ /* 0x000fe40000010000 */
[----:B------:R-:W-:Y:S01]  /*13f90*/  FADD.FTZ R104, R104, R129 ;  /* 0x0000008168687221 */ /* 0x000fe20000010000 */
[----:B------:R-:W-:Y:S01]  /*13fa0*/  MUFU.EX2 R175, R175 ;  /* 0x000000af00af7308 */ /* 0x000fe20000000800 */
[----:B------:R-:W-:Y:S01]  /*13fb0*/  FADD.FTZ R103, R62, R103 ;  /* 0x000000673e677221 */ /* 0x000fe20000010000 */
[C---:B------:R-:W-:Y:S01]  /*13fc0*/  HMMA.16816.F32 R20, R36.reuse, R46, R20 ;  /* 0x0000002e2414723c */ /* 0x040fe20000001814 */
[----:B------:R-:W3:Y:S05]  /*13fd0*/  LDSM.16.MT88.4 R44, [R148+0x6800] ;  /* 0x00680000942c783b */ /* 0x000eea0000004200 */
[----:B------:R-:W4:Y:S02]  /*13fe0*/  MUFU.EX2 R136, R136 ;  /* 0x0000008800887308 */ /* 0x000f240000000800 */
[C---:B--2---:R-:W-:Y:S06]  /*13ff0*/  HMMA.16816.F32 R8, R36.reuse, R48, R8 ;  /* 0x000000302408723c */ /* 0x044fec0000001808 */
[----:B------:R-:W-:Y:S02]  /*14000*/  MUFU.EX2 R186, R186 ;  /* 0x000000ba00ba7308 */ /* 0x000fe40000000800 */
[C---:B------:R-:W-:Y:S01]  /*14010*/  HMMA.16816.F32 R12, R36.reuse, R50, R12 ;  /* 0x00000032240c723c */ /* 0x040fe2000000180c */
[----:B------:R-:W2:Y:S05]  /*14020*/  LDSM.16.MT88.4 R48, [R152+0x7000] ;  /* 0x007000009830783b */ /* 0x000eaa0000004200 */
[----:B------:R-:W5:Y:S02]  /*14030*/  MUFU.EX2 R183, R183 ;  /* 0x000000b700b77308 */ /* 0x000f640000000800 */
[C---:B------:R-:W-:Y:S06]  /*14040*/  HMMA.16816.F32 R24, R36.reuse, R40, R24 ;  /* 0x000000282418723c */ /* 0x040fec0000001818 */
[----:B------:R-:W-:Y:S02]  /*14050*/  MUFU.EX2 R194, R194 ;  /* 0x000000c200c27308 */ /* 0x000fe40000000800 */
[C---:B------:R-:W-:Y:S01]  /*14060*/  HMMA.16816.F32 R28, R36.reuse, R42, R28 ;  /* 0x0000002a241c723c */ /* 0x040fe2000000181c */
[----:B------:R-:W2:Y:S05]  /*14070*/  LDSM.16.MT88.4 R40, [R149+0x7000] ;  /* 0x007000009528783b */ /* 0x000eaa0000004200 */
[----:B------:R-:W1:Y:S02]  /*14080*/  MUFU.EX2 R191, R191 ;  /* 0x000000bf00bf7308 */ /* 0x000e640000000800 */
[C---:B---3--:R-:W-:Y:S06]  /*14090*/  HMMA.16816.F32 R32, R36.reuse, R44, R32 ;  /* 0x0000002c2420723c */ /* 0x048fec0000001820 */
[----:B------:R-:W-:Y:S02]  /*140a0*/  MUFU.EX2 R190, R190 ;  /* 0x000000be00be7308 */ /* 0x000fe40000000800 */
[----:B------:R-:W-:Y:S01]  /*140b0*/  HMMA.16816.F32 R4, R36, R46, R4 ;  /* 0x0000002e2404723c */ /* 0x000fe20000001804 */
[----:B------:R-:W3:Y:S05]  /*140c0*/  LDSM.16.MT88.4 R44, [R150+0x7000] ;  /* 0x00700000962c783b */ /* 0x000eea0000004200 */
[----:B------:R-:W-:Y:S01]  /*140d0*/  MUFU.EX2 R187, R187 ;  /* 0x000000bb00bb7308 */ /* 0x000fe20000000800 */
[----:B-1----:R-:W-:-:S02]  /*140e0*/  F2FP.PACK_AB R36, R138, R181 ;  /* 0x000000b58a24723e */ /* 0x002fc400000000ff */
[----:B----4-:R-:W-:Y:S02]  /*140f0*/  F2FP.PACK_AB R37, R136, R175 ;  /* 0x000000af8825723e */ /* 0x010fe400000000ff */
[----:B------:R-:W-:Y:S02]  /*14100*/  F2FP.PACK_AB R38, R131, R134 ;  /* 0x000000868326723e */ /* 0x000fe400000000ff */
[----:B-----5:R-:W-:Y:S01]  /*14110*/  F2FP.PACK_AB R39, R183, R186 ;  /* 0x000000bab727723e */ /* 0x020fe200000000ff */
[----:B------:R-:W-:Y:S06]  /*14120*/  MUFU.EX2 R189, R189 ;  /* 0x000000bd00bd7308 */ /* 0x000fec0000000800 */
[C---:B--2---:R-:W-:Y:S02]  /*14130*/  HMMA.16816.F32 R8, R36.reuse, R48, R8 ;  /* 0x000000302408723c */ /* 0x044fe40000001808 */
[----:B------:R-:W1:Y:S06]  /*14140*/  MUFU.EX2 R192, R192 ;  /* 0x000000c000c07308 */ /* 0x000e6c0000000800 */
[C---:B------:R-:W-:Y:S01]  /*14150*/  HMMA.16816.F32 R12, R36.reuse, R50, R12 ;  /* 0x00000032240c723c */ /* 0x040fe2000000180c */
[----:B------:R-:W2:Y:S01]  /*14160*/  LDSM.16.MT88.4 R48, [R150+0x7800] ;  /* 0x007800009630783b */ /* 0x000ea20000004200 */
[----:B------:R-:W-:Y:S06]  /*14170*/  MUFU.EX2 R195, R195 ;  /* 0x000000c300c37308 */ /* 0x000fec0000000800 */
[C---:B------:R-:W-:Y:S02]  /*14180*/  HMMA.16816.F32 R24, R36.reuse, R40, R24 ;  /* 0x000000282418723c */ /* 0x040fe40000001818 */
[----:B------:R-:W4:Y:S05]  /*14190*/  MUFU.EX2 R196, R196 ;  /* 0x000000c400c47308 */ /* 0x000f2a0000000800 */
[----:B------:R-:W-:Y:S01]  /*141a0*/  F2FP.PACK_AB R40, R191, R194 ;  /* 0x000000c2bf28723e */ /* 0x000fe200000000ff */
[----:B---3--:R-:W-:Y:S01]  /*141b0*/  HMMA.16816.F32 R16, R36, R44, R16 ;  /* 0x0000002c2410723c */ /* 0x008fe20000001810 */
[----:B-1----:R-:W-:-:S07]  /*141c0*/  F2FP.PACK_AB R41, R192, R189 ;  /* 0x000000bdc029723e */ /* 0x002fce00000000ff */
        /* <DEDUP_REMOVED lines=68> */
[----:B------:R-:W-:-:S06]  /*14610*/  FADD.FTZ R107, R107, R36 ;  /* 0x000000246b6b7221 */ /* 0x000fcc0000010000 */
        /* <DEDUP_REMOVED lines=50> */
[----:B------:R-:W-:Y:S01]  /*14940*/  MUFU.EX2 R3, R63 ;  /* 0x0000003f00037308 */ /* 0x000fe20000000800 */
[----:B------:R-:W-:-:S04]  /*14950*/  FADD.FTZ R127, R127, R118 ;  /* 0x000000767f7f7221 */ /* 0x000fc80000010000 */
[----:B------:R-:W-:Y:S01]  /*14960*/  FADD.FTZ R120, R120, R127 ;  /* 0x0000007f78787221 */ /* 0x000fe20000010000 */
[----:B------:R-:W-:Y:S01]  /*14970*/  HMMA.16816.F32 R72, R4, R14, R72 ;  /* 0x0000000e0448723c */ /* 0x000fe20000001848 */
[----:B------:R-:W3:Y:S01]  /*14980*/  LDSM.16.MT88.4 R12, [R152+0x9800] ;  /* 0x00980000980c783b */ /* 0x000ee20000004200 */
[----:B------:R-:W4:Y:S01]  /*14990*/  MUFU.EX2 R30, R30 ;  /* 0x0000001e001e7308 */ /* 0x000f220000000800 */
[----:B------:R-:W-:-:S04]  /*149a0*/  FADD.FTZ R175, R175, R120 ;  /* 0x00000078afaf7221 */ /* 0x000fc80000010000 */
[----:B------:R-:W-:Y:S01]  /*149b0*/  FADD.FTZ R175, R136, R175 ;  /* 0x000000af88af7221 */ /* 0x000fe20000010000 */
[----:B------:R-:W-:Y:S02]  /*149c0*/  HMMA.16816.F32 R76, R4, R8, R76 ;  /* 0x00000008044c723c */ /* 0x000fe4000000184c */
[----:B------:R-:W-:Y:S01]  /*149d0*/  MUFU.EX2 R29, R29 ;  /* 0x0000001d001d7308 */ /* 0x000fe20000000800 */
[----:B------:R-:W-:-:S04]  /*149e0*/  FADD.FTZ R186, R186, R175 ;  /* 0x000000afbaba7221 */ /* 0x000fc80000010000 */
[----:B------:R-:W-:Y:S01]  /*149f0*/  FADD.FTZ R8, R2, R107 ;  /* 0x0000006b02087221 */ /* 0x000fe20000010000 */
[----:B------:R-:W-:Y:S01]  /*14a00*/  HMMA.16816.F32 R88, R4, R10, R88 ;  /* 0x0000000a0458723c */ /* 0x000fe20000001858 */
[----:B------:R-:W-:Y:S01]  /*14a10*/  FADD.FTZ R186, R183, R186 ;  /* 0x000000bab7ba7221 */ /* 0x000fe20000010000 */
[----:B------:R-:W5:Y:S01]  /*14a20*/  MUFU.EX2 R2, R54 ;  /* 0x0000003600027308 */ /* 0x000f620000000800 */
[----:B------:R-:W-:Y:S02]  /*14a30*/  FADD.FTZ R31, R181, R8 ;  /* 0x00000008b51f7221 */ /* 0x000fe40000010000 */
[----:B------:R-:W3:Y:S01]  /*14a40*/  LDSM.16.MT88.4 R8, [R150+0x9800] ;  /* 0x009800009608783b */ /* 0x000ee20000004200 */
[----:B------:R-:W-:Y:S02]  /*14a50*/  FADD.FTZ R189, R189, R186 ;  /* 0x000000babdbd7221 */ /* 0x000fe40000010000 */
[----:B------:R-:W-:Y:S02]  /*14a60*/  FADD.FTZ R31, R138, R31 ;  /* 0x0000001f8a1f7221 */ /* 0x000fe40000010000 */
        /* <DEDUP_REMOVED lines=16> */
[----:B----4-:R-:W-:Y:S01]  /*14b70*/  F2FP.PACK_AB R5, R30, R3 ;  /* 0x000000031e05723e */ /* 0x010fe200000000ff */
[----:B------:R-:W-:Y:S01]  /*14b80*/  FADD.FTZ R57, R57, R56 ;  /* 0x0000003839397221 */ /* 0x000fe20000010000 */
[----:B------:R-:W-:Y:S01]  /*14b90*/  F2FP.PACK_AB R6, R28, R25 ;  /* 0x000000191c06723e */ /* 0x000fe200000000ff */
[----:B------:R-:W-:Y:S01]  /*14ba0*/  FADD.FTZ R49, R49, R36 ;  /* 0x0000002431317221 */ /* 0x000fe20000010000 */
[----:B-----5:R-:W-:-:S03]  /*14bb0*/  F2FP.PACK_AB R7, R29, R2 ;  /* 0x000000021d07723e */ /* 0x020fc600000000ff */
[----:B------:R-:W-:-:S04]  /*14bc0*/  FADD.FTZ R31, R50, R49 ;  /* 0x00000031321f7221 */ /* 0x000fc80000010000 */
[----:B---3--:R-:W-:Y:S01]  /*14bd0*/  HMMA.16816.F32 R96, R4, R12, R96 ;  /* 0x0000000c0460723c */ /* 0x008fe20000001860 */
        /* <DEDUP_REMOVED lines=32> */
[----:B------:R-:W-:Y:S01]  /*14de0*/  FADD.FTZ R2, R2, R3 ;  /* 0x0000000302027221 */ /* 0x000fe20000010000 */
[----:B------:R-:W-:-:S03]  /*14df0*/  MOV R3, R53 ;  /* 0x0000003500037202 */ /* 0x000fc60000000f00 */
[----:B------:R-:W-:Y:S01]  /*14e00*/  FADD.FTZ R178, R29, R2 ;  /* 0x000000021db27221 */ /* 0x000fe20000010000 */
[----:B------:R-:W-:Y:S02]  /*14e10*/  MOV R2, R52 ;  /* 0x0000003400027202 */ /* 0x000fe40000000f00 */
.L_x_6800:
[----:B------:R-:W-:-:S13]  /*14e20*/  ISETP.GE.AND P0, PT, R173, 0x1, PT ;  /* 0x00000001ad00780c */ /* 0x000fda0003f06270 */
[----:B------:R-:W-:Y:S05]  /*14e30*/  @!P0 BRA `(.L_x_6808) ;  /* 0x00003da000008947 */ /* 0x000fea0003800000 */
[----:B------:R-:W-:Y:S01]  /*14e40*/  IMAD.MOV.U32 R176, RZ, RZ, c[0x0][0x1a0] ;  /* 0x00006800ffb07624 */ /* 0x000fe200078e00ff */
[----:B------:R-:W-:Y:S02]  /*14e50*/  MOV R103, R2 ;  /* 0x0000000200677202 */ /* 0x000fe40000000f00 */
[----:B------:R-:W-:Y:S01]  /*14e60*/  MOV R102, R3 ;  /* 0x0000000300667202 */ /* 0x000fe20000000f00 */
[----:B------:R-:W-:-:S05]  /*14e70*/  IMAD.U32 R175, R176, -0x80, RZ ;  /* 0xffffff80b0af7824 */ /* 0x000fca00078e00ff */
[----:B------:R-:W-:Y:S02]  /*14e80*/  SHF.R.S32.HI R174, RZ, 0x1f, R175 ;  /* 0x0000001fffae7819 */ /* 0x000fe400000114af */
.L_x_6812:
        /* <DEDUP_REMOVED lines=65> */
.L_x_6809:
[----:B------:R-:W-:Y:S02]  /*152a0*/  ISETP.GE.AND P0, PT, R100, c[0x0][0x220], PT ;  /* 0x0000880064007a0c */ /* 0x000fe40003f06270 */
[C---:B------:R-:W-:Y:S04]  /*152b0*/  LEA R2, P3, R26.reuse, R180, 0x1 ;  /* 0x000000b41a027211 */ /* 0x040fe800078608ff */
[--C-:B------:R-:W-:Y:S07]  /*152c0*/  LEA.HI.X R3, R26, R179, R27.reuse, 0x1, P3 ;  /* 0x000000b31a037211 */ /* 0x100fee00018f0c1b */
[-C--:B------:R-:W-:Y:S01]  /*152d0*/  @!P0 IADD3 R21, P2, R160, R26.reuse, RZ ;  /* 0x0000001aa0158210 */ /* 0x080fe20007f5e0ff */
[----:B------:R-:W-:Y:S01]  /*152e0*/  @P0 STS.128 [R168+0x6000], RZ ;  /* 0x006000ffa8000388 */ /* 0x000fe20000000c00 */
[----:B------:R-:W-:Y:S01]  /*152f0*/  @!P0 IMAD.MOV.U32 R22, RZ, RZ, c[0x0][0x1a4] ;  /* 0x00006900ff168624 */ /* 0x000fe200078e00ff */
[C---:B------:R-:W-:Y:S01]  /*15300*/  @!P0 LEA R23, P1, R176.reuse, R26, 0x5 ;  /* 0x0000001ab0178211 */ /* 0x040fe200078228ff */
        /* <DEDUP_REMOVED lines=13> */
[----:B------:R-:W-:Y:S01]  /*153e0*/  @!P0 IMAD.MOV.U32 R28, RZ, RZ, R26 ;  /* 0x000000ffff1c8224 */ /* 0x000fe200078e001a */
[----:B------:R-:W-:Y:S01]  /*153f0*/  @!P0 LEA.HI.X R35, R23, R179, R22, 0x1, P1 ;  /* 0x000000b317238211 */ /* 0x000fe200008f0c16 */
[----:B------:R-:W-:Y:S01]  /*15400*/  @!P0 IMAD.MOV.U32 R23, RZ, RZ, c[0x0][0x1a4] ;  /* 0x00006900ff178624 */ /* 0x000fe200078e00ff */
[C---:B------:R-:W-:Y:S01]  /*15410*/  @!P0 LEA R25, P1, R176.reuse, R26, 0x6 ;  /* 0x0000001ab0198211 */ /* 0x040fe200078230ff */
[----:B------:R-:W-:Y:S01]  /*15420*/  @!PT LDS RZ, [RZ] ;  /* 0x00000000fffff984 */ /* 0x000fe20000000800 */
[----:B------:R-:W-:Y:S01]  /*15430*/  @!PT LDS RZ, [RZ] ;  /* 0x00000000fffff984 */ /* 0x000fe20000000800 */
[----:B------:R-:W-:Y:S01]  /*15440*/  @!PT LDS RZ, [RZ] ;  /* 0x00000000fffff984 */ /* 0x000fe20000000800 */
[----:B------:R2:W-:Y:S01]  /*15450*/  @!P0 LDGSTS.E.BYPASS.LTC128B.128 [R168+0x6800], [R36.64] ;  /* 0x0680000024a88fae */ /* 0x0005e2000b901d46 */
[C---:B------:R-:W-:Y:S01]  /*15460*/  @!P0 IMAD.WIDE.U32 R32, R176.reuse, 0x30, R32 ;  /* 0x00000030b0208825 */ /* 0x040fe200078e0020 */
[-C--:B------:R-:W-:Y:S02]  /*15470*/  @!P0 MOV R29, R27.reuse ;  /* 0x0000001b001d8202 */ /* 0x080fe40000000f00 */
[----:B------:R-:W-:Y:S01]  /*15480*/  @!P0 LEA.HI.X R24, R176, R27, R24, 0x6, P1 ;  /* 0x0000001bb0188211 */ /* 0x000fe200008f3418 */
[----:B------:R-:W-:Y:S01]  /*15490*/  @!P0 IMAD R23, R23, 0x30, RZ ;  /* 0x0000003017178824 */ /* 0x000fe200078e02ff */
[CC--:B------:R-:W-:Y:S01]  /*154a0*/  @!P0 LEA R30, P1, R25.reuse, R180.reuse, 0x1 ;  /* 0x000000b4191e8211 */ /* 0x0c0fe200078208ff */
[----:B------:R-:W-:Y:S01]  /*154b0*/  @P0 STS.128 [R168+0x7000], RZ ;  /* 0x007000ffa8000388 */ /* 0x000fe20000000c00 */
[-C--:B------:R-:W-:Y:S01]  /*154c0*/  @!P0 LEA R44, P4, R32, R180.reuse, 0x1 ;  /* 0x000000b4202c8211 */ /* 0x080fe200078808ff */
[----:B------:R-:W-:Y:S01]  /*154d0*/  @!P0 IMAD.MOV.U32 R22, RZ, RZ, c[0x0][0x1a4] ;  /* 0x00006900ff168624 */ /* 0x000fe200078e00ff */
[-C--:B------:R-:W-:Y:S01]  /*154e0*/  @!P0 LEA.HI.X R31, R25, R179.reuse, R24, 0x1, P1 ;  /* 0x000000b3191f8211 */ /* 0x080fe200008f0c18 */
[----:B------:R-:W-:Y:S01]  /*154f0*/  @!P0 IMAD.IADD R24, R23, 0x1, R33 ;  /* 0x0000000117188824 */ /* 0x000fe200078e0221 */
[----:B------:R-:W-:Y:S01]  /*15500*/  @!PT LDS RZ, [RZ] ;  /* 0x00000000fffff984 */ /* 0x000fe20000000800 */
[----:B------:R-:W-:Y:S01]  /*15510*/  @!PT LDS RZ, [RZ] ;  /* 0x00000000fffff984 */ /* 0x000fe20000000800 */
[----:B------:R-:W-:Y:S01]  /*15520*/  @!PT LDS RZ, [RZ] ;  /* 0x00000000fffff984 */ /* 0x000fe20000000800 */
[----:B------:R3:W-:Y:S01]  /*15530*/  @!P0 LDGSTS.E.BYPASS.LTC128B.128 [R168+0x7000], [R34.64] ;  /* 0x0700000022a88fae */ /* 0x0007e2000b901d46 */
[----:B------:R-:W-:Y:S01]  /*15540*/  @!P0 IMAD.WIDE.U32 R28, R176, 0x50, R28 ;  /* 0x00000050b01c8825 */ /* 0x000fe200078e001c */
[----:B------:R-:W-:Y:S02]  /*15550*/  @!P0 MOV R21, c[0x0][0x1a4] ;  /* 0x0000690000158a02 */ /* 0x000fe40000000f00 */
[-C--:B------:R-:W-:Y:S01]  /*15560*/  @!P0 LEA.HI.X R45, R32, R179.reuse, R24, 0x1, P4 ;  /* 0x000000b3202d8211 */ /* 0x080fe200020f0c18 */
[----:B------:R-:W-:Y:S01]  /*15570*/  @P0 STS.128 [R168+0x7800], RZ ;  /* 0x007800ffa8000388 */ /* 0x000fe20000000c00 */
[----:B------:R-:W-:Y:S01]  /*15580*/  @!P0 IMAD R22, R22, 0x50, RZ ;  /* 0x0000005016168824 */ /* 0x000fe200078e02ff */
[-C--:B------:R-:W-:Y:S01]  /*15590*/  @!P0 LEA R42, P3, R28, R180.reuse, 0x1 ;  /* 0x000000b41c2a8211 */ /* 0x080fe200078608ff */
[--C-:B------:R-:W-:Y:S01]  /*155a0*/  @!P0 IMAD.MOV.U32 R38, RZ, RZ, R26.reuse ;  /* 0x000000ffff268224 */ /* 0x100fe200078e001a */
[----:B------:R-:W-:Y:S01]  /*155b0*/  @!PT LDS RZ, [RZ] ;  /* 0x00000000fffff984 */ /* 0x000fe20000000800 */
[----:B------:R-:W-:Y:S01]  /*155c0*/  @!PT LDS RZ, [RZ] ;  /* 0x00000000fffff984 */ /* 0x000fe20000000800 */
[----:B------:R-:W-:Y:S01]  /*155d0*/  @!PT LDS RZ, [RZ] ;  /* 0x00000000fffff984 */ /* 0x000fe20000000800 */
[----:B------:R4:W-:Y:S01]  /*155e0*/  @!P0 LDGSTS.E.BYPASS.LTC128B.128 [R168+0x7800], [R44.64] ;  /* 0x078000002ca88fae */ /* 0x0009e2000b901d46 */
[----:B------:R-:W-:Y:S02]  /*155f0*/  @!P0 IMAD.IADD R22, R22, 0x1, R29 ;  /* 0x0000000116168824 */ /* 0x000fe400078e021d */
[--C-:B------:R-:W-:Y:S01]  /*15600*/  @!P0 IMAD.MOV.U32 R39, RZ, RZ, R27.reuse ;  /* 0x000000ffff278224 */ /* 0x100fe200078e001b */
[----:B------:R-:W-:Y:S01]  /*15610*/  @P0 STS.128 [R168+0x8000], RZ ;  /* 0x008000ffa8000388 */ /* 0x000fe20000000c00 */
[----:B------:R-:W-:Y:S01]  /*15620*/  @!P0 IMAD.WIDE.U32 R26, R176, 0x60, R26 ;  /* 0x00000060b01a8825 */ /* 0x000fe200078e001a */
[-C--:B------:R-:W-:Y:S02]  /*15630*/  @!P0 LEA.HI.X R43, R28, R179.reuse, R22, 0x1, P3 ;  /* 0x000000b31c2b8211 */ /* 0x080fe400018f0c16 */
[----:B------:R-:W-:Y:S01]  /*15640*/  @!PT LDS RZ, [RZ] ;  /* 0x00000000fffff984 */ /* 0x000fe20000000800 */
[----:B------:R-:W-:Y:S01]  /*15650*/  @!PT LDS RZ, [RZ] ;  /* 0x00000000fffff984 */ /* 0x000fe20000000800 */
[----:B------:R-:W-:Y:S01]  /*15660*/  @!PT LDS RZ, [RZ] ;  /* 0x00000000fffff984 */ /* 0x000fe20000000800 */
[----:B------:R5:W-:Y:S01]  /*15670*/  @!P0 LDGSTS.E.BYPASS.LTC128B.128 [R168+0x8000], [R30.64] ;  /* 0x080000001ea88fae */ /* 0x000be2000b901d46 */
[----:B------:R-:W-:Y:S01]  /*15680*/  @!P0 IMAD R21, R21, 0x60, RZ ;  /* 0x0000006015158824 */ /* 0x000fe200078e02ff */
[-C--:B------:R-:W-:Y:S01]  /*15690*/  @!P0 LEA R40, P2, R26, R180.reuse, 0x1 ;  /* 0x000000b41a288211 */ /* 0x080fe200078408ff */
[----:B------:R-:W-:Y:S01]  /*156a0*/  @!P0 IMAD.MOV.U32 R20, RZ, RZ, c[0x0][0x1a4] ;  /* 0x00006900ff148624 */ /* 0x000fe200078e00ff */
[----:B------:R-:W-:Y:S01]  /*156b0*/  @P0 STS.128 [R168+0x8800], RZ ;  /* 0x008800ffa8000388 */ /* 0x000fe20000000c00 */
[----:B------:R-:W-:Y:S02]  /*156c0*/  @!P0 IMAD.IADD R21, R21, 0x1, R27 ;  /* 0x0000000115158824 */ /* 0x000fe400078e021b */
[----:B------:R-:W-:Y:S01]  /*156d0*/  @!P0 IMAD.WIDE.U32 R38, R176, 0x70, R38 ;  /* 0x00000070b0268825 */ /* 0x000fe200078e0026 */
[----:B------:R-:W-:Y:S01]  /*156e0*/  @!PT LDS RZ, [RZ] ;  /* 0x00000000fffff984 */ /* 0x000fe20000000800 */
[----:B------:R-:W-:Y:S01]  /*156f0*/  @!PT LDS RZ, [RZ] ;  /* 0x00000000fffff984 */ /* 0x000fe20000000800 */
[----:B------:R-:W-:Y:S01]  /*15700*/  @!PT LDS RZ, [RZ] ;  /* 0x00000000fffff984 */ /* 0x000fe20000000800 */
[----:B------:R1:W-:Y:S02]  /*15710*/  @!P0 LDGSTS.E.BYPASS.LTC128B.128 [R168+0x8800], [R42.64] ;  /* 0x088000002aa88fae */ /* 0x0003e4000b901d46 */
[----:B------:R-:W-:Y:S01]  /*15720*/  @!P0 LEA.HI.X R41, R26, R179, R21, 0x1, P2 ;  /* 0x000000b31a298211 */ /* 0x000fe200010f0c15 */
[----:B------:R-:W-:Y:S01]  /*15730*/  @!P0 IMAD R20, R20, 0x70, RZ ;  /* 0x0000007014148824 */ /* 0x000fe200078e02ff */
[----:B------:R-:W-:Y:S01]  /*15740*/  @P0 STS.128 [R168+0x9000], RZ ;  /* 0x009000ffa8000388 */ /* 0x000fe20000000c00 */
[----:B------:R-:W-:Y:S01]  /*15750*/  @!P0 LEA R46, P1, R38, R180, 0x1 ;  /* 0x000000b4262e8211 */ /* 0x000fe200078208ff */
[----:B------:R-:W-:Y:S02]  /*15760*/  IMAD.MOV.U32 R180, RZ, RZ, R2 ;  /* 0x000000ffffb47224 */ /* 0x000fe400078e0002 */
        /* <DEDUP_REMOVED lines=18> */
[----:B------:R-:W5:Y:S04]  /*15890*/  LDSM.16.M88.4 R120, [R157+0x3800] ;  /* 0x003800009d78783b */ /* 0x000f680000000200 */
[----:B------:R-:W3:Y:S04]  /*158a0*/  LDSM.16.M88.4 R124, [R157+0x4000] ;  /* 0x004000009d7c783b */ /* 0x000ee80000000200 */
[----:B------:R-:W4:Y:S04]  /*158b0*/  LDSM.16.M88.4 R128, [R157+0x4800] ;  /* 0x004800009d80783b */ /* 0x000f280000000200 */
        /* <DEDUP_REMOVED lines=9> */
[C---:B------:R-:W-:Y:S01]  /*15950*/  HMMA.16816.F32 R24, R104.reuse, R118, RZ ;  /* 0x000000766818723c */ /* 0x040fe200000018ff */
[----:B------:R-:W2:Y:S07]  /*15960*/  LDSM.16.M88.4 R116, [R151+0x2800] ;  /* 0x002800009774783b */ /* 0x000eae0000000200 */
[C---:B-----5:R-:W-:Y:S08]  /*15970*/  HMMA.16816.F32 R28, R104.reuse, R120, RZ ;  /* 0x00000078681c723c */ /* 0x060ff000000018ff */
[C---:B---3--:R-:W-:Y:S01]  /*15980*/  HMMA.16816.F32 R32, R104.reuse, R122, RZ ;  /* 0x0000007a6820723c */ /* 0x048fe200000018ff */
[----:B------:R-:W3:Y:S07]  /*15990*/  LDSM.16.M88.4 R120, [R151+0x3000] ;  /* 0x003000009778783b */ /* 0x000eee0000000200 */
        /* <DEDUP_REMOVED lines=30> */
[C---:B----4-:R-:W-:Y:S08]  /*15b80*/  HMMA.16816.F32 R60, R108.reuse, R104, R60 ;  /* 0x000000686c3c723c */ /* 0x050ff0000000183c */
        /* <DEDUP_REMOVED lines=115> */
.L_x_6811:
[----:B------:R1:W-:Y:S01]  /*162c0*/  @P0 STS.128 [R168+0x2000], RZ ;  /* 0x002000ffa8000388 */ /* 0x0003e20000000c00 */
[-C--:B------:R-:W-:Y:S01]  /*162d0*/  @!P0 IADD3 R107, P2, R162, R108.reuse, RZ ;  /* 0x0000006ca26b8210 */ /* 0x080fe20007f5e0ff */
[----:B------:R-:W-:Y:S01]  /*162e0*/  @!P0 IMAD.MOV.U32 R2, RZ, RZ, c[0x0][0x19c] ;  /* 0x00006700ff028624 */ /* 0x000fe200078e00ff */
[C---:B------:R-:W-:Y:S01]  /*162f0*/  @!P0 LEA R3, P1, R106.reuse, R108, 0x5 ;  /* 0x0000006c6a038211 */ /* 0x040fe200078228ff */
[----:B------:R-:W-:Y:S01]  /*16300*/  @!P0 IMAD.MOV.U32 R110, RZ, RZ, c[0x0][0x19c] ;  /* 0x00006700ff6e8624 */ /* 0x000fe200078e00ff */
[-C--:B------:R-:W-:Y:S01]  /*16310*/  @!P0 MOV R113, R105.reuse ;  /* 0x0000006900718202 */ /* 0x080fe20000000f00 */
[--C-:B------:R-:W-:Y:S01]  /*16320*/  @!P0 IMAD.X R104, R161, 0x1, R105.reuse, P2 ;  /* 0x00000001a1688824 */ /* 0x100fe200010e0669 */
[CC--:B------:R-:W-:Y:S01]  /*16330*/  @!P0 LEA R118, P2, R107.reuse, R170.reuse, 0x1 ;  /* 0x000000aa6b768211 */ /* 0x0c0fe200078408ff */
[----:B------:R-:W-:Y:S01]  /*16340*/  @!P0 IMAD.MOV.U32 R109, RZ, RZ, R105 ;  /* 0x000000ffff6d8224 */ /* 0x000fe200078e0069 */
[----:B------:R-:W-:Y:S01]  /*16350*/  @!P0 LEA.HI.X R2, R106, R105, R2, 0x5, P1 ;  /* 0x000000696a028211 */ /* 0x000fe200008f2c02 */
[----:B------:R-:W-:Y:S01]  /*16360*/  @!P0 IMAD.MOV.U32 R112, RZ, RZ, R108 ;  /* 0x000000ffff708224 */ /* 0x000fe200078e006c */
[-C--:B------:R-:W-:Y:S01]  /*16370*/  @!P0 LEA.HI.X R119, R107, R169.reuse, R104, 0x1, P2 ;  /* 0x000000a96b778211 */ /* 0x080fe200010f0c68 */
[--C-:B------:R-:W-:Y:S01]  /*16380*/  @!P0 IMAD.MOV.U32 R104, RZ, RZ, R108.reuse ;  /* 0x000000ffff688224 */ /* 0x100fe200078e006c */
[-C--:B------:R-:W-:Y:S01]  /*16390*/  LEA R120, P2, R108, R170.reuse, 0x1 ;  /* 0x000000aa6c787211 */ /* 0x080fe200078408ff */
[----:B------:R-:W-:Y:S01]  /*163a0*/  @!P0 IMAD.WIDE.U32 R122, R106, 0x50, R108 ;  /* 0x000000506a7a8825 */ /* 0x000fe200078e006c */
[C---:B------:R-:W-:Y:S02]  /*163b0*/  @!P0 LEA R116, P1, R3.reuse, R170, 0x1 ;  /* 0x000000aa03748211 */ /* 0x040fe400078208ff */
[-CC-:B------:R-:W-:Y:S01]  /*163c0*/  LEA.HI.X R121, R108, R169.reuse, R105.reuse, 0x1, P2 ;  /* 0x000000a96c797211 */ /* 0x180fe200010f0c69 */
[C---:B------:R-:W-:Y:S01]  /*163d0*/  @!P0 IMAD.WIDE.U32 R114, R106.reuse, 0x30, R104 ;  /* 0x000000306a728825 */ /* 0x040fe200078e0068 */
[----:B------:R-:W-:Y:S02]  /*163e0*/  @!P0 LEA.HI.X R117, R3, R169, R2, 0x1, P1 ;  /* 0x000000a903758211 */ /* 0x000fe400008f0c02 */
[C---:B------:R-:W-:Y:S01]  /*163f0*/  @!P0 LEA R107, P1, R106.reuse, R108, 0x6 ;  /* 0x0000006c6a6b8211 */ /* 0x040fe200078230ff */
[----:B------:R-:W-:Y:S01]  /*16400*/  @!PT LDS RZ, [RZ] ;  /* 0x00000000fffff984 */ /* 0x000fe20000000800 */
[----:B------:R-:W-:Y:S01]  /*16410*/  @!PT LDS RZ, [RZ] ;  /* 0x00000000fffff984 */ /* 0x000fe20000000800 */
[----:B------:R-:W-:Y:S01]  /*16420*/  @!PT LDS RZ, [RZ] ;  /* 0x00000000fffff984 */ /* 0x000fe20000000800 */
[----:B------:R1:W-:Y:S01]  /*16430*/  @!P0 LDGSTS.E.BYPASS.LTC128B.128 [R168+0x2000], [R120.64] ;  /* 0x0200000078a88fae */ /* 0x0003e2000b901d46 */
[----:B------:R-:W-:Y:S01]  /*16440*/  @!P0 IMAD.WIDE.U32 R112, R106, 0x60, R112 ;  /* 0x000000606a708825 */ /* 0x000fe200078e0070 */
[----:B------:R-:W-:Y:S02]  /*16450*/  @!P0 MOV R3, c[0x0][0x19c] ;  /* 0x0000670000038a02 */ /* 0x000fe40000000f00 */
[----:B------:R1:W-:Y:S01]  /*16460*/  @P0 STS.128 [R168+0x2800], RZ ;  /* 0x002800ffa8000388 */ /* 0x0003e20000000c00 */
[----:B------:R-:W-:Y:S01]  /*16470*/  @!P0 IMAD R104, R110, 0x30, RZ ;  /* 0x000000306e688824 */ /* 0x000fe200078e02ff */
[----:B------:R-:W-:Y:S01]  /*16480*/  @!P0 LEA.HI.X R110, R106, R105, R3, 0x6, P1 ;  /* 0x000000696a6e8211 */ /* 0x000fe200008f3403 */
[----:B------:R-:W-:Y:S01]  /*16490*/  @!P0 IMAD.MOV.U32 R2, RZ, RZ, c[0x0][0x19c] ;  /* 0x00006700ff028624 */ /* 0x000fe200078e00ff */
[----:B------:R-:W-:Y:S01]  /*164a0*/  @!PT LDS RZ, [RZ] ;  /* 0x00000000fffff984 */ /* 0x000fe20000000800 */
[----:B------:R-:W-:Y:S01]  /*164b0*/  @!PT LDS RZ, [RZ] ;  /* 0x00000000fffff984 */ /* 0x000fe20000000800 */
[----:B------:R-:W-:Y:S01]  /*164c0*/  @!PT LDS RZ, [RZ] ;  /* 0x00000000fffff984 */ /* 0x000fe20000000800 */
[----:B------:R1:W-:Y:S01]  /*164d0*/  @!P0 LDGSTS.E.BYPASS.LTC128B.128 [R168+0x2800], [R118.64] ;  /* 0x0280000076a88fae */ /* 0x0003e2000b901d46 */
[-C--:B------:R-:W-:Y:S01]  /*164e0*/  @!P0 LEA R124, P1, R114, R170.reuse, 0x1 ;  /* 0x000000aa727c8211 */ /* 0x080fe200078208ff */
[----:B------:R-:W-:Y:S02]  /*164f0*/  @!P0 IMAD.IADD R3, R104, 0x1, R115 ;  /* 0x0000000168038824 */ /* 0x000fe400078e0273 */
[----:B------:R1:W-:Y:S01]  /*16500*/  @P0 STS.128 [R168+0x3000], RZ ;  /* 0x003000ffa8000388 */ /* 0x0003e20000000c00 */
[----:B------:R-:W-:Y:S02]  /*16510*/  @!P0 IMAD.MOV.U32 R104, RZ, RZ, R108 ;  /* 0x000000ffff688224 */ /* 0x000fe400078e006c */
[----:B------:R-:W-:Y:S01]  /*16520*/  @!P0 IMAD R2, R2, 0x50, RZ ;  /* 0x0000005002028824 */ /* 0x000fe200078e02ff */
[----:B------:R-:W-:Y:S01]  /*16530*/  @!PT LDS RZ, [RZ] ;  /* 0x00000000fffff984 */ /* 0x000fe20000000800 */
[----:B------:R-:W-:Y:S01]  /*16540*/  @!PT LDS RZ, [RZ] ;  /* 0x00000000fffff984 */ /* 0x000fe20000000800 */
[----:B------:R-:W-:Y:S01]  /*16550*/  @!PT LDS RZ, [RZ] ;  /* 0x00000000fffff984 */ /* 0x000fe20000000800 */
[----:B------:R1:W-:Y:S01]  /*16560*/  @!P0 LDGSTS.E.BYPASS.LTC128B.128 [R168+0x3000], [R116.64] ;  /* 0x0300000074a88fae */ /* 0x0003e2000b901d46 */
[----:B------:R-:W-:Y:S01]  /*16570*/  @!P0 IMAD.WIDE.U32 R104, R106, 0x70, R104 ;  /* 0x000000706a688825 */ /* 0x000fe200078e0068 */
[-C--:B------:R-:W-:Y:S02]  /*16580*/  @!P0 LEA.HI.X R125, R114, R169.reuse, R3, 0x1, P1 ;  /* 0x000000a9727d8211 */ /* 0x080fe400008f0c03 */
[----:B------:R1:W-:Y:S01]  /*16590*/  @P0 STS.128 [R168+0x3800], RZ ;  /* 0x003800ffa8000388 */ /* 0x0003e20000000c00 */
[----:B------:R-:W-:Y:S01]  /*165a0*/  @!P0 IMAD.IADD R106, R2, 0x1, R123 ;  /* 0x00000001026a8824 */ /* 0x000fe200078e027b */
[CC--:B------:R-:W-:Y:S01]  /*165b0*/  @!P0 LEA R114, P1, R122.reuse, R170.reuse, 0x1 ;  /* 0x000000aa7a728211 */ /* 0x0c0fe200078208ff */
[----:B------:R-:W-:Y:S01]  /*165c0*/  @!P0 IMAD.MOV.U32 R2, RZ, RZ, c[0x0][0x19c] ;  /* 0x00006700ff028624 */ /* 0x000fe200078e00ff */
[----:B------:R-:W-:Y:S01]  /*165d0*/  @!PT LDS RZ, [RZ] ;  /* 0x00000000fffff984 */ /* 0x000fe20000000800 */
[----:B------:R-:W-:Y:S01]  /*165e0*/  @!PT LDS RZ, [RZ] ;  /* 0x00000000fffff984 */ /* 0x000fe20000000800 */
[----:B------:R-:W-:Y:S01]  /*165f0*/  @!PT LDS RZ, [RZ] ;  /* 0x00000000fffff984 */ /* 0x000fe20000000800 */
[----:B------:R1:W-:Y:S01]  /*16600*/  @!P0 LDGSTS.E.BYPASS.LTC128B.128 [R168+0x3800], [R124.64] ;  /* 0x038000007ca88fae */ /* 0x0003e2000b901d46 */
[----:B------:R-:W-:Y:S02]  /*16610*/  @!P0 MOV R3, c[0x0][0x19c] ;  /* 0x0000670000038a02 */ /* 0x000fe40000000f00 */
[-C--:B------:R-:W-:Y:S01]  /*16620*/  @!P0 LEA.HI.X R115, R122, R169.reuse, R106, 0x1, P1 ;  /* 0x000000a97a738211 */ /* 0x080fe200008f0c6a */
[----:B------:R1:W-:Y:S01]  /*16630*/  @P0 STS.128 [R168+0x4000], RZ ;  /* 0x004000ffa8000388 */ /* 0x0003e20000000c00 */
[-C--:B------:R-:W-:Y:S01]  /*16640*/  @!P0 LEA R106, P3, R107, R170.reuse, 0x1 ;  /* 0x000000aa6b6a8211 */ /* 0x080fe200078608ff */
[----:B------:R-:W-:Y:S01]  /*16650*/  @!P0 IMAD R3, R3, 0x60, RZ ;  /* 0x0000006003038824 */ /* 0x000fe200078e02ff */
[-C--:B------:R-:W-:Y:S01]  /*16660*/  @!P0 LEA R108, P1, R104, R170.reuse, 0x1 ;  /* 0x000000aa686c8211 */ /* 0x080fe200078208ff */
[----:B------:R-:W-:Y:S01]  /*16670*/  @!P0 IMAD R109, R2, 0x70, RZ ;  /* 0x00000070026d8824 */ /* 0x000fe200078e02ff */
[-C--:B------:R-:W-:Y:S01]  /*16680*/  @!P0 LEA.HI.X R107, R107, R169.reuse, R110, 0x1, P3 ;  /* 0x000000a96b6b8211 */ /* 0x080fe200018f0c6e */
[----:B------:R-:W-:Y:S01]  /*16690*/  @!P0 IMAD.IADD R3, R3, 0x1, R113 ;  /* 0x0000000103038824 */ /* 0x000fe200078e0271 */
[C---:B------:R-:W-:Y:S01]  /*166a0*/  @!P0 LEA R2, P2, R112.reuse, R170, 0x1 ;  /* 0x000000aa70028211 */ /* 0x040fe200078408ff */
[----:B------:R-:W-:Y:S01]  /*166b0*/  @!P0 IMAD.IADD R109, R109, 0x1, R105 ;  /* 0x000000016d6d8824 */ /* 0x000fe200078e0269 */
[----:B------:R-:W-:Y:S01]  /*166c0*/  MOV R170, R120 ;  /* 0x0000007800aa7202 */ /* 0x000fe20000000f00 */
        /* <DEDUP_REMOVED lines=23> */
.L_x_6810:
[----:B------:R-:W-:Y:S04]  /*16840*/  IADD3 R113, R173, -0x1, RZ ;  /* 0xffffffffad717810 */ /* 0x000fe80007ffe0ff */
[----:B-1----:R-:W-:Y:S04]  /*16850*/  LEA R2, R113, R172, 0x7 ;  /* 0x000000ac71027211 */ /* 0x002fe800078e38ff */
        /* <DEDUP_REMOVED lines=36> */
[CC--:B------:R-:W-:Y:S02]  /*16aa0*/  FFMA.FTZ R15, R0.reuse, R118.reuse, R15 ;  /* 0x00000076000f7223 */ /* 0x0c0fe4000001000f */
[----:B------:R-:W-:Y:S01]  /*16ab0*/  FFMA.FTZ R13, R0, R118, R13 ;  /* 0x00000076000d7223 */ /* 0x000fe2000001000d */
[----:B------:R-:W-:Y:S01]  /*16ac0*/  IADD3 R118, R2, 0x59, RZ ;  /* 0x0000005902767810 */ /* 0x000fe20007ffe0ff */
[CC--:B------:R-:W-:Y:S02]  /*16ad0*/  FFMA.FTZ R19, R0.reuse, R110.reuse, R19 ;  /* 0x0000006e00137223 */ /* 0x0c0fe40000010013 */
[C---:B------:R-:W-:Y:S02]  /*16ae0*/  FFMA.FTZ R17, R0.reuse, R110, R17 ;  /* 0x0000006e00117223 */ /* 0x040fe40000010011 */
[----:B------:R1:W2:Y:S01]  /*16af0*/  I2F R110, R118 ;  /* 0x00000076006e7306 */ /* 0x0002a20000201400 */
[C---:B------:R-:W-:Y:S02]  /*16b00*/  FFMA.FTZ R6, R0.reuse, R107, R6 ;  /* 0x0000006b00067223 */ /* 0x040fe40000010006 */
[C---:B------:R-:W-:Y:S02]  /*16b10*/  FFMA.FTZ R7, R0.reuse, R106, R7 ;  /* 0x0000006a00077223 */ /* 0x040fe40000010007 */
[----:B------:R-:W-:Y:S01]  /*16b20*/  FFMA.FTZ R22, R0, R121, R22 ;  /* 0x0000007900167223 */ /* 0x000fe20000010016 */
[----:B------:R-:W-:Y:S01]  /*16b30*/  FMNMX.FTZ R120, R6, R103, !PT ;  /* 0x0000006706787209 */ /* 0x000fe20007810000 */
[----:B------:R-:W-:Y:S01]  /*16b40*/  FFMA.FTZ R20, R0, R121, R20 ;  /* 0x0000007900147223 */ /* 0x000fe20000010014 */
[----:B------:R-:W-:Y:S01]  /*16b50*/  IADD3 R121, R2, 0x60, RZ ;  /* 0x0000006002797810 */ /* 0x000fe20007ffe0ff */
[CC--:B------:R-:W-:Y:S02]  /*16b60*/  FFMA.FTZ R26, R0.reuse, R115.reuse, R26 ;  /* 0x00000073001a7223 */ /* 0x0c0fe4000001001a */
[C---:B------:R-:W-:Y:S02]  /*16b70*/  FFMA.FTZ R24, R0.reuse, R115, R24 ;  /* 0x0000007300187223 */ /* 0x040fe40000010018 */
[----:B------:R3:W-:Y:S01]  /*16b80*/  I2F R115, R121 ;  /* 0x0000007900737306 */ /* 0x0007e20000201400 */
[C---:B------:R-:W-:Y:S02]  /*16b90*/  FFMA.FTZ R10, R0.reuse, R105, R10 ;  /* 0x00000069000a7223 */ /* 0x040fe4000001000a */
[----:B------:R-:W-:Y:S01]  /*16ba0*/  FFMA.FTZ R4, R0, R107, R4 ;  /* 0x0000006b00047223 */ /* 0x000fe20000010004 */
[----:B------:R-:W-:Y:S01]  /*16bb0*/  IADD3 R107, R2, 0x48, RZ ;  /* 0x00000048026b7810 */ /* 0x000fe20007ffe0ff */
[CC--:B------:R-:W-:Y:S02]  /*16bc0*/  FFMA.FTZ R16, R0.reuse, R123.reuse, R16 ;  /* 0x0000007b00107223 */ /* 0x0c0fe40000010010 */
[C---:B------:R-:W-:Y:S01]  /*16bd0*/  FFMA.FTZ R18, R0.reuse, R123, R18 ;  /* 0x0000007b00127223 */ /* 0x040fe20000010012 */
[----:B------:R-:W-:Y:S01]  /*16be0*/  FMNMX.FTZ R123, R7, R120, !PT ;  /* 0x00000078077b7209 */ /* 0x000fe20007810000 */
[C---:B------:R-:W-:Y:S01]  /*16bf0*/  FFMA.FTZ R11, R0.reuse, R104, R11 ;  /* 0x00000068000b7223 */ /* 0x040fe2000001000b */
[----:B------:R-:W-:Y:S01]  /*16c00*/  I2F R107, R107 ;  /* 0x0000006b006b7306 */ /* 0x000fe20000201400 */
[----:B------:R-:W-:Y:S01]  /*16c10*/  FFMA.FTZ R5, R0, R106, R5 ;  /* 0x0000006a00057223 */ /* 0x000fe20000010005 */
[----:B------:R-:W-:Y:S01]  /*16c20*/  FMNMX.FTZ R120, R4, R102, !PT ;  /* 0x0000006604787209 */ /* 0x000fe20007810000 */
[-C--:B------:R-:W-:Y:S01]  /*16c30*/  FFMA.FTZ R23, R0, R116.reuse, R23 ;  /* 0x0000007400177223 */ /* 0x080fe20000010017 */
[----:B------:R-:W-:Y:S01]  /*16c40*/  IADD3 R106, R2, 0x49, RZ ;  /* 0x00000049026a7810 */ /* 0x000fe20007ffe0ff */
[----:B------:R-:W-:Y:S01]  /*16c50*/  FFMA.FTZ R21, R0, R116, R21 ;  /* 0x0000007400157223 */ /* 0x000fe20000010015 */
[----:B------:R-:W-:Y:S01]  /*16c60*/  FMNMX.FTZ R116, R10, R123, !PT ;  /* 0x0000007b0a747209 */ /* 0x000fe20007810000 */
[C---:B------:R-:W-:Y:S01]  /*16c70*/  FFMA.FTZ R8, R0.reuse, R105, R8 ;  /* 0x0000006900087223 */ /* 0x040fe20000010008 */
[----:B------:R-:W-:Y:S01]  /*16c80*/  FMNMX.FTZ R123, R5, R120, !PT ;  /* 0x00000078057b7209 */ /* 0x000fe20007810000 */
[C---:B------:R-:W-:Y:S01]  /*16c90*/  FFMA.FTZ R14, R0.reuse, R3, R14 ;  /* 0x00000003000e7223 */ /* 0x040fe2000001000e */
[----:B------:R-:W4:Y:S01]  /*16ca0*/  I2F R106, R106 ;  /* 0x0000006a006a7306 */ /* 0x000f220000201400 */
[----:B------:R-:W-:Y:S01]  /*16cb0*/  FMNMX.FTZ R125, R11, R116, !PT ;  /* 0x000000740b7d7209 */ /* 0x000fe20007810000 */
[----:B------:R-:W-:Y:S01]  /*16cc0*/  FFMA.FTZ R9, R0, R104, R9 ;  /* 0x0000006800097223 */ /* 0x000fe20000010009 */
[----:B-1----:R-:W-:Y:S01]  /*16cd0*/  FMNMX.FTZ R118, R8, R123, !PT ;  /* 0x0000007b08767209 */ /* 0x002fe20007810000 */
[----:B------:R-:W-:Y:S01]  /*16ce0*/  FFMA.FTZ R12, R0, R3, R12 ;  /* 0x00000003000c7223 */ /* 0x000fe2000001000c */
[----:B------:R-:W-:Y:S01]  /*16cf0*/  FMNMX.FTZ R116, R14, R125, !PT ;  /* 0x0000007d0e747209 */ /* 0x000fe20007810000 */
[CC--:B------:R-:W-:Y:S01]  /*16d00*/  FFMA.FTZ R30, R0.reuse, R119.reuse, R30 ;  /* 0x00000077001e7223 */ /* 0x0c0fe2000001001e */
[----:B------:R-:W-:Y:S01]  /*16d10*/  FMNMX.FTZ R125, R9, R118, !PT ;  /* 0x00000076097d7209 */ /* 0x000fe20007810000 */
[C---:B------:R-:W-:Y:S01]  /*16d20*/  FFMA.FTZ R28, R0.reuse, R119, R28 ;  /* 0x00000077001c7223 */ /* 0x040fe2000001001c */
[----:B------:R-:W-:Y:S01]  /*16d30*/  FMNMX.FTZ R123, R15, R116, !PT ;  /* 0x000000740f7b7209 */ /* 0x000fe20007810000 */
[----:B------:R-:W-:Y:S01]  /*16d40*/  FFMA.FTZ R34, R0, R117, R34 ;  /* 0x0000007500227223 */ /* 0x000fe20000010022 */
[----:B------:R-:W-:Y:S01]  /*16d50*/  FMNMX.FTZ R116, R12, R125, !PT ;  /* 0x0000007d0c747209 */ /* 0x000fe20007810000 */
[----:B------:R-:W-:Y:S01]  /*16d60*/  FFMA.FTZ R32, R0, R117, R32 ;  /* 0x0000007500207223 */ /* 0x000fe20000010020 */
[----:B------:R-:W-:Y:S01]  /*16d70*/  FMNMX.FTZ R118, R18, R123, !PT ;  /* 0x0000007b12767209 */ /* 0x000fe20007810000 */
[C---:B------:R-:W-:Y:S01]  /*16d80*/  FFMA.FTZ R31, R0.reuse, R114, R31 ;  /* 0x00000072001f7223 */ /* 0x040fe2000001001f */
[----:B------:R-:W-:Y:S01]  /*16d90*/  FMNMX.FTZ R123, R13, R116, !PT ;  /* 0x000000740d7b7209 */ /* 0x000fe20007810000 */
[----:B------:R-:W-:Y:S01]  /*16da0*/  FFMA.FTZ R29, R0, R114, R29 ;  /* 0x00000072001d7223 */ /* 0x000fe2000001001d */
[----:B------:R-:W-:Y:S01]  /*16db0*/  IADD3 R119, R2, 0x68, RZ ;  /* 0x0000006802777810 */ /* 0x000fe20007ffe0ff */
[CC--:B------:R-:W-:Y:S01]  /*16dc0*/  FFMA.FTZ R38, R0.reuse, R109.reuse, R38 ;  /* 0x0000006d00267223 */ /* 0x0c0fe20000010026 */
[----:B---3--:R-:W-:Y:S01]  /*16dd0*/  FMNMX.FTZ R121, R19, R118, !PT ;  /* 0x0000007613797209 */ /* 0x008fe20007810000 */
[----:B------:R-:W-:Y:S01]  /*16de0*/  FFMA.FTZ R36, R0, R109, R36 ;  /* 0x0000006d00247223 */ /* 0x000fe20000010024 */
[----:B------:R-:W1:Y:S01]  /*16df0*/  I2F R117, R119 ;  /* 0x0000007700757306 */ /* 0x000e620000201400 */
[----:B------:R-:W-:Y:S01]  /*16e00*/  FMNMX.FTZ R116, R16, R123, !PT ;  /* 0x0000007b10747209 */ /* 0x000fe20007810000 */
[-C--:B------:R-:W-:Y:S01]  /*16e10*/  FFMA.FTZ R27, R0, R112.reuse, R27 ;  /* 0x00000070001b7223 */ /* 0x080fe2000001001b */
[----:B------:R-:W-:Y:S01]  /*16e20*/  FMNMX.FTZ R114, R22, R121, !PT ;  /* 0x0000007916727209 */ /* 0x000fe20007810000 */
[C---:B------:R-:W-:Y:S01]  /*16e30*/  FFMA.FTZ R25, R0.reuse, R112, R25 ;  /* 0x0000007000197223 */ /* 0x040fe20000010019 */
[----:B------:R-:W-:Y:S01]  /*16e40*/  FMNMX.FTZ R121, R17, R116, !PT ;  /* 0x0000007411797209 */ /* 0x000fe20007810000 */
[CC--:B------:R-:W-:Y:S01]  /*16e50*/  FFMA.FTZ R35, R0.reuse, R111.reuse, R35 ;  /* 0x0000006f00237223 */ /* 0x0c0fe20000010023 */
[----:B------:R-:W-:Y:S01]  /*16e60*/  FMNMX.FTZ R123, R23, R114, !PT ;  /* 0x00000072177b7209 */ /* 0x000fe20007810000 */
[----:B------:R-:W-:Y:S01]  /*16e70*/  FFMA.FTZ R33, R0, R111, R33 ;  /* 0x0000006f00217223 */ /* 0x000fe20000010021 */
[----:B------:R-:W-:Y:S01]  /*16e80*/  IADD3 R114, R2, 0x69, RZ ;  /* 0x0000006902727810 */ /* 0x000fe20007ffe0ff */
[----:B------:R-:W-:Y:S01]  /*16e90*/  FFMA.FTZ R37, R0, R108, R37 ;  /* 0x0000006c00257223 */ /* 0x000fe20000010025 */
[----:B------:R-:W-:Y:S01]  /*16ea0*/  IADD3 R105, R2, 0x50, RZ ;  /* 0x0000005002697810 */ /* 0x000fe20007ffe0ff */
[-C--:B--2---:R-:W-:Y:S01]  /*16eb0*/  FFMA.FTZ R51, R0, R110.reuse, R51 ;  /* 0x0000006e00337223 */ /* 0x084fe20000010033 */
[----:B------:R-:W2:Y:S01]  /*16ec0*/  I2F R109, R114 ;  /* 0x00000072006d7306 */ /* 0x000ea20000201400 */
[----:B------:R-:W-:Y:S01]  /*16ed0*/  FMNMX.FTZ R118, R20, R121, !PT ;  /* 0x0000007914767209 */ /* 0x000fe20007810000 */
[----:B------:R-:W-:Y:S01]  /*16ee0*/  FFMA.FTZ R49, R0, R110, R49 ;  /* 0x0000006e00317223 */ /* 0x000fe20000010031 */
[----:B------:R-:W-:Y:S01]  /*16ef0*/  FMNMX.FTZ R116, R26, R123, !PT ;  /* 0x0000007b1a747209 */ /* 0x000fe20007810000 */
[C---:B----4-:R-:W-:Y:S01]  /*16f00*/  FFMA.FTZ R43, R0.reuse, R106, R43 ;  /* 0x0000006a002b7223 */ /* 0x050fe2000001002b */
[----:B------:R-:W-:Y:S01]  /*16f10*/  FMNMX.FTZ R121, R21, R118, !PT ;  /* 0x0000007615797209 */ /* 0x000fe20007810000 */
[CC--:B------:R-:W-:Y:S01]  /*16f20*/  FFMA.FTZ R42, R0.reuse, R107.reuse, R42 ;  /* 0x0000006b002a7223 */ /* 0x0c0fe2000001002a */
[----:B------:R-:W-:Y:S01]  /*16f30*/  FMNMX.FTZ R111, R27, R116, !PT ;  /* 0x000000741b6f7209 */ /* 0x000fe20007810000 */
[----:B------:R-:W-:Y:S01]  /*16f40*/  FFMA.FTZ R40, R0, R107, R40 ;  /* 0x0000006b00287223 */ /* 0x000fe20000010028 */
[----:B------:R-:W-:Y:S01]  /*16f50*/  FMNMX.FTZ R116, R24, R121, !PT ;  /* 0x0000007918747209 */ /* 0x000fe20007810000 */
[----:B------:R-:W3:Y:S01]  /*16f60*/  I2F R105, R105 ;  /* 0x0000006900697306 */ /* 0x000ee20000201400 */
[----:B------:R-:W-:Y:S01]  /*16f70*/  FMNMX.FTZ R118, R30, R111, !PT ;  /* 0x0000006f1e767209 */ /* 0x000fe20007810000 */
[C---:B------:R-:W-:Y:S01]  /*16f80*/  FFMA.FTZ R41, R0.reuse, R106, R41 ;  /* 0x0000006a00297223 */ /* 0x040fe20000010029 */
[----:B------:R-:W-:Y:S01]  /*16f90*/  FMNMX.FTZ R121, R25, R116, !PT ;  /* 0x0000007419797209 */ /* 0x000fe20007810000 */
[----:B------:R-:W-:Y:S01]  /*16fa0*/  FFMA.FTZ R54, R0, R115, R54 ;  /* 0x0000007300367223 */ /* 0x000fe20000010036 */
[----:B------:R-:W-:Y:S01]  /*16fb0*/  IADD3 R104, R2, 0x51, RZ ;  /* 0x0000005102687810 */ /* 0x000fe20007ffe0ff */
[-C--:B-1----:R-:W-:Y:S01]  /*16fc0*/  FFMA.FTZ R58, R0, R117.reuse, R58 ;  /* 0x00000075003a7223 */ /* 0x082fe2000001003a */
[----:B------:R-:W-:Y:S01]  /*16fd0*/  IADD3 R3, R2, 0x58, RZ ;  /* 0x0000005802037810 */ /* 0x000fe20007ffe0ff */
[C---:B------:R-:W-:Y:S01]  /*16fe0*/  FFMA.FTZ R56, R0.reuse, R117, R56 ;  /* 0x0000007500387223 */ /* 0x040fe20000010038 */
[----:B------:R-:W-:Y:S01]  /*16ff0*/  FMNMX.FTZ R119, R31, R118, !PT ;  /* 0x000000761f777209 */ /* 0x000fe20007810000 */
[----:B------:R-:W-:Y:S01]  /*17000*/  FFMA.FTZ R52, R0, R115, R52 ;  /* 0x0000007300347223 */ /* 0x000fe20000010034 */
[----:B------:R-:W1:Y:S01]  /*17010*/  I2F R104, R104 ;  /* 0x0000006800687306 */ /* 0x000e620000201400 */
[----:B------:R-:W-:Y:S02]  /*17020*/  FMNMX.FTZ R116, R28, R121, !PT ;  /* 0x000000791c747209 */ /* 0x000fe40007810000 */
[----:B------:R-:W-:Y:S01]  /*17030*/  FMNMX.FTZ R108, R34, R119, !PT ;  /* 0x00000077226c7209 */ /* 0x000fe20007810000 */
[CC--:B--2---:R-:W-:Y:S01]  /*17040*/  FFMA.FTZ R59, R0.reuse, R109.reuse, R59 ;  /* 0x0000006d003b7223 */ /* 0x0c4fe2000001003b */
[----:B------:R-:W-:Y:S01]  /*17050*/  FMNMX.FTZ R119, R29, R116, !PT ;  /* 0x000000741d777209 */ /* 0x000fe20007810000 */
[----:B------:R-:W-:Y:S01]  /*17060*/  FFMA.FTZ R57, R0, R109, R57 ;  /* 0x0000006d00397223 */ /* 0x000fe20000010039 */
[----:B------:R-:W-:Y:S02]  /*17070*/  FMNMX.FTZ R121, R35, R108, !PT ;  /* 0x0000006c23797209 */ /* 0x000fe40007810000 */
[----:B------:R-:W-:Y:S01]  /*17080*/  FMNMX.FTZ R114, R32, R119, !PT ;  /* 0x0000007720727209 */ /* 0x000fe20007810000 */
[----:B------:R-:W2:Y:S01]  /*17090*/  I2F R3, R3 ;  /* 0x0000000300037306 */ /* 0x000ea20000201400 */
[C---:B------:R-:W-:Y:S02]  /*170a0*/  IADD3 R111, R2.reuse, 0x70, RZ ;  /* 0x00000070026f7810 */ /* 0x040fe40007ffe0ff */
[----:B------:R-:W-:Y:S01]  /*170b0*/  IADD3 R106, R2, 0x71, RZ ;  /* 0x00000071026a7810 */ /* 0x000fe20007ffe0ff */
[----:B---3--:R-:W-:Y:S01]  /*170c0*/  FFMA.FTZ R46, R0, R105, R46 ;  /* 0x00000069002e7223 */ /* 0x008fe2000001002e */
[----:B------:R-:W-:Y:S01]  /*170d0*/  FMNMX.FTZ R108, R38, R121, !PT ;  /* 0x00000079266c7209 */ /* 0x000fe20007810000 */
[----:B------:R-:W-:Y:S01]  /*170e0*/  FFMA.FTZ R44, R0, R105, R44 ;  /* 0x00000069002c7223 */ /* 0x000fe2000001002c */
[----:B------:R-:W-:Y:S02]  /*170f0*/  FMNMX.FTZ R121, R33, R114, !PT ;  /* 0x0000007221797209 */ /* 0x000fe40007810000 */
[----:B------:R-:W-:Y:S01]  /*17100*/  FMNMX.FTZ R119, R39, R108, !PT ;  /* 0x0000006c27777209 */ /* 0x000fe20007810000 */
[----:B------:R3:W4:Y:S01]  /*17110*/  I2F R107, R111 ;  /* 0x0000006f006b7306 */ /* 0x0007220000201400 */
[----:B------:R-:W-:Y:S02]  /*17120*/  FMNMX.FTZ R108, R36, R121, !PT ;  /* 0x00000079246c7209 */ /* 0x000fe40007810000 */
[----:B------:R-:W-:Y:S01]  /*17130*/  FMNMX.FTZ R114, R42, R119, !PT ;  /* 0x000000772a727209 */ /* 0x000fe20007810000 */
[C---:B-1----:R-:W-:Y:S01]  /*17140*/  FFMA.FTZ R47, R0.reuse, R104, R47 ;  /* 0x00000068002f7223 */ /* 0x042fe2000001002f */
[----:B------:R-:W-:Y:S01]  /*17150*/  FMNMX.FTZ R121, R37, R108, !PT ;  /* 0x0000006c25797209 */ /* 0x000fe20007810000 */
[----:B------:R-:W-:Y:S01]  /*17160*/  FFMA.FTZ R45, R0, R104, R45 ;  /* 0x00000068002d7223 */ /* 0x000fe2000001002d */
[----:B------:R-:W-:Y:S02]  /*17170*/  FMNMX.FTZ R119, R43, R114, !PT ;  /* 0x000000722b777209 */ /* 0x000fe40007810000 */
[----:B------:R-:W-:Y:S01]  /*17180*/  FMNMX.FTZ R108, R40, R121, !PT ;  /* 0x00000079286c7209 */ /* 0x000fe20007810000 */
[----:B------:R1:W5:Y:S01]  /*17190*/  I2F R105, R106 ;  /* 0x0000006a00697306 */ /* 0x0003620000201400 */
[----:B------:R-:W-:Y:S02]  /*171a0*/  IADD3 R112, R2, 0x61, RZ ;  /* 0x0000006102707810 */ /* 0x000fe40007ffe0ff */
[----:B------:R-:W-:Y:S01]  /*171b0*/  FMNMX.FTZ R104, R46, R119, !PT ;  /* 0x000000772e687209 */ /* 0x000fe20007810000 */
[CC--:B--2---:R-:W-:Y:S02]  /*171c0*/  FFMA.FTZ R50, R0.reuse, R3.reuse, R50 ;  /* 0x0000000300327223 */ /* 0x0c4fe40000010032 */
[----:B------:R-:W-:Y:S01]  /*171d0*/  FFMA.FTZ R48, R0, R3, R48 ;  /* 0x0000000300307223 */ /* 0x000fe20000010030 */
[----:B------:R-:W-:Y:S02]  /*171e0*/  FMNMX.FTZ R3, R41, R108, !PT ;  /* 0x0000006c29037209 */ /* 0x000fe40007810000 */
[----:B------:R-:W-:Y:S01]  /*171f0*/  FMNMX.FTZ R119, R47, R104, !PT ;  /* 0x000000682f777209 */ /* 0x000fe20007810000 */
        /* <DEDUP_REMOVED lines=27> */
[----:B------:R-:W-:Y:S01]  /*173b0*/  FMNMX.FTZ R106, R62, R115, !PT ;  /* 0x000000733e6a7209 */ /* 0x000fe20007810000 */
[C---:B-1----:R-:W-:Y:S03]  /*173c0*/  FFMA.FTZ R67, R0.reuse, R2, R67 ;  /* 0x0000000200437223 */ /* 0x042fe60000010043 */
        /* <DEDUP_REMOVED lines=13> */
[----:B------:R-:W-:Y:S08]  /*174a0*/  LDSM.16.MT88.4 R108, [R150+0x6000] ;  /* 0x00600000966c783b */ /* 0x000ff00000004200 */
[----:B------:R-:W2:Y:S01]  /*174b0*/  SHFL.BFLY PT, R3, R106, 0x1, 0x1f ;  /* 0x0c201f006a037f89 */ /* 0x000ea200000e0000 */
[----:B-1----:R-:W-:Y:S04]  /*174c0*/  FMNMX.FTZ R2, R105, R2, !PT ;  /* 0x0000000269027209 */ /* 0x002fe80007810000 */
[C---:B------:R-:W-:Y:S01]  /*174d0*/  FSETP.NEU.FTZ.AND P0, PT, R2.reuse, -INF , PT ;  /* 0xff8000000200780b */ /* 0x040fe20003f1d000 */
[C---:B------:R-:W-:Y:S02]  /*174e0*/  FADD.FTZ R104, -R2.reuse, R103 ;  /* 0x0000006702687221 */ /* 0x040fe40000010100 */
[----:B------:R-:W-:Y:S02]  /*174f0*/  FMUL.FTZ R116, R2, c[0x0][0x23c] ;  /* 0x00008f0002747a20 */ /* 0x000fe40000410000 */
[----:B------:R-:W-:Y:S03]  /*17500*/  FMUL.FTZ R103, R104, c[0x0][0x23c] ;  /* 0x00008f0068677a20 */ /* 0x000fe60000410000 */
[----:B------:R-:W-:Y:S03]  /*17510*/  FSEL R116, R116, RZ, P0 ;  /* 0x000000ff74747208 */ /* 0x000fe60000000000 */
[----:B------:R-:W1:Y:S01]  /*17520*/  MUFU.EX2 R103, R103 ;  /* 0x0000006700677308 */ /* 0x000e620000000800 */
[----:B--2---:R-:W-:Y:S01]  /*17530*/  FMNMX.FTZ R3, R106, R3, !PT ;  /* 0x000000036a037209 */ /* 0x004fe20007810000 */
[--C-:B------:R-:W-:Y:S02]  /*17540*/  FFMA.FTZ R130, R34, c[0x0][0x23c], -R116.reuse ;  /* 0x00008f0022827a23 */ /* 0x100fe40000010874 */
[----:B------:R-:W-:Y:S01]  /*17550*/  FFMA.FTZ R129, R35, c[0x0][0x23c], -R116 ;  /* 0x00008f0023817a23 */ /* 0x000fe20000010874 */
[C---:B------:R-:W-:Y:S01]  /*17560*/  FSETP.NEU.FTZ.AND P0, PT, R3.reuse, -INF , PT ;  /* 0xff8000000300780b */ /* 0x040fe20003f1d000 */
[----:B------:R-:W-:Y:S02]  /*17570*/  FADD.FTZ R104, -R3, R102 ;  /* 0x0000006603687221 */ /* 0x000fe40000010100 */
[--C-:B------:R-:W-:Y:S02]  /*17580*/  FFMA.FTZ R118, R10, c[0x0][0x23c], -R116.reuse ;  /* 0x00008f000a767a23 */ /* 0x100fe40000010874 */
[----:B------:R-:W-:Y:S01]  /*17590*/  MUFU.EX2 R130, R130 ;  /* 0x0000008200827308 */ /* 0x000fe20000000800 */
[----:B------:R-:W-:Y:S02]  /*175a0*/  FMUL.FTZ R102, R104, c[0x0][0x23c] ;  /* 0x00008f0068667a20 */ /* 0x000fe40000410000 */
[----:B------:R-:W2:Y:S01]  /*175b0*/  LDSM.16.MT88.4 R104, [R152+0x6000] ;  /* 0x006000009868783b */ /* 0x000ea20000004200 */
[--C-:B------:R-:W-:Y:S02]  /*175c0*/  FFMA.FTZ R115, R11, c[0x0][0x23c], -R116.reuse ;  /* 0x00008f000b737a23 */ /* 0x100fe40000010874 */
[--C-:B------:R-:W-:Y:S02]  /*175d0*/  FFMA.FTZ R121, R14, c[0x0][0x23c], -R116.reuse ;  /* 0x00008f000e797a23 */ /* 0x100fe40000010874 */
[--C-:B------:R-:W-:Y:S02]  /*175e0*/  FFMA.FTZ R114, R15, c[0x0][0x23c], -R116.reuse ;  /* 0x00008f000f727a23 */ /* 0x100fe40000010874 */
[----:B------:R-:W3:Y:S01]  /*175f0*/  MUFU.EX2 R102, R102 ;  /* 0x0000006600667308 */ /* 0x000ee20000000800 */
[----:B------:R-:W-:Y:S02]  /*17600*/  FMUL.FTZ R112, R3, c[0x0][0x23c] ;  /* 0x00008f0003707a20 */ /* 0x000fe40000410000 */
[----:B------:R-:W-:Y:S02]  /*17610*/  FFMA.FTZ R125, R6, c[0x0][0x23c], -R116 ;  /* 0x00008f00067d7a23 */ /* 0x000fe40000010874 */
[C---:B-1----:R-:W-:Y:S01]  /*17620*/  FMUL.FTZ R10, R103.reuse, R94 ;  /* 0x0000005e670a7220 */ /* 0x042fe20000410000 */
[----:B------:R-:W-:Y:S01]  /*17630*/  FSEL R112, R112, RZ, P0 ;  /* 0x000000ff70707208 */ /* 0x000fe20000000000 */
[----:B------:R-:W-:Y:S01]  /*17640*/  FMUL.FTZ R11, R103, R95 ;  /* 0x0000005f670b7220 */ /* 0x000fe20000410000 */
[----:B------:R-:W-:Y:S01]  /*17650*/  ISETP.GT.AND P0, PT, R173, 0x1, PT ;  /* 0x00000001ad00780c */ /* 0x000fe20003f04270 */
[----:B------:R-:W-:Y:S01]  /*17660*/  FMUL.FTZ R14, R103, R90 ;  /* 0x0000005a670e7220 */ /* 0x000fe20000410000 */
[----:B------:R-:W-:Y:S01]  /*17670*/  MUFU.EX2 R125, R125 ;  /* 0x0000007d007d7308 */ /* 0x000fe20000000800 */
[--C-:B------:R-:W-:Y:S01]  /*17680*/  FFMA.FTZ R120, R8, c[0x0][0x23c], -R112.reuse ;  /* 0x00008f0008787a23 */ /* 0x100fe20000010870 */
[----:B------:R-:W-:Y:S01]  /*17690*/  MOV R173, R113 ;  /* 0x0000007100ad7202 */ /* 0x000fe20000000f00 */
[----:B------:R-:W-:Y:S02]  /*176a0*/  FFMA.FTZ R117, R9, c[0x0][0x23c], -R112 ;  /* 0x00008f0009757a23 */ /* 0x000fe40000010870 */
[----:B------:R-:W-:Y:S02]  /*176b0*/  FFMA.FTZ R124, R7, c[0x0][0x23c], -R116 ;  /* 0x00008f00077c7a23 */ /* 0x000fe40000010874 */
[--C-:B------:R-:W-:Y:S02]  /*176c0*/  FFMA.FTZ R126, R4, c[0x0][0x23c], -R112.reuse ;  /* 0x00008f00047e7a23 */ /* 0x100fe40000010870 */
[--C-:B------:R-:W-:Y:S01]  /*176d0*/  FFMA.FTZ R119, R5, c[0x0][0x23c], -R112.reuse ;  /* 0x00008f0005777a23 */ /* 0x100fe20000010870 */
[----:B------:R-:W-:Y:S01]  /*176e0*/  MUFU.EX2 R118, R118 ;  /* 0x0000007600767308 */ /* 0x000fe20000000800 */
[----:B------:R-:W-:Y:S02]  /*176f0*/  FMUL.FTZ R15, R103, R91 ;  /* 0x0000005b670f7220 */ /* 0x000fe40000410000 */
[--C-:B------:R-:W-:Y:S02]  /*17700*/  FFMA.FTZ R132, R28, c[0x0][0x23c], -R112.reuse ;  /* 0x00008f001c847a23 */ /* 0x100fe40000010870 */
[C---:B---3--:R-:W-:Y:S02]  /*17710*/  FMUL.FTZ R8, R102.reuse, R92 ;  /* 0x0000005c66087220 */ /* 0x048fe40000410000 */
[----:B------:R-:W-:Y:S02]  /*17720*/  FMUL.FTZ R9, R102, R93 ;  /* 0x0000005d66097220 */ /* 0x000fe40000410000 */
[----:B------:R-:W1:Y:S01]  /*17730*/  LDSM.16.MT88.4 R92, [R149+0x6000] ;  /* 0x00600000955c783b */ /* 0x000e620000004200 */
[----:B------:R-:W3:Y:S01]  /*17740*/  MUFU.EX2 R124, R124 ;  /* 0x0000007c007c7308 */ /* 0x000ee20000000800 */
[--C-:B------:R-:W-:Y:S02]  /*17750*/  FFMA.FTZ R131, R29, c[0x0][0x23c], -R112.reuse ;  /* 0x00008f001d837a23 */ /* 0x100fe40000010870 */
[--C-:B------:R-:W-:Y:S02]  /*17760*/  FFMA.FTZ R32, R32, c[0x0][0x23c], -R112.reuse ;  /* 0x00008f0020207a23 */ /* 0x100fe40000010870 */
[--C-:B------:R-:W-:Y:S02]  /*17770*/  FFMA.FTZ R134, R37, c[0x0][0x23c], -R112.reuse ;  /* 0x00008f0025867a23 */ /* 0x100fe40000010870 */
        /* <DEDUP_REMOVED lines=9> */
[----:B------:R-:W-:Y:S02]  /*17810*/  FMUL.FTZ R69, R102, R69 ;  /* 0x0000004566457220 */ /* 0x000fe40000410000 */
[C---:B------:R-:W-:Y:S01]  /*17820*/  FMUL.FTZ R74, R103.reuse, R74 ;  /* 0x0000004a674a7220 */ /* 0x040fe20000410000 */
[----:B---3--:R-:W-:Y:S01]  /*17830*/  F2FP.PACK_AB R97, R124, R125 ;  /* 0x0000007d7c61723e */ /* 0x008fe200000000ff */
[----:B------:R-:W-:Y:S02]  /*17840*/  FMUL.FTZ R75, R103, R75 ;  /* 0x0000004b674b7220 */ /* 0x000fe40000410000 */
[C---:B------:R-:W-:Y:S02]  /*17850*/  FMUL.FTZ R72, R102.reuse, R72 ;  /* 0x0000004866487220 */ /* 0x040fe40000410000 */
[----:B------:R-:W-:Y:S01]  /*17860*/  FMUL.FTZ R73, R102, R73 ;  /* 0x0000004966497220 */ /* 0x000fe20000410000 */
[----:B------:R-:W3:Y:S01]  /*17870*/  MUFU.EX2 R119, R119 ;  /* 0x0000007700777308 */ /* 0x000ee20000000800 */
[----:B------:R-:W-:Y:S02]  /*17880*/  FFMA.FTZ R123, R12, c[0x0][0x23c], -R112 ;  /* 0x00008f000c7b7a23 */ /* 0x000fe40000010870 */
[C---:B------:R-:W-:Y:S01]  /*17890*/  FMUL.FTZ R12, R102.reuse, R88 ;  /* 0x00000058660c7220 */ /* 0x040fe20000410000 */
[----:B----4-:R-:W-:Y:S01]  /*178a0*/  F2FP.PACK_AB R99, R115, R118 ;  /* 0x000000767363723e */ /* 0x010fe200000000ff */
        /* <DEDUP_REMOVED lines=9> */
[----:B------:R-:W4:Y:S01]  /*17940*/  MUFU.EX2 R117, R117 ;  /* 0x0000007500757308 */ /* 0x000f220000000800 */
[----:B------:R-:W-:Y:S02]  /*17950*/  FFMA.FTZ R18, R18, c[0x0][0x23c], -R116 ;  /* 0x00008f0012127a23 */ /* 0x000fe40000010874 */
[--C-:B------:R-:W-:Y:S01]  /*17960*/  FFMA.FTZ R122, R16, c[0x0][0x23c], -R112.reuse ;  /* 0x00008f00107a7a23 */ /* 0x100fe20000010870 */
[----:B---3--:R-:W-:Y:S01]  /*17970*/  F2FP.PACK_AB R96, R119, R126 ;  /* 0x0000007e7760723e */ /* 0x008fe200000000ff */
[----:B------:R-:W-:Y:S02]  /*17980*/  FMUL.FTZ R16, R102, R84 ;  /* 0x0000005466107220 */ /* 0x000fe40000410000 */
[--C-:B------:R-:W-:Y:S02]  /*17990*/  FFMA.FTZ R128, R20, c[0x0][0x23c], -R112.reuse ;  /* 0x00008f0014807a23 */ /* 0x100fe40000010870 */
[----:B------:R-:W-:Y:S01]  /*179a0*/  FFMA.FTZ R127, R21, c[0x0][0x23c], -R112 ;  /* 0x00008f00157f7a23 */ /* 0x000fe20000010870 */
[----:B------:R-:W-:Y:S01]  /*179b0*/  MUFU.EX2 R121, R121 ;  /* 0x0000007900797308 */ /* 0x000fe20000000800 */
[--C-:B------:R-:W-:Y:S02]  /*179c0*/  FFMA.FTZ R133, R42, c[0x0][0x23c], -R116.reuse ;  /* 0x00008f002a857a23 */ /* 0x100fe40000010874 */
[----:B------:R-:W-:Y:S02]  /*179d0*/  FFMA.FTZ R42, R43, c[0x0][0x23c], -R116 ;  /* 0x00008f002b2a7a23 */ /* 0x000fe40000010874 */
[--C-:B------:R-:W-:Y:S02]  /*179e0*/  FFMA.FTZ R43, R36, c[0x0][0x23c], -R112.reuse ;  /* 0x00008f00242b7a23 */ /* 0x100fe40000010870 */
[--C-:B------:R-:W-:Y:S02]  /*179f0*/  FFMA.FTZ R40, R40, c[0x0][0x23c], -R112.reuse ;  /* 0x00008f0028287a23 */ /* 0x100fe40000010870 */
[----:B------:R-:W-:Y:S01]  /*17a00*/  FFMA.FTZ R41, R41, c[0x0][0x23c], -R112 ;  /* 0x00008f0029297a23 */ /* 0x000fe20000010870 */
[----:B------:R-:W3:Y:S01]  /*17a10*/  MUFU.EX2 R114, R114 ;  /* 0x0000007200727308 */ /* 0x000ee20000000800 */
[--C-:B------:R-:W-:Y:S02]  /*17a20*/  FFMA.FTZ R46, R46, c[0x0][0x23c], -R116.reuse ;  /* 0x00008f002e2e7a23 */ /* 0x100fe40000010874 */
[--C-:B------:R-:W-:Y:S01]  /*17a30*/  FFMA.FTZ R47, R47, c[0x0][0x23c], -R116.reuse ;  /* 0x00008f002f2f7a23 */ /* 0x100fe20000010874 */
[----:B----4-:R-:W-:Y:S01]  /*17a40*/  F2FP.PACK_AB R98, R117, R120 ;  /* 0x000000787562723e */ /* 0x010fe200000000ff */
[--C-:B------:R-:W-:Y:S02]  /*17a50*/  FFMA.FTZ R135, R50, c[0x0][0x23c], -R116.reuse ;  /* 0x00008f0032877a23 */ /* 0x100fe40000010874 */
[----:B------:R-:W-:Y:S02]  /*17a60*/  FFMA.FTZ R50, R51, c[0x0][0x23c], -R116 ;  /* 0x00008f0033327a23 */ /* 0x000fe40000010874 */
        /* <DEDUP_REMOVED lines=8> */
[----:B------:R-:W-:Y:S02]  /*17af0*/  FFMA.FTZ R49, R49, c[0x0][0x23c], -R112 ;  /* 0x00008f0031317a23 */ /* 0x000fe40000010870 */
[--C-:B------:R-:W-:Y:S02]  /*17b00*/  FFMA.FTZ R54, R54, c[0x0][0x23c], -R116.reuse ;  /* 0x00008f0036367a23 */ /* 0x100fe40000010874 */
[C---:B------:R-:W-:Y:S03]  /*17b10*/  HMMA.16816.F32 R68, R96.reuse, R108, R68 ;  /* 0x0000006c6044723c */ /* 0x040fe60000001844 */
[----:B------:R4:W-:Y:S01]  /*17b20*/  MUFU.EX2 R109, R18 ;  /* 0x00000012006d7308 */ /* 0x0009e20000000800 */
[--C-:B------:R-:W-:Y:S02]  /*17b30*/  FFMA.FTZ R51, R55, c[0x0][0x23c], -R116.reuse ;  /* 0x00008f0037337a23 */ /* 0x100fe40000010874 */
[--C-:B------:R-:W-:Y:S02]  /*17b40*/  FFMA.FTZ R58, R58, c[0x0][0x23c], -R116.reuse ;  /* 0x00008f003a3a7a23 */ /* 0x100fe40000010874 */
[C---:B------:R-:W-:Y:S04]  /*17b50*/  HMMA.16816.F32 R72, R96.reuse, R110, R72 ;  /* 0x0000006e6048723c */ /* 0x040fe80000001848 */
[----:B------:R-:W-:Y:S01]  /*17b60*/  FFMA.FTZ R108, R19, c[0x0][0x23c], -R116 ;  /* 0x00008f00136c7a23 */ /* 0x000fe20000010874 */
[----:B------:R-:W-:Y:S01]  /*17b70*/  MUFU.EX2 R128, R128 ;  /* 0x0000008000807308 */ /* 0x000fe20000000800 */
[----:B------:R-:W-:Y:S02]  /*17b80*/  FMUL.FTZ R19, R103, R87 ;  /* 0x0000005767137220 */ /* 0x000fe40000410000 */
[--C-:B------:R-:W-:Y:S01]  /*17b90*/  FFMA.FTZ R110, R13, c[0x0][0x23c], -R112.reuse ;  /* 0x00008f000d6e7a23 */ /* 0x100fe20000010870 */
[C---:B-1----:R-:W-:Y:S03]  /*17ba0*/  HMMA.16816.F32 R76, R96.reuse, R92, R76 ;  /* 0x0000005c604c723c */ /* 0x042fe6000000184c */
[C---:B------:R-:W-:Y:S02]  /*17bb0*/  FMUL.FTZ R13, R102.reuse, R89 ;  /* 0x00000059660d7220 */ /* 0x040fe40000410000 */
[----:B------:R-:W1:Y:S01]  /*17bc0*/  LDSM.16.MT88.4 R88, [R152+0x6800] ;  /* 0x006800009858783b */ /* 0x000e620000004200 */
[----:B------:R-:W5:Y:S01]  /*17bd0*/  MUFU.EX2 R108, R108 ;  /* 0x0000006c006c7308 */ /* 0x000f620000000800 */
[----:B------:R-:W-:Y:S02]  /*17be0*/  FFMA.FTZ R111, R17, c[0x0][0x23c], -R112 ;  /* 0x00008f00116f7a23 */ /* 0x000fe40000010870 */
[----:B------:R-:W-:Y:S01]  /*17bf0*/  FMUL.FTZ R17, R102, R85 ;  /* 0x0000005566117220 */ /* 0x000fe20000410000 */
[C---:B------:R-:W-:Y:S03]  /*17c00*/  HMMA.16816.F32 R12, R96.reuse, R94, R12 ;  /* 0x0000005e600c723c */ /* 0x040fe6000000180c */
[----:B------:R-:W1:Y:S01]  /*17c10*/  LDSM.16.MT88.4 R92, [R150+0x6800] ;  /* 0x00680000965c783b */ /* 0x000e620000004200 */
[----:B---3--:R-:W-:Y:S01]  /*17c20*/  F2FP.PACK_AB R85, R114, R121 ;  /* 0x000000797255723e */ /* 0x008fe200000000ff */
[----:B----4-:R-:W-:Y:S01]  /*17c30*/  FMUL.FTZ R18, R103, R86 ;  /* 0x0000005667127220 */ /* 0x010fe20000410000 */
[----:B------:R-:W3:Y:S01]  /*17c40*/  MUFU.EX2 R110, R110 ;  /* 0x0000006e006e7308 */ /* 0x000ee20000000800 */
[----:B------:R-:W-:Y:S02]  /*17c50*/  FFMA.FTZ R55, R59, c[0x0][0x23c], -R116 ;  /* 0x00008f003b377a23 */ /* 0x000fe40000010874 */
[--C-:B------:R-:W-:Y:S03]  /*17c60*/  FFMA.FTZ R52, R52, c[0x0][0x23c], -R112.reuse ;  /* 0x00008f0034347a23 */ /* 0x100fe60000010870 */
[C---:B--2---:R-:W-:Y:S03]  /*17c70*/  HMMA.16816.F32 R16, R96.reuse, R104, R16 ;  /* 0x000000686010723c */ /* 0x044fe60000001810 */
[--C-:B------:R-:W-:Y:S01]  /*17c80*/  FFMA.FTZ R53, R53, c[0x0][0x23c], -R112.reuse ;  /* 0x00008f0035357a23 */ /* 0x100fe20000010870 */
[----:B------:R-:W2:Y:S01]  /*17c90*/  MUFU.EX2 R111, R111 ;  /* 0x0000006f006f7308 */ /* 0x000ea20000000800 */
[----:B------:R-:W-:Y:S02]  /*17ca0*/  FFMA.FTZ R56, R56, c[0x0][0x23c], -R112 ;  /* 0x00008f0038387a23 */ /* 0x000fe40000010870 */
[--C-:B------:R-:W-:Y:S01]  /*17cb0*/  FFMA.FTZ R104, R27, c[0x0][0x23c], -R116.reuse ;  /* 0x00008f001b687a23 */ /* 0x100fe20000010874 */
[----:B------:R-:W-:Y:S01]  /*17cc0*/  HMMA.16816.F32 R80, R96, R106, R80 ;  /* 0x0000006a6050723c */ /* 0x000fe20000001850 */
[----:B------:R-:W4:Y:S03]  /*17cd0*/  LDSM.16.MT88.4 R96, [R149+0x6800] ;  /* 0x006800009560783b */ /* 0x000f260000004200 */
[----:B-----5:R-:W-:Y:S01]  /*17ce0*/  F2FP.PACK_AB R87, R108, R109 ;  /* 0x0000006d6c57723e */ /* 0x020fe200000000ff */
[--C-:B------:R-:W-:Y:S01]  /*17cf0*/  FFMA.FTZ R105, R22, c[0x0][0x23c], -R116.reuse ;  /* 0x00008f0016697a23 */ /* 0x100fe20000010874 */
[----:B------:R-:W-:Y:S01]  /*17d00*/  MUFU.EX2 R104, R104 ;  /* 0x0000006800687308 */ /* 0x000fe20000000800 */
[--C-:B------:R-:W-:Y:S02]  /*17d10*/  FFMA.FTZ R107, R26, c[0x0][0x23c], -R116.reuse ;  /* 0x00008f001a6b7a23 */ /* 0x100fe40000010874 */
[----:B------:R-:W-:Y:S03]  /*17d20*/  FFMA.FTZ R106, R23, c[0x0][0x23c], -R116 ;  /* 0x00008f00176a7a23 */ /* 0x000fe60000010874 */
[----:B---3--:R-:W-:Y:S01]  /*17d30*/  F2FP.PACK_AB R84, R110, R123 ;  /* 0x0000007b6e54723e */ /* 0x008fe200000000ff */
[--C-:B------:R-:W-:Y:S02]  /*17d40*/  FFMA.FTZ R22, R24, c[0x0][0x23c], -R112.reuse ;  /* 0x00008f0018167a23 */ /* 0x100fe40000010870 */
[----:B------:R-:W-:Y:S01]  /*17d50*/  FFMA.FTZ R57, R57, c[0x0][0x23c], -R112 ;  /* 0x00008f0039397a23 */ /* 0x000fe20000010870 */
[----:B------:R-:W-:Y:S01]  /*17d60*/  MUFU.EX2 R105, R105 ;  /* 0x0000006900697308 */ /* 0x000fe20000000800 */
[----:B------:R-:W-:Y:S01]  /*17d70*/  FFMA.FTZ R126, R102, R177, R126 ;  /* 0x000000b1667e7223 */ /* 0x000fe2000001007e */
[----:B------:R-:W-:Y:S01]  /*17d80*/  MOV R102, R3 ;  /* 0x0000000300667202 */ /* 0x000fe20000000f00 */
[--C-:B------:R-:W-:Y:S01]  /*17d90*/  FFMA.FTZ R59, R62, c[0x0][0x23c], -R116.reuse ;  /* 0x00008f003e3b7a23 */ /* 0x100fe20000010874 */
[----:B--2---:R-:W-:Y:S01]  /*17da0*/  F2FP.PACK_AB R86, R111, R122 ;  /* 0x0000007a6f56723e */ /* 0x004fe200000000ff */
[--C-:B------:R-:W-:Y:S02]  /*17db0*/  FFMA.FTZ R62, R63, c[0x0][0x23c], -R116.reuse ;  /* 0x00008f003f3e7a23 */ /* 0x100fe40000010874 */
[----:B------:R-:W-:Y:S02]  /*17dc0*/  FFMA.FTZ R63, R66, c[0x0][0x23c], -R116 ;  /* 0x00008f00423f7a23 */ /* 0x000fe40000010874 */
[----:B------:R-:W-:Y:S01]  /*17dd0*/  FFMA.FTZ R60, R60, c[0x0][0x23c], -R112 ;  /* 0x00008f003c3c7a23 */ /* 0x000fe20000010870 */
[----:B------:R-:W2:Y:S01]  /*17de0*/  MUFU.EX2 R106, R106 ;  /* 0x0000006a006a7308 */ /* 0x000ea20000000800 */
[C---:B-1----:R-:W-:Y:S05]  /*17df0*/  HMMA.16816.F32 R4, R84.reuse, R88, R4 ;  /* 0x000000585404723c */ /* 0x042fea0000001804 */
[----:B------:R-:W-:Y:S02]  /*17e00*/  FADD.FTZ R119, R119, R126 ;  /* 0x0000007e77777221 */ /* 0x000fe40000010000 */
[----:B------:R-:W-:Y:S01]  /*17e10*/  FFMA.FTZ R125, R103, R178, R125 ;  /* 0x000000b2677d7223 */ /* 0x000fe2000001007d */
[C---:B------:R-:W-:Y:S01]  /*17e20*/  HMMA.16816.F32 R8, R84.reuse, R90, R8 ;  /* 0x0000005a5408723c */ /* 0x040fe20000001808 */
[----:B------:R-:W1:Y:S01]  /*17e30*/  LDSM.16.MT88.4 R88, [R148+0x6800] ;  /* 0x006800009458783b */ /* 0x000e620000004200 */
[----:B------:R-:W3:Y:S02]  /*17e40*/  MUFU.EX2 R107, R107 ;  /* 0x0000006b006b7308 */ /* 0x000ee40000000800 */
[----:B------:R-:W-:Y:S01]  /*17e50*/  FADD.FTZ R120, R120, R119 ;  /* 0x0000007778787221 */ /* 0x000fe20000010000 */
[----:B------:R-:W-:Y:S01]  /*17e60*/  MOV R103, R2 ;  /* 0x0000000200677202 */ /* 0x000fe20000000f00 */
[----:B------:R-:W-:Y:S02]  /*17e70*/  FADD.FTZ R125, R124, R125 ;  /* 0x0000007d7c7d7221 */ /* 0x000fe40000010000 */
[C---:B------:R-:W-:Y:S04]  /*17e80*/  HMMA.16816.F32 R68, R84.reuse, R92, R68 ;  /* 0x0000005c5444723c */ /* 0x040fe80000001844 */
[----:B------:R-:W5:Y:S01]  /*17e90*/  MUFU.EX2 R127, R127 ;  /* 0x0000007f007f7308 */ /* 0x000f620000000800 */
[----:B------:R-:W-:Y:S01]  /*17ea0*/  FADD.FTZ R120, R117, R120 ;  /* 0x0000007875787221 */ /* 0x000fe20000010000 */
[----:B--2---:R-:W-:Y:S02]  /*17eb0*/  F2FP.PACK_AB R21, R106, R105 ;  /* 0x000000696a15723e */ /* 0x004fe400000000ff */
[C---:B------:R-:W-:Y:S01]  /*17ec0*/  HMMA.16816.F32 R72, R84.reuse, R94, R72 ;  /* 0x0000005e5448723c */ /* 0x040fe20000001848 */
[----:B------:R-:W2:Y:S03]  /*17ed0*/  LDSM.16.MT88.4 R92, [R152+0x7000] ;  /* 0x00700000985c783b */ /* 0x000ea60000004200 */
[----:B------:R-:W-:Y:S02]  /*17ee0*/  FADD.FTZ R123, R123, R120 ;  /* 0x000000787b7b7221 */ /* 0x000fe40000010000 */
[----:B------:R-:W-:Y:S01]  /*17ef0*/  MUFU.EX2 R129, R129 ;  /* 0x0000008100817308 */ /* 0x000fe20000000800 */
[----:B------:R-:W-:Y:S01]  /*17f00*/  FADD.FTZ R118, R118, R125 ;  /* 0x0000007d76767221 */ /* 0x000fe20000010000 */
[C---:B----4-:R-:W-:Y:S04]  /*17f10*/  HMMA.16816.F32 R76, R84.reuse, R96, R76 ;  /* 0x00000060544c723c */ /* 0x050fe8000000184c */
[----:B---3--:R-:W-:Y:S01]  /*17f20*/  F2FP.PACK_AB R23, R104, R107 ;  /* 0x0000006b6817723e */ /* 0x008fe200000000ff */
[----:B------:R-:W-:Y:S02]  /*17f30*/  FADD.FTZ R123, R110, R123 ;  /* 0x0000007b6e7b7221 */ /* 0x000fe40000010000 */
[----:B------:R-:W-:Y:S01]  /*17f40*/  FFMA.FTZ R97, R25, c[0x0][0x23c], -R112 ;  /* 0x00008f0019617a23 */ /* 0x000fe20000010870 */
[C---:B------:R-:W-:Y:S01]  /*17f50*/  HMMA.16816.F32 R12, R84.reuse, R98, R12 ;  /* 0x00000062540c723c */ /* 0x040fe2000000180c */
[----:B------:R-:W-:Y:S01]  /*17f60*/  MUFU.EX2 R96, R22 ;  /* 0x0000001600607308 */ /* 0x000fe20000000800 */
[----:B------:R-:W3:Y:S02]  /*17f70*/  LDSM.16.MT88.4 R24, [R150+0x7000] ;  /* 0x007000009618783b */ /* 0x000ee40000004200 */
[----:B-----5:R-:W-:Y:S01]  /*17f80*/  F2FP.PACK_AB R20, R127, R128 ;  /* 0x000000807f14723e */ /* 0x020fe200000000ff */
[----:B------:R-:W-:Y:S02]  /*17f90*/  FADD.FTZ R122, R122, R123 ;  /* 0x0000007b7a7a7221 */ /* 0x000fe40000010000 */
[--C-:B------:R-:W-:Y:S01]  /*17fa0*/  FFMA.FTZ R99, R30, c[0x0][0x23c], -R116.reuse ;  /* 0x00008f001e637a23 */ /* 0x100fe20000010874 */
[C---:B-1----:R-:W-:Y:S03]  /*17fb0*/  HMMA.16816.F32 R16, R84.reuse, R88, R16 ;  /* 0x000000585410723c */ /* 0x042fe60000001810 */
[----:B------:R-:W1:Y:S01]  /*17fc0*/  MUFU.EX2 R97, R97 ;  /* 0x0000006100617308 */ /* 0x000e620000000800 */
[----:B------:R-:W-:Y:S02]  /*17fd0*/  FFMA.FTZ R98, R31, c[0x0][0x23c], -R116 ;  /* 0x00008f001f627a23 */ /* 0x000fe40000010874 */
[----:B------:R-:W-:Y:S01]  /*17fe0*/  LDSM.16.MT88.4 R28, [R150+0x7800] ;  /* 0x00780000961c783b */ /* 0x000fe20000004200 */
[----:B------:R-:W-:Y:S01]  /*17ff0*/  FADD.FTZ R111, R111, R122 ;  /* 0x0000007a6f6f7221 */ /* 0x000fe20000010000 */
[----:B------:R-:W-:Y:S05]  /*18000*/  HMMA.16816.F32 R80, R84, R90, R80 ;  /* 0x0000005a5450723c */ /* 0x000fea0000001850 */
[----:B------:R-:W-:Y:S01]  /*18010*/  MUFU.EX2 R98, R98 ;  /* 0x0000006200627308 */ /* 0x000fe20000000800 */
[----:B------:R-:W4:Y:S01]  /*18020*/  LDSM.16.MT88.4 R84, [R149+0x7000] ;  /* 0x007000009554783b */ /* 0x000f220000004200 */
[----:B------:R-:W-:Y:S02]  /*18030*/  FADD.FTZ R128, R128, R111 ;  /* 0x0000006f80807221 */ /* 0x000fe40000010000 */
[----:B------:R-:W-:Y:S03]  /*18040*/  FADD.FTZ R118, R115, R118 ;  /* 0x0000007673767221 */ /* 0x000fe60000010000 */
[----:B------:R-:W-:Y:S02]  /*18050*/  FADD.FTZ R127, R127, R128 ;  /* 0x000000807f7f7221 */ /* 0x000fe40000010000 */
[----:B------:R-:W5:Y:S01]  /*18060*/  LDSM.16.MT88.4 R88, [R148+0x7000] ;  /* 0x007000009458783b */ /* 0x000f620000004200 */
[----:B------:R-:W3:Y:S01]  /*18070*/  MUFU.EX2 R99, R99 ;  /* 0x0000006300637308 */ /* 0x000ee20000000800 */
[----:B------:R-:W-:Y:S01]  /*18080*/  FADD.FTZ R121, R121, R118 ;  /* 0x0000007679797221 */ /* 0x000fe20000010000 */
[C---:B-1----:R-:W-:Y:S01]  /*18090*/  F2FP.PACK_AB R22, R97.reuse, R96 ;  /* 0x000000606116723e */ /* 0x042fe200000000ff */
[----:B------:R-:W-:Y:S02]  /*180a0*/  FADD.FTZ R96, R96, R127 ;  /* 0x0000007f60607221 */ /* 0x000fe40000010000 */
[----:B------:R-:W-:Y:S02]  /*180b0*/  FADD.FTZ R114, R114, R121 ;  /* 0x0000007972727221 */ /* 0x000fe40000010000 */
[----:B------:R-:W-:Y:S03]  /*180c0*/  FADD.FTZ R97, R97, R96 ;  /* 0x0000006061617221 */ /* 0x000fe60000010000 */
[----:B------:R-:W-:Y:S01]  /*180d0*/  MUFU.EX2 R132, R132 ;  /* 0x0000008400847308 */ /* 0x000fe20000000800 */
[C---:B--2---:R-:W-:Y:S05]  /*180e0*/  HMMA.16816.F32 R4, R20.reuse, R92, R4 ;  /* 0x0000005c1404723c */ /* 0x044fea0000001804 */
[----:B------:R-:W-:Y:S03]  /*180f0*/  FADD.FTZ R109, R109, R114 ;  /* 0x000000726d6d7221 */ /* 0x000fe60000010000 */
[C---:B------:R-:W-:Y:S01]  /*18100*/  HMMA.16816.F32 R8, R20.reuse, R94, R8 ;  /* 0x0000005e1408723c */ /* 0x040fe20000001808 */
[----:B------:R-:W-:Y:S01]  /*18110*/  LDSM.16.MT88.4 R92, [R152+0x9800] ;  /* 0x00980000985c783b */ /* 0x000fe20000004200 */
[----:B------:R-:W1:Y:S02]  /*18120*/  MUFU.EX2 R131, R131 ;  /* 0x0000008300837308 */ /* 0x000e640000000800 */
[----:B------:R-:W-:Y:S04]  /*18130*/  FADD.FTZ R108, R108, R109 ;  /* 0x0000006d6c6c7221 */ /* 0x000fe80000010000 */
[C---:B---3--:R-:W-:Y:S04]  /*18140*/  HMMA.16816.F32 R68, R20.reuse, R24, R68 ;  /* 0x000000181444723c */ /* 0x048fe80000001844 */
[----:B------:R-:W-:Y:S01]  /*18150*/  MUFU.EX2 R133, R133 ;  /* 0x0000008500857308 */ /* 0x000fe20000000800 */
[----:B------:R-:W-:Y:S03]  /*18160*/  FADD.FTZ R105, R105, R108 ;  /* 0x0000006c69697221 */ /* 0x000fe60000010000 */
[C---:B------:R-:W-:Y:S01]  /*18170*/  HMMA.16816.F32 R72, R20.reuse, R26, R72 ;  /* 0x0000001a1448723c */ /* 0x040fe20000001848 */
[----:B------:R-:W2:Y:S03]  /*18180*/  LDSM.16.MT88.4 R24, [R152+0x7800] ;  /* 0x007800009818783b */ /* 0x000ea60000004200 */
[----:B------:R-:W-:Y:S02]  /*18190*/  FADD.FTZ R106, R106, R105 ;  /* 0x000000696a6a7221 */ /* 0x000fe40000010000 */
[----:B------:R-:W-:Y:S02]  /*181a0*/  MUFU.EX2 R42, R42 ;  /* 0x0000002a002a7308 */ /* 0x000fe40000000800 */
[C---:B----4-:R-:W-:Y:S04]  /*181b0*/  HMMA.16816.F32 R76, R20.reuse, R84, R76 ;  /* 0x00000054144c723c */ /* 0x050fe8000000184c */
[----:B------:R-:W-:Y:S03]  /*181c0*/  FADD.FTZ R107, R107, R106 ;  /* 0x0000006a6b6b7221 */ /* 0x000fe60000010000 */
[----:B------:R-:W-:Y:S01]  /*181d0*/  FFMA.FTZ R85, R33, c[0x0][0x23c], -R112 ;  /* 0x00008f0021557a23 */ /* 0x000fe20000010870 */
[C---:B------:R-:W-:Y:S01]  /*181e0*/  HMMA.16816.F32 R12, R20.reuse, R86, R12 ;  /* 0x00000056140c723c */ /* 0x040fe2000000180c */
[----:B------:R3:W-:Y:S03]  /*181f0*/  MUFU.EX2 R84, R32 ;  /* 0x0000002000547308 */ /* 0x0007e60000000800 */
[----:B------:R-:W-:Y:S03]  /*18200*/  FADD.FTZ R104, R104, R107 ;  /* 0x0000006b68687221 */ /* 0x000fe60000010000 */
[--C-:B------:R-:W-:Y:S01]  /*18210*/  FFMA.FTZ R87, R38, c[0x0][0x23c], -R116.reuse ;  /* 0x00008f0026577a23 */ /* 0x100fe20000010874 */
[C---:B-----5:R-:W-:Y:S03]  /*18220*/  HMMA.16816.F32 R16, R20.reuse, R88, R16 ;  /* 0x000000581410723c */ /* 0x060fe60000001810 */
[----:B------:R-:W4:Y:S01]  /*18230*/  MUFU.EX2 R85, R85 ;  /* 0x0000005500557308 */ /* 0x000f220000000800 */
[--C-:B------:R-:W-:Y:S02]  /*18240*/  FFMA.FTZ R86, R39, c[0x0][0x23c], -R116.reuse ;  /* 0x00008f0027567a23 */ /* 0x100fe40000010874 */
[----:B------:R-:W-:Y:S01]  /*18250*/  LDSM.16.MT88.4 R36, [R149+0x8800] ;  /* 0x008800009524783b */ /* 0x000fe20000004200 */
[----:B------:R-:W-:Y:S01]  /*18260*/  FFMA.FTZ R116, R67, c[0x0][0x23c], -R116 ;  /* 0x00008f0043747a23 */ /* 0x000fe20000010874 */
[----:B------:R-:W-:Y:S05]  /*18270*/  HMMA.16816.F32 R80, R20, R90, R80 ;  /* 0x0000005a1450723c */ /* 0x000fea0000001850 */
[----:B------:R-:W-:Y:S01]  /*18280*/  MUFU.EX2 R87, R87 ;  /* 0x0000005700577308 */ /* 0x000fe20000000800 */
[----:B------:R-:W-:Y:S01]  /*18290*/  LDSM.16.MT88.4 R88, [R149+0x9800] ;  /* 0x009800009558783b */ /* 0x000fe20000004200 */
[C---:B------:R-:W-:Y:S01]  /*182a0*/  F2FP.PACK_AB R21, R98.reuse, R99 ;  /* 0x000000636215723e */ /* 0x040fe200000000ff */
[----:B------:R-:W-:Y:S01]  /*182b0*/  FADD.FTZ R99, R99, R104 ;  /* 0x0000006863637221 */ /* 0x000fe20000010000 */
[----:B------:R-:W-:Y:S03]  /*182c0*/  F2FP.PACK_AB R23, R129, R130 ;  /* 0x000000828117723e */ /* 0x000fe600000000ff */
[----:B-1----:R-:W-:Y:S01]  /*182d0*/  F2FP.PACK_AB R20, R131, R132 ;  /* 0x000000848314723e */ /* 0x002fe200000000ff */
[----:B------:R-:W-:Y:S01]  /*182e0*/  FADD.FTZ R99, R98, R99 ;  /* 0x0000006362637221 */ /* 0x000fe20000010000 */
[----:B---3--:R-:W1:Y:S01]  /*182f0*/  LDSM.16.MT88.4 R32, [R149+0x7800] ;  /* 0x007800009520783b */ /* 0x008e620000004200 */
[----:B------:R-:W-:Y:S01]  /*18300*/  FADD.FTZ R132, R132, R97 ;  /* 0x0000006184847221 */ /* 0x000fe20000010000 */
[----:B------:R-:W3:Y:S01]  /*18310*/  MUFU.EX2 R86, R86 ;  /* 0x0000005600567308 */ /* 0x000ee20000000800 */
[----:B------:R-:W-:Y:S01]  /*18320*/  FADD.FTZ R130, R130, R99 ;  /* 0x0000006382827221 */ /* 0x000fe20000010000 */
[----:B----4-:R-:W-:Y:S01]  /*18330*/  F2FP.PACK_AB R22, R85, R84 ;  /* 0x000000545516723e */ /* 0x010fe200000000ff */
[----:B------:R-:W-:Y:S02]  /*18340*/  FADD.FTZ R131, R131, R132 ;  /* 0x0000008483837221 */ /* 0x000fe40000010000 */
[----:B------:R-:W-:Y:S04]  /*18350*/  FADD.FTZ R130, R129, R130 ;  /* 0x0000008281827221 */ /* 0x000fe80000010000 */
[C---:B--2---:R-:W-:Y:S01]  /*18360*/  HMMA.16816.F32 R4, R20.reuse, R24, R4 ;  /* 0x000000181404723c */ /* 0x044fe20000001804 */
[----:B------:R-:W-:Y:S07]  /*18370*/  MUFU.EX2 R43, R43 ;  /* 0x0000002b002b7308 */ /* 0x000fee0000000800 */
[C---:B------:R-:W-:Y:S01]  /*18380*/  HMMA.16816.F32 R8, R20.reuse, R26, R8 ;  /* 0x0000001a1408723c */ /* 0x040fe20000001808 */
[----:B------:R-:W2:Y:S02]  /*18390*/  LDSM.16.MT88.4 R24, [R148+0x7800] ;  /* 0x007800009418783b */ /* 0x000ea40000004200 */
[----:B------:R-:W4:Y:S05]  /*183a0*/  MUFU.EX2 R134, R134 ;  /* 0x0000008600867308 */ /* 0x000f2a0000000800 */
[C---:B------:R-:W-:Y:S05]  /*183b0*/  HMMA.16816.F32 R68, R20.reuse, R28, R68 ;  /* 0x0000001c1444723c */ /* 0x040fea0000001844 */
[----:B------:R-:W-:Y:S03]  /*183c0*/  MUFU.EX2 R40, R40 ;  /* 0x0000002800287308 */ /* 0x000fe60000000800 */
[C---:B------:R-:W-:Y:S01]  /*183d0*/  HMMA.16816.F32 R72, R20.reuse, R30, R72 ;  /* 0x0000001e1448723c */ /* 0x040fe20000001848 */
[----:B------:R-:W5:Y:S06]  /*183e0*/  LDSM.16.MT88.4 R28, [R152+0x8000] ;  /* 0x00800000981c783b */ /* 0x000f6c0000004200 */
[----:B------:R-:W3:Y:S01]  /*183f0*/  MUFU.EX2 R41, R41 ;  /* 0x0000002900297308 */ /* 0x000ee20000000800 */
[C---:B-1----:R-:W-:Y:S08]  /*18400*/  HMMA.16816.F32 R76, R20.reuse, R32, R76 ;  /* 0x00000020144c723c */ /* 0x042ff0000000184c */
[C---:B------:R-:W-:Y:S01]  /*18410*/  HMMA.16816.F32 R12, R20.reuse, R34, R12 ;  /* 0x00000022140c723c */ /* 0x040fe2000000180c */
[----:B------:R-:W1:Y:S01]  /*18420*/  LDSM.16.MT88.4 R32, [R150+0x8000] ;  /* 0x008000009620783b */ /* 0x000e620000004200 */
[----:B------:R-:W-:Y:S06]  /*18430*/  MUFU.EX2 R46, R46 ;  /* 0x0000002e002e7308 */ /* 0x000fec0000000800 */
[C---:B--2---:R-:W-:Y:S04]  /*18440*/  HMMA.16816.F32 R16, R20.reuse, R24, R16 ;  /* 0x000000181410723c */ /* 0x044fe80000001810 */
[----:B------:R-:W2:Y:S04]  /*18450*/  MUFU.EX2 R47, R47 ;  /* 0x0000002f002f7308 */ /* 0x000ea80000000800 */
[----:B------:R-:W-:Y:S01]  /*18460*/  HMMA.16816.F32 R80, R20, R26, R80 ;  /* 0x0000001a1450723c */ /* 0x000fe20000001850 */
[----:B------:R-:W2:Y:S05]  /*18470*/  LDSM.16.MT88.4 R24, [R149+0x8000] ;  /* 0x008000009518783b */ /* 0x000eaa0000004200 */
[----:B------:R-:W-:Y:S01]  /*18480*/  MUFU.EX2 R135, R135 ;  /* 0x0000008700877308 */ /* 0x000fe20000000800 */
[----:B---3--:R-:W-:Y:S01]  /*18490*/  F2FP.PACK_AB R21, R86, R87 ;  /* 0x000000575615723e */ /* 0x008fe200000000ff */
[----:B------:R-:W-:Y:S01]  /*184a0*/  FADD.FTZ R87, R87, R130 ;  /* 0x0000008257577221 */ /* 0x000fe20000010000 */
[----:B------:R-:W-:Y:S03]  /*184b0*/  F2FP.PACK_AB R23, R42, R133 ;  /* 0x000000852a17723e */ /* 0x000fe600000000ff */
[----:B----4-:R-:W-:Y:S01]  /*184c0*/  F2FP.PACK_AB R20, R134, R43 ;  /* 0x0000002b8614723e */ /* 0x010fe200000000ff */
[----:B------:R-:W-:Y:S01]  /*184d0*/  FADD.FTZ R86, R86, R87 ;  /* 0x0000005756567221 */ /* 0x000fe20000010000 */
[----:B------:R-:W-:Y:S02]  /*184e0*/  F2FP.PACK_AB R22, R41, R40 ;  /* 0x000000282916723e */ /* 0x000fe400000000ff */
[----:B------:R-:W3:Y:S01]  /*184f0*/  MUFU.EX2 R50, R50 ;  /* 0x0000003200327308 */ /* 0x000ee20000000800 */
[----:B------:R-:W-:Y:S04]  /*18500*/  FADD.FTZ R133, R133, R86 ;  /* 0x0000005685857221 */ /* 0x000fe80000010000 */
[C---:B-----5:R-:W-:Y:S03]  /*18510*/  HMMA.16816.F32 R4, R20.reuse, R28, R4 ;  /* 0x0000001c1404723c */ /* 0x060fe60000001804 */
[----:B------:R-:W-:Y:S02]  /*18520*/  FADD.FTZ R133, R42, R133 ;  /* 0x000000852a857221 */ /* 0x000fe40000010000 */
[----:B------:R-:W-:Y:S03]  /*18530*/  MUFU.EX2 R44, R44 ;  /* 0x0000002c002c7308 */ /* 0x000fe60000000800 */
[C---:B------:R-:W-:Y:S01]  /*18540*/  HMMA.16816.F32 R8, R20.reuse, R30, R8 ;  /* 0x0000001e1408723c */ /* 0x040fe20000001808 */
[----:B------:R-:W4:Y:S06]  /*18550*/  LDSM.16.MT88.4 R28, [R148+0x8000] ;  /* 0x00800000941c783b */ /* 0x000f2c0000004200 */
[----:B------:R-:W5:Y:S01]  /*18560*/  MUFU.EX2 R45, R45 ;  /* 0x0000002d002d7308 */ /* 0x000f620000000800 */
[C---:B-1----:R-:W-:Y:S08]  /*18570*/  HMMA.16816.F32 R68, R20.reuse, R32, R68 ;  /* 0x000000201444723c */ /* 0x042ff00000001844 */
[C---:B------:R-:W-:Y:S01]  /*18580*/  HMMA.16816.F32 R72, R20.reuse, R34, R72 ;  /* 0x000000221448723c */ /* 0x040fe20000001848 */
[----:B------:R-:W1:Y:S01]  /*18590*/  LDSM.16.MT88.4 R32, [R152+0x8800] ;  /* 0x008800009820783b */ /* 0x000e620000004200 */
[----:B------:R-:W-:Y:S06]  /*185a0*/  MUFU.EX2 R48, R48 ;  /* 0x0000003000307308 */ /* 0x000fec0000000800 */
[C---:B--2---:R-:W-:Y:S04]  /*185b0*/  HMMA.16816.F32 R76, R20.reuse, R24, R76 ;  /* 0x00000018144c723c */ /* 0x044fe8000000184c */
[----:B------:R-:W2:Y:S04]  /*185c0*/  MUFU.EX2 R49, R49 ;  /* 0x0000003100317308 */ /* 0x000ea80000000800 */
[C---:B------:R-:W-:Y:S01]  /*185d0*/  HMMA.16816.F32 R12, R20.reuse, R26, R12 ;  /* 0x0000001a140c723c */ /* 0x040fe2000000180c */
[----:B------:R-:W1:Y:S05]  /*185e0*/  LDSM.16.MT88.4 R24, [R150+0x8800] ;  /* 0x008800009618783b */ /* 0x000e6a0000004200 */
[----:B------:R-:W-:Y:S02]  /*185f0*/  MUFU.EX2 R54, R54 ;  /* 0x0000003600367308 */ /* 0x000fe40000000800 */
[C---:B----4-:R-:W-:Y:S08]  /*18600*/  HMMA.16816.F32 R16, R20.reuse, R28, R16 ;  /* 0x0000001c1410723c */ /* 0x050ff00000001810 */
[----:B------:R-:W4:Y:S01]  /*18610*/  MUFU.EX2 R51, R51 ;  /* 0x0000003300337308 */ /* 0x000f220000000800 */
[----:B------:R-:W-:Y:S01]  /*18620*/  HMMA.16816.F32 R80, R20, R30, R80 ;  /* 0x0000001e1450723c */ /* 0x000fe20000001850 */
[----:B------:R-:W4:Y:S06]  /*18630*/  LDSM.16.MT88.4 R28, [R148+0x8800] ;  /* 0x00880000941c783b */ /* 0x000f2c0000004200 */
[----:B------:R-:W-:Y:S01]  /*18640*/  F2FP.PACK_AB R21, R47, R46 ;  /* 0x0000002e2f15723e */ /* 0x000fe200000000ff */
[----:B------:R-:W-:Y:S01]  /*18650*/  FADD.FTZ R46, R46, R133 ;  /* 0x000000852e2e7221 */ /* 0x000fe20000010000 */
[C---:B---3--:R-:W-:Y:S01]  /*18660*/  F2FP.PACK_AB R23, R50.reuse, R135 ;  /* 0x000000873217723e */ /* 0x048fe200000000ff */
[----:B------:R-:W-:Y:S02]  /*18670*/  MUFU.EX2 R58, R58 ;  /* 0x0000003a003a7308 */ /* 0x000fe40000000800 */
[----:B-----5:R-:W-:Y:S01]  /*18680*/  F2FP.PACK_AB R20, R45, R44 ;  /* 0x0000002c2d14723e */ /* 0x020fe200000000ff */
[----:B------:R-:W-:Y:S01]  /*18690*/  FADD.FTZ R46, R47, R46 ;  /* 0x0000002e2f2e7221 */ /* 0x000fe20000010000 */
[----:B--2---:R-:W-:Y:S03]  /*186a0*/  F2FP.PACK_AB R22, R49, R48 ;  /* 0x000000303116723e */ /* 0x004fe600000000ff */
[----:B------:R-:W-:Y:S03]  /*186b0*/  FADD.FTZ R135, R135, R46 ;  /* 0x0000002e87877221 */ /* 0x000fe60000010000 */
[----:B------:R-:W2:Y:S01]  /*186c0*/  MUFU.EX2 R55, R55 ;  /* 0x0000003700377308 */ /* 0x000ea20000000800 */
[C---:B-1----:R-:W-:Y:S03]  /*186d0*/  HMMA.16816.F32 R4, R20.reuse, R32, R4 ;  /* 0x000000201404723c */ /* 0x042fe60000001804 */
[----:B------:R-:W-:Y:S05]  /*186e0*/  FADD.FTZ R135, R50, R135 ;  /* 0x0000008732877221 */ /* 0x000fea0000010000 */
[C---:B------:R-:W-:Y:S01]  /*186f0*/  HMMA.16816.F32 R8, R20.reuse, R34, R8 ;  /* 0x000000221408723c */ /* 0x040fe20000001808 */
[----:B------:R-:W-:Y:S01]  /*18700*/  LDSM.16.MT88.4 R32, [R150+0x9000] ;  /* 0x009000009620783b */ /* 0x000fe20000004200 */
[----:B------:R-:W-:Y:S06]  /*18710*/  MUFU.EX2 R52, R52 ;  /* 0x0000003400347308 */ /* 0x000fec0000000800 */
[C---:B------:R-:W-:Y:S04]  /*18720*/  HMMA.16816.F32 R68, R20.reuse, R24, R68 ;  /* 0x000000181444723c */ /* 0x040fe80000001844 */
[----:B------:R-:W1:Y:S04]  /*18730*/  MUFU.EX2 R53, R53 ;  /* 0x0000003500357308 */ /* 0x000e680000000800 */
[C---:B------:R-:W-:Y:S01]  /*18740*/  HMMA.16816.F32 R72, R20.reuse, R26, R72 ;  /* 0x0000001a1448723c */ /* 0x040fe20000001848 */
[----:B------:R-:W3:Y:S05]  /*18750*/  LDSM.16.MT88.4 R24, [R152+0x9000] ;  /* 0x009000009818783b */ /* 0x000eea0000004200 */
[----:B------:R-:W-:Y:S02]  /*18760*/  MUFU.EX2 R56, R56 ;  /* 0x0000003800387308 */ /* 0x000fe40000000800 */
[C---:B------:R-:W-:Y:S08]  /*18770*/  HMMA.16816.F32 R76, R20.reuse, R36, R76 ;  /* 0x00000024144c723c */ /* 0x040ff0000000184c */
[C---:B------:R-:W-:Y:S01]  /*18780*/  HMMA.16816.F32 R12, R20.reuse, R38, R12 ;  /* 0x00000026140c723c */ /* 0x040fe2000000180c */
[----:B------:R-:W5:Y:S01]  /*18790*/  MUFU.EX2 R57, R57 ;  /* 0x0000003900397308 */ /* 0x000f620000000800 */
[----:B------:R-:W3:Y:S06]  /*187a0*/  LDSM.16.MT88.4 R36, [R149+0x9000] ;  /* 0x009000009524783b */ /* 0x000eec0000004200 */
[C---:B----4-:R-:W-:Y:S03]  /*187b0*/  HMMA.16816.F32 R16, R20.reuse, R28, R16 ;  /* 0x0000001c1410723c */ /* 0x050fe60000001810 */
[----:B------:R-:W-:Y:S05]  /*187c0*/  MUFU.EX2 R59, R59 ;  /* 0x0000003b003b7308 */ /* 0x000fea0000000800 */
[----:B------:R-:W-:Y:S01]  /*187d0*/  HMMA.16816.F32 R80, R20, R30, R80 ;  /* 0x0000001e1450723c */ /* 0x000fe20000001850 */
[----:B------:R-:W-:Y:S04]  /*187e0*/  LDSM.16.MT88.4 R28, [R150+0x9800] ;  /* 0x00980000961c783b */ /* 0x000fe80000004200 */
[----:B------:R-:W4:Y:S02]  /*187f0*/  MUFU.EX2 R62, R62 ;  /* 0x0000003e003e7308 */ /* 0x000f240000000800 */
[----:B------:R-:W-:Y:S01]  /*18800*/  F2FP.PACK_AB R21, R51, R54 ;  /* 0x000000363315723e */ /* 0x000fe200000000ff */
[----:B------:R-:W-:Y:S01]  /*18810*/  FADD.FTZ R54, R54, R135 ;  /* 0x0000008736367221 */ /* 0x000fe20000010000 */
[----:B--2---:R-:W-:Y:S03]  /*18820*/  F2FP.PACK_AB R23, R55, R58 ;  /* 0x0000003a3717723e */ /* 0x004fe600000000ff */
[----:B-1----:R-:W-:Y:S01]  /*18830*/  F2FP.PACK_AB R20, R53, R52 ;  /* 0x000000343514723e */ /* 0x002fe200000000ff */
[----:B------:R-:W-:Y:S01]  /*18840*/  FADD.FTZ R51, R51, R54 ;  /* 0x0000003633337221 */ /* 0x000fe20000010000 */
[----:B-----5:R-:W-:Y:S01]  /*18850*/  F2FP.PACK_AB R22, R57, R56 ;  /* 0x000000383916723e */ /* 0x020fe200000000ff */
[----:B------:R-:W-:Y:S02]  /*18860*/  MUFU.EX2 R63, R63 ;  /* 0x0000003f003f7308 */ /* 0x000fe40000000800 */
[----:B------:R-:W-:Y:S04]  /*18870*/  FADD.FTZ R58, R58, R51 ;  /* 0x000000333a3a7221 */ /* 0x000fe80000010000 */
[C---:B---3--:R-:W-:Y:S03]  /*18880*/  HMMA.16816.F32 R4, R20.reuse, R24, R4 ;  /* 0x000000181404723c */ /* 0x048fe60000001804 */
[----:B------:R-:W-:Y:S01]  /*18890*/  FADD.FTZ R58, R55, R58 ;  /* 0x0000003a373a7221 */ /* 0x000fe20000010000 */
[----:B------:R-:W1:Y:S04]  /*188a0*/  MUFU.EX2 R116, R116 ;  /* 0x0000007400747308 */ /* 0x000e680000000800 */
[C---:B------:R-:W-:Y:S01]  /*188b0*/  HMMA.16816.F32 R8, R20.reuse, R26, R8 ;  /* 0x0000001a1408723c */ /* 0x040fe20000001808 */
[----:B------:R-:W2:Y:S05]  /*188c0*/  LDSM.16.MT88.4 R24, [R148+0x9000] ;  /* 0x009000009418783b */ /* 0x000eaa0000004200 */
[----:B------:R-:W-:Y:S02]  /*188d0*/  MUFU.EX2 R60, R60 ;  /* 0x0000003c003c7308 */ /* 0x000fe40000000800 */
[C---:B------:R-:W-:Y:S07]  /*188e0*/  HMMA.16816.F32 R68, R20.reuse, R32, R68 ;  /* 0x000000201444723c */ /* 0x040fee0000001844 */
[--C-:B------:R-:W-:Y:S01]  /*188f0*/  FFMA.FTZ R33, R61, c[0x0][0x23c], -R112.reuse ;  /* 0x00008f003d217a23 */ /* 0x100fe20000010870 */
[C---:B------:R-:W-:Y:S04]  /*18900*/  HMMA.16816.F32 R72, R20.reuse, R34, R72 ;  /* 0x000000221448723c */ /* 0x040fe80000001848 */
[--C-:B------:R-:W-:Y:S01]  /*18910*/  FFMA.FTZ R32, R64, c[0x0][0x23c], -R112.reuse ;  /* 0x00008f0040207a23 */ /* 0x100fe20000010870 */
[----:B------:R-:W3:Y:S01]  /*18920*/  MUFU.EX2 R33, R33 ;  /* 0x0000002100217308 */ /* 0x000ee20000000800 */
[----:B------:R-:W-:Y:S02]  /*18930*/  FFMA.FTZ R112, R65, c[0x0][0x23c], -R112 ;  /* 0x00008f0041707a23 */ /* 0x000fe40000010870 */
[C---:B------:R-:W-:Y:S07]  /*18940*/  HMMA.16816.F32 R76, R20.reuse, R36, R76 ;  /* 0x00000024144c723c */ /* 0x040fee000000184c */
[----:B------:R-:W-:Y:S01]  /*18950*/  MUFU.EX2 R32, R32 ;  /* 0x0000002000207308 */ /* 0x000fe20000000800 */
[C---:B------:R-:W-:Y:S08]  /*18960*/  HMMA.16816.F32 R12, R20.reuse, R38, R12 ;  /* 0x00000026140c723c */ /* 0x040ff0000000180c */
[C---:B--2---:R-:W-:Y:S01]  /*18970*/  HMMA.16816.F32 R16, R20.reuse, R24, R16 ;  /* 0x000000181410723c */ /* 0x044fe20000001810 */
[----:B------:R-:W2:Y:S06]  /*18980*/  MUFU.EX2 R177, R112 ;  /* 0x0000007000b17308 */ /* 0x000eac0000000800 */
[----:B------:R-:W-:Y:S01]  /*18990*/  FADD.FTZ R24, R84, R131 ;  /* 0x0000008354187221 */ /* 0x000fe20000010000 */
[----:B------:R-:W-:Y:S04]  /*189a0*/  HMMA.16816.F32 R80, R20, R26, R80 ;  /* 0x0000001a1450723c */ /* 0x000fe80000001850 */
[----:B------:R-:W-:Y:S03]  /*189b0*/  FADD.FTZ R24, R85, R24 ;  /* 0x0000001855187221 */ /* 0x000fe60000010000 */
[----:B----4-:R-:W-:Y:S01]  /*189c0*/  F2FP.PACK_AB R21, R62, R59 ;  /* 0x0000003b3e15723e */ /* 0x010fe200000000ff */
[----:B------:R-:W-:Y:S01]  /*189d0*/  FADD.FTZ R59, R59, R58 ;  /* 0x0000003a3b3b7221 */ /* 0x000fe20000010000 */
[----:B-1----:R-:W-:Y:S03]  /*189e0*/  F2FP.PACK_AB R23, R116, R63 ;  /* 0x0000003f7417723e */ /* 0x002fe600000000ff */
[----:B---3--:R-:W-:Y:S01]  /*189f0*/  F2FP.PACK_AB R20, R33, R60 ;  /* 0x0000003c2114723e */ /* 0x008fe200000000ff */
[----:B------:R-:W-:Y:S01]  /*18a00*/  FADD.FTZ R62, R62, R59 ;  /* 0x0000003b3e3e7221 */ /* 0x000fe20000010000 */
[----:B--2---:R-:W-:Y:S03]  /*18a10*/  F2FP.PACK_AB R22, R177, R32 ;  /* 0x00000020b116723e */ /* 0x004fe600000000ff */
[----:B------:R-:W-:Y:S04]  /*18a20*/  FADD.FTZ R63, R63, R62 ;  /* 0x0000003e3f3f7221 */ /* 0x000fe80000010000 */
[----:B------:R-:W-:Y:S01]  /*18a30*/  FADD.FTZ R178, R116, R63 ;  /* 0x0000003f74b27221 */ /* 0x000fe20000010000 */
[C---:B------:R-:W-:Y:S01]  /*18a40*/  HMMA.16816.F32 R96, R20.reuse, R92, R4 ;  /* 0x0000005c1460723c */ /* 0x040fe20000001804 */
[----:B------:R-:W1:Y:S07]  /*18a50*/  LDSM.16.MT88.4 R4, [R148+0x9800] ;  /* 0x009800009404783b */ /* 0x000e6e0000004200 */
[C---:B------:R-:W-:Y:S07]  /*18a60*/  HMMA.16816.F32 R92, R20.reuse, R94, R8 ;  /* 0x0000005e145c723c */ /* 0x040fee0000001808 */
[----:B------:R-:W-:Y:S01]  /*18a70*/  FADD.FTZ R9, R43, R24 ;  /* 0x000000182b097221 */ /* 0x000fe20000010000 */
        /* <DEDUP_REMOVED lines=22> */
.L_x_6808:
        /* <DEDUP_REMOVED lines=12> */
[CC--:B------:R-:W-:Y:S02]  /*18ca0*/  LEA.HI R9, R0.reuse, R5.reuse, RZ, 0x2 ;  /* 0x0000000500097211 */ /* 0x0c0fe400078f10ff */
[----:B------:R-:W-:Y:S01]  /*18cb0*/  LEA.HI R0, R0, R5, RZ, 0x5 ;  /* 0x0000000500007211 */ /* 0x000fe200078f28ff */
[----:B--2---:R-:W-:Y:S01]  /*18cc0*/  FADD.FTZ R6, R11, R6 ;  /* 0x000000060b067221 */ /* 0x004fe20000010000 */
[--C-:B------:R-:W-:Y:S02]  /*18cd0*/  SHF.R.S32.HI R11, RZ, 0x2, R9.reuse ;  /* 0x00000002ff0b7819 */ /* 0x100fe40000011409 */
[----:B------:R-:W-:Y:S02]  /*18ce0*/  SHF.R.S32.HI R10, RZ, 0x1f, R9 ;  /* 0x0000001fff0a7819 */ /* 0x000fe40000011409 */
[----:B------:R-:W-:-:S02]  /*18cf0*/  FSETP.NE.FTZ.AND P3, PT, R6, RZ, PT ;  /* 0x000000ff0600720b */ /* 0x000fc40003f75000 */
[----:B------:R-:W-:Y:S02]  /*18d00*/  LEA.HI R10, R10, R11, RZ, 0x3 ;  /* 0x0000000b0a0a7211 */ /* 0x000fe400078f18ff */
[----:B------:R-:W-:Y:S02]  /*18d10*/  FSETP.NE.FTZ.AND P0, PT, R4, RZ, PT ;  /* 0x000000ff0400720b */ /* 0x000fe40003f15000 */
[----:B------:R-:W-:Y:S02]  /*18d20*/  LOP3.LUT R10, R10, 0xfffffff8, RZ, 0xc0, !PT ;  /* 0xfffffff80a0a7812 */ /* 0x000fe400078ec0ff */
[----:B------:R-:W-:Y:S02]  /*18d30*/  LOP3.LUT R12, R9, 0x3ffffffc, RZ, 0xc0, !PT ;  /* 0x3ffffffc090c7812 */ /* 0x000fe400078ec0ff */
[----:B------:R-:W-:Y:S02]  /*18d40*/  IADD3 R10, R11, -R10, RZ ;  /* 0x8000000a0b0a7210 */ /* 0x000fe40007ffe0ff */
[----:B------:R-:W-:Y:S01]  /*18d50*/  SHF.R.S32.HI R11, RZ, 0x5, R0 ;  /* 0x00000005ff0b7819 */ /* 0x000fe20000011400 */
[----:B------:R-:W1:Y:S01]  /*18d60*/  @P3 MUFU.RCP R7, R6 ;  /* 0x0000000600073308 */ /* 0x000e620000001000 */
[C---:B------:R-:W-:Y:S01]  /*18d70*/  LOP3.LUT R13, R10.reuse, 0x1, RZ, 0xc0, !PT ;  /* 0x000000010a0d7812 */ /* 0x040fe200078ec0ff */
[----:B------:R-:W-:Y:S01]  /*18d80*/  IMAD.SHL.U32 R9, R10, 0x40, RZ ;  /* 0x000000400a097824 */ /* 0x000fe200078e00ff */
[----:B------:R-:W-:-:S02]  /*18d90*/  IADD3 R12, -R12, R5, RZ ;  /* 0x000000050c0c7210 */ /* 0x000fc40007ffe1ff */
[----:B------:R-:W-:Y:S02]  /*18da0*/  ISETP.NE.U32.AND P4, PT, R13, 0x1, PT ;  /* 0x000000010d00780c */ /* 0x000fe40003f85070 */
[----:B------:R-:W-:Y:S01]  /*18db0*/  LOP3.LUT R9, R9, 0x1c0, RZ, 0xc0, !PT ;  /* 0x000001c009097812 */ /* 0x000fe200078ec0ff */
[----:B------:R-:W2:Y:S01]  /*18dc0*/  @P0 MUFU.RCP R8, R4 ;  /* 0x0000000400080308 */ /* 0x000ea20000001000 */
[----:B------:R-:W-:Y:S01]  /*18dd0*/  IMAD R12, R11, 0x200, R12 ;  /* 0x000002000b0c7824 */ /* 0x000fe200078e020c */
[----:B------:R-:W-:Y:S02]  /*18de0*/  R2P PR, R10, 0x6 ;  /* 0x000000060a007804 */ /* 0x000fe40000000000 */
[----:B------:R-:W-:Y:S02]  /*18df0*/  LEA.HI R9, R9, R9, RZ, 0x1d ;  /* 0x0000000909097211 */ /* 0x000fe400078fe8ff */
[----:B------:R-:W-:Y:S02]  /*18e00*/  MOV R13, 0xfffffff0 ;  /* 0xfffffff0000d7802 */ /* 0x000fe40000000f00 */
[----:B------:R-:W-:Y:S01]  /*18e10*/  MOV R10, 0x20 ;  /* 0x00000020000a7802 */ /* 0x000fe20000000f00 */
[----:B------:R-:W-:Y:S01]  /*18e20*/  IMAD.U32 R9, R12, 0x2, R9 ;  /* 0x000000020c097824 */ /* 0x000fe200078e0009 */
[----:B------:R-:W-:Y:S01]  /*18e30*/  SEL R13, R13, 0x10, !P4 ;  /* 0x000000100d0d7807 */ /* 0x000fe20006000000 */
[----:B-1----:R-:W-:Y:S01]  /*18e40*/  FMUL.FTZ R96, R7, R96 ;  /* 0x0000006007607220 */ /* 0x002fe20000410000 */
[----:B------:R-:W-:Y:S01]  /*18e50*/  SEL R10, R10, 0xffffffe0, !P1 ;  /* 0xffffffe00a0a7807 */ /* 0x000fe20004800000 */
[----:B------:R-:W-:Y:S01]  /*18e60*/  IMAD.SHL.U32 R9, R9, 0x2, RZ ;  /* 0x0000000209097824 */ /* 0x000fe200078e00ff */
[----:B------:R1:W3:Y:S01]  /*18e70*/  @P3 MUFU.LG2 R12, R6 ;  /* 0x00000006000c3308 */ /* 0x0002e20000000c00 */
        /* <DEDUP_REMOVED lines=38> */
[C---:B------:R-:W-:Y:S01]  /*190e0*/  FMUL.FTZ R88, R7.reuse, R88 ;  /* 0x0000005807587220 */ /* 0x040fe20000410000 */
[----:B------:R-:W-:Y:S01]  /*190f0*/  IADD3 R23, R10, R17, RZ ;  /* 0x000000110a177210 */ /* 0x000fe20007ffe0ff */
[----:B------:R-:W-:Y:S01]  /*19100*/  FMUL.FTZ R89, R7, R89 ;  /* 0x0000005907597220 */ /* 0x000fe20000410000 */
        /* <DEDUP_REMOVED lines=9> */
[----:B------:R-:W-:Y:S01]  /*191a0*/  FMUL.FTZ R80, R7, R80 ;  /* 0x0000005007507220 */ /* 0x000fe20000410000 */
[----:B------:R-:W4:Y:S01]  /*191b0*/  @P0 MUFU.LG2 R4, R4 ;  /* 0x0000000400040308 */ /* 0x000f220000000c00 */
[C---:B------:R-:W-:Y:S01]  /*191c0*/  FMUL.FTZ R87, R8.reuse, R87 ;  /* 0x0000005708577220 */ /* 0x040fe20000410000 */
[----:B------:R-:W-:Y:S01]  /*191d0*/  F2FP.PACK_AB R84, R85, R84 ;  /* 0x000000545554723e */ /* 0x000fe200000000ff */
[C---:B------:R-:W-:Y:S01]  /*191e0*/  FMUL.FTZ R86, R8.reuse, R86 ;  /* 0x0000005608567220 */ /* 0x040fe20000410000 */
[----:B-1----:R-:W-:Y:S01]  /*191f0*/  MOV R6, 0x7f800000 ;  /* 0x7f80000000067802 */ /* 0x002fe20000000f00 */
[C---:B------:R-:W-:Y:S01]  /*19200*/  FMUL.FTZ R83, R8.reuse, R83 ;  /* 0x0000005308537220 */ /* 0x040fe20000410000 */
[----:B--2---:R-:W-:Y:S01]  /*19210*/  MOV R9, 0x7f800000 ;  /* 0x7f80000000097802 */ /* 0x004fe20000000f00 */
[----:B------:R-:W-:Y:S01]  /*19220*/  FMUL.FTZ R7, R7, R81 ;  /* 0x0000005107077220 */ /* 0x000fe20000410000 */
[----:B------:R-:W-:Y:S01]  /*19230*/  F2FP.PACK_AB R86, R87, R86 ;  /* 0x000000565756723e */ /* 0x000fe200000000ff */
[----:B------:R-:W-:-:S02]  /*19240*/  FMUL.FTZ R8, R8, R82 ;  /* 0x0000005208087220 */ /* 0x000fc40000410000 */
[----:B------:R-:W-:Y:S01]  /*19250*/  IMAD.IADD R21, R15, 0x1, R10 ;  /* 0x000000010f157824 */ /* 0x000fe200078e020a */
[----:B------:R-:W-:Y:S01]  /*19260*/  F2FP.PACK_AB R7, R7, R80 ;  /* 0x000000500707723e */ /* 0x000fe200000000ff */
[----:B------:R-:W-:Y:S01]  /*19270*/  IMAD.IADD R10, R10, 0x1, R13 ;  /* 0x000000010a0a7824 */ /* 0x000fe200078e020d */
[----:B------:R-:W-:Y:S01]  /*19280*/  F2FP.PACK_AB R8, R83, R8 ;  /* 0x000000085308723e */ /* 0x000fe200000000ff */
[----:B---3--:R-:W-:Y:S01]  /*19290*/  @P3 FMUL.FTZ R12, R12, 0.69314718246459960938 ;  /* 0x3f3172180c0c3820 */ /* 0x008fe20000410000 */
[----:B------:R-:W-:Y:S03]  /*192a0*/  STS [R21], R72 ;  /* 0x0000004815007388 */ /* 0x000fe60000000800 */
[----:B------:R-:W-:Y:S01]  /*192b0*/  @P3 FFMA.FTZ R6, R3, c[0x0][0x238], R12 ;  /* 0x00008e0003063a23 */ /* 0x000fe2000001000c */
[----:B------:R-:W-:Y:S04]  /*192c0*/  STS [R21+0x400], R74 ;  /* 0x0004004a15007388 */ /* 0x000fe80000000800 */
        /* <DEDUP_REMOVED lines=8> */
[----:B----4-:R-:W-:-:S04]  /*19350*/  @P0 FMUL.FTZ R13, R4, 0.69314718246459960938 ;  /* 0x3f317218040d0820 */ /* 0x010fc80000410000 */
[----:B------:R-:W-:Y:S01]  /*19360*/  @P0 FFMA.FTZ R9, R2, c[0x0][0x238], R13 ;  /* 0x00008e0002090a23 */ /* 0x000fe2000001000d */
[----:B------:R-:W-:Y:S05]  /*19370*/  @!P1 BRA `(.L_x_6813) ;  /* 0x0000007000009947 */ /* 0x000fea0003800000 */
[----:B------:R-:W2:Y:S01]  /*19380*/  S2R R2, SR_CTAID.Y ;  /* 0x0000000000027919 */ /* 0x000ea20000002600 */
[----:B------:R-:W-:-:S03]  /*19390*/  ISETP.NE.AND P0, PT, R164, -0x1, PT ;  /* 0xffffffffa400780c */ /* 0x000fc60003f05270 */
[----:B------:R-:W3:Y:S01]  /*193a0*/  S2R R3, SR_CTAID.Z ;  /* 0x0000000000037919 */ /* 0x000ee20000002700 */
[----:B-12---:R-:W-:-:S05]  /*193b0*/  IMAD R7, R2, c[0x0][0x214], RZ ;  /* 0x0000850002077a24 */ /* 0x006fca00078e02ff */
[----:B------:R-:W-:-:S05]  /*193c0*/  SEL R4, R7, R164, !P0 ;  /* 0x000000a407047207 */ /* 0x000fca0004000000 */
[----:B---3--:R-:W-:Y:S01]  /*193d0*/  IMAD R4, R3, c[0x0][0x234], R4 ;  /* 0x00008d0003047a24 */ /* 0x008fe200078e0204 */
[----:B------:R-:W-:Y:S05]  /*193e0*/  BRA `(.L_x_6814) ;  /* 0x0000004000007947 */ /* 0x000fea0003800000 */
.L_x_6813:
[----:B------:R-:W2:Y:S04]  /*193f0*/  S2R R3, SR_CTAID.Z ;  /* 0x0000000000037919 */ /* 0x000ea80000002700 */
[----:B------:R-:W2:Y:S02]  /*19400*/  S2R R2, SR_CTAID.Y ;  /* 0x0000000000027919 */ /* 0x000ea40000002600 */
[----:B--2---:R-:W-:-:S04]  /*19410*/  IMAD R4, R2, c[0x0][0x1c0], R3 ;  /* 0x0000700002047a24 */ /* 0x004fc800078e0203 */
[----:B------:R-:W-:Y:S02]  /*19420*/  IMAD R4, R4, c[0x0][0x214], RZ ;  /* 0x0000850004047a24 */ /* 0x000fe400078e02ff */
.L_x_6814:
        /* <DEDUP_REMOVED lines=13> */
[----:B------:R-:W-:Y:S01]  /*19500*/  IMAD R164, R164, c[0x0][0x1ec], R29 ;  /* 0x00007b00a4a47a24 */ /* 0x000fe200078e021d */
[----:B------:R-:W-:Y:S01]  /*19510*/  SEL R0, R30, R28, !P0 ;  /* 0x0000001c1e007207 */ /* 0x000fe20004000000 */
[----:B------:R-:W-:-:S02]  /*19520*/  IMAD R5, R2, c[0x0][0x1e4], R5 ;  /* 0x0000790002057a24 */ /* 0x000fc400078e0205 */
        /* <DEDUP_REMOVED lines=21> */
.L_x_6816:
[----:B------:R-:W-:Y:S05]  /*19680*/  BSYNC B0 ;  /* 0x0000000000007941 */ /* 0x000fea0003800000 */
.L_x_6815:
[----:B------:R-:W5:Y:S01]  /*19690*/  S2R R4, SR_CTAID.X ;  /* 0x0000000000047919 */ /* 0x000f620000002500 */
[----:B------:R-:W-:Y:S01]  /*196a0*/  SHF.R.S32.HI R101, RZ, 0x1f, R100 ;  /* 0x0000001fff657819 */ /* 0x000fe20000011464 */
[----:B------:R-:W-:Y:S01]  /*196b0*/  BSSY B0, `(.L_x_6817) ;  /* 0x000001e000007945 */ /* 0x000fe20003800000 */
[----:B------:R-:W-:Y:S01]  /*196c0*/  ISETP.GE.AND P1, PT, R100, c[0x0][0x220], PT ;  /* 0x0000880064007a0c */ /* 0x000fe20003f26270 */
[----:B------:R-:W4:Y:S02]  /*196d0*/  S2R R5, SR_TID.X ;  /* 0x0000000000057919 */ /* 0x000f240000002100 */
[----:B----4-:R-:W-:-:S05]  /*196e0*/  SHF.R.S32.HI R6, RZ, 0x1f, R3 ;  /* 0x0000001fff067819 */ /* 0x010fca0000011403 */
[----:B------:R-:W-:-:S04]  /*196f0*/  IMAD R6, R6, c[0x0][0x1f0], RZ ;  /* 0x00007c0006067a24 */ /* 0x000fc800078e02ff */
[----:B------:R-:W-:Y:S02]  /*19700*/  IMAD R6, R3, c[0x0][0x1f4], R6 ;  /* 0x00007d0003067a24 */ /* 0x000fe400078e0206 */
[----:B-----5:R-:W-:Y:S01]  /*19710*/  IMAD.SHL.U32 R4, R4, 0x40, RZ ;  /* 0x0000004004047824 */ /* 0x020fe200078e00ff */
[----:B------:R-:W-:-:S03]  /*19720*/  SHF.R.S32.HI R2, RZ, 0x1f, R5 ;  /* 0x0000001fff027819 */ /* 0x000fc60000011405 */
        /* <DEDUP_REMOVED lines=22> */
.L_x_6818:
[----:B------:R-:W-:Y:S05]  /*19890*/  BSYNC B0 ;  /* 0x0000000000007941 */ /* 0x000fea0003800000 */
.L_x_6817:
        /* <DEDUP_REMOVED lines=15> */
.L_x_6820:
[----:B------:R-:W-:Y:S05]  /*19990*/  BSYNC B0 ;  /* 0x0000000000007941 */ /* 0x000fea0003800000 */
.L_x_6819:
        /* <DEDUP_REMOVED lines=15> */
.L_x_6822:
[----:B------:R-:W-:Y:S05]  /*19a90*/  BSYNC B0 ;  /* 0x0000000000007941 */ /* 0x000fea0003800000 */
.L_x_6821:
        /* <DEDUP_REMOVED lines=15> */
.L_x_6823:
        /* <DEDUP_REMOVED lines=15> */
.L_x_7814:


//--------------------- .text._ZN5flash24flash_fwd_splitkv_kernelI23Flash_fwd_kernel_traitsILi64ELi64ELi128ELi4ELb0ELb0EN7cutlass6half_tE19Flash_kernel_traitsILi64ELi64ELi128ELi4ES3_EELb1ELb0ELb1ELb0ELb0ELb1ELb0ELb1EEEvNS_16Flash_fwd_paramsE --------------------------
	.section	.text._ZN5flash24flash_fwd_splitkv_kernelI23Flash_fwd_kernel_traitsILi64ELi64ELi128ELi4ELb0ELb0EN7cutlass6half_tE19Flash_kernel_traitsILi64ELi64ELi128ELi4ES3_EELb1ELb0ELb1ELb0ELb0ELb1ELb0ELb1EEEvNS_16Flash_fwd_paramsE,"ax",@progbits
	.sectioninfo	@"SHI_REGISTERS=231"
	.align	128
        .global         _ZN5flash24flash_fwd_splitkv_kernelI23Flash_fwd_kernel_traitsILi64ELi64ELi128ELi4ELb0ELb0EN7cutlass6half_tE19Flash_kernel_traitsILi64ELi64ELi128ELi4ES3_EELb1ELb0ELb1ELb0ELb0ELb1ELb0ELb1EEEvNS_16Flash_fwd_paramsE
        .type           _ZN5flash24flash_fwd_splitkv_kernelI23Flash_fwd_kernel_traitsILi64ELi64ELi128ELi4ELb0ELb0EN7cutlass6half_tE19Flash_kernel_traitsILi64ELi64ELi128ELi4ES3_EELb1ELb0ELb1ELb0ELb0ELb1ELb0ELb1EEEvNS_16Flash_fwd_paramsE,@function
        .size           _ZN5flash24flash_fwd_splitkv_kernelI23Flash_fwd_kernel_traitsILi64ELi64ELi128ELi4ELb0ELb0EN7cutlass6half_tE19Flash_kernel_traitsILi64ELi64ELi128ELi4ES3_EELb1ELb0ELb1ELb0ELb0ELb1ELb0ELb1EEEvNS_16Flash_fwd_paramsE,(.L_x_7815 - _ZN5flash24flash_fwd_splitkv_kernelI23Flash_fwd_kernel_traitsILi64ELi64ELi128ELi4ELb0ELb0EN7cutlass6half_tE19Flash_kernel_traitsILi64ELi64ELi128ELi4ES3_EELb1ELb0ELb1ELb0ELb0ELb1ELb0ELb1EEEvNS_16Flash_fwd_paramsE)
        .other          _ZN5flash24flash_fwd_splitkv_kernelI23Flash_fwd_kernel_traitsILi64ELi64ELi128ELi4ELb0ELb0EN7cutlass6half_tE19Flash_kernel_traitsILi64ELi64ELi128ELi4ES3_EELb1ELb0ELb1ELb0ELb0ELb1ELb0ELb1EEEvNS_16Flash_fwd_paramsE,@"STO_CUDA_ENTRY STV_DEFAULT"
_ZN5flash24flash_fwd_splitkv_kernelI23Flash_fwd_kernel_traitsILi64ELi64ELi128ELi4ELb0ELb0EN7cutlass6half_tE19Flash_kernel_traitsILi64ELi64ELi128ELi4ES3_EELb1ELb0ELb1ELb0ELb0ELb1ELb0ELb1EEEvNS_16Flash_fwd_paramsE:
.text._ZN5flash24flash_fwd_splitkv_kernelI23Flash_fwd_kernel_traitsILi64ELi64ELi128ELi4ELb0ELb0EN7cutlass6half_tE19Flash_kernel_traitsILi64ELi64ELi128ELi4ES3_EELb1ELb0ELb1ELb0ELb0ELb1ELb0ELb1EEEvNS_16Flash_fwd_paramsE:
        /* <DEDUP_REMOVED lines=35> */
.L_x_6824:
[----:B--2-4-:R-:W-:Y:S02]  /*0230*/  MOV R56, c[0x0][0x218] ;  /* 0x0000860000387a02 */ /* 0x014fe40000000f00 */
.L_x_6825:
        /* <DEDUP_REMOVED lines=74> */
.L_x_6828:
[----:B------:R-:W-:Y:S05]  /*06e0*/  BSYNC B0 ;  /* 0x0000000000007941 */ /* 0x000fea0003800000 */
.L_x_6827:
        /* <DEDUP_REMOVED lines=16> */
.L_x_6830:
[----:B------:R-:W-:Y:S05]  /*07f0*/  BSYNC B0 ;  /* 0x0000000000007941 */ /* 0x000fea0003800000 */
.L_x_6829:
        /* <DEDUP_REMOVED lines=16> */
.L_x_6832:
[----:B------:R-:W-:Y:S05]  /*0900*/  BSYNC B0 ;  /* 0x0000000000007941 */ /* 0x000fea0003800000 */
.L_x_6831:
        /* <DEDUP_REMOVED lines=16> */
.L_x_6834:
[----:B------:R-:W-:Y:S05]  /*0a10*/  BSYNC B0 ;  /* 0x0000000000007941 */ /* 0x000fea0003800000 */
.L_x_6833:
        /* <DEDUP_REMOVED lines=19> */
.L_x_6826:
        /* <DEDUP_REMOVED lines=92> */
.L_x_6835:
        /* <DEDUP_REMOVED lines=16> */
.L_x_6837:
        /* <DEDUP_REMOVED lines=52> */
.L_x_6836:
        /* <DEDUP_REMOVED lines=259> */
.L_x_6892:
        /* <DEDUP_REMOVED lines=138> */
.L_x_6842:
[----:B------:R-:W-:Y:S05]  /*2e20*/  BSYNC B0 ;  /* 0x0000000000007941 */ /* 0x000fea0003800000 */
.L_x_6841:
        /* <DEDUP_REMOVED lines=62> */
.L_x_6844:
[----:B------:R-:W-:Y:S05]  /*3210*/  BSYNC B0 ;  /* 0x0000000000007941 */ /* 0x000fea0003800000 */
.L_x_6843:
        /* <DEDUP_REMOVED lines=62> */
.L_x_6846:
[----:B------:R-:W-:Y:S05]  /*3600*/  BSYNC B0 ;  /* 0x0000000000007941 */ /* 0x000fea0003800000 */
.L_x_6845:
        /* <DEDUP_REMOVED lines=64> */
.L_x_6848:
[----:B------:R-:W-:Y:S05]  /*3a10*/  BSYNC B0 ;  /* 0x0000000000007941 */ /* 0x000fea0003800000 */
.L_x_6847:
        /* <DEDUP_REMOVED lines=63> */
.L_x_6850:
[----:B------:R-:W-:Y:S05]  /*3e10*/  BSYNC B0 ;  /* 0x0000000000007941 */ /* 0x000fea0003800000 */
.L_x_6849:
        /* <DEDUP_REMOVED lines=64> */
.L_x_6852:
[----:B------:R-:W-:Y:S05]  /*4220*/  BSYNC B0 ;  /* 0x0000000000007941 */ /* 0x000fea0003800000 */
.L_x_6851:
        /* <DEDUP_REMOVED lines=64> */
.L_x_6854:
[----:B------:R-:W-:Y:S05]  /*4630*/  BSYNC B0 ;  /* 0x0000000000007941 */ /* 0x000fea0003800000 */
.L_x_6853:
        /* <DEDUP_REMOVED lines=66> */
.L_x_6856:
[----:B------:R-:W-:Y:S05]  /*4a60*/  BSYNC B0 ;  /* 0x0000000000007941 */ /* 0x000fea0003800000 */
.L_x_6855:
        /* <DEDUP_REMOVED lines=9> */
.L_x_6840:
        /* <DEDUP_REMOVED lines=89> */
.L_x_6861:
[----:B------:R-:W-:Y:S05]  /*5090*/  BSYNC B0 ;  /* 0x0000000000007941 */ /* 0x000fea0003800000 */
.L_x_6860:
[----:B-----5:R2:W-:Y:S02]  /*50a0*/  STG.E.128 [R78.64], R44 ;  /* 0x0000002c4e007986 */ /* 0x0205e4000c101d06 */
.L_x_6859:
[----:B------:R-:W-:Y:S05]  /*50b0*/  BSYNC B1 ;  /* 0x0000000000017941 */ /* 0x000fea0003800000 */
.L_x_6858:
        /* <DEDUP_REMOVED lines=91> */
.L_x_6865:
[----:B------:R-:W-:Y:S05]  /*5670*/  BSYNC B0 ;  /* 0x0000000000007941 */ /* 0x000fea0003800000 */
.L_x_6864:
[C---:B------:R-:W-:Y:S04]  /*5680*/  LEA R2, P0, R174.reuse, R78, 0x1 ;  /* 0x0000004eae027211 */ /* 0x040fe800078008ff */
[----:B------:R-:W-:Y:S05]  /*5690*/  LEA.HI.X R3, R174, R79, R173, 0x1, P0 ;  /* 0x0000004fae037211 */ /* 0x000fea00000f0cad */
[----:B-----5:R3:W-:Y:S04]  /*56a0*/  STG.E.128 [R2.64], R44 ;  /* 0x0000002c02007986 */ /* 0x0207e8000c101d06 */
.L_x_6863:
[----:B------:R-:W-:Y:S05]  /*56b0*/  BSYNC B1 ;  /* 0x0000000000017941 */ /* 0x000fea0003800000 */
.L_x_6862:
        /* <DEDUP_REMOVED lines=91> */
.L_x_6869:
[----:B------:R-:W-:Y:S05]  /*5c70*/  BSYNC B0 ;  /* 0x0000000000007941 */ /* 0x000fea0003800000 */
.L_x_6868:
[C---:B------:R-:W-:Y:S04]  /*5c80*/  LEA R2, P0, R142.reuse, R78, 0x1 ;  /* 0x0000004e8e027211 */ /* 0x040fe800078008ff */
[----:B------:R-:W-:Y:S05]  /*5c90*/  LEA.HI.X R3, R142, R79, R60, 0x1, P0 ;  /* 0x0000004f8e037211 */ /* 0x000fea00000f0c3c */
[----:B-----5:R3:W-:Y:S04]  /*5ca0*/  STG.E.128 [R2.64], R44 ;  /* 0x0000002c02007986 */ /* 0x0207e8000c101d06 */
.L_x_6867:
[----:B------:R-:W-:Y:S05]  /*5cb0*/  BSYNC B1 ;  /* 0x0000000000017941 */ /* 0x000fea0003800000 */
.L_x_6866:
        /* <DEDUP_REMOVED lines=97> */
.L_x_6873:
[----:B------:R-:W-:Y:S05]  /*62d0*/  BSYNC B0 ;  /* 0x0000000000007941 */ /* 0x000fea0003800000 */
.L_x_6872:
[----:B------:R-:W-:Y:S05]  /*62e0*/  MOV R3, 0x60 ;  /* 0x0000006000037802 */ /* 0x000fea0000000f00 */
[C---:B------:R-:W-:Y:S04]  /*62f0*/  IMAD.WIDE.U32 R4, R3.reuse, c[0x0][0x198], R78 ;  /* 0x0000660003047a25 */ /* 0x040fe800078e004e */
[----:B------:R-:W-:Y:S05]  /*6300*/  IMAD R0, R3, c[0x0][0x19c], RZ ;  /* 0x0000670003007a24 */ /* 0x000fea00078e02ff */
[----:B------:R-:W-:Y:S05]  /*6310*/  IADD3 R5, R5, R0, RZ ;  /* 0x0000000005057210 */ /* 0x000fea0007ffe0ff */
[----:B-----5:R4:W-:Y:S02]  /*6320*/  STG.E.128 [R4.64], R32 ;  /* 0x0000002004007986 */ /* 0x0209e4000c101d06 */
.L_x_6871:
[----:B------:R-:W-:Y:S05]  /*6330*/  BSYNC B1 ;  /* 0x0000000000017941 */ /* 0x000fea0003800000 */
.L_x_6870:
        /* <DEDUP_REMOVED lines=98> */
.L_x_6877:
[----:B------:R-:W-:Y:S05]  /*6960*/  BSYNC B0 ;  /* 0x0000000000007941 */ /* 0x000fea0003800000 */
.L_x_6876:
[C---:B------:R-:W-:Y:S04]  /*6970*/  LEA R2, P0, R144.reuse, R78, 0x1 ;  /* 0x0000004e90027211 */ /* 0x040fe800078008ff */
[----:B------:R-:W-:Y:S05]  /*6980*/  LEA.HI.X R3, R144, R79, R63, 0x1, P0 ;  /* 0x0000004f90037211 */ /* 0x000fea00000f0c3f */
[----:B-----5:R3:W-:Y:S04]  /*6990*/  STG.E.128 [R2.64], R32 ;  /* 0x0000002002007986 */ /* 0x0207e8000c101d06 */
.L_x_6875:
[----:B------:R-:W-:Y:S05]  /*69a0*/  BSYNC B1 ;  /* 0x0000000000017941 */ /* 0x000fea0003800000 */
.L_x_6874:
        /* <DEDUP_REMOVED lines=97> */
.L_x_6881:
[----:B------:R-:W-:Y:S05]  /*6fc0*/  BSYNC B0 ;  /* 0x0000000000007941 */ /* 0x000fea0003800000 */
.L_x_6880:
[----:B------:R-:W-:Y:S05]  /*6fd0*/  MOV R3, 0xa0 ;  /* 0x000000a000037802 */ /* 0x000fea0000000f00 */
[C---:B------:R-:W-:Y:S04]  /*6fe0*/  IMAD.WIDE.U32 R4, R3.reuse, c[0x0][0x198], R78 ;  /* 0x0000660003047a25 */ /* 0x040fe800078e004e */
[----:B------:R-:W-:Y:S05]  /*6ff0*/  IMAD R0, R3, c[0x0][0x19c], RZ ;  /* 0x0000670003007a24 */ /* 0x000fea00078e02ff */
[----:B------:R-:W-:Y:S05]  /*7000*/  IADD3 R5, R5, R0, RZ ;  /* 0x0000000005057210 */ /* 0x000fea0007ffe0ff */
[----:B-----5:R3:W-:Y:S02]  /*7010*/  STG.E.128 [R4.64], R32 ;  /* 0x0000002004007986 */ /* 0x0207e4000c101d06 */
.L_x_6879:
[----:B------:R-:W-:Y:S05]  /*7020*/  BSYNC B1 ;  /* 0x0000000000017941 */ /* 0x000fea0003800000 */
.L_x_6878:
        /* <DEDUP_REMOVED lines=97> */
.L_x_6885:
[----:B------:R-:W-:Y:S05]  /*7640*/  BSYNC B0 ;  /* 0x0000000000007941 */ /* 0x000fea0003800000 */
.L_x_6884:
[----:B------:R-:W-:Y:S05]  /*7650*/  MOV R3, 0xc0 ;  /* 0x000000c000037802 */ /* 0x000fea0000000f00 */
[C---:B------:R-:W-:Y:S04]  /*7660*/  IMAD.WIDE.U32 R4, R3.reuse, c[0x0][0x198], R78 ;  /* 0x0000660003047a25 */ /* 0x040fe800078e004e */
[----:B------:R-:W-:Y:S05]  /*7670*/  IMAD R0, R3, c[0x0][0x19c], RZ ;  /* 0x0000670003007a24 */ /* 0x000fea00078e02ff */
[----:B------:R-:W-:Y:S05]  /*7680*/  IADD3 R5, R5, R0, RZ ;  /* 0x0000000005057210 */ /* 0x000fea0007ffe0ff */
[----:B-----5:R3:W-:Y:S02]  /*7690*/  STG.E.128 [R4.64], R32 ;  /* 0x0000002004007986 */ /* 0x0207e4000c101d06 */
.L_x_6883:
[----:B------:R-:W-:Y:S05]  /*76a0*/  BSYNC B1 ;  /* 0x0000000000017941 */ /* 0x000fea0003800000 */
.L_x_6882:
        /* <DEDUP_REMOVED lines=98> */
.L_x_6889:
[----:B------:R-:W-:Y:S05]  /*7cd0*/  BSYNC B0 ;  /* 0x0000000000007941 */ /* 0x000fea0003800000 */
.L_x_6888:
[----:B------:R-:W-:Y:S05]  /*7ce0*/  MOV R3, 0xe0 ;  /* 0x000000e000037802 */ /* 0x000fea0000000f00 */
[C---:B------:R-:W-:Y:S04]  /*7cf0*/  IMAD.WIDE.U32 R4, R3.reuse, c[0x0][0x198], R78 ;  /* 0x0000660003047a25 */ /* 0x040fe800078e004e */
[----:B------:R-:W-:Y:S05]  /*7d00*/  IMAD R0, R3, c[0x0][0x19c], RZ ;  /* 0x0000670003007a24 */ /* 0x000fea00078e02ff */
[----:B------:R-:W-:Y:S05]  /*7d10*/  IADD3 R5, R5, R0, RZ ;  /* 0x0000000005057210 */ /* 0x000fea0007ffe0ff */
[----:B-----5:R4:W-:Y:S02]  /*7d20*/  STG.E.128 [R4.64], R32 ;  /* 0x0000002004007986 */ /* 0x0209e4000c101d06 */
.L_x_6887:
[----:B------:R-:W-:Y:S05]  /*7d30*/  BSYNC B1 ;  /* 0x0000000000017941 */ /* 0x000fea0003800000 */
.L_x_6886:
        /* <DEDUP_REMOVED lines=8> */
.L_x_6839:
        /* <DEDUP_REMOVED lines=67> */
.L_x_6857:
        /* <DEDUP_REMOVED lines=83> */
.L_x_6890:
        /* <DEDUP_REMOVED lines=8> */
.L_x_6891:
[----:B------:R-:W-:Y:S04]  /*87a0*/  IADD3 R11, R11, -0x1, RZ ;  /* 0xffffffff0b0b7810 */ /* 0x000fe80007ffe0ff */
[----:B------:R-:W-:Y:S11]  /*87b0*/  ISETP.GT.AND P0, PT, R11, R55, PT ;  /* 0x000000370b00720c */ /* 0x000ff60003f04270 */
[----:B------:R-:W-:Y:S02]  /*87c0*/  @!UPT UIADD3 URZ, URZ, URZ, URZ ;  /* 0x0000003f3f3ff290 */ /* 0x000fe4000fffe03f */
[----:B------:R-:W-:-:S05]  /*87d0*/  @P0 BRA `(.L_x_6892) ;  /* 0xffff9da000000947 */ /* 0x000fca000383ffff */
.L_x_6838:
        /* <DEDUP_REMOVED lines=11> */
[----:B------:R-:W5:Y:S01]  /*8890*/  @P0 LDG.E R2, [R10.64] ;  /* 0x000000060a020981 */ /* 0x000f62000c1e1900 */
[----:B---34-:R-:W-:Y:S01]  /*88a0*/  IMAD.MOV.U32 R5, RZ, RZ, c[0x0][0x190] ;  /* 0x00006400ff057624 */ /* 0x018fe200078e00ff */
        /* <DEDUP_REMOVED lines=12> */
[----:B-1----:R-:W-:-:S04]  /*8970*/  IMAD R7, R6, 0x40, R56 ;  /* 0x0000004006077824 */ /* 0x002fc800078e0238 */
[----:B-----5:R-:W-:Y:S01]  /*8980*/  IMAD.IADD R2, R7, 0x1, R2 ;  /* 0x0000000107027824 */ /* 0x020fe200078e0202 */
[-CC-:B------:R-:W-:Y:S02]  /*8990*/  LEA.HI.X R7, R5, R133.reuse, R3.reuse, 0x4, P0 ;  /* 0x0000008505077211 */ /* 0x180fe400000f2403 */
[----:B------:R-:W-:Y:S01]  /*89a0*/  LEA R26, P0, R8, c[0x0][0x160], 0x1 ;  /* 0x00005800081a7a11 */ /* 0x000fe200078008ff */
[----:B------:R-:W-:Y:S01]  /*89b0*/  IMAD R2, R117, R2, RZ ;  /* 0x0000000275027224 */ /* 0x000fe200078e02ff */
[----:B------:R-:W-:Y:S01]  /*89c0*/  LEA.HI.X R3, R5, R133, R3, 0x5, P2 ;  /* 0x0000008505037211 */ /* 0x000fe200010f2c03 */
[----:B------:R-:W-:Y:S01]  /*89d0*/  IMAD R5, R6, -0x40, R175 ;  /* 0xffffffc006057824 */ /* 0x000fe200078e02af */
[----:B------:R-:W-:Y:S02]  /*89e0*/  LEA.HI.X R27, R8, c[0x0][0x164], R4, 0x1, P0 ;  /* 0x00005900081b7a11 */ /* 0x000fe400000f0c04 */
[----:B------:R-:W-:Y:S02]  /*89f0*/  LEA R28, P0, R130, c[0x0][0x160], 0x1 ;  /* 0x00005800821c7a11 */ /* 0x000fe400078008ff */
[----:B------:R-:W-:Y:S01]  /*8a00*/  LEA.HI.X R25, R0, c[0x0][0x164], R7, 0x1, P1 ;  /* 0x0000590000197a11 */ /* 0x000fe200008f0c07 */
[----:B------:R-:W-:Y:S01]  /*8a10*/  IMAD.SHL.U32 R7, R117, 0x10, RZ ;  /* 0x0000001075077824 */ /* 0x000fe200078e00ff */
[----:B------:R-:W-:-:S02]  /*8a20*/  LEA.HI.X R29, R130, c[0x0][0x164], R3, 0x1, P0 ;  /* 0x00005900821d7a11 */ /* 0x000fc400000f0c03 */
[----:B------:R-:W-:Y:S02]  /*8a30*/  ISETP.NE.AND P0, PT, RZ, UR4, PT ;  /* 0x00000004ff007c0c */ /* 0x000fe4000bf05270 */
        /* <DEDUP_REMOVED lines=26> */
[----:B-----5:R-:W-:Y:S01]  /*8be0*/  HADD2.F32 R21, -RZ, R13.H1_H1 ;  /* 0x3000000dff157230 */ /* 0x020fe20000004100 */
[----:B------:R-:W-:Y:S01]  /*8bf0*/  MOV R20, R14 ;  /* 0x0000000e00147202 */ /* 0x000fe20000000f00 */
[----:B------:R-:W-:Y:S02]  /*8c00*/  HADD2.F32 R18, -RZ, R15.H1_H1 ;  /* 0x3000000fff127230 */ /* 0x000fe40000004100 */
[----:B------:R-:W-:Y:S02]  /*8c10*/  HADD2.F32 R22, -RZ, R13.H0_H0 ;  /* 0x2000000dff167230 */ /* 0x000fe40000004100 */
        /* <DEDUP_REMOVED lines=13> */
[-C--:B------:R-:W-:Y:S01]  /*8cf0*/  FFMA.FTZ R10, R19, R15.reuse, -R10 ;  /* 0x0000000f130a7223 */ /* 0x080fe2000001080a */
[--C-:B------:R-:W-:Y:S01]  /*8d00*/  HADD2.F32 R19, -RZ, R12.reuse.H1_H1 ;  /* 0x3000000cff137230 */ /* 0x100fe20000004100 */
[----:B------:R-:W-:Y:S01]  /*8d10*/  FFMA.FTZ R14, R21, R14, R11 ;  /* 0x0000000e150e7223 */ /* 0x000fe2000001000b */
[----:B------:R-:W-:Y:S01]  /*8d20*/  HADD2.F32 R11, -RZ, R12.H0_H0 ;  /* 0x2000000cff0b7230 */ /* 0x000fe20000004100 */
[----:B------:R-:W-:Y:S01]  /*8d30*/  FFMA.FTZ R15, R18, R15, R4 ;  /* 0x0000000f120f7223 */ /* 0x000fe20000010004 */
[--C-:B------:R-:W-:Y:S02]  /*8d40*/  HADD2.F32 R4, -RZ, R20.reuse.H0_H0 ;  /* 0x20000014ff047230 */ /* 0x100fe40000004100 */
[----:B------:R-:W-:Y:S01]  /*8d50*/  HADD2.F32 R20, -RZ, R20.H1_H1 ;  /* 0x30000014ff147230 */ /* 0x000fe20000004100 */
        /* <DEDUP_REMOVED lines=13> */
.L_x_6899:
[----:B------:R-:W-:Y:S05]  /*8e30*/  BSYNC B0 ;  /* 0x0000000000007941 */ /* 0x000fea0003800000 */
.L_x_6898:
[----:B-----5:R3:W-:Y:S02]  /*8e40*/  STS.128 [R180], R12 ;  /* 0x0000000cb4007388 */ /* 0x0207e40000000c00 */
.L_x_6897:
[----:B------:R-:W-:Y:S05]  /*8e50*/  BSYNC B1 ;  /* 0x0000000000017941 */ /* 0x000fea0003800000 */
.L_x_6896:
        /* <DEDUP_REMOVED lines=22> */
[--C-:B-----5:R-:W-:Y:S01]  /*8fc0*/  HADD2.F32 R21, -RZ, R13.reuse.H1_H1 ;  /* 0x3000000dff157230 */ /* 0x120fe20000004100 */
[----:B------:R-:W-:Y:S01]  /*8fd0*/  MOV R20, R14 ;  /* 0x0000000e00147202 */ /* 0x000fe20000000f00 */
[----:B------:R-:W-:Y:S02]  /*8fe0*/  HADD2.F32 R22, -RZ, R13.H0_H0 ;  /* 0x2000000dff167230 */ /* 0x000fe40000004100 */
[--C-:B------:R-:W-:Y:S02]  /*8ff0*/  HADD2.F32 R19, -RZ, R15.reuse.H0_H0 ;  /* 0x2000000fff137230 */ /* 0x100fe40000004100 */
[----:B------:R-:W-:-:S02]  /*9000*/  HADD2.F32 R15, -RZ, R15.H1_H1 ;  /* 0x3000000fff0f7230 */ /* 0x000fc40000004100 */
        /* <DEDUP_REMOVED lines=25> */
[-C--:B------:R-:W-:Y:S02]  /*91a0*/  FFMA.FTZ R11, R7, R10.reuse, -R11 ;  /* 0x0000000a070b7223 */ /* 0x080fe4000001080b */
[----:B------:R-:W-:Y:S01]  /*91b0*/  FFMA.FTZ R14, R15, R10, R14 ;  /* 0x0000000a0f0e7223 */ /* 0x000fe2000001000e */
[----:B------:R-:W-:Y:S01]  /*91c0*/  F2FP.PACK_AB R15, R3, R4 ;  /* 0x00000004030f723e */ /* 0x000fe200000000ff */
[-C--:B------:R-:W-:Y:S02]  /*91d0*/  FFMA.FTZ R8, R12, R19.reuse, -R8 ;  /* 0x000000130c087223 */ /* 0x080fe40000010808 */
[----:B------:R-:W-:Y:S01]  /*91e0*/  FFMA.FTZ R9, R20, R19, R9 ;  /* 0x0000001314097223 */ /* 0x000fe20000010009 */
[----:B------:R-:W-:-:S04]  /*91f0*/  F2FP.PACK_AB R12, R14, R11 ;  /* 0x0000000b0e0c723e */ /* 0x000fc800000000ff */
[----:B------:R-:W-:Y:S02]  /*9200*/  F2FP.PACK_AB R14, R9, R8 ;  /* 0x00000008090e723e */ /* 0x000fe400000000ff */
.L_x_6903:
[----:B------:R-:W-:Y:S05]  /*9210*/  BSYNC B0 ;  /* 0x0000000000007941 */ /* 0x000fea0003800000 */
.L_x_6902:
[----:B-----5:R1:W-:Y:S02]  /*9220*/  STS.128 [R180+0x800], R12 ;  /* 0x0008000cb4007388 */ /* 0x0203e40000000c00 */
.L_x_6901:
[----:B------:R-:W-:Y:S05]  /*9230*/  BSYNC B1 ;  /* 0x0000000000017941 */ /* 0x000fea0003800000 */
.L_x_6900:
        /* <DEDUP_REMOVED lines=23> */
[--C-:B-----5:R-:W-:Y:S02]  /*93b0*/  HADD2.F32 R21, -RZ, R29.reuse.H0_H0 ;  /* 0x2000001dff157230 */ /* 0x120fe40000004100 */
[----:B------:R-:W-:Y:S02]  /*93c0*/  HADD2.F32 R19, -RZ, R29.H1_H1 ;  /* 0x3000001dff137230 */ /* 0x000fe40000004100 */
[--C-:B------:R-:W-:Y:S02]  /*93d0*/  HADD2.F32 R18, -RZ, R31.reuse.H1_H1 ;  /* 0x3000001fff127230 */ /* 0x100fe40000004100 */
[----:B-1----:R-:W-:-:S02]  /*93e0*/  HADD2.F32 R15, -RZ, R31.H0_H0 ;  /* 0x2000001fff0f7230 */ /* 0x002fc40000004100 */
        /* <DEDUP_REMOVED lines=32> */
.L_x_6907:
[----:B------:R-:W-:Y:S05]  /*95f0*/  BSYNC B0 ;  /* 0x0000000000007941 */ /* 0x000fea0003800000 */
.L_x_6906:
[----:B-----5:R1:W-:Y:S02]  /*9600*/  STS.128 [R180+0x1000], R28 ;  /* 0x0010001cb4007388 */ /* 0x0203e40000000c00 */
.L_x_6905:
[----:B------:R-:W-:Y:S05]  /*9610*/  BSYNC B1 ;  /* 0x0000000000017941 */ /* 0x000fea0003800000 */
.L_x_6904:
        /* <DEDUP_REMOVED lines=35> */
[-C--:B------:R-:W-:Y:S01]  /*9850*/  FMUL.FTZ R3, R14, R19.reuse ;  /* 0x000000130e037220 */ /* 0x080fe20000410000 */
[----:B------:R-:W-:Y:S01]  /*9860*/  HADD2.F32 R5, -RZ, R5.H0_H0 ;  /* 0x20000005ff057230 */ /* 0x000fe20000004100 */
[----:B------:R-:W-:Y:S01]  /*9870*/  FMUL.FTZ R0, R16, R19 ;  /* 0x0000001310007220 */ /* 0x000fe20000410000 */
[----:B------:R-:W-:Y:S01]  /*9880*/  HADD2.F32 R8, -RZ, R8.H0_H0 ;  /* 0x20000008ff087230 */ /* 0x000fe20000004100 */
[-C--:B------:R-:W-:Y:S01]  /*9890*/  FFMA.FTZ R10, R15, R13.reuse, -R10 ;  /* 0x0000000d0f0a7223 */ /* 0x080fe2000001080a */
[----:B------:R-:W-:Y:S01]  /*98a0*/  HADD2.F32 R15, -RZ, R9.H0_H0 ;  /* 0x20000009ff0f7230 */ /* 0x000fe20000004100 */
[----:B------:R-:W-:Y:S01]  /*98b0*/  FFMA.FTZ R7, R18, R13, R7 ;  /* 0x0000000d12077223 */ /* 0x000fe20000010007 */
[----:B------:R-:W-:Y:S01]  /*98c0*/  HADD2.F32 R13, -RZ, R12.H1_H1 ;  /* 0x3000000cff0d7230 */ /* 0x000fe20000004100 */
[----:B------:R-:W-:-:S02]  /*98d0*/  FFMA.FTZ R3, R16, R11, -R3 ;  /* 0x0000000b10037223 */ /* 0x000fc40000010803 */
[----:B------:R-:W-:Y:S01]  /*98e0*/  FFMA.FTZ R0, R14, R11, R0 ;  /* 0x0000000b0e007223 */ /* 0x000fe20000010000 */
[----:B------:R-:W-:Y:S01]  /*98f0*/  HADD2.F32 R11, -RZ, R12.H0_H0 ;  /* 0x2000000cff0b7230 */ /* 0x000fe20000004100 */
[-C--:B------:R-:W-:Y:S01]  /*9900*/  FMUL.FTZ R9, R13, R4.reuse ;  /* 0x000000040d097220 */ /* 0x080fe20000410000 */
[--C-:B------:R-:W-:Y:S02]  /*9910*/  HADD2.F32 R14, -RZ, R17.reuse.H1_H1 ;  /* 0x30000011ff0e7230 */ /* 0x100fe40000004100 */
[----:B------:R-:W-:Y:S01]  /*9920*/  HADD2.F32 R12, -RZ, R17.H0_H0 ;  /* 0x20000011ff0c7230 */ /* 0x000fe20000004100 */
[----:B------:R-:W-:Y:S02]  /*9930*/  FMUL.FTZ R16, R11, R4 ;  /* 0x000000040b107220 */ /* 0x000fe40000410000 */
[-C--:B------:R-:W-:Y:S02]  /*9940*/  FMUL.FTZ R4, R14, R5.reuse ;  /* 0x000000050e047220 */ /* 0x080fe40000410000 */
[----:B------:R-:W-:-:S02]  /*9950*/  FMUL.FTZ R5, R12, R5 ;  /* 0x000000050c057220 */ /* 0x000fc40000410000 */
[-C--:B------:R-:W-:Y:S02]  /*9960*/  FFMA.FTZ R9, R11, R8.reuse, -R9 ;  /* 0x000000080b097223 */ /* 0x080fe40000010809 */
[----:B------:R-:W-:Y:S01]  /*9970*/  FFMA.FTZ R16, R13, R8, R16 ;  /* 0x000000080d107223 */ /* 0x000fe20000010010 */
[----:B------:R-:W-:Y:S01]  /*9980*/  F2FP.PACK_AB R13, R7, R10 ;  /* 0x0000000a070d723e */ /* 0x000fe200000000ff */
[-C--:B------:R-:W-:Y:S02]  /*9990*/  FFMA.FTZ R4, R12, R15.reuse, -R4 ;  /* 0x0000000f0c047223 */ /* 0x080fe40000010804 */
[----:B------:R-:W-:Y:S01]  /*99a0*/  FFMA.FTZ R5, R14, R15, R5 ;  /* 0x0000000f0e057223 */ /* 0x000fe20000010005 */
[----:B------:R-:W-:Y:S02]  /*99b0*/  F2FP.PACK_AB R15, R0, R3 ;  /* 0x00000003000f723e */ /* 0x000fe400000000ff */
[----:B------:R-:W-:Y:S02]  /*99c0*/  F2FP.PACK_AB R12, R16, R9 ;  /* 0x00000009100c723e */ /* 0x000fe400000000ff */
[----:B------:R-:W-:-:S02]  /*99d0*/  F2FP.PACK_AB R14, R5, R4 ;  /* 0x00000004050e723e */ /* 0x000fc400000000ff */
.L_x_6910:
[----:B------:R-:W-:Y:S05]  /*99e0*/  BSYNC B0 ;  /* 0x0000000000007941 */ /* 0x000fea0003800000 */
.L_x_6909:
[----:B-----5:R1:W-:Y:S01]  /*99f0*/  STS.128 [R180+0x1800], R12 ;  /* 0x0018000cb4007388 */ /* 0x0203e20000000c00 */
[----:B------:R-:W-:Y:S05]  /*9a00*/  BRA `(.L_x_6908) ;  /* 0x00001cb000007947 */ /* 0x000fea0003800000 */
.L_x_6895:
        /* <DEDUP_REMOVED lines=92> */
.L_x_6914:
[----:B------:R-:W-:Y:S05]  /*9fd0*/  BSYNC B0 ;  /* 0x0000000000007941 */ /* 0x000fea0003800000 */
.L_x_6913:
[----:B-----5:R4:W-:Y:S02]  /*9fe0*/  STS.128 [R180], R20 ;  /* 0x00000014b4007388 */ /* 0x0209e40000000c00 */
.L_x_6912:
[----:B------:R-:W-:Y:S05]  /*9ff0*/  BSYNC B1 ;  /* 0x0000000000017941 */ /* 0x000fea0003800000 */
.L_x_6911:
        /* <DEDUP_REMOVED lines=94> */
.L_x_6918:
[----:B------:R-:W-:Y:S05]  /*a5e0*/  BSYNC B0 ;  /* 0x0000000000007941 */ /* 0x000fea0003800000 */
.L_x_6917:
[----:B-----5:R1:W-:Y:S02]  /*a5f0*/  STS.128 [R180+0x800], R20 ;  /* 0x00080014b4007388 */ /* 0x0203e40000000c00 */
.L_x_6916:
[----:B------:R-:W-:Y:S05]  /*a600*/  BSYNC B1 ;  /* 0x0000000000017941 */ /* 0x000fea0003800000 */
.L_x_6915:
        /* <DEDUP_REMOVED lines=95> */
.L_x_6922:
[----:B------:R-:W-:Y:S05]  /*ac00*/  BSYNC B0 ;  /* 0x0000000000007941 */ /* 0x000fea0003800000 */
.L_x_6921:
[----:B-----5:R1:W-:Y:S02]  /*ac10*/  STS.128 [R180+0x1000], R20 ;  /* 0x00100014b4007388 */ /* 0x0203e40000000c00 */
.L_x_6920:
[----:B------:R-:W-:Y:S05]  /*ac20*/  BSYNC B1 ;  /* 0x0000000000017941 */ /* 0x000fea0003800000 */
.L_x_6919:
        /* <DEDUP_REMOVED lines=96> */
.L_x_6924:
[----:B------:R-:W-:Y:S05]  /*b230*/  BSYNC B0 ;  /* 0x0000000000007941 */ /* 0x000fea0003800000 */
.L_x_6923:
[----:B-----5:R1:W-:Y:S01]  /*b240*/  STS.128 [R180+0x1800], R16 ;  /* 0x00180010b4007388 */ /* 0x0203e20000000c00 */
[----:B------:R-:W-:Y:S05]  /*b250*/  BRA `(.L_x_6908) ;  /* 0x0000046000007947 */ /* 0x000fea0003800000 */
.L_x_6894:
        /* <DEDUP_REMOVED lines=8> */
[----:B----4-:R-:W-:-:S04]  /*b2e0*/  LEA R4, P0, R130, c[0x0][0x160], 0x1 ;  /* 0x0000580082047a11 */ /* 0x010fc800078008ff */
[----:B------:R-:W-:-:S05]  /*b2f0*/  LEA.HI.X R5, R130, c[0x0][0x164], R133, 0x1, P0 ;  /* 0x0000590082057a11 */ /* 0x000fca00000f0c85 */
[----:B------:R-:W-:Y:S01]  /*b300*/  @!PT LDS RZ, [RZ] ;  /* 0x00000000fffff984 */ /* 0x000fe20000000800 */
[----:B------:R-:W-:Y:S01]  /*b310*/  @!PT LDS RZ, [RZ] ;  /* 0x00000000fffff984 */ /* 0x000fe20000000800 */
[----:B------:R-:W-:Y:S01]  /*b320*/  @!PT LDS RZ, [RZ] ;  /* 0x00000000fffff984 */ /* 0x000fe20000000800 */
[----:B------:R3:W-:Y:S04]  /*b330*/  LDGSTS.E.BYPASS.LTC128B.128 [R180], [R4.64] ;  /* 0x0000000004b47fae */ /* 0x0007e8000b901d46 */
.L_x_6926:
[----:B------:R-:W-:Y:S05]  /*b340*/  BSYNC B0 ;  /* 0x0000000000007941 */ /* 0x000fea0003800000 */
.L_x_6925:
        /* <DEDUP_REMOVED lines=8> */
[----:B---34-:R-:W-:-:S03]  /*b3d0*/  IMAD.MOV.U32 R5, RZ, RZ, c[0x0][0x194] ;  /* 0x00006500ff057624 */ /* 0x018fc600078e00ff */
        /* <DEDUP_REMOVED lines=8> */
.L_x_6928:
[----:B------:R-:W-:Y:S05]  /*b460*/  BSYNC B0 ;  /* 0x0000000000007941 */ /* 0x000fea0003800000 */
.L_x_6927:
        /* <DEDUP_REMOVED lines=17> */
.L_x_6930:
[----:B------:R-:W-:Y:S05]  /*b580*/  BSYNC B0 ;  /* 0x0000000000007941 */ /* 0x000fea0003800000 */
.L_x_6929:
        /* <DEDUP_REMOVED lines=13> */
[----:B---34-:R-:W-:-:S04]  /*b660*/  LEA R4, P0, R8, c[0x0][0x160], 0x1 ;  /* 0x0000580008047a11 */ /* 0x018fc800078008ff */
[----:B------:R-:W-:-:S05]  /*b670*/  LEA.HI.X R5, R8, c[0x0][0x164], R0, 0x1, P0 ;  /* 0x0000590008057a11 */ /* 0x000fca00000f0c00 */
[----:B------:R-:W-:Y:S01]  /*b680*/  @!PT LDS RZ, [RZ] ;  /* 0x00000000fffff984 */ /* 0x000fe20000000800 */
[----:B------:R-:W-:Y:S01]  /*b690*/  @!PT LDS RZ, [RZ] ;  /* 0x00000000fffff984 */ /* 0x000fe20000000800 */
[----:B------:R-:W-:Y:S01]  /*b6a0*/  @!PT LDS RZ, [RZ] ;  /* 0x00000000fffff984 */ /* 0x000fe20000000800 */
[----:B------:R3:W-:Y:S04]  /*b6b0*/  LDGSTS.E.BYPASS.LTC128B.128 [R180+0x1800], [R4.64] ;  /* 0x0180000004b47fae */ /* 0x0007e8000b901d46 */
.L_x_6908:
[----:B------:R-:W-:Y:S05]  /*b6c0*/  BSYNC B2 ;  /* 0x0000000000027941 */ /* 0x000fea0003800000 */
.L_x_6893:
        /* <DEDUP_REMOVED lines=16> */
.L_x_6932:
[----:B------:R-:W-:Y:S05]  /*b7d0*/  BSYNC B0 ;  /* 0x0000000000007941 */ /* 0x000fea0003800000 */
.L_x_6931:
[----:B------:R-:W-:Y:S01]  /*b7e0*/  ISETP.GE.AND P0, PT, R2, R11, PT ;  /* 0x0000000b0200720c */ /* 0x000fe20003f06270 */
[----:B------:R-:W-:-:S12]  /*b7f0*/  BSSY B0, `(.L_x_6933) ;  /* 0x000000b000007945 */ /* 0x000fd80003800000 */
[----:B------:R-:W-:Y:S05]  /*b800*/  @P0 BRA `(.L_x_6934) ;  /* 0x0000009000000947 */ /* 0x000fea0003800000 */
[----:B------:R-:W-:-:S13]  /*b810*/  ISETP.GE.AND P0, PT, R100, c[0x0][0x220], PT ;  /* 0x0000880064007a0c */ /* 0x000fda0003f06270 */
[----:B------:R1:W-:Y:S01]  /*b820*/  @P0 STS.128 [R180+0x2800], RZ ;  /* 0x002800ffb4000388 */ /* 0x0003e20000000c00 */
[----:B------:R-:W-:Y:S05]  /*b830*/  @P0 BRA `(.L_x_6934) ;  /* 0x0000006000000947 */ /* 0x000fea0003800000 */
[----:B---34-:R-:W-:-:S04]  /*b840*/  LEA R4, P0, R174, R182, 0x1 ;  /* 0x000000b6ae047211 */ /* 0x018fc800078008ff */
[----:B------:R-:W-:-:S05]  /*b850*/  LEA.HI.X R5, R174, R181, R173, 0x1, P0 ;  /* 0x000000b5ae057211 */ /* 0x000fca00000f0cad */
[----:B------:R-:W-:Y:S01]  /*b860*/  @!PT LDS RZ, [RZ] ;  /* 0x00000000fffff984 */ /* 0x000fe20000000800 */
[----:B------:R-:W-:Y:S01]  /*b870*/  @!PT LDS RZ, [RZ] ;  /* 0x00000000fffff984 */ /* 0x000fe20000000800 */
[----:B------:R-:W-:Y:S01]  /*b880*/  @!PT LDS RZ, [RZ] ;  /* 0x00000000fffff984 */ /* 0x000fe20000000800 */
[----:B------:R3:W-:Y:S04]  /*b890*/  LDGSTS.E.BYPASS.LTC128B.128 [R180+0x2800], [R4.64] ;  /* 0x0280000004b47fae */ /* 0x0007e8000b901d46 */
.L_x_6934:
[----:B------:R-:W-:Y:S05]  /*b8a0*/  BSYNC B0 ;  /* 0x0000000000007941 */ /* 0x000fea0003800000 */
.L_x_6933:
[----:B------:R-:W-:Y:S01]  /*b8b0*/  ISETP.GE.AND P0, PT, R24, R11, PT ;  /* 0x0000000b1800720c */ /* 0x000fe20003f06270 */
[----:B------:R-:W-:-:S12]  /*b8c0*/  BSSY B0, `(.L_x_6935) ;  /* 0x000000d000007945 */ /* 0x000fd80003800000 */
[----:B------:R-:W-:Y:S05]  /*b8d0*/  @P0 BRA `(.L_x_6936) ;  /* 0x000000b000000947 */ /* 0x000fea0003800000 */
[----:B------:R-:W-:-:S13]  /*b8e0*/  ISETP.GE.AND P0, PT, R100, c[0x0][0x220], PT ;  /* 0x0000880064007a0c */ /* 0x000fda0003f06270 */
[----:B------:R1:W-:Y:S01]  /*b8f0*/  @P0 STS.128 [R180+0x3000], RZ ;  /* 0x003000ffb4000388 */ /* 0x0003e20000000c00 */
[----:B------:R-:W-:Y:S05]  /*b900*/  @P0 BRA `(.L_x_6936) ;  /* 0x0000008000000947 */ /* 0x000fea0003800000 */
[----:B------:R-:W-:Y:S02]  /*b910*/  IMAD.MOV.U32 R0, RZ, RZ, c[0x0][0x198] ;  /* 0x00006600ff007624 */ /* 0x000fe400078e00ff */
[----:B---34-:R-:W-:-:S03]  /*b920*/  IMAD.MOV.U32 R4, RZ, RZ, c[0x0][0x19c] ;  /* 0x00006700ff047624 */ /* 0x018fc600078e00ff */
[----:B------:R-:W-:-:S04]  /*b930*/  LEA R8, P0, R0, R182, 0x6 ;  /* 0x000000b600087211 */ /* 0x000fc800078030ff */
[----:B------:R-:W-:-:S05]  /*b940*/  LEA.HI.X R9, R0, R181, R4, 0x6, P0 ;  /* 0x000000b500097211 */ /* 0x000fca00000f3404 */
[----:B------:R-:W-:Y:S01]  /*b950*/  @!PT LDS RZ, [RZ] ;  /* 0x00000000fffff984 */ /* 0x000fe20000000800 */
[----:B------:R-:W-:Y:S01]  /*b960*/  @!PT LDS RZ, [RZ] ;  /* 0x00000000fffff984 */ /* 0x000fe20000000800 */
[----:B------:R-:W-:Y:S01]  /*b970*/  @!PT LDS RZ, [RZ] ;  /* 0x00000000fffff984 */ /* 0x000fe20000000800 */
[----:B------:R3:W-:Y:S04]  /*b980*/  LDGSTS.E.BYPASS.LTC128B.128 [R180+0x3000], [R8.64] ;  /* 0x0300000008b47fae */ /* 0x0007e8000b901d46 */
.L_x_6936:
[----:B------:R-:W-:Y:S05]  /*b990*/  BSYNC B0 ;  /* 0x0000000000007941 */ /* 0x000fea0003800000 */
.L_x_6935:
        /* <DEDUP_REMOVED lines=10> */
[----:B---34-:R-:W-:-:S05]  /*ba40*/  IMAD.WIDE.U32 R4, R0, 0x60, R182 ;  /* 0x0000006000047825 */ /* 0x018fca00078e00b6 */
[----:B------:R-:W-:-:S05]  /*ba50*/  IADD3 R5, R5, UR4, RZ ;  /* 0x0000000405057c10 */ /* 0x000fca000fffe0ff */
[----:B------:R-:W-:Y:S01]  /*ba60*/  @!PT LDS RZ, [RZ] ;  /* 0x00000000fffff984 */ /* 0x000fe20000000800 */
[----:B------:R-:W-:Y:S01]  /*ba70*/  @!PT LDS RZ, [RZ] ;  /* 0x00000000fffff984 */ /* 0x000fe20000000800 */
[----:B------:R-:W-:Y:S01]  /*ba80*/  @!PT LDS RZ, [RZ] ;  /* 0x00000000fffff984 */ /* 0x000fe20000000800 */
[----:B------:R1:W-:Y:S02]  /*ba90*/  LDGSTS.E.BYPASS.LTC128B.128 [R180+0x3800], [R4.64] ;  /* 0x0380000004b47fae */ /* 0x0003e4000b901d46 */
.L_x_6938:
[----:B------:R-:W-:Y:S05]  /*baa0*/  BSYNC B0 ;  /* 0x0000000000007941 */ /* 0x000fea0003800000 */
.L_x_6937:
[----:B------:R-:W-:Y:S01]  /*bab0*/  IADD3 R10, R128, 0x40, RZ ;  /* 0x00000040800a7810 */ /* 0x000fe20007ffe0ff */
[----:B------:R-:W-:Y:S03]  /*bac0*/  BSSY B0, `(.L_x_6939) ;  /* 0x000000e000007945 */ /* 0x000fe60003800000 */
[----:B------:R-:W-:-:S13]  /*bad0*/  ISETP.GE.AND P0, PT, R10, R11, PT ;  /* 0x0000000b0a00720c */ /* 0x000fda0003f06270 */
[----:B------:R-:W-:Y:S05]  /*bae0*/  @P0 BRA `(.L_x_6940) ;  /* 0x000000b000000947 */ /* 0x000fea0003800000 */
[----:B------:R-:W-:-:S13]  /*baf0*/  ISETP.GE.AND P0, PT, R100, c[0x0][0x220], PT ;  /* 0x0000880064007a0c */ /* 0x000fda0003f06270 */
[----:B------:R1:W-:Y:S01]  /*bb00*/  @P0 STS.128 [R180+0x4000], RZ ;  /* 0x004000ffb4000388 */ /* 0x0003e20000000c00 */
[----:B------:R-:W-:Y:S05]  /*bb10*/  @P0 BRA `(.L_x_6940) ;  /* 0x0000008000000947 */ /* 0x000fea0003800000 */
[----:B-1-34-:R-:W-:Y:S02]  /*bb20*/  IMAD.MOV.U32 R5, RZ, RZ, c[0x0][0x198] ;  /* 0x00006600ff057624 */ /* 0x01afe400078e00ff */
[----:B------:R-:W-:-:S03]  /*bb30*/  IMAD.MOV.U32 R0, RZ, RZ, c[0x0][0x19c] ;  /* 0x00006700ff007624 */ /* 0x000fc600078e00ff */
[----:B------:R-:W-:-:S04]  /*bb40*/  LEA R4, P0, R5, R182, 0x7 ;  /* 0x000000b605047211 */ /* 0x000fc800078038ff */
[----:B------:R-:W-:-:S05]  /*bb50*/  LEA.HI.X R5, R5, R181, R0, 0x7, P0 ;  /* 0x000000b505057211 */ /* 0x000fca00000f3c00 */
[----:B------:R-:W-:Y:S01]  /*bb60*/  @!PT LDS RZ, [RZ] ;  /* 0x00000000fffff984 */ /* 0x000fe20000000800 */
[----:B------:R-:W-:Y:S01]  /*bb70*/  @!PT LDS RZ, [RZ] ;  /* 0x00000000fffff984 */ /* 0x000fe20000000800 */
[----:B------:R-:W-:Y:S01]  /*bb80*/  @!PT LDS RZ, [RZ] ;  /* 0x00000000fffff984 */ /* 0x000fe20000000800 */
[----:B------:R1:W-:Y:S04]  /*bb90*/  LDGSTS.E.BYPASS.LTC128B.128 [R180+0x4000], [R4.64] ;  /* 0x0400000004b47fae */ /* 0x0003e8000b901d46 */
.L_x_6940:
[----:B------:R-:W-:Y:S05]  /*bba0*/  BSYNC B0 ;  /* 0x0000000000007941 */ /* 0x000fea0003800000 */
.L_x_6939:
        /* <DEDUP_REMOVED lines=11> */
[----:B----4-:R-:W-:-:S05]  /*bc60*/  IMAD.WIDE.U32 R4, R0, 0xa0, R182 ;  /* 0x000000a000047825 */ /* 0x010fca00078e00b6 */
[----:B------:R-:W-:-:S05]  /*bc70*/  IADD3 R5, R5, UR4, RZ ;  /* 0x0000000405057c10 */ /* 0x000fca000fffe0ff */
[----:B------:R-:W-:Y:S01]  /*bc80*/  @!PT LDS RZ, [RZ] ;  /* 0x00000000fffff984 */ /* 0x000fe20000000800 */
[----:B------:R-:W-:Y:S01]  /*bc90*/  @!PT LDS RZ, [RZ] ;  /* 0x00000000fffff984 */ /* 0x000fe20000000800 */
[----:B------:R-:W-:Y:S01]  /*bca0*/  @!PT LDS RZ, [RZ] ;  /* 0x00000000fffff984 */ /* 0x000fe20000000800 */
[----:B------:R1:W-:Y:S02]  /*bcb0*/  LDGSTS.E.BYPASS.LTC128B.128 [R180+0x4800], [R4.64] ;  /* 0x0480000004b47fae */ /* 0x0003e4000b901d46 */
.L_x_6942:
[----:B------:R-:W-:Y:S05]  /*bcc0*/  BSYNC B0 ;  /* 0x0000000000007941 */ /* 0x000fea0003800000 */
.L_x_6941:
        /* <DEDUP_REMOVED lines=17> */
.L_x_6944:
[----:B------:R-:W-:Y:S05]  /*bde0*/  BSYNC B0 ;  /* 0x0000000000007941 */ /* 0x000fea0003800000 */
.L_x_6943:
        /* <DEDUP_REMOVED lines=17> */
.L_x_6946:
[----:B------:R-:W-:Y:S05]  /*bf00*/  BSYNC B0 ;  /* 0x0000000000007941 */ /* 0x000fea0003800000 */
.L_x_6945:
[----:B------:R-:W5:Y:S01]  /*bf10*/  S2UR UR8, SR_CTAID.Y ;  /* 0x00000000000879c3 */ /* 0x000f620000002600 */
[----:B------:R-:W-:Y:S01]  /*bf20*/  ULDC.64 UR4, c[0x0][0x320] ;  /* 0x0000c80000047ab9 */ /* 0x000fe20000000a00 */
[----:B------:R-:W0:Y:S06]  /*bf30*/  LDGDEPBAR ;  /* 0x00000000000079af */ /* 0x000e2c0000000000 */
[----:B------:R-:W1:Y:S01]  /*bf40*/  S2UR UR10, SR_CTAID.Z ;  /* 0x00000000000a79c3 */ /* 0x000e620000002700 */
[----:B-----5:R-:W-:Y:S01]  /*bf50*/  USHF.R.S32.HI UR9, URZ, 0x1f, UR8 ;  /* 0x0000001f3f097899 */ /* 0x020fe20008011408 */
[----:B-1--4-:R-:W1:Y:S01]  /*bf60*/  S2R R5, SR_TID.X ;  /* 0x0000000000057919 */ /* 0x012e620000002100 */
[----:B------:R-:W-:-:S04]  /*bf70*/  DEPBAR.LE SB0, 0x0 ;  /* 0x000080000000791a */ /* 0x000fc80000000000 */
[----:B------:R-:W-:Y:S02]  /*bf80*/  UIMAD UR9, UR9, UR4, URZ ;  /* 0x00000004090972a4 */ /* 0x000fe4000f8e023f */
[----:B------:R-:W-:Y:S02]  /*bf90*/  USHF.R.S32.HI UR11, URZ, 0x1f, UR10 ;  /* 0x0000001f3f0b7899 */ /* 0x000fe4000801140a */
[----:B------:R-:W-:Y:S02]  /*bfa0*/  UIMAD UR9, UR8, UR5, UR9 ;  /* 0x00000005080972a4 */ /* 0x000fe4000f8e0209 */
[----:B------:R-:W-:-:S03]  /*bfb0*/  UIMAD.WIDE.U32 UR10, UR8, UR4, UR10 ;  /* 0x00000004080a72a5 */ /* 0x000fc6000f8e000a */
[----:B------:R-:W-:Y:S02]  /*bfc0*/  ULDC.64 UR4, c[0x0][0x318] ;  /* 0x0000c60000047ab9 */ /* 0x000fe40000000a00 */
[----:B------:R-:W-:Y:S02]  /*bfd0*/  UIADD3 UR9, UR11, UR9, URZ ;  /* 0x000000090b097290 */ /* 0x000fe4000fffe03f */
[----:B------:R-:W-:-:S04]  /*bfe0*/  ULEA UR4, UP0, UR10, UR4, 0x2 ;  /* 0x000000040a047291 */ /* 0x000fc8000f80103f */
[----:B------:R-:W-:Y:S02]  /*bff0*/  ULEA.HI.X UR5, UR10, UR5, UR9, 0x2, UP0 ;  /* 0x000000050a057291 */ /* 0x000fe400080f1409 */
[----:B------:R-:W-:-:S04]  /*c000*/  IMAD.U32 R14, RZ, RZ, UR4 ;  /* 0x00000004ff0e7e24 */ /* 0x000fc8000f8e00ff */
[----:B------:R-:W-:-:S05]  /*c010*/  IMAD.U32 R15, RZ, RZ, UR5 ;  /* 0x00000005ff0f7e24 */ /* 0x000fca000f8e00ff */
[----:B------:R-:W4:Y:S04]  /*c020*/  LDG.E R13, [R14.64] ;  /* 0x000000060e0d7981 */ /* 0x000f28000c1e1900 */
[----:B------:R-:W-:Y:S01]  /*c030*/  BAR.SYNC.DEFER_BLOCKING 0x0 ;  /* 0x0000000000007b1d */ /* 0x000fe20000010000 */
[----:B------:R-:W-:Y:S01]  /*c040*/  ISETP.GE.AND P0, PT, R128, R11, PT ;  /* 0x0000000b8000720c */ /* 0x000fe20003f06270 */
[----:B-1----:R-:W-:Y:S01]  /*c050*/  IMAD.SHL.U32 R184, R5, 0x2, RZ ;  /* 0x0000000205b87824 */ /* 0x002fe200078e00ff */
[----:B------:R-:W-:Y:S02]  /*c060*/  SHF.R.S32.HI R4, RZ, 0x1f, R5 ;  /* 0x0000001fff047819 */ /* 0x000fe40000011405 */
[----:B------:R-:W-:Y:S01]  /*c070*/  LEA R136, P1, R120, c[0x0][0x170], 0x1 ;  /* 0x00005c0078887a11 */ /* 0x000fe200078208ff */
[----:B------:R-:W4:Y:S01]  /*c080*/  MUFU.RCP R0, c[0x0][0x238] ;  /* 0x00008e0000007b08 */ /* 0x000f220000001000 */
        /* <DEDUP_REMOVED lines=10> */
[----:B----4-:R-:W-:Y:S01]  /*c130*/  FMUL.FTZ R0, R13, R0 ;  /* 0x000000000d007220 */ /* 0x010fe20000410000 */
[----:B------:R-:W-:Y:S05]  /*c140*/  @P0 BRA `(.L_x_6948) ;  /* 0x0000007000000947 */ /* 0x000fea0003800000 */
[----:B-1----:R-:W-:-:S13]  /*c150*/  ISETP.GE.AND P0, PT, R100, c[0x0][0x220], PT ;  /* 0x0000880064007a0c */ /* 0x002fda0003f06270 */
[----:B------:R1:W-:Y:S01]  /*c160*/  @P0 STS.128 [R180+0x6000], RZ ;  /* 0x006000ffb4000388 */ /* 0x0003e20000000c00 */
[----:B------:R-:W-:Y:S05]  /*c170*/  @P0 BRA `(.L_x_6948) ;  /* 0x0000004000000947 */ /* 0x000fea0003800000 */
[----:B------:R-:W-:Y:S01]  /*c180*/  @!PT LDS RZ, [RZ] ;  /* 0x00000000fffff984 */ /* 0x000fe20000000800 */
[----:B------:R-:W-:Y:S01]  /*c190*/  @!PT LDS RZ, [RZ] ;  /* 0x00000000fffff984 */ /* 0x000fe20000000800 */
[----:B------:R-:W-:Y:S01]  /*c1a0*/  @!PT LDS RZ, [RZ] ;  /* 0x00000000fffff984 */ /* 0x000fe20000000800 */
[----:B------:R4:W-:Y:S02]  /*c1b0*/  LDGSTS.E.BYPASS.LTC128B.128 [R180+0x6000], [R136.64] ;  /* 0x0600000088b47fae */ /* 0x0009e4000b901d46 */
.L_x_6948:
[----:B-1----:R-:W-:Y:S05]  /*c1c0*/  BSYNC B0 ;  /* 0x0000000000007941 */ /* 0x002fea0003800000 */
.L_x_6947:
        /* <DEDUP_REMOVED lines=13> */
.L_x_6950:
[----:B------:R-:W-:Y:S05]  /*c2a0*/  BSYNC B0 ;  /* 0x0000000000007941 */ /* 0x000fea0003800000 */
.L_x_6949:
        /* <DEDUP_REMOVED lines=15> */
.L_x_6952:
[----:B------:R-:W-:Y:S05]  /*c3a0*/  BSYNC B0 ;  /* 0x0000000000007941 */ /* 0x000fea0003800000 */
.L_x_6951:
        /* <DEDUP_REMOVED lines=16> */
.L_x_6954:
[----:B------:R-:W-:Y:S05]  /*c4b0*/  BSYNC B0 ;  /* 0x0000000000007941 */ /* 0x000fea0003800000 */
.L_x_6953:
        /* <DEDUP_REMOVED lines=15> */
.L_x_6956:
[----:B------:R-:W-:Y:S05]  /*c5b0*/  BSYNC B0 ;  /* 0x0000000000007941 */ /* 0x000fea0003800000 */
.L_x_6955:
        /* <DEDUP_REMOVED lines=16> */
.L_x_6958:
[----:B------:R-:W-:Y:S05]  /*c6c0*/  BSYNC B0 ;  /* 0x0000000000007941 */ /* 0x000fea0003800000 */
.L_x_6957:
        /* <DEDUP_REMOVED lines=16> */
.L_x_6960:
[----:B------:R-:W-:Y:S05]  /*c7d0*/  BSYNC B0 ;  /* 0x0000000000007941 */ /* 0x000fea0003800000 */
.L_x_6959:
        /* <DEDUP_REMOVED lines=16> */
.L_x_6962:
[----:B------:R-:W-:Y:S05]  /*c8e0*/  BSYNC B0 ;  /* 0x0000000000007941 */ /* 0x000fea0003800000 */
.L_x_6961:
[-C--:B------:R-:W-:Y:S01]  /*c8f0*/  LEA.HI R2, R4, R5.reuse, RZ, 0x4 ;  /* 0x0000000504027211 */ /* 0x080fe200078f20ff */
[----:B------:R-:W-:Y:S01]  /*c900*/  IMAD.SHL.U32 R128, R128, 0x8, RZ ;  /* 0x0000000880807824 */ /* 0x000fe200078e00ff */
[----:B------:R-:W-:Y:S01]  /*c910*/  LEA.HI R4, R4, R5, RZ, 0x3 ;  /* 0x0000000504047211 */ /* 0x000fe200078f18ff */
[----:B------:R-:W-:Y:S01]  /*c920*/  IMAD.SHL.U32 R102, R51, 0x40, RZ ;  /* 0x0000004033667824 */ /* 0x000fe200078e00ff */
[----:B------:R-:W-:Y:S01]  /*c930*/  SHF.R.S32.HI R169, RZ, 0x4, R2 ;  /* 0x00000004ffa97819 */ /* 0x000fe20000011402 */
[----:B------:R-:W0:Y:S01]  /*c940*/  LDGDEPBAR ;  /* 0x00000000000079af */ /* 0x000e220000000000 */
[----:B------:R-:W-:Y:S02]  /*c950*/  LOP3.LUT R4, R4, 0xfffffff8, RZ, 0xc0, !PT ;  /* 0xfffffff804047812 */ /* 0x000fe400078ec0ff */
[----:B-1----:R-:W-:Y:S02]  /*c960*/  LEA.HI R8, R2, R169, RZ, 0x1 ;  /* 0x000000a902087211 */ /* 0x002fe400078f08ff */
        /* <DEDUP_REMOVED lines=8> */
[----:B------:R-:W-:Y:S01]  /*c9f0*/  LOP3.LUT R5, R5, 0x1c0, RZ, 0xc0, !PT ;  /* 0x000001c005057812 */ /* 0x000fe200078ec0ff */
[----:B------:R-:W-:Y:S01]  /*ca00*/  IMAD R170, R103, 0x400, R102 ;  /* 0x0000040067aa7824 */ /* 0x000fe200078e0266 */
[----:B------:R-:W-:Y:S01]  /*ca10*/  LOP3.LUT R7, R4, 0x1c0, RZ, 0xc0, !PT ;  /* 0x000001c004077812 */ /* 0x000fe200078ec0ff */
[----:B------:R-:W-:Y:S01]  /*ca20*/  IMAD.SHL.U32 R4, R169, 0x8, RZ ;  /* 0x00000008a9047824 */ /* 0x000fe200078e00ff */
[----:B------:R-:W-:Y:S01]  /*ca30*/  LOP3.LUT P0, RZ, R50, 0x2, RZ, 0xc0, !PT ;  /* 0x0000000232ff7812 */ /* 0x000fe2000780c0ff */
[----:B------:R-:W-:Y:S01]  /*ca40*/  IMAD R6, R6, 0x4, R103 ;  /* 0x0000000406067824 */ /* 0x000fe200078e0267 */
[----:B------:R-:W-:-:S02]  /*ca50*/  LOP3.LUT R128, R7, 0x8, R128, 0xf8, !PT ;  /* 0x0000000807807812 */ /* 0x000fc400078ef880 */
[----:B------:R-:W-:Y:S01]  /*ca60*/  SHF.R.U32.HI R7, RZ, 0x3, R7 ;  /* 0x00000003ff077819 */ /* 0x000fe20000011607 */
[----:B------:R-:W-:Y:S01]  /*ca70*/  IMAD.U32 R6, R6, 0x10, R183 ;  /* 0x0000001006067824 */ /* 0x000fe200078e00b7 */
[----:B------:R-:W-:Y:S02]  /*ca80*/  LOP3.LUT R4, R5, 0x8, R4, 0xf8, !PT ;  /* 0x0000000805047812 */ /* 0x000fe400078ef804 */
[----:B------:R-:W-:Y:S02]  /*ca90*/  SHF.R.U32.HI R5, RZ, 0x3, R5 ;  /* 0x00000003ff057819 */ /* 0x000fe40000011605 */
[----:B------:R-:W-:Y:S02]  /*caa0*/  LOP3.LUT R128, R128, R7, RZ, 0x3c, !PT ;  /* 0x0000000780807212 */ /* 0x000fe400078e3cff */
[----:B------:R-:W-:Y:S01]  /*cab0*/  LOP3.LUT R7, R4, R5, RZ, 0x3c, !PT ;  /* 0x0000000504077212 */ /* 0x000fe200078e3cff */
[----:B------:R-:W-:Y:S01]  /*cac0*/  IMAD.MOV.U32 R4, RZ, RZ, 0x20 ;  /* 0x00000020ff047424 */ /* 0x000fe200078e00ff */
[----:B------:R-:W-:Y:S01]  /*cad0*/  IADD3 R6, -R175, 0x1, R6 ;  /* 0x00000001af067810 */ /* 0x000fe20007ffe106 */
[----:B------:R-:W-:Y:S01]  /*cae0*/  IMAD R169, R169, 0x200, R128 ;  /* 0x00000200a9a97824 */ /* 0x000fe200078e0280 */
[C---:B------:R-:W-:Y:S01]  /*caf0*/  LOP3.LUT R164, R7.reuse, R102, RZ, 0xfc, !PT ;  /* 0x0000006607a47212 */ /* 0x040fe200078efcff */
[----:B------:R-:W-:Y:S01]  /*cb00*/  IMAD.IADD R170, R7, 0x1, R170 ;  /* 0x0000000107aa7824 */ /* 0x000fe200078e02aa */
[C---:B------:R-:W-:Y:S01]  /*cb10*/  SEL R2, R4.reuse, 0xffffffe0, !P1 ;  /* 0xffffffe004027807 */ /* 0x040fe20004800000 */
[----:B------:R-:W-:Y:S01]  /*cb20*/  IMAD.SHL.U32 R169, R169, 0x2, RZ ;  /* 0x00000002a9a97824 */ /* 0x000fe200078e00ff */
[----:B------:R-:W-:Y:S01]  /*cb30*/  SEL R4, R4, 0xffffffe0, !P0 ;  /* 0xffffffe004047807 */ /* 0x000fe20004000000 */
[----:B------:R-:W-:Y:S01]  /*cb40*/  IMAD.SHL.U32 R170, R170, 0x2, RZ ;  /* 0x00000002aaaa7824 */ /* 0x000fe200078e00ff */
[----:B------:R-:W-:Y:S01]  /*cb50*/  LOP3.LUT P0, RZ, R50, 0x4, RZ, 0xc0, !PT ;  /* 0x0000000432ff7812 */ /* 0x000fe2000780c0ff */
[C---:B------:R-:W-:Y:S01]  /*cb60*/  IMAD.IADD R163, R169.reuse, 0x1, R2 ;  /* 0x00000001a9a37824 */ /* 0x040fe200078e0202 */
[----:B------:R-:W-:Y:S01]  /*cb70*/  LDSM.16.M88.4 R96, [R169+0x2000] ;  /* 0x00200000a960783b */ /* 0x000fe20000000200 */
[----:B------:R-:W-:Y:S01]  /*cb80*/  IMAD.IADD R168, R170, 0x1, R4 ;  /* 0x00000001aaa87824 */ /* 0x000fe200078e0204 */
[C---:B------:R-:W-:Y:S01]  /*cb90*/  IADD3 R28, R169.reuse, 0x2000, RZ ;  /* 0x00002000a91c7810 */ /* 0x040fe20007ffe0ff */
[----:B------:R-:W-:Y:S01]  /*cba0*/  IMAD.MOV.U32 R5, RZ, RZ, 0x40 ;  /* 0x00000040ff057424 */ /* 0x000fe200078e00ff */
[----:B------:R-:W1:Y:S01]  /*cbb0*/  LDSM.16.M88.4 R36, [R170] ;  /* 0x00000000aa24783b */ /* 0x000e620000000200 */
[----:B------:R-:W-:-:S02]  /*cbc0*/  IADD3 R166, R169, 0x2040, RZ ;  /* 0x00002040a9a67810 */ /* 0x000fc40007ffe0ff */
[----:B------:R-:W-:Y:S01]  /*cbd0*/  @P2 IADD3 R166, R28, -0x40, RZ ;  /* 0xffffffc01ca62810 */ /* 0x000fe20007ffe0ff */
[----:B------:R-:W-:Y:S01]  /*cbe0*/  LDSM.16.M88.4 R88, [R163+0x2000] ;  /* 0x00200000a358783b */ /* 0x000fe20000000200 */
[----:B------:R-:W-:Y:S02]  /*cbf0*/  SEL R5, R5, 0xffffffc0, !P0 ;  /* 0xffffffc005057807 */ /* 0x000fe40004000000 */
[----:B------:R-:W-:Y:S01]  /*cc00*/  IADD3 R50, R6, c[0x0][0x2e8], R49 ;  /* 0x0000ba0006327a10 */ /* 0x000fe20007ffe031 */
[----:B------:R-:W-:Y:S01]  /*cc10*/  LDSM.16.M88.4 R24, [R168] ;  /* 0x00000000a818783b */ /* 0x000fe20000000200 */
[----:B------:R-:W-:Y:S01]  /*cc20*/  IMAD.IADD R152, R2, 0x1, R166 ;  /* 0x0000000102987824 */ /* 0x000fe200078e02a6 */
[----:B------:R-:W-:Y:S01]  /*cc30*/  IADD3 R158, R166, 0x1000, RZ ;  /* 0x00001000a69e7810 */ /* 0x000fe20007ffe0ff */
[----:B------:R-:W-:Y:S01]  /*cc40*/  IMAD.IADD R167, R170, 0x1, R5 ;  /* 0x00000001aaa77824 */ /* 0x000fe200078e0205 */
[----:B------:R-:W5:Y:S01]  /*cc50*/  LDSM.16.M88.4 R20, [R169+0x2800] ;  /* 0x00280000a914783b */ /* 0x000f620000000200 */
[----:B------:R-:W-:Y:S01]  /*cc60*/  IMAD.IADD R2, R3, 0x1, R184 ;  /* 0x0000000103027824 */ /* 0x000fe200078e02b8 */
[----:B------:R-:W-:Y:S01]  /*cc70*/  IADD3 R156, R166, 0x2000, RZ ;  /* 0x00002000a69c7810 */ /* 0x000fe20007ffe0ff */
[----:B------:R-:W-:Y:S01]  /*cc80*/  IMAD.IADD R165, R4, 0x1, R167 ;  /* 0x0000000104a57824 */ /* 0x000fe200078e02a7 */
[----:B------:R-:W2:Y:S01]  /*cc90*/  LDSM.16.M88.4 R12, [R169+0x3000] ;  /* 0x00300000a90c783b */ /* 0x000ea20000000200 */
[----:B------:R-:W-:Y:S01]  /*cca0*/  I2F R51, R2 ;  /* 0x0000000200337306 */ /* 0x000fe20000201400 */
[----:B------:R-:W-:-:S02]  /*ccb0*/  IADD3 R116, R2, 0x9, RZ ;  /* 0x0000000902747810 */ /* 0x000fc40007ffe0ff */
[----:B------:R-:W3:Y:S01]  /*ccc0*/  LDSM.16.M88.4 R72, [R169+0x3800] ;  /* 0x00380000a948783b */ /* 0x000ee20000000200 */
[C---:B------:R-:W-:Y:S02]  /*ccd0*/  IADD3 R118, R2.reuse, 0x10, RZ ;  /* 0x0000001002767810 */ /* 0x040fe40007ffe0ff */
[C---:B------:R-:W-:Y:S01]  /*cce0*/  IADD3 R128, R2.reuse, 0x11, RZ ;  /* 0x0000001102807810 */ /* 0x040fe20007ffe0ff */
[----:B------:R-:W4:Y:S01]  /*ccf0*/  LDSM.16.M88.4 R64, [R169+0x4000] ;  /* 0x00400000a940783b */ /* 0x000f220000000200 */
[----:B------:R-:W-:Y:S01]  /*cd00*/  I2F R117, R116 ;  /* 0x0000007400757306 */ /* 0x000fe20000201400 */
[C---:B------:R-:W-:Y:S02]  /*cd10*/  IADD3 R130, R2.reuse, 0x18, RZ ;  /* 0x0000001802827810 */ /* 0x040fe40007ffe0ff */
[----:B------:R-:W2:Y:S01]  /*cd20*/  LDSM.16.M88.4 R56, [R169+0x4800] ;  /* 0x00480000a938783b */ /* 0x000ea20000000200 */
[C---:B------:R-:W-:Y:S02]  /*cd30*/  IADD3 R132, R2.reuse, 0x19, RZ ;  /* 0x0000001902847810 */ /* 0x040fe40007ffe0ff */
[C---:B------:R-:W-:Y:S01]  /*cd40*/  IADD3 R133, R2.reuse, 0x20, RZ ;  /* 0x0000002002857810 */ /* 0x040fe20007ffe0ff */
[----:B--2---:R-:W2:Y:S01]  /*cd50*/  LDSM.16.M88.4 R44, [R169+0x5000] ;  /* 0x00500000a92c783b */ /* 0x004ea20000000200 */
[----:B------:R-:W-:Y:S01]  /*cd60*/  I2F R119, R118 ;  /* 0x0000007600777306 */ /* 0x000fe20000201400 */
[----:B------:R-:W-:-:S02]  /*cd70*/  IADD3 R140, R2, 0x39, RZ ;  /* 0x00000039028c7810 */ /* 0x000fc40007ffe0ff */
[----:B------:R-:W2:Y:S01]  /*cd80*/  LDSM.16.M88.4 R84, [R169+0x5800] ;  /* 0x00580000a954783b */ /* 0x000ea20000000200 */
[----:B------:R-:W-:Y:S02]  /*cd90*/  IADD3 R138, R2, 0x40, RZ ;  /* 0x00000040028a7810 */ /* 0x000fe40007ffe0ff */
[----:B------:R-:W-:Y:S01]  /*cda0*/  IADD3 R154, R166, 0x3000, RZ ;  /* 0x00003000a69a7810 */ /* 0x000fe20007ffe0ff */
[C---:B-1----:R-:W-:Y:S01]  /*cdb0*/  HMMA.16816.F32 R8, R36.reuse, R96, RZ ;  /* 0x000000602408723c */ /* 0x042fe200000018ff */
[----:B------:R-:W-:Y:S01]  /*cdc0*/  LDSM.16.M88.4 R32, [R167] ;  /* 0x00000000a720783b */ /* 0x000fe20000000200 */
[----:B------:R-:W-:Y:S03]  /*cdd0*/  I2F R129, R128 ;  /* 0x0000008000817306 */ /* 0x000fe60000201400 */
[----:B------:R-:W1:Y:S03]  /*cde0*/  LDSM.16.M88.4 R28, [R166] ;  /* 0x00000000a61c783b */ /* 0x000e660000000200 */
[C---:B------:R-:W-:Y:S01]  /*cdf0*/  HMMA.16816.F32 R96, R36.reuse, R98, RZ ;  /* 0x000000622460723c */ /* 0x040fe200000018ff */
[----:B------:R-:W1:Y:S01]  /*ce00*/  LDSM.16.M88.4 R108, [R163+0x2800] ;  /* 0x00280000a36c783b */ /* 0x000e620000000200 */
[----:B------:R-:W-:Y:S03]  /*ce10*/  I2F R131, R130 ;  /* 0x0000008200837306 */ /* 0x000fe60000201400 */
[----:B------:R-:W1:Y:S03]  /*ce20*/  LDSM.16.M88.4 R80, [R163+0x3000] ;  /* 0x00300000a350783b */ /* 0x000e660000000200 */
[----:B-----5:R-:W-:Y:S01]  /*ce30*/  HMMA.16816.F32 R92, R36, R20, RZ ;  /* 0x00000014245c723c */ /* 0x020fe200000018ff */
[----:B------:R-:W-:Y:S04]  /*ce40*/  LDSM.16.M88.4 R104, [R163+0x3800] ;  /* 0x00380000a368783b */ /* 0x000fe80000000200 */
[----:B------:R-:W-:Y:S03]  /*ce50*/  LDSM.16.M88.4 R112, [R166+0x800] ;  /* 0x00080000a670783b */ /* 0x000fe60000000200 */
[----:B------:R-:W-:Y:S08]  /*ce60*/  HMMA.16816.F32 R8, R24, R88, R8 ;  /* 0x000000581808723c */ /* 0x000ff00000001808 */
[C---:B------:R-:W-:Y:S08]  /*ce70*/  HMMA.16816.F32 R16, R36.reuse, R12, RZ ;  /* 0x0000000c2410723c */ /* 0x040ff000000018ff */
[C---:B---3--:R-:W-:Y:S08]  /*ce80*/  HMMA.16816.F32 R76, R36.reuse, R72, RZ ;  /* 0x00000048244c723c */ /* 0x048ff000000018ff */
[C---:B----4-:R-:W-:Y:S08]  /*ce90*/  HMMA.16816.F32 R68, R36.reuse, R64, RZ ;  /* 0x000000402444723c */ /* 0x050ff000000018ff */
        /* <DEDUP_REMOVED lines=10> */
[----:B------:R-:W-:Y:S07]  /*cf40*/  LDSM.16.M88.4 R84, [R152] ;  /* 0x000000009854783b */ /* 0x000fee0000000200 */
[----:B------:R-:W-:Y:S01]  /*cf50*/  HMMA.16816.F32 R96, R24, R90, R96 ;  /* 0x0000005a1860723c */ /* 0x000fe20000001860 */
[----:B------:R-:W2:Y:S07]  /*cf60*/  LDSM.16.M88.4 R88, [R165] ;  /* 0x00000000a558783b */ /* 0x000eae0000000200 */
[----:B-1----:R-:W-:Y:S08]  /*cf70*/  HMMA.16816.F32 R8, R32, R28, R8 ;  /* 0x0000001c2008723c */ /* 0x002ff00000001808 */
[C---:B------:R-:W-:Y:S07]  /*cf80*/  HMMA.16816.F32 R92, R24.reuse, R108, R92 ;  /* 0x0000006c185c723c */ /* 0x040fee000000185c */
[C---:B------:R-:W-:Y:S01]  /*cf90*/  IADD3 R108, R2.reuse, 0x1, RZ ;  /* 0x00000001026c7810 */ /* 0x040fe20007ffe0ff */
[----:B------:R-:W-:Y:S03]  /*cfa0*/  HMMA.16816.F32 R20, R24, R110, R20 ;  /* 0x0000006e1814723c */ /* 0x000fe60000001814 */
[----:B------:R-:W-:Y:S04]  /*cfb0*/  I2F R109, R108 ;  /* 0x0000006c006d7306 */ /* 0x000fe80000201400 */
[----:B------:R-:W-:Y:S01]  /*cfc0*/  IADD3 R110, R2, 0x8, RZ ;  /* 0x00000008026e7810 */ /* 0x000fe20007ffe0ff */
[----:B------:R-:W-:Y:S01]  /*cfd0*/  HMMA.16816.F32 R96, R32, R30, R96 ;  /* 0x0000001e2060723c */ /* 0x000fe20000001860 */
[----:B------:R-:W-:Y:S02]  /*cfe0*/  LDSM.16.M88.4 R28, [R163+0x4000] ;  /* 0x00400000a31c783b */ /* 0x000fe40000000200 */
[----:B------:R-:W-:Y:S05]  /*cff0*/  I2F R111, R110 ;  /* 0x0000006e006f7306 */ /* 0x000fea0000201400 */
[----:B------:R-:W-:Y:S08]  /*d000*/  HMMA.16816.F32 R16, R24, R80, R16 ;  /* 0x000000501810723c */ /* 0x000ff00000001810 */
[----:B--2---:R-:W-:Y:S08]  /*d010*/  HMMA.16816.F32 R8, R88, R84, R8 ;  /* 0x000000545808723c */ /* 0x004ff00000001808 */
[C---:B------:R-:W-:Y:S08]  /*d020*/  HMMA.16816.F32 R12, R24.reuse, R82, R12 ;  /* 0x00000052180c723c */ /* 0x040ff0000000180c */
[----:B------:R-:W-:Y:S01]  /*d030*/  HMMA.16816.F32 R80, R24, R104, R76 ;  /* 0x000000681850723c */ /* 0x000fe2000000184c */
[----:B------:R-:W1:Y:S01]  /*d040*/  LDSM.16.M88.4 R76, [R152+0x800] ;  /* 0x00080000984c783b */ /* 0x000e620000000200 */
[----:B------:R-:W-:Y:S06]  /*d050*/  I2F R105, R132 ;  /* 0x0000008400697306 */ /* 0x000fec0000201400 */
[----:B------:R-:W-:Y:S01]  /*d060*/  FMUL.FTZ R8, R8, c[0x0][0x2ec] ;  /* 0x0000bb0008087a20 */ /* 0x000fe20000410000 */
[C---:B------:R-:W-:Y:S01]  /*d070*/  HMMA.16816.F32 R92, R32.reuse, R112, R92 ;  /* 0x00000070205c723c */ /* 0x040fe2000000185c */
[----:B------:R-:W-:Y:S06]  /*d080*/  I2F R113, R133 ;  /* 0x0000008500717306 */ /* 0x000fec0000201400 */
[----:B------:R-:W-:Y:S01]  /*d090*/  FMUL.FTZ R112, R10, c[0x0][0x2ec] ;  /* 0x0000bb000a707a20 */ /* 0x000fe20000410000 */
[----:B------:R-:W-:Y:S01]  /*d0a0*/  HMMA.16816.F32 R20, R32, R114, R20 ;  /* 0x000000722014723c */ /* 0x000fe20000001814 */
[----:B------:R2:W-:Y:S06]  /*d0b0*/  MUFU.TANH R104, R8 ;  /* 0x0000000800687308 */ /* 0x0005ec0000002400 */
[----:B------:R-:W-:Y:S01]  /*d0c0*/  FMUL.FTZ R114, R9, c[0x0][0x2ec] ;  /* 0x0000bb0009727a20 */ /* 0x000fe20000410000 */
[----:B------:R-:W-:Y:S01]  /*d0d0*/  HMMA.16816.F32 R72, R24, R106, R72 ;  /* 0x0000006a1848723c */ /* 0x000fe20000001848 */
[----:B------:R-:W-:Y:S06]  /*d0e0*/  MUFU.TANH R112, R112 ;  /* 0x0000007000707308 */ /* 0x000fec0000002400 */
[----:B------:R-:W-:Y:S01]  /*d0f0*/  FMUL.FTZ R106, R11, c[0x0][0x2ec] ;  /* 0x0000bb000b6a7a20 */ /* 0x000fe20000410000 */
[C---:B------:R-:W-:Y:S01]  /*d100*/  HMMA.16816.F32 R96, R88.reuse, R86, R96 ;  /* 0x000000565860723c */ /* 0x040fe20000001860 */
[----:B--2---:R-:W2:Y:S01]  /*d110*/  LDSM.16.M88.4 R8, [R163+0x4800] ;  /* 0x00480000a308783b */ /* 0x004ea20000000200 */
[----:B------:R-:W-:Y:S03]  /*d120*/  MUFU.TANH R114, R114 ;  /* 0x0000007200727308 */ /* 0x000fe60000002400 */
[----:B------:R-:W3:Y:S03]  /*d130*/  LDSM.16.M88.4 R84, [R166+0x1000] ;  /* 0x00100000a654783b */ /* 0x000ee60000000200 */
[C---:B-1----:R-:W-:Y:S02]  /*d140*/  HMMA.16816.F32 R20, R88.reuse, R78, R20 ;  /* 0x0000004e5814723c */ /* 0x042fe40000001814 */
[----:B------:R-:W-:Y:S06]  /*d150*/  MUFU.TANH R106, R106 ;  /* 0x0000006a006a7308 */ /* 0x000fec0000002400 */
[----:B------:R-:W-:Y:S01]  /*d160*/  HMMA.16816.F32 R92, R88, R76, R92 ;  /* 0x0000004c585c723c */ /* 0x000fe2000000185c */
[----:B------:R-:W-:Y:S07]  /*d170*/  LDSM.16.M88.4 R76, [R152+0x1000] ;  /* 0x00100000984c783b */ /* 0x000fee0000000200 */
[----:B------:R-:W-:Y:S01]  /*d180*/  HMMA.16816.F32 R68, R24, R28, R68 ;  /* 0x0000001c1844723c */ /* 0x000fe20000001844 */
[----:B------:R-:W-:-:S02]  /*d190*/  FMUL.FTZ R97, R97, c[0x0][0x2ec] ;  /* 0x0000bb0061617a20 */ /* 0x000fc40000410000 */
[----:B------:R-:W-:Y:S01]  /*d1a0*/  FMUL.FTZ R115, R98, c[0x0][0x2ec] ;  /* 0x0000bb0062737a20 */ /* 0x000fe20000410000 */
[----:B------:R-:W-:Y:S01]  /*d1b0*/  IADD3 R98, R2, 0x21, RZ ;  /* 0x0000002102627810 */ /* 0x000fe20007ffe0ff */
[----:B------:R-:W-:Y:S02]  /*d1c0*/  FMUL.FTZ R96, R96, c[0x0][0x2ec] ;  /* 0x0000bb0060607a20 */ /* 0x000fe40000410000 */
[----:B------:R-:W1:Y:S01]  /*d1d0*/  MUFU.TANH R97, R97 ;  /* 0x0000006100617308 */ /* 0x000e620000002400 */
[----:B------:R-:W-:Y:S01]  /*d1e0*/  HMMA.16816.F32 R64, R24, R30, R64 ;  /* 0x0000001e1840723c */ /* 0x000fe20000001840 */
[----:B------:R-:W4:Y:S01]  /*d1f0*/  LDSM.16.M88.4 R28, [R166+0x1800] ;  /* 0x00180000a61c783b */ /* 0x000f220000000200 */
[----:B------:R-:W-:Y:S02]  /*d200*/  FMUL.FTZ R20, R20, c[0x0][0x2ec] ;  /* 0x0000bb0014147a20 */ /* 0x000fe40000410000 */
[----:B------:R-:W-:-:S03]  /*d210*/  FMUL.FTZ R21, R21, c[0x0][0x2ec] ;  /* 0x0000bb0015157a20 */ /* 0x000fc60000410000 */
[----:B------:R-:W-:Y:S01]  /*d220*/  MUFU.TANH R115, R115 ;  /* 0x0000007300737308 */ /* 0x000fe20000002400 */
[----:B--2---:R-:W-:Y:S01]  /*d230*/  HMMA.16816.F32 R60, R24, R8, R60 ;  /* 0x00000008183c723c */ /* 0x004fe2000000183c */
[----:B-1----:R-:W-:-:S06]  /*d240*/  FFMA.FTZ R97, R0, R117, R97 ;  /* 0x0000007500617223 */ /* 0x002fcc0000010061 */
[----:B------:R-:W-:Y:S01]  /*d250*/  I2F R107, R98 ;  /* 0x00000062006b7306 */ /* 0x000fe20000201400 */
[----:B------:R-:W-:Y:S01]  /*d260*/  HMMA.16816.F32 R56, R24, R10, R56 ;  /* 0x0000000a1838723c */ /* 0x000fe20000001838 */
[----:B------:R-:W1:Y:S06]  /*d270*/  LDSM.16.M88.4 R8, [R163+0x5000] ;  /* 0x00500000a308783b */ /* 0x000e6c0000000200 */
[----:B------:R-:W2:Y:S01]  /*d280*/  MUFU.TANH R96, R96 ;  /* 0x0000006000607308 */ /* 0x000ea20000002400 */
[C---:B---3--:R-:W-:Y:S07]  /*d290*/  HMMA.16816.F32 R16, R32.reuse, R84, R16 ;  /* 0x000000542010723c */ /* 0x048fee0000001810 */
[----:B------:R-:W-:Y:S01]  /*d2a0*/  FMUL.FTZ R85, R92, c[0x0][0x2ec] ;  /* 0x0000bb005c557a20 */ /* 0x000fe20000410000 */
[----:B------:R-:W-:Y:S01]  /*d2b0*/  HMMA.16816.F32 R12, R32, R86, R12 ;  /* 0x00000056200c723c */ /* 0x000fe2000000180c */
[----:B------:R-:W-:-:S02]  /*d2c0*/  FMUL.FTZ R84, R99, c[0x0][0x2ec] ;  /* 0x0000bb0063547a20 */ /* 0x000fc40000410000 */
[----:B------:R-:W-:Y:S02]  /*d2d0*/  FMUL.FTZ R92, R93, c[0x0][0x2ec] ;  /* 0x0000bb005d5c7a20 */ /* 0x000fe40000410000 */
[----:B------:R-:W-:Y:S01]  /*d2e0*/  MUFU.TANH R93, R20 ;  /* 0x00000014005d7308 */ /* 0x000fe20000002400 */
[----:B------:R-:W-:Y:S02]  /*d2f0*/  FMUL.FTZ R99, R23, c[0x0][0x2ec] ;  /* 0x0000bb0017637a20 */ /* 0x000fe40000410000 */
[----:B------:R-:W-:Y:S01]  /*d300*/  FMUL.FTZ R86, R94, c[0x0][0x2ec] ;  /* 0x0000bb005e567a20 */ /* 0x000fe20000410000 */
[----:B----4-:R-:W-:Y:S01]  /*d310*/  HMMA.16816.F32 R80, R32, R28, R80 ;  /* 0x0000001c2050723c */ /* 0x010fe20000001850 */
[----:B------:R-:W-:Y:S02]  /*d320*/  FMUL.FTZ R87, R95, c[0x0][0x2ec] ;  /* 0x0000bb005f577a20 */ /* 0x000fe40000410000 */
[----:B------:R-:W-:Y:S01]  /*d330*/  FMUL.FTZ R95, R22, c[0x0][0x2ec] ;  /* 0x0000bb00165f7a20 */ /* 0x000fe20000410000 */
[----:B------:R3:W-:Y:S01]  /*d340*/  MUFU.TANH R94, R21 ;  /* 0x00000015005e7308 */ /* 0x0007e20000002400 */
[----:B--2---:R-:W-:-:S03]  /*d350*/  FFMA.FTZ R96, R0, R111, R96 ;  /* 0x0000006f00607223 */ /* 0x004fc60000010060 */
[C---:B------:R-:W-:Y:S04]  /*d360*/  HMMA.16816.F32 R16, R88.reuse, R76, R16 ;  /* 0x0000004c5810723c */ /* 0x040fe80000001810 */
[----:B------:R-:W-:Y:S04]  /*d370*/  MUFU.TANH R85, R85 ;  /* 0x0000005500557308 */ /* 0x000fe80000002400 */
[----:B------:R-:W-:Y:S01]  /*d380*/  HMMA.16816.F32 R12, R88, R78, R12 ;  /* 0x0000004e580c723c */ /* 0x000fe2000000180c */
[----:B------:R-:W2:Y:S03]  /*d390*/  LDSM.16.M88.4 R76, [R152+0x1800] ;  /* 0x00180000984c783b */ /* 0x000ea60000000200 */
[----:B------:R-:W-:Y:S01]  /*d3a0*/  MUFU.TANH R87, R87 ;  /* 0x0000005700577308 */ /* 0x000fe20000002400 */
[----:B---3--:R-:W3:Y:S03]  /*d3b0*/  LDSM.16.M88.4 R20, [R166+0x2000] ;  /* 0x00200000a614783b */ /* 0x008ee60000000200 */
[C---:B-1----:R-:W-:Y:S04]  /*d3c0*/  HMMA.16816.F32 R52, R24.reuse, R8, R52 ;  /* 0x000000081834723c */ /* 0x042fe80000001834 */
[----:B------:R-:W1:Y:S04]  /*d3d0*/  MUFU.TANH R99, R99 ;  /* 0x0000006300637308 */ /* 0x000e680000002400 */
[----:B------:R-:W-:Y:S01]  /*d3e0*/  HMMA.16816.F32 R44, R24, R10, R44 ;  /* 0x0000000a182c723c */ /* 0x000fe2000000182c */
[----:B------:R-:W4:Y:S01]  /*d3f0*/  LDSM.16.M88.4 R8, [R152+0x2000] ;  /* 0x002000009808783b */ /* 0x000f220000000200 */
[----:B------:R-:W-:-:S02]  /*d400*/  FMUL.FTZ R16, R16, c[0x0][0x2ec] ;  /* 0x0000bb0010107a20 */ /* 0x000fc40000410000 */
[----:B------:R-:W-:Y:S01]  /*d410*/  FMUL.FTZ R17, R17, c[0x0][0x2ec] ;  /* 0x0000bb0011117a20 */ /* 0x000fe20000410000 */
[----:B------:R-:W-:Y:S01]  /*d420*/  MUFU.TANH R86, R86 ;  /* 0x0000005600567308 */ /* 0x000fe20000002400 */
[----:B------:R-:W-:Y:S02]  /*d430*/  FMUL.FTZ R29, R18, c[0x0][0x2ec] ;  /* 0x0000bb00121d7a20 */ /* 0x000fe40000410000 */
[----:B------:R-:W-:Y:S01]  /*d440*/  HMMA.16816.F32 R72, R32, R30, R72 ;  /* 0x0000001e2048723c */ /* 0x000fe20000001848 */
[----:B------:R-:W-:Y:S02]  /*d450*/  FMUL.FTZ R12, R12, c[0x0][0x2ec] ;  /* 0x0000bb000c0c7a20 */ /* 0x000fe40000410000 */
[----:B------:R-:W-:Y:S02]  /*d460*/  FMUL.FTZ R13, R13, c[0x0][0x2ec] ;  /* 0x0000bb000d0d7a20 */ /* 0x000fe40000410000 */
[----:B------:R-:W-:Y:S01]  /*d470*/  FMUL.FTZ R14, R14, c[0x0][0x2ec] ;  /* 0x0000bb000e0e7a20 */ /* 0x000fe20000410000 */
[----:B------:R-:W-:Y:S01]  /*d480*/  MUFU.TANH R31, R12 ;  /* 0x0000000c001f7308 */ /* 0x000fe20000002400 */
[----:B------:R-:W-:-:S02]  /*d490*/  FMUL.FTZ R15, R15, c[0x0][0x2ec] ;  /* 0x0000bb000f0f7a20 */ /* 0x000fc40000410000 */
[----:B------:R-:W-:-:S05]  /*d4a0*/  FMUL.FTZ R30, R19, c[0x0][0x2ec] ;  /* 0x0000bb00131e7a20 */ /* 0x000fca0000410000 */
[----:B------:R-:W-:Y:S01]  /*d4b0*/  MUFU.TANH R135, R14 ;  /* 0x0000000e00877308 */ /* 0x000fe20000002400 */
[----:B--2---:R-:W-:Y:S07]  /*d4c0*/  HMMA.16816.F32 R80, R88, R76, R80 ;  /* 0x0000004c5850723c */ /* 0x004fee0000001850 */
[----:B------:R-:W-:Y:S01]  /*d4d0*/  MUFU.TANH R77, R13 ;  /* 0x0000000d004d7308 */ /* 0x000fe20000002400 */
[C---:B---3--:R-:W-:Y:S07]  /*d4e0*/  HMMA.16816.F32 R68, R32.reuse, R20, R68 ;  /* 0x000000142044723c */ /* 0x048fee0000001844 */
[----:B------:R-:W2:Y:S01]  /*d4f0*/  MUFU.TANH R134, R16 ;  /* 0x0000001000867308 */ /* 0x000ea20000002400 */
[----:B------:R-:W-:Y:S07]  /*d500*/  HMMA.16816.F32 R64, R32, R22, R64 ;  /* 0x000000162040723c */ /* 0x000fee0000001840 */
[----:B------:R3:W5:Y:S01]  /*d510*/  MUFU.TANH R28, R17 ;  /* 0x00000011001c7308 */ /* 0x0007620000002400 */
[----:B-1----:R-:W-:Y:S01]  /*d520*/  FFMA.FTZ R23, R0, R105, R99 ;  /* 0x0000006900177223 */ /* 0x002fe20000010063 */
[----:B------:R-:W-:Y:S01]  /*d530*/  HMMA.16816.F32 R72, R88, R78, R72 ;  /* 0x0000004e5848723c */ /* 0x000fe20000001848 */
[----:B------:R-:W-:Y:S01]  /*d540*/  IADD3 R22, R2, 0x29, RZ ;  /* 0x0000002902167810 */ /* 0x000fe20007ffe0ff */
[----:B------:R-:W-:Y:S01]  /*d550*/  FMUL.FTZ R21, R80, c[0x0][0x2ec] ;  /* 0x0000bb0050157a20 */ /* 0x000fe20000410000 */
[----:B------:R-:W-:Y:S01]  /*d560*/  IADD3 R80, R2, 0x48, RZ ;  /* 0x0000004802507810 */ /* 0x000fe20007ffe0ff */
[----:B------:R-:W-:-:S02]  /*d570*/  FMUL.FTZ R143, R83, c[0x0][0x2ec] ;  /* 0x0000bb00538f7a20 */ /* 0x000fc40000410000 */
[----:B------:R1:W-:Y:S01]  /*d580*/  MUFU.TANH R79, R15 ;  /* 0x0000000f004f7308 */ /* 0x0003e20000002400 */
[----:B--2---:R-:W-:Y:S01]  /*d590*/  FFMA.FTZ R134, R0, R113, R134 ;  /* 0x0000007100867223 */ /* 0x004fe20000010086 */
[----:B------:R-:W-:Y:S01]  /*d5a0*/  IADD3 R78, R2, 0x28, RZ ;  /* 0x00000028024e7810 */ /* 0x000fe20007ffe0ff */
[C---:B----4-:R-:W-:Y:S01]  /*d5b0*/  HMMA.16816.F32 R68, R88.reuse, R8, R68 ;  /* 0x000000085844723c */ /* 0x050fe20000001844 */
[----:B------:R-:W-:Y:S02]  /*d5c0*/  FMUL.FTZ R82, R82, c[0x0][0x2ec] ;  /* 0x0000bb0052527a20 */ /* 0x000fe40000410000 */
[----:B------:R-:W-:Y:S01]  /*d5d0*/  FMUL.FTZ R81, R81, c[0x0][0x2ec] ;  /* 0x0000bb0051517a20 */ /* 0x000fe20000410000 */
[----:B---3--:R-:W2:Y:S01]  /*d5e0*/  LDSM.16.M88.4 R16, [R163+0x5800] ;  /* 0x00580000a310783b */ /* 0x008ea20000000200 */
[----:B------:R-:W-:Y:S01]  /*d5f0*/  MUFU.TANH R29, R29 ;  /* 0x0000001d001d7308 */ /* 0x000fe20000002400 */
[----:B-----5:R-:W-:Y:S02]  /*d600*/  FFMA.FTZ R207, R0, R107, R28 ;  /* 0x0000006b00cf7223 */ /* 0x020fe4000001001c */
[----:B------:R-:W-:Y:S01]  /*d610*/  HMMA.16816.F32 R64, R88, R10, R64 ;  /* 0x0000000a5840723c */ /* 0x000fe20000001840 */
[----:B------:R-:W-:Y:S01]  /*d620*/  LDSM.16.M88.4 R8, [R166+0x3000] ;  /* 0x00300000a608783b */ /* 0x000fe20000000200 */
[----:B------:R-:W-:-:S03]  /*d630*/  IADD3 R28, R2, 0x68, RZ ;  /* 0x00000068021c7810 */ /* 0x000fc60007ffe0ff */
[----:B-1----:R-:W1:Y:S01]  /*d640*/  LDSM.16.M88.4 R12, [R166+0x2800] ;  /* 0x00280000a60c783b */ /* 0x002e620000000200 */
[----:B------:R-:W3:Y:S01]  /*d650*/  I2F R76, R78 ;  /* 0x0000004e004c7306 */ /* 0x000ee20000201400 */
[----:B------:R-:W-:Y:S02]  /*d660*/  FMUL.FTZ R149, R75, c[0x0][0x2ec] ;  /* 0x0000bb004b957a20 */ /* 0x000fe40000410000 */
[----:B------:R-:W-:Y:S02]  /*d670*/  FMUL.FTZ R72, R72, c[0x0][0x2ec] ;  /* 0x0000bb0048487a20 */ /* 0x000fe40000410000 */
[----:B------:R-:W-:-:S03]  /*d680*/  FMUL.FTZ R73, R73, c[0x0][0x2ec] ;  /* 0x0000bb0049497a20 */ /* 0x000fc60000410000 */
[----:B------:R-:W4:Y:S02]  /*d690*/  MUFU.TANH R30, R30 ;  /* 0x0000001e001e7308 */ /* 0x000f240000002400 */
[----:B------:R-:W-:Y:S02]  /*d6a0*/  FMUL.FTZ R69, R69, c[0x0][0x2ec] ;  /* 0x0000bb0045457a20 */ /* 0x000fe40000410000 */
[----:B------:R-:W-:Y:S02]  /*d6b0*/  FMUL.FTZ R71, R71, c[0x0][0x2ec] ;  /* 0x0000bb0047477a20 */ /* 0x000fe40000410000 */
[----:B------:R-:W-:Y:S02]  /*d6c0*/  FMUL.FTZ R70, R70, c[0x0][0x2ec] ;  /* 0x0000bb0046467a20 */ /* 0x000fe40000410000 */
[----:B------:R5:W-:Y:S01]  /*d6d0*/  MUFU.TANH R75, R69 ;  /* 0x00000045004b7308 */ /* 0x000be20000002400 */
[----:B---3--:R-:W-:Y:S02]  /*d6e0*/  FFMA.FTZ R205, R0, R76, R31 ;  /* 0x0000004c00cd7223 */ /* 0x008fe4000001001f */
[----:B------:R-:W-:-:S02]  /*d6f0*/  FMUL.FTZ R65, R65, c[0x0][0x2ec] ;  /* 0x0000bb0041417a20 */ /* 0x000fc40000410000 */
[----:B------:R-:W-:Y:S02]  /*d700*/  FMUL.FTZ R157, R67, c[0x0][0x2ec] ;  /* 0x0000bb00439d7a20 */ /* 0x000fe40000410000 */
[----:B------:R-:W-:Y:S01]  /*d710*/  FMUL.FTZ R68, R68, c[0x0][0x2ec] ;  /* 0x0000bb0044447a20 */ /* 0x000fe20000410000 */
[----:B------:R3:W-:Y:S01]  /*d720*/  MUFU.TANH R151, R71 ;  /* 0x0000004700977308 */ /* 0x0007e20000002400 */
[----:B----4-:R-:W-:Y:S02]  /*d730*/  FFMA.FTZ R203, R0, R107, R30 ;  /* 0x0000006b00cb7223 */ /* 0x010fe4000001001e */
[----:B------:R-:W-:Y:S02]  /*d740*/  FMUL.FTZ R64, R64, c[0x0][0x2ec] ;  /* 0x0000bb0040407a20 */ /* 0x000fe40000410000 */
[----:B------:R-:W-:Y:S01]  /*d750*/  FMUL.FTZ R66, R66, c[0x0][0x2ec] ;  /* 0x0000bb0042427a20 */ /* 0x000fe20000410000 */
[----:B--2---:R-:W-:Y:S01]  /*d760*/  HMMA.16816.F32 R40, R24, R16, R40 ;  /* 0x000000101828723c */ /* 0x004fe20000001828 */
[C---:B-----5:R-:W-:Y:S01]  /*d770*/  FFMA.FTZ R69, R0.reuse, R111, R115 ;  /* 0x0000006f00457223 */ /* 0x060fe20000010073 */
[----:B------:R-:W2:Y:S01]  /*d780*/  I2F R20, R22 ;  /* 0x0000001600147306 */ /* 0x000ea20000201400 */
[----:B------:R-:W-:-:S05]  /*d790*/  FFMA.FTZ R135, R0, R76, R135 ;  /* 0x0000004c00877223 */ /* 0x000fca0000010087 */
[C---:B-1----:R-:W-:Y:S01]  /*d7a0*/  HMMA.16816.F32 R60, R32.reuse, R12, R60 ;  /* 0x0000000c203c723c */ /* 0x042fe2000000183c */
[C---:B---3--:R-:W-:Y:S01]  /*d7b0*/  FFMA.FTZ R71, R0.reuse, R109, R114 ;  /* 0x0000006d00477223 */ /* 0x048fe20000010072 */
[----:B------:R1:W-:Y:S06]  /*d7c0*/  MUFU.TANH R155, R65 ;  /* 0x00000041009b7308 */ /* 0x0003ec0000002400 */
[----:B------:R-:W-:Y:S01]  /*d7d0*/  HMMA.16816.F32 R56, R32, R14, R56 ;  /* 0x0000000e2038723c */ /* 0x000fe20000001838 */
[----:B------:R-:W3:Y:S01]  /*d7e0*/  LDSM.16.M88.4 R12, [R166+0x3800] ;  /* 0x00380000a60c783b */ /* 0x000ee20000000200 */
[----:B------:R-:W4:Y:S01]  /*d7f0*/  MUFU.TANH R84, R84 ;  /* 0x0000005400547308 */ /* 0x000f220000002400 */
[----:B--2---:R-:W-:-:S05]  /*d800*/  FFMA.FTZ R79, R0, R20, R79 ;  /* 0x00000014004f7223 */ /* 0x004fca000001004f */
[----:B------:R-:W-:Y:S01]  /*d810*/  HMMA.16816.F32 R36, R24, R18, R36 ;  /* 0x000000121824723c */ /* 0x000fe20000001824 */
[----:B------:R-:W2:Y:S01]  /*d820*/  LDSM.16.M88.4 R16, [R152+0x2800] ;  /* 0x002800009810783b */ /* 0x000ea20000000200 */
[----:B-1----:R-:W-:Y:S01]  /*d830*/  FFMA.FTZ R65, R0, R113, R29 ;  /* 0x0000007100417223 */ /* 0x002fe2000001001d */
[----:B------:R-:W-:Y:S04]  /*d840*/  MUFU.TANH R92, R92 ;  /* 0x0000005c005c7308 */ /* 0x000fe80000002400 */
[----:B------:R-:W-:Y:S01]  /*d850*/  IADD3 R26, R2, 0x30, RZ ;  /* 0x00000030021a7810 */ /* 0x000fe20007ffe0ff */
[----:B------:R-:W-:Y:S01]  /*d860*/  HMMA.16816.F32 R52, R32, R8, R52 ;  /* 0x000000082034723c */ /* 0x000fe20000001834 */
[----:B------:R-:W-:Y:S01]  /*d870*/  FMUL.FTZ R25, R74, c[0x0][0x2ec] ;  /* 0x0000bb004a197a20 */ /* 0x000fe20000410000 */
[----:B------:R-:W-:Y:S01]  /*d880*/  IADD3 R74, R2, 0x49, RZ ;  /* 0x00000049024a7810 */ /* 0x000fe20007ffe0ff */
[----:B------:R-:W-:Y:S01]  /*d890*/  MUFU.TANH R95, R95 ;  /* 0x0000005f005f7308 */ /* 0x000fe20000002400 */
[----:B----4-:R-:W-:Y:S01]  /*d8a0*/  FFMA.FTZ R27, R0, R117, R84 ;  /* 0x00000075001b7223 */ /* 0x010fe20000010054 */
[----:B------:R-:W-:-:S03]  /*d8b0*/  IADD3 R84, R2, 0x51, RZ ;  /* 0x0000005102547810 */ /* 0x000fc60007ffe0ff */
[C---:B------:R-:W-:Y:S01]  /*d8c0*/  HMMA.16816.F32 R44, R32.reuse, R10, R44 ;  /* 0x0000000a202c723c */ /* 0x040fe2000000182c */
[----:B------:R-:W1:Y:S02]  /*d8d0*/  LDSM.16.M88.4 R8, [R152+0x3000] ;  /* 0x003000009808783b */ /* 0x000e640000000200 */
[----:B------:R4:W-:Y:S08]  /*d8e0*/  MUFU.TANH R83, R72 ;  /* 0x0000004800537308 */ /* 0x0009f00000002400 */
[----:B------:R-:W-:Y:S01]  /*d8f0*/  MUFU.TANH R21, R21 ;  /* 0x0000001500157308 */ /* 0x000fe20000002400 */
[----:B---3--:R-:W-:Y:S01]  /*d900*/  HMMA.16816.F32 R40, R32, R12, R40 ;  /* 0x0000000c2028723c */ /* 0x008fe20000001828 */
[----:B----4-:R-:W-:-:S06]  /*d910*/  IADD3 R72, R2, 0x38, RZ ;  /* 0x0000003802487810 */ /* 0x010fcc0007ffe0ff */
[----:B------:R-:W-:Y:S01]  /*d920*/  MUFU.TANH R139, R82 ;  /* 0x00000052008b7308 */ /* 0x000fe20000002400 */
[C---:B------:R-:W-:Y:S01]  /*d930*/  IADD3 R12, R50.reuse, 0x8, RZ ;  /* 0x00000008320c7810 */ /* 0x040fe20007ffe0ff */
[----:B--2---:R-:W-:Y:S01]  /*d940*/  HMMA.16816.F32 R60, R88, R16, R60 ;  /* 0x00000010583c723c */ /* 0x004fe2000000183c */
[----:B------:R-:W-:Y:S01]  /*d950*/  IMNMX R50, R50, R49, PT ;  /* 0x0000003132327217 */ /* 0x000fe20003800200 */
[----:B------:R-:W-:Y:S01]  /*d960*/  FFMA.FTZ R13, R0, R129, R87 ;  /* 0x00000081000d7223 */ /* 0x000fe20000010057 */
[----:B------:R-:W-:-:S03]  /*d970*/  IMNMX R49, R12, R49, PT ;  /* 0x000000310c317217 */ /* 0x000fc60003800200 */
[----:B------:R-:W2:Y:S01]  /*d980*/  I2F R24, R26 ;  /* 0x0000001a00187306 */ /* 0x000ea20000201400 */
[-C--:B------:R-:W-:Y:S02]  /*d990*/  ISETP.GE.AND P4, PT, R116, R50.reuse, PT ;  /* 0x000000327400720c */ /* 0x080fe40003f86270 */
[----:B------:R-:W-:Y:S01]  /*d9a0*/  ISETP.GE.AND P3, PT, R110, R49, PT ;  /* 0x000000316e00720c */ /* 0x000fe20003f66270 */
[C---:B------:R-:W-:Y:S01]  /*d9b0*/  HMMA.16816.F32 R56, R88.reuse, R18, R56 ;  /* 0x000000125838723c */ /* 0x040fe20000001838 */
[-C--:B------:R-:W-:Y:S01]  /*d9c0*/  ISETP.GE.AND P6, PT, R118, R50.reuse, PT ;  /* 0x000000327600720c */ /* 0x080fe20003fc6270 */
[C---:B------:R-:W-:Y:S01]  /*d9d0*/  FFMA.FTZ R17, R0.reuse, R119, R86 ;  /* 0x0000007700117223 */ /* 0x040fe20000010056 */
[----:B------:R-:W-:Y:S01]  /*d9e0*/  FSEL R161, R97, -INF , !P4 ;  /* 0xff80000061a17808 */ /* 0x000fe20006000000 */
[----:B------:R-:W-:Y:S01]  /*d9f0*/  FFMA.FTZ R97, R0, R105, R94 ;  /* 0x0000006900617223 */ /* 0x000fe2000001005e */
[-C--:B------:R-:W-:Y:S01]  /*da00*/  ISETP.GE.AND P4, PT, R132, R50.reuse, PT ;  /* 0x000000328400720c */ /* 0x080fe20003f86270 */
[----:B------:R-:W-:Y:S01]  /*da10*/  MUFU.TANH R143, R143 ;  /* 0x0000008f008f7308 */ /* 0x000fe20000002400 */
[----:B------:R-:W-:Y:S01]  /*da20*/  FSEL R69, R69, -INF , !P3 ;  /* 0xff80000045457808 */ /* 0x000fe20005800000 */
[C---:B-1----:R-:W-:Y:S01]  /*da30*/  HMMA.16816.F32 R52, R88.reuse, R8, R52 ;  /* 0x000000085834723c */ /* 0x042fe20000001834 */
[-C--:B------:R-:W-:Y:S01]  /*da40*/  ISETP.GE.AND P3, PT, R130, R50.reuse, PT ;  /* 0x000000328200720c */ /* 0x080fe20003f66270 */
[----:B------:R-:W-:Y:S01]  /*da50*/  FFMA.FTZ R19, R0, R109, R106 ;  /* 0x0000006d00137223 */ /* 0x000fe2000001006a */
[----:B------:R-:W-:Y:S01]  /*da60*/  ISETP.GE.AND P1, PT, R108, R50, PT ;  /* 0x000000326c00720c */ /* 0x000fe20003f26270 */
[----:B--2---:R-:W-:Y:S01]  /*da70*/  FFMA.FTZ R109, R0, R24, R21 ;  /* 0x00000018006d7223 */ /* 0x004fe20000010015 */
[----:B------:R-:W-:Y:S01]  /*da80*/  ISETP.GE.AND P0, PT, R108, R49, PT ;  /* 0x000000316c00720c */ /* 0x000fe20003f06270 */
[----:B------:R-:W-:Y:S01]  /*da90*/  MUFU.TANH R147, R70 ;  /* 0x0000004600937308 */ /* 0x000fe20000002400 */
[C---:B------:R-:W-:Y:S01]  /*daa0*/  FFMA.FTZ R8, R0.reuse, R119, R85 ;  /* 0x0000007700087223 */ /* 0x040fe20000010055 */
[----:B------:R-:W-:Y:S01]  /*dab0*/  FSEL R71, R71, -INF , !P1 ;  /* 0xff80000047477808 */ /* 0x000fe20004800000 */
[----:B------:R-:W-:Y:S01]  /*dac0*/  FFMA.FTZ R9, R0, R131, R93 ;  /* 0x0000008300097223 */ /* 0x000fe2000001005d */
[----:B------:R-:W-:Y:S01]  /*dad0*/  ISETP.GE.AND P1, PT, R118, R49, PT ;  /* 0x000000317600720c */ /* 0x000fe20003f26270 */
[----:B------:R-:W-:Y:S01]  /*dae0*/  FMUL.FTZ R67, R60, c[0x0][0x2ec] ;  /* 0x0000bb003c437a20 */ /* 0x000fe20000410000 */
[----:B------:R-:W-:Y:S01]  /*daf0*/  FSEL R87, R8, -INF , !P6 ;  /* 0xff80000008577808 */ /* 0x000fe20007000000 */
[----:B------:R-:W-:Y:S01]  /*db00*/  HMMA.16816.F32 R44, R88, R10, R44 ;  /* 0x0000000a582c723c */ /* 0x000fe2000000182c */
[----:B------:R-:W-:Y:S01]  /*db10*/  P2R R8, PR, RZ, 0x10 ;  /* 0x00000010ff087803 */ /* 0x000fe20000000000 */
[----:B------:R-:W1:Y:S01]  /*db20*/  I2F R6, R72 ;  /* 0x0000004800067306 */ /* 0x000e620000201400 */
[----:B------:R-:W-:Y:S01]  /*db30*/  FSEL R99, R9, -INF , !P3 ;  /* 0xff80000009637808 */ /* 0x000fe20005800000 */
[----:B------:R-:W-:Y:S01]  /*db40*/  FMUL.FTZ R57, R57, c[0x0][0x2ec] ;  /* 0x0000bb0039397a20 */ /* 0x000fe20000410000 */
[----:B------:R-:W-:Y:S01]  /*db50*/  ISETP.NE.AND P3, PT, R8, RZ, PT ;  /* 0x000000ff0800720c */ /* 0x000fe20003f65270 */
[----:B------:R-:W-:Y:S01]  /*db60*/  FMUL.FTZ R61, R61, c[0x0][0x2ec] ;  /* 0x0000bb003d3d7a20 */ /* 0x000fe20000410000 */
[----:B------:R-:W-:Y:S01]  /*db70*/  FSEL R17, R17, -INF , !P1 ;  /* 0xff80000011117808 */ /* 0x000fe20004800000 */
[----:B------:R-:W-:Y:S01]  /*db80*/  HMMA.16816.F32 R36, R32, R14, R36 ;  /* 0x0000000e2024723c */ /* 0x000fe20000001824 */
[----:B------:R-:W-:Y:S01]  /*db90*/  FSEL R97, R97, -INF , !P3 ;  /* 0xff80000061617808 */ /* 0x000fe20005800000 */
[----:B------:R2:W-:Y:S01]  /*dba0*/  MUFU.TANH R30, R57 ;  /* 0x00000039001e7308 */ /* 0x0005e20000002400 */
[-C--:B------:R-:W-:Y:S01]  /*dbb0*/  ISETP.GE.AND P3, PT, R78, R50.reuse, PT ;  /* 0x000000324e00720c */ /* 0x080fe20003f66270 */
[----:B------:R-:W-:Y:S01]  /*dbc0*/  FFMA.FTZ R85, R0, R129, R92 ;  /* 0x0000008100557223 */ /* 0x000fe2000001005c */
[-C--:B------:R-:W-:Y:S01]  /*dbd0*/  ISETP.GE.AND P1, PT, R133, R49.reuse, PT ;  /* 0x000000318500720c */ /* 0x080fe20003f26270 */
[----:B------:R-:W-:Y:S01]  /*dbe0*/  FMUL.FTZ R58, R58, c[0x0][0x2ec] ;  /* 0x0000bb003a3a7a20 */ /* 0x000fe20000410000 */
[----:B------:R-:W-:Y:S01]  /*dbf0*/  P2R R8, PR, RZ, 0x8 ;  /* 0x00000008ff087803 */ /* 0x000fe20000000000 */
[----:B------:R-:W-:Y:S01]  /*dc00*/  FMUL.FTZ R52, R52, c[0x0][0x2ec] ;  /* 0x0000bb0034347a20 */ /* 0x000fe20000410000 */
[----:B------:R-:W-:Y:S01]  /*dc10*/  FSEL R65, R65, -INF , !P1 ;  /* 0xff80000041417808 */ /* 0x000fe20004800000 */
[----:B------:R-:W-:Y:S01]  /*dc20*/  MUFU.TANH R145, R68 ;  /* 0x0000004400917308 */ /* 0x000fe20000002400 */
[----:B------:R-:W-:Y:S01]  /*dc30*/  ISETP.NE.AND P1, PT, R8, RZ, PT ;  /* 0x000000ff0800720c */ /* 0x000fe20003f25270 */
[----:B------:R-:W-:Y:S01]  /*dc40*/  FMUL.FTZ R56, R56, c[0x0][0x2ec] ;  /* 0x0000bb0038387a20 */ /* 0x000fe20000410000 */
[----:B------:R-:W-:Y:S01]  /*dc50*/  IADD3 R60, R2, 0x31, RZ ;  /* 0x00000031023c7810 */ /* 0x000fe20007ffe0ff */
[----:B------:R-:W-:Y:S01]  /*dc60*/  FMUL.FTZ R82, R63, c[0x0][0x2ec] ;  /* 0x0000bb003f527a20 */ /* 0x000fe20000410000 */
[----:B------:R-:W-:Y:S01]  /*dc70*/  ISETP.GE.AND P6, PT, R133, R50, PT ;  /* 0x000000328500720c */ /* 0x000fe20003fc6270 */
[C---:B------:R-:W-:Y:S01]  /*dc80*/  FFMA.FTZ R139, R0.reuse, R24, R139 ;  /* 0x00000018008b7223 */ /* 0x040fe2000001008b */
[----:B------:R-:W-:Y:S01]  /*dc90*/  FSEL R205, R205, -INF , !P1 ;  /* 0xff800000cdcd7808 */ /* 0x000fe20004800000 */
[----:B--2---:R-:W-:Y:S01]  /*dca0*/  FFMA.FTZ R57, R0, R20, R77 ;  /* 0x0000001400397223 */ /* 0x004fe2000001004d */
[----:B------:R-:W-:Y:S01]  /*dcb0*/  ISETP.GE.AND P1, PT, R60, R50, PT ;  /* 0x000000323c00720c */ /* 0x000fe20003f26270 */
[----:B------:R-:W2:Y:S01]  /*dcc0*/  I2F R16, R60 ;  /* 0x0000003c00107306 */ /* 0x000ea20000201400 */
[----:B------:R-:W-:Y:S01]  /*dcd0*/  FSEL R209, R134, -INF , !P6 ;  /* 0xff80000086d17808 */ /* 0x000fe20007000000 */
[----:B-1----:R-:W-:Y:S01]  /*dce0*/  FFMA.FTZ R83, R0, R6, R83 ;  /* 0x0000000600537223 */ /* 0x002fe20000010053 */
[----:B------:R-:W-:Y:S01]  /*dcf0*/  ISETP.GE.AND P6, PT, R22, R50, PT ;  /* 0x000000321600720c */ /* 0x000fe20003fc6270 */
[----:B------:R-:W-:Y:S01]  /*dd00*/  FMUL.FTZ R103, R62, c[0x0][0x2ec] ;  /* 0x0000bb003e677a20 */ /* 0x000fe20000410000 */
[----:B------:R-:W-:Y:S01]  /*dd10*/  P2R R8, PR, RZ, 0x2 ;  /* 0x00000002ff087803 */ /* 0x000fe20000000000 */
[----:B------:R-:W-:Y:S01]  /*dd20*/  FMUL.FTZ R24, R59, c[0x0][0x2ec] ;  /* 0x0000bb003b187a20 */ /* 0x000fe20000410000 */
[----:B------:R-:W-:Y:S01]  /*dd30*/  FSEL R57, R57, -INF , !P6 ;  /* 0xff80000039397808 */ /* 0x000fe20007000000 */
[----:B------:R-:W-:Y:S01]  /*dd40*/  MUFU.TANH R153, R64 ;  /* 0x0000004000997308 */ /* 0x000fe20000002400 */
[----:B------:R-:W-:Y:S01]  /*dd50*/  ISETP.NE.AND P6, PT, R8, RZ, PT ;  /* 0x000000ff0800720c */ /* 0x000fe20003fc5270 */
[----:B------:R-:W-:Y:S01]  /*dd60*/  FMUL.FTZ R54, R54, c[0x0][0x2ec] ;  /* 0x0000bb0036367a20 */ /* 0x000fe20000410000 */
[----:B------:R-:W1:Y:S01]  /*dd70*/  LDSM.16.M88.4 R8, [R152+0x3800] ;  /* 0x003800009808783b */ /* 0x000e620000000200 */
[----:B------:R-:W-:Y:S01]  /*dd80*/  IADD3 R70, R2, 0x41, RZ ;  /* 0x0000004102467810 */ /* 0x000fe20007ffe0ff */
[----:B------:R-:W-:Y:S01]  /*dd90*/  FMUL.FTZ R44, R44, c[0x0][0x2ec] ;  /* 0x0000bb002c2c7a20 */ /* 0x000fe20000410000 */
[----:B------:R-:W-:Y:S01]  /*dda0*/  FSEL R19, R19, -INF , !P0 ;  /* 0xff80000013137808 */ /* 0x000fe20004000000 */
[----:B------:R-:W-:Y:S01]  /*ddb0*/  FMUL.FTZ R59, R53, c[0x0][0x2ec] ;  /* 0x0000bb00353b7a20 */ /* 0x000fe20000410000 */
[----:B------:R-:W3:Y:S01]  /*ddc0*/  MUFU.TANH R81, R81 ;  /* 0x0000005100517308 */ /* 0x000ee20000002400 */
[-C--:B------:R-:W-:Y:S01]  /*ddd0*/  ISETP.GE.AND P5, PT, R116, R49.reuse, PT ;  /* 0x000000317400720c */ /* 0x080fe20003fa6270 */
[----:B--2---:R-:W-:Y:S01]  /*dde0*/  FFMA.FTZ R119, R0, R16, R143 ;  /* 0x0000001000777223 */ /* 0x004fe2000001008f */
[-C--:B------:R-:W-:Y:S01]  /*ddf0*/  ISETP.GE.AND P0, PT, R128, R49.reuse, PT ;  /* 0x000000318000720c */ /* 0x080fe20003f06270 */
[----:B------:R-:W-:Y:S01]  /*de00*/  FMUL.FTZ R55, R55, c[0x0][0x2ec] ;  /* 0x0000bb0037377a20 */ /* 0x000fe20000410000 */
[----:B------:R-:W-:Y:S01]  /*de10*/  ISETP.GE.AND P4, PT, R132, R49, PT ;  /* 0x000000318400720c */ /* 0x000fe20003f86270 */
[----:B------:R-:W-:Y:S01]  /*de20*/  FMUL.FTZ R45, R45, c[0x0][0x2ec] ;  /* 0x0000bb002d2d7a20 */ /* 0x000fe20000410000 */
[----:B------:R-:W-:Y:S01]  /*de30*/  ISETP.GE.AND P2, PT, R110, R50, PT ;  /* 0x000000326e00720c */ /* 0x000fe20003f46270 */
[----:B------:R-:W-:Y:S01]  /*de40*/  MUFU.TANH R149, R149 ;  /* 0x0000009500957308 */ /* 0x000fe20000002400 */
[----:B------:R-:W-:Y:S01]  /*de50*/  FSEL R27, R27, -INF , !P5 ;  /* 0xff8000001b1b7808 */ /* 0x000fe20006800000 */
[----:B------:R-:W-:Y:S01]  /*de60*/  FMUL.FTZ R15, R47, c[0x0][0x2ec] ;  /* 0x0000bb002f0f7a20 */ /* 0x000fe20000410000 */
[----:B------:R-:W-:Y:S01]  /*de70*/  IADD3 R92, R2, 0x58, RZ ;  /* 0x00000058025c7810 */ /* 0x000fe20007ffe0ff */
[----:B------:R-:W-:Y:S01]  /*de80*/  FMUL.FTZ R14, R46, c[0x0][0x2ec] ;  /* 0x0000bb002e0e7a20 */ /* 0x000fe20000410000 */
[----:B------:R-:W-:Y:S01]  /*de90*/  FSEL R13, R13, -INF , !P0 ;  /* 0xff8000000d0d7808 */ /* 0x000fe20004000000 */
[----:B------:R-:W-:-:S04]  /*dea0*/  DEPBAR.LE SB0, 0x0 ;  /* 0x000080000000791a */ /* 0x000fc80000000000 */
[----:B------:R-:W-:Y:S01]  /*deb0*/  MUFU.TANH R159, R66 ;  /* 0x00000042009f7308 */ /* 0x000fe20000002400 */
[-C--:B------:R-:W-:Y:S01]  /*dec0*/  ISETP.GE.AND P5, PT, R130, R49.reuse, PT ;  /* 0x000000318200720c */ /* 0x080fe20003fa6270 */
[----:B---3--:R-:W-:Y:S01]  /*ded0*/  FFMA.FTZ R81, R0, R16, R81 ;  /* 0x0000001000517223 */ /* 0x008fe20000010051 */
[----:B------:R-:W-:Y:S02]  /*dee0*/  IADD3 R94, R2, 0x60, RZ ;  /* 0x00000060025e7810 */ /* 0x000fe40007ffe0ff */
[-C--:B------:R-:W-:Y:S02]  /*def0*/  ISETP.GE.AND P0, PT, R98, R49.reuse, PT ;  /* 0x000000316200720c */ /* 0x080fe40003f06270 */
[----:B------:R-:W-:Y:S01]  /*df00*/  FSEL R23, R23, -INF , !P4 ;  /* 0xff80000017177808 */ /* 0x000fe20006000000 */
[----:B------:R-:W2:Y:S01]  /*df10*/  I2F R64, R140 ;  /* 0x0000008c00407306 */ /* 0x000ea20000201400 */
[----:B------:R-:W-:Y:S02]  /*df20*/  ISETP.GE.AND P4, PT, R78, R49, PT ;  /* 0x000000314e00720c */ /* 0x000fe40003f86270 */
[----:B------:R-:W-:-:S02]  /*df30*/  FSEL R211, R96, -INF , !P2 ;  /* 0xff80000060d37808 */ /* 0x000fc40005000000 */
[----:B------:R-:W-:Y:S02]  /*df40*/  IADD3 R96, R2, 0x50, RZ ;  /* 0x0000005002607810 */ /* 0x000fe40007ffe0ff */
[----:B------:R-:W-:Y:S01]  /*df50*/  FSEL R203, R203, -INF , !P0 ;  /* 0xff800000cbcb7808 */ /* 0x000fe20004000000 */
[----:B------:R-:W3:Y:S01]  /*df60*/  I2F R68, R138 ;  /* 0x0000008a00447306 */ /* 0x000ee20000201400 */
[C---:B-1----:R-:W-:Y:S01]  /*df70*/  HMMA.16816.F32 R40, R88.reuse, R8, R40 ;  /* 0x000000085828723c */ /* 0x042fe20000001828 */
[-C--:B------:R-:W-:Y:S02]  /*df80*/  ISETP.GE.AND P0, PT, R26, R49.reuse, PT ;  /* 0x000000311a00720c */ /* 0x080fe40003f06270 */
[----:B------:R-:W-:Y:S02]  /*df90*/  FSEL R201, R135, -INF , !P4 ;  /* 0xff80000087c97808 */ /* 0x000fe40006000000 */
[----:B------:R-:W-:Y:S02]  /*dfa0*/  ISETP.GE.AND P1, PT, R60, R49, PT ;  /* 0x000000313c00720c */ /* 0x000fe40003f26270 */
[----:B------:R-:W1:Y:S01]  /*dfb0*/  I2F R66, R70 ;  /* 0x0000004600427306 */ /* 0x000e620000201400 */
[----:B------:R-:W-:Y:S01]  /*dfc0*/  ISETP.GE.AND P4, PT, R72, R50, PT ;  /* 0x000000324800720c */ /* 0x000fe20003f86270 */
[----:B--2---:R-:W-:Y:S01]  /*dfd0*/  FFMA.FTZ R149, R0, R64, R149 ;  /* 0x0000004000957223 */ /* 0x004fe20000010095 */
[----:B------:R-:W-:Y:S01]  /*dfe0*/  IADD3 R86, R2, 0x59, RZ ;  /* 0x0000005902567810 */ /* 0x000fe20007ffe0ff */
[----:B------:R-:W-:Y:S01]  /*dff0*/  HMMA.16816.F32 R8, R88, R10, R36 ;  /* 0x0000000a5808723c */ /* 0x000fe20000001824 */
[----:B------:R-:W-:-:S02]  /*e000*/  FSEL R193, R139, -INF , !P0 ;  /* 0xff8000008bc17808 */ /* 0x000fc40004000000 */
[-C--:B------:R-:W-:Y:S01]  /*e010*/  ISETP.GE.AND P3, PT, R22, R49.reuse, PT ;  /* 0x000000311600720c */ /* 0x080fe20003f66270 */
[----:B------:R2:W4:Y:S01]  /*e020*/  MUFU.TANH R141, R73 ;  /* 0x00000049008d7308 */ /* 0x0005220000002400 */
[-C--:B---3--:R-:W-:Y:S01]  /*e030*/  FFMA.FTZ R145, R0, R68.reuse, R145 ;  /* 0x0000004400917223 */ /* 0x088fe20000010091 */
[-C--:B------:R-:W-:Y:S01]  /*e040*/  ISETP.GE.AND P0, PT, R140, R49.reuse, PT ;  /* 0x000000318c00720c */ /* 0x080fe20003f06270 */
[C---:B------:R-:W-:Y:S01]  /*e050*/  FFMA.FTZ R143, R0.reuse, R68, R147 ;  /* 0x00000044008f7223 */ /* 0x040fe20000010093 */
[----:B------:R-:W-:Y:S02]  /*e060*/  FSEL R119, R119, -INF , !P1 ;  /* 0xff80000077777808 */ /* 0x000fe40004800000 */
[----:B------:R-:W-:Y:S02]  /*e070*/  FSEL R197, R83, -INF , !P4 ;  /* 0xff80000053c57808 */ /* 0x000fe40006000000 */
[----:B------:R-:W3:Y:S01]  /*e080*/  I2F R12, R74 ;  /* 0x0000004a000c7306 */ /* 0x000ee20000201400 */
[----:B-1----:R-:W-:Y:S01]  /*e090*/  FFMA.FTZ R75, R0, R66, R75 ;  /* 0x00000042004b7223 */ /* 0x002fe2000001004b */
[----:B------:R-:W-:Y:S01]  /*e0a0*/  ISETP.GE.AND P1, PT, R138, R49, PT ;  /* 0x000000318a00720c */ /* 0x000fe20003f26270 */
[----:B------:R-:W-:Y:S01]  /*e0b0*/  FMUL.FTZ R43, R43, c[0x0][0x2ec] ;  /* 0x0000bb002b2b7a20 */ /* 0x000fe20000410000 */
[----:B------:R-:W-:Y:S01]  /*e0c0*/  ISETP.GE.AND P4, PT, R70, R50, PT ;  /* 0x000000324600720c */ /* 0x000fe20003f86270 */
[----:B------:R-:W-:Y:S01]  /*e0d0*/  FMUL.FTZ R40, R40, c[0x0][0x2ec] ;  /* 0x0000bb0028287a20 */ /* 0x000fe20000410000 */
[----:B------:R-:W-:Y:S01]  /*e0e0*/  FSEL R199, R79, -INF , !P3 ;  /* 0xff8000004fc77808 */ /* 0x000fe20005800000 */
[----:B------:R-:W-:Y:S01]  /*e0f0*/  FMUL.FTZ R41, R41, c[0x0][0x2ec] ;  /* 0x0000bb0029297a20 */ /* 0x000fe20000410000 */
[----:B------:R-:W1:Y:S01]  /*e100*/  MUFU.TANH R157, R157 ;  /* 0x0000009d009d7308 */ /* 0x000e620000002400 */
[C---:B--2---:R-:W-:Y:S01]  /*e110*/  FFMA.FTZ R73, R0.reuse, R131, R95 ;  /* 0x0000008300497223 */ /* 0x044fe2000001005f */
[----:B------:R-:W-:Y:S01]  /*e120*/  FSEL R107, R81, -INF , !P6 ;  /* 0xff800000516b7808 */ /* 0x000fe20007000000 */
[----:B----4-:R-:W-:Y:S01]  /*e130*/  FFMA.FTZ R141, R0, R64, R141 ;  /* 0x00000040008d7223 */ /* 0x010fe2000001008d */
[----:B------:R-:W-:Y:S01]  /*e140*/  FSEL R189, R149, -INF , !P0 ;  /* 0xff80000095bd7808 */ /* 0x000fe20004000000 */
[----:B------:R-:W-:Y:S01]  /*e150*/  FMUL.FTZ R42, R42, c[0x0][0x2ec] ;  /* 0x0000bb002a2a7a20 */ /* 0x000fe20000410000 */
[----:B------:R-:W-:Y:S01]  /*e160*/  FSEL R73, R73, -INF , !P5 ;  /* 0xff80000049497808 */ /* 0x000fe20006800000 */
[----:B------:R-:W-:Y:S01]  /*e170*/  FMUL.FTZ R8, R8, c[0x0][0x2ec] ;  /* 0x0000bb0008087a20 */ /* 0x000fe20000410000 */
[----:B------:R-:W-:Y:S01]  /*e180*/  MUFU.TANH R61, R61 ;  /* 0x0000003d003d7308 */ /* 0x000fe20000002400 */
[----:B------:R-:W-:Y:S01]  /*e190*/  ISETP.GE.AND P5, PT, R26, R50, PT ;  /* 0x000000321a00720c */ /* 0x000fe20003fa6270 */
[----:B---3--:R-:W-:Y:S01]  /*e1a0*/  FFMA.FTZ R155, R0, R12, R155 ;  /* 0x0000000c009b7223 */ /* 0x008fe2000001009b */
[-C--:B------:R-:W-:Y:S01]  /*e1b0*/  ISETP.GE.AND P3, PT, R140, R50.reuse, PT ;  /* 0x000000328c00720c */ /* 0x080fe20003f66270 */
[----:B------:R-:W-:Y:S01]  /*e1c0*/  FMUL.FTZ R10, R10, c[0x0][0x2ec] ;  /* 0x0000bb000a0a7a20 */ /* 0x000fe20000410000 */
[----:B------:R-:W-:Y:S01]  /*e1d0*/  FSEL R109, R109, -INF , !P5 ;  /* 0xff8000006d6d7808 */ /* 0x000fe20006800000 */
[----:B------:R-:W-:Y:S01]  /*e1e0*/  FMUL.FTZ R9, R9, c[0x0][0x2ec] ;  /* 0x0000bb0009097a20 */ /* 0x000fe20000410000 */
[-C--:B------:R-:W-:Y:S01]  /*e1f0*/  ISETP.GE.AND P5, PT, R138, R50.reuse, PT ;  /* 0x000000328a00720c */ /* 0x080fe20003fa6270 */
[----:B------:R-:W2:Y:S01]  /*e200*/  I2F R111, R84 ;  /* 0x00000054006f7306 */ /* 0x000ea20000201400 */
[----:B------:R-:W-:Y:S01]  /*e210*/  ISETP.GE.AND P6, PT, R74, R50, PT ;  /* 0x000000324a00720c */ /* 0x000fe20003fc6270 */
[----:B------:R-:W-:Y:S01]  /*e220*/  FMUL.FTZ R11, R11, c[0x0][0x2ec] ;  /* 0x0000bb000b0b7a20 */ /* 0x000fe20000410000 */
[----:B------:R-:W-:Y:S01]  /*e230*/  FSEL R147, R145, -INF , !P5 ;  /* 0xff80000091937808 */ /* 0x000fe20006800000 */
[----:B-1----:R-:W-:Y:S01]  /*e240*/  FFMA.FTZ R145, R0, R12, R157 ;  /* 0x0000000c00917223 */ /* 0x002fe2000001009d */
[----:B------:R-:W-:-:S02]  /*e250*/  FSEL R143, R143, -INF , !P1 ;  /* 0xff8000008f8f7808 */ /* 0x000fc40004800000 */
[----:B------:R-:W-:Y:S01]  /*e260*/  FSEL R149, R75, -INF , !P4 ;  /* 0xff8000004b957808 */ /* 0x000fe20006000000 */
[----:B------:R-:W-:Y:S01]  /*e270*/  I2F R63, R92 ;  /* 0x0000005c003f7306 */ /* 0x000fe20000201400 */
[----:B------:R-:W-:Y:S02]  /*e280*/  ISETP.GE.AND P1, PT, R74, R49, PT ;  /* 0x000000314a00720c */ /* 0x000fe40003f26270 */
[----:B------:R-:W-:Y:S02]  /*e290*/  ISETP.GE.AND P4, PT, R84, R50, PT ;  /* 0x000000325400720c */ /* 0x000fe40003f86270 */
[----:B------:R-:W-:Y:S01]  /*e2a0*/  FSEL R195, R141, -INF , !P3 ;  /* 0xff8000008dc37808 */ /* 0x000fe20005800000 */
[C---:B------:R-:W-:Y:S01]  /*e2b0*/  FFMA.FTZ R141, R0.reuse, R66, R151 ;  /* 0x00000042008d7223 */ /* 0x040fe20000010097 */
[----:B------:R-:W-:Y:S01]  /*e2c0*/  FSEL R187, R155, -INF , !P6 ;  /* 0xff8000009bbb7808 */ /* 0x000fe20007000000 */
[----:B------:R-:W1:Y:S01]  /*e2d0*/  MUFU.TANH R105, R56 ;  /* 0x0000003800697308 */ /* 0x000e620000002400 */
[----:B--2---:R-:W-:Y:S01]  /*e2e0*/  FFMA.FTZ R61, R0, R111, R61 ;  /* 0x0000006f003d7223 */ /* 0x004fe2000001003d */
[----:B------:R-:W-:-:S02]  /*e2f0*/  ISETP.GE.AND P6, PT, R92, R50, PT ;  /* 0x000000325c00720c */ /* 0x000fc40003fc6270 */
[----:B------:R-:W-:Y:S02]  /*e300*/  FSEL R145, R145, -INF , !P1 ;  /* 0xff80000091917808 */ /* 0x000fe40004800000 */
[----:B------:R-:W-:Y:S02]  /*e310*/  FSEL R133, R61, -INF , !P4 ;  /* 0xff8000003d857808 */ /* 0x000fe40006000000 */
[----:B------:R-:W-:Y:S01]  /*e320*/  I2F R95, R94 ;  /* 0x0000005e005f7306 */ /* 0x000fe20000201400 */
[----:B------:R-:W-:Y:S02]  /*e330*/  IADD3 R22, R2, 0x69, RZ ;  /* 0x0000006902167810 */ /* 0x000fe40007ffe0ff */
[----:B------:R-:W-:Y:S02]  /*e340*/  ISETP.GE.AND P1, PT, R92, R49, PT ;  /* 0x000000315c00720c */ /* 0x000fe40003f26270 */
[-C--:B------:R-:W-:Y:S02]  /*e350*/  ISETP.GE.AND P4, PT, R94, R50.reuse, PT ;  /* 0x000000325e00720c */ /* 0x080fe40003f86270 */
[----:B------:R-:W-:Y:S01]  /*e360*/  ISETP.GE.AND P2, PT, R128, R50, PT ;  /* 0x000000328000720c */ /* 0x000fe20003f46270 */
[----:B------:R-:W2:Y:S01]  /*e370*/  MUFU.TANH R58, R58 ;  /* 0x0000003a003a7308 */ /* 0x000ea20000002400 */
[----:B-1----:R-:W-:Y:S01]  /*e380*/  FFMA.FTZ R105, R0, R63, R105 ;  /* 0x0000003f00697223 */ /* 0x002fe20000010069 */
[----:B------:R-:W-:-:S02]  /*e390*/  IADD3 R20, R2, 0x71, RZ ;  /* 0x0000007102147810 */ /* 0x000fc40007ffe0ff */
[-C--:B------:R-:W-:Y:S02]  /*e3a0*/  ISETP.GE.AND P3, PT, R80, R50.reuse, PT ;  /* 0x000000325000720c */ /* 0x080fe40003f66270 */
[----:B------:R-:W-:Y:S02]  /*e3b0*/  FSEL R131, R105, -INF , !P6 ;  /* 0xff80000069837808 */ /* 0x000fe40007000000 */
[----:B------:R-:W1:Y:S01]  /*e3c0*/  MUFU.TANH R52, R52 ;  /* 0x0000003400347308 */ /* 0x000e620000002400 */
[-C--:B------:R-:W-:Y:S02]  /*e3d0*/  ISETP.GE.AND P5, PT, R96, R50.reuse, PT ;  /* 0x000000326000720c */ /* 0x080fe40003fa6270 */
[----:B------:R-:W-:Y:S02]  /*e3e0*/  FSEL R85, R85, -INF , !P2 ;  /* 0xff80000055557808 */ /* 0x000fe40005000000 */
[----:B------:R-:W-:Y:S02]  /*e3f0*/  IADD3 R56, R2, 0x61, RZ ;  /* 0x0000006102387810 */ /* 0x000fe40007ffe0ff */
[----:B------:R-:W-:Y:S01]  /*e400*/  ISETP.GE.AND P2, PT, R98, R50, PT ;  /* 0x000000326200720c */ /* 0x000fe20003f46270 */
[----:B------:R-:W3:Y:S01]  /*e410*/  I2F R18, R80 ;  /* 0x0000005000127306 */ /* 0x000ee20000201400 */
[----:B--2---:R-:W-:Y:S01]  /*e420*/  FFMA.FTZ R58, R0, R63, R58 ;  /* 0x0000003f003a7223 */ /* 0x004fe2000001003a */
[----:B------:R-:W-:-:S02]  /*e430*/  ISETP.GE.AND P0, PT, R80, R49, PT ;  /* 0x000000315000720c */ /* 0x000fc40003f06270 */
[----:B------:R-:W-:Y:S02]  /*e440*/  FSEL R207, R207, -INF , !P2 ;  /* 0xff800000cfcf7808 */ /* 0x000fe40005000000 */
[----:B------:R-:W-:Y:S02]  /*e450*/  FSEL R113, R58, -INF , !P1 ;  /* 0xff8000003a717808 */ /* 0x000fe40004800000 */
[----:B------:R-:W-:Y:S01]  /*e460*/  MUFU.TANH R67, R67 ;  /* 0x0000004300437308 */ /* 0x000fe20000002400 */
[----:B-1----:R-:W-:Y:S01]  /*e470*/  FFMA.FTZ R52, R0, R95, R52 ;  /* 0x0000005f00347223 */ /* 0x002fe20000010034 */
[----:B------:R-:W-:Y:S02]  /*e480*/  ISETP.GE.AND P1, PT, R22, R49, PT ;  /* 0x000000311600720c */ /* 0x000fe40003f26270 */
[----:B------:R-:W-:Y:S02]  /*e490*/  IADD3 R26, R2, 0x70, RZ ;  /* 0x00000070021a7810 */ /* 0x000fe40007ffe0ff */
[----:B------:R-:W-:-:S02]  /*e4a0*/  FSEL R105, R52, -INF , !P4 ;  /* 0xff80000034697808 */ /* 0x000fc40006000000 */
[----:B------:R-:W1:Y:S01]  /*e4b0*/  I2F R62, R96 ;  /* 0x00000060003e7306 */ /* 0x000e620000201400 */
[----:B---3--:R-:W-:Y:S01]  /*e4c0*/  FFMA.FTZ R151, R0, R18, R153 ;  /* 0x0000001200977223 */ /* 0x008fe20000010099 */
[----:B------:R-:W-:Y:S01]  /*e4d0*/  ISETP.GE.AND P4, PT, R22, R50, PT ;  /* 0x000000321600720c */ /* 0x000fe20003f86270 */
[----:B------:R-:W-:Y:S01]  /*e4e0*/  FFMA.FTZ R139, R0, R18, R159 ;  /* 0x00000012008b7223 */ /* 0x000fe2000001009f */
[-C--:B------:R-:W-:Y:S02]  /*e4f0*/  ISETP.GE.AND P2, PT, R72, R49.reuse, PT ;  /* 0x000000314800720c */ /* 0x080fe40003f46270 */
[----:B------:R-:W-:Y:S02]  /*e500*/  FSEL R151, R151, -INF , !P3 ;  /* 0xff80000097977808 */ /* 0x000fe40005800000 */
[----:B------:R-:W2:Y:S01]  /*e510*/  MUFU.TANH R82, R82 ;  /* 0x0000005200527308 */ /* 0x000ea20000002400 */
[----:B------:R-:W-:Y:S02]  /*e520*/  ISETP.GE.AND P3, PT, R86, R49, PT ;  /* 0x000000315600720c */ /* 0x000fe40003f66270 */
[----:B------:R-:W-:-:S02]  /*e530*/  FSEL R139, R139, -INF , !P0 ;  /* 0xff8000008b8b7808 */ /* 0x000fc40004000000 */
[----:B------:R-:W-:Y:S02]  /*e540*/  ISETP.GE.AND P0, PT, R84, R49, PT ;  /* 0x000000315400720c */ /* 0x000fe40003f06270 */
[----:B------:R-:W-:Y:S01]  /*e550*/  IADD3 R16, R2, 0x78, RZ ;  /* 0x0000007802107810 */ /* 0x000fe20007ffe0ff */
[----:B------:R-:W3:Y:S01]  /*e560*/  I2F R93, R86 ;  /* 0x00000056005d7306 */ /* 0x000ee20000201400 */
[----:B-1----:R-:W-:Y:S01]  /*e570*/  FFMA.FTZ R67, R0, R62, R67 ;  /* 0x0000003e00437223 */ /* 0x002fe20000010043 */
[-C--:B------:R-:W-:Y:S02]  /*e580*/  ISETP.GE.AND P6, PT, R56, R50.reuse, PT ;  /* 0x000000323800720c */ /* 0x080fe40003fc6270 */
[----:B------:R-:W-:Y:S02]  /*e590*/  IADD3 R159, R166, 0x800, RZ ;  /* 0x00000800a69f7810 */ /* 0x000fe40007ffe0ff */
[----:B------:R-:W-:Y:S02]  /*e5a0*/  FSEL R135, R67, -INF , !P5 ;  /* 0xff80000043877808 */ /* 0x000fe40006800000 */
[----:B------:R-:W1:Y:S01]  /*e5b0*/  MUFU.TANH R24, R24 ;  /* 0x0000001800187308 */ /* 0x000e620000002400 */
[----:B--2---:R-:W-:Y:S01]  /*e5c0*/  FFMA.FTZ R82, R0, R111, R82 ;  /* 0x0000006f00527223 */ /* 0x004fe20000010052 */
[----:B------:R-:W-:-:S02]  /*e5d0*/  ISETP.GE.AND P5, PT, R86, R50, PT ;  /* 0x000000325600720c */ /* 0x000fc40003fa6270 */
[----:B------:R-:W-:Y:S02]  /*e5e0*/  IADD3 R157, R166, 0x1800, RZ ;  /* 0x00001800a69d7810 */ /* 0x000fe40007ffe0ff */
[----:B------:R-:W-:Y:S02]  /*e5f0*/  FSEL R115, R82, -INF , !P0 ;  /* 0xff80000052737808 */ /* 0x000fe40004000000 */
[----:B------:R-:W2:Y:S01]  /*e600*/  MUFU.TANH R25, R25 ;  /* 0x0000001900197308 */ /* 0x000ea20000002400 */
[----:B---3--:R-:W-:Y:S01]  /*e610*/  FFMA.FTZ R30, R0, R93, R30 ;  /* 0x0000005d001e7223 */ /* 0x008fe2000001001e */
[----:B------:R-:W-:Y:S02]  /*e620*/  ISETP.GE.AND P0, PT, R94, R49, PT ;  /* 0x000000315e00720c */ /* 0x000fe40003f06270 */
[----:B------:R-:W-:Y:S02]  /*e630*/  IADD3 R155, R166, 0x2800, RZ ;  /* 0x00002800a69b7810 */ /* 0x000fe40007ffe0ff */
[----:B------:R-:W-:-:S02]  /*e640*/  FSEL R129, R30, -INF , !P5 ;  /* 0xff8000001e817808 */ /* 0x000fc40006800000 */
[----:B------:R-:W-:Y:S01]  /*e650*/  I2F R213, R28 ;  /* 0x0000001c00d57306 */ /* 0x000fe20000201400 */
[----:B-1----:R-:W-:Y:S01]  /*e660*/  FFMA.FTZ R111, R0, R93, R24 ;  /* 0x0000005d006f7223 */ /* 0x002fe20000010018 */
[----:B------:R-:W-:Y:S02]  /*e670*/  ISETP.GE.AND P5, PT, R28, R50, PT ;  /* 0x000000321c00720c */ /* 0x000fe40003fa6270 */
        /* <DEDUP_REMOVED lines=8> */
[----:B------:R-:W-:-:S04]  /*e700*/  ISETP.GE.AND P2, PT, R70, R49, PT ;  /* 0x000000314600720c */ /* 0x000fc80003f46270 */
[----:B------:R-:W-:Y:S02]  /*e710*/  FSEL R141, R141, -INF , !P2 ;  /* 0xff8000008d8d7808 */ /* 0x000fe40005000000 */
[----:B------:R-:W-:Y:S01]  /*e720*/  ISETP.GE.AND P2, PT, R96, R49, PT ;  /* 0x000000316000720c */ /* 0x000fe20003f46270 */
[----:B------:R-:W3:Y:S01]  /*e730*/  MUFU.TANH R103, R103 ;  /* 0x0000006700677308 */ /* 0x000ee20000002400 */
[----:B-1----:R-:W-:-:S05]  /*e740*/  FFMA.FTZ R67, R0, R213, R18 ;  /* 0x000000d500437223 */ /* 0x002fca0000010012 */
[----:B------:R-:W-:Y:S02]  /*e750*/  FSEL R67, R67, -INF , !P5 ;  /* 0xff80000043437808 */ /* 0x000fe40006800000 */
[----:B------:R-:W-:Y:S01]  /*e760*/  I2F R31, R22 ;  /* 0x00000016001f7306 */ /* 0x000fe20000201400 */
[----:B--2---:R-:W-:Y:S01]  /*e770*/  FFMA.FTZ R54, R0, R95, R54 ;  /* 0x0000005f00367223 */ /* 0x004fe20000010036 */
[----:B------:R-:W-:-:S04]  /*e780*/  ISETP.GE.AND P5, PT, R20, R49, PT ;  /* 0x000000311400720c */ /* 0x000fc80003fa6270 */
[----:B------:R-:W-:Y:S02]  /*e790*/  FSEL R61, R54, -INF , !P0 ;  /* 0xff800000363d7808 */ /* 0x000fe40004000000 */
[----:B------:R-:W-:Y:S01]  /*e7a0*/  I2F R21, R20 ;  /* 0x0000001400157306 */ /* 0x000fe20000201400 */
[----:B---3--:R-:W-:Y:S01]  /*e7b0*/  FFMA.FTZ R103, R0, R62, R103 ;  /* 0x0000003e00677223 */ /* 0x008fe20000010067 */
[----:B------:R-:W-:-:S04]  /*e7c0*/  ISETP.GE.AND P0, PT, R26, R50, PT ;  /* 0x000000321a00720c */ /* 0x000fc80003f06270 */
[----:B------:R-:W-:Y:S02]  /*e7d0*/  FSEL R117, R103, -INF , !P2 ;  /* 0xff80000067757808 */ /* 0x000fe40005000000 */
[----:B------:R-:W1:Y:S01]  /*e7e0*/  MUFU.TANH R22, R43 ;  /* 0x0000002b00167308 */ /* 0x000e620000002400 */
[-C--:B------:R-:W-:Y:S02]  /*e7f0*/  ISETP.GE.AND P2, PT, R56, R49.reuse, PT ;  /* 0x000000313800720c */ /* 0x080fe40003f46270 */
[----:B------:R-:W-:Y:S02]  /*e800*/  P2R R18, PR, RZ, 0x1 ;  /* 0x00000001ff127803 */ /* 0x000fe40000000000 */
[----:B------:R-:W-:-:S03]  /*e810*/  ISETP.GE.AND P0, PT, R26, R49, PT ;  /* 0x000000311a00720c */ /* 0x000fc60003f06270 */
[----:B------:R-:W-:Y:S08]  /*e820*/  I2F R29, R56 ;  /* 0x00000038001d7306 */ /* 0x000ff00000201400 */
[----:B------:R-:W2:Y:S01]  /*e830*/  MUFU.TANH R59, R59 ;  /* 0x0000003b003b7308 */ /* 0x000ea20000002400 */
[----:B-1----:R-:W-:-:S07]  /*e840*/  FFMA.FTZ R22, R0, R21, R22 ;  /* 0x0000001500167223 */ /* 0x002fce0000010016 */
[----:B------:R-:W1:Y:S08]  /*e850*/  MUFU.TANH R55, R55 ;  /* 0x0000003700377308 */ /* 0x000e700000002400 */
[----:B------:R1:W3:Y:S01]  /*e860*/  MUFU.TANH R12, R45 ;  /* 0x0000002d000c7308 */ /* 0x0002e20000002400 */
[----:B--2---:R-:W-:-:S05]  /*e870*/  FFMA.FTZ R59, R0, R29, R59 ;  /* 0x0000001d003b7223 */ /* 0x004fca000001003b */
[----:B------:R-:W-:Y:S02]  /*e880*/  FSEL R103, R59, -INF , !P6 ;  /* 0xff8000003b677808 */ /* 0x000fe40007000000 */
[----:B------:R-:W-:Y:S01]  /*e890*/  I2F R77, R26 ;  /* 0x0000001a004d7306 */ /* 0x000fe20000201400 */
[----:B------:R-:W-:-:S07]  /*e8a0*/  ISETP.GE.AND P6, PT, R16, R50, PT ;  /* 0x000000321000720c */ /* 0x000fce0003fc6270 */
[----:B------:R-:W2:Y:S01]  /*e8b0*/  MUFU.TANH R15, R15 ;  /* 0x0000000f000f7308 */ /* 0x000ea20000002400 */
[----:B-1----:R-:W-:Y:S01]  /*e8c0*/  FFMA.FTZ R45, R0, R29, R55 ;  /* 0x0000001d002d7223 */ /* 0x002fe20000010037 */
[----:B------:R-:W-:Y:S01]  /*e8d0*/  FSEL R29, R22, -INF , !P5 ;  /* 0xff800000161d7808 */ /* 0x000fe20006800000 */
[----:B---3--:R-:W-:Y:S01]  /*e8e0*/  FFMA.FTZ R12, R0, R31, R12 ;  /* 0x0000001f000c7223 */ /* 0x008fe2000001000c */
[----:B------:R-:W-:Y:S02]  /*e8f0*/  ISETP.GE.AND P5, PT, R48, 0x2, PT ;  /* 0x000000023000780c */ /* 0x000fe40003fa6270 */
[----:B------:R-:W-:Y:S02]  /*e900*/  FSEL R45, R45, -INF , !P2 ;  /* 0xff8000002d2d7808 */ /* 0x000fe40005000000 */
[----:B------:R-:W1:Y:S01]  /*e910*/  MUFU.TANH R40, R40 ;  /* 0x0000002800287308 */ /* 0x000e620000002400 */
[----:B------:R-:W-:Y:S02]  /*e920*/  FSEL R63, R12, -INF , !P4 ;  /* 0xff8000000c3f7808 */ /* 0x000fe40006000000 */
[----:B------:R-:W-:-:S02]  /*e930*/  ISETP.GE.AND P2, PT, R20, R50, PT ;  /* 0x000000321400720c */ /* 0x000fc40003f46270 */
[----:B------:R-:W-:-:S03]  /*e940*/  ISETP.NE.AND P4, PT, R18, RZ, PT ;  /* 0x000000ff1200720c */ /* 0x000fc60003f85270 */
[----:B------:R-:W3:Y:S01]  /*e950*/  MUFU.TANH R24, R41 ;  /* 0x0000002900187308 */ /* 0x000ee20000002400 */
[----:B--2---:R-:W-:-:S07]  /*e960*/  FFMA.FTZ R15, R0, R31, R15 ;  /* 0x0000001f000f7223 */ /* 0x004fce000001000f */
[----:B------:R-:W2:Y:S01]  /*e970*/  MUFU.TANH R28, R42 ;  /* 0x0000002a001c7308 */ /* 0x000ea20000002400 */
[----:B-1----:R-:W-:-:S05]  /*e980*/  FFMA.FTZ R38, R0, R77, R40 ;  /* 0x0000004d00267223 */ /* 0x002fca0000010028 */
[----:B------:R-:W-:Y:S02]  /*e990*/  FSEL R38, R38, -INF , !P4 ;  /* 0xff80000026267808 */ /* 0x000fe40006000000 */
[----:B------:R-:W1:Y:S01]  /*e9a0*/  MUFU.TANH R14, R14 ;  /* 0x0000000e000e7308 */ /* 0x000e620000002400 */
[----:B---3--:R-:W-:Y:S01]  /*e9b0*/  FFMA.FTZ R24, R0, R21, R24 ;  /* 0x0000001500187223 */ /* 0x008fe20000010018 */
[----:B------:R-:W-:Y:S02]  /*e9c0*/  FSEL R41, R15, -INF , !P1 ;  /* 0xff8000000f297808 */ /* 0x000fe40004800000 */
[-C--:B------:R-:W-:Y:S02]  /*e9d0*/  ISETP.GE.AND P4, PT, R2, R50.reuse, PT ;  /* 0x000000320200720c */ /* 0x080fe40003f86270 */
[----:B------:R-:W-:Y:S02]  /*e9e0*/  FSEL R37, R24, -INF , !P2 ;  /* 0xff80000018257808 */ /* 0x000fe40005000000 */
[----:B------:R-:W-:Y:S01]  /*e9f0*/  I2F R25, R16 ;  /* 0x0000001000197306 */ /* 0x000fe20000201400 */
[----:B--2---:R-:W-:Y:S01]  /*ea00*/  FFMA.FTZ R28, R0, R77, R28 ;  /* 0x0000004d001c7223 */ /* 0x004fe2000001001c */
[----:B------:R-:W-:Y:S01]  /*ea10*/  ISETP.GE.AND P1, PT, R2, R49, PT ;  /* 0x000000310200720c */ /* 0x000fe20003f26270 */
[----:B------:R-:W-:Y:S01]  /*ea20*/  FFMA.FTZ R2, R0, R51, R104 ;  /* 0x0000003300027223 */ /* 0x000fe20000010068 */
[----:B------:R-:W-:-:S02]  /*ea30*/  ISETP.GE.AND P2, PT, R6, R50, PT ;  /* 0x000000320600720c */ /* 0x000fc40003f46270 */
[----:B------:R-:W-:Y:S02]  /*ea40*/  FSEL R31, R28, -INF , !P0 ;  /* 0xff8000001c1f7808 */ /* 0x000fe40004000000 */
[----:B------:R2:W-:Y:S01]  /*ea50*/  I2F R53, R6 ;  /* 0x0000000600357306 */ /* 0x0005e20000201400 */
[----:B-1----:R-:W-:Y:S01]  /*ea60*/  FFMA.FTZ R14, R0, R213, R14 ;  /* 0x000000d5000e7223 */ /* 0x002fe2000001000e */
[----:B------:R-:W-:Y:S01]  /*ea70*/  BAR.SYNC.DEFER_BLOCKING 0x0 ;  /* 0x0000000000007b1d */ /* 0x000fe20000010000 */
[-C--:B------:R-:W-:Y:S02]  /*ea80*/  ISETP.GE.AND P0, PT, R6, R49.reuse, PT ;  /* 0x000000310600720c */ /* 0x080fe40003f06270 */
[----:B------:R-:W-:Y:S02]  /*ea90*/  FSEL R2, R2, -INF , !P4 ;  /* 0xff80000002027808 */ /* 0x000fe40006000000 */
[----:B------:R-:W-:Y:S01]  /*eaa0*/  FSEL R43, R14, -INF , !P3 ;  /* 0xff8000000e2b7808 */ /* 0x000fe20005800000 */
[----:B------:R-:W1:Y:S01]  /*eab0*/  MUFU.TANH R8, R8 ;  /* 0x0000000800087308 */ /* 0x000e620000002400 */
[----:B------:R-:W-:-:S07]  /*eac0*/  ISETP.GE.AND P3, PT, R16, R49, PT ;  /* 0x000000311000720c */ /* 0x000fce0003f66270 */
[----:B------:R-:W3:Y:S01]  /*ead0*/  MUFU.TANH R10, R10 ;  /* 0x0000000a000a7308 */ /* 0x000ee20000002400 */
[----:B--2---:R-:W-:-:S05]  /*eae0*/  FFMA.FTZ R6, R0, R51, R112 ;  /* 0x0000003300067223 */ /* 0x004fca0000010070 */
[----:B------:R-:W-:Y:S02]  /*eaf0*/  FSEL R6, R6, -INF , !P1 ;  /* 0xff80000006067808 */ /* 0x000fe40004800000 */
[----:B------:R-:W2:Y:S01]  /*eb00*/  MUFU.TANH R9, R9 ;  /* 0x0000000900097308 */ /* 0x000ea20000002400 */
[----:B-1----:R-:W-:-:S05]  /*eb10*/  FFMA.FTZ R8, R0, R25, R8 ;  /* 0x0000001900087223 */ /* 0x002fca0000010008 */
[----:B------:R-:W-:Y:S02]  /*eb20*/  FSEL R36, R8, -INF , !P6 ;  /* 0xff80000008247808 */ /* 0x000fe40007000000 */
[----:B------:R-:W1:Y:S01]  /*eb30*/  MUFU.TANH R11, R11 ;  /* 0x0000000b000b7308 */ /* 0x000e620000002400 */
[----:B---3--:R-:W-:-:S05]  /*eb40*/  FFMA.FTZ R10, R0, R25, R10 ;  /* 0x00000019000a7223 */ /* 0x008fca000001000a */
[----:B------:R-:W-:Y:S01]  /*eb50*/  FSEL R21, R10, -INF , !P3 ;  /* 0xff8000000a157808 */ /* 0x000fe20005800000 */
[----:B--2---:R-:W-:-:S05]  /*eb60*/  FFMA.FTZ R9, R0, R53, R9 ;  /* 0x0000003500097223 */ /* 0x004fca0000010009 */
[----:B------:R-:W-:Y:S01]  /*eb70*/  FSEL R35, R9, -INF , !P2 ;  /* 0xff80000009237808 */ /* 0x000fe20005000000 */
[----:B-1----:R-:W-:-:S05]  /*eb80*/  FFMA.FTZ R20, R0, R53, R11 ;  /* 0x0000003500147223 */ /* 0x002fca000001000b */
        /* <DEDUP_REMOVED lines=46> */
[----:B------:R-:W-:Y:S01]  /*ee70*/  MOV R8, c[0x0][0x2d0] ;  /* 0x0000b40000087a02 */ /* 0x000fe20000000f00 */
[----:B------:R-:W-:-:S04]  /*ee80*/  IMAD.IADD R3, R3, 0x1, -R7 ;  /* 0x0000000103037824 */ /* 0x000fc800078e0a07 */
        /* <DEDUP_REMOVED lines=14> */
.L_x_6964:
[----:B------:R-:W-:-:S05]  /*ef70*/  IMAD.MOV.U32 R12, RZ, RZ, c[0x0][0x198] ;  /* 0x00006600ff0c7624 */ /* 0x000fca00078e00ff */
[----:B------:R-:W-:-:S04]  /*ef80*/  LEA R12, -R12, RZ, 0x7 ;  /* 0x000000ff0c0c7211 */ /* 0x000fc800078e39ff */
[----:B------:R-:W-:Y:S02]  /*ef90*/  SHF.R.S32.HI R11, RZ, 0x1f, R12 ;  /* 0x0000001fff0b7819 */ /* 0x000fe4000001140c */
.L_x_6965:
        /* <DEDUP_REMOVED lines=12> */
[----:B------:R-:W-:-:S04]  /*f060*/  @!P0 IMAD.WIDE.U32 R52, R52, 0x50, R14 ;  /* 0x0000005034348825 */ /* 0x000fc800078e000e */
[----:B------:R-:W-:Y:S01]  /*f070*/  @!P0 IMAD.WIDE.U32 R32, R32, 0x60, R14 ;  /* 0x0000006020208825 */ /* 0x000fe200078e000e */
[----:B------:R-:W-:-:S03]  /*f080*/  @!P0 LEA R15, P1, R7, R124, 0x5 ;  /* 0x0000007c070f8211 */ /* 0x000fc600078228ff */
[----:B------:R-:W-:Y:S02]  /*f090*/  @!P0 IMAD.MOV.U32 R3, RZ, RZ, c[0x0][0x19c] ;  /* 0x00006700ff038624 */ /* 0x000fe400078e00ff */
[----:B------:R-:W-:Y:S02]  /*f0a0*/  @!P0 IMAD.MOV.U32 R9, RZ, RZ, c[0x0][0x198] ;  /* 0x00006600ff098624 */ /* 0x000fe400078e00ff */
[----:B------:R-:W-:Y:S01]  /*f0b0*/  @!P0 IMAD.MOV.U32 R8, RZ, RZ, c[0x0][0x19c] ;  /* 0x00006700ff088624 */ /* 0x000fe200078e00ff */
[----:B------:R-:W-:Y:S01]  /*f0c0*/  @!P0 LEA.HI.X R14, R7, R127, R3, 0x5, P1 ;  /* 0x0000007f070e8211 */ /* 0x000fe200008f2c03 */
[----:B------:R-:W-:Y:S01]  /*f0d0*/  @!P0 IMAD.MOV.U32 R55, RZ, RZ, c[0x0][0x198] ;  /* 0x00006600ff378624 */ /* 0x000fe200078e00ff */
[----:B------:R-:W-:Y:S01]  /*f0e0*/  @!P0 LEA R25, P2, R9, R124, 0x6 ;  /* 0x0000007c09198211 */ /* 0x000fe200078430ff */
[----:B------:R-:W-:Y:S01]  /*f0f0*/  @!P0 IMAD.MOV.U32 R126, RZ, RZ, R124 ;  /* 0x000000ffff7e8224 */ /* 0x000fe200078e007c */
[----:B------:R-:W-:Y:S01]  /*f100*/  @!P0 IADD3 R18, P1, R12, R52, RZ ;  /* 0x000000340c128210 */ /* 0x000fe20007f3e0ff */
[----:B------:R-:W-:-:S02]  /*f110*/  @!P0 IMAD.MOV.U32 R7, RZ, RZ, c[0x0][0x19c] ;  /* 0x00006700ff078624 */ /* 0x000fc400078e00ff */
[----:B------:R-:W-:Y:S02]  /*f120*/  @!P0 IMAD R8, R8, 0x50, RZ ;  /* 0x0000005008088824 */ /* 0x000fe400078e02ff */
[----:B------:R-:W-:Y:S01]  /*f130*/  @!P0 IMAD.WIDE.U32 R54, R55, 0x30, R126 ;  /* 0x0000003037368825 */ /* 0x000fe200078e007e */
[----:B------:R-:W-:Y:S02]  /*f140*/  @!P0 LEA.HI.X R22, R9, R127, R7, 0x6, P2 ;  /* 0x0000007f09168211 */ /* 0x000fe400010f3407 */
[----:B------:R-:W-:Y:S01]  /*f150*/  @!P0 IADD3.X R9, R11, R53, R8, P1, !PT ;  /* 0x000000350b098210 */ /* 0x000fe20000ffe408 */
[----:B------:R-:W-:Y:S01]  /*f160*/  @!P0 IMAD.MOV.U32 R10, RZ, RZ, c[0x0][0x19c] ;  /* 0x00006700ff0a8624 */ /* 0x000fe200078e00ff */
[C---:B------:R-:W-:Y:S01]  /*f170*/  @!P0 IADD3 R15, P2, R12.reuse, R15, RZ ;  /* 0x0000000f0c0f8210 */ /* 0x040fe20007f5e0ff */
[----:B------:R-:W-:Y:S01]  /*f180*/  @!P0 IMAD R8, R3, 0x60, RZ ;  /* 0x0000006003088824 */ /* 0x000fe200078e02ff */
[----:B------:R-:W-:Y:S01]  /*f190*/  @!P0 IADD3 R3, P1, R12, R32, RZ ;  /* 0x000000200c038210 */ /* 0x000fe20007f3e0ff */
[----:B------:R-:W-:Y:S01]  /*f1a0*/  @!P0 IMAD R10, R10, 0x30, RZ ;  /* 0x000000300a0a8824 */ /* 0x000fe200078e02ff */
[C---:B------:R-:W-:Y:S01]  /*f1b0*/  @!P0 IADD3 R16, P3, R12.reuse, R54, RZ ;  /* 0x000000360c108210 */ /* 0x040fe20007f7e0ff */
[----:B------:R-:W-:Y:S01]  /*f1c0*/  @!P0 IMAD.X R14, R11, 0x1, R14, P2 ;  /* 0x000000010b0e8824 */ /* 0x000fe200010e060e */
[----:B------:R-:W-:-:S02]  /*f1d0*/  @!P0 LEA R32, P4, R12, R182, 0x1 ;  /* 0x000000b60c208211 */ /* 0x000fc400078808ff */
[C---:B------:R-:W-:Y:S02]  /*f1e0*/  @!P0 IADD3.X R8, R11.reuse, R8, R33, P1, !PT ;  /* 0x000000080b088210 */ /* 0x040fe40000ffe421 */
[----:B------:R-:W-:Y:S02]  /*f1f0*/  @!P0 IADD3.X R7, R11, R55, R10, P3, !PT ;  /* 0x000000370b078210 */ /* 0x000fe40001ffe40a */
[C---:B------:R-:W-:Y:S02]  /*f200*/  @!P0 IADD3 R25, P1, R12.reuse, R25, RZ ;  /* 0x000000190c198210 */ /* 0x040fe40007f3e0ff */
[----:B------:R-:W-:Y:S02]  /*f210*/  @!P0 LEA R52, P3, R15, c[0x0][0x168], 0x1 ;  /* 0x00005a000f348a11 */ /* 0x000fe400078608ff */
[----:B------:R-:W-:Y:S01]  /*f220*/  @!P0 LEA.HI.X R33, R12, R181, R11, 0x1, P4 ;  /* 0x000000b50c218211 */ /* 0x000fe200020f0c0b */
[----:B------:R-:W-:Y:S01]  /*f230*/  @!P0 IMAD.X R22, R11, 0x1, R22, P1 ;  /* 0x000000010b168824 */ /* 0x000fe200008e0616 */
        /* <DEDUP_REMOVED lines=58> */
.L_x_6967:
[----:B------:R-:W-:Y:S05]  /*f5e0*/  BSYNC B0 ;  /* 0x0000000000007941 */ /* 0x000fea0003800000 */
.L_x_6966:
[----:B------:R-:W0:Y:S01]  /*f5f0*/  LDGDEPBAR ;  /* 0x00000000000079af */ /* 0x000e220000000000 */
[----:B------:R-:W-:-:S04]  /*f600*/  LEA R182, P0, R12, R182, 0x1 ;  /* 0x000000b60cb67211 */ /* 0x000fc800078008ff */
[----:B------:R-:W-:Y:S02]  /*f610*/  LEA.HI.X R181, R12, R181, R11, 0x1, P0 ;  /* 0x000000b50cb57211 */ /* 0x000fe400000f0c0b */
.L_x_6963:
        /* <DEDUP_REMOVED lines=63> */
[----:B------:R-:W2:Y:S03]  /*fa10*/  SHFL.BFLY PT, R10, R7, 0x2, 0x1f ;  /* 0x0c401f00070a7f89 */ /* 0x000ea600000e0000 */
[----:B------:R-:W-:Y:S01]  /*fa20*/  IADD3 R162, R4, R164, RZ ;  /* 0x000000a404a27210 */ /* 0x000fe20007ffe0ff */
[----:B------:R-:W3:Y:S04]  /*fa30*/  SHFL.BFLY PT, R8, R9, 0x2, 0x1f ;  /* 0x0c401f0009087f89 */ /* 0x000ee800000e0000 */
[----:B------:R-:W-:Y:S01]  /*fa40*/  LDSM.16.MT88.4 R92, [R164+0x6000] ;  /* 0x00600000a45c783b */ /* 0x000fe20000004200 */
[----:B--2---:R-:W-:-:S02]  /*fa50*/  FMNMX.FTZ R10, R7, R10, !PT ;  /* 0x0000000a070a7209 */ /* 0x004fc40007810000 */
[----:B---3--:R-:W-:-:S03]  /*fa60*/  FMNMX.FTZ R8, R9, R8, !PT ;  /* 0x0000000809087209 */ /* 0x008fc60007810000 */
[----:B------:R-:W2:Y:S04]  /*fa70*/  SHFL.BFLY PT, R3, R10, 0x1, 0x1f ;  /* 0x0c201f000a037f89 */ /* 0x000ea800000e0000 */
[----:B------:R-:W3:Y:S01]  /*fa80*/  SHFL.BFLY PT, R7, R8, 0x1, 0x1f ;  /* 0x0c201f0008077f89 */ /* 0x000ee200000e0000 */
[----:B--2---:R-:W-:-:S04]  /*fa90*/  FMNMX.FTZ R3, R10, R3, !PT ;  /* 0x000000030a037209 */ /* 0x004fc80007810000 */
[C---:B------:R-:W-:Y:S01]  /*faa0*/  FSETP.NEU.FTZ.AND P0, PT, R3.reuse, -INF , PT ;  /* 0xff8000000300780b */ /* 0x040fe20003f1d000 */
[----:B------:R-:W-:-:S05]  /*fab0*/  FMUL.FTZ R42, R3, c[0x0][0x23c] ;  /* 0x00008f00032a7a20 */ /* 0x000fca0000410000 */
[----:B------:R-:W-:-:S05]  /*fac0*/  FSEL R42, R42, RZ, P0 ;  /* 0x000000ff2a2a7208 */ /* 0x000fca0000000000 */
[--C-:B------:R-:W-:Y:S01]  /*fad0*/  FFMA.FTZ R51, R2, c[0x0][0x23c], -R42.reuse ;  /* 0x00008f0002337a23 */ /* 0x100fe2000001082a */
[----:B---3--:R-:W-:Y:S01]  /*fae0*/  FMNMX.FTZ R2, R8, R7, !PT ;  /* 0x0000000708027209 */ /* 0x008fe20007810000 */
[--C-:B------:R-:W-:Y:S02]  /*faf0*/  FFMA.FTZ R30, R87, c[0x0][0x23c], -R42.reuse ;  /* 0x00008f00571e7a23 */ /* 0x100fe4000001082a */
[--C-:B-1----:R-:W-:Y:S01]  /*fb00*/  FFMA.FTZ R25, R85, c[0x0][0x23c], -R42.reuse ;  /* 0x00008f0055197a23 */ /* 0x102fe2000001082a */
[C---:B------:R-:W-:Y:S01]  /*fb10*/  FSETP.NEU.FTZ.AND P0, PT, R2.reuse, -INF , PT ;  /* 0xff8000000200780b */ /* 0x040fe20003f1d000 */
[----:B------:R-:W1:Y:S01]  /*fb20*/  LDSM.16.MT88.4 R84, [R162+0x6000] ;  /* 0x00600000a254783b */ /* 0x000e620000004200 */
[----:B------:R-:W-:Y:S01]  /*fb30*/  FMUL.FTZ R22, R2, c[0x0][0x23c] ;  /* 0x00008f0002167a20 */ /* 0x000fe20000410000 */
[----:B------:R-:W-:Y:S01]  /*fb40*/  MUFU.EX2 R51, R51 ;  /* 0x0000003300337308 */ /* 0x000fe20000000800 */
[--C-:B------:R-:W-:Y:S01]  /*fb50*/  FFMA.FTZ R40, R161, c[0x0][0x23c], -R42.reuse ;  /* 0x00008f00a1287a23 */ /* 0x100fe2000001082a */
[----:B------:R-:W-:Y:S01]  /*fb60*/  IADD3 R161, R5, R164, RZ ;  /* 0x000000a405a17210 */ /* 0x000fe20007ffe0ff */
[--C-:B------:R-:W-:Y:S01]  /*fb70*/  FFMA.FTZ R46, R71, c[0x0][0x23c], -R42.reuse ;  /* 0x00008f00472e7a23 */ /* 0x100fe2000001082a */
[----:B------:R-:W-:Y:S01]  /*fb80*/  FSEL R22, R22, RZ, P0 ;  /* 0x000000ff16167208 */ /* 0x000fe20000000000 */
[----:B------:R-:W-:Y:S01]  /*fb90*/  FFMA.FTZ R47, R211, c[0x0][0x23c], -R42 ;  /* 0x00008f00d32f7a23 */ /* 0x000fe2000001082a */
[----:B------:R-:W-:Y:S01]  /*fba0*/  IADD3 R160, R4, R161, RZ ;  /* 0x000000a104a07210 */ /* 0x000fe20007ffe0ff */
[----:B------:R-:W2:Y:S01]  /*fbb0*/  LDSM.16.MT88.4 R76, [R161+0x6000] ;  /* 0x00600000a14c783b */ /* 0x000ea20000004200 */
[----:B------:R-:W-:Y:S01]  /*fbc0*/  MUFU.EX2 R40, R40 ;  /* 0x0000002800287308 */ /* 0x000fe20000000800 */
[----:B------:R-:W-:-:S02]  /*fbd0*/  FFMA.FTZ R53, R6, c[0x0][0x23c], -R22 ;  /* 0x00008f0006357a23 */ /* 0x000fc40000010816 */
[--C-:B------:R-:W-:Y:S01]  /*fbe0*/  FFMA.FTZ R52, R19, c[0x0][0x23c], -R22.reuse ;  /* 0x00008f0013347a23 */ /* 0x100fe20000010816 */
[----:B------:R-:W3:Y:S01]  /*fbf0*/  LDSM.16.MT88.4 R4, [R160+0x6000] ;  /* 0x00600000a004783b */ /* 0x000ee20000004200 */
[--C-:B------:R-:W-:Y:S02]  /*fc00*/  FFMA.FTZ R44, R69, c[0x0][0x23c], -R22.reuse ;  /* 0x00008f00452c7a23 */ /* 0x100fe40000010816 */
[--C-:B------:R-:W-:Y:S01]  /*fc10*/  FFMA.FTZ R39, R27, c[0x0][0x23c], -R22.reuse ;  /* 0x00008f001b277a23 */ /* 0x100fe20000010816 */
[----:B------:R-:W4:Y:S01]  /*fc20*/  MUFU.EX2 R46, R46 ;  /* 0x0000002e002e7308 */ /* 0x000f220000000800 */
[----:B------:R-:W-:Y:S01]  /*fc30*/  FFMA.FTZ R28, R13, c[0x0][0x23c], -R22 ;  /* 0x00008f000d1c7a23 */ /* 0x000fe20000010816 */
[----:B------:R-:W-:Y:S01]  /*fc40*/  LDSM.16.MT88.4 R8, [R161+0x6800] ;  /* 0x00680000a108783b */ /* 0x000fe20000004200 */
[--C-:B------:R-:W-:Y:S02]  /*fc50*/  FFMA.FTZ R27, R99, c[0x0][0x23c], -R42.reuse ;  /* 0x00008f00631b7a23 */ /* 0x100fe4000001082a */
[----:B------:R-:W-:Y:S01]  /*fc60*/  FFMA.FTZ R24, R97, c[0x0][0x23c], -R42 ;  /* 0x00008f0061187a23 */ /* 0x000fe2000001082a */
[----:B------:R-:W5:Y:S01]  /*fc70*/  LDSM.16.MT88.4 R12, [R162+0x6800] ;  /* 0x00680000a20c783b */ /* 0x000f620000004200 */
[--C-:B------:R-:W-:Y:S01]  /*fc80*/  FFMA.FTZ R33, R17, c[0x0][0x23c], -R22.reuse ;  /* 0x00008f0011217a23 */ /* 0x100fe20000010816 */
[----:B------:R-:W1:Y:S01]  /*fc90*/  MUFU.EX2 R47, R47 ;  /* 0x0000002f002f7308 */ /* 0x000e620000000800 */
[--C-:B------:R-:W-:Y:S01]  /*fca0*/  FFMA.FTZ R26, R73, c[0x0][0x23c], -R22.reuse ;  /* 0x00008f00491a7a23 */ /* 0x100fe20000010816 */
[----:B------:R-:W2:Y:S01]  /*fcb0*/  LDSM.16.MT88.4 R16, [R164+0x6800] ;  /* 0x00680000a410783b */ /* 0x000ea20000004200 */
[----:B------:R-:W-:-:S02]  /*fcc0*/  FFMA.FTZ R23, R23, c[0x0][0x23c], -R22 ;  /* 0x00008f0017177a23 */ /* 0x000fc40000010816 */
[--C-:B------:R-:W-:Y:S02]  /*fcd0*/  FFMA.FTZ R59, R209, c[0x0][0x23c], -R42.reuse ;  /* 0x00008f00d13b7a23 */ /* 0x100fe4000001082a */
[--C-:B------:R-:W-:Y:S01]  /*fce0*/  FFMA.FTZ R34, R207, c[0x0][0x23c], -R42.reuse ;  /* 0x00008f00cf227a23 */ /* 0x100fe2000001082a */
[----:B------:R-:W-:Y:S01]  /*fcf0*/  MUFU.EX2 R53, R53 ;  /* 0x0000003500357308 */ /* 0x000fe20000000800 */
[----:B----4-:R-:W-:Y:S01]  /*fd00*/  F2FP.PACK_AB R68, R46, R51 ;  /* 0x000000332e44723e */ /* 0x010fe200000000ff */
[--C-:B------:R-:W-:Y:S02]  /*fd10*/  FFMA.FTZ R54, R205, c[0x0][0x23c], -R42.reuse ;  /* 0x00008f00cd367a23 */ /* 0x100fe4000001082a */
[----:B------:R-:W-:Y:S02]  /*fd20*/  FFMA.FTZ R57, R57, c[0x0][0x23c], -R42 ;  /* 0x00008f0039397a23 */ /* 0x000fe4000001082a */
[--C-:B------:R-:W-:Y:S02]  /*fd30*/  FFMA.FTZ R65, R65, c[0x0][0x23c], -R22.reuse ;  /* 0x00008f0041417a23 */ /* 0x100fe40000010816 */
[----:B------:R-:W4:Y:S01]  /*fd40*/  MUFU.EX2 R52, R52 ;  /* 0x0000003400347308 */ /* 0x000f220000000800 */
[----:B-1----:R-:W-:Y:S01]  /*fd50*/  F2FP.PACK_AB R70, R40, R47 ;  /* 0x0000002f2846723e */ /* 0x002fe200000000ff */
[----:B------:R-:W-:-:S02]  /*fd60*/  FFMA.FTZ R56, R203, c[0x0][0x23c], -R22 ;  /* 0x00008f00cb387a23 */ /* 0x000fc40000010816 */
[--C-:B------:R-:W-:Y:S02]  /*fd70*/  FFMA.FTZ R55, R201, c[0x0][0x23c], -R22.reuse ;  /* 0x00008f00c9377a23 */ /* 0x100fe40000010816 */
[----:B------:R-:W-:Y:S02]  /*fd80*/  FFMA.FTZ R32, R199, c[0x0][0x23c], -R22 ;  /* 0x00008f00c7207a23 */ /* 0x000fe40000010816 */
[----:B------:R-:W-:Y:S01]  /*fd90*/  MUFU.EX2 R44, R44 ;  /* 0x0000002c002c7308 */ /* 0x000fe20000000800 */
[----:B------:R-:W-:Y:S02]  /*fda0*/  FFMA.FTZ R60, R107, c[0x0][0x23c], -R42 ;  /* 0x00008f006b3c7a23 */ /* 0x000fe4000001082a */
        /* <DEDUP_REMOVED lines=35> */
[--C-:B------:R-:W-:Y:S01]  /*ffe0*/  FFMA.FTZ R103, R103, c[0x0][0x23c], -R42.reuse ;  /* 0x00008f0067677a23 */ /* 0x100fe2000001082a */
[----:B------:R-:W-:Y:S01]  /*fff0*/  HMMA.16816.F32 R76, R68, R78, RZ ;  /* 0x0000004e444c723c */ /* 0x000fe200000018ff */
[--C-:B------:R-:W-:Y:S01]  /*10000*/  FFMA.FTZ R67, R67, c[0x0][0x23c], -R42.reuse ;  /* 0x00008f0043437a23 */ /* 0x100fe2000001082a */
        /* <DEDUP_REMOVED lines=8> */
[----:B------:R-:W-:Y:S02]  /*10090*/  FFMA.FTZ R36, R36, c[0x0][0x23c], -R42 ;  /* 0x00008f0024247a23 */ /* 0x000fe4000001082a */
[--C-:B------:R-:W-:Y:S01]  /*100a0*/  FFMA.FTZ R31, R31, c[0x0][0x23c], -R22.reuse ;  /* 0x00008f001f1f7a23 */ /* 0x100fe20000010816 */
[----:B------:R-:W-:Y:S01]  /*100b0*/  HMMA.16816.F32 R92, R68, R94, RZ ;  /* 0x0000005e445c723c */ /* 0x000fe200000018ff */
[--C-:B------:R-:W-:Y:S01]  /*100c0*/  FFMA.FTZ R21, R21, c[0x0][0x23c], -R22.reuse ;  /* 0x00008f0015157a23 */ /* 0x100fe20000010816 */
[----:B------:R-:W4:Y:S01]  /*100d0*/  MUFU.EX2 R23, R23 ;  /* 0x0000001700177308 */ /* 0x000f220000000800 */
[----:B------:R-:W-:-:S02]  /*100e0*/  FFMA.FTZ R20, R20, c[0x0][0x23c], -R22 ;  /* 0x00008f0014147a23 */ /* 0x000fc40000010816 */
[----:B------:R-:W-:-:S03]  /*100f0*/  FFMA.FTZ R29, R29, c[0x0][0x23c], -R22 ;  /* 0x00008f001d1d7a23 */ /* 0x000fc60000010816 */
[C---:B---3--:R-:W-:Y:S02]  /*10100*/  HMMA.16816.F32 R72, R68.reuse, R4, RZ ;  /* 0x000000044448723c */ /* 0x048fe400000018ff */
[----:B------:R-:W-:Y:S05]  /*10110*/  MUFU.EX2 R59, R59 ;  /* 0x0000003b003b7308 */ /* 0x000fea0000000800 */
[----:B-1----:R-:W-:Y:S01]  /*10120*/  F2FP.PACK_AB R4, R25, R30 ;  /* 0x0000001e1904723e */ /* 0x002fe200000000ff */
[----:B------:R-:W-:Y:S01]  /*10130*/  HMMA.16816.F32 R68, R68, R6, RZ ;  /* 0x000000064444723c */ /* 0x000fe200000018ff */
[----:B--2---:R-:W-:Y:S01]  /*10140*/  F2FP.PACK_AB R5, R28, R33 ;  /* 0x000000211c05723e */ /* 0x004fe200000000ff */
[----:B------:R-:W1:Y:S05]  /*10150*/  MUFU.EX2 R34, R34 ;  /* 0x0000002200227308 */ /* 0x000e6a0000000800 */
[----:B------:R-:W-:-:S02]  /*10160*/  F2FP.PACK_AB R6, R24, R27 ;  /* 0x0000001b1806723e */ /* 0x000fc400000000ff */
[----:B----4-:R-:W-:Y:S01]  /*10170*/  F2FP.PACK_AB R7, R23, R26 ;  /* 0x0000001a1707723e */ /* 0x010fe200000000ff */
[----:B------:R-:W-:Y:S06]  /*10180*/  MUFU.EX2 R54, R54 ;  /* 0x0000003600367308 */ /* 0x000fec0000000800 */
[C---:B-----5:R-:W-:Y:S02]  /*10190*/  HMMA.16816.F32 R88, R4.reuse, R12, R88 ;  /* 0x0000000c0458723c */ /* 0x060fe40000001858 */
        /* <DEDUP_REMOVED lines=36> */
[----:B------:R-:W5:Y:S02]  /*103e0*/  MUFU.EX2 R102, R102 ;  /* 0x0000006600667308 */ /* 0x000f640000000800 */
[C---:B------:R-:W-:Y:S01]  /*103f0*/  HMMA.16816.F32 R84, R4.reuse, R18, R84 ;  /* 0x000000120454723c */ /* 0x040fe20000001854 */
[----:B------:R-:W-:Y:S05]  /*10400*/  LDSM.16.MT88.4 R16, [R164+0x8000] ;  /* 0x00800000a410783b */ /* 0x000fea0000004200 */
        /* <DEDUP_REMOVED lines=11> */
[C---:B--2---:R-:W-:Y:S02]  /*104c0*/  HMMA.16816.F32 R96, R4.reuse, R12, R96 ;  /* 0x0000000c0460723c */ /* 0x044fe40000001860 */
[----:B------:R-:W-:Y:S06]  /*104d0*/  MUFU.EX2 R139, R139 ;  /* 0x0000008b008b7308 */ /* 0x000fec0000000800 */
[C---:B------:R-:W-:Y:S01]  /*104e0*/  HMMA.16816.F32 R92, R4.reuse, R14, R92 ;  /* 0x0000000e045c723c */ /* 0x040fe2000000185c */
[----:B------:R-:W2:Y:S01]  /*104f0*/  LDSM.16.MT88.4 R12, [R161+0x7800] ;  /* 0x00780000a10c783b */ /* 0x000ea20000004200 */
[----:B------:R-:W4:Y:S08]  /*10500*/  MUFU.EX2 R106, R106 ;  /* 0x0000006a006a7308 */ /* 0x000f300000000800 */
[----:B------:R-:W-:Y:S01]  /*10510*/  MUFU.EX2 R135, R135 ;  /* 0x0000008700877308 */ /* 0x000fe20000000800 */
[C---:B---3--:R-:W-:Y:S07]  /*10520*/  HMMA.16816.F32 R88, R4.reuse, R8, R88 ;  /* 0x000000080458723c */ /* 0x048fee0000001858 */
[----:B------:R-:W3:Y:S01]  /*10530*/  MUFU.EX2 R108, R108 ;  /* 0x0000006c006c7308 */ /* 0x000ee20000000800 */
[C---:B------:R-:W-:Y:S01]  /*10540*/  HMMA.16816.F32 R84, R4.reuse, R10, R84 ;  /* 0x0000000a0454723c */ /* 0x040fe20000001854 */
[----:B------:R-:W1:Y:S06]  /*10550*/  LDSM.16.MT88.4 R8, [R160+0x7800] ;  /* 0x00780000a008783b */ /* 0x000e6c0000004200 */
[----:B------:R-:W-:Y:S08]  /*10560*/  MUFU.EX2 R110, R110 ;  /* 0x0000006e006e7308 */ /* 0x000ff00000000800 */
[----:B------:R-:W-:Y:S01]  /*10570*/  MUFU.EX2 R129, R129 ;  /* 0x0000008100817308 */ /* 0x000fe20000000800 */
[C---:B--2---:R-:W-:Y:S07]  /*10580*/  HMMA.16816.F32 R80, R4.reuse, R12, R80 ;  /* 0x0000000c0450723c */ /* 0x044fee0000001850 */
[----:B------:R-:W-:Y:S01]  /*10590*/  MUFU.EX2 R117, R117 ;  /* 0x0000007500757308 */ /* 0x000fe20000000800 */
[C---:B------:R-:W-:Y:S01]  /*105a0*/  HMMA.16816.F32 R76, R4.reuse, R14, R76 ;  /* 0x0000000e044c723c */ /* 0x040fe2000000184c */
[----:B------:R-:W2:Y:S06]  /*105b0*/  LDSM.16.MT88.4 R12, [R162+0x8000] ;  /* 0x00800000a20c783b */ /* 0x000eac0000004200 */
        /* <DEDUP_REMOVED lines=12> */
[C---:B--2---:R-:W-:Y:S02]  /*10680*/  HMMA.16816.F32 R88, R4.reuse, R12, R88 ;  /* 0x0000000c0458723c */ /* 0x044fe40000001858 */
[----:B------:R-:W-:Y:S06]  /*10690*/  MUFU.EX2 R67, R67 ;  /* 0x0000004300437308 */ /* 0x000fec0000000800 */
[C---:B------:R-:W-:Y:S01]  /*106a0*/  HMMA.16816.F32 R84, R4.reuse, R14, R84 ;  /* 0x0000000e0454723c */ /* 0x040fe20000001854 */
[----:B------:R-:W2:Y:S01]  /*106b0*/  LDSM.16.MT88.4 R12, [R160+0x8000] ;  /* 0x00800000a00c783b */ /* 0x000ea20000004200 */
        /* <DEDUP_REMOVED lines=11> */
[C---:B--2---:R-:W-:Y:S02]  /*10770*/  HMMA.16816.F32 R72, R4.reuse, R12, R72 ;  /* 0x0000000c0448723c */ /* 0x044fe40000001848 */
[----:B------:R-:W-:Y:S06]  /*10780*/  MUFU.EX2 R31, R31 ;  /* 0x0000001f001f7308 */ /* 0x000fec0000000800 */
[----:B------:R-:W-:Y:S01]  /*10790*/  HMMA.16816.F32 R68, R4, R14, R68 ;  /* 0x0000000e0444723c */ /* 0x000fe20000001844 */
[----:B------:R-:W2:Y:S01]  /*107a0*/  LDSM.16.MT88.4 R12, [R161+0x8800] ;  /* 0x00880000a10c783b */ /* 0x000ea20000004200 */
[----:B------:R-:W-:Y:S05]  /*107b0*/  MUFU.EX2 R21, R21 ;  /* 0x0000001500157308 */ /* 0x000fea0000000800 */
[----:B---3--:R-:W-:-:S02]  /*107c0*/  F2FP.PACK_AB R4, R108, R135 ;  /* 0x000000876c04723e */ /* 0x008fc400000000ff */
[----:B------:R-:W-:Y:S01]  /*107d0*/  F2FP.PACK_AB R5, R112, R117 ;  /* 0x000000757005723e */ /* 0x000fe200000000ff */
[----:B------:R-:W-:Y:S01]  /*107e0*/  MUFU.EX2 R20, R20 ;  /* 0x0000001400147308 */ /* 0x000fe20000000800 */
[----:B------:R-:W-:Y:S02]  /*107f0*/  F2FP.PACK_AB R6, R129, R110 ;  /* 0x0000006e8106723e */ /* 0x000fe400000000ff */
[----:B------:R-:W-:-:S07]  /*10800*/  F2FP.PACK_AB R7, R111, R114 ;  /* 0x000000726f07723e */ /* 0x000fce00000000ff */
[C---:B-----5:R-:W-:Y:S08]  /*10810*/  HMMA.16816.F32 R96, R4.reuse, R8, R96 ;  /* 0x000000080460723c */ /* 0x060ff00000001860 */
[C---:B------:R-:W-:Y:S01]  /*10820*/  HMMA.16816.F32 R92, R4.reuse, R10, R92 ;  /* 0x0000000a045c723c */ /* 0x040fe2000000185c */
[----:B------:R-:W3:Y:S07]  /*10830*/  LDSM.16.MT88.4 R8, [R160+0x8800] ;  /* 0x00880000a008783b */ /* 0x000eee0000004200 */
[C---:B-1----:R-:W-:Y:S08]  /*10840*/  HMMA.16816.F32 R88, R4.reuse, R16, R88 ;  /* 0x000000100458723c */ /* 0x042ff00000001858 */
[C---:B--2---:R-:W-:Y:S08]  /*10850*/  HMMA.16816.F32 R80, R4.reuse, R12, R80 ;  /* 0x0000000c0450723c */ /* 0x044ff00000001850 */
[C---:B------:R-:W-:Y:S01]  /*10860*/  HMMA.16816.F32 R76, R4.reuse, R14, R76 ;  /* 0x0000000e044c723c */ /* 0x040fe2000000184c */
[----:B------:R-:W1:Y:S07]  /*10870*/  LDSM.16.MT88.4 R12, [R164+0x9000] ;  /* 0x00900000a40c783b */ /* 0x000e6e0000004200 */
[C---:B------:R-:W-:Y:S01]  /*10880*/  HMMA.16816.F32 R84, R4.reuse, R18, R84 ;  /* 0x000000120454723c */ /* 0x040fe20000001854 */
[----:B------:R-:W-:Y:S07]  /*10890*/  LDSM.16.MT88.4 R16, [R161+0x9000] ;  /* 0x00900000a110783b */ /* 0x000fee0000004200 */
[C---:B---3--:R-:W-:Y:S08]  /*108a0*/  HMMA.16816.F32 R72, R4.reuse, R8, R72 ;  /* 0x000000080448723c */ /* 0x048ff00000001848 */
[----:B------:R-:W-:Y:S01]  /*108b0*/  HMMA.16816.F32 R68, R4, R10, R68 ;  /* 0x0000000a0444723c */ /* 0x000fe20000001844 */
[----:B------:R-:W2:Y:S06]  /*108c0*/  LDSM.16.MT88.4 R8, [R162+0x9000] ;  /* 0x00900000a208783b */ /* 0x000eac0000004200 */
[----:B------:R-:W-:Y:S01]  /*108d0*/  FADD.FTZ R4, R51, R46 ;  /* 0x0000002e33047221 */ /* 0x000fe20000010000 */
[----:B----4-:R-:W-:Y:S01]  /*108e0*/  F2FP.PACK_AB R6, R118, R67 ;  /* 0x000000437606723e */ /* 0x010fe200000000ff */
[----:B------:R-:W-:-:S02]  /*108f0*/  FFMA.FTZ R5, R41, c[0x0][0x23c], -R22 ;  /* 0x00008f0029057a23 */ /* 0x000fc40000010816 */
[----:B------:R-:W-:Y:S02]  /*10900*/  FADD.FTZ R41, R47, R4 ;  /* 0x000000042f297221 */ /* 0x000fe40000010000 */
[----:B------:R3:W4:Y:S01]  /*10910*/  MUFU.EX2 R46, R5 ;  /* 0x00000005002e7308 */ /* 0x0007220000000800 */
[----:B------:R-:W-:Y:S02]  /*10920*/  FADD.FTZ R4, R44, R53 ;  /* 0x000000352c047221 */ /* 0x000fe40000010000 */
[----:B------:R-:W-:Y:S02]  /*10930*/  FADD.FTZ R41, R40, R41 ;  /* 0x0000002928297221 */ /* 0x000fe40000010000 */
[----:B------:R-:W-:Y:S01]  /*10940*/  FADD.FTZ R40, R39, R4 ;  /* 0x0000000427287221 */ /* 0x000fe20000010000 */
[----:B------:R-:W-:Y:S01]  /*10950*/  F2FP.PACK_AB R4, R103, R116 ;  /* 0x000000746704723e */ /* 0x000fe200000000ff */
[--C-:B------:R-:W-:Y:S02]  /*10960*/  FFMA.FTZ R44, R38, c[0x0][0x23c], -R42.reuse ;  /* 0x00008f00262c7a23 */ /* 0x100fe4000001082a */
[----:B------:R-:W-:-:S02]  /*10970*/  FFMA.FTZ R38, R37, c[0x0][0x23c], -R42 ;  /* 0x00008f0025267a23 */ /* 0x000fc4000001082a */
[----:B------:R-:W-:Y:S02]  /*10980*/  FFMA.FTZ R37, R35, c[0x0][0x23c], -R42 ;  /* 0x00008f0023257a23 */ /* 0x000fe4000001082a */
[----:B------:R-:W-:Y:S01]  /*10990*/  FADD.FTZ R42, R30, R41 ;  /* 0x000000291e2a7221 */ /* 0x000fe20000010000 */
[----:B------:R-:W-:Y:S01]  /*109a0*/  MUFU.EX2 R35, R44 ;  /* 0x0000002c00237308 */ /* 0x000fe20000000800 */
[----:B------:R-:W-:Y:S01]  /*109b0*/  FADD.FTZ R33, R33, R40 ;  /* 0x0000002821217221 */ /* 0x000fe20000010000 */
[----:B---3--:R-:W-:Y:S01]  /*109c0*/  F2FP.PACK_AB R5, R45, R124 ;  /* 0x0000007c2d05723e */ /* 0x008fe200000000ff */
[----:B------:R-:W-:Y:S01]  /*109d0*/  FADD.FTZ R42, R25, R42 ;  /* 0x0000002a192a7221 */ /* 0x000fe20000010000 */
[----:B----4-:R-:W-:Y:S01]  /*109e0*/  F2FP.PACK_AB R7, R46, R43 ;  /* 0x0000002b2e07723e */ /* 0x010fe200000000ff */
[----:B------:R-:W-:Y:S02]  /*109f0*/  FADD.FTZ R33, R28, R33 ;  /* 0x000000211c217221 */ /* 0x000fe40000010000 */
[----:B------:R-:W-:Y:S01]  /*10a00*/  FADD.FTZ R27, R27, R42 ;  /* 0x0000002a1b1b7221 */ /* 0x000fe20000010000 */
[----:B------:R-:W3:Y:S01]  /*10a10*/  MUFU.EX2 R38, R38 ;  /* 0x0000002600267308 */ /* 0x000ee20000000800 */
[----:B------:R-:W-:-:S02]  /*10a20*/  FADD.FTZ R26, R26, R33 ;  /* 0x000000211a1a7221 */ /* 0x000fc40000010000 */
[----:B------:R-:W-:Y:S01]  /*10a30*/  FADD.FTZ R24, R24, R27 ;  /* 0x0000001b18187221 */ /* 0x000fe20000010000 */
[C---:B-1----:R-:W-:Y:S01]  /*10a40*/  HMMA.16816.F32 R96, R4.reuse, R12, R96 ;  /* 0x0000000c0460723c */ /* 0x042fe20000001860 */
[----:B------:R-:W-:Y:S02]  /*10a50*/  FADD.FTZ R26, R23, R26 ;  /* 0x0000001a171a7221 */ /* 0x000fe40000010000 */
[----:B------:R-:W-:Y:S01]  /*10a60*/  FADD.FTZ R59, R59, R24 ;  /* 0x000000183b3b7221 */ /* 0x000fe20000010000 */
[----:B------:R-:W-:Y:S01]  /*10a70*/  MUFU.EX2 R37, R37 ;  /* 0x0000002500257308 */ /* 0x000fe20000000800 */
[----:B------:R-:W-:Y:S02]  /*10a80*/  FADD.FTZ R65, R65, R26 ;  /* 0x0000001a41417221 */ /* 0x000fe40000010000 */
[----:B------:R-:W-:Y:S01]  /*10a90*/  FADD.FTZ R59, R34, R59 ;  /* 0x0000003b223b7221 */ /* 0x000fe20000010000 */
[----:B------:R-:W-:Y:S01]  /*10aa0*/  HMMA.16816.F32 R92, R4, R14, R92 ;  /* 0x0000000e045c723c */ /* 0x000fe2000000185c */
[----:B------:R-:W1:Y:S01]  /*10ab0*/  LDSM.16.MT88.4 R12, [R160+0x9000] ;  /* 0x00900000a00c783b */ /* 0x000e620000004200 */
[----:B------:R-:W-:-:S02]  /*10ac0*/  FADD.FTZ R56, R56, R65 ;  /* 0x0000004138387221 */ /* 0x000fc40000010000 */
[----:B------:R-:W-:Y:S01]  /*10ad0*/  FADD.FTZ R54, R54, R59 ;  /* 0x0000003b36367221 */ /* 0x000fe20000010000 */
[----:B------:R-:W4:Y:S01]  /*10ae0*/  MUFU.EX2 R30, R29 ;  /* 0x0000001d001e7308 */ /* 0x000f220000000800 */
        /* <DEDUP_REMOVED lines=32> */
[----:B------:R-:W-:Y:S01]  /*10cf0*/  FADD.FTZ R110, R110, R135 ;  /* 0x000000876e6e7221 */ /* 0x000fe20000010000 */
[----:B---3--:R-:W-:Y:S01]  /*10d00*/  F2FP.PACK_AB R4, R38, R35 ;  /* 0x000000232604723e */ /* 0x008fe200000000ff */
[----:B------:R-:W-:Y:S01]  /*10d10*/  FADD.FTZ R114, R114, R117 ;  /* 0x0000007572727221 */ /* 0x000fe20000010000 */
[----:B----4-:R-:W-:Y:S01]  /*10d20*/  F2FP.PACK_AB R5, R30, R31 ;  /* 0x0000001f1e05723e */ /* 0x010fe200000000ff */
        /* <DEDUP_REMOVED lines=23> */
[----:B------:R-:W-:Y:S01]  /*10ea0*/  HMMA.16816.F32 R84, R4, R18, R84 ;  /* 0x000000120454723c */ /* 0x000fe20000001854 */
[----:B------:R-:W-:-:S07]  /*10eb0*/  FADD.FTZ R189, R20, R21 ;  /* 0x0000001514bd7221 */ /* 0x000fce0000010000 */
        /* <DEDUP_REMOVED lines=69> */
.L_x_6969:
[----:B------:R-:W-:-:S05]  /*11310*/  IMAD.MOV.U32 R5, RZ, RZ, c[0x0][0x1a0] ;  /* 0x00006800ff057624 */ /* 0x000fca00078e00ff */
[----:B------:R-:W-:-:S04]  /*11320*/  LEA R5, -R5, RZ, 0x7 ;  /* 0x000000ff05057211 */ /* 0x000fc800078e39ff */
[----:B------:R-:W-:Y:S02]  /*11330*/  SHF.R.S32.HI R4, RZ, 0x1f, R5 ;  /* 0x0000001fff047819 */ /* 0x000fe40000011405 */
.L_x_6970:
[----:B------:R-:W-:Y:S01]  /*11340*/  ISETP.GE.AND P0, PT, R100, c[0x0][0x220], PT ;  /* 0x0000880064007a0c */ /* 0x000fe20003f06270 */
[----:B------:R-:W-:Y:S01]  /*11350*/  IMAD.SHL.U32 R51, R185, 0x80, RZ ;  /* 0x00000080b9337824 */ /* 0x000fe200078e00ff */
[----:B------:R-:W-:-:S04]  /*11360*/  LEA R136, P1, R5, R136, 0x1 ;  /* 0x0000008805887211 */ /* 0x000fc800078208ff */
[----:B------:R-:W-:Y:S02]  /*11370*/  LEA.HI.X R137, R5, R137, R4, 0x1, P1 ;  /* 0x0000008905897211 */ /* 0x000fe400008f0c04 */
[----:B------:R-:W-:-:S05]  /*11380*/  LOP3.LUT R102, R51, 0x10, R184, 0xfe, !PT ;  /* 0x0000001033667812 */ /* 0x000fca00078efeb8 */
        /* <DEDUP_REMOVED lines=55> */
[C---:B------:R-:W-:Y:S02]  /*11700*/  @!P0 LEA R18, P1, R17.reuse, c[0x0][0x170], 0x1 ;  /* 0x00005c0011128a11 */ /* 0x040fe400078208ff */
[----:B------:R-:W-:Y:S02]  /*11710*/  @!P0 LEA.HI.X R5, R6, c[0x0][0x174], R7, 0x1, P2 ;  /* 0x00005d0006058a11 */ /* 0x000fe400010f0c07 */
        /* <DEDUP_REMOVED lines=19> */
[----:B------:R-:W-:Y:S01]  /*11850*/  ISETP.GE.AND P1, PT, R48, 0x3, PT ;  /* 0x000000033000780c */ /* 0x000fe20003f26270 */
[----:B------:R-:W-:Y:S01]  /*11860*/  @!PT LDS RZ, [RZ] ;  /* 0x00000000fffff984 */ /* 0x000fe20000000800 */
[----:B------:R-:W-:Y:S01]  /*11870*/  @!PT LDS RZ, [RZ] ;  /* 0x00000000fffff984 */ /* 0x000fe20000000800 */
[----:B------:R-:W-:Y:S01]  /*11880*/  @!PT LDS RZ, [RZ] ;  /* 0x00000000fffff984 */ /* 0x000fe20000000800 */
[----:B------:R2:W-:Y:S01]  /*11890*/  @!P0 LDGSTS.E.BYPASS.LTC128B.128 [R180+0x8000], [R26.64] ;  /* 0x080000001ab48fae */ /* 0x0005e2000b901d46 */
[C---:B------:R-:W-:Y:S02]  /*118a0*/  ISETP.GE.AND P3, PT, R102.reuse, R50, PT ;  /* 0x000000326600720c */ /* 0x040fe40003f66270 */
[----:B------:R-:W-:Y:S01]  /*118b0*/  ISETP.GE.AND P4, PT, R102, R49, PT ;  /* 0x000000316600720c */ /* 0x000fe20003f86270 */
        /* <DEDUP_REMOVED lines=88> */
[----:B------:R-:W1:Y:S07]  /*11e40*/  LDSM.16.M88.4 R116, [R152+0x800] ;  /* 0x000800009874783b */ /* 0x000e6e0000000200 */
[C---:B----4-:R-:W-:Y:S08]  /*11e50*/  HMMA.16816.F32 R24, R108.reuse, R120, R24 ;  /* 0x000000786c18723c */ /* 0x050ff00000001818 */
[C---:B------:R-:W-:Y:S01]  /*11e60*/  HMMA.16816.F32 R20, R108.reuse, R122, R20 ;  /* 0x0000007a6c14723c */ /* 0x040fe20000001814 */
[----:B------:R-:W3:Y:S07]  /*11e70*/  LDSM.16.M88.4 R120, [R152] ;  /* 0x000000009878783b */ /* 0x000eee0000000200 */
        /* <DEDUP_REMOVED lines=8> */
[----:B------:R-:W-:Y:S01]  /*11f00*/  HMMA.16816.F32 R64, R124, R122, R64 ;  /* 0x0000007a7c40723c */ /* 0x000fe20000001840 */
[----:B------:R-:W3:Y:S01]  /*11f10*/  LDSM.16.M88.4 R120, [R152+0x2000] ;  /* 0x002000009878783b */ /* 0x000ee20000000200 */
[----:B------:R-:W-:-:S02]  /*11f20*/  FMUL.FTZ R60, R60, c[0x0][0x2ec] ;  /* 0x0000bb003c3c7a20 */ /* 0x000fc40000410000 */
[----:B------:R-:W-:Y:S02]  /*11f30*/  FMUL.FTZ R62, R62, c[0x0][0x2ec] ;  /* 0x0000bb003e3e7a20 */ /* 0x000fe40000410000 */
[----:B------:R-:W-:Y:S02]  /*11f40*/  FMUL.FTZ R63, R63, c[0x0][0x2ec] ;  /* 0x0000bb003f3f7a20 */ /* 0x000fe40000410000 */
[----:B--2---:R-:W-:Y:S01]  /*11f50*/  HMMA.16816.F32 R52, R124, R112, R52 ;  /* 0x000000707c34723c */ /* 0x004fe20000001834 */
[----:B------:R-:W-:Y:S01]  /*11f60*/  MUFU.TANH R60, R60 ;  /* 0x0000003c003c7308 */ /* 0x000fe20000002400 */
[----:B------:R-:W-:Y:S02]  /*11f70*/  FMUL.FTZ R59, R59, c[0x0][0x2ec] ;  /* 0x0000bb003b3b7a20 */ /* 0x000fe40000410000 */
[----:B------:R-:W-:Y:S02]  /*11f80*/  FMUL.FTZ R56, R56, c[0x0][0x2ec] ;  /* 0x0000bb0038387a20 */ /* 0x000fe40000410000 */
[----:B------:R-:W-:-:S02]  /*11f90*/  FMUL.FTZ R58, R58, c[0x0][0x2ec] ;  /* 0x0000bb003a3a7a20 */ /* 0x000fc40000410000 */
[C---:B------:R-:W-:Y:S01]  /*11fa0*/  HMMA.16816.F32 R44, R124.reuse, R114, R44 ;  /* 0x000000727c2c723c */ /* 0x040fe2000000182c */
[----:B------:R-:W2:Y:S01]  /*11fb0*/  LDSM.16.M88.4 R112, [R152+0x3000] ;  /* 0x003000009870783b */ /* 0x000ea20000000200 */
[----:B------:R-:W-:Y:S01]  /*11fc0*/  MUFU.TANH R62, R62 ;  /* 0x0000003e003e7308 */ /* 0x000fe20000002400 */
[----:B------:R-:W-:Y:S02]  /*11fd0*/  FMUL.FTZ R107, R107, c[0x0][0x2ec] ;  /* 0x0000bb006b6b7a20 */ /* 0x000fe40000410000 */
[----:B------:R-:W-:Y:S02]  /*11fe0*/  FMUL.FTZ R104, R104, c[0x0][0x2ec] ;  /* 0x0000bb0068687a20 */ /* 0x000fe40000410000 */
[----:B------:R-:W-:Y:S01]  /*11ff0*/  FMUL.FTZ R103, R106, c[0x0][0x2ec] ;  /* 0x0000bb006a677a20 */ /* 0x000fe20000410000 */
[----:B----4-:R-:W-:Y:S01]  /*12000*/  HMMA.16816.F32 R40, R124, R108, R40 ;  /* 0x0000006c7c28723c */ /* 0x010fe20000001828 */
[----:B------:R-:W-:Y:S01]  /*12010*/  FMUL.FTZ R64, R64, c[0x0][0x2ec] ;  /* 0x0000bb0040407a20 */ /* 0x000fe20000410000 */
[----:B------:R-:W-:Y:S01]  /*12020*/  MUFU.TANH R56, R56 ;  /* 0x0000003800387308 */ /* 0x000fe20000002400 */
[----:B------:R-:W-:-:S02]  /*12030*/  FMUL.FTZ R66, R66, c[0x0][0x2ec] ;  /* 0x0000bb0042427a20 */ /* 0x000fc40000410000 */
[----:B------:R-:W-:-:S03]  /*12040*/  FMUL.FTZ R67, R67, c[0x0][0x2ec] ;  /* 0x0000bb0043437a20 */ /* 0x000fc60000410000 */
[----:B------:R-:W-:Y:S01]  /*12050*/  HMMA.16816.F32 R36, R124, R110, R36 ;  /* 0x0000006e7c24723c */ /* 0x000fe20000001824 */
[----:B------:R-:W4:Y:S01]  /*12060*/  LDSM.16.M88.4 R108, [R152+0x3800] ;  /* 0x00380000986c783b */ /* 0x000f220000000200 */
[----:B------:R-:W-:Y:S01]  /*12070*/  FMUL.FTZ R55, R55, c[0x0][0x2ec] ;  /* 0x0000bb0037377a20 */ /* 0x000fe20000410000 */
[----:B------:R-:W-:Y:S01]  /*12080*/  MUFU.TANH R64, R64 ;  /* 0x0000004000407308 */ /* 0x000fe20000002400 */
[----:B------:R-:W-:Y:S01]  /*12090*/  FMUL.FTZ R52, R52, c[0x0][0x2ec] ;  /* 0x0000bb0034347a20 */ /* 0x000fe20000410000 */
[----:B------:R-:W-:-:S04]  /*120a0*/  DEPBAR.LE SB0, 0x0 ;  /* 0x000080000000791a */ /* 0x000fc80000000000 */
[C---:B-1----:R-:W-:Y:S01]  /*120b0*/  HMMA.16816.F32 R20, R124.reuse, R118, R20 ;  /* 0x000000767c14723c */ /* 0x042fe20000001814 */
[----:B------:R-:W-:Y:S01]  /*120c0*/  FMUL.FTZ R45, R45, c[0x0][0x2ec] ;  /* 0x0000bb002d2d7a20 */ /* 0x000fe20000410000 */
[----:B------:R-:W-:Y:S01]  /*120d0*/  MUFU.TANH R66, R66 ;  /* 0x0000004200427308 */ /* 0x000fe20000002400 */
[----:B------:R-:W-:Y:S02]  /*120e0*/  FMUL.FTZ R44, R44, c[0x0][0x2ec] ;  /* 0x0000bb002c2c7a20 */ /* 0x000fe40000410000 */
[----:B------:R-:W-:Y:S02]  /*120f0*/  FMUL.FTZ R54, R54, c[0x0][0x2ec] ;  /* 0x0000bb0036367a20 */ /* 0x000fe40000410000 */
[----:B------:R-:W-:Y:S01]  /*12100*/  FMUL.FTZ R43, R43, c[0x0][0x2ec] ;  /* 0x0000bb002b2b7a20 */ /* 0x000fe20000410000 */
[----:B---3--:R-:W-:Y:S01]  /*12110*/  HMMA.16816.F32 R28, R124, R122, R28 ;  /* 0x0000007a7c1c723c */ /* 0x008fe2000000181c */
[----:B------:R-:W-:Y:S01]  /*12120*/  FMUL.FTZ R41, R41, c[0x0][0x2ec] ;  /* 0x0000bb0029297a20 */ /* 0x000fe20000410000 */
[----:B------:R-:W-:Y:S01]  /*12130*/  I2F R119, R102 ;  /* 0x0000006600777306 */ /* 0x000fe20000201400 */
[----:B------:R-:W-:-:S02]  /*12140*/  FMUL.FTZ R42, R42, c[0x0][0x2ec] ;  /* 0x0000bb002a2a7a20 */ /* 0x000fc40000410000 */
[----:B------:R-:W-:Y:S02]  /*12150*/  FMUL.FTZ R46, R46, c[0x0][0x2ec] ;  /* 0x0000bb002e2e7a20 */ /* 0x000fe40000410000 */
[----:B------:R-:W-:Y:S01]  /*12160*/  FMUL.FTZ R37, R37, c[0x0][0x2ec] ;  /* 0x0000bb0025257a20 */ /* 0x000fe20000410000 */
[C---:B------:R-:W-:Y:S01]  /*12170*/  HMMA.16816.F32 R24, R124.reuse, R116, R24 ;  /* 0x000000747c18723c */ /* 0x040fe20000001818 */
[----:B------:R-:W-:Y:S01]  /*12180*/  FMUL.FTZ R38, R38, c[0x0][0x2ec] ;  /* 0x0000bb0026267a20 */ /* 0x000fe20000410000 */
[----:B------:R-:W-:Y:S01]  /*12190*/  MUFU.TANH R123, R59 ;  /* 0x0000003b007b7308 */ /* 0x000fe20000002400 */
[----:B------:R-:W-:Y:S02]  /*121a0*/  FMUL.FTZ R40, R40, c[0x0][0x2ec] ;  /* 0x0000bb0028287a20 */ /* 0x000fe40000410000 */
[----:B------:R-:W-:Y:S02]  /*121b0*/  FMUL.FTZ R36, R36, c[0x0][0x2ec] ;  /* 0x0000bb0024247a20 */ /* 0x000fe40000410000 */
[----:B------:R-:W-:Y:S01]  /*121c0*/  FMUL.FTZ R117, R105, c[0x0][0x2ec] ;  /* 0x0000bb0069757a20 */ /* 0x000fe20000410000 */
[----:B--2---:R-:W-:Y:S01]  /*121d0*/  HMMA.16816.F32 R16, R124, R112, R16 ;  /* 0x000000707c10723c */ /* 0x004fe20000001810 */
[----:B------:R-:W-:Y:S01]  /*121e0*/  FMUL.FTZ R20, R20, c[0x0][0x2ec] ;  /* 0x0000bb0014147a20 */ /* 0x000fe20000410000 */
[----:B------:R-:W-:Y:S01]  /*121f0*/  MUFU.TANH R191, R38 ;  /* 0x0000002600bf7308 */ /* 0x000fe20000002400 */
[----:B------:R-:W-:-:S02]  /*12200*/  FMUL.FTZ R105, R65, c[0x0][0x2ec] ;  /* 0x0000bb0041697a20 */ /* 0x000fc40000410000 */
[----:B------:R-:W-:Y:S02]  /*12210*/  FMUL.FTZ R65, R61, c[0x0][0x2ec] ;  /* 0x0000bb003d417a20 */ /* 0x000fe40000410000 */
[----:B------:R-:W-:Y:S01]  /*12220*/  FMUL.FTZ R61, R57, c[0x0][0x2ec] ;  /* 0x0000bb00393d7a20 */ /* 0x000fe20000410000 */
[C---:B------:R-:W-:Y:S01]  /*12230*/  HMMA.16816.F32 R32, R124.reuse, R120, R32 ;  /* 0x000000787c20723c */ /* 0x040fe20000001820 */
[----:B------:R-:W-:Y:S01]  /*12240*/  FMUL.FTZ R57, R53, c[0x0][0x2ec] ;  /* 0x0000bb0035397a20 */ /* 0x000fe20000410000 */
[----:B------:R1:W-:Y:S01]  /*12250*/  MUFU.TANH R121, R55 ;  /* 0x0000003700797308 */ /* 0x0003e20000002400 */
[----:B------:R-:W-:Y:S02]  /*12260*/  FMUL.FTZ R21, R21, c[0x0][0x2ec] ;  /* 0x0000bb0015157a20 */ /* 0x000fe40000410000 */
[----:B------:R-:W-:Y:S02]  /*12270*/  FMUL.FTZ R22, R22, c[0x0][0x2ec] ;  /* 0x0000bb0016167a20 */ /* 0x000fe40000410000 */
[----:B------:R-:W-:Y:S01]  /*12280*/  FMUL.FTZ R28, R28, c[0x0][0x2ec] ;  /* 0x0000bb001c1c7a20 */ /* 0x000fe20000410000 */
[----:B----4-:R-:W-:Y:S01]  /*12290*/  HMMA.16816.F32 R8, R124, R108, R8 ;  /* 0x0000006c7c08723c */ /* 0x010fe20000001808 */
[----:B------:R-:W-:Y:S01]  /*122a0*/  FMUL.FTZ R26, R26, c[0x0][0x2ec] ;  /* 0x0000bb001a1a7a20 */ /* 0x000fe20000410000 */
[----:B------:R2:W-:Y:S01]  /*122b0*/  MUFU.TANH R129, R20 ;  /* 0x0000001400817308 */ /* 0x0005e20000002400 */
[----:B------:R-:W-:-:S02]  /*122c0*/  FMUL.FTZ R24, R24, c[0x0][0x2ec] ;  /* 0x0000bb0018187a20 */ /* 0x000fc40000410000 */
[----:B------:R-:W-:Y:S02]  /*122d0*/  FMUL.FTZ R30, R30, c[0x0][0x2ec] ;  /* 0x0000bb001e1e7a20 */ /* 0x000fe40000410000 */
[----:B------:R-:W-:Y:S01]  /*122e0*/  LOP3.LUT R108, R51, 0x8, R184, 0xfe, !PT ;  /* 0x00000008336c7812 */ /* 0x000fe200078efeb8 */
[----:B------:R-:W-:Y:S01]  /*122f0*/  FMUL.FTZ R143, R16, c[0x0][0x2ec] ;  /* 0x0000bb00108f7a20 */ /* 0x000fe20000410000 */
[C---:B------:R-:W-:Y:S01]  /*12300*/  HMMA.16816.F32 R12, R124.reuse, R114, R12 ;  /* 0x000000727c0c723c */ /* 0x040fe2000000180c */
[----:B-1----:R-:W-:Y:S01]  /*12310*/  FMUL.FTZ R55, R31, c[0x0][0x2ec] ;  /* 0x0000bb001f377a20 */ /* 0x002fe20000410000 */
[----:B------:R-:W1:Y:S01]  /*12320*/  I2F R109, R108 ;  /* 0x0000006c006d7306 */ /* 0x000e620000201400 */
[----:B------:R-:W-:Y:S01]  /*12330*/  FMUL.FTZ R31, R27, c[0x0][0x2ec] ;  /* 0x0000bb001b1f7a20 */ /* 0x000fe20000410000 */
[----:B------:R-:W-:Y:S01]  /*12340*/  ISETP.GE.AND P2, PT, R108, R50, PT ;  /* 0x000000326c00720c */ /* 0x000fe20003f46270 */
[----:B------:R-:W-:Y:S02]  /*12350*/  FMUL.FTZ R27, R23, c[0x0][0x2ec] ;  /* 0x0000bb00171b7a20 */ /* 0x000fe40000410000 */
[----:B------:R-:W-:Y:S01]  /*12360*/  FMUL.FTZ R23, R17, c[0x0][0x2ec] ;  /* 0x0000bb0011177a20 */ /* 0x000fe20000410000 */
[----:B------:R-:W-:Y:S01]  /*12370*/  HMMA.16816.F32 R4, R124, R110, R4 ;  /* 0x0000006e7c04723c */ /* 0x000fe20000001804 */
[----:B--2---:R-:W-:Y:S01]  /*12380*/  LOP3.LUT R20, R51, R184, RZ, 0xfc, !PT ;  /* 0x000000b833147212 */ /* 0x004fe200078efcff */
[----:B------:R-:W-:Y:S01]  /*12390*/  MUFU.TANH R105, R105 ;  /* 0x0000006900697308 */ /* 0x000fe20000002400 */
[----:B------:R-:W-:-:S02]  /*123a0*/  FMUL.FTZ R195, R18, c[0x0][0x2ec] ;  /* 0x0000bb0012c37a20 */ /* 0x000fc40000410000 */
[----:B------:R-:W-:Y:S01]  /*123b0*/  IADD3 R17, R20, 0x9, RZ ;  /* 0x0000000914117810 */ /* 0x000fe20007ffe0ff */
[----:B------:R-:W-:Y:S01]  /*123c0*/  FMUL.FTZ R33, R33, c[0x0][0x2ec] ;  /* 0x0000bb0021217a20 */ /* 0x000fe20000410000 */
[----:B------:R-:W-:Y:S01]  /*123d0*/  LOP3.LUT R110, R51, 0x18, R184, 0xfe, !PT ;  /* 0x00000018336e7812 */ /* 0x000fe200078efeb8 */
[----:B------:R-:W-:Y:S02]  /*123e0*/  FMUL.FTZ R35, R35, c[0x0][0x2ec] ;  /* 0x0000bb0023237a20 */ /* 0x000fe40000410000 */
[----:B------:R-:W2:Y:S01]  /*123f0*/  I2F R16, R17 ;  /* 0x0000001100107306 */ /* 0x000ea20000201400 */
[----:B-1----:R-:W-:Y:S01]  /*12400*/  FFMA.FTZ R18, R0, R109, R66 ;  /* 0x0000006d00127223 */ /* 0x002fe20000010042 */
[----:B------:R-:W-:Y:S01]  /*12410*/  ISETP.GE.AND P6, PT, R110, R50, PT ;  /* 0x000000326e00720c */ /* 0x000fe20003fc6270 */
[----:B------:R-:W-:Y:S01]  /*12420*/  FMUL.FTZ R32, R32, c[0x0][0x2ec] ;  /* 0x0000bb0020207a20 */ /* 0x000fe20000410000 */
[----:B------:R-:W-:Y:S01]  /*12430*/  ISETP.GE.AND P5, PT, R110, R49, PT ;  /* 0x000000316e00720c */ /* 0x000fe20003fa6270 */
[----:B------:R-:W-:-:S02]  /*12440*/  FMUL.FTZ R34, R34, c[0x0][0x2ec] ;  /* 0x0000bb0022227a20 */ /* 0x000fc40000410000 */
[----:B------:R-:W-:Y:S01]  /*12450*/  FMUL.FTZ R19, R19, c[0x0][0x2ec] ;  /* 0x0000bb0013137a20 */ /* 0x000fe20000410000 */
[----:B------:R1:W3:Y:S01]  /*12460*/  MUFU.TANH R127, R67 ;  /* 0x00000043007f7308 */ /* 0x0002e20000002400 */
[----:B------:R-:W-:Y:S02]  /*12470*/  FMUL.FTZ R13, R13, c[0x0][0x2ec] ;  /* 0x0000bb000d0d7a20 */ /* 0x000fe40000410000 */
[----:B------:R-:W-:Y:S02]  /*12480*/  FMUL.FTZ R15, R15, c[0x0][0x2ec] ;  /* 0x0000bb000f0f7a20 */ /* 0x000fe40000410000 */
[----:B------:R-:W-:Y:S02]  /*12490*/  FMUL.FTZ R9, R9, c[0x0][0x2ec] ;  /* 0x0000bb0009097a20 */ /* 0x000fe40000410000 */
[----:B------:R-:W-:Y:S01]  /*124a0*/  FMUL.FTZ R11, R11, c[0x0][0x2ec] ;  /* 0x0000bb000b0b7a20 */ /* 0x000fe20000410000 */
[----:B------:R-:W-:Y:S01]  /*124b0*/  MUFU.TANH R53, R45 ;  /* 0x0000002d00357308 */ /* 0x000fe20000002400 */
[----:B------:R-:W-:-:S02]  /*124c0*/  FMUL.FTZ R6, R6, c[0x0][0x2ec] ;  /* 0x0000bb0006067a20 */ /* 0x000fc40000410000 */
[----:B------:R-:W-:Y:S02]  /*124d0*/  FMUL.FTZ R5, R5, c[0x0][0x2ec] ;  /* 0x0000bb0005057a20 */ /* 0x000fe40000410000 */
[----:B------:R-:W-:-:S03]  /*124e0*/  FMUL.FTZ R7, R7, c[0x0][0x2ec] ;  /* 0x0000bb0007077a20 */ /* 0x000fc60000410000 */
[----:B------:R4:W-:Y:S01]  /*124f0*/  MUFU.TANH R45, R37 ;  /* 0x00000025002d7308 */ /* 0x0009e20000002400 */
[----:B-1----:R-:W-:-:S07]  /*12500*/  FMUL.FTZ R67, R39, c[0x0][0x2ec] ;  /* 0x0000bb0027437a20 */ /* 0x002fce0000410000 */
[----:B------:R1:W-:Y:S01]  /*12510*/  MUFU.TANH R197, R22 ;  /* 0x0000001600c57308 */ /* 0x0003e20000002400 */
[----:B----4-:R-:W-:-:S07]  /*12520*/  FMUL.FTZ R37, R29, c[0x0][0x2ec] ;  /* 0x0000bb001d257a20 */ /* 0x010fce0000410000 */
[----:B------:R4:W-:Y:S01]  /*12530*/  MUFU.TANH R39, R33 ;  /* 0x0000002100277308 */ /* 0x0009e20000002400 */
[----:B------:R-:W-:Y:S01]  /*12540*/  FMUL.FTZ R29, R25, c[0x0][0x2ec] ;  /* 0x0000bb00191d7a20 */ /* 0x000fe20000410000 */
[----:B-1----:R-:W-:-:S06]  /*12550*/  P2R R22, PR, RZ, 0x2 ;  /* 0x00000002ff167803 */ /* 0x002fcc0000000000 */
[----:B------:R1:W-:Y:S01]  /*12560*/  MUFU.TANH R25, R21 ;  /* 0x0000001500197308 */ /* 0x0003e20000002400 */
[----:B------:R-:W-:-:S04]  /*12570*/  ISETP.GE.AND P1, PT, R108, R49, PT ;  /* 0x000000316c00720c */ /* 0x000fc80003f26270 */
[----:B------:R-:W-:Y:S02]  /*12580*/  FSEL R18, R18, -INF , !P1 ;  /* 0xff80000012127808 */ /* 0x000fe40004800000 */
[----:B------:R-:W-:Y:S01]  /*12590*/  ISETP.GE.AND P1, PT, R17, R49, PT ;  /* 0x000000311100720c */ /* 0x000fe20003f26270 */
[----:B------:R-:W-:Y:S01]  /*125a0*/  MUFU.TANH R125, R63 ;  /* 0x0000003f007d7308 */ /* 0x000fe20000002400 */
[----:B----4-:R-:W-:Y:S01]  /*125b0*/  IADD3 R33, R20, 0x11, RZ ;  /* 0x0000001114217810 */ /* 0x010fe20007ffe0ff */
[----:B-1----:R-:W-:-:S06]  /*125c0*/  FFMA.FTZ R21, R0, R109, R64 ;  /* 0x0000006d00157223 */ /* 0x002fcc0000010040 */
[----:B------:R-:W-:Y:S01]  /*125d0*/  MUFU.TANH R63, R35 ;  /* 0x00000023003f7308 */ /* 0x000fe20000002400 */
[----:B------:R-:W-:Y:S02]  /*125e0*/  FSEL R21, R21, -INF , !P2 ;  /* 0xff80000015157808 */ /* 0x000fe40005000000 */
[----:B------:R-:W-:Y:S01]  /*125f0*/  ISETP.GE.AND P2, PT, R17, R50, PT ;  /* 0x000000321100720c */ /* 0x000fe20003f46270 */
[----:B--2---:R-:W-:-:S04]  /*12600*/  FFMA.FTZ R17, R0, R16, R105 ;  /* 0x0000001000117223 */ /* 0x004fc80000010069 */
[----:B------:R-:W-:Y:S01]  /*12610*/  MUFU.TANH R65, R65 ;  /* 0x0000004100417308 */ /* 0x000fe20000002400 */
[----:B---3--:R-:W-:Y:S01]  /*12620*/  FFMA.FTZ R16, R0, R16, R127 ;  /* 0x0000001000107223 */ /* 0x008fe2000001007f */
[----:B------:R-:W-:-:S04]  /*12630*/  FSEL R17, R17, -INF , !P2 ;  /* 0xff80000011117808 */ /* 0x000fc80005000000 */
[----:B------:R-:W-:Y:S02]  /*12640*/  FSEL R16, R16, -INF , !P1 ;  /* 0xff80000010107808 */ /* 0x000fe40004800000 */
[----:B------:R1:W-:Y:S01]  /*12650*/  I2F R35, R33 ;  /* 0x0000002100237306 */ /* 0x0003e20000201400 */
[C---:B------:R-:W-:Y:S02]  /*12660*/  ISETP.GE.AND P2, PT, R33.reuse, R50, PT ;  /* 0x000000322100720c */ /* 0x040fe40003f46270 */
[----:B------:R-:W-:-:S05]  /*12670*/  ISETP.GE.AND P1, PT, R33, R49, PT ;  /* 0x000000312100720c */ /* 0x000fca0003f26270 */
[----:B------:R-:W-:Y:S01]  /*12680*/  MUFU.TANH R61, R61 ;  /* 0x0000003d003d7308 */ /* 0x000fe20000002400 */
[----:B-1----:R-:W-:-:S07]  /*12690*/  IADD3 R33, R20, 0x19, RZ ;  /* 0x0000001914217810 */ /* 0x002fce0007ffe0ff */
[----:B------:R1:W-:Y:S08]  /*126a0*/  MUFU.TANH R135, R44 ;  /* 0x0000002c00877308 */ /* 0x0003f00000002400 */
[----:B------:R-:W2:Y:S08]  /*126b0*/  I2F R38, R33 ;  /* 0x0000002100267306 */ /* 0x000eb00000201400 */
[----:B------:R3:W-:Y:S01]  /*126c0*/  MUFU.TANH R59, R43 ;  /* 0x0000002b003b7308 */ /* 0x0007e20000002400 */
[----:B-1----:R-:W-:-:S05]  /*126d0*/  FFMA.FTZ R44, R0, R119, R62 ;  /* 0x00000077002c7223 */ /* 0x002fca000001003e */
[----:B------:R-:W-:Y:S02]  /*126e0*/  FSEL R44, R44, -INF , !P4 ;  /* 0xff8000002c2c7808 */ /* 0x000fe40006000000 */
[----:B------:R1:W-:Y:S01]  /*126f0*/  MUFU.TANH R115, R107 ;  /* 0x0000006b00737308 */ /* 0x0003e20000002400 */
[C---:B--2---:R-:W-:Y:S02]  /*12700*/  FFMA.FTZ R123, R0.reuse, R38, R123 ;  /* 0x00000026007b7223 */ /* 0x044fe4000001007b */
[----:B---3--:R-:W-:-:S05]  /*12710*/  FFMA.FTZ R43, R0, R119, R60 ;  /* 0x00000077002b7223 */ /* 0x008fca000001003c */
[----:B------:R2:W-:Y:S01]  /*12720*/  MUFU.TANH R147, R32 ;  /* 0x0000002000937308 */ /* 0x0005e20000002400 */
[----:B------:R-:W-:Y:S01]  /*12730*/  FSEL R43, R43, -INF , !P3 ;  /* 0xff8000002b2b7808 */ /* 0x000fe20005800000 */
[----:B-1----:R-:W-:-:S06]  /*12740*/  FMUL.FTZ R107, R47, c[0x0][0x2ec] ;  /* 0x0000bb002f6b7a20 */ /* 0x002fcc0000410000 */
[----:B------:R1:W-:Y:S08]  /*12750*/  MUFU.TANH R193, R42 ;  /* 0x0000002a00c17308 */ /* 0x0003f00000002400 */
[----:B------:R3:W-:Y:S01]  /*12760*/  MUFU.TANH R47, R41 ;  /* 0x00000029002f7308 */ /* 0x0007e20000002400 */
[----:B--2---:R-:W-:-:S04]  /*12770*/  LOP3.LUT R32, R51, 0x20, R184, 0xfe, !PT ;  /* 0x0000002033207812 */ /* 0x004fc800078efeb8 */
[C---:B------:R-:W-:Y:S02]  /*12780*/  ISETP.GE.AND P4, PT, R32.reuse, R50, PT ;  /* 0x000000322000720c */ /* 0x040fe40003f86270 */
[----:B------:R-:W-:Y:S01]  /*12790*/  ISETP.GE.AND P3, PT, R32, R49, PT ;  /* 0x000000312000720c */ /* 0x000fe20003f66270 */
[----:B-1----:R-:W-:Y:S01]  /*127a0*/  FFMA.FTZ R42, R0, R35, R125 ;  /* 0x00000023002a7223 */ /* 0x002fe2000001007d */
[----:B------:R-:W-:Y:S04]  /*127b0*/  MUFU.TANH R145, R28 ;  /* 0x0000001c00917308 */ /* 0x000fe80000002400 */
[----:B------:R-:W-:Y:S02]  /*127c0*/  FSEL R42, R42, -INF , !P1 ;  /* 0xff8000002a2a7808 */ /* 0x000fe40004800000 */
[----:B------:R-:W-:Y:S01]  /*127d0*/  ISETP.GE.AND P1, PT, R33, R49, PT ;  /* 0x000000312100720c */ /* 0x000fe20003f26270 */
[----:B---3--:R-:W-:Y:S01]  /*127e0*/  FFMA.FTZ R41, R0, R35, R65 ;  /* 0x0000002300297223 */ /* 0x008fe20000010041 */
[----:B------:R1:W-:Y:S01]  /*127f0*/  I2F R28, R32 ;  /* 0x00000020001c7306 */ /* 0x0003e20000201400 */
[----:B------:R-:W-:Y:S01]  /*12800*/  FMUL.FTZ R65, R12, c[0x0][0x2ec] ;  /* 0x0000bb000c417a20 */ /* 0x000fe20000410000 */
[----:B------:R-:W-:-:S02]  /*12810*/  FSEL R132, R123, -INF , !P1 ;  /* 0xff8000007b847808 */ /* 0x000fc40004800000 */
[----:B------:R-:W-:Y:S02]  /*12820*/  FSEL R41, R41, -INF , !P2 ;  /* 0xff80000029297808 */ /* 0x000fe40005000000 */
[----:B------:R-:W-:Y:S01]  /*12830*/  ISETP.GE.AND P2, PT, R33, R50, PT ;  /* 0x000000322100720c */ /* 0x000fe20003f46270 */
[----:B------:R-:W-:Y:S01]  /*12840*/  FFMA.FTZ R33, R0, R38, R61 ;  /* 0x0000002600217223 */ /* 0x000fe2000001003d */
[----:B------:R-:W-:Y:S01]  /*12850*/  MUFU.TANH R57, R57 ;  /* 0x0000003900397308 */ /* 0x000fe20000002400 */
[----:B------:R-:W-:-:S03]  /*12860*/  FMUL.FTZ R61, R14, c[0x0][0x2ec] ;  /* 0x0000bb000e3d7a20 */ /* 0x000fc60000410000 */
[----:B------:R-:W-:Y:S02]  /*12870*/  FSEL R33, R33, -INF , !P2 ;  /* 0xff80000021217808 */ /* 0x000fe40005000000 */
[----:B-1----:R-:W-:Y:S02]  /*12880*/  IADD3 R32, R20, 0x21, RZ ;  /* 0x0000002114207810 */ /* 0x002fe40007ffe0ff */
[----:B------:R-:W1:Y:S02]  /*12890*/  MUFU.TANH R139, R52 ;  /* 0x00000034008b7308 */ /* 0x000e640000002400 */
[C---:B------:R-:W-:Y:S02]  /*128a0*/  ISETP.GE.AND P2, PT, R32.reuse, R50, PT ;  /* 0x000000322000720c */ /* 0x040fe40003f46270 */
[----:B------:R-:W-:-:S04]  /*128b0*/  ISETP.GE.AND P1, PT, R32, R49, PT ;  /* 0x000000312000720c */ /* 0x000fc80003f26270 */
[----:B------:R2:W3:Y:S08]  /*128c0*/  I2F R38, R32 ;  /* 0x0000002000267306 */ /* 0x0004f00000201400 */
[----:B------:R-:W4:Y:S01]  /*128d0*/  MUFU.TANH R201, R54 ;  /* 0x0000003600c97308 */ /* 0x000f220000002400 */
[----:B-1----:R-:W-:-:S05]  /*128e0*/  FFMA.FTZ R139, R0, R28, R139 ;  /* 0x0000001c008b7223 */ /* 0x002fca000001008b */
[----:B------:R-:W-:Y:S02]  /*128f0*/  FSEL R139, R139, -INF , !P4 ;  /* 0xff8000008b8b7808 */ /* 0x000fe40006000000 */
[----:B--2---:R-:W-:Y:S01]  /*12900*/  IADD3 R32, R20, 0x29, RZ ;  /* 0x0000002914207810 */ /* 0x004fe20007ffe0ff */
[----:B------:R1:W-:Y:S01]  /*12910*/  MUFU.TANH R199, R26 ;  /* 0x0000001a00c77308 */ /* 0x0003e20000002400 */
[CC--:B---3--:R-:W-:Y:S02]  /*12920*/  FFMA.FTZ R57, R0.reuse, R38.reuse, R57 ;  /* 0x0000002600397223 */ /* 0x0c8fe40000010039 */
[C---:B------:R-:W-:Y:S02]  /*12930*/  FFMA.FTZ R121, R0.reuse, R38, R121 ;  /* 0x0000002600797223 */ /* 0x040fe40000010079 */
[----:B----4-:R-:W-:-:S03]  /*12940*/  FFMA.FTZ R188, R0, R28, R201 ;  /* 0x0000001c00bc7223 */ /* 0x010fc600000100c9 */
[----:B------:R-:W-:Y:S01]  /*12950*/  MUFU.TANH R107, R107 ;  /* 0x0000006b006b7308 */ /* 0x000fe20000002400 */
[----:B------:R-:W-:Y:S02]  /*12960*/  FSEL R134, R121, -INF , !P1 ;  /* 0xff80000079867808 */ /* 0x000fe40004800000 */
[----:B------:R-:W-:Y:S02]  /*12970*/  ISETP.GE.AND P1, PT, R32, R49, PT ;  /* 0x000000312000720c */ /* 0x000fe40003f26270 */
[----:B------:R-:W-:Y:S02]  /*12980*/  FSEL R188, R188, -INF , !P3 ;  /* 0xff800000bcbc7808 */ /* 0x000fe40005800000 */
[C-C-:B------:R-:W-:Y:S01]  /*12990*/  LOP3.LUT R28, R51.reuse, 0x40, R184.reuse, 0xfe, !PT ;  /* 0x00000040331c7812 */ /* 0x140fe200078efeb8 */
[----:B------:R-:W2:Y:S01]  /*129a0*/  I2F R38, R32 ;  /* 0x0000002000267306 */ /* 0x000ea20000201400 */
[----:B-1----:R-:W-:-:S07]  /*129b0*/  LOP3.LUT R26, R51, 0x28, R184, 0xfe, !PT ;  /* 0x00000028331a7812 */ /* 0x002fce00078efeb8 */
[----:B------:R-:W-:Y:S08]  /*129c0*/  MUFU.TANH R133, R24 ;  /* 0x0000001800857308 */ /* 0x000ff00000002400 */
[----:B------:R-:W1:Y:S01]  /*129d0*/  I2F R111, R110 ;  /* 0x0000006e006f7306 */ /* 0x000e620000201400 */
[CC--:B--2---:R-:W-:Y:S02]  /*129e0*/  FFMA.FTZ R53, R0.reuse, R38.reuse, R53 ;  /* 0x0000002600357223 */ /* 0x0c4fe40000010035 */
[----:B------:R-:W-:-:S05]  /*129f0*/  FFMA.FTZ R107, R0, R38, R107 ;  /* 0x00000026006b7223 */ /* 0x000fca000001006b */
[----:B------:R-:W-:Y:S01]  /*12a00*/  MUFU.TANH R58, R58 ;  /* 0x0000003a003a7308 */ /* 0x000fe20000002400 */
[----:B------:R-:W-:-:S07]  /*12a10*/  FSEL R140, R107, -INF , !P1 ;  /* 0xff8000006b8c7808 */ /* 0x000fce0004800000 */
[----:B------:R-:W-:Y:S01]  /*12a20*/  MUFU.TANH R141, R46 ;  /* 0x0000002e008d7308 */ /* 0x000fe20000002400 */
[----:B-1----:R-:W-:-:S05]  /*12a30*/  FFMA.FTZ R35, R0, R111, R56 ;  /* 0x0000006f00237223 */ /* 0x002fca0000010038 */
[----:B------:R-:W-:Y:S02]  /*12a40*/  FSEL R35, R35, -INF , !P6 ;  /* 0xff80000023237808 */ /* 0x000fe40007000000 */
[----:B------:R1:W-:Y:S01]  /*12a50*/  MUFU.TANH R151, R34 ;  /* 0x0000002200977308 */ /* 0x0003e20000002400 */
[----:B------:R-:W-:-:S07]  /*12a60*/  ISETP.GE.AND P6, PT, R26, R50, PT ;  /* 0x000000321a00720c */ /* 0x000fce0003fc6270 */
[----:B------:R-:W2:Y:S01]  /*12a70*/  I2F R24, R26 ;  /* 0x0000001a00187306 */ /* 0x000ea20000201400 */
[----:B-1----:R-:W-:-:S07]  /*12a80*/  LOP3.LUT R34, R51, 0x30, R184, 0xfe, !PT ;  /* 0x0000003033227812 */ /* 0x002fce00078efeb8 */
[----:B------:R-:W-:Y:S01]  /*12a90*/  MUFU.TANH R187, R30 ;  /* 0x0000001e00bb7308 */ /* 0x000fe20000002400 */
[C---:B------:R-:W-:Y:S02]  /*12aa0*/  ISETP.GE.AND P4, PT, R34.reuse, R50, PT ;  /* 0x000000322200720c */ /* 0x040fe40003f86270 */
[----:B------:R-:W-:Y:S01]  /*12ab0*/  ISETP.GE.AND P3, PT, R34, R49, PT ;  /* 0x000000312200720c */ /* 0x000fe20003f66270 */
[----:B--2---:R-:W-:-:S04]  /*12ac0*/  FFMA.FTZ R150, R0, R24, R141 ;  /* 0x0000001800967223 */ /* 0x004fc8000001008d */
[----:B------:R1:W-:Y:S01]  /*12ad0*/  MUFU.TANH R131, R40 ;  /* 0x0000002800837308 */ /* 0x0003e20000002400 */
[----:B------:R-:W-:Y:S01]  /*12ae0*/  FSEL R141, R57, -INF , !P2 ;  /* 0xff800000398d7808 */ /* 0x000fe20005000000 */
[----:B------:R-:W-:Y:S01]  /*12af0*/  FFMA.FTZ R135, R0, R24, R135 ;  /* 0x0000001800877223 */ /* 0x000fe20000010087 */
[----:B------:R-:W-:Y:S02]  /*12b00*/  ISETP.GE.AND P2, PT, R32, R50, PT ;  /* 0x000000322000720c */ /* 0x000fe40003f46270 */
[--C-:B------:R-:W-:Y:S02]  /*12b10*/  LOP3.LUT R32, R51, 0x50, R184.reuse, 0xfe, !PT ;  /* 0x0000005033207812 */ /* 0x100fe400078efeb8 */
[----:B------:R-:W-:Y:S01]  /*12b20*/  FSEL R135, R135, -INF , !P6 ;  /* 0xff80000087877808 */ /* 0x000fe20007000000 */
[----:B------:R2:W3:Y:S01]  /*12b30*/  I2F R30, R34 ;  /* 0x00000022001e7306 */ /* 0x0004e20000201400 */
[----:B------:R-:W-:-:S07]  /*12b40*/  LOP3.LUT R24, R51, 0x48, R184, 0xfe, !PT ;  /* 0x0000004833187812 */ /* 0x000fce00078efeb8 */
[----:B------:R4:W-:Y:S01]  /*12b50*/  MUFU.TANH R149, R36 ;  /* 0x0000002400957308 */ /* 0x0009e20000002400 */
[----:B-1----:R-:W-:-:S05]  /*12b60*/  FFMA.FTZ R40, R0, R111, R58 ;  /* 0x0000006f00287223 */ /* 0x002fca000001003a */
[----:B------:R-:W-:Y:S02]  /*12b70*/  FSEL R40, R40, -INF , !P5 ;  /* 0xff80000028287808 */ /* 0x000fe40006800000 */
[----:B--2---:R-:W-:Y:S01]  /*12b80*/  IADD3 R34, R20, 0x31, RZ ;  /* 0x0000003114227810 */ /* 0x004fe20007ffe0ff */
[-C--:B---3--:R-:W-:Y:S01]  /*12b90*/  FFMA.FTZ R46, R0, R30.reuse, R131 ;  /* 0x0000001e002e7223 */ /* 0x088fe20000010083 */
[----:B------:R-:W-:Y:S01]  /*12ba0*/  ISETP.GE.AND P5, PT, R26, R49, PT ;  /* 0x000000311a00720c */ /* 0x000fe20003fa6270 */
[----:B------:R-:W-:Y:S01]  /*12bb0*/  FFMA.FTZ R186, R0, R30, R193 ;  /* 0x0000001e00ba7223 */ /* 0x000fe200000100c1 */
[----:B------:R1:W2:Y:S01]  /*12bc0*/  I2F R38, R34 ;  /* 0x0000002200267306 */ /* 0x0002a20000201400 */
[----:B------:R-:W-:Y:S02]  /*12bd0*/  FSEL R131, R53, -INF , !P2 ;  /* 0xff80000035837808 */ /* 0x000fe40005000000 */
[----:B------:R-:W-:Y:S02]  /*12be0*/  ISETP.GE.AND P2, PT, R34, R50, PT ;  /* 0x000000322200720c */ /* 0x000fe40003f46270 */
[----:B----4-:R-:W-:-:S02]  /*12bf0*/  LOP3.LUT R36, R51, 0x38, R184, 0xfe, !PT ;  /* 0x0000003833247812 */ /* 0x010fc400078efeb8 */
[-C--:B------:R-:W-:Y:S01]  /*12c00*/  ISETP.GE.AND P1, PT, R34, R49.reuse, PT ;  /* 0x000000312200720c */ /* 0x080fe20003f26270 */
[----:B------:R-:W-:Y:S01]  /*12c10*/  MUFU.TANH R67, R67 ;  /* 0x0000004300437308 */ /* 0x000fe20000002400 */
[----:B------:R-:W-:Y:S02]  /*12c20*/  FSEL R150, R150, -INF , !P5 ;  /* 0xff80000096967808 */ /* 0x000fe40006800000 */
[C---:B------:R-:W-:Y:S02]  /*12c30*/  ISETP.GE.AND P6, PT, R36.reuse, R50, PT ;  /* 0x000000322400720c */ /* 0x040fe40003fc6270 */
[-C--:B------:R-:W-:Y:S02]  /*12c40*/  ISETP.GE.AND P5, PT, R36, R49.reuse, PT ;  /* 0x000000312400720c */ /* 0x080fe40003fa6270 */
[----:B------:R-:W-:Y:S01]  /*12c50*/  FSEL R193, R46, -INF , !P4 ;  /* 0xff8000002ec17808 */ /* 0x000fe20006000000 */
[----:B------:R-:W3:Y:S01]  /*12c60*/  I2F R12, R36 ;  /* 0x00000024000c7306 */ /* 0x000ee20000201400 */
[----:B-1----:R-:W-:Y:S01]  /*12c70*/  IADD3 R34, R20, 0x39, RZ ;  /* 0x0000003914227810 */ /* 0x002fe20007ffe0ff */
[-C--:B--2---:R-:W-:Y:S01]  /*12c80*/  FFMA.FTZ R46, R0, R38.reuse, R47 ;  /* 0x00000026002e7223 */ /* 0x084fe2000001002f */
[----:B------:R-:W-:Y:S01]  /*12c90*/  FSEL R186, R186, -INF , !P3 ;  /* 0xff800000baba7808 */ /* 0x000fe20005800000 */
[----:B------:R-:W-:Y:S01]  /*12ca0*/  FFMA.FTZ R58, R0, R38, R59 ;  /* 0x00000026003a7223 */ /* 0x000fe2000001003b */
[----:B------:R-:W-:Y:S01]  /*12cb0*/  ISETP.GE.AND P4, PT, R28, R50, PT ;  /* 0x000000321c00720c */ /* 0x000fe20003f86270 */
[----:B------:R-:W-:Y:S01]  /*12cc0*/  FMUL.FTZ R47, R8, c[0x0][0x2ec] ;  /* 0x0000bb00082f7a20 */ /* 0x000fe20000410000 */
[----:B------:R-:W-:Y:S01]  /*12cd0*/  ISETP.GE.AND P3, PT, R28, R49, PT ;  /* 0x000000311c00720c */ /* 0x000fe20003f66270 */
[----:B------:R-:W1:Y:S01]  /*12ce0*/  I2F R36, R34 ;  /* 0x0000002200247306 */ /* 0x000e620000201400 */
[----:B------:R-:W-:-:S02]  /*12cf0*/  FSEL R58, R58, -INF , !P1 ;  /* 0xff8000003a3a7808 */ /* 0x000fc40004800000 */
[----:B------:R-:W-:-:S05]  /*12d00*/  ISETP.GE.AND P1, PT, R34, R49, PT ;  /* 0x000000312200720c */ /* 0x000fca0003f26270 */
[----:B------:R-:W2:Y:S01]  /*12d10*/  I2F R26, R28 ;  /* 0x0000001c001a7306 */ /* 0x000ea20000201400 */
[-C--:B---3--:R-:W-:Y:S01]  /*12d20*/  FFMA.FTZ R59, R0, R12.reuse, R149 ;  /* 0x0000000c003b7223 */ /* 0x088fe20000010095 */
[----:B------:R-:W-:Y:S01]  /*12d30*/  FSEL R149, R46, -INF , !P2 ;  /* 0xff8000002e957808 */ /* 0x000fe20005000000 */
[----:B------:R-:W-:Y:S01]  /*12d40*/  FFMA.FTZ R56, R0, R12, R191 ;  /* 0x0000000c00387223 */ /* 0x000fe200000100bf */
[----:B------:R-:W-:Y:S02]  /*12d50*/  ISETP.GE.AND P2, PT, R34, R50, PT ;  /* 0x000000322200720c */ /* 0x000fe40003f46270 */
[----:B------:R-:W-:Y:S01]  /*12d60*/  LOP3.LUT R12, R51, 0x58, R184, 0xfe, !PT ;  /* 0x00000058330c7812 */ /* 0x000fe200078efeb8 */
[CC--:B-1----:R-:W-:Y:S01]  /*12d70*/  FFMA.FTZ R45, R0.reuse, R36.reuse, R45 ;  /* 0x00000024002d7223 */ /* 0x0c2fe2000001002d */
[----:B------:R-:W-:Y:S01]  /*12d80*/  MUFU.TANH R37, R37 ;  /* 0x0000002500257308 */ /* 0x000fe20000002400 */
[----:B------:R-:W-:Y:S01]  /*12d90*/  FFMA.FTZ R67, R0, R36, R67 ;  /* 0x0000002400437223 */ /* 0x000fe20000010043 */
[----:B------:R-:W-:-:S02]  /*12da0*/  FSEL R59, R59, -INF , !P6 ;  /* 0xff8000003b3b7808 */ /* 0x000fc40007000000 */
[----:B------:R-:W-:Y:S02]  /*12db0*/  FSEL R57, R45, -INF , !P2 ;  /* 0xff8000002d397808 */ /* 0x000fe40005000000 */
[----:B------:R-:W-:Y:S01]  /*12dc0*/  FSEL R192, R67, -INF , !P1 ;  /* 0xff80000043c07808 */ /* 0x000fe20004800000 */
[-C--:B--2---:R-:W-:Y:S01]  /*12dd0*/  FFMA.FTZ R147, R0, R26.reuse, R147 ;  /* 0x0000001a00937223 */ /* 0x084fe20000010093 */
[----:B------:R-:W-:Y:S01]  /*12de0*/  IADD3 R28, R20, 0x41, RZ ;  /* 0x00000041141c7810 */ /* 0x000fe20007ffe0ff */
[----:B------:R-:W-:Y:S01]  /*12df0*/  MUFU.TANH R55, R55 ;  /* 0x0000003700377308 */ /* 0x000fe20000002400 */
[----:B------:R-:W-:Y:S01]  /*12e00*/  FFMA.FTZ R148, R0, R26, R151 ;  /* 0x0000001a00947223 */ /* 0x000fe20000010097 */
[----:B------:R-:W-:Y:S02]  /*12e10*/  LOP3.LUT R26, R51, 0x60, R184, 0xfe, !PT ;  /* 0x00000060331a7812 */ /* 0x000fe400078efeb8 */
[C---:B------:R-:W-:Y:S02]  /*12e20*/  ISETP.GE.AND P2, PT, R28.reuse, R50, PT ;  /* 0x000000321c00720c */ /* 0x040fe40003f46270 */
[----:B------:R-:W-:-:S02]  /*12e30*/  ISETP.GE.AND P1, PT, R28, R49, PT ;  /* 0x000000311c00720c */ /* 0x000fc40003f26270 */
[----:B------:R1:W2:Y:S01]  /*12e40*/  I2F R34, R28 ;  /* 0x0000001c00227306 */ /* 0x0002a20000201400 */
[----:B------:R-:W-:Y:S02]  /*12e50*/  FSEL R151, R147, -INF , !P4 ;  /* 0xff80000093977808 */ /* 0x000fe40006000000 */
[----:B------:R-:W-:Y:S02]  /*12e60*/  FSEL R148, R148, -INF , !P3 ;  /* 0xff80000094947808 */ /* 0x000fe40005800000 */
[CC--:B------:R-:W-:Y:S02]  /*12e70*/  ISETP.GE.AND P4, PT, R32.reuse, R50.reuse, PT ;  /* 0x000000322000720c */ /* 0x0c0fe40003f86270 */
[----:B------:R-:W-:Y:S01]  /*12e80*/  ISETP.GE.AND P3, PT, R32, R49, PT ;  /* 0x000000312000720c */ /* 0x000fe20003f66270 */
[----:B------:R-:W3:Y:S01]  /*12e90*/  I2F R30, R32 ;  /* 0x00000020001e7306 */ /* 0x000ee20000201400 */
[----:B------:R-:W-:Y:S02]  /*12ea0*/  FSEL R56, R56, -INF , !P5 ;  /* 0xff80000038387808 */ /* 0x000fe40006800000 */
[----:B------:R-:W-:-:S02]  /*12eb0*/  ISETP.GE.AND P6, PT, R24, R50, PT ;  /* 0x000000321800720c */ /* 0x000fc40003fc6270 */
[-C--:B------:R-:W-:Y:S02]  /*12ec0*/  ISETP.GE.AND P5, PT, R24, R49.reuse, PT ;  /* 0x000000311800720c */ /* 0x080fe40003fa6270 */
[----:B-1----:R-:W-:Y:S01]  /*12ed0*/  IADD3 R28, R20, 0x49, RZ ;  /* 0x00000049141c7810 */ /* 0x002fe20007ffe0ff */
[CC--:B--2---:R-:W-:Y:S01]  /*12ee0*/  FFMA.FTZ R191, R0.reuse, R34.reuse, R39 ;  /* 0x0000002200bf7223 */ /* 0x0c4fe20000010027 */
[----:B------:R-:W1:Y:S01]  /*12ef0*/  I2F R14, R24 ;  /* 0x00000018000e7306 */ /* 0x000e620000201400 */
[----:B------:R-:W-:Y:S02]  /*12f00*/  FFMA.FTZ R63, R0, R34, R63 ;  /* 0x00000022003f7223 */ /* 0x000fe4000001003f */
[----:B------:R-:W-:Y:S01]  /*12f10*/  FMUL.FTZ R39, R10, c[0x0][0x2ec] ;  /* 0x0000bb000a277a20 */ /* 0x000fe20000410000 */
[----:B------:R-:W-:Y:S02]  /*12f20*/  FSEL R191, R191, -INF , !P2 ;  /* 0xff800000bfbf7808 */ /* 0x000fe40005000000 */
[----:B------:R-:W-:Y:S01]  /*12f30*/  FSEL R144, R63, -INF , !P1 ;  /* 0xff8000003f907808 */ /* 0x000fe20004800000 */
[----:B---3--:R-:W-:Y:S01]  /*12f40*/  FFMA.FTZ R133, R0, R30, R133 ;  /* 0x0000001e00857223 */ /* 0x008fe20000010085 */
[----:B------:R-:W2:Y:S01]  /*12f50*/  I2F R34, R28 ;  /* 0x0000001c00227306 */ /* 0x000ea20000201400 */
[----:B------:R-:W-:Y:S01]  /*12f60*/  ISETP.GE.AND P2, PT, R28, R50, PT ;  /* 0x000000321c00720c */ /* 0x000fe20003f46270 */
[----:B------:R-:W-:Y:S01]  /*12f70*/  FFMA.FTZ R128, R0, R30, R199 ;  /* 0x0000001e00807223 */ /* 0x000fe200000100c7 */
[----:B------:R-:W-:-:S02]  /*12f80*/  ISETP.GE.AND P1, PT, R28, R49, PT ;  /* 0x000000311c00720c */ /* 0x000fc40003f26270 */
[C---:B------:R-:W-:Y:S02]  /*12f90*/  IADD3 R32, R20.reuse, 0x51, RZ ;  /* 0x0000005114207810 */ /* 0x040fe40007ffe0ff */
[----:B------:R-:W-:Y:S01]  /*12fa0*/  IADD3 R30, R20, 0x59, RZ ;  /* 0x00000059141e7810 */ /* 0x000fe20007ffe0ff */
[----:B------:R-:W3:Y:S01]  /*12fb0*/  I2F R8, R12 ;  /* 0x0000000c00087306 */ /* 0x000ee20000201400 */
[----:B------:R-:W-:Y:S01]  /*12fc0*/  FSEL R133, R133, -INF , !P4 ;  /* 0xff80000085857808 */ /* 0x000fe20006000000 */
[-C--:B-1----:R-:W-:Y:S01]  /*12fd0*/  FFMA.FTZ R145, R0, R14.reuse, R145 ;  /* 0x0000000e00917223 */ /* 0x082fe20000010091 */
[----:B------:R-:W-:Y:S01]  /*12fe0*/  FSEL R128, R128, -INF , !P3 ;  /* 0xff80000080807808 */ /* 0x000fe20005800000 */
[----:B------:R-:W-:Y:S01]  /*12ff0*/  FFMA.FTZ R142, R0, R14, R187 ;  /* 0x0000000e008e7223 */ /* 0x000fe200000100bb */
[C---:B------:R-:W-:Y:S02]  /*13000*/  ISETP.GE.AND P4, PT, R26.reuse, R50, PT ;  /* 0x000000321a00720c */ /* 0x040fe40003f86270 */
[----:B------:R-:W-:Y:S01]  /*13010*/  ISETP.GE.AND P3, PT, R26, R49, PT ;  /* 0x000000311a00720c */ /* 0x000fe20003f66270 */
[CC--:B--2---:R-:W-:Y:S01]  /*13020*/  FFMA.FTZ R37, R0.reuse, R34.reuse, R37 ;  /* 0x0000002200257223 */ /* 0x0c4fe20000010025 */
[----:B------:R-:W-:Y:S01]  /*13030*/  MUFU.TANH R143, R143 ;  /* 0x0000008f008f7308 */ /* 0x000fe20000002400 */
[----:B------:R-:W-:Y:S01]  /*13040*/  FFMA.FTZ R55, R0, R34, R55 ;  /* 0x0000002200377223 */ /* 0x000fe20000010037 */
[----:B------:R-:W-:-:S02]  /*13050*/  LOP3.LUT R14, R51, 0x68, R184, 0xfe, !PT ;  /* 0x00000068330e7812 */ /* 0x000fc400078efeb8 */
[----:B------:R-:W-:Y:S02]  /*13060*/  FSEL R147, R37, -INF , !P2 ;  /* 0xff80000025937808 */ /* 0x000fe40005000000 */
[----:B------:R-:W-:Y:S01]  /*13070*/  FSEL R146, R55, -INF , !P1 ;  /* 0xff80000037927808 */ /* 0x000fe20004800000 */
[----:B---3--:R-:W-:Y:S01]  /*13080*/  FFMA.FTZ R127, R0, R8, R129 ;  /* 0x00000008007f7223 */ /* 0x008fe20000010081 */
[----:B------:R-:W-:Y:S01]  /*13090*/  I2F R34, R32 ;  /* 0x0000002000227306 */ /* 0x000fe20000201400 */
[----:B------:R-:W-:Y:S01]  /*130a0*/  ISETP.GE.AND P2, PT, R32, R50, PT ;  /* 0x000000322000720c */ /* 0x000fe20003f46270 */
[----:B------:R-:W-:Y:S01]  /*130b0*/  FFMA.FTZ R126, R0, R8, R197 ;  /* 0x00000008007e7223 */ /* 0x000fe200000100c5 */
[----:B------:R-:W-:Y:S02]  /*130c0*/  ISETP.GE.AND P1, PT, R32, R49, PT ;  /* 0x000000312000720c */ /* 0x000fe40003f26270 */
[----:B------:R-:W-:Y:S02]  /*130d0*/  FSEL R187, R145, -INF , !P6 ;  /* 0xff80000091bb7808 */ /* 0x000fe40007000000 */
[----:B------:R-:W-:Y:S01]  /*130e0*/  FSEL R142, R142, -INF , !P5 ;  /* 0xff8000008e8e7808 */ /* 0x000fe20006800000 */
[----:B------:R-:W1:Y:S01]  /*130f0*/  I2F R32, R30 ;  /* 0x0000001e00207306 */ /* 0x000e620000201400 */
[----:B------:R-:W-:-:S02]  /*13100*/  ISETP.GE.AND P6, PT, R12, R50, PT ;  /* 0x000000320c00720c */ /* 0x000fc40003fc6270 */
[-C--:B------:R-:W-:Y:S02]  /*13110*/  ISETP.GE.AND P5, PT, R12, R49.reuse, PT ;  /* 0x000000310c00720c */ /* 0x080fe40003fa6270 */
[----:B------:R-:W-:Y:S02]  /*13120*/  FSEL R127, R127, -INF , !P6 ;  /* 0xff8000007f7f7808 */ /* 0x000fe40007000000 */
[----:B------:R-:W-:Y:S01]  /*13130*/  FSEL R126, R126, -INF , !P5 ;  /* 0xff8000007e7e7808 */ /* 0x000fe20006800000 */
[----:B------:R-:W-:Y:S01]  /*13140*/  MUFU.TANH R195, R195 ;  /* 0x000000c300c37308 */ /* 0x000fe20000002400 */
[C---:B------:R-:W-:Y:S02]  /*13150*/  ISETP.GE.AND P6, PT, R14.reuse, R50, PT ;  /* 0x000000320e00720c */ /* 0x040fe40003fc6270 */
[----:B------:R-:W-:Y:S02]  /*13160*/  ISETP.GE.AND P5, PT, R14, R49, PT ;  /* 0x000000310e00720c */ /* 0x000fe40003fa6270 */
[----:B------:R-:W-:-:S03]  /*13170*/  LOP3.LUT R28, R51, 0x70, R184, 0xfe, !PT ;  /* 0x00000070331c7812 */ /* 0x000fc600078efeb8 */
[----:B------:R2:W3:Y:S01]  /*13180*/  I2F R24, R26 ;  /* 0x0000001a00187306 */ /* 0x0004e20000201400 */
[----:B-1----:R-:W-:-:S07]  /*13190*/  FFMA.FTZ R125, R0, R32, R25 ;  /* 0x00000020007d7223 */ /* 0x002fce0000010019 */
[----:B------:R-:W1:Y:S08]  /*131a0*/  MUFU.TANH R29, R29 ;  /* 0x0000001d001d7308 */ /* 0x000e700000002400 */
[----:B------:R-:W4:Y:S01]  /*131b0*/  MUFU.TANH R31, R31 ;  /* 0x0000001f001f7308 */ /* 0x000f220000002400 */
[----:B--2---:R-:W-:Y:S01]  /*131c0*/  IADD3 R26, R20, 0x61, RZ ;  /* 0x00000061141a7810 */ /* 0x004fe20007ffe0ff */
[----:B---3--:R-:W-:-:S02]  /*131d0*/  FFMA.FTZ R107, R0, R24, R143 ;  /* 0x00000018006b7223 */ /* 0x008fc4000001008f */
[----:B------:R-:W-:Y:S01]  /*131e0*/  FFMA.FTZ R114, R0, R24, R195 ;  /* 0x0000001800727223 */ /* 0x000fe200000100c3 */
[----:B------:R-:W-:Y:S02]  /*131f0*/  IADD3 R24, R20, 0x69, RZ ;  /* 0x0000006914187810 */ /* 0x000fe40007ffe0ff */
[----:B------:R-:W-:Y:S01]  /*13200*/  FSEL R107, R107, -INF , !P4 ;  /* 0xff8000006b6b7808 */ /* 0x000fe20006000000 */
[----:B------:R-:W2:Y:S01]  /*13210*/  MUFU.TANH R27, R27 ;  /* 0x0000001b001b7308 */ /* 0x000ea20000002400 */
[----:B-1----:R-:W-:Y:S01]  /*13220*/  FFMA.FTZ R36, R0, R34, R29 ;  /* 0x0000002200247223 */ /* 0x002fe2000001001d */
[----:B------:R-:W-:Y:S01]  /*13230*/  FSEL R114, R114, -INF , !P3 ;  /* 0xff80000072727808 */ /* 0x000fe20005800000 */
[----:B------:R-:W-:Y:S01]  /*13240*/  FMUL.FTZ R29, R4, c[0x0][0x2ec] ;  /* 0x0000bb00041d7a20 */ /* 0x000fe20000410000 */
[----:B------:R-:W-:Y:S02]  /*13250*/  LOP3.LUT R4, R51, 0x78, R184, 0xfe, !PT ;  /* 0x0000007833047812 */ /* 0x000fe400078efeb8 */
[----:B------:R-:W-:-:S02]  /*13260*/  FSEL R129, R36, -INF , !P2 ;  /* 0xff80000024817808 */ /* 0x000fc40005000000 */
[----:B------:R-:W-:Y:S01]  /*13270*/  MUFU.TANH R23, R23 ;  /* 0x0000001700177308 */ /* 0x000fe20000002400 */
[----:B----4-:R-:W-:Y:S01]  /*13280*/  FFMA.FTZ R31, R0, R34, R31 ;  /* 0x00000022001f7223 */ /* 0x010fe2000001001f */
[-C--:B------:R-:W-:Y:S02]  /*13290*/  ISETP.GE.AND P2, PT, R30, R50.reuse, PT ;  /* 0x000000321e00720c */ /* 0x080fe40003f46270 */
[----:B------:R-:W-:Y:S02]  /*132a0*/  ISETP.GE.AND P4, PT, R28, R50, PT ;  /* 0x000000321c00720c */ /* 0x000fe40003f86270 */
[----:B------:R-:W-:Y:S02]  /*132b0*/  FSEL R130, R31, -INF , !P1 ;  /* 0xff8000001f827808 */ /* 0x000fe40004800000 */
[----:B------:R-:W1:Y:S01]  /*132c0*/  I2F R25, R26 ;  /* 0x0000001a00197306 */ /* 0x000e620000201400 */
[----:B--2---:R-:W-:Y:S01]  /*132d0*/  FFMA.FTZ R27, R0, R32, R27 ;  /* 0x00000020001b7223 */ /* 0x004fe2000001001b */
[----:B------:R-:W-:-:S02]  /*132e0*/  ISETP.GE.AND P1, PT, R30, R49, PT ;  /* 0x000000311e00720c */ /* 0x000fc40003f26270 */
[----:B------:R-:W-:Y:S02]  /*132f0*/  FSEL R125, R125, -INF , !P2 ;  /* 0xff8000007d7d7808 */ /* 0x000fe40005000000 */
[----:B------:R-:W-:Y:S02]  /*13300*/  FSEL R124, R27, -INF , !P1 ;  /* 0xff8000001b7c7808 */ /* 0x000fe40004800000 */
[----:B------:R-:W2:Y:S01]  /*13310*/  MUFU.TANH R19, R19 ;  /* 0x0000001300137308 */ /* 0x000ea20000002400 */
[C---:B------:R-:W-:Y:S02]  /*13320*/  ISETP.GE.AND P2, PT, R26.reuse, R50, PT ;  /* 0x000000321a00720c */ /* 0x040fe40003f46270 */
[-C--:B------:R-:W-:Y:S02]  /*13330*/  ISETP.GE.AND P1, PT, R26, R49.reuse, PT ;  /* 0x000000311a00720c */ /* 0x080fe40003f26270 */
[----:B------:R-:W-:-:S03]  /*13340*/  ISETP.GE.AND P3, PT, R28, R49, PT ;  /* 0x000000311c00720c */ /* 0x000fc60003f66270 */
[----:B------:R-:W-:Y:S01]  /*13350*/  MUFU.TANH R65, R65 ;  /* 0x0000004100417308 */ /* 0x000fe20000002400 */
[----:B-1----:R-:W-:Y:S01]  /*13360*/  FFMA.FTZ R111, R0, R25, R23 ;  /* 0x00000019006f7223 */ /* 0x002fe20000010017 */
[----:B------:R-:W-:-:S04]  /*13370*/  IADD3 R23, R20, 0x71, RZ ;  /* 0x0000007114177810 */ /* 0x000fc80007ffe0ff */
[----:B------:R-:W-:Y:S02]  /*13380*/  FSEL R111, R111, -INF , !P2 ;  /* 0xff8000006f6f7808 */ /* 0x000fe40005000000 */
[----:B------:R-:W-:Y:S01]  /*13390*/  MUFU.TANH R61, R61 ;  /* 0x0000003d003d7308 */ /* 0x000fe20000002400 */
[----:B--2---:R-:W-:Y:S01]  /*133a0*/  FFMA.FTZ R19, R0, R25, R19 ;  /* 0x0000001900137223 */ /* 0x004fe20000010013 */
[----:B------:R-:W-:-:S04]  /*133b0*/  ISETP.GE.AND P2, PT, R24, R50, PT ;  /* 0x000000321800720c */ /* 0x000fc80003f46270 */
[----:B------:R-:W-:Y:S02]  /*133c0*/  FSEL R112, R19, -INF , !P1 ;  /* 0xff80000013707808 */ /* 0x000fe40004800000 */
[----:B------:R-:W1:Y:S01]  /*133d0*/  I2F R10, R14 ;  /* 0x0000000e000a7306 */ /* 0x000e620000201400 */
[----:B------:R-:W-:-:S07]  /*133e0*/  ISETP.GE.AND P1, PT, R24, R49, PT ;  /* 0x000000311800720c */ /* 0x000fce0003f26270 */
[----:B------:R-:W-:Y:S08]  /*133f0*/  MUFU.TANH R13, R13 ;  /* 0x0000000d000d7308 */ /* 0x000ff00000002400 */
[----:B------:R-:W2:Y:S01]  /*13400*/  I2F R14, R24 ;  /* 0x00000018000e7306 */ /* 0x000ea20000201400 */
        /* <DEDUP_REMOVED lines=9> */
[----:B--2---:R-:W-:-:S05]  /*134a0*/  FFMA.FTZ R13, R0, R14, R13 ;  /* 0x0000000e000d7223 */ /* 0x004fca000001000d */
[----:B------:R-:W-:Y:S02]  /*134b0*/  FSEL R105, R13, -INF , !P2 ;  /* 0xff8000000d697808 */ /* 0x000fe40005000000 */
[----:B------:R-:W2:Y:S01]  /*134c0*/  I2F R31, R4 ;  /* 0x00000004001f7306 */ /* 0x000ea20000201400 */
[----:B-1----:R-:W-:Y:S01]  /*134d0*/  FFMA.FTZ R15, R0, R14, R15 ;  /* 0x0000000e000f7223 */ /* 0x002fe2000001000f */
[----:B------:R-:W-:Y:S02]  /*134e0*/  IADD3 R14, R20, 0x79, RZ ;  /* 0x00000079140e7810 */ /* 0x000fe40007ffe0ff */
[----:B------:R-:W-:Y:S02]  /*134f0*/  ISETP.GE.AND P2, PT, R23, R50, PT ;  /* 0x000000321700720c */ /* 0x000fe40003f46270 */
[----:B------:R-:W-:Y:S02]  /*13500*/  FSEL R108, R15, -INF , !P1 ;  /* 0xff8000000f6c7808 */ /* 0x000fe40004800000 */
[----:B------:R-:W-:Y:S01]  /*13510*/  MUFU.TANH R9, R9 ;  /* 0x0000000900097308 */ /* 0x000fe20000002400 */
[----:B------:R-:W-:-:S07]  /*13520*/  ISETP.GE.AND P1, PT, R23, R49, PT ;  /* 0x000000311700720c */ /* 0x000fce0003f26270 */
[----:B------:R-:W-:Y:S01]  /*13530*/  MUFU.TANH R11, R11 ;  /* 0x0000000b000b7308 */ /* 0x000fe20000002400 */
[----:B--2---:R-:W-:-:S05]  /*13540*/  FFMA.FTZ R29, R0, R31, R29 ;  /* 0x0000001f001d7223 */ /* 0x004fca000001001d */
[----:B------:R-:W-:Y:S02]  /*13550*/  FSEL R66, R29, -INF , !P6 ;  /* 0xff8000001d427808 */ /* 0x000fe40007000000 */
[----:B------:R-:W1:Y:S01]  /*13560*/  I2F R25, R23 ;  /* 0x0000001700197306 */ /* 0x000e620000201400 */
[----:B------:R-:W-:-:S07]  /*13570*/  ISETP.NE.AND P6, PT, R22, RZ, PT ;  /* 0x000000ff1600720c */ /* 0x000fce0003fc5270 */
[----:B------:R-:W2:Y:S08]  /*13580*/  MUFU.TANH R6, R6 ;  /* 0x0000000600067308 */ /* 0x000eb00000002400 */
[----:B------:R-:W-:Y:S01]  /*13590*/  MUFU.TANH R113, R104 ;  /* 0x0000006800717308 */ /* 0x000fe20000002400 */
[CC--:B-1----:R-:W-:Y:S02]  /*135a0*/  FFMA.FTZ R9, R0.reuse, R25.reuse, R9 ;  /* 0x0000001900097223 */ /* 0x0c2fe40000010009 */
[----:B------:R-:W-:-:S03]  /*135b0*/  FFMA.FTZ R11, R0, R25, R11 ;  /* 0x00000019000b7223 */ /* 0x000fc6000001000b */
[----:B------:R-:W-:Y:S02]  /*135c0*/  FSEL R63, R9, -INF , !P2 ;  /* 0xff800000093f7808 */ /* 0x000fe40005000000 */
[----:B------:R-:W-:Y:S01]  /*135d0*/  MUFU.TANH R117, R117 ;  /* 0x0000007500757308 */ /* 0x000fe20000002400 */
[----:B--2---:R-:W-:Y:S01]  /*135e0*/  FFMA.FTZ R6, R0, R31, R6 ;  /* 0x0000001f00067223 */ /* 0x004fe20000010006 */
[----:B------:R-:W-:Y:S02]  /*135f0*/  FSEL R62, R11, -INF , !P1 ;  /* 0xff8000000b3e7808 */ /* 0x000fe40004800000 */
[-C--:B------:R-:W-:Y:S02]  /*13600*/  ISETP.GE.AND P2, PT, R20, R50.reuse, PT ;  /* 0x000000321400720c */ /* 0x080fe40003f46270 */
[----:B------:R-:W-:Y:S02]  /*13610*/  ISETP.GE.AND P1, PT, R10, R50, PT ;  /* 0x000000320a00720c */ /* 0x000fe40003f26270 */
[----:B------:R-:W-:Y:S01]  /*13620*/  MUFU.TANH R47, R47 ;  /* 0x0000002f002f7308 */ /* 0x000fe20000002400 */
[----:B------:R-:W-:-:S07]  /*13630*/  FSEL R60, R6, -INF , !P5 ;  /* 0xff800000063c7808 */ /* 0x000fce0006800000 */
[----:B------:R-:W-:Y:S08]  /*13640*/  MUFU.TANH R39, R39 ;  /* 0x0000002700277308 */ /* 0x000ff00000002400 */
[----:B------:R-:W1:Y:S08]  /*13650*/  I2F R12, R28 ;  /* 0x0000001c000c7306 */ /* 0x000e700000201400 */
[----:B------:R-:W2:Y:S08]  /*13660*/  I2F R8, R20 ;  /* 0x0000001400087306 */ /* 0x000eb00000201400 */
[----:B------:R-:W3:Y:S01]  /*13670*/  I2F R19, R10 ;  /* 0x0000000a00137306 */ /* 0x000ee20000201400 */
[----:B-1----:R-:W-:-:S02]  /*13680*/  FFMA.FTZ R47, R0, R12, R47 ;  /* 0x0000000c002f7223 */ /* 0x002fc4000001002f */
[----:B------:R-:W-:-:S03]  /*13690*/  FFMA.FTZ R39, R0, R12, R39 ;  /* 0x0000000c00277223 */ /* 0x000fc60000010027 */
[----:B------:R-:W-:Y:S02]  /*136a0*/  FSEL R65, R47, -INF , !P4 ;  /* 0xff8000002f417808 */ /* 0x000fe40006000000 */
[----:B------:R-:W1:Y:S01]  /*136b0*/  MUFU.TANH R103, R103 ;  /* 0x0000006700677308 */ /* 0x000e620000002400 */
[----:B--2---:R-:W-:Y:S01]  /*136c0*/  FFMA.FTZ R113, R0, R8, R113 ;  /* 0x0000000800717223 */ /* 0x004fe20000010071 */
[----:B------:R-:W-:Y:S02]  /*136d0*/  FSEL R64, R39, -INF , !P3 ;  /* 0xff80000027407808 */ /* 0x000fe40005800000 */
[----:B------:R-:W-:Y:S02]  /*136e0*/  ISETP.GE.AND P3, PT, R20, R49, PT ;  /* 0x000000311400720c */ /* 0x000fe40003f66270 */
[----:B------:R-:W-:Y:S02]  /*136f0*/  FSEL R6, R113, -INF , !P2 ;  /* 0xff80000071067808 */ /* 0x000fe40005000000 */
[----:B------:R-:W-:Y:S01]  /*13700*/  I2F R13, R14 ;  /* 0x0000000e000d7306 */ /* 0x000fe20000201400 */
[----:B---3--:R-:W-:Y:S01]  /*13710*/  FFMA.FTZ R19, R0, R19, R117 ;  /* 0x0000001300137223 */ /* 0x008fe20000010075 */
[----:B------:R-:W-:Y:S01]  /*13720*/  BAR.SYNC.DEFER_BLOCKING 0x0 ;  /* 0x0000000000007b1d */ /* 0x000fe20000010000 */
[----:B------:R-:W-:-:S02]  /*13730*/  ISETP.GE.AND P4, PT, R14, R50, PT ;  /* 0x000000320e00720c */ /* 0x000fc40003f86270 */
[-C--:B------:R-:W-:Y:S02]  /*13740*/  ISETP.GE.AND P2, PT, R10, R49.reuse, PT ;  /* 0x000000310a00720c */ /* 0x080fe40003f46270 */
[----:B------:R-:W-:Y:S01]  /*13750*/  FSEL R19, R19, -INF , !P1 ;  /* 0xff80000013137808 */ /* 0x000fe20004800000 */
[----:B------:R-:W2:Y:S01]  /*13760*/  I2F R4, R10 ;  /* 0x0000000a00047306 */ /* 0x000ea20000201400 */
[----:B-1----:R-:W-:Y:S01]  /*13770*/  FFMA.FTZ R103, R0, R8, R103 ;  /* 0x0000000800677223 */ /* 0x002fe20000010067 */
[----:B------:R-:W-:-:S06]  /*13780*/  ISETP.GE.AND P1, PT, R14, R49, PT ;  /* 0x000000310e00720c */ /* 0x000fcc0003f26270 */
[----:B------:R-:W1:Y:S08]  /*13790*/  MUFU.TANH R5, R5 ;  /* 0x0000000500057308 */ /* 0x000e700000002400 */
[----:B------:R-:W3:Y:S01]  /*137a0*/  MUFU.TANH R7, R7 ;  /* 0x0000000700077308 */ /* 0x000ee20000002400 */
[----:B--2---:R-:W-:-:S05]  /*137b0*/  FFMA.FTZ R4, R0, R4, R115 ;  /* 0x0000000400047223 */ /* 0x004fca0000010073 */
[----:B------:R-:W-:Y:S01]  /*137c0*/  FSEL R4, R4, -INF , !P2 ;  /* 0xff80000004047808 */ /* 0x000fe20005000000 */
[----:B-1----:R-:W-:Y:S01]  /*137d0*/  FFMA.FTZ R67, R0, R13, R5 ;  /* 0x0000000d00437223 */ /* 0x002fe20000010005 */
[----:B------:R-:W-:-:S04]  /*137e0*/  FSEL R5, R103, -INF , !P3 ;  /* 0xff80000067057808 */ /* 0x000fc80005800000 */
[----:B------:R-:W-:Y:S01]  /*137f0*/  FSEL R67, R67, -INF , !P4 ;  /* 0xff80000043437808 */ /* 0x000fe20006000000 */
[----:B---3--:R-:W-:-:S05]  /*13800*/  FFMA.FTZ R7, R0, R13, R7 ;  /* 0x0000000d00077223 */ /* 0x008fca0000010007 */
        /* <DEDUP_REMOVED lines=61> */
.L_x_6972:
[----:B------:R-:W-:-:S05]  /*13be0*/  IMAD.MOV.U32 R10, RZ, RZ, c[0x0][0x198] ;  /* 0x00006600ff0a7624 */ /* 0x000fca00078e00ff */
[----:B------:R-:W-:-:S04]  /*13bf0*/  LEA R10, -R10, RZ, 0x7 ;  /* 0x000000ff0a0a7211 */ /* 0x000fc800078e39ff */
[----:B------:R-:W-:Y:S02]  /*13c00*/  SHF.R.S32.HI R9, RZ, 0x1f, R10 ;  /* 0x0000001fff097819 */ /* 0x000fe4000001140a */
.L_x_6973:
[----:B------:R-:W-:Y:S01]  /*13c10*/  @!P0 IMAD.MOV.U32 R22, RZ, RZ, c[0x0][0x198] ;  /* 0x00006600ff168624 */ /* 0x000fe200078e00ff */
[----:B------:R-:W-:Y:S01]  /*13c20*/  @!P0 LEA R28, P1, R10, R182, 0x1 ;  /* 0x000000b60a1c8211 */ /* 0x000fe200078208ff */
[----:B------:R-:W-:Y:S01]  /*13c30*/  @!P0 IMAD.MOV.U32 R12, RZ, RZ, c[0x0][0x19c] ;  /* 0x00006700ff0c8624 */ /* 0x000fe200078e00ff */
[----:B------:R-:W-:Y:S01]  /*13c40*/  @!P0 IADD3 R7, P2, R174, R10, RZ ;  /* 0x0000000aae078210 */ /* 0x000fe20007f5e0ff */
[----:B------:R-:W-:Y:S01]  /*13c50*/  @!P0 IMAD.MOV.U32 R14, RZ, RZ, c[0x0][0x198] ;  /* 0x00006600ff0e8624 */ /* 0x000fe200078e00ff */
[--C-:B------:R-:W-:Y:S01]  /*13c60*/  @!P0 LEA.HI.X R29, R10, R181, R9.reuse, 0x1, P1 ;  /* 0x000000b50a1d8211 */ /* 0x100fe200008f0c09 */
[----:B------:R-:W-:Y:S01]  /*13c70*/  @!P0 IMAD.MOV.U32 R8, RZ, RZ, R10 ;  /* 0x000000ffff088224 */ /* 0x000fe200078e000a */
[----:B------:R-:W-:Y:S01]  /*13c80*/  @!P0 MOV R27, R9 ;  /* 0x00000009001b8202 */ /* 0x000fe20000000f00 */
[----:B------:R-:W-:Y:S01]  /*13c90*/  @!P0 IMAD R12, R12, 0x30, RZ ;  /* 0x000000300c0c8824 */ /* 0x000fe200078e02ff */
[----:B------:R1:W-:Y:S01]  /*13ca0*/  @P0 STS.128 [R180+0x2000], RZ ;  /* 0x002000ffb4000388 */ /* 0x0003e20000000c00 */
[--C-:B------:R-:W-:Y:S01]  /*13cb0*/  @!P0 IMAD.WIDE.U32 R22, R22, 0x30, R8.reuse ;  /* 0x0000003016168825 */ /* 0x100fe200078e0008 */
[----:B------:R-:W-:Y:S02]  /*13cc0*/  BSSY B0, `(.L_x_6974) ;  /* 0x0000051000007945 */ /* 0x000fe40003800000 */
[----:B------:R-:W-:Y:S01]  /*13cd0*/  @!PT LDS RZ, [RZ] ;  /* 0x00000000fffff984 */ /* 0x000fe20000000800 */
[----:B------:R-:W-:Y:S01]  /*13ce0*/  @!PT LDS RZ, [RZ] ;  /* 0x00000000fffff984 */ /* 0x000fe20000000800 */
[----:B------:R-:W-:Y:S01]  /*13cf0*/  @!PT LDS RZ, [RZ] ;  /* 0x00000000fffff984 */ /* 0x000fe20000000800 */
[----:B------:R2:W-:Y:S01]  /*13d00*/  @!P0 LDGSTS.E.BYPASS.LTC128B.128 [R180+0x2000], [R28.64] ;  /* 0x020000001cb48fae */ /* 0x0005e2000b901d46 */
[----:B------:R-:W-:Y:S01]  /*13d10*/  @!P0 IMAD.WIDE.U32 R14, R14, 0x50, R8 ;  /* 0x000000500e0e8825 */ /* 0x000fe200078e0008 */
[----:B------:R-:W-:-:S02]  /*13d20*/  @!P0 IADD3 R12, R12, R23, RZ ;  /* 0x000000170c0c8210 */ /* 0x000fc40007ffe0ff */
[CC--:B------:R-:W-:Y:S01]  /*13d30*/  @!P0 LEA R24, P1, R22.reuse, R182.reuse, 0x1 ;  /* 0x000000b616188211 */ /* 0x0c0fe200078208ff */
[----:B------:R-:W-:Y:S01]  /*13d40*/  @!P0 IMAD.MOV.U32 R8, RZ, RZ, c[0x0][0x19c] ;  /* 0x00006700ff088624 */ /* 0x000fe200078e00ff */
[----:B------:R1:W-:Y:S01]  /*13d50*/  @P0 STS.128 [R180+0x2800], RZ ;  /* 0x002800ffb4000388 */ /* 0x0003e20000000c00 */
[----:B------:R-:W-:Y:S01]  /*13d60*/  @!P0 IMAD.MOV.U32 R11, RZ, RZ, c[0x0][0x198] ;  /* 0x00006600ff0b8624 */ /* 0x000fe200078e00ff */
[----:B------:R-:W-:Y:S01]  /*13d70*/  @!P0 LEA.HI.X R25, R22, R181, R12, 0x1, P1 ;  /* 0x000000b516198211 */ /* 0x000fe200008f0c0c */
[----:B------:R-:W-:Y:S01]  /*13d80*/  @!P0 IMAD R8, R8, 0x50, RZ ;  /* 0x0000005008088824 */ /* 0x000fe200078e02ff */
[----:B------:R-:W-:Y:S01]  /*13d90*/  @!P0 LEA R22, P1, R14, R182, 0x1 ;  /* 0x000000b60e168211 */ /* 0x000fe200078208ff */
[----:B------:R-:W-:Y:S02]  /*13da0*/  @!P0 IMAD.MOV.U32 R12, RZ, RZ, c[0x0][0x19c] ;  /* 0x00006700ff0c8624 */ /* 0x000fe400078e00ff */
[----:B------:R-:W-:Y:S02]  /*13db0*/  @!P0 IMAD.IADD R8, R8, 0x1, R15 ;  /* 0x0000000108088824 */ /* 0x000fe400078e020f */
[----:B------:R-:W-:-:S02]  /*13dc0*/  @!P0 IMAD.MOV.U32 R26, RZ, RZ, R10 ;  /* 0x000000ffff1a8224 */ /* 0x000fc400078e000a */
[----:B------:R-:W-:Y:S01]  /*13dd0*/  @!P0 IMAD R12, R12, 0x60, RZ ;  /* 0x000000600c0c8824 */ /* 0x000fe200078e02ff */
[----:B------:R-:W-:Y:S01]  /*13de0*/  @!P0 LEA.HI.X R23, R14, R181, R8, 0x1, P1 ;  /* 0x000000b50e178211 */ /* 0x000fe200008f0c08 */
[----:B------:R-:W-:Y:S02]  /*13df0*/  @!P0 IMAD.X R8, R173, 0x1, R9, P2 ;  /* 0x00000001ad088824 */ /* 0x000fe400010e0609 */
[----:B------:R-:W-:-:S04]  /*13e00*/  @!P0 IMAD.WIDE.U32 R26, R11, 0x60, R26 ;  /* 0x000000600b1a8825 */ /* 0x000fc800078e001a */
[----:B------:R-:W-:Y:S01]  /*13e10*/  @!P0 IMAD.IADD R12, R12, 0x1, R27 ;  /* 0x000000010c0c8824 */ /* 0x000fe200078e021b */
[CC--:B------:R-:W-:Y:S02]  /*13e20*/  @!P0 LEA R14, P1, R26.reuse, R182.reuse, 0x1 ;  /* 0x000000b61a0e8211 */ /* 0x0c0fe400078208ff */
[C---:B--2---:R-:W-:Y:S02]  /*13e30*/  @!P0 LEA R28, P2, R7.reuse, R182, 0x1 ;  /* 0x000000b6071c8211 */ /* 0x044fe400078408ff */
[-C--:B------:R-:W-:Y:S02]  /*13e40*/  @!P0 LEA.HI.X R15, R26, R181.reuse, R12, 0x1, P1 ;  /* 0x000000b51a0f8211 */ /* 0x080fe400008f0c0c */
[----:B------:R-:W-:Y:S01]  /*13e50*/  @!P0 LEA.HI.X R29, R7, R181, R8, 0x1, P2 ;  /* 0x000000b5071d8211 */ /* 0x000fe200010f0c08 */
[----:B------:R-:W-:Y:S01]  /*13e60*/  @!P0 IMAD.MOV.U32 R7, RZ, RZ, c[0x0][0x198] ;  /* 0x00006600ff078624 */ /* 0x000fe200078e00ff */
[----:B------:R-:W-:Y:S01]  /*13e70*/  @!P0 MOV R12, c[0x0][0x19c] ;  /* 0x00006700000c8a02 */ /* 0x000fe20000000f00 */
[----:B------:R-:W-:-:S02]  /*13e80*/  @!P0 IMAD.MOV.U32 R8, RZ, RZ, c[0x0][0x198] ;  /* 0x00006600ff088624 */ /* 0x000fc400078e00ff */
[----:B------:R-:W-:Y:S01]  /*13e90*/  @!PT LDS RZ, [RZ] ;  /* 0x00000000fffff984 */ /* 0x000fe20000000800 */
[----:B------:R-:W-:Y:S01]  /*13ea0*/  @!PT LDS RZ, [RZ] ;  /* 0x00000000fffff984 */ /* 0x000fe20000000800 */
[----:B------:R-:W-:Y:S01]  /*13eb0*/  @!PT LDS RZ, [RZ] ;  /* 0x00000000fffff984 */ /* 0x000fe20000000800 */
[----:B------:R1:W-:Y:S01]  /*13ec0*/  @!P0 LDGSTS.E.BYPASS.LTC128B.128 [R180+0x2800], [R28.64] ;  /* 0x028000001cb48fae */ /* 0x0003e2000b901d46 */
[----:B------:R-:W-:-:S03]  /*13ed0*/  @!P0 LEA R11, P1, R7, R10, 0x5 ;  /* 0x0000000a070b8211 */ /* 0x000fc600078228ff */
[----:B------:R1:W-:Y:S01]  /*13ee0*/  @P0 STS.128 [R180+0x3000], RZ ;  /* 0x003000ffb4000388 */ /* 0x0003e20000000c00 */
[-C--:B------:R-:W-:Y:S01]  /*13ef0*/  @!P0 LEA.HI.X R12, R7, R9.reuse, R12, 0x5, P1 ;  /* 0x00000009070c8211 */ /* 0x080fe200008f2c0c */
[----:B------:R-:W-:Y:S01]  /*13f00*/  @!P0 IMAD.MOV.U32 R7, RZ, RZ, c[0x0][0x19c] ;  /* 0x00006700ff078624 */ /* 0x000fe200078e00ff */
[C---:B------:R-:W-:Y:S02]  /*13f10*/  @!P0 LEA R13, P1, R8.reuse, R10, 0x6 ;  /* 0x0000000a080d8211 */ /* 0x040fe400078230ff */
[CC--:B------:R-:W-:Y:S02]  /*13f20*/  @!P0 LEA R26, P2, R11.reuse, R182.reuse, 0x1 ;  /* 0x000000b60b1a8211 */ /* 0x0c0fe400078408ff */
        /* <DEDUP_REMOVED lines=42> */
.L_x_6975:
[----:B------:R-:W-:Y:S05]  /*141d0*/  BSYNC B0 ;  /* 0x0000000000007941 */ /* 0x000fea0003800000 */
.L_x_6974:
[----:B------:R-:W0:Y:S01]  /*141e0*/  LDGDEPBAR ;  /* 0x00000000000079af */ /* 0x000e220000000000 */
[----:B------:R-:W-:-:S04]  /*141f0*/  LEA R182, P0, R10, R182, 0x1 ;  /* 0x000000b60ab67211 */ /* 0x000fc800078008ff */
[----:B------:R-:W-:Y:S02]  /*14200*/  LEA.HI.X R181, R10, R181, R9, 0x1, P0 ;  /* 0x000000b50ab57211 */ /* 0x000fe400000f0c09 */
.L_x_6971:
        /* <DEDUP_REMOVED lines=85> */
[--C-:B------:R-:W-:Y:S01]  /*14760*/  FFMA.FTZ R103, R4, c[0x0][0x23c], -R55.reuse ;  /* 0x00008f0004677a23 */ /* 0x100fe20000010837 */
[----:B------:R-:W-:Y:S01]  /*14770*/  FSEL R4, R53, RZ, P1 ;  /* 0x000000ff35047208 */ /* 0x000fe20000800000 */
[----:B------:R-:W-:Y:S01]  /*14780*/  FFMA.FTZ R122, R5, c[0x0][0x23c], -R55 ;  /* 0x00008f00057a7a23 */ /* 0x000fe20000010837 */
[----:B------:R-:W-:Y:S01]  /*14790*/  FSEL R5, R52, RZ, P0 ;  /* 0x000000ff34057208 */ /* 0x000fe20000000000 */
[----:B------:R-:W-:Y:S01]  /*147a0*/  FFMA.FTZ R121, R19, c[0x0][0x23c], -R106 ;  /* 0x00008f0013797a23 */ /* 0x000fe2000001086a */
[----:B------:R-:W-:Y:S01]  /*147b0*/  MUFU.EX2 R143, R143 ;  /* 0x0000008f008f7308 */ /* 0x000fe20000000800 */
[----:B------:R-:W-:-:S02]  /*147c0*/  FADD.FTZ R145, R3, -R4 ;  /* 0x8000000403917221 */ /* 0x000fc40000010000 */
[----:B------:R-:W-:Y:S02]  /*147d0*/  FADD.FTZ R2, R2, -R5 ;  /* 0x8000000502027221 */ /* 0x000fe40000010000 */
[----:B------:R-:W-:Y:S02]  /*147e0*/  FFMA.FTZ R61, R17, c[0x0][0x23c], -R106 ;  /* 0x00008f00113d7a23 */ /* 0x000fe4000001086a */
[--C-:B------:R-:W-:Y:S01]  /*147f0*/  FFMA.FTZ R102, R18, c[0x0][0x23c], -R55.reuse ;  /* 0x00008f0012667a23 */ /* 0x100fe20000010837 */
[----:B------:R-:W2:Y:S01]  /*14800*/  MUFU.EX2 R121, R121 ;  /* 0x0000007900797308 */ /* 0x000ea20000000800 */
[----:B------:R-:W-:Y:S02]  /*14810*/  FMUL.FTZ R145, R145, c[0x0][0x23c] ;  /* 0x00008f0091917a20 */ /* 0x000fe40000410000 */
[----:B------:R-:W-:Y:S02]  /*14820*/  FFMA.FTZ R16, R16, c[0x0][0x23c], -R55 ;  /* 0x00008f0010107a23 */ /* 0x000fe40000010837 */
[----:B------:R-:W-:-:S02]  /*14830*/  FMUL.FTZ R2, R2, c[0x0][0x23c] ;  /* 0x00008f0002027a20 */ /* 0x000fc40000410000 */
[--C-:B------:R-:W-:Y:S01]  /*14840*/  FFMA.FTZ R118, R44, c[0x0][0x23c], -R55.reuse ;  /* 0x00008f002c767a23 */ /* 0x100fe20000010837 */
[----:B------:R-:W-:Y:S01]  /*14850*/  MUFU.EX2 R104, R104 ;  /* 0x0000006800687308 */ /* 0x000fe20000000800 */
[----:B------:R-:W3:Y:S01]  /*14860*/  LDSM.16.MT88.4 R44, [R162+0x6800] ;  /* 0x00680000a22c783b */ /* 0x000ee20000004200 */
[--C-:B------:R-:W-:Y:S02]  /*14870*/  FFMA.FTZ R116, R43, c[0x0][0x23c], -R106.reuse ;  /* 0x00008f002b747a23 */ /* 0x100fe4000001086a */
[--C-:B------:R-:W-:Y:S02]  /*14880*/  FFMA.FTZ R115, R41, c[0x0][0x23c], -R106.reuse ;  /* 0x00008f0029737a23 */ /* 0x100fe4000001086a */
[----:B------:R-:W-:Y:S02]  /*14890*/  FFMA.FTZ R113, R35, c[0x0][0x23c], -R106 ;  /* 0x00008f0023717a23 */ /* 0x000fe4000001086a */
[----:B------:R-:W4:Y:S01]  /*148a0*/  MUFU.EX2 R61, R61 ;  /* 0x0000003d003d7308 */ /* 0x000f220000000800 */
[----:B--2---:R-:W-:Y:S01]  /*148b0*/  F2FP.PACK_AB R4, R121, R143 ;  /* 0x0000008f7904723e */ /* 0x004fe200000000ff */
[----:B------:R-:W-:-:S02]  /*148c0*/  FFMA.FTZ R117, R42, c[0x0][0x23c], -R55 ;  /* 0x00008f002a757a23 */ /* 0x000fc40000010837 */
[--C-:B------:R-:W-:Y:S02]  /*148d0*/  FFMA.FTZ R120, R40, c[0x0][0x23c], -R55.reuse ;  /* 0x00008f0028787a23 */ /* 0x100fe40000010837 */
[--C-:B------:R-:W-:Y:S01]  /*148e0*/  FFMA.FTZ R119, R132, c[0x0][0x23c], -R55.reuse ;  /* 0x00008f0084777a23 */ /* 0x100fe20000010837 */
[----:B------:R-:W2:Y:S01]  /*148f0*/  LDSM.16.MT88.4 R40, [R161+0x6800] ;  /* 0x00680000a128783b */ /* 0x000ea20000004200 */
[----:B------:R-:W-:Y:S01]  /*14900*/  MUFU.EX2 R122, R122 ;  /* 0x0000007a007a7308 */ /* 0x000fe20000000800 */
[--C-:B------:R-:W-:Y:S02]  /*14910*/  FFMA.FTZ R138, R141, c[0x0][0x23c], -R106.reuse ;  /* 0x00008f008d8a7a23 */ /* 0x100fe4000001086a */
[--C-:B------:R-:W-:Y:S02]  /*14920*/  FFMA.FTZ R132, R135, c[0x0][0x23c], -R106.reuse ;  /* 0x00008f0087847a23 */ /* 0x100fe4000001086a */
[--C-:B------:R-:W-:Y:S02]  /*14930*/  FFMA.FTZ R139, R139, c[0x0][0x23c], -R106.reuse ;  /* 0x00008f008b8b7a23 */ /* 0x100fe4000001086a */
[----:B------:R-:W-:Y:S01]  /*14940*/  FFMA.FTZ R131, R131, c[0x0][0x23c], -R106 ;  /* 0x00008f0083837a23 */ /* 0x000fe2000001086a */
        /* <DEDUP_REMOVED lines=15> */
[----:B------:R-:W5:Y:S01]  /*14a40*/  MUFU.EX2 R145, R145 ;  /* 0x0000009100917308 */ /* 0x000f620000000800 */
[--C-:B------:R-:W-:Y:S01]  /*14a50*/  FFMA.FTZ R186, R186, c[0x0][0x23c], -R55.reuse ;  /* 0x00008f00baba7a23 */ /* 0x100fe20000010837 */
[----:B------:R-:W-:Y:S01]  /*14a60*/  LDSM.16.MT88.4 R56, [R164+0x7800] ;  /* 0x00780000a438783b */ /* 0x000fe20000004200 */
[--C-:B------:R-:W-:Y:S02]  /*14a70*/  FFMA.FTZ R192, R192, c[0x0][0x23c], -R55.reuse ;  /* 0x00008f00c0c07a23 */ /* 0x100fe40000010837 */
[--C-:B------:R-:W-:Y:S02]  /*14a80*/  FFMA.FTZ R130, R130, c[0x0][0x23c], -R55.reuse ;  /* 0x00008f0082827a23 */ /* 0x100fe40000010837 */
[--C-:B------:R-:W-:Y:S01]  /*14a90*/  FFMA.FTZ R124, R124, c[0x0][0x23c], -R55.reuse ;  /* 0x00008f007c7c7a23 */ /* 0x100fe20000010837 */
[----:B------:R-:W1:Y:S01]  /*14aa0*/  MUFU.EX2 R123, R2 ;  /* 0x00000002007b7308 */ /* 0x000e620000000800 */
[----:B----4-:R-:W-:Y:S01]  /*14ab0*/  F2FP.PACK_AB R7, R3, R102 ;  /* 0x000000660307723e */ /* 0x010fe200000000ff */
[----:B------:R-:W-:-:S02]  /*14ac0*/  FFMA.FTZ R64, R64, c[0x0][0x23c], -R55 ;  /* 0x00008f0040407a23 */ /* 0x000fc40000010837 */
[----:B------:R-:W-:Y:S02]  /*14ad0*/  FFMA.FTZ R60, R60, c[0x0][0x23c], -R55 ;  /* 0x00008f003c3c7a23 */ /* 0x000fe40000010837 */
[-C--:B-----5:R-:W-:Y:S02]  /*14ae0*/  FMUL.FTZ R16, R88, R145.reuse ;  /* 0x0000009158107220 */ /* 0x0a0fe40000410000 */
[----:B------:R-:W-:Y:S01]  /*14af0*/  MUFU.EX2 R116, R116 ;  /* 0x0000007400747308 */ /* 0x000fe20000000800 */
[-C--:B------:R-:W-:Y:S02]  /*14b00*/  FMUL.FTZ R17, R89, R145.reuse ;  /* 0x0000009159117220 */ /* 0x080fe40000410000 */
[-C--:B------:R-:W-:Y:S02]  /*14b10*/  FMUL.FTZ R84, R84, R145.reuse ;  /* 0x0000009154547220 */ /* 0x080fe40000410000 */
[----:B------:R-:W-:Y:S02]  /*14b20*/  FMUL.FTZ R85, R85, R145 ;  /* 0x0000009155557220 */ /* 0x000fe40000410000 */
[-C--:B-1----:R-:W-:Y:S01]  /*14b30*/  FMUL.FTZ R18, R90, R123.reuse ;  /* 0x0000007b5a127220 */ /* 0x082fe20000410000 */
[----:B------:R-:W1:Y:S01]  /*14b40*/  MUFU.EX2 R115, R115 ;  /* 0x0000007300737308 */ /* 0x000e620000000800 */
[----:B------:R-:W-:-:S02]  /*14b50*/  FMUL.FTZ R19, R91, R123 ;  /* 0x0000007b5b137220 */ /* 0x000fc40000410000 */
[-C--:B------:R-:W-:Y:S02]  /*14b60*/  FMUL.FTZ R86, R86, R123.reuse ;  /* 0x0000007b56567220 */ /* 0x080fe40000410000 */
[----:B------:R-:W-:Y:S02]  /*14b70*/  FMUL.FTZ R87, R87, R123 ;  /* 0x0000007b57577220 */ /* 0x000fe40000410000 */
[----:B------:R-:W-:Y:S01]  /*14b80*/  FFMA.FTZ R2, R33, c[0x0][0x23c], -R106 ;  /* 0x00008f0021027a23 */ /* 0x000fe2000001086a */
[----:B------:R-:W-:Y:S01]  /*14b90*/  HMMA.16816.F32 R16, R4, R20, R16 ;  /* 0x000000140410723c */ /* 0x000fe20000001810 */
[----:B------:R-:W-:Y:S01]  /*14ba0*/  MUFU.EX2 R113, R113 ;  /* 0x0000007100717308 */ /* 0x000fe20000000800 */
[-C--:B------:R-:W-:Y:S02]  /*14bb0*/  FMUL.FTZ R8, R96, R145.reuse ;  /* 0x0000009160087220 */ /* 0x080fe40000410000 */
[----:B------:R-:W-:Y:S02]  /*14bc0*/  FMUL.FTZ R9, R97, R145 ;  /* 0x0000009161097220 */ /* 0x000fe40000410000 */
[----:B------:R-:W-:-:S02]  /*14bd0*/  FMUL.FTZ R10, R98, R123 ;  /* 0x0000007b620a7220 */ /* 0x000fc40000410000 */
        /* <DEDUP_REMOVED lines=9> */
[----:B------:R-:W-:Y:S01]  /*14c70*/  HMMA.16816.F32 R8, R4, R12, R8 ;  /* 0x0000000c0408723c */ /* 0x000fe20000001808 */
[----:B------:R-:W-:-:S02]  /*14c80*/  FMUL.FTZ R92, R92, R145 ;  /* 0x000000915c5c7220 */ /* 0x000fc40000410000 */
[----:B------:R-:W-:Y:S02]  /*14c90*/  FMUL.FTZ R93, R93, R145 ;  /* 0x000000915d5d7220 */ /* 0x000fe40000410000 */
[-C--:B------:R-:W-:Y:S01]  /*14ca0*/  FMUL.FTZ R94, R94, R123.reuse ;  /* 0x0000007b5e5e7220 */ /* 0x080fe20000410000 */
[----:B------:R-:W4:Y:S01]  /*14cb0*/  MUFU.EX2 R117, R117 ;  /* 0x0000007500757308 */ /* 0x000f220000000800 */
        /* <DEDUP_REMOVED lines=20> */
[----:B------:R-:W-:Y:S01]  /*14e00*/  FMUL.FTZ R71, R71, R123 ;  /* 0x0000007b47477220 */ /* 0x000fe20000410000 */
[----:B------:R-:W-:Y:S01]  /*14e10*/  HMMA.16816.F32 R32, R4, R36, R32 ;  /* 0x000000240420723c */ /* 0x000fe20000001820 */
[----:B------:R-:W-:-:S02]  /*14e20*/  FFMA.FTZ R190, R190, R145, R143 ;  /* 0x00000091bebe7223 */ /* 0x000fc4000001008f */
[----:B------:R-:W-:Y:S02]  /*14e30*/  FFMA.FTZ R122, R189, R123, R122 ;  /* 0x0000007bbd7a7223 */ /* 0x000fe4000001007a */
[----:B------:R-:W-:Y:S01]  /*14e40*/  FADD.FTZ R121, R121, R190 ;  /* 0x000000be79797221 */ /* 0x000fe20000010000 */
[----:B------:R-:W2:Y:S01]  /*14e50*/  MUFU.EX2 R138, R138 ;  /* 0x0000008a008a7308 */ /* 0x000ea20000000800 */
[----:B-1----:R-:W-:Y:S01]  /*14e60*/  F2FP.PACK_AB R36, R115, R116 ;  /* 0x000000747324723e */ /* 0x002fe200000000ff */
[----:B------:R-:W-:Y:S01]  /*14e70*/  HMMA.16816.F32 R4, R4, R38, R68 ;  /* 0x000000260404723c */ /* 0x000fe20000001844 */
[----:B----4-:R-:W-:Y:S01]  /*14e80*/  F2FP.PACK_AB R37, R117, R118 ;  /* 0x000000767525723e */ /* 0x010fe200000000ff */
[----:B------:R-:W-:Y:S02]  /*14e90*/  FADD.FTZ R103, R103, R122 ;  /* 0x0000007a67677221 */ /* 0x000fe40000010000 */
[----:B------:R-:W-:Y:S02]  /*14ea0*/  FADD.FTZ R104, R104, R121 ;  /* 0x0000007968687221 */ /* 0x000fe40000010000 */
[----:B------:R-:W-:Y:S01]  /*14eb0*/  MUFU.EX2 R132, R132 ;  /* 0x0000008400847308 */ /* 0x000fe20000000800 */
[----:B------:R-:W-:Y:S01]  /*14ec0*/  F2FP.PACK_AB R38, R2, R113 ;  /* 0x000000710226723e */ /* 0x000fe200000000ff */
[----:B------:R-:W-:Y:S01]  /*14ed0*/  FADD.FTZ R102, R102, R103 ;  /* 0x0000006766667221 */ /* 0x000fe20000010000 */
[----:B-----5:R-:W-:Y:S01]  /*14ee0*/  F2FP.PACK_AB R39, R119, R120 ;  /* 0x000000787727723e */ /* 0x020fe200000000ff */
[----:B------:R-:W-:-:S02]  /*14ef0*/  FADD.FTZ R61, R61, R104 ;  /* 0x000000683d3d7221 */ /* 0x000fc40000010000 */
[----:B------:R-:W-:Y:S02]  /*14f00*/  FFMA.FTZ R190, R67, c[0x0][0x23c], -R106 ;  /* 0x00008f0043be7a23 */ /* 0x000fe4000001086a */
[----:B------:R-:W-:Y:S01]  /*14f10*/  MUFU.EX2 R131, R131 ;  /* 0x0000008300837308 */ /* 0x000fe20000000800 */
[----:B------:R-:W-:Y:S01]  /*14f20*/  FFMA.FTZ R189, R54, c[0x0][0x23c], -R55 ;  /* 0x00008f0036bd7a23 */ /* 0x000fe20000010837 */
[C---:B---3--:R-:W-:Y:S06]  /*14f30*/  HMMA.16816.F32 R16, R36.reuse, R44, R16 ;  /* 0x0000002c2410723c */ /* 0x048fec0000001810 */
[----:B------:R-:W-:Y:S02]  /*14f40*/  MUFU.EX2 R135, R135 ;  /* 0x0000008700877308 */ /* 0x000fe40000000800 */
[C---:B------:R-:W-:Y:S01]  /*14f50*/  HMMA.16816.F32 R20, R36.reuse, R46, R20 ;  /* 0x0000002e2414723c */ /* 0x040fe20000001814 */
[----:B------:R-:W1:Y:S05]  /*14f60*/  LDSM.16.MT88.4 R44, [R160+0x6800] ;  /* 0x00680000a02c783b */ /* 0x000e6a0000004200 */
[----:B------:R-:W3:Y:S02]  /*14f70*/  MUFU.EX2 R134, R134 ;  /* 0x0000008600867308 */ /* 0x000ee40000000800 */
[C---:B------:R-:W-:Y:S06]  /*14f80*/  HMMA.16816.F32 R8, R36.reuse, R48, R8 ;  /* 0x000000302408723c */ /* 0x040fec0000001808 */
        /* <DEDUP_REMOVED lines=107> */
[----:B------:R-:W-:Y:S07]  /*15640*/  LDSM.16.MT88.4 R8, [R162+0x9000] ;  /* 0x00900000a208783b */ /* 0x000fee0000004200 */
[C---:B------:R-:W-:Y:S01]  /*15650*/  HMMA.16816.F32 R92, R4.reuse, R94, R12 ;  /* 0x0000005e045c723c */ /* 0x040fe2000000180c */
[----:B------:R-:W3:Y:S07]  /*15660*/  LDSM.16.MT88.4 R12, [R164+0x9000] ;  /* 0x00900000a40c783b */ /* 0x000eee0000004200 */
[C---:B------:R-:W-:Y:S07]  /*15670*/  HMMA.16816.F32 R84, R4.reuse, R86, R20 ;  /* 0x000000560454723c */ /* 0x040fee0000001814 */
[----:B------:R-:W-:Y:S01]  /*15680*/  FFMA.FTZ R20, R105, c[0x0][0x23c], -R106 ;  /* 0x00008f0069147a23 */ /* 0x000fe2000001086a */
[----:B------:R-:W-:Y:S01]  /*15690*/  HMMA.16816.F32 R80, R4, R76, R24 ;  /* 0x0000004c0450723c */ /* 0x000fe20000001818 */
[----:B------:R-:W-:-:S02]  /*156a0*/  FFMA.FTZ R21, R114, c[0x0][0x23c], -R55 ;  /* 0x00008f0072157a23 */ /* 0x000fc40000010837 */
[--C-:B------:R-:W-:Y:S02]  /*156b0*/  FFMA.FTZ R22, R110, c[0x0][0x23c], -R55.reuse ;  /* 0x00008f006e167a23 */ /* 0x100fe40000010837 */
[--C-:B------:R-:W-:Y:S01]  /*156c0*/  FFMA.FTZ R23, R108, c[0x0][0x23c], -R55.reuse ;  /* 0x00008f006c177a23 */ /* 0x100fe20000010837 */
[----:B------:R-:W4:Y:S01]  /*156d0*/  MUFU.EX2 R20, R20 ;  /* 0x0000001400147308 */ /* 0x000f220000000800 */
[----:B------:R-:W-:Y:S01]  /*156e0*/  FFMA.FTZ R24, R112, c[0x0][0x23c], -R55 ;  /* 0x00008f0070187a23 */ /* 0x000fe20000010837 */
[C---:B------:R-:W-:Y:S01]  /*156f0*/  HMMA.16816.F32 R76, R4.reuse, R78, R28 ;  /* 0x0000004e044c723c */ /* 0x040fe2000000181c */
[--C-:B------:R-:W-:Y:S02]  /*15700*/  FFMA.FTZ R27, R65, c[0x0][0x23c], -R106.reuse ;  /* 0x00008f00411b7a23 */ /* 0x100fe4000001086a */
[--C-:B------:R-:W-:Y:S02]  /*15710*/  FFMA.FTZ R26, R63, c[0x0][0x23c], -R106.reuse ;  /* 0x00008f003f1a7a23 */ /* 0x100fe4000001086a */
[----:B------:R-:W-:Y:S01]  /*15720*/  FFMA.FTZ R25, R66, c[0x0][0x23c], -R106 ;  /* 0x00008f0042197a23 */ /* 0x000fe2000001086a */
[----:B------:R-:W-:Y:S01]  /*15730*/  MUFU.EX2 R21, R21 ;  /* 0x0000001500157308 */ /* 0x000fe20000000800 */
[----:B------:R-:W-:Y:S01]  /*15740*/  FADD.FTZ R30, R116, R61 ;  /* 0x0000003d741e7221 */ /* 0x000fe20000010000 */
[----:B--2---:R-:W-:Y:S01]  /*15750*/  HMMA.16816.F32 R72, R4, R16, R72 ;  /* 0x000000100448723c */ /* 0x004fe20000001848 */
[----:B------:R-:W-:-:S02]  /*15760*/  FFMA.FTZ R28, R62, c[0x0][0x23c], -R55 ;  /* 0x00008f003e1c7a23 */ /* 0x000fc40000010837 */
[----:B------:R-:W-:-:S03]  /*15770*/  FADD.FTZ R30, R115, R30 ;  /* 0x0000001e731e7221 */ /* 0x000fc60000010000 */
[----:B------:R-:W2:Y:S01]  /*15780*/  MUFU.EX2 R24, R24 ;  /* 0x0000001800187308 */ /* 0x000ea20000000800 */
[----:B------:R-:W-:Y:S01]  /*15790*/  FADD.FTZ R113, R113, R30 ;  /* 0x0000001e71717221 */ /* 0x000fe20000010000 */
[----:B------:R-:W-:Y:S01]  /*157a0*/  HMMA.16816.F32 R68, R4, R18, R68 ;  /* 0x000000120444723c */ /* 0x000fe20000001844 */
[----:B------:R-:W5:Y:S05]  /*157b0*/  LDSM.16.MT88.4 R16, [R161+0x9000] ;  /* 0x00900000a110783b */ /* 0x000f6a0000004200 */
[----:B------:R-:W-:Y:S01]  /*157c0*/  MUFU.EX2 R22, R22 ;  /* 0x0000001600167308 */ /* 0x000fe20000000800 */
[----:B-1----:R-:W-:Y:S02]  /*157d0*/  F2FP.PACK_AB R4, R35, R34 ;  /* 0x000000222304723e */ /* 0x002fe400000000ff */
[----:B----4-:R-:W-:-:S05]  /*157e0*/  F2FP.PACK_AB R6, R20, R33 ;  /* 0x000000211406723e */ /* 0x010fca00000000ff */
[----:B------:R-:W1:Y:S01]  /*157f0*/  MUFU.EX2 R23, R23 ;  /* 0x0000001700177308 */ /* 0x000e620000000800 */
[----:B--2---:R-:W-:-:S07]  /*15800*/  F2FP.PACK_AB R5, R24, R21 ;  /* 0x000000151805723e */ /* 0x004fce00000000ff */
[----:B------:R-:W-:Y:S01]  /*15810*/  MUFU.EX2 R27, R27 ;  /* 0x0000001b001b7308 */ /* 0x000fe20000000800 */
[----:B-1----:R-:W-:-:S07]  /*15820*/  F2FP.PACK_AB R7, R23, R22 ;  /* 0x000000161707723e */ /* 0x002fce00000000ff */
[----:B------:R-:W1:Y:S01]  /*15830*/  MUFU.EX2 R26, R26 ;  /* 0x0000001a001a7308 */ /* 0x000e620000000800 */
[C---:B---3--:R-:W-:Y:S07]  /*15840*/  HMMA.16816.F32 R96, R4.reuse, R12, R96 ;  /* 0x0000000c0460723c */ /* 0x048fee0000001860 */
[----:B------:R-:W-:Y:S01]  /*15850*/  MUFU.EX2 R25, R25 ;  /* 0x0000001900197308 */ /* 0x000fe20000000800 */
[C---:B------:R-:W-:Y:S01]  /*15860*/  HMMA.16816.F32 R92, R4.reuse, R14, R92 ;  /* 0x0000000e045c723c */ /* 0x040fe2000000185c */
[----:B------:R-:W2:Y:S06]  /*15870*/  LDSM.16.MT88.4 R12, [R160+0x9000] ;  /* 0x00900000a00c783b */ /* 0x000eac0000004200 */
[----:B------:R-:W-:Y:S01]  /*15880*/  MUFU.EX2 R28, R28 ;  /* 0x0000001c001c7308 */ /* 0x000fe20000000800 */
[C---:B------:R-:W-:Y:S07]  /*15890*/  HMMA.16816.F32 R88, R4.reuse, R8, R88 ;  /* 0x000000080458723c */ /* 0x040fee0000001858 */
[----:B------:R-:W-:Y:S01]  /*158a0*/  FADD.FTZ R9, R3, R102 ;  /* 0x0000006603097221 */ /* 0x000fe20000010000 */
[----:B------:R-:W-:Y:S01]  /*158b0*/  HMMA.16816.F32 R84, R4, R10, R84 ;  /* 0x0000000a0454723c */ /* 0x000fe20000001854 */
[----:B------:R-:W3:Y:S02]  /*158c0*/  MUFU.EX2 R3, R64 ;  /* 0x0000004000037308 */ /* 0x000ee40000000800 */
[----:B------:R-:W-:-:S02]  /*158d0*/  FADD.FTZ R118, R118, R9 ;  /* 0x0000000976767221 */ /* 0x000fc40000010000 */
[----:B------:R-:W4:Y:S02]  /*158e0*/  LDSM.16.MT88.4 R8, [R164+0x9800] ;  /* 0x00980000a408783b */ /* 0x000f240000004200 */
[----:B------:R-:W-:Y:S01]  /*158f0*/  FADD.FTZ R117, R117, R118 ;  /* 0x0000007675757221 */ /* 0x000fe20000010000 */
[----:B-----5:R-:W-:Y:S03]  /*15900*/  HMMA.16816.F32 R80, R4, R16, R80 ;  /* 0x000000100450723c */ /* 0x020fe60000001850 */
[----:B------:R-:W-:-:S04]  /*15910*/  FADD.FTZ R120, R120, R117 ;  /* 0x0000007578787221 */ /* 0x000fc80000010000 */
[----:B------:R-:W-:Y:S01]  /*15920*/  FADD.FTZ R16, R2, R113 ;  /* 0x0000007102107221 */ /* 0x000fe20000010000 */
[C---:B------:R-:W-:Y:S01]  /*15930*/  HMMA.16816.F32 R76, R4.reuse, R18, R76 ;  /* 0x00000012044c723c */ /* 0x040fe2000000184c */
[----:B------:R-:W-:Y:S01]  /*15940*/  FADD.FTZ R120, R119, R120 ;  /* 0x0000007877787221 */ /* 0x000fe20000010000 */
[----:B------:R-:W5:Y:S01]  /*15950*/  MUFU.EX2 R2, R60 ;  /* 0x0000003c00027308 */ /* 0x000f620000000800 */
[----:B------:R-:W-:Y:S02]  /*15960*/  FADD.FTZ R29, R139, R16 ;  /* 0x000000108b1d7221 */ /* 0x000fe40000010000 */
[----:B------:R-:W-:Y:S01]  /*15970*/  FADD.FTZ R135, R135, R120 ;  /* 0x0000007887877221 */ /* 0x000fe20000010000 */
[----:B------:R-:W4:Y:S01]  /*15980*/  LDSM.16.MT88.4 R16, [R162+0x9800] ;  /* 0x00980000a210783b */ /* 0x000f220000004200 */
[----:B------:R-:W-:Y:S02]  /*15990*/  FADD.FTZ R29, R138, R29 ;  /* 0x0000001d8a1d7221 */ /* 0x000fe40000010000 */
[----:B------:R-:W-:Y:S01]  /*159a0*/  FADD.FTZ R134, R134, R135 ;  /* 0x0000008786867221 */ /* 0x000fe20000010000 */
[----:B--2---:R-:W-:Y:S03]  /*159b0*/  HMMA.16816.F32 R72, R4, R12, R72 ;  /* 0x0000000c0448723c */ /* 0x004fe60000001848 */
[----:B------:R-:W-:-:S04]  /*159c0*/  FADD.FTZ R141, R141, R134 ;  /* 0x000000868d8d7221 */ /* 0x000fc80000010000 */
[----:B------:R-:W-:Y:S01]  /*159d0*/  FADD.FTZ R12, R132, R29 ;  /* 0x0000001d840c7221 */ /* 0x000fe20000010000 */
[----:B------:R-:W-:Y:S01]  /*159e0*/  HMMA.16816.F32 R68, R4, R14, R68 ;  /* 0x0000000e0444723c */ /* 0x000fe20000001844 */
[----:B------:R-:W-:Y:S02]  /*159f0*/  FADD.FTZ R141, R140, R141 ;  /* 0x0000008d8c8d7221 */ /* 0x000fe40000010000 */
[----:B------:R-:W-:Y:S02]  /*15a00*/  FADD.FTZ R12, R131, R12 ;  /* 0x0000000c830c7221 */ /* 0x000fe40000010000 */
[----:B------:R-:W-:Y:S02]  /*15a10*/  FADD.FTZ R30, R186, R141 ;  /* 0x0000008dba1e7221 */ /* 0x000fe40000010000 */
[----:B------:R-:W-:Y:S01]  /*15a20*/  FADD.FTZ R29, R195, R12 ;  /* 0x0000000cc31d7221 */ /* 0x000fe20000010000 */
[----:B-1----:R-:W-:Y:S01]  /*15a30*/  F2FP.PACK_AB R4, R26, R27 ;  /* 0x0000001b1a04723e */ /* 0x002fe200000000ff */
[----:B------:R-:W-:Y:S01]  /*15a40*/  FADD.FTZ R30, R193, R30 ;  /* 0x0000001ec11e7221 */ /* 0x000fe20000010000 */
[----:B------:R-:W1:Y:S01]  /*15a50*/  LDSM.16.MT88.4 R12, [R161+0x9800] ;  /* 0x00980000a10c783b */ /* 0x000e620000004200 */
[----:B------:R-:W-:Y:S01]  /*15a60*/  FADD.FTZ R29, R188, R29 ;  /* 0x0000001dbc1d7221 */ /* 0x000fe20000010000 */
[----:B---3--:R-:W-:-:S02]  /*15a70*/  F2FP.PACK_AB R5, R28, R3 ;  /* 0x000000031c05723e */ /* 0x008fc400000000ff */
[----:B------:R-:W-:Y:S01]  /*15a80*/  F2FP.PACK_AB R6, R190, R25 ;  /* 0x00000019be06723e */ /* 0x000fe200000000ff */
[----:B------:R-:W-:Y:S01]  /*15a90*/  FADD.FTZ R150, R150, R29 ;  /* 0x0000001d96967221 */ /* 0x000fe20000010000 */
[----:B-----5:R-:W-:Y:S01]  /*15aa0*/  F2FP.PACK_AB R7, R189, R2 ;  /* 0x00000002bd07723e */ /* 0x020fe200000000ff */
[----:B------:R-:W-:Y:S02]  /*15ab0*/  FADD.FTZ R29, R197, R30 ;  /* 0x0000001ec51d7221 */ /* 0x000fe40000010000 */
[----:B------:R-:W-:Y:S02]  /*15ac0*/  FADD.FTZ R30, R149, R150 ;  /* 0x00000096951e7221 */ /* 0x000fe40000010000 */
[----:B------:R-:W-:Y:S02]  /*15ad0*/  FADD.FTZ R29, R192, R29 ;  /* 0x0000001dc01d7221 */ /* 0x000fe40000010000 */
[----:B----4-:R-:W-:Y:S01]  /*15ae0*/  HMMA.16816.F32 R96, R4, R8, R96 ;  /* 0x000000080460723c */ /* 0x010fe20000001860 */
[----:B------:R-:W-:-:S02]  /*15af0*/  FADD.FTZ R49, R49, R30 ;  /* 0x0000001e31317221 */ /* 0x000fc40000010000 */
[----:B------:R-:W-:Y:S02]  /*15b00*/  FADD.FTZ R58, R58, R29 ;  /* 0x0000001d3a3a7221 */ /* 0x000fe40000010000 */
[----:B------:R-:W-:Y:S02]  /*15b10*/  FADD.FTZ R29, R50, R49 ;  /* 0x00000031321d7221 */ /* 0x000fe40000010000 */
[----:B------:R-:W-:Y:S01]  /*15b20*/  FADD.FTZ R59, R59, R58 ;  /* 0x0000003a3b3b7221 */ /* 0x000fe20000010000 */
[----:B------:R-:W-:Y:S01]  /*15b30*/  HMMA.16816.F32 R92, R4, R10, R92 ;  /* 0x0000000a045c723c */ /* 0x000fe2000000185c */
[----:B------:R-:W2:Y:S01]  /*15b40*/  LDSM.16.MT88.4 R8, [R160+0x9800] ;  /* 0x00980000a008783b */ /* 0x000ea20000004200 */
[----:B------:R-:W-:Y:S02]  /*15b50*/  FADD.FTZ R48, R48, R29 ;  /* 0x0000001d30307221 */ /* 0x000fe40000010000 */
[----:B------:R-:W-:Y:S02]  /*15b60*/  FADD.FTZ R56, R56, R59 ;  /* 0x0000003b38387221 */ /* 0x000fe40000010000 */
[----:B------:R-:W-:-:S02]  /*15b70*/  FADD.FTZ R51, R51, R48 ;  /* 0x0000003033337221 */ /* 0x000fc40000010000 */
[----:B------:R-:W-:Y:S01]  /*15b80*/  FADD.FTZ R57, R57, R56 ;  /* 0x0000003839397221 */ /* 0x000fe20000010000 */
[----:B------:R-:W-:Y:S01]  /*15b90*/  HMMA.16816.F32 R88, R4, R16, R88 ;  /* 0x000000100458723c */ /* 0x000fe20000001858 */
        /* <DEDUP_REMOVED lines=8> */
[----:B-1----:R-:W-:Y:S03]  /*15c20*/  HMMA.16816.F32 R80, R4, R12, R80 ;  /* 0x0000000c0450723c */ /* 0x002fe60000001850 */
[----:B------:R-:W-:-:S04]  /*15c30*/  FADD.FTZ R32, R32, R41 ;  /* 0x0000002920207221 */ /* 0x000fc80000010000 */
[----:B------:R-:W-:Y:S01]  /*15c40*/  FADD.FTZ R13, R21, R32 ;  /* 0x00000020150d7221 */ /* 0x000fe20000010000 */
[----:B------:R-:W-:Y:S01]  /*15c50*/  HMMA.16816.F32 R76, R4, R14, R76 ;  /* 0x0000000e044c723c */ /* 0x000fe2000000184c */
[----:B------:R-:W-:Y:S02]  /*15c60*/  FADD.FTZ R12, R34, R45 ;  /* 0x0000002d220c7221 */ /* 0x000fe40000010000 */
[----:B------:R-:W-:Y:S02]  /*15c70*/  FADD.FTZ R13, R24, R13 ;  /* 0x0000000d180d7221 */ /* 0x000fe40000010000 */
[----:B------:R-:W-:-:S03]  /*15c80*/  FADD.FTZ R12, R35, R12 ;  /* 0x0000000c230c7221 */ /* 0x000fc60000010000 */
[----:B--2---:R-:W-:Y:S01]  /*15c90*/  HMMA.16816.F32 R72, R4, R8, R72 ;  /* 0x000000080448723c */ /* 0x004fe20000001848 */
        /* <DEDUP_REMOVED lines=12> */
[----:B------:R-:W-:-:S03]  /*15d60*/  MOV R3, R53 ;  /* 0x0000003500037202 */ /* 0x000fc60000000f00 */
[----:B------:R-:W-:Y:S01]  /*15d70*/  FADD.FTZ R189, R189, R2 ;  /* 0x00000002bdbd7221 */ /* 0x000fe20000010000 */
[----:B------:R-:W-:Y:S02]  /*15d80*/  MOV R2, R52 ;  /* 0x0000003400027202 */ /* 0x000fe40000000f00 */
.L_x_6968:
[----:B------:R-:W-:-:S13]  /*15d90*/  ISETP.GE.AND P0, PT, R185, 0x1, PT ;  /* 0x00000001b900780c */ /* 0x000fda0003f06270 */
[----:B------:R-:W-:Y:S05]  /*15da0*/  @!P0 BRA `(.L_x_6976) ;  /* 0x0000459000008947 */ /* 0x000fea0003800000 */
[----:B------:R-:W-:Y:S01]  /*15db0*/  IMAD.MOV.U32 R188, RZ, RZ, c[0x0][0x1a0] ;  /* 0x00006800ffbc7624 */ /* 0x000fe200078e00ff */
[----:B------:R-:W-:Y:S02]  /*15dc0*/  MOV R103, R2 ;  /* 0x0000000200677202 */ /* 0x000fe40000000f00 */
[----:B------:R-:W-:Y:S01]  /*15dd0*/  MOV R102, R3 ;  /* 0x0000000300667202 */ /* 0x000fe20000000f00 */
[----:B------:R-:W-:-:S05]  /*15de0*/  IMAD.U32 R187, R188, -0x80, RZ ;  /* 0xffffff80bcbb7824 */ /* 0x000fca00078e00ff */
[----:B------:R-:W-:Y:S02]  /*15df0*/  SHF.R.S32.HI R186, RZ, 0x1f, R187 ;  /* 0x0000001fffba7819 */ /* 0x000fe400000114bb */
.L_x_6980:
        /* <DEDUP_REMOVED lines=65> */
.L_x_6977:
[----:B------:R-:W-:Y:S02]  /*16210*/  ISETP.GE.AND P0, PT, R100, c[0x0][0x220], PT ;  /* 0x0000880064007a0c */ /* 0x000fe40003f06270 */
[C---:B------:R-:W-:Y:S04]  /*16220*/  LEA R2, P3, R10.reuse, R136, 0x1 ;  /* 0x000000880a027211 */ /* 0x040fe800078608ff */
[----:B------:R-:W-:Y:S07]  /*16230*/  LEA.HI.X R3, R10, R137, R11, 0x1, P3 ;  /* 0x000000890a037211 */ /* 0x000fee00018f0c0b */
[----:B------:R-:W-:Y:S01]  /*16240*/  @P0 STS.128 [R180+0x6000], RZ ;  /* 0x006000ffb4000388 */ /* 0x000fe20000000c00 */
[-C--:B------:R-:W-:Y:S02]  /*16250*/  @!P0 IADD3 R5, P2, R172, R10.reuse, RZ ;  /* 0x0000000aac058210 */ /* 0x080fe40007f5e0ff */
[C---:B------:R-:W-:Y:S02]  /*16260*/  @!P0 LEA R7, P1, R188.reuse, R10, 0x5 ;  /* 0x0000000abc078211 */ /* 0x040fe400078228ff */
        /* <DEDUP_REMOVED lines=13> */
[----:B------:R-:W-:Y:S02]  /*16340*/  @!P0 MOV R7, c[0x0][0x1a4] ;  /* 0x0000690000078a02 */ /* 0x000fe40000000f00 */
[-C--:B------:R-:W-:Y:S01]  /*16350*/  @!P0 MOV R17, R11.reuse ;  /* 0x0000000b00118202 */ /* 0x080fe20000000f00 */
[----:B------:R-:W-:Y:S01]  /*16360*/  @!PT LDS RZ, [RZ] ;  /* 0x00000000fffff984 */ /* 0x000fe20000000800 */
[----:B------:R-:W-:Y:S01]  /*16370*/  @!PT LDS RZ, [RZ] ;  /* 0x00000000fffff984 */ /* 0x000fe20000000800 */
[----:B------:R-:W-:Y:S01]  /*16380*/  @!PT LDS RZ, [RZ] ;  /* 0x00000000fffff984 */ /* 0x000fe20000000800 */
[----:B------:R2:W-:Y:S01]  /*16390*/  @!P0 LDGSTS.E.BYPASS.LTC128B.128 [R180+0x6800], [R20.64] ;  /* 0x0680000014b48fae */ /* 0x0005e2000b901d46 */
[CC--:B------:R-:W-:Y:S01]  /*163a0*/  @!P0 LEA R9, P1, R188.reuse, R10.reuse, 0x6 ;  /* 0x0000000abc098211 */ /* 0x0c0fe200078230ff */
[----:B------:R-:W-:Y:S01]  /*163b0*/  @!P0 IMAD R7, R7, 0x30, RZ ;  /* 0x0000003007078824 */ /* 0x000fe200078e02ff */
[----:B------:R-:W-:Y:S01]  /*163c0*/  @!P0 MOV R8, c[0x0][0x1a4] ;  /* 0x0000690000088a02 */ /* 0x000fe20000000f00 */
[C---:B------:R-:W-:Y:S01]  /*163d0*/  @!P0 IMAD.WIDE.U32 R16, R188.reuse, 0x30, R16 ;  /* 0x00000030bc108825 */ /* 0x040fe200078e0010 */
[----:B------:R-:W-:Y:S02]  /*163e0*/  @!P0 MOV R12, R10 ;  /* 0x0000000a000c8202 */ /* 0x000fe40000000f00 */
[----:B------:R-:W-:Y:S01]  /*163f0*/  @!P0 LEA.HI.X R8, R188, R11, R8, 0x6, P1 ;  /* 0x0000000bbc088211 */ /* 0x000fe200008f3408 */
[----:B------:R-:W-:Y:S01]  /*16400*/  @P0 STS.128 [R180+0x7000], RZ ;  /* 0x007000ffb4000388 */ /* 0x000fe20000000c00 */
[CC--:B------:R-:W-:Y:S02]  /*16410*/  @!P0 LEA R14, P1, R9.reuse, R136.reuse, 0x1 ;  /* 0x00000088090e8211 */ /* 0x0c0fe400078208ff */
[C---:B------:R-:W-:Y:S02]  /*16420*/  @!P0 LEA R28, P4, R16.reuse, R136, 0x1 ;  /* 0x00000088101c8211 */ /* 0x040fe400078808ff */
[----:B------:R-:W-:Y:S02]  /*16430*/  @!P0 LEA.HI.X R15, R9, R137, R8, 0x1, P1 ;  /* 0x00000089090f8211 */ /* 0x000fe400008f0c08 */
[----:B------:R-:W-:Y:S01]  /*16440*/  @!P0 IADD3 R8, R7, R17, RZ ;  /* 0x0000001107088210 */ /* 0x000fe20007ffe0ff */
[----:B------:R-:W-:Y:S01]  /*16450*/  @!PT LDS RZ, [RZ] ;  /* 0x00000000fffff984 */ /* 0x000fe20000000800 */
[----:B------:R-:W-:Y:S01]  /*16460*/  @!PT LDS RZ, [RZ] ;  /* 0x00000000fffff984 */ /* 0x000fe20000000800 */
[----:B------:R-:W-:Y:S01]  /*16470*/  @!PT LDS RZ, [RZ] ;  /* 0x00000000fffff984 */ /* 0x000fe20000000800 */
[----:B------:R3:W-:Y:S01]  /*16480*/  @!P0 LDGSTS.E.BYPASS.LTC128B.128 [R180+0x7000], [R18.64] ;  /* 0x0700000012b48fae */ /* 0x0007e2000b901d46 */
[----:B------:R-:W-:Y:S02]  /*16490*/  @!P0 MOV R13, R11 ;  /* 0x0000000b000d8202 */ /* 0x000fe40000000f00 */
[----:B------:R-:W-:Y:S02]  /*164a0*/  @!P0 LEA.HI.X R29, R16, R137, R8, 0x1, P4 ;  /* 0x00000089101d8211 */ /* 0x000fe400020f0c08 */
[----:B------:R-:W-:Y:S01]  /*164b0*/  @!P0 MOV R6, c[0x0][0x1a4] ;  /* 0x0000690000068a02 */ /* 0x000fe20000000f00 */
[----:B------:R-:W-:Y:S01]  /*164c0*/  @!P0 IMAD.WIDE.U32 R12, R188, 0x50, R12 ;  /* 0x00000050bc0c8825 */ /* 0x000fe200078e000c */
[----:B------:R-:W-:Y:S01]  /*164d0*/  @!P0 MOV R5, c[0x0][0x1a4] ;  /* 0x0000690000058a02 */ /* 0x000fe20000000f00 */
[----:B------:R-:W-:Y:S01]  /*164e0*/  @P0 STS.128 [R180+0x7800], RZ ;  /* 0x007800ffb4000388 */ /* 0x000fe20000000c00 */
[----:B------:R-:W-:Y:S01]  /*164f0*/  @!P0 MOV R22, R10 ;  /* 0x0000000a00168202 */ /* 0x000fe20000000f00 */
[----:B------:R-:W-:Y:S01]  /*16500*/  @!P0 IMAD R6, R6, 0x50, RZ ;  /* 0x0000005006068824 */ /* 0x000fe200078e02ff */
[-C--:B------:R-:W-:Y:S01]  /*16510*/  @!P0 LEA R26, P3, R12, R136.reuse, 0x1 ;  /* 0x000000880c1a8211 */ /* 0x080fe200078608ff */
[----:B------:R-:W-:Y:S01]  /*16520*/  @!P0 IMAD R5, R5, 0x60, RZ ;  /* 0x0000006005058824 */ /* 0x000fe200078e02ff */
[----:B------:R-:W-:Y:S01]  /*16530*/  @!P0 MOV R23, R11 ;  /* 0x0000000b00178202 */ /* 0x000fe20000000f00 */
[----:B------:R-:W-:Y:S01]  /*16540*/  @!P0 IMAD.WIDE.U32 R10, R188, 0x60, R10 ;  /* 0x00000060bc0a8825 */ /* 0x000fe200078e000a */
[----:B------:R-:W-:Y:S01]  /*16550*/  @!P0 IADD3 R6, R6, R13, RZ ;  /* 0x0000000d06068210 */ /* 0x000fe20007ffe0ff */
[----:B------:R-:W-:Y:S01]  /*16560*/  @!PT LDS RZ, [RZ] ;  /* 0x00000000fffff984 */ /* 0x000fe20000000800 */
[----:B------:R-:W-:Y:S01]  /*16570*/  @!PT LDS RZ, [RZ] ;  /* 0x00000000fffff984 */ /* 0x000fe20000000800 */
[----:B------:R-:W-:Y:S01]  /*16580*/  @!PT LDS RZ, [RZ] ;  /* 0x00000000fffff984 */ /* 0x000fe20000000800 */
[----:B------:R4:W-:Y:S01]  /*16590*/  @!P0 LDGSTS.E.BYPASS.LTC128B.128 [R180+0x7800], [R28.64] ;  /* 0x078000001cb48fae */ /* 0x0009e2000b901d46 */
[----:B------:R-:W-:Y:S01]  /*165a0*/  @!P0 MOV R4, c[0x0][0x1a4] ;  /* 0x0000690000048a02 */ /* 0x000fe20000000f00 */
[----:B------:R-:W-:Y:S01]  /*165b0*/  @!P0 IMAD.WIDE.U32 R22, R188, 0x70, R22 ;  /* 0x00000070bc168825 */ /* 0x000fe200078e0016 */
[----:B------:R-:W-:Y:S02]  /*165c0*/  @!P0 LEA.HI.X R27, R12, R137, R6, 0x1, P3 ;  /* 0x000000890c1b8211 */ /* 0x000fe400018f0c06 */
[-C--:B------:R-:W-:Y:S01]  /*165d0*/  @!P0 LEA R24, P2, R10, R136.reuse, 0x1 ;  /* 0x000000880a188211 */ /* 0x080fe200078408ff */
[----:B------:R-:W-:Y:S01]  /*165e0*/  @!P0 IMAD R4, R4, 0x70, RZ ;  /* 0x0000007004048824 */ /* 0x000fe200078e02ff */
[----:B------:R-:W-:Y:S01]  /*165f0*/  @!P0 IADD3 R5, R5, R11, RZ ;  /* 0x0000000b05058210 */ /* 0x000fe20007ffe0ff */
[----:B------:R-:W-:Y:S01]  /*16600*/  @P0 STS.128 [R180+0x8000], RZ ;  /* 0x008000ffb4000388 */ /* 0x000fe20000000c00 */
[----:B------:R-:W-:Y:S02]  /*16610*/  @!P0 LEA R30, P1, R22, R136, 0x1 ;  /* 0x00000088161e8211 */ /* 0x000fe400078208ff */
[----:B------:R-:W-:Y:S02]  /*16620*/  @!P0 LEA.HI.X R25, R10, R137, R5, 0x1, P2 ;  /* 0x000000890a198211 */ /* 0x000fe400010f0c05 */
[----:B------:R-:W-:Y:S03]  /*16630*/  @!P0 IADD3 R4, R4, R23, RZ ;  /* 0x0000001704048210 */ /* 0x000fe60007ffe0ff */
[----:B------:R-:W-:Y:S01]  /*16640*/  @!PT LDS RZ, [RZ] ;  /* 0x00000000fffff984 */ /* 0x000fe20000000800 */
[----:B------:R-:W-:Y:S01]  /*16650*/  @!PT LDS RZ, [RZ] ;  /* 0x00000000fffff984 */ /* 0x000fe20000000800 */
[----:B------:R-:W-:Y:S01]  /*16660*/  @!PT LDS RZ, [RZ] ;  /* 0x00000000fffff984 */ /* 0x000fe20000000800 */
[----:B------:R5:W-:Y:S01]  /*16670*/  @!P0 LDGSTS.E.BYPASS.LTC128B.128 [R180+0x8000], [R14.64] ;  /* 0x080000000eb48fae */ /* 0x000be2000b901d46 */
[----:B------:R-:W-:Y:S02]  /*16680*/  @!P0 LEA.HI.X R31, R22, R137, R4, 0x1, P1 ;  /* 0x00000089161f8211 */ /* 0x000fe400008f0c04 */
[----:B------:R-:W-:Y:S05]  /*16690*/  ISETP.GE.AND P1, PT, R185, 0x2, PT ;  /* 0x00000002b900780c */ /* 0x000fea0003f26270 */
        /* <DEDUP_REMOVED lines=17> */
[----:B------:R-:W5:Y:S08]  /*167b0*/  LDSM.16.M88.4 R112, [R169+0x2800] ;  /* 0x00280000a970783b */ /* 0x000f700000000200 */
[----:B------:R-:W2:Y:S08]  /*167c0*/  LDSM.16.M88.4 R116, [R169+0x3000] ;  /* 0x00300000a974783b */ /* 0x000eb00000000200 */
[----:B------:R-:W4:Y:S08]  /*167d0*/  LDSM.16.M88.4 R120, [R169+0x3800] ;  /* 0x00380000a978783b */ /* 0x000f300000000200 */
[----:B------:R-:W1:Y:S08]  /*167e0*/  LDSM.16.M88.4 R124, [R169+0x4000] ;  /* 0x00400000a97c783b */ /* 0x000e700000000200 */
[----:B------:R-:W1:Y:S08]  /*167f0*/  LDSM.16.M88.4 R128, [R169+0x4800] ;  /* 0x00480000a980783b */ /* 0x000e700000000200 */
[----:B------:R-:W0:Y:S08]  /*16800*/  LDGDEPBAR ;  /* 0x00000000000079af */ /* 0x000e300000000000 */
[----:B------:R-:W1:Y:S08]  /*16810*/  LDSM.16.M88.4 R132, [R169+0x5000] ;  /* 0x00500000a984783b */ /* 0x000e700000000200 */
[----:B------:R-:W2:Y:S08]  /*16820*/  LDSM.16.M88.4 R64, [R169+0x5800] ;  /* 0x00580000a940783b */ /* 0x000eb00000000200 */
[----:B------:R-:W-:Y:S08]  /*16830*/  LDSM.16.M88.4 R136, [R168] ;  /* 0x00000000a888783b */ /* 0x000ff00000000200 */
[----:B------:R-:W2:Y:S08]  /*16840*/  LDSM.16.M88.4 R140, [R163+0x2000] ;  /* 0x00200000a38c783b */ /* 0x000eb00000000200 */
[----:B------:R-:W2:Y:S08]  /*16850*/  LDSM.16.M88.4 R144, [R163+0x2800] ;  /* 0x00280000a390783b */ /* 0x000eb00000000200 */
[----:B------:R-:W4:Y:S01]  /*16860*/  LDSM.16.M88.4 R148, [R163+0x3000] ;  /* 0x00300000a394783b */ /* 0x000f220000000200 */
[C---:B-1----:R-:W-:Y:S08]  /*16870*/  HMMA.16816.F32 R4, R104.reuse, R108, RZ ;  /* 0x0000006c6804723c */ /* 0x042ff000000018ff */
[C---:B------:R-:W-:Y:S01]  /*16880*/  HMMA.16816.F32 R8, R104.reuse, R110, RZ ;  /* 0x0000006e6808723c */ /* 0x040fe200000018ff */
[----:B------:R-:W-:Y:S07]  /*16890*/  LDSM.16.M88.4 R108, [R163+0x4000] ;  /* 0x00400000a36c783b */ /* 0x000fee0000000200 */
[C---:B-----5:R-:W-:Y:S08]  /*168a0*/  HMMA.16816.F32 R12, R104.reuse, R112, RZ ;  /* 0x00000070680c723c */ /* 0x060ff000000018ff */
[C---:B---3--:R-:W-:Y:S01]  /*168b0*/  HMMA.16816.F32 R16, R104.reuse, R114, RZ ;  /* 0x000000726810723c */ /* 0x048fe200000018ff */
[----:B------:R-:W-:Y:S07]  /*168c0*/  LDSM.16.M88.4 R112, [R163+0x4800] ;  /* 0x00480000a370783b */ /* 0x000fee0000000200 */
[C---:B--2---:R-:W-:Y:S08]  /*168d0*/  HMMA.16816.F32 R20, R104.reuse, R116, RZ ;  /* 0x000000746814723c */ /* 0x044ff000000018ff */
[C---:B------:R-:W-:Y:S01]  /*168e0*/  HMMA.16816.F32 R24, R104.reuse, R118, RZ ;  /* 0x000000766818723c */ /* 0x040fe200000018ff */
[----:B------:R-:W-:Y:S07]  /*168f0*/  LDSM.16.M88.4 R116, [R163+0x5000] ;  /* 0x00500000a374783b */ /* 0x000fee0000000200 */
[C---:B----4-:R-:W-:Y:S08]  /*16900*/  HMMA.16816.F32 R28, R104.reuse, R120, RZ ;  /* 0x00000078681c723c */ /* 0x050ff000000018ff */
        /* <DEDUP_REMOVED lines=101> */
[----:B------:R-:W3:Y:S01]  /*16f60*/  MUFU.TANH R226, R23 ;  /* 0x0000001700e27308 */ /* 0x000ee20000002400 */
[C---:B------:R-:W-:Y:S01]  /*16f70*/  HMMA.16816.F32 R32, R116.reuse, R10, R32 ;  /* 0x0000000a7420723c */ /* 0x040fe20000001820 */
[----:B------:R-:W1:Y:S08]  /*16f80*/  LDSM.16.M88.4 R8, [R152+0x2800] ;  /* 0x002800009808783b */ /* 0x000e700000000200 */
[----:B------:R-:W1:Y:S01]  /*16f90*/  MUFU.TANH R13, R13 ;  /* 0x0000000d000d7308 */ /* 0x000e620000002400 */
        /* <DEDUP_REMOVED lines=18> */
[----:B------:R-:W-:Y:S03]  /*170c0*/  FMUL.FTZ R38, R38, c[0x0][0x2ec] ;  /* 0x0000bb0026267a20 */ /* 0x000fe60000410000 */
[----:B------:R-:W1:Y:S01]  /*170d0*/  MUFU.TANH R197, R197 ;  /* 0x000000c500c57308 */ /* 0x000e620000002400 */
[C---:B------:R-:W-:Y:S03]  /*170e0*/  HMMA.16816.F32 R48, R116.reuse, R10, R48 ;  /* 0x0000000a7430723c */ /* 0x040fe60000001830 */
[----:B------:R-:W-:Y:S02]  /*170f0*/  FMUL.FTZ R39, R39, c[0x0][0x2ec] ;  /* 0x0000bb0027277a20 */ /* 0x000fe40000410000 */
[----:B------:R-:W-:Y:S02]  /*17100*/  FMUL.FTZ R41, R41, c[0x0][0x2ec] ;  /* 0x0000bb0029297a20 */ /* 0x000fe40000410000 */
[----:B------:R-:W-:Y:S02]  /*17110*/  FMUL.FTZ R42, R42, c[0x0][0x2ec] ;  /* 0x0000bb002a2a7a20 */ /* 0x000fe40000410000 */
[----:B------:R-:W1:Y:S01]  /*17120*/  MUFU.TANH R17, R17 ;  /* 0x0000001100117308 */ /* 0x000e620000002400 */
[C---:B-----5:R-:W-:Y:S03]  /*17130*/  HMMA.16816.F32 R52, R116.reuse, R4, R52 ;  /* 0x000000047434723c */ /* 0x060fe60000001834 */
[----:B------:R-:W-:Y:S02]  /*17140*/  FMUL.FTZ R43, R43, c[0x0][0x2ec] ;  /* 0x0000bb002b2b7a20 */ /* 0x000fe40000410000 */
[----:B------:R-:W-:Y:S02]  /*17150*/  FMUL.FTZ R8, R44, c[0x0][0x2ec] ;  /* 0x0000bb002c087a20 */ /* 0x000fe40000410000 */
[----:B------:R-:W-:Y:S02]  /*17160*/  FMUL.FTZ R45, R45, c[0x0][0x2ec] ;  /* 0x0000bb002d2d7a20 */ /* 0x000fe40000410000 */
[----:B------:R-:W1:Y:S01]  /*17170*/  MUFU.TANH R199, R18 ;  /* 0x0000001200c77308 */ /* 0x000e620000002400 */
        /* <DEDUP_REMOVED lines=17> */
[----:B------:R-:W-:Y:S01]  /*17290*/  FMUL.FTZ R57, R57, c[0x0][0x2ec] ;  /* 0x0000bb0039397a20 */ /* 0x000fe20000410000 */
[----:B-----5:R-:W5:Y:S01]  /*172a0*/  LDSM.16.M88.4 R8, [R152+0x3800] ;  /* 0x003800009808783b */ /* 0x020f620000000200 */
[----:B------:R-:W-:Y:S05]  /*172b0*/  DEPBAR.LE SB0, 0x0 ;  /* 0x000080000000791a */ /* 0x000fea0000000000 */
[----:B------:R1:W1:Y:S02]  /*172c0*/  MUFU.TANH R228, R22 ;  /* 0x0000001600e47308 */ /* 0x0002640000002400 */
[----:B------:R-:W-:Y:S08]  /*172d0*/  BAR.SYNC.DEFER_BLOCKING 0x0 ;  /* 0x0000000000007b1d */ /* 0x000ff00000010000 */
[----:B------:R-:W1:Y:S10]  /*172e0*/  MUFU.TANH R216, R216 ;  /* 0x000000d800d87308 */ /* 0x000e740000002400 */
[----:B------:R1:W1:Y:S10]  /*172f0*/  MUFU.TANH R214, R25 ;  /* 0x0000001900d67308 */ /* 0x0002740000002400 */
[----:B------:R1:W1:Y:S01]  /*17300*/  MUFU.TANH R224, R26 ;  /* 0x0000001a00e07308 */ /* 0x0002620000002400 */
[C---:B-----5:R-:W-:Y:S09]  /*17310*/  HMMA.16816.F32 R60, R116.reuse, R8, R60 ;  /* 0x00000008743c723c */ /* 0x060ff2000000183c */
[----:B------:R1:W1:Y:S01]  /*17320*/  MUFU.TANH R222, R27 ;  /* 0x0000001b00de7308 */ /* 0x0002620000002400 */
[----:B------:R-:W-:Y:S09]  /*17330*/  HMMA.16816.F32 R64, R116, R10, R64 ;  /* 0x0000000a7440723c */ /* 0x000ff20000001840 */
[----:B------:R-:W1:Y:S05]  /*17340*/  MUFU.TANH R204, R204 ;  /* 0x000000cc00cc7308 */ /* 0x000e6a0000002400 */
[----:B------:R-:W-:Y:S05]  /*17350*/  FMUL.FTZ R9, R60, c[0x0][0x2ec] ;  /* 0x0000bb003c097a20 */ /* 0x000fea0000410000 */
[----:B------:R1:W1:Y:S01]  /*17360*/  MUFU.TANH R202, R29 ;  /* 0x0000001d00ca7308 */ /* 0x0002620000002400 */
[----:B------:R-:W-:Y:S02]  /*17370*/  FMUL.FTZ R11, R61, c[0x0][0x2ec] ;  /* 0x0000bb003d0b7a20 */ /* 0x000fe40000410000 */
[----:B------:R-:W-:Y:S02]  /*17380*/  FMUL.FTZ R23, R63, c[0x0][0x2ec] ;  /* 0x0000bb003f177a20 */ /* 0x000fe40000410000 */
[----:B------:R-:W-:Y:S02]  /*17390*/  FMUL.FTZ R62, R62, c[0x0][0x2ec] ;  /* 0x0000bb003e3e7a20 */ /* 0x000fe40000410000 */
[----:B------:R-:W-:Y:S02]  /*173a0*/  FMUL.FTZ R63, R64, c[0x0][0x2ec] ;  /* 0x0000bb00403f7a20 */ /* 0x000fe40000410000 */
[----:B------:R-:W-:Y:S01]  /*173b0*/  FMUL.FTZ R60, R65, c[0x0][0x2ec] ;  /* 0x0000bb00413c7a20 */ /* 0x000fe20000410000 */
[----:B------:R1:W1:Y:S01]  /*173c0*/  MUFU.TANH R212, R30 ;  /* 0x0000001e00d47308 */ /* 0x0002620000002400 */
[----:B------:R-:W-:Y:S02]  /*173d0*/  FMUL.FTZ R37, R66, c[0x0][0x2ec] ;  /* 0x0000bb0042257a20 */ /* 0x000fe40000410000 */
[----:B------:R-:W-:Y:S07]  /*173e0*/  FMUL.FTZ R36, R67, c[0x0][0x2ec] ;  /* 0x0000bb0043247a20 */ /* 0x000fee0000410000 */
        /* <DEDUP_REMOVED lines=36> */
[----:B-1234-:R-:W-:Y:S05]  /*17630*/  IMAD.MOV.U32 R6, RZ, RZ, c[0x0][0x198] ;  /* 0x00006600ff067624 */ /* 0x01efea00078e00ff */
[----:B------:R-:W-:Y:S04]  /*17640*/  LEA R24, -R6, RZ, 0x7 ;  /* 0x000000ff06187211 */ /* 0x000fe800078e39ff */
[----:B------:R-:W-:Y:S01]  /*17650*/  SHF.R.S32.HI R25, RZ, 0x1f, R24 ;  /* 0x0000001fff197819 */ /* 0x000fe20000011418 */
        /* <DEDUP_REMOVED lines=61> */
.L_x_6979:
[----:B------:R1:W-:Y:S01]  /*17a30*/  @P0 STS.128 [R180+0x2000], RZ ;  /* 0x002000ffb4000388 */ /* 0x0003e20000000c00 */
[-C--:B------:R-:W-:Y:S01]  /*17a40*/  @!P0 IADD3 R27, P2, R174, R24.reuse, RZ ;  /* 0x00000018ae1b8210 */ /* 0x080fe20007f5e0ff */
[----:B------:R-:W-:Y:S01]  /*17a50*/  @!P0 IMAD.MOV.U32 R2, RZ, RZ, c[0x0][0x19c] ;  /* 0x00006700ff028624 */ /* 0x000fe200078e00ff */
[CC--:B------:R-:W-:Y:S01]  /*17a60*/  @!P0 LEA R3, P1, R6.reuse, R24.reuse, 0x5 ;  /* 0x0000001806038211 */ /* 0x0c0fe200078228ff */
[C---:B------:R-:W-:Y:S01]  /*17a70*/  @!P0 IMAD.WIDE.U32 R28, R6.reuse, 0x30, R24 ;  /* 0x00000030061c8825 */ /* 0x040fe200078e0018 */
[----:B------:R-:W-:Y:S02]  /*17a80*/  @!P0 MOV R38, R24 ;  /* 0x0000001800268202 */ /* 0x000fe40000000f00 */
[----:B------:R-:W-:Y:S01]  /*17a90*/  @!P0 LEA.HI.X R2, R6, R25, R2, 0x5, P1 ;  /* 0x0000001906028211 */ /* 0x000fe200008f2c02 */
[--C-:B------:R-:W-:Y:S01]  /*17aa0*/  @!P0 IMAD.X R4, R173, 0x1, R25.reuse, P2 ;  /* 0x00000001ad048824 */ /* 0x100fe200010e0619 */
[-C--:B------:R-:W-:Y:S01]  /*17ab0*/  @!P0 LEA R32, P2, R27, R182.reuse, 0x1 ;  /* 0x000000b61b208211 */ /* 0x080fe200078408ff */
[----:B------:R-:W-:Y:S01]  /*17ac0*/  @!P0 IMAD.MOV.U32 R39, RZ, RZ, R25 ;  /* 0x000000ffff278224 */ /* 0x000fe200078e0019 */
[-C--:B------:R-:W-:Y:S01]  /*17ad0*/  @!P0 LEA R30, P1, R3, R182.reuse, 0x1 ;  /* 0x000000b6031e8211 */ /* 0x080fe200078208ff */
[----:B------:R-:W-:Y:S01]  /*17ae0*/  @!P0 IMAD.MOV.U32 R26, RZ, RZ, R24 ;  /* 0x000000ffff1a8224 */ /* 0x000fe200078e0018 */
[-C--:B------:R-:W-:Y:S01]  /*17af0*/  @!P0 LEA.HI.X R33, R27, R181.reuse, R4, 0x1, P2 ;  /* 0x000000b51b218211 */ /* 0x080fe200010f0c04 */
[----:B------:R-:W-:Y:S01]  /*17b00*/  @!P0 IMAD.MOV.U32 R4, RZ, RZ, c[0x0][0x19c] ;  /* 0x00006700ff048624 */ /* 0x000fe200078e00ff */
[----:B------:R-:W-:Y:S01]  /*17b10*/  LEA R34, P2, R24, R182, 0x1 ;  /* 0x000000b618227211 */ /* 0x000fe200078408ff */
[----:B------:R-:W-:Y:S01]  /*17b20*/  @!P0 IMAD.WIDE.U32 R38, R6, 0x50, R38 ;  /* 0x0000005006268825 */ /* 0x000fe200078e0026 */
[-C--:B------:R-:W-:Y:S02]  /*17b30*/  @!P0 LEA.HI.X R31, R3, R181.reuse, R2, 0x1, P1 ;  /* 0x000000b5031f8211 */ /* 0x080fe400008f0c02 */
[----:B------:R-:W-:Y:S01]  /*17b40*/  LEA.HI.X R35, R24, R181, R25, 0x1, P2 ;  /* 0x000000b518237211 */ /* 0x000fe200010f0c19 */
[----:B------:R-:W-:Y:S01]  /*17b50*/  @!P0 IMAD.MOV.U32 R3, RZ, RZ, c[0x0][0x19c] ;  /* 0x00006700ff038624 */ /* 0x000fe200078e00ff */
[----:B------:R-:W-:Y:S01]  /*17b60*/  @!P0 LEA R8, P1, R6, R24, 0x6 ;  /* 0x0000001806088211 */ /* 0x000fe200078230ff */
[----:B------:R-:W-:Y:S02]  /*17b70*/  @!P0 IMAD R4, R4, 0x30, RZ ;  /* 0x0000003004048824 */ /* 0x000fe400078e02ff */
[----:B------:R-:W-:Y:S01]  /*17b80*/  @!PT LDS RZ, [RZ] ;  /* 0x00000000fffff984 */ /* 0x000fe20000000800 */
[----:B------:R-:W-:Y:S01]  /*17b90*/  @!PT LDS RZ, [RZ] ;  /* 0x00000000fffff984 */ /* 0x000fe20000000800 */
[----:B------:R-:W-:Y:S01]  /*17ba0*/  @!PT LDS RZ, [RZ] ;  /* 0x00000000fffff984 */ /* 0x000fe20000000800 */
[----:B------:R1:W-:Y:S01]  /*17bb0*/  @!P0 LDGSTS.E.BYPASS.LTC128B.128 [R180+0x2000], [R34.64] ;  /* 0x0200000022b48fae */ /* 0x0003e2000b901d46 */
[----:B------:R-:W-:Y:S01]  /*17bc0*/  @!P0 LEA.HI.X R3, R6, R25, R3, 0x6, P1 ;  /* 0x0000001906038211 */ /* 0x000fe200008f3403 */
[----:B------:R-:W-:Y:S01]  /*17bd0*/  @!P0 IMAD.IADD R4, R4, 0x1, R29 ;  /* 0x0000000104048824 */ /* 0x000fe200078e021d */
[CC--:B------:R-:W-:Y:S01]  /*17be0*/  @!P0 LEA R40, P1, R28.reuse, R182.reuse, 0x1 ;  /* 0x000000b61c288211 */ /* 0x0c0fe200078208ff */
[----:B------:R1:W-:Y:S01]  /*17bf0*/  @P0 STS.128 [R180+0x2800], RZ ;  /* 0x002800ffb4000388 */ /* 0x0003e20000000c00 */
[----:B------:R-:W-:Y:S02]  /*17c00*/  @!P0 IMAD.MOV.U32 R27, RZ, RZ, R25 ;  /* 0x000000ffff1b8224 */ /* 0x000fe400078e0019 */
[----:B------:R-:W-:Y:S01]  /*17c10*/  @!P0 LEA.HI.X R41, R28, R181, R4, 0x1, P1 ;  /* 0x000000b51c298211 */ /* 0x000fe200008f0c04 */
[----:B------:R-:W-:Y:S01]  /*17c20*/  @!PT LDS RZ, [RZ] ;  /* 0x00000000fffff984 */ /* 0x000fe20000000800 */
[----:B------:R-:W-:Y:S01]  /*17c30*/  @!PT LDS RZ, [RZ] ;  /* 0x00000000fffff984 */ /* 0x000fe20000000800 */
[----:B------:R-:W-:Y:S01]  /*17c40*/  @!PT LDS RZ, [RZ] ;  /* 0x00000000fffff984 */ /* 0x000fe20000000800 */
[----:B------:R1:W-:Y:S01]  /*17c50*/  @!P0 LDGSTS.E.BYPASS.LTC128B.128 [R180+0x2800], [R32.64] ;  /* 0x0280000020b48fae */ /* 0x0003e2000b901d46 */
[----:B------:R-:W-:Y:S01]  /*17c60*/  @!P0 IMAD.MOV.U32 R2, RZ, RZ, c[0x0][0x19c] ;  /* 0x00006700ff028624 */ /* 0x000fe200078e00ff */
[-C--:B------:R-:W-:Y:S01]  /*17c70*/  @!P0 LEA R42, P1, R38, R182.reuse, 0x1 ;  /* 0x000000b6262a8211 */ /* 0x080fe200078208ff */
[----:B------:R-:W-:Y:S01]  /*17c80*/  @!P0 IMAD.WIDE.U32 R26, R6, 0x60, R26 ;  /* 0x00000060061a8825 */ /* 0x000fe200078e001a */
[----:B------:R1:W-:Y:S03]  /*17c90*/  @P0 STS.128 [R180+0x3000], RZ ;  /* 0x003000ffb4000388 */ /* 0x0003e60000000c00 */
[----:B------:R-:W-:Y:S01]  /*17ca0*/  @!P0 IMAD R2, R2, 0x50, RZ ;  /* 0x0000005002028824 */ /* 0x000fe200078e02ff */
[----:B------:R-:W-:Y:S01]  /*17cb0*/  @!PT LDS RZ, [RZ] ;  /* 0x00000000fffff984 */ /* 0x000fe20000000800 */
[----:B------:R-:W-:Y:S01]  /*17cc0*/  @!PT LDS RZ, [RZ] ;  /* 0x00000000fffff984 */ /* 0x000fe20000000800 */
[----:B------:R-:W-:Y:S01]  /*17cd0*/  @!PT LDS RZ, [RZ] ;  /* 0x00000000fffff984 */ /* 0x000fe20000000800 */
[----:B------:R1:W-:Y:S01]  /*17ce0*/  @!P0 LDGSTS.E.BYPASS.LTC128B.128 [R180+0x3000], [R30.64] ;  /* 0x030000001eb48fae */ /* 0x0003e2000b901d46 */
[----:B------:R-:W-:Y:S01]  /*17cf0*/  @!P0 IMAD.WIDE.U32 R24, R6, 0x70, R24 ;  /* 0x0000007006188825 */ /* 0x000fe200078e0018 */
[-C--:B------:R-:W-:Y:S02]  /*17d00*/  @!P0 LEA R28, P2, R26, R182.reuse, 0x1 ;  /* 0x000000b61a1c8211 */ /* 0x080fe400078408ff */
[----:B------:R1:W-:Y:S01]  /*17d10*/  @P0 STS.128 [R180+0x3800], RZ ;  /* 0x003800ffb4000388 */ /* 0x0003e20000000c00 */
[----:B------:R-:W-:Y:S01]  /*17d20*/  @!P0 IADD3 R6, R2, R39, RZ ;  /* 0x0000002702068210 */ /* 0x000fe20007ffe0ff */
[----:B------:R-:W-:Y:S02]  /*17d30*/  @!P0 IMAD.MOV.U32 R2, RZ, RZ, c[0x0][0x19c] ;  /* 0x00006700ff028624 */ /* 0x000fe400078e00ff */
        /* <DEDUP_REMOVED lines=8> */
[----:B------:R-:W-:Y:S01]  /*17dc0*/  @!P0 IMAD.MOV.U32 R4, RZ, RZ, c[0x0][0x19c] ;  /* 0x00006700ff048624 */ /* 0x000fe200078e00ff */
[----:B------:R-:W-:Y:S01]  /*17dd0*/  @!P0 LEA R38, P1, R24, R182, 0x1 ;  /* 0x000000b618268211 */ /* 0x000fe200078208ff */
[----:B------:R-:W-:Y:S01]  /*17de0*/  IMAD.MOV.U32 R182, RZ, RZ, R34 ;  /* 0x000000ffffb67224 */ /* 0x000fe200078e0022 */
[----:B------:R-:W-:Y:S01]  /*17df0*/  @!P0 LEA.HI.X R3, R8, R181, R3, 0x1, P3 ;  /* 0x000000b508038211 */ /* 0x000fe200018f0c03 */
[----:B------:R-:W-:Y:S01]  /*17e00*/  @!P0 IMAD R29, R4, 0x60, RZ ;  /* 0x00000060041d8824 */ /* 0x000fe200078e02ff */
[----:B------:R-:W-:Y:S03]  /*17e10*/  @!P0 IADD3 R39, R39, R25, RZ ;  /* 0x0000001927278210 */ /* 0x000fe60007ffe0ff */
[----:B------:R-:W-:Y:S01]  /*17e20*/  @!PT LDS RZ, [RZ] ;  /* 0x00000000fffff984 */ /* 0x000fe20000000800 */
[----:B------:R-:W-:Y:S01]  /*17e30*/  @!PT LDS RZ, [RZ] ;  /* 0x00000000fffff984 */ /* 0x000fe20000000800 */
[----:B------:R-:W-:Y:S01]  /*17e40*/  @!PT LDS RZ, [RZ] ;  /* 0x00000000fffff984 */ /* 0x000fe20000000800 */
[----:B------:R1:W-:Y:S01]  /*17e50*/  @!P0 LDGSTS.E.BYPASS.LTC128B.128 [R180+0x4000], [R2.64] ;  /* 0x0400000002b48fae */ /* 0x0003e2000b901d46 */
[-C--:B------:R-:W-:Y:S01]  /*17e60*/  @!P0 LEA.HI.X R39, R24, R181.reuse, R39, 0x1, P1 ;  /* 0x000000b518278211 */ /* 0x080fe200008f0c27 */
[----:B------:R-:W-:Y:S02]  /*17e70*/  @!P0 IMAD.IADD R29, R29, 0x1, R27 ;  /* 0x000000011d1d8824 */ /* 0x000fe400078e021b */
        /* <DEDUP_REMOVED lines=18> */
.L_x_6978:
[----:B--234-:R-:W-:Y:S04]  /*17fa0*/  IADD3 R61, R185, -0x1, RZ ;  /* 0xffffffffb93d7810 */ /* 0x01cfe80007ffe0ff */
        /* <DEDUP_REMOVED lines=48> */
[C---:B------:R-:W-:Y:S02]  /*182b0*/  FFMA.FTZ R139, R0.reuse, R10, R139 ;  /* 0x0000000a008b7223 */ /* 0x040fe4000001008b */
[C---:B------:R-:W-:Y:S02]  /*182c0*/  FFMA.FTZ R145, R0.reuse, R8, R145 ;  /* 0x0000000800917223 */ /* 0x040fe40000010091 */
[CC--:B------:R-:W-:Y:S02]  /*182d0*/  FFMA.FTZ R191, R0.reuse, R4.reuse, R191 ;  /* 0x0000000400bf7223 */ /* 0x0c0fe400000100bf */
[C---:B------:R-:W-:Y:S01]  /*182e0*/  FFMA.FTZ R149, R0.reuse, R4, R149 ;  /* 0x0000000400957223 */ /* 0x040fe20000010095 */
[----:B------:R-:W-:Y:S01]  /*182f0*/  FMNMX.FTZ R4, R143, R103, !PT ;  /* 0x000000678f047209 */ /* 0x000fe20007810000 */
[C---:B------:R-:W-:Y:S02]  /*18300*/  FFMA.FTZ R141, R0.reuse, R8, R141 ;  /* 0x00000008008d7223 */ /* 0x040fe4000001008d */
[C---:B------:R-:W-:Y:S01]  /*18310*/  FFMA.FTZ R151, R0.reuse, R6, R151 ;  /* 0x0000000600977223 */ /* 0x040fe20000010097 */
[----:B------:R-:W-:Y:S01]  /*18320*/  FMNMX.FTZ R4, R145, R4, !PT ;  /* 0x0000000491047209 */ /* 0x000fe20007810000 */
[C---:B------:R-:W-:Y:S01]  /*18330*/  FFMA.FTZ R147, R0.reuse, R6, R147 ;  /* 0x0000000600937223 */ /* 0x040fe20000010093 */
[----:B------:R-:W-:Y:S01]  /*18340*/  FMNMX.FTZ R6, R139, R102, !PT ;  /* 0x000000668b067209 */ /* 0x000fe20007810000 */
[CC--:B------:R-:W-:Y:S01]  /*18350*/  FFMA.FTZ R195, R0.reuse, R3.reuse, R195 ;  /* 0x0000000300c37223 */ /* 0x0c0fe200000100c3 */
        /* <DEDUP_REMOVED lines=12> */
[----:B------:R-:W-:Y:S01]  /*18420*/  FMNMX.FTZ R4, R16, R19, !PT ;  /* 0x0000001310047209 */ /* 0x000fe20007810000 */
[CC--:B------:R-:W-:Y:S01]  /*18430*/  FFMA.FTZ R222, R0.reuse, R47.reuse, R222 ;  /* 0x0000002f00de7223 */ /* 0x0c0fe200000100de */
[----:B------:R-:W-:Y:S01]  /*18440*/  FMNMX.FTZ R19, R193, R6, !PT ;  /* 0x00000006c1137209 */ /* 0x000fe20007810000 */
[----:B------:R-:W-:Y:S01]  /*18450*/  FFMA.FTZ R214, R0, R47, R214 ;  /* 0x0000002f00d67223 */ /* 0x000fe200000100d6 */
[----:B------:R-:W-:Y:S01]  /*18460*/  IADD3 R3, R2, 0x58, RZ ;  /* 0x0000005802037810 */ /* 0x000fe20007ffe0ff */
[----:B------:R-:W-:Y:S01]  /*18470*/  FFMA.FTZ R212, R0, R45, R212 ;  /* 0x0000002d00d47223 */ /* 0x000fe200000100d4 */
[----:B------:R-:W-:Y:S01]  /*18480*/  FMNMX.FTZ R47, R24, R19, !PT ;  /* 0x00000013182f7209 */ /* 0x000fe20007810000 */
[C---:B------:R-:W-:Y:S01]  /*18490*/  FFMA.FTZ R204, R0.reuse, R45, R204 ;  /* 0x0000002d00cc7223 */ /* 0x040fe200000100cc */
[----:B------:R-:W-:Y:S01]  /*184a0*/  FMNMX.FTZ R45, R199, R4, !PT ;  /* 0x00000004c72d7209 */ /* 0x000fe20007810000 */
[C---:B------:R-:W-:Y:S01]  /*184b0*/  FFMA.FTZ R228, R0.reuse, R53, R228 ;  /* 0x0000003500e47223 */ /* 0x040fe200000100e4 */
[----:B------:R-:W-:Y:S01]  /*184c0*/  I2F R3, R3 ;  /* 0x0000000300037306 */ /* 0x000fe20000201400 */
[----:B------:R-:W-:Y:S01]  /*184d0*/  FFMA.FTZ R32, R0, R32, R17 ;  /* 0x0000002000207223 */ /* 0x000fe20000010011 */
[----:B------:R-:W-:Y:S01]  /*184e0*/  IADD3 R13, R2, 0x59, RZ ;  /* 0x00000059020d7810 */ /* 0x000fe20007ffe0ff */
[-C--:B------:R-:W-:Y:S01]  /*184f0*/  FFMA.FTZ R210, R0, R43.reuse, R210 ;  /* 0x0000002b00d27223 */ /* 0x080fe200000100d2 */
[----:B------:R-:W-:Y:S01]  /*18500*/  IADD3 R4, R2, 0x69, RZ ;  /* 0x0000006902047810 */ /* 0x000fe20007ffe0ff */
[----:B------:R-:W-:Y:S01]  /*18510*/  FFMA.FTZ R202, R0, R43, R202 ;  /* 0x0000002b00ca7223 */ /* 0x000fe200000100ca */
[----:B------:R-:W-:Y:S01]  /*18520*/  FMNMX.FTZ R43, R26, R45, !PT ;  /* 0x0000002d1a2b7209 */ /* 0x000fe20007810000 */
[----:B------:R-:W-:Y:S01]  /*18530*/  FFMA.FTZ R220, R0, R53, R220 ;  /* 0x0000003500dc7223 */ /* 0x000fe200000100dc */
[----:B------:R-:W-:Y:S01]  /*18540*/  FMNMX.FTZ R45, R34, R47, !PT ;  /* 0x0000002f222d7209 */ /* 0x000fe20007810000 */
[----:B------:R-:W-:Y:S01]  /*18550*/  FFMA.FTZ R226, R0, R51, R226 ;  /* 0x0000003300e27223 */ /* 0x000fe200000100e2 */
[----:B------:R-:W1:Y:S01]  /*18560*/  I2F R13, R13 ;  /* 0x0000000d000d7306 */ /* 0x000e620000201400 */
[----:B------:R-:W-:Y:S01]  /*18570*/  FMNMX.FTZ R43, R228, R43, !PT ;  /* 0x0000002be42b7209 */ /* 0x000fe20007810000 */
[----:B------:R-:W-:Y:S01]  /*18580*/  FFMA.FTZ R218, R0, R51, R218 ;  /* 0x0000003300da7223 */ /* 0x000fe200000100da */
[----:B------:R-:W-:Y:S01]  /*18590*/  FMNMX.FTZ R45, R32, R45, !PT ;  /* 0x0000002d202d7209 */ /* 0x000fe20007810000 */
[----:B------:R-:W-:Y:S01]  /*185a0*/  FFMA.FTZ R224, R0, R49, R224 ;  /* 0x0000003100e07223 */ /* 0x000fe200000100e0 */
[----:B------:R-:W-:Y:S01]  /*185b0*/  FMNMX.FTZ R43, R226, R43, !PT ;  /* 0x0000002be22b7209 */ /* 0x000fe20007810000 */
[-C--:B------:R-:W-:Y:S01]  /*185c0*/  FFMA.FTZ R208, R0, R41.reuse, R208 ;  /* 0x0000002900d07223 */ /* 0x080fe200000100d0 */
[----:B------:R-:W-:Y:S01]  /*185d0*/  IADD3 R15, R2, 0x60, RZ ;  /* 0x00000060020f7810 */ /* 0x000fe20007ffe0ff */
[----:B------:R-:W-:Y:S01]  /*185e0*/  FFMA.FTZ R200, R0, R41, R200 ;  /* 0x0000002900c87223 */ /* 0x000fe200000100c8 */
[----:B------:R-:W-:Y:S01]  /*185f0*/  FMNMX.FTZ R41, R220, R45, !PT ;  /* 0x0000002ddc297209 */ /* 0x000fe20007810000 */
[----:B------:R-:W-:Y:S01]  /*18600*/  FFMA.FTZ R216, R0, R49, R216 ;  /* 0x0000003100d87223 */ /* 0x000fe200000100d8 */
[----:B------:R-:W-:Y:S01]  /*18610*/  IADD3 R17, R2, 0x61, RZ ;  /* 0x0000006102117810 */ /* 0x000fe20007ffe0ff */
[CC--:B------:R-:W-:Y:S01]  /*18620*/  FFMA.FTZ R206, R0.reuse, R39.reuse, R206 ;  /* 0x0000002700ce7223 */ /* 0x0c0fe200000100ce */
[----:B------:R-:W2:Y:S01]  /*18630*/  I2F R15, R15 ;  /* 0x0000000f000f7306 */ /* 0x000ea20000201400 */
[----:B------:R-:W-:Y:S01]  /*18640*/  FFMA.FTZ R144, R0, R39, R144 ;  /* 0x0000002700907223 */ /* 0x000fe20000010090 */
[----:B------:R-:W-:Y:S01]  /*18650*/  FMNMX.FTZ R39, R224, R43, !PT ;  /* 0x0000002be0277209 */ /* 0x000fe20007810000 */
[----:B------:R-:W-:Y:S01]  /*18660*/  FFMA.FTZ R196, R0, R33, R196 ;  /* 0x0000002100c47223 */ /* 0x000fe200000100c4 */
[----:B------:R-:W-:Y:S01]  /*18670*/  FMNMX.FTZ R41, R218, R41, !PT ;  /* 0x00000029da297209 */ /* 0x000fe20007810000 */
[----:B------:R-:W-:Y:S01]  /*18680*/  FFMA.FTZ R192, R0, R33, R192 ;  /* 0x0000002100c07223 */ /* 0x000fe200000100c0 */
[----:B------:R-:W-:Y:S01]  /*18690*/  FMNMX.FTZ R39, R222, R39, !PT ;  /* 0x00000027de277209 */ /* 0x000fe20007810000 */
[----:B------:R-:W-:Y:S01]  /*186a0*/  FFMA.FTZ R198, R0, R35, R198 ;  /* 0x0000002300c67223 */ /* 0x000fe200000100c6 */
[----:B------:R-:W-:Y:S01]  /*186b0*/  FMNMX.FTZ R41, R216, R41, !PT ;  /* 0x00000029d8297209 */ /* 0x000fe20007810000 */
[----:B------:R-:W-:Y:S01]  /*186c0*/  FFMA.FTZ R194, R0, R35, R194 ;  /* 0x0000002300c27223 */ /* 0x000fe200000100c2 */
[----:B------:R-:W3:Y:S01]  /*186d0*/  I2F R17, R17 ;  /* 0x0000001100117306 */ /* 0x000ee20000201400 */
[----:B------:R-:W-:Y:S01]  /*186e0*/  FMNMX.FTZ R39, R212, R39, !PT ;  /* 0x00000027d4277209 */ /* 0x000fe20007810000 */
[----:B------:R-:W-:Y:S01]  /*186f0*/  LDSM.16.MT88.4 R44, [R160+0x6000] ;  /* 0x00600000a02c783b */ /* 0x000fe20000004200 */
[----:B------:R-:W-:Y:S01]  /*18700*/  FMNMX.FTZ R41, R214, R41, !PT ;  /* 0x00000029d6297209 */ /* 0x000fe20007810000 */
[----:B-1----:R-:W-:Y:S01]  /*18710*/  FFMA.FTZ R128, R0, R13, R128 ;  /* 0x0000000d00807223 */ /* 0x002fe20000010080 */
[----:B------:R-:W-:Y:S01]  /*18720*/  FMNMX.FTZ R33, R210, R39, !PT ;  /* 0x00000027d2217209 */ /* 0x000fe20007810000 */
[----:B------:R-:W-:Y:S01]  /*18730*/  FFMA.FTZ R120, R0, R13, R120 ;  /* 0x0000000d00787223 */ /* 0x000fe20000010078 */
[----:B------:R-:W-:Y:S01]  /*18740*/  FMNMX.FTZ R39, R204, R41, !PT ;  /* 0x00000029cc277209 */ /* 0x000fe20007810000 */
[----:B------:R-:W-:Y:S01]  /*18750*/  FFMA.FTZ R148, R0, R29, R148 ;  /* 0x0000001d00947223 */ /* 0x000fe20000010094 */
[----:B------:R-:W-:Y:S01]  /*18760*/  FMNMX.FTZ R33, R208, R33, !PT ;  /* 0x00000021d0217209 */ /* 0x000fe20007810000 */
[----:B------:R-:W1:Y:S01]  /*18770*/  I2F R35, R4 ;  /* 0x0000000400237306 */ /* 0x000e620000201400 */
        /* <DEDUP_REMOVED lines=14> */
[----:B------:R-:W-:Y:S01]  /*18860*/  IADD3 R19, R2, 0x68, RZ ;  /* 0x0000006802137810 */ /* 0x000fe20007ffe0ff */
[----:B------:R-:W-:Y:S01]  /*18870*/  LDSM.16.MT88.4 R48, [R164+0x6800] ;  /* 0x00680000a430783b */ /* 0x000fe20000004200 */
[----:B------:R-:W-:Y:S01]  /*18880*/  FMNMX.FTZ R29, R150, R29, !PT ;  /* 0x0000001d961d7209 */ /* 0x000fe20007810000 */
[----:B--2---:R-:W-:Y:S01]  /*18890*/  FFMA.FTZ R118, R0, R15, R7 ;  /* 0x0000000f00767223 */ /* 0x004fe20000010007 */
[----:B------:R-:W-:Y:S01]  /*188a0*/  FMNMX.FTZ R27, R192, R33, !PT ;  /* 0x00000021c01b7209 */ /* 0x000fe20007810000 */
[----:B---3--:R-:W-:Y:S01]  /*188b0*/  FFMA.FTZ R58, R0, R17, R5 ;  /* 0x00000011003a7223 */ /* 0x008fe20000010005 */
[----:B------:R-:W2:Y:S01]  /*188c0*/  I2F R19, R19 ;  /* 0x0000001300137306 */ /* 0x000ea20000201400 */
[----:B------:R-:W-:Y:S01]  /*188d0*/  FMNMX.FTZ R25, R148, R29, !PT ;  /* 0x0000001d94197209 */ /* 0x000fe20007810000 */
[----:B------:R-:W-:Y:S01]  /*188e0*/  FFMA.FTZ R130, R0, R3, R130 ;  /* 0x0000000300827223 */ /* 0x000fe20000010082 */
[----:B------:R-:W-:Y:S01]  /*188f0*/  FMNMX.FTZ R27, R146, R27, !PT ;  /* 0x0000001b921b7209 */ /* 0x000fe20007810000 */
[----:B------:R-:W-:Y:S01]  /*18900*/  FFMA.FTZ R126, R0, R3, R126 ;  /* 0x00000003007e7223 */ /* 0x000fe2000001007e */
[----:B------:R-:W-:Y:S01]  /*18910*/  IADD3 R6, R2, 0x70, RZ ;  /* 0x0000007002067810 */ /* 0x000fe20007ffe0ff */
[----:B------:R-:W-:Y:S01]  /*18920*/  LDSM.16.MT88.4 R52, [R162+0x6800] ;  /* 0x00680000a234783b */ /* 0x000fe20000004200 */
[----:B------:R-:W-:Y:S01]  /*18930*/  FMNMX.FTZ R25, R140, R25, !PT ;  /* 0x000000198c197209 */ /* 0x000fe20007810000 */
[----:B------:R-:W-:Y:S01]  /*18940*/  FFMA.FTZ R114, R0, R15, R114 ;  /* 0x0000000f00727223 */ /* 0x000fe20000010072 */
[----:B------:R-:W-:Y:S01]  /*18950*/  FMNMX.FTZ R27, R142, R27, !PT ;  /* 0x0000001b8e1b7209 */ /* 0x000fe20007810000 */
[----:B------:R-:W3:Y:S01]  /*18960*/  I2F R31, R6 ;  /* 0x00000006001f7306 */ /* 0x000ee20000201400 */
[----:B------:R-:W-:Y:S01]  /*18970*/  FMNMX.FTZ R25, R138, R25, !PT ;  /* 0x000000198a197209 */ /* 0x000fe20007810000 */
[----:B------:R-:W-:Y:S01]  /*18980*/  FFMA.FTZ R112, R0, R17, R112 ;  /* 0x0000001100707223 */ /* 0x000fe20000010070 */
[----:B------:R-:W-:Y:S01]  /*18990*/  FMNMX.FTZ R27, R134, R27, !PT ;  /* 0x0000001b861b7209 */ /* 0x000fe20007810000 */
[----:B-1----:R-:W-:Y:S01]  /*189a0*/  FFMA.FTZ R116, R0, R35, R21 ;  /* 0x0000002300747223 */ /* 0x002fe20000010015 */
[----:B------:R-:W-:Y:S01]  /*189b0*/  IADD3 R4, R2, 0x78, RZ ;  /* 0x0000007802047810 */ /* 0x000fe20007ffe0ff */
[----:B------:R-:W-:Y:S01]  /*189c0*/  LDSM.16.MT88.4 R12, [R164+0x6000] ;  /* 0x00600000a40c783b */ /* 0x000fe20000004200 */
[----:B------:R-:W-:Y:S01]  /*189d0*/  FMNMX.FTZ R25, R130, R25, !PT ;  /* 0x0000001982197209 */ /* 0x000fe20007810000 */
[----:B------:R-:W-:Y:S01]  /*189e0*/  FFMA.FTZ R62, R0, R62, R11 ;  /* 0x0000003e003e7223 */ /* 0x000fe2000001000b */
[----:B------:R-:W-:Y:S01]  /*189f0*/  FMNMX.FTZ R27, R132, R27, !PT ;  /* 0x0000001b841b7209 */ /* 0x000fe20007810000 */
[----:B------:R-:W-:Y:S01]  /*18a00*/  FFMA.FTZ R106, R0, R35, R106 ;  /* 0x00000023006a7223 */ /* 0x000fe2000001006a */
[----:B------:R-:W1:Y:S01]  /*18a10*/  I2F R4, R4 ;  /* 0x0000000400047306 */ /* 0x000e620000201400 */
[----:B------:R-:W-:Y:S02]  /*18a20*/  IADD3 R3, R2, 0x79, RZ ;  /* 0x0000007902037810 */ /* 0x000fe40007ffe0ff */
[----:B------:R-:W-:Y:S01]  /*18a30*/  FMNMX.FTZ R25, R128, R25, !PT ;  /* 0x0000001980197209 */ /* 0x000fe20007810000 */
[----:B------:R-:W-:Y:S01]  /*18a40*/  LDSM.16.MT88.4 R20, [R162+0x6000] ;  /* 0x00600000a214783b */ /* 0x000fe20000004200 */
[----:B------:R-:W-:Y:S01]  /*18a50*/  FMNMX.FTZ R27, R126, R27, !PT ;  /* 0x0000001b7e1b7209 */ /* 0x000fe20007810000 */
[----:B--2---:R-:W-:Y:S01]  /*18a60*/  FFMA.FTZ R56, R0, R19, R56 ;  /* 0x0000001300387223 */ /* 0x004fe20000010038 */
[----:B------:R-:W-:Y:S01]  /*18a70*/  FMNMX.FTZ R25, R118, R25, !PT ;  /* 0x0000001976197209 */ /* 0x000fe20007810000 */
[----:B------:R-:W-:Y:S01]  /*18a80*/  FFMA.FTZ R110, R0, R19, R110 ;  /* 0x00000013006e7223 */ /* 0x000fe2000001006e */
[----:B------:R-:W-:Y:S01]  /*18a90*/  FMNMX.FTZ R27, R120, R27, !PT ;  /* 0x0000001b781b7209 */ /* 0x000fe20007810000 */
[----:B------:R-:W2:Y:S01]  /*18aa0*/  I2F R3, R3 ;  /* 0x0000000300037306 */ /* 0x000ea20000201400 */
[----:B------:R-:W-:Y:S02]  /*18ab0*/  FMNMX.FTZ R25, R58, R25, !PT ;  /* 0x000000193a197209 */ /* 0x000fe40007810000 */
[----:B------:R-:W-:Y:S01]  /*18ac0*/  FMNMX.FTZ R27, R114, R27, !PT ;  /* 0x0000001b721b7209 */ /* 0x000fe20007810000 */
[----:B---3--:R-:W-:Y:S01]  /*18ad0*/  FFMA.FTZ R104, R0, R31, R104 ;  /* 0x0000001f00687223 */ /* 0x008fe20000010068 */
[----:B------:R-:W-:Y:S01]  /*18ae0*/  FMNMX.FTZ R25, R56, R25, !PT ;  /* 0x0000001938197209 */ /* 0x000fe20007810000 */
[----:B------:R-:W-:Y:S01]  /*18af0*/  FFMA.FTZ R64, R0, R31, R9 ;  /* 0x0000001f00407223 */ /* 0x000fe20000010009 */
[----:B------:R-:W-:Y:S01]  /*18b00*/  FMNMX.FTZ R27, R112, R27, !PT ;  /* 0x0000001b701b7209 */ /* 0x000fe20007810000 */
[----:B------:R-:W-:Y:S01]  /*18b10*/  LDSM.16.MT88.4 R28, [R161+0x6000] ;  /* 0x00600000a11c783b */ /* 0x000fe20000004200 */
[----:B------:R-:W-:Y:S02]  /*18b20*/  FMNMX.FTZ R25, R116, R25, !PT ;  /* 0x0000001974197209 */ /* 0x000fe40007810000 */
[----:B------:R-:W-:Y:S02]  /*18b30*/  FMNMX.FTZ R27, R110, R27, !PT ;  /* 0x0000001b6e1b7209 */ /* 0x000fe40007810000 */
[----:B------:R-:W-:Y:S01]  /*18b40*/  FMNMX.FTZ R25, R104, R25, !PT ;  /* 0x0000001968197209 */ /* 0x000fe20007810000 */
[-C--:B-1----:R-:W-:Y:S01]  /*18b50*/  FFMA.FTZ R37, R0, R4.reuse, R37 ;  /* 0x0000000400257223 */ /* 0x082fe20000010025 */
[----:B------:R-:W-:Y:S01]  /*18b60*/  FMNMX.FTZ R27, R106, R27, !PT ;  /* 0x0000001b6a1b7209 */ /* 0x000fe20007810000 */
[----:B------:R-:W-:Y:S01]  /*18b70*/  FFMA.FTZ R63, R0, R4, R63 ;  /* 0x00000004003f7223 */ /* 0x000fe2000001003f */
[----:B------:R-:W-:Y:S02]  /*18b80*/  FMNMX.FTZ R2, R66, R25, !PT ;  /* 0x0000001942027209 */ /* 0x000fe40007810000 */
[----:B------:R-:W-:Y:S02]  /*18b90*/  FMNMX.FTZ R27, R64, R27, !PT ;  /* 0x0000001b401b7209 */ /* 0x000fe40007810000 */
[----:B------:R-:W-:Y:S02]  /*18ba0*/  FMNMX.FTZ R7, R37, R2, !PT ;  /* 0x0000000225077209 */ /* 0x000fe40007810000 */
[----:B------:R-:W-:Y:S01]  /*18bb0*/  FMNMX.FTZ R2, R62, R27, !PT ;  /* 0x0000001b3e027209 */ /* 0x000fe20007810000 */
[CC--:B--2---:R-:W-:Y:S02]  /*18bc0*/  FFMA.FTZ R36, R0.reuse, R3.reuse, R36 ;  /* 0x0000000300247223 */ /* 0x0c4fe40000010024 */
[----:B------:R-:W-:Y:S03]  /*18bd0*/  FFMA.FTZ R60, R0, R3, R60 ;  /* 0x00000003003c7223 */ /* 0x000fe6000001003c */
        /* <DEDUP_REMOVED lines=16> */
[C---:B------:R-:W-:Y:S01]  /*18ce0*/  FMUL.FTZ R65, R3.reuse, c[0x0][0x23c] ;  /* 0x00008f0003417a20 */ /* 0x040fe20000410000 */
[C---:B------:R-:W-:Y:S01]  /*18cf0*/  FSETP.NEU.FTZ.AND P0, PT, R3.reuse, -INF , PT ;  /* 0xff8000000300780b */ /* 0x040fe20003f1d000 */
[----:B------:R-:W1:Y:S01]  /*18d00*/  MUFU.EX2 R38, R38 ;  /* 0x0000002600267308 */ /* 0x000e620000000800 */
[----:B------:R-:W-:Y:S02]  /*18d10*/  FADD.FTZ R4, -R3, R102 ;  /* 0x0000006603047221 */ /* 0x000fe40000010100 */
[----:B------:R-:W-:Y:S01]  /*18d20*/  FSEL R65, R65, RZ, P0 ;  /* 0x000000ff41417208 */ /* 0x000fe20000000000 */
[--C-:B------:R-:W-:Y:S01]  /*18d30*/  FFMA.FTZ R25, R16, c[0x0][0x23c], -R103.reuse ;  /* 0x00008f0010197a23 */ /* 0x100fe20000010867 */
[----:B------:R-:W-:Y:S01]  /*18d40*/  ISETP.GT.AND P0, PT, R185, 0x1, PT ;  /* 0x00000001b900780c */ /* 0x000fe20003f04270 */
[----:B------:R-:W-:Y:S01]  /*18d50*/  FFMA.FTZ R129, R118, c[0x0][0x23c], -R103 ;  /* 0x00008f0076817a23 */ /* 0x000fe20000010867 */
[----:B------:R-:W-:Y:S01]  /*18d60*/  MOV R185, R61 ;  /* 0x0000003d00b97202 */ /* 0x000fe20000000f00 */
[----:B------:R-:W-:Y:S02]  /*18d70*/  FFMA.FTZ R57, R32, c[0x0][0x23c], -R65 ;  /* 0x00008f0020397a23 */ /* 0x000fe40000010841 */
[----:B------:R-:W-:Y:S02]  /*18d80*/  FFMA.FTZ R118, R58, c[0x0][0x23c], -R103 ;  /* 0x00008f003a767a23 */ /* 0x000fe40000010867 */
[----:B------:R-:W-:Y:S01]  /*18d90*/  MUFU.EX2 R129, R129 ;  /* 0x0000008100817308 */ /* 0x000fe20000000800 */
[----:B------:R-:W-:Y:S02]  /*18da0*/  FFMA.FTZ R127, R120, c[0x0][0x23c], -R65 ;  /* 0x00008f00787f7a23 */ /* 0x000fe40000010841 */
[----:B------:R-:W-:Y:S02]  /*18db0*/  FFMA.FTZ R120, R56, c[0x0][0x23c], -R103 ;  /* 0x00008f0038787a23 */ /* 0x000fe40000010867 */
[----:B------:R-:W-:Y:S02]  /*18dc0*/  FMUL.FTZ R39, R4, c[0x0][0x23c] ;  /* 0x00008f0004277a20 */ /* 0x000fe40000410000 */
[----:B------:R-:W-:Y:S02]  /*18dd0*/  FFMA.FTZ R33, R24, c[0x0][0x23c], -R65 ;  /* 0x00008f0018217a23 */ /* 0x000fe40000010841 */
[--C-:B------:R-:W-:Y:S01]  /*18de0*/  FFMA.FTZ R195, R195, c[0x0][0x23c], -R103.reuse ;  /* 0x00008f00c3c37a23 */ /* 0x100fe20000010867 */
[----:B------:R-:W-:Y:S01]  /*18df0*/  MUFU.EX2 R127, R127 ;  /* 0x0000007f007f7308 */ /* 0x000fe20000000800 */
[--C-:B------:R-:W-:Y:S02]  /*18e00*/  FFMA.FTZ R121, R140, c[0x0][0x23c], -R103.reuse ;  /* 0x00008f008c797a23 */ /* 0x100fe40000010867 */
[C---:B-1----:R-:W-:Y:S02]  /*18e10*/  FMUL.FTZ R10, R38.reuse, R94 ;  /* 0x0000005e260a7220 */ /* 0x042fe40000410000 */
[C---:B------:R-:W-:Y:S02]  /*18e20*/  FMUL.FTZ R11, R38.reuse, R95 ;  /* 0x0000005f260b7220 */ /* 0x040fe40000410000 */
[C---:B------:R-:W-:Y:S02]  /*18e30*/  FMUL.FTZ R18, R38.reuse, R86 ;  /* 0x0000005626127220 */ /* 0x040fe40000410000 */
[C---:B------:R-:W-:Y:S01]  /*18e40*/  FMUL.FTZ R19, R38.reuse, R87 ;  /* 0x0000005726137220 */ /* 0x040fe20000410000 */
[----:B------:R-:W1:Y:S01]  /*18e50*/  MUFU.EX2 R39, R39 ;  /* 0x0000002700277308 */ /* 0x000e620000000800 */
        /* <DEDUP_REMOVED lines=13> */
[--C-:B------:R-:W-:Y:S02]  /*18f30*/  FFMA.FTZ R108, R147, c[0x0][0x23c], -R65.reuse ;  /* 0x00008f00936c7a23 */ /* 0x100fe40000010841 */
[--C-:B------:R-:W-:Y:S02]  /*18f40*/  FFMA.FTZ R105, R149, c[0x0][0x23c], -R65.reuse ;  /* 0x00008f0095697a23 */ /* 0x100fe40000010841 */
[C---:B-1----:R-:W-:Y:S02]  /*18f50*/  FMUL.FTZ R8, R39.reuse, R92 ;  /* 0x0000005c27087220 */ /* 0x042fe40000410000 */
[C---:B------:R-:W-:Y:S01]  /*18f60*/  FMUL.FTZ R16, R39.reuse, R84 ;  /* 0x0000005427107220 */ /* 0x040fe20000410000 */
[----:B------:R-:W1:Y:S01]  /*18f70*/  MUFU.EX2 R111, R111 ;  /* 0x0000006f006f7308 */ /* 0x000e620000000800 */
[C---:B------:R-:W-:Y:S02]  /*18f80*/  FMUL.FTZ R17, R39.reuse, R85 ;  /* 0x0000005527117220 */ /* 0x040fe40000410000 */
[----:B------:R-:W-:Y:S01]  /*18f90*/  LDSM.16.MT88.4 R84, [R162+0x9800] ;  /* 0x00980000a254783b */ /* 0x000fe20000004200 */
[C---:B------:R-:W-:Y:S02]  /*18fa0*/  FMUL.FTZ R5, R39.reuse, R97 ;  /* 0x0000006127057220 */ /* 0x040fe40000410000 */
[C---:B------:R-:W-:Y:S02]  /*18fb0*/  FMUL.FTZ R32, R39.reuse, R68 ;  /* 0x0000004427207220 */ /* 0x040fe40000410000 */
[C---:B------:R-:W-:Y:S02]  /*18fc0*/  FMUL.FTZ R4, R39.reuse, R96 ;  /* 0x0000006027047220 */ /* 0x040fe40000410000 */
[----:B------:R-:W-:Y:S01]  /*18fd0*/  MUFU.EX2 R107, R107 ;  /* 0x0000006b006b7308 */ /* 0x000fe20000000800 */
[C---:B------:R-:W-:Y:S02]  /*18fe0*/  FMUL.FTZ R9, R39.reuse, R93 ;  /* 0x0000005d27097220 */ /* 0x040fe40000410000 */
[----:B------:R-:W-:Y:S02]  /*18ff0*/  FMUL.FTZ R24, R39, R76 ;  /* 0x0000004c27187220 */ /* 0x000fe40000410000 */
[----:B------:R-:W-:Y:S02]  /*19000*/  FFMA.FTZ R76, R214, c[0x0][0x23c], -R65 ;  /* 0x00008f00d64c7a23 */ /* 0x000fe40000010841 */
[--C-:B------:R-:W-:Y:S02]  /*19010*/  FFMA.FTZ R138, R138, c[0x0][0x23c], -R103.reuse ;  /* 0x00008f008a8a7a23 */ /* 0x100fe40000010867 */
[--C-:B------:R-:W-:Y:S01]  /*19020*/  FFMA.FTZ R130, R130, c[0x0][0x23c], -R103.reuse ;  /* 0x00008f0082827a23 */ /* 0x100fe20000010867 */
[----:B------:R-:W2:Y:S01]  /*19030*/  MUFU.EX2 R102, R102 ;  /* 0x0000006600667308 */ /* 0x000ea20000000800 */
[----:B------:R-:W-:Y:S02]  /*19040*/  FFMA.FTZ R123, R128, c[0x0][0x23c], -R103 ;  /* 0x00008f00807b7a23 */ /* 0x000fe40000010867 */
[--C-:B------:R-:W-:Y:S01]  /*19050*/  FFMA.FTZ R125, R134, c[0x0][0x23c], -R65.reuse ;  /* 0x00008f00867d7a23 */ /* 0x100fe20000010841 */
[C---:B-1----:R-:W-:Y:S01]  /*19060*/  F2FP.PACK_AB R41, R111.reuse, R122 ;  /* 0x0000007a6f29723e */ /* 0x042fe200000000ff */
[--C-:B------:R-:W-:Y:S02]  /*19070*/  FFMA.FTZ R128, R132, c[0x0][0x23c], -R65.reuse ;  /* 0x00008f0084807a23 */ /* 0x100fe40000010841 */
[----:B------:R-:W-:Y:S02]  /*19080*/  FFMA.FTZ R126, R126, c[0x0][0x23c], -R65 ;  /* 0x00008f007e7e7a23 */ /* 0x000fe40000010841 */
[----:B------:R-:W-:Y:S01]  /*19090*/  FFMA.FTZ R122, R38, R189, R122 ;  /* 0x000000bd267a7223 */ /* 0x000fe2000001007a */
[----:B------:R-:W-:Y:S01]  /*190a0*/  MUFU.EX2 R124, R124 ;  /* 0x0000007c007c7308 */ /* 0x000fe20000000800 */
[--C-:B------:R-:W-:Y:S02]  /*190b0*/  FFMA.FTZ R67, R26, c[0x0][0x23c], -R103.reuse ;  /* 0x00008f001a437a23 */ /* 0x100fe40000010867 */
[----:B------:R-:W-:Y:S02]  /*190c0*/  FMUL.FTZ R26, R38, R78 ;  /* 0x0000004e261a7220 */ /* 0x000fe40000410000 */
[--C-:B------:R-:W-:Y:S02]  /*190d0*/  FFMA.FTZ R71, R224, c[0x0][0x23c], -R103.reuse ;  /* 0x00008f00e0477a23 */ /* 0x100fe40000010867 */
[----:B------:R-:W-:Y:S02]  /*190e0*/  FFMA.FTZ R68, R222, c[0x0][0x23c], -R103 ;  /* 0x00008f00de447a23 */ /* 0x000fe40000010867 */
[--C-:B------:R-:W-:Y:S01]  /*190f0*/  FFMA.FTZ R96, R204, c[0x0][0x23c], -R65.reuse ;  /* 0x00008f00cc607a23 */ /* 0x100fe20000010841 */
[----:B------:R-:W1:Y:S01]  /*19100*/  MUFU.EX2 R109, R109 ;  /* 0x0000006d006d7308 */ /* 0x000e620000000800 */
[----:B------:R-:W-:Y:S02]  /*19110*/  FFMA.FTZ R144, R144, c[0x0][0x23c], -R65 ;  /* 0x00008f0090907a23 */ /* 0x000fe40000010841 */
[--C-:B------:R-:W-:Y:S01]  /*19120*/  FFMA.FTZ R198, R198, c[0x0][0x23c], -R103.reuse ;  /* 0x00008f00c6c67a23 */ /* 0x100fe20000010867 */
[----:B--2---:R-:W-:Y:S01]  /*19130*/  F2FP.PACK_AB R43, R102, R107 ;  /* 0x0000006b662b723e */ /* 0x004fe200000000ff */
[--C-:B------:R-:W-:Y:S02]  /*19140*/  FFMA.FTZ R113, R196, c[0x0][0x23c], -R103.reuse ;  /* 0x00008f00c4717a23 */ /* 0x100fe40000010867 */
[--C-:B------:R-:W-:Y:S02]  /*19150*/  FFMA.FTZ R150, R150, c[0x0][0x23c], -R103.reuse ;  /* 0x00008f0096967a23 */ /* 0x100fe40000010867 */
[----:B------:R-:W-:Y:S01]  /*19160*/  FFMA.FTZ R115, R148, c[0x0][0x23c], -R103 ;  /* 0x00008f0094737a23 */ /* 0x000fe20000010867 */
[----:B------:R-:W-:Y:S01]  /*19170*/  MUFU.EX2 R108, R108 ;  /* 0x0000006c006c7308 */ /* 0x000fe20000000800 */
[--C-:B------:R-:W-:Y:S02]  /*19180*/  FFMA.FTZ R117, R194, c[0x0][0x23c], -R65.reuse ;  /* 0x00008f00c2757a23 */ /* 0x100fe40000010841 */
[--C-:B------:R-:W-:Y:S02]  /*19190*/  FFMA.FTZ R148, R192, c[0x0][0x23c], -R65.reuse ;  /* 0x00008f00c0947a23 */ /* 0x100fe40000010841 */
[--C-:B------:R-:W-:Y:S02]  /*191a0*/  FFMA.FTZ R119, R146, c[0x0][0x23c], -R65.reuse ;  /* 0x00008f0092777a23 */ /* 0x100fe40000010841 */
[----:B------:R-:W-:Y:S02]  /*191b0*/  FFMA.FTZ R142, R142, c[0x0][0x23c], -R65 ;  /* 0x00008f008e8e7a23 */ /* 0x000fe40000010841 */
[----:B------:R-:W-:Y:S01]  /*191c0*/  FADD.FTZ R122, R111, R122 ;  /* 0x0000007a6f7a7221 */ /* 0x000fe20000010000 */
[----:B------:R-:W2:Y:S01]  /*191d0*/  MUFU.EX2 R105, R105 ;  /* 0x0000006900697308 */ /* 0x000ea20000000800 */
[----:B------:R-:W-:Y:S02]  /*191e0*/  FFMA.FTZ R111, R116, c[0x0][0x23c], -R103 ;  /* 0x00008f00746f7a23 */ /* 0x000fe40000010867 */
[--C-:B------:R-:W-:Y:S01]  /*191f0*/  FFMA.FTZ R114, R114, c[0x0][0x23c], -R65.reuse ;  /* 0x00008f0072727a23 */ /* 0x100fe20000010841 */
[----:B-1----:R-:W-:Y:S01]  /*19200*/  F2FP.PACK_AB R40, R109, R124 ;  /* 0x0000007c6d28723e */ /* 0x002fe200000000ff */
[--C-:B------:R-:W-:Y:S02]  /*19210*/  FFMA.FTZ R131, R112, c[0x0][0x23c], -R65.reuse ;  /* 0x00008f0070837a23 */ /* 0x100fe40000010841 */
[--C-:B------:R-:W-:Y:S02]  /*19220*/  FFMA.FTZ R110, R110, c[0x0][0x23c], -R65.reuse ;  /* 0x00008f006e6e7a23 */ /* 0x100fe40000010841 */
[----:B------:R-:W-:Y:S01]  /*19230*/  FFMA.FTZ R133, R106, c[0x0][0x23c], -R65 ;  /* 0x00008f006a857a23 */ /* 0x000fe20000010841 */
[----:B------:R1:W-:Y:S01]  /*19240*/  MUFU.EX2 R78, R33 ;  /* 0x00000021004e7308 */ /* 0x0003e20000000800 */
[----:B------:R-:W-:Y:S02]  /*19250*/  FFMA.FTZ R124, R39, R190, R124 ;  /* 0x000000be277c7223 */ /* 0x000fe4000001007c */
[--C-:B------:R-:W-:Y:S02]  /*19260*/  FFMA.FTZ R104, R104, c[0x0][0x23c], -R103.reuse ;  /* 0x00008f0068687a23 */ /* 0x100fe40000010867 */
[----:B------:R-:W-:Y:S02]  /*19270*/  FFMA.FTZ R66, R66, c[0x0][0x23c], -R103 ;  /* 0x00008f0042427a23 */ /* 0x000fe40000010867 */
[----:B------:R-:W-:Y:S03]  /*19280*/  FADD.FTZ R109, R109, R124 ;  /* 0x0000007c6d6d7221 */ /* 0x000fe60000010000 */
[----:B------:R-:W-:Y:S01]  /*19290*/  MUFU.EX2 R93, R195 ;  /* 0x000000c3005d7308 */ /* 0x000fe20000000800 */
[C---:B--2---:R-:W-:Y:S01]  /*192a0*/  F2FP.PACK_AB R42, R105.reuse, R108 ;  /* 0x0000006c692a723e */ /* 0x044fe200000000ff */
[----:B------:R-:W-:Y:S04]  /*192b0*/  FADD.FTZ R108, R108, R109 ;  /* 0x0000006d6c6c7221 */ /* 0x000fe80000010000 */
[----:B------:R-:W-:Y:S04]  /*192c0*/  FADD.FTZ R108, R105, R108 ;  /* 0x0000006c696c7221 */ /* 0x000fe80000010000 */
        /* <DEDUP_REMOVED lines=9> */
[----:B------:R1:W2:Y:S01]  /*19360*/  MUFU.EX2 R90, R25 ;  /* 0x00000019005a7308 */ /* 0x0002a20000000800 */
[----:B------:R-:W-:Y:S02]  /*19370*/  FMUL.FTZ R15, R38, R91 ;  /* 0x0000005b260f7220 */ /* 0x000fe40000410000 */
[----:B------:R-:W-:Y:S02]  /*19380*/  FFMA.FTZ R69, R228, c[0x0][0x23c], -R103 ;  /* 0x00008f00e4457a23 */ /* 0x000fe40000010867 */
[--C-:B------:R-:W-:Y:S02]  /*19390*/  FFMA.FTZ R89, R202, c[0x0][0x23c], -R65.reuse ;  /* 0x00008f00ca597a23 */ /* 0x100fe40000010841 */
[--C-:B------:R-:W-:Y:S01]  /*193a0*/  FFMA.FTZ R91, R200, c[0x0][0x23c], -R65.reuse ;  /* 0x00008f00c85b7a23 */ /* 0x100fe20000010841 */
[C---:B------:R-:W-:Y:S02]  /*193b0*/  HMMA.16816.F32 R12, R40.reuse, R20, R12 ;  /* 0x00000014280c723c */ /* 0x040fe4000000180c */
[----:B------:R-:W-:Y:S05]  /*193c0*/  MUFU.EX2 R79, R79 ;  /* 0x0000004f004f7308 */ /* 0x000fea0000000800 */
[C---:B------:R-:W-:Y:S01]  /*193d0*/  FMUL.FTZ R20, R39.reuse, R80 ;  /* 0x0000005027147220 */ /* 0x040fe20000410000 */
[C---:B------:R-:W-:Y:S04]  /*193e0*/  HMMA.16816.F32 R16, R40.reuse, R22, R16 ;  /* 0x000000162810723c */ /* 0x040fe80000001810 */
[----:B------:R-:W-:Y:S01]  /*193f0*/  FMUL.FTZ R21, R39, R81 ;  /* 0x0000005127157220 */ /* 0x000fe20000410000 */
[----:B------:R-:W3:Y:S01]  /*19400*/  MUFU.EX2 R88, R88 ;  /* 0x0000005800587308 */ /* 0x000ee20000000800 */
[--C-:B------:R-:W-:Y:S02]  /*19410*/  FFMA.FTZ R81, R193, c[0x0][0x23c], -R65.reuse ;  /* 0x00008f00c1517a23 */ /* 0x100fe40000010841 */
[C---:B------:R-:W-:Y:S04]  /*19420*/  FMUL.FTZ R22, R38.reuse, R82 ;  /* 0x0000005226167220 */ /* 0x040fe80000410000 */
[----:B------:R-:W-:Y:S02]  /*19430*/  FMUL.FTZ R23, R38, R83 ;  /* 0x0000005326177220 */ /* 0x000fe40000410000 */
[C---:B-1----:R-:W-:Y:S01]  /*19440*/  FMUL.FTZ R25, R39.reuse, R77 ;  /* 0x0000004d27197220 */ /* 0x042fe20000410000 */
[----:B------:R-:W-:Y:S01]  /*19450*/  MUFU.EX2 R138, R138 ;  /* 0x0000008a008a7308 */ /* 0x000fe20000000800 */
[----:B------:R-:W-:Y:S02]  /*19460*/  FFMA.FTZ R77, R34, c[0x0][0x23c], -R65 ;  /* 0x00008f00224d7a23 */ /* 0x000fe40000010841 */
[----:B------:R-:W-:Y:S01]  /*19470*/  FMUL.FTZ R34, R38, R70 ;  /* 0x0000004626227220 */ /* 0x000fe20000410000 */
[C---:B------:R-:W-:Y:S03]  /*19480*/  HMMA.16816.F32 R20, R40.reuse, R28, R20 ;  /* 0x0000001c2814723c */ /* 0x040fe60000001814 */
[--C-:B------:R-:W-:Y:S02]  /*19490*/  FFMA.FTZ R80, R210, c[0x0][0x23c], -R103.reuse ;  /* 0x00008f00d2507a23 */ /* 0x100fe40000010867 */
[----:B------:R-:W-:Y:S01]  /*194a0*/  FFMA.FTZ R70, R226, c[0x0][0x23c], -R103 ;  /* 0x00008f00e2467a23 */ /* 0x000fe20000010867 */
[----:B------:R-:W-:Y:S01]  /*194b0*/  MUFU.EX2 R77, R77 ;  /* 0x0000004d004d7308 */ /* 0x000fe20000000800 */
[C---:B------:R-:W-:Y:S01]  /*194c0*/  FMUL.FTZ R28, R39.reuse, R72 ;  /* 0x00000048271c7220 */ /* 0x040fe20000410000 */
[C---:B------:R-:W-:Y:S04]  /*194d0*/  HMMA.16816.F32 R24, R40.reuse, R30, R24 ;  /* 0x0000001e2818723c */ /* 0x040fe80000001818 */
[----:B------:R-:W-:Y:S02]  /*194e0*/  FMUL.FTZ R29, R39, R73 ;  /* 0x00000049271d7220 */ /* 0x000fe40000410000 */
[----:B------:R-:W-:Y:S02]  /*194f0*/  FADD.FTZ R39, R107, R122 ;  /* 0x0000007a6b277221 */ /* 0x000fe40000010000 */
[----:B------:R1:W4:Y:S01]  /*19500*/  MUFU.EX2 R72, R57 ;  /* 0x0000003900487308 */ /* 0x0003220000000800 */
[C---:B------:R-:W-:Y:S03]  /*19510*/  FMUL.FTZ R30, R38.reuse, R74 ;  /* 0x0000004a261e7220 */ /* 0x040fe60000410000 */
[----:B------:R-:W-:Y:S02]  /*19520*/  FMUL.FTZ R31, R38, R75 ;  /* 0x0000004b261f7220 */ /* 0x000fe40000410000 */
[----:B------:R-:W-:Y:S02]  /*19530*/  FADD.FTZ R102, R102, R39 ;  /* 0x0000002766667221 */ /* 0x000fe40000010000 */
[--C-:B------:R-:W-:Y:S02]  /*19540*/  FFMA.FTZ R74, R220, c[0x0][0x23c], -R65.reuse ;  /* 0x00008f00dc4a7a23 */ /* 0x100fe40000010841 */
[----:B------:R-:W5:Y:S01]  /*19550*/  MUFU.EX2 R81, R81 ;  /* 0x0000005100517308 */ /* 0x000f620000000800 */
[C---:B------:R-:W-:Y:S03]  /*19560*/  HMMA.16816.F32 R28, R40.reuse, R44, R28 ;  /* 0x0000002c281c723c */ /* 0x040fe6000000181c */
[--C-:B------:R-:W-:Y:S02]  /*19570*/  FFMA.FTZ R75, R216, c[0x0][0x23c], -R65.reuse ;  /* 0x00008f00d84b7a23 */ /* 0x100fe40000010841 */
[----:B------:R-:W-:Y:S02]  /*19580*/  FFMA.FTZ R73, R218, c[0x0][0x23c], -R65 ;  /* 0x00008f00da497a23 */ /* 0x000fe40000010841 */
[--C-:B------:R-:W-:Y:S01]  /*19590*/  FFMA.FTZ R83, R208, c[0x0][0x23c], -R103.reuse ;  /* 0x00008f00d0537a23 */ /* 0x100fe20000010867 */
[----:B------:R-:W-:Y:S01]  /*195a0*/  HMMA.16816.F32 R32, R40, R46, R32 ;  /* 0x0000002e2820723c */ /* 0x000fe20000001820 */
[----:B------:R-:W5:Y:S01]  /*195b0*/  LDSM.16.MT88.4 R44, [R161+0x6800] ;  /* 0x00680000a12c783b */ /* 0x000f620000004200 */
[----:B------:R-:W-:Y:S02]  /*195c0*/  MUFU.EX2 R74, R74 ;  /* 0x0000004a004a7308 */ /* 0x000fe40000000800 */
[----:B------:R-:W-:Y:S03]  /*195d0*/  FFMA.FTZ R82, R206, c[0x0][0x23c], -R103 ;  /* 0x00008f00ce527a23 */ /* 0x000fe60000010867 */
[----:B--2---:R-:W-:Y:S01]  /*195e0*/  F2FP.PACK_AB R41, R90, R93 ;  /* 0x0000005d5a29723e */ /* 0x004fe200000000ff */
[----:B------:R-:W-:Y:S01]  /*195f0*/  FADD.FTZ R93, R93, R102 ;  /* 0x000000665d5d7221 */ /* 0x000fe20000010000 */
[----:B---3--:R-:W-:Y:S01]  /*19600*/  F2FP.PACK_AB R43, R67, R88 ;  /* 0x00000058432b723e */ /* 0x008fe200000000ff */
[----:B-1----:R-:W-:Y:S02]  /*19610*/  LDSM.16.MT88.4 R56, [R161+0x8800] ;  /* 0x00880000a138783b */ /* 0x002fe40000004200 */
[----:B----4-:R-:W-:Y:S01]  /*19620*/  F2FP.PACK_AB R42, R72, R77 ;  /* 0x0000004d482a723e */ /* 0x010fe200000000ff */
[----:B------:R-:W1:Y:S01]  /*19630*/  MUFU.EX2 R75, R75 ;  /* 0x0000004b004b7308 */ /* 0x000e620000000800 */
[----:B------:R-:W-:Y:S02]  /*19640*/  MOV R102, R3 ;  /* 0x0000000300667202 */ /* 0x000fe40000000f00 */
[C---:B-----5:R-:W-:Y:S01]  /*19650*/  F2FP.PACK_AB R40, R78.reuse, R81 ;  /* 0x000000514e28723e */ /* 0x060fe200000000ff */
[----:B------:R-:W-:Y:S04]  /*19660*/  FADD.FTZ R81, R81, R108 ;  /* 0x0000006c51517221 */ /* 0x000fe80000010000 */
[----:B------:R-:W-:Y:S02]  /*19670*/  FADD.FTZ R78, R78, R81 ;  /* 0x000000514e4e7221 */ /* 0x000fe40000010000 */
[C---:B------:R-:W-:Y:S01]  /*19680*/  HMMA.16816.F32 R4, R40.reuse, R48, R4 ;  /* 0x000000302804723c */ /* 0x040fe20000001804 */
[----:B------:R-:W-:Y:S02]  /*19690*/  MUFU.EX2 R80, R80 ;  /* 0x0000005000507308 */ /* 0x000fe40000000800 */
[----:B------:R-:W-:Y:S04]  /*196a0*/  FADD.FTZ R77, R77, R78 ;  /* 0x0000004e4d4d7221 */ /* 0x000fe80000010000 */
[----:B------:R-:W-:Y:S01]  /*196b0*/  FADD.FTZ R77, R72, R77 ;  /* 0x0000004d484d7221 */ /* 0x000fe20000010000 */
[C---:B------:R-:W-:Y:S01]  /*196c0*/  HMMA.16816.F32 R8, R40.reuse, R50, R8 ;  /* 0x000000322808723c */ /* 0x040fe20000001808 */
[----:B------:R-:W2:Y:S02]  /*196d0*/  LDSM.16.MT88.4 R48, [R160+0x6800] ;  /* 0x00680000a030783b */ /* 0x000ea40000004200 */
[----:B------:R-:W-:Y:S05]  /*196e0*/  MUFU.EX2 R130, R130 ;  /* 0x0000008200827308 */ /* 0x000fea0000000800 */
[C---:B------:R-:W-:Y:S05]  /*196f0*/  HMMA.16816.F32 R12, R40.reuse, R52, R12 ;  /* 0x00000034280c723c */ /* 0x040fea000000180c */
[----:B------:R-:W-:Y:S03]  /*19700*/  MUFU.EX2 R123, R123 ;  /* 0x0000007b007b7308 */ /* 0x000fe60000000800 */
[C---:B------:R-:W-:Y:S01]  /*19710*/  HMMA.16816.F32 R16, R40.reuse, R54, R16 ;  /* 0x000000362810723c */ /* 0x040fe20000001810 */
[----:B------:R-:W3:Y:S06]  /*19720*/  LDSM.16.MT88.4 R52, [R164+0x7000] ;  /* 0x00700000a434783b */ /* 0x000eec0000004200 */
[----:B------:R-:W-:Y:S01]  /*19730*/  MUFU.EX2 R125, R125 ;  /* 0x0000007d007d7308 */ /* 0x000fe20000000800 */
[C---:B------:R-:W-:Y:S08]  /*19740*/  HMMA.16816.F32 R20, R40.reuse, R44, R20 ;  /* 0x0000002c2814723c */ /* 0x040ff00000001814 */
[C---:B------:R-:W-:Y:S01]  /*19750*/  HMMA.16816.F32 R24, R40.reuse, R46, R24 ;  /* 0x0000002e2818723c */ /* 0x040fe20000001818 */
[----:B------:R-:W-:Y:S01]  /*19760*/  MUFU.EX2 R69, R69 ;  /* 0x0000004500457308 */ /* 0x000fe20000000800 */
[----:B------:R-:W4:Y:S06]  /*19770*/  LDSM.16.MT88.4 R44, [R162+0x7000] ;  /* 0x00700000a22c783b */ /* 0x000f2c0000004200 */
[C---:B--2---:R-:W-:Y:S03]  /*19780*/  HMMA.16816.F32 R28, R40.reuse, R48, R28 ;  /* 0x00000030281c723c */ /* 0x044fe6000000181c */
[----:B------:R-:W2:Y:S05]  /*19790*/  MUFU.EX2 R70, R70 ;  /* 0x0000004600467308 */ /* 0x000eaa0000000800 */
[----:B------:R-:W-:Y:S01]  /*197a0*/  HMMA.16816.F32 R32, R40, R50, R32 ;  /* 0x000000322820723c */ /* 0x000fe20000001820 */
[----:B------:R-:W5:Y:S04]  /*197b0*/  LDSM.16.MT88.4 R48, [R161+0x7000] ;  /* 0x00700000a130783b */ /* 0x000f680000004200 */
[----:B------:R-:W-:Y:S02]  /*197c0*/  MUFU.EX2 R71, R71 ;  /* 0x0000004700477308 */ /* 0x000fe40000000800 */
[----:B-1----:R-:W-:Y:S08]  /*197d0*/  F2FP.PACK_AB R42, R76, R75 ;  /* 0x0000004b4c2a723e */ /* 0x002ff000000000ff */
[----:B------:R-:W1:Y:S01]  /*197e0*/  MUFU.EX2 R68, R68 ;  /* 0x0000004400447308 */ /* 0x000e620000000800 */
[----:B--2---:R-:W-:Y:S09]  /*197f0*/  F2FP.PACK_AB R41, R70, R69 ;  /* 0x000000454629723e */ /* 0x004ff200000000ff */
[----:B------:R-:W2:Y:S10]  /*19800*/  MUFU.EX2 R73, R73 ;  /* 0x0000004900497308 */ /* 0x000eb40000000800 */
[----:B------:R-:W-:Y:S01]  /*19810*/  MUFU.EX2 R128, R128 ;  /* 0x0000008000807308 */ /* 0x000fe20000000800 */
[----:B-1----:R-:W-:Y:S09]  /*19820*/  F2FP.PACK_AB R43, R68, R71 ;  /* 0x00000047442b723e */ /* 0x002ff200000000ff */
[----:B------:R-:W-:Y:S01]  /*19830*/  MUFU.EX2 R126, R126 ;  /* 0x0000007e007e7308 */ /* 0x000fe20000000800 */
[C---:B--2---:R-:W-:Y:S01]  /*19840*/  F2FP.PACK_AB R40, R73.reuse, R74 ;  /* 0x0000004a4928723e */ /* 0x044fe200000000ff */
[----:B------:R-:W-:Y:S04]  /*19850*/  FADD.FTZ R74, R74, R77 ;  /* 0x0000004d4a4a7221 */ /* 0x000fe80000010000 */
[----:B------:R-:W-:Y:S04]  /*19860*/  FADD.FTZ R74, R73, R74 ;  /* 0x0000004a494a7221 */ /* 0x000fe80000010000 */
[----:B------:R-:W-:Y:S01]  /*19870*/  MUFU.EX2 R83, R83 ;  /* 0x0000005300537308 */ /* 0x000fe20000000800 */
[C---:B---3--:R-:W-:Y:S03]  /*19880*/  HMMA.16816.F32 R4, R40.reuse, R52, R4 ;  /* 0x000000342804723c */ /* 0x048fe60000001804 */
[----:B------:R-:W-:Y:S04]  /*19890*/  FADD.FTZ R75, R75, R74 ;  /* 0x0000004a4b4b7221 */ /* 0x000fe80000010000 */
[----:B------:R-:W-:Y:S01]  /*198a0*/  FADD.FTZ R75, R76, R75 ;  /* 0x0000004b4c4b7221 */ /* 0x000fe20000010000 */
[C---:B------:R-:W-:Y:S01]  /*198b0*/  HMMA.16816.F32 R8, R40.reuse, R54, R8 ;  /* 0x000000362808723c */ /* 0x040fe20000001808 */
[----:B------:R-:W1:Y:S01]  /*198c0*/  LDSM.16.MT88.4 R52, [R160+0x7000] ;  /* 0x00700000a034783b */ /* 0x000e620000004200 */
[----:B------:R-:W2:Y:S06]  /*198d0*/  MUFU.EX2 R82, R82 ;  /* 0x0000005200527308 */ /* 0x000eac0000000800 */
[C---:B----4-:R-:W-:Y:S04]  /*198e0*/  HMMA.16816.F32 R12, R40.reuse, R44, R12 ;  /* 0x0000002c280c723c */ /* 0x050fe8000000180c */
[----:B------:R-:W-:Y:S04]  /*198f0*/  MUFU.EX2 R96, R96 ;  /* 0x0000006000607308 */ /* 0x000fe80000000800 */
[C---:B------:R-:W-:Y:S01]  /*19900*/  HMMA.16816.F32 R16, R40.reuse, R46, R16 ;  /* 0x0000002e2810723c */ /* 0x040fe20000001810 */
[----:B------:R-:W3:Y:S05]  /*19910*/  LDSM.16.MT88.4 R44, [R164+0x7800] ;  /* 0x00780000a42c783b */ /* 0x000eea0000004200 */
[----:B------:R-:W4:Y:S02]  /*19920*/  MUFU.EX2 R89, R89 ;  /* 0x0000005900597308 */ /* 0x000f240000000800 */
[C---:B-----5:R-:W-:Y:S08]  /*19930*/  HMMA.16816.F32 R20, R40.reuse, R48, R20 ;  /* 0x000000302814723c */ /* 0x060ff00000001814 */
[C---:B------:R-:W-:Y:S01]  /*19940*/  HMMA.16816.F32 R24, R40.reuse, R50, R24 ;  /* 0x000000322818723c */ /* 0x040fe20000001818 */
[----:B------:R-:W-:Y:S01]  /*19950*/  MUFU.EX2 R91, R91 ;  /* 0x0000005b005b7308 */ /* 0x000fe20000000800 */
[----:B------:R-:W5:Y:S06]  /*19960*/  LDSM.16.MT88.4 R48, [R162+0x7800] ;  /* 0x00780000a230783b */ /* 0x000f6c0000004200 */
[C---:B-1----:R-:W-:Y:S03]  /*19970*/  HMMA.16816.F32 R28, R40.reuse, R52, R28 ;  /* 0x00000034281c723c */ /* 0x042fe6000000181c */
[----:B------:R-:W1:Y:S05]  /*19980*/  MUFU.EX2 R144, R144 ;  /* 0x0000009000907308 */ /* 0x000e6a0000000800 */
[----:B------:R-:W-:Y:S01]  /*19990*/  HMMA.16816.F32 R32, R40, R54, R32 ;  /* 0x000000362820723c */ /* 0x000fe20000001820 */
[----:B------:R-:W5:Y:S04]  /*199a0*/  LDSM.16.MT88.4 R52, [R161+0x7800] ;  /* 0x00780000a134783b */ /* 0x000f680000004200 */
[----:B------:R-:W-:Y:S02]  /*199b0*/  MUFU.EX2 R198, R198 ;  /* 0x000000c600c67308 */ /* 0x000fe40000000800 */
[----:B------:R-:W-:Y:S02]  /*199c0*/  F2FP.PACK_AB R41, R80, R79 ;  /* 0x0000004f5029723e */ /* 0x000fe400000000ff */
[----:B--2---:R-:W-:Y:S03]  /*199d0*/  F2FP.PACK_AB R43, R82, R83 ;  /* 0x00000053522b723e */ /* 0x004fe600000000ff */
[----:B----4-:R-:W-:Y:S01]  /*199e0*/  F2FP.PACK_AB R40, R89, R96 ;  /* 0x000000605928723e */ /* 0x010fe200000000ff */
[----:B------:R-:W-:Y:S02]  /*199f0*/  FADD.FTZ R96, R96, R75 ;  /* 0x0000004b60607221 */ /* 0x000fe40000010000 */
[----:B------:R-:W2:Y:S01]  /*19a00*/  MUFU.EX2 R113, R113 ;  /* 0x0000007100717308 */ /* 0x000ea20000000800 */
[----:B-1----:R-:W-:Y:S09]  /*19a10*/  F2FP.PACK_AB R42, R144, R91 ;  /* 0x0000005b902a723e */ /* 0x002ff200000000ff */
[----:B------:R-:W-:Y:S01]  /*19a20*/  MUFU.EX2 R150, R150 ;  /* 0x0000009600967308 */ /* 0x000fe20000000800 */
[C---:B---3--:R-:W-:Y:S08]  /*19a30*/  HMMA.16816.F32 R4, R40.reuse, R44, R4 ;  /* 0x0000002c2804723c */ /* 0x048ff00000001804 */
[C---:B------:R-:W-:Y:S01]  /*19a40*/  HMMA.16816.F32 R8, R40.reuse, R46, R8 ;  /* 0x0000002e2808723c */ /* 0x040fe20000001808 */
[----:B------:R-:W1:Y:S01]  /*19a50*/  LDSM.16.MT88.4 R44, [R160+0x7800] ;  /* 0x00780000a02c783b */ /* 0x000e620000004200 */
        /* <DEDUP_REMOVED lines=9> */
[----:B------:R-:W4:Y:S06]  /*19af0*/  LDSM.16.MT88.4 R52, [R162+0x8000] ;  /* 0x00800000a234783b */ /* 0x000f2c0000004200 */
[C---:B-1----:R-:W-:Y:S03]  /*19b00*/  HMMA.16816.F32 R28, R40.reuse, R44, R28 ;  /* 0x0000002c281c723c */ /* 0x042fe6000000181c */
[----:B------:R-:W1:Y:S05]  /*19b10*/  MUFU.EX2 R142, R142 ;  /* 0x0000008e008e7308 */ /* 0x000e6a0000000800 */
[----:B------:R-:W-:Y:S01]  /*19b20*/  HMMA.16816.F32 R32, R40, R46, R32 ;  /* 0x0000002e2820723c */ /* 0x000fe20000001820 */
[----:B------:R-:W4:Y:S04]  /*19b30*/  LDSM.16.MT88.4 R44, [R161+0x8000] ;  /* 0x00800000a12c783b */ /* 0x000f280000004200 */
[----:B------:R-:W-:Y:S02]  /*19b40*/  MUFU.EX2 R118, R118 ;  /* 0x0000007600767308 */ /* 0x000fe40000000800 */
[----:B--2---:R-:W-:Y:S02]  /*19b50*/  F2FP.PACK_AB R41, R113, R198 ;  /* 0x000000c67129723e */ /* 0x004fe400000000ff */
[----:B---3--:R-:W-:Y:S03]  /*19b60*/  F2FP.PACK_AB R43, R115, R150 ;  /* 0x00000096732b723e */ /* 0x008fe600000000ff */
[----:B-----5:R-:W-:Y:S03]  /*19b70*/  F2FP.PACK_AB R40, R148, R117 ;  /* 0x000000759428723e */ /* 0x020fe600000000ff */
[----:B------:R-:W-:Y:S01]  /*19b80*/  MUFU.EX2 R120, R120 ;  /* 0x0000007800787308 */ /* 0x000fe20000000800 */
[----:B-1----:R-:W-:Y:S09]  /*19b90*/  F2FP.PACK_AB R42, R142, R119 ;  /* 0x000000778e2a723e */ /* 0x002ff200000000ff */
[----:B------:R-:W1:Y:S01]  /*19ba0*/  MUFU.EX2 R111, R111 ;  /* 0x0000006f006f7308 */ /* 0x000e620000000800 */
[C---:B----4-:R-:W-:Y:S08]  /*19bb0*/  HMMA.16816.F32 R4, R40.reuse, R48, R4 ;  /* 0x000000302804723c */ /* 0x050ff00000001804 */
[C---:B------:R-:W-:Y:S01]  /*19bc0*/  HMMA.16816.F32 R8, R40.reuse, R50, R8 ;  /* 0x000000322808723c */ /* 0x040fe20000001808 */
[----:B------:R-:W2:Y:S01]  /*19bd0*/  LDSM.16.MT88.4 R48, [R160+0x8000] ;  /* 0x00800000a030783b */ /* 0x000ea20000004200 */
[----:B------:R-:W-:Y:S06]  /*19be0*/  MUFU.EX2 R114, R114 ;  /* 0x0000007200727308 */ /* 0x000fec0000000800 */
[C---:B------:R-:W-:Y:S04]  /*19bf0*/  HMMA.16816.F32 R12, R40.reuse, R52, R12 ;  /* 0x00000034280c723c */ /* 0x040fe8000000180c */
[----:B------:R-:W-:Y:S01]  /*19c00*/  MUFU.EX2 R131, R131 ;  /* 0x0000008300837308 */ /* 0x000fe20000000800 */
[----:B-1----:R-:W-:Y:S03]  /*19c10*/  F2FP.PACK_AB R39, R111, R120 ;  /* 0x000000786f27723e */ /* 0x002fe600000000ff */
[C---:B------:R-:W-:Y:S01]  /*19c20*/  HMMA.16816.F32 R16, R40.reuse, R54, R16 ;  /* 0x000000362810723c */ /* 0x040fe20000001810 */
[----:B------:R-:W1:Y:S05]  /*19c30*/  LDSM.16.MT88.4 R52, [R164+0x8800] ;  /* 0x00880000a434783b */ /* 0x000e6a0000004200 */
[----:B------:R-:W-:Y:S02]  /*19c40*/  MUFU.EX2 R110, R110 ;  /* 0x0000006e006e7308 */ /* 0x000fe40000000800 */
[C---:B------:R-:W-:Y:S08]  /*19c50*/  HMMA.16816.F32 R20, R40.reuse, R44, R20 ;  /* 0x0000002c2814723c */ /* 0x040ff00000001814 */
[C---:B------:R-:W-:Y:S01]  /*19c60*/  HMMA.16816.F32 R24, R40.reuse, R46, R24 ;  /* 0x0000002e2818723c */ /* 0x040fe20000001818 */
[----:B------:R-:W3:Y:S01]  /*19c70*/  LDSM.16.MT88.4 R44, [R162+0x8800] ;  /* 0x00880000a22c783b */ /* 0x000ee20000004200 */
[----:B------:R-:W4:Y:S06]  /*19c80*/  MUFU.EX2 R133, R133 ;  /* 0x0000008500857308 */ /* 0x000f2c0000000800 */
[C---:B--2---:R-:W-:Y:S04]  /*19c90*/  HMMA.16816.F32 R28, R40.reuse, R48, R28 ;  /* 0x00000030281c723c */ /* 0x044fe8000000181c */
[----:B------:R-:W-:Y:S04]  /*19ca0*/  MUFU.EX2 R104, R104 ;  /* 0x0000006800687308 */ /* 0x000fe80000000800 */
[----:B------:R-:W-:Y:S01]  /*19cb0*/  HMMA.16816.F32 R32, R40, R50, R32 ;  /* 0x000000322820723c */ /* 0x000fe20000001820 */
[----:B------:R-:W2:Y:S05]  /*19cc0*/  LDSM.16.MT88.4 R48, [R160+0x8800] ;  /* 0x00880000a030783b */ /* 0x000eaa0000004200 */
[----:B------:R-:W5:Y:S01]  /*19cd0*/  MUFU.EX2 R107, R66 ;  /* 0x00000042006b7308 */ /* 0x000f620000000800 */
[----:B------:R-:W-:Y:S02]  /*19ce0*/  F2FP.PACK_AB R41, R138, R121 ;  /* 0x000000798a29723e */ /* 0x000fe400000000ff */
[----:B------:R-:W-:Y:S03]  /*19cf0*/  F2FP.PACK_AB R43, R123, R130 ;  /* 0x000000827b2b723e */ /* 0x000fe600000000ff */
[----:B------:R-:W-:Y:S02]  /*19d00*/  F2FP.PACK_AB R40, R128, R125 ;  /* 0x0000007d8028723e */ /* 0x000fe400000000ff */
[----:B------:R-:W-:Y:S02]  /*19d10*/  F2FP.PACK_AB R42, R127, R126 ;  /* 0x0000007e7f2a723e */ /* 0x000fe400000000ff */
[----:B----4-:R-:W-:Y:S05]  /*19d20*/  F2FP.PACK_AB R38, R133, R110 ;  /* 0x0000006e8526723e */ /* 0x010fea00000000ff */
[C---:B-1----:R-:W-:Y:S08]  /*19d30*/  HMMA.16816.F32 R4, R40.reuse, R52, R4 ;  /* 0x000000342804723c */ /* 0x042ff00000001804 */
[C---:B------:R-:W-:Y:S01]  /*19d40*/  HMMA.16816.F32 R8, R40.reuse, R54, R8 ;  /* 0x000000362808723c */ /* 0x040fe20000001808 */
[----:B------:R-:W-:Y:S07]  /*19d50*/  LDSM.16.MT88.4 R52, [R162+0x9000] ;  /* 0x00900000a234783b */ /* 0x000fee0000004200 */
[C---:B---3--:R-:W-:Y:S08]  /*19d60*/  HMMA.16816.F32 R12, R40.reuse, R44, R12 ;  /* 0x0000002c280c723c */ /* 0x048ff0000000180c */
[C---:B------:R-:W-:Y:S01]  /*19d70*/  HMMA.16816.F32 R16, R40.reuse, R46, R16 ;  /* 0x0000002e2810723c */ /* 0x040fe20000001810 */
[----:B------:R-:W1:Y:S07]  /*19d80*/  LDSM.16.MT88.4 R44, [R164+0x9000] ;  /* 0x00900000a42c783b */ /* 0x000e6e0000004200 */
[C---:B------:R-:W-:Y:S08]  /*19d90*/  HMMA.16816.F32 R20, R40.reuse, R56, R20 ;  /* 0x000000382814723c */ /* 0x040ff00000001814 */
[C---:B------:R-:W-:Y:S01]  /*19da0*/  HMMA.16816.F32 R24, R40.reuse, R58, R24 ;  /* 0x0000003a2818723c */ /* 0x040fe20000001818 */
[----:B------:R-:W3:Y:S07]  /*19db0*/  LDSM.16.MT88.4 R56, [R161+0x9000] ;  /* 0x00900000a138783b */ /* 0x000eee0000004200 */
[C---:B--2---:R-:W-:Y:S07]  /*19dc0*/  HMMA.16816.F32 R28, R40.reuse, R48, R28 ;  /* 0x00000030281c723c */ /* 0x044fee000000181c */
[--C-:B------:R-:W-:Y:S01]  /*19dd0*/  FFMA.FTZ R48, R37, c[0x0][0x23c], -R103.reuse ;  /* 0x00008f0025307a23 */ /* 0x100fe20000010867 */
[----:B------:R-:W-:Y:S01]  /*19de0*/  HMMA.16816.F32 R32, R40, R50, R32 ;  /* 0x000000322820723c */ /* 0x000fe20000001820 */
[----:B------:R-:W2:Y:S03]  /*19df0*/  LDSM.16.MT88.4 R40, [R160+0x9000] ;  /* 0x00900000a028783b */ /* 0x000ea60000004200 */
[----:B------:R-:W-:Y:S01]  /*19e00*/  F2FP.PACK_AB R37, R118, R129 ;  /* 0x000000817625723e */ /* 0x000fe200000000ff */
[----:B------:R-:W-:Y:S01]  /*19e10*/  FFMA.FTZ R103, R36, c[0x0][0x23c], -R103 ;  /* 0x00008f0024677a23 */ /* 0x000fe20000010867 */
[----:B------:R-:W-:Y:S01]  /*19e20*/  F2FP.PACK_AB R36, R131, R114 ;  /* 0x000000728324723e */ /* 0x000fe200000000ff */
[----:B------:R-:W-:Y:S06]  /*19e30*/  MUFU.EX2 R48, R48 ;  /* 0x0000003000307308 */ /* 0x000fec0000000800 */
[C---:B-1----:R-:W-:Y:S04]  /*19e40*/  HMMA.16816.F32 R4, R36.reuse, R44, R4 ;  /* 0x0000002c2404723c */ /* 0x042fe80000001804 */
[----:B------:R-:W1:Y:S03]  /*19e50*/  MUFU.EX2 R103, R103 ;  /* 0x0000006700677308 */ /* 0x000e660000000800 */
[--C-:B------:R-:W-:Y:S01]  /*19e60*/  FFMA.FTZ R44, R64, c[0x0][0x23c], -R65.reuse ;  /* 0x00008f00402c7a23 */ /* 0x100fe20000010841 */
[C---:B------:R-:W-:Y:S04]  /*19e70*/  HMMA.16816.F32 R8, R36.reuse, R46, R8 ;  /* 0x0000002e2408723c */ /* 0x040fe80000001808 */
[----:B------:R-:W-:Y:S02]  /*19e80*/  FFMA.FTZ R45, R62, c[0x0][0x23c], -R65 ;  /* 0x00008f003e2d7a23 */ /* 0x000fe40000010841 */
[----:B------:R-:W-:Y:S01]  /*19e90*/  MUFU.EX2 R44, R44 ;  /* 0x0000002c002c7308 */ /* 0x000fe20000000800 */
[----:B------:R-:W-:Y:S01]  /*19ea0*/  FADD.FTZ R47, R90, R93 ;  /* 0x0000005d5a2f7221 */ /* 0x000fe20000010000 */
[C---:B------:R-:W-:Y:S01]  /*19eb0*/  HMMA.16816.F32 R12, R36.reuse, R52, R12 ;  /* 0x00000034240c723c */ /* 0x040fe2000000180c */
[----:B------:R-:W4:Y:S03]  /*19ec0*/  LDSM.16.MT88.4 R92, [R164+0x9800] ;  /* 0x00980000a45c783b */ /* 0x000f260000004200 */
[--C-:B------:R-:W-:Y:S02]  /*19ed0*/  FFMA.FTZ R46, R63, c[0x0][0x23c], -R65.reuse ;  /* 0x00008f003f2e7a23 */ /* 0x100fe40000010841 */
[----:B------:R-:W-:Y:S02]  /*19ee0*/  FFMA.FTZ R65, R60, c[0x0][0x23c], -R65 ;  /* 0x00008f003c417a23 */ /* 0x000fe40000010841 */
[C---:B------:R-:W-:Y:S01]  /*19ef0*/  HMMA.16816.F32 R16, R36.reuse, R54, R16 ;  /* 0x000000362410723c */ /* 0x040fe20000001810 */
[----:B------:R-:W1:Y:S03]  /*19f00*/  MUFU.EX2 R45, R45 ;  /* 0x0000002d002d7308 */ /* 0x000e660000000800 */
[----:B------:R-:W-:Y:S04]  /*19f10*/  FADD.FTZ R88, R88, R47 ;  /* 0x0000002f58587221 */ /* 0x000fe80000010000 */
[C---:B---3--:R-:W-:Y:S03]  /*19f20*/  HMMA.16816.F32 R20, R36.reuse, R56, R20 ;  /* 0x000000382414723c */ /* 0x048fe60000001814 */
[----:B------:R-:W-:Y:S01]  /*19f30*/  MUFU.EX2 R46, R46 ;  /* 0x0000002e002e7308 */ /* 0x000fe20000000800 */
[----:B------:R-:W-:Y:S04]  /*19f40*/  FADD.FTZ R88, R67, R88 ;  /* 0x0000005843587221 */ /* 0x000fe80000010000 */
[C---:B------:R-:W-:Y:S04]  /*19f50*/  HMMA.16816.F32 R24, R36.reuse, R58, R24 ;  /* 0x0000003a2418723c */ /* 0x040fe80000001818 */
[----:B------:R-:W-:Y:S01]  /*19f60*/  FADD.FTZ R69, R69, R88 ;  /* 0x0000005845457221 */ /* 0x000fe20000010000 */
[----:B------:R-:W3:Y:S03]  /*19f70*/  MUFU.EX2 R65, R65 ;  /* 0x0000004100417308 */ /* 0x000ee60000000800 */
[----:B------:R-:W-:Y:S01]  /*19f80*/  FADD.FTZ R70, R70, R69 ;  /* 0x0000004546467221 */ /* 0x000fe20000010000 */
[C---:B--2---:R-:W-:Y:S03]  /*19f90*/  HMMA.16816.F32 R28, R36.reuse, R40, R28 ;  /* 0x00000028241c723c */ /* 0x044fe6000000181c */
[----:B------:R-:W-:Y:S01]  /*19fa0*/  FADD.FTZ R71, R71, R70 ;  /* 0x0000004647477221 */ /* 0x000fe20000010000 */
[----:B-----5:R-:W-:Y:S03]  /*19fb0*/  F2FP.PACK_AB R69, R107, R104 ;  /* 0x000000686b45723e */ /* 0x020fe600000000ff */
[----:B------:R-:W-:Y:S01]  /*19fc0*/  FADD.FTZ R68, R68, R71 ;  /* 0x0000004744447221 */ /* 0x000fe20000010000 */
[----:B------:R-:W-:Y:S04]  /*19fd0*/  HMMA.16816.F32 R32, R36, R42, R32 ;  /* 0x0000002a2420723c */ /* 0x000fe80000001820 */
[----:B------:R-:W-:Y:S01]  /*19fe0*/  FADD.FTZ R41, R79, R68 ;  /* 0x000000444f297221 */ /* 0x000fe20000010000 */
[----:B-1----:R-:W-:Y:S01]  /*19ff0*/  F2FP.PACK_AB R71, R103, R48 ;  /* 0x000000306747723e */ /* 0x002fe200000000ff */
[----:B------:R-:W1:Y:S01]  /*1a000*/  LDSM.16.MT88.4 R76, [R161+0x9800] ;  /* 0x00980000a14c783b */ /* 0x000e620000004200 */
[----:B------:R-:W-:Y:S01]  /*1a010*/  FADD.FTZ R36, R89, R96 ;  /* 0x0000006059247221 */ /* 0x000fe20000010000 */
[----:B------:R-:W-:Y:S01]  /*1a020*/  F2FP.PACK_AB R68, R45, R44 ;  /* 0x0000002c2d44723e */ /* 0x000fe200000000ff */
[----:B------:R-:W-:Y:S03]  /*1a030*/  FADD.FTZ R80, R80, R41 ;  /* 0x0000002950507221 */ /* 0x000fe60000010000 */
[----:B------:R-:W-:Y:S01]  /*1a040*/  FADD.FTZ R91, R91, R36 ;  /* 0x000000245b5b7221 */ /* 0x000fe20000010000 */
[----:B---3--:R-:W-:Y:S01]  /*1a050*/  F2FP.PACK_AB R70, R65, R46 ;  /* 0x0000002e4146723e */ /* 0x008fe200000000ff */
[----:B------:R-:W-:Y:S02]  /*1a060*/  FADD.FTZ R83, R83, R80 ;  /* 0x0000005053537221 */ /* 0x000fe40000010000 */
[----:B------:R-:W-:Y:S02]  /*1a070*/  FADD.FTZ R144, R144, R91 ;  /* 0x0000005b90907221 */ /* 0x000fe40000010000 */
[----:B------:R-:W-:Y:S02]  /*1a080*/  FADD.FTZ R83, R82, R83 ;  /* 0x0000005352537221 */ /* 0x000fe40000010000 */
[C---:B----4-:R-:W-:Y:S01]  /*1a090*/  HMMA.16816.F32 R96, R68.reuse, R92, R4 ;  /* 0x0000005c4460723c */ /* 0x050fe20000001804 */
[----:B------:R-:W2:Y:S04]  /*1a0a0*/  LDSM.16.MT88.4 R4, [R160+0x9800] ;  /* 0x00980000a004783b */ /* 0x000ea80000004200 */
        /* <DEDUP_REMOVED lines=39> */
[----:B------:R-:W-:Y:S01]  /*1a320*/  FADD.FTZ R190, R65, R46 ;  /* 0x0000002e41be7221 */ /* 0x000fe20000010000 */
[----:B------:R-:W-:-:S05]  /*1a330*/  @P0 BRA `(.L_x_6980) ;  /* 0xffffbac000000947 */ /* 0x000fca000383ffff */
.L_x_6976:
        /* <DEDUP_REMOVED lines=129> */
.L_x_6981:
[----:B------:R-:W2:Y:S04]  /*1ab50*/  S2R R3, SR_CTAID.Z ;  /* 0x0000000000037919 */ /* 0x000ea80000002700 */
[----:B------:R-:W2:Y:S02]  /*1ab60*/  S2R R2, SR_CTAID.Y ;  /* 0x0000000000027919 */ /* 0x000ea40000002600 */
[----:B--2---:R-:W-:-:S04]  /*1ab70*/  IMAD R4, R2, c[0x0][0x1c0], R3 ;  /* 0x0000700002047a24 */ /* 0x004fc800078e0203 */
[----:B------:R-:W-:Y:S02]  /*1ab80*/  IMAD R4, R4, c[0x0][0x214], RZ ;  /* 0x0000850004047a24 */ /* 0x000fe400078e02ff */
.L_x_6982:
        /* <DEDUP_REMOVED lines=37> */
.L_x_6984:
[----:B------:R-:W-:Y:S05]  /*1ade0*/  BSYNC B0 ;  /* 0x0000000000007941 */ /* 0x000fea0003800000 */
.L_x_6983:
        /* <DEDUP_REMOVED lines=32> */
.L_x_6986:
[----:B------:R-:W-:Y:S05]  /*1aff0*/  BSYNC B0 ;  /* 0x0000000000007941 */ /* 0x000fea0003800000 */
.L_x_6985:
        /* <DEDUP_REMOVED lines=15> */
.L_x_6988:
[----:B------:R-:W-:Y:S05]  /*1b0f0*/  BSYNC B0 ;  /* 0x0000000000007941 */ /* 0x000fea0003800000 */
.L_x_6987:
        /* <DEDUP_REMOVED lines=15> */
.L_x_6990:
[----:B------:R-:W-:Y:S05]  /*1b1f0*/  BSYNC B0 ;  /* 0x0000000000007941 */ /* 0x000fea0003800000 */
.L_x_6989:
        /* <DEDUP_REMOVED lines=15> */
.L_x_6991:
        /* <DEDUP_REMOVED lines=9> */
.L_x_7815:


//--------------------- .text._ZN5flash24flash_fwd_splitkv_kernelI23Flash_fwd_kernel_traitsILi64ELi64ELi128ELi4ELb0ELb0EN7cutlass6half_tE19Flash_kernel_traitsILi64ELi64ELi128ELi4ES3_EELb1ELb0ELb0ELb0ELb1ELb0ELb1ELb0EEEvNS_16Flash_fwd_paramsE --------------------------
	.section	.text._ZN5flash24flash_fwd_splitkv_kernelI23Flash_fwd_kernel_traitsILi64ELi64ELi128ELi4ELb0ELb0EN7cutlass6half_tE19Flash_kernel_traitsILi64ELi64ELi128ELi4ES3_EELb1ELb0ELb0ELb0ELb1ELb0ELb1ELb0EEEvNS_16Flash_fwd_paramsE,"ax",@progbits
	.sectioninfo	@"SHI_REGISTERS=222"
	.align	128
        .global         _ZN5flash24flash_fwd_splitkv_kernelI23Flash_fwd_kernel_traitsILi64ELi64ELi128ELi4ELb0ELb0EN7cutlass6half_tE19Flash_kernel_traitsILi64ELi64ELi128ELi4ES3_EELb1ELb0ELb0ELb0ELb1ELb0ELb1ELb0EEEvNS_16Flash_fwd_paramsE
        .type           _ZN5flash24flash_fwd_splitkv_kernelI23Flash_fwd_kernel_traitsILi64ELi64ELi128ELi4ELb0ELb0EN7cutlass6half_tE19Flash_kernel_traitsILi64ELi64ELi128ELi4ES3_EELb1ELb0ELb0ELb0ELb1ELb0ELb1ELb0EEEvNS_16Flash_fwd_paramsE,@function
        .size           _ZN5flash24flash_fwd_splitkv_kernelI23Flash_fwd_kernel_traitsILi64ELi64ELi128ELi4ELb0ELb0EN7cutlass6half_tE19Flash_kernel_traitsILi64ELi64ELi128ELi4ES3_EELb1ELb0ELb0ELb0ELb1ELb0ELb1ELb0EEEvNS_16Flash_fwd_paramsE,(.L_x_7816 - _ZN5flash24flash_fwd_splitkv_kernelI23Flash_fwd_kernel_traitsILi64ELi64ELi128ELi4ELb0ELb0EN7cutlass6half_tE19Flash_kernel_traitsILi64ELi64ELi128ELi4ES3_EELb1ELb0ELb0ELb0ELb1ELb0ELb1ELb0EEEvNS_16Flash_fwd_paramsE)
        .other          _ZN5flash24flash_fwd_splitkv_kernelI23Flash_fwd_kernel_traitsILi64ELi64ELi128ELi4ELb0ELb0EN7cutlass6half_tE19Flash_kernel_traitsILi64ELi64ELi128ELi4ES3_EELb1ELb0ELb0ELb0ELb1ELb0ELb1ELb0EEEvNS_16Flash_fwd_paramsE,@"STO_CUDA_ENTRY STV_DEFAULT"
_ZN5flash24flash_fwd_splitkv_kernelI23Flash_fwd_kernel_traitsILi64ELi64ELi128ELi4ELb0ELb0EN7cutlass6half_tE19Flash_kernel_traitsILi64ELi64ELi128ELi4ES3_EELb1ELb0ELb0ELb0ELb1ELb0ELb1ELb0EEEvNS_16Flash_fwd_paramsE:
.text._ZN5flash24flash_fwd_splitkv_kernelI23Flash_fwd_kernel_traitsILi64ELi64ELi128ELi4ELb0ELb0EN7cutlass6half_tE19Flash_kernel_traitsILi64ELi64ELi128ELi4ES3_EELb1ELb0ELb0ELb0ELb1ELb0ELb1ELb0EEEvNS_16Flash_fwd_paramsE:
[----:B------:R-:W-:Y:S02]  /*0000*/  MOV R1, c[0x0][0x28] ;  /* 0x00000a0000017a02 */ /* 0x000fe40000000f00 */
[----:B------:R-:W1:Y:S01]  /*0010*/  I2F.U32.RP R2, c[0x0][0x1c0] ;  /* 0x0000700000027b06 */ /* 0x000e620000209000 */
[----:B------:R-:W2:Y:S01]  /*0020*/  S2R R3, SR_CTAID.Z ;  /* 0x0000000000037919 */ /* 0x000ea20000002700 */
[----:B------:R-:W-:Y:S01]  /*0030*/  IMAD.MOV.U32 R4, RZ, RZ, RZ ;  /* 0x000000ffff047224 */ /* 0x000fe200078e00ff */
[----:B------:R-:W-:Y:S01]  /*0040*/  ISETP.NE.U32.AND P1, PT, RZ, c[0x0][0x1c0], PT ;  /* 0x00007000ff007a0c */ /* 0x000fe20003f25070 */
[----:B------:R-:W-:-:S04]  /*0050*/  ULDC.64 UR12, c[0x0][0x118] ;  /* 0x00004600000c7ab9 */ /* 0x000fc80000000a00 */
[----:B-1----:R-:W1:Y:S02]  /*0060*/  MUFU.RCP R5, R2 ;  /* 0x0000000200057308 */ /* 0x002e640000001000 */
[----:B-1----:R-:W-:Y:S01]  /*0070*/  IADD3 R5, R5, 0xffffffe, RZ ;  /* 0x0ffffffe05057810 */ /* 0x002fe20007ffe0ff */
[----:B------:R-:W1:Y:S05]  /*0080*/  LDC.U8 R2, c[0x0][0x312] ;  /* 0x0000c480ff027b82 */ /* 0x000e6a0000000000 */
[----:B------:R-:W3:Y:S02]  /*0090*/  F2I.FTZ.U32.TRUNC.NTZ R5, R5 ;  /* 0x0000000500057305 */ /* 0x000ee4000021f000 */
[----:B---3--:R-:W-:Y:S01]  /*00a0*/  IMAD.MOV R0, RZ, RZ, -R5 ;  /* 0x000000ffff007224 */ /* 0x008fe200078e0a05 */
[----:B-1----:R-:W-:-:S03]  /*00b0*/  ISETP.NE.AND P3, PT, R2, RZ, PT ;  /* 0x000000ff0200720c */ /* 0x002fc60003f65270 */
[----:B------:R-:W-:-:S04]  /*00c0*/  IMAD R7, R0, c[0x0][0x1c0], RZ ;  /* 0x0000700000077a24 */ /* 0x000fc800078e02ff */
        /* <DEDUP_REMOVED lines=8> */
[----:B------:R-:W-:Y:S01]  /*0150*/  ISETP.GE.U32.AND P0, PT, R0, c[0x0][0x1c0], PT ;  /* 0x0000700000007a0c */ /* 0x000fe20003f06070 */
[----:B------:R-:W-:Y:S01]  /*0160*/  IMAD.MOV.U32 R0, RZ, RZ, 0x4 ;  /* 0x00000004ff007424 */ /* 0x000fe200078e00ff */
        /* <DEDUP_REMOVED lines=11> */
[----:B------:R-:W2:Y:S04]  /*0220*/  @P2 LDG.E R5, [R12.64] ;  /* 0x0000000c0c052981 */ /* 0x000ea8000c1e1900 */
[----:B------:R-:W2:Y:S01]  /*0230*/  @P2 LDG.E R4, [R12.64+0x4] ;  /* 0x0000040c0c042981 */ /* 0x000ea2000c1e1900 */
[----:B------:R-:W-:-:S04]  /*0240*/  MOV R9, RZ ;  /* 0x000000ff00097202 */ /* 0x000fc80000000f00 */
[----:B------:R1:W5:Y:S02]  /*0250*/  @!P1 LDG.E R2, [R6.64] ;  /* 0x0000000c06029981 */ /* 0x000364000c1e1900 */
[----:B------:R-:W-:Y:S02]  /*0260*/  @P0 IMAD.WIDE R10, R175, R0, c[0x0][0x250] ;  /* 0x00009400af0a0625 */ /* 0x000fe400078e0200 */
[----:B------:R-:W3:Y:S04]  /*0270*/  S2R R31, SR_CTAID.X ;  /* 0x00000000001f7919 */ /* 0x000ee80000002500 */
[----:B------:R1:W5:Y:S01]  /*0280*/  @P0 LDG.E R9, [R10.64] ;  /* 0x0000000c0a090981 */ /* 0x000362000c1e1900 */
[----:B------:R-:W-:-:S03]  /*0290*/  ISETP.NE.U32.AND P0, PT, RZ, c[0x0][0x248], PT ;  /* 0x00009200ff007a0c */ /* 0x000fc60003f05070 */
[----:B------:R-:W4:Y:S01]  /*02a0*/  S2R R8, SR_CTAID.Y ;  /* 0x0000000000087919 */ /* 0x000f220000002600 */
[----:B------:R-:W-:Y:S01]  /*02b0*/  ISETP.NE.AND.EX P0, PT, RZ, c[0x0][0x24c], PT, P0 ;  /* 0x00009300ff007a0c */ /* 0x000fe20003f05300 */
[----:B------:R-:W-:-:S04]  /*02c0*/  IMAD.MOV R24, RZ, RZ, -R175 ;  /* 0x000000ffff187224 */ /* 0x000fc800078e0aaf */
[----:B------:R-:W-:Y:S01]  /*02d0*/  IMAD R24, R24, c[0x0][0x1c0], R3 ;  /* 0x0000700018187a24 */ /* 0x000fe200078e0203 */
[----:B--2---:R-:W-:Y:S01]  /*02e0*/  @P2 IADD3 R131, R4, -R5, RZ ;  /* 0x8000000504832210 */ /* 0x004fe20007ffe0ff */
[----:B------:R-:W-:-:S06]  /*02f0*/  @!P2 IMAD.MOV.U32 R131, RZ, RZ, c[0x0][0x214] ;  /* 0x00008500ff83a624 */ /* 0x000fcc00078e00ff */
[----:B------:R-:W-:Y:S05]  /*0300*/  @!P0 BRA `(.L_x_6992) ;  /* 0x0000004000008947 */ /* 0x000fea0003800000 */
[----:B-1-34-:R-:W2:Y:S02]  /*0310*/  @P3 LDG.E R3, [R6.64+0x4] ;  /* 0x0000040c06033981 */ /* 0x01aea4000c1e1900 */
[----:B--2--5:R-:W-:-:S06]  /*0320*/  @P3 IADD3 R3, R3, -R2, RZ ;  /* 0x8000000203033210 */ /* 0x024fcc0007ffe0ff */
[----:B------:R1:W5:Y:S01]  /*0330*/  @!P3 LDG.E R3, [R6.64] ;  /* 0x0000000c0603b981 */ /* 0x000362000c1e1900 */
[----:B------:R-:W-:Y:S05]  /*0340*/  BRA `(.L_x_6993) ;  /* 0x0000001000007947 */ /* 0x000fea0003800000 */
.L_x_6992:
[----:B-1-34-:R-:W-:Y:S02]  /*0350*/  MOV R3, c[0x0][0x218] ;  /* 0x0000860000037a02 */ /* 0x01afe40000000f00 */
.L_x_6993:
        /* <DEDUP_REMOVED lines=63> */
[----:B------:R-:W-:Y:S02]  /*0750*/  LOP3.LUT R3, R0, 0x3ffffff0, RZ, 0xc0, !PT ;  /* 0x3ffffff000037812 */ /* 0x000fe400078ec0ff */
[----:B------:R-:W-:-:S03]  /*0760*/  SHF.R.S32.HI R0, RZ, 0x4, R0 ;  /* 0x00000004ff007819 */ /* 0x000fc60000011400 */
[----:B------:R-:W-:Y:S01]  /*0770*/  IMAD.IADD R6, R128, 0x1, -R3 ;  /* 0x0000000180067824 */ /* 0x000fe200078e0a03 */
[C---:B------:R-:W-:Y:S01]  /*0780*/  IADD3 R16, R0.reuse, 0x8, RZ ;  /* 0x0000000800107810 */ /* 0x040fe20007ffe0ff */
[----:B------:R-:W-:Y:S01]  /*0790*/  IMAD R3, R175, c[0x0][0x1c0], R24 ;  /* 0x00007000af037a24 */ /* 0x000fe200078e0218 */
[----:B------:R-:W-:Y:S01]  /*07a0*/  IADD3 R12, R0, 0x18, RZ ;  /* 0x00000018000c7810 */ /* 0x000fe20007ffe0ff */
[----:B------:R-:W-:Y:S01]  /*07b0*/  IMAD.SHL.U32 R6, R6, 0x4, RZ ;  /* 0x0000000406067824 */ /* 0x000fe200078e00ff */
[----:B------:R-:W-:Y:S01]  /*07c0*/  IADD3 R14, R0, 0x10, RZ ;  /* 0x00000010000e7810 */ /* 0x000fe20007ffe0ff */
[----:B------:R-:W-:Y:S01]  /*07d0*/  IMAD R3, R3, c[0x0][0x214], R132 ;  /* 0x0000850003037a24 */ /* 0x000fe200078e0284 */
[----:B------:R-:W-:Y:S02]  /*07e0*/  ISETP.GE.AND P5, PT, R16, R131, PT ;  /* 0x000000831000720c */ /* 0x000fe40003fa6270 */
[----:B------:R-:W-:Y:S01]  /*07f0*/  SHF.R.S32.HI R7, RZ, 0x1f, R6 ;  /* 0x0000001fff077819 */ /* 0x000fe20000011406 */
[----:B------:R-:W-:Y:S01]  /*0800*/  IMAD R2, R3, c[0x0][0x22c], RZ ;  /* 0x00008b0003027a24 */ /* 0x000fe200078e02ff */
[----:B------:R-:W-:-:S02]  /*0810*/  IADD3 R10, R0, 0x20, RZ ;  /* 0x00000020000a7810 */ /* 0x000fc40007ffe0ff */
[CC--:B------:R-:W-:Y:S01]  /*0820*/  ISETP.GE.AND P2, PT, R0.reuse, R131.reuse, PT ;  /* 0x000000830000720c */ /* 0x0c0fe20003f46270 */
[----:B------:R-:W-:Y:S01]  /*0830*/  IMAD.WIDE R6, R0, 0x40, R6 ;  /* 0x0000004000067825 */ /* 0x000fe200078e0206 */
[-C--:B------:R-:W-:Y:S02]  /*0840*/  ISETP.GE.AND P1, PT, R14, R131.reuse, PT ;  /* 0x000000830e00720c */ /* 0x080fe40003f26270 */
[----:B------:R-:W-:Y:S02]  /*0850*/  ISETP.GE.AND P4, PT, R10, R131, PT ;  /* 0x000000830a00720c */ /* 0x000fe40003f86270 */
[----:B------:R-:W-:Y:S02]  /*0860*/  IADD3 R5, P0, R2, R6, RZ ;  /* 0x0000000602057210 */ /* 0x000fe40007f1e0ff */
[----:B------:R-:W-:Y:S02]  /*0870*/  IADD3 R8, R0, 0x28, RZ ;  /* 0x0000002800087810 */ /* 0x000fe40007ffe0ff */
[----:B------:R-:W-:-:S02]  /*0880*/  LEA.HI.X.SX32 R2, R2, R7, 0x1, P0 ;  /* 0x0000000702027211 */ /* 0x000fc400000f0eff */
[C---:B------:R-:W-:Y:S02]  /*0890*/  LEA R4, P0, R5.reuse, c[0x0][0x1d8], 0x2 ;  /* 0x0000760005047a11 */ /* 0x040fe400078010ff */
        /* <DEDUP_REMOVED lines=15> */
[----:B------:R-:W-:Y:S02]  /*0990*/  ISETP.GE.OR P4, PT, R14, R131, P6 ;  /* 0x000000830e00720c */ /* 0x000fe40003786670 */
[----:B------:R-:W-:Y:S01]  /*09a0*/  LEA.HI.X.SX32 R14, R0, R7, 0x1, P0 ;  /* 0x00000007000e7211 */ /* 0x000fe200000f0eff */
[----:B------:R-:W-:Y:S01]  /*09b0*/  @!P3 STG.E.128 [R4.64+0x2800], RZ ;  /* 0x002800ff0400b986 */ /* 0x000fe2000c101d0c */
[C---:B------:R-:W-:Y:S02]  /*09c0*/  LEA R16, P0, R3.reuse, c[0x0][0x208], 0x2 ;  /* 0x0000820003107a11 */ /* 0x040fe400078010ff */
[-C--:B------:R-:W-:Y:S01]  /*09d0*/  ISETP.GE.OR P3, PT, R12, R131.reuse, P6 ;  /* 0x000000830c00720c */ /* 0x080fe20003766670 */
[----:B------:R-:W-:Y:S01]  /*09e0*/  @!P2 STG.E.128 [R4.64+0x3000], RZ ;  /* 0x003000ff0400a986 */ /* 0x000fe2000c101d0c */
[----:B------:R-:W-:Y:S01]  /*09f0*/  LEA.HI.X R17, R3, c[0x0][0x20c], R14, 0x2, P0 ;  /* 0x0000830003117a11 */ /* 0x000fe200000f140e */
[----:B------:R-:W-:Y:S01]  /*0a00*/  @!P5 IMAD.MOV.U32 R3, RZ, RZ, -0x800000 ;  /* 0xff800000ff03d424 */ /* 0x000fe200078e00ff */
[-C--:B------:R-:W-:Y:S01]  /*0a10*/  ISETP.GE.OR P2, PT, R10, R131.reuse, P6 ;  /* 0x000000830a00720c */ /* 0x080fe20003746670 */
[----:B------:R1:W-:Y:S01]  /*0a20*/  @!P1 STG.E.128 [R4.64+0x3800], RZ ;  /* 0x003800ff04009986 */ /* 0x0003e2000c101d0c */
[-C--:B------:R-:W-:Y:S01]  /*0a30*/  ISETP.GE.OR P1, PT, R8, R131.reuse, P6 ;  /* 0x000000830800720c */ /* 0x080fe20003726670 */
[----:B------:R-:W-:Y:S01]  /*0a40*/  @!P4 IMAD.MOV.U32 R15, RZ, RZ, -0x800000 ;  /* 0xff800000ff0fc424 */ /* 0x000fe200078e00ff */
[-C--:B------:R-:W-:Y:S01]  /*0a50*/  ISETP.GE.OR P0, PT, R6, R131.reuse, P6 ;  /* 0x000000830600720c */ /* 0x080fe20003706670 */
[----:B------:R2:W-:Y:S01]  /*0a60*/  @!P5 STG.E [R16.64+0x20], R3 ;  /* 0x000020031000d986 */ /* 0x0005e2000c10190c */
[----:B------:R-:W-:-:S02]  /*0a70*/  ISETP.GE.OR P5, PT, R0, R131, P6 ;  /* 0x000000830000720c */ /* 0x000fc400037a6670 */
[----:B------:R-:W-:Y:S01]  /*0a80*/  ISETP.GE.OR P6, PT, R2, R131, P6 ;  /* 0x000000830200720c */ /* 0x000fe200037c6670 */
[----:B------:R-:W-:Y:S01]  /*0a90*/  @!P3 IMAD.MOV.U32 R13, RZ, RZ, -0x800000 ;  /* 0xff800000ff0db424 */ /* 0x000fe200078e00ff */
[----:B------:R2:W-:Y:S03]  /*0aa0*/  @!P4 STG.E [R16.64+0x40], R15 ;  /* 0x0000400f1000c986 */ /* 0x0005e6000c10190c */
[----:B------:R-:W-:Y:S01]  /*0ab0*/  @!P2 IMAD.MOV.U32 R11, RZ, RZ, -0x800000 ;  /* 0xff800000ff0ba424 */ /* 0x000fe200078e00ff */
[----:B------:R2:W-:Y:S01]  /*0ac0*/  @!P3 STG.E [R16.64+0x60], R13 ;  /* 0x0000600d1000b986 */ /* 0x0005e2000c10190c */
[----:B------:R-:W-:Y:S02]  /*0ad0*/  @!P1 IMAD.MOV.U32 R9, RZ, RZ, -0x800000 ;  /* 0xff800000ff099424 */ /* 0x000fe400078e00ff */
[----:B------:R-:W-:Y:S01]  /*0ae0*/  @!P0 IMAD.MOV.U32 R7, RZ, RZ, -0x800000 ;  /* 0xff800000ff078424 */ /* 0x000fe200078e00ff */
[----:B------:R2:W-:Y:S04]  /*0af0*/  @!P2 STG.E [R16.64+0x80], R11 ;  /* 0x0000800b1000a986 */ /* 0x0005e8000c10190c */
[----:B------:R2:W-:Y:S01]  /*0b00*/  @!P1 STG.E [R16.64+0xa0], R9 ;  /* 0x0000a00910009986 */ /* 0x0005e2000c10190c */
[----:B-1----:R-:W-:-:S03]  /*0b10*/  @!P5 IMAD.MOV.U32 R5, RZ, RZ, -0x800000 ;  /* 0xff800000ff05d424 */ /* 0x002fc600078e00ff */
[----:B------:R2:W-:Y:S04]  /*0b20*/  @!P0 STG.E [R16.64+0xc0], R7 ;  /* 0x0000c00710008986 */ /* 0x0005e8000c10190c */
[----:B------:R2:W-:Y:S01]  /*0b30*/  @!P5 STG.E [R16.64], R5 ;  /* 0x000000051000d986 */ /* 0x0005e2000c10190c */
[----:B------:R-:W-:Y:S05]  /*0b40*/  @P6 EXIT ;  /* 0x000000000000694d */ /* 0x000fea0003800000 */
[----:B--2---:R-:W-:-:S05]  /*0b50*/  MOV R3, 0xff800000 ;  /* 0xff80000000037802 */ /* 0x004fca0000000f00 */
[----:B------:R-:W-:Y:S01]  /*0b60*/  STG.E [R16.64+0xe0], R3 ;  /* 0x0000e00310007986 */ /* 0x000fe2000c10190c */
[----:B------:R-:W-:Y:S05]  /*0b70*/  EXIT ;  /* 0x000000000000794d */ /* 0x000fea0003800000 */
.L_x_6994:
        /* <DEDUP_REMOVED lines=77> */
[----:B------:R-:W-:Y:S01]  /*1050*/  IMAD.MOV.U32 R32, RZ, RZ, R10 ;  /* 0x000000ffff207224 */ /* 0x000fe200078e000a */
[----:B------:R-:W-:Y:S01]  /*1060*/  SHF.R.S32.HI R10, RZ, 0x1f, R19 ;  /* 0x0000001fff0a7819 */ /* 0x000fe20000011413 */
[----:B------:R-:W-:Y:S02]  /*1070*/  IMAD R2, R28, c[0x0][0x184], R13 ;  /* 0x000061001c027a24 */ /* 0x000fe400078e020d */
[----:B------:R-:W-:-:S03]  /*1080*/  IMAD R9, R9, c[0x0][0x188], RZ ;  /* 0x0000620009097a24 */ /* 0x000fc600078e02ff */
[----:B------:R-:W-:Y:S01]  /*1090*/  IADD3 R33, R11, R2, RZ ;  /* 0x000000020b217210 */ /* 0x000fe20007ffe0ff */
[C---:B------:R-:W-:Y:S02]  /*10a0*/  IMAD R11, R7.reuse, c[0x0][0x19c], R0 ;  /* 0x00006700070b7a24 */ /* 0x040fe400078e0200 */
[----:B------:R-:W-:Y:S02]  /*10b0*/  IMAD R0, R10, c[0x0][0x1b0], RZ ;  /* 0x00006c000a007a24 */ /* 0x000fe400078e02ff */
[----:B------:R-:W-:-:S04]  /*10c0*/  IMAD.WIDE.U32 R32, R7, c[0x0][0x198], R32 ;  /* 0x0000660007207a25 */ /* 0x000fc800078e0020 */
[C---:B------:R-:W-:Y:S01]  /*10d0*/  IMAD R2, R28.reuse, c[0x0][0x18c], R9 ;  /* 0x000063001c027a24 */ /* 0x040fe200078e0209 */
[----:B------:R-:W-:Y:S01]  /*10e0*/  IADD3 R33, R33, R11, RZ ;  /* 0x0000000b21217210 */ /* 0x000fe20007ffe0ff */
[----:B------:R-:W-:Y:S02]  /*10f0*/  IMAD R0, R19, c[0x0][0x1b4], R0 ;  /* 0x00006d0013007a24 */ /* 0x000fe400078e0200 */
[----:B------:R-:W-:-:S04]  /*1100*/  IMAD.WIDE.U32 R28, R28, c[0x0][0x188], RZ ;  /* 0x000062001c1c7a25 */ /* 0x000fc800078e00ff */
[----:B------:R-:W-:-:S04]  /*1110*/  IMAD.WIDE.U32 R32, R19, c[0x0][0x1b0], R32 ;  /* 0x00006c0013207a25 */ /* 0x000fc800078e0020 */
[----:B------:R-:W-:Y:S01]  /*1120*/  IMAD.IADD R2, R29, 0x1, R2 ;  /* 0x000000011d027824 */ /* 0x000fe200078e0202 */
[----:B------:R-:W-:Y:S01]  /*1130*/  IADD3 R0, R33, R0, RZ ;  /* 0x0000000021007210 */ /* 0x000fe20007ffe0ff */
[----:B------:R-:W-:Y:S05]  /*1140*/  BRA `(.L_x_6996) ;  /* 0x0000041000007947 */ /* 0x000fea0003800000 */
.L_x_6995:
        /* <DEDUP_REMOVED lines=16> */
.L_x_6997:
        /* <DEDUP_REMOVED lines=22> */
[----:B------:R-:W-:Y:S02]  /*13b0*/  LOP3.LUT R0, R24, c[0x0][0x1c8], RZ, 0x3c, !PT ;  /* 0x0000720018007a12 */ /* 0x000fe400078e3cff */
[----:B------:R-:W-:Y:S02]  /*13c0*/  LEA R7, R6, 0xffffff80, 0x7 ;  /* 0xffffff8006077811 */ /* 0x000fe400078e38ff */
[----:B------:R-:W-:-:S02]  /*13d0*/  ISETP.GE.AND P2, PT, R0, RZ, PT ;  /* 0x000000ff0000720c */ /* 0x000fc40003f46270 */
[----:B------:R-:W-:Y:S01]  /*13e0*/  SHF.R.S32.HI R3, RZ, 0x1f, R7 ;  /* 0x0000001fff037819 */ /* 0x000fe20000011407 */
[----:B------:R-:W-:-:S04]  /*13f0*/  IMAD.WIDE.U32 R12, R7, c[0x0][0x198], R10 ;  /* 0x00006600070c7a25 */ /* 0x000fc800078e000a */
[----:B------:R-:W-:Y:S01]  /*1400*/  @P3 IADD3 R19, R19, 0x1, RZ ;  /* 0x0000000113133810 */ /* 0x000fe20007ffe0ff */
[----:B------:R-:W-:-:S04]  /*1410*/  IMAD R0, R3, c[0x0][0x198], RZ ;  /* 0x0000660003007a24 */ /* 0x000fc800078e02ff */
[----:B------:R-:W-:Y:S01]  /*1420*/  IMAD R11, R7, c[0x0][0x19c], R0 ;  /* 0x00006700070b7a24 */ /* 0x000fe200078e0200 */
[----:B------:R-:W-:Y:S02]  /*1430*/  @!P2 IADD3 R19, -R19, RZ, RZ ;  /* 0x000000ff1313a210 */ /* 0x000fe40007ffe1ff */
        /* <DEDUP_REMOVED lines=18> */
.L_x_6996:
[----:B------:R-:W-:Y:S01]  /*1560*/  ISETP.NE.AND P1, PT, R5, -0x1, PT ;  /* 0xffffffff0500780c */ /* 0x000fe20003f25270 */
[----:B------:R-:W-:Y:S01]  /*1570*/  IMAD.IADD R167, R131, 0x1, -R132 ;  /* 0x0000000183a77824 */ /* 0x000fe200078e0a84 */
[----:B------:R-:W-:Y:S01]  /*1580*/  SHF.R.S32.HI R133, RZ, 0x1f, R128 ;  /* 0x0000001fff857819 */ /* 0x000fe20000011480 */
[----:B------:R-:W-:Y:S01]  /*1590*/  IMAD.MOV.U32 R120, RZ, RZ, c[0x0][0x198] ;  /* 0x00006600ff787624 */ /* 0x000fe200078e00ff */
[----:B------:R-:W-:Y:S01]  /*15a0*/  IADD3 R172, R6, -0x1, RZ ;  /* 0xffffffff06ac7810 */ /* 0x000fe20007ffe0ff */
[----:B------:R-:W-:Y:S01]  /*15b0*/  IMAD R10, R10, c[0x0][0x1b8], RZ ;  /* 0x00006e000a0a7a24 */ /* 0x000fe200078e02ff */
[CC--:B------:R-:W-:Y:S02]  /*15c0*/  LEA.HI R11, R133.reuse, R128.reuse, RZ, 0x3 ;  /* 0x00000080850b7211 */ /* 0x0c0fe400078f18ff */
[----:B------:R-:W-:Y:S01]  /*15d0*/  LEA.HI R168, R133, R128, RZ, 0x4 ;  /* 0x0000008085a87211 */ /* 0x000fe200078f20ff */
[----:B------:R-:W-:Y:S01]  /*15e0*/  IMAD R10, R19, c[0x0][0x1bc], R10 ;  /* 0x00006f00130a7a24 */ /* 0x000fe200078e020a */
[----:B-----5:R-:W-:-:S02]  /*15f0*/  SHF.R.S32.HI R8, RZ, 0x3, R11 ;  /* 0x00000003ff087819 */ /* 0x020fc4000001140b */
[----:B------:R-:W-:Y:S01]  /*1600*/  LOP3.LUT R11, R11, 0xfffffff8, RZ, 0xc0, !PT ;  /* 0xfffffff80b0b7812 */ /* 0x000fe200078ec0ff */
[----:B------:R-:W-:Y:S01]  /*1610*/  @P1 IMAD.WIDE.U32 R20, R5, c[0x0][0x190], RZ ;  /* 0x0000640005141a25 */ /* 0x000fe200078e00ff */
[----:B------:R-:W-:Y:S02]  /*1620*/  @!P1 SHF.R.S32.HI R12, RZ, 0x1f, R175 ;  /* 0x0000001fff0c9819 */ /* 0x000fe400000114af */
[----:B------:R-:W-:Y:S01]  /*1630*/  IADD3 R23, R8, 0x10, RZ ;  /* 0x0000001008177810 */ /* 0x000fe20007ffe0ff */
[----:B------:R-:W-:Y:S01]  /*1640*/  IMAD.IADD R76, R128, 0x1, -R11 ;  /* 0x00000001804c7824 */ /* 0x000fe200078e0a0b */
[----:B------:R-:W-:Y:S01]  /*1650*/  IADD3 R17, R8, 0x20, RZ ;  /* 0x0000002008117810 */ /* 0x000fe20007ffe0ff */
[----:B------:R-:W-:Y:S01]  /*1660*/  @!P1 IMAD R12, R12, c[0x0][0x178], RZ ;  /* 0x00005e000c0c9a24 */ /* 0x000fe200078e02ff */
[-C--:B------:R-:W-:Y:S01]  /*1670*/  ISETP.GE.AND P3, PT, R23, R167.reuse, PT ;  /* 0x000000a71700720c */ /* 0x080fe20003f66270 */
[----:B------:R-:W-:Y:S01]  /*1680*/  IMAD.SHL.U32 R16, R76, 0x8, RZ ;  /* 0x000000084c107824 */ /* 0x000fe200078e00ff */
[----:B------:R-:W-:Y:S01]  /*1690*/  SHF.R.S32.HI R9, RZ, 0x1f, R8 ;  /* 0x0000001fff097819 */ /* 0x000fe20000011408 */
[----:B------:R-:W-:Y:S01]  /*16a0*/  @!P1 IMAD.WIDE.U32 R14, R175, c[0x0][0x178], RZ ;  /* 0x00005e00af0e9a25 */ /* 0x000fe200078e00ff */
[----:B------:R-:W-:-:S02]  /*16b0*/  ISETP.GE.AND P2, PT, R17, R167, PT ;  /* 0x000000a71100720c */ /* 0x000fc40003f46270 */
[----:B------:R-:W-:Y:S01]  /*16c0*/  IADD3 R28, P5, R16, R28, RZ ;  /* 0x0000001c101c7210 */ /* 0x000fe20007fbe0ff */
[----:B------:R-:W-:Y:S01]  /*16d0*/  @!P1 IMAD R12, R175, c[0x0][0x17c], R12 ;  /* 0x00005f00af0c9a24 */ /* 0x000fe200078e020c */
[----:B------:R-:W-:Y:S01]  /*16e0*/  SHF.R.S32.HI R11, RZ, 0x1f, R16 ;  /* 0x0000001fff0b7819 */ /* 0x000fe20000011410 */
[----:B------:R-:W-:Y:S01]  /*16f0*/  IMAD.SHL.U32 R13, R8, 0x40, RZ ;  /* 0x00000040080d7824 */ /* 0x000fe200078e00ff */
[----:B------:R-:W-:Y:S01]  /*1700*/  IADD3 R32, P4, R16, R32, RZ ;  /* 0x0000002010207210 */ /* 0x000fe20007f9e0ff */
[----:B------:R-:W-:Y:S01]  /*1710*/  @P1 IMAD R5, R5, c[0x0][0x194], R21 ;  /* 0x0000650005051a24 */ /* 0x000fe200078e0215 */
[C---:B------:R-:W-:Y:S01]  /*1720*/  ISETP.GE.AND P6, PT, R8.reuse, R167, PT ;  /* 0x000000a70800720c */ /* 0x040fe20003fc6270 */
[----:B------:R-:W-:Y:S01]  /*1730*/  @!P1 IMAD.MOV.U32 R20, RZ, RZ, R14 ;  /* 0x000000ffff149224 */ /* 0x000fe200078e000e */
[----:B------:R-:W-:Y:S01]  /*1740*/  LOP3.LUT R13, R13, 0x1c0, RZ, 0xc0, !PT ;  /* 0x000001c00d0d7812 */ /* 0x000fe200078ec0ff */
[----:B------:R-:W-:Y:S01]  /*1750*/  @!P1 IMAD.IADD R5, R15, 0x1, R12 ;  /* 0x000000010f059824 */ /* 0x000fe200078e020c */
[----:B------:R-:W-:Y:S01]  /*1760*/  IADD3 R15, R8, 0x30, RZ ;  /* 0x00000030080f7810 */ /* 0x000fe20007ffe0ff */
[----:B------:R-:W-:Y:S01]  /*1770*/  IMAD.X R29, R11, 0x1, R2, P5 ;  /* 0x000000010b1d7824 */ /* 0x000fe200028e0602 */
[----:B------:R-:W-:Y:S01]  /*1780*/  LEA.HI R14, R133, R128, RZ, 0x6 ;  /* 0x00000080850e7211 */ /* 0x000fe200078f30ff */
[----:B------:R-:W-:Y:S01]  /*1790*/  IMAD.WIDE R30, R31, 0x40, R8 ;  /* 0x000000401f1e7825 */ /* 0x000fe200078e0208 */
[----:B------:R-:W-:-:S02]  /*17a0*/  IADD3 R20, P1, R16, R20, RZ ;  /* 0x0000001410147210 */ /* 0x000fc40007f3e0ff */
[----:B------:R-:W-:Y:S01]  /*17b0*/  LOP3.LUT R16, R13, 0x38, R16, 0xf8, !PT ;  /* 0x000000380d107812 */ /* 0x000fe200078ef810 */
[----:B------:R-:W-:Y:S01]  /*17c0*/  IMAD.SHL.U32 R14, R14, 0x8, RZ ;  /* 0x000000080e0e7824 */ /* 0x000fe200078e00ff */
[----:B------:R-:W-:Y:S01]  /*17d0*/  ISETP.GE.AND P5, PT, R15, R167, PT ;  /* 0x000000a70f00720c */ /* 0x000fe20003fa6270 */
[C---:B------:R-:W-:Y:S01]  /*17e0*/  IMAD.X R21, R11.reuse, 0x1, R5, P1 ;  /* 0x000000010b157824 */ /* 0x040fe200008e0605 */
[----:B------:R-:W-:Y:S01]  /*17f0*/  SHF.R.S32.HI R12, RZ, 0x1f, R24 ;  /* 0x0000001fff0c7819 */ /* 0x000fe20000011418 */
[----:B------:R-:W-:Y:S01]  /*1800*/  IMAD.X R33, R11, 0x1, R0, P4 ;  /* 0x000000010b217824 */ /* 0x000fe200020e0600 */
[----:B------:R-:W-:Y:S01]  /*1810*/  SHF.R.U32.HI R13, RZ, 0x3, R13 ;  /* 0x00000003ff0d7819 */ /* 0x000fe2000001160d */
[----:B------:R-:W-:Y:S01]  /*1820*/  @!P6 IMAD R2, R31, c[0x0][0x190], RZ ;  /* 0x000064001f02ea24 */ /* 0x000fe200078e02ff */
[----:B------:R-:W-:Y:S01]  /*1830*/  @!P3 IADD3 R26, P1, R30, 0x10, RZ ;  /* 0x000000101e1ab810 */ /* 0x000fe20007f3e0ff */
[----:B------:R-:W-:Y:S01]  /*1840*/  IMAD R25, R12, c[0x0][0x1a8], RZ ;  /* 0x00006a000c197a24 */ /* 0x000fe200078e02ff */
[----:B------:R-:W-:Y:S01]  /*1850*/  LOP3.LUT R13, R16, R13, RZ, 0x3c, !PT ;  /* 0x0000000d100d7212 */ /* 0x000fe200078e3cff */
[C---:B------:R-:W-:Y:S01]  /*1860*/  @!P6 IMAD R2, R30.reuse, c[0x0][0x194], R2 ;  /* 0x000065001e02ea24 */ /* 0x040fe200078e0202 */
[----:B------:R-:W-:Y:S01]  /*1870*/  @!P2 IADD3 R11, P4, R30, 0x20, RZ ;  /* 0x000000201e0ba810 */ /* 0x000fe20007f9e0ff */
[----:B------:R-:W-:Y:S01]  /*1880*/  @!P3 IMAD.X R5, RZ, RZ, R31, P1 ;  /* 0x000000ffff05b224 */ /* 0x000fe200008e061f */
[----:B------:R-:W-:Y:S01]  /*1890*/  LOP3.LUT R173, R13, 0xfffffe00, R14, 0xf8, !PT ;  /* 0xfffffe000dad7812 */ /* 0x000fe200078ef80e */
[----:B------:R-:W-:Y:S01]  /*18a0*/  IMAD R13, R24, c[0x0][0x1ac], R25 ;  /* 0x00006b00180d7a24 */ /* 0x000fe200078e0219 */
[----:B------:R-:W-:Y:S01]  /*18b0*/  @!P5 IADD3 R0, P1, R30, 0x30, RZ ;  /* 0x000000301e00d810 */ /* 0x000fe20007f3e0ff */
[----:B------:R-:W-:Y:S01]  /*18c0*/  IMAD.WIDE.U32 R24, R24, c[0x0][0x1a8], R20 ;  /* 0x00006a0018187a25 */ /* 0x000fe200078e0014 */
[----:B------:R-:W-:-:S03]  /*18d0*/  LEA.HI R133, R133, R128, RZ, 0x5 ;  /* 0x0000008085857211 */ /* 0x000fc600078f28ff */
[----:B------:R-:W-:Y:S01]  /*18e0*/  IMAD.IADD R25, R25, 0x1, R13 ;  /* 0x0000000119197824 */ /* 0x000fe200078e020d */
[----:B------:R-:W-:Y:S01]  /*18f0*/  SHF.R.S32.HI R130, RZ, 0x5, R133 ;  /* 0x00000005ff827819 */ /* 0x000fe20000011485 */
[--C-:B------:R-:W-:Y:S01]  /*1900*/  @!P2 IMAD.X R16, RZ, RZ, R31.reuse, P4 ;  /* 0x000000ffff10a224 */ /* 0x100fe200020e061f */
[----:B------:R-:W-:Y:S01]  /*1910*/  IADD3 R14, P4, R8, R7, RZ ;  /* 0x00000007080e7210 */ /* 0x000fe20007f9e0ff */
[----:B------:R-:W-:Y:S01]  /*1920*/  @!P5 IMAD.X R13, RZ, RZ, R31, P1 ;  /* 0x000000ffff0dd224 */ /* 0x000fe200008e061f */
[----:B------:R-:W-:Y:S01]  /*1930*/  LOP3.LUT R133, R133, 0xffffffe0, RZ, 0xc0, !PT ;  /* 0xffffffe085857812 */ /* 0x000fe200078ec0ff */
[----:B------:R-:W-:Y:S02]  /*1940*/  @!P3 IMAD R5, R5, c[0x0][0x190], RZ ;  /* 0x000064000505ba24 */ /* 0x000fe400078e02ff */
[----:B------:R-:W-:-:S04]  /*1950*/  @!P6 IMAD.WIDE.U32 R30, R30, c[0x0][0x190], R24 ;  /* 0x000064001e1eea25 */ /* 0x000fc800078e0018 */
[----:B------:R-:W-:Y:S02]  /*1960*/  @!P3 IMAD.MOV.U32 R20, RZ, RZ, R24 ;  /* 0x000000ffff14b224 */ /* 0x000fe400078e0018 */
[----:B------:R-:W-:Y:S02]  /*1970*/  @!P3 IMAD.MOV.U32 R21, RZ, RZ, R25 ;  /* 0x000000ffff15b224 */ /* 0x000fe400078e0019 */
[C---:B------:R-:W-:Y:S02]  /*1980*/  @!P3 IMAD R5, R26.reuse, c[0x0][0x194], R5 ;  /* 0x000065001a05ba24 */ /* 0x040fe400078e0205 */
[----:B------:R-:W-:Y:S01]  /*1990*/  @!P3 IMAD.WIDE.U32 R26, R26, c[0x0][0x190], R20 ;  /* 0x000064001a1aba25 */ /* 0x000fe200078e0014 */
[----:B------:R-:W-:-:S03]  /*19a0*/  @!P6 LEA R20, P1, R30, c[0x0][0x160], 0x1 ;  /* 0x000058001e14ea11 */ /* 0x000fc600078208ff */
[----:B------:R-:W-:Y:S02]  /*19b0*/  @!P6 IMAD.IADD R2, R31, 0x1, R2 ;  /* 0x000000011f02e824 */ /* 0x000fe400078e0202 */
[----:B------:R-:W-:Y:S02]  /*19c0*/  IMAD R123, R9, c[0x0][0x198], RZ ;  /* 0x00006600097b7a24 */ /* 0x000fe400078e02ff */
[----:B------:R-:W-:Y:S01]  /*19d0*/  IMAD.WIDE.U32 R32, R8, c[0x0][0x198], R32 ;  /* 0x0000660008207a25 */ /* 0x000fe200078e0020 */
[----:B------:R-:W-:-:S03]  /*19e0*/  @!P6 LEA.HI.X R21, R30, c[0x0][0x164], R2, 0x1, P1 ;  /* 0x000059001e15ea11 */ /* 0x000fc600008f0c02 */
[----:B------:R-:W-:Y:S02]  /*19f0*/  @!P2 IMAD R16, R16, c[0x0][0x190], RZ ;  /* 0x000064001010aa24 */ /* 0x000fe400078e02ff */
[----:B------:R-:W-:Y:S02]  /*1a00*/  @!P2 IMAD.MOV.U32 R30, RZ, RZ, R24 ;  /* 0x000000ffff1ea224 */ /* 0x000fe400078e0018 */
[----:B------:R-:W-:Y:S02]  /*1a10*/  @!P2 IMAD.MOV.U32 R31, RZ, RZ, R25 ;  /* 0x000000ffff1fa224 */ /* 0x000fe400078e0019 */
[----:B------:R-:W-:Y:S02]  /*1a20*/  IMAD R123, R8, c[0x0][0x19c], R123 ;  /* 0x00006700087b7a24 */ /* 0x000fe400078e027b */
[----:B------:R-:W-:Y:S01]  /*1a30*/  IMAD.MOV.U32 R122, RZ, RZ, R32 ;  /* 0x000000ffff7a7224 */ /* 0x000fe200078e0020 */
[----:B------:R-:W-:Y:S01]  /*1a40*/  @!P3 LEA R32, P1, R26, c[0x0][0x160], 0x1 ;  /* 0x000058001a20ba11 */ /* 0x000fe200078208ff */
[----:B------:R-:W-:-:S02]  /*1a50*/  @!P3 IMAD.IADD R5, R27, 0x1, R5 ;  /* 0x000000011b05b824 */ /* 0x000fc400078e0205 */
[----:B------:R-:W-:Y:S01]  /*1a60*/  IMAD.X R12, R9, 0x1, R3, P4 ;  /* 0x00000001090c7824 */ /* 0x000fe200020e0603 */
[----:B------:R-:W-:Y:S01]  /*1a70*/  IADD3 R9, R8, 0x60, RZ ;  /* 0x0000006008097810 */ /* 0x000fe20007ffe0ff */
[----:B------:R-:W-:Y:S02]  /*1a80*/  IMAD.SHL.U32 R7, R172, 0x80, RZ ;  /* 0x00000080ac077824 */ /* 0x000fe400078e00ff */
[C---:B------:R-:W-:Y:S02]  /*1a90*/  @!P2 IMAD R3, R11.reuse, c[0x0][0x194], R16 ;  /* 0x000065000b03aa24 */ /* 0x040fe400078e0210 */
[----:B------:R-:W-:Y:S01]  /*1aa0*/  @!P2 IMAD.WIDE.U32 R30, R11, c[0x0][0x190], R30 ;  /* 0x000064000b1eaa25 */ /* 0x000fe200078e001e */
[----:B------:R-:W-:-:S03]  /*1ab0*/  IADD3 R11, R8, 0x50, RZ ;  /* 0x00000050080b7810 */ /* 0x000fc60007ffe0ff */
[----:B------:R-:W-:Y:S01]  /*1ac0*/  IMAD.IADD R123, R33, 0x1, R123 ;  /* 0x00000001217b7824 */ /* 0x000fe200078e027b */
[----:B------:R-:W-:Y:S01]  /*1ad0*/  @!P3 LEA.HI.X R33, R26, c[0x0][0x164], R5, 0x1, P1 ;  /* 0x000059001a21ba11 */ /* 0x000fe200008f0c05 */
[----:B------:R-:W-:Y:S01]  /*1ae0*/  @!P5 IMAD R13, R13, c[0x0][0x190], RZ ;  /* 0x000064000d0dda24 */ /* 0x000fe200078e02ff */
[----:B------:R-:W-:Y:S01]  /*1af0*/  @!P2 LEA R26, P1, R30, c[0x0][0x160], 0x1 ;  /* 0x000058001e1aaa11 */ /* 0x000fe200078208ff */
[----:B------:R-:W-:Y:S02]  /*1b00*/  IMAD.IADD R2, R4, 0x1, -R7 ;  /* 0x0000000104027824 */ /* 0x000fe400078e0a07 */
[----:B------:R-:W-:Y:S02]  /*1b10*/  @!P2 IMAD.IADD R5, R31, 0x1, R3 ;  /* 0x000000011f05a824 */ /* 0x000fe400078e0203 */
[----:B------:R-:W-:Y:S01]  /*1b20*/  IMAD.SHL.U32 R173, R173, 0x2, RZ ;  /* 0x00000002adad7824 */ /* 0x000fe200078e00ff */
[----:B------:R-:W-:Y:S01]  /*1b30*/  ISETP.GE.AND P4, PT, R23, R2, PT ;  /* 0x000000021700720c */ /* 0x000fe20003f86270 */
[----:B------:R-:W-:Y:S01]  /*1b40*/  @!P5 IMAD R3, R0, c[0x0][0x194], R13 ;  /* 0x000065000003da24 */ /* 0x000fe200078e020d */
[----:B------:R-:W-:Y:S01]  /*1b50*/  @!P2 LEA.HI.X R27, R30, c[0x0][0x164], R5, 0x1, P1 ;  /* 0x000059001e1baa11 */ /* 0x000fe200008f0c05 */
[----:B------:R-:W-:Y:S01]  /*1b60*/  @!P5 IMAD.WIDE.U32 R24, R0, c[0x0][0x190], R24 ;  /* 0x000064000018da25 */ /* 0x000fe200078e0018 */
[----:B------:R-:W-:Y:S01]  /*1b70*/  @!PT LDS RZ, [RZ] ;  /* 0x00000000fffff984 */ /* 0x000fe20000000800 */
[----:B------:R-:W-:Y:S01]  /*1b80*/  @!PT LDS RZ, [RZ] ;  /* 0x00000000fffff984 */ /* 0x000fe20000000800 */
[----:B------:R-:W-:Y:S01]  /*1b90*/  @!PT LDS RZ, [RZ] ;  /* 0x00000000fffff984 */ /* 0x000fe20000000800 */
[----:B------:R1:W-:Y:S01]  /*1ba0*/  @!P6 LDGSTS.E.BYPASS.LTC128B.128 [R173], [R20.64] ;  /* 0x0000000014adefae */ /* 0x0003e2000b901d4c */
[----:B------:R-:W-:-:S02]  /*1bb0*/  IADD3 R13, R8, 0x40, RZ ;  /* 0x00000040080d7810 */ /* 0x000fc40007ffe0ff */
[----:B------:R-:W-:Y:S01]  /*1bc0*/  @!P5 IMAD.IADD R5, R25, 0x1, R3 ;  /* 0x000000011905d824 */ /* 0x000fe200078e0203 */
[C---:B------:R-:W-:Y:S01]  /*1bd0*/  @!P5 LEA R36, P6, R24.reuse, c[0x0][0x160], 0x1 ;  /* 0x000058001824da11 */ /* 0x040fe200078c08ff */
[----:B------:R2:W-:Y:S01]  /*1be0*/  @!P3 LDGSTS.E.BYPASS.LTC128B.128 [R173+0x800], [R32.64] ;  /* 0x0080000020adbfae */ /* 0x0005e2000b901d4c */
[-C--:B------:R-:W-:Y:S01]  /*1bf0*/  ISETP.GE.AND P3, PT, R17, R2.reuse, PT ;  /* 0x000000021100720c */ /* 0x080fe20003f66270 */
[----:B------:R-:W-:Y:S01]  /*1c00*/  IMAD.MOV.U32 R0, RZ, RZ, c[0x0][0x19c] ;  /* 0x00006700ff007624 */ /* 0x000fe200078e00ff */
[----:B------:R-:W-:Y:S01]  /*1c10*/  @!P5 LEA.HI.X R37, R24, c[0x0][0x164], R5, 0x1, P6 ;  /* 0x000059001825da11 */ /* 0x000fe200030f0c05 */
[----:B------:R3:W-:Y:S01]  /*1c20*/  @!P2 LDGSTS.E.BYPASS.LTC128B.128 [R173+0x1000], [R26.64] ;  /* 0x010000001aadafae */ /* 0x0007e2000b901d4c */
[----:B------:R-:W-:Y:S01]  /*1c30*/  ISETP.GE.AND P6, PT, R8, R2, PT ;  /* 0x000000020800720c */ /* 0x000fe20003fc6270 */
[----:B------:R-:W-:Y:S01]  /*1c40*/  IMAD.SHL.U32 R18, R0, 0x20, RZ ;  /* 0x0000002000127824 */ /* 0x000fe200078e00ff */
[C---:B------:R-:W-:Y:S01]  /*1c50*/  @!P4 LEA R3, P1, R120.reuse, R122, 0x4 ;  /* 0x0000007a7803c211 */ /* 0x040fe200078220ff */
[----:B------:R4:W-:Y:S01]  /*1c60*/  @!P5 LDGSTS.E.BYPASS.LTC128B.128 [R173+0x1800], [R36.64] ;  /* 0x0180000024addfae */ /* 0x0009e2000b901d4c */
[----:B------:R-:W-:Y:S01]  /*1c70*/  ISETP.GE.AND P2, PT, R15, R2, PT ;  /* 0x000000020f00720c */ /* 0x000fe20003f46270 */
[----:B------:R-:W-:Y:S01]  /*1c80*/  IMAD.WIDE.U32 R28, R19, c[0x0][0x1b8], R28 ;  /* 0x00006e00131c7a25 */ /* 0x000fe200078e001c */
[----:B------:R-:W-:-:S02]  /*1c90*/  @!P4 LEA.HI.X R16, R120, R123, R0, 0x4, P1 ;  /* 0x0000007b7810c211 */ /* 0x000fc400008f2400 */
[----:B------:R-:W-:Y:S01]  /*1ca0*/  @!P4 LEA R34, P1, R3, c[0x0][0x168], 0x1 ;  /* 0x00005a000322ca11 */ /* 0x000fe200078208ff */
[----:B------:R-:W-:Y:S02]  /*1cb0*/  IMAD.IADD R29, R29, 0x1, R10 ;  /* 0x000000011d1d7824 */ /* 0x000fe400078e020a */
[----:B------:R-:W-:Y:S01]  /*1cc0*/  IMAD.SHL.U32 R10, R76, 0x40, RZ ;  /* 0x000000404c0a7824 */ /* 0x000fe200078e00ff */
[----:B------:R-:W-:Y:S01]  /*1cd0*/  @!P4 LEA.HI.X R35, R3, c[0x0][0x16c], R16, 0x1, P1 ;  /* 0x00005b000323ca11 */ /* 0x000fe200008f0c10 */
[----:B------:R-:W-:Y:S01]  /*1ce0*/  IMAD.WIDE.U32 R28, R14, c[0x0][0x1a0], R28 ;  /* 0x000068000e1c7a25 */ /* 0x000fe200078e001c */
[----:B------:R-:W-:Y:S02]  /*1cf0*/  @!P6 LEA R24, P5, R122, c[0x0][0x168], 0x1 ;  /* 0x00005a007a18ea11 */ /* 0x000fe400078a08ff */
[----:B------:R-:W-:Y:S01]  /*1d00*/  LOP3.LUT R10, R10, 0x1c0, RZ, 0xc0, !PT ;  /* 0x000001c00a0a7812 */ /* 0x000fe200078ec0ff */
[----:B-1----:R-:W-:Y:S01]  /*1d10*/  IMAD.WIDE.U32 R20, R120, 0x20, RZ ;  /* 0x0000002078147825 */ /* 0x002fe200078e00ff */
[----:B------:R-:W-:-:S02]  /*1d20*/  @!P6 LEA.HI.X R25, R122, c[0x0][0x16c], R123, 0x1, P5 ;  /* 0x00005b007a19ea11 */ /* 0x000fc400028f0c7b */
[----:B------:R-:W-:Y:S01]  /*1d30*/  ISETP.GE.AND P5, PT, R11, R2, PT ;  /* 0x000000020b00720c */ /* 0x000fe20003fa6270 */
[----:B------:R-:W-:Y:S01]  /*1d40*/  IMAD.IADD R133, R128, 0x1, -R133 ;  /* 0x0000000180857824 */ /* 0x000fe200078e0a85 */
[----:B------:R-:W-:Y:S01]  /*1d50*/  @!P3 IADD3 R16, P1, R122, R20, RZ ;  /* 0x000000147a10b210 */ /* 0x000fe20007f3e0ff */
[----:B------:R1:W-:Y:S01]  /*1d60*/  @!P6 LDGSTS.E.BYPASS.LTC128B.128 [R173+0x2000], [R24.64] ;  /* 0x0200000018adefae */ /* 0x0003e2000b901d4c */
[-C--:B------:R-:W-:Y:S02]  /*1d70*/  ISETP.GE.AND P6, PT, R13, R2.reuse, PT ;  /* 0x000000020d00720c */ /* 0x080fe40003fc6270 */
[----:B------:R-:W-:Y:S01]  /*1d80*/  @!P3 IADD3.X R3, R123, R21, R18, P1, !PT ;  /* 0x000000157b03b210 */ /* 0x000fe20000ffe412 */
[----:B------:R-:W-:Y:S01]  /*1d90*/  @!P2 IMAD.WIDE.U32 R20, R120, 0x30, R122 ;  /* 0x000000307814a825 */ /* 0x000fe200078e007a */
[----:B------:R-:W-:Y:S01]  /*1da0*/  @!P3 LEA R30, P1, R16, c[0x0][0x168], 0x1 ;  /* 0x00005a00101eba11 */ /* 0x000fe200078208ff */
[----:B------:R2:W-:Y:S01]  /*1db0*/  @!P4 LDGSTS.E.BYPASS.LTC128B.128 [R173+0x2800], [R34.64] ;  /* 0x0280000022adcfae */ /* 0x0005e2000b901d4c */
[----:B------:R-:W-:-:S02]  /*1dc0*/  ISETP.GE.AND P4, PT, R9, R2, PT ;  /* 0x000000020900720c */ /* 0x000fc40003f86270 */
[----:B------:R-:W-:Y:S01]  /*1dd0*/  @!P3 LEA.HI.X R31, R16, c[0x0][0x16c], R3, 0x1, P1 ;  /* 0x00005b00101fba11 */ /* 0x000fe200008f0c03 */
[----:B------:R-:W-:Y:S01]  /*1de0*/  @!P2 IMAD R3, R0, 0x30, RZ ;  /* 0x000000300003a824 */ /* 0x000fe200078e02ff */
[----:B---3--:R-:W-:Y:S01]  /*1df0*/  @!P2 LEA R26, P1, R20, c[0x0][0x168], 0x1 ;  /* 0x00005a00141aaa11 */ /* 0x008fe200078208ff */
[----:B------:R-:W-:Y:S02]  /*1e00*/  @!P5 IMAD R5, R0, 0x50, RZ ;  /* 0x000000500005d824 */ /* 0x000fe400078e02ff */
[----:B------:R-:W-:Y:S01]  /*1e10*/  @!P2 IMAD.IADD R3, R21, 0x1, R3 ;  /* 0x000000011503a824 */ /* 0x000fe200078e0203 */
[----:B------:R3:W-:Y:S04]  /*1e20*/  @!P3 LDGSTS.E.BYPASS.LTC128B.128 [R173+0x3000], [R30.64] ;  /* 0x030000001eadbfae */ /* 0x0007e8000b901d4c */
[----:B------:R-:W-:-:S02]  /*1e30*/  @!P2 LEA.HI.X R27, R20, c[0x0][0x16c], R3, 0x1, P1 ;  /* 0x00005b00141baa11 */ /* 0x000fc400008f0c03 */
[----:B------:R-:W-:Y:S02]  /*1e40*/  IADD3 R3, R8, 0x70, RZ ;  /* 0x0000007008037810 */ /* 0x000fe40007ffe0ff */
[C---:B------:R-:W-:Y:S01]  /*1e50*/  @!P6 LEA R21, P1, R120.reuse, R122, 0x6 ;  /* 0x0000007a7815e211 */ /* 0x040fe200078230ff */
[----:B------:R4:W-:Y:S01]  /*1e60*/  @!P2 LDGSTS.E.BYPASS.LTC128B.128 [R173+0x3800], [R26.64] ;  /* 0x038000001aadafae */ /* 0x0009e2000b901d4c */
[----:B------:R-:W-:Y:S02]  /*1e70*/  ISETP.GE.AND P3, PT, R3, R2, PT ;  /* 0x000000020300720c */ /* 0x000fe40003f66270 */
[C---:B------:R-:W-:Y:S01]  /*1e80*/  @!P6 LEA.HI.X R16, R120.reuse, R123, R0, 0x6, P1 ;  /* 0x0000007b7810e211 */ /* 0x040fe200008f3400 */
[----:B-1----:R-:W-:Y:S01]  /*1e90*/  @!P5 IMAD.WIDE.U32 R24, R120, 0x50, R122 ;  /* 0x000000507818d825 */ /* 0x002fe200078e007a */
[----:B------:R-:W-:-:S03]  /*1ea0*/  @!P6 LEA R20, P1, R21, c[0x0][0x168], 0x1 ;  /* 0x00005a001514ea11 */ /* 0x000fc600078208ff */
[----:B------:R-:W-:Y:S01]  /*1eb0*/  @!P5 IMAD.IADD R5, R25, 0x1, R5 ;  /* 0x000000011905d824 */ /* 0x000fe200078e0205 */
[----:B------:R-:W-:Y:S02]  /*1ec0*/  @!P6 LEA.HI.X R21, R21, c[0x0][0x16c], R16, 0x1, P1 ;  /* 0x00005b001515ea11 */ /* 0x000fe400008f0c10 */
[----:B------:R-:W-:-:S03]  /*1ed0*/  @!P5 LEA R18, P1, R24, c[0x0][0x168], 0x1 ;  /* 0x00005a001812da11 */ /* 0x000fc600078208ff */
[----:B------:R1:W-:Y:S01]  /*1ee0*/  @!P6 LDGSTS.E.BYPASS.LTC128B.128 [R173+0x4000], [R20.64] ;  /* 0x0400000014adefae */ /* 0x0003e2000b901d4c */
[----:B------:R-:W-:Y:S01]  /*1ef0*/  @!P5 LEA.HI.X R19, R24, c[0x0][0x16c], R5, 0x1, P1 ;  /* 0x00005b001813da11 */ /* 0x000fe200008f0c05 */
[----:B------:R-:W-:Y:S01]  /*1f00*/  @!P4 IMAD R5, R0, 0x60, RZ ;  /* 0x000000600005c824 */ /* 0x000fe200078e02ff */
[-C--:B------:R-:W-:Y:S01]  /*1f10*/  ISETP.GE.AND P6, PT, R15, R2.reuse, PT ;  /* 0x000000020f00720c */ /* 0x080fe20003fc6270 */
[--C-:B---3--:R-:W-:Y:S02]  /*1f20*/  @!P4 IMAD.WIDE.U32 R30, R120, 0x60, R122.reuse ;  /* 0x00000060781ec825 */ /* 0x108fe400078e007a */
[----:B------:R3:W-:Y:S01]  /*1f30*/  @!P5 LDGSTS.E.BYPASS.LTC128B.128 [R173+0x4800], [R18.64] ;  /* 0x0480000012addfae */ /* 0x0007e2000b901d4c */
[----:B------:R-:W-:Y:S01]  /*1f40*/  ISETP.GE.AND P5, PT, R13, R2, PT ;  /* 0x000000020d00720c */ /* 0x000fe20003fa6270 */
[----:B------:R-:W-:Y:S01]  /*1f50*/  @!P3 IMAD R0, R0, 0x70, RZ ;  /* 0x000000700000b824 */ /* 0x000fe200078e02ff */
[----:B--2---:R-:W-:Y:S01]  /*1f60*/  @!P4 LEA R32, P2, R30, c[0x0][0x168], 0x1 ;  /* 0x00005a001e20ca11 */ /* 0x004fe200078408ff */
[----:B------:R-:W-:Y:S01]  /*1f70*/  @!P3 IMAD.WIDE.U32 R24, R120, 0x70, R122 ;  /* 0x000000707818b825 */ /* 0x000fe200078e007a */
[----:B------:R-:W-:-:S02]  /*1f80*/  LOP3.LUT R13, R168, 0xfffffff0, RZ, 0xc0, !PT ;  /* 0xfffffff0a80d7812 */ /* 0x000fc400078ec0ff */
[----:B------:R-:W-:Y:S01]  /*1f90*/  SHF.R.S32.HI R168, RZ, 0x4, R168 ;  /* 0x00000004ffa87819 */ /* 0x000fe200000114a8 */
[----:B------:R-:W-:Y:S01]  /*1fa0*/  @!P4 IMAD.IADD R5, R31, 0x1, R5 ;  /* 0x000000011f05c824 */ /* 0x000fe200078e0205 */
[----:B------:R-:W-:Y:S01]  /*1fb0*/  @!P3 LEA R22, P1, R24, c[0x0][0x168], 0x1 ;  /* 0x00005a001816ba11 */ /* 0x000fe200078208ff */
[----:B------:R-:W-:Y:S02]  /*1fc0*/  @!P3 IMAD.IADD R0, R25, 0x1, R0 ;  /* 0x000000011900b824 */ /* 0x000fe400078e0200 */
[----:B------:R-:W-:Y:S01]  /*1fd0*/  IMAD.IADD R174, R128, 0x1, -R13 ;  /* 0x0000000180ae7824 */ /* 0x000fe200078e0a0d */
[----:B------:R-:W-:Y:S01]  /*1fe0*/  @!P4 LEA.HI.X R33, R30, c[0x0][0x16c], R5, 0x1, P2 ;  /* 0x00005b001e21ca11 */ /* 0x000fe200010f0c05 */
[----:B------:R-:W-:Y:S01]  /*1ff0*/  IMAD R5, R12, c[0x0][0x1a0], RZ ;  /* 0x000068000c057a24 */ /* 0x000fe200078e02ff */
[-C--:B------:R-:W-:Y:S02]  /*2000*/  ISETP.GE.AND P2, PT, R23, R2.reuse, PT ;  /* 0x000000021700720c */ /* 0x080fe40003f46270 */
[----:B------:R-:W-:Y:S01]  /*2010*/  @!P3 LEA.HI.X R23, R24, c[0x0][0x16c], R0, 0x1, P1 ;  /* 0x00005b001817ba11 */ /* 0x000fe200008f0c00 */
[----:B------:R2:W-:Y:S01]  /*2020*/  @!P4 LDGSTS.E.BYPASS.LTC128B.128 [R173+0x5000], [R32.64] ;  /* 0x0500000020adcfae */ /* 0x0005e2000b901d4c */
[----:B------:R-:W-:Y:S01]  /*2030*/  IMAD R171, R14, c[0x0][0x1a4], R5 ;  /* 0x000069000eab7a24 */ /* 0x000fe200078e0205 */
[-C--:B------:R-:W-:Y:S01]  /*2040*/  ISETP.GE.AND P4, PT, R8, R2.reuse, PT ;  /* 0x000000020800720c */ /* 0x080fe20003f86270 */
[----:B------:R-:W-:Y:S01]  /*2050*/  IMAD.MOV.U32 R5, RZ, RZ, 0x20 ;  /* 0x00000020ff057424 */ /* 0x000fe200078e00ff */
[----:B------:R1:W-:Y:S01]  /*2060*/  @!P3 LDGSTS.E.BYPASS.LTC128B.128 [R173+0x5800], [R22.64] ;  /* 0x0580000016adbfae */ /* 0x0003e2000b901d4c */
[----:B------:R-:W-:Y:S01]  /*2070*/  ISETP.GE.AND P1, PT, R17, R2, PT ;  /* 0x000000021100720c */ /* 0x000fe20003f26270 */
[----:B------:R-:W-:Y:S01]  /*2080*/  IMAD.IADD R171, R29, 0x1, R171 ;  /* 0x000000011dab7824 */ /* 0x000fe200078e02ab */
[----:B------:R-:W-:Y:S01]  /*2090*/  LEA R170, P3, R28, c[0x0][0x170], 0x1 ;  /* 0x00005c001caa7a11 */ /* 0x000fe200078608ff */
[----:B------:R-:W0:Y:S01]  /*20a0*/  LDGDEPBAR ;  /* 0x00000000000079af */ /* 0x000e220000000000 */
[----:B---3--:R-:W-:Y:S01]  /*20b0*/  IMAD.WIDE.U32 R18, R5, c[0x0][0x1a0], RZ ;  /* 0x0000680005127a25 */ /* 0x008fe200078e00ff */
[----:B------:R-:W-:-:S02]  /*20c0*/  SHF.R.S32.HI R13, RZ, 0x1f, R174 ;  /* 0x0000001fff0d7819 */ /* 0x000fc400000114ae */
[----:B------:R-:W-:Y:S01]  /*20d0*/  LEA.HI.X R171, R28, c[0x0][0x174], R171, 0x1, P3 ;  /* 0x00005d001cab7a11 */ /* 0x000fe200018f0cab */
[----:B------:R-:W-:Y:S01]  /*20e0*/  IMAD R0, R5, c[0x0][0x1a4], RZ ;  /* 0x0000690005007a24 */ /* 0x000fe200078e02ff */
[----:B------:R-:W-:Y:S02]  /*20f0*/  @!P2 IADD3 R14, P3, R170, R18, RZ ;  /* 0x00000012aa0ea210 */ /* 0x000fe40007f7e0ff */
[----:B------:R-:W-:Y:S02]  /*2100*/  LEA.HI R12, R168, R168, RZ, 0x1 ;  /* 0x000000a8a80c7211 */ /* 0x000fe400078f08ff */
[----:B------:R-:W-:Y:S01]  /*2110*/  @!P2 IADD3.X R15, R171, R19, R0, P3, !PT ;  /* 0x00000013ab0fa210 */ /* 0x000fe20001ffe400 */
[----:B------:R-:W-:Y:S01]  /*2120*/  @!P1 IMAD.MOV.U32 R0, RZ, RZ, c[0x0][0x1a4] ;  /* 0x00006900ff009624 */ /* 0x000fe200078e00ff */
[----:B------:R-:W-:Y:S01]  /*2130*/  ISETP.GE.AND P3, PT, R9, R2, PT ;  /* 0x000000020900720c */ /* 0x000fe20003f66270 */
[----:B------:R-:W-:Y:S01]  /*2140*/  IMAD.SHL.U32 R9, R8, 0x8, RZ ;  /* 0x0000000808097824 */ /* 0x000fe200078e00ff */
[----:B------:R-:W-:-:S02]  /*2150*/  LEA.HI R8, R13, R174, RZ, 0x3 ;  /* 0x000000ae0d087211 */ /* 0x000fc400078f18ff */
[----:B------:R-:W-:Y:S01]  /*2160*/  LOP3.LUT R165, R12, 0xfffffffe, RZ, 0xc0, !PT ;  /* 0xfffffffe0ca57812 */ /* 0x000fe200078ec0ff */
[----:B------:R-:W-:Y:S01]  /*2170*/  @!P5 IMAD.MOV.U32 R12, RZ, RZ, c[0x0][0x1a4] ;  /* 0x00006900ff0cd624 */ /* 0x000fe200078e00ff */
[C---:B------:R-:W-:Y:S01]  /*2180*/  LOP3.LUT R13, R8.reuse, 0xfffffff8, RZ, 0xc0, !PT ;  /* 0xfffffff8080d7812 */ /* 0x040fe200078ec0ff */
[----:B------:R-:W-:Y:S01]  /*2190*/  IMAD.SHL.U32 R129, R8, 0x40, RZ ;  /* 0x0000004008817824 */ /* 0x000fe200078e00ff */
[----:B------:R-:W-:Y:S01]  /*21a0*/  LOP3.LUT R9, R10, 0x8, R9, 0xf8, !PT ;  /* 0x000000080a097812 */ /* 0x000fe200078ef809 */
[----:B------:R-:W-:Y:S02]  /*21b0*/  IMAD.IADD R165, R168, 0x1, -R165 ;  /* 0x00000001a8a57824 */ /* 0x000fe400078e0aa5 */
[----:B-1----:R-:W-:Y:S01]  /*21c0*/  @!P6 IMAD.MOV.U32 R22, RZ, RZ, c[0x0][0x1a0] ;  /* 0x00006800ff16e624 */ /* 0x002fe200078e00ff */
[----:B------:R-:W-:-:S04]  /*21d0*/  DEPBAR.LE SB0, 0x0 ;  /* 0x000080000000791a */ /* 0x000fc80000000000 */
[----:B------:R-:W-:Y:S01]  /*21e0*/  BAR.SYNC.DEFER_BLOCKING 0x0 ;  /* 0x0000000000007b1d */ /* 0x000fe20000010000 */
[----:B------:R-:W-:Y:S01]  /*21f0*/  @!P6 IMAD.WIDE.U32 R22, R22, 0x60, R170 ;  /* 0x000000601616e825 */ /* 0x000fe200078e00aa */
[----:B------:R-:W-:-:S04]  /*2200*/  LOP3.LUT R129, R129, 0xfffffe00, RZ, 0xc0, !PT ;  /* 0xfffffe0081817812 */ /* 0x000fc800078ec0ff */
        /* <DEDUP_REMOVED lines=15> */
[----:B------:R-:W-:Y:S01]  /*2300*/  IMAD.IADD R0, R174, 0x1, -R13 ;  /* 0x00000001ae007824 */ /* 0x000fe200078e0a0d */
[----:B------:R-:W-:Y:S01]  /*2310*/  ISETP.GE.AND P2, PT, R3, R2, PT ;  /* 0x000000020300720c */ /* 0x000fe20003f46270 */
[----:B------:R-:W-:Y:S02]  /*2320*/  @!P5 IMAD.MOV.U32 R3, RZ, RZ, c[0x0][0x1a0] ;  /* 0x00006800ff03d624 */ /* 0x000fe400078e00ff */
[----:B------:R-:W-:Y:S01]  /*2330*/  @!PT LDS RZ, [RZ] ;  /* 0x00000000fffff984 */ /* 0x000fe20000000800 */
[----:B------:R-:W-:Y:S01]  /*2340*/  @!PT LDS RZ, [RZ] ;  /* 0x00000000fffff984 */ /* 0x000fe20000000800 */
[----:B------:R-:W-:Y:S01]  /*2350*/  @!PT LDS RZ, [RZ] ;  /* 0x00000000fffff984 */ /* 0x000fe20000000800 */
[----:B------:R1:W-:Y:S01]  /*2360*/  @!P1 LDGSTS.E.BYPASS.LTC128B.128 [R173+0x7000], [R16.64] ;  /* 0x0700000010ad9fae */ /* 0x0003e2000b901d4c */
[----:B------:R-:W-:Y:S02]  /*2370*/  @!P4 IMAD.MOV.U32 R18, RZ, RZ, c[0x0][0x1a0] ;  /* 0x00006800ff12c624 */ /* 0x000fe400078e00ff */
[----:B------:R-:W-:Y:S01]  /*2380*/  @!P4 IMAD.MOV.U32 R13, RZ, RZ, c[0x0][0x1a4] ;  /* 0x00006900ff0dc624 */ /* 0x000fe200078e00ff */
[----:B------:R-:W-:Y:S01]  /*2390*/  @P6 STS.128 [R173+0x7800], RZ ;  /* 0x007800ffad006388 */ /* 0x000fe20000000c00 */
[----:B------:R-:W-:-:S04]  /*23a0*/  @!P4 IMAD.WIDE.U32 R18, R18, 0xa0, R170 ;  /* 0x000000a01212c825 */ /* 0x000fc800078e00aa */
[----:B------:R-:W-:Y:S01]  /*23b0*/  @!P4 IMAD R13, R13, 0xa0, RZ ;  /* 0x000000a00d0dc824 */ /* 0x000fe200078e02ff */
[----:B---3--:R-:W-:Y:S01]  /*23c0*/  SHF.R.U32.HI R14, RZ, 0x3, R10 ;  /* 0x00000003ff0e7819 */ /* 0x008fe2000001160a */
[----:B------:R-:W-:-:S03]  /*23d0*/  IMAD.SHL.U32 R10, R0, 0x40, RZ ;  /* 0x00000040000a7824 */ /* 0x000fc600078e00ff */
[----:B------:R-:W-:Y:S01]  /*23e0*/  LOP3.LUT R14, R9, R14, RZ, 0x3c, !PT ;  /* 0x0000000e090e7212 */ /* 0x000fe200078e3cff */
[----:B------:R-:W-:Y:S01]  /*23f0*/  IMAD.SHL.U32 R9, R165, 0x8, RZ ;  /* 0x00000008a5097824 */ /* 0x000fe200078e00ff */
[----:B------:R-:W-:-:S03]  /*2400*/  LOP3.LUT R10, R10, 0x1c0, RZ, 0xc0, !PT ;  /* 0x000001c00a0a7812 */ /* 0x000fc600078ec0ff */
[----:B------:R-:W-:Y:S01]  /*2410*/  IMAD R165, R165, 0x200, R14 ;  /* 0x00000200a5a57824 */ /* 0x000fe200078e020e */
[----:B------:R-:W-:Y:S01]  /*2420*/  LOP3.LUT R9, R10, 0x8, R9, 0xf8, !PT ;  /* 0x000000080a097812 */ /* 0x000fe200078ef809 */
[----:B------:R-:W-:Y:S01]  /*2430*/  @!P6 IMAD.MOV.U32 R14, RZ, RZ, c[0x0][0x1a4] ;  /* 0x00006900ff0ee624 */ /* 0x000fe200078e00ff */
[----:B------:R-:W-:Y:S01]  /*2440*/  SHF.R.U32.HI R2, RZ, 0x3, R10 ;  /* 0x00000003ff027819 */ /* 0x000fe2000001160a */
[----:B-1----:R-:W-:Y:S01]  /*2450*/  @!P3 IMAD.MOV.U32 R16, RZ, RZ, c[0x0][0x1a0] ;  /* 0x00006800ff10b624 */ /* 0x002fe200078e00ff */
[----:B------:R-:W-:Y:S01]  /*2460*/  @!P5 LEA R10, P1, R3, R170, 0x7 ;  /* 0x000000aa030ad211 */ /* 0x000fe200078238ff */
[----:B------:R-:W-:Y:S01]  /*2470*/  @!P6 IMAD R14, R14, 0x60, RZ ;  /* 0x000000600e0ee824 */ /* 0x000fe200078e02ff */
[----:B------:R-:W-:Y:S01]  /*2480*/  LOP3.LUT R2, R9, R2, RZ, 0x3c, !PT ;  /* 0x0000000209027212 */ /* 0x000fe200078e3cff */
[----:B------:R-:W-:Y:S01]  /*2490*/  @!P2 IMAD.MOV.U32 R9, RZ, RZ, c[0x0][0x1a0] ;  /* 0x00006800ff09a624 */ /* 0x000fe200078e00ff */
[----:B------:R-:W-:Y:S01]  /*24a0*/  @!P5 LEA.HI.X R11, R3, R171, R12, 0x7, P1 ;  /* 0x000000ab030bd211 */ /* 0x000fe200008f3c0c */
[----:B------:R-:W-:-:S02]  /*24b0*/  @!P2 IMAD.MOV.U32 R3, RZ, RZ, c[0x0][0x1a4] ;  /* 0x00006900ff03a624 */ /* 0x000fc400078e00ff */
[----:B------:R-:W-:-:S04]  /*24c0*/  @!P2 IMAD.WIDE.U32 R20, R9, 0xe0, R170 ;  /* 0x000000e00914a825 */ /* 0x000fc800078e00aa */
[----:B------:R-:W-:Y:S02]  /*24d0*/  @!P2 IMAD R3, R3, 0xe0, RZ ;  /* 0x000000e00303a824 */ /* 0x000fe400078e02ff */
[----:B------:R-:W-:Y:S02]  /*24e0*/  @!P3 IMAD.MOV.U32 R12, RZ, RZ, c[0x0][0x1a4] ;  /* 0x00006900ff0cb624 */ /* 0x000fe400078e00ff */
[----:B------:R-:W-:Y:S02]  /*24f0*/  @!P6 IMAD.IADD R15, R23, 0x1, R14 ;  /* 0x00000001170fe824 */ /* 0x000fe400078e020e */
[----:B------:R-:W-:Y:S02]  /*2500*/  @!P6 IMAD.MOV.U32 R14, RZ, RZ, R22 ;  /* 0x000000ffff0ee224 */ /* 0x000fe400078e0016 */
[----:B--2---:R-:W-:Y:S02]  /*2510*/  @!P2 IMAD.IADD R33, R21, 0x1, R3 ;  /* 0x000000011521a824 */ /* 0x004fe400078e0203 */
[----:B------:R-:W-:Y:S01]  /*2520*/  @!P3 IMAD.WIDE.U32 R16, R16, 0xc0, R170 ;  /* 0x000000c01010b825 */ /* 0x000fe200078e00aa */
[----:B------:R-:W-:Y:S01]  /*2530*/  @!PT LDS RZ, [RZ] ;  /* 0x00000000fffff984 */ /* 0x000fe20000000800 */
[----:B------:R-:W-:Y:S01]  /*2540*/  @!PT LDS RZ, [RZ] ;  /* 0x00000000fffff984 */ /* 0x000fe20000000800 */
[----:B------:R-:W-:Y:S01]  /*2550*/  @!PT LDS RZ, [RZ] ;  /* 0x00000000fffff984 */ /* 0x000fe20000000800 */
[----:B------:R1:W-:Y:S03]  /*2560*/  @!P6 LDGSTS.E.BYPASS.LTC128B.128 [R173+0x7800], [R14.64] ;  /* 0x078000000eadefae */ /* 0x0003e6000b901d4c */
[----:B------:R-:W-:Y:S01]  /*2570*/  @!P3 IMAD R12, R12, 0xc0, RZ ;  /* 0x000000c00c0cb824 */ /* 0x000fe200078e02ff */
[----:B------:R-:W-:Y:S01]  /*2580*/  @P5 STS.128 [R173+0x8000], RZ ;  /* 0x008000ffad005388 */ /* 0x000fe20000000c00 */
[----:B------:R-:W-:-:S02]  /*2590*/  IMAD R3, R130, 0x400, R129 ;  /* 0x0000040082037824 */ /* 0x000fc400078e0281 */
[----:B------:R-:W-:Y:S01]  /*25a0*/  @!P4 IMAD.IADD R23, R19, 0x1, R13 ;  /* 0x000000011317c824 */ /* 0x000fe200078e020d */
[----:B------:R-:W-:Y:S01]  /*25b0*/  @!PT LDS RZ, [RZ] ;  /* 0x00000000fffff984 */ /* 0x000fe20000000800 */
[----:B------:R-:W-:Y:S01]  /*25c0*/  @!PT LDS RZ, [RZ] ;  /* 0x00000000fffff984 */ /* 0x000fe20000000800 */
[----:B------:R-:W-:Y:S01]  /*25d0*/  @!PT LDS RZ, [RZ] ;  /* 0x00000000fffff984 */ /* 0x000fe20000000800 */
[----:B------:R2:W-:Y:S01]  /*25e0*/  @!P5 LDGSTS.E.BYPASS.LTC128B.128 [R173+0x8000], [R10.64] ;  /* 0x080000000aaddfae */ /* 0x0005e2000b901d4c */
[----:B------:R-:W-:Y:S02]  /*25f0*/  @!P4 IMAD.MOV.U32 R22, RZ, RZ, R18 ;  /* 0x000000ffff16c224 */ /* 0x000fe400078e0012 */
[----:B------:R-:W-:Y:S01]  /*2600*/  @!P3 IMAD.IADD R13, R17, 0x1, R12 ;  /* 0x00000001110db824 */ /* 0x000fe200078e020c */
[----:B------:R-:W-:Y:S01]  /*2610*/  @P4 STS.128 [R173+0x8800], RZ ;  /* 0x008800ffad004388 */ /* 0x000fe20000000c00 */
[----:B------:R-:W-:Y:S02]  /*2620*/  IMAD.IADD R166, R2, 0x1, R3 ;  /* 0x0000000102a67824 */ /* 0x000fe400078e0203 */
[----:B------:R-:W-:Y:S01]  /*2630*/  @!P3 IMAD.MOV.U32 R12, RZ, RZ, R16 ;  /* 0x000000ffff0cb224 */ /* 0x000fe200078e0010 */
[----:B------:R-:W-:Y:S01]  /*2640*/  @!PT LDS RZ, [RZ] ;  /* 0x00000000fffff984 */ /* 0x000fe20000000800 */
[----:B------:R-:W-:Y:S01]  /*2650*/  @!PT LDS RZ, [RZ] ;  /* 0x00000000fffff984 */ /* 0x000fe20000000800 */
[----:B------:R-:W-:Y:S01]  /*2660*/  @!PT LDS RZ, [RZ] ;  /* 0x00000000fffff984 */ /* 0x000fe20000000800 */
[----:B------:R3:W-:Y:S01]  /*2670*/  @!P4 LDGSTS.E.BYPASS.LTC128B.128 [R173+0x8800], [R22.64] ;  /* 0x0880000016adcfae */ /* 0x0007e2000b901d4c */
[----:B------:R-:W-:-:S02]  /*2680*/  @!P2 IMAD.MOV.U32 R32, RZ, RZ, R20 ;  /* 0x000000ffff20a224 */ /* 0x000fc400078e0014 */
[----:B------:R-:W-:Y:S01]  /*2690*/  IMAD.SHL.U32 R165, R165, 0x2, RZ ;  /* 0x00000002a5a57824 */ /* 0x000fe200078e00ff */
[----:B------:R-:W-:Y:S01]  /*26a0*/  @P3 STS.128 [R173+0x9000], RZ ;  /* 0x009000ffad003388 */ /* 0x000fe20000000c00 */
[----:B------:R-:W-:-:S03]  /*26b0*/  IMAD.SHL.U32 R166, R166, 0x2, RZ ;  /* 0x00000002a6a67824 */ /* 0x000fc600078e00ff */
        /* <DEDUP_REMOVED lines=13> */
[----:B----4-:R-:W-:Y:S02]  /*2790*/  LDSM.16.M88.4 R36, [R166] ;  /* 0x00000000a624783b */ /* 0x010fe40000000200 */
[----:B------:R-:W-:-:S02]  /*27a0*/  SEL R5, R5, 0xffffffe0, !P2 ;  /* 0xffffffe005057807 */ /* 0x000fc40005000000 */
[----:B------:R-:W4:Y:S01]  /*27b0*/  LDSM.16.M88.4 R24, [R165+0x2000] ;  /* 0x00200000a518783b */ /* 0x000f220000000200 */
[C---:B------:R-:W-:Y:S02]  /*27c0*/  SEL R3, R0.reuse, 0xfffffff0, !P1 ;  /* 0xfffffff000037807 */ /* 0x040fe40004800000 */
[----:B------:R-:W-:Y:S01]  /*27d0*/  SEL R0, R0, 0xfffffff0, !P3 ;  /* 0xfffffff000007807 */ /* 0x000fe20005800000 */
[----:B------:R-:W3:Y:S01]  /*27e0*/  LDSM.16.M88.4 R68, [R165+0x5800] ;  /* 0x00580000a544783b */ /* 0x000ee20000000200 */
[----:B------:R-:W-:Y:S01]  /*27f0*/  LOP3.LUT P1, RZ, R76, 0x4, RZ, 0xc0, !PT ;  /* 0x000000044cff7812 */ /* 0x000fe2000782c0ff */
[--C-:B------:R-:W-:Y:S01]  /*2800*/  IMAD R164, R3, 0x2, R166.reuse ;  /* 0x0000000203a47824 */ /* 0x100fe200078e02a6 */
[----:B------:R-:W-:Y:S01]  /*2810*/  ISETP.GT.AND P2, PT, R172, R169, PT ;  /* 0x000000a9ac00720c */ /* 0x000fe20003f44270 */
[----:B------:R-:W3:Y:S01]  /*2820*/  LDSM.16.M88.4 R16, [R165+0x2800] ;  /* 0x00280000a510783b */ /* 0x000ee20000000200 */
[----:B------:R-:W-:Y:S02]  /*2830*/  IMAD R159, R0, 0x2, R165 ;  /* 0x00000002009f7824 */ /* 0x000fe400078e02a5 */
[----:B------:R-:W-:Y:S01]  /*2840*/  IMAD R163, R5, 0x2, R166 ;  /* 0x0000000205a37824 */ /* 0x000fe200078e02a6 */
[----:B------:R-:W-:Y:S03]  /*2850*/  LDSM.16.M88.4 R72, [R164] ;  /* 0x00000000a448783b */ /* 0x000fe60000000200 */
[----:B------:R-:W-:Y:S01]  /*2860*/  IMAD R161, R3, 0x2, R163 ;  /* 0x0000000203a17824 */ /* 0x000fe200078e02a3 */
[----:B------:R-:W3:Y:S04]  /*2870*/  LDSM.16.M88.4 R64, [R159+0x2000] ;  /* 0x002000009f40783b */ /* 0x000ee80000000200 */
[----:B--2---:R-:W2:Y:S04]  /*2880*/  LDSM.16.M88.4 R8, [R165+0x3000] ;  /* 0x00300000a508783b */ /* 0x004ea80000000200 */
[----:B------:R-:W2:Y:S04]  /*2890*/  LDSM.16.M88.4 R84, [R165+0x3800] ;  /* 0x00380000a554783b */ /* 0x000ea80000000200 */
[----:B------:R-:W2:Y:S04]  /*28a0*/  LDSM.16.M88.4 R60, [R165+0x4000] ;  /* 0x00400000a53c783b */ /* 0x000ea80000000200 */
[----:B------:R-:W2:Y:S04]  /*28b0*/  LDSM.16.M88.4 R52, [R165+0x4800] ;  /* 0x00480000a534783b */ /* 0x000ea80000000200 */
[----:B------:R-:W2:Y:S01]  /*28c0*/  LDSM.16.M88.4 R44, [R165+0x5000] ;  /* 0x00500000a52c783b */ /* 0x000ea20000000200 */
[C---:B----4-:R-:W-:Y:S03]  /*28d0*/  HMMA.16816.F32 R28, R36.reuse, R24, RZ ;  /* 0x00000018241c723c */ /* 0x050fe600000018ff */
[----:B-1----:R-:W1:Y:S04]  /*28e0*/  LDSM.16.M88.4 R32, [R159+0x2800] ;  /* 0x002800009f20783b */ /* 0x002e680000000200 */
[----:B------:R-:W4:Y:S01]  /*28f0*/  LDSM.16.M88.4 R92, [R159+0x3800] ;  /* 0x003800009f5c783b */ /* 0x000f220000000200 */
[C---:B------:R-:W-:Y:S03]  /*2900*/  HMMA.16816.F32 R24, R36.reuse, R26, RZ ;  /* 0x0000001a2418723c */ /* 0x040fe600000018ff */
[----:B------:R-:W-:Y:S04]  /*2910*/  LDSM.16.M88.4 R76, [R163] ;  /* 0x00000000a34c783b */ /* 0x000fe80000000200 */
[----:B------:R-:W-:Y:S01]  /*2920*/  LDSM.16.M88.4 R112, [R159+0x3000] ;  /* 0x003000009f70783b */ /* 0x000fe20000000200 */
[C---:B---3--:R-:W-:Y:S03]  /*2930*/  HMMA.16816.F32 R40, R36.reuse, R68, RZ ;  /* 0x000000442428723c */ /* 0x048fe600000018ff */
[----:B------:R-:W-:Y:S04]  /*2940*/  LDSM.16.M88.4 R108, [R159+0x4000] ;  /* 0x004000009f6c783b */ /* 0x000fe80000000200 */
[----:B------:R-:W-:Y:S01]  /*2950*/  LDSM.16.M88.4 R104, [R159+0x4800] ;  /* 0x004800009f68783b */ /* 0x000fe20000000200 */
[----:B------:R-:W-:Y:S01]  /*2960*/  IADD3 R68, R165, 0x2000, RZ ;  /* 0x00002000a5447810 */ /* 0x000fe20007ffe0ff */
[----:B------:R-:W-:Y:S02]  /*2970*/  HMMA.16816.F32 R20, R36, R16, RZ ;  /* 0x000000102414723c */ /* 0x000fe400000018ff */
[----:B------:R-:W-:Y:S01]  /*2980*/  LDSM.16.M88.4 R100, [R159+0x5000] ;  /* 0x005000009f64783b */ /* 0x000fe20000000200 */
[----:B------:R-:W-:-:S03]  /*2990*/  @P1 IADD3 R162, R68, -0x40, RZ ;  /* 0xffffffc044a21810 */ /* 0x000fc60007ffe0ff */
[----:B------:R-:W-:Y:S01]  /*29a0*/  LDSM.16.M88.4 R96, [R159+0x5800] ;  /* 0x005800009f60783b */ /* 0x000fe20000000200 */
[----:B------:R-:W-:Y:S01]  /*29b0*/  @!P2 LEA R178, P1, R122, c[0x0][0x168], 0x1 ;  /* 0x00005a007ab2aa11 */ /* 0x000fe200078208ff */
[----:B------:R-:W-:Y:S02]  /*29c0*/  HMMA.16816.F32 R16, R36, R18, RZ ;  /* 0x000000122410723c */ /* 0x000fe400000018ff */
[----:B------:R-:W-:Y:S01]  /*29d0*/  LDSM.16.M88.4 R124, [R162+0x2000] ;  /* 0x00200000a27c783b */ /* 0x000fe20000000200 */
[----:B------:R-:W-:Y:S01]  /*29e0*/  IMAD R148, R0, 0x2, R162 ;  /* 0x0000000200947824 */ /* 0x000fe200078e02a2 */
[----:B------:R-:W-:Y:S02]  /*29f0*/  SHF.R.S32.HI R0, RZ, 0x1f, R133 ;  /* 0x0000001fff007819 */ /* 0x000fe40000011485 */
[----:B------:R-:W0:Y:S01]  /*2a00*/  LDGDEPBAR ;  /* 0x00000000000079af */ /* 0x000e220000000000 */
[----:B------:R-:W-:Y:S01]  /*2a10*/  @!P2 LEA.HI.X R179, R122, c[0x0][0x16c], R123, 0x1, P1 ;  /* 0x00005b007ab3aa11 */ /* 0x000fe200008f0c7b */
[----:B------:R-:W-:Y:S02]  /*2a20*/  HMMA.16816.F32 R28, R72, R64, R28 ;  /* 0x00000040481c723c */ /* 0x000fe4000000181c */
[----:B------:R-:W-:Y:S01]  /*2a30*/  LDSM.16.M88.4 R116, [R148] ;  /* 0x000000009474783b */ /* 0x000fe20000000200 */
[----:B------:R-:W-:-:S02]  /*2a40*/  LEA.HI R0, R0, R133, RZ, 0x2 ;  /* 0x0000008500007211 */ /* 0x000fc400078f10ff */
[C---:B------:R-:W-:Y:S02]  /*2a50*/  IADD3 R155, R162.reuse, 0x800, RZ ;  /* 0x00000800a29b7810 */ /* 0x040fe40007ffe0ff */
[----:B------:R-:W-:Y:S01]  /*2a60*/  SHF.R.S32.HI R180, RZ, 0x2, R0 ;  /* 0x00000002ffb47819 */ /* 0x000fe20000011400 */
[----:B------:R-:W-:Y:S01]  /*2a70*/  HMMA.16816.F32 R24, R72, R66, R24 ;  /* 0x000000424818723c */ /* 0x000fe20000001818 */
[----:B------:R-:W3:Y:S01]  /*2a80*/  LDSM.16.M88.4 R64, [R162+0x800] ;  /* 0x00080000a240783b */ /* 0x000ee20000000200 */
[C---:B------:R-:W-:Y:S02]  /*2a90*/  IADD3 R154, R162.reuse, 0x1000, RZ ;  /* 0x00001000a29a7810 */ /* 0x040fe40007ffe0ff */
[C---:B------:R-:W-:Y:S02]  /*2aa0*/  IADD3 R153, R162.reuse, 0x1800, RZ ;  /* 0x00001800a2997810 */ /* 0x040fe40007ffe0ff */
[C---:B------:R-:W-:Y:S02]  /*2ab0*/  IADD3 R152, R162.reuse, 0x2000, RZ ;  /* 0x00002000a2987810 */ /* 0x040fe40007ffe0ff */
[----:B--2---:R-:W-:Y:S01]  /*2ac0*/  HMMA.16816.F32 R12, R36, R8, RZ ;  /* 0x00000008240c723c */ /* 0x004fe200000018ff */
[----:B------:R-:W-:-:S02]  /*2ad0*/  IADD3 R151, R162, 0x2800, RZ ;  /* 0x00002800a2977810 */ /* 0x000fc40007ffe0ff */
[C---:B------:R-:W-:Y:S02]  /*2ae0*/  IADD3 R150, R162.reuse, 0x3000, RZ ;  /* 0x00003000a2967810 */ /* 0x040fe40007ffe0ff */
[----:B------:R-:W-:-:S03]  /*2af0*/  IADD3 R149, R162, 0x3800, RZ ;  /* 0x00003800a2957810 */ /* 0x000fc60007ffe0ff */
        /* <DEDUP_REMOVED lines=10> */
[----:B------:R-:W2:Y:S07]  /*2ba0*/  LDSM.16.M88.4 R68, [R162] ;  /* 0x00000000a244783b */ /* 0x000eae0000000200 */
[C---:B-1----:R-:W-:Y:S08]  /*2bb0*/  HMMA.16816.F32 R20, R72.reuse, R32, R20 ;  /* 0x000000204814723c */ /* 0x042ff00000001814 */
[C---:B------:R-:W-:Y:S01]  /*2bc0*/  HMMA.16816.F32 R16, R72.reuse, R34, R16 ;  /* 0x000000224810723c */ /* 0x040fe20000001810 */
[----:B------:R-:W1:Y:S07]  /*2bd0*/  LDSM.16.M88.4 R32, [R162+0x1000] ;  /* 0x00100000a220783b */ /* 0x000e6e0000000200 */
[C---:B----4-:R-:W-:Y:S08]  /*2be0*/  HMMA.16816.F32 R88, R72.reuse, R92, R88 ;  /* 0x0000005c4858723c */ /* 0x050ff00000001858 */
[----:B------:R-:W-:Y:S01]  /*2bf0*/  HMMA.16816.F32 R84, R72, R94, R84 ;  /* 0x0000005e4854723c */ /* 0x000fe20000001854 */
[----:B------:R-:W4:Y:S07]  /*2c00*/  LDSM.16.M88.4 R92, [R162+0x1800] ;  /* 0x00180000a25c783b */ /* 0x000f2e0000000200 */
[C---:B---3--:R-:W-:Y:S08]  /*2c10*/  HMMA.16816.F32 R20, R76.reuse, R64, R20 ;  /* 0x000000404c14723c */ /* 0x048ff00000001814 */
[----:B------:R-:W-:Y:S01]  /*2c20*/  HMMA.16816.F32 R16, R76, R66, R16 ;  /* 0x000000424c10723c */ /* 0x000fe20000001810 */
        /* <DEDUP_REMOVED lines=15> */
[----:B------:R-:W3:Y:S04]  /*2d20*/  LDSM.16.M88.4 R72, [R162+0x2800] ;  /* 0x00280000a248783b */ /* 0x000ee80000000200 */
[----:B------:R-:W-:Y:S03]  /*2d30*/  LDSM.16.M88.4 R96, [R148+0x2800] ;  /* 0x002800009460783b */ /* 0x000fe60000000200 */
[C---:B--2---:R-:W-:Y:S08]  /*2d40*/  HMMA.16816.F32 R28, R76.reuse, R68, R28 ;  /* 0x000000444c1c723c */ /* 0x044ff0000000181c */
[C---:B------:R-:W-:Y:S01]  /*2d50*/  HMMA.16816.F32 R24, R76.reuse, R70, R24 ;  /* 0x000000464c18723c */ /* 0x040fe20000001818 */
[----:B------:R-:W2:Y:S07]  /*2d60*/  LDSM.16.M88.4 R68, [R162+0x3000] ;  /* 0x00300000a244783b */ /* 0x000eae0000000200 */
[C---:B-1----:R-:W-:Y:S08]  /*2d70*/  HMMA.16816.F32 R12, R76.reuse, R32, R12 ;  /* 0x000000204c0c723c */ /* 0x042ff0000000180c */
[C---:B------:R-:W-:Y:S01]  /*2d80*/  HMMA.16816.F32 R8, R76.reuse, R34, R8 ;  /* 0x000000224c08723c */ /* 0x040fe20000001808 */
[----:B------:R-:W1:Y:S07]  /*2d90*/  LDSM.16.M88.4 R32, [R161] ;  /* 0x00000000a120783b */ /* 0x000e6e0000000200 */
        /* <DEDUP_REMOVED lines=8> */
[C---:B------:R-:W-:Y:S07]  /*2e20*/  HMMA.16816.F32 R60, R76.reuse, R126, R60 ;  /* 0x0000007e4c3c723c */ /* 0x040fee000000183c */
[----:B------:R-:W-:Y:S01]  /*2e30*/  IMAD.SHL.U32 R126, R128, 0x2, RZ ;  /* 0x00000002807e7824 */ /* 0x000fe200078e00ff */
[----:B------:R-:W-:Y:S04]  /*2e40*/  HMMA.16816.F32 R56, R76, R72, R56 ;  /* 0x000000484c38723c */ /* 0x000fe80000001838 */
[----:B------:R-:W-:-:S04]  /*2e50*/  LOP3.LUT R126, R126, 0x6, RZ, 0xc0, !PT ;  /* 0x000000067e7e7812 */ /* 0x000fc800078ec0ff */
[C---:B------:R-:W-:Y:S08]  /*2e60*/  HMMA.16816.F32 R52, R76.reuse, R74, R52 ;  /* 0x0000004a4c34723c */ /* 0x040ff00000001834 */
[C---:B--2---:R-:W-:Y:S07]  /*2e70*/  HMMA.16816.F32 R48, R76.reuse, R68, R48 ;  /* 0x000000444c30723c */ /* 0x044fee0000001830 */
[----:B------:R-:W-:Y:S01]  /*2e80*/  IMAD R69, R130, 0x10, R132 ;  /* 0x0000001082457824 */ /* 0x000fe200078e0284 */
[----:B------:R-:W-:Y:S04]  /*2e90*/  HMMA.16816.F32 R44, R76, R70, R44 ;  /* 0x000000464c2c723c */ /* 0x000fe8000000182c */
[----:B------:R-:W-:-:S04]  /*2ea0*/  IADD3 R69, R69, 0x1, R180 ;  /* 0x0000000145457810 */ /* 0x000fc80007ffe0b4 */
[----:B------:R-:W-:Y:S01]  /*2eb0*/  IADD3 R131, R4, R69, -R131 ;  /* 0x0000004504837210 */ /* 0x000fe20007ffe883 */
[----:B-1----:R-:W-:Y:S03]  /*2ec0*/  HMMA.16816.F32 R28, R32, R116, R28 ;  /* 0x00000074201c723c */ /* 0x002fe6000000181c */
[----:B------:R-:W-:-:S04]  /*2ed0*/  IADD3 R131, R131, c[0x0][0x2e8], RZ ;  /* 0x0000ba0083837a10 */ /* 0x000fc80007ffe0ff */
[C---:B------:R-:W-:Y:S01]  /*2ee0*/  IMNMX R125, R131.reuse, R4, PT ;  /* 0x00000004837d7217 */ /* 0x040fe20003800200 */
        /* <DEDUP_REMOVED lines=13> */
[C---:B---3--:R-:W-:Y:S08]  /*2fc0*/  HMMA.16816.F32 R40, R32.reuse, R64, R40 ;  /* 0x000000402028723c */ /* 0x048ff00000001828 */
[----:B------:R-:W-:Y:S07]  /*2fd0*/  HMMA.16816.F32 R36, R32, R66, R36 ;  /* 0x000000422024723c */ /* 0x000fee0000001824 */
[----:B------:R-:W-:-:S04]  /*2fe0*/  IADD3 R33, R131, 0x8, RZ ;  /* 0x0000000883217810 */ /* 0x000fc80007ffe0ff */
[----:B------:R-:W-:Y:S02]  /*2ff0*/  IMNMX R124, R33, R4, PT ;  /* 0x00000004217c7217 */ /* 0x000fe40003800200 */
[----:B------:R-:W-:Y:S01]  /*3000*/  LOP3.LUT R4, R2, R129, RZ, 0xfc, !PT ;  /* 0x0000008102047212 */ /* 0x000fe200078efcff */
[----:B------:R-:W-:Y:S06]  /*3010*/  BAR.SYNC.DEFER_BLOCKING 0x0 ;  /* 0x0000000000007b1d */ /* 0x000fec0000010000 */
[----:B------:R-:W-:Y:S05]  /*3020*/  @!P2 BRA `(.L_x_6998) ;  /* 0x000005c00000a947 */ /* 0x000fea0003800000 */
        /* <DEDUP_REMOVED lines=57> */
.L_x_6999:
[----:B------:R-:W-:-:S04]  /*33c0*/  LEA R34, -R120, RZ, 0x7 ;  /* 0x000000ff78227211 */ /* 0x000fc800078e39ff */
[----:B------:R-:W-:Y:S02]  /*33d0*/  SHF.R.S32.HI R0, RZ, 0x1f, R34 ;  /* 0x0000001fff007819 */ /* 0x000fe40000011422 */
.L_x_7000:
[----:B------:R-:W-:Y:S01]  /*33e0*/  IADD3 R122, P1, R34, R122, RZ ;  /* 0x0000007a227a7210 */ /* 0x000fe20007f3e0ff */
[----:B------:R-:W-:Y:S02]  /*33f0*/  IMAD.MOV.U32 R35, RZ, RZ, 0x5 ;  /* 0x00000005ff237424 */ /* 0x000fe400078e00ff */
[----:B------:R-:W-:Y:S01]  /*3400*/  IMAD.SHL.U32 R33, R120, 0x20, RZ ;  /* 0x0000002078217824 */ /* 0x000fe200078e00ff */
        /* <DEDUP_REMOVED lines=30> */
.L_x_6998:
[----:B------:R-:W-:Y:S02]  /*35f0*/  IMAD.IADD R7, R7, 0x1, R126 ;  /* 0x0000000107077824 */ /* 0x000fe400078e027e */
[----:B------:R-:W-:-:S03]  /*3600*/  IMAD.SHL.U32 R160, R4, 0x2, RZ ;  /* 0x0000000204a07824 */ /* 0x000fc600078e00ff */
[----:B------:R-:W-:Y:S01]  /*3610*/  IADD3 R0, R7, 0x1, RZ ;  /* 0x0000000107007810 */ /* 0x000fe20007ffe0ff */
[--C-:B------:R-:W-:Y:S01]  /*3620*/  IMAD R158, R3, 0x2, R160.reuse ;  /* 0x00000002039e7824 */ /* 0x100fe200078e02a0 */
[----:B------:R-:W-:Y:S01]  /*3630*/  IADD3 R2, R7, 0x8, RZ ;  /* 0x0000000807027810 */ /* 0x000fe20007ffe0ff */
[----:B------:R-:W-:Y:S01]  /*3640*/  IMAD R157, R5, 0x2, R160 ;  /* 0x00000002059d7824 */ /* 0x000fe200078e02a0 */
[CC--:B------:R-:W-:Y:S02]  /*3650*/  ISETP.GE.AND P2, PT, R0.reuse, R125.reuse, PT ;  /* 0x0000007d0000720c */ /* 0x0c0fe40003f46270 */
[----:B------:R-:W-:Y:S01]  /*3660*/  ISETP.GE.AND P6, PT, R0, R124, PT ;  /* 0x0000007c0000720c */ /* 0x000fe20003fc6270 */
[----:B------:R-:W-:Y:S01]  /*3670*/  IMAD R156, R3, 0x2, R157 ;  /* 0x00000002039c7824 */ /* 0x000fe200078e029d */
[----:B------:R-:W-:Y:S02]  /*3680*/  IADD3 R0, R7, 0x9, RZ ;  /* 0x0000000907007810 */ /* 0x000fe40007ffe0ff */
[----:B------:R-:W-:-:S02]  /*3690*/  ISETP.GE.AND P4, PT, R2, R125, PT ;  /* 0x0000007d0200720c */ /* 0x000fc40003f86270 */
[-C--:B------:R-:W-:Y:S02]  /*36a0*/  ISETP.GE.AND P1, PT, R2, R124.reuse, PT ;  /* 0x0000007c0200720c */ /* 0x080fe40003f26270 */
[----:B------:R-:W-:Y:S02]  /*36b0*/  IADD3 R2, R7, 0x10, RZ ;  /* 0x0000001007027810 */ /* 0x000fe40007ffe0ff */
[C---:B------:R-:W-:Y:S02]  /*36c0*/  ISETP.GE.AND P3, PT, R0.reuse, R125, PT ;  /* 0x0000007d0000720c */ /* 0x040fe40003f66270 */
[----:B------:R-:W-:Y:S02]  /*36d0*/  ISETP.GE.AND P5, PT, R0, R124, PT ;  /* 0x0000007c0000720c */ /* 0x000fe40003fa6270 */
[----:B-1----:R-:W-:Y:S02]  /*36e0*/  FSEL R70, R29, -INF , !P2 ;  /* 0xff8000001d467808 */ /* 0x002fe40005000000 */
[----:B------:R-:W-:-:S02]  /*36f0*/  FSEL R0, R24, -INF , !P4 ;  /* 0xff80000018007808 */ /* 0x000fc40006000000 */
[C---:B------:R-:W-:Y:S02]  /*3700*/  ISETP.GE.AND P2, PT, R2.reuse, R125, PT ;  /* 0x0000007d0200720c */ /* 0x040fe40003f46270 */
[----:B------:R-:W-:Y:S02]  /*3710*/  ISETP.GE.AND P4, PT, R2, R124, PT ;  /* 0x0000007c0200720c */ /* 0x000fe40003f86270 */
[C---:B------:R-:W-:Y:S02]  /*3720*/  IADD3 R2, R7.reuse, 0x18, RZ ;  /* 0x0000001807027810 */ /* 0x040fe40007ffe0ff */
[C---:B------:R-:W-:Y:S02]  /*3730*/  IADD3 R32, R7.reuse, 0x11, RZ ;  /* 0x0000001107207810 */ /* 0x040fe40007ffe0ff */
[----:B------:R-:W-:Y:S02]  /*3740*/  IADD3 R24, R7, 0x19, RZ ;  /* 0x0000001907187810 */ /* 0x000fe40007ffe0ff */
[----:B------:R-:W-:-:S02]  /*3750*/  FSEL R72, R27, -INF , !P5 ;  /* 0xff8000001b487808 */ /* 0x000fc40006800000 */
[----:B------:R-:W-:Y:S02]  /*3760*/  FSEL R94, R20, -INF , !P2 ;  /* 0xff800000145e7808 */ /* 0x000fe40005000000 */
[----:B------:R-:W-:Y:S02]  /*3770*/  FSEL R68, R25, -INF , !P3 ;  /* 0xff80000019447808 */ /* 0x000fe40005800000 */
[C---:B------:R-:W-:Y:S02]  /*3780*/  ISETP.GE.AND P5, PT, R2.reuse, R125, PT ;  /* 0x0000007d0200720c */ /* 0x040fe40003fa6270 */
[-C--:B------:R-:W-:Y:S02]  /*3790*/  ISETP.GE.AND P2, PT, R2, R124.reuse, PT ;  /* 0x0000007c0200720c */ /* 0x080fe40003f46270 */
[----:B------:R-:W-:Y:S02]  /*37a0*/  FSEL R22, R22, -INF , !P4 ;  /* 0xff80000016167808 */ /* 0x000fe40006000000 */
[----:B------:R-:W-:-:S02]  /*37b0*/  ISETP.GE.AND P3, PT, R32, R124, PT ;  /* 0x0000007c2000720c */ /* 0x000fc40003f66270 */
[----:B------:R-:W-:Y:S02]  /*37c0*/  IADD3 R2, R7, 0x20, RZ ;  /* 0x0000002007027810 */ /* 0x000fe40007ffe0ff */
[----:B------:R-:W-:Y:S02]  /*37d0*/  ISETP.GE.AND P4, PT, R24, R125, PT ;  /* 0x0000007d1800720c */ /* 0x000fe40003f86270 */
[----:B------:R-:W-:Y:S02]  /*37e0*/  FSEL R78, R16, -INF , !P5 ;  /* 0xff800000104e7808 */ /* 0x000fe40006800000 */
[----:B------:R-:W-:Y:S02]  /*37f0*/  FSEL R20, R23, -INF , !P3 ;  /* 0xff80000017147808 */ /* 0x000fe40005800000 */
[----:B------:R-:W-:Y:S02]  /*3800*/  ISETP.GE.AND P5, PT, R2, R124, PT ;  /* 0x0000007c0200720c */ /* 0x000fe40003fa6270 */
[----:B------:R-:W-:-:S02]  /*3810*/  FSEL R16, R17, -INF , !P4 ;  /* 0xff80000011107808 */ /* 0x000fc40006000000 */
[-C--:B------:R-:W-:Y:S02]  /*3820*/  ISETP.GE.AND P3, PT, R2, R125.reuse, PT ;  /* 0x0000007d0200720c */ /* 0x080fe40003f66270 */
[----:B------:R-:W-:Y:S02]  /*3830*/  IADD3 R17, R7, 0x29, RZ ;  /* 0x0000002907117810 */ /* 0x000fe40007ffe0ff */
[----:B------:R-:W-:Y:S02]  /*3840*/  FSEL R74, R26, -INF , !P1 ;  /* 0xff8000001a4a7808 */ /* 0x000fe40004800000 */
[----:B------:R-:W-:Y:S02]  /*3850*/  ISETP.GE.AND P1, PT, R32, R125, PT ;  /* 0x0000007d2000720c */ /* 0x000fe40003f26270 */
[----:B------:R-:W-:Y:S02]  /*3860*/  FSEL R198, R14, -INF , !P5 ;  /* 0xff8000000ec67808 */ /* 0x000fe40006800000 */
[----:B------:R-:W-:-:S02]  /*3870*/  FSEL R102, R12, -INF , !P3 ;  /* 0xff8000000c667808 */ /* 0x000fc40005800000 */
[----:B------:R-:W-:Y:S02]  /*3880*/  ISETP.GE.AND P5, PT, R17, R125, PT ;  /* 0x0000007d1100720c */ /* 0x000fe40003fa6270 */
[----:B------:R-:W-:Y:S02]  /*3890*/  IADD3 R12, R7, 0x31, RZ ;  /* 0x00000031070c7810 */ /* 0x000fe40007ffe0ff */
[----:B------:R-:W-:Y:S02]  /*38a0*/  FSEL R92, R21, -INF , !P1 ;  /* 0xff800000155c7808 */ /* 0x000fe40004800000 */
[----:B------:R-:W-:Y:S02]  /*38b0*/  IADD3 R21, R7, 0x21, RZ ;  /* 0x0000002107157810 */ /* 0x000fe40007ffe0ff */
[----:B------:R-:W-:Y:S02]  /*38c0*/  FSEL R204, R9, -INF , !P5 ;  /* 0xff80000009cc7808 */ /* 0x000fe40006800000 */
        /* <DEDUP_REMOVED lines=8> */
[-C--:B------:R-:W-:Y:S02]  /*3950*/  ISETP.GE.AND P4, PT, R21, R124.reuse, PT ;  /* 0x0000007c1500720c */ /* 0x080fe40003f86270 */
[C---:B------:R-:W-:Y:S02]  /*3960*/  ISETP.GE.AND P1, PT, R2.reuse, R125, PT ;  /* 0x0000007d0200720c */ /* 0x040fe40003f26270 */
[----:B------:R-:W-:Y:S02]  /*3970*/  ISETP.GE.AND P3, PT, R2, R124, PT ;  /* 0x0000007c0200720c */ /* 0x000fe40003f66270 */
[----:B------:R-:W-:Y:S02]  /*3980*/  IADD3 R2, R7, 0x30, RZ ;  /* 0x0000003007027810 */ /* 0x000fe40007ffe0ff */
[----:B------:R-:W-:-:S02]  /*3990*/  FSEL R200, R13, -INF , !P2 ;  /* 0xff8000000dc87808 */ /* 0x000fc40005000000 */
[-C--:B------:R-:W-:Y:S02]  /*39a0*/  ISETP.GE.AND P2, PT, R17, R124.reuse, PT ;  /* 0x0000007c1100720c */ /* 0x080fe40003f46270 */
[----:B------:R-:W-:Y:S02]  /*39b0*/  FSEL R9, R28, -INF , !P5 ;  /* 0xff8000001c097808 */ /* 0x000fe40006800000 */
[----:B------:R-:W-:Y:S02]  /*39c0*/  FSEL R104, R15, -INF , !P4 ;  /* 0xff8000000f687808 */ /* 0x000fe40006000000 */
[----:B------:R-:W-:Y:S02]  /*39d0*/  FSEL R202, R8, -INF , !P1 ;  /* 0xff80000008ca7808 */ /* 0x000fe40004800000 */
[C---:B------:R-:W-:Y:S02]  /*39e0*/  ISETP.GE.AND P4, PT, R2.reuse, R125, PT ;  /* 0x0000007d0200720c */ /* 0x040fe40003f86270 */
[----:B------:R-:W-:-:S02]  /*39f0*/  ISETP.GE.AND P1, PT, R2, R124, PT ;  /* 0x0000007c0200720c */ /* 0x000fc40003f26270 */
[----:B------:R-:W-:Y:S02]  /*3a00*/  IADD3 R2, R7, 0x38, RZ ;  /* 0x0000003807027810 */ /* 0x000fe40007ffe0ff */
[----:B------:R-:W-:Y:S02]  /*3a10*/  FSEL R130, R11, -INF , !P2 ;  /* 0xff8000000b827808 */ /* 0x000fe40005000000 */
[----:B------:R-:W-:Y:S02]  /*3a20*/  FSEL R108, R10, -INF , !P3 ;  /* 0xff8000000a6c7808 */ /* 0x000fe40005800000 */
[----:B------:R-:W-:Y:S02]  /*3a30*/  FMNMX.FTZ R11, R9, R70, !PT ;  /* 0x00000046090b7209 */ /* 0x000fe40007810000 */
[----:B------:R-:W-:Y:S02]  /*3a40*/  ISETP.GE.AND P3, PT, R12, R125, PT ;  /* 0x0000007d0c00720c */ /* 0x000fe40003f66270 */
[----:B------:R-:W-:-:S02]  /*3a50*/  IADD3 R8, R7, 0x39, RZ ;  /* 0x0000003907087810 */ /* 0x000fc40007ffe0ff */
[----:B------:R-:W-:Y:S02]  /*3a60*/  FSEL R116, R88, -INF , !P4 ;  /* 0xff80000058747808 */ /* 0x000fe40006000000 */
[C---:B------:R-:W-:Y:S02]  /*3a70*/  ISETP.GE.AND P2, PT, R2.reuse, R125, PT ;  /* 0x0000007d0200720c */ /* 0x040fe40003f46270 */
[----:B------:R-:W-:Y:S02]  /*3a80*/  ISETP.GE.AND P4, PT, R2, R124, PT ;  /* 0x0000007c0200720c */ /* 0x000fe40003f86270 */
[----:B------:R-:W-:Y:S02]  /*3a90*/  IADD3 R2, R7, 0x41, RZ ;  /* 0x0000004107027810 */ /* 0x000fe40007ffe0ff */
[----:B------:R-:W-:Y:S02]  /*3aa0*/  FMNMX.FTZ R11, R0, R11, !PT ;  /* 0x0000000b000b7209 */ /* 0x000fe40007810000 */
[----:B------:R-:W-:-:S02]  /*3ab0*/  FSEL R190, R90, -INF , !P1 ;  /* 0xff8000005abe7808 */ /* 0x000fc40004800000 */
[----:B------:R-:W-:Y:S02]  /*3ac0*/  FSEL R192, R89, -INF , !P3 ;  /* 0xff80000059c07808 */ /* 0x000fe40005800000 */
[C---:B------:R-:W-:Y:S01]  /*3ad0*/  ISETP.GE.AND P1, PT, R8.reuse, R125, PT ;  /* 0x0000007d0800720c */ /* 0x040fe20003f26270 */
[----:B------:R-:W-:Y:S01]  /*3ae0*/  LDSM.16.MT88.4 R88, [R157+0x6000] ;  /* 0x006000009d58783b */ /* 0x000fe20000004200 */
[-C--:B------:R-:W-:Y:S02]  /*3af0*/  ISETP.GE.AND P3, PT, R8, R124.reuse, PT ;  /* 0x0000007c0800720c */ /* 0x080fe40003f66270 */
[----:B------:R-:W-:Y:S02]  /*3b00*/  IADD3 R8, R7, 0x40, RZ ;  /* 0x0000004007087810 */ /* 0x000fe40007ffe0ff */
[----:B------:R-:W-:Y:S02]  /*3b10*/  ISETP.GE.AND P5, PT, R2, R124, PT ;  /* 0x0000007c0200720c */ /* 0x000fe40003fa6270 */
[----:B------:R-:W-:-:S02]  /*3b20*/  FMNMX.FTZ R11, R68, R11, !PT ;  /* 0x0000000b440b7209 */ /* 0x000fc40007810000 */
[----:B------:R-:W-:Y:S02]  /*3b30*/  FSEL R194, R84, -INF , !P2 ;  /* 0xff80000054c27808 */ /* 0x000fe40005000000 */
[----:B------:R-:W-:Y:S02]  /*3b40*/  FSEL R136, R86, -INF , !P4 ;  /* 0xff80000056887808 */ /* 0x000fe40006000000 */
[C---:B------:R-:W-:Y:S02]  /*3b50*/  ISETP.GE.AND P2, PT, R8.reuse, R125, PT ;  /* 0x0000007d0800720c */ /* 0x040fe40003f46270 */
[----:B------:R-:W-:Y:S02]  /*3b60*/  ISETP.GE.AND P4, PT, R8, R124, PT ;  /* 0x0000007c0800720c */ /* 0x000fe40003f86270 */
[----:B------:R-:W-:Y:S02]  /*3b70*/  IADD3 R8, R7, 0x48, RZ ;  /* 0x0000004807087810 */ /* 0x000fe40007ffe0ff */
[----:B------:R-:W-:-:S02]  /*3b80*/  FMNMX.FTZ R11, R94, R11, !PT ;  /* 0x0000000b5e0b7209 */ /* 0x000fc40007810000 */
[----:B------:R-:W-:Y:S02]  /*3b90*/  FSEL R142, R83, -INF , !P5 ;  /* 0xff800000538e7808 */ /* 0x000fe40006800000 */
[-C--:B------:R-:W-:Y:S02]  /*3ba0*/  ISETP.GE.AND P5, PT, R7, R124.reuse, PT ;  /* 0x0000007c0700720c */ /* 0x080fe40003fa6270 */
[----:B------:R-:W-:Y:S02]  /*3bb0*/  FSEL R182, R87, -INF , !P3 ;  /* 0xff80000057b67808 */ /* 0x000fe40005800000 */
[----:B------:R-:W-:Y:S02]  /*3bc0*/  FSEL R144, R80, -INF , !P2 ;  /* 0xff80000050907808 */ /* 0x000fe40005000000 */
[C---:B------:R-:W-:Y:S02]  /*3bd0*/  ISETP.GE.AND P3, PT, R8.reuse, R125, PT ;  /* 0x0000007d0800720c */ /* 0x040fe40003f66270 */
[----:B------:R-:W-:-:S02]  /*3be0*/  ISETP.GE.AND P2, PT, R8, R124, PT ;  /* 0x0000007c0800720c */ /* 0x000fc40003f46270 */
[----:B------:R-:W-:Y:S02]  /*3bf0*/  FMNMX.FTZ R11, R92, R11, !PT ;  /* 0x0000000b5c0b7209 */ /* 0x000fe40007810000 */
[----:B------:R-:W-:Y:S02]  /*3c00*/  FSEL R8, R31, -INF , !P6 ;  /* 0xff8000001f087808 */ /* 0x000fe40007000000 */
        /* <DEDUP_REMOVED lines=20> */
[----:B------:R-:W-:Y:S02]  /*3d50*/  FMNMX.FTZ R15, R108, R15, !PT ;  /* 0x0000000f6c0f7209 */ /* 0x000fe40007810000 */
        /* <DEDUP_REMOVED lines=20> */
[----:B------:R-:W-:Y:S02]  /*3ea0*/  FSEL R188, R61, -INF , !P4 ;  /* 0xff8000003dbc7808 */ /* 0x000fe40006000000 */
        /* <DEDUP_REMOVED lines=87> */
[----:B------:R-:W-:Y:S02]  /*4420*/  ISETP.GT.AND P4, PT, R172, R169, PT ;  /* 0x000000a9ac00720c */ /* 0x000fe40003f84270 */
        /* <DEDUP_REMOVED lines=15> */
[----:B------:R-:W-:Y:S01]  /*4520*/  LDSM.16.MT88.4 R68, [R160+0x6000] ;  /* 0x00600000a044783b */ /* 0x000fe20000004200 */
        /* <DEDUP_REMOVED lines=8> */
[--C-:B------:R-:W-:Y:S01]  /*45b0*/  FFMA.FTZ R31, R78, c[0x0][0x23c], -R43.reuse ;  /* 0x00008f004e1f7a23 */ /* 0x100fe2000001082b */
[----:B------:R-:W-:Y:S01]  /*45c0*/  LDSM.16.MT88.4 R12, [R157+0x6800] ;  /* 0x006800009d0c783b */ /* 0x000fe20000004200 */
[--C-:B------:R-:W-:Y:S01]  /*45d0*/  FFMA.FTZ R106, R102, c[0x0][0x23c], -R43.reuse ;  /* 0x00008f00666a7a23 */ /* 0x100fe2000001082b */
[----:B------:R-:W-:Y:S01]  /*45e0*/  FSEL R7, R7, RZ, P1 ;  /* 0x000000ff07077208 */ /* 0x000fe20000800000 */
[----:B------:R-:W-:-:S02]  /*45f0*/  FFMA.FTZ R51, R200, c[0x0][0x23c], -R43 ;  /* 0x00008f00c8337a23 */ /* 0x000fc4000001082b */
[----:B------:R-:W-:Y:S01]  /*4600*/  FFMA.FTZ R102, R202, c[0x0][0x23c], -R43 ;  /* 0x00008f00ca667a23 */ /* 0x000fe2000001082b */
[----:B------:R-:W1:Y:S01]  /*4610*/  MUFU.EX2 R39, R39 ;  /* 0x0000002700277308 */ /* 0x000e620000000800 */
[--C-:B------:R-:W-:Y:S02]  /*4620*/  FFMA.FTZ R58, R74, c[0x0][0x23c], -R7.reuse ;  /* 0x00008f004a3a7a23 */ /* 0x100fe40000010807 */
[--C-:B------:R-:W-:Y:S02]  /*4630*/  FFMA.FTZ R33, R72, c[0x0][0x23c], -R7.reuse ;  /* 0x00008f0048217a23 */ /* 0x100fe40000010807 */
[----:B------:R-:W2:Y:S01]  /*4640*/  LDSM.16.MT88.4 R72, [R158+0x6000] ;  /* 0x006000009e48783b */ /* 0x000ea20000004200 */
[--C-:B------:R-:W-:Y:S02]  /*4650*/  FFMA.FTZ R60, R10, c[0x0][0x23c], -R7.reuse ;  /* 0x00008f000a3c7a23 */ /* 0x100fe40000010807 */
[--C-:B------:R-:W-:Y:S01]  /*4660*/  FFMA.FTZ R45, R8, c[0x0][0x23c], -R7.reuse ;  /* 0x00008f00082d7a23 */ /* 0x100fe20000010807 */
[----:B------:R-:W3:Y:S01]  /*4670*/  MUFU.EX2 R35, R35 ;  /* 0x0000002300237308 */ /* 0x000ee20000000800 */
[----:B------:R-:W4:Y:S01]  /*4680*/  LDSM.16.MT88.4 R8, [R156+0x6000] ;  /* 0x006000009c08783b */ /* 0x000f220000004200 */
[----:B------:R-:W-:-:S02]  /*4690*/  FFMA.FTZ R38, R22, c[0x0][0x23c], -R7 ;  /* 0x00008f0016267a23 */ /* 0x000fc40000010807 */
[--C-:B------:R-:W-:Y:S02]  /*46a0*/  FFMA.FTZ R5, R20, c[0x0][0x23c], -R7.reuse ;  /* 0x00008f0014057a23 */ /* 0x100fe40000010807 */
[--C-:B------:R-:W-:Y:S01]  /*46b0*/  FFMA.FTZ R32, R32, c[0x0][0x23c], -R7.reuse ;  /* 0x00008f0020207a23 */ /* 0x100fe20000010807 */
[----:B-1----:R-:W-:Y:S01]  /*46c0*/  F2FP.PACK_AB R84, R39, R52 ;  /* 0x000000342754723e */ /* 0x002fe200000000ff */
[----:B------:R-:W-:Y:S01]  /*46d0*/  MUFU.EX2 R60, R60 ;  /* 0x0000003c003c7308 */ /* 0x000fe20000000800 */
[----:B------:R-:W-:Y:S01]  /*46e0*/  FFMA.FTZ R3, R76, c[0x0][0x23c], -R7 ;  /* 0x00008f004c037a23 */ /* 0x000fe20000010807 */
[----:B------:R-:W1:Y:S01]  /*46f0*/  LDSM.16.MT88.4 R20, [R160+0x6800] ;  /* 0x00680000a014783b */ /* 0x000e620000004200 */
[----:B------:R-:W-:Y:S02]  /*4700*/  FFMA.FTZ R47, R204, c[0x0][0x23c], -R43 ;  /* 0x00008f00cc2f7a23 */ /* 0x000fe4000001082b */
[--C-:B------:R-:W-:Y:S02]  /*4710*/  FFMA.FTZ R49, R198, c[0x0][0x23c], -R7.reuse ;  /* 0x00008f00c6317a23 */ /* 0x100fe40000010807 */
[--C-:B------:R-:W-:Y:S01]  /*4720*/  FFMA.FTZ R104, R104, c[0x0][0x23c], -R7.reuse ;  /* 0x00008f0068687a23 */ /* 0x100fe20000010807 */
[----:B------:R-:W5:Y:S01]  /*4730*/  MUFU.EX2 R45, R45 ;  /* 0x0000002d002d7308 */ /* 0x000f620000000800 */
[----:B---3--:R-:W-:Y:S01]  /*4740*/  F2FP.PACK_AB R86, R35, R50 ;  /* 0x000000322356723e */ /* 0x008fe200000000ff */
        /* <DEDUP_REMOVED lines=8> */
[----:B------:R-:W3:Y:S01]  /*47d0*/  MUFU.EX2 R33, R33 ;  /* 0x0000002100217308 */ /* 0x000ee20000000800 */
[----:B-----5:R-:W-:Y:S01]  /*47e0*/  F2FP.PACK_AB R85, R45, R60 ;  /* 0x0000003c2d55723e */ /* 0x020fe200000000ff */
        /* <DEDUP_REMOVED lines=8> */
[----:B---3--:R-:W-:Y:S01]  /*4870*/  F2FP.PACK_AB R87, R33, R58 ;  /* 0x0000003a2157723e */ /* 0x008fe200000000ff */
[----:B------:R-:W3:Y:S01]  /*4880*/  MUFU.EX2 R29, R29 ;  /* 0x0000001d001d7308 */ /* 0x000ee20000000800 */
[----:B------:R-:W-:-:S02]  /*4890*/  FFMA.FTZ R67, R146, c[0x0][0x23c], -R7 ;  /* 0x00008f0092437a23 */ /* 0x000fc40000010807 */
[--C-:B------:R-:W-:Y:S02]  /*48a0*/  FFMA.FTZ R142, R142, c[0x0][0x23c], -R7.reuse ;  /* 0x00008f008e8e7a23 */ /* 0x100fe40000010807 */
[--C-:B------:R-:W-:Y:S01]  /*48b0*/  FFMA.FTZ R140, R140, c[0x0][0x23c], -R7.reuse ;  /* 0x00008f008c8c7a23 */ /* 0x100fe20000010807 */
[C---:B--2---:R-:W-:Y:S01]  /*48c0*/  HMMA.16816.F32 R92, R84.reuse, R72, RZ ;  /* 0x00000048545c723c */ /* 0x044fe200000018ff */
[----:B------:R-:W-:Y:S01]  /*48d0*/  FFMA.FTZ R101, R138, c[0x0][0x23c], -R7 ;  /* 0x00008f008a657a23 */ /* 0x000fe20000010807 */
[----:B------:R-:W-:Y:S01]  /*48e0*/  MUFU.EX2 R31, R31 ;  /* 0x0000001f001f7308 */ /* 0x000fe20000000800 */
[----:B------:R-:W-:Y:S02]  /*48f0*/  FFMA.FTZ R105, R118, c[0x0][0x23c], -R43 ;  /* 0x00008f0076697a23 */ /* 0x000fe4000001082b */
        /* <DEDUP_REMOVED lines=28> */
[--C-:B------:R-:W-:Y:S01]  /*4ac0*/  FFMA.FTZ R42, R42, c[0x0][0x23c], -R7.reuse ;  /* 0x00008f002a2a7a23 */ /* 0x100fe20000010807 */
[----:B------:R-:W5:Y:S01]  /*4ad0*/  MUFU.EX2 R3, R3 ;  /* 0x0000000300037308 */ /* 0x000f620000000800 */
[----:B------:R-:W-:-:S05]  /*4ae0*/  FFMA.FTZ R30, R30, c[0x0][0x23c], -R7 ;  /* 0x00008f001e1e7a23 */ /* 0x000fca0000010807 */
[C---:B----4-:R-:W-:Y:S02]  /*4af0*/  HMMA.16816.F32 R80, R84.reuse, R8, RZ ;  /* 0x000000085450723c */ /* 0x050fe400000018ff */
[----:B------:R-:W-:Y:S05]  /*4b00*/  MUFU.EX2 R106, R106 ;  /* 0x0000006a006a7308 */ /* 0x000fea0000000800 */
[----:B---3--:R-:W-:Y:S01]  /*4b10*/  F2FP.PACK_AB R8, R29, R36 ;  /* 0x000000241d08723e */ /* 0x008fe200000000ff */
[----:B------:R-:W-:Y:S01]  /*4b20*/  HMMA.16816.F32 R84, R84, R10, RZ ;  /* 0x0000000a5454723c */ /* 0x000fe200000018ff */
[----:B--2---:R-:W-:Y:S01]  /*4b30*/  F2FP.PACK_AB R9, R5, R38 ;  /* 0x000000260509723e */ /* 0x004fe200000000ff */
[----:B------:R-:W-:Y:S01]  /*4b40*/  MUFU.EX2 R51, R51 ;  /* 0x0000003300337308 */ /* 0x000fe20000000800 */
[----:B------:R-:W-:-:S04]  /*4b50*/  FADD.FTZ R38, R38, R33 ;  /* 0x0000002126267221 */ /* 0x000fc80000010000 */
[----:B------:R-:W-:Y:S01]  /*4b60*/  F2FP.PACK_AB R10, R4, R31 ;  /* 0x0000001f040a723e */ /* 0x000fe200000000ff */
[----:B------:R-:W-:Y:S01]  /*4b70*/  FADD.FTZ R5, R5, R38 ;  /* 0x0000002605057221 */ /* 0x000fe20000010000 */
[----:B-----5:R-:W-:Y:S01]  /*4b80*/  F2FP.PACK_AB R11, R3, R32 ;  /* 0x00000020030b723e */ /* 0x020fe200000000ff */
[----:B------:R-:W-:Y:S02]  /*4b90*/  MUFU.EX2 R102, R102 ;  /* 0x0000006600667308 */ /* 0x000fe40000000800 */
[----:B------:R-:W-:-:S04]  /*4ba0*/  FADD.FTZ R32, R32, R5 ;  /* 0x0000000520207221 */ /* 0x000fc80000010000 */
[C---:B------:R-:W-:Y:S01]  /*4bb0*/  HMMA.16816.F32 R92, R8.reuse, R16, R92 ;  /* 0x00000010085c723c */ /* 0x040fe2000000185c */
[----:B------:R-:W-:Y:S01]  /*4bc0*/  FADD.FTZ R32, R3, R32 ;  /* 0x0000002003207221 */ /* 0x000fe20000010000 */
[----:B------:R-:W-:Y:S06]  /*4bd0*/  MUFU.EX2 R47, R47 ;  /* 0x0000002f002f7308 */ /* 0x000fec0000000800 */
[C---:B------:R-:W-:Y:S01]  /*4be0*/  HMMA.16816.F32 R72, R8.reuse, R18, R72 ;  /* 0x000000120848723c */ /* 0x040fe20000001848 */
[----:B------:R-:W2:Y:S01]  /*4bf0*/  LDSM.16.MT88.4 R16, [R156+0x6800] ;  /* 0x006800009c10783b */ /* 0x000ea20000004200 */
[----:B------:R-:W3:Y:S06]  /*4c00*/  MUFU.EX2 R49, R49 ;  /* 0x0000003100317308 */ /* 0x000eec0000000800 */
[C---:B-1----:R-:W-:Y:S02]  /*4c10*/  HMMA.16816.F32 R96, R8.reuse, R20, R96 ;  /* 0x000000140860723c */ /* 0x042fe40000001860 */
[----:B------:R-:W1:Y:S06]  /*4c20*/  MUFU.EX2 R104, R104 ;  /* 0x0000006800687308 */ /* 0x000e6c0000000800 */
[----:B------:R-:W-:Y:S01]  /*4c30*/  HMMA.16816.F32 R68, R8, R22, R68 ;  /* 0x000000160844723c */ /* 0x000fe20000001844 */
[----:B------:R-:W4:Y:S01]  /*4c40*/  LDSM.16.MT88.4 R20, [R160+0x7000] ;  /* 0x00700000a014783b */ /* 0x000f220000004200 */
[----:B------:R-:W-:Y:S01]  /*4c50*/  MUFU.EX2 R108, R108 ;  /* 0x0000006c006c7308 */ /* 0x000fe20000000800 */
[----:B---3--:R-:W-:-:S05]  /*4c60*/  FADD.FTZ R3, R49, R32 ;  /* 0x0000002031037221 */ /* 0x008fca0000010000 */
[----:B------:R-:W-:Y:S02]  /*4c70*/  HMMA.16816.F32 R76, R8, R12, R76 ;  /* 0x0000000c084c723c */ /* 0x000fe4000000184c */
[----:B------:R-:W3:Y:S01]  /*4c80*/  MUFU.EX2 R53, R53 ;  /* 0x0000003500357308 */ /* 0x000ee20000000800 */
[----:B-1----:R-:W-:-:S05]  /*4c90*/  FADD.FTZ R3, R104, R3 ;  /* 0x0000000368037221 */ /* 0x002fca0000010000 */
[C---:B------:R-:W-:Y:S01]  /*4ca0*/  HMMA.16816.F32 R88, R8.reuse, R14, R88 ;  /* 0x0000000e0858723c */ /* 0x040fe20000001858 */
[----:B------:R-:W1:Y:S01]  /*4cb0*/  LDSM.16.MT88.4 R12, [R157+0x7000] ;  /* 0x007000009d0c783b */ /* 0x000e620000004200 */
[----:B------:R-:W-:Y:S06]  /*4cc0*/  MUFU.EX2 R130, R130 ;  /* 0x0000008200827308 */ /* 0x000fec0000000800 */
[C---:B--2---:R-:W-:Y:S02]  /*4cd0*/  HMMA.16816.F32 R80, R8.reuse, R16, R80 ;  /* 0x000000100850723c */ /* 0x044fe40000001850 */
[----:B------:R-:W2:Y:S06]  /*4ce0*/  MUFU.EX2 R57, R57 ;  /* 0x0000003900397308 */ /* 0x000eac0000000800 */
[----:B------:R-:W-:Y:S01]  /*4cf0*/  HMMA.16816.F32 R84, R8, R18, R84 ;  /* 0x000000120854723c */ /* 0x000fe20000001854 */
[----:B------:R-:W5:Y:S01]  /*4d00*/  LDSM.16.MT88.4 R16, [R158+0x7000] ;  /* 0x007000009e10783b */ /* 0x000f620000004200 */
[----:B------:R-:W-:Y:S05]  /*4d10*/  MUFU.EX2 R116, R116 ;  /* 0x0000007400747308 */ /* 0x000fea0000000800 */
[----:B------:R-:W-:-:S02]  /*4d20*/  F2FP.PACK_AB R8, R51, R106 ;  /* 0x0000006a3308723e */ /* 0x000fc400000000ff */
[----:B------:R-:W-:Y:S01]  /*4d30*/  F2FP.PACK_AB R10, R47, R102 ;  /* 0x000000662f0a723e */ /* 0x000fe200000000ff */
[----:B------:R-:W1:Y:S01]  /*4d40*/  MUFU.EX2 R55, R55 ;  /* 0x0000003700377308 */ /* 0x000e620000000800 */
[----:B------:R-:W-:Y:S02]  /*4d50*/  F2FP.PACK_AB R9, R104, R49 ;  /* 0x000000316809723e */ /* 0x000fe400000000ff */
[----:B---3--:R-:W-:Y:S01]  /*4d60*/  F2FP.PACK_AB R11, R53, R108 ;  /* 0x0000006c350b723e */ /* 0x008fe200000000ff */
[----:B------:R-:W-:-:S04]  /*4d70*/  FADD.FTZ R108, R108, R3 ;  /* 0x000000036c6c7221 */ /* 0x000fc80000010000 */
[----:B------:R-:W-:Y:S01]  /*4d80*/  MUFU.EX2 R59, R59 ;  /* 0x0000003b003b7308 */ /* 0x000fe20000000800 */
[----:B------:R-:W-:Y:S01]  /*4d90*/  FADD.FTZ R108, R53, R108 ;  /* 0x0000006c356c7221 */ /* 0x000fe20000010000 */
[C---:B----4-:R-:W-:Y:S06]  /*4da0*/  HMMA.16816.F32 R96, R8.reuse, R20, R96 ;  /* 0x000000140860723c */ /* 0x050fec0000001860 */
[----:B------:R-:W3:Y:S02]  /*4db0*/  MUFU.EX2 R134, R134 ;  /* 0x0000008600867308 */ /* 0x000ee40000000800 */
[C---:B------:R-:W-:Y:S01]  /*4dc0*/  HMMA.16816.F32 R68, R8.reuse, R22, R68 ;  /* 0x000000160844723c */ /* 0x040fe20000001844 */
[----:B------:R-:W-:Y:S05]  /*4dd0*/  LDSM.16.MT88.4 R20, [R160+0x7800] ;  /* 0x00780000a014783b */ /* 0x000fea0000004200 */
[----:B------:R-:W-:Y:S02]  /*4de0*/  MUFU.EX2 R136, R136 ;  /* 0x0000008800887308 */ /* 0x000fe40000000800 */
[C---:B-1----:R-:W-:Y:S06]  /*4df0*/  HMMA.16816.F32 R76, R8.reuse, R12, R76 ;  /* 0x0000000c084c723c */ /* 0x042fec000000184c */
[----:B------:R-:W1:Y:S02]  /*4e00*/  MUFU.EX2 R61, R61 ;  /* 0x0000003d003d7308 */ /* 0x000e640000000800 */
[C---:B-----5:R-:W-:Y:S06]  /*4e10*/  HMMA.16816.F32 R92, R8.reuse, R16, R92 ;  /* 0x00000010085c723c */ /* 0x060fec000000185c */
[----:B------:R-:W-:Y:S02]  /*4e20*/  MUFU.EX2 R182, R182 ;  /* 0x000000b600b67308 */ /* 0x000fe40000000800 */
[C---:B------:R-:W-:Y:S01]  /*4e30*/  HMMA.16816.F32 R72, R8.reuse, R18, R72 ;  /* 0x000000120848723c */ /* 0x040fe20000001848 */
[----:B------:R-:W4:Y:S05]  /*4e40*/  LDSM.16.MT88.4 R16, [R156+0x7000] ;  /* 0x007000009c10783b */ /* 0x000f2a0000004200 */
[----:B------:R-:W5:Y:S02]  /*4e50*/  MUFU.EX2 R65, R65 ;  /* 0x0000004100417308 */ /* 0x000f640000000800 */
[C---:B------:R-:W-:Y:S01]  /*4e60*/  HMMA.16816.F32 R88, R8.reuse, R14, R88 ;  /* 0x0000000e0858723c */ /* 0x040fe20000001858 */
[----:B------:R-:W1:Y:S05]  /*4e70*/  LDSM.16.MT88.4 R12, [R157+0x7800] ;  /* 0x007800009d0c783b */ /* 0x000e6a0000004200 */
[----:B------:R-:W-:Y:S08]  /*4e80*/  MUFU.EX2 R144, R144 ;  /* 0x0000009000907308 */ /* 0x000ff00000000800 */
[----:B------:R-:W1:Y:S08]  /*4e90*/  MUFU.EX2 R63, R63 ;  /* 0x0000003f003f7308 */ /* 0x000e700000000800 */
[----:B------:R-:W-:Y:S08]  /*4ea0*/  MUFU.EX2 R67, R67 ;  /* 0x0000004300437308 */ /* 0x000ff00000000800 */
[----:B------:R-:W1:Y:S01]  /*4eb0*/  MUFU.EX2 R142, R142 ;  /* 0x0000008e008e7308 */ /* 0x000e620000000800 */
[C---:B----4-:R-:W-:Y:S07]  /*4ec0*/  HMMA.16816.F32 R80, R8.reuse, R16, R80 ;  /* 0x000000100850723c */ /* 0x050fee0000001850 */
[----:B------:R-:W-:Y:S01]  /*4ed0*/  MUFU.EX2 R140, R140 ;  /* 0x0000008c008c7308 */ /* 0x000fe20000000800 */
[----:B------:R-:W-:Y:S01]  /*4ee0*/  HMMA.16816.F32 R84, R8, R18, R84 ;  /* 0x000000120854723c */ /* 0x000fe20000001854 */
[----:B------:R-:W4:Y:S06]  /*4ef0*/  LDSM.16.MT88.4 R16, [R158+0x7800] ;  /* 0x007800009e10783b */ /* 0x000f2c0000004200 */
[----:B------:R-:W4:Y:S01]  /*4f00*/  MUFU.EX2 R101, R101 ;  /* 0x0000006500657308 */ /* 0x000f220000000800 */
[----:B--2---:R-:W-:-:S02]  /*4f10*/  F2FP.PACK_AB R8, R57, R130 ;  /* 0x000000823908723e */ /* 0x004fc400000000ff */
[----:B------:R-:W-:Y:S02]  /*4f20*/  F2FP.PACK_AB R10, R55, R116 ;  /* 0x00000074370a723e */ /* 0x000fe400000000ff */
[C---:B---3--:R-:W-:Y:S01]  /*4f30*/  F2FP.PACK_AB R9, R134.reuse, R59 ;  /* 0x0000003b8609723e */ /* 0x048fe200000000ff */
[----:B------:R-:W-:Y:S01]  /*4f40*/  FADD.FTZ R59, R59, R108 ;  /* 0x0000006c3b3b7221 */ /* 0x000fe20000010000 */
[----:B-1----:R-:W-:Y:S01]  /*4f50*/  F2FP.PACK_AB R11, R61, R136 ;  /* 0x000000883d0b723e */ /* 0x002fe200000000ff */
[----:B------:R-:W-:Y:S02]  /*4f60*/  MUFU.EX2 R138, R138 ;  /* 0x0000008a008a7308 */ /* 0x000fe40000000800 */
[----:B------:R-:W-:-:S04]  /*4f70*/  FADD.FTZ R59, R134, R59 ;  /* 0x0000003b863b7221 */ /* 0x000fc80000010000 */
[----:B------:R-:W-:Y:S01]  /*4f80*/  HMMA.16816.F32 R76, R8, R12, R76 ;  /* 0x0000000c084c723c */ /* 0x000fe2000000184c */
[----:B------:R-:W-:Y:S01]  /*4f90*/  FADD.FTZ R136, R136, R59 ;  /* 0x0000003b88887221 */ /* 0x000fe20000010000 */
[----:B------:R-:W1:Y:S03]  /*4fa0*/  MUFU.EX2 R105, R105 ;  /* 0x0000006900697308 */ /* 0x000e660000000800 */
[----:B------:R-:W-:-:S03]  /*4fb0*/  FADD.FTZ R136, R61, R136 ;  /* 0x000000883d887221 */ /* 0x000fc60000010000 */
[C---:B------:R-:W-:Y:S01]  /*4fc0*/  HMMA.16816.F32 R88, R8.reuse, R14, R88 ;  /* 0x0000000e0858723c */ /* 0x040fe20000001858 */
[----:B------:R-:W-:Y:S01]  /*4fd0*/  LDSM.16.MT88.4 R12, [R157+0x8000] ;  /* 0x008000009d0c783b */ /* 0x000fe20000004200 */
[----:B------:R-:W-:Y:S06]  /*4fe0*/  MUFU.EX2 R112, R112 ;  /* 0x0000007000707308 */ /* 0x000fec0000000800 */
[C---:B------:R-:W-:Y:S02]  /*4ff0*/  HMMA.16816.F32 R96, R8.reuse, R20, R96 ;  /* 0x000000140860723c */ /* 0x040fe40000001860 */
[----:B------:R-:W2:Y:S06]  /*5000*/  MUFU.EX2 R103, R103 ;  /* 0x0000006700677308 */ /* 0x000eac0000000800 */
[C---:B----4-:R-:W-:Y:S02]  /*5010*/  HMMA.16816.F32 R92, R8.reuse, R16, R92 ;  /* 0x00000010085c723c */ /* 0x050fe4000000185c */
        /* <DEDUP_REMOVED lines=18> */
[----:B------:R-:W-:Y:S01]  /*5140*/  F2FP.PACK_AB R9, R142, R67 ;  /* 0x000000438e09723e */ /* 0x000fe200000000ff */
[----:B------:R-:W-:Y:S01]  /*5150*/  FADD.FTZ R67, R67, R136 ;  /* 0x0000008843437221 */ /* 0x000fe20000010000 */
[----:B------:R-:W-:-:S03]  /*5160*/  F2FP.PACK_AB R11, R101, R140 ;  /* 0x0000008c650b723e */ /* 0x000fc600000000ff */
[----:B------:R-:W-:Y:S02]  /*5170*/  FADD.FTZ R67, R142, R67 ;  /* 0x000000438e437221 */ /* 0x000fe40000010000 */
[----:B------:R-:W-:Y:S02]  /*5180*/  MUFU.EX2 R34, R34 ;  /* 0x0000002200227308 */ /* 0x000fe40000000800 */
[----:B------:R-:W-:Y:S01]  /*5190*/  HMMA.16816.F32 R76, R8, R12, R76 ;  /* 0x0000000c084c723c */ /* 0x000fe2000000184c */
[----:B------:R-:W-:-:S04]  /*51a0*/  FADD.FTZ R140, R140, R67 ;  /* 0x000000438c8c7221 */ /* 0x000fc80000010000 */
[----:B------:R-:W-:Y:S01]  /*51b0*/  FADD.FTZ R140, R101, R140 ;  /* 0x0000008c658c7221 */ /* 0x000fe20000010000 */
        /* <DEDUP_REMOVED lines=9> */
[----:B------:R-:W3:Y:S07]  /*5250*/  LDSM.16.MT88.4 R20, [R158+0x8800] ;  /* 0x008800009e14783b */ /* 0x000eee0000004200 */
[C---:B-1----:R-:W-:Y:S08]  /*5260*/  HMMA.16816.F32 R80, R8.reuse, R16, R80 ;  /* 0x000000100850723c */ /* 0x042ff00000001850 */
[----:B------:R-:W-:Y:S01]  /*5270*/  HMMA.16816.F32 R84, R8, R18, R84 ;  /* 0x000000120854723c */ /* 0x000fe20000001854 */
[----:B------:R-:W1:Y:S06]  /*5280*/  LDSM.16.MT88.4 R16, [R157+0x8800] ;  /* 0x008800009d10783b */ /* 0x000e6c0000004200 */
[----:B------:R-:W-:-:S02]  /*5290*/  F2FP.PACK_AB R8, R105, R138 ;  /* 0x0000008a6908723e */ /* 0x000fc400000000ff */
[----:B--2---:R-:W-:Y:S02]  /*52a0*/  F2FP.PACK_AB R10, R103, R112 ;  /* 0x00000070670a723e */ /* 0x004fe400000000ff */
[----:B----4-:R-:W-:Y:S01]  /*52b0*/  F2FP.PACK_AB R9, R114, R107 ;  /* 0x0000006b7209723e */ /* 0x010fe200000000ff */
[----:B------:R-:W-:Y:S01]  /*52c0*/  FADD.FTZ R107, R107, R140 ;  /* 0x0000008c6b6b7221 */ /* 0x000fe20000010000 */
[----:B------:R-:W-:-:S03]  /*52d0*/  F2FP.PACK_AB R11, R109, R118 ;  /* 0x000000766d0b723e */ /* 0x000fc600000000ff */
[----:B------:R-:W-:-:S04]  /*52e0*/  FADD.FTZ R107, R114, R107 ;  /* 0x0000006b726b7221 */ /* 0x000fc80000010000 */
[----:B------:R-:W-:Y:S01]  /*52f0*/  HMMA.16816.F32 R80, R8, R12, R80 ;  /* 0x0000000c0850723c */ /* 0x000fe20000001850 */
[----:B------:R-:W-:-:S04]  /*5300*/  FADD.FTZ R118, R118, R107 ;  /* 0x0000006b76767221 */ /* 0x000fc80000010000 */
[----:B------:R-:W-:-:S03]  /*5310*/  FADD.FTZ R118, R109, R118 ;  /* 0x000000766d767221 */ /* 0x000fc60000010000 */
[C---:B------:R-:W-:Y:S01]  /*5320*/  HMMA.16816.F32 R84, R8.reuse, R14, R84 ;  /* 0x0000000e0854723c */ /* 0x040fe20000001854 */
[----:B------:R-:W2:Y:S07]  /*5330*/  LDSM.16.MT88.4 R12, [R158+0x9000] ;  /* 0x009000009e0c783b */ /* 0x000eae0000004200 */
        /* <DEDUP_REMOVED lines=8> */
[----:B------:R-:W3:Y:S03]  /*53c0*/  MUFU.EX2 R27, R27 ;  /* 0x0000001b001b7308 */ /* 0x000ee60000000800 */
[C---:B-1----:R-:W-:Y:S05]  /*53d0*/  HMMA.16816.F32 R76, R8.reuse, R16, R76 ;  /* 0x00000010084c723c */ /* 0x042fea000000184c */
[----:B------:R-:W-:Y:S03]  /*53e0*/  MUFU.EX2 R25, R25 ;  /* 0x0000001900197308 */ /* 0x000fe60000000800 */
[C---:B------:R-:W-:Y:S01]  /*53f0*/  HMMA.16816.F32 R88, R8.reuse, R18, R88 ;  /* 0x000000120858723c */ /* 0x040fe20000001858 */
[----:B------:R-:W1:Y:S04]  /*5400*/  LDSM.16.MT88.4 R16, [R160+0x9000] ;  /* 0x00900000a010783b */ /* 0x000e680000004200 */
[----:B------:R-:W4:Y:S03]  /*5410*/  MUFU.EX2 R26, R26 ;  /* 0x0000001a001a7308 */ /* 0x000f260000000800 */
[----:B------:R-:W-:Y:S01]  /*5420*/  HMMA.16816.F32 R72, R8, R22, R72 ;  /* 0x000000160848723c */ /* 0x000fe20000001848 */
[----:B------:R-:W5:Y:S06]  /*5430*/  LDSM.16.MT88.4 R20, [R157+0x9000] ;  /* 0x009000009d14783b */ /* 0x000f6c0000004200 */
[----:B------:R-:W-:Y:S01]  /*5440*/  FADD.FTZ R9, R52, R39 ;  /* 0x0000002734097221 */ /* 0x000fe20000010000 */
[----:B---3--:R-:W-:Y:S01]  /*5450*/  F2FP.PACK_AB R8, R24, R27 ;  /* 0x0000001b1808723e */ /* 0x008fe200000000ff */
[----:B------:R-:W-:Y:S01]  /*5460*/  FFMA.FTZ R39, R44, c[0x0][0x23c], -R43 ;  /* 0x00008f002c277a23 */ /* 0x000fe2000001082b */
[----:B------:R-:W-:Y:S01]  /*5470*/  F2FP.PACK_AB R11, R46, R111 ;  /* 0x0000006f2e0b723e */ /* 0x000fe200000000ff */
[----:B------:R-:W-:Y:S01]  /*5480*/  FADD.FTZ R50, R50, R9 ;  /* 0x0000000932327221 */ /* 0x000fe20000010000 */
[----:B------:R-:W-:Y:S01]  /*5490*/  F2FP.PACK_AB R9, R48, R113 ;  /* 0x000000713009723e */ /* 0x000fe200000000ff */
[----:B------:R-:W-:Y:S01]  /*54a0*/  FFMA.FTZ R44, R37, c[0x0][0x23c], -R43 ;  /* 0x00008f00252c7a23 */ /* 0x000fe2000001082b */
[----:B----4-:R-:W-:Y:S01]  /*54b0*/  F2FP.PACK_AB R10, R26, R25 ;  /* 0x000000191a0a723e */ /* 0x010fe200000000ff */
[----:B------:R-:W3:Y:S01]  /*54c0*/  MUFU.EX2 R37, R41 ;  /* 0x0000002900257308 */ /* 0x000ee20000000800 */
[----:B------:R-:W-:-:S04]  /*54d0*/  FADD.FTZ R113, R113, R118 ;  /* 0x0000007671717221 */ /* 0x000fc80000010000 */
[----:B------:R-:W-:Y:S01]  /*54e0*/  FADD.FTZ R48, R48, R113 ;  /* 0x0000007130307221 */ /* 0x000fe20000010000 */
[----:B--2---:R-:W-:Y:S02]  /*54f0*/  HMMA.16816.F32 R92, R8, R12, R92 ;  /* 0x0000000c085c723c */ /* 0x004fe4000000185c */
[----:B------:R-:W-:Y:S01]  /*5500*/  MUFU.EX2 R39, R39 ;  /* 0x0000002700277308 */ /* 0x000fe20000000800 */
[----:B------:R-:W-:-:S04]  /*5510*/  FADD.FTZ R111, R111, R48 ;  /* 0x000000306f6f7221 */ /* 0x000fc80000010000 */
[----:B------:R-:W-:Y:S01]  /*5520*/  FADD.FTZ R13, R35, R50 ;  /* 0x00000032230d7221 */ /* 0x000fe20000010000 */
[C---:B------:R-:W-:Y:S01]  /*5530*/  HMMA.16816.F32 R72, R8.reuse, R14, R72 ;  /* 0x0000000e0848723c */ /* 0x040fe20000001848 */
[----:B------:R-:W-:Y:S01]  /*5540*/  FADD.FTZ R46, R46, R111 ;  /* 0x0000006f2e2e7221 */ /* 0x000fe20000010000 */
[----:B------:R-:W2:Y:S01]  /*5550*/  MUFU.EX2 R44, R44 ;  /* 0x0000002c002c7308 */ /* 0x000ea20000000800 */
[----:B------:R-:W-:Y:S02]  /*5560*/  FADD.FTZ R36, R36, R13 ;  /* 0x0000000d24247221 */ /* 0x000fe40000010000 */
[----:B------:R-:W-:Y:S02]  /*5570*/  LDSM.16.MT88.4 R12, [R160+0x9800] ;  /* 0x00980000a00c783b */ /* 0x000fe40000004200 */
[----:B------:R-:W-:Y:S01]  /*5580*/  FADD.FTZ R36, R29, R36 ;  /* 0x000000241d247221 */ /* 0x000fe20000010000 */
[----:B-1----:R-:W-:Y:S02]  /*5590*/  HMMA.16816.F32 R96, R8, R16, R96 ;  /* 0x000000100860723c */ /* 0x002fe40000001860 */
[----:B------:R-:W1:Y:S01]  /*55a0*/  MUFU.EX2 R35, R42 ;  /* 0x0000002a00237308 */ /* 0x000e620000000800 */
[----:B------:R-:W-:-:S04]  /*55b0*/  FADD.FTZ R31, R31, R36 ;  /* 0x000000241f1f7221 */ /* 0x000fc80000010000 */
[----:B------:R-:W-:Y:S01]  /*55c0*/  FADD.FTZ R31, R4, R31 ;  /* 0x0000001f041f7221 */ /* 0x000fe20000010000 */
[----:B------:R-:W-:Y:S01]  /*55d0*/  HMMA.16816.F32 R68, R8, R18, R68 ;  /* 0x000000120844723c */ /* 0x000fe20000001844 */
[----:B------:R-:W4:Y:S02]  /*55e0*/  LDSM.16.MT88.4 R16, [R156+0x9000] ;  /* 0x009000009c10783b */ /* 0x000f240000004200 */
[----:B------:R-:W-:-:S04]  /*55f0*/  FADD.FTZ R106, R106, R31 ;  /* 0x0000001f6a6a7221 */ /* 0x000fc80000010000 */
[----:B------:R-:W-:Y:S01]  /*5600*/  FADD.FTZ R51, R51, R106 ;  /* 0x0000006a33337221 */ /* 0x000fe20000010000 */
[----:B-----5:R-:W-:Y:S03]  /*5610*/  HMMA.16816.F32 R76, R8, R20, R76 ;  /* 0x00000014084c723c */ /* 0x020fe6000000184c */
[----:B------:R-:W-:-:S04]  /*5620*/  FADD.FTZ R102, R102, R51 ;  /* 0x0000003366667221 */ /* 0x000fc80000010000 */
[----:B------:R-:W-:Y:S01]  /*5630*/  FADD.FTZ R47, R47, R102 ;  /* 0x000000662f2f7221 */ /* 0x000fe20000010000 */
[----:B------:R-:W-:Y:S01]  /*5640*/  HMMA.16816.F32 R88, R8, R22, R88 ;  /* 0x000000160858723c */ /* 0x000fe20000001858 */
[----:B------:R-:W5:Y:S02]  /*5650*/  LDSM.16.MT88.4 R20, [R158+0x9800] ;  /* 0x009800009e14783b */ /* 0x000f640000004200 */
[----:B------:R-:W-:-:S04]  /*5660*/  FADD.FTZ R130, R130, R47 ;  /* 0x0000002f82827221 */ /* 0x000fc80000010000 */
[----:B------:R-:W-:-:S04]  /*5670*/  FADD.FTZ R57, R57, R130 ;  /* 0x0000008239397221 */ /* 0x000fc80000010000 */
[----:B------:R-:W-:-:S04]  /*5680*/  FADD.FTZ R116, R116, R57 ;  /* 0x0000003974747221 */ /* 0x000fc80000010000 */
[----:B------:R-:W-:-:S04]  /*5690*/  FADD.FTZ R55, R55, R116 ;  /* 0x0000007437377221 */ /* 0x000fc80000010000 */
        /* <DEDUP_REMOVED lines=8> */
[----:B------:R-:W-:Y:S01]  /*5720*/  FADD.FTZ R105, R105, R138 ;  /* 0x0000008a69697221 */ /* 0x000fe20000010000 */
[----:B---3--:R-:W-:Y:S02]  /*5730*/  F2FP.PACK_AB R8, R37, R40 ;  /* 0x000000282508723e */ /* 0x008fe400000000ff */
[----:B--2---:R-:W-:Y:S01]  /*5740*/  F2FP.PACK_AB R10, R44, R39 ;  /* 0x000000272c0a723e */ /* 0x004fe200000000ff */
[----:B------:R-:W-:Y:S01]  /*5750*/  FADD.FTZ R112, R112, R105 ;  /* 0x0000006970707221 */ /* 0x000fe20000010000 */
[----:B-1----:R-:W-:Y:S01]  /*5760*/  F2FP.PACK_AB R9, R34, R35 ;  /* 0x000000232209723e */ /* 0x002fe200000000ff */
[----:B------:R-:W-:Y:S01]  /*5770*/  FADD.FTZ R35, R35, R46 ;  /* 0x0000002e23237221 */ /* 0x000fe20000010000 */
[----:B------:R-:W-:Y:S01]  /*5780*/  F2FP.PACK_AB R11, R184, R5 ;  /* 0x00000005b80b723e */ /* 0x000fe200000000ff */
[----:B------:R-:W-:Y:S02]  /*5790*/  FADD.FTZ R112, R103, R112 ;  /* 0x0000007067707221 */ /* 0x000fe40000010000 */
[----:B------:R-:W-:-:S02]  /*57a0*/  FADD.FTZ R34, R34, R35 ;  /* 0x0000002322227221 */ /* 0x000fc40000010000 */
[----:B------:R-:W-:Y:S02]  /*57b0*/  FADD.FTZ R27, R27, R112 ;  /* 0x000000701b1b7221 */ /* 0x000fe40000010000 */
[C---:B------:R-:W-:Y:S01]  /*57c0*/  HMMA.16816.F32 R96, R8.reuse, R12, R96 ;  /* 0x0000000c0860723c */ /* 0x040fe20000001860 */
[----:B------:R-:W-:Y:S02]  /*57d0*/  FADD.FTZ R5, R5, R34 ;  /* 0x0000002205057221 */ /* 0x000fe40000010000 */
[----:B------:R-:W-:Y:S02]  /*57e0*/  FADD.FTZ R24, R24, R27 ;  /* 0x0000001b18187221 */ /* 0x000fe40000010000 */
[----:B------:R-:W-:Y:S02]  /*57f0*/  FADD.FTZ R184, R184, R5 ;  /* 0x00000005b8b87221 */ /* 0x000fe40000010000 */
[----:B------:R-:W-:Y:S01]  /*5800*/  FADD.FTZ R25, R25, R24 ;  /* 0x0000001819197221 */ /* 0x000fe20000010000 */
[----:B------:R-:W-:Y:S01]  /*5810*/  HMMA.16816.F32 R68, R8, R14, R68 ;  /* 0x0000000e0844723c */ /* 0x000fe20000001844 */
[----:B------:R-:W1:Y:S02]  /*5820*/  LDSM.16.MT88.4 R12, [R156+0x9800] ;  /* 0x009800009c0c783b */ /* 0x000e640000004200 */
[----:B------:R-:W-:-:S04]  /*5830*/  FADD.FTZ R25, R26, R25 ;  /* 0x000000191a197221 */ /* 0x000fc80000010000 */
[----:B------:R-:W-:Y:S01]  /*5840*/  FADD.FTZ R40, R40, R25 ;  /* 0x0000001928287221 */ /* 0x000fe20000010000 */
[----:B-----5:R-:W-:Y:S03]  /*5850*/  HMMA.16816.F32 R92, R8, R20, R92 ;  /* 0x00000014085c723c */ /* 0x020fe6000000185c */
[----:B------:R-:W-:-:S04]  /*5860*/  FADD.FTZ R40, R37, R40 ;  /* 0x0000002825287221 */ /* 0x000fc80000010000 */
[----:B------:R-:W-:Y:S01]  /*5870*/  FADD.FTZ R39, R39, R40 ;  /* 0x0000002827277221 */ /* 0x000fe20000010000 */
[----:B------:R-:W-:Y:S03]  /*5880*/  HMMA.16816.F32 R72, R8, R22, R72 ;  /* 0x000000160848723c */ /* 0x000fe60000001848 */
[----:B------:R-:W-:-:S05]  /*5890*/  FADD.FTZ R183, R44, R39 ;  /* 0x000000272cb77221 */ /* 0x000fca0000010000 */
[C---:B----4-:R-:W-:Y:S08]  /*58a0*/  HMMA.16816.F32 R76, R8.reuse, R16, R76 ;  /* 0x00000010084c723c */ /* 0x050ff0000000184c */
        /* <DEDUP_REMOVED lines=67> */
.L_x_7002:
[----:B------:R-:W-:-:S05]  /*5ce0*/  IMAD.MOV.U32 R7, RZ, RZ, c[0x0][0x1a0] ;  /* 0x00006800ff077624 */ /* 0x000fca00078e00ff */
[----:B------:R-:W-:-:S04]  /*5cf0*/  LEA R7, -R7, RZ, 0x7 ;  /* 0x000000ff07077211 */ /* 0x000fc800078e39ff */
[----:B------:R-:W-:Y:S02]  /*5d00*/  SHF.R.S32.HI R6, RZ, 0x1f, R7 ;  /* 0x0000001fff067819 */ /* 0x000fe40000011407 */
.L_x_7003:
        /* <DEDUP_REMOVED lines=29> */
[----:B------:R4:W-:Y:S04]  /*5ee0*/  LDGSTS.E.BYPASS.LTC128B.128 [R173+0x9000], [R12.64] ;  /* 0x090000000cad7fae */ /* 0x0009e8000b901d4c */
[----:B------:R1:W-:Y:S04]  /*5ef0*/  LDGSTS.E.BYPASS.LTC128B.128 [R173+0x9800], [R20.64] ;  /* 0x0980000014ad7fae */ /* 0x0003e8000b901d4c */
[----:B------:R-:W-:Y:S04]  /*5f00*/  LDSM.16.M88.4 R40, [R166] ;  /* 0x00000000a628783b */ /* 0x000fe80000000200 */
[----:B--2---:R-:W1:Y:S04]  /*5f10*/  LDSM.16.M88.4 R16, [R165+0x3000] ;  /* 0x00300000a510783b */ /* 0x004e680000000200 */
[----:B------:R-:W-:Y:S04]  /*5f20*/  LDSM.16.M88.4 R108, [R164] ;  /* 0x00000000a46c783b */ /* 0x000fe80000000200 */
[----:B------:R-:W-:Y:S04]  /*5f30*/  LDSM.16.M88.4 R104, [R159+0x3000] ;  /* 0x003000009f68783b */ /* 0x000fe80000000200 */
[----:B-----5:R-:W4:Y:S04]  /*5f40*/  LDSM.16.M88.4 R8, [R165+0x3800] ;  /* 0x00380000a508783b */ /* 0x020f280000000200 */
[----:B------:R-:W2:Y:S04]  /*5f50*/  LDSM.16.M88.4 R100, [R159+0x3800] ;  /* 0x003800009f64783b */ /* 0x000ea80000000200 */
[----:B------:R-:W5:Y:S04]  /*5f60*/  LDSM.16.M88.4 R56, [R165+0x4800] ;  /* 0x00480000a538783b */ /* 0x000f680000000200 */
[----:B------:R-:W2:Y:S04]  /*5f70*/  LDSM.16.M88.4 R48, [R165+0x5000] ;  /* 0x00500000a530783b */ /* 0x000ea80000000200 */
[----:B------:R-:W2:Y:S04]  /*5f80*/  LDSM.16.M88.4 R32, [R165+0x2000] ;  /* 0x00200000a520783b */ /* 0x000ea80000000200 */
[----:B------:R-:W-:Y:S04]  /*5f90*/  LDSM.16.M88.4 R24, [R165+0x2800] ;  /* 0x00280000a518783b */ /* 0x000fe80000000200 */
[----:B---3--:R-:W-:Y:S01]  /*5fa0*/  LDSM.16.M88.4 R4, [R159+0x2000] ;  /* 0x002000009f04783b */ /* 0x008fe20000000200 */
[C---:B-1----:R-:W-:Y:S03]  /*5fb0*/  HMMA.16816.F32 R20, R40.reuse, R16, RZ ;  /* 0x000000102814723c */ /* 0x042fe600000018ff */
[----:B------:R-:W-:Y:S04]  /*5fc0*/  LDSM.16.M88.4 R64, [R165+0x4000] ;  /* 0x00400000a540783b */ /* 0x000fe80000000200 */
[----:B------:R-:W-:Y:S01]  /*5fd0*/  LDSM.16.M88.4 R44, [R159+0x2800] ;  /* 0x002800009f2c783b */ /* 0x000fe20000000200 */
[C---:B------:R-:W-:Y:S03]  /*5fe0*/  HMMA.16816.F32 R16, R40.reuse, R18, RZ ;  /* 0x000000122810723c */ /* 0x040fe600000018ff */
[----:B------:R-:W-:Y:S04]  /*5ff0*/  LDSM.16.M88.4 R112, [R165+0x5800] ;  /* 0x00580000a570783b */ /* 0x000fe80000000200 */
[----:B------:R-:W-:Y:S01]  /*6000*/  LDSM.16.M88.4 R116, [R159+0x4000] ;  /* 0x004000009f74783b */ /* 0x000fe20000000200 */
[C---:B----4-:R-:W-:Y:S03]  /*6010*/  HMMA.16816.F32 R12, R40.reuse, R8, RZ ;  /* 0x00000008280c723c */ /* 0x050fe600000018ff */
[----:B------:R-:W0:Y:S05]  /*6020*/  LDGDEPBAR ;  /* 0x00000000000079af */ /* 0x000e2a0000000000 */
[----:B------:R-:W-:Y:S08]  /*6030*/  HMMA.16816.F32 R8, R40, R10, RZ ;  /* 0x0000000a2808723c */ /* 0x000ff000000018ff */
[C---:B------:R-:W-:Y:S08]  /*6040*/  HMMA.16816.F32 R20, R108.reuse, R104, R20 ;  /* 0x000000686c14723c */ /* 0x040ff00000001814 */
[C---:B------:R-:W-:Y:S01]  /*6050*/  HMMA.16816.F32 R16, R108.reuse, R106, R16 ;  /* 0x0000006a6c10723c */ /* 0x040fe20000001810 */
[----:B------:R-:W1:Y:S07]  /*6060*/  LDSM.16.M88.4 R104, [R159+0x4800] ;  /* 0x004800009f68783b */ /* 0x000e6e0000000200 */
[C---:B--2---:R-:W-:Y:S08]  /*6070*/  HMMA.16816.F32 R12, R108.reuse, R100, R12 ;  /* 0x000000646c0c723c */ /* 0x044ff0000000180c */
[----:B------:R-:W-:Y:S01]  /*6080*/  HMMA.16816.F32 R8, R108, R102, R8 ;  /* 0x000000666c08723c */ /* 0x000fe20000001808 */
[----:B------:R-:W2:Y:S07]  /*6090*/  LDSM.16.M88.4 R100, [R159+0x5000] ;  /* 0x005000009f64783b */ /* 0x000eae0000000200 */
[C---:B-----5:R-:W-:Y:S08]  /*60a0*/  HMMA.16816.F32 R60, R40.reuse, R56, RZ ;  /* 0x00000038283c723c */ /* 0x060ff000000018ff */
        /* <DEDUP_REMOVED lines=9> */
[----:B------:R-:W-:Y:S01]  /*6140*/  HMMA.16816.F32 R48, R108, R102, R48 ;  /* 0x000000666c30723c */ /* 0x000fe20000001830 */
[----:B------:R-:W1:Y:S07]  /*6150*/  LDSM.16.M88.4 R100, [R162] ;  /* 0x00000000a264783b */ /* 0x000e6e0000000200 */
[C---:B------:R-:W-:Y:S08]  /*6160*/  HMMA.16816.F32 R28, R40.reuse, R24, RZ ;  /* 0x00000018281c723c */ /* 0x040ff000000018ff */
[----:B------:R-:W-:Y:S08]  /*6170*/  HMMA.16816.F32 R24, R40, R26, RZ ;  /* 0x0000001a2818723c */ /* 0x000ff000000018ff */
[C---:B------:R-:W-:Y:S08]  /*6180*/  HMMA.16816.F32 R36, R108.reuse, R4, R36 ;  /* 0x000000046c24723c */ /* 0x040ff00000001824 */
[----:B------:R-:W-:Y:S08]  /*6190*/  HMMA.16816.F32 R32, R108, R6, R32 ;  /* 0x000000066c20723c */ /* 0x000ff00000001820 */
[----:B------:R-:W-:Y:S08]  /*61a0*/  HMMA.16816.F32 R4, R40, R64, RZ ;  /* 0x000000402804723c */ /* 0x000ff000000018ff */
[C---:B------:R-:W-:Y:S08]  /*61b0*/  HMMA.16816.F32 R28, R108.reuse, R44, R28 ;  /* 0x0000002c6c1c723c */ /* 0x040ff0000000181c */
[----:B------:R-:W-:Y:S08]  /*61c0*/  HMMA.16816.F32 R24, R108, R46, R24 ;  /* 0x0000002e6c18723c */ /* 0x000ff00000001818 */
[C---:B------:R-:W-:Y:S08]  /*61d0*/  HMMA.16816.F32 R64, R40.reuse, R66, RZ ;  /* 0x000000422840723c */ /* 0x040ff000000018ff */
[C---:B------:R-:W-:Y:S08]  /*61e0*/  HMMA.16816.F32 R44, R40.reuse, R112, RZ ;  /* 0x00000070282c723c */ /* 0x040ff000000018ff */
[----:B------:R-:W-:Y:S01]  /*61f0*/  HMMA.16816.F32 R40, R40, R114, RZ ;  /* 0x000000722828723c */ /* 0x000fe200000018ff */
[----:B------:R-:W2:Y:S07]  /*6200*/  LDSM.16.M88.4 R112, [R159+0x5800] ;  /* 0x005800009f70783b */ /* 0x000eae0000000200 */
[C---:B-1----:R-:W-:Y:S08]  /*6210*/  HMMA.16816.F32 R36, R104.reuse, R100, R36 ;  /* 0x000000646824723c */ /* 0x042ff00000001824 */
[----:B------:R-:W-:Y:S01]  /*6220*/  HMMA.16816.F32 R32, R104, R102, R32 ;  /* 0x000000666820723c */ /* 0x000fe20000001820 */
[----:B------:R-:W1:Y:S07]  /*6230*/  LDSM.16.M88.4 R100, [R153] ;  /* 0x000000009964783b */ /* 0x000e6e0000000200 */
[C---:B------:R-:W-:Y:S08]  /*6240*/  HMMA.16816.F32 R4, R108.reuse, R116, R4 ;  /* 0x000000746c04723c */ /* 0x040ff00000001804 */
[C---:B------:R-:W-:Y:S01]  /*6250*/  HMMA.16816.F32 R64, R108.reuse, R118, R64 ;  /* 0x000000766c40723c */ /* 0x040fe20000001840 */
[----:B------:R-:W3:Y:S07]  /*6260*/  LDSM.16.M88.4 R116, [R155] ;  /* 0x000000009b74783b */ /* 0x000eee0000000200 */
[C---:B--2---:R-:W-:Y:S08]  /*6270*/  HMMA.16816.F32 R44, R108.reuse, R112, R44 ;  /* 0x000000706c2c723c */ /* 0x044ff0000000182c */
[----:B------:R-:W-:Y:S01]  /*6280*/  HMMA.16816.F32 R40, R108, R114, R40 ;  /* 0x000000726c28723c */ /* 0x000fe20000001828 */
[----:B------:R-:W2:Y:S04]  /*6290*/  LDSM.16.M88.4 R108, [R154] ;  /* 0x000000009a6c783b */ /* 0x000ea80000000200 */
[----:B------:R-:W4:Y:S03]  /*62a0*/  LDSM.16.M88.4 R112, [R152] ;  /* 0x000000009870783b */ /* 0x000f260000000200 */
[C---:B-1----:R-:W-:Y:S08]  /*62b0*/  HMMA.16816.F32 R12, R104.reuse, R100, R12 ;  /* 0x00000064680c723c */ /* 0x042ff0000000180c */
[C---:B------:R-:W-:Y:S01]  /*62c0*/  HMMA.16816.F32 R8, R104.reuse, R102, R8 ;  /* 0x000000666808723c */ /* 0x040fe20000001808 */
[----:B------:R-:W1:Y:S07]  /*62d0*/  LDSM.16.M88.4 R100, [R150] ;  /* 0x000000009664783b */ /* 0x000e6e0000000200 */
[C---:B---3--:R-:W-:Y:S08]  /*62e0*/  HMMA.16816.F32 R28, R104.reuse, R116, R28 ;  /* 0x00000074681c723c */ /* 0x048ff0000000181c */
[C---:B------:R-:W-:Y:S01]  /*62f0*/  HMMA.16816.F32 R24, R104.reuse, R118, R24 ;  /* 0x000000766818723c */ /* 0x040fe20000001818 */
[----:B------:R-:W3:Y:S07]  /*6300*/  LDSM.16.M88.4 R116, [R149] ;  /* 0x000000009574783b */ /* 0x000eee0000000200 */
[C---:B--2---:R-:W-:Y:S08]  /*6310*/  HMMA.16816.F32 R20, R104.reuse, R108, R20 ;  /* 0x0000006c6814723c */ /* 0x044ff00000001814 */
[C---:B------:R-:W-:Y:S01]  /*6320*/  HMMA.16816.F32 R16, R104.reuse, R110, R16 ;  /* 0x0000006e6810723c */ /* 0x040fe20000001810 */
[----:B------:R-:W2:Y:S07]  /*6330*/  LDSM.16.M88.4 R108, [R151] ;  /* 0x00000000976c783b */ /* 0x000eae0000000200 */
[C---:B----4-:R-:W-:Y:S08]  /*6340*/  HMMA.16816.F32 R4, R104.reuse, R112, R4 ;  /* 0x000000706804723c */ /* 0x050ff00000001804 */
[C---:B------:R-:W-:Y:S01]  /*6350*/  HMMA.16816.F32 R64, R104.reuse, R114, R64 ;  /* 0x000000726840723c */ /* 0x040fe20000001840 */
[----:B------:R-:W-:Y:S07]  /*6360*/  LDSM.16.M88.4 R112, [R161] ;  /* 0x00000000a170783b */ /* 0x000fee0000000200 */
[C---:B-1----:R-:W-:Y:S08]  /*6370*/  HMMA.16816.F32 R52, R104.reuse, R100, R52 ;  /* 0x000000646834723c */ /* 0x042ff00000001834 */
[C---:B------:R-:W-:Y:S01]  /*6380*/  HMMA.16816.F32 R48, R104.reuse, R102, R48 ;  /* 0x000000666830723c */ /* 0x040fe20000001830 */
[----:B------:R-:W1:Y:S07]  /*6390*/  LDSM.16.M88.4 R100, [R148] ;  /* 0x000000009464783b */ /* 0x000e6e0000000200 */
[C---:B---3--:R-:W-:Y:S08]  /*63a0*/  HMMA.16816.F32 R44, R104.reuse, R116, R44 ;  /* 0x00000074682c723c */ /* 0x048ff0000000182c */
[C---:B--2---:R-:W-:Y:S08]  /*63b0*/  HMMA.16816.F32 R60, R104.reuse, R108, R60 ;  /* 0x0000006c683c723c */ /* 0x044ff0000000183c */
[C---:B------:R-:W-:Y:S01]  /*63c0*/  HMMA.16816.F32 R56, R104.reuse, R110, R56 ;  /* 0x0000006e6838723c */ /* 0x040fe20000001838 */
[----:B------:R-:W2:Y:S07]  /*63d0*/  LDSM.16.M88.4 R108, [R148+0x800] ;  /* 0x00080000946c783b */ /* 0x000eae0000000200 */
[----:B------:R-:W-:Y:S01]  /*63e0*/  HMMA.16816.F32 R40, R104, R118, R40 ;  /* 0x000000766828723c */ /* 0x000fe20000001828 */
[----:B------:R-:W3:Y:S04]  /*63f0*/  LDSM.16.M88.4 R104, [R148+0x1000] ;  /* 0x001000009468783b */ /* 0x000ee80000000200 */
[----:B------:R-:W-:Y:S03]  /*6400*/  LDSM.16.M88.4 R116, [R148+0x2000] ;  /* 0x002000009474783b */ /* 0x000fe60000000200 */
[C---:B-1----:R-:W-:Y:S08]  /*6410*/  HMMA.16816.F32 R36, R112.reuse, R100, R36 ;  /* 0x000000647024723c */ /* 0x042ff00000001824 */
[C---:B------:R-:W-:Y:S01]  /*6420*/  HMMA.16816.F32 R32, R112.reuse, R102, R32 ;  /* 0x000000667020723c */ /* 0x040fe20000001820 */
[----:B------:R-:W1:Y:S07]  /*6430*/  LDSM.16.M88.4 R100, [R148+0x1800] ;  /* 0x001800009464783b */ /* 0x000e6e0000000200 */
[C---:B--2---:R-:W-:Y:S08]  /*6440*/  HMMA.16816.F32 R28, R112.reuse, R108, R28 ;  /* 0x0000006c701c723c */ /* 0x044ff0000000181c */
[C---:B---3--:R-:W-:Y:S08]  /*6450*/  HMMA.16816.F32 R20, R112.reuse, R104, R20 ;  /* 0x000000687014723c */ /* 0x048ff00000001814 */
[C---:B------:R-:W-:Y:S01]  /*6460*/  HMMA.16816.F32 R16, R112.reuse, R106, R16 ;  /* 0x0000006a7010723c */ /* 0x040fe20000001810 */
[----:B------:R-:W2:Y:S07]  /*6470*/  LDSM.16.M88.4 R104, [R148+0x3000] ;  /* 0x003000009468783b */ /* 0x000eae0000000200 */
[C---:B------:R-:W-:Y:S01]  /*6480*/  HMMA.16816.F32 R24, R112.reuse, R110, R24 ;  /* 0x0000006e7018723c */ /* 0x040fe20000001818 */
[----:B------:R-:W3:Y:S07]  /*6490*/  LDSM.16.M88.4 R108, [R148+0x2800] ;  /* 0x00280000946c783b */ /* 0x000eee0000000200 */
[C---:B-1----:R-:W-:Y:S08]  /*64a0*/  HMMA.16816.F32 R12, R112.reuse, R100, R12 ;  /* 0x00000064700c723c */ /* 0x042ff0000000180c */
[----:B------:R-:W-:Y:S01]  /*64b0*/  HMMA.16816.F32 R8, R112, R102, R8 ;  /* 0x000000667008723c */ /* 0x000fe20000001808 */
[----:B------:R-:W1:Y:S01]  /*64c0*/  LDSM.16.M88.4 R100, [R148+0x3800] ;  /* 0x003800009464783b */ /* 0x000e620000000200 */
[----:B------:R-:W-:-:S06]  /*64d0*/  DEPBAR.LE SB0, 0x0 ;  /* 0x000080000000791a */ /* 0x000fcc0000000000 */
[C---:B------:R-:W-:Y:S08]  /*64e0*/  HMMA.16816.F32 R4, R112.reuse, R116, R4 ;  /* 0x000000747004723c */ /* 0x040ff00000001804 */
[C---:B------:R-:W-:Y:S08]  /*64f0*/  HMMA.16816.F32 R64, R112.reuse, R118, R64 ;  /* 0x000000767040723c */ /* 0x040ff00000001840 */
[C---:B--2---:R-:W-:Y:S07]  /*6500*/  HMMA.16816.F32 R52, R112.reuse, R104, R52 ;  /* 0x000000687034723c */ /* 0x044fee0000001834 */
[----:B------:R-:W-:Y:S01]  /*6510*/  IMAD.SHL.U32 R105, R172, 0x80, RZ ;  /* 0x00000080ac697824 */ /* 0x000fe200078e00ff */
[----:B---3--:R-:W-:Y:S04]  /*6520*/  HMMA.16816.F32 R56, R112, R110, R56 ;  /* 0x0000006e7038723c */ /* 0x008fe80000001838 */
[----:B------:R-:W-:-:S04]  /*6530*/  LOP3.LUT R104, R105, 0x8, R126, 0xfe, !PT ;  /* 0x0000000869687812 */ /* 0x000fc800078efe7e */
[----:B------:R-:W-:Y:S01]  /*6540*/  HMMA.16816.F32 R60, R112, R108, R60 ;  /* 0x0000006c703c723c */ /* 0x000fe2000000183c */
[----:B------:R-:W-:Y:S01]  /*6550*/  BAR.SYNC.DEFER_BLOCKING 0x0 ;  /* 0x0000000000007b1d */ /* 0x000fe20000010000 */
[C---:B------:R-:W-:Y:S02]  /*6560*/  ISETP.GE.AND P3, PT, R104.reuse, R125, PT ;  /* 0x0000007d6800720c */ /* 0x040fe40003f66270 */
[----:B------:R-:W-:-:S04]  /*6570*/  ISETP.GE.AND P1, PT, R104, R124, PT ;  /* 0x0000007c6800720c */ /* 0x000fc80003f26270 */
[C---:B-1----:R-:W-:Y:S07]  /*6580*/  HMMA.16816.F32 R44, R112.reuse, R100, R44 ;  /* 0x00000064702c723c */ /* 0x042fee000000182c */
[C---:B------:R-:W-:Y:S01]  /*6590*/  LOP3.LUT R101, R105.reuse, 0x10, R126, 0xfe, !PT ;  /* 0x0000001069657812 */ /* 0x040fe200078efe7e */
[----:B------:R-:W-:Y:S01]  /*65a0*/  HMMA.16816.F32 R48, R112, R106, R48 ;  /* 0x0000006a7030723c */ /* 0x000fe20000001830 */
[----:B------:R-:W-:Y:S02]  /*65b0*/  LOP3.LUT R100, R105, R126, RZ, 0xfc, !PT ;  /* 0x0000007e69647212 */ /* 0x000fe400078efcff */
[----:B------:R-:W-:-:S02]  /*65c0*/  ISETP.GE.AND P4, PT, R101, R125, PT ;  /* 0x0000007d6500720c */ /* 0x000fc40003f86270 */
[-C--:B------:R-:W-:Y:S02]  /*65d0*/  ISETP.GE.AND P5, PT, R101, R124.reuse, PT ;  /* 0x0000007c6500720c */ /* 0x080fe40003fa6270 */
[C---:B------:R-:W-:Y:S01]  /*65e0*/  ISETP.GE.AND P6, PT, R100.reuse, R125, PT ;  /* 0x0000007d6400720c */ /* 0x040fe20003fc6270 */
[----:B------:R-:W-:Y:S01]  /*65f0*/  HMMA.16816.F32 R40, R112, R102, R40 ;  /* 0x000000667028723c */ /* 0x000fe20000001828 */
[C---:B------:R-:W-:Y:S02]  /*6600*/  ISETP.GE.AND P2, PT, R100.reuse, R124, PT ;  /* 0x0000007c6400720c */ /* 0x040fe40003f46270 */
        /* <DEDUP_REMOVED lines=40> */
[----:B------:R-:W-:Y:S02]  /*6890*/  LOP3.LUT R13, R105, 0x18, R126, 0xfe, !PT ;  /* 0x00000018690d7812 */ /* 0x000fe400078efe7e */
[----:B------:R-:W-:Y:S02]  /*68a0*/  FSEL R145, R9, -INF , !P6 ;  /* 0xff80000009917808 */ /* 0x000fe40007000000 */
[----:B------:R-:W-:Y:S02]  /*68b0*/  FSEL R141, R11, -INF , !P2 ;  /* 0xff8000000b8d7808 */ /* 0x000fe40005000000 */
        /* <DEDUP_REMOVED lines=8> */
[C-C-:B------:R-:W-:Y:S02]  /*6940*/  LOP3.LUT R15, R105.reuse, 0x20, R126.reuse, 0xfe, !PT ;  /* 0x00000020690f7812 */ /* 0x140fe400078efe7e */
[----:B------:R-:W-:Y:S02]  /*6950*/  LOP3.LUT R5, R105, 0x28, R126, 0xfe, !PT ;  /* 0x0000002869057812 */ /* 0x000fe400078efe7e */
[----:B------:R-:W-:Y:S02]  /*6960*/  FSEL R9, R34, -INF , !P1 ;  /* 0xff80000022097808 */ /* 0x000fe40004800000 */
[----:B------:R-:W-:Y:S02]  /*6970*/  FSEL R213, R30, -INF , !P5 ;  /* 0xff8000001ed57808 */ /* 0x000fe40006800000 */
[----:B------:R-:W-:Y:S02]  /*6980*/  FSEL R127, R7, -INF , !P4 ;  /* 0xff800000077f7808 */ /* 0x000fe40006000000 */
[----:B------:R-:W-:-:S02]  /*6990*/  ISETP.GE.AND P1, PT, R15, R125, PT ;  /* 0x0000007d0f00720c */ /* 0x000fc40003f26270 */
[C---:B------:R-:W-:Y:S02]  /*69a0*/  ISETP.GE.AND P5, PT, R5.reuse, R125, PT ;  /* 0x0000007d0500720c */ /* 0x040fe40003fa6270 */
[-C--:B------:R-:W-:Y:S02]  /*69b0*/  ISETP.GE.AND P4, PT, R5, R124.reuse, PT ;  /* 0x0000007c0500720c */ /* 0x080fe40003f86270 */
[----:B------:R-:W-:Y:S02]  /*69c0*/  IADD3 R5, R100, 0x49, RZ ;  /* 0x0000004964057810 */ /* 0x000fe40007ffe0ff */
[----:B------:R-:W-:Y:S02]  /*69d0*/  FSEL R215, R24, -INF , !P6 ;  /* 0xff80000018d77808 */ /* 0x000fe40007000000 */
[----:B------:R-:W-:Y:S02]  /*69e0*/  FSEL R203, R20, -INF , !P1 ;  /* 0xff80000014cb7808 */ /* 0x000fe40004800000 */
        /* <DEDUP_REMOVED lines=29> */
[-C--:B------:R-:W-:Y:S02]  /*6bc0*/  ISETP.GE.AND P5, PT, R7, R124.reuse, PT ;  /* 0x0000007c0700720c */ /* 0x080fe40003fa6270 */
        /* <DEDUP_REMOVED lines=33> */
[----:B------:R-:W-:Y:S02]  /*6de0*/  LOP3.LUT R5, R105, 0x70, R126, 0xfe, !PT ;  /* 0x0000007069057812 */ /* 0x000fe400078efe7e */
        /* <DEDUP_REMOVED lines=10> */
[C---:B------:R-:W-:Y:S02]  /*6e90*/  ISETP.GE.AND P5, PT, R100.reuse, R125, PT ;  /* 0x0000007d6400720c */ /* 0x040fe40003fa6270 */
[----:B------:R-:W-:Y:S02]  /*6ea0*/  ISETP.GE.AND P1, PT, R100, R124, PT ;  /* 0x0000007c6400720c */ /* 0x000fe40003f26270 */
[----:B------:R-:W-:Y:S02]  /*6eb0*/  FSEL R100, R46, -INF , !P4 ;  /* 0xff8000002e647808 */ /* 0x000fe40006000000 */
[----:B------:R-:W-:Y:S02]  /*6ec0*/  ISETP.GT.AND P4, PT, R172, R169, PT ;  /* 0x000000a9ac00720c */ /* 0x000fe40003f84270 */
[----:B------:R-:W-:-:S02]  /*6ed0*/  LOP3.LUT R126, R105, 0x78, R126, 0xfe, !PT ;  /* 0x00000078697e7812 */ /* 0x000fc400078efe7e */
[----:B------:R-:W-:Y:S02]  /*6ee0*/  FSEL R54, R54, -INF , !P6 ;  /* 0xff80000036367808 */ /* 0x000fe40007000000 */
[----:B------:R-:W-:Y:S02]  /*6ef0*/  FSEL R60, R51, -INF , !P2 ;  /* 0xff800000333c7808 */ /* 0x000fe40005000000 */
[----:B------:R-:W-:Y:S02]  /*6f00*/  FSEL R64, R48, -INF , !P3 ;  /* 0xff80000030407808 */ /* 0x000fe40005800000 */
        /* <DEDUP_REMOVED lines=66> */
.L_x_7005:
[----:B------:R-:W-:-:S04]  /*7330*/  LEA R6, -R120, RZ, 0x7 ;  /* 0x000000ff78067211 */ /* 0x000fc800078e39ff */
[----:B------:R-:W-:Y:S02]  /*7340*/  SHF.R.S32.HI R4, RZ, 0x1f, R6 ;  /* 0x0000001fff047819 */ /* 0x000fe40000011406 */
.L_x_7006:
        /* <DEDUP_REMOVED lines=32> */
.L_x_7004:
        /* <DEDUP_REMOVED lines=79> */
[----:B------:R-:W-:-:S05]  /*7a40*/  FSEL R118, R118, RZ, P2 ;  /* 0x000000ff76767208 */ /* 0x000fca0001000000 */
[--C-:B------:R-:W-:Y:S02]  /*7a50*/  FFMA.FTZ R110, R111, c[0x0][0x23c], -R118.reuse ;  /* 0x00008f006f6e7a23 */ /* 0x100fe40000010876 */
[--C-:B------:R-:W-:Y:S01]  /*7a60*/  FFMA.FTZ R109, R109, c[0x0][0x23c], -R118.reuse ;  /* 0x00008f006d6d7a23 */ /* 0x100fe20000010876 */
[----:B--2---:R-:W-:Y:S01]  /*7a70*/  FMNMX.FTZ R111, R4, R3, !PT ;  /* 0x00000003046f7209 */ /* 0x004fe20007810000 */
[----:B------:R-:W-:Y:S02]  /*7a80*/  FADD.FTZ R4, R2, -R5 ;  /* 0x8000000502047221 */ /* 0x000fe40000010000 */
        /* <DEDUP_REMOVED lines=11> */
[--C-:B------:R-:W-:Y:S02]  /*7b40*/  FFMA.FTZ R105, R217, c[0x0][0x23c], -R106.reuse ;  /* 0x00008f00d9697a23 */ /* 0x100fe4000001086a */
[----:B------:R-:W-:Y:S02]  /*7b50*/  FMUL.FTZ R0, R5, c[0x0][0x23c] ;  /* 0x00008f0005007a20 */ /* 0x000fe40000410000 */
[----:B------:R-:W2:Y:S01]  /*7b60*/  LDSM.16.MT88.4 R4, [R158+0x6000] ;  /* 0x006000009e04783b */ /* 0x000ea20000004200 */
[--C-:B------:R-:W-:Y:S02]  /*7b70*/  FFMA.FTZ R104, R219, c[0x0][0x23c], -R106.reuse ;  /* 0x00008f00db687a23 */ /* 0x100fe4000001086a */
[--C-:B------:R-:W-:Y:S01]  /*7b80*/  FFMA.FTZ R3, R9, c[0x0][0x23c], -R106.reuse ;  /* 0x00008f0009037a23 */ /* 0x100fe2000001086a */
[----:B------:R-:W-:Y:S01]  /*7b90*/  MUFU.EX2 R108, R108 ;  /* 0x0000006c006c7308 */ /* 0x000fe20000000800 */
[----:B------:R-:W-:-:S02]  /*7ba0*/  FFMA.FTZ R2, R35, c[0x0][0x23c], -R106 ;  /* 0x00008f0023027a23 */ /* 0x000fc4000001086a */
[--C-:B------:R-:W-:Y:S02]  /*7bb0*/  FFMA.FTZ R120, R147, c[0x0][0x23c], -R106.reuse ;  /* 0x00008f0093787a23 */ /* 0x100fe4000001086a */
[--C-:B------:R-:W-:Y:S01]  /*7bc0*/  FFMA.FTZ R121, R141, c[0x0][0x23c], -R106.reuse ;  /* 0x00008f008d797a23 */ /* 0x100fe2000001086a */
[----:B-1----:R-:W-:Y:S02]  /*7bd0*/  F2FP.PACK_AB R8, R109, R110 ;  /* 0x0000006e6d08723e */ /* 0x002fe400000000ff */
[----:B------:R-:W1:Y:S01]  /*7be0*/  MUFU.EX2 R107, R107 ;  /* 0x0000006b006b7308 */ /* 0x000e620000000800 */
[----:B------:R-:W-:Y:S02]  /*7bf0*/  FFMA.FTZ R129, R127, c[0x0][0x23c], -R106 ;  /* 0x00008f007f817a23 */ /* 0x000fe4000001086a */
[--C-:B------:R-:W-:Y:S02]  /*7c00*/  FFMA.FTZ R123, R137, c[0x0][0x23c], -R118.reuse ;  /* 0x00008f00897b7a23 */ /* 0x100fe40000010876 */
[----:B------:R-:W-:-:S02]  /*7c10*/  FFMA.FTZ R122, R139, c[0x0][0x23c], -R118 ;  /* 0x00008f008b7a7a23 */ /* 0x000fc40000010876 */
[----:B------:R-:W-:Y:S01]  /*7c20*/  FFMA.FTZ R125, R131, c[0x0][0x23c], -R118 ;  /* 0x00008f00837d7a23 */ /* 0x000fe20000010876 */
        /* <DEDUP_REMOVED lines=8> */
[----:B------:R-:W-:Y:S02]  /*7cb0*/  FFMA.FTZ R119, R116, c[0x0][0x23c], -R118 ;  /* 0x00008f0074777a23 */ /* 0x000fe40000010876 */
[----:B------:R-:W-:Y:S02]  /*7cc0*/  FFMA.FTZ R117, R63, c[0x0][0x23c], -R106 ;  /* 0x00008f003f757a23 */ /* 0x000fe4000001086a */
        /* <DEDUP_REMOVED lines=9> */
[----:B------:R-:W-:Y:S02]  /*7d60*/  FFMA.FTZ R65, R65, c[0x0][0x23c], -R106 ;  /* 0x00008f0041417a23 */ /* 0x000fe4000001086a */
[----:B------:R-:W3:Y:S01]  /*7d70*/  MUFU.EX2 R113, R113 ;  /* 0x0000007100717308 */ /* 0x000ee20000000800 */
[--C-:B------:R-:W-:Y:S02]  /*7d80*/  FFMA.FTZ R115, R115, c[0x0][0x23c], -R118.reuse ;  /* 0x00008f0073737a23 */ /* 0x100fe40000010876 */
[----:B------:R-:W-:Y:S02]  /*7d90*/  FFMA.FTZ R114, R114, c[0x0][0x23c], -R118 ;  /* 0x00008f0072727a23 */ /* 0x000fe40000010876 */
[----:B------:R-:W-:-:S03]  /*7da0*/  FFMA.FTZ R100, R100, c[0x0][0x23c], -R106 ;  /* 0x00008f0064647a23 */ /* 0x000fc6000001086a */
[----:B------:R-:W4:Y:S01]  /*7db0*/  MUFU.EX2 R0, R0 ;  /* 0x0000000000007308 */ /* 0x000f220000000800 */
[----:B-1----:R-:W-:Y:S01]  /*7dc0*/  F2FP.PACK_AB R11, R2, R3 ;  /* 0x00000003020b723e */ /* 0x002fe200000000ff */
[----:B---3--:R-:W-:-:S06]  /*7dd0*/  FMUL.FTZ R12, R96, R113 ;  /* 0x00000071600c7220 */ /* 0x008fcc0000410000 */
[----:B------:R-:W-:Y:S01]  /*7de0*/  MUFU.EX2 R120, R120 ;  /* 0x0000007800787308 */ /* 0x000fe20000000800 */
[-C--:B------:R-:W-:Y:S02]  /*7df0*/  FMUL.FTZ R13, R97, R113.reuse ;  /* 0x00000071610d7220 */ /* 0x080fe40000410000 */
[-C--:B------:R-:W-:Y:S02]  /*7e00*/  FMUL.FTZ R68, R68, R113.reuse ;  /* 0x0000007144447220 */ /* 0x080fe40000410000 */
[----:B------:R-:W-:Y:S02]  /*7e10*/  FMUL.FTZ R69, R69, R113 ;  /* 0x0000007145457220 */ /* 0x000fe40000410000 */
[-C--:B----4-:R-:W-:Y:S01]  /*7e20*/  FMUL.FTZ R14, R98, R0.reuse ;  /* 0x00000000620e7220 */ /* 0x090fe20000410000 */
[----:B------:R-:W-:Y:S01]  /*7e30*/  MUFU.EX2 R121, R121 ;  /* 0x0000007900797308 */ /* 0x000fe20000000800 */
[-C--:B------:R-:W-:Y:S02]  /*7e40*/  FMUL.FTZ R15, R99, R0.reuse ;  /* 0x00000000630f7220 */ /* 0x080fe40000410000 */
[----:B------:R-:W-:-:S02]  /*7e50*/  FMUL.FTZ R70, R70, R0 ;  /* 0x0000000046467220 */ /* 0x000fc40000410000 */
[-C--:B------:R-:W-:Y:S02]  /*7e60*/  FMUL.FTZ R71, R71, R0.reuse ;  /* 0x0000000047477220 */ /* 0x080fe40000410000 */
        /* <DEDUP_REMOVED lines=10> */
[----:B------:R-:W-:-:S02]  /*7f10*/  FMUL.FTZ R74, R74, R0 ;  /* 0x000000004a4a7220 */ /* 0x000fc40000410000 */
[-C--:B------:R-:W-:Y:S02]  /*7f20*/  FMUL.FTZ R75, R75, R0.reuse ;  /* 0x000000004b4b7220 */ /* 0x080fe40000410000 */
[--C-:B------:R-:W-:Y:S01]  /*7f30*/  FFMA.FTZ R68, R33, c[0x0][0x23c], -R118.reuse ;  /* 0x00008f0021447a23 */ /* 0x100fe20000010876 */
[C---:B--2---:R-:W-:Y:S01]  /*7f40*/  HMMA.16816.F32 R24, R8.reuse, R4, R24 ;  /* 0x000000040818723c */ /* 0x044fe20000001818 */
[-C--:B------:R-:W-:Y:S01]  /*7f50*/  FMUL.FTZ R32, R76, R113.reuse ;  /* 0x000000714c207220 */ /* 0x080fe20000410000 */
[----:B------:R-:W-:Y:S01]  /*7f60*/  MUFU.EX2 R122, R122 ;  /* 0x0000007a007a7308 */ /* 0x000fe20000000800 */
[----:B------:R-:W-:Y:S02]  /*7f70*/  FMUL.FTZ R33, R77, R113 ;  /* 0x000000714d217220 */ /* 0x000fe40000410000 */
[-C--:B------:R-:W-:Y:S02]  /*7f80*/  FMUL.FTZ R34, R78, R0.reuse ;  /* 0x000000004e227220 */ /* 0x080fe40000410000 */
[----:B------:R-:W-:Y:S01]  /*7f90*/  FMUL.FTZ R35, R79, R0 ;  /* 0x000000004f237220 */ /* 0x000fe20000410000 */
[----:B------:R-:W-:Y:S01]  /*7fa0*/  HMMA.16816.F32 R4, R8, R6, R72 ;  /* 0x000000060804723c */ /* 0x000fe20000001848 */
[--C-:B------:R-:W-:Y:S01]  /*7fb0*/  FFMA.FTZ R69, R39, c[0x0][0x23c], -R118.reuse ;  /* 0x00008f0027457a23 */ /* 0x100fe20000010876 */
[----:B------:R-:W-:Y:S01]  /*7fc0*/  MUFU.EX2 R68, R68 ;  /* 0x0000004400447308 */ /* 0x000fe20000000800 */
[----:B------:R-:W-:-:S02]  /*7fd0*/  FFMA.FTZ R71, R37, c[0x0][0x23c], -R118 ;  /* 0x00008f0025477a23 */ /* 0x000fc40000010876 */
[-C--:B------:R-:W-:Y:S02]  /*7fe0*/  FMUL.FTZ R88, R88, R113.reuse ;  /* 0x0000007158587220 */ /* 0x080fe40000410000 */
[-C--:B------:R-:W-:Y:S01]  /*7ff0*/  FMUL.FTZ R89, R89, R113.reuse ;  /* 0x0000007159597220 */ /* 0x080fe20000410000 */
[----:B------:R-:W-:Y:S01]  /*8000*/  HMMA.16816.F32 R32, R8, R20, R32 ;  /* 0x000000140820723c */ /* 0x000fe20000001820 */
[-C--:B------:R-:W-:Y:S01]  /*8010*/  FMUL.FTZ R90, R90, R0.reuse ;  /* 0x000000005a5a7220 */ /* 0x080fe20000410000 */
[----:B------:R-:W1:Y:S01]  /*8020*/  MUFU.EX2 R69, R69 ;  /* 0x0000004500457308 */ /* 0x000e620000000800 */
[----:B------:R-:W-:Y:S02]  /*8030*/  FMUL.FTZ R91, R91, R0 ;  /* 0x000000005b5b7220 */ /* 0x000fe40000410000 */
[-C--:B------:R-:W-:Y:S02]  /*8040*/  FMUL.FTZ R36, R80, R113.reuse ;  /* 0x0000007150247220 */ /* 0x080fe40000410000 */
[----:B------:R-:W-:-:S02]  /*8050*/  FMUL.FTZ R37, R81, R113 ;  /* 0x0000007151257220 */ /* 0x000fc40000410000 */
[-C--:B------:R-:W-:Y:S01]  /*8060*/  FMUL.FTZ R38, R82, R0.reuse ;  /* 0x0000000052267220 */ /* 0x080fe20000410000 */
[C---:B------:R-:W-:Y:S01]  /*8070*/  HMMA.16816.F32 R20, R8.reuse, R22, R88 ;  /* 0x000000160814723c */ /* 0x040fe20000001858 */
[-C--:B------:R-:W-:Y:S01]  /*8080*/  FMUL.FTZ R39, R83, R0.reuse ;  /* 0x0000000053277220 */ /* 0x080fe20000410000 */
[----:B------:R-:W-:Y:S01]  /*8090*/  MUFU.EX2 R71, R71 ;  /* 0x0000004700477308 */ /* 0x000fe20000000800 */
[-C--:B------:R-:W-:Y:S01]  /*80a0*/  FMUL.FTZ R84, R84, R113.reuse ;  /* 0x0000007154547220 */ /* 0x080fe20000410000 */
[----:B------:R-:W-:Y:S01]  /*80b0*/  LDSM.16.MT88.4 R88, [R157+0x9800] ;  /* 0x009800009d58783b */ /* 0x000fe20000004200 */
[----:B------:R-:W-:Y:S02]  /*80c0*/  FMUL.FTZ R85, R85, R113 ;  /* 0x0000007155557220 */ /* 0x000fe40000410000 */
[-C--:B------:R-:W-:Y:S01]  /*80d0*/  FMUL.FTZ R86, R86, R0.reuse ;  /* 0x0000000056567220 */ /* 0x080fe20000410000 */
[----:B------:R-:W-:Y:S01]  /*80e0*/  HMMA.16816.F32 R36, R8, R28, R36 ;  /* 0x0000001c0824723c */ /* 0x000fe20000001824 */
[----:B------:R-:W-:Y:S01]  /*80f0*/  FMUL.FTZ R87, R87, R0 ;  /* 0x0000000057577220 */ /* 0x000fe20000410000 */
[----:B-1----:R-:W-:Y:S01]  /*8100*/  F2FP.PACK_AB R48, R69, R68 ;  /* 0x000000444530723e */ /* 0x002fe200000000ff */
[----:B------:R-:W-:Y:S01]  /*8110*/  FFMA.FTZ R70, R215, c[0x0][0x23c], -R118 ;  /* 0x00008f00d7467a23 */ /* 0x000fe20000010876 */
[----:B------:R-:W-:Y:S01]  /*8120*/  MUFU.EX2 R125, R125 ;  /* 0x0000007d007d7308 */ /* 0x000fe20000000800 */
[----:B------:R-:W-:-:S02]  /*8130*/  FFMA.FTZ R72, R213, c[0x0][0x23c], -R106 ;  /* 0x00008f00d5487a23 */ /* 0x000fc4000001086a */
[--C-:B------:R-:W-:Y:S01]  /*8140*/  FFMA.FTZ R75, R209, c[0x0][0x23c], -R106.reuse ;  /* 0x00008f00d14b7a23 */ /* 0x100fe2000001086a */
[----:B------:R-:W-:Y:S01]  /*8150*/  HMMA.16816.F32 R8, R8, R30, R84 ;  /* 0x0000001e0808723c */ /* 0x000fe20000001854 */
[--C-:B------:R-:W-:Y:S01]  /*8160*/  FFMA.FTZ R74, R211, c[0x0][0x23c], -R106.reuse ;  /* 0x00008f00d34a7a23 */ /* 0x100fe2000001086a */
[----:B------:R-:W1:Y:S01]  /*8170*/  LDSM.16.MT88.4 R28, [R157+0x6800] ;  /* 0x006800009d1c783b */ /* 0x000e620000004200 */
[----:B------:R-:W-:Y:S01]  /*8180*/  FFMA.FTZ R73, R207, c[0x0][0x23c], -R106 ;  /* 0x00008f00cf497a23 */ /* 0x000fe2000001086a */
[----:B------:R-:W2:Y:S01]  /*8190*/  MUFU.EX2 R70, R70 ;  /* 0x0000004600467308 */ /* 0x000ea20000000800 */
[--C-:B------:R-:W-:Y:S02]  /*81a0*/  FFMA.FTZ R79, R203, c[0x0][0x23c], -R118.reuse ;  /* 0x00008f00cb4f7a23 */ /* 0x100fe40000010876 */
[--C-:B------:R-:W-:Y:S02]  /*81b0*/  FFMA.FTZ R78, R197, c[0x0][0x23c], -R118.reuse ;  /* 0x00008f00c54e7a23 */ /* 0x100fe40000010876 */
[----:B------:R-:W-:-:S02]  /*81c0*/  FFMA.FTZ R77, R205, c[0x0][0x23c], -R118 ;  /* 0x00008f00cd4d7a23 */ /* 0x000fc40000010876 */
[----:B------:R-:W-:Y:S01]  /*81d0*/  FFMA.FTZ R76, R195, c[0x0][0x23c], -R118 ;  /* 0x00008f00c34c7a23 */ /* 0x000fe20000010876 */
[----:B------:R-:W-:Y:S01]  /*81e0*/  MUFU.EX2 R72, R72 ;  /* 0x0000004800487308 */ /* 0x000fe20000000800 */
[--C-:B------:R-:W-:Y:S02]  /*81f0*/  FFMA.FTZ R82, R201, c[0x0][0x23c], -R106.reuse ;  /* 0x00008f00c9527a23 */ /* 0x100fe4000001086a */
[--C-:B------:R-:W-:Y:S02]  /*8200*/  FFMA.FTZ R81, R193, c[0x0][0x23c], -R106.reuse ;  /* 0x00008f00c1517a23 */ /* 0x100fe4000001086a */
[--C-:B------:R-:W-:Y:S02]  /*8210*/  FFMA.FTZ R80, R199, c[0x0][0x23c], -R106.reuse ;  /* 0x00008f00c7507a23 */ /* 0x100fe4000001086a */
[----:B------:R-:W-:Y:S01]  /*8220*/  FFMA.FTZ R83, R191, c[0x0][0x23c], -R106 ;  /* 0x00008f00bf537a23 */ /* 0x000fe2000001086a */
[----:B------:R-:W3:Y:S01]  /*8230*/  MUFU.EX2 R75, R75 ;  /* 0x0000004b004b7308 */ /* 0x000ee20000000800 */
[----:B--2---:R-:W-:Y:S01]  /*8240*/  F2FP.PACK_AB R50, R71, R70 ;  /* 0x000000464732723e */ /* 0x004fe200000000ff */
[----:B------:R-:W-:-:S02]  /*8250*/  FFMA.FTZ R85, R189, c[0x0][0x23c], -R118 ;  /* 0x00008f00bd557a23 */ /* 0x000fc40000010876 */
[--C-:B------:R-:W-:Y:S02]  /*8260*/  FFMA.FTZ R92, R181, c[0x0][0x23c], -R118.reuse ;  /* 0x00008f00b55c7a23 */ /* 0x100fe40000010876 */
[--C-:B------:R-:W-:Y:S02]  /*8270*/  FFMA.FTZ R93, R187, c[0x0][0x23c], -R118.reuse ;  /* 0x00008f00bb5d7a23 */ /* 0x100fe40000010876 */
[----:B------:R-:W-:Y:S01]  /*8280*/  MUFU.EX2 R74, R74 ;  /* 0x0000004a004a7308 */ /* 0x000fe20000000800 */
[----:B------:R-:W-:Y:S02]  /*8290*/  FFMA.FTZ R94, R145, c[0x0][0x23c], -R118 ;  /* 0x00008f00915e7a23 */ /* 0x000fe40000010876 */
[--C-:B------:R-:W-:Y:S02]  /*82a0*/  FFMA.FTZ R95, R185, c[0x0][0x23c], -R106.reuse ;  /* 0x00008f00b95f7a23 */ /* 0x100fe4000001086a */
[----:B------:R-:W-:Y:S02]  /*82b0*/  FFMA.FTZ R96, R143, c[0x0][0x23c], -R106 ;  /* 0x00008f008f607a23 */ /* 0x000fe4000001086a */
[--C-:B------:R-:W-:Y:S01]  /*82c0*/  FFMA.FTZ R86, R64, c[0x0][0x23c], -R118.reuse ;  /* 0x00008f0040567a23 */ /* 0x100fe20000010876 */
[----:B------:R-:W2:Y:S01]  /*82d0*/  MUFU.EX2 R73, R73 ;  /* 0x0000004900497308 */ /* 0x000ea20000000800 */
[----:B---3--:R-:W-:Y:S01]  /*82e0*/  F2FP.PACK_AB R49, R75, R72 ;  /* 0x000000484b31723e */ /* 0x008fe200000000ff */
[----:B------:R-:W-:-:S02]  /*82f0*/  FFMA.FTZ R64, R56, c[0x0][0x23c], -R118 ;  /* 0x00008f0038407a23 */ /* 0x000fc40000010876 */
[----:B------:R-:W-:Y:S01]  /*8300*/  LDSM.16.MT88.4 R56, [R156+0x8800] ;  /* 0x008800009c38783b */ /* 0x000fe20000004200 */
[--C-:B------:R-:W-:Y:S02]  /*8310*/  FFMA.FTZ R87, R52, c[0x0][0x23c], -R118.reuse ;  /* 0x00008f0034577a23 */ /* 0x100fe40000010876 */
[--C-:B------:R-:W-:Y:S01]  /*8320*/  FFMA.FTZ R52, R53, c[0x0][0x23c], -R118.reuse ;  /* 0x00008f0035347a23 */ /* 0x100fe20000010876 */
[----:B------:R-:W-:Y:S01]  /*8330*/  MUFU.EX2 R79, R79 ;  /* 0x0000004f004f7308 */ /* 0x000fe20000000800 */
[--C-:B------:R-:W-:Y:S02]  /*8340*/  FFMA.FTZ R84, R66, c[0x0][0x23c], -R118.reuse ;  /* 0x00008f0042547a23 */ /* 0x100fe40000010876 */
[----:B------:R-:W-:Y:S02]  /*8350*/  FFMA.FTZ R66, R67, c[0x0][0x23c], -R118 ;  /* 0x00008f0043427a23 */ /* 0x000fe40000010876 */
[----:B------:R-:W-:Y:S02]  /*8360*/  FFMA.FTZ R110, R183, R113, R110 ;  /* 0x00000071b76e7223 */ /* 0x000fe4000001006e */
[----:B------:R-:W-:Y:S01]  /*8370*/  FFMA.FTZ R105, R184, R0, R105 ;  /* 0x00000000b8697223 */ /* 0x000fe20000010069 */
[----:B--2---:R-:W-:Y:S01]  /*8380*/  F2FP.PACK_AB R51, R73, R74 ;  /* 0x0000004a4933723e */ /* 0x004fe200000000ff */
[----:B------:R-:W2:Y:S01]  /*8390*/  MUFU.EX2 R78, R78 ;  /* 0x0000004e004e7308 */ /* 0x000ea20000000800 */
        /* <DEDUP_REMOVED lines=15> */
[----:B-1----:R-:W-:Y:S01]  /*8490*/  HMMA.16816.F32 R32, R48, R28, R32 ;  /* 0x0000001c3020723c */ /* 0x002fe20000001820 */
[----:B------:R-:W-:Y:S01]  /*84a0*/  FFMA.FTZ R3, R101, c[0x0][0x23c], -R106 ;  /* 0x00008f0065037a23 */ /* 0x000fe2000001086a */
[----:B------:R-:W-:Y:S01]  /*84b0*/  MUFU.EX2 R82, R82 ;  /* 0x0000005200527308 */ /* 0x000fe20000000800 */
[----:B------:R-:W-:-:S04]  /*84c0*/  FADD.FTZ R74, R74, R75 ;  /* 0x0000004b4a4a7221 */ /* 0x000fc80000010000 */
[----:B------:R-:W-:Y:S01]  /*84d0*/  FADD.FTZ R73, R73, R74 ;  /* 0x0000004a49497221 */ /* 0x000fe20000010000 */
        /* <DEDUP_REMOVED lines=18> */
[----:B-1----:R-:W-:Y:S01]  /*8600*/  F2FP.PACK_AB R51, R83, R80 ;  /* 0x000000505333723e */ /* 0x002fe200000000ff */
[----:B------:R-:W-:Y:S02]  /*8610*/  LDSM.16.MT88.4 R72, [R158+0x9800] ;  /* 0x009800009e48783b */ /* 0x000fe40000004200 */
        /* <DEDUP_REMOVED lines=10> */
[----:B------:R-:W-:Y:S02]  /*86c0*/  MUFU.EX2 R126, R126 ;  /* 0x0000007e007e7308 */ /* 0x000fe40000000800 */
[C---:B------:R-:W-:Y:S01]  /*86d0*/  HMMA.16816.F32 R4, R48.reuse, R46, R4 ;  /* 0x0000002e3004723c */ /* 0x040fe20000001804 */
[----:B------:R-:W4:Y:S05]  /*86e0*/  LDSM.16.MT88.4 R44, [R160+0x7800] ;  /* 0x00780000a02c783b */ /* 0x000f2a0000004200 */
[----:B------:R-:W5:Y:S02]  /*86f0*/  MUFU.EX2 R129, R129 ;  /* 0x0000008100817308 */ /* 0x000f640000000800 */
[C---:B---3--:R-:W-:Y:S06]  /*8700*/  HMMA.16816.F32 R32, R48.reuse, R40, R32 ;  /* 0x000000283020723c */ /* 0x048fec0000001820 */
[----:B------:R-:W-:Y:S02]  /*8710*/  MUFU.EX2 R127, R127 ;  /* 0x0000007f007f7308 */ /* 0x000fe40000000800 */
[C---:B------:R-:W-:Y:S01]  /*8720*/  HMMA.16816.F32 R20, R48.reuse, R42, R20 ;  /* 0x0000002a3014723c */ /* 0x040fe20000001814 */
[----:B------:R-:W3:Y:S05]  /*8730*/  LDSM.16.MT88.4 R40, [R158+0x7800] ;  /* 0x007800009e28783b */ /* 0x000eea0000004200 */
[----:B------:R-:W3:Y:S02]  /*8740*/  MUFU.EX2 R128, R128 ;  /* 0x0000008000807308 */ /* 0x000ee40000000800 */
[C---:B-1----:R-:W-:Y:S06]  /*8750*/  HMMA.16816.F32 R36, R48.reuse, R28, R36 ;  /* 0x0000001c3024723c */ /* 0x042fec0000001824 */
[----:B------:R-:W-:Y:S01]  /*8760*/  MUFU.EX2 R119, R119 ;  /* 0x0000007700777308 */ /* 0x000fe20000000800 */
[----:B------:R-:W-:Y:S01]  /*8770*/  F2FP.PACK_AB R28, R92, R85 ;  /* 0x000000555c1c723e */ /* 0x000fe200000000ff */
[----:B------:R-:W-:Y:S01]  /*8780*/  HMMA.16816.F32 R8, R48, R30, R8 ;  /* 0x0000001e3008723c */ /* 0x000fe20000001808 */
[----:B--2---:R-:W-:Y:S01]  /*8790*/  F2FP.PACK_AB R29, R96, R95 ;  /* 0x0000005f601d723e */ /* 0x004fe200000000ff */
[----:B------:R-:W1:Y:S01]  /*87a0*/  LDSM.16.MT88.4 R48, [R157+0x7800] ;  /* 0x007800009d30783b */ /* 0x000e620000004200 */
[----:B------:R-:W-:-:S03]  /*87b0*/  FADD.FTZ R95, R95, R80 ;  /* 0x000000505f5f7221 */ /* 0x000fc60000010000 */
[----:B------:R-:W2:Y:S01]  /*87c0*/  MUFU.EX2 R130, R130 ;  /* 0x0000008200827308 */ /* 0x000ea20000000800 */
[----:B------:R-:W-:Y:S02]  /*87d0*/  F2FP.PACK_AB R30, R94, R93 ;  /* 0x0000005d5e1e723e */ /* 0x000fe400000000ff */
[----:B------:R-:W-:-:S05]  /*87e0*/  F2FP.PACK_AB R31, R121, R120 ;  /* 0x00000078791f723e */ /* 0x000fca00000000ff */
[----:B------:R-:W-:Y:S02]  /*87f0*/  MUFU.EX2 R61, R61 ;  /* 0x0000003d003d7308 */ /* 0x000fe40000000800 */
[C---:B----4-:R-:W-:Y:S06]  /*8800*/  HMMA.16816.F32 R12, R28.reuse, R44, R12 ;  /* 0x0000002c1c0c723c */ /* 0x050fec000000180c */
[----:B------:R-:W-:Y:S02]  /*8810*/  MUFU.EX2 R116, R116 ;  /* 0x0000007400747308 */ /* 0x000fe40000000800 */
[C---:B------:R-:W-:Y:S01]  /*8820*/  HMMA.16816.F32 R16, R28.reuse, R46, R16 ;  /* 0x0000002e1c10723c */ /* 0x040fe20000001810 */
[----:B------:R-:W4:Y:S05]  /*8830*/  LDSM.16.MT88.4 R44, [R156+0x7800] ;  /* 0x007800009c2c783b */ /* 0x000f2a0000004200 */
[----:B------:R-:W-:Y:S02]  /*8840*/  MUFU.EX2 R62, R62 ;  /* 0x0000003e003e7308 */ /* 0x000fe40000000800 */
[C---:B---3--:R-:W-:Y:S06]  /*8850*/  HMMA.16816.F32 R24, R28.reuse, R40, R24 ;  /* 0x000000281c18723c */ /* 0x048fec0000001818 */
[----:B------:R-:W3:Y:S02]  /*8860*/  MUFU.EX2 R117, R117 ;  /* 0x0000007500757308 */ /* 0x000ee40000000800 */
        /* <DEDUP_REMOVED lines=8> */
[C---:B----4-:R-:W-:Y:S06]  /*88f0*/  HMMA.16816.F32 R36, R28.reuse, R44, R36 ;  /* 0x0000002c1c24723c */ /* 0x050fec0000001824 */
[----:B------:R-:W-:Y:S01]  /*8900*/  MUFU.EX2 R52, R52 ;  /* 0x0000003400347308 */ /* 0x000fe20000000800 */
[----:B------:R-:W-:Y:S01]  /*8910*/  F2FP.PACK_AB R44, R124, R123 ;  /* 0x0000007b7c2c723e */ /* 0x000fe200000000ff */
[----:B------:R-:W-:Y:S01]  /*8920*/  HMMA.16816.F32 R8, R28, R46, R8 ;  /* 0x0000002e1c08723c */ /* 0x000fe20000001808 */
[----:B------:R-:W4:Y:S01]  /*8930*/  LDSM.16.MT88.4 R28, [R157+0x8000] ;  /* 0x008000009d1c783b */ /* 0x000f220000004200 */
[----:B-----5:R-:W-:-:S04]  /*8940*/  F2FP.PACK_AB R45, R129, R126 ;  /* 0x0000007e812d723e */ /* 0x020fc800000000ff */
[----:B------:R-:W-:Y:S01]  /*8950*/  MUFU.EX2 R67, R86 ;  /* 0x0000005600437308 */ /* 0x000fe20000000800 */
        /* <DEDUP_REMOVED lines=8> */
[C---:B-1----:R-:W-:Y:S06]  /*89e0*/  HMMA.16816.F32 R12, R44.reuse, R48, R12 ;  /* 0x000000302c0c723c */ /* 0x042fec000000180c */
[----:B------:R-:W-:Y:S01]  /*89f0*/  MUFU.EX2 R0, R84 ;  /* 0x0000005400007308 */ /* 0x000fe20000000800 */
[----:B------:R-:W-:Y:S01]  /*8a00*/  F2FP.PACK_AB R48, R130, R119 ;  /* 0x000000778230723e */ /* 0x000fe200000000ff */
[----:B------:R-:W-:Y:S01]  /*8a10*/  HMMA.16816.F32 R16, R44, R50, R16 ;  /* 0x000000322c10723c */ /* 0x000fe20000001810 */
[----:B---3--:R-:W-:-:S05]  /*8a20*/  F2FP.PACK_AB R49, R117, R62 ;  /* 0x0000003e7531723e */ /* 0x008fca00000000ff */
[----:B------:R-:W-:Y:S01]  /*8a30*/  MUFU.EX2 R115, R115 ;  /* 0x0000007300737308 */ /* 0x000fe20000000800 */
[----:B------:R-:W-:Y:S01]  /*8a40*/  F2FP.PACK_AB R50, R116, R61 ;  /* 0x0000003d7432723e */ /* 0x000fe200000000ff */
[----:B----4-:R-:W-:Y:S01]  /*8a50*/  HMMA.16816.F32 R32, R44, R28, R32 ;  /* 0x0000001c2c20723c */ /* 0x010fe20000001820 */
[----:B------:R-:W-:-:S05]  /*8a60*/  F2FP.PACK_AB R51, R132, R63 ;  /* 0x0000003f8433723e */ /* 0x000fca00000000ff */
[----:B------:R-:W-:Y:S02]  /*8a70*/  MUFU.EX2 R2, R100 ;  /* 0x0000006400027308 */ /* 0x000fe40000000800 */
[C---:B------:R-:W-:Y:S01]  /*8a80*/  HMMA.16816.F32 R20, R44.reuse, R30, R20 ;  /* 0x0000001e2c14723c */ /* 0x040fe20000001814 */
[----:B------:R-:W1:Y:S05]  /*8a90*/  LDSM.16.MT88.4 R28, [R160+0x8800] ;  /* 0x00880000a01c783b */ /* 0x000e6a0000004200 */
[----:B------:R-:W-:Y:S02]  /*8aa0*/  MUFU.EX2 R3, R3 ;  /* 0x0000000300037308 */ /* 0x000fe40000000800 */
[C---:B--2---:R-:W-:Y:S08]  /*8ab0*/  HMMA.16816.F32 R36, R44.reuse, R40, R36 ;  /* 0x000000282c24723c */ /* 0x044ff00000001824 */
[----:B------:R-:W-:Y:S01]  /*8ac0*/  HMMA.16816.F32 R8, R44, R42, R8 ;  /* 0x0000002a2c08723c */ /* 0x000fe20000001808 */
[----:B------:R-:W2:Y:S04]  /*8ad0*/  LDSM.16.MT88.4 R40, [R157+0x8800] ;  /* 0x008800009d28783b */ /* 0x000ea80000004200 */
[----:B------:R-:W3:Y:S11]  /*8ae0*/  LDSM.16.MT88.4 R44, [R158+0x8800] ;  /* 0x008800009e2c783b */ /* 0x000ef60000004200 */
[C---:B------:R-:W-:Y:S01]  /*8af0*/  HMMA.16816.F32 R36, R48.reuse, R56, R36 ;  /* 0x000000383024723c */ /* 0x040fe20000001824 */
[----:B------:R-:W-:Y:S06]  /*8b00*/  MUFU.EX2 R56, R65 ;  /* 0x0000004100387308 */ /* 0x000fec0000000800 */
[----:B------:R-:W-:Y:S01]  /*8b10*/  FFMA.FTZ R57, R60, c[0x0][0x23c], -R106 ;  /* 0x00008f003c397a23 */ /* 0x000fe2000001086a */
[----:B-1----:R-:W-:Y:S01]  /*8b20*/  HMMA.16816.F32 R12, R48, R28, R12 ;  /* 0x0000001c300c723c */ /* 0x002fe2000000180c */
[----:B------:R-:W-:-:S04]  /*8b30*/  FADD.FTZ R60, R70, R69 ;  /* 0x00000045463c7221 */ /* 0x000fc80000010000 */
[----:B------:R-:W-:Y:S01]  /*8b40*/  MUFU.EX2 R57, R57 ;  /* 0x0000003900397308 */ /* 0x000fe20000000800 */
[----:B------:R-:W-:Y:S02]  /*8b50*/  FADD.FTZ R60, R71, R60 ;  /* 0x0000003c473c7221 */ /* 0x000fe40000010000 */
[----:B------:R-:W-:Y:S01]  /*8b60*/  HMMA.16816.F32 R16, R48, R30, R16 ;  /* 0x0000001e3010723c */ /* 0x000fe20000001810 */
[----:B------:R-:W1:Y:S01]  /*8b70*/  LDSM.16.MT88.4 R28, [R160+0x9000] ;  /* 0x00900000a01c783b */ /* 0x000e620000004200 */
[----:B------:R-:W-:-:S04]  /*8b80*/  FADD.FTZ R79, R79, R60 ;  /* 0x0000003c4f4f7221 */ /* 0x000fc80000010000 */
[----:B------:R-:W-:Y:S02]  /*8b90*/  FADD.FTZ R78, R78, R79 ;  /* 0x0000004f4e4e7221 */ /* 0x000fe40000010000 */
[----:B------:R-:W-:Y:S01]  /*8ba0*/  HMMA.16816.F32 R8, R48, R58, R8 ;  /* 0x0000003a3008723c */ /* 0x000fe20000001808 */
[----:B------:R-:W4:Y:S01]  /*8bb0*/  MUFU.EX2 R59, R66 ;  /* 0x00000042003b7308 */ /* 0x000f220000000800 */
[----:B------:R-:W-:-:S04]  /*8bc0*/  FADD.FTZ R77, R77, R78 ;  /* 0x0000004e4d4d7221 */ /* 0x000fc80000010000 */
[----:B------:R-:W-:Y:S02]  /*8bd0*/  FADD.FTZ R76, R76, R77 ;  /* 0x0000004d4c4c7221 */ /* 0x000fe40000010000 */
[C---:B--2---:R-:W-:Y:S01]  /*8be0*/  HMMA.16816.F32 R32, R48.reuse, R40, R32 ;  /* 0x000000283020723c */ /* 0x044fe20000001820 */
[----:B------:R-:W2:Y:S07]  /*8bf0*/  MUFU.EX2 R58, R114 ;  /* 0x00000072003a7308 */ /* 0x000eae0000000800 */
[----:B------:R-:W-:Y:S01]  /*8c00*/  HMMA.16816.F32 R20, R48, R42, R20 ;  /* 0x0000002a3014723c */ /* 0x000fe20000001814 */
[----:B------:R-:W5:Y:S01]  /*8c10*/  LDSM.16.MT88.4 R40, [R158+0x9000] ;  /* 0x009000009e28783b */ /* 0x000f620000004200 */
[----:B----4-:R-:W-:-:S06]  /*8c20*/  F2FP.PACK_AB R84, R59, R0 ;  /* 0x000000003b54723e */ /* 0x010fcc00000000ff */
[----:B---3--:R-:W-:Y:S01]  /*8c30*/  HMMA.16816.F32 R24, R48, R44, R24 ;  /* 0x0000002c3018723c */ /* 0x008fe20000001818 */
[----:B--2---:R-:W-:-:S07]  /*8c40*/  F2FP.PACK_AB R86, R115, R58 ;  /* 0x0000003a7356723e */ /* 0x004fce00000000ff */
[----:B------:R-:W-:Y:S01]  /*8c50*/  HMMA.16816.F32 R4, R48, R46, R4 ;  /* 0x0000002e3004723c */ /* 0x000fe20000001804 */
[----:B------:R-:W2:Y:S06]  /*8c60*/  LDSM.16.MT88.4 R44, [R157+0x9000] ;  /* 0x009000009d2c783b */ /* 0x000eac0000004200 */
[----:B------:R-:W-:Y:S02]  /*8c70*/  F2FP.PACK_AB R48, R52, R53 ;  /* 0x000000353430723e */ /* 0x000fe400000000ff */
[----:B------:R-:W-:Y:S02]  /*8c80*/  F2FP.PACK_AB R49, R55, R54 ;  /* 0x000000363731723e */ /* 0x000fe400000000ff */
[----:B------:R-:W-:-:S02]  /*8c90*/  F2FP.PACK_AB R50, R64, R67 ;  /* 0x000000434032723e */ /* 0x000fc400000000ff */
[----:B------:R-:W-:-:S07]  /*8ca0*/  F2FP.PACK_AB R51, R57, R56 ;  /* 0x000000383933723e */ /* 0x000fce00000000ff */
[C---:B-1----:R-:W-:Y:S08]  /*8cb0*/  HMMA.16816.F32 R12, R48.reuse, R28, R12 ;  /* 0x0000001c300c723c */ /* 0x042ff0000000180c */
[C---:B------:R-:W-:Y:S01]  /*8cc0*/  HMMA.16816.F32 R16, R48.reuse, R30, R16 ;  /* 0x0000001e3010723c */ /* 0x040fe20000001810 */
[----:B------:R-:W1:Y:S07]  /*8cd0*/  LDSM.16.MT88.4 R28, [R156+0x9000] ;  /* 0x009000009c1c783b */ /* 0x000e6e0000004200 */
[C---:B-----5:R-:W-:Y:S08]  /*8ce0*/  HMMA.16816.F32 R24, R48.reuse, R40, R24 ;  /* 0x000000283018723c */ /* 0x060ff00000001818 */
[C---:B------:R-:W-:Y:S01]  /*8cf0*/  HMMA.16816.F32 R4, R48.reuse, R42, R4 ;  /* 0x0000002a3004723c */ /* 0x040fe20000001804 */
[----:B------:R-:W3:Y:S07]  /*8d00*/  LDSM.16.MT88.4 R40, [R160+0x9800] ;  /* 0x00980000a028783b */ /* 0x000eee0000004200 */
[C---:B--2---:R-:W-:Y:S07]  /*8d10*/  HMMA.16816.F32 R32, R48.reuse, R44, R32 ;  /* 0x0000002c3020723c */ /* 0x044fee0000001820 */
[--C-:B------:R-:W-:Y:S01]  /*8d20*/  FFMA.FTZ R44, R102, c[0x0][0x23c], -R106.reuse ;  /* 0x00008f00662c7a23 */ /* 0x100fe2000001086a */
[----:B------:R-:W-:Y:S01]  /*8d30*/  HMMA.16816.F32 R20, R48, R46, R20 ;  /* 0x0000002e3014723c */ /* 0x000fe20000001814 */
[----:B------:R-:W-:-:S04]  /*8d40*/  FFMA.FTZ R45, R103, c[0x0][0x23c], -R106 ;  /* 0x00008f00672d7a23 */ /* 0x000fc8000001086a */
[----:B------:R-:W-:Y:S03]  /*8d50*/  MUFU.EX2 R44, R44 ;  /* 0x0000002c002c7308 */ /* 0x000fe60000000800 */
[C---:B-1----:R-:W-:Y:S05]  /*8d60*/  HMMA.16816.F32 R36, R48.reuse, R28, R36 ;  /* 0x0000001c3024723c */ /* 0x042fea0000001824 */
[----:B------:R-:W1:Y:S02]  /*8d70*/  MUFU.EX2 R45, R45 ;  /* 0x0000002d002d7308 */ /* 0x000e640000000800 */
[----:B------:R-:W-:Y:S01]  /*8d80*/  FADD.FTZ R29, R85, R76 ;  /* 0x0000004c551d7221 */ /* 0x000fe20000010000 */
[----:B------:R-:W-:Y:S01]  /*8d90*/  F2FP.PACK_AB R85, R3, R2 ;  /* 0x000000020355723e */ /* 0x000fe200000000ff */
[----:B------:R-:W-:Y:S02]  /*8da0*/  HMMA.16816.F32 R8, R48, R30, R8 ;  /* 0x0000001e3008723c */ /* 0x000fe40000001808 */
[----:B------:R-:W-:-:S02]  /*8db0*/  FADD.FTZ R92, R92, R29 ;  /* 0x0000001d5c5c7221 */ /* 0x000fc40000010000 */
[----:B------:R-:W-:Y:S02]  /*8dc0*/  FADD.FTZ R29, R96, R95 ;  /* 0x0000005f601d7221 */ /* 0x000fe40000010000 */
[----:B------:R-:W-:Y:S02]  /*8dd0*/  FADD.FTZ R93, R93, R92 ;  /* 0x0000005c5d5d7221 */ /* 0x000fe40000010000 */
[----:B------:R-:W-:Y:S02]  /*8de0*/  FADD.FTZ R120, R120, R29 ;  /* 0x0000001d78787221 */ /* 0x000fe40000010000 */
[----:B------:R-:W-:Y:S01]  /*8df0*/  FADD.FTZ R94, R94, R93 ;  /* 0x0000005d5e5e7221 */ /* 0x000fe20000010000 */
[----:B-1----:R-:W-:Y:S01]  /*8e00*/  F2FP.PACK_AB R87, R45, R44 ;  /* 0x0000002c2d57723e */ /* 0x002fe200000000ff */
[----:B------:R-:W-:-:S06]  /*8e10*/  FADD.FTZ R121, R121, R120 ;  /* 0x0000007879797221 */ /* 0x000fcc0000010000 */
[C---:B---3--:R-:W-:Y:S07]  /*8e20*/  HMMA.16816.F32 R68, R84.reuse, R42, R16 ;  /* 0x0000002a5444723c */ /* 0x048fee0000001810 */
[----:B------:R-:W-:Y:S01]  /*8e30*/  FADD.FTZ R17, R123, R94 ;  /* 0x0000005e7b117221 */ /* 0x000fe20000010000 */
[----:B------:R-:W-:Y:S01]  /*8e40*/  HMMA.16816.F32 R96, R84, R40, R12 ;  /* 0x000000285460723c */ /* 0x000fe2000000180c */
        /* <DEDUP_REMOVED lines=10> */
[----:B------:R-:W-:Y:S03]  /*8ef0*/  HMMA.16816.F32 R72, R84, R74, R4 ;  /* 0x0000004a5448723c */ /* 0x000fe60000001804 */
        /* <DEDUP_REMOVED lines=20> */
[----:B------:R-:W-:Y:S01]  /*9040*/  FADD.FTZ R59, R59, R0 ;  /* 0x000000003b3b7221 */ /* 0x000fe20000010000 */
[----:B------:R-:W-:Y:S01]  /*9050*/  MOV R0, R111 ;  /* 0x0000006f00007202 */ /* 0x000fe20000000f00 */
[----:B------:R-:W-:Y:S02]  /*9060*/  FADD.FTZ R2, R2, R57 ;  /* 0x0000003902027221 */ /* 0x000fe40000010000 */
[----:B------:R-:W-:-:S02]  /*9070*/  FADD.FTZ R58, R58, R59 ;  /* 0x0000003b3a3a7221 */ /* 0x000fc40000010000 */
[----:B------:R-:W-:Y:S01]  /*9080*/  FADD.FTZ R3, R3, R2 ;  /* 0x0000000203037221 */ /* 0x000fe20000010000 */
[----:B------:R-:W-:Y:S01]  /*9090*/  MOV R2, R112 ;  /* 0x0000007000027202 */ /* 0x000fe20000000f00 */
[----:B------:R-:W-:Y:S02]  /*90a0*/  FADD.FTZ R183, R115, R58 ;  /* 0x0000003a73b77221 */ /* 0x000fe40000010000 */
[----:B------:R-:W-:-:S04]  /*90b0*/  FADD.FTZ R44, R44, R3 ;  /* 0x000000032c2c7221 */ /* 0x000fc80000010000 */
[----:B------:R-:W-:Y:S02]  /*90c0*/  FADD.FTZ R184, R45, R44 ;  /* 0x0000002c2db87221 */ /* 0x000fe40000010000 */
.L_x_7001:
        /* <DEDUP_REMOVED lines=13> */
.L_x_7011:
        /* <DEDUP_REMOVED lines=65> */
.L_x_7008:
        /* <DEDUP_REMOVED lines=197> */
.L_x_7010:
        /* <DEDUP_REMOVED lines=30> */
.L_x_7009:
        /* <DEDUP_REMOVED lines=92> */
[----:B------:R-:W-:Y:S01]  /*a9a0*/  ISETP.GT.AND P1, PT, R172, R169, PT ;  /* 0x000000a9ac00720c */ /* 0x000fe20003f24270 */
[----:B------:R-:W-:Y:S02]  /*a9b0*/  FADD.FTZ R101, -R0, R3 ;  /* 0x0000000300657221 */ /* 0x000fe40000010100 */
        /* <DEDUP_REMOVED lines=8> */
[----:B------:R2:W-:Y:S01]  /*aa40*/  MUFU.EX2 R103, R8 ;  /* 0x0000000800677308 */ /* 0x0005e20000000800 */
[C---:B------:R-:W-:Y:S02]  /*aa50*/  FMUL.FTZ R68, R100.reuse, R68 ;  /* 0x0000004464447220 */ /* 0x040fe40000410000 */
[----:B------:R-:W-:Y:S02]  /*aa60*/  FMUL.FTZ R69, R100, R69 ;  /* 0x0000004564457220 */ /* 0x000fe40000410000 */
[--C-:B------:R-:W-:Y:S02]  /*aa70*/  FFMA.FTZ R102, R12, c[0x0][0x23c], -R120.reuse ;  /* 0x00008f000c667a23 */ /* 0x100fe40000010878 */
[C---:B------:R-:W-:Y:S02]  /*aa80*/  FMUL.FTZ R12, R100.reuse, R92 ;  /* 0x0000005c640c7220 */ /* 0x040fe40000410000 */
[C---:B------:R-:W-:Y:S01]  /*aa90*/  FMUL.FTZ R72, R100.reuse, R72 ;  /* 0x0000004864487220 */ /* 0x040fe20000410000 */
[----:B------:R-:W-:Y:S01]  /*aaa0*/  MUFU.EX2 R117, R117 ;  /* 0x0000007500757308 */ /* 0x000fe20000000800 */
[----:B------:R-:W-:Y:S02]  /*aab0*/  FMUL.FTZ R73, R100, R73 ;  /* 0x0000004964497220 */ /* 0x000fe40000410000 */
[--C-:B------:R-:W-:Y:S02]  /*aac0*/  FFMA.FTZ R125, R18, c[0x0][0x23c], -R5.reuse ;  /* 0x00008f00127d7a23 */ /* 0x100fe40000010805 */
[--C-:B------:R-:W-:Y:S02]  /*aad0*/  FFMA.FTZ R126, R19, c[0x0][0x23c], -R5.reuse ;  /* 0x00008f00137e7a23 */ /* 0x100fe40000010805 */
[C---:B------:R-:W-:Y:S02]  /*aae0*/  FMUL.FTZ R76, R100.reuse, R76 ;  /* 0x0000004c644c7220 */ /* 0x040fe40000410000 */
[C---:B------:R-:W-:Y:S01]  /*aaf0*/  FMUL.FTZ R77, R100.reuse, R77 ;  /* 0x0000004d644d7220 */ /* 0x040fe20000410000 */
[----:B------:R-:W-:Y:S01]  /*ab00*/  MUFU.EX2 R102, R102 ;  /* 0x0000006600667308 */ /* 0x000fe20000000800 */
[C---:B------:R-:W-:Y:S02]  /*ab10*/  FMUL.FTZ R80, R100.reuse, R80 ;  /* 0x0000005064507220 */ /* 0x040fe40000410000 */
[C---:B------:R-:W-:Y:S02]  /*ab20*/  FMUL.FTZ R81, R100.reuse, R81 ;  /* 0x0000005164517220 */ /* 0x040fe40000410000 */
[C---:B--2---:R-:W-:Y:S02]  /*ab30*/  FMUL.FTZ R8, R100.reuse, R96 ;  /* 0x0000006064087220 */ /* 0x044fe40000410000 */
[C---:B------:R-:W-:Y:S02]  /*ab40*/  FMUL.FTZ R84, R100.reuse, R84 ;  /* 0x0000005464547220 */ /* 0x040fe40000410000 */
[----:B------:R-:W-:Y:S01]  /*ab50*/  FMUL.FTZ R85, R100, R85 ;  /* 0x0000005564557220 */ /* 0x000fe20000410000 */
[----:B------:R-:W-:Y:S01]  /*ab60*/  MUFU.EX2 R119, R119 ;  /* 0x0000007700777308 */ /* 0x000fe20000000800 */
[----:B------:R-:W-:Y:S01]  /*ab70*/  FMUL.FTZ R3, R101, c[0x0][0x23c] ;  /* 0x00008f0065037a20 */ /* 0x000fe20000410000 */
[----:B------:R-:W-:Y:S01]  /*ab80*/  MOV R101, R2 ;  /* 0x0000000200657202 */ /* 0x000fe20000000f00 */
[--C-:B------:R-:W-:Y:S02]  /*ab90*/  FFMA.FTZ R128, R6, c[0x0][0x23c], -R5.reuse ;  /* 0x00008f0006807a23 */ /* 0x100fe40000010805 */
[--C-:B------:R-:W-:Y:S02]  /*aba0*/  FFMA.FTZ R123, R7, c[0x0][0x23c], -R5.reuse ;  /* 0x00008f00077b7a23 */ /* 0x100fe40000010805 */
[--C-:B------:R-:W-:Y:S02]  /*abb0*/  FFMA.FTZ R6, R9, c[0x0][0x23c], -R120.reuse ;  /* 0x00008f0009067a23 */ /* 0x100fe40000010878 */
[--C-:B------:R-:W-:Y:S01]  /*abc0*/  FFMA.FTZ R116, R10, c[0x0][0x23c], -R5.reuse ;  /* 0x00008f000a747a23 */ /* 0x100fe20000010805 */
[----:B------:R-:W2:Y:S01]  /*abd0*/  MUFU.EX2 R3, R3 ;  /* 0x0000000300037308 */ /* 0x000ea20000000800 */
[--C-:B------:R-:W-:Y:S02]  /*abe0*/  FFMA.FTZ R7, R11, c[0x0][0x23c], -R5.reuse ;  /* 0x00008f000b077a23 */ /* 0x100fe40000010805 */
[--C-:B------:R-:W-:Y:S02]  /*abf0*/  FFMA.FTZ R127, R4, c[0x0][0x23c], -R120.reuse ;  /* 0x00008f00047f7a23 */ /* 0x100fe40000010878 */
[----:B------:R-:W-:Y:S02]  /*ac00*/  FMUL.FTZ R9, R100, R97 ;  /* 0x0000006164097220 */ /* 0x000fe40000410000 */
        /* <DEDUP_REMOVED lines=14> */
[----:B------:R-:W4:Y:S01]  /*acf0*/  MUFU.EX2 R123, R123 ;  /* 0x0000007b007b7308 */ /* 0x000f220000000800 */
[C---:B------:R-:W-:Y:S02]  /*ad00*/  FMUL.FTZ R18, R3.reuse, R90 ;  /* 0x0000005a03127220 */ /* 0x040fe40000410000 */
[C---:B------:R-:W-:Y:S01]  /*ad10*/  FMUL.FTZ R19, R3.reuse, R91 ;  /* 0x0000005b03137220 */ /* 0x040fe20000410000 */
[----:B---3--:R-:W-:Y:S01]  /*ad20*/  F2FP.PACK_AB R96, R122, R127 ;  /* 0x0000007f7a60723e */ /* 0x008fe200000000ff */
[C---:B------:R-:W-:Y:S02]  /*ad30*/  FMUL.FTZ R10, R3.reuse, R98 ;  /* 0x00000062030a7220 */ /* 0x040fe40000410000 */
[----:B------:R-:W3:Y:S01]  /*ad40*/  LDSM.16.MT88.4 R88, [R160+0x6800] ;  /* 0x00680000a058783b */ /* 0x000ee20000004200 */
[C---:B------:R-:W-:Y:S02]  /*ad50*/  FMUL.FTZ R11, R3.reuse, R99 ;  /* 0x00000063030b7220 */ /* 0x040fe40000410000 */
[----:B------:R-:W5:Y:S01]  /*ad60*/  MUFU.EX2 R6, R6 ;  /* 0x0000000600067308 */ /* 0x000f620000000800 */
        /* <DEDUP_REMOVED lines=8> */
[----:B----4-:R-:W-:Y:S01]  /*adf0*/  F2FP.PACK_AB R97, R123, R128 ;  /* 0x000000807b61723e */ /* 0x010fe200000000ff */
[C---:B------:R-:W-:Y:S02]  /*ae00*/  FMUL.FTZ R83, R3.reuse, R83 ;  /* 0x0000005303537220 */ /* 0x040fe40000410000 */
[C---:B------:R-:W-:Y:S02]  /*ae10*/  FMUL.FTZ R86, R3.reuse, R86 ;  /* 0x0000005603567220 */ /* 0x040fe40000410000 */
[----:B------:R-:W-:Y:S01]  /*ae20*/  FMUL.FTZ R87, R3, R87 ;  /* 0x0000005703577220 */ /* 0x000fe20000410000 */
[----:B------:R-:W4:Y:S01]  /*ae30*/  MUFU.EX2 R7, R7 ;  /* 0x0000000700077308 */ /* 0x000f220000000800 */
[--C-:B------:R-:W-:Y:S02]  /*ae40*/  FFMA.FTZ R49, R49, c[0x0][0x23c], -R120.reuse ;  /* 0x00008f0031317a23 */ /* 0x100fe40000010878 */
[--C-:B------:R-:W-:Y:S01]  /*ae50*/  FFMA.FTZ R50, R50, c[0x0][0x23c], -R5.reuse ;  /* 0x00008f0032327a23 */ /* 0x100fe20000010805 */
[----:B-----5:R-:W-:Y:S01]  /*ae60*/  F2FP.PACK_AB R98, R6, R103 ;  /* 0x000000670662723e */ /* 0x020fe200000000ff */
[--C-:B------:R-:W-:Y:S02]  /*ae70*/  FFMA.FTZ R51, R51, c[0x0][0x23c], -R5.reuse ;  /* 0x00008f0033337a23 */ /* 0x100fe40000010805 */
[--C-:B------:R-:W-:Y:S02]  /*ae80*/  FFMA.FTZ R52, R52, c[0x0][0x23c], -R120.reuse ;  /* 0x00008f0034347a23 */ /* 0x100fe40000010878 */
[----:B------:R-:W-:Y:S01]  /*ae90*/  FFMA.FTZ R53, R53, c[0x0][0x23c], -R120 ;  /* 0x00008f0035357a23 */ /* 0x000fe20000010878 */
[----:B------:R-:W5:Y:S01]  /*aea0*/  MUFU.EX2 R118, R118 ;  /* 0x0000007600767308 */ /* 0x000f620000000800 */
[--C-:B------:R-:W-:Y:S02]  /*aeb0*/  FFMA.FTZ R54, R54, c[0x0][0x23c], -R5.reuse ;  /* 0x00008f0036367a23 */ /* 0x100fe40000010805 */
[--C-:B------:R-:W-:Y:S02]  /*aec0*/  FFMA.FTZ R55, R55, c[0x0][0x23c], -R5.reuse ;  /* 0x00008f0037377a23 */ /* 0x100fe40000010805 */
[----:B------:R-:W-:Y:S02]  /*aed0*/  FFMA.FTZ R128, R3, R184, R128 ;  /* 0x000000b803807223 */ /* 0x000fe40000010080 */
[--C-:B------:R-:W-:Y:S02]  /*aee0*/  FFMA.FTZ R3, R56, c[0x0][0x23c], -R120.reuse ;  /* 0x00008f0038037a23 */ /* 0x100fe40000010878 */
[--C-:B------:R-:W-:Y:S01]  /*aef0*/  FFMA.FTZ R56, R57, c[0x0][0x23c], -R120.reuse ;  /* 0x00008f0039387a23 */ /* 0x100fe20000010878 */
[----:B------:R-:W-:Y:S01]  /*af00*/  MUFU.EX2 R121, R121 ;  /* 0x0000007900797308 */ /* 0x000fe20000000800 */
[--C-:B------:R-:W-:Y:S02]  /*af10*/  FFMA.FTZ R57, R58, c[0x0][0x23c], -R5.reuse ;  /* 0x00008f003a397a23 */ /* 0x100fe40000010805 */
[--C-:B------:R-:W-:Y:S01]  /*af20*/  FFMA.FTZ R58, R59, c[0x0][0x23c], -R5.reuse ;  /* 0x00008f003b3a7a23 */ /* 0x100fe20000010805 */
[----:B----4-:R-:W-:Y:S01]  /*af30*/  F2FP.PACK_AB R99, R7, R116 ;  /* 0x000000740763723e */ /* 0x010fe200000000ff */
[--C-:B------:R-:W-:Y:S02]  /*af40*/  FFMA.FTZ R59, R60, c[0x0][0x23c], -R120.reuse ;  /* 0x00008f003c3b7a23 */ /* 0x100fe40000010878 */
[----:B------:R-:W-:Y:S02]  /*af50*/  FFMA.FTZ R60, R61, c[0x0][0x23c], -R120 ;  /* 0x00008f003d3c7a23 */ /* 0x000fe40000010878 */
[----:B------:R-:W-:Y:S01]  /*af60*/  FFMA.FTZ R61, R62, c[0x0][0x23c], -R5 ;  /* 0x00008f003e3d7a23 */ /* 0x000fe20000010805 */
[----:B------:R-:W4:Y:S01]  /*af70*/  MUFU.EX2 R124, R124 ;  /* 0x0000007c007c7308 */ /* 0x000f220000000800 */
[C---:B------:R-:W-:Y:S05]  /*af80*/  HMMA.16816.F32 R8, R96.reuse, R104, R8 ;  /* 0x000000686008723c */ /* 0x040fea0000001808 */
[----:B------:R-:W-:Y:S02]  /*af90*/  FFMA.FTZ R127, R100, R183, R127 ;  /* 0x000000b7647f7223 */ /* 0x000fe4000001007f */
[----:B------:R-:W-:Y:S01]  /*afa0*/  FADD.FTZ R123, R123, R128 ;  /* 0x000000807b7b7221 */ /* 0x000fe20000010000 */
[C---:B------:R-:W-:Y:S01]  /*afb0*/  HMMA.16816.F32 R68, R96.reuse, R106, R68 ;  /* 0x0000006a6044723c */ /* 0x040fe20000001844 */
[----:B------:R-:W3:Y:S01]  /*afc0*/  LDSM.16.MT88.4 R104, [R158+0x6800] ;  /* 0x006800009e68783b */ /* 0x000ee20000004200 */
[----:B------:R-:W-:Y:S02]  /*afd0*/  MUFU.EX2 R125, R125 ;  /* 0x0000007d007d7308 */ /* 0x000fe40000000800 */
[----:B------:R-:W-:Y:S02]  /*afe0*/  FADD.FTZ R122, R122, R127 ;  /* 0x0000007f7a7a7221 */ /* 0x000fe40000010000 */
[----:B------:R-:W-:Y:S02]  /*aff0*/  FADD.FTZ R116, R116, R123 ;  /* 0x0000007b74747221 */ /* 0x000fe40000010000 */
[C---:B-1----:R-:W-:Y:S04]  /*b000*/  HMMA.16816.F32 R12, R96.reuse, R108, R12 ;  /* 0x0000006c600c723c */ /* 0x042fe8000000180c */
[----:B------:R-:W1:Y:S01]  /*b010*/  MUFU.EX2 R126, R126 ;  /* 0x0000007e007e7308 */ /* 0x000e620000000800 */
[----:B------:R-:W-:Y:S02]  /*b020*/  FADD.FTZ R103, R103, R122 ;  /* 0x0000007a67677221 */ /* 0x000fe40000010000 */
[----:B------:R-:W-:Y:S01]  /*b030*/  FADD.FTZ R116, R7, R116 ;  /* 0x0000007407747221 */ /* 0x000fe20000010000 */
[C---:B------:R-:W-:Y:S01]  /*b040*/  HMMA.16816.F32 R72, R96.reuse, R110, R72 ;  /* 0x0000006e6048723c */ /* 0x040fe20000001848 */
[----:B------:R-:W3:Y:S03]  /*b050*/  LDSM.16.MT88.4 R108, [R157+0x6800] ;  /* 0x006800009d6c783b */ /* 0x000ee60000004200 */
[----:B------:R-:W-:Y:S02]  /*b060*/  FADD.FTZ R103, R6, R103 ;  /* 0x0000006706677221 */ /* 0x000fe40000010000 */
[----:B------:R-:W-:Y:S01]  /*b070*/  MUFU.EX2 R130, R130 ;  /* 0x0000008200827308 */ /* 0x000fe20000000800 */
[--C-:B------:R-:W-:Y:S01]  /*b080*/  FFMA.FTZ R6, R66, c[0x0][0x23c], -R5.reuse ;  /* 0x00008f0042067a23 */ /* 0x100fe20000010805 */
[C---:B------:R-:W-:Y:S07]  /*b090*/  HMMA.16816.F32 R76, R96.reuse, R112, R76 ;  /* 0x00000070604c723c */ /* 0x040fee000000184c */
[--C-:B------:R-:W-:Y:S01]  /*b0a0*/  FFMA.FTZ R112, R20, c[0x0][0x23c], -R120.reuse ;  /* 0x00008f0014707a23 */ /* 0x100fe20000010878 */
[C---:B------:R-:W-:Y:S01]  /*b0b0*/  HMMA.16816.F32 R16, R96.reuse, R114, R16 ;  /* 0x000000726010723c */ /* 0x040fe20000001810 */
[----:B------:R-:W-:Y:S03]  /*b0c0*/  MUFU.EX2 R131, R131 ;  /* 0x0000008300837308 */ /* 0x000fe60000000800 */
[----:B------:R-:W-:Y:S01]  /*b0d0*/  F2FP.PACK_AB R20, R117, R102 ;  /* 0x000000667514723e */ /* 0x000fe200000000ff */
[----:B------:R-:W-:Y:S01]  /*b0e0*/  FFMA.FTZ R113, R21, c[0x0][0x23c], -R120 ;  /* 0x00008f0015717a23 */ /* 0x000fe20000010878 */
[----:B-----5:R-:W-:Y:S01]  /*b0f0*/  F2FP.PACK_AB R21, R118, R119 ;  /* 0x000000777615723e */ /* 0x020fe200000000ff */
[--C-:B------:R-:W-:Y:S01]  /*b100*/  FFMA.FTZ R114, R22, c[0x0][0x23c], -R5.reuse ;  /* 0x00008f0016727a23 */ /* 0x100fe20000010805 */
[C---:B--2---:R-:W-:Y:S03]  /*b110*/  HMMA.16816.F32 R80, R96.reuse, R92, R80 ;  /* 0x0000005c6050723c */ /* 0x044fe60000001850 */
[----:B------:R-:W-:Y:S01]  /*b120*/  MUFU.EX2 R112, R112 ;  /* 0x0000007000707308 */ /* 0x000fe20000000800 */
[----:B----4-:R-:W-:Y:S01]  /*b130*/  F2FP.PACK_AB R22, R124, R121 ;  /* 0x000000797c16723e */ /* 0x010fe200000000ff */
[----:B------:R-:W-:Y:S01]  /*b140*/  FFMA.FTZ R115, R23, c[0x0][0x23c], -R5 ;  /* 0x00008f0017737a23 */ /* 0x000fe20000010805 */
[----:B-1----:R-:W-:Y:S01]  /*b150*/  F2FP.PACK_AB R23, R126, R125 ;  /* 0x0000007d7e17723e */ /* 0x002fe200000000ff */
[----:B------:R-:W-:Y:S01]  /*b160*/  FADD.FTZ R102, R102, R103 ;  /* 0x0000006766667221 */ /* 0x000fe20000010000 */
[----:B------:R-:W-:Y:S01]  /*b170*/  HMMA.16816.F32 R84, R96, R94, R84 ;  /* 0x0000005e6054723c */ /* 0x000fe20000001854 */
[----:B------:R-:W1:Y:S03]  /*b180*/  LDSM.16.MT88.4 R92, [R156+0x6800] ;  /* 0x006800009c5c783b */ /* 0x000e660000004200 */
[----:B------:R-:W-:Y:S01]  /*b190*/  FADD.FTZ R119, R119, R116 ;  /* 0x0000007477777221 */ /* 0x000fe20000010000 */
[----:B------:R-:W2:Y:S01]  /*b1a0*/  MUFU.EX2 R113, R113 ;  /* 0x0000007100717308 */ /* 0x000ea20000000800 */
[----:B------:R-:W-:Y:S02]  /*b1b0*/  FADD.FTZ R102, R117, R102 ;  /* 0x0000006675667221 */ /* 0x000fe40000010000 */
[C---:B---3--:R-:W-:Y:S05]  /*b1c0*/  HMMA.16816.F32 R8, R20.reuse, R88, R8 ;  /* 0x000000581408723c */ /* 0x048fea0000001808 */
[----:B------:R-:W-:Y:S02]  /*b1d0*/  FFMA.FTZ R96, R26, c[0x0][0x23c], -R5 ;  /* 0x00008f001a607a23 */ /* 0x000fe40000010805 */
[----:B------:R-:W-:Y:S01]  /*b1e0*/  MUFU.EX2 R114, R114 ;  /* 0x0000007200727308 */ /* 0x000fe20000000800 */
[C---:B------:R-:W-:Y:S01]  /*b1f0*/  HMMA.16816.F32 R68, R20.reuse, R90, R68 ;  /* 0x0000005a1444723c */ /* 0x040fe20000001844 */
[----:B------:R-:W3:Y:S03]  /*b200*/  LDSM.16.MT88.4 R88, [R160+0x7000] ;  /* 0x00700000a058783b */ /* 0x000ee60000004200 */
[----:B------:R-:W-:Y:S02]  /*b210*/  FADD.FTZ R118, R118, R119 ;  /* 0x0000007776767221 */ /* 0x000fe40000010000 */
[----:B------:R-:W-:Y:S02]  /*b220*/  FADD.FTZ R121, R121, R102 ;  /* 0x0000006679797221 */ /* 0x000fe40000010000 */
[C---:B------:R-:W-:Y:S01]  /*b230*/  HMMA.16816.F32 R12, R20.reuse, R104, R12 ;  /* 0x00000068140c723c */ /* 0x040fe2000000180c */
[----:B------:R4:W-:Y:S03]  /*b240*/  MUFU.EX2 R104, R96 ;  /* 0x0000006000687308 */ /* 0x0009e60000000800 */
[----:B------:R-:W-:Y:S02]  /*b250*/  FADD.FTZ R7, R125, R118 ;  /* 0x000000767d077221 */ /* 0x000fe40000010000 */
[----:B------:R-:W-:Y:S02]  /*b260*/  FADD.FTZ R121, R124, R121 ;  /* 0x000000797c797221 */ /* 0x000fe40000010000 */
[C---:B------:R-:W-:Y:S03]  /*b270*/  HMMA.16816.F32 R72, R20.reuse, R106, R72 ;  /* 0x0000006a1448723c */ /* 0x040fe60000001848 */
[----:B------:R-:W5:Y:S01]  /*b280*/  MUFU.EX2 R115, R115 ;  /* 0x0000007300737308 */ /* 0x000f620000000800 */
[----:B------:R-:W-:Y:S02]  /*b290*/  FFMA.FTZ R105, R27, c[0x0][0x23c], -R5 ;  /* 0x00008f001b697a23 */ /* 0x000fe40000010805 */
[----:B------:R-:W3:Y:S01]  /*b2a0*/  LDSM.16.MT88.4 R24, [R158+0x7000] ;  /* 0x007000009e18783b */ /* 0x000ee20000004200 */
[--C-:B------:R-:W-:Y:S01]  /*b2b0*/  FFMA.FTZ R107, R28, c[0x0][0x23c], -R120.reuse ;  /* 0x00008f001c6b7a23 */ /* 0x100fe20000010878 */
[C---:B------:R-:W-:Y:S04]  /*b2c0*/  HMMA.16816.F32 R76, R20.reuse, R108, R76 ;  /* 0x0000006c144c723c */ /* 0x040fe8000000184c */
[--C-:B------:R-:W-:Y:S01]  /*b2d0*/  FFMA.FTZ R106, R29, c[0x0][0x23c], -R120.reuse ;  /* 0x00008f001d6a7a23 */ /* 0x100fe20000010878 */
[----:B------:R-:W2:Y:S01]  /*b2e0*/  MUFU.EX2 R105, R105 ;  /* 0x0000006900697308 */ /* 0x000ea20000000800 */
[----:B------:R-:W-:Y:S02]  /*b2f0*/  FADD.FTZ R7, R126, R7 ;  /* 0x000000077e077221 */ /* 0x000fe40000010000 */
[C---:B------:R-:W-:Y:S01]  /*b300*/  HMMA.16816.F32 R16, R20.reuse, R110, R16 ;  /* 0x0000006e1410723c */ /* 0x040fe20000001810 */
[----:B----4-:R-:W4:Y:S03]  /*b310*/  LDSM.16.MT88.4 R96, [R157+0x7000] ;  /* 0x007000009d60783b */ /* 0x010f260000004200 */
[--C-:B------:R-:W-:Y:S02]  /*b320*/  FFMA.FTZ R108, R34, c[0x0][0x23c], -R5.reuse ;  /* 0x00008f00226c7a23 */ /* 0x100fe40000010805 */
[--C-:B------:R-:W-:Y:S01]  /*b330*/  FFMA.FTZ R109, R36, c[0x0][0x23c], -R120.reuse ;  /* 0x00008f00246d7a23 */ /* 0x100fe20000010878 */
[----:B------:R-:W-:Y:S01]  /*b340*/  MUFU.EX2 R107, R107 ;  /* 0x0000006b006b7308 */ /* 0x000fe20000000800 */
[C---:B-1----:R-:W-:Y:S04]  /*b350*/  HMMA.16816.F32 R80, R20.reuse, R92, R80 ;  /* 0x0000005c1450723c */ /* 0x042fe80000001850 */
[--C-:B------:R-:W-:Y:S02]  /*b360*/  FFMA.FTZ R111, R35, c[0x0][0x23c], -R5.reuse ;  /* 0x00008f00236f7a23 */ /* 0x100fe40000010805 */
[--C-:B------:R-:W-:Y:S02]  /*b370*/  FFMA.FTZ R110, R37, c[0x0][0x23c], -R120.reuse ;  /* 0x00008f00256e7a23 */ /* 0x100fe40000010878 */
[----:B------:R-:W-:Y:S01]  /*b380*/  HMMA.16816.F32 R84, R20, R94, R84 ;  /* 0x0000005e1454723c */ /* 0x000fe20000001854 */
[----:B------:R-:W1:Y:S01]  /*b390*/  MUFU.EX2 R106, R106 ;  /* 0x0000006a006a7308 */ /* 0x000e620000000800 */
[----:B------:R-:W-:Y:S02]  /*b3a0*/  LDSM.16.MT88.4 R36, [R156+0x8000] ;  /* 0x008000009c24783b */ /* 0x000fe40000004200 */
[--C-:B------:R-:W-:Y:S02]  /*b3b0*/  FFMA.FTZ R92, R30, c[0x0][0x23c], -R5.reuse ;  /* 0x00008f001e5c7a23 */ /* 0x100fe40000010805 */
[----:B------:R-:W-:Y:S01]  /*b3c0*/  FFMA.FTZ R93, R31, c[0x0][0x23c], -R5 ;  /* 0x00008f001f5d7a23 */ /* 0x000fe20000010805 */
[----:B--2---:R-:W-:Y:S01]  /*b3d0*/  F2FP.PACK_AB R20, R113, R112 ;  /* 0x000000707114723e */ /* 0x004fe200000000ff */
[--C-:B------:R-:W-:Y:S01]  /*b3e0*/  FFMA.FTZ R94, R32, c[0x0][0x23c], -R120.reuse ;  /* 0x00008f00205e7a23 */ /* 0x100fe20000010878 */
[----:B-----5:R-:W-:Y:S01]  /*b3f0*/  F2FP.PACK_AB R21, R115, R114 ;  /* 0x000000727315723e */ /* 0x020fe200000000ff */
[----:B------:R-:W2:Y:S01]  /*b400*/  LDSM.16.MT88.4 R28, [R156+0x7000] ;  /* 0x007000009c1c783b */ /* 0x000ea20000004200 */
[----:B------:R-:W-:Y:S01]  /*b410*/  MUFU.EX2 R92, R92 ;  /* 0x0000005c005c7308 */ /* 0x000fe20000000800 */
[----:B------:R-:W-:Y:S01]  /*b420*/  F2FP.PACK_AB R22, R130, R129 ;  /* 0x000000818216723e */ /* 0x000fe200000000ff */
[----:B------:R-:W-:Y:S01]  /*b430*/  FFMA.FTZ R95, R33, c[0x0][0x23c], -R120 ;  /* 0x00008f00215f7a23 */ /* 0x000fe20000010878 */
[----:B------:R-:W-:Y:S01]  /*b440*/  F2FP.PACK_AB R23, R105, R104 ;  /* 0x000000686917723e */ /* 0x000fe200000000ff */
[----:B------:R-:W-:Y:S02]  /*b450*/  FADD.FTZ R112, R112, R121 ;  /* 0x0000007970707221 */ /* 0x000fe40000010000 */
[----:B------:R-:W-:Y:S01]  /*b460*/  FADD.FTZ R114, R114, R7 ;  /* 0x0000000772727221 */ /* 0x000fe20000010000 */
[----:B------:R-:W-:Y:S01]  /*b470*/  LDSM.16.MT88.4 R32, [R158+0x7800] ;  /* 0x007800009e20783b */ /* 0x000fe20000004200 */
[----:B------:R-:W-:Y:S02]  /*b480*/  FADD.FTZ R112, R113, R112 ;  /* 0x0000007071707221 */ /* 0x000fe40000010000 */
[C---:B---3--:R-:W-:Y:S01]  /*b490*/  HMMA.16816.F32 R8, R20.reuse, R88, R8 ;  /* 0x000000581408723c */ /* 0x048fe20000001808 */
[----:B------:R-:W3:Y:S02]  /*b4a0*/  MUFU.EX2 R93, R93 ;  /* 0x0000005d005d7308 */ /* 0x000ee40000000800 */
[----:B------:R-:W-:Y:S02]  /*b4b0*/  FADD.FTZ R115, R115, R114 ;  /* 0x0000007273737221 */ /* 0x000fe40000010000 */
[----:B------:R-:W-:Y:S02]  /*b4c0*/  FADD.FTZ R129, R129, R112 ;  /* 0x0000007081817221 */ /* 0x000fe40000010000 */
[----:B------:R-:W-:Y:S01]  /*b4d0*/  FADD.FTZ R104, R104, R115 ;  /* 0x0000007368687221 */ /* 0x000fe20000010000 */
[C---:B------:R-:W-:Y:S01]  /*b4e0*/  HMMA.16816.F32 R68, R20.reuse, R90, R68 ;  /* 0x0000005a1444723c */ /* 0x040fe20000001844 */
[----:B------:R-:W-:Y:S02]  /*b4f0*/  LDSM.16.MT88.4 R88, [R157+0x7800] ;  /* 0x007800009d58783b */ /* 0x000fe40000004200 */
[----:B------:R-:W-:Y:S01]  /*b500*/  MUFU.EX2 R94, R94 ;  /* 0x0000005e005e7308 */ /* 0x000fe20000000800 */
[----:B------:R-:W-:Y:S02]  /*b510*/  FADD.FTZ R130, R130, R129 ;  /* 0x0000008182827221 */ /* 0x000fe40000010000 */
[----:B------:R-:W-:Y:S02]  /*b520*/  FADD.FTZ R105, R105, R104 ;  /* 0x0000006869697221 */ /* 0x000fe40000010000 */
[C---:B------:R-:W-:Y:S05]  /*b530*/  HMMA.16816.F32 R12, R20.reuse, R24, R12 ;  /* 0x00000018140c723c */ /* 0x040fea000000180c */
[----:B------:R-:W5:Y:S03]  /*b540*/  MUFU.EX2 R95, R95 ;  /* 0x0000005f005f7308 */ /* 0x000f660000000800 */
[C---:B------:R-:W-:Y:S01]  /*b550*/  HMMA.16816.F32 R72, R20.reuse, R26, R72 ;  /* 0x0000001a1448723c */ /* 0x040fe20000001848 */
[----:B------:R-:W3:Y:S06]  /*b560*/  LDSM.16.MT88.4 R24, [R160+0x7800] ;  /* 0x00780000a018783b */ /* 0x000eec0000004200 */
[----:B------:R-:W-:Y:S01]  /*b570*/  MUFU.EX2 R108, R108 ;  /* 0x0000006c006c7308 */ /* 0x000fe20000000800 */
[C---:B----4-:R-:W-:Y:S08]  /*b580*/  HMMA.16816.F32 R76, R20.reuse, R96, R76 ;  /* 0x00000060144c723c */ /* 0x050ff0000000184c */
[C---:B------:R-:W-:Y:S01]  /*b590*/  HMMA.16816.F32 R16, R20.reuse, R98, R16 ;  /* 0x000000621410723c */ /* 0x040fe20000001810 */
[----:B------:R-:W4:Y:S07]  /*b5a0*/  MUFU.EX2 R111, R111 ;  /* 0x0000006f006f7308 */ /* 0x000f2e0000000800 */
        /* <DEDUP_REMOVED lines=8> */
[----:B-----5:R-:W-:Y:S01]  /*b630*/  F2FP.PACK_AB R22, R95, R94 ;  /* 0x0000005e5f16723e */ /* 0x020fe200000000ff */
[----:B------:R-:W-:Y:S01]  /*b640*/  FADD.FTZ R92, R92, R105 ;  /* 0x000000695c5c7221 */ /* 0x000fe20000010000 */
[----:B----4-:R-:W-:Y:S01]  /*b650*/  F2FP.PACK_AB R23, R111, R108 ;  /* 0x0000006c6f17723e */ /* 0x010fe200000000ff */
[----:B------:R-:W1:Y:S01]  /*b660*/  MUFU.EX2 R132, R132 ;  /* 0x0000008400847308 */ /* 0x000e620000000800 */
[----:B------:R-:W-:Y:S02]  /*b670*/  FADD.FTZ R107, R106, R107 ;  /* 0x0000006b6a6b7221 */ /* 0x000fe40000010000 */
[----:B------:R-:W-:Y:S03]  /*b680*/  FADD.FTZ R93, R93, R92 ;  /* 0x0000005c5d5d7221 */ /* 0x000fe60000010000 */
[C---:B------:R-:W-:Y:S04]  /*b690*/  HMMA.16816.F32 R8, R20.reuse, R24, R8 ;  /* 0x000000181408723c */ /* 0x040fe80000001808 */
[----:B------:R-:W-:Y:S04]  /*b6a0*/  MUFU.EX2 R40, R40 ;  /* 0x0000002800287308 */ /* 0x000fe80000000800 */
[C---:B------:R-:W-:Y:S01]  /*b6b0*/  HMMA.16816.F32 R68, R20.reuse, R26, R68 ;  /* 0x0000001a1444723c */ /* 0x040fe20000001844 */
[----:B------:R-:W3:Y:S05]  /*b6c0*/  LDSM.16.MT88.4 R24, [R160+0x8000] ;  /* 0x00800000a018783b */ /* 0x000eea0000004200 */
[----:B------:R-:W4:Y:S02]  /*b6d0*/  MUFU.EX2 R41, R41 ;  /* 0x0000002900297308 */ /* 0x000f240000000800 */
[C---:B------:R-:W-:Y:S08]  /*b6e0*/  HMMA.16816.F32 R12, R20.reuse, R32, R12 ;  /* 0x00000020140c723c */ /* 0x040ff0000000180c */
[C---:B------:R-:W-:Y:S01]  /*b6f0*/  HMMA.16816.F32 R72, R20.reuse, R34, R72 ;  /* 0x000000221448723c */ /* 0x040fe20000001848 */
[----:B------:R-:W5:Y:S01]  /*b700*/  LDSM.16.MT88.4 R32, [R158+0x8000] ;  /* 0x008000009e20783b */ /* 0x000f620000004200 */
        /* <DEDUP_REMOVED lines=11> */
[----:B-1----:R-:W-:Y:S03]  /*b7c0*/  F2FP.PACK_AB R21, R132, R131 ;  /* 0x000000838415723e */ /* 0x002fe600000000ff */
[----:B----4-:R-:W-:Y:S01]  /*b7d0*/  F2FP.PACK_AB R22, R41, R40 ;  /* 0x000000282916723e */ /* 0x010fe200000000ff */
[----:B------:R-:W-:Y:S01]  /*b7e0*/  MUFU.EX2 R46, R46 ;  /* 0x0000002e002e7308 */ /* 0x000fe20000000800 */
[----:B------:R-:W-:Y:S07]  /*b7f0*/  F2FP.PACK_AB R23, R43, R42 ;  /* 0x0000002a2b17723e */ /* 0x000fee00000000ff */
[C---:B---3--:R-:W-:Y:S02]  /*b800*/  HMMA.16816.F32 R8, R20.reuse, R24, R8 ;  /* 0x000000181408723c */ /* 0x048fe40000001808 */
[----:B------:R-:W1:Y:S06]  /*b810*/  MUFU.EX2 R47, R47 ;  /* 0x0000002f002f7308 */ /* 0x000e6c0000000800 */
[C---:B------:R-:W-:Y:S01]  /*b820*/  HMMA.16816.F32 R68, R20.reuse, R26, R68 ;  /* 0x0000001a1444723c */ /* 0x040fe20000001844 */
[----:B------:R-:W3:Y:S03]  /*b830*/  LDSM.16.MT88.4 R24, [R160+0x8800] ;  /* 0x00880000a018783b */ /* 0x000ee60000004200 */
[----:B------:R-:W-:Y:S04]  /*b840*/  MUFU.EX2 R48, R48 ;  /* 0x0000003000307308 */ /* 0x000fe80000000800 */
[C---:B-----5:R-:W-:Y:S06]  /*b850*/  HMMA.16816.F32 R12, R20.reuse, R32, R12 ;  /* 0x00000020140c723c */ /* 0x060fec000000180c */
[----:B------:R-:W4:Y:S02]  /*b860*/  MUFU.EX2 R49, R49 ;  /* 0x0000003100317308 */ /* 0x000f240000000800 */
[C---:B------:R-:W-:Y:S01]  /*b870*/  HMMA.16816.F32 R72, R20.reuse, R34, R72 ;  /* 0x000000221448723c */ /* 0x040fe20000001848 */
[----:B------:R-:W-:Y:S07]  /*b880*/  LDSM.16.MT88.4 R32, [R157+0x8800] ;  /* 0x008800009d20783b */ /* 0x000fee0000004200 */
[C---:B--2---:R-:W-:Y:S01]  /*b890*/  HMMA.16816.F32 R76, R20.reuse, R28, R76 ;  /* 0x0000001c144c723c */ /* 0x044fe2000000184c */
[----:B------:R-:W-:Y:S07]  /*b8a0*/  MUFU.EX2 R50, R50 ;  /* 0x0000003200327308 */ /* 0x000fee0000000800 */
[C---:B------:R-:W-:Y:S01]  /*b8b0*/  HMMA.16816.F32 R16, R20.reuse, R30, R16 ;  /* 0x0000001e1410723c */ /* 0x040fe20000001810 */
[----:B------:R-:W2:Y:S02]  /*b8c0*/  LDSM.16.MT88.4 R28, [R158+0x8800] ;  /* 0x008800009e1c783b */ /* 0x000ea40000004200 */
[----:B------:R-:W5:Y:S05]  /*b8d0*/  MUFU.EX2 R51, R51 ;  /* 0x0000003300337308 */ /* 0x000f6a0000000800 */
[C---:B------:R-:W-:Y:S05]  /*b8e0*/  HMMA.16816.F32 R80, R20.reuse, R36, R80 ;  /* 0x000000241450723c */ /* 0x040fea0000001850 */
[----:B------:R-:W-:Y:S03]  /*b8f0*/  MUFU.EX2 R52, R52 ;  /* 0x0000003400347308 */ /* 0x000fe60000000800 */
[----:B------:R-:W-:Y:S01]  /*b900*/  HMMA.16816.F32 R84, R20, R38, R84 ;  /* 0x000000261454723c */ /* 0x000fe20000001854 */
[----:B------:R-:W2:Y:S06]  /*b910*/  LDSM.16.MT88.4 R36, [R156+0x8800] ;  /* 0x008800009c24783b */ /* 0x000eac0000004200 */
[----:B------:R-:W-:Y:S01]  /*b920*/  F2FP.PACK_AB R20, R45, R44 ;  /* 0x0000002c2d14723e */ /* 0x000fe200000000ff */
[----:B------:R-:W2:Y:S01]  /*b930*/  MUFU.EX2 R53, R53 ;  /* 0x0000003500357308 */ /* 0x000ea20000000800 */
[----:B-1----:R-:W-:Y:S03]  /*b940*/  F2FP.PACK_AB R21, R47, R46 ;  /* 0x0000002e2f15723e */ /* 0x002fe600000000ff */
[----:B----4-:R-:W-:Y:S02]  /*b950*/  F2FP.PACK_AB R22, R49, R48 ;  /* 0x000000303116723e */ /* 0x010fe400000000ff */
[----:B-----5:R-:W-:Y:S04]  /*b960*/  F2FP.PACK_AB R23, R51, R50 ;  /* 0x000000323317723e */ /* 0x020fe800000000ff */
[----:B------:R-:W-:Y:S03]  /*b970*/  MUFU.EX2 R54, R54 ;  /* 0x0000003600367308 */ /* 0x000fe60000000800 */
[C---:B---3--:R-:W-:Y:S07]  /*b980*/  HMMA.16816.F32 R8, R20.reuse, R24, R8 ;  /* 0x000000181408723c */ /* 0x048fee0000001808 */
[----:B------:R-:W1:Y:S01]  /*b990*/  MUFU.EX2 R55, R55 ;  /* 0x0000003700377308 */ /* 0x000e620000000800 */
[C---:B------:R-:W-:Y:S01]  /*b9a0*/  HMMA.16816.F32 R68, R20.reuse, R26, R68 ;  /* 0x0000001a1444723c */ /* 0x040fe20000001844 */
[----:B------:R-:W3:Y:S07]  /*b9b0*/  LDSM.16.MT88.4 R24, [R160+0x9000] ;  /* 0x00900000a018783b */ /* 0x000eee0000004200 */
        /* <DEDUP_REMOVED lines=9> */
[----:B------:R-:W2:Y:S01]  /*ba50*/  MUFU.EX2 R58, R58 ;  /* 0x0000003a003a7308 */ /* 0x000ea20000000800 */
[C---:B------:R-:W-:Y:S07]  /*ba60*/  HMMA.16816.F32 R80, R20.reuse, R36, R80 ;  /* 0x000000241450723c */ /* 0x040fee0000001850 */
[--C-:B------:R-:W-:Y:S01]  /*ba70*/  FFMA.FTZ R37, R64, c[0x0][0x23c], -R120.reuse ;  /* 0x00008f0040257a23 */ /* 0x100fe20000010878 */
[----:B------:R-:W-:Y:S01]  /*ba80*/  HMMA.16816.F32 R84, R20, R38, R84 ;  /* 0x000000261454723c */ /* 0x000fe20000001854 */
[----:B------:R-:W-:Y:S03]  /*ba90*/  MUFU.EX2 R59, R59 ;  /* 0x0000003b003b7308 */ /* 0x000fe60000000800 */
[----:B------:R-:W-:Y:S02]  /*baa0*/  FFMA.FTZ R120, R65, c[0x0][0x23c], -R120 ;  /* 0x00008f0041787a23 */ /* 0x000fe40000010878 */
[--C-:B------:R-:W-:Y:S01]  /*bab0*/  FFMA.FTZ R36, R63, c[0x0][0x23c], -R5.reuse ;  /* 0x00008f003f247a23 */ /* 0x100fe20000010805 */
[----:B------:R-:W-:Y:S01]  /*bac0*/  F2FP.PACK_AB R20, R53, R52 ;  /* 0x000000343514723e */ /* 0x000fe200000000ff */
[----:B------:R-:W-:Y:S01]  /*bad0*/  FFMA.FTZ R5, R67, c[0x0][0x23c], -R5 ;  /* 0x00008f0043057a23 */ /* 0x000fe20000010805 */
[----:B-1----:R-:W-:Y:S02]  /*bae0*/  F2FP.PACK_AB R21, R55, R54 ;  /* 0x000000363715723e */ /* 0x002fe400000000ff */
[----:B------:R-:W1:Y:S01]  /*baf0*/  MUFU.EX2 R60, R60 ;  /* 0x0000003c003c7308 */ /* 0x000e620000000800 */
[----:B----4-:R-:W-:Y:S02]  /*bb00*/  F2FP.PACK_AB R22, R56, R3 ;  /* 0x000000033816723e */ /* 0x010fe400000000ff */
[----:B--2---:R-:W-:Y:S07]  /*bb10*/  F2FP.PACK_AB R23, R58, R57 ;  /* 0x000000393a17723e */ /* 0x004fee00000000ff */
        /* <DEDUP_REMOVED lines=14> */
[C---:B--2---:R-:W-:Y:S03]  /*bc00*/  HMMA.16816.F32 R80, R20.reuse, R24, R80 ;  /* 0x000000181450723c */ /* 0x044fe60000001850 */
[----:B------:R-:W2:Y:S04]  /*bc10*/  MUFU.EX2 R5, R5 ;  /* 0x0000000500057308 */ /* 0x000ea80000000800 */
[----:B------:R-:W-:Y:S01]  /*bc20*/  FADD.FTZ R24, R94, R107 ;  /* 0x0000006b5e187221 */ /* 0x000fe20000010000 */
[----:B------:R-:W-:Y:S04]  /*bc30*/  HMMA.16816.F32 R84, R20, R26, R84 ;  /* 0x0000001a1454723c */ /* 0x000fe80000001854 */
[----:B------:R-:W-:Y:S03]  /*bc40*/  FADD.FTZ R24, R95, R24 ;  /* 0x000000185f187221 */ /* 0x000fe60000010000 */
[----:B------:R-:W-:Y:S01]  /*bc50*/  FADD.FTZ R26, R108, R93 ;  /* 0x0000005d6c1a7221 */ /* 0x000fe20000010000 */
[----:B-1----:R-:W-:Y:S01]  /*bc60*/  F2FP.PACK_AB R20, R60, R59 ;  /* 0x0000003b3c14723e */ /* 0x002fe200000000ff */
[----:B------:R-:W-:Y:S03]  /*bc70*/  FADD.FTZ R7, R109, R24 ;  /* 0x000000186d077221 */ /* 0x000fe60000010000 */
[----:B---3--:R-:W-:Y:S01]  /*bc80*/  F2FP.PACK_AB R21, R36, R61 ;  /* 0x0000003d2415723e */ /* 0x008fe200000000ff */
[----:B------:R-:W-:Y:S01]  /*bc90*/  FADD.FTZ R26, R111, R26 ;  /* 0x0000001a6f1a7221 */ /* 0x000fe20000010000 */
[----:B------:R-:W-:Y:S01]  /*bca0*/  F2FP.PACK_AB R22, R120, R37 ;  /* 0x000000257816723e */ /* 0x000fe200000000ff */
[----:B------:R-:W-:Y:S02]  /*bcb0*/  FADD.FTZ R7, R110, R7 ;  /* 0x000000076e077221 */ /* 0x000fe40000010000 */
[----:B------:R-:W-:Y:S01]  /*bcc0*/  FADD.FTZ R25, R131, R26 ;  /* 0x0000001a83197221 */ /* 0x000fe20000010000 */
[----:B--2---:R-:W-:Y:S01]  /*bcd0*/  F2FP.PACK_AB R23, R5, R6 ;  /* 0x000000060517723e */ /* 0x004fe200000000ff */
[----:B------:R-:W-:Y:S02]  /*bce0*/  FADD.FTZ R40, R40, R7 ;  /* 0x0000000728287221 */ /* 0x000fe40000010000 */
[----:B------:R-:W-:Y:S02]  /*bcf0*/  FADD.FTZ R25, R132, R25 ;  /* 0x0000001984197221 */ /* 0x000fe40000010000 */
[----:B------:R-:W-:Y:S02]  /*bd00*/  FADD.FTZ R41, R41, R40 ;  /* 0x0000002829297221 */ /* 0x000fe40000010000 */
[C---:B----4-:R-:W-:Y:S01]  /*bd10*/  HMMA.16816.F32 R96, R20.reuse, R28, R8 ;  /* 0x0000001c1460723c */ /* 0x050fe20000001808 */
[----:B------:R-:W1:Y:S02]  /*bd20*/  LDSM.16.MT88.4 R8, [R156+0x9800] ;  /* 0x009800009c08783b */ /* 0x000e640000004200 */
[----:B------:R-:W-:Y:S02]  /*bd30*/  FADD.FTZ R42, R42, R25 ;  /* 0x000000192a2a7221 */ /* 0x000fe40000010000 */
[----:B------:R-:W-:Y:S02]  /*bd40*/  FADD.FTZ R44, R44, R41 ;  /* 0x000000292c2c7221 */ /* 0x000fe40000010000 */
[----:B------:R-:W-:Y:S01]  /*bd50*/  FADD.FTZ R43, R43, R42 ;  /* 0x0000002a2b2b7221 */ /* 0x000fe20000010000 */
[C---:B------:R-:W-:Y:S04]  /*bd60*/  HMMA.16816.F32 R68, R20.reuse, R30, R68 ;  /* 0x0000001e1444723c */ /* 0x040fe80000001844 */
[----:B------:R-:W-:Y:S02]  /*bd70*/  FADD.FTZ R46, R46, R43 ;  /* 0x0000002b2e2e7221 */ /* 0x000fe40000010000 */
[----:B------:R-:W-:Y:S02]  /*bd80*/  FADD.FTZ R45, R45, R44 ;  /* 0x0000002c2d2d7221 */ /* 0x000fe40000010000 */
[C---:B-----5:R-:W-:Y:S04]  /*bd90*/  HMMA.16816.F32 R92, R20.reuse, R32, R12 ;  /* 0x00000020145c723c */ /* 0x060fe8000000180c */
        /* <DEDUP_REMOVED lines=15> */
[----:B------:R-:W-:Y:S01]  /*be90*/  FADD.FTZ R56, R56, R3 ;  /* 0x0000000338387221 */ /* 0x000fe20000010000 */
[----:B------:R-:W-:Y:S01]  /*bea0*/  MOV R3, R0 ;  /* 0x0000000000037202 */ /* 0x000fe20000000f00 */
        /* <DEDUP_REMOVED lines=9> */
[----:B------:R-:W-:Y:S01]  /*bf40*/  FADD.FTZ R184, R5, R6 ;  /* 0x0000000605b87221 */ /* 0x000fe20000010000 */
[----:B------:R-:W-:-:S05]  /*bf50*/  @P1 BRA `(.L_x_7011) ;  /* 0xffffd24000001947 */ /* 0x000fca000383ffff */
.L_x_7007:
[----:B------:R-:W1:Y:S01]  /*bf60*/  SHFL.BFLY PT, R6, R183, 0x2, 0x1f ;  /* 0x0c401f00b7067f89 */ /* 0x000e6200000e0000 */
[----:B------:R-:W-:Y:S01]  /*bf70*/  LEA.HI R13, R174, R174, RZ, 0x1 ;  /* 0x000000aeae0d7211 */ /* 0x000fe200078f08ff */
[----:B------:R-:W-:Y:S01]  /*bf80*/  BSSY B0, `(.L_x_7012) ;  /* 0x0000096000007945 */ /* 0x000fe20003800000 */
[----:B------:R-:W-:Y:S01]  /*bf90*/  MOV R8, 0x3f800000 ;  /* 0x3f80000000087802 */ /* 0x000fe20000000f00 */
[----:B------:R-:W2:Y:S01]  /*bfa0*/  SHFL.BFLY PT, R7, R184, 0x2, 0x1f ;  /* 0x0c401f00b8077f89 */ /* 0x000ea200000e0000 */
[----:B------:R-:W-:-:S02]  /*bfb0*/  SHF.L.U32 R15, R13, 0x2, RZ ;  /* 0x000000020d0f7819 */ /* 0x000fc400000006ff */
[----:B------:R-:W-:Y:S01]  /*bfc0*/  LOP3.LUT R13, R13, 0xffffffe, RZ, 0xc0, !PT ;  /* 0x0ffffffe0d0d7812 */ /* 0x000fe200078ec0ff */
[----:B------:R-:W3:Y:S01]  /*bfd0*/  S2R R3, SR_TID.X ;  /* 0x0000000000037919 */ /* 0x000ee20000002100 */
[----:B------:R-:W-:Y:S02]  /*bfe0*/  IADD3 R44, -R175, RZ, RZ ;  /* 0x000000ffaf2c7210 */ /* 0x000fe40007ffe1ff */
[----:B------:R-:W-:Y:S01]  /*bff0*/  IADD3 R13, R174, -R13, RZ ;  /* 0x8000000dae0d7210 */ /* 0x000fe20007ffe0ff */
[----:B------:R-:W-:Y:S01]  /*c000*/  BAR.SYNC.DEFER_BLOCKING 0x0 ;  /* 0x0000000000007b1d */ /* 0x000fe20000010000 */
[----:B-1----:R-:W-:Y:S02]  /*c010*/  FADD.FTZ R6, R6, R183 ;  /* 0x000000b706067221 */ /* 0x002fe40000010000 */
[----:B--2---:R-:W-:-:S03]  /*c020*/  FADD.FTZ R7, R7, R184 ;  /* 0x000000b807077221 */ /* 0x004fc60000010000 */
[----:B------:R-:W1:Y:S01]  /*c030*/  SHFL.BFLY PT, R5, R6, 0x1, 0x1f ;  /* 0x0c201f0006057f89 */ /* 0x000e6200000e0000 */
[----:B---3--:R-:W-:-:S03]  /*c040*/  SHF.R.S32.HI R10, RZ, 0x1f, R3 ;  /* 0x0000001fff0a7819 */ /* 0x008fc60000011403 */
[----:B------:R-:W2:Y:S01]  /*c050*/  SHFL.BFLY PT, R4, R7, 0x1, 0x1f ;  /* 0x0c201f0007047f89 */ /* 0x000ea200000e0000 */
[CC--:B------:R-:W-:Y:S02]  /*c060*/  LEA.HI R11, R10.reuse, R3.reuse, RZ, 0x2 ;  /* 0x000000030a0b7211 */ /* 0x0c0fe400078f10ff */
[----:B------:R-:W-:Y:S02]  /*c070*/  LEA.HI R10, R10, R3, RZ, 0x5 ;  /* 0x000000030a0a7211 */ /* 0x000fe400078f28ff */
[--C-:B------:R-:W-:Y:S02]  /*c080*/  SHF.R.S32.HI R9, RZ, 0x2, R11.reuse ;  /* 0x00000002ff097819 */ /* 0x100fe4000001140b */
[----:B------:R-:W-:-:S04]  /*c090*/  SHF.R.S32.HI R12, RZ, 0x1f, R11 ;  /* 0x0000001fff0c7819 */ /* 0x000fc8000001140b */
[----:B------:R-:W-:-:S04]  /*c0a0*/  LEA.HI R12, R12, R9, RZ, 0x3 ;  /* 0x000000090c0c7211 */ /* 0x000fc800078f18ff */
[----:B------:R-:W-:Y:S01]  /*c0b0*/  LOP3.LUT R12, R12, 0xfffffff8, RZ, 0xc0, !PT ;  /* 0xfffffff80c0c7812 */ /* 0x000fe200078ec0ff */
[----:B-1----:R-:W-:Y:S01]  /*c0c0*/  FADD.FTZ R5, R6, R5 ;  /* 0x0000000506057221 */ /* 0x002fe20000010000 */
[----:B------:R-:W-:Y:S02]  /*c0d0*/  SHF.L.U32 R6, R168, 0x6, RZ ;  /* 0x00000006a8067819 */ /* 0x000fe400000006ff */
[----:B------:R-:W-:Y:S01]  /*c0e0*/  IADD3 R9, R9, -R12, RZ ;  /* 0x8000000c09097210 */ /* 0x000fe20007ffe0ff */
[----:B--2---:R-:W-:Y:S01]  /*c0f0*/  FADD.FTZ R4, R7, R4 ;  /* 0x0000000407047221 */ /* 0x004fe20000010000 */
[----:B------:R-:W-:Y:S01]  /*c100*/  LOP3.LUT R6, R6, 0x1c0, RZ, 0xc0, !PT ;  /* 0x000001c006067812 */ /* 0x000fe200078ec0ff */
[----:B------:R-:W-:Y:S01]  /*c110*/  IMAD.MOV.U32 R7, RZ, RZ, 0x3f800000 ;  /* 0x3f800000ff077424 */ /* 0x000fe200078e00ff */
[----:B------:R-:W-:Y:S02]  /*c120*/  FSETP.NE.FTZ.AND P4, PT, R5, RZ, PT ;  /* 0x000000ff0500720b */ /* 0x000fe40003f95000 */
[----:B------:R-:W-:-:S02]  /*c130*/  LOP3.LUT R15, R6, 0x38, R15, 0xf8, !PT ;  /* 0x00000038060f7812 */ /* 0x000fc400078ef80f */
[----:B------:R-:W-:Y:S02]  /*c140*/  SHF.R.U32.HI R6, RZ, 0x3, R6 ;  /* 0x00000003ff067819 */ /* 0x000fe40000011606 */
[----:B------:R-:W-:Y:S02]  /*c150*/  FSETP.NE.FTZ.AND P3, PT, R4, RZ, PT ;  /* 0x000000ff0400720b */ /* 0x000fe40003f75000 */
[----:B------:R-:W-:Y:S02]  /*c160*/  LOP3.LUT R6, R15, R6, RZ, 0x3c, !PT ;  /* 0x000000060f067212 */ /* 0x000fe400078e3cff */
[----:B------:R-:W-:Y:S02]  /*c170*/  LOP3.LUT R12, R11, 0x1ffffffc, RZ, 0xc0, !PT ;  /* 0x1ffffffc0b0c7812 */ /* 0x000fe400078ec0ff */
[----:B------:R-:W-:Y:S01]  /*c180*/  SHF.R.S32.HI R11, RZ, 0x5, R10 ;  /* 0x00000005ff0b7819 */ /* 0x000fe2000001140a */
[----:B------:R-:W-:Y:S01]  /*c190*/  IMAD R6, R13, 0x4, R6 ;  /* 0x000000040d067824 */ /* 0x000fe200078e0206 */
[----:B------:R-:W1:Y:S01]  /*c1a0*/  @P4 MUFU.RCP R8, R5 ;  /* 0x0000000500084308 */ /* 0x000e620000001000 */
[----:B------:R-:W-:Y:S01]  /*c1b0*/  IMAD.SHL.U32 R13, R9, 0x40, RZ ;  /* 0x00000040090d7824 */ /* 0x000fe200078e00ff */
[----:B------:R-:W-:-:S02]  /*c1c0*/  IADD3 R12, -R12, R3, RZ ;  /* 0x000000030c0c7210 */ /* 0x000fc40007ffe1ff */
[----:B------:R-:W-:Y:S02]  /*c1d0*/  R2P PR, R9, 0x6 ;  /* 0x0000000609007804 */ /* 0x000fe40000000000 */
[----:B------:R-:W-:Y:S02]  /*c1e0*/  LOP3.LUT R13, R13, 0x1c0, RZ, 0xc0, !PT ;  /* 0x000001c00d0d7812 */ /* 0x000fe400078ec0ff */
[----:B------:R-:W2:Y:S01]  /*c1f0*/  @P3 MUFU.RCP R7, R4 ;  /* 0x0000000400073308 */ /* 0x000ea20000001000 */
[----:B------:R-:W-:Y:S02]  /*c200*/  LEA R12, R11, R12, 0x9 ;  /* 0x0000000c0b0c7211 */ /* 0x000fe400078e48ff */
[----:B------:R-:W-:Y:S02]  /*c210*/  LEA.HI R13, R13, R13, RZ, 0x1d ;  /* 0x0000000d0d0d7211 */ /* 0x000fe400078fe8ff */
[----:B------:R-:W-:Y:S01]  /*c220*/  LOP3.LUT R14, R9, 0x1, RZ, 0xc0, !PT ;  /* 0x00000001090e7812 */ /* 0x000fe200078ec0ff */
[----:B------:R-:W-:Y:S01]  /*c230*/  IMAD.MOV.U32 R9, RZ, RZ, -0x20 ;  /* 0xffffffe0ff097424 */ /* 0x000fe200078e00ff */
[----:B------:R-:W-:Y:S01]  /*c240*/  LEA R12, R12, R13, 0x1 ;  /* 0x0000000d0c0c7211 */ /* 0x000fe200078e08ff */
[----:B-1----:R-:W-:Y:S01]  /*c250*/  FMUL.FTZ R96, R8, R96 ;  /* 0x0000006008607220 */ /* 0x002fe20000410000 */
[----:B------:R-:W-:Y:S01]  /*c260*/  ISETP.NE.U32.AND P0, PT, R14, 0x1, PT ;  /* 0x000000010e00780c */ /* 0x000fe20003f05070 */
[----:B------:R-:W-:Y:S01]  /*c270*/  FMUL.FTZ R97, R8, R97 ;  /* 0x0000006108617220 */ /* 0x000fe20000410000 */
[----:B------:R-:W-:Y:S01]  /*c280*/  SHF.L.U32 R14, R12, 0x2, RZ ;  /* 0x000000020c0e7819 */ /* 0x000fe200000006ff */
[C---:B------:R-:W-:Y:S01]  /*c290*/  FMUL.FTZ R68, R8.reuse, R68 ;  /* 0x0000004408447220 */ /* 0x040fe20000410000 */
[----:B------:R-:W-:Y:S01]  /*c2a0*/  SEL R9, R9, 0x20, !P0 ;  /* 0x0000002009097807 */ /* 0x000fe20004000000 */
[----:B------:R-:W-:Y:S01]  /*c2b0*/  FMUL.FTZ R69, R8, R69 ;  /* 0x0000004508457220 */ /* 0x000fe20000410000 */
[C---:B------:R-:W-:Y:S01]  /*c2c0*/  IADD3 R16, R14.reuse, 0x80, RZ ;  /* 0x000000800e107810 */ /* 0x040fe20007ffe0ff */
[C---:B--2---:R-:W-:Y:S01]  /*c2d0*/  FMUL.FTZ R99, R7.reuse, R99 ;  /* 0x0000006307637220 */ /* 0x044fe20000410000 */
[----:B------:R-:W-:Y:S01]  /*c2e0*/  @P2 IADD3 R16, R14, -0x80, RZ ;  /* 0xffffff800e102810 */ /* 0x000fe20007ffe0ff */
[----:B------:R-:W-:Y:S01]  /*c2f0*/  FMUL.FTZ R98, R7, R98 ;  /* 0x0000006207627220 */ /* 0x000fe20000410000 */
[----:B------:R-:W-:Y:S01]  /*c300*/  STS.64 [R12.X4], R96 ;  /* 0x000000600c007388 */ /* 0x000fe20000004a00 */
[----:B------:R-:W-:Y:S01]  /*c310*/  FMUL.FTZ R92, R8, R92 ;  /* 0x0000005c085c7220 */ /* 0x000fe20000410000 */
[----:B------:R-:W-:Y:S01]  /*c320*/  LOP3.LUT R10, R10, 0xffffffe0, RZ, 0xc0, !PT ;  /* 0xffffffe00a0a7812 */ /* 0x000fe200078ec0ff */
[C---:B------:R-:W-:Y:S01]  /*c330*/  FMUL.FTZ R93, R8.reuse, R93 ;  /* 0x0000005d085d7220 */ /* 0x040fe20000410000 */
[----:B------:R1:W-:Y:S01]  /*c340*/  STS.64 [R12.X4+0x800], R98 ;  /* 0x000800620c007388 */ /* 0x0003e20000004a00 */
[C---:B------:R-:W-:Y:S01]  /*c350*/  FMUL.FTZ R72, R8.reuse, R72 ;  /* 0x0000004808487220 */ /* 0x040fe20000410000 */
[----:B------:R-:W2:Y:S01]  /*c360*/  @P4 MUFU.LG2 R5, R5 ;  /* 0x0000000500054308 */ /* 0x000ea20000000c00 */
[----:B------:R-:W-:Y:S01]  /*c370*/  FMUL.FTZ R73, R8, R73 ;  /* 0x0000004908497220 */ /* 0x000fe20000410000 */
[----:B------:R-:W-:Y:S01]  /*c380*/  IADD3 R10, -R10, R3, RZ ;  /* 0x000000030a0a7210 */ /* 0x000fe20007ffe1ff */
[C---:B------:R-:W-:Y:S01]  /*c390*/  FMUL.FTZ R76, R8.reuse, R76 ;  /* 0x0000004c084c7220 */ /* 0x040fe20000410000 */
[----:B------:R-:W-:Y:S01]  /*c3a0*/  MOV R3, 0xff800000 ;  /* 0xff80000000037802 */ /* 0x000fe20000000f00 */
[----:B------:R-:W-:Y:S01]  /*c3b0*/  FMUL.FTZ R77, R8, R77 ;  /* 0x0000004d084d7220 */ /* 0x000fe20000410000 */
[----:B------:R-:W-:Y:S01]  /*c3c0*/  LOP3.LUT P0, RZ, R10, 0x3, RZ, 0xc0, !PT ;  /* 0x000000030aff7812 */ /* 0x000fe2000780c0ff */
[C---:B------:R-:W-:Y:S01]  /*c3d0*/  FMUL.FTZ R88, R8.reuse, R88 ;  /* 0x0000005808587220 */ /* 0x040fe20000410000 */
[----:B------:R-:W3:Y:S01]  /*c3e0*/  @P3 MUFU.LG2 R4, R4 ;  /* 0x0000000400043308 */ /* 0x000ee20000000c00 */
[----:B------:R-:W-:-:S02]  /*c3f0*/  FMUL.FTZ R89, R8, R89 ;  /* 0x0000005908597220 */ /* 0x000fc40000410000 */
[C---:B------:R-:W-:Y:S02]  /*c400*/  FMUL.FTZ R80, R8.reuse, R80 ;  /* 0x0000005008507220 */ /* 0x040fe40000410000 */
[C---:B------:R-:W-:Y:S02]  /*c410*/  FMUL.FTZ R81, R8.reuse, R81 ;  /* 0x0000005108517220 */ /* 0x040fe40000410000 */
[C---:B------:R-:W-:Y:S02]  /*c420*/  FMUL.FTZ R84, R8.reuse, R84 ;  /* 0x0000005408547220 */ /* 0x040fe40000410000 */
[----:B------:R-:W-:Y:S01]  /*c430*/  FMUL.FTZ R85, R8, R85 ;  /* 0x0000005508557220 */ /* 0x000fe20000410000 */
[----:B------:R-:W-:Y:S01]  /*c440*/  MOV R8, 0x40 ;  /* 0x0000004000087802 */ /* 0x000fe20000000f00 */
[C---:B------:R-:W-:Y:S02]  /*c450*/  FMUL.FTZ R71, R7.reuse, R71 ;  /* 0x0000004707477220 */ /* 0x040fe40000410000 */
[----:B------:R-:W-:-:S02]  /*c460*/  FMUL.FTZ R70, R7, R70 ;  /* 0x0000004607467220 */ /* 0x000fc40000410000 */
[C---:B------:R-:W-:Y:S02]  /*c470*/  FMUL.FTZ R95, R7.reuse, R95 ;  /* 0x0000005f075f7220 */ /* 0x040fe40000410000 */
[----:B------:R-:W-:Y:S01]  /*c480*/  FMUL.FTZ R94, R7, R94 ;  /* 0x0000005e075e7220 */ /* 0x000fe20000410000 */
[----:B-1----:R-:W-:Y:S01]  /*c490*/  IADD3 R12, R9, R16, RZ ;  /* 0x00000010090c7210 */ /* 0x002fe20007ffe0ff */
        /* <DEDUP_REMOVED lines=10> */
[----:B------:R-:W-:Y:S01]  /*c540*/  SEL R7, R8, 0xffffffc0, !P1 ;  /* 0xffffffc008077807 */ /* 0x000fe20004800000 */
[----:B--2---:R-:W-:Y:S01]  /*c550*/  @P4 FMUL.FTZ R5, R5, 0.69314718246459960938 ;  /* 0x3f31721805054820 */ /* 0x004fe20000410000 */
[----:B------:R-:W-:-:S02]  /*c560*/  IADD3 R8, R14, R9, RZ ;  /* 0x000000090e087210 */ /* 0x000fc40007ffe0ff */
[----:B------:R-:W1:Y:S01]  /*c570*/  S2R R9, SR_CTAID.Z ;  /* 0x0000000000097919 */ /* 0x000e620000002700 */
[----:B------:R-:W-:Y:S01]  /*c580*/  IMAD.IADD R13, R14, 0x1, R7 ;  /* 0x000000010e0d7824 */ /* 0x000fe200078e0207 */
[----:B------:R-:W-:Y:S01]  /*c590*/  IADD3 R15, R8, R7, RZ ;  /* 0x00000007080f7210 */ /* 0x000fe20007ffe0ff */
[C---:B------:R-:W-:Y:S01]  /*c5a0*/  IMAD.IADD R40, R7.reuse, 0x1, R12 ;  /* 0x0000000107287824 */ /* 0x040fe200078e020c */
[----:B------:R-:W-:Y:S01]  /*c5b0*/  STS.64 [R8], R68 ;  /* 0x0000004408007388 */ /* 0x000fe20000000a00 */
[----:B------:R-:W-:Y:S01]  /*c5c0*/  IADD3 R14, R7, R16, RZ ;  /* 0x00000010070e7210 */ /* 0x000fe20007ffe0ff */
[----:B------:R-:W-:Y:S02]  /*c5d0*/  @P4 FFMA.FTZ R3, R2, c[0x0][0x238], R5 ;  /* 0x00008e0002034a23 */ /* 0x000fe40000010005 */
[----:B------:R2:W-:Y:S04]  /*c5e0*/  STS.64 [R8+0x800], R70 ;  /* 0x0008004608007388 */ /* 0x0005e80000000a00 */
[----:B------:R-:W-:Y:S04]  /*c5f0*/  STS.64 [R13], R92 ;  /* 0x0000005c0d007388 */ /* 0x000fe80000000a00 */
[----:B------:R-:W-:Y:S04]  /*c600*/  STS.64 [R13+0x800], R94 ;  /* 0x0008005e0d007388 */ /* 0x000fe80000000a00 */
[----:B------:R-:W-:Y:S04]  /*c610*/  STS.64 [R15], R72 ;  /* 0x000000480f007388 */ /* 0x000fe80000000a00 */
[----:B------:R-:W-:Y:S01]  /*c620*/  STS.64 [R15+0x800], R74 ;  /* 0x0008004a0f007388 */ /* 0x000fe20000000a00 */
[----:B-1----:R-:W-:Y:S01]  /*c630*/  IMAD R9, R44, c[0x0][0x1c0], R9 ;  /* 0x000070002c097a24 */ /* 0x002fe200078e0209 */
[----:B------:R-:W-:-:S02]  /*c640*/  SHF.R.S32.HI R44, RZ, 0x1f, R11 ;  /* 0x0000001fff2c7819 */ /* 0x000fc4000001140b */
[----:B------:R-:W-:Y:S02]  /*c650*/  STS.64 [R16], R76 ;  /* 0x0000004c10007388 */ /* 0x000fe40000000a00 */
[----:B------:R-:W-:Y:S02]  /*c660*/  LEA.HI R44, R44, R11, RZ, 0x2 ;  /* 0x0000000b2c2c7211 */ /* 0x000fe400078f10ff */
[----:B------:R-:W-:Y:S02]  /*c670*/  STS.64 [R16+0x800], R78 ;  /* 0x0008004e10007388 */ /* 0x000fe40000000a00 */
[----:B------:R-:W-:Y:S02]  /*c680*/  LOP3.LUT R44, R44, 0xffffffc, RZ, 0xc0, !PT ;  /* 0x0ffffffc2c2c7812 */ /* 0x000fe400078ec0ff */
[----:B--2---:R-:W1:Y:S02]  /*c690*/  S2R R8, SR_CTAID.Y ;  /* 0x0000000000087919 */ /* 0x004e640000002600 */
[----:B------:R-:W-:-:S02]  /*c6a0*/  IADD3 R11, R11, -R44, RZ ;  /* 0x8000002c0b0b7210 */ /* 0x000fc40007ffe0ff */
[----:B------:R-:W-:Y:S02]  /*c6b0*/  STS.64 [R12], R88 ;  /* 0x000000580c007388 */ /* 0x000fe40000000a00 */
[----:B------:R-:W-:Y:S02]  /*c6c0*/  LEA R180, R11, R180, 0x4 ;  /* 0x000000b40bb47211 */ /* 0x000fe400078e20ff */
[----:B------:R-:W-:Y:S04]  /*c6d0*/  STS.64 [R12+0x800], R90 ;  /* 0x0008005a0c007388 */ /* 0x000fe80000000a00 */
[----:B------:R-:W-:Y:S04]  /*c6e0*/  STS.64 [R14], R80 ;  /* 0x000000500e007388 */ /* 0x000fe80000000a00 */
[----:B------:R-:W-:Y:S04]  /*c6f0*/  STS.64 [R14+0x800], R82 ;  /* 0x000800520e007388 */ /* 0x000fe80000000a00 */
[----:B------:R-:W2:Y:S04]  /*c700*/  S2R R7, SR_CTAID.X ;  /* 0x0000000000077919 */ /* 0x000ea80000002500 */
[----:B------:R-:W-:Y:S01]  /*c710*/  STS.64 [R40], R84 ;  /* 0x0000005428007388 */ /* 0x000fe20000000a00 */
[----:B-1----:R-:W-:-:S03]  /*c720*/  IMAD R8, R8, c[0x0][0x210], R175 ;  /* 0x0000840008087a24 */ /* 0x002fc600078e02af */
[----:B------:R-:W-:Y:S01]  /*c730*/  STS.64 [R40+0x800], R86 ;  /* 0x0008005628007388 */ /* 0x000fe20000000a00 */
[----:B------:R-:W-:Y:S02]  /*c740*/  IMAD R8, R8, c[0x0][0x1c0], R9 ;  /* 0x0000700008087a24 */ /* 0x000fe400078e0209 */
[----:B---3--:R-:W-:Y:S01]  /*c750*/  @P3 FMUL.FTZ R9, R4, 0.69314718246459960938 ;  /* 0x3f31721804093820 */ /* 0x008fe20000410000 */
[----:B------:R-:W-:Y:S01]  /*c760*/  BAR.SYNC.DEFER_BLOCKING 0x0 ;  /* 0x0000000000007b1d */ /* 0x000fe20000010000 */
[----:B--2---:R-:W-:-:S04]  /*c770*/  IMAD.SHL.U32 R7, R7, 0x40, RZ ;  /* 0x0000004007077824 */ /* 0x004fc800078e00ff */
[----:B------:R-:W-:Y:S01]  /*c780*/  IMAD R7, R8, c[0x0][0x214], R7 ;  /* 0x0000850008077a24 */ /* 0x000fe200078e0207 */
        /* <DEDUP_REMOVED lines=11> */
[----:B--234-:R-:W-:Y:S02]  /*c840*/  IADD3 R4, R180, 0x8, RZ ;  /* 0x00000008b4047810 */ /* 0x01cfe40007ffe0ff */
[----:B------:R-:W-:-:S02]  /*c850*/  SHF.R.S32.HI R2, RZ, 0x1f, R180 ;  /* 0x0000001fff027819 */ /* 0x000fc400000114b4 */
        /* <DEDUP_REMOVED lines=8> */
.L_x_7013:
[----:B--234-:R-:W-:Y:S05]  /*c8e0*/  BSYNC B0 ;  /* 0x0000000000007941 */ /* 0x01cfea0003800000 */
.L_x_7012:
        /* <DEDUP_REMOVED lines=25> */
[----:B-1----:R2:W-:Y:S04]  /*ca80*/  @!P0 STG.E.64 [R8.64], R36 ;  /* 0x0000002408008986 */ /* 0x0025e8000c101b0c */
        /* <DEDUP_REMOVED lines=8> */
.L_x_7014:
        /* <DEDUP_REMOVED lines=15> */
.L_x_7816:


//--------------------- .text._ZN5flash24flash_fwd_splitkv_kernelI23Flash_fwd_kernel_traitsILi64ELi64ELi128ELi4ELb0ELb0EN7cutlass6half_tE19Flash_kernel_traitsILi64ELi64ELi128ELi4ES3_EELb1ELb0ELb0ELb0ELb1ELb1ELb1ELb0EEEvNS_16Flash_fwd_paramsE --------------------------
	.section	.text._ZN5flash24flash_fwd_splitkv_kernelI23Flash_fwd_kernel_traitsILi64ELi64ELi128ELi4ELb0ELb0EN7cutlass6half_tE19Flash_kernel_traitsILi64ELi64ELi128ELi4ES3_EELb1ELb0ELb0ELb0ELb1ELb1ELb1ELb0EEEvNS_16Flash_fwd_paramsE,"ax",@progbits
	.sectioninfo	@"SHI_REGISTERS=255"
	.align	128
        .global         _ZN5flash24flash_fwd_splitkv_kernelI23Flash_fwd_kernel_traitsILi64ELi64ELi128ELi4ELb0ELb0EN7cutlass6half_tE19Flash_kernel_traitsILi64ELi64ELi128ELi4ES3_EELb1ELb0ELb0ELb0ELb1ELb1ELb1ELb0EEEvNS_16Flash_fwd_paramsE
        .type           _ZN5flash24flash_fwd_splitkv_kernelI23Flash_fwd_kernel_traitsILi64ELi64ELi128ELi4ELb0ELb0EN7cutlass6half_tE19Flash_kernel_traitsILi64ELi64ELi128ELi4ES3_EELb1ELb0ELb0ELb0ELb1ELb1ELb1ELb0EEEvNS_16Flash_fwd_paramsE,@function
        .size           _ZN5flash24flash_fwd_splitkv_kernelI23Flash_fwd_kernel_traitsILi64ELi64ELi128ELi4ELb0ELb0EN7cutlass6half_tE19Flash_kernel_traitsILi64ELi64ELi128ELi4ES3_EELb1ELb0ELb0ELb0ELb1ELb1ELb1ELb0EEEvNS_16Flash_fwd_paramsE,(.L_x_7817 - _ZN5flash24flash_fwd_splitkv_kernelI23Flash_fwd_kernel_traitsILi64ELi64ELi128ELi4ELb0ELb0EN7cutlass6half_tE19Flash_kernel_traitsILi64ELi64ELi128ELi4ES3_EELb1ELb0ELb0ELb0ELb1ELb1ELb1ELb0EEEvNS_16Flash_fwd_paramsE)
        .other          _ZN5flash24flash_fwd_splitkv_kernelI23Flash_fwd_kernel_traitsILi64ELi64ELi128ELi4ELb0ELb0EN7cutlass6half_tE19Flash_kernel_traitsILi64ELi64ELi128ELi4ES3_EELb1ELb0ELb0ELb0ELb1ELb1ELb1ELb0EEEvNS_16Flash_fwd_paramsE,@"STO_CUDA_ENTRY STV_DEFAULT"
_ZN5flash24flash_fwd_splitkv_kernelI23Flash_fwd_kernel_traitsILi64ELi64ELi128ELi4ELb0ELb0EN7cutlass6half_tE19Flash_kernel_traitsILi64ELi64ELi128ELi4ES3_EELb1ELb0ELb0ELb0ELb1ELb1ELb1ELb0EEEvNS_16Flash_fwd_paramsE:
.text._ZN5flash24flash_fwd_splitkv_kernelI23Flash_fwd_kernel_traitsILi64ELi64ELi128ELi4ELb0ELb0EN7cutlass6half_tE19Flash_kernel_traitsILi64ELi64ELi128ELi4ES3_EELb1ELb0ELb0ELb0ELb1ELb1ELb1ELb0EEEvNS_16Flash_fwd_paramsE:
[----:B------:R-:W-:Y:S02]  /*0000*/  MOV R1, c[0x0][0x28] ;  /* 0x00000a0000017a02 */ /* 0x000fe40000000f00 */
[----:B------:R-:W1:Y:S01]  /*0010*/  I2F.U32.RP R2, c[0x0][0x1c0] ;  /* 0x0000700000027b06 */ /* 0x000e620000209000 */
[----:B------:R-:W2:Y:S01]  /*0020*/  S2R R3, SR_CTAID.Z ;  /* 0x0000000000037919 */ /* 0x000ea20000002700 */
[----:B------:R-:W-:Y:S01]  /*0030*/  IMAD.MOV.U32 R4, RZ, RZ, RZ ;  /* 0x000000ffff047224 */ /* 0x000fe200078e00ff */
[----:B------:R-:W-:Y:S01]  /*0040*/  ISETP.NE.U32.AND P1, PT, RZ, c[0x0][0x1c0], PT ;  /* 0x00007000ff007a0c */ /* 0x000fe20003f25070 */
[----:B------:R-:W-:Y:S01]  /*0050*/  IMAD.MOV.U32 R9, RZ, RZ, -0x1 ;  /* 0xffffffffff097424 */ /* 0x000fe200078e00ff */
[----:B------:R-:W-:-:S03]  /*0060*/  ULDC.64 UR12, c[0x0][0x118] ;  /* 0x00004600000c7ab9 */ /* 0x000fc60000000a00 */
[----:B-1----:R-:W1:Y:S02]  /*0070*/  MUFU.RCP R5, R2 ;  /* 0x0000000200057308 */ /* 0x002e640000001000 */
[----:B-1----:R-:W-:Y:S01]  /*0080*/  IADD3 R5, R5, 0xffffffe, RZ ;  /* 0x0ffffffe05057810 */ /* 0x002fe20007ffe0ff */
[----:B------:R-:W1:Y:S05]  /*0090*/  LDC.U8 R2, c[0x0][0x312] ;  /* 0x0000c480ff027b82 */ /* 0x000e6a0000000000 */
[----:B------:R-:W3:Y:S02]  /*00a0*/  F2I.FTZ.U32.TRUNC.NTZ R5, R5 ;  /* 0x0000000500057305 */ /* 0x000ee4000021f000 */
[----:B---3--:R-:W-:Y:S01]  /*00b0*/  IMAD.MOV R0, RZ, RZ, -R5 ;  /* 0x000000ffff007224 */ /* 0x008fe200078e0a05 */
[----:B-1----:R-:W-:-:S03]  /*00c0*/  ISETP.NE.AND P3, PT, R2, RZ, PT ;  /* 0x000000ff0200720c */ /* 0x002fc60003f65270 */
        /* <DEDUP_REMOVED lines=40> */
.L_x_7015:
[----:B-1-34-:R-:W-:Y:S02]  /*0350*/  MOV R4, c[0x0][0x218] ;  /* 0x0000860000047a02 */ /* 0x01afe40000000f00 */
.L_x_7016:
        /* <DEDUP_REMOVED lines=9> */
[----:B-12--5:R-:W-:-:S03]  /*03f0*/  @P2 IMAD.IADD R6, R5, 0x1, -R8 ;  /* 0x0000000105062824 */ /* 0x026fc600078e0a08 */
        /* <DEDUP_REMOVED lines=15> */
[----:B------:R-:W-:Y:S02]  /*04f0*/  ISETP.GE.AND P0, PT, R7, RZ, PT ;  /* 0x000000ff0700720c */ /* 0x000fe40003f06270 */
[----:B------:R-:W-:Y:S01]  /*0500*/  IADD3 R7, R6, 0x7f, RZ ;  /* 0x0000007f06077810 */ /* 0x000fe20007ffe0ff */
        /* <DEDUP_REMOVED lines=12> */
[----:B------:R-:W-:Y:S01]  /*05d0*/  IADD3 R5, -R27, 0xbf, R78 ;  /* 0x000000bf1b057810 */ /* 0x000fe20007ffe14e */
[----:B------:R-:W1:Y:S03]  /*05e0*/  S2R R4, SR_TID.X ;  /* 0x0000000000047919 */ /* 0x000e660000002100 */
[----:B------:R-:W-:-:S04]  /*05f0*/  IADD3 R5, R5, c[0x0][0x2e8], R6 ;  /* 0x0000ba0005057a10 */ /* 0x000fc80007ffe006 */
[----:B------:R-:W-:-:S03]  /*0600*/  SHF.R.S32.HI R24, RZ, 0x1f, R5 ;  /* 0x0000001fff187819 */ /* 0x000fc60000011405 */
[----:B------:R-:W-:Y:S02]  /*0610*/  @P2 IADD3 R10, R10, 0x1, RZ ;  /* 0x000000010a0a2810 */ /* 0x000fe40007ffe0ff */
[----:B------:R-:W-:-:S03]  /*0620*/  LEA.HI R24, R24, R5, RZ, 0x7 ;  /* 0x0000000518187211 */ /* 0x000fc600078f38ff */
[----:B------:R-:W-:Y:S01]  /*0630*/  IMAD.MOV.U32 R3, RZ, RZ, R10 ;  /* 0x000000ffff037224 */ /* 0x000fe200078e000a */
[----:B------:R-:W-:Y:S02]  /*0640*/  SHF.R.S32.HI R10, RZ, 0x1f, R7 ;  /* 0x0000001fff0a7819 */ /* 0x000fe40000011407 */
[----:B------:R-:W-:Y:S01]  /*0650*/  SHF.R.S32.HI R24, RZ, 0x7, R24 ;  /* 0x00000007ff187819 */ /* 0x000fe20000011418 */
[----:B------:R-:W-:Y:S01]  /*0660*/  @!P0 IMAD.MOV R3, RZ, RZ, -R3 ;  /* 0x000000ffff038224 */ /* 0x000fe200078e0a03 */
[----:B------:R-:W-:Y:S02]  /*0670*/  @!P1 LOP3.LUT R3, RZ, c[0x0][0x10], RZ, 0x33, !PT ;  /* 0x00000400ff039a12 */ /* 0x000fe400078e33ff */
[----:B------:R-:W-:-:S03]  /*0680*/  LEA.HI R10, R10, R7, RZ, 0x7 ;  /* 0x000000070a0a7211 */ /* 0x000fc600078f38ff */
[----:B------:R-:W-:Y:S01]  /*0690*/  IMAD R175, R3, R2, RZ ;  /* 0x0000000203af7224 */ /* 0x000fe200078e02ff */
[----:B------:R-:W-:-:S03]  /*06a0*/  SHF.R.S32.HI R10, RZ, 0x7, R10 ;  /* 0x00000007ff0a7819 */ /* 0x000fc6000001140a */
        /* <DEDUP_REMOVED lines=77> */
.L_x_7017:
        /* <DEDUP_REMOVED lines=30> */
[----:B-----5:R-:W-:Y:S01]  /*0d60*/  IMAD.HI.U32 R3, R11, R2, R10 ;  /* 0x000000020b037227 */ /* 0x020fe200078e000a */
        /* <DEDUP_REMOVED lines=47> */
[----:B------:R-:W-:Y:S02]  /*1060*/  IMAD.MOV.U32 R36, RZ, RZ, R10 ;  /* 0x000000ffff247224 */ /* 0x000fe400078e000a */
        /* <DEDUP_REMOVED lines=14> */
.L_x_7018:
        /* <DEDUP_REMOVED lines=16> */
.L_x_7020:
[----:B------:R-:W-:-:S04]  /*1250*/  IABS R5, c[0x0][0x1c8] ;  /* 0x0000720000057a13 */ /* 0x000fc80000000000 */
[----:B------:R-:W1:Y:S08]  /*1260*/  I2F.RP R7, R5 ;  /* 0x0000000500077306 */ /* 0x000e700000209400 */
[----:B-1----:R-:W1:Y:S02]  /*1270*/  MUFU.RCP R12, R7 ;  /* 0x00000007000c7308 */ /* 0x002e640000001000 */
[----:B-1----:R-:W-:-:S02]  /*1280*/  IADD3 R12, R12, 0xffffffe, RZ ;  /* 0x0ffffffe0c0c7810 */ /* 0x002fc40007ffe0ff */
[----:B------:R-:W-:-:S04]  /*1290*/  LEA R7, R24, 0xffffff80, 0x7 ;  /* 0xffffff8018077811 */ /* 0x000fc800078e38ff */
[----:B------:R-:W1:Y:S01]  /*12a0*/  F2I.FTZ.U32.TRUNC.NTZ R13, R12 ;  /* 0x0000000c000d7305 */ /* 0x000e62000021f000 */
[----:B------:R-:W-:-:S04]  /*12b0*/  IMAD.WIDE.U32 R10, R7, c[0x0][0x198], R10 ;  /* 0x00006600070a7a25 */ /* 0x000fc800078e000a */
        /* <DEDUP_REMOVED lines=9> */
[----:B------:R-:W-:-:S03]  /*1350*/  @P4 IMAD.IADD R2, R8, 0x1, R15 ;  /* 0x0000000108024824 */ /* 0x000fc600078e020f */
[----:B------:R-:W-:Y:S01]  /*1360*/  ISETP.GT.U32.AND P1, PT, R5, R0, PT ;  /* 0x000000000500720c */ /* 0x000fe20003f24070 */
[----:B------:R-:W-:-:S04]  /*1370*/  @P4 IMAD.WIDE.U32 R32, R2, c[0x0][0x1a0], RZ ;  /* 0x0000680002204a25 */ /* 0x000fc800078e00ff */
[----:B------:R-:W-:-:S08]  /*1380*/  @P4 IMAD R2, R2, c[0x0][0x1a4], R33 ;  /* 0x0000690002024a24 */ /* 0x000fd000078e0221 */
        /* <DEDUP_REMOVED lines=29> */
.L_x_7019:
[----:B------:R-:W-:Y:S01]  /*1560*/  ISETP.NE.AND P1, PT, R9, -0x1, PT ;  /* 0xffffffff0900780c */ /* 0x000fe20003f25270 */
[----:B------:R-:W-:Y:S01]  /*1570*/  IMAD.MOV.U32 R101, RZ, RZ, c[0x0][0x198] ;  /* 0x00006600ff657624 */ /* 0x000fe200078e00ff */
[----:B-----5:R-:W-:Y:S01]  /*1580*/  SHF.R.S32.HI R3, RZ, 0x1f, R4 ;  /* 0x0000001fff037819 */ /* 0x020fe20000011404 */
[----:B------:R-:W-:Y:S01]  /*1590*/  IMAD R12, R12, c[0x0][0x1b8], RZ ;  /* 0x00006e000c0c7a24 */ /* 0x000fe200078e02ff */
[----:B------:R-:W-:Y:S02]  /*15a0*/  IADD3 R173, -R78, R27, RZ ;  /* 0x0000001b4ead7210 */ /* 0x000fe40007ffe1ff */
[-C--:B------:R-:W-:Y:S01]  /*15b0*/  LEA.HI R13, R3, R4.reuse, RZ, 0x3 ;  /* 0x00000004030d7211 */ /* 0x080fe200078f18ff */
[----:B------:R-:W-:Y:S01]  /*15c0*/  IMAD R12, R21, c[0x0][0x1bc], R12 ;  /* 0x00006f00150c7a24 */ /* 0x000fe200078e020c */
[----:B------:R-:W-:Y:S02]  /*15d0*/  LEA.HI R16, R3, R4, RZ, 0x6 ;  /* 0x0000000403107211 */ /* 0x000fe400078f30ff */
[----:B------:R-:W-:-:S02]  /*15e0*/  SHF.R.S32.HI R10, RZ, 0x3, R13 ;  /* 0x00000003ff0a7819 */ /* 0x000fc4000001140d */
[----:B------:R-:W-:Y:S01]  /*15f0*/  LOP3.LUT R13, R13, 0xfffffff8, RZ, 0xc0, !PT ;  /* 0xfffffff80d0d7812 */ /* 0x000fe200078ec0ff */
[----:B------:R-:W-:Y:S01]  /*1600*/  @P1 IMAD.WIDE.U32 R22, R9, c[0x0][0x190], RZ ;  /* 0x0000640009161a25 */ /* 0x000fe200078e00ff */
[----:B------:R-:W-:Y:S02]  /*1610*/  @!P1 SHF.R.S32.HI R8, RZ, 0x1f, R181 ;  /* 0x0000001fff089819 */ /* 0x000fe400000114b5 */
[C---:B------:R-:W-:Y:S01]  /*1620*/  IADD3 R25, R10.reuse, 0x10, RZ ;  /* 0x000000100a197810 */ /* 0x040fe20007ffe0ff */
[----:B------:R-:W-:Y:S01]  /*1630*/  @!P1 IMAD.WIDE.U32 R14, R181, c[0x0][0x178], RZ ;  /* 0x00005e00b50e9a25 */ /* 0x000fe200078e00ff */
[----:B------:R-:W-:Y:S02]  /*1640*/  IADD3 R17, R10, 0x30, RZ ;  /* 0x000000300a117810 */ /* 0x000fe40007ffe0ff */
[-C--:B------:R-:W-:Y:S01]  /*1650*/  ISETP.GE.AND P3, PT, R25, R173.reuse, PT ;  /* 0x000000ad1900720c */ /* 0x080fe20003f66270 */
[----:B------:R-:W-:Y:S01]  /*1660*/  @!P1 IMAD R8, R8, c[0x0][0x178], RZ ;  /* 0x00005e0008089a24 */ /* 0x000fe200078e02ff */
[----:B------:R-:W-:Y:S01]  /*1670*/  SHF.R.S32.HI R11, RZ, 0x1f, R10 ;  /* 0x0000001fff0b7819 */ /* 0x000fe2000001140a */
[----:B------:R-:W-:Y:S01]  /*1680*/  @P1 IMAD R9, R9, c[0x0][0x194], R23 ;  /* 0x0000650009091a24 */ /* 0x000fe200078e0217 */
[C---:B------:R-:W-:Y:S01]  /*1690*/  IADD3 R19, R10.reuse, 0x20, RZ ;  /* 0x000000200a137810 */ /* 0x040fe20007ffe0ff */
[----:B------:R-:W-:Y:S01]  /*16a0*/  @!P1 IMAD R8, R181, c[0x0][0x17c], R8 ;  /* 0x00005f00b5089a24 */ /* 0x000fe200078e0208 */
[-C--:B------:R-:W-:Y:S01]  /*16b0*/  ISETP.GE.AND P6, PT, R10, R173.reuse, PT ;  /* 0x000000ad0a00720c */ /* 0x080fe20003fc6270 */
[----:B------:R-:W-:Y:S01]  /*16c0*/  @!P1 IMAD.MOV.U32 R22, RZ, RZ, R14 ;  /* 0x000000ffff169224 */ /* 0x000fe200078e000e */
[----:B------:R-:W-:Y:S01]  /*16d0*/  SHF.R.S32.HI R14, RZ, 0x1f, R28 ;  /* 0x0000001fff0e7819 */ /* 0x000fe2000001141c */
[----:B------:R-:W-:Y:S01]  /*16e0*/  @!P1 IMAD.IADD R9, R15, 0x1, R8 ;  /* 0x000000010f099824 */ /* 0x000fe200078e0208 */
[----:B------:R-:W-:Y:S01]  /*16f0*/  ISETP.GE.AND P2, PT, R19, R173, PT ;  /* 0x000000ad1300720c */ /* 0x000fe20003f46270 */
[----:B------:R-:W-:Y:S01]  /*1700*/  IMAD.IADD R8, R4, 0x1, -R13 ;  /* 0x0000000104087824 */ /* 0x000fe200078e0a0d */
[----:B------:R-:W-:Y:S01]  /*1710*/  IADD3 R178, R24, -0x1, RZ ;  /* 0xffffffff18b27810 */ /* 0x000fe20007ffe0ff */
[----:B------:R-:W-:Y:S01]  /*1720*/  IMAD.SHL.U32 R15, R10, 0x40, RZ ;  /* 0x000000400a0f7824 */ /* 0x000fe200078e00ff */
[----:B------:R-:W-:Y:S01]  /*1730*/  LEA.HI R174, R3, R4, RZ, 0x4 ;  /* 0x0000000403ae7211 */ /* 0x000fe200078f20ff */
[----:B------:R-:W-:Y:S01]  /*1740*/  IMAD.WIDE R34, R35, 0x40, R10 ;  /* 0x0000004023227825 */ /* 0x000fe200078e020a */
[----:B------:R-:W-:-:S02]  /*1750*/  SHF.L.U32 R18, R8, 0x3, RZ ;  /* 0x0000000308127819 */ /* 0x000fc400000006ff */
[----:B------:R-:W-:Y:S01]  /*1760*/  LOP3.LUT R15, R15, 0x1c0, RZ, 0xc0, !PT ;  /* 0x000001c00f0f7812 */ /* 0x000fe200078ec0ff */
[----:B------:R-:W-:Y:S01]  /*1770*/  IMAD.SHL.U32 R16, R16, 0x8, RZ ;  /* 0x0000000810107824 */ /* 0x000fe200078e00ff */
[----:B------:R-:W-:Y:S01]  /*1780*/  IADD3 R32, P5, R18, R32, RZ ;  /* 0x0000002012207210 */ /* 0x000fe20007fbe0ff */
[----:B------:R-:W-:Y:S01]  /*1790*/  IMAD R29, R14, c[0x0][0x1a8], RZ ;  /* 0x00006a000e1d7a24 */ /* 0x000fe200078e02ff */
[----:B------:R-:W-:Y:S01]  /*17a0*/  SHF.R.S32.HI R13, RZ, 0x1f, R18 ;  /* 0x0000001fff0d7819 */ /* 0x000fe20000011412 */
[----:B------:R-:W-:Y:S01]  /*17b0*/  IMAD R125, R11, c[0x0][0x198], RZ ;  /* 0x000066000b7d7a24 */ /* 0x000fe200078e02ff */
[C---:B------:R-:W-:Y:S02]  /*17c0*/  IADD3 R36, P4, R18.reuse, R36, RZ ;  /* 0x0000002412247210 */ /* 0x040fe40007f9e0ff */
[----:B------:R-:W-:Y:S01]  /*17d0*/  IADD3 R22, P1, R18, R22, RZ ;  /* 0x0000001612167210 */ /* 0x000fe20007f3e0ff */
[----:B------:R-:W-:Y:S01]  /*17e0*/  IMAD.X R33, R13, 0x1, R2, P5 ;  /* 0x000000010d217824 */ /* 0x000fe200028e0602 */
[----:B------:R-:W-:Y:S01]  /*17f0*/  LOP3.LUT R18, R15, 0x38, R18, 0xf8, !PT ;  /* 0x000000380f127812 */ /* 0x000fe200078ef812 */
[----:B------:R-:W-:Y:S01]  /*1800*/  IMAD.X R37, R13, 0x1, R0, P4 ;  /* 0x000000010d257824 */ /* 0x000fe200020e0600 */
[----:B------:R-:W-:Y:S01]  /*1810*/  ISETP.GE.AND P5, PT, R17, R173, PT ;  /* 0x000000ad1100720c */ /* 0x000fe20003fa6270 */
[----:B------:R-:W-:Y:S01]  /*1820*/  @!P6 IMAD R2, R35, c[0x0][0x190], RZ ;  /* 0x000064002302ea24 */ /* 0x000fe200078e02ff */
[----:B------:R-:W-:Y:S01]  /*1830*/  SHF.R.U32.HI R15, RZ, 0x3, R15 ;  /* 0x00000003ff0f7819 */ /* 0x000fe2000001160f */
[----:B------:R-:W-:Y:S01]  /*1840*/  IMAD.WIDE.U32 R36, R10, c[0x0][0x198], R36 ;  /* 0x000066000a247a25 */ /* 0x000fe200078e0024 */
[----:B------:R-:W-:-:S02]  /*1850*/  IADD3.X R23, R13, R9, RZ, P1, !PT ;  /* 0x000000090d177210 */ /* 0x000fc40000ffe4ff */
[----:B------:R-:W-:Y:S01]  /*1860*/  LOP3.LUT R15, R18, R15, RZ, 0x3c, !PT ;  /* 0x0000000f120f7212 */ /* 0x000fe200078e3cff */
[C---:B------:R-:W-:Y:S01]  /*1870*/  @!P6 IMAD R2, R34.reuse, c[0x0][0x194], R2 ;  /* 0x000065002202ea24 */ /* 0x040fe200078e0202 */
[----:B------:R-:W-:Y:S01]  /*1880*/  @!P3 IADD3 R30, P1, R34, 0x10, RZ ;  /* 0x00000010221eb810 */ /* 0x000fe20007f3e0ff */
[----:B------:R-:W-:Y:S01]  /*1890*/  IMAD R125, R10, c[0x0][0x19c], R125 ;  /* 0x000067000a7d7a24 */ /* 0x000fe200078e027d */
[----:B------:R-:W-:Y:S01]  /*18a0*/  LOP3.LUT R179, R15, 0xfffffe00, R16, 0xf8, !PT ;  /* 0xfffffe000fb37812 */ /* 0x000fe200078ef810 */
[----:B------:R-:W-:Y:S01]  /*18b0*/  IMAD R15, R28, c[0x0][0x1ac], R29 ;  /* 0x00006b001c0f7a24 */ /* 0x000fe200078e021d */
[----:B------:R-:W-:Y:S01]  /*18c0*/  @!P2 IADD3 R13, P4, R34, 0x20, RZ ;  /* 0x00000020220da810 */ /* 0x000fe20007f9e0ff */
[----:B------:R-:W-:Y:S01]  /*18d0*/  IMAD.WIDE.U32 R28, R28, c[0x0][0x1a8], R22 ;  /* 0x00006a001c1c7a25 */ /* 0x000fe200078e0016 */
[----:B------:R-:W-:Y:S02]  /*18e0*/  MOV R124, R36 ;  /* 0x00000024007c7202 */ /* 0x000fe40000000f00 */
[----:B------:R-:W-:Y:S01]  /*18f0*/  @!P2 IADD3.X R18, RZ, R35, RZ, P4, !PT ;  /* 0x00000023ff12a210 */ /* 0x000fe200027fe4ff */
[----:B------:R-:W-:Y:S01]  /*1900*/  @!P3 IMAD.X R9, RZ, RZ, R35, P1 ;  /* 0x000000ffff09b224 */ /* 0x000fe200008e0623 */
[----:B------:R-:W-:Y:S01]  /*1910*/  @!P5 IADD3 R0, P1, R34, 0x30, RZ ;  /* 0x000000302200d810 */ /* 0x000fe20007f3e0ff */
[----:B------:R-:W-:Y:S01]  /*1920*/  IMAD.IADD R29, R29, 0x1, R15 ;  /* 0x000000011d1d7824 */ /* 0x000fe200078e020f */
[----:B------:R-:W-:Y:S01]  /*1930*/  IADD3 R16, P4, R10, R7, RZ ;  /* 0x000000070a107210 */ /* 0x000fe20007f9e0ff */
[----:B------:R-:W-:Y:S01]  /*1940*/  @!P3 IMAD R9, R9, c[0x0][0x190], RZ ;  /* 0x000064000909ba24 */ /* 0x000fe200078e02ff */
[----:B------:R-:W-:Y:S01]  /*1950*/  SHF.L.U32 R7, R178, 0x7, RZ ;  /* 0x00000007b2077819 */ /* 0x000fe200000006ff */
[----:B------:R-:W-:Y:S01]  /*1960*/  @!P5 IMAD.X R15, RZ, RZ, R35, P1 ;  /* 0x000000ffff0fd224 */ /* 0x000fe200008e0623 */
[----:B------:R-:W-:Y:S01]  /*1970*/  IADD3.X R14, R11, R5, RZ, P4, !PT ;  /* 0x000000050b0e7210 */ /* 0x000fe200027fe4ff */
[----:B------:R-:W-:Y:S01]  /*1980*/  @!P6 IMAD.WIDE.U32 R34, R34, c[0x0][0x190], R28 ;  /* 0x000064002222ea25 */ /* 0x000fe200078e001c */
[----:B------:R-:W-:-:S02]  /*1990*/  SHF.L.U32 R179, R179, 0x1, RZ ;  /* 0x00000001b3b37819 */ /* 0x000fc400000006ff */
[----:B------:R-:W-:Y:S01]  /*19a0*/  IADD3 R11, R10, 0x60, RZ ;  /* 0x000000600a0b7810 */ /* 0x000fe20007ffe0ff */
[----:B------:R-:W-:Y:S01]  /*19b0*/  @!P3 IMAD.MOV.U32 R22, RZ, RZ, R28 ;  /* 0x000000ffff16b224 */ /* 0x000fe200078e001c */
[----:B------:R-:W-:Y:S01]  /*19c0*/  LEA.HI R76, R3, R4, RZ, 0x5 ;  /* 0x00000004034c7211 */ /* 0x000fe200078f28ff */
[----:B------:R-:W-:Y:S01]  /*19d0*/  @!P3 IMAD.MOV.U32 R23, RZ, RZ, R29 ;  /* 0x000000ffff17b224 */ /* 0x000fe200078e001d */
[----:B------:R-:W-:Y:S01]  /*19e0*/  SHF.L.U32 R128, R4, 0x1, RZ ;  /* 0x0000000104807819 */ /* 0x000fe200000006ff */
[C---:B------:R-:W-:Y:S01]  /*19f0*/  @!P3 IMAD R9, R30.reuse, c[0x0][0x194], R9 ;  /* 0x000065001e09ba24 */ /* 0x040fe200078e0209 */
[----:B------:R-:W-:Y:S01]  /*1a00*/  SHF.R.S32.HI R26, RZ, 0x5, R76 ;  /* 0x00000005ff1a7819 */ /* 0x000fe2000001144c */
[----:B------:R-:W-:Y:S01]  /*1a10*/  @!P3 IMAD.WIDE.U32 R30, R30, c[0x0][0x190], R22 ;  /* 0x000064001e1eba25 */ /* 0x000fe200078e0016 */
[----:B------:R-:W-:Y:S02]  /*1a20*/  @!P6 LEA R22, P1, R34, c[0x0][0x160], 0x1 ;  /* 0x000058002216ea11 */ /* 0x000fe400078208ff */
[----:B------:R-:W-:Y:S01]  /*1a30*/  LOP3.LUT R128, R128, 0x6, RZ, 0xc0, !PT ;  /* 0x0000000680807812 */ /* 0x000fe200078ec0ff */
[----:B------:R-:W-:-:S02]  /*1a40*/  @!P6 IMAD.IADD R2, R35, 0x1, R2 ;  /* 0x000000012302e824 */ /* 0x000fc400078e0202 */
[----:B------:R-:W-:Y:S02]  /*1a50*/  @!P2 IMAD R18, R18, c[0x0][0x190], RZ ;  /* 0x000064001212aa24 */ /* 0x000fe400078e02ff */
[----:B------:R-:W-:Y:S01]  /*1a60*/  @!P2 IMAD.MOV.U32 R35, RZ, RZ, R29 ;  /* 0x000000ffff23a224 */ /* 0x000fe200078e001d */
[----:B------:R-:W-:Y:S01]  /*1a70*/  @!P6 LEA.HI.X R23, R34, c[0x0][0x164], R2, 0x1, P1 ;  /* 0x000059002217ea11 */ /* 0x000fe200008f0c02 */
[----:B------:R-:W-:Y:S01]  /*1a80*/  @!P3 IMAD.IADD R9, R31, 0x1, R9 ;  /* 0x000000011f09b824 */ /* 0x000fe200078e0209 */
[----:B------:R-:W-:Y:S01]  /*1a90*/  @!P2 MOV R34, R28 ;  /* 0x0000001c0022a202 */ /* 0x000fe20000000f00 */
[----:B------:R-:W-:Y:S01]  /*1aa0*/  @!P2 IMAD R5, R13, c[0x0][0x194], R18 ;  /* 0x000065000d05aa24 */ /* 0x000fe200078e0212 */
[----:B------:R-:W-:Y:S01]  /*1ab0*/  @!P3 LEA R36, P1, R30, c[0x0][0x160], 0x1 ;  /* 0x000058001e24ba11 */ /* 0x000fe200078208ff */
[----:B------:R-:W-:Y:S01]  /*1ac0*/  @!P5 IMAD R15, R15, c[0x0][0x190], RZ ;  /* 0x000064000f0fda24 */ /* 0x000fe200078e02ff */
[----:B------:R-:W-:Y:S01]  /*1ad0*/  @!PT LDS RZ, [RZ] ;  /* 0x00000000fffff984 */ /* 0x000fe20000000800 */
[----:B------:R-:W-:Y:S01]  /*1ae0*/  @!PT LDS RZ, [RZ] ;  /* 0x00000000fffff984 */ /* 0x000fe20000000800 */
[----:B------:R-:W-:Y:S01]  /*1af0*/  @!PT LDS RZ, [RZ] ;  /* 0x00000000fffff984 */ /* 0x000fe20000000800 */
[----:B------:R1:W-:Y:S01]  /*1b00*/  @!P6 LDGSTS.E.BYPASS.LTC128B.128 [R179], [R22.64] ;  /* 0x0000000016b3efae */ /* 0x0003e2000b901d4c */
[----:B------:R-:W-:Y:S01]  /*1b10*/  @!P2 IMAD.WIDE.U32 R34, R13, c[0x0][0x190], R34 ;  /* 0x000064000d22aa25 */ /* 0x000fe200078e0022 */
[----:B------:R-:W-:-:S03]  /*1b20*/  IADD3 R13, R10, 0x50, RZ ;  /* 0x000000500a0d7810 */ /* 0x000fc60007ffe0ff */
[----:B------:R-:W-:Y:S01]  /*1b30*/  IMAD.IADD R125, R37, 0x1, R125 ;  /* 0x00000001257d7824 */ /* 0x000fe200078e027d */
[----:B------:R-:W-:Y:S01]  /*1b40*/  @!P3 LEA.HI.X R37, R30, c[0x0][0x164], R9, 0x1, P1 ;  /* 0x000059001e25ba11 */ /* 0x000fe200008f0c09 */
[----:B------:R-:W-:Y:S01]  /*1b50*/  IMAD.IADD R2, R6, 0x1, -R7 ;  /* 0x0000000106027824 */ /* 0x000fe200078e0a07 */
[----:B------:R-:W-:Y:S01]  /*1b60*/  @!P2 LEA R30, P1, R34, c[0x0][0x160], 0x1 ;  /* 0x00005800221eaa11 */ /* 0x000fe200078208ff */
[----:B------:R-:W-:Y:S02]  /*1b70*/  @!P2 IMAD.IADD R9, R35, 0x1, R5 ;  /* 0x000000012309a824 */ /* 0x000fe400078e0205 */
[C---:B------:R-:W-:Y:S01]  /*1b80*/  @!P5 IMAD R5, R0.reuse, c[0x0][0x194], R15 ;  /* 0x000065000005da24 */ /* 0x040fe200078e020f */
[-C--:B------:R-:W-:Y:S01]  /*1b90*/  ISETP.GE.AND P4, PT, R25, R2.reuse, PT ;  /* 0x000000021900720c */ /* 0x080fe20003f86270 */
[----:B------:R-:W-:Y:S01]  /*1ba0*/  @!P5 IMAD.WIDE.U32 R28, R0, c[0x0][0x190], R28 ;  /* 0x00006400001cda25 */ /* 0x000fe200078e001c */
[----:B------:R-:W-:Y:S01]  /*1bb0*/  @!P2 LEA.HI.X R31, R34, c[0x0][0x164], R9, 0x1, P1 ;  /* 0x00005900221faa11 */ /* 0x000fe200008f0c09 */
[----:B------:R2:W-:Y:S01]  /*1bc0*/  @!P3 LDGSTS.E.BYPASS.LTC128B.128 [R179+0x800], [R36.64] ;  /* 0x0080000024b3bfae */ /* 0x0005e2000b901d4c */
[-C--:B------:R-:W-:Y:S01]  /*1bd0*/  ISETP.GE.AND P3, PT, R19, R2.reuse, PT ;  /* 0x000000021300720c */ /* 0x080fe20003f66270 */
[----:B------:R-:W-:Y:S01]  /*1be0*/  IMAD.MOV.U32 R0, RZ, RZ, c[0x0][0x19c] ;  /* 0x00006700ff007624 */ /* 0x000fe200078e00ff */
[----:B------:R-:W-:Y:S01]  /*1bf0*/  @!P5 IADD3 R9, R29, R5, RZ ;  /* 0x000000051d09d210 */ /* 0x000fe20007ffe0ff */
[----:B------:R3:W-:Y:S01]  /*1c00*/  @!P2 LDGSTS.E.BYPASS.LTC128B.128 [R179+0x1000], [R30.64] ;  /* 0x010000001eb3afae */ /* 0x0007e2000b901d4c */
[----:B------:R-:W-:Y:S01]  /*1c10*/  @!P5 LEA R40, P6, R28, c[0x0][0x160], 0x1 ;  /* 0x000058001c28da11 */ /* 0x000fe200078c08ff */
[----:B------:R-:W-:Y:S01]  /*1c20*/  IMAD.SHL.U32 R20, R0, 0x20, RZ ;  /* 0x0000002000147824 */ /* 0x000fe200078e00ff */
[----:B------:R-:W-:Y:S01]  /*1c30*/  ISETP.GE.AND P2, PT, R17, R2, PT ;  /* 0x000000021100720c */ /* 0x000fe20003f46270 */
[----:B------:R-:W-:Y:S01]  /*1c40*/  IMAD.WIDE.U32 R32, R21, c[0x0][0x1b8], R32 ;  /* 0x00006e0015207a25 */ /* 0x000fe200078e0020 */
[----:B------:R-:W-:-:S02]  /*1c50*/  @!P5 LEA.HI.X R41, R28, c[0x0][0x164], R9, 0x1, P6 ;  /* 0x000059001c29da11 */ /* 0x000fc400030f0c09 */
[C---:B------:R-:W-:Y:S01]  /*1c60*/  ISETP.GE.AND P6, PT, R10.reuse, R2, PT ;  /* 0x000000020a00720c */ /* 0x040fe20003fc6270 */
[C---:B-1----:R-:W-:Y:S01]  /*1c70*/  IMAD.WIDE.U32 R22, R101.reuse, 0x20, RZ ;  /* 0x0000002065167825 */ /* 0x042fe200078e00ff */
[----:B------:R-:W-:Y:S01]  /*1c80*/  @!P4 LEA R5, P1, R101, R124, 0x4 ;  /* 0x0000007c6505c211 */ /* 0x000fe200078220ff */
[----:B------:R1:W-:Y:S01]  /*1c90*/  @!P5 LDGSTS.E.BYPASS.LTC128B.128 [R179+0x1800], [R40.64] ;  /* 0x0180000028b3dfae */ /* 0x0003e2000b901d4c */
[----:B------:R-:W-:Y:S01]  /*1ca0*/  IADD3 R15, R10, 0x40, RZ ;  /* 0x000000400a0f7810 */ /* 0x000fe20007ffe0ff */
[----:B------:R-:W-:Y:S01]  /*1cb0*/  IMAD.IADD R33, R33, 0x1, R12 ;  /* 0x0000000121217824 */ /* 0x000fe200078e020c */
[----:B------:R-:W-:Y:S02]  /*1cc0*/  @!P4 LEA.HI.X R18, R101, R125, R0, 0x4, P1 ;  /* 0x0000007d6512c211 */ /* 0x000fe400008f2400 */
[----:B------:R-:W-:Y:S01]  /*1cd0*/  @!P4 LEA R38, P1, R5, c[0x0][0x168], 0x1 ;  /* 0x00005a000526ca11 */ /* 0x000fe200078208ff */
[----:B------:R-:W-:Y:S01]  /*1ce0*/  IMAD.WIDE.U32 R32, R16, c[0x0][0x1a0], R32 ;  /* 0x0000680010207a25 */ /* 0x000fe200078e0020 */
[----:B------:R-:W-:-:S02]  /*1cf0*/  IADD3 R9, R10, 0x70, RZ ;  /* 0x000000700a097810 */ /* 0x000fc40007ffe0ff */
[----:B------:R-:W-:Y:S02]  /*1d00*/  @!P4 LEA.HI.X R39, R5, c[0x0][0x16c], R18, 0x1, P1 ;  /* 0x00005b000527ca11 */ /* 0x000fe400008f0c12 */
[C---:B------:R-:W-:Y:S02]  /*1d10*/  @!P6 LEA R28, P5, R124.reuse, c[0x0][0x168], 0x1 ;  /* 0x00005a007c1cea11 */ /* 0x040fe400078a08ff */
[C---:B------:R-:W-:Y:S02]  /*1d20*/  @!P3 IADD3 R18, P1, R124.reuse, R22, RZ ;  /* 0x000000167c12b210 */ /* 0x040fe40007f3e0ff */
[--C-:B------:R-:W-:Y:S02]  /*1d30*/  @!P6 LEA.HI.X R29, R124, c[0x0][0x16c], R125.reuse, 0x1, P5 ;  /* 0x00005b007c1dea11 */ /* 0x100fe400028f0c7d */
[----:B------:R-:W-:Y:S01]  /*1d40*/  @!P3 IADD3.X R5, R125, R23, R20, P1, !PT ;  /* 0x000000177d05b210 */ /* 0x000fe20000ffe414 */
[----:B------:R-:W-:Y:S01]  /*1d50*/  @!P2 IMAD.WIDE.U32 R22, R101, 0x30, R124 ;  /* 0x000000306516a825 */ /* 0x000fe200078e007c */
[----:B------:R-:W-:Y:S01]  /*1d60*/  @!P3 LEA R34, P1, R18, c[0x0][0x168], 0x1 ;  /* 0x00005a001222ba11 */ /* 0x000fe200078208ff */
[----:B------:R4:W-:Y:S01]  /*1d70*/  @!P6 LDGSTS.E.BYPASS.LTC128B.128 [R179+0x2000], [R28.64] ;  /* 0x020000001cb3efae */ /* 0x0009e2000b901d4c */
[----:B------:R-:W-:-:S02]  /*1d80*/  ISETP.GE.AND P6, PT, R15, R2, PT ;  /* 0x000000020f00720c */ /* 0x000fc40003fc6270 */
[----:B------:R-:W-:Y:S01]  /*1d90*/  @!P3 LEA.HI.X R35, R18, c[0x0][0x16c], R5, 0x1, P1 ;  /* 0x00005b001223ba11 */ /* 0x000fe200008f0c05 */
[----:B------:R-:W-:Y:S01]  /*1da0*/  @!P2 IMAD R5, R0, 0x30, RZ ;  /* 0x000000300005a824 */ /* 0x000fe200078e02ff */
[-C--:B------:R-:W-:Y:S01]  /*1db0*/  ISETP.GE.AND P5, PT, R13, R2.reuse, PT ;  /* 0x000000020d00720c */ /* 0x080fe20003fa6270 */
[----:B------:R1:W-:Y:S01]  /*1dc0*/  @!P4 LDGSTS.E.BYPASS.LTC128B.128 [R179+0x2800], [R38.64] ;  /* 0x0280000026b3cfae */ /* 0x0003e2000b901d4c */
[C---:B---3--:R-:W-:Y:S01]  /*1dd0*/  @!P2 LEA R30, P1, R22.reuse, c[0x0][0x168], 0x1 ;  /* 0x00005a00161eaa11 */ /* 0x048fe200078208ff */
[----:B------:R-:W-:Y:S01]  /*1de0*/  @!P2 IMAD.IADD R5, R23, 0x1, R5 ;  /* 0x000000011705a824 */ /* 0x000fe200078e0205 */
[-C--:B------:R-:W-:Y:S01]  /*1df0*/  ISETP.GE.AND P4, PT, R11, R2.reuse, PT ;  /* 0x000000020b00720c */ /* 0x080fe20003f86270 */
[----:B------:R3:W-:Y:S01]  /*1e00*/  @!P3 LDGSTS.E.BYPASS.LTC128B.128 [R179+0x3000], [R34.64] ;  /* 0x0300000022b3bfae */ /* 0x0007e2000b901d4c */
[----:B------:R-:W-:Y:S02]  /*1e10*/  ISETP.GE.AND P3, PT, R9, R2, PT ;  /* 0x000000020900720c */ /* 0x000fe40003f66270 */
[----:B------:R-:W-:-:S02]  /*1e20*/  @!P2 LEA.HI.X R31, R22, c[0x0][0x16c], R5, 0x1, P1 ;  /* 0x00005b00161faa11 */ /* 0x000fc400008f0c05 */
[C---:B------:R-:W-:Y:S02]  /*1e30*/  @!P6 LEA R23, P1, R101.reuse, R124, 0x6 ;  /* 0x0000007c6517e211 */ /* 0x040fe400078230ff */
[----:B------:R-:W-:Y:S01]  /*1e40*/  SHF.L.U32 R12, R8, 0x6, RZ ;  /* 0x00000006080c7819 */ /* 0x000fe200000006ff */
[----:B------:R-:W-:Y:S01]  /*1e50*/  @!P5 IMAD R5, R0, 0x50, RZ ;  /* 0x000000500005d824 */ /* 0x000fe200078e02ff */
[----:B------:R-:W-:Y:S01]  /*1e60*/  @!P6 LEA.HI.X R18, R101, R125, R0, 0x6, P1 ;  /* 0x0000007d6512e211 */ /* 0x000fe200008f3400 */
[----:B------:R1:W-:Y:S01]  /*1e70*/  @!P2 LDGSTS.E.BYPASS.LTC128B.128 [R179+0x3800], [R30.64] ;  /* 0x038000001eb3afae */ /* 0x0003e2000b901d4c */
[C---:B------:R-:W-:Y:S02]  /*1e80*/  @!P6 LEA R22, P1, R23.reuse, c[0x0][0x168], 0x1 ;  /* 0x00005a001716ea11 */ /* 0x040fe400078208ff */
[----:B------:R-:W-:Y:S02]  /*1e90*/  LOP3.LUT R12, R12, 0x1c0, RZ, 0xc0, !PT ;  /* 0x000001c00c0c7812 */ /* 0x000fe400078ec0ff */
[----:B------:R-:W-:Y:S01]  /*1ea0*/  @!P6 LEA.HI.X R23, R23, c[0x0][0x16c], R18, 0x1, P1 ;  /* 0x00005b001717ea11 */ /* 0x000fe200008f0c12 */
[----:B----4-:R-:W-:-:S04]  /*1eb0*/  @!P5 IMAD.WIDE.U32 R28, R101, 0x50, R124 ;  /* 0x00000050651cd825 */ /* 0x010fc800078e007c */
[----:B------:R4:W-:Y:S01]  /*1ec0*/  @!P6 LDGSTS.E.BYPASS.LTC128B.128 [R179+0x4000], [R22.64] ;  /* 0x0400000016b3efae */ /* 0x0009e2000b901d4c */
[----:B------:R-:W-:Y:S02]  /*1ed0*/  ISETP.GE.AND P6, PT, R17, R2, PT ;  /* 0x000000021100720c */ /* 0x000fe40003fc6270 */
[----:B------:R-:W-:Y:S02]  /*1ee0*/  @!P5 IADD3 R5, R29, R5, RZ ;  /* 0x000000051d05d210 */ /* 0x000fe40007ffe0ff */
[----:B------:R-:W-:Y:S01]  /*1ef0*/  @!P5 LEA R20, P1, R28, c[0x0][0x168], 0x1 ;  /* 0x00005a001c14da11 */ /* 0x000fe200078208ff */
[----:B---3--:R-:W-:-:S03]  /*1f00*/  @!P4 IMAD.WIDE.U32 R34, R101, 0x60, R124 ;  /* 0x000000606522c825 */ /* 0x008fc600078e007c */
[----:B------:R-:W-:Y:S01]  /*1f10*/  @!P5 LEA.HI.X R21, R28, c[0x0][0x16c], R5, 0x1, P1 ;  /* 0x00005b001c15da11 */ /* 0x000fe200008f0c05 */
[----:B------:R-:W-:Y:S01]  /*1f20*/  @!P4 IMAD R5, R0, 0x60, RZ ;  /* 0x000000600005c824 */ /* 0x000fe200078e02ff */
[----:B--2---:R-:W-:Y:S01]  /*1f30*/  @!P4 LEA R36, P2, R34, c[0x0][0x168], 0x1 ;  /* 0x00005a002224ca11 */ /* 0x004fe200078408ff */
[----:B------:R-:W-:Y:S02]  /*1f40*/  @!P3 IMAD R0, R0, 0x70, RZ ;  /* 0x000000700000b824 */ /* 0x000fe400078e02ff */
[----:B------:R2:W-:Y:S01]  /*1f50*/  @!P5 LDGSTS.E.BYPASS.LTC128B.128 [R179+0x4800], [R20.64] ;  /* 0x0480000014b3dfae */ /* 0x0005e2000b901d4c */
[----:B------:R-:W-:Y:S01]  /*1f60*/  @!P3 IMAD.WIDE.U32 R28, R101, 0x70, R124 ;  /* 0x00000070651cb825 */ /* 0x000fe200078e007c */
[----:B------:R-:W-:Y:S02]  /*1f70*/  ISETP.GE.AND P5, PT, R15, R2, PT ;  /* 0x000000020f00720c */ /* 0x000fe40003fa6270 */
[----:B------:R-:W-:Y:S01]  /*1f80*/  LOP3.LUT R15, R174, 0xfffffff0, RZ, 0xc0, !PT ;  /* 0xfffffff0ae0f7812 */ /* 0x000fe200078ec0ff */
[----:B------:R-:W-:Y:S01]  /*1f90*/  @!P4 IMAD.IADD R5, R35, 0x1, R5 ;  /* 0x000000012305c824 */ /* 0x000fe200078e0205 */
[----:B------:R-:W-:-:S02]  /*1fa0*/  @!P3 IADD3 R0, R29, R0, RZ ;  /* 0x000000001d00b210 */ /* 0x000fc40007ffe0ff */
[----:B-1----:R-:W-:Y:S02]  /*1fb0*/  @!P3 LEA R38, P1, R28, c[0x0][0x168], 0x1 ;  /* 0x00005a001c26ba11 */ /* 0x002fe400078208ff */
[----:B------:R-:W-:Y:S01]  /*1fc0*/  @!P4 LEA.HI.X R37, R34, c[0x0][0x16c], R5, 0x1, P2 ;  /* 0x00005b002225ca11 */ /* 0x000fe200010f0c05 */
[----:B------:R-:W-:Y:S01]  /*1fd0*/  IMAD R5, R14, c[0x0][0x1a0], RZ ;  /* 0x000068000e057a24 */ /* 0x000fe200078e02ff */
[----:B------:R-:W-:Y:S02]  /*1fe0*/  @!P3 LEA.HI.X R39, R28, c[0x0][0x16c], R0, 0x1, P1 ;  /* 0x00005b001c27ba11 */ /* 0x000fe400008f0c00 */
[-C--:B------:R-:W-:Y:S01]  /*1ff0*/  ISETP.GE.AND P2, PT, R25, R2.reuse, PT ;  /* 0x000000021900720c */ /* 0x080fe20003f46270 */
[----:B------:R1:W-:Y:S01]  /*2000*/  @!P4 LDGSTS.E.BYPASS.LTC128B.128 [R179+0x5000], [R36.64] ;  /* 0x0500000024b3cfae */ /* 0x0003e2000b901d4c */
[----:B------:R-:W-:Y:S01]  /*2010*/  IMAD R177, R16, c[0x0][0x1a4], R5 ;  /* 0x0000690010b17a24 */ /* 0x000fe200078e0205 */
[-C--:B------:R-:W-:Y:S01]  /*2020*/  ISETP.GE.AND P4, PT, R10, R2.reuse, PT ;  /* 0x000000020a00720c */ /* 0x080fe20003f86270 */
[----:B------:R-:W-:Y:S01]  /*2030*/  IMAD.MOV.U32 R5, RZ, RZ, 0x20 ;  /* 0x00000020ff057424 */ /* 0x000fe200078e00ff */
[----:B------:R1:W-:Y:S01]  /*2040*/  @!P3 LDGSTS.E.BYPASS.LTC128B.128 [R179+0x5800], [R38.64] ;  /* 0x0580000026b3bfae */ /* 0x0003e2000b901d4c */
[----:B------:R-:W-:Y:S01]  /*2050*/  ISETP.GE.AND P1, PT, R19, R2, PT ;  /* 0x000000021300720c */ /* 0x000fe20003f26270 */
[----:B------:R-:W-:Y:S01]  /*2060*/  IMAD.IADD R177, R33, 0x1, R177 ;  /* 0x0000000121b17824 */ /* 0x000fe200078e02b1 */
[C---:B------:R-:W-:Y:S01]  /*2070*/  LEA R176, P3, R32.reuse, c[0x0][0x170], 0x1 ;  /* 0x00005c0020b07a11 */ /* 0x040fe200078608ff */
[----:B------:R-:W0:Y:S01]  /*2080*/  LDGDEPBAR ;  /* 0x00000000000079af */ /* 0x000e220000000000 */
[----:B------:R-:W-:Y:S01]  /*2090*/  IMAD R0, R5, c[0x0][0x1a4], RZ ;  /* 0x0000690005007a24 */ /* 0x000fe200078e02ff */
[----:B------:R-:W-:Y:S01]  /*20a0*/  IADD3 R180, -R15, R4, RZ ;  /* 0x000000040fb47210 */ /* 0x000fe20007ffe1ff */
[----:B--2---:R-:W-:Y:S01]  /*20b0*/  IMAD.WIDE.U32 R20, R5, c[0x0][0x1a0], RZ ;  /* 0x0000680005147a25 */ /* 0x004fe200078e00ff */
[----:B------:R-:W-:-:S02]  /*20c0*/  LEA.HI.X R177, R32, c[0x0][0x174], R177, 0x1, P3 ;  /* 0x00005d0020b17a11 */ /* 0x000fc400018f0cb1 */
[----:B------:R-:W-:Y:S02]  /*20d0*/  SHF.R.S32.HI R15, RZ, 0x1f, R180 ;  /* 0x0000001fff0f7819 */ /* 0x000fe400000114b4 */
[----:B------:R-:W-:Y:S02]  /*20e0*/  @!P2 IADD3 R16, P3, R176, R20, RZ ;  /* 0x00000014b010a210 */ /* 0x000fe40007f7e0ff */
[----:B------:R-:W-:Y:S02]  /*20f0*/  SHF.R.S32.HI R174, RZ, 0x4, R174 ;  /* 0x00000004ffae7819 */ /* 0x000fe400000114ae */
[----:B------:R-:W-:Y:S01]  /*2100*/  @!P2 IADD3.X R17, R177, R21, R0, P3, !PT ;  /* 0x00000015b111a210 */ /* 0x000fe20001ffe400 */
[----:B------:R-:W-:Y:S01]  /*2110*/  @!P1 IMAD.MOV.U32 R0, RZ, RZ, c[0x0][0x1a4] ;  /* 0x00006900ff009624 */ /* 0x000fe200078e00ff */
[----:B------:R-:W-:Y:S01]  /*2120*/  ISETP.GE.AND P3, PT, R11, R2, PT ;  /* 0x000000020b00720c */ /* 0x000fe20003f66270 */
[----:B------:R-:W-:Y:S01]  /*2130*/  IMAD.SHL.U32 R11, R10, 0x8, RZ ;  /* 0x000000080a0b7824 */ /* 0x000fe200078e00ff */
[----:B------:R-:W-:-:S02]  /*2140*/  LEA.HI R10, R15, R180, RZ, 0x3 ;  /* 0x000000b40f0a7211 */ /* 0x000fc400078f18ff */
[----:B------:R-:W-:Y:S02]  /*2150*/  LEA.HI R14, R174, R174, RZ, 0x1 ;  /* 0x000000aeae0e7211 */ /* 0x000fe400078f08ff */
[----:B------:R-:W-:Y:S02]  /*2160*/  LOP3.LUT R15, R10, 0xfffffff8, RZ, 0xc0, !PT ;  /* 0xfffffff80a0f7812 */ /* 0x000fe400078ec0ff */
[----:B------:R-:W-:Y:S01]  /*2170*/  LOP3.LUT R171, R14, 0xfffffffe, RZ, 0xc0, !PT ;  /* 0xfffffffe0eab7812 */ /* 0x000fe200078ec0ff */
[----:B------:R-:W-:-:S04]  /*2180*/  DEPBAR.LE SB0, 0x0 ;  /* 0x000080000000791a */ /* 0x000fc80000000000 */
[----:B------:R-:W-:Y:S01]  /*2190*/  BAR.SYNC.DEFER_BLOCKING 0x0 ;  /* 0x0000000000007b1d */ /* 0x000fe20000010000 */
[----:B------:R-:W-:Y:S01]  /*21a0*/  LOP3.LUT R11, R12, 0x8, R11, 0xf8, !PT ;  /* 0x000000080c0b7812 */ /* 0x000fe200078ef80b */
[----:B------:R-:W-:Y:S01]  /*21b0*/  @!P5 IMAD.MOV.U32 R14, RZ, RZ, c[0x0][0x1a4] ;  /* 0x00006900ff0ed624 */ /* 0x000fe200078e00ff */
[----:B------:R-:W-:Y:S02]  /*21c0*/  IADD3 R171, R174, -R171, RZ ;  /* 0x800000abaeab7210 */ /* 0x000fe40007ffe0ff */
[----:B------:R-:W-:Y:S02]  /*21d0*/  @!P6 MOV R28, c[0x0][0x1a0] ;  /* 0x00006800001cea02 */ /* 0x000fe40000000f00 */
[----:B------:R-:W-:-:S03]  /*21e0*/  SHF.L.U32 R25, R10, 0x6, RZ ;  /* 0x000000060a197819 */ /* 0x000fc600000006ff */
[----:B------:R-:W-:Y:S01]  /*21f0*/  @!P6 IMAD.WIDE.U32 R28, R28, 0x60, R176 ;  /* 0x000000601c1ce825 */ /* 0x000fe200078e00b0 */
[----:B------:R-:W-:-:S04]  /*2200*/  LOP3.LUT R25, R25, 0xfffffe00, RZ, 0xc0, !PT ;  /* 0xfffffe0019197812 */ /* 0x000fc800078ec0ff */
[----:B------:R-:W-:Y:S01]  /*2210*/  LEA R3, R26, R25, 0xa ;  /* 0x000000191a037211 */ /* 0x000fe200078e50ff */
        /* <DEDUP_REMOVED lines=17> */
[----:B------:R-:W-:Y:S01]  /*2330*/  @!P4 IMAD.MOV.U32 R20, RZ, RZ, c[0x0][0x1a0] ;  /* 0x00006800ff14c624 */ /* 0x000fe200078e00ff */
[----:B------:R-:W-:Y:S01]  /*2340*/  @!P5 MOV R9, c[0x0][0x1a0] ;  /* 0x000068000009da02 */ /* 0x000fe20000000f00 */
[----:B------:R-:W-:Y:S01]  /*2350*/  @!PT LDS RZ, [RZ] ;  /* 0x00000000fffff984 */ /* 0x000fe20000000800 */
[----:B------:R-:W-:Y:S01]  /*2360*/  @!PT LDS RZ, [RZ] ;  /* 0x00000000fffff984 */ /* 0x000fe20000000800 */
[----:B------:R-:W-:Y:S01]  /*2370*/  @!PT LDS RZ, [RZ] ;  /* 0x00000000fffff984 */ /* 0x000fe20000000800 */
[----:B------:R1:W-:Y:S01]  /*2380*/  @!P1 LDGSTS.E.BYPASS.LTC128B.128 [R179+0x7000], [R18.64] ;  /* 0x0700000012b39fae */ /* 0x0003e2000b901d4c */
[----:B------:R-:W-:Y:S02]  /*2390*/  @!P4 IMAD.MOV.U32 R15, RZ, RZ, c[0x0][0x1a4] ;  /* 0x00006900ff0fc624 */ /* 0x000fe400078e00ff */
[----:B------:R-:W-:Y:S01]  /*23a0*/  @!P4 IMAD.WIDE.U32 R20, R20, 0xa0, R176 ;  /* 0x000000a01414c825 */ /* 0x000fe200078e00b0 */
[----:B------:R-:W-:Y:S03]  /*23b0*/  @P6 STS.128 [R179+0x7800], RZ ;  /* 0x007800ffb3006388 */ /* 0x000fe60000000c00 */
[----:B------:R-:W-:-:S02]  /*23c0*/  @!P4 IMAD R15, R15, 0xa0, RZ ;  /* 0x000000a00f0fc824 */ /* 0x000fc400078e02ff */
[----:B------:R-:W-:Y:S01]  /*23d0*/  @!P4 IMAD.MOV.U32 R10, RZ, RZ, R20 ;  /* 0x000000ffff0ac224 */ /* 0x000fe200078e0014 */
[----:B---3--:R-:W-:Y:S01]  /*23e0*/  SHF.R.U32.HI R16, RZ, 0x3, R12 ;  /* 0x00000003ff107819 */ /* 0x008fe2000001160c */
[----:B------:R-:W-:-:S03]  /*23f0*/  IMAD.SHL.U32 R12, R0, 0x40, RZ ;  /* 0x00000040000c7824 */ /* 0x000fc600078e00ff */
[----:B------:R-:W-:Y:S01]  /*2400*/  LOP3.LUT R16, R11, R16, RZ, 0x3c, !PT ;  /* 0x000000100b107212 */ /* 0x000fe200078e3cff */
[----:B------:R-:W-:Y:S01]  /*2410*/  IMAD.SHL.U32 R11, R171, 0x8, RZ ;  /* 0x00000008ab0b7824 */ /* 0x000fe200078e00ff */
[----:B------:R-:W-:-:S03]  /*2420*/  LOP3.LUT R12, R12, 0x1c0, RZ, 0xc0, !PT ;  /* 0x000001c00c0c7812 */ /* 0x000fc600078ec0ff */
[----:B------:R-:W-:Y:S01]  /*2430*/  IMAD R171, R171, 0x200, R16 ;  /* 0x00000200abab7824 */ /* 0x000fe200078e0210 */
[----:B------:R-:W-:Y:S01]  /*2440*/  @!P6 MOV R16, c[0x0][0x1a4] ;  /* 0x000069000010ea02 */ /* 0x000fe20000000f00 */
[----:B-1----:R-:W-:Y:S01]  /*2450*/  @!P3 IMAD.MOV.U32 R18, RZ, RZ, c[0x0][0x1a0] ;  /* 0x00006800ff12b624 */ /* 0x002fe200078e00ff */
[----:B------:R-:W-:Y:S02]  /*2460*/  LOP3.LUT R11, R12, 0x8, R11, 0xf8, !PT ;  /* 0x000000080c0b7812 */ /* 0x000fe400078ef80b */
[----:B------:R-:W-:Y:S01]  /*2470*/  SHF.R.U32.HI R2, RZ, 0x3, R12 ;  /* 0x00000003ff027819 */ /* 0x000fe2000001160c */
[----:B------:R-:W-:Y:S01]  /*2480*/  @!P6 IMAD R16, R16, 0x60, RZ ;  /* 0x000000601010e824 */ /* 0x000fe200078e02ff */
[----:B------:R-:W-:Y:S01]  /*2490*/  @!P5 LEA R12, P1, R9, R176, 0x7 ;  /* 0x000000b0090cd211 */ /* 0x000fe200078238ff */
[----:B------:R-:W-:Y:S01]  /*24a0*/  @!P3 IMAD.WIDE.U32 R18, R18, 0xc0, R176 ;  /* 0x000000c01212b825 */ /* 0x000fe200078e00b0 */
[----:B------:R-:W-:Y:S02]  /*24b0*/  LOP3.LUT R2, R11, R2, RZ, 0x3c, !PT ;  /* 0x000000020b027212 */ /* 0x000fe400078e3cff */
[----:B------:R-:W-:Y:S01]  /*24c0*/  @!P5 LEA.HI.X R13, R9, R177, R14, 0x7, P1 ;  /* 0x000000b1090dd211 */ /* 0x000fe200008f3c0e */
[----:B------:R-:W-:Y:S01]  /*24d0*/  @!P3 IMAD.MOV.U32 R14, RZ, RZ, c[0x0][0x1a4] ;  /* 0x00006900ff0eb624 */ /* 0x000fe200078e00ff */
[----:B------:R-:W-:Y:S01]  /*24e0*/  @!P2 MOV R11, c[0x0][0x1a0] ;  /* 0x00006800000baa02 */ /* 0x000fe20000000f00 */
[----:B------:R-:W-:Y:S01]  /*24f0*/  @!P6 IMAD.IADD R17, R29, 0x1, R16 ;  /* 0x000000011d11e824 */ /* 0x000fe200078e0210 */
[----:B------:R-:W-:Y:S01]  /*2500*/  @!P6 MOV R16, R28 ;  /* 0x0000001c0010e202 */ /* 0x000fe20000000f00 */
[----:B------:R-:W-:Y:S01]  /*2510*/  @!P2 IMAD.MOV.U32 R9, RZ, RZ, c[0x0][0x1a4] ;  /* 0x00006900ff09a624 */ /* 0x000fe200078e00ff */
[----:B------:R-:W-:Y:S01]  /*2520*/  SHF.L.U32 R171, R171, 0x1, RZ ;  /* 0x00000001abab7819 */ /* 0x000fe200000006ff */
[----:B------:R-:W-:Y:S01]  /*2530*/  @!P3 IMAD R14, R14, 0xc0, RZ ;  /* 0x000000c00e0eb824 */ /* 0x000fe200078e02ff */
[----:B------:R-:W-:Y:S01]  /*2540*/  LOP3.LUT R166, R2, R25, RZ, 0xfc, !PT ;  /* 0x0000001902a67212 */ /* 0x000fe200078efcff */
[----:B----4-:R-:W-:Y:S01]  /*2550*/  @!P2 IMAD.WIDE.U32 R22, R11, 0xe0, R176 ;  /* 0x000000e00b16a825 */ /* 0x010fe200078e00b0 */
[----:B------:R-:W-:Y:S01]  /*2560*/  @!PT LDS RZ, [RZ] ;  /* 0x00000000fffff984 */ /* 0x000fe20000000800 */
[----:B------:R-:W-:Y:S01]  /*2570*/  @!PT LDS RZ, [RZ] ;  /* 0x00000000fffff984 */ /* 0x000fe20000000800 */
[----:B------:R-:W-:Y:S01]  /*2580*/  @!PT LDS RZ, [RZ] ;  /* 0x00000000fffff984 */ /* 0x000fe20000000800 */
[----:B------:R1:W-:Y:S01]  /*2590*/  @!P6 LDGSTS.E.BYPASS.LTC128B.128 [R179+0x7800], [R16.64] ;  /* 0x0780000010b3efae */ /* 0x0003e2000b901d4c */
[----:B------:R-:W-:-:S02]  /*25a0*/  IADD3 R168, R171, 0x2040, RZ ;  /* 0x00002040aba87810 */ /* 0x000fc40007ffe0ff */
[----:B------:R-:W-:Y:S01]  /*25b0*/  @!P2 IMAD R9, R9, 0xe0, RZ ;  /* 0x000000e00909a824 */ /* 0x000fe200078e02ff */
[----:B------:R-:W-:Y:S01]  /*25c0*/  @P5 STS.128 [R179+0x8000], RZ ;  /* 0x008000ffb3005388 */ /* 0x000fe20000000c00 */
[----:B------:R-:W-:Y:S02]  /*25d0*/  @!P4 IMAD.IADD R11, R21, 0x1, R15 ;  /* 0x00000001150bc824 */ /* 0x000fe400078e020f */
[----:B------:R-:W-:Y:S01]  /*25e0*/  @!P3 IMAD.IADD R15, R19, 0x1, R14 ;  /* 0x00000001130fb824 */ /* 0x000fe200078e020e */
[----:B------:R-:W-:Y:S01]  /*25f0*/  @!P3 MOV R14, R18 ;  /* 0x00000012000eb202 */ /* 0x000fe20000000f00 */
[----:B------:R-:W-:Y:S01]  /*2600*/  IMAD.IADD R172, R2, 0x1, R3 ;  /* 0x0000000102ac7824 */ /* 0x000fe200078e0203 */
[----:B------:R-:W-:Y:S01]  /*2610*/  @!PT LDS RZ, [RZ] ;  /* 0x00000000fffff984 */ /* 0x000fe20000000800 */
[----:B------:R-:W-:Y:S01]  /*2620*/  @!PT LDS RZ, [RZ] ;  /* 0x00000000fffff984 */ /* 0x000fe20000000800 */
[----:B------:R-:W-:Y:S01]  /*2630*/  @!PT LDS RZ, [RZ] ;  /* 0x00000000fffff984 */ /* 0x000fe20000000800 */
[----:B------:R3:W-:Y:S01]  /*2640*/  @!P5 LDGSTS.E.BYPASS.LTC128B.128 [R179+0x8000], [R12.64] ;  /* 0x080000000cb3dfae */ /* 0x0007e2000b901d4c */
[----:B------:R-:W-:Y:S02]  /*2650*/  @!P2 IMAD.IADD R29, R23, 0x1, R9 ;  /* 0x00000001171da824 */ /* 0x000fe400078e0209 */
[----:B------:R-:W-:Y:S01]  /*2660*/  @!P2 IMAD.MOV.U32 R28, RZ, RZ, R22 ;  /* 0x000000ffff1ca224 */ /* 0x000fe200078e0016 */
[----:B------:R-:W-:Y:S01]  /*2670*/  @P4 STS.128 [R179+0x8800], RZ ;  /* 0x008800ffb3004388 */ /* 0x000fe20000000c00 */
[----:B------:R-:W-:-:S03]  /*2680*/  IMAD.SHL.U32 R172, R172, 0x2, RZ ;  /* 0x00000002acac7824 */ /* 0x000fc600078e00ff */
        /* <DEDUP_REMOVED lines=15> */
[----:B------:R-:W-:Y:S01]  /*2780*/  MOV R0, 0x10 ;  /* 0x0000001000007802 */ /* 0x000fe20000000f00 */
[----:B-1----:R-:W-:Y:S01]  /*2790*/  LDSM.16.M88.4 R16, [R172] ;  /* 0x00000000ac10783b */ /* 0x002fe20000000200 */
[----:B------:R-:W-:Y:S02]  /*27a0*/  LOP3.LUT P3, RZ, R8, 0x2, RZ, 0xc0, !PT ;  /* 0x0000000208ff7812 */ /* 0x000fe4000786c0ff */
[C---:B------:R-:W-:Y:S01]  /*27b0*/  SEL R3, R0.reuse, 0xfffffff0, !P1 ;  /* 0xfffffff000037807 */ /* 0x040fe20004800000 */
[----:B------:R-:W1:Y:S01]  /*27c0*/  LDSM.16.M88.4 R20, [R171+0x2000] ;  /* 0x00200000ab14783b */ /* 0x000e620000000200 */
[----:B------:R-:W-:Y:S02]  /*27d0*/  SEL R0, R0, 0xfffffff0, !P3 ;  /* 0xfffffff000007807 */ /* 0x000fe40005800000 */
[----:B------:R-:W-:Y:S01]  /*27e0*/  LOP3.LUT P1, RZ, R8, 0x4, RZ, 0xc0, !PT ;  /* 0x0000000408ff7812 */ /* 0x000fe2000782c0ff */
[----:B------:R-:W-:Y:S01]  /*27f0*/  IMAD R170, R3, 0x2, R172 ;  /* 0x0000000203aa7824 */ /* 0x000fe200078e02ac */
[----:B------:R-:W-:Y:S01]  /*2800*/  LEA R165, R0, R171, 0x1 ;  /* 0x000000ab00a57211 */ /* 0x000fe200078e08ff */
[----:B------:R-:W-:Y:S01]  /*2810*/  LDSM.16.M88.4 R40, [R171+0x2800] ;  /* 0x00280000ab28783b */ /* 0x000fe20000000200 */
[----:B------:R-:W-:-:S02]  /*2820*/  SEL R5, R5, 0xffffffe0, !P2 ;  /* 0xffffffe005057807 */ /* 0x000fc40005000000 */
[----:B------:R-:W-:Y:S01]  /*2830*/  IADD3 R8, R171, 0x2000, RZ ;  /* 0x00002000ab087810 */ /* 0x000fe20007ffe0ff */
[----:B------:R-:W-:Y:S01]  /*2840*/  LDSM.16.M88.4 R32, [R165+0x2800] ;  /* 0x00280000a520783b */ /* 0x000fe20000000200 */
[----:B------:R-:W-:Y:S01]  /*2850*/  ISETP.GT.AND P2, PT, R178, R175, PT ;  /* 0x000000afb200720c */ /* 0x000fe20003f44270 */
[----:B------:R-:W-:Y:S02]  /*2860*/  IMAD R169, R5, 0x2, R172 ;  /* 0x0000000205a97824 */ /* 0x000fe400078e02ac */
[----:B---3--:R-:W-:Y:S02]  /*2870*/  LDSM.16.M88.4 R12, [R170] ;  /* 0x00000000aa0c783b */ /* 0x008fe40000000200 */
[----:B------:R-:W-:Y:S02]  /*2880*/  @P1 IADD3 R168, R8, -0x40, RZ ;  /* 0xffffffc008a81810 */ /* 0x000fe40007ffe0ff */
[----:B----4-:R-:W-:Y:S01]  /*2890*/  LDSM.16.M88.4 R8, [R169] ;  /* 0x00000000a908783b */ /* 0x010fe20000000200 */
[----:B------:R-:W-:-:S02]  /*28a0*/  LEA R167, R3, R169, 0x1 ;  /* 0x000000a903a77211 */ /* 0x000fc400078e08ff */
[----:B------:R-:W-:Y:S01]  /*28b0*/  IMAD R100, R0, 0x2, R168 ;  /* 0x0000000200647824 */ /* 0x000fe200078e02a8 */
[----:B--2---:R-:W2:Y:S01]  /*28c0*/  LDSM.16.M88.4 R28, [R165+0x2000] ;  /* 0x00200000a51c783b */ /* 0x004ea20000000200 */
[----:B------:R-:W-:Y:S02]  /*28d0*/  IADD3 R161, R168, 0x800, RZ ;  /* 0x00000800a8a17810 */ /* 0x000fe40007ffe0ff */
[----:B------:R-:W-:Y:S01]  /*28e0*/  @!P2 LEA R184, P1, R124, c[0x0][0x168], 0x1 ;  /* 0x00005a007cb8aa11 */ /* 0x000fe200078208ff */
[----:B------:R-:W3:Y:S01]  /*28f0*/  LDSM.16.M88.4 R44, [R168] ;  /* 0x00000000a82c783b */ /* 0x000ee20000000200 */
[----:B------:R-:W-:Y:S02]  /*2900*/  IADD3 R160, R168, 0x1000, RZ ;  /* 0x00001000a8a07810 */ /* 0x000fe40007ffe0ff */
[----:B------:R-:W-:Y:S01]  /*2910*/  @!P2 LEA.HI.X R185, R124, c[0x0][0x16c], R125, 0x1, P1 ;  /* 0x00005b007cb9aa11 */ /* 0x000fe200008f0c7d */
[----:B------:R-:W4:Y:S01]  /*2920*/  LDSM.16.M88.4 R48, [R171+0x3000] ;  /* 0x00300000ab30783b */ /* 0x000f220000000200 */
[----:B------:R-:W-:-:S02]  /*2930*/  IADD3 R159, R168, 0x1800, RZ ;  /* 0x00001800a89f7810 */ /* 0x000fc40007ffe0ff */
[C---:B------:R-:W-:Y:S01]  /*2940*/  IADD3 R158, R168.reuse, 0x2000, RZ ;  /* 0x00002000a89e7810 */ /* 0x040fe20007ffe0ff */
[----:B------:R-:W-:Y:S01]  /*2950*/  LDSM.16.M88.4 R36, [R167] ;  /* 0x00000000a724783b */ /* 0x000fe20000000200 */
[C---:B------:R-:W-:Y:S02]  /*2960*/  IADD3 R157, R168.reuse, 0x2800, RZ ;  /* 0x00002800a89d7810 */ /* 0x040fe40007ffe0ff */
[C---:B------:R-:W-:Y:S01]  /*2970*/  IADD3 R156, R168.reuse, 0x3000, RZ ;  /* 0x00003000a89c7810 */ /* 0x040fe20007ffe0ff */
[----:B------:R-:W3:Y:S01]  /*2980*/  LDSM.16.M88.4 R64, [R100] ;  /* 0x000000006440783b */ /* 0x000ee20000000200 */
[----:B------:R-:W-:Y:S01]  /*2990*/  IADD3 R102, R168, 0x3800, RZ ;  /* 0x00003800a8667810 */ /* 0x000fe20007ffe0ff */
[C---:B-1----:R-:W-:Y:S02]  /*29a0*/  HMMA.16816.F32 R56, R16.reuse, R20, RZ ;  /* 0x000000141038723c */ /* 0x042fe400000018ff */
[----:B------:R-:W1:Y:S04]  /*29b0*/  LDSM.16.M88.4 R60, [R168+0x800] ;  /* 0x00080000a83c783b */ /* 0x000e680000000200 */
[----:B------:R-:W1:Y:S02]  /*29c0*/  LDSM.16.M88.4 R52, [R165+0x3000] ;  /* 0x00300000a534783b */ /* 0x000e640000000200 */
[----:B------:R-:W-:Y:S02]  /*29d0*/  HMMA.16816.F32 R20, R16, R22, RZ ;  /* 0x000000161014723c */ /* 0x000fe400000018ff */
[----:B------:R-:W1:Y:S04]  /*29e0*/  LDSM.16.M88.4 R68, [R100+0x800] ;  /* 0x000800006444783b */ /* 0x000e680000000200 */
[----:B------:R-:W-:Y:S04]  /*29f0*/  LDSM.16.M88.4 R72, [R100+0x2000] ;  /* 0x002000006448783b */ /* 0x000fe80000000200 */
[----:B------:R-:W0:Y:S06]  /*2a00*/  LDGDEPBAR ;  /* 0x00000000000079af */ /* 0x000e2c0000000000 */
[C---:B--2---:R-:W-:Y:S08]  /*2a10*/  HMMA.16816.F32 R56, R12.reuse, R28, R56 ;  /* 0x0000001c0c38723c */ /* 0x044ff00000001838 */
[----:B------:R-:W-:Y:S08]  /*2a20*/  HMMA.16816.F32 R20, R12, R30, R20 ;  /* 0x0000001e0c14723c */ /* 0x000ff00000001814 */
[C---:B------:R-:W-:Y:S08]  /*2a30*/  HMMA.16816.F32 R28, R16.reuse, R40, RZ ;  /* 0x00000028101c723c */ /* 0x040ff000000018ff */
[----:B------:R-:W-:Y:S08]  /*2a40*/  HMMA.16816.F32 R40, R16, R42, RZ ;  /* 0x0000002a1028723c */ /* 0x000ff000000018ff */
[----:B---3--:R-:W-:Y:S08]  /*2a50*/  HMMA.16816.F32 R56, R8, R44, R56 ;  /* 0x0000002c0838723c */ /* 0x008ff00000001838 */
[----:B------:R-:W-:Y:S08]  /*2a60*/  HMMA.16816.F32 R28, R12, R32, R28 ;  /* 0x000000200c1c723c */ /* 0x000ff0000000181c */
[----:B------:R-:W-:Y:S01]  /*2a70*/  HMMA.16816.F32 R20, R8, R46, R20 ;  /* 0x0000002e0814723c */ /* 0x000fe20000001814 */
[----:B------:R-:W-:Y:S07]  /*2a80*/  LDSM.16.M88.4 R44, [R171+0x3800] ;  /* 0x00380000ab2c783b */ /* 0x000fee0000000200 */
[----:B------:R-:W-:Y:S08]  /*2a90*/  HMMA.16816.F32 R40, R12, R34, R40 ;  /* 0x000000220c28723c */ /* 0x000ff00000001828 */
[----:B----4-:R-:W-:Y:S08]  /*2aa0*/  HMMA.16816.F32 R32, R16, R48, RZ ;  /* 0x000000301020723c */ /* 0x010ff000000018ff */
[----:B------:R-:W-:Y:S08]  /*2ab0*/  HMMA.16816.F32 R56, R36, R64, R56 ;  /* 0x000000402438723c */ /* 0x000ff00000001838 */
[----:B-1----:R-:W-:Y:S08]  /*2ac0*/  HMMA.16816.F32 R28, R8, R60, R28 ;  /* 0x0000003c081c723c */ /* 0x002ff0000000181c */
        /* <DEDUP_REMOVED lines=141> */
[----:B------:R-:W2:Y:S04]  /*33a0*/  MUFU.TANH R148, R148 ;  /* 0x0000009400947308 */ /* 0x000ea80000002400 */
        /* <DEDUP_REMOVED lines=10> */
[----:B------:R-:W-:Y:S01]  /*3450*/  LOP3.LUT R11, R76, 0xffffffe0, RZ, 0xc0, !PT ;  /* 0xffffffe04c0b7812 */ /* 0x000fe200078ec0ff */
[C---:B------:R-:W-:Y:S03]  /*3460*/  HMMA.16816.F32 R40, R36.reuse, R34, R40 ;  /* 0x000000222428723c */ /* 0x040fe60000001828 */
[----:B------:R-:W-:Y:S01]  /*3470*/  IADD3 R11, -R11, R4, RZ ;  /* 0x000000040b0b7210 */ /* 0x000fe20007ffe1ff */
[----:B------:R-:W1:Y:S03]  /*3480*/  MUFU.TANH R140, R140 ;  /* 0x0000008c008c7308 */ /* 0x000e660000002400 */
[----:B------:R-:W-:Y:S01]  /*3490*/  SHF.R.S32.HI R8, RZ, 0x1f, R11 ;  /* 0x0000001fff087819 */ /* 0x000fe2000001140b */
[C---:B------:R-:W-:Y:S03]  /*34a0*/  HMMA.16816.F32 R52, R36.reuse, R56, R52 ;  /* 0x000000382434723c */ /* 0x040fe60000001834 */
[----:B------:R-:W-:Y:S01]  /*34b0*/  LEA.HI R8, R8, R11, RZ, 0x2 ;  /* 0x0000000b08087211 */ /* 0x000fe200078f10ff */
[----:B------:R-:W-:Y:S01]  /*34c0*/  IMAD R11, R26, 0x10, R78 ;  /* 0x000000101a0b7824 */ /* 0x000fe200078e024e */
[----:B------:R-:W2:Y:S02]  /*34d0*/  MUFU.TANH R134, R134 ;  /* 0x0000008600867308 */ /* 0x000ea40000002400 */
[----:B------:R-:W-:Y:S01]  /*34e0*/  SHF.R.S32.HI R186, RZ, 0x2, R8 ;  /* 0x00000002ffba7819 */ /* 0x000fe20000011408 */
[----:B------:R-:W-:Y:S03]  /*34f0*/  HMMA.16816.F32 R48, R36, R58, R48 ;  /* 0x0000003a2430723c */ /* 0x000fe60000001830 */
[----:B------:R-:W-:-:S02]  /*3500*/  IADD3 R11, R11, 0x1, R186 ;  /* 0x000000010b0b7810 */ /* 0x000fc40007ffe0ba */
[----:B------:R-:W2:Y:S02]  /*3510*/  MUFU.TANH R32, R32 ;  /* 0x0000002000207308 */ /* 0x000ea40000002400 */
[----:B------:R-:W-:Y:S01]  /*3520*/  IADD3 R11, R6, R11, -R27 ;  /* 0x0000000b060b7210 */ /* 0x000fe20007ffe81b */
[C---:B-1----:R-:W-:Y:S01]  /*3530*/  HMMA.16816.F32 R68, R36.reuse, R28, R68 ;  /* 0x0000001c2444723c */ /* 0x042fe20000001844 */
[----:B------:R-:W-:Y:S02]  /*3540*/  FMUL.FTZ R40, R40, c[0x0][0x2ec] ;  /* 0x0000bb0028287a20 */ /* 0x000fe40000410000 */
[----:B------:R-:W-:Y:S01]  /*3550*/  FMUL.FTZ R20, R42, c[0x0][0x2ec] ;  /* 0x0000bb002a147a20 */ /* 0x000fe20000410000 */
[----:B------:R-:W-:Y:S01]  /*3560*/  IADD3 R127, R11, c[0x0][0x2e8], RZ ;  /* 0x0000ba000b7f7a10 */ /* 0x000fe20007ffe0ff */
[----:B------:R1:W1:Y:S01]  /*3570*/  MUFU.TANH R138, R40 ;  /* 0x00000028008a7308 */ /* 0x0002620000002400 */
[----:B------:R-:W-:Y:S02]  /*3580*/  FMUL.FTZ R41, R41, c[0x0][0x2ec] ;  /* 0x0000bb0029297a20 */ /* 0x000fe40000410000 */
[----:B------:R-:W-:Y:S01]  /*3590*/  HMMA.16816.F32 R16, R36, R30, R16 ;  /* 0x0000001e2410723c */ /* 0x000fe20000001810 */
[----:B------:R-:W-:Y:S01]  /*35a0*/  FMUL.FTZ R52, R52, c[0x0][0x2ec] ;  /* 0x0000bb0034347a20 */ /* 0x000fe20000410000 */
[----:B------:R-:W-:Y:S01]  /*35b0*/  IADD3 R11, R127, 0x8, RZ ;  /* 0x000000087f0b7810 */ /* 0x000fe20007ffe0ff */
[----:B------:R-:W-:Y:S01]  /*35c0*/  FMUL.FTZ R43, R43, c[0x0][0x2ec] ;  /* 0x0000bb002b2b7a20 */ /* 0x000fe20000410000 */
[-C--:B------:R-:W-:Y:S01]  /*35d0*/  IMNMX R127, R127, R6.reuse, PT ;  /* 0x000000067f7f7217 */ /* 0x080fe20003800200 */
[----:B------:R2:W2:Y:S01]  /*35e0*/  MUFU.TANH R110, R52 ;  /* 0x00000034006e7308 */ /* 0x0004a20000002400 */
[----:B------:R-:W-:Y:S01]  /*35f0*/  FMUL.FTZ R53, R53, c[0x0][0x2ec] ;  /* 0x0000bb0035357a20 */ /* 0x000fe20000410000 */
[----:B------:R-:W-:Y:S01]  /*3600*/  IMNMX R126, R11, R6, PT ;  /* 0x000000060b7e7217 */ /* 0x000fe20003800200 */
[----:B------:R-:W-:-:S02]  /*3610*/  FMUL.FTZ R60, R50, c[0x0][0x2ec] ;  /* 0x0000bb00323c7a20 */ /* 0x000fc40000410000 */
[----:B------:R-:W-:Y:S02]  /*3620*/  FMUL.FTZ R48, R48, c[0x0][0x2ec] ;  /* 0x0000bb0030307a20 */ /* 0x000fe40000410000 */
[----:B------:R-:W-:Y:S01]  /*3630*/  FMUL.FTZ R9, R49, c[0x0][0x2ec] ;  /* 0x0000bb0031097a20 */ /* 0x000fe20000410000 */
[----:B------:R3:W3:Y:S01]  /*3640*/  MUFU.TANH R136, R41 ;  /* 0x0000002900887308 */ /* 0x0006e20000002400 */
[----:B------:R-:W-:Y:S02]  /*3650*/  FMUL.FTZ R54, R54, c[0x0][0x2ec] ;  /* 0x0000bb0036367a20 */ /* 0x000fe40000410000 */
[----:B------:R-:W-:Y:S02]  /*3660*/  FMUL.FTZ R50, R69, c[0x0][0x2ec] ;  /* 0x0000bb0045327a20 */ /* 0x000fe40000410000 */
[----:B-1----:R-:W-:Y:S02]  /*3670*/  FMUL.FTZ R40, R70, c[0x0][0x2ec] ;  /* 0x0000bb0046287a20 */ /* 0x002fe40000410000 */
[----:B------:R-:W-:Y:S01]  /*3680*/  FMUL.FTZ R36, R71, c[0x0][0x2ec] ;  /* 0x0000bb0047247a20 */ /* 0x000fe20000410000 */
[----:B------:R1:W1:Y:S01]  /*3690*/  MUFU.TANH R10, R48 ;  /* 0x00000030000a7308 */ /* 0x0002620000002400 */
[----:B--2---:R-:W-:-:S02]  /*36a0*/  FMUL.FTZ R52, R68, c[0x0][0x2ec] ;  /* 0x0000bb0044347a20 */ /* 0x004fc40000410000 */
[----:B------:R-:W-:Y:S02]  /*36b0*/  FMUL.FTZ R55, R55, c[0x0][0x2ec] ;  /* 0x0000bb0037377a20 */ /* 0x000fe40000410000 */
[----:B------:R-:W-:Y:S02]  /*36c0*/  FMUL.FTZ R51, R51, c[0x0][0x2ec] ;  /* 0x0000bb0033337a20 */ /* 0x000fe40000410000 */
[----:B------:R-:W-:Y:S01]  /*36d0*/  FMUL.FTZ R16, R16, c[0x0][0x2ec] ;  /* 0x0000bb0010107a20 */ /* 0x000fe20000410000 */
[----:B------:R-:W2:Y:S01]  /*36e0*/  MUFU.TANH R20, R20 ;  /* 0x0000001400147308 */ /* 0x000ea20000002400 */
[----:B------:R-:W-:Y:S02]  /*36f0*/  FMUL.FTZ R17, R17, c[0x0][0x2ec] ;  /* 0x0000bb0011117a20 */ /* 0x000fe40000410000 */
[----:B------:R-:W-:Y:S02]  /*3700*/  FMUL.FTZ R18, R18, c[0x0][0x2ec] ;  /* 0x0000bb0012127a20 */ /* 0x000fe40000410000 */
[----:B------:R-:W-:-:S03]  /*3710*/  FMUL.FTZ R19, R19, c[0x0][0x2ec] ;  /* 0x0000bb0013137a20 */ /* 0x000fc60000410000 */
[----:B------:R1:W1:Y:S08]  /*3720*/  MUFU.TANH R120, R43 ;  /* 0x0000002b00787308 */ /* 0x0002700000002400 */
[----:B------:R1:W1:Y:S08]  /*3730*/  MUFU.TANH R108, R53 ;  /* 0x00000035006c7308 */ /* 0x0002700000002400 */
[----:B------:R1:W1:Y:S08]  /*3740*/  MUFU.TANH R66, R54 ;  /* 0x0000003600427308 */ /* 0x0002700000002400 */
[----:B------:R1:W1:Y:S08]  /*3750*/  MUFU.TANH R62, R55 ;  /* 0x00000037003e7308 */ /* 0x0002700000002400 */
[----:B------:R-:W1:Y:S08]  /*3760*/  MUFU.TANH R9, R9 ;  /* 0x0000000900097308 */ /* 0x000e700000002400 */
[----:B------:R-:W1:Y:S08]  /*3770*/  MUFU.TANH R60, R60 ;  /* 0x0000003c003c7308 */ /* 0x000e700000002400 */
[----:B------:R1:W1:Y:S08]  /*3780*/  MUFU.TANH R58, R51 ;  /* 0x00000033003a7308 */ /* 0x0002700000002400 */
        /* <DEDUP_REMOVED lines=44> */
[----:B------:R-:W-:-:S03]  /*3a50*/  MOV R15, R13 ;  /* 0x0000000d000f7202 */ /* 0x000fc60000000f00 */
[----:B------:R-:W-:Y:S02]  /*3a60*/  IMAD.MOV.U32 R13, RZ, RZ, R11 ;  /* 0x000000ffff0d7224 */ /* 0x000fe400078e000b */
[----:B------:R-:W-:-:S03]  /*3a70*/  @!P3 IMAD.MOV R15, RZ, RZ, -R15 ;  /* 0x000000ffff0fb224 */ /* 0x000fc600078e0a0f */
[----:B------:R-:W-:Y:S02]  /*3a80*/  @!P1 IADD3 R13, -R13, RZ, RZ ;  /* 0x000000ff0d0d9210 */ /* 0x000fe40007ffe1ff */
[C---:B------:R-:W-:Y:S02]  /*3a90*/  SEL R11, R2.reuse, R15, !P2 ;  /* 0x0000000f020b7207 */ /* 0x040fe40005000000 */
[----:B------:R-:W-:-:S03]  /*3aa0*/  SEL R2, R2, R13, !P2 ;  /* 0x0000000d02027207 */ /* 0x000fc60005000000 */
[----:B-1----:R-:W-:-:S04]  /*3ab0*/  IMAD.WIDE R16, R11, 0x4, R182 ;  /* 0x000000040b107825 */ /* 0x002fc800078e02b6 */
[----:B------:R-:W-:Y:S01]  /*3ac0*/  IMAD.WIDE R14, R2, 0x4, R182 ;  /* 0x00000004020e7825 */ /* 0x000fe200078e02b6 */
[----:B------:R-:W2:Y:S04]  /*3ad0*/  LDG.E R13, [R16.64] ;  /* 0x0000000c100d7981 */ /* 0x000ea8000c1e1900 */
[----:B------:R-:W2:Y:S01]  /*3ae0*/  LDG.E R6, [R14.64] ;  /* 0x0000000c0e067981 */ /* 0x000ea2000c1e1900 */
[----:B------:R-:W-:Y:S02]  /*3af0*/  IMAD.IADD R2, R11, 0x1, -R2 ;  /* 0x000000010b027824 */ /* 0x000fe400078e0a02 */
[----:B------:R-:W-:-:S04]  /*3b00*/  IMAD.MOV.U32 R11, RZ, RZ, c[0x0][0x2d0] ;  /* 0x0000b400ff0b7624 */ /* 0x000fc800078e00ff */
[----:B------:R-:W-:-:S05]  /*3b10*/  IMAD R11, R2, R11, -0x80 ;  /* 0xffffff80020b7424 */ /* 0x000fca00078e020b */
[----:B------:R-:W-:-:S05]  /*3b20*/  SHF.R.S32.HI R2, RZ, 0x1f, R11 ;  /* 0x0000001fff027819 */ /* 0x000fca000001140b */
[----:B------:R-:W-:-:S04]  /*3b30*/  IMAD R2, R2, c[0x0][0x198], RZ ;  /* 0x0000660002027a24 */ /* 0x000fc800078e02ff */
[----:B------:R-:W-:Y:S01]  /*3b40*/  IMAD R2, R11, c[0x0][0x19c], R2 ;  /* 0x000067000b027a24 */ /* 0x000fe200078e0202 */
[----:B--2---:R-:W-:Y:S01]  /*3b50*/  IADD3 R6, -R13, R6, RZ ;  /* 0x000000060d067210 */ /* 0x004fe20007ffe1ff */
        /* <DEDUP_REMOVED lines=8> */
.L_x_7022:
[----:B------:R-:W-:-:S04]  /*3be0*/  LEA R12, -R101, RZ, 0x7 ;  /* 0x000000ff650c7211 */ /* 0x000fc800078e39ff */
[----:B------:R-:W-:Y:S02]  /*3bf0*/  SHF.R.S32.HI R4, RZ, 0x1f, R12 ;  /* 0x0000001fff047819 */ /* 0x000fe4000001140c */
.L_x_7023:
        /* <DEDUP_REMOVED lines=33> */
.L_x_7021:
[----:B--234-:R-:W-:Y:S02]  /*3e10*/  IMAD.IADD R7, R7, 0x1, R128 ;  /* 0x0000000107077824 */ /* 0x01cfe400078e0280 */
        /* <DEDUP_REMOVED lines=11> */
[C---:B------:R-:W-:Y:S02]  /*3ed0*/  IADD3 R4, R7.reuse, 0x10, RZ ;  /* 0x0000001007047810 */ /* 0x040fe40007ffe0ff */
[C---:B------:R-:W-:Y:S02]  /*3ee0*/  ISETP.GE.AND P3, PT, R2.reuse, R127, PT ;  /* 0x0000007f0200720c */ /* 0x040fe40003f66270 */
[----:B------:R-:W-:Y:S02]  /*3ef0*/  ISETP.GE.AND P2, PT, R2, R126, PT ;  /* 0x0000007e0200720c */ /* 0x000fe40003f46270 */
[----:B------:R-:W-:Y:S02]  /*3f00*/  IADD3 R2, R7, 0x11, RZ ;  /* 0x0000001107027810 */ /* 0x000fe40007ffe0ff */
[----:B-1----:R-:W-:-:S02]  /*3f10*/  FSEL R14, R77, -INF , !P6 ;  /* 0xff8000004d0e7808 */ /* 0x002fc40007000000 */
        /* <DEDUP_REMOVED lines=42> */
[----:B------:R-:W-:Y:S01]  /*41c0*/  FSEL R112, R96, -INF , !P2 ;  /* 0xff80000060707808 */ /* 0x000fe20005000000 */
[----:B------:R-:W-:Y:S01]  /*41d0*/  LDSM.16.MT88.4 R92, [R166+0x6000] ;  /* 0x00600000a65c783b */ /* 0x000fe20000004200 */
[CC--:B------:R-:W-:Y:S02]  /*41e0*/  ISETP.GE.AND P3, PT, R11.reuse, R127.reuse, PT ;  /* 0x0000007f0b00720c */ /* 0x0c0fe40003f66270 */
        /* <DEDUP_REMOVED lines=49> */
[----:B------:R-:W-:Y:S02]  /*4500*/  ISETP.GE.AND P6, PT, R2, R126, PT ;  /* 0x0000007e0200720c */ /* 0x000fe40003fc6270 */
[----:B------:R-:W-:Y:S02]  /*4510*/  FMNMX.FTZ R19, R202, R19, !PT ;  /* 0x00000013ca137209 */ /* 0x000fe40007810000 */
[----:B------:R-:W-:-:S02]  /*4520*/  IADD3 R13, R7, 0x48, RZ ;  /* 0x00000048070d7810 */ /* 0x000fc40007ffe0ff */
        /* <DEDUP_REMOVED lines=9> */
[----:B------:R-:W-:Y:S02]  /*45c0*/  FMNMX.FTZ R21, R146, R21, !PT ;  /* 0x0000001592157209 */ /* 0x000fe40007810000 */
[----:B------:R-:W-:Y:S02]  /*45d0*/  FMNMX.FTZ R19, R116, R19, !PT ;  /* 0x0000001374137209 */ /* 0x000fe40007810000 */
[----:B------:R-:W-:-:S02]  /*45e0*/  FSEL R192, R192, -INF , !P2 ;  /* 0xff800000c0c07808 */ /* 0x000fc40005000000 */
[----:B------:R-:W-:Y:S02]  /*45f0*/  FSEL R148, R148, -INF , !P6 ;  /* 0xff80000094947808 */ /* 0x000fe40007000000 */
[----:B------:R-:W-:Y:S02]  /*4600*/  FSEL R144, R144, -INF , !P3 ;  /* 0xff80000090907808 */ /* 0x000fe40005800000 */
[-C--:B------:R-:W-:Y:S02]  /*4610*/  ISETP.GE.AND P2, PT, R13, R126.reuse, PT ;  /* 0x0000007e0d00720c */ /* 0x080fe40003f46270 */
[C---:B------:R-:W-:Y:S02]  /*4620*/  ISETP.GE.AND P6, PT, R2.reuse, R127, PT ;  /* 0x0000007f0200720c */ /* 0x040fe40003fc6270 */
[----:B------:R-:W-:Y:S02]  /*4630*/  ISETP.GE.AND P3, PT, R2, R126, PT ;  /* 0x0000007e0200720c */ /* 0x000fe40003f66270 */
[----:B------:R-:W-:-:S02]  /*4640*/  IADD3 R2, R7, 0x51, RZ ;  /* 0x0000005107027810 */ /* 0x000fc40007ffe0ff */
[----:B------:R-:W-:Y:S02]  /*4650*/  FMNMX.FTZ R21, R190, R21, !PT ;  /* 0x00000015be157209 */ /* 0x000fe40007810000 */
[----:B------:R-:W-:Y:S02]  /*4660*/  FMNMX.FTZ R19, R200, R19, !PT ;  /* 0x00000013c8137209 */ /* 0x000fe40007810000 */
[----:B------:R-:W-:Y:S02]  /*4670*/  FSEL R152, R152, -INF , !P2 ;  /* 0xff80000098987808 */ /* 0x000fe40005000000 */
[C---:B------:R-:W-:Y:S02]  /*4680*/  ISETP.GE.AND P5, PT, R2.reuse, R127, PT ;  /* 0x0000007f0200720c */ /* 0x040fe40003fa6270 */
[----:B------:R-:W-:Y:S02]  /*4690*/  ISETP.GE.AND P2, PT, R2, R126, PT ;  /* 0x0000007e0200720c */ /* 0x000fe40003f46270 */
[----:B------:R-:W-:-:S02]  /*46a0*/  FSEL R188, R188, -INF , !P4 ;  /* 0xff800000bcbc7808 */ /* 0x000fc40006000000 */
[----:B------:R-:W-:Y:S02]  /*46b0*/  FMNMX.FTZ R21, R144, R21, !PT ;  /* 0x0000001590157209 */ /* 0x000fe40007810000 */
[----:B------:R-:W-:Y:S02]  /*46c0*/  IADD3 R2, R7, 0x58, RZ ;  /* 0x0000005807027810 */ /* 0x000fe40007ffe0ff */
[----:B------:R-:W-:Y:S02]  /*46d0*/  FMNMX.FTZ R19, R194, R19, !PT ;  /* 0x00000013c2137209 */ /* 0x000fe40007810000 */
[----:B------:R-:W-:Y:S02]  /*46e0*/  FSEL R150, R150, -INF , !P1 ;  /* 0xff80000096967808 */ /* 0x000fe40004800000 */
[----:B------:R-:W-:Y:S02]  /*46f0*/  FSEL R142, R142, -INF , !P6 ;  /* 0xff8000008e8e7808 */ /* 0x000fe40007000000 */
[----:B------:R-:W-:-:S02]  /*4700*/  FMNMX.FTZ R21, R188, R21, !PT ;  /* 0x00000015bc157209 */ /* 0x000fc40007810000 */
[C---:B------:R-:W-:Y:S02]  /*4710*/  ISETP.GE.AND P4, PT, R2.reuse, R127, PT ;  /* 0x0000007f0200720c */ /* 0x040fe40003f86270 */
[----:B------:R-:W-:Y:S02]  /*4720*/  ISETP.GE.AND P1, PT, R2, R126, PT ;  /* 0x0000007e0200720c */ /* 0x000fe40003f26270 */
[----:B------:R-:W-:Y:S02]  /*4730*/  FMNMX.FTZ R19, R130, R19, !PT ;  /* 0x0000001382137209 */ /* 0x000fe40007810000 */
[----:B------:R-:W-:Y:S02]  /*4740*/  IADD3 R2, R7, 0x59, RZ ;  /* 0x0000005907027810 */ /* 0x000fe40007ffe0ff */
[----:B------:R-:W-:Y:S02]  /*4750*/  FSEL R140, R140, -INF , !P5 ;  /* 0xff8000008c8c7808 */ /* 0x000fe40006800000 */
[----:B------:R-:W-:-:S02]  /*4760*/  FMNMX.FTZ R21, R142, R21, !PT ;  /* 0x000000158e157209 */ /* 0x000fc40007810000 */
[----:B------:R-:W-:Y:S02]  /*4770*/  FSEL R134, R134, -INF , !P3 ;  /* 0xff80000086867808 */ /* 0x000fe40005800000 */
        /* <DEDUP_REMOVED lines=11> */
[----:B------:R-:W-:Y:S02]  /*4830*/  FSEL R136, R136, -INF , !P6 ;  /* 0xff80000088887808 */ /* 0x000fe40007000000 */
[----:B------:R-:W-:Y:S02]  /*4840*/  FMNMX.FTZ R23, R138, R21, !PT ;  /* 0x000000158a177209 */ /* 0x000fe40007810000 */
[----:B------:R-:W-:Y:S02]  /*4850*/  FMNMX.FTZ R21, R154, R19, !PT ;  /* 0x000000139a157209 */ /* 0x000fe40007810000 */
[----:B------:R-:W-:Y:S02]  /*4860*/  ISETP.GE.AND P4, PT, R2, R127, PT ;  /* 0x0000007f0200720c */ /* 0x000fe40003f86270 */
[C---:B------:R-:W-:Y:S02]  /*4870*/  IADD3 R17, R7.reuse, 0x68, RZ ;  /* 0x0000006807117810 */ /* 0x040fe40007ffe0ff */
[----:B------:R-:W-:-:S02]  /*4880*/  IADD3 R15, R7, 0x69, RZ ;  /* 0x00000069070f7810 */ /* 0x000fc40007ffe0ff */
[----:B------:R-:W-:Y:S02]  /*4890*/  FSEL R110, R110, -INF , !P5 ;  /* 0xff8000006e6e7808 */ /* 0x000fe40006800000 */
[----:B------:R-:W-:Y:S02]  /*48a0*/  FMNMX.FTZ R19, R136, R23, !PT ;  /* 0x0000001788137209 */ /* 0x000fe40007810000 */
[----:B------:R-:W-:Y:S02]  /*48b0*/  FMNMX.FTZ R21, R148, R21, !PT ;  /* 0x0000001594157209 */ /* 0x000fe40007810000 */
[-C--:B------:R-:W-:Y:S02]  /*48c0*/  ISETP.GE.AND P6, PT, R17, R127.reuse, PT ;  /* 0x0000007f1100720c */ /* 0x080fe40003fc6270 */
[----:B------:R-:W-:Y:S02]  /*48d0*/  ISETP.GE.AND P5, PT, R15, R127, PT ;  /* 0x0000007f0f00720c */ /* 0x000fe40003fa6270 */
[----:B------:R-:W-:-:S02]  /*48e0*/  FSEL R108, R108, -INF , !P4 ;  /* 0xff8000006c6c7808 */ /* 0x000fc40006000000 */
[----:B------:R-:W-:Y:S02]  /*48f0*/  FMNMX.FTZ R19, R110, R19, !PT ;  /* 0x000000136e137209 */ /* 0x000fe40007810000 */
[----:B------:R-:W-:Y:S02]  /*4900*/  FMNMX.FTZ R21, R152, R21, !PT ;  /* 0x0000001598157209 */ /* 0x000fe40007810000 */
[----:B------:R-:W-:Y:S02]  /*4910*/  IADD3 R13, R7, 0x70, RZ ;  /* 0x00000070070d7810 */ /* 0x000fe40007ffe0ff */
[----:B------:R-:W-:Y:S02]  /*4920*/  FSEL R106, R10, -INF , !P6 ;  /* 0xff8000000a6a7808 */ /* 0x000fe40007000000 */
        /* <DEDUP_REMOVED lines=50> */
[----:B------:R-:W-:-:S02]  /*4c50*/  FMNMX.FTZ R11, R26, R11, !PT ;  /* 0x0000000b1a0b7209 */ /* 0x000fc40007810000 */
[----:B------:R-:W-:Y:S01]  /*4c60*/  ISETP.GT.AND P4, PT, R178, R175, PT ;  /* 0x000000afb200720c */ /* 0x000fe20003f84270 */
        /* <DEDUP_REMOVED lines=13> */
[--C-:B------:R-:W-:Y:S02]  /*4d40*/  FFMA.FTZ R29, R6, c[0x0][0x23c], -R39.reuse ;  /* 0x00008f00061d7a23 */ /* 0x100fe40000010827 */
[----:B------:R-:W-:-:S02]  /*4d50*/  FFMA.FTZ R32, R4, c[0x0][0x23c], -R39 ;  /* 0x00008f0004207a23 */ /* 0x000fc40000010827 */
[--C-:B------:R-:W-:Y:S02]  /*4d60*/  FFMA.FTZ R34, R18, c[0x0][0x23c], -R39.reuse ;  /* 0x00008f0012227a23 */ /* 0x100fe40000010827 */
[--C-:B------:R-:W-:Y:S01]  /*4d70*/  FFMA.FTZ R27, R90, c[0x0][0x23c], -R39.reuse ;  /* 0x00008f005a1b7a23 */ /* 0x100fe20000010827 */
[----:B------:R-:W2:Y:S01]  /*4d80*/  MUFU.EX2 R37, R37 ;  /* 0x0000002500257308 */ /* 0x000ea20000000800 */
        /* <DEDUP_REMOVED lines=12> */
[----:B------:R-:W-:Y:S01]  /*4e50*/  FFMA.FTZ R53, R198, c[0x0][0x23c], -R39 ;  /* 0x00008f00c6357a23 */ /* 0x000fe20000010827 */
[----:B--2---:R-:W-:Y:S02]  /*4e60*/  F2FP.PACK_AB R68, R37, R44 ;  /* 0x0000002c2544723e */ /* 0x004fe400000000ff */
[----:B------:R-:W1:Y:S01]  /*4e70*/  MUFU.EX2 R35, R35 ;  /* 0x0000002300237308 */ /* 0x000e620000000800 */
[--C-:B------:R-:W-:Y:S02]  /*4e80*/  FFMA.FTZ R33, R84, c[0x0][0x23c], -R25.reuse ;  /* 0x00008f0054217a23 */ /* 0x100fe40000010819 */
[----:B------:R-:W2:Y:S01]  /*4e90*/  LDSM.16.MT88.4 R84, [R164+0x6000] ;  /* 0x00600000a454783b */ /* 0x000ea20000004200 */
[--C-:B------:R-:W-:Y:S02]  /*4ea0*/  FFMA.FTZ R56, R79, c[0x0][0x23c], -R25.reuse ;  /* 0x00008f004f387a23 */ /* 0x100fe40000010819 */
[--C-:B------:R-:W-:Y:S01]  /*4eb0*/  FFMA.FTZ R41, R80, c[0x0][0x23c], -R25.reuse ;  /* 0x00008f0050297a23 */ /* 0x100fe20000010819 */
[----:B------:R-:W3:Y:S01]  /*4ec0*/  LDSM.16.MT88.4 R76, [R163+0x6000] ;  /* 0x00600000a34c783b */ /* 0x000ee20000004200 */
[--C-:B------:R-:W-:Y:S01]  /*4ed0*/  FFMA.FTZ R54, R12, c[0x0][0x23c], -R25.reuse ;  /* 0x00008f000c367a23 */ /* 0x100fe20000010819 */
[----:B------:R-:W-:Y:S01]  /*4ee0*/  MUFU.EX2 R33, R33 ;  /* 0x0000002100217308 */ /* 0x000fe20000000800 */
[--C-:B------:R-:W-:Y:S01]  /*4ef0*/  FFMA.FTZ R38, R8, c[0x0][0x23c], -R25.reuse ;  /* 0x00008f0008267a23 */ /* 0x100fe20000010819 */
[----:B------:R-:W4:Y:S01]  /*4f00*/  LDSM.16.MT88.4 R12, [R164+0x6800] ;  /* 0x00680000a40c783b */ /* 0x000f220000004200 */
[----:B------:R-:W-:-:S02]  /*4f10*/  FFMA.FTZ R31, R88, c[0x0][0x23c], -R25 ;  /* 0x00008f00581f7a23 */ /* 0x000fc40000010819 */
[--C-:B------:R-:W-:Y:S01]  /*4f20*/  FFMA.FTZ R30, R30, c[0x0][0x23c], -R25.reuse ;  /* 0x00008f001e1e7a23 */ /* 0x100fe20000010819 */
[----:B------:R-:W5:Y:S01]  /*4f30*/  LDSM.16.MT88.4 R8, [R163+0x6800] ;  /* 0x00680000a308783b */ /* 0x000f620000004200 */
[----:B-1----:R-:W-:Y:S01]  /*4f40*/  F2FP.PACK_AB R70, R35, R42 ;  /* 0x0000002a2346723e */ /* 0x002fe200000000ff */
[----:B------:R-:W-:Y:S01]  /*4f50*/  MUFU.EX2 R56, R56 ;  /* 0x0000003800387308 */ /* 0x000fe20000000800 */
[--C-:B------:R-:W-:Y:S02]  /*4f60*/  FFMA.FTZ R3, R72, c[0x0][0x23c], -R25.reuse ;  /* 0x00008f0048037a23 */ /* 0x100fe40000010819 */
[--C-:B------:R-:W-:Y:S02]  /*4f70*/  FFMA.FTZ R45, R202, c[0x0][0x23c], -R25.reuse ;  /* 0x00008f00ca2d7a23 */ /* 0x100fe40000010819 */
[--C-:B------:R-:W-:Y:S02]  /*4f80*/  FFMA.FTZ R112, R112, c[0x0][0x23c], -R25.reuse ;  /* 0x00008f0070707a23 */ /* 0x100fe40000010819 */
[--C-:B------:R-:W-:Y:S01]  /*4f90*/  FFMA.FTZ R116, R116, c[0x0][0x23c], -R25.reuse ;  /* 0x00008f0074747a23 */ /* 0x100fe20000010819 */
[----:B------:R-:W1:Y:S01]  /*4fa0*/  MUFU.EX2 R41, R41 ;  /* 0x0000002900297308 */ /* 0x000e620000000800 */
[----:B------:R-:W-:-:S02]  /*4fb0*/  FFMA.FTZ R49, R200, c[0x0][0x23c], -R25 ;  /* 0x00008f00c8317a23 */ /* 0x000fc40000010819 */
[--C-:B------:R-:W-:Y:S02]  /*4fc0*/  FFMA.FTZ R118, R118, c[0x0][0x23c], -R39.reuse ;  /* 0x00008f0076767a23 */ /* 0x100fe40000010827 */
[----:B------:R-:W-:Y:S02]  /*4fd0*/  FFMA.FTZ R51, R196, c[0x0][0x23c], -R39 ;  /* 0x00008f00c4337a23 */ /* 0x000fe40000010827 */
[--C-:B------:R-:W-:Y:S01]  /*4fe0*/  FFMA.FTZ R55, R194, c[0x0][0x23c], -R25.reuse ;  /* 0x00008f00c2377a23 */ /* 0x100fe20000010819 */
[----:B------:R-:W2:Y:S01]  /*4ff0*/  MUFU.EX2 R54, R54 ;  /* 0x0000003600367308 */ /* 0x000ea20000000800 */
[--C-:B------:R-:W-:Y:S02]  /*5000*/  FFMA.FTZ R130, R130, c[0x0][0x23c], -R25.reuse ;  /* 0x00008f0082827a23 */ /* 0x100fe40000010819 */
[--C-:B------:R-:W-:Y:S02]  /*5010*/  FFMA.FTZ R132, R132, c[0x0][0x23c], -R25.reuse ;  /* 0x00008f0084847a23 */ /* 0x100fe40000010819 */
[----:B------:R-:W-:-:S02]  /*5020*/  FFMA.FTZ R57, R192, c[0x0][0x23c], -R25 ;  /* 0x00008f00c0397a23 */ /* 0x000fc40000010819 */
[--C-:B------:R-:W-:Y:S01]  /*5030*/  FFMA.FTZ R146, R146, c[0x0][0x23c], -R39.reuse ;  /* 0x00008f0092927a23 */ /* 0x100fe20000010827 */
[----:B-1----:R-:W-:Y:S01]  /*5040*/  F2FP.PACK_AB R69, R41, R56 ;  /* 0x000000382945723e */ /* 0x002fe200000000ff */
[----:B------:R-:W-:Y:S01]  /*5050*/  MUFU.EX2 R34, R34 ;  /* 0x0000002200227308 */ /* 0x000fe20000000800 */
[--C-:B------:R-:W-:Y:S02]  /*5060*/  FFMA.FTZ R61, R190, c[0x0][0x23c], -R39.reuse ;  /* 0x00008f00be3d7a23 */ /* 0x100fe40000010827 */
[--C-:B------:R-:W-:Y:S02]  /*5070*/  FFMA.FTZ R144, R144, c[0x0][0x23c], -R39.reuse ;  /* 0x00008f0090907a23 */ /* 0x100fe40000010827 */
[----:B------:R-:W-:Y:S01]  /*5080*/  FFMA.FTZ R59, R188, c[0x0][0x23c], -R39 ;  /* 0x00008f00bc3b7a23 */ /* 0x000fe20000010827 */
[----:B--2---:R-:W-:Y:S02]  /*5090*/  F2FP.PACK_AB R71, R33, R54 ;  /* 0x000000362147723e */ /* 0x004fe400000000ff */
        /* <DEDUP_REMOVED lines=23> */
[----:B---3--:R-:W-:Y:S01]  /*5210*/  HMMA.16816.F32 R80, R68, R76, RZ ;  /* 0x0000004c4450723c */ /* 0x008fe200000018ff */
        /* <DEDUP_REMOVED lines=8> */
[----:B------:R-:W-:Y:S02]  /*52a0*/  FFMA.FTZ R189, R26, c[0x0][0x23c], -R25 ;  /* 0x00008f001abd7a23 */ /* 0x000fe40000010819 */
[--C-:B------:R-:W-:Y:S02]  /*52b0*/  FFMA.FTZ R52, R52, c[0x0][0x23c], -R39.reuse ;  /* 0x00008f0034347a23 */ /* 0x100fe40000010827 */
[----:B------:R-:W-:Y:S01]  /*52c0*/  FFMA.FTZ R48, R48, c[0x0][0x23c], -R39 ;  /* 0x00008f0030307a23 */ /* 0x000fe20000010827 */
[C---:B------:R-:W-:Y:S01]  /*52d0*/  HMMA.16816.F32 R76, R68.reuse, R78, RZ ;  /* 0x0000004e444c723c */ /* 0x040fe200000018ff */
[----:B------:R-:W-:Y:S01]  /*52e0*/  FFMA.FTZ R40, R40, c[0x0][0x23c], -R25 ;  /* 0x00008f0028287a23 */ /* 0x000fe20000010819 */
[----:B------:R-:W3:Y:S06]  /*52f0*/  MUFU.EX2 R3, R3 ;  /* 0x0000000300037308 */ /* 0x000eec0000000800 */
        /* <DEDUP_REMOVED lines=9> */
[C---:B----4-:R-:W-:Y:S02]  /*5390*/  HMMA.16816.F32 R88, R4.reuse, R12, R88 ;  /* 0x0000000c0458723c */ /* 0x050fe40000001858 */
[----:B------:R-:W2:Y:S06]  /*53a0*/  MUFU.EX2 R43, R43 ;  /* 0x0000002b002b7308 */ /* 0x000eac0000000800 */
[C---:B------:R-:W-:Y:S01]  /*53b0*/  HMMA.16816.F32 R84, R4.reuse, R14, R84 ;  /* 0x0000000e0454723c */ /* 0x040fe20000001854 */
[----:B------:R-:W3:Y:S01]  /*53c0*/  LDSM.16.MT88.4 R12, [R162+0x6800] ;  /* 0x00680000a20c783b */ /* 0x000ee20000004200 */
[----:B------:R-:W-:Y:S06]  /*53d0*/  MUFU.EX2 R45, R45 ;  /* 0x0000002d002d7308 */ /* 0x000fec0000000800 */
[C---:B------:R-:W-:Y:S02]  /*53e0*/  HMMA.16816.F32 R96, R4.reuse, R16, R96 ;  /* 0x000000100460723c */ /* 0x040fe40000001860 */
[----:B------:R-:W4:Y:S06]  /*53f0*/  MUFU.EX2 R112, R112 ;  /* 0x0000007000707308 */ /* 0x000f2c0000000800 */
[C---:B------:R-:W-:Y:S01]  /*5400*/  HMMA.16816.F32 R92, R4.reuse, R18, R92 ;  /* 0x00000012045c723c */ /* 0x040fe2000000185c */
[----:B------:R-:W2:Y:S01]  /*5410*/  LDSM.16.MT88.4 R16, [R166+0x7000] ;  /* 0x00700000a610783b */ /* 0x000ea20000004200 */
[----:B------:R-:W-:Y:S06]  /*5420*/  MUFU.EX2 R116, R116 ;  /* 0x0000007400747308 */ /* 0x000fec0000000800 */
[C---:B-----5:R-:W-:Y:S02]  /*5430*/  HMMA.16816.F32 R80, R4.reuse, R8, R80 ;  /* 0x000000080450723c */ /* 0x060fe40000001850 */
[----:B------:R-:W5:Y:S06]  /*5440*/  MUFU.EX2 R49, R49 ;  /* 0x0000003100317308 */ /* 0x000f6c0000000800 */
        /* <DEDUP_REMOVED lines=12> */
[----:B-----5:R-:W-:-:S05]  /*5510*/  F2FP.PACK_AB R7, R49, R116 ;  /* 0x000000743107723e */ /* 0x020fca00000000ff */
        /* <DEDUP_REMOVED lines=61> */
[----:B------:R-:W-:Y:S07]  /*58f0*/  LDSM.16.MT88.4 R8, [R162+0x8800] ;  /* 0x00880000a208783b */ /* 0x000fee0000004200 */
        /* <DEDUP_REMOVED lines=25> */
[C---:B------:R-:W-:Y:S01]  /*5a90*/  HMMA.16816.F32 R84, R4.reuse, R18, R84 ;  /* 0x000000120454723c */ /* 0x040fe20000001854 */
[----:B------:R-:W4:Y:S04]  /*5aa0*/  LDSM.16.MT88.4 R16, [R163+0x9000] ;  /* 0x00900000a310783b */ /* 0x000f280000004200 */
[----:B------:R-:W-:Y:S03]  /*5ab0*/  MUFU.EX2 R21, R21 ;  /* 0x0000001500157308 */ /* 0x000fe60000000800 */
[C---:B-1----:R-:W-:Y:S05]  /*5ac0*/  HMMA.16816.F32 R80, R4.reuse, R12, R80 ;  /* 0x0000000c0450723c */ /* 0x042fea0000001850 */
[----:B------:R-:W1:Y:S03]  /*5ad0*/  MUFU.EX2 R22, R22 ;  /* 0x0000001600167308 */ /* 0x000e660000000800 */
        /* <DEDUP_REMOVED lines=8> */
[----:B------:R-:W-:Y:S01]  /*5b60*/  MUFU.EX2 R42, R52 ;  /* 0x00000034002a7308 */ /* 0x000fe20000000800 */
[----:B-1----:R-:W-:-:S07]  /*5b70*/  F2FP.PACK_AB R6, R22, R21 ;  /* 0x000000151606723e */ /* 0x002fce00000000ff */
[C---:B--2---:R-:W-:Y:S01]  /*5b80*/  HMMA.16816.F32 R88, R4.reuse, R8, R88 ;  /* 0x000000080458723c */ /* 0x044fe20000001858 */
[----:B------:R-:W1:Y:S06]  /*5b90*/  MUFU.EX2 R37, R37 ;  /* 0x0000002500257308 */ /* 0x000e6c0000000800 */
[----:B------:R-:W-:Y:S01]  /*5ba0*/  FADD.FTZ R9, R35, R44 ;  /* 0x0000002c23097221 */ /* 0x000fe20000010000 */
[C---:B------:R-:W-:Y:S01]  /*5bb0*/  HMMA.16816.F32 R84, R4.reuse, R10, R84 ;  /* 0x0000000a0454723c */ /* 0x040fe20000001854 */
[----:B------:R-:W2:Y:S06]  /*5bc0*/  MUFU.EX2 R39, R48 ;  /* 0x0000003000277308 */ /* 0x000eac0000000800 */
[----:B------:R-:W-:Y:S01]  /*5bd0*/  FADD.FTZ R11, R33, R54 ;  /* 0x00000036210b7221 */ /* 0x000fe20000010000 */
[----:B----4-:R-:W-:Y:S01]  /*5be0*/  HMMA.16816.F32 R80, R4, R16, R80 ;  /* 0x000000100450723c */ /* 0x010fe20000001850 */
[----:B------:R-:W-:Y:S01]  /*5bf0*/  FFMA.FTZ R33, R36, c[0x0][0x23c], -R25 ;  /* 0x00008f0024217a23 */ /* 0x000fe20000010819 */
[----:B------:R-:W-:Y:S01]  /*5c00*/  MUFU.EX2 R35, R40 ;  /* 0x0000002800237308 */ /* 0x000fe20000000800 */
[----:B------:R-:W-:-:S02]  /*5c10*/  FADD.FTZ R36, R34, R9 ;  /* 0x0000000922247221 */ /* 0x000fc40000010000 */
[----:B------:R-:W-:Y:S02]  /*5c20*/  FADD.FTZ R38, R38, R11 ;  /* 0x0000000b26267221 */ /* 0x000fe40000010000 */
[----:B------:R-:W-:Y:S01]  /*5c30*/  FADD.FTZ R29, R29, R36 ;  /* 0x000000241d1d7221 */ /* 0x000fe20000010000 */
[C---:B-----5:R-:W-:Y:S01]  /*5c40*/  HMMA.16816.F32 R96, R4.reuse, R12, R96 ;  /* 0x0000000c0460723c */ /* 0x060fe20000001860 */
[----:B------:R-:W-:Y:S01]  /*5c50*/  FADD.FTZ R31, R31, R38 ;  /* 0x000000261f1f7221 */ /* 0x000fe20000010000 */
[----:B------:R-:W-:Y:S01]  /*5c60*/  LDSM.16.MT88.4 R8, [R166+0x9800] ;  /* 0x00980000a608783b */ /* 0x000fe20000004200 */
[----:B------:R-:W-:Y:S01]  /*5c70*/  FADD.FTZ R32, R32, R29 ;  /* 0x0000001d20207221 */ /* 0x000fe20000010000 */
[----:B------:R-:W3:Y:S01]  /*5c80*/  MUFU.EX2 R34, R33 ;  /* 0x0000002100227308 */ /* 0x000ee20000000800 */
[----:B------:R-:W-:Y:S02]  /*5c90*/  FADD.FTZ R30, R30, R31 ;  /* 0x0000001f1e1e7221 */ /* 0x000fe40000010000 */
[----:B------:R-:W-:Y:S01]  /*5ca0*/  FADD.FTZ R27, R27, R32 ;  /* 0x000000201b1b7221 */ /* 0x000fe20000010000 */
[----:B------:R-:W-:Y:S01]  /*5cb0*/  HMMA.16816.F32 R92, R4, R14, R92 ;  /* 0x0000000e045c723c */ /* 0x000fe2000000185c */
[----:B------:R-:W-:Y:S01]  /*5cc0*/  FADD.FTZ R30, R3, R30 ;  /* 0x0000001e031e7221 */ /* 0x000fe20000010000 */
[----:B------:R-:W4:Y:S01]  /*5cd0*/  LDSM.16.MT88.4 R12, [R162+0x9000] ;  /* 0x00900000a20c783b */ /* 0x000f220000004200 */
[----:B------:R-:W-:-:S02]  /*5ce0*/  FADD.FTZ R114, R114, R27 ;  /* 0x0000001b72727221 */ /* 0x000fc40000010000 */
[----:B------:R-:W-:Y:S02]  /*5cf0*/  FADD.FTZ R3, R45, R30 ;  /* 0x0000001e2d037221 */ /* 0x000fe40000010000 */
[----:B------:R-:W-:Y:S01]  /*5d00*/  FADD.FTZ R47, R47, R114 ;  /* 0x000000722f2f7221 */ /* 0x000fe20000010000 */
[----:B------:R-:W-:Y:S01]  /*5d10*/  HMMA.16816.F32 R76, R4, R18, R76 ;  /* 0x00000012044c723c */ /* 0x000fe2000000184c */
[----:B------:R-:W-:Y:S01]  /*5d20*/  FADD.FTZ R3, R112, R3 ;  /* 0x0000000370037221 */ /* 0x000fe20000010000 */
[----:B------:R-:W5:Y:S01]  /*5d30*/  LDSM.16.MT88.4 R16, [R164+0x9800] ;  /* 0x00980000a410783b */ /* 0x000f620000004200 */
        /* <DEDUP_REMOVED lines=30> */
[----:B---3--:R-:W-:Y:S01]  /*5f20*/  F2FP.PACK_AB R5, R34, R35 ;  /* 0x000000232205723e */ /* 0x008fe200000000ff */
        /* <DEDUP_REMOVED lines=92> */
.L_x_7025:
[----:B------:R-:W-:-:S05]  /*64f0*/  IMAD.MOV.U32 R6, RZ, RZ, c[0x0][0x1a0] ;  /* 0x00006800ff067624 */ /* 0x000fca00078e00ff */
[----:B------:R-:W-:-:S04]  /*6500*/  LEA R6, -R6, RZ, 0x7 ;  /* 0x000000ff06067211 */ /* 0x000fc800078e39ff */
[----:B------:R-:W-:Y:S02]  /*6510*/  SHF.R.S32.HI R4, RZ, 0x1f, R6 ;  /* 0x0000001fff047819 */ /* 0x000fe40000011406 */
.L_x_7026:
        /* <DEDUP_REMOVED lines=31> */
[----:B--2---:R-:W-:Y:S04]  /*6710*/  LDSM.16.M88.4 R4, [R172] ;  /* 0x00000000ac04783b */ /* 0x004fe80000000200 */
[----:B------:R-:W2:Y:S04]  /*6720*/  LDSM.16.M88.4 R60, [R171+0x2000] ;  /* 0x00200000ab3c783b */ /* 0x000ea80000000200 */
[----:B------:R-:W-:Y:S04]  /*6730*/  LDSM.16.M88.4 R112, [R170] ;  /* 0x00000000aa70783b */ /* 0x000fe80000000200 */
[----:B---3--:R-:W-:Y:S04]  /*6740*/  LDSM.16.M88.4 R12, [R165+0x2000] ;  /* 0x00200000a50c783b */ /* 0x008fe80000000200 */
[----:B------:R-:W3:Y:S04]  /*6750*/  LDSM.16.M88.4 R44, [R171+0x3000] ;  /* 0x00300000ab2c783b */ /* 0x000ee80000000200 */
[----:B------:R-:W3:Y:S04]  /*6760*/  LDSM.16.M88.4 R36, [R171+0x3800] ;  /* 0x00380000ab24783b */ /* 0x000ee80000000200 */
[----:B------:R-:W4:Y:S04]  /*6770*/  LDSM.16.M88.4 R108, [R165+0x3000] ;  /* 0x00300000a56c783b */ /* 0x000f280000000200 */
[----:B------:R-:W4:Y:S04]  /*6780*/  LDSM.16.M88.4 R104, [R165+0x3800] ;  /* 0x00380000a568783b */ /* 0x000f280000000200 */
[----:B------:R-:W4:Y:S04]  /*6790*/  LDSM.16.M88.4 R52, [R171+0x2800] ;  /* 0x00280000ab34783b */ /* 0x000f280000000200 */
[----:B-1----:R-:W1:Y:S04]  /*67a0*/  LDSM.16.M88.4 R20, [R171+0x4800] ;  /* 0x00480000ab14783b */ /* 0x002e680000000200 */
[----:B------:R-:W-:Y:S01]  /*67b0*/  LDSM.16.M88.4 R28, [R171+0x4000] ;  /* 0x00400000ab1c783b */ /* 0x000fe20000000200 */
[C---:B--2---:R-:W-:Y:S03]  /*67c0*/  HMMA.16816.F32 R64, R4.reuse, R60, RZ ;  /* 0x0000003c0440723c */ /* 0x044fe600000018ff */
[----:B-----5:R-:W-:Y:S04]  /*67d0*/  LDSM.16.M88.4 R8, [R165+0x2800] ;  /* 0x00280000a508783b */ /* 0x020fe80000000200 */
[----:B------:R-:W-:Y:S01]  /*67e0*/  LDSM.16.M88.4 R120, [R171+0x5800] ;  /* 0x00580000ab78783b */ /* 0x000fe20000000200 */
[C---:B------:R-:W-:Y:S03]  /*67f0*/  HMMA.16816.F32 R60, R4.reuse, R62, RZ ;  /* 0x0000003e043c723c */ /* 0x040fe600000018ff */
[----:B------:R-:W-:Y:S04]  /*6800*/  LDSM.16.M88.4 R116, [R165+0x4000] ;  /* 0x00400000a574783b */ /* 0x000fe80000000200 */
[----:B------:R-:W0:Y:S01]  /*6810*/  LDGDEPBAR ;  /* 0x00000000000079af */ /* 0x000e220000000000 */
[----:B---3--:R-:W-:Y:S08]  /*6820*/  HMMA.16816.F32 R48, R4, R44, RZ ;  /* 0x0000002c0430723c */ /* 0x008ff000000018ff */
[C---:B------:R-:W-:Y:S08]  /*6830*/  HMMA.16816.F32 R64, R112.reuse, R12, R64 ;  /* 0x0000000c7040723c */ /* 0x040ff00000001840 */
[----:B------:R-:W-:Y:S01]  /*6840*/  HMMA.16816.F32 R60, R112, R14, R60 ;  /* 0x0000000e703c723c */ /* 0x000fe2000000183c */
[----:B------:R-:W2:Y:S07]  /*6850*/  LDSM.16.M88.4 R12, [R171+0x5000] ;  /* 0x00500000ab0c783b */ /* 0x000eae0000000200 */
[C---:B------:R-:W-:Y:S08]  /*6860*/  HMMA.16816.F32 R40, R4.reuse, R36, RZ ;  /* 0x000000240428723c */ /* 0x040ff000000018ff */
[C---:B------:R-:W-:Y:S08]  /*6870*/  HMMA.16816.F32 R44, R4.reuse, R46, RZ ;  /* 0x0000002e042c723c */ /* 0x040ff000000018ff */
[----:B------:R-:W-:Y:S08]  /*6880*/  HMMA.16816.F32 R36, R4, R38, RZ ;  /* 0x000000260424723c */ /* 0x000ff000000018ff */
[C---:B----4-:R-:W-:Y:S08]  /*6890*/  HMMA.16816.F32 R48, R112.reuse, R108, R48 ;  /* 0x0000006c7030723c */ /* 0x050ff00000001830 */
[C---:B------:R-:W-:Y:S01]  /*68a0*/  HMMA.16816.F32 R44, R112.reuse, R110, R44 ;  /* 0x0000006e702c723c */ /* 0x040fe2000000182c */
[----:B------:R-:W3:Y:S07]  /*68b0*/  LDSM.16.M88.4 R108, [R165+0x4800] ;  /* 0x00480000a56c783b */ /* 0x000eee0000000200 */
[C---:B------:R-:W-:Y:S08]  /*68c0*/  HMMA.16816.F32 R40, R112.reuse, R104, R40 ;  /* 0x000000687028723c */ /* 0x040ff00000001828 */
[----:B------:R-:W-:Y:S01]  /*68d0*/  HMMA.16816.F32 R36, R112, R106, R36 ;  /* 0x0000006a7024723c */ /* 0x000fe20000001824 */
[----:B------:R-:W4:Y:S07]  /*68e0*/  LDSM.16.M88.4 R104, [R165+0x5000] ;  /* 0x00500000a568783b */ /* 0x000f2e0000000200 */
[C---:B------:R-:W-:Y:S08]  /*68f0*/  HMMA.16816.F32 R56, R4.reuse, R52, RZ ;  /* 0x000000340438723c */ /* 0x040ff000000018ff */
[C---:B------:R-:W-:Y:S08]  /*6900*/  HMMA.16816.F32 R52, R4.reuse, R54, RZ ;  /* 0x000000360434723c */ /* 0x040ff000000018ff */
[C---:B-1----:R-:W-:Y:S08]  /*6910*/  HMMA.16816.F32 R24, R4.reuse, R20, RZ ;  /* 0x000000140418723c */ /* 0x042ff000000018ff */
[C---:B--2---:R-:W-:Y:S08]  /*6920*/  HMMA.16816.F32 R16, R4.reuse, R12, RZ ;  /* 0x0000000c0410723c */ /* 0x044ff000000018ff */
[C---:B------:R-:W-:Y:S08]  /*6930*/  HMMA.16816.F32 R20, R4.reuse, R22, RZ ;  /* 0x000000160414723c */ /* 0x040ff000000018ff */
[C---:B------:R-:W-:Y:S08]  /*6940*/  HMMA.16816.F32 R12, R4.reuse, R14, RZ ;  /* 0x0000000e040c723c */ /* 0x040ff000000018ff */
[C---:B------:R-:W-:Y:S08]  /*6950*/  HMMA.16816.F32 R32, R4.reuse, R28, RZ ;  /* 0x0000001c0420723c */ /* 0x040ff000000018ff */
[----:B------:R-:W-:Y:S08]  /*6960*/  HMMA.16816.F32 R28, R4, R30, RZ ;  /* 0x0000001e041c723c */ /* 0x000ff000000018ff */
[C---:B------:R-:W-:Y:S08]  /*6970*/  HMMA.16816.F32 R56, R112.reuse, R8, R56 ;  /* 0x000000087038723c */ /* 0x040ff00000001838 */
[----:B------:R-:W-:Y:S08]  /*6980*/  HMMA.16816.F32 R52, R112, R10, R52 ;  /* 0x0000000a7034723c */ /* 0x000ff00000001834 */
[C---:B------:R-:W-:Y:S08]  /*6990*/  HMMA.16816.F32 R8, R4.reuse, R120, RZ ;  /* 0x000000780408723c */ /* 0x040ff000000018ff */
[----:B------:R-:W-:Y:S01]  /*69a0*/  HMMA.16816.F32 R4, R4, R122, RZ ;  /* 0x0000007a0404723c */ /* 0x000fe200000018ff */
[----:B------:R-:W1:Y:S07]  /*69b0*/  LDSM.16.M88.4 R120, [R165+0x5800] ;  /* 0x00580000a578783b */ /* 0x000e6e0000000200 */
[C---:B---3--:R-:W-:Y:S08]  /*69c0*/  HMMA.16816.F32 R24, R112.reuse, R108, R24 ;  /* 0x0000006c7018723c */ /* 0x048ff00000001818 */
[C---:B------:R-:W-:Y:S01]  /*69d0*/  HMMA.16816.F32 R20, R112.reuse, R110, R20 ;  /* 0x0000006e7014723c */ /* 0x040fe20000001814 */
[----:B------:R-:W-:Y:S07]  /*69e0*/  LDSM.16.M88.4 R108, [R168] ;  /* 0x00000000a86c783b */ /* 0x000fee0000000200 */
[C---:B----4-:R-:W-:Y:S08]  /*69f0*/  HMMA.16816.F32 R16, R112.reuse, R104, R16 ;  /* 0x000000687010723c */ /* 0x050ff00000001810 */
[C---:B------:R-:W-:Y:S01]  /*6a00*/  HMMA.16816.F32 R12, R112.reuse, R106, R12 ;  /* 0x0000006a700c723c */ /* 0x040fe2000000180c */
[----:B------:R-:W2:Y:S07]  /*6a10*/  LDSM.16.M88.4 R104, [R169] ;  /* 0x00000000a968783b */ /* 0x000eae0000000200 */
[C---:B------:R-:W-:Y:S08]  /*6a20*/  HMMA.16816.F32 R32, R112.reuse, R116, R32 ;  /* 0x000000747020723c */ /* 0x040ff00000001820 */
[C---:B------:R-:W-:Y:S01]  /*6a30*/  HMMA.16816.F32 R28, R112.reuse, R118, R28 ;  /* 0x00000076701c723c */ /* 0x040fe2000000181c */
[----:B------:R-:W3:Y:S07]  /*6a40*/  LDSM.16.M88.4 R116, [R161] ;  /* 0x00000000a174783b */ /* 0x000eee0000000200 */
[C---:B-1----:R-:W-:Y:S08]  /*6a50*/  HMMA.16816.F32 R8, R112.reuse, R120, R8 ;  /* 0x000000787008723c */ /* 0x042ff00000001808 */
[----:B------:R-:W-:Y:S01]  /*6a60*/  HMMA.16816.F32 R4, R112, R122, R4 ;  /* 0x0000007a7004723c */ /* 0x000fe20000001804 */
[----:B------:R-:W1:Y:S04]  /*6a70*/  LDSM.16.M88.4 R112, [R160] ;  /* 0x00000000a070783b */ /* 0x000e680000000200 */
[----:B------:R-:W4:Y:S03]  /*6a80*/  LDSM.16.M88.4 R120, [R158] ;  /* 0x000000009e78783b */ /* 0x000f260000000200 */
        /* <DEDUP_REMOVED lines=9> */
[C---:B----4-:R-:W-:Y:S08]  /*6b20*/  HMMA.16816.F32 R32, R104.reuse, R120, R32 ;  /* 0x000000786820723c */ /* 0x050ff00000001820 */
[C---:B--2---:R-:W-:Y:S08]  /*6b30*/  HMMA.16816.F32 R40, R104.reuse, R108, R40 ;  /* 0x0000006c6828723c */ /* 0x044ff00000001828 */
[C---:B------:R-:W-:Y:S01]  /*6b40*/  HMMA.16816.F32 R36, R104.reuse, R110, R36 ;  /* 0x0000006e6824723c */ /* 0x040fe20000001824 */
[----:B------:R-:W2:Y:S07]  /*6b50*/  LDSM.16.M88.4 R108, [R102] ;  /* 0x00000000666c783b */ /* 0x000eae0000000200 */
        /* <DEDUP_REMOVED lines=10> */
[----:B------:R-:W2:Y:S04]  /*6c00*/  LDSM.16.M88.4 R104, [R100+0x1800] ;  /* 0x001800006468783b */ /* 0x000ea80000000200 */
[----:B------:R-:W4:Y:S03]  /*6c10*/  LDSM.16.M88.4 R108, [R100+0x1000] ;  /* 0x00100000646c783b */ /* 0x000f260000000200 */
[C---:B---3--:R-:W-:Y:S08]  /*6c20*/  HMMA.16816.F32 R64, R120.reuse, R116, R64 ;  /* 0x000000747840723c */ /* 0x048ff00000001840 */
[C---:B------:R-:W-:Y:S08]  /*6c30*/  HMMA.16816.F32 R60, R120.reuse, R118, R60 ;  /* 0x00000076783c723c */ /* 0x040ff0000000183c */
[C---:B-1----:R-:W-:Y:S08]  /*6c40*/  HMMA.16816.F32 R56, R120.reuse, R112, R56 ;  /* 0x000000707838723c */ /* 0x042ff00000001838 */
[----:B------:R-:W-:Y:S01]  /*6c50*/  FMUL.FTZ R64, R64, c[0x0][0x2ec] ;  /* 0x0000bb0040407a20 */ /* 0x000fe20000410000 */
[----:B------:R-:W-:Y:S01]  /*6c60*/  HMMA.16816.F32 R52, R120, R114, R52 ;  /* 0x000000727834723c */ /* 0x000fe20000001834 */
[----:B------:R-:W-:-:S02]  /*6c70*/  FMUL.FTZ R65, R65, c[0x0][0x2ec] ;  /* 0x0000bb0041417a20 */ /* 0x000fc40000410000 */
[----:B------:R-:W-:Y:S02]  /*6c80*/  FMUL.FTZ R67, R67, c[0x0][0x2ec] ;  /* 0x0000bb0043437a20 */ /* 0x000fe40000410000 */
[----:B------:R-:W-:Y:S02]  /*6c90*/  FMUL.FTZ R66, R66, c[0x0][0x2ec] ;  /* 0x0000bb0042427a20 */ /* 0x000fe40000410000 */
[----:B------:R-:W-:Y:S01]  /*6ca0*/  FMUL.FTZ R3, R60, c[0x0][0x2ec] ;  /* 0x0000bb003c037a20 */ /* 0x000fe20000410000 */
[C---:B--2---:R-:W-:Y:S01]  /*6cb0*/  HMMA.16816.F32 R40, R120.reuse, R104, R40 ;  /* 0x000000687828723c */ /* 0x044fe20000001828 */
[----:B------:R-:W-:Y:S02]  /*6cc0*/  FMUL.FTZ R112, R63, c[0x0][0x2ec] ;  /* 0x0000bb003f707a20 */ /* 0x000fe40000410000 */
[----:B------:R-:W1:Y:S04]  /*6cd0*/  MUFU.TANH R66, R66 ;  /* 0x0000004200427308 */ /* 0x000e680000002400 */
[----:B------:R-:W-:Y:S01]  /*6ce0*/  FMUL.FTZ R59, R59, c[0x0][0x2ec] ;  /* 0x0000bb003b3b7a20 */ /* 0x000fe20000410000 */
[C---:B------:R-:W-:Y:S01]  /*6cf0*/  HMMA.16816.F32 R36, R120.reuse, R106, R36 ;  /* 0x0000006a7824723c */ /* 0x040fe20000001824 */
[----:B------:R-:W2:Y:S02]  /*6d00*/  LDSM.16.M88.4 R104, [R100+0x2000] ;  /* 0x002000006468783b */ /* 0x000ea40000000200 */
[----:B------:R-:W-:Y:S05]  /*6d10*/  MUFU.TANH R112, R112 ;  /* 0x0000007000707308 */ /* 0x000fea0000002400 */
[----:B----4-:R-:W-:Y:S01]  /*6d20*/  HMMA.16816.F32 R48, R120, R108, R48 ;  /* 0x0000006c7830723c */ /* 0x010fe20000001830 */
[----:B------:R-:W-:-:S02]  /*6d30*/  FMUL.FTZ R52, R52, c[0x0][0x2ec] ;  /* 0x0000bb0034347a20 */ /* 0x000fc40000410000 */
[----:B------:R3:W4:Y:S01]  /*6d40*/  MUFU.TANH R108, R64 ;  /* 0x00000040006c7308 */ /* 0x0007220000002400 */
[----:B------:R-:W-:-:S04]  /*6d50*/  FMUL.FTZ R53, R53, c[0x0][0x2ec] ;  /* 0x0000bb0035357a20 */ /* 0x000fc80000410000 */
[----:B------:R-:W-:Y:S01]  /*6d60*/  HMMA.16816.F32 R44, R120, R110, R44 ;  /* 0x0000006e782c723c */ /* 0x000fe2000000182c */
[----:B------:R-:W-:Y:S02]  /*6d70*/  FMUL.FTZ R117, R40, c[0x0][0x2ec] ;  /* 0x0000bb0028757a20 */ /* 0x000fe40000410000 */
[----:B------:R5:W-:Y:S01]  /*6d80*/  MUFU.TANH R109, R65 ;  /* 0x00000041006d7308 */ /* 0x000be20000002400 */
[----:B------:R-:W-:Y:S02]  /*6d90*/  FMUL.FTZ R138, R42, c[0x0][0x2ec] ;  /* 0x0000bb002a8a7a20 */ /* 0x000fe40000410000 */
[----:B------:R-:W-:Y:S02]  /*6da0*/  FMUL.FTZ R134, R43, c[0x0][0x2ec] ;  /* 0x0000bb002b867a20 */ /* 0x000fe40000410000 */
[----:B------:R-:W-:Y:S02]  /*6db0*/  FMUL.FTZ R111, R61, c[0x0][0x2ec] ;  /* 0x0000bb003d6f7a20 */ /* 0x000fe40000410000 */
[----:B------:R-:W-:Y:S01]  /*6dc0*/  FMUL.FTZ R37, R37, c[0x0][0x2ec] ;  /* 0x0000bb0025257a20 */ /* 0x000fe20000410000 */
[----:B------:R1:W1:Y:S01]  /*6dd0*/  MUFU.TANH R110, R67 ;  /* 0x00000043006e7308 */ /* 0x0002620000002400 */
[----:B---3--:R-:W-:-:S02]  /*6de0*/  FMUL.FTZ R64, R62, c[0x0][0x2ec] ;  /* 0x0000bb003e407a20 */ /* 0x008fc40000410000 */
[----:B------:R-:W3:Y:S01]  /*6df0*/  LDSM.16.M88.4 R60, [R100+0x2800] ;  /* 0x00280000643c783b */ /* 0x000ee20000000200 */
[----:B------:R-:W-:Y:S02]  /*6e00*/  FMUL.FTZ R39, R39, c[0x0][0x2ec] ;  /* 0x0000bb0027277a20 */ /* 0x000fe40000410000 */
[----:B------:R-:W-:Y:S02]  /*6e10*/  FMUL.FTZ R49, R49, c[0x0][0x2ec] ;  /* 0x0000bb0031317a20 */ /* 0x000fe40000410000 */
[----:B-----5:R-:W-:Y:S01]  /*6e20*/  FMUL.FTZ R65, R56, c[0x0][0x2ec] ;  /* 0x0000bb0038417a20 */ /* 0x020fe20000410000 */
[----:B------:R-:W-:Y:S01]  /*6e30*/  MUFU.TANH R115, R37 ;  /* 0x0000002500737308 */ /* 0x000fe20000002400 */
[----:B------:R-:W-:Y:S02]  /*6e40*/  FMUL.FTZ R56, R57, c[0x0][0x2ec] ;  /* 0x0000bb0039387a20 */ /* 0x000fe40000410000 */
[----:B------:R-:W-:Y:S01]  /*6e50*/  FMUL.FTZ R118, R51, c[0x0][0x2ec] ;  /* 0x0000bb0033767a20 */ /* 0x000fe20000410000 */
[----:B--2---:R-:W-:Y:S01]  /*6e60*/  HMMA.16816.F32 R32, R120, R104, R32 ;  /* 0x000000687820723c */ /* 0x004fe20000001820 */
[----:B------:R-:W-:-:S02]  /*6e70*/  FMUL.FTZ R45, R45, c[0x0][0x2ec] ;  /* 0x0000bb002d2d7a20 */ /* 0x000fc40000410000 */
[----:B-1----:R-:W-:Y:S01]  /*6e80*/  FMUL.FTZ R67, R58, c[0x0][0x2ec] ;  /* 0x0000bb003a437a20 */ /* 0x002fe20000410000 */
[----:B------:R-:W-:Y:S01]  /*6e90*/  MUFU.TANH R57, R52 ;  /* 0x0000003400397308 */ /* 0x000fe20000002400 */
[----:B------:R-:W-:Y:S02]  /*6ea0*/  FMUL.FTZ R58, R54, c[0x0][0x2ec] ;  /* 0x0000bb00363a7a20 */ /* 0x000fe40000410000 */
[----:B------:R-:W-:Y:S01]  /*6eb0*/  FMUL.FTZ R105, R55, c[0x0][0x2ec] ;  /* 0x0000bb0037697a20 */ /* 0x000fe20000410000 */
[----:B------:R-:W-:Y:S01]  /*6ec0*/  HMMA.16816.F32 R28, R120, R106, R28 ;  /* 0x0000006a781c723c */ /* 0x000fe2000000181c */
[----:B------:R-:W-:Y:S02]  /*6ed0*/  FMUL.FTZ R46, R46, c[0x0][0x2ec] ;  /* 0x0000bb002e2e7a20 */ /* 0x000fe40000410000 */
[----:B------:R-:W-:Y:S01]  /*6ee0*/  FMUL.FTZ R47, R47, c[0x0][0x2ec] ;  /* 0x0000bb002f2f7a20 */ /* 0x000fe20000410000 */
[----:B------:R1:W-:Y:S01]  /*6ef0*/  MUFU.TANH R104, R53 ;  /* 0x0000003500687308 */ /* 0x0003e20000002400 */
[----:B------:R-:W-:-:S02]  /*6f00*/  FMUL.FTZ R129, R48, c[0x0][0x2ec] ;  /* 0x0000bb0030817a20 */ /* 0x000fc40000410000 */
[----:B------:R-:W-:Y:S02]  /*6f10*/  FMUL.FTZ R48, R50, c[0x0][0x2ec] ;  /* 0x0000bb0032307a20 */ /* 0x000fe40000410000 */
[----:B------:R-:W-:Y:S02]  /*6f20*/  FMUL.FTZ R36, R36, c[0x0][0x2ec] ;  /* 0x0000bb0024247a20 */ /* 0x000fe40000410000 */
[----:B------:R-:W-:Y:S01]  /*6f30*/  FMUL.FTZ R38, R38, c[0x0][0x2ec] ;  /* 0x0000bb0026267a20 */ /* 0x000fe20000410000 */
[----:B------:R-:W2:Y:S01]  /*6f40*/  MUFU.TANH R111, R111 ;  /* 0x0000006f006f7308 */ /* 0x000ea20000002400 */
[----:B------:R-:W-:-:S03]  /*6f50*/  FMUL.FTZ R44, R44, c[0x0][0x2ec] ;  /* 0x0000bb002c2c7a20 */ /* 0x000fc60000410000 */
[----:B------:R-:W-:Y:S02]  /*6f60*/  FMUL.FTZ R113, R33, c[0x0][0x2ec] ;  /* 0x0000bb0021717a20 */ /* 0x000fe40000410000 */
[----:B------:R-:W-:Y:S01]  /*6f70*/  IMAD.SHL.U32 R33, R178, 0x80, RZ ;  /* 0x00000080b2217824 */ /* 0x000fe200078e00ff */
[----:B-1----:R-:W1:Y:S01]  /*6f80*/  LDSM.16.M88.4 R52, [R100+0x3000] ;  /* 0x003000006434783b */ /* 0x002e620000000200 */
[C---:B---3--:R-:W-:Y:S01]  /*6f90*/  HMMA.16816.F32 R24, R120.reuse, R60, R24 ;  /* 0x0000003c7818723c */ /* 0x048fe20000001818 */
[----:B------:R-:W-:Y:S01]  /*6fa0*/  FMUL.FTZ R119, R32, c[0x0][0x2ec] ;  /* 0x0000bb0020777a20 */ /* 0x000fe20000410000 */
[----:B------:R-:W3:Y:S01]  /*6fb0*/  MUFU.TANH R56, R56 ;  /* 0x0000003800387308 */ /* 0x000ee20000002400 */
[----:B------:R-:W-:Y:S01]  /*6fc0*/  FMUL.FTZ R32, R34, c[0x0][0x2ec] ;  /* 0x0000bb0022207a20 */ /* 0x000fe20000410000 */
[C-C-:B------:R-:W-:Y:S01]  /*6fd0*/  LOP3.LUT R34, R33.reuse, 0x8, R128.reuse, 0xfe, !PT ;  /* 0x0000000821227812 */ /* 0x140fe200078efe80 */
[----:B------:R-:W-:Y:S01]  /*6fe0*/  FMUL.FTZ R37, R28, c[0x0][0x2ec] ;  /* 0x0000bb001c257a20 */ /* 0x000fe20000410000 */
[----:B------:R-:W-:Y:S01]  /*6ff0*/  LOP3.LUT R28, R33, R128, RZ, 0xfc, !PT ;  /* 0x00000080211c7212 */ /* 0x000fe200078efcff */
[----:B------:R-:W-:Y:S01]  /*7000*/  FMUL.FTZ R60, R41, c[0x0][0x2ec] ;  /* 0x0000bb00293c7a20 */ /* 0x000fe20000410000 */
[CC--:B------:R-:W-:Y:S01]  /*7010*/  ISETP.GE.AND P1, PT, R34.reuse, R127.reuse, PT ;  /* 0x0000007f2200720c */ /* 0x0c0fe20003f26270 */
[----:B------:R-:W5:Y:S01]  /*7020*/  LDSM.16.M88.4 R40, [R100+0x3800] ;  /* 0x003800006428783b */ /* 0x000f620000000200 */
[-C--:B------:R-:W-:Y:S01]  /*7030*/  ISETP.GE.AND P3, PT, R34, R126.reuse, PT ;  /* 0x0000007e2200720c */ /* 0x080fe20003f66270 */
[----:B------:R-:W-:Y:S01]  /*7040*/  FMUL.FTZ R35, R35, c[0x0][0x2ec] ;  /* 0x0000bb0023237a20 */ /* 0x000fe20000410000 */
[----:B------:R-:W-:Y:S01]  /*7050*/  LOP3.LUT R34, R33, 0x10, R128, 0xfe, !PT ;  /* 0x0000001021227812 */ /* 0x000fe200078efe80 */
[----:B------:R-:W1:Y:S01]  /*7060*/  MUFU.TANH R59, R59 ;  /* 0x0000003b003b7308 */ /* 0x000e620000002400 */
[-C--:B------:R-:W-:Y:S01]  /*7070*/  ISETP.GE.AND P4, PT, R28, R127.reuse, PT ;  /* 0x0000007f1c00720c */ /* 0x080fe20003f86270 */
[----:B------:R-:W-:Y:S01]  /*7080*/  FMUL.FTZ R107, R29, c[0x0][0x2ec] ;  /* 0x0000bb001d6b7a20 */ /* 0x000fe20000410000 */
[----:B------:R-:W-:Y:S01]  /*7090*/  ISETP.GE.AND P6, PT, R34, R127, PT ;  /* 0x0000007f2200720c */ /* 0x000fe20003fc6270 */
[----:B------:R-:W-:Y:S01]  /*70a0*/  FMUL.FTZ R116, R30, c[0x0][0x2ec] ;  /* 0x0000bb001e747a20 */ /* 0x000fe20000410000 */
[-C--:B------:R-:W-:Y:S01]  /*70b0*/  ISETP.GE.AND P5, PT, R34, R126.reuse, PT ;  /* 0x0000007e2200720c */ /* 0x080fe20003fa6270 */
[----:B------:R-:W-:Y:S01]  /*70c0*/  HMMA.16816.F32 R20, R120, R62, R20 ;  /* 0x0000003e7814723c */ /* 0x000fe20000001814 */
[C---:B------:R-:W-:Y:S01]  /*70d0*/  ISETP.GE.AND P2, PT, R28.reuse, R126, PT ;  /* 0x0000007e1c00720c */ /* 0x040fe20003f46270 */
[----:B------:R4:W-:Y:S01]  /*70e0*/  MUFU.TANH R114, R35 ;  /* 0x0000002300727308 */ /* 0x0009e20000002400 */
[----:B------:R-:W-:Y:S01]  /*70f0*/  IADD3 R34, R28, 0x1, RZ ;  /* 0x000000011c227810 */ /* 0x000fe20007ffe0ff */
[----:B------:R-:W-:-:S04]  /*7100*/  DEPBAR.LE SB0, 0x0 ;  /* 0x000080000000791a */ /* 0x000fc80000000000 */
[----:B------:R-:W-:Y:S01]  /*7110*/  FSEL R29, R66, -INF , !P2 ;  /* 0xff800000421d7808 */ /* 0x000fe20005000000 */
[----:B------:R-:W-:Y:S01]  /*7120*/  FMUL.FTZ R25, R25, c[0x0][0x2ec] ;  /* 0x0000bb0019197a20 */ /* 0x000fe20000410000 */
[----:B------:R-:W-:Y:S01]  /*7130*/  ISETP.GE.AND P2, PT, R34, R126, PT ;  /* 0x0000007e2200720c */ /* 0x000fe20003f46270 */
[----:B------:R-:W2:Y:S01]  /*7140*/  MUFU.TANH R105, R105 ;  /* 0x0000006900697308 */ /* 0x000ea20000002400 */
[----:B------:R-:W-:Y:S01]  /*7150*/  IADD3 R30, R28, 0x9, RZ ;  /* 0x000000091c1e7810 */ /* 0x000fe20007ffe0ff */
[----:B------:R-:W-:Y:S02]  /*7160*/  FMUL.FTZ R27, R27, c[0x0][0x2ec] ;  /* 0x0000bb001b1b7a20 */ /* 0x000fe40000410000 */
[----:B------:R-:W-:Y:S01]  /*7170*/  FMUL.FTZ R24, R24, c[0x0][0x2ec] ;  /* 0x0000bb0018187a20 */ /* 0x000fe20000410000 */
[----:B----4-:R-:W-:-:S03]  /*7180*/  FSEL R35, R108, -INF , !P4 ;  /* 0xff8000006c237808 */ /* 0x010fc60006000000 */
[----:B------:R-:W-:Y:S01]  /*7190*/  MUFU.TANH R49, R49 ;  /* 0x0000003100317308 */ /* 0x000fe20000002400 */
[----:B------:R-:W-:Y:S01]  /*71a0*/  ISETP.GE.AND P4, PT, R34, R127, PT ;  /* 0x0000007f2200720c */ /* 0x000fe20003f86270 */
[C---:B-1----:R-:W-:Y:S01]  /*71b0*/  HMMA.16816.F32 R12, R120.reuse, R54, R12 ;  /* 0x00000036780c723c */ /* 0x042fe2000000180c */
[C---:B------:R-:W-:Y:S02]  /*71c0*/  IADD3 R34, R28.reuse, 0x11, RZ ;  /* 0x000000111c227810 */ /* 0x040fe40007ffe0ff */
[----:B------:R-:W-:Y:S01]  /*71d0*/  FMUL.FTZ R61, R21, c[0x0][0x2ec] ;  /* 0x0000bb00153d7a20 */ /* 0x000fe20000410000 */
[----:B------:R-:W-:Y:S01]  /*71e0*/  IADD3 R21, R28, 0x39, RZ ;  /* 0x000000391c157810 */ /* 0x000fe20007ffe0ff */
[----:B------:R-:W-:Y:S01]  /*71f0*/  FMUL.FTZ R23, R23, c[0x0][0x2ec] ;  /* 0x0000bb0017177a20 */ /* 0x000fe20000410000 */
[----:B------:R-:W1:Y:S01]  /*7200*/  MUFU.TANH R118, R118 ;  /* 0x0000007600767308 */ /* 0x000e620000002400 */
[----:B------:R-:W-:Y:S01]  /*7210*/  FSEL R54, R110, -INF , !P2 ;  /* 0xff8000006e367808 */ /* 0x000fe20005000000 */
[----:B------:R-:W-:Y:S01]  /*7220*/  HMMA.16816.F32 R16, R120, R52, R16 ;  /* 0x000000347810723c */ /* 0x000fe20000001810 */
[----:B------:R-:W-:Y:S01]  /*7230*/  ISETP.GE.AND P2, PT, R30, R126, PT ;  /* 0x0000007e1e00720c */ /* 0x000fe20003f46270 */
[----:B------:R-:W-:-:S04]  /*7240*/  FMUL.FTZ R20, R20, c[0x0][0x2ec] ;  /* 0x0000bb0014147a20 */ /* 0x000fc80000410000 */
[----:B------:R3:W4:Y:S02]  /*7250*/  MUFU.TANH R63, R45 ;  /* 0x0000002d003f7308 */ /* 0x0007240000002400 */
[C---:B-----5:R-:W-:Y:S06]  /*7260*/  HMMA.16816.F32 R8, R120.reuse, R40, R8 ;  /* 0x000000287808723c */ /* 0x060fec0000001808 */
[----:B------:R5:W-:Y:S01]  /*7270*/  MUFU.TANH R51, R46 ;  /* 0x0000002e00337308 */ /* 0x000be20000002400 */
[----:B------:R-:W-:Y:S01]  /*7280*/  FSEL R41, R109, -INF , !P4 ;  /* 0xff8000006d297808 */ /* 0x000fe20006000000 */
[----:B------:R-:W-:Y:S01]  /*7290*/  FMUL.FTZ R15, R15, c[0x0][0x2ec] ;  /* 0x0000bb000f0f7a20 */ /* 0x000fe20000410000 */
[-C--:B------:R-:W-:Y:S01]  /*72a0*/  ISETP.GE.AND P4, PT, R30, R127.reuse, PT ;  /* 0x0000007f1e00720c */ /* 0x080fe20003f86270 */
[----:B------:R-:W-:Y:S01]  /*72b0*/  FMUL.FTZ R30, R31, c[0x0][0x2ec] ;  /* 0x0000bb001f1e7a20 */ /* 0x000fe20000410000 */
[----:B------:R-:W-:Y:S01]  /*72c0*/  FSEL R40, R112, -INF , !P2 ;  /* 0xff80000070287808 */ /* 0x000fe20005000000 */
[----:B------:R-:W-:Y:S01]  /*72d0*/  HMMA.16816.F32 R4, R120, R42, R4 ;  /* 0x0000002a7804723c */ /* 0x000fe20000001804 */
[----:B--2---:R-:W-:Y:S01]  /*72e0*/  FSEL R31, R111, -INF , !P4 ;  /* 0xff8000006f1f7808 */ /* 0x004fe20006000000 */
[----:B------:R-:W2:Y:S01]  /*72f0*/  MUFU.TANH R50, R47 ;  /* 0x0000002f00327308 */ /* 0x000ea20000002400 */
[CC--:B------:R-:W-:Y:S01]  /*7300*/  ISETP.GE.AND P4, PT, R34.reuse, R127.reuse, PT ;  /* 0x0000007f2200720c */ /* 0x0c0fe20003f86270 */
[----:B------:R-:W-:Y:S01]  /*7310*/  FMUL.FTZ R19, R19, c[0x0][0x2ec] ;  /* 0x0000bb0013137a20 */ /* 0x000fe20000410000 */
[-C--:B------:R-:W-:Y:S01]  /*7320*/  ISETP.GE.AND P2, PT, R34, R126.reuse, PT ;  /* 0x0000007e2200720c */ /* 0x080fe20003f46270 */
[----:B------:R-:W-:Y:S01]  /*7330*/  FMUL.FTZ R55, R16, c[0x0][0x2ec] ;  /* 0x0000bb0010377a20 */ /* 0x000fe20000410000 */
[----:B------:R-:W-:Y:S01]  /*7340*/  IADD3 R34, R28, 0x19, RZ ;  /* 0x000000191c227810 */ /* 0x000fe20007ffe0ff */
[----:B------:R-:W-:Y:S01]  /*7350*/  FMUL.FTZ R53, R12, c[0x0][0x2ec] ;  /* 0x0000bb000c357a20 */ /* 0x000fe20000410000 */
[----:B---3--:R-:W-:Y:S01]  /*7360*/  FSEL R45, R56, -INF , !P4 ;  /* 0xff800000382d7808 */ /* 0x008fe20006000000 */
[----:B------:R-:W3:Y:S01]  /*7370*/  MUFU.TANH R60, R60 ;  /* 0x0000003c003c7308 */ /* 0x000ee20000002400 */
[----:B-----5:R-:W-:Y:S01]  /*7380*/  FSEL R46, R59, -INF , !P2 ;  /* 0xff8000003b2e7808 */ /* 0x020fe20005000000 */
[----:B------:R-:W-:Y:S01]  /*7390*/  FMUL.FTZ R12, R14, c[0x0][0x2ec] ;  /* 0x0000bb000e0c7a20 */ /* 0x000fe20000410000 */
[----:B------:R-:W-:Y:S01]  /*73a0*/  ISETP.GE.AND P4, PT, R34, R127, PT ;  /* 0x0000007f2200720c */ /* 0x000fe20003f86270 */
[----:B------:R-:W-:Y:S01]  /*73b0*/  FMUL.FTZ R8, R8, c[0x0][0x2ec] ;  /* 0x0000bb0008087a20 */ /* 0x000fe20000410000 */
[----:B------:R-:W-:Y:S01]  /*73c0*/  ISETP.GE.AND P2, PT, R34, R126, PT ;  /* 0x0000007e2200720c */ /* 0x000fe20003f46270 */
[----:B------:R-:W-:Y:S01]  /*73d0*/  FMUL.FTZ R10, R10, c[0x0][0x2ec] ;  /* 0x0000bb000a0a7a20 */ /* 0x000fe20000410000 */
[----:B------:R-:W-:Y:S01]  /*73e0*/  IADD3 R34, R28, 0x21, RZ ;  /* 0x000000211c227810 */ /* 0x000fe20007ffe0ff */
[----:B------:R-:W5:Y:S01]  /*73f0*/  MUFU.TANH R134, R134 ;  /* 0x0000008600867308 */ /* 0x000f620000002400 */
[----:B------:R-:W-:-:S02]  /*7400*/  FSEL R66, R105, -INF , !P2 ;  /* 0xff80000069427808 */ /* 0x000fc40005000000 */
[----:B------:R-:W-:Y:S02]  /*7410*/  ISETP.GE.AND P2, PT, R34, R126, PT ;  /* 0x0000007e2200720c */ /* 0x000fe40003f46270 */
[C-C-:B------:R-:W-:Y:S01]  /*7420*/  LOP3.LUT R16, R33.reuse, 0x20, R128.reuse, 0xfe, !PT ;  /* 0x0000002021107812 */ /* 0x140fe200078efe80 */
[----:B------:R-:W-:Y:S01]  /*7430*/  FMUL.FTZ R59, R4, c[0x0][0x2ec] ;  /* 0x0000bb00043b7a20 */ /* 0x000fe20000410000 */
[----:B-1----:R-:W-:Y:S01]  /*7440*/  FSEL R118, R118, -INF , !P2 ;  /* 0xff80000076767808 */ /* 0x002fe20005000000 */
[----:B------:R1:W1:Y:S01]  /*7450*/  MUFU.TANH R132, R39 ;  /* 0x0000002700847308 */ /* 0x0002620000002400 */
[C-C-:B------:R-:W-:Y:S01]  /*7460*/  LOP3.LUT R14, R33.reuse, 0x38, R128.reuse, 0xfe, !PT ;  /* 0x00000038210e7812 */ /* 0x140fe200078efe80 */
[----:B------:R-:W-:Y:S01]  /*7470*/  FMUL.FTZ R6, R6, c[0x0][0x2ec] ;  /* 0x0000bb0006067a20 */ /* 0x000fe20000410000 */
[----:B------:R-:W-:Y:S01]  /*7480*/  LOP3.LUT R4, R33, 0x68, R128, 0xfe, !PT ;  /* 0x0000006821047812 */ /* 0x000fe200078efe80 */
[----:B------:R-:W-:-:S04]  /*7490*/  FMUL.FTZ R7, R7, c[0x0][0x2ec] ;  /* 0x0000bb0007077a20 */ /* 0x000fc80000410000 */
[----:B------:R-:W2:Y:S01]  /*74a0*/  MUFU.TANH R113, R113 ;  /* 0x0000007100717308 */ /* 0x000ea20000002400 */
[----:B-1----:R-:W-:Y:S01]  /*74b0*/  FSEL R39, R104, -INF , !P4 ;  /* 0xff80000068277808 */ /* 0x002fe20006000000 */
[----:B------:R-:W-:Y:S01]  /*74c0*/  FMUL.FTZ R104, R26, c[0x0][0x2ec] ;  /* 0x0000bb001a687a20 */ /* 0x000fe20000410000 */
[----:B------:R-:W-:-:S05]  /*74d0*/  ISETP.GE.AND P4, PT, R34, R127, PT ;  /* 0x0000007f2200720c */ /* 0x000fca0003f86270 */
[----:B------:R-:W1:Y:S01]  /*74e0*/  MUFU.TANH R107, R107 ;  /* 0x0000006b006b7308 */ /* 0x000e620000002400 */
[----:B------:R-:W-:Y:S02]  /*74f0*/  IADD3 R26, R28, 0x29, RZ ;  /* 0x000000291c1a7810 */ /* 0x000fe40007ffe0ff */
[----:B------:R-:W-:Y:S01]  /*7500*/  FSEL R105, R49, -INF , !P4 ;  /* 0xff80000031697808 */ /* 0x000fe20006000000 */
[----:B------:R-:W-:Y:S01]  /*7510*/  FMUL.FTZ R49, R17, c[0x0][0x2ec] ;  /* 0x0000bb0011317a20 */ /* 0x000fe20000410000 */
[C---:B------:R-:W-:Y:S02]  /*7520*/  ISETP.GE.AND P4, PT, R26.reuse, R127, PT ;  /* 0x0000007f1a00720c */ /* 0x040fe40003f86270 */
[----:B------:R-:W-:Y:S01]  /*7530*/  ISETP.GE.AND P2, PT, R26, R126, PT ;  /* 0x0000007e1a00720c */ /* 0x000fe20003f46270 */
[----:B------:R-:W1:Y:S01]  /*7540*/  MUFU.TANH R30, R30 ;  /* 0x0000001e001e7308 */ /* 0x000e620000002400 */
[----:B------:R-:W-:Y:S02]  /*7550*/  IADD3 R26, R28, 0x31, RZ ;  /* 0x000000311c1a7810 */ /* 0x000fe40007ffe0ff */
[----:B----4-:R-:W-:-:S02]  /*7560*/  FSEL R63, R63, -INF , !P4 ;  /* 0xff8000003f3f7808 */ /* 0x010fc40006000000 */
[----:B--2---:R-:W-:Y:S01]  /*7570*/  FSEL R108, R50, -INF , !P2 ;  /* 0xff800000326c7808 */ /* 0x004fe20005000000 */
[----:B------:R-:W-:Y:S01]  /*7580*/  FMUL.FTZ R50, R13, c[0x0][0x2ec] ;  /* 0x0000bb000d327a20 */ /* 0x000fe20000410000 */
[CC--:B------:R-:W-:Y:S01]  /*7590*/  ISETP.GE.AND P4, PT, R26.reuse, R127.reuse, PT ;  /* 0x0000007f1a00720c */ /* 0x0c0fe20003f86270 */
[----:B------:R-:W2:Y:S01]  /*75a0*/  MUFU.TANH R25, R25 ;  /* 0x0000001900197308 */ /* 0x000ea20000002400 */
[-C--:B------:R-:W-:Y:S02]  /*75b0*/  ISETP.GE.AND P2, PT, R26, R126.reuse, PT ;  /* 0x0000007e1a00720c */ /* 0x080fe40003f46270 */
[----:B---3--:R-:W-:Y:S02]  /*75c0*/  FSEL R109, R60, -INF , !P4 ;  /* 0xff8000003c6d7808 */ /* 0x008fe40006000000 */
[----:B-----5:R-:W-:Y:S02]  /*75d0*/  FSEL R134, R134, -INF , !P2 ;  /* 0xff80000086867808 */ /* 0x020fe40005000000 */
[C---:B------:R-:W-:Y:S01]  /*75e0*/  ISETP.GE.AND P4, PT, R21.reuse, R127, PT ;  /* 0x0000007f1500720c */ /* 0x040fe20003f86270 */
[----:B------:R-:W3:Y:S01]  /*75f0*/  MUFU.TANH R56, R27 ;  /* 0x0000001b00387308 */ /* 0x000ee20000002400 */
[----:B------:R-:W-:-:S02]  /*7600*/  ISETP.GE.AND P2, PT, R21, R126, PT ;  /* 0x0000007e1500720c */ /* 0x000fc40003f46270 */
[----:B------:R-:W-:Y:S02]  /*7610*/  IADD3 R21, R28, 0x41, RZ ;  /* 0x000000411c157810 */ /* 0x000fe40007ffe0ff */
[----:B------:R-:W-:Y:S02]  /*7620*/  FSEL R115, R115, -INF , !P4 ;  /* 0xff80000073737808 */ /* 0x000fe40006000000 */
[----:B------:R-:W-:Y:S01]  /*7630*/  FSEL R132, R132, -INF , !P2 ;  /* 0xff80000084847808 */ /* 0x000fe20005000000 */
[----:B------:R-:W4:Y:S01]  /*7640*/  MUFU.TANH R61, R61 ;  /* 0x0000003d003d7308 */ /* 0x000f220000002400 */
[C---:B------:R-:W-:Y:S02]  /*7650*/  ISETP.GE.AND P4, PT, R21.reuse, R127, PT ;  /* 0x0000007f1500720c */ /* 0x040fe40003f86270 */
[----:B------:R-:W-:Y:S02]  /*7660*/  ISETP.GE.AND P2, PT, R21, R126, PT ;  /* 0x0000007e1500720c */ /* 0x000fe40003f46270 */
[----:B------:R-:W-:-:S02]  /*7670*/  IADD3 R17, R28, 0x49, RZ ;  /* 0x000000491c117810 */ /* 0x000fc40007ffe0ff */
[----:B------:R-:W-:Y:S01]  /*7680*/  FSEL R113, R113, -INF , !P4 ;  /* 0xff80000071717808 */ /* 0x000fe20006000000 */
[----:B------:R-:W5:Y:S01]  /*7690*/  MUFU.TANH R52, R23 ;  /* 0x0000001700347308 */ /* 0x000f620000002400 */
[----:B------:R-:W-:Y:S02]  /*76a0*/  FSEL R114, R114, -INF , !P2 ;  /* 0xff80000072727808 */ /* 0x000fe40005000000 */
[C---:B------:R-:W-:Y:S02]  /*76b0*/  ISETP.GE.AND P4, PT, R17.reuse, R127, PT ;  /* 0x0000007f1100720c */ /* 0x040fe40003f86270 */
[----:B------:R-:W-:Y:S02]  /*76c0*/  ISETP.GE.AND P2, PT, R17, R126, PT ;  /* 0x0000007e1100720c */ /* 0x000fe40003f46270 */
[----:B------:R-:W-:Y:S01]  /*76d0*/  IADD3 R17, R28, 0x51, RZ ;  /* 0x000000511c117810 */ /* 0x000fe20007ffe0ff */
[----:B------:R-:W-:Y:S01]  /*76e0*/  MUFU.TANH R47, R36 ;  /* 0x00000024002f7308 */ /* 0x000fe20000002400 */
[----:B-1----:R-:W-:-:S02]  /*76f0*/  FSEL R107, R107, -INF , !P4 ;  /* 0xff8000006b6b7808 */ /* 0x002fc40006000000 */
        /* <DEDUP_REMOVED lines=10> */
[----:B------:R-:W-:Y:S02]  /*77a0*/  IADD3 R13, R28, 0x61, RZ ;  /* 0x000000611c0d7810 */ /* 0x000fe40007ffe0ff */
[----:B----4-:R-:W-:Y:S02]  /*77b0*/  FSEL R61, R61, -INF , !P4 ;  /* 0xff8000003d3d7808 */ /* 0x010fe40006000000 */
[----:B-----5:R-:W-:Y:S01]  /*77c0*/  FSEL R52, R52, -INF , !P2 ;  /* 0xff80000034347808 */ /* 0x020fe20005000000 */
[----:B------:R-:W3:Y:S01]  /*77d0*/  MUFU.TANH R50, R50 ;  /* 0x0000003200327308 */ /* 0x000ee20000002400 */
[----:B------:R-:W-:-:S02]  /*77e0*/  ISETP.GE.AND P4, PT, R13, R127, PT ;  /* 0x0000007f0d00720c */ /* 0x000fc40003f86270 */
[-C--:B------:R-:W-:Y:S02]  /*77f0*/  ISETP.GE.AND P2, PT, R13, R126.reuse, PT ;  /* 0x0000007e0d00720c */ /* 0x080fe40003f46270 */
[----:B------:R-:W-:Y:S02]  /*7800*/  IADD3 R13, R28, 0x69, RZ ;  /* 0x000000691c0d7810 */ /* 0x000fe40007ffe0ff */
[----:B-1----:R-:W-:Y:S01]  /*7810*/  FSEL R49, R49, -INF , !P4 ;  /* 0xff80000031317808 */ /* 0x002fe20006000000 */
[----:B------:R-:W1:Y:S01]  /*7820*/  MUFU.TANH R34, R15 ;  /* 0x0000000f00227308 */ /* 0x000e620000002400 */
[----:B--2---:R-:W-:Y:S02]  /*7830*/  FSEL R36, R36, -INF , !P2 ;  /* 0xff80000024247808 */ /* 0x004fe40005000000 */
[C---:B------:R-:W-:Y:S02]  /*7840*/  ISETP.GE.AND P4, PT, R13.reuse, R127, PT ;  /* 0x0000007f0d00720c */ /* 0x040fe40003f86270 */
[----:B------:R-:W-:-:S02]  /*7850*/  ISETP.GE.AND P2, PT, R13, R126, PT ;  /* 0x0000007e0d00720c */ /* 0x000fc40003f46270 */
[----:B------:R-:W-:Y:S01]  /*7860*/  LOP3.LUT R13, R33, 0x18, R128, 0xfe, !PT ;  /* 0x00000018210d7812 */ /* 0x000fe200078efe80 */
[----:B------:R-:W2:Y:S01]  /*7870*/  MUFU.TANH R3, R3 ;  /* 0x0000000300037308 */ /* 0x000ea20000002400 */
[----:B---3--:R-:W-:Y:S02]  /*7880*/  FSEL R50, R50, -INF , !P4 ;  /* 0xff80000032327808 */ /* 0x008fe40006000000 */
[----:B------:R-:W-:-:S04]  /*7890*/  ISETP.GE.AND P4, PT, R13, R127, PT ;  /* 0x0000007f0d00720c */ /* 0x000fc80003f86270 */
[----:B------:R-:W-:Y:S01]  /*78a0*/  FSEL R19, R57, -INF , !P4 ;  /* 0xff80000039137808 */ /* 0x000fe20006000000 */
[----:B------:R-:W3:Y:S01]  /*78b0*/  MUFU.TANH R64, R64 ;  /* 0x0000004000407308 */ /* 0x000ee20000002400 */
[----:B-1----:R-:W-:Y:S01]  /*78c0*/  FSEL R34, R34, -INF , !P2 ;  /* 0xff80000022227808 */ /* 0x002fe20005000000 */
[----:B------:R-:W-:Y:S01]  /*78d0*/  FMUL.FTZ R15, R22, c[0x0][0x2ec] ;  /* 0x0000bb00160f7a20 */ /* 0x000fe20000410000 */
[----:B------:R-:W-:Y:S01]  /*78e0*/  ISETP.GE.AND P2, PT, R13, R126, PT ;  /* 0x0000007e0d00720c */ /* 0x000fe20003f46270 */
[----:B------:R-:W-:Y:S01]  /*78f0*/  FMUL.FTZ R57, R9, c[0x0][0x2ec] ;  /* 0x0000bb0009397a20 */ /* 0x000fe20000410000 */
[----:B------:R-:W-:-:S03]  /*7900*/  LOP3.LUT R9, R33, 0x58, R128, 0xfe, !PT ;  /* 0x0000005821097812 */ /* 0x000fc600078efe80 */
[----:B------:R-:W1:Y:S01]  /*7910*/  MUFU.TANH R65, R65 ;  /* 0x0000004100417308 */ /* 0x000e620000002400 */
[----:B--2---:R-:W-:Y:S01]  /*7920*/  FSEL R13, R3, -INF , !P1 ;  /* 0xff800000030d7808 */ /* 0x004fe20004800000 */
[----:B------:R-:W-:Y:S01]  /*7930*/  FMUL.FTZ R3, R18, c[0x0][0x2ec] ;  /* 0x0000bb0012037a20 */ /* 0x000fe20000410000 */
[----:B------:R-:W-:Y:S02]  /*7940*/  LOP3.LUT R18, R33, 0x28, R128, 0xfe, !PT ;  /* 0x0000002821127812 */ /* 0x000fe400078efe80 */
[----:B------:R-:W-:-:S03]  /*7950*/  ISETP.GE.AND P1, PT, R16, R127, PT ;  /* 0x0000007f1000720c */ /* 0x000fc60003f26270 */
[----:B------:R-:W2:Y:S01]  /*7960*/  MUFU.TANH R67, R67 ;  /* 0x0000004300437308 */ /* 0x000ea20000002400 */
[----:B---3--:R-:W-:Y:S02]  /*7970*/  FSEL R22, R64, -INF , !P3 ;  /* 0xff80000040167808 */ /* 0x008fe40005800000 */
[----:B------:R-:W-:-:S05]  /*7980*/  ISETP.GE.AND P3, PT, R16, R126, PT ;  /* 0x0000007e1000720c */ /* 0x000fca0003f66270 */
[----:B------:R-:W-:Y:S01]  /*7990*/  MUFU.TANH R58, R58 ;  /* 0x0000003a003a7308 */ /* 0x000fe20000002400 */
[----:B-1----:R-:W-:Y:S02]  /*79a0*/  FSEL R17, R65, -INF , !P6 ;  /* 0xff80000041117808 */ /* 0x002fe40007000000 */
[----:B------:R-:W-:-:S05]  /*79b0*/  ISETP.GE.AND P6, PT, R18, R127, PT ;  /* 0x0000007f1200720c */ /* 0x000fca0003fc6270 */
[----:B------:R-:W1:Y:S01]  /*79c0*/  MUFU.TANH R129, R129 ;  /* 0x0000008100817308 */ /* 0x000e620000002400 */
[----:B--2---:R-:W-:Y:S02]  /*79d0*/  FSEL R16, R67, -INF , !P5 ;  /* 0xff80000043107808 */ /* 0x004fe40006800000 */
[----:B------:R-:W-:Y:S02]  /*79e0*/  ISETP.GE.AND P5, PT, R18, R126, PT ;  /* 0x0000007e1200720c */ /* 0x000fe40003fa6270 */
[----:B------:R-:W-:Y:S02]  /*79f0*/  LOP3.LUT R18, R33, 0x30, R128, 0xfe, !PT ;  /* 0x0000003021127812 */ /* 0x000fe400078efe80 */
[----:B------:R-:W-:Y:S01]  /*7a00*/  FSEL R120, R51, -INF , !P5 ;  /* 0xff80000033787808 */ /* 0x000fe20006800000 */
[----:B------:R-:W2:Y:S01]  /*7a10*/  MUFU.TANH R48, R48 ;  /* 0x0000003000307308 */ /* 0x000ea20000002400 */
[----:B------:R-:W-:-:S07]  /*7a20*/  ISETP.GE.AND P4, PT, R18, R127, PT ;  /* 0x0000007f1200720c */ /* 0x000fce0003f86270 */
[----:B------:R-:W3:Y:S01]  /*7a30*/  MUFU.TANH R117, R117 ;  /* 0x0000007500757308 */ /* 0x000ee20000002400 */
[----:B-1----:R-:W-:Y:S02]  /*7a40*/  FSEL R129, R129, -INF , !P1 ;  /* 0xff80000081817808 */ /* 0x002fe40004800000 */
[----:B------:R-:W-:-:S04]  /*7a50*/  ISETP.GE.AND P1, PT, R14, R127, PT ;  /* 0x0000007f0e00720c */ /* 0x000fc80003f26270 */
[----:B------:R-:W-:Y:S01]  /*7a60*/  FSEL R111, R47, -INF , !P1 ;  /* 0xff8000002f6f7808 */ /* 0x000fe20004800000 */
[----:B------:R-:W-:Y:S01]  /*7a70*/  MUFU.TANH R138, R138 ;  /* 0x0000008a008a7308 */ /* 0x000fe20000002400 */
[----:B--2---:R-:W-:Y:S02]  /*7a80*/  FSEL R110, R48, -INF , !P3 ;  /* 0xff800000306e7808 */ /* 0x004fe40005800000 */
[----:B------:R-:W-:Y:S02]  /*7a90*/  ISETP.GE.AND P3, PT, R14, R126, PT ;  /* 0x0000007e0e00720c */ /* 0x000fe40003f66270 */
[----:B------:R-:W-:-:S03]  /*7aa0*/  LOP3.LUT R14, R33, 0x48, R128, 0xfe, !PT ;  /* 0x00000048210e7812 */ /* 0x000fc600078efe80 */
[----:B------:R-:W1:Y:S01]  /*7ab0*/  MUFU.TANH R136, R38 ;  /* 0x0000002600887308 */ /* 0x000e620000002400 */
[----:B---3--:R-:W-:Y:S02]  /*7ac0*/  FSEL R117, R117, -INF , !P4 ;  /* 0xff80000075757808 */ /* 0x008fe40006000000 */
[----:B------:R-:W-:-:S05]  /*7ad0*/  ISETP.GE.AND P4, PT, R14, R127, PT ;  /* 0x0000007f0e00720c */ /* 0x000fca0003f86270 */
[----:B------:R-:W2:Y:S08]  /*7ae0*/  MUFU.TANH R37, R37 ;  /* 0x0000002500257308 */ /* 0x000eb00000002400 */
[----:B------:R-:W3:Y:S01]  /*7af0*/  MUFU.TANH R116, R116 ;  /* 0x0000007400747308 */ /* 0x000ee20000002400 */
[----:B-1----:R-:W-:-:S07]  /*7b00*/  FSEL R136, R136, -INF , !P3 ;  /* 0xff80000088887808 */ /* 0x002fce0005800000 */
[----:B------:R-:W1:Y:S01]  /*7b10*/  MUFU.TANH R24, R24 ;  /* 0x0000001800187308 */ /* 0x000e620000002400 */
[----:B--2---:R-:W-:-:S07]  /*7b20*/  FSEL R121, R37, -INF , !P4 ;  /* 0xff80000025797808 */ /* 0x004fce0006000000 */
[----:B------:R-:W2:Y:S08]  /*7b30*/  MUFU.TANH R104, R104 ;  /* 0x0000006800687308 */ /* 0x000eb00000002400 */
[----:B------:R4:W-:Y:S08]  /*7b40*/  MUFU.TANH R21, R20 ;  /* 0x0000001400157308 */ /* 0x0009f00000002400 */
[----:B------:R-:W5:Y:S01]  /*7b50*/  MUFU.TANH R55, R55 ;  /* 0x0000003700377308 */ /* 0x000f620000002400 */
[----:B----4-:R-:W-:-:S07]  /*7b60*/  FSEL R20, R58, -INF , !P2 ;  /* 0xff8000003a147808 */ /* 0x010fce0005000000 */
[----:B------:R-:W4:Y:S01]  /*7b70*/  MUFU.TANH R44, R44 ;  /* 0x0000002c002c7308 */ /* 0x000f220000002400 */
[-C--:B------:R-:W-:Y:S01]  /*7b80*/  ISETP.GE.AND P2, PT, R18, R126.reuse, PT ;  /* 0x0000007e1200720c */ /* 0x080fe20003f46270 */
[----:B------:R-:W-:Y:S01]  /*7b90*/  FMUL.FTZ R58, R5, c[0x0][0x2ec] ;  /* 0x0000bb00053a7a20 */ /* 0x000fe20000410000 */
[C-C-:B------:R-:W-:Y:S02]  /*7ba0*/  LOP3.LUT R5, R33.reuse, 0x60, R128.reuse, 0xfe, !PT ;  /* 0x0000006021057812 */ /* 0x140fe400078efe80 */
[----:B------:R-:W-:Y:S02]  /*7bb0*/  FSEL R138, R138, -INF , !P2 ;  /* 0xff8000008a8a7808 */ /* 0x000fe40005000000 */
[----:B------:R-:W-:Y:S01]  /*7bc0*/  ISETP.GE.AND P2, PT, R14, R126, PT ;  /* 0x0000007e0e00720c */ /* 0x000fe20003f46270 */
[----:B------:R-:W1:Y:S01]  /*7bd0*/  MUFU.TANH R59, R59 ;  /* 0x0000003b003b7308 */ /* 0x000e620000002400 */
[----:B------:R-:W-:Y:S02]  /*7be0*/  LOP3.LUT R14, R33, 0x50, R128, 0xfe, !PT ;  /* 0x00000050210e7812 */ /* 0x000fe400078efe80 */
[----:B---3--:R-:W-:-:S02]  /*7bf0*/  FSEL R116, R116, -INF , !P2 ;  /* 0xff80000074747808 */ /* 0x008fc40005000000 */
[CC--:B------:R-:W-:Y:S02]  /*7c00*/  ISETP.GE.AND P1, PT, R14.reuse, R127.reuse, PT ;  /* 0x0000007f0e00720c */ /* 0x0c0fe40003f26270 */
[-C--:B------:R-:W-:Y:S01]  /*7c10*/  ISETP.GE.AND P3, PT, R14, R126.reuse, PT ;  /* 0x0000007e0e00720c */ /* 0x080fe20003f66270 */
[----:B------:R-:W3:Y:S01]  /*7c20*/  MUFU.TANH R119, R119 ;  /* 0x0000007700777308 */ /* 0x000ee20000002400 */
[C---:B------:R-:W-:Y:S02]  /*7c30*/  ISETP.GE.AND P4, PT, R5.reuse, R127, PT ;  /* 0x0000007f0500720c */ /* 0x040fe40003f86270 */
[----:B------:R-:W-:Y:S02]  /*7c40*/  ISETP.GE.AND P2, PT, R5, R126, PT ;  /* 0x0000007e0500720c */ /* 0x000fe40003f46270 */
[C-C-:B------:R-:W-:Y:S02]  /*7c50*/  LOP3.LUT R18, R33.reuse, 0x40, R128.reuse, 0xfe, !PT ;  /* 0x0000004021127812 */ /* 0x140fe400078efe80 */
[----:B------:R-:W-:Y:S01]  /*7c60*/  LOP3.LUT R5, R33, 0x70, R128, 0xfe, !PT ;  /* 0x0000007021057812 */ /* 0x000fe200078efe80 */
[----:B------:R-:W3:Y:S01]  /*7c70*/  MUFU.TANH R3, R3 ;  /* 0x0000000300037308 */ /* 0x000ee20000002400 */
[----:B-1----:R-:W-:-:S02]  /*7c80*/  FSEL R65, R24, -INF , !P1 ;  /* 0xff80000018417808 */ /* 0x002fc40004800000 */
[----:B--2---:R-:W-:Y:S02]  /*7c90*/  FSEL R104, R104, -INF , !P3 ;  /* 0xff80000068687808 */ /* 0x004fe40005800000 */
[----:B------:R-:W-:Y:S02]  /*7ca0*/  LOP3.LUT R128, R33, 0x78, R128, 0xfe, !PT ;  /* 0x0000007821807812 */ /* 0x000fe400078efe80 */
[C---:B------:R-:W-:Y:S01]  /*7cb0*/  ISETP.GE.AND P1, PT, R4.reuse, R127, PT ;  /* 0x0000007f0400720c */ /* 0x040fe20003f26270 */
[----:B------:R-:W1:Y:S01]  /*7cc0*/  MUFU.TANH R32, R32 ;  /* 0x0000002000207308 */ /* 0x000e620000002400 */
[----:B------:R-:W-:Y:S01]  /*7cd0*/  ISETP.GE.AND P3, PT, R4, R126, PT ;  /* 0x0000007e0400720c */ /* 0x000fe20003f66270 */
[----:B------:R-:W-:Y:S01]  /*7ce0*/  FMUL.FTZ R4, R11, c[0x0][0x2ec] ;  /* 0x0000bb000b047a20 */ /* 0x000fe20000410000 */
[----:B-----5:R-:W-:Y:S02]  /*7cf0*/  FSEL R55, R55, -INF , !P4 ;  /* 0xff80000037377808 */ /* 0x020fe40006000000 */
[----:B----4-:R-:W-:-:S02]  /*7d00*/  FSEL R123, R44, -INF , !P6 ;  /* 0xff8000002c7b7808 */ /* 0x010fc40007000000 */
[-C--:B------:R-:W-:Y:S01]  /*7d10*/  ISETP.GE.AND P4, PT, R128, R127.reuse, PT ;  /* 0x0000007f8000720c */ /* 0x080fe20003f86270 */
[----:B------:R-:W2:Y:S01]  /*7d20*/  MUFU.TANH R53, R53 ;  /* 0x0000003500357308 */ /* 0x000ea20000002400 */
[----:B------:R-:W-:Y:S02]  /*7d30*/  ISETP.GE.AND P6, PT, R18, R127, PT ;  /* 0x0000007f1200720c */ /* 0x000fe40003fc6270 */
[----:B------:R-:W-:Y:S02]  /*7d40*/  FSEL R59, R59, -INF , !P4 ;  /* 0xff8000003b3b7808 */ /* 0x000fe40006000000 */
[----:B---3--:R-:W-:Y:S02]  /*7d50*/  FSEL R119, R119, -INF , !P6 ;  /* 0xff80000077777808 */ /* 0x008fe40007000000 */
[----:B------:R-:W-:Y:S01]  /*7d60*/  ISETP.GT.AND P4, PT, R178, R175, PT ;  /* 0x000000afb200720c */ /* 0x000fe20003f84270 */
[----:B------:R-:W3:Y:S01]  /*7d70*/  MUFU.TANH R15, R15 ;  /* 0x0000000f000f7308 */ /* 0x000ee20000002400 */
[----:B------:R-:W-:-:S02]  /*7d80*/  ISETP.GE.AND P5, PT, R18, R126, PT ;  /* 0x0000007e1200720c */ /* 0x000fc40003fa6270 */
[----:B------:R-:W-:Y:S02]  /*7d90*/  ISETP.GE.AND P6, PT, R9, R127, PT ;  /* 0x0000007f0900720c */ /* 0x000fe40003fc6270 */
[----:B------:R-:W-:Y:S02]  /*7da0*/  FSEL R48, R3, -INF , !P2 ;  /* 0xff80000003307808 */ /* 0x000fe40005000000 */
[----:B------:R-:W-:Y:S01]  /*7db0*/  IADD3 R3, R28, 0x71, RZ ;  /* 0x000000711c037810 */ /* 0x000fe20007ffe0ff */
[----:B------:R-:W4:Y:S01]  /*7dc0*/  MUFU.TANH R12, R12 ;  /* 0x0000000c000c7308 */ /* 0x000f220000002400 */
[----:B-1----:R-:W-:Y:S02]  /*7dd0*/  FSEL R122, R32, -INF , !P5 ;  /* 0xff800000207a7808 */ /* 0x002fe40006800000 */
[----:B------:R-:W-:Y:S02]  /*7de0*/  FSEL R67, R21, -INF , !P6 ;  /* 0xff80000015437808 */ /* 0x000fe40007000000 */
[----:B--2---:R-:W-:-:S02]  /*7df0*/  FSEL R53, R53, -INF , !P1 ;  /* 0xff80000035357808 */ /* 0x004fc40004800000 */
[----:B------:R-:W-:Y:S01]  /*7e00*/  ISETP.GE.AND P5, PT, R9, R126, PT ;  /* 0x0000007e0900720c */ /* 0x000fe20003fa6270 */
[----:B------:R-:W1:Y:S01]  /*7e10*/  MUFU.TANH R8, R8 ;  /* 0x0000000800087308 */ /* 0x000e620000002400 */
[-C--:B------:R-:W-:Y:S02]  /*7e20*/  ISETP.GE.AND P6, PT, R5, R127.reuse, PT ;  /* 0x0000007f0500720c */ /* 0x080fe40003fc6270 */
[----:B------:R-:W-:Y:S02]  /*7e30*/  ISETP.GE.AND P1, PT, R3, R127, PT ;  /* 0x0000007f0300720c */ /* 0x000fe40003f26270 */
[----:B------:R-:W-:Y:S02]  /*7e40*/  IADD3 R28, R28, 0x79, RZ ;  /* 0x000000791c1c7810 */ /* 0x000fe40007ffe0ff */
[----:B---3--:R-:W-:Y:S01]  /*7e50*/  FSEL R64, R15, -INF , !P5 ;  /* 0xff8000000f407808 */ /* 0x008fe20006800000 */
[----:B------:R-:W2:Y:S01]  /*7e60*/  MUFU.TANH R57, R57 ;  /* 0x0000003900397308 */ /* 0x000ea20000002400 */
[----:B----4-:R-:W-:-:S02]  /*7e70*/  FSEL R44, R12, -INF , !P3 ;  /* 0xff8000000c2c7808 */ /* 0x010fc40005800000 */
[-C--:B------:R-:W-:Y:S02]  /*7e80*/  ISETP.GE.AND P5, PT, R5, R126.reuse, PT ;  /* 0x0000007e0500720c */ /* 0x080fe40003fa6270 */
[-C--:B------:R-:W-:Y:S02]  /*7e90*/  ISETP.GE.AND P2, PT, R128, R126.reuse, PT ;  /* 0x0000007e8000720c */ /* 0x080fe40003f46270 */
[----:B------:R-:W-:Y:S01]  /*7ea0*/  ISETP.GE.AND P3, PT, R3, R126, PT ;  /* 0x0000007e0300720c */ /* 0x000fe20003f66270 */
[----:B------:R-:W3:Y:S01]  /*7eb0*/  MUFU.TANH R58, R58 ;  /* 0x0000003a003a7308 */ /* 0x000ee20000002400 */
[----:B-1----:R-:W-:Y:S01]  /*7ec0*/  FSEL R51, R8, -INF , !P6 ;  /* 0xff80000008337808 */ /* 0x002fe20007000000 */
[----:B------:R-:W-:Y:S01]  /*7ed0*/  BAR.SYNC.DEFER_BLOCKING 0x0 ;  /* 0x0000000000007b1d */ /* 0x000fe20000010000 */
[----:B------:R-:W-:-:S05]  /*7ee0*/  ISETP.GE.AND P6, PT, R28, R127, PT ;  /* 0x0000007f1c00720c */ /* 0x000fca0003fc6270 */
[----:B------:R-:W1:Y:S01]  /*7ef0*/  MUFU.TANH R30, R10 ;  /* 0x0000000a001e7308 */ /* 0x000e620000002400 */
[----:B--2---:R-:W-:Y:S02]  /*7f00*/  FSEL R57, R57, -INF , !P1 ;  /* 0xff80000039397808 */ /* 0x004fe40004800000 */
[----:B------:R-:W-:-:S05]  /*7f10*/  ISETP.GE.AND P1, PT, R28, R126, PT ;  /* 0x0000007e1c00720c */ /* 0x000fca0003f26270 */
[----:B------:R-:W2:Y:S01]  /*7f20*/  MUFU.TANH R4, R4 ;  /* 0x0000000400047308 */ /* 0x000ea20000002400 */
[----:B---3--:R-:W-:-:S07]  /*7f30*/  FSEL R58, R58, -INF , !P6 ;  /* 0xff8000003a3a7808 */ /* 0x008fce0007000000 */
[----:B------:R-:W3:Y:S01]  /*7f40*/  MUFU.TANH R26, R6 ;  /* 0x00000006001a7308 */ /* 0x000ee20000002400 */
[----:B-1----:R-:W-:-:S07]  /*7f50*/  FSEL R30, R30, -INF , !P5 ;  /* 0xff8000001e1e7808 */ /* 0x002fce0006800000 */
[----:B------:R-:W1:Y:S01]  /*7f60*/  MUFU.TANH R25, R7 ;  /* 0x0000000700197308 */ /* 0x000e620000002400 */
[----:B--2---:R-:W-:Y:S02]  /*7f70*/  FSEL R28, R4, -INF , !P3 ;  /* 0xff800000041c7808 */ /* 0x004fe40005800000 */
[----:B---3--:R-:W-:Y:S02]  /*7f80*/  FSEL R26, R26, -INF , !P2 ;  /* 0xff8000001a1a7808 */ /* 0x008fe40005000000 */
        /* <DEDUP_REMOVED lines=59> */
.L_x_7028:
[----:B------:R-:W-:-:S04]  /*8340*/  LEA R8, -R101, RZ, 0x7 ;  /* 0x000000ff65087211 */ /* 0x000fc800078e39ff */
[----:B------:R-:W-:Y:S02]  /*8350*/  SHF.R.S32.HI R4, RZ, 0x1f, R8 ;  /* 0x0000001fff047819 */ /* 0x000fe40000011408 */
.L_x_7029:
        /* <DEDUP_REMOVED lines=32> */
.L_x_7027:
[----:B-1----:R-:W-:Y:S01]  /*8560*/  FMNMX.FTZ R4, R2, R35, !PT ;  /* 0x0000002302047209 */ /* 0x002fe20007810000 */
        /* <DEDUP_REMOVED lines=79> */
[--C-:B------:R-:W-:Y:S01]  /*8a60*/  FFMA.FTZ R33, R13, c[0x0][0x23c], -R62.reuse ;  /* 0x00008f000d217a23 */ /* 0x100fe2000001083e */
[----:B------:R-:W-:Y:S01]  /*8a70*/  FSEL R5, R3, RZ, P1 ;  /* 0x000000ff03057208 */ /* 0x000fe20000800000 */
[----:B------:R-:W1:Y:S01]  /*8a80*/  LDSM.16.MT88.4 R12, [R166+0x6000] ;  /* 0x00600000a60c783b */ /* 0x000e620000004200 */
[----:B------:R-:W-:Y:S01]  /*8a90*/  FSEL R27, R27, RZ, P1 ;  /* 0x000000ff1b1b7208 */ /* 0x000fe20000800000 */
[----:B------:R-:W-:-:S02]  /*8aa0*/  FFMA.FTZ R37, R35, c[0x0][0x23c], -R62 ;  /* 0x00008f0023257a23 */ /* 0x000fc4000001083e */
[----:B------:R-:W-:Y:S01]  /*8ab0*/  FADD.FTZ R5, R0, -R5 ;  /* 0x8000000500057221 */ /* 0x000fe20000010000 */
[----:B------:R-:W-:Y:S01]  /*8ac0*/  MUFU.EX2 R33, R33 ;  /* 0x0000002100217308 */ /* 0x000fe20000000800 */
[--C-:B------:R-:W-:Y:S02]  /*8ad0*/  FFMA.FTZ R35, R41, c[0x0][0x23c], -R62.reuse ;  /* 0x00008f0029237a23 */ /* 0x100fe4000001083e */
[----:B------:R-:W-:Y:S02]  /*8ae0*/  FFMA.FTZ R32, R31, c[0x0][0x23c], -R62 ;  /* 0x00008f001f207a23 */ /* 0x000fe4000001083e */
[--C-:B------:R-:W-:Y:S02]  /*8af0*/  FFMA.FTZ R38, R29, c[0x0][0x23c], -R27.reuse ;  /* 0x00008f001d267a23 */ /* 0x100fe4000001081b */
[--C-:B------:R-:W-:Y:S01]  /*8b00*/  FFMA.FTZ R31, R54, c[0x0][0x23c], -R27.reuse ;  /* 0x00008f00361f7a23 */ /* 0x100fe2000001081b */
[----:B------:R-:W-:Y:S01]  /*8b10*/  MUFU.EX2 R37, R37 ;  /* 0x0000002500257308 */ /* 0x000fe20000000800 */
[----:B------:R-:W-:-:S02]  /*8b20*/  FFMA.FTZ R29, R22, c[0x0][0x23c], -R27 ;  /* 0x00008f00161d7a23 */ /* 0x000fc4000001081b */
[--C-:B------:R-:W-:Y:S02]  /*8b30*/  FFMA.FTZ R2, R40, c[0x0][0x23c], -R27.reuse ;  /* 0x00008f0028027a23 */ /* 0x100fe4000001081b */
[----:B------:R-:W-:Y:S02]  /*8b40*/  FMUL.FTZ R42, R4, c[0x0][0x23c] ;  /* 0x00008f00042a7a20 */ /* 0x000fe40000410000 */
[----:B------:R-:W-:Y:S01]  /*8b50*/  FMUL.FTZ R41, R5, c[0x0][0x23c] ;  /* 0x00008f0005297a20 */ /* 0x000fe20000410000 */
[----:B------:R-:W2:Y:S01]  /*8b60*/  MUFU.EX2 R35, R35 ;  /* 0x0000002300237308 */ /* 0x000ea20000000800 */
[----:B------:R-:W-:Y:S02]  /*8b70*/  FFMA.FTZ R47, R46, c[0x0][0x23c], -R27 ;  /* 0x00008f002e2f7a23 */ /* 0x000fe4000001081b */
[--C-:B------:R-:W-:Y:S02]  /*8b80*/  FFMA.FTZ R40, R17, c[0x0][0x23c], -R62.reuse ;  /* 0x00008f0011287a23 */ /* 0x100fe4000001083e */
[----:B------:R-:W-:-:S02]  /*8b90*/  FFMA.FTZ R45, R45, c[0x0][0x23c], -R62 ;  /* 0x00008f002d2d7a23 */ /* 0x000fc4000001083e */
[--C-:B------:R-:W-:Y:S01]  /*8ba0*/  FFMA.FTZ R0, R19, c[0x0][0x23c], -R62.reuse ;  /* 0x00008f0013007a23 */ /* 0x100fe2000001083e */
[----:B------:R-:W3:Y:S01]  /*8bb0*/  MUFU.EX2 R32, R32 ;  /* 0x0000002000207308 */ /* 0x000ee20000000800 */
[--C-:B------:R-:W-:Y:S02]  /*8bc0*/  FFMA.FTZ R39, R39, c[0x0][0x23c], -R62.reuse ;  /* 0x00008f0027277a23 */ /* 0x100fe4000001083e */
[--C-:B------:R-:W-:Y:S02]  /*8bd0*/  FFMA.FTZ R54, R16, c[0x0][0x23c], -R27.reuse ;  /* 0x00008f0010367a23 */ /* 0x100fe4000001081b */
[--C-:B------:R-:W-:Y:S01]  /*8be0*/  FFMA.FTZ R46, R20, c[0x0][0x23c], -R27.reuse ;  /* 0x00008f00142e7a23 */ /* 0x100fe2000001081b */
[----:B------:R-:W-:Y:S01]  /*8bf0*/  LDSM.16.MT88.4 R16, [R166+0x6800] ;  /* 0x00680000a610783b */ /* 0x000fe20000004200 */
[----:B------:R-:W-:Y:S01]  /*8c00*/  FFMA.FTZ R43, R66, c[0x0][0x23c], -R27 ;  /* 0x00008f00422b7a23 */ /* 0x000fe2000001081b */
[----:B------:R-:W-:Y:S01]  /*8c10*/  MUFU.EX2 R38, R38 ;  /* 0x0000002600267308 */ /* 0x000fe20000000800 */
[----:B--2---:R-:W-:Y:S01]  /*8c20*/  F2FP.PACK_AB R4, R35, R37 ;  /* 0x000000252304723e */ /* 0x004fe200000000ff */
[----:B------:R-:W-:Y:S01]  /*8c30*/  LDSM.16.MT88.4 R20, [R162+0x6800] ;  /* 0x00680000a214783b */ /* 0x000fe20000004200 */
[----:B------:R-:W-:-:S02]  /*8c40*/  FFMA.FTZ R101, R105, c[0x0][0x23c], -R62 ;  /* 0x00008f0069657a23 */ /* 0x000fc4000001083e */
[--C-:B------:R-:W-:Y:S02]  /*8c50*/  FFMA.FTZ R106, R129, c[0x0][0x23c], -R62.reuse ;  /* 0x00008f00816a7a23 */ /* 0x100fe4000001083e */
[--C-:B------:R-:W-:Y:S01]  /*8c60*/  FFMA.FTZ R66, R123, c[0x0][0x23c], -R62.reuse ;  /* 0x00008f007b427a23 */ /* 0x100fe2000001083e */
[----:B------:R-:W2:Y:S01]  /*8c70*/  MUFU.EX2 R31, R31 ;  /* 0x0000001f001f7308 */ /* 0x000ea20000000800 */
[----:B---3--:R-:W-:Y:S01]  /*8c80*/  F2FP.PACK_AB R6, R32, R33 ;  /* 0x000000212006723e */ /* 0x008fe200000000ff */
        /* <DEDUP_REMOVED lines=13> */
[----:B------:R-:W2:Y:S01]  /*8d60*/  MUFU.EX2 R42, R42 ;  /* 0x0000002a002a7308 */ /* 0x000ea20000000800 */
[--C-:B------:R-:W-:Y:S02]  /*8d70*/  FFMA.FTZ R126, R134, c[0x0][0x23c], -R27.reuse ;  /* 0x00008f00867e7a23 */ /* 0x100fe4000001081b */
[--C-:B------:R-:W-:Y:S02]  /*8d80*/  FFMA.FTZ R124, R136, c[0x0][0x23c], -R27.reuse ;  /* 0x00008f00887c7a23 */ /* 0x100fe4000001081b */
[----:B------:R-:W-:Y:S02]  /*8d90*/  FFMA.FTZ R117, R132, c[0x0][0x23c], -R27 ;  /* 0x00008f0084757a23 */ /* 0x000fe4000001081b */
[--C-:B------:R-:W-:Y:S01]  /*8da0*/  FFMA.FTZ R130, R107, c[0x0][0x23c], -R62.reuse ;  /* 0x00008f006b827a23 */ /* 0x100fe2000001083e */
[----:B------:R-:W4:Y:S01]  /*8db0*/  MUFU.EX2 R41, R41 ;  /* 0x0000002900297308 */ /* 0x000f220000000800 */
[----:B---3--:R-:W-:Y:S01]  /*8dc0*/  F2FP.PACK_AB R7, R2, R29 ;  /* 0x0000001d0207723e */ /* 0x008fe200000000ff */
        /* <DEDUP_REMOVED lines=8> */
[-C--:B----4-:R-:W-:Y:S01]  /*8e50*/  FMUL.FTZ R98, R98, R41.reuse ;  /* 0x0000002962627220 */ /* 0x090fe20000410000 */
[----:B------:R-:W2:Y:S01]  /*8e60*/  MUFU.EX2 R45, R45 ;  /* 0x0000002d002d7308 */ /* 0x000ea20000000800 */
[-C--:B------:R-:W-:Y:S02]  /*8e70*/  FMUL.FTZ R99, R99, R41.reuse ;  /* 0x0000002963637220 */ /* 0x080fe40000410000 */
[-C--:B------:R-:W-:Y:S02]  /*8e80*/  FMUL.FTZ R94, R94, R41.reuse ;  /* 0x000000295e5e7220 */ /* 0x080fe40000410000 */
[-C--:B------:R-:W-:Y:S02]  /*8e90*/  FMUL.FTZ R95, R95, R41.reuse ;  /* 0x000000295f5f7220 */ /* 0x080fe40000410000 */
[-C--:B------:R-:W-:Y:S01]  /*8ea0*/  FMUL.FTZ R88, R88, R42.reuse ;  /* 0x0000002a58587220 */ /* 0x080fe20000410000 */
[----:B-1----:R-:W-:Y:S01]  /*8eb0*/  HMMA.16816.F32 R96, R4, R12, R96 ;  /* 0x0000000c0460723c */ /* 0x002fe20000001860 */
[----:B------:R-:W-:Y:S01]  /*8ec0*/  FMUL.FTZ R89, R89, R42 ;  /* 0x0000002a59597220 */ /* 0x000fe20000410000 */
[----:B------:R-:W-:Y:S01]  /*8ed0*/  MUFU.EX2 R0, R0 ;  /* 0x0000000000007308 */ /* 0x000fe20000000800 */
[----:B------:R-:W-:-:S02]  /*8ee0*/  FMUL.FTZ R90, R90, R41 ;  /* 0x000000295a5a7220 */ /* 0x000fc40000410000 */
[-C--:B------:R-:W-:Y:S02]  /*8ef0*/  FMUL.FTZ R91, R91, R41.reuse ;  /* 0x000000295b5b7220 */ /* 0x080fe40000410000 */
[-C--:B------:R-:W-:Y:S01]  /*8f00*/  FMUL.FTZ R84, R84, R42.reuse ;  /* 0x0000002a54547220 */ /* 0x080fe20000410000 */
[C---:B------:R-:W-:Y:S01]  /*8f10*/  HMMA.16816.F32 R92, R4.reuse, R14, R92 ;  /* 0x0000000e045c723c */ /* 0x040fe2000000185c */
[----:B------:R-:W1:Y:S01]  /*8f20*/  LDSM.16.MT88.4 R12, [R163+0x6000] ;  /* 0x00600000a30c783b */ /* 0x000e620000004200 */
[-C--:B------:R-:W-:Y:S01]  /*8f30*/  FMUL.FTZ R85, R85, R42.reuse ;  /* 0x0000002a55557220 */ /* 0x080fe20000410000 */
[----:B------:R-:W-:Y:S01]  /*8f40*/  MUFU.EX2 R39, R39 ;  /* 0x0000002700277308 */ /* 0x000fe20000000800 */
[-C--:B------:R-:W-:Y:S02]  /*8f50*/  FMUL.FTZ R86, R86, R41.reuse ;  /* 0x0000002956567220 */ /* 0x080fe40000410000 */
[----:B------:R-:W-:Y:S02]  /*8f60*/  FMUL.FTZ R87, R87, R41 ;  /* 0x0000002957577220 */ /* 0x000fe40000410000 */
[----:B------:R-:W-:Y:S01]  /*8f70*/  HMMA.16816.F32 R88, R4, R8, R88 ;  /* 0x000000080458723c */ /* 0x000fe20000001858 */
[----:B------:R-:W-:-:S02]  /*8f80*/  FMUL.FTZ R80, R80, R42 ;  /* 0x0000002a50507220 */ /* 0x000fc40000410000 */
[-C--:B------:R-:W-:Y:S01]  /*8f90*/  FMUL.FTZ R81, R81, R42.reuse ;  /* 0x0000002a51517220 */ /* 0x080fe20000410000 */
[----:B------:R-:W-:Y:S01]  /*8fa0*/  MUFU.EX2 R54, R54 ;  /* 0x0000003600367308 */ /* 0x000fe20000000800 */
[-C--:B------:R-:W-:Y:S02]  /*8fb0*/  FMUL.FTZ R82, R82, R41.reuse ;  /* 0x0000002952527220 */ /* 0x080fe40000410000 */
[-C--:B------:R-:W-:Y:S01]  /*8fc0*/  FMUL.FTZ R83, R83, R41.reuse ;  /* 0x0000002953537220 */ /* 0x080fe20000410000 */
[----:B------:R-:W-:Y:S01]  /*8fd0*/  HMMA.16816.F32 R84, R4, R10, R84 ;  /* 0x0000000a0454723c */ /* 0x000fe20000001854 */
[----:B------:R-:W3:Y:S01]  /*8fe0*/  LDSM.16.MT88.4 R8, [R162+0x6000] ;  /* 0x00600000a208783b */ /* 0x000ee20000004200 */
[-C--:B------:R-:W-:Y:S02]  /*8ff0*/  FMUL.FTZ R76, R76, R42.reuse ;  /* 0x0000002a4c4c7220 */ /* 0x080fe40000410000 */
[----:B------:R-:W-:Y:S01]  /*9000*/  FMUL.FTZ R77, R77, R42 ;  /* 0x0000002a4d4d7220 */ /* 0x000fe20000410000 */
[----:B------:R-:W4:Y:S01]  /*9010*/  MUFU.EX2 R47, R47 ;  /* 0x0000002f002f7308 */ /* 0x000f220000000800 */
[----:B------:R-:W-:-:S02]  /*9020*/  FMUL.FTZ R78, R78, R41 ;  /* 0x000000294e4e7220 */ /* 0x000fc40000410000 */
[-C--:B------:R-:W-:Y:S02]  /*9030*/  FMUL.FTZ R79, R79, R41.reuse ;  /* 0x000000294f4f7220 */ /* 0x080fe40000410000 */
[-C--:B------:R-:W-:Y:S02]  /*9040*/  FMUL.FTZ R72, R72, R42.reuse ;  /* 0x0000002a48487220 */ /* 0x080fe40000410000 */
[-C--:B------:R-:W-:Y:S01]  /*9050*/  FMUL.FTZ R73, R73, R42.reuse ;  /* 0x0000002a49497220 */ /* 0x080fe20000410000 */
[----:B------:R-:W-:Y:S01]  /*9060*/  MUFU.EX2 R46, R46 ;  /* 0x0000002e002e7308 */ /* 0x000fe20000000800 */
[-C--:B------:R-:W-:Y:S02]  /*9070*/  FMUL.FTZ R74, R74, R41.reuse ;  /* 0x000000294a4a7220 */ /* 0x080fe40000410000 */
[----:B------:R-:W-:Y:S02]  /*9080*/  FMUL.FTZ R75, R75, R41 ;  /* 0x000000294b4b7220 */ /* 0x000fe40000410000 */
[----:B------:R-:W-:-:S02]  /*9090*/  FMUL.FTZ R68, R68, R42 ;  /* 0x0000002a44447220 */ /* 0x000fc40000410000 */
[----:B------:R-:W-:Y:S01]  /*90a0*/  FMUL.FTZ R69, R69, R42 ;  /* 0x0000002a45457220 */ /* 0x000fe20000410000 */
[----:B------:R-:W5:Y:S01]  /*90b0*/  MUFU.EX2 R43, R43 ;  /* 0x0000002b002b7308 */ /* 0x000f620000000800 */
[-C--:B------:R-:W-:Y:S02]  /*90c0*/  FMUL.FTZ R70, R70, R41.reuse ;  /* 0x0000002946467220 */ /* 0x080fe40000410000 */
[----:B------:R-:W-:Y:S01]  /*90d0*/  FMUL.FTZ R71, R71, R41 ;  /* 0x0000002947477220 */ /* 0x000fe20000410000 */
[----:B-1----:R-:W-:Y:S01]  /*90e0*/  HMMA.16816.F32 R80, R4, R12, R80 ;  /* 0x0000000c0450723c */ /* 0x002fe20000001850 */
[--C-:B------:R-:W-:Y:S02]  /*90f0*/  FFMA.FTZ R122, R114, c[0x0][0x23c], -R27.reuse ;  /* 0x00008f00727a7a23 */ /* 0x100fe4000001081b */
[----:B------:R-:W-:Y:S01]  /*9100*/  FFMA.FTZ R119, R119, c[0x0][0x23c], -R62 ;  /* 0x00008f0077777a23 */ /* 0x000fe2000001083e */
[----:B------:R-:W-:Y:S01]  /*9110*/  MUFU.EX2 R106, R106 ;  /* 0x0000006a006a7308 */ /* 0x000fe20000000800 */
[----:B------:R-:W-:-:S02]  /*9120*/  FFMA.FTZ R114, R116, c[0x0][0x23c], -R27 ;  /* 0x00008f0074727a23 */ /* 0x000fc4000001081b */
[--C-:B------:R-:W-:Y:S01]  /*9130*/  FFMA.FTZ R121, R112, c[0x0][0x23c], -R27.reuse ;  /* 0x00008f0070797a23 */ /* 0x100fe2000001081b */
[C---:B------:R-:W-:Y:S01]  /*9140*/  HMMA.16816.F32 R76, R4.reuse, R14, R76 ;  /* 0x0000000e044c723c */ /* 0x040fe2000000184c */
[----:B------:R-:W1:Y:S01]  /*9150*/  LDSM.16.MT88.4 R12, [R164+0x6800] ;  /* 0x00680000a40c783b */ /* 0x000e620000004200 */
[--C-:B------:R-:W-:Y:S02]  /*9160*/  FFMA.FTZ R112, R60, c[0x0][0x23c], -R62.reuse ;  /* 0x00008f003c707a23 */ /* 0x100fe4000001083e */
[----:B------:R-:W1:Y:S01]  /*9170*/  MUFU.EX2 R101, R101 ;  /* 0x0000006500657308 */ /* 0x000e620000000800 */
[----:B------:R-:W-:Y:S02]  /*9180*/  FFMA.FTZ R60, R67, c[0x0][0x23c], -R62 ;  /* 0x00008f00433c7a23 */ /* 0x000fe4000001083e */
[--C-:B------:R-:W-:Y:S01]  /*9190*/  FFMA.FTZ R67, R104, c[0x0][0x23c], -R27.reuse ;  /* 0x00008f0068437a23 */ /* 0x100fe2000001081b */
[----:B---3--:R-:W-:Y:S01]  /*91a0*/  HMMA.16816.F32 R72, R4, R8, R72 ;  /* 0x000000080448723c */ /* 0x008fe20000001848 */
[----:B------:R-:W-:-:S02]  /*91b0*/  FFMA.FTZ R104, R56, c[0x0][0x23c], -R27 ;  /* 0x00008f0038687a23 */ /* 0x000fc4000001081b */
[--C-:B------:R-:W-:Y:S01]  /*91c0*/  FFMA.FTZ R65, R65, c[0x0][0x23c], -R62.reuse ;  /* 0x00008f0041417a23 */ /* 0x100fe2000001083e */
[----:B------:R-:W-:Y:S01]  /*91d0*/  MUFU.EX2 R66, R66 ;  /* 0x0000004200427308 */ /* 0x000fe20000000800 */
[--C-:B------:R-:W-:Y:S02]  /*91e0*/  FFMA.FTZ R61, R61, c[0x0][0x23c], -R62.reuse ;  /* 0x00008f003d3d7a23 */ /* 0x100fe4000001083e */
[--C-:B------:R-:W-:Y:S01]  /*91f0*/  FFMA.FTZ R56, R64, c[0x0][0x23c], -R27.reuse ;  /* 0x00008f0040387a23 */ /* 0x100fe2000001081b */
[----:B------:R-:W-:Y:S01]  /*9200*/  HMMA.16816.F32 R68, R4, R10, R68 ;  /* 0x0000000a0444723c */ /* 0x000fe20000001844 */
[----:B------:R-:W3:Y:S01]  /*9210*/  LDSM.16.MT88.4 R8, [R163+0x6800] ;  /* 0x00680000a308783b */ /* 0x000ee20000004200 */
[----:B------:R-:W-:Y:S02]  /*9220*/  FFMA.FTZ R123, R52, c[0x0][0x23c], -R27 ;  /* 0x00008f00347b7a23 */ /* 0x000fe4000001081b */
[----:B------:R-:W-:Y:S01]  /*9230*/  MUFU.EX2 R63, R63 ;  /* 0x0000003f003f7308 */ /* 0x000fe20000000800 */
[----:B------:R-:W-:-:S02]  /*9240*/  FFMA.FTZ R64, R55, c[0x0][0x23c], -R62 ;  /* 0x00008f0037407a23 */ /* 0x000fc4000001083e */
[----:B--2---:R-:W-:Y:S01]  /*9250*/  F2FP.PACK_AB R4, R45, R40 ;  /* 0x000000282d04723e */ /* 0x004fe200000000ff */
[--C-:B------:R-:W-:Y:S01]  /*9260*/  FFMA.FTZ R55, R49, c[0x0][0x23c], -R62.reuse ;  /* 0x00008f0031377a23 */ /* 0x100fe2000001083e */
[----:B----4-:R-:W-:Y:S01]  /*9270*/  F2FP.PACK_AB R5, R47, R54 ;  /* 0x000000362f05723e */ /* 0x010fe200000000ff */
[--C-:B------:R-:W-:Y:S01]  /*9280*/  FFMA.FTZ R52, R50, c[0x0][0x23c], -R62.reuse ;  /* 0x00008f0032347a23 */ /* 0x100fe2000001083e */
[----:B------:R-:W-:Y:S01]  /*9290*/  F2FP.PACK_AB R6, R39, R0 ;  /* 0x000000002706723e */ /* 0x000fe200000000ff */
[----:B------:R-:W-:Y:S01]  /*92a0*/  MUFU.EX2 R110, R110 ;  /* 0x0000006e006e7308 */ /* 0x000fe20000000800 */
[----:B-----5:R-:W-:Y:S01]  /*92b0*/  F2FP.PACK_AB R7, R43, R46 ;  /* 0x0000002e2b07723e */ /* 0x020fe200000000ff */
[----:B------:R-:W-:Y:S02]  /*92c0*/  FFMA.FTZ R50, R51, c[0x0][0x23c], -R62 ;  /* 0x00008f0033327a23 */ /* 0x000fe4000001083e */
[--C-:B------:R-:W-:Y:S02]  /*92d0*/  FFMA.FTZ R49, R36, c[0x0][0x23c], -R27.reuse ;  /* 0x00008f0024317a23 */ /* 0x100fe4000001081b */
[----:B------:R-:W-:-:S02]  /*92e0*/  FFMA.FTZ R48, R48, c[0x0][0x23c], -R27 ;  /* 0x00008f0030307a23 */ /* 0x000fc4000001081b */
[----:B------:R-:W2:Y:S01]  /*92f0*/  MUFU.EX2 R105, R105 ;  /* 0x0000006900697308 */ /* 0x000ea20000000800 */
[C---:B------:R-:W-:Y:S01]  /*9300*/  HMMA.16816.F32 R96, R4.reuse, R16, R96 ;  /* 0x000000100460723c */ /* 0x040fe20000001860 */
[--C-:B------:R-:W-:Y:S02]  /*9310*/  FFMA.FTZ R36, R44, c[0x0][0x23c], -R27.reuse ;  /* 0x00008f002c247a23 */ /* 0x100fe4000001081b */
[----:B------:R-:W-:Y:S02]  /*9320*/  FFMA.FTZ R51, R34, c[0x0][0x23c], -R27 ;  /* 0x00008f0022337a23 */ /* 0x000fe4000001081b */
[----:B------:R-:W-:Y:S02]  /*9330*/  FFMA.FTZ R53, R53, c[0x0][0x23c], -R62 ;  /* 0x00008f0035357a23 */ /* 0x000fe4000001083e */
[----:B------:R-:W-:Y:S01]  /*9340*/  MUFU.EX2 R103, R103 ;  /* 0x0000006700677308 */ /* 0x000fe20000000800 */
[----:B-1----:R-:W-:Y:S01]  /*9350*/  HMMA.16816.F32 R88, R4, R12, R88 ;  /* 0x0000000c0458723c */ /* 0x002fe20000001858 */
[----:B------:R-:W-:-:S02]  /*9360*/  FFMA.FTZ R190, R190, R42, R37 ;  /* 0x0000002abebe7223 */ /* 0x000fc40000010025 */
[----:B------:R-:W-:Y:S02]  /*9370*/  FFMA.FTZ R42, R189, R41, R38 ;  /* 0x00000029bd2a7223 */ /* 0x000fe40000010026 */
[----:B------:R-:W-:Y:S02]  /*9380*/  FADD.FTZ R190, R35, R190 ;  /* 0x000000be23be7221 */ /* 0x000fe40000010000 */
[----:B------:R-:W1:Y:S01]  /*9390*/  MUFU.EX2 R108, R108 ;  /* 0x0000006c006c7308 */ /* 0x000e620000000800 */
[C---:B------:R-:W-:Y:S01]  /*93a0*/  HMMA.16816.F32 R84, R4.reuse, R14, R84 ;  /* 0x0000000e0454723c */ /* 0x040fe20000001854 */
[----:B------:R-:W4:Y:S01]  /*93b0*/  LDSM.16.MT88.4 R12, [R164+0x7000] ;  /* 0x00700000a40c783b */ /* 0x000f220000004200 */
[----:B------:R-:W-:Y:S02]  /*93c0*/  FADD.FTZ R42, R31, R42 ;  /* 0x0000002a1f2a7221 */ /* 0x000fe40000010000 */
[----:B------:R-:W-:Y:S02]  /*93d0*/  FFMA.FTZ R189, R25, c[0x0][0x23c], -R27 ;  /* 0x00008f0019bd7a23 */ /* 0x000fe4000001081b */
[----:B------:R-:W-:Y:S01]  /*93e0*/  FADD.FTZ R29, R29, R42 ;  /* 0x0000002a1d1d7221 */ /* 0x000fe20000010000 */
[----:B------:R-:W-:Y:S01]  /*93f0*/  MUFU.EX2 R120, R120 ;  /* 0x0000007800787308 */ /* 0x000fe20000000800 */
[----:B------:R-:W-:Y:S01]  /*9400*/  HMMA.16816.F32 R92, R4, R18, R92 ;  /* 0x00000012045c723c */ /* 0x000fe2000000185c */
[----:B------:R-:W5:Y:S01]  /*9410*/  LDSM.16.MT88.4 R16, [R166+0x7000] ;  /* 0x00700000a610783b */ /* 0x000f620000004200 */
[----:B------:R-:W-:-:S02]  /*9420*/  FADD.FTZ R29, R2, R29 ;  /* 0x0000001d021d7221 */ /* 0x000fc40000010000 */
[----:B------:R-:W-:Y:S02]  /*9430*/  FFMA.FTZ R57, R57, c[0x0][0x23c], -R62 ;  /* 0x00008f0039397a23 */ /* 0x000fe4000001083e */
[----:B------:R-:W-:Y:S01]  /*9440*/  FADD.FTZ R54, R54, R29 ;  /* 0x0000001d36367221 */ /* 0x000fe20000010000 */
[----:B------:R-:W-:Y:S01]  /*9450*/  MUFU.EX2 R109, R109 ;  /* 0x0000006d006d7308 */ /* 0x000fe20000000800 */
[C---:B---3--:R-:W-:Y:S01]  /*9460*/  HMMA.16816.F32 R80, R4.reuse, R8, R80 ;  /* 0x000000080450723c */ /* 0x048fe20000001850 */
[----:B------:R-:W-:Y:S02]  /*9470*/  FFMA.FTZ R29, R28, c[0x0][0x23c], -R27 ;  /* 0x00008f001c1d7a23 */ /* 0x000fe4000001081b */
[----:B------:R-:W-:Y:S02]  /*9480*/  FADD.FTZ R47, R47, R54 ;  /* 0x000000362f2f7221 */ /* 0x000fe40000010000 */
[----:B------:R-:W-:Y:S02]  /*9490*/  FFMA.FTZ R59, R59, c[0x0][0x23c], -R62 ;  /* 0x00008f003b3b7a23 */ /* 0x000fe4000001083e */
[----:B------:R-:W-:Y:S01]  /*94a0*/  MUFU.EX2 R111, R111 ;  /* 0x0000006f006f7308 */ /* 0x000fe20000000800 */
[----:B------:R-:W-:Y:S01]  /*94b0*/  HMMA.16816.F32 R76, R4, R10, R76 ;  /* 0x0000000a044c723c */ /* 0x000fe2000000184c */
[----:B------:R-:W3:Y:S01]  /*94c0*/  LDSM.16.MT88.4 R8, [R163+0x7000] ;  /* 0x00700000a308783b */ /* 0x000ee20000004200 */
[----:B------:R-:W-:-:S02]  /*94d0*/  FADD.FTZ R46, R46, R47 ;  /* 0x0000002f2e2e7221 */ /* 0x000fc40000010000 */
[----:B------:R-:W-:Y:S02]  /*94e0*/  FFMA.FTZ R58, R58, c[0x0][0x23c], -R62 ;  /* 0x00008f003a3a7a23 */ /* 0x000fe4000001083e */
[----:B------:R-:W-:Y:S01]  /*94f0*/  FADD.FTZ R43, R43, R46 ;  /* 0x0000002e2b2b7221 */ /* 0x000fe20000010000 */
[----:B------:R-:W-:Y:S01]  /*9500*/  MUFU.EX2 R118, R118 ;  /* 0x0000007600767308 */ /* 0x000fe20000000800 */
[----:B------:R-:W-:Y:S01]  /*9510*/  HMMA.16816.F32 R72, R4, R20, R72 ;  /* 0x000000140448723c */ /* 0x000fe20000001848 */
[----:B------:R-:W-:-:S06]  /*9520*/  FFMA.FTZ R30, R30, c[0x0][0x23c], -R27 ;  /* 0x00008f001e1e7a23 */ /* 0x000fcc000001081b */
[----:B------:R-:W3:Y:S01]  /*9530*/  MUFU.EX2 R115, R115 ;  /* 0x0000007300737308 */ /* 0x000ee20000000800 */
[----:B------:R-:W-:Y:S01]  /*9540*/  HMMA.16816.F32 R68, R4, R22, R68 ;  /* 0x000000160444723c */ /* 0x000fe20000001844 */
[----:B------:R-:W-:Y:S06]  /*9550*/  LDSM.16.MT88.4 R20, [R166+0x8000] ;  /* 0x00800000a614783b */ /* 0x000fec0000004200 */
[----:B------:R-:W-:Y:S01]  /*9560*/  F2FP.PACK_AB R4, R101, R106 ;  /* 0x0000006a6504723e */ /* 0x000fe200000000ff */
[----:B------:R-:W3:Y:S01]  /*9570*/  MUFU.EX2 R126, R126 ;  /* 0x0000007e007e7308 */ /* 0x000ee20000000800 */
[----:B--2---:R-:W-:Y:S01]  /*9580*/  F2FP.PACK_AB R5, R105, R110 ;  /* 0x0000006e6905723e */ /* 0x004fe200000000ff */
[----:B------:R-:W-:Y:S01]  /*9590*/  FADD.FTZ R110, R110, R43 ;  /* 0x0000002b6e6e7221 */ /* 0x000fe20000010000 */
[----:B------:R-:W-:-:S02]  /*95a0*/  F2FP.PACK_AB R6, R63, R66 ;  /* 0x000000423f06723e */ /* 0x000fc400000000ff */
[C---:B-1----:R-:W-:Y:S01]  /*95b0*/  F2FP.PACK_AB R7, R108.reuse, R103 ;  /* 0x000000676c07723e */ /* 0x042fe200000000ff */
[----:B------:R-:W-:Y:S02]  /*95c0*/  FADD.FTZ R110, R105, R110 ;  /* 0x0000006e696e7221 */ /* 0x000fe40000010000 */
[----:B------:R-:W-:Y:S02]  /*95d0*/  MUFU.EX2 R124, R124 ;  /* 0x0000007c007c7308 */ /* 0x000fe40000000800 */
[----:B------:R-:W-:Y:S02]  /*95e0*/  FADD.FTZ R103, R103, R110 ;  /* 0x0000006e67677221 */ /* 0x000fe40000010000 */
[----:B----4-:R-:W-:Y:S02]  /*95f0*/  HMMA.16816.F32 R88, R4, R12, R88 ;  /* 0x0000000c0458723c */ /* 0x010fe40000001858 */
[----:B------:R-:W-:Y:S02]  /*9600*/  FADD.FTZ R108, R108, R103 ;  /* 0x000000676c6c7221 */ /* 0x000fe40000010000 */
[----:B------:R-:W1:Y:S02]  /*9610*/  MUFU.EX2 R117, R117 ;  /* 0x0000007500757308 */ /* 0x000e640000000800 */
[----:B---3--:R-:W-:-:S02]  /*9620*/  FADD.FTZ R25, R115, R108 ;  /* 0x0000006c73197221 */ /* 0x008fc40000010000 */
[C---:B------:R-:W-:Y:S01]  /*9630*/  HMMA.16816.F32 R84, R4.reuse, R14, R84 ;  /* 0x0000000e0454723c */ /* 0x040fe20000001854 */
[----:B------:R-:W2:Y:S01]  /*9640*/  LDSM.16.MT88.4 R12, [R162+0x7000] ;  /* 0x00700000a20c783b */ /* 0x000ea20000004200 */
[----:B------:R-:W-:Y:S02]  /*9650*/  FADD.FTZ R25, R126, R25 ;  /* 0x000000197e197221 */ /* 0x000fe40000010000 */
[----:B------:R-:W-:Y:S04]  /*9660*/  MUFU.EX2 R119, R119 ;  /* 0x0000007700777308 */ /* 0x000fe80000000800 */
[C---:B-----5:R-:W-:Y:S04]  /*9670*/  HMMA.16816.F32 R96, R4.reuse, R16, R96 ;  /* 0x000000100460723c */ /* 0x060fe80000001860 */
[----:B------:R-:W3:Y:S04]  /*9680*/  MUFU.EX2 R128, R128 ;  /* 0x0000008000807308 */ /* 0x000ee80000000800 */
[C---:B------:R-:W-:Y:S01]  /*9690*/  HMMA.16816.F32 R92, R4.reuse, R18, R92 ;  /* 0x00000012045c723c */ /* 0x040fe2000000185c */
[----:B------:R-:W4:Y:S03]  /*96a0*/  LDSM.16.MT88.4 R16, [R166+0x7800] ;  /* 0x00780000a610783b */ /* 0x000f260000004200 */
[----:B------:R-:W-:Y:S04]  /*96b0*/  MUFU.EX2 R113, R113 ;  /* 0x0000007100717308 */ /* 0x000fe80000000800 */
[C---:B------:R-:W-:Y:S04]  /*96c0*/  HMMA.16816.F32 R80, R4.reuse, R8, R80 ;  /* 0x000000080450723c */ /* 0x040fe80000001850 */
[----:B------:R-:W-:Y:S04]  /*96d0*/  MUFU.EX2 R130, R130 ;  /* 0x0000008200827308 */ /* 0x000fe80000000800 */
[C---:B------:R-:W-:Y:S01]  /*96e0*/  HMMA.16816.F32 R76, R4.reuse, R10, R76 ;  /* 0x0000000a044c723c */ /* 0x040fe2000000184c */
[----:B------:R-:W5:Y:S03]  /*96f0*/  LDSM.16.MT88.4 R8, [R164+0x7800] ;  /* 0x00780000a408783b */ /* 0x000f660000004200 */
[----:B------:R-:W-:Y:S04]  /*9700*/  MUFU.EX2 R107, R107 ;  /* 0x0000006b006b7308 */ /* 0x000fe80000000800 */
[C---:B--2---:R-:W-:Y:S04]  /*9710*/  HMMA.16816.F32 R72, R4.reuse, R12, R72 ;  /* 0x0000000c0448723c */ /* 0x044fe80000001848 */
[----:B------:R-:W2:Y:S04]  /*9720*/  MUFU.EX2 R122, R122 ;  /* 0x0000007a007a7308 */ /* 0x000ea80000000800 */
[----:B------:R-:W-:Y:S01]  /*9730*/  HMMA.16816.F32 R68, R4, R14, R68 ;  /* 0x0000000e0444723c */ /* 0x000fe20000001844 */
[----:B------:R-:W2:Y:S03]  /*9740*/  LDSM.16.MT88.4 R12, [R163+0x7800] ;  /* 0x00780000a30c783b */ /* 0x000ea60000004200 */
[----:B------:R-:W-:Y:S03]  /*9750*/  MUFU.EX2 R114, R114 ;  /* 0x0000007200727308 */ /* 0x000fe60000000800 */
[----:B------:R-:W-:-:S02]  /*9760*/  F2FP.PACK_AB R4, R109, R120 ;  /* 0x000000786d04723e */ /* 0x000fc400000000ff */
[----:B------:R-:W-:Y:S02]  /*9770*/  F2FP.PACK_AB R5, R126, R115 ;  /* 0x000000737e05723e */ /* 0x000fe400000000ff */
[----:B------:R-:W-:Y:S01]  /*9780*/  F2FP.PACK_AB R6, R118, R111 ;  /* 0x0000006f7606723e */ /* 0x000fe200000000ff */
[----:B------:R-:W2:Y:S01]  /*9790*/  MUFU.EX2 R121, R121 ;  /* 0x0000007900797308 */ /* 0x000ea20000000800 */
[----:B-1----:R-:W-:-:S07]  /*97a0*/  F2FP.PACK_AB R7, R117, R124 ;  /* 0x0000007c7507723e */ /* 0x002fce00000000ff */
[C---:B----4-:R-:W-:Y:S01]  /*97b0*/  HMMA.16816.F32 R96, R4.reuse, R16, R96 ;  /* 0x000000100460723c */ /* 0x050fe20000001860 */
[----:B------:R-:W-:Y:S07]  /*97c0*/  MUFU.EX2 R65, R65 ;  /* 0x0000004100417308 */ /* 0x000fee0000000800 */
[C---:B------:R-:W-:Y:S01]  /*97d0*/  HMMA.16816.F32 R92, R4.reuse, R18, R92 ;  /* 0x00000012045c723c */ /* 0x040fe2000000185c */
[----:B------:R-:W1:Y:S01]  /*97e0*/  LDSM.16.MT88.4 R16, [R162+0x7800] ;  /* 0x00780000a210783b */ /* 0x000e620000004200 */
[----:B------:R-:W4:Y:S06]  /*97f0*/  MUFU.EX2 R112, R112 ;  /* 0x0000007000707308 */ /* 0x000f2c0000000800 */
[C---:B-----5:R-:W-:Y:S02]  /*9800*/  HMMA.16816.F32 R88, R4.reuse, R8, R88 ;  /* 0x000000080458723c */ /* 0x060fe40000001858 */
[----:B------:R-:W-:Y:S06]  /*9810*/  MUFU.EX2 R60, R60 ;  /* 0x0000003c003c7308 */ /* 0x000fec0000000800 */
[C---:B--2---:R-:W-:Y:S02]  /*9820*/  HMMA.16816.F32 R80, R4.reuse, R12, R80 ;  /* 0x0000000c0450723c */ /* 0x044fe40000001850 */
[----:B------:R-:W-:Y:S06]  /*9830*/  MUFU.EX2 R61, R61 ;  /* 0x0000003d003d7308 */ /* 0x000fec0000000800 */
[C---:B------:R-:W-:Y:S01]  /*9840*/  HMMA.16816.F32 R76, R4.reuse, R14, R76 ;  /* 0x0000000e044c723c */ /* 0x040fe2000000184c */
[----:B------:R-:W2:Y:S01]  /*9850*/  LDSM.16.MT88.4 R12, [R164+0x8000] ;  /* 0x00800000a40c783b */ /* 0x000ea20000004200 */
[----:B------:R-:W-:Y:S06]  /*9860*/  MUFU.EX2 R67, R67 ;  /* 0x0000004300437308 */ /* 0x000fec0000000800 */
[C---:B------:R-:W-:Y:S01]  /*9870*/  HMMA.16816.F32 R84, R4.reuse, R10, R84 ;  /* 0x0000000a0454723c */ /* 0x040fe20000001854 */
[----:B------:R-:W5:Y:S01]  /*9880*/  LDSM.16.MT88.4 R8, [R163+0x8000] ;  /* 0x00800000a308783b */ /* 0x000f620000004200 */
[----:B------:R-:W2:Y:S06]  /*9890*/  MUFU.EX2 R104, R104 ;  /* 0x0000006800687308 */ /* 0x000eac0000000800 */
[C---:B-1----:R-:W-:Y:S02]  /*98a0*/  HMMA.16816.F32 R72, R4.reuse, R16, R72 ;  /* 0x000000100448723c */ /* 0x042fe40000001848 */
[----:B------:R-:W-:Y:S06]  /*98b0*/  MUFU.EX2 R56, R56 ;  /* 0x0000003800387308 */ /* 0x000fec0000000800 */
[----:B------:R-:W-:Y:S01]  /*98c0*/  HMMA.16816.F32 R68, R4, R18, R68 ;  /* 0x000000120444723c */ /* 0x000fe20000001844 */
[----:B------:R-:W-:Y:S01]  /*98d0*/  LDSM.16.MT88.4 R16, [R166+0x8800] ;  /* 0x00880000a610783b */ /* 0x000fe20000004200 */
[----:B------:R-:W1:Y:S05]  /*98e0*/  MUFU.EX2 R123, R123 ;  /* 0x0000007b007b7308 */ /* 0x000e6a0000000800 */
[----:B---3--:R-:W-:-:S02]  /*98f0*/  F2FP.PACK_AB R4, R128, R119 ;  /* 0x000000778004723e */ /* 0x008fc400000000ff */
[----:B------:R-:W-:Y:S01]  /*9900*/  F2FP.PACK_AB R5, R122, R107 ;  /* 0x0000006b7a05723e */ /* 0x000fe200000000ff */
[----:B------:R-:W-:Y:S01]  /*9910*/  MUFU.EX2 R48, R48 ;  /* 0x0000003000307308 */ /* 0x000fe20000000800 */
[----:B------:R-:W-:Y:S02]  /*9920*/  F2FP.PACK_AB R6, R130, R113 ;  /* 0x000000718206723e */ /* 0x000fe400000000ff */
[----:B------:R-:W-:-:S05]  /*9930*/  F2FP.PACK_AB R7, R121, R114 ;  /* 0x000000727907723e */ /* 0x000fca00000000ff */
[----:B------:R-:W3:Y:S02]  /*9940*/  MUFU.EX2 R49, R49 ;  /* 0x0000003100317308 */ /* 0x000ee40000000800 */
        /* <DEDUP_REMOVED lines=20> */
[----:B----4-:R-:W-:-:S02]  /*9a90*/  F2FP.PACK_AB R4, R112, R65 ;  /* 0x000000417004723e */ /* 0x010fc400000000ff */
[----:B------:R-:W-:Y:S02]  /*9aa0*/  F2FP.PACK_AB R5, R104, R67 ;  /* 0x000000436805723e */ /* 0x000fe400000000ff */
[----:B------:R-:W-:Y:S02]  /*9ab0*/  F2FP.PACK_AB R6, R61, R60 ;  /* 0x0000003c3d06723e */ /* 0x000fe400000000ff */
[----:B-1----:R-:W-:Y:S01]  /*9ac0*/  F2FP.PACK_AB R7, R123, R56 ;  /* 0x000000387b07723e */ /* 0x002fe200000000ff */
[----:B------:R-:W-:Y:S06]  /*9ad0*/  MUFU.EX2 R189, R189 ;  /* 0x000000bd00bd7308 */ /* 0x000fec0000000800 */
[C---:B------:R-:W-:Y:S08]  /*9ae0*/  HMMA.16816.F32 R96, R4.reuse, R16, R96 ;  /* 0x000000100460723c */ /* 0x040ff00000001860 */
[C---:B------:R-:W-:Y:S01]  /*9af0*/  HMMA.16816.F32 R92, R4.reuse, R18, R92 ;  /* 0x00000012045c723c */ /* 0x040fe2000000185c */
[----:B------:R-:W-:Y:S07]  /*9b00*/  LDSM.16.MT88.4 R16, [R166+0x9000] ;  /* 0x00900000a610783b */ /* 0x000fee0000004200 */
[C---:B-----5:R-:W-:Y:S08]  /*9b10*/  HMMA.16816.F32 R72, R4.reuse, R8, R72 ;  /* 0x000000080448723c */ /* 0x060ff00000001848 */
[C---:B--2---:R-:W-:Y:S08]  /*9b20*/  HMMA.16816.F32 R80, R4.reuse, R12, R80 ;  /* 0x0000000c0450723c */ /* 0x044ff00000001850 */
[C---:B------:R-:W-:Y:S01]  /*9b30*/  HMMA.16816.F32 R76, R4.reuse, R14, R76 ;  /* 0x0000000e044c723c */ /* 0x040fe2000000184c */
[----:B------:R-:W1:Y:S07]  /*9b40*/  LDSM.16.MT88.4 R12, [R164+0x9000] ;  /* 0x00900000a40c783b */ /* 0x000e6e0000004200 */
[C---:B------:R-:W-:Y:S01]  /*9b50*/  HMMA.16816.F32 R68, R4.reuse, R10, R68 ;  /* 0x0000000a0444723c */ /* 0x040fe20000001844 */
[----:B------:R-:W2:Y:S07]  /*9b60*/  LDSM.16.MT88.4 R8, [R163+0x9000] ;  /* 0x00900000a308783b */ /* 0x000eae0000004200 */
[C---:B------:R-:W-:Y:S01]  /*9b70*/  HMMA.16816.F32 R88, R4.reuse, R20, R88 ;  /* 0x000000140458723c */ /* 0x040fe20000001858 */
[----:B------:R-:W-:Y:S07]  /*9b80*/  MUFU.EX2 R21, R64 ;  /* 0x0000004000157308 */ /* 0x000fee0000000800 */
[----:B------:R-:W-:Y:S01]  /*9b90*/  HMMA.16816.F32 R84, R4, R22, R84 ;  /* 0x000000160454723c */ /* 0x000fe20000001854 */
[----:B------:R-:W4:Y:S06]  /*9ba0*/  MUFU.EX2 R20, R55 ;  /* 0x0000003700147308 */ /* 0x000f2c0000000800 */
[----:B---3--:R-:W-:-:S02]  /*9bb0*/  F2FP.PACK_AB R5, R49, R48 ;  /* 0x000000303105723e */ /* 0x008fc400000000ff */
[----:B------:R-:W-:Y:S01]  /*9bc0*/  MUFU.EX2 R23, R53 ;  /* 0x0000003500177308 */ /* 0x000fe20000000800 */
[----:B------:R-:W-:-:S07]  /*9bd0*/  F2FP.PACK_AB R7, R51, R36 ;  /* 0x000000243307723e */ /* 0x000fce00000000ff */
[----:B------:R-:W3:Y:S01]  /*9be0*/  MUFU.EX2 R22, R52 ;  /* 0x0000003400167308 */ /* 0x000ee20000000800 */
[----:B----4-:R-:W-:Y:S02]  /*9bf0*/  F2FP.PACK_AB R4, R20, R21 ;  /* 0x000000151404723e */ /* 0x010fe400000000ff */
[----:B---3--:R-:W-:-:S07]  /*9c00*/  F2FP.PACK_AB R6, R22, R23 ;  /* 0x000000171606723e */ /* 0x008fce00000000ff */
[C---:B-1----:R-:W-:Y:S07]  /*9c10*/  HMMA.16816.F32 R88, R4.reuse, R12, R88 ;  /* 0x0000000c0458723c */ /* 0x042fee0000001858 */
[----:B------:R-:W-:Y:S01]  /*9c20*/  FADD.FTZ R13, R33, R190 ;  /* 0x000000be210d7221 */ /* 0x000fe20000010000 */
[----:B------:R-:W-:Y:S03]  /*9c30*/  HMMA.16816.F32 R96, R4, R16, R96 ;  /* 0x000000100460723c */ /* 0x000fe60000001860 */
[----:B------:R-:W-:-:S04]  /*9c40*/  FADD.FTZ R13, R32, R13 ;  /* 0x0000000d200d7221 */ /* 0x000fc80000010000 */
[----:B------:R-:W-:Y:S01]  /*9c50*/  FADD.FTZ R40, R40, R13 ;  /* 0x0000000d28287221 */ /* 0x000fe20000010000 */
[----:B------:R-:W-:Y:S01]  /*9c60*/  HMMA.16816.F32 R92, R4, R18, R92 ;  /* 0x00000012045c723c */ /* 0x000fe2000000185c */
[----:B------:R-:W1:Y:S02]  /*9c70*/  LDSM.16.MT88.4 R16, [R162+0x9000] ;  /* 0x00900000a210783b */ /* 0x000e640000004200 */
[----:B------:R-:W-:-:S05]  /*9c80*/  FADD.FTZ R45, R45, R40 ;  /* 0x000000282d2d7221 */ /* 0x000fca0000010000 */
[C---:B--2---:R-:W-:Y:S07]  /*9c90*/  HMMA.16816.F32 R80, R4.reuse, R8, R80 ;  /* 0x000000080450723c */ /* 0x044fee0000001850 */
[----:B------:R-:W-:Y:S01]  /*9ca0*/  FADD.FTZ R8, R0, R45 ;  /* 0x0000002d00087221 */ /* 0x000fe20000010000 */
[----:B------:R-:W-:Y:S01]  /*9cb0*/  HMMA.16816.F32 R84, R4, R14, R84 ;  /* 0x0000000e0454723c */ /* 0x000fe20000001854 */
[----:B------:R-:W2:Y:S01]  /*9cc0*/  LDSM.16.MT88.4 R12, [R166+0x9800] ;  /* 0x00980000a60c783b */ /* 0x000ea20000004200 */
[----:B------:R-:W-:-:S02]  /*9cd0*/  FFMA.FTZ R0, R26, c[0x0][0x23c], -R27 ;  /* 0x00008f001a007a23 */ /* 0x000fc4000001081b */
[----:B------:R-:W-:-:S04]  /*9ce0*/  FADD.FTZ R39, R39, R8 ;  /* 0x0000000827277221 */ /* 0x000fc80000010000 */
[----:B------:R-:W-:Y:S01]  /*9cf0*/  HMMA.16816.F32 R76, R4, R10, R76 ;  /* 0x0000000a044c723c */ /* 0x000fe2000000184c */
[----:B------:R-:W-:Y:S01]  /*9d00*/  FADD.FTZ R106, R106, R39 ;  /* 0x000000276a6a7221 */ /* 0x000fe20000010000 */
[----:B------:R-:W3:Y:S01]  /*9d10*/  LDSM.16.MT88.4 R8, [R164+0x9800] ;  /* 0x00980000a408783b */ /* 0x000ee20000004200 */
[----:B------:R-:W4:Y:S02]  /*9d20*/  MUFU.EX2 R0, R0 ;  /* 0x0000000000007308 */ /* 0x000f240000000800 */
[----:B------:R-:W-:-:S04]  /*9d30*/  FADD.FTZ R101, R101, R106 ;  /* 0x0000006a65657221 */ /* 0x000fc80000010000 */
[----:B------:R-:W-:-:S04]  /*9d40*/  FADD.FTZ R66, R66, R101 ;  /* 0x0000006542427221 */ /* 0x000fc80000010000 */
[----:B------:R-:W-:-:S04]  /*9d50*/  FADD.FTZ R63, R63, R66 ;  /* 0x000000423f3f7221 */ /* 0x000fc80000010000 */
[----:B------:R-:W-:Y:S01]  /*9d60*/  FADD.FTZ R26, R120, R63 ;  /* 0x0000003f781a7221 */ /* 0x000fe20000010000 */
[----:B-1----:R-:W-:Y:S03]  /*9d70*/  HMMA.16816.F32 R72, R4, R16, R72 ;  /* 0x000000100448723c */ /* 0x002fe60000001848 */
[----:B------:R-:W-:-:S04]  /*9d80*/  FADD.FTZ R26, R109, R26 ;  /* 0x0000001a6d1a7221 */ /* 0x000fc80000010000 */
[----:B------:R-:W-:Y:S01]  /*9d90*/  FADD.FTZ R111, R111, R26 ;  /* 0x0000001a6f6f7221 */ /* 0x000fe20000010000 */
[----:B------:R-:W-:Y:S01]  /*9da0*/  HMMA.16816.F32 R68, R4, R18, R68 ;  /* 0x000000120444723c */ /* 0x000fe20000001844 */
[----:B------:R-:W-:Y:S01]  /*9db0*/  FADD.FTZ R26, R124, R25 ;  /* 0x000000197c1a7221 */ /* 0x000fe20000010000 */
[----:B------:R-:W1:Y:S01]  /*9dc0*/  LDSM.16.MT88.4 R16, [R163+0x9800] ;  /* 0x00980000a310783b */ /* 0x000e620000004200 */
        /* <DEDUP_REMOVED lines=8> */
[----:B----4-:R-:W-:Y:S01]  /*9e50*/  F2FP.PACK_AB R7, R189, R0 ;  /* 0x00000000bd07723e */ /* 0x010fe200000000ff */
[----:B------:R-:W-:-:S02]  /*9e60*/  FADD.FTZ R25, R122, R25 ;  /* 0x000000197a197221 */ /* 0x000fc40000010000 */
[----:B------:R-:W-:-:S04]  /*9e70*/  FADD.FTZ R113, R113, R128 ;  /* 0x0000008071717221 */ /* 0x000fc80000010000 */
[----:B--2---:R-:W-:Y:S01]  /*9e80*/  HMMA.16816.F32 R96, R4, R12, R96 ;  /* 0x0000000c0460723c */ /* 0x004fe20000001860 */
[----:B------:R-:W-:-:S07]  /*9e90*/  FADD.FTZ R130, R130, R113 ;  /* 0x0000007182827221 */ /* 0x000fce0000010000 */
[C---:B------:R-:W-:Y:S01]  /*9ea0*/  HMMA.16816.F32 R92, R4.reuse, R14, R92 ;  /* 0x0000000e045c723c */ /* 0x040fe2000000185c */
[----:B------:R-:W2:Y:S07]  /*9eb0*/  LDSM.16.MT88.4 R12, [R162+0x9800] ;  /* 0x00980000a20c783b */ /* 0x000eae0000004200 */
[C---:B---3--:R-:W-:Y:S07]  /*9ec0*/  HMMA.16816.F32 R88, R4.reuse, R8, R88 ;  /* 0x000000080458723c */ /* 0x048fee0000001858 */
        /* <DEDUP_REMOVED lines=30> */
[----:B------:R-:W-:-:S04]  /*a0b0*/  FADD.FTZ R0, R0, R29 ;  /* 0x0000001d00007221 */ /* 0x000fc80000010000 */
[----:B------:R-:W-:Y:S01]  /*a0c0*/  FADD.FTZ R189, R189, R0 ;  /* 0x00000000bdbd7221 */ /* 0x000fe20000010000 */
[----:B------:R-:W-:Y:S02]  /*a0d0*/  MOV R0, R3 ;  /* 0x0000000300007202 */ /* 0x000fe40000000f00 */
.L_x_7024:
        /* <DEDUP_REMOVED lines=13> */
.L_x_7034:
        /* <DEDUP_REMOVED lines=65> */
.L_x_7031:
        /* <DEDUP_REMOVED lines=326> */
.L_x_7033:
        /* <DEDUP_REMOVED lines=30> */
.L_x_7032:
        /* <DEDUP_REMOVED lines=118> */
[--C-:B------:R-:W-:Y:S02]  /*c360*/  FFMA.FTZ R64, R241, c[0x0][0x23c], -R106.reuse ;  /* 0x00008f00f1407a23 */ /* 0x100fe4000001086a */
[--C-:B------:R-:W-:Y:S02]  /*c370*/  FFMA.FTZ R63, R249, c[0x0][0x23c], -R106.reuse ;  /* 0x00008f00f93f7a23 */ /* 0x100fe4000001086a */
[C---:B------:R-:W-:Y:S01]  /*c380*/  FMUL.FTZ R18, R38.reuse, R86 ;  /* 0x0000005626127220 */ /* 0x040fe20000410000 */
[----:B------:R-:W-:Y:S01]  /*c390*/  MUFU.EX2 R105, R105 ;  /* 0x0000006900697308 */ /* 0x000fe20000000800 */
[C---:B------:R-:W-:Y:S02]  /*c3a0*/  FMUL.FTZ R19, R38.reuse, R87 ;  /* 0x0000005726137220 */ /* 0x040fe40000410000 */
[C---:B------:R-:W-:Y:S01]  /*c3b0*/  FMUL.FTZ R26, R38.reuse, R78 ;  /* 0x0000004e261a7220 */ /* 0x040fe20000410000 */
[----:B-1----:R-:W-:Y:S01]  /*c3c0*/  F2FP.PACK_AB R41, R101, R108 ;  /* 0x0000006c6529723e */ /* 0x002fe200000000ff */
[C---:B------:R-:W-:Y:S02]  /*c3d0*/  FMUL.FTZ R27, R38.reuse, R79 ;  /* 0x0000004f261b7220 */ /* 0x040fe40000410000 */
[C---:B------:R-:W-:Y:S02]  /*c3e0*/  FMUL.FTZ R6, R38.reuse, R98 ;  /* 0x0000006226067220 */ /* 0x040fe40000410000 */
[C---:B------:R-:W-:Y:S01]  /*c3f0*/  FMUL.FTZ R7, R38.reuse, R99 ;  /* 0x0000006326077220 */ /* 0x040fe20000410000 */
[----:B------:R-:W1:Y:S01]  /*c400*/  MUFU.EX2 R104, R104 ;  /* 0x0000006800687308 */ /* 0x000e620000000800 */
[C---:B------:R-:W-:Y:S02]  /*c410*/  FMUL.FTZ R33, R37.reuse, R69 ;  /* 0x0000004525217220 */ /* 0x040fe40000410000 */
[C---:B------:R-:W-:Y:S02]  /*c420*/  FMUL.FTZ R34, R38.reuse, R70 ;  /* 0x0000004626227220 */ /* 0x040fe40000410000 */
[----:B------:R-:W-:Y:S02]  /*c430*/  FMUL.FTZ R35, R38, R71 ;  /* 0x0000004726237220 */ /* 0x000fe40000410000 */
[C---:B------:R-:W-:Y:S02]  /*c440*/  FMUL.FTZ R16, R37.reuse, R84 ;  /* 0x0000005425107220 */ /* 0x040fe40000410000 */
[--C-:B------:R-:W-:Y:S01]  /*c450*/  FFMA.FTZ R84, R240, c[0x0][0x23c], -R39.reuse ;  /* 0x00008f00f0547a23 */ /* 0x100fe20000010827 */
[----:B------:R-:W-:Y:S01]  /*c460*/  MUFU.EX2 R64, R64 ;  /* 0x0000004000407308 */ /* 0x000fe20000000800 */
[C---:B------:R-:W-:Y:S02]  /*c470*/  FMUL.FTZ R17, R37.reuse, R85 ;  /* 0x0000005525117220 */ /* 0x040fe40000410000 */
[C---:B------:R-:W-:Y:S02]  /*c480*/  FMUL.FTZ R24, R37.reuse, R76 ;  /* 0x0000004c25187220 */ /* 0x040fe40000410000 */
[----:B------:R-:W-:Y:S02]  /*c490*/  FMUL.FTZ R25, R37, R77 ;  /* 0x0000004d25197220 */ /* 0x000fe40000410000 */
        /* <DEDUP_REMOVED lines=24> */
[--C-:B------:R-:W-:Y:S01]  /*c620*/  FFMA.FTZ R70, R229, c[0x0][0x23c], -R106.reuse ;  /* 0x00008f00e5467a23 */ /* 0x100fe2000001086a */
[----:B-1----:R-:W-:Y:S01]  /*c630*/  F2FP.PACK_AB R43, R60, R65 ;  /* 0x000000413c2b723e */ /* 0x002fe200000000ff */
        /* <DEDUP_REMOVED lines=39> */
[----:B------:R-:W2:Y:S03]  /*c8b0*/  MUFU.EX2 R73, R233 ;  /* 0x000000e900497308 */ /* 0x000ea60000000800 */
        /* <DEDUP_REMOVED lines=8> */
[----:B------:R-:W-:Y:S01]  /*c940*/  FFMA.FTZ R128, R197, c[0x0][0x23c], -R106 ;  /* 0x00008f00c5807a23 */ /* 0x000fe2000001086a */
[----:B------:R-:W-:Y:S01]  /*c950*/  HMMA.16816.F32 R32, R40, R46, R32 ;  /* 0x0000002e2820723c */ /* 0x000fe20000001820 */
[----:B------:R-:W3:Y:S02]  /*c960*/  LDSM.16.MT88.4 R44, [R162+0x6800] ;  /* 0x00680000a22c783b */ /* 0x000ee40000004200 */
[----:B------:R-:W4:Y:S01]  /*c970*/  MUFU.EX2 R68, R68 ;  /* 0x0000004400447308 */ /* 0x000f220000000800 */
[----:B------:R-:W-:Y:S02]  /*c980*/  FFMA.FTZ R108, R38, R189, R108 ;  /* 0x000000bd266c7223 */ /* 0x000fe4000001006c */
[--C-:B------:R-:W-:Y:S01]  /*c990*/  FFMA.FTZ R129, R195, c[0x0][0x23c], -R106.reuse ;  /* 0x00008f00c3817a23 */ /* 0x100fe2000001086a */
[----:B-1----:R-:W-:Y:S01]  /*c9a0*/  F2FP.PACK_AB R43, R81, R84 ;  /* 0x00000054512b723e */ /* 0x002fe200000000ff */
[--C-:B------:R-:W-:Y:S01]  /*c9b0*/  FFMA.FTZ R132, R196, c[0x0][0x23c], -R106.reuse ;  /* 0x00008f00c4847a23 */ /* 0x100fe2000001086a */
[----:B------:R-:W-:Y:S03]  /*c9c0*/  F2FP.PACK_AB R40, R61, R62 ;  /* 0x0000003e3d28723e */ /* 0x000fe600000000ff */
[----:B------:R-:W-:Y:S01]  /*c9d0*/  F2FP.PACK_AB R41, R66, R67 ;  /* 0x000000434229723e */ /* 0x000fe200000000ff */
[----:B------:R-:W-:Y:S01]  /*c9e0*/  MUFU.EX2 R69, R69 ;  /* 0x0000004500457308 */ /* 0x000fe20000000800 */
[----:B------:R-:W-:Y:S01]  /*c9f0*/  F2FP.PACK_AB R42, R85, R88 ;  /* 0x00000058552a723e */ /* 0x000fe200000000ff */
[----:B------:R-:W-:Y:S02]  /*ca00*/  FFMA.FTZ R105, R37, R190, R105 ;  /* 0x000000be25697223 */ /* 0x000fe40000010069 */
[----:B------:R-:W-:Y:S02]  /*ca10*/  FFMA.FTZ R37, R199, c[0x0][0x23c], -R106 ;  /* 0x00008f00c7257a23 */ /* 0x000fe4000001086a */
[----:B------:R-:W-:Y:S01]  /*ca20*/  FADD.FTZ R108, R101, R108 ;  /* 0x0000006c656c7221 */ /* 0x000fe20000010000 */
[----:B------:R-:W-:Y:S01]  /*ca30*/  MOV R101, R0 ;  /* 0x0000000000657202 */ /* 0x000fe20000000f00 */
[C---:B------:R-:W-:Y:S02]  /*ca40*/  HMMA.16816.F32 R4, R40.reuse, R48, R4 ;  /* 0x000000302804723c */ /* 0x040fe40000001804 */
[----:B------:R-:W-:Y:S01]  /*ca50*/  MUFU.EX2 R77, R77 ;  /* 0x0000004d004d7308 */ /* 0x000fe20000000800 */
[----:B------:R-:W-:Y:S02]  /*ca60*/  FADD.FTZ R65, R65, R108 ;  /* 0x0000006c41417221 */ /* 0x000fe40000010000 */
[----:B------:R-:W-:Y:S02]  /*ca70*/  FADD.FTZ R105, R104, R105 ;  /* 0x0000006968697221 */ /* 0x000fe40000010000 */
        /* <DEDUP_REMOVED lines=8> */
[----:B------:R-:W5:Y:S01]  /*cb00*/  MUFU.EX2 R70, R70 ;  /* 0x0000004600467308 */ /* 0x000f620000000800 */
[----:B------:R-:W-:Y:S01]  /*cb10*/  FADD.FTZ R63, R63, R64 ;  /* 0x000000403f3f7221 */ /* 0x000fe20000010000 */
[C---:B------:R-:W-:Y:S01]  /*cb20*/  HMMA.16816.F32 R16, R40.reuse, R54, R16 ;  /* 0x000000362810723c */ /* 0x040fe20000001810 */
[----:B------:R-:W1:Y:S03]  /*cb30*/  LDSM.16.MT88.4 R52, [R164+0x7000] ;  /* 0x00700000a434783b */ /* 0x000e660000004200 */
[----:B------:R-:W-:Y:S04]  /*cb40*/  FADD.FTZ R62, R62, R63 ;  /* 0x0000003f3e3e7221 */ /* 0x000fe80000010000 */
[C---:B------:R-:W-:Y:S01]  /*cb50*/  HMMA.16816.F32 R20, R40.reuse, R56, R20 ;  /* 0x000000382814723c */ /* 0x040fe20000001814 */
[----:B------:R-:W-:Y:S03]  /*cb60*/  MUFU.EX2 R71, R71 ;  /* 0x0000004700477308 */ /* 0x000fe60000000800 */
[----:B------:R-:W-:Y:S04]  /*cb70*/  FADD.FTZ R61, R61, R62 ;  /* 0x0000003e3d3d7221 */ /* 0x000fe80000010000 */
[C---:B------:R-:W-:Y:S01]  /*cb80*/  HMMA.16816.F32 R24, R40.reuse, R58, R24 ;  /* 0x0000003a2818723c */ /* 0x040fe20000001818 */
[----:B------:R-:W1:Y:S02]  /*cb90*/  LDSM.16.MT88.4 R56, [R163+0x7000] ;  /* 0x00700000a338783b */ /* 0x000e640000004200 */
[----:B------:R-:W5:Y:S01]  /*cba0*/  MUFU.EX2 R72, R72 ;  /* 0x0000004800487308 */ /* 0x000f620000000800 */
[----:B------:R-:W-:Y:S04]  /*cbb0*/  FADD.FTZ R88, R88, R61 ;  /* 0x0000003d58587221 */ /* 0x000fe80000010000 */
[C---:B---3--:R-:W-:Y:S04]  /*cbc0*/  HMMA.16816.F32 R28, R40.reuse, R44, R28 ;  /* 0x0000002c281c723c */ /* 0x048fe8000000181c */
[----:B------:R-:W-:Y:S01]  /*cbd0*/  FADD.FTZ R85, R85, R88 ;  /* 0x0000005855557221 */ /* 0x000fe20000010000 */
[----:B------:R-:W-:Y:S03]  /*cbe0*/  MUFU.EX2 R83, R83 ;  /* 0x0000005300537308 */ /* 0x000fe60000000800 */
[----:B------:R-:W-:Y:S01]  /*cbf0*/  HMMA.16816.F32 R32, R40, R46, R32 ;  /* 0x0000002e2820723c */ /* 0x000fe20000001820 */
[----:B------:R-:W3:Y:S06]  /*cc00*/  LDSM.16.MT88.4 R44, [R162+0x7000] ;  /* 0x00700000a22c783b */ /* 0x000eec0000004200 */
[C---:B--2---:R-:W-:Y:S01]  /*cc10*/  F2FP.PACK_AB R40, R73.reuse, R76 ;  /* 0x0000004c4928723e */ /* 0x044fe200000000ff */
[----:B------:R-:W-:Y:S01]  /*cc20*/  FADD.FTZ R76, R76, R85 ;  /* 0x000000554c4c7221 */ /* 0x000fe20000010000 */
[----:B----4-:R-:W-:Y:S01]  /*cc30*/  F2FP.PACK_AB R41, R68, R75 ;  /* 0x0000004b4429723e */ /* 0x010fe200000000ff */
[----:B------:R-:W2:Y:S02]  /*cc40*/  MUFU.EX2 R80, R80 ;  /* 0x0000005000507308 */ /* 0x000ea40000000800 */
[----:B-----5:R-:W-:Y:S01]  /*cc50*/  F2FP.PACK_AB R42, R70, R69 ;  /* 0x00000045462a723e */ /* 0x020fe200000000ff */
[----:B------:R-:W-:Y:S01]  /*cc60*/  FADD.FTZ R76, R73, R76 ;  /* 0x0000004c494c7221 */ /* 0x000fe20000010000 */
[----:B------:R-:W-:Y:S03]  /*cc70*/  F2FP.PACK_AB R43, R72, R71 ;  /* 0x00000047482b723e */ /* 0x000fe600000000ff */
[----:B------:R-:W-:Y:S03]  /*cc80*/  FADD.FTZ R69, R69, R76 ;  /* 0x0000004c45457221 */ /* 0x000fe60000010000 */
[----:B------:R-:W-:Y:S01]  /*cc90*/  MUFU.EX2 R82, R82 ;  /* 0x0000005200527308 */ /* 0x000fe20000000800 */
[C---:B-1----:R-:W-:Y:S03]  /*cca0*/  HMMA.16816.F32 R4, R40.reuse, R48, R4 ;  /* 0x000000302804723c */ /* 0x042fe60000001804 */
[----:B------:R-:W-:Y:S05]  /*ccb0*/  FADD.FTZ R70, R70, R69 ;  /* 0x0000004546467221 */ /* 0x000fea0000010000 */
[C---:B------:R-:W-:Y:S01]  /*ccc0*/  HMMA.16816.F32 R8, R40.reuse, R50, R8 ;  /* 0x000000322808723c */ /* 0x040fe20000001808 */
[----:B------:R-:W1:Y:S01]  /*ccd0*/  LDSM.16.MT88.4 R48, [R166+0x7800] ;  /* 0x00780000a630783b */ /* 0x000e620000004200 */
[----:B------:R-:W4:Y:S06]  /*cce0*/  MUFU.EX2 R89, R89 ;  /* 0x0000005900597308 */ /* 0x000f2c0000000800 */
[C---:B------:R-:W-:Y:S04]  /*ccf0*/  HMMA.16816.F32 R12, R40.reuse, R52, R12 ;  /* 0x00000034280c723c */ /* 0x040fe8000000180c */
[----:B------:R-:W-:Y:S04]  /*cd00*/  MUFU.EX2 R90, R90 ;  /* 0x0000005a005a7308 */ /* 0x000fe80000000800 */
[C---:B------:R-:W-:Y:S01]  /*cd10*/  HMMA.16816.F32 R16, R40.reuse, R54, R16 ;  /* 0x000000362810723c */ /* 0x040fe20000001810 */
[----:B------:R-:W5:Y:S05]  /*cd20*/  LDSM.16.MT88.4 R52, [R164+0x7800] ;  /* 0x00780000a434783b */ /* 0x000f6a0000004200 */
[----:B------:R-:W1:Y:S02]  /*cd30*/  MUFU.EX2 R107, R107 ;  /* 0x0000006b006b7308 */ /* 0x000e640000000800 */
[C---:B------:R-:W-:Y:S08]  /*cd40*/  HMMA.16816.F32 R20, R40.reuse, R56, R20 ;  /* 0x000000382814723c */ /* 0x040ff00000001814 */
[C---:B------:R-:W-:Y:S01]  /*cd50*/  HMMA.16816.F32 R24, R40.reuse, R58, R24 ;  /* 0x0000003a2818723c */ /* 0x040fe20000001818 */
[----:B------:R-:W5:Y:S01]  /*cd60*/  LDSM.16.MT88.4 R56, [R163+0x7800] ;  /* 0x00780000a338783b */ /* 0x000f620000004200 */
[----:B------:R-:W-:Y:S06]  /*cd70*/  MUFU.EX2 R91, R91 ;  /* 0x0000005b005b7308 */ /* 0x000fec0000000800 */
[C---:B---3--:R-:W-:Y:S04]  /*cd80*/  HMMA.16816.F32 R28, R40.reuse, R44, R28 ;  /* 0x0000002c281c723c */ /* 0x048fe8000000181c */
[----:B------:R-:W3:Y:S04]  /*cd90*/  MUFU.EX2 R110, R110 ;  /* 0x0000006e006e7308 */ /* 0x000ee80000000800 */
[----:B------:R-:W-:Y:S01]  /*cda0*/  HMMA.16816.F32 R32, R40, R46, R32 ;  /* 0x0000002e2820723c */ /* 0x000fe20000001820 */
[----:B------:R-:W3:Y:S05]  /*cdb0*/  LDSM.16.MT88.4 R44, [R162+0x7800] ;  /* 0x00780000a22c783b */ /* 0x000eea0000004200 */
[----:B------:R-:W-:Y:S01]  /*cdc0*/  MUFU.EX2 R109, R109 ;  /* 0x0000006d006d7308 */ /* 0x000fe20000000800 */
[----:B------:R-:W-:Y:S02]  /*cdd0*/  F2FP.PACK_AB R40, R74, R77 ;  /* 0x0000004d4a28723e */ /* 0x000fe400000000ff */
[----:B--2---:R-:W-:Y:S03]  /*cde0*/  F2FP.PACK_AB R41, R80, R83 ;  /* 0x000000535029723e */ /* 0x004fe600000000ff */
[----:B----4-:R-:W-:Y:S02]  /*cdf0*/  F2FP.PACK_AB R42, R89, R82 ;  /* 0x00000052592a723e */ /* 0x010fe400000000ff */
[----:B-1----:R-:W-:Y:S02]  /*ce00*/  F2FP.PACK_AB R43, R107, R90 ;  /* 0x0000005a6b2b723e */ /* 0x002fe400000000ff */
[----:B------:R-:W1:Y:S05]  /*ce10*/  MUFU.EX2 R112, R112 ;  /* 0x0000007000707308 */ /* 0x000e6a0000000800 */
[C---:B------:R-:W-:Y:S05]  /*ce20*/  HMMA.16816.F32 R4, R40.reuse, R48, R4 ;  /* 0x000000302804723c */ /* 0x040fea0000001804 */
[----:B------:R-:W-:Y:S03]  /*ce30*/  MUFU.EX2 R111, R111 ;  /* 0x0000006f006f7308 */ /* 0x000fe60000000800 */
[C---:B------:R-:W-:Y:S01]  /*ce40*/  HMMA.16816.F32 R8, R40.reuse, R50, R8 ;  /* 0x000000322808723c */ /* 0x040fe20000001808 */
[----:B------:R-:W2:Y:S06]  /*ce50*/  LDSM.16.MT88.4 R48, [R166+0x8000] ;  /* 0x00800000a630783b */ /* 0x000eac0000004200 */
[----:B------:R-:W4:Y:S01]  /*ce60*/  MUFU.EX2 R114, R114 ;  /* 0x0000007200727308 */ /* 0x000f220000000800 */
[C---:B-----5:R-:W-:Y:S08]  /*ce70*/  HMMA.16816.F32 R12, R40.reuse, R52, R12 ;  /* 0x00000034280c723c */ /* 0x060ff0000000180c */
        /* <DEDUP_REMOVED lines=8> */
[C---:B---3--:R-:W-:Y:S08]  /*cf00*/  HMMA.16816.F32 R28, R40.reuse, R44, R28 ;  /* 0x0000002c281c723c */ /* 0x048ff0000000181c */
[----:B------:R-:W-:Y:S01]  /*cf10*/  HMMA.16816.F32 R32, R40, R46, R32 ;  /* 0x0000002e2820723c */ /* 0x000fe20000001820 */
[----:B------:R-:W3:Y:S01]  /*cf20*/  LDSM.16.MT88.4 R44, [R163+0x8000] ;  /* 0x00800000a32c783b */ /* 0x000ee20000004200 */
[----:B------:R-:W3:Y:S05]  /*cf30*/  MUFU.EX2 R118, R118 ;  /* 0x0000007600767308 */ /* 0x000eea0000000800 */
[----:B------:R-:W-:Y:S02]  /*cf40*/  F2FP.PACK_AB R40, R110, R91 ;  /* 0x0000005b6e28723e */ /* 0x000fe400000000ff */
[----:B-1----:R-:W-:Y:S03]  /*cf50*/  F2FP.PACK_AB R41, R112, R109 ;  /* 0x0000006d7029723e */ /* 0x002fe600000000ff */
[----:B----4-:R-:W-:Y:S01]  /*cf60*/  F2FP.PACK_AB R42, R114, R111 ;  /* 0x0000006f722a723e */ /* 0x010fe200000000ff */
[----:B------:R-:W-:Y:S01]  /*cf70*/  MUFU.EX2 R117, R117 ;  /* 0x0000007500757308 */ /* 0x000fe20000000800 */
[----:B------:R-:W-:Y:S07]  /*cf80*/  F2FP.PACK_AB R43, R116, R113 ;  /* 0x00000071742b723e */ /* 0x000fee00000000ff */
[C---:B--2---:R-:W-:Y:S02]  /*cf90*/  HMMA.16816.F32 R4, R40.reuse, R48, R4 ;  /* 0x000000302804723c */ /* 0x044fe40000001804 */
[----:B------:R-:W1:Y:S06]  /*cfa0*/  MUFU.EX2 R120, R120 ;  /* 0x0000007800787308 */ /* 0x000e6c0000000800 */
[C---:B------:R-:W-:Y:S01]  /*cfb0*/  HMMA.16816.F32 R8, R40.reuse, R50, R8 ;  /* 0x000000322808723c */ /* 0x040fe20000001808 */
[----:B------:R-:W2:Y:S03]  /*cfc0*/  LDSM.16.MT88.4 R48, [R166+0x8800] ;  /* 0x00880000a630783b */ /* 0x000ea60000004200 */
[----:B------:R-:W-:Y:S04]  /*cfd0*/  MUFU.EX2 R119, R119 ;  /* 0x0000007700777308 */ /* 0x000fe80000000800 */
[C---:B-----5:R-:W-:Y:S06]  /*cfe0*/  HMMA.16816.F32 R12, R40.reuse, R52, R12 ;  /* 0x00000034280c723c */ /* 0x060fec000000180c */
[----:B------:R-:W4:Y:S02]  /*cff0*/  MUFU.EX2 R122, R122 ;  /* 0x0000007a007a7308 */ /* 0x000f240000000800 */
[C---:B------:R-:W-:Y:S01]  /*d000*/  HMMA.16816.F32 R16, R40.reuse, R54, R16 ;  /* 0x000000362810723c */ /* 0x040fe20000001810 */
[----:B------:R-:W-:Y:S07]  /*d010*/  LDSM.16.MT88.4 R52, [R163+0x8800] ;  /* 0x00880000a334783b */ /* 0x000fee0000004200 */
[C---:B---3--:R-:W-:Y:S01]  /*d020*/  HMMA.16816.F32 R20, R40.reuse, R44, R20 ;  /* 0x0000002c2814723c */ /* 0x048fe20000001814 */
[----:B------:R-:W-:Y:S07]  /*d030*/  MUFU.EX2 R121, R121 ;  /* 0x0000007900797308 */ /* 0x000fee0000000800 */
[C---:B------:R-:W-:Y:S01]  /*d040*/  HMMA.16816.F32 R24, R40.reuse, R46, R24 ;  /* 0x0000002e2818723c */ /* 0x040fe20000001818 */
[----:B------:R-:W3:Y:S02]  /*d050*/  LDSM.16.MT88.4 R44, [R164+0x8800] ;  /* 0x00880000a42c783b */ /* 0x000ee40000004200 */
[----:B------:R-:W5:Y:S05]  /*d060*/  MUFU.EX2 R124, R124 ;  /* 0x0000007c007c7308 */ /* 0x000f6a0000000800 */
[C---:B------:R-:W-:Y:S05]  /*d070*/  HMMA.16816.F32 R28, R40.reuse, R56, R28 ;  /* 0x00000038281c723c */ /* 0x040fea000000181c */
[----:B------:R-:W-:Y:S03]  /*d080*/  MUFU.EX2 R123, R123 ;  /* 0x0000007b007b7308 */ /* 0x000fe60000000800 */
[----:B------:R-:W-:Y:S01]  /*d090*/  HMMA.16816.F32 R32, R40, R58, R32 ;  /* 0x0000003a2820723c */ /* 0x000fe20000001820 */
[----:B------:R-:W3:Y:S06]  /*d0a0*/  LDSM.16.MT88.4 R56, [R162+0x8800] ;  /* 0x00880000a238783b */ /* 0x000eec0000004200 */
[----:B------:R-:W-:Y:S01]  /*d0b0*/  F2FP.PACK_AB R40, R118, R115 ;  /* 0x000000737628723e */ /* 0x000fe200000000ff */
[----:B------:R-:W3:Y:S01]  /*d0c0*/  MUFU.EX2 R126, R126 ;  /* 0x0000007e007e7308 */ /* 0x000ee20000000800 */
[----:B-1----:R-:W-:Y:S03]  /*d0d0*/  F2FP.PACK_AB R41, R120, R117 ;  /* 0x000000757829723e */ /* 0x002fe600000000ff */
[----:B----4-:R-:W-:Y:S02]  /*d0e0*/  F2FP.PACK_AB R42, R122, R119 ;  /* 0x000000777a2a723e */ /* 0x010fe400000000ff */
[----:B-----5:R-:W-:Y:S04]  /*d0f0*/  F2FP.PACK_AB R43, R124, R121 ;  /* 0x000000797c2b723e */ /* 0x020fe800000000ff */
[----:B------:R-:W-:Y:S03]  /*d100*/  MUFU.EX2 R125, R125 ;  /* 0x0000007d007d7308 */ /* 0x000fe60000000800 */
[C---:B--2---:R-:W-:Y:S07]  /*d110*/  HMMA.16816.F32 R4, R40.reuse, R48, R4 ;  /* 0x000000302804723c */ /* 0x044fee0000001804 */
[----:B------:R-:W1:Y:S01]  /*d120*/  MUFU.EX2 R38, R204 ;  /* 0x000000cc00267308 */ /* 0x000e620000000800 */
[C---:B------:R-:W-:Y:S01]  /*d130*/  HMMA.16816.F32 R8, R40.reuse, R50, R8 ;  /* 0x000000322808723c */ /* 0x040fe20000001808 */
[----:B------:R-:W-:Y:S07]  /*d140*/  LDSM.16.MT88.4 R48, [R164+0x9000] ;  /* 0x00900000a430783b */ /* 0x000fee0000004200 */
        /* <DEDUP_REMOVED lines=19> */
[----:B------:R-:W-:Y:S01]  /*d280*/  MUFU.EX2 R132, R132 ;  /* 0x0000008400847308 */ /* 0x000fe20000000800 */
[----:B---3--:R-:W-:Y:S01]  /*d290*/  F2FP.PACK_AB R42, R128, R37 ;  /* 0x00000025802a723e */ /* 0x008fe200000000ff */
[--C-:B------:R-:W-:Y:S01]  /*d2a0*/  FFMA.FTZ R57, R191, c[0x0][0x23c], -R106.reuse ;  /* 0x00008f00bf397a23 */ /* 0x100fe2000001086a */
[----:B-----5:R-:W-:Y:S01]  /*d2b0*/  F2FP.PACK_AB R43, R130, R127 ;  /* 0x0000007f822b723e */ /* 0x020fe200000000ff */
[----:B------:R-:W-:Y:S02]  /*d2c0*/  FFMA.FTZ R106, R193, c[0x0][0x23c], -R106 ;  /* 0x00008f00c16a7a23 */ /* 0x000fe4000001086a */
[----:B------:R-:W-:Y:S04]  /*d2d0*/  FADD.FTZ R3, R74, R3 ;  /* 0x000000034a037221 */ /* 0x000fe80000010000 */
[----:B------:R-:W-:Y:S01]  /*d2e0*/  MUFU.EX2 R131, R131 ;  /* 0x0000008300837308 */ /* 0x000fe20000000800 */
[C---:B--2---:R-:W-:Y:S08]  /*d2f0*/  HMMA.16816.F32 R4, R40.reuse, R44, R4 ;  /* 0x0000002c2804723c */ /* 0x044ff00000001804 */
[C---:B------:R-:W-:Y:S01]  /*d300*/  HMMA.16816.F32 R8, R40.reuse, R46, R8 ;  /* 0x0000002e2808723c */ /* 0x040fe20000001808 */
[----:B------:R-:W1:Y:S01]  /*d310*/  LDSM.16.MT88.4 R44, [R162+0x9000] ;  /* 0x00900000a22c783b */ /* 0x000e620000004200 */
[----:B------:R-:W2:Y:S06]  /*d320*/  MUFU.EX2 R56, R56 ;  /* 0x0000003800387308 */ /* 0x000eac0000000800 */
[C---:B------:R-:W-:Y:S04]  /*d330*/  HMMA.16816.F32 R12, R40.reuse, R48, R12 ;  /* 0x00000030280c723c */ /* 0x040fe8000000180c */
[----:B------:R-:W-:Y:S03]  /*d340*/  MUFU.EX2 R57, R57 ;  /* 0x0000003900397308 */ /* 0x000fe60000000800 */
[----:B------:R-:W-:Y:S01]  /*d350*/  FADD.FTZ R48, R84, R67 ;  /* 0x0000004354307221 */ /* 0x000fe20000010000 */
[C---:B------:R-:W-:Y:S01]  /*d360*/  HMMA.16816.F32 R16, R40.reuse, R50, R16 ;  /* 0x000000322810723c */ /* 0x040fe20000001810 */
[----:B------:R-:W3:Y:S03]  /*d370*/  LDSM.16.MT88.4 R84, [R164+0x9800] ;  /* 0x00980000a454783b */ /* 0x000ee60000004200 */
[----:B------:R-:W-:Y:S02]  /*d380*/  FADD.FTZ R48, R81, R48 ;  /* 0x0000003051307221 */ /* 0x000fe40000010000 */
[----:B------:R-:W5:Y:S02]  /*d390*/  MUFU.EX2 R106, R106 ;  /* 0x0000006a006a7308 */ /* 0x000f640000000800 */
[C---:B----4-:R-:W-:Y:S04]  /*d3a0*/  HMMA.16816.F32 R20, R40.reuse, R52, R20 ;  /* 0x000000342814723c */ /* 0x050fe80000001814 */
[----:B--2---:R-:W-:Y:S01]  /*d3b0*/  F2FP.PACK_AB R69, R56, R131 ;  /* 0x000000833845723e */ /* 0x004fe200000000ff */
[----:B------:R-:W-:Y:S03]  /*d3c0*/  FADD.FTZ R75, R75, R48 ;  /* 0x000000304b4b7221 */ /* 0x000fe60000010000 */
[C---:B------:R-:W-:Y:S01]  /*d3d0*/  HMMA.16816.F32 R24, R40.reuse, R54, R24 ;  /* 0x000000362818723c */ /* 0x040fe20000001818 */
[----:B------:R-:W-:Y:S03]  /*d3e0*/  MUFU.EX2 R36, R36 ;  /* 0x0000002400247308 */ /* 0x000fe60000000800 */
[----:B------:R-:W-:Y:S04]  /*d3f0*/  FADD.FTZ R68, R68, R75 ;  /* 0x0000004b44447221 */ /* 0x000fe80000010000 */
[----:B------:R-:W-:Y:S01]  /*d400*/  FADD.FTZ R71, R71, R68 ;  /* 0x0000004447477221 */ /* 0x000fe20000010000 */
[C---:B-1----:R-:W-:Y:S02]  /*d410*/  HMMA.16816.F32 R28, R40.reuse, R44, R28 ;  /* 0x0000002c281c723c */ /* 0x042fe4000000181c */
[----:B------:R-:W1:Y:S01]  /*d420*/  MUFU.EX2 R39, R39 ;  /* 0x0000002700277308 */ /* 0x000e620000000800 */
[----:B------:R-:W-:Y:S01]  /*d430*/  FADD.FTZ R72, R72, R71 ;  /* 0x0000004748487221 */ /* 0x000fe20000010000 */
[----:B------:R-:W-:Y:S02]  /*d440*/  F2FP.PACK_AB R68, R132, R129 ;  /* 0x000000818444723e */ /* 0x000fe400000000ff */
[----:B-----5:R-:W-:Y:S02]  /*d450*/  F2FP.PACK_AB R70, R106, R57 ;  /* 0x000000396a46723e */ /* 0x020fe400000000ff */
[----:B------:R-:W-:Y:S07]  /*d460*/  HMMA.16816.F32 R32, R40, R46, R32 ;  /* 0x0000002e2820723c */ /* 0x000fee0000001820 */
[----:B------:R-:W-:Y:S02]  /*d470*/  FADD.FTZ R41, R83, R72 ;  /* 0x0000004853297221 */ /* 0x000fe40000010000 */
[----:B------:R-:W-:Y:S03]  /*d480*/  FADD.FTZ R40, R82, R3 ;  /* 0x0000000352287221 */ /* 0x000fe60000010000 */
        /* <DEDUP_REMOVED lines=47> */
.L_x_7030:
[----:B------:R-:W1:Y:S01]  /*d780*/  SHFL.BFLY PT, R3, R190, 0x2, 0x1f ;  /* 0x0c401f00be037f89 */ /* 0x000e6200000e0000 */
[----:B------:R-:W-:Y:S01]  /*d790*/  LEA.HI R13, R180, R180, RZ, 0x1 ;  /* 0x000000b4b40d7211 */ /* 0x000fe200078f08ff */
[----:B------:R-:W-:Y:S01]  /*d7a0*/  BSSY B0, `(.L_x_7035) ;  /* 0x0000096000007945 */ /* 0x000fe20003800000 */
[----:B------:R-:W-:Y:S01]  /*d7b0*/  MOV R8, 0x3f800000 ;  /* 0x3f80000000087802 */ /* 0x000fe20000000f00 */
[----:B------:R-:W2:Y:S01]  /*d7c0*/  SHFL.BFLY PT, R4, R189, 0x2, 0x1f ;  /* 0x0c401f00bd047f89 */ /* 0x000ea200000e0000 */
[----:B------:R-:W-:-:S02]  /*d7d0*/  SHF.L.U32 R15, R13, 0x2, RZ ;  /* 0x000000020d0f7819 */ /* 0x000fc400000006ff */
[----:B------:R-:W-:Y:S01]  /*d7e0*/  LOP3.LUT R13, R13, 0xffffffe, RZ, 0xc0, !PT ;  /* 0x0ffffffe0d0d7812 */ /* 0x000fe200078ec0ff */
[----:B------:R-:W-:Y:S01]  /*d7f0*/  BAR.SYNC.DEFER_BLOCKING 0x0 ;  /* 0x0000000000007b1d */ /* 0x000fe20000010000 */
[----:B------:R-:W-:Y:S02]  /*d800*/  IADD3 R44, -R181, RZ, RZ ;  /* 0x000000ffb52c7210 */ /* 0x000fe40007ffe1ff */
[----:B------:R-:W-:Y:S01]  /*d810*/  IADD3 R13, R180, -R13, RZ ;  /* 0x8000000db40d7210 */ /* 0x000fe20007ffe0ff */
[----:B-1----:R-:W-:Y:S02]  /*d820*/  FADD.FTZ R6, R3, R190 ;  /* 0x000000be03067221 */ /* 0x002fe40000010000 */
[----:B------:R-:W1:Y:S01]  /*d830*/  S2R R3, SR_TID.X ;  /* 0x0000000000037919 */ /* 0x000e620000002100 */
[----:B--2---:R-:W-:-:S03]  /*d840*/  FADD.FTZ R7, R4, R189 ;  /* 0x000000bd04077221 */ /* 0x004fc60000010000 */
[----:B------:R-:W2:Y:S04]  /*d850*/  SHFL.BFLY PT, R5, R6, 0x1, 0x1f ;  /* 0x0c201f0006057f89 */ /* 0x000ea800000e0000 */
[----:B------:R-:W3:Y:S01]  /*d860*/  SHFL.BFLY PT, R4, R7, 0x1, 0x1f ;  /* 0x0c201f0007047f89 */ /* 0x000ee200000e0000 */
[----:B-1----:R-:W-:-:S04]  /*d870*/  SHF.R.S32.HI R10, RZ, 0x1f, R3 ;  /* 0x0000001fff0a7819 */ /* 0x002fc80000011403 */
[----:B------:R-:W-:Y:S01]  /*d880*/  LEA.HI R11, R10, R3, RZ, 0x2 ;  /* 0x000000030a0b7211 */ /* 0x000fe200078f10ff */
[----:B--2---:R-:W-:Y:S01]  /*d890*/  FADD.FTZ R5, R6, R5 ;  /* 0x0000000506057221 */ /* 0x004fe20000010000 */
[----:B------:R-:W-:Y:S02]  /*d8a0*/  SHF.L.U32 R6, R174, 0x6, RZ ;  /* 0x00000006ae067819 */ /* 0x000fe400000006ff */
[--C-:B------:R-:W-:Y:S01]  /*d8b0*/  SHF.R.S32.HI R9, RZ, 0x2, R11.reuse ;  /* 0x00000002ff097819 */ /* 0x100fe2000001140b */
[----:B---3--:R-:W-:Y:S01]  /*d8c0*/  FADD.FTZ R4, R7, R4 ;  /* 0x0000000407047221 */ /* 0x008fe20000010000 */
[----:B------:R-:W-:Y:S01]  /*d8d0*/  SHF.R.S32.HI R12, RZ, 0x1f, R11 ;  /* 0x0000001fff0c7819 */ /* 0x000fe2000001140b */
[----:B------:R-:W-:Y:S01]  /*d8e0*/  IMAD.MOV.U32 R7, RZ, RZ, 0x3f800000 ;  /* 0x3f800000ff077424 */ /* 0x000fe200078e00ff */
[----:B------:R-:W-:Y:S02]  /*d8f0*/  LOP3.LUT R6, R6, 0x1c0, RZ, 0xc0, !PT ;  /* 0x000001c006067812 */ /* 0x000fe400078ec0ff */
[----:B------:R-:W-:-:S02]  /*d900*/  LEA.HI R12, R12, R9, RZ, 0x3 ;  /* 0x000000090c0c7211 */ /* 0x000fc400078f18ff */
[----:B------:R-:W-:Y:S02]  /*d910*/  LOP3.LUT R15, R6, 0x38, R15, 0xf8, !PT ;  /* 0x00000038060f7812 */ /* 0x000fe400078ef80f */
[----:B------:R-:W-:Y:S02]  /*d920*/  SHF.R.U32.HI R6, RZ, 0x3, R6 ;  /* 0x00000003ff067819 */ /* 0x000fe40000011606 */
[----:B------:R-:W-:Y:S02]  /*d930*/  FSETP.NE.FTZ.AND P4, PT, R5, RZ, PT ;  /* 0x000000ff0500720b */ /* 0x000fe40003f95000 */
[----:B------:R-:W-:Y:S02]  /*d940*/  FSETP.NE.FTZ.AND P3, PT, R4, RZ, PT ;  /* 0x000000ff0400720b */ /* 0x000fe40003f75000 */
[----:B------:R-:W-:Y:S02]  /*d950*/  LOP3.LUT R12, R12, 0xfffffff8, RZ, 0xc0, !PT ;  /* 0xfffffff80c0c7812 */ /* 0x000fe400078ec0ff */
[----:B------:R-:W-:-:S02]  /*d960*/  LOP3.LUT R6, R15, R6, RZ, 0x3c, !PT ;  /* 0x000000060f067212 */ /* 0x000fc400078e3cff */
[----:B------:R-:W-:Y:S02]  /*d970*/  IADD3 R9, R9, -R12, RZ ;  /* 0x8000000c09097210 */ /* 0x000fe40007ffe0ff */
[-C--:B------:R-:W-:Y:S01]  /*d980*/  LEA.HI R10, R10, R3.reuse, RZ, 0x5 ;  /* 0x000000030a0a7211 */ /* 0x080fe200078f28ff */
[----:B------:R-:W-:Y:S01]  /*d990*/  IMAD R6, R13, 0x4, R6 ;  /* 0x000000040d067824 */ /* 0x000fe200078e0206 */
[----:B------:R-:W-:Y:S01]  /*d9a0*/  LOP3.LUT R12, R11, 0x1ffffffc, RZ, 0xc0, !PT ;  /* 0x1ffffffc0b0c7812 */ /* 0x000fe200078ec0ff */
[----:B------:R-:W-:Y:S01]  /*d9b0*/  IMAD.SHL.U32 R13, R9, 0x40, RZ ;  /* 0x00000040090d7824 */ /* 0x000fe200078e00ff */
[----:B------:R-:W1:Y:S01]  /*d9c0*/  @P4 MUFU.RCP R8, R5 ;  /* 0x0000000500084308 */ /* 0x000e620000001000 */
[----:B------:R-:W-:Y:S02]  /*d9d0*/  SHF.R.S32.HI R11, RZ, 0x5, R10 ;  /* 0x00000005ff0b7819 */ /* 0x000fe4000001140a */
[----:B------:R-:W-:Y:S02]  /*d9e0*/  IADD3 R12, -R12, R3, RZ ;  /* 0x000000030c0c7210 */ /* 0x000fe40007ffe1ff */
[----:B------:R-:W-:-:S02]  /*d9f0*/  LOP3.LUT R13, R13, 0x1c0, RZ, 0xc0, !PT ;  /* 0x000001c00d0d7812 */ /* 0x000fc400078ec0ff */
[----:B------:R-:W-:Y:S01]  /*da00*/  LEA R12, R11, R12, 0x9 ;  /* 0x0000000c0b0c7211 */ /* 0x000fe200078e48ff */
[----:B------:R-:W2:Y:S01]  /*da10*/  @P3 MUFU.RCP R7, R4 ;  /* 0x0000000400073308 */ /* 0x000ea20000001000 */
[----:B------:R-:W-:Y:S02]  /*da20*/  LEA.HI R13, R13, R13, RZ, 0x1d ;  /* 0x0000000d0d0d7211 */ /* 0x000fe400078fe8ff */
[C---:B------:R-:W-:Y:S02]  /*da30*/  R2P PR, R9.reuse, 0x6 ;  /* 0x0000000609007804 */ /* 0x040fe40000000000 */
        /* <DEDUP_REMOVED lines=108> */
.L_x_7036:
[----:B--234-:R-:W-:Y:S05]  /*e100*/  BSYNC B0 ;  /* 0x0000000000007941 */ /* 0x01cfea0003800000 */
.L_x_7035:
        /* <DEDUP_REMOVED lines=34> */
.L_x_7037:
        /* <DEDUP_REMOVED lines=13> */
.L_x_7817:


//--------------------- .text._ZN5flash24flash_fwd_splitkv_kernelI23Flash_fwd_kernel_traitsILi64ELi64ELi128ELi4ELb0ELb0EN7cutlass6half_tE19Flash_kernel_traitsILi64ELi64ELi128ELi4ES3_EELb1ELb0ELb1ELb0ELb0ELb0ELb1ELb0EEEvNS_16Flash_fwd_paramsE --------------------------
	.section	.text._ZN5flash24flash_fwd_splitkv_kernelI23Flash_fwd_kernel_traitsILi64ELi64ELi128ELi4ELb0ELb0EN7cutlass6half_tE19Flash_kernel_traitsILi64ELi64ELi128ELi4ES3_EELb1ELb0ELb1ELb0ELb0ELb0ELb1ELb0EEEvNS_16Flash_fwd_paramsE,"ax",@progbits
	.sectioninfo	@"SHI_REGISTERS=220"
	.align	128
        .global         _ZN5flash24flash_fwd_splitkv_kernelI23Flash_fwd_kernel_traitsILi64ELi64ELi128ELi4ELb0ELb0EN7cutlass6half_tE19Flash_kernel_traitsILi64ELi64ELi128ELi4ES3_EELb1ELb0ELb1ELb0ELb0ELb0ELb1ELb0EEEvNS_16Flash_fwd_paramsE
        .type           _ZN5flash24flash_fwd_splitkv_kernelI23Flash_fwd_kernel_traitsILi64ELi64ELi128ELi4ELb0ELb0EN7cutlass6half_tE19Flash_kernel_traitsILi64ELi64ELi128ELi4ES3_EELb1ELb0ELb1ELb0ELb0ELb0ELb1ELb0EEEvNS_16Flash_fwd_paramsE,@function
        .size           _ZN5flash24flash_fwd_splitkv_kernelI23Flash_fwd_kernel_traitsILi64ELi64ELi128ELi4ELb0ELb0EN7cutlass6half_tE19Flash_kernel_traitsILi64ELi64ELi128ELi4ES3_EELb1ELb0ELb1ELb0ELb0ELb0ELb1ELb0EEEvNS_16Flash_fwd_paramsE,(.L_x_7818 - _ZN5flash24flash_fwd_splitkv_kernelI23Flash_fwd_kernel_traitsILi64ELi64ELi128ELi4ELb0ELb0EN7cutlass6half_tE19Flash_kernel_traitsILi64ELi64ELi128ELi4ES3_EELb1ELb0ELb1ELb0ELb0ELb0ELb1ELb0EEEvNS_16Flash_fwd_paramsE)
        .other          _ZN5flash24flash_fwd_splitkv_kernelI23Flash_fwd_kernel_traitsILi64ELi64ELi128ELi4ELb0ELb0EN7cutlass6half_tE19Flash_kernel_traitsILi64ELi64ELi128ELi4ES3_EELb1ELb0ELb1ELb0ELb0ELb0ELb1ELb0EEEvNS_16Flash_fwd_paramsE,@"STO_CUDA_ENTRY STV_DEFAULT"
_ZN5flash24flash_fwd_splitkv_kernelI23Flash_fwd_kernel_traitsILi64ELi64ELi128ELi4ELb0ELb0EN7cutlass6half_tE19Flash_kernel_traitsILi64ELi64ELi128ELi4ES3_EELb1ELb0ELb1ELb0ELb0ELb0ELb1ELb0EEEvNS_16Flash_fwd_paramsE:
.text._ZN5flash24flash_fwd_splitkv_kernelI23Flash_fwd_kernel_traitsILi64ELi64ELi128ELi4ELb0ELb0EN7cutlass6half_tE19Flash_kernel_traitsILi64ELi64ELi128ELi4ES3_EELb1ELb0ELb1ELb0ELb0ELb0ELb1ELb0EEEvNS_16Flash_fwd_paramsE:
        /* <DEDUP_REMOVED lines=42> */
[----:B------:R-:W4:Y:S04]  /*02a0*/  S2R R0, SR_CTAID.Y ;  /* 0x0000000000007919 */ /* 0x000f280000002600 */
[----:B------:R-:W1:Y:S01]  /*02b0*/  S2R R2, SR_TID.X ;  /* 0x0000000000027919 */ /* 0x000e620000002100 */
        /* <DEDUP_REMOVED lines=10> */
.L_x_7038:
[----:B-1-34-:R-:W-:Y:S02]  /*0360*/  MOV R6, c[0x0][0x218] ;  /* 0x0000860000067a02 */ /* 0x01afe40000000f00 */
.L_x_7039:
[----:B------:R-:W-:-:S04]  /*0370*/  ISETP.NE.U32.AND P2, PT, RZ, c[0x0][0x258], PT ;  /* 0x00009600ff007a0c */ /* 0x000fc80003f45070 */
[----:B------:R-:W-:-:S13]  /*0380*/  ISETP.NE.AND.EX P2, PT, RZ, c[0x0][0x25c], PT, P2 ;  /* 0x00009700ff007a0c */ /* 0x000fda0003f45320 */
[----:B------:R-:W-:-:S05]  /*0390*/  @P2 IMAD.WIDE R12, R181, R184, c[0x0][0x258] ;  /* 0x00009600b50c2625 */ /* 0x000fca00078e02b8 */
[----:B------:R-:W2:Y:S01]  /*03a0*/  @P2 LDG.E R10, [R12.64] ;  /* 0x000000060c0a2981 */ /* 0x000ea2000c1e1900 */
[----:B-1----:R-:W-:Y:S01]  /*03b0*/  IMAD.SHL.U32 R5, R25, 0x40, RZ ;  /* 0x0000004019057824 */ /* 0x002fe200078e00ff */
        /* <DEDUP_REMOVED lines=24> */
[----:B------:R-:W-:-:S04]  /*0540*/  IMAD.HI.U32 R13, R13, R6, R12 ;  /* 0x000000060d0d7227 */ /* 0x000fc800078e000c */
[----:B------:R-:W-:-:S04]  /*0550*/  IMAD.MOV.U32 R6, RZ, RZ, R4 ;  /* 0x000000ffff067224 */ /* 0x000fc800078e0004 */
[----:B------:R-:W-:Y:S01]  /*0560*/  IMAD.HI.U32 R12, R13, R6, RZ ;  /* 0x000000060d0c7227 */ /* 0x000fe200078e00ff */
[----:B------:R-:W-:-:S03]  /*0570*/  IADD3 R13, R3, 0x7f, RZ ;  /* 0x0000007f030d7810 */ /* 0x000fc60007ffe0ff */
        /* <DEDUP_REMOVED lines=26> */
[----:B------:R-:W-:-:S03]  /*0720*/  IMAD R181, R0, c[0x0][0x210], R181 ;  /* 0x0000840000b57a24 */ /* 0x000fc600078e02b5 */
[----:B------:R-:W-:Y:S01]  /*0730*/  LEA.HI R4, R3, R2, RZ, 0x4 ;  /* 0x0000000203047211 */ /* 0x000fe200078f20ff */
[----:B------:R-:W-:-:S03]  /*0740*/  IMAD R22, R181, c[0x0][0x1c0], R22 ;  /* 0x00007000b5167a24 */ /* 0x000fc600078e0216 */
[----:B------:R-:W-:Y:S02]  /*0750*/  LOP3.LUT R3, R4, 0xfffffff0, RZ, 0xc0, !PT ;  /* 0xfffffff004037812 */ /* 0x000fe400078ec0ff */
[----:B------:R-:W-:-:S03]  /*0760*/  SHF.R.S32.HI R0, RZ, 0x4, R4 ;  /* 0x00000004ff007819 */ /* 0x000fc60000011404 */
[----:B------:R-:W-:Y:S01]  /*0770*/  IMAD.IADD R2, R2, 0x1, -R3 ;  /* 0x0000000102027824 */ /* 0x000fe200078e0a03 */
[----:B------:R-:W-:Y:S01]  /*0780*/  IADD3 R16, R0, 0x8, RZ ;  /* 0x0000000800107810 */ /* 0x000fe20007ffe0ff */
[--C-:B------:R-:W-:Y:S01]  /*0790*/  IMAD R3, R22, c[0x0][0x214], R5.reuse ;  /* 0x0000850016037a24 */ /* 0x100fe200078e0205 */
[----:B------:R-:W-:Y:S01]  /*07a0*/  IADD3 R14, R0, 0x10, RZ ;  /* 0x00000010000e7810 */ /* 0x000fe20007ffe0ff */
[----:B------:R-:W-:Y:S01]  /*07b0*/  IMAD.SHL.U32 R6, R2, 0x4, RZ ;  /* 0x0000000402067824 */ /* 0x000fe200078e00ff */
[----:B------:R-:W-:Y:S01]  /*07c0*/  IADD3 R12, R0, 0x18, RZ ;  /* 0x00000018000c7810 */ /* 0x000fe20007ffe0ff */
[----:B------:R-:W-:Y:S02]  /*07d0*/  IMAD R8, R3, c[0x0][0x22c], RZ ;  /* 0x00008b0003087a24 */ /* 0x000fe400078e02ff */
[----:B------:R-:W-:Y:S01]  /*07e0*/  IMAD.IADD R5, R130, 0x1, -R5 ;  /* 0x0000000182057824 */ /* 0x000fe200078e0a05 */
[----:B------:R-:W-:Y:S02]  /*07f0*/  SHF.R.S32.HI R7, RZ, 0x1f, R6 ;  /* 0x0000001fff077819 */ /* 0x000fe40000011406 */
[----:B------:R-:W-:-:S03]  /*0800*/  ISETP.GE.AND P0, PT, R6, c[0x0][0x220], PT ;  /* 0x0000880006007a0c */ /* 0x000fc60003f06270 */
[C---:B------:R-:W-:Y:S01]  /*0810*/  IMAD.WIDE R10, R0.reuse, 0x40, R6 ;  /* 0x00000040000a7825 */ /* 0x040fe200078e0206 */
[C---:B------:R-:W-:Y:S02]  /*0820*/  ISETP.GE.OR P4, PT, R0.reuse, R5, P0 ;  /* 0x000000050000720c */ /* 0x040fe40000786670 */
[----:B------:R-:W-:Y:S02]  /*0830*/  IADD3 R6, R0, 0x30, RZ ;  /* 0x0000003000067810 */ /* 0x000fe40007ffe0ff */
[----:B------:R-:W-:Y:S02]  /*0840*/  IADD3 R4, P1, R8, R10, RZ ;  /* 0x0000000a08047210 */ /* 0x000fe40007f3e0ff */
[----:B------:R-:W-:Y:S02]  /*0850*/  IADD3 R10, R0, 0x20, RZ ;  /* 0x00000020000a7810 */ /* 0x000fe40007ffe0ff */
[----:B------:R-:W-:Y:S02]  /*0860*/  LEA.HI.X.SX32 R7, R8, R11, 0x1, P1 ;  /* 0x0000000b08077211 */ /* 0x000fe400008f0eff */
[----:B------:R-:W-:-:S02]  /*0870*/  LEA R18, P1, R4, c[0x0][0x1d8], 0x2 ;  /* 0x0000760004127a11 */ /* 0x000fc400078210ff */
[----:B------:R-:W-:Y:S02]  /*0880*/  IADD3 R8, R0, 0x28, RZ ;  /* 0x0000002800087810 */ /* 0x000fe40007ffe0ff */
[----:B------:R-:W-:Y:S02]  /*0890*/  LEA.HI.X R19, R4, c[0x0][0x1dc], R7, 0x2, P1 ;  /* 0x0000770004137a11 */ /* 0x000fe400008f1407 */
[----:B------:R-:W-:Y:S02]  /*08a0*/  IADD3 R4, R0, 0x38, RZ ;  /* 0x0000003800047810 */ /* 0x000fe40007ffe0ff */
[-C--:B------:R-:W-:Y:S01]  /*08b0*/  ISETP.GE.OR P6, PT, R16, R5.reuse, P0 ;  /* 0x000000051000720c */ /* 0x080fe200007c6670 */
[----:B------:R1:W-:Y:S01]  /*08c0*/  @!P4 STG.E.128 [R18.64], RZ ;  /* 0x000000ff1200c986 */ /* 0x0003e2000c101d06 */
[-C--:B------:R-:W-:Y:S02]  /*08d0*/  ISETP.GE.OR P5, PT, R14, R5.reuse, P0 ;  /* 0x000000050e00720c */ /* 0x080fe400007a6670 */
[----:B------:R-:W-:-:S02]  /*08e0*/  ISETP.GE.OR P1, PT, R12, R5, P0 ;  /* 0x000000050c00720c */ /* 0x000fc40000726670 */
[-C--:B------:R-:W-:Y:S02]  /*08f0*/  ISETP.GE.OR P3, PT, R10, R5.reuse, P0 ;  /* 0x000000050a00720c */ /* 0x080fe40000766670 */
[-C--:B------:R-:W-:Y:S02]  /*0900*/  ISETP.GE.OR P2, PT, R8, R5.reuse, P0 ;  /* 0x000000050800720c */ /* 0x080fe40000746670 */
[-C--:B------:R-:W-:Y:S02]  /*0910*/  ISETP.GE.OR P4, PT, R6, R5.reuse, P0 ;  /* 0x000000050600720c */ /* 0x080fe40000786670 */
[-C--:B------:R-:W-:Y:S01]  /*0920*/  ISETP.GE.OR P0, PT, R4, R5.reuse, P0 ;  /* 0x000000050400720c */ /* 0x080fe20000706670 */
[----:B------:R1:W-:Y:S01]  /*0930*/  @!P6 STG.E.128 [R18.64+0x800], RZ ;  /* 0x000800ff1200e986 */ /* 0x0003e2000c101d06 */
[----:B------:R-:W-:Y:S02]  /*0940*/  SHF.R.S32.HI R7, RZ, 0x1f, R3 ;  /* 0x0000001fff077819 */ /* 0x000fe40000011403 */
[----:B------:R-:W-:Y:S01]  /*0950*/  ISETP.GE.AND P6, PT, R16, R5, PT ;  /* 0x000000051000720c */ /* 0x000fe20003fc6270 */
[----:B------:R1:W-:Y:S01]  /*0960*/  @!P1 STG.E.128 [R18.64+0x1800], RZ ;  /* 0x001800ff12009986 */ /* 0x0003e2000c101d06 */
[----:B------:R-:W-:-:S02]  /*0970*/  IADD3 R3, P1, R3, R0, RZ ;  /* 0x0000000003037210 */ /* 0x000fc40007f3e0ff */
[----:B------:R-:W-:Y:S01]  /*0980*/  ISETP.NE.OR P6, PT, R2, RZ, P6 ;  /* 0x000000ff0200720c */ /* 0x000fe200037c5670 */
[----:B------:R1:W-:Y:S01]  /*0990*/  @!P3 STG.E.128 [R18.64+0x2000], RZ ;  /* 0x002000ff1200b986 */ /* 0x0003e2000c101d06 */
[----:B------:R-:W-:-:S03]  /*09a0*/  ISETP.GE.AND P3, PT, R12, R5, PT ;  /* 0x000000050c00720c */ /* 0x000fc60003f66270 */
[----:B------:R1:W-:Y:S01]  /*09b0*/  @!P0 STG.E.128 [R18.64+0x3800], RZ ;  /* 0x003800ff12008986 */ /* 0x0003e2000c101d06 */
[-C--:B------:R-:W-:Y:S02]  /*09c0*/  ISETP.GE.AND P0, PT, R6, R5.reuse, PT ;  /* 0x000000050600720c */ /* 0x080fe40003f06270 */
[C---:B------:R-:W-:Y:S01]  /*09d0*/  ISETP.NE.OR P3, PT, R2.reuse, RZ, P3 ;  /* 0x000000ff0200720c */ /* 0x040fe20001f65670 */
[----:B------:R1:W-:Y:S01]  /*09e0*/  @!P2 STG.E.128 [R18.64+0x2800], RZ ;  /* 0x002800ff1200a986 */ /* 0x0003e2000c101d06 */
[----:B------:R-:W-:Y:S02]  /*09f0*/  ISETP.NE.OR P0, PT, R2, RZ, P0 ;  /* 0x000000ff0200720c */ /* 0x000fe40000705670 */
[----:B------:R-:W-:Y:S01]  /*0a00*/  ISETP.GE.AND P2, PT, R10, R5, PT ;  /* 0x000000050a00720c */ /* 0x000fe20003f46270 */
[----:B------:R1:W-:Y:S01]  /*0a10*/  @!P4 STG.E.128 [R18.64+0x3000], RZ ;  /* 0x003000ff1200c986 */ /* 0x0003e2000c101d06 */
[----:B------:R-:W-:Y:S01]  /*0a20*/  LEA.HI.X.SX32 R10, R0, R7, 0x1, P1 ;  /* 0x00000007000a7211 */ /* 0x000fe200008f0eff */
[----:B------:R-:W-:Y:S01]  /*0a30*/  @!P6 IMAD.MOV.U32 R21, RZ, RZ, -0x800000 ;  /* 0xff800000ff15e424 */ /* 0x000fe200078e00ff */
[----:B------:R-:W-:Y:S01]  /*0a40*/  LEA R12, P4, R3, c[0x0][0x208], 0x2 ;  /* 0x00008200030c7a11 */ /* 0x000fe200078810ff */
[----:B------:R1:W-:Y:S01]  /*0a50*/  @!P5 STG.E.128 [R18.64+0x1000], RZ ;  /* 0x001000ff1200d986 */ /* 0x0003e2000c101d06 */
[----:B------:R-:W-:-:S02]  /*0a60*/  ISETP.GE.AND P5, PT, R14, R5, PT ;  /* 0x000000050e00720c */ /* 0x000fc40003fa6270 */
[----:B------:R-:W-:Y:S01]  /*0a70*/  LEA.HI.X R13, R3, c[0x0][0x20c], R10, 0x2, P4 ;  /* 0x00008300030d7a11 */ /* 0x000fe200020f140a */
[----:B------:R-:W-:Y:S01]  /*0a80*/  @!P3 IMAD.MOV.U32 R11, RZ, RZ, -0x800000 ;  /* 0xff800000ff0bb424 */ /* 0x000fe200078e00ff */
[----:B------:R-:W-:Y:S01]  /*0a90*/  ISETP.GE.AND P1, PT, R8, R5, PT ;  /* 0x000000050800720c */ /* 0x000fe20003f26270 */
[----:B------:R-:W-:Y:S01]  /*0aa0*/  @!P0 IMAD.MOV.U32 R3, RZ, RZ, -0x800000 ;  /* 0xff800000ff038424 */ /* 0x000fe200078e00ff */
[C---:B------:R-:W-:Y:S01]  /*0ab0*/  ISETP.NE.AND P4, PT, R2.reuse, RZ, PT ;  /* 0x000000ff0200720c */ /* 0x040fe20003f85270 */
[----:B------:R1:W-:Y:S01]  /*0ac0*/  @!P6 STG.E [R12.64+0x20], R21 ;  /* 0x000020150c00e986 */ /* 0x0003e2000c101906 */
[C---:B------:R-:W-:Y:S02]  /*0ad0*/  ISETP.NE.OR P5, PT, R2.reuse, RZ, P5 ;  /* 0x000000ff0200720c */ /* 0x040fe40002fa5670 */
[C---:B------:R-:W-:Y:S01]  /*0ae0*/  ISETP.NE.OR P2, PT, R2.reuse, RZ, P2 ;  /* 0x000000ff0200720c */ /* 0x040fe20001745670 */
[----:B------:R1:W-:Y:S01]  /*0af0*/  @!P0 STG.E [R12.64+0xc0], R3 ;  /* 0x0000c0030c008986 */ /* 0x0003e2000c101906 */
[----:B------:R-:W-:-:S02]  /*0b00*/  ISETP.NE.OR P1, PT, R2, RZ, P1 ;  /* 0x000000ff0200720c */ /* 0x000fc40000f25670 */
[-C--:B------:R-:W-:Y:S01]  /*0b10*/  ISETP.GE.OR P4, PT, R0, R5.reuse, P4 ;  /* 0x000000050000720c */ /* 0x080fe20002786670 */
[----:B------:R1:W-:Y:S01]  /*0b20*/  @!P3 STG.E [R12.64+0x60], R11 ;  /* 0x0000600b0c00b986 */ /* 0x0003e2000c101906 */
[----:B------:R-:W-:-:S04]  /*0b30*/  ISETP.GE.AND P0, PT, R4, R5, PT ;  /* 0x000000050400720c */ /* 0x000fc80003f06270 */
[----:B------:R-:W-:Y:S01]  /*0b40*/  ISETP.NE.OR P0, PT, R2, RZ, P0 ;  /* 0x000000ff0200720c */ /* 0x000fe20000705670 */
[----:B------:R-:W-:Y:S02]  /*0b50*/  @!P5 IMAD.MOV.U32 R17, RZ, RZ, -0x800000 ;  /* 0xff800000ff11d424 */ /* 0x000fe400078e00ff */
[----:B------:R-:W-:Y:S02]  /*0b60*/  @!P2 IMAD.MOV.U32 R9, RZ, RZ, -0x800000 ;  /* 0xff800000ff09a424 */ /* 0x000fe400078e00ff */
[----:B------:R-:W-:Y:S01]  /*0b70*/  @!P1 IMAD.MOV.U32 R7, RZ, RZ, -0x800000 ;  /* 0xff800000ff079424 */ /* 0x000fe200078e00ff */
[----:B------:R1:W-:Y:S01]  /*0b80*/  @!P5 STG.E [R12.64+0x40], R17 ;  /* 0x000040110c00d986 */ /* 0x0003e2000c101906 */
[----:B------:R-:W-:-:S03]  /*0b90*/  @!P4 IMAD.MOV.U32 R15, RZ, RZ, -0x800000 ;  /* 0xff800000ff0fc424 */ /* 0x000fc600078e00ff */
[----:B------:R1:W-:Y:S04]  /*0ba0*/  @!P2 STG.E [R12.64+0x80], R9 ;  /* 0x000080090c00a986 */ /* 0x0003e8000c101906 */
[----:B------:R1:W-:Y:S04]  /*0bb0*/  @!P1 STG.E [R12.64+0xa0], R7 ;  /* 0x0000a0070c009986 */ /* 0x0003e8000c101906 */
[----:B------:R1:W-:Y:S01]  /*0bc0*/  @!P4 STG.E [R12.64], R15 ;  /* 0x0000000f0c00c986 */ /* 0x0003e2000c101906 */
[----:B------:R-:W-:Y:S05]  /*0bd0*/  @P0 EXIT ;  /* 0x000000000000094d */ /* 0x000fea0003800000 */
[----:B-1----:R-:W-:-:S05]  /*0be0*/  MOV R3, 0xff800000 ;  /* 0xff80000000037802 */ /* 0x002fca0000000f00 */
[----:B------:R-:W-:Y:S01]  /*0bf0*/  STG.E [R12.64+0xe0], R3 ;  /* 0x0000e0030c007986 */ /* 0x000fe2000c101906 */
[----:B------:R-:W-:Y:S05]  /*0c00*/  EXIT ;  /* 0x000000000000794d */ /* 0x000fea0003800000 */
.L_x_7040:
        /* <DEDUP_REMOVED lines=41> */
[----:B------:R-:W-:-:S06]  /*0ea0*/  @P3 IADD3 R7, R7, 0x1, RZ ;  /* 0x0000000107073810 */ /* 0x000fcc0007ffe0ff */
[----:B------:R-:W-:Y:S02]  /*0eb0*/  @!P1 IADD3 R7, -R7, RZ, RZ ;  /* 0x000000ff07079210 */ /* 0x000fe40007ffe1ff */
        /* <DEDUP_REMOVED lines=36> */
[C---:B------:R-:W-:Y:S02]  /*1100*/  IMAD R8, R4.reuse, c[0x0][0x18c], R7 ;  /* 0x0000630004087a24 */ /* 0x040fe400078e0207 */
[----:B------:R-:W-:Y:S01]  /*1110*/  IMAD.IADD R19, R19, 0x1, R0 ;  /* 0x0000000113137824 */ /* 0x000fe200078e0200 */
[----:B------:R-:W-:Y:S01]  /*1120*/  SHF.R.S32.HI R0, RZ, 0x1f, R13 ;  /* 0x0000001fff007819 */ /* 0x000fe2000001140d */
[----:B------:R-:W-:-:S04]  /*1130*/  IMAD.WIDE.U32 R26, R4, c[0x0][0x188], RZ ;  /* 0x00006200041a7a25 */ /* 0x000fc800078e00ff */
[----:B------:R-:W-:-:S04]  /*1140*/  IMAD.WIDE.U32 R14, R17, c[0x0][0x198], R18 ;  /* 0x00006600110e7a25 */ /* 0x000fc800078e0012 */
[----:B------:R-:W-:Y:S01]  /*1150*/  IMAD.IADD R8, R27, 0x1, R8 ;  /* 0x000000011b087824 */ /* 0x000fe200078e0208 */
[----:B------:R-:W-:Y:S01]  /*1160*/  IADD3 R15, R15, R6, RZ ;  /* 0x000000060f0f7210 */ /* 0x000fe20007ffe0ff */
[----:B------:R-:W-:-:S04]  /*1170*/  IMAD R6, R0, c[0x0][0x1b0], RZ ;  /* 0x00006c0000067a24 */ /* 0x000fc800078e02ff */
[C---:B------:R-:W-:Y:S02]  /*1180*/  IMAD R6, R13.reuse, c[0x0][0x1b4], R6 ;  /* 0x00006d000d067a24 */ /* 0x040fe400078e0206 */
[----:B------:R-:W-:-:S05]  /*1190*/  IMAD.WIDE.U32 R28, R13, c[0x0][0x1b0], R14 ;  /* 0x00006c000d1c7a25 */ /* 0x000fca00078e000e */
[----:B------:R-:W-:Y:S01]  /*11a0*/  IADD3 R6, R29, R6, RZ ;  /* 0x000000061d067210 */ /* 0x000fe20007ffe0ff */
[----:B------:R-:W-:Y:S05]  /*11b0*/  BRA `(.L_x_7042) ;  /* 0x0000041000007947 */ /* 0x000fea0003800000 */
.L_x_7041:
        /* <DEDUP_REMOVED lines=16> */
.L_x_7043:
[----:B------:R-:W-:Y:S01]  /*12c0*/  IABS R9, c[0x0][0x1c8] ;  /* 0x0000720000097a13 */ /* 0x000fe20000000000 */
[----:B------:R-:W-:Y:S01]  /*12d0*/  @P4 IMAD.IADD R8, R7, 0x1, R8 ;  /* 0x0000000107084824 */ /* 0x000fe200078e0208 */
[----:B------:R-:W-:Y:S02]  /*12e0*/  LEA R17, R124, 0xffffff80, 0x7 ;  /* 0xffffff807c117811 */ /* 0x000fe400078e38ff */
[----:B------:R-:W1:Y:S01]  /*12f0*/  I2F.RP R10, R9 ;  /* 0x00000009000a7306 */ /* 0x000e620000209400 */
[----:B------:R-:W-:-:S04]  /*1300*/  @P4 IMAD.WIDE.U32 R26, R8, c[0x0][0x1a0], RZ ;  /* 0x00006800081a4a25 */ /* 0x000fc800078e00ff */
[----:B------:R-:W-:-:S04]  /*1310*/  IMAD.WIDE.U32 R14, R17, c[0x0][0x198], R14 ;  /* 0x00006600110e7a25 */ /* 0x000fc800078e000e */
        /* <DEDUP_REMOVED lines=43> */
.L_x_7042:
[----:B------:R-:W-:Y:S01]  /*15d0*/  ISETP.NE.AND P1, PT, R11, -0x1, PT ;  /* 0xffffffff0b00780c */ /* 0x000fe20003f25270 */
[----:B------:R-:W-:Y:S01]  /*15e0*/  IMAD R0, R0, c[0x0][0x1b8], RZ ;  /* 0x00006e0000007a24 */ /* 0x000fe200078e02ff */
[----:B------:R-:W-:Y:S01]  /*15f0*/  SHF.R.S32.HI R7, RZ, 0x1f, R2 ;  /* 0x0000001fff077819 */ /* 0x000fe20000011402 */
[----:B------:R-:W-:Y:S01]  /*1600*/  BSSY B0, `(.L_x_7044) ;  /* 0x000004a000007945 */ /* 0x000fe20003800000 */
[----:B------:R-:W-:Y:S01]  /*1610*/  IADD3 R171, -R5, R130, RZ ;  /* 0x0000008205ab7210 */ /* 0x000fe20007ffe1ff */
[----:B------:R-:W-:Y:S01]  /*1620*/  IMAD R0, R13, c[0x0][0x1bc], R0 ;  /* 0x00006f000d007a24 */ /* 0x000fe200078e0200 */
[CC--:B------:R-:W-:Y:S02]  /*1630*/  LEA.HI R20, R7.reuse, R2.reuse, RZ, 0x3 ;  /* 0x0000000207147211 */ /* 0x0c0fe400078f18ff */
[----:B------:R-:W-:-:S05]  /*1640*/  LEA.HI R172, R7, R2, RZ, 0x4 ;  /* 0x0000000207ac7211 */ /* 0x000fca00078f20ff */
[----:B------:R-:W-:Y:S01]  /*1650*/  @P1 IMAD.WIDE.U32 R14, R11, c[0x0][0x190], RZ ;  /* 0x000064000b0e1a25 */ /* 0x000fe200078e00ff */
[----:B-----5:R-:W-:-:S03]  /*1660*/  @!P1 SHF.R.S32.HI R4, RZ, 0x1f, R181 ;  /* 0x0000001fff049819 */ /* 0x020fc600000114b5 */
[----:B------:R-:W-:Y:S01]  /*1670*/  @P1 IMAD R11, R11, c[0x0][0x194], R15 ;  /* 0x000065000b0b1a24 */ /* 0x000fe200078e020f */
[----:B------:R-:W-:Y:S01]  /*1680*/  LOP3.LUT R15, R20, 0xfffffff8, RZ, 0xc0, !PT ;  /* 0xfffffff8140f7812 */ /* 0x000fe200078ec0ff */
[----:B------:R-:W-:Y:S01]  /*1690*/  @!P1 IMAD R4, R4, c[0x0][0x178], RZ ;  /* 0x00005e0004049a24 */ /* 0x000fe200078e02ff */
[----:B------:R-:W-:Y:S01]  /*16a0*/  SHF.R.S32.HI R20, RZ, 0x3, R20 ;  /* 0x00000003ff147819 */ /* 0x000fe20000011414 */
[----:B------:R-:W-:-:S03]  /*16b0*/  @!P1 IMAD.WIDE.U32 R18, R181, c[0x0][0x178], RZ ;  /* 0x00005e00b5129a25 */ /* 0x000fc600078e00ff */
[----:B------:R-:W-:Y:S01]  /*16c0*/  SHF.R.S32.HI R21, RZ, 0x1f, R20 ;  /* 0x0000001fff157819 */ /* 0x000fe20000011414 */
[----:B------:R-:W-:Y:S02]  /*16d0*/  IMAD.IADD R52, R2, 0x1, -R15 ;  /* 0x0000000102347824 */ /* 0x000fe400078e0a0f */
[----:B------:R-:W-:Y:S01]  /*16e0*/  @P1 IMAD.MOV.U32 R10, RZ, RZ, R14 ;  /* 0x000000ffff0a1224 */ /* 0x000fe200078e000e */
[----:B------:R-:W-:Y:S01]  /*16f0*/  @!P1 MOV R10, R18 ;  /* 0x00000012000a9202 */ /* 0x000fe20000000f00 */
[----:B------:R-:W-:Y:S01]  /*1700*/  @!P1 IMAD R4, R181, c[0x0][0x17c], R4 ;  /* 0x00005f00b5049a24 */ /* 0x000fe200078e0204 */
[----:B------:R-:W-:Y:S01]  /*1710*/  SHF.L.U32 R180, R52, 0x3, RZ ;  /* 0x0000000334b47819 */ /* 0x000fe200000006ff */
[----:B------:R-:W-:Y:S02]  /*1720*/  IMAD.SHL.U32 R23, R20, 0x40, RZ ;  /* 0x0000004014177824 */ /* 0x000fe400078e00ff */
[----:B------:R-:W-:Y:S01]  /*1730*/  @!P1 IMAD.IADD R11, R19, 0x1, R4 ;  /* 0x00000001130b9824 */ /* 0x000fe200078e0204 */
[----:B------:R-:W-:Y:S01]  /*1740*/  SHF.R.S32.HI R19, RZ, 0x1f, R180 ;  /* 0x0000001fff137819 */ /* 0x000fe200000114b4 */
[----:B------:R-:W-:Y:S01]  /*1750*/  IMAD.WIDE R24, R25, 0x40, R20 ;  /* 0x0000004019187825 */ /* 0x000fe200078e0214 */
[----:B------:R-:W-:-:S02]  /*1760*/  LOP3.LUT R23, R23, 0x1c0, RZ, 0xc0, !PT ;  /* 0x000001c017177812 */ /* 0x000fc400078ec0ff */
[C---:B------:R-:W-:Y:S02]  /*1770*/  IADD3 R10, P1, R180.reuse, R10, RZ ;  /* 0x0000000ab40a7210 */ /* 0x040fe40007f3e0ff */
[C---:B------:R-:W-:Y:S02]  /*1780*/  IADD3 R26, P2, R180.reuse, R26, RZ ;  /* 0x0000001ab41a7210 */ /* 0x040fe40007f5e0ff */
[----:B------:R-:W-:Y:S02]  /*1790*/  IADD3 R28, P3, R180, R28, RZ ;  /* 0x0000001cb41c7210 */ /* 0x000fe40007f7e0ff */
[----:B------:R-:W-:Y:S01]  /*17a0*/  LOP3.LUT R15, R23, 0x38, R180, 0xf8, !PT ;  /* 0x00000038170f7812 */ /* 0x000fe200078ef8b4 */
[C---:B------:R-:W-:Y:S01]  /*17b0*/  IMAD.X R27, R19.reuse, 0x1, R8, P2 ;  /* 0x00000001131b7824 */ /* 0x040fe200010e0608 */
[----:B------:R-:W-:Y:S01]  /*17c0*/  SHF.R.U32.HI R4, RZ, 0x3, R23 ;  /* 0x00000003ff047819 */ /* 0x000fe20000011617 */
[C---:B------:R-:W-:Y:S01]  /*17d0*/  IMAD.X R29, R19.reuse, 0x1, R6, P3 ;  /* 0x00000001131d7824 */ /* 0x040fe200018e0606 */
[----:B------:R-:W-:Y:S01]  /*17e0*/  IADD3.X R11, R19, R11, RZ, P1, !PT ;  /* 0x0000000b130b7210 */ /* 0x000fe20000ffe4ff */
[----:B------:R-:W-:Y:S01]  /*17f0*/  IMAD.WIDE.U32 R26, R13, c[0x0][0x1b8], R26 ;  /* 0x00006e000d1a7a25 */ /* 0x000fe200078e001a */
[----:B------:R-:W-:-:S02]  /*1800*/  IADD3 R126, P1, R20, R17, RZ ;  /* 0x00000011147e7210 */ /* 0x000fc40007f3e0ff */
[----:B------:R-:W-:Y:S01]  /*1810*/  LOP3.LUT R4, R15, R4, RZ, 0x3c, !PT ;  /* 0x000000040f047212 */ /* 0x000fe200078e3cff */
[----:B------:R-:W-:Y:S01]  /*1820*/  IMAD R15, R21, c[0x0][0x198], RZ ;  /* 0x00006600150f7a24 */ /* 0x000fe200078e02ff */
[----:B------:R-:W-:Y:S01]  /*1830*/  LEA.HI R6, R7, R2, RZ, 0x6 ;  /* 0x0000000207067211 */ /* 0x000fe200078f30ff */
[----:B------:R-:W-:Y:S01]  /*1840*/  IMAD.X R9, R21, 0x1, R9, P1 ;  /* 0x0000000115097824 */ /* 0x000fe200008e0609 */
[C---:B------:R-:W-:Y:S01]  /*1850*/  ISETP.GE.AND P1, PT, R20.reuse, R171, PT ;  /* 0x000000ab1400720c */ /* 0x040fe20003f26270 */
[C---:B------:R-:W-:Y:S01]  /*1860*/  IMAD R15, R20.reuse, c[0x0][0x19c], R15 ;  /* 0x00006700140f7a24 */ /* 0x040fe200078e020f */
[----:B------:R-:W-:Y:S01]  /*1870*/  SHF.R.S32.HI R23, RZ, 0x1f, R22 ;  /* 0x0000001fff177819 */ /* 0x000fe20000011416 */
[----:B------:R-:W-:Y:S01]  /*1880*/  IMAD.WIDE.U32 R122, R20, c[0x0][0x198], R28 ;  /* 0x00006600147a7a25 */ /* 0x000fe200078e001c */
[----:B------:R-:W-:-:S03]  /*1890*/  IADD3 R27, R27, R0, RZ ;  /* 0x000000001b1b7210 */ /* 0x000fc60007ffe0ff */
[----:B------:R-:W-:Y:S02]  /*18a0*/  IMAD R9, R9, c[0x0][0x1a0], RZ ;  /* 0x0000680009097a24 */ /* 0x000fe400078e02ff */
[----:B------:R-:W-:Y:S01]  /*18b0*/  IMAD.SHL.U32 R179, R6, 0x8, RZ ;  /* 0x0000000806b37824 */ /* 0x000fe200078e00ff */
[----:B------:R-:W-:Y:S01]  /*18c0*/  LEA.HI R6, R7, R2, RZ, 0x5 ;  /* 0x0000000207067211 */ /* 0x000fe200078f28ff */
[----:B------:R-:W-:Y:S01]  /*18d0*/  IMAD.IADD R123, R123, 0x1, R15 ;  /* 0x000000017b7b7824 */ /* 0x000fe200078e020f */
[----:B------:R-:W-:Y:S01]  /*18e0*/  LOP3.LUT R7, R172, 0xfffffff0, RZ, 0xc0, !PT ;  /* 0xfffffff0ac077812 */ /* 0x000fe200078ec0ff */
[----:B------:R-:W-:Y:S01]  /*18f0*/  IMAD R15, R23, c[0x0][0x1a8], RZ ;  /* 0x00006a00170f7a24 */ /* 0x000fe200078e02ff */
[----:B------:R-:W-:Y:S01]  /*1900*/  LOP3.LUT R179, R4, 0xfffffe00, R179, 0xf8, !PT ;  /* 0xfffffe0004b37812 */ /* 0x000fe200078ef8b3 */
[C---:B------:R-:W-:Y:S01]  /*1910*/  IMAD R125, R126.reuse, c[0x0][0x1a4], R9 ;  /* 0x000069007e7d7a24 */ /* 0x040fe200078e0209 */
[----:B------:R-:W-:Y:S01]  /*1920*/  SHF.R.S32.HI R172, RZ, 0x4, R172 ;  /* 0x00000004ffac7819 */ /* 0x000fe200000114ac */
[----:B------:R-:W-:Y:S01]  /*1930*/  IMAD.WIDE.U32 R126, R126, c[0x0][0x1a0], R26 ;  /* 0x000068007e7e7a25 */ /* 0x000fe200078e001a */
[----:B------:R-:W-:-:S02]  /*1940*/  SHF.R.S32.HI R12, RZ, 0x5, R6 ;  /* 0x00000005ff0c7819 */ /* 0x000fc40000011406 */
[----:B------:R-:W-:Y:S01]  /*1950*/  SHF.L.U32 R179, R179, 0x1, RZ ;  /* 0x00000001b3b37819 */ /* 0x000fe200000006ff */
[C---:B------:R-:W-:Y:S01]  /*1960*/  IMAD R15, R22.reuse, c[0x0][0x1ac], R15 ;  /* 0x00006b00160f7a24 */ /* 0x040fe200078e020f */
[----:B------:R-:W-:Y:S01]  /*1970*/  IADD3 R125, R127, R125, RZ ;  /* 0x0000007d7f7d7210 */ /* 0x000fe20007ffe0ff */
[----:B------:R-:W-:-:S04]  /*1980*/  IMAD.WIDE.U32 R10, R22, c[0x0][0x1a8], R10 ;  /* 0x00006a00160a7a25 */ /* 0x000fc800078e000a */
        /* <DEDUP_REMOVED lines=17> */
.L_x_7045:
[----:B------:R-:W-:Y:S05]  /*1aa0*/  BSYNC B0 ;  /* 0x0000000000007941 */ /* 0x000fea0003800000 */
.L_x_7044:
        /* <DEDUP_REMOVED lines=21> */
.L_x_7047:
[----:B------:R-:W-:Y:S05]  /*1c00*/  BSYNC B0 ;  /* 0x0000000000007941 */ /* 0x000fea0003800000 */
.L_x_7046:
        /* <DEDUP_REMOVED lines=21> */
.L_x_7049:
[----:B------:R-:W-:Y:S05]  /*1d60*/  BSYNC B0 ;  /* 0x0000000000007941 */ /* 0x000fea0003800000 */
.L_x_7048:
        /* <DEDUP_REMOVED lines=20> */
.L_x_7051:
[----:B------:R-:W-:Y:S05]  /*1eb0*/  BSYNC B0 ;  /* 0x0000000000007941 */ /* 0x000fea0003800000 */
.L_x_7050:
        /* <DEDUP_REMOVED lines=21> */
.L_x_7053:
[----:B------:R-:W-:Y:S05]  /*2010*/  BSYNC B0 ;  /* 0x0000000000007941 */ /* 0x000fea0003800000 */
.L_x_7052:
        /* <DEDUP_REMOVED lines=17> */
.L_x_7055:
[----:B------:R-:W-:Y:S05]  /*2130*/  BSYNC B0 ;  /* 0x0000000000007941 */ /* 0x000fea0003800000 */
.L_x_7054:
        /* <DEDUP_REMOVED lines=15> */
.L_x_7057:
[----:B------:R-:W-:Y:S05]  /*2230*/  BSYNC B0 ;  /* 0x0000000000007941 */ /* 0x000fea0003800000 */
.L_x_7056:
[----:B------:R-:W-:Y:S01]  /*2240*/  ISETP.GE.AND P1, PT, R17, R4, PT ;  /* 0x000000041100720c */ /* 0x000fe20003f26270 */
[----:B------:R-:W-:-:S12]  /*2250*/  BSSY B0, `(.L_x_7058) ;  /* 0x000000f000007945 */ /* 0x000fd80003800000 */
[----:B------:R-:W-:Y:S05]  /*2260*/  @P1 BRA `(.L_x_7059) ;  /* 0x000000d000001947 */ /* 0x000fea0003800000 */
[----:B------:R-:W-:-:S13]  /*2270*/  ISETP.GE.AND P1, PT, R180, c[0x0][0x220], PT ;  /* 0x00008800b4007a0c */ /* 0x000fda0003f26270 */
[----:B------:R1:W-:Y:S01]  /*2280*/  @P1 STS.128 [R179+0x3800], RZ ;  /* 0x003800ffb3001388 */ /* 0x0003e20000000c00 */
[----:B------:R-:W-:Y:S05]  /*2290*/  @P1 BRA `(.L_x_7059) ;  /* 0x000000a000001947 */ /* 0x000fea0003800000 */
[----:B------:R-:W-:Y:S01]  /*22a0*/  ULDC UR4, c[0x0][0x19c] ;  /* 0x0000670000047ab9 */ /* 0x000fe20000000800 */
[----:B-1----:R-:W-:Y:S01]  /*22b0*/  IMAD.WIDE.U32 R14, R120, 0x30, R122 ;  /* 0x00000030780e7825 */ /* 0x002fe200078e007a */
[----:B------:R-:W-:-:S04]  /*22c0*/  UIMAD UR4, UR4, 0x30, URZ ;  /* 0x00000030040478a4 */ /* 0x000fc8000f8e023f */
[----:B------:R-:W-:Y:S02]  /*22d0*/  LEA R10, P1, R14, c[0x0][0x168], 0x1 ;  /* 0x00005a000e0a7a11 */ /* 0x000fe400078208ff */
[----:B------:R-:W-:-:S04]  /*22e0*/  IADD3 R6, R15, UR4, RZ ;  /* 0x000000040f067c10 */ /* 0x000fc8000fffe0ff */
[----:B------:R-:W-:-:S05]  /*22f0*/  LEA.HI.X R11, R14, c[0x0][0x16c], R6, 0x1, P1 ;  /* 0x00005b000e0b7a11 */ /* 0x000fca00008f0c06 */
[----:B------:R-:W-:Y:S01]  /*2300*/  @!PT LDS RZ, [RZ] ;  /* 0x00000000fffff984 */ /* 0x000fe20000000800 */
[----:B------:R-:W-:Y:S01]  /*2310*/  @!PT LDS RZ, [RZ] ;  /* 0x00000000fffff984 */ /* 0x000fe20000000800 */
[----:B------:R-:W-:Y:S01]  /*2320*/  @!PT LDS RZ, [RZ] ;  /* 0x00000000fffff984 */ /* 0x000fe20000000800 */
[----:B------:R1:W-:Y:S02]  /*2330*/  LDGSTS.E.BYPASS.LTC128B.128 [R179+0x3800], [R10.64] ;  /* 0x038000000ab37fae */ /* 0x0003e4000b901d46 */
.L_x_7059:
[----:B------:R-:W-:Y:S05]  /*2340*/  BSYNC B0 ;  /* 0x0000000000007941 */ /* 0x000fea0003800000 */
.L_x_7058:
        /* <DEDUP_REMOVED lines=16> */
.L_x_7061:
[----:B------:R-:W-:Y:S05]  /*2450*/  BSYNC B0 ;  /* 0x0000000000007941 */ /* 0x000fea0003800000 */
.L_x_7060:
        /* <DEDUP_REMOVED lines=17> */
.L_x_7063:
[----:B------:R-:W-:Y:S05]  /*2570*/  BSYNC B0 ;  /* 0x0000000000007941 */ /* 0x000fea0003800000 */
.L_x_7062:
[----:B-1----:R-:W-:Y:S01]  /*2580*/  IADD3 R11, R20, 0x60, RZ ;  /* 0x00000060140b7810 */ /* 0x002fe20007ffe0ff */
        /* <DEDUP_REMOVED lines=9> */
[----:B----4-:R-:W-:Y:S02]  /*2620*/  LEA R26, P1, R28, c[0x0][0x168], 0x1 ;  /* 0x00005a001c1a7a11 */ /* 0x010fe400078208ff */
[----:B------:R-:W-:-:S04]  /*2630*/  IADD3 R6, R29, UR4, RZ ;  /* 0x000000041d067c10 */ /* 0x000fc8000fffe0ff */
[----:B------:R-:W-:-:S05]  /*2640*/  LEA.HI.X R27, R28, c[0x0][0x16c], R6, 0x1, P1 ;  /* 0x00005b001c1b7a11 */ /* 0x000fca00008f0c06 */
[----:B------:R-:W-:Y:S01]  /*2650*/  @!PT LDS RZ, [RZ] ;  /* 0x00000000fffff984 */ /* 0x000fe20000000800 */
[----:B------:R-:W-:Y:S01]  /*2660*/  @!PT LDS RZ, [RZ] ;  /* 0x00000000fffff984 */ /* 0x000fe20000000800 */
[----:B------:R-:W-:Y:S01]  /*2670*/  @!PT LDS RZ, [RZ] ;  /* 0x00000000fffff984 */ /* 0x000fe20000000800 */
[----:B------:R4:W-:Y:S02]  /*2680*/  LDGSTS.E.BYPASS.LTC128B.128 [R179+0x5000], [R26.64] ;  /* 0x050000001ab37fae */ /* 0x0009e4000b901d46 */
.L_x_7065:
[----:B------:R-:W-:Y:S05]  /*2690*/  BSYNC B0 ;  /* 0x0000000000007941 */ /* 0x000fea0003800000 */
.L_x_7064:
        /* <DEDUP_REMOVED lines=17> */
.L_x_7067:
[----:B------:R-:W-:Y:S05]  /*27b0*/  BSYNC B0 ;  /* 0x0000000000007941 */ /* 0x000fea0003800000 */
.L_x_7066:
[----:B------:R-:W-:Y:S01]  /*27c0*/  SHF.R.S32.HI R6, RZ, 0x1f, R181 ;  /* 0x0000001fff067819 */ /* 0x000fe200000114b5 */
[----:B------:R-:W-:Y:S01]  /*27d0*/  IMAD.WIDE.U32 R22, R181, c[0x0][0x320], R22 ;  /* 0x0000c800b5167a25 */ /* 0x000fe200078e0016 */
[----:B------:R-:W0:Y:S03]  /*27e0*/  LDGDEPBAR ;  /* 0x00000000000079af */ /* 0x000e260000000000 */
[----:B------:R-:W-:Y:S01]  /*27f0*/  IMAD R6, R6, c[0x0][0x320], RZ ;  /* 0x0000c80006067a24 */ /* 0x000fe200078e02ff */
[----:B----4-:R-:W-:-:S03]  /*2800*/  LEA R26, P1, R22, c[0x0][0x318], 0x2 ;  /* 0x0000c600161a7a11 */ /* 0x010fc600078210ff */
[----:B------:R-:W-:-:S04]  /*2810*/  IMAD R6, R181, c[0x0][0x324], R6 ;  /* 0x0000c900b5067a24 */ /* 0x000fc800078e0206 */
[----:B------:R-:W-:-:S05]  /*2820*/  IMAD.IADD R6, R23, 0x1, R6 ;  /* 0x0000000117067824 */ /* 0x000fca00078e0206 */
[----:B------:R-:W-:-:S05]  /*2830*/  LEA.HI.X R27, R22, c[0x0][0x31c], R6, 0x2, P1 ;  /* 0x0000c700161b7a11 */ /* 0x000fca00008f1406 */
[----:B------:R-:W4:Y:S01]  /*2840*/  LDG.E R21, [R26.64] ;  /* 0x000000061a157981 */ /* 0x000f22000c1e1900 */
[----:B------:R-:W-:Y:S01]  /*2850*/  LEA.HI R23, R172, R172, RZ, 0x1 ;  /* 0x000000acac177211 */ /* 0x000fe200078f08ff */
[----:B------:R-:W-:Y:S01]  /*2860*/  IMAD.SHL.U32 R169, R52, 0x40, RZ ;  /* 0x0000004034a97824 */ /* 0x000fe200078e00ff */
[----:B------:R-:W-:-:S04]  /*2870*/  DEPBAR.LE SB0, 0x0 ;  /* 0x000080000000791a */ /* 0x000fc80000000000 */
[----:B------:R-:W-:Y:S01]  /*2880*/  LOP3.LUT R23, R23, 0xfffffffe, RZ, 0xc0, !PT ;  /* 0xfffffffe17177812 */ /* 0x000fe200078ec0ff */
[----:B------:R-:W-:Y:S01]  /*2890*/  IMAD.SHL.U32 R6, R8, 0x40, RZ ;  /* 0x0000004008067824 */ /* 0x000fe200078e00ff */
[C---:B------:R-:W-:Y:S01]  /*28a0*/  ISETP.GE.AND P2, PT, R20.reuse, R4, PT ;  /* 0x000000041400720c */ /* 0x040fe20003f46270 */
[----:B------:R-:W-:Y:S01]  /*28b0*/  BAR.SYNC.DEFER_BLOCKING 0x0 ;  /* 0x0000000000007b1d */ /* 0x000fe20000010000 */
[----:B------:R-:W-:Y:S01]  /*28c0*/  IMAD.SHL.U32 R14, R20, 0x8, RZ ;  /* 0x00000008140e7824 */ /* 0x000fe200078e00ff */
[----:B------:R-:W-:Y:S01]  /*28d0*/  LOP3.LUT R169, R169, 0x1c0, RZ, 0xc0, !PT ;  /* 0x000001c0a9a97812 */ /* 0x000fe200078ec0ff */
[----:B------:R-:W-:Y:S01]  /*28e0*/  IMAD.IADD R10, R172, 0x1, -R23 ;  /* 0x00000001ac0a7824 */ /* 0x000fe200078e0a17 */
[----:B------:R-:W-:Y:S01]  /*28f0*/  LOP3.LUT R6, R6, 0x1c0, RZ, 0xc0, !PT ;  /* 0x000001c006067812 */ /* 0x000fe200078ec0ff */
[----:B------:R-:W-:Y:S01]  /*2900*/  IMAD.SHL.U32 R177, R2, 0x2, RZ ;  /* 0x0000000202b17824 */ /* 0x000fe200078e00ff */
[----:B------:R-:W-:Y:S01]  /*2910*/  LOP3.LUT R14, R169, 0x8, R14, 0xf8, !PT ;  /* 0x00000008a90e7812 */ /* 0x000fe200078ef80e */
[----:B------:R-:W-:Y:S01]  /*2920*/  IMAD.SHL.U32 R23, R10, 0x8, RZ ;  /* 0x000000080a177824 */ /* 0x000fe200078e00ff */
[----:B------:R-:W-:Y:S01]  /*2930*/  SHF.R.U32.HI R169, RZ, 0x3, R169 ;  /* 0x00000003ffa97819 */ /* 0x000fe200000116a9 */
[----:B------:R-:W-:Y:S01]  /*2940*/  BSSY B0, `(.L_x_7068) ;  /* 0x0000025000007945 */ /* 0x000fe20003800000 */
[----:B------:R-:W-:-:S02]  /*2950*/  SHF.R.S32.HI R176, RZ, 0x1f, R25 ;  /* 0x0000001fffb07819 */ /* 0x000fc40000011419 */
[----:B------:R-:W-:Y:S02]  /*2960*/  LOP3.LUT R23, R6, 0x8, R23, 0xf8, !PT ;  /* 0x0000000806177812 */ /* 0x000fe400078ef817 */
[----:B------:R-:W-:Y:S02]  /*2970*/  SHF.R.U32.HI R6, RZ, 0x3, R6 ;  /* 0x00000003ff067819 */ /* 0x000fe40000011606 */
[----:B------:R-:W-:Y:S01]  /*2980*/  LOP3.LUT R169, R14, R169, RZ, 0x3c, !PT ;  /* 0x000000a90ea97212 */ /* 0x000fe200078e3cff */
[----:B------:R-:W-:Y:S01]  /*2990*/  IMAD.SHL.U32 R14, R0, 0x40, RZ ;  /* 0x00000040000e7824 */ /* 0x000fe200078e00ff */
[----:B------:R-:W-:Y:S01]  /*29a0*/  LOP3.LUT R6, R23, R6, RZ, 0x3c, !PT ;  /* 0x0000000617067212 */ /* 0x000fe200078e3cff */
[----:B------:R-:W-:Y:S01]  /*29b0*/  IMAD R23, R12, 0x10, R5 ;  /* 0x000000100c177824 */ /* 0x000fe200078e0205 */
[----:B------:R-:W-:Y:S01]  /*29c0*/  LEA.HI R176, R176, R25, RZ, 0x2 ;  /* 0x00000019b0b07211 */ /* 0x000fe200078f10ff */
[----:B------:R-:W4:Y:S01]  /*29d0*/  MUFU.RCP R0, c[0x0][0x238] ;  /* 0x00008e0000007b08 */ /* 0x000f220000001000 */
[----:B------:R-:W-:Y:S01]  /*29e0*/  LOP3.LUT R5, R14, 0xfffffe00, RZ, 0xc0, !PT ;  /* 0xfffffe000e057812 */ /* 0x000fe200078ec0ff */
[----:B------:R-:W-:Y:S01]  /*29f0*/  IMAD R169, R10, 0x200, R169 ;  /* 0x000002000aa97824 */ /* 0x000fe200078e02a9 */
[----:B------:R1:W-:Y:S01]  /*2a00*/  @P2 STS.128 [R179+0x6000], RZ ;  /* 0x006000ffb3002388 */ /* 0x0003e20000000c00 */
[----:B------:R-:W-:-:S02]  /*2a10*/  SHF.R.S32.HI R176, RZ, 0x2, R176 ;  /* 0x00000002ffb07819 */ /* 0x000fc400000114b0 */
[----:B------:R-:W-:Y:S01]  /*2a20*/  IMAD R25, R12, 0x400, R5 ;  /* 0x000004000c197824 */ /* 0x000fe200078e0205 */
[----:B------:R-:W-:Y:S02]  /*2a30*/  LOP3.LUT P3, RZ, R52, 0x2, RZ, 0xc0, !PT ;  /* 0x0000000234ff7812 */ /* 0x000fe4000786c0ff */
[----:B------:R-:W-:Y:S01]  /*2a40*/  IADD3 R23, R23, 0x1, R176 ;  /* 0x0000000117177810 */ /* 0x000fe20007ffe0b0 */
[C---:B------:R-:W-:Y:S01]  /*2a50*/  IMAD.IADD R170, R6.reuse, 0x1, R25 ;  /* 0x0000000106aa7824 */ /* 0x040fe200078e0219 */
[----:B------:R-:W-:Y:S01]  /*2a60*/  LOP3.LUT R6, R6, R5, RZ, 0xfc, !PT ;  /* 0x0000000506067212 */ /* 0x000fe200078efcff */
[----:B------:R-:W-:Y:S01]  /*2a70*/  IMAD.MOV.U32 R5, RZ, RZ, 0x10 ;  /* 0x00000010ff057424 */ /* 0x000fe200078e00ff */
[----:B------:R-:W-:Y:S01]  /*2a80*/  IADD3 R130, R3, R23, -R130 ;  /* 0x0000001703827210 */ /* 0x000fe20007ffe882 */
[----:B------:R-:W-:Y:S01]  /*2a90*/  IMAD.SHL.U32 R170, R170, 0x2, RZ ;  /* 0x00000002aaaa7824 */ /* 0x000fe200078e00ff */
[----:B------:R-:W-:Y:S02]  /*2aa0*/  LEA R194, P1, R126, c[0x0][0x170], 0x1 ;  /* 0x00005c007ec27a11 */ /* 0x000fe400078208ff */
[----:B------:R-:W-:-:S02]  /*2ab0*/  LOP3.LUT R177, R177, 0x6, RZ, 0xc0, !PT ;  /* 0x00000006b1b17812 */ /* 0x000fc400078ec0ff */
[----:B------:R-:W-:Y:S02]  /*2ac0*/  LEA.HI.X R193, R126, c[0x0][0x174], R125, 0x1, P1 ;  /* 0x00005d007ec17a11 */ /* 0x000fe400008f0c7d */
[----:B------:R-:W-:Y:S02]  /*2ad0*/  SEL R2, R5, 0xfffffff0, !P3 ;  /* 0xfffffff005027807 */ /* 0x000fe40005800000 */
[----:B------:R-:W-:Y:S01]  /*2ae0*/  IADD3 R130, R130, c[0x0][0x2e8], RZ ;  /* 0x0000ba0082827a10 */ /* 0x000fe20007ffe0ff */
[----:B----4-:R-:W-:Y:S01]  /*2af0*/  FMUL.FTZ R0, R21, R0 ;  /* 0x0000000015007220 */ /* 0x010fe20000410000 */
        /* <DEDUP_REMOVED lines=9> */
.L_x_7069:
[----:B-1----:R-:W-:Y:S05]  /*2b90*/  BSYNC B0 ;  /* 0x0000000000007941 */ /* 0x002fea0003800000 */
.L_x_7068:
        /* <DEDUP_REMOVED lines=16> */
.L_x_7071:
[----:B------:R-:W-:Y:S05]  /*2ca0*/  BSYNC B0 ;  /* 0x0000000000007941 */ /* 0x000fea0003800000 */
.L_x_7070:
        /* <DEDUP_REMOVED lines=14> */
.L_x_7073:
[----:B------:R-:W-:Y:S05]  /*2d90*/  BSYNC B0 ;  /* 0x0000000000007941 */ /* 0x000fea0003800000 */
.L_x_7072:
[----:B------:R-:W-:Y:S01]  /*2da0*/  ISETP.GE.AND P1, PT, R17, R4, PT ;  /* 0x000000041100720c */ /* 0x000fe20003f26270 */
[----:B------:R-:W-:-:S12]  /*2db0*/  BSSY B0, `(.L_x_7074) ;  /* 0x000000f000007945 */ /* 0x000fd80003800000 */
[----:B------:R1:W-:Y:S01]  /*2dc0*/  @P1 STS.128 [R179+0x7800], RZ ;  /* 0x007800ffb3001388 */ /* 0x0003e20000000c00 */
[----:B------:R-:W-:Y:S05]  /*2dd0*/  @P1 BRA `(.L_x_7075) ;  /* 0x000000c000001947 */ /* 0x000fea0003800000 */
[----:B------:R-:W-:-:S13]  /*2de0*/  ISETP.GE.AND P1, PT, R180, c[0x0][0x220], PT ;  /* 0x00008800b4007a0c */ /* 0x000fda0003f26270 */
[----:B------:R1:W-:Y:S01]  /*2df0*/  @P1 STS.128 [R179+0x7800], RZ ;  /* 0x007800ffb3001388 */ /* 0x0003e20000000c00 */
[----:B------:R-:W-:Y:S05]  /*2e00*/  @P1 BRA `(.L_x_7075) ;  /* 0x0000009000001947 */ /* 0x000fea0003800000 */
[----:B----4-:R-:W-:Y:S01]  /*2e10*/  MOV R192, R194 ;  /* 0x000000c200c07202 */ /* 0x010fe20000000f00 */
        /* <DEDUP_REMOVED lines=8> */
.L_x_7075:
[----:B------:R-:W-:Y:S05]  /*2ea0*/  BSYNC B0 ;  /* 0x0000000000007941 */ /* 0x000fea0003800000 */
.L_x_7074:
        /* <DEDUP_REMOVED lines=14> */
.L_x_7077:
[----:B------:R-:W-:Y:S05]  /*2f90*/  BSYNC B0 ;  /* 0x0000000000007941 */ /* 0x000fea0003800000 */
.L_x_7076:
        /* <DEDUP_REMOVED lines=16> */
.L_x_7079:
[----:B------:R-:W-:Y:S05]  /*30a0*/  BSYNC B0 ;  /* 0x0000000000007941 */ /* 0x000fea0003800000 */
.L_x_7078:
        /* <DEDUP_REMOVED lines=16> */
.L_x_7081:
[----:B------:R-:W-:Y:S05]  /*31b0*/  BSYNC B0 ;  /* 0x0000000000007941 */ /* 0x000fea0003800000 */
.L_x_7080:
[----:B------:R-:W-:Y:S01]  /*31c0*/  ISETP.GE.AND P3, PT, R9, R4, PT ;  /* 0x000000040900720c */ /* 0x000fe20003f66270 */
[----:B------:R-:W-:Y:S03]  /*31d0*/  BSSY B0, `(.L_x_7082) ;  /* 0x0000013000007945 */ /* 0x000fe60003800000 */
[----:B------:R-:W-:Y:S01]  /*31e0*/  R2P PR, R8, 0x6 ;  /* 0x0000000608007804 */ /* 0x000fe20000000000 */
[----:B------:R-:W-:-:S04]  /*31f0*/  IMAD.MOV.U32 R8, RZ, RZ, 0x20 ;  /* 0x00000020ff087424 */ /* 0x000fc800078e00ff */
[----:B------:R-:W-:Y:S02]  /*3200*/  SEL R4, R5, 0xfffffff0, !P1 ;  /* 0xfffffff005047807 */ /* 0x000fe40004800000 */
[----:B------:R-:W-:Y:S02]  /*3210*/  SEL R5, R8, 0xffffffe0, !P2 ;  /* 0xffffffe008057807 */ /* 0x000fe40005000000 */
        /* <DEDUP_REMOVED lines=14> */
.L_x_7083:
[----:B------:R-:W-:Y:S05]  /*3300*/  BSYNC B0 ;  /* 0x0000000000007941 */ /* 0x000fea0003800000 */
.L_x_7082:
        /* <DEDUP_REMOVED lines=9> */
[----:B-1----:R-:W1:Y:S02]  /*33a0*/  LDSM.16.M88.4 R20, [R169+0x3800] ;  /* 0x00380000a914783b */ /* 0x002e640000000200 */
[----:B------:R-:W-:-:S02]  /*33b0*/  IMAD R165, R4, 0x2, R167 ;  /* 0x0000000204a57824 */ /* 0x000fc400078e02a7 */
[----:B------:R-:W2:Y:S03]  /*33c0*/  LDSM.16.M88.4 R36, [R169+0x2800] ;  /* 0x00280000a924783b */ /* 0x000ea60000000200 */
[----:B------:R-:W-:Y:S01]  /*33d0*/  @P1 IADD3 R166, R52, -0x40, RZ ;  /* 0xffffffc034a61810 */ /* 0x000fe20007ffe0ff */
[----:B------:R-:W3:Y:S03]  /*33e0*/  LDSM.16.M88.4 R100, [R169+0x4800] ;  /* 0x00480000a964783b */ /* 0x000ee60000000200 */
[----:B------:R-:W-:Y:S01]  /*33f0*/  IADD3 R159, R166, 0x800, RZ ;  /* 0x00000800a69f7810 */ /* 0x000fe20007ffe0ff */
[----:B----4-:R-:W4:Y:S01]  /*3400*/  LDSM.16.M88.4 R12, [R169+0x4000] ;  /* 0x00400000a90c783b */ /* 0x010f220000000200 */
        /* <DEDUP_REMOVED lines=12> */
[----:B------:R-:W3:Y:S04]  /*34d0*/  LDSM.16.M88.4 R92, [R163+0x2800] ;  /* 0x00280000a35c783b */ /* 0x000ee80000000200 */
[----:B------:R-:W3:Y:S01]  /*34e0*/  LDSM.16.M88.4 R88, [R163+0x4800] ;  /* 0x00480000a358783b */ /* 0x000ee20000000200 */
[C---:B-----5:R-:W-:Y:S03]  /*34f0*/  HMMA.16816.F32 R80, R56.reuse, R76, RZ ;  /* 0x0000004c3850723c */ /* 0x060fe600000018ff */
[----:B------:R-:W5:Y:S04]  /*3500*/  LDSM.16.M88.4 R44, [R163+0x4000] ;  /* 0x00400000a32c783b */ /* 0x000f680000000200 */
[----:B------:R-:W-:Y:S01]  /*3510*/  LDSM.16.M88.4 R52, [R167] ;  /* 0x00000000a734783b */ /* 0x000fe20000000200 */
[C---:B-1----:R-:W-:Y:S03]  /*3520*/  HMMA.16816.F32 R24, R56.reuse, R20, RZ ;  /* 0x000000143818723c */ /* 0x042fe600000018ff */
[----:B------:R-:W1:Y:S04]  /*3530*/  LDSM.16.M88.4 R84, [R166] ;  /* 0x00000000a654783b */ /* 0x000e680000000200 */
[----:B------:R-:W1:Y:S01]  /*3540*/  LDSM.16.M88.4 R68, [R163+0x3000] ;  /* 0x00300000a344783b */ /* 0x000e620000000200 */
[C---:B------:R-:W-:Y:S03]  /*3550*/  HMMA.16816.F32 R76, R56.reuse, R78, RZ ;  /* 0x0000004e384c723c */ /* 0x040fe600000018ff */
[----:B------:R-:W1:Y:S04]  /*3560*/  LDSM.16.M88.4 R64, [R169+0x5000] ;  /* 0x00500000a940783b */ /* 0x000e680000000200 */
[----:B------:R-:W-:Y:S01]  /*3570*/  LDSM.16.M88.4 R108, [R169+0x5800] ;  /* 0x00580000a96c783b */ /* 0x000fe20000000200 */
[C---:B------:R-:W-:Y:S03]  /*3580*/  HMMA.16816.F32 R20, R56.reuse, R22, RZ ;  /* 0x000000163814723c */ /* 0x040fe600000018ff */
[----:B------:R-:W-:Y:S04]  /*3590*/  LDSM.16.M88.4 R116, [R163+0x5000] ;  /* 0x00500000a374783b */ /* 0x000fe80000000200 */
[----:B------:R-:W-:Y:S01]  /*35a0*/  LDSM.16.M88.4 R112, [R166+0x1800] ;  /* 0x00180000a670783b */ /* 0x000fe20000000200 */
[C---:B--2---:R-:W-:Y:S03]  /*35b0*/  HMMA.16816.F32 R40, R56.reuse, R36, RZ ;  /* 0x000000243828723c */ /* 0x044fe600000018ff */
[----:B------:R-:W0:Y:S05]  /*35c0*/  LDGDEPBAR ;  /* 0x00000000000079af */ /* 0x000e2a0000000000 */
[C---:B---3--:R-:W-:Y:S08]  /*35d0*/  HMMA.16816.F32 R8, R56.reuse, R100, RZ ;  /* 0x000000643808723c */ /* 0x048ff000000018ff */
[C---:B------:R-:W-:Y:S08]  /*35e0*/  HMMA.16816.F32 R36, R56.reuse, R38, RZ ;  /* 0x000000263824723c */ /* 0x040ff000000018ff */
[C---:B------:R-:W-:Y:S08]  /*35f0*/  HMMA.16816.F32 R100, R56.reuse, R102, RZ ;  /* 0x000000663864723c */ /* 0x040ff000000018ff */
[C---:B----4-:R-:W-:Y:S08]  /*3600*/  HMMA.16816.F32 R16, R56.reuse, R12, RZ ;  /* 0x0000000c3810723c */ /* 0x050ff000000018ff */
        /* <DEDUP_REMOVED lines=11> */
[----:B------:R-:W-:Y:S07]  /*36c0*/  LDSM.16.M88.4 R92, [R165] ;  /* 0x00000000a55c783b */ /* 0x000fee0000000200 */
[C---:B------:R-:W-:Y:S08]  /*36d0*/  HMMA.16816.F32 R8, R72.reuse, R88, R8 ;  /* 0x000000584808723c */ /* 0x040ff00000001808 */
[C---:B------:R-:W-:Y:S01]  /*36e0*/  HMMA.16816.F32 R100, R72.reuse, R90, R100 ;  /* 0x0000005a4864723c */ /* 0x040fe20000001864 */
[----:B------:R-:W3:Y:S07]  /*36f0*/  LDSM.16.M88.4 R88, [R152] ;  /* 0x000000009858783b */ /* 0x000eee0000000200 */
[C---:B-----5:R-:W-:Y:S08]  /*3700*/  HMMA.16816.F32 R16, R72.reuse, R44, R16 ;  /* 0x0000002c4810723c */ /* 0x060ff00000001810 */
[----:B------:R-:W-:Y:S01]  /*3710*/  HMMA.16816.F32 R12, R72, R46, R12 ;  /* 0x0000002e480c723c */ /* 0x000fe2000000180c */
[----:B------:R-:W4:Y:S07]  /*3720*/  LDSM.16.M88.4 R44, [R166+0x1000] ;  /* 0x00100000a62c783b */ /* 0x000f2e0000000200 */
[C---:B-1----:R-:W-:Y:S08]  /*3730*/  HMMA.16816.F32 R80, R52.reuse, R84, R80 ;  /* 0x000000543450723c */ /* 0x042ff00000001850 */
[----:B------:R-:W-:Y:S01]  /*3740*/  HMMA.16816.F32 R76, R52, R86, R76 ;  /* 0x00000056344c723c */ /* 0x000fe2000000184c */
[----:B------:R-:W1:Y:S07]  /*3750*/  LDSM.16.M88.4 R84, [R152+0x800] ;  /* 0x000800009854783b */ /* 0x000e6e0000000200 */
[C---:B------:R-:W-:Y:S08]  /*3760*/  HMMA.16816.F32 R32, R72.reuse, R68, R32 ;  /* 0x000000444820723c */ /* 0x040ff00000001820 */
[----:B------:R-:W-:Y:S01]  /*3770*/  HMMA.16816.F32 R28, R72, R70, R28 ;  /* 0x00000046481c723c */ /* 0x000fe2000000181c */
[----:B------:R-:W5:Y:S07]  /*3780*/  LDSM.16.M88.4 R68, [R163+0x5800] ;  /* 0x00580000a344783b */ /* 0x000f6e0000000200 */
[----:B------:R-:W-:Y:S08]  /*3790*/  HMMA.16816.F32 R96, R56, R64, RZ ;  /* 0x000000403860723c */ /* 0x000ff000000018ff */
[----:B--2---:R-:W-:Y:S07]  /*37a0*/  HMMA.16816.F32 R40, R52, R48, R40 ;  /* 0x000000303428723c */ /* 0x004fee0000001828 */
[C---:B------:R-:W-:Y:S01]  /*37b0*/  IADD3 R49, R2.reuse, 0x1, RZ ;  /* 0x0000000102317810 */ /* 0x040fe20007ffe0ff */
[C---:B------:R-:W-:Y:S03]  /*37c0*/  HMMA.16816.F32 R60, R56.reuse, R108, RZ ;  /* 0x0000006c383c723c */ /* 0x040fe600000018ff */
[----:B------:R-:W-:Y:S05]  /*37d0*/  I2F R48, R49 ;  /* 0x0000003100307306 */ /* 0x000fea0000201400 */
[C---:B------:R-:W-:Y:S08]  /*37e0*/  HMMA.16816.F32 R64, R56.reuse, R66, RZ ;  /* 0x000000423840723c */ /* 0x040ff000000018ff */
[----:B------:R-:W-:Y:S01]  /*37f0*/  HMMA.16816.F32 R56, R56, R110, RZ ;  /* 0x0000006e3838723c */ /* 0x000fe200000018ff */
[----:B------:R-:W-:Y:S07]  /*3800*/  LDSM.16.M88.4 R108, [R166+0x2000] ;  /* 0x00200000a66c783b */ /* 0x000fee0000000200 */
[C---:B---3--:R-:W-:Y:S08]  /*3810*/  HMMA.16816.F32 R80, R92.reuse, R88, R80 ;  /* 0x000000585c50723c */ /* 0x048ff00000001850 */
[----:B------:R-:W-:Y:S08]  /*3820*/  HMMA.16816.F32 R76, R92, R90, R76 ;  /* 0x0000005a5c4c723c */ /* 0x000ff0000000184c */
[C---:B----4-:R-:W-:Y:S08]  /*3830*/  HMMA.16816.F32 R32, R52.reuse, R44, R32 ;  /* 0x0000002c3420723c */ /* 0x050ff00000001820 */
[C---:B------:R-:W-:Y:S01]  /*3840*/  HMMA.16816.F32 R28, R52.reuse, R46, R28 ;  /* 0x0000002e341c723c */ /* 0x040fe2000000181c */
[----:B------:R-:W2:Y:S07]  /*3850*/  LDSM.16.M88.4 R44, [R152+0x1000] ;  /* 0x00100000982c783b */ /* 0x000eae0000000200 */
[----:B------:R-:W-:Y:S07]  /*3860*/  HMMA.16816.F32 R36, R52, R50, R36 ;  /* 0x000000323424723c */ /* 0x000fee0000001824 */
[----:B------:R-:W-:Y:S01]  /*3870*/  IADD3 R50, R2, 0x8, RZ ;  /* 0x0000000802327810 */ /* 0x000fe20007ffe0ff */
[----:B------:R-:W-:Y:S03]  /*3880*/  HMMA.16816.F32 R96, R72, R116, R96 ;  /* 0x000000744860723c */ /* 0x000fe60000001860 */
[----:B------:R-:W-:Y:S04]  /*3890*/  I2F R51, R50 ;  /* 0x0000003200337306 */ /* 0x000fe80000201400 */
[C---:B------:R-:W-:Y:S01]  /*38a0*/  IADD3 R116, R130.reuse, 0x8, RZ ;  /* 0x0000000882747810 */ /* 0x040fe20007ffe0ff */
[----:B-1----:R-:W-:Y:S01]  /*38b0*/  HMMA.16816.F32 R40, R92, R84, R40 ;  /* 0x000000545c28723c */ /* 0x002fe20000001828 */
[----:B------:R-:W-:-:S02]  /*38c0*/  IMNMX R117, R130, R3, PT ;  /* 0x0000000382757217 */ /* 0x000fc40003800200 */
[----:B------:R-:W-:Y:S02]  /*38d0*/  IMNMX R116, R116, R3, PT ;  /* 0x0000000374747217 */ /* 0x000fe40003800200 */
[----:B------:R-:W-:Y:S02]  /*38e0*/  IADD3 R3, R2, 0x9, RZ ;  /* 0x0000000902037810 */ /* 0x000fe40007ffe0ff */
[CC--:B------:R-:W-:Y:S01]  /*38f0*/  ISETP.GE.AND P6, PT, R49.reuse, R117.reuse, PT ;  /* 0x000000753100720c */ /* 0x0c0fe20003fc6270 */
[----:B-----5:R-:W-:Y:S01]  /*3900*/  HMMA.16816.F32 R60, R72, R68, R60 ;  /* 0x00000044483c723c */ /* 0x020fe2000000183c */
[----:B------:R-:W1:Y:S01]  /*3910*/  I2F R68, R3 ;  /* 0x0000000300447306 */ /* 0x000e620000201400 */
[-C--:B------:R-:W-:Y:S02]  /*3920*/  ISETP.GE.AND P4, PT, R49, R116.reuse, PT ;  /* 0x000000743100720c */ /* 0x080fe40003f86270 */
[C---:B------:R-:W-:Y:S02]  /*3930*/  ISETP.GE.AND P5, PT, R50.reuse, R117, PT ;  /* 0x000000753200720c */ /* 0x040fe40003fa6270 */
[----:B------:R-:W-:-:S02]  /*3940*/  ISETP.GE.AND P1, PT, R50, R116, PT ;  /* 0x000000743200720c */ /* 0x000fc40003f26270 */
[----:B------:R-:W-:Y:S01]  /*3950*/  HMMA.16816.F32 R56, R72, R70, R56 ;  /* 0x000000464838723c */ /* 0x000fe20000001838 */
[C---:B------:R-:W-:Y:S02]  /*3960*/  ISETP.GE.AND P2, PT, R3.reuse, R117, PT ;  /* 0x000000750300720c */ /* 0x040fe40003f46270 */
[----:B------:R-:W-:-:S04]  /*3970*/  ISETP.GE.AND P3, PT, R3, R116, PT ;  /* 0x000000740300720c */ /* 0x000fc80003f66270 */
[----:B------:R-:W-:Y:S01]  /*3980*/  IADD3 R70, R2, 0x10, RZ ;  /* 0x0000001002467810 */ /* 0x000fe20007ffe0ff */
[----:B------:R-:W-:Y:S01]  /*3990*/  HMMA.16816.F32 R64, R72, R118, R64 ;  /* 0x000000764840723c */ /* 0x000fe20000001840 */
[----:B-1----:R-:W-:Y:S01]  /*39a0*/  FFMA.FTZ R84, R0, R68, R79 ;  /* 0x0000004400547223 */ /* 0x002fe2000001004f */
[----:B------:R-:W-:Y:S01]  /*39b0*/  IADD3 R71, R2, 0x11, RZ ;  /* 0x0000001102477810 */ /* 0x000fe20007ffe0ff */
[----:B------:R1:W3:Y:S03]  /*39c0*/  I2F R69, R70 ;  /* 0x0000004600457306 */ /* 0x0002e60000201400 */
[----:B------:R-:W-:Y:S01]  /*39d0*/  FSEL R84, R84, -INF , !P3 ;  /* 0xff80000054547808 */ /* 0x000fe20005800000 */
[CC--:B------:R-:W-:Y:S01]  /*39e0*/  FFMA.FTZ R75, R0.reuse, R48.reuse, R81 ;  /* 0x00000030004b7223 */ /* 0x0c0fe20000010051 */
[C---:B------:R-:W-:Y:S01]  /*39f0*/  HMMA.16816.F32 R36, R92.reuse, R86, R36 ;  /* 0x000000565c24723c */ /* 0x040fe20000001824 */
[----:B------:R-:W-:Y:S01]  /*3a00*/  FFMA.FTZ R74, R0, R48, R83 ;  /* 0x00000030004a7223 */ /* 0x000fe20000010053 */
[----:B------:R-:W-:Y:S01]  /*3a10*/  IADD3 R81, R2, 0x20, RZ ;  /* 0x0000002002517810 */ /* 0x000fe20007ffe0ff */
        /* <DEDUP_REMOVED lines=8> */
[----:B------:R-:W5:Y:S01]  /*3aa0*/  I2F R3, R71 ;  /* 0x0000004700037306 */ /* 0x000f620000201400 */
[----:B-1----:R-:W-:Y:S01]  /*3ab0*/  IADD3 R70, R2, 0x18, RZ ;  /* 0x0000001802467810 */ /* 0x002fe20007ffe0ff */
[CC--:B---3--:R-:W-:Y:S01]  /*3ac0*/  FFMA.FTZ R83, R0.reuse, R69.reuse, R40 ;  /* 0x0000004500537223 */ /* 0x0c8fe20000010028 */
[----:B------:R-:W-:Y:S01]  /*3ad0*/  FSEL R73, R73, -INF , !P5 ;  /* 0xff80000049497808 */ /* 0x000fe20006800000 */
[----:B------:R-:W-:Y:S01]  /*3ae0*/  FFMA.FTZ R42, R0, R69, R42 ;  /* 0x00000045002a7223 */ /* 0x000fe2000001002a */
[----:B------:R-:W-:Y:S01]  /*3af0*/  FSEL R72, R72, -INF , !P1 ;  /* 0xff80000048487808 */ /* 0x000fe20004800000 */
[----:B--2---:R-:W-:Y:S01]  /*3b00*/  HMMA.16816.F32 R32, R92, R44, R32 ;  /* 0x0000002c5c20723c */ /* 0x004fe20000001820 */
[----:B------:R-:W-:Y:S01]  /*3b10*/  FSEL R79, R76, -INF , !P2 ;  /* 0xff8000004c4f7808 */ /* 0x000fe20005000000 */
[----:B------:R1:W2:Y:S01]  /*3b20*/  I2F R77, R70 ;  /* 0x00000046004d7306 */ /* 0x0002a20000201400 */
[----:B------:R-:W-:-:S02]  /*3b30*/  ISETP.GE.AND P5, PT, R71, R117, PT ;  /* 0x000000754700720c */ /* 0x000fc40003fa6270 */
[-C--:B------:R-:W-:Y:S02]  /*3b40*/  ISETP.GE.AND P1, PT, R71, R116.reuse, PT ;  /* 0x000000744700720c */ /* 0x080fe40003f26270 */
[C---:B------:R-:W-:Y:S01]  /*3b50*/  ISETP.GE.AND P2, PT, R70.reuse, R117, PT ;  /* 0x000000754600720c */ /* 0x040fe20003f46270 */
[C---:B------:R-:W-:Y:S01]  /*3b60*/  HMMA.16816.F32 R24, R52.reuse, R112, R24 ;  /* 0x000000703418723c */ /* 0x040fe20000001818 */
[----:B------:R-:W-:Y:S01]  /*3b70*/  ISETP.GE.AND P3, PT, R70, R116, PT ;  /* 0x000000744600720c */ /* 0x000fe20003f66270 */
[-C--:B-----5:R-:W-:Y:S01]  /*3b80*/  FFMA.FTZ R41, R0, R3.reuse, R41 ;  /* 0x0000000300297223 */ /* 0x0a0fe20000010029 */
[----:B------:R-:W-:Y:S01]  /*3b90*/  IADD3 R40, R2, 0x19, RZ ;  /* 0x0000001902287810 */ /* 0x000fe20007ffe0ff */
[----:B------:R-:W-:Y:S01]  /*3ba0*/  FFMA.FTZ R43, R0, R3, R43 ;  /* 0x00000003002b7223 */ /* 0x000fe2000001002b */
[----:B------:R-:W-:Y:S01]  /*3bb0*/  FSEL R83, R83, -INF , !P6 ;  /* 0xff80000053537808 */ /* 0x000fe20007000000 */
[----:B------:R-:W3:Y:S01]  /*3bc0*/  I2F R3, R81 ;  /* 0x0000005100037306 */ /* 0x000ee20000201400 */
[----:B------:R-:W-:Y:S01]  /*3bd0*/  ISETP.GE.AND P6, PT, R40, R117, PT ;  /* 0x000000752800720c */ /* 0x000fe20003fc6270 */
[----:B------:R-:W-:Y:S01]  /*3be0*/  HMMA.16816.F32 R20, R52, R114, R20 ;  /* 0x000000723414723c */ /* 0x000fe20000001814 */
[----:B------:R-:W-:Y:S01]  /*3bf0*/  IADD3 R86, R2, 0x21, RZ ;  /* 0x0000002102567810 */ /* 0x000fe20007ffe0ff */
[----:B-1----:R-:W1:Y:S01]  /*3c00*/  LDSM.16.M88.4 R68, [R152+0x1800] ;  /* 0x001800009844783b */ /* 0x002e620000000200 */
[CC--:B--2---:R-:W-:Y:S01]  /*3c10*/  FFMA.FTZ R36, R0.reuse, R77.reuse, R36 ;  /* 0x0000004d00247223 */ /* 0x0c4fe20000010024 */
[----:B------:R-:W-:Y:S01]  /*3c20*/  FSEL R85, R41, -INF , !P5 ;  /* 0xff80000029557808 */ /* 0x000fe20006800000 */
[----:B------:R-:W-:Y:S01]  /*3c30*/  FFMA.FTZ R38, R0, R77, R38 ;  /* 0x0000004d00267223 */ /* 0x000fe20000010026 */
[----:B------:R-:W2:Y:S01]  /*3c40*/  I2F R45, R40 ;  /* 0x00000028002d7306 */ /* 0x000ea20000201400 */
[----:B------:R-:W-:Y:S01]  /*3c50*/  FSEL R78, R43, -INF , !P1 ;  /* 0xff8000002b4e7808 */ /* 0x000fe20004800000 */
[----:B------:R-:W-:Y:S01]  /*3c60*/  HMMA.16816.F32 R28, R92, R46, R28 ;  /* 0x0000002e5c1c723c */ /* 0x000fe2000000181c */
[----:B------:R-:W-:-:S02]  /*3c70*/  ISETP.GE.AND P5, PT, R81, R117, PT ;  /* 0x000000755100720c */ /* 0x000fc40003fa6270 */
[----:B------:R-:W-:Y:S02]  /*3c80*/  ISETP.GE.AND P1, PT, R81, R116, PT ;  /* 0x000000745100720c */ /* 0x000fe40003f26270 */
[----:B------:R-:W-:Y:S01]  /*3c90*/  FSEL R77, R36, -INF , !P2 ;  /* 0xff800000244d7808 */ /* 0x000fe20005000000 */
[-C--:B---3--:R-:W-:Y:S01]  /*3ca0*/  FFMA.FTZ R32, R0, R3.reuse, R32 ;  /* 0x0000000300207223 */ /* 0x088fe20000010020 */
[----:B------:R-:W-:Y:S01]  /*3cb0*/  FSEL R76, R38, -INF , !P3 ;  /* 0xff800000264c7808 */ /* 0x000fe20005800000 */
[----:B----4-:R-:W-:Y:S01]  /*3cc0*/  HMMA.16816.F32 R96, R52, R48, R96 ;  /* 0x000000303460723c */ /* 0x010fe20000001860 */
[----:B------:R-:W3:Y:S01]  /*3cd0*/  I2F R49, R86 ;  /* 0x0000005600317306 */ /* 0x000ee20000201400 */
[----:B------:R-:W-:Y:S01]  /*3ce0*/  IADD3 R46, R2, 0x29, RZ ;  /* 0x00000029022e7810 */ /* 0x000fe20007ffe0ff */
[----:B------:R-:W-:Y:S01]  /*3cf0*/  FFMA.FTZ R34, R0, R3, R34 ;  /* 0x0000000300227223 */ /* 0x000fe20000010022 */
[----:B------:R-:W-:Y:S01]  /*3d00*/  FSEL R44, R42, -INF , !P4 ;  /* 0xff8000002a2c7808 */ /* 0x000fe20006000000 */
[----:B--2---:R-:W-:-:S02]  /*3d10*/  FFMA.FTZ R37, R0, R45, R37 ;  /* 0x0000002d00257223 */ /* 0x004fc40000010025 */
[----:B------:R-:W-:Y:S01]  /*3d20*/  IADD3 R48, R2, 0x28, RZ ;  /* 0x0000002802307810 */ /* 0x000fe20007ffe0ff */
[----:B------:R-:W-:Y:S01]  /*3d30*/  FFMA.FTZ R138, R0, R45, R39 ;  /* 0x0000002d008a7223 */ /* 0x000fe20000010027 */
[-C--:B------:R-:W-:Y:S01]  /*3d40*/  ISETP.GE.AND P4, PT, R40, R116.reuse, PT ;  /* 0x000000742800720c */ /* 0x080fe20003f86270 */
[C---:B------:R-:W-:Y:S01]  /*3d50*/  HMMA.16816.F32 R64, R52.reuse, R50, R64 ;  /* 0x000000323440723c */ /* 0x040fe20000001840 */
[----:B------:R-:W-:Y:S01]  /*3d60*/  FSEL R81, R37, -INF , !P6 ;  /* 0xff80000025517808 */ /* 0x000fe20007000000 */
[----:B------:R2:W4:Y:S01]  /*3d70*/  I2F R45, R48 ;  /* 0x00000030002d7306 */ /* 0x0005220000201400 */
[----:B------:R-:W5:Y:S01]  /*3d80*/  LDSM.16.M88.4 R36, [R152+0x2000] ;  /* 0x002000009824783b */ /* 0x000f620000000200 */
[----:B------:R-:W-:Y:S02]  /*3d90*/  FSEL R138, R138, -INF , !P4 ;  /* 0xff8000008a8a7808 */ /* 0x000fe40006000000 */
[----:B------:R-:W-:Y:S01]  /*3da0*/  ISETP.GE.AND P6, PT, R48, R117, PT ;  /* 0x000000753000720c */ /* 0x000fe20003fc6270 */
[-C--:B---3--:R-:W-:Y:S01]  /*3db0*/  FFMA.FTZ R33, R0, R49.reuse, R33 ;  /* 0x0000003100217223 */ /* 0x088fe20000010021 */
[----:B------:R-:W-:Y:S01]  /*3dc0*/  FSEL R51, R32, -INF , !P5 ;  /* 0xff80000020337808 */ /* 0x000fe20006800000 */
[----:B------:R-:W-:Y:S01]  /*3dd0*/  HMMA.16816.F32 R16, R52, R108, R16 ;  /* 0x0000006c3410723c */ /* 0x000fe20000001810 */
[----:B------:R-:W3:Y:S01]  /*3de0*/  I2F R32, R46 ;  /* 0x0000002e00207306 */ /* 0x000ee20000201400 */
[-C--:B------:R-:W-:Y:S01]  /*3df0*/  ISETP.GE.AND P4, PT, R48, R116.reuse, PT ;  /* 0x000000743000720c */ /* 0x080fe20003f86270 */
[----:B------:R-:W-:Y:S01]  /*3e00*/  FFMA.FTZ R35, R0, R49, R35 ;  /* 0x0000003100237223 */ /* 0x000fe20000010023 */
[C---:B------:R-:W-:Y:S01]  /*3e10*/  ISETP.GE.AND P2, PT, R86.reuse, R117, PT ;  /* 0x000000755600720c */ /* 0x040fe20003f46270 */
[----:B------:R-:W5:Y:S01]  /*3e20*/  LDSM.16.M88.4 R40, [R166+0x3800] ;  /* 0x00380000a628783b */ /* 0x000f620000000200 */
[----:B------:R-:W-:-:S02]  /*3e30*/  ISETP.GE.AND P3, PT, R86, R116, PT ;  /* 0x000000745600720c */ /* 0x000fc40003f66270 */
[C---:B-1----:R-:W-:Y:S01]  /*3e40*/  HMMA.16816.F32 R24, R92.reuse, R68, R24 ;  /* 0x000000445c18723c */ /* 0x042fe20000001818 */
[----:B--2---:R-:W-:Y:S01]  /*3e50*/  FSEL R48, R34, -INF , !P1 ;  /* 0xff80000022307808 */ /* 0x004fe20004800000 */
[-C--:B----4-:R-:W-:Y:S01]  /*3e60*/  FFMA.FTZ R28, R0, R45.reuse, R28 ;  /* 0x0000002d001c7223 */ /* 0x090fe2000001001c */
[----:B------:R-:W-:Y:S01]  /*3e70*/  IADD3 R34, R2, 0x30, RZ ;  /* 0x0000003002227810 */ /* 0x000fe20007ffe0ff */
[C---:B------:R-:W-:Y:S01]  /*3e80*/  FFMA.FTZ R30, R0.reuse, R45, R30 ;  /* 0x0000002d001e7223 */ /* 0x040fe2000001001e */
[----:B------:R-:W-:Y:S02]  /*3e90*/  FSEL R131, R33, -INF , !P2 ;  /* 0xff80000021837808 */ /* 0x000fe40005000000 */
[----:B------:R-:W1:Y:S01]  /*3ea0*/  I2F R33, R34 ;  /* 0x0000002200217306 */ /* 0x000e620000201400 */
[----:B------:R-:W-:Y:S01]  /*3eb0*/  HMMA.16816.F32 R20, R92, R70, R20 ;  /* 0x000000465c14723c */ /* 0x000fe20000001814 */
[-C--:B---3--:R-:W-:Y:S01]  /*3ec0*/  FFMA.FTZ R29, R0, R32.reuse, R29 ;  /* 0x00000020001d7223 */ /* 0x088fe2000001001d */
[----:B------:R-:W-:Y:S01]  /*3ed0*/  ISETP.GE.AND P5, PT, R46, R117, PT ;  /* 0x000000752e00720c */ /* 0x000fe20003fa6270 */
[----:B------:R-:W-:Y:S01]  /*3ee0*/  FFMA.FTZ R31, R0, R32, R31 ;  /* 0x00000020001f7223 */ /* 0x000fe2000001001f */
[----:B------:R-:W-:-:S02]  /*3ef0*/  ISETP.GE.AND P1, PT, R46, R116, PT ;  /* 0x000000742e00720c */ /* 0x000fc40003f26270 */
[C---:B------:R-:W-:Y:S02]  /*3f00*/  IADD3 R45, R2.reuse, 0x38, RZ ;  /* 0x00000038022d7810 */ /* 0x040fe40007ffe0ff */
[C---:B------:R-:W-:Y:S01]  /*3f10*/  HMMA.16816.F32 R12, R52.reuse, R110, R12 ;  /* 0x0000006e340c723c */ /* 0x040fe2000000180c */
[----:B------:R-:W-:Y:S02]  /*3f20*/  IADD3 R46, R2, 0x31, RZ ;  /* 0x00000031022e7810 */ /* 0x000fe40007ffe0ff */
[----:B------:R-:W-:Y:S02]  /*3f30*/  FSEL R133, R28, -INF , !P6 ;  /* 0xff8000001c857808 */ /* 0x000fe40007000000 */
[----:B------:R-:W-:Y:S01]  /*3f40*/  FSEL R136, R30, -INF , !P4 ;  /* 0xff8000001e887808 */ /* 0x000fe20006000000 */
[----:B------:R-:W2:Y:S01]  /*3f50*/  I2F R3, R46 ;  /* 0x0000002e00037306 */ /* 0x000ea20000201400 */
[----:B------:R-:W-:Y:S01]  /*3f60*/  FSEL R135, R29, -INF , !P5 ;  /* 0xff8000001d877808 */ /* 0x000fe20006800000 */
[----:B------:R-:W-:Y:S01]  /*3f70*/  HMMA.16816.F32 R8, R52, R104, R8 ;  /* 0x000000683408723c */ /* 0x000fe20000001808 */
[----:B------:R-:W-:Y:S01]  /*3f80*/  FSEL R108, R31, -INF , !P1 ;  /* 0xff8000001f6c7808 */ /* 0x000fe20004800000 */
[----:B-1----:R-:W-:Y:S01]  /*3f90*/  FFMA.FTZ R26, R0, R33, R26 ;  /* 0x00000021001a7223 */ /* 0x002fe2000001001a */
[----:B------:R-:W1:Y:S01]  /*3fa0*/  LDSM.16.M88.4 R28, [R152+0x2800] ;  /* 0x00280000981c783b */ /* 0x000e620000000200 */
[----:B------:R-:W-:-:S02]  /*3fb0*/  IADD3 R32, R2, 0x39, RZ ;  /* 0x0000003902207810 */ /* 0x000fc40007ffe0ff */
[-C--:B------:R-:W-:Y:S02]  /*3fc0*/  ISETP.GE.AND P5, PT, R45, R117.reuse, PT ;  /* 0x000000752d00720c */ /* 0x080fe40003fa6270 */
[----:B------:R-:W-:Y:S01]  /*3fd0*/  FSEL R104, R35, -INF , !P3 ;  /* 0xff80000023687808 */ /* 0x000fe20005800000 */
[----:B-----5:R-:W-:Y:S01]  /*3fe0*/  HMMA.16816.F32 R16, R92, R36, R16 ;  /* 0x000000245c10723c */ /* 0x020fe20000001810 */
[----:B------:R-:W3:Y:S01]  /*3ff0*/  I2F R35, R45 ;  /* 0x0000002d00237306 */ /* 0x000ee20000201400 */
[----:B------:R-:W-:Y:S02]  /*4000*/  ISETP.GE.AND P3, PT, R34, R116, PT ;  /* 0x000000742200720c */ /* 0x000fe40003f66270 */
[----:B------:R-:W-:Y:S01]  /*4010*/  ISETP.GE.AND P6, PT, R46, R117, PT ;  /* 0x000000752e00720c */ /* 0x000fe20003fc6270 */
[-C--:B--2---:R-:W-:Y:S01]  /*4020*/  FFMA.FTZ R25, R0, R3.reuse, R25 ;  /* 0x0000000300197223 */ /* 0x084fe20000010019 */
[----:B------:R-:W-:Y:S01]  /*4030*/  FSEL R118, R26, -INF , !P3 ;  /* 0xff8000001a767808 */ /* 0x000fe20005800000 */
[----:B------:R-:W-:Y:S01]  /*4040*/  FFMA.FTZ R27, R0, R3, R27 ;  /* 0x00000003001b7223 */ /* 0x000fe2000001001b */
[----:B------:R-:W-:Y:S01]  /*4050*/  HMMA.16816.F32 R100, R52, R106, R100 ;  /* 0x0000006a3464723c */ /* 0x000fe20000001864 */
[----:B------:R-:W-:-:S02]  /*4060*/  IADD3 R26, R2, 0x40, RZ ;  /* 0x00000040021a7810 */ /* 0x000fc40007ffe0ff */
[-C--:B------:R-:W-:Y:S02]  /*4070*/  ISETP.GE.AND P4, PT, R46, R116.reuse, PT ;  /* 0x000000742e00720c */ /* 0x080fe40003f86270 */
[----:B------:R-:W-:Y:S02]  /*4080*/  ISETP.GE.AND P1, PT, R45, R116, PT ;  /* 0x000000742d00720c */ /* 0x000fe40003f26270 */
[C---:B------:R-:W-:Y:S01]  /*4090*/  FFMA.FTZ R107, R0.reuse, R33, R24 ;  /* 0x00000021006b7223 */ /* 0x040fe20000010018 */
[----:B------:R-:W-:Y:S01]  /*40a0*/  HMMA.16816.F32 R12, R92, R38, R12 ;  /* 0x000000265c0c723c */ /* 0x000fe2000000180c */
[----:B------:R-:W2:Y:S01]  /*40b0*/  I2F R24, R32 ;  /* 0x0000002000187306 */ /* 0x000ea20000201400 */
[CC--:B---3--:R-:W-:Y:S01]  /*40c0*/  FFMA.FTZ R20, R0.reuse, R35.reuse, R20 ;  /* 0x0000002300147223 */ /* 0x0c8fe20000010014 */
[----:B------:R-:W-:Y:S01]  /*40d0*/  FSEL R119, R25, -INF , !P6 ;  /* 0xff80000019777808 */ /* 0x000fe20007000000 */
[----:B------:R-:W-:Y:S01]  /*40e0*/  FFMA.FTZ R130, R0, R35, R22 ;  /* 0x0000002300827223 */ /* 0x000fe20000010016 */
[----:B------:R-:W-:-:S02]  /*40f0*/  IADD3 R22, R2, 0x41, RZ ;  /* 0x0000004102167810 */ /* 0x000fc40007ffe0ff */
[----:B------:R-:W-:Y:S01]  /*4100*/  FSEL R115, R20, -INF , !P5 ;  /* 0xff80000014737808 */ /* 0x000fe20006800000 */
[----:B------:R-:W-:Y:S01]  /*4110*/  HMMA.16816.F32 R60, R52, R40, R60 ;  /* 0x00000028343c723c */ /* 0x000fe2000000183c */
[----:B------:R3:W4:Y:S01]  /*4120*/  I2F R33, R26 ;  /* 0x0000001a00217306 */ /* 0x0007220000201400 */
[----:B------:R-:W-:Y:S02]  /*4130*/  IADD3 R20, R2, 0x48, RZ ;  /* 0x0000004802147810 */ /* 0x000fe40007ffe0ff */
[----:B------:R-:W-:Y:S02]  /*4140*/  FSEL R132, R27, -INF , !P4 ;  /* 0xff8000001b847808 */ /* 0x000fe40006000000 */
[----:B------:R-:W-:Y:S02]  /*4150*/  FSEL R130, R130, -INF , !P1 ;  /* 0xff80000082827808 */ /* 0x000fe40004800000 */
[-C--:B------:R-:W-:Y:S01]  /*4160*/  ISETP.GE.AND P6, PT, R26, R117.reuse, PT ;  /* 0x000000751a00720c */ /* 0x080fe20003fc6270 */
[----:B--2---:R-:W-:Y:S01]  /*4170*/  FFMA.FTZ R129, R0, R24, R21 ;  /* 0x0000001800817223 */ /* 0x004fe20000010015 */
[----:B------:R-:W-:Y:S01]  /*4180*/  ISETP.GE.AND P4, PT, R26, R116, PT ;  /* 0x000000741a00720c */ /* 0x000fe20003f86270 */
[----:B------:R-:W2:Y:S01]  /*4190*/  I2F R3, R22 ;  /* 0x0000001600037306 */ /* 0x000ea20000201400 */
[-C--:B------:R-:W-:Y:S01]  /*41a0*/  ISETP.GE.AND P5, PT, R22, R117.reuse, PT ;  /* 0x000000751600720c */ /* 0x080fe20003fa6270 */
[----:B------:R-:W-:Y:S01]  /*41b0*/  FFMA.FTZ R23, R0, R24, R23 ;  /* 0x0000001800177223 */ /* 0x000fe20000010017 */
[-C--:B------:R-:W-:Y:S01]  /*41c0*/  ISETP.GE.AND P1, PT, R22, R116.reuse, PT ;  /* 0x000000741600720c */ /* 0x080fe20003f26270 */
[C---:B-1----:R-:W-:Y:S01]  /*41d0*/  HMMA.16816.F32 R8, R92.reuse, R28, R8 ;  /* 0x0000001c5c08723c */ /* 0x042fe20000001808 */
[----:B------:R-:W-:Y:S01]  /*41e0*/  ISETP.GE.AND P2, PT, R34, R117, PT ;  /* 0x000000752200720c */ /* 0x000fe20003f46270 */
[----:B---3--:R-:W1:Y:S01]  /*41f0*/  LDSM.16.M88.4 R24, [R152+0x3000] ;  /* 0x003000009818783b */ /* 0x008e620000000200 */
[CC--:B----4-:R-:W-:Y:S01]  /*4200*/  FFMA.FTZ R105, R0.reuse, R33.reuse, R16 ;  /* 0x0000002100697223 */ /* 0x0d0fe20000010010 */
[----:B------:R-:W3:Y:S01]  /*4210*/  I2F R21, R20 ;  /* 0x0000001400157306 */ /* 0x000ee20000201400 */
[----:B------:R-:W-:Y:S01]  /*4220*/  FSEL R107, R107, -INF , !P2 ;  /* 0xff8000006b6b7808 */ /* 0x000fe20005000000 */
[----:B------:R-:W-:Y:S01]  /*4230*/  FFMA.FTZ R18, R0, R33, R18 ;  /* 0x0000002100127223 */ /* 0x000fe20000010012 */
[C---:B------:R-:W-:Y:S01]  /*4240*/  ISETP.GE.AND P2, PT, R32.reuse, R117, PT ;  /* 0x000000752000720c */ /* 0x040fe20003f46270 */
[----:B------:R-:W-:Y:S01]  /*4250*/  HMMA.16816.F32 R100, R92, R30, R100 ;  /* 0x0000001e5c64723c */ /* 0x000fe20000001864 */
[----:B------:R-:W-:-:S02]  /*4260*/  ISETP.GE.AND P3, PT, R32, R116, PT ;  /* 0x000000742000720c */ /* 0x000fc40003f66270 */
[----:B------:R-:W-:Y:S01]  /*4270*/  FSEL R129, R129, -INF , !P2 ;  /* 0xff80000081817808 */ /* 0x000fe20005000000 */
[-C--:B--2---:R-:W-:Y:S01]  /*4280*/  FFMA.FTZ R17, R0, R3.reuse, R17 ;  /* 0x0000000300117223 */ /* 0x084fe20000010011 */
[----:B------:R-:W-:Y:S01]  /*4290*/  IADD3 R22, R2, 0x49, RZ ;  /* 0x0000004902167810 */ /* 0x000fe20007ffe0ff */
[----:B------:R-:W-:Y:S01]  /*42a0*/  FFMA.FTZ R19, R0, R3, R19 ;  /* 0x0000000300137223 */ /* 0x000fe20000010013 */
[----:B------:R-:W-:Y:S01]  /*42b0*/  FSEL R134, R23, -INF , !P3 ;  /* 0xff80000017867808 */ /* 0x000fe20005800000 */
[----:B------:R-:W-:Y:S01]  /*42c0*/  HMMA.16816.F32 R52, R52, R42, R56 ;  /* 0x0000002a3434723c */ /* 0x000fe20000001838 */
[----:B------:R-:W2:Y:S01]  /*42d0*/  I2F R16, R22 ;  /* 0x0000001600107306 */ /* 0x000ea20000201400 */
[----:B------:R-:W-:Y:S01]  /*42e0*/  ISETP.GE.AND P2, PT, R20, R117, PT ;  /* 0x000000751400720c */ /* 0x000fe20003f46270 */
[-C--:B---3--:R-:W-:Y:S01]  /*42f0*/  FFMA.FTZ R12, R0, R21.reuse, R12 ;  /* 0x00000015000c7223 */ /* 0x088fe2000001000c */
[----:B------:R-:W-:Y:S01]  /*4300*/  ISETP.GE.AND P3, PT, R20, R116, PT ;  /* 0x000000741400720c */ /* 0x000fe20003f66270 */
[----:B------:R-:W-:Y:S01]  /*4310*/  FFMA.FTZ R14, R0, R21, R14 ;  /* 0x00000015000e7223 */ /* 0x000fe2000001000e */
[----:B------:R-:W-:-:S02]  /*4320*/  FSEL R106, R18, -INF , !P4 ;  /* 0xff800000126a7808 */ /* 0x000fc40006000000 */
[----:B------:R-:W-:Y:S02]  /*4330*/  IADD3 R18, R2, 0x50, RZ ;  /* 0x0000005002127810 */ /* 0x000fe40007ffe0ff */
[----:B------:R-:W-:Y:S02]  /*4340*/  FSEL R109, R12, -INF , !P2 ;  /* 0xff8000000c6d7808 */ /* 0x000fe40005000000 */
[----:B------:R-:W-:Y:S01]  /*4350*/  FSEL R112, R14, -INF , !P3 ;  /* 0xff8000000e707808 */ /* 0x000fe20005800000 */
[----:B------:R-:W3:Y:S01]  /*4360*/  I2F R3, R18 ;  /* 0x0000001200037306 */ /* 0x000ee20000201400 */
[----:B------:R-:W-:Y:S01]  /*4370*/  FSEL R111, R17, -INF , !P5 ;  /* 0xff800000116f7808 */ /* 0x000fe20006800000 */
[CC--:B--2---:R-:W-:Y:S01]  /*4380*/  FFMA.FTZ R113, R0.reuse, R16.reuse, R13 ;  /* 0x0000001000717223 */ /* 0x0c4fe2000001000d */
[----:B------:R-:W-:Y:S01]  /*4390*/  FSEL R114, R19, -INF , !P1 ;  /* 0xff80000013727808 */ /* 0x000fe20004800000 */
[----:B------:R-:W-:Y:S01]  /*43a0*/  FFMA.FTZ R110, R0, R16, R15 ;  /* 0x00000010006e7223 */ /* 0x000fe2000001000f */
[C---:B------:R-:W-:Y:S01]  /*43b0*/  ISETP.GE.AND P5, PT, R18.reuse, R117, PT ;  /* 0x000000751200720c */ /* 0x040fe20003fa6270 */
[----:B------:R-:W2:Y:S01]  /*43c0*/  LDSM.16.M88.4 R12, [R152+0x3800] ;  /* 0x00380000980c783b */ /* 0x000ea20000000200 */
[----:B------:R-:W-:Y:S01]  /*43d0*/  ISETP.GE.AND P1, PT, R18, R116, PT ;  /* 0x000000741200720c */ /* 0x000fe20003f26270 */
[----:B------:R-:W-:-:S04]  /*43e0*/  DEPBAR.LE SB0, 0x0 ;  /* 0x000080000000791a */ /* 0x000fc80000000000 */
[----:B------:R-:W-:Y:S01]  /*43f0*/  IADD3 R20, R2, 0x51, RZ ;  /* 0x0000005102147810 */ /* 0x000fe20007ffe0ff */
[C---:B-1----:R-:W-:Y:S01]  /*4400*/  HMMA.16816.F32 R96, R92.reuse, R24, R96 ;  /* 0x000000185c60723c */ /* 0x042fe20000001860 */
[----:B------:R-:W-:Y:S01]  /*4410*/  FSEL R105, R105, -INF , !P6 ;  /* 0xff80000069697808 */ /* 0x000fe20007000000 */
[-C--:B---3--:R-:W-:Y:S01]  /*4420*/  FFMA.FTZ R10, R0, R3.reuse, R10 ;  /* 0x00000003000a7223 */ /* 0x088fe2000001000a */
[----:B------:R-:W-:Y:S01]  /*4430*/  IADD3 R18, R2, 0x58, RZ ;  /* 0x0000005802127810 */ /* 0x000fe20007ffe0ff */
[----:B------:R-:W-:Y:S01]  /*4440*/  FFMA.FTZ R8, R0, R3, R8 ;  /* 0x0000000300087223 */ /* 0x000fe20000010008 */
[C---:B------:R-:W-:Y:S01]  /*4450*/  ISETP.GE.AND P6, PT, R22.reuse, R117, PT ;  /* 0x000000751600720c */ /* 0x040fe20003fc6270 */
[----:B------:R-:W1:Y:S01]  /*4460*/  I2F R17, R20 ;  /* 0x0000001400117306 */ /* 0x000e620000201400 */
[----:B------:R-:W-:Y:S01]  /*4470*/  ISETP.GE.AND P4, PT, R22, R116, PT ;  /* 0x000000741600720c */ /* 0x000fe20003f86270 */
[----:B------:R-:W-:Y:S01]  /*4480*/  HMMA.16816.F32 R24, R92, R26, R64 ;  /* 0x0000001a5c18723c */ /* 0x000fe20000001840 */
[----:B------:R-:W-:-:S02]  /*4490*/  FSEL R58, R10, -INF , !P1 ;  /* 0xff8000000a3a7808 */ /* 0x000fc40004800000 */
[----:B------:R-:W-:Y:S02]  /*44a0*/  IADD3 R10, R2, 0x61, RZ ;  /* 0x00000061020a7810 */ /* 0x000fe40007ffe0ff */
[----:B------:R-:W-:Y:S01]  /*44b0*/  FSEL R113, R113, -INF , !P6 ;  /* 0xff80000071717808 */ /* 0x000fe20007000000 */
[----:B------:R3:W4:Y:S01]  /*44c0*/  I2F R19, R18 ;  /* 0x0000001200137306 */ /* 0x0007220000201400 */
[----:B------:R-:W-:Y:S02]  /*44d0*/  FSEL R110, R110, -INF , !P4 ;  /* 0xff8000006e6e7808 */ /* 0x000fe40006000000 */
[C---:B------:R-:W-:Y:S02]  /*44e0*/  ISETP.GE.AND P6, PT, R18.reuse, R117, PT ;  /* 0x000000751200720c */ /* 0x040fe40003fc6270 */
[-C--:B------:R-:W-:Y:S02]  /*44f0*/  ISETP.GE.AND P4, PT, R18, R116.reuse, PT ;  /* 0x000000741200720c */ /* 0x080fe40003f86270 */
[----:B------:R-:W-:Y:S01]  /*4500*/  FSEL R23, R8, -INF , !P5 ;  /* 0xff80000008177808 */ /* 0x000fe20006800000 */
[-C--:B-1----:R-:W-:Y:S01]  /*4510*/  FFMA.FTZ R11, R0, R17.reuse, R11 ;  /* 0x00000011000b7223 */ /* 0x082fe2000001000b */
[----:B------:R-:W1:Y:S01]  /*4520*/  I2F R8, R10 ;  /* 0x0000000a00087306 */ /* 0x000e620000201400 */
[----:B------:R-:W-:Y:S01]  /*4530*/  IADD3 R16, R2, 0x59, RZ ;  /* 0x0000005902107810 */ /* 0x000fe20007ffe0ff */
[----:B------:R-:W-:Y:S01]  /*4540*/  FFMA.FTZ R9, R0, R17, R9 ;  /* 0x0000001100097223 */ /* 0x000fe20000010009 */
[----:B------:R-:W-:-:S02]  /*4550*/  ISETP.GE.AND P3, PT, R20, R116, PT ;  /* 0x000000741400720c */ /* 0x000fc40003f66270 */
[----:B------:R-:W-:Y:S02]  /*4560*/  ISETP.GE.AND P2, PT, R20, R117, PT ;  /* 0x000000751400720c */ /* 0x000fe40003f46270 */
[----:B---3--:R-:W-:Y:S01]  /*4570*/  IADD3 R18, R2, 0x60, RZ ;  /* 0x0000006002127810 */ /* 0x008fe20007ffe0ff */
[CC--:B----4-:R-:W-:Y:S01]  /*4580*/  FFMA.FTZ R65, R0.reuse, R19.reuse, R100 ;  /* 0x0000001300417223 */ /* 0x0d0fe20000010064 */
[----:B------:R-:W3:Y:S01]  /*4590*/  I2F R20, R16 ;  /* 0x0000001000147306 */ /* 0x000ee20000201400 */
[----:B------:R-:W-:Y:S01]  /*45a0*/  FFMA.FTZ R22, R0, R19, R102 ;  /* 0x0000001300167223 */ /* 0x000fe20000010066 */
[C---:B--2---:R-:W-:Y:S01]  /*45b0*/  HMMA.16816.F32 R60, R92.reuse, R12, R60 ;  /* 0x0000000c5c3c723c */ /* 0x044fe2000000183c */
[CC--:B------:R-:W-:Y:S02]  /*45c0*/  ISETP.GE.AND P5, PT, R16.reuse, R117.reuse, PT ;  /* 0x000000751000720c */ /* 0x0c0fe40003fa6270 */
[----:B------:R-:W-:Y:S02]  /*45d0*/  ISETP.GE.AND P1, PT, R16, R116, PT ;  /* 0x000000741000720c */ /* 0x000fe40003f26270 */
[----:B------:R-:W-:Y:S01]  /*45e0*/  FSEL R65, R65, -INF , !P6 ;  /* 0xff80000041417808 */ /* 0x000fe20007000000 */
[----:B------:R-:W2:Y:S01]  /*45f0*/  I2F R3, R18 ;  /* 0x0000001200037306 */ /* 0x000ea20000201400 */
[----:B------:R-:W-:Y:S01]  /*4600*/  FSEL R22, R22, -INF , !P4 ;  /* 0xff80000016167808 */ /* 0x000fe20006000000 */
[CC--:B-1----:R-:W-:Y:S01]  /*4610*/  FFMA.FTZ R43, R0.reuse, R8.reuse, R97 ;  /* 0x00000008002b7223 */ /* 0x0c2fe20000010061 */
[----:B------:R-:W-:Y:S01]  /*4620*/  FSEL R56, R11, -INF , !P3 ;  /* 0xff8000000b387808 */ /* 0x000fe20005800000 */
[----:B------:R-:W-:Y:S01]  /*4630*/  FFMA.FTZ R38, R0, R8, R99 ;  /* 0x0000000800267223 */ /* 0x000fe20000010063 */
[C---:B------:R-:W-:Y:S01]  /*4640*/  ISETP.GE.AND P6, PT, R10.reuse, R117, PT ;  /* 0x000000750a00720c */ /* 0x040fe20003fc6270 */
[----:B------:R-:W-:Y:S01]  /*4650*/  HMMA.16816.F32 R52, R92, R14, R52 ;  /* 0x0000000e5c34723c */ /* 0x000fe20000001834 */
[----:B------:R-:W-:Y:S01]  /*4660*/  ISETP.GE.AND P4, PT, R10, R116, PT ;  /* 0x000000740a00720c */ /* 0x000fe20003f86270 */
[-C--:B---3--:R-:W-:Y:S01]  /*4670*/  FFMA.FTZ R59, R0, R20.reuse, R101 ;  /* 0x00000014003b7223 */ /* 0x088fe20000010065 */
[----:B------:R-:W-:Y:S01]  /*4680*/  IADD3 R16, R2, 0x68, RZ ;  /* 0x0000006802107810 */ /* 0x000fe20007ffe0ff */
[----:B------:R-:W-:Y:S01]  /*4690*/  FFMA.FTZ R20, R0, R20, R103 ;  /* 0x0000001400147223 */ /* 0x000fe20000010067 */
[----:B------:R-:W-:-:S02]  /*46a0*/  IADD3 R12, R2, 0x70, RZ ;  /* 0x00000070020c7810 */ /* 0x000fc40007ffe0ff */
[----:B------:R-:W-:Y:S02]  /*46b0*/  IADD3 R11, R2, 0x69, RZ ;  /* 0x00000069020b7810 */ /* 0x000fe40007ffe0ff */
[----:B------:R-:W-:Y:S01]  /*46c0*/  FSEL R21, R9, -INF , !P2 ;  /* 0xff80000009157808 */ /* 0x000fe20005000000 */
[CC--:B--2---:R-:W-:Y:S01]  /*46d0*/  FFMA.FTZ R45, R0.reuse, R3.reuse, R96 ;  /* 0x00000003002d7223 */ /* 0x0c4fe20000010060 */
[----:B------:R-:W1:Y:S01]  /*46e0*/  I2F R9, R16 ;  /* 0x0000001000097306 */ /* 0x000e620000201400 */
[----:B------:R-:W-:Y:S01]  /*46f0*/  FFMA.FTZ R46, R0, R3, R98 ;  /* 0x00000003002e7223 */ /* 0x000fe20000010062 */
[----:B------:R-:W-:Y:S02]  /*4700*/  FSEL R43, R43, -INF , !P6 ;  /* 0xff8000002b2b7808 */ /* 0x000fe40007000000 */
[----:B------:R-:W-:Y:S02]  /*4710*/  FSEL R38, R38, -INF , !P4 ;  /* 0xff80000026267808 */ /* 0x000fe40006000000 */
[----:B------:R-:W-:-:S02]  /*4720*/  ISETP.GE.AND P6, PT, R12, R117, PT ;  /* 0x000000750c00720c */ /* 0x000fc40003fc6270 */
[----:B------:R-:W2:Y:S01]  /*4730*/  I2F R3, R12 ;  /* 0x0000000c00037306 */ /* 0x000ea20000201400 */
[-C--:B------:R-:W-:Y:S02]  /*4740*/  ISETP.GE.AND P4, PT, R12, R116.reuse, PT ;  /* 0x000000740c00720c */ /* 0x080fe40003f86270 */
[C---:B------:R-:W-:Y:S02]  /*4750*/  ISETP.GE.AND P2, PT, R18.reuse, R117, PT ;  /* 0x000000751200720c */ /* 0x040fe40003f46270 */
[----:B------:R-:W-:Y:S02]  /*4760*/  ISETP.GE.AND P3, PT, R18, R116, PT ;  /* 0x000000741200720c */ /* 0x000fe40003f66270 */
[----:B------:R-:W-:Y:S01]  /*4770*/  IADD3 R8, R2, 0x71, RZ ;  /* 0x0000007102087810 */ /* 0x000fe20007ffe0ff */
[----:B------:R-:W3:Y:S01]  /*4780*/  I2F R10, R11 ;  /* 0x0000000b000a7306 */ /* 0x000ee20000201400 */
[----:B------:R-:W-:Y:S01]  /*4790*/  FSEL R59, R59, -INF , !P5 ;  /* 0xff8000003b3b7808 */ /* 0x000fe20006800000 */
[CC--:B-1----:R-:W-:Y:S01]  /*47a0*/  FFMA.FTZ R24, R0.reuse, R9.reuse, R24 ;  /* 0x0000000900187223 */ /* 0x0c2fe20000010018 */
[----:B------:R-:W-:Y:S01]  /*47b0*/  FSEL R45, R45, -INF , !P2 ;  /* 0xff8000002d2d7808 */ /* 0x000fe20005000000 */
[----:B------:R-:W-:Y:S01]  /*47c0*/  FFMA.FTZ R26, R0, R9, R26 ;  /* 0x00000009001a7223 */ /* 0x000fe2000001001a */
[----:B------:R-:W-:-:S02]  /*47d0*/  FSEL R46, R46, -INF , !P3 ;  /* 0xff8000002e2e7808 */ /* 0x000fc40005800000 */
[----:B------:R-:W-:Y:S01]  /*47e0*/  ISETP.GE.AND P5, PT, R16, R117, PT ;  /* 0x000000751000720c */ /* 0x000fe20003fa6270 */
[-C--:B--2---:R-:W-:Y:S01]  /*47f0*/  FFMA.FTZ R33, R0, R3.reuse, R60 ;  /* 0x0000000300217223 */ /* 0x084fe2000001003c */
[----:B------:R-:W-:Y:S01]  /*4800*/  IADD3 R12, R2, 0x78, RZ ;  /* 0x00000078020c7810 */ /* 0x000fe20007ffe0ff */
[----:B------:R-:W-:Y:S01]  /*4810*/  FFMA.FTZ R30, R0, R3, R62 ;  /* 0x00000003001e7223 */ /* 0x000fe2000001003e */
[C---:B------:R-:W-:Y:S01]  /*4820*/  ISETP.GE.AND P2, PT, R11.reuse, R117, PT ;  /* 0x000000750b00720c */ /* 0x040fe20003f46270 */
[----:B------:R-:W-:Y:S01]  /*4830*/  I2F R9, R2 ;  /* 0x0000000200097306 */ /* 0x000fe20000201400 */
[----:B------:R-:W-:Y:S02]  /*4840*/  ISETP.GE.AND P3, PT, R11, R116, PT ;  /* 0x000000740b00720c */ /* 0x000fe40003f66270 */
[----:B------:R-:W-:Y:S01]  /*4850*/  IADD3 R3, R2, 0x79, RZ ;  /* 0x0000007902037810 */ /* 0x000fe20007ffe0ff */
[-C--:B---3--:R-:W-:Y:S01]  /*4860*/  FFMA.FTZ R25, R0, R10.reuse, R25 ;  /* 0x0000000a00197223 */ /* 0x088fe20000010019 */
[----:B------:R-:W-:Y:S01]  /*4870*/  FSEL R49, R24, -INF , !P5 ;  /* 0xff80000018317808 */ /* 0x000fe20006800000 */
[----:B------:R-:W-:Y:S01]  /*4880*/  FFMA.FTZ R27, R0, R10, R27 ;  /* 0x0000000a001b7223 */ /* 0x000fe2000001001b */
[----:B------:R-:W-:Y:S01]  /*4890*/  FSEL R20, R20, -INF , !P1 ;  /* 0xff80000014147808 */ /* 0x000fe20004800000 */
[----:B------:R-:W1:Y:S01]  /*48a0*/  I2F R13, R12 ;  /* 0x0000000c000d7306 */ /* 0x000e620000201400 */
[----:B------:R-:W-:-:S02]  /*48b0*/  FSEL R47, R25, -INF , !P2 ;  /* 0xff800000192f7808 */ /* 0x000fc40005000000 */
[-C--:B------:R-:W-:Y:S02]  /*48c0*/  ISETP.GE.AND P2, PT, R12, R117.reuse, PT ;  /* 0x000000750c00720c */ /* 0x080fe40003f46270 */
[-C--:B------:R-:W-:Y:S02]  /*48d0*/  ISETP.GE.AND P1, PT, R16, R116.reuse, PT ;  /* 0x000000741000720c */ /* 0x080fe40003f26270 */
[----:B------:R-:W-:Y:S01]  /*48e0*/  ISETP.GE.AND P5, PT, R8, R117, PT ;  /* 0x000000750800720c */ /* 0x000fe20003fa6270 */
[----:B------:R-:W2:Y:S01]  /*48f0*/  I2F R11, R8 ;  /* 0x00000008000b7306 */ /* 0x000ea20000201400 */
[----:B------:R-:W-:Y:S02]  /*4900*/  FSEL R42, R26, -INF , !P1 ;  /* 0xff8000001a2a7808 */ /* 0x000fe40004800000 */
[----:B------:R-:W-:Y:S02]  /*4910*/  ISETP.GE.AND P1, PT, R8, R116, PT ;  /* 0x000000740800720c */ /* 0x000fe40003f26270 */
[----:B------:R-:W-:-:S02]  /*4920*/  FSEL R33, R33, -INF , !P6 ;  /* 0xff80000021217808 */ /* 0x000fc40007000000 */
[----:B------:R-:W-:Y:S01]  /*4930*/  FSEL R30, R30, -INF , !P4 ;  /* 0xff8000001e1e7808 */ /* 0x000fe20006000000 */
[----:B------:R-:W3:Y:S01]  /*4940*/  I2F R24, R3 ;  /* 0x0000000300187306 */ /* 0x000ee20000201400 */
[----:B-1----:R-:W-:Y:S01]  /*4950*/  FFMA.FTZ R32, R0, R13, R52 ;  /* 0x0000000d00207223 */ /* 0x002fe20000010034 */
[----:B------:R-:W-:Y:S01]  /*4960*/  ISETP.GE.AND P6, PT, R2, R117, PT ;  /* 0x000000750200720c */ /* 0x000fe20003fc6270 */
[----:B------:R-:W-:Y:S01]  /*4970*/  FFMA.FTZ R28, R0, R13, R54 ;  /* 0x0000000d001c7223 */ /* 0x000fe20000010036 */
[----:B------:R-:W-:Y:S01]  /*4980*/  BAR.SYNC.DEFER_BLOCKING 0x0 ;  /* 0x0000000000007b1d */ /* 0x000fe20000010000 */
[----:B------:R-:W-:Y:S01]  /*4990*/  ISETP.GE.AND P4, PT, R2, R116, PT ;  /* 0x000000740200720c */ /* 0x000fe20003f86270 */
[----:B------:R-:W-:Y:S01]  /*49a0*/  FFMA.FTZ R2, R0, R9, R80 ;  /* 0x0000000900027223 */ /* 0x000fe20000010050 */
[----:B------:R-:W-:Y:S01]  /*49b0*/  FSEL R32, R32, -INF , !P2 ;  /* 0xff80000020207808 */ /* 0x000fe20005000000 */
[----:B--2---:R-:W-:Y:S01]  /*49c0*/  FFMA.FTZ R29, R0, R11, R61 ;  /* 0x0000000b001d7223 */ /* 0x004fe2000001003d */
[----:B------:R-:W-:Y:S01]  /*49d0*/  ISETP.GT.AND P2, PT, R178, R173, PT ;  /* 0x000000adb200720c */ /* 0x000fe20003f44270 */
[C---:B------:R-:W-:Y:S01]  /*49e0*/  FFMA.FTZ R26, R0.reuse, R11, R63 ;  /* 0x0000000b001a7223 */ /* 0x040fe2000001003f */
[----:B------:R-:W-:Y:S01]  /*49f0*/  FSEL R36, R27, -INF , !P3 ;  /* 0xff8000001b247808 */ /* 0x000fe20005800000 */
[----:B------:R-:W-:Y:S01]  /*4a00*/  FFMA.FTZ R8, R0, R9, R82 ;  /* 0x0000000900087223 */ /* 0x000fe20000010052 */
[----:B------:R-:W-:-:S02]  /*4a10*/  FSEL R29, R29, -INF , !P5 ;  /* 0xff8000001d1d7808 */ /* 0x000fc40006800000 */
[----:B------:R-:W-:Y:S01]  /*4a20*/  FSEL R26, R26, -INF , !P1 ;  /* 0xff8000001a1a7808 */ /* 0x000fe20004800000 */
[----:B---3--:R-:W-:Y:S01]  /*4a30*/  FFMA.FTZ R31, R0, R24, R53 ;  /* 0x00000018001f7223 */ /* 0x008fe20000010035 */
[----:B------:R-:W-:Y:S01]  /*4a40*/  ISETP.GE.AND P3, PT, R12, R116, PT ;  /* 0x000000740c00720c */ /* 0x000fe20003f66270 */
[----:B------:R-:W-:Y:S01]  /*4a50*/  FFMA.FTZ R24, R0, R24, R55 ;  /* 0x0000001800187223 */ /* 0x000fe20000010037 */
        /* <DEDUP_REMOVED lines=66> */
.L_x_7085:
[----:B------:R-:W-:-:S04]  /*4e80*/  LEA R11, -R120, RZ, 0x7 ;  /* 0x000000ff780b7211 */ /* 0x000fc800078e39ff */
[----:B------:R-:W-:Y:S02]  /*4e90*/  SHF.R.S32.HI R10, RZ, 0x1f, R11 ;  /* 0x0000001fff0a7819 */ /* 0x000fe4000001140b */
.L_x_7086:
[----:B------:R-:W-:Y:S01]  /*4ea0*/  ISETP.GE.AND P1, PT, R180, c[0x0][0x220], PT ;  /* 0x00008800b4007a0c */ /* 0x000fe20003f26270 */
[----:B------:R-:W-:-:S12]  /*4eb0*/  BSSY B0, `(.L_x_7087) ;  /* 0x000005e000007945 */ /* 0x000fd80003800000 */
[CC--:B------:R-:W-:Y:S01]  /*4ec0*/  @!P1 IADD3 R12, P5, R11.reuse, R122.reuse, RZ ;  /* 0x0000007a0b0c9210 */ /* 0x0c0fe20007fbe0ff */
[----:B------:R-:W-:Y:S01]  /*4ed0*/  @!P1 IMAD.MOV.U32 R3, RZ, RZ, c[0x0][0x19c] ;  /* 0x00006700ff039624 */ /* 0x000fe200078e00ff */
[----:B------:R-:W-:Y:S01]  /*4ee0*/  @!P1 IADD3 R14, P4, P3, R11, R122, R175 ;  /* 0x0000007a0b0e9210 */ /* 0x000fe20007b9e0af */
[----:B------:R-:W-:Y:S01]  /*4ef0*/  @!P1 IMAD.WIDE.U32 R16, R120, 0x30, R122 ;  /* 0x0000003078109825 */ /* 0x000fe200078e007a */
[----:B------:R1:W-:Y:S02]  /*4f00*/  @P1 STS.128 [R179+0x2000], RZ ;  /* 0x002000ffb3001388 */ /* 0x0003e40000000c00 */
[----:B------:R-:W-:Y:S01]  /*4f10*/  @!P1 IADD3.X R13, R10, R123, R174, P4, P3 ;  /* 0x0000007b0a0d9210 */ /* 0x000fe200027e64ae */
[----:B------:R-:W-:Y:S01]  /*4f20*/  @!P1 IMAD R3, R3, 0x30, RZ ;  /* 0x0000003003039824 */ /* 0x000fe200078e02ff */
[----:B------:R-:W-:Y:S01]  /*4f30*/  @!P1 LEA R40, P4, R14, c[0x0][0x168], 0x1 ;  /* 0x00005a000e289a11 */ /* 0x000fe200078808ff */
[----:B------:R-:W-:Y:S01]  /*4f40*/  @!P1 IMAD.X R9, R10, 0x1, R123, P5 ;  /* 0x000000010a099824 */ /* 0x000fe200028e067b */
[----:B------:R-:W-:Y:S01]  /*4f50*/  @!P1 LEA R52, P5, R12, c[0x0][0x168], 0x1 ;  /* 0x00005a000c349a11 */ /* 0x000fe200078a08ff */
[----:B------:R-:W-:Y:S01]  /*4f60*/  @!P1 IMAD.MOV.U32 R25, RZ, RZ, c[0x0][0x19c] ;  /* 0x00006700ff199624 */ /* 0x000fe200078e00ff */
[----:B------:R-:W-:Y:S01]  /*4f70*/  @!P1 IADD3 R15, P3, R11, R16, RZ ;  /* 0x000000100b0f9210 */ /* 0x000fe20007f7e0ff */
[----:B------:R-:W-:Y:S01]  /*4f80*/  @!P1 IMAD.MOV.U32 R19, RZ, RZ, c[0x0][0x19c] ;  /* 0x00006700ff139624 */ /* 0x000fe200078e00ff */
[----:B------:R-:W-:Y:S01]  /*4f90*/  @!P1 LEA.HI.X R41, R14, c[0x0][0x16c], R13, 0x1, P4 ;  /* 0x00005b000e299a11 */ /* 0x000fe200020f0c0d */
[----:B------:R-:W-:Y:S01]  /*4fa0*/  @!P1 IMAD.MOV.U32 R34, RZ, RZ, R122 ;  /* 0x000000ffff229224 */ /* 0x000fe200078e007a */
[----:B------:R-:W-:Y:S01]  /*4fb0*/  @!P1 LEA.HI.X R53, R12, c[0x0][0x16c], R9, 0x1, P5 ;  /* 0x00005b000c359a11 */ /* 0x000fe200028f0c09 */
[----:B------:R-:W-:Y:S01]  /*4fc0*/  @!P1 IMAD.MOV.U32 R35, RZ, RZ, R123 ;  /* 0x000000ffff239224 */ /* 0x000fe200078e007b */
[----:B------:R-:W-:Y:S01]  /*4fd0*/  @!P1 IADD3.X R14, R10, R17, R3, P3, !PT ;  /* 0x000000110a0e9210 */ /* 0x000fe20001ffe403 */
[----:B------:R-:W-:Y:S01]  /*4fe0*/  @!P1 IMAD.MOV.U32 R9, RZ, RZ, c[0x0][0x19c] ;  /* 0x00006700ff099624 */ /* 0x000fe200078e00ff */
[CC--:B------:R-:W-:Y:S01]  /*4ff0*/  @!P1 LEA R16, P4, R120.reuse, R122.reuse, 0x5 ;  /* 0x0000007a78109211 */ /* 0x0c0fe200078828ff */
[C---:B------:R-:W-:Y:S01]  /*5000*/  @!P1 IMAD.WIDE.U32 R54, R120.reuse, 0x50, R34 ;  /* 0x0000005078369825 */ /* 0x040fe200078e0022 */
[C---:B------:R-:W-:Y:S01]  /*5010*/  @!P1 LEA R12, P3, R120.reuse, R122, 0x6 ;  /* 0x0000007a780c9211 */ /* 0x040fe200078630ff */
[----:B------:R-:W-:Y:S01]  /*5020*/  @!PT LDS RZ, [RZ] ;  /* 0x00000000fffff984 */ /* 0x000fe20000000800 */
[----:B------:R-:W-:Y:S01]  /*5030*/  @!PT LDS RZ, [RZ] ;  /* 0x00000000fffff984 */ /* 0x000fe20000000800 */
[----:B------:R-:W-:Y:S01]  /*5040*/  @!PT LDS RZ, [RZ] ;  /* 0x00000000fffff984 */ /* 0x000fe20000000800 */
[----:B------:R1:W-:Y:S01]  /*5050*/  @!P1 LDGSTS.E.BYPASS.LTC128B.128 [R179+0x2000], [R52.64] ;  /* 0x0200000034b39fae */ /* 0x0003e2000b901d46 */
[CC--:B------:R-:W-:Y:S01]  /*5060*/  @!P1 LEA.HI.X R25, R120.reuse, R123.reuse, R25, 0x5, P4 ;  /* 0x0000007b78199211 */ /* 0x0c0fe200020f2c19 */
[----:B------:R-:W-:Y:S01]  /*5070*/  @!P1 IMAD R9, R9, 0x50, RZ ;  /* 0x0000005009099824 */ /* 0x000fe200078e02ff */
[C---:B------:R-:W-:Y:S01]  /*5080*/  @!P1 IADD3 R13, P4, R11.reuse, R16, RZ ;  /* 0x000000100b0d9210 */ /* 0x040fe20007f9e0ff */
[----:B------:R-:W-:Y:S01]  /*5090*/  @!P1 IMAD.MOV.U32 R3, RZ, RZ, c[0x0][0x19c] ;  /* 0x00006700ff039624 */ /* 0x000fe200078e00ff */
[C---:B------:R-:W-:Y:S01]  /*50a0*/  @!P1 LEA.HI.X R19, R120.reuse, R123, R19, 0x6, P3 ;  /* 0x0000007b78139211 */ /* 0x040fe200018f3413 */
[----:B------:R-:W-:Y:S01]  /*50b0*/  @!P1 IMAD.WIDE.U32 R34, R120, 0x60, R122 ;  /* 0x0000006078229825 */ /* 0x000fe200078e007a */
[----:B------:R-:W-:Y:S01]  /*50c0*/  @!P1 IADD3 R17, P3, R11, R12, RZ ;  /* 0x0000000c0b119210 */ /* 0x000fe20007f7e0ff */
[----:B------:R1:W-:Y:S01]  /*50d0*/  @P1 STS.128 [R179+0x2800], RZ ;  /* 0x002800ffb3001388 */ /* 0x0003e20000000c00 */
[----:B------:R-:W-:Y:S01]  /*50e0*/  @!P1 LEA R60, P6, R13, c[0x0][0x168], 0x1 ;  /* 0x00005a000d3c9a11 */ /* 0x000fe200078c08ff */
[C---:B------:R-:W-:Y:S01]  /*50f0*/  @!P1 IMAD.X R12, R10.reuse, 0x1, R25, P4 ;  /* 0x000000010a0c9824 */ /* 0x040fe200020e0619 */
[----:B------:R-:W-:Y:S01]  /*5100*/  @!P1 IADD3 R18, P4, R11, R54, RZ ;  /* 0x000000360b129210 */ /* 0x000fe20007f9e0ff */
[C---:B------:R-:W-:Y:S01]  /*5110*/  @!P1 IMAD.X R16, R10.reuse, 0x1, R19, P3 ;  /* 0x000000010a109824 */ /* 0x040fe200018e0613 */
[----:B------:R-:W-:Y:S01]  /*5120*/  @!P1 LEA R54, P5, R17, c[0x0][0x168], 0x1 ;  /* 0x00005a0011369a11 */ /* 0x000fe200078a08ff */
[----:B------:R-:W-:Y:S01]  /*5130*/  @!P1 IMAD R3, R3, 0x60, RZ ;  /* 0x0000006003039824 */ /* 0x000fe200078e02ff */
[----:B------:R-:W-:Y:S01]  /*5140*/  @!P1 IADD3.X R9, R10, R55, R9, P4, !PT ;  /* 0x000000370a099210 */ /* 0x000fe200027fe409 */
[----:B------:R-:W-:Y:S01]  /*5150*/  @!PT LDS RZ, [RZ] ;  /* 0x00000000fffff984 */ /* 0x000fe20000000800 */
[----:B------:R-:W-:Y:S01]  /*5160*/  @!PT LDS RZ, [RZ] ;  /* 0x00000000fffff984 */ /* 0x000fe20000000800 */
[----:B------:R-:W-:Y:S01]  /*5170*/  @!PT LDS RZ, [RZ] ;  /* 0x00000000fffff984 */ /* 0x000fe20000000800 */
[----:B------:R1:W-:Y:S01]  /*5180*/  @!P1 LDGSTS.E.BYPASS.LTC128B.128 [R179+0x2800], [R40.64] ;  /* 0x0280000028b39fae */ /* 0x0003e2000b901d46 */
[----:B------:R-:W-:-:S02]  /*5190*/  @!P1 LEA.HI.X R55, R17, c[0x0][0x16c], R16, 0x1, P5 ;  /* 0x00005b0011379a11 */ /* 0x000fc400028f0c10 */
[----:B------:R-:W-:Y:S01]  /*51a0*/  @!P1 LEA R62, P5, R15, c[0x0][0x168], 0x1 ;  /* 0x00005a000f3e9a11 */ /* 0x000fe200078a08ff */
[----:B------:R1:W-:Y:S01]  /*51b0*/  @P1 STS.128 [R179+0x3000], RZ ;  /* 0x003000ffb3001388 */ /* 0x0003e20000000c00 */
[----:B------:R-:W-:Y:S02]  /*51c0*/  @!P1 IADD3 R19, P3, R11, R34, RZ ;  /* 0x000000220b139210 */ /* 0x000fe40007f7e0ff */
[----:B------:R-:W-:Y:S02]  /*51d0*/  @!P1 LEA.HI.X R61, R13, c[0x0][0x16c], R12, 0x1, P6 ;  /* 0x00005b000d3d9a11 */ /* 0x000fe400030f0c0c */
[----:B------:R-:W-:Y:S02]  /*51e0*/  @!P1 LEA R16, P4, R18, c[0x0][0x168], 0x1 ;  /* 0x00005a0012109a11 */ /* 0x000fe400078808ff */
[----:B------:R-:W-:Y:S01]  /*51f0*/  @!P1 LEA.HI.X R63, R15, c[0x0][0x16c], R14, 0x1, P5 ;  /* 0x00005b000f3f9a11 */ /* 0x000fe200028f0c0e */
[----:B------:R-:W-:Y:S01]  /*5200*/  @!PT LDS RZ, [RZ] ;  /* 0x00000000fffff984 */ /* 0x000fe20000000800 */
[----:B------:R-:W-:Y:S01]  /*5210*/  @!PT LDS RZ, [RZ] ;  /* 0x00000000fffff984 */ /* 0x000fe20000000800 */
[----:B------:R-:W-:Y:S01]  /*5220*/  @!PT LDS RZ, [RZ] ;  /* 0x00000000fffff984 */ /* 0x000fe20000000800 */
[----:B------:R1:W-:Y:S01]  /*5230*/  @!P1 LDGSTS.E.BYPASS.LTC128B.128 [R179+0x3000], [R60.64] ;  /* 0x030000003cb39fae */ /* 0x0003e2000b901d46 */
[----:B------:R-:W-:-:S02]  /*5240*/  @!P1 IADD3.X R34, R10, R35, R3, P3, !PT ;  /* 0x000000230a229210 */ /* 0x000fc40001ffe403 */
[C---:B------:R-:W-:Y:S01]  /*5250*/  @!P1 LEA R12, P3, R19.reuse, c[0x0][0x168], 0x1 ;  /* 0x00005a00130c9a11 */ /* 0x040fe200078608ff */
[----:B------:R1:W-:Y:S01]  /*5260*/  @P1 STS.128 [R179+0x3800], RZ ;  /* 0x003800ffb3001388 */ /* 0x0003e20000000c00 */
[----:B------:R-:W-:Y:S02]  /*5270*/  @!P1 LEA.HI.X R17, R18, c[0x0][0x16c], R9, 0x1, P4 ;  /* 0x00005b0012119a11 */ /* 0x000fe400020f0c09 */
        /* <DEDUP_REMOVED lines=33> */
.L_x_7088:
[----:B------:R-:W-:Y:S05]  /*5490*/  BSYNC B0 ;  /* 0x0000000000007941 */ /* 0x000fea0003800000 */
.L_x_7087:
[----:B------:R-:W0:Y:S01]  /*54a0*/  LDGDEPBAR ;  /* 0x00000000000079af */ /* 0x000e220000000000 */
[----:B------:R-:W-:-:S04]  /*54b0*/  IADD3 R122, P1, R11, R122, RZ ;  /* 0x0000007a0b7a7210 */ /* 0x000fc80007f3e0ff */
[----:B------:R-:W-:Y:S02]  /*54c0*/  IADD3.X R123, R10, R123, RZ, P1, !PT ;  /* 0x0000007b0a7b7210 */ /* 0x000fe40000ffe4ff */
.L_x_7084:
        /* <DEDUP_REMOVED lines=94> */
[----:B------:R-:W-:Y:S01]  /*5ab0*/  FFMA.FTZ R63, R74, c[0x0][0x23c], -R25 ;  /* 0x00008f004a3f7a23 */ /* 0x000fe20000010819 */
[----:B------:R-:W-:Y:S01]  /*5ac0*/  LEA.HI.X R189, R122, c[0x0][0x16c], R123, 0x1, P1 ;  /* 0x00005b007abd7a11 */ /* 0x000fe200008f0c7b */
[----:B------:R-:W-:-:S02]  /*5ad0*/  FFMA.FTZ R66, R72, c[0x0][0x23c], -R25 ;  /* 0x00008f0048427a23 */ /* 0x000fc40000010819 */
[----:B------:R-:W2:Y:S01]  /*5ae0*/  LDSM.16.MT88.4 R72, [R162+0x6000] ;  /* 0x00600000a248783b */ /* 0x000ea20000004200 */
[--C-:B------:R-:W-:Y:S02]  /*5af0*/  FFMA.FTZ R100, R8, c[0x0][0x23c], -R25.reuse ;  /* 0x00008f0008647a23 */ /* 0x100fe40000010819 */
[--C-:B------:R-:W-:Y:S01]  /*5b00*/  FFMA.FTZ R41, R84, c[0x0][0x23c], -R25.reuse ;  /* 0x00008f0054297a23 */ /* 0x100fe20000010819 */
[----:B------:R-:W3:Y:S01]  /*5b10*/  LDSM.16.MT88.4 R8, [R160+0x6000] ;  /* 0x00600000a008783b */ /* 0x000ee20000004200 */
[----:B------:R-:W-:Y:S01]  /*5b20*/  MUFU.EX2 R62, R62 ;  /* 0x0000003e003e7308 */ /* 0x000fe20000000800 */
[----:B------:R-:W-:Y:S02]  /*5b30*/  FFMA.FTZ R5, R81, c[0x0][0x23c], -R34 ;  /* 0x00008f0051057a23 */ /* 0x000fe40000010822 */
[--C-:B------:R-:W-:Y:S02]  /*5b40*/  FFMA.FTZ R44, R44, c[0x0][0x23c], -R25.reuse ;  /* 0x00008f002c2c7a23 */ /* 0x100fe40000010819 */
[--C-:B------:R-:W-:Y:S01]  /*5b50*/  FFMA.FTZ R35, R78, c[0x0][0x23c], -R25.reuse ;  /* 0x00008f004e237a23 */ /* 0x100fe20000010819 */
[----:B-1----:R-:W-:Y:S01]  /*5b60*/  F2FP.PACK_AB R84, R61, R64 ;  /* 0x000000403d54723e */ /* 0x002fe200000000ff */
[--C-:B------:R-:W-:Y:S01]  /*5b70*/  FFMA.FTZ R27, R76, c[0x0][0x23c], -R25.reuse ;  /* 0x00008f004c1b7a23 */ /* 0x100fe20000010819 */
[----:B------:R-:W1:Y:S01]  /*5b80*/  MUFU.EX2 R39, R39 ;  /* 0x0000002700277308 */ /* 0x000e620000000800 */
        /* <DEDUP_REMOVED lines=9> */
[----:B------:R-:W4:Y:S01]  /*5c20*/  MUFU.EX2 R63, R63 ;  /* 0x0000003f003f7308 */ /* 0x000f220000000800 */
[----:B-1----:R-:W-:Y:S01]  /*5c30*/  F2FP.PACK_AB R86, R39, R62 ;  /* 0x0000003e2756723e */ /* 0x002fe200000000ff */
        /* <DEDUP_REMOVED lines=8> */
[----:B------:R-:W1:Y:S01]  /*5cc0*/  MUFU.EX2 R41, R41 ;  /* 0x0000002900297308 */ /* 0x000e620000000800 */
[----:B----4-:R-:W-:Y:S01]  /*5cd0*/  F2FP.PACK_AB R85, R63, R100 ;  /* 0x000000643f55723e */ /* 0x010fe200000000ff */
        /* <DEDUP_REMOVED lines=8> */
[----:B-1----:R-:W-:Y:S01]  /*5d60*/  F2FP.PACK_AB R87, R41, R66 ;  /* 0x000000422957723e */ /* 0x002fe200000000ff */
        /* <DEDUP_REMOVED lines=15> */
[----:B------:R-:W-:Y:S01]  /*5e60*/  FFMA.FTZ R56, R20, c[0x0][0x23c], -R25 ;  /* 0x00008f0014387a23 */ /* 0x000fe20000010819 */
[C---:B------:R-:W-:Y:S01]  /*5e70*/  HMMA.16816.F32 R96, R84.reuse, R92, RZ ;  /* 0x0000005c5460723c */ /* 0x040fe200000018ff */
[----:B------:R-:W-:Y:S01]  /*5e80*/  LDSM.16.MT88.4 R20, [R162+0x8800] ;  /* 0x00880000a214783b */ /* 0x000fe20000004200 */
[----:B------:R-:W1:Y:S01]  /*5e90*/  MUFU.EX2 R44, R44 ;  /* 0x0000002c002c7308 */ /* 0x000e620000000800 */
[----:B------:R-:W-:Y:S02]  /*5ea0*/  FADD.FTZ R61, R64, R61 ;  /* 0x0000003d403d7221 */ /* 0x000fe40000010000 */
[----:B------:R-:W-:Y:S02]  /*5eb0*/  FADD.FTZ R63, R100, R63 ;  /* 0x0000003f643f7221 */ /* 0x000fe40000010000 */
[----:B------:R-:W-:Y:S01]  /*5ec0*/  FADD.FTZ R100, R62, R61 ;  /* 0x0000003d3e647221 */ /* 0x000fe20000010000 */
        /* <DEDUP_REMOVED lines=16> */
[----:B------:R-:W-:Y:S02]  /*5fd0*/  FADD.FTZ R66, R66, R63 ;  /* 0x0000003f42427221 */ /* 0x000fe40000010000 */
[--C-:B------:R-:W-:Y:S01]  /*5fe0*/  FFMA.FTZ R31, R26, c[0x0][0x23c], -R25.reuse ;  /* 0x00008f001a1f7a23 */ /* 0x100fe20000010819 */
[C---:B---3--:R-:W-:Y:S01]  /*5ff0*/  HMMA.16816.F32 R80, R84.reuse, R8, RZ ;  /* 0x000000085450723c */ /* 0x048fe200000018ff */
[----:B------:R-:W-:Y:S01]  /*6000*/  FADD.FTZ R41, R41, R66 ;  /* 0x0000004229297221 */ /* 0x000fe20000010000 */
[----:B------:R-:W-:Y:S01]  /*6010*/  MUFU.EX2 R57, R57 ;  /* 0x0000003900397308 */ /* 0x000fe20000000800 */
[----:B------:R-:W-:Y:S02]  /*6020*/  FFMA.FTZ R30, R30, c[0x0][0x23c], -R25 ;  /* 0x00008f001e1e7a23 */ /* 0x000fe40000010819 */
[----:B-1----:R-:W-:Y:S02]  /*6030*/  FADD.FTZ R38, R44, R41 ;  /* 0x000000292c267221 */ /* 0x002fe40000010000 */
[----:B------:R-:W-:Y:S01]  /*6040*/  F2FP.PACK_AB R8, R37, R40 ;  /* 0x000000282508723e */ /* 0x000fe200000000ff */
[----:B------:R-:W-:Y:S01]  /*6050*/  HMMA.16816.F32 R84, R84, R10, RZ ;  /* 0x0000000a5454723c */ /* 0x000fe200000018ff */
[C---:B--2---:R-:W-:Y:S01]  /*6060*/  F2FP.PACK_AB R9, R35.reuse, R44 ;  /* 0x0000002c2309723e */ /* 0x044fe200000000ff */
[----:B------:R-:W1:Y:S01]  /*6070*/  MUFU.EX2 R54, R54 ;  /* 0x0000003600367308 */ /* 0x000e620000000800 */
[----:B------:R-:W-:-:S02]  /*6080*/  FADD.FTZ R38, R35, R38 ;  /* 0x0000002623267221 */ /* 0x000fc40000010000 */
[----:B------:R-:W-:Y:S02]  /*6090*/  FFMA.FTZ R26, R28, c[0x0][0x23c], -R25 ;  /* 0x00008f001c1a7a23 */ /* 0x000fe40000010819 */
[----:B------:R-:W-:Y:S02]  /*60a0*/  F2FP.PACK_AB R10, R5, R6 ;  /* 0x00000006050a723e */ /* 0x000fe400000000ff */
[----:B----4-:R-:W-:Y:S01]  /*60b0*/  F2FP.PACK_AB R11, R4, R27 ;  /* 0x0000001b040b723e */ /* 0x010fe200000000ff */
[----:B------:R-:W-:Y:S01]  /*60c0*/  MUFU.EX2 R55, R55 ;  /* 0x0000003700377308 */ /* 0x000fe20000000800 */
[----:B------:R-:W-:-:S04]  /*60d0*/  FADD.FTZ R27, R27, R38 ;  /* 0x000000261b1b7221 */ /* 0x000fc80000010000 */
[----:B------:R-:W-:Y:S01]  /*60e0*/  FADD.FTZ R4, R4, R27 ;  /* 0x0000001b04047221 */ /* 0x000fe20000010000 */
        /* <DEDUP_REMOVED lines=9> */
[----:B------:R-:W-:Y:S08]  /*6180*/  MUFU.EX2 R51, R51 ;  /* 0x0000003300337308 */ /* 0x000ff00000000800 */
[----:B------:R-:W5:Y:S08]  /*6190*/  MUFU.EX2 R48, R48 ;  /* 0x0000003000307308 */ /* 0x000f700000000800 */
[----:B------:R-:W-:Y:S01]  /*61a0*/  MUFU.EX2 R108, R108 ;  /* 0x0000006c006c7308 */ /* 0x000fe20000000800 */
[C---:B--2---:R-:W-:Y:S07]  /*61b0*/  HMMA.16816.F32 R80, R8.reuse, R12, R80 ;  /* 0x0000000c0850723c */ /* 0x044fee0000001850 */
[----:B------:R-:W2:Y:S01]  /*61c0*/  MUFU.EX2 R103, R103 ;  /* 0x0000006700677308 */ /* 0x000ea20000000800 */
        /* <DEDUP_REMOVED lines=8> */
[----:B-1----:R-:W-:-:S02]  /*6250*/  F2FP.PACK_AB R8, R54, R57 ;  /* 0x000000393608723e */ /* 0x002fc400000000ff */
[----:B---3--:R-:W-:-:S05]  /*6260*/  F2FP.PACK_AB R9, R52, R53 ;  /* 0x000000353409723e */ /* 0x008fca00000000ff */
[----:B------:R-:W1:Y:S01]  /*6270*/  MUFU.EX2 R102, R102 ;  /* 0x0000006600667308 */ /* 0x000e620000000800 */
[----:B------:R-:W-:Y:S01]  /*6280*/  F2FP.PACK_AB R10, R50, R55 ;  /* 0x00000037320a723e */ /* 0x000fe200000000ff */
[----:B------:R-:W-:Y:S01]  /*6290*/  FADD.FTZ R53, R53, R4 ;  /* 0x0000000435357221 */ /* 0x000fe20000010000 */
[----:B-----5:R-:W-:-:S03]  /*62a0*/  F2FP.PACK_AB R11, R48, R51 ;  /* 0x00000033300b723e */ /* 0x020fc600000000ff */
[----:B------:R-:W-:Y:S02]  /*62b0*/  FADD.FTZ R52, R52, R53 ;  /* 0x0000003534347221 */ /* 0x000fe40000010000 */
[----:B------:R-:W-:Y:S02]  /*62c0*/  MUFU.EX2 R101, R101 ;  /* 0x0000006500657308 */ /* 0x000fe40000000800 */
[----:B------:R-:W-:-:S04]  /*62d0*/  FADD.FTZ R51, R51, R52 ;  /* 0x0000003433337221 */ /* 0x000fc80000010000 */
[----:B------:R-:W-:Y:S01]  /*62e0*/  FADD.FTZ R48, R48, R51 ;  /* 0x0000003330307221 */ /* 0x000fe20000010000 */
[C---:B--2---:R-:W-:Y:S01]  /*62f0*/  HMMA.16816.F32 R68, R8.reuse, R12, R68 ;  /* 0x0000000c0844723c */ /* 0x044fe20000001844 */
        /* <DEDUP_REMOVED lines=8> */
[----:B------:R-:W-:Y:S08]  /*6380*/  MUFU.EX2 R105, R105 ;  /* 0x0000006900697308 */ /* 0x000ff00000000800 */
[----:B------:R-:W-:Y:S08]  /*6390*/  MUFU.EX2 R118, R118 ;  /* 0x0000007600767308 */ /* 0x000ff00000000800 */
        /* <DEDUP_REMOVED lines=12> */
[----:B-1----:R-:W-:-:S05]  /*6460*/  F2FP.PACK_AB R9, R102, R107 ;  /* 0x0000006b6609723e */ /* 0x002fca00000000ff */
[----:B------:R-:W1:Y:S01]  /*6470*/  MUFU.EX2 R113, R113 ;  /* 0x0000007100717308 */ /* 0x000e620000000800 */
[----:B------:R-:W-:Y:S01]  /*6480*/  F2FP.PACK_AB R10, R67, R104 ;  /* 0x00000068430a723e */ /* 0x000fe200000000ff */
[----:B------:R-:W-:Y:S01]  /*6490*/  FADD.FTZ R107, R107, R48 ;  /* 0x000000306b6b7221 */ /* 0x000fe20000010000 */
[----:B--2---:R-:W-:-:S03]  /*64a0*/  F2FP.PACK_AB R11, R60, R101 ;  /* 0x000000653c0b723e */ /* 0x004fc600000000ff */
[----:B------:R-:W-:Y:S02]  /*64b0*/  FADD.FTZ R102, R102, R107 ;  /* 0x0000006b66667221 */ /* 0x000fe40000010000 */
[----:B------:R-:W-:Y:S02]  /*64c0*/  MUFU.EX2 R65, R65 ;  /* 0x0000004100417308 */ /* 0x000fe40000000800 */
[----:B------:R-:W-:-:S04]  /*64d0*/  FADD.FTZ R101, R101, R102 ;  /* 0x0000006665657221 */ /* 0x000fc80000010000 */
[----:B------:R-:W-:Y:S01]  /*64e0*/  FADD.FTZ R101, R60, R101 ;  /* 0x000000653c657221 */ /* 0x000fe20000010000 */
[C---:B---3--:R-:W-:Y:S01]  /*64f0*/  HMMA.16816.F32 R68, R8.reuse, R12, R68 ;  /* 0x0000000c0844723c */ /* 0x048fe20000001844 */
[----:B------:R-:W-:Y:S07]  /*6500*/  MUFU.EX2 R110, R110 ;  /* 0x0000006e006e7308 */ /* 0x000fee0000000800 */
        /* <DEDUP_REMOVED lines=20> */
[----:B------:R-:W-:-:S02]  /*6650*/  F2FP.PACK_AB R8, R128, R115 ;  /* 0x000000738008723e */ /* 0x000fc400000000ff */
[----:B------:R-:W-:-:S05]  /*6660*/  F2FP.PACK_AB R9, R109, R130 ;  /* 0x000000826d09723e */ /* 0x000fca00000000ff */
[----:B------:R-:W2:Y:S01]  /*6670*/  MUFU.EX2 R47, R47 ;  /* 0x0000002f002f7308 */ /* 0x000ea20000000800 */
[----:B------:R-:W-:Y:S01]  /*6680*/  F2FP.PACK_AB R10, R118, R105 ;  /* 0x00000069760a723e */ /* 0x000fe200000000ff */
[----:B------:R-:W-:Y:S01]  /*6690*/  FADD.FTZ R130, R130, R101 ;  /* 0x0000006582827221 */ /* 0x000fe20000010000 */
[----:B-----5:R-:W-:-:S03]  /*66a0*/  F2FP.PACK_AB R11, R106, R111 ;  /* 0x0000006f6a0b723e */ /* 0x020fc600000000ff */
[----:B------:R-:W-:Y:S02]  /*66b0*/  FADD.FTZ R130, R109, R130 ;  /* 0x000000826d827221 */ /* 0x000fe40000010000 */
[----:B------:R-:W-:Y:S02]  /*66c0*/  MUFU.EX2 R36, R36 ;  /* 0x0000002400247308 */ /* 0x000fe40000000800 */
[----:B------:R-:W-:-:S04]  /*66d0*/  FADD.FTZ R111, R111, R130 ;  /* 0x000000826f6f7221 */ /* 0x000fc80000010000 */
[----:B------:R-:W-:Y:S01]  /*66e0*/  FADD.FTZ R106, R106, R111 ;  /* 0x0000006f6a6a7221 */ /* 0x000fe20000010000 */
[C---:B-1----:R-:W-:Y:S01]  /*66f0*/  HMMA.16816.F32 R68, R8.reuse, R12, R68 ;  /* 0x0000000c0844723c */ /* 0x042fe20000001844 */
[----:B------:R-:W-:Y:S07]  /*6700*/  MUFU.EX2 R29, R29 ;  /* 0x0000001d001d7308 */ /* 0x000fee0000000800 */
[C---:B------:R-:W-:Y:S01]  /*6710*/  HMMA.16816.F32 R72, R8.reuse, R14, R72 ;  /* 0x0000000e0848723c */ /* 0x040fe20000001848 */
[----:B------:R-:W1:Y:S01]  /*6720*/  LDSM.16.MT88.4 R12, [R160+0x8000] ;  /* 0x00800000a00c783b */ /* 0x000e620000004200 */
[----:B------:R-:W-:Y:S06]  /*6730*/  MUFU.EX2 R191, R191 ;  /* 0x000000bf00bf7308 */ /* 0x000fec0000000800 */
[C---:B--2---:R-:W-:Y:S02]  /*6740*/  HMMA.16816.F32 R96, R8.reuse, R16, R96 ;  /* 0x000000100860723c */ /* 0x044fe40000001860 */
[----:B------:R-:W-:Y:S06]  /*6750*/  MUFU.EX2 R30, R30 ;  /* 0x0000001e001e7308 */ /* 0x000fec0000000800 */
[C---:B------:R-:W-:Y:S01]  /*6760*/  HMMA.16816.F32 R92, R8.reuse, R18, R92 ;  /* 0x00000012085c723c */ /* 0x040fe2000000185c */
[----:B------:R-:W2:Y:S01]  /*6770*/  LDSM.16.MT88.4 R16, [R161+0x8000] ;  /* 0x00800000a110783b */ /* 0x000ea20000004200 */
[----:B------:R-:W-:Y:S08]  /*6780*/  MUFU.EX2 R31, R31 ;  /* 0x0000001f001f7308 */ /* 0x000ff00000000800 */
[----:B------:R-:W-:Y:S01]  /*6790*/  MUFU.EX2 R26, R26 ;  /* 0x0000001a001a7308 */ /* 0x000fe20000000800 */
[C---:B-1----:R-:W-:Y:S08]  /*67a0*/  HMMA.16816.F32 R80, R8.reuse, R12, R80 ;  /* 0x0000000c0850723c */ /* 0x042ff00000001850 */
[C---:B------:R-:W-:Y:S01]  /*67b0*/  HMMA.16816.F32 R84, R8.reuse, R14, R84 ;  /* 0x0000000e0854723c */ /* 0x040fe20000001854 */
[----:B------:R-:W1:Y:S07]  /*67c0*/  LDSM.16.MT88.4 R12, [R164+0x8800] ;  /* 0x00880000a40c783b */ /* 0x000e6e0000004200 */
[C---:B--2---:R-:W-:Y:S08]  /*67d0*/  HMMA.16816.F32 R76, R8.reuse, R16, R76 ;  /* 0x00000010084c723c */ /* 0x044ff0000000184c */
[----:B------:R-:W-:Y:S01]  /*67e0*/  HMMA.16816.F32 R88, R8, R18, R88 ;  /* 0x000000120858723c */ /* 0x000fe20000001858 */
[----:B------:R-:W2:Y:S06]  /*67f0*/  LDSM.16.MT88.4 R16, [R161+0x8800] ;  /* 0x00880000a110783b */ /* 0x000eac0000004200 */
[----:B------:R-:W-:-:S02]  /*6800*/  F2FP.PACK_AB R8, R113, R112 ;  /* 0x000000707108723e */ /* 0x000fc400000000ff */
[----:B---3--:R-:W-:Y:S01]  /*6810*/  F2FP.PACK_AB R9, R58, R119 ;  /* 0x000000773a09723e */ /* 0x008fe200000000ff */
[----:B------:R-:W-:Y:S01]  /*6820*/  FADD.FTZ R119, R119, R106 ;  /* 0x0000006a77777221 */ /* 0x000fe20000010000 */
[----:B------:R-:W-:Y:S02]  /*6830*/  F2FP.PACK_AB R10, R110, R65 ;  /* 0x000000416e0a723e */ /* 0x000fe400000000ff */
[----:B------:R-:W-:Y:S01]  /*6840*/  F2FP.PACK_AB R11, R56, R59 ;  /* 0x0000003b380b723e */ /* 0x000fe200000000ff */
[----:B------:R-:W-:-:S04]  /*6850*/  FADD.FTZ R58, R58, R119 ;  /* 0x000000773a3a7221 */ /* 0x000fc80000010000 */
[----:B------:R-:W-:Y:S02]  /*6860*/  FADD.FTZ R59, R59, R58 ;  /* 0x0000003a3b3b7221 */ /* 0x000fe40000010000 */
[----:B------:R-:W-:Y:S02]  /*6870*/  HMMA.16816.F32 R68, R8, R20, R68 ;  /* 0x000000140844723c */ /* 0x000fe40000001844 */
[----:B------:R-:W-:-:S06]  /*6880*/  FADD.FTZ R59, R56, R59 ;  /* 0x0000003b383b7221 */ /* 0x000fcc0000010000 */
[C---:B-1----:R-:W-:Y:S08]  /*6890*/  HMMA.16816.F32 R96, R8.reuse, R12, R96 ;  /* 0x0000000c0860723c */ /* 0x042ff00000001860 */
[C---:B------:R-:W-:Y:S01]  /*68a0*/  HMMA.16816.F32 R92, R8.reuse, R14, R92 ;  /* 0x0000000e085c723c */ /* 0x040fe2000000185c */
[----:B------:R-:W1:Y:S07]  /*68b0*/  LDSM.16.MT88.4 R12, [R160+0x8800] ;  /* 0x00880000a00c783b */ /* 0x000e6e0000004200 */
[C---:B--2---:R-:W-:Y:S08]  /*68c0*/  HMMA.16816.F32 R76, R8.reuse, R16, R76 ;  /* 0x00000010084c723c */ /* 0x044ff0000000184c */
        /* <DEDUP_REMOVED lines=9> */
[----:B------:R-:W3:Y:S01]  /*6960*/  MUFU.EX2 R39, R42 ;  /* 0x0000002a00277308 */ /* 0x000ee20000000800 */
[----:B----4-:R-:W-:Y:S01]  /*6970*/  F2FP.PACK_AB R10, R62, R43 ;  /* 0x0000002b3e0a723e */ /* 0x010fe200000000ff */
[----:B------:R-:W-:-:S04]  /*6980*/  FADD.FTZ R40, R40, R9 ;  /* 0x0000000928287221 */ /* 0x000fc80000010000 */
[----:B------:R-:W-:Y:S02]  /*6990*/  FADD.FTZ R9, R37, R40 ;  /* 0x0000002825097221 */ /* 0x000fe40000010000 */
[--C-:B------:R-:W-:Y:S02]  /*69a0*/  FFMA.FTZ R37, R33, c[0x0][0x23c], -R34.reuse ;  /* 0x00008f0021257a23 */ /* 0x100fe40000010822 */
[----:B------:R-:W-:Y:S02]  /*69b0*/  FFMA.FTZ R33, R32, c[0x0][0x23c], -R34 ;  /* 0x00008f0020217a23 */ /* 0x000fe40000010822 */
[----:B------:R-:W-:Y:S01]  /*69c0*/  FADD.FTZ R34, R6, R9 ;  /* 0x0000000906227221 */ /* 0x000fe20000010000 */
[----:B------:R-:W-:Y:S01]  /*69d0*/  F2FP.PACK_AB R9, R47, R46 ;  /* 0x0000002e2f09723e */ /* 0x000fe200000000ff */
[----:B------:R-:W4:Y:S01]  /*69e0*/  MUFU.EX2 R32, R37 ;  /* 0x0000002500207308 */ /* 0x000f220000000800 */
[----:B------:R-:W-:Y:S01]  /*69f0*/  FADD.FTZ R46, R46, R59 ;  /* 0x0000003b2e2e7221 */ /* 0x000fe20000010000 */
[----:B---3--:R-:W-:Y:S01]  /*6a00*/  F2FP.PACK_AB R11, R36, R39 ;  /* 0x00000027240b723e */ /* 0x008fe200000000ff */
[----:B------:R-:W-:-:S02]  /*6a10*/  FADD.FTZ R34, R5, R34 ;  /* 0x0000002205227221 */ /* 0x000fc40000010000 */
[----:B------:R-:W-:Y:S02]  /*6a20*/  FFMA.FTZ R5, R24, c[0x0][0x23c], -R25 ;  /* 0x00008f0018057a23 */ /* 0x000fe40000010819 */
[----:B------:R-:W-:Y:S01]  /*6a30*/  FADD.FTZ R57, R57, R34 ;  /* 0x0000002239397221 */ /* 0x000fe20000010000 */
[----:B------:R-:W3:Y:S01]  /*6a40*/  MUFU.EX2 R6, R33 ;  /* 0x0000002100067308 */ /* 0x000ee20000000800 */
[C---:B--2---:R-:W-:Y:S01]  /*6a50*/  HMMA.16816.F32 R96, R8.reuse, R16, R96 ;  /* 0x000000100860723c */ /* 0x044fe20000001860 */
[----:B------:R-:W-:Y:S02]  /*6a60*/  FADD.FTZ R46, R47, R46 ;  /* 0x0000002e2f2e7221 */ /* 0x000fe40000010000 */
[----:B------:R-:W-:Y:S02]  /*6a70*/  FADD.FTZ R54, R54, R57 ;  /* 0x0000003936367221 */ /* 0x000fe40000010000 */
[----:B------:R-:W-:Y:S02]  /*6a80*/  FADD.FTZ R39, R39, R46 ;  /* 0x0000002e27277221 */ /* 0x000fe40000010000 */
[----:B------:R-:W2:Y:S01]  /*6a90*/  MUFU.EX2 R5, R5 ;  /* 0x0000000500057308 */ /* 0x000ea20000000800 */
[----:B------:R-:W-:Y:S01]  /*6aa0*/  HMMA.16816.F32 R92, R8, R18, R92 ;  /* 0x00000012085c723c */ /* 0x000fe2000000185c */
[----:B------:R-:W5:Y:S01]  /*6ab0*/  LDSM.16.MT88.4 R16, [R160+0x9000] ;  /* 0x00900000a010783b */ /* 0x000f620000004200 */
        /* <DEDUP_REMOVED lines=13> */
[C---:B------:R-:W-:Y:S01]  /*6b90*/  HMMA.16816.F32 R88, R8.reuse, R22, R88 ;  /* 0x000000160858723c */ /* 0x040fe20000001858 */
[----:B------:R-:W1:Y:S07]  /*6ba0*/  LDSM.16.MT88.4 R20, [R162+0x9800] ;  /* 0x00980000a214783b */ /* 0x000e6e0000004200 */
[C---:B-----5:R-:W-:Y:S08]  /*6bb0*/  HMMA.16816.F32 R80, R8.reuse, R16, R80 ;  /* 0x000000100850723c */ /* 0x060ff00000001850 */
[----:B------:R-:W-:Y:S01]  /*6bc0*/  HMMA.16816.F32 R84, R8, R18, R84 ;  /* 0x000000120854723c */ /* 0x000fe20000001854 */
[----:B------:R-:W5:Y:S06]  /*6bd0*/  LDSM.16.MT88.4 R16, [R161+0x9800] ;  /* 0x00980000a110783b */ /* 0x000f6c0000004200 */
[----:B----4-:R-:W-:-:S02]  /*6be0*/  F2FP.PACK_AB R8, R29, R32 ;  /* 0x000000201d08723e */ /* 0x010fc400000000ff */
[----:B------:R-:W-:Y:S01]  /*6bf0*/  F2FP.PACK_AB R9, R31, R30 ;  /* 0x0000001e1f09723e */ /* 0x000fe200000000ff */
[----:B------:R-:W-:Y:S01]  /*6c00*/  FADD.FTZ R30, R30, R39 ;  /* 0x000000271e1e7221 */ /* 0x000fe20000010000 */
[----:B---3--:R-:W-:Y:S02]  /*6c10*/  F2FP.PACK_AB R10, R191, R6 ;  /* 0x00000006bf0a723e */ /* 0x008fe400000000ff */
[----:B--2---:R-:W-:Y:S01]  /*6c20*/  F2FP.PACK_AB R11, R5, R26 ;  /* 0x0000001a050b723e */ /* 0x004fe200000000ff */
[----:B------:R-:W-:-:S04]  /*6c30*/  FADD.FTZ R31, R31, R30 ;  /* 0x0000001e1f1f7221 */ /* 0x000fc80000010000 */
[----:B------:R-:W-:Y:S02]  /*6c40*/  FADD.FTZ R26, R26, R31 ;  /* 0x0000001f1a1a7221 */ /* 0x000fe40000010000 */
[----:B-1----:R-:W-:Y:S02]  /*6c50*/  HMMA.16816.F32 R96, R8, R12, R96 ;  /* 0x0000000c0860723c */ /* 0x002fe40000001860 */
[----:B------:R-:W-:-:S06]  /*6c60*/  FADD.FTZ R192, R5, R26 ;  /* 0x0000001a05c07221 */ /* 0x000fcc0000010000 */
[C---:B------:R-:W-:Y:S01]  /*6c70*/  HMMA.16816.F32 R92, R8.reuse, R14, R92 ;  /* 0x0000000e085c723c */ /* 0x040fe2000000185c */
[----:B------:R-:W1:Y:S07]  /*6c80*/  LDSM.16.MT88.4 R12, [R160+0x9800] ;  /* 0x00980000a00c783b */ /* 0x000e6e0000004200 */
[C---:B------:R-:W-:Y:S07]  /*6c90*/  HMMA.16816.F32 R68, R8.reuse, R20, R68 ;  /* 0x000000140844723c */ /* 0x040fee0000001844 */
[----:B------:R-:W-:Y:S01]  /*6ca0*/  FADD.FTZ R21, R105, R128 ;  /* 0x0000008069157221 */ /* 0x000fe20000010000 */
[----:B------:R-:W-:Y:S03]  /*6cb0*/  HMMA.16816.F32 R72, R8, R22, R72 ;  /* 0x000000160848723c */ /* 0x000fe60000001848 */
        /* <DEDUP_REMOVED lines=80> */
.L_x_7090:
[----:B------:R-:W-:-:S04]  /*71c0*/  LEA R4, -R7, RZ, 0x7 ;  /* 0x000000ff07047211 */ /* 0x000fc800078e39ff */
[----:B------:R-:W-:Y:S02]  /*71d0*/  SHF.R.S32.HI R5, RZ, 0x1f, R4 ;  /* 0x0000001fff057819 */ /* 0x000fe40000011404 */
.L_x_7091:
[----:B------:R-:W-:Y:S01]  /*71e0*/  ISETP.GE.AND P1, PT, R180, c[0x0][0x220], PT ;  /* 0x00008800b4007a0c */ /* 0x000fe20003f26270 */
[----:B------:R-:W-:Y:S01]  /*71f0*/  IMAD.SHL.U32 R118, R178, 0x80, RZ ;  /* 0x00000080b2767824 */ /* 0x000fe200078e00ff */
[----:B------:R-:W-:-:S04]  /*7200*/  LEA R194, P6, R4, R194, 0x1 ;  /* 0x000000c204c27211 */ /* 0x000fc800078c08ff */
[----:B------:R-:W-:Y:S02]  /*7210*/  LEA.HI.X R193, R4, R193, R5, 0x1, P6 ;  /* 0x000000c104c17211 */ /* 0x000fe400030f0c05 */
[----:B------:R-:W-:-:S05]  /*7220*/  LOP3.LUT R141, R118, R177, RZ, 0xfc, !PT ;  /* 0x000000b1768d7212 */ /* 0x000fca00078efcff */
[--C-:B------:R-:W-:Y:S01]  /*7230*/  @!P1 IMAD.MOV.U32 R124, RZ, RZ, R126.reuse ;  /* 0x000000ffff7c9224 */ /* 0x100fe200078e007e */
[CC--:B------:R-:W-:Y:S01]  /*7240*/  @!P1 LEA R9, P3, R7.reuse, R126.reuse, 0x5 ;  /* 0x0000007e07099211 */ /* 0x0c0fe200078628ff */
[----:B------:R-:W-:Y:S01]  /*7250*/  @!P1 IMAD.MOV.U32 R8, RZ, RZ, c[0x0][0x1a4] ;  /* 0x00006900ff089624 */ /* 0x000fe200078e00ff */
[CC--:B------:R-:W-:Y:S01]  /*7260*/  @!P1 LEA R11, P2, R7.reuse, R126.reuse, 0x6 ;  /* 0x0000007e070b9211 */ /* 0x0c0fe200078430ff */
[----:B------:R-:W-:Y:S01]  /*7270*/  @!P1 IMAD.MOV.U32 R10, RZ, RZ, c[0x0][0x1a4] ;  /* 0x00006900ff0a9624 */ /* 0x000fe200078e00ff */
        /* <DEDUP_REMOVED lines=13> */
[----:B------:R-:W-:Y:S01]  /*7350*/  @!P1 IMAD.MOV.U32 R12, RZ, RZ, c[0x0][0x1a4] ;  /* 0x00006900ff0c9624 */ /* 0x000fe200078e00ff */
[----:B------:R-:W-:Y:S01]  /*7360*/  @!P1 IADD3 R13, P3, R4, R18, RZ ;  /* 0x00000012040d9210 */ /* 0x000fe20007f7e0ff */
[----:B------:R-:W-:Y:S01]  /*7370*/  @!P1 IMAD.WIDE.U32 R16, R7, 0x50, R16 ;  /* 0x0000005007109825 */ /* 0x000fe200078e0010 */
[----:B------:R-:W-:-:S03]  /*7380*/  @!P1 LEA.HI.X R23, R6, c[0x0][0x174], R125, 0x1, P2 ;  /* 0x00005d0006179a11 */ /* 0x000fc600010f0c7d */
[----:B------:R-:W-:Y:S01]  /*7390*/  @!P1 IMAD.WIDE.U32 R14, R7, 0x60, R14 ;  /* 0x00000060070e9825 */ /* 0x000fe200078e000e */
[----:B------:R-:W-:-:S03]  /*73a0*/  @!P1 IADD3 R6, P2, R4, R16, RZ ;  /* 0x0000001004069210 */ /* 0x000fc60007f5e0ff */
[----:B------:R-:W-:-:S04]  /*73b0*/  @!P1 IMAD.WIDE.U32 R20, R7, 0x70, R20 ;  /* 0x0000007007149825 */ /* 0x000fc800078e0014 */
[----:B------:R-:W-:Y:S02]  /*73c0*/  @!P1 IMAD.MOV.U32 R7, RZ, RZ, c[0x0][0x1a4] ;  /* 0x00006900ff079624 */ /* 0x000fe400078e00ff */
[----:B------:R-:W-:Y:S02]  /*73d0*/  @!P1 IMAD R12, R12, 0x30, RZ ;  /* 0x000000300c0c9824 */ /* 0x000fe400078e02ff */
[----:B------:R-:W-:Y:S02]  /*73e0*/  @!P1 IMAD R7, R7, 0x50, RZ ;  /* 0x0000005007079824 */ /* 0x000fe400078e02ff */
[----:B------:R-:W-:Y:S01]  /*73f0*/  @!P1 IMAD.MOV.U32 R16, RZ, RZ, c[0x0][0x1a4] ;  /* 0x00006900ff109624 */ /* 0x000fe200078e00ff */
[C---:B------:R-:W-:Y:S01]  /*7400*/  @!P1 IADD3.X R18, R5.reuse, R19, R12, P3, !PT ;  /* 0x0000001305129210 */ /* 0x040fe20001ffe40c */
[----:B------:R-:W-:Y:S01]  /*7410*/  @!P1 IMAD.MOV.U32 R12, RZ, RZ, c[0x0][0x1a4] ;  /* 0x00006900ff0c9624 */ /* 0x000fe200078e00ff */
[----:B------:R-:W-:Y:S01]  /*7420*/  @!P1 IADD3 R9, P3, R4, R9, RZ ;  /* 0x0000000904099210 */ /* 0x000fe20007f7e0ff */
[----:B------:R-:W-:Y:S01]  /*7430*/  @!P1 IMAD R16, R16, 0x60, RZ ;  /* 0x0000006010109824 */ /* 0x000fe200078e02ff */
[C---:B------:R-:W-:Y:S01]  /*7440*/  @!P1 IADD3.X R7, R5.reuse, R17, R7, P2, !PT ;  /* 0x0000001105079210 */ /* 0x040fe200017fe407 */
[----:B------:R-:W-:Y:S01]  /*7450*/  @!P1 IMAD R12, R12, 0x70, RZ ;  /* 0x000000700c0c9824 */ /* 0x000fe200078e02ff */
[C---:B------:R-:W-:Y:S01]  /*7460*/  @!P1 IADD3 R11, P2, R4.reuse, R11, RZ ;  /* 0x0000000b040b9210 */ /* 0x040fe20007f5e0ff */
[----:B------:R-:W-:Y:S01]  /*7470*/  @!P1 IMAD.X R8, R5, 0x1, R8, P3 ;  /* 0x0000000105089824 */ /* 0x000fe200018e0608 */
[C---:B------:R-:W-:Y:S01]  /*7480*/  @!P1 IADD3 R14, P3, R4.reuse, R14, RZ ;  /* 0x0000000e040e9210 */ /* 0x040fe20007f7e0ff */
[----:B------:R-:W-:Y:S01]  /*7490*/  @!P1 IMAD.MOV.U32 R195, RZ, RZ, R193 ;  /* 0x000000ffffc39224 */ /* 0x000fe200078e00c1 */
[----:B------:R-:W-:Y:S01]  /*74a0*/  @!P1 LEA R24, P5, R9, c[0x0][0x170], 0x1 ;  /* 0x00005c0009189a11 */ /* 0x000fe200078a08ff */
[----:B------:R-:W-:Y:S01]  /*74b0*/  @!P1 IMAD.X R10, R5, 0x1, R10, P2 ;  /* 0x00000001050a9824 */ /* 0x000fe200010e060a */
[----:B------:R-:W-:-:S02]  /*74c0*/  @!P1 IADD3 R4, P2, R4, R20, RZ ;  /* 0x0000001404049210 */ /* 0x000fc40007f5e0ff */
[----:B------:R-:W-:Y:S01]  /*74d0*/  @!P1 LEA R20, P4, R11, c[0x0][0x170], 0x1 ;  /* 0x00005c000b149a11 */ /* 0x000fe200078808ff */
[----:B------:R-:W-:Y:S01]  /*74e0*/  @!PT LDS RZ, [RZ] ;  /* 0x00000000fffff984 */ /* 0x000fe20000000800 */
[----:B------:R-:W-:Y:S01]  /*74f0*/  @!PT LDS RZ, [RZ] ;  /* 0x00000000fffff984 */ /* 0x000fe20000000800 */
[----:B------:R-:W-:Y:S01]  /*7500*/  @!PT LDS RZ, [RZ] ;  /* 0x00000000fffff984 */ /* 0x000fe20000000800 */
[----:B------:R1:W-:Y:S01]  /*7510*/  @!P1 LDGSTS.E.BYPASS.LTC128B.128 [R179+0x6000], [R194.64] ;  /* 0x06000000c2b39fae */ /* 0x0003e2000b901d46 */
[----:B------:R-:W-:Y:S02]  /*7520*/  @!P1 IADD3.X R15, R5, R16, R15, P3, !PT ;  /* 0x00000010050f9210 */ /* 0x000fe40001ffe40f */
        /* <DEDUP_REMOVED lines=48> */
[----:B------:R-:W1:Y:S04]  /*7830*/  LDSM.16.M88.4 R32, [R169+0x2800] ;  /* 0x00280000a920783b */ /* 0x000e680000000200 */
[----:B---3--:R-:W3:Y:S04]  /*7840*/  LDSM.16.M88.4 R24, [R169+0x3000] ;  /* 0x00300000a918783b */ /* 0x008ee80000000200 */
[----:B------:R-:W-:Y:S04]  /*7850*/  LDSM.16.M88.4 R100, [R168] ;  /* 0x00000000a864783b */ /* 0x000fe80000000200 */
[----:B--2---:R-:W2:Y:S04]  /*7860*/  LDSM.16.M88.4 R20, [R163+0x2000] ;  /* 0x00200000a314783b */ /* 0x004ea80000000200 */
[----:B----4-:R-:W4:Y:S04]  /*7870*/  LDSM.16.M88.4 R16, [R169+0x3800] ;  /* 0x00380000a910783b */ /* 0x010f280000000200 */
[----:B-----5:R-:W5:Y:S04]  /*7880*/  LDSM.16.M88.4 R12, [R163+0x2800] ;  /* 0x00280000a30c783b */ /* 0x020f680000000200 */
[----:B-1----:R-:W1:Y:S04]  /*7890*/  LDSM.16.M88.4 R8, [R169+0x4000] ;  /* 0x00400000a908783b */ /* 0x002e680000000200 */
[----:B------:R-:W1:Y:S04]  /*78a0*/  LDSM.16.M88.4 R4, [R163+0x3000] ;  /* 0x00300000a304783b */ /* 0x000e680000000200 */
        /* <DEDUP_REMOVED lines=16> */
[C---:B-----5:R-:W-:Y:S08]  /*79b0*/  HMMA.16816.F32 R36, R100.reuse, R12, R36 ;  /* 0x0000000c6424723c */ /* 0x060ff00000001824 */
[----:B------:R-:W-:Y:S08]  /*79c0*/  HMMA.16816.F32 R32, R100, R14, R32 ;  /* 0x0000000e6420723c */ /* 0x000ff00000001820 */
[C---:B------:R-:W-:Y:S08]  /*79d0*/  HMMA.16816.F32 R16, R48.reuse, R18, RZ ;  /* 0x000000123010723c */ /* 0x040ff000000018ff */
[C---:B-1----:R-:W-:Y:S08]  /*79e0*/  HMMA.16816.F32 R12, R48.reuse, R8, RZ ;  /* 0x00000008300c723c */ /* 0x042ff000000018ff */
        /* <DEDUP_REMOVED lines=53> */
[C---:B--2---:R-:W-:Y:S08]  /*7d40*/  HMMA.16816.F32 R4, R108.reuse, R112, R4 ;  /* 0x000000706c04723c */ /* 0x044ff00000001804 */
[C---:B------:R-:W-:Y:S08]  /*7d50*/  HMMA.16816.F32 R64, R108.reuse, R114, R64 ;  /* 0x000000726c40723c */ /* 0x040ff00000001840 */
[C---:B-1----:R-:W-:Y:S08]  /*7d60*/  HMMA.16816.F32 R44, R108.reuse, R100, R44 ;  /* 0x000000646c2c723c */ /* 0x042ff0000000182c */
        /* <DEDUP_REMOVED lines=8> */
[C---:B--2---:R-:W-:Y:S08]  /*7df0*/  HMMA.16816.F32 R60, R108.reuse, R104, R60 ;  /* 0x000000686c3c723c */ /* 0x044ff0000000183c */
[C---:B------:R-:W-:Y:S08]  /*7e00*/  HMMA.16816.F32 R56, R108.reuse, R106, R56 ;  /* 0x0000006a6c38723c */ /* 0x040ff00000001838 */
[C---:B-1----:R-:W-:Y:S08]  /*7e10*/  HMMA.16816.F32 R12, R108.reuse, R100, R12 ;  /* 0x000000646c0c723c */ /* 0x042ff0000000180c */
[----:B------:R-:W-:Y:S01]  /*7e20*/  HMMA.16816.F32 R8, R108, R102, R8 ;  /* 0x000000666c08723c */ /* 0x000fe20000001808 */
[----:B------:R-:W1:Y:S01]  /*7e30*/  LDSM.16.M88.4 R100, [R152+0x3800] ;  /* 0x003800009864783b */ /* 0x000e620000000200 */
[----:B------:R-:W-:-:S06]  /*7e40*/  DEPBAR.LE SB0, 0x0 ;  /* 0x000080000000791a */ /* 0x000fcc0000000000 */
[C---:B-1----:R-:W-:Y:S07]  /*7e50*/  HMMA.16816.F32 R48, R108.reuse, R102, R48 ;  /* 0x000000666c30723c */ /* 0x042fee0000001830 */
[----:B------:R-:W-:Y:S01]  /*7e60*/  IADD3 R102, R141, 0x1, RZ ;  /* 0x000000018d667810 */ /* 0x000fe20007ffe0ff */
[----:B------:R-:W-:Y:S03]  /*7e70*/  HMMA.16816.F32 R52, R108, R100, R52 ;  /* 0x000000646c34723c */ /* 0x000fe60000001834 */
[----:B------:R-:W1:Y:S01]  /*7e80*/  I2F R104, R102 ;  /* 0x0000006600687306 */ /* 0x000e620000201400 */
[----:B------:R-:W-:Y:S01]  /*7e90*/  BAR.SYNC.DEFER_BLOCKING 0x0 ;  /* 0x0000000000007b1d */ /* 0x000fe20000010000 */
[----:B------:R-:W-:-:S02]  /*7ea0*/  ISETP.GE.AND P4, PT, R102, R117, PT ;  /* 0x000000756600720c */ /* 0x000fc40003f86270 */
[----:B------:R-:W-:Y:S02]  /*7eb0*/  LOP3.LUT R101, R118, 0x8, R177, 0xfe, !PT ;  /* 0x0000000876657812 */ /* 0x000fe400078efeb1 */
[----:B------:R-:W-:Y:S02]  /*7ec0*/  IADD3 R100, R141, 0x9, RZ ;  /* 0x000000098d647810 */ /* 0x000fe40007ffe0ff */
[C---:B------:R-:W-:Y:S02]  /*7ed0*/  ISETP.GE.AND P6, PT, R101.reuse, R117, PT ;  /* 0x000000756500720c */ /* 0x040fe40003fc6270 */
[-C--:B------:R-:W-:Y:S02]  /*7ee0*/  ISETP.GE.AND P5, PT, R101, R116.reuse, PT ;  /* 0x000000746500720c */ /* 0x080fe40003fa6270 */
[----:B------:R-:W2:Y:S01]  /*7ef0*/  I2F R101, R101 ;  /* 0x0000006500657306 */ /* 0x000ea20000201400 */
[----:B------:R-:W-:Y:S01]  /*7f00*/  ISETP.GE.AND P2, PT, R102, R116, PT ;  /* 0x000000746600720c */ /* 0x000fe20003f46270 */
[-C--:B-1----:R-:W-:Y:S01]  /*7f10*/  FFMA.FTZ R109, R0, R104.reuse, R45 ;  /* 0x00000068006d7223 */ /* 0x082fe2000001002d */
[----:B------:R-:W-:Y:S01]  /*7f20*/  LOP3.LUT R45, R118, 0x10, R177, 0xfe, !PT ;  /* 0x00000010762d7812 */ /* 0x000fe200078efeb1 */
[----:B------:R-:W-:-:S04]  /*7f30*/  FFMA.FTZ R104, R0, R104, R47 ;  /* 0x0000006800687223 */ /* 0x000fc8000001002f */
[----:B------:R-:W1:Y:S01]  /*7f40*/  I2F R47, R100 ;  /* 0x00000064002f7306 */ /* 0x000e620000201400 */
[----:B------:R-:W-:Y:S02]  /*7f50*/  FSEL R109, R109, -INF , !P4 ;  /* 0xff8000006d6d7808 */ /* 0x000fe40006000000 */
[C---:B------:R-:W-:Y:S02]  /*7f60*/  ISETP.GE.AND P3, PT, R45.reuse, R117, PT ;  /* 0x000000752d00720c */ /* 0x040fe40003f66270 */
[----:B------:R-:W-:Y:S02]  /*7f70*/  ISETP.GE.AND P4, PT, R45, R116, PT ;  /* 0x000000742d00720c */ /* 0x000fe40003f86270 */
[----:B------:R-:W-:Y:S01]  /*7f80*/  FSEL R104, R104, -INF , !P2 ;  /* 0xff80000068687808 */ /* 0x000fe20005000000 */
[CC--:B--2---:R-:W-:Y:S01]  /*7f90*/  FFMA.FTZ R40, R0.reuse, R101.reuse, R40 ;  /* 0x0000006500287223 */ /* 0x0c4fe20000010028 */
[----:B------:R-:W2:Y:S01]  /*7fa0*/  I2F R45, R45 ;  /* 0x0000002d002d7306 */ /* 0x000ea20000201400 */
[----:B------:R-:W-:Y:S01]  /*7fb0*/  FFMA.FTZ R110, R0, R101, R42 ;  /* 0x00000065006e7223 */ /* 0x000fe2000001002a */
[----:B------:R-:W-:-:S02]  /*7fc0*/  IADD3 R42, R141, 0x11, RZ ;  /* 0x000000118d2a7810 */ /* 0x000fc40007ffe0ff */
[----:B------:R-:W-:Y:S02]  /*7fd0*/  FSEL R107, R40, -INF , !P6 ;  /* 0xff800000286b7808 */ /* 0x000fe40007000000 */
[----:B------:R-:W-:Y:S01]  /*7fe0*/  ISETP.GE.AND P2, PT, R100, R117, PT ;  /* 0x000000756400720c */ /* 0x000fe20003f46270 */
[-C--:B-1----:R-:W-:Y:S01]  /*7ff0*/  FFMA.FTZ R113, R0, R47.reuse, R41 ;  /* 0x0000002f00717223 */ /* 0x082fe20000010029 */
[----:B------:R-:W1:Y:S01]  /*8000*/  I2F R40, R42 ;  /* 0x0000002a00287306 */ /* 0x000e620000201400 */
[----:B------:R-:W-:Y:S01]  /*8010*/  LOP3.LUT R41, R118, 0x18, R177, 0xfe, !PT ;  /* 0x0000001876297812 */ /* 0x000fe200078efeb1 */
[----:B------:R-:W-:Y:S01]  /*8020*/  FFMA.FTZ R43, R0, R47, R43 ;  /* 0x0000002f002b7223 */ /* 0x000fe2000001002b */
[-C--:B------:R-:W-:Y:S02]  /*8030*/  ISETP.GE.AND P6, PT, R100, R116.reuse, PT ;  /* 0x000000746400720c */ /* 0x080fe40003fc6270 */
[----:B------:R-:W-:Y:S02]  /*8040*/  FSEL R110, R110, -INF , !P5 ;  /* 0xff8000006e6e7808 */ /* 0x000fe40006800000 */
[----:B------:R-:W-:Y:S01]  /*8050*/  FSEL R113, R113, -INF , !P2 ;  /* 0xff80000071717808 */ /* 0x000fe20005000000 */
[C---:B--2---:R-:W-:Y:S01]  /*8060*/  FFMA.FTZ R47, R0.reuse, R45, R36 ;  /* 0x0000002d002f7223 */ /* 0x044fe20000010024 */
[C---:B------:R-:W-:Y:S01]  /*8070*/  ISETP.GE.AND P5, PT, R41.reuse, R117, PT ;  /* 0x000000752900720c */ /* 0x040fe20003fa6270 */
[----:B------:R-:W-:Y:S01]  /*8080*/  FFMA.FTZ R134, R0, R45, R38 ;  /* 0x0000002d00867223 */ /* 0x000fe20000010026 */
[----:B------:R-:W-:-:S02]  /*8090*/  ISETP.GE.AND P2, PT, R41, R116, PT ;  /* 0x000000742900720c */ /* 0x000fc40003f46270 */
[----:B------:R-:W2:Y:S01]  /*80a0*/  I2F R41, R41 ;  /* 0x0000002900297306 */ /* 0x000ea20000201400 */
[----:B------:R-:W-:Y:S02]  /*80b0*/  FSEL R36, R43, -INF , !P6 ;  /* 0xff8000002b247808 */ /* 0x000fe40007000000 */
[----:B------:R-:W-:Y:S02]  /*80c0*/  IADD3 R38, R141, 0x19, RZ ;  /* 0x000000198d267810 */ /* 0x000fe40007ffe0ff */
[----:B------:R-:W-:Y:S01]  /*80d0*/  FSEL R43, R47, -INF , !P3 ;  /* 0xff8000002f2b7808 */ /* 0x000fe20005800000 */
[----:B-1----:R-:W-:Y:S01]  /*80e0*/  FFMA.FTZ R47, R0, R40, R37 ;  /* 0x00000028002f7223 */ /* 0x002fe20000010025 */
[----:B------:R-:W-:Y:S01]  /*80f0*/  ISETP.GE.AND P3, PT, R42, R116, PT ;  /* 0x000000742a00720c */ /* 0x000fe20003f66270 */
[----:B------:R-:W-:Y:S01]  /*8100*/  FFMA.FTZ R40, R0, R40, R39 ;  /* 0x0000002800287223 */ /* 0x000fe20000010027 */
[----:B------:R-:W-:Y:S01]  /*8110*/  ISETP.GE.AND P6, PT, R42, R117, PT ;  /* 0x000000752a00720c */ /* 0x000fe20003fc6270 */
[----:B------:R-:W1:Y:S01]  /*8120*/  I2F R39, R38 ;  /* 0x0000002600277306 */ /* 0x000e620000201400 */
[----:B------:R-:W-:-:S02]  /*8130*/  LOP3.LUT R37, R118, 0x20, R177, 0xfe, !PT ;  /* 0x0000002076257812 */ /* 0x000fc400078efeb1 */
[----:B------:R-:W-:Y:S02]  /*8140*/  FSEL R40, R40, -INF , !P3 ;  /* 0xff80000028287808 */ /* 0x000fe40005800000 */
[----:B------:R-:W-:Y:S01]  /*8150*/  ISETP.GE.AND P3, PT, R38, R117, PT ;  /* 0x000000752600720c */ /* 0x000fe20003f66270 */
[-C--:B--2---:R-:W-:Y:S01]  /*8160*/  FFMA.FTZ R32, R0, R41.reuse, R32 ;  /* 0x0000002900207223 */ /* 0x084fe20000010020 */
[----:B------:R-:W-:Y:S01]  /*8170*/  FSEL R134, R134, -INF , !P4 ;  /* 0xff80000086867808 */ /* 0x000fe20006000000 */
[----:B------:R-:W-:Y:S01]  /*8180*/  FFMA.FTZ R126, R0, R41, R34 ;  /* 0x00000029007e7223 */ /* 0x000fe20000010022 */
[----:B------:R-:W-:Y:S02]  /*8190*/  IADD3 R34, R141, 0x21, RZ ;  /* 0x000000218d227810 */ /* 0x000fe40007ffe0ff */
[----:B------:R-:W-:Y:S02]  /*81a0*/  FSEL R45, R32, -INF , !P5 ;  /* 0xff800000202d7808 */ /* 0x000fe40006800000 */
[----:B------:R-:W-:Y:S01]  /*81b0*/  ISETP.GE.AND P5, PT, R38, R116, PT ;  /* 0x000000742600720c */ /* 0x000fe20003fa6270 */
[----:B------:R-:W2:Y:S01]  /*81c0*/  I2F R32, R34 ;  /* 0x0000002200207306 */ /* 0x000ea20000201400 */
[----:B------:R-:W-:Y:S01]  /*81d0*/  FSEL R47, R47, -INF , !P6 ;  /* 0xff8000002f2f7808 */ /* 0x000fe20007000000 */
[-C--:B-1----:R-:W-:Y:S01]  /*81e0*/  FFMA.FTZ R33, R0, R39.reuse, R33 ;  /* 0x0000002700217223 */ /* 0x082fe20000010021 */
[----:B------:R-:W-:Y:S01]  /*81f0*/  LOP3.LUT R38, R118, 0x28, R177, 0xfe, !PT ;  /* 0x0000002876267812 */ /* 0x000fe200078efeb1 */
[----:B------:R-:W-:Y:S01]  /*8200*/  FFMA.FTZ R35, R0, R39, R35 ;  /* 0x0000002700237223 */ /* 0x000fe20000010023 */
[----:B------:R-:W-:-:S02]  /*8210*/  ISETP.GE.AND P4, PT, R37, R117, PT ;  /* 0x000000752500720c */ /* 0x000fc40003f86270 */
[----:B------:R-:W-:Y:S02]  /*8220*/  ISETP.GE.AND P6, PT, R37, R116, PT ;  /* 0x000000742500720c */ /* 0x000fe40003fc6270 */
[----:B------:R-:W1:Y:S01]  /*8230*/  I2F R37, R37 ;  /* 0x0000002500257306 */ /* 0x000e620000201400 */
[----:B------:R-:W-:Y:S02]  /*8240*/  FSEL R41, R33, -INF , !P3 ;  /* 0xff80000021297808 */ /* 0x000fe40005800000 */
[----:B------:R-:W-:Y:S02]  /*8250*/  FSEL R42, R35, -INF , !P5 ;  /* 0xff800000232a7808 */ /* 0x000fe40006800000 */
[----:B------:R-:W-:Y:S01]  /*8260*/  ISETP.GE.AND P5, PT, R34, R117, PT ;  /* 0x000000752200720c */ /* 0x000fe20003fa6270 */
[-C--:B--2---:R-:W-:Y:S02]  /*8270*/  FFMA.FTZ R139, R0, R32.reuse, R29 ;  /* 0x00000020008b7223 */ /* 0x084fe4000001001d */
[----:B------:R-:W2:Y:S01]  /*8280*/  I2F R33, R38 ;  /* 0x0000002600217306 */ /* 0x000ea20000201400 */
[----:B------:R-:W-:Y:S01]  /*8290*/  LOP3.LUT R29, R118, 0x30, R177, 0xfe, !PT ;  /* 0x00000030761d7812 */ /* 0x000fe200078efeb1 */
[----:B------:R-:W-:Y:S01]  /*82a0*/  FFMA.FTZ R31, R0, R32, R31 ;  /* 0x00000020001f7223 */ /* 0x000fe2000001001f */
[----:B------:R-:W-:-:S02]  /*82b0*/  FSEL R126, R126, -INF , !P2 ;  /* 0xff8000007e7e7808 */ /* 0x000fc40005000000 */
[----:B------:R-:W-:Y:S02]  /*82c0*/  ISETP.GE.AND P2, PT, R38, R117, PT ;  /* 0x000000752600720c */ /* 0x000fe40003f46270 */
[----:B------:R-:W-:Y:S01]  /*82d0*/  FSEL R139, R139, -INF , !P5 ;  /* 0xff8000008b8b7808 */ /* 0x000fe20006800000 */
[CC--:B-1----:R-:W-:Y:S01]  /*82e0*/  FFMA.FTZ R142, R0.reuse, R37.reuse, R30 ;  /* 0x00000025008e7223 */ /* 0x0c2fe2000001001e */
[----:B------:R-:W-:Y:S01]  /*82f0*/  IADD3 R30, R141, 0x29, RZ ;  /* 0x000000298d1e7810 */ /* 0x000fe20007ffe0ff */
[----:B------:R-:W-:Y:S01]  /*8300*/  FFMA.FTZ R28, R0, R37, R28 ;  /* 0x00000025001c7223 */ /* 0x000fe2000001001c */
[CC--:B------:R-:W-:Y:S02]  /*8310*/  ISETP.GE.AND P5, PT, R29.reuse, R116.reuse, PT ;  /* 0x000000741d00720c */ /* 0x0c0fe40003fa6270 */
[----:B------:R-:W-:Y:S02]  /*8320*/  FSEL R142, R142, -INF , !P6 ;  /* 0xff8000008e8e7808 */ /* 0x000fe40007000000 */
[----:B------:R-:W-:Y:S01]  /*8330*/  FSEL R129, R28, -INF , !P4 ;  /* 0xff8000001c817808 */ /* 0x000fe20006000000 */
[C---:B--2---:R-:W-:Y:S01]  /*8340*/  FFMA.FTZ R24, R0.reuse, R33, R24 ;  /* 0x0000002100187223 */ /* 0x044fe20000010018 */
[----:B------:R-:W-:Y:S01]  /*8350*/  ISETP.GE.AND P6, PT, R29, R117, PT ;  /* 0x000000751d00720c */ /* 0x000fe20003fc6270 */
[----:B------:R-:W1:Y:S01]  /*8360*/  I2F R28, R30 ;  /* 0x0000001e001c7306 */ /* 0x000e620000201400 */
[----:B------:R-:W-:Y:S01]  /*8370*/  FFMA.FTZ R140, R0, R33, R26 ;  /* 0x00000021008c7223 */ /* 0x000fe2000001001a */
[----:B------:R-:W-:-:S02]  /*8380*/  ISETP.GE.AND P4, PT, R34, R116, PT ;  /* 0x000000742200720c */ /* 0x000fc40003f86270 */
[----:B------:R-:W-:Y:S02]  /*8390*/  FSEL R137, R24, -INF , !P2 ;  /* 0xff80000018897808 */ /* 0x000fe40005000000 */
[----:B------:R-:W-:Y:S02]  /*83a0*/  IADD3 R24, R141, 0x31, RZ ;  /* 0x000000318d187810 */ /* 0x000fe40007ffe0ff */
[----:B------:R-:W2:Y:S01]  /*83b0*/  I2F R29, R29 ;  /* 0x0000001d001d7306 */ /* 0x000ea20000201400 */
[-C--:B------:R-:W-:Y:S02]  /*83c0*/  ISETP.GE.AND P2, PT, R30, R116.reuse, PT ;  /* 0x000000741e00720c */ /* 0x080fe40003f46270 */
[----:B------:R-:W-:Y:S02]  /*83d0*/  FSEL R138, R31, -INF , !P4 ;  /* 0xff8000001f8a7808 */ /* 0x000fe40006000000 */
[----:B------:R-:W-:Y:S02]  /*83e0*/  ISETP.GE.AND P3, PT, R38, R116, PT ;  /* 0x000000742600720c */ /* 0x000fe40003f66270 */
[----:B------:R-:W-:Y:S01]  /*83f0*/  ISETP.GE.AND P4, PT, R30, R117, PT ;  /* 0x000000751e00720c */ /* 0x000fe20003f86270 */
[----:B------:R-:W3:Y:S01]  /*8400*/  I2F R26, R24 ;  /* 0x00000018001a7306 */ /* 0x000ee20000201400 */
[-C--:B-1----:R-:W-:Y:S01]  /*8410*/  FFMA.FTZ R27, R0, R28.reuse, R27 ;  /* 0x0000001c001b7223 */ /* 0x082fe2000001001b */
[----:B------:R-:W-:Y:S01]  /*8420*/  FSEL R140, R140, -INF , !P3 ;  /* 0xff8000008c8c7808 */ /* 0x000fe20005800000 */
[----:B------:R-:W-:Y:S01]  /*8430*/  FFMA.FTZ R195, R0, R28, R25 ;  /* 0x0000001c00c37223 */ /* 0x000fe20000010019 */
[----:B------:R-:W-:-:S02]  /*8440*/  LOP3.LUT R25, R118, 0x38, R177, 0xfe, !PT ;  /* 0x0000003876197812 */ /* 0x000fc400078efeb1 */
[----:B------:R-:W-:Y:S01]  /*8450*/  FSEL R136, R27, -INF , !P2 ;  /* 0xff8000001b887808 */ /* 0x000fe20005000000 */
[----:B--2---:R-:W-:Y:S01]  /*8460*/  FFMA.FTZ R20, R0, R29, R20 ;  /* 0x0000001d00147223 */ /* 0x004fe20000010014 */
[----:B------:R-:W-:Y:S01]  /*8470*/  ISETP.GE.AND P2, PT, R24, R117, PT ;  /* 0x000000751800720c */ /* 0x000fe20003f46270 */
[----:B------:R-:W-:Y:S01]  /*8480*/  FFMA.FTZ R22, R0, R29, R22 ;  /* 0x0000001d00167223 */ /* 0x000fe20000010016 */
[----:B------:R-:W-:Y:S02]  /*8490*/  FSEL R195, R195, -INF , !P4 ;  /* 0xff800000c3c37808 */ /* 0x000fe40006000000 */
[----:B------:R-:W-:Y:S02]  /*84a0*/  FSEL R151, R20, -INF , !P6 ;  /* 0xff80000014977808 */ /* 0x000fe40007000000 */
[----:B------:R-:W-:Y:S01]  /*84b0*/  IADD3 R20, R141, 0x39, RZ ;  /* 0x000000398d147810 */ /* 0x000fe20007ffe0ff */
[-C--:B---3--:R-:W-:Y:S01]  /*84c0*/  FFMA.FTZ R21, R0, R26.reuse, R21 ;  /* 0x0000001a00157223 */ /* 0x088fe20000010015 */
[----:B------:R-:W-:Y:S01]  /*84d0*/  FSEL R186, R22, -INF , !P5 ;  /* 0xff80000016ba7808 */ /* 0x000fe20006800000 */
[----:B------:R-:W-:Y:S01]  /*84e0*/  FFMA.FTZ R23, R0, R26, R23 ;  /* 0x0000001a00177223 */ /* 0x000fe20000010017 */
[----:B------:R-:W-:-:S02]  /*84f0*/  ISETP.GE.AND P5, PT, R20, R117, PT ;  /* 0x000000751400720c */ /* 0x000fc40003fa6270 */
[----:B------:R-:W-:Y:S02]  /*8500*/  FSEL R187, R21, -INF , !P2 ;  /* 0xff80000015bb7808 */ /* 0x000fe40005000000 */
[-C--:B------:R-:W-:Y:S02]  /*8510*/  ISETP.GE.AND P2, PT, R20, R116.reuse, PT ;  /* 0x000000741400720c */ /* 0x080fe40003f46270 */
[----:B------:R-:W1:Y:S01]  /*8520*/  I2F R20, R20 ;  /* 0x0000001400147306 */ /* 0x000e620000201400 */
[C---:B------:R-:W-:Y:S02]  /*8530*/  ISETP.GE.AND P3, PT, R25.reuse, R117, PT ;  /* 0x000000751900720c */ /* 0x040fe40003f66270 */
[-C--:B------:R-:W-:Y:S02]  /*8540*/  ISETP.GE.AND P4, PT, R25, R116.reuse, PT ;  /* 0x000000741900720c */ /* 0x080fe40003f86270 */
[----:B------:R-:W-:Y:S02]  /*8550*/  ISETP.GE.AND P6, PT, R24, R116, PT ;  /* 0x000000741800720c */ /* 0x000fe40003fc6270 */
[----:B------:R-:W-:Y:S01]  /*8560*/  LOP3.LUT R21, R118, 0x40, R177, 0xfe, !PT ;  /* 0x0000004076157812 */ /* 0x000fe200078efeb1 */
[----:B------:R-:W2:Y:S01]  /*8570*/  I2F R25, R25 ;  /* 0x0000001900197306 */ /* 0x000ea20000201400 */
[----:B------:R-:W-:-:S02]  /*8580*/  FSEL R148, R23, -INF , !P6 ;  /* 0xff80000017947808 */ /* 0x000fc40007000000 */
[----:B------:R-:W-:Y:S01]  /*8590*/  ISETP.GE.AND P6, PT, R21, R117, PT ;  /* 0x000000751500720c */ /* 0x000fe20003fc6270 */
[CC--:B-1----:R-:W-:Y:S02]  /*85a0*/  FFMA.FTZ R17, R0.reuse, R20.reuse, R17 ;  /* 0x0000001400117223 */ /* 0x0c2fe40000010011 */
[----:B------:R-:W-:Y:S01]  /*85b0*/  FFMA.FTZ R19, R0, R20, R19 ;  /* 0x0000001400137223 */ /* 0x000fe20000010013 */
[----:B------:R-:W-:Y:S02]  /*85c0*/  LOP3.LUT R20, R118, 0x48, R177, 0xfe, !PT ;  /* 0x0000004876147812 */ /* 0x000fe400078efeb1 */
[----:B------:R-:W-:Y:S02]  /*85d0*/  FSEL R149, R17, -INF , !P5 ;  /* 0xff80000011957808 */ /* 0x000fe40006800000 */
[----:B------:R-:W1:Y:S01]  /*85e0*/  I2F R17, R20 ;  /* 0x0000001400117306 */ /* 0x000e620000201400 */
[CC--:B--2---:R-:W-:Y:S01]  /*85f0*/  FFMA.FTZ R16, R0.reuse, R25.reuse, R16 ;  /* 0x0000001900107223 */ /* 0x0c4fe20000010010 */
[----:B------:R-:W-:Y:S01]  /*8600*/  FSEL R146, R19, -INF , !P2 ;  /* 0xff80000013927808 */ /* 0x000fe20005000000 */
[----:B------:R-:W-:Y:S01]  /*8610*/  FFMA.FTZ R150, R0, R25, R18 ;  /* 0x0000001900967223 */ /* 0x000fe20000010012 */
[----:B------:R-:W-:-:S02]  /*8620*/  IADD3 R18, R141, 0x41, RZ ;  /* 0x000000418d127810 */ /* 0x000fc40007ffe0ff */
[----:B------:R-:W-:Y:S02]  /*8630*/  FSEL R147, R16, -INF , !P3 ;  /* 0xff80000010937808 */ /* 0x000fe40005800000 */
[-C--:B------:R-:W-:Y:S01]  /*8640*/  ISETP.GE.AND P3, PT, R21, R116.reuse, PT ;  /* 0x000000741500720c */ /* 0x080fe20003f66270 */
[----:B------:R-:W2:Y:S01]  /*8650*/  I2F R16, R18 ;  /* 0x0000001200107306 */ /* 0x000ea20000201400 */
[----:B------:R-:W-:Y:S02]  /*8660*/  FSEL R150, R150, -INF , !P4 ;  /* 0xff80000096967808 */ /* 0x000fe40006000000 */
[-C--:B------:R-:W-:Y:S02]  /*8670*/  ISETP.GE.AND P4, PT, R20, R117.reuse, PT ;  /* 0x000000751400720c */ /* 0x080fe40003f86270 */
[----:B------:R-:W-:Y:S01]  /*8680*/  ISETP.GE.AND P2, PT, R18, R117, PT ;  /* 0x000000751200720c */ /* 0x000fe20003f46270 */
[CC--:B-1----:R-:W-:Y:S02]  /*8690*/  FFMA.FTZ R8, R0.reuse, R17.reuse, R8 ;  /* 0x0000001100087223 */ /* 0x0c2fe40000010008 */
[----:B------:R-:W1:Y:S01]  /*86a0*/  I2F R21, R21 ;  /* 0x0000001500157306 */ /* 0x000e620000201400 */
[----:B------:R-:W-:Y:S01]  /*86b0*/  FFMA.FTZ R128, R0, R17, R10 ;  /* 0x0000001100807223 */ /* 0x000fe2000001000a */
[----:B------:R-:W-:-:S02]  /*86c0*/  ISETP.GE.AND P5, PT, R20, R116, PT ;  /* 0x000000741400720c */ /* 0x000fc40003fa6270 */
[----:B------:R-:W-:Y:S02]  /*86d0*/  FSEL R131, R8, -INF , !P4 ;  /* 0xff80000008837808 */ /* 0x000fe40006000000 */
[----:B------:R-:W-:Y:S01]  /*86e0*/  IADD3 R8, R141, 0x51, RZ ;  /* 0x000000518d087810 */ /* 0x000fe20007ffe0ff */
[-C--:B--2---:R-:W-:Y:S01]  /*86f0*/  FFMA.FTZ R133, R0, R16.reuse, R13 ;  /* 0x0000001000857223 */ /* 0x084fe2000001000d */
[----:B------:R-:W-:Y:S02]  /*8700*/  LOP3.LUT R13, R118, 0x50, R177, 0xfe, !PT ;  /* 0x00000050760d7812 */ /* 0x000fe400078efeb1 */
[----:B------:R-:W2:Y:S01]  /*8710*/  I2F R10, R8 ;  /* 0x00000008000a7306 */ /* 0x000ea20000201400 */
[----:B------:R-:W-:Y:S01]  /*8720*/  FFMA.FTZ R15, R0, R16, R15 ;  /* 0x00000010000f7223 */ /* 0x000fe2000001000f */
[----:B------:R-:W-:Y:S02]  /*8730*/  FSEL R128, R128, -INF , !P5 ;  /* 0xff80000080807808 */ /* 0x000fe40006800000 */
[----:B------:R-:W-:Y:S01]  /*8740*/  FSEL R133, R133, -INF , !P2 ;  /* 0xff80000085857808 */ /* 0x000fe20005000000 */
[CC--:B-1----:R-:W-:Y:S01]  /*8750*/  FFMA.FTZ R132, R0.reuse, R21.reuse, R14 ;  /* 0x0000001500847223 */ /* 0x0c2fe2000001000e */
[----:B------:R-:W-:Y:S01]  /*8760*/  IADD3 R14, R141, 0x49, RZ ;  /* 0x000000498d0e7810 */ /* 0x000fe20007ffe0ff */
[----:B------:R-:W-:Y:S01]  /*8770*/  FFMA.FTZ R12, R0, R21, R12 ;  /* 0x00000015000c7223 */ /* 0x000fe2000001000c */
[----:B------:R-:W-:-:S02]  /*8780*/  ISETP.GE.AND P2, PT, R13, R116, PT ;  /* 0x000000740d00720c */ /* 0x000fc40003f46270 */
[----:B------:R-:W-:Y:S02]  /*8790*/  FSEL R132, R132, -INF , !P3 ;  /* 0xff80000084847808 */ /* 0x000fe40005800000 */
[----:B------:R-:W-:Y:S02]  /*87a0*/  FSEL R127, R12, -INF , !P6 ;  /* 0xff8000000c7f7808 */ /* 0x000fe40007000000 */
[----:B------:R-:W-:Y:S01]  /*87b0*/  ISETP.GE.AND P3, PT, R13, R117, PT ;  /* 0x000000750d00720c */ /* 0x000fe20003f66270 */
[----:B------:R-:W1:Y:S01]  /*87c0*/  I2F R12, R14 ;  /* 0x0000000e000c7306 */ /* 0x000e620000201400 */
[----:B------:R-:W-:Y:S01]  /*87d0*/  ISETP.GE.AND P6, PT, R18, R116, PT ;  /* 0x000000741200720c */ /* 0x000fe20003fc6270 */
[----:B--2---:R-:W-:Y:S01]  /*87e0*/  FFMA.FTZ R115, R0, R10, R5 ;  /* 0x0000000a00737223 */ /* 0x004fe20000010005 */
[----:B------:R-:W-:Y:S01]  /*87f0*/  ISETP.GE.AND P4, PT, R14, R116, PT ;  /* 0x000000740e00720c */ /* 0x000fe20003f86270 */
[----:B------:R-:W-:Y:S01]  /*8800*/  FFMA.FTZ R7, R0, R10, R7 ;  /* 0x0000000a00077223 */ /* 0x000fe20000010007 */
[----:B------:R-:W-:-:S02]  /*8810*/  FSEL R124, R15, -INF , !P6 ;  /* 0xff8000000f7c7808 */ /* 0x000fc40007000000 */
[----:B------:R-:W-:Y:S01]  /*8820*/  LOP3.LUT R5, R118, 0x60, R177, 0xfe, !PT ;  /* 0x0000006076057812 */ /* 0x000fe200078efeb1 */
[----:B------:R-:W2:Y:S01]  /*8830*/  I2F R13, R13 ;  /* 0x0000000d000d7306 */ /* 0x000ea20000201400 */
[----:B------:R-:W-:Y:S01]  /*8840*/  ISETP.GE.AND P6, PT, R14, R117, PT ;  /* 0x000000750e00720c */ /* 0x000fe20003fc6270 */
[CC--:B-1----:R-:W-:Y:S02]  /*8850*/  FFMA.FTZ R11, R0.reuse, R12.reuse, R11 ;  /* 0x0000000c000b7223 */ /* 0x0c2fe4000001000b */
[----:B------:R-:W-:Y:S01]  /*8860*/  FFMA.FTZ R9, R0, R12, R9 ;  /* 0x0000000c00097223 */ /* 0x000fe20000010009 */
[----:B------:R-:W-:Y:S02]  /*8870*/  LOP3.LUT R12, R118, 0x58, R177, 0xfe, !PT ;  /* 0x00000058760c7812 */ /* 0x000fe400078efeb1 */
[----:B------:R-:W-:Y:S02]  /*8880*/  FSEL R130, R11, -INF , !P4 ;  /* 0xff8000000b827808 */ /* 0x000fe40006000000 */
[----:B------:R-:W-:Y:S01]  /*8890*/  FSEL R135, R9, -INF , !P6 ;  /* 0xff80000009877808 */ /* 0x000fe20007000000 */
[CC--:B--2---:R-:W-:Y:S01]  /*88a0*/  FFMA.FTZ R114, R0.reuse, R13.reuse, R6 ;  /* 0x0000000d00727223 */ /* 0x0c4fe20000010006 */
[----:B------:R-:W-:Y:S01]  /*88b0*/  IADD3 R6, R141, 0x59, RZ ;  /* 0x000000598d067810 */ /* 0x000fe20007ffe0ff */
[----:B------:R-:W-:Y:S01]  /*88c0*/  FFMA.FTZ R119, R0, R13, R4 ;  /* 0x0000000d00777223 */ /* 0x000fe20000010004 */
[----:B------:R-:W-:Y:S01]  /*88d0*/  ISETP.GE.AND P4, PT, R5, R117, PT ;  /* 0x000000750500720c */ /* 0x000fe20003f86270 */
[----:B------:R-:W1:Y:S01]  /*88e0*/  I2F R9, R12 ;  /* 0x0000000c00097306 */ /* 0x000e620000201400 */
[----:B------:R-:W-:-:S02]  /*88f0*/  FSEL R114, R114, -INF , !P2 ;  /* 0xff80000072727808 */ /* 0x000fc40005000000 */
[-C--:B------:R-:W-:Y:S02]  /*8900*/  ISETP.GE.AND P2, PT, R5, R116.reuse, PT ;  /* 0x000000740500720c */ /* 0x080fe40003f46270 */
[----:B------:R-:W-:Y:S02]  /*8910*/  FSEL R119, R119, -INF , !P3 ;  /* 0xff80000077777808 */ /* 0x000fe40005800000 */
[-C--:B------:R-:W-:Y:S01]  /*8920*/  ISETP.GE.AND P3, PT, R8, R117.reuse, PT ;  /* 0x000000750800720c */ /* 0x080fe20003f66270 */
[----:B------:R-:W2:Y:S01]  /*8930*/  I2F R4, R6 ;  /* 0x0000000600047306 */ /* 0x000ea20000201400 */
[----:B------:R-:W-:Y:S02]  /*8940*/  ISETP.GE.AND P5, PT, R12, R117, PT ;  /* 0x000000750c00720c */ /* 0x000fe40003fa6270 */
[----:B------:R-:W-:Y:S02]  /*8950*/  FSEL R115, R115, -INF , !P3 ;  /* 0xff80000073737808 */ /* 0x000fe40005800000 */
[----:B------:R-:W-:-:S02]  /*8960*/  ISETP.GE.AND P3, PT, R8, R116, PT ;  /* 0x000000740800720c */ /* 0x000fc40003f66270 */
[----:B------:R-:W-:Y:S01]  /*8970*/  ISETP.GE.AND P6, PT, R12, R116, PT ;  /* 0x000000740c00720c */ /* 0x000fe20003fc6270 */
[----:B------:R-:W3:Y:S01]  /*8980*/  I2F R5, R5 ;  /* 0x0000000500057306 */ /* 0x000ee20000201400 */
[CC--:B-1----:R-:W-:Y:S01]  /*8990*/  FFMA.FTZ R64, R0.reuse, R9.reuse, R64 ;  /* 0x0000000900407223 */ /* 0x0c2fe20000010040 */
[----:B------:R-:W-:Y:S01]  /*89a0*/  FSEL R108, R7, -INF , !P3 ;  /* 0xff800000076c7808 */ /* 0x000fe20005800000 */
[----:B------:R-:W-:Y:S01]  /*89b0*/  FFMA.FTZ R66, R0, R9, R66 ;  /* 0x0000000900427223 */ /* 0x000fe20000010042 */
[----:B------:R-:W-:Y:S02]  /*89c0*/  ISETP.GE.AND P3, PT, R6, R117, PT ;  /* 0x000000750600720c */ /* 0x000fe40003f66270 */
[----:B------:R-:W-:Y:S01]  /*89d0*/  FSEL R111, R64, -INF , !P5 ;  /* 0xff800000406f7808 */ /* 0x000fe20006800000 */
[-C--:B--2---:R-:W-:Y:S01]  /*89e0*/  FFMA.FTZ R65, R0, R4.reuse, R65 ;  /* 0x0000000400417223 */ /* 0x084fe20000010041 */
[----:B------:R-:W-:Y:S01]  /*89f0*/  FSEL R112, R66, -INF , !P6 ;  /* 0xff80000042707808 */ /* 0x000fe20007000000 */
[----:B------:R-:W-:Y:S01]  /*8a00*/  FFMA.FTZ R67, R0, R4, R67 ;  /* 0x0000000400437223 */ /* 0x000fe20000010043 */
[----:B------:R-:W-:-:S02]  /*8a10*/  IADD3 R4, R141, 0x61, RZ ;  /* 0x000000618d047810 */ /* 0x000fc40007ffe0ff */
[----:B------:R-:W-:Y:S02]  /*8a20*/  FSEL R125, R65, -INF , !P3 ;  /* 0xff800000417d7808 */ /* 0x000fe40005800000 */
[----:B------:R-:W-:Y:S01]  /*8a30*/  ISETP.GE.AND P5, PT, R6, R116, PT ;  /* 0x000000740600720c */ /* 0x000fe20003fa6270 */
[CC--:B---3--:R-:W-:Y:S01]  /*8a40*/  FFMA.FTZ R60, R0.reuse, R5.reuse, R60 ;  /* 0x00000005003c7223 */ /* 0x0c8fe2000001003c */
[----:B------:R-:W1:Y:S01]  /*8a50*/  I2F R6, R4 ;  /* 0x0000000400067306 */ /* 0x000e620000201400 */
[----:B------:R-:W-:Y:S01]  /*8a60*/  FFMA.FTZ R62, R0, R5, R62 ;  /* 0x00000005003e7223 */ /* 0x000fe2000001003e */
[----:B------:R-:W-:Y:S02]  /*8a70*/  LOP3.LUT R5, R118, 0x68, R177, 0xfe, !PT ;  /* 0x0000006876057812 */ /* 0x000fe400078efeb1 */
[----:B------:R-:W-:Y:S02]  /*8a80*/  IADD3 R8, R141, 0x69, RZ ;  /* 0x000000698d087810 */ /* 0x000fe40007ffe0ff */
[----:B------:R-:W-:-:S02]  /*8a90*/  ISETP.GE.AND P6, PT, R5, R117, PT ;  /* 0x000000750500720c */ /* 0x000fc40003fc6270 */
[----:B------:R-:W-:Y:S02]  /*8aa0*/  ISETP.GE.AND P3, PT, R5, R116, PT ;  /* 0x000000740500720c */ /* 0x000fe40003f66270 */
[----:B------:R-:W2:Y:S01]  /*8ab0*/  I2F R5, R5 ;  /* 0x0000000500057306 */ /* 0x000ea20000201400 */
[----:B------:R-:W-:Y:S02]  /*8ac0*/  FSEL R106, R67, -INF , !P5 ;  /* 0xff800000436a7808 */ /* 0x000fe40006800000 */
[----:B------:R-:W-:Y:S02]  /*8ad0*/  FSEL R67, R60, -INF , !P4 ;  /* 0xff8000003c437808 */ /* 0x000fe40006000000 */
[----:B------:R-:W-:Y:S01]  /*8ae0*/  ISETP.GE.AND P5, PT, R4, R117, PT ;  /* 0x000000750400720c */ /* 0x000fe20003fa6270 */
[----:B-1----:R-:W-:Y:S01]  /*8af0*/  FFMA.FTZ R63, R0, R6, R63 ;  /* 0x00000006003f7223 */ /* 0x002fe2000001003f */
[----:B------:R-:W-:Y:S01]  /*8b00*/  ISETP.GE.AND P4, PT, R4, R116, PT ;  /* 0x000000740400720c */ /* 0x000fe20003f86270 */
[----:B------:R-:W-:Y:S01]  /*8b10*/  FFMA.FTZ R61, R0, R6, R61 ;  /* 0x00000006003d7223 */ /* 0x000fe2000001003d */
[----:B------:R-:W1:Y:S01]  /*8b20*/  I2F R4, R8 ;  /* 0x0000000800047306 */ /* 0x000e620000201400 */
[----:B------:R-:W-:-:S02]  /*8b30*/  LOP3.LUT R7, R118, 0x70, R177, 0xfe, !PT ;  /* 0x0000007076077812 */ /* 0x000fc400078efeb1 */
[----:B------:R-:W-:Y:S02]  /*8b40*/  FSEL R100, R63, -INF , !P4 ;  /* 0xff8000003f647808 */ /* 0x000fe40006000000 */
[C---:B------:R-:W-:Y:S01]  /*8b50*/  ISETP.GE.AND P4, PT, R7.reuse, R117, PT ;  /* 0x000000750700720c */ /* 0x040fe20003f86270 */
[-C--:B--2---:R-:W-:Y:S01]  /*8b60*/  FFMA.FTZ R56, R0, R5.reuse, R56 ;  /* 0x0000000500387223 */ /* 0x084fe20000010038 */
[----:B------:R-:W-:Y:S01]  /*8b70*/  FSEL R102, R62, -INF , !P2 ;  /* 0xff8000003e667808 */ /* 0x000fe20005000000 */
[----:B------:R-:W-:Y:S01]  /*8b80*/  FFMA.FTZ R58, R0, R5, R58 ;  /* 0x00000005003a7223 */ /* 0x000fe2000001003a */
[----:B------:R-:W-:Y:S02]  /*8b90*/  ISETP.GE.AND P2, PT, R8, R117, PT ;  /* 0x000000750800720c */ /* 0x000fe40003f46270 */
[----:B------:R-:W-:Y:S02]  /*8ba0*/  FSEL R105, R56, -INF , !P6 ;  /* 0xff80000038697808 */ /* 0x000fe40007000000 */
[----:B------:R-:W-:-:S02]  /*8bb0*/  ISETP.GE.AND P6, PT, R7, R116, PT ;  /* 0x000000740700720c */ /* 0x000fc40003fc6270 */
[----:B------:R-:W2:Y:S01]  /*8bc0*/  I2F R7, R7 ;  /* 0x0000000700077306 */ /* 0x000ea20000201400 */
[-C--:B-1----:R-:W-:Y:S01]  /*8bd0*/  FFMA.FTZ R57, R0, R4.reuse, R57 ;  /* 0x0000000400397223 */ /* 0x082fe20000010039 */
[----:B------:R-:W-:Y:S01]  /*8be0*/  LOP3.LUT R5, R118, 0x78, R177, 0xfe, !PT ;  /* 0x0000007876057812 */ /* 0x000fe200078efeb1 */
[----:B------:R-:W-:Y:S01]  /*8bf0*/  FFMA.FTZ R59, R0, R4, R59 ;  /* 0x00000004003b7223 */ /* 0x000fe2000001003b */
[----:B------:R-:W-:Y:S02]  /*8c00*/  IADD3 R6, R141, 0x71, RZ ;  /* 0x000000718d067810 */ /* 0x000fe40007ffe0ff */
[----:B------:R-:W-:Y:S02]  /*8c10*/  FSEL R64, R58, -INF , !P3 ;  /* 0xff8000003a407808 */ /* 0x000fe40005800000 */
[----:B------:R-:W-:Y:S01]  /*8c20*/  FSEL R103, R57, -INF , !P2 ;  /* 0xff80000039677808 */ /* 0x000fe20005000000 */
[----:B------:R-:W1:Y:S01]  /*8c30*/  I2F R4, R6 ;  /* 0x0000000600047306 */ /* 0x000e620000201400 */
[----:B------:R-:W-:-:S02]  /*8c40*/  ISETP.GE.AND P3, PT, R5, R117, PT ;  /* 0x000000750500720c */ /* 0x000fc40003f66270 */
[-C--:B------:R-:W-:Y:S02]  /*8c50*/  ISETP.GE.AND P2, PT, R5, R116.reuse, PT ;  /* 0x000000740500720c */ /* 0x080fe40003f46270 */
[----:B------:R-:W-:Y:S01]  /*8c60*/  FSEL R101, R61, -INF , !P5 ;  /* 0xff8000003d657808 */ /* 0x000fe20006800000 */
[-C--:B--2---:R-:W-:Y:S02]  /*8c70*/  FFMA.FTZ R52, R0, R7.reuse, R52 ;  /* 0x0000000700347223 */ /* 0x084fe40000010034 */
[----:B------:R-:W2:Y:S01]  /*8c80*/  I2F R5, R5 ;  /* 0x0000000500057306 */ /* 0x000ea20000201400 */
[----:B------:R-:W-:Y:S01]  /*8c90*/  ISETP.GE.AND P5, PT, R8, R116, PT ;  /* 0x000000740800720c */ /* 0x000fe20003fa6270 */
[----:B------:R-:W-:Y:S01]  /*8ca0*/  FFMA.FTZ R54, R0, R7, R54 ;  /* 0x0000000700367223 */ /* 0x000fe20000010036 */
[----:B------:R-:W-:Y:S02]  /*8cb0*/  FSEL R57, R52, -INF , !P4 ;  /* 0xff80000034397808 */ /* 0x000fe40006000000 */
[----:B------:R-:W-:-:S02]  /*8cc0*/  FSEL R62, R59, -INF , !P5 ;  /* 0xff8000003b3e7808 */ /* 0x000fc40006800000 */
[----:B------:R-:W-:Y:S01]  /*8cd0*/  ISETP.GE.AND P5, PT, R6, R117, PT ;  /* 0x000000750600720c */ /* 0x000fe20003fa6270 */
[----:B-1----:R-:W-:Y:S01]  /*8ce0*/  FFMA.FTZ R53, R0, R4, R53 ;  /* 0x0000000400357223 */ /* 0x002fe20000010035 */
[----:B------:R-:W-:Y:S01]  /*8cf0*/  ISETP.GE.AND P4, PT, R6, R116, PT ;  /* 0x000000740600720c */ /* 0x000fe20003f86270 */
[----:B------:R-:W-:Y:S01]  /*8d00*/  FFMA.FTZ R55, R0, R4, R55 ;  /* 0x0000000400377223 */ /* 0x000fe20000010037 */
[----:B------:R-:W-:Y:S01]  /*8d10*/  IADD3 R6, R141, 0x79, RZ ;  /* 0x000000798d067810 */ /* 0x000fe20007ffe0ff */
[----:B------:R-:W1:Y:S01]  /*8d20*/  I2F R7, R141 ;  /* 0x0000008d00077306 */ /* 0x000e620000201400 */
[----:B------:R-:W-:Y:S01]  /*8d30*/  FSEL R60, R54, -INF , !P6 ;  /* 0xff800000363c7808 */ /* 0x000fe20007000000 */
[CC--:B--2---:R-:W-:Y:S01]  /*8d40*/  FFMA.FTZ R50, R0.reuse, R5.reuse, R50 ;  /* 0x0000000500327223 */ /* 0x0c4fe20000010032 */
[----:B------:R-:W-:Y:S01]  /*8d50*/  FSEL R59, R53, -INF , !P5 ;  /* 0xff800000353b7808 */ /* 0x000fe20006800000 */
[----:B------:R-:W-:Y:S01]  /*8d60*/  FFMA.FTZ R48, R0, R5, R48 ;  /* 0x0000000500307223 */ /* 0x000fe20000010030 */
[----:B------:R-:W-:-:S03]  /*8d70*/  FSEL R58, R55, -INF , !P4 ;  /* 0xff800000373a7808 */ /* 0x000fc60006000000 */
[----:B------:R-:W2:Y:S01]  /*8d80*/  I2F R4, R6 ;  /* 0x0000000600047306 */ /* 0x000ea20000201400 */
[----:B------:R-:W-:Y:S02]  /*8d90*/  FSEL R56, R50, -INF , !P2 ;  /* 0xff80000032387808 */ /* 0x000fe40005000000 */
[----:B------:R-:W-:Y:S02]  /*8da0*/  ISETP.GT.AND P2, PT, R178, R173, PT ;  /* 0x000000adb200720c */ /* 0x000fe40003f44270 */
[----:B------:R-:W-:Y:S02]  /*8db0*/  FSEL R61, R48, -INF , !P3 ;  /* 0xff800000303d7808 */ /* 0x000fe40005800000 */
[C---:B------:R-:W-:Y:S01]  /*8dc0*/  ISETP.GE.AND P6, PT, R141.reuse, R117, PT ;  /* 0x000000758d00720c */ /* 0x040fe20003fc6270 */
[----:B-1----:R-:W-:Y:S01]  /*8dd0*/  FFMA.FTZ R5, R0, R7, R44 ;  /* 0x0000000700057223 */ /* 0x002fe2000001002c */
[----:B------:R-:W-:Y:S01]  /*8de0*/  ISETP.GE.AND P5, PT, R6, R117, PT ;  /* 0x000000750600720c */ /* 0x000fe20003fa6270 */
[----:B------:R-:W-:Y:S01]  /*8df0*/  FFMA.FTZ R46, R0, R7, R46 ;  /* 0x00000007002e7223 */ /* 0x000fe2000001002e */
[----:B------:R-:W-:-:S02]  /*8e00*/  ISETP.GE.AND P4, PT, R141, R116, PT ;  /* 0x000000748d00720c */ /* 0x000fc40003f86270 */
[----:B------:R-:W-:Y:S02]  /*8e10*/  ISETP.GE.AND P3, PT, R6, R116, PT ;  /* 0x000000740600720c */ /* 0x000fe40003f66270 */
[----:B------:R-:W-:Y:S01]  /*8e20*/  FSEL R5, R5, -INF , !P6 ;  /* 0xff80000005057808 */ /* 0x000fe20007000000 */
[CC--:B--2---:R-:W-:Y:S02]  /*8e30*/  FFMA.FTZ R49, R0.reuse, R4.reuse, R49 ;  /* 0x0000000400317223 */ /* 0x0c4fe40000010031 */
        /* <DEDUP_REMOVED lines=8> */
[----:B------:R-:W-:-:S06]  /*8ec0*/  IABS R9, R118 ;  /* 0x0000007600097213 */ /* 0x000fcc0000000000 */
[----:B-1----:R-:W1:Y:S02]  /*8ed0*/  MUFU.RCP R8, R7 ;  /* 0x0000000700087308 */ /* 0x002e640000001000 */
[----:B-1----:R-:W-:-:S06]  /*8ee0*/  IADD3 R8, R8, 0xffffffe, RZ ;  /* 0x0ffffffe08087810 */ /* 0x002fcc0007ffe0ff */
[----:B------:R-:W1:Y:S02]  /*8ef0*/  F2I.FTZ.U32.TRUNC.NTZ R11, R8 ;  /* 0x00000008000b7305 */ /* 0x000e64000021f000 */
[----:B-1----:R-:W-:-:S04]  /*8f00*/  IMAD.MOV R6, RZ, RZ, -R11 ;  /* 0x000000ffff067224 */ /* 0x002fc800078e0a0b */
[----:B------:R-:W-:-:S04]  /*8f10*/  IMAD R6, R6, R121, RZ ;  /* 0x0000007906067224 */ /* 0x000fc800078e02ff */
[----:B------:R-:W-:Y:S01]  /*8f20*/  IMAD.HI.U32 R6, R11, R6, R10 ;  /* 0x000000060b067227 */ /* 0x000fe200078e000a */
[C---:B------:R-:W-:Y:S02]  /*8f30*/  IADD3 R10, R118.reuse, -0x80, RZ ;  /* 0xffffff80760a7810 */ /* 0x040fe40007ffe0ff */
[----:B------:R-:W-:Y:S02]  /*8f40*/  LOP3.LUT R118, R118, c[0x0][0x2d0], RZ, 0x3c, !PT ;  /* 0x0000b40076767a12 */ /* 0x000fe400078e3cff */
[----:B------:R-:W-:Y:S01]  /*8f50*/  IABS R7, R10 ;  /* 0x0000000a00077213 */ /* 0x000fe20000000000 */
[----:B------:R-:W-:Y:S01]  /*8f60*/  IMAD.HI.U32 R11, R6, R9, RZ ;  /* 0x00000009060b7227 */ /* 0x000fe200078e00ff */
[----:B------:R-:W-:-:S03]  /*8f70*/  LOP3.LUT R10, R10, c[0x0][0x2d0], RZ, 0x3c, !PT ;  /* 0x0000b4000a0a7a12 */ /* 0x000fc600078e3cff */
        /* <DEDUP_REMOVED lines=44> */
.L_x_7093:
[----:B------:R-:W-:-:S04]  /*9240*/  LEA R7, -R120, RZ, 0x7 ;  /* 0x000000ff78077211 */ /* 0x000fc800078e39ff */
[----:B------:R-:W-:Y:S02]  /*9250*/  SHF.R.S32.HI R8, RZ, 0x1f, R7 ;  /* 0x0000001fff087819 */ /* 0x000fe40000011407 */
.L_x_7094:
[C---:B------:R-:W-:Y:S01]  /*9260*/  @!P1 LEA R18, P3, R7.reuse, R190, 0x1 ;  /* 0x000000be07129211 */ /* 0x040fe200078608ff */
[----:B------:R-:W-:Y:S01]  /*9270*/  @!P1 IMAD.MOV.U32 R11, RZ, RZ, c[0x0][0x19c] ;  /* 0x00006700ff0b9624 */ /* 0x000fe200078e00ff */
[----:B------:R1:W-:Y:S01]  /*9280*/  @P1 STS.128 [R179+0x2000], RZ ;  /* 0x002000ffb3001388 */ /* 0x0003e20000000c00 */
[C---:B------:R-:W-:Y:S01]  /*9290*/  @!P1 IMAD.WIDE.U32 R14, R120.reuse, 0x30, R122 ;  /* 0x00000030780e9825 */ /* 0x040fe200078e007a */
        /* <DEDUP_REMOVED lines=12> */
[----:B------:R-:W-:-:S04]  /*9360*/  @!P1 IMAD.WIDE.U32 R14, R120, 0x50, R122 ;  /* 0x00000050780e9825 */ /* 0x000fc800078e007a */
[----:B------:R-:W-:Y:S01]  /*9370*/  @!P1 IMAD R13, R13, 0x50, RZ ;  /* 0x000000500d0d9824 */ /* 0x000fe200078e02ff */
[----:B------:R-:W-:Y:S01]  /*9380*/  @!P1 IADD3 R14, P3, R7, R14, RZ ;  /* 0x0000000e070e9210 */ /* 0x000fe20007f7e0ff */
[----:B------:R-:W-:-:S03]  /*9390*/  @!P1 IMAD.MOV.U32 R6, RZ, RZ, c[0x0][0x19c] ;  /* 0x00006700ff069624 */ /* 0x000fc600078e00ff */
[----:B------:R-:W-:Y:S02]  /*93a0*/  @!P1 IADD3.X R13, R8, R13, R15, P3, !PT ;  /* 0x0000000d080d9210 */ /* 0x000fe40001ffe40f */
[----:B------:R-:W-:-:S04]  /*93b0*/  @!P1 IADD3 R10, P4, P3, R7, R122, R175 ;  /* 0x0000007a070a9210 */ /* 0x000fc80007b9e0af */
[----:B------:R-:W-:Y:S02]  /*93c0*/  @!P1 IADD3.X R9, R8, R123, R174, P4, P3 ;  /* 0x0000007b08099210 */ /* 0x000fe400027e64ae */
[----:B--2---:R-:W-:-:S04]  /*93d0*/  @!P1 LEA R18, P3, R10, c[0x0][0x168], 0x1 ;  /* 0x00005a000a129a11 */ /* 0x004fc800078608ff */
[----:B------:R-:W-:Y:S01]  /*93e0*/  @!P1 LEA.HI.X R19, R10, c[0x0][0x16c], R9, 0x1, P3 ;  /* 0x00005b000a139a11 */ /* 0x000fe200018f0c09 */
[----:B------:R-:W-:Y:S01]  /*93f0*/  @!P1 IMAD R9, R6, 0x60, RZ ;  /* 0x0000006006099824 */ /* 0x000fe200078e02ff */
[----:B------:R-:W-:Y:S01]  /*9400*/  @!P1 IADD3 R6, P3, R7, R16, RZ ;  /* 0x0000001007069210 */ /* 0x000fe20007f7e0ff */
[----:B------:R-:W-:Y:S02]  /*9410*/  @!P1 IMAD.MOV.U32 R10, RZ, RZ, c[0x0][0x19c] ;  /* 0x00006700ff0a9624 */ /* 0x000fe400078e00ff */
[----:B------:R-:W-:Y:S01]  /*9420*/  @!PT LDS RZ, [RZ] ;  /* 0x00000000fffff984 */ /* 0x000fe20000000800 */
[----:B------:R-:W-:Y:S01]  /*9430*/  @!PT LDS RZ, [RZ] ;  /* 0x00000000fffff984 */ /* 0x000fe20000000800 */
[----:B------:R-:W-:Y:S01]  /*9440*/  @!PT LDS RZ, [RZ] ;  /* 0x00000000fffff984 */ /* 0x000fe20000000800 */
[----:B------:R2:W-:Y:S01]  /*9450*/  @!P1 LDGSTS.E.BYPASS.LTC128B.128 [R179+0x2800], [R18.64] ;  /* 0x0280000012b39fae */ /* 0x0005e2000b901d46 */
[----:B------:R-:W-:Y:S02]  /*9460*/  @!P1 IADD3.X R9, R8, R9, R17, P3, !PT ;  /* 0x0000000908099210 */ /* 0x000fe40001ffe411 */
[C---:B------:R-:W-:Y:S01]  /*9470*/  @!P1 LEA R16, P3, R120.reuse, R122, 0x5 ;  /* 0x0000007a78109211 */ /* 0x040fe200078628ff */
[----:B------:R1:W-:Y:S03]  /*9480*/  @P1 STS.128 [R179+0x3000], RZ ;  /* 0x003000ffb3001388 */ /* 0x0003e60000000c00 */
[----:B------:R-:W-:-:S02]  /*9490*/  @!P1 LEA.HI.X R15, R120, R123, R10, 0x5, P3 ;  /* 0x0000007b780f9211 */ /* 0x000fc400018f2c0a */
        /* <DEDUP_REMOVED lines=54> */
.L_x_7096:
[----:B------:R-:W-:Y:S05]  /*9800*/  BSYNC B0 ;  /* 0x0000000000007941 */ /* 0x000fea0003800000 */
.L_x_7095:
[----:B------:R-:W0:Y:S01]  /*9810*/  LDGDEPBAR ;  /* 0x00000000000079af */ /* 0x000e220000000000 */
[----:B------:R-:W-:-:S04]  /*9820*/  LEA R190, P1, R7, R190, 0x1 ;  /* 0x000000be07be7211 */ /* 0x000fc800078208ff */
[----:B------:R-:W-:Y:S02]  /*9830*/  LEA.HI.X R189, R7, R189, R8, 0x1, P1 ;  /* 0x000000bd07bd7211 */ /* 0x000fe400008f0c08 */
.L_x_7092:
        /* <DEDUP_REMOVED lines=82> */
[--C-:B------:R-:W-:Y:S01]  /*9d60*/  FFMA.FTZ R144, R5, c[0x0][0x23c], -R66.reuse ;  /* 0x00008f0005907a23 */ /* 0x100fe20000010842 */
[----:B------:R-:W-:Y:S01]  /*9d70*/  FSEL R5, R48, RZ, P1 ;  /* 0x000000ff30057208 */ /* 0x000fe20000800000 */
[--C-:B------:R-:W-:Y:S02]  /*9d80*/  FFMA.FTZ R121, R109, c[0x0][0x23c], -R66.reuse ;  /* 0x00008f006d797a23 */ /* 0x100fe40000010842 */
[----:B------:R-:W-:Y:S01]  /*9d90*/  FFMA.FTZ R141, R4, c[0x0][0x23c], -R51 ;  /* 0x00008f00048d7a23 */ /* 0x000fe20000010833 */
[----:B------:R-:W-:Y:S01]  /*9da0*/  FSEL R4, R49, RZ, P3 ;  /* 0x000000ff31047208 */ /* 0x000fe20001800000 */
[----:B------:R-:W-:Y:S01]  /*9db0*/  FADD.FTZ R2, R2, -R5 ;  /* 0x8000000502027221 */ /* 0x000fe20000010000 */
[----:B------:R-:W-:Y:S01]  /*9dc0*/  MUFU.EX2 R144, R144 ;  /* 0x0000009000907308 */ /* 0x000fe20000000800 */
[----:B------:R-:W-:Y:S02]  /*9dd0*/  FFMA.FTZ R120, R107, c[0x0][0x23c], -R66 ;  /* 0x00008f006b787a23 */ /* 0x000fe40000010842 */
[----:B------:R-:W-:-:S02]  /*9de0*/  FADD.FTZ R145, R3, -R4 ;  /* 0x8000000403917221 */ /* 0x000fc40000010000 */
[----:B------:R-:W-:Y:S02]  /*9df0*/  FMUL.FTZ R143, R2, c[0x0][0x23c] ;  /* 0x00008f00028f7a20 */ /* 0x000fe40000410000 */
[--C-:B------:R-:W-:Y:S01]  /*9e00*/  FFMA.FTZ R65, R113, c[0x0][0x23c], -R66.reuse ;  /* 0x00008f0071417a23 */ /* 0x100fe20000010842 */
[----:B------:R-:W1:Y:S01]  /*9e10*/  MUFU.EX2 R121, R121 ;  /* 0x0000007900797308 */ /* 0x000e620000000800 */
[--C-:B------:R-:W-:Y:S02]  /*9e20*/  FFMA.FTZ R118, R104, c[0x0][0x23c], -R51.reuse ;  /* 0x00008f0068767a23 */ /* 0x100fe40000010833 */
[----:B------:R-:W-:Y:S02]  /*9e30*/  FMUL.FTZ R145, R145, c[0x0][0x23c] ;  /* 0x00008f0091917a20 */ /* 0x000fe40000410000 */
[--C-:B------:R-:W-:Y:S02]  /*9e40*/  FFMA.FTZ R2, R36, c[0x0][0x23c], -R51.reuse ;  /* 0x00008f0024027a23 */ /* 0x100fe40000010833 */
[----:B------:R-:W-:Y:S01]  /*9e50*/  FFMA.FTZ R110, R110, c[0x0][0x23c], -R51 ;  /* 0x00008f006e6e7a23 */ /* 0x000fe20000010833 */
[----:B------:R-:W2:Y:S01]  /*9e60*/  LDSM.16.MT88.4 R36, [R160+0x6000] ;  /* 0x00600000a024783b */ /* 0x000ea20000004200 */
[----:B------:R-:W-:Y:S01]  /*9e70*/  MUFU.EX2 R120, R120 ;  /* 0x0000007800787308 */ /* 0x000fe20000000800 */
[----:B------:R-:W-:-:S02]  /*9e80*/  FFMA.FTZ R107, R47, c[0x0][0x23c], -R66 ;  /* 0x00008f002f6b7a23 */ /* 0x000fc40000010842 */
[--C-:B------:R-:W-:Y:S02]  /*9e90*/  FFMA.FTZ R104, R45, c[0x0][0x23c], -R66.reuse ;  /* 0x00008f002d687a23 */ /* 0x100fe40000010842 */
[----:B------:R-:W4:Y:S01]  /*9ea0*/  LDSM.16.MT88.4 R44, [R164+0x6800] ;  /* 0x00680000a42c783b */ /* 0x000f220000004200 */
[----:B------:R-:W-:Y:S01]  /*9eb0*/  FFMA.FTZ R109, R41, c[0x0][0x23c], -R66 ;  /* 0x00008f00296d7a23 */ /* 0x000fe20000010842 */
[----:B-1----:R-:W-:Y:S01]  /*9ec0*/  F2FP.PACK_AB R32, R121, R144 ;  /* 0x000000907920723e */ /* 0x002fe200000000ff */
[----:B------:R-:W1:Y:S01]  /*9ed0*/  MUFU.EX2 R65, R65 ;  /* 0x0000004100417308 */ /* 0x000e620000000800 */
[--C-:B------:R-:W-:Y:S02]  /*9ee0*/  FFMA.FTZ R117, R40, c[0x0][0x23c], -R51.reuse ;  /* 0x00008f0028757a23 */ /* 0x100fe40000010833 */
[--C-:B------:R-:W-:Y:S02]  /*9ef0*/  FFMA.FTZ R113, R42, c[0x0][0x23c], -R51.reuse ;  /* 0x00008f002a717a23 */ /* 0x100fe40000010833 */
[----:B------:R-:W-:-:S02]  /*9f00*/  FFMA.FTZ R122, R134, c[0x0][0x23c], -R51 ;  /* 0x00008f00867a7a23 */ /* 0x000fc40000010833 */
[--C-:B------:R-:W-:Y:S01]  /*9f10*/  FFMA.FTZ R116, R126, c[0x0][0x23c], -R51.reuse ;  /* 0x00008f007e747a23 */ /* 0x100fe20000010833 */
[----:B------:R-:W-:Y:S01]  /*9f20*/  MUFU.EX2 R141, R141 ;  /* 0x0000008d008d7308 */ /* 0x000fe20000000800 */
[--C-:B------:R-:W-:Y:S02]  /*9f30*/  FFMA.FTZ R134, R129, c[0x0][0x23c], -R66.reuse ;  /* 0x00008f0081867a23 */ /* 0x100fe40000010842 */
[--C-:B------:R-:W-:Y:S02]  /*9f40*/  FFMA.FTZ R129, R139, c[0x0][0x23c], -R66.reuse ;  /* 0x00008f008b817a23 */ /* 0x100fe40000010842 */
[--C-:B------:R-:W-:Y:S02]  /*9f50*/  FFMA.FTZ R126, R137, c[0x0][0x23c], -R66.reuse ;  /* 0x00008f00897e7a23 */ /* 0x100fe40000010842 */
[----:B------:R-:W-:Y:S01]  /*9f60*/  FFMA.FTZ R123, R195, c[0x0][0x23c], -R66 ;  /* 0x00008f00c37b7a23 */ /* 0x000fe20000010842 */
[----:B------:R-:W5:Y:S01]  /*9f70*/  MUFU.EX2 R118, R118 ;  /* 0x0000007600767308 */ /* 0x000f620000000800 */
[----:B-1----:R-:W-:Y:S01]  /*9f80*/  F2FP.PACK_AB R34, R65, R120 ;  /* 0x000000784122723e */ /* 0x002fe200000000ff */
[----:B------:R-:W-:-:S02]  /*9f90*/  FFMA.FTZ R137, R142, c[0x0][0x23c], -R51 ;  /* 0x00008f008e897a23 */ /* 0x000fc40000010833 */
[--C-:B------:R-:W-:Y:S02]  /*9fa0*/  FFMA.FTZ R138, R138, c[0x0][0x23c], -R51.reuse ;  /* 0x00008f008a8a7a23 */ /* 0x100fe40000010833 */
[--C-:B------:R-:W-:Y:S02]  /*9fb0*/  FFMA.FTZ R139, R140, c[0x0][0x23c], -R51.reuse ;  /* 0x00008f008c8b7a23 */ /* 0x100fe40000010833 */
[----:B------:R1:W-:Y:S01]  /*9fc0*/  MUFU.EX2 R3, R110 ;  /* 0x0000006e00037308 */ /* 0x0003e20000000800 */
[----:B------:R-:W-:Y:S02]  /*9fd0*/  FFMA.FTZ R136, R136, c[0x0][0x23c], -R51 ;  /* 0x00008f0088887a23 */ /* 0x000fe40000010833 */
[--C-:B------:R-:W-:Y:S02]  /*9fe0*/  FFMA.FTZ R140, R187, c[0x0][0x23c], -R66.reuse ;  /* 0x00008f00bb8c7a23 */ /* 0x100fe40000010842 */
[--C-:B------:R-:W-:Y:S02]  /*9ff0*/  FFMA.FTZ R142, R147, c[0x0][0x23c], -R66.reuse ;  /* 0x00008f00938e7a23 */ /* 0x100fe40000010842 */
[--C-:B------:R-:W-:Y:S01]  /*a000*/  FFMA.FTZ R151, R151, c[0x0][0x23c], -R66.reuse ;  /* 0x00008f0097977a23 */ /* 0x100fe20000010842 */
[----:B------:R-:W2:Y:S01]  /*a010*/  MUFU.EX2 R145, R145 ;  /* 0x0000009100917308 */ /* 0x000ea20000000800 */
[----:B-----5:R-:W-:Y:S01]  /*a020*/  F2FP.PACK_AB R33, R118, R141 ;  /* 0x0000008d7621723e */ /* 0x020fe200000000ff */
[----:B------:R-:W-:-:S02]  /*a030*/  FFMA.FTZ R149, R149, c[0x0][0x23c], -R66 ;  /* 0x00008f0095957a23 */ /* 0x000fc40000010842 */
[--C-:B------:R-:W-:Y:S02]  /*a040*/  FFMA.FTZ R187, R186, c[0x0][0x23c], -R51.reuse ;  /* 0x00008f00babb7a23 */ /* 0x100fe40000010833 */
[--C-:B------:R-:W-:Y:S02]  /*a050*/  FFMA.FTZ R148, R148, c[0x0][0x23c], -R51.reuse ;  /* 0x00008f0094947a23 */ /* 0x100fe40000010833 */
[----:B------:R-:W5:Y:S01]  /*a060*/  MUFU.EX2 R143, R143 ;  /* 0x0000008f008f7308 */ /* 0x000f620000000800 */
[----:B-1----:R-:W-:Y:S02]  /*a070*/  FFMA.FTZ R110, R43, c[0x0][0x23c], -R66 ;  /* 0x00008f002b6e7a23 */ /* 0x002fe40000010842 */
[----:B------:R-:W1:Y:S01]  /*a080*/  LDSM.16.MT88.4 R40, [R162+0x6800] ;  /* 0x00680000a228783b */ /* 0x000e620000004200 */
[--C-:B------:R-:W-:Y:S02]  /*a090*/  FFMA.FTZ R147, R150, c[0x0][0x23c], -R51.reuse ;  /* 0x00008f0096937a23 */ /* 0x100fe40000010833 */
[----:B------:R-:W-:-:S02]  /*a0a0*/  FFMA.FTZ R146, R146, c[0x0][0x23c], -R51 ;  /* 0x00008f0092927a23 */ /* 0x000fc40000010833 */
[----:B------:R-:W3:Y:S01]  /*a0b0*/  MUFU.EX2 R2, R2 ;  /* 0x0000000200027308 */ /* 0x000ee20000000800 */
[-C--:B--2---:R-:W-:Y:S02]  /*a0c0*/  FMUL.FTZ R4, R96, R145.reuse ;  /* 0x0000009160047220 */ /* 0x084fe40000410000 */
[-C--:B------:R-:W-:Y:S02]  /*a0d0*/  FMUL.FTZ R5, R97, R145.reuse ;  /* 0x0000009161057220 */ /* 0x080fe40000410000 */
[-C--:B------:R-:W-:Y:S02]  /*a0e0*/  FMUL.FTZ R92, R92, R145.reuse ;  /* 0x000000915c5c7220 */ /* 0x080fe40000410000 */
[----:B------:R-:W-:Y:S01]  /*a0f0*/  FMUL.FTZ R93, R93, R145 ;  /* 0x000000915d5d7220 */ /* 0x000fe20000410000 */
[----:B------:R-:W-:Y:S01]  /*a100*/  MUFU.EX2 R110, R110 ;  /* 0x0000006e006e7308 */ /* 0x000fe20000000800 */
[-C--:B-----5:R-:W-:Y:S02]  /*a110*/  FMUL.FTZ R6, R98, R143.reuse ;  /* 0x0000008f62067220 */ /* 0x0a0fe40000410000 */
[----:B------:R-:W-:-:S02]  /*a120*/  FMUL.FTZ R7, R99, R143 ;  /* 0x0000008f63077220 */ /* 0x000fc40000410000 */
[-C--:B------:R-:W-:Y:S02]  /*a130*/  FMUL.FTZ R94, R94, R143.reuse ;  /* 0x0000008f5e5e7220 */ /* 0x080fe40000410000 */
[----:B------:R-:W-:Y:S01]  /*a140*/  FMUL.FTZ R95, R95, R143 ;  /* 0x0000008f5f5f7220 */ /* 0x000fe20000410000 */
[----:B---3--:R-:W-:Y:S01]  /*a150*/  F2FP.PACK_AB R35, R2, R3 ;  /* 0x000000030223723e */ /* 0x008fe200000000ff */
[-C--:B------:R-:W-:Y:S01]  /*a160*/  FMUL.FTZ R12, R68, R145.reuse ;  /* 0x00000091440c7220 */ /* 0x080fe20000410000 */
[----:B------:R-:W2:Y:S01]  /*a170*/  MUFU.EX2 R107, R107 ;  /* 0x0000006b006b7308 */ /* 0x000ea20000000800 */
[----:B------:R-:W-:Y:S02]  /*a180*/  FMUL.FTZ R13, R69, R145 ;  /* 0x00000091450d7220 */ /* 0x000fe40000410000 */
[-C--:B------:R-:W-:Y:S02]  /*a190*/  FMUL.FTZ R14, R70, R143.reuse ;  /* 0x0000008f460e7220 */ /* 0x080fe40000410000 */
[----:B------:R-:W-:Y:S01]  /*a1a0*/  HMMA.16816.F32 R4, R32, R8, R4 ;  /* 0x000000082004723c */ /* 0x000fe20000001804 */
[----:B------:R-:W-:-:S02]  /*a1b0*/  FMUL.FTZ R15, R71, R143 ;  /* 0x0000008f470f7220 */ /* 0x000fc40000410000 */
[-C--:B------:R-:W-:Y:S01]  /*a1c0*/  FMUL.FTZ R72, R72, R145.reuse ;  /* 0x0000009148487220 */ /* 0x080fe20000410000 */
[----:B------:R-:W-:Y:S01]  /*a1d0*/  MUFU.EX2 R104, R104 ;  /* 0x0000006800687308 */ /* 0x000fe20000000800 */
[----:B------:R-:W-:Y:S02]  /*a1e0*/  FMUL.FTZ R73, R73, R145 ;  /* 0x0000009149497220 */ /* 0x000fe40000410000 */
[-C--:B------:R-:W-:Y:S01]  /*a1f0*/  FMUL.FTZ R74, R74, R143.reuse ;  /* 0x0000008f4a4a7220 */ /* 0x080fe20000410000 */
[----:B------:R-:W-:Y:S01]  /*a200*/  HMMA.16816.F32 R8, R32, R10, R92 ;  /* 0x0000000a2008723c */ /* 0x000fe2000000185c */
[----:B------:R-:W-:Y:S01]  /*a210*/  FMUL.FTZ R75, R75, R143 ;  /* 0x0000008f4b4b7220 */ /* 0x000fe20000410000 */
[----:B------:R-:W-:Y:S01]  /*a220*/  LDSM.16.MT88.4 R92, [R164+0x8800] ;  /* 0x00880000a45c783b */ /* 0x000fe20000004200 */
[-C--:B------:R-:W-:Y:S01]  /*a230*/  FMUL.FTZ R20, R76, R145.reuse ;  /* 0x000000914c147220 */ /* 0x080fe20000410000 */
[----:B------:R-:W-:Y:S01]  /*a240*/  MUFU.EX2 R109, R109 ;  /* 0x0000006d006d7308 */ /* 0x000fe20000000800 */
[----:B------:R-:W-:-:S02]  /*a250*/  FMUL.FTZ R21, R77, R145 ;  /* 0x000000914d157220 */ /* 0x000fc40000410000 */
[-C--:B------:R-:W-:Y:S01]  /*a260*/  FMUL.FTZ R22, R78, R143.reuse ;  /* 0x0000008f4e167220 */ /* 0x080fe20000410000 */
[C---:B------:R-:W-:Y:S01]  /*a270*/  HMMA.16816.F32 R12, R32.reuse, R16, R12 ;  /* 0x00000010200c723c */ /* 0x040fe2000000180c */
[----:B------:R-:W-:Y:S02]  /*a280*/  FMUL.FTZ R23, R79, R143 ;  /* 0x0000008f4f177220 */ /* 0x000fe40000410000 */
        /* <DEDUP_REMOVED lines=8> */
[----:B------:R-:W3:Y:S01]  /*a310*/  MUFU.EX2 R117, R117 ;  /* 0x0000007500757308 */ /* 0x000ee20000000800 */
        /* <DEDUP_REMOVED lines=11> */
[----:B------:R-:W-:Y:S01]  /*a3d0*/  FFMA.FTZ R102, R102, c[0x0][0x23c], -R51 ;  /* 0x00008f0066667a23 */ /* 0x000fe20000010833 */
[----:B------:R-:W5:Y:S01]  /*a3e0*/  MUFU.EX2 R113, R113 ;  /* 0x0000007100717308 */ /* 0x000f620000000800 */
[----:B------:R-:W-:-:S02]  /*a3f0*/  FFMA.FTZ R144, R191, R145, R144 ;  /* 0x00000091bf907223 */ /* 0x000fc40000010090 */
[----:B------:R-:W-:Y:S01]  /*a400*/  FFMA.FTZ R141, R192, R143, R141 ;  /* 0x0000008fc08d7223 */ /* 0x000fe2000001008d */
[C---:B------:R-:W-:Y:S01]  /*a410*/  HMMA.16816.F32 R28, R32.reuse, R36, R28 ;  /* 0x00000024201c723c */ /* 0x040fe2000000181c */
[----:B------:R-:W-:Y:S02]  /*a420*/  FADD.FTZ R121, R121, R144 ;  /* 0x0000009079797221 */ /* 0x000fe40000010000 */
[----:B------:R-:W-:Y:S01]  /*a430*/  FADD.FTZ R118, R118, R141 ;  /* 0x0000008d76767221 */ /* 0x000fe20000010000 */
[----:B------:R-:W-:Y:S01]  /*a440*/  MUFU.EX2 R134, R134 ;  /* 0x0000008600867308 */ /* 0x000fe20000000800 */
[----:B------:R-:W-:Y:S02]  /*a450*/  FADD.FTZ R120, R120, R121 ;  /* 0x0000007978787221 */ /* 0x000fe40000010000 */
[----:B--2---:R-:W-:Y:S01]  /*a460*/  F2FP.PACK_AB R36, R107, R110 ;  /* 0x0000006e6b24723e */ /* 0x004fe200000000ff */
[----:B------:R-:W-:Y:S01]  /*a470*/  HMMA.16816.F32 R32, R32, R38, R84 ;  /* 0x000000262020723c */ /* 0x000fe20000001854 */
[----:B---3--:R-:W-:Y:S01]  /*a480*/  F2FP.PACK_AB R37, R117, R122 ;  /* 0x0000007a7525723e */ /* 0x008fe200000000ff */
[----:B------:R-:W-:-:S02]  /*a490*/  FADD.FTZ R65, R65, R120 ;  /* 0x0000007841417221 */ /* 0x000fc40000010000 */
[----:B------:R-:W2:Y:S01]  /*a4a0*/  MUFU.EX2 R129, R129 ;  /* 0x0000008100817308 */ /* 0x000ea20000000800 */
[----:B------:R-:W-:Y:S02]  /*a4b0*/  FFMA.FTZ R191, R63, c[0x0][0x23c], -R66 ;  /* 0x00008f003fbf7a23 */ /* 0x000fe40000010842 */
[----:B------:R-:W-:Y:S01]  /*a4c0*/  F2FP.PACK_AB R38, R109, R104 ;  /* 0x000000686d26723e */ /* 0x000fe200000000ff */
[----:B------:R-:W-:Y:S01]  /*a4d0*/  FADD.FTZ R110, R110, R65 ;  /* 0x000000416e6e7221 */ /* 0x000fe20000010000 */
[----:B-----5:R-:W-:Y:S01]  /*a4e0*/  F2FP.PACK_AB R39, R113, R116 ;  /* 0x000000747127723e */ /* 0x020fe200000000ff */
[----:B------:R-:W-:Y:S02]  /*a4f0*/  FFMA.FTZ R192, R50, c[0x0][0x23c], -R51 ;  /* 0x00008f0032c07a23 */ /* 0x000fe40000010833 */
[----:B------:R-:W-:Y:S01]  /*a500*/  MUFU.EX2 R126, R126 ;  /* 0x0000007e007e7308 */ /* 0x000fe20000000800 */
[----:B------:R-:W-:Y:S02]  /*a510*/  FADD.FTZ R107, R107, R110 ;  /* 0x0000006e6b6b7221 */ /* 0x000fe40000010000 */
[----:B------:R-:W-:Y:S01]  /*a520*/  FFMA.FTZ R61, R61, c[0x0][0x23c], -R66 ;  /* 0x00008f003d3d7a23 */ /* 0x000fe20000010842 */
[----:B----4-:R-:W-:Y:S01]  /*a530*/  HMMA.16816.F32 R4, R36, R44, R4 ;  /* 0x0000002c2404723c */ /* 0x010fe20000001804 */
[----:B------:R-:W-:-:S03]  /*a540*/  FADD.FTZ R104, R104, R107 ;  /* 0x0000006b68687221 */ /* 0x000fc60000010000 */
[----:B------:R-:W-:Y:S01]  /*a550*/  MUFU.EX2 R123, R123 ;  /* 0x0000007b007b7308 */ /* 0x000fe20000000800 */
[----:B------:R-:W-:-:S03]  /*a560*/  FADD.FTZ R109, R109, R104 ;  /* 0x000000686d6d7221 */ /* 0x000fc60000010000 */
[C---:B------:R-:W-:Y:S01]  /*a570*/  HMMA.16816.F32 R8, R36.reuse, R46, R8 ;  /* 0x0000002e2408723c */ /* 0x040fe20000001808 */
[----:B------:R-:W3:Y:S03]  /*a580*/  LDSM.16.MT88.4 R44, [R161+0x6800] ;  /* 0x00680000a12c783b */ /* 0x000ee60000004200 */
[----:B------:R-:W-:Y:S04]  /*a590*/  MUFU.EX2 R137, R137 ;  /* 0x0000008900897308 */ /* 0x000fe80000000800 */
[C---:B-1----:R-:W-:Y:S04]  /*a5a0*/  HMMA.16816.F32 R12, R36.reuse, R40, R12 ;  /* 0x00000028240c723c */ /* 0x042fe8000000180c */
[----:B------:R-:W1:Y:S04]  /*a5b0*/  MUFU.EX2 R138, R138 ;  /* 0x0000008a008a7308 */ /* 0x000e680000000800 */
[C---:B------:R-:W-:Y:S01]  /*a5c0*/  HMMA.16816.F32 R16, R36.reuse, R42, R16 ;  /* 0x0000002a2410723c */ /* 0x040fe20000001810 */
[----:B------:R-:W4:Y:S03]  /*a5d0*/  LDSM.16.MT88.4 R40, [R160+0x6800] ;  /* 0x00680000a028783b */ /* 0x000f260000004200 */
[----:B------:R-:W-:Y:S08]  /*a5e0*/  MUFU.EX2 R139, R139 ;  /* 0x0000008b008b7308 */ /* 0x000ff00000000800 */
[----:B------:R-:W5:Y:S08]  /*a5f0*/  MUFU.EX2 R136, R136 ;  /* 0x0000008800887308 */ /* 0x000f700000000800 */
[----:B------:R-:W-:Y:S01]  /*a600*/  MUFU.EX2 R151, R151 ;  /* 0x0000009700977308 */ /* 0x000fe20000000800 */
[C---:B---3--:R-:W-:Y:S07]  /*a610*/  HMMA.16816.F32 R20, R36.reuse, R44, R20 ;  /* 0x0000002c2414723c */ /* 0x048fee0000001814 */
[----:B------:R-:W3:Y:S01]  /*a620*/  MUFU.EX2 R140, R140 ;  /* 0x0000008c008c7308 */ /* 0x000ee20000000800 */
[C---:B------:R-:W-:Y:S01]  /*a630*/  HMMA.16816.F32 R24, R36.reuse, R46, R24 ;  /* 0x0000002e2418723c */ /* 0x040fe20000001818 */
[----:B------:R-:W3:Y:S06]  /*a640*/  LDSM.16.MT88.4 R44, [R162+0x7000] ;  /* 0x00700000a22c783b */ /* 0x000eec0000004200 */
[----:B------:R-:W-:Y:S01]  /*a650*/  MUFU.EX2 R142, R142 ;  /* 0x0000008e008e7308 */ /* 0x000fe20000000800 */
[C---:B----4-:R-:W-:Y:S07]  /*a660*/  HMMA.16816.F32 R28, R36.reuse, R40, R28 ;  /* 0x00000028241c723c */ /* 0x050fee000000181c */
[----:B------:R-:W-:Y:S01]  /*a670*/  MUFU.EX2 R149, R149 ;  /* 0x0000009500957308 */ /* 0x000fe20000000800 */
[----:B------:R-:W-:Y:S01]  /*a680*/  HMMA.16816.F32 R32, R36, R42, R32 ;  /* 0x0000002a2420723c */ /* 0x000fe20000001820 */
[----:B------:R-:W4:Y:S06]  /*a690*/  LDSM.16.MT88.4 R40, [R161+0x7000] ;  /* 0x00700000a128783b */ /* 0x000f2c0000004200 */
[----:B------:R-:W-:Y:S01]  /*a6a0*/  MUFU.EX2 R187, R187 ;  /* 0x000000bb00bb7308 */ /* 0x000fe20000000800 */
[----:B--2---:R-:W-:Y:S01]  /*a6b0*/  F2FP.PACK_AB R36, R129, R134 ;  /* 0x000000868124723e */ /* 0x004fe200000000ff */
[----:B------:R-:W-:Y:S01]  /*a6c0*/  FADD.FTZ R134, R134, R109 ;  /* 0x0000006d86867221 */ /* 0x000fe20000010000 */
[----:B-1----:R-:W-:-:S02]  /*a6d0*/  F2FP.PACK_AB R37, R138, R137 ;  /* 0x000000898a25723e */ /* 0x002fc400000000ff */
[----:B------:R-:W-:-:S03]  /*a6e0*/  F2FP.PACK_AB R38, R123, R126 ;  /* 0x0000007e7b26723e */ /* 0x000fc600000000ff */
[----:B------:R-:W1:Y:S01]  /*a6f0*/  MUFU.EX2 R148, R148 ;  /* 0x0000009400947308 */ /* 0x000e620000000800 */
[----:B-----5:R-:W-:Y:S01]  /*a700*/  F2FP.PACK_AB R39, R136, R139 ;  /* 0x0000008b8827723e */ /* 0x020fe200000000ff */
[----:B------:R-:W-:-:S06]  /*a710*/  FADD.FTZ R129, R129, R134 ;  /* 0x0000008681817221 */ /* 0x000fcc0000010000 */
[C---:B------:R-:W-:Y:S01]  /*a720*/  HMMA.16816.F32 R4, R36.reuse, R52, R4 ;  /* 0x000000342404723c */ /* 0x040fe20000001804 */
[----:B------:R-:W-:Y:S07]  /*a730*/  MUFU.EX2 R147, R147 ;  /* 0x0000009300937308 */ /* 0x000fee0000000800 */
[C---:B---3--:R-:W-:Y:S01]  /*a740*/  HMMA.16816.F32 R12, R36.reuse, R44, R12 ;  /* 0x0000002c240c723c */ /* 0x048fe2000000180c */
[----:B------:R-:W2:Y:S07]  /*a750*/  MUFU.EX2 R146, R146 ;  /* 0x0000009200927308 */ /* 0x000eae0000000800 */
[C---:B------:R-:W-:Y:S01]  /*a760*/  HMMA.16816.F32 R16, R36.reuse, R46, R16 ;  /* 0x0000002e2410723c */ /* 0x040fe20000001810 */
[----:B------:R-:W3:Y:S01]  /*a770*/  LDSM.16.MT88.4 R44, [R160+0x7000] ;  /* 0x00700000a02c783b */ /* 0x000ee20000004200 */
[----:B------:R-:W-:Y:S06]  /*a780*/  MUFU.EX2 R191, R191 ;  /* 0x000000bf00bf7308 */ /* 0x000fec0000000800 */
[C---:B----4-:R-:W-:Y:S02]  /*a790*/  HMMA.16816.F32 R20, R36.reuse, R40, R20 ;  /* 0x000000282414723c */ /* 0x050fe40000001814 */
[----:B------:R-:W-:Y:S06]  /*a7a0*/  MUFU.EX2 R192, R192 ;  /* 0x000000c000c07308 */ /* 0x000fec0000000800 */
[C---:B------:R-:W-:Y:S01]  /*a7b0*/  HMMA.16816.F32 R24, R36.reuse, R42, R24 ;  /* 0x0000002a2418723c */ /* 0x040fe20000001818 */
[----:B------:R-:W4:Y:S07]  /*a7c0*/  LDSM.16.MT88.4 R40, [R164+0x7800] ;  /* 0x00780000a428783b */ /* 0x000f2e0000004200 */
[C---:B------:R-:W-:Y:S01]  /*a7d0*/  HMMA.16816.F32 R8, R36.reuse, R54, R8 ;  /* 0x000000362408723c */ /* 0x040fe20000001808 */
[----:B------:R-:W5:Y:S07]  /*a7e0*/  LDSM.16.MT88.4 R52, [R162+0x7800] ;  /* 0x00780000a234783b */ /* 0x000f6e0000004200 */
[C---:B---3--:R-:W-:Y:S08]  /*a7f0*/  HMMA.16816.F32 R28, R36.reuse, R44, R28 ;  /* 0x0000002c241c723c */ /* 0x048ff0000000181c */
[----:B------:R-:W-:Y:S01]  /*a800*/  HMMA.16816.F32 R32, R36, R46, R32 ;  /* 0x0000002e2420723c */ /* 0x000fe20000001820 */
[----:B------:R-:W3:Y:S06]  /*a810*/  LDSM.16.MT88.4 R44, [R161+0x7800] ;  /* 0x00780000a12c783b */ /* 0x000eec0000004200 */
[----:B------:R-:W-:-:S02]  /*a820*/  F2FP.PACK_AB R36, R140, R151 ;  /* 0x000000978c24723e */ /* 0x000fc400000000ff */
[----:B-1----:R-:W-:Y:S02]  /*a830*/  F2FP.PACK_AB R37, R148, R187 ;  /* 0x000000bb9425723e */ /* 0x002fe400000000ff */
[----:B------:R-:W-:Y:S02]  /*a840*/  F2FP.PACK_AB R38, R149, R142 ;  /* 0x0000008e9526723e */ /* 0x000fe400000000ff */
[----:B--2---:R-:W-:-:S07]  /*a850*/  F2FP.PACK_AB R39, R146, R147 ;  /* 0x000000939227723e */ /* 0x004fce00000000ff */
[C---:B----4-:R-:W-:Y:S08]  /*a860*/  HMMA.16816.F32 R4, R36.reuse, R40, R4 ;  /* 0x000000282404723c */ /* 0x050ff00000001804 */
        /* <DEDUP_REMOVED lines=18> */
[----:B------:R-:W1:Y:S01]  /*a990*/  MUFU.EX2 R46, R46 ;  /* 0x0000002e002e7308 */ /* 0x000e620000000800 */
[----:B--2---:R-:W-:Y:S02]  /*a9a0*/  F2FP.PACK_AB R85, R55, R52 ;  /* 0x000000343755723e */ /* 0x004fe400000000ff */
[----:B------:R-:W-:Y:S01]  /*a9b0*/  HMMA.16816.F32 R32, R36, R42, R32 ;  /* 0x0000002a2420723c */ /* 0x000fe20000001820 */
[----:B------:R-:W2:Y:S04]  /*a9c0*/  LDSM.16.MT88.4 R40, [R164+0x8000] ;  /* 0x00800000a428783b */ /* 0x000ea80000004200 */
[----:B------:R-:W-:Y:S01]  /*a9d0*/  MUFU.EX2 R44, R44 ;  /* 0x0000002c002c7308 */ /* 0x000fe20000000800 */
[----:B------:R-:W3:Y:S07]  /*a9e0*/  LDSM.16.MT88.4 R36, [R162+0x8000] ;  /* 0x00800000a224783b */ /* 0x000eee0000004200 */
[----:B------:R-:W4:Y:S01]  /*a9f0*/  MUFU.EX2 R47, R47 ;  /* 0x0000002f002f7308 */ /* 0x000f220000000800 */
[----:B-1----:R-:W-:-:S07]  /*aa00*/  F2FP.PACK_AB R84, R46, R45 ;  /* 0x0000002d2e54723e */ /* 0x002fce00000000ff */
[----:B------:R-:W-:Y:S08]  /*aa10*/  MUFU.EX2 R53, R53 ;  /* 0x0000003500357308 */ /* 0x000ff00000000800 */
[----:B------:R-:W1:Y:S01]  /*aa20*/  MUFU.EX2 R54, R54 ;  /* 0x0000003600367308 */ /* 0x000e620000000800 */
[----:B----4-:R-:W-:Y:S02]  /*aa30*/  F2FP.PACK_AB R86, R47, R44 ;  /* 0x0000002c2f56723e */ /* 0x010fe400000000ff */
[----:B-1----:R-:W-:-:S07]  /*aa40*/  F2FP.PACK_AB R87, R54, R53 ;  /* 0x000000353657723e */ /* 0x002fce00000000ff */
[C---:B--2---:R-:W-:Y:S01]  /*aa50*/  HMMA.16816.F32 R96, R84.reuse, R40, R4 ;  /* 0x000000285460723c */ /* 0x044fe20000001804 */
[----:B------:R-:W1:Y:S06]  /*aa60*/  LDSM.16.MT88.4 R4, [R160+0x8000] ;  /* 0x00800000a004783b */ /* 0x000e6c0000004200 */
[--C-:B------:R-:W-:Y:S01]  /*aa70*/  FFMA.FTZ R40, R114, c[0x0][0x23c], -R51.reuse ;  /* 0x00008f0072287a23 */ /* 0x100fe20000010833 */
[----:B------:R-:W-:Y:S01]  /*aa80*/  HMMA.16816.F32 R20, R84, R88, R20 ;  /* 0x000000585414723c */ /* 0x000fe20000001814 */
[----:B------:R-:W-:-:S04]  /*aa90*/  FFMA.FTZ R41, R112, c[0x0][0x23c], -R51 ;  /* 0x00008f0070297a23 */ /* 0x000fc80000010833 */
[----:B------:R-:W-:Y:S03]  /*aaa0*/  MUFU.EX2 R40, R40 ;  /* 0x0000002800287308 */ /* 0x000fe60000000800 */
[C---:B------:R-:W-:Y:S05]  /*aab0*/  HMMA.16816.F32 R8, R84.reuse, R42, R8 ;  /* 0x0000002a5408723c */ /* 0x040fea0000001808 */
[----:B------:R-:W-:Y:S02]  /*aac0*/  MUFU.EX2 R41, R41 ;  /* 0x0000002900297308 */ /* 0x000fe40000000800 */
[----:B------:R-:W-:Y:S01]  /*aad0*/  FFMA.FTZ R43, R108, c[0x0][0x23c], -R51 ;  /* 0x00008f006c2b7a23 */ /* 0x000fe20000010833 */
        /* <DEDUP_REMOVED lines=8> */
[C---:B------:R-:W-:Y:S01]  /*ab60*/  HMMA.16816.F32 R88, R84.reuse, R90, R24 ;  /* 0x0000005a5458723c */ /* 0x040fe20000001818 */
[----:B------:R-:W-:Y:S01]  /*ab70*/  FFMA.FTZ R39, R125, c[0x0][0x23c], -R66 ;  /* 0x00008f007d277a23 */ /* 0x000fe20000010842 */
[----:B------:R-:W-:Y:S03]  /*ab80*/  LDSM.16.MT88.4 R24, [R160+0x8800] ;  /* 0x00880000a018783b */ /* 0x000fe60000004200 */
[----:B------:R-:W3:Y:S03]  /*ab90*/  MUFU.EX2 R37, R37 ;  /* 0x0000002500257308 */ /* 0x000ee60000000800 */
[C---:B-1----:R-:W-:Y:S01]  /*aba0*/  HMMA.16816.F32 R80, R84.reuse, R4, R28 ;  /* 0x000000045450723c */ /* 0x042fe2000000181c */
[----:B------:R-:W1:Y:S04]  /*abb0*/  LDSM.16.MT88.4 R28, [R161+0x8800] ;  /* 0x00880000a11c783b */ /* 0x000e680000004200 */
[----:B------:R-:W-:Y:S02]  /*abc0*/  MUFU.EX2 R38, R38 ;  /* 0x0000002600267308 */ /* 0x000fe40000000800 */
[----:B--2---:R-:W-:Y:S01]  /*abd0*/  F2FP.PACK_AB R5, R43, R40 ;  /* 0x000000282b05723e */ /* 0x004fe200000000ff */
[----:B------:R-:W-:Y:S05]  /*abe0*/  HMMA.16816.F32 R84, R84, R6, R32 ;  /* 0x000000065454723c */ /* 0x000fea0000001820 */
[----:B------:R-:W2:Y:S01]  /*abf0*/  MUFU.EX2 R39, R39 ;  /* 0x0000002700277308 */ /* 0x000ea20000000800 */
[----:B---3--:R-:W-:Y:S01]  /*ac00*/  F2FP.PACK_AB R4, R37, R36 ;  /* 0x000000242504723e */ /* 0x008fe200000000ff */
[----:B------:R-:W-:-:S02]  /*ac10*/  FFMA.FTZ R32, R106, c[0x0][0x23c], -R51 ;  /* 0x00008f006a207a23 */ /* 0x000fc40000010833 */
[--C-:B------:R-:W-:Y:S02]  /*ac20*/  FFMA.FTZ R34, R67, c[0x0][0x23c], -R66.reuse ;  /* 0x00008f0043227a23 */ /* 0x100fe40000010842 */
[--C-:B------:R-:W-:Y:S02]  /*ac30*/  FFMA.FTZ R35, R101, c[0x0][0x23c], -R66.reuse ;  /* 0x00008f0065237a23 */ /* 0x100fe40000010842 */
[----:B------:R-:W3:Y:S01]  /*ac40*/  MUFU.EX2 R32, R32 ;  /* 0x0000002000207308 */ /* 0x000ee20000000800 */
[----:B------:R-:W-:Y:S01]  /*ac50*/  FFMA.FTZ R33, R105, c[0x0][0x23c], -R66 ;  /* 0x00008f0069217a23 */ /* 0x000fe20000010842 */
[----:B--2---:R-:W-:-:S06]  /*ac60*/  F2FP.PACK_AB R6, R39, R38 ;  /* 0x000000262706723e */ /* 0x004fcc00000000ff */
[----:B------:R-:W-:Y:S01]  /*ac70*/  MUFU.EX2 R34, R34 ;  /* 0x0000002200227308 */ /* 0x000fe20000000800 */
[----:B---3--:R-:W-:-:S07]  /*ac80*/  F2FP.PACK_AB R7, R32, R41 ;  /* 0x000000292007723e */ /* 0x008fce00000000ff */
[----:B------:R-:W2:Y:S01]  /*ac90*/  MUFU.EX2 R35, R35 ;  /* 0x0000002300237308 */ /* 0x000ea20000000800 */
[C---:B------:R-:W-:Y:S01]  /*aca0*/  HMMA.16816.F32 R68, R4.reuse, R72, R12 ;  /* 0x000000480444723c */ /* 0x040fe2000000180c */
[----:B------:R-:W3:Y:S06]  /*acb0*/  LDSM.16.MT88.4 R12, [R164+0x9000] ;  /* 0x00900000a40c783b */ /* 0x000eec0000004200 */
[----:B------:R-:W-:Y:S01]  /*acc0*/  MUFU.EX2 R33, R33 ;  /* 0x0000002100217308 */ /* 0x000fe20000000800 */
[C---:B-1----:R-:W-:Y:S07]  /*acd0*/  HMMA.16816.F32 R76, R4.reuse, R28, R20 ;  /* 0x0000001c044c723c */ /* 0x042fee0000001814 */
[----:B------:R-:W-:Y:S01]  /*ace0*/  MUFU.EX2 R42, R42 ;  /* 0x0000002a002a7308 */ /* 0x000fe20000000800 */
[--C-:B------:R-:W-:Y:S01]  /*acf0*/  FFMA.FTZ R23, R100, c[0x0][0x23c], -R51.reuse ;  /* 0x00008f0064177a23 */ /* 0x100fe20000010833 */
[----:B------:R-:W-:Y:S01]  /*ad00*/  HMMA.16816.F32 R96, R4, R92, R96 ;  /* 0x0000005c0460723c */ /* 0x000fe20000001860 */
[----:B------:R-:W-:-:S05]  /*ad10*/  FFMA.FTZ R21, R64, c[0x0][0x23c], -R51 ;  /* 0x00008f0040157a23 */ /* 0x000fca0000010833 */
[----:B------:R-:W-:Y:S01]  /*ad20*/  MUFU.EX2 R20, R102 ;  /* 0x0000006600147308 */ /* 0x000fe20000000800 */
[----:B------:R-:W-:Y:S01]  /*ad30*/  FFMA.FTZ R22, R62, c[0x0][0x23c], -R51 ;  /* 0x00008f003e167a23 */ /* 0x000fe20000010833 */
[C---:B------:R-:W-:Y:S01]  /*ad40*/  HMMA.16816.F32 R92, R4.reuse, R94, R8 ;  /* 0x0000005e045c723c */ /* 0x040fe20000001808 */
[----:B------:R-:W1:Y:S05]  /*ad50*/  LDSM.16.MT88.4 R8, [R162+0x9000] ;  /* 0x00900000a208783b */ /* 0x000e6a0000004200 */
[----:B------:R-:W4:Y:S02]  /*ad60*/  MUFU.EX2 R23, R23 ;  /* 0x0000001700177308 */ /* 0x000f240000000800 */
[C---:B------:R-:W-:Y:S01]  /*ad70*/  HMMA.16816.F32 R72, R4.reuse, R74, R16 ;  /* 0x0000004a0448723c */ /* 0x040fe20000001810 */
[----:B------:R-:W5:Y:S05]  /*ad80*/  LDSM.16.MT88.4 R16, [R161+0x9000] ;  /* 0x00900000a110783b */ /* 0x000f6a0000004200 */
[----:B------:R-:W-:Y:S02]  /*ad90*/  MUFU.EX2 R21, R21 ;  /* 0x0000001500157308 */ /* 0x000fe40000000800 */
[C---:B------:R-:W-:Y:S06]  /*ada0*/  HMMA.16816.F32 R88, R4.reuse, R30, R88 ;  /* 0x0000001e0458723c */ /* 0x040fec0000001858 */
[----:B------:R-:W1:Y:S02]  /*adb0*/  MUFU.EX2 R22, R22 ;  /* 0x0000001600167308 */ /* 0x000e640000000800 */
[C---:B------:R-:W-:Y:S07]  /*adc0*/  HMMA.16816.F32 R80, R4.reuse, R24, R80 ;  /* 0x000000180450723c */ /* 0x040fee0000001850 */
[----:B------:R-:W-:Y:S01]  /*add0*/  FADD.FTZ R25, R3, R118 ;  /* 0x0000007603197221 */ /* 0x000fe20000010000 */
[----:B------:R-:W-:Y:S01]  /*ade0*/  HMMA.16816.F32 R84, R4, R26, R84 ;  /* 0x0000001a0454723c */ /* 0x000fe20000001854 */
[----:B------:R-:W-:-:S02]  /*adf0*/  FFMA.FTZ R24, R57, c[0x0][0x23c], -R66 ;  /* 0x00008f0039187a23 */ /* 0x000fc40000010842 */
[----:B------:R-:W-:-:S04]  /*ae00*/  FFMA.FTZ R3, R59, c[0x0][0x23c], -R66 ;  /* 0x00008f003b037a23 */ /* 0x000fc80000010842 */
[----:B--2---:R-:W-:Y:S01]  /*ae10*/  F2FP.PACK_AB R4, R35, R34 ;  /* 0x000000222304723e */ /* 0x004fe200000000ff */
[----:B------:R-:W-:Y:S01]  /*ae20*/  FADD.FTZ R27, R2, R25 ;  /* 0x00000019021b7221 */ /* 0x000fe20000010000 */
[----:B----4-:R-:W-:Y:S01]  /*ae30*/  F2FP.PACK_AB R5, R23, R20 ;  /* 0x000000141705723e */ /* 0x010fe200000000ff */
[----:B------:R-:W-:Y:S01]  /*ae40*/  FFMA.FTZ R25, R60, c[0x0][0x23c], -R51 ;  /* 0x00008f003c197a23 */ /* 0x000fe20000010833 */
[----:B------:R-:W-:Y:S01]  /*ae50*/  F2FP.PACK_AB R6, R42, R33 ;  /* 0x000000212a06723e */ /* 0x000fe200000000ff */
[----:B------:R-:W-:Y:S01]  /*ae60*/  FADD.FTZ R122, R122, R27 ;  /* 0x0000001b7a7a7221 */ /* 0x000fe20000010000 */
[----:B-1----:R-:W-:Y:S01]  /*ae70*/  F2FP.PACK_AB R7, R22, R21 ;  /* 0x000000151607723e */ /* 0x002fe200000000ff */
[--C-:B------:R-:W-:Y:S01]  /*ae80*/  FFMA.FTZ R26, R58, c[0x0][0x23c], -R51.reuse ;  /* 0x00008f003a1a7a23 */ /* 0x100fe20000010833 */
[----:B------:R-:W-:Y:S01]  /*ae90*/  MUFU.EX2 R24, R24 ;  /* 0x0000001800187308 */ /* 0x000fe20000000800 */
[----:B------:R-:W-:Y:S02]  /*aea0*/  FADD.FTZ R117, R117, R122 ;  /* 0x0000007a75757221 */ /* 0x000fe40000010000 */
[----:B------:R-:W-:-:S02]  /*aeb0*/  FFMA.FTZ R27, R56, c[0x0][0x23c], -R51 ;  /* 0x00008f00381b7a23 */ /* 0x000fc40000010833 */
[----:B---3--:R-:W-:Y:S01]  /*aec0*/  HMMA.16816.F32 R96, R4, R12, R96 ;  /* 0x0000000c0460723c */ /* 0x008fe20000001860 */
[----:B------:R-:W-:Y:S02]  /*aed0*/  FADD.FTZ R116, R116, R117 ;  /* 0x0000007574747221 */ /* 0x000fe40000010000 */
[----:B------:R-:W1:Y:S02]  /*aee0*/  MUFU.EX2 R3, R3 ;  /* 0x0000000300037308 */ /* 0x000e640000000800 */
[----:B------:R-:W-:-:S03]  /*aef0*/  FADD.FTZ R116, R113, R116 ;  /* 0x0000007471747221 */ /* 0x000fc60000010000 */
[C---:B------:R-:W-:Y:S01]  /*af00*/  HMMA.16816.F32 R92, R4.reuse, R14, R92 ;  /* 0x0000000e045c723c */ /* 0x040fe2000000185c */
[----:B------:R-:W2:Y:S01]  /*af10*/  LDSM.16.MT88.4 R12, [R160+0x9000] ;  /* 0x00900000a00c783b */ /* 0x000ea20000004200 */
[----:B------:R-:W-:Y:S01]  /*af20*/  FADD.FTZ R137, R137, R116 ;  /* 0x0000007489897221 */ /* 0x000fe20000010000 */
[----:B------:R-:W-:Y:S03]  /*af30*/  MUFU.EX2 R2, R61 ;  /* 0x0000003d00027308 */ /* 0x000fe60000000800 */
[----:B------:R-:W-:Y:S02]  /*af40*/  FADD.FTZ R138, R138, R137 ;  /* 0x000000898a8a7221 */ /* 0x000fe40000010000 */
[----:B------:R-:W-:Y:S02]  /*af50*/  HMMA.16816.F32 R68, R4, R8, R68 ;  /* 0x000000080444723c */ /* 0x000fe40000001844 */
[----:B------:R-:W-:Y:S01]  /*af60*/  FADD.FTZ R139, R139, R138 ;  /* 0x0000008a8b8b7221 */ /* 0x000fe20000010000 */
[----:B------:R-:W-:Y:S03]  /*af70*/  MUFU.EX2 R25, R25 ;  /* 0x0000001900197308 */ /* 0x000fe60000000800 */
[----:B------:R-:W-:-:S02]  /*af80*/  FADD.FTZ R136, R136, R139 ;  /* 0x0000008b88887221 */ /* 0x000fc40000010000 */
[C---:B------:R-:W-:Y:S01]  /*af90*/  HMMA.16816.F32 R72, R4.reuse, R10, R72 ;  /* 0x0000000a0448723c */ /* 0x040fe20000001848 */
[----:B------:R-:W3:Y:S01]  /*afa0*/  LDSM.16.MT88.4 R8, [R164+0x9800] ;  /* 0x00980000a408783b */ /* 0x000ee20000004200 */
[----:B------:R-:W-:Y:S01]  /*afb0*/  FADD.FTZ R187, R187, R136 ;  /* 0x00000088bbbb7221 */ /* 0x000fe20000010000 */
[----:B------:R-:W4:Y:S03]  /*afc0*/  MUFU.EX2 R26, R26 ;  /* 0x0000001a001a7308 */ /* 0x000f260000000800 */
[----:B------:R-:W-:Y:S02]  /*afd0*/  FADD.FTZ R148, R148, R187 ;  /* 0x000000bb94947221 */ /* 0x000fe40000010000 */
[C---:B-----5:R-:W-:Y:S03]  /*afe0*/  HMMA.16816.F32 R76, R4.reuse, R16, R76 ;  /* 0x00000010044c723c */ /* 0x060fe6000000184c */
[----:B------:R-:W5:Y:S05]  /*aff0*/  MUFU.EX2 R27, R27 ;  /* 0x0000001b001b7308 */ /* 0x000f6a0000000800 */
[C---:B------:R-:W-:Y:S01]  /*b000*/  HMMA.16816.F32 R88, R4.reuse, R18, R88 ;  /* 0x000000120458723c */ /* 0x040fe20000001858 */
[----:B------:R-:W3:Y:S07]  /*b010*/  LDSM.16.MT88.4 R16, [R162+0x9800] ;  /* 0x00980000a210783b */ /* 0x000eee0000004200 */
[C---:B--2---:R-:W-:Y:S07]  /*b020*/  HMMA.16816.F32 R80, R4.reuse, R12, R80 ;  /* 0x0000000c0450723c */ /* 0x044fee0000001850 */
[----:B------:R-:W-:Y:S01]  /*b030*/  FADD.FTZ R12, R126, R129 ;  /* 0x000000817e0c7221 */ /* 0x000fe20000010000 */
[----:B------:R-:W-:Y:S03]  /*b040*/  HMMA.16816.F32 R84, R4, R14, R84 ;  /* 0x0000000e0454723c */ /* 0x000fe60000001854 */
[----:B------:R-:W-:-:S04]  /*b050*/  FADD.FTZ R12, R123, R12 ;  /* 0x0000000c7b0c7221 */ /* 0x000fc80000010000 */
[----:B------:R-:W-:Y:S01]  /*b060*/  FADD.FTZ R29, R151, R12 ;  /* 0x0000000c971d7221 */ /* 0x000fe20000010000 */
[----:B-1----:R-:W-:Y:S01]  /*b070*/  F2FP.PACK_AB R4, R3, R24 ;  /* 0x000000180304723e */ /* 0x002fe200000000ff */
[----:B------:R-:W1:Y:S01]  /*b080*/  LDSM.16.MT88.4 R12, [R161+0x9800] ;  /* 0x00980000a10c783b */ /* 0x000e620000004200 */
[----:B----4-:R-:W-:Y:S01]  /*b090*/  F2FP.PACK_AB R5, R26, R25 ;  /* 0x000000191a05723e */ /* 0x010fe200000000ff */
[----:B------:R-:W-:Y:S01]  /*b0a0*/  FADD.FTZ R29, R140, R29 ;  /* 0x0000001d8c1d7221 */ /* 0x000fe20000010000 */
[----:B------:R-:W-:Y:S02]  /*b0b0*/  F2FP.PACK_AB R6, R191, R2 ;  /* 0x00000002bf06723e */ /* 0x000fe400000000ff */
[----:B-----5:R-:W-:Y:S01]  /*b0c0*/  F2FP.PACK_AB R7, R192, R27 ;  /* 0x0000001bc007723e */ /* 0x020fe200000000ff */
[----:B------:R-:W-:Y:S02]  /*b0d0*/  FADD.FTZ R28, R142, R29 ;  /* 0x0000001d8e1c7221 */ /* 0x000fe40000010000 */
        /* <DEDUP_REMOVED lines=9> */
[----:B------:R-:W2:Y:S01]  /*b170*/  LDSM.16.MT88.4 R8, [R160+0x9800] ;  /* 0x00980000a008783b */ /* 0x000ea20000004200 */
[----:B------:R-:W-:-:S04]  /*b180*/  FADD.FTZ R44, R44, R29 ;  /* 0x0000001d2c2c7221 */ /* 0x000fc80000010000 */
[----:B------:R-:W-:Y:S02]  /*b190*/  FADD.FTZ R47, R47, R44 ;  /* 0x0000002c2f2f7221 */ /* 0x000fe40000010000 */
[----:B------:R-:W-:Y:S02]  /*b1a0*/  HMMA.16816.F32 R68, R4, R16, R68 ;  /* 0x000000100444723c */ /* 0x000fe40000001844 */
        /* <DEDUP_REMOVED lines=11> */
[C---:B------:R-:W-:Y:S01]  /*b260*/  HMMA.16816.F32 R88, R4.reuse, R14, R88 ;  /* 0x0000000e0458723c */ /* 0x040fe20000001858 */
[----:B------:R-:W-:Y:S02]  /*b270*/  FADD.FTZ R12, R34, R39 ;  /* 0x00000027220c7221 */ /* 0x000fe40000010000 */
[----:B------:R-:W-:Y:S02]  /*b280*/  FADD.FTZ R13, R32, R13 ;  /* 0x0000000d200d7221 */ /* 0x000fe40000010000 */
        /* <DEDUP_REMOVED lines=14> */
[----:B------:R-:W-:Y:S01]  /*b370*/  MOV R3, R49 ;  /* 0x0000003100037202 */ /* 0x000fe20000000f00 */
[----:B------:R-:W-:Y:S02]  /*b380*/  FADD.FTZ R27, R27, R26 ;  /* 0x0000001a1b1b7221 */ /* 0x000fe40000010000 */
[----:B------:R-:W-:Y:S01]  /*b390*/  FADD.FTZ R191, R191, R2 ;  /* 0x00000002bfbf7221 */ /* 0x000fe20000010000 */
[----:B------:R-:W-:Y:S01]  /*b3a0*/  MOV R2, R48 ;  /* 0x0000003000027202 */ /* 0x000fe20000000f00 */
[----:B------:R-:W-:-:S02]  /*b3b0*/  FADD.FTZ R192, R192, R27 ;  /* 0x0000001bc0c07221 */ /* 0x000fc40000010000 */
.L_x_7089:
[----:B------:R-:W-:Y:S05]  /*b3c0*/  @!P2 BRA `(.L_x_7097) ;  /* 0x00003d600000a947 */ /* 0x000fea0003800000 */
[----:B------:R-:W-:Y:S01]  /*b3d0*/  IMAD.MOV.U32 R188, RZ, RZ, c[0x0][0x1a0] ;  /* 0x00006800ffbc7624 */ /* 0x000fe200078e00ff */
[----:B------:R-:W-:-:S02]  /*b3e0*/  MOV R101, R2 ;  /* 0x0000000200657202 */ /* 0x000fc40000000f00 */
[----:B------:R-:W-:Y:S01]  /*b3f0*/  MOV R100, R3 ;  /* 0x0000000300647202 */ /* 0x000fe20000000f00 */
[----:B------:R-:W-:-:S05]  /*b400*/  IMAD.U32 R187, R188, -0x80, RZ ;  /* 0xffffff80bcbb7824 */ /* 0x000fca00078e00ff */
[----:B------:R-:W-:Y:S02]  /*b410*/  SHF.R.S32.HI R186, RZ, 0x1f, R187 ;  /* 0x0000001fffba7819 */ /* 0x000fe400000114bb */
.L_x_7101:
        /* <DEDUP_REMOVED lines=12> */
[----:B------:R-:W-:Y:S02]  /*b4e0*/  IABS R4, R3 ;  /* 0x0000000300047213 */ /* 0x000fe40000000000 */
[C---:B------:R-:W-:Y:S02]  /*b4f0*/  IADD3 R10, R3.reuse, 0x80, RZ ;  /* 0x00000080030a7810 */ /* 0x040fe40007ffe0ff */
        /* <DEDUP_REMOVED lines=51> */
.L_x_7098:
        /* <DEDUP_REMOVED lines=31> */
[-C--:B------:R-:W-:Y:S01]  /*ba20*/  @!P1 MOV R203, R201.reuse ;  /* 0x000000c900cb9202 */ /* 0x080fe20000000f00 */
[----:B------:R-:W-:Y:S01]  /*ba30*/  @!P1 IMAD.MOV.U32 R202, RZ, RZ, R200 ;  /* 0x000000ffffca9224 */ /* 0x000fe200078e00c8 */
[----:B------:R-:W-:Y:S01]  /*ba40*/  @!P1 LEA.HI.X R198, R188, R201, R198, 0x6, P2 ;  /* 0x000000c9bcc69211 */ /* 0x000fe200010f34c6 */
[----:B------:R-:W-:Y:S01]  /*ba50*/  @!P1 IMAD.IADD R196, R196, 0x1, R207 ;  /* 0x00000001c4c49824 */ /* 0x000fe200078e02cf */
[----:B------:R-:W-:Y:S01]  /*ba60*/  @!PT LDS RZ, [RZ] ;  /* 0x00000000fffff984 */ /* 0x000fe20000000800 */
[----:B------:R-:W-:Y:S01]  /*ba70*/  @!PT LDS RZ, [RZ] ;  /* 0x00000000fffff984 */ /* 0x000fe20000000800 */
[----:B------:R-:W-:Y:S01]  /*ba80*/  @!PT LDS RZ, [RZ] ;  /* 0x00000000fffff984 */ /* 0x000fe20000000800 */
[----:B------:R1:W-:Y:S01]  /*ba90*/  @!P1 LDGSTS.E.BYPASS.LTC128B.128 [R179+0x7000], [R208.64] ;  /* 0x07000000d0b39fae */ /* 0x0003e2000b901d46 */
[----:B------:R-:W-:Y:S01]  /*baa0*/  @!P1 IMAD.MOV.U32 R195, RZ, RZ, c[0x0][0x1a4] ;  /* 0x00006900ffc39624 */ /* 0x000fe200078e00ff */
[CC--:B------:R-:W-:Y:S01]  /*bab0*/  @!P1 LEA R204, P2, R197.reuse, R194.reuse, 0x1 ;  /* 0x000000c2c5cc9211 */ /* 0x0c0fe200078408ff */
[----:B------:R-:W-:Y:S01]  /*bac0*/  @!P1 IMAD.WIDE.U32 R202, R188, 0x50, R202 ;  /* 0x00000050bcca9825 */ /* 0x000fe200078e00ca */
[-C--:B------:R-:W-:Y:S01]  /*bad0*/  @!P1 LEA.HI.X R217, R206, R193.reuse, R196, 0x1, P5 ;  /* 0x000000c1ced99211 */ /* 0x080fe200028f0cc4 */
[----:B------:R-:W-:Y:S01]  /*bae0*/  @P1 STS.128 [R179+0x7800], RZ ;  /* 0x007800ffb3001388 */ /* 0x000fe20000000c00 */
[-C--:B------:R-:W-:Y:S01]  /*baf0*/  @!P1 LEA.HI.X R205, R197, R193.reuse, R198, 0x1, P2 ;  /* 0x000000c1c5cd9211 */ /* 0x080fe200010f0cc6 */
[----:B------:R-:W-:Y:S01]  /*bb00*/  @!P1 IMAD R195, R195, 0x50, RZ ;  /* 0x00000050c3c39824 */ /* 0x000fe200078e02ff */
[----:B------:R-:W-:Y:S01]  /*bb10*/  @!P1 MOV R103, c[0x0][0x1a4] ;  /* 0x0000690000679a02 */ /* 0x000fe20000000f00 */
[----:B------:R-:W-:Y:S01]  /*bb20*/  @!PT LDS RZ, [RZ] ;  /* 0x00000000fffff984 */ /* 0x000fe20000000800 */
[----:B------:R-:W-:Y:S01]  /*bb30*/  @!PT LDS RZ, [RZ] ;  /* 0x00000000fffff984 */ /* 0x000fe20000000800 */
[----:B------:R-:W-:Y:S01]  /*bb40*/  @!PT LDS RZ, [RZ] ;  /* 0x00000000fffff984 */ /* 0x000fe20000000800 */
[----:B------:R1:W-:Y:S01]  /*bb50*/  @!P1 LDGSTS.E.BYPASS.LTC128B.128 [R179+0x7800], [R216.64] ;  /* 0x07800000d8b39fae */ /* 0x0003e2000b901d46 */
[-C--:B------:R-:W-:Y:S01]  /*bb60*/  @!P1 LEA R214, P4, R202, R194.reuse, 0x1 ;  /* 0x000000c2cad69211 */ /* 0x080fe200078808ff */
[----:B------:R-:W-:Y:S02]  /*bb70*/  @!P1 IMAD.IADD R195, R195, 0x1, R203 ;  /* 0x00000001c3c39824 */ /* 0x000fe400078e02cb */
[----:B------:R-:W-:Y:S01]  /*bb80*/  @P1 STS.128 [R179+0x8000], RZ ;  /* 0x008000ffb3001388 */ /* 0x000fe20000000c00 */
[--C-:B------:R-:W-:Y:S02]  /*bb90*/  @!P1 IMAD.MOV.U32 R212, RZ, RZ, R200.reuse ;  /* 0x000000ffffd49224 */ /* 0x100fe400078e00c8 */
        /* <DEDUP_REMOVED lines=151> */
[----:B------:R-:W-:Y:S02]  /*c510*/  IABS R104, R108 ;  /* 0x0000006c00687213 */ /* 0x000fe40000000000 */
[----:B------:R-:W-:Y:S02]  /*c520*/  LOP3.LUT R108, R108, c[0x0][0x2d0], RZ, 0x3c, !PT ;  /* 0x0000b4006c6c7a12 */ /* 0x000fe400078e3cff */
[----:B------:R-:W-:Y:S02]  /*c530*/  LOP3.LUT R3, R3, c[0x0][0x2d0], RZ, 0x3c, !PT ;  /* 0x0000b40003037a12 */ /* 0x000fe400078e3cff */
        /* <DEDUP_REMOVED lines=16> */
[----:B------:R-:W-:Y:S01]  /*c640*/  ISETP.GE.AND P3, PT, R3, RZ, PT ;  /* 0x000000ff0300720c */ /* 0x000fe20003f66270 */
[----:B------:R-:W-:Y:S01]  /*c650*/  IMAD.MOV.U32 R3, RZ, RZ, c[0x0][0x2d0] ;  /* 0x0000b400ff037624 */ /* 0x000fe200078e00ff */
[-C--:B------:R-:W-:Y:S02]  /*c660*/  ISETP.GE.U32.AND P5, PT, R104, R2.reuse, PT ;  /* 0x000000026800720c */ /* 0x080fe40003fa6070 */
[----:B------:R-:W-:Y:S02]  /*c670*/  ISETP.GE.U32.AND P6, PT, R106, R2, PT ;  /* 0x000000026a00720c */ /* 0x000fe40003fc6070 */
[----:B------:R-:W-:Y:S02]  /*c680*/  @!P4 IADD3 R109, R109, 0x1, RZ ;  /* 0x000000016d6dc810 */ /* 0x000fe40007ffe0ff */
[----:B------:R-:W-:Y:S02]  /*c690*/  ISETP.NE.AND P4, PT, RZ, c[0x0][0x2d0], PT ;  /* 0x0000b400ff007a0c */ /* 0x000fe40003f85270 */
[----:B------:R-:W-:Y:S05]  /*c6a0*/  LOP3.LUT R2, RZ, c[0x0][0x2d0], RZ, 0x33, !PT ;  /* 0x0000b400ff027a12 */ /* 0x000fea00078e33ff */
        /* <DEDUP_REMOVED lines=11> */
[----:B------:R-:W-:Y:S02]  /*c760*/  IMAD R3, R2, R3, -0x80 ;  /* 0xffffff8002037424 */ /* 0x000fe400078e0203 */
[----:B------:R-:W2:Y:S02]  /*c770*/  LDG.E R103, [R112.64] ;  /* 0x0000000670677981 */ /* 0x000ea4000c1e1900 */
[C---:B------:R-:W-:Y:S01]  /*c780*/  IMAD.WIDE.U32 R104, R3.reuse, c[0x0][0x198], RZ ;  /* 0x0000660003687a25 */ /* 0x040fe200078e00ff */
[----:B------:R-:W-:Y:S01]  /*c790*/  SHF.R.S32.HI R2, RZ, 0x1f, R3 ;  /* 0x0000001fff027819 */ /* 0x000fe20000011403 */
[----:B------:R-:W2:Y:S04]  /*c7a0*/  LDG.E R106, [R110.64] ;  /* 0x000000066e6a7981 */ /* 0x000ea8000c1e1900 */
        /* <DEDUP_REMOVED lines=9> */
.L_x_7100:
[----:B------:R1:W-:Y:S01]  /*c840*/  @P1 STS.128 [R179+0x2000], RZ ;  /* 0x002000ffb3001388 */ /* 0x0003e20000000c00 */
[----:B------:R-:W-:Y:S01]  /*c850*/  @!P1 IMAD.MOV.U32 R2, RZ, RZ, c[0x0][0x19c] ;  /* 0x00006700ff029624 */ /* 0x000fe200078e00ff */
[C---:B------:R-:W-:Y:S01]  /*c860*/  LEA R116, P4, R104.reuse, R190, 0x1 ;  /* 0x000000be68747211 */ /* 0x040fe200078808ff */
[--C-:B------:R-:W-:Y:S01]  /*c870*/  @!P1 IMAD.MOV.U32 R105, RZ, RZ, R103.reuse ;  /* 0x000000ffff699224 */ /* 0x100fe200078e0067 */
[----:B------:R-:W-:Y:S01]  /*c880*/  @!P1 IADD3 R3, P2, R175, R104, RZ ;  /* 0x00000068af039210 */ /* 0x000fe20007f5e0ff */
[----:B------:R-:W-:Y:S01]  /*c890*/  @!P1 IMAD.MOV.U32 R108, RZ, RZ, c[0x0][0x19c] ;  /* 0x00006700ff6c9624 */ /* 0x000fe200078e00ff */
[----:B------:R-:W-:Y:S01]  /*c8a0*/  LEA.HI.X R117, R104, R189, R103, 0x1, P4 ;  /* 0x000000bd68757211 */ /* 0x000fe200020f0c67 */
[----:B------:R-:W-:Y:S01]  /*c8b0*/  @!P1 IMAD.WIDE.U32 R110, R102, 0x30, R104 ;  /* 0x00000030666e9825 */ /* 0x000fe200078e0068 */
[-C--:B------:R-:W-:Y:S03]  /*c8c0*/  @!P1 LEA R114, P3, R3, R190.reuse, 0x1 ;  /* 0x000000be03729211 */ /* 0x080fe600078608ff */
[----:B------:R-:W-:Y:S01]  /*c8d0*/  @!PT LDS RZ, [RZ] ;  /* 0x00000000fffff984 */ /* 0x000fe20000000800 */
[----:B------:R-:W-:Y:S01]  /*c8e0*/  @!PT LDS RZ, [RZ] ;  /* 0x00000000fffff984 */ /* 0x000fe20000000800 */
[----:B------:R-:W-:Y:S01]  /*c8f0*/  @!PT LDS RZ, [RZ] ;  /* 0x00000000fffff984 */ /* 0x000fe20000000800 */
[----:B------:R1:W-:Y:S01]  /*c900*/  @!P1 LDGSTS.E.BYPASS.LTC128B.128 [R179+0x2000], [R116.64] ;  /* 0x0200000074b39fae */ /* 0x0003e2000b901d46 */
[----:B------:R-:W-:Y:S02]  /*c910*/  @!P1 IMAD R105, R2, 0x30, RZ ;  /* 0x0000003002699824 */ /* 0x000fe400078e02ff */
[----:B------:R-:W-:Y:S01]  /*c920*/  @!P1 IMAD.X R106, R174, 0x1, R103, P2 ;  /* 0x00000001ae6a9824 */ /* 0x000fe200010e0667 */
[----:B------:R1:W-:Y:S01]  /*c930*/  @P1 STS.128 [R179+0x2800], RZ ;  /* 0x002800ffb3001388 */ /* 0x0003e20000000c00 */
[----:B------:R-:W-:Y:S01]  /*c940*/  @!P1 IMAD.IADD R2, R105, 0x1, R111 ;  /* 0x0000000169029824 */ /* 0x000fe200078e026f */
[----:B------:R-:W-:Y:S01]  /*c950*/  @!P1 MOV R105, R103 ;  /* 0x0000006700699202 */ /* 0x000fe20000000f00 */
[----:B------:R-:W-:Y:S01]  /*c960*/  @!P1 IMAD R108, R108, 0x50, RZ ;  /* 0x000000506c6c9824 */ /* 0x000fe200078e02ff */
[----:B------:R-:W-:Y:S02]  /*c970*/  @!P1 LEA R112, P2, R110, R190, 0x1 ;  /* 0x000000be6e709211 */ /* 0x000fe400078408ff */
[-C--:B------:R-:W-:Y:S01]  /*c980*/  @!P1 LEA.HI.X R115, R3, R189.reuse, R106, 0x1, P3 ;  /* 0x000000bd03739211 */ /* 0x080fe200018f0c6a */
[----:B------:R-:W-:Y:S01]  /*c990*/  @!P1 IMAD.WIDE.U32 R118, R102, 0x50, R104 ;  /* 0x0000005066769825 */ /* 0x000fe200078e0068 */
[-C--:B------:R-:W-:Y:S02]  /*c9a0*/  @!P1 LEA.HI.X R113, R110, R189.reuse, R2, 0x1, P2 ;  /* 0x000000bd6e719211 */ /* 0x080fe400010f0c02 */
[----:B------:R-:W-:Y:S01]  /*c9b0*/  @!P1 LEA R106, P4, R102, R104, 0x5 ;  /* 0x00000068666a9211 */ /* 0x000fe200078828ff */
[----:B------:R-:W-:Y:S01]  /*c9c0*/  @!PT LDS RZ, [RZ] ;  /* 0x00000000fffff984 */ /* 0x000fe20000000800 */
[----:B------:R-:W-:Y:S01]  /*c9d0*/  @!PT LDS RZ, [RZ] ;  /* 0x00000000fffff984 */ /* 0x000fe20000000800 */
[----:B------:R-:W-:Y:S01]  /*c9e0*/  @!PT LDS RZ, [RZ] ;  /* 0x00000000fffff984 */ /* 0x000fe20000000800 */
[----:B------:R1:W-:Y:S01]  /*c9f0*/  @!P1 LDGSTS.E.BYPASS.LTC128B.128 [R179+0x2800], [R114.64] ;  /* 0x0280000072b39fae */ /* 0x0003e2000b901d46 */
[----:B------:R-:W-:Y:S01]  /*ca00*/  @!P1 IMAD.IADD R108, R108, 0x1, R119 ;  /* 0x000000016c6c9824 */ /* 0x000fe200078e0277 */
[CC--:B------:R-:W-:Y:S01]  /*ca10*/  @!P1 LEA R110, P2, R118.reuse, R190.reuse, 0x1 ;  /* 0x000000be766e9211 */ /* 0x0c0fe200078408ff */
[----:B------:R-:W-:Y:S01]  /*ca20*/  @!P1 IMAD.MOV.U32 R3, RZ, RZ, c[0x0][0x19c] ;  /* 0x00006700ff039624 */ /* 0x000fe200078e00ff */
[----:B------:R1:W-:Y:S01]  /*ca30*/  @P1 STS.128 [R179+0x3000], RZ ;  /* 0x003000ffb3001388 */ /* 0x0003e20000000c00 */
[----:B------:R-:W-:Y:S01]  /*ca40*/  @!P1 IMAD.MOV.U32 R2, RZ, RZ, c[0x0][0x19c] ;  /* 0x00006700ff029624 */ /* 0x000fe200078e00ff */
[----:B------:R-:W-:Y:S01]  /*ca50*/  @!P1 LEA.HI.X R111, R118, R189, R108, 0x1, P2 ;  /* 0x000000bd766f9211 */ /* 0x000fe200010f0c6c */
[--C-:B------:R-:W-:Y:S01]  /*ca60*/  @!P1 IMAD.MOV.U32 R118, RZ, RZ, R104.reuse ;  /* 0x000000ffff769224 */ /* 0x100fe200078e0068 */
[----:B------:R-:W-:Y:S02]  /*ca70*/  @!P1 LEA R108, P2, R106, R190, 0x1 ;  /* 0x000000be6a6c9211 */ /* 0x000fe400078408ff */
[C---:B------:R-:W-:Y:S02]  /*ca80*/  @!P1 LEA.HI.X R3, R102.reuse, R103, R3, 0x5, P4 ;  /* 0x0000006766039211 */ /* 0x040fe400020f2c03 */
[C---:B------:R-:W-:Y:S01]  /*ca90*/  @!P1 LEA R107, P3, R102.reuse, R104, 0x6 ;  /* 0x00000068666b9211 */ /* 0x040fe200078630ff */
[----:B------:R-:W-:Y:S01]  /*caa0*/  @!P1 IMAD.WIDE.U32 R104, R102, 0x60, R104 ;  /* 0x0000006066689825 */ /* 0x000fe200078e0068 */
[----:B------:R-:W-:Y:S02]  /*cab0*/  @!P1 LEA.HI.X R109, R106, R189, R3, 0x1, P2 ;  /* 0x000000bd6a6d9211 */ /* 0x000fe400010f0c03 */
[-C--:B------:R-:W-:Y:S01]  /*cac0*/  @!P1 LEA R106, P4, R107, R190.reuse, 0x1 ;  /* 0x000000be6b6a9211 */ /* 0x080fe200078808ff */
[----:B------:R-:W-:Y:S01]  /*cad0*/  @!P1 IMAD.MOV.U32 R3, RZ, RZ, c[0x0][0x19c] ;  /* 0x00006700ff039624 */ /* 0x000fe200078e00ff */
[CC--:B------:R-:W-:Y:S01]  /*cae0*/  @!P1 LEA.HI.X R2, R102.reuse, R103.reuse, R2, 0x6, P3 ;  /* 0x0000006766029211 */ /* 0x0c0fe200018f3402 */
[----:B------:R-:W-:Y:S01]  /*caf0*/  @!PT LDS RZ, [RZ] ;  /* 0x00000000fffff984 */ /* 0x000fe20000000800 */
[----:B------:R-:W-:Y:S01]  /*cb00*/  @!PT LDS RZ, [RZ] ;  /* 0x00000000fffff984 */ /* 0x000fe20000000800 */
[----:B------:R-:W-:Y:S01]  /*cb10*/  @!PT LDS RZ, [RZ] ;  /* 0x00000000fffff984 */ /* 0x000fe20000000800 */
[----:B------:R1:W-:Y:S01]  /*cb20*/  @!P1 LDGSTS.E.BYPASS.LTC128B.128 [R179+0x3000], [R108.64] ;  /* 0x030000006cb39fae */ /* 0x0003e2000b901d46 */
[----:B------:R-:W-:Y:S01]  /*cb30*/  @!P1 MOV R119, R103 ;  /* 0x0000006700779202 */ /* 0x000fe20000000f00 */
[----:B------:R-:W-:Y:S01]  /*cb40*/  @!P1 IMAD R3, R3, 0x70, RZ ;  /* 0x0000007003039824 */ /* 0x000fe200078e02ff */
[----:B------:R-:W-:Y:S01]  /*cb50*/  @!P1 LEA.HI.X R107, R107, R189, R2, 0x1, P4 ;  /* 0x000000bd6b6b9211 */ /* 0x000fe200020f0c02 */
[----:B------:R1:W-:Y:S01]  /*cb60*/  @P1 STS.128 [R179+0x3800], RZ ;  /* 0x003800ffb3001388 */ /* 0x0003e20000000c00 */
[----:B------:R-:W-:Y:S02]  /*cb70*/  @!P1 IMAD.MOV.U32 R103, RZ, RZ, c[0x0][0x19c] ;  /* 0x00006700ff679624 */ /* 0x000fe400078e00ff */
[----:B------:R-:W-:Y:S01]  /*cb80*/  @!P1 IMAD.WIDE.U32 R118, R102, 0x70, R118 ;  /* 0x0000007066769825 */ /* 0x000fe200078e0076 */
[----:B------:R-:W-:Y:S01]  /*cb90*/  @!PT LDS RZ, [RZ] ;  /* 0x00000000fffff984 */ /* 0x000fe20000000800 */
[----:B------:R-:W-:Y:S01]  /*cba0*/  @!PT LDS RZ, [RZ] ;  /* 0x00000000fffff984 */ /* 0x000fe20000000800 */
[----:B------:R-:W-:Y:S01]  /*cbb0*/  @!PT LDS RZ, [RZ] ;  /* 0x00000000fffff984 */ /* 0x000fe20000000800 */
[----:B------:R1:W-:Y:S01]  /*cbc0*/  @!P1 LDGSTS.E.BYPASS.LTC128B.128 [R179+0x3800], [R112.64] ;  /* 0x0380000070b39fae */ /* 0x0003e2000b901d46 */
[-C--:B------:R-:W-:Y:S02]  /*cbd0*/  @!P1 LEA R102, P3, R104, R190.reuse, 0x1 ;  /* 0x000000be68669211 */ /* 0x080fe400078608ff */
[----:B------:R-:W-:Y:S01]  /*cbe0*/  @!P1 IMAD R103, R103, 0x60, RZ ;  /* 0x0000006067679824 */ /* 0x000fe200078e02ff */
[----:B------:R1:W-:Y:S01]  /*cbf0*/  @P1 STS.128 [R179+0x4000], RZ ;  /* 0x004000ffb3001388 */ /* 0x0003e20000000c00 */
[C---:B------:R-:W-:Y:S01]  /*cc00*/  @!P1 LEA R120, P2, R118.reuse, R190, 0x1 ;  /* 0x000000be76789211 */ /* 0x040fe200078408ff */
[----:B------:R-:W-:Y:S01]  /*cc10*/  IMAD.MOV.U32 R190, RZ, RZ, R116 ;  /* 0x000000ffffbe7224 */ /* 0x000fe200078e0074 */
[----:B------:R-:W-:Y:S01]  /*cc20*/  @!P1 IADD3 R3, R3, R119, RZ ;  /* 0x0000007703039210 */ /* 0x000fe20007ffe0ff */
        /* <DEDUP_REMOVED lines=24> */
.L_x_7099:
[----:B------:R-:W-:Y:S04]  /*cdb0*/  LEA R2, R178, R177, 0x7 ;  /* 0x000000b1b2027211 */ /* 0x000fe800078e38ff */
[----:B------:R-:W-:Y:S01]  /*cdc0*/  I2F R105, R2 ;  /* 0x0000000200697306 */ /* 0x000fe20000201400 */
[C---:B------:R-:W-:Y:S02]  /*cdd0*/  IADD3 R118, R2.reuse, 0x59, RZ ;  /* 0x0000005902767810 */ /* 0x040fe40007ffe0ff */
[C---:B-1----:R-:W-:Y:S02]  /*cde0*/  IADD3 R111, R2.reuse, 0x28, RZ ;  /* 0x00000028026f7810 */ /* 0x042fe40007ffe0ff */
        /* <DEDUP_REMOVED lines=50> */
[----:B------:R-:W2:Y:S01]  /*d110*/  I2F R105, R105 ;  /* 0x0000006900697306 */ /* 0x000ea20000201400 */
        /* <DEDUP_REMOVED lines=8> */
[CC--:B------:R-:W-:Y:S01]  /*d1a0*/  FFMA.FTZ R14, R0.reuse, R121.reuse, R14 ;  /* 0x00000079000e7223 */ /* 0x0c0fe2000001000e */
[----:B------:R-:W-:Y:S01]  /*d1b0*/  I2F R104, R104 ;  /* 0x0000006800687306 */ /* 0x000fe20000201400 */
        /* <DEDUP_REMOVED lines=8> */
[C---:B------:R-:W-:Y:S01]  /*d240*/  FFMA.FTZ R19, R0.reuse, R108, R19 ;  /* 0x0000006c00137223 */ /* 0x040fe20000010013 */
[----:B------:R-:W-:Y:S01]  /*d250*/  FMNMX.FTZ R119, R15, R114, !PT ;  /* 0x000000720f777209 */ /* 0x000fe20007810000 */
[----:B------:R-:W-:Y:S01]  /*d260*/  FFMA.FTZ R30, R0, R115, R30 ;  /* 0x00000073001e7223 */ /* 0x000fe2000001001e */
[----:B------:R-:W-:Y:S01]  /*d270*/  FMNMX.FTZ R114, R12, R121, !PT ;  /* 0x000000790c727209 */ /* 0x000fe20007810000 */
[----:B------:R-:W-:Y:S01]  /*d280*/  FFMA.FTZ R28, R0, R115, R28 ;  /* 0x00000073001c7223 */ /* 0x000fe2000001001c */
[----:B------:R-:W-:Y:S01]  /*d290*/  FMNMX.FTZ R116, R18, R119, !PT ;  /* 0x0000007712747209 */ /* 0x000fe20007810000 */
[CC--:B------:R-:W-:Y:S01]  /*d2a0*/  FFMA.FTZ R34, R0.reuse, R113.reuse, R34 ;  /* 0x0000007100227223 */ /* 0x0c0fe20000010022 */
[----:B------:R-:W-:Y:S01]  /*d2b0*/  FMNMX.FTZ R119, R13, R114, !PT ;  /* 0x000000720d777209 */ /* 0x000fe20007810000 */
[----:B------:R-:W-:Y:S01]  /*d2c0*/  FFMA.FTZ R32, R0, R113, R32 ;  /* 0x0000007100207223 */ /* 0x000fe20000010020 */
[----:B------:R-:W-:Y:S01]  /*d2d0*/  IADD3 R115, R2, 0x68, RZ ;  /* 0x0000006802737810 */ /* 0x000fe20007ffe0ff */
[C---:B------:R-:W-:Y:S01]  /*d2e0*/  FFMA.FTZ R17, R0.reuse, R108, R17 ;  /* 0x0000006c00117223 */ /* 0x040fe20000010011 */
[----:B-1----:R-:W-:Y:S01]  /*d2f0*/  FMNMX.FTZ R117, R19, R116, !PT ;  /* 0x0000007413757209 */ /* 0x002fe20007810000 */
[----:B------:R-:W1:Y:S01]  /*d300*/  I2F R108, R118 ;  /* 0x00000076006c7306 */ /* 0x000e620000201400 */
[-C--:B------:R-:W-:Y:S01]  /*d310*/  FFMA.FTZ R31, R0, R112.reuse, R31 ;  /* 0x00000070001f7223 */ /* 0x080fe2000001001f */
[----:B------:R-:W-:Y:S01]  /*d320*/  FMNMX.FTZ R114, R16, R119, !PT ;  /* 0x0000007710727209 */ /* 0x000fe20007810000 */
[----:B------:R-:W-:Y:S01]  /*d330*/  FFMA.FTZ R29, R0, R112, R29 ;  /* 0x00000070001d7223 */ /* 0x000fe2000001001d */
[----:B------:R-:W-:Y:S01]  /*d340*/  FMNMX.FTZ R112, R22, R117, !PT ;  /* 0x0000007516707209 */ /* 0x000fe20007810000 */
[CC--:B------:R-:W-:Y:S01]  /*d350*/  FFMA.FTZ R38, R0.reuse, R107.reuse, R38 ;  /* 0x0000006b00267223 */ /* 0x0c0fe20000010026 */
[----:B------:R-:W-:Y:S01]  /*d360*/  FMNMX.FTZ R117, R17, R114, !PT ;  /* 0x0000007211757209 */ /* 0x000fe20007810000 */
[C---:B------:R-:W-:Y:S01]  /*d370*/  FFMA.FTZ R36, R0.reuse, R107, R36 ;  /* 0x0000006b00247223 */ /* 0x040fe20000010024 */
[----:B------:R-:W-:Y:S01]  /*d380*/  FMNMX.FTZ R119, R23, R112, !PT ;  /* 0x0000007017777209 */ /* 0x000fe20007810000 */
[-C--:B------:R-:W-:Y:S01]  /*d390*/  FFMA.FTZ R27, R0, R110.reuse, R27 ;  /* 0x0000006e001b7223 */ /* 0x080fe2000001001b */
[----:B------:R3:W4:Y:S01]  /*d3a0*/  I2F R113, R115 ;  /* 0x0000007300717306 */ /* 0x0007220000201400 */
[----:B------:R-:W-:Y:S01]  /*d3b0*/  IADD3 R112, R2, 0x69, RZ ;  /* 0x0000006902707810 */ /* 0x000fe20007ffe0ff */
[----:B------:R-:W-:Y:S01]  /*d3c0*/  FFMA.FTZ R25, R0, R110, R25 ;  /* 0x0000006e00197223 */ /* 0x000fe20000010019 */
[----:B------:R-:W-:Y:S01]  /*d3d0*/  IADD3 R103, R2, 0x50, RZ ;  /* 0x0000005002677810 */ /* 0x000fe20007ffe0ff */
[----:B------:R-:W-:Y:S01]  /*d3e0*/  FFMA.FTZ R35, R0, R109, R35 ;  /* 0x0000006d00237223 */ /* 0x000fe20000010023 */
[----:B------:R-:W-:Y:S01]  /*d3f0*/  FMNMX.FTZ R114, R26, R119, !PT ;  /* 0x000000771a727209 */ /* 0x000fe20007810000 */
[----:B------:R-:W-:Y:S01]  /*d400*/  FFMA.FTZ R33, R0, R109, R33 ;  /* 0x0000006d00217223 */ /* 0x000fe20000010021 */
[----:B------:R-:W-:Y:S01]  /*d410*/  FMNMX.FTZ R116, R20, R117, !PT ;  /* 0x0000007514747209 */ /* 0x000fe20007810000 */
[C---:B------:R-:W-:Y:S01]  /*d420*/  FFMA.FTZ R37, R0.reuse, R106, R37 ;  /* 0x0000006a00257223 */ /* 0x040fe20000010025 */
[----:B------:R-:W-:Y:S01]  /*d430*/  FMNMX.FTZ R109, R27, R114, !PT ;  /* 0x000000721b6d7209 */ /* 0x000fe20007810000 */
[----:B------:R-:W5:Y:S01]  /*d440*/  I2F R107, R112 ;  /* 0x00000070006b7306 */ /* 0x000f620000201400 */
[----:B------:R-:W-:Y:S01]  /*d450*/  FMNMX.FTZ R117, R21, R116, !PT ;  /* 0x0000007415757209 */ /* 0x000fe20007810000 */
[----:B--2---:R-:W-:Y:S01]  /*d460*/  FFMA.FTZ R40, R0, R105, R40 ;  /* 0x0000006900287223 */ /* 0x004fe20000010028 */
[----:B------:R-:W-:Y:S01]  /*d470*/  FMNMX.FTZ R116, R30, R109, !PT ;  /* 0x0000006d1e747209 */ /* 0x000fe20007810000 */
[-C--:B-1----:R-:W-:Y:S01]  /*d480*/  FFMA.FTZ R51, R0, R108.reuse, R51 ;  /* 0x0000006c00337223 */ /* 0x082fe20000010033 */
[----:B------:R-:W-:Y:S01]  /*d490*/  FMNMX.FTZ R114, R24, R117, !PT ;  /* 0x0000007518727209 */ /* 0x000fe20007810000 */
[----:B------:R-:W-:Y:S01]  /*d4a0*/  FFMA.FTZ R49, R0, R108, R49 ;  /* 0x0000006c00317223 */ /* 0x000fe20000010031 */
[----:B------:R-:W-:Y:S01]  /*d4b0*/  IADD3 R110, R2, 0x61, RZ ;  /* 0x00000061026e7810 */ /* 0x000fe20007ffe0ff */
[----:B------:R-:W-:Y:S01]  /*d4c0*/  FFMA.FTZ R41, R0, R104, R41 ;  /* 0x0000006800297223 */ /* 0x000fe20000010029 */
[----:B------:R-:W-:Y:S01]  /*d4d0*/  FMNMX.FTZ R117, R25, R114, !PT ;  /* 0x0000007219757209 */ /* 0x000fe20007810000 */
[----:B------:R-:W1:Y:S01]  /*d4e0*/  I2F R103, R103 ;  /* 0x0000006700677306 */ /* 0x000e620000201400 */
[----:B------:R-:W-:Y:S01]  /*d4f0*/  IADD3 R102, R2, 0x51, RZ ;  /* 0x0000005102667810 */ /* 0x000fe20007ffe0ff */
[-C--:B------:R-:W-:Y:S01]  /*d500*/  FFMA.FTZ R54, R0, R111.reuse, R54 ;  /* 0x0000006f00367223 */ /* 0x080fe20000010036 */
[----:B------:R-:W-:Y:S01]  /*d510*/  IADD3 R3, R2, 0x58, RZ ;  /* 0x0000005802037810 */ /* 0x000fe20007ffe0ff */
[C---:B------:R-:W-:Y:S01]  /*d520*/  FFMA.FTZ R52, R0.reuse, R111, R52 ;  /* 0x0000006f00347223 */ /* 0x040fe20000010034 */
[----:B---3--:R-:W-:Y:S01]  /*d530*/  FMNMX.FTZ R115, R31, R116, !PT ;  /* 0x000000741f737209 */ /* 0x008fe20007810000 */
[----:B----4-:R-:W-:Y:S01]  /*d540*/  FFMA.FTZ R58, R0, R113, R58 ;  /* 0x00000071003a7223 */ /* 0x010fe2000001003a */
[----:B------:R-:W-:Y:S01]  /*d550*/  FMNMX.FTZ R114, R28, R117, !PT ;  /* 0x000000751c727209 */ /* 0x000fe20007810000 */
[----:B------:R-:W-:Y:S01]  /*d560*/  FFMA.FTZ R56, R0, R113, R56 ;  /* 0x0000007100387223 */ /* 0x000fe20000010038 */
[----:B------:R-:W-:Y:S01]  /*d570*/  FMNMX.FTZ R106, R34, R115, !PT ;  /* 0x00000073226a7209 */ /* 0x000fe20007810000 */
[----:B------:R-:W2:Y:S01]  /*d580*/  I2F R102, R102 ;  /* 0x0000006600667306 */ /* 0x000ea20000201400 */
[----:B------:R-:W-:Y:S01]  /*d590*/  FMNMX.FTZ R115, R29, R114, !PT ;  /* 0x000000721d737209 */ /* 0x000fe20007810000 */
[C---:B------:R-:W-:Y:S01]  /*d5a0*/  FFMA.FTZ R42, R0.reuse, R105, R42 ;  /* 0x00000069002a7223 */ /* 0x040fe2000001002a */
[----:B------:R-:W-:Y:S01]  /*d5b0*/  FMNMX.FTZ R117, R35, R106, !PT ;  /* 0x0000006a23757209 */ /* 0x000fe20007810000 */
[----:B-----5:R-:W-:Y:S01]  /*d5c0*/  FFMA.FTZ R59, R0, R107, R59 ;  /* 0x0000006b003b7223 */ /* 0x020fe2000001003b */
        /* <DEDUP_REMOVED lines=12> */
[----:B------:R-:W-:Y:S01]  /*d690*/  FMNMX.FTZ R112, R42, R115, !PT ;  /* 0x000000732a707209 */ /* 0x000fe20007810000 */
[----:B------:R1:W4:Y:S01]  /*d6a0*/  I2F R105, R109 ;  /* 0x0000006d00697306 */ /* 0x0003220000201400 */
[----:B------:R-:W-:Y:S02]  /*d6b0*/  FMNMX.FTZ R117, R37, R106, !PT ;  /* 0x0000006a25757209 */ /* 0x000fe40007810000 */
[----:B------:R-:W-:Y:S01]  /*d6c0*/  FMNMX.FTZ R115, R43, R112, !PT ;  /* 0x000000702b737209 */ /* 0x000fe20007810000 */
[-C--:B--2---:R-:W-:Y:S01]  /*d6d0*/  FFMA.FTZ R47, R0, R102.reuse, R47 ;  /* 0x00000066002f7223 */ /* 0x084fe2000001002f */
[----:B------:R-:W-:Y:S01]  /*d6e0*/  FMNMX.FTZ R106, R40, R117, !PT ;  /* 0x00000075286a7209 */ /* 0x000fe20007810000 */
[----:B------:R-:W-:Y:S01]  /*d6f0*/  FFMA.FTZ R45, R0, R102, R45 ;  /* 0x00000066002d7223 */ /* 0x000fe2000001002d */
[----:B------:R-:W-:Y:S03]  /*d700*/  FMNMX.FTZ R102, R46, R115, !PT ;  /* 0x000000732e667209 */ /* 0x000fe60007810000 */
[----:B------:R2:W5:Y:S01]  /*d710*/  I2F R103, R104 ;  /* 0x0000006800677306 */ /* 0x0005620000201400 */
[----:B------:R-:W-:Y:S01]  /*d720*/  FMNMX.FTZ R115, R47, R102, !PT ;  /* 0x000000662f737209 */ /* 0x000fe20007810000 */
[CC--:B---3--:R-:W-:Y:S02]  /*d730*/  FFMA.FTZ R50, R0.reuse, R3.reuse, R50 ;  /* 0x0000000300327223 */ /* 0x0c8fe40000010032 */
[----:B------:R-:W-:Y:S01]  /*d740*/  FFMA.FTZ R48, R0, R3, R48 ;  /* 0x0000000300307223 */ /* 0x000fe20000010030 */
[----:B------:R-:W-:Y:S05]  /*d750*/  FMNMX.FTZ R3, R41, R106, !PT ;  /* 0x0000006a29037209 */ /* 0x000fea0007810000 */
[----:B------:R-:W3:Y:S01]  /*d760*/  I2F R110, R110 ;  /* 0x0000006e006e7306 */ /* 0x000ee20000201400 */
[----:B------:R-:W-:Y:S02]  /*d770*/  FMNMX.FTZ R102, R44, R3, !PT ;  /* 0x000000032c667209 */ /* 0x000fe40007810000 */
[----:B-1----:R-:W-:Y:S01]  /*d780*/  IADD3 R109, R2, 0x78, RZ ;  /* 0x00000078026d7810 */ /* 0x002fe20007ffe0ff */
[CC--:B----4-:R-:W-:Y:S01]  /*d790*/  FFMA.FTZ R62, R0.reuse, R105.reuse, R62 ;  /* 0x00000069003e7223 */ /* 0x0d0fe2000001003e */
[----:B------:R-:W-:Y:S01]  /*d7a0*/  FMNMX.FTZ R3, R45, R102, !PT ;  /* 0x000000662d037209 */ /* 0x000fe20007810000 */
[----:B------:R-:W-:Y:S01]  /*d7b0*/  FFMA.FTZ R60, R0, R105, R60 ;  /* 0x00000069003c7223 */ /* 0x000fe2000001003c */
[----:B------:R-:W-:Y:S03]  /*d7c0*/  IADD3 R2, R2, 0x79, RZ ;  /* 0x0000007902027810 */ /* 0x000fe60007ffe0ff */
[----:B------:R-:W1:Y:S01]  /*d7d0*/  I2F R109, R109 ;  /* 0x0000006d006d7306 */ /* 0x000e620000201400 */
[----:B------:R-:W-:Y:S02]  /*d7e0*/  FMNMX.FTZ R102, R48, R3, !PT ;  /* 0x0000000330667209 */ /* 0x000fe40007810000 */
[----:B--2---:R-:W-:Y:S01]  /*d7f0*/  FMNMX.FTZ R104, R50, R115, !PT ;  /* 0x0000007332687209 */ /* 0x004fe20007810000 */
[CC--:B-----5:R-:W-:Y:S01]  /*d800*/  FFMA.FTZ R63, R0.reuse, R103.reuse, R63 ;  /* 0x00000067003f7223 */ /* 0x0e0fe2000001003f */
[----:B------:R-:W-:Y:S01]  /*d810*/  FMNMX.FTZ R3, R49, R102, !PT ;  /* 0x0000006631037209 */ /* 0x000fe20007810000 */
[----:B------:R-:W-:Y:S01]  /*d820*/  FFMA.FTZ R61, R0, R103, R61 ;  /* 0x00000067003d7223 */ /* 0x000fe2000001003d */
[----:B------:R-:W-:Y:S03]  /*d830*/  FMNMX.FTZ R115, R51, R104, !PT ;  /* 0x0000006833737209 */ /* 0x000fe60007810000 */
[----:B------:R-:W2:Y:S01]  /*d840*/  I2F R2, R2 ;  /* 0x0000000200027306 */ /* 0x000ea20000201400 */
[----:B------:R-:W-:Y:S02]  /*d850*/  FMNMX.FTZ R102, R52, R3, !PT ;  /* 0x0000000334667209 */ /* 0x000fe40007810000 */
[----:B------:R-:W-:Y:S01]  /*d860*/  FMNMX.FTZ R104, R54, R115, !PT ;  /* 0x0000007336687209 */ /* 0x000fe20007810000 */
[CC--:B---3--:R-:W-:Y:S02]  /*d870*/  FFMA.FTZ R55, R0.reuse, R110.reuse, R55 ;  /* 0x0000006e00377223 */ /* 0x0c8fe40000010037 */
[----:B------:R-:W-:Y:S03]  /*d880*/  FFMA.FTZ R53, R0, R110, R53 ;  /* 0x0000006e00357223 */ /* 0x000fe60000010035 */
[----:B------:R-:W-:Y:S02]  /*d890*/  FMNMX.FTZ R111, R55, R104, !PT ;  /* 0x00000068376f7209 */ /* 0x000fe40007810000 */
[----:B------:R-:W-:Y:S02]  /*d8a0*/  FMNMX.FTZ R3, R53, R102, !PT ;  /* 0x0000006635037209 */ /* 0x000fe40007810000 */
[----:B------:R-:W-:Y:S01]  /*d8b0*/  FMNMX.FTZ R104, R58, R111, !PT ;  /* 0x0000006f3a687209 */ /* 0x000fe20007810000 */
[----:B-1----:R-:W-:Y:S01]  /*d8c0*/  FFMA.FTZ R66, R0, R109, R66 ;  /* 0x0000006d00427223 */ /* 0x002fe20000010042 */
[----:B------:R-:W-:Y:S01]  /*d8d0*/  FMNMX.FTZ R102, R56, R3, !PT ;  /* 0x0000000338667209 */ /* 0x000fe20007810000 */
[----:B------:R-:W-:Y:S01]  /*d8e0*/  FFMA.FTZ R64, R0, R109, R64 ;  /* 0x0000006d00407223 */ /* 0x000fe20000010040 */
[----:B------:R-:W-:Y:S02]  /*d8f0*/  FMNMX.FTZ R111, R59, R104, !PT ;  /* 0x000000683b6f7209 */ /* 0x000fe40007810000 */
[----:B------:R-:W-:Y:S02]  /*d900*/  FMNMX.FTZ R105, R57, R102, !PT ;  /* 0x0000006639697209 */ /* 0x000fe40007810000 */
[----:B------:R-:W-:Y:S02]  /*d910*/  FMNMX.FTZ R104, R62, R111, !PT ;  /* 0x0000006f3e687209 */ /* 0x000fe40007810000 */
[----:B------:R-:W-:Y:S01]  /*d920*/  LDSM.16.MT88.4 R108, [R162+0x6000] ;  /* 0x00600000a26c783b */ /* 0x000fe20000004200 */
[C---:B--2---:R-:W-:Y:S01]  /*d930*/  FFMA.FTZ R67, R0.reuse, R2, R67 ;  /* 0x0000000200437223 */ /* 0x044fe20000010043 */
        /* <DEDUP_REMOVED lines=23> */
[----:B------:R-:W-:Y:S02]  /*dab0*/  FADD.FTZ R102, -R3, R100 ;  /* 0x0000006403667221 */ /* 0x000fe40000010100 */
        /* <DEDUP_REMOVED lines=11> */
[----:B------:R-:W-:Y:S02]  /*db70*/  FMUL.FTZ R102, R3, c[0x0][0x23c] ;  /* 0x00008f0003667a20 */ /* 0x000fe40000410000 */
[--C-:B------:R-:W-:Y:S01]  /*db80*/  FFMA.FTZ R126, R6, c[0x0][0x23c], -R112.reuse ;  /* 0x00008f00067e7a23 */ /* 0x100fe20000010870 */
[----:B------:R-:W-:Y:S01]  /*db90*/  MUFU.EX2 R115, R115 ;  /* 0x0000007300737308 */ /* 0x000fe20000000800 */
[--C-:B------:R-:W-:Y:S01]  /*dba0*/  FFMA.FTZ R119, R7, c[0x0][0x23c], -R112.reuse ;  /* 0x00008f0007777a23 */ /* 0x100fe20000010870 */
[----:B------:R-:W-:Y:S01]  /*dbb0*/  FSEL R102, R102, RZ, P1 ;  /* 0x000000ff66667208 */ /* 0x000fe20000800000 */
[----:B------:R-:W-:Y:S01]  /*dbc0*/  FFMA.FTZ R18, R18, c[0x0][0x23c], -R112 ;  /* 0x00008f0012127a23 */ /* 0x000fe20000010870 */
[----:B------:R-:W-:Y:S01]  /*dbd0*/  ISETP.GT.AND P1, PT, R178, R173, PT ;  /* 0x000000adb200720c */ /* 0x000fe20003f24270 */
[C---:B--2---:R-:W-:Y:S02]  /*dbe0*/  FMUL.FTZ R10, R101.reuse, R94 ;  /* 0x0000005e650a7220 */ /* 0x044fe40000410000 */
[C---:B------:R-:W-:Y:S02]  /*dbf0*/  FMUL.FTZ R11, R101.reuse, R95 ;  /* 0x0000005f650b7220 */ /* 0x040fe40000410000 */
[C---:B------:R-:W-:Y:S01]  /*dc00*/  FMUL.FTZ R14, R101.reuse, R90 ;  /* 0x0000005a650e7220 */ /* 0x040fe20000410000 */
[----:B------:R-:W2:Y:S01]  /*dc10*/  MUFU.EX2 R100, R100 ;  /* 0x0000006400647308 */ /* 0x000ea20000000800 */
[----:B------:R-:W-:Y:S02]  /*dc20*/  FMUL.FTZ R15, R101, R91 ;  /* 0x0000005b650f7220 */ /* 0x000fe40000410000 */
[--C-:B------:R-:W-:Y:S02]  /*dc30*/  FFMA.FTZ R130, R28, c[0x0][0x23c], -R102.reuse ;  /* 0x00008f001c827a23 */ /* 0x100fe40000010866 */
[--C-:B------:R-:W-:Y:S02]  /*dc40*/  FFMA.FTZ R127, R29, c[0x0][0x23c], -R102.reuse ;  /* 0x00008f001d7f7a23 */ /* 0x100fe40000010866 */
[--C-:B------:R-:W-:Y:S02]  /*dc50*/  FFMA.FTZ R129, R32, c[0x0][0x23c], -R102.reuse ;  /* 0x00008f0020817a23 */ /* 0x100fe40000010866 */
[--C-:B------:R-:W-:Y:S01]  /*dc60*/  FFMA.FTZ R132, R33, c[0x0][0x23c], -R102.reuse ;  /* 0x00008f0021847a23 */ /* 0x100fe20000010866 */
[----:B------:R-:W-:Y:S01]  /*dc70*/  MUFU.EX2 R126, R126 ;  /* 0x0000007e007e7308 */ /* 0x000fe20000000800 */
[----:B------:R-:W-:Y:S01]  /*dc80*/  LDSM.16.MT88.4 R32, [R161+0x7800] ;  /* 0x00780000a120783b */ /* 0x000fe20000004200 */
[--C-:B------:R-:W-:Y:S02]  /*dc90*/  FFMA.FTZ R133, R36, c[0x0][0x23c], -R102.reuse ;  /* 0x00008f0024857a23 */ /* 0x100fe40000010866 */
[--C-:B------:R-:W-:Y:S02]  /*dca0*/  FFMA.FTZ R136, R37, c[0x0][0x23c], -R102.reuse ;  /* 0x00008f0025887a23 */ /* 0x100fe40000010866 */
[--C-:B------:R-:W-:Y:S02]  /*dcb0*/  FFMA.FTZ R116, R8, c[0x0][0x23c], -R102.reuse ;  /* 0x00008f0008747a23 */ /* 0x100fe40000010866 */
[--C-:B------:R-:W-:Y:S01]  /*dcc0*/  FFMA.FTZ R113, R9, c[0x0][0x23c], -R102.reuse ;  /* 0x00008f0009717a23 */ /* 0x100fe20000010866 */
[----:B------:R-:W-:Y:S01]  /*dcd0*/  LDSM.16.MT88.4 R36, [R161+0x8800] ;  /* 0x00880000a124783b */ /* 0x000fe20000004200 */
[----:B------:R-:W3:Y:S01]  /*dce0*/  MUFU.EX2 R119, R119 ;  /* 0x0000007700777308 */ /* 0x000ee20000000800 */
[--C-:B------:R-:W-:Y:S02]  /*dcf0*/  FFMA.FTZ R122, R4, c[0x0][0x23c], -R102.reuse ;  /* 0x00008f00047a7a23 */ /* 0x100fe40000010866 */
[--C-:B------:R-:W-:Y:S02]  /*dd00*/  FFMA.FTZ R121, R5, c[0x0][0x23c], -R102.reuse ;  /* 0x00008f0005797a23 */ /* 0x100fe40000010866 */
[C---:B--2---:R-:W-:Y:S02]  /*dd10*/  FMUL.FTZ R8, R100.reuse, R92 ;  /* 0x0000005c64087220 */ /* 0x044fe40000410000 */
[C---:B------:R-:W-:Y:S02]  /*dd20*/  FMUL.FTZ R9, R100.reuse, R93 ;  /* 0x0000005d64097220 */ /* 0x040fe40000410000 */
[----:B------:R-:W2:Y:S01]  /*dd30*/  LDSM.16.MT88.4 R92, [R161+0x6000] ;  /* 0x00600000a15c783b */ /* 0x000ea20000004200 */
        /* <DEDUP_REMOVED lines=10> */
[C---:B------:R-:W-:Y:S02]  /*dde0*/  FMUL.FTZ R69, R100.reuse, R69 ;  /* 0x0000004564457220 */ /* 0x040fe40000410000 */
[C---:B------:R-:W-:Y:S02]  /*ddf0*/  FMUL.FTZ R74, R101.reuse, R74 ;  /* 0x0000004a654a7220 */ /* 0x040fe40000410000 */
[C---:B------:R-:W-:Y:S01]  /*de00*/  FMUL.FTZ R75, R101.reuse, R75 ;  /* 0x0000004b654b7220 */ /* 0x040fe20000410000 */
[----:B------:R-:W3:Y:S01]  /*de10*/  MUFU.EX2 R121, R121 ;  /* 0x0000007900797308 */ /* 0x000ee20000000800 */
[C---:B------:R-:W-:Y:S02]  /*de20*/  FMUL.FTZ R72, R100.reuse, R72 ;  /* 0x0000004864487220 */ /* 0x040fe40000410000 */
[----:B------:R-:W-:Y:S01]  /*de30*/  FMUL.FTZ R73, R100, R73 ;  /* 0x0000004964497220 */ /* 0x000fe20000410000 */
[----:B----4-:R-:W-:Y:S01]  /*de40*/  F2FP.PACK_AB R99, R114, R115 ;  /* 0x000000737263723e */ /* 0x010fe200000000ff */
[----:B------:R-:W-:Y:S02]  /*de50*/  FFMA.FTZ R120, R12, c[0x0][0x23c], -R102 ;  /* 0x00008f000c787a23 */ /* 0x000fe40000010866 */
        /* <DEDUP_REMOVED lines=8> */
[----:B------:R-:W4:Y:S01]  /*dee0*/  MUFU.EX2 R113, R113 ;  /* 0x0000007100717308 */ /* 0x000f220000000800 */
[C---:B------:R-:W-:Y:S02]  /*def0*/  FMUL.FTZ R80, R100.reuse, R80 ;  /* 0x0000005064507220 */ /* 0x040fe40000410000 */
[----:B------:R-:W-:Y:S01]  /*df00*/  FMUL.FTZ R81, R100, R81 ;  /* 0x0000005164517220 */ /* 0x000fe20000410000 */
[----:B---3--:R-:W-:Y:S01]  /*df10*/  F2FP.PACK_AB R96, R121, R122 ;  /* 0x0000007a7960723e */ /* 0x008fe200000000ff */
[----:B------:R-:W-:Y:S02]  /*df20*/  FFMA.FTZ R103, R19, c[0x0][0x23c], -R112 ;  /* 0x00008f0013677a23 */ /* 0x000fe40000010870 */
[----:B------:R-:W-:Y:S02]  /*df30*/  FMUL.FTZ R19, R101, R87 ;  /* 0x0000005765137220 */ /* 0x000fe40000410000 */
[--C-:B------:R-:W-:Y:S01]  /*df40*/  FFMA.FTZ R124, R20, c[0x0][0x23c], -R102.reuse ;  /* 0x00008f00147c7a23 */ /* 0x100fe20000010866 */
[----:B------:R-:W-:Y:S01]  /*df50*/  MUFU.EX2 R117, R117 ;  /* 0x0000007500757308 */ /* 0x000fe20000000800 */
[----:B------:R-:W-:Y:S02]  /*df60*/  FFMA.FTZ R123, R21, c[0x0][0x23c], -R102 ;  /* 0x00008f00157b7a23 */ /* 0x000fe40000010866 */
[--C-:B------:R-:W-:Y:S02]  /*df70*/  FFMA.FTZ R42, R42, c[0x0][0x23c], -R112.reuse ;  /* 0x00008f002a2a7a23 */ /* 0x100fe40000010870 */
[----:B------:R-:W-:Y:S02]  /*df80*/  FFMA.FTZ R43, R43, c[0x0][0x23c], -R112 ;  /* 0x00008f002b2b7a23 */ /* 0x000fe40000010870 */
[--C-:B------:R-:W-:Y:S02]  /*df90*/  FFMA.FTZ R40, R40, c[0x0][0x23c], -R102.reuse ;  /* 0x00008f0028287a23 */ /* 0x100fe40000010866 */
[----:B------:R-:W-:Y:S01]  /*dfa0*/  FFMA.FTZ R41, R41, c[0x0][0x23c], -R102 ;  /* 0x00008f0029297a23 */ /* 0x000fe20000010866 */
[----:B------:R-:W-:Y:S01]  /*dfb0*/  MUFU.EX2 R118, R118 ;  /* 0x0000007600767308 */ /* 0x000fe20000000800 */
[--C-:B------:R-:W-:Y:S02]  /*dfc0*/  FFMA.FTZ R46, R46, c[0x0][0x23c], -R112.reuse ;  /* 0x00008f002e2e7a23 */ /* 0x100fe40000010870 */
[--C-:B------:R-:W-:Y:S01]  /*dfd0*/  FFMA.FTZ R47, R47, c[0x0][0x23c], -R112.reuse ;  /* 0x00008f002f2f7a23 */ /* 0x100fe20000010870 */
[----:B----4-:R-:W-:Y:S01]  /*dfe0*/  F2FP.PACK_AB R98, R113, R116 ;  /* 0x000000747162723e */ /* 0x010fe200000000ff */
[--C-:B------:R-:W-:Y:S02]  /*dff0*/  FFMA.FTZ R50, R50, c[0x0][0x23c], -R112.reuse ;  /* 0x00008f0032327a23 */ /* 0x100fe40000010870 */
[----:B------:R-:W-:Y:S02]  /*e000*/  FFMA.FTZ R51, R51, c[0x0][0x23c], -R112 ;  /* 0x00008f0033337a23 */ /* 0x000fe40000010870 */
[--C-:B------:R-:W-:Y:S01]  /*e010*/  FFMA.FTZ R44, R44, c[0x0][0x23c], -R102.reuse ;  /* 0x00008f002c2c7a23 */ /* 0x100fe20000010866 */
[----:B------:R-:W-:Y:S01]  /*e020*/  MUFU.EX2 R103, R103 ;  /* 0x0000006700677308 */ /* 0x000fe20000000800 */
[C---:B-1----:R-:W-:Y:S05]  /*e030*/  HMMA.16816.F32 R4, R96.reuse, R104, R4 ;  /* 0x000000686004723c */ /* 0x042fea0000001804 */
[--C-:B------:R-:W-:Y:S02]  /*e040*/  FFMA.FTZ R45, R45, c[0x0][0x23c], -R102.reuse ;  /* 0x00008f002d2d7a23 */ /* 0x100fe40000010866 */
[--C-:B------:R-:W-:Y:S01]  /*e050*/  FFMA.FTZ R48, R48, c[0x0][0x23c], -R102.reuse ;  /* 0x00008f0030307a23 */ /* 0x100fe20000010866 */
[C---:B------:R-:W-:Y:S01]  /*e060*/  HMMA.16816.F32 R8, R96.reuse, R106, R8 ;  /* 0x0000006a6008723c */ /* 0x040fe20000001808 */
[----:B------:R-:W-:Y:S01]  /*e070*/  MUFU.EX2 R120, R120 ;  /* 0x0000007800787308 */ /* 0x000fe20000000800 */
[----:B------:R-:W1:Y:S02]  /*e080*/  LDSM.16.MT88.4 R104, [R160+0x6000] ;  /* 0x00600000a068783b */ /* 0x000e640000004200 */
[----:B------:R-:W-:Y:S02]  /*e090*/  FFMA.FTZ R135, R49, c[0x0][0x23c], -R102 ;  /* 0x00008f0031877a23 */ /* 0x000fe40000010866 */
[--C-:B------:R-:W-:Y:S02]  /*e0a0*/  FFMA.FTZ R49, R54, c[0x0][0x23c], -R112.reuse ;  /* 0x00008f0036317a23 */ /* 0x100fe40000010870 */
[C---:B------:R-:W-:Y:S03]  /*e0b0*/  HMMA.16816.F32 R68, R96.reuse, R108, R68 ;  /* 0x0000006c6044723c */ /* 0x040fe60000001844 */
[----:B------:R-:W3:Y:S01]  /*e0c0*/  MUFU.EX2 R108, R18 ;  /* 0x00000012006c7308 */ /* 0x000ee20000000800 */
[--C-:B------:R-:W-:Y:S02]  /*e0d0*/  FFMA.FTZ R54, R55, c[0x0][0x23c], -R112.reuse ;  /* 0x00008f0037367a23 */ /* 0x100fe40000010870 */
[----:B------:R-:W-:Y:S02]  /*e0e0*/  FFMA.FTZ R55, R58, c[0x0][0x23c], -R112 ;  /* 0x00008f003a377a23 */ /* 0x000fe40000010870 */
[C---:B------:R-:W-:Y:S04]  /*e0f0*/  HMMA.16816.F32 R72, R96.reuse, R110, R72 ;  /* 0x0000006e6048723c */ /* 0x040fe80000001848 */
[--C-:B------:R-:W-:Y:S01]  /*e100*/  FFMA.FTZ R109, R13, c[0x0][0x23c], -R102.reuse ;  /* 0x00008f000d6d7a23 */ /* 0x100fe20000010866 */
[----:B------:R-:W-:Y:S01]  /*e110*/  MUFU.EX2 R124, R124 ;  /* 0x0000007c007c7308 */ /* 0x000fe20000000800 */
[----:B------:R-:W-:Y:S02]  /*e120*/  FMUL.FTZ R13, R100, R89 ;  /* 0x00000059640d7220 */ /* 0x000fe40000410000 */
[----:B------:R-:W4:Y:S01]  /*e130*/  LDSM.16.MT88.4 R88, [R164+0x6800] ;  /* 0x00680000a458783b */ /* 0x000f220000004200 */
[--C-:B------:R-:W-:Y:S01]  /*e140*/  FFMA.FTZ R110, R16, c[0x0][0x23c], -R102.reuse ;  /* 0x00008f00106e7a23 */ /* 0x100fe20000010866 */
[C---:B--2---:R-:W-:Y:S03]  /*e150*/  HMMA.16816.F32 R76, R96.reuse, R92, R76 ;  /* 0x0000005c604c723c */ /* 0x044fe6000000184c */
[----:B------:R-:W-:Y:S02]  /*e160*/  FFMA.FTZ R111, R17, c[0x0][0x23c], -R102 ;  /* 0x00008f00116f7a23 */ /* 0x000fe40000010866 */
[----:B------:R-:W2:Y:S01]  /*e170*/  MUFU.EX2 R109, R109 ;  /* 0x0000006d006d7308 */ /* 0x000ea20000000800 */
[C---:B------:R-:W-:Y:S02]  /*e180*/  FMUL.FTZ R16, R100.reuse, R84 ;  /* 0x0000005464107220 */ /* 0x040fe40000410000 */
[C---:B------:R-:W-:Y:S01]  /*e190*/  HMMA.16816.F32 R12, R96.reuse, R94, R12 ;  /* 0x0000005e600c723c */ /* 0x040fe2000000180c */
[----:B------:R-:W5:Y:S03]  /*e1a0*/  LDSM.16.MT88.4 R92, [R162+0x6800] ;  /* 0x00680000a25c783b */ /* 0x000f660000004200 */
[----:B---3--:R-:W-:Y:S01]  /*e1b0*/  F2FP.PACK_AB R87, R103, R108 ;  /* 0x0000006c6757723e */ /* 0x008fe200000000ff */
[----:B------:R-:W-:Y:S02]  /*e1c0*/  FMUL.FTZ R18, R101, R86 ;  /* 0x0000005665127220 */ /* 0x000fe40000410000 */
[----:B------:R-:W-:Y:S01]  /*e1d0*/  MUFU.EX2 R110, R110 ;  /* 0x0000006e006e7308 */ /* 0x000fe20000000800 */
[C---:B-1----:R-:W-:Y:S04]  /*e1e0*/  HMMA.16816.F32 R80, R96.reuse, R104, R80 ;  /* 0x000000686050723c */ /* 0x042fe80000001850 */
[----:B------:R-:W-:Y:S01]  /*e1f0*/  FMUL.FTZ R17, R100, R85 ;  /* 0x0000005564117220 */ /* 0x000fe20000410000 */
[----:B------:R-:W-:Y:S01]  /*e200*/  F2FP.PACK_AB R85, R118, R117 ;  /* 0x000000757655723e */ /* 0x000fe200000000ff */
[--C-:B------:R-:W-:Y:S02]  /*e210*/  FFMA.FTZ R58, R59, c[0x0][0x23c], -R112.reuse ;  /* 0x00008f003b3a7a23 */ /* 0x100fe40000010870 */
[--C-:B------:R-:W-:Y:S01]  /*e220*/  FFMA.FTZ R104, R27, c[0x0][0x23c], -R112.reuse ;  /* 0x00008f001b687a23 */ /* 0x100fe20000010870 */
[----:B------:R-:W1:Y:S02]  /*e230*/  MUFU.EX2 R111, R111 ;  /* 0x0000006f006f7308 */ /* 0x000e640000000800 */
[----:B------:R-:W-:Y:S01]  /*e240*/  HMMA.16816.F32 R16, R96, R106, R16 ;  /* 0x0000006a6010723c */ /* 0x000fe20000001810 */
[----:B------:R-:W3:Y:S02]  /*e250*/  LDSM.16.MT88.4 R96, [R161+0x6800] ;  /* 0x00680000a160783b */ /* 0x000ee40000004200 */
[----:B--2---:R-:W-:Y:S01]  /*e260*/  F2FP.PACK_AB R84, R109, R120 ;  /* 0x000000786d54723e */ /* 0x004fe200000000ff */
[----:B------:R-:W-:Y:S02]  /*e270*/  FFMA.FTZ R105, R22, c[0x0][0x23c], -R112 ;  /* 0x00008f0016697a23 */ /* 0x000fe40000010870 */
[----:B------:R-:W-:Y:S02]  /*e280*/  FFMA.FTZ R22, R24, c[0x0][0x23c], -R102 ;  /* 0x00008f0018167a23 */ /* 0x000fe40000010866 */
[----:B------:R-:W-:Y:S01]  /*e290*/  MUFU.EX2 R104, R104 ;  /* 0x0000006800687308 */ /* 0x000fe20000000800 */
[--C-:B------:R-:W-:Y:S03]  /*e2a0*/  FFMA.FTZ R107, R26, c[0x0][0x23c], -R112.reuse ;  /* 0x00008f001a6b7a23 */ /* 0x100fe60000010870 */
[----:B------:R-:W-:Y:S02]  /*e2b0*/  FFMA.FTZ R106, R23, c[0x0][0x23c], -R112 ;  /* 0x00008f00176a7a23 */ /* 0x000fe40000010870 */
[--C-:B------:R-:W-:Y:S02]  /*e2c0*/  FFMA.FTZ R52, R52, c[0x0][0x23c], -R102.reuse ;  /* 0x00008f0034347a23 */ /* 0x100fe40000010866 */
[--C-:B------:R-:W-:Y:S02]  /*e2d0*/  FFMA.FTZ R53, R53, c[0x0][0x23c], -R102.reuse ;  /* 0x00008f0035357a23 */ /* 0x100fe40000010866 */
[----:B------:R-:W-:Y:S01]  /*e2e0*/  MUFU.EX2 R105, R105 ;  /* 0x0000006900697308 */ /* 0x000fe20000000800 */
[--C-:B------:R-:W-:Y:S02]  /*e2f0*/  FFMA.FTZ R56, R56, c[0x0][0x23c], -R102.reuse ;  /* 0x00008f0038387a23 */ /* 0x100fe40000010866 */
[----:B------:R-:W-:Y:S01]  /*e300*/  FFMA.FTZ R57, R57, c[0x0][0x23c], -R102 ;  /* 0x00008f0039397a23 */ /* 0x000fe20000010866 */
[----:B-1----:R-:W-:Y:S01]  /*e310*/  F2FP.PACK_AB R86, R111, R110 ;  /* 0x0000006e6f56723e */ /* 0x002fe200000000ff */
[----:B------:R-:W-:Y:S01]  /*e320*/  FFMA.FTZ R122, R100, R191, R122 ;  /* 0x000000bf647a7223 */ /* 0x000fe2000001007a */
[----:B------:R-:W-:Y:S01]  /*e330*/  MOV R100, R3 ;  /* 0x0000000300647202 */ /* 0x000fe20000000f00 */
[--C-:B------:R-:W-:Y:S02]  /*e340*/  FFMA.FTZ R59, R62, c[0x0][0x23c], -R112.reuse ;  /* 0x00008f003e3b7a23 */ /* 0x100fe40000010870 */
[--C-:B------:R-:W-:Y:S01]  /*e350*/  FFMA.FTZ R62, R63, c[0x0][0x23c], -R112.reuse ;  /* 0x00008f003f3e7a23 */ /* 0x100fe20000010870 */
[----:B------:R-:W1:Y:S01]  /*e360*/  MUFU.EX2 R106, R106 ;  /* 0x0000006a006a7308 */ /* 0x000e620000000800 */
[C---:B----4-:R-:W-:Y:S05]  /*e370*/  HMMA.16816.F32 R4, R84.reuse, R88, R4 ;  /* 0x000000585404723c */ /* 0x050fea0000001804 */
[----:B------:R-:W-:Y:S02]  /*e380*/  FFMA.FTZ R63, R66, c[0x0][0x23c], -R112 ;  /* 0x00008f00423f7a23 */ /* 0x000fe40000010870 */
[--C-:B------:R-:W-:Y:S01]  /*e390*/  FFMA.FTZ R60, R60, c[0x0][0x23c], -R102.reuse ;  /* 0x00008f003c3c7a23 */ /* 0x100fe20000010866 */
[C---:B------:R-:W-:Y:S01]  /*e3a0*/  HMMA.16816.F32 R8, R84.reuse, R90, R8 ;  /* 0x0000005a5408723c */ /* 0x040fe20000001808 */
[----:B------:R-:W2:Y:S01]  /*e3b0*/  LDSM.16.MT88.4 R88, [R160+0x6800] ;  /* 0x00680000a058783b */ /* 0x000ea20000004200 */
[----:B------:R-:W4:Y:S02]  /*e3c0*/  MUFU.EX2 R107, R107 ;  /* 0x0000006b006b7308 */ /* 0x000f240000000800 */
[----:B------:R-:W-:Y:S02]  /*e3d0*/  FFMA.FTZ R61, R61, c[0x0][0x23c], -R102 ;  /* 0x00008f003d3d7a23 */ /* 0x000fe40000010866 */
[----:B------:R-:W-:Y:S02]  /*e3e0*/  FADD.FTZ R121, R121, R122 ;  /* 0x0000007a79797221 */ /* 0x000fe40000010000 */
[C---:B-----5:R-:W-:Y:S04]  /*e3f0*/  HMMA.16816.F32 R68, R84.reuse, R92, R68 ;  /* 0x0000005c5444723c */ /* 0x060fe80000001844 */
[----:B------:R-:W5:Y:S01]  /*e400*/  MUFU.EX2 R123, R123 ;  /* 0x0000007b007b7308 */ /* 0x000f620000000800 */
[----:B------:R-:W-:Y:S01]  /*e410*/  FADD.FTZ R116, R116, R121 ;  /* 0x0000007974747221 */ /* 0x000fe20000010000 */
[----:B-1----:R-:W-:Y:S02]  /*e420*/  F2FP.PACK_AB R21, R106, R105 ;  /* 0x000000696a15723e */ /* 0x002fe400000000ff */
[C---:B------:R-:W-:Y:S01]  /*e430*/  HMMA.16816.F32 R72, R84.reuse, R94, R72 ;  /* 0x0000005e5448723c */ /* 0x040fe20000001848 */
[----:B------:R-:W1:Y:S03]  /*e440*/  LDSM.16.MT88.4 R92, [R164+0x7000] ;  /* 0x00700000a45c783b */ /* 0x000e660000004200 */
[----:B------:R-:W-:Y:S02]  /*e450*/  FADD.FTZ R113, R113, R116 ;  /* 0x0000007471717221 */ /* 0x000fe40000010000 */
[----:B------:R-:W-:Y:S01]  /*e460*/  MUFU.EX2 R125, R125 ;  /* 0x0000007d007d7308 */ /* 0x000fe20000000800 */
[----:B------:R-:W-:Y:S01]  /*e470*/  FFMA.FTZ R126, R101, R192, R126 ;  /* 0x000000c0657e7223 */ /* 0x000fe2000001007e */
[C---:B---3--:R-:W-:Y:S04]  /*e480*/  HMMA.16816.F32 R76, R84.reuse, R96, R76 ;  /* 0x00000060544c723c */ /* 0x048fe8000000184c */
[----:B----4-:R-:W-:Y:S01]  /*e490*/  F2FP.PACK_AB R23, R104, R107 ;  /* 0x0000006b6817723e */ /* 0x010fe200000000ff */
[----:B------:R-:W-:Y:S01]  /*e4a0*/  FADD.FTZ R120, R120, R113 ;  /* 0x0000007178787221 */ /* 0x000fe20000010000 */
[----:B------:R-:W-:Y:S01]  /*e4b0*/  MOV R101, R2 ;  /* 0x0000000200657202 */ /* 0x000fe20000000f00 */
[----:B------:R-:W-:Y:S01]  /*e4c0*/  FFMA.FTZ R97, R25, c[0x0][0x23c], -R102 ;  /* 0x00008f0019617a23 */ /* 0x000fe20000010866 */
[C---:B------:R-:W-:Y:S01]  /*e4d0*/  HMMA.16816.F32 R12, R84.reuse, R98, R12 ;  /* 0x00000062540c723c */ /* 0x040fe2000000180c */
[----:B------:R-:W-:Y:S01]  /*e4e0*/  MUFU.EX2 R96, R22 ;  /* 0x0000001600607308 */ /* 0x000fe20000000800 */
[----:B------:R-:W3:Y:S02]  /*e4f0*/  LDSM.16.MT88.4 R24, [R162+0x7000] ;  /* 0x00700000a218783b */ /* 0x000ee40000004200 */
[----:B-----5:R-:W-:Y:S01]  /*e500*/  F2FP.PACK_AB R20, R123, R124 ;  /* 0x0000007c7b14723e */ /* 0x020fe200000000ff */
[----:B------:R-:W-:Y:S02]  /*e510*/  FADD.FTZ R109, R109, R120 ;  /* 0x000000786d6d7221 */ /* 0x000fe40000010000 */
        /* <DEDUP_REMOVED lines=14> */
[----:B------:R-:W-:Y:S02]  /*e600*/  FADD.FTZ R115, R115, R126 ;  /* 0x0000007e73737221 */ /* 0x000fe40000010000 */
[----:B------:R-:W-:Y:S01]  /*e610*/  FADD.FTZ R124, R124, R111 ;  /* 0x0000006f7c7c7221 */ /* 0x000fe20000010000 */
[----:B--2---:R-:W-:Y:S01]  /*e620*/  F2FP.PACK_AB R22, R97, R96 ;  /* 0x000000606116723e */ /* 0x004fe200000000ff */
[----:B------:R-:W-:Y:S02]  /*e630*/  FADD.FTZ R114, R114, R115 ;  /* 0x0000007372727221 */ /* 0x000fe40000010000 */
[----:B------:R-:W-:Y:S02]  /*e640*/  FADD.FTZ R123, R123, R124 ;  /* 0x0000007c7b7b7221 */ /* 0x000fe40000010000 */
[----:B------:R-:W-:Y:S01]  /*e650*/  FADD.FTZ R117, R117, R114 ;  /* 0x0000007275757221 */ /* 0x000fe20000010000 */
[----:B------:R-:W-:Y:S01]  /*e660*/  MUFU.EX2 R130, R130 ;  /* 0x0000008200827308 */ /* 0x000fe20000000800 */
[C---:B-1----:R-:W-:Y:S05]  /*e670*/  HMMA.16816.F32 R4, R20.reuse, R92, R4 ;  /* 0x0000005c1404723c */ /* 0x042fea0000001804 */
[----:B------:R-:W-:Y:S02]  /*e680*/  FADD.FTZ R96, R96, R123 ;  /* 0x0000007b60607221 */ /* 0x000fe40000010000 */
[----:B------:R-:W-:Y:S01]  /*e690*/  FADD.FTZ R67, R118, R117 ;  /* 0x0000007576437221 */ /* 0x000fe20000010000 */
[C---:B------:R-:W-:Y:S01]  /*e6a0*/  HMMA.16816.F32 R8, R20.reuse, R94, R8 ;  /* 0x0000005e1408723c */ /* 0x040fe20000001808 */
[----:B------:R-:W-:Y:S01]  /*e6b0*/  LDSM.16.MT88.4 R92, [R164+0x9800] ;  /* 0x00980000a45c783b */ /* 0x000fe20000004200 */
[----:B------:R-:W1:Y:S02]  /*e6c0*/  MUFU.EX2 R127, R127 ;  /* 0x0000007f007f7308 */ /* 0x000e640000000800 */
[----:B------:R-:W-:Y:S02]  /*e6d0*/  FADD.FTZ R97, R97, R96 ;  /* 0x0000006061617221 */ /* 0x000fe40000010000 */
[----:B------:R-:W-:Y:S02]  /*e6e0*/  FADD.FTZ R108, R108, R67 ;  /* 0x000000436c6c7221 */ /* 0x000fe40000010000 */
[C---:B---3--:R-:W-:Y:S04]  /*e6f0*/  HMMA.16816.F32 R68, R20.reuse, R24, R68 ;  /* 0x000000181444723c */ /* 0x048fe80000001844 */
[----:B------:R-:W-:Y:S01]  /*e700*/  MUFU.EX2 R129, R129 ;  /* 0x0000008100817308 */ /* 0x000fe20000000800 */
[----:B------:R-:W-:Y:S03]  /*e710*/  FADD.FTZ R108, R103, R108 ;  /* 0x0000006c676c7221 */ /* 0x000fe60000010000 */
[C---:B------:R-:W-:Y:S01]  /*e720*/  HMMA.16816.F32 R72, R20.reuse, R26, R72 ;  /* 0x0000001a1448723c */ /* 0x040fe20000001848 */
[----:B------:R-:W2:Y:S03]  /*e730*/  LDSM.16.MT88.4 R24, [R164+0x7800] ;  /* 0x00780000a418783b */ /* 0x000ea60000004200 */
[----:B------:R-:W-:Y:S02]  /*e740*/  FADD.FTZ R105, R105, R108 ;  /* 0x0000006c69697221 */ /* 0x000fe40000010000 */
[----:B------:R-:W3:Y:S02]  /*e750*/  MUFU.EX2 R132, R132 ;  /* 0x0000008400847308 */ /* 0x000ee40000000800 */
[C---:B----4-:R-:W-:Y:S04]  /*e760*/  HMMA.16816.F32 R76, R20.reuse, R84, R76 ;  /* 0x00000054144c723c */ /* 0x050fe8000000184c */
[----:B------:R-:W-:Y:S04]  /*e770*/  FADD.FTZ R106, R106, R105 ;  /* 0x000000696a6a7221 */ /* 0x000fe80000010000 */
[C---:B------:R-:W-:Y:S01]  /*e780*/  HMMA.16816.F32 R12, R20.reuse, R86, R12 ;  /* 0x00000056140c723c */ /* 0x040fe2000000180c */
[----:B------:R-:W-:Y:S03]  /*e790*/  MUFU.EX2 R131, R131 ;  /* 0x0000008300837308 */ /* 0x000fe60000000800 */
[----:B------:R-:W-:Y:S04]  /*e7a0*/  FADD.FTZ R107, R107, R106 ;  /* 0x0000006a6b6b7221 */ /* 0x000fe80000010000 */
[C---:B-----5:R-:W-:Y:S03]  /*e7b0*/  HMMA.16816.F32 R80, R20.reuse, R88, R80 ;  /* 0x000000581450723c */ /* 0x060fe60000001850 */
[----:B------:R-:W4:Y:S01]  /*e7c0*/  MUFU.EX2 R134, R134 ;  /* 0x0000008600867308 */ /* 0x000f220000000800 */
[----:B------:R-:W-:Y:S04]  /*e7d0*/  FADD.FTZ R104, R104, R107 ;  /* 0x0000006b68687221 */ /* 0x000fe80000010000 */
[----:B------:R-:W-:Y:S01]  /*e7e0*/  HMMA.16816.F32 R16, R20, R90, R16 ;  /* 0x0000005a1410723c */ /* 0x000fe20000001810 */
[----:B------:R-:W-:Y:S04]  /*e7f0*/  LDSM.16.MT88.4 R88, [R161+0x9800] ;  /* 0x00980000a158783b */ /* 0x000fe80000004200 */
[----:B------:R-:W-:Y:S02]  /*e800*/  MUFU.EX2 R42, R42 ;  /* 0x0000002a002a7308 */ /* 0x000fe40000000800 */
[----:B------:R-:W-:Y:S01]  /*e810*/  F2FP.PACK_AB R21, R98, R99 ;  /* 0x000000636215723e */ /* 0x000fe200000000ff */
[----:B------:R-:W-:Y:S01]  /*e820*/  FADD.FTZ R99, R99, R104 ;  /* 0x0000006863637221 */ /* 0x000fe20000010000 */
[----:B------:R-:W-:Y:S03]  /*e830*/  F2FP.PACK_AB R23, R125, R128 ;  /* 0x000000807d17723e */ /* 0x000fe600000000ff */
[----:B-1----:R-:W-:Y:S02]  /*e840*/  F2FP.PACK_AB R20, R127, R130 ;  /* 0x000000827f14723e */ /* 0x002fe400000000ff */
[----:B---3--:R-:W-:Y:S01]  /*e850*/  F2FP.PACK_AB R22, R132, R129 ;  /* 0x000000818416723e */ /* 0x008fe200000000ff */
[----:B------:R-:W1:Y:S06]  /*e860*/  MUFU.EX2 R43, R43 ;  /* 0x0000002b002b7308 */ /* 0x000e6c0000000800 */
[C---:B--2---:R-:W-:Y:S04]  /*e870*/  HMMA.16816.F32 R4, R20.reuse, R24, R4 ;  /* 0x000000181404723c */ /* 0x044fe80000001804 */
[----:B------:R-:W-:Y:S04]  /*e880*/  MUFU.EX2 R133, R133 ;  /* 0x0000008500857308 */ /* 0x000fe80000000800 */
[C---:B------:R-:W-:Y:S01]  /*e890*/  HMMA.16816.F32 R8, R20.reuse, R26, R8 ;  /* 0x0000001a1408723c */ /* 0x040fe20000001808 */
[----:B------:R-:W2:Y:S05]  /*e8a0*/  LDSM.16.MT88.4 R24, [R160+0x7800] ;  /* 0x00780000a018783b */ /* 0x000eaa0000004200 */
[----:B------:R-:W3:Y:S02]  /*e8b0*/  MUFU.EX2 R136, R136 ;  /* 0x0000008800887308 */ /* 0x000ee40000000800 */
[C---:B------:R-:W-:Y:S08]  /*e8c0*/  HMMA.16816.F32 R68, R20.reuse, R28, R68 ;  /* 0x0000001c1444723c */ /* 0x040ff00000001844 */
[C---:B------:R-:W-:Y:S01]  /*e8d0*/  HMMA.16816.F32 R72, R20.reuse, R30, R72 ;  /* 0x0000001e1448723c */ /* 0x040fe20000001848 */
[----:B------:R-:W5:Y:S01]  /*e8e0*/  LDSM.16.MT88.4 R28, [R164+0x8000] ;  /* 0x00800000a41c783b */ /* 0x000f620000004200 */
[----:B------:R-:W-:Y:S06]  /*e8f0*/  MUFU.EX2 R40, R40 ;  /* 0x0000002800287308 */ /* 0x000fec0000000800 */
[C---:B------:R-:W-:Y:S04]  /*e900*/  HMMA.16816.F32 R76, R20.reuse, R32, R76 ;  /* 0x00000020144c723c */ /* 0x040fe8000000184c */
[----:B------:R-:W1:Y:S04]  /*e910*/  MUFU.EX2 R41, R41 ;  /* 0x0000002900297308 */ /* 0x000e680000000800 */
[C---:B------:R-:W-:Y:S01]  /*e920*/  HMMA.16816.F32 R12, R20.reuse, R34, R12 ;  /* 0x00000022140c723c */ /* 0x040fe2000000180c */
[----:B------:R-:W5:Y:S05]  /*e930*/  LDSM.16.MT88.4 R32, [R162+0x8000] ;  /* 0x00800000a220783b */ /* 0x000f6a0000004200 */
[----:B------:R-:W-:Y:S02]  /*e940*/  MUFU.EX2 R46, R46 ;  /* 0x0000002e002e7308 */ /* 0x000fe40000000800 */
[C---:B--2---:R-:W-:Y:S08]  /*e950*/  HMMA.16816.F32 R80, R20.reuse, R24, R80 ;  /* 0x000000181450723c */ /* 0x044ff00000001850 */
[----:B------:R-:W2:Y:S01]  /*e960*/  MUFU.EX2 R47, R47 ;  /* 0x0000002f002f7308 */ /* 0x000ea20000000800 */
[----:B------:R-:W-:Y:S01]  /*e970*/  HMMA.16816.F32 R16, R20, R26, R16 ;  /* 0x0000001a1410723c */ /* 0x000fe20000001810 */
[----:B------:R-:W2:Y:S06]  /*e980*/  LDSM.16.MT88.4 R24, [R161+0x8000] ;  /* 0x00800000a118783b */ /* 0x000eac0000004200 */
[----:B----4-:R-:W-:Y:S02]  /*e990*/  F2FP.PACK_AB R21, R134, R131 ;  /* 0x000000838615723e */ /* 0x010fe400000000ff */
[----:B-1----:R-:W-:Y:S01]  /*e9a0*/  F2FP.PACK_AB R23, R43, R42 ;  /* 0x0000002a2b17723e */ /* 0x002fe200000000ff */
[----:B------:R-:W-:Y:S02]  /*e9b0*/  MUFU.EX2 R50, R50 ;  /* 0x0000003200327308 */ /* 0x000fe40000000800 */
[----:B---3--:R-:W-:Y:S02]  /*e9c0*/  F2FP.PACK_AB R20, R136, R133 ;  /* 0x000000858814723e */ /* 0x008fe400000000ff */
[----:B------:R-:W-:Y:S06]  /*e9d0*/  F2FP.PACK_AB R22, R41, R40 ;  /* 0x000000282916723e */ /* 0x000fec00000000ff */
[----:B------:R-:W1:Y:S01]  /*e9e0*/  MUFU.EX2 R51, R51 ;  /* 0x0000003300337308 */ /* 0x000e620000000800 */
[C---:B-----5:R-:W-:Y:S08]  /*e9f0*/  HMMA.16816.F32 R4, R20.reuse, R28, R4 ;  /* 0x0000001c1404723c */ /* 0x060ff00000001804 */
[C---:B------:R-:W-:Y:S01]  /*ea00*/  HMMA.16816.F32 R8, R20.reuse, R30, R8 ;  /* 0x0000001e1408723c */ /* 0x040fe20000001808 */
[----:B------:R-:W3:Y:S01]  /*ea10*/  LDSM.16.MT88.4 R28, [R160+0x8000] ;  /* 0x00800000a01c783b */ /* 0x000ee20000004200 */
[----:B------:R-:W-:Y:S06]  /*ea20*/  MUFU.EX2 R44, R44 ;  /* 0x0000002c002c7308 */ /* 0x000fec0000000800 */
[C---:B------:R-:W-:Y:S04]  /*ea30*/  HMMA.16816.F32 R68, R20.reuse, R32, R68 ;  /* 0x000000201444723c */ /* 0x040fe80000001844 */
[----:B------:R-:W4:Y:S04]  /*ea40*/  MUFU.EX2 R45, R45 ;  /* 0x0000002d002d7308 */ /* 0x000f280000000800 */
[C---:B------:R-:W-:Y:S01]  /*ea50*/  HMMA.16816.F32 R72, R20.reuse, R34, R72 ;  /* 0x000000221448723c */ /* 0x040fe20000001848 */
[----:B------:R-:W5:Y:S05]  /*ea60*/  LDSM.16.MT88.4 R32, [R164+0x8800] ;  /* 0x00880000a420783b */ /* 0x000f6a0000004200 */
[----:B------:R-:W-:Y:S02]  /*ea70*/  MUFU.EX2 R48, R48 ;  /* 0x0000003000307308 */ /* 0x000fe40000000800 */
[C---:B--2---:R-:W-:Y:S08]  /*ea80*/  HMMA.16816.F32 R76, R20.reuse, R24, R76 ;  /* 0x00000018144c723c */ /* 0x044ff0000000184c */
[C---:B------:R-:W-:Y:S01]  /*ea90*/  HMMA.16816.F32 R12, R20.reuse, R26, R12 ;  /* 0x0000001a140c723c */ /* 0x040fe2000000180c */
[----:B------:R-:W2:Y:S01]  /*eaa0*/  MUFU.EX2 R135, R135 ;  /* 0x0000008700877308 */ /* 0x000ea20000000800 */
[----:B------:R-:W5:Y:S06]  /*eab0*/  LDSM.16.MT88.4 R24, [R162+0x8800] ;  /* 0x00880000a218783b */ /* 0x000f6c0000004200 */
[C---:B---3--:R-:W-:Y:S03]  /*eac0*/  HMMA.16816.F32 R80, R20.reuse, R28, R80 ;  /* 0x0000001c1450723c */ /* 0x048fe60000001850 */
[----:B------:R-:W-:Y:S05]  /*ead0*/  MUFU.EX2 R49, R49 ;  /* 0x0000003100317308 */ /* 0x000fea0000000800 */
[----:B------:R-:W-:Y:S01]  /*eae0*/  HMMA.16816.F32 R16, R20, R30, R16 ;  /* 0x0000001e1410723c */ /* 0x000fe20000001810 */
[----:B------:R-:W3:Y:S04]  /*eaf0*/  LDSM.16.MT88.4 R28, [R160+0x8800] ;  /* 0x00880000a01c783b */ /* 0x000ee80000004200 */
[----:B------:R-:W3:Y:S02]  /*eb00*/  MUFU.EX2 R54, R54 ;  /* 0x0000003600367308 */ /* 0x000ee40000000800 */
[----:B------:R-:W-:Y:S02]  /*eb10*/  F2FP.PACK_AB R21, R47, R46 ;  /* 0x0000002e2f15723e */ /* 0x000fe400000000ff */
[----:B-1----:R-:W-:Y:S03]  /*eb20*/  F2FP.PACK_AB R23, R51, R50 ;  /* 0x000000323317723e */ /* 0x002fe600000000ff */
[----:B----4-:R-:W-:Y:S02]  /*eb30*/  F2FP.PACK_AB R20, R45, R44 ;  /* 0x0000002c2d14723e */ /* 0x010fe400000000ff */
[----:B--2---:R-:W-:Y:S01]  /*eb40*/  F2FP.PACK_AB R22, R135, R48 ;  /* 0x000000308716723e */ /* 0x004fe200000000ff */
[----:B------:R-:W-:Y:S06]  /*eb50*/  MUFU.EX2 R55, R55 ;  /* 0x0000003700377308 */ /* 0x000fec0000000800 */
[C---:B-----5:R-:W-:Y:S04]  /*eb60*/  HMMA.16816.F32 R4, R20.reuse, R32, R4 ;  /* 0x000000201404723c */ /* 0x060fe80000001804 */
[----:B------:R-:W1:Y:S04]  /*eb70*/  MUFU.EX2 R58, R58 ;  /* 0x0000003a003a7308 */ /* 0x000e680000000800 */
[C---:B------:R-:W-:Y:S01]  /*eb80*/  HMMA.16816.F32 R8, R20.reuse, R34, R8 ;  /* 0x000000221408723c */ /* 0x040fe20000001808 */
[----:B------:R-:W-:Y:S05]  /*eb90*/  LDSM.16.MT88.4 R32, [R162+0x9000] ;  /* 0x00900000a220783b */ /* 0x000fea0000004200 */
[----:B------:R-:W-:Y:S02]  /*eba0*/  MUFU.EX2 R52, R52 ;  /* 0x0000003400347308 */ /* 0x000fe40000000800 */
[C---:B------:R-:W-:Y:S08]  /*ebb0*/  HMMA.16816.F32 R68, R20.reuse, R24, R68 ;  /* 0x000000181444723c */ /* 0x040ff00000001844 */
[C---:B------:R-:W-:Y:S01]  /*ebc0*/  HMMA.16816.F32 R72, R20.reuse, R26, R72 ;  /* 0x0000001a1448723c */ /* 0x040fe20000001848 */
[----:B------:R-:W2:Y:S01]  /*ebd0*/  LDSM.16.MT88.4 R24, [R164+0x9000] ;  /* 0x00900000a418783b */ /* 0x000ea20000004200 */
[----:B------:R-:W4:Y:S06]  /*ebe0*/  MUFU.EX2 R53, R53 ;  /* 0x0000003500357308 */ /* 0x000f2c0000000800 */
[C---:B------:R-:W-:Y:S04]  /*ebf0*/  HMMA.16816.F32 R76, R20.reuse, R36, R76 ;  /* 0x00000024144c723c */ /* 0x040fe8000000184c */
[----:B------:R-:W-:Y:S04]  /*ec00*/  MUFU.EX2 R56, R56 ;  /* 0x0000003800387308 */ /* 0x000fe80000000800 */
[C---:B------:R-:W-:Y:S01]  /*ec10*/  HMMA.16816.F32 R12, R20.reuse, R38, R12 ;  /* 0x00000026140c723c */ /* 0x040fe2000000180c */
[----:B------:R-:W5:Y:S05]  /*ec20*/  LDSM.16.MT88.4 R36, [R161+0x9000] ;  /* 0x00900000a124783b */ /* 0x000f6a0000004200 */
[----:B------:R-:W2:Y:S02]  /*ec30*/  MUFU.EX2 R57, R57 ;  /* 0x0000003900397308 */ /* 0x000ea40000000800 */
[C---:B---3--:R-:W-:Y:S08]  /*ec40*/  HMMA.16816.F32 R80, R20.reuse, R28, R80 ;  /* 0x0000001c1450723c */ /* 0x048ff00000001850 */
[----:B------:R-:W-:Y:S01]  /*ec50*/  HMMA.16816.F32 R16, R20, R30, R16 ;  /* 0x0000001e1410723c */ /* 0x000fe20000001810 */
[----:B------:R-:W3:Y:S01]  /*ec60*/  LDSM.16.MT88.4 R28, [R160+0x9000] ;  /* 0x00900000a01c783b */ /* 0x000ee20000004200 */
        /* <DEDUP_REMOVED lines=11> */
[C---:B------:R-:W-:Y:S04]  /*ed20*/  HMMA.16816.F32 R68, R20.reuse, R32, R68 ;  /* 0x000000201444723c */ /* 0x040fe80000001844 */
[----:B-1----:R-:W-:Y:S02]  /*ed30*/  F2FP.PACK_AB R85, R62, R59 ;  /* 0x0000003b3e55723e */ /* 0x002fe400000000ff */
[----:B------:R-:W-:Y:S01]  /*ed40*/  MUFU.EX2 R60, R60 ;  /* 0x0000003c003c7308 */ /* 0x000fe20000000800 */
[--C-:B------:R-:W-:Y:S01]  /*ed50*/  FFMA.FTZ R32, R64, c[0x0][0x23c], -R102.reuse ;  /* 0x00008f0040207a23 */ /* 0x100fe20000010866 */
[C---:B------:R-:W-:Y:S04]  /*ed60*/  HMMA.16816.F32 R72, R20.reuse, R34, R72 ;  /* 0x000000221448723c */ /* 0x040fe80000001848 */
[----:B------:R-:W-:Y:S04]  /*ed70*/  FFMA.FTZ R102, R65, c[0x0][0x23c], -R102 ;  /* 0x00008f0041667a23 */ /* 0x000fe80000010866 */
[C---:B-----5:R-:W-:Y:S01]  /*ed80*/  HMMA.16816.F32 R76, R20.reuse, R36, R76 ;  /* 0x00000024144c723c */ /* 0x060fe2000000184c */
[----:B------:R-:W1:Y:S03]  /*ed90*/  MUFU.EX2 R61, R61 ;  /* 0x0000003d003d7308 */ /* 0x000e660000000800 */
[----:B----4-:R-:W-:Y:S04]  /*eda0*/  F2FP.PACK_AB R87, R112, R63 ;  /* 0x0000003f7057723e */ /* 0x010fe800000000ff */
[C---:B------:R-:W-:Y:S03]  /*edb0*/  HMMA.16816.F32 R12, R20.reuse, R38, R12 ;  /* 0x00000026140c723c */ /* 0x040fe6000000180c */
[----:B------:R-:W-:Y:S05]  /*edc0*/  MUFU.EX2 R32, R32 ;  /* 0x0000002000207308 */ /* 0x000fea0000000800 */
[C---:B---3--:R-:W-:Y:S05]  /*edd0*/  HMMA.16816.F32 R80, R20.reuse, R28, R80 ;  /* 0x0000001c1450723c */ /* 0x048fea0000001850 */
[----:B------:R-:W3:Y:S03]  /*ede0*/  MUFU.EX2 R191, R102 ;  /* 0x0000006600bf7308 */ /* 0x000ee60000000800 */
[----:B------:R-:W-:Y:S04]  /*edf0*/  HMMA.16816.F32 R16, R20, R30, R16 ;  /* 0x0000001e1410723c */ /* 0x000fe80000001810 */
[----:B-1----:R-:W-:Y:S03]  /*ee00*/  F2FP.PACK_AB R84, R61, R60 ;  /* 0x0000003c3d54723e */ /* 0x002fe600000000ff */
[----:B------:R-:W-:Y:S02]  /*ee10*/  FADD.FTZ R20, R130, R97 ;  /* 0x0000006182147221 */ /* 0x000fe40000010000 */
[----:B------:R-:W-:Y:S03]  /*ee20*/  FADD.FTZ R21, R98, R99 ;  /* 0x0000006362157221 */ /* 0x000fe60000010000 */
[----:B------:R-:W-:Y:S02]  /*ee30*/  FADD.FTZ R20, R127, R20 ;  /* 0x000000147f147221 */ /* 0x000fe40000010000 */
[----:B------:R-:W-:Y:S02]  /*ee40*/  FADD.FTZ R128, R128, R21 ;  /* 0x0000001580807221 */ /* 0x000fe40000010000 */
[----:B------:R-:W-:Y:S02]  /*ee50*/  FADD.FTZ R129, R129, R20 ;  /* 0x0000001481817221 */ /* 0x000fe40000010000 */
[----:B------:R-:W-:Y:S02]  /*ee60*/  FADD.FTZ R20, R125, R128 ;  /* 0x000000807d147221 */ /* 0x000fe40000010000 */
[----:B------:R-:W-:Y:S01]  /*ee70*/  FADD.FTZ R132, R132, R129 ;  /* 0x0000008184847221 */ /* 0x000fe20000010000 */
[----:B---3--:R-:W-:Y:S07]  /*ee80*/  F2FP.PACK_AB R86, R191, R32 ;  /* 0x00000020bf56723e */ /* 0x008fee00000000ff */
[C---:B------:R-:W-:Y:S01]  /*ee90*/  HMMA.16816.F32 R96, R84.reuse, R92, R4 ;  /* 0x0000005c5460723c */ /* 0x040fe20000001804 */
[----:B------:R-:W1:Y:S07]  /*eea0*/  LDSM.16.MT88.4 R4, [R160+0x9800] ;  /* 0x00980000a004783b */ /* 0x000e6e0000004200 */
[C---:B------:R-:W-:Y:S07]  /*eeb0*/  HMMA.16816.F32 R92, R84.reuse, R94, R8 ;  /* 0x0000005e545c723c */ /* 0x040fee0000001808 */
[----:B------:R-:W-:Y:S01]  /*eec0*/  FADD.FTZ R9, R131, R20 ;  /* 0x0000001483097221 */ /* 0x000fe20000010000 */
[C---:B--2---:R-:W-:Y:S04]  /*eed0*/  HMMA.16816.F32 R68, R84.reuse, R24, R68 ;  /* 0x000000185444723c */ /* 0x044fe80000001844 */
        /* <DEDUP_REMOVED lines=37> */
.L_x_7097:
[----:B------:R-:W1:Y:S01]  /*f130*/  SHFL.BFLY PT, R0, R191, 0x2, 0x1f ;  /* 0x0c401f00bf007f89 */ /* 0x000e6200000e0000 */
[----:B------:R-:W-:Y:S01]  /*f140*/  MOV R10, 0x3f800000 ;  /* 0x3f800000000a7802 */ /* 0x000fe20000000f00 */
[----:B------:R-:W-:Y:S01]  /*f150*/  BSSY B0, `(.L_x_7102) ;  /* 0x000009a000007945 */ /* 0x000fe20003800000 */
[----:B------:R-:W-:Y:S01]  /*f160*/  IADD3 R45, -R181, RZ, RZ ;  /* 0x000000ffb52d7210 */ /* 0x000fe20007ffe1ff */
[----:B------:R-:W2:Y:S04]  /*f170*/  SHFL.BFLY PT, R9, R192, 0x2, 0x1f ;  /* 0x0c401f00c0097f89 */ /* 0x000ea800000e0000 */
        /* <DEDUP_REMOVED lines=9> */
[----:B------:R-:W-:Y:S02]  /*f210*/  SHF.R.S32.HI R12, RZ, 0x2, R8 ;  /* 0x00000002ff0c7819 */ /* 0x000fe40000011408 */
[----:B------:R-:W-:Y:S01]  /*f220*/  LOP3.LUT R16, R8, 0x1ffffffc, RZ, 0xc0, !PT ;  /* 0x1ffffffc08107812 */ /* 0x000fe200078ec0ff */
[----:B----4-:R-:W-:-:S03]  /*f230*/  IMAD R44, R45, c[0x0][0x1c0], R44 ;  /* 0x000070002d2c7a24 */ /* 0x010fc600078e022c */
[----:B------:R-:W-:Y:S01]  /*f240*/  IADD3 R16, -R16, R5, RZ ;  /* 0x0000000510107210 */ /* 0x000fe20007ffe1ff */
[----:B-1----:R-:W-:Y:S01]  /*f250*/  FADD.FTZ R6, R7, R6 ;  /* 0x0000000607067221 */ /* 0x002fe20000010000 */
[----:B------:R-:W-:Y:S01]  /*f260*/  SHF.R.S32.HI R7, RZ, 0x1f, R8 ;  /* 0x0000001fff077819 */ /* 0x000fe20000011408 */
[----:B--2---:R-:W-:-:S03]  /*f270*/  FADD.FTZ R4, R9, R4 ;  /* 0x0000000409047221 */ /* 0x004fc60000010000 */
[----:B------:R-:W-:Y:S02]  /*f280*/  FSETP.NE.FTZ.AND P4, PT, R6, RZ, PT ;  /* 0x000000ff0600720b */ /* 0x000fe40003f95000 */
[----:B------:R-:W-:Y:S02]  /*f290*/  MOV R9, 0x3f800000 ;  /* 0x3f80000000097802 */ /* 0x000fe40000000f00 */
[----:B------:R-:W-:Y:S02]  /*f2a0*/  FSETP.NE.FTZ.AND P3, PT, R4, RZ, PT ;  /* 0x000000ff0400720b */ /* 0x000fe40003f75000 */
[----:B------:R-:W-:-:S04]  /*f2b0*/  LEA.HI R7, R7, R12, RZ, 0x3 ;  /* 0x0000000c07077211 */ /* 0x000fc800078f18ff */
[----:B------:R-:W-:-:S03]  /*f2c0*/  LOP3.LUT R7, R7, 0xfffffff8, RZ, 0xc0, !PT ;  /* 0xfffffff807077812 */ /* 0x000fc600078ec0ff */
[----:B------:R-:W1:Y:S02]  /*f2d0*/  @P4 MUFU.RCP R10, R6 ;  /* 0x00000006000a4308 */ /* 0x000e640000001000 */
[----:B------:R-:W-:Y:S01]  /*f2e0*/  IMAD.IADD R7, R12, 0x1, -R7 ;  /* 0x000000010c077824 */ /* 0x000fe200078e0a07 */
[CC--:B------:R-:W-:Y:S02]  /*f2f0*/  LEA.HI R12, R0.reuse, R5.reuse, RZ, 0x4 ;  /* 0x00000005000c7211 */ /* 0x0c0fe400078f20ff */
[----:B------:R-:W-:Y:S01]  /*f300*/  LEA.HI R0, R0, R5, RZ, 0x5 ;  /* 0x0000000500007211 */ /* 0x000fe200078f28ff */
[C---:B------:R-:W-:Y:S01]  /*f310*/  IMAD.SHL.U32 R14, R7.reuse, 0x40, RZ ;  /* 0x00000040070e7824 */ /* 0x040fe200078e00ff */
[----:B------:R-:W-:Y:S01]  /*f320*/  LOP3.LUT R12, R12, 0xfffffff0, RZ, 0xc0, !PT ;  /* 0xfffffff00c0c7812 */ /* 0x000fe200078ec0ff */
[----:B------:R-:W2:Y:S01]  /*f330*/  @P3 MUFU.RCP R9, R4 ;  /* 0x0000000400093308 */ /* 0x000ea20000001000 */
[----:B------:R-:W-:Y:S02]  /*f340*/  LOP3.LUT R11, R7, 0x1, RZ, 0xc0, !PT ;  /* 0x00000001070b7812 */ /* 0x000fe400078ec0ff */
[----:B------:R-:W-:-:S02]  /*f350*/  LOP3.LUT R14, R14, 0x1c0, RZ, 0xc0, !PT ;  /* 0x000001c00e0e7812 */ /* 0x000fc400078ec0ff */
[----:B------:R-:W-:Y:S01]  /*f360*/  ISETP.NE.U32.AND P0, PT, R11, 0x1, PT ;  /* 0x000000010b00780c */ /* 0x000fe20003f05070 */
[----:B-1----:R-:W-:-:S03]  /*f370*/  FMUL.FTZ R96, R10, R96 ;  /* 0x000000600a607220 */ /* 0x002fc60000410000 */
[----:B------:R-:W-:Y:S01]  /*f380*/  R2P PR, R7, 0x6 ;  /* 0x0000000607007804 */ /* 0x000fe20000000000 */
[C---:B------:R-:W-:Y:S01]  /*f390*/  FMUL.FTZ R97, R10.reuse, R97 ;  /* 0x000000610a617220 */ /* 0x040fe20000410000 */
[----:B------:R-:W-:Y:S01]  /*f3a0*/  SHF.R.S32.HI R7, RZ, 0x5, R0 ;  /* 0x00000005ff077819 */ /* 0x000fe20000011400 */
[----:B------:R-:W-:Y:S01]  /*f3b0*/  FMUL.FTZ R92, R10, R92 ;  /* 0x0000005c0a5c7220 */ /* 0x000fe20000410000 */
[----:B------:R-:W-:Y:S01]  /*f3c0*/  LOP3.LUT R0, R0, 0xffffffe0, RZ, 0xc0, !PT ;  /* 0xffffffe000007812 */ /* 0x000fe200078ec0ff */
[C---:B------:R-:W-:Y:S01]  /*f3d0*/  FMUL.FTZ R93, R10.reuse, R93 ;  /* 0x0000005d0a5d7220 */ /* 0x040fe20000410000 */
[----:B------:R-:W1:Y:S01]  /*f3e0*/  @P4 MUFU.LG2 R6, R6 ;  /* 0x0000000600064308 */ /* 0x000e620000000c00 */
[----:B------:R-:W-:Y:S01]  /*f3f0*/  FMUL.FTZ R68, R10, R68 ;  /* 0x000000440a447220 */ /* 0x000fe20000410000 */
[----:B------:R-:W-:Y:S01]  /*f400*/  IADD3 R0, -R0, R5, RZ ;  /* 0x0000000500007210 */ /* 0x000fe20007ffe1ff */
[C---:B------:R-:W-:Y:S02]  /*f410*/  FMUL.FTZ R69, R10.reuse, R69 ;  /* 0x000000450a457220 */ /* 0x040fe40000410000 */
[----:B------:R-:W-:-:S02]  /*f420*/  FMUL.FTZ R72, R10, R72 ;  /* 0x000000480a487220 */ /* 0x000fc40000410000 */
[C---:B------:R-:W-:Y:S01]  /*f430*/  FMUL.FTZ R73, R10.reuse, R73 ;  /* 0x000000490a497220 */ /* 0x040fe20000410000 */
[----:B------:R-:W3:Y:S01]  /*f440*/  @P3 MUFU.LG2 R4, R4 ;  /* 0x0000000400043308 */ /* 0x000ee20000000c00 */
        /* <DEDUP_REMOVED lines=9> */
[C---:B--2---:R-:W-:Y:S02]  /*f4e0*/  FMUL.FTZ R99, R9.reuse, R99 ;  /* 0x0000006309637220 */ /* 0x044fe40000410000 */
        /* <DEDUP_REMOVED lines=15> */
[----:B------:R-:W-:Y:S01]  /*f5e0*/  IADD3 R9, -R12, R5, RZ ;  /* 0x000000050c097210 */ /* 0x000fe20007ffe1ff */
[----:B------:R-:W-:Y:S01]  /*f5f0*/  IMAD R13, R7, 0x200, R16 ;  /* 0x00000200070d7824 */ /* 0x000fe200078e0210 */
[----:B------:R-:W-:Y:S01]  /*f600*/  LOP3.LUT R12, R10, 0x1c0, RZ, 0xc0, !PT ;  /* 0x000001c00a0c7812 */ /* 0x000fe200078ec0ff */
[----:B-1----:R-:W-:Y:S01]  /*f610*/  @P4 FMUL.FTZ R6, R6, 0.69314718246459960938 ;  /* 0x3f31721806064820 */ /* 0x002fe20000410000 */
[----:B------:R-:W-:Y:S01]  /*f620*/  LEA.HI R10, R9, R9, RZ, 0x1 ;  /* 0x00000009090a7211 */ /* 0x000fe200078f08ff */
[----:B---3--:R-:W-:Y:S01]  /*f630*/  @P3 FMUL.FTZ R45, R4, 0.69314718246459960938 ;  /* 0x3f317218042d3820 */ /* 0x008fe20000410000 */
[----:B------:R-:W-:Y:S02]  /*f640*/  SHF.R.U32.HI R8, RZ, 0x3, R12 ;  /* 0x00000003ff087819 */ /* 0x000fe4000001160c */
[C---:B------:R-:W-:Y:S02]  /*f650*/  SHF.L.U32 R11, R10.reuse, 0x2, RZ ;  /* 0x000000020a0b7819 */ /* 0x040fe400000006ff */
[----:B------:R-:W-:-:S02]  /*f660*/  LOP3.LUT R10, R10, 0xffffffe, RZ, 0xc0, !PT ;  /* 0x0ffffffe0a0a7812 */ /* 0x000fc400078ec0ff */
[----:B------:R-:W-:Y:S02]  /*f670*/  LOP3.LUT R11, R12, 0x38, R11, 0xf8, !PT ;  /* 0x000000380c0b7812 */ /* 0x000fe400078ef80b */
[----:B------:R-:W-:Y:S01]  /*f680*/  LEA.HI R12, R14, R14, RZ, 0x1d ;  /* 0x0000000e0e0c7211 */ /* 0x000fe200078fe8ff */
[----:B------:R-:W-:Y:S01]  /*f690*/  IMAD.IADD R15, R9, 0x1, -R10 ;  /* 0x00000001090f7824 */ /* 0x000fe200078e0a0a */
[----:B------:R-:W-:Y:S02]  /*f6a0*/  LOP3.LUT R8, R11, R8, RZ, 0x3c, !PT ;  /* 0x000000080b087212 */ /* 0x000fe400078e3cff */
[----:B------:R-:W-:Y:S02]  /*f6b0*/  MOV R11, 0xffffffe0 ;  /* 0xffffffe0000b7802 */ /* 0x000fe40000000f00 */
[----:B------:R-:W-:Y:S01]  /*f6c0*/  LEA R13, R13, R12, 0x1 ;  /* 0x0000000c0d0d7211 */ /* 0x000fe200078e08ff */
[----:B------:R-:W-:Y:S01]  /*f6d0*/  IMAD R8, R15, 0x4, R8 ;  /* 0x000000040f087824 */ /* 0x000fe200078e0208 */
[----:B------:R-:W-:-:S02]  /*f6e0*/  MOV R10, 0x40 ;  /* 0x00000040000a7802 */ /* 0x000fc40000000f00 */
[----:B------:R-:W-:Y:S01]  /*f6f0*/  SEL R11, R11, 0x20, !P0 ;  /* 0x000000200b0b7807 */ /* 0x000fe20004000000 */
[----:B------:R-:W-:Y:S01]  /*f700*/  STS.64 [R13.X4], R96 ;  /* 0x000000600d007388 */ /* 0x000fe20000004a00 */
[----:B------:R-:W-:Y:S02]  /*f710*/  SHF.L.U32 R12, R13, 0x2, RZ ;  /* 0x000000020d0c7819 */ /* 0x000fe400000006ff */
[----:B------:R-:W-:Y:S01]  /*f720*/  SEL R15, R10, 0xffffffc0, !P1 ;  /* 0xffffffc00a0f7807 */ /* 0x000fe20004800000 */
[----:B------:R1:W-:Y:S01]  /*f730*/  STS.64 [R13.X4+0x800], R98 ;  /* 0x000800620d007388 */ /* 0x0003e20000004a00 */
[C---:B------:R-:W-:Y:S02]  /*f740*/  IADD3 R10, R12.reuse, R11, RZ ;  /* 0x0000000b0c0a7210 */ /* 0x040fe40007ffe0ff */
[C---:B------:R-:W-:Y:S02]  /*f750*/  IADD3 R14, R12.reuse, 0x80, RZ ;  /* 0x000000800c0e7810 */ /* 0x040fe40007ffe0ff */
[----:B------:R-:W-:Y:S01]  /*f760*/  @P2 IADD3 R14, R12, -0x80, RZ ;  /* 0xffffff800c0e2810 */ /* 0x000fe20007ffe0ff */
[----:B------:R-:W-:Y:S01]  /*f770*/  STS.64 [R10], R92 ;  /* 0x0000005c0a007388 */ /* 0x000fe20000000a00 */
[----:B------:R-:W-:Y:S01]  /*f780*/  IMAD.IADD R17, R10, 0x1, R15 ;  /* 0x000000010a117824 */ /* 0x000fe200078e020f */
[----:B------:R-:W-:-:S02]  /*f790*/  IADD3 R16, R12, R15, RZ ;  /* 0x0000000f0c107210 */ /* 0x000fc40007ffe0ff */
[----:B------:R2:W-:Y:S01]  /*f7a0*/  STS.64 [R10+0x800], R94 ;  /* 0x0008005e0a007388 */ /* 0x0005e20000000a00 */
[----:B------:R-:W-:Y:S02]  /*f7b0*/  IADD3 R12, R11, R14, RZ ;  /* 0x0000000e0b0c7210 */ /* 0x000fe40007ffe0ff */
[----:B------:R-:W-:Y:S01]  /*f7c0*/  LOP3.LUT P0, RZ, R0, 0x3, RZ, 0xc0, !PT ;  /* 0x0000000300ff7812 */ /* 0x000fe2000780c0ff */
[----:B------:R-:W-:Y:S01]  /*f7d0*/  STS.64 [R16], R68 ;  /* 0x0000004410007388 */ /* 0x000fe20000000a00 */
[----:B------:R-:W-:Y:S01]  /*f7e0*/  IMAD.MOV.U32 R0, RZ, RZ, -0x800000 ;  /* 0xff800000ff007424 */ /* 0x000fe200078e00ff */
[----:B------:R-:W-:Y:S01]  /*f7f0*/  MOV R5, 0xff800000 ;  /* 0xff80000000057802 */ /* 0x000fe20000000f00 */
[----:B------:R-:W-:Y:S01]  /*f800*/  @P4 FFMA.FTZ R0, R3, c[0x0][0x238], R6 ;  /* 0x00008e0003004a23 */ /* 0x000fe20000010006 */
[----:B------:R-:W-:Y:S01]  /*f810*/  STS.64 [R16+0x800], R70 ;  /* 0x0008004610007388 */ /* 0x000fe20000000a00 */
[----:B------:R-:W-:-:S03]  /*f820*/  @P3 FFMA.FTZ R5, R2, c[0x0][0x238], R45 ;  /* 0x00008e0002053a23 */ /* 0x000fc6000001002d */
[----:B------:R-:W-:Y:S04]  /*f830*/  STS.64 [R17], R72 ;  /* 0x0000004811007388 */ /* 0x000fe80000000a00 */
[----:B------:R-:W-:Y:S01]  /*f840*/  STS.64 [R17+0x800], R74 ;  /* 0x0008004a11007388 */ /* 0x000fe20000000a00 */
[C---:B-1----:R-:W-:Y:S01]  /*f850*/  IADD3 R13, R15.reuse, R14, RZ ;  /* 0x0000000e0f0d7210 */ /* 0x042fe20007ffe0ff */
[----:B------:R-:W-:Y:S02]  /*f860*/  IMAD.IADD R15, R15, 0x1, R12 ;  /* 0x000000010f0f7824 */ /* 0x000fe400078e020c */
[----:B------:R-:W-:Y:S04]  /*f870*/  STS.64 [R14], R76 ;  /* 0x0000004c0e007388 */ /* 0x000fe80000000a00 */
[----:B------:R-:W-:Y:S04]  /*f880*/  STS.64 [R14+0x800], R78 ;  /* 0x0008004e0e007388 */ /* 0x000fe80000000a00 */
[----:B--2---:R-:W1:Y:S04]  /*f890*/  S2R R10, SR_CTAID.Y ;  /* 0x00000000000a7919 */ /* 0x004e680000002600 */
[----:B------:R-:W2:Y:S04]  /*f8a0*/  S2R R11, SR_CTAID.X ;  /* 0x00000000000b7919 */ /* 0x000ea80000002500 */
[----:B------:R-:W-:Y:S04]  /*f8b0*/  STS.64 [R12], R88 ;  /* 0x000000580c007388 */ /* 0x000fe80000000a00 */
[----:B------:R-:W-:Y:S04]  /*f8c0*/  STS.64 [R12+0x800], R90 ;  /* 0x0008005a0c007388 */ /* 0x000fe80000000a00 */
[----:B------:R-:W-:Y:S04]  /*f8d0*/  STS.64 [R13], R80 ;  /* 0x000000500d007388 */ /* 0x000fe80000000a00 */
[----:B------:R-:W-:Y:S04]  /*f8e0*/  STS.64 [R13+0x800], R82 ;  /* 0x000800520d007388 */ /* 0x000fe80000000a00 */
[----:B------:R-:W-:Y:S01]  /*f8f0*/  STS.64 [R15], R84 ;  /* 0x000000540f007388 */ /* 0x000fe20000000a00 */
[----:B-1----:R-:W-:Y:S01]  /*f900*/  IMAD R181, R10, c[0x0][0x210], R181 ;  /* 0x000084000ab57a24 */ /* 0x002fe200078e02b5 */
[----:B------:R-:W-:-:S02]  /*f910*/  SHF.R.S32.HI R10, RZ, 0x1f, R7 ;  /* 0x0000001fff0a7819 */ /* 0x000fc40000011407 */
[----:B------:R-:W-:Y:S01]  /*f920*/  STS.64 [R15+0x800], R86 ;  /* 0x000800560f007388 */ /* 0x000fe20000000a00 */
[----:B--2---:R-:W-:Y:S01]  /*f930*/  SHF.L.U32 R11, R11, 0x6, RZ ;  /* 0x000000060b0b7819 */ /* 0x004fe200000006ff */
[----:B------:R-:W-:Y:S01]  /*f940*/  IMAD R44, R181, c[0x0][0x1c0], R44 ;  /* 0x00007000b52c7a24 */ /* 0x000fe200078e022c */
[----:B------:R-:W-:Y:S01]  /*f950*/  LEA.HI R10, R10, R7, RZ, 0x2 ;  /* 0x000000070a0a7211 */ /* 0x000fe200078f10ff */
[----:B------:R-:W-:Y:S02]  /*f960*/  BAR.SYNC.DEFER_BLOCKING 0x0 ;  /* 0x0000000000007b1d */ /* 0x000fe40000010000 */
[----:B------:R-:W-:Y:S01]  /*f970*/  IMAD R11, R44, c[0x0][0x214], R11 ;  /* 0x000085002c0b7a24 */ /* 0x000fe200078e020b */
[----:B------:R-:W-:-:S05]  /*f980*/  LOP3.LUT R10, R10, 0xffffffc, RZ, 0xc0, !PT ;  /* 0x0ffffffc0a0a7812 */ /* 0x000fca00078ec0ff */
[----:B------:R-:W-:-:S05]  /*f990*/  IMAD.IADD R7, R7, 0x1, -R10 ;  /* 0x0000000107077824 */ /* 0x000fca00078e0a0a */
[----:B------:R-:W-:Y:S01]  /*f9a0*/  LEA R176, R7, R176, 0x4 ;  /* 0x000000b007b07211 */ /* 0x000fe200078e20ff */
        /* <DEDUP_REMOVED lines=8> */
[----:B-----5:R-:W-:Y:S01]  /*fa30*/  SHF.L.U32 R8, R9, 0x2, RZ ;  /* 0x0000000209087819 */ /* 0x020fe200000006ff */
        /* <DEDUP_REMOVED lines=11> */
.L_x_7103:
[----:B--234-:R-:W-:Y:S05]  /*faf0*/  BSYNC B0 ;  /* 0x0000000000007941 */ /* 0x01cfea0003800000 */
.L_x_7102:
[--C-:B------:R-:W-:Y:S01]  /*fb00*/  SHF.R.S32.HI R9, RZ, 0x1f, R8.reuse ;  /* 0x0000001fff097819 */ /* 0x100fe20000011408 */
[----:B------:R-:W-:Y:S01]  /*fb10*/  IMAD R3, R11, c[0x0][0x22c], RZ ;  /* 0x00008b000b037a24 */ /* 0x000fe200078e02ff */
        /* <DEDUP_REMOVED lines=32> */
.L_x_7104:
        /* <DEDUP_REMOVED lines=14> */
.L_x_7818:


//--------------------- .text._ZN5flash24flash_fwd_splitkv_kernelI23Flash_fwd_kernel_traitsILi64ELi64ELi128ELi4ELb0ELb0EN7cutlass6half_tE19Flash_kernel_traitsILi64ELi64ELi128ELi4ES3_EELb1ELb0ELb1ELb0ELb0ELb1ELb1ELb0EEEvNS_16Flash_fwd_paramsE --------------------------
	.section	.text._ZN5flash24flash_fwd_splitkv_kernelI23Flash_fwd_kernel_traitsILi64ELi64ELi128ELi4ELb0ELb0EN7cutlass6half_tE19Flash_kernel_traitsILi64ELi64ELi128ELi4ES3_EELb1ELb0ELb1ELb0ELb0ELb1ELb1ELb0EEEvNS_16Flash_fwd_paramsE,"ax",@progbits
	.sectioninfo	@"SHI_REGISTERS=246"
	.align	128
        .global         _ZN5flash24flash_fwd_splitkv_kernelI23Flash_fwd_kernel_traitsILi64ELi64ELi128ELi4ELb0ELb0EN7cutlass6half_tE19Flash_kernel_traitsILi64ELi64ELi128ELi4ES3_EELb1ELb0ELb1ELb0ELb0ELb1ELb1ELb0EEEvNS_16Flash_fwd_paramsE
        .type           _ZN5flash24flash_fwd_splitkv_kernelI23Flash_fwd_kernel_traitsILi64ELi64ELi128ELi4ELb0ELb0EN7cutlass6half_tE19Flash_kernel_traitsILi64ELi64ELi128ELi4ES3_EELb1ELb0ELb1ELb0ELb0ELb1ELb1ELb0EEEvNS_16Flash_fwd_paramsE,@function
        .size           _ZN5flash24flash_fwd_splitkv_kernelI23Flash_fwd_kernel_traitsILi64ELi64ELi128ELi4ELb0ELb0EN7cutlass6half_tE19Flash_kernel_traitsILi64ELi64ELi128ELi4ES3_EELb1ELb0ELb1ELb0ELb0ELb1ELb1ELb0EEEvNS_16Flash_fwd_paramsE,(.L_x_7819 - _ZN5flash24flash_fwd_splitkv_kernelI23Flash_fwd_kernel_traitsILi64ELi64ELi128ELi4ELb0ELb0EN7cutlass6half_tE19Flash_kernel_traitsILi64ELi64ELi128ELi4ES3_EELb1ELb0ELb1ELb0ELb0ELb1ELb1ELb0EEEvNS_16Flash_fwd_paramsE)
        .other          _ZN5flash24flash_fwd_splitkv_kernelI23Flash_fwd_kernel_traitsILi64ELi64ELi128ELi4ELb0ELb0EN7cutlass6half_tE19Flash_kernel_traitsILi64ELi64ELi128ELi4ES3_EELb1ELb0ELb1ELb0ELb0ELb1ELb1ELb0EEEvNS_16Flash_fwd_paramsE,@"STO_CUDA_ENTRY STV_DEFAULT"
_ZN5flash24flash_fwd_splitkv_kernelI23Flash_fwd_kernel_traitsILi64ELi64ELi128ELi4ELb0ELb0EN7cutlass6half_tE19Flash_kernel_traitsILi64ELi64ELi128ELi4ES3_EELb1ELb0ELb1ELb0ELb0ELb1ELb1ELb0EEEvNS_16Flash_fwd_paramsE:
.text._ZN5flash24flash_fwd_splitkv_kernelI23Flash_fwd_kernel_traitsILi64ELi64ELi128ELi4ELb0ELb0EN7cutlass6half_tE19Flash_kernel_traitsILi64ELi64ELi128ELi4ES3_EELb1ELb0ELb1ELb0ELb0ELb1ELb1ELb0EEEvNS_16Flash_fwd_paramsE:
        /* <DEDUP_REMOVED lines=54> */
.L_x_7105:
[----:B-1-34-:R-:W-:Y:S02]  /*0360*/  MOV R6, c[0x0][0x218] ;  /* 0x0000860000067a02 */ /* 0x01afe40000000f00 */
.L_x_7106:
        /* <DEDUP_REMOVED lines=138> */
.L_x_7107:
        /* <DEDUP_REMOVED lines=91> */
.L_x_7108:
        /* <DEDUP_REMOVED lines=16> */
.L_x_7110:
        /* <DEDUP_REMOVED lines=49> */
.L_x_7109:
        /* <DEDUP_REMOVED lines=77> */
.L_x_7112:
[----:B------:R-:W-:Y:S05]  /*1aa0*/  BSYNC B0 ;  /* 0x0000000000007941 */ /* 0x000fea0003800000 */
.L_x_7111:
        /* <DEDUP_REMOVED lines=21> */
.L_x_7114:
[----:B------:R-:W-:Y:S05]  /*1c00*/  BSYNC B0 ;  /* 0x0000000000007941 */ /* 0x000fea0003800000 */
.L_x_7113:
        /* <DEDUP_REMOVED lines=21> */
.L_x_7116:
[----:B------:R-:W-:Y:S05]  /*1d60*/  BSYNC B0 ;  /* 0x0000000000007941 */ /* 0x000fea0003800000 */
.L_x_7115:
        /* <DEDUP_REMOVED lines=20> */
.L_x_7118:
[----:B------:R-:W-:Y:S05]  /*1eb0*/  BSYNC B0 ;  /* 0x0000000000007941 */ /* 0x000fea0003800000 */
.L_x_7117:
        /* <DEDUP_REMOVED lines=21> */
.L_x_7120:
[----:B------:R-:W-:Y:S05]  /*2010*/  BSYNC B0 ;  /* 0x0000000000007941 */ /* 0x000fea0003800000 */
.L_x_7119:
        /* <DEDUP_REMOVED lines=17> */
.L_x_7122:
[----:B------:R-:W-:Y:S05]  /*2130*/  BSYNC B0 ;  /* 0x0000000000007941 */ /* 0x000fea0003800000 */
.L_x_7121:
        /* <DEDUP_REMOVED lines=15> */
.L_x_7124:
[----:B------:R-:W-:Y:S05]  /*2230*/  BSYNC B0 ;  /* 0x0000000000007941 */ /* 0x000fea0003800000 */
.L_x_7123:
        /* <DEDUP_REMOVED lines=16> */
.L_x_7126:
[----:B------:R-:W-:Y:S05]  /*2340*/  BSYNC B0 ;  /* 0x0000000000007941 */ /* 0x000fea0003800000 */
.L_x_7125:
        /* <DEDUP_REMOVED lines=16> */
.L_x_7128:
[----:B------:R-:W-:Y:S05]  /*2450*/  BSYNC B0 ;  /* 0x0000000000007941 */ /* 0x000fea0003800000 */
.L_x_7127:
        /* <DEDUP_REMOVED lines=17> */
.L_x_7130:
[----:B------:R-:W-:Y:S05]  /*2570*/  BSYNC B0 ;  /* 0x0000000000007941 */ /* 0x000fea0003800000 */
.L_x_7129:
        /* <DEDUP_REMOVED lines=17> */
.L_x_7132:
[----:B------:R-:W-:Y:S05]  /*2690*/  BSYNC B0 ;  /* 0x0000000000007941 */ /* 0x000fea0003800000 */
.L_x_7131:
        /* <DEDUP_REMOVED lines=17> */
.L_x_7134:
[----:B------:R-:W-:Y:S05]  /*27b0*/  BSYNC B0 ;  /* 0x0000000000007941 */ /* 0x000fea0003800000 */
.L_x_7133:
        /* <DEDUP_REMOVED lines=61> */
.L_x_7136:
[----:B-1----:R-:W-:Y:S05]  /*2b90*/  BSYNC B0 ;  /* 0x0000000000007941 */ /* 0x002fea0003800000 */
.L_x_7135:
        /* <DEDUP_REMOVED lines=16> */
.L_x_7138:
[----:B------:R-:W-:Y:S05]  /*2ca0*/  BSYNC B0 ;  /* 0x0000000000007941 */ /* 0x000fea0003800000 */
.L_x_7137:
        /* <DEDUP_REMOVED lines=14> */
.L_x_7140:
[----:B------:R-:W-:Y:S05]  /*2d90*/  BSYNC B0 ;  /* 0x0000000000007941 */ /* 0x000fea0003800000 */
.L_x_7139:
        /* <DEDUP_REMOVED lines=16> */
.L_x_7142:
[----:B------:R-:W-:Y:S05]  /*2ea0*/  BSYNC B0 ;  /* 0x0000000000007941 */ /* 0x000fea0003800000 */
.L_x_7141:
        /* <DEDUP_REMOVED lines=14> */
.L_x_7144:
[----:B------:R-:W-:Y:S05]  /*2f90*/  BSYNC B0 ;  /* 0x0000000000007941 */ /* 0x000fea0003800000 */
.L_x_7143:
        /* <DEDUP_REMOVED lines=16> */
.L_x_7146:
[----:B------:R-:W-:Y:S05]  /*30a0*/  BSYNC B0 ;  /* 0x0000000000007941 */ /* 0x000fea0003800000 */
.L_x_7145:
        /* <DEDUP_REMOVED lines=16> */
.L_x_7148:
[----:B------:R-:W-:Y:S05]  /*31b0*/  BSYNC B0 ;  /* 0x0000000000007941 */ /* 0x000fea0003800000 */
.L_x_7147:
        /* <DEDUP_REMOVED lines=20> */
.L_x_7150:
[----:B------:R-:W-:Y:S05]  /*3300*/  BSYNC B0 ;  /* 0x0000000000007941 */ /* 0x000fea0003800000 */
.L_x_7149:
[----:B------:R-:W-:Y:S01]  /*3310*/  IMAD.SHL.U32 R167, R167, 0x2, RZ ;  /* 0x00000002a7a77824 */ /* 0x000fe200078e00ff */
[----:B------:R-:W-:Y:S01]  /*3320*/  LDSM.16.M88.4 R36, [R168] ;  /* 0x00000000a824783b */ /* 0x000fe20000000200 */
[--C-:B------:R-:W-:Y:S01]  /*3330*/  IMAD R166, R4, 0x2, R168.reuse ;  /* 0x0000000204a67824 */ /* 0x100fe200078e02a8 */
[----:B------:R-:W-:Y:S01]  /*3340*/  LOP3.LUT P1, RZ, R28, 0x4, RZ, 0xc0, !PT ;  /* 0x000000041cff7812 */ /* 0x000fe2000782c0ff */
[----:B------:R-:W-:Y:S01]  /*3350*/  IMAD R161, R2, 0x2, R167 ;  /* 0x0000000202a17824 */ /* 0x000fe200078e02a7 */
[----:B-1----:R-:W1:Y:S01]  /*3360*/  LDSM.16.M88.4 R20, [R167+0x2000] ;  /* 0x00200000a714783b */ /* 0x002e620000000200 */
[----:B------:R-:W-:Y:S01]  /*3370*/  IADD3 R28, R167, 0x2000, RZ ;  /* 0x00002000a71c7810 */ /* 0x000fe20007ffe0ff */
[----:B------:R-:W-:Y:S01]  /*3380*/  IMAD R165, R5, 0x2, R168 ;  /* 0x0000000205a57824 */ /* 0x000fe200078e02a8 */
[----:B------:R-:W-:Y:S01]  /*3390*/  IADD3 R164, R167, 0x2040, RZ ;  /* 0x00002040a7a47810 */ /* 0x000fe20007ffe0ff */
[----:B------:R-:W5:Y:S01]  /*33a0*/  LDSM.16.M88.4 R92, [R167+0x3000] ;  /* 0x00300000a75c783b */ /* 0x000f620000000200 */
[----:B------:R-:W-:Y:S01]  /*33b0*/  IADD3 R122, R118, 0x8, RZ ;  /* 0x00000008767a7810 */ /* 0x000fe20007ffe0ff */
[----:B------:R-:W-:Y:S01]  /*33c0*/  IMAD R163, R4, 0x2, R165 ;  /* 0x0000000204a37824 */ /* 0x000fe200078e02a5 */
[-C--:B------:R-:W-:Y:S01]  /*33d0*/  IMNMX R123, R118, R3.reuse, PT ;  /* 0x00000003767b7217 */ /* 0x080fe20003800200 */
[----:B----4-:R-:W4:Y:S01]  /*33e0*/  LDSM.16.M88.4 R12, [R167+0x2800] ;  /* 0x00280000a70c783b */ /* 0x010f220000000200 */
[----:B------:R-:W-:-:S02]  /*33f0*/  IMNMX R122, R122, R3, PT ;  /* 0x000000037a7a7217 */ /* 0x000fc40003800200 */
[----:B------:R-:W-:Y:S01]  /*3400*/  @P1 IADD3 R164, R28, -0x40, RZ ;  /* 0xffffffc01ca41810 */ /* 0x000fe20007ffe0ff */
[----:B------:R-:W-:Y:S03]  /*3410*/  LDSM.16.M88.4 R76, [R166] ;  /* 0x00000000a64c783b */ /* 0x000fe60000000200 */
[----:B------:R-:W-:Y:S01]  /*3420*/  IADD3 R157, R164, 0x800, RZ ;  /* 0x00000800a49d7810 */ /* 0x000fe20007ffe0ff */
[----:B------:R-:W2:Y:S01]  /*3430*/  LDSM.16.M88.4 R84, [R161+0x2000] ;  /* 0x00200000a154783b */ /* 0x000ea20000000200 */
[----:B------:R-:W-:Y:S01]  /*3440*/  IMAD R102, R2, 0x2, R164 ;  /* 0x0000000202667824 */ /* 0x000fe200078e02a4 */
[----:B------:R-:W-:Y:S01]  /*3450*/  IADD3 R156, R164, 0x1000, RZ ;  /* 0x00001000a49c7810 */ /* 0x000fe20007ffe0ff */
[----:B------:R-:W-:Y:S01]  /*3460*/  IMAD.IADD R2, R116, 0x1, R175 ;  /* 0x0000000174027824 */ /* 0x000fe200078e02af */
[----:B------:R-:W3:Y:S01]  /*3470*/  LDSM.16.M88.4 R80, [R161+0x3000] ;  /* 0x00300000a150783b */ /* 0x000ee20000000200 */
[----:B------:R-:W-:-:S02]  /*3480*/  IADD3 R155, R164, 0x1800, RZ ;  /* 0x00001800a49b7810 */ /* 0x000fc40007ffe0ff */
[----:B------:R-:W-:Y:S01]  /*3490*/  I2F R103, R2 ;  /* 0x0000000200677306 */ /* 0x000fe20000201400 */
[----:B------:R-:W2:Y:S01]  /*34a0*/  LDSM.16.M88.4 R68, [R167+0x3800] ;  /* 0x00380000a744783b */ /* 0x000ea20000000200 */
[C---:B------:R-:W-:Y:S02]  /*34b0*/  IADD3 R119, R2.reuse, 0x9, RZ ;  /* 0x0000000902777810 */ /* 0x040fe40007ffe0ff */
[C---:B------:R-:W-:Y:S01]  /*34c0*/  IADD3 R128, R2.reuse, 0x18, RZ ;  /* 0x0000001802807810 */ /* 0x040fe20007ffe0ff */
[----:B------:R-:W2:Y:S01]  /*34d0*/  LDSM.16.M88.4 R60, [R167+0x4000] ;  /* 0x00400000a73c783b */ /* 0x000ea20000000200 */
[C---:B------:R-:W-:Y:S02]  /*34e0*/  IADD3 R124, R2.reuse, 0x10, RZ ;  /* 0x00000010027c7810 */ /* 0x040fe40007ffe0ff */
[----:B------:R-:W-:Y:S01]  /*34f0*/  I2F R117, R119 ;  /* 0x0000007700757306 */ /* 0x000fe20000201400 */
[----:B------:R-:W2:Y:S01]  /*3500*/  LDSM.16.M88.4 R52, [R167+0x4800] ;  /* 0x00480000a734783b */ /* 0x000ea20000000200 */
[----:B------:R-:W-:-:S02]  /*3510*/  IADD3 R126, R2, 0x11, RZ ;  /* 0x00000011027e7810 */ /* 0x000fc40007ffe0ff */
[C---:B------:R-:W-:Y:S01]  /*3520*/  IADD3 R130, R2.reuse, 0x19, RZ ;  /* 0x0000001902827810 */ /* 0x040fe20007ffe0ff */
[----:B------:R-:W2:Y:S01]  /*3530*/  LDSM.16.M88.4 R44, [R167+0x5000] ;  /* 0x00500000a72c783b */ /* 0x000ea20000000200 */
[C---:B------:R-:W-:Y:S02]  /*3540*/  ISETP.GE.AND P3, PT, R119.reuse, R122, PT ;  /* 0x0000007a7700720c */ /* 0x040fe40003f66270 */
[----:B------:R-:W-:Y:S01]  /*3550*/  I2F R129, R128 ;  /* 0x0000008000817306 */ /* 0x000fe20000201400 */
[C---:B-1----:R-:W-:Y:S01]  /*3560*/  HMMA.16816.F32 R24, R36.reuse, R20, RZ ;  /* 0x000000142418723c */ /* 0x042fe200000018ff */
[----:B------:R-:W1:Y:S01]  /*3570*/  LDSM.16.M88.4 R96, [R167+0x5800] ;  /* 0x00580000a760783b */ /* 0x000e620000000200 */
[----:B------:R-:W-:Y:S02]  /*3580*/  ISETP.GE.AND P2, PT, R119, R123, PT ;  /* 0x0000007b7700720c */ /* 0x000fe40003f46270 */
[C---:B------:R-:W-:Y:S01]  /*3590*/  IADD3 R118, R2.reuse, 0x41, RZ ;  /* 0x0000004102767810 */ /* 0x040fe20007ffe0ff */
[----:B------:R-:W1:Y:S01]  /*35a0*/  LDSM.16.M88.4 R72, [R161+0x2800] ;  /* 0x00280000a148783b */ /* 0x000e620000000200 */
[C---:B------:R-:W-:Y:S01]  /*35b0*/  IADD3 R138, R2.reuse, 0x39, RZ ;  /* 0x00000039028a7810 */ /* 0x040fe20007ffe0ff */
[----:B------:R-:W-:Y:S01]  /*35c0*/  I2F R125, R124 ;  /* 0x0000007c007d7306 */ /* 0x000fe20000201400 */
[----:B------:R-:W-:Y:S01]  /*35d0*/  HMMA.16816.F32 R20, R36, R22, RZ ;  /* 0x000000162414723c */ /* 0x000fe200000018ff */
[----:B------:R-:W-:Y:S01]  /*35e0*/  LDSM.16.M88.4 R32, [R165] ;  /* 0x00000000a520783b */ /* 0x000fe20000000200 */
[----:B------:R-:W-:-:S02]  /*35f0*/  IADD3 R142, R2, 0x48, RZ ;  /* 0x00000048028e7810 */ /* 0x000fc40007ffe0ff */
[----:B------:R-:W-:Y:S01]  /*3600*/  IADD3 R140, R2, 0x49, RZ ;  /* 0x00000049028c7810 */ /* 0x000fe20007ffe0ff */
[----:B------:R-:W1:Y:S01]  /*3610*/  LDSM.16.M88.4 R28, [R164] ;  /* 0x00000000a41c783b */ /* 0x000e620000000200 */
[C---:B------:R-:W-:Y:S01]  /*3620*/  IADD3 R154, R164.reuse, 0x2000, RZ ;  /* 0x00002000a49a7810 */ /* 0x040fe20007ffe0ff */
[----:B------:R-:W-:Y:S01]  /*3630*/  I2F R127, R126 ;  /* 0x0000007e007f7306 */ /* 0x000fe20000201400 */
[C---:B-----5:R-:W-:Y:S01]  /*3640*/  HMMA.16816.F32 R8, R36.reuse, R92, RZ ;  /* 0x0000005c2408723c */ /* 0x060fe200000018ff */
[----:B------:R-:W5:Y:S01]  /*3650*/  LDSM.16.M88.4 R108, [R164+0x800] ;  /* 0x00080000a46c783b */ /* 0x000f620000000200 */
[C---:B------:R-:W-:Y:S02]  /*3660*/  IADD3 R153, R164.reuse, 0x2800, RZ ;  /* 0x00002800a4997810 */ /* 0x040fe40007ffe0ff */
[----:B------:R-:W-:Y:S01]  /*3670*/  IADD3 R152, R164, 0x3000, RZ ;  /* 0x00003000a4987810 */ /* 0x000fe20007ffe0ff */
[----:B------:R-:W-:Y:S02]  /*3680*/  LDSM.16.M88.4 R104, [R161+0x3800] ;  /* 0x00380000a168783b */ /* 0x000fe40000000200 */
[----:B------:R-:W-:Y:S01]  /*3690*/  I2F R131, R130 ;  /* 0x0000008200837306 */ /* 0x000fe20000201400 */
[C---:B------:R-:W-:Y:S01]  /*36a0*/  HMMA.16816.F32 R92, R36.reuse, R94, RZ ;  /* 0x0000005e245c723c */ /* 0x040fe200000018ff */
[----:B------:R-:W0:Y:S06]  /*36b0*/  LDGDEPBAR ;  /* 0x00000000000079af */ /* 0x000e2c0000000000 */
[----:B------:R-:W-:Y:S01]  /*36c0*/  I2F R136, R138 ;  /* 0x0000008a00887306 */ /* 0x000fe20000201400 */
[C---:B----4-:R-:W-:Y:S07]  /*36d0*/  HMMA.16816.F32 R16, R36.reuse, R12, RZ ;  /* 0x0000000c2410723c */ /* 0x050fee00000018ff */
[----:B------:R-:W-:Y:S01]  /*36e0*/  I2F R119, R142 ;  /* 0x0000008e00777306 */ /* 0x000fe20000201400 */
[----:B------:R-:W-:Y:S08]  /*36f0*/  HMMA.16816.F32 R12, R36, R14, RZ ;  /* 0x0000000e240c723c */ /* 0x000ff000000018ff */
[C---:B--2---:R-:W-:Y:S08]  /*3700*/  HMMA.16816.F32 R24, R76.reuse, R84, R24 ;  /* 0x000000544c18723c */ /* 0x044ff00000001818 */
[C---:B------:R-:W-:Y:S01]  /*3710*/  HMMA.16816.F32 R20, R76.reuse, R86, R20 ;  /* 0x000000564c14723c */ /* 0x040fe20000001814 */
[----:B------:R-:W-:Y:S07]  /*3720*/  LDSM.16.M88.4 R84, [R163] ;  /* 0x00000000a354783b */ /* 0x000fee0000000200 */
[C---:B---3--:R-:W-:Y:S08]  /*3730*/  HMMA.16816.F32 R8, R76.reuse, R80, R8 ;  /* 0x000000504c08723c */ /* 0x048ff00000001808 */
[----:B------:R-:W-:Y:S01]  /*3740*/  HMMA.16816.F32 R92, R76, R82, R92 ;  /* 0x000000524c5c723c */ /* 0x000fe2000000185c */
[----:B------:R-:W2:Y:S07]  /*3750*/  LDSM.16.M88.4 R80, [R102] ;  /* 0x000000006650783b */ /* 0x000eae0000000200 */
        /* <DEDUP_REMOVED lines=8> */
[----:B-1----:R-:W-:Y:S08]  /*37e0*/  HMMA.16816.F32 R40, R36, R96, RZ ;  /* 0x000000602428723c */ /* 0x002ff000000018ff */
[C---:B------:R-:W-:Y:S08]  /*37f0*/  HMMA.16816.F32 R16, R76.reuse, R72, R16 ;  /* 0x000000484c10723c */ /* 0x040ff00000001810 */
[----:B------:R-:W-:Y:S01]  /*3800*/  HMMA.16816.F32 R12, R76, R74, R12 ;  /* 0x0000004a4c0c723c */ /* 0x000fe2000000180c */
[----:B------:R-:W1:Y:S07]  /*3810*/  LDSM.16.M88.4 R72, [R161+0x4000] ;  /* 0x00400000a148783b */ /* 0x000e6e0000000200 */
[----:B------:R-:W-:Y:S01]  /*3820*/  HMMA.16816.F32 R36, R36, R98, RZ ;  /* 0x000000622424723c */ /* 0x000fe200000018ff */
[----:B------:R-:W3:Y:S07]  /*3830*/  LDSM.16.M88.4 R96, [R161+0x4800] ;  /* 0x00480000a160783b */ /* 0x000eee0000000200 */
[C---:B------:R-:W-:Y:S08]  /*3840*/  HMMA.16816.F32 R24, R32.reuse, R28, R24 ;  /* 0x0000001c2018723c */ /* 0x040ff00000001818 */
[C---:B------:R-:W-:Y:S01]  /*3850*/  HMMA.16816.F32 R20, R32.reuse, R30, R20 ;  /* 0x0000001e2014723c */ /* 0x040fe20000001814 */
[----:B------:R-:W4:Y:S07]  /*3860*/  LDSM.16.M88.4 R28, [R161+0x5000] ;  /* 0x00500000a11c783b */ /* 0x000f2e0000000200 */
[----:B-----5:R-:W-:Y:S07]  /*3870*/  HMMA.16816.F32 R12, R32, R110, R12 ;  /* 0x0000006e200c723c */ /* 0x020fee000000180c */
[----:B------:R-:W-:Y:S01]  /*3880*/  IADD3 R110, R2, 0x21, RZ ;  /* 0x00000021026e7810 */ /* 0x000fe20007ffe0ff */
[C---:B--2---:R-:W-:Y:S03]  /*3890*/  HMMA.16816.F32 R24, R84.reuse, R80, R24 ;  /* 0x000000505418723c */ /* 0x044fe60000001818 */
[----:B------:R-:W-:Y:S05]  /*38a0*/  I2F R111, R110 ;  /* 0x0000006e006f7306 */ /* 0x000fea0000201400 */
[----:B------:R-:W-:Y:S01]  /*38b0*/  HMMA.16816.F32 R20, R84, R82, R20 ;  /* 0x000000525414723c */ /* 0x000fe20000001814 */
[----:B------:R-:W2:Y:S07]  /*38c0*/  LDSM.16.M88.4 R80, [R164+0x1000] ;  /* 0x00100000a450783b */ /* 0x000eae0000000200 */
[C---:B-1----:R-:W-:Y:S08]  /*38d0*/  HMMA.16816.F32 R64, R76.reuse, R72, R64 ;  /* 0x000000484c40723c */ /* 0x042ff00000001840 */
[----:B------:R-:W-:Y:S01]  /*38e0*/  HMMA.16816.F32 R60, R76, R74, R60 ;  /* 0x0000004a4c3c723c */ /* 0x000fe2000000183c */
[----:B------:R-:W-:-:S07]  /*38f0*/  FMUL.FTZ R24, R24, c[0x0][0x2ec] ;  /* 0x0000bb0018187a20 */ /* 0x000fce0000410000 */
[C---:B---3--:R-:W-:Y:S01]  /*3900*/  HMMA.16816.F32 R72, R76.reuse, R96, R56 ;  /* 0x000000604c48723c */ /* 0x048fe20000001838 */
[----:B------:R-:W1:Y:S01]  /*3910*/  LDSM.16.M88.4 R56, [R102+0x800] ;  /* 0x000800006638783b */ /* 0x000e620000000200 */
[----:B------:R3:W-:Y:S01]  /*3920*/  MUFU.TANH R96, R24 ;  /* 0x0000001800607308 */ /* 0x0007e20000002400 */
[----:B------:R-:W-:Y:S02]  /*3930*/  FMUL.FTZ R20, R20, c[0x0][0x2ec] ;  /* 0x0000bb0014147a20 */ /* 0x000fe40000410000 */
[----:B------:R-:W-:Y:S02]  /*3940*/  FMUL.FTZ R21, R21, c[0x0][0x2ec] ;  /* 0x0000bb0015157a20 */ /* 0x000fe40000410000 */
[----:B------:R-:W-:Y:S01]  /*3950*/  FMUL.FTZ R97, R26, c[0x0][0x2ec] ;  /* 0x0000bb001a617a20 */ /* 0x000fe20000410000 */
[C---:B----4-:R-:W-:Y:S01]  /*3960*/  HMMA.16816.F32 R48, R76.reuse, R28, R48 ;  /* 0x0000001c4c30723c */ /* 0x050fe20000001830 */
[----:B------:R-:W-:Y:S01]  /*3970*/  FMUL.FTZ R22, R22, c[0x0][0x2ec] ;  /* 0x0000bb0016167a20 */ /* 0x000fe20000410000 */
[----:B------:R-:W-:Y:S06]  /*3980*/  MUFU.TANH R132, R20 ;  /* 0x0000001400847308 */ /* 0x000fec0000002400 */
[C---:B------:R-:W-:Y:S01]  /*3990*/  HMMA.16816.F32 R44, R76.reuse, R30, R44 ;  /* 0x0000001e4c2c723c */ /* 0x040fe2000000182c */
[----:B------:R-:W4:Y:S01]  /*39a0*/  LDSM.16.M88.4 R28, [R102+0x1000] ;  /* 0x00100000661c783b */ /* 0x000f220000000200 */
[----:B------:R-:W-:Y:S06]  /*39b0*/  MUFU.TANH R97, R97 ;  /* 0x0000006100617308 */ /* 0x000fec0000002400 */
[----:B------:R-:W-:Y:S07]  /*39c0*/  HMMA.16816.F32 R52, R76, R98, R52 ;  /* 0x000000624c34723c */ /* 0x000fee0000001834 */
[----:B------:R-:W-:Y:S01]  /*39d0*/  FMUL.FTZ R98, R25, c[0x0][0x2ec] ;  /* 0x0000bb0019627a20 */ /* 0x000fe20000410000 */
[----:B--2---:R-:W-:Y:S01]  /*39e0*/  HMMA.16816.F32 R8, R32, R80, R8 ;  /* 0x000000502008723c */ /* 0x004fe20000001808 */
[----:B------:R-:W-:-:S02]  /*39f0*/  FMUL.FTZ R99, R27, c[0x0][0x2ec] ;  /* 0x0000bb001b637a20 */ /* 0x000fc40000410000 */
[----:B---3--:R-:W2:Y:S02]  /*3a00*/  LDSM.16.M88.4 R24, [R161+0x5800] ;  /* 0x00580000a118783b */ /* 0x008ea40000000200 */
[----:B------:R-:W-:Y:S02]  /*3a10*/  MUFU.TANH R98, R98 ;  /* 0x0000006200627308 */ /* 0x000fe40000002400 */
[----:B------:R-:W-:Y:S01]  /*3a20*/  FMUL.FTZ R80, R23, c[0x0][0x2ec] ;  /* 0x0000bb0017507a20 */ /* 0x000fe20000410000 */
[----:B------:R-:W-:Y:S05]  /*3a30*/  HMMA.16816.F32 R16, R32, R108, R16 ;  /* 0x0000006c2010723c */ /* 0x000fea0000001810 */
[----:B------:R-:W-:Y:S02]  /*3a40*/  MUFU.TANH R80, R80 ;  /* 0x0000005000507308 */ /* 0x000fe40000002400 */
[C---:B------:R-:W-:Y:S01]  /*3a50*/  IADD3 R108, R2.reuse, 0x20, RZ ;  /* 0x00000020026c7810 */ /* 0x040fe20007ffe0ff */
[----:B-1----:R-:W-:Y:S05]  /*3a60*/  HMMA.16816.F32 R12, R84, R58, R12 ;  /* 0x0000003a540c723c */ /* 0x002fea000000180c */
[----:B------:R-:W-:Y:S02]  /*3a70*/  MUFU.TANH R99, R99 ;  /* 0x0000006300637308 */ /* 0x000fe40000002400 */
[----:B------:R-:W-:Y:S01]  /*3a80*/  IADD3 R58, R2, 0x28, RZ ;  /* 0x00000028023a7810 */ /* 0x000fe20007ffe0ff */
[----:B------:R-:W-:Y:S05]  /*3a90*/  HMMA.16816.F32 R92, R32, R82, R92 ;  /* 0x00000052205c723c */ /* 0x000fea000000185c */
[----:B------:R-:W-:Y:S03]  /*3aa0*/  I2F R59, R58 ;  /* 0x0000003a003b7306 */ /* 0x000fe60000201400 */
[----:B----4-:R-:W-:Y:S05]  /*3ab0*/  HMMA.16816.F32 R8, R84, R28, R8 ;  /* 0x0000001c5408723c */ /* 0x010fea0000001808 */
[----:B------:R-:W-:Y:S03]  /*3ac0*/  I2F R109, R108 ;  /* 0x0000006c006d7306 */ /* 0x000fe60000201400 */
[----:B------:R-:W-:Y:S01]  /*3ad0*/  HMMA.16816.F32 R88, R76, R104, R88 ;  /* 0x000000684c58723c */ /* 0x000fe20000001858 */
[----:B------:R-:W-:-:S06]  /*3ae0*/  FMUL.FTZ R29, R12, c[0x0][0x2ec] ;  /* 0x0000bb000c1d7a20 */ /* 0x000fcc0000410000 */
[----:B------:R-:W-:Y:S01]  /*3af0*/  IADD3 R104, R2, 0x1, RZ ;  /* 0x0000000102687810 */ /* 0x000fe20007ffe0ff */
[C---:B------:R-:W-:Y:S01]  /*3b00*/  HMMA.16816.F32 R68, R76.reuse, R106, R68 ;  /* 0x0000006a4c44723c */ /* 0x040fe20000001844 */
[----:B------:R-:W-:Y:S02]  /*3b10*/  MUFU.TANH R29, R29 ;  /* 0x0000001d001d7308 */ /* 0x000fe40000002400 */
[CC--:B------:R-:W-:Y:S02]  /*3b20*/  ISETP.GE.AND P6, PT, R104.reuse, R123.reuse, PT ;  /* 0x0000007b6800720c */ /* 0x0c0fe40003fc6270 */
[----:B------:R-:W-:Y:S02]  /*3b30*/  ISETP.GE.AND P4, PT, R104, R122, PT ;  /* 0x0000007a6800720c */ /* 0x000fe40003f86270 */
[----:B------:R-:W-:Y:S01]  /*3b40*/  IADD3 R106, R2, 0x8, RZ ;  /* 0x00000008026a7810 */ /* 0x000fe20007ffe0ff */
[----:B--2---:R-:W-:Y:S01]  /*3b50*/  HMMA.16816.F32 R40, R76, R24, R40 ;  /* 0x000000184c28723c */ /* 0x004fe20000001828 */
[----:B------:R-:W-:Y:S02]  /*3b60*/  I2F R105, R104 ;  /* 0x0000006800697306 */ /* 0x000fe40000201400 */
[----:B------:R-:W-:-:S02]  /*3b70*/  ISETP.GE.AND P5, PT, R106, R123, PT ;  /* 0x0000007b6a00720c */ /* 0x000fc40003fa6270 */
[----:B------:R-:W-:Y:S02]  /*3b80*/  ISETP.GE.AND P1, PT, R106, R122, PT ;  /* 0x0000007a6a00720c */ /* 0x000fe40003f26270 */
[----:B------:R-:W-:Y:S01]  /*3b90*/  IADD3 R24, R2, 0x29, RZ ;  /* 0x0000002902187810 */ /* 0x000fe20007ffe0ff */
[----:B------:R-:W-:Y:S01]  /*3ba0*/  HMMA.16816.F32 R36, R76, R26, R36 ;  /* 0x0000001a4c24723c */ /* 0x000fe20000001824 */
[----:B------:R-:W-:Y:S06]  /*3bb0*/  I2F R107, R106 ;  /* 0x0000006a006b7306 */ /* 0x000fec0000201400 */
[----:B------:R-:W-:Y:S01]  /*3bc0*/  FMUL.FTZ R26, R13, c[0x0][0x2ec] ;  /* 0x0000bb000d1a7a20 */ /* 0x000fe20000410000 */
[----:B------:R-:W-:Y:S01]  /*3bd0*/  HMMA.16816.F32 R16, R84, R56, R16 ;  /* 0x000000385410723c */ /* 0x000fe20000001810 */
[----:B------:R-:W-:Y:S01]  /*3be0*/  FMUL.FTZ R27, R14, c[0x0][0x2ec] ;  /* 0x0000bb000e1b7a20 */ /* 0x000fe20000410000 */
[----:B------:R-:W1:Y:S01]  /*3bf0*/  MUFU.TANH R56, R21 ;  /* 0x0000001500387308 */ /* 0x000e620000002400 */
[----:B------:R-:W-:-:S02]  /*3c00*/  FMUL.FTZ R76, R15, c[0x0][0x2ec] ;  /* 0x0000bb000f4c7a20 */ /* 0x000fc40000410000 */
[----:B------:R-:W2:Y:S01]  /*3c10*/  LDSM.16.M88.4 R12, [R164+0x2000] ;  /* 0x00200000a40c783b */ /* 0x000ea20000000200 */
[----:B------:R-:W-:Y:S02]  /*3c20*/  FMUL.FTZ R77, R10, c[0x0][0x2ec] ;  /* 0x0000bb000a4d7a20 */ /* 0x000fe40000410000 */
[----:B------:R-:W-:Y:S01]  /*3c30*/  HMMA.16816.F32 R92, R84, R30, R92 ;  /* 0x0000001e545c723c */ /* 0x000fe2000000185c */
[----:B------:R-:W-:Y:S01]  /*3c40*/  FMUL.FTZ R78, R11, c[0x0][0x2ec] ;  /* 0x0000bb000b4e7a20 */ /* 0x000fe20000410000 */
[----:B------:R3:W4:Y:S05]  /*3c50*/  MUFU.TANH R57, R22 ;  /* 0x0000001600397308 */ /* 0x00072a0000002400 */
[----:B------:R-:W-:-:S02]  /*3c60*/  FMUL.FTZ R31, R8, c[0x0][0x2ec] ;  /* 0x0000bb00081f7a20 */ /* 0x000fc40000410000 */
[----:B------:R-:W-:Y:S01]  /*3c70*/  FMUL.FTZ R30, R9, c[0x0][0x2ec] ;  /* 0x0000bb00091e7a20 */ /* 0x000fe20000410000 */
[----:B------:R-:W5:Y:S01]  /*3c80*/  MUFU.TANH R27, R27 ;  /* 0x0000001b001b7308 */ /* 0x000f620000002400 */
[----:B------:R-:W2:Y:S01]  /*3c90*/  LDSM.16.M88.4 R8, [R164+0x2800] ;  /* 0x00280000a408783b */ /* 0x000ea20000000200 */
[----:B-1----:R-:W-:-:S04]  /*3ca0*/  FFMA.FTZ R56, R0, R117, R56 ;  /* 0x0000007500387223 */ /* 0x002fc80000010038 */
[----:B------:R-:W-:Y:S01]  /*3cb0*/  FMUL.FTZ R16, R16, c[0x0][0x2ec] ;  /* 0x0000bb0010107a20 */ /* 0x000fe20000410000 */
[----:B---3--:R-:W1:Y:S01]  /*3cc0*/  LDSM.16.M88.4 R20, [R164+0x1800] ;  /* 0x00180000a414783b */ /* 0x008e620000000200 */
[----:B------:R-:W-:Y:S02]  /*3cd0*/  FMUL.FTZ R17, R17, c[0x0][0x2ec] ;  /* 0x0000bb0011117a20 */ /* 0x000fe40000410000 */
[----:B------:R-:W-:Y:S01]  /*3ce0*/  MUFU.TANH R81, R16 ;  /* 0x0000001000517308 */ /* 0x000fe20000002400 */
[----:B------:R-:W-:Y:S02]  /*3cf0*/  FMUL.FTZ R83, R18, c[0x0][0x2ec] ;  /* 0x0000bb0012537a20 */ /* 0x000fe40000410000 */
[----:B------:R-:W-:Y:S02]  /*3d00*/  FMUL.FTZ R28, R19, c[0x0][0x2ec] ;  /* 0x0000bb00131c7a20 */ /* 0x000fe40000410000 */
[----:B------:R-:W-:Y:S01]  /*3d10*/  FMUL.FTZ R79, R94, c[0x0][0x2ec] ;  /* 0x0000bb005e4f7a20 */ /* 0x000fe20000410000 */
[----:B------:R-:W-:Y:S01]  /*3d20*/  IADD3 R94, R2, 0x31, RZ ;  /* 0x00000031025e7810 */ /* 0x000fe20007ffe0ff */
[C---:B----4-:R-:W-:Y:S01]  /*3d30*/  FFMA.FTZ R57, R0.reuse, R107, R57 ;  /* 0x0000006b00397223 */ /* 0x050fe20000010039 */
[----:B------:R3:W-:Y:S01]  /*3d40*/  MUFU.TANH R82, R17 ;  /* 0x0000001100527308 */ /* 0x0007e20000002400 */
[----:B-----5:R-:W-:-:S07]  /*3d50*/  FFMA.FTZ R27, R0, R129, R27 ;  /* 0x00000081001b7223 */ /* 0x020fce000001001b */
[----:B------:R-:W-:Y:S01]  /*3d60*/  MUFU.TANH R83, R83 ;  /* 0x0000005300537308 */ /* 0x000fe20000002400 */
[C---:B--2---:R-:W-:Y:S01]  /*3d70*/  HMMA.16816.F32 R64, R32.reuse, R12, R64 ;  /* 0x0000000c2040723c */ /* 0x044fe20000001840 */
[----:B---3--:R-:W2:Y:S07]  /*3d80*/  LDSM.16.M88.4 R16, [R102+0x1800] ;  /* 0x001800006610783b */ /* 0x008eae0000000200 */
[C---:B------:R-:W-:Y:S01]  /*3d90*/  HMMA.16816.F32 R60, R32.reuse, R14, R60 ;  /* 0x0000000e203c723c */ /* 0x040fe2000000183c */
[----:B------:R-:W-:Y:S01]  /*3da0*/  MUFU.TANH R28, R28 ;  /* 0x0000001c001c7308 */ /* 0x000fe20000002400 */
[----:B------:R-:W3:Y:S06]  /*3db0*/  LDSM.16.M88.4 R12, [R164+0x3000] ;  /* 0x00300000a40c783b */ /* 0x000eec0000000200 */
[C---:B------:R-:W-:Y:S01]  /*3dc0*/  HMMA.16816.F32 R72, R32.reuse, R8, R72 ;  /* 0x000000082048723c */ /* 0x040fe20000001848 */
[----:B------:R-:W-:Y:S07]  /*3dd0*/  MUFU.TANH R26, R26 ;  /* 0x0000001a001a7308 */ /* 0x000fee0000002400 */
[C---:B-1----:R-:W-:Y:S01]  /*3de0*/  HMMA.16816.F32 R88, R32.reuse, R20, R88 ;  /* 0x000000142058723c */ /* 0x042fe20000001858 */
[----:B------:R-:W-:Y:S07]  /*3df0*/  MUFU.TANH R76, R76 ;  /* 0x0000004c004c7308 */ /* 0x000fee0000002400 */
[C---:B------:R-:W-:Y:S01]  /*3e00*/  HMMA.16816.F32 R68, R32.reuse, R22, R68 ;  /* 0x000000162044723c */ /* 0x040fe20000001844 */
[----:B------:R-:W1:Y:S01]  /*3e10*/  LDSM.16.M88.4 R20, [R102+0x2000] ;  /* 0x002000006614783b */ /* 0x000e620000000200 */
[----:B------:R-:W-:Y:S06]  /*3e20*/  MUFU.TANH R79, R79 ;  /* 0x0000004f004f7308 */ /* 0x000fec0000002400 */
[----:B------:R-:W-:Y:S01]  /*3e30*/  HMMA.16816.F32 R52, R32, R10, R52 ;  /* 0x0000000a2034723c */ /* 0x000fe20000001834 */
[----:B------:R-:W4:Y:S01]  /*3e40*/  LDSM.16.M88.4 R8, [R102+0x2800] ;  /* 0x002800006608783b */ /* 0x000f220000000200 */
[----:B------:R-:W5:Y:S06]  /*3e50*/  MUFU.TANH R31, R31 ;  /* 0x0000001f001f7308 */ /* 0x000f6c0000002400 */
[----:B--2---:R-:W-:Y:S02]  /*3e60*/  HMMA.16816.F32 R88, R84, R16, R88 ;  /* 0x000000105458723c */ /* 0x004fe40000001858 */
[----:B------:R-:W-:Y:S05]  /*3e70*/  MUFU.TANH R77, R77 ;  /* 0x0000004d004d7308 */ /* 0x000fea0000002400 */
[----:B------:R-:W-:Y:S01]  /*3e80*/  FMUL.FTZ R17, R92, c[0x0][0x2ec] ;  /* 0x0000bb005c117a20 */ /* 0x000fe20000410000 */
[----:B---3--:R-:W-:Y:S01]  /*3e90*/  HMMA.16816.F32 R48, R32, R12, R48 ;  /* 0x0000000c2030723c */ /* 0x008fe20000001830 */
[----:B------:R-:W-:Y:S01]  /*3ea0*/  FMUL.FTZ R92, R95, c[0x0][0x2ec] ;  /* 0x0000bb005f5c7a20 */ /* 0x000fe20000410000 */
[----:B------:R-:W-:Y:S01]  /*3eb0*/  MUFU.TANH R30, R30 ;  /* 0x0000001e001e7308 */ /* 0x000fe20000002400 */
[----:B-----5:R-:W-:-:S02]  /*3ec0*/  FFMA.FTZ R31, R0, R109, R31 ;  /* 0x0000006d001f7223 */ /* 0x020fc4000001001f */
[----:B------:R-:W-:-:S03]  /*3ed0*/  FMUL.FTZ R16, R93, c[0x0][0x2ec] ;  /* 0x0000bb005d107a20 */ /* 0x000fc60000410000 */
[----:B------:R-:W-:Y:S01]  /*3ee0*/  HMMA.16816.F32 R44, R32, R14, R44 ;  /* 0x0000000e202c723c */ /* 0x000fe2000000182c */
[----:B------:R-:W2:Y:S01]  /*3ef0*/  LDSM.16.M88.4 R12, [R164+0x3800] ;  /* 0x00380000a40c783b */ /* 0x000ea20000000200 */
[----:B------:R-:W3:Y:S06]  /*3f00*/  MUFU.TANH R17, R17 ;  /* 0x0000001100117308 */ /* 0x000eec0000002400 */
[----:B------:R-:W-:Y:S01]  /*3f10*/  HMMA.16816.F32 R68, R84, R18, R68 ;  /* 0x000000125444723c */ /* 0x000fe20000001844 */
[----:B------:R-:W-:Y:S01]  /*3f20*/  FMUL.FTZ R89, R89, c[0x0][0x2ec] ;  /* 0x0000bb0059597a20 */ /* 0x000fe20000410000 */
[----:B------:R-:W5:Y:S01]  /*3f30*/  MUFU.TANH R78, R78 ;  /* 0x0000004e004e7308 */ /* 0x000f620000002400 */
[----:B------:R-:W-:-:S02]  /*3f40*/  FMUL.FTZ R91, R91, c[0x0][0x2ec] ;  /* 0x0000bb005b5b7a20 */ /* 0x000fc40000410000 */
[----:B------:R-:W-:Y:S02]  /*3f50*/  FMUL.FTZ R90, R90, c[0x0][0x2ec] ;  /* 0x0000bb005a5a7a20 */ /* 0x000fe40000410000 */
[----:B------:R-:W-:Y:S01]  /*3f60*/  FFMA.FTZ R18, R0, R125, R83 ;  /* 0x0000007d00127223 */ /* 0x000fe20000010053 */
[----:B-1----:R-:W-:Y:S01]  /*3f70*/  HMMA.16816.F32 R60, R84, R22, R60 ;  /* 0x00000016543c723c */ /* 0x002fe2000000183c */
[----:B------:R-:W-:Y:S01]  /*3f80*/  FMUL.FTZ R19, R88, c[0x0][0x2ec] ;  /* 0x0000bb0058137a20 */ /* 0x000fe20000410000 */
[----:B------:R-:W-:Y:S01]  /*3f90*/  MUFU.TANH R89, R89 ;  /* 0x0000005900597308 */ /* 0x000fe20000002400 */
[----:B---3--:R-:W-:Y:S01]  /*3fa0*/  FFMA.FTZ R17, R0, R59, R17 ;  /* 0x0000003b00117223 */ /* 0x008fe20000010011 */
[----:B------:R-:W-:-:S04]  /*3fb0*/  IADD3 R88, R2, 0x30, RZ ;  /* 0x0000003002587810 */ /* 0x000fc80007ffe0ff */
[----:B------:R-:W-:Y:S02]  /*3fc0*/  HMMA.16816.F32 R64, R84, R20, R64 ;  /* 0x000000145440723c */ /* 0x000fe40000001840 */
[----:B------:R-:W-:Y:S01]  /*3fd0*/  MUFU.TANH R91, R91 ;  /* 0x0000005b005b7308 */ /* 0x000fe20000002400 */
[----:B-----5:R-:W-:-:S05]  /*3fe0*/  FFMA.FTZ R134, R0, R111, R78 ;  /* 0x0000006f00867223 */ /* 0x020fca000001004e */
[C---:B----4-:R-:W-:Y:S01]  /*3ff0*/  HMMA.16816.F32 R72, R84.reuse, R8, R72 ;  /* 0x000000085448723c */ /* 0x050fe20000001848 */
[----:B------:R-:W-:Y:S01]  /*4000*/  FMUL.FTZ R70, R70, c[0x0][0x2ec] ;  /* 0x0000bb0046467a20 */ /* 0x000fe20000410000 */
[----:B------:R-:W1:Y:S01]  /*4010*/  I2F R20, R94 ;  /* 0x0000005e00147306 */ /* 0x000e620000201400 */
[----:B------:R-:W-:Y:S02]  /*4020*/  FMUL.FTZ R68, R68, c[0x0][0x2ec] ;  /* 0x0000bb0044447a20 */ /* 0x000fe40000410000 */
[----:B------:R-:W-:Y:S02]  /*4030*/  FMUL.FTZ R69, R69, c[0x0][0x2ec] ;  /* 0x0000bb0045457a20 */ /* 0x000fe40000410000 */
[----:B------:R-:W-:Y:S01]  /*4040*/  FMUL.FTZ R71, R71, c[0x0][0x2ec] ;  /* 0x0000bb0047477a20 */ /* 0x000fe20000410000 */
[----:B------:R-:W-:Y:S01]  /*4050*/  HMMA.16816.F32 R52, R84, R10, R52 ;  /* 0x0000000a5434723c */ /* 0x000fe20000001834 */
[----:B------:R-:W3:Y:S01]  /*4060*/  LDSM.16.M88.4 R8, [R102+0x3000] ;  /* 0x003000006608783b */ /* 0x000ee20000000200 */
[----:B------:R-:W-:Y:S01]  /*4070*/  FMUL.FTZ R61, R61, c[0x0][0x2ec] ;  /* 0x0000bb003d3d7a20 */ /* 0x000fe20000410000 */
[----:B------:R4:W-:Y:S01]  /*4080*/  MUFU.TANH R95, R70 ;  /* 0x00000046005f7308 */ /* 0x0009e20000002400 */
[----:B------:R-:W-:-:S02]  /*4090*/  FMUL.FTZ R63, R63, c[0x0][0x2ec] ;  /* 0x0000bb003f3f7a20 */ /* 0x000fc40000410000 */
[----:B------:R-:W-:Y:S01]  /*40a0*/  FMUL.FTZ R141, R60, c[0x0][0x2ec] ;  /* 0x0000bb003c8d7a20 */ /* 0x000fe20000410000 */
[----:B------:R-:W-:Y:S01]  /*40b0*/  IADD3 R60, R2, 0x38, RZ ;  /* 0x00000038023c7810 */ /* 0x000fe20007ffe0ff */
[----:B------:R-:W-:Y:S01]  /*40c0*/  FMUL.FTZ R143, R67, c[0x0][0x2ec] ;  /* 0x0000bb00438f7a20 */ /* 0x000fe20000410000 */
[C---:B--2---:R-:W-:Y:S01]  /*40d0*/  HMMA.16816.F32 R40, R32.reuse, R12, R40 ;  /* 0x0000000c2028723c */ /* 0x044fe20000001828 */
[----:B------:R-:W-:Y:S01]  /*40e0*/  FMUL.FTZ R23, R64, c[0x0][0x2ec] ;  /* 0x0000bb0040177a20 */ /* 0x000fe20000410000 */
[----:B------:R2:W-:Y:S01]  /*40f0*/  MUFU.TANH R21, R68 ;  /* 0x0000004400157308 */ /* 0x0005e20000002400 */
[----:B------:R-:W-:Y:S01]  /*4100*/  FSEL R64, R57, -INF , !P1 ;  /* 0xff80000039407808 */ /* 0x000fe20004800000 */
[----:B------:R-:W-:Y:S01]  /*4110*/  FMUL.FTZ R66, R66, c[0x0][0x2ec] ;  /* 0x0000bb0042427a20 */ /* 0x000fe20000410000 */
[----:B------:R-:W-:Y:S01]  /*4120*/  ISETP.GE.AND P1, PT, R126, R122, PT ;  /* 0x0000007a7e00720c */ /* 0x000fe20003f26270 */
[C---:B-1----:R-:W-:Y:S02]  /*4130*/  FFMA.FTZ R91, R0.reuse, R20, R91 ;  /* 0x00000014005b7223 */ /* 0x042fe4000001005b */
[----:B------:R-:W-:Y:S01]  /*4140*/  FMUL.FTZ R73, R73, c[0x0][0x2ec] ;  /* 0x0000bb0049497a20 */ /* 0x000fe20000410000 */
[----:B------:R-:W-:Y:S01]  /*4150*/  HMMA.16816.F32 R36, R32, R14, R36 ;  /* 0x0000000e2024723c */ /* 0x000fe20000001824 */
[----:B------:R1:W-:Y:S01]  /*4160*/  MUFU.TANH R67, R61 ;  /* 0x0000003d00437308 */ /* 0x0003e20000002400 */
[----:B----4-:R-:W-:-:S02]  /*4170*/  FFMA.FTZ R70, R0, R117, R80 ;  /* 0x0000007500467223 */ /* 0x010fc40000010050 */
[----:B------:R-:W-:Y:S02]  /*4180*/  FMUL.FTZ R72, R72, c[0x0][0x2ec] ;  /* 0x0000bb0048487a20 */ /* 0x000fe40000410000 */
[----:B------:R-:W-:Y:S01]  /*4190*/  FFMA.FTZ R12, R0, R127, R28 ;  /* 0x0000007f000c7223 */ /* 0x000fe2000001001c */
[----:B------:R-:W-:Y:S01]  /*41a0*/  FSEL R70, R70, -INF , !P3 ;  /* 0xff80000046467808 */ /* 0x000fe20005800000 */
[----:B------:R-:W-:Y:S01]  /*41b0*/  FMUL.FTZ R3, R74, c[0x0][0x2ec] ;  /* 0x0000bb004a037a20 */ /* 0x000fe20000410000 */
[----:B------:R4:W-:Y:S01]  /*41c0*/  MUFU.TANH R135, R63 ;  /* 0x0000003f00877308 */ /* 0x0009e20000002400 */
[----:B--2---:R-:W-:Y:S01]  /*41d0*/  FFMA.FTZ R68, R0, R105, R99 ;  /* 0x0000006900447223 */ /* 0x004fe20000010063 */
[-C--:B------:R-:W-:Y:S01]  /*41e0*/  ISETP.GE.AND P3, PT, R128, R122.reuse, PT ;  /* 0x0000007a8000720c */ /* 0x080fe20003f66270 */
[----:B------:R-:W-:Y:S01]  /*41f0*/  FFMA.FTZ R74, R0, R131, R76 ;  /* 0x00000083004a7223 */ /* 0x000fe2000001004c */
[----:B------:R-:W-:Y:S01]  /*4200*/  FSEL R12, R12, -INF , !P1 ;  /* 0xff8000000c0c7808 */ /* 0x000fe20004800000 */
[----:B------:R-:W-:Y:S01]  /*4210*/  FMUL.FTZ R52, R52, c[0x0][0x2ec] ;  /* 0x0000bb0034347a20 */ /* 0x000fe20000410000 */
[----:B------:R-:W-:Y:S01]  /*4220*/  FSEL R68, R68, -INF , !P4 ;  /* 0xff80000044447808 */ /* 0x000fe20006000000 */
[----:B------:R-:W-:Y:S01]  /*4230*/  FMUL.FTZ R65, R65, c[0x0][0x2ec] ;  /* 0x0000bb0041417a20 */ /* 0x000fe20000410000 */
[----:B------:R2:W-:Y:S01]  /*4240*/  MUFU.TANH R139, R73 ;  /* 0x00000049008b7308 */ /* 0x0005e20000002400 */
[----:B-1----:R-:W-:Y:S01]  /*4250*/  FFMA.FTZ R61, R0, R105, R98 ;  /* 0x00000069003d7223 */ /* 0x002fe20000010062 */
[-C--:B------:R-:W-:Y:S01]  /*4260*/  ISETP.GE.AND P4, PT, R124, R122.reuse, PT ;  /* 0x0000007a7c00720c */ /* 0x080fe20003f86270 */
[----:B------:R-:W-:Y:S01]  /*4270*/  FMUL.FTZ R62, R62, c[0x0][0x2ec] ;  /* 0x0000bb003e3e7a20 */ /* 0x000fe20000410000 */
[-C--:B------:R-:W-:Y:S01]  /*4280*/  ISETP.GE.AND P1, PT, R108, R122.reuse, PT ;  /* 0x0000007a6c00720c */ /* 0x080fe20003f26270 */
[----:B------:R-:W-:Y:S01]  /*4290*/  FMUL.FTZ R99, R75, c[0x0][0x2ec] ;  /* 0x0000bb004b637a20 */ /* 0x000fe20000410000 */
[----:B------:R-:W-:Y:S01]  /*42a0*/  FSEL R61, R61, -INF , !P6 ;  /* 0xff8000003d3d7808 */ /* 0x000fe20007000000 */
[C---:B---3--:R-:W-:Y:S01]  /*42b0*/  HMMA.16816.F32 R48, R84.reuse, R8, R48 ;  /* 0x000000085430723c */ /* 0x048fe20000001830 */
[----:B----4-:R-:W-:Y:S01]  /*42c0*/  FFMA.FTZ R63, R0, R107, R132 ;  /* 0x0000006b003f7223 */ /* 0x010fe20000010084 */
[----:B------:R-:W-:Y:S01]  /*42d0*/  ISETP.GE.AND P6, PT, R124, R123, PT ;  /* 0x0000007b7c00720c */ /* 0x000fe20003fc6270 */
[----:B------:R1:W-:Y:S01]  /*42e0*/  MUFU.TANH R137, R72 ;  /* 0x0000004800897308 */ /* 0x0003e20000002400 */
[----:B------:R-:W-:Y:S01]  /*42f0*/  FSEL R18, R18, -INF , !P4 ;  /* 0xff80000012127808 */ /* 0x000fe20006000000 */
[C---:B------:R-:W-:Y:S01]  /*4300*/  FFMA.FTZ R13, R0.reuse, R129, R29 ;  /* 0x00000081000d7223 */ /* 0x040fe2000001001d */
[----:B------:R-:W-:Y:S01]  /*4310*/  FSEL R63, R63, -INF , !P5 ;  /* 0xff8000003f3f7808 */ /* 0x000fe20006800000 */
[----:B------:R-:W-:Y:S01]  /*4320*/  FFMA.FTZ R129, R0, R111, R30 ;  /* 0x0000006f00817223 */ /* 0x000fe2000001001e */
[----:B------:R-:W-:Y:S01]  /*4330*/  ISETP.GE.AND P5, PT, R126, R123, PT ;  /* 0x0000007b7e00720c */ /* 0x000fe20003fa6270 */
[----:B--2---:R-:W-:Y:S01]  /*4340*/  FFMA.FTZ R73, R0, R125, R81 ;  /* 0x0000007d00497223 */ /* 0x004fe20000010051 */
[----:B------:R-:W-:Y:S01]  /*4350*/  ISETP.GE.AND P4, PT, R130, R122, PT ;  /* 0x0000007a8200720c */ /* 0x000fe20003f86270 */
[----:B------:R-:W-:Y:S01]  /*4360*/  FFMA.FTZ R81, R0, R127, R82 ;  /* 0x0000007f00517223 */ /* 0x000fe20000010052 */
[----:B------:R2:W-:Y:S01]  /*4370*/  MUFU.TANH R83, R52 ;  /* 0x0000003400537308 */ /* 0x0005e20000002400 */
[----:B------:R-:W-:Y:S01]  /*4380*/  IADD3 R8, R2, 0x40, RZ ;  /* 0x0000004002087810 */ /* 0x000fe20007ffe0ff */
[----:B------:R-:W-:Y:S01]  /*4390*/  HMMA.16816.F32 R44, R84, R10, R44 ;  /* 0x0000000a542c723c */ /* 0x000fe2000000182c */
[----:B------:R-:W-:Y:S01]  /*43a0*/  FSEL R73, R73, -INF , !P6 ;  /* 0xff80000049497808 */ /* 0x000fe20007000000 */
[----:B------:R-:W-:Y:S01]  /*43b0*/  FMUL.FTZ R53, R53, c[0x0][0x2ec] ;  /* 0x0000bb0035357a20 */ /* 0x000fe20000410000 */
[----:B------:R-:W-:Y:S01]  /*43c0*/  ISETP.GE.AND P6, PT, R130, R123, PT ;  /* 0x0000007b8200720c */ /* 0x000fe20003fc6270 */
[----:B------:R-:W-:Y:S01]  /*43d0*/  FMUL.FTZ R55, R55, c[0x0][0x2ec] ;  /* 0x0000bb0037377a20 */ /* 0x000fe20000410000 */
[----:B-1----:R-:W-:Y:S01]  /*43e0*/  FSEL R72, R27, -INF , !P3 ;  /* 0xff8000001b487808 */ /* 0x002fe20005800000 */
[----:B------:R-:W-:Y:S01]  /*43f0*/  FFMA.FTZ R27, R0, R131, R26 ;  /* 0x00000083001b7223 */ /* 0x000fe2000001001a */
[----:B------:R-:W-:Y:S01]  /*4400*/  FSEL R81, R81, -INF , !P5 ;  /* 0xff80000051517808 */ /* 0x000fe20006800000 */
[----:B------:R-:W-:Y:S01]  /*4410*/  MUFU.TANH R133, R66 ;  /* 0x0000004200857308 */ /* 0x000fe20000002400 */
[----:B------:R-:W-:Y:S01]  /*4420*/  ISETP.GE.AND P5, PT, R108, R123, PT ;  /* 0x0000007b6c00720c */ /* 0x000fe20003fa6270 */
[C---:B------:R-:W-:Y:S01]  /*4430*/  FFMA.FTZ R108, R0.reuse, R59, R79 ;  /* 0x0000003b006c7223 */ /* 0x040fe2000001004f */
[----:B------:R-:W-:Y:S01]  /*4440*/  FSEL R27, R27, -INF , !P6 ;  /* 0xff8000001b1b7808 */ /* 0x000fe20007000000 */
[----:B------:R-:W-:Y:S01]  /*4450*/  FFMA.FTZ R59, R0, R20, R89 ;  /* 0x00000014003b7223 */ /* 0x000fe20000010059 */
[----:B------:R-:W-:Y:S01]  /*4460*/  FSEL R74, R74, -INF , !P4 ;  /* 0xff8000004a4a7808 */ /* 0x000fe20006000000 */
[----:B--2---:R-:W-:Y:S01]  /*4470*/  FFMA.FTZ R52, R0, R109, R77 ;  /* 0x0000006d00347223 */ /* 0x004fe2000001004d */
[CC--:B------:R-:W-:Y:S01]  /*4480*/  ISETP.GE.AND P6, PT, R58.reuse, R123.reuse, PT ;  /* 0x0000007b3a00720c */ /* 0x0c0fe20003fc6270 */
[----:B------:R1:W2:Y:S01]  /*4490*/  I2F R66, R8 ;  /* 0x0000000800427306 */ /* 0x0002a20000201400 */
[-C--:B------:R-:W-:Y:S01]  /*44a0*/  ISETP.GE.AND P4, PT, R58, R122.reuse, PT ;  /* 0x0000007a3a00720c */ /* 0x080fe20003f86270 */
[----:B------:R-:W-:Y:S01]  /*44b0*/  FMUL.FTZ R49, R49, c[0x0][0x2ec] ;  /* 0x0000bb0031317a20 */ /* 0x000fe20000410000 */
[----:B------:R-:W-:Y:S01]  /*44c0*/  FSEL R109, R17, -INF , !P6 ;  /* 0xff800000116d7808 */ /* 0x000fe20007000000 */
[----:B------:R-:W-:Y:S01]  /*44d0*/  FMUL.FTZ R20, R48, c[0x0][0x2ec] ;  /* 0x0000bb0030147a20 */ /* 0x000fe20000410000 */
[----:B------:R-:W-:Y:S01]  /*44e0*/  FSEL R108, R108, -INF , !P4 ;  /* 0xff8000006c6c7808 */ /* 0x000fe20006000000 */
[----:B------:R-:W-:Y:S01]  /*44f0*/  FMUL.FTZ R54, R54, c[0x0][0x2ec] ;  /* 0x0000bb0036367a20 */ /* 0x000fe20000410000 */
[CC--:B------:R-:W-:Y:S01]  /*4500*/  ISETP.GE.AND P6, PT, R94.reuse, R123.reuse, PT ;  /* 0x0000007b5e00720c */ /* 0x0c0fe20003fc6270 */
[----:B------:R-:W-:Y:S01]  /*4510*/  I2F R25, R24 ;  /* 0x0000001800197306 */ /* 0x000fe20000201400 */
[-C--:B------:R-:W-:Y:S01]  /*4520*/  ISETP.GE.AND P4, PT, R94, R122.reuse, PT ;  /* 0x0000007a5e00720c */ /* 0x080fe20003f86270 */
[----:B------:R-:W-:Y:S01]  /*4530*/  FMUL.FTZ R47, R47, c[0x0][0x2ec] ;  /* 0x0000bb002f2f7a20 */ /* 0x000fe20000410000 */
[----:B------:R-:W-:Y:S01]  /*4540*/  FSEL R59, R59, -INF , !P6 ;  /* 0xff8000003b3b7808 */ /* 0x000fe20007000000 */
[----:B------:R-:W-:Y:S01]  /*4550*/  FMUL.FTZ R45, R45, c[0x0][0x2ec] ;  /* 0x0000bb002d2d7a20 */ /* 0x000fe20000410000 */
[----:B------:R-:W-:Y:S01]  /*4560*/  FSEL R106, R91, -INF , !P4 ;  /* 0xff8000005b6a7808 */ /* 0x000fe20006000000 */
[----:B------:R-:W-:Y:S01]  /*4570*/  FMUL.FTZ R14, R46, c[0x0][0x2ec] ;  /* 0x0000bb002e0e7a20 */ /* 0x000fe20000410000 */
[CC--:B------:R-:W-:Y:S01]  /*4580*/  ISETP.GE.AND P6, PT, R8.reuse, R123.reuse, PT ;  /* 0x0000007b0800720c */ /* 0x0c0fe20003fc6270 */
[----:B------:R-:W3:Y:S01]  /*4590*/  MUFU.TANH R16, R16 ;  /* 0x0000001000107308 */ /* 0x000ee20000002400 */
[----:B------:R-:W-:Y:S01]  /*45a0*/  ISETP.GE.AND P4, PT, R8, R122, PT ;  /* 0x0000007a0800720c */ /* 0x000fe20003f86270 */
[----:B------:R-:W-:Y:S01]  /*45b0*/  FMUL.FTZ R44, R44, c[0x0][0x2ec] ;  /* 0x0000bb002c2c7a20 */ /* 0x000fe20000410000 */
[----:B-1----:R-:W1:Y:S01]  /*45c0*/  LDSM.16.M88.4 R8, [R102+0x3800] ;  /* 0x003800006608783b */ /* 0x002e620000000200 */
[----:B------:R-:W-:Y:S01]  /*45d0*/  FSEL R75, R56, -INF , !P2 ;  /* 0xff800000384b7808 */ /* 0x000fe20005000000 */
[----:B--2---:R-:W-:Y:S01]  /*45e0*/  FFMA.FTZ R124, R0, R66, R133 ;  /* 0x00000042007c7223 */ /* 0x004fe20000010085 */
[----:B------:R-:W-:Y:S01]  /*45f0*/  ISETP.GE.AND P2, PT, R128, R123, PT ;  /* 0x0000007b8000720c */ /* 0x000fe20003f46270 */
[----:B------:R-:W-:-:S04]  /*4600*/  DEPBAR.LE SB0, 0x0 ;  /* 0x000080000000791a */ /* 0x000fc80000000000 */
[----:B------:R-:W2:Y:S01]  /*4610*/  MUFU.TANH R92, R92 ;  /* 0x0000005c005c7308 */ /* 0x000ea20000002400 */
[----:B------:R-:W-:Y:S02]  /*4620*/  FSEL R13, R13, -INF , !P2 ;  /* 0xff8000000d0d7808 */ /* 0x000fe40005000000 */
[C---:B------:R-:W-:Y:S02]  /*4630*/  ISETP.GE.AND P2, PT, R110.reuse, R123, PT ;  /* 0x0000007b6e00720c */ /* 0x040fe40003f46270 */
[----:B------:R-:W-:Y:S01]  /*4640*/  ISETP.GE.AND P3, PT, R110, R122, PT ;  /* 0x0000007a6e00720c */ /* 0x000fe20003f66270 */
[----:B---3--:R-:W-:Y:S01]  /*4650*/  FFMA.FTZ R16, R0, R25, R16 ;  /* 0x0000001900107223 */ /* 0x008fe20000010010 */
[----:B------:R-:W-:Y:S01]  /*4660*/  FSEL R57, R31, -INF , !P5 ;  /* 0xff8000001f397808 */ /* 0x000fe20006800000 */
[----:B------:R-:W3:Y:S01]  /*4670*/  I2F R22, R60 ;  /* 0x0000003c00167306 */ /* 0x000ee20000201400 */
[----:B------:R-:W-:Y:S02]  /*4680*/  FSEL R52, R52, -INF , !P1 ;  /* 0xff80000034347808 */ /* 0x000fe40004800000 */
[----:B------:R-:W-:-:S02]  /*4690*/  ISETP.GE.AND P5, PT, R24, R123, PT ;  /* 0x0000007b1800720c */ /* 0x000fc40003fa6270 */
[----:B------:R-:W-:Y:S02]  /*46a0*/  ISETP.GE.AND P1, PT, R24, R122, PT ;  /* 0x0000007a1800720c */ /* 0x000fe40003f26270 */
[----:B------:R-:W-:Y:S01]  /*46b0*/  IADD3 R126, R2, 0x50, RZ ;  /* 0x00000050027e7810 */ /* 0x000fe20007ffe0ff */
[----:B------:R-:W-:Y:S01]  /*46c0*/  MUFU.TANH R19, R19 ;  /* 0x0000001300137308 */ /* 0x000fe20000002400 */
[----:B--2---:R-:W-:Y:S01]  /*46d0*/  FFMA.FTZ R92, R0, R25, R92 ;  /* 0x00000019005c7223 */ /* 0x004fe2000001005c */
[----:B------:R-:W-:Y:S02]  /*46e0*/  IADD3 R125, R2, 0x51, RZ ;  /* 0x00000051027d7810 */ /* 0x000fe40007ffe0ff */
[----:B------:R-:W-:Y:S02]  /*46f0*/  FSEL R129, R129, -INF , !P2 ;  /* 0xff80000081817808 */ /* 0x000fe40005000000 */
[----:B------:R-:W-:Y:S02]  /*4700*/  FSEL R134, R134, -INF , !P3 ;  /* 0xff80000086867808 */ /* 0x000fe40005800000 */
[----:B------:R-:W2:Y:S01]  /*4710*/  I2F R93, R88 ;  /* 0x00000058005d7306 */ /* 0x000ea20000201400 */
[----:B------:R-:W-:Y:S01]  /*4720*/  ISETP.GE.AND P2, PT, R88, R123, PT ;  /* 0x0000007b5800720c */ /* 0x000fe20003f46270 */
[----:B---3--:R-:W-:Y:S01]  /*4730*/  FFMA.FTZ R21, R0, R22, R21 ;  /* 0x0000001600157223 */ /* 0x008fe20000010015 */
[----:B------:R-:W-:Y:S01]  /*4740*/  ISETP.GE.AND P3, PT, R88, R122, PT ;  /* 0x0000007a5800720c */ /* 0x000fe20003f66270 */
[----:B------:R-:W-:Y:S01]  /*4750*/  FFMA.FTZ R95, R0, R22, R95 ;  /* 0x00000016005f7223 */ /* 0x000fe2000001005f */
[----:B------:R-:W-:-:S02]  /*4760*/  FSEL R104, R92, -INF , !P1 ;  /* 0xff8000005c687808 */ /* 0x000fc40004800000 */
[-C--:B------:R-:W-:Y:S01]  /*4770*/  ISETP.GE.AND P1, PT, R60, R122.reuse, PT ;  /* 0x0000007a3c00720c */ /* 0x080fe20003f26270 */
[----:B------:R-:W3:Y:S01]  /*4780*/  MUFU.TANH R90, R90 ;  /* 0x0000005a005a7308 */ /* 0x000ee20000002400 */
[C---:B-1----:R-:W-:Y:S01]  /*4790*/  HMMA.16816.F32 R40, R84.reuse, R8, R40 ;  /* 0x000000085428723c */ /* 0x042fe20000001828 */
[C---:B------:R-:W-:Y:S02]  /*47a0*/  IADD3 R28, R2.reuse, 0x59, RZ ;  /* 0x00000059021c7810 */ /* 0x040fe40007ffe0ff */
[----:B------:R-:W-:Y:S02]  /*47b0*/  IADD3 R131, R2, 0x60, RZ ;  /* 0x0000006002837810 */ /* 0x000fe40007ffe0ff */
[----:B------:R-:W-:Y:S02]  /*47c0*/  FSEL R132, R95, -INF , !P1 ;  /* 0xff8000005f847808 */ /* 0x000fe40004800000 */
[----:B------:R-:W-:Y:S01]  /*47d0*/  MUFU.TANH R145, R62 ;  /* 0x0000003e00917308 */ /* 0x000fe20000002400 */
[----:B------:R-:W-:Y:S01]  /*47e0*/  HMMA.16816.F32 R8, R84, R10, R36 ;  /* 0x0000000a5408723c */ /* 0x000fe20000001824 */
[----:B--2---:R-:W-:Y:S01]  /*47f0*/  FFMA.FTZ R105, R0, R93, R19 ;  /* 0x0000005d00697223 */ /* 0x004fe20000010013 */
[----:B------:R-:W-:-:S02]  /*4800*/  ISETP.GE.AND P1, PT, R118, R122, PT ;  /* 0x0000007a7600720c */ /* 0x000fc40003f26270 */
[----:B------:R-:W-:Y:S02]  /*4810*/  IADD3 R24, R2, 0x69, RZ ;  /* 0x0000006902187810 */ /* 0x000fe40007ffe0ff */
[----:B------:R-:W-:Y:S01]  /*4820*/  FSEL R105, R105, -INF , !P2 ;  /* 0xff80000069697808 */ /* 0x000fe20005000000 */
[----:B------:R-:W-:Y:S01]  /*4830*/  MUFU.TANH R65, R65 ;  /* 0x0000004100417308 */ /* 0x000fe20000002400 */
[----:B---3--:R-:W-:Y:S01]  /*4840*/  FFMA.FTZ R90, R0, R93, R90 ;  /* 0x0000005d005a7223 */ /* 0x008fe2000001005a */
[----:B------:R-:W-:Y:S02]  /*4850*/  ISETP.GE.AND P2, PT, R138, R123, PT ;  /* 0x0000007b8a00720c */ /* 0x000fe40003f46270 */
[----:B------:R-:W-:Y:S02]  /*4860*/  IADD3 R82, R2, 0x58, RZ ;  /* 0x0000005802527810 */ /* 0x000fe40007ffe0ff */
[----:B------:R-:W-:Y:S02]  /*4870*/  FSEL R110, R90, -INF , !P3 ;  /* 0xff8000005a6e7808 */ /* 0x000fe40005800000 */
[----:B------:R-:W-:Y:S01]  /*4880*/  MUFU.TANH R143, R143 ;  /* 0x0000008f008f7308 */ /* 0x000fe20000002400 */
[-C--:B------:R-:W-:Y:S01]  /*4890*/  ISETP.GE.AND P3, PT, R138, R122.reuse, PT ;  /* 0x0000007a8a00720c */ /* 0x080fe20003f66270 */
[----:B------:R-:W-:Y:S01]  /*48a0*/  FMUL.FTZ R43, R43, c[0x0][0x2ec] ;  /* 0x0000bb002b2b7a20 */ /* 0x000fe20000410000 */
[----:B------:R-:W-:Y:S01]  /*48b0*/  IADD3 R76, R2, 0x61, RZ ;  /* 0x00000061024c7810 */ /* 0x000fe20007ffe0ff */
[----:B------:R-:W-:Y:S01]  /*48c0*/  FMUL.FTZ R15, R40, c[0x0][0x2ec] ;  /* 0x0000bb00280f7a20 */ /* 0x000fe20000410000 */
[----:B------:R-:W-:Y:S01]  /*48d0*/  IADD3 R30, R2, 0x68, RZ ;  /* 0x00000068021e7810 */ /* 0x000fe20007ffe0ff */
[----:B------:R-:W-:Y:S01]  /*48e0*/  FMUL.FTZ R42, R42, c[0x0][0x2ec] ;  /* 0x0000bb002a2a7a20 */ /* 0x000fe20000410000 */
[----:B------:R-:W-:Y:S01]  /*48f0*/  FSEL R124, R124, -INF , !P4 ;  /* 0xff8000007c7c7808 */ /* 0x000fe20006000000 */
[----:B------:R-:W1:Y:S01]  /*4900*/  I2F R62, R118 ;  /* 0x00000076003e7306 */ /* 0x000e620000201400 */
[----:B------:R-:W-:Y:S01]  /*4910*/  FMUL.FTZ R8, R8, c[0x0][0x2ec] ;  /* 0x0000bb0008087a20 */ /* 0x000fe20000410000 */
[----:B------:R-:W-:Y:S01]  /*4920*/  ISETP.GE.AND P4, PT, R140, R122, PT ;  /* 0x0000007a8c00720c */ /* 0x000fe20003f86270 */
[----:B------:R-:W-:Y:S01]  /*4930*/  FMUL.FTZ R9, R9, c[0x0][0x2ec] ;  /* 0x0000bb0009097a20 */ /* 0x000fe20000410000 */
[----:B------:R-:W-:Y:S01]  /*4940*/  IADD3 R48, R2, 0x79, RZ ;  /* 0x0000007902307810 */ /* 0x000fe20007ffe0ff */
[----:B------:R-:W-:-:S02]  /*4950*/  FMUL.FTZ R10, R10, c[0x0][0x2ec] ;  /* 0x0000bb000a0a7a20 */ /* 0x000fc40000410000 */
[----:B------:R-:W-:Y:S01]  /*4960*/  FMUL.FTZ R11, R11, c[0x0][0x2ec] ;  /* 0x0000bb000b0b7a20 */ /* 0x000fe20000410000 */
[----:B------:R-:W2:Y:S08]  /*4970*/  MUFU.TANH R69, R69 ;  /* 0x0000004500457308 */ /* 0x000eb00000002400 */
[----:B------:R-:W3:Y:S01]  /*4980*/  MUFU.TANH R71, R71 ;  /* 0x0000004700477308 */ /* 0x000ee20000002400 */
[----:B-1----:R-:W-:-:S07]  /*4990*/  FFMA.FTZ R65, R0, R62, R65 ;  /* 0x0000003e00417223 */ /* 0x002fce0000010041 */
[----:B------:R-:W1:Y:S01]  /*49a0*/  MUFU.TANH R23, R23 ;  /* 0x0000001700177308 */ /* 0x000e620000002400 */
[----:B--2---:R-:W-:-:S05]  /*49b0*/  FFMA.FTZ R127, R0, R136, R69 ;  /* 0x00000088007f7223 */ /* 0x004fca0000010045 */
[----:B------:R-:W-:Y:S02]  /*49c0*/  FSEL R127, R127, -INF , !P2 ;  /* 0xff8000007f7f7808 */ /* 0x000fe40005000000 */
[----:B------:R-:W2:Y:S01]  /*49d0*/  MUFU.TANH R141, R141 ;  /* 0x0000008d008d7308 */ /* 0x000ea20000002400 */
[----:B---3--:R-:W-:Y:S01]  /*49e0*/  FFMA.FTZ R71, R0, R136, R71 ;  /* 0x0000008800477223 */ /* 0x008fe20000010047 */
[----:B------:R-:W-:-:S04]  /*49f0*/  ISETP.GE.AND P2, PT, R142, R123, PT ;  /* 0x0000007b8e00720c */ /* 0x000fc80003f46270 */
[----:B------:R-:W-:Y:S02]  /*4a00*/  FSEL R130, R71, -INF , !P3 ;  /* 0xff80000047827808 */ /* 0x000fe40005800000 */
[----:B------:R3:W-:Y:S01]  /*4a10*/  MUFU.TANH R26, R53 ;  /* 0x00000035001a7308 */ /* 0x0007e20000002400 */
[----:B-1----:R-:W-:Y:S01]  /*4a20*/  FFMA.FTZ R23, R0, R66, R23 ;  /* 0x0000004200177223 */ /* 0x002fe20000010017 */
[----:B------:R-:W-:-:S04]  /*4a30*/  ISETP.GE.AND P3, PT, R142, R122, PT ;  /* 0x0000007a8e00720c */ /* 0x000fc80003f66270 */
[----:B------:R-:W-:Y:S02]  /*4a40*/  FSEL R117, R23, -INF , !P6 ;  /* 0xff80000017757808 */ /* 0x000fe40007000000 */
[----:B------:R-:W-:Y:S01]  /*4a50*/  MUFU.TANH R3, R3 ;  /* 0x0000000300037308 */ /* 0x000fe20000002400 */
[----:B--2---:R-:W-:Y:S01]  /*4a60*/  FFMA.FTZ R141, R0, R119, R141 ;  /* 0x00000077008d7223 */ /* 0x004fe2000001008d */
[----:B------:R-:W-:Y:S02]  /*4a70*/  ISETP.GE.AND P6, PT, R140, R123, PT ;  /* 0x0000007b8c00720c */ /* 0x000fe40003fc6270 */
[----:B---3--:R-:W-:-:S04]  /*4a80*/  FSEL R53, R16, -INF , !P5 ;  /* 0xff80000010357808 */ /* 0x008fc80006800000 */
[----:B------:R-:W1:Y:S01]  /*4a90*/  I2F R56, R126 ;  /* 0x0000007e00387306 */ /* 0x000e620000201400 */
[-C--:B------:R-:W-:Y:S02]  /*4aa0*/  ISETP.GE.AND P5, PT, R60, R123.reuse, PT ;  /* 0x0000007b3c00720c */ /* 0x080fe40003fa6270 */
[----:B------:R-:W-:Y:S02]  /*4ab0*/  IADD3 R16, R2, 0x71, RZ ;  /* 0x0000007102107810 */ /* 0x000fe40007ffe0ff */
[----:B------:R-:W-:Y:S02]  /*4ac0*/  FSEL R107, R21, -INF , !P5 ;  /* 0xff800000156b7808 */ /* 0x000fe40006800000 */
[----:B------:R-:W-:Y:S01]  /*4ad0*/  ISETP.GE.AND P5, PT, R118, R123, PT ;  /* 0x0000007b7600720c */ /* 0x000fe20003fa6270 */
[----:B------:R2:W-:Y:S01]  /*4ae0*/  MUFU.TANH R88, R49 ;  /* 0x0000003100587308 */ /* 0x0005e20000002400 */
[----:B------:R-:W-:Y:S01]  /*4af0*/  FFMA.FTZ R118, R0, R62, R143 ;  /* 0x0000003e00767223 */ /* 0x000fe2000001008f */
[----:B------:R-:W-:-:S02]  /*4b00*/  IADD3 R60, R2, 0x78, RZ ;  /* 0x00000078023c7810 */ /* 0x000fc40007ffe0ff */
[----:B------:R-:W-:Y:S02]  /*4b10*/  FSEL R111, R65, -INF , !P5 ;  /* 0xff800000416f7808 */ /* 0x000fe40006800000 */
[----:B------:R-:W-:Y:S02]  /*4b20*/  FSEL R118, R118, -INF , !P1 ;  /* 0xff80000076767808 */ /* 0x000fe40004800000 */
[----:B------:R-:W-:Y:S01]  /*4b30*/  MUFU.TANH R99, R99 ;  /* 0x0000006300637308 */ /* 0x000fe20000002400 */
[----:B------:R-:W-:Y:S01]  /*4b40*/  ISETP.GE.AND P5, PT, R126, R123, PT ;  /* 0x0000007b7e00720c */ /* 0x000fe20003fa6270 */
[----:B-1----:R-:W-:Y:S01]  /*4b50*/  FFMA.FTZ R23, R0, R56, R137 ;  /* 0x0000003800177223 */ /* 0x002fe20000010089 */
[----:B------:R-:W-:Y:S01]  /*4b60*/  ISETP.GE.AND P1, PT, R126, R122, PT ;  /* 0x0000007a7e00720c */ /* 0x000fe20003f26270 */
[C---:B------:R-:W-:Y:S01]  /*4b70*/  FFMA.FTZ R126, R0.reuse, R119, R145 ;  /* 0x00000077007e7223 */ /* 0x040fe20000010091 */
[----:B------:R-:W-:Y:S01]  /*4b80*/  FSEL R119, R141, -INF , !P2 ;  /* 0xff8000008d777808 */ /* 0x000fe20005000000 */
[----:B------:R-:W-:Y:S01]  /*4b90*/  FFMA.FTZ R58, R0, R56, R3 ;  /* 0x00000038003a7223 */ /* 0x000fe20000010003 */
[----:B------:R-:W-:Y:S01]  /*4ba0*/  ISETP.GE.AND P2, PT, R125, R123, PT ;  /* 0x0000007b7d00720c */ /* 0x000fe20003f46270 */
[----:B--2---:R-:W-:Y:S01]  /*4bb0*/  FMUL.FTZ R49, R50, c[0x0][0x2ec] ;  /* 0x0000bb0032317a20 */ /* 0x004fe20000410000 */
[----:B------:R-:W1:Y:S01]  /*4bc0*/  I2F R80, R125 ;  /* 0x0000007d00507306 */ /* 0x000e620000201400 */
[----:B------:R-:W-:Y:S01]  /*4bd0*/  FSEL R126, R126, -INF , !P3 ;  /* 0xff8000007e7e7808 */ /* 0x000fe20005800000 */
[----:B------:R-:W-:Y:S01]  /*4be0*/  FMUL.FTZ R50, R51, c[0x0][0x2ec] ;  /* 0x0000bb0033327a20 */ /* 0x000fe20000410000 */
[----:B------:R-:W-:-:S02]  /*4bf0*/  ISETP.GE.AND P3, PT, R125, R122, PT ;  /* 0x0000007a7d00720c */ /* 0x000fc40003f66270 */
[----:B------:R-:W-:Y:S02]  /*4c00*/  FSEL R23, R23, -INF , !P5 ;  /* 0xff80000017177808 */ /* 0x000fe40006800000 */
[----:B------:R-:W-:Y:S01]  /*4c10*/  FSEL R58, R58, -INF , !P1 ;  /* 0xff8000003a3a7808 */ /* 0x000fe20004800000 */
[----:B------:R-:W2:Y:S01]  /*4c20*/  I2F R29, R28 ;  /* 0x0000001c001d7306 */ /* 0x000ea20000201400 */
[C---:B------:R-:W-:Y:S02]  /*4c30*/  ISETP.GE.AND P5, PT, R28.reuse, R123, PT ;  /* 0x0000007b1c00720c */ /* 0x040fe40003fa6270 */
[----:B------:R-:W-:-:S05]  /*4c40*/  ISETP.GE.AND P1, PT, R28, R122, PT ;  /* 0x0000007a1c00720c */ /* 0x000fca0003f26270 */
[----:B------:R-:W3:Y:S01]  /*4c50*/  MUFU.TANH R55, R55 ;  /* 0x0000003700377308 */ /* 0x000ee20000002400 */
[CC--:B-1----:R-:W-:Y:S02]  /*4c60*/  FFMA.FTZ R21, R0.reuse, R80.reuse, R139 ;  /* 0x0000005000157223 */ /* 0x0c2fe4000001008b */
[----:B------:R-:W-:-:S03]  /*4c70*/  FFMA.FTZ R56, R0, R80, R99 ;  /* 0x0000005000387223 */ /* 0x000fc60000010063 */
[----:B------:R-:W-:Y:S02]  /*4c80*/  FSEL R21, R21, -INF , !P2 ;  /* 0xff80000015157808 */ /* 0x000fe40005000000 */
[----:B------:R-:W-:Y:S01]  /*4c90*/  I2F R77, R131 ;  /* 0x00000083004d7306 */ /* 0x000fe20000201400 */
[----:B--2---:R-:W-:Y:S01]  /*4ca0*/  FFMA.FTZ R26, R0, R29, R26 ;  /* 0x0000001d001a7223 */ /* 0x004fe2000001001a */
[----:B------:R-:W-:Y:S01]  /*4cb0*/  FSEL R56, R56, -INF , !P3 ;  /* 0xff80000038387808 */ /* 0x000fe20005800000 */
[----:B------:R-:W-:Y:S01]  /*4cc0*/  FMUL.FTZ R28, R41, c[0x0][0x2ec] ;  /* 0x0000bb00291c7a20 */ /* 0x000fe20000410000 */
[C---:B------:R-:W-:Y:S02]  /*4cd0*/  ISETP.GE.AND P2, PT, R131.reuse, R123, PT ;  /* 0x0000007b8300720c */ /* 0x040fe40003f46270 */
[----:B------:R-:W-:Y:S02]  /*4ce0*/  ISETP.GE.AND P3, PT, R131, R122, PT ;  /* 0x0000007a8300720c */ /* 0x000fe40003f66270 */
[----:B------:R-:W1:Y:S01]  /*4cf0*/  MUFU.TANH R20, R20 ;  /* 0x0000001400147308 */ /* 0x000e620000002400 */
[----:B---3--:R-:W-:Y:S01]  /*4d00*/  FFMA.FTZ R55, R0, R29, R55 ;  /* 0x0000001d00377223 */ /* 0x008fe20000010037 */
[----:B------:R-:W-:-:S02]  /*4d10*/  FSEL R65, R26, -INF , !P5 ;  /* 0xff8000001a417808 */ /* 0x000fc40006800000 */
[----:B------:R-:W-:-:S04]  /*4d20*/  ISETP.GE.AND P5, PT, R30, R123, PT ;  /* 0x0000007b1e00720c */ /* 0x000fc80003fa6270 */
[----:B------:R-:W2:Y:S01]  /*4d30*/  MUFU.TANH R49, R49 ;  /* 0x0000003100317308 */ /* 0x000ea20000002400 */
[----:B-1----:R-:W-:-:S07]  /*4d40*/  FFMA.FTZ R29, R0, R77, R20 ;  /* 0x0000004d001d7223 */ /* 0x002fce0000010014 */
[----:B------:R-:W1:Y:S01]  /*4d50*/  I2F R98, R140 ;  /* 0x0000008c00627306 */ /* 0x000e620000201400 */
[----:B------:R-:W-:Y:S02]  /*4d60*/  FSEL R20, R55, -INF , !P1 ;  /* 0xff80000037147808 */ /* 0x000fe40004800000 */
[----:B------:R-:W-:Y:S01]  /*4d70*/  ISETP.GE.AND P1, PT, R30, R122, PT ;  /* 0x0000007a1e00720c */ /* 0x000fe20003f26270 */
[----:B--2---:R-:W-:-:S04]  /*4d80*/  FFMA.FTZ R46, R0, R77, R49 ;  /* 0x0000004d002e7223 */ /* 0x004fc80000010031 */
[----:B------:R-:W-:Y:S01]  /*4d90*/  I2F R17, R24 ;  /* 0x0000001800117306 */ /* 0x000fe20000201400 */
[----:B------:R-:W-:Y:S02]  /*4da0*/  FSEL R49, R29, -INF , !P2 ;  /* 0xff8000001d317808 */ /* 0x000fe40005000000 */
[----:B------:R-:W-:Y:S02]  /*4db0*/  ISETP.GE.AND P2, PT, R24, R123, PT ;  /* 0x0000007b1800720c */ /* 0x000fe40003f46270 */
[----:B------:R-:W-:Y:S02]  /*4dc0*/  FSEL R46, R46, -INF , !P3 ;  /* 0xff8000002e2e7808 */ /* 0x000fe40005800000 */
[----:B------:R-:W-:Y:S01]  /*4dd0*/  ISETP.GE.AND P3, PT, R24, R122, PT ;  /* 0x0000007a1800720c */ /* 0x000fe20003f66270 */
[----:B------:R-:W2:Y:S01]  /*4de0*/  MUFU.TANH R3, R47 ;  /* 0x0000002f00037308 */ /* 0x000ea20000002400 */
[CC--:B-1----:R-:W-:Y:S02]  /*4df0*/  FFMA.FTZ R67, R0.reuse, R98.reuse, R67 ;  /* 0x0000006200437223 */ /* 0x0c2fe40000010043 */
[----:B------:R-:W-:-:S03]  /*4e00*/  FFMA.FTZ R128, R0, R98, R135 ;  /* 0x0000006200807223 */ /* 0x000fc60000010087 */
[----:B------:R-:W-:Y:S02]  /*4e10*/  FSEL R125, R67, -INF , !P6 ;  /* 0xff800000437d7808 */ /* 0x000fe40007000000 */
[----:B------:R-:W-:Y:S01]  /*4e20*/  MUFU.TANH R51, R45 ;  /* 0x0000002d00337308 */ /* 0x000fe20000002400 */
[----:B------:R-:W-:Y:S02]  /*4e30*/  FSEL R128, R128, -INF , !P4 ;  /* 0xff80000080807808 */ /* 0x000fe40006000000 */
[C---:B------:R-:W-:Y:S02]  /*4e40*/  ISETP.GE.AND P6, PT, R82.reuse, R123, PT ;  /* 0x0000007b5200720c */ /* 0x040fe40003fc6270 */
[----:B------:R-:W-:-:S03]  /*4e50*/  ISETP.GE.AND P4, PT, R82, R122, PT ;  /* 0x0000007a5200720c */ /* 0x000fc60003f86270 */
[----:B------:R-:W-:Y:S01]  /*4e60*/  I2F R25, R16 ;  /* 0x0000001000197306 */ /* 0x000fe20000201400 */
[----:B--2---:R-:W-:-:S05]  /*4e70*/  FFMA.FTZ R3, R0, R17, R3 ;  /* 0x0000001100037223 */ /* 0x004fca0000010003 */
[----:B------:R-:W-:Y:S02]  /*4e80*/  FSEL R36, R3, -INF , !P3 ;  /* 0xff80000003247808 */ /* 0x000fe40005800000 */
[----:B------:R-:W1:Y:S01]  /*4e90*/  MUFU.TANH R28, R28 ;  /* 0x0000001c001c7308 */ /* 0x000e620000002400 */
[----:B------:R-:W-:-:S07]  /*4ea0*/  ISETP.GE.AND P3, PT, R60, R122, PT ;  /* 0x0000007a3c00720c */ /* 0x000fce0003f66270 */
[----:B------:R-:W2:Y:S08]  /*4eb0*/  I2F R147, R82 ;  /* 0x0000005200937306 */ /* 0x000eb00000201400 */
[----:B------:R-:W3:Y:S01]  /*4ec0*/  I2F R31, R76 ;  /* 0x0000004c001f7306 */ /* 0x000ee20000201400 */
[----:B-1----:R-:W-:-:S07]  /*4ed0*/  FFMA.FTZ R28, R0, R25, R28 ;  /* 0x00000019001c7223 */ /* 0x002fce000001001c */
[----:B------:R1:W4:Y:S01]  /*4ee0*/  MUFU.TANH R78, R54 ;  /* 0x00000036004e7308 */ /* 0x0003220000002400 */
[----:B--2---:R-:W-:-:S05]  /*4ef0*/  FFMA.FTZ R67, R0, R147, R83 ;  /* 0x0000009300437223 */ /* 0x004fca0000010053 */
[----:B------:R-:W-:Y:S02]  /*4f00*/  FSEL R67, R67, -INF , !P6 ;  /* 0xff80000043437808 */ /* 0x000fe40007000000 */
[----:B------:R-:W2:Y:S01]  /*4f10*/  MUFU.TANH R50, R50 ;  /* 0x0000003200327308 */ /* 0x000ea20000002400 */
[----:B---3--:R-:W-:Y:S01]  /*4f20*/  FFMA.FTZ R47, R0, R31, R88 ;  /* 0x0000001f002f7223 */ /* 0x008fe20000010058 */
[----:B------:R-:W-:-:S04]  /*4f30*/  ISETP.GE.AND P6, PT, R76, R123, PT ;  /* 0x0000007b4c00720c */ /* 0x000fc80003fc6270 */
[----:B------:R-:W-:Y:S02]  /*4f40*/  FSEL R47, R47, -INF , !P6 ;  /* 0xff8000002f2f7808 */ /* 0x000fe40007000000 */
[----:B------:R3:W5:Y:S01]  /*4f50*/  MUFU.TANH R24, R43 ;  /* 0x0000002b00187308 */ /* 0x0007620000002400 */
[----:B-1----:R-:W-:Y:S01]  /*4f60*/  IADD3 R54, R2, 0x70, RZ ;  /* 0x0000007002367810 */ /* 0x002fe20007ffe0ff */
[----:B----4-:R-:W-:-:S03]  /*4f70*/  FFMA.FTZ R22, R0, R147, R78 ;  /* 0x0000009300167223 */ /* 0x010fc6000001004e */
[----:B------:R-:W-:Y:S02]  /*4f80*/  ISETP.GE.AND P6, PT, R54, R123, PT ;  /* 0x0000007b3600720c */ /* 0x000fe40003fc6270 */
[----:B------:R-:W-:Y:S01]  /*4f90*/  FSEL R22, R22, -INF , !P4 ;  /* 0xff80000016167808 */ /* 0x000fe20006000000 */
[----:B------:R-:W-:Y:S01]  /*4fa0*/  I2F R69, R60 ;  /* 0x0000003c00457306 */ /* 0x000fe20000201400 */
[----:B--2---:R-:W-:Y:S01]  /*4fb0*/  FFMA.FTZ R50, R0, R31, R50 ;  /* 0x0000001f00327223 */ /* 0x004fe20000010032 */
[----:B------:R-:W-:-:S06]  /*4fc0*/  ISETP.GE.AND P4, PT, R76, R122, PT ;  /* 0x0000007a4c00720c */ /* 0x000fcc0003f86270 */
[----:B------:R-:W1:Y:S01]  /*4fd0*/  MUFU.TANH R8, R8 ;  /* 0x0000000800087308 */ /* 0x000e620000002400 */
[C---:B---3--:R-:W-:Y:S02]  /*4fe0*/  FFMA.FTZ R43, R0.reuse, R17, R51 ;  /* 0x00000011002b7223 */ /* 0x048fe40000010033 */
[----:B-----5:R-:W-:-:S03]  /*4ff0*/  FFMA.FTZ R25, R0, R25, R24 ;  /* 0x0000001900197223 */ /* 0x020fc60000010018 */
[----:B------:R-:W-:Y:S02]  /*5000*/  FSEL R43, R43, -INF , !P2 ;  /* 0xff8000002b2b7808 */ /* 0x000fe40005000000 */
[----:B------:R-:W-:Y:S01]  /*5010*/  I2F R79, R30 ;  /* 0x0000001e004f7306 */ /* 0x000fe20000201400 */
[----:B------:R-:W-:-:S07]  /*5020*/  ISETP.GE.AND P2, PT, R60, R123, PT ;  /* 0x0000007b3c00720c */ /* 0x000fce0003f46270 */
[----:B------:R-:W2:Y:S01]  /*5030*/  MUFU.TANH R44, R44 ;  /* 0x0000002c002c7308 */ /* 0x000ea20000002400 */
[C---:B-1----:R-:W-:Y:S02]  /*5040*/  FFMA.FTZ R31, R0.reuse, R69, R8 ;  /* 0x00000045001f7223 */ /* 0x042fe40000010008 */
[----:B------:R-:W-:-:S03]  /*5050*/  FFMA.FTZ R8, R0, R103, R97 ;  /* 0x0000006700087223 */ /* 0x000fc60000010061 */
[----:B------:R-:W-:Y:S02]  /*5060*/  FSEL R31, R31, -INF , !P2 ;  /* 0xff8000001f1f7808 */ /* 0x000fe40005000000 */
[----:B------:R-:W1:Y:S01]  /*5070*/  MUFU.TANH R14, R14 ;  /* 0x0000000e000e7308 */ /* 0x000e620000002400 */
[----:B------:R-:W-:-:S07]  /*5080*/  ISETP.GT.AND P2, PT, R176, R171, PT ;  /* 0x000000abb000720c */ /* 0x000fce0003f44270 */
[----:B------:R-:W-:Y:S01]  /*5090*/  I2F R19, R54 ;  /* 0x0000003600137306 */ /* 0x000fe20000201400 */
[-C--:B--2---:R-:W-:Y:S01]  /*50a0*/  FFMA.FTZ R45, R0, R79.reuse, R44 ;  /* 0x0000004f002d7223 */ /* 0x084fe2000001002c */
[----:B------:R-:W-:Y:S02]  /*50b0*/  FSEL R44, R50, -INF , !P4 ;  /* 0xff800000322c7808 */ /* 0x000fe40006000000 */
[----:B------:R-:W-:Y:S02]  /*50c0*/  ISETP.GE.AND P4, PT, R54, R122, PT ;  /* 0x0000007a3600720c */ /* 0x000fe40003f86270 */
[----:B------:R-:W-:Y:S02]  /*50d0*/  FSEL R45, R45, -INF , !P5 ;  /* 0xff8000002d2d7808 */ /* 0x000fe40006800000 */
[----:B------:R-:W2:Y:S01]  /*50e0*/  MUFU.TANH R15, R15 ;  /* 0x0000000f000f7308 */ /* 0x000ea20000002400 */
[----:B-1----:R-:W-:Y:S01]  /*50f0*/  FFMA.FTZ R14, R0, R79, R14 ;  /* 0x0000004f000e7223 */ /* 0x002fe2000001000e */
[----:B------:R-:W-:Y:S01]  /*5100*/  BAR.SYNC.DEFER_BLOCKING 0x0 ;  /* 0x0000000000007b1d */ /* 0x000fe20000010000 */
[----:B------:R-:W-:-:S04]  /*5110*/  ISETP.GE.AND P5, PT, R16, R123, PT ;  /* 0x0000007b1000720c */ /* 0x000fc80003fa6270 */
[----:B------:R-:W-:Y:S01]  /*5120*/  FSEL R32, R28, -INF , !P5 ;  /* 0xff8000001c207808 */ /* 0x000fe20006800000 */
[----:B------:R-:W1:Y:S01]  /*5130*/  MUFU.TANH R26, R42 ;  /* 0x0000002a001a7308 */ /* 0x000e620000002400 */
[----:B------:R-:W-:-:S07]  /*5140*/  ISETP.GE.AND P5, PT, R48, R123, PT ;  /* 0x0000007b3000720c */ /* 0x000fce0003fa6270 */
[----:B------:R-:W-:Y:S01]  /*5150*/  I2F R71, R48 ;  /* 0x0000003000477306 */ /* 0x000fe20000201400 */
[----:B--2---:R-:W-:-:S05]  /*5160*/  FFMA.FTZ R15, R0, R19, R15 ;  /* 0x00000013000f7223 */ /* 0x004fca000001000f */
[----:B------:R-:W-:Y:S02]  /*5170*/  FSEL R35, R15, -INF , !P6 ;  /* 0xff8000000f237808 */ /* 0x000fe40007000000 */
[----:B------:R-:W2:Y:S01]  /*5180*/  MUFU.TANH R9, R9 ;  /* 0x0000000900097308 */ /* 0x000ea20000002400 */
[----:B-1----:R-:W-:Y:S01]  /*5190*/  FFMA.FTZ R26, R0, R19, R26 ;  /* 0x00000013001a7223 */ /* 0x002fe2000001001a */
[----:B------:R-:W-:Y:S02]  /*51a0*/  FSEL R42, R14, -INF , !P1 ;  /* 0xff8000000e2a7808 */ /* 0x000fe40004800000 */
[----:B------:R-:W-:Y:S02]  /*51b0*/  ISETP.GE.AND P1, PT, R16, R122, PT ;  /* 0x0000007a1000720c */ /* 0x000fe40003f26270 */
[----:B------:R-:W-:Y:S02]  /*51c0*/  FSEL R30, R26, -INF , !P4 ;  /* 0xff8000001a1e7808 */ /* 0x000fe40006000000 */
[----:B------:R-:W1:Y:S01]  /*51d0*/  MUFU.TANH R3, R10 ;  /* 0x0000000a00037308 */ /* 0x000e620000002400 */
[----:B------:R-:W-:-:S02]  /*51e0*/  ISETP.GE.AND P6, PT, R2, R123, PT ;  /* 0x0000007b0200720c */ /* 0x000fc40003fc6270 */
[-C--:B------:R-:W-:Y:S01]  /*51f0*/  ISETP.GE.AND P4, PT, R2, R122.reuse, PT ;  /* 0x0000007a0200720c */ /* 0x080fe20003f86270 */
[----:B------:R-:W-:Y:S01]  /*5200*/  FFMA.FTZ R2, R0, R103, R96 ;  /* 0x0000006700027223 */ /* 0x000fe20000010060 */
[----:B------:R-:W-:Y:S02]  /*5210*/  FSEL R28, R25, -INF , !P1 ;  /* 0xff800000191c7808 */ /* 0x000fe40004800000 */
[----:B------:R-:W-:Y:S01]  /*5220*/  ISETP.GE.AND P1, PT, R48, R122, PT ;  /* 0x0000007a3000720c */ /* 0x000fe20003f26270 */
[----:B------:R-:W3:Y:S01]  /*5230*/  MUFU.TANH R24, R11 ;  /* 0x0000000b00187308 */ /* 0x000ee20000002400 */
[----:B--2---:R-:W-:Y:S01]  /*5240*/  FFMA.FTZ R9, R0, R71, R9 ;  /* 0x0000004700097223 */ /* 0x004fe20000010009 */
[----:B------:R-:W-:Y:S02]  /*5250*/  IADD3 R103, R164, 0x3800, RZ ;  /* 0x00003800a4677810 */ /* 0x000fe40007ffe0ff */
[----:B------:R-:W-:Y:S02]  /*5260*/  FSEL R2, R2, -INF , !P6 ;  /* 0xff80000002027808 */ /* 0x000fe40007000000 */
[----:B------:R-:W-:Y:S01]  /*5270*/  FSEL R8, R8, -INF , !P4 ;  /* 0xff80000008087808 */ /* 0x000fe20006000000 */
[----:B-1----:R-:W-:Y:S01]  /*5280*/  FFMA.FTZ R26, R0, R69, R3 ;  /* 0x00000045001a7223 */ /* 0x002fe20000010003 */
[----:B------:R-:W-:-:S04]  /*5290*/  FSEL R29, R9, -INF , !P5 ;  /* 0xff800000091d7808 */ /* 0x000fc80006800000 */
        /* <DEDUP_REMOVED lines=62> */
.L_x_7152:
[----:B------:R-:W-:-:S04]  /*5680*/  LEA R11, -R100, RZ, 0x7 ;  /* 0x000000ff640b7211 */ /* 0x000fc800078e39ff */
[----:B------:R-:W-:Y:S02]  /*5690*/  SHF.R.S32.HI R10, RZ, 0x1f, R11 ;  /* 0x0000001fff0a7819 */ /* 0x000fe4000001140b */
.L_x_7153:
[----:B------:R-:W-:Y:S01]  /*56a0*/  ISETP.GE.AND P1, PT, R178, c[0x0][0x220], PT ;  /* 0x00008800b2007a0c */ /* 0x000fe20003f26270 */
[----:B------:R-:W-:-:S12]  /*56b0*/  BSSY B0, `(.L_x_7154) ;  /* 0x000005e000007945 */ /* 0x000fd80003800000 */
[CC--:B------:R-:W-:Y:S01]  /*56c0*/  @!P1 IADD3 R14, P5, R11.reuse, R120.reuse, RZ ;  /* 0x000000780b0e9210 */ /* 0x0c0fe20007fbe0ff */
[----:B------:R-:W-:Y:S01]  /*56d0*/  @!P1 IMAD.MOV.U32 R3, RZ, RZ, c[0x0][0x19c] ;  /* 0x00006700ff039624 */ /* 0x000fe200078e00ff */
[----:B------:R-:W-:Y:S01]  /*56e0*/  @!P1 IADD3 R16, P4, P3, R11, R120, R173 ;  /* 0x000000780b109210 */ /* 0x000fe20007b9e0ad */
[----:B------:R-:W-:Y:S01]  /*56f0*/  @!P1 IMAD.WIDE.U32 R38, R100, 0x30, R120 ;  /* 0x0000003064269825 */ /* 0x000fe200078e0078 */
[----:B------:R1:W-:Y:S02]  /*5700*/  @P1 STS.128 [R177+0x2000], RZ ;  /* 0x002000ffb1001388 */ /* 0x0003e40000000c00 */
[C---:B------:R-:W-:Y:S01]  /*5710*/  @!P1 IADD3.X R15, R10.reuse, R121, R172, P4, P3 ;  /* 0x000000790a0f9210 */ /* 0x040fe200027e64ac */
[----:B------:R-:W-:Y:S01]  /*5720*/  @!P1 IMAD.X R9, R10, 0x1, R121, P5 ;  /* 0x000000010a099824 */ /* 0x000fe200028e0679 */
[----:B------:R-:W-:Y:S01]  /*5730*/  @!P1 LEA R50, P5, R14, c[0x0][0x168], 0x1 ;  /* 0x00005a000e329a11 */ /* 0x000fe200078a08ff */
[----:B------:R-:W-:Y:S01]  /*5740*/  @!P1 IMAD R3, R3, 0x30, RZ ;  /* 0x0000003003039824 */ /* 0x000fe200078e02ff */
[----:B------:R-:W-:Y:S01]  /*5750*/  @!P1 LEA R40, P4, R16, c[0x0][0x168], 0x1 ;  /* 0x00005a0010289a11 */ /* 0x000fe200078808ff */
[----:B------:R-:W-:Y:S01]  /*5760*/  @!P1 IMAD.MOV.U32 R25, RZ, RZ, c[0x0][0x19c] ;  /* 0x00006700ff199624 */ /* 0x000fe200078e00ff */
[----:B------:R-:W-:Y:S01]  /*5770*/  @!P1 IADD3 R17, P3, R11, R38, RZ ;  /* 0x000000260b119210 */ /* 0x000fe20007f7e0ff */
[----:B------:R-:W-:Y:S01]  /*5780*/  @!P1 IMAD.MOV.U32 R19, RZ, RZ, c[0x0][0x19c] ;  /* 0x00006700ff139624 */ /* 0x000fe200078e00ff */
[----:B------:R-:W-:Y:S01]  /*5790*/  @!P1 LEA.HI.X R51, R14, c[0x0][0x16c], R9, 0x1, P5 ;  /* 0x00005b000e339a11 */ /* 0x000fe200028f0c09 */
[----:B------:R-:W-:Y:S01]  /*57a0*/  @!P1 IMAD.MOV.U32 R38, RZ, RZ, R120 ;  /* 0x000000ffff269224 */ /* 0x000fe200078e0078 */
[----:B------:R-:W-:Y:S01]  /*57b0*/  @!P1 LEA.HI.X R41, R16, c[0x0][0x16c], R15, 0x1, P4 ;  /* 0x00005b0010299a11 */ /* 0x000fe200020f0c0f */
[----:B------:R-:W-:Y:S01]  /*57c0*/  @!P1 IMAD.MOV.U32 R9, RZ, RZ, c[0x0][0x19c] ;  /* 0x00006700ff099624 */ /* 0x000fe200078e00ff */
[----:B------:R-:W-:Y:S01]  /*57d0*/  @!P1 IADD3.X R16, R10, R39, R3, P3, !PT ;  /* 0x000000270a109210 */ /* 0x000fe20001ffe403 */
[----:B------:R-:W-:Y:S01]  /*57e0*/  @!P1 IMAD.MOV.U32 R39, RZ, RZ, R121 ;  /* 0x000000ffff279224 */ /* 0x000fe200078e0079 */
[CC--:B------:R-:W-:Y:S01]  /*57f0*/  @!P1 LEA R14, P4, R100.reuse, R120.reuse, 0x5 ;  /* 0x00000078640e9211 */ /* 0x0c0fe200078828ff */
[----:B------:R-:W-:Y:S01]  /*5800*/  @!P1 IMAD R9, R9, 0x50, RZ ;  /* 0x0000005009099824 */ /* 0x000fe200078e02ff */
[C---:B------:R-:W-:Y:S01]  /*5810*/  @!P1 LEA R34, P3, R100.reuse, R120, 0x6 ;  /* 0x0000007864229211 */ /* 0x040fe200078630ff */
[C---:B------:R-:W-:Y:S01]  /*5820*/  @!P1 IMAD.WIDE.U32 R54, R100.reuse, 0x50, R38 ;  /* 0x0000005064369825 */ /* 0x040fe200078e0026 */
[CC--:B------:R-:W-:Y:S01]  /*5830*/  @!P1 LEA.HI.X R25, R100.reuse, R121.reuse, R25, 0x5, P4 ;  /* 0x0000007964199211 */ /* 0x0c0fe200020f2c19 */
[----:B------:R-:W-:Y:S01]  /*5840*/  @!PT LDS RZ, [RZ] ;  /* 0x00000000fffff984 */ /* 0x000fe20000000800 */
[----:B------:R-:W-:Y:S01]  /*5850*/  @!PT LDS RZ, [RZ] ;  /* 0x00000000fffff984 */ /* 0x000fe20000000800 */
[----:B------:R-:W-:Y:S01]  /*5860*/  @!PT LDS RZ, [RZ] ;  /* 0x00000000fffff984 */ /* 0x000fe20000000800 */
[----:B------:R1:W-:Y:S01]  /*5870*/  @!P1 LDGSTS.E.BYPASS.LTC128B.128 [R177+0x2000], [R50.64] ;  /* 0x0200000032b19fae */ /* 0x0003e2000b901d46 */
[C---:B------:R-:W-:Y:S01]  /*5880*/  @!P1 IADD3 R15, P4, R11.reuse, R14, RZ ;  /* 0x0000000e0b0f9210 */ /* 0x040fe20007f9e0ff */
[C---:B------:R-:W-:Y:S01]  /*5890*/  @!P1 IMAD.WIDE.U32 R38, R100.reuse, 0x60, R120 ;  /* 0x0000006064269825 */ /* 0x040fe200078e0078 */
[----:B------:R-:W-:Y:S01]  /*58a0*/  @!P1 LEA.HI.X R19, R100, R121, R19, 0x6, P3 ;  /* 0x0000007964139211 */ /* 0x000fe200018f3413 */
[----:B------:R1:W-:Y:S01]  /*58b0*/  @P1 STS.128 [R177+0x2800], RZ ;  /* 0x002800ffb1001388 */ /* 0x0003e20000000c00 */
[C---:B------:R-:W-:Y:S01]  /*58c0*/  @!P1 IADD3 R34, P3, R11.reuse, R34, RZ ;  /* 0x000000220b229210 */ /* 0x040fe20007f7e0ff */
[----:B------:R-:W-:Y:S01]  /*58d0*/  @!P1 IMAD.X R14, R10, 0x1, R25, P4 ;  /* 0x000000010a0e9824 */ /* 0x000fe200020e0619 */
[C---:B------:R-:W-:Y:S01]  /*58e0*/  @!P1 IADD3 R25, P4, R11.reuse, R54, RZ ;  /* 0x000000360b199210 */ /* 0x040fe20007f9e0ff */
[----:B------:R-:W-:Y:S01]  /*58f0*/  @!P1 IMAD.MOV.U32 R3, RZ, RZ, c[0x0][0x19c] ;  /* 0x00006700ff039624 */ /* 0x000fe200078e00ff */
[----:B------:R-:W-:Y:S01]  /*5900*/  @!P1 LEA R54, P5, R34, c[0x0][0x168], 0x1 ;  /* 0x00005a0022369a11 */ /* 0x000fe200078a08ff */
[C---:B------:R-:W-:Y:S01]  /*5910*/  @!P1 IMAD.X R19, R10.reuse, 0x1, R19, P3 ;  /* 0x000000010a139824 */ /* 0x040fe200018e0613 */
[----:B------:R-:W-:Y:S01]  /*5920*/  @!P1 IADD3 R33, P3, R11, R38, RZ ;  /* 0x000000260b219210 */ /* 0x000fe20007f7e0ff */
[----:B------:R-:W-:Y:S01]  /*5930*/  @!P1 IMAD R3, R3, 0x60, RZ ;  /* 0x0000006003039824 */ /* 0x000fe200078e02ff */
[----:B------:R-:W-:Y:S01]  /*5940*/  @!P1 LEA R76, P6, R15, c[0x0][0x168], 0x1 ;  /* 0x00005a000f4c9a11 */ /* 0x000fe200078c08ff */
[----:B------:R-:W-:Y:S01]  /*5950*/  @!PT LDS RZ, [RZ] ;  /* 0x00000000fffff984 */ /* 0x000fe20000000800 */
[----:B------:R-:W-:Y:S01]  /*5960*/  @!PT LDS RZ, [RZ] ;  /* 0x00000000fffff984 */ /* 0x000fe20000000800 */
[----:B------:R-:W-:Y:S01]  /*5970*/  @!PT LDS RZ, [RZ] ;  /* 0x00000000fffff984 */ /* 0x000fe20000000800 */
[----:B------:R1:W-:Y:S01]  /*5980*/  @!P1 LDGSTS.E.BYPASS.LTC128B.128 [R177+0x2800], [R40.64] ;  /* 0x0280000028b19fae */ /* 0x0003e2000b901d46 */
[----:B------:R-:W-:-:S02]  /*5990*/  @!P1 IADD3.X R38, R10, R55, R9, P4, !PT ;  /* 0x000000370a269210 */ /* 0x000fc400027fe409 */
[----:B------:R-:W-:Y:S01]  /*59a0*/  @!P1 LEA.HI.X R55, R34, c[0x0][0x16c], R19, 0x1, P5 ;  /* 0x00005b0022379a11 */ /* 0x000fe200028f0c13 */
[----:B------:R1:W-:Y:S01]  /*59b0*/  @P1 STS.128 [R177+0x3000], RZ ;  /* 0x003000ffb1001388 */ /* 0x0003e20000000c00 */
        /* <DEDUP_REMOVED lines=9> */
[----:B------:R-:W-:Y:S01]  /*5a50*/  @!P1 LEA R14, P3, R33, c[0x0][0x168], 0x1 ;  /* 0x00005a00210e9a11 */ /* 0x000fe200078608ff */
        /* <DEDUP_REMOVED lines=35> */
.L_x_7155:
[----:B------:R-:W-:Y:S05]  /*5c90*/  BSYNC B0 ;  /* 0x0000000000007941 */ /* 0x000fea0003800000 */
.L_x_7154:
[----:B------:R-:W0:Y:S01]  /*5ca0*/  LDGDEPBAR ;  /* 0x00000000000079af */ /* 0x000e220000000000 */
[----:B------:R-:W-:-:S04]  /*5cb0*/  IADD3 R120, P1, R11, R120, RZ ;  /* 0x000000780b787210 */ /* 0x000fc80007f3e0ff */
[----:B------:R-:W-:Y:S02]  /*5cc0*/  IADD3.X R121, R10, R121, RZ, P1, !PT ;  /* 0x000000790a797210 */ /* 0x000fe40000ffe4ff */
.L_x_7151:
        /* <DEDUP_REMOVED lines=95> */
[--C-:B------:R-:W-:Y:S01]  /*62c0*/  FFMA.FTZ R63, R68, c[0x0][0x23c], -R25.reuse ;  /* 0x00008f00443f7a23 */ /* 0x100fe20000010819 */
[----:B------:R-:W2:Y:S01]  /*62d0*/  LDSM.16.MT88.4 R8, [R158+0x6000] ;  /* 0x006000009e08783b */ /* 0x000ea20000004200 */
[----:B------:R-:W-:-:S02]  /*62e0*/  FFMA.FTZ R64, R64, c[0x0][0x23c], -R25 ;  /* 0x00008f0040407a23 */ /* 0x000fc40000010819 */
[--C-:B------:R-:W-:Y:S01]  /*62f0*/  FFMA.FTZ R41, R70, c[0x0][0x23c], -R25.reuse ;  /* 0x00008f0046297a23 */ /* 0x100fe20000010819 */
[----:B------:R-:W-:Y:S01]  /*6300*/  MUFU.EX2 R60, R60 ;  /* 0x0000003c003c7308 */ /* 0x000fe20000000800 */
[--C-:B------:R-:W-:Y:S02]  /*6310*/  FFMA.FTZ R33, R12, c[0x0][0x23c], -R25.reuse ;  /* 0x00008f000c217a23 */ /* 0x100fe40000010819 */
[----:B------:R-:W3:Y:S01]  /*6320*/  LDSM.16.MT88.4 R12, [R160+0x6800] ;  /* 0x00680000a00c783b */ /* 0x000ee20000004200 */
[----:B------:R-:W-:Y:S02]  /*6330*/  FFMA.FTZ R37, R81, c[0x0][0x23c], -R34 ;  /* 0x00008f0051257a23 */ /* 0x000fe40000010822 */
[--C-:B------:R-:W-:Y:S02]  /*6340*/  FFMA.FTZ R40, R18, c[0x0][0x23c], -R25.reuse ;  /* 0x00008f0012287a23 */ /* 0x100fe40000010819 */
[----:B------:R-:W4:Y:S01]  /*6350*/  MUFU.EX2 R39, R39 ;  /* 0x0000002700277308 */ /* 0x000f220000000800 */
[----:B-1----:R-:W-:Y:S01]  /*6360*/  F2FP.PACK_AB R68, R61, R62 ;  /* 0x0000003e3d44723e */ /* 0x002fe200000000ff */
[--C-:B------:R-:W-:Y:S01]  /*6370*/  FFMA.FTZ R27, R72, c[0x0][0x23c], -R25.reuse ;  /* 0x00008f00481b7a23 */ /* 0x100fe20000010819 */
[----:B------:R-:W1:Y:S01]  /*6380*/  LDSM.16.MT88.4 R16, [R162+0x6800] ;  /* 0x00680000a210783b */ /* 0x000e620000004200 */
[----:B------:R-:W-:-:S02]  /*6390*/  FFMA.FTZ R4, R74, c[0x0][0x23c], -R25 ;  /* 0x00008f004a047a23 */ /* 0x000fc40000010819 */
[--C-:B------:R-:W-:Y:S02]  /*63a0*/  FFMA.FTZ R50, R53, c[0x0][0x23c], -R34.reuse ;  /* 0x00008f0035327a23 */ /* 0x100fe40000010822 */
        /* <DEDUP_REMOVED lines=43> */
[--C-:B------:R-:W-:Y:S01]  /*6660*/  FFMA.FTZ R65, R22, c[0x0][0x23c], -R25.reuse ;  /* 0x00008f0016417a23 */ /* 0x100fe20000010819 */
[----:B------:R-:W-:Y:S01]  /*6670*/  MUFU.EX2 R40, R40 ;  /* 0x0000002800287308 */ /* 0x000fe20000000800 */
[----:B------:R-:W-:Y:S02]  /*6680*/  FFMA.FTZ R56, R20, c[0x0][0x23c], -R25 ;  /* 0x00008f0014387a23 */ /* 0x000fe40000010819 */
[----:B------:R-:W-:Y:S01]  /*6690*/  LDSM.16.MT88.4 R20, [R160+0x8800] ;  /* 0x00880000a014783b */ /* 0x000fe20000004200 */
[----:B------:R-:W-:Y:S02]  /*66a0*/  FADD.FTZ R61, R62, R61 ;  /* 0x0000003d3e3d7221 */ /* 0x000fe40000010000 */
[----:B------:R-:W-:Y:S01]  /*66b0*/  HMMA.16816.F32 R80, R68, R76, RZ ;  /* 0x0000004c4450723c */ /* 0x000fe200000018ff */
[----:B------:R-:W-:Y:S01]  /*66c0*/  FADD.FTZ R63, R66, R63 ;  /* 0x0000003f423f7221 */ /* 0x000fe20000010000 */
[----:B------:R-:W5:Y:S01]  /*66d0*/  MUFU.EX2 R33, R33 ;  /* 0x0000002100217308 */ /* 0x000f620000000800 */
[----:B------:R-:W-:-:S02]  /*66e0*/  FADD.FTZ R66, R60, R61 ;  /* 0x0000003d3c427221 */ /* 0x000fc40000010000 */
        /* <DEDUP_REMOVED lines=10> */
[----:B------:R-:W1:Y:S01]  /*6790*/  MUFU.EX2 R4, R4 ;  /* 0x0000000400047308 */ /* 0x000e620000000800 */
[----:B------:R-:W-:-:S02]  /*67a0*/  FFMA.FTZ R42, R42, c[0x0][0x23c], -R25 ;  /* 0x00008f002a2a7a23 */ /* 0x000fc40000010819 */
[----:B------:R-:W-:Y:S02]  /*67b0*/  FADD.FTZ R64, R64, R63 ;  /* 0x0000003f40407221 */ /* 0x000fe40000010000 */
[----:B------:R-:W-:Y:S01]  /*67c0*/  FFMA.FTZ R189, R29, c[0x0][0x23c], -R34 ;  /* 0x00008f001dbd7a23 */ /* 0x000fe20000010822 */
[C---:B--2---:R-:W-:Y:S01]  /*67d0*/  HMMA.16816.F32 R72, R68.reuse, R8, RZ ;  /* 0x000000084448723c */ /* 0x044fe200000018ff */
[----:B------:R-:W-:Y:S01]  /*67e0*/  FADD.FTZ R41, R41, R64 ;  /* 0x0000004029297221 */ /* 0x000fe20000010000 */
[----:B------:R-:W-:Y:S01]  /*67f0*/  MUFU.EX2 R57, R57 ;  /* 0x0000003900397308 */ /* 0x000fe20000000800 */
[--C-:B------:R-:W-:Y:S02]  /*6800*/  FFMA.FTZ R30, R30, c[0x0][0x23c], -R25.reuse ;  /* 0x00008f001e1e7a23 */ /* 0x100fe40000010819 */
[----:B------:R-:W-:Y:S02]  /*6810*/  FFMA.FTZ R26, R26, c[0x0][0x23c], -R25 ;  /* 0x00008f001a1a7a23 */ /* 0x000fe40000010819 */
[----:B----4-:R-:W-:Y:S01]  /*6820*/  F2FP.PACK_AB R8, R37, R38 ;  /* 0x000000262508723e */ /* 0x010fe200000000ff */
[----:B------:R-:W-:Y:S01]  /*6830*/  HMMA.16816.F32 R68, R68, R10, RZ ;  /* 0x0000000a4444723c */ /* 0x000fe200000018ff */
[----:B-----5:R-:W-:Y:S01]  /*6840*/  F2FP.PACK_AB R9, R33, R40 ;  /* 0x000000282109723e */ /* 0x020fe200000000ff */
[----:B------:R-:W2:Y:S05]  /*6850*/  MUFU.EX2 R54, R54 ;  /* 0x0000003600367308 */ /* 0x000eaa0000000800 */
[----:B------:R-:W-:-:S02]  /*6860*/  F2FP.PACK_AB R10, R5, R6 ;  /* 0x00000006050a723e */ /* 0x000fc400000000ff */
[----:B-1----:R-:W-:Y:S01]  /*6870*/  F2FP.PACK_AB R11, R4, R27 ;  /* 0x0000001b040b723e */ /* 0x002fe200000000ff */
[----:B------:R-:W-:Y:S06]  /*6880*/  MUFU.EX2 R55, R55 ;  /* 0x0000003700377308 */ /* 0x000fec0000000800 */
[C---:B---3--:R-:W-:Y:S02]  /*6890*/  HMMA.16816.F32 R88, R8.reuse, R12, R88 ;  /* 0x0000000c0858723c */ /* 0x048fe40000001858 */
[----:B------:R-:W-:Y:S06]  /*68a0*/  MUFU.EX2 R50, R50 ;  /* 0x0000003200327308 */ /* 0x000fec0000000800 */
[C---:B------:R-:W-:Y:S01]  /*68b0*/  HMMA.16816.F32 R84, R8.reuse, R14, R84 ;  /* 0x0000000e0854723c */ /* 0x040fe20000001854 */
[----:B------:R-:W1:Y:S01]  /*68c0*/  LDSM.16.MT88.4 R12, [R158+0x6800] ;  /* 0x006800009e0c783b */ /* 0x000e620000004200 */
        /* <DEDUP_REMOVED lines=8> */
[C---:B-1----:R-:W-:Y:S07]  /*6950*/  HMMA.16816.F32 R72, R8.reuse, R12, R72 ;  /* 0x0000000c0848723c */ /* 0x042fee0000001848 */
[----:B------:R-:W1:Y:S01]  /*6960*/  MUFU.EX2 R108, R108 ;  /* 0x0000006c006c7308 */ /* 0x000e620000000800 */
[C---:B------:R-:W-:Y:S01]  /*6970*/  HMMA.16816.F32 R68, R8.reuse, R14, R68 ;  /* 0x0000000e0844723c */ /* 0x040fe20000001844 */
[----:B------:R-:W1:Y:S06]  /*6980*/  LDSM.16.MT88.4 R12, [R160+0x7000] ;  /* 0x00700000a00c783b */ /* 0x000e6c0000004200 */
[----:B------:R-:W-:Y:S01]  /*6990*/  MUFU.EX2 R107, R107 ;  /* 0x0000006b006b7308 */ /* 0x000fe20000000800 */
[C---:B----4-:R-:W-:Y:S07]  /*69a0*/  HMMA.16816.F32 R80, R8.reuse, R16, R80 ;  /* 0x000000100850723c */ /* 0x050fee0000001850 */
[----:B------:R-:W-:Y:S01]  /*69b0*/  MUFU.EX2 R104, R104 ;  /* 0x0000006800687308 */ /* 0x000fe20000000800 */
[----:B------:R-:W-:Y:S01]  /*69c0*/  HMMA.16816.F32 R76, R8, R18, R76 ;  /* 0x00000012084c723c */ /* 0x000fe2000000184c */
[----:B------:R-:W4:Y:S06]  /*69d0*/  LDSM.16.MT88.4 R16, [R162+0x7000] ;  /* 0x00700000a210783b */ /* 0x000f2c0000004200 */
[----:B------:R-:W-:Y:S01]  /*69e0*/  MUFU.EX2 R110, R110 ;  /* 0x0000006e006e7308 */ /* 0x000fe20000000800 */
[----:B--2---:R-:W-:-:S02]  /*69f0*/  F2FP.PACK_AB R8, R54, R57 ;  /* 0x000000393608723e */ /* 0x004fc400000000ff */
[----:B---3--:R-:W-:-:S05]  /*6a00*/  F2FP.PACK_AB R9, R52, R53 ;  /* 0x000000353409723e */ /* 0x008fca00000000ff */
[----:B------:R-:W2:Y:S01]  /*6a10*/  MUFU.EX2 R105, R105 ;  /* 0x0000006900697308 */ /* 0x000ea20000000800 */
[----:B------:R-:W-:Y:S02]  /*6a20*/  F2FP.PACK_AB R10, R50, R55 ;  /* 0x00000037320a723e */ /* 0x000fe400000000ff */
[----:B-----5:R-:W-:-:S05]  /*6a30*/  F2FP.PACK_AB R11, R48, R51 ;  /* 0x00000033300b723e */ /* 0x020fca00000000ff */
[----:B------:R-:W-:Y:S02]  /*6a40*/  MUFU.EX2 R106, R106 ;  /* 0x0000006a006a7308 */ /* 0x000fe40000000800 */
[C---:B-1----:R-:W-:Y:S06]  /*6a50*/  HMMA.16816.F32 R88, R8.reuse, R12, R88 ;  /* 0x0000000c0858723c */ /* 0x042fec0000001858 */
[----:B------:R-:W1:Y:S02]  /*6a60*/  MUFU.EX2 R59, R59 ;  /* 0x0000003b003b7308 */ /* 0x000e640000000800 */
[C---:B------:R-:W-:Y:S01]  /*6a70*/  HMMA.16816.F32 R84, R8.reuse, R14, R84 ;  /* 0x0000000e0854723c */ /* 0x040fe20000001854 */
[----:B------:R-:W3:Y:S05]  /*6a80*/  LDSM.16.MT88.4 R12, [R158+0x7000] ;  /* 0x007000009e0c783b */ /* 0x000eea0000004200 */
[----:B------:R-:W-:Y:S02]  /*6a90*/  MUFU.EX2 R117, R117 ;  /* 0x0000007500757308 */ /* 0x000fe40000000800 */
[C---:B----4-:R-:W-:Y:S06]  /*6aa0*/  HMMA.16816.F32 R96, R8.reuse, R16, R96 ;  /* 0x000000100860723c */ /* 0x050fec0000001860 */
[----:B------:R-:W4:Y:S02]  /*6ab0*/  MUFU.EX2 R132, R132 ;  /* 0x0000008400847308 */ /* 0x000f240000000800 */
[C---:B------:R-:W-:Y:S01]  /*6ac0*/  HMMA.16816.F32 R92, R8.reuse, R18, R92 ;  /* 0x00000012085c723c */ /* 0x040fe2000000185c */
[----:B------:R-:W5:Y:S05]  /*6ad0*/  LDSM.16.MT88.4 R16, [R159+0x7000] ;  /* 0x007000009f10783b */ /* 0x000f6a0000004200 */
        /* <DEDUP_REMOVED lines=14> */
[----:B--2---:R-:W-:-:S05]  /*6bc0*/  F2FP.PACK_AB R9, R105, R110 ;  /* 0x0000006e6909723e */ /* 0x004fca00000000ff */
[----:B------:R-:W2:Y:S01]  /*6bd0*/  MUFU.EX2 R127, R127 ;  /* 0x0000007f007f7308 */ /* 0x000ea20000000800 */
[----:B------:R-:W-:Y:S02]  /*6be0*/  F2FP.PACK_AB R10, R104, R107 ;  /* 0x0000006b680a723e */ /* 0x000fe400000000ff */
[----:B-1----:R-:W-:-:S05]  /*6bf0*/  F2FP.PACK_AB R11, R59, R106 ;  /* 0x0000006a3b0b723e */ /* 0x002fca00000000ff */
[----:B------:R-:W-:Y:S02]  /*6c00*/  MUFU.EX2 R67, R67 ;  /* 0x0000004300437308 */ /* 0x000fe40000000800 */
[C---:B---3--:R-:W-:Y:S06]  /*6c10*/  HMMA.16816.F32 R88, R8.reuse, R12, R88 ;  /* 0x0000000c0858723c */ /* 0x048fec0000001858 */
[----:B------:R-:W-:Y:S02]  /*6c20*/  MUFU.EX2 R124, R124 ;  /* 0x0000007c007c7308 */ /* 0x000fe40000000800 */
[C---:B------:R-:W-:Y:S01]  /*6c30*/  HMMA.16816.F32 R84, R8.reuse, R14, R84 ;  /* 0x0000000e0854723c */ /* 0x040fe20000001854 */
[----:B------:R-:W1:Y:S05]  /*6c40*/  LDSM.16.MT88.4 R12, [R158+0x7800] ;  /* 0x007800009e0c783b */ /* 0x000e6a0000004200 */
[----:B------:R-:W-:Y:S02]  /*6c50*/  MUFU.EX2 R129, R129 ;  /* 0x0000008100817308 */ /* 0x000fe40000000800 */
[C---:B----4-:R-:W-:Y:S06]  /*6c60*/  HMMA.16816.F32 R96, R8.reuse, R16, R96 ;  /* 0x000000100860723c */ /* 0x050fec0000001860 */
[----:B------:R-:W3:Y:S02]  /*6c70*/  MUFU.EX2 R58, R58 ;  /* 0x0000003a003a7308 */ /* 0x000ee40000000800 */
[C---:B------:R-:W-:Y:S01]  /*6c80*/  HMMA.16816.F32 R92, R8.reuse, R18, R92 ;  /* 0x00000012085c723c */ /* 0x040fe2000000185c */
[----:B------:R-:W4:Y:S05]  /*6c90*/  LDSM.16.MT88.4 R16, [R159+0x7800] ;  /* 0x007800009f10783b */ /* 0x000f2a0000004200 */
[----:B------:R-:W-:Y:S08]  /*6ca0*/  MUFU.EX2 R65, R65 ;  /* 0x0000004100417308 */ /* 0x000ff00000000800 */
[----:B------:R-:W2:Y:S08]  /*6cb0*/  MUFU.EX2 R56, R56 ;  /* 0x0000003800387308 */ /* 0x000eb00000000800 */
[----:B------:R-:W-:Y:S01]  /*6cc0*/  MUFU.EX2 R49, R49 ;  /* 0x0000003100317308 */ /* 0x000fe20000000800 */
[C---:B-1----:R-:W-:Y:S07]  /*6cd0*/  HMMA.16816.F32 R72, R8.reuse, R12, R72 ;  /* 0x0000000c0848723c */ /* 0x042fee0000001848 */
[----:B------:R-:W-:Y:S01]  /*6ce0*/  MUFU.EX2 R62, R62 ;  /* 0x0000003e003e7308 */ /* 0x000fe20000000800 */
        /* <DEDUP_REMOVED lines=11> */
[----:B------:R-:W-:Y:S02]  /*6da0*/  F2FP.PACK_AB R10, R130, R111 ;  /* 0x0000006f820a723e */ /* 0x000fe400000000ff */
[----:B-----5:R-:W-:-:S05]  /*6db0*/  F2FP.PACK_AB R11, R116, R119 ;  /* 0x00000077740b723e */ /* 0x020fca00000000ff */
        /* <DEDUP_REMOVED lines=17> */
[----:B---3--:R-:W-:Y:S02]  /*6ed0*/  F2FP.PACK_AB R9, R58, R129 ;  /* 0x000000813a09723e */ /* 0x008fe400000000ff */
[----:B------:R-:W-:Y:S02]  /*6ee0*/  F2FP.PACK_AB R10, R124, R67 ;  /* 0x000000437c0a723e */ /* 0x000fe400000000ff */
[----:B------:R-:W-:-:S07]  /*6ef0*/  F2FP.PACK_AB R11, R56, R65 ;  /* 0x00000041380b723e */ /* 0x000fce00000000ff */
[C---:B------:R-:W-:Y:S08]  /*6f00*/  HMMA.16816.F32 R88, R8.reuse, R20, R88 ;  /* 0x000000140858723c */ /* 0x040ff00000001858 */
        /* <DEDUP_REMOVED lines=12> */
[----:B----4-:R-:W-:Y:S01]  /*6fd0*/  F2FP.PACK_AB R10, R60, R45 ;  /* 0x0000002d3c0a723e */ /* 0x010fe200000000ff */
[----:B------:R-:W3:Y:S02]  /*6fe0*/  MUFU.EX2 R39, R42 ;  /* 0x0000002a00277308 */ /* 0x000ee40000000800 */
[----:B------:R-:W-:-:S02]  /*6ff0*/  FADD.FTZ R8, R38, R9 ;  /* 0x0000000926087221 */ /* 0x000fc40000010000 */
[----:B------:R-:W-:Y:S02]  /*7000*/  FADD.FTZ R38, R40, R41 ;  /* 0x0000002928267221 */ /* 0x000fe40000010000 */
[----:B------:R-:W-:Y:S01]  /*7010*/  FADD.FTZ R9, R37, R8 ;  /* 0x0000000825097221 */ /* 0x000fe20000010000 */
[----:B------:R-:W-:Y:S01]  /*7020*/  F2FP.PACK_AB R8, R62, R49 ;  /* 0x000000313e08723e */ /* 0x000fe200000000ff */
[--C-:B------:R-:W-:Y:S02]  /*7030*/  FFMA.FTZ R40, R35, c[0x0][0x23c], -R34.reuse ;  /* 0x00008f0023287a23 */ /* 0x100fe40000010822 */
[--C-:B------:R-:W-:Y:S02]  /*7040*/  FFMA.FTZ R37, R32, c[0x0][0x23c], -R34.reuse ;  /* 0x00008f0020257a23 */ /* 0x100fe40000010822 */
[----:B------:R-:W-:Y:S01]  /*7050*/  FFMA.FTZ R35, R31, c[0x0][0x23c], -R34 ;  /* 0x00008f001f237a23 */ /* 0x000fe20000010822 */
[----:B------:R-:W-:Y:S01]  /*7060*/  MUFU.EX2 R32, R40 ;  /* 0x0000002800207308 */ /* 0x000fe20000000800 */
[----:B------:R-:W-:Y:S01]  /*7070*/  FADD.FTZ R34, R6, R9 ;  /* 0x0000000906227221 */ /* 0x000fe20000010000 */
[----:B------:R-:W-:Y:S01]  /*7080*/  F2FP.PACK_AB R9, R44, R43 ;  /* 0x0000002b2c09723e */ /* 0x000fe200000000ff */
[----:B------:R-:W-:Y:S01]  /*7090*/  FADD.FTZ R38, R33, R38 ;  /* 0x0000002621267221 */ /* 0x000fe20000010000 */
[----:B---3--:R-:W-:Y:S01]  /*70a0*/  F2FP.PACK_AB R11, R36, R39 ;  /* 0x00000027240b723e */ /* 0x008fe200000000ff */
[----:B------:R-:W-:-:S02]  /*70b0*/  FADD.FTZ R34, R5, R34 ;  /* 0x0000002205227221 */ /* 0x000fc40000010000 */
[----:B------:R-:W-:Y:S01]  /*70c0*/  FADD.FTZ R27, R27, R38 ;  /* 0x000000261b1b7221 */ /* 0x000fe20000010000 */
[----:B------:R-:W3:Y:S01]  /*70d0*/  MUFU.EX2 R29, R37 ;  /* 0x00000025001d7308 */ /* 0x000ee20000000800 */
[----:B------:R-:W-:Y:S02]  /*70e0*/  FADD.FTZ R57, R57, R34 ;  /* 0x0000002239397221 */ /* 0x000fe40000010000 */
[C---:B--2---:R-:W-:Y:S01]  /*70f0*/  HMMA.16816.F32 R96, R8.reuse, R16, R96 ;  /* 0x000000100860723c */ /* 0x044fe20000001860 */
[----:B------:R-:W-:Y:S02]  /*7100*/  FADD.FTZ R4, R4, R27 ;  /* 0x0000001b04047221 */ /* 0x000fe40000010000 */
[--C-:B------:R-:W-:Y:S02]  /*7110*/  FFMA.FTZ R31, R28, c[0x0][0x23c], -R25.reuse ;  /* 0x00008f001c1f7a23 */ /* 0x100fe40000010819 */
[----:B------:R-:W-:Y:S01]  /*7120*/  FADD.FTZ R53, R53, R4 ;  /* 0x0000000435357221 */ /* 0x000fe20000010000 */
[----:B------:R-:W-:Y:S01]  /*7130*/  MUFU.EX2 R6, R35 ;  /* 0x0000002300067308 */ /* 0x000fe20000000800 */
[----:B------:R-:W-:Y:S01]  /*7140*/  FFMA.FTZ R5, R24, c[0x0][0x23c], -R25 ;  /* 0x00008f0018057a23 */ /* 0x000fe20000010819 */
[----:B------:R-:W-:Y:S01]  /*7150*/  HMMA.16816.F32 R92, R8, R18, R92 ;  /* 0x00000012085c723c */ /* 0x000fe2000000185c */
[----:B------:R-:W2:Y:S01]  /*7160*/  LDSM.16.MT88.4 R16, [R158+0x9000] ;  /* 0x009000009e10783b */ /* 0x000ea20000004200 */
[----:B------:R-:W-:-:S02]  /*7170*/  FADD.FTZ R54, R54, R57 ;  /* 0x0000003936367221 */ /* 0x000fc40000010000 */
[----:B------:R-:W-:Y:S02]  /*7180*/  FADD.FTZ R52, R52, R53 ;  /* 0x0000003534347221 */ /* 0x000fe40000010000 */
[----:B------:R-:W4:Y:S01]  /*7190*/  MUFU.EX2 R31, R31 ;  /* 0x0000001f001f7308 */ /* 0x000f220000000800 */
        /* <DEDUP_REMOVED lines=11> */
[----:B------:R-:W-:Y:S02]  /*7250*/  FADD.FTZ R105, R105, R110 ;  /* 0x0000006e69697221 */ /* 0x000fe40000010000 */
[C---:B------:R-:W-:Y:S01]  /*7260*/  HMMA.16816.F32 R80, R8.reuse, R20, R80 ;  /* 0x000000140850723c */ /* 0x040fe20000001850 */
[----:B------:R-:W-:Y:S02]  /*7270*/  FADD.FTZ R107, R107, R108 ;  /* 0x0000006c6b6b7221 */ /* 0x000fe40000010000 */
[----:B------:R-:W-:Y:S02]  /*7280*/  FADD.FTZ R106, R106, R105 ;  /* 0x000000696a6a7221 */ /* 0x000fe40000010000 */
[----:B------:R-:W-:Y:S02]  /*7290*/  FADD.FTZ R104, R104, R107 ;  /* 0x0000006b68687221 */ /* 0x000fe40000010000 */
[----:B------:R-:W-:Y:S01]  /*72a0*/  FADD.FTZ R106, R59, R106 ;  /* 0x0000006a3b6a7221 */ /* 0x000fe20000010000 */
[----:B------:R-:W-:Y:S01]  /*72b0*/  HMMA.16816.F32 R76, R8, R22, R76 ;  /* 0x00000016084c723c */ /* 0x000fe2000000184c */
[----:B------:R-:W5:Y:S01]  /*72c0*/  LDSM.16.MT88.4 R20, [R160+0x9800] ;  /* 0x00980000a014783b */ /* 0x000f620000004200 */
[----:B------:R-:W-:-:S02]  /*72d0*/  FADD.FTZ R117, R117, R104 ;  /* 0x0000006875757221 */ /* 0x000fc40000010000 */
[----:B------:R-:W-:Y:S02]  /*72e0*/  FADD.FTZ R125, R125, R106 ;  /* 0x0000006a7d7d7221 */ /* 0x000fe40000010000 */
[----:B------:R-:W-:Y:S02]  /*72f0*/  FADD.FTZ R132, R132, R117 ;  /* 0x0000007584847221 */ /* 0x000fe40000010000 */
[----:B------:R-:W-:Y:S01]  /*7300*/  FADD.FTZ R118, R118, R125 ;  /* 0x0000007d76767221 */ /* 0x000fe20000010000 */
[----:B--2---:R-:W-:Y:S03]  /*7310*/  HMMA.16816.F32 R72, R8, R16, R72 ;  /* 0x000000100848723c */ /* 0x004fe60000001848 */
[----:B------:R-:W-:-:S04]  /*7320*/  FADD.FTZ R119, R119, R118 ;  /* 0x0000007677777221 */ /* 0x000fc80000010000 */
[----:B------:R-:W-:Y:S01]  /*7330*/  FADD.FTZ R116, R116, R119 ;  /* 0x0000007774747221 */ /* 0x000fe20000010000 */
[----:B------:R-:W-:Y:S01]  /*7340*/  HMMA.16816.F32 R68, R8, R18, R68 ;  /* 0x000000120844723c */ /* 0x000fe20000001844 */
[----:B------:R-:W2:Y:S02]  /*7350*/  LDSM.16.MT88.4 R16, [R159+0x9800] ;  /* 0x009800009f10783b */ /* 0x000ea40000004200 */
[----:B------:R-:W-:-:S04]  /*7360*/  FADD.FTZ R129, R129, R116 ;  /* 0x0000007481817221 */ /* 0x000fc80000010000 */
[----:B---3--:R-:W-:Y:S01]  /*7370*/  F2FP.PACK_AB R8, R29, R32 ;  /* 0x000000201d08723e */ /* 0x008fe200000000ff */
[----:B------:R-:W-:Y:S01]  /*7380*/  FADD.FTZ R58, R58, R129 ;  /* 0x000000813a3a7221 */ /* 0x000fe20000010000 */
[----:B----4-:R-:W-:Y:S02]  /*7390*/  F2FP.PACK_AB R9, R31, R30 ;  /* 0x0000001e1f09723e */ /* 0x010fe400000000ff */
[----:B------:R-:W-:Y:S01]  /*73a0*/  F2FP.PACK_AB R10, R189, R6 ;  /* 0x00000006bd0a723e */ /* 0x000fe200000000ff */
[----:B------:R-:W-:Y:S01]  /*73b0*/  FADD.FTZ R65, R65, R58 ;  /* 0x0000003a41417221 */ /* 0x000fe20000010000 */
[----:B-1----:R-:W-:-:S03]  /*73c0*/  F2FP.PACK_AB R11, R5, R26 ;  /* 0x0000001a050b723e */ /* 0x002fc600000000ff */
[----:B------:R-:W-:-:S04]  /*73d0*/  FADD.FTZ R56, R56, R65 ;  /* 0x0000004138387221 */ /* 0x000fc80000010000 */
[----:B-----5:R-:W-:Y:S01]  /*73e0*/  HMMA.16816.F32 R96, R8, R12, R96 ;  /* 0x0000000c0860723c */ /* 0x020fe20000001860 */
        /* <DEDUP_REMOVED lines=93> */
.L_x_7157:
[----:B------:R-:W-:-:S04]  /*79c0*/  LEA R4, -R7, RZ, 0x7 ;  /* 0x000000ff07047211 */ /* 0x000fc800078e39ff */
[----:B------:R-:W-:Y:S02]  /*79d0*/  SHF.R.S32.HI R5, RZ, 0x1f, R4 ;  /* 0x0000001fff057819 */ /* 0x000fe40000011404 */
.L_x_7158:
[----:B------:R-:W-:Y:S02]  /*79e0*/  ISETP.GE.AND P1, PT, R178, c[0x0][0x220], PT ;  /* 0x00008800b2007a0c */ /* 0x000fe40003f26270 */
[----:B------:R-:W-:-:S04]  /*79f0*/  LEA R192, P6, R4, R192, 0x1 ;  /* 0x000000c004c07211 */ /* 0x000fc800078c08ff */
[----:B------:R-:W-:-:S07]  /*7a00*/  LEA.HI.X R191, R4, R191, R5, 0x1, P6 ;  /* 0x000000bf04bf7211 */ /* 0x000fce00030f0c05 */
        /* <DEDUP_REMOVED lines=176> */
[----:B------:R-:W1:Y:S01]  /*8510*/  LDSM.16.M88.4 R104, [R102] ;  /* 0x000000006668783b */ /* 0x000e620000000200 */
[----:B------:R-:W-:-:S02]  /*8520*/  FMUL.FTZ R38, R38, c[0x0][0x2ec] ;  /* 0x0000bb0026267a20 */ /* 0x000fc40000410000 */
[----:B------:R-:W-:Y:S01]  /*8530*/  FMUL.FTZ R36, R36, c[0x0][0x2ec] ;  /* 0x0000bb0024247a20 */ /* 0x000fe20000410000 */
[----:B------:R-:W3:Y:S01]  /*8540*/  LDSM.16.M88.4 R108, [R102+0x1800] ;  /* 0x00180000666c783b */ /* 0x000ee20000000200 */
[----:B------:R-:W-:Y:S01]  /*8550*/  MUFU.TANH R145, R38 ;  /* 0x0000002600917308 */ /* 0x000fe20000002400 */
[----:B------:R-:W-:Y:S02]  /*8560*/  FMUL.FTZ R33, R33, c[0x0][0x2ec] ;  /* 0x0000bb0021217a20 */ /* 0x000fe40000410000 */
[----:B------:R-:W-:Y:S02]  /*8570*/  FMUL.FTZ R32, R32, c[0x0][0x2ec] ;  /* 0x0000bb0020207a20 */ /* 0x000fe40000410000 */
[----:B------:R-:W-:-:S03]  /*8580*/  FMUL.FTZ R34, R34, c[0x0][0x2ec] ;  /* 0x0000bb0022227a20 */ /* 0x000fc60000410000 */
[----:B------:R-:W-:Y:S08]  /*8590*/  MUFU.TANH R125, R36 ;  /* 0x00000024007d7308 */ /* 0x000ff00000002400 */
[----:B------:R-:W-:Y:S01]  /*85a0*/  MUFU.TANH R143, R34 ;  /* 0x00000022008f7308 */ /* 0x000fe20000002400 */
[C---:B--2---:R-:W-:Y:S08]  /*85b0*/  HMMA.16816.F32 R4, R112.reuse, R116, R4 ;  /* 0x000000747004723c */ /* 0x044ff00000001804 */
[C---:B------:R-:W-:Y:S01]  /*85c0*/  HMMA.16816.F32 R64, R112.reuse, R118, R64 ;  /* 0x000000767040723c */ /* 0x040fe20000001840 */
[----:B------:R-:W-:Y:S07]  /*85d0*/  MUFU.TANH R119, R32 ;  /* 0x0000002000777308 */ /* 0x000fee0000002400 */
[C---:B-1----:R-:W-:Y:S08]  /*85e0*/  HMMA.16816.F32 R44, R112.reuse, R104, R44 ;  /* 0x00000068702c723c */ /* 0x042ff0000000182c */
[----:B------:R-:W-:Y:S01]  /*85f0*/  FMUL.FTZ R5, R5, c[0x0][0x2ec] ;  /* 0x0000bb0005057a20 */ /* 0x000fe20000410000 */
[----:B------:R-:W-:Y:S01]  /*8600*/  HMMA.16816.F32 R40, R112, R106, R40 ;  /* 0x0000006a7028723c */ /* 0x000fe20000001828 */
[----:B------:R-:W1:Y:S01]  /*8610*/  LDSM.16.M88.4 R104, [R102+0x1000] ;  /* 0x001000006668783b */ /* 0x000e620000000200 */
[----:B------:R-:W-:-:S03]  /*8620*/  FMUL.FTZ R7, R7, c[0x0][0x2ec] ;  /* 0x0000bb0007077a20 */ /* 0x000fc60000410000 */
[----:B------:R-:W-:Y:S02]  /*8630*/  MUFU.TANH R5, R5 ;  /* 0x0000000500057308 */ /* 0x000fe40000002400 */
[----:B------:R-:W-:Y:S01]  /*8640*/  FMUL.FTZ R66, R66, c[0x0][0x2ec] ;  /* 0x0000bb0042427a20 */ /* 0x000fe20000410000 */
[C---:B---3--:R-:W-:Y:S01]  /*8650*/  HMMA.16816.F32 R20, R112.reuse, R108, R20 ;  /* 0x0000006c7014723c */ /* 0x048fe20000001814 */
[----:B------:R-:W-:Y:S02]  /*8660*/  FMUL.FTZ R65, R65, c[0x0][0x2ec] ;  /* 0x0000bb0041417a20 */ /* 0x000fe40000410000 */
[----:B------:R-:W-:Y:S02]  /*8670*/  FMUL.FTZ R67, R67, c[0x0][0x2ec] ;  /* 0x0000bb0043437a20 */ /* 0x000fe40000410000 */
[----:B------:R-:W-:Y:S01]  /*8680*/  MUFU.TANH R7, R7 ;  /* 0x0000000700077308 */ /* 0x000fe20000002400 */
[----:B------:R-:W-:Y:S02]  /*8690*/  FMUL.FTZ R64, R64, c[0x0][0x2ec] ;  /* 0x0000bb0040407a20 */ /* 0x000fe40000410000 */
[----:B------:R-:W-:Y:S01]  /*86a0*/  HMMA.16816.F32 R16, R112, R110, R16 ;  /* 0x0000006e7010723c */ /* 0x000fe20000001810 */
[----:B------:R-:W2:Y:S01]  /*86b0*/  LDSM.16.M88.4 R108, [R102+0x3000] ;  /* 0x00300000666c783b */ /* 0x000ea20000000200 */
[----:B------:R-:W-:-:S02]  /*86c0*/  FMUL.FTZ R127, R46, c[0x0][0x2ec] ;  /* 0x0000bb002e7f7a20 */ /* 0x000fc40000410000 */
[----:B------:R-:W-:-:S04]  /*86d0*/  FMUL.FTZ R46, R47, c[0x0][0x2ec] ;  /* 0x0000bb002f2e7a20 */ /* 0x000fc80000410000 */
[----:B------:R-:W-:Y:S01]  /*86e0*/  FMUL.FTZ R42, R42, c[0x0][0x2ec] ;  /* 0x0000bb002a2a7a20 */ /* 0x000fe20000410000 */
[----:B------:R-:W-:Y:S01]  /*86f0*/  MUFU.TANH R127, R127 ;  /* 0x0000007f007f7308 */ /* 0x000fe20000002400 */
[----:B------:R-:W-:Y:S02]  /*8700*/  FMUL.FTZ R40, R40, c[0x0][0x2ec] ;  /* 0x0000bb0028287a20 */ /* 0x000fe40000410000 */
[----:B------:R-:W-:-:S04]  /*8710*/  FMUL.FTZ R41, R41, c[0x0][0x2ec] ;  /* 0x0000bb0029297a20 */ /* 0x000fc80000410000 */
[----:B------:R-:W-:Y:S01]  /*8720*/  FMUL.FTZ R20, R20, c[0x0][0x2ec] ;  /* 0x0000bb0014147a20 */ /* 0x000fe20000410000 */
[----:B------:R-:W-:Y:S01]  /*8730*/  MUFU.TANH R147, R42 ;  /* 0x0000002a00937308 */ /* 0x000fe20000002400 */
[----:B------:R-:W-:Y:S02]  /*8740*/  FMUL.FTZ R21, R21, c[0x0][0x2ec] ;  /* 0x0000bb0015157a20 */ /* 0x000fe40000410000 */
[----:B------:R-:W-:-:S04]  /*8750*/  FMUL.FTZ R22, R22, c[0x0][0x2ec] ;  /* 0x0000bb0016167a20 */ /* 0x000fc80000410000 */
[----:B------:R-:W-:Y:S01]  /*8760*/  FMUL.FTZ R137, R18, c[0x0][0x2ec] ;  /* 0x0000bb0012897a20 */ /* 0x000fe20000410000 */
[----:B-1----:R-:W-:Y:S01]  /*8770*/  HMMA.16816.F32 R28, R112, R104, R28 ;  /* 0x00000068701c723c */ /* 0x002fe2000000181c */
[----:B------:R-:W-:Y:S01]  /*8780*/  MUFU.TANH R46, R46 ;  /* 0x0000002e002e7308 */ /* 0x000fe20000002400 */
[----:B------:R-:W-:Y:S02]  /*8790*/  FMUL.FTZ R17, R17, c[0x0][0x2ec] ;  /* 0x0000bb0011117a20 */ /* 0x000fe40000410000 */
[----:B------:R-:W-:-:S04]  /*87a0*/  FMUL.FTZ R16, R16, c[0x0][0x2ec] ;  /* 0x0000bb0010107a20 */ /* 0x000fc80000410000 */
[C---:B------:R-:W-:Y:S01]  /*87b0*/  HMMA.16816.F32 R24, R112.reuse, R106, R24 ;  /* 0x0000006a7018723c */ /* 0x040fe20000001818 */
[----:B------:R-:W1:Y:S01]  /*87c0*/  LDSM.16.M88.4 R104, [R102+0x2000] ;  /* 0x002000006668783b */ /* 0x000e620000000200 */
[----:B------:R-:W-:Y:S06]  /*87d0*/  MUFU.TANH R129, R40 ;  /* 0x0000002800817308 */ /* 0x000fec0000002400 */
[C---:B--2---:R-:W-:Y:S02]  /*87e0*/  HMMA.16816.F32 R60, R112.reuse, R108, R60 ;  /* 0x0000006c703c723c */ /* 0x044fe4000000183c */
[----:B------:R2:W-:Y:S05]  /*87f0*/  MUFU.TANH R47, R41 ;  /* 0x00000029002f7308 */ /* 0x0005ea0000002400 */
[----:B------:R-:W-:Y:S01]  /*8800*/  IMAD.SHL.U32 R108, R176, 0x80, RZ ;  /* 0x00000080b06c7824 */ /* 0x000fe200078e00ff */
[----:B------:R-:W-:Y:S01]  /*8810*/  HMMA.16816.F32 R56, R112, R110, R56 ;  /* 0x0000006e7038723c */ /* 0x000fe20000001838 */
[----:B------:R-:W-:Y:S01]  /*8820*/  FMUL.FTZ R29, R29, c[0x0][0x2ec] ;  /* 0x0000bb001d1d7a20 */ /* 0x000fe20000410000 */
[----:B------:R3:W-:Y:S01]  /*8830*/  MUFU.TANH R109, R16 ;  /* 0x00000010006d7308 */ /* 0x0007e20000002400 */
[----:B------:R-:W-:Y:S01]  /*8840*/  FMUL.FTZ R30, R30, c[0x0][0x2ec] ;  /* 0x0000bb001e1e7a20 */ /* 0x000fe20000410000 */
[----:B------:R-:W-:Y:S01]  /*8850*/  LOP3.LUT R18, R108, 0x8, R175, 0xfe, !PT ;  /* 0x000000086c127812 */ /* 0x000fe200078efeaf */
[----:B------:R-:W-:-:S02]  /*8860*/  FMUL.FTZ R28, R28, c[0x0][0x2ec] ;  /* 0x0000bb001c1c7a20 */ /* 0x000fc40000410000 */
[----:B------:R-:W-:Y:S01]  /*8870*/  LOP3.LUT R110, R108, R175, RZ, 0xfc, !PT ;  /* 0x000000af6c6e7212 */ /* 0x000fe200078efcff */
[----:B------:R-:W-:Y:S01]  /*8880*/  FMUL.FTZ R111, R44, c[0x0][0x2ec] ;  /* 0x0000bb002c6f7a20 */ /* 0x000fe20000410000 */
[C---:B------:R-:W-:Y:S01]  /*8890*/  ISETP.GE.AND P5, PT, R18.reuse, R123, PT ;  /* 0x0000007b1200720c */ /* 0x040fe20003fa6270 */
[----:B------:R-:W-:Y:S01]  /*88a0*/  FMUL.FTZ R44, R45, c[0x0][0x2ec] ;  /* 0x0000bb002d2c7a20 */ /* 0x000fe20000410000 */
[----:B------:R-:W-:Y:S01]  /*88b0*/  ISETP.GE.AND P4, PT, R18, R122, PT ;  /* 0x0000007a1200720c */ /* 0x000fe20003f86270 */
[----:B------:R-:W-:Y:S01]  /*88c0*/  FMUL.FTZ R45, R43, c[0x0][0x2ec] ;  /* 0x0000bb002b2d7a20 */ /* 0x000fe20000410000 */
[----:B------:R-:W-:Y:S01]  /*88d0*/  MUFU.TANH R139, R22 ;  /* 0x00000016008b7308 */ /* 0x000fe20000002400 */
[----:B------:R-:W-:Y:S02]  /*88e0*/  FMUL.FTZ R25, R25, c[0x0][0x2ec] ;  /* 0x0000bb0019197a20 */ /* 0x000fe40000410000 */
[----:B--2---:R-:W-:Y:S01]  /*88f0*/  FMUL.FTZ R41, R39, c[0x0][0x2ec] ;  /* 0x0000bb0027297a20 */ /* 0x004fe20000410000 */
[----:B---3--:R-:W-:Y:S01]  /*8900*/  LOP3.LUT R16, R108, 0x10, R175, 0xfe, !PT ;  /* 0x000000106c107812 */ /* 0x008fe200078efeaf */
[----:B------:R-:W-:-:S03]  /*8910*/  FMUL.FTZ R24, R24, c[0x0][0x2ec] ;  /* 0x0000bb0018187a20 */ /* 0x000fc60000410000 */
[----:B------:R-:W-:Y:S01]  /*8920*/  MUFU.TANH R44, R44 ;  /* 0x0000002c002c7308 */ /* 0x000fe20000002400 */
[----:B------:R-:W-:Y:S01]  /*8930*/  ISETP.GE.AND P6, PT, R16, R123, PT ;  /* 0x0000007b1000720c */ /* 0x000fe20003fc6270 */
[----:B------:R-:W-:Y:S01]  /*8940*/  FMUL.FTZ R26, R26, c[0x0][0x2ec] ;  /* 0x0000bb001a1a7a20 */ /* 0x000fe20000410000 */
[----:B------:R-:W-:Y:S01]  /*8950*/  ISETP.GE.AND P3, PT, R16, R122, PT ;  /* 0x0000007a1000720c */ /* 0x000fe20003f66270 */
[C---:B-1----:R-:W-:Y:S01]  /*8960*/  HMMA.16816.F32 R12, R112.reuse, R104, R12 ;  /* 0x00000068700c723c */ /* 0x042fe2000000180c */
[----:B------:R-:W-:Y:S02]  /*8970*/  FMUL.FTZ R62, R62, c[0x0][0x2ec] ;  /* 0x0000bb003e3e7a20 */ /* 0x000fe40000410000 */
[----:B------:R-:W-:Y:S01]  /*8980*/  FMUL.FTZ R61, R61, c[0x0][0x2ec] ;  /* 0x0000bb003d3d7a20 */ /* 0x000fe20000410000 */
[----:B------:R1:W-:Y:S01]  /*8990*/  MUFU.TANH R39, R33 ;  /* 0x0000002100277308 */ /* 0x0003e20000002400 */
[----:B------:R-:W-:Y:S02]  /*89a0*/  FMUL.FTZ R63, R63, c[0x0][0x2ec] ;  /* 0x0000bb003f3f7a20 */ /* 0x000fe40000410000 */
[----:B------:R-:W-:Y:S01]  /*89b0*/  FMUL.FTZ R57, R57, c[0x0][0x2ec] ;  /* 0x0000bb0039397a20 */ /* 0x000fe20000410000 */
[----:B------:R-:W-:Y:S01]  /*89c0*/  HMMA.16816.F32 R8, R112, R106, R8 ;  /* 0x0000006a7008723c */ /* 0x000fe20000001808 */
[----:B------:R-:W2:Y:S01]  /*89d0*/  LDSM.16.M88.4 R104, [R102+0x3800] ;  /* 0x003800006668783b */ /* 0x000ea20000000200 */
[----:B------:R-:W-:Y:S01]  /*89e0*/  FMUL.FTZ R60, R60, c[0x0][0x2ec] ;  /* 0x0000bb003c3c7a20 */ /* 0x000fe20000410000 */
[----:B------:R-:W-:-:S04]  /*89f0*/  DEPBAR.LE SB0, 0x0 ;  /* 0x000080000000791a */ /* 0x000fc80000000000 */
[----:B------:R-:W-:Y:S01]  /*8a00*/  MUFU.TANH R45, R45 ;  /* 0x0000002d002d7308 */ /* 0x000fe20000002400 */
[----:B------:R-:W-:Y:S02]  /*8a10*/  FMUL.FTZ R56, R56, c[0x0][0x2ec] ;  /* 0x0000bb0038387a20 */ /* 0x000fe40000410000 */
[----:B------:R-:W-:Y:S02]  /*8a20*/  FMUL.FTZ R59, R59, c[0x0][0x2ec] ;  /* 0x0000bb003b3b7a20 */ /* 0x000fe40000410000 */
[----:B-1----:R-:W-:-:S03]  /*8a30*/  FMUL.FTZ R33, R31, c[0x0][0x2ec] ;  /* 0x0000bb001f217a20 */ /* 0x002fc60000410000 */
[----:B------:R1:W-:Y:S01]  /*8a40*/  MUFU.TANH R31, R25 ;  /* 0x00000019001f7308 */ /* 0x0003e20000002400 */
[----:B------:R-:W-:-:S07]  /*8a50*/  FMUL.FTZ R14, R14, c[0x0][0x2ec] ;  /* 0x0000bb000e0e7a20 */ /* 0x000fce0000410000 */
[----:B------:R-:W-:Y:S01]  /*8a60*/  MUFU.TANH R135, R14 ;  /* 0x0000000e00877308 */ /* 0x000fe20000002400 */
[----:B------:R-:W-:Y:S01]  /*8a70*/  FMUL.FTZ R133, R8, c[0x0][0x2ec] ;  /* 0x0000bb0008857a20 */ /* 0x000fe20000410000 */
[----:B------:R-:W-:Y:S01]  /*8a80*/  LOP3.LUT R8, R108, 0x18, R175, 0xfe, !PT ;  /* 0x000000186c087812 */ /* 0x000fe200078efeaf */
[----:B------:R-:W-:Y:S02]  /*8a90*/  FMUL.FTZ R11, R11, c[0x0][0x2ec] ;  /* 0x0000bb000b0b7a20 */ /* 0x000fe40000410000 */
[----:B-1----:R-:W-:-:S03]  /*8aa0*/  FMUL.FTZ R25, R23, c[0x0][0x2ec] ;  /* 0x0000bb0017197a20 */ /* 0x002fc60000410000 */
[----:B------:R1:W-:Y:S08]  /*8ab0*/  MUFU.TANH R43, R37 ;  /* 0x00000025002b7308 */ /* 0x0003f00000002400 */
[----:B------:R3:W-:Y:S01]  /*8ac0*/  MUFU.TANH R23, R17 ;  /* 0x0000001100177308 */ /* 0x0007e20000002400 */
[C---:B--2---:R-:W-:Y:S07]  /*8ad0*/  HMMA.16816.F32 R52, R112.reuse, R104, R52 ;  /* 0x000000687034723c */ /* 0x044fee0000001834 */
[----:B------:R-:W-:Y:S01]  /*8ae0*/  IADD3 R104, R110, 0x1, RZ ;  /* 0x000000016e687810 */ /* 0x000fe20007ffe0ff */
[----:B------:R-:W-:Y:S01]  /*8af0*/  HMMA.16816.F32 R48, R112, R106, R48 ;  /* 0x0000006a7030723c */ /* 0x000fe20000001830 */
[----:B------:R2:W-:Y:S01]  /*8b00*/  MUFU.TANH R113, R20 ;  /* 0x0000001400717308 */ /* 0x0005e20000002400 */
[----:B-1----:R-:W-:Y:S01]  /*8b10*/  FMUL.FTZ R37, R35, c[0x0][0x2ec] ;  /* 0x0000bb0023257a20 */ /* 0x002fe20000410000 */
[----:B------:R-:W-:-:S04]  /*8b20*/  ISETP.GE.AND P2, PT, R104, R123, PT ;  /* 0x0000007b6800720c */ /* 0x000fc80003f46270 */
[----:B------:R-:W-:Y:S02]  /*8b30*/  FMUL.FTZ R107, R12, c[0x0][0x2ec] ;  /* 0x0000bb000c6b7a20 */ /* 0x000fe40000410000 */
[----:B------:R-:W1:Y:S01]  /*8b40*/  I2F R105, R104 ;  /* 0x0000006800697306 */ /* 0x000e620000201400 */
[----:B---3--:R-:W-:-:S06]  /*8b50*/  FMUL.FTZ R17, R15, c[0x0][0x2ec] ;  /* 0x0000bb000f117a20 */ /* 0x008fcc0000410000 */
[----:B------:R-:W-:Y:S01]  /*8b60*/  FMUL.FTZ R52, R52, c[0x0][0x2ec] ;  /* 0x0000bb0034347a20 */ /* 0x000fe20000410000 */
[----:B------:R-:W3:Y:S01]  /*8b70*/  I2F R12, R18 ;  /* 0x00000012000c7306 */ /* 0x000ee20000201400 */
[----:B--2---:R-:W-:Y:S01]  /*8b80*/  IADD3 R20, R110, 0x9, RZ ;  /* 0x000000096e147810 */ /* 0x004fe20007ffe0ff */
[----:B------:R-:W-:Y:S02]  /*8b90*/  FMUL.FTZ R53, R53, c[0x0][0x2ec] ;  /* 0x0000bb0035357a20 */ /* 0x000fe40000410000 */
[----:B------:R-:W-:-:S03]  /*8ba0*/  FMUL.FTZ R55, R55, c[0x0][0x2ec] ;  /* 0x0000bb0037377a20 */ /* 0x000fc60000410000 */
[----:B------:R-:W-:Y:S01]  /*8bb0*/  FMUL.FTZ R50, R50, c[0x0][0x2ec] ;  /* 0x0000bb0032327a20 */ /* 0x000fe20000410000 */
[----:B------:R-:W2:Y:S01]  /*8bc0*/  I2F R18, R20 ;  /* 0x0000001400127306 */ /* 0x000ea20000201400 */
[CC--:B-1----:R-:W-:Y:S02]  /*8bd0*/  FFMA.FTZ R14, R0.reuse, R105.reuse, R44 ;  /* 0x00000069000e7223 */ /* 0x0c2fe4000001002c */
[----:B------:R-:W-:Y:S02]  /*8be0*/  FFMA.FTZ R15, R0, R105, R46 ;  /* 0x00000069000f7223 */ /* 0x000fe4000001002e */
[----:B------:R-:W-:Y:S01]  /*8bf0*/  FMUL.FTZ R105, R9, c[0x0][0x2ec] ;  /* 0x0000bb0009697a20 */ /* 0x000fe20000410000 */
[----:B------:R-:W-:Y:S01]  /*8c00*/  FSEL R14, R14, -INF , !P2 ;  /* 0xff8000000e0e7808 */ /* 0x000fe20005000000 */
[----:B------:R-:W-:Y:S01]  /*8c10*/  FMUL.FTZ R49, R49, c[0x0][0x2ec] ;  /* 0x0000bb0031317a20 */ /* 0x000fe20000410000 */
[----:B------:R1:W-:Y:S01]  /*8c20*/  MUFU.TANH R35, R29 ;  /* 0x0000001d00237308 */ /* 0x0003e20000002400 */
[----:B---3--:R-:W-:Y:S01]  /*8c30*/  FFMA.FTZ R147, R0, R12, R147 ;  /* 0x0000000c00937223 */ /* 0x008fe20000010093 */
[----:B------:R-:W-:Y:S01]  /*8c40*/  ISETP.GE.AND P2, PT, R104, R122, PT ;  /* 0x0000007a6800720c */ /* 0x000fe20003f46270 */
[----:B------:R-:W-:-:S03]  /*8c50*/  FFMA.FTZ R129, R0, R12, R129 ;  /* 0x0000000c00817223 */ /* 0x000fc60000010081 */
[----:B------:R-:W-:Y:S01]  /*8c60*/  FSEL R9, R147, -INF , !P4 ;  /* 0xff80000093097808 */ /* 0x000fe20006000000 */
[-C--:B--2---:R-:W-:Y:S01]  /*8c70*/  FFMA.FTZ R47, R0, R18.reuse, R47 ;  /* 0x00000012002f7223 */ /* 0x084fe2000001002f */
[-C--:B------:R-:W-:Y:S01]  /*8c80*/  ISETP.GE.AND P4, PT, R20, R123.reuse, PT ;  /* 0x0000007b1400720c */ /* 0x080fe20003f86270 */
[----:B------:R-:W-:Y:S01]  /*8c90*/  FFMA.FTZ R22, R0, R18, R45 ;  /* 0x0000001200167223 */ /* 0x000fe2000001002d */
[----:B------:R-:W-:Y:S01]  /*8ca0*/  FSEL R15, R15, -INF , !P2 ;  /* 0xff8000000f0f7808 */ /* 0x000fe20005000000 */
[----:B------:R-:W-:Y:S01]  /*8cb0*/  MUFU.TANH R41, R41 ;  /* 0x0000002900297308 */ /* 0x000fe20000002400 */
[----:B------:R-:W-:Y:S02]  /*8cc0*/  FSEL R12, R129, -INF , !P5 ;  /* 0xff800000810c7808 */ /* 0x000fe40006800000 */
[C---:B------:R-:W-:Y:S01]  /*8cd0*/  ISETP.GE.AND P2, PT, R8.reuse, R123, PT ;  /* 0x0000007b0800720c */ /* 0x040fe20003f46270 */
[----:B-1----:R-:W-:Y:S01]  /*8ce0*/  FMUL.FTZ R29, R27, c[0x0][0x2ec] ;  /* 0x0000bb001b1d7a20 */ /* 0x002fe20000410000 */
[----:B------:R-:W-:-:S03]  /*8cf0*/  ISETP.GE.AND P5, PT, R8, R122, PT ;  /* 0x0000007a0800720c */ /* 0x000fc60003fa6270 */
[----:B------:R1:W-:Y:S08]  /*8d00*/  MUFU.TANH R27, R21 ;  /* 0x00000015001b7308 */ /* 0x0003f00000002400 */
[----:B------:R-:W-:Y:S01]  /*8d10*/  MUFU.TANH R131, R30 ;  /* 0x0000001e00837308 */ /* 0x000fe20000002400 */
[----:B-1----:R-:W-:-:S07]  /*8d20*/  FMUL.FTZ R21, R19, c[0x0][0x2ec] ;  /* 0x0000bb0013157a20 */ /* 0x002fce0000410000 */
[----:B------:R-:W-:Y:S01]  /*8d30*/  MUFU.TANH R37, R37 ;  /* 0x0000002500257308 */ /* 0x000fe20000002400 */
[----:B------:R-:W-:-:S07]  /*8d40*/  FMUL.FTZ R19, R13, c[0x0][0x2ec] ;  /* 0x0000bb000d137a20 */ /* 0x000fce0000410000 */
[----:B------:R-:W1:Y:S08]  /*8d50*/  I2F R13, R16 ;  /* 0x00000010000d7306 */ /* 0x000e700000201400 */
[----:B------:R2:W3:Y:S01]  /*8d60*/  I2F R16, R8 ;  /* 0x0000000800107306 */ /* 0x0004e20000201400 */
[----:B-1----:R-:W-:-:S07]  /*8d70*/  FFMA.FTZ R45, R0, R13, R145 ;  /* 0x0000000d002d7223 */ /* 0x002fce0000010091 */
[----:B------:R3:W-:Y:S01]  /*8d80*/  MUFU.TANH R117, R28 ;  /* 0x0000001c00757308 */ /* 0x0007e20000002400 */
[----:B------:R-:W-:Y:S02]  /*8d90*/  FFMA.FTZ R42, R0, R13, R125 ;  /* 0x0000000d002a7223 */ /* 0x000fe4000001007d */
[----:B------:R-:W-:Y:S01]  /*8da0*/  FMUL.FTZ R125, R4, c[0x0][0x2ec] ;  /* 0x0000bb00047d7a20 */ /* 0x000fe20000410000 */
[----:B------:R-:W-:Y:S02]  /*8db0*/  FSEL R45, R45, -INF , !P3 ;  /* 0xff8000002d2d7808 */ /* 0x000fe40005800000 */
[----:B------:R-:W-:Y:S02]  /*8dc0*/  FSEL R42, R42, -INF , !P6 ;  /* 0xff8000002a2a7808 */ /* 0x000fe40007000000 */
[----:B--2---:R-:W-:Y:S01]  /*8dd0*/  FSEL R8, R47, -INF , !P4 ;  /* 0xff8000002f087808 */ /* 0x004fe20006000000 */
[----:B------:R1:W-:Y:S01]  /*8de0*/  MUFU.TANH R115, R24 ;  /* 0x0000001800737308 */ /* 0x0003e20000002400 */
[----:B------:R-:W-:-:S02]  /*8df0*/  ISETP.GE.AND P4, PT, R20, R122, PT ;  /* 0x0000007a1400720c */ /* 0x000fc40003f86270 */
[----:B------:R-:W-:Y:S02]  /*8e00*/  IADD3 R20, R110, 0x11, RZ ;  /* 0x000000116e147810 */ /* 0x000fe40007ffe0ff */
[----:B------:R-:W-:Y:S02]  /*8e10*/  FSEL R13, R22, -INF , !P4 ;  /* 0xff800000160d7808 */ /* 0x000fe40006000000 */
[----:B------:R-:W-:Y:S01]  /*8e20*/  ISETP.GE.AND P3, PT, R20, R123, PT ;  /* 0x0000007b1400720c */ /* 0x000fe20003f66270 */
[----:B------:R-:W2:Y:S01]  /*8e30*/  I2F R18, R20 ;  /* 0x0000001400127306 */ /* 0x000ea20000201400 */
[----:B---3--:R-:W-:-:S05]  /*8e40*/  FFMA.FTZ R28, R0, R16, R119 ;  /* 0x00000010001c7223 */ /* 0x008fca0000010077 */
[----:B------:R-:W-:Y:S02]  /*8e50*/  FSEL R28, R28, -INF , !P2 ;  /* 0xff8000001c1c7808 */ /* 0x000fe40005000000 */
[----:B-1----:R-:W-:Y:S01]  /*8e60*/  LOP3.LUT R24, R108, 0x20, R175, 0xfe, !PT ;  /* 0x000000206c187812 */ /* 0x002fe200078efeaf */
[----:B------:R1:W-:Y:S03]  /*8e70*/  MUFU.TANH R141, R26 ;  /* 0x0000001a008d7308 */ /* 0x0003e60000002400 */
[C---:B------:R-:W-:Y:S02]  /*8e80*/  ISETP.GE.AND P4, PT, R24.reuse, R123, PT ;  /* 0x0000007b1800720c */ /* 0x040fe40003f86270 */
[----:B------:R-:W-:Y:S01]  /*8e90*/  ISETP.GE.AND P6, PT, R24, R122, PT ;  /* 0x0000007a1800720c */ /* 0x000fe20003fc6270 */
[CC--:B--2---:R-:W-:Y:S02]  /*8ea0*/  FFMA.FTZ R30, R0.reuse, R18.reuse, R43 ;  /* 0x00000012001e7223 */ /* 0x0c4fe4000001002b */
[----:B------:R-:W-:Y:S01]  /*8eb0*/  MUFU.TANH R33, R33 ;  /* 0x0000002100217308 */ /* 0x000fe20000002400 */
[----:B------:R-:W-:-:S02]  /*8ec0*/  FFMA.FTZ R22, R0, R18, R41 ;  /* 0x0000001200167223 */ /* 0x000fc40000010029 */
[----:B------:R-:W-:Y:S01]  /*8ed0*/  FFMA.FTZ R41, R0, R16, R143 ;  /* 0x0000001000297223 */ /* 0x000fe2000001008f */
[----:B------:R-:W-:Y:S02]  /*8ee0*/  FSEL R30, R30, -INF , !P3 ;  /* 0xff8000001e1e7808 */ /* 0x000fe40005800000 */
[----:B------:R-:W-:Y:S02]  /*8ef0*/  ISETP.GE.AND P3, PT, R20, R122, PT ;  /* 0x0000007a1400720c */ /* 0x000fe40003f66270 */
[----:B------:R-:W-:Y:S01]  /*8f00*/  IADD3 R20, R110, 0x19, RZ ;  /* 0x000000196e147810 */ /* 0x000fe20007ffe0ff */
[----:B-1----:R-:W-:Y:S01]  /*8f10*/  FMUL.FTZ R26, R10, c[0x0][0x2ec] ;  /* 0x0000bb000a1a7a20 */ /* 0x002fe20000410000 */
[----:B------:R-:W-:Y:S01]  /*8f20*/  LOP3.LUT R16, R108, 0x28, R175, 0xfe, !PT ;  /* 0x000000286c107812 */ /* 0x000fe200078efeaf */
[----:B------:R-:W1:Y:S01]  /*8f30*/  I2F R10, R24 ;  /* 0x00000018000a7306 */ /* 0x000e620000201400 */
[----:B------:R-:W-:Y:S01]  /*8f40*/  FSEL R119, R22, -INF , !P3 ;  /* 0xff80000016777808 */ /* 0x000fe20005800000 */
[----:B------:R-:W-:Y:S01]  /*8f50*/  FMUL.FTZ R22, R6, c[0x0][0x2ec] ;  /* 0x0000bb0006167a20 */ /* 0x000fe20000410000 */
[----:B------:R-:W-:-:S02]  /*8f60*/  ISETP.GE.AND P3, PT, R16, R123, PT ;  /* 0x0000007b1000720c */ /* 0x000fc40003f66270 */
[----:B------:R-:W-:Y:S02]  /*8f70*/  ISETP.GE.AND P2, PT, R16, R122, PT ;  /* 0x0000007a1000720c */ /* 0x000fe40003f46270 */
[----:B------:R-:W-:Y:S01]  /*8f80*/  FSEL R41, R41, -INF , !P5 ;  /* 0xff80000029297808 */ /* 0x000fe20006800000 */
[----:B------:R-:W2:Y:S01]  /*8f90*/  I2F R18, R20 ;  /* 0x0000001400127306 */ /* 0x000ea20000201400 */
[----:B------:R-:W-:-:S07]  /*8fa0*/  ISETP.GE.AND P5, PT, R20, R123, PT ;  /* 0x0000007b1400720c */ /* 0x000fce0003fa6270 */
[----:B------:R-:W3:Y:S01]  /*8fb0*/  I2F R4, R16 ;  /* 0x0000001000047306 */ /* 0x000ee20000201400 */
[CC--:B-1----:R-:W-:Y:S02]  /*8fc0*/  FFMA.FTZ R117, R0.reuse, R10.reuse, R117 ;  /* 0x0000000a00757223 */ /* 0x0c2fe40000010075 */
[----:B------:R-:W-:Y:S01]  /*8fd0*/  FFMA.FTZ R131, R0, R10, R131 ;  /* 0x0000000a00837223 */ /* 0x000fe20000010083 */
[----:B------:R-:W-:Y:S02]  /*8fe0*/  LOP3.LUT R10, R108, 0x30, R175, 0xfe, !PT ;  /* 0x000000306c0a7812 */ /* 0x000fe400078efeaf */
[----:B------:R-:W-:Y:S01]  /*8ff0*/  FSEL R196, R117, -INF , !P4 ;  /* 0xff80000075c47808 */ /* 0x000fe20006000000 */
[CC--:B--2---:R-:W-:Y:S01]  /*9000*/  FFMA.FTZ R39, R0.reuse, R18.reuse, R39 ;  /* 0x0000001200277223 */ /* 0x0c4fe20000010027 */
[----:B------:R-:W1:Y:S01]  /*9010*/  I2F R6, R10 ;  /* 0x0000000a00067306 */ /* 0x000e620000201400 */
[----:B------:R-:W-:Y:S01]  /*9020*/  FFMA.FTZ R37, R0, R18, R37 ;  /* 0x0000001200257223 */ /* 0x000fe20000010025 */
[----:B------:R-:W-:-:S02]  /*9030*/  IADD3 R18, R110, 0x21, RZ ;  /* 0x000000216e127810 */ /* 0x000fc40007ffe0ff */
[----:B------:R-:W-:Y:S02]  /*9040*/  FSEL R40, R39, -INF , !P5 ;  /* 0xff80000027287808 */ /* 0x000fe40006800000 */
[----:B------:R-:W-:Y:S01]  /*9050*/  ISETP.GE.AND P5, PT, R20, R122, PT ;  /* 0x0000007a1400720c */ /* 0x000fe20003fa6270 */
[----:B---3--:R-:W-:Y:S01]  /*9060*/  FFMA.FTZ R141, R0, R4, R141 ;  /* 0x00000004008d7223 */ /* 0x008fe2000001008d */
[----:B------:R-:W2:Y:S01]  /*9070*/  I2F R16, R18 ;  /* 0x0000001200107306 */ /* 0x000ea20000201400 */
[----:B------:R-:W-:Y:S01]  /*9080*/  ISETP.GE.AND P4, PT, R10, R122, PT ;  /* 0x0000007a0a00720c */ /* 0x000fe20003f86270 */
[----:B------:R-:W-:Y:S01]  /*9090*/  FFMA.FTZ R115, R0, R4, R115 ;  /* 0x0000000400737223 */ /* 0x000fe20000010073 */
[----:B------:R-:W-:Y:S01]  /*90a0*/  FSEL R43, R37, -INF , !P5 ;  /* 0xff800000252b7808 */ /* 0x000fe20006800000 */
[----:B------:R-:W-:Y:S01]  /*90b0*/  FMUL.FTZ R37, R58, c[0x0][0x2ec] ;  /* 0x0000bb003a257a20 */ /* 0x000fe20000410000 */
[-C--:B------:R-:W-:Y:S02]  /*90c0*/  ISETP.GE.AND P5, PT, R10, R123.reuse, PT ;  /* 0x0000007b0a00720c */ /* 0x080fe40003fa6270 */
[----:B------:R-:W-:Y:S01]  /*90d0*/  FSEL R143, R141, -INF , !P2 ;  /* 0xff8000008d8f7808 */ /* 0x000fe20005000000 */
[----:B------:R-:W-:Y:S01]  /*90e0*/  MUFU.TANH R29, R29 ;  /* 0x0000001d001d7308 */ /* 0x000fe20000002400 */
[----:B------:R-:W-:Y:S01]  /*90f0*/  FSEL R131, R131, -INF , !P6 ;  /* 0xff80000083837808 */ /* 0x000fe20007000000 */
[-C--:B-1----:R-:W-:Y:S01]  /*9100*/  FFMA.FTZ R139, R0, R6.reuse, R139 ;  /* 0x00000006008b7223 */ /* 0x082fe2000001008b */
[----:B------:R-:W-:Y:S01]  /*9110*/  ISETP.GE.AND P6, PT, R18, R123, PT ;  /* 0x0000007b1200720c */ /* 0x000fe20003fc6270 */
[----:B------:R-:W-:Y:S01]  /*9120*/  FFMA.FTZ R113, R0, R6, R113 ;  /* 0x0000000600717223 */ /* 0x000fe20000010071 */
[----:B------:R-:W-:-:S02]  /*9130*/  FSEL R134, R115, -INF , !P3 ;  /* 0xff80000073867808 */ /* 0x000fc40005800000 */
[----:B------:R-:W-:Y:S01]  /*9140*/  FSEL R193, R139, -INF , !P4 ;  /* 0xff8000008bc17808 */ /* 0x000fe20006000000 */
[CC--:B--2---:R-:W-:Y:S01]  /*9150*/  FFMA.FTZ R35, R0.reuse, R16.reuse, R35 ;  /* 0x0000001000237223 */ /* 0x0c4fe20000010023 */
[----:B------:R-:W-:Y:S01]  /*9160*/  MUFU.TANH R25, R25 ;  /* 0x0000001900197308 */ /* 0x000fe20000002400 */
[----:B------:R-:W-:Y:S01]  /*9170*/  FFMA.FTZ R33, R0, R16, R33 ;  /* 0x0000001000217223 */ /* 0x000fe20000010021 */
[----:B------:R-:W-:Y:S02]  /*9180*/  IADD3 R16, R110, 0x29, RZ ;  /* 0x000000296e107810 */ /* 0x000fe40007ffe0ff */
[----:B------:R-:W-:Y:S02]  /*9190*/  FSEL R194, R35, -INF , !P6 ;  /* 0xff80000023c27808 */ /* 0x000fe40007000000 */
[----:B------:R-:W-:Y:S02]  /*91a0*/  ISETP.GE.AND P2, PT, R16, R123, PT ;  /* 0x0000007b1000720c */ /* 0x000fe40003f46270 */
[----:B------:R-:W1:Y:S01]  /*91b0*/  I2F R10, R16 ;  /* 0x00000010000a7306 */ /* 0x000e620000201400 */
[----:B------:R-:W-:-:S02]  /*91c0*/  ISETP.GE.AND P6, PT, R18, R122, PT ;  /* 0x0000007a1200720c */ /* 0x000fc40003fc6270 */
[----:B------:R-:W-:Y:S02]  /*91d0*/  LOP3.LUT R18, R108, 0x38, R175, 0xfe, !PT ;  /* 0x000000386c127812 */ /* 0x000fe400078efeaf */
[----:B------:R-:W-:Y:S02]  /*91e0*/  FSEL R149, R33, -INF , !P6 ;  /* 0xff80000021957808 */ /* 0x000fe40007000000 */
[C---:B------:R-:W-:Y:S01]  /*91f0*/  ISETP.GE.AND P3, PT, R18.reuse, R122, PT ;  /* 0x0000007a1200720c */ /* 0x040fe20003f66270 */
[----:B------:R-:W-:Y:S01]  /*9200*/  MUFU.TANH R137, R137 ;  /* 0x0000008900897308 */ /* 0x000fe20000002400 */
[----:B------:R-:W-:Y:S02]  /*9210*/  ISETP.GE.AND P6, PT, R18, R123, PT ;  /* 0x0000007b1200720c */ /* 0x000fe40003fc6270 */
[----:B------:R-:W-:Y:S01]  /*9220*/  FSEL R186, R113, -INF , !P5 ;  /* 0xff80000071ba7808 */ /* 0x000fe20006800000 */
[----:B-1----:R-:W-:-:S04]  /*9230*/  FFMA.FTZ R31, R0, R10, R31 ;  /* 0x0000000a001f7223 */ /* 0x002fc8000001001f */
[----:B------:R-:W1:Y:S01]  /*9240*/  I2F R4, R18 ;  /* 0x0000001200047306 */ /* 0x000e620000201400 */
[----:B------:R-:W-:Y:S01]  /*9250*/  FFMA.FTZ R29, R0, R10, R29 ;  /* 0x0000000a001d7223 */ /* 0x000fe2000001001d */
[----:B------:R-:W-:Y:S02]  /*9260*/  FSEL R132, R31, -INF , !P2 ;  /* 0xff8000001f847808 */ /* 0x000fe40005000000 */
[----:B------:R-:W-:Y:S02]  /*9270*/  ISETP.GE.AND P2, PT, R16, R122, PT ;  /* 0x0000007a1000720c */ /* 0x000fe40003f46270 */
[----:B------:R-:W-:Y:S02]  /*9280*/  IADD3 R16, R110, 0x31, RZ ;  /* 0x000000316e107810 */ /* 0x000fe40007ffe0ff */
[----:B------:R-:W-:Y:S01]  /*9290*/  MUFU.TANH R21, R21 ;  /* 0x0000001500157308 */ /* 0x000fe20000002400 */
[----:B------:R-:W-:Y:S02]  /*92a0*/  FSEL R129, R29, -INF , !P2 ;  /* 0xff8000001d817808 */ /* 0x000fe40005000000 */
[----:B------:R-:W-:Y:S01]  /*92b0*/  ISETP.GE.AND P4, PT, R16, R123, PT ;  /* 0x0000007b1000720c */ /* 0x000fe20003f86270 */
[----:B-1----:R-:W-:-:S04]  /*92c0*/  FFMA.FTZ R137, R0, R4, R137 ;  /* 0x0000000400897223 */ /* 0x002fc80000010089 */
[----:B------:R-:W1:Y:S01]  /*92d0*/  I2F R10, R16 ;  /* 0x00000010000a7306 */ /* 0x000e620000201400 */
[----:B------:R-:W-:Y:S01]  /*92e0*/  LOP3.LUT R18, R108, 0x40, R175, 0xfe, !PT ;  /* 0x000000406c127812 */ /* 0x000fe200078efeaf */
[----:B------:R-:W-:Y:S01]  /*92f0*/  FFMA.FTZ R109, R0, R4, R109 ;  /* 0x00000004006d7223 */ /* 0x000fe2000001006d */
[----:B------:R-:W-:Y:S02]  /*9300*/  FSEL R147, R137, -INF , !P3 ;  /* 0xff80000089937808 */ /* 0x000fe40005800000 */
[----:B------:R-:W-:-:S03]  /*9310*/  ISETP.GE.AND P5, PT, R18, R122, PT ;  /* 0x0000007a1200720c */ /* 0x000fc60003fa6270 */
[----:B------:R-:W2:Y:S01]  /*9320*/  I2F R6, R18 ;  /* 0x0000001200067306 */ /* 0x000ea20000201400 */
[----:B------:R-:W-:Y:S02]  /*9330*/  ISETP.GE.AND P2, PT, R18, R123, PT ;  /* 0x0000007b1200720c */ /* 0x000fe40003f46270 */
[----:B------:R-:W-:Y:S01]  /*9340*/  FSEL R184, R109, -INF , !P6 ;  /* 0xff8000006db87808 */ /* 0x000fe20007000000 */
[----:B-1----:R-:W-:-:S04]  /*9350*/  FFMA.FTZ R27, R0, R10, R27 ;  /* 0x0000000a001b7223 */ /* 0x002fc8000001001b */
[----:B------:R-:W-:Y:S01]  /*9360*/  MUFU.TANH R19, R19 ;  /* 0x0000001300137308 */ /* 0x000fe20000002400 */
[----:B------:R-:W-:Y:S01]  /*9370*/  FFMA.FTZ R25, R0, R10, R25 ;  /* 0x0000000a00197223 */ /* 0x000fe20000010019 */
[----:B------:R-:W-:Y:S02]  /*9380*/  FSEL R140, R27, -INF , !P4 ;  /* 0xff8000001b8c7808 */ /* 0x000fe40006000000 */
[----:B------:R-:W-:Y:S01]  /*9390*/  ISETP.GE.AND P4, PT, R16, R122, PT ;  /* 0x0000007a1000720c */ /* 0x000fe20003f86270 */
[----:B--2---:R-:W-:Y:S01]  /*93a0*/  FFMA.FTZ R135, R0, R6, R135 ;  /* 0x0000000600877223 */ /* 0x004fe20000010087 */
[----:B------:R-:W-:Y:S02]  /*93b0*/  IADD3 R16, R110, 0x39, RZ ;  /* 0x000000396e107810 */ /* 0x000fe40007ffe0ff */
[----:B------:R-:W-:Y:S01]  /*93c0*/  MUFU.TANH R17, R17 ;  /* 0x0000001100117308 */ /* 0x000fe20000002400 */
[----:B------:R-:W-:Y:S02]  /*93d0*/  LOP3.LUT R18, R108, 0x48, R175, 0xfe, !PT ;  /* 0x000000486c127812 */ /* 0x000fe400078efeaf */
[----:B------:R-:W-:-:S02]  /*93e0*/  ISETP.GE.AND P3, PT, R16, R123, PT ;  /* 0x0000007b1000720c */ /* 0x000fc40003f66270 */
[----:B------:R-:W-:Y:S02]  /*93f0*/  FSEL R139, R135, -INF , !P5 ;  /* 0xff800000878b7808 */ /* 0x000fe40006800000 */
[----:B------:R-:W-:Y:S01]  /*9400*/  FSEL R151, R25, -INF , !P4 ;  /* 0xff80000019977808 */ /* 0x000fe20006000000 */
[----:B------:R-:W1:Y:S01]  /*9410*/  I2F R10, R16 ;  /* 0x00000010000a7306 */ /* 0x000e620000201400 */
[C---:B------:R-:W-:Y:S02]  /*9420*/  ISETP.GE.AND P4, PT, R18.reuse, R123, PT ;  /* 0x0000007b1200720c */ /* 0x040fe40003f86270 */
[----:B------:R-:W-:-:S05]  /*9430*/  ISETP.GE.AND P6, PT, R18, R122, PT ;  /* 0x0000007a1200720c */ /* 0x000fca0003fc6270 */
[----:B------:R-:W-:Y:S01]  /*9440*/  MUFU.TANH R133, R133 ;  /* 0x0000008500857308 */ /* 0x000fe20000002400 */
[----:B-1----:R-:W-:-:S07]  /*9450*/  FFMA.FTZ R23, R0, R10, R23 ;  /* 0x0000000a00177223 */ /* 0x002fce0000010017 */
[----:B------:R-:W1:Y:S01]  /*9460*/  I2F R4, R18 ;  /* 0x0000001200047306 */ /* 0x000e620000201400 */
[----:B------:R-:W-:Y:S01]  /*9470*/  FFMA.FTZ R21, R0, R10, R21 ;  /* 0x0000000a00157223 */ /* 0x000fe20000010015 */
[----:B------:R-:W-:Y:S02]  /*9480*/  FSEL R150, R23, -INF , !P3 ;  /* 0xff80000017967808 */ /* 0x000fe40005800000 */
[----:B------:R-:W-:Y:S02]  /*9490*/  ISETP.GE.AND P3, PT, R16, R122, PT ;  /* 0x0000007a1000720c */ /* 0x000fe40003f66270 */
[----:B------:R-:W-:Y:S02]  /*94a0*/  IADD3 R16, R110, 0x41, RZ ;  /* 0x000000416e107810 */ /* 0x000fe40007ffe0ff */
[----:B------:R-:W2:Y:S01]  /*94b0*/  MUFU.TANH R47, R26 ;  /* 0x0000001a002f7308 */ /* 0x000ea20000002400 */
[----:B------:R-:W-:Y:S02]  /*94c0*/  FSEL R185, R21, -INF , !P3 ;  /* 0xff80000015b97808 */ /* 0x000fe40005800000 */
[----:B------:R-:W-:Y:S01]  /*94d0*/  ISETP.GE.AND P5, PT, R16, R123, PT ;  /* 0x0000007b1000720c */ /* 0x000fe20003fa6270 */
[----:B-1----:R-:W-:-:S04]  /*94e0*/  FFMA.FTZ R133, R0, R4, R133 ;  /* 0x0000000400857223 */ /* 0x002fc80000010085 */
[----:B------:R-:W1:Y:S01]  /*94f0*/  I2F R10, R16 ;  /* 0x00000010000a7306 */ /* 0x000e620000201400 */
[----:B------:R-:W-:Y:S02]  /*9500*/  LOP3.LUT R18, R108, 0x50, R175, 0xfe, !PT ;  /* 0x000000506c127812 */ /* 0x000fe400078efeaf */
[----:B------:R-:W-:Y:S02]  /*9510*/  FSEL R144, R133, -INF , !P4 ;  /* 0xff80000085907808 */ /* 0x000fe40006000000 */
[----:B------:R-:W-:-:S03]  /*9520*/  ISETP.GE.AND P3, PT, R18, R123, PT ;  /* 0x0000007b1200720c */ /* 0x000fc60003f66270 */
[----:B------:R-:W-:Y:S01]  /*9530*/  MUFU.TANH R105, R105 ;  /* 0x0000006900697308 */ /* 0x000fe20000002400 */
[----:B--2---:R-:W-:-:S05]  /*9540*/  FFMA.FTZ R47, R0, R4, R47 ;  /* 0x00000004002f7223 */ /* 0x004fca000001002f */
[----:B------:R-:W-:Y:S01]  /*9550*/  FSEL R133, R47, -INF , !P6 ;  /* 0xff8000002f857808 */ /* 0x000fe20007000000 */
[CC--:B-1----:R-:W-:Y:S01]  /*9560*/  FFMA.FTZ R19, R0.reuse, R10.reuse, R19 ;  /* 0x0000000a00137223 */ /* 0x0c2fe20000010013 */
[----:B------:R-:W1:Y:S01]  /*9570*/  MUFU.TANH R107, R107 ;  /* 0x0000006b006b7308 */ /* 0x000e620000002400 */
[----:B------:R-:W-:-:S03]  /*9580*/  FFMA.FTZ R17, R0, R10, R17 ;  /* 0x0000000a00117223 */ /* 0x000fc60000010011 */
[----:B------:R-:W-:Y:S02]  /*9590*/  FSEL R142, R19, -INF , !P5 ;  /* 0xff800000138e7808 */ /* 0x000fe40006800000 */
[----:B------:R-:W-:Y:S02]  /*95a0*/  ISETP.GE.AND P5, PT, R16, R122, PT ;  /* 0x0000007a1000720c */ /* 0x000fe40003fa6270 */
[----:B------:R-:W-:Y:S01]  /*95b0*/  IADD3 R16, R110, 0x49, RZ ;  /* 0x000000496e107810 */ /* 0x000fe20007ffe0ff */
[----:B------:R-:W-:Y:S01]  /*95c0*/  MUFU.TANH R11, R11 ;  /* 0x0000000b000b7308 */ /* 0x000fe20000002400 */
[----:B------:R-:W-:Y:S02]  /*95d0*/  FSEL R135, R17, -INF , !P5 ;  /* 0xff80000011877808 */ /* 0x000fe40006800000 */
[----:B------:R-:W-:Y:S01]  /*95e0*/  ISETP.GE.AND P6, PT, R16, R123, PT ;  /* 0x0000007b1000720c */ /* 0x000fe20003fc6270 */
[----:B-1----:R-:W-:-:S04]  /*95f0*/  FFMA.FTZ R107, R0, R6, R107 ;  /* 0x00000006006b7223 */ /* 0x002fc8000001006b */
[----:B------:R-:W1:Y:S01]  /*9600*/  I2F R10, R16 ;  /* 0x00000010000a7306 */ /* 0x000e620000201400 */
[----:B------:R-:W-:Y:S02]  /*9610*/  FSEL R138, R107, -INF , !P2 ;  /* 0xff8000006b8a7808 */ /* 0x000fe40005000000 */
[----:B------:R-:W-:-:S05]  /*9620*/  ISETP.GE.AND P2, PT, R18, R122, PT ;  /* 0x0000007a1200720c */ /* 0x000fca0003f46270 */
[----:B------:R-:W-:Y:S01]  /*9630*/  MUFU.TANH R125, R125 ;  /* 0x0000007d007d7308 */ /* 0x000fe20000002400 */
[----:B-1----:R-:W-:-:S07]  /*9640*/  FFMA.FTZ R105, R0, R10, R105 ;  /* 0x0000000a00697223 */ /* 0x002fce0000010069 */
[----:B------:R-:W1:Y:S01]  /*9650*/  I2F R6, R18 ;  /* 0x0000001200067306 */ /* 0x000e620000201400 */
[----:B------:R-:W-:Y:S01]  /*9660*/  FFMA.FTZ R11, R0, R10, R11 ;  /* 0x0000000a000b7223 */ /* 0x000fe2000001000b */
[----:B------:R-:W-:Y:S02]  /*9670*/  FSEL R136, R105, -INF , !P6 ;  /* 0xff80000069887808 */ /* 0x000fe40007000000 */
[----:B------:R-:W-:-:S04]  /*9680*/  ISETP.GE.AND P6, PT, R16, R122, PT ;  /* 0x0000007a1000720c */ /* 0x000fc80003fc6270 */
[----:B------:R-:W2:Y:S01]  /*9690*/  MUFU.TANH R39, R22 ;  /* 0x0000001600277308 */ /* 0x000ea20000002400 */
[----:B------:R-:W-:Y:S02]  /*96a0*/  IADD3 R16, R110, 0x51, RZ ;  /* 0x000000516e107810 */ /* 0x000fe40007ffe0ff */
[----:B------:R-:W-:-:S05]  /*96b0*/  FSEL R137, R11, -INF , !P6 ;  /* 0xff8000000b897808 */ /* 0x000fca0007000000 */
[----:B------:R-:W3:Y:S01]  /*96c0*/  I2F R10, R16 ;  /* 0x00000010000a7306 */ /* 0x000ee20000201400 */
[----:B-1----:R-:W-:Y:S01]  /*96d0*/  FFMA.FTZ R125, R0, R6, R125 ;  /* 0x00000006007d7223 */ /* 0x002fe2000001007d */
[----:B------:R-:W-:-:S04]  /*96e0*/  LOP3.LUT R18, R108, 0x58, R175, 0xfe, !PT ;  /* 0x000000586c127812 */ /* 0x000fc800078efeaf */
[----:B------:R-:W-:Y:S01]  /*96f0*/  FSEL R128, R125, -INF , !P3 ;  /* 0xff8000007d807808 */ /* 0x000fe20005800000 */
[----:B--2---:R-:W-:Y:S01]  /*9700*/  FFMA.FTZ R39, R0, R6, R39 ;  /* 0x0000000600277223 */ /* 0x004fe20000010027 */
[----:B------:R-:W-:Y:S01]  /*9710*/  MUFU.TANH R31, R66 ;  /* 0x00000042001f7308 */ /* 0x000fe20000002400 */
[C---:B------:R-:W-:Y:S02]  /*9720*/  ISETP.GE.AND P4, PT, R18.reuse, R122, PT ;  /* 0x0000007a1200720c */ /* 0x040fe40003f86270 */
[-C--:B------:R-:W-:Y:S02]  /*9730*/  ISETP.GE.AND P5, PT, R18, R123.reuse, PT ;  /* 0x0000007b1200720c */ /* 0x080fe40003fa6270 */
[----:B------:R-:W-:Y:S01]  /*9740*/  FSEL R125, R39, -INF , !P2 ;  /* 0xff800000277d7808 */ /* 0x000fe20005000000 */
[-C--:B---3--:R-:W-:Y:S01]  /*9750*/  FFMA.FTZ R5, R0, R10.reuse, R5 ;  /* 0x0000000a00057223 */ /* 0x088fe20000010005 */
[----:B------:R-:W-:Y:S01]  /*9760*/  ISETP.GE.AND P2, PT, R16, R123, PT ;  /* 0x0000007b1000720c */ /* 0x000fe20003f46270 */
[----:B------:R-:W1:Y:S01]  /*9770*/  I2F R4, R18 ;  /* 0x0000001200047306 */ /* 0x000e620000201400 */
[----:B------:R-:W-:-:S02]  /*9780*/  FFMA.FTZ R7, R0, R10, R7 ;  /* 0x0000000a00077223 */ /* 0x000fc40000010007 */
[----:B------:R-:W-:Y:S02]  /*9790*/  FSEL R130, R5, -INF , !P2 ;  /* 0xff80000005827808 */ /* 0x000fe40005000000 */
[----:B------:R-:W-:Y:S02]  /*97a0*/  ISETP.GE.AND P2, PT, R16, R122, PT ;  /* 0x0000007a1000720c */ /* 0x000fe40003f46270 */
[----:B------:R-:W-:Y:S01]  /*97b0*/  IADD3 R16, R110, 0x59, RZ ;  /* 0x000000596e107810 */ /* 0x000fe20007ffe0ff */
[----:B------:R-:W-:Y:S01]  /*97c0*/  MUFU.TANH R33, R65 ;  /* 0x0000004100217308 */ /* 0x000fe20000002400 */
[----:B------:R-:W-:-:S07]  /*97d0*/  FSEL R117, R7, -INF , !P2 ;  /* 0xff80000007757808 */ /* 0x000fce0005000000 */
[----:B------:R-:W2:Y:S01]  /*97e0*/  I2F R10, R16 ;  /* 0x00000010000a7306 */ /* 0x000ea20000201400 */
[----:B-1----:R-:W-:Y:S01]  /*97f0*/  FFMA.FTZ R31, R0, R4, R31 ;  /* 0x00000004001f7223 */ /* 0x002fe2000001001f */
[----:B------:R-:W-:-:S04]  /*9800*/  LOP3.LUT R18, R108, 0x60, R175, 0xfe, !PT ;  /* 0x000000606c127812 */ /* 0x000fc800078efeaf */
[----:B------:R-:W-:Y:S01]  /*9810*/  FSEL R115, R31, -INF , !P4 ;  /* 0xff8000001f737808 */ /* 0x000fe20006000000 */
[----:B------:R-:W-:Y:S01]  /*9820*/  FMUL.FTZ R31, R54, c[0x0][0x2ec] ;  /* 0x0000bb00361f7a20 */ /* 0x000fe20000410000 */
[----:B------:R-:W1:Y:S01]  /*9830*/  MUFU.TANH R29, R67 ;  /* 0x00000043001d7308 */ /* 0x000e620000002400 */
[-C--:B------:R-:W-:Y:S02]  /*9840*/  ISETP.GE.AND P4, PT, R16, R123.reuse, PT ;  /* 0x0000007b1000720c */ /* 0x080fe40003f86270 */
[C---:B------:R-:W-:Y:S02]  /*9850*/  ISETP.GE.AND P3, PT, R18.reuse, R122, PT ;  /* 0x0000007a1200720c */ /* 0x040fe40003f66270 */
[----:B------:R-:W-:Y:S01]  /*9860*/  ISETP.GE.AND P6, PT, R18, R123, PT ;  /* 0x0000007b1200720c */ /* 0x000fe20003fc6270 */
[----:B--2---:R-:W-:Y:S02]  /*9870*/  FFMA.FTZ R33, R0, R10, R33 ;  /* 0x0000000a00217223 */ /* 0x004fe40000010021 */
[----:B------:R-:W-:Y:S03]  /*9880*/  MUFU.TANH R23, R62 ;  /* 0x0000003e00177308 */ /* 0x000fe60000002400 */
[----:B------:R-:W-:-:S02]  /*9890*/  FSEL R126, R33, -INF , !P4 ;  /* 0xff800000217e7808 */ /* 0x000fc40006000000 */
[----:B------:R-:W-:Y:S01]  /*98a0*/  ISETP.GE.AND P4, PT, R16, R122, PT ;  /* 0x0000007a1000720c */ /* 0x000fe20003f86270 */
[----:B-1----:R-:W-:Y:S02]  /*98b0*/  FFMA.FTZ R29, R0, R10, R29 ;  /* 0x0000000a001d7223 */ /* 0x002fe4000001001d */
[----:B------:R-:W1:Y:S01]  /*98c0*/  I2F R6, R18 ;  /* 0x0000001200067306 */ /* 0x000e620000201400 */
[----:B------:R-:W-:Y:S02]  /*98d0*/  IADD3 R16, R110, 0x61, RZ ;  /* 0x000000616e107810 */ /* 0x000fe40007ffe0ff */
[----:B------:R-:W-:-:S05]  /*98e0*/  FSEL R113, R29, -INF , !P4 ;  /* 0xff8000001d717808 */ /* 0x000fca0006000000 */
[----:B------:R-:W-:Y:S08]  /*98f0*/  MUFU.TANH R25, R61 ;  /* 0x0000003d00197308 */ /* 0x000ff00000002400 */
[----:B------:R-:W2:Y:S01]  /*9900*/  I2F R10, R16 ;  /* 0x00000010000a7306 */ /* 0x000ea20000201400 */
[----:B-1----:R-:W-:Y:S01]  /*9910*/  FFMA.FTZ R23, R0, R6, R23 ;  /* 0x0000000600177223 */ /* 0x002fe20000010017 */
[----:B------:R-:W-:-:S04]  /*9920*/  LOP3.LUT R18, R108, 0x68, R175, 0xfe, !PT ;  /* 0x000000686c127812 */ /* 0x000fc800078efeaf */
[----:B------:R-:W-:Y:S01]  /*9930*/  FSEL R109, R23, -INF , !P3 ;  /* 0xff800000176d7808 */ /* 0x000fe20005800000 */
[----:B------:R-:W-:Y:S01]  /*9940*/  FMUL.FTZ R23, R48, c[0x0][0x2ec] ;  /* 0x0000bb0030177a20 */ /* 0x000fe20000410000 */
[----:B------:R-:W1:Y:S01]  /*9950*/  MUFU.TANH R35, R64 ;  /* 0x0000004000237308 */ /* 0x000e620000002400 */
[-C--:B------:R-:W-:Y:S02]  /*9960*/  ISETP.GE.AND P3, PT, R16, R123.reuse, PT ;  /* 0x0000007b1000720c */ /* 0x080fe40003f66270 */
[----:B------:R-:W-:-:S05]  /*9970*/  ISETP.GE.AND P2, PT, R18, R123, PT ;  /* 0x0000007b1200720c */ /* 0x000fca0003f46270 */
[----:B------:R-:W3:Y:S01]  /*9980*/  MUFU.TANH R21, R63 ;  /* 0x0000003f00157308 */ /* 0x000ee20000002400 */
[----:B--2---:R-:W-:-:S05]  /*9990*/  FFMA.FTZ R25, R0, R10, R25 ;  /* 0x0000000a00197223 */ /* 0x004fca0000010019 */
[----:B------:R-:W-:Y:S01]  /*99a0*/  FSEL R104, R25, -INF , !P3 ;  /* 0xff80000019687808 */ /* 0x000fe20005800000 */
[----:B-1----:R-:W-:Y:S01]  /*99b0*/  FFMA.FTZ R35, R0, R4, R35 ;  /* 0x0000000400237223 */ /* 0x002fe20000010023 */
[----:B------:R-:W-:Y:S01]  /*99c0*/  MUFU.TANH R37, R37 ;  /* 0x0000002500257308 */ /* 0x000fe20000002400 */
[----:B------:R-:W-:Y:S02]  /*99d0*/  ISETP.GE.AND P3, PT, R16, R122, PT ;  /* 0x0000007a1000720c */ /* 0x000fe40003f66270 */
[----:B------:R-:W-:Y:S02]  /*99e0*/  IADD3 R16, R110, 0x69, RZ ;  /* 0x000000696e107810 */ /* 0x000fe40007ffe0ff */
[----:B------:R-:W-:Y:S01]  /*99f0*/  FSEL R124, R35, -INF , !P5 ;  /* 0xff800000237c7808 */ /* 0x000fe20006800000 */
[----:B---3--:R-:W-:Y:S02]  /*9a00*/  FFMA.FTZ R107, R0, R10, R21 ;  /* 0x0000000a006b7223 */ /* 0x008fe40000010015 */
[----:B------:R-:W1:Y:S01]  /*9a10*/  I2F R4, R18 ;  /* 0x0000001200047306 */ /* 0x000e620000201400 */
[----:B------:R-:W-:-:S02]  /*9a20*/  ISETP.GE.AND P5, PT, R18, R122, PT ;  /* 0x0000007a1200720c */ /* 0x000fc40003fa6270 */
[----:B------:R-:W-:-:S05]  /*9a30*/  FSEL R107, R107, -INF , !P3 ;  /* 0xff8000006b6b7808 */ /* 0x000fca0005800000 */
[----:B------:R-:W-:Y:S08]  /*9a40*/  MUFU.TANH R17, R57 ;  /* 0x0000003900117308 */ /* 0x000ff00000002400 */
[----:B------:R-:W2:Y:S01]  /*9a50*/  I2F R10, R16 ;  /* 0x00000010000a7306 */ /* 0x000ea20000201400 */
[----:B-1----:R-:W-:Y:S01]  /*9a60*/  FFMA.FTZ R37, R0, R4, R37 ;  /* 0x0000000400257223 */ /* 0x002fe20000010025 */
[----:B------:R-:W-:-:S04]  /*9a70*/  LOP3.LUT R18, R108, 0x70, R175, 0xfe, !PT ;  /* 0x000000706c127812 */ /* 0x000fc800078efeaf */
[----:B------:R-:W-:Y:S02]  /*9a80*/  FSEL R105, R37, -INF , !P5 ;  /* 0xff80000025697808 */ /* 0x000fe40006800000 */
[----:B------:R-:W1:Y:S01]  /*9a90*/  MUFU.TANH R27, R60 ;  /* 0x0000003c001b7308 */ /* 0x000e620000002400 */
[-C--:B------:R-:W-:Y:S02]  /*9aa0*/  ISETP.GE.AND P5, PT, R16, R123.reuse, PT ;  /* 0x0000007b1000720c */ /* 0x080fe40003fa6270 */
[----:B------:R-:W-:-:S05]  /*9ab0*/  ISETP.GE.AND P4, PT, R18, R123, PT ;  /* 0x0000007b1200720c */ /* 0x000fca0003f86270 */
[----:B------:R-:W3:Y:S01]  /*9ac0*/  MUFU.TANH R19, R56 ;  /* 0x0000003800137308 */ /* 0x000ee20000002400 */
[----:B--2---:R-:W-:-:S05]  /*9ad0*/  FFMA.FTZ R17, R0, R10, R17 ;  /* 0x0000000a00117223 */ /* 0x004fca0000010011 */
[----:B------:R-:W-:Y:S02]  /*9ae0*/  FSEL R64, R17, -INF , !P5 ;  /* 0xff80000011407808 */ /* 0x000fe40006800000 */
[----:B------:R-:W2:Y:S01]  /*9af0*/  MUFU.TANH R11, R59 ;  /* 0x0000003b000b7308 */ /* 0x000ea20000002400 */
[----:B------:R-:W-:Y:S01]  /*9b00*/  ISETP.GE.AND P5, PT, R16, R122, PT ;  /* 0x0000007a1000720c */ /* 0x000fe20003fa6270 */
[----:B-1----:R-:W-:Y:S01]  /*9b10*/  FFMA.FTZ R27, R0, R6, R27 ;  /* 0x00000006001b7223 */ /* 0x002fe2000001001b */
[----:B------:R-:W-:-:S04]  /*9b20*/  IADD3 R16, R110, 0x71, RZ ;  /* 0x000000716e107810 */ /* 0x000fc80007ffe0ff */
[----:B------:R-:W-:Y:S01]  /*9b30*/  FSEL R66, R27, -INF , !P6 ;  /* 0xff8000001b427808 */ /* 0x000fe20007000000 */
[----:B------:R-:W-:Y:S01]  /*9b40*/  MUFU.TANH R5, R52 ;  /* 0x0000003400057308 */ /* 0x000fe20000002400 */
[----:B---3--:R-:W-:Y:S01]  /*9b50*/  FFMA.FTZ R19, R0, R4, R19 ;  /* 0x0000000400137223 */ /* 0x008fe20000010013 */
[----:B------:R-:W-:Y:S02]  /*9b60*/  LOP3.LUT R4, R108, 0x78, R175, 0xfe, !PT ;  /* 0x000000786c047812 */ /* 0x000fe400078efeaf */
[----:B------:R-:W-:Y:S02]  /*9b70*/  ISETP.GE.AND P6, PT, R18, R122, PT ;  /* 0x0000007a1200720c */ /* 0x000fe40003fc6270 */
[----:B------:R-:W-:Y:S02]  /*9b80*/  FSEL R106, R19, -INF , !P2 ;  /* 0xff800000136a7808 */ /* 0x000fe40005000000 */
[----:B------:R-:W1:Y:S01]  /*9b90*/  I2F R6, R18 ;  /* 0x0000001200067306 */ /* 0x000e620000201400 */
[----:B--2---:R-:W-:Y:S01]  /*9ba0*/  FFMA.FTZ R67, R0, R10, R11 ;  /* 0x0000000a00437223 */ /* 0x004fe2000001000b */
[C---:B------:R-:W-:Y:S01]  /*9bb0*/  ISETP.GE.AND P3, PT, R4.reuse, R123, PT ;  /* 0x0000007b0400720c */ /* 0x040fe20003f66270 */
[----:B------:R-:W-:Y:S01]  /*9bc0*/  FMUL.FTZ R11, R51, c[0x0][0x2ec] ;  /* 0x0000bb00330b7a20 */ /* 0x000fe20000410000 */
[----:B------:R-:W-:-:S02]  /*9bd0*/  ISETP.GE.AND P2, PT, R4, R122, PT ;  /* 0x0000007a0400720c */ /* 0x000fc40003f46270 */
[----:B------:R-:W-:Y:S02]  /*9be0*/  FSEL R67, R67, -INF , !P5 ;  /* 0xff80000043437808 */ /* 0x000fe40006800000 */
[----:B------:R-:W-:Y:S01]  /*9bf0*/  MUFU.TANH R7, R53 ;  /* 0x0000003500077308 */ /* 0x000fe20000002400 */
[----:B------:R-:W-:-:S07]  /*9c00*/  ISETP.GE.AND P5, PT, R16, R123, PT ;  /* 0x0000007b1000720c */ /* 0x000fce0003fa6270 */
[----:B------:R-:W2:Y:S01]  /*9c10*/  I2F R10, R16 ;  /* 0x00000010000a7306 */ /* 0x000ea20000201400 */
[----:B-1----:R-:W-:-:S05]  /*9c20*/  FFMA.FTZ R5, R0, R6, R5 ;  /* 0x0000000600057223 */ /* 0x002fca0000010005 */
[----:B------:R-:W-:Y:S02]  /*9c30*/  FSEL R60, R5, -INF , !P4 ;  /* 0xff800000053c7808 */ /* 0x000fe40006000000 */
[----:B------:R-:W1:Y:S01]  /*9c40*/  MUFU.TANH R31, R31 ;  /* 0x0000001f001f7308 */ /* 0x000e620000002400 */
[----:B------:R-:W-:-:S07]  /*9c50*/  ISETP.GE.AND P4, PT, R16, R122, PT ;  /* 0x0000007a1000720c */ /* 0x000fce0003f86270 */
[----:B------:R-:W-:Y:S01]  /*9c60*/  I2F R21, R4 ;  /* 0x0000000400157306 */ /* 0x000fe20000201400 */
[----:B--2---:R-:W-:Y:S01]  /*9c70*/  FFMA.FTZ R58, R0, R10, R7 ;  /* 0x0000000a003a7223 */ /* 0x004fe20000010007 */
[----:B------:R-:W-:-:S04]  /*9c80*/  IADD3 R7, R110, 0x79, RZ ;  /* 0x000000796e077810 */ /* 0x000fc80007ffe0ff */
[----:B------:R-:W-:Y:S02]  /*9c90*/  FSEL R58, R58, -INF , !P5 ;  /* 0xff8000003a3a7808 */ /* 0x000fe40006800000 */
[----:B------:R-:W2:Y:S01]  /*9ca0*/  MUFU.TANH R4, R50 ;  /* 0x0000003200047308 */ /* 0x000ea20000002400 */
[----:B-1----:R-:W-:Y:S01]  /*9cb0*/  FFMA.FTZ R31, R0, R6, R31 ;  /* 0x00000006001f7223 */ /* 0x002fe2000001001f */
[----:B------:R-:W-:-:S04]  /*9cc0*/  ISETP.GE.AND P5, PT, R7, R123, PT ;  /* 0x0000007b0700720c */ /* 0x000fc80003fa6270 */
[----:B------:R-:W-:Y:S02]  /*9cd0*/  FSEL R59, R31, -INF , !P6 ;  /* 0xff8000001f3b7808 */ /* 0x000fe40007000000 */
[----:B------:R-:W1:Y:S01]  /*9ce0*/  MUFU.TANH R27, R55 ;  /* 0x00000037001b7308 */ /* 0x000e620000002400 */
[----:B------:R-:W-:-:S07]  /*9cf0*/  ISETP.GE.AND P6, PT, R110, R123, PT ;  /* 0x0000007b6e00720c */ /* 0x000fce0003fc6270 */
[----:B------:R-:W3:Y:S01]  /*9d00*/  MUFU.TANH R23, R23 ;  /* 0x0000001700177308 */ /* 0x000ee20000002400 */
[----:B--2---:R-:W-:-:S05]  /*9d10*/  FFMA.FTZ R4, R0, R21, R4 ;  /* 0x0000001500047223 */ /* 0x004fca0000010004 */
[----:B------:R-:W-:Y:S02]  /*9d20*/  FSEL R51, R4, -INF , !P2 ;  /* 0xff80000004337808 */ /* 0x000fe40005000000 */
[----:B------:R-:W-:Y:S01]  /*9d30*/  MUFU.TANH R111, R111 ;  /* 0x0000006f006f7308 */ /* 0x000fe20000002400 */
[----:B------:R-:W-:Y:S01]  /*9d40*/  BAR.SYNC.DEFER_BLOCKING 0x0 ;  /* 0x0000000000007b1d */ /* 0x000fe20000010000 */
[----:B------:R-:W-:Y:S01]  /*9d50*/  ISETP.GT.AND P2, PT, R176, R171, PT ;  /* 0x000000abb000720c */ /* 0x000fe20003f44270 */
[----:B-1----:R-:W-:-:S05]  /*9d60*/  FFMA.FTZ R27, R0, R10, R27 ;  /* 0x0000000a001b7223 */ /* 0x002fca000001001b */
[----:B------:R-:W1:Y:S01]  /*9d70*/  I2F R5, R110 ;  /* 0x0000006e00057306 */ /* 0x000e620000201400 */
[----:B---3--:R-:W-:Y:S01]  /*9d80*/  FFMA.FTZ R23, R0, R21, R23 ;  /* 0x0000001500177223 */ /* 0x008fe20000010017 */
[----:B------:R-:W-:Y:S02]  /*9d90*/  FSEL R57, R27, -INF , !P4 ;  /* 0xff8000001b397808 */ /* 0x000fe40006000000 */
[-C--:B------:R-:W-:Y:S02]  /*9da0*/  ISETP.GE.AND P4, PT, R110, R122.reuse, PT ;  /* 0x0000007a6e00720c */ /* 0x080fe40003f86270 */
[----:B------:R-:W-:Y:S02]  /*9db0*/  FSEL R61, R23, -INF , !P3 ;  /* 0xff800000173d7808 */ /* 0x000fe40005800000 */
[----:B------:R-:W-:Y:S01]  /*9dc0*/  MUFU.TANH R19, R49 ;  /* 0x0000003100137308 */ /* 0x000fe20000002400 */
[----:B------:R-:W-:-:S07]  /*9dd0*/  ISETP.GE.AND P3, PT, R7, R122, PT ;  /* 0x0000007a0700720c */ /* 0x000fce0003f66270 */
[----:B------:R-:W-:Y:S01]  /*9de0*/  MUFU.TANH R11, R11 ;  /* 0x0000000b000b7308 */ /* 0x000fe20000002400 */
[CC--:B-1----:R-:W-:Y:S02]  /*9df0*/  FFMA.FTZ R111, R0.reuse, R5.reuse, R111 ;  /* 0x00000005006f7223 */ /* 0x0c2fe4000001006f */
[----:B------:R-:W-:-:S03]  /*9e00*/  FFMA.FTZ R5, R0, R5, R127 ;  /* 0x0000000500057223 */ /* 0x000fc6000001007f */
[----:B------:R-:W-:Y:S02]  /*9e10*/  FSEL R4, R111, -INF , !P6 ;  /* 0xff8000006f047808 */ /* 0x000fe40007000000 */
[----:B------:R-:W1:Y:S01]  /*9e20*/  I2F R6, R7 ;  /* 0x0000000700067306 */ /* 0x000e620000201400 */
[----:B------:R-:W-:Y:S01]  /*9e30*/  FSEL R5, R5, -INF , !P4 ;  /* 0xff80000005057808 */ /* 0x000fe20006000000 */
[CC--:B-1----:R-:W-:Y:S02]  /*9e40*/  FFMA.FTZ R19, R0.reuse, R6.reuse, R19 ;  /* 0x0000000600137223 */ /* 0x0c2fe40000010013 */
[----:B------:R-:W-:-:S03]  /*9e50*/  FFMA.FTZ R11, R0, R6, R11 ;  /* 0x00000006000b7223 */ /* 0x000fc6000001000b */
        /* <DEDUP_REMOVED lines=62> */
.L_x_7160:
[----:B------:R-:W-:-:S04]  /*a240*/  LEA R7, -R100, RZ, 0x7 ;  /* 0x000000ff64077211 */ /* 0x000fc800078e39ff */
[----:B------:R-:W-:Y:S02]  /*a250*/  SHF.R.S32.HI R10, RZ, 0x1f, R7 ;  /* 0x0000001fff0a7819 */ /* 0x000fe40000011407 */
.L_x_7161:
        /* <DEDUP_REMOVED lines=90> */
.L_x_7163:
[----:B------:R-:W-:Y:S05]  /*a800*/  BSYNC B0 ;  /* 0x0000000000007941 */ /* 0x000fea0003800000 */
.L_x_7162:
[----:B------:R-:W0:Y:S01]  /*a810*/  LDGDEPBAR ;  /* 0x00000000000079af */ /* 0x000e220000000000 */
[----:B------:R-:W-:-:S04]  /*a820*/  LEA R188, P1, R7, R188, 0x1 ;  /* 0x000000bc07bc7211 */ /* 0x000fc800078208ff */
[----:B------:R-:W-:Y:S02]  /*a830*/  LEA.HI.X R187, R7, R187, R10, 0x1, P1 ;  /* 0x000000bb07bb7211 */ /* 0x000fe400008f0c0a */
.L_x_7159:
        /* <DEDUP_REMOVED lines=80> */
[----:B------:R-:W-:Y:S02]  /*ad40*/  FSEL R65, R65, RZ, P3 ;  /* 0x000000ff41417208 */ /* 0x000fe40001800000 */
[----:B------:R-:W-:Y:S02]  /*ad50*/  FSEL R148, R49, RZ, P3 ;  /* 0x000000ff31947208 */ /* 0x000fe40001800000 */
[----:B------:R-:W-:Y:S01]  /*ad60*/  FSEL R56, R56, RZ, P1 ;  /* 0x000000ff38387208 */ /* 0x000fe20000800000 */
[----:B------:R-:W-:-:S02]  /*ad70*/  FFMA.FTZ R145, R4, c[0x0][0x23c], -R65 ;  /* 0x00008f0004917a23 */ /* 0x000fc40000010841 */
[--C-:B------:R-:W-:Y:S02]  /*ad80*/  FFMA.FTZ R63, R8, c[0x0][0x23c], -R65.reuse ;  /* 0x00008f00083f7a23 */ /* 0x100fe40000010841 */
[--C-:B------:R-:W-:Y:S02]  /*ad90*/  FFMA.FTZ R4, R9, c[0x0][0x23c], -R56.reuse ;  /* 0x00008f0009047a23 */ /* 0x100fe40000010838 */
[----:B------:R-:W-:Y:S01]  /*ada0*/  FFMA.FTZ R141, R5, c[0x0][0x23c], -R56 ;  /* 0x00008f00058d7a23 */ /* 0x000fe20000010838 */
[----:B------:R-:W1:Y:S01]  /*adb0*/  LDSM.16.MT88.4 R8, [R162+0x6000] ;  /* 0x00600000a208783b */ /* 0x000e620000004200 */
[----:B------:R-:W-:Y:S01]  /*adc0*/  FSEL R5, R48, RZ, P1 ;  /* 0x000000ff30057208 */ /* 0x000fe20000800000 */
[----:B------:R-:W-:Y:S01]  /*add0*/  FADD.FTZ R148, R3, -R148 ;  /* 0x8000009403947221 */ /* 0x000fe20000010000 */
[----:B------:R-:W-:Y:S01]  /*ade0*/  MUFU.EX2 R145, R145 ;  /* 0x0000009100917308 */ /* 0x000fe20000000800 */
[----:B------:R-:W-:Y:S02]  /*adf0*/  FFMA.FTZ R118, R14, c[0x0][0x23c], -R65 ;  /* 0x00008f000e767a23 */ /* 0x000fe40000010841 */
[----:B------:R-:W-:-:S02]  /*ae00*/  FADD.FTZ R2, R2, -R5 ;  /* 0x8000000502027221 */ /* 0x000fc40000010000 */
[----:B------:R-:W-:Y:S02]  /*ae10*/  FFMA.FTZ R116, R12, c[0x0][0x23c], -R65 ;  /* 0x00008f000c747a23 */ /* 0x000fe40000010841 */
[----:B------:R-:W-:Y:S01]  /*ae20*/  FMUL.FTZ R146, R2, c[0x0][0x23c] ;  /* 0x00008f0002927a20 */ /* 0x000fe20000410000 */
[----:B------:R-:W2:Y:S01]  /*ae30*/  MUFU.EX2 R118, R118 ;  /* 0x0000007600767308 */ /* 0x000ea20000000800 */
[--C-:B------:R-:W-:Y:S02]  /*ae40*/  FFMA.FTZ R114, R15, c[0x0][0x23c], -R56.reuse ;  /* 0x00008f000f727a23 */ /* 0x100fe40000010838 */
[----:B------:R-:W-:Y:S02]  /*ae50*/  FMUL.FTZ R148, R148, c[0x0][0x23c] ;  /* 0x00008f0094947a20 */ /* 0x000fe40000410000 */
[--C-:B------:R-:W-:Y:S02]  /*ae60*/  FFMA.FTZ R2, R13, c[0x0][0x23c], -R56.reuse ;  /* 0x00008f000d027a23 */ /* 0x100fe40000010838 */
[--C-:B------:R-:W-:Y:S01]  /*ae70*/  FFMA.FTZ R121, R45, c[0x0][0x23c], -R56.reuse ;  /* 0x00008f002d797a23 */ /* 0x100fe20000010838 */
[----:B------:R-:W-:Y:S01]  /*ae80*/  MUFU.EX2 R116, R116 ;  /* 0x0000007400747308 */ /* 0x000fe20000000800 */
[----:B------:R-:W3:Y:S01]  /*ae90*/  LDSM.16.MT88.4 R44, [R162+0x6800] ;  /* 0x00680000a22c783b */ /* 0x000ee20000004200 */
[----:B------:R-:W-:-:S02]  /*aea0*/  FFMA.FTZ R112, R119, c[0x0][0x23c], -R56 ;  /* 0x00008f0077707a23 */ /* 0x000fc40000010838 */
[--C-:B------:R-:W-:Y:S02]  /*aeb0*/  FFMA.FTZ R108, R42, c[0x0][0x23c], -R65.reuse ;  /* 0x00008f002a6c7a23 */ /* 0x100fe40000010841 */
[--C-:B------:R-:W-:Y:S02]  /*aec0*/  FFMA.FTZ R111, R40, c[0x0][0x23c], -R65.reuse ;  /* 0x00008f00286f7a23 */ /* 0x100fe40000010841 */
[----:B------:R-:W4:Y:S01]  /*aed0*/  MUFU.EX2 R63, R63 ;  /* 0x0000003f003f7308 */ /* 0x000f220000000800 */
[--C-:B------:R-:W-:Y:S01]  /*aee0*/  FFMA.FTZ R119, R41, c[0x0][0x23c], -R56.reuse ;  /* 0x00008f0029777a23 */ /* 0x100fe20000010838 */
[----:B--2---:R-:W-:Y:S01]  /*aef0*/  F2FP.PACK_AB R32, R118, R145 ;  /* 0x000000917620723e */ /* 0x004fe200000000ff */
[----:B------:R-:W-:Y:S02]  /*af00*/  FFMA.FTZ R110, R43, c[0x0][0x23c], -R56 ;  /* 0x00008f002b6e7a23 */ /* 0x000fe40000010838 */
[----:B------:R-:W2:Y:S01]  /*af10*/  LDSM.16.MT88.4 R40, [R160+0x6800] ;  /* 0x00680000a028783b */ /* 0x000ea20000004200 */
[----:B------:R-:W-:-:S02]  /*af20*/  FFMA.FTZ R101, R30, c[0x0][0x23c], -R65 ;  /* 0x00008f001e657a23 */ /* 0x000fc40000010841 */
[----:B------:R-:W-:Y:S01]  /*af30*/  MUFU.EX2 R141, R141 ;  /* 0x0000008d008d7308 */ /* 0x000fe20000000800 */
[--C-:B------:R-:W-:Y:S02]  /*af40*/  FFMA.FTZ R100, R28, c[0x0][0x23c], -R65.reuse ;  /* 0x00008f001c647a23 */ /* 0x100fe40000010841 */
[--C-:B------:R-:W-:Y:S02]  /*af50*/  FFMA.FTZ R123, R134, c[0x0][0x23c], -R65.reuse ;  /* 0x00008f00867b7a23 */ /* 0x100fe40000010841 */
[--C-:B------:R-:W-:Y:S02]  /*af60*/  FFMA.FTZ R120, R132, c[0x0][0x23c], -R65.reuse ;  /* 0x00008f0084787a23 */ /* 0x100fe40000010841 */
[--C-:B------:R-:W-:Y:S01]  /*af70*/  FFMA.FTZ R127, R196, c[0x0][0x23c], -R65.reuse ;  /* 0x00008f00c47f7a23 */ /* 0x100fe20000010841 */
[----:B------:R-:W5:Y:S01]  /*af80*/  MUFU.EX2 R114, R114 ;  /* 0x0000007200727308 */ /* 0x000f620000000800 */
        /* <DEDUP_REMOVED lines=30> */
[-C--:B------:R-:W-:Y:S01]  /*b170*/  FMUL.FTZ R12, R88, R148.reuse ;  /* 0x00000094580c7220 */ /* 0x080fe20000410000 */
[----:B------:R-:W1:Y:S01]  /*b180*/  MUFU.EX2 R101, R101 ;  /* 0x0000006500657308 */ /* 0x000e620000000800 */
[----:B------:R-:W-:Y:S02]  /*b190*/  FMUL.FTZ R13, R89, R148 ;  /* 0x00000094590d7220 */ /* 0x000fe40000410000 */
[-C--:B------:R-:W-:Y:S02]  /*b1a0*/  FMUL.FTZ R14, R90, R146.reuse ;  /* 0x000000925a0e7220 */ /* 0x080fe40000410000 */
[----:B------:R-:W-:Y:S01]  /*b1b0*/  HMMA.16816.F32 R4, R32, R8, R4 ;  /* 0x000000082004723c */ /* 0x000fe20000001804 */
[----:B------:R-:W-:Y:S02]  /*b1c0*/  FMUL.FTZ R15, R91, R146 ;  /* 0x000000925b0f7220 */ /* 0x000fe40000410000 */
[-C--:B------:R-:W-:Y:S01]  /*b1d0*/  FMUL.FTZ R84, R84, R148.reuse ;  /* 0x0000009454547220 */ /* 0x080fe20000410000 */
[----:B------:R-:W-:Y:S01]  /*b1e0*/  MUFU.EX2 R100, R100 ;  /* 0x0000006400647308 */ /* 0x000fe20000000800 */
[----:B------:R-:W-:-:S02]  /*b1f0*/  FMUL.FTZ R85, R85, R148 ;  /* 0x0000009455557220 */ /* 0x000fc40000410000 */
[-C--:B------:R-:W-:Y:S01]  /*b200*/  FMUL.FTZ R86, R86, R146.reuse ;  /* 0x0000009256567220 */ /* 0x080fe20000410000 */
[C---:B------:R-:W-:Y:S01]  /*b210*/  HMMA.16816.F32 R8, R32.reuse, R10, R92 ;  /* 0x0000000a2008723c */ /* 0x040fe2000000185c */
[----:B------:R-:W-:Y:S01]  /*b220*/  FMUL.FTZ R87, R87, R146 ;  /* 0x0000009257577220 */ /* 0x000fe20000410000 */
[----:B------:R-:W-:Y:S01]  /*b230*/  LDSM.16.MT88.4 R92, [R162+0x8800] ;  /* 0x00880000a25c783b */ /* 0x000fe20000004200 */
[-C--:B------:R-:W-:Y:S01]  /*b240*/  FMUL.FTZ R20, R80, R148.reuse ;  /* 0x0000009450147220 */ /* 0x080fe20000410000 */
[----:B------:R-:W-:Y:S01]  /*b250*/  MUFU.EX2 R111, R111 ;  /* 0x0000006f006f7308 */ /* 0x000fe20000000800 */
[----:B------:R-:W-:Y:S02]  /*b260*/  FMUL.FTZ R21, R81, R148 ;  /* 0x0000009451157220 */ /* 0x000fe40000410000 */
[-C--:B------:R-:W-:Y:S01]  /*b270*/  FMUL.FTZ R22, R82, R146.reuse ;  /* 0x0000009252167220 */ /* 0x080fe20000410000 */
        /* <DEDUP_REMOVED lines=10> */
[----:B------:R-:W4:Y:S01]  /*b320*/  MUFU.EX2 R112, R112 ;  /* 0x0000007000707308 */ /* 0x000f220000000800 */
        /* <DEDUP_REMOVED lines=11> */
[----:B------:R-:W-:Y:S01]  /*b3e0*/  FFMA.FTZ R145, R189, R148, R145 ;  /* 0x00000094bd917223 */ /* 0x000fe20000010091 */
[----:B------:R-:W5:Y:S01]  /*b3f0*/  MUFU.EX2 R110, R110 ;  /* 0x0000006e006e7308 */ /* 0x000f620000000800 */
[----:B------:R-:W-:-:S02]  /*b400*/  FFMA.FTZ R141, R190, R146, R141 ;  /* 0x00000092be8d7223 */ /* 0x000fc4000001008d */
[----:B------:R-:W-:Y:S01]  /*b410*/  FADD.FTZ R145, R118, R145 ;  /* 0x0000009176917221 */ /* 0x000fe20000010000 */
[C---:B------:R-:W-:Y:S01]  /*b420*/  HMMA.16816.F32 R28, R32.reuse, R36, R28 ;  /* 0x00000024201c723c */ /* 0x040fe2000000181c */
[----:B------:R-:W-:Y:S02]  /*b430*/  FADD.FTZ R114, R114, R141 ;  /* 0x0000008d72727221 */ /* 0x000fe40000010000 */
[----:B------:R-:W-:Y:S01]  /*b440*/  FADD.FTZ R116, R116, R145 ;  /* 0x0000009174747221 */ /* 0x000fe20000010000 */
[----:B------:R-:W-:Y:S01]  /*b450*/  MUFU.EX2 R127, R127 ;  /* 0x0000007f007f7308 */ /* 0x000fe20000000800 */
[----:B------:R-:W-:Y:S02]  /*b460*/  FFMA.FTZ R189, R62, c[0x0][0x23c], -R65 ;  /* 0x00008f003ebd7a23 */ /* 0x000fe40000010841 */
[----:B-1----:R-:W-:Y:S01]  /*b470*/  F2FP.PACK_AB R36, R101, R108 ;  /* 0x0000006c6524723e */ /* 0x002fe200000000ff */
[----:B------:R-:W-:Y:S01]  /*b480*/  HMMA.16816.F32 R32, R32, R38, R68 ;  /* 0x000000262020723c */ /* 0x000fe20000001844 */
[----:B----4-:R-:W-:Y:S01]  /*b490*/  F2FP.PACK_AB R37, R112, R121 ;  /* 0x000000797025723e */ /* 0x010fe200000000ff */
[----:B------:R-:W-:-:S02]  /*b4a0*/  FADD.FTZ R63, R63, R116 ;  /* 0x000000743f3f7221 */ /* 0x000fc40000010000 */
[----:B------:R-:W1:Y:S01]  /*b4b0*/  MUFU.EX2 R122, R122 ;  /* 0x0000007a007a7308 */ /* 0x000e620000000800 */
[----:B------:R-:W-:Y:S02]  /*b4c0*/  FFMA.FTZ R190, R50, c[0x0][0x23c], -R56 ;  /* 0x00008f0032be7a23 */ /* 0x000fe40000010838 */
[----:B------:R-:W-:Y:S01]  /*b4d0*/  F2FP.PACK_AB R38, R111, R100 ;  /* 0x000000646f26723e */ /* 0x000fe200000000ff */
[----:B------:R-:W-:Y:S01]  /*b4e0*/  FADD.FTZ R108, R108, R63 ;  /* 0x0000003f6c6c7221 */ /* 0x000fe20000010000 */
[----:B-----5:R-:W-:Y:S01]  /*b4f0*/  F2FP.PACK_AB R39, R110, R119 ;  /* 0x000000776e27723e */ /* 0x020fe200000000ff */
[----:B------:R-:W-:Y:S02]  /*b500*/  FFMA.FTZ R61, R61, c[0x0][0x23c], -R65 ;  /* 0x00008f003d3d7a23 */ /* 0x000fe40000010841 */
[----:B------:R-:W-:Y:S01]  /*b510*/  MUFU.EX2 R123, R123 ;  /* 0x0000007b007b7308 */ /* 0x000fe20000000800 */
[----:B------:R-:W-:-:S03]  /*b520*/  FADD.FTZ R101, R101, R108 ;  /* 0x0000006c65657221 */ /* 0x000fc60000010000 */
[C---:B---3--:R-:W-:Y:S04]  /*b530*/  HMMA.16816.F32 R4, R36.reuse, R44, R4 ;  /* 0x0000002c2404723c */ /* 0x048fe80000001804 */
[----:B------:R-:W-:Y:S04]  /*b540*/  MUFU.EX2 R120, R120 ;  /* 0x0000007800787308 */ /* 0x000fe80000000800 */
[C---:B------:R-:W-:Y:S01]  /*b550*/  HMMA.16816.F32 R8, R36.reuse, R46, R8 ;  /* 0x0000002e2408723c */ /* 0x040fe20000001808 */
[----:B------:R-:W3:Y:S03]  /*b560*/  LDSM.16.MT88.4 R44, [R159+0x6800] ;  /* 0x006800009f2c783b */ /* 0x000ee60000004200 */
[----:B------:R-:W-:Y:S04]  /*b570*/  MUFU.EX2 R131, R131 ;  /* 0x0000008300837308 */ /* 0x000fe80000000800 */
[C---:B--2---:R-:W-:Y:S04]  /*b580*/  HMMA.16816.F32 R12, R36.reuse, R40, R12 ;  /* 0x00000028240c723c */ /* 0x044fe8000000180c */
[----:B------:R-:W2:Y:S04]  /*b590*/  MUFU.EX2 R134, R134 ;  /* 0x0000008600867308 */ /* 0x000ea80000000800 */
        /* <DEDUP_REMOVED lines=15> */
[----:B-1----:R-:W-:-:S02]  /*b690*/  F2FP.PACK_AB R36, R122, R127 ;  /* 0x0000007f7a24723e */ /* 0x002fc400000000ff */
[----:B--2---:R-:W-:Y:S02]  /*b6a0*/  F2FP.PACK_AB R37, R134, R131 ;  /* 0x000000838625723e */ /* 0x004fe400000000ff */
[----:B------:R-:W-:-:S03]  /*b6b0*/  F2FP.PACK_AB R38, R120, R123 ;  /* 0x0000007b7826723e */ /* 0x000fc600000000ff */
[----:B------:R-:W1:Y:S01]  /*b6c0*/  MUFU.EX2 R151, R151 ;  /* 0x0000009700977308 */ /* 0x000e620000000800 */
[----:B-----5:R-:W-:-:S07]  /*b6d0*/  F2FP.PACK_AB R39, R129, R132 ;  /* 0x000000848127723e */ /* 0x020fce00000000ff */
        /* <DEDUP_REMOVED lines=140> */
[----:B-----5:R-:W-:Y:S02]  /*bfa0*/  HMMA.16816.F32 R80, R4, R16, R80 ;  /* 0x000000100450723c */ /* 0x020fe40000001850 */
[----:B------:R-:W-:Y:S01]  /*bfb0*/  FADD.FTZ R150, R150, R151 ;  /* 0x0000009796967221 */ /* 0x000fe20000010000 */
[----:B------:R-:W5:Y:S03]  /*bfc0*/  MUFU.EX2 R27, R27 ;  /* 0x0000001b001b7308 */ /* 0x000f660000000800 */
        /* <DEDUP_REMOVED lines=8> */
[----:B------:R-:W2:Y:S02]  /*c050*/  LDSM.16.MT88.4 R16, [R160+0x9800] ;  /* 0x00980000a010783b */ /* 0x000ea40000004200 */
[----:B------:R-:W-:-:S04]  /*c060*/  FADD.FTZ R122, R122, R127 ;  /* 0x0000007f7a7a7221 */ /* 0x000fc80000010000 */
[----:B------:R-:W-:Y:S01]  /*c070*/  FADD.FTZ R123, R123, R122 ;  /* 0x0000007a7b7b7221 */ /* 0x000fe20000010000 */
[----:B------:R-:W-:Y:S01]  /*c080*/  HMMA.16816.F32 R68, R4, R14, R68 ;  /* 0x0000000e0444723c */ /* 0x000fe20000001844 */
[----:B------:R-:W2:Y:S02]  /*c090*/  LDSM.16.MT88.4 R12, [R159+0x9800] ;  /* 0x009800009f0c783b */ /* 0x000ea40000004200 */
[----:B------:R-:W-:-:S04]  /*c0a0*/  FADD.FTZ R120, R120, R123 ;  /* 0x0000007b78787221 */ /* 0x000fc80000010000 */
[----:B------:R-:W-:Y:S01]  /*c0b0*/  FADD.FTZ R149, R149, R120 ;  /* 0x0000007895957221 */ /* 0x000fe20000010000 */
[----:B-1----:R-:W-:Y:S02]  /*c0c0*/  F2FP.PACK_AB R4, R3, R24 ;  /* 0x000000180304723e */ /* 0x002fe400000000ff */
[----:B----4-:R-:W-:Y:S01]  /*c0d0*/  F2FP.PACK_AB R5, R26, R25 ;  /* 0x000000191a05723e */ /* 0x010fe200000000ff */
[----:B------:R-:W-:Y:S01]  /*c0e0*/  FADD.FTZ R140, R140, R149 ;  /* 0x000000958c8c7221 */ /* 0x000fe20000010000 */
[----:B------:R-:W-:Y:S02]  /*c0f0*/  F2FP.PACK_AB R6, R189, R2 ;  /* 0x00000002bd06723e */ /* 0x000fe400000000ff */
[----:B-----5:R-:W-:Y:S01]  /*c100*/  F2FP.PACK_AB R7, R190, R27 ;  /* 0x0000001bbe07723e */ /* 0x020fe200000000ff */
[----:B------:R-:W-:-:S04]  /*c110*/  FADD.FTZ R143, R143, R140 ;  /* 0x0000008c8f8f7221 */ /* 0x000fc80000010000 */
[----:B------:R-:W-:Y:S02]  /*c120*/  FADD.FTZ R184, R184, R143 ;  /* 0x0000008fb8b87221 */ /* 0x000fe40000010000 */
[----:B---3--:R-:W-:Y:S02]  /*c130*/  HMMA.16816.F32 R96, R4, R8, R96 ;  /* 0x000000080460723c */ /* 0x008fe40000001860 */
[----:B------:R-:W-:-:S04]  /*c140*/  FADD.FTZ R29, R45, R184 ;  /* 0x000000b82d1d7221 */ /* 0x000fc80000010000 */
[----:B------:R-:W-:Y:S02]  /*c150*/  FADD.FTZ R29, R46, R29 ;  /* 0x0000001d2e1d7221 */ /* 0x000fe40000010000 */
        /* <DEDUP_REMOVED lines=18> */
[----:B------:R-:W-:Y:S03]  /*c280*/  HMMA.16816.F32 R84, R4, R18, R84 ;  /* 0x000000120454723c */ /* 0x000fe60000001854 */
[----:B------:R-:W-:-:S04]  /*c290*/  FADD.FTZ R13, R32, R13 ;  /* 0x0000000d200d7221 */ /* 0x000fc80000010000 */
[----:B------:R-:W-:Y:S01]  /*c2a0*/  FADD.FTZ R14, R20, R13 ;  /* 0x0000000d140e7221 */ /* 0x000fe20000010000 */
[----:B-1----:R-:W-:Y:S03]  /*c2b0*/  HMMA.16816.F32 R72, R4, R8, R72 ;  /* 0x000000080448723c */ /* 0x002fe60000001848 */
        /* <DEDUP_REMOVED lines=16> */
.L_x_7156:
[----:B------:R-:W-:Y:S05]  /*c3c0*/  @!P2 BRA `(.L_x_7164) ;  /* 0x000045700000a947 */ /* 0x000fea0003800000 */
[----:B------:R-:W-:Y:S01]  /*c3d0*/  IMAD.MOV.U32 R186, RZ, RZ, c[0x0][0x1a0] ;  /* 0x00006800ffba7624 */ /* 0x000fe200078e00ff */
[----:B------:R-:W-:-:S02]  /*c3e0*/  MOV R101, R2 ;  /* 0x0000000200657202 */ /* 0x000fc40000000f00 */
[----:B------:R-:W-:Y:S01]  /*c3f0*/  MOV R100, R3 ;  /* 0x0000000300647202 */ /* 0x000fe20000000f00 */
[----:B------:R-:W-:-:S05]  /*c400*/  IMAD.U32 R185, R186, -0x80, RZ ;  /* 0xffffff80bab97824 */ /* 0x000fca00078e00ff */
[----:B------:R-:W-:Y:S02]  /*c410*/  SHF.R.S32.HI R184, RZ, 0x1f, R185 ;  /* 0x0000001fffb87819 */ /* 0x000fe400000114b9 */
.L_x_7168:
        /* <DEDUP_REMOVED lines=65> */
.L_x_7165:
        /* <DEDUP_REMOVED lines=95> */
[----:B------:R-:W1:Y:S08]  /*ce20*/  LDSM.16.M88.4 R128, [R167+0x4800] ;  /* 0x00480000a780783b */ /* 0x000e700000000200 */
[----:B------:R-:W2:Y:S08]  /*ce30*/  LDSM.16.M88.4 R132, [R167+0x5000] ;  /* 0x00500000a784783b */ /* 0x000eb00000000200 */
[----:B------:R-:W2:Y:S08]  /*ce40*/  LDSM.16.M88.4 R136, [R167+0x5800] ;  /* 0x00580000a788783b */ /* 0x000eb00000000200 */
[----:B------:R-:W-:Y:S08]  /*ce50*/  LDSM.16.M88.4 R140, [R166] ;  /* 0x00000000a68c783b */ /* 0x000ff00000000200 */
        /* <DEDUP_REMOVED lines=74> */
[----:B------:R-:W-:Y:S02]  /*d300*/  FMUL.FTZ R197, R6, c[0x0][0x2ec] ;  /* 0x0000bb0006c57a20 */ /* 0x000fe40000410000 */
        /* <DEDUP_REMOVED lines=8> */
[----:B-----5:R-:W-:Y:S02]  /*d390*/  FMUL.FTZ R205, R10, c[0x0][0x2ec] ;  /* 0x0000bb000acd7a20 */ /* 0x020fe40000410000 */
[----:B------:R-:W-:Y:S03]  /*d3a0*/  FMUL.FTZ R207, R11, c[0x0][0x2ec] ;  /* 0x0000bb000bcf7a20 */ /* 0x000fe60000410000 */
[C---:B--2---:R-:W-:Y:S01]  /*d3b0*/  HMMA.16816.F32 R20, R112.reuse, R108, R20 ;  /* 0x0000006c7014723c */ /* 0x044fe20000001814 */
[----:B------:R-:W2:Y:S07]  /*d3c0*/  MUFU.TANH R197, R197 ;  /* 0x000000c500c57308 */ /* 0x000eae0000002400 */
[C---:B------:R-:W-:Y:S01]  /*d3d0*/  HMMA.16816.F32 R24, R112.reuse, R110, R24 ;  /* 0x0000006e7018723c */ /* 0x040fe20000001818 */
[----:B------:R-:W5:Y:S02]  /*d3e0*/  LDSM.16.M88.4 R108, [R102+0x2000] ;  /* 0x00200000666c783b */ /* 0x000f640000000200 */
[----:B------:R-:W2:Y:S01]  /*d3f0*/  MUFU.TANH R199, R199 ;  /* 0x000000c700c77308 */ /* 0x000ea20000002400 */
        /* <DEDUP_REMOVED lines=14> */
[----:B----4-:R-:W-:Y:S02]  /*d4e0*/  FMUL.FTZ R219, R17, c[0x0][0x2ec] ;  /* 0x0000bb0011db7a20 */ /* 0x010fe40000410000 */
[----:B------:R-:W-:Y:S01]  /*d4f0*/  FMUL.FTZ R223, R18, c[0x0][0x2ec] ;  /* 0x0000bb0012df7a20 */ /* 0x000fe20000410000 */
[----:B------:R1:W4:Y:S01]  /*d500*/  MUFU.TANH R146, R192 ;  /* 0x000000c000927308 */ /* 0x0003220000002400 */
[C---:B------:R-:W-:Y:S01]  /*d510*/  HMMA.16816.F32 R32, R112.reuse, R106, R32 ;  /* 0x0000006a7020723c */ /* 0x040fe20000001820 */
[----:B------:R-:W3:Y:S02]  /*d520*/  LDSM.16.M88.4 R104, [R102+0x2800] ;  /* 0x002800006668783b */ /* 0x000ee40000000200 */
[----:B------:R-:W-:Y:S05]  /*d530*/  FMUL.FTZ R221, R19, c[0x0][0x2ec] ;  /* 0x0000bb0013dd7a20 */ /* 0x000fea0000410000 */
[C---:B-----5:R-:W-:Y:S01]  /*d540*/  HMMA.16816.F32 R36, R112.reuse, R108, R36 ;  /* 0x0000006c7024723c */ /* 0x060fe20000001824 */
[----:B------:R5:W3:Y:S03]  /*d550*/  MUFU.TANH R144, R194 ;  /* 0x000000c200907308 */ /* 0x000ae60000002400 */
[----:B--2---:R-:W-:Y:S03]  /*d560*/  FMUL.FTZ R191, R27, c[0x0][0x2ec] ;  /* 0x0000bb001bbf7a20 */ /* 0x004fe60000410000 */
[----:B------:R-:W-:Y:S01]  /*d570*/  FMUL.FTZ R202, R28, c[0x0][0x2ec] ;  /* 0x0000bb001cca7a20 */ /* 0x000fe20000410000 */
[C---:B------:R-:W-:Y:S01]  /*d580*/  HMMA.16816.F32 R40, R112.reuse, R110, R40 ;  /* 0x0000006e7028723c */ /* 0x040fe20000001828 */
[----:B------:R-:W2:Y:S02]  /*d590*/  LDSM.16.M88.4 R108, [R102+0x3000] ;  /* 0x00300000666c783b */ /* 0x000ea40000000200 */
[----:B------:R4:W2:Y:S01]  /*d5a0*/  MUFU.TANH R139, R191 ;  /* 0x000000bf008b7308 */ /* 0x0008a20000002400 */
[----:B------:R-:W-:Y:S02]  /*d5b0*/  FMUL.FTZ R200, R29, c[0x0][0x2ec] ;  /* 0x0000bb001dc87a20 */ /* 0x000fe40000410000 */
[----:B-1----:R-:W-:Y:S07]  /*d5c0*/  FMUL.FTZ R192, R26, c[0x0][0x2ec] ;  /* 0x0000bb001ac07a20 */ /* 0x002fee0000410000 */
[----:B------:R1:W1:Y:S01]  /*d5d0*/  MUFU.TANH R141, R192 ;  /* 0x000000c0008d7308 */ /* 0x0002620000002400 */
[----:B-----5:R-:W-:Y:S09]  /*d5e0*/  FMUL.FTZ R194, R32, c[0x0][0x2ec] ;  /* 0x0000bb0020c27a20 */ /* 0x020ff20000410000 */
[----:B------:R5:W5:Y:S01]  /*d5f0*/  MUFU.TANH R148, R198 ;  /* 0x000000c600947308 */ /* 0x000b620000002400 */
[C---:B---3--:R-:W-:Y:S03]  /*d600*/  HMMA.16816.F32 R44, R112.reuse, R104, R44 ;  /* 0x00000068702c723c */ /* 0x048fe6000000182c */
[----:B----4-:R-:W-:Y:S06]  /*d610*/  FMUL.FTZ R191, R35, c[0x0][0x2ec] ;  /* 0x0000bb0023bf7a20 */ /* 0x010fec0000410000 */
[----:B------:R3:W4:Y:S01]  /*d620*/  MUFU.TANH R123, R191 ;  /* 0x000000bf007b7308 */ /* 0x0007220000002400 */
[C---:B------:R-:W-:Y:S01]  /*d630*/  HMMA.16816.F32 R48, R112.reuse, R106, R48 ;  /* 0x0000006a7030723c */ /* 0x040fe20000001830 */
[----:B------:R-:W4:Y:S01]  /*d640*/  LDSM.16.M88.4 R104, [R102+0x3800] ;  /* 0x003800006668783b */ /* 0x000f220000000200 */
[----:B------:R-:W-:Y:S04]  /*d650*/  DEPBAR.LE SB0, 0x0 ;  /* 0x000080000000791a */ /* 0x000fe80000000000 */
[----:B-1----:R-:W-:Y:S02]  /*d660*/  FMUL.FTZ R192, R34, c[0x0][0x2ec] ;  /* 0x0000bb0022c07a20 */ /* 0x002fe40000410000 */
[C---:B--2---:R-:W-:Y:S01]  /*d670*/  HMMA.16816.F32 R52, R112.reuse, R108, R52 ;  /* 0x0000006c7034723c */ /* 0x044fe20000001834 */
[----:B------:R1:W2:Y:S01]  /*d680*/  MUFU.TANH R143, R196 ;  /* 0x000000c4008f7308 */ /* 0x0002a20000002400 */
[----:B------:R-:W-:Y:S03]  /*d690*/  BAR.SYNC.DEFER_BLOCKING 0x0 ;  /* 0x0000000000007b1d */ /* 0x000fe60000010000 */
[----:B-----5:R-:W-:Y:S03]  /*d6a0*/  FMUL.FTZ R198, R30, c[0x0][0x2ec] ;  /* 0x0000bb001ec67a20 */ /* 0x020fe60000410000 */
[C---:B------:R-:W-:Y:S03]  /*d6b0*/  HMMA.16816.F32 R56, R112.reuse, R110, R56 ;  /* 0x0000006e7038723c */ /* 0x040fe60000001838 */
[----:B------:R5:W2:Y:S01]  /*d6c0*/  MUFU.TANH R136, R194 ;  /* 0x000000c200887308 */ /* 0x000aa20000002400 */
[----:B---3--:R-:W-:Y:S04]  /*d6d0*/  FMUL.FTZ R191, R43, c[0x0][0x2ec] ;  /* 0x0000bb002bbf7a20 */ /* 0x008fe80000410000 */
[----:B------:R-:W-:Y:S04]  /*d6e0*/  FMUL.FTZ R225, R49, c[0x0][0x2ec] ;  /* 0x0000bb0031e17a20 */ /* 0x000fe80000410000 */
[----:B------:R-:W-:Y:S01]  /*d6f0*/  FMUL.FTZ R227, R51, c[0x0][0x2ec] ;  /* 0x0000bb0033e37a20 */ /* 0x000fe20000410000 */
[----:B------:R3:W2:Y:S03]  /*d700*/  MUFU.TANH R133, R192 ;  /* 0x000000c000857308 */ /* 0x0006a60000002400 */
[----:B------:R-:W-:Y:S02]  /*d710*/  FMUL.FTZ R229, R53, c[0x0][0x2ec] ;  /* 0x0000bb0035e57a20 */ /* 0x000fe40000410000 */
[----:B-1----:R-:W-:Y:S02]  /*d720*/  FMUL.FTZ R196, R31, c[0x0][0x2ec] ;  /* 0x0000bb001fc47a20 */ /* 0x002fe40000410000 */
[----:B------:R-:W-:Y:S03]  /*d730*/  FMUL.FTZ R231, R55, c[0x0][0x2ec] ;  /* 0x0000bb0037e77a20 */ /* 0x000fe60000410000 */
[----:B------:R1:W1:Y:S01]  /*d740*/  MUFU.TANH R125, R191 ;  /* 0x000000bf007d7308 */ /* 0x0002620000002400 */
[----:B------:R-:W-:Y:S01]  /*d750*/  FMUL.FTZ R233, R57, c[0x0][0x2ec] ;  /* 0x0000bb0039e97a20 */ /* 0x000fe20000410000 */
[C---:B----4-:R-:W-:Y:S03]  /*d760*/  HMMA.16816.F32 R60, R112.reuse, R104, R60 ;  /* 0x00000068703c723c */ /* 0x050fe6000000183c */
[----:B-----5:R-:W-:Y:S02]  /*d770*/  FMUL.FTZ R194, R40, c[0x0][0x2ec] ;  /* 0x0000bb0028c27a20 */ /* 0x020fe40000410000 */
[----:B------:R-:W-:Y:S02]  /*d780*/  FMUL.FTZ R237, R56, c[0x0][0x2ec] ;  /* 0x0000bb0038ed7a20 */ /* 0x000fe40000410000 */
[----:B------:R-:W-:Y:S01]  /*d790*/  FMUL.FTZ R239, R59, c[0x0][0x2ec] ;  /* 0x0000bb003bef7a20 */ /* 0x000fe20000410000 */
[----:B------:R4:W2:Y:S01]  /*d7a0*/  MUFU.TANH R137, R198 ;  /* 0x000000c600897308 */ /* 0x0008a20000002400 */
[----:B------:R-:W-:Y:S03]  /*d7b0*/  HMMA.16816.F32 R64, R112, R106, R64 ;  /* 0x0000006a7040723c */ /* 0x000fe60000001840 */
[----:B---3--:R-:W-:Y:S06]  /*d7c0*/  FMUL.FTZ R192, R42, c[0x0][0x2ec] ;  /* 0x0000bb002ac07a20 */ /* 0x008fec0000410000 */
[----:B------:R3:W2:Y:S03]  /*d7d0*/  MUFU.TANH R135, R196 ;  /* 0x000000c400877308 */ /* 0x0006a60000002400 */
[----:B-1----:R-:W-:Y:S03]  /*d7e0*/  FMUL.FTZ R191, R52, c[0x0][0x2ec] ;  /* 0x0000bb0034bf7a20 */ /* 0x002fe60000410000 */
[----:B------:R-:W-:Y:S02]  /*d7f0*/  FMUL.FTZ R235, R60, c[0x0][0x2ec] ;  /* 0x0000bb003ceb7a20 */ /* 0x000fe40000410000 */
[----:B------:R-:W-:Y:S02]  /*d800*/  FMUL.FTZ R241, R61, c[0x0][0x2ec] ;  /* 0x0000bb003df17a20 */ /* 0x000fe40000410000 */
[----:B------:R1:W1:Y:S01]  /*d810*/  MUFU.TANH R128, R194 ;  /* 0x000000c200807308 */ /* 0x0002620000002400 */
[----:B------:R-:W-:Y:S02]  /*d820*/  FMUL.FTZ R243, R63, c[0x0][0x2ec] ;  /* 0x0000bb003ff37a20 */ /* 0x000fe40000410000 */
[----:B----4-:R-:W-:Y:S07]  /*d830*/  FMUL.FTZ R198, R38, c[0x0][0x2ec] ;  /* 0x0000bb0026c67a20 */ /* 0x010fee0000410000 */
[----:B------:R4:W2:Y:S01]  /*d840*/  MUFU.TANH R127, R192 ;  /* 0x000000c0007f7308 */ /* 0x0008a20000002400 */
[----:B---3--:R-:W-:Y:S09]  /*d850*/  FMUL.FTZ R196, R39, c[0x0][0x2ec] ;  /* 0x0000bb0027c47a20 */ /* 0x008ff20000410000 */
[----:B------:R3:W2:Y:S01]  /*d860*/  MUFU.TANH R116, R191 ;  /* 0x000000bf00747308 */ /* 0x0006a20000002400 */
[----:B-1----:R-:W-:Y:S09]  /*d870*/  FMUL.FTZ R194, R48, c[0x0][0x2ec] ;  /* 0x0000bb0030c27a20 */ /* 0x002ff20000410000 */
[----:B------:R1:W1:Y:S01]  /*d880*/  MUFU.TANH R142, R204 ;  /* 0x000000cc008e7308 */ /* 0x0002620000002400 */
[----:B----4-:R-:W-:Y:S09]  /*d890*/  FMUL.FTZ R192, R50, c[0x0][0x2ec] ;  /* 0x0000bb0032c07a20 */ /* 0x010ff20000410000 */
        /* <DEDUP_REMOVED lines=30> */
[----:B------:R-:W4:Y:S01]  /*da80*/  MUFU.TANH R203, R203 ;  /* 0x000000cb00cb7308 */ /* 0x000f220000002400 */
[----:B---3--:R-:W-:Y:S09]  /*da90*/  MOV R192, R2 ;  /* 0x0000000200c07202 */ /* 0x008ff20000000f00 */
[----:B------:R-:W3:Y:S01]  /*daa0*/  MUFU.TANH R205, R205 ;  /* 0x000000cd00cd7308 */ /* 0x000ee20000002400 */
        /* <DEDUP_REMOVED lines=39> */
[----:B------:R-:W-:Y:S02]  /*dd20*/  IABS R6, R10 ;  /* 0x0000000a00067213 */ /* 0x000fe40000000000 */
[----:B------:R-:W-:Y:S02]  /*dd30*/  LOP3.LUT R10, R10, c[0x0][0x2d0], RZ, 0x3c, !PT ;  /* 0x0000b4000a0a7a12 */ /* 0x000fe400078e3cff */
[----:B------:R-:W-:Y:S02]  /*dd40*/  LOP3.LUT R3, R3, c[0x0][0x2d0], RZ, 0x3c, !PT ;  /* 0x0000b40003037a12 */ /* 0x000fe400078e3cff */
        /* <DEDUP_REMOVED lines=48> */
.L_x_7167:
        /* <DEDUP_REMOVED lines=87> */
.L_x_7166:
[----:B--234-:R-:W-:Y:S01]  /*e5c0*/  LDSM.16.MT88.4 R44, [R158+0x6000] ;  /* 0x006000009e2c783b */ /* 0x01cfe20000004200 */
[----:B------:R-:W-:Y:S04]  /*e5d0*/  LEA R2, R176, R175, 0x7 ;  /* 0x000000afb0027211 */ /* 0x000fe800078e38ff */
[----:B------:R-:W-:Y:S01]  /*e5e0*/  I2F R8, R2 ;  /* 0x0000000200087306 */ /* 0x000fe20000201400 */
[C---:B------:R-:W-:Y:S02]  /*e5f0*/  IADD3 R31, R2.reuse, 0x20, RZ ;  /* 0x00000020021f7810 */ /* 0x040fe40007ffe0ff */
[----:B------:R-:W-:Y:S01]  /*e600*/  LDSM.16.MT88.4 R48, [R162+0x6800] ;  /* 0x00680000a230783b */ /* 0x000fe20000004200 */
[C---:B------:R-:W-:Y:S02]  /*e610*/  IADD3 R29, R2.reuse, 0x21, RZ ;  /* 0x00000021021d7810 */ /* 0x040fe40007ffe0ff */
[C---:B------:R-:W-:Y:S02]  /*e620*/  IADD3 R21, R2.reuse, 0x38, RZ ;  /* 0x0000003802157810 */ /* 0x040fe40007ffe0ff */
[C---:B------:R-:W-:Y:S02]  /*e630*/  IADD3 R15, R2.reuse, 0x40, RZ ;  /* 0x00000040020f7810 */ /* 0x040fe40007ffe0ff */
[----:B------:R-:W-:Y:S01]  /*e640*/  I2F R31, R31 ;  /* 0x0000001f001f7306 */ /* 0x000fe20000201400 */
[----:B------:R-:W-:Y:S01]  /*e650*/  LDSM.16.MT88.4 R52, [R160+0x6800] ;  /* 0x00680000a034783b */ /* 0x000fe20000004200 */
[C---:B------:R-:W-:Y:S02]  /*e660*/  IADD3 R17, R2.reuse, 0x39, RZ ;  /* 0x0000003902117810 */ /* 0x040fe40007ffe0ff */
        /* <DEDUP_REMOVED lines=22> */
[----:B------:R-:W-:Y:S09]  /*e7d0*/  IADD3 R62, R2, 0x71, RZ ;  /* 0x00000071023e7810 */ /* 0x000ff20007ffe0ff */
        /* <DEDUP_REMOVED lines=21> */
[C---:B------:R-:W-:Y:S02]  /*e930*/  FFMA.FTZ R199, R0.reuse, R7, R199 ;  /* 0x0000000700c77223 */ /* 0x040fe400000100c7 */
[----:B------:R-:W-:Y:S01]  /*e940*/  FFMA.FTZ R193, R0, R8, R193 ;  /* 0x0000000800c17223 */ /* 0x000fe200000100c1 */
[----:B------:R-:W-:Y:S01]  /*e950*/  IADD3 R8, R2, 0x60, RZ ;  /* 0x0000006002087810 */ /* 0x000fe20007ffe0ff */
        /* <DEDUP_REMOVED lines=35> */
[----:B------:R-:W-:Y:S01]  /*eb90*/  FMNMX.FTZ R23, R32, R23, !PT ;  /* 0x0000001720177209 */ /* 0x000fe20007810000 */
[C---:B------:R-:W-:Y:S01]  /*eba0*/  FFMA.FTZ R141, R0.reuse, R19, R141 ;  /* 0x00000013008d7223 */ /* 0x040fe2000001008d */
[----:B------:R-:W-:Y:S01]  /*ebb0*/  FMNMX.FTZ R4, R143, R4, !PT ;  /* 0x000000048f047209 */ /* 0x000fe20007810000 */
[-C--:B------:R-:W-:Y:S01]  /*ebc0*/  FFMA.FTZ R123, R0, R17.reuse, R123 ;  /* 0x00000011007b7223 */ /* 0x080fe2000001007b */
[----:B------:R-:W-:Y:S01]  /*ebd0*/  IADD3 R5, R2, 0x51, RZ ;  /* 0x0000005102057810 */ /* 0x000fe20007ffe0ff */
[----:B------:R-:W-:Y:S01]  /*ebe0*/  FFMA.FTZ R134, R0, R17, R134 ;  /* 0x0000001100867223 */ /* 0x000fe20000010086 */
[----:B------:R-:W-:Y:S01]  /*ebf0*/  FMNMX.FTZ R17, R148, R23, !PT ;  /* 0x0000001794117209 */ /* 0x000fe20007810000 */
[C---:B------:R-:W-:Y:S01]  /*ec00*/  FFMA.FTZ R144, R0.reuse, R19, R144 ;  /* 0x0000001300907223 */ /* 0x040fe20000010090 */
[----:B------:R-:W-:Y:S01]  /*ec10*/  FMNMX.FTZ R4, R141, R4, !PT ;  /* 0x000000048d047209 */ /* 0x000fe20007810000 */
[----:B------:R-:W-:Y:S01]  /*ec20*/  I2F R19, R8 ;  /* 0x0000000800137306 */ /* 0x000fe20000201400 */
[----:B------:R-:W-:Y:S01]  /*ec30*/  FFMA.FTZ R139, R0, R27, R139 ;  /* 0x0000001b008b7223 */ /* 0x000fe2000001008b */
[----:B------:R-:W-:Y:S01]  /*ec40*/  FMNMX.FTZ R17, R146, R17, !PT ;  /* 0x0000001192117209 */ /* 0x000fe20007810000 */
[----:B------:R-:W-:Y:S01]  /*ec50*/  FFMA.FTZ R142, R0, R27, R142 ;  /* 0x0000001b008e7223 */ /* 0x000fe2000001008e */
[----:B------:R-:W-:Y:S01]  /*ec60*/  IADD3 R7, R2, 0x50, RZ ;  /* 0x0000005002077810 */ /* 0x000fe20007ffe0ff */
[----:B------:R-:W-:Y:S01]  /*ec70*/  FFMA.FTZ R137, R0, R25, R137 ;  /* 0x0000001900897223 */ /* 0x000fe20000010089 */
[----:B------:R-:W-:Y:S01]  /*ec80*/  FMNMX.FTZ R17, R144, R17, !PT ;  /* 0x0000001190117209 */ /* 0x000fe20007810000 */
[C---:B------:R-:W-:Y:S01]  /*ec90*/  FFMA.FTZ R140, R0.reuse, R25, R140 ;  /* 0x00000019008c7223 */ /* 0x040fe2000001008c */
[----:B------:R-:W-:Y:S01]  /*eca0*/  FMNMX.FTZ R4, R139, R4, !PT ;  /* 0x000000048b047209 */ /* 0x000fe20007810000 */
[----:B------:R-:W-:Y:S01]  /*ecb0*/  LDSM.16.MT88.4 R28, [R159+0x6000] ;  /* 0x006000009f1c783b */ /* 0x000fe20000004200 */
[----:B------:R-:W1:Y:S01]  /*ecc0*/  I2F R5, R5 ;  /* 0x0000000500057306 */ /* 0x000e620000201400 */
        /* <DEDUP_REMOVED lines=8> */
[----:B------:R-:W-:Y:S01]  /*ed50*/  LDSM.16.MT88.4 R20, [R160+0x6000] ;  /* 0x00600000a014783b */ /* 0x000fe20000004200 */
[----:B------:R-:W2:Y:S01]  /*ed60*/  I2F R7, R7 ;  /* 0x0000000700077306 */ /* 0x000ea20000201400 */
[----:B------:R-:W-:Y:S01]  /*ed70*/  FMNMX.FTZ R4, R135, R4, !PT ;  /* 0x0000000487047209 */ /* 0x000fe20007810000 */
[-C--:B------:R-:W-:Y:S01]  /*ed80*/  FFMA.FTZ R127, R0, R11.reuse, R127 ;  /* 0x0000000b007f7223 */ /* 0x080fe2000001007f */
[----:B------:R-:W-:Y:S01]  /*ed90*/  IADD3 R3, R2, 0x58, RZ ;  /* 0x0000005802037810 */ /* 0x000fe20007ffe0ff */
[----:B------:R-:W-:Y:S01]  /*eda0*/  FFMA.FTZ R128, R0, R11, R128 ;  /* 0x0000000b00807223 */ /* 0x000fe20000010080 */
[----:B------:R-:W-:Y:S01]  /*edb0*/  FMNMX.FTZ R13, R138, R13, !PT ;  /* 0x0000000d8a0d7209 */ /* 0x000fe20007810000 */
[CC--:B------:R-:W-:Y:S01]  /*edc0*/  FFMA.FTZ R129, R0.reuse, R15.reuse, R129 ;  /* 0x0000000f00817223 */ /* 0x0c0fe20000010081 */
[----:B------:R-:W-:Y:S01]  /*edd0*/  FMNMX.FTZ R4, R133, R4, !PT ;  /* 0x0000000485047209 */ /* 0x000fe20007810000 */
[C---:B------:R-:W-:Y:S02]  /*ede0*/  FFMA.FTZ R132, R0.reuse, R15, R132 ;  /* 0x0000000f00847223 */ /* 0x040fe40000010084 */
[----:B------:R3:W-:Y:S01]  /*edf0*/  I2F R11, R6 ;  /* 0x00000006000b7306 */ /* 0x0007e20000201400 */
[C---:B------:R-:W-:Y:S01]  /*ee00*/  FFMA.FTZ R59, R0.reuse, R114, R231 ;  /* 0x00000072003b7223 */ /* 0x040fe200000100e7 */
[----:B------:R-:W-:Y:S01]  /*ee10*/  FMNMX.FTZ R4, R123, R4, !PT ;  /* 0x000000047b047209 */ /* 0x000fe20007810000 */
[C---:B------:R-:W-:Y:S02]  /*ee20*/  FFMA.FTZ R57, R0.reuse, R112, R57 ;  /* 0x0000007000397223 */ /* 0x040fe40000010039 */
[CC--:B------:R-:W-:Y:S01]  /*ee30*/  FFMA.FTZ R125, R0.reuse, R9.reuse, R125 ;  /* 0x00000009007d7223 */ /* 0x0c0fe2000001007d */
[----:B------:R-:W-:Y:S01]  /*ee40*/  FMNMX.FTZ R4, R129, R4, !PT ;  /* 0x0000000481047209 */ /* 0x000fe20007810000 */
[----:B------:R-:W-:Y:S01]  /*ee50*/  FFMA.FTZ R126, R0, R9, R126 ;  /* 0x00000009007e7223 */ /* 0x000fe2000001007e */
[----:B------:R-:W-:Y:S01]  /*ee60*/  FMNMX.FTZ R9, R136, R13, !PT ;  /* 0x0000000d88097209 */ /* 0x000fe20007810000 */
[C---:B------:R-:W-:Y:S01]  /*ee70*/  FFMA.FTZ R115, R0.reuse, R56, R227 ;  /* 0x0000003800737223 */ /* 0x040fe200000100e3 */
[----:B------:R-:W4:Y:S01]  /*ee80*/  I2F R3, R3 ;  /* 0x0000000300037306 */ /* 0x000f220000201400 */
[----:B------:R-:W-:Y:S01]  /*ee90*/  FMNMX.FTZ R4, R131, R4, !PT ;  /* 0x0000000483047209 */ /* 0x000fe20007810000 */
[----:B-1----:R-:W-:Y:S01]  /*eea0*/  FFMA.FTZ R119, R0, R5, R119 ;  /* 0x0000000500777223 */ /* 0x002fe20000010077 */
[----:B------:R-:W-:Y:S01]  /*eeb0*/  FMNMX.FTZ R9, R134, R9, !PT ;  /* 0x0000000986097209 */ /* 0x000fe20007810000 */
[C---:B------:R-:W-:Y:S01]  /*eec0*/  FFMA.FTZ R122, R0.reuse, R5, R122 ;  /* 0x00000005007a7223 */ /* 0x040fe2000001007a */
[----:B------:R-:W-:Y:S01]  /*eed0*/  FMNMX.FTZ R4, R127, R4, !PT ;  /* 0x000000047f047209 */ /* 0x000fe20007810000 */
[----:B--2---:R-:W-:Y:S01]  /*eee0*/  FFMA.FTZ R121, R0, R7, R121 ;  /* 0x0000000700797223 */ /* 0x004fe20000010079 */
[----:B------:R-:W-:Y:S01]  /*eef0*/  FMNMX.FTZ R9, R132, R9, !PT ;  /* 0x0000000984097209 */ /* 0x000fe20007810000 */
[C---:B------:R-:W-:Y:S01]  /*ef00*/  FFMA.FTZ R124, R0.reuse, R7, R124 ;  /* 0x00000007007c7223 */ /* 0x040fe2000001007c */
        /* <DEDUP_REMOVED lines=8> */
[----:B---3--:R-:W-:Y:S01]  /*ef90*/  FMNMX.FTZ R6, R121, R4, !PT ;  /* 0x0000000479067209 */ /* 0x008fe20007810000 */
[----:B------:R-:W-:Y:S01]  /*efa0*/  LDSM.16.MT88.4 R12, [R162+0x6000] ;  /* 0x00600000a20c783b */ /* 0x000fe20000004200 */
[----:B------:R-:W1:Y:S01]  /*efb0*/  I2F R4, R7 ;  /* 0x0000000700047306 */ /* 0x000e620000201400 */
[----:B------:R-:W-:Y:S01]  /*efc0*/  FMNMX.FTZ R5, R126, R5, !PT ;  /* 0x000000057e057209 */ /* 0x000fe20007810000 */
[C---:B------:R-:W-:Y:S01]  /*efd0*/  FFMA.FTZ R107, R0.reuse, R106, R239 ;  /* 0x0000006a006b7223 */ /* 0x040fe200000100ef */
[----:B------:R-:W-:Y:S01]  /*efe0*/  FMNMX.FTZ R6, R119, R6, !PT ;  /* 0x0000000677067209 */ /* 0x000fe20007810000 */
[----:B------:R-:W-:Y:S01]  /*eff0*/  FFMA.FTZ R112, R0, R112, R237 ;  /* 0x0000007000707223 */ /* 0x000fe200000100ed */
[----:B------:R-:W-:Y:S01]  /*f000*/  FMNMX.FTZ R5, R124, R5, !PT ;  /* 0x000000057c057209 */ /* 0x000fe20007810000 */
[CC--:B----4-:R-:W-:Y:S02]  /*f010*/  FFMA.FTZ R117, R0.reuse, R3.reuse, R117 ;  /* 0x0000000300757223 */ /* 0x0d0fe40000010075 */
        /* <DEDUP_REMOVED lines=8> */
[----:B------:R-:W-:Y:S01]  /*f0a0*/  FFMA.FTZ R62, R0, R62, R241 ;  /* 0x0000003e003e7223 */ /* 0x000fe200000100f1 */
[----:B------:R-:W-:Y:S02]  /*f0b0*/  FMNMX.FTZ R6, R115, R6, !PT ;  /* 0x0000000673067209 */ /* 0x000fe40007810000 */
[----:B------:R-:W2:Y:S01]  /*f0c0*/  I2F R3, R3 ;  /* 0x0000000300037306 */ /* 0x000ea20000201400 */
[----:B------:R-:W-:Y:S02]  /*f0d0*/  FMNMX.FTZ R5, R56, R5, !PT ;  /* 0x0000000538057209 */ /* 0x000fe40007810000 */
[----:B------:R-:W-:Y:S02]  /*f0e0*/  FMNMX.FTZ R6, R109, R6, !PT ;  /* 0x000000066d067209 */ /* 0x000fe40007810000 */
[----:B------:R-:W-:Y:S01]  /*f0f0*/  FMNMX.FTZ R5, R116, R5, !PT ;  /* 0x0000000574057209 */ /* 0x000fe20007810000 */
[C---:B-1----:R-:W-:Y:S01]  /*f100*/  FFMA.FTZ R37, R0.reuse, R4, R37 ;  /* 0x0000000400257223 */ /* 0x042fe20000010025 */
[----:B------:R-:W-:Y:S01]  /*f110*/  FMNMX.FTZ R6, R59, R6, !PT ;  /* 0x000000063b067209 */ /* 0x000fe20007810000 */
[----:B------:R-:W-:Y:S01]  /*f120*/  FFMA.FTZ R61, R0, R4, R61 ;  /* 0x00000004003d7223 */ /* 0x000fe2000001003d */
        /* <DEDUP_REMOVED lines=8> */
[CC--:B--2---:R-:W-:Y:S02]  /*f1b0*/  FFMA.FTZ R36, R0.reuse, R3.reuse, R36 ;  /* 0x0000000300247223 */ /* 0x0c4fe40000010024 */
[----:B------:R-:W-:Y:S01]  /*f1c0*/  FFMA.FTZ R60, R0, R3, R60 ;  /* 0x00000003003c7223 */ /* 0x000fe2000001003c */
        /* <DEDUP_REMOVED lines=26> */
[----:B------:R-:W-:Y:S01]  /*f370*/  ISETP.GT.AND P1, PT, R176, R171, PT ;  /* 0x000000abb000720c */ /* 0x000fe20003f24270 */
[--C-:B------:R-:W-:Y:S02]  /*f380*/  FFMA.FTZ R213, R213, c[0x0][0x23c], -R100.reuse ;  /* 0x00008f00d5d57a23 */ /* 0x100fe40000010864 */
[--C-:B------:R-:W-:Y:S02]  /*f390*/  FFMA.FTZ R211, R211, c[0x0][0x23c], -R63.reuse ;  /* 0x00008f00d3d37a23 */ /* 0x100fe4000001083f */
[--C-:B------:R-:W-:Y:S02]  /*f3a0*/  FFMA.FTZ R113, R197, c[0x0][0x23c], -R100.reuse ;  /* 0x00008f00c5717a23 */ /* 0x100fe40000010864 */
        /* <DEDUP_REMOVED lines=8> */
[----:B------:R-:W-:Y:S02]  /*f430*/  FMUL.FTZ R7, R39, R99 ;  /* 0x0000006327077220 */ /* 0x000fe40000410000 */
[C---:B--2---:R-:W-:Y:S02]  /*f440*/  FMUL.FTZ R9, R38.reuse, R93 ;  /* 0x0000005d26097220 */ /* 0x044fe40000410000 */
[C---:B------:R-:W-:Y:S02]  /*f450*/  FMUL.FTZ R16, R38.reuse, R84 ;  /* 0x0000005426107220 */ /* 0x040fe40000410000 */
[C---:B------:R-:W-:Y:S01]  /*f460*/  FMUL.FTZ R4, R38.reuse, R96 ;  /* 0x0000006026047220 */ /* 0x040fe20000410000 */
[----:B------:R-:W-:Y:S01]  /*f470*/  MUFU.EX2 R110, R110 ;  /* 0x0000006e006e7308 */ /* 0x000fe20000000800 */
[--C-:B------:R-:W-:Y:S02]  /*f480*/  FFMA.FTZ R105, R207, c[0x0][0x23c], -R100.reuse ;  /* 0x00008f00cf697a23 */ /* 0x100fe40000010864 */
[--C-:B------:R-:W-:Y:S02]  /*f490*/  FFMA.FTZ R118, R193, c[0x0][0x23c], -R63.reuse ;  /* 0x00008f00c1767a23 */ /* 0x100fe4000001083f */
[--C-:B------:R-:W-:Y:S02]  /*f4a0*/  FFMA.FTZ R111, R195, c[0x0][0x23c], -R63.reuse ;  /* 0x00008f00c36f7a23 */ /* 0x100fe4000001083f */
[--C-:B------:R-:W-:Y:S02]  /*f4b0*/  FFMA.FTZ R108, R201, c[0x0][0x23c], -R63.reuse ;  /* 0x00008f00c96c7a23 */ /* 0x100fe4000001083f */
[--C-:B------:R-:W-:Y:S01]  /*f4c0*/  FFMA.FTZ R101, R203, c[0x0][0x23c], -R63.reuse ;  /* 0x00008f00cb657a23 */ /* 0x100fe2000001083f */
        /* <DEDUP_REMOVED lines=9> */
[--C-:B------:R-:W-:Y:S02]  /*f560*/  FFMA.FTZ R76, R34, c[0x0][0x23c], -R63.reuse ;  /* 0x00008f00224c7a23 */ /* 0x100fe4000001083f */
[C---:B------:R-:W-:Y:S02]  /*f570*/  FMUL.FTZ R34, R39.reuse, R70 ;  /* 0x0000004627227220 */ /* 0x040fe40000410000 */
[C---:B------:R-:W-:Y:S02]  /*f580*/  FMUL.FTZ R35, R39.reuse, R71 ;  /* 0x0000004727237220 */ /* 0x040fe40000410000 */
[----:B------:R-:W-:Y:S01]  /*f590*/  FMUL.FTZ R33, R38, R69 ;  /* 0x0000004526217220 */ /* 0x000fe20000410000 */
[----:B------:R-:W1:Y:S01]  /*f5a0*/  MUFU.EX2 R111, R111 ;  /* 0x0000006f006f7308 */ /* 0x000e620000000800 */
[----:B------:R-:W-:Y:S02]  /*f5b0*/  FFMA.FTZ R77, R142, c[0x0][0x23c], -R63 ;  /* 0x00008f008e4d7a23 */ /* 0x000fe4000001083f */
[----:B------:R-:W-:Y:S01]  /*f5c0*/  FFMA.FTZ R113, R39, R190, R113 ;  /* 0x000000be27717223 */ /* 0x000fe20000010071 */
[----:B--2---:R-:W-:Y:S01]  /*f5d0*/  F2FP.PACK_AB R43, R105, R110 ;  /* 0x0000006e692b723e */ /* 0x004fe200000000ff */
[----:B------:R-:W-:Y:S02]  /*f5e0*/  FMUL.FTZ R27, R39, R79 ;  /* 0x0000004f271b7220 */ /* 0x000fe40000410000 */
[----:B------:R-:W-:Y:S02]  /*f5f0*/  FADD.FTZ R85, R58, R113 ;  /* 0x000000713a557221 */ /* 0x000fe40000010000 */
[--C-:B------:R-:W-:Y:S01]  /*f600*/  FFMA.FTZ R79, R137, c[0x0][0x23c], -R100.reuse ;  /* 0x00008f00894f7a23 */ /* 0x100fe20000010864 */
[----:B------:R-:W-:Y:S01]  /*f610*/  MUFU.EX2 R108, R108 ;  /* 0x0000006c006c7308 */ /* 0x000fe20000000800 */
[----:B------:R-:W-:Y:S02]  /*f620*/  FADD.FTZ R110, R110, R85 ;  /* 0x000000556e6e7221 */ /* 0x000fe40000010000 */
[----:B------:R-:W-:Y:S01]  /*f630*/  LDSM.16.MT88.4 R84, [R160+0x9800] ;  /* 0x00980000a054783b */ /* 0x000fe20000004200 */
[----:B------:R-:W-:Y:S02]  /*f640*/  FFMA.FTZ R215, R215, c[0x0][0x23c], -R100 ;  /* 0x00008f00d7d77a23 */ /* 0x000fe40000010864 */
[----:B------:R-:W-:Y:S02]  /*f650*/  FADD.FTZ R105, R105, R110 ;  /* 0x0000006e69697221 */ /* 0x000fe40000010000 */
[--C-:B------:R-:W-:Y:S02]  /*f660*/  FFMA.FTZ R121, R121, c[0x0][0x23c], -R100.reuse ;  /* 0x00008f0079797a23 */ /* 0x100fe40000010864 */
[----:B------:R-:W2:Y:S01]  /*f670*/  MUFU.EX2 R101, R101 ;  /* 0x0000006500657308 */ /* 0x000ea20000000800 */
[----:B------:R-:W-:Y:S02]  /*f680*/  FFMA.FTZ R117, R117, c[0x0][0x23c], -R100 ;  /* 0x00008f0075757a23 */ /* 0x000fe40000010864 */
[--C-:B------:R-:W-:Y:S01]  /*f690*/  FFMA.FTZ R122, R122, c[0x0][0x23c], -R63.reuse ;  /* 0x00008f007a7a7a23 */ /* 0x100fe2000001083f */
[----:B-1----:R-:W-:Y:S01]  /*f6a0*/  F2FP.PACK_AB R40, R111, R118 ;  /* 0x000000766f28723e */ /* 0x002fe200000000ff */
[----:B------:R-:W-:Y:S02]  /*f6b0*/  FFMA.FTZ R118, R38, R189, R118 ;  /* 0x000000bd26767223 */ /* 0x000fe40000010076 */
        /* <DEDUP_REMOVED lines=30> */
[----:B------:R-:W1:Y:S01]  /*f8a0*/  MUFU.EX2 R91, R215 ;  /* 0x000000d7005b7308 */ /* 0x000e620000000800 */
        /* <DEDUP_REMOVED lines=14> */
[----:B------:R-:W-:Y:S01]  /*f990*/  FMUL.FTZ R29, R38, R73 ;  /* 0x00000049261d7220 */ /* 0x000fe20000410000 */
[----:B------:R-:W2:Y:S01]  /*f9a0*/  MUFU.EX2 R81, R81 ;  /* 0x0000005100517308 */ /* 0x000ea20000000800 */
[C---:B------:R-:W-:Y:S03]  /*f9b0*/  HMMA.16816.F32 R24, R40.reuse, R30, R24 ;  /* 0x0000001e2818723c */ /* 0x040fe60000001818 */
[--C-:B------:R-:W-:Y:S02]  /*f9c0*/  FFMA.FTZ R73, R32, c[0x0][0x23c], -R63.reuse ;  /* 0x00008f0020497a23 */ /* 0x100fe4000001083f */
[C---:B------:R-:W-:Y:S02]  /*f9d0*/  FMUL.FTZ R28, R38.reuse, R72 ;  /* 0x00000048261c7220 */ /* 0x040fe40000410000 */
[C---:B------:R-:W-:Y:S02]  /*f9e0*/  FMUL.FTZ R30, R39.reuse, R74 ;  /* 0x0000004a271e7220 */ /* 0x040fe40000410000 */
[----:B------:R-:W3:Y:S03]  /*f9f0*/  MUFU.EX2 R73, R73 ;  /* 0x0000004900497308 */ /* 0x000ee60000000800 */
[----:B------:R-:W-:Y:S02]  /*fa00*/  FMUL.FTZ R31, R39, R75 ;  /* 0x0000004b271f7220 */ /* 0x000fe40000410000 */
[----:B------:R-:W-:Y:S02]  /*fa10*/  FMUL.FTZ R32, R38, R68 ;  /* 0x0000004426207220 */ /* 0x000fe40000410000 */
[----:B------:R-:W-:Y:S02]  /*fa20*/  FFMA.FTZ R38, R57, c[0x0][0x23c], -R100 ;  /* 0x00008f0039267a23 */ /* 0x000fe40000010864 */
[----:B------:R-:W-:Y:S01]  /*fa30*/  FFMA.FTZ R74, R144, c[0x0][0x23c], -R63 ;  /* 0x00008f00904a7a23 */ /* 0x000fe2000001083f */
[C---:B------:R-:W-:Y:S01]  /*fa40*/  HMMA.16816.F32 R28, R40.reuse, R44, R28 ;  /* 0x0000002c281c723c */ /* 0x040fe2000000181c */
[----:B------:R-:W-:Y:S02]  /*fa50*/  MUFU.EX2 R71, R71 ;  /* 0x0000004700477308 */ /* 0x000fe40000000800 */
[----:B------:R-:W-:Y:S02]  /*fa60*/  FADD.FTZ R39, R111, R118 ;  /* 0x000000766f277221 */ /* 0x000fe40000010000 */
[----:B------:R-:W-:Y:S02]  /*fa70*/  FFMA.FTZ R68, R139, c[0x0][0x23c], -R100 ;  /* 0x00008f008b447a23 */ /* 0x000fe40000010864 */
[----:B------:R-:W-:Y:S01]  /*fa80*/  FADD.FTZ R108, R108, R39 ;  /* 0x000000276c6c7221 */ /* 0x000fe20000010000 */
[----:B------:R-:W-:Y:S01]  /*fa90*/  HMMA.16816.F32 R32, R40, R46, R32 ;  /* 0x0000002e2820723c */ /* 0x000fe20000001820 */
[----:B------:R-:W4:Y:S02]  /*faa0*/  LDSM.16.MT88.4 R44, [R159+0x6800] ;  /* 0x006800009f2c783b */ /* 0x000f240000004200 */
[----:B------:R-:W-:Y:S01]  /*fab0*/  MUFU.EX2 R68, R68 ;  /* 0x0000004400447308 */ /* 0x000fe20000000800 */
[--C-:B------:R-:W-:Y:S02]  /*fac0*/  FFMA.FTZ R75, R148, c[0x0][0x23c], -R63.reuse ;  /* 0x00008f00944b7a23 */ /* 0x100fe4000001083f */
[----:B------:R-:W-:Y:S01]  /*fad0*/  FFMA.FTZ R72, R146, c[0x0][0x23c], -R63 ;  /* 0x00008f0092487a23 */ /* 0x000fe2000001083f */
[----:B-1----:R-:W-:Y:S01]  /*fae0*/  F2FP.PACK_AB R41, R91, R92 ;  /* 0x0000005c5b29723e */ /* 0x002fe200000000ff */
[----:B------:R-:W-:Y:S01]  /*faf0*/  FADD.FTZ R108, R101, R108 ;  /* 0x0000006c656c7221 */ /* 0x000fe20000010000 */
[----:B--2---:R-:W-:Y:S03]  /*fb00*/  F2FP.PACK_AB R40, R78, R81 ;  /* 0x000000514e28723e */ /* 0x004fe600000000ff */
[----:B---3--:R-:W-:Y:S01]  /*fb10*/  F2FP.PACK_AB R42, R73, R76 ;  /* 0x0000004c492a723e */ /* 0x008fe200000000ff */
[----:B------:R-:W-:Y:S01]  /*fb20*/  MUFU.EX2 R77, R77 ;  /* 0x0000004d004d7308 */ /* 0x000fe20000000800 */
[----:B------:R-:W-:Y:S01]  /*fb30*/  F2FP.PACK_AB R43, R66, R67 ;  /* 0x00000043422b723e */ /* 0x000fe200000000ff */
        /* <DEDUP_REMOVED lines=8> */
[--C-:B------:R-:W-:Y:S01]  /*fbc0*/  FFMA.FTZ R134, R131, c[0x0][0x23c], -R100.reuse ;  /* 0x00008f0083867a23 */ /* 0x100fe20000010864 */
[C---:B------:R-:W-:Y:S01]  /*fbd0*/  HMMA.16816.F32 R8, R40.reuse, R50, R8 ;  /* 0x000000322808723c */ /* 0x040fe20000001808 */
[----:B------:R-:W1:Y:S03]  /*fbe0*/  LDSM.16.MT88.4 R48, [R158+0x6800] ;  /* 0x006800009e30783b */ /* 0x000e660000004200 */
[----:B------:R-:W2:Y:S01]  /*fbf0*/  MUFU.EX2 R74, R74 ;  /* 0x0000004a004a7308 */ /* 0x000ea20000000800 */
[--C-:B------:R-:W-:Y:S02]  /*fc00*/  FFMA.FTZ R131, R126, c[0x0][0x23c], -R63.reuse ;  /* 0x00008f007e837a23 */ /* 0x100fe4000001083f */
[--C-:B------:R-:W-:Y:S01]  /*fc10*/  FFMA.FTZ R126, R119, c[0x0][0x23c], -R100.reuse ;  /* 0x00008f00777e7a23 */ /* 0x100fe20000010864 */
[C---:B------:R-:W-:Y:S04]  /*fc20*/  HMMA.16816.F32 R12, R40.reuse, R52, R12 ;  /* 0x00000034280c723c */ /* 0x040fe8000000180c */
[--C-:B------:R-:W-:Y:S02]  /*fc30*/  FFMA.FTZ R119, R120, c[0x0][0x23c], -R63.reuse ;  /* 0x00008f0078777a23 */ /* 0x100fe4000001083f */
[--C-:B------:R-:W-:Y:S01]  /*fc40*/  FFMA.FTZ R120, R56, c[0x0][0x23c], -R63.reuse ;  /* 0x00008f0038787a23 */ /* 0x100fe2000001083f */
[----:B------:R-:W-:Y:S01]  /*fc50*/  MUFU.EX2 R80, R80 ;  /* 0x0000005000507308 */ /* 0x000fe20000000800 */
[C---:B------:R-:W-:Y:S01]  /*fc60*/  HMMA.16816.F32 R16, R40.reuse, R54, R16 ;  /* 0x000000362810723c */ /* 0x040fe20000001810 */
[----:B------:R-:W3:Y:S03]  /*fc70*/  LDSM.16.MT88.4 R52, [R162+0x7000] ;  /* 0x00700000a234783b */ /* 0x000ee60000004200 */
[--C-:B------:R-:W-:Y:S02]  /*fc80*/  FFMA.FTZ R118, R107, c[0x0][0x23c], -R100.reuse ;  /* 0x00008f006b767a23 */ /* 0x100fe40000010864 */
[----:B------:R-:W-:Y:S02]  /*fc90*/  FFMA.FTZ R107, R116, c[0x0][0x23c], -R63 ;  /* 0x00008f00746b7a23 */ /* 0x000fe4000001083f */
[C---:B----4-:R-:W-:Y:S01]  /*fca0*/  HMMA.16816.F32 R20, R40.reuse, R44, R20 ;  /* 0x0000002c2814723c */ /* 0x050fe20000001814 */
[----:B------:R-:W-:Y:S01]  /*fcb0*/  MUFU.EX2 R75, R75 ;  /* 0x0000004b004b7308 */ /* 0x000fe20000000800 */
[----:B------:R-:W-:Y:S02]  /*fcc0*/  LDSM.16.MT88.4 R56, [R159+0x8800] ;  /* 0x008800009f38783b */ /* 0x000fe40000004200 */
[--C-:B------:R-:W-:Y:S02]  /*fcd0*/  FFMA.FTZ R104, R104, c[0x0][0x23c], -R100.reuse ;  /* 0x00008f0068687a23 */ /* 0x100fe40000010864 */
[--C-:B------:R-:W-:Y:S02]  /*fce0*/  FFMA.FTZ R65, R65, c[0x0][0x23c], -R100.reuse ;  /* 0x00008f0041417a23 */ /* 0x100fe40000010864 */
[C---:B------:R-:W-:Y:S02]  /*fcf0*/  HMMA.16816.F32 R24, R40.reuse, R46, R24 ;  /* 0x0000002e2818723c */ /* 0x040fe40000001818 */
[----:B------:R-:W4:Y:S01]  /*fd00*/  LDSM.16.MT88.4 R44, [R160+0x7000] ;  /* 0x00700000a02c783b */ /* 0x000f220000004200 */
[----:B------:R-:W5:Y:S05]  /*fd10*/  MUFU.EX2 R72, R72 ;  /* 0x0000004800487308 */ /* 0x000f6a0000000800 */
[C---:B-1----:R-:W-:Y:S05]  /*fd20*/  HMMA.16816.F32 R28, R40.reuse, R48, R28 ;  /* 0x00000030281c723c */ /* 0x042fea000000181c */
[----:B------:R-:W-:Y:S03]  /*fd30*/  MUFU.EX2 R121, R121 ;  /* 0x0000007900797308 */ /* 0x000fe60000000800 */
[----:B------:R-:W-:Y:S01]  /*fd40*/  HMMA.16816.F32 R32, R40, R50, R32 ;  /* 0x000000322820723c */ /* 0x000fe20000001820 */
[----:B------:R-:W1:Y:S06]  /*fd50*/  LDSM.16.MT88.4 R48, [R159+0x7000] ;  /* 0x007000009f30783b */ /* 0x000e6c0000004200 */
[----:B------:R-:W-:Y:S01]  /*fd60*/  MUFU.EX2 R126, R126 ;  /* 0x0000007e007e7308 */ /* 0x000fe20000000800 */
[----:B--2---:R-:W-:Y:S04]  /*fd70*/  F2FP.PACK_AB R42, R77, R74 ;  /* 0x0000004a4d2a723e */ /* 0x004fe800000000ff */
[----:B------:R-:W-:Y:S02]  /*fd80*/  F2FP.PACK_AB R41, R70, R69 ;  /* 0x000000454629723e */ /* 0x000fe400000000ff */
[----:B------:R-:W-:Y:S02]  /*fd90*/  F2FP.PACK_AB R43, R68, R71 ;  /* 0x00000047442b723e */ /* 0x000fe400000000ff */
[----:B-----5:R-:W-:Y:S01]  /*fda0*/  F2FP.PACK_AB R40, R72, R75 ;  /* 0x0000004b4828723e */ /* 0x020fe200000000ff */
[----:B------:R-:W-:Y:S06]  /*fdb0*/  MUFU.EX2 R117, R117 ;  /* 0x0000007500757308 */ /* 0x000fec0000000800 */
[C---:B---3--:R-:W-:Y:S04]  /*fdc0*/  HMMA.16816.F32 R4, R40.reuse, R52, R4 ;  /* 0x000000342804723c */ /* 0x048fe80000001804 */
[----:B------:R-:W-:Y:S04]  /*fdd0*/  MUFU.EX2 R132, R132 ;  /* 0x0000008400847308 */ /* 0x000fe80000000800 */
[C---:B------:R-:W-:Y:S01]  /*fde0*/  HMMA.16816.F32 R8, R40.reuse, R54, R8 ;  /* 0x000000362808723c */ /* 0x040fe20000001808 */
[----:B------:R-:W2:Y:S05]  /*fdf0*/  LDSM.16.MT88.4 R52, [R158+0x7000] ;  /* 0x007000009e34783b */ /* 0x000eaa0000004200 */
[----:B------:R-:W-:Y:S02]  /*fe00*/  MUFU.EX2 R115, R115 ;  /* 0x0000007300737308 */ /* 0x000fe40000000800 */
[C---:B----4-:R-:W-:Y:S08]  /*fe10*/  HMMA.16816.F32 R12, R40.reuse, R44, R12 ;  /* 0x0000002c280c723c */ /* 0x050ff0000000180c */
[C---:B------:R-:W-:Y:S01]  /*fe20*/  HMMA.16816.F32 R16, R40.reuse, R46, R16 ;  /* 0x0000002e2810723c */ /* 0x040fe20000001810 */
[----:B------:R-:W3:Y:S01]  /*fe30*/  LDSM.16.MT88.4 R44, [R162+0x7800] ;  /* 0x00780000a22c783b */ /* 0x000ee20000004200 */
[----:B------:R-:W-:Y:S06]  /*fe40*/  MUFU.EX2 R122, R122 ;  /* 0x0000007a007a7308 */ /* 0x000fec0000000800 */
[C---:B-1----:R-:W-:Y:S04]  /*fe50*/  HMMA.16816.F32 R20, R40.reuse, R48, R20 ;  /* 0x000000302814723c */ /* 0x042fe80000001814 */
[----:B------:R-:W-:Y:S04]  /*fe60*/  MUFU.EX2 R83, R83 ;  /* 0x0000005300537308 */ /* 0x000fe80000000800 */
[C---:B------:R-:W-:Y:S01]  /*fe70*/  HMMA.16816.F32 R24, R40.reuse, R50, R24 ;  /* 0x000000322818723c */ /* 0x040fe20000001818 */
[----:B------:R-:W1:Y:S05]  /*fe80*/  LDSM.16.MT88.4 R48, [R160+0x7800] ;  /* 0x00780000a030783b */ /* 0x000e6a0000004200 */
[----:B------:R-:W4:Y:S02]  /*fe90*/  MUFU.EX2 R82, R82 ;  /* 0x0000005200527308 */ /* 0x000f240000000800 */
[C---:B--2---:R-:W-:Y:S08]  /*fea0*/  HMMA.16816.F32 R28, R40.reuse, R52, R28 ;  /* 0x00000034281c723c */ /* 0x044ff0000000181c */
[----:B------:R-:W-:Y:S01]  /*feb0*/  MUFU.EX2 R89, R89 ;  /* 0x0000005900597308 */ /* 0x000fe20000000800 */
[----:B------:R-:W-:Y:S01]  /*fec0*/  HMMA.16816.F32 R32, R40, R54, R32 ;  /* 0x000000362820723c */ /* 0x000fe20000001820 */
[----:B------:R-:W2:Y:S06]  /*fed0*/  LDSM.16.MT88.4 R52, [R159+0x7800] ;  /* 0x007800009f34783b */ /* 0x000eac0000004200 */
[----:B------:R-:W-:Y:S02]  /*fee0*/  F2FP.PACK_AB R41, R80, R79 ;  /* 0x0000004f5029723e */ /* 0x000fe400000000ff */
[----:B------:R-:W5:Y:S03]  /*fef0*/  MUFU.EX2 R88, R88 ;  /* 0x0000005800587308 */ /* 0x000f660000000800 */
[----:B----4-:R-:W-:Y:S07]  /*ff00*/  F2FP.PACK_AB R43, R82, R83 ;  /* 0x00000053522b723e */ /* 0x010fee00000000ff */
[----:B------:R-:W-:Y:S10]  /*ff10*/  MUFU.EX2 R90, R90 ;  /* 0x0000005a005a7308 */ /* 0x000ff40000000800 */
[----:B------:R-:W4:Y:S01]  /*ff20*/  MUFU.EX2 R123, R123 ;  /* 0x0000007b007b7308 */ /* 0x000f220000000800 */
[----:B-----5:R-:W-:Y:S09]  /*ff30*/  F2FP.PACK_AB R40, R88, R89 ;  /* 0x000000595828723e */ /* 0x020ff200000000ff */
[----:B------:R-:W-:Y:S10]  /*ff40*/  MUFU.EX2 R119, R119 ;  /* 0x0000007700777308 */ /* 0x000ff40000000800 */
[----:B------:R-:W-:Y:S01]  /*ff50*/  MUFU.EX2 R120, R120 ;  /* 0x0000007800787308 */ /* 0x000fe20000000800 */
[----:B----4-:R-:W-:Y:S09]  /*ff60*/  F2FP.PACK_AB R42, R123, R90 ;  /* 0x0000005a7b2a723e */ /* 0x010ff200000000ff */
[----:B------:R-:W-:Y:S01]  /*ff70*/  MUFU.EX2 R129, R129 ;  /* 0x0000008100817308 */ /* 0x000fe20000000800 */
[C---:B---3--:R-:W-:Y:S08]  /*ff80*/  HMMA.16816.F32 R4, R40.reuse, R44, R4 ;  /* 0x0000002c2804723c */ /* 0x048ff00000001804 */
[C---:B------:R-:W-:Y:S01]  /*ff90*/  HMMA.16816.F32 R8, R40.reuse, R46, R8 ;  /* 0x0000002e2808723c */ /* 0x040fe20000001808 */
[----:B------:R-:W3:Y:S01]  /*ffa0*/  LDSM.16.MT88.4 R44, [R158+0x7800] ;  /* 0x007800009e2c783b */ /* 0x000ee20000004200 */
[----:B------:R-:W4:Y:S06]  /*ffb0*/  MUFU.EX2 R134, R134 ;  /* 0x0000008600867308 */ /* 0x000f2c0000000800 */
[C---:B-1----:R-:W-:Y:S04]  /*ffc0*/  HMMA.16816.F32 R12, R40.reuse, R48, R12 ;  /* 0x00000030280c723c */ /* 0x042fe8000000180c */
[----:B------:R-:W-:Y:S04]  /*ffd0*/  MUFU.EX2 R127, R127 ;  /* 0x0000007f007f7308 */ /* 0x000fe80000000800 */
[C---:B------:R-:W-:Y:S01]  /*ffe0*/  HMMA.16816.F32 R16, R40.reuse, R50, R16 ;  /* 0x000000322810723c */ /* 0x040fe20000001810 */
[----:B------:R-:W1:Y:S05]  /*fff0*/  LDSM.16.MT88.4 R48, [R162+0x8000] ;  /* 0x00800000a230783b */ /* 0x000e6a0000004200 */
[----:B------:R-:W5:Y:S02]  /*10000*/  MUFU.EX2 R136, R136 ;  /* 0x0000008800887308 */ /* 0x000f640000000800 */
[C---:B--2---:R-:W-:Y:S08]  /*10010*/  HMMA.16816.F32 R20, R40.reuse, R52, R20 ;  /* 0x000000342814723c */ /* 0x044ff00000001814 */
[C---:B------:R-:W-:Y:S01]  /*10020*/  HMMA.16816.F32 R24, R40.reuse, R54, R24 ;  /* 0x000000362818723c */ /* 0x040fe20000001818 */
[----:B------:R-:W-:Y:S01]  /*10030*/  MUFU.EX2 R125, R125 ;  /* 0x0000007d007d7308 */ /* 0x000fe20000000800 */
[----:B------:R-:W2:Y:S06]  /*10040*/  LDSM.16.MT88.4 R52, [R160+0x8000] ;  /* 0x00800000a034783b */ /* 0x000eac0000004200 */
[C---:B---3--:R-:W-:Y:S03]  /*10050*/  HMMA.16816.F32 R28, R40.reuse, R44, R28 ;  /* 0x0000002c281c723c */ /* 0x048fe6000000181c */
[----:B------:R-:W3:Y:S05]  /*10060*/  MUFU.EX2 R130, R130 ;  /* 0x0000008200827308 */ /* 0x000eea0000000800 */
[----:B------:R-:W-:Y:S01]  /*10070*/  HMMA.16816.F32 R32, R40, R46, R32 ;  /* 0x0000002e2820723c */ /* 0x000fe20000001820 */
[----:B------:R-:W1:Y:S04]  /*10080*/  LDSM.16.MT88.4 R44, [R159+0x8000] ;  /* 0x008000009f2c783b */ /* 0x000e680000004200 */
[----:B------:R-:W-:Y:S02]  /*10090*/  MUFU.EX2 R128, R128 ;  /* 0x0000008000807308 */ /* 0x000fe40000000800 */
[----:B----4-:R-:W-:Y:S02]  /*100a0*/  F2FP.PACK_AB R41, R134, R129 ;  /* 0x000000818629723e */ /* 0x010fe400000000ff */
[----:B-----5:R-:W-:Y:S06]  /*100b0*/  F2FP.PACK_AB R43, R136, R127 ;  /* 0x0000007f882b723e */ /* 0x020fec00000000ff */
[----:B------:R-:W4:Y:S01]  /*100c0*/  MUFU.EX2 R131, R131 ;  /* 0x0000008300837308 */ /* 0x000f220000000800 */
[----:B---3--:R-:W-:Y:S09]  /*100d0*/  F2FP.PACK_AB R40, R130, R125 ;  /* 0x0000007d8228723e */ /* 0x008ff200000000ff */
[----:B------:R-:W-:Y:S10]  /*100e0*/  MUFU.EX2 R109, R109 ;  /* 0x0000006d006d7308 */ /* 0x000ff40000000800 */
[----:B------:R-:W-:Y:S01]  /*100f0*/  MUFU.EX2 R124, R124 ;  /* 0x0000007c007c7308 */ /* 0x000fe20000000800 */
[----:B----4-:R-:W-:Y:S09]  /*10100*/  F2FP.PACK_AB R42, R131, R128 ;  /* 0x00000080832a723e */ /* 0x010ff200000000ff */
[----:B------:R-:W-:Y:S01]  /*10110*/  MUFU.EX2 R111, R38 ;  /* 0x00000026006f7308 */ /* 0x000fe20000000800 */
[C---:B-1----:R-:W-:Y:S08]  /*10120*/  HMMA.16816.F32 R4, R40.reuse, R48, R4 ;  /* 0x000000302804723c */ /* 0x042ff00000001804 */
[C---:B------:R-:W-:Y:S01]  /*10130*/  HMMA.16816.F32 R8, R40.reuse, R50, R8 ;  /* 0x000000322808723c */ /* 0x040fe20000001808 */
[----:B------:R-:W1:Y:S01]  /*10140*/  LDSM.16.MT88.4 R48, [R158+0x8000] ;  /* 0x008000009e30783b */ /* 0x000e620000004200 */
[----:B------:R-:W3:Y:S06]  /*10150*/  MUFU.EX2 R118, R118 ;  /* 0x0000007600767308 */ /* 0x000eec0000000800 */
[C---:B--2---:R-:W-:Y:S04]  /*10160*/  HMMA.16816.F32 R12, R40.reuse, R52, R12 ;  /* 0x00000034280c723c */ /* 0x044fe8000000180c */
[----:B------:R-:W-:Y:S04]  /*10170*/  MUFU.EX2 R107, R107 ;  /* 0x0000006b006b7308 */ /* 0x000fe80000000800 */
[C---:B------:R-:W-:Y:S01]  /*10180*/  HMMA.16816.F32 R16, R40.reuse, R54, R16 ;  /* 0x000000362810723c */ /* 0x040fe20000001810 */
[----:B------:R-:W2:Y:S05]  /*10190*/  LDSM.16.MT88.4 R52, [R162+0x8800] ;  /* 0x00880000a234783b */ /* 0x000eaa0000004200 */
[----:B------:R-:W-:Y:S02]  /*101a0*/  MUFU.EX2 R114, R114 ;  /* 0x0000007200727308 */ /* 0x000fe40000000800 */
[C---:B------:R-:W-:Y:S04]  /*101b0*/  HMMA.16816.F32 R20, R40.reuse, R44, R20 ;  /* 0x0000002c2814723c */ /* 0x040fe80000001814 */
[----:B---3--:R-:W-:Y:S04]  /*101c0*/  F2FP.PACK_AB R39, R118, R111 ;  /* 0x0000006f7627723e */ /* 0x008fe800000000ff */
[C---:B------:R-:W-:Y:S01]  /*101d0*/  HMMA.16816.F32 R24, R40.reuse, R46, R24 ;  /* 0x0000002e2818723c */ /* 0x040fe20000001818 */
[----:B------:R-:W3:Y:S01]  /*101e0*/  LDSM.16.MT88.4 R44, [R160+0x8800] ;  /* 0x00880000a02c783b */ /* 0x000ee20000004200 */
[----:B------:R-:W-:Y:S06]  /*101f0*/  MUFU.EX2 R112, R112 ;  /* 0x0000007000707308 */ /* 0x000fec0000000800 */
[C---:B-1----:R-:W-:Y:S04]  /*10200*/  HMMA.16816.F32 R28, R40.reuse, R48, R28 ;  /* 0x00000030281c723c */ /* 0x042fe8000000181c */
[----:B------:R-:W1:Y:S04]  /*10210*/  MUFU.EX2 R113, R113 ;  /* 0x0000007100717308 */ /* 0x000e680000000800 */
[----:B------:R-:W-:Y:S01]  /*10220*/  HMMA.16816.F32 R32, R40, R50, R32 ;  /* 0x000000322820723c */ /* 0x000fe20000001820 */
[----:B------:R-:W4:Y:S05]  /*10230*/  LDSM.16.MT88.4 R48, [R158+0x8800] ;  /* 0x008800009e30783b */ /* 0x000f2a0000004200 */
[----:B------:R-:W-:Y:S01]  /*10240*/  MUFU.EX2 R104, R104 ;  /* 0x0000006800687308 */ /* 0x000fe20000000800 */
[----:B------:R-:W-:Y:S02]  /*10250*/  F2FP.PACK_AB R41, R126, R121 ;  /* 0x000000797e29723e */ /* 0x000fe400000000ff */
[----:B------:R-:W-:Y:S03]  /*10260*/  F2FP.PACK_AB R43, R132, R117 ;  /* 0x00000075842b723e */ /* 0x000fe600000000ff */
[----:B------:R-:W-:Y:S02]  /*10270*/  F2FP.PACK_AB R40, R122, R115 ;  /* 0x000000737a28723e */ /* 0x000fe400000000ff */
[----:B------:R-:W-:Y:S02]  /*10280*/  F2FP.PACK_AB R42, R120, R119 ;  /* 0x00000077782a723e */ /* 0x000fe400000000ff */
[----:B------:R-:W5:Y:S01]  /*10290*/  MUFU.EX2 R65, R65 ;  /* 0x0000004100417308 */ /* 0x000f620000000800 */
[----:B-1----:R-:W-:Y:S04]  /*102a0*/  F2FP.PACK_AB R38, R113, R112 ;  /* 0x000000707126723e */ /* 0x002fe800000000ff */
[C---:B--2---:R-:W-:Y:S08]  /*102b0*/  HMMA.16816.F32 R4, R40.reuse, R52, R4 ;  /* 0x000000342804723c */ /* 0x044ff00000001804 */
[C---:B------:R-:W-:Y:S01]  /*102c0*/  HMMA.16816.F32 R8, R40.reuse, R54, R8 ;  /* 0x000000362808723c */ /* 0x040fe20000001808 */
[----:B------:R-:W-:Y:S07]  /*102d0*/  LDSM.16.MT88.4 R52, [R160+0x9000] ;  /* 0x00900000a034783b */ /* 0x000fee0000004200 */
[C---:B---3--:R-:W-:Y:S08]  /*102e0*/  HMMA.16816.F32 R12, R40.reuse, R44, R12 ;  /* 0x0000002c280c723c */ /* 0x048ff0000000180c */
[C---:B------:R-:W-:Y:S01]  /*102f0*/  HMMA.16816.F32 R16, R40.reuse, R46, R16 ;  /* 0x0000002e2810723c */ /* 0x040fe20000001810 */
[----:B------:R-:W1:Y:S07]  /*10300*/  LDSM.16.MT88.4 R44, [R162+0x9000] ;  /* 0x00900000a22c783b */ /* 0x000e6e0000004200 */
[C---:B------:R-:W-:Y:S08]  /*10310*/  HMMA.16816.F32 R20, R40.reuse, R56, R20 ;  /* 0x000000382814723c */ /* 0x040ff00000001814 */
[C---:B------:R-:W-:Y:S01]  /*10320*/  HMMA.16816.F32 R24, R40.reuse, R58, R24 ;  /* 0x0000003a2818723c */ /* 0x040fe20000001818 */
[----:B------:R-:W2:Y:S07]  /*10330*/  LDSM.16.MT88.4 R56, [R159+0x9000] ;  /* 0x009000009f38783b */ /* 0x000eae0000004200 */
[C---:B----4-:R-:W-:Y:S07]  /*10340*/  HMMA.16816.F32 R28, R40.reuse, R48, R28 ;  /* 0x00000030281c723c */ /* 0x050fee000000181c */
        /* <DEDUP_REMOVED lines=8> */
[----:B------:R-:W4:Y:S01]  /*103d0*/  LDSM.16.MT88.4 R92, [R162+0x9800] ;  /* 0x00980000a25c783b */ /* 0x000f220000004200 */
[----:B------:R-:W-:Y:S02]  /*103e0*/  MUFU.EX2 R49, R49 ;  /* 0x0000003100317308 */ /* 0x000fe40000000800 */
[----:B------:R-:W-:Y:S02]  /*103f0*/  FADD.FTZ R67, R67, R48 ;  /* 0x0000003043437221 */ /* 0x000fe40000010000 */
[C---:B-1----:R-:W-:Y:S05]  /*10400*/  HMMA.16816.F32 R4, R36.reuse, R44, R4 ;  /* 0x0000002c2404723c */ /* 0x042fea0000001804 */
[----:B------:R-:W-:Y:S01]  /*10410*/  FADD.FTZ R48, R76, R81 ;  /* 0x000000514c307221 */ /* 0x000fe20000010000 */
[----:B------:R-:W1:Y:S01]  /*10420*/  MUFU.EX2 R100, R100 ;  /* 0x0000006400647308 */ /* 0x000e620000000800 */
[--C-:B------:R-:W-:Y:S01]  /*10430*/  FFMA.FTZ R44, R64, c[0x0][0x23c], -R63.reuse ;  /* 0x00008f00402c7a23 */ /* 0x100fe2000001083f */
[C---:B------:R-:W-:Y:S04]  /*10440*/  HMMA.16816.F32 R8, R36.reuse, R46, R8 ;  /* 0x0000002e2408723c */ /* 0x040fe80000001808 */
[----:B------:R-:W-:Y:S02]  /*10450*/  FFMA.FTZ R45, R62, c[0x0][0x23c], -R63 ;  /* 0x00008f003e2d7a23 */ /* 0x000fe4000001083f */
[----:B------:R-:W-:Y:S02]  /*10460*/  FADD.FTZ R66, R66, R67 ;  /* 0x0000004342427221 */ /* 0x000fe40000010000 */
        /* <DEDUP_REMOVED lines=8> */
[----:B-----5:R-:W-:Y:S01]  /*104f0*/  F2FP.PACK_AB R69, R65, R104 ;  /* 0x000000684145723e */ /* 0x020fe200000000ff */
        /* <DEDUP_REMOVED lines=9> */
[----:B-1----:R-:W-:Y:S01]  /*10590*/  F2FP.PACK_AB R71, R100, R49 ;  /* 0x000000316447723e */ /* 0x002fe200000000ff */
[C---:B---3--:R-:W-:Y:S07]  /*105a0*/  HMMA.16816.F32 R28, R36.reuse, R40, R28 ;  /* 0x00000028241c723c */ /* 0x048fee000000181c */
[----:B------:R-:W-:Y:S01]  /*105b0*/  FADD.FTZ R40, R74, R47 ;  /* 0x0000002f4a287221 */ /* 0x000fe20000010000 */
[----:B------:R-:W-:Y:S04]  /*105c0*/  HMMA.16816.F32 R32, R36, R42, R32 ;  /* 0x0000002a2420723c */ /* 0x000fe80000001820 */
[----:B------:R-:W-:Y:S02]  /*105d0*/  FADD.FTZ R40, R77, R40 ;  /* 0x000000284d287221 */ /* 0x000fe40000010000 */
[----:B------:R-:W-:Y:S01]  /*105e0*/  FADD.FTZ R41, R79, R68 ;  /* 0x000000444f297221 */ /* 0x000fe20000010000 */
[----:B----4-:R-:W-:Y:S01]  /*105f0*/  F2FP.PACK_AB R68, R45, R44 ;  /* 0x0000002c2d44723e */ /* 0x010fe200000000ff */
[----:B------:R-:W-:Y:S01]  /*10600*/  FADD.FTZ R37, R89, R40 ;  /* 0x0000002859257221 */ /* 0x000fe20000010000 */
[----:B------:R-:W1:Y:S03]  /*10610*/  LDSM.16.MT88.4 R76, [R159+0x9800] ;  /* 0x009800009f4c783b */ /* 0x000e660000004200 */
        /* <DEDUP_REMOVED lines=25> */
[C---:B------:R-:W-:Y:S03]  /*107b0*/  HMMA.16816.F32 R76, R68.reuse, R78, R24 ;  /* 0x0000004e444c723c */ /* 0x040fe60000001818 */
[----:B------:R-:W-:Y:S02]  /*107c0*/  FADD.FTZ R117, R117, R126 ;  /* 0x0000007e75757221 */ /* 0x000fe40000010000 */
[----:B------:R-:W-:Y:S02]  /*107d0*/  FADD.FTZ R119, R119, R122 ;  /* 0x0000007a77777221 */ /* 0x000fe40000010000 */
[----:B------:R-:W-:Y:S01]  /*107e0*/  FADD.FTZ R132, R132, R117 ;  /* 0x0000007584847221 */ /* 0x000fe20000010000 */
[C---:B--2---:R-:W-:Y:S04]  /*107f0*/  HMMA.16816.F32 R72, R68.reuse, R4, R28 ;  /* 0x000000044448723c */ /* 0x044fe8000000181c */
        /* <DEDUP_REMOVED lines=20> */
.L_x_7164:
        /* <DEDUP_REMOVED lines=156> */
.L_x_7170:
[----:B--234-:R-:W-:Y:S05]  /*11300*/  BSYNC B0 ;  /* 0x0000000000007941 */ /* 0x01cfea0003800000 */
.L_x_7169:
        /* <DEDUP_REMOVED lines=34> */
.L_x_7171:
        /* <DEDUP_REMOVED lines=13> */
.L_x_7819:


//--------------------- .text._ZN5flash24flash_fwd_splitkv_kernelI23Flash_fwd_kernel_traitsILi64ELi64ELi128ELi4ELb0ELb0EN7cutlass6half_tE19Flash_kernel_traitsILi64ELi64ELi128ELi4ES3_EELb1ELb0ELb0ELb0ELb1ELb0ELb1ELb1EEEvNS_16Flash_fwd_paramsE --------------------------
	.section	.text._ZN5flash24flash_fwd_splitkv_kernelI23Flash_fwd_kernel_traitsILi64ELi64ELi128ELi4ELb0ELb0EN7cutlass6half_tE19Flash_kernel_traitsILi64ELi64ELi128ELi4ES3_EELb1ELb0ELb0ELb0ELb1ELb0ELb1ELb1EEEvNS_16Flash_fwd_paramsE,"ax",@progbits
	.sectioninfo	@"SHI_REGISTERS=193"
	.align	128
        .global         _ZN5flash24flash_fwd_splitkv_kernelI23Flash_fwd_kernel_traitsILi64ELi64ELi128ELi4ELb0ELb0EN7cutlass6half_tE19Flash_kernel_traitsILi64ELi64ELi128ELi4ES3_EELb1ELb0ELb0ELb0ELb1ELb0ELb1ELb1EEEvNS_16Flash_fwd_paramsE
        .type           _ZN5flash24flash_fwd_splitkv_kernelI23Flash_fwd_kernel_traitsILi64ELi64ELi128ELi4ELb0ELb0EN7cutlass6half_tE19Flash_kernel_traitsILi64ELi64ELi128ELi4ES3_EELb1ELb0ELb0ELb0ELb1ELb0ELb1ELb1EEEvNS_16Flash_fwd_paramsE,@function
        .size           _ZN5flash24flash_fwd_splitkv_kernelI23Flash_fwd_kernel_traitsILi64ELi64ELi128ELi4ELb0ELb0EN7cutlass6half_tE19Flash_kernel_traitsILi64ELi64ELi128ELi4ES3_EELb1ELb0ELb0ELb0ELb1ELb0ELb1ELb1EEEvNS_16Flash_fwd_paramsE,(.L_x_7820 - _ZN5flash24flash_fwd_splitkv_kernelI23Flash_fwd_kernel_traitsILi64ELi64ELi128ELi4ELb0ELb0EN7cutlass6half_tE19Flash_kernel_traitsILi64ELi64ELi128ELi4ES3_EELb1ELb0ELb0ELb0ELb1ELb0ELb1ELb1EEEvNS_16Flash_fwd_paramsE)
        .other          _ZN5flash24flash_fwd_splitkv_kernelI23Flash_fwd_kernel_traitsILi64ELi64ELi128ELi4ELb0ELb0EN7cutlass6half_tE19Flash_kernel_traitsILi64ELi64ELi128ELi4ES3_EELb1ELb0ELb0ELb0ELb1ELb0ELb1ELb1EEEvNS_16Flash_fwd_paramsE,@"STO_CUDA_ENTRY STV_DEFAULT"
_ZN5flash24flash_fwd_splitkv_kernelI23Flash_fwd_kernel_traitsILi64ELi64ELi128ELi4ELb0ELb0EN7cutlass6half_tE19Flash_kernel_traitsILi64ELi64ELi128ELi4ES3_EELb1ELb0ELb0ELb0ELb1ELb0ELb1ELb1EEEvNS_16Flash_fwd_paramsE:
.text._ZN5flash24flash_fwd_splitkv_kernelI23Flash_fwd_kernel_traitsILi64ELi64ELi128ELi4ELb0ELb0EN7cutlass6half_tE19Flash_kernel_traitsILi64ELi64ELi128ELi4ES3_EELb1ELb0ELb0ELb0ELb1ELb0ELb1ELb1EEEvNS_16Flash_fwd_paramsE:
[----:B------:R-:W-:Y:S02]  /*0000*/  MOV R1, c[0x0][0x28] ;  /* 0x00000a0000017a02 */ /* 0x000fe40000000f00 */
[----:B------:R-:W1:Y:S01]  /*0010*/  I2F.U32.RP R6, c[0x0][0x1c0] ;  /* 0x0000700000067b06 */ /* 0x000e620000209000 */
[----:B------:R-:W2:Y:S01]  /*0020*/  S2R R3, SR_CTAID.Z ;  /* 0x0000000000037919 */ /* 0x000ea20000002700 */
[----:B------:R-:W-:Y:S01]  /*0030*/  IMAD.MOV.U32 R4, RZ, RZ, RZ ;  /* 0x000000ffff047224 */ /* 0x000fe200078e00ff */
[----:B------:R-:W-:Y:S01]  /*0040*/  ISETP.NE.U32.AND P2, PT, RZ, c[0x0][0x1c0], PT ;  /* 0x00007000ff007a0c */ /* 0x000fe20003f45070 */
[----:B------:R-:W-:Y:S01]  /*0050*/  IMAD.MOV.U32 R106, RZ, RZ, 0x4 ;  /* 0x00000004ff6a7424 */ /* 0x000fe200078e00ff */
[----:B------:R-:W-:Y:S01]  /*0060*/  ULDC.64 UR6, c[0x0][0x118] ;  /* 0x0000460000067ab9 */ /* 0x000fe20000000a00 */
[----:B------:R-:W-:Y:S01]  /*0070*/  IMAD.MOV.U32 R17, RZ, RZ, -0x1 ;  /* 0xffffffffff117424 */ /* 0x000fe200078e00ff */
[----:B------:R-:W-:Y:S01]  /*0080*/  ISETP.EQ.U32.AND P3, PT, RZ, c[0x0][0x248], PT ;  /* 0x00009200ff007a0c */ /* 0x000fe20003f62070 */
[----:B-1----:R-:W1:Y:S02]  /*0090*/  MUFU.RCP R5, R6 ;  /* 0x0000000600057308 */ /* 0x002e640000001000 */
[----:B-1----:R-:W-:-:S06]  /*00a0*/  IADD3 R5, R5, 0xffffffe, RZ ;  /* 0x0ffffffe05057810 */ /* 0x002fcc0007ffe0ff */
[----:B------:R-:W1:Y:S02]  /*00b0*/  F2I.FTZ.U32.TRUNC.NTZ R5, R5 ;  /* 0x0000000500057305 */ /* 0x000e64000021f000 */
[----:B-1----:R-:W-:-:S04]  /*00c0*/  IMAD.MOV R0, RZ, RZ, -R5 ;  /* 0x000000ffff007224 */ /* 0x002fc800078e0a05 */
[----:B------:R-:W-:Y:S02]  /*00d0*/  IMAD R7, R0, c[0x0][0x1c0], RZ ;  /* 0x0000700000077a24 */ /* 0x000fe400078e02ff */
[----:B------:R-:W-:Y:S01]  /*00e0*/  IMAD.MOV.U32 R10, RZ, RZ, RZ ;  /* 0x000000ffff0a7224 */ /* 0x000fe200078e00ff */
[----:B------:R-:W1:Y:S01]  /*00f0*/  LDC.U8 R0, c[0x0][0x312] ;  /* 0x0000c480ff007b82 */ /* 0x000e620000000000 */
[----:B------:R-:W-:-:S06]  /*0100*/  IMAD.HI.U32 R4, R5, R7, R4 ;  /* 0x0000000705047227 */ /* 0x000fcc00078e0004 */
        /* <DEDUP_REMOVED lines=36> */
.L_x_7172:
[----:B-1-34-:R-:W-:Y:S02]  /*0350*/  MOV R65, c[0x0][0x218] ;  /* 0x0000860000417a02 */ /* 0x01afe40000000f00 */
.L_x_7173:
        /* <DEDUP_REMOVED lines=34> */
[----:B------:R-:W-:Y:S01]  /*0580*/  IMAD R3, R4, R3, R2 ;  /* 0x0000000304037224 */ /* 0x000fe200078e0202 */
[----:B------:R-:W-:-:S04]  /*0590*/  IADD3 R2, -R175, 0xbf, R60 ;  /* 0x000000bfaf027810 */ /* 0x000fc80007ffe13c */
[----:B------:R-:W-:Y:S02]  /*05a0*/  ISETP.GT.U32.AND P0, PT, R4, R3, PT ;  /* 0x000000030400720c */ /* 0x000fe40003f04070 */
[----:B------:R-:W-:-:S04]  /*05b0*/  IADD3 R2, R2, c[0x0][0x2e8], R61 ;  /* 0x0000ba0002027a10 */ /* 0x000fc80007ffe03d */
[----:B------:R-:W-:-:S04]  /*05c0*/  SHF.R.S32.HI R57, RZ, 0x1f, R2 ;  /* 0x0000001fff397819 */ /* 0x000fc80000011402 */
[----:B------:R-:W-:-:S03]  /*05d0*/  LEA.HI R57, R57, R2, RZ, 0x7 ;  /* 0x0000000239397211 */ /* 0x000fc600078f38ff */
[----:B------:R-:W-:Y:S01]  /*05e0*/  @!P0 IMAD.IADD R3, R3, 0x1, -R4 ;  /* 0x0000000103038824 */ /* 0x000fe200078e0a04 */
[----:B------:R-:W-:Y:S02]  /*05f0*/  @!P0 IADD3 R6, R6, 0x1, RZ ;  /* 0x0000000106068810 */ /* 0x000fe40007ffe0ff */
[----:B------:R-:W-:Y:S02]  /*0600*/  ISETP.NE.AND P0, PT, RZ, c[0x0][0x10], PT ;  /* 0x00000400ff007a0c */ /* 0x000fe40003f05270 */
[----:B------:R-:W-:Y:S02]  /*0610*/  ISETP.GE.U32.AND P2, PT, R3, R4, PT ;  /* 0x000000040300720c */ /* 0x000fe40003f46070 */
[----:B------:R-:W-:Y:S02]  /*0620*/  IADD3 R4, R61, 0x7f, RZ ;  /* 0x0000007f3d047810 */ /* 0x000fe40007ffe0ff */
[----:B------:R-:W-:Y:S02]  /*0630*/  SHF.R.S32.HI R57, RZ, 0x7, R57 ;  /* 0x00000007ff397819 */ /* 0x000fe40000011439 */
[----:B------:R-:W-:-:S04]  /*0640*/  SHF.R.S32.HI R3, RZ, 0x1f, R4 ;  /* 0x0000001fff037819 */ /* 0x000fc80000011404 */
[----:B------:R-:W-:-:S03]  /*0650*/  LEA.HI R3, R3, R4, RZ, 0x7 ;  /* 0x0000000403037211 */ /* 0x000fc600078f38ff */
[----:B------:R-:W-:Y:S02]  /*0660*/  @P2 IADD3 R6, R6, 0x1, RZ ;  /* 0x0000000106062810 */ /* 0x000fe40007ffe0ff */
[----:B------:R-:W-:-:S03]  /*0670*/  SHF.R.S32.HI R3, RZ, 0x7, R3 ;  /* 0x00000007ff037819 */ /* 0x000fc60000011403 */
[----:B------:R-:W-:-:S04]  /*0680*/  IMAD.MOV.U32 R5, RZ, RZ, R6 ;  /* 0x000000ffff057224 */ /* 0x000fc800078e0006 */
        /* <DEDUP_REMOVED lines=26> */
[-C--:B------:R-:W-:Y:S01]  /*0830*/  ISETP.GE.AND P6, PT, R8, R175.reuse, PT ;  /* 0x000000af0800720c */ /* 0x080fe20003fc6270 */
[C---:B------:R-:W-:Y:S01]  /*0840*/  IMAD.WIDE R6, R0.reuse, 0x40, R6 ;  /* 0x0000004000067825 */ /* 0x040fe200078e0206 */
[-C--:B------:R-:W-:Y:S02]  /*0850*/  ISETP.GE.AND P3, PT, R0, R175.reuse, PT ;  /* 0x000000af0000720c */ /* 0x080fe40003f66270 */
[----:B------:R-:W-:Y:S02]  /*0860*/  ISETP.GE.AND P1, PT, R14, R175, PT ;  /* 0x000000af0e00720c */ /* 0x000fe40003f26270 */
[----:B------:R-:W-:Y:S02]  /*0870*/  IADD3 R5, P0, R2, R6, RZ ;  /* 0x0000000602057210 */ /* 0x000fe40007f1e0ff */
[----:B------:R-:W-:Y:S02]  /*0880*/  IADD3 R10, R0, 0x20, RZ ;  /* 0x00000020000a7810 */ /* 0x000fe40007ffe0ff */
[----:B------:R-:W-:-:S02]  /*0890*/  LEA.HI.X.SX32 R2, R2, R7, 0x1, P0 ;  /* 0x0000000702027211 */ /* 0x000fc400000f0eff */
[C---:B------:R-:W-:Y:S02]  /*08a0*/  LEA R4, P0, R5.reuse, c[0x0][0x1d8], 0x2 ;  /* 0x0000760005047a11 */ /* 0x040fe400078010ff */
[----:B------:R-:W-:Y:S02]  /*08b0*/  SHF.R.S32.HI R7, RZ, 0x1f, R3 ;  /* 0x0000001fff077819 */ /* 0x000fe40000011403 */
[----:B------:R-:W-:Y:S02]  /*08c0*/  LEA.HI.X R5, R5, c[0x0][0x1dc], R2, 0x2, P0 ;  /* 0x0000770005057a11 */ /* 0x000fe400000f1402 */
[-C--:B------:R-:W-:Y:S02]  /*08d0*/  ISETP.GE.AND P0, PT, R12, R175.reuse, PT ;  /* 0x000000af0c00720c */ /* 0x080fe40003f06270 */
[----:B------:R-:W-:Y:S01]  /*08e0*/  IADD3 R6, R0, 0x30, RZ ;  /* 0x0000003000067810 */ /* 0x000fe20007ffe0ff */
[----:B------:R-:W-:Y:S01]  /*08f0*/  @!P2 STG.E.128 [R4.64+0x800], RZ ;  /* 0x000800ff0400a986 */ /* 0x000fe2000c101d06 */
[----:B------:R-:W-:-:S02]  /*0900*/  ISETP.GE.OR P2, PT, R16, R175, P5 ;  /* 0x000000af1000720c */ /* 0x000fc40002f46670 */
[-C--:B------:R-:W-:Y:S01]  /*0910*/  ISETP.GE.OR P5, PT, R14, R175.reuse, P5 ;  /* 0x000000af0e00720c */ /* 0x080fe20002fa6670 */
[----:B------:R-:W-:Y:S01]  /*0920*/  @!P6 STG.E.128 [R4.64+0x2800], RZ ;  /* 0x002800ff0400e986 */ /* 0x000fe2000c101d06 */
[----:B------:R-:W-:Y:S02]  /*0930*/  IADD3 R2, R0, 0x38, RZ ;  /* 0x0000003800027810 */ /* 0x000fe40007ffe0ff */
[----:B------:R-:W-:Y:S01]  /*0940*/  LOP3.LUT P6, RZ, R56, 0xf, RZ, 0xc0, !PT ;  /* 0x0000000f38ff7812 */ /* 0x000fe200078cc0ff */
[----:B------:R-:W-:Y:S01]  /*0950*/  @!P3 STG.E.128 [R4.64], RZ ;  /* 0x000000ff0400b986 */ /* 0x000fe2000c101d06 */
[-C--:B------:R-:W-:Y:S02]  /*0960*/  ISETP.GE.AND P4, PT, R10, R175.reuse, PT ;  /* 0x000000af0a00720c */ /* 0x080fe40003f86270 */
[----:B------:R-:W-:Y:S01]  /*0970*/  ISETP.GE.AND P3, PT, R6, R175, PT ;  /* 0x000000af0600720c */ /* 0x000fe20003f66270 */
[----:B------:R-:W-:Y:S01]  /*0980*/  @!P0 STG.E.128 [R4.64+0x1800], RZ ;  /* 0x001800ff04008986 */ /* 0x000fe2000c101d06 */
[----:B------:R-:W-:-:S03]  /*0990*/  IADD3 R3, P0, R3, R0, RZ ;  /* 0x0000000003037210 */ /* 0x000fc60007f1e0ff */
[----:B------:R-:W-:Y:S01]  /*09a0*/  @!P1 STG.E.128 [R4.64+0x1000], RZ ;  /* 0x001000ff04009986 */ /* 0x000fe2000c101d06 */
[----:B------:R-:W-:Y:S01]  /*09b0*/  LEA.HI.X.SX32 R14, R0, R7, 0x1, P0 ;  /* 0x00000007000e7211 */ /* 0x000fe200000f0eff */
[----:B------:R-:W-:Y:S01]  /*09c0*/  @!P5 IMAD.MOV.U32 R15, RZ, RZ, -0x800000 ;  /* 0xff800000ff0fd424 */ /* 0x000fe200078e00ff */
[C---:B------:R-:W-:Y:S02]  /*09d0*/  LEA R16, P0, R3.reuse, c[0x0][0x208], 0x2 ;  /* 0x0000820003107a11 */ /* 0x040fe400078010ff */
[-C--:B------:R-:W-:Y:S01]  /*09e0*/  ISETP.GE.AND P1, PT, R2, R175.reuse, PT ;  /* 0x000000af0200720c */ /* 0x080fe20003f26270 */
[----:B------:R-:W-:Y:S01]  /*09f0*/  @!P4 STG.E.128 [R4.64+0x2000], RZ ;  /* 0x002000ff0400c986 */ /* 0x000fe2000c101d06 */
[----:B------:R-:W-:Y:S01]  /*0a00*/  LEA.HI.X R17, R3, c[0x0][0x20c], R14, 0x2, P0 ;  /* 0x0000830003117a11 */ /* 0x000fe200000f140e */
[----:B------:R-:W-:Y:S01]  /*0a10*/  @!P2 IMAD.MOV.U32 R3, RZ, RZ, -0x800000 ;  /* 0xff800000ff03a424 */ /* 0x000fe200078e00ff */
[-C--:B------:R-:W-:Y:S01]  /*0a20*/  ISETP.GE.OR P0, PT, R6, R175.reuse, P6 ;  /* 0x000000af0600720c */ /* 0x080fe20003706670 */
[----:B------:R-:W-:Y:S01]  /*0a30*/  @!P3 STG.E.128 [R4.64+0x3000], RZ ;  /* 0x003000ff0400b986 */ /* 0x000fe2000c101d06 */
[----:B------:R-:W-:-:S02]  /*0a40*/  ISETP.GE.OR P4, PT, R12, R175, P6 ;  /* 0x000000af0c00720c */ /* 0x000fc40003786670 */
[----:B------:R-:W-:-:S05]  /*0a50*/  ISETP.GE.OR P3, PT, R10, R175, P6 ;  /* 0x000000af0a00720c */ /* 0x000fca0003766670 */
[----:B------:R1:W-:Y:S01]  /*0a60*/  @!P1 STG.E.128 [R4.64+0x3800], RZ ;  /* 0x003800ff04009986 */ /* 0x0003e2000c101d06 */
[----:B------:R-:W-:-:S03]  /*0a70*/  ISETP.GE.OR P1, PT, R8, R175, P6 ;  /* 0x000000af0800720c */ /* 0x000fc60003726670 */
[----:B------:R2:W-:Y:S01]  /*0a80*/  @!P2 STG.E [R16.64+0x20], R3 ;  /* 0x000020031000a986 */ /* 0x0005e2000c101906 */
[----:B------:R-:W-:Y:S01]  /*0a90*/  ISETP.GE.OR P2, PT, R0, R175, P6 ;  /* 0x000000af0000720c */ /* 0x000fe20003746670 */
[----:B------:R-:W-:Y:S02]  /*0aa0*/  @!P0 IMAD.MOV.U32 R7, RZ, RZ, -0x800000 ;  /* 0xff800000ff078424 */ /* 0x000fe400078e00ff */
[----:B------:R-:W-:Y:S01]  /*0ab0*/  @!P4 IMAD.MOV.U32 R13, RZ, RZ, -0x800000 ;  /* 0xff800000ff0dc424 */ /* 0x000fe200078e00ff */
[----:B------:R2:W-:Y:S01]  /*0ac0*/  @!P5 STG.E [R16.64+0x40], R15 ;  /* 0x0000400f1000d986 */ /* 0x0005e2000c101906 */
[----:B------:R-:W-:-:S03]  /*0ad0*/  @!P3 IMAD.MOV.U32 R11, RZ, RZ, -0x800000 ;  /* 0xff800000ff0bb424 */ /* 0x000fc600078e00ff */
[----:B------:R2:W-:Y:S01]  /*0ae0*/  @!P0 STG.E [R16.64+0xc0], R7 ;  /* 0x0000c00710008986 */ /* 0x0005e2000c101906 */
[----:B------:R-:W-:Y:S01]  /*0af0*/  ISETP.GE.OR P0, PT, R2, R175, P6 ;  /* 0x000000af0200720c */ /* 0x000fe20003706670 */
[----:B------:R-:W-:Y:S02]  /*0b00*/  @!P1 IMAD.MOV.U32 R9, RZ, RZ, -0x800000 ;  /* 0xff800000ff099424 */ /* 0x000fe400078e00ff */
        /* <DEDUP_REMOVED lines=9> */
.L_x_7174:
        /* <DEDUP_REMOVED lines=26> */
[----:B-----5:R-:W1:Y:S02]  /*0d40*/  F2I.FTZ.U32.TRUNC.NTZ R7, R6 ;  /* 0x0000000600077305 */ /* 0x020e64000021f000 */
        /* <DEDUP_REMOVED lines=16> */
[----:B------:R-:W-:-:S05]  /*0e50*/  IMAD.MOV.U32 R3, RZ, RZ, R4 ;  /* 0x000000ffff037224 */ /* 0x000fca00078e0004 */
[----:B------:R-:W-:Y:S02]  /*0e60*/  @!P1 IADD3 R3, -R3, RZ, RZ ;  /* 0x000000ff03039210 */ /* 0x000fe40007ffe1ff */
[----:B------:R-:W-:-:S05]  /*0e70*/  @!P0 LOP3.LUT R3, RZ, c[0x0][0x2d0], RZ, 0x33, !PT ;  /* 0x0000b400ff038a12 */ /* 0x000fca00078e33ff */
[----:B------:R-:W-:-:S05]  /*0e80*/  IMAD.WIDE R10, R3, 0x4, R178 ;  /* 0x00000004030a7825 */ /* 0x000fca00078e02b2 */
[----:B------:R-:W2:Y:S01]  /*0e90*/  LDG.E R0, [R10.64] ;  /* 0x000000060a007981 */ /* 0x000ea2000c1e1900 */
[----:B------:R-:W-:Y:S01]  /*0ea0*/  IABS R2, c[0x0][0x1c8] ;  /* 0x0000720000027a13 */ /* 0x000fe20000000000 */
[----:B------:R-:W-:-:S03]  /*0eb0*/  IMAD.MOV R3, RZ, RZ, -R3 ;  /* 0x000000ffff037224 */ /* 0x000fc600078e0a03 */
        /* <DEDUP_REMOVED lines=35> */
[----:B------:R-:W-:Y:S01]  /*10f0*/  IMAD.WIDE.U32 R10, R5, c[0x0][0x198], R10 ;  /* 0x00006600050a7a25 */ /* 0x000fe200078e000a */
[----:B------:R-:W-:-:S03]  /*1100*/  IADD3 R13, R15, R13, RZ ;  /* 0x0000000d0f0d7210 */ /* 0x000fc60007ffe0ff */
        /* <DEDUP_REMOVED lines=8> */
.L_x_7175:
        /* <DEDUP_REMOVED lines=17> */
.L_x_7177:
[----:B------:R-:W-:Y:S02]  /*12a0*/  IABS R4, c[0x0][0x1c8] ;  /* 0x0000720000047a13 */ /* 0x000fe40000000000 */
[----:B------:R-:W-:Y:S02]  /*12b0*/  MOV R14, RZ ;  /* 0x000000ff000e7202 */ /* 0x000fe40000000f00 */
[----:B------:R-:W1:Y:S01]  /*12c0*/  I2F.RP R6, R4 ;  /* 0x0000000400067306 */ /* 0x000e620000209400 */
[----:B------:R-:W-:Y:S02]  /*12d0*/  LEA R8, R57, 0xffffff80, 0x7 ;  /* 0xffffff8039087811 */ /* 0x000fe400078e38ff */
[----:B------:R-:W-:-:S05]  /*12e0*/  @P0 IADD3 R13, R10, R13, RZ ;  /* 0x0000000d0a0d0210 */ /* 0x000fca0007ffe0ff */
[----:B------:R-:W-:-:S04]  /*12f0*/  @P0 IMAD.WIDE.U32 R20, R13, c[0x0][0x1a0], RZ ;  /* 0x000068000d140a25 */ /* 0x000fc800078e00ff */
[----:B------:R-:W-:Y:S01]  /*1300*/  @P0 IMAD R13, R13, c[0x0][0x1a4], R21 ;  /* 0x000069000d0d0a24 */ /* 0x000fe200078e0215 */
[----:B-1----:R-:W1:Y:S02]  /*1310*/  MUFU.RCP R15, R6 ;  /* 0x00000006000f7308 */ /* 0x002e640000001000 */
[----:B-1----:R-:W-:Y:S02]  /*1320*/  IADD3 R15, R15, 0xffffffe, RZ ;  /* 0x0ffffffe0f0f7810 */ /* 0x002fe40007ffe0ff */
[----:B------:R-:W-:-:S04]  /*1330*/  @P0 MOV R6, R20 ;  /* 0x0000001400060202 */ /* 0x000fc80000000f00 */
[----:B------:R-:W1:Y:S02]  /*1340*/  F2I.FTZ.U32.TRUNC.NTZ R15, R15 ;  /* 0x0000000f000f7305 */ /* 0x000e64000021f000 */
[----:B-1----:R-:W-:-:S04]  /*1350*/  IMAD.MOV R2, RZ, RZ, -R15 ;  /* 0x000000ffff027224 */ /* 0x002fc800078e0a0f */
[----:B------:R-:W-:Y:S01]  /*1360*/  IMAD R3, R2, R4, RZ ;  /* 0x0000000402037224 */ /* 0x000fe200078e02ff */
[----:B------:R-:W-:-:S03]  /*1370*/  IABS R2, R138 ;  /* 0x0000008a00027213 */ /* 0x000fc60000000000 */
[----:B------:R-:W-:-:S04]  /*1380*/  IMAD.HI.U32 R14, R15, R3, R14 ;  /* 0x000000030f0e7227 */ /* 0x000fc800078e000e */
[----:B------:R-:W-:Y:S02]  /*1390*/  IMAD.MOV.U32 R5, RZ, RZ, R2 ;  /* 0x000000ffff057224 */ /* 0x000fe400078e0002 */
[----:B------:R-:W-:Y:S02]  /*13a0*/  IMAD.MOV.U32 R15, RZ, RZ, R9 ;  /* 0x000000ffff0f7224 */ /* 0x000fe400078e0009 */
[----:B------:R-:W-:Y:S01]  /*13b0*/  IMAD.HI.U32 R2, R14, R5, RZ ;  /* 0x000000050e027227 */ /* 0x000fe200078e00ff */
[----:B------:R-:W-:-:S04]  /*13c0*/  MOV R14, R0 ;  /* 0x00000000000e7202 */ /* 0x000fc80000000f00 */
[----:B------:R-:W-:Y:S01]  /*13d0*/  IADD3 R3, -R2, RZ, RZ ;  /* 0x000000ff02037210 */ /* 0x000fe20007ffe1ff */
[----:B------:R-:W-:-:S04]  /*13e0*/  IMAD.WIDE.U32 R14, R8, c[0x0][0x198], R14 ;  /* 0x00006600080e7a25 */ /* 0x000fc800078e000e */
        /* <DEDUP_REMOVED lines=9> */
[----:B------:R-:W-:Y:S01]  /*1480*/  @P3 IADD3 R2, R2, 0x1, RZ ;  /* 0x0000000102023810 */ /* 0x000fe20007ffe0ff */
[----:B------:R-:W-:-:S03]  /*1490*/  IMAD R5, R3, c[0x0][0x198], RZ ;  /* 0x0000660003057a24 */ /* 0x000fc600078e02ff */
[----:B------:R-:W-:Y:S01]  /*14a0*/  MOV R4, R2 ;  /* 0x0000000200047202 */ /* 0x000fe20000000f00 */
[----:B------:R-:W-:Y:S02]  /*14b0*/  IMAD R0, R8, c[0x0][0x19c], R5 ;  /* 0x0000670008007a24 */ /* 0x000fe400078e0205 */
[----:B------:R-:W-:Y:S02]  /*14c0*/  IMAD.MOV.U32 R5, RZ, RZ, R8 ;  /* 0x000000ffff057224 */ /* 0x000fe400078e0008 */
[----:B------:R-:W-:Y:S01]  /*14d0*/  @!P2 IMAD.MOV R4, RZ, RZ, -R4 ;  /* 0x000000ffff04a224 */ /* 0x000fe200078e0a04 */
[----:B------:R-:W-:Y:S01]  /*14e0*/  @!P1 LOP3.LUT R4, RZ, c[0x0][0x1c8], RZ, 0x33, !PT ;  /* 0x00007200ff049a12 */ /* 0x000fe200078e33ff */
[----:B------:R-:W-:-:S03]  /*14f0*/  IMAD.IADD R15, R15, 0x1, R0 ;  /* 0x000000010f0f7824 */ /* 0x000fc600078e0200 */
        /* <DEDUP_REMOVED lines=18> */
.L_x_7176:
[----:B-----5:R1:W5:Y:S01]  /*1620*/  @P4 LDG.E R7, [R154.64] ;  /* 0x000000069a074981 */ /* 0x020362000c1e1900 */
[----:B------:R-:W-:Y:S01]  /*1630*/  SHF.R.S32.HI R11, RZ, 0x1f, R56 ;  /* 0x0000001fff0b7819 */ /* 0x000fe20000011438 */
[----:B------:R-:W-:Y:S01]  /*1640*/  IMAD.MOV.U32 R21, RZ, RZ, 0x2 ;  /* 0x00000002ff157424 */ /* 0x000fe200078e00ff */
[----:B------:R-:W-:Y:S01]  /*1650*/  ISETP.NE.AND P0, PT, R17, -0x1, PT ;  /* 0xffffffff1100780c */ /* 0x000fe20003f05270 */
[----:B------:R-:W-:Y:S01]  /*1660*/  IMAD.MOV.U32 R134, RZ, RZ, c[0x0][0x230] ;  /* 0x00008c00ff867624 */ /* 0x000fe200078e00ff */
[CC--:B------:R-:W-:Y:S01]  /*1670*/  LEA.HI R15, R11.reuse, R56.reuse, RZ, 0x3 ;  /* 0x000000380b0f7211 */ /* 0x0c0fe200078f18ff */
[----:B------:R-:W-:Y:S01]  /*1680*/  IMAD.MOV.U32 R22, RZ, RZ, RZ ;  /* 0x000000ffff167224 */ /* 0x000fe200078e00ff */
[----:B------:R-:W-:Y:S01]  /*1690*/  LEA.HI R18, R11, R56, RZ, 0x6 ;  /* 0x000000380b127211 */ /* 0x000fe200078f30ff */
[----:B------:R-:W-:Y:S01]  /*16a0*/  IMAD.MOV.U32 R23, RZ, RZ, c[0x0][0x230] ;  /* 0x00008c00ff177624 */ /* 0x000fe200078e00ff */
[----:B------:R-:W-:Y:S01]  /*16b0*/  SHF.R.S32.HI R152, RZ, 0x3, R15 ;  /* 0x00000003ff987819 */ /* 0x000fe2000001140f */
[----:B------:R-:W-:Y:S01]  /*16c0*/  IMAD.MOV.U32 R42, RZ, RZ, 0x10 ;  /* 0x00000010ff2a7424 */ /* 0x000fe200078e00ff */
[----:B------:R-:W-:Y:S01]  /*16d0*/  LOP3.LUT R15, R15, 0xfffffff8, RZ, 0xc0, !PT ;  /* 0xfffffff80f0f7812 */ /* 0x000fe200078ec0ff */
[----:B------:R-:W-:Y:S01]  /*16e0*/  IMAD.HI.U32 R134, R21, R134, R22 ;  /* 0x0000008615867227 */ /* 0x000fe200078e0016 */
[----:B------:R-:W-:-:S02]  /*16f0*/  SHF.L.U32 R23, R152, 0x6, RZ ;  /* 0x0000000698177819 */ /* 0x000fc400000006ff */
[----:B------:R-:W-:Y:S01]  /*1700*/  SHF.R.S32.HI R153, RZ, 0x1f, R152 ;  /* 0x0000001fff997819 */ /* 0x000fe20000011498 */
[----:B------:R-:W-:Y:S01]  /*1710*/  IMAD.IADD R62, R56, 0x1, -R15 ;  /* 0x00000001383e7824 */ /* 0x000fe200078e0a0f */
[----:B------:R-:W-:Y:S01]  /*1720*/  LOP3.LUT R23, R23, 0x1c0, RZ, 0xc0, !PT ;  /* 0x000001c017177812 */ /* 0x000fe200078ec0ff */
[----:B------:R-:W-:Y:S01]  /*1730*/  @P0 IMAD.WIDE.U32 R20, R17, c[0x0][0x190], RZ ;  /* 0x0000640011140a25 */ /* 0x000fe200078e00ff */
[----:B------:R-:W-:Y:S02]  /*1740*/  IADD3 R5, P1, R152, R5, RZ ;  /* 0x0000000598057210 */ /* 0x000fe40007f3e0ff */
[CC--:B------:R-:W-:Y:S01]  /*1750*/  LEA.HI R167, R11.reuse, R56.reuse, RZ, 0x4 ;  /* 0x000000380ba77211 */ /* 0x0c0fe200078f20ff */
[----:B------:R-:W-:Y:S01]  /*1760*/  @!P0 IMAD R16, R12, c[0x0][0x178], RZ ;  /* 0x00005e000c108a24 */ /* 0x000fe200078e02ff */
[----:B------:R-:W-:Y:S01]  /*1770*/  SHF.R.S32.HI R133, RZ, 0x1, R134 ;  /* 0x00000001ff857819 */ /* 0x000fe20000011486 */
[----:B------:R-:W-:Y:S01]  /*1780*/  IMAD.SHL.U32 R14, R62, 0x8, RZ ;  /* 0x000000083e0e7824 */ /* 0x000fe200078e00ff */
[----:B------:R-:W-:Y:S01]  /*1790*/  LEA.HI R58, R11, R56, RZ, 0x5 ;  /* 0x000000380b3a7211 */ /* 0x000fe200078f28ff */
[----:B------:R-:W-:Y:S01]  /*17a0*/  @P0 IMAD R17, R17, c[0x0][0x194], R21 ;  /* 0x0000650011110a24 */ /* 0x000fe200078e0215 */
[----:B------:R-:W-:Y:S01]  /*17b0*/  MOV R151, c[0x0][0x198] ;  /* 0x0000660000977a02 */ /* 0x000fe20000000f00 */
[----:B------:R-:W-:Y:S01]  /*17c0*/  @!P0 IMAD.WIDE.U32 R24, R177, c[0x0][0x178], RZ ;  /* 0x00005e00b1188a25 */ /* 0x000fe200078e00ff */
[----:B------:R-:W-:-:S02]  /*17d0*/  LOP3.LUT R21, R23, 0x38, R14, 0xf8, !PT ;  /* 0x0000003817157812 */ /* 0x000fc400078ef80e */
[----:B------:R-:W-:Y:S01]  /*17e0*/  LOP3.LUT R59, R58, 0xffffffe0, RZ, 0xc0, !PT ;  /* 0xffffffe03a3b7812 */ /* 0x000fe200078ec0ff */
[----:B------:R-:W-:Y:S01]  /*17f0*/  @!P0 IMAD R15, R177, c[0x0][0x17c], R16 ;  /* 0x00005f00b10f8a24 */ /* 0x000fe200078e0210 */
[----:B------:R-:W-:Y:S01]  /*1800*/  SHF.R.U32.HI R16, RZ, 0x3, R23 ;  /* 0x00000003ff107819 */ /* 0x000fe20000011617 */
[----:B------:R-:W-:Y:S01]  /*1810*/  @P0 IMAD.MOV.U32 R10, RZ, RZ, R20 ;  /* 0x000000ffff0a0224 */ /* 0x000fe200078e0014 */
[----:B------:R-:W-:Y:S01]  /*1820*/  SHF.L.U64.HI R102, R151, R106, c[0x0][0x19c] ;  /* 0x0000670097667619 */ /* 0x000fe2000001026a */
[----:B------:R-:W-:Y:S01]  /*1830*/  @!P0 IMAD.IADD R17, R25, 0x1, R15 ;  /* 0x0000000119118824 */ /* 0x000fe200078e020f */
[----:B------:R-:W-:Y:S01]  /*1840*/  LOP3.LUT R16, R21, R16, RZ, 0x3c, !PT ;  /* 0x0000001015107212 */ /* 0x000fe200078e3cff */
[----:B------:R-:W-:Y:S01]  /*1850*/  @!P0 IMAD.MOV.U32 R10, RZ, RZ, R24 ;  /* 0x000000ffff0a8224 */ /* 0x000fe200078e0018 */
[----:B------:R-:W-:Y:S01]  /*1860*/  SHF.L.U32 R15, R18, 0x3, RZ ;  /* 0x00000003120f7819 */ /* 0x000fe200000006ff */
[----:B------:R-:W-:Y:S01]  /*1870*/  IMAD.WIDE R20, R19, 0x40, R152 ;  /* 0x0000004013147825 */ /* 0x000fe200078e0298 */
[----:B------:R-:W-:-:S02]  /*1880*/  IADD3 R22, P0, R14, R6, RZ ;  /* 0x000000060e167210 */ /* 0x000fc40007f1e0ff */
[----:B------:R-:W-:Y:S01]  /*1890*/  LOP3.LUT R136, R16, 0xfffffe00, R15, 0xf8, !PT ;  /* 0xfffffe0010887812 */ /* 0x000fe200078ef80f */
[----:B------:R-:W-:Y:S01]  /*18a0*/  IMAD R19, R2, c[0x0][0x1b8], RZ ;  /* 0x00006e0002137a24 */ /* 0x000fe200078e02ff */
[----:B------:R-:W-:Y:S01]  /*18b0*/  SHF.R.S32.HI R15, RZ, 0x1f, R14 ;  /* 0x0000001fff0f7819 */ /* 0x000fe2000001140e */
[----:B------:R-:W-:Y:S01]  /*18c0*/  IMAD.X R3, R153, 0x1, R3, P1 ;  /* 0x0000000199037824 */ /* 0x000fe200008e0603 */
[----:B------:R-:W-:Y:S01]  /*18d0*/  IADD3 R24, P1, R14, R10, RZ ;  /* 0x0000000a0e187210 */ /* 0x000fe20007f3e0ff */
[----:B------:R-:W-:Y:S01]  /*18e0*/  IMAD R19, R4, c[0x0][0x1bc], R19 ;  /* 0x00006f0004137a24 */ /* 0x000fe200078e0213 */
[----:B------:R-:W-:Y:S01]  /*18f0*/  SHF.R.S32.HI R58, RZ, 0x5, R58 ;  /* 0x00000005ff3a7819 */ /* 0x000fe2000001143a */
[----:B------:R-:W-:Y:S01]  /*1900*/  IMAD.X R23, R15, 0x1, R13, P0 ;  /* 0x000000010f177824 */ /* 0x000fe200000e060d */
[----:B------:R-:W-:Y:S01]  /*1910*/  IADD3 R26, P0, R14, R0, RZ ;  /* 0x000000000e1a7210 */ /* 0x000fe20007f1e0ff */
[----:B------:R-:W-:Y:S01]  /*1920*/  IMAD R0, R3, c[0x0][0x1a0], RZ ;  /* 0x0000680003007a24 */ /* 0x000fe200078e02ff */
[----:B------:R-:W-:Y:S01]  /*1930*/  IADD3.X R25, R15, R17, RZ, P1, !PT ;  /* 0x000000110f197210 */ /* 0x000fe20000ffe4ff */
[----:B------:R-:W-:Y:S01]  /*1940*/  IMAD.WIDE.U32 R22, R4, c[0x0][0x1b8], R22 ;  /* 0x00006e0004167a25 */ /* 0x000fe200078e0016 */
[----:B------:R-:W-:-:S03]  /*1950*/  SHF.R.S32.HI R3, RZ, 0x1f, R138 ;  /* 0x0000001fff037819 */ /* 0x000fc6000001148a */
[----:B------:R-:W-:Y:S01]  /*1960*/  IMAD.X R27, R15, 0x1, R9, P0 ;  /* 0x000000010f1b7824 */ /* 0x000fe200000e0609 */
[----:B------:R-:W-:Y:S01]  /*1970*/  LOP3.LUT R9, R167, 0xfffffff0, RZ, 0xc0, !PT ;  /* 0xfffffff0a7097812 */ /* 0x000fe200078ec0ff */
[----:B------:R-:W-:Y:S01]  /*1980*/  IMAD.IADD R23, R23, 0x1, R19 ;  /* 0x0000000117177824 */ /* 0x000fe200078e0213 */
[----:B------:R-:W-:Y:S01]  /*1990*/  SHF.R.S32.HI R167, RZ, 0x4, R167 ;  /* 0x00000004ffa77819 */ /* 0x000fe200000114a7 */
[C---:B------:R-:W-:Y:S02]  /*19a0*/  IMAD R0, R5.reuse, c[0x0][0x1a4], R0 ;  /* 0x0000690005007a24 */ /* 0x040fe400078e0200 */
[----:B------:R-:W-:-:S04]  /*19b0*/  IMAD.WIDE.U32 R22, R5, c[0x0][0x1a0], R22 ;  /* 0x0000680005167a25 */ /* 0x000fc800078e0016 */
[----:B------:R-:W-:Y:S01]  /*19c0*/  IMAD.IADD R174, R56, 0x1, -R9 ;  /* 0x0000000138ae7824 */ /* 0x000fe200078e0a09 */
[----:B------:R-:W-:Y:S01]  /*19d0*/  LEA R70, P0, R22, c[0x0][0x170], 0x1 ;  /* 0x00005c0016467a11 */ /* 0x000fe200078008ff */
[----:B------:R-:W-:Y:S02]  /*19e0*/  IMAD.IADD R0, R23, 0x1, R0 ;  /* 0x0000000117007824 */ /* 0x000fe400078e0200 */
[----:B------:R-:W-:Y:S01]  /*19f0*/  IMAD.WIDE.U32 R26, R152, c[0x0][0x198], R26 ;  /* 0x00006600981a7a25 */ /* 0x000fe200078e001a */
[----:B------:R-:W-:Y:S02]  /*1a00*/  SHF.R.S32.HI R63, RZ, 0x1f, R174 ;  /* 0x0000001fff3f7819 */ /* 0x000fe400000114ae */
[----:B------:R-:W-:Y:S01]  /*1a10*/  SHF.L.U64.HI R71, R22, 0x1, R0 ;  /* 0x0000000116477819 */ /* 0x000fe20000010200 */
[----:B------:R-:W-:Y:S01]  /*1a20*/  IMAD R13, R153, c[0x0][0x198], RZ ;  /* 0x00006600990d7a24 */ /* 0x000fe200078e02ff */
[----:B------:R-:W-:Y:S01]  /*1a30*/  SHF.R.S32.HI R0, RZ, 0x1f, R65 ;  /* 0x0000001fff007819 */ /* 0x000fe20000011441 */
[----:B------:R-:W-:Y:S01]  /*1a40*/  IMAD R17, R21, c[0x0][0x190], RZ ;  /* 0x0000640015117a24 */ /* 0x000fe200078e02ff */
[----:B------:R-:W-:Y:S01]  /*1a50*/  LEA.HI R63, R63, R174, RZ, 0x3 ;  /* 0x000000ae3f3f7211 */ /* 0x000fe200078f18ff */
[----:B------:R-:W-:Y:S01]  /*1a60*/  IMAD R13, R152, c[0x0][0x19c], R13 ;  /* 0x00006700980d7a24 */ /* 0x000fe200078e020d */
[----:B------:R-:W-:Y:S01]  /*1a70*/  LEA.HI R9, R0, R65, RZ, 0x7 ;  /* 0x0000004100097211 */ /* 0x000fe200078f38ff */
[----:B------:R-:W-:Y:S01]  /*1a80*/  IMAD.SHL.U32 R131, R62, 0x4, RZ ;  /* 0x000000043e837824 */ /* 0x000fe200078e00ff */
[----:B------:R-:W-:Y:S01]  /*1a90*/  LOP3.LUT R135, R63, 0xfffffff8, RZ, 0xc0, !PT ;  /* 0xfffffff83f877812 */ /* 0x000fe200078ec0ff */
[C---:B------:R-:W-:Y:S01]  /*1aa0*/  IMAD R17, R20.reuse, c[0x0][0x194], R17 ;  /* 0x0000650014117a24 */ /* 0x040fe200078e0211 */
[----:B------:R-:W-:Y:S01]  /*1ab0*/  SHF.R.S32.HI R9, RZ, 0x7, R9 ;  /* 0x00000007ff097819 */ /* 0x000fe20000011409 */
[----:B------:R-:W-:Y:S01]  /*1ac0*/  IMAD.WIDE.U32 R24, R20, c[0x0][0x190], R24 ;  /* 0x0000640014187a25 */ /* 0x000fe200078e0018 */
[----:B------:R-:W-:-:S02]  /*1ad0*/  LEA R68, P3, R26, c[0x0][0x168], 0x1 ;  /* 0x00005a001a447a11 */ /* 0x000fc400078608ff */
[----:B------:R-:W-:Y:S01]  /*1ae0*/  IMNMX R64, R168, R9, !PT ;  /* 0x00000009a8407217 */ /* 0x000fe20007800200 */
[----:B------:R-:W-:Y:S01]  /*1af0*/  IMAD.IADD R135, R174, 0x1, -R135 ;  /* 0x00000001ae877824 */ /* 0x000fe200078e0a87 */
[----:B------:R-:W-:Y:S01]  /*1b00*/  IADD3 R13, R27, R13, RZ ;  /* 0x0000000d1b0d7210 */ /* 0x000fe20007ffe0ff */
[----:B------:R-:W-:Y:S01]  /*1b10*/  IMAD R3, R3, c[0x0][0x1a8], RZ ;  /* 0x00006a0003037a24 */ /* 0x000fe200078e02ff */
[----:B------:R-:W-:Y:S01]  /*1b20*/  IADD3.X R71, R71, c[0x0][0x174], RZ, P0, !PT ;  /* 0x00005d0047477a10 */ /* 0x000fe200007fe4ff */
[----:B------:R-:W-:Y:S01]  /*1b30*/  IMAD R132, R152, R133, R131 ;  /* 0x0000008598847224 */ /* 0x000fe200078e0283 */
[----:B------:R-:W-:Y:S01]  /*1b40*/  R2P PR, R135, 0x6 ;  /* 0x0000000687007804 */ /* 0x000fe20000000000 */
[----:B------:R-:W-:Y:S01]  /*1b50*/  IMAD.IADD R25, R25, 0x1, R17 ;  /* 0x0000000119197824 */ /* 0x000fe200078e0211 */
[----:B------:R-:W-:Y:S01]  /*1b60*/  SHF.L.U64.HI R67, R26, 0x1, R13 ;  /* 0x000000011a437819 */ /* 0x000fe2000001020d */
[C---:B------:R-:W-:Y:S01]  /*1b70*/  IMAD R137, R138.reuse, c[0x0][0x1ac], R3 ;  /* 0x00006b008a897a24 */ /* 0x040fe200078e0203 */
[----:B------:R-:W-:Y:S01]  /*1b80*/  IADD3 R131, R131, R132, RZ ;  /* 0x0000008483837210 */ /* 0x000fe20007ffe0ff */
[----:B------:R-:W-:Y:S01]  /*1b90*/  IMAD.MOV.U32 R3, RZ, RZ, 0x20 ;  /* 0x00000020ff037424 */ /* 0x000fe200078e00ff */
[----:B------:R-:W-:Y:S01]  /*1ba0*/  IADD3.X R67, R67, c[0x0][0x16c], RZ, P3, !PT ;  /* 0x00005b0043437a10 */ /* 0x000fe20001ffe4ff */
[----:B------:R-:W-:Y:S01]  /*1bb0*/  IMAD.MOV.U32 R5, RZ, RZ, c[0x0][0x1a0] ;  /* 0x00006800ff057624 */ /* 0x000fe200078e00ff */
[----:B------:R-:W-:Y:S01]  /*1bc0*/  SHF.R.S32.HI R116, RZ, 0x1f, R132 ;  /* 0x0000001fff747819 */ /* 0x000fe20000011484 */
[----:B------:R-:W-:Y:S01]  /*1bd0*/  IMAD.WIDE.U32 R138, R138, c[0x0][0x1a8], R24 ;  /* 0x00006a008a8a7a25 */ /* 0x000fe200078e0018 */
[----:B------:R-:W-:-:S02]  /*1be0*/  SHF.R.S32.HI R115, RZ, 0x1f, R131 ;  /* 0x0000001fff737819 */ /* 0x000fc40000011483 */
[----:B------:R-:W-:Y:S01]  /*1bf0*/  SHF.L.U64.HI R104, R5, R106, c[0x0][0x1a4] ;  /* 0x0000690005687619 */ /* 0x000fe2000001026a */
[----:B------:R-:W-:Y:S01]  /*1c00*/  IMAD.SHL.U32 R103, R151, 0x10, RZ ;  /* 0x0000001097677824 */ /* 0x000fe200078e00ff */
[----:B------:R-:W-:Y:S01]  /*1c10*/  SHF.L.U32 R105, R5, 0x4, RZ ;  /* 0x0000000405697819 */ /* 0x000fe200000006ff */
[----:B------:R-:W-:Y:S01]  /*1c20*/  IMAD.IADD R59, R56, 0x1, -R59 ;  /* 0x00000001383b7824 */ /* 0x000fe200078e0a3b */
[----:B------:R-:W-:Y:S01]  /*1c30*/  SEL R42, R42, 0xfffffff0, !P1 ;  /* 0xfffffff02a2a7807 */ /* 0x000fe20004800000 */
[----:B------:R-:W-:Y:S01]  /*1c40*/  IMAD.MOV.U32 R170, RZ, RZ, R68 ;  /* 0x000000ffffaa7224 */ /* 0x000fe200078e0044 */
[----:B------:R-:W-:Y:S01]  /*1c50*/  SEL R43, R3, 0xffffffe0, !P2 ;  /* 0xffffffe0032b7807 */ /* 0x000fe20005000000 */
[----:B------:R-:W-:Y:S01]  /*1c60*/  IMAD.IADD R137, R139, 0x1, R137 ;  /* 0x000000018b897824 */ /* 0x000fe200078e0289 */
[----:B------:R-:W-:Y:S01]  /*1c70*/  MOV R169, R67 ;  /* 0x0000004300a97202 */ /* 0x000fe20000000f00 */
[----:B------:R-:W-:Y:S02]  /*1c80*/  IMAD.MOV.U32 R172, RZ, RZ, R70 ;  /* 0x000000ffffac7224 */ /* 0x000fe400078e0046 */
[----:B------:R-:W-:-:S02]  /*1c90*/  IMAD.MOV.U32 R173, RZ, RZ, R71 ;  /* 0x000000ffffad7224 */ /* 0x000fc400078e0047 */
[----:B------:R-:W-:Y:S01]  /*1ca0*/  @!P4 IMAD.MOV.U32 R7, RZ, RZ, RZ ;  /* 0x000000ffff07c224 */ /* 0x000fe200078e00ff */
[----:B------:R-:W-:-:S13]  /*1cb0*/  ISETP.GT.AND P4, PT, R57, R64, PT ;  /* 0x000000403900720c */ /* 0x000fda0003f84270 */
[----:B------:R-:W-:Y:S05]  /*1cc0*/  @!P4 BRA `(.L_x_7178) ;  /* 0x00006df00000c947 */ /* 0x000fea0003800000 */
[----:B-1----:R-:W-:Y:S01]  /*1cd0*/  IMAD R16, R12, c[0x0][0x280], RZ ;  /* 0x0000a0000c107a24 */ /* 0x002fe200078e02ff */
[--C-:B------:R-:W-:Y:S01]  /*1ce0*/  SHF.R.S32.HI R9, RZ, 0x1f, R8.reuse ;  /* 0x0000001fff097819 */ /* 0x100fe20000011408 */
[----:B-----5:R-:W-:Y:S01]  /*1cf0*/  IMAD.IADD R100, R7, 0x1, R8 ;  /* 0x0000000107647824 */ /* 0x020fe200078e0208 */
[--C-:B------:R-:W-:Y:S01]  /*1d00*/  IADD3 R8, P1, P0, R8, R152, -R65.reuse ;  /* 0x0000009808087210 */ /* 0x100fe2000783e841 */
[----:B------:R-:W-:Y:S01]  /*1d10*/  IMAD R12, R12, c[0x0][0x278], RZ ;  /* 0x00009e000c0c7a24 */ /* 0x000fe200078e02ff */
[----:B------:R-:W-:Y:S01]  /*1d20*/  SHF.R.S32.HI R0, RZ, 0x1f, R65 ;  /* 0x0000001fff007819 */ /* 0x000fe20000011441 */
[C---:B------:R-:W-:Y:S01]  /*1d30*/  IMAD.WIDE.U32 R6, R177.reuse, c[0x0][0x278], R14 ;  /* 0x00009e00b1067a25 */ /* 0x040fe200078e000e */
[----:B------:R-:W-:Y:S01]  /*1d40*/  UMOV UR12, 0x40 ;  /* 0x00000040000c7882 */ /* 0x000fe20000000000 */
[----:B------:R-:W-:Y:S01]  /*1d50*/  MOV R107, c[0x0][0x288] ;  /* 0x0000a200006b7a02 */ /* 0x000fe20000000f00 */
[----:B------:R-:W-:Y:S01]  /*1d60*/  ULDC.64 UR4, c[0x0][0x1a0] ;  /* 0x0000680000047ab9 */ /* 0x000fe20000000a00 */
[----:B------:R-:W-:Y:S01]  /*1d70*/  IMAD R12, R177, c[0x0][0x27c], R12 ;  /* 0x00009f00b10c7a24 */ /* 0x000fe200078e020c */
[----:B------:R-:W-:Y:S01]  /*1d80*/  IADD3.X R9, R9, R153, ~R0, P1, P0 ;  /* 0x0000009909097210 */ /* 0x000fe20000fe0c00 */
[C---:B------:R-:W-:Y:S01]  /*1d90*/  IMAD R16, R177.reuse, c[0x0][0x284], R16 ;  /* 0x0000a100b1107a24 */ /* 0x040fe200078e0210 */
[----:B------:R-:W-:Y:S01]  /*1da0*/  UIMAD UR17, UR12, UR5, URZ ;  /* 0x000000050c1172a4 */ /* 0x000fe2000f8e023f */
[----:B------:R-:W-:Y:S01]  /*1db0*/  IMAD.WIDE.U32 R10, R177, c[0x0][0x280], R14 ;  /* 0x0000a000b10a7a25 */ /* 0x000fe200078e000e */
[----:B------:R-:W-:Y:S01]  /*1dc0*/  UMOV UR11, 0x60 ;  /* 0x00000060000b7882 */ /* 0x000fe20000000000 */
[----:B------:R-:W-:Y:S01]  /*1dd0*/  MOV R66, c[0x0][0x290] ;  /* 0x0000a40000427a02 */ /* 0x000fe20000000f00 */
[----:B------:R-:W-:Y:S01]  /*1de0*/  UMOV UR10, 0xa0 ;  /* 0x000000a0000a7882 */ /* 0x000fe20000000000 */
[----:B------:R-:W-:Y:S01]  /*1df0*/  IMAD.IADD R13, R7, 0x1, R12 ;  /* 0x00000001070d7824 */ /* 0x000fe200078e020c */
[----:B------:R-:W-:Y:S01]  /*1e00*/  UMOV UR9, 0xc0 ;  /* 0x000000c000097882 */ /* 0x000fe20000000000 */
[----:B------:R-:W-:Y:S01]  /*1e10*/  IMAD.IADD R17, R11, 0x1, R16 ;  /* 0x000000010b117824 */ /* 0x000fe200078e0210 */
[----:B------:R-:W-:Y:S01]  /*1e20*/  MOV R16, R10 ;  /* 0x0000000a00107202 */ /* 0x000fe20000000f00 */
[----:B------:R-:W-:Y:S01]  /*1e30*/  IMAD R7, R3, c[0x0][0x1a4], RZ ;  /* 0x0000690003077a24 */ /* 0x000fe200078e02ff */
[----:B------:R-:W-:Y:S01]  /*1e40*/  UMOV UR8, 0xe0 ;  /* 0x000000e000087882 */ /* 0x000fe20000000000 */
[----:B------:R-:W-:Y:S01]  /*1e50*/  IMAD.WIDE.U32 R82, R5, 0x20, RZ ;  /* 0x0000002005527825 */ /* 0x000fe200078e00ff */
[----:B------:R-:W-:Y:S01]  /*1e60*/  UIMAD UR15, UR11, UR5, URZ ;  /* 0x000000050b0f72a4 */ /* 0x000fe2000f8e023f */
[----:B------:R-:W-:Y:S01]  /*1e70*/  IADD3 R130, R152, 0x10, RZ ;  /* 0x0000001098827810 */ /* 0x000fe20007ffe0ff */
[----:B------:R-:W-:Y:S01]  /*1e80*/  UIMAD UR14, UR10, UR5, URZ ;  /* 0x000000050a0e72a4 */ /* 0x000fe2000f8e023f */
[C---:B------:R-:W-:Y:S01]  /*1e90*/  IMAD R11, R9.reuse, c[0x0][0x290], RZ ;  /* 0x0000a400090b7a24 */ /* 0x040fe200078e02ff */
[----:B------:R-:W-:Y:S01]  /*1ea0*/  UIMAD UR13, UR9, UR5, URZ ;  /* 0x00000005090d72a4 */ /* 0x000fe2000f8e023f */
[----:B------:R-:W-:Y:S01]  /*1eb0*/  IMAD R9, R9, c[0x0][0x288], RZ ;  /* 0x0000a20009097a24 */ /* 0x000fe200078e02ff */
[----:B------:R-:W-:Y:S01]  /*1ec0*/  UIMAD UR25, UR8, UR5, URZ ;  /* 0x00000005081972a4 */ /* 0x000fe2000f8e023f */
[----:B------:R-:W-:Y:S01]  /*1ed0*/  IMAD.MOV.U32 R12, RZ, RZ, R6 ;  /* 0x000000ffff0c7224 */ /* 0x000fe200078e0006 */
[----:B------:R-:W-:Y:S01]  /*1ee0*/  UIMAD.WIDE.U32 UR30, UR11, UR4, URZ ;  /* 0x000000040b1e72a5 */ /* 0x000fe2000f8e003f */
[----:B------:R-:W-:Y:S01]  /*1ef0*/  IMAD.IADD R7, R83, 0x1, R7 ;  /* 0x0000000153077824 */ /* 0x000fe200078e0207 */
[----:B------:R-:W-:Y:S01]  /*1f00*/  SHF.L.U32 R83, R82, 0x1, RZ ;  /* 0x0000000152537819 */ /* 0x000fe200000006ff */
[C---:B------:R-:W-:Y:S01]  /*1f10*/  IMAD R6, R8.reuse, c[0x0][0x294], R11 ;  /* 0x0000a50008067a24 */ /* 0x040fe200078e020b */
[----:B------:R-:W-:Y:S01]  /*1f20*/  ULDC UR5, c[0x0][0x294] ;  /* 0x0000a50000057ab9 */ /* 0x000fe20000000800 */
[----:B------:R-:W-:Y:S01]  /*1f30*/  IMAD.WIDE.U32 R16, R8, c[0x0][0x290], R16 ;  /* 0x0000a40008107a25 */ /* 0x000fe200078e0010 */
[----:B------:R-:W-:Y:S01]  /*1f40*/  SHF.L.U64.HI R82, R82, 0x1, R7 ;  /* 0x0000000152527819 */ /* 0x000fe20000010207 */
[----:B------:R-:W-:Y:S01]  /*1f50*/  UIMAD.WIDE.U32 UR28, UR10, UR4, URZ ;  /* 0x000000040a1c72a5 */ /* 0x000fe2000f8e003f */
[----:B------:R-:W-:Y:S01]  /*1f60*/  IADD3 R129, R152, 0x20, RZ ;  /* 0x0000002098817810 */ /* 0x000fe20007ffe0ff */
[C---:B------:R-:W-:Y:S01]  /*1f70*/  IMAD R0, R8.reuse, c[0x0][0x28c], R9 ;  /* 0x0000a30008007a24 */ /* 0x040fe200078e0209 */
[----:B------:R-:W-:Y:S01]  /*1f80*/  UIMAD.WIDE.U32 UR26, UR9, UR4, URZ ;  /* 0x00000004091a72a5 */ /* 0x000fe2000f8e003f */
[----:B------:R-:W-:Y:S01]  /*1f90*/  IMAD.WIDE.U32 R8, R8, c[0x0][0x288], R12 ;  /* 0x0000a20008087a25 */ /* 0x000fe200078e000c */
[----:B------:R-:W-:Y:S01]  /*1fa0*/  ULDC UR16, c[0x0][0x19c] ;  /* 0x0000670000107ab9 */ /* 0x000fe20000000800 */
[----:B------:R-:W-:Y:S01]  /*1fb0*/  IADD3 R128, R152, 0x30, RZ ;  /* 0x0000003098807810 */ /* 0x000fe20007ffe0ff */
[----:B------:R-:W-:Y:S01]  /*1fc0*/  UIMAD UR11, UR11, UR5, URZ ;  /* 0x000000050b0b72a4 */ /* 0x000fe2000f8e023f */
[----:B------:R-:W-:Y:S01]  /*1fd0*/  IMAD.IADD R17, R17, 0x1, R6 ;  /* 0x0000000111117824 */ /* 0x000fe200078e0206 */
[----:B------:R-:W-:Y:S01]  /*1fe0*/  UIMAD UR10, UR10, UR5, URZ ;  /* 0x000000050a0a72a4 */ /* 0x000fe2000f8e023f */
[C---:B------:R-:W-:Y:S01]  /*1ff0*/  IMAD R7, R2.reuse, c[0x0][0x2a0], RZ ;  /* 0x0000a80002077a24 */ /* 0x040fe200078e02ff */
[----:B------:R-:W-:Y:S01]  /*2000*/  UIMAD UR9, UR9, UR5, URZ ;  /* 0x00000005090972a4 */ /* 0x000fe2000f8e023f */
[----:B------:R-:W-:Y:S01]  /*2010*/  IMAD R93, R2, c[0x0][0x298], RZ ;  /* 0x0000a600025d7a24 */ /* 0x000fe200078e02ff */
[----:B------:R-:W-:Y:S01]  /*2020*/  UIMAD UR16, UR12, UR16, URZ ;  /* 0x000000100c1072a4 */ /* 0x000fe2000f8e023f */
[----:B------:R-:W-:Y:S01]  /*2030*/  IMAD.IADD R9, R9, 0x1, R0 ;  /* 0x0000000109097824 */ /* 0x000fe200078e0200 */
[----:B------:R-:W-:Y:S01]  /*2040*/  UIMAD UR5, UR8, UR5, URZ ;  /* 0x00000005080572a4 */ /* 0x000fe2000f8e023f */
[----:B------:R-:W-:Y:S01]  /*2050*/  IMAD.WIDE.U32 R10, R5, 0x40, RZ ;  /* 0x00000040050a7825 */ /* 0x000fe200078e00ff */
[----:B------:R-:W-:Y:S01]  /*2060*/  UIMAD.WIDE.U32 UR32, UR8, UR4, URZ ;  /* 0x00000004082072a5 */ /* 0x000fe2000f8e003f */
[----:B------:R-:W-:Y:S01]  /*2070*/  IADD3 R127, R152, 0x40, RZ ;  /* 0x00000040987f7810 */ /* 0x000fe20007ffe0ff */
[----:B------:R-:W-:Y:S01]  /*2080*/  ULDC UR24, c[0x0][0x28c] ;  /* 0x0000a30000187ab9 */ /* 0x000fe20000000800 */
[C---:B------:R-:W-:Y:S01]  /*2090*/  IMAD R7, R4.reuse, c[0x0][0x2a4], R7 ;  /* 0x0000a90004077a24 */ /* 0x040fe200078e0207 */
[----:B------:R-:W-:Y:S01]  /*20a0*/  IADD3 R88, R11, UR17, RZ ;  /* 0x000000110b587c10 */ /* 0x000fe2000fffe0ff */
[----:B------:R-:W-:Y:S01]  /*20b0*/  IMAD R93, R4, c[0x0][0x29c], R93 ;  /* 0x0000a700045d7a24 */ /* 0x000fe200078e025d */
[----:B------:R-:W-:Y:S01]  /*20c0*/  IADD3 R126, R152, 0x50, RZ ;  /* 0x00000050987e7810 */ /* 0x000fe20007ffe0ff */
[----:B------:R-:W-:Y:S01]  /*20d0*/  IMAD.WIDE.U32 R16, R4, c[0x0][0x2a0], R16 ;  /* 0x0000a80004107a25 */ /* 0x000fe200078e0010 */
[----:B------:R-:W-:Y:S01]  /*20e0*/  SHF.L.U64.HI R88, R10, 0x1, R88 ;  /* 0x000000010a587819 */ /* 0x000fe20000010258 */
[----:B------:R-:W-:Y:S01]  /*20f0*/  ULDC UR23, c[0x0][0x28c] ;  /* 0x0000a30000177ab9 */ /* 0x000fe20000000800 */
[----:B------:R-:W-:Y:S01]  /*2100*/  IADD3 R125, R152, 0x60, RZ ;  /* 0x00000060987d7810 */ /* 0x000fe20007ffe0ff */
[----:B------:R-:W-:Y:S01]  /*2110*/  IMAD.WIDE.U32 R4, R4, c[0x0][0x298], R8 ;  /* 0x0000a60004047a25 */ /* 0x000fe200078e0008 */
[----:B------:R-:W-:Y:S01]  /*2120*/  LEA R94, P1, R16, c[0x0][0x270], 0x1 ;  /* 0x00009c00105e7a11 */ /* 0x000fe200078208ff */
[----:B------:R-:W-:Y:S01]  /*2130*/  ULDC UR22, c[0x0][0x28c] ;  /* 0x0000a30000167ab9 */ /* 0x000fe20000000800 */
[----:B------:R-:W-:Y:S01]  /*2140*/  IADD3 R124, R152, 0x70, RZ ;  /* 0x00000070987c7810 */ /* 0x000fe20007ffe0ff */
[----:B------:R-:W-:Y:S01]  /*2150*/  IMAD.IADD R92, R17, 0x1, R7 ;  /* 0x00000001115c7824 */ /* 0x000fe200078e0207 */
[----:B------:R-:W-:Y:S01]  /*2160*/  IADD3 R93, R5, R93, RZ ;  /* 0x0000005d055d7210 */ /* 0x000fe20007ffe0ff */
[----:B------:R-:W-:Y:S01]  /*2170*/  IMAD R100, R133, R100, RZ ;  /* 0x0000006485647224 */ /* 0x000fe200078e02ff */
[----:B------:R-:W-:Y:S01]  /*2180*/  LEA R96, P0, R4, c[0x0][0x268], 0x1 ;  /* 0x00009a0004607a11 */ /* 0x000fe200078008ff */
[----:B------:R-:W-:Y:S01]  /*2190*/  IMAD.MOV.U32 R140, RZ, RZ, c[0x0][0x290] ;  /* 0x0000a400ff8c7624 */ /* 0x000fe200078e00ff */
[----:B------:R-:W-:Y:S01]  /*21a0*/  LEA.HI.X R92, R16, c[0x0][0x274], R92, 0x1, P1 ;  /* 0x00009d00105c7a11 */ /* 0x000fe200008f0c5c */
[----:B------:R-:W-:Y:S01]  /*21b0*/  IMAD.MOV.U32 R72, RZ, RZ, 0x5 ;  /* 0x00000005ff487424 */ /* 0x000fe200078e00ff */
[----:B------:R-:W-:Y:S01]  /*21c0*/  LEA.HI.X R93, R4, c[0x0][0x26c], R93, 0x1, P0 ;  /* 0x00009b00045d7a11 */ /* 0x000fe200000f0c5d */
[----:B------:R-:W-:Y:S01]  /*21d0*/  IMAD.MOV.U32 R75, RZ, RZ, 0x6 ;  /* 0x00000006ff4b7424 */ /* 0x000fe200078e00ff */
[----:B------:R-:W-:Y:S01]  /*21e0*/  SHF.R.S32.HI R45, RZ, 0x1f, R100 ;  /* 0x0000001fff2d7819 */ /* 0x000fe20000011464 */
[----:B------:R-:W-:Y:S01]  /*21f0*/  IMAD.SHL.U32 R87, R10, 0x2, RZ ;  /* 0x000000020a577824 */ /* 0x000fe200078e00ff */
[-C--:B------:R-:W-:Y:S01]  /*2200*/  IADD3 R44, P1, R132, R100.reuse, RZ ;  /* 0x00000064842c7210 */ /* 0x080fe20007f3e0ff */
[----:B------:R-:W-:Y:S01]  /*2210*/  IMAD.WIDE.U32 R148, R151, 0x20, RZ ;  /* 0x0000002097947825 */ /* 0x000fe200078e00ff */
[----:B------:R-:W-:Y:S01]  /*2220*/  IADD3 R100, P0, R131, R100, RZ ;  /* 0x0000006483647210 */ /* 0x000fe20007f1e0ff */
[----:B------:R-:W-:Y:S01]  /*2230*/  ULDC UR21, c[0x0][0x28c] ;  /* 0x0000a30000157ab9 */ /* 0x000fe20000000800 */
[C---:B------:R-:W-:Y:S01]  /*2240*/  SHF.L.U64.HI R80, R140.reuse, R72, c[0x0][0x294] ;  /* 0x0000a5008c507619 */ /* 0x040fe20000010248 */
        /* <DEDUP_REMOVED lines=11> */
[----:B------:R-:W-:Y:S01]  /*2300*/  SHF.L.U32 R86, R140, 0x6, RZ ;  /* 0x000000068c567819 */ /* 0x000fe200000006ff */
        /* <DEDUP_REMOVED lines=11> */
[C---:B------:R-:W-:Y:S01]  /*23c0*/  SHF.L.U64.HI R75, R107.reuse, R75, c[0x0][0x28c] ;  /* 0x0000a3006b4b7619 */ /* 0x040fe2000001024b */
[----:B------:R-:W-:Y:S01]  /*23d0*/  ULDC UR17, c[0x0][0x28c] ;  /* 0x0000a30000117ab9 */ /* 0x000fe20000000800 */
[----:B------:R-:W-:Y:S01]  /*23e0*/  SHF.L.U64.HI R106, R107, R106, c[0x0][0x28c] ;  /* 0x0000a3006b6a7619 */ /* 0x000fe2000001026a */
[----:B------:R-:W-:Y:S01]  /*23f0*/  IMAD.SHL.U32 R123, R133, 0x10, RZ ;  /* 0x00000010857b7824 */ /* 0x000fe200078e00ff */
        /* <DEDUP_REMOVED lines=10> */
[----:B------:R-:W-:Y:S01]  /*24a0*/  MOV R11, R57 ;  /* 0x00000039000b7202 */ /* 0x000fe20000000f00 */
[----:B------:R-:W-:Y:S01]  /*24b0*/  IMAD R117, R133, 0x70, RZ ;  /* 0x0000007085757824 */ /* 0x000fe200078e02ff */
[----:B------:R-:W-:Y:S01]  /*24c0*/  SHF.R.S32.HI R114, RZ, 0x1f, R123 ;  /* 0x0000001fff727819 */ /* 0x000fe2000001147b */
        /* <DEDUP_REMOVED lines=8> */
[C---:B------:R-:W-:Y:S01]  /*2550*/  IMAD.SHL.U32 R76, R107.reuse, 0x40, RZ ;  /* 0x000000406b4c7824 */ /* 0x040fe200078e00ff */
[----:B------:R-:W-:Y:S01]  /*2560*/  SHF.L.U32 R107, R107, 0x4, RZ ;  /* 0x000000046b6b7819 */ /* 0x000fe200000006ff */
[----:B------:R-:W-:Y:S01]  /*2570*/  IMAD.IADD R74, R149, 0x1, R3 ;  /* 0x00000001954a7824 */ /* 0x000fe200078e0203 */
[----:B------:R-:W-:Y:S01]  /*2580*/  SHF.R.S32.HI R109, RZ, 0x1f, R118 ;  /* 0x0000001fff6d7819 */ /* 0x000fe20000011476 */
[----:B------:R-:W-:Y:S01]  /*2590*/  IMAD.SHL.U32 R81, R81, 0x2, RZ ;  /* 0x0000000251517824 */ /* 0x000fe200078e00ff */
[----:B------:R-:W-:Y:S01]  /*25a0*/  SHF.R.S32.HI R108, RZ, 0x1f, R117 ;  /* 0x0000001fff6c7819 */ /* 0x000fe20000011475 */
[----:B------:R-:W-:Y:S01]  /*25b0*/  IMAD.SHL.U32 R79, R79, 0x2, RZ ;  /* 0x000000024f4f7824 */ /* 0x000fe200078e00ff */
[----:B------:R-:W-:Y:S01]  /*25c0*/  SHF.L.U32 R86, R86, 0x1, RZ ;  /* 0x0000000156567819 */ /* 0x000fe200000006ff */
[----:B------:R-:W-:Y:S01]  /*25d0*/  IMAD.U32 R66, R66, -0x80, RZ ;  /* 0xffffff8042427824 */ /* 0x000fe200078e00ff */
        /* <DEDUP_REMOVED lines=20> */
.L_x_7232:
[----:B------:R-:W-:Y:S02]  /*2720*/  IMAD.SHL.U32 R13, R11, 0x80, RZ ;  /* 0x000000800b0d7824 */ /* 0x000fe400078e00ff */
[----:B------:R-:W-:Y:S02]  /*2730*/  IMAD.MOV.U32 R16, RZ, RZ, R94 ;  /* 0x000000ffff107224 */ /* 0x000fe400078e005e */
[----:B------:R-:W-:Y:S01]  /*2740*/  IMAD.MOV.U32 R17, RZ, RZ, R92 ;  /* 0x000000ffff117224 */ /* 0x000fe200078e005c */
[----:B------:R-:W-:Y:S05]  /*2750*/  IADD3 R12, R13, -0x80, RZ ;  /* 0xffffff800d0c7810 */ /* 0x000fea0007ffe0ff */
[--C-:B------:R-:W-:Y:S02]  /*2760*/  IMAD.IADD R7, R61, 0x1, -R12.reuse ;  /* 0x000000013d077824 */ /* 0x100fe400078e0a0c */
[----:B--2---:R-:W-:Y:S03]  /*2770*/  IMAD.IADD R5, R65, 0x1, -R12 ;  /* 0x0000000141057824 */ /* 0x004fe600078e0a0c */
        /* <DEDUP_REMOVED lines=79> */
[----:B------:R-:W-:Y:S02]  /*2c70*/  MOV R97, R93 ;  /* 0x0000005d00617202 */ /* 0x000fe40000000f00 */
[----:B------:R-:W-:Y:S03]  /*2c80*/  MOV R69, R67 ;  /* 0x0000004300457202 */ /* 0x000fe60000000f00 */
        /* <DEDUP_REMOVED lines=49> */
.L_x_7182:
[----:B------:R-:W-:Y:S05]  /*2fa0*/  BSYNC B0 ;  /* 0x0000000000007941 */ /* 0x000fea0003800000 */
.L_x_7181:
        /* <DEDUP_REMOVED lines=62> */
.L_x_7184:
[----:B------:R-:W-:Y:S05]  /*3390*/  BSYNC B0 ;  /* 0x0000000000007941 */ /* 0x000fea0003800000 */
.L_x_7183:
        /* <DEDUP_REMOVED lines=64> */
.L_x_7186:
[----:B------:R-:W-:Y:S05]  /*37a0*/  BSYNC B0 ;  /* 0x0000000000007941 */ /* 0x000fea0003800000 */
.L_x_7185:
[----:B------:R-:W-:Y:S01]  /*37b0*/  BSSY B0, `(.L_x_7187) ;  /* 0x0000042000007945 */ /* 0x000fe20003800000 */
[----:B------:R-:W-:-:S05]  /*37c0*/  @!P4 BRA `(.L_x_7188) ;  /* 0x000004000000c947 */ /* 0x000fca0003800000 */
[----:B------:R-:W-:Y:S02]  /*37d0*/  ISETP.GE.AND P0, PT, R14, UR4, PT ;  /* 0x000000040e007c0c */ /* 0x000fe4000bf06270 */
[----:B------:R-:W-:Y:S02]  /*37e0*/  MOV R37, c[0x0][0x288] ;  /* 0x0000a20000257a02 */ /* 0x000fe40000000f00 */
[----:B------:R-:W-:Y:S02]  /*37f0*/  MOV R97, R93 ;  /* 0x0000005d00617202 */ /* 0x000fe40000000f00 */
[----:B---3--:R-:W-:Y:S02]  /*3800*/  MOV R39, 0x60 ;  /* 0x0000006000277802 */ /* 0x008fe40000000f00 */
[----:B-1----:R-:W-:Y:S01]  /*3810*/  MOV R69, R67 ;  /* 0x0000004300457202 */ /* 0x002fe20000000f00 */
[----:B------:R-:W-:Y:S04]  /*3820*/  IMAD.WIDE.U32 R36, R37, 0x60, R96 ;  /* 0x0000006025247825 */ /* 0x000fe800078e0060 */
[----:B------:R-:W-:Y:S01]  /*3830*/  IMAD.WIDE.U32 R46, R39, c[0x0][0x198], R68 ;  /* 0x00006600272e7a25 */ /* 0x000fe200078e0044 */
[C---:B------:R-:W-:Y:S02]  /*3840*/  @!P0 SHF.L.U32 R35, R121.reuse, 0x1, RZ ;  /* 0x0000000179238819 */ /* 0x040fe400000006ff */
[----:B------:R-:W-:Y:S01]  /*3850*/  @!P0 SHF.L.U64.HI R28, R121, 0x1, R112 ;  /* 0x00000001791c8819 */ /* 0x000fe20000010270 */
[----:B------:R-:W-:Y:S01]  /*3860*/  IMAD R39, R39, c[0x0][0x19c], RZ ;  /* 0x0000670027277a24 */ /* 0x000fe200078e02ff */
[----:B------:R-:W-:Y:S02]  /*3870*/  @!P0 IADD3 R32, P1, R35, R44, RZ ;  /* 0x0000002c23208210 */ /* 0x000fe40007f3e0ff */
[----:B------:R-:W-:Y:S02]  /*3880*/  IADD3 R37, R37, UR24, RZ ;  /* 0x0000001825257c10 */ /* 0x000fe4000fffe0ff */
[C---:B------:R-:W-:Y:S02]  /*3890*/  @!P0 IADD3.X R33, R28.reuse, R45, RZ, P1, !PT ;  /* 0x0000002d1c218210 */ /* 0x040fe40000ffe4ff */
[----:B------:R-:W-:Y:S01]  /*38a0*/  @!P0 IADD3 R22, P1, R35, R10, RZ ;  /* 0x0000000a23168210 */ /* 0x000fe20007f3e0ff */
[----:B------:R-:W2:Y:S01]  /*38b0*/  LDG.E.128 R16, [R36.64] ;  /* 0x0000000624107981 */ /* 0x000ea2000c1e1d00 */
[----:B------:R-:W-:Y:S03]  /*38c0*/  IADD3 R47, R47, R39, RZ ;  /* 0x000000272f2f7210 */ /* 0x000fe60007ffe0ff */
[----:B------:R-:W-:Y:S04]  /*38d0*/  @!P0 IMAD.X R23, R28, 0x1, R9, P1 ;  /* 0x000000011c178824 */ /* 0x000fe800008e0609 */
        /* <DEDUP_REMOVED lines=13> */
[----:B------:R-:W-:Y:S01]  /*39b0*/  @!P0 HADD2.F32 R23, -RZ, R20.H0_H0 ;  /* 0x20000014ff178230 */ /* 0x000fe20000004100 */
[-C--:B------:R-:W-:Y:S01]  /*39c0*/  @!P0 FFMA.FTZ R35, R8, R25.reuse, -R35 ;  /* 0x0000001908238223 */ /* 0x080fe20000010823 */
[----:B------:R-:W-:Y:S01]  /*39d0*/  @!P0 MOV R8, R18 ;  /* 0x0000001200088202 */ /* 0x000fe20000000f00 */
        /* <DEDUP_REMOVED lines=31> */
.L_x_7188:
[----:B------:R-:W-:Y:S05]  /*3bd0*/  BSYNC B0 ;  /* 0x0000000000007941 */ /* 0x000fea0003800000 */
.L_x_7187:
        /* <DEDUP_REMOVED lines=61> */
.L_x_7190:
[----:B------:R-:W-:Y:S05]  /*3fb0*/  BSYNC B0 ;  /* 0x0000000000007941 */ /* 0x000fea0003800000 */
.L_x_7189:
[----:B------:R-:W-:Y:S01]  /*3fc0*/  BSSY B0, `(.L_x_7191) ;  /* 0x0000042000007945 */ /* 0x000fe20003800000 */
[----:B------:R-:W-:-:S05]  /*3fd0*/  @!P5 BRA `(.L_x_7192) ;  /* 0x000004000000d947 */ /* 0x000fca0003800000 */
[----:B------:R-:W-:Y:S02]  /*3fe0*/  ISETP.GE.AND P0, PT, R14, UR4, PT ;  /* 0x000000040e007c0c */ /* 0x000fe4000bf06270 */
[----:B-1----:R-:W-:Y:S02]  /*3ff0*/  MOV R37, c[0x0][0x288] ;  /* 0x0000a20000257a02 */ /* 0x002fe40000000f00 */
[----:B------:R-:W-:Y:S02]  /*4000*/  MOV R97, R93 ;  /* 0x0000005d00617202 */ /* 0x000fe40000000f00 */
[----:B---3--:R-:W-:Y:S02]  /*4010*/  MOV R39, 0xa0 ;  /* 0x000000a000277802 */ /* 0x008fe40000000f00 */
[----:B------:R-:W-:Y:S01]  /*4020*/  MOV R69, R67 ;  /* 0x0000004300457202 */ /* 0x000fe20000000f00 */
[----:B------:R-:W-:Y:S04]  /*4030*/  IMAD.WIDE.U32 R36, R37, 0xa0, R96 ;  /* 0x000000a025247825 */ /* 0x000fe800078e0060 */
[----:B------:R-:W-:Y:S01]  /*4040*/  IMAD.WIDE.U32 R46, R39, c[0x0][0x198], R68 ;  /* 0x00006600272e7a25 */ /* 0x000fe200078e0044 */
[----:B------:R-:W-:Y:S02]  /*4050*/  @!P0 SHF.L.U32 R35, R119, 0x1, RZ ;  /* 0x0000000177238819 */ /* 0x000fe400000006ff */
[----:B------:R-:W-:Y:S01]  /*4060*/  IADD3 R37, R37, UR23, RZ ;  /* 0x0000001725257c10 */ /* 0x000fe2000fffe0ff */
[----:B------:R-:W-:Y:S01]  /*4070*/  IMAD R39, R39, c[0x0][0x19c], RZ ;  /* 0x0000670027277a24 */ /* 0x000fe200078e02ff */
[----:B------:R-:W-:Y:S02]  /*4080*/  @!P0 IADD3 R22, P1, R35, R10, RZ ;  /* 0x0000000a23168210 */ /* 0x000fe40007f3e0ff */
[----:B------:R-:W-:Y:S01]  /*4090*/  @!P0 SHF.L.U64.HI R28, R119, 0x1, R110 ;  /* 0x00000001771c8819 */ /* 0x000fe2000001026e */
[----:B------:R-:W2:Y:S01]  /*40a0*/  LDG.E.128 R16, [R36.64] ;  /* 0x0000000624107981 */ /* 0x000ea2000c1e1d00 */
[----:B------:R-:W-:Y:S02]  /*40b0*/  @!P0 IADD3 R32, P2, R35, R44, RZ ;  /* 0x0000002c23208210 */ /* 0x000fe40007f5e0ff */
[----:B------:R-:W-:Y:S01]  /*40c0*/  IADD3 R47, R47, R39, RZ ;  /* 0x000000272f2f7210 */ /* 0x000fe20007ffe0ff */
[C---:B------:R-:W-:Y:S01]  /*40d0*/  @!P0 IMAD.X R23, R28.reuse, 0x1, R9, P1 ;  /* 0x000000011c178824 */ /* 0x040fe200008e0609 */
[----:B------:R-:W-:Y:S04]  /*40e0*/  @!P0 IADD3.X R33, R28, R45, RZ, P2, !PT ;  /* 0x0000002d1c218210 */ /* 0x000fe800017fe4ff */
        /* <DEDUP_REMOVED lines=47> */
.L_x_7192:
[----:B------:R-:W-:Y:S05]  /*43e0*/  BSYNC B0 ;  /* 0x0000000000007941 */ /* 0x000fea0003800000 */
.L_x_7191:
        /* <DEDUP_REMOVED lines=9> */
[C---:B------:R-:W-:Y:S02]  /*4480*/  @!P0 SHF.L.U32 R35, R118.reuse, 0x1, RZ ;  /* 0x0000000176238819 */ /* 0x040fe400000006ff */
[----:B------:R-:W-:Y:S01]  /*4490*/  IADD3 R37, R37, UR22, RZ ;  /* 0x0000001625257c10 */ /* 0x000fe2000fffe0ff */
[----:B------:R-:W-:Y:S01]  /*44a0*/  IMAD R39, R39, c[0x0][0x19c], RZ ;  /* 0x0000670027277a24 */ /* 0x000fe200078e02ff */
[C---:B------:R-:W-:Y:S02]  /*44b0*/  @!P0 IADD3 R22, P1, R35.reuse, R10, RZ ;  /* 0x0000000a23168210 */ /* 0x040fe40007f3e0ff */
        /* <DEDUP_REMOVED lines=53> */
.L_x_7194:
[----:B------:R-:W-:Y:S05]  /*4810*/  BSYNC B0 ;  /* 0x0000000000007941 */ /* 0x000fea0003800000 */
.L_x_7193:
[----:B------:R-:W-:Y:S01]  /*4820*/  ISETP.NE.AND P0, PT, R156, RZ, PT ;  /* 0x000000ff9c00720c */ /* 0x000fe20003f05270 */
[----:B------:R-:W-:Y:S01]  /*4830*/  @!UPT UIADD3 URZ, URZ, URZ, URZ ;  /* 0x0000003f3f3ff290 */ /* 0x000fe2000fffe03f */
[----:B------:R-:W-:Y:S11]  /*4840*/  BSSY B0, `(.L_x_7195) ;  /* 0x0000042000007945 */ /* 0x000ff60003800000 */
        /* <DEDUP_REMOVED lines=65> */
.L_x_7196:
[----:B------:R-:W-:Y:S05]  /*4c60*/  BSYNC B0 ;  /* 0x0000000000007941 */ /* 0x000fea0003800000 */
.L_x_7195:
        /* <DEDUP_REMOVED lines=9> */
.L_x_7180:
        /* <DEDUP_REMOVED lines=90> */
.L_x_7201:
[----:B------:R-:W-:Y:S05]  /*52a0*/  BSYNC B0 ;  /* 0x0000000000007941 */ /* 0x000fea0003800000 */
.L_x_7200:
[----:B------:R-:W-:Y:S05]  /*52b0*/  MOV R69, R67 ;  /* 0x0000004300457202 */ /* 0x000fea0000000f00 */
[----:B-----5:R2:W-:Y:S02]  /*52c0*/  STG.E.128 [R68.64], R32 ;  /* 0x0000002044007986 */ /* 0x0205e4000c101d06 */
.L_x_7199:
[----:B------:R-:W-:Y:S05]  /*52d0*/  BSYNC B1 ;  /* 0x0000000000017941 */ /* 0x000fea0003800000 */
.L_x_7198:
        /* <DEDUP_REMOVED lines=91> */
.L_x_7205:
[----:B------:R-:W-:Y:S05]  /*5890*/  BSYNC B0 ;  /* 0x0000000000007941 */ /* 0x000fea0003800000 */
.L_x_7204:
[C---:B------:R-:W-:Y:S04]  /*58a0*/  LEA R2, P0, R103.reuse, R68, 0x1 ;  /* 0x0000004467027211 */ /* 0x040fe800078008ff */
[----:B------:R-:W-:Y:S05]  /*58b0*/  LEA.HI.X R3, R103, R67, R102, 0x1, P0 ;  /* 0x0000004367037211 */ /* 0x000fea00000f0c66 */
[----:B-----5:R3:W-:Y:S04]  /*58c0*/  STG.E.128 [R2.64], R32 ;  /* 0x0000002002007986 */ /* 0x0207e8000c101d06 */
.L_x_7203:
[----:B------:R-:W-:Y:S05]  /*58d0*/  BSYNC B1 ;  /* 0x0000000000017941 */ /* 0x000fea0003800000 */
.L_x_7202:
        /* <DEDUP_REMOVED lines=23> */
[----:B-1----:R-:W-:Y:S02]  /*5a50*/  IADD3 R97, P1, R122, R160, RZ ;  /* 0x000000a07a617210 */ /* 0x002fe40007f3e0ff */
        /* <DEDUP_REMOVED lines=72> */
.L_x_7209:
[----:B------:R-:W-:Y:S05]  /*5ee0*/  BSYNC B0 ;  /* 0x0000000000007941 */ /* 0x000fea0003800000 */
.L_x_7208:
[C---:B------:R-:W-:Y:S04]  /*5ef0*/  LEA R2, P0, R148.reuse, R68, 0x1 ;  /* 0x0000004494027211 */ /* 0x040fe800078008ff */
[----:B------:R-:W-:Y:S05]  /*5f00*/  LEA.HI.X R3, R148, R67, R74, 0x1, P0 ;  /* 0x0000004394037211 */ /* 0x000fea00000f0c4a */
[----:B-----5:R3:W-:Y:S04]  /*5f10*/  STG.E.128 [R2.64], R52 ;  /* 0x0000003402007986 */ /* 0x0207e8000c101d06 */
.L_x_7207:
[----:B------:R-:W-:Y:S05]  /*5f20*/  BSYNC B1 ;  /* 0x0000000000017941 */ /* 0x000fea0003800000 */
.L_x_7206:
        /* <DEDUP_REMOVED lines=96> */
.L_x_7213:
[----:B------:R-:W-:Y:S05]  /*6530*/  BSYNC B0 ;  /* 0x0000000000007941 */ /* 0x000fea0003800000 */
.L_x_7212:
[----:B------:R-:W-:Y:S02]  /*6540*/  MOV R3, 0x60 ;  /* 0x0000006000037802 */ /* 0x000fe40000000f00 */
[----:B------:R-:W-:Y:S03]  /*6550*/  MOV R69, R67 ;  /* 0x0000004300457202 */ /* 0x000fe60000000f00 */
[C---:B------:R-:W-:Y:S02]  /*6560*/  IMAD R0, R3.reuse, c[0x0][0x19c], RZ ;  /* 0x0000670003007a24 */ /* 0x040fe400078e02ff */
[----:B------:R-:W-:Y:S05]  /*6570*/  IMAD.WIDE.U32 R4, R3, c[0x0][0x198], R68 ;  /* 0x0000660003047a25 */ /* 0x000fea00078e0044 */
[----:B------:R-:W-:Y:S05]  /*6580*/  IADD3 R5, R5, R0, RZ ;  /* 0x0000000005057210 */ /* 0x000fea0007ffe0ff */
[----:B-----5:R2:W-:Y:S02]  /*6590*/  STG.E.128 [R4.64], R52 ;  /* 0x0000003404007986 */ /* 0x0205e4000c101d06 */
.L_x_7211:
[----:B------:R-:W-:Y:S05]  /*65a0*/  BSYNC B1 ;  /* 0x0000000000017941 */ /* 0x000fea0003800000 */
.L_x_7210:
[----:B------:R-:W-:Y:S01]  /*65b0*/  BSSY B1, `(.L_x_7214) ;  /* 0x0000062000017945 */ /* 0x000fe20003800000 */
[----:B------:R-:W-:-:S05]  /*65c0*/  @!P2 BRA `(.L_x_7215) ;  /* 0x000006000000a947 */ /* 0x000fca0003800000 */
[C---:B--2---:R-:W-:Y:S01]  /*65d0*/  LEA R158, P0, R76.reuse, R96, 0x1 ;  /* 0x000000604c9e7211 */ /* 0x044fe200078008ff */
[----:B------:R-:W-:Y:S03]  /*65e0*/  BSSY B0, `(.L_x_7216) ;  /* 0x000005b000007945 */ /* 0x000fe60003800000 */
[----:B------:R-:W-:Y:S02]  /*65f0*/  LEA.HI.X R159, R76, R93, R75, 0x1, P0 ;  /* 0x0000005d4c9f7211 */ /* 0x000fe400000f0c4b */
[----:B------:R-:W-:Y:S03]  /*6600*/  ISETP.GE.AND P0, PT, R14, UR4, PT ;  /* 0x000000040e007c0c */ /* 0x000fe6000bf06270 */
[----:B---3--:R2:W5:Y:S10]  /*6610*/  LDG.E.128 R52, [R158.64] ;  /* 0x000000069e347981 */ /* 0x008574000c1e1d00 */
[----:B------:R-:W-:-:S05]  /*6620*/  @P0 BRA `(.L_x_7217) ;  /* 0x0000056000000947 */ /* 0x000fca0003800000 */
[--C-:B-----5:R-:W-:Y:S01]  /*6630*/  HADD2.F32 R29, -RZ, R52.reuse.H0_H0 ;  /* 0x20000034ff1d7230 */ /* 0x120fe20000004100 */
[-C--:B------:R-:W-:Y:S01]  /*6640*/  ISETP.GE.AND P0, PT, R14, R157.reuse, PT ;  /* 0x0000009d0e00720c */ /* 0x080fe20003f06270 */
[----:B------:R-:W-:Y:S01]  /*6650*/  HADD2.F32 R33, -RZ, R52.H1_H1 ;  /* 0x30000034ff217230 */ /* 0x000fe20000004100 */
[----:B------:R-:W-:Y:S01]  /*6660*/  MOV R99, R157 ;  /* 0x0000009d00637202 */ /* 0x000fe20000000f00 */
[----:B------:R-:W-:Y:S01]  /*6670*/  HADD2.F32 R36, -RZ, R53.H0_H0 ;  /* 0x20000035ff247230 */ /* 0x000fe20000004100 */
[----:B-1----:R-:W-:Y:S02]  /*6680*/  MOV R97, RZ ;  /* 0x000000ff00617202 */ /* 0x002fe40000000f00 */
[----:B------:R-:W-:Y:S02]  /*6690*/  MOV R46, R54 ;  /* 0x00000036002e7202 */ /* 0x000fe40000000f00 */
[----:B------:R-:W-:Y:S05]  /*66a0*/  MOV R47, R55 ;  /* 0x00000037002f7202 */ /* 0x000fea0000000f00 */
[----:B------:R-:W-:Y:S02]  /*66b0*/  @P0 IADD3 R99, RZ, -UR5, RZ ;  /* 0x80000005ff630c10 */ /* 0x000fe4000fffe0ff */
[----:B------:R-:W-:Y:S02]  /*66c0*/  @P0 IADD3 R97, RZ, -UR5, RZ ;  /* 0x80000005ff610c10 */ /* 0x000fe4000fffe0ff */
[C---:B------:R-:W-:Y:S02]  /*66d0*/  LEA R16, P1, R99.reuse, R158, 0x1 ;  /* 0x0000009e63107211 */ /* 0x040fe400078208ff */
[C---:B------:R-:W-:Y:S02]  /*66e0*/  IADD3 R69, P2, R120.reuse, R97, RZ ;  /* 0x0000006178457210 */ /* 0x040fe40007f5e0ff */
[----:B------:R-:W-:Y:S02]  /*66f0*/  LEA.HI.X.SX32 R17, R99, R159, 0x1, P1 ;  /* 0x0000009f63117211 */ /* 0x000fe400008f0eff */
[----:B------:R-:W-:Y:S02]  /*6700*/  LEA R160, P1, R69, R98, 0x1 ;  /* 0x0000006245a07211 */ /* 0x000fe400078208ff */
[----:B--2---:R-:W-:Y:S02]  /*6710*/  LEA.HI.X.SX32 R158, R97, R111, 0x1, P2 ;  /* 0x0000006f619e7211 */ /* 0x004fe400010f0eff */
        /* <DEDUP_REMOVED lines=71> */
.L_x_7217:
[----:B------:R-:W-:Y:S05]  /*6b90*/  BSYNC B0 ;  /* 0x0000000000007941 */ /* 0x000fea0003800000 */
.L_x_7216:
[C---:B------:R-:W-:Y:S04]  /*6ba0*/  LEA R2, P0, R150.reuse, R68, 0x1 ;  /* 0x0000004496027211 */ /* 0x040fe800078008ff */
[----:B------:R-:W-:Y:S05]  /*6bb0*/  LEA.HI.X R3, R150, R67, R78, 0x1, P0 ;  /* 0x0000004396037211 */ /* 0x000fea00000f0c4e */
[----:B-----5:R3:W-:Y:S04]  /*6bc0*/  STG.E.128 [R2.64], R52 ;  /* 0x0000003402007986 */ /* 0x0207e8000c101d06 */
.L_x_7215:
[----:B------:R-:W-:Y:S05]  /*6bd0*/  BSYNC B1 ;  /* 0x0000000000017941 */ /* 0x000fea0003800000 */
.L_x_7214:
[----:B------:R-:W-:Y:S01]  /*6be0*/  BSSY B1, `(.L_x_7218) ;  /* 0x0000067000017945 */ /* 0x000fe20003800000 */
[----:B------:R-:W-:-:S05]  /*6bf0*/  @!P5 BRA `(.L_x_7219) ;  /* 0x000006500000d947 */ /* 0x000fca0003800000 */
[----:B-1----:R-:W-:Y:S01]  /*6c00*/  MOV R97, R93 ;  /* 0x0000005d00617202 */ /* 0x002fe20000000f00 */
[----:B---3--:R-:W-:Y:S01]  /*6c10*/  IMAD.MOV.U32 R3, RZ, RZ, c[0x0][0x288] ;  /* 0x0000a200ff037624 */ /* 0x008fe200078e00ff */
[----:B------:R-:W-:Y:S01]  /*6c20*/  ISETP.GE.AND P0, PT, R14, UR4, PT ;  /* 0x000000040e007c0c */ /* 0x000fe2000bf06270 */
[----:B------:R-:W-:Y:S02]  /*6c30*/  BSSY B0, `(.L_x_7220) ;  /* 0x000005b000007945 */ /* 0x000fe40003800000 */
[----:B--2---:R-:W-:Y:S05]  /*6c40*/  IMAD.WIDE.U32 R158, R3, 0xa0, R96 ;  /* 0x000000a0039e7825 */ /* 0x004fea00078e0060 */
        /* <DEDUP_REMOVED lines=16> */
[----:B------:R-:W-:Y:S02]  /*6d50*/  LEA R160, P1, R69, R98, 0x1 ;  /* 0x0000006245a07211 */ /* 0x000fe400078208ff */
[----:B-1----:R-:W-:Y:S02]  /*6d60*/  LEA.HI.X.SX32 R158, R97, R110, 0x1, P2 ;  /* 0x0000006e619e7211 */ /* 0x002fe400010f0eff */
        /* <DEDUP_REMOVED lines=71> */
.L_x_7221:
[----:B------:R-:W-:Y:S05]  /*71e0*/  BSYNC B0 ;  /* 0x0000000000007941 */ /* 0x000fea0003800000 */
.L_x_7220:
[----:B------:R-:W-:Y:S02]  /*71f0*/  MOV R3, 0xa0 ;  /* 0x000000a000037802 */ /* 0x000fe40000000f00 */
[----:B------:R-:W-:Y:S03]  /*7200*/  MOV R69, R67 ;  /* 0x0000004300457202 */ /* 0x000fe60000000f00 */
[C---:B------:R-:W-:Y:S02]  /*7210*/  IMAD R0, R3.reuse, c[0x0][0x19c], RZ ;  /* 0x0000670003007a24 */ /* 0x040fe400078e02ff */
[----:B------:R-:W-:Y:S05]  /*7220*/  IMAD.WIDE.U32 R4, R3, c[0x0][0x198], R68 ;  /* 0x0000660003047a25 */ /* 0x000fea00078e0044 */
[----:B------:R-:W-:Y:S05]  /*7230*/  IADD3 R5, R5, R0, RZ ;  /* 0x0000000005057210 */ /* 0x000fea0007ffe0ff */
[----:B-----5:R2:W-:Y:S02]  /*7240*/  STG.E.128 [R4.64], R52 ;  /* 0x0000003404007986 */ /* 0x0205e4000c101d06 */
.L_x_7219:
[----:B------:R-:W-:Y:S05]  /*7250*/  BSYNC B1 ;  /* 0x0000000000017941 */ /* 0x000fea0003800000 */
.L_x_7218:
        /* <DEDUP_REMOVED lines=96> */
.L_x_7225:
[----:B------:R-:W-:Y:S05]  /*7860*/  BSYNC B0 ;  /* 0x0000000000007941 */ /* 0x000fea0003800000 */
.L_x_7224:
[----:B------:R-:W-:Y:S02]  /*7870*/  MOV R3, 0xc0 ;  /* 0x000000c000037802 */ /* 0x000fe40000000f00 */
[----:B------:R-:W-:Y:S03]  /*7880*/  MOV R69, R67 ;  /* 0x0000004300457202 */ /* 0x000fe60000000f00 */
[C---:B------:R-:W-:Y:S02]  /*7890*/  IMAD R0, R3.reuse, c[0x0][0x19c], RZ ;  /* 0x0000670003007a24 */ /* 0x040fe400078e02ff */
[----:B------:R-:W-:Y:S05]  /*78a0*/  IMAD.WIDE.U32 R4, R3, c[0x0][0x198], R68 ;  /* 0x0000660003047a25 */ /* 0x000fea00078e0044 */
[----:B------:R-:W-:Y:S05]  /*78b0*/  IADD3 R5, R5, R0, RZ ;  /* 0x0000000005057210 */ /* 0x000fea0007ffe0ff */
[----:B-----5:R2:W-:Y:S02]  /*78c0*/  STG.E.128 [R4.64], R52 ;  /* 0x0000003404007986 */ /* 0x0205e4000c101d06 */
.L_x_7223:
[----:B------:R-:W-:Y:S05]  /*78d0*/  BSYNC B1 ;  /* 0x0000000000017941 */ /* 0x000fea0003800000 */
.L_x_7222:
[----:B------:R-:W-:Y:S01]  /*78e0*/  ISETP.NE.AND P0, PT, R156, RZ, PT ;  /* 0x000000ff9c00720c */ /* 0x000fe20003f05270 */
[----:B------:R-:W-:Y:S01]  /*78f0*/  @!UPT UIADD3 URZ, URZ, URZ, URZ ;  /* 0x0000003f3f3ff290 */ /* 0x000fe2000fffe03f */
[----:B------:R-:W-:Y:S11]  /*7900*/  BSSY B1, `(.L_x_7226) ;  /* 0x0000066000017945 */ /* 0x000ff60003800000 */
        /* <DEDUP_REMOVED lines=94> */
.L_x_7229:
[----:B------:R-:W-:Y:S05]  /*7ef0*/  BSYNC B0 ;  /* 0x0000000000007941 */ /* 0x000fea0003800000 */
.L_x_7228:
[----:B------:R-:W-:Y:S02]  /*7f00*/  MOV R3, 0xe0 ;  /* 0x000000e000037802 */ /* 0x000fe40000000f00 */
[----:B------:R-:W-:Y:S03]  /*7f10*/  MOV R69, R67 ;  /* 0x0000004300457202 */ /* 0x000fe60000000f00 */
[C---:B------:R-:W-:Y:S02]  /*7f20*/  IMAD R0, R3.reuse, c[0x0][0x19c], RZ ;  /* 0x0000670003007a24 */ /* 0x040fe400078e02ff */
[----:B------:R-:W-:Y:S05]  /*7f30*/  IMAD.WIDE.U32 R4, R3, c[0x0][0x198], R68 ;  /* 0x0000660003047a25 */ /* 0x000fea00078e0044 */
[----:B------:R-:W-:Y:S05]  /*7f40*/  IADD3 R5, R5, R0, RZ ;  /* 0x0000000005057210 */ /* 0x000fea0007ffe0ff */
[----:B-----5:R2:W-:Y:S02]  /*7f50*/  STG.E.128 [R4.64], R52 ;  /* 0x0000003404007986 */ /* 0x0205e4000c101d06 */
.L_x_7227:
[----:B------:R-:W-:Y:S05]  /*7f60*/  BSYNC B1 ;  /* 0x0000000000017941 */ /* 0x000fea0003800000 */
.L_x_7226:
[----:B---3--:R-:W-:Y:S01]  /*7f70*/  IMAD.MOV.U32 R3, RZ, RZ, c[0x0][0x230] ;  /* 0x00008c00ff037624 */ /* 0x008fe200078e00ff */
        /* <DEDUP_REMOVED lines=8> */
.L_x_7179:
[----:B------:R-:W-:Y:S01]  /*8000*/  @P1 IMAD.MOV.U32 R69, RZ, RZ, R67 ;  /* 0x000000ffff451224 */ /* 0x000fe200078e0043 */
[-C--:B------:R-:W-:Y:S01]  /*8010*/  @P1 MOV R97, R93.reuse ;  /* 0x0000005d00611202 */ /* 0x080fe20000000f00 */
[----:B------:R-:W-:Y:S01]  /*8020*/  @P4 IMAD.MOV.U32 R0, RZ, RZ, c[0x0][0x28c] ;  /* 0x0000a300ff004624 */ /* 0x000fe200078e00ff */
[C---:B---3--:R-:W-:Y:S01]  /*8030*/  @P3 LEA R20, P0, R107.reuse, R96, 0x1 ;  /* 0x000000606b143211 */ /* 0x048fe200078008ff */
[----:B------:R-:W-:Y:S01]  /*8040*/  UMOV UR4, URZ ;  /* 0x0000003f00047c82 */ /* 0x000fe20008000000 */
[----:B------:R-:W-:Y:S01]  /*8050*/  @P4 MOV R3, c[0x0][0x288] ;  /* 0x0000a20000034a02 */ /* 0x000fe20000000f00 */
[----:B------:R-:W-:Y:S01]  /*8060*/  @P4 IMAD R0, R0, 0x60, RZ ;  /* 0x0000006000004824 */ /* 0x000fe200078e02ff */
[----:B------:R1:W2:Y:S01]  /*8070*/  @P1 LDG.E.128 R4, [R96.64] ;  /* 0x0000000660041981 */ /* 0x0002a2000c1e1d00 */
[----:B------:R-:W-:Y:S02]  /*8080*/  @P3 LEA.HI.X R21, R107, R93, R106, 0x1, P0 ;  /* 0x0000005d6b153211 */ /* 0x000fe400000f0c6a */
[C---:B------:R-:W-:Y:S04]  /*8090*/  @P3 LEA R26, P0, R103.reuse, R68, 0x1 ;  /* 0x00000044671a3211 */ /* 0x040fe800078008ff */
[----:B------:R-:W-:Y:S02]  /*80a0*/  @P3 LEA.HI.X R27, R103, R67, R102, 0x1, P0 ;  /* 0x00000043671b3211 */ /* 0x000fe400000f0c66 */
[-C--:B-1----:R-:W-:Y:S05]  /*80b0*/  @P4 MOV R97, R93.reuse ;  /* 0x0000005d00614202 */ /* 0x082fea0000000f00 */
[----:B------:R-:W-:Y:S04]  /*80c0*/  @P4 IMAD.WIDE.U32 R2, R3, 0x60, R96 ;  /* 0x0000006003024825 */ /* 0x000fe800078e0060 */
[----:B------:R-:W-:Y:S02]  /*80d0*/  @P4 IMAD.IADD R3, R3, 0x1, R0 ;  /* 0x0000000103034824 */ /* 0x000fe400078e0200 */
[----:B------:R-:W-:Y:S01]  /*80e0*/  @P5 IMAD.MOV.U32 R97, RZ, RZ, R93 ;  /* 0x000000ffff615224 */ /* 0x000fe200078e005d */
[----:B--2---:R1:W-:Y:S01]  /*80f0*/  @P1 STG.E.128 [R68.64], R4 ;  /* 0x0000000444001986 */ /* 0x0043e2000c101d06 */
[----:B------:R-:W-:Y:S03]  /*8100*/  ISETP.NE.AND P1, PT, R158, RZ, PT ;  /* 0x000000ff9e00720c */ /* 0x000fe60003f25270 */
[----:B------:R-:W2:Y:S10]  /*8110*/  @P3 LDG.E.128 R20, [R20.64] ;  /* 0x0000000614143981 */ /* 0x000eb4000c1e1d00 */
[C---:B------:R-:W-:Y:S04]  /*8120*/  @P1 LEA R16, P0, R73.reuse, R96, 0x1 ;  /* 0x0000006049101211 */ /* 0x040fe800078008ff */
[----:B------:R-:W-:Y:S02]  /*8130*/  @P1 LEA.HI.X R17, R73, R93, R72, 0x1, P0 ;  /* 0x0000005d49111211 */ /* 0x000fe400000f0c48 */
[C---:B------:R-:W-:Y:S04]  /*8140*/  @P1 LEA R24, P0, R148.reuse, R68, 0x1 ;  /* 0x0000004494181211 */ /* 0x040fe800078008ff */
[----:B------:R-:W-:Y:S01]  /*8150*/  @P1 LEA.HI.X R25, R148, R67, R74, 0x1, P0 ;  /* 0x0000004394191211 */ /* 0x000fe200000f0c4a */
[----:B-1----:R-:W-:Y:S01]  /*8160*/  @P4 IMAD.MOV.U32 R69, RZ, RZ, R67 ;  /* 0x000000ffff454224 */ /* 0x002fe200078e0043 */
[----:B--2---:R1:W-:Y:S04]  /*8170*/  @P3 STG.E.128 [R26.64], R20 ;  /* 0x000000141a003986 */ /* 0x0043e8000c101d06 */
[----:B------:R-:W2:Y:S01]  /*8180*/  @P1 LDG.E.128 R16, [R16.64] ;  /* 0x0000000610101981 */ /* 0x000ea2000c1e1d00 */
[C---:B-1----:R-:W-:Y:S04]  /*8190*/  @P2 LEA R20, P0, R76.reuse, R96, 0x1 ;  /* 0x000000604c142211 */ /* 0x042fe800078008ff */
[----:B------:R-:W-:Y:S01]  /*81a0*/  @P2 LEA.HI.X R21, R76, R93, R75, 0x1, P0 ;  /* 0x0000005d4c152211 */ /* 0x000fe200000f0c4b */
[----:B--2---:R1:W-:Y:S01]  /*81b0*/  @P1 STG.E.128 [R24.64], R16 ;  /* 0x0000001018001986 */ /* 0x0043e2000c101d06 */
[----:B------:R-:W-:Y:S03]  /*81c0*/  ISETP.NE.AND P1, PT, R156, RZ, PT ;  /* 0x000000ff9c00720c */ /* 0x000fe60003f25270 */
[----:B------:R2:W3:Y:S02]  /*81d0*/  @P4 LDG.E.128 R4, [R2.64] ;  /* 0x0000000602044981 */ /* 0x0004e4000c1e1d00 */
[----:B--2---:R-:W-:Y:S02]  /*81e0*/  @P4 MOV R3, 0x60 ;  /* 0x0000006000034802 */ /* 0x004fe40000000f00 */
[C---:B-1----:R-:W-:Y:S03]  /*81f0*/  @P2 LEA R24, P0, R150.reuse, R68, 0x1 ;  /* 0x0000004496182211 */ /* 0x042fe600078008ff */
[C---:B------:R-:W-:Y:S01]  /*8200*/  @P4 IMAD.WIDE.U32 R22, R3.reuse, c[0x0][0x198], R68 ;  /* 0x0000660003164a25 */ /* 0x040fe200078e0044 */
[----:B------:R-:W-:Y:S03]  /*8210*/  @P2 LEA.HI.X R25, R150, R67, R78, 0x1, P0 ;  /* 0x0000004396192211 */ /* 0x000fe600000f0c4e */
[----:B------:R-:W-:Y:S02]  /*8220*/  @P4 IMAD R0, R3, c[0x0][0x19c], RZ ;  /* 0x0000670003004a24 */ /* 0x000fe400078e02ff */
[----:B------:R-:W-:Y:S02]  /*8230*/  @P5 IMAD.MOV.U32 R3, RZ, RZ, c[0x0][0x288] ;  /* 0x0000a200ff035624 */ /* 0x000fe400078e00ff */
[----:B------:R-:W-:Y:S01]  /*8240*/  @P5 IMAD.MOV.U32 R69, RZ, RZ, R67 ;  /* 0x000000ffff455224 */ /* 0x000fe200078e0043 */
[----:B------:R-:W-:Y:S01]  /*8250*/  @P4 IADD3 R23, R23, R0, RZ ;  /* 0x0000000017174210 */ /* 0x000fe20007ffe0ff */
[----:B------:R-:W-:Y:S01]  /*8260*/  @P5 IMAD.WIDE.U32 R2, R3, 0xa0, R96 ;  /* 0x000000a003025825 */ /* 0x000fe200078e0060 */
[----:B------:R-:W-:Y:S02]  /*8270*/  @P5 MOV R0, c[0x0][0x28c] ;  /* 0x0000a30000005a02 */ /* 0x000fe40000000f00 */
[----:B------:R-:W-:Y:S03]  /*8280*/  @P6 MOV R97, R93 ;  /* 0x0000005d00616202 */ /* 0x000fe60000000f00 */
[----:B------:R-:W-:Y:S05]  /*8290*/  @P5 IMAD R0, R0, 0xa0, RZ ;  /* 0x000000a000005824 */ /* 0x000fea00078e02ff */
[----:B------:R-:W-:Y:S01]  /*82a0*/  @P5 IADD3 R3, R3, R0, RZ ;  /* 0x0000000003035210 */ /* 0x000fe20007ffe0ff */
[----:B------:R-:W-:Y:S04]  /*82b0*/  @P6 IMAD.MOV.U32 R0, RZ, RZ, c[0x0][0x28c] ;  /* 0x0000a300ff006624 */ /* 0x000fe800078e00ff */
[----:B------:R-:W-:Y:S01]  /*82c0*/  @P6 IMAD R0, R0, 0xc0, RZ ;  /* 0x000000c000006824 */ /* 0x000fe200078e02ff */
[----:B---3--:R1:W-:Y:S04]  /*82d0*/  @P4 STG.E.128 [R22.64], R4 ;  /* 0x0000000416004986 */ /* 0x0083e8000c101d06 */
[----:B------:R2:W3:Y:S02]  /*82e0*/  @P2 LDG.E.128 R16, [R20.64] ;  /* 0x0000000614102981 */ /* 0x0004e4000c1e1d00 */
[----:B--2---:R-:W-:Y:S05]  /*82f0*/  @P5 MOV R21, 0xa0 ;  /* 0x000000a000155802 */ /* 0x004fea0000000f00 */
[C---:B-1----:R-:W-:Y:S01]  /*8300*/  @P5 IMAD.WIDE.U32 R22, R21.reuse, c[0x0][0x198], R68 ;  /* 0x0000660015165a25 */ /* 0x042fe200078e0044 */
[----:B------:R-:W-:Y:S03]  /*8310*/  @P6 MOV R69, R67 ;  /* 0x0000004300456202 */ /* 0x000fe60000000f00 */
[----:B------:R-:W-:Y:S05]  /*8320*/  @P5 IMAD R21, R21, c[0x0][0x19c], RZ ;  /* 0x0000670015155a24 */ /* 0x000fea00078e02ff */
[----:B------:R-:W-:Y:S01]  /*8330*/  @P5 IADD3 R23, R23, R21, RZ ;  /* 0x0000001517175210 */ /* 0x000fe20007ffe0ff */
[----:B------:R-:W-:Y:S01]  /*8340*/  @P6 IMAD.MOV.U32 R21, RZ, RZ, 0xc0 ;  /* 0x000000c0ff156424 */ /* 0x000fe200078e00ff */
[----:B---3--:R1:W-:Y:S04]  /*8350*/  @P2 STG.E.128 [R24.64], R16 ;  /* 0x0000001018002986 */ /* 0x0083e8000c101d06 */
[----:B------:R2:W3:Y:S02]  /*8360*/  @P5 LDG.E.128 R4, [R2.64] ;  /* 0x0000000602045981 */ /* 0x0004e4000c1e1d00 */
[----:B--2---:R-:W-:Y:S04]  /*8370*/  @P6 IMAD.MOV.U32 R3, RZ, RZ, c[0x0][0x288] ;  /* 0x0000a200ff036624 */ /* 0x004fe800078e00ff */
[----:B------:R-:W-:Y:S04]  /*8380*/  @P6 IMAD.WIDE.U32 R2, R3, 0xc0, R96 ;  /* 0x000000c003026825 */ /* 0x000fe800078e0060 */
[----:B------:R-:W-:Y:S01]  /*8390*/  @P6 IMAD.IADD R3, R3, 0x1, R0 ;  /* 0x0000000103036824 */ /* 0x000fe200078e0200 */
[----:B------:R-:W-:Y:S01]  /*83a0*/  @P1 MOV R0, c[0x0][0x28c] ;  /* 0x0000a30000001a02 */ /* 0x000fe20000000f00 */
[----:B------:R-:W-:Y:S04]  /*83b0*/  @P1 IMAD.MOV.U32 R97, RZ, RZ, R93 ;  /* 0x000000ffff611224 */ /* 0x000fe800078e005d */
[----:B------:R-:W-:Y:S01]  /*83c0*/  @P1 IMAD R0, R0, 0xe0, RZ ;  /* 0x000000e000001824 */ /* 0x000fe200078e02ff */
[----:B---3--:R2:W-:Y:S04]  /*83d0*/  @P5 STG.E.128 [R22.64], R4 ;  /* 0x0000000416005986 */ /* 0x0085e8000c101d06 */
[----:B-1----:R1:W3:Y:S02]  /*83e0*/  @P6 LDG.E.128 R16, [R2.64] ;  /* 0x0000000602106981 */ /* 0x0022e4000c1e1d00 */
[----:B-1----:R-:W-:Y:S01]  /*83f0*/  @P1 MOV R3, c[0x0][0x288] ;  /* 0x0000a20000031a02 */ /* 0x002fe20000000f00 */
[----:B--2---:R-:W-:Y:S01]  /*8400*/  @P6 IMAD.WIDE.U32 R22, R21, c[0x0][0x198], R68 ;  /* 0x0000660015166a25 */ /* 0x004fe200078e0044 */
[----:B------:R-:W-:Y:S03]  /*8410*/  @P1 MOV R69, R67 ;  /* 0x0000004300451202 */ /* 0x000fe60000000f00 */
[----:B------:R-:W-:Y:S04]  /*8420*/  @P1 IMAD.WIDE.U32 R2, R3, 0xe0, R96 ;  /* 0x000000e003021825 */ /* 0x000fe800078e0060 */
[----:B------:R-:W-:Y:S01]  /*8430*/  @P6 IMAD R21, R21, c[0x0][0x19c], RZ ;  /* 0x0000670015156a24 */ /* 0x000fe200078e02ff */
[----:B------:R-:W-:Y:S03]  /*8440*/  @P1 IADD3 R3, R3, R0, RZ ;  /* 0x0000000003031210 */ /* 0x000fe60007ffe0ff */
[----:B------:R-:W-:Y:S05]  /*8450*/  @P6 IMAD.IADD R23, R23, 0x1, R21 ;  /* 0x0000000117176824 */ /* 0x000fea00078e0215 */
[----:B---3--:R1:W-:Y:S04]  /*8460*/  @P6 STG.E.128 [R22.64], R16 ;  /* 0x0000001016006986 */ /* 0x0083e8000c101d06 */
[----:B------:R2:W3:Y:S02]  /*8470*/  @P1 LDG.E.128 R4, [R2.64] ;  /* 0x0000000602041981 */ /* 0x0004e4000c1e1d00 */
[----:B--2---:R-:W-:Y:S04]  /*8480*/  @P1 IMAD.MOV.U32 R3, RZ, RZ, 0xe0 ;  /* 0x000000e0ff031424 */ /* 0x004fe800078e00ff */
[C---:B------:R-:W-:Y:S04]  /*8490*/  @P1 IMAD.WIDE.U32 R20, R3.reuse, c[0x0][0x198], R68 ;  /* 0x0000660003141a25 */ /* 0x040fe800078e0044 */
[----:B------:R-:W-:Y:S05]  /*84a0*/  @P1 IMAD R0, R3, c[0x0][0x19c], RZ ;  /* 0x0000670003001a24 */ /* 0x000fea00078e02ff */
[----:B------:R-:W-:Y:S05]  /*84b0*/  @P1 IADD3 R21, R21, R0, RZ ;  /* 0x0000000015151210 */ /* 0x000fea0007ffe0ff */
[----:B---3--:R1:W-:Y:S02]  /*84c0*/  @P1 STG.E.128 [R20.64], R4 ;  /* 0x0000000414001986 */ /* 0x0083e4000c101d06 */
.L_x_7197:
        /* <DEDUP_REMOVED lines=12> */
[----:B--2---:R-:W-:Y:S02]  /*8590*/  IABS R5, c[0x0][0x2d0] ;  /* 0x0000b40000057a13 */ /* 0x004fe40000000000 */
        /* <DEDUP_REMOVED lines=69> */
.L_x_7230:
[----:B--2---:R-:W-:Y:S01]  /*89f0*/  MOV R69, R67 ;  /* 0x0000004300457202 */ /* 0x004fe20000000f00 */
[----:B------:R-:W-:Y:S02]  /*8a00*/  IMAD.MOV.U32 R2, RZ, RZ, c[0x0][0x1a0] ;  /* 0x00006800ff027624 */ /* 0x000fe400078e00ff */
[----:B------:R-:W-:Y:S03]  /*8a10*/  IMAD.MOV.U32 R0, RZ, RZ, c[0x0][0x198] ;  /* 0x00006600ff007624 */ /* 0x000fe600078e00ff */
[----:B------:R-:W-:Y:S01]  /*8a20*/  LEA R3, -R2, RZ, 0x7 ;  /* 0x000000ff02037211 */ /* 0x000fe200078e39ff */
[----:B------:R-:W-:Y:S03]  /*8a30*/  IMAD.U32 R5, R0, -0x80, RZ ;  /* 0xffffff8000057824 */ /* 0x000fe600078e00ff */
[----:B------:R-:W-:Y:S02]  /*8a40*/  LEA R70, P1, R3, R70, 0x1 ;  /* 0x0000004603467211 */ /* 0x000fe400078208ff */
[----:B------:R-:W-:Y:S02]  /*8a50*/  LEA R68, P0, R5, R68, 0x1 ;  /* 0x0000004405447211 */ /* 0x000fe400078008ff */
[----:B------:R-:W-:Y:S02]  /*8a60*/  LEA.HI.X.SX32 R71, R3, R71, 0x1, P1 ;  /* 0x0000004703477211 */ /* 0x000fe400008f0eff */
[----:B------:R-:W-:Y:S02]  /*8a70*/  LEA.HI.X.SX32 R67, R5, R69, 0x1, P0 ;  /* 0x0000004505437211 */ /* 0x000fe400000f0eff */
.L_x_7231:
[----:B------:R-:W-:Y:S04]  /*8a80*/  IADD3 R11, R11, -0x1, RZ ;  /* 0xffffffff0b0b7810 */ /* 0x000fe80007ffe0ff */
[----:B------:R-:W-:Y:S11]  /*8a90*/  ISETP.GT.AND P0, PT, R11, R64, PT ;  /* 0x000000400b00720c */ /* 0x000ff60003f04270 */
[----:B------:R-:W-:Y:S02]  /*8aa0*/  @!UPT UIADD3 URZ, URZ, URZ, URZ ;  /* 0x0000003f3f3ff290 */ /* 0x000fe4000fffe03f */
[----:B------:R-:W-:-:S05]  /*8ab0*/  @P0 BRA `(.L_x_7232) ;  /* 0xffff9c6000000947 */ /* 0x000fca000383ffff */
.L_x_7178:
[----:B-1----:R-:W-:Y:S01]  /*8ac0*/  BAR.SYNC.DEFER_BLOCKING 0x0 ;  /* 0x0000000000007b1d */ /* 0x002fe20000010000 */
[----:B------:R-:W-:Y:S01]  /*8ad0*/  ISETP.NE.AND P0, PT, RZ, c[0x0][0x230], PT ;  /* 0x00008c00ff007a0c */ /* 0x000fe20003f05270 */
[----:B--2---:R-:W-:Y:S01]  /*8ae0*/  IMAD.MOV.U32 R5, RZ, RZ, c[0x0][0x190] ;  /* 0x00006400ff057624 */ /* 0x004fe200078e00ff */
[----:B------:R-:W-:Y:S01]  /*8af0*/  SHF.L.U32 R181, R136, 0x1, RZ ;  /* 0x0000000188b57819 */ /* 0x000fe200000006ff */
[----:B------:R-:W-:Y:S02]  /*8b00*/  IMAD.MOV.U32 R0, RZ, RZ, 0x4 ;  /* 0x00000004ff007424 */ /* 0x000fe400078e00ff */
[----:B------:R-:W-:Y:S01]  /*8b10*/  BSSY B2, `(.L_x_7233) ;  /* 0x00002a8000027945 */ /* 0x000fe20003800000 */
[C---:B------:R-:W-:Y:S02]  /*8b20*/  IMAD.SHL.U32 R9, R5.reuse, 0x10, RZ ;  /* 0x0000001005097824 */ /* 0x040fe400078e00ff */
[----:B-----5:R-:W-:-:S05]  /*8b30*/  SHF.L.U64.HI R7, R5, R0, c[0x0][0x194] ;  /* 0x0000650005077619 */ /* 0x020fca0000010200 */
        /* <DEDUP_REMOVED lines=8> */
[----:B------:R-:W-:Y:S01]  /*8bc0*/  ULDC.U8 UR4, c[0x0][0x313] ;  /* 0x0000c4c000047ab9 */ /* 0x000fe20000000000 */
[----:B------:R-:W-:Y:S01]  /*8bd0*/  IADD3 R0, P1, R9, R138, RZ ;  /* 0x0000008a09007210 */ /* 0x000fe20007f3e0ff */
[----:B------:R-:W-:Y:S01]  /*8be0*/  IMAD.SHL.U32 R13, R133, 0x10, RZ ;  /* 0x00000010850d7824 */ /* 0x000fe200078e00ff */
[----:B------:R-:W-:Y:S01]  /*8bf0*/  LEA R8, P2, R138, c[0x0][0x160], 0x1 ;  /* 0x000058008a087a11 */ /* 0x000fe200078408ff */
[C---:B------:R-:W-:Y:S01]  /*8c00*/  IMAD.WIDE.U32 R10, R5.reuse, 0x30, R136 ;  /* 0x00000030050a7825 */ /* 0x040fe200078e0088 */
[----:B------:R-:W-:Y:S02]  /*8c10*/  LEA.HI.X R5, R5, R137, R3, 0x5, P0 ;  /* 0x0000008905057211 */ /* 0x000fe400000f2c03 */
[----:B------:R-:W-:Y:S01]  /*8c20*/  LEA R28, P0, R2, c[0x0][0x160], 0x1 ;  /* 0x00005800021c7a11 */ /* 0x000fe200078008ff */
[----:B------:R-:W-:Y:S01]  /*8c30*/  IMAD R3, R3, 0x30, RZ ;  /* 0x0000003003037824 */ /* 0x000fe200078e02ff */
[--C-:B------:R-:W-:Y:S01]  /*8c40*/  LEA.HI.X R9, R138, c[0x0][0x164], R137.reuse, 0x1, P2 ;  /* 0x000059008a097a11 */ /* 0x100fe200010f0c89 */
[----:B------:R-:W-:Y:S01]  /*8c50*/  IMAD.X R7, R7, 0x1, R137, P1 ;  /* 0x0000000107077824 */ /* 0x000fe200008e0689 */
[----:B------:R-:W-:Y:S01]  /*8c60*/  LEA.HI.X R29, R2, c[0x0][0x164], R5, 0x1, P0 ;  /* 0x00005900021d7a11 */ /* 0x000fe200000f0c05 */
[----:B------:R-:W-:Y:S01]  /*8c70*/  IMAD.IADD R3, R11, 0x1, R3 ;  /* 0x000000010b037824 */ /* 0x000fe200078e0203 */
[----:B------:R-:W-:Y:S01]  /*8c80*/  LEA R26, P0, R10, c[0x0][0x160], 0x1 ;  /* 0x000058000a1a7a11 */ /* 0x000fe200078008ff */
[----:B------:R-:W-:Y:S01]  /*8c90*/  IMAD.IADD R12, R175, 0x1, -R60 ;  /* 0x00000001af0c7824 */ /* 0x000fe200078e0a3c */
[----:B------:R-:W-:-:S02]  /*8ca0*/  LEA R24, P1, R0, c[0x0][0x160], 0x1 ;  /* 0x0000580000187a11 */ /* 0x000fc400078208ff */
[----:B------:R-:W-:Y:S02]  /*8cb0*/  LEA.HI.X R27, R10, c[0x0][0x164], R3, 0x1, P0 ;  /* 0x000059000a1b7a11 */ /* 0x000fe400000f0c03 */
        /* <DEDUP_REMOVED lines=63> */
.L_x_7239:
[----:B------:R-:W-:Y:S05]  /*90b0*/  BSYNC B0 ;  /* 0x0000000000007941 */ /* 0x000fea0003800000 */
.L_x_7238:
[----:B-----5:R1:W-:Y:S02]  /*90c0*/  STS.128 [R181], R8 ;  /* 0x00000008b5007388 */ /* 0x0203e40000000c00 */
.L_x_7237:
[----:B------:R-:W-:Y:S05]  /*90d0*/  BSYNC B1 ;  /* 0x0000000000017941 */ /* 0x000fea0003800000 */
.L_x_7236:
        /* <DEDUP_REMOVED lines=35> */
[----:B------:R-:W-:Y:S01]  /*9310*/  FFMA.FTZ R2, R17, R11, -R2 ;  /* 0x0000000b11027223 */ /* 0x000fe20000010802 */
[--C-:B------:R-:W-:Y:S01]  /*9320*/  HADD2.F32 R17, -RZ, R8.reuse.H1_H1 ;  /* 0x30000008ff117230 */ /* 0x100fe20000004100 */
[-C--:B------:R-:W-:Y:S01]  /*9330*/  FFMA.FTZ R10, R19, R13.reuse, -R10 ;  /* 0x0000000d130a7223 */ /* 0x080fe2000001080a */
[----:B------:R-:W-:Y:S01]  /*9340*/  HADD2.F32 R19, -RZ, R7.H0_H0 ;  /* 0x20000007ff137230 */ /* 0x000fe20000004100 */
[----:B------:R-:W-:Y:S01]  /*9350*/  FFMA.FTZ R9, R20, R13, R9 ;  /* 0x0000000d14097223 */ /* 0x000fe20000010009 */
[----:B------:R-:W-:Y:S01]  /*9360*/  HADD2.F32 R13, -RZ, R8.H0_H0 ;  /* 0x20000008ff0d7230 */ /* 0x000fe20000004100 */
[----:B------:R-:W-:Y:S01]  /*9370*/  FFMA.FTZ R11, R16, R11, R0 ;  /* 0x0000000b100b7223 */ /* 0x000fe20000010000 */
[--C-:B------:R-:W-:Y:S01]  /*9380*/  HADD2.F32 R0, -RZ, R18.reuse.H0_H0 ;  /* 0x20000012ff007230 */ /* 0x100fe20000004100 */
[-C--:B------:R-:W-:Y:S01]  /*9390*/  FMUL.FTZ R7, R17, R4.reuse ;  /* 0x0000000411077220 */ /* 0x080fe20000410000 */
[----:B------:R-:W-:Y:S01]  /*93a0*/  HADD2.F32 R18, -RZ, R18.H1_H1 ;  /* 0x30000012ff127230 */ /* 0x000fe20000004100 */
[----:B------:R-:W-:Y:S01]  /*93b0*/  FMUL.FTZ R8, R13, R4 ;  /* 0x000000040d087220 */ /* 0x000fe20000410000 */
[----:B------:R-:W-:Y:S01]  /*93c0*/  F2FP.PACK_AB R9, R9, R10 ;  /* 0x0000000a0909723e */ /* 0x000fe200000000ff */
[----:B------:R-:W-:Y:S01]  /*93d0*/  FFMA.FTZ R7, R13, R6, -R7 ;  /* 0x000000060d077223 */ /* 0x000fe20000010807 */
[----:B------:R-:W-:Y:S01]  /*93e0*/  F2FP.PACK_AB R11, R11, R2 ;  /* 0x000000020b0b723e */ /* 0x000fe200000000ff */
[----:B------:R-:W-:-:S02]  /*93f0*/  FMUL.FTZ R4, R18, R5 ;  /* 0x0000000512047220 */ /* 0x000fc40000410000 */
[C---:B------:R-:W-:Y:S02]  /*9400*/  FMUL.FTZ R5, R0.reuse, R5 ;  /* 0x0000000500057220 */ /* 0x040fe40000410000 */
[----:B------:R-:W-:Y:S02]  /*9410*/  FFMA.FTZ R8, R17, R6, R8 ;  /* 0x0000000611087223 */ /* 0x000fe40000010008 */
[-C--:B------:R-:W-:Y:S02]  /*9420*/  FFMA.FTZ R4, R0, R19.reuse, -R4 ;  /* 0x0000001300047223 */ /* 0x080fe40000010804 */
[----:B------:R-:W-:Y:S01]  /*9430*/  FFMA.FTZ R5, R18, R19, R5 ;  /* 0x0000001312057223 */ /* 0x000fe20000010005 */
[----:B------:R-:W-:-:S04]  /*9440*/  F2FP.PACK_AB R8, R8, R7 ;  /* 0x000000070808723e */ /* 0x000fc800000000ff */
[----:B------:R-:W-:Y:S02]  /*9450*/  F2FP.PACK_AB R10, R5, R4 ;  /* 0x00000004050a723e */ /* 0x000fe400000000ff */
.L_x_7243:
[----:B------:R-:W-:Y:S05]  /*9460*/  BSYNC B0 ;  /* 0x0000000000007941 */ /* 0x000fea0003800000 */
.L_x_7242:
[----:B-----5:R2:W-:Y:S02]  /*9470*/  STS.128 [R181+0x800], R8 ;  /* 0x00080008b5007388 */ /* 0x0205e40000000c00 */
.L_x_7241:
[----:B------:R-:W-:Y:S05]  /*9480*/  BSYNC B1 ;  /* 0x0000000000017941 */ /* 0x000fea0003800000 */
.L_x_7240:
        /* <DEDUP_REMOVED lines=57> */
.L_x_7247:
[----:B------:R-:W-:Y:S05]  /*9820*/  BSYNC B0 ;  /* 0x0000000000007941 */ /* 0x000fea0003800000 */
.L_x_7246:
[----:B-----5:R2:W-:Y:S02]  /*9830*/  STS.128 [R181+0x1000], R8 ;  /* 0x00100008b5007388 */ /* 0x0205e40000000c00 */
.L_x_7245:
[----:B------:R-:W-:Y:S05]  /*9840*/  BSYNC B1 ;  /* 0x0000000000017941 */ /* 0x000fea0003800000 */
.L_x_7244:
        /* <DEDUP_REMOVED lines=56> */
.L_x_7250:
[----:B------:R-:W-:Y:S05]  /*9bd0*/  BSYNC B0 ;  /* 0x0000000000007941 */ /* 0x000fea0003800000 */
.L_x_7249:
[----:B-----5:R3:W-:Y:S01]  /*9be0*/  STS.128 [R181+0x1800], R8 ;  /* 0x00180008b5007388 */ /* 0x0207e20000000c00 */
[----:B------:R-:W-:Y:S05]  /*9bf0*/  BRA `(.L_x_7248) ;  /* 0x0000199000007947 */ /* 0x000fea0003800000 */
.L_x_7235:
        /* <DEDUP_REMOVED lines=22> */
[----:B-1----:R-:W-:-:S04]  /*9d60*/  IADD3 R8, P1, R3, R0, RZ ;  /* 0x0000000003087210 */ /* 0x002fc80007f3e0ff */
[----:B------:R-:W3:Y:S01]  /*9d70*/  LDG.E.128 R4, [R6.64] ;  /* 0x0000000606047981 */ /* 0x000ee2000c1e1d00 */
[----:B------:R-:W-:Y:S02]  /*9d80*/  LEA.HI.X.SX32 R3, R3, R2, 0x1, P1 ;  /* 0x0000000203037211 */ /* 0x000fe400008f0eff */
[----:B------:R-:W-:-:S04]  /*9d90*/  LEA R10, P1, R8, c[0x0][0x2a8], 0x1 ;  /* 0x0000aa00080a7a11 */ /* 0x000fc800078208ff */
[----:B------:R-:W-:-:S06]  /*9da0*/  LEA.HI.X R11, R8, c[0x0][0x2ac], R3, 0x1, P1 ;  /* 0x0000ab00080b7a11 */ /* 0x000fcc00008f0c03 */
[----:B------:R-:W4:Y:S01]  /*9db0*/  LDG.E.128 R8, [R10.64] ;  /* 0x000000060a087981 */ /* 0x000f22000c1e1d00 */
[----:B--2---:R-:W-:Y:S02]  /*9dc0*/  HADD2.F32 R34, -RZ, R16.H0_H0 ;  /* 0x20000010ff227230 */ /* 0x004fe40000004100 */
        /* <DEDUP_REMOVED lines=59> */
.L_x_7254:
[----:B------:R-:W-:Y:S05]  /*a180*/  BSYNC B0 ;  /* 0x0000000000007941 */ /* 0x000fea0003800000 */
.L_x_7253:
[----:B-----5:R2:W-:Y:S02]  /*a190*/  STS.128 [R181], R20 ;  /* 0x00000014b5007388 */ /* 0x0205e40000000c00 */
.L_x_7252:
[----:B------:R-:W-:Y:S05]  /*a1a0*/  BSYNC B1 ;  /* 0x0000000000017941 */ /* 0x000fea0003800000 */
.L_x_7251:
        /* <DEDUP_REMOVED lines=91> */
.L_x_7258:
[----:B------:R-:W-:Y:S05]  /*a760*/  BSYNC B0 ;  /* 0x0000000000007941 */ /* 0x000fea0003800000 */
.L_x_7257:
[----:B-----5:R3:W-:Y:S02]  /*a770*/  STS.128 [R181+0x800], R20 ;  /* 0x00080014b5007388 */ /* 0x0207e40000000c00 */
.L_x_7256:
[----:B------:R-:W-:Y:S05]  /*a780*/  BSYNC B1 ;  /* 0x0000000000017941 */ /* 0x000fea0003800000 */
.L_x_7255:
        /* <DEDUP_REMOVED lines=57> */
[----:B-----5:R-:W-:Y:S01]  /*ab20*/  HADD2.F32 R13, -RZ, R20.H0_H0 ;  /* 0x20000014ff0d7230 */ /* 0x020fe20000004100 */
[----:B------:R-:W-:Y:S01]  /*ab30*/  FMUL.FTZ R7, R4, R7 ;  /* 0x0000000704077220 */ /* 0x000fe20000410000 */
[----:B--2---:R-:W-:Y:S01]  /*ab40*/  HADD2.F32 R4, -RZ, R8.H0_H0 ;  /* 0x20000008ff047230 */ /* 0x004fe20000004100 */
[----:B------:R-:W-:-:S02]  /*ab50*/  @!P0 FADD.FTZ R24, -R24, -RZ ;  /* 0x800000ff18188221 */ /* 0x000fc40000010100 */
[----:B------:R-:W-:Y:S02]  /*ab60*/  @!P0 FADD.FTZ R5, -R5, -RZ ;  /* 0x800000ff05058221 */ /* 0x000fe40000010100 */
        /* <DEDUP_REMOVED lines=30> */
.L_x_7262:
[----:B------:R-:W-:Y:S05]  /*ad50*/  BSYNC B0 ;  /* 0x0000000000007941 */ /* 0x000fea0003800000 */
.L_x_7261:
[----:B-----5:R3:W-:Y:S02]  /*ad60*/  STS.128 [R181+0x1000], R20 ;  /* 0x00100014b5007388 */ /* 0x0207e40000000c00 */
.L_x_7260:
[----:B------:R-:W-:Y:S05]  /*ad70*/  BSYNC B1 ;  /* 0x0000000000017941 */ /* 0x000fea0003800000 */
.L_x_7259:
        /* <DEDUP_REMOVED lines=14> */
[----:B-1----:R-:W-:Y:S01]  /*ae60*/  IMAD R9, R133, 0x30, RZ ;  /* 0x0000003085097824 */ /* 0x002fe200078e02ff */
[----:B------:R-:W-:Y:S02]  /*ae70*/  @P0 IADD3 R5, -R4, RZ, RZ ;  /* 0x000000ff04050210 */ /* 0x000fe40007ffe1ff */
[----:B------:R-:W-:Y:S01]  /*ae80*/  @P0 SHF.R.S32.HI R134, RZ, 0x1, R134 ;  /* 0x00000001ff860819 */ /* 0x000fe20000011486 */
[----:B------:R-:W-:Y:S01]  /*ae90*/  IMAD.WIDE R12, R7, 0x2, R26 ;  /* 0x00000002070c7825 */ /* 0x000fe200078e021a */
[----:B------:R-:W-:-:S04]  /*aea0*/  IADD3 R0, P1, R9, R0, RZ ;  /* 0x0000000009007210 */ /* 0x000fc80007f3e0ff */
[----:B------:R-:W-:Y:S01]  /*aeb0*/  LEA.HI.X.SX32 R2, R9, R2, 0x1, P1 ;  /* 0x0000000209027211 */ /* 0x000fe200008f0eff */
[----:B------:R-:W4:Y:S01]  /*aec0*/  LDG.E.128 R12, [R12.64] ;  /* 0x000000060c0c7981 */ /* 0x000f22000c1e1d00 */
[----:B------:R-:W-:-:S04]  /*aed0*/  IADD3 R4, P1, R5, R0, RZ ;  /* 0x0000000005047210 */ /* 0x000fc80007f3e0ff */
[----:B------:R-:W-:Y:S02]  /*aee0*/  LEA.HI.X.SX32 R5, R5, R2, 0x1, P1 ;  /* 0x0000000205057211 */ /* 0x000fe400008f0eff */
[C---:B------:R-:W-:Y:S02]  /*aef0*/  LEA R6, P1, R4.reuse, c[0x0][0x2b0], 0x1 ;  /* 0x0000ac0004067a11 */ /* 0x040fe400078208ff */
[----:B------:R-:W-:Y:S02]  /*af00*/  MOV R9, RZ ;  /* 0x000000ff00097202 */ /* 0x000fe40000000f00 */
[----:B------:R-:W-:Y:S02]  /*af10*/  LEA.HI.X R7, R4, c[0x0][0x2b4], R5, 0x1, P1 ;  /* 0x0000ad0004077a11 */ /* 0x000fe400008f0c05 */
[----:B------:R-:W-:-:S04]  /*af20*/  @P0 IADD3 R9, -R134, RZ, RZ ;  /* 0x000000ff86090210 */ /* 0x000fc80007ffe1ff */
[----:B--2---:R-:W2:Y:S01]  /*af30*/  LDG.E.128 R4, [R6.64] ;  /* 0x0000000606047981 */ /* 0x004ea2000c1e1d00 */
[----:B------:R-:W-:-:S04]  /*af40*/  IADD3 R0, P1, R9, R0, RZ ;  /* 0x0000000009007210 */ /* 0x000fc80007f3e0ff */
[----:B------:R-:W-:Y:S02]  /*af50*/  LEA.HI.X.SX32 R9, R9, R2, 0x1, P1 ;  /* 0x0000000209097211 */ /* 0x000fe400008f0eff */
[----:B------:R-:W-:-:S04]  /*af60*/  LEA R8, P1, R0, c[0x0][0x2a8], 0x1 ;  /* 0x0000aa0000087a11 */ /* 0x000fc800078208ff */
[----:B------:R-:W-:-:S06]  /*af70*/  LEA.HI.X R9, R0, c[0x0][0x2ac], R9, 0x1, P1 ;  /* 0x0000ab0000097a11 */ /* 0x000fcc00008f0c09 */
[----:B---3--:R-:W3:Y:S01]  /*af80*/  LDG.E.128 R8, [R8.64] ;  /* 0x0000000608087981 */ /* 0x008ee2000c1e1d00 */
[--C-:B----4-:R-:W-:Y:S02]  /*af90*/  HADD2.F32 R23, -RZ, R13.reuse.H0_H0 ;  /* 0x2000000dff177230 */ /* 0x110fe40000004100 */
[----:B------:R-:W-:Y:S02]  /*afa0*/  HADD2.F32 R24, -RZ, R13.H1_H1 ;  /* 0x3000000dff187230 */ /* 0x000fe40000004100 */
[----:B------:R-:W-:Y:S02]  /*afb0*/  HADD2.F32 R13, -RZ, R12.H0_H0 ;  /* 0x2000000cff0d7230 */ /* 0x000fe40000004100 */
[----:B--2---:R-:W-:Y:S02]  /*afc0*/  HADD2.F32 R0, -RZ, R5.H0_H0 ;  /* 0x20000005ff007230 */ /* 0x004fe40000004100 */
[--C-:B------:R-:W-:Y:S02]  /*afd0*/  HADD2.F32 R2, -RZ, R4.reuse.H0_H0 ;  /* 0x20000004ff027230 */ /* 0x100fe40000004100 */
[----:B------:R-:W-:Y:S01]  /*afe0*/  HADD2.F32 R20, -RZ, R4.H1_H1 ;  /* 0x30000004ff147230 */ /* 0x000fe20000004100 */
[----:B------:R-:W-:Y:S01]  /*aff0*/  @!P0 FADD.FTZ R0, -R0, -RZ ;  /* 0x800000ff00008221 */ /* 0x000fe20000010100 */
[----:B------:R-:W-:-:S02]  /*b000*/  HADD2.F32 R4, -RZ, R6.H0_H0 ;  /* 0x20000006ff047230 */ /* 0x000fc40000004100 */
[----:B------:R-:W-:Y:S02]  /*b010*/  HADD2.F32 R22, -RZ, R6.H1_H1 ;  /* 0x30000006ff167230 */ /* 0x000fe40000004100 */
[----:B------:R-:W-:Y:S02]  /*b020*/  HADD2.F32 R6, -RZ, R7.H0_H0 ;  /* 0x20000007ff067230 */ /* 0x000fe40000004100 */
[----:B------:R-:W-:Y:S02]  /*b030*/  HADD2.F32 R5, -RZ, R5.H1_H1 ;  /* 0x30000005ff057230 */ /* 0x000fe40000004100 */
[----:B------:R-:W-:Y:S01]  /*b040*/  HADD2.F32 R7, -RZ, R7.H1_H1 ;  /* 0x30000007ff077230 */ /* 0x000fe20000004100 */
[----:B------:R-:W-:Y:S01]  /*b050*/  FMUL.FTZ R23, R23, R0 ;  /* 0x0000000017177220 */ /* 0x000fe20000410000 */
[----:B------:R-:W-:Y:S01]  /*b060*/  HADD2.F32 R0, -RZ, R15.H1_H1 ;  /* 0x3000000fff007230 */ /* 0x000fe20000004100 */
[----:B------:R-:W-:Y:S02]  /*b070*/  @!P0 FADD.FTZ R5, -R5, -RZ ;  /* 0x800000ff05058221 */ /* 0x000fe40000010100 */
[----:B------:R-:W-:-:S02]  /*b080*/  @!P0 FADD.FTZ R2, -R2, -RZ ;  /* 0x800000ff02028221 */ /* 0x000fc40000010100 */
[----:B------:R-:W-:Y:S01]  /*b090*/  @!P0 FADD.FTZ R7, -R7, -RZ ;  /* 0x800000ff07078221 */ /* 0x000fe20000010100 */
[----:B------:R-:W-:Y:S01]  /*b0a0*/  HADD2.F32 R29, -RZ, R14.H1_H1 ;  /* 0x3000000eff1d7230 */ /* 0x000fe20000004100 */
[----:B------:R-:W-:Y:S01]  /*b0b0*/  FMUL.FTZ R24, R24, R5 ;  /* 0x0000000518187220 */ /* 0x000fe20000410000 */
[----:B------:R-:W-:Y:S01]  /*b0c0*/  HADD2.F32 R5, -RZ, R15.H0_H0 ;  /* 0x2000000fff057230 */ /* 0x000fe20000004100 */
[----:B------:R-:W-:Y:S01]  /*b0d0*/  FMUL.FTZ R13, R13, R2 ;  /* 0x000000020d0d7220 */ /* 0x000fe20000410000 */
[----:B---3--:R-:W-:Y:S01]  /*b0e0*/  HADD2.F32 R2, -RZ, R9.H0_H0 ;  /* 0x20000009ff027230 */ /* 0x008fe20000004100 */
[----:B------:R-:W-:Y:S01]  /*b0f0*/  FMUL.FTZ R7, R0, R7 ;  /* 0x0000000700077220 */ /* 0x000fe20000410000 */
[----:B-----5:R-:W-:Y:S01]  /*b100*/  HADD2.F32 R0, -RZ, R17.H0_H0 ;  /* 0x20000011ff007230 */ /* 0x020fe20000004100 */
[----:B------:R-:W-:Y:S02]  /*b110*/  @!P0 FADD.FTZ R22, -R22, -RZ ;  /* 0x800000ff16168221 */ /* 0x000fe40000010100 */
        /* <DEDUP_REMOVED lines=17> */
[----:B------:R-:W-:Y:S01]  /*b230*/  HADD2.F32 R17, -RZ, R17.H1_H1 ;  /* 0x30000011ff117230 */ /* 0x000fe20000004100 */
[----:B------:R-:W-:Y:S01]  /*b240*/  FMUL.FTZ R4, R31, R4 ;  /* 0x000000041f047220 */ /* 0x000fe20000410000 */
        /* <DEDUP_REMOVED lines=16> */
.L_x_7264:
[----:B------:R-:W-:Y:S05]  /*b350*/  BSYNC B0 ;  /* 0x0000000000007941 */ /* 0x000fea0003800000 */
.L_x_7263:
[----:B-----5:R4:W-:Y:S01]  /*b360*/  STS.128 [R181+0x1800], R16 ;  /* 0x00180010b5007388 */ /* 0x0209e20000000c00 */
[----:B------:R-:W-:Y:S05]  /*b370*/  BRA `(.L_x_7248) ;  /* 0x0000021000007947 */ /* 0x000fea0003800000 */
.L_x_7234:
[----:B------:R-:W-:Y:S01]  /*b380*/  IMAD.IADD R0, R175, 0x1, -R60 ;  /* 0x00000001af007824 */ /* 0x000fe200078e0a3c */
[C---:B------:R-:W-:Y:S02]  /*b390*/  IADD3 R3, R152.reuse, 0x10, RZ ;  /* 0x0000001098037810 */ /* 0x040fe40007ffe0ff */
[C---:B------:R-:W-:Y:S02]  /*b3a0*/  IADD3 R21, R152.reuse, 0x30, RZ ;  /* 0x0000003098157810 */ /* 0x040fe40007ffe0ff */
[-C--:B------:R-:W-:Y:S02]  /*b3b0*/  ISETP.GE.AND P2, PT, R3, R0.reuse, PT ;  /* 0x000000000300720c */ /* 0x080fe40003f46270 */
[C---:B------:R-:W-:Y:S02]  /*b3c0*/  ISETP.GE.AND P3, PT, R152.reuse, R0, PT ;  /* 0x000000009800720c */ /* 0x040fe40003f66270 */
[----:B------:R-:W-:-:S02]  /*b3d0*/  IADD3 R25, R152, 0x20, RZ ;  /* 0x0000002098197810 */ /* 0x000fc40007ffe0ff */
        /* <DEDUP_REMOVED lines=8> */
[----:B------:R-:W-:Y:S01]  /*b460*/  @!P0 IMAD.MOV.U32 R2, RZ, RZ, c[0x0][0x194] ;  /* 0x00006500ff028624 */ /* 0x000fe200078e00ff */
[----:B------:R-:W-:Y:S01]  /*b470*/  @!P1 LEA R0, P4, R5, R138, 0x5 ;  /* 0x0000008a05009211 */ /* 0x000fe200078828ff */
[----:B------:R-:W-:Y:S01]  /*b480*/  @!P1 IMAD.MOV.U32 R136, RZ, RZ, c[0x0][0x194] ;  /* 0x00006500ff889624 */ /* 0x000fe200078e00ff */
[----:B------:R-:W-:Y:S01]  /*b490*/  @!P2 LEA.HI.X R9, R9, c[0x0][0x164], R4, 0x1, P5 ;  /* 0x000059000909aa11 */ /* 0x000fe200028f0c04 */
[C---:B------:R-:W-:Y:S01]  /*b4a0*/  @!P0 IMAD.WIDE.U32 R6, R5.reuse, 0x30, R138 ;  /* 0x0000003005068825 */ /* 0x040fe200078e008a */
[----:B------:R-:W-:Y:S01]  /*b4b0*/  @!P1 LEA R4, P5, R0, c[0x0][0x160], 0x1 ;  /* 0x0000580000049a11 */ /* 0x000fe200078a08ff */
[----:B------:R-:W-:Y:S01]  /*b4c0*/  @!PT LDS RZ, [RZ] ;  /* 0x00000000fffff984 */ /* 0x000fe20000000800 */
[----:B------:R-:W-:Y:S01]  /*b4d0*/  @!PT LDS RZ, [RZ] ;  /* 0x00000000fffff984 */ /* 0x000fe20000000800 */
[----:B------:R-:W-:Y:S01]  /*b4e0*/  @!PT LDS RZ, [RZ] ;  /* 0x00000000fffff984 */ /* 0x000fe20000000800 */
[----:B------:R1:W-:Y:S01]  /*b4f0*/  @!P3 LDGSTS.E.BYPASS.LTC128B.128 [R181], [R10.64] ;  /* 0x000000000ab5bfae */ /* 0x0003e2000b901d46 */
        /* <DEDUP_REMOVED lines=9> */
.L_x_7248:
[----:B------:R-:W-:Y:S05]  /*b590*/  BSYNC B2 ;  /* 0x0000000000027941 */ /* 0x000fea0003800000 */
.L_x_7233:
[----:B------:R-:W-:Y:S01]  /*b5a0*/  IADD3 R183, R57, -0x1, RZ ;  /* 0xffffffff39b77810 */ /* 0x000fe20007ffe0ff */
[----:B------:R-:W-:Y:S01]  /*b5b0*/  IMAD.SHL.U32 R40, R63, 0x40, RZ ;  /* 0x000000403f287824 */ /* 0x000fe200078e00ff */
[C---:B-1----:R-:W-:Y:S02]  /*b5c0*/  IADD3 R5, R152.reuse, 0x50, RZ ;  /* 0x0000005098057810 */ /* 0x042fe40007ffe0ff */
[C---:B------:R-:W-:Y:S01]  /*b5d0*/  IADD3 R4, R152.reuse, 0x60, RZ ;  /* 0x0000006098047810 */ /* 0x040fe20007ffe0ff */
[----:B------:R-:W-:Y:S01]  /*b5e0*/  IMAD.SHL.U32 R2, R183, 0x80, RZ ;  /* 0x00000080b7027824 */ /* 0x000fe200078e00ff */
[C---:B------:R-:W-:Y:S02]  /*b5f0*/  IADD3 R13, R152.reuse, 0x40, RZ ;  /* 0x00000040980d7810 */ /* 0x040fe40007ffe0ff */
[----:B------:R-:W-:Y:S01]  /*b600*/  IADD3 R0, R152, 0x70, RZ ;  /* 0x0000007098007810 */ /* 0x000fe20007ffe0ff */
[----:B------:R-:W-:Y:S01]  /*b610*/  IMAD.IADD R6, R61, 0x1, -R2 ;  /* 0x000000013d067824 */ /* 0x000fe200078e0a02 */
[----:B------:R-:W-:-:S04]  /*b620*/  LOP3.LUT R40, R40, 0xfffffe00, RZ, 0xc0, !PT ;  /* 0xfffffe0028287812 */ /* 0x000fc800078ec0ff */
[-C--:B------:R-:W-:Y:S01]  /*b630*/  ISETP.GE.AND P0, PT, R152, R6.reuse, PT ;  /* 0x000000069800720c */ /* 0x080fe20003f06270 */
[----:B------:R-:W-:Y:S01]  /*b640*/  IMAD R166, R58, 0x400, R40 ;  /* 0x000004003aa67824 */ /* 0x000fe200078e0228 */
[-C--:B------:R-:W-:Y:S02]  /*b650*/  ISETP.GE.AND P4, PT, R3, R6.reuse, PT ;  /* 0x000000060300720c */ /* 0x080fe40003f86270 */
[-C--:B------:R-:W-:Y:S02]  /*b660*/  ISETP.GE.AND P5, PT, R25, R6.reuse, PT ;  /* 0x000000061900720c */ /* 0x080fe40003fa6270 */
[-C--:B------:R-:W-:Y:S02]  /*b670*/  ISETP.GE.AND P3, PT, R21, R6.reuse, PT ;  /* 0x000000061500720c */ /* 0x080fe40003f66270 */
[-C--:B------:R-:W-:Y:S02]  /*b680*/  ISETP.GE.AND P2, PT, R5, R6.reuse, PT ;  /* 0x000000060500720c */ /* 0x080fe40003f46270 */
[----:B------:R-:W-:-:S03]  /*b690*/  ISETP.GE.AND P1, PT, R4, R6, PT ;  /* 0x000000060400720c */ /* 0x000fc60003f26270 */
[----:B------:R-:W-:-:S04]  /*b6a0*/  @!P0 IMAD.MOV.U32 R171, RZ, RZ, R169 ;  /* 0x000000ffffab8224 */ /* 0x000fc800078e00a9 */
[----:B------:R-:W-:Y:S01]  /*b6b0*/  @!P5 IMAD.MOV.U32 R7, RZ, RZ, c[0x0][0x198] ;  /* 0x00006600ff07d624 */ /* 0x000fe200078e00ff */
[----:B------:R-:W-:Y:S01]  /*b6c0*/  @!PT LDS RZ, [RZ] ;  /* 0x00000000fffff984 */ /* 0x000fe20000000800 */
[----:B------:R-:W-:Y:S01]  /*b6d0*/  @!PT LDS RZ, [RZ] ;  /* 0x00000000fffff984 */ /* 0x000fe20000000800 */
[----:B------:R-:W-:Y:S01]  /*b6e0*/  @!PT LDS RZ, [RZ] ;  /* 0x00000000fffff984 */ /* 0x000fe20000000800 */
[----:B------:R1:W-:Y:S01]  /*b6f0*/  @!P0 LDGSTS.E.BYPASS.LTC128B.128 [R181+0x2000], [R170.64] ;  /* 0x02000000aab58fae */ /* 0x0003e2000b901d46 */
[C---:B--23--:R-:W-:Y:S01]  /*b700*/  @!P4 LEA R10, P0, R103.reuse, R170, 0x1 ;  /* 0x000000aa670ac211 */ /* 0x04cfe200078008ff */
[----:B------:R-:W-:Y:S02]  /*b710*/  @!P5 IMAD.MOV.U32 R8, RZ, RZ, c[0x0][0x19c] ;  /* 0x00006700ff08d624 */ /* 0x000fe400078e00ff */
[----:B------:R-:W-:Y:S01]  /*b720*/  @!P3 IMAD.MOV.U32 R22, RZ, RZ, c[0x0][0x198] ;  /* 0x00006600ff16b624 */ /* 0x000fe200078e00ff */
[----:B------:R-:W-:Y:S01]  /*b730*/  @!P4 LEA.HI.X R11, R103, R169, R102, 0x1, P0 ;  /* 0x000000a9670bc211 */ /* 0x000fe200000f0c66 */
[----:B----4-:R-:W-:Y:S01]  /*b740*/  @!P2 IMAD.MOV.U32 R18, RZ, RZ, c[0x0][0x198] ;  /* 0x00006600ff12a624 */ /* 0x010fe200078e00ff */
[----:B------:R-:W-:Y:S01]  /*b750*/  ISETP.GE.AND P0, PT, R0, R6, PT ;  /* 0x000000060000720c */ /* 0x000fe20003f06270 */
[----:B------:R-:W-:Y:S02]  /*b760*/  @!P1 IMAD.MOV.U32 R16, RZ, RZ, c[0x0][0x198] ;  /* 0x00006600ff109624 */ /* 0x000fe400078e00ff */
[----:B------:R2:W-:Y:S01]  /*b770*/  @!P4 LDGSTS.E.BYPASS.LTC128B.128 [R181+0x2800], [R10.64] ;  /* 0x028000000ab5cfae */ /* 0x0005e2000b901d46 */
[----:B------:R-:W-:Y:S01]  /*b780*/  @!P5 LEA R26, P4, R7, R170, 0x6 ;  /* 0x000000aa071ad211 */ /* 0x000fe200078830ff */
[----:B------:R-:W-:-:S02]  /*b790*/  @!P3 IMAD.MOV.U32 R12, RZ, RZ, c[0x0][0x19c] ;  /* 0x00006700ff0cb624 */ /* 0x000fc400078e00ff */
[----:B------:R-:W-:Y:S01]  /*b7a0*/  @!P2 IMAD.MOV.U32 R9, RZ, RZ, c[0x0][0x19c] ;  /* 0x00006700ff09a624 */ /* 0x000fe200078e00ff */
[----:B------:R-:W-:Y:S01]  /*b7b0*/  @!P5 LEA.HI.X R27, R7, R169, R8, 0x6, P4 ;  /* 0x000000a9071bd211 */ /* 0x000fe200020f3408 */
[----:B------:R-:W-:Y:S01]  /*b7c0*/  @!P1 IMAD.MOV.U32 R8, RZ, RZ, c[0x0][0x19c] ;  /* 0x00006700ff089624 */ /* 0x000fe200078e00ff */
[----:B------:R-:W-:Y:S01]  /*b7d0*/  ISETP.GE.AND P4, PT, R13, R6, PT ;  /* 0x000000060d00720c */ /* 0x000fe20003f86270 */
[----:B------:R-:W-:Y:S02]  /*b7e0*/  @!P3 IMAD R12, R12, 0x60, RZ ;  /* 0x000000600c0cb824 */ /* 0x000fe400078e02ff */
[----:B------:R-:W-:Y:S01]  /*b7f0*/  @!P0 IMAD.MOV.U32 R14, RZ, RZ, c[0x0][0x198] ;  /* 0x00006600ff0e8624 */ /* 0x000fe200078e00ff */
[----:B------:R3:W-:Y:S01]  /*b800*/  @!P5 LDGSTS.E.BYPASS.LTC128B.128 [R181+0x3000], [R26.64] ;  /* 0x030000001ab5dfae */ /* 0x0007e2000b901d46 */
[----:B------:R-:W-:Y:S02]  /*b810*/  @!P0 IMAD.MOV.U32 R7, RZ, RZ, c[0x0][0x19c] ;  /* 0x00006700ff078624 */ /* 0x000fe400078e00ff */
[----:B------:R-:W-:-:S02]  /*b820*/  @!P2 IMAD R9, R9, 0xa0, RZ ;  /* 0x000000a00909a824 */ /* 0x000fc400078e02ff */
[----:B------:R-:W-:Y:S02]  /*b830*/  @!P1 IMAD R8, R8, 0xc0, RZ ;  /* 0x000000c008089824 */ /* 0x000fe400078e02ff */
[----:B-1----:R-:W-:Y:S02]  /*b840*/  @!P3 IMAD.MOV.U32 R171, RZ, RZ, R169 ;  /* 0x000000ffffabb224 */ /* 0x002fe400078e00a9 */
[----:B------:R-:W-:Y:S02]  /*b850*/  @!P0 IMAD R7, R7, 0xe0, RZ ;  /* 0x000000e007078824 */ /* 0x000fe400078e02ff */
[----:B------:R-:W-:-:S04]  /*b860*/  @!P3 IMAD.WIDE.U32 R22, R22, 0x60, R170 ;  /* 0x000000601616b825 */ /* 0x000fc800078e00aa */
[----:B------:R-:W-:Y:S02]  /*b870*/  @!P2 IMAD.MOV.U32 R171, RZ, RZ, R169 ;  /* 0x000000ffffaba224 */ /* 0x000fe400078e00a9 */
[----:B--2---:R-:W-:Y:S02]  /*b880*/  @!P4 IMAD.MOV.U32 R11, RZ, RZ, c[0x0][0x198] ;  /* 0x00006600ff0bc624 */ /* 0x004fe400078e00ff */
[----:B------:R-:W-:-:S04]  /*b890*/  @!P2 IMAD.WIDE.U32 R18, R18, 0xa0, R170 ;  /* 0x000000a01212a825 */ /* 0x000fc800078e00aa */
[----:B------:R-:W-:Y:S02]  /*b8a0*/  @!P1 IMAD.MOV.U32 R171, RZ, RZ, R169 ;  /* 0x000000ffffab9224 */ /* 0x000fe400078e00a9 */
[----:B------:R-:W-:Y:S02]  /*b8b0*/  @!P4 IMAD.MOV.U32 R10, RZ, RZ, c[0x0][0x19c] ;  /* 0x00006700ff0ac624 */ /* 0x000fe400078e00ff */
[----:B------:R-:W-:Y:S01]  /*b8c0*/  @!P1 IMAD.WIDE.U32 R16, R16, 0xc0, R170 ;  /* 0x000000c010109825 */ /* 0x000fe200078e00aa */
[----:B---3--:R-:W-:-:S03]  /*b8d0*/  @!P4 LEA R26, P5, R11, R170, 0x7 ;  /* 0x000000aa0b1ac211 */ /* 0x008fc600078a38ff */
[----:B------:R-:W-:Y:S01]  /*b8e0*/  @!P0 IMAD.MOV.U32 R171, RZ, RZ, R169 ;  /* 0x000000ffffab8224 */ /* 0x000fe200078e00a9 */
[----:B------:R-:W-:Y:S01]  /*b8f0*/  @!P4 LEA.HI.X R27, R11, R169, R10, 0x7, P5 ;  /* 0x000000a90b1bc211 */ /* 0x000fe200028f3c0a */
[----:B------:R-:W-:Y:S01]  /*b900*/  @!P3 IMAD.IADD R23, R23, 0x1, R12 ;  /* 0x000000011717b824 */ /* 0x000fe200078e020c */
[----:B------:R-:W-:Y:S01]  /*b910*/  ISETP.GE.AND P5, PT, R25, R6, PT ;  /* 0x000000061900720c */ /* 0x000fe20003fa6270 */
[----:B------:R-:W-:-:S03]  /*b920*/  @!P0 IMAD.WIDE.U32 R14, R14, 0xe0, R170 ;  /* 0x000000e00e0e8825 */ /* 0x000fc600078e00aa */
[----:B------:R1:W-:Y:S01]  /*b930*/  @!P3 LDGSTS.E.BYPASS.LTC128B.128 [R181+0x3800], [R22.64] ;  /* 0x0380000016b5bfae */ /* 0x0003e2000b901d46 */
[----:B------:R-:W-:Y:S01]  /*b940*/  @!P2 IMAD.IADD R19, R19, 0x1, R9 ;  /* 0x000000011313a824 */ /* 0x000fe200078e0209 */
[-C--:B------:R-:W-:Y:S01]  /*b950*/  ISETP.GE.AND P3, PT, R21, R6.reuse, PT ;  /* 0x000000061500720c */ /* 0x080fe20003f66270 */
[----:B------:R-:W-:Y:S01]  /*b960*/  @!P1 IMAD.IADD R17, R17, 0x1, R8 ;  /* 0x0000000111119824 */ /* 0x000fe200078e0208 */
[----:B------:R2:W-:Y:S01]  /*b970*/  @!P4 LDGSTS.E.BYPASS.LTC128B.128 [R181+0x4000], [R26.64] ;  /* 0x040000001ab5cfae */ /* 0x0005e2000b901d46 */
[----:B------:R-:W-:Y:S01]  /*b980*/  @!P0 IMAD.IADD R15, R15, 0x1, R7 ;  /* 0x000000010f0f8824 */ /* 0x000fe200078e0207 */
[----:B------:R-:W-:Y:S02]  /*b990*/  ISETP.GE.AND P4, PT, R13, R6, PT ;  /* 0x000000060d00720c */ /* 0x000fe40003f86270 */
[----:B------:R3:W-:Y:S01]  /*b9a0*/  @!P2 LDGSTS.E.BYPASS.LTC128B.128 [R181+0x4800], [R18.64] ;  /* 0x0480000012b5afae */ /* 0x0007e2000b901d46 */
[----:B------:R-:W-:-:S03]  /*b9b0*/  @!P5 IMAD.MOV.U32 R10, RZ, RZ, c[0x0][0x1a4] ;  /* 0x00006900ff0ad624 */ /* 0x000fc600078e00ff */
[----:B------:R4:W-:Y:S01]  /*b9c0*/  @!P1 LDGSTS.E.BYPASS.LTC128B.128 [R181+0x5000], [R16.64] ;  /* 0x0500000010b59fae */ /* 0x0009e2000b901d46 */
[CC--:B------:R-:W-:Y:S01]  /*b9d0*/  ISETP.GE.AND P1, PT, R152.reuse, R6.reuse, PT ;  /* 0x000000069800720c */ /* 0x0c0fe20003f26270 */
[----:B------:R-:W-:Y:S02]  /*b9e0*/  IMAD.SHL.U32 R152, R152, 0x8, RZ ;  /* 0x0000000898987824 */ /* 0x000fe400078e00ff */
[----:B------:R5:W-:Y:S01]  /*b9f0*/  @!P0 LDGSTS.E.BYPASS.LTC128B.128 [R181+0x5800], [R14.64] ;  /* 0x058000000eb58fae */ /* 0x000be2000b901d46 */
[----:B------:R-:W-:Y:S01]  /*ba00*/  ISETP.GE.AND P0, PT, R3, R6, PT ;  /* 0x000000060300720c */ /* 0x000fe20003f06270 */
[----:B------:R-:W-:Y:S02]  /*ba10*/  @!P5 IMAD.MOV.U32 R3, RZ, RZ, c[0x0][0x1a0] ;  /* 0x00006800ff03d624 */ /* 0x000fe400078e00ff */
[----:B------:R-:W0:Y:S01]  /*ba20*/  LDGDEPBAR ;  /* 0x00000000000079af */ /* 0x000e220000000000 */
[----:B------:R-:W-:-:S09]  /*ba30*/  @!P4 IMAD.MOV.U32 R7, RZ, RZ, c[0x0][0x1a0] ;  /* 0x00006800ff07c624 */ /* 0x000fd200078e00ff */
[----:B------:R-:W-:-:S04]  /*ba40*/  @!P0 LEA R8, P2, R105, R172, 0x1 ;  /* 0x000000ac69088211 */ /* 0x000fc800078408ff */
[----:B------:R-:W-:Y:S01]  /*ba50*/  @!P0 LEA.HI.X R9, R105, R173, R104, 0x1, P2 ;  /* 0x000000ad69098211 */ /* 0x000fe200010f0c68 */
[----:B---3--:R-:W-:Y:S01]  /*ba60*/  @!P3 IMAD.MOV.U32 R18, RZ, RZ, c[0x0][0x1a0] ;  /* 0x00006800ff12b624 */ /* 0x008fe200078e00ff */
[----:B------:R-:W-:Y:S01]  /*ba70*/  ISETP.GE.AND P2, PT, R5, R6, PT ;  /* 0x000000060500720c */ /* 0x000fe20003f46270 */
[----:B------:R-:W-:Y:S02]  /*ba80*/  IMAD.SHL.U32 R5, R62, 0x40, RZ ;  /* 0x000000403e057824 */ /* 0x000fe400078e00ff */
[----:B------:R-:W-:-:S03]  /*ba90*/  @!P3 IMAD.WIDE.U32 R18, R18, 0x60, R172 ;  /* 0x000000601212b825 */ /* 0x000fc600078e00ac */
[----:B------:R-:W-:Y:S01]  /*baa0*/  LOP3.LUT R5, R5, 0x1c0, RZ, 0xc0, !PT ;  /* 0x000001c005057812 */ /* 0x000fe200078ec0ff */
[----:B------:R-:W-:-:S04]  /*bab0*/  DEPBAR.LE SB0, 0x0 ;  /* 0x000080000000791a */ /* 0x000fc80000000000 */
[----:B------:R-:W-:Y:S01]  /*bac0*/  BAR.SYNC.DEFER_BLOCKING 0x0 ;  /* 0x0000000000007b1d */ /* 0x000fe20000010000 */
[----:B------:R-:W-:Y:S01]  /*bad0*/  LOP3.LUT R152, R5, 0x8, R152, 0xf8, !PT ;  /* 0x0000000805987812 */ /* 0x000fe200078ef898 */
[----:B----4-:R-:W-:Y:S01]  /*bae0*/  @!P2 IMAD.MOV.U32 R16, RZ, RZ, c[0x0][0x1a0] ;  /* 0x00006800ff10a624 */ /* 0x010fe200078e00ff */
[----:B------:R-:W-:Y:S01]  /*baf0*/  SHF.R.U32.HI R165, RZ, 0x3, R5 ;  /* 0x00000003ffa57819 */ /* 0x000fe20000011605 */
[----:B------:R-:W-:Y:S02]  /*bb00*/  @!P2 IMAD.MOV.U32 R5, RZ, RZ, c[0x0][0x1a4] ;  /* 0x00006900ff05a624 */ /* 0x000fe400078e00ff */
[----:B------:R-:W-:Y:S01]  /*bb10*/  @!P2 IMAD.WIDE.U32 R16, R16, 0xa0, R172 ;  /* 0x000000a01010a825 */ /* 0x000fe200078e00ac */
[----:B------:R-:W-:-:S03]  /*bb20*/  LOP3.LUT R165, R152, R165, RZ, 0x3c, !PT ;  /* 0x000000a598a57212 */ /* 0x000fc600078e3cff */
[----:B------:R-:W-:-:S04]  /*bb30*/  @!P2 IMAD R5, R5, 0xa0, RZ ;  /* 0x000000a00505a824 */ /* 0x000fc800078e02ff */
[----:B------:R-:W-:Y:S01]  /*bb40*/  @!P2 IMAD.IADD R17, R17, 0x1, R5 ;  /* 0x000000011111a824 */ /* 0x000fe200078e0205 */
        /* <DEDUP_REMOVED lines=14> */
[----:B-----5:R-:W-:Y:S01]  /*bc30*/  @!P1 IMAD.MOV.U32 R14, RZ, RZ, c[0x0][0x1a0] ;  /* 0x00006800ff0e9624 */ /* 0x020fe200078e00ff */
[----:B------:R-:W-:Y:S02]  /*bc40*/  LEA.HI R3, R167, R167, RZ, 0x1 ;  /* 0x000000a7a7037211 */ /* 0x000fe400078f08ff */
[----:B------:R-:W-:Y:S01]  /*bc50*/  ISETP.GE.AND P0, PT, R0, R6, PT ;  /* 0x000000060000720c */ /* 0x000fe20003f06270 */
[----:B------:R-:W-:Y:S01]  /*bc60*/  IMAD.SHL.U32 R0, R135, 0x40, RZ ;  /* 0x0000004087007824 */ /* 0x000fe200078e00ff */
[----:B------:R-:W-:Y:S01]  /*bc70*/  LOP3.LUT R4, R3, 0xfffffffe, RZ, 0xc0, !PT ;  /* 0xfffffffe03047812 */ /* 0x000fe200078ec0ff */
[----:B------:R-:W-:Y:S01]  /*bc80*/  @!PT LDS RZ, [RZ] ;  /* 0x00000000fffff984 */ /* 0x000fe20000000800 */
[----:B------:R-:W-:Y:S01]  /*bc90*/  @!PT LDS RZ, [RZ] ;  /* 0x00000000fffff984 */ /* 0x000fe20000000800 */
[----:B------:R-:W-:Y:S01]  /*bca0*/  @!PT LDS RZ, [RZ] ;  /* 0x00000000fffff984 */ /* 0x000fe20000000800 */
[----:B------:R1:W-:Y:S01]  /*bcb0*/  @!P5 LDGSTS.E.BYPASS.LTC128B.128 [R181+0x7000], [R20.64] ;  /* 0x0700000014b5dfae */ /* 0x0003e2000b901d46 */
[----:B------:R-:W-:Y:S01]  /*bcc0*/  @!P4 IMAD.MOV.U32 R6, RZ, RZ, c[0x0][0x1a4] ;  /* 0x00006900ff06c624 */ /* 0x000fe200078e00ff */
[C---:B------:R-:W-:Y:S01]  /*bcd0*/  @!P4 LEA R12, P5, R7.reuse, R172, 0x7 ;  /* 0x000000ac070cc211 */ /* 0x040fe200078a38ff */
[----:B------:R-:W-:Y:S01]  /*bce0*/  @!P1 IMAD.WIDE.U32 R14, R14, 0xc0, R172 ;  /* 0x000000c00e0e9825 */ /* 0x000fe200078e00ac */
[----:B------:R-:W-:Y:S01]  /*bcf0*/  LOP3.LUT R0, R0, 0x1c0, RZ, 0xc0, !PT ;  /* 0x000001c000007812 */ /* 0x000fe200078ec0ff */
[----:B------:R-:W-:Y:S01]  /*bd00*/  @P3 STS.128 [R181+0x7800], RZ ;  /* 0x007800ffb5003388 */ /* 0x000fe20000000c00 */
[----:B------:R-:W-:Y:S01]  /*bd10*/  @!P4 LEA.HI.X R13, R7, R173, R6, 0x7, P5 ;  /* 0x000000ad070dc211 */ /* 0x000fe200028f3c06 */
[----:B------:R-:W-:-:S03]  /*bd20*/  IMAD.IADD R4, R167, 0x1, -R4 ;  /* 0x00000001a7047824 */ /* 0x000fc600078e0a04 */
[----:B------:R-:W-:Y:S02]  /*bd30*/  @!P0 IMAD.MOV.U32 R10, RZ, RZ, c[0x0][0x1a0] ;  /* 0x00006800ff0a8624 */ /* 0x000fe400078e00ff */
[C---:B------:R-:W-:Y:S02]  /*bd40*/  IMAD.SHL.U32 R3, R4.reuse, 0x8, RZ ;  /* 0x0000000804037824 */ /* 0x040fe400078e00ff */
[----:B------:R-:W-:Y:S02]  /*bd50*/  IMAD R165, R4, 0x200, R165 ;  /* 0x0000020004a57824 */ /* 0x000fe400078e02a5 */
[----:B----4-:R-:W-:Y:S01]  /*bd60*/  @!P3 IMAD.MOV.U32 R8, RZ, RZ, c[0x0][0x1a4] ;  /* 0x00006900ff08b624 */ /* 0x010fe200078e00ff */
[----:B------:R-:W-:Y:S01]  /*bd70*/  LOP3.LUT R3, R0, 0x8, R3, 0xf8, !PT ;  /* 0x0000000800037812 */ /* 0x000fe200078ef803 */
[----:B------:R-:W-:Y:S01]  /*bd80*/  @!P1 IMAD.MOV.U32 R4, RZ, RZ, c[0x0][0x1a4] ;  /* 0x00006900ff049624 */ /* 0x000fe200078e00ff */
[----:B------:R-:W-:Y:S01]  /*bd90*/  SHF.R.U32.HI R0, RZ, 0x3, R0 ;  /* 0x00000003ff007819 */ /* 0x000fe20000011600 */
[----:B------:R-:W-:-:S02]  /*bda0*/  @!P3 IMAD R8, R8, 0x60, RZ ;  /* 0x000000600808b824 */ /* 0x000fc400078e02ff */
[----:B------:R-:W-:Y:S01]  /*bdb0*/  @!P1 IMAD R4, R4, 0xc0, RZ ;  /* 0x000000c004049824 */ /* 0x000fe200078e02ff */
[----:B------:R-:W-:Y:S01]  /*bdc0*/  LOP3.LUT R3, R3, R0, RZ, 0x3c, !PT ;  /* 0x0000000003037212 */ /* 0x000fe200078e3cff */
[----:B------:R-:W-:Y:S02]  /*bdd0*/  @!P0 IMAD.MOV.U32 R0, RZ, RZ, c[0x0][0x1a4] ;  /* 0x00006900ff008624 */ /* 0x000fe400078e00ff */
[----:B------:R-:W-:Y:S02]  /*bde0*/  @!P3 IMAD.IADD R19, R19, 0x1, R8 ;  /* 0x000000011313b824 */ /* 0x000fe400078e0208 */
[----:B------:R-:W-:-:S03]  /*bdf0*/  @!P0 IMAD.WIDE.U32 R10, R10, 0xe0, R172 ;  /* 0x000000e00a0a8825 */ /* 0x000fc600078e00ac */
[----:B------:R-:W-:Y:S01]  /*be00*/  @!PT LDS RZ, [RZ] ;  /* 0x00000000fffff984 */ /* 0x000fe20000000800 */
[----:B------:R-:W-:Y:S01]  /*be10*/  @!PT LDS RZ, [RZ] ;  /* 0x00000000fffff984 */ /* 0x000fe20000000800 */
[----:B------:R-:W-:Y:S01]  /*be20*/  @!PT LDS RZ, [RZ] ;  /* 0x00000000fffff984 */ /* 0x000fe20000000800 */
[----:B------:R4:W-:Y:S01]  /*be30*/  @!P3 LDGSTS.E.BYPASS.LTC128B.128 [R181+0x7800], [R18.64] ;  /* 0x0780000012b5bfae */ /* 0x0009e2000b901d46 */
[----:B------:R-:W-:Y:S02]  /*be40*/  @!P0 IMAD R7, R0, 0xe0, RZ ;  /* 0x000000e000078824 */ /* 0x000fe400078e02ff */
[----:B------:R-:W-:Y:S01]  /*be50*/  IMAD.IADD R166, R3, 0x1, R166 ;  /* 0x0000000103a67824 */ /* 0x000fe200078e02a6 */
[----:B------:R-:W-:Y:S01]  /*be60*/  @P4 STS.128 [R181+0x8000], RZ ;  /* 0x008000ffb5004388 */ /* 0x000fe20000000c00 */
[----:B------:R-:W-:Y:S01]  /*be70*/  @!P1 IMAD.IADD R15, R15, 0x1, R4 ;  /* 0x000000010f0f9824 */ /* 0x000fe200078e0204 */
[----:B------:R-:W-:Y:S01]  /*be80*/  LOP3.LUT R3, R3, R40, RZ, 0xfc, !PT ;  /* 0x0000002803037212 */ /* 0x000fe200078efcff */
[----:B------:R-:W-:Y:S01]  /*be90*/  @!P0 IMAD.IADD R11, R11, 0x1, R7 ;  /* 0x000000010b0b8824 */ /* 0x000fe200078e0207 */
[----:B------:R-:W-:Y:S01]  /*bea0*/  @!PT LDS RZ, [RZ] ;  /* 0x00000000fffff984 */ /* 0x000fe20000000800 */
[----:B------:R-:W-:Y:S01]  /*beb0*/  @!PT LDS RZ, [RZ] ;  /* 0x00000000fffff984 */ /* 0x000fe20000000800 */
[----:B------:R-:W-:Y:S01]  /*bec0*/  @!PT LDS RZ, [RZ] ;  /* 0x00000000fffff984 */ /* 0x000fe20000000800 */
[----:B------:R5:W-:Y:S01]  /*bed0*/  @!P4 LDGSTS.E.BYPASS.LTC128B.128 [R181+0x8000], [R12.64] ;  /* 0x080000000cb5cfae */ /* 0x000be2000b901d46 */
[----:B------:R-:W-:Y:S02]  /*bee0*/  IMAD.SHL.U32 R165, R165, 0x2, RZ ;  /* 0x00000002a5a57824 */ /* 0x000fe400078e00ff */
[----:B------:R-:W-:Y:S01]  /*bef0*/  IMAD.SHL.U32 R166, R166, 0x2, RZ ;  /* 0x00000002a6a67824 */ /* 0x000fe200078e00ff */
[----:B------:R-:W-:Y:S01]  /*bf00*/  @P2 STS.128 [R181+0x8800], RZ ;  /* 0x008800ffb5002388 */ /* 0x000fe20000000c00 */
[----:B------:R-:W-:Y:S01]  /*bf10*/  IMAD.MOV.U32 R0, RZ, RZ, 0x20 ;  /* 0x00000020ff007424 */ /* 0x000fe200078e00ff */
[----:B------:R-:W-:Y:S01]  /*bf20*/  IADD3 R162, R165, 0x2040, RZ ;  /* 0x00002040a5a27810 */ /* 0x000fe20007ffe0ff */
[--C-:B------:R-:W-:Y:S01]  /*bf30*/  IMAD R164, R42, 0x2, R166.reuse ;  /* 0x000000022aa47824 */ /* 0x100fe200078e02a6 */
[----:B------:R-:W-:Y:S01]  /*bf40*/  @!PT LDS RZ, [RZ] ;  /* 0x00000000fffff984 */ /* 0x000fe20000000800 */
[----:B------:R-:W-:Y:S01]  /*bf50*/  @!PT LDS RZ, [RZ] ;  /* 0x00000000fffff984 */ /* 0x000fe20000000800 */
[----:B------:R-:W-:Y:S01]  /*bf60*/  @!PT LDS RZ, [RZ] ;  /* 0x00000000fffff984 */ /* 0x000fe20000000800 */
[----:B------:R4:W-:Y:S01]  /*bf70*/  @!P2 LDGSTS.E.BYPASS.LTC128B.128 [R181+0x8800], [R16.64] ;  /* 0x0880000010b5afae */ /* 0x0009e2000b901d46 */
[----:B------:R-:W-:-:S03]  /*bf80*/  IMAD R163, R43, 0x2, R166 ;  /* 0x000000022ba37824 */ /* 0x000fc600078e02a6 */
[----:B------:R-:W-:Y:S01]  /*bf90*/  @P1 STS.128 [R181+0x9000], RZ ;  /* 0x009000ffb5001388 */ /* 0x000fe20000000c00 */
[----:B------:R-:W-:-:S03]  /*bfa0*/  IMAD R161, R42, 0x2, R163 ;  /* 0x000000022aa17824 */ /* 0x000fc600078e02a3 */
        /* <DEDUP_REMOVED lines=13> */
[----:B------:R-:W2:Y:S04]  /*c080*/  LDSM.16.M88.4 R80, [R165+0x3000] ;  /* 0x00300000a550783b */ /* 0x000ea80000000200 */
[----:B-1----:R-:W1:Y:S04]  /*c090*/  LDSM.16.M88.4 R20, [R165+0x2000] ;  /* 0x00200000a514783b */ /* 0x002e680000000200 */
[----:B------:R-:W1:Y:S04]  /*c0a0*/  LDSM.16.M88.4 R88, [R165+0x2800] ;  /* 0x00280000a558783b */ /* 0x000e680000000200 */
[----:B------:R-:W1:Y:S04]  /*c0b0*/  LDSM.16.M88.4 R72, [R165+0x3800] ;  /* 0x00380000a548783b */ /* 0x000e680000000200 */
[----:B-----5:R-:W-:Y:S04]  /*c0c0*/  LDSM.16.M88.4 R12, [R164] ;  /* 0x00000000a40c783b */ /* 0x020fe80000000200 */
[----:B----4-:R-:W4:Y:S04]  /*c0d0*/  LDSM.16.M88.4 R16, [R159+0x3000] ;  /* 0x003000009f10783b */ /* 0x010f280000000200 */
[----:B------:R-:W5:Y:S04]  /*c0e0*/  LDSM.16.M88.4 R96, [R159+0x2000] ;  /* 0x002000009f60783b */ /* 0x000f680000000200 */
[----:B------:R-:W3:Y:S04]  /*c0f0*/  LDSM.16.M88.4 R64, [R165+0x4000] ;  /* 0x00400000a540783b */ /* 0x000ee80000000200 */
[----:B------:R-:W3:Y:S04]  /*c100*/  LDSM.16.M88.4 R48, [R165+0x4800] ;  /* 0x00480000a530783b */ /* 0x000ee80000000200 */
[----:B------:R-:W3:Y:S04]  /*c110*/  LDSM.16.M88.4 R36, [R165+0x5000] ;  /* 0x00500000a524783b */ /* 0x000ee80000000200 */
[----:B------:R-:W3:Y:S01]  /*c120*/  LDSM.16.M88.4 R100, [R165+0x5800] ;  /* 0x00580000a564783b */ /* 0x000ee20000000200 */
[C---:B--2---:R-:W-:Y:S03]  /*c130*/  HMMA.16816.F32 R84, R4.reuse, R80, RZ ;  /* 0x000000500454723c */ /* 0x044fe600000018ff */
[----:B------:R-:W2:Y:S04]  /*c140*/  LDSM.16.M88.4 R28, [R159+0x2800] ;  /* 0x002800009f1c783b */ /* 0x000ea80000000200 */
[----:B------:R-:W2:Y:S01]  /*c150*/  LDSM.16.M88.4 R8, [R159+0x3800] ;  /* 0x003800009f08783b */ /* 0x000ea20000000200 */
[C---:B------:R-:W-:Y:S03]  /*c160*/  HMMA.16816.F32 R80, R4.reuse, R82, RZ ;  /* 0x000000520450723c */ /* 0x040fe600000018ff */
[----:B------:R-:W0:Y:S05]  /*c170*/  LDGDEPBAR ;  /* 0x00000000000079af */ /* 0x000e2a0000000000 */
[C---:B-1----:R-:W-:Y:S08]  /*c180*/  HMMA.16816.F32 R24, R4.reuse, R20, RZ ;  /* 0x000000140418723c */ /* 0x042ff000000018ff */
[C---:B------:R-:W-:Y:S08]  /*c190*/  HMMA.16816.F32 R20, R4.reuse, R22, RZ ;  /* 0x000000160414723c */ /* 0x040ff000000018ff */
[C---:B------:R-:W-:Y:S08]  /*c1a0*/  HMMA.16816.F32 R92, R4.reuse, R88, RZ ;  /* 0x00000058045c723c */ /* 0x040ff000000018ff */
[C---:B------:R-:W-:Y:S08]  /*c1b0*/  HMMA.16816.F32 R88, R4.reuse, R90, RZ ;  /* 0x0000005a0458723c */ /* 0x040ff000000018ff */
[----:B------:R-:W-:Y:S08]  /*c1c0*/  HMMA.16816.F32 R76, R4, R72, RZ ;  /* 0x00000048044c723c */ /* 0x000ff000000018ff */
[C---:B----4-:R-:W-:Y:S08]  /*c1d0*/  HMMA.16816.F32 R84, R12.reuse, R16, R84 ;  /* 0x000000100c54723c */ /* 0x050ff00000001854 */
[----:B------:R-:W-:Y:S01]  /*c1e0*/  HMMA.16816.F32 R80, R12, R18, R80 ;  /* 0x000000120c50723c */ /* 0x000fe20000001850 */
[----:B------:R-:W1:Y:S07]  /*c1f0*/  LDSM.16.M88.4 R16, [R159+0x5800] ;  /* 0x005800009f10783b */ /* 0x000e6e0000000200 */
[----:B------:R-:W-:Y:S08]  /*c200*/  HMMA.16816.F32 R72, R4, R74, RZ ;  /* 0x0000004a0448723c */ /* 0x000ff000000018ff */
[C---:B-----5:R-:W-:Y:S08]  /*c210*/  HMMA.16816.F32 R24, R12.reuse, R96, R24 ;  /* 0x000000600c18723c */ /* 0x060ff00000001818 */
[----:B------:R-:W-:Y:S01]  /*c220*/  HMMA.16816.F32 R20, R12, R98, R20 ;  /* 0x000000620c14723c */ /* 0x000fe20000001814 */
        /* <DEDUP_REMOVED lines=13> */
[C---:B------:R-:W-:Y:S07]  /*c300*/  HMMA.16816.F32 R76, R12.reuse, R8, R76 ;  /* 0x000000080c4c723c */ /* 0x040fee000000184c */
        /* <DEDUP_REMOVED lines=9> */
[----:B------:R-:W5:Y:S01]  /*c3a0*/  LDSM.16.M88.4 R112, [R162+0x1000] ;  /* 0x00100000a270783b */ /* 0x000f620000000200 */
[----:B------:R-:W-:Y:S02]  /*c3b0*/  IADD3 R154, R162, 0x1000, RZ ;  /* 0x00001000a29a7810 */ /* 0x000fe40007ffe0ff */
[----:B------:R-:W-:Y:S01]  /*c3c0*/  HMMA.16816.F32 R4, R12, R18, R4 ;  /* 0x000000120c04723c */ /* 0x000fe20000001804 */
[----:B------:R-:W1:Y:S01]  /*c3d0*/  LDSM.16.M88.4 R16, [R162+0x3800] ;  /* 0x00380000a210783b */ /* 0x000e620000000200 */
[----:B------:R-:W-:-:S02]  /*c3e0*/  LEA.HI R0, R0, R59, RZ, 0x2 ;  /* 0x0000003b00007211 */ /* 0x000fc400078f10ff */
[C---:B------:R-:W-:Y:S01]  /*c3f0*/  IADD3 R153, R162.reuse, 0x1800, RZ ;  /* 0x00001800a2997810 */ /* 0x040fe20007ffe0ff */
[----:B------:R-:W-:Y:S01]  /*c400*/  LDSM.16.M88.4 R116, [R162+0x800] ;  /* 0x00080000a274783b */ /* 0x000fe20000000200 */
[----:B------:R-:W-:Y:S02]  /*c410*/  SHF.R.S32.HI R180, RZ, 0x2, R0 ;  /* 0x00000002ffb47819 */ /* 0x000fe40000011400 */
[----:B----4-:R-:W-:Y:S01]  /*c420*/  HMMA.16816.F32 R52, R12, R96, R52 ;  /* 0x000000600c34723c */ /* 0x010fe20000001834 */
[----:B------:R-:W-:Y:S01]  /*c430*/  LDSM.16.M88.4 R108, [R162+0x1800] ;  /* 0x00180000a26c783b */ /* 0x000fe20000000200 */
[C---:B------:R-:W-:Y:S02]  /*c440*/  IADD3 R152, R162.reuse, 0x2000, RZ ;  /* 0x00002000a2987810 */ /* 0x040fe40007ffe0ff */
[C---:B------:R-:W-:Y:S01]  /*c450*/  IADD3 R151, R162.reuse, 0x2800, RZ ;  /* 0x00002800a2977810 */ /* 0x040fe20007ffe0ff */
[----:B------:R-:W-:Y:S01]  /*c460*/  LDSM.16.M88.4 R104, [R162+0x2000] ;  /* 0x00200000a268783b */ /* 0x000fe20000000200 */
[----:B------:R-:W-:-:S02]  /*c470*/  IADD3 R150, R162, 0x3000, RZ ;  /* 0x00003000a2967810 */ /* 0x000fc40007ffe0ff */
[----:B------:R-:W-:Y:S01]  /*c480*/  HMMA.16816.F32 R48, R12, R98, R48 ;  /* 0x000000620c30723c */ /* 0x000fe20000001830 */
[----:B------:R-:W4:Y:S01]  /*c490*/  LDSM.16.M88.4 R96, [R162+0x3000] ;  /* 0x00300000a260783b */ /* 0x000f220000000200 */
[----:B------:R-:W-:-:S06]  /*c4a0*/  IADD3 R149, R162, 0x3800, RZ ;  /* 0x00003800a2957810 */ /* 0x000fcc0007ffe0ff */
[C---:B---3--:R-:W-:Y:S08]  /*c4b0*/  HMMA.16816.F32 R68, R12.reuse, R100, R68 ;  /* 0x000000640c44723c */ /* 0x048ff00000001844 */
[C---:B------:R-:W-:Y:S01]  /*c4c0*/  HMMA.16816.F32 R64, R12.reuse, R102, R64 ;  /* 0x000000660c40723c */ /* 0x040fe20000001840 */
[----:B------:R-:W-:Y:S07]  /*c4d0*/  LDSM.16.M88.4 R100, [R162+0x2800] ;  /* 0x00280000a264783b */ /* 0x000fee0000000200 */
[C---:B--2---:R-:W-:Y:S08]  /*c4e0*/  HMMA.16816.F32 R44, R12.reuse, R28, R44 ;  /* 0x0000001c0c2c723c */ /* 0x044ff0000000182c */
[----:B------:R-:W-:Y:S01]  /*c4f0*/  HMMA.16816.F32 R36, R12, R30, R36 ;  /* 0x0000001e0c24723c */ /* 0x000fe20000001824 */
[----:B------:R-:W-:Y:S04]  /*c500*/  LDSM.16.M88.4 R12, [R161] ;  /* 0x00000000a10c783b */ /* 0x000fe80000000200 */
[----:B------:R-:W2:Y:S03]  /*c510*/  LDSM.16.M88.4 R28, [R148] ;  /* 0x00000000941c783b */ /* 0x000ea60000000200 */
[C---:B-1----:R-:W-:Y:S07]  /*c520*/  HMMA.16816.F32 R24, R8.reuse, R120, R24 ;  /* 0x000000780818723c */ /* 0x042fee0000001818 */
[----:B------:R-:W-:Y:S01]  /*c530*/  IMAD.SHL.U32 R120, R56, 0x2, RZ ;  /* 0x0000000238787824 */ /* 0x000fe200078e00ff */
[----:B------:R-:W-:Y:S04]  /*c540*/  HMMA.16816.F32 R20, R8, R122, R20 ;  /* 0x0000007a0814723c */ /* 0x000fe80000001814 */
[----:B------:R-:W-:-:S04]  /*c550*/  LOP3.LUT R120, R120, 0x6, RZ, 0xc0, !PT ;  /* 0x0000000678787812 */ /* 0x000fc800078ec0ff */
[----:B-----5:R-:W-:Y:S01]  /*c560*/  HMMA.16816.F32 R84, R8, R112, R84 ;  /* 0x000000700854723c */ /* 0x020fe20000001854 */
[----:B------:R-:W-:-:S07]  /*c570*/  IMAD.IADD R0, R2, 0x1, R120 ;  /* 0x0000000102007824 */ /* 0x000fce00078e0278 */
[C---:B------:R-:W-:Y:S01]  /*c580*/  HMMA.16816.F32 R80, R8.reuse, R114, R80 ;  /* 0x000000720850723c */ /* 0x040fe20000001850 */
[----:B------:R-:W1:Y:S07]  /*c590*/  LDSM.16.M88.4 R112, [R148+0x800] ;  /* 0x000800009470783b */ /* 0x000e6e0000000200 */
[C---:B------:R-:W-:Y:S07]  /*c5a0*/  HMMA.16816.F32 R32, R8.reuse, R16, R32 ;  /* 0x000000100820723c */ /* 0x040fee0000001820 */
[----:B------:R-:W-:Y:S01]  /*c5b0*/  IMAD R17, R58, 0x10, R60 ;  /* 0x000000103a117824 */ /* 0x000fe200078e023c */
[----:B----4-:R-:W-:Y:S04]  /*c5c0*/  HMMA.16816.F32 R44, R8, R96, R44 ;  /* 0x00000060082c723c */ /* 0x010fe8000000182c */
[----:B------:R-:W-:-:S02]  /*c5d0*/  IADD3 R16, R17, 0x1, R180 ;  /* 0x0000000111107810 */ /* 0x000fc40007ffe0b4 */
[----:B------:R-:W-:Y:S02]  /*c5e0*/  IADD3 R17, R0, 0x1, RZ ;  /* 0x0000000100117810 */ /* 0x000fe40007ffe0ff */
[----:B------:R-:W-:Y:S01]  /*c5f0*/  HMMA.16816.F32 R36, R8, R98, R36 ;  /* 0x000000620824723c */ /* 0x000fe20000001824 */
[----:B------:R-:W3:Y:S01]  /*c600*/  LDSM.16.M88.4 R96, [R148+0x1000] ;  /* 0x001000009460783b */ /* 0x000ee20000000200 */
[----:B------:R-:W-:-:S04]  /*c610*/  IADD3 R16, R61, R16, -R175 ;  /* 0x000000103d107210 */ /* 0x000fc80007ffe8af */
[----:B------:R-:W-:Y:S02]  /*c620*/  IADD3 R16, R16, c[0x0][0x2e8], RZ ;  /* 0x0000ba0010107a10 */ /* 0x000fe40007ffe0ff */
[----:B------:R-:W-:Y:S02]  /*c630*/  HMMA.16816.F32 R92, R8, R116, R92 ;  /* 0x00000074085c723c */ /* 0x000fe4000000185c */
[C---:B------:R-:W-:Y:S02]  /*c640*/  IADD3 R122, R16.reuse, 0x8, RZ ;  /* 0x00000008107a7810 */ /* 0x040fe40007ffe0ff */
[-C--:B------:R-:W-:Y:S02]  /*c650*/  IMNMX R121, R16, R61.reuse, PT ;  /* 0x0000003d10797217 */ /* 0x080fe40003800200 */
[----:B------:R-:W-:Y:S02]  /*c660*/  IMNMX R122, R122, R61, PT ;  /* 0x0000003d7a7a7217 */ /* 0x000fe40003800200 */
[----:B--2---:R-:W-:Y:S01]  /*c670*/  HMMA.16816.F32 R24, R12, R28, R24 ;  /* 0x0000001c0c18723c */ /* 0x004fe20000001818 */
[----:B------:R-:W-:-:S02]  /*c680*/  IADD3 R16, R0, 0x8, RZ ;  /* 0x0000000800107810 */ /* 0x000fc40007ffe0ff */
[CC--:B------:R-:W-:Y:S02]  /*c690*/  ISETP.GE.AND P0, PT, R17.reuse, R122.reuse, PT ;  /* 0x0000007a1100720c */ /* 0x0c0fe40003f06270 */
[-C--:B------:R-:W-:Y:S02]  /*c6a0*/  ISETP.GE.AND P1, PT, R17, R121.reuse, PT ;  /* 0x000000791100720c */ /* 0x080fe40003f26270 */
[----:B------:R-:W-:Y:S01]  /*c6b0*/  P2R R28, PR, RZ, 0x1 ;  /* 0x00000001ff1c7803 */ /* 0x000fe20000000000 */
[----:B------:R-:W-:Y:S01]  /*c6c0*/  HMMA.16816.F32 R20, R12, R30, R20 ;  /* 0x0000001e0c14723c */ /* 0x000fe20000001814 */
[C---:B------:R-:W-:Y:S02]  /*c6d0*/  ISETP.GE.AND P0, PT, R16.reuse, R121, PT ;  /* 0x000000791000720c */ /* 0x040fe40003f06270 */
[----:B------:R-:W-:Y:S02]  /*c6e0*/  ISETP.GE.AND P2, PT, R16, R122, PT ;  /* 0x0000007a1000720c */ /* 0x000fe40003f46270 */
[----:B------:R-:W-:-:S02]  /*c6f0*/  IADD3 R17, R0, 0x9, RZ ;  /* 0x0000000900117810 */ /* 0x000fc40007ffe0ff */
[----:B------:R-:W-:Y:S01]  /*c700*/  IADD3 R16, R0, 0x10, RZ ;  /* 0x0000001000107810 */ /* 0x000fe20007ffe0ff */
[C---:B------:R-:W-:Y:S01]  /*c710*/  HMMA.16816.F32 R88, R8.reuse, R118, R88 ;  /* 0x000000760858723c */ /* 0x040fe20000001858 */
[CC--:B------:R-:W-:Y:S02]  /*c720*/  ISETP.GE.AND P3, PT, R17.reuse, R121.reuse, PT ;  /* 0x000000791100720c */ /* 0x0c0fe40003f66270 */
[----:B------:R-:W-:Y:S02]  /*c730*/  ISETP.GE.AND P4, PT, R17, R122, PT ;  /* 0x0000007a1100720c */ /* 0x000fe40003f86270 */
[----:B------:R-:W-:Y:S02]  /*c740*/  ISETP.GE.AND P5, PT, R16, R121, PT ;  /* 0x000000791000720c */ /* 0x000fe40003fa6270 */
[----:B------:R-:W-:Y:S01]  /*c750*/  IADD3 R17, R0, 0x11, RZ ;  /* 0x0000001100117810 */ /* 0x000fe20007ffe0ff */
[----:B------:R-:W-:Y:S01]  /*c760*/  HMMA.16816.F32 R76, R8, R108, R76 ;  /* 0x0000006c084c723c */ /* 0x000fe2000000184c */
[----:B------:R-:W-:-:S02]  /*c770*/  FSEL R29, R25, -INF , !P1 ;  /* 0xff800000191d7808 */ /* 0x000fc40004800000 */
[----:B------:R-:W-:Y:S02]  /*c780*/  ISETP.GE.AND P1, PT, R17, R121, PT ;  /* 0x000000791100720c */ /* 0x000fe40003f26270 */
[----:B------:R-:W-:-:S03]  /*c790*/  IADD3 R30, R0, 0x48, RZ ;  /* 0x00000048001e7810 */ /* 0x000fc60007ffe0ff */
[C---:B------:R-:W-:Y:S01]  /*c7a0*/  HMMA.16816.F32 R72, R8.reuse, R110, R72 ;  /* 0x0000006e0848723c */ /* 0x040fe20000001848 */
[----:B------:R-:W-:Y:S02]  /*c7b0*/  FSEL R25, R20, -INF , !P0 ;  /* 0xff80000014197808 */ /* 0x000fe40004000000 */
[----:B------:R-:W-:Y:S02]  /*c7c0*/  ISETP.GE.AND P0, PT, R16, R122, PT ;  /* 0x0000007a1000720c */ /* 0x000fe40003f06270 */
[----:B------:R-:W-:Y:S02]  /*c7d0*/  IADD3 R16, R0, 0x18, RZ ;  /* 0x0000001800107810 */ /* 0x000fe40007ffe0ff */
[----:B------:R-:W-:Y:S01]  /*c7e0*/  FSEL R40, R22, -INF , !P2 ;  /* 0xff80000016287808 */ /* 0x000fe20005000000 */
[----:B------:R-:W-:Y:S01]  /*c7f0*/  HMMA.16816.F32 R68, R8, R104, R68 ;  /* 0x000000680844723c */ /* 0x000fe20000001844 */
[----:B------:R-:W-:Y:S02]  /*c800*/  FSEL R31, R21, -INF , !P3 ;  /* 0xff800000151f7808 */ /* 0x000fe40005800000 */
[----:B------:R-:W-:-:S02]  /*c810*/  FSEL R134, R23, -INF , !P4 ;  /* 0xff80000017867808 */ /* 0x000fc40006000000 */
[-C--:B------:R-:W-:Y:S02]  /*c820*/  ISETP.GE.AND P2, PT, R17, R122.reuse, PT ;  /* 0x0000007a1100720c */ /* 0x080fe40003f46270 */
[C---:B------:R-:W-:Y:S01]  /*c830*/  ISETP.GE.AND P3, PT, R16.reuse, R121, PT ;  /* 0x000000791000720c */ /* 0x040fe20003f66270 */
[----:B------:R-:W-:Y:S01]  /*c840*/  HMMA.16816.F32 R64, R8, R106, R64 ;  /* 0x0000006a0840723c */ /* 0x000fe20000001840 */
[----:B------:R-:W-:Y:S02]  /*c850*/  ISETP.GE.AND P4, PT, R16, R122, PT ;  /* 0x0000007a1000720c */ /* 0x000fe40003f86270 */
[C---:B------:R-:W-:Y:S02]  /*c860*/  IADD3 R20, R0.reuse, 0x19, RZ ;  /* 0x0000001900147810 */ /* 0x040fe40007ffe0ff */
[----:B------:R-:W-:-:S03]  /*c870*/  IADD3 R21, R0, 0x21, RZ ;  /* 0x0000002100157810 */ /* 0x000fc60007ffe0ff */
[C---:B------:R-:W-:Y:S08]  /*c880*/  HMMA.16816.F32 R52, R8.reuse, R100, R52 ;  /* 0x000000640834723c */ /* 0x040ff00000001834 */
[C---:B------:R-:W-:Y:S08]  /*c890*/  HMMA.16816.F32 R48, R8.reuse, R102, R48 ;  /* 0x000000660830723c */ /* 0x040ff00000001830 */
[----:B------:R-:W-:Y:S01]  /*c8a0*/  HMMA.16816.F32 R4, R8, R18, R4 ;  /* 0x000000120804723c */ /* 0x000fe20000001804 */
[----:B------:R-:W2:Y:S04]  /*c8b0*/  LDSM.16.M88.4 R8, [R148+0x1800] ;  /* 0x001800009408783b */ /* 0x000ea80000000200 */
[----:B------:R-:W4:Y:S03]  /*c8c0*/  LDSM.16.M88.4 R16, [R148+0x2000] ;  /* 0x002000009410783b */ /* 0x000f260000000200 */
[C---:B-1----:R-:W-:Y:S08]  /*c8d0*/  HMMA.16816.F32 R92, R12.reuse, R112, R92 ;  /* 0x000000700c5c723c */ /* 0x042ff0000000185c */
[C---:B------:R-:W-:Y:S08]  /*c8e0*/  HMMA.16816.F32 R88, R12.reuse, R114, R88 ;  /* 0x000000720c58723c */ /* 0x040ff00000001858 */
[C---:B---3--:R-:W-:Y:S08]  /*c8f0*/  HMMA.16816.F32 R84, R12.reuse, R96, R84 ;  /* 0x000000600c54723c */ /* 0x048ff00000001854 */
[----:B------:R-:W-:Y:S01]  /*c900*/  FSEL R97, R92, -INF , !P5 ;  /* 0xff8000005c617808 */ /* 0x000fe20006800000 */
[----:B------:R-:W-:Y:S01]  /*c910*/  HMMA.16816.F32 R80, R12, R98, R80 ;  /* 0x000000620c50723c */ /* 0x000fe20000001850 */
[----:B------:R-:W-:-:S02]  /*c920*/  FSEL R94, R94, -INF , !P0 ;  /* 0xff8000005e5e7808 */ /* 0x000fc40004000000 */
[CC--:B------:R-:W-:Y:S02]  /*c930*/  ISETP.GE.AND P5, PT, R20.reuse, R121.reuse, PT ;  /* 0x000000791400720c */ /* 0x0c0fe40003fa6270 */
[----:B------:R-:W-:Y:S02]  /*c940*/  ISETP.GE.AND P0, PT, R20, R122, PT ;  /* 0x0000007a1400720c */ /* 0x000fe40003f06270 */
[----:B------:R-:W-:Y:S01]  /*c950*/  IADD3 R20, R0, 0x20, RZ ;  /* 0x0000002000147810 */ /* 0x000fe20007ffe0ff */
[----:B--2---:R-:W-:Y:S01]  /*c960*/  HMMA.16816.F32 R76, R12, R8, R76 ;  /* 0x000000080c4c723c */ /* 0x004fe2000000184c */
[----:B------:R-:W-:Y:S02]  /*c970*/  FSEL R93, R93, -INF , !P1 ;  /* 0xff8000005d5d7808 */ /* 0x000fe40004800000 */
[----:B------:R-:W-:Y:S02]  /*c980*/  FSEL R96, R95, -INF , !P2 ;  /* 0xff8000005f607808 */ /* 0x000fe40005000000 */
[----:B------:R-:W-:-:S02]  /*c990*/  ISETP.GE.AND P1, PT, R20, R121, PT ;  /* 0x000000791400720c */ /* 0x000fc40003f26270 */
[----:B------:R-:W-:Y:S01]  /*c9a0*/  ISETP.GE.AND P2, PT, R20, R122, PT ;  /* 0x0000007a1400720c */ /* 0x000fe20003f46270 */
[C---:B------:R-:W-:Y:S01]  /*c9b0*/  HMMA.16816.F32 R72, R12.reuse, R10, R72 ;  /* 0x0000000a0c48723c */ /* 0x040fe20000001848 */
[----:B------:R-:W-:Y:S02]  /*c9c0*/  IADD3 R20, R0, 0x28, RZ ;  /* 0x0000002800147810 */ /* 0x000fe40007ffe0ff */
[----:B------:R-:W-:Y:S02]  /*c9d0*/  FSEL R95, R88, -INF , !P3 ;  /* 0xff800000585f7808 */ /* 0x000fe40005800000 */
[----:B------:R-:W-:Y:S02]  /*c9e0*/  FSEL R92, R90, -INF , !P4 ;  /* 0xff8000005a5c7808 */ /* 0x000fe40006000000 */
[----:B------:R-:W-:Y:S01]  /*c9f0*/  FSEL R89, R89, -INF , !P5 ;  /* 0xff80000059597808 */ /* 0x000fe20006800000 */
[----:B----4-:R-:W-:Y:S01]  /*ca00*/  HMMA.16816.F32 R68, R12, R16, R68 ;  /* 0x000000100c44723c */ /* 0x010fe20000001844 */
[----:B------:R-:W-:-:S02]  /*ca10*/  FSEL R132, R91, -INF , !P0 ;  /* 0xff8000005b847808 */ /* 0x000fc40004000000 */
[CC--:B------:R-:W-:Y:S02]  /*ca20*/  ISETP.GE.AND P3, PT, R21.reuse, R121.reuse, PT ;  /* 0x000000791500720c */ /* 0x0c0fe40003f66270 */
[-C--:B------:R-:W-:Y:S02]  /*ca30*/  ISETP.GE.AND P4, PT, R21, R122.reuse, PT ;  /* 0x0000007a1500720c */ /* 0x080fe40003f86270 */
[----:B------:R-:W-:Y:S01]  /*ca40*/  IADD3 R8, R0, 0x29, RZ ;  /* 0x0000002900087810 */ /* 0x000fe20007ffe0ff */
[----:B------:R-:W-:Y:S01]  /*ca50*/  HMMA.16816.F32 R64, R12, R18, R64 ;  /* 0x000000120c40723c */ /* 0x000fe20000001840 */
[C---:B------:R-:W-:Y:S02]  /*ca60*/  ISETP.GE.AND P5, PT, R20.reuse, R121, PT ;  /* 0x000000791400720c */ /* 0x040fe40003fa6270 */
[----:B------:R-:W-:Y:S02]  /*ca70*/  ISETP.GE.AND P0, PT, R20, R122, PT ;  /* 0x0000007a1400720c */ /* 0x000fe40003f06270 */
[----:B------:R-:W1:Y:S01]  /*ca80*/  LDSM.16.M88.4 R20, [R148+0x2800] ;  /* 0x002800009414783b */ /* 0x000e620000000200 */
[----:B------:R-:W-:-:S02]  /*ca90*/  FSEL R123, R84, -INF , !P1 ;  /* 0xff800000547b7808 */ /* 0x000fc40004800000 */
[----:B------:R-:W-:Y:S02]  /*caa0*/  FSEL R62, R86, -INF , !P2 ;  /* 0xff800000563e7808 */ /* 0x000fe40005000000 */
        /* <DEDUP_REMOVED lines=19> */
[C---:B-1----:R-:W-:Y:S01]  /*cbe0*/  HMMA.16816.F32 R52, R12.reuse, R20, R52 ;  /* 0x000000140c34723c */ /* 0x042fe20000001834 */
[----:B------:R-:W-:Y:S02]  /*cbf0*/  FSEL R61, R76, -INF , !P3 ;  /* 0xff8000004c3d7808 */ /* 0x000fe40005800000 */
[----:B------:R-:W-:Y:S02]  /*cc00*/  FSEL R106, R78, -INF , !P4 ;  /* 0xff8000004e6a7808 */ /* 0x000fe40006000000 */
[C---:B------:R-:W-:Y:S02]  /*cc10*/  ISETP.GE.AND P3, PT, R16.reuse, R121, PT ;  /* 0x000000791000720c */ /* 0x040fe40003f66270 */
[----:B------:R-:W-:Y:S01]  /*cc20*/  ISETP.GE.AND P4, PT, R16, R122, PT ;  /* 0x0000007a1000720c */ /* 0x000fe20003f86270 */
[----:B------:R-:W-:Y:S01]  /*cc30*/  HMMA.16816.F32 R48, R12, R22, R48 ;  /* 0x000000160c30723c */ /* 0x000fe20000001830 */
        /* <DEDUP_REMOVED lines=11> */
[----:B------:R-:W-:Y:S01]  /*ccf0*/  IADD3 R20, R0, 0x49, RZ ;  /* 0x0000004900147810 */ /* 0x000fe20007ffe0ff */
[----:B------:R-:W-:-:S04]  /*cd00*/  DEPBAR.LE SB0, 0x0 ;  /* 0x000080000000791a */ /* 0x000fc80000000000 */
[----:B------:R-:W-:Y:S02]  /*cd10*/  FSEL R109, R68, -INF , !P5 ;  /* 0xff800000446d7808 */ /* 0x000fe40006800000 */
[----:B------:R-:W-:Y:S01]  /*cd20*/  FSEL R116, R70, -INF , !P0 ;  /* 0xff80000046747808 */ /* 0x000fe20004000000 */
[C---:B--2---:R-:W-:Y:S01]  /*cd30*/  HMMA.16816.F32 R44, R12.reuse, R8, R44 ;  /* 0x000000080c2c723c */ /* 0x044fe2000000182c */
[C---:B------:R-:W-:Y:S02]  /*cd40*/  ISETP.GE.AND P5, PT, R20.reuse, R121, PT ;  /* 0x000000791400720c */ /* 0x040fe40003fa6270 */
[----:B------:R-:W-:Y:S02]  /*cd50*/  ISETP.GE.AND P0, PT, R20, R122, PT ;  /* 0x0000007a1400720c */ /* 0x000fe40003f06270 */
[----:B------:R-:W-:Y:S02]  /*cd60*/  IADD3 R20, R0, 0x50, RZ ;  /* 0x0000005000147810 */ /* 0x000fe40007ffe0ff */
[----:B------:R-:W-:Y:S01]  /*cd70*/  FSEL R114, R75, -INF , !P4 ;  /* 0xff8000004b727808 */ /* 0x000fe20006000000 */
[----:B------:R-:W-:Y:S01]  /*cd80*/  HMMA.16816.F32 R36, R12, R10, R36 ;  /* 0x0000000a0c24723c */ /* 0x000fe20000001824 */
[----:B------:R-:W-:-:S02]  /*cd90*/  FSEL R111, R69, -INF , !P1 ;  /* 0xff800000456f7808 */ /* 0x000fc40004800000 */
[----:B------:R-:W-:Y:S02]  /*cda0*/  FSEL R124, R71, -INF , !P2 ;  /* 0xff800000477c7808 */ /* 0x000fe40005000000 */
        /* <DEDUP_REMOVED lines=9> */
[----:B------:R-:W-:Y:S01]  /*ce40*/  FSEL R105, R52, -INF , !P1 ;  /* 0xff80000034697808 */ /* 0x000fe20004800000 */
[----:B-1----:R-:W-:Y:S01]  /*ce50*/  HMMA.16816.F32 R32, R12, R16, R32 ;  /* 0x000000100c20723c */ /* 0x002fe20000001820 */
        /* <DEDUP_REMOVED lines=29> */
[----:B------:R-:W-:Y:S02]  /*d030*/  FSEL R51, R36, -INF , !P3 ;  /* 0xff80000024337808 */ /* 0x000fe40005800000 */
[C---:B------:R-:W-:Y:S02]  /*d040*/  ISETP.GE.AND P6, PT, R8.reuse, R121, PT ;  /* 0x000000790800720c */ /* 0x040fe40003fc6270 */
[----:B------:R-:W-:Y:S02]  /*d050*/  ISETP.GE.AND P3, PT, R8, R122, PT ;  /* 0x0000007a0800720c */ /* 0x000fe40003f66270 */
[----:B------:R-:W-:-:S02]  /*d060*/  IADD3 R8, R0, 0x71, RZ ;  /* 0x0000007100087810 */ /* 0x000fc40007ffe0ff */
[----:B------:R-:W-:Y:S02]  /*d070*/  FSEL R56, R38, -INF , !P1 ;  /* 0xff80000026387808 */ /* 0x000fe40004800000 */
[----:B------:R-:W-:Y:S02]  /*d080*/  ISETP.GE.AND P1, PT, R8, R122, PT ;  /* 0x0000007a0800720c */ /* 0x000fe40003f26270 */
[----:B------:R-:W-:Y:S02]  /*d090*/  ISETP.NE.AND P0, PT, R9, RZ, PT ;  /* 0x000000ff0900720c */ /* 0x000fe40003f05270 */
[----:B------:R-:W-:Y:S02]  /*d0a0*/  P2R R10, PR, RZ, 0x2 ;  /* 0x00000002ff0a7803 */ /* 0x000fe40000000000 */
[----:B------:R-:W-:Y:S02]  /*d0b0*/  FSEL R53, R45, -INF , !P0 ;  /* 0xff8000002d357808 */ /* 0x000fe40004000000 */
[----:B------:R-:W-:-:S02]  /*d0c0*/  FSEL R45, R32, -INF , !P6 ;  /* 0xff800000202d7808 */ /* 0x000fc40007000000 */
[----:B------:R-:W-:Y:S02]  /*d0d0*/  ISETP.NE.AND P6, PT, R10, RZ, PT ;  /* 0x000000ff0a00720c */ /* 0x000fe40003fc5270 */
[----:B------:R-:W-:Y:S02]  /*d0e0*/  IADD3 R9, R0, 0x69, RZ ;  /* 0x0000006900097810 */ /* 0x000fe40007ffe0ff */
[----:B------:R-:W-:Y:S02]  /*d0f0*/  FSEL R55, R44, -INF , !P4 ;  /* 0xff8000002c377808 */ /* 0x000fe40006000000 */
[----:B------:R-:W-:Y:S02]  /*d100*/  ISETP.NE.AND P4, PT, R28, RZ, PT ;  /* 0x000000ff1c00720c */ /* 0x000fe40003f85270 */
[----:B------:R-:W-:Y:S02]  /*d110*/  FSEL R28, R35, -INF , !P6 ;  /* 0xff800000231c7808 */ /* 0x000fe40007000000 */
[----:B------:R-:W-:-:S02]  /*d120*/  FSEL R101, R49, -INF , !P2 ;  /* 0xff80000031657808 */ /* 0x000fc40005000000 */
[----:B------:R-:W-:Y:S02]  /*d130*/  ISETP.GT.AND P6, PT, R183, R168, PT ;  /* 0x000000a8b700720c */ /* 0x000fe40003fc4270 */
[CC--:B------:R-:W-:Y:S02]  /*d140*/  ISETP.GE.AND P2, PT, R9.reuse, R121.reuse, PT ;  /* 0x000000790900720c */ /* 0x0c0fe40003f46270 */
[----:B------:R-:W-:Y:S02]  /*d150*/  ISETP.GE.AND P0, PT, R9, R122, PT ;  /* 0x0000007a0900720c */ /* 0x000fe40003f06270 */
[----:B------:R-:W-:Y:S02]  /*d160*/  IADD3 R9, R0, 0x78, RZ ;  /* 0x0000007800097810 */ /* 0x000fe40007ffe0ff */
[----:B------:R-:W-:Y:S02]  /*d170*/  FSEL R48, R47, -INF , !P5 ;  /* 0xff8000002f307808 */ /* 0x000fe40006800000 */
[----:B------:R-:W-:-:S02]  /*d180*/  ISETP.GE.AND P5, PT, R8, R121, PT ;  /* 0x000000790800720c */ /* 0x000fc40003fa6270 */
[----:B------:R-:W-:Y:S02]  /*d190*/  FSEL R54, R39, -INF , !P0 ;  /* 0xff80000027367808 */ /* 0x000fe40004000000 */
[----:B------:R-:W-:Y:S02]  /*d1a0*/  FSEL R8, R27, -INF , !P4 ;  /* 0xff8000001b087808 */ /* 0x000fe40006000000 */
[CC--:B------:R-:W-:Y:S02]  /*d1b0*/  ISETP.GE.AND P4, PT, R9.reuse, R121.reuse, PT ;  /* 0x000000790900720c */ /* 0x0c0fe40003f86270 */
[----:B------:R-:W-:Y:S02]  /*d1c0*/  ISETP.GE.AND P1, PT, R9, R122, PT ;  /* 0x0000007a0900720c */ /* 0x000fe40003f26270 */
[C---:B------:R-:W-:Y:S02]  /*d1d0*/  ISETP.GE.AND P0, PT, R0.reuse, R121, PT ;  /* 0x000000790000720c */ /* 0x040fe40003f06270 */
[----:B------:R-:W-:-:S02]  /*d1e0*/  IADD3 R9, R0, 0x79, RZ ;  /* 0x0000007900097810 */ /* 0x000fc40007ffe0ff */
[----:B------:R-:W-:Y:S02]  /*d1f0*/  FSEL R59, R37, -INF , !P2 ;  /* 0xff800000253b7808 */ /* 0x000fe40005000000 */
[-C--:B------:R-:W-:Y:S02]  /*d200*/  ISETP.GE.AND P2, PT, R0, R122.reuse, PT ;  /* 0x0000007a0000720c */ /* 0x080fe40003f46270 */
[----:B------:R-:W-:Y:S02]  /*d210*/  FSEL R32, R34, -INF , !P3 ;  /* 0xff80000022207808 */ /* 0x000fe40005800000 */
[----:B------:R-:W-:Y:S02]  /*d220*/  FSEL R0, R24, -INF , !P0 ;  /* 0xff80000018007808 */ /* 0x000fe40004000000 */
        /* <DEDUP_REMOVED lines=68> */
.L_x_7266:
[----:B------:R-:W-:-:S05]  /*d670*/  IMAD.MOV.U32 R6, RZ, RZ, c[0x0][0x198] ;  /* 0x00006600ff067624 */ /* 0x000fca00078e00ff */
[----:B------:R-:W-:-:S04]  /*d680*/  LEA R6, -R6, RZ, 0x7 ;  /* 0x000000ff06067211 */ /* 0x000fc800078e39ff */
[----:B------:R-:W-:Y:S02]  /*d690*/  SHF.R.S32.HI R2, RZ, 0x1f, R6 ;  /* 0x0000001fff027819 */ /* 0x000fe40000011406 */
.L_x_7267:
        /* <DEDUP_REMOVED lines=33> */
.L_x_7265:
        /* <DEDUP_REMOVED lines=65> */
[----:B------:R-:W-:Y:S01]  /*dcc0*/  LDSM.16.MT88.4 R68, [R160+0x6000] ;  /* 0x00600000a044783b */ /* 0x000fe20000004200 */
[----:B------:R-:W-:-:S02]  /*dcd0*/  LEA R158, R42, R160, 0x1 ;  /* 0x000000a02a9e7211 */ /* 0x000fc400078e08ff */
[----:B------:R-:W-:Y:S01]  /*dce0*/  LEA R156, R42, R157, 0x1 ;  /* 0x0000009d2a9c7211 */ /* 0x000fe200078e08ff */
[----:B------:R-:W-:Y:S04]  /*dcf0*/  LDSM.16.MT88.4 R12, [R160+0x6800] ;  /* 0x00680000a00c783b */ /* 0x000fe80000004200 */
[----:B------:R-:W-:Y:S04]  /*dd00*/  LDSM.16.MT88.4 R72, [R158+0x6000] ;  /* 0x006000009e48783b */ /* 0x000fe80000004200 */
        /* <DEDUP_REMOVED lines=18> */
[----:B------:R-:W-:Y:S01]  /*de30*/  FFMA.FTZ R30, R97, c[0x0][0x23c], -R50 ;  /* 0x00008f00611e7a23 */ /* 0x000fe20000010832 */
[----:B------:R-:W1:Y:S02]  /*de40*/  LDSM.16.MT88.4 R4, [R156+0x6000] ;  /* 0x006000009c04783b */ /* 0x000e640000004200 */
[----:B------:R-:W3:Y:S01]  /*de50*/  MUFU.EX2 R35, R35 ;  /* 0x0000002300237308 */ /* 0x000ee20000000800 */
[C---:B------:R-:W-:Y:S01]  /*de60*/  FSETP.NEU.FTZ.AND P0, PT, R0.reuse, -INF , PT ;  /* 0xff8000000000780b */ /* 0x040fe20003f1d000 */
[----:B------:R-:W-:-:S02]  /*de70*/  FMUL.FTZ R21, R0, c[0x0][0x23c] ;  /* 0x00008f0000157a20 */ /* 0x000fc40000410000 */
[--C-:B------:R-:W-:Y:S02]  /*de80*/  FFMA.FTZ R25, R93, c[0x0][0x23c], -R50.reuse ;  /* 0x00008f005d197a23 */ /* 0x100fe40000010832 */
[--C-:B------:R-:W-:Y:S01]  /*de90*/  FFMA.FTZ R23, R95, c[0x0][0x23c], -R50.reuse ;  /* 0x00008f005f177a23 */ /* 0x100fe20000010832 */
[----:B------:R-:W-:Y:S01]  /*dea0*/  FSEL R21, R21, RZ, P0 ;  /* 0x000000ff15157208 */ /* 0x000fe20000000000 */
[----:B------:R-:W-:Y:S01]  /*deb0*/  MUFU.EX2 R36, R36 ;  /* 0x0000002400247308 */ /* 0x000fe20000000800 */
[--C-:B------:R-:W-:Y:S02]  /*dec0*/  FFMA.FTZ R52, R123, c[0x0][0x23c], -R50.reuse ;  /* 0x00008f007b347a23 */ /* 0x100fe40000010832 */
[----:B------:R-:W-:Y:S02]  /*ded0*/  FFMA.FTZ R39, R125, c[0x0][0x23c], -R50 ;  /* 0x00008f007d277a23 */ /* 0x000fe40000010832 */
[--C-:B------:R-:W-:Y:S02]  /*dee0*/  FFMA.FTZ R38, R26, c[0x0][0x23c], -R21.reuse ;  /* 0x00008f001a267a23 */ /* 0x100fe40000010815 */
[--C-:B------:R-:W-:Y:S01]  /*def0*/  FFMA.FTZ R33, R8, c[0x0][0x23c], -R21.reuse ;  /* 0x00008f0008217a23 */ /* 0x100fe20000010815 */
[----:B------:R-:W4:Y:S01]  /*df00*/  MUFU.EX2 R31, R31 ;  /* 0x0000001f001f7308 */ /* 0x000f220000000800 */
[--C-:B------:R-:W-:Y:S01]  /*df10*/  FFMA.FTZ R40, R40, c[0x0][0x23c], -R21.reuse ;  /* 0x00008f0028287a23 */ /* 0x100fe20000010815 */
[----:B---3--:R-:W-:Y:S01]  /*df20*/  F2FP.PACK_AB R84, R35, R44 ;  /* 0x0000002c2354723e */ /* 0x008fe200000000ff */
[--C-:B------:R-:W-:Y:S01]  /*df30*/  FFMA.FTZ R29, R134, c[0x0][0x23c], -R21.reuse ;  /* 0x00008f00861d7a23 */ /* 0x100fe20000010815 */
[----:B------:R-:W3:Y:S01]  /*df40*/  LDSM.16.MT88.4 R8, [R157+0x6800] ;  /* 0x006800009d08783b */ /* 0x000ee20000004200 */
[----:B------:R-:W-:-:S02]  /*df50*/  FFMA.FTZ R34, R94, c[0x0][0x23c], -R21 ;  /* 0x00008f005e227a23 */ /* 0x000fc40000010815 */
[--C-:B------:R-:W-:Y:S01]  /*df60*/  FFMA.FTZ R27, R96, c[0x0][0x23c], -R21.reuse ;  /* 0x00008f00601b7a23 */ /* 0x100fe20000010815 */
[----:B------:R-:W-:Y:S01]  /*df70*/  MUFU.EX2 R38, R38 ;  /* 0x0000002600267308 */ /* 0x000fe20000000800 */
[--C-:B------:R-:W-:Y:S02]  /*df80*/  FFMA.FTZ R26, R92, c[0x0][0x23c], -R21.reuse ;  /* 0x00008f005c1a7a23 */ /* 0x100fe40000010815 */
[--C-:B------:R-:W-:Y:S02]  /*df90*/  FFMA.FTZ R3, R132, c[0x0][0x23c], -R21.reuse ;  /* 0x00008f0084037a23 */ /* 0x100fe40000010815 */
[----:B------:R-:W-:Y:S02]  /*dfa0*/  FFMA.FTZ R49, R62, c[0x0][0x23c], -R21 ;  /* 0x00008f003e317a23 */ /* 0x000fe40000010815 */
        /* <DEDUP_REMOVED lines=46> */
[----:B------:R-:W2:Y:S01]  /*e290*/  MUFU.EX2 R27, R27 ;  /* 0x0000001b001b7308 */ /* 0x000ea20000000800 */
        /* <DEDUP_REMOVED lines=11> */
[----:B------:R-:W5:Y:S01]  /*e350*/  MUFU.EX2 R3, R3 ;  /* 0x0000000300037308 */ /* 0x000f620000000800 */
[----:B------:R-:W-:-:S02]  /*e360*/  FADD.FTZ R36, R36, R35 ;  /* 0x0000002324247221 */ /* 0x000fc40000010000 */
[----:B------:R-:W-:Y:S02]  /*e370*/  FADD.FTZ R40, R40, R33 ;  /* 0x0000002128287221 */ /* 0x000fe40000010000 */
[----:B------:R-:W-:Y:S01]  /*e380*/  FFMA.FTZ R54, R45, c[0x0][0x23c], -R50 ;  /* 0x00008f002d367a23 */ /* 0x000fe20000010832 */
[C---:B-1----:R-:W-:Y:S01]  /*e390*/  HMMA.16816.F32 R80, R84.reuse, R4, RZ ;  /* 0x000000045450723c */ /* 0x042fe200000018ff */
[----:B------:R-:W-:Y:S01]  /*e3a0*/  FADD.FTZ R29, R29, R40 ;  /* 0x000000281d1d7221 */ /* 0x000fe20000010000 */
[----:B------:R-:W-:Y:S01]  /*e3b0*/  MUFU.EX2 R52, R52 ;  /* 0x0000003400347308 */ /* 0x000fe20000000800 */
[--C-:B------:R-:W-:Y:S02]  /*e3c0*/  FFMA.FTZ R41, R41, c[0x0][0x23c], -R50.reuse ;  /* 0x00008f0029297a23 */ /* 0x100fe40000010832 */
[----:B------:R-:W-:Y:S02]  /*e3d0*/  FFMA.FTZ R45, R47, c[0x0][0x23c], -R50 ;  /* 0x00008f002f2d7a23 */ /* 0x000fe40000010832 */
[----:B----4-:R-:W-:Y:S01]  /*e3e0*/  F2FP.PACK_AB R4, R25, R30 ;  /* 0x0000001e1904723e */ /* 0x010fe200000000ff */
[----:B------:R-:W-:Y:S01]  /*e3f0*/  HMMA.16816.F32 R84, R84, R6, RZ ;  /* 0x000000065454723c */ /* 0x000fe200000018ff */
[----:B--2---:R-:W-:Y:S01]  /*e400*/  F2FP.PACK_AB R5, R27, R34 ;  /* 0x000000221b05723e */ /* 0x004fe200000000ff */
[----:B------:R-:W-:Y:S01]  /*e410*/  MUFU.EX2 R39, R39 ;  /* 0x0000002700277308 */ /* 0x000fe20000000800 */
[----:B------:R-:W-:-:S02]  /*e420*/  FADD.FTZ R34, R34, R29 ;  /* 0x0000001d22227221 */ /* 0x000fc40000010000 */
[--C-:B------:R-:W-:Y:S02]  /*e430*/  FFMA.FTZ R28, R28, c[0x0][0x23c], -R21.reuse ;  /* 0x00008f001c1c7a23 */ /* 0x100fe40000010815 */
[----:B------:R-:W-:Y:S01]  /*e440*/  F2FP.PACK_AB R6, R22, R23 ;  /* 0x000000171606723e */ /* 0x000fe200000000ff */
[----:B------:R-:W-:Y:S01]  /*e450*/  FADD.FTZ R27, R27, R34 ;  /* 0x000000221b1b7221 */ /* 0x000fe20000010000 */
[C---:B-----5:R-:W-:Y:S01]  /*e460*/  F2FP.PACK_AB R7, R3.reuse, R26 ;  /* 0x0000001a0307723e */ /* 0x060fe200000000ff */
[----:B------:R-:W-:Y:S01]  /*e470*/  MUFU.EX2 R37, R37 ;  /* 0x0000002500257308 */ /* 0x000fe20000000800 */
[----:B------:R-:W-:Y:S02]  /*e480*/  FFMA.FTZ R186, R20, c[0x0][0x23c], -R21 ;  /* 0x00008f0014ba7a23 */ /* 0x000fe40000010815 */
[----:B------:R-:W-:Y:S02]  /*e490*/  FADD.FTZ R26, R26, R27 ;  /* 0x0000001b1a1a7221 */ /* 0x000fe40000010000 */
[----:B------:R-:W-:Y:S01]  /*e4a0*/  FFMA.FTZ R50, R46, c[0x0][0x23c], -R50 ;  /* 0x00008f002e327a23 */ /* 0x000fe20000010832 */
[----:B------:R-:W-:Y:S01]  /*e4b0*/  HMMA.16816.F32 R96, R4, R12, R96 ;  /* 0x0000000c0460723c */ /* 0x000fe20000001860 */
[----:B------:R-:W-:Y:S01]  /*e4c0*/  FADD.FTZ R26, R3, R26 ;  /* 0x0000001a031a7221 */ /* 0x000fe20000010000 */
[----:B------:R-:W-:Y:S01]  /*e4d0*/  MUFU.EX2 R42, R42 ;  /* 0x0000002a002a7308 */ /* 0x000fe20000000800 */
[----:B------:R-:W-:-:S02]  /*e4e0*/  FFMA.FTZ R32, R32, c[0x0][0x23c], -R21 ;  /* 0x00008f0020207a23 */ /* 0x000fc40000010815 */
[----:B------:R-:W-:-:S03]  /*e4f0*/  FFMA.FTZ R24, R24, c[0x0][0x23c], -R21 ;  /* 0x00008f0018187a23 */ /* 0x000fc60000010815 */
[C---:B------:R-:W-:Y:S01]  /*e500*/  HMMA.16816.F32 R68, R4.reuse, R14, R68 ;  /* 0x0000000e0444723c */ /* 0x040fe20000001844 */
[----:B------:R-:W1:Y:S01]  /*e510*/  LDSM.16.MT88.4 R12, [R156+0x6800] ;  /* 0x006800009c0c783b */ /* 0x000e620000004200 */
[----:B------:R-:W2:Y:S06]  /*e520*/  MUFU.EX2 R49, R49 ;  /* 0x0000003100317308 */ /* 0x000eac0000000800 */
[C---:B---3--:R-:W-:Y:S02]  /*e530*/  HMMA.16816.F32 R76, R4.reuse, R8, R76 ;  /* 0x00000008044c723c */ /* 0x048fe4000000184c */
[----:B------:R-:W3:Y:S06]  /*e540*/  MUFU.EX2 R62, R62 ;  /* 0x0000003e003e7308 */ /* 0x000eec0000000800 */
[----:B------:R-:W-:Y:S01]  /*e550*/  HMMA.16816.F32 R88, R4, R10, R88 ;  /* 0x0000000a0458723c */ /* 0x000fe20000001858 */
[----:B------:R-:W4:Y:S01]  /*e560*/  LDSM.16.MT88.4 R8, [R158+0x7000] ;  /* 0x007000009e08783b */ /* 0x000f220000004200 */
[----:B------:R-:W-:Y:S01]  /*e570*/  MUFU.EX2 R60, R60 ;  /* 0x0000003c003c7308 */ /* 0x000fe20000000800 */
[----:B--2---:R-:W-:-:S05]  /*e580*/  FADD.FTZ R3, R49, R26 ;  /* 0x0000001a31037221 */ /* 0x004fca0000010000 */
[----:B------:R-:W-:Y:S02]  /*e590*/  HMMA.16816.F32 R92, R4, R16, R92 ;  /* 0x00000010045c723c */ /* 0x000fe4000000185c */
[----:B------:R-:W2:Y:S01]  /*e5a0*/  MUFU.EX2 R43, R43 ;  /* 0x0000002b002b7308 */ /* 0x000ea20000000800 */
[----:B---3--:R-:W-:-:S05]  /*e5b0*/  FADD.FTZ R3, R62, R3 ;  /* 0x000000033e037221 */ /* 0x008fca0000010000 */
[C---:B------:R-:W-:Y:S01]  /*e5c0*/  HMMA.16816.F32 R72, R4.reuse, R18, R72 ;  /* 0x000000120448723c */ /* 0x040fe20000001848 */
[----:B------:R-:W3:Y:S01]  /*e5d0*/  LDSM.16.MT88.4 R16, [R160+0x7000] ;  /* 0x00700000a010783b */ /* 0x000ee20000004200 */
[----:B------:R-:W-:Y:S06]  /*e5e0*/  MUFU.EX2 R66, R66 ;  /* 0x0000004200427308 */ /* 0x000fec0000000800 */
[C---:B-1----:R-:W-:Y:S02]  /*e5f0*/  HMMA.16816.F32 R80, R4.reuse, R12, R80 ;  /* 0x0000000c0450723c */ /* 0x042fe40000001850 */
[----:B------:R-:W1:Y:S06]  /*e600*/  MUFU.EX2 R63, R63 ;  /* 0x0000003f003f7308 */ /* 0x000e6c0000000800 */
[----:B------:R-:W-:Y:S01]  /*e610*/  HMMA.16816.F32 R84, R4, R14, R84 ;  /* 0x0000000e0454723c */ /* 0x000fe20000001854 */
[----:B------:R-:W5:Y:S01]  /*e620*/  LDSM.16.MT88.4 R12, [R157+0x7000] ;  /* 0x007000009d0c783b */ /* 0x000f620000004200 */
[----:B------:R-:W-:Y:S05]  /*e630*/  MUFU.EX2 R64, R64 ;  /* 0x0000004000407308 */ /* 0x000fea0000000800 */
        /* <DEDUP_REMOVED lines=8> */
[C---:B----4-:R-:W-:Y:S06]  /*e6c0*/  HMMA.16816.F32 R92, R4.reuse, R8, R92 ;  /* 0x00000008045c723c */ /* 0x050fec000000185c */
[----:B------:R-:W2:Y:S02]  /*e6d0*/  MUFU.EX2 R106, R106 ;  /* 0x0000006a006a7308 */ /* 0x000ea40000000800 */
[C---:B------:R-:W-:Y:S01]  /*e6e0*/  HMMA.16816.F32 R72, R4.reuse, R10, R72 ;  /* 0x0000000a0448723c */ /* 0x040fe20000001848 */
[----:B------:R-:W4:Y:S05]  /*e6f0*/  LDSM.16.MT88.4 R8, [R156+0x7000] ;  /* 0x007000009c08783b */ /* 0x000f2a0000004200 */
[----:B------:R-:W-:Y:S02]  /*e700*/  MUFU.EX2 R104, R104 ;  /* 0x0000006800687308 */ /* 0x000fe40000000800 */
[C---:B---3--:R-:W-:Y:S06]  /*e710*/  HMMA.16816.F32 R96, R4.reuse, R16, R96 ;  /* 0x000000100460723c */ /* 0x048fec0000001860 */
[----:B------:R-:W3:Y:S02]  /*e720*/  MUFU.EX2 R65, R65 ;  /* 0x0000004100417308 */ /* 0x000ee40000000800 */
[C---:B-----5:R-:W-:Y:S06]  /*e730*/  HMMA.16816.F32 R76, R4.reuse, R12, R76 ;  /* 0x0000000c044c723c */ /* 0x060fec000000184c */
[----:B------:R-:W-:Y:S02]  /*e740*/  MUFU.EX2 R112, R112 ;  /* 0x0000007000707308 */ /* 0x000fe40000000800 */
[C---:B------:R-:W-:Y:S01]  /*e750*/  HMMA.16816.F32 R88, R4.reuse, R14, R88 ;  /* 0x0000000e0458723c */ /* 0x040fe20000001858 */
[----:B------:R-:W5:Y:S05]  /*e760*/  LDSM.16.MT88.4 R12, [R158+0x7800] ;  /* 0x007800009e0c783b */ /* 0x000f6a0000004200 */
[----:B------:R-:W1:Y:S02]  /*e770*/  MUFU.EX2 R109, R109 ;  /* 0x0000006d006d7308 */ /* 0x000e640000000800 */
[C---:B------:R-:W-:Y:S01]  /*e780*/  HMMA.16816.F32 R68, R4.reuse, R18, R68 ;  /* 0x000000120444723c */ /* 0x040fe20000001844 */
[----:B------:R-:W5:Y:S05]  /*e790*/  LDSM.16.MT88.4 R16, [R160+0x7800] ;  /* 0x00780000a010783b */ /* 0x000f6a0000004200 */
[----:B------:R-:W-:Y:S02]  /*e7a0*/  MUFU.EX2 R111, R111 ;  /* 0x0000006f006f7308 */ /* 0x000fe40000000800 */
[C---:B----4-:R-:W-:Y:S06]  /*e7b0*/  HMMA.16816.F32 R80, R4.reuse, R8, R80 ;  /* 0x000000080450723c */ /* 0x050fec0000001850 */
[----:B------:R-:W-:Y:S02]  /*e7c0*/  MUFU.EX2 R114, R114 ;  /* 0x0000007200727308 */ /* 0x000fe40000000800 */
[----:B------:R-:W-:Y:S01]  /*e7d0*/  HMMA.16816.F32 R84, R4, R10, R84 ;  /* 0x0000000a0454723c */ /* 0x000fe20000001854 */
[----:B------:R-:W4:Y:S05]  /*e7e0*/  LDSM.16.MT88.4 R8, [R157+0x7800] ;  /* 0x007800009d08783b */ /* 0x000f2a0000004200 */
[----:B------:R-:W-:Y:S01]  /*e7f0*/  MUFU.EX2 R113, R113 ;  /* 0x0000007100717308 */ /* 0x000fe20000000800 */
[----:B-1----:R-:W-:-:S02]  /*e800*/  F2FP.PACK_AB R4, R63, R66 ;  /* 0x000000423f04723e */ /* 0x002fc400000000ff */
[C---:B--2---:R-:W-:Y:S01]  /*e810*/  F2FP.PACK_AB R5, R106.reuse, R67 ;  /* 0x000000436a05723e */ /* 0x044fe200000000ff */
[----:B------:R-:W-:Y:S01]  /*e820*/  FADD.FTZ R67, R67, R60 ;  /* 0x0000003c43437221 */ /* 0x000fe20000010000 */
[----:B------:R-:W-:Y:S02]  /*e830*/  F2FP.PACK_AB R6, R61, R64 ;  /* 0x000000403d06723e */ /* 0x000fe400000000ff */
[----:B---3--:R-:W-:Y:S01]  /*e840*/  F2FP.PACK_AB R7, R65, R104 ;  /* 0x000000684107723e */ /* 0x008fe200000000ff */
[----:B------:R-:W1:Y:S01]  /*e850*/  MUFU.EX2 R116, R116 ;  /* 0x0000007400747308 */ /* 0x000e620000000800 */
[----:B------:R-:W-:-:S04]  /*e860*/  FADD.FTZ R67, R106, R67 ;  /* 0x000000436a437221 */ /* 0x000fc80000010000 */
[----:B------:R-:W-:Y:S01]  /*e870*/  FADD.FTZ R104, R104, R67 ;  /* 0x0000004368687221 */ /* 0x000fe20000010000 */
[----:B-----5:R-:W-:Y:S02]  /*e880*/  HMMA.16816.F32 R92, R4, R12, R92 ;  /* 0x0000000c045c723c */ /* 0x020fe4000000185c */
[----:B------:R-:W-:Y:S01]  /*e890*/  MUFU.EX2 R118, R118 ;  /* 0x0000007600767308 */ /* 0x000fe20000000800 */
[----:B------:R-:W-:-:S05]  /*e8a0*/  FADD.FTZ R104, R65, R104 ;  /* 0x0000006841687221 */ /* 0x000fca0000010000 */
[C---:B------:R-:W-:Y:S01]  /*e8b0*/  HMMA.16816.F32 R72, R4.reuse, R14, R72 ;  /* 0x0000000e0448723c */ /* 0x040fe20000001848 */
[----:B------:R-:W2:Y:S01]  /*e8c0*/  LDSM.16.MT88.4 R12, [R156+0x7800] ;  /* 0x007800009c0c783b */ /* 0x000ea20000004200 */
[----:B------:R-:W3:Y:S06]  /*e8d0*/  MUFU.EX2 R115, R115 ;  /* 0x0000007300737308 */ /* 0x000eec0000000800 */
[C---:B------:R-:W-:Y:S02]  /*e8e0*/  HMMA.16816.F32 R96, R4.reuse, R16, R96 ;  /* 0x000000100460723c */ /* 0x040fe40000001860 */
[----:B------:R-:W-:Y:S06]  /*e8f0*/  MUFU.EX2 R124, R124 ;  /* 0x0000007c007c7308 */ /* 0x000fec0000000800 */
[C---:B----4-:R-:W-:Y:S02]  /*e900*/  HMMA.16816.F32 R76, R4.reuse, R8, R76 ;  /* 0x00000008044c723c */ /* 0x050fe4000000184c */
[----:B------:R-:W4:Y:S06]  /*e910*/  MUFU.EX2 R103, R103 ;  /* 0x0000006700677308 */ /* 0x000f2c0000000800 */
[C---:B------:R-:W-:Y:S01]  /*e920*/  HMMA.16816.F32 R88, R4.reuse, R10, R88 ;  /* 0x0000000a0458723c */ /* 0x040fe20000001858 */
[----:B------:R-:W5:Y:S01]  /*e930*/  LDSM.16.MT88.4 R8, [R160+0x8000] ;  /* 0x00800000a008783b */ /* 0x000f620000004200 */
[----:B------:R-:W-:Y:S06]  /*e940*/  MUFU.EX2 R105, R105 ;  /* 0x0000006900697308 */ /* 0x000fec0000000800 */
[C---:B------:R-:W-:Y:S01]  /*e950*/  HMMA.16816.F32 R68, R4.reuse, R18, R68 ;  /* 0x000000120444723c */ /* 0x040fe20000001844 */
[----:B------:R-:W4:Y:S01]  /*e960*/  LDSM.16.MT88.4 R16, [R158+0x8000] ;  /* 0x008000009e10783b */ /* 0x000f220000004200 */
[----:B------:R-:W-:Y:S06]  /*e970*/  MUFU.EX2 R126, R126 ;  /* 0x0000007e007e7308 */ /* 0x000fec0000000800 */
[C---:B--2---:R-:W-:Y:S02]  /*e980*/  HMMA.16816.F32 R80, R4.reuse, R12, R80 ;  /* 0x0000000c0450723c */ /* 0x044fe40000001850 */
[----:B------:R-:W-:Y:S06]  /*e990*/  MUFU.EX2 R101, R101 ;  /* 0x0000006500657308 */ /* 0x000fec0000000800 */
[----:B------:R-:W-:Y:S01]  /*e9a0*/  HMMA.16816.F32 R84, R4, R14, R84 ;  /* 0x0000000e0454723c */ /* 0x000fe20000001854 */
[----:B------:R-:W2:Y:S01]  /*e9b0*/  LDSM.16.MT88.4 R12, [R157+0x8000] ;  /* 0x008000009d0c783b */ /* 0x000ea20000004200 */
        /* <DEDUP_REMOVED lines=9> */
[----:B-----5:R-:W-:Y:S01]  /*ea50*/  HMMA.16816.F32 R96, R4, R8, R96 ;  /* 0x000000080460723c */ /* 0x020fe20000001860 */
[----:B------:R-:W-:-:S04]  /*ea60*/  FADD.FTZ R118, R118, R113 ;  /* 0x0000007176767221 */ /* 0x000fc80000010000 */
[----:B------:R-:W-:Y:S01]  /*ea70*/  FADD.FTZ R118, R115, R118 ;  /* 0x0000007673767221 */ /* 0x000fe20000010000 */
[----:B------:R-:W-:Y:S02]  /*ea80*/  MUFU.EX2 R110, R110 ;  /* 0x0000006e006e7308 */ /* 0x000fe40000000800 */
[C---:B------:R-:W-:Y:S01]  /*ea90*/  HMMA.16816.F32 R68, R4.reuse, R10, R68 ;  /* 0x0000000a0444723c */ /* 0x040fe20000001844 */
[----:B------:R-:W3:Y:S05]  /*eaa0*/  LDSM.16.MT88.4 R8, [R156+0x8000] ;  /* 0x008000009c08783b */ /* 0x000eea0000004200 */
[----:B------:R-:W5:Y:S02]  /*eab0*/  MUFU.EX2 R53, R53 ;  /* 0x0000003500357308 */ /* 0x000f640000000800 */
[C---:B----4-:R-:W-:Y:S06]  /*eac0*/  HMMA.16816.F32 R92, R4.reuse, R16, R92 ;  /* 0x00000010045c723c */ /* 0x050fec000000185c */
[----:B------:R-:W-:Y:S02]  /*ead0*/  MUFU.EX2 R102, R102 ;  /* 0x0000006600667308 */ /* 0x000fe40000000800 */
[C---:B------:R-:W-:Y:S01]  /*eae0*/  HMMA.16816.F32 R72, R4.reuse, R18, R72 ;  /* 0x000000120448723c */ /* 0x040fe20000001848 */
[----:B------:R-:W4:Y:S05]  /*eaf0*/  LDSM.16.MT88.4 R16, [R160+0x8800] ;  /* 0x00880000a010783b */ /* 0x000f2a0000004200 */
[----:B------:R-:W-:Y:S02]  /*eb00*/  MUFU.EX2 R51, R51 ;  /* 0x0000003300337308 */ /* 0x000fe40000000800 */
[C---:B--2---:R-:W-:Y:S06]  /*eb10*/  HMMA.16816.F32 R76, R4.reuse, R12, R76 ;  /* 0x0000000c044c723c */ /* 0x044fec000000184c */
        /* <DEDUP_REMOVED lines=8> */
[----:B------:R-:W2:Y:S01]  /*eba0*/  MUFU.EX2 R59, R59 ;  /* 0x0000003b003b7308 */ /* 0x000ea20000000800 */
        /* <DEDUP_REMOVED lines=8> */
[----:B----4-:R-:W-:Y:S02]  /*ec30*/  HMMA.16816.F32 R96, R4, R16, R96 ;  /* 0x000000100460723c */ /* 0x010fe40000001860 */
[----:B------:R-:W1:Y:S01]  /*ec40*/  MUFU.EX2 R41, R41 ;  /* 0x0000002900297308 */ /* 0x000e620000000800 */
[----:B------:R-:W-:-:S05]  /*ec50*/  FADD.FTZ R100, R100, R107 ;  /* 0x0000006b64647221 */ /* 0x000fca0000010000 */
[C---:B------:R-:W-:Y:S01]  /*ec60*/  HMMA.16816.F32 R68, R4.reuse, R18, R68 ;  /* 0x000000120444723c */ /* 0x040fe20000001844 */
[----:B------:R-:W4:Y:S01]  /*ec70*/  LDSM.16.MT88.4 R16, [R156+0x8800] ;  /* 0x008800009c10783b */ /* 0x000f220000004200 */
[----:B------:R-:W-:Y:S06]  /*ec80*/  MUFU.EX2 R45, R45 ;  /* 0x0000002d002d7308 */ /* 0x000fec0000000800 */
[C---:B--2---:R-:W-:Y:S02]  /*ec90*/  HMMA.16816.F32 R92, R4.reuse, R12, R92 ;  /* 0x0000000c045c723c */ /* 0x044fe4000000185c */
[----:B------:R-:W-:Y:S06]  /*eca0*/  MUFU.EX2 R44, R50 ;  /* 0x00000032002c7308 */ /* 0x000fec0000000800 */
[C---:B---3--:R-:W-:Y:S02]  /*ecb0*/  HMMA.16816.F32 R76, R4.reuse, R8, R76 ;  /* 0x00000008044c723c */ /* 0x048fe4000000184c */
[----:B------:R-:W-:Y:S06]  /*ecc0*/  MUFU.EX2 R28, R28 ;  /* 0x0000001c001c7308 */ /* 0x000fec0000000800 */
[C---:B------:R-:W-:Y:S01]  /*ecd0*/  HMMA.16816.F32 R88, R4.reuse, R10, R88 ;  /* 0x0000000a0458723c */ /* 0x040fe20000001858 */
[----:B------:R-:W2:Y:S01]  /*ece0*/  LDSM.16.MT88.4 R8, [R158+0x9000] ;  /* 0x009000009e08783b */ /* 0x000ea20000004200 */
[----:B------:R-:W-:Y:S06]  /*ecf0*/  MUFU.EX2 R186, R186 ;  /* 0x000000ba00ba7308 */ /* 0x000fec0000000800 */
[C---:B------:R-:W-:Y:S01]  /*ed00*/  HMMA.16816.F32 R72, R4.reuse, R14, R72 ;  /* 0x0000000e0448723c */ /* 0x040fe20000001848 */
[----:B------:R-:W3:Y:S07]  /*ed10*/  LDSM.16.MT88.4 R12, [R160+0x9000] ;  /* 0x00900000a00c783b */ /* 0x000eee0000004200 */
[C---:B----4-:R-:W-:Y:S08]  /*ed20*/  HMMA.16816.F32 R80, R4.reuse, R16, R80 ;  /* 0x000000100450723c */ /* 0x050ff00000001850 */
[----:B------:R-:W-:Y:S01]  /*ed30*/  HMMA.16816.F32 R84, R4, R18, R84 ;  /* 0x000000120454723c */ /* 0x000fe20000001854 */
[----:B------:R-:W4:Y:S06]  /*ed40*/  LDSM.16.MT88.4 R16, [R157+0x9000] ;  /* 0x009000009d10783b */ /* 0x000f2c0000004200 */
[----:B-----5:R-:W-:-:S02]  /*ed50*/  F2FP.PACK_AB R4, R53, R110 ;  /* 0x0000006e3504723e */ /* 0x020fc400000000ff */
[C---:B------:R-:W-:Y:S01]  /*ed60*/  F2FP.PACK_AB R5, R48.reuse, R55 ;  /* 0x000000373005723e */ /* 0x040fe200000000ff */
[----:B------:R-:W-:Y:S01]  /*ed70*/  FADD.FTZ R55, R55, R100 ;  /* 0x0000006437377221 */ /* 0x000fe20000010000 */
[----:B------:R-:W-:Y:S02]  /*ed80*/  F2FP.PACK_AB R6, R51, R102 ;  /* 0x000000663306723e */ /* 0x000fe400000000ff */
[----:B------:R-:W-:Y:S01]  /*ed90*/  F2FP.PACK_AB R7, R59, R56 ;  /* 0x000000383b07723e */ /* 0x000fe200000000ff */
[----:B------:R-:W-:-:S04]  /*eda0*/  FADD.FTZ R55, R48, R55 ;  /* 0x0000003730377221 */ /* 0x000fc80000010000 */
[----:B------:R-:W-:Y:S02]  /*edb0*/  FADD.FTZ R56, R56, R55 ;  /* 0x0000003738387221 */ /* 0x000fe40000010000 */
[----:B--2---:R-:W-:Y:S02]  /*edc0*/  HMMA.16816.F32 R92, R4, R8, R92 ;  /* 0x00000008045c723c */ /* 0x004fe4000000185c */
[----:B------:R-:W-:-:S05]  /*edd0*/  FADD.FTZ R56, R59, R56 ;  /* 0x000000383b387221 */ /* 0x000fca0000010000 */
[----:B------:R-:W-:Y:S01]  /*ede0*/  FADD.FTZ R9, R31, R36 ;  /* 0x000000241f097221 */ /* 0x000fe20000010000 */
[----:B---3--:R-:W-:Y:S01]  /*edf0*/  HMMA.16816.F32 R96, R4, R12, R96 ;  /* 0x0000000c0460723c */ /* 0x008fe20000001860 */
[----:B------:R-:W2:Y:S02]  /*ee00*/  MUFU.EX2 R31, R32 ;  /* 0x00000020001f7308 */ /* 0x000ea40000000800 */
[----:B------:R-:W-:-:S04]  /*ee10*/  FADD.FTZ R30, R30, R9 ;  /* 0x000000091e1e7221 */ /* 0x000fc80000010000 */
[----:B------:R-:W-:Y:S01]  /*ee20*/  FADD.FTZ R30, R25, R30 ;  /* 0x0000001e191e7221 */ /* 0x000fe20000010000 */
[C---:B------:R-:W-:Y:S01]  /*ee30*/  HMMA.16816.F32 R68, R4.reuse, R14, R68 ;  /* 0x0000000e0444723c */ /* 0x040fe20000001844 */
[----:B------:R-:W3:Y:S07]  /*ee40*/  LDSM.16.MT88.4 R12, [R156+0x9000] ;  /* 0x009000009c0c783b */ /* 0x000eee0000004200 */
[C---:B----4-:R-:W-:Y:S07]  /*ee50*/  HMMA.16816.F32 R76, R4.reuse, R16, R76 ;  /* 0x00000010044c723c */ /* 0x050fee000000184c */
[----:B------:R-:W-:Y:S01]  /*ee60*/  FADD.FTZ R17, R23, R30 ;  /* 0x0000001e17117221 */ /* 0x000fe20000010000 */
[----:B------:R-:W-:Y:S01]  /*ee70*/  HMMA.16816.F32 R72, R4, R10, R72 ;  /* 0x0000000a0448723c */ /* 0x000fe20000001848 */
[----:B------:R-:W4:Y:S01]  /*ee80*/  LDSM.16.MT88.4 R8, [R160+0x9800] ;  /* 0x00980000a008783b */ /* 0x000f220000004200 */
[----:B------:R-:W5:Y:S01]  /*ee90*/  MUFU.EX2 R23, R24 ;  /* 0x0000001800177308 */ /* 0x000f620000000800 */
        /* <DEDUP_REMOVED lines=18> */
[----:B------:R-:W-:Y:S01]  /*efc0*/  F2FP.PACK_AB R6, R44, R45 ;  /* 0x0000002d2c06723e */ /* 0x000fe200000000ff */
[----:B------:R-:W-:Y:S01]  /*efd0*/  FADD.FTZ R31, R31, R56 ;  /* 0x000000381f1f7221 */ /* 0x000fe20000010000 */
[----:B-----5:R-:W-:Y:S01]  /*efe0*/  F2FP.PACK_AB R7, R186, R23 ;  /* 0x00000017ba07723e */ /* 0x020fe200000000ff */
        /* <DEDUP_REMOVED lines=24> */
[C---:B-1----:R-:W-:Y:S08]  /*f170*/  HMMA.16816.F32 R80, R4.reuse, R8, R80 ;  /* 0x000000080450723c */ /* 0x042ff00000001850 */
[----:B------:R-:W-:Y:S01]  /*f180*/  HMMA.16816.F32 R84, R4, R10, R84 ;  /* 0x0000000a0454723c */ /* 0x000fe20000001854 */
[----:B------:R-:W-:Y:S06]  /*f190*/  @!UPT UIADD3 URZ, URZ, URZ, URZ ;  /* 0x0000003f3f3ff290 */ /* 0x000fec000fffe03f */
[----:B------:R-:W-:Y:S11]  /*f1a0*/  @!P6 BRA `(.L_x_7268) ;  /* 0x000038a00000e947 */ /* 0x000ff60003800000 */
        /* <DEDUP_REMOVED lines=63> */
.L_x_7269:
[----:B------:R-:W-:-:S05]  /*f5a0*/  IMAD.MOV.U32 R8, RZ, RZ, c[0x0][0x1a0] ;  /* 0x00006800ff087624 */ /* 0x000fca00078e00ff */
[----:B------:R-:W-:-:S04]  /*f5b0*/  LEA R8, -R8, RZ, 0x7 ;  /* 0x000000ff08087211 */ /* 0x000fc800078e39ff */
[----:B------:R-:W-:Y:S02]  /*f5c0*/  SHF.R.S32.HI R4, RZ, 0x1f, R8 ;  /* 0x0000001fff047819 */ /* 0x000fe40000011408 */
.L_x_7270:
[----:B------:R-:W-:Y:S01]  /*f5d0*/  ULDC.64 UR4, c[0x0][0x1a0] ;  /* 0x0000680000047ab9 */ /* 0x000fe20000000a00 */
[C---:B------:R-:W-:Y:S01]  /*f5e0*/  LEA R172, P0, R8.reuse, R172, 0x1 ;  /* 0x000000ac08ac7211 */ /* 0x040fe200078008ff */
[----:B------:R-:W-:Y:S01]  /*f5f0*/  USHF.L.U32 UR9, UR4, 0x5, URZ ;  /* 0x0000000504097899 */ /* 0x000fe2000800063f */
[----:B------:R-:W-:Y:S01]  /*f600*/  IMAD.SHL.U32 R147, R183, 0x80, RZ ;  /* 0x00000080b7937824 */ /* 0x000fe200078e00ff */
[----:B------:R-:W-:Y:S01]  /*f610*/  UMOV UR8, 0x5 ;  /* 0x0000000500087882 */ /* 0x000fe20000000000 */
[----:B------:R-:W-:Y:S01]  /*f620*/  LEA.HI.X R173, R8, R173, R4, 0x1, P0 ;  /* 0x000000ad08ad7211 */ /* 0x000fe200000f0c04 */
[----:B------:R-:W-:Y:S02]  /*f630*/  USHF.L.U64.HI UR5, UR4, UR8, UR5 ;  /* 0x0000000804057299 */ /* 0x000fe40008010205 */
[----:B------:R-:W-:Y:S02]  /*f640*/  IADD3 R12, P0, R172, UR9, RZ ;  /* 0x00000009ac0c7c10 */ /* 0x000fe4000ff1e0ff */
[----:B------:R-:W-:Y:S01]  /*f650*/  @!PT LDS RZ, [RZ] ;  /* 0x00000000fffff984 */ /* 0x000fe20000000800 */
[----:B------:R-:W-:Y:S01]  /*f660*/  @!PT LDS RZ, [RZ] ;  /* 0x00000000fffff984 */ /* 0x000fe20000000800 */
[----:B------:R-:W-:Y:S01]  /*f670*/  @!PT LDS RZ, [RZ] ;  /* 0x00000000fffff984 */ /* 0x000fe20000000800 */
[----:B------:R1:W-:Y:S01]  /*f680*/  LDGSTS.E.BYPASS.LTC128B.128 [R181+0x6000], [R172.64] ;  /* 0x06000000acb57fae */ /* 0x0003e2000b901d46 */
[----:B------:R-:W-:-:S02]  /*f690*/  LOP3.LUT R3, R147, 0x8, R120, 0xfe, !PT ;  /* 0x0000000893037812 */ /* 0x000fc400078efe78 */
[----:B------:R-:W-:Y:S02]  /*f6a0*/  IADD3.X R13, R173, UR5, RZ, P0, !PT ;  /* 0x00000005ad0d7c10 */ /* 0x000fe400087fe4ff */
[----:B------:R-:W-:Y:S02]  /*f6b0*/  IADD3 R10, P0, R12, UR9, RZ ;  /* 0x000000090c0a7c10 */ /* 0x000fe4000ff1e0ff */
[----:B------:R-:W-:Y:S01]  /*f6c0*/  ISETP.GE.AND P5, PT, R3, R121, PT ;  /* 0x000000790300720c */ /* 0x000fe20003fa6270 */
[----:B------:R2:W-:Y:S01]  /*f6d0*/  LDGSTS.E.BYPASS.LTC128B.128 [R181+0x6800], [R12.64] ;  /* 0x068000000cb57fae */ /* 0x0005e2000b901d46 */
[----:B------:R-:W-:Y:S02]  /*f6e0*/  IADD3.X R11, R13, UR5, RZ, P0, !PT ;  /* 0x000000050d0b7c10 */ /* 0x000fe400087fe4ff */
[----:B------:R-:W-:Y:S02]  /*f6f0*/  IADD3 R6, P0, R10, UR9, RZ ;  /* 0x000000090a067c10 */ /* 0x000fe4000ff1e0ff */
[----:B------:R-:W-:Y:S01]  /*f700*/  ISETP.GE.AND P6, PT, R3, R122, PT ;  /* 0x0000007a0300720c */ /* 0x000fe20003fc6270 */
        /* <DEDUP_REMOVED lines=15> */
[----:B------:R-:W-:Y:S04]  /*f800*/  LDSM.16.M88.4 R60, [R166] ;  /* 0x00000000a63c783b */ /* 0x000fe80000000200 */
[----:B------:R-:W1:Y:S04]  /*f810*/  LDSM.16.M88.4 R44, [R165+0x2000] ;  /* 0x00200000a52c783b */ /* 0x000e680000000200 */
[----:B------:R-:W3:Y:S04]  /*f820*/  LDSM.16.M88.4 R36, [R165+0x2800] ;  /* 0x00280000a524783b */ /* 0x000ee80000000200 */
[----:B------:R-:W3:Y:S04]  /*f830*/  LDSM.16.M88.4 R28, [R165+0x3000] ;  /* 0x00300000a51c783b */ /* 0x000ee80000000200 */
[----:B------:R-:W5:Y:S04]  /*f840*/  LDSM.16.M88.4 R20, [R165+0x3800] ;  /* 0x00380000a514783b */ /* 0x000f680000000200 */
[----:B--2---:R-:W2:Y:S04]  /*f850*/  LDSM.16.M88.4 R12, [R165+0x4000] ;  /* 0x00400000a50c783b */ /* 0x004ea80000000200 */
[----:B----4-:R-:W4:Y:S04]  /*f860*/  LDSM.16.M88.4 R4, [R165+0x4800] ;  /* 0x00480000a504783b */ /* 0x010f280000000200 */
[----:B------:R-:W2:Y:S04]  /*f870*/  LDSM.16.M88.4 R100, [R165+0x5000] ;  /* 0x00500000a564783b */ /* 0x000ea80000000200 */
[----:B------:R-:W2:Y:S04]  /*f880*/  LDSM.16.M88.4 R108, [R165+0x5800] ;  /* 0x00580000a56c783b */ /* 0x000ea80000000200 */
[----:B------:R-:W-:Y:S04]  /*f890*/  LDSM.16.M88.4 R116, [R164] ;  /* 0x00000000a474783b */ /* 0x000fe80000000200 */
[----:B------:R-:W4:Y:S01]  /*f8a0*/  LDSM.16.M88.4 R56, [R159+0x2000] ;  /* 0x002000009f38783b */ /* 0x000f220000000200 */
[C---:B-1----:R-:W-:Y:S03]  /*f8b0*/  HMMA.16816.F32 R48, R60.reuse, R44, RZ ;  /* 0x0000002c3c30723c */ /* 0x042fe600000018ff */
[----:B------:R-:W1:Y:S04]  /*f8c0*/  LDSM.16.M88.4 R52, [R159+0x2800] ;  /* 0x002800009f34783b */ /* 0x000e680000000200 */
[----:B------:R-:W1:Y:S01]  /*f8d0*/  LDSM.16.M88.4 R112, [R159+0x3000] ;  /* 0x003000009f70783b */ /* 0x000e620000000200 */
[C---:B---3--:R-:W-:Y:S03]  /*f8e0*/  HMMA.16816.F32 R40, R60.reuse, R36, RZ ;  /* 0x000000243c28723c */ /* 0x048fe600000018ff */
[----:B------:R-:W0:Y:S05]  /*f8f0*/  LDGDEPBAR ;  /* 0x00000000000079af */ /* 0x000e2a0000000000 */
[C---:B------:R-:W-:Y:S08]  /*f900*/  HMMA.16816.F32 R32, R60.reuse, R28, RZ ;  /* 0x0000001c3c20723c */ /* 0x040ff000000018ff */
[C---:B-----5:R-:W-:Y:S08]  /*f910*/  HMMA.16816.F32 R24, R60.reuse, R20, RZ ;  /* 0x000000143c18723c */ /* 0x060ff000000018ff */
        /* <DEDUP_REMOVED lines=22> */
[C---:B--2---:R-:W-:Y:S08]  /*fa80*/  HMMA.16816.F32 R24, R116.reuse, R108, R24 ;  /* 0x0000006c7418723c */ /* 0x044ff00000001818 */
[C---:B------:R-:W-:Y:S01]  /*fa90*/  HMMA.16816.F32 R20, R116.reuse, R110, R20 ;  /* 0x0000006e7414723c */ /* 0x040fe20000001814 */
[----:B------:R-:W2:Y:S07]  /*faa0*/  LDSM.16.M88.4 R108, [R159+0x5800] ;  /* 0x005800009f6c783b */ /* 0x000eae0000000200 */
        /* <DEDUP_REMOVED lines=24> */
[----:B------:R-:W4:Y:S07]  /*fc30*/  LDSM.16.M88.4 R108, [R150] ;  /* 0x00000000966c783b */ /* 0x000f2e0000000200 */
[C---:B-1----:R-:W-:Y:S08]  /*fc40*/  HMMA.16816.F32 R16, R56.reuse, R52, R16 ;  /* 0x000000343810723c */ /* 0x042ff00000001810 */
[C---:B------:R-:W-:Y:S01]  /*fc50*/  HMMA.16816.F32 R12, R56.reuse, R54, R12 ;  /* 0x00000036380c723c */ /* 0x040fe2000000180c */
[----:B------:R-:W-:Y:S07]  /*fc60*/  LDSM.16.M88.4 R52, [R148] ;  /* 0x000000009434783b */ /* 0x000fee0000000200 */
[C---:B---3--:R-:W-:Y:S08]  /*fc70*/  HMMA.16816.F32 R64, R56.reuse, R112, R64 ;  /* 0x000000703840723c */ /* 0x048ff00000001840 */
[C---:B--2---:R-:W-:Y:S08]  /*fc80*/  HMMA.16816.F32 R8, R56.reuse, R116, R8 ;  /* 0x000000743808723c */ /* 0x044ff00000001808 */
[C---:B------:R-:W-:Y:S01]  /*fc90*/  HMMA.16816.F32 R4, R56.reuse, R118, R4 ;  /* 0x000000763804723c */ /* 0x040fe20000001804 */
[----:B------:R-:W1:Y:S07]  /*fca0*/  LDSM.16.M88.4 R116, [R161] ;  /* 0x00000000a174783b */ /* 0x000e6e0000000200 */
[C---:B----4-:R-:W-:Y:S08]  /*fcb0*/  HMMA.16816.F32 R104, R56.reuse, R108, R104 ;  /* 0x0000006c3868723c */ /* 0x050ff00000001868 */
[C---:B------:R-:W-:Y:S01]  /*fcc0*/  HMMA.16816.F32 R100, R56.reuse, R110, R100 ;  /* 0x0000006e3864723c */ /* 0x040fe20000001864 */
[----:B------:R-:W2:Y:S07]  /*fcd0*/  LDSM.16.M88.4 R108, [R148+0x800] ;  /* 0x00080000946c783b */ /* 0x000eae0000000200 */
[----:B------:R-:W-:Y:S01]  /*fce0*/  HMMA.16816.F32 R60, R56, R114, R60 ;  /* 0x00000072383c723c */ /* 0x000fe2000000183c */
[----:B------:R-:W3:Y:S04]  /*fcf0*/  LDSM.16.M88.4 R56, [R148+0x1000] ;  /* 0x001000009438783b */ /* 0x000ee80000000200 */
[----:B------:R-:W4:Y:S03]  /*fd00*/  LDSM.16.M88.4 R112, [R148+0x1800] ;  /* 0x001800009470783b */ /* 0x000f260000000200 */
[C---:B-1----:R-:W-:Y:S08]  /*fd10*/  HMMA.16816.F32 R48, R116.reuse, R52, R48 ;  /* 0x000000347430723c */ /* 0x042ff00000001830 */
[C---:B------:R-:W-:Y:S01]  /*fd20*/  HMMA.16816.F32 R44, R116.reuse, R54, R44 ;  /* 0x00000036742c723c */ /* 0x040fe2000000182c */
[----:B------:R-:W1:Y:S07]  /*fd30*/  LDSM.16.M88.4 R52, [R148+0x2000] ;  /* 0x002000009434783b */ /* 0x000e6e0000000200 */
[C---:B--2---:R-:W-:Y:S08]  /*fd40*/  HMMA.16816.F32 R40, R116.reuse, R108, R40 ;  /* 0x0000006c7428723c */ /* 0x044ff00000001828 */
[C---:B------:R-:W-:Y:S07]  /*fd50*/  HMMA.16816.F32 R36, R116.reuse, R110, R36 ;  /* 0x0000006e7424723c */ /* 0x040fee0000001824 */
[----:B------:R-:W-:Y:S01]  /*fd60*/  LOP3.LUT R111, R147, R120, RZ, 0xfc, !PT ;  /* 0x00000078936f7212 */ /* 0x000fe200078efcff */
[----:B---3--:R-:W-:Y:S01]  /*fd70*/  HMMA.16816.F32 R32, R116, R56, R32 ;  /* 0x000000387420723c */ /* 0x008fe20000001820 */
[----:B------:R-:W-:-:S02]  /*fd80*/  FSEL R46, R46, -INF , !P6 ;  /* 0xff8000002e2e7808 */ /* 0x000fc40007000000 */
[CC--:B------:R-:W-:Y:S02]  /*fd90*/  ISETP.GE.AND P1, PT, R111.reuse, R121.reuse, PT ;  /* 0x000000796f00720c */ /* 0x0c0fe40003f26270 */
[CC--:B------:R-:W-:Y:S02]  /*fda0*/  ISETP.GE.AND P0, PT, R111.reuse, R122.reuse, PT ;  /* 0x0000007a6f00720c */ /* 0x0c0fe40003f06270 */
[C---:B------:R-:W-:Y:S01]  /*fdb0*/  IADD3 R56, R111.reuse, 0x1, RZ ;  /* 0x000000016f387810 */ /* 0x040fe20007ffe0ff */
[----:B------:R-:W-:Y:S01]  /*fdc0*/  HMMA.16816.F32 R28, R116, R58, R28 ;  /* 0x0000003a741c723c */ /* 0x000fe2000000181c */
[----:B------:R-:W-:Y:S02]  /*fdd0*/  IADD3 R3, R111, 0x11, RZ ;  /* 0x000000116f037810 */ /* 0x000fe40007ffe0ff */
[C---:B------:R-:W-:Y:S02]  /*fde0*/  ISETP.GE.AND P3, PT, R56.reuse, R121, PT ;  /* 0x000000793800720c */ /* 0x040fe40003f66270 */
[----:B------:R-:W-:-:S02]  /*fdf0*/  ISETP.GE.AND P2, PT, R56, R122, PT ;  /* 0x0000007a3800720c */ /* 0x000fc40003f46270 */
[----:B------:R-:W-:Y:S01]  /*fe00*/  IADD3 R56, R111, 0x9, RZ ;  /* 0x000000096f387810 */ /* 0x000fe20007ffe0ff */
[C---:B----4-:R-:W-:Y:S01]  /*fe10*/  HMMA.16816.F32 R24, R116.reuse, R112, R24 ;  /* 0x000000707418723c */ /* 0x050fe20000001818 */
[----:B------:R-:W-:Y:S02]  /*fe20*/  FSEL R187, R48, -INF , !P1 ;  /* 0xff80000030bb7808 */ /* 0x000fe40004800000 */
[----:B------:R-:W-:Y:S02]  /*fe30*/  FSEL R108, R50, -INF , !P0 ;  /* 0xff800000326c7808 */ /* 0x000fe40004000000 */
[----:B------:R-:W-:Y:S02]  /*fe40*/  FSEL R188, R51, -INF , !P2 ;  /* 0xff80000033bc7808 */ /* 0x000fe40005000000 */
[----:B------:R-:W-:Y:S01]  /*fe50*/  ISETP.GE.AND P0, PT, R56, R122, PT ;  /* 0x0000007a3800720c */ /* 0x000fe20003f06270 */
[----:B------:R-:W-:Y:S01]  /*fe60*/  HMMA.16816.F32 R20, R116, R114, R20 ;  /* 0x000000727414723c */ /* 0x000fe20000001814 */
[----:B------:R-:W-:-:S02]  /*fe70*/  ISETP.GE.AND P2, PT, R3, R121, PT ;  /* 0x000000790300720c */ /* 0x000fc40003f46270 */
[----:B------:R-:W-:Y:S02]  /*fe80*/  ISETP.GE.AND P1, PT, R3, R122, PT ;  /* 0x0000007a0300720c */ /* 0x000fe40003f26270 */
[----:B------:R-:W-:Y:S02]  /*fe90*/  IADD3 R3, R111, 0x19, RZ ;  /* 0x000000196f037810 */ /* 0x000fe40007ffe0ff */
[----:B------:R-:W-:Y:S01]  /*fea0*/  FSEL R171, R49, -INF , !P3 ;  /* 0xff80000031ab7808 */ /* 0x000fe20005800000 */
[----:B-1----:R-:W-:Y:S01]  /*feb0*/  HMMA.16816.F32 R16, R116, R52, R16 ;  /* 0x000000347410723c */ /* 0x002fe20000001810 */
[----:B------:R-:W-:Y:S01]  /*fec0*/  FSEL R190, R47, -INF , !P0 ;  /* 0xff8000002fbe7808 */ /* 0x000fe20004000000 */
[----:B------:R-:W1:Y:S01]  /*fed0*/  LDSM.16.M88.4 R48, [R148+0x2800] ;  /* 0x002800009430783b */ /* 0x000e620000000200 */
[-C--:B------:R-:W-:Y:S02]  /*fee0*/  ISETP.GE.AND P4, PT, R56, R121.reuse, PT ;  /* 0x000000793800720c */ /* 0x080fe40003f86270 */
[----:B------:R-:W-:-:S02]  /*fef0*/  ISETP.GE.AND P3, PT, R3, R121, PT ;  /* 0x000000790300720c */ /* 0x000fc40003f66270 */
[----:B------:R-:W-:Y:S01]  /*ff00*/  ISETP.GE.AND P0, PT, R3, R122, PT ;  /* 0x0000007a0300720c */ /* 0x000fe20003f06270 */
[----:B------:R-:W-:Y:S01]  /*ff10*/  HMMA.16816.F32 R12, R116, R54, R12 ;  /* 0x00000036740c723c */ /* 0x000fe2000000180c */
        /* <DEDUP_REMOVED lines=8> */
[C---:B------:R-:W-:Y:S01]  /*ffa0*/  ISETP.GE.AND P4, PT, R3.reuse, R121, PT ;  /* 0x000000790300720c */ /* 0x040fe20003f86270 */
[----:B------:R-:W2:Y:S01]  /*ffb0*/  LDSM.16.M88.4 R52, [R148+0x3000] ;  /* 0x003000009434783b */ /* 0x000ea20000000200 */
[----:B------:R-:W-:Y:S02]  /*ffc0*/  ISETP.GE.AND P0, PT, R3, R122, PT ;  /* 0x0000007a0300720c */ /* 0x000fe40003f06270 */
[----:B------:R-:W-:-:S02]  /*ffd0*/  IADD3 R43, R111, 0x31, RZ ;  /* 0x000000316f2b7810 */ /* 0x000fc40007ffe0ff */
[----:B------:R-:W-:Y:S02]  /*ffe0*/  IADD3 R3, R111, 0x39, RZ ;  /* 0x000000396f037810 */ /* 0x000fe40007ffe0ff */
[----:B------:R-:W-:Y:S02]  /*fff0*/  FSEL R141, R33, -INF , !P2 ;  /* 0xff800000218d7808 */ /* 0x000fe40005000000 */
[----:B------:R-:W-:Y:S02]  /*10000*/  FSEL R142, R35, -INF , !P1 ;  /* 0xff800000238e7808 */ /* 0x000fe40004800000 */
[----:B------:R-:W-:Y:S02]  /*10010*/  FSEL R140, R31, -INF , !P0 ;  /* 0xff8000001f8c7808 */ /* 0x000fe40004000000 */
        /* <DEDUP_REMOVED lines=8> */
[-C--:B------:R-:W-:Y:S02]  /*100a0*/  ISETP.GE.AND P1, PT, R3, R121.reuse, PT ;  /* 0x000000790300720c */ /* 0x080fe40003f26270 */
[----:B------:R-:W-:Y:S02]  /*100b0*/  ISETP.GE.AND P3, PT, R43, R121, PT ;  /* 0x000000792b00720c */ /* 0x000fe40003f66270 */
[----:B------:R-:W-:-:S02]  /*100c0*/  FSEL R131, R21, -INF , !P2 ;  /* 0xff80000015837808 */ /* 0x000fc40005000000 */
[C-C-:B------:R-:W-:Y:S02]  /*100d0*/  LOP3.LUT R31, R147.reuse, 0x10, R120.reuse, 0xfe, !PT ;  /* 0x00000010931f7812 */ /* 0x140fe400078efe78 */
[----:B------:R-:W-:Y:S02]  /*100e0*/  LOP3.LUT R21, R147, 0x20, R120, 0xfe, !PT ;  /* 0x0000002093157812 */ /* 0x000fe400078efe78 */
[----:B------:R-:W-:Y:S02]  /*100f0*/  FSEL R114, R17, -INF , !P1 ;  /* 0xff80000011727808 */ /* 0x000fe40004800000 */
[----:B------:R-:W-:Y:S02]  /*10100*/  FSEL R139, R29, -INF , !P4 ;  /* 0xff8000001d8b7808 */ /* 0x000fe40006000000 */
[----:B------:R-:W-:Y:S01]  /*10110*/  FSEL R133, R25, -INF , !P3 ;  /* 0xff80000019857808 */ /* 0x000fe20005800000 */
[----:B--2---:R-:W-:Y:S01]  /*10120*/  HMMA.16816.F32 R104, R116, R52, R104 ;  /* 0x000000347468723c */ /* 0x004fe20000001868 */
[----:B------:R-:W-:-:S02]  /*10130*/  FSEL R17, R44, -INF , !P5 ;  /* 0xff8000002c117808 */ /* 0x000fc40006800000 */
[CC--:B------:R-:W-:Y:S02]  /*10140*/  ISETP.GE.AND P4, PT, R31.reuse, R121.reuse, PT ;  /* 0x000000791f00720c */ /* 0x0c0fe40003f86270 */
[-C--:B------:R-:W-:Y:S02]  /*10150*/  ISETP.GE.AND P3, PT, R31, R122.reuse, PT ;  /* 0x0000007a1f00720c */ /* 0x080fe40003f66270 */
[C---:B------:R-:W-:Y:S01]  /*10160*/  ISETP.GE.AND P6, PT, R21.reuse, R121, PT ;  /* 0x000000791500720c */ /* 0x040fe20003fc6270 */
[----:B------:R-:W-:Y:S01]  /*10170*/  HMMA.16816.F32 R100, R116, R54, R100 ;  /* 0x000000367464723c */ /* 0x000fe20000001864 */
[----:B------:R-:W-:Y:S02]  /*10180*/  ISETP.GE.AND P5, PT, R21, R122, PT ;  /* 0x0000007a1500720c */ /* 0x000fe40003fa6270 */
[C-C-:B------:R-:W-:Y:S02]  /*10190*/  LOP3.LUT R29, R147.reuse, 0x18, R120.reuse, 0xfe, !PT ;  /* 0x00000018931d7812 */ /* 0x140fe400078efe78 */
[----:B------:R-:W-:-:S02]  /*101a0*/  LOP3.LUT R21, R147, 0x28, R120, 0xfe, !PT ;  /* 0x0000002893157812 */ /* 0x000fc400078efe78 */
[----:B------:R-:W-:Y:S02]  /*101b0*/  FSEL R132, R23, -INF , !P0 ;  /* 0xff80000017847808 */ /* 0x000fe40004000000 */
[----:B------:R-:W-:Y:S02]  /*101c0*/  ISETP.GE.AND P0, PT, R3, R122, PT ;  /* 0x0000007a0300720c */ /* 0x000fe40003f06270 */
[----:B------:R-:W-:Y:S02]  /*101d0*/  FSEL R33, R40, -INF , !P4 ;  /* 0xff80000028217808 */ /* 0x000fe40006000000 */
[----:B------:R-:W-:Y:S02]  /*101e0*/  FSEL R42, R42, -INF , !P3 ;  /* 0xff8000002a2a7808 */ /* 0x000fe40005800000 */
[-C--:B------:R-:W-:Y:S02]  /*101f0*/  ISETP.GE.AND P2, PT, R29, R121.reuse, PT ;  /* 0x000000791d00720c */ /* 0x080fe40003f46270 */
[----:B------:R-:W-:-:S02]  /*10200*/  ISETP.GE.AND P3, PT, R21, R121, PT ;  /* 0x000000791500720c */ /* 0x000fc40003f66270 */
[----:B------:R-:W-:Y:S02]  /*10210*/  ISETP.GE.AND P4, PT, R21, R122, PT ;  /* 0x0000007a1500720c */ /* 0x000fe40003f86270 */
[----:B------:R-:W-:Y:S02]  /*10220*/  LOP3.LUT R21, R147, 0x30, R120, 0xfe, !PT ;  /* 0x0000003093157812 */ /* 0x000fe400078efe78 */
[----:B------:R-:W-:Y:S02]  /*10230*/  FSEL R126, R19, -INF , !P0 ;  /* 0xff800000137e7808 */ /* 0x000fe40004000000 */
[----:B------:R-:W-:Y:S02]  /*10240*/  FSEL R39, R36, -INF , !P2 ;  /* 0xff80000024277808 */ /* 0x000fe40005000000 */
[----:B------:R-:W-:Y:S02]  /*10250*/  P2R R19, PR, RZ, 0x10 ;  /* 0x00000010ff137803 */ /* 0x000fe40000000000 */
[----:B------:R-:W-:-:S02]  /*10260*/  ISETP.GE.AND P2, PT, R21, R121, PT ;  /* 0x000000791500720c */ /* 0x000fc40003f46270 */
[----:B------:R-:W-:Y:S02]  /*10270*/  ISETP.GE.AND P4, PT, R21, R122, PT ;  /* 0x0000007a1500720c */ /* 0x000fe40003f86270 */
[----:B------:R-:W-:Y:S02]  /*10280*/  FSEL R135, R24, -INF , !P2 ;  /* 0xff80000018877808 */ /* 0x000fe40005000000 */
[----:B------:R-:W-:Y:S02]  /*10290*/  FSEL R138, R26, -INF , !P4 ;  /* 0xff8000001a8a7808 */ /* 0x000fe40006000000 */
[----:B------:R-:W1:Y:S01]  /*102a0*/  LDSM.16.M88.4 R24, [R148+0x3800] ;  /* 0x003800009418783b */ /* 0x000e620000000200 */
[----:B------:R-:W-:Y:S01]  /*102b0*/  IADD3 R3, R111, 0x49, RZ ;  /* 0x000000496f037810 */ /* 0x000fe20007ffe0ff */
[----:B------:R-:W-:-:S04]  /*102c0*/  DEPBAR.LE SB0, 0x0 ;  /* 0x000080000000791a */ /* 0x000fc80000000000 */
[----:B------:R-:W-:Y:S01]  /*102d0*/  BAR.SYNC.DEFER_BLOCKING 0x0 ;  /* 0x0000000000007b1d */ /* 0x000fe20000010000 */
[----:B------:R-:W-:Y:S02]  /*102e0*/  ISETP.GE.AND P0, PT, R3, R121, PT ;  /* 0x000000790300720c */ /* 0x000fe40003f06270 */
[-C--:B------:R-:W-:Y:S02]  /*102f0*/  ISETP.GE.AND P1, PT, R29, R122.reuse, PT ;  /* 0x0000007a1d00720c */ /* 0x080fe40003f26270 */
[----:B------:R-:W-:Y:S02]  /*10300*/  FSEL R125, R13, -INF , !P0 ;  /* 0xff8000000d7d7808 */ /* 0x000fe40004000000 */
[----:B------:R-:W-:Y:S02]  /*10310*/  ISETP.GE.AND P0, PT, R3, R122, PT ;  /* 0x0000007a0300720c */ /* 0x000fe40003f06270 */
[----:B------:R-:W-:Y:S02]  /*10320*/  IADD3 R13, R111, 0x51, RZ ;  /* 0x000000516f0d7810 */ /* 0x000fe40007ffe0ff */
[----:B------:R-:W-:-:S02]  /*10330*/  LOP3.LUT R3, R147, 0x38, R120, 0xfe, !PT ;  /* 0x0000003893037812 */ /* 0x000fc400078efe78 */
[----:B------:R-:W-:Y:S02]  /*10340*/  FSEL R124, R15, -INF , !P0 ;  /* 0xff8000000f7c7808 */ /* 0x000fe40004000000 */
[-C--:B------:R-:W-:Y:S02]  /*10350*/  ISETP.GE.AND P0, PT, R13, R121.reuse, PT ;  /* 0x000000790d00720c */ /* 0x080fe40003f06270 */
[----:B------:R-:W-:Y:S02]  /*10360*/  FSEL R48, R38, -INF , !P1 ;  /* 0xff80000026307808 */ /* 0x000fe40004800000 */
[----:B------:R-:W-:Y:S02]  /*10370*/  FSEL R145, R28, -INF , !P3 ;  /* 0xff8000001c917808 */ /* 0x000fe40005800000 */
[C---:B------:R-:W-:Y:S02]  /*10380*/  ISETP.GE.AND P1, PT, R3.reuse, R121, PT ;  /* 0x000000790300720c */ /* 0x040fe40003f26270 */
[----:B------:R-:W-:-:S02]  /*10390*/  ISETP.GE.AND P3, PT, R3, R122, PT ;  /* 0x0000007a0300720c */ /* 0x000fc40003f66270 */
[----:B------:R-:W-:Y:S02]  /*103a0*/  FSEL R3, R9, -INF , !P0 ;  /* 0xff80000009037808 */ /* 0x000fe40004000000 */
[----:B------:R-:W-:Y:S02]  /*103b0*/  ISETP.GE.AND P0, PT, R13, R122, PT ;  /* 0x0000007a0d00720c */ /* 0x000fe40003f06270 */
[----:B------:R-:W-:Y:S02]  /*103c0*/  FSEL R143, R32, -INF , !P6 ;  /* 0xff800000208f7808 */ /* 0x000fe40007000000 */
[----:B------:R-:W-:Y:S02]  /*103d0*/  FSEL R52, R11, -INF , !P0 ;  /* 0xff8000000b347808 */ /* 0x000fe40004000000 */
[----:B------:R-:W-:Y:S01]  /*103e0*/  ISETP.NE.AND P6, PT, R19, RZ, PT ;  /* 0x000000ff1300720c */ /* 0x000fe20003fc5270 */
[----:B-1----:R-:W-:Y:S01]  /*103f0*/  HMMA.16816.F32 R64, R116, R24, R64 ;  /* 0x000000187440723c */ /* 0x002fe20000001840 */
[----:B------:R-:W-:-:S02]  /*10400*/  IADD3 R11, R111, 0x59, RZ ;  /* 0x000000596f0b7810 */ /* 0x000fc40007ffe0ff */
[----:B------:R-:W-:Y:S02]  /*10410*/  LOP3.LUT R19, R147, 0x40, R120, 0xfe, !PT ;  /* 0x0000004093137812 */ /* 0x000fe400078efe78 */
[----:B------:R-:W-:Y:S02]  /*10420*/  FSEL R144, R30, -INF , !P6 ;  /* 0xff8000001e907808 */ /* 0x000fe40007000000 */
[----:B------:R-:W-:Y:S01]  /*10430*/  ISETP.GE.AND P0, PT, R11, R121, PT ;  /* 0x000000790b00720c */ /* 0x000fe20003f06270 */
[----:B------:R-:W-:Y:S01]  /*10440*/  HMMA.16816.F32 R24, R116, R26, R60 ;  /* 0x0000001a7418723c */ /* 0x000fe2000000183c */
[----:B------:R-:W-:Y:S02]  /*10450*/  ISETP.GE.AND P6, PT, R19, R122, PT ;  /* 0x0000007a1300720c */ /* 0x000fe40003fc6270 */
[----:B------:R-:W-:Y:S02]  /*10460*/  FSEL R146, R34, -INF , !P5 ;  /* 0xff80000022927808 */ /* 0x000fe40006800000 */
[----:B------:R-:W-:-:S02]  /*10470*/  FSEL R53, R5, -INF , !P0 ;  /* 0xff80000005357808 */ /* 0x000fc40004000000 */
[----:B------:R-:W-:Y:S02]  /*10480*/  ISETP.GE.AND P5, PT, R19, R121, PT ;  /* 0x000000791300720c */ /* 0x000fe40003fa6270 */
[----:B------:R-:W-:Y:S02]  /*10490*/  P2R R9, PR, RZ, 0x40 ;  /* 0x00000040ff097803 */ /* 0x000fe40000000000 */
[--C-:B------:R-:W-:Y:S02]  /*104a0*/  LOP3.LUT R13, R147, 0x48, R120.reuse, 0xfe, !PT ;  /* 0x00000048930d7812 */ /* 0x100fe400078efe78 */
[----:B------:R-:W-:Y:S02]  /*104b0*/  ISETP.GE.AND P0, PT, R11, R122, PT ;  /* 0x0000007a0b00720c */ /* 0x000fe40003f06270 */
[----:B------:R-:W-:Y:S02]  /*104c0*/  LOP3.LUT R11, R147, 0x58, R120, 0xfe, !PT ;  /* 0x00000058930b7812 */ /* 0x000fe400078efe78 */
[----:B------:R-:W-:-:S02]  /*104d0*/  IADD3 R5, R111, 0x61, RZ ;  /* 0x000000616f057810 */ /* 0x000fc40007ffe0ff */
[----:B------:R-:W-:Y:S02]  /*104e0*/  FSEL R136, R22, -INF , !P3 ;  /* 0xff80000016887808 */ /* 0x000fe40005800000 */
[----:B------:R-:W-:Y:S02]  /*104f0*/  ISETP.GE.AND P6, PT, R13, R122, PT ;  /* 0x0000007a0d00720c */ /* 0x000fe40003fc6270 */
[----:B------:R-:W-:Y:S02]  /*10500*/  ISETP.NE.AND P3, PT, R9, RZ, PT ;  /* 0x000000ff0900720c */ /* 0x000fe40003f65270 */
[----:B------:R-:W-:Y:S02]  /*10510*/  FSEL R127, R16, -INF , !P5 ;  /* 0xff800000107f7808 */ /* 0x000fe40006800000 */
[----:B------:R-:W-:Y:S02]  /*10520*/  FSEL R54, R7, -INF , !P0 ;  /* 0xff80000007367808 */ /* 0x000fe40004000000 */
[----:B------:R-:W-:-:S02]  /*10530*/  LOP3.LUT R9, R147, 0x60, R120, 0xfe, !PT ;  /* 0x0000006093097812 */ /* 0x000fc400078efe78 */
[-C--:B------:R-:W-:Y:S02]  /*10540*/  ISETP.GE.AND P5, PT, R11, R121.reuse, PT ;  /* 0x000000790b00720c */ /* 0x080fe40003fa6270 */
[----:B------:R-:W-:Y:S02]  /*10550*/  ISETP.GE.AND P0, PT, R5, R121, PT ;  /* 0x000000790500720c */ /* 0x000fe40003f06270 */
[----:B------:R-:W-:Y:S02]  /*10560*/  FSEL R128, R14, -INF , !P6 ;  /* 0xff8000000e807808 */ /* 0x000fe40007000000 */
[----:B------:R-:W-:Y:S02]  /*10570*/  FSEL R55, R105, -INF , !P0 ;  /* 0xff80000069377808 */ /* 0x000fe40004000000 */
[----:B------:R-:W-:Y:S02]  /*10580*/  ISETP.GE.AND P6, PT, R9, R122, PT ;  /* 0x0000007a0900720c */ /* 0x000fe40003fc6270 */
[----:B------:R-:W-:-:S02]  /*10590*/  FSEL R123, R4, -INF , !P5 ;  /* 0xff800000047b7808 */ /* 0x000fc40006800000 */
[----:B------:R-:W-:Y:S02]  /*105a0*/  ISETP.GE.AND P0, PT, R5, R122, PT ;  /* 0x0000007a0500720c */ /* 0x000fe40003f06270 */
[--C-:B------:R-:W-:Y:S02]  /*105b0*/  LOP3.LUT R4, R147, 0x70, R120.reuse, 0xfe, !PT ;  /* 0x0000007093047812 */ /* 0x100fe400078efe78 */
[----:B------:R-:W-:Y:S02]  /*105c0*/  ISETP.GE.AND P4, PT, R13, R121, PT ;  /* 0x000000790d00720c */ /* 0x000fe40003f86270 */
[----:B------:R-:W-:Y:S02]  /*105d0*/  IADD3 R5, R111, 0x69, RZ ;  /* 0x000000696f057810 */ /* 0x000fe40007ffe0ff */
[----:B------:R-:W-:Y:S02]  /*105e0*/  LOP3.LUT R13, R147, 0x50, R120, 0xfe, !PT ;  /* 0x00000050930d7812 */ /* 0x000fe400078efe78 */
[----:B------:R-:W-:-:S02]  /*105f0*/  P2R R7, PR, RZ, 0x40 ;  /* 0x00000040ff077803 */ /* 0x000fc40000000000 */
[----:B------:R-:W-:Y:S02]  /*10600*/  FSEL R130, R18, -INF , !P3 ;  /* 0xff80000012827808 */ /* 0x000fe40005800000 */
[----:B------:R-:W-:Y:S02]  /*10610*/  FSEL R56, R107, -INF , !P0 ;  /* 0xff8000006b387808 */ /* 0x000fe40004000000 */
[-C--:B------:R-:W-:Y:S02]  /*10620*/  ISETP.GE.AND P6, PT, R4, R122.reuse, PT ;  /* 0x0000007a0400720c */ /* 0x080fe40003fc6270 */
[----:B------:R-:W-:Y:S02]  /*10630*/  FSEL R137, R20, -INF , !P1 ;  /* 0xff80000014897808 */ /* 0x000fe40004800000 */
[----:B------:R-:W-:Y:S02]  /*10640*/  ISETP.GE.AND P3, PT, R11, R122, PT ;  /* 0x0000007a0b00720c */ /* 0x000fe40003f66270 */
[----:B------:R-:W-:-:S02]  /*10650*/  ISETP.GE.AND P0, PT, R5, R121, PT ;  /* 0x000000790500720c */ /* 0x000fc40003f06270 */
[----:B------:R-:W-:Y:S02]  /*10660*/  ISETP.GE.AND P1, PT, R13, R121, PT ;  /* 0x000000790d00720c */ /* 0x000fe40003f26270 */
[----:B------:R-:W-:Y:S02]  /*10670*/  FSEL R62, R66, -INF , !P6 ;  /* 0xff800000423e7808 */ /* 0x000fe40007000000 */
[----:B------:R-:W-:Y:S02]  /*10680*/  FSEL R112, R6, -INF , !P3 ;  /* 0xff80000006707808 */ /* 0x000fe40005800000 */
[----:B------:R-:W-:Y:S02]  /*10690*/  FSEL R57, R101, -INF , !P0 ;  /* 0xff80000065397808 */ /* 0x000fe40004000000 */
[----:B------:R-:W-:Y:S02]  /*106a0*/  ISETP.GT.AND P6, PT, R183, R168, PT ;  /* 0x000000a8b700720c */ /* 0x000fe40003fc4270 */
[----:B------:R-:W-:-:S02]  /*106b0*/  ISETP.GE.AND P2, PT, R13, R122, PT ;  /* 0x0000007a0d00720c */ /* 0x000fc40003f46270 */
[----:B------:R-:W-:Y:S02]  /*106c0*/  FSEL R113, R8, -INF , !P1 ;  /* 0xff80000008717808 */ /* 0x000fe40004800000 */
[----:B------:R-:W-:Y:S02]  /*106d0*/  ISETP.GE.AND P3, PT, R4, R121, PT ;  /* 0x000000790400720c */ /* 0x000fe40003f66270 */
[----:B------:R-:W-:Y:S02]  /*106e0*/  ISETP.GE.AND P0, PT, R5, R122, PT ;  /* 0x0000007a0500720c */ /* 0x000fe40003f06270 */
[----:B------:R-:W-:Y:S02]  /*106f0*/  LOP3.LUT R8, R147, 0x68, R120, 0xfe, !PT ;  /* 0x0000006893087812 */ /* 0x000fe400078efe78 */
[----:B------:R-:W-:Y:S02]  /*10700*/  IADD3 R4, R111, 0x71, RZ ;  /* 0x000000716f047810 */ /* 0x000fe40007ffe0ff */
[----:B------:R-:W-:-:S02]  /*10710*/  FSEL R129, R12, -INF , !P4 ;  /* 0xff8000000c817808 */ /* 0x000fc40006000000 */
[----:B------:R-:W-:Y:S02]  /*10720*/  FSEL R110, R10, -INF , !P2 ;  /* 0xff8000000a6e7808 */ /* 0x000fe40005000000 */
[----:B------:R-:W-:Y:S02]  /*10730*/  FSEL R60, R103, -INF , !P0 ;  /* 0xff800000673c7808 */ /* 0x000fe40004000000 */
[-C--:B------:R-:W-:Y:S02]  /*10740*/  ISETP.GE.AND P4, PT, R9, R121.reuse, PT ;  /* 0x000000790900720c */ /* 0x080fe40003f86270 */
[C---:B------:R-:W-:Y:S02]  /*10750*/  ISETP.GE.AND P2, PT, R8.reuse, R121, PT ;  /* 0x000000790800720c */ /* 0x040fe40003f46270 */
[----:B------:R-:W-:Y:S02]  /*10760*/  ISETP.GE.AND P1, PT, R8, R122, PT ;  /* 0x0000007a0800720c */ /* 0x000fe40003f26270 */
[----:B------:R-:W-:-:S02]  /*10770*/  ISETP.NE.AND P5, PT, R7, RZ, PT ;  /* 0x000000ff0700720c */ /* 0x000fc40003fa5270 */
[----:B------:R-:W-:Y:S02]  /*10780*/  ISETP.GE.AND P0, PT, R4, R121, PT ;  /* 0x000000790400720c */ /* 0x000fe40003f06270 */
[----:B------:R-:W-:Y:S02]  /*10790*/  LOP3.LUT R120, R147, 0x78, R120, 0xfe, !PT ;  /* 0x0000007893787812 */ /* 0x000fe400078efe78 */
[----:B------:R-:W-:Y:S02]  /*107a0*/  IADD3 R5, R111, 0x79, RZ ;  /* 0x000000796f057810 */ /* 0x000fe40007ffe0ff */
[----:B------:R-:W-:Y:S02]  /*107b0*/  FSEL R58, R104, -INF , !P4 ;  /* 0xff800000683a7808 */ /* 0x000fe40006000000 */
[----:B------:R-:W-:Y:S02]  /*107c0*/  FSEL R59, R106, -INF , !P5 ;  /* 0xff8000006a3b7808 */ /* 0x000fe40006800000 */
[----:B------:R-:W-:-:S02]  /*107d0*/  FSEL R109, R100, -INF , !P2 ;  /* 0xff800000646d7808 */ /* 0x000fc40005000000 */
[----:B------:R-:W-:Y:S02]  /*107e0*/  FSEL R61, R102, -INF , !P1 ;  /* 0xff800000663d7808 */ /* 0x000fe40004800000 */
[----:B------:R-:W-:Y:S02]  /*107f0*/  FSEL R115, R65, -INF , !P0 ;  /* 0xff80000041737808 */ /* 0x000fe40004000000 */
[CC--:B------:R-:W-:Y:S02]  /*10800*/  ISETP.GE.AND P5, PT, R120.reuse, R121.reuse, PT ;  /* 0x000000797800720c */ /* 0x0c0fe40003fa6270 */
[-C--:B------:R-:W-:Y:S02]  /*10810*/  ISETP.GE.AND P4, PT, R120, R122.reuse, PT ;  /* 0x0000007a7800720c */ /* 0x080fe40003f86270 */
        /* <DEDUP_REMOVED lines=70> */
.L_x_7272:
[----:B------:R-:W-:-:S05]  /*10c80*/  IMAD.MOV.U32 R6, RZ, RZ, c[0x0][0x198] ;  /* 0x00006600ff067624 */ /* 0x000fca00078e00ff */
[----:B------:R-:W-:-:S04]  /*10c90*/  LEA R6, -R6, RZ, 0x7 ;  /* 0x000000ff06067211 */ /* 0x000fc800078e39ff */
[----:B------:R-:W-:Y:S02]  /*10ca0*/  SHF.R.S32.HI R4, RZ, 0x1f, R6 ;  /* 0x0000001fff047819 */ /* 0x000fe40000011406 */
.L_x_7273:
        /* <DEDUP_REMOVED lines=34> */
.L_x_7271:
        /* <DEDUP_REMOVED lines=77> */
[----:B------:R-:W1:Y:S01]  /*113a0*/  LDSM.16.MT88.4 R16, [R160+0x6000] ;  /* 0x00600000a010783b */ /* 0x000e620000004200 */
        /* <DEDUP_REMOVED lines=9> */
[--C-:B------:R-:W-:Y:S01]  /*11440*/  FFMA.FTZ R100, R45, c[0x0][0x23c], -R118.reuse ;  /* 0x00008f002d647a23 */ /* 0x100fe20000010876 */
[----:B------:R-:W-:Y:S01]  /*11450*/  FSEL R103, R103, RZ, P0 ;  /* 0x000000ff67677208 */ /* 0x000fe20000000000 */
[----:B------:R-:W-:-:S02]  /*11460*/  FFMA.FTZ R121, R127, c[0x0][0x23c], -R118 ;  /* 0x00008f007f797a23 */ /* 0x000fc40000010876 */
[----:B------:R-:W-:Y:S01]  /*11470*/  FADD.FTZ R5, R0, -R5 ;  /* 0x8000000500057221 */ /* 0x000fe20000010000 */
[----:B------:R-:W-:Y:S01]  /*11480*/  MUFU.EX2 R104, R104 ;  /* 0x0000006800687308 */ /* 0x000fe20000000800 */
[--C-:B------:R-:W-:Y:S02]  /*11490*/  FFMA.FTZ R101, R108, c[0x0][0x23c], -R103.reuse ;  /* 0x00008f006c657a23 */ /* 0x100fe40000010867 */
[----:B------:R-:W-:Y:S02]  /*114a0*/  FMUL.FTZ R108, R4, c[0x0][0x23c] ;  /* 0x00008f00046c7a20 */ /* 0x000fe40000410000 */
[----:B------:R-:W-:Y:S02]  /*114b0*/  FMUL.FTZ R0, R5, c[0x0][0x23c] ;  /* 0x00008f0005007a20 */ /* 0x000fe40000410000 */
[----:B------:R-:W2:Y:S01]  /*114c0*/  LDSM.16.MT88.4 R4, [R158+0x6000] ;  /* 0x006000009e04783b */ /* 0x000ea20000004200 */
[--C-:B------:R-:W-:Y:S01]  /*114d0*/  FFMA.FTZ R66, R188, c[0x0][0x23c], -R103.reuse ;  /* 0x00008f00bc427a23 */ /* 0x100fe20000010867 */
[----:B------:R-:W3:Y:S01]  /*114e0*/  MUFU.EX2 R102, R102 ;  /* 0x0000006600667308 */ /* 0x000ee20000000800 */
[----:B------:R-:W-:-:S02]  /*114f0*/  FFMA.FTZ R65, R46, c[0x0][0x23c], -R103 ;  /* 0x00008f002e417a23 */ /* 0x000fc40000010867 */
[--C-:B------:R-:W-:Y:S01]  /*11500*/  FFMA.FTZ R2, R190, c[0x0][0x23c], -R103.reuse ;  /* 0x00008f00be027a23 */ /* 0x100fe20000010867 */
[----:B------:R-:W-:Y:S01]  /*11510*/  LDSM.16.MT88.4 R44, [R160+0x6800] ;  /* 0x00680000a02c783b */ /* 0x000fe20000004200 */
[--C-:B------:R-:W-:Y:S02]  /*11520*/  FFMA.FTZ R119, R136, c[0x0][0x23c], -R103.reuse ;  /* 0x00008f0088777a23 */ /* 0x100fe40000010867 */
[--C-:B------:R-:W-:Y:S01]  /*11530*/  FFMA.FTZ R120, R132, c[0x0][0x23c], -R103.reuse ;  /* 0x00008f0084787a23 */ /* 0x100fe20000010867 */
[----:B------:R-:W4:Y:S01]  /*11540*/  MUFU.EX2 R100, R100 ;  /* 0x0000006400647308 */ /* 0x000f220000000800 */
[--C-:B------:R-:W-:Y:S02]  /*11550*/  FFMA.FTZ R122, R114, c[0x0][0x23c], -R118.reuse ;  /* 0x00008f00727a7a23 */ /* 0x100fe40000010876 */
[----:B------:R-:W-:Y:S02]  /*11560*/  FFMA.FTZ R127, R130, c[0x0][0x23c], -R103 ;  /* 0x00008f00827f7a23 */ /* 0x000fe40000010867 */
[----:B------:R-:W-:-:S02]  /*11570*/  FFMA.FTZ R114, R129, c[0x0][0x23c], -R118 ;  /* 0x00008f0081727a23 */ /* 0x000fc40000010876 */
[--C-:B------:R-:W-:Y:S01]  /*11580*/  FFMA.FTZ R130, R126, c[0x0][0x23c], -R103.reuse ;  /* 0x00008f007e827a23 */ /* 0x100fe20000010867 */
[----:B------:R-:W-:Y:S01]  /*11590*/  MUFU.EX2 R101, R101 ;  /* 0x0000006500657308 */ /* 0x000fe20000000800 */
[----:B---3--:R-:W-:Y:S01]  /*115a0*/  F2FP.PACK_AB R8, R102, R104 ;  /* 0x000000686608723e */ /* 0x008fe200000000ff */
[--C-:B------:R-:W-:Y:S02]  /*115b0*/  FFMA.FTZ R125, R125, c[0x0][0x23c], -R118.reuse ;  /* 0x00008f007d7d7a23 */ /* 0x100fe40000010876 */
[--C-:B------:R-:W-:Y:S02]  /*115c0*/  FFMA.FTZ R126, R128, c[0x0][0x23c], -R103.reuse ;  /* 0x00008f00807e7a23 */ /* 0x100fe40000010867 */
[----:B------:R-:W-:Y:S02]  /*115d0*/  FFMA.FTZ R129, R124, c[0x0][0x23c], -R103 ;  /* 0x00008f007c817a23 */ /* 0x000fe40000010867 */
[----:B------:R-:W3:Y:S01]  /*115e0*/  MUFU.EX2 R66, R66 ;  /* 0x0000004200427308 */ /* 0x000ee20000000800 */
        /* <DEDUP_REMOVED lines=10> */
[----:B---3--:R-:W-:Y:S01]  /*11690*/  F2FP.PACK_AB R9, R66, R101 ;  /* 0x000000654209723e */ /* 0x008fe200000000ff */
[----:B------:R-:W-:-:S02]  /*116a0*/  FFMA.FTZ R58, R58, c[0x0][0x23c], -R118 ;  /* 0x00008f003a3a7a23 */ /* 0x000fc40000010876 */
[--C-:B------:R-:W-:Y:S02]  /*116b0*/  FFMA.FTZ R59, R59, c[0x0][0x23c], -R103.reuse ;  /* 0x00008f003b3b7a23 */ /* 0x100fe40000010867 */
[--C-:B------:R-:W-:Y:S02]  /*116c0*/  FFMA.FTZ R56, R56, c[0x0][0x23c], -R103.reuse ;  /* 0x00008f0038387a23 */ /* 0x100fe40000010867 */
[----:B------:R-:W3:Y:S01]  /*116d0*/  MUFU.EX2 R108, R108 ;  /* 0x0000006c006c7308 */ /* 0x000ee20000000800 */
        /* <DEDUP_REMOVED lines=8> */
[-C--:B---3--:R-:W-:Y:S02]  /*11760*/  FMUL.FTZ R12, R96, R108.reuse ;  /* 0x0000006c600c7220 */ /* 0x088fe40000410000 */
        /* <DEDUP_REMOVED lines=16> */
[C---:B--2---:R-:W-:Y:S01]  /*11870*/  HMMA.16816.F32 R24, R8.reuse, R4, R24 ;  /* 0x000000040818723c */ /* 0x044fe20000001818 */
[----:B------:R-:W-:Y:S01]  /*11880*/  FMUL.FTZ R73, R73, R108 ;  /* 0x0000006c49497220 */ /* 0x000fe20000410000 */
[----:B------:R-:W-:Y:S01]  /*11890*/  MUFU.EX2 R122, R122 ;  /* 0x0000007a007a7308 */ /* 0x000fe20000000800 */
[-C--:B------:R-:W-:Y:S02]  /*118a0*/  FMUL.FTZ R74, R74, R0.reuse ;  /* 0x000000004a4a7220 */ /* 0x080fe40000410000 */
[----:B------:R-:W-:Y:S02]  /*118b0*/  FMUL.FTZ R75, R75, R0 ;  /* 0x000000004b4b7220 */ /* 0x000fe40000410000 */
[----:B------:R-:W-:Y:S01]  /*118c0*/  FMUL.FTZ R32, R76, R108 ;  /* 0x0000006c4c207220 */ /* 0x000fe20000410000 */
[----:B------:R-:W-:Y:S01]  /*118d0*/  HMMA.16816.F32 R16, R8, R18, R68 ;  /* 0x000000120810723c */ /* 0x000fe20000001844 */
[-C--:B------:R-:W-:Y:S01]  /*118e0*/  FMUL.FTZ R34, R78, R0.reuse ;  /* 0x000000004e227220 */ /* 0x080fe20000410000 */
[----:B------:R-:W-:Y:S01]  /*118f0*/  MUFU.EX2 R114, R114 ;  /* 0x0000007200727308 */ /* 0x000fe20000000800 */
[----:B------:R-:W-:-:S02]  /*11900*/  FMUL.FTZ R35, R79, R0 ;  /* 0x000000004f237220 */ /* 0x000fc40000410000 */
[----:B------:R-:W-:Y:S02]  /*11910*/  FMUL.FTZ R88, R88, R108 ;  /* 0x0000006c58587220 */ /* 0x000fe40000410000 */
[--C-:B------:R-:W-:Y:S01]  /*11920*/  FFMA.FTZ R69, R41, c[0x0][0x23c], -R118.reuse ;  /* 0x00008f0029457a23 */ /* 0x100fe20000010876 */
[----:B------:R-:W-:Y:S01]  /*11930*/  HMMA.16816.F32 R4, R8, R6, R72 ;  /* 0x000000060804723c */ /* 0x000fe20000001848 */
[--C-:B------:R-:W-:Y:S01]  /*11940*/  FFMA.FTZ R68, R33, c[0x0][0x23c], -R118.reuse ;  /* 0x00008f0021447a23 */ /* 0x100fe20000010876 */
[----:B------:R-:W-:Y:S01]  /*11950*/  MUFU.EX2 R125, R125 ;  /* 0x0000007d007d7308 */ /* 0x000fe20000000800 */
[--C-:B------:R-:W-:Y:S02]  /*11960*/  FFMA.FTZ R70, R39, c[0x0][0x23c], -R118.reuse ;  /* 0x00008f0027467a23 */ /* 0x100fe40000010876 */
[----:B------:R-:W-:Y:S02]  /*11970*/  FFMA.FTZ R71, R37, c[0x0][0x23c], -R118 ;  /* 0x00008f0025477a23 */ /* 0x000fe40000010876 */
[----:B------:R-:W-:-:S02]  /*11980*/  FFMA.FTZ R72, R42, c[0x0][0x23c], -R103 ;  /* 0x00008f002a487a23 */ /* 0x000fc40000010867 */
[----:B------:R-:W1:Y:S01]  /*11990*/  LDSM.16.MT88.4 R40, [R158+0x6800] ;  /* 0x006800009e28783b */ /* 0x000e620000004200 */
[--C-:B------:R-:W-:Y:S01]  /*119a0*/  FFMA.FTZ R75, R184, c[0x0][0x23c], -R103.reuse ;  /* 0x00008f00b84b7a23 */ /* 0x100fe20000010867 */
[----:B------:R-:W-:Y:S01]  /*119b0*/  MUFU.EX2 R68, R68 ;  /* 0x0000004400447308 */ /* 0x000fe20000000800 */
[--C-:B------:R-:W-:Y:S02]  /*119c0*/  FFMA.FTZ R74, R48, c[0x0][0x23c], -R103.reuse ;  /* 0x00008f00304a7a23 */ /* 0x100fe40000010867 */
[----:B------:R-:W-:Y:S02]  /*119d0*/  FFMA.FTZ R73, R182, c[0x0][0x23c], -R103 ;  /* 0x00008f00b6497a23 */ /* 0x000fe40000010867 */
[-C--:B------:R-:W-:Y:S02]  /*119e0*/  FMUL.FTZ R33, R77, R108.reuse ;  /* 0x0000006c4d217220 */ /* 0x080fe40000410000 */
[----:B------:R-:W-:Y:S01]  /*119f0*/  FMUL.FTZ R89, R89, R108 ;  /* 0x0000006c59597220 */ /* 0x000fe20000410000 */
[----:B------:R-:W2:Y:S01]  /*11a00*/  MUFU.EX2 R69, R69 ;  /* 0x0000004500457308 */ /* 0x000ea20000000800 */
[----:B------:R-:W-:-:S02]  /*11a10*/  FMUL.FTZ R90, R90, R0 ;  /* 0x000000005a5a7220 */ /* 0x000fc40000410000 */
[----:B------:R-:W-:Y:S01]  /*11a20*/  FMUL.FTZ R91, R91, R0 ;  /* 0x000000005b5b7220 */ /* 0x000fe20000410000 */
[C---:B------:R-:W-:Y:S01]  /*11a30*/  HMMA.16816.F32 R32, R8.reuse, R20, R32 ;  /* 0x000000140820723c */ /* 0x040fe20000001820 */
[-C--:B------:R-:W-:Y:S02]  /*11a40*/  FMUL.FTZ R36, R80, R108.reuse ;  /* 0x0000006c50247220 */ /* 0x080fe40000410000 */
[----:B------:R-:W-:Y:S01]  /*11a50*/  FMUL.FTZ R37, R81, R108 ;  /* 0x0000006c51257220 */ /* 0x000fe20000410000 */
[----:B------:R-:W-:Y:S01]  /*11a60*/  MUFU.EX2 R70, R70 ;  /* 0x0000004600467308 */ /* 0x000fe20000000800 */
[-C--:B------:R-:W-:Y:S02]  /*11a70*/  FMUL.FTZ R38, R82, R0.reuse ;  /* 0x0000000052267220 */ /* 0x080fe40000410000 */
[----:B------:R-:W-:Y:S01]  /*11a80*/  FMUL.FTZ R39, R83, R0 ;  /* 0x0000000053277220 */ /* 0x000fe20000410000 */
[C---:B------:R-:W-:Y:S01]  /*11a90*/  HMMA.16816.F32 R20, R8.reuse, R22, R88 ;  /* 0x000000160814723c */ /* 0x040fe20000001858 */
[-C--:B------:R-:W-:Y:S01]  /*11aa0*/  FMUL.FTZ R84, R84, R108.reuse ;  /* 0x0000006c54547220 */ /* 0x080fe20000410000 */
[----:B------:R-:W-:Y:S01]  /*11ab0*/  LDSM.16.MT88.4 R88, [R157+0x9800] ;  /* 0x009800009d58783b */ /* 0x000fe20000004200 */
[----:B------:R-:W-:Y:S01]  /*11ac0*/  FMUL.FTZ R85, R85, R108 ;  /* 0x0000006c55557220 */ /* 0x000fe20000410000 */
[----:B------:R-:W3:Y:S01]  /*11ad0*/  MUFU.EX2 R71, R71 ;  /* 0x0000004700477308 */ /* 0x000ee20000000800 */
[----:B------:R-:W-:Y:S01]  /*11ae0*/  FMUL.FTZ R86, R86, R0 ;  /* 0x0000000056567220 */ /* 0x000fe20000410000 */
[----:B--2---:R-:W-:Y:S01]  /*11af0*/  F2FP.PACK_AB R48, R69, R68 ;  /* 0x000000444530723e */ /* 0x004fe200000000ff */
[----:B------:R-:W-:Y:S01]  /*11b00*/  FMUL.FTZ R87, R87, R0 ;  /* 0x0000000057577220 */ /* 0x000fe20000410000 */
[----:B------:R-:W-:Y:S01]  /*11b10*/  HMMA.16816.F32 R36, R8, R28, R36 ;  /* 0x0000001c0824723c */ /* 0x000fe20000001824 */
[----:B------:R-:W-:-:S02]  /*11b20*/  FFMA.FTZ R79, R143, c[0x0][0x23c], -R118 ;  /* 0x00008f008f4f7a23 */ /* 0x000fc40000010876 */
[--C-:B------:R-:W-:Y:S01]  /*11b30*/  FFMA.FTZ R78, R141, c[0x0][0x23c], -R118.reuse ;  /* 0x00008f008d4e7a23 */ /* 0x100fe20000010876 */
[----:B------:R-:W-:Y:S01]  /*11b40*/  MUFU.EX2 R72, R72 ;  /* 0x0000004800487308 */ /* 0x000fe20000000800 */
[--C-:B------:R-:W-:Y:S02]  /*11b50*/  FFMA.FTZ R77, R145, c[0x0][0x23c], -R118.reuse ;  /* 0x00008f00914d7a23 */ /* 0x100fe40000010876 */
[----:B------:R-:W-:Y:S01]  /*11b60*/  FFMA.FTZ R76, R139, c[0x0][0x23c], -R118 ;  /* 0x00008f008b4c7a23 */ /* 0x000fe20000010876 */
[----:B------:R-:W-:Y:S01]  /*11b70*/  HMMA.16816.F32 R8, R8, R30, R84 ;  /* 0x0000001e0808723c */ /* 0x000fe20000001854 */
[----:B------:R-:W2:Y:S01]  /*11b80*/  LDSM.16.MT88.4 R28, [R157+0x6800] ;  /* 0x006800009d1c783b */ /* 0x000ea20000004200 */
[--C-:B------:R-:W-:Y:S02]  /*11b90*/  FFMA.FTZ R82, R146, c[0x0][0x23c], -R103.reuse ;  /* 0x00008f0092527a23 */ /* 0x100fe40000010867 */
        /* <DEDUP_REMOVED lines=10> */
[----:B------:R-:W3:Y:S01]  /*11c40*/  MUFU.EX2 R73, R73 ;  /* 0x0000004900497308 */ /* 0x000ee20000000800 */
[----:B----4-:R-:W-:Y:S01]  /*11c50*/  F2FP.PACK_AB R49, R75, R72 ;  /* 0x000000484b31723e */ /* 0x010fe200000000ff */
[----:B------:R-:W-:-:S02]  /*11c60*/  FFMA.FTZ R95, R138, c[0x0][0x23c], -R103 ;  /* 0x00008f008a5f7a23 */ /* 0x000fc40000010867 */
[--C-:B------:R-:W-:Y:S02]  /*11c70*/  FFMA.FTZ R96, R134, c[0x0][0x23c], -R103.reuse ;  /* 0x00008f0086607a23 */ /* 0x100fe40000010867 */
[----:B------:R-:W-:Y:S02]  /*11c80*/  FFMA.FTZ R131, R54, c[0x0][0x23c], -R103 ;  /* 0x00008f0036837a23 */ /* 0x000fe40000010867 */
[----:B------:R-:W-:Y:S01]  /*11c90*/  MUFU.EX2 R79, R79 ;  /* 0x0000004f004f7308 */ /* 0x000fe20000000800 */
[--C-:B------:R-:W-:Y:S02]  /*11ca0*/  FFMA.FTZ R87, R55, c[0x0][0x23c], -R118.reuse ;  /* 0x00008f0037577a23 */ /* 0x100fe40000010876 */
[----:B------:R-:W-:Y:S01]  /*11cb0*/  LDSM.16.MT88.4 R52, [R156+0x8800] ;  /* 0x008800009c34783b */ /* 0x000fe20000004200 */
[--C-:B------:R-:W-:Y:S02]  /*11cc0*/  FFMA.FTZ R86, R109, c[0x0][0x23c], -R118.reuse ;  /* 0x00008f006d567a23 */ /* 0x100fe40000010876 */
[--C-:B------:R-:W-:Y:S01]  /*11cd0*/  FFMA.FTZ R109, R57, c[0x0][0x23c], -R118.reuse ;  /* 0x00008f00396d7a23 */ /* 0x100fe20000010876 */
[----:B---3--:R-:W-:Y:S01]  /*11ce0*/  F2FP.PACK_AB R51, R73, R74 ;  /* 0x0000004a4933723e */ /* 0x008fe200000000ff */
[----:B------:R-:W3:Y:S01]  /*11cf0*/  MUFU.EX2 R78, R78 ;  /* 0x0000004e004e7308 */ /* 0x000ee20000000800 */
[----:B------:R-:W-:-:S02]  /*11d00*/  FFMA.FTZ R84, R116, c[0x0][0x23c], -R118 ;  /* 0x00008f0074547a23 */ /* 0x000fc40000010876 */
[----:B------:R-:W-:Y:S02]  /*11d10*/  FFMA.FTZ R185, R185, R108, R104 ;  /* 0x0000006cb9b97223 */ /* 0x000fe40000010068 */
[----:B------:R-:W-:Y:S01]  /*11d20*/  FFMA.FTZ R101, R186, R0, R101 ;  /* 0x00000000ba657223 */ /* 0x000fe20000010065 */
[----:B-1----:R-:W-:Y:S01]  /*11d30*/  HMMA.16816.F32 R24, R48, R40, R24 ;  /* 0x000000283018723c */ /* 0x002fe20000001818 */
[----:B------:R-:W-:Y:S01]  /*11d40*/  FADD.FTZ R102, R102, R185 ;  /* 0x000000b966667221 */ /* 0x000fe20000010000 */
[----:B------:R-:W-:Y:S01]  /*11d50*/  MUFU.EX2 R77, R77 ;  /* 0x0000004d004d7308 */ /* 0x000fe20000000800 */
[----:B------:R-:W-:-:S04]  /*11d60*/  FADD.FTZ R66, R66, R101 ;  /* 0x0000006542427221 */ /* 0x000fc80000010000 */
[----:B------:R-:W-:Y:S01]  /*11d70*/  FADD.FTZ R65, R65, R66 ;  /* 0x0000004241417221 */ /* 0x000fe20000010000 */
[----:B------:R-:W-:Y:S01]  /*11d80*/  HMMA.16816.F32 R4, R48, R42, R4 ;  /* 0x0000002a3004723c */ /* 0x000fe20000001804 */
[----:B------:R-:W1:Y:S01]  /*11d90*/  LDSM.16.MT88.4 R40, [R156+0x6800] ;  /* 0x006800009c28783b */ /* 0x000e620000004200 */
[----:B------:R-:W-:Y:S01]  /*11da0*/  MUFU.EX2 R76, R76 ;  /* 0x0000004c004c7308 */ /* 0x000fe20000000800 */
[----:B------:R-:W-:-:S04]  /*11db0*/  FADD.FTZ R65, R2, R65 ;  /* 0x0000004102417221 */ /* 0x000fc80000010000 */
[----:B------:R-:W-:Y:S01]  /*11dc0*/  FADD.FTZ R72, R72, R65 ;  /* 0x0000004148487221 */ /* 0x000fe20000010000 */
[----:B--2---:R-:W-:Y:S02]  /*11dd0*/  HMMA.16816.F32 R32, R48, R28, R32 ;  /* 0x0000001c3020723c */ /* 0x004fe40000001820 */
[----:B------:R-:W-:Y:S01]  /*11de0*/  MUFU.EX2 R82, R82 ;  /* 0x0000005200527308 */ /* 0x000fe20000000800 */
[----:B------:R-:W-:-:S04]  /*11df0*/  FADD.FTZ R75, R75, R72 ;  /* 0x000000484b4b7221 */ /* 0x000fc80000010000 */
[----:B------:R-:W-:Y:S01]  /*11e00*/  FADD.FTZ R74, R74, R75 ;  /* 0x0000004b4a4a7221 */ /* 0x000fe20000010000 */
[----:B------:R-:W-:Y:S01]  /*11e10*/  HMMA.16816.F32 R20, R48, R30, R20 ;  /* 0x0000001e3014723c */ /* 0x000fe20000001814 */
[----:B------:R-:W2:Y:S01]  /*11e20*/  LDSM.16.MT88.4 R28, [R160+0x7000] ;  /* 0x00700000a01c783b */ /* 0x000ea20000004200 */
[----:B------:R-:W4:Y:S01]  /*11e30*/  MUFU.EX2 R81, R81 ;  /* 0x0000005100517308 */ /* 0x000f220000000800 */
[----:B------:R-:W-:-:S05]  /*11e40*/  FADD.FTZ R73, R73, R74 ;  /* 0x0000004a49497221 */ /* 0x000fca0000010000 */
[C---:B------:R-:W-:Y:S02]  /*11e50*/  HMMA.16816.F32 R12, R48.reuse, R44, R12 ;  /* 0x0000002c300c723c */ /* 0x040fe4000000180c */
[----:B------:R-:W-:Y:S06]  /*11e60*/  MUFU.EX2 R80, R80 ;  /* 0x0000005000507308 */ /* 0x000fec0000000800 */
[C---:B------:R-:W-:Y:S01]  /*11e70*/  HMMA.16816.F32 R16, R48.reuse, R46, R16 ;  /* 0x0000002e3010723c */ /* 0x040fe20000001810 */
[----:B------:R-:W5:Y:S01]  /*11e80*/  LDSM.16.MT88.4 R44, [R158+0x7000] ;  /* 0x007000009e2c783b */ /* 0x000f620000004200 */
[----:B------:R-:W2:Y:S06]  /*11e90*/  MUFU.EX2 R83, R83 ;  /* 0x0000005300537308 */ /* 0x000eac0000000800 */
[C---:B-1----:R-:W-:Y:S02]  /*11ea0*/  HMMA.16816.F32 R36, R48.reuse, R40, R36 ;  /* 0x000000283024723c */ /* 0x042fe40000001824 */
[----:B------:R-:W-:Y:S06]  /*11eb0*/  MUFU.EX2 R85, R85 ;  /* 0x0000005500557308 */ /* 0x000fec0000000800 */
[----:B------:R-:W-:Y:S01]  /*11ec0*/  HMMA.16816.F32 R8, R48, R42, R8 ;  /* 0x0000002a3008723c */ /* 0x000fe20000001808 */
[----:B------:R-:W1:Y:S01]  /*11ed0*/  LDSM.16.MT88.4 R40, [R157+0x7000] ;  /* 0x007000009d28783b */ /* 0x000e620000004200 */
[----:B------:R-:W1:Y:S05]  /*11ee0*/  MUFU.EX2 R92, R92 ;  /* 0x0000005c005c7308 */ /* 0x000e6a0000000800 */
[----:B---3--:R-:W-:-:S02]  /*11ef0*/  F2FP.PACK_AB R48, R78, R79 ;  /* 0x0000004f4e30723e */ /* 0x008fc400000000ff */
[----:B----4-:R-:W-:Y:S01]  /*11f00*/  F2FP.PACK_AB R49, R81, R82 ;  /* 0x000000525131723e */ /* 0x010fe200000000ff */
[----:B------:R-:W-:Y:S01]  /*11f10*/  MUFU.EX2 R93, R93 ;  /* 0x0000005d005d7308 */ /* 0x000fe20000000800 */
[----:B------:R-:W-:Y:S01]  /*11f20*/  F2FP.PACK_AB R50, R76, R77 ;  /* 0x0000004d4c32723e */ /* 0x000fe200000000ff */
[----:B------:R-:W-:Y:S01]  /*11f30*/  FADD.FTZ R82, R82, R73 ;  /* 0x0000004952527221 */ /* 0x000fe20000010000 */
[----:B--2---:R-:W-:Y:S01]  /*11f40*/  F2FP.PACK_AB R51, R83, R80 ;  /* 0x000000505333723e */ /* 0x004fe200000000ff */
        /* <DEDUP_REMOVED lines=14> */
[----:B------:R-:W5:Y:S02]  /*12030*/  MUFU.EX2 R130, R130 ;  /* 0x0000008200827308 */ /* 0x000f640000000800 */
[C---:B-1----:R-:W-:Y:S06]  /*12040*/  HMMA.16816.F32 R32, R48.reuse, R40, R32 ;  /* 0x000000283020723c */ /* 0x042fec0000001820 */
[----:B------:R-:W-:Y:S02]  /*12050*/  MUFU.EX2 R126, R126 ;  /* 0x0000007e007e7308 */ /* 0x000fe40000000800 */
[C---:B------:R-:W-:Y:S01]  /*12060*/  HMMA.16816.F32 R20, R48.reuse, R42, R20 ;  /* 0x0000002a3014723c */ /* 0x040fe20000001814 */
[----:B------:R-:W1:Y:S05]  /*12070*/  LDSM.16.MT88.4 R40, [R158+0x7800] ;  /* 0x007800009e28783b */ /* 0x000e6a0000004200 */
[----:B------:R-:W1:Y:S02]  /*12080*/  MUFU.EX2 R129, R129 ;  /* 0x0000008100817308 */ /* 0x000e640000000800 */
[C---:B--2---:R-:W-:Y:S06]  /*12090*/  HMMA.16816.F32 R36, R48.reuse, R28, R36 ;  /* 0x0000001c3024723c */ /* 0x044fec0000001824 */
[----:B------:R-:W-:Y:S01]  /*120a0*/  MUFU.EX2 R113, R113 ;  /* 0x0000007100717308 */ /* 0x000fe20000000800 */
[----:B------:R-:W-:Y:S01]  /*120b0*/  F2FP.PACK_AB R28, R92, R85 ;  /* 0x000000555c1c723e */ /* 0x000fe200000000ff */
[----:B------:R-:W-:Y:S01]  /*120c0*/  HMMA.16816.F32 R8, R48, R30, R8 ;  /* 0x0000001e3008723c */ /* 0x000fe20000001808 */
[----:B---3--:R-:W-:Y:S01]  /*120d0*/  F2FP.PACK_AB R29, R96, R95 ;  /* 0x0000005f601d723e */ /* 0x008fe200000000ff */
[----:B------:R-:W2:Y:S01]  /*120e0*/  LDSM.16.MT88.4 R48, [R157+0x7800] ;  /* 0x007800009d30783b */ /* 0x000ea20000004200 */
[----:B------:R-:W-:-:S03]  /*120f0*/  FADD.FTZ R95, R95, R80 ;  /* 0x000000505f5f7221 */ /* 0x000fc60000010000 */
[----:B------:R-:W3:Y:S01]  /*12100*/  MUFU.EX2 R128, R128 ;  /* 0x0000008000807308 */ /* 0x000ee20000000800 */
        /* <DEDUP_REMOVED lines=8> */
[C---:B-1----:R-:W-:Y:S06]  /*12190*/  HMMA.16816.F32 R24, R28.reuse, R40, R24 ;  /* 0x000000281c18723c */ /* 0x042fec0000001818 */
[----:B------:R-:W1:Y:S02]  /*121a0*/  MUFU.EX2 R123, R123 ;  /* 0x0000007b007b7308 */ /* 0x000e640000000800 */
[C---:B------:R-:W-:Y:S01]  /*121b0*/  HMMA.16816.F32 R4, R28.reuse, R42, R4 ;  /* 0x0000002a1c04723c */ /* 0x040fe20000001804 */
[----:B------:R-:W1:Y:S05]  /*121c0*/  LDSM.16.MT88.4 R40, [R158+0x8000] ;  /* 0x008000009e28783b */ /* 0x000e6a0000004200 */
[----:B------:R-:W-:Y:S02]  /*121d0*/  MUFU.EX2 R112, R112 ;  /* 0x0000007000707308 */ /* 0x000fe40000000800 */
[C---:B--2---:R-:W-:Y:S06]  /*121e0*/  HMMA.16816.F32 R32, R28.reuse, R48, R32 ;  /* 0x000000301c20723c */ /* 0x044fec0000001820 */
[----:B------:R-:W2:Y:S02]  /*121f0*/  MUFU.EX2 R131, R131 ;  /* 0x0000008300837308 */ /* 0x000ea40000000800 */
[C---:B------:R-:W-:Y:S01]  /*12200*/  HMMA.16816.F32 R20, R28.reuse, R50, R20 ;  /* 0x000000321c14723c */ /* 0x040fe20000001814 */
[----:B------:R-:W2:Y:S05]  /*12210*/  LDSM.16.MT88.4 R48, [R160+0x8000] ;  /* 0x00800000a030783b */ /* 0x000eaa0000004200 */
[----:B------:R-:W-:Y:S02]  /*12220*/  MUFU.EX2 R58, R58 ;  /* 0x0000003a003a7308 */ /* 0x000fe40000000800 */
[C---:B----4-:R-:W-:Y:S06]  /*12230*/  HMMA.16816.F32 R36, R28.reuse, R44, R36 ;  /* 0x0000002c1c24723c */ /* 0x050fec0000001824 */
[----:B------:R-:W-:Y:S01]  /*12240*/  MUFU.EX2 R57, R87 ;  /* 0x0000005700397308 */ /* 0x000fe20000000800 */
[----:B------:R-:W-:Y:S01]  /*12250*/  F2FP.PACK_AB R44, R122, R121 ;  /* 0x000000797a2c723e */ /* 0x000fe200000000ff */
[----:B------:R-:W-:Y:S01]  /*12260*/  HMMA.16816.F32 R8, R28, R46, R8 ;  /* 0x0000002e1c08723c */ /* 0x000fe20000001808 */
[----:B-----5:R-:W-:Y:S01]  /*12270*/  F2FP.PACK_AB R45, R130, R127 ;  /* 0x0000007f822d723e */ /* 0x020fe200000000ff */
[----:B------:R-:W4:Y:S04]  /*12280*/  LDSM.16.MT88.4 R28, [R157+0x8000] ;  /* 0x008000009d1c783b */ /* 0x000f280000004200 */
[----:B------:R-:W-:Y:S01]  /*12290*/  MUFU.EX2 R116, R86 ;  /* 0x0000005600747308 */ /* 0x000fe20000000800 */
[----:B------:R-:W-:-:S02]  /*122a0*/  F2FP.PACK_AB R46, R125, R114 ;  /* 0x000000727d2e723e */ /* 0x000fc400000000ff */
[----:B------:R-:W-:-:S05]  /*122b0*/  F2FP.PACK_AB R47, R129, R126 ;  /* 0x0000007e812f723e */ /* 0x000fca00000000ff */
[----:B------:R-:W-:Y:S02]  /*122c0*/  MUFU.EX2 R109, R109 ;  /* 0x0000006d006d7308 */ /* 0x000fe40000000800 */
[C---:B-1----:R-:W-:Y:S06]  /*122d0*/  HMMA.16816.F32 R24, R44.reuse, R40, R24 ;  /* 0x000000282c18723c */ /* 0x042fec0000001818 */
[----:B------:R-:W-:Y:S02]  /*122e0*/  MUFU.EX2 R59, R59 ;  /* 0x0000003b003b7308 */ /* 0x000fe40000000800 */
[C---:B------:R-:W-:Y:S01]  /*122f0*/  HMMA.16816.F32 R4, R44.reuse, R42, R4 ;  /* 0x0000002a2c04723c */ /* 0x040fe20000001804 */
[----:B------:R-:W1:Y:S05]  /*12300*/  LDSM.16.MT88.4 R40, [R156+0x8000] ;  /* 0x008000009c28783b */ /* 0x000e6a0000004200 */
[----:B------:R-:W-:Y:S02]  /*12310*/  MUFU.EX2 R56, R56 ;  /* 0x0000003800387308 */ /* 0x000fe40000000800 */
[C---:B--2---:R-:W-:Y:S06]  /*12320*/  HMMA.16816.F32 R12, R44.reuse, R48, R12 ;  /* 0x000000302c0c723c */ /* 0x044fec000000180c */
[----:B------:R-:W-:Y:S01]  /*12330*/  MUFU.EX2 R0, R111 ;  /* 0x0000006f00007308 */ /* 0x000fe20000000800 */
[----:B---3--:R-:W-:Y:S01]  /*12340*/  F2FP.PACK_AB R48, R128, R113 ;  /* 0x000000718030723e */ /* 0x008fe200000000ff */
[----:B------:R-:W-:Y:S01]  /*12350*/  HMMA.16816.F32 R16, R44, R50, R16 ;  /* 0x000000322c10723c */ /* 0x000fe20000001810 */
[----:B------:R-:W-:-:S05]  /*12360*/  F2FP.PACK_AB R49, R123, R110 ;  /* 0x0000006e7b31723e */ /* 0x000fca00000000ff */
[----:B------:R-:W-:Y:S01]  /*12370*/  MUFU.EX2 R117, R117 ;  /* 0x0000007500757308 */ /* 0x000fe20000000800 */
[----:B------:R-:W-:Y:S01]  /*12380*/  F2FP.PACK_AB R50, R124, R3 ;  /* 0x000000037c32723e */ /* 0x000fe200000000ff */
[----:B----4-:R-:W-:Y:S01]  /*12390*/  HMMA.16816.F32 R32, R44, R28, R32 ;  /* 0x0000001c2c20723c */ /* 0x010fe20000001820 */
[----:B------:R-:W-:-:S05]  /*123a0*/  F2FP.PACK_AB R51, R131, R112 ;  /* 0x000000708333723e */ /* 0x000fca00000000ff */
[----:B------:R-:W-:Y:S02]  /*123b0*/  MUFU.EX2 R2, R62 ;  /* 0x0000003e00027308 */ /* 0x000fe40000000800 */
[C---:B------:R-:W-:Y:S01]  /*123c0*/  HMMA.16816.F32 R20, R44.reuse, R30, R20 ;  /* 0x0000001e2c14723c */ /* 0x040fe20000001814 */
[----:B------:R-:W2:Y:S07]  /*123d0*/  LDSM.16.MT88.4 R28, [R160+0x8800] ;  /* 0x00880000a01c783b */ /* 0x000eae0000004200 */
[C---:B-1----:R-:W-:Y:S08]  /*123e0*/  HMMA.16816.F32 R36, R44.reuse, R40, R36 ;  /* 0x000000282c24723c */ /* 0x042ff00000001824 */
[----:B------:R-:W-:Y:S01]  /*123f0*/  HMMA.16816.F32 R8, R44, R42, R8 ;  /* 0x0000002a2c08723c */ /* 0x000fe20000001808 */
[----:B------:R-:W1:Y:S04]  /*12400*/  LDSM.16.MT88.4 R40, [R157+0x8800] ;  /* 0x008800009d28783b */ /* 0x000e680000004200 */
[----:B------:R-:W3:Y:S11]  /*12410*/  LDSM.16.MT88.4 R44, [R158+0x8800] ;  /* 0x008800009e2c783b */ /* 0x000ef60000004200 */
[C---:B------:R-:W-:Y:S01]  /*12420*/  HMMA.16816.F32 R36, R48.reuse, R52, R36 ;  /* 0x000000343024723c */ /* 0x040fe20000001824 */
[----:B------:R-:W-:Y:S06]  /*12430*/  MUFU.EX2 R52, R61 ;  /* 0x0000003d00347308 */ /* 0x000fec0000000800 */
[----:B------:R-:W-:Y:S01]  /*12440*/  FFMA.FTZ R53, R60, c[0x0][0x23c], -R103 ;  /* 0x00008f003c357a23 */ /* 0x000fe20000010867 */
[C---:B--2---:R-:W-:Y:S05]  /*12450*/  HMMA.16816.F32 R12, R48.reuse, R28, R12 ;  /* 0x0000001c300c723c */ /* 0x044fea000000180c */
[----:B------:R-:W-:Y:S03]  /*12460*/  MUFU.EX2 R53, R53 ;  /* 0x0000003500357308 */ /* 0x000fe60000000800 */
[C---:B------:R-:W-:Y:S01]  /*12470*/  HMMA.16816.F32 R16, R48.reuse, R30, R16 ;  /* 0x0000001e3010723c */ /* 0x040fe20000001810 */
[----:B------:R-:W2:Y:S07]  /*12480*/  LDSM.16.MT88.4 R28, [R160+0x9000] ;  /* 0x00900000a01c783b */ /* 0x000eae0000004200 */
[C---:B------:R-:W-:Y:S01]  /*12490*/  HMMA.16816.F32 R8, R48.reuse, R54, R8 ;  /* 0x000000363008723c */ /* 0x040fe20000001808 */
[----:B------:R-:W4:Y:S07]  /*124a0*/  MUFU.EX2 R55, R115 ;  /* 0x0000007300377308 */ /* 0x000f2e0000000800 */
[C---:B-1----:R-:W-:Y:S01]  /*124b0*/  HMMA.16816.F32 R32, R48.reuse, R40, R32 ;  /* 0x000000283020723c */ /* 0x042fe20000001820 */
[----:B------:R4:W1:Y:S07]  /*124c0*/  MUFU.EX2 R54, R84 ;  /* 0x0000005400367308 */ /* 0x00086e0000000800 */
[C---:B------:R-:W-:Y:S01]  /*124d0*/  HMMA.16816.F32 R20, R48.reuse, R42, R20 ;  /* 0x0000002a3014723c */ /* 0x040fe20000001814 */
[----:B------:R-:W5:Y:S07]  /*124e0*/  LDSM.16.MT88.4 R40, [R158+0x9000] ;  /* 0x009000009e28783b */ /* 0x000f6e0000004200 */
[----:B---3--:R-:W-:Y:S01]  /*124f0*/  HMMA.16816.F32 R24, R48, R44, R24 ;  /* 0x0000002c3018723c */ /* 0x008fe20000001818 */
[----:B----4-:R-:W-:-:S02]  /*12500*/  F2FP.PACK_AB R84, R55, R0 ;  /* 0x000000003754723e */ /* 0x010fc400000000ff */
[----:B-1----:R-:W-:-:S05]  /*12510*/  F2FP.PACK_AB R86, R117, R54 ;  /* 0x000000367556723e */ /* 0x002fca00000000ff */
[----:B------:R-:W-:Y:S01]  /*12520*/  HMMA.16816.F32 R4, R48, R46, R4 ;  /* 0x0000002e3004723c */ /* 0x000fe20000001804 */
[----:B------:R-:W1:Y:S06]  /*12530*/  LDSM.16.MT88.4 R44, [R157+0x9000] ;  /* 0x009000009d2c783b */ /* 0x000e6c0000004200 */
[----:B------:R-:W-:Y:S02]  /*12540*/  F2FP.PACK_AB R48, R57, R58 ;  /* 0x0000003a3930723e */ /* 0x000fe400000000ff */
[----:B------:R-:W-:Y:S02]  /*12550*/  F2FP.PACK_AB R49, R56, R59 ;  /* 0x0000003b3831723e */ /* 0x000fe400000000ff */
[----:B------:R-:W-:-:S02]  /*12560*/  F2FP.PACK_AB R50, R109, R116 ;  /* 0x000000746d32723e */ /* 0x000fc400000000ff */
[----:B------:R-:W-:-:S07]  /*12570*/  F2FP.PACK_AB R51, R53, R52 ;  /* 0x000000343533723e */ /* 0x000fce00000000ff */
[C---:B--2---:R-:W-:Y:S08]  /*12580*/  HMMA.16816.F32 R12, R48.reuse, R28, R12 ;  /* 0x0000001c300c723c */ /* 0x044ff0000000180c */
[C---:B------:R-:W-:Y:S01]  /*12590*/  HMMA.16816.F32 R16, R48.reuse, R30, R16 ;  /* 0x0000001e3010723c */ /* 0x040fe20000001810 */
[----:B------:R-:W2:Y:S07]  /*125a0*/  LDSM.16.MT88.4 R28, [R156+0x9000] ;  /* 0x009000009c1c783b */ /* 0x000eae0000004200 */
[C---:B-----5:R-:W-:Y:S07]  /*125b0*/  HMMA.16816.F32 R24, R48.reuse, R40, R24 ;  /* 0x000000283018723c */ /* 0x060fee0000001818 */
[----:B------:R-:W-:Y:S01]  /*125c0*/  FADD.FTZ R41, R105, R102 ;  /* 0x0000006669297221 */ /* 0x000fe20000010000 */
[----:B------:R-:W-:Y:S03]  /*125d0*/  HMMA.16816.F32 R4, R48, R42, R4 ;  /* 0x0000002a3004723c */ /* 0x000fe60000001804 */
[----:B------:R-:W-:-:S04]  /*125e0*/  FADD.FTZ R41, R100, R41 ;  /* 0x0000002964297221 */ /* 0x000fc80000010000 */
[----:B------:R-:W-:Y:S01]  /*125f0*/  FADD.FTZ R68, R68, R41 ;  /* 0x0000002944447221 */ /* 0x000fe20000010000 */
[----:B-1----:R-:W-:Y:S01]  /*12600*/  HMMA.16816.F32 R32, R48, R44, R32 ;  /* 0x0000002c3020723c */ /* 0x002fe20000001820 */
[----:B------:R-:W1:Y:S01]  /*12610*/  LDSM.16.MT88.4 R40, [R160+0x9800] ;  /* 0x00980000a028783b */ /* 0x000e620000004200 */
[----:B------:R-:W3:Y:S01]  /*12620*/  MUFU.EX2 R45, R67 ;  /* 0x00000043002d7308 */ /* 0x000ee20000000800 */
[----:B------:R-:W-:-:S04]  /*12630*/  FADD.FTZ R69, R69, R68 ;  /* 0x0000004445457221 */ /* 0x000fc80000010000 */
[----:B------:R-:W-:Y:S01]  /*12640*/  FADD.FTZ R60, R70, R69 ;  /* 0x00000045463c7221 */ /* 0x000fe20000010000 */
[----:B------:R-:W-:Y:S01]  /*12650*/  HMMA.16816.F32 R20, R48, R46, R20 ;  /* 0x0000002e3014723c */ /* 0x000fe20000001814 */
[----:B------:R-:W-:Y:S02]  /*12660*/  FFMA.FTZ R44, R64, c[0x0][0x23c], -R103 ;  /* 0x00008f00402c7a23 */ /* 0x000fe40000010867 */
[----:B------:R-:W-:-:S04]  /*12670*/  FADD.FTZ R60, R71, R60 ;  /* 0x0000003c473c7221 */ /* 0x000fc80000010000 */
[----:B------:R-:W-:Y:S01]  /*12680*/  FADD.FTZ R79, R79, R60 ;  /* 0x0000003c4f4f7221 */ /* 0x000fe20000010000 */
[----:B------:R-:W-:Y:S01]  /*12690*/  MUFU.EX2 R44, R44 ;  /* 0x0000002c002c7308 */ /* 0x000fe20000000800 */
[----:B------:R-:W-:Y:S01]  /*126a0*/  FFMA.FTZ R47, R63, c[0x0][0x23c], -R103 ;  /* 0x00008f003f2f7a23 */ /* 0x000fe20000010867 */
[----:B--2---:R-:W-:Y:S01]  /*126b0*/  HMMA.16816.F32 R36, R48, R28, R36 ;  /* 0x0000001c3024723c */ /* 0x004fe20000001824 */
[----:B------:R-:W-:-:S04]  /*126c0*/  FADD.FTZ R78, R78, R79 ;  /* 0x0000004f4e4e7221 */ /* 0x000fc80000010000 */
[----:B------:R-:W-:Y:S01]  /*126d0*/  FADD.FTZ R77, R77, R78 ;  /* 0x0000004e4d4d7221 */ /* 0x000fe20000010000 */
[----:B------:R-:W2:Y:S01]  /*126e0*/  MUFU.EX2 R47, R47 ;  /* 0x0000002f002f7308 */ /* 0x000ea20000000800 */
[----:B------:R-:W-:Y:S01]  /*126f0*/  FADD.FTZ R28, R96, R95 ;  /* 0x0000005f601c7221 */ /* 0x000fe20000010000 */
[----:B------:R-:W-:Y:S01]  /*12700*/  HMMA.16816.F32 R8, R48, R30, R8 ;  /* 0x0000001e3008723c */ /* 0x000fe20000001808 */
[----:B------:R-:W-:Y:S02]  /*12710*/  FADD.FTZ R76, R76, R77 ;  /* 0x0000004d4c4c7221 */ /* 0x000fe40000010000 */
[----:B------:R-:W-:Y:S02]  /*12720*/  FADD.FTZ R119, R119, R28 ;  /* 0x0000001c77777221 */ /* 0x000fe40000010000 */
[----:B------:R-:W-:Y:S01]  /*12730*/  FADD.FTZ R29, R85, R76 ;  /* 0x0000004c551d7221 */ /* 0x000fe20000010000 */
[----:B---3--:R-:W-:Y:S01]  /*12740*/  F2FP.PACK_AB R85, R45, R2 ;  /* 0x000000022d55723e */ /* 0x008fe200000000ff */
[----:B------:R-:W-:-:S02]  /*12750*/  FADD.FTZ R120, R120, R119 ;  /* 0x0000007778787221 */ /* 0x000fc40000010000 */
[----:B------:R-:W-:-:S04]  /*12760*/  FADD.FTZ R92, R92, R29 ;  /* 0x0000001d5c5c7221 */ /* 0x000fc80000010000 */
[----:B------:R-:W-:Y:S01]  /*12770*/  FADD.FTZ R93, R93, R92 ;  /* 0x0000005c5d5d7221 */ /* 0x000fe20000010000 */
[----:B--2---:R-:W-:-:S03]  /*12780*/  F2FP.PACK_AB R87, R47, R44 ;  /* 0x0000002c2f57723e */ /* 0x004fc600000000ff */
[----:B------:R-:W-:-:S04]  /*12790*/  FADD.FTZ R94, R94, R93 ;  /* 0x0000005d5e5e7221 */ /* 0x000fc80000010000 */
[C---:B-1----:R-:W-:Y:S07]  /*127a0*/  HMMA.16816.F32 R68, R84.reuse, R42, R16 ;  /* 0x0000002a5444723c */ /* 0x042fee0000001810 */
        /* <DEDUP_REMOVED lines=34> */
[----:B------:R-:W-:Y:S01]  /*129d0*/  FADD.FTZ R55, R55, R0 ;  /* 0x0000000037377221 */ /* 0x000fe20000010000 */
[----:B------:R-:W-:Y:S01]  /*129e0*/  MOV R0, R106 ;  /* 0x0000006a00007202 */ /* 0x000fe20000000f00 */
[----:B------:R-:W-:Y:S01]  /*129f0*/  FADD.FTZ R45, R45, R2 ;  /* 0x000000022d2d7221 */ /* 0x000fe20000010000 */
[----:B------:R-:W-:Y:S01]  /*12a00*/  MOV R2, R107 ;  /* 0x0000006b00027202 */ /* 0x000fe20000000f00 */
[----:B------:R-:W-:-:S02]  /*12a10*/  FADD.FTZ R54, R54, R55 ;  /* 0x0000003736367221 */ /* 0x000fc40000010000 */
[----:B------:R-:W-:Y:S02]  /*12a20*/  FADD.FTZ R44, R44, R45 ;  /* 0x0000002d2c2c7221 */ /* 0x000fe40000010000 */
[----:B------:R-:W-:Y:S02]  /*12a30*/  FADD.FTZ R185, R117, R54 ;  /* 0x0000003675b97221 */ /* 0x000fe40000010000 */
[----:B------:R-:W-:-:S07]  /*12a40*/  FADD.FTZ R186, R47, R44 ;  /* 0x0000002c2fba7221 */ /* 0x000fce0000010000 */
.L_x_7268:
[----:B------:R-:W-:Y:S01]  /*12a50*/  ULDC.64 UR12, c[0x0][0x118] ;  /* 0x00004600000c7ab9 */ /* 0x000fe20000000a00 */
[----:B------:R-:W-:Y:S05]  /*12a60*/  @!P6 BRA `(.L_x_7274) ;  /* 0x00002ea00000e947 */ /* 0x000fea0003800000 */
[----:B------:R-:W-:Y:S01]  /*12a70*/  ULDC UR8, c[0x0][0x1a0] ;  /* 0x0000680000087ab9 */ /* 0x000fe20000000800 */
[----:B------:R-:W-:Y:S01]  /*12a80*/  IMAD.MOV.U32 R3, RZ, RZ, R0 ;  /* 0x000000ffff037224 */ /* 0x000fe200078e0000 */
[----:B------:R-:W-:Y:S01]  /*12a90*/  ULEA UR5, -UR8, URZ, 0x7 ;  /* 0x0000003f08057291 */ /* 0x000fe2000f8e393f */
[----:B------:R-:W-:Y:S01]  /*12aa0*/  IMAD.MOV.U32 R101, RZ, RZ, R2 ;  /* 0x000000ffff657224 */ /* 0x000fe200078e0002 */
[----:B------:R-:W-:Y:S02]  /*12ab0*/  UMOV UR10, 0x5 ;  /* 0x00000005000a7882 */ /* 0x000fe40000000000 */
[----:B------:R-:W-:-:S02]  /*12ac0*/  USHF.R.S32.HI UR4, URZ, 0x1f, UR5 ;  /* 0x0000001f3f047899 */ /* 0x000fc40008011405 */
[----:B------:R-:W-:Y:S01]  /*12ad0*/  ULDC UR9, c[0x0][0x1a4] ;  /* 0x0000690000097ab9 */ /* 0x000fe20000000800 */
[----:B------:R-:W-:Y:S01]  /*12ae0*/  MOV R184, UR5 ;  /* 0x0000000500b87c02 */ /* 0x000fe20008000f00 */
[----:B------:R-:W-:Y:S02]  /*12af0*/  USHF.L.U64.HI UR9, UR8, UR10, UR9 ;  /* 0x0000000a08097299 */ /* 0x000fe40008010209 */
[----:B------:R-:W-:Y:S01]  /*12b00*/  MOV R182, UR4 ;  /* 0x0000000400b67c02 */ /* 0x000fe20008000f00 */
[----:B------:R-:W-:Y:S02]  /*12b10*/  USHF.L.U32 UR8, UR8, 0x5, URZ ;  /* 0x0000000508087899 */ /* 0x000fe4000800063f */
[----:B------:R-:W-:Y:S02]  /*12b20*/  ULDC UR4, c[0x0][0x19c] ;  /* 0x0000670000047ab9 */ /* 0x000fe40000000800 */
.L_x_7278:
        /* <DEDUP_REMOVED lines=66> */
.L_x_7275:
        /* <DEDUP_REMOVED lines=29> */
[----:B------:R-:W1:Y:S05]  /*13120*/  LDSM.16.M88.4 R108, [R165+0x2000] ;  /* 0x00200000a56c783b */ /* 0x000e6a0000000200 */
[----:B------:R-:W4:Y:S05]  /*13130*/  LDSM.16.M88.4 R112, [R165+0x2800] ;  /* 0x00280000a570783b */ /* 0x000f2a0000000200 */
[----:B------:R-:W2:Y:S05]  /*13140*/  LDSM.16.M88.4 R116, [R165+0x3000] ;  /* 0x00300000a574783b */ /* 0x000eaa0000000200 */
[----:B------:R-:W0:Y:S05]  /*13150*/  LDGDEPBAR ;  /* 0x00000000000079af */ /* 0x000e2a0000000000 */
[----:B------:R-:W2:Y:S05]  /*13160*/  LDSM.16.M88.4 R120, [R165+0x3800] ;  /* 0x00380000a578783b */ /* 0x000eaa0000000200 */
[----:B------:R-:W2:Y:S05]  /*13170*/  LDSM.16.M88.4 R124, [R165+0x4000] ;  /* 0x00400000a57c783b */ /* 0x000eaa0000000200 */
[----:B------:R-:W2:Y:S05]  /*13180*/  LDSM.16.M88.4 R128, [R165+0x4800] ;  /* 0x00480000a580783b */ /* 0x000eaa0000000200 */
[----:B------:R-:W5:Y:S01]  /*13190*/  LDSM.16.M88.4 R132, [R165+0x5000] ;  /* 0x00500000a584783b */ /* 0x000f620000000200 */
[C---:B-1----:R-:W-:Y:S04]  /*131a0*/  HMMA.16816.F32 R4, R104.reuse, R108, RZ ;  /* 0x0000006c6804723c */ /* 0x042fe800000018ff */
[----:B------:R-:W1:Y:S05]  /*131b0*/  LDSM.16.M88.4 R136, [R165+0x5800] ;  /* 0x00580000a588783b */ /* 0x000e6a0000000200 */
[----:B------:R-:W-:Y:S01]  /*131c0*/  LDSM.16.M88.4 R140, [R164] ;  /* 0x00000000a48c783b */ /* 0x000fe20000000200 */
[C---:B------:R-:W-:Y:S04]  /*131d0*/  HMMA.16816.F32 R8, R104.reuse, R110, RZ ;  /* 0x0000006e6808723c */ /* 0x040fe800000018ff */
[----:B------:R-:W1:Y:S04]  /*131e0*/  LDSM.16.M88.4 R144, [R159+0x2000] ;  /* 0x002000009f90783b */ /* 0x000e680000000200 */
[C---:B----4-:R-:W-:Y:S01]  /*131f0*/  HMMA.16816.F32 R12, R104.reuse, R112, RZ ;  /* 0x00000070680c723c */ /* 0x050fe200000018ff */
[----:B------:R-:W-:Y:S07]  /*13200*/  LDSM.16.M88.4 R108, [R159+0x3000] ;  /* 0x003000009f6c783b */ /* 0x000fee0000000200 */
[C---:B---3--:R-:W-:Y:S01]  /*13210*/  HMMA.16816.F32 R16, R104.reuse, R114, RZ ;  /* 0x000000726810723c */ /* 0x048fe200000018ff */
[----:B------:R-:W-:Y:S07]  /*13220*/  LDSM.16.M88.4 R112, [R159+0x3800] ;  /* 0x003800009f70783b */ /* 0x000fee0000000200 */
[C---:B--2---:R-:W-:Y:S08]  /*13230*/  HMMA.16816.F32 R20, R104.reuse, R116, RZ ;  /* 0x000000746814723c */ /* 0x044ff000000018ff */
[C---:B-----5:R-:W-:Y:S01]  /*13240*/  HMMA.16816.F32 R24, R104.reuse, R118, RZ ;  /* 0x000000766818723c */ /* 0x060fe200000018ff */
        /* <DEDUP_REMOVED lines=149> */
.L_x_7277:
        /* <DEDUP_REMOVED lines=31> */
.L_x_7276:
        /* <DEDUP_REMOVED lines=440> */
.L_x_7274:
        /* <DEDUP_REMOVED lines=10> */
[----:B------:R-:W-:Y:S06]  /*159b0*/  BAR.SYNC.DEFER_BLOCKING 0x0 ;  /* 0x0000000000007b1d */ /* 0x000fec0000010000 */
[----:B------:R-:W4:Y:S01]  /*159c0*/  S2R R44, SR_CTAID.X ;  /* 0x00000000002c7919 */ /* 0x000f220000002500 */
[----:B-1----:R-:W-:-:S02]  /*159d0*/  FADD.FTZ R6, R6, R185 ;  /* 0x000000b906067221 */ /* 0x002fc40000010000 */
        /* <DEDUP_REMOVED lines=57> */
[----:B------:R-:W-:-:S02]  /*15d70*/  FMUL.FTZ R77, R8, R77 ;  /* 0x0000004d084d7220 */ /* 0x000fc40000410000 */
[C---:B------:R-:W-:Y:S01]  /*15d80*/  FMUL.FTZ R88, R8.reuse, R88 ;  /* 0x0000005808587220 */ /* 0x040fe20000410000 */
[----:B------:R-:W3:Y:S01]  /*15d90*/  @P0 MUFU.LG2 R4, R4 ;  /* 0x0000000400040308 */ /* 0x000ee20000000c00 */
[C---:B------:R-:W-:Y:S02]  /*15da0*/  FMUL.FTZ R89, R8.reuse, R89 ;  /* 0x0000005908597220 */ /* 0x040fe40000410000 */
[C---:B------:R-:W-:Y:S02]  /*15db0*/  FMUL.FTZ R80, R8.reuse, R80 ;  /* 0x0000005008507220 */ /* 0x040fe40000410000 */
[C---:B------:R-:W-:Y:S02]  /*15dc0*/  FMUL.FTZ R81, R8.reuse, R81 ;  /* 0x0000005108517220 */ /* 0x040fe40000410000 */
[C---:B------:R-:W-:Y:S02]  /*15dd0*/  FMUL.FTZ R84, R8.reuse, R84 ;  /* 0x0000005408547220 */ /* 0x040fe40000410000 */
[----:B------:R-:W-:Y:S01]  /*15de0*/  FMUL.FTZ R85, R8, R85 ;  /* 0x0000005508557220 */ /* 0x000fe20000410000 */
[----:B------:R-:W-:Y:S01]  /*15df0*/  MOV R8, 0x40 ;  /* 0x0000004000087802 */ /* 0x000fe20000000f00 */
[----:B------:R-:W-:-:S02]  /*15e00*/  FMUL.FTZ R71, R7, R71 ;  /* 0x0000004707477220 */ /* 0x000fc40000410000 */
[C---:B------:R-:W-:Y:S02]  /*15e10*/  FMUL.FTZ R70, R7.reuse, R70 ;  /* 0x0000004607467220 */ /* 0x040fe40000410000 */
[C---:B------:R-:W-:Y:S02]  /*15e20*/  FMUL.FTZ R95, R7.reuse, R95 ;  /* 0x0000005f075f7220 */ /* 0x040fe40000410000 */
[----:B------:R-:W-:Y:S01]  /*15e30*/  FMUL.FTZ R94, R7, R94 ;  /* 0x0000005e075e7220 */ /* 0x000fe20000410000 */
[----:B-1----:R-:W-:Y:S01]  /*15e40*/  IADD3 R12, R9, R16, RZ ;  /* 0x00000010090c7210 */ /* 0x002fe20007ffe0ff */
        /* <DEDUP_REMOVED lines=10> */
[----:B------:R-:W-:Y:S01]  /*15ef0*/  SEL R7, R8, 0xffffffc0, !P1 ;  /* 0xffffffc008077807 */ /* 0x000fe20004800000 */
[----:B--2---:R-:W-:Y:S01]  /*15f00*/  @P3 FMUL.FTZ R5, R5, 0.69314718246459960938 ;  /* 0x3f31721805053820 */ /* 0x004fe20000410000 */
[C---:B------:R-:W-:Y:S02]  /*15f10*/  IADD3 R8, R14.reuse, R9, RZ ;  /* 0x000000090e087210 */ /* 0x040fe40007ffe0ff */
[C---:B------:R-:W-:Y:S01]  /*15f20*/  IADD3 R9, R7.reuse, R16, RZ ;  /* 0x0000001007097210 */ /* 0x040fe20007ffe0ff */
[----:B------:R-:W-:Y:S01]  /*15f30*/  IMAD.IADD R13, R14, 0x1, R7 ;  /* 0x000000010e0d7824 */ /* 0x000fe200078e0207 */
[----:B------:R-:W-:Y:S01]  /*15f40*/  IADD3 R15, R8, R7, RZ ;  /* 0x00000007080f7210 */ /* 0x000fe20007ffe0ff */
[----:B------:R-:W-:Y:S01]  /*15f50*/  IMAD.IADD R14, R7, 0x1, R12 ;  /* 0x00000001070e7824 */ /* 0x000fe200078e020c */
[----:B------:R-:W-:Y:S01]  /*15f60*/  STS.64 [R8], R68 ;  /* 0x0000004408007388 */ /* 0x000fe20000000a00 */
[----:B------:R-:W-:Y:S01]  /*15f70*/  LOP3.LUT P1, RZ, R10, 0x3, RZ, 0xc0, !PT ;  /* 0x000000030aff7812 */ /* 0x000fe2000782c0ff */
[----:B------:R-:W-:-:S02]  /*15f80*/  @P3 FFMA.FTZ R3, R2, c[0x0][0x238], R5 ;  /* 0x00008e0002033a23 */ /* 0x000fc40000010005 */
[----:B------:R-:W1:Y:S04]  /*15f90*/  S2R R7, SR_CTAID.Z ;  /* 0x0000000000077919 */ /* 0x000e680000002700 */
[----:B------:R2:W-:Y:S04]  /*15fa0*/  STS.64 [R8+0x800], R70 ;  /* 0x0008004608007388 */ /* 0x0005e80000000a00 */
[----:B------:R-:W-:Y:S04]  /*15fb0*/  STS.64 [R13], R92 ;  /* 0x0000005c0d007388 */ /* 0x000fe80000000a00 */
[----:B------:R-:W-:Y:S04]  /*15fc0*/  STS.64 [R13+0x800], R94 ;  /* 0x0008005e0d007388 */ /* 0x000fe80000000a00 */
[----:B------:R-:W-:Y:S04]  /*15fd0*/  STS.64 [R15], R72 ;  /* 0x000000480f007388 */ /* 0x000fe80000000a00 */
[----:B------:R-:W-:Y:S04]  /*15fe0*/  STS.64 [R15+0x800], R74 ;  /* 0x0008004a0f007388 */ /* 0x000fe80000000a00 */
[----:B------:R-:W-:Y:S01]  /*15ff0*/  STS.64 [R16], R76 ;  /* 0x0000004c10007388 */ /* 0x000fe20000000a00 */
[----:B-1----:R-:W-:Y:S01]  /*16000*/  IMAD R7, R46, c[0x0][0x1c0], R7 ;  /* 0x000070002e077a24 */ /* 0x002fe200078e0207 */
[----:B------:R-:W-:-:S02]  /*16010*/  SHF.R.S32.HI R46, RZ, 0x1f, R11 ;  /* 0x0000001fff2e7819 */ /* 0x000fc4000001140b */
[----:B------:R-:W-:Y:S02]  /*16020*/  STS.64 [R16+0x800], R78 ;  /* 0x0008004e10007388 */ /* 0x000fe40000000a00 */
[----:B------:R-:W-:Y:S02]  /*16030*/  LEA.HI R46, R46, R11, RZ, 0x2 ;  /* 0x0000000b2e2e7211 */ /* 0x000fe400078f10ff */
[----:B------:R-:W-:Y:S02]  /*16040*/  STS.64 [R12], R88 ;  /* 0x000000580c007388 */ /* 0x000fe40000000a00 */
[----:B------:R-:W-:Y:S02]  /*16050*/  LOP3.LUT R46, R46, 0xffffffc, RZ, 0xc0, !PT ;  /* 0x0ffffffc2e2e7812 */ /* 0x000fe400078ec0ff */
[----:B------:R-:W-:Y:S02]  /*16060*/  STS.64 [R12+0x800], R90 ;  /* 0x0008005a0c007388 */ /* 0x000fe40000000a00 */
[----:B------:R-:W-:-:S02]  /*16070*/  IADD3 R11, R11, -R46, RZ ;  /* 0x8000002e0b0b7210 */ /* 0x000fc40007ffe0ff */
[----:B--2---:R-:W1:Y:S02]  /*16080*/  S2R R8, SR_CTAID.Y ;  /* 0x0000000000087919 */ /* 0x004e640000002600 */
[----:B------:R-:W-:Y:S02]  /*16090*/  LEA R11, R11, R180, 0x4 ;  /* 0x000000b40b0b7211 */ /* 0x000fe400078e20ff */
[----:B------:R-:W-:Y:S04]  /*160a0*/  STS.64 [R9], R80 ;  /* 0x0000005009007388 */ /* 0x000fe80000000a00 */
[----:B------:R3:W-:Y:S04]  /*160b0*/  STS.64 [R9+0x800], R82 ;  /* 0x0008005209007388 */ /* 0x0007e80000000a00 */
[----:B------:R-:W-:Y:S04]  /*160c0*/  STS.64 [R14], R84 ;  /* 0x000000540e007388 */ /* 0x000fe80000000a00 */
[----:B------:R-:W-:Y:S04]  /*160d0*/  STS.64 [R14+0x800], R86 ;  /* 0x000800560e007388 */ /* 0x000fe80000000a00 */
[----:B------:R-:W-:Y:S01]  /*160e0*/  BAR.SYNC.DEFER_BLOCKING 0x0 ;  /* 0x0000000000007b1d */ /* 0x000fe20000010000 */
[----:B-1----:R-:W-:-:S04]  /*160f0*/  IMAD R8, R8, c[0x0][0x210], R177 ;  /* 0x0000840008087a24 */ /* 0x002fc800078e02b1 */
[----:B------:R-:W-:Y:S01]  /*16100*/  IMAD R7, R8, c[0x0][0x1c0], R7 ;  /* 0x0000700008077a24 */ /* 0x000fe200078e0207 */
[----:B------:R-:W-:Y:S01]  /*16110*/  MOV R8, 0xff800000 ;  /* 0xff80000000087802 */ /* 0x000fe20000000f00 */
[----:B---3--:R-:W-:-:S04]  /*16120*/  @P0 FMUL.FTZ R9, R4, 0.69314718246459960938 ;  /* 0x3f31721804090820 */ /* 0x008fc80000410000 */
[----:B------:R-:W-:Y:S01]  /*16130*/  @P0 FFMA.FTZ R8, R0, c[0x0][0x238], R9 ;  /* 0x00008e0000080a23 */ /* 0x000fe20000010009 */
[----:B------:R-:W1:Y:S04]  /*16140*/  LDS.128 R36, [R6.X4] ;  /* 0x0000000006247984 */ /* 0x000e680000004c00 */
[----:B------:R-:W2:Y:S04]  /*16150*/  LDS.128 R32, [R6.X4+0x800] ;  /* 0x0008000006207984 */ /* 0x000ea80000004c00 */
[----:B------:R-:W3:Y:S04]  /*16160*/  LDS.128 R28, [R6.X4+0x1000] ;  /* 0x00100000061c7984 */ /* 0x000ee80000004c00 */
[----:B------:R-:W1:Y:S04]  /*16170*/  LDS.128 R24, [R6.X4+0x1800] ;  /* 0x0018000006187984 */ /* 0x000e680000004c00 */
[----:B------:R-:W1:Y:S04]  /*16180*/  LDS.128 R20, [R6.X4+0x2000] ;  /* 0x0020000006147984 */ /* 0x000e680000004c00 */
[----:B------:R-:W1:Y:S04]  /*16190*/  LDS.128 R16, [R6.X4+0x2800] ;  /* 0x0028000006107984 */ /* 0x000e680000004c00 */
[----:B------:R-:W1:Y:S04]  /*161a0*/  LDS.128 R12, [R6.X4+0x3000] ;  /* 0x00300000060c7984 */ /* 0x000e680000004c00 */
[----:B------:R4:W1:Y:S02]  /*161b0*/  LDS.128 R40, [R6.X4+0x3800] ;  /* 0x0038000006287984 */ /* 0x0008640000004c00 */
[----:B----4-:R-:W-:-:S04]  /*161c0*/  IMAD.SHL.U32 R6, R44, 0x40, RZ ;  /* 0x000000402c067824 */ /* 0x010fc800078e00ff */
[----:B------:R-:W-:Y:S01]  /*161d0*/  IMAD R6, R7, c[0x0][0x214], R6 ;  /* 0x0000850007067a24 */ /* 0x000fe200078e0206 */
[----:B------:R-:W-:Y:S05]  /*161e0*/  @P1 BRA `(.L_x_7280) ;  /* 0x000000b000001947 */ /* 0x000fea0003800000 */
[----:B--23--:R-:W-:Y:S01]  /*161f0*/  IMAD R0, R44, -0x40, R175 ;  /* 0xffffffc02c007824 */ /* 0x00cfe200078e02af */
        /* <DEDUP_REMOVED lines=10> */
.L_x_7280:
[----:B--23--:R-:W-:Y:S05]  /*162a0*/  BSYNC B0 ;  /* 0x0000000000007941 */ /* 0x00cfea0003800000 */
.L_x_7279:
[----:B------:R-:W-:Y:S01]  /*162b0*/  IMAD.SHL.U32 R4, R174, 0x4, RZ ;  /* 0x00000004ae047824 */ /* 0x000fe200078e00ff */
[C---:B------:R-:W-:Y:S01]  /*162c0*/  IADD3 R3, R167.reuse, 0x8, RZ ;  /* 0x00000008a7037810 */ /* 0x040fe20007ffe0ff */
[----:B------:R-:W-:Y:S01]  /*162d0*/  IMAD R6, R6, c[0x0][0x22c], RZ ;  /* 0x00008b0006067a24 */ /* 0x000fe200078e02ff */
[C---:B------:R-:W-:Y:S01]  /*162e0*/  IADD3 R2, R167.reuse, 0x10, RZ ;  /* 0x00000010a7027810 */ /* 0x040fe20007ffe0ff */
[----:B------:R-:W-:Y:S01]  /*162f0*/  IMAD R44, R44, -0x40, R175 ;  /* 0xffffffc02c2c7824 */ /* 0x000fe200078e02af */
[----:B------:R-:W-:Y:S02]  /*16300*/  SHF.R.S32.HI R5, RZ, 0x1f, R4 ;  /* 0x0000001fff057819 */ /* 0x000fe40000011404 */
[----:B------:R-:W-:-:S02]  /*16310*/  IADD3 R0, R167, 0x18, RZ ;  /* 0x00000018a7007810 */ /* 0x000fc40007ffe0ff */
[-C--:B------:R-:W-:Y:S01]  /*16320*/  ISETP.GE.AND P6, PT, R3, R44.reuse, PT ;  /* 0x0000002c0300720c */ /* 0x080fe20003fc6270 */
[C---:B------:R-:W-:Y:S01]  /*16330*/  IMAD.WIDE R4, R167.reuse, 0x40, R4 ;  /* 0x00000040a7047825 */ /* 0x040fe200078e0204 */
[----:B------:R-:W-:Y:S02]  /*16340*/  ISETP.GE.AND P5, PT, R2, R44, PT ;  /* 0x0000002c0200720c */ /* 0x000fe40003fa6270 */
[----:B------:R-:W-:Y:S02]  /*16350*/  IADD3 R3, R167, 0x30, RZ ;  /* 0x00000030a7037810 */ /* 0x000fe40007ffe0ff */
[C---:B------:R-:W-:Y:S02]  /*16360*/  IADD3 R4, P0, R6.reuse, R4, RZ ;  /* 0x0000000406047210 */ /* 0x040fe40007f1e0ff */
[----:B------:R-:W-:Y:S02]  /*16370*/  ISETP.GE.AND P1, PT, R3, R44, PT ;  /* 0x0000002c0300720c */ /* 0x000fe40003f26270 */
        /* <DEDUP_REMOVED lines=12> */
[----:B-1----:R2:W-:Y:S04]  /*16440*/  @!P1 STG.E.128 [R2.64+0x3000], R12 ;  /* 0x0030000c02009986 */ /* 0x0025e8000c101d0c */
        /* <DEDUP_REMOVED lines=9> */
.L_x_7281:
        /* <DEDUP_REMOVED lines=10> */
.L_x_7820:


//--------------------- .text._ZN5flash24flash_fwd_splitkv_kernelI23Flash_fwd_kernel_traitsILi64ELi64ELi128ELi4ELb0ELb0EN7cutlass6half_tE19Flash_kernel_traitsILi64ELi64ELi128ELi4ES3_EELb1ELb0ELb0ELb0ELb1ELb1ELb1ELb1EEEvNS_16Flash_fwd_paramsE --------------------------
	.section	.text._ZN5flash24flash_fwd_splitkv_kernelI23Flash_fwd_kernel_traitsILi64ELi64ELi128ELi4ELb0ELb0EN7cutlass6half_tE19Flash_kernel_traitsILi64ELi64ELi128ELi4ES3_EELb1ELb0ELb0ELb0ELb1ELb1ELb1ELb1EEEvNS_16Flash_fwd_paramsE,"ax",@progbits
	.sectioninfo	@"SHI_REGISTERS=241"
	.align	128
        .global         _ZN5flash24flash_fwd_splitkv_kernelI23Flash_fwd_kernel_traitsILi64ELi64ELi128ELi4ELb0ELb0EN7cutlass6half_tE19Flash_kernel_traitsILi64ELi64ELi128ELi4ES3_EELb1ELb0ELb0ELb0ELb1ELb1ELb1ELb1EEEvNS_16Flash_fwd_paramsE
        .type           _ZN5flash24flash_fwd_splitkv_kernelI23Flash_fwd_kernel_traitsILi64ELi64ELi128ELi4ELb0ELb0EN7cutlass6half_tE19Flash_kernel_traitsILi64ELi64ELi128ELi4ES3_EELb1ELb0ELb0ELb0ELb1ELb1ELb1ELb1EEEvNS_16Flash_fwd_paramsE,@function
        .size           _ZN5flash24flash_fwd_splitkv_kernelI23Flash_fwd_kernel_traitsILi64ELi64ELi128ELi4ELb0ELb0EN7cutlass6half_tE19Flash_kernel_traitsILi64ELi64ELi128ELi4ES3_EELb1ELb0ELb0ELb0ELb1ELb1ELb1ELb1EEEvNS_16Flash_fwd_paramsE,(.L_x_7821 - _ZN5flash24flash_fwd_splitkv_kernelI23Flash_fwd_kernel_traitsILi64ELi64ELi128ELi4ELb0ELb0EN7cutlass6half_tE19Flash_kernel_traitsILi64ELi64ELi128ELi4ES3_EELb1ELb0ELb0ELb0ELb1ELb1ELb1ELb1EEEvNS_16Flash_fwd_paramsE)
        .other          _ZN5flash24flash_fwd_splitkv_kernelI23Flash_fwd_kernel_traitsILi64ELi64ELi128ELi4ELb0ELb0EN7cutlass6half_tE19Flash_kernel_traitsILi64ELi64ELi128ELi4ES3_EELb1ELb0ELb0ELb0ELb1ELb1ELb1ELb1EEEvNS_16Flash_fwd_paramsE,@"STO_CUDA_ENTRY STV_DEFAULT"
_ZN5flash24flash_fwd_splitkv_kernelI23Flash_fwd_kernel_traitsILi64ELi64ELi128ELi4ELb0ELb0EN7cutlass6half_tE19Flash_kernel_traitsILi64ELi64ELi128ELi4ES3_EELb1ELb0ELb0ELb0ELb1ELb1ELb1ELb1EEEvNS_16Flash_fwd_paramsE:
.text._ZN5flash24flash_fwd_splitkv_kernelI23Flash_fwd_kernel_traitsILi64ELi64ELi128ELi4ELb0ELb0EN7cutlass6half_tE19Flash_kernel_traitsILi64ELi64ELi128ELi4ES3_EELb1ELb0ELb0ELb0ELb1ELb1ELb1ELb1EEEvNS_16Flash_fwd_paramsE:
        /* <DEDUP_REMOVED lines=53> */
.L_x_7282:
[----:B-1-34-:R-:W-:Y:S02]  /*0350*/  MOV R65, c[0x0][0x218] ;  /* 0x0000860000417a02 */ /* 0x01afe40000000f00 */
.L_x_7283:
        /* <DEDUP_REMOVED lines=40> */
[----:B------:R-:W-:Y:S02]  /*05e0*/  IADD3 R3, -R181, 0xbf, R62 ;  /* 0x000000bfb5037810 */ /* 0x000fe40007ffe13e */
[----:B------:R-:W-:Y:S02]  /*05f0*/  IADD3 R4, R56, 0x7f, RZ ;  /* 0x0000007f38047810 */ /* 0x000fe40007ffe0ff */
[----:B------:R-:W-:-:S02]  /*0600*/  IADD3 R2, R3, c[0x0][0x2e8], R56 ;  /* 0x0000ba0003027a10 */ /* 0x000fc40007ffe038 */
[----:B------:R-:W-:Y:S02]  /*0610*/  SHF.R.S32.HI R3, RZ, 0x1f, R4 ;  /* 0x0000001fff037819 */ /* 0x000fe40000011404 */
[----:B------:R-:W-:Y:S02]  /*0620*/  SHF.R.S32.HI R57, RZ, 0x1f, R2 ;  /* 0x0000001fff397819 */ /* 0x000fe40000011402 */
[----:B------:R-:W-:Y:S02]  /*0630*/  LEA.HI R3, R3, R4, RZ, 0x7 ;  /* 0x0000000403037211 */ /* 0x000fe400078f38ff */
        /* <DEDUP_REMOVED lines=86> */
.L_x_7284:
        /* <DEDUP_REMOVED lines=95> */
.L_x_7285:
        /* <DEDUP_REMOVED lines=17> */
.L_x_7287:
        /* <DEDUP_REMOVED lines=56> */
.L_x_7286:
        /* <DEDUP_REMOVED lines=19> */
[----:B------:R-:W-:Y:S01]  /*1750*/  SHF.R.S32.HI R133, RZ, 0x1, R134 ;  /* 0x00000001ff857819 */ /* 0x000fe20000011486 */
[----:B------:R-:W-:Y:S01]  /*1760*/  @!P0 IMAD R16, R12, c[0x0][0x178], RZ ;  /* 0x00005e000c108a24 */ /* 0x000fe200078e02ff */
[----:B------:R-:W-:Y:S01]  /*1770*/  MOV R155, c[0x0][0x198] ;  /* 0x00006600009b7a02 */ /* 0x000fe20000000f00 */
[----:B------:R-:W-:Y:S02]  /*1780*/  IMAD.SHL.U32 R14, R61, 0x8, RZ ;  /* 0x000000083d0e7824 */ /* 0x000fe400078e00ff */
[----:B------:R-:W-:Y:S01]  /*1790*/  @P0 IMAD R13, R13, c[0x0][0x194], R19 ;  /* 0x000065000d0d0a24 */ /* 0x000fe200078e0213 */
[----:B------:R-:W-:Y:S01]  /*17a0*/  SHF.L.U64.HI R102, R155, R106, c[0x0][0x19c] ;  /* 0x000067009b667619 */ /* 0x000fe2000001026a */
[----:B------:R-:W-:Y:S01]  /*17b0*/  @P0 IMAD.MOV.U32 R10, RZ, RZ, R18 ;  /* 0x000000ffff0a0224 */ /* 0x000fe200078e0012 */
[----:B------:R-:W-:Y:S01]  /*17c0*/  LOP3.LUT R19, R21, 0x38, R14, 0xf8, !PT ;  /* 0x0000003815137812 */ /* 0x000fe200078ef80e */
[----:B------:R-:W-:Y:S01]  /*17d0*/  @!P0 IMAD.WIDE.U32 R22, R183, c[0x0][0x178], RZ ;  /* 0x00005e00b7168a25 */ /* 0x000fe200078e00ff */
[----:B------:R-:W-:-:S02]  /*17e0*/  LEA.HI R18, R59, R58, RZ, 0x6 ;  /* 0x0000003a3b127211 */ /* 0x000fc400078f30ff */
[----:B------:R-:W-:Y:S01]  /*17f0*/  LEA.HI R59, R59, R58, RZ, 0x5 ;  /* 0x0000003a3b3b7211 */ /* 0x000fe200078f28ff */
[----:B------:R-:W-:Y:S01]  /*1800*/  @!P0 IMAD R15, R183, c[0x0][0x17c], R16 ;  /* 0x00005f00b70f8a24 */ /* 0x000fe200078e0210 */
[----:B------:R-:W-:Y:S01]  /*1810*/  SHF.R.U32.HI R16, RZ, 0x3, R21 ;  /* 0x00000003ff107819 */ /* 0x000fe20000011615 */
[----:B------:R-:W-:Y:S02]  /*1820*/  @!P0 IMAD.MOV.U32 R10, RZ, RZ, R22 ;  /* 0x000000ffff0a8224 */ /* 0x000fe400078e0016 */
[----:B------:R-:W-:Y:S01]  /*1830*/  @!P0 IMAD.IADD R13, R23, 0x1, R15 ;  /* 0x00000001170d8824 */ /* 0x000fe200078e020f */
[----:B------:R-:W-:Y:S01]  /*1840*/  LOP3.LUT R16, R19, R16, RZ, 0x3c, !PT ;  /* 0x0000001013107212 */ /* 0x000fe200078e3cff */
[----:B------:R-:W-:Y:S01]  /*1850*/  IMAD.X R3, R141, 0x1, R3, P1 ;  /* 0x000000018d037824 */ /* 0x000fe200008e0603 */
[----:B------:R-:W-:Y:S01]  /*1860*/  SHF.L.U32 R15, R18, 0x3, RZ ;  /* 0x00000003120f7819 */ /* 0x000fe200000006ff */
[----:B------:R-:W-:Y:S01]  /*1870*/  IMAD.WIDE R18, R17, 0x40, R140 ;  /* 0x0000004011127825 */ /* 0x000fe200078e028c */
[----:B------:R-:W-:-:S02]  /*1880*/  IADD3 R20, P0, R14, R6, RZ ;  /* 0x000000060e147210 */ /* 0x000fc40007f1e0ff */
[----:B------:R-:W-:Y:S01]  /*1890*/  LOP3.LUT R136, R16, 0xfffffe00, R15, 0xf8, !PT ;  /* 0xfffffe0010887812 */ /* 0x000fe200078ef80f */
[----:B------:R-:W-:Y:S01]  /*18a0*/  IMAD R17, R2, c[0x0][0x1b8], RZ ;  /* 0x00006e0002117a24 */ /* 0x000fe200078e02ff */
[----:B------:R-:W-:Y:S01]  /*18b0*/  SHF.R.S32.HI R15, RZ, 0x1f, R14 ;  /* 0x0000001fff0f7819 */ /* 0x000fe2000001140e */
[----:B------:R-:W-:Y:S01]  /*18c0*/  IMAD.SHL.U32 R131, R61, 0x4, RZ ;  /* 0x000000043d837824 */ /* 0x000fe200078e00ff */
[----:B------:R-:W-:Y:S01]  /*18d0*/  IADD3 R22, P1, R14, R10, RZ ;  /* 0x0000000a0e167210 */ /* 0x000fe20007f3e0ff */
[----:B------:R-:W-:Y:S02]  /*18e0*/  IMAD R17, R4, c[0x0][0x1bc], R17 ;  /* 0x00006f0004117a24 */ /* 0x000fe400078e0211 */
        /* <DEDUP_REMOVED lines=10> */
[----:B------:R-:W-:Y:S02]  /*1990*/  IMAD R11, R141, c[0x0][0x198], RZ ;  /* 0x000066008d0b7a24 */ /* 0x000fe400078e02ff */
[C---:B------:R-:W-:Y:S02]  /*19a0*/  IMAD R0, R5.reuse, c[0x0][0x1a4], R0 ;  /* 0x0000690005007a24 */ /* 0x040fe400078e0200 */
[----:B------:R-:W-:-:S04]  /*19b0*/  IMAD.WIDE.U32 R20, R5, c[0x0][0x1a0], R20 ;  /* 0x0000680005147a25 */ /* 0x000fc800078e0014 */
[----:B------:R-:W-:Y:S01]  /*19c0*/  IMAD.IADD R180, R58, 0x1, -R9 ;  /* 0x000000013ab47824 */ /* 0x000fe200078e0a09 */
[----:B------:R-:W-:Y:S01]  /*19d0*/  LEA R70, P0, R20, c[0x0][0x170], 0x1 ;  /* 0x00005c0014467a11 */ /* 0x000fe200078008ff */
[C---:B------:R-:W-:Y:S01]  /*19e0*/  IMAD R11, R140.reuse, c[0x0][0x19c], R11 ;  /* 0x000067008c0b7a24 */ /* 0x040fe200078e020b */
[----:B------:R-:W-:Y:S01]  /*19f0*/  LOP3.LUT R9, R59, 0xffffffe0, RZ, 0xc0, !PT ;  /* 0xffffffe03b097812 */ /* 0x000fe200078ec0ff */
[----:B------:R-:W-:Y:S01]  /*1a00*/  IMAD.WIDE.U32 R24, R140, c[0x0][0x198], R24 ;  /* 0x000066008c187a25 */ /* 0x000fe200078e0018 */
[----:B------:R-:W-:Y:S02]  /*1a10*/  SHF.R.S32.HI R63, RZ, 0x1f, R180 ;  /* 0x0000001fff3f7819 */ /* 0x000fe400000114b4 */
[----:B------:R-:W-:Y:S01]  /*1a20*/  SHF.R.S32.HI R59, RZ, 0x5, R59 ;  /* 0x00000005ff3b7819 */ /* 0x000fe2000001143b */
[----:B------:R-:W-:Y:S01]  /*1a30*/  IMAD.IADD R0, R21, 0x1, R0 ;  /* 0x0000000115007824 */ /* 0x000fe200078e0200 */
[----:B------:R-:W-:Y:S01]  /*1a40*/  IADD3 R11, R25, R11, RZ ;  /* 0x0000000b190b7210 */ /* 0x000fe20007ffe0ff */
[----:B------:R-:W-:Y:S01]  /*1a50*/  IMAD R13, R19, c[0x0][0x190], RZ ;  /* 0x00006400130d7a24 */ /* 0x000fe200078e02ff */
[----:B------:R-:W-:Y:S01]  /*1a60*/  LEA.HI R63, R63, R180, RZ, 0x3 ;  /* 0x000000b43f3f7211 */ /* 0x000fe200078f18ff */
[----:B------:R-:W-:Y:S01]  /*1a70*/  IMAD.WIDE.U32 R22, R18, c[0x0][0x190], R22 ;  /* 0x0000640012167a25 */ /* 0x000fe200078e0016 */
[----:B------:R-:W-:-:S02]  /*1a80*/  SHF.L.U64.HI R71, R20, 0x1, R0 ;  /* 0x0000000114477819 */ /* 0x000fc40000010200 */
[----:B------:R-:W-:Y:S01]  /*1a90*/  SHF.R.S32.HI R0, RZ, 0x1f, R65 ;  /* 0x0000001fff007819 */ /* 0x000fe20000011441 */
[----:B------:R-:W-:Y:S01]  /*1aa0*/  IMAD R13, R18, c[0x0][0x194], R13 ;  /* 0x00006500120d7a24 */ /* 0x000fe200078e020d */
[----:B------:R-:W-:Y:S01]  /*1ab0*/  SHF.L.U64.HI R67, R24, 0x1, R11 ;  /* 0x0000000118437819 */ /* 0x000fe2000001020b */
[----:B------:R-:W-:Y:S01]  /*1ac0*/  IMAD R3, R3, c[0x0][0x1a8], RZ ;  /* 0x00006a0003037a24 */ /* 0x000fe200078e02ff */
[----:B------:R-:W-:Y:S01]  /*1ad0*/  LEA.HI R11, R0, R65, RZ, 0x7 ;  /* 0x00000041000b7211 */ /* 0x000fe200078f38ff */
[----:B------:R-:W-:Y:S01]  /*1ae0*/  IMAD R132, R140, R133, R131 ;  /* 0x000000858c847224 */ /* 0x000fe200078e0283 */
[----:B------:R-:W-:Y:S01]  /*1af0*/  LOP3.LUT R135, R63, 0xfffffff8, RZ, 0xc0, !PT ;  /* 0xfffffff83f877812 */ /* 0x000fe200078ec0ff */
[----:B------:R-:W-:Y:S01]  /*1b00*/  IMAD.IADD R23, R23, 0x1, R13 ;  /* 0x0000000117177824 */ /* 0x000fe200078e020d */
[----:B------:R-:W-:Y:S01]  /*1b10*/  SHF.R.S32.HI R11, RZ, 0x7, R11 ;  /* 0x00000007ff0b7819 */ /* 0x000fe2000001140b */
[----:B------:R-:W-:Y:S01]  /*1b20*/  IMAD R137, R138, c[0x0][0x1ac], R3 ;  /* 0x00006b008a897a24 */ /* 0x000fe200078e0203 */
[----:B------:R-:W-:Y:S01]  /*1b30*/  LEA R68, P3, R24, c[0x0][0x168], 0x1 ;  /* 0x00005a0018447a11 */ /* 0x000fe200078608ff */
[----:B------:R-:W-:Y:S01]  /*1b40*/  IMAD.IADD R135, R180, 0x1, -R135 ;  /* 0x00000001b4877824 */ /* 0x000fe200078e0a87 */
[----:B------:R-:W-:Y:S01]  /*1b50*/  IMNMX R64, R174, R11, !PT ;  /* 0x0000000bae407217 */ /* 0x000fe20007800200 */
[----:B------:R-:W-:Y:S01]  /*1b60*/  IMAD.MOV.U32 R3, RZ, RZ, 0x20 ;  /* 0x00000020ff037424 */ /* 0x000fe200078e00ff */
[----:B------:R-:W-:Y:S01]  /*1b70*/  IADD3.X R71, R71, c[0x0][0x174], RZ, P0, !PT ;  /* 0x00005d0047477a10 */ /* 0x000fe200007fe4ff */
[----:B------:R-:W-:Y:S01]  /*1b80*/  IMAD.MOV.U32 R5, RZ, RZ, c[0x0][0x1a0] ;  /* 0x00006800ff057624 */ /* 0x000fe200078e00ff */
[----:B------:R-:W-:Y:S01]  /*1b90*/  R2P PR, R135, 0x6 ;  /* 0x0000000687007804 */ /* 0x000fe20000000000 */
[----:B------:R-:W-:Y:S01]  /*1ba0*/  IMAD.WIDE.U32 R138, R138, c[0x0][0x1a8], R22 ;  /* 0x00006a008a8a7a25 */ /* 0x000fe200078e0016 */
[----:B------:R-:W-:-:S02]  /*1bb0*/  IADD3 R131, R131, R132, RZ ;  /* 0x0000008483837210 */ /* 0x000fc40007ffe0ff */
[----:B------:R-:W-:Y:S01]  /*1bc0*/  IADD3.X R67, R67, c[0x0][0x16c], RZ, P3, !PT ;  /* 0x00005b0043437a10 */ /* 0x000fe20001ffe4ff */
[----:B------:R-:W-:Y:S01]  /*1bd0*/  IMAD.SHL.U32 R103, R155, 0x10, RZ ;  /* 0x000000109b677824 */ /* 0x000fe200078e00ff */
[C---:B------:R-:W-:Y:S01]  /*1be0*/  SHF.L.U64.HI R104, R5.reuse, R106, c[0x0][0x1a4] ;  /* 0x0000690005687619 */ /* 0x040fe2000001026a */
[----:B------:R-:W-:Y:S01]  /*1bf0*/  IMAD.IADD R60, R58, 0x1, -R9 ;  /* 0x000000013a3c7824 */ /* 0x000fe200078e0a09 */
[----:B------:R-:W-:Y:S01]  /*1c00*/  SHF.L.U32 R105, R5, 0x4, RZ ;  /* 0x0000000405697819 */ /* 0x000fe200000006ff */
[----:B------:R-:W-:Y:S01]  /*1c10*/  IMAD.MOV.U32 R176, RZ, RZ, R68 ;  /* 0x000000ffffb07224 */ /* 0x000fe200078e0044 */
[----:B------:R-:W-:Y:S01]  /*1c20*/  SHF.R.S32.HI R116, RZ, 0x1f, R132 ;  /* 0x0000001fff747819 */ /* 0x000fe20000011484 */
[----:B------:R-:W-:Y:S01]  /*1c30*/  IMAD.IADD R137, R139, 0x1, R137 ;  /* 0x000000018b897824 */ /* 0x000fe200078e0289 */
[----:B------:R-:W-:Y:S01]  /*1c40*/  SHF.R.S32.HI R115, RZ, 0x1f, R131 ;  /* 0x0000001fff737819 */ /* 0x000fe20000011483 */
[----:B------:R-:W-:Y:S01]  /*1c50*/  IMAD.MOV.U32 R178, RZ, RZ, R70 ;  /* 0x000000ffffb27224 */ /* 0x000fe200078e0046 */
[----:B------:R-:W-:Y:S01]  /*1c60*/  SEL R42, R42, 0xfffffff0, !P1 ;  /* 0xfffffff02a2a7807 */ /* 0x000fe20004800000 */
[----:B------:R-:W-:Y:S01]  /*1c70*/  IMAD.MOV.U32 R179, RZ, RZ, R71 ;  /* 0x000000ffffb37224 */ /* 0x000fe200078e0047 */
[----:B------:R-:W-:-:S02]  /*1c80*/  SEL R43, R3, 0xffffffe0, !P2 ;  /* 0xffffffe0032b7807 */ /* 0x000fc40005000000 */
[----:B------:R-:W-:Y:S01]  /*1c90*/  MOV R175, R67 ;  /* 0x0000004300af7202 */ /* 0x000fe20000000f00 */
        /* <DEDUP_REMOVED lines=168> */
.L_x_7342:
        /* <DEDUP_REMOVED lines=136> */
.L_x_7292:
[----:B------:R-:W-:Y:S05]  /*2fa0*/  BSYNC B0 ;  /* 0x0000000000007941 */ /* 0x000fea0003800000 */
.L_x_7291:
        /* <DEDUP_REMOVED lines=62> */
.L_x_7294:
[----:B------:R-:W-:Y:S05]  /*3390*/  BSYNC B0 ;  /* 0x0000000000007941 */ /* 0x000fea0003800000 */
.L_x_7293:
        /* <DEDUP_REMOVED lines=64> */
.L_x_7296:
[----:B------:R-:W-:Y:S05]  /*37a0*/  BSYNC B0 ;  /* 0x0000000000007941 */ /* 0x000fea0003800000 */
.L_x_7295:
        /* <DEDUP_REMOVED lines=66> */
.L_x_7298:
[----:B------:R-:W-:Y:S05]  /*3bd0*/  BSYNC B0 ;  /* 0x0000000000007941 */ /* 0x000fea0003800000 */
.L_x_7297:
        /* <DEDUP_REMOVED lines=61> */
.L_x_7300:
[----:B------:R-:W-:Y:S05]  /*3fb0*/  BSYNC B0 ;  /* 0x0000000000007941 */ /* 0x000fea0003800000 */
.L_x_7299:
        /* <DEDUP_REMOVED lines=66> */
.L_x_7302:
[----:B------:R-:W-:Y:S05]  /*43e0*/  BSYNC B0 ;  /* 0x0000000000007941 */ /* 0x000fea0003800000 */
.L_x_7301:
        /* <DEDUP_REMOVED lines=66> */
.L_x_7304:
[----:B------:R-:W-:Y:S05]  /*4810*/  BSYNC B0 ;  /* 0x0000000000007941 */ /* 0x000fea0003800000 */
.L_x_7303:
        /* <DEDUP_REMOVED lines=68> */
.L_x_7306:
[----:B------:R-:W-:Y:S05]  /*4c60*/  BSYNC B0 ;  /* 0x0000000000007941 */ /* 0x000fea0003800000 */
.L_x_7305:
        /* <DEDUP_REMOVED lines=9> */
.L_x_7290:
        /* <DEDUP_REMOVED lines=90> */
.L_x_7311:
[----:B------:R-:W-:Y:S05]  /*52a0*/  BSYNC B0 ;  /* 0x0000000000007941 */ /* 0x000fea0003800000 */
.L_x_7310:
[----:B------:R-:W-:Y:S05]  /*52b0*/  MOV R69, R67 ;  /* 0x0000004300457202 */ /* 0x000fea0000000f00 */
[----:B-----5:R2:W-:Y:S02]  /*52c0*/  STG.E.128 [R68.64], R32 ;  /* 0x0000002044007986 */ /* 0x0205e4000c101d06 */
.L_x_7309:
[----:B------:R-:W-:Y:S05]  /*52d0*/  BSYNC B1 ;  /* 0x0000000000017941 */ /* 0x000fea0003800000 */
.L_x_7308:
        /* <DEDUP_REMOVED lines=91> */
.L_x_7315:
[----:B------:R-:W-:Y:S05]  /*5890*/  BSYNC B0 ;  /* 0x0000000000007941 */ /* 0x000fea0003800000 */
.L_x_7314:
[C---:B------:R-:W-:Y:S04]  /*58a0*/  LEA R2, P0, R103.reuse, R68, 0x1 ;  /* 0x0000004467027211 */ /* 0x040fe800078008ff */
[----:B------:R-:W-:Y:S05]  /*58b0*/  LEA.HI.X R3, R103, R67, R102, 0x1, P0 ;  /* 0x0000004367037211 */ /* 0x000fea00000f0c66 */
[----:B-----5:R3:W-:Y:S04]  /*58c0*/  STG.E.128 [R2.64], R32 ;  /* 0x0000002002007986 */ /* 0x0207e8000c101d06 */
.L_x_7313:
[----:B------:R-:W-:Y:S05]  /*58d0*/  BSYNC B1 ;  /* 0x0000000000017941 */ /* 0x000fea0003800000 */
.L_x_7312:
        /* <DEDUP_REMOVED lines=96> */
.L_x_7319:
[----:B------:R-:W-:Y:S05]  /*5ee0*/  BSYNC B0 ;  /* 0x0000000000007941 */ /* 0x000fea0003800000 */
.L_x_7318:
[C---:B------:R-:W-:Y:S04]  /*5ef0*/  LEA R2, P0, R152.reuse, R68, 0x1 ;  /* 0x0000004498027211 */ /* 0x040fe800078008ff */
[----:B------:R-:W-:Y:S05]  /*5f00*/  LEA.HI.X R3, R152, R67, R74, 0x1, P0 ;  /* 0x0000004398037211 */ /* 0x000fea00000f0c4a */
[----:B-----5:R3:W-:Y:S04]  /*5f10*/  STG.E.128 [R2.64], R52 ;  /* 0x0000003402007986 */ /* 0x0207e8000c101d06 */
.L_x_7317:
[----:B------:R-:W-:Y:S05]  /*5f20*/  BSYNC B1 ;  /* 0x0000000000017941 */ /* 0x000fea0003800000 */
.L_x_7316:
        /* <DEDUP_REMOVED lines=96> */
.L_x_7323:
[----:B------:R-:W-:Y:S05]  /*6530*/  BSYNC B0 ;  /* 0x0000000000007941 */ /* 0x000fea0003800000 */
.L_x_7322:
[----:B------:R-:W-:Y:S02]  /*6540*/  MOV R3, 0x60 ;  /* 0x0000006000037802 */ /* 0x000fe40000000f00 */
[----:B------:R-:W-:Y:S03]  /*6550*/  MOV R69, R67 ;  /* 0x0000004300457202 */ /* 0x000fe60000000f00 */
[C---:B------:R-:W-:Y:S02]  /*6560*/  IMAD R0, R3.reuse, c[0x0][0x19c], RZ ;  /* 0x0000670003007a24 */ /* 0x040fe400078e02ff */
[----:B------:R-:W-:Y:S05]  /*6570*/  IMAD.WIDE.U32 R4, R3, c[0x0][0x198], R68 ;  /* 0x0000660003047a25 */ /* 0x000fea00078e0044 */
[----:B------:R-:W-:Y:S05]  /*6580*/  IADD3 R5, R5, R0, RZ ;  /* 0x0000000005057210 */ /* 0x000fea0007ffe0ff */
[----:B-----5:R2:W-:Y:S02]  /*6590*/  STG.E.128 [R4.64], R52 ;  /* 0x0000003404007986 */ /* 0x0205e4000c101d06 */
.L_x_7321:
[----:B------:R-:W-:Y:S05]  /*65a0*/  BSYNC B1 ;  /* 0x0000000000017941 */ /* 0x000fea0003800000 */
.L_x_7320:
        /* <DEDUP_REMOVED lines=94> */
.L_x_7327:
[----:B------:R-:W-:Y:S05]  /*6b90*/  BSYNC B0 ;  /* 0x0000000000007941 */ /* 0x000fea0003800000 */
.L_x_7326:
[C---:B------:R-:W-:Y:S04]  /*6ba0*/  LEA R2, P0, R154.reuse, R68, 0x1 ;  /* 0x000000449a027211 */ /* 0x040fe800078008ff */
[----:B------:R-:W-:Y:S05]  /*6bb0*/  LEA.HI.X R3, R154, R67, R78, 0x1, P0 ;  /* 0x000000439a037211 */ /* 0x000fea00000f0c4e */
[----:B-----5:R3:W-:Y:S04]  /*6bc0*/  STG.E.128 [R2.64], R52 ;  /* 0x0000003402007986 */ /* 0x0207e8000c101d06 */
.L_x_7325:
[----:B------:R-:W-:Y:S05]  /*6bd0*/  BSYNC B1 ;  /* 0x0000000000017941 */ /* 0x000fea0003800000 */
.L_x_7324:
        /* <DEDUP_REMOVED lines=96> */
.L_x_7331:
[----:B------:R-:W-:Y:S05]  /*71e0*/  BSYNC B0 ;  /* 0x0000000000007941 */ /* 0x000fea0003800000 */
.L_x_7330:
[----:B------:R-:W-:Y:S02]  /*71f0*/  MOV R3, 0xa0 ;  /* 0x000000a000037802 */ /* 0x000fe40000000f00 */
[----:B------:R-:W-:Y:S03]  /*7200*/  MOV R69, R67 ;  /* 0x0000004300457202 */ /* 0x000fe60000000f00 */
[C---:B------:R-:W-:Y:S02]  /*7210*/  IMAD R0, R3.reuse, c[0x0][0x19c], RZ ;  /* 0x0000670003007a24 */ /* 0x040fe400078e02ff */
[----:B------:R-:W-:Y:S05]  /*7220*/  IMAD.WIDE.U32 R4, R3, c[0x0][0x198], R68 ;  /* 0x0000660003047a25 */ /* 0x000fea00078e0044 */
[----:B------:R-:W-:Y:S05]  /*7230*/  IADD3 R5, R5, R0, RZ ;  /* 0x0000000005057210 */ /* 0x000fea0007ffe0ff */
[----:B-----5:R2:W-:Y:S02]  /*7240*/  STG.E.128 [R4.64], R52 ;  /* 0x0000003404007986 */ /* 0x0205e4000c101d06 */
.L_x_7329:
[----:B------:R-:W-:Y:S05]  /*7250*/  BSYNC B1 ;  /* 0x0000000000017941 */ /* 0x000fea0003800000 */
.L_x_7328:
        /* <DEDUP_REMOVED lines=96> */
.L_x_7335:
[----:B------:R-:W-:Y:S05]  /*7860*/  BSYNC B0 ;  /* 0x0000000000007941 */ /* 0x000fea0003800000 */
.L_x_7334:
[----:B------:R-:W-:Y:S02]  /*7870*/  MOV R3, 0xc0 ;  /* 0x000000c000037802 */ /* 0x000fe40000000f00 */
[----:B------:R-:W-:Y:S03]  /*7880*/  MOV R69, R67 ;  /* 0x0000004300457202 */ /* 0x000fe60000000f00 */
[C---:B------:R-:W-:Y:S02]  /*7890*/  IMAD R0, R3.reuse, c[0x0][0x19c], RZ ;  /* 0x0000670003007a24 */ /* 0x040fe400078e02ff */
[----:B------:R-:W-:Y:S05]  /*78a0*/  IMAD.WIDE.U32 R4, R3, c[0x0][0x198], R68 ;  /* 0x0000660003047a25 */ /* 0x000fea00078e0044 */
[----:B------:R-:W-:Y:S05]  /*78b0*/  IADD3 R5, R5, R0, RZ ;  /* 0x0000000005057210 */ /* 0x000fea0007ffe0ff */
[----:B-----5:R2:W-:Y:S02]  /*78c0*/  STG.E.128 [R4.64], R52 ;  /* 0x0000003404007986 */ /* 0x0205e4000c101d06 */
.L_x_7333:
[----:B------:R-:W-:Y:S05]  /*78d0*/  BSYNC B1 ;  /* 0x0000000000017941 */ /* 0x000fea0003800000 */
.L_x_7332:
        /* <DEDUP_REMOVED lines=97> */
.L_x_7339:
[----:B------:R-:W-:Y:S05]  /*7ef0*/  BSYNC B0 ;  /* 0x0000000000007941 */ /* 0x000fea0003800000 */
.L_x_7338:
[----:B------:R-:W-:Y:S02]  /*7f00*/  MOV R3, 0xe0 ;  /* 0x000000e000037802 */ /* 0x000fe40000000f00 */
[----:B------:R-:W-:Y:S03]  /*7f10*/  MOV R69, R67 ;  /* 0x0000004300457202 */ /* 0x000fe60000000f00 */
[C---:B------:R-:W-:Y:S02]  /*7f20*/  IMAD R0, R3.reuse, c[0x0][0x19c], RZ ;  /* 0x0000670003007a24 */ /* 0x040fe400078e02ff */
[----:B------:R-:W-:Y:S05]  /*7f30*/  IMAD.WIDE.U32 R4, R3, c[0x0][0x198], R68 ;  /* 0x0000660003047a25 */ /* 0x000fea00078e0044 */
[----:B------:R-:W-:Y:S05]  /*7f40*/  IADD3 R5, R5, R0, RZ ;  /* 0x0000000005057210 */ /* 0x000fea0007ffe0ff */
[----:B-----5:R2:W-:Y:S02]  /*7f50*/  STG.E.128 [R4.64], R52 ;  /* 0x0000003404007986 */ /* 0x0205e4000c101d06 */
.L_x_7337:
[----:B------:R-:W-:Y:S05]  /*7f60*/  BSYNC B1 ;  /* 0x0000000000017941 */ /* 0x000fea0003800000 */
.L_x_7336:
        /* <DEDUP_REMOVED lines=9> */
.L_x_7289:
        /* <DEDUP_REMOVED lines=77> */
.L_x_7307:
        /* <DEDUP_REMOVED lines=82> */
.L_x_7340:
        /* <DEDUP_REMOVED lines=9> */
.L_x_7341:
[----:B------:R-:W-:Y:S04]  /*8a80*/  IADD3 R11, R11, -0x1, RZ ;  /* 0xffffffff0b0b7810 */ /* 0x000fe80007ffe0ff */
[----:B------:R-:W-:Y:S11]  /*8a90*/  ISETP.GT.AND P0, PT, R11, R64, PT ;  /* 0x000000400b00720c */ /* 0x000ff60003f04270 */
[----:B------:R-:W-:Y:S02]  /*8aa0*/  @!UPT UIADD3 URZ, URZ, URZ, URZ ;  /* 0x0000003f3f3ff290 */ /* 0x000fe4000fffe03f */
[----:B------:R-:W-:-:S05]  /*8ab0*/  @P0 BRA `(.L_x_7342) ;  /* 0xffff9c6000000947 */ /* 0x000fca000383ffff */
.L_x_7288:
        /* <DEDUP_REMOVED lines=95> */
.L_x_7349:
[----:B------:R-:W-:Y:S05]  /*90b0*/  BSYNC B0 ;  /* 0x0000000000007941 */ /* 0x000fea0003800000 */
.L_x_7348:
[----:B-----5:R1:W-:Y:S02]  /*90c0*/  STS.128 [R187], R8 ;  /* 0x00000008bb007388 */ /* 0x0203e40000000c00 */
.L_x_7347:
[----:B------:R-:W-:Y:S05]  /*90d0*/  BSYNC B1 ;  /* 0x0000000000017941 */ /* 0x000fea0003800000 */
.L_x_7346:
        /* <DEDUP_REMOVED lines=56> */
.L_x_7353:
[----:B------:R-:W-:Y:S05]  /*9460*/  BSYNC B0 ;  /* 0x0000000000007941 */ /* 0x000fea0003800000 */
.L_x_7352:
[----:B-----5:R2:W-:Y:S02]  /*9470*/  STS.128 [R187+0x800], R8 ;  /* 0x00080008bb007388 */ /* 0x0205e40000000c00 */
.L_x_7351:
[----:B------:R-:W-:Y:S05]  /*9480*/  BSYNC B1 ;  /* 0x0000000000017941 */ /* 0x000fea0003800000 */
.L_x_7350:
        /* <DEDUP_REMOVED lines=57> */
.L_x_7357:
[----:B------:R-:W-:Y:S05]  /*9820*/  BSYNC B0 ;  /* 0x0000000000007941 */ /* 0x000fea0003800000 */
.L_x_7356:
[----:B-----5:R2:W-:Y:S02]  /*9830*/  STS.128 [R187+0x1000], R8 ;  /* 0x00100008bb007388 */ /* 0x0205e40000000c00 */
.L_x_7355:
[----:B------:R-:W-:Y:S05]  /*9840*/  BSYNC B1 ;  /* 0x0000000000017941 */ /* 0x000fea0003800000 */
.L_x_7354:
        /* <DEDUP_REMOVED lines=56> */
.L_x_7360:
[----:B------:R-:W-:Y:S05]  /*9bd0*/  BSYNC B0 ;  /* 0x0000000000007941 */ /* 0x000fea0003800000 */
.L_x_7359:
[----:B-----5:R3:W-:Y:S01]  /*9be0*/  STS.128 [R187+0x1800], R8 ;  /* 0x00180008bb007388 */ /* 0x0207e20000000c00 */
[----:B------:R-:W-:Y:S05]  /*9bf0*/  BRA `(.L_x_7358) ;  /* 0x0000199000007947 */ /* 0x000fea0003800000 */
.L_x_7345:
        /* <DEDUP_REMOVED lines=88> */
.L_x_7364:
[----:B------:R-:W-:Y:S05]  /*a180*/  BSYNC B0 ;  /* 0x0000000000007941 */ /* 0x000fea0003800000 */
.L_x_7363:
[----:B-----5:R2:W-:Y:S02]  /*a190*/  STS.128 [R187], R20 ;  /* 0x00000014bb007388 */ /* 0x0205e40000000c00 */
.L_x_7362:
[----:B------:R-:W-:Y:S05]  /*a1a0*/  BSYNC B1 ;  /* 0x0000000000017941 */ /* 0x000fea0003800000 */
.L_x_7361:
        /* <DEDUP_REMOVED lines=91> */
.L_x_7368:
[----:B------:R-:W-:Y:S05]  /*a760*/  BSYNC B0 ;  /* 0x0000000000007941 */ /* 0x000fea0003800000 */
.L_x_7367:
[----:B-----5:R3:W-:Y:S02]  /*a770*/  STS.128 [R187+0x800], R20 ;  /* 0x00080014bb007388 */ /* 0x0207e40000000c00 */
.L_x_7366:
[----:B------:R-:W-:Y:S05]  /*a780*/  BSYNC B1 ;  /* 0x0000000000017941 */ /* 0x000fea0003800000 */
.L_x_7365:
        /* <DEDUP_REMOVED lines=92> */
.L_x_7372:
[----:B------:R-:W-:Y:S05]  /*ad50*/  BSYNC B0 ;  /* 0x0000000000007941 */ /* 0x000fea0003800000 */
.L_x_7371:
[----:B-----5:R3:W-:Y:S02]  /*ad60*/  STS.128 [R187+0x1000], R20 ;  /* 0x00100014bb007388 */ /* 0x0207e40000000c00 */
.L_x_7370:
[----:B------:R-:W-:Y:S05]  /*ad70*/  BSYNC B1 ;  /* 0x0000000000017941 */ /* 0x000fea0003800000 */
.L_x_7369:
        /* <DEDUP_REMOVED lines=93> */
.L_x_7374:
[----:B------:R-:W-:Y:S05]  /*b350*/  BSYNC B0 ;  /* 0x0000000000007941 */ /* 0x000fea0003800000 */
.L_x_7373:
[----:B-----5:R4:W-:Y:S01]  /*b360*/  STS.128 [R187+0x1800], R16 ;  /* 0x00180010bb007388 */ /* 0x0209e20000000c00 */
[----:B------:R-:W-:Y:S05]  /*b370*/  BRA `(.L_x_7358) ;  /* 0x0000021000007947 */ /* 0x000fea0003800000 */
.L_x_7344:
        /* <DEDUP_REMOVED lines=33> */
.L_x_7358:
[----:B------:R-:W-:Y:S05]  /*b590*/  BSYNC B2 ;  /* 0x0000000000027941 */ /* 0x000fea0003800000 */
.L_x_7343:
        /* <DEDUP_REMOVED lines=11> */
[-C--:B------:R-:W-:Y:S01]  /*b650*/  ISETP.GE.AND P4, PT, R3, R6.reuse, PT ;  /* 0x000000060300720c */ /* 0x080fe20003f86270 */
[----:B------:R-:W-:Y:S01]  /*b660*/  IMAD R59, R59, 0x10, R62 ;  /* 0x000000103b3b7824 */ /* 0x000fe200078e023e */
        /* <DEDUP_REMOVED lines=51> */
[----:B------:R-:W-:Y:S01]  /*b9a0*/  ISETP.GE.AND P4, PT, R13, R6, PT ;  /* 0x000000060d00720c */ /* 0x000fe20003f86270 */
[----:B------:R-:W-:Y:S01]  /*b9b0*/  IMAD.SHL.U32 R103, R58, 0x2, RZ ;  /* 0x000000023a677824 */ /* 0x000fe200078e00ff */
[----:B------:R3:W-:Y:S01]  /*b9c0*/  @!P2 LDGSTS.E.BYPASS.LTC128B.128 [R187+0x4800], [R18.64] ;  /* 0x0480000012bbafae */ /* 0x0007e2000b901d46 */
[----:B------:R-:W-:-:S03]  /*b9d0*/  @!P5 IMAD.MOV.U32 R10, RZ, RZ, c[0x0][0x1a4] ;  /* 0x00006900ff0ad624 */ /* 0x000fc600078e00ff */
[----:B------:R4:W-:Y:S01]  /*b9e0*/  @!P1 LDGSTS.E.BYPASS.LTC128B.128 [R187+0x5000], [R16.64] ;  /* 0x0500000010bb9fae */ /* 0x0009e2000b901d46 */
[CC--:B------:R-:W-:Y:S01]  /*b9f0*/  ISETP.GE.AND P1, PT, R140.reuse, R6.reuse, PT ;  /* 0x000000068c00720c */ /* 0x0c0fe20003f26270 */
[----:B------:R-:W-:Y:S01]  /*ba00*/  IMAD.SHL.U32 R140, R140, 0x8, RZ ;  /* 0x000000088c8c7824 */ /* 0x000fe200078e00ff */
[----:B------:R-:W-:Y:S01]  /*ba10*/  LOP3.LUT R103, R103, 0x6, RZ, 0xc0, !PT ;  /* 0x0000000667677812 */ /* 0x000fe200078ec0ff */
        /* <DEDUP_REMOVED lines=64> */
[----:B------:R-:W-:Y:S02]  /*be20*/  @!P1 IMAD.IADD R15, R15, 0x1, R4 ;  /* 0x000000010f0f9824 */ /* 0x000fe400078e0204 */
[----:B------:R-:W-:Y:S01]  /*be30*/  @!P0 IMAD.WIDE.U32 R10, R10, 0xe0, R178 ;  /* 0x000000e00a0a8825 */ /* 0x000fe200078e00b2 */
[----:B------:R-:W-:Y:S01]  /*be40*/  @!PT LDS RZ, [RZ] ;  /* 0x00000000fffff984 */ /* 0x000fe20000000800 */
[----:B------:R-:W-:Y:S01]  /*be50*/  @!PT LDS RZ, [RZ] ;  /* 0x00000000fffff984 */ /* 0x000fe20000000800 */
[----:B------:R-:W-:Y:S01]  /*be60*/  @!PT LDS RZ, [RZ] ;  /* 0x00000000fffff984 */ /* 0x000fe20000000800 */
[----:B------:R4:W-:Y:S03]  /*be70*/  @!P3 LDGSTS.E.BYPASS.LTC128B.128 [R187+0x7800], [R18.64] ;  /* 0x0780000012bbbfae */ /* 0x0009e6000b901d46 */
[----:B------:R-:W-:Y:S01]  /*be80*/  @!P0 IMAD R7, R0, 0xe0, RZ ;  /* 0x000000e000078824 */ /* 0x000fe200078e02ff */
[----:B------:R-:W-:Y:S01]  /*be90*/  @P4 STS.128 [R187+0x8000], RZ ;  /* 0x008000ffbb004388 */ /* 0x000fe20000000c00 */
        /* <DEDUP_REMOVED lines=26> */
[----:B------:R-:W-:Y:S01]  /*c040*/  R2P PR, R61, 0x6 ;  /* 0x000000063d007804 */ /* 0x000fe20000000000 */
[----:B------:R-:W-:Y:S02]  /*c050*/  IMAD R167, R42, 0x2, R169 ;  /* 0x000000022aa77824 */ /* 0x000fe400078e02a9 */
        /* <DEDUP_REMOVED lines=10> */
[----:B------:R-:W-:Y:S01]  /*c100*/  LDSM.16.M88.4 R8, [R170] ;  /* 0x00000000aa08783b */ /* 0x000fe20000000200 */
[----:B------:R-:W-:-:S03]  /*c110*/  @P2 IADD3 R168, R4, -0x40, RZ ;  /* 0xffffffc004a82810 */ /* 0x000fc60007ffe0ff */
[----:B------:R-:W1:Y:S01]  /*c120*/  LDSM.16.M88.4 R36, [R171+0x2800] ;  /* 0x00280000ab24783b */ /* 0x000e620000000200 */
[----:B------:R-:W-:-:S03]  /*c130*/  IADD3 R161, R168, 0x800, RZ ;  /* 0x00000800a8a17810 */ /* 0x000fc60007ffe0ff */
[----:B-----5:R-:W5:Y:S01]  /*c140*/  LDSM.16.M88.4 R12, [R165+0x2000] ;  /* 0x00200000a50c783b */ /* 0x020f620000000200 */
[----:B------:R-:W-:Y:S01]  /*c150*/  IMAD.IADD R100, R0, 0x1, R168 ;  /* 0x0000000100647824 */ /* 0x000fe200078e02a8 */
[C---:B------:R-:W-:Y:S02]  /*c160*/  IADD3 R160, R168.reuse, 0x1000, RZ ;  /* 0x00001000a8a07810 */ /* 0x040fe40007ffe0ff */
[----:B------:R-:W-:Y:S01]  /*c170*/  LDSM.16.M88.4 R28, [R168] ;  /* 0x00000000a81c783b */ /* 0x000fe20000000200 */
[C---:B------:R-:W-:Y:S02]  /*c180*/  IADD3 R159, R168.reuse, 0x1800, RZ ;  /* 0x00001800a89f7810 */ /* 0x040fe40007ffe0ff */
[C---:B------:R-:W-:Y:S01]  /*c190*/  IADD3 R158, R168.reuse, 0x2000, RZ ;  /* 0x00002000a89e7810 */ /* 0x040fe20007ffe0ff */
[----:B--2---:R-:W-:Y:S01]  /*c1a0*/  LDSM.16.M88.4 R4, [R169] ;  /* 0x00000000a904783b */ /* 0x004fe20000000200 */
[C---:B------:R-:W-:Y:S02]  /*c1b0*/  IADD3 R157, R168.reuse, 0x2800, RZ ;  /* 0x00002800a89d7810 */ /* 0x040fe40007ffe0ff */
[----:B------:R-:W-:Y:S01]  /*c1c0*/  IADD3 R156, R168, 0x3000, RZ ;  /* 0x00003000a89c7810 */ /* 0x000fe20007ffe0ff */
[----:B------:R-:W-:Y:S04]  /*c1d0*/  LDSM.16.M88.4 R64, [R100] ;  /* 0x000000006440783b */ /* 0x000fe80000000200 */
[----:B------:R-:W2:Y:S04]  /*c1e0*/  LDSM.16.M88.4 R80, [R171+0x3000] ;  /* 0x00300000ab50783b */ /* 0x000ea80000000200 */
        /* <DEDUP_REMOVED lines=11> */
[C---:B-----5:R-:W-:Y:S03]  /*c2a0*/  HMMA.16816.F32 R24, R8.reuse, R12, R24 ;  /* 0x0000000c0818723c */ /* 0x060fe60000001818 */
[----:B------:R-:W0:Y:S05]  /*c2b0*/  LDGDEPBAR ;  /* 0x00000000000079af */ /* 0x000e2a0000000000 */
[----:B------:R-:W-:Y:S01]  /*c2c0*/  HMMA.16816.F32 R68, R8, R14, R68 ;  /* 0x0000000e0844723c */ /* 0x000fe20000001844 */
[----:B------:R-:W1:Y:S07]  /*c2d0*/  LDSM.16.M88.4 R12, [R167] ;  /* 0x00000000a70c783b */ /* 0x000e6e0000000200 */
[----:B--2---:R-:W-:Y:S08]  /*c2e0*/  HMMA.16816.F32 R20, R16, R80, RZ ;  /* 0x000000501014723c */ /* 0x004ff000000018ff */
        /* <DEDUP_REMOVED lines=8> */
[----:B------:R-:W-:Y:S01]  /*c370*/  HMMA.16816.F32 R32, R16, R34, RZ ;  /* 0x000000221020723c */ /* 0x000fe200000018ff */
[----:B------:R-:W-:-:S02]  /*c380*/  FMUL.FTZ R25, R25, c[0x0][0x2ec] ;  /* 0x0000bb0019197a20 */ /* 0x000fc40000410000 */
[----:B------:R-:W-:Y:S02]  /*c390*/  FMUL.FTZ R0, R24, c[0x0][0x2ec] ;  /* 0x0000bb0018007a20 */ /* 0x000fe40000410000 */
[----:B------:R2:W4:Y:S01]  /*c3a0*/  MUFU.TANH R61, R25 ;  /* 0x00000019003d7308 */ /* 0x0005220000002400 */
[----:B------:R-:W-:Y:S02]  /*c3b0*/  FMUL.FTZ R41, R26, c[0x0][0x2ec] ;  /* 0x0000bb001a297a20 */ /* 0x000fe40000410000 */
[----:B------:R-:W-:Y:S01]  /*c3c0*/  FMUL.FTZ R96, R27, c[0x0][0x2ec] ;  /* 0x0000bb001b607a20 */ /* 0x000fe20000410000 */
        /* <DEDUP_REMOVED lines=8> */
[----:B------:R-:W5:Y:S01]  /*c450*/  MUFU.TANH R97, R69 ;  /* 0x0000004500617308 */ /* 0x000f620000002400 */
[----:B--2---:R-:W2:Y:S03]  /*c460*/  LDSM.16.M88.4 R24, [R168+0x1800] ;  /* 0x00180000a818783b */ /* 0x004ea60000000200 */
[C---:B------:R-:W-:Y:S04]  /*c470*/  HMMA.16816.F32 R20, R8.reuse, R72, R20 ;  /* 0x000000480814723c */ /* 0x040fe80000001814 */
[----:B------:R-:W-:Y:S04]  /*c480*/  MUFU.TANH R98, R70 ;  /* 0x0000004600627308 */ /* 0x000fe80000002400 */
[C---:B------:R-:W-:Y:S01]  /*c490*/  HMMA.16816.F32 R80, R8.reuse, R74, R80 ;  /* 0x0000004a0850723c */ /* 0x040fe20000001850 */
[----:B------:R-:W2:Y:S03]  /*c4a0*/  LDSM.16.M88.4 R72, [R171+0x4000] ;  /* 0x00400000ab48783b */ /* 0x000ea60000000200 */
[----:B------:R1:W-:Y:S04]  /*c4b0*/  MUFU.TANH R99, R71 ;  /* 0x0000004700637308 */ /* 0x0003e80000002400 */
[C---:B------:R-:W-:Y:S04]  /*c4c0*/  HMMA.16816.F32 R28, R8.reuse, R48, R28 ;  /* 0x00000030081c723c */ /* 0x040fe8000000181c */
[----:B------:R-:W1:Y:S04]  /*c4d0*/  MUFU.TANH R96, R96 ;  /* 0x0000006000607308 */ /* 0x000e680000002400 */
[----:B------:R-:W-:Y:S01]  /*c4e0*/  HMMA.16816.F32 R32, R8, R50, R32 ;  /* 0x000000320820723c */ /* 0x000fe20000001820 */
[----:B------:R-:W3:Y:S03]  /*c4f0*/  LDSM.16.M88.4 R48, [R100+0x1000] ;  /* 0x001000006430783b */ /* 0x000ee60000000200 */
[----:B------:R-:W1:Y:S04]  /*c500*/  MUFU.TANH R63, R63 ;  /* 0x0000003f003f7308 */ /* 0x000e680000002400 */
[C---:B------:R-:W-:Y:S04]  /*c510*/  HMMA.16816.F32 R52, R4.reuse, R44, R52 ;  /* 0x0000002c0434723c */ /* 0x040fe80000001834 */
[----:B------:R-:W-:Y:S04]  /*c520*/  MUFU.TANH R0, R0 ;  /* 0x0000000000007308 */ /* 0x000fe80000002400 */
[C---:B------:R-:W-:Y:S08]  /*c530*/  HMMA.16816.F32 R36, R4.reuse, R46, R36 ;  /* 0x0000002e0424723c */ /* 0x040ff00000001824 */
[C---:B-1----:R-:W-:Y:S08]  /*c540*/  HMMA.16816.F32 R20, R4.reuse, R64, R20 ;  /* 0x000000400414723c */ /* 0x042ff00000001814 */
[C---:B------:R-:W-:Y:S01]  /*c550*/  HMMA.16816.F32 R80, R4.reuse, R66, R80 ;  /* 0x000000420450723c */ /* 0x040fe20000001850 */
[----:B------:R-:W1:Y:S07]  /*c560*/  LDSM.16.M88.4 R64, [R171+0x4800] ;  /* 0x00480000ab40783b */ /* 0x000e6e0000000200 */
[----:B--2---:R-:W-:Y:S08]  /*c570*/  HMMA.16816.F32 R28, R4, R24, R28 ;  /* 0x00000018041c723c */ /* 0x004ff0000000181c */
[----:B------:R-:W-:Y:S08]  /*c580*/  HMMA.16816.F32 R52, R12, R76, R52 ;  /* 0x0000004c0c34723c */ /* 0x000ff00000001834 */
[----:B------:R-:W-:Y:S08]  /*c590*/  HMMA.16816.F32 R44, R16, R72, RZ ;  /* 0x00000048102c723c */ /* 0x000ff000000018ff */
[C---:B------:R-:W-:Y:S01]  /*c5a0*/  HMMA.16816.F32 R36, R12.reuse, R78, R36 ;  /* 0x0000004e0c24723c */ /* 0x040fe20000001824 */
[----:B------:R-:W2:Y:S07]  /*c5b0*/  LDSM.16.M88.4 R76, [R165+0x4800] ;  /* 0x00480000a54c783b */ /* 0x000eae0000000200 */
[----:B---3--:R-:W-:Y:S01]  /*c5c0*/  HMMA.16816.F32 R20, R12, R48, R20 ;  /* 0x000000300c14723c */ /* 0x008fe20000001814 */
[----:B------:R-:W-:-:S02]  /*c5d0*/  FMUL.FTZ R52, R52, c[0x0][0x2ec] ;  /* 0x0000bb0034347a20 */ /* 0x000fc40000410000 */
[----:B------:R-:W-:Y:S02]  /*c5e0*/  FMUL.FTZ R53, R53, c[0x0][0x2ec] ;  /* 0x0000bb0035357a20 */ /* 0x000fe40000410000 */
[----:B------:R-:W-:Y:S01]  /*c5f0*/  FMUL.FTZ R54, R54, c[0x0][0x2ec] ;  /* 0x0000bb0036367a20 */ /* 0x000fe20000410000 */
[----:B------:R-:W3:Y:S01]  /*c600*/  MUFU.TANH R102, R52 ;  /* 0x0000003400667308 */ /* 0x000ee20000002400 */
[----:B------:R-:W-:Y:S01]  /*c610*/  FMUL.FTZ R55, R55, c[0x0][0x2ec] ;  /* 0x0000bb0037377a20 */ /* 0x000fe20000410000 */
[C---:B------:R-:W-:Y:S01]  /*c620*/  HMMA.16816.F32 R80, R12.reuse, R50, R80 ;  /* 0x000000320c50723c */ /* 0x040fe20000001850 */
[----:B------:R-:W2:Y:S05]  /*c630*/  LDSM.16.M88.4 R48, [R168+0x2000] ;  /* 0x00200000a830783b */ /* 0x000eaa0000000200 */
[----:B------:R-:W-:Y:S02]  /*c640*/  MUFU.TANH R104, R53 ;  /* 0x0000003500687308 */ /* 0x000fe40000002400 */
[----:B------:R-:W-:Y:S01]  /*c650*/  HMMA.16816.F32 R28, R12, R88, R28 ;  /* 0x000000580c1c723c */ /* 0x000fe2000000181c */
[----:B------:R-:W-:-:S02]  /*c660*/  FMUL.FTZ R36, R36, c[0x0][0x2ec] ;  /* 0x0000bb0024247a20 */ /* 0x000fc40000410000 */
[----:B------:R-:W-:Y:S02]  /*c670*/  FMUL.FTZ R37, R37, c[0x0][0x2ec] ;  /* 0x0000bb0025257a20 */ /* 0x000fe40000410000 */
[----:B------:R-:W-:Y:S01]  /*c680*/  FMUL.FTZ R38, R38, c[0x0][0x2ec] ;  /* 0x0000bb0026267a20 */ /* 0x000fe20000410000 */
[----:B------:R-:W-:Y:S01]  /*c690*/  MUFU.TANH R107, R36 ;  /* 0x00000024006b7308 */ /* 0x000fe20000002400 */
[----:B------:R-:W-:Y:S01]  /*c6a0*/  FMUL.FTZ R39, R39, c[0x0][0x2ec] ;  /* 0x0000bb0027277a20 */ /* 0x000fe20000410000 */
[C---:B------:R-:W-:Y:S01]  /*c6b0*/  HMMA.16816.F32 R72, R16.reuse, R74, RZ ;  /* 0x0000004a1048723c */ /* 0x040fe200000018ff */
[----:B------:R-:W-:Y:S02]  /*c6c0*/  FMUL.FTZ R20, R20, c[0x0][0x2ec] ;  /* 0x0000bb0014147a20 */ /* 0x000fe40000410000 */
[----:B------:R-:W-:Y:S02]  /*c6d0*/  FMUL.FTZ R21, R21, c[0x0][0x2ec] ;  /* 0x0000bb0015157a20 */ /* 0x000fe40000410000 */
[----:B------:R-:W-:Y:S01]  /*c6e0*/  FMUL.FTZ R128, R22, c[0x0][0x2ec] ;  /* 0x0000bb0016807a20 */ /* 0x000fe20000410000 */
[----:B------:R-:W-:Y:S01]  /*c6f0*/  MUFU.TANH R108, R37 ;  /* 0x00000025006c7308 */ /* 0x000fe20000002400 */
[----:B------:R-:W-:Y:S01]  /*c700*/  FMUL.FTZ R111, R23, c[0x0][0x2ec] ;  /* 0x0000bb00176f7a20 */ /* 0x000fe20000410000 */
[----:B-1----:R-:W-:Y:S01]  /*c710*/  HMMA.16816.F32 R68, R16, R64, RZ ;  /* 0x000000401044723c */ /* 0x002fe200000018ff */
[----:B------:R-:W-:-:S02]  /*c720*/  FMUL.FTZ R121, R80, c[0x0][0x2ec] ;  /* 0x0000bb0050797a20 */ /* 0x000fc40000410000 */
[----:B------:R-:W-:Y:S02]  /*c730*/  FMUL.FTZ R80, R81, c[0x0][0x2ec] ;  /* 0x0000bb0051507a20 */ /* 0x000fe40000410000 */
[----:B------:R-:W-:Y:S01]  /*c740*/  FMUL.FTZ R81, R82, c[0x0][0x2ec] ;  /* 0x0000bb0052517a20 */ /* 0x000fe20000410000 */
[----:B------:R-:W-:Y:S01]  /*c750*/  MUFU.TANH R109, R38 ;  /* 0x00000026006d7308 */ /* 0x000fe20000002400 */
[----:B------:R-:W-:Y:S01]  /*c760*/  FMUL.FTZ R83, R83, c[0x0][0x2ec] ;  /* 0x0000bb0053537a20 */ /* 0x000fe20000410000 */
[----:B------:R-:W-:Y:S01]  /*c770*/  HMMA.16816.F32 R32, R4, R26, R32 ;  /* 0x0000001a0420723c */ /* 0x000fe20000001820 */
[----:B------:R-:W1:Y:S01]  /*c780*/  LDSM.16.M88.4 R24, [R171+0x5000] ;  /* 0x00500000ab18783b */ /* 0x000e620000000200 */
[----:B------:R-:W-:-:S04]  /*c790*/  FMUL.FTZ R28, R28, c[0x0][0x2ec] ;  /* 0x0000bb001c1c7a20 */ /* 0x000fc80000410000 */
[----:B------:R2:W-:Y:S02]  /*c7a0*/  MUFU.TANH R110, R39 ;  /* 0x00000027006e7308 */ /* 0x0005e40000002400 */
[C---:B------:R-:W-:Y:S06]  /*c7b0*/  HMMA.16816.F32 R44, R8.reuse, R92, R44 ;  /* 0x0000005c082c723c */ /* 0x040fec000000182c */
[----:B------:R-:W-:Y:S02]  /*c7c0*/  MUFU.TANH R88, R20 ;  /* 0x0000001400587308 */ /* 0x000fe40000002400 */
[C---:B------:R-:W-:Y:S01]  /*c7d0*/  HMMA.16816.F32 R92, R8.reuse, R94, R72 ;  /* 0x0000005e085c723c */ /* 0x040fe20000001848 */
[----:B------:R-:W-:Y:S04]  /*c7e0*/  LDSM.16.M88.4 R72, [R165+0x5000] ;  /* 0x00500000a548783b */ /* 0x000fe80000000200 */
[----:B--2---:R-:W2:Y:S01]  /*c7f0*/  LDSM.16.M88.4 R36, [R100+0x2000] ;  /* 0x002000006424783b */ /* 0x004ea20000000200 */
[----:B------:R3:W-:Y:S02]  /*c800*/  MUFU.TANH R89, R21 ;  /* 0x0000001500597308 */ /* 0x0007e40000002400 */
[----:B------:R-:W-:Y:S06]  /*c810*/  HMMA.16816.F32 R68, R8, R76, R68 ;  /* 0x0000004c0844723c */ /* 0x000fec0000001844 */
[----:B------:R1:W-:Y:S02]  /*c820*/  MUFU.TANH R82, R28 ;  /* 0x0000001c00527308 */ /* 0x0003e40000002400 */
[----:B------:R-:W-:Y:S01]  /*c830*/  HMMA.16816.F32 R32, R12, R90, R32 ;  /* 0x0000005a0c20723c */ /* 0x000fe20000001820 */
[----:B------:R-:W-:-:S05]  /*c840*/  FMUL.FTZ R76, R30, c[0x0][0x2ec] ;  /* 0x0000bb001e4c7a20 */ /* 0x000fca0000410000 */
[----:B------:R-:W2:Y:S02]  /*c850*/  MUFU.TANH R105, R54 ;  /* 0x0000003600697308 */ /* 0x000ea40000002400 */
[----:B---3--:R-:W-:Y:S07]  /*c860*/  HMMA.16816.F32 R20, R16, R84, RZ ;  /* 0x000000541014723c */ /* 0x008fee00000018ff */
[----:B------:R-:W-:Y:S01]  /*c870*/  FMUL.FTZ R84, R29, c[0x0][0x2ec] ;  /* 0x0000bb001d547a20 */ /* 0x000fe20000410000 */
[----:B------:R-:W-:Y:S01]  /*c880*/  HMMA.16816.F32 R44, R4, R48, R44 ;  /* 0x00000030042c723c */ /* 0x000fe2000000182c */
[----:B------:R-:W-:Y:S01]  /*c890*/  FMUL.FTZ R85, R31, c[0x0][0x2ec] ;  /* 0x0000bb001f557a20 */ /* 0x000fe20000410000 */
[----:B------:R3:W2:Y:S01]  /*c8a0*/  MUFU.TANH R106, R55 ;  /* 0x00000037006a7308 */ /* 0x0006a20000002400 */
[----:B-1----:R-:W1:Y:S05]  /*c8b0*/  LDSM.16.M88.4 R28, [R168+0x2800] ;  /* 0x00280000a81c783b */ /* 0x002e6a0000000200 */
[----:B------:R-:W-:Y:S01]  /*c8c0*/  HMMA.16816.F32 R64, R16, R66, RZ ;  /* 0x000000421040723c */ /* 0x000fe200000018ff */
[----:B------:R-:W-:Y:S01]  /*c8d0*/  FMUL.FTZ R77, R32, c[0x0][0x2ec] ;  /* 0x0000bb00204d7a20 */ /* 0x000fe20000410000 */
[----:B------:R-:W1:Y:S01]  /*c8e0*/  MUFU.TANH R128, R128 ;  /* 0x0000008000807308 */ /* 0x000e620000002400 */
[----:B------:R-:W-:-:S02]  /*c8f0*/  FMUL.FTZ R118, R34, c[0x0][0x2ec] ;  /* 0x0000bb0022767a20 */ /* 0x000fc40000410000 */
[----:B------:R-:W-:-:S03]  /*c900*/  FMUL.FTZ R116, R35, c[0x0][0x2ec] ;  /* 0x0000bb0023747a20 */ /* 0x000fc60000410000 */
[----:B------:R-:W-:Y:S01]  /*c910*/  HMMA.16816.F32 R92, R4, R50, R92 ;  /* 0x00000032045c723c */ /* 0x000fe2000000185c */
[----:B------:R-:W-:Y:S01]  /*c920*/  LDSM.16.M88.4 R48, [R165+0x5800] ;  /* 0x00580000a530783b */ /* 0x000fe20000000200 */
[----:B------:R-:W1:Y:S06]  /*c930*/  MUFU.TANH R121, R121 ;  /* 0x0000007900797308 */ /* 0x000e6c0000002400 */
[C---:B---3--:R-:W-:Y:S02]  /*c940*/  HMMA.16816.F32 R52, R16.reuse, R24, RZ ;  /* 0x000000181034723c */ /* 0x048fe400000018ff */
[----:B------:R-:W-:Y:S06]  /*c950*/  MUFU.TANH R80, R80 ;  /* 0x0000005000507308 */ /* 0x000fec0000002400 */
[C---:B------:R-:W-:Y:S02]  /*c960*/  HMMA.16816.F32 R24, R16.reuse, R26, RZ ;  /* 0x0000001a1018723c */ /* 0x040fe400000018ff */
[----:B------:R-:W3:Y:S06]  /*c970*/  MUFU.TANH R81, R81 ;  /* 0x0000005100517308 */ /* 0x000eec0000002400 */
[----:B------:R-:W-:Y:S02]  /*c980*/  HMMA.16816.F32 R16, R16, R86, RZ ;  /* 0x000000561010723c */ /* 0x000fe400000018ff */
[----:B------:R-:W1:Y:S05]  /*c990*/  MUFU.TANH R111, R111 ;  /* 0x0000006f006f7308 */ /* 0x000e6a0000002400 */
[----:B------:R-:W-:Y:S01]  /*c9a0*/  FMUL.FTZ R86, R33, c[0x0][0x2ec] ;  /* 0x0000bb0021567a20 */ /* 0x000fe20000410000 */
[----:B--2---:R-:W-:Y:S01]  /*c9b0*/  HMMA.16816.F32 R44, R12, R36, R44 ;  /* 0x000000240c2c723c */ /* 0x004fe2000000182c */
[----:B------:R-:W2:Y:S01]  /*c9c0*/  LDSM.16.M88.4 R32, [R100+0x2800] ;  /* 0x002800006420783b */ /* 0x000ea20000000200 */
[----:B------:R-:W2:Y:S05]  /*c9d0*/  MUFU.TANH R76, R76 ;  /* 0x0000004c004c7308 */ /* 0x000eaa0000002400 */
[----:B------:R-:W-:Y:S01]  /*c9e0*/  SHF.R.S32.HI R37, RZ, 0x1f, R60 ;  /* 0x0000001fff257819 */ /* 0x000fe2000001143c */
[----:B------:R-:W-:Y:S02]  /*c9f0*/  HMMA.16816.F32 R64, R8, R78, R64 ;  /* 0x0000004e0840723c */ /* 0x000fe40000001840 */
[----:B------:R-:W2:Y:S01]  /*ca00*/  MUFU.TANH R85, R85 ;  /* 0x0000005500557308 */ /* 0x000ea20000002400 */
[----:B------:R-:W-:-:S04]  /*ca10*/  LEA.HI R186, R37, R60, RZ, 0x2 ;  /* 0x0000003c25ba7211 */ /* 0x000fc800078f10ff */
[----:B------:R-:W-:Y:S01]  /*ca20*/  SHF.R.S32.HI R186, RZ, 0x2, R186 ;  /* 0x00000002ffba7819 */ /* 0x000fe200000114ba */
[----:B-1----:R-:W-:Y:S02]  /*ca30*/  HMMA.16816.F32 R68, R4, R28, R68 ;  /* 0x0000001c0444723c */ /* 0x002fe40000001844 */
[----:B------:R-:W1:Y:S01]  /*ca40*/  MUFU.TANH R83, R83 ;  /* 0x0000005300537308 */ /* 0x000e620000002400 */
[----:B------:R-:W-:-:S04]  /*ca50*/  IADD3 R59, R59, 0x1, R186 ;  /* 0x000000013b3b7810 */ /* 0x000fc80007ffe0ba */
[----:B------:R-:W-:Y:S01]  /*ca60*/  IADD3 R59, R56, R59, -R181 ;  /* 0x0000003b383b7210 */ /* 0x000fe20007ffe8b5 */
[----:B------:R-:W-:Y:S01]  /*ca70*/  HMMA.16816.F32 R92, R12, R38, R92 ;  /* 0x000000260c5c723c */ /* 0x000fe2000000185c */
[----:B------:R-:W1:Y:S01]  /*ca80*/  LDSM.16.M88.4 R36, [R168+0x3000] ;  /* 0x00300000a824783b */ /* 0x000e620000000200 */
[----:B------:R-:W-:Y:S01]  /*ca90*/  IADD3 R28, R40, 0x1, RZ ;  /* 0x00000001281c7810 */ /* 0x000fe20007ffe0ff */
[----:B------:R-:W-:Y:S01]  /*caa0*/  FMUL.FTZ R46, R46, c[0x0][0x2ec] ;  /* 0x0000bb002e2e7a20 */ /* 0x000fe20000410000 */
[----:B------:R-:W-:Y:S01]  /*cab0*/  IADD3 R101, R59, c[0x0][0x2e8], RZ ;  /* 0x0000ba003b657a10 */ /* 0x000fe20007ffe0ff */
[----:B------:R-:W-:Y:S01]  /*cac0*/  FMUL.FTZ R119, R44, c[0x0][0x2ec] ;  /* 0x0000bb002c777a20 */ /* 0x000fe20000410000 */
[----:B------:R-:W1:Y:S01]  /*cad0*/  MUFU.TANH R84, R84 ;  /* 0x0000005400547308 */ /* 0x000e620000002400 */
[----:B------:R-:W-:Y:S01]  /*cae0*/  FMUL.FTZ R44, R45, c[0x0][0x2ec] ;  /* 0x0000bb002d2c7a20 */ /* 0x000fe20000410000 */
[C---:B------:R-:W-:Y:S01]  /*caf0*/  IADD3 R29, R101.reuse, 0x8, RZ ;  /* 0x00000008651d7810 */ /* 0x040fe20007ffe0ff */
[----:B------:R-:W-:Y:S01]  /*cb00*/  HMMA.16816.F32 R64, R4, R30, R64 ;  /* 0x0000001e0440723c */ /* 0x000fe20000001840 */
[-C--:B------:R-:W-:Y:S01]  /*cb10*/  IMNMX R101, R101, R56.reuse, PT ;  /* 0x0000003865657217 */ /* 0x080fe20003800200 */
[----:B------:R-:W-:Y:S01]  /*cb20*/  FMUL.FTZ R47, R47, c[0x0][0x2ec] ;  /* 0x0000bb002f2f7a20 */ /* 0x000fe20000410000 */
[----:B------:R-:W-:-:S02]  /*cb30*/  IMNMX R132, R29, R56, PT ;  /* 0x000000381d847217 */ /* 0x000fc40003800200 */
[----:B------:R-:W-:Y:S01]  /*cb40*/  IADD3 R29, R40, 0x8, RZ ;  /* 0x00000008281d7810 */ /* 0x000fe20007ffe0ff */
[----:B------:R-:W1:Y:S01]  /*cb50*/  MUFU.TANH R77, R77 ;  /* 0x0000004d004d7308 */ /* 0x000e620000002400 */
[CC--:B------:R-:W-:Y:S01]  /*cb60*/  ISETP.GE.AND P1, PT, R28.reuse, R101.reuse, PT ;  /* 0x000000651c00720c */ /* 0x0c0fe20003f26270 */
[----:B------:R-:W-:Y:S01]  /*cb70*/  HMMA.16816.F32 R52, R8, R72, R52 ;  /* 0x000000480834723c */ /* 0x000fe20000001834 */
[-C--:B------:R-:W-:Y:S02]  /*cb80*/  ISETP.GE.AND P0, PT, R28, R132.reuse, PT ;  /* 0x000000841c00720c */ /* 0x080fe40003f06270 */
[CC--:B------:R-:W-:Y:S02]  /*cb90*/  ISETP.GE.AND P2, PT, R29.reuse, R101.reuse, PT ;  /* 0x000000651d00720c */ /* 0x0c0fe40003f46270 */
[-C--:B------:R-:W-:Y:S01]  /*cba0*/  ISETP.GE.AND P3, PT, R29, R132.reuse, PT ;  /* 0x000000841d00720c */ /* 0x080fe20003f66270 */
[----:B------:R-:W1:Y:S01]  /*cbb0*/  MUFU.TANH R118, R118 ;  /* 0x0000007600767308 */ /* 0x000e620000002400 */
[C---:B------:R-:W-:Y:S01]  /*cbc0*/  IADD3 R28, R40.reuse, 0x9, RZ ;  /* 0x00000009281c7810 */ /* 0x040fe20007ffe0ff */
[C---:B--2---:R-:W-:Y:S01]  /*cbd0*/  HMMA.16816.F32 R68, R12.reuse, R32, R68 ;  /* 0x000000200c44723c */ /* 0x044fe20000001844 */
[----:B------:R-:W-:Y:S01]  /*cbe0*/  IADD3 R29, R40, 0x10, RZ ;  /* 0x00000010281d7810 */ /* 0x000fe20007ffe0ff */
[----:B------:R-:W-:Y:S01]  /*cbf0*/  FMUL.FTZ R94, R94, c[0x0][0x2ec] ;  /* 0x0000bb005e5e7a20 */ /* 0x000fe20000410000 */
[----:B----4-:R-:W-:Y:S01]  /*cc00*/  FSEL R73, R61, -INF , !P1 ;  /* 0xff8000003d497808 */ /* 0x010fe20004800000 */
[----:B------:R-:W-:Y:S01]  /*cc10*/  FMUL.FTZ R45, R92, c[0x0][0x2ec] ;  /* 0x0000bb005c2d7a20 */ /* 0x000fe20000410000 */
[CC--:B------:R-:W-:Y:S01]  /*cc20*/  ISETP.GE.AND P4, PT, R28.reuse, R101.reuse, PT ;  /* 0x000000651c00720c */ /* 0x0c0fe20003f86270 */
[----:B------:R-:W2:Y:S01]  /*cc30*/  MUFU.TANH R116, R116 ;  /* 0x0000007400747308 */ /* 0x000ea20000002400 */
[-C--:B------:R-:W-:Y:S01]  /*cc40*/  ISETP.GE.AND P5, PT, R28, R132.reuse, PT ;  /* 0x000000841c00720c */ /* 0x080fe20003fa6270 */
[----:B------:R-:W-:Y:S01]  /*cc50*/  HMMA.16816.F32 R64, R12, R34, R64 ;  /* 0x000000220c40723c */ /* 0x000fe20000001840 */
[----:B------:R-:W-:Y:S01]  /*cc60*/  ISETP.GE.AND P6, PT, R29, R101, PT ;  /* 0x000000651d00720c */ /* 0x000fe20003fc6270 */
[----:B------:R-:W-:Y:S01]  /*cc70*/  FMUL.FTZ R93, R93, c[0x0][0x2ec] ;  /* 0x0000bb005d5d7a20 */ /* 0x000fe20000410000 */
[----:B------:R-:W-:Y:S01]  /*cc80*/  ISETP.GE.AND P1, PT, R29, R132, PT ;  /* 0x000000841d00720c */ /* 0x000fe20003f26270 */
[----:B------:R-:W-:Y:S01]  /*cc90*/  FMUL.FTZ R95, R95, c[0x0][0x2ec] ;  /* 0x0000bb005f5f7a20 */ /* 0x000fe20000410000 */
[----:B------:R-:W4:Y:S01]  /*cca0*/  LDSM.16.M88.4 R28, [R100+0x3000] ;  /* 0x00300000641c783b */ /* 0x000f220000000200 */
[C---:B------:R-:W-:Y:S01]  /*ccb0*/  IADD3 R33, R40.reuse, 0x11, RZ ;  /* 0x0000001128217810 */ /* 0x040fe20007ffe0ff */
[----:B------:R-:W2:Y:S01]  /*ccc0*/  MUFU.TANH R126, R46 ;  /* 0x0000002e007e7308 */ /* 0x000ea20000002400 */
[C---:B------:R-:W-:Y:S01]  /*ccd0*/  IADD3 R34, R40.reuse, 0x19, RZ ;  /* 0x0000001928227810 */ /* 0x040fe20007ffe0ff */
[----:B------:R-:W-:Y:S01]  /*cce0*/  HMMA.16816.F32 R24, R8, R74, R24 ;  /* 0x0000004a0818723c */ /* 0x000fe20000001818 */
[----:B------:R-:W-:-:S02]  /*ccf0*/  IADD3 R32, R40, 0x18, RZ ;  /* 0x0000001828207810 */ /* 0x000fc40007ffe0ff */
[----:B-----5:R-:W-:Y:S02]  /*cd00*/  FSEL R97, R97, -INF , !P4 ;  /* 0xff80000061617808 */ /* 0x020fe40006000000 */
[-C--:B------:R-:W-:Y:S01]  /*cd10*/  ISETP.GE.AND P4, PT, R34, R101.reuse, PT ;  /* 0x000000652200720c */ /* 0x080fe20003f86270 */
[----:B------:R-:W5:Y:S01]  /*cd20*/  MUFU.TANH R86, R86 ;  /* 0x0000005600567308 */ /* 0x000f620000002400 */
[----:B------:R-:W-:Y:S01]  /*cd30*/  FSEL R96, R96, -INF , !P0 ;  /* 0xff80000060607808 */ /* 0x000fe20004000000 */
[----:B-1----:R-:W-:Y:S01]  /*cd40*/  HMMA.16816.F32 R52, R4, R36, R52 ;  /* 0x000000240434723c */ /* 0x002fe20000001834 */
[----:B------:R-:W-:Y:S01]  /*cd50*/  FSEL R75, R63, -INF , !P2 ;  /* 0xff8000003f4b7808 */ /* 0x000fe20005000000 */
[----:B------:R-:W-:Y:S01]  /*cd60*/  FMUL.FTZ R113, R68, c[0x0][0x2ec] ;  /* 0x0000bb0044717a20 */ /* 0x000fe20000410000 */
[-C--:B------:R-:W-:Y:S01]  /*cd70*/  ISETP.GE.AND P2, PT, R33, R101.reuse, PT ;  /* 0x000000652100720c */ /* 0x080fe20003f46270 */
[----:B------:R-:W-:Y:S01]  /*cd80*/  FMUL.FTZ R112, R71, c[0x0][0x2ec] ;  /* 0x0000bb0047707a20 */ /* 0x000fe20000410000 */
[----:B------:R-:W-:Y:S01]  /*cd90*/  FSEL R98, R98, -INF , !P3 ;  /* 0xff80000062627808 */ /* 0x000fe20005800000 */
[----:B------:R-:W-:Y:S01]  /*cda0*/  FMUL.FTZ R114, R70, c[0x0][0x2ec] ;  /* 0x0000bb0046727a20 */ /* 0x000fe20000410000 */
[-C--:B------:R-:W-:Y:S01]  /*cdb0*/  ISETP.GE.AND P0, PT, R33, R132.reuse, PT ;  /* 0x000000842100720c */ /* 0x080fe20003f06270 */
[----:B------:R-:W-:Y:S01]  /*cdc0*/  FMUL.FTZ R36, R69, c[0x0][0x2ec] ;  /* 0x0000bb0045247a20 */ /* 0x000fe20000410000 */
[----:B------:R-:W-:Y:S01]  /*cdd0*/  FSEL R78, R99, -INF , !P5 ;  /* 0xff800000634e7808 */ /* 0x000fe20006800000 */
[C---:B------:R-:W-:Y:S01]  /*cde0*/  HMMA.16816.F32 R20, R8.reuse, R48, R20 ;  /* 0x000000300814723c */ /* 0x040fe20000001814 */
[CC--:B------:R-:W-:Y:S01]  /*cdf0*/  ISETP.GE.AND P3, PT, R32.reuse, R101.reuse, PT ;  /* 0x000000652000720c */ /* 0x0c0fe20003f66270 */
[----:B------:R-:W1:Y:S01]  /*ce00*/  MUFU.TANH R119, R119 ;  /* 0x0000007700777308 */ /* 0x000e620000002400 */
[-C--:B------:R-:W-:Y:S01]  /*ce10*/  ISETP.GE.AND P5, PT, R32, R132.reuse, PT ;  /* 0x000000842000720c */ /* 0x080fe20003fa6270 */
[----:B------:R-:W-:Y:S01]  /*ce20*/  FMUL.FTZ R64, R64, c[0x0][0x2ec] ;  /* 0x0000bb0040407a20 */ /* 0x000fe20000410000 */
[----:B------:R-:W-:Y:S01]  /*ce30*/  IADD3 R33, R40, 0x20, RZ ;  /* 0x0000002028217810 */ /* 0x000fe20007ffe0ff */
[----:B------:R-:W-:Y:S01]  /*ce40*/  FMUL.FTZ R67, R67, c[0x0][0x2ec] ;  /* 0x0000bb0043437a20 */ /* 0x000fe20000410000 */
[----:B------:R-:W-:Y:S01]  /*ce50*/  P2R R32, PR, RZ, 0x10 ;  /* 0x00000010ff207803 */ /* 0x000fe20000000000 */
[----:B------:R-:W-:Y:S01]  /*ce60*/  HMMA.16816.F32 R16, R8, R50, R16 ;  /* 0x000000320810723c */ /* 0x000fe20000001810 */
[----:B------:R-:W-:Y:S01]  /*ce70*/  FSEL R69, R102, -INF , !P6 ;  /* 0xff80000066457808 */ /* 0x000fe20007000000 */
[----:B------:R-:W1:Y:S01]  /*ce80*/  MUFU.TANH R44, R44 ;  /* 0x0000002c002c7308 */ /* 0x000e620000002400 */
[----:B------:R-:W-:Y:S01]  /*ce90*/  FSEL R68, R105, -INF , !P1 ;  /* 0xff80000069447808 */ /* 0x000fe20004800000 */
[----:B------:R-:W-:Y:S01]  /*cea0*/  FMUL.FTZ R65, R65, c[0x0][0x2ec] ;  /* 0x0000bb0041417a20 */ /* 0x000fe20000410000 */
[-C--:B------:R-:W-:Y:S01]  /*ceb0*/  ISETP.GE.AND P4, PT, R34, R132.reuse, PT ;  /* 0x000000842200720c */ /* 0x080fe20003f86270 */
[----:B------:R-:W-:Y:S01]  /*cec0*/  FMUL.FTZ R66, R66, c[0x0][0x2ec] ;  /* 0x0000bb0042427a20 */ /* 0x000fe20000410000 */
[C---:B------:R-:W-:Y:S01]  /*ced0*/  ISETP.GE.AND P6, PT, R33.reuse, R101, PT ;  /* 0x000000652100720c */ /* 0x040fe20003fc6270 */
[----:B------:R-:W-:Y:S01]  /*cee0*/  HMMA.16816.F32 R24, R4, R38, R24 ;  /* 0x000000260418723c */ /* 0x000fe20000001818 */
[----:B------:R-:W-:Y:S01]  /*cef0*/  ISETP.GE.AND P1, PT, R33, R132, PT ;  /* 0x000000842100720c */ /* 0x000fe20003f26270 */
[----:B------:R-:W1:Y:S01]  /*cf00*/  MUFU.TANH R122, R47 ;  /* 0x0000002f007a7308 */ /* 0x000e620000002400 */
[----:B------:R-:W-:-:S02]  /*cf10*/  FSEL R71, R107, -INF , !P3 ;  /* 0xff8000006b477808 */ /* 0x000fc40005800000 */
[C---:B------:R-:W-:Y:S02]  /*cf20*/  IADD3 R34, R40.reuse, 0x21, RZ ;  /* 0x0000002128227810 */ /* 0x040fe40007ffe0ff */
[----:B------:R-:W-:Y:S01]  /*cf30*/  IADD3 R33, R40, 0x28, RZ ;  /* 0x0000002828217810 */ /* 0x000fe20007ffe0ff */
[----:B----4-:R-:W-:Y:S01]  /*cf40*/  HMMA.16816.F32 R52, R12, R28, R52 ;  /* 0x0000001c0c34723c */ /* 0x010fe20000001834 */
[----:B------:R-:W-:Y:S01]  /*cf50*/  ISETP.NE.AND P3, PT, R32, RZ, PT ;  /* 0x000000ff2000720c */ /* 0x000fe20003f65270 */
[----:B------:R-:W4:Y:S01]  /*cf60*/  MUFU.TANH R120, R94 ;  /* 0x0000005e00787308 */ /* 0x000f220000002400 */
[----:B------:R-:W-:Y:S02]  /*cf70*/  FSEL R79, R104, -INF , !P2 ;  /* 0xff800000684f7808 */ /* 0x000fe40005000000 */
[----:B------:R-:W-:Y:S02]  /*cf80*/  FSEL R70, R106, -INF , !P0 ;  /* 0xff8000006a467808 */ /* 0x000fe40004000000 */
[----:B------:R-:W-:-:S02]  /*cf90*/  FSEL R87, R108, -INF , !P3 ;  /* 0xff8000006c577808 */ /* 0x000fc40005800000 */
[----:B------:R-:W-:Y:S01]  /*cfa0*/  FSEL R72, R110, -INF , !P4 ;  /* 0xff8000006e487808 */ /* 0x000fe20006000000 */
[----:B------:R-:W1:Y:S01]  /*cfb0*/  MUFU.TANH R45, R45 ;  /* 0x0000002d002d7308 */ /* 0x000e620000002400 */
[CC--:B------:R-:W-:Y:S02]  /*cfc0*/  ISETP.GE.AND P2, PT, R34.reuse, R101.reuse, PT ;  /* 0x000000652200720c */ /* 0x0c0fe40003f46270 */
[-C--:B------:R-:W-:Y:S02]  /*cfd0*/  ISETP.GE.AND P0, PT, R34, R132.reuse, PT ;  /* 0x000000842200720c */ /* 0x080fe40003f06270 */
[C---:B------:R-:W-:Y:S01]  /*cfe0*/  ISETP.GE.AND P3, PT, R33.reuse, R101, PT ;  /* 0x000000652100720c */ /* 0x040fe20003f66270 */
[----:B------:R-:W-:Y:S01]  /*cff0*/  HMMA.16816.F32 R24, R12, R30, R24 ;  /* 0x0000001e0c18723c */ /* 0x000fe20000001818 */
[----:B------:R-:W-:Y:S01]  /*d000*/  ISETP.GE.AND P4, PT, R33, R132, PT ;  /* 0x000000842100720c */ /* 0x000fe20003f86270 */
[----:B------:R-:W1:Y:S01]  /*d010*/  MUFU.TANH R117, R93 ;  /* 0x0000005d00757308 */ /* 0x000e620000002400 */
[----:B------:R-:W1:Y:S01]  /*d020*/  LDSM.16.M88.4 R32, [R168+0x3800] ;  /* 0x00380000a820783b */ /* 0x000e620000000200 */
[----:B------:R-:W-:-:S02]  /*d030*/  P2R R37, PR, RZ, 0x8 ;  /* 0x00000008ff257803 */ /* 0x000fc40000000000 */
[----:B------:R-:W-:Y:S02]  /*d040*/  IADD3 R9, R40, 0x31, RZ ;  /* 0x0000003128097810 */ /* 0x000fe40007ffe0ff */
[----:B------:R-:W-:Y:S01]  /*d050*/  FSEL R128, R128, -INF , !P1 ;  /* 0xff80000080807808 */ /* 0x000fe20004800000 */
[----:B------:R-:W-:Y:S01]  /*d060*/  FMUL.FTZ R53, R53, c[0x0][0x2ec] ;  /* 0x0000bb0035357a20 */ /* 0x000fe20000410000 */
[----:B------:R-:W-:Y:S01]  /*d070*/  ISETP.NE.AND P1, PT, R37, RZ, PT ;  /* 0x000000ff2500720c */ /* 0x000fe20003f25270 */
[----:B------:R-:W1:Y:S01]  /*d080*/  MUFU.TANH R113, R113 ;  /* 0x0000007100717308 */ /* 0x000e620000002400 */
[----:B------:R-:W-:Y:S01]  /*d090*/  FSEL R37, R89, -INF , !P2 ;  /* 0xff80000059257808 */ /* 0x000fe20005000000 */
[----:B------:R-:W-:Y:S01]  /*d0a0*/  FMUL.FTZ R54, R54, c[0x0][0x2ec] ;  /* 0x0000bb0036367a20 */ /* 0x000fe20000410000 */
[----:B------:R-:W-:Y:S01]  /*d0b0*/  IADD3 R29, R40, 0x29, RZ ;  /* 0x00000029281d7810 */ /* 0x000fe20007ffe0ff */
[----:B------:R-:W-:Y:S01]  /*d0c0*/  FMUL.FTZ R52, R52, c[0x0][0x2ec] ;  /* 0x0000bb0034347a20 */ /* 0x000fe20000410000 */
[----:B------:R-:W-:Y:S01]  /*d0d0*/  ISETP.GE.AND P2, PT, R9, R101, PT ;  /* 0x000000650900720c */ /* 0x000fe20003f46270 */
[----:B------:R-:W-:Y:S01]  /*d0e0*/  FMUL.FTZ R55, R55, c[0x0][0x2ec] ;  /* 0x0000bb0037377a20 */ /* 0x000fe20000410000 */
[----:B------:R-:W-:Y:S01]  /*d0f0*/  FSEL R121, R121, -INF , !P1 ;  /* 0xff80000079797808 */ /* 0x000fe20004800000 */
[----:B------:R-:W1:Y:S01]  /*d100*/  MUFU.TANH R124, R95 ;  /* 0x0000005f007c7308 */ /* 0x000e620000002400 */
[----:B------:R-:W-:-:S02]  /*d110*/  FSEL R39, R88, -INF , !P6 ;  /* 0xff80000058277808 */ /* 0x000fc40007000000 */
[----:B------:R-:W-:Y:S02]  /*d120*/  ISETP.GE.AND P1, PT, R9, R132, PT ;  /* 0x000000840900720c */ /* 0x000fe40003f26270 */
[-C--:B------:R-:W-:Y:S01]  /*d130*/  ISETP.GE.AND P6, PT, R29, R101.reuse, PT ;  /* 0x000000651d00720c */ /* 0x080fe20003fc6270 */
[----:B------:R-:W-:Y:S01]  /*d140*/  FMUL.FTZ R24, R24, c[0x0][0x2ec] ;  /* 0x0000bb0018187a20 */ /* 0x000fe20000410000 */
[----:B------:R-:W-:Y:S01]  /*d150*/  IADD3 R8, R40, 0x38, RZ ;  /* 0x0000003828087810 */ /* 0x000fe20007ffe0ff */
[----:B------:R1:W1:Y:S01]  /*d160*/  MUFU.TANH R115, R64 ;  /* 0x0000004000737308 */ /* 0x0002620000002400 */
[----:B------:R-:W-:Y:S01]  /*d170*/  P2R R9, PR, RZ, 0x4 ;  /* 0x00000004ff097803 */ /* 0x000fe20000000000 */
[----:B------:R-:W-:Y:S01]  /*d180*/  FMUL.FTZ R25, R25, c[0x0][0x2ec] ;  /* 0x0000bb0019197a20 */ /* 0x000fe20000410000 */
[----:B---3--:R-:W-:Y:S01]  /*d190*/  FSEL R58, R81, -INF , !P4 ;  /* 0xff800000513a7808 */ /* 0x008fe20006000000 */
[----:B------:R-:W-:Y:S01]  /*d1a0*/  FMUL.FTZ R27, R27, c[0x0][0x2ec] ;  /* 0x0000bb001b1b7a20 */ /* 0x000fe20000410000 */
[----:B------:R-:W-:Y:S01]  /*d1b0*/  FSEL R49, R80, -INF , !P6 ;  /* 0xff80000050317808 */ /* 0x000fe20007000000 */
[----:B------:R-:W-:Y:S01]  /*d1c0*/  FMUL.FTZ R26, R26, c[0x0][0x2ec] ;  /* 0x0000bb001a1a7a20 */ /* 0x000fe20000410000 */
[----:B------:R-:W-:Y:S01]  /*d1d0*/  ISETP.NE.AND P6, PT, R9, RZ, PT ;  /* 0x000000ff0900720c */ /* 0x000fe20003fc5270 */
[----:B------:R3:W-:Y:S01]  /*d1e0*/  MUFU.TANH R108, R67 ;  /* 0x00000043006c7308 */ /* 0x0007e20000002400 */
[----:B------:R-:W-:-:S02]  /*d1f0*/  ISETP.GE.AND P4, PT, R8, R101, PT ;  /* 0x000000650800720c */ /* 0x000fc40003f86270 */
[----:B------:R-:W-:Y:S02]  /*d200*/  ISETP.GE.AND P2, PT, R8, R132, PT ;  /* 0x000000840800720c */ /* 0x000fe40003f46270 */
[----:B------:R-:W2:Y:S01]  /*d210*/  LDSM.16.M88.4 R8, [R100+0x3800] ;  /* 0x003800006408783b */ /* 0x000ea20000000200 */
[----:B------:R-:W-:Y:S01]  /*d220*/  IADD3 R28, R40, 0x30, RZ ;  /* 0x00000030281c7810 */ /* 0x000fe20007ffe0ff */
[----:B------:R-:W-:-:S04]  /*d230*/  DEPBAR.LE SB0, 0x0 ;  /* 0x000080000000791a */ /* 0x000fc80000000000 */
[C---:B-1----:R-:W-:Y:S01]  /*d240*/  HMMA.16816.F32 R20, R4.reuse, R32, R20 ;  /* 0x000000200414723c */ /* 0x042fe20000001814 */
[----:B------:R-:W-:Y:S01]  /*d250*/  FSEL R74, R109, -INF , !P5 ;  /* 0xff8000006d4a7808 */ /* 0x000fe20006800000 */
[----:B------:R-:W1:Y:S01]  /*d260*/  MUFU.TANH R36, R36 ;  /* 0x0000002400247308 */ /* 0x000e620000002400 */
[----:B------:R-:W-:Y:S02]  /*d270*/  FSEL R60, R111, -INF , !P0 ;  /* 0xff8000006f3c7808 */ /* 0x000fe40004000000 */
[-C--:B------:R-:W-:Y:S02]  /*d280*/  ISETP.GE.AND P3, PT, R29, R132.reuse, PT ;  /* 0x000000841d00720c */ /* 0x080fe40003f66270 */
[C---:B------:R-:W-:Y:S01]  /*d290*/  ISETP.GE.AND P5, PT, R28.reuse, R101, PT ;  /* 0x000000651c00720c */ /* 0x040fe20003fa6270 */
[----:B------:R-:W-:Y:S01]  /*d2a0*/  HMMA.16816.F32 R16, R4, R34, R16 ;  /* 0x000000220410723c */ /* 0x000fe20000001810 */
[----:B------:R-:W-:Y:S01]  /*d2b0*/  ISETP.GE.AND P0, PT, R28, R132, PT ;  /* 0x000000841c00720c */ /* 0x000fe20003f06270 */
[----:B------:R-:W1:Y:S01]  /*d2c0*/  MUFU.TANH R112, R112 ;  /* 0x0000007000707308 */ /* 0x000e620000002400 */
[----:B------:R-:W-:-:S02]  /*d2d0*/  IADD3 R28, R40, 0x39, RZ ;  /* 0x00000039281c7810 */ /* 0x000fc40007ffe0ff */
[----:B------:R-:W-:Y:S02]  /*d2e0*/  IADD3 R29, R40, 0x40, RZ ;  /* 0x00000040281d7810 */ /* 0x000fe40007ffe0ff */
[----:B------:R-:W-:Y:S02]  /*d2f0*/  FSEL R63, R82, -INF , !P5 ;  /* 0xff800000523f7808 */ /* 0x000fe40006800000 */
[----:B------:R-:W-:Y:S01]  /*d300*/  FSEL R106, R76, -INF , !P0 ;  /* 0xff8000004c6a7808 */ /* 0x000fe20004000000 */
[----:B------:R5:W-:Y:S01]  /*d310*/  MUFU.TANH R109, R65 ;  /* 0x00000041006d7308 */ /* 0x000be20000002400 */
[----:B------:R-:W-:Y:S02]  /*d320*/  FSEL R104, R85, -INF , !P1 ;  /* 0xff80000055687808 */ /* 0x000fe40004800000 */
[----:B------:R-:W-:Y:S02]  /*d330*/  ISETP.GE.AND P0, PT, R28, R132, PT ;  /* 0x000000841c00720c */ /* 0x000fe40003f06270 */
[----:B------:R-:W-:-:S02]  /*d340*/  ISETP.GE.AND P5, PT, R29, R101, PT ;  /* 0x000000651d00720c */ /* 0x000fc40003fa6270 */
[----:B------:R-:W-:Y:S01]  /*d350*/  ISETP.GE.AND P1, PT, R29, R132, PT ;  /* 0x000000841d00720c */ /* 0x000fe20003f26270 */
[----:B------:R-:W-:Y:S01]  /*d360*/  MUFU.TANH R114, R114 ;  /* 0x0000007200727308 */ /* 0x000fe20000002400 */
[C---:B------:R-:W-:Y:S02]  /*d370*/  IADD3 R30, R40.reuse, 0x41, RZ ;  /* 0x00000041281e7810 */ /* 0x040fe40007ffe0ff */
[C---:B------:R-:W-:Y:S02]  /*d380*/  IADD3 R29, R40.reuse, 0x48, RZ ;  /* 0x00000048281d7810 */ /* 0x040fe40007ffe0ff */
[----:B------:R-:W-:Y:S02]  /*d390*/  IADD3 R5, R40, 0x49, RZ ;  /* 0x0000004928057810 */ /* 0x000fe40007ffe0ff */
[----:B------:R-:W-:Y:S01]  /*d3a0*/  FSEL R64, R83, -INF , !P3 ;  /* 0xff80000053407808 */ /* 0x000fe20005800000 */
[----:B--2---:R-:W-:Y:S01]  /*d3b0*/  HMMA.16816.F32 R20, R12, R8, R20 ;  /* 0x000000080c14723c */ /* 0x004fe20000001814 */
[----:B------:R-:W-:Y:S01]  /*d3c0*/  FSEL R61, R84, -INF , !P6 ;  /* 0xff800000543d7808 */ /* 0x000fe20007000000 */
[----:B------:R-:W-:Y:S01]  /*d3d0*/  MUFU.TANH R62, R54 ;  /* 0x00000036003e7308 */ /* 0x000fe20000002400 */
[----:B---3--:R-:W-:-:S02]  /*d3e0*/  FSEL R67, R77, -INF , !P4 ;  /* 0xff8000004d437808 */ /* 0x008fc40006000000 */
[----:B------:R-:W-:Y:S02]  /*d3f0*/  FSEL R118, R118, -INF , !P2 ;  /* 0xff80000076767808 */ /* 0x000fe40005000000 */
[----:B------:R-:W-:Y:S01]  /*d400*/  FSEL R116, R116, -INF , !P0 ;  /* 0xff80000074747808 */ /* 0x000fe20004000000 */
[----:B------:R-:W-:Y:S01]  /*d410*/  HMMA.16816.F32 R16, R12, R10, R16 ;  /* 0x0000000a0c10723c */ /* 0x000fe20000001810 */
[----:B------:R-:W-:Y:S01]  /*d420*/  FSEL R126, R126, -INF , !P1 ;  /* 0xff8000007e7e7808 */ /* 0x000fe20004800000 */
[----:B------:R-:W-:Y:S01]  /*d430*/  MUFU.TANH R110, R66 ;  /* 0x00000042006e7308 */ /* 0x000fe20000002400 */
[-C--:B------:R-:W-:Y:S02]  /*d440*/  ISETP.GE.AND P3, PT, R28, R101.reuse, PT ;  /* 0x000000651c00720c */ /* 0x080fe40003f66270 */
[C---:B------:R-:W-:Y:S02]  /*d450*/  ISETP.GE.AND P4, PT, R30.reuse, R101, PT ;  /* 0x000000651e00720c */ /* 0x040fe40003f86270 */
[----:B------:R-:W-:-:S02]  /*d460*/  ISETP.GE.AND P2, PT, R30, R132, PT ;  /* 0x000000841e00720c */ /* 0x000fc40003f46270 */
[-C--:B------:R-:W-:Y:S01]  /*d470*/  ISETP.GE.AND P0, PT, R29, R132.reuse, PT ;  /* 0x000000841d00720c */ /* 0x080fe20003f06270 */
[----:B------:R-:W2:Y:S01]  /*d480*/  MUFU.TANH R28, R53 ;  /* 0x00000035001c7308 */ /* 0x000ea20000002400 */
[CC--:B------:R-:W-:Y:S02]  /*d490*/  ISETP.GE.AND P6, PT, R5.reuse, R101.reuse, PT ;  /* 0x000000650500720c */ /* 0x0c0fe40003fc6270 */
[-C--:B------:R-:W-:Y:S02]  /*d4a0*/  ISETP.GE.AND P1, PT, R5, R132.reuse, PT ;  /* 0x000000840500720c */ /* 0x080fe40003f26270 */
[C---:B------:R-:W-:Y:S01]  /*d4b0*/  IADD3 R4, R40.reuse, 0x50, RZ ;  /* 0x0000005028047810 */ /* 0x040fe20007ffe0ff */
[----:B------:R-:W-:Y:S01]  /*d4c0*/  FMUL.FTZ R23, R23, c[0x0][0x2ec] ;  /* 0x0000bb0017177a20 */ /* 0x000fe20000410000 */
[----:B------:R-:W-:Y:S01]  /*d4d0*/  IADD3 R5, R40, 0x51, RZ ;  /* 0x0000005128057810 */ /* 0x000fe20007ffe0ff */
[----:B------:R-:W3:Y:S01]  /*d4e0*/  MUFU.TANH R59, R52 ;  /* 0x00000034003b7308 */ /* 0x000ee20000002400 */
[----:B-----5:R-:W-:Y:S01]  /*d4f0*/  FSEL R65, R86, -INF , !P3 ;  /* 0xff80000056417808 */ /* 0x020fe20005800000 */
[----:B------:R-:W-:Y:S01]  /*d500*/  FMUL.FTZ R20, R20, c[0x0][0x2ec] ;  /* 0x0000bb0014147a20 */ /* 0x000fe20000410000 */
[----:B------:R-:W-:Y:S01]  /*d510*/  FSEL R119, R119, -INF , !P5 ;  /* 0xff80000077777808 */ /* 0x000fe20006800000 */
[----:B------:R-:W-:Y:S01]  /*d520*/  FMUL.FTZ R21, R21, c[0x0][0x2ec] ;  /* 0x0000bb0015157a20 */ /* 0x000fe20000410000 */
[----:B------:R-:W-:Y:S01]  /*d530*/  FSEL R105, R44, -INF , !P4 ;  /* 0xff8000002c697808 */ /* 0x000fe20006000000 */
[----:B------:R-:W-:Y:S01]  /*d540*/  FMUL.FTZ R22, R22, c[0x0][0x2ec] ;  /* 0x0000bb0016167a20 */ /* 0x000fe20000410000 */
[----:B------:R-:W-:Y:S01]  /*d550*/  FSEL R122, R122, -INF , !P2 ;  /* 0xff8000007a7a7808 */ /* 0x000fe20005000000 */
[----:B------:R-:W5:Y:S01]  /*d560*/  MUFU.TANH R53, R24 ;  /* 0x0000001800357308 */ /* 0x000f620000002400 */
[----:B----4-:R-:W-:Y:S01]  /*d570*/  FSEL R120, R120, -INF , !P0 ;  /* 0xff80000078787808 */ /* 0x010fe20004000000 */
[----:B------:R-:W-:Y:S01]  /*d580*/  FMUL.FTZ R16, R16, c[0x0][0x2ec] ;  /* 0x0000bb0010107a20 */ /* 0x000fe20000410000 */
[-C--:B------:R-:W-:Y:S01]  /*d590*/  ISETP.GE.AND P3, PT, R29, R101.reuse, PT ;  /* 0x000000651d00720c */ /* 0x080fe20003f66270 */
[----:B------:R-:W-:Y:S01]  /*d5a0*/  FMUL.FTZ R17, R17, c[0x0][0x2ec] ;  /* 0x0000bb0011117a20 */ /* 0x000fe20000410000 */
[-C--:B------:R-:W-:Y:S01]  /*d5b0*/  ISETP.GE.AND P5, PT, R4, R101.reuse, PT ;  /* 0x000000650400720c */ /* 0x080fe20003fa6270 */
[----:B------:R-:W-:Y:S01]  /*d5c0*/  FMUL.FTZ R18, R18, c[0x0][0x2ec] ;  /* 0x0000bb0012127a20 */ /* 0x000fe20000410000 */
[-C--:B------:R-:W-:Y:S01]  /*d5d0*/  ISETP.GE.AND P2, PT, R4, R132.reuse, PT ;  /* 0x000000840400720c */ /* 0x080fe20003f46270 */
[----:B------:R2:W-:Y:S01]  /*d5e0*/  MUFU.TANH R56, R55 ;  /* 0x0000003700387308 */ /* 0x0005e20000002400 */
[----:B------:R-:W-:Y:S01]  /*d5f0*/  ISETP.GE.AND P4, PT, R5, R101, PT ;  /* 0x000000650500720c */ /* 0x000fe20003f86270 */
[----:B------:R-:W-:Y:S01]  /*d600*/  FMUL.FTZ R19, R19, c[0x0][0x2ec] ;  /* 0x0000bb0013137a20 */ /* 0x000fe20000410000 */
[----:B------:R-:W-:-:S02]  /*d610*/  ISETP.GE.AND P0, PT, R5, R132, PT ;  /* 0x000000840500720c */ /* 0x000fc40003f06270 */
[C---:B------:R-:W-:Y:S02]  /*d620*/  IADD3 R4, R40.reuse, 0x58, RZ ;  /* 0x0000005828047810 */ /* 0x040fe40007ffe0ff */
[----:B------:R-:W-:Y:S01]  /*d630*/  IADD3 R5, R40, 0x59, RZ ;  /* 0x0000005928057810 */ /* 0x000fe20007ffe0ff */
[----:B------:R-:W4:Y:S01]  /*d640*/  MUFU.TANH R51, R25 ;  /* 0x0000001900337308 */ /* 0x000f220000002400 */
[----:B------:R-:W-:Y:S02]  /*d650*/  FSEL R107, R45, -INF , !P3 ;  /* 0xff8000002d6b7808 */ /* 0x000fe40005800000 */
[----:B------:R-:W-:Y:S02]  /*d660*/  FSEL R117, R117, -INF , !P6 ;  /* 0xff80000075757808 */ /* 0x000fe40007000000 */
[----:B------:R-:W-:Y:S02]  /*d670*/  FSEL R113, R113, -INF , !P5 ;  /* 0xff80000071717808 */ /* 0x000fe40006800000 */
[----:B------:R-:W-:Y:S01]  /*d680*/  ISETP.GE.AND P6, PT, R4, R101, PT ;  /* 0x000000650400720c */ /* 0x000fe20003fc6270 */
[----:B------:R-:W-:Y:S01]  /*d690*/  MUFU.TANH R52, R27 ;  /* 0x0000001b00347308 */ /* 0x000fe20000002400 */
[----:B------:R-:W-:-:S02]  /*d6a0*/  FSEL R124, R124, -INF , !P1 ;  /* 0xff8000007c7c7808 */ /* 0x000fc40004800000 */
[C---:B------:R-:W-:Y:S02]  /*d6b0*/  ISETP.GE.AND P5, PT, R5.reuse, R101, PT ;  /* 0x000000650500720c */ /* 0x040fe40003fa6270 */
[-C--:B------:R-:W-:Y:S02]  /*d6c0*/  ISETP.GE.AND P3, PT, R5, R132.reuse, PT ;  /* 0x000000840500720c */ /* 0x080fe40003f66270 */
[----:B------:R-:W-:Y:S01]  /*d6d0*/  ISETP.GE.AND P1, PT, R4, R132, PT ;  /* 0x000000840400720c */ /* 0x000fe20003f26270 */
[----:B------:R-:W-:Y:S01]  /*d6e0*/  MUFU.TANH R47, R20 ;  /* 0x00000014002f7308 */ /* 0x000fe20000002400 */
[C---:B------:R-:W-:Y:S02]  /*d6f0*/  IADD3 R5, R40.reuse, 0x61, RZ ;  /* 0x0000006128057810 */ /* 0x040fe40007ffe0ff */
[----:B------:R-:W-:Y:S02]  /*d700*/  IADD3 R4, R40, 0x60, RZ ;  /* 0x0000006028047810 */ /* 0x000fe40007ffe0ff */
[----:B------:R-:W-:-:S02]  /*d710*/  FSEL R115, R115, -INF , !P6 ;  /* 0xff80000073737808 */ /* 0x000fc40007000000 */
[----:B-1----:R-:W-:Y:S01]  /*d720*/  FSEL R111, R36, -INF , !P4 ;  /* 0xff800000246f7808 */ /* 0x002fe20006000000 */
[----:B------:R-:W-:Y:S01]  /*d730*/  MUFU.TANH R54, R26 ;  /* 0x0000001a00367308 */ /* 0x000fe20000002400 */
[----:B------:R-:W-:Y:S02]  /*d740*/  FSEL R112, R112, -INF , !P0 ;  /* 0xff80000070707808 */ /* 0x000fe40004000000 */
[-C--:B------:R-:W-:Y:S02]  /*d750*/  ISETP.GE.AND P6, PT, R5, R101.reuse, PT ;  /* 0x000000650500720c */ /* 0x080fe40003fc6270 */
[C---:B------:R-:W-:Y:S02]  /*d760*/  ISETP.GE.AND P4, PT, R4.reuse, R101, PT ;  /* 0x000000650400720c */ /* 0x040fe40003f86270 */
[----:B------:R-:W-:Y:S01]  /*d770*/  ISETP.GE.AND P0, PT, R4, R132, PT ;  /* 0x000000840400720c */ /* 0x000fe20003f06270 */
[----:B------:R-:W-:Y:S01]  /*d780*/  MUFU.TANH R46, R21 ;  /* 0x00000015002e7308 */ /* 0x000fe20000002400 */
[----:B------:R-:W-:-:S02]  /*d790*/  IADD3 R4, R40, 0x68, RZ ;  /* 0x0000006828047810 */ /* 0x000fc40007ffe0ff */
[----:B--2---:R-:W-:Y:S02]  /*d7a0*/  FSEL R55, R28, -INF , !P6 ;  /* 0xff8000001c377808 */ /* 0x004fe40007000000 */
[----:B------:R-:W-:Y:S02]  /*d7b0*/  FSEL R109, R109, -INF , !P5 ;  /* 0xff8000006d6d7808 */ /* 0x000fe40006800000 */
[----:B------:R-:W-:Y:S01]  /*d7c0*/  FSEL R108, R108, -INF , !P3 ;  /* 0xff8000006c6c7808 */ /* 0x000fe20005800000 */
[----:B------:R-:W1:Y:S01]  /*d7d0*/  MUFU.TANH R28, R23 ;  /* 0x00000017001c7308 */ /* 0x000e620000002400 */
[C---:B------:R-:W-:Y:S02]  /*d7e0*/  ISETP.GE.AND P5, PT, R4.reuse, R101, PT ;  /* 0x000000650400720c */ /* 0x040fe40003fa6270 */
[----:B------:R-:W-:Y:S02]  /*d7f0*/  ISETP.GE.AND P3, PT, R4, R132, PT ;  /* 0x000000840400720c */ /* 0x000fe40003f66270 */
[----:B------:R-:W-:-:S02]  /*d800*/  IADD3 R4, R40, 0x70, RZ ;  /* 0x0000007028047810 */ /* 0x000fc40007ffe0ff */
[----:B------:R-:W-:Y:S01]  /*d810*/  FSEL R114, R114, -INF , !P2 ;  /* 0xff80000072727808 */ /* 0x000fe20005000000 */
[----:B------:R-:W2:Y:S01]  /*d820*/  MUFU.TANH R34, R22 ;  /* 0x0000001600227308 */ /* 0x000ea20000002400 */
[----:B------:R-:W-:Y:S02]  /*d830*/  ISETP.GE.AND P2, PT, R5, R132, PT ;  /* 0x000000840500720c */ /* 0x000fe40003f46270 */
[----:B------:R-:W-:Y:S02]  /*d840*/  IADD3 R5, R40, 0x69, RZ ;  /* 0x0000006928057810 */ /* 0x000fe40007ffe0ff */
[----:B------:R-:W-:Y:S02]  /*d850*/  FSEL R62, R62, -INF , !P0 ;  /* 0xff8000003e3e7808 */ /* 0x000fe40004000000 */
[----:B------:R-:W-:Y:S01]  /*d860*/  ISETP.GE.AND P0, PT, R4, R101, PT ;  /* 0x000000650400720c */ /* 0x000fe20003f06270 */
[----:B------:R-:W1:Y:S01]  /*d870*/  MUFU.TANH R45, R16 ;  /* 0x00000010002d7308 */ /* 0x000e620000002400 */
[----:B------:R-:W-:-:S02]  /*d880*/  FSEL R110, R110, -INF , !P1 ;  /* 0xff8000006e6e7808 */ /* 0x000fc40004800000 */
[----:B---3--:R-:W-:Y:S02]  /*d890*/  FSEL R59, R59, -INF , !P4 ;  /* 0xff8000003b3b7808 */ /* 0x008fe40006000000 */
[----:B------:R-:W-:Y:S02]  /*d8a0*/  IADD3 R6, R40, 0x71, RZ ;  /* 0x0000007128067810 */ /* 0x000fe40007ffe0ff */
[C---:B------:R-:W-:Y:S01]  /*d8b0*/  ISETP.GE.AND P4, PT, R5.reuse, R101, PT ;  /* 0x000000650500720c */ /* 0x040fe20003f86270 */
[----:B------:R-:W3:Y:S01]  /*d8c0*/  MUFU.TANH R24, R18 ;  /* 0x0000001200187308 */ /* 0x000ee20000002400 */
[----:B------:R-:W-:Y:S01]  /*d8d0*/  BAR.SYNC.DEFER_BLOCKING 0x0 ;  /* 0x0000000000007b1d */ /* 0x000fe20000010000 */
[----:B------:R-:W-:Y:S02]  /*d8e0*/  ISETP.GE.AND P1, PT, R5, R132, PT ;  /* 0x000000840500720c */ /* 0x000fe40003f26270 */
[----:B------:R-:W-:Y:S02]  /*d8f0*/  P2R R5, PR, RZ, 0x1 ;  /* 0x00000001ff057803 */ /* 0x000fe40000000000 */
[----:B-----5:R-:W-:-:S02]  /*d900*/  FSEL R53, R53, -INF , !P5 ;  /* 0xff80000035357808 */ /* 0x020fc40006800000 */
[----:B------:R-:W-:Y:S01]  /*d910*/  ISETP.GE.AND P5, PT, R6, R132, PT ;  /* 0x000000840600720c */ /* 0x000fe20003fa6270 */
[----:B------:R-:W-:Y:S01]  /*d920*/  MUFU.TANH R20, R19 ;  /* 0x0000001300147308 */ /* 0x000fe20000002400 */
[----:B----4-:R-:W-:Y:S02]  /*d930*/  FSEL R51, R51, -INF , !P4 ;  /* 0xff80000033337808 */ /* 0x010fe40006000000 */
[----:B------:R-:W-:Y:S02]  /*d940*/  ISETP.NE.AND P4, PT, R5, RZ, PT ;  /* 0x000000ff0500720c */ /* 0x000fe40003f85270 */
[----:B-1----:R-:W-:Y:S02]  /*d950*/  FSEL R28, R28, -INF , !P5 ;  /* 0xff8000001c1c7808 */ /* 0x002fe40006800000 */
[----:B------:R-:W-:Y:S01]  /*d960*/  ISETP.GT.AND P5, PT, R189, R174, PT ;  /* 0x000000aebd00720c */ /* 0x000fe20003fa4270 */
[----:B------:R-:W1:Y:S01]  /*d970*/  MUFU.TANH R5, R17 ;  /* 0x0000001100057308 */ /* 0x000e620000002400 */
[----:B------:R-:W-:-:S02]  /*d980*/  FSEL R56, R56, -INF , !P2 ;  /* 0xff80000038387808 */ /* 0x000fc40005000000 */
[----:B------:R-:W-:Y:S02]  /*d990*/  ISETP.GE.AND P0, PT, R4, R132, PT ;  /* 0x000000840400720c */ /* 0x000fe40003f06270 */
[----:B------:R-:W-:Y:S02]  /*d9a0*/  FSEL R52, R52, -INF , !P1 ;  /* 0xff80000034347808 */ /* 0x000fe40004800000 */
[----:B------:R-:W-:Y:S02]  /*d9b0*/  FSEL R47, R47, -INF , !P4 ;  /* 0xff8000002f2f7808 */ /* 0x000fe40006000000 */
[----:B------:R-:W-:Y:S02]  /*d9c0*/  IADD3 R4, R40, 0x78, RZ ;  /* 0x0000007828047810 */ /* 0x000fe40007ffe0ff */
[-C--:B------:R-:W-:Y:S02]  /*d9d0*/  ISETP.GE.AND P2, PT, R6, R101.reuse, PT ;  /* 0x000000650600720c */ /* 0x080fe40003f46270 */
[----:B------:R-:W-:-:S02]  /*d9e0*/  ISETP.GE.AND P4, PT, R40, R101, PT ;  /* 0x000000652800720c */ /* 0x000fc40003f86270 */
[C---:B------:R-:W-:Y:S02]  /*d9f0*/  ISETP.GE.AND P1, PT, R40.reuse, R132, PT ;  /* 0x000000842800720c */ /* 0x040fe40003f26270 */
[----:B------:R-:W-:Y:S02]  /*da00*/  IADD3 R40, R40, 0x79, RZ ;  /* 0x0000007928287810 */ /* 0x000fe40007ffe0ff */
[----:B------:R-:W-:Y:S02]  /*da10*/  FSEL R54, R54, -INF , !P3 ;  /* 0xff80000036367808 */ /* 0x000fe40005800000 */
[----:B--2---:R-:W-:Y:S02]  /*da20*/  FSEL R34, R34, -INF , !P0 ;  /* 0xff80000022227808 */ /* 0x004fe40004000000 */
[----:B------:R-:W-:Y:S02]  /*da30*/  FSEL R46, R46, -INF , !P2 ;  /* 0xff8000002e2e7808 */ /* 0x000fe40005000000 */
[----:B------:R-:W-:-:S02]  /*da40*/  ISETP.GE.AND P6, PT, R4, R101, PT ;  /* 0x000000650400720c */ /* 0x000fc40003fc6270 */
[-C--:B------:R-:W-:Y:S02]  /*da50*/  ISETP.GE.AND P3, PT, R4, R132.reuse, PT ;  /* 0x000000840400720c */ /* 0x080fe40003f66270 */
[C---:B------:R-:W-:Y:S02]  /*da60*/  ISETP.GE.AND P2, PT, R40.reuse, R101, PT ;  /* 0x000000652800720c */ /* 0x040fe40003f46270 */
[----:B------:R-:W-:Y:S02]  /*da70*/  ISETP.GE.AND P0, PT, R40, R132, PT ;  /* 0x000000842800720c */ /* 0x000fe40003f06270 */
[----:B------:R-:W-:Y:S02]  /*da80*/  FSEL R4, R41, -INF , !P1 ;  /* 0xff80000029047808 */ /* 0x000fe40004800000 */
[----:B------:R-:W-:Y:S02]  /*da90*/  FSEL R45, R45, -INF , !P6 ;  /* 0xff8000002d2d7808 */ /* 0x000fe40007000000 */
[----:B------:R-:W-:-:S02]  /*daa0*/  IADD3 R102, R168, 0x3800, RZ ;  /* 0x00003800a8667810 */ /* 0x000fc40007ffe0ff */
[----:B---3--:R-:W-:Y:S02]  /*dab0*/  FSEL R24, R24, -INF , !P3 ;  /* 0xff80000018187808 */ /* 0x008fe40005800000 */
[----:B------:R-:W-:Y:S02]  /*dac0*/  FSEL R0, R0, -INF , !P4 ;  /* 0xff80000000007808 */ /* 0x000fe40006000000 */
[----:B-1----:R-:W-:Y:S02]  /*dad0*/  FSEL R41, R5, -INF , !P2 ;  /* 0xff80000005297808 */ /* 0x002fe40005000000 */
        /* <DEDUP_REMOVED lines=61> */
.L_x_7376:
[----:B------:R-:W-:-:S05]  /*deb0*/  IMAD.MOV.U32 R6, RZ, RZ, c[0x0][0x198] ;  /* 0x00006600ff067624 */ /* 0x000fca00078e00ff */
[----:B------:R-:W-:-:S04]  /*dec0*/  LEA R6, -R6, RZ, 0x7 ;  /* 0x000000ff06067211 */ /* 0x000fc800078e39ff */
[----:B------:R-:W-:Y:S02]  /*ded0*/  SHF.R.S32.HI R2, RZ, 0x1f, R6 ;  /* 0x0000001fff027819 */ /* 0x000fe40000011406 */
.L_x_7377:
        /* <DEDUP_REMOVED lines=33> */
.L_x_7375:
        /* <DEDUP_REMOVED lines=60> */
[----:B------:R-:W-:Y:S02]  /*e4b0*/  FMNMX.FTZ R6, R41, R6, !PT ;  /* 0x0000000629067209 */ /* 0x000fe40007810000 */
[----:B------:R-:W-:-:S03]  /*e4c0*/  SHF.L.U32 R166, R3, 0x1, RZ ;  /* 0x0000000103a67819 */ /* 0x000fc600000006ff */
[----:B------:R-:W1:Y:S01]  /*e4d0*/  SHFL.BFLY PT, R7, R6, 0x2, 0x1f ;  /* 0x0c401f0006077f89 */ /* 0x000e6200000e0000 */
[-C--:B------:R-:W-:Y:S02]  /*e4e0*/  LEA R163, R43, R166.reuse, 0x1 ;  /* 0x000000a62ba37211 */ /* 0x080fe400078e08ff */
[C---:B------:R-:W-:Y:S01]  /*e4f0*/  LEA R164, R42.reuse, R166, 0x1 ;  /* 0x000000a62aa47211 */ /* 0x040fe200078e08ff */
[----:B------:R-:W-:Y:S01]  /*e500*/  LDSM.16.MT88.4 R92, [R166+0x6000] ;  /* 0x00600000a65c783b */ /* 0x000fe20000004200 */
[----:B------:R-:W-:-:S03]  /*e510*/  LEA R162, R42, R163, 0x1 ;  /* 0x000000a32aa27211 */ /* 0x000fc600078e08ff */
[----:B------:R-:W-:Y:S04]  /*e520*/  LDSM.16.MT88.4 R12, [R166+0x6800] ;  /* 0x00680000a60c783b */ /* 0x000fe80000004200 */
[----:B------:R-:W-:Y:S04]  /*e530*/  LDSM.16.MT88.4 R8, [R163+0x6800] ;  /* 0x00680000a308783b */ /* 0x000fe80000004200 */
[----:B------:R-:W-:Y:S01]  /*e540*/  LDSM.16.MT88.4 R16, [R164+0x6800] ;  /* 0x00680000a410783b */ /* 0x000fe20000004200 */
[----:B-1----:R-:W-:Y:S02]  /*e550*/  FMNMX.FTZ R7, R6, R7, !PT ;  /* 0x0000000706077209 */ /* 0x002fe40007810000 */
[----:B------:R-:W-:-:S03]  /*e560*/  FMNMX.FTZ R6, R20, R5, !PT ;  /* 0x0000000514067209 */ /* 0x000fc60007810000 */
[----:B------:R-:W1:Y:S04]  /*e570*/  SHFL.BFLY PT, R2, R7, 0x1, 0x1f ;  /* 0x0c201f0007027f89 */ /* 0x000e6800000e0000 */
[----:B------:R-:W2:Y:S01]  /*e580*/  SHFL.BFLY PT, R5, R6, 0x2, 0x1f ;  /* 0x0c401f0006057f89 */ /* 0x000ea200000e0000 */
[----:B-1----:R-:W-:-:S04]  /*e590*/  FMNMX.FTZ R2, R7, R2, !PT ;  /* 0x0000000207027209 */ /* 0x002fc80007810000 */
[C---:B------:R-:W-:Y:S01]  /*e5a0*/  FSETP.NEU.FTZ.AND P0, PT, R2.reuse, -INF , PT ;  /* 0xff8000000200780b */ /* 0x040fe20003f1d000 */
[----:B------:R-:W-:Y:S01]  /*e5b0*/  FMUL.FTZ R48, R2, c[0x0][0x23c] ;  /* 0x00008f0002307a20 */ /* 0x000fe20000410000 */
[----:B--2---:R-:W-:-:S04]  /*e5c0*/  FMNMX.FTZ R5, R6, R5, !PT ;  /* 0x0000000506057209 */ /* 0x004fc80007810000 */
        /* <DEDUP_REMOVED lines=9> */
[----:B------:R-:W-:Y:S01]  /*e660*/  LDSM.16.MT88.4 R84, [R164+0x6000] ;  /* 0x00600000a454783b */ /* 0x000fe20000004200 */
[----:B------:R-:W2:Y:S01]  /*e670*/  MUFU.EX2 R35, R35 ;  /* 0x0000002300237308 */ /* 0x000ea20000000800 */
[--C-:B------:R-:W-:Y:S02]  /*e680*/  FFMA.FTZ R30, R69, c[0x0][0x23c], -R48.reuse ;  /* 0x00008f00451e7a23 */ /* 0x100fe40000010830 */
        /* <DEDUP_REMOVED lines=12> */
[--C-:B------:R-:W-:Y:S02]  /*e750*/  FFMA.FTZ R61, R65, c[0x0][0x23c], -R48.reuse ;  /* 0x00008f00413d7a23 */ /* 0x100fe40000010830 */
[--C-:B------:R-:W-:Y:S01]  /*e760*/  FFMA.FTZ R105, R105, c[0x0][0x23c], -R48.reuse ;  /* 0x00008f0069697a23 */ /* 0x100fe20000010830 */
[----:B------:R-:W-:Y:S01]  /*e770*/  FSEL R21, R21, RZ, P0 ;  /* 0x000000ff15157208 */ /* 0x000fe20000000000 */
[----:B------:R-:W-:-:S02]  /*e780*/  FFMA.FTZ R107, R107, c[0x0][0x23c], -R48 ;  /* 0x00008f006b6b7a23 */ /* 0x000fc40000010830 */
[----:B------:R-:W-:Y:S01]  /*e790*/  FFMA.FTZ R111, R111, c[0x0][0x23c], -R48 ;  /* 0x00008f006f6f7a23 */ /* 0x000fe20000010830 */
[----:B------:R-:W-:Y:S01]  /*e7a0*/  MUFU.EX2 R30, R30 ;  /* 0x0000001e001e7308 */ /* 0x000fe20000000800 */
[--C-:B------:R-:W-:Y:S02]  /*e7b0*/  FFMA.FTZ R29, R78, c[0x0][0x23c], -R21.reuse ;  /* 0x00008f004e1d7a23 */ /* 0x100fe40000010815 */
[----:B------:R-:W3:Y:S01]  /*e7c0*/  LDSM.16.MT88.4 R76, [R163+0x6000] ;  /* 0x00600000a34c783b */ /* 0x000ee20000004200 */
[--C-:B------:R-:W-:Y:S02]  /*e7d0*/  FFMA.FTZ R38, R4, c[0x0][0x23c], -R21.reuse ;  /* 0x00008f0004267a23 */ /* 0x100fe40000010815 */
[--C-:B------:R-:W-:Y:S01]  /*e7e0*/  FFMA.FTZ R33, R96, c[0x0][0x23c], -R21.reuse ;  /* 0x00008f0060217a23 */ /* 0x100fe20000010815 */
[----:B------:R-:W4:Y:S01]  /*e7f0*/  LDSM.16.MT88.4 R4, [R162+0x6000] ;  /* 0x00600000a204783b */ /* 0x000f220000004200 */
[--C-:B------:R-:W-:Y:S01]  /*e800*/  FFMA.FTZ R40, R98, c[0x0][0x23c], -R21.reuse ;  /* 0x00008f0062287a23 */ /* 0x100fe20000010815 */
[----:B------:R-:W-:Y:S01]  /*e810*/  MUFU.EX2 R29, R29 ;  /* 0x0000001d001d7308 */ /* 0x000fe20000000800 */
[--C-:B------:R-:W-:Y:S01]  /*e820*/  FFMA.FTZ R32, R68, c[0x0][0x23c], -R21.reuse ;  /* 0x00008f0044207a23 */ /* 0x100fe20000010815 */
[----:B--2---:R-:W-:Y:S01]  /*e830*/  F2FP.PACK_AB R68, R35, R44 ;  /* 0x0000002c2344723e */ /* 0x004fe200000000ff */
[--C-:B------:R-:W-:Y:S01]  /*e840*/  FFMA.FTZ R27, R70, c[0x0][0x23c], -R21.reuse ;  /* 0x00008f00461b7a23 */ /* 0x100fe20000010815 */
[----:B-1----:R-:W-:Y:S01]  /*e850*/  F2FP.PACK_AB R70, R31, R36 ;  /* 0x000000241f46723e */ /* 0x002fe200000000ff */
[----:B------:R-:W-:-:S02]  /*e860*/  FFMA.FTZ R26, R74, c[0x0][0x23c], -R21 ;  /* 0x00008f004a1a7a23 */ /* 0x000fc40000010815 */
[--C-:B------:R-:W-:Y:S01]  /*e870*/  FFMA.FTZ R3, R72, c[0x0][0x23c], -R21.reuse ;  /* 0x00008f0048037a23 */ /* 0x100fe20000010815 */
[----:B------:R-:W-:Y:S01]  /*e880*/  MUFU.EX2 R38, R38 ;  /* 0x0000002600267308 */ /* 0x000fe20000000800 */
[--C-:B------:R-:W-:Y:S02]  /*e890*/  FFMA.FTZ R49, R128, c[0x0][0x23c], -R21.reuse ;  /* 0x00008f0080317a23 */ /* 0x100fe40000010815 */
[--C-:B------:R-:W-:Y:S02]  /*e8a0*/  FFMA.FTZ R60, R60, c[0x0][0x23c], -R21.reuse ;  /* 0x00008f003c3c7a23 */ /* 0x100fe40000010815 */
[--C-:B------:R-:W-:Y:S02]  /*e8b0*/  FFMA.FTZ R58, R58, c[0x0][0x23c], -R21.reuse ;  /* 0x00008f003a3a7a23 */ /* 0x100fe40000010815 */
[----:B------:R-:W-:Y:S01]  /*e8c0*/  FFMA.FTZ R43, R64, c[0x0][0x23c], -R21 ;  /* 0x00008f00402b7a23 */ /* 0x000fe20000010815 */
[----:B------:R-:W1:Y:S01]  /*e8d0*/  MUFU.EX2 R33, R33 ;  /* 0x0000002100217308 */ /* 0x000e620000000800 */
[----:B------:R-:W-:-:S02]  /*e8e0*/  FFMA.FTZ R64, R67, c[0x0][0x23c], -R48 ;  /* 0x00008f0043407a23 */ /* 0x000fc40000010830 */
[--C-:B------:R-:W-:Y:S02]  /*e8f0*/  FFMA.FTZ R67, R106, c[0x0][0x23c], -R21.reuse ;  /* 0x00008f006a437a23 */ /* 0x100fe40000010815 */
[--C-:B------:R-:W-:Y:S02]  /*e900*/  FFMA.FTZ R106, R104, c[0x0][0x23c], -R21.reuse ;  /* 0x00008f00686a7a23 */ /* 0x100fe40000010815 */
[--C-:B------:R-:W-:Y:S01]  /*e910*/  FFMA.FTZ R104, R118, c[0x0][0x23c], -R21.reuse ;  /* 0x00008f0076687a23 */ /* 0x100fe20000010815 */
[----:B------:R-:W2:Y:S01]  /*e920*/  MUFU.EX2 R40, R40 ;  /* 0x0000002800287308 */ /* 0x000ea20000000800 */
[----:B------:R-:W-:Y:S02]  /*e930*/  FFMA.FTZ R65, R116, c[0x0][0x23c], -R21 ;  /* 0x00008f0074417a23 */ /* 0x000fe40000010815 */
[--C-:B------:R-:W-:Y:S02]  /*e940*/  FFMA.FTZ R116, R119, c[0x0][0x23c], -R48.reuse ;  /* 0x00008f0077747a23 */ /* 0x100fe40000010830 */
[----:B------:R-:W-:-:S02]  /*e950*/  FFMA.FTZ R118, R117, c[0x0][0x23c], -R48 ;  /* 0x00008f0075767a23 */ /* 0x000fc40000010830 */
[--C-:B------:R-:W-:Y:S01]  /*e960*/  FFMA.FTZ R119, R126, c[0x0][0x23c], -R21.reuse ;  /* 0x00008f007e777a23 */ /* 0x100fe20000010815 */
[----:B-1----:R-:W-:Y:S01]  /*e970*/  F2FP.PACK_AB R69, R33, R38 ;  /* 0x000000262145723e */ /* 0x002fe200000000ff */
[----:B------:R-:W1:Y:S01]  /*e980*/  MUFU.EX2 R25, R25 ;  /* 0x0000001900197308 */ /* 0x000e620000000800 */
[--C-:B------:R-:W-:Y:S02]  /*e990*/  FFMA.FTZ R122, R122, c[0x0][0x23c], -R21.reuse ;  /* 0x00008f007a7a7a23 */ /* 0x100fe40000010815 */
[--C-:B------:R-:W-:Y:S02]  /*e9a0*/  FFMA.FTZ R120, R120, c[0x0][0x23c], -R21.reuse ;  /* 0x00008f0078787a23 */ /* 0x100fe40000010815 */
[----:B------:R-:W-:Y:S01]  /*e9b0*/  FFMA.FTZ R117, R124, c[0x0][0x23c], -R21 ;  /* 0x00008f007c757a23 */ /* 0x000fe20000010815 */
[----:B--2---:R-:W-:Y:S02]  /*e9c0*/  F2FP.PACK_AB R71, R29, R40 ;  /* 0x000000281d47723e */ /* 0x004fe400000000ff */
        /* <DEDUP_REMOVED lines=16> */
[C---:B---3--:R-:W-:Y:S01]  /*ead0*/  HMMA.16816.F32 R80, R68.reuse, R76, RZ ;  /* 0x0000004c4450723c */ /* 0x048fe200000018ff */
[--C-:B------:R-:W-:Y:S01]  /*eae0*/  FFMA.FTZ R53, R62, c[0x0][0x23c], -R21.reuse ;  /* 0x00008f003e357a23 */ /* 0x100fe20000010815 */
[----:B------:R-:W2:Y:S01]  /*eaf0*/  MUFU.EX2 R27, R27 ;  /* 0x0000001b001b7308 */ /* 0x000ea20000000800 */
[--C-:B------:R-:W-:Y:S02]  /*eb00*/  FFMA.FTZ R56, R56, c[0x0][0x23c], -R21.reuse ;  /* 0x00008f0038387a23 */ /* 0x100fe40000010815 */
[--C-:B------:R-:W-:Y:S02]  /*eb10*/  FFMA.FTZ R54, R54, c[0x0][0x23c], -R21.reuse ;  /* 0x00008f0036367a23 */ /* 0x100fe40000010815 */
[----:B------:R-:W-:Y:S01]  /*eb20*/  FFMA.FTZ R59, R52, c[0x0][0x23c], -R21 ;  /* 0x00008f00343b7a23 */ /* 0x000fe20000010815 */
[----:B------:R-:W-:Y:S01]  /*eb30*/  HMMA.16816.F32 R76, R68, R78, RZ ;  /* 0x0000004e444c723c */ /* 0x000fe200000018ff */
[----:B------:R-:W-:Y:S01]  /*eb40*/  FADD.FTZ R35, R44, R35 ;  /* 0x000000232c237221 */ /* 0x000fe20000010000 */
[----:B------:R-:W-:Y:S01]  /*eb50*/  MUFU.EX2 R26, R26 ;  /* 0x0000001a001a7308 */ /* 0x000fe20000000800 */
[----:B------:R-:W-:-:S02]  /*eb60*/  FADD.FTZ R33, R38, R33 ;  /* 0x0000002126217221 */ /* 0x000fc40000010000 */
[----:B------:R-:W-:Y:S02]  /*eb70*/  FADD.FTZ R36, R36, R35 ;  /* 0x0000002324247221 */ /* 0x000fe40000010000 */
[----:B------:R-:W-:Y:S01]  /*eb80*/  FADD.FTZ R40, R40, R33 ;  /* 0x0000002128287221 */ /* 0x000fe20000010000 */
[C---:B------:R-:W-:Y:S01]  /*eb90*/  HMMA.16816.F32 R88, R68.reuse, R84, RZ ;  /* 0x000000544458723c */ /* 0x040fe200000018ff */
[----:B------:R-:W-:Y:S01]  /*eba0*/  FFMA.FTZ R45, R45, c[0x0][0x23c], -R48 ;  /* 0x00008f002d2d7a23 */ /* 0x000fe20000010830 */
[----:B------:R-:W3:Y:S01]  /*ebb0*/  MUFU.EX2 R3, R3 ;  /* 0x0000000300037308 */ /* 0x000ee20000000800 */
[----:B------:R-:W-:Y:S02]  /*ebc0*/  FADD.FTZ R29, R29, R40 ;  /* 0x000000281d1d7221 */ /* 0x000fe40000010000 */
[--C-:B------:R-:W-:Y:S02]  /*ebd0*/  FFMA.FTZ R192, R41, c[0x0][0x23c], -R48.reuse ;  /* 0x00008f0029c07a23 */ /* 0x100fe40000010830 */
[--C-:B------:R-:W-:Y:S01]  /*ebe0*/  FFMA.FTZ R28, R28, c[0x0][0x23c], -R21.reuse ;  /* 0x00008f001c1c7a23 */ /* 0x100fe20000010815 */
[----:B------:R-:W-:Y:S01]  /*ebf0*/  HMMA.16816.F32 R84, R68, R86, RZ ;  /* 0x000000564454723c */ /* 0x000fe200000018ff */
[----:B------:R-:W-:Y:S01]  /*ec00*/  FFMA.FTZ R20, R20, c[0x0][0x23c], -R21 ;  /* 0x00008f0014147a23 */ /* 0x000fe20000010815 */
[----:B------:R-:W-:Y:S01]  /*ec10*/  MUFU.EX2 R50, R50 ;  /* 0x0000003200327308 */ /* 0x000fe20000000800 */
[----:B------:R-:W-:-:S02]  /*ec20*/  FFMA.FTZ R52, R47, c[0x0][0x23c], -R48 ;  /* 0x00008f002f347a23 */ /* 0x000fc40000010830 */
[----:B------:R-:W-:Y:S02]  /*ec30*/  FFMA.FTZ R47, R46, c[0x0][0x23c], -R48 ;  /* 0x00008f002e2f7a23 */ /* 0x000fe40000010830 */
[--C-:B------:R-:W-:Y:S01]  /*ec40*/  FFMA.FTZ R34, R34, c[0x0][0x23c], -R21.reuse ;  /* 0x00008f0022227a23 */ /* 0x100fe20000010815 */
[C---:B----4-:R-:W-:Y:S01]  /*ec50*/  HMMA.16816.F32 R72, R68.reuse, R4, RZ ;  /* 0x000000044448723c */ /* 0x050fe200000018ff */
[----:B------:R-:W-:Y:S01]  /*ec60*/  FFMA.FTZ R24, R24, c[0x0][0x23c], -R21 ;  /* 0x00008f0018187a23 */ /* 0x000fe20000010815 */
[----:B------:R-:W-:Y:S05]  /*ec70*/  MUFU.EX2 R39, R39 ;  /* 0x0000002700277308 */ /* 0x000fea0000000800 */
[----:B-1----:R-:W-:Y:S01]  /*ec80*/  F2FP.PACK_AB R4, R25, R30 ;  /* 0x0000001e1904723e */ /* 0x002fe200000000ff */
[----:B------:R-:W-:Y:S01]  /*ec90*/  HMMA.16816.F32 R68, R68, R6, RZ ;  /* 0x000000064444723c */ /* 0x000fe200000018ff */
[----:B--2---:R-:W-:Y:S01]  /*eca0*/  F2FP.PACK_AB R5, R27, R32 ;  /* 0x000000201b05723e */ /* 0x004fe200000000ff */
[----:B------:R-:W-:Y:S01]  /*ecb0*/  MUFU.EX2 R37, R37 ;  /* 0x0000002500257308 */ /* 0x000fe20000000800 */
        /* <DEDUP_REMOVED lines=10> */
[----:B------:R-:W2:Y:S01]  /*ed60*/  LDSM.16.MT88.4 R12, [R162+0x6800] ;  /* 0x00680000a20c783b */ /* 0x000ea20000004200 */
[----:B------:R-:W3:Y:S06]  /*ed70*/  MUFU.EX2 R60, R60 ;  /* 0x0000003c003c7308 */ /* 0x000eec0000000800 */
[----:B------:R-:W-:Y:S02]  /*ed80*/  HMMA.16816.F32 R80, R4, R8, R80 ;  /* 0x000000080450723c */ /* 0x000fe40000001850 */
[----:B------:R-:W-:Y:S01]  /*ed90*/  MUFU.EX2 R58, R58 ;  /* 0x0000003a003a7308 */ /* 0x000fe20000000800 */
[----:B-1----:R-:W-:-:S05]  /*eda0*/  FADD.FTZ R3, R49, R26 ;  /* 0x0000001a31037221 */ /* 0x002fca0000010000 */
[----:B------:R-:W-:Y:S01]  /*edb0*/  HMMA.16816.F32 R76, R4, R10, R76 ;  /* 0x0000000a044c723c */ /* 0x000fe2000000184c */
[----:B------:R-:W1:Y:S01]  /*edc0*/  LDSM.16.MT88.4 R8, [R164+0x7000] ;  /* 0x00700000a408783b */ /* 0x000e620000004200 */
[----:B------:R-:W4:Y:S01]  /*edd0*/  MUFU.EX2 R43, R43 ;  /* 0x0000002b002b7308 */ /* 0x000f220000000800 */
[----:B---3--:R-:W-:-:S05]  /*ede0*/  FADD.FTZ R3, R60, R3 ;  /* 0x000000033c037221 */ /* 0x008fca0000010000 */
[C---:B------:R-:W-:Y:S02]  /*edf0*/  HMMA.16816.F32 R88, R4.reuse, R16, R88 ;  /* 0x000000100458723c */ /* 0x040fe40000001858 */
[----:B------:R-:W-:Y:S06]  /*ee00*/  MUFU.EX2 R66, R66 ;  /* 0x0000004200427308 */ /* 0x000fec0000000800 */
[C---:B------:R-:W-:Y:S01]  /*ee10*/  HMMA.16816.F32 R84, R4.reuse, R18, R84 ;  /* 0x000000120454723c */ /* 0x040fe20000001854 */
[----:B------:R-:W3:Y:S01]  /*ee20*/  LDSM.16.MT88.4 R16, [R166+0x7000] ;  /* 0x00700000a610783b */ /* 0x000ee20000004200 */
[----:B------:R-:W5:Y:S06]  /*ee30*/  MUFU.EX2 R63, R63 ;  /* 0x0000003f003f7308 */ /* 0x000f6c0000000800 */
[C---:B--2---:R-:W-:Y:S02]  /*ee40*/  HMMA.16816.F32 R72, R4.reuse, R12, R72 ;  /* 0x0000000c0448723c */ /* 0x044fe40000001848 */
[----:B------:R-:W-:Y:S06]  /*ee50*/  MUFU.EX2 R64, R64 ;  /* 0x0000004000407308 */ /* 0x000fec0000000800 */
[----:B------:R-:W-:Y:S01]  /*ee60*/  HMMA.16816.F32 R68, R4, R14, R68 ;  /* 0x0000000e0444723c */ /* 0x000fe20000001844 */
[----:B------:R-:W2:Y:S01]  /*ee70*/  LDSM.16.MT88.4 R12, [R163+0x7000] ;  /* 0x00700000a30c783b */ /* 0x000ea20000004200 */
[----:B------:R-:W-:Y:S05]  /*ee80*/  MUFU.EX2 R61, R61 ;  /* 0x0000003d003d7308 */ /* 0x000fea0000000800 */
[----:B------:R-:W-:-:S02]  /*ee90*/  F2FP.PACK_AB R4, R39, R50 ;  /* 0x000000322704723e */ /* 0x000fc400000000ff */
[----:B------:R-:W-:Y:S01]  /*eea0*/  F2FP.PACK_AB R5, R60, R49 ;  /* 0x000000313c05723e */ /* 0x000fe200000000ff */
[----:B------:R-:W-:Y:S01]  /*eeb0*/  MUFU.EX2 R67, R67 ;  /* 0x0000004300437308 */ /* 0x000fe20000000800 */
[----:B------:R-:W-:Y:S02]  /*eec0*/  F2FP.PACK_AB R6, R42, R37 ;  /* 0x000000252a06723e */ /* 0x000fe400000000ff */
[----:B----4-:R-:W-:Y:S01]  /*eed0*/  F2FP.PACK_AB R7, R43, R58 ;  /* 0x0000003a2b07723e */ /* 0x010fe200000000ff */
[----:B------:R-:W-:-:S04]  /*eee0*/  FADD.FTZ R58, R58, R3 ;  /* 0x000000033a3a7221 */ /* 0x000fc80000010000 */
[----:B------:R-:W4:Y:S01]  /*eef0*/  MUFU.EX2 R106, R106 ;  /* 0x0000006a006a7308 */ /* 0x000f220000000800 */
[----:B------:R-:W-:Y:S01]  /*ef00*/  FADD.FTZ R58, R43, R58 ;  /* 0x0000003a2b3a7221 */ /* 0x000fe20000010000 */
[C---:B-1----:R-:W-:Y:S06]  /*ef10*/  HMMA.16816.F32 R88, R4.reuse, R8, R88 ;  /* 0x000000080458723c */ /* 0x042fec0000001858 */
[----:B------:R-:W-:Y:S02]  /*ef20*/  MUFU.EX2 R104, R104 ;  /* 0x0000006800687308 */ /* 0x000fe40000000800 */
[C---:B------:R-:W-:Y:S01]  /*ef30*/  HMMA.16816.F32 R84, R4.reuse, R10, R84 ;  /* 0x0000000a0454723c */ /* 0x040fe20000001854 */
[----:B------:R-:W1:Y:S05]  /*ef40*/  LDSM.16.MT88.4 R8, [R162+0x7000] ;  /* 0x00700000a208783b */ /* 0x000e6a0000004200 */
[----:B------:R-:W1:Y:S02]  /*ef50*/  MUFU.EX2 R65, R65 ;  /* 0x0000004100417308 */ /* 0x000e640000000800 */
[C---:B---3--:R-:W-:Y:S06]  /*ef60*/  HMMA.16816.F32 R96, R4.reuse, R16, R96 ;  /* 0x000000100460723c */ /* 0x048fec0000001860 */
[----:B------:R-:W-:Y:S02]  /*ef70*/  MUFU.EX2 R116, R116 ;  /* 0x0000007400747308 */ /* 0x000fe40000000800 */
[C---:B--2---:R-:W-:Y:S06]  /*ef80*/  HMMA.16816.F32 R80, R4.reuse, R12, R80 ;  /* 0x0000000c0450723c */ /* 0x044fec0000001850 */
[----:B------:R-:W2:Y:S02]  /*ef90*/  MUFU.EX2 R105, R105 ;  /* 0x0000006900697308 */ /* 0x000ea40000000800 */
[C---:B------:R-:W-:Y:S01]  /*efa0*/  HMMA.16816.F32 R76, R4.reuse, R14, R76 ;  /* 0x0000000e044c723c */ /* 0x040fe2000000184c */
[----:B------:R-:W3:Y:S05]  /*efb0*/  LDSM.16.MT88.4 R12, [R164+0x7800] ;  /* 0x00780000a40c783b */ /* 0x000eea0000004200 */
[----:B------:R-:W-:Y:S02]  /*efc0*/  MUFU.EX2 R107, R107 ;  /* 0x0000006b006b7308 */ /* 0x000fe40000000800 */
[C---:B------:R-:W-:Y:S01]  /*efd0*/  HMMA.16816.F32 R92, R4.reuse, R18, R92 ;  /* 0x00000012045c723c */ /* 0x040fe2000000185c */
[----:B------:R-:W2:Y:S05]  /*efe0*/  LDSM.16.MT88.4 R16, [R166+0x7800] ;  /* 0x00780000a610783b */ /* 0x000eaa0000004200 */
[----:B------:R-:W-:Y:S02]  /*eff0*/  MUFU.EX2 R118, R118 ;  /* 0x0000007600767308 */ /* 0x000fe40000000800 */
[C---:B-1----:R-:W-:Y:S06]  /*f000*/  HMMA.16816.F32 R72, R4.reuse, R8, R72 ;  /* 0x000000080448723c */ /* 0x042fec0000001848 */
[----:B------:R-:W-:Y:S02]  /*f010*/  MUFU.EX2 R119, R119 ;  /* 0x0000007700777308 */ /* 0x000fe40000000800 */
[----:B------:R-:W-:Y:S01]  /*f020*/  HMMA.16816.F32 R68, R4, R10, R68 ;  /* 0x0000000a0444723c */ /* 0x000fe20000001844 */
[----:B------:R-:W1:Y:S05]  /*f030*/  LDSM.16.MT88.4 R8, [R163+0x7800] ;  /* 0x00780000a308783b */ /* 0x000e6a0000004200 */
[----:B------:R-:W1:Y:S01]  /*f040*/  MUFU.EX2 R122, R122 ;  /* 0x0000007a007a7308 */ /* 0x000e620000000800 */
[----:B-----5:R-:W-:-:S02]  /*f050*/  F2FP.PACK_AB R4, R63, R66 ;  /* 0x000000423f04723e */ /* 0x020fc400000000ff */
[C---:B----4-:R-:W-:Y:S01]  /*f060*/  F2FP.PACK_AB R5, R106.reuse, R67 ;  /* 0x000000436a05723e */ /* 0x050fe200000000ff */
[----:B------:R-:W-:Y:S01]  /*f070*/  FADD.FTZ R67, R67, R58 ;  /* 0x0000003a43437221 */ /* 0x000fe20000010000 */
[----:B------:R-:W-:Y:S02]  /*f080*/  F2FP.PACK_AB R6, R61, R64 ;  /* 0x000000403d06723e */ /* 0x000fe400000000ff */
[----:B------:R-:W-:Y:S01]  /*f090*/  F2FP.PACK_AB R7, R65, R104 ;  /* 0x000000684107723e */ /* 0x000fe200000000ff */
[----:B------:R-:W-:Y:S01]  /*f0a0*/  MUFU.EX2 R120, R120 ;  /* 0x0000007800787308 */ /* 0x000fe20000000800 */
[----:B------:R-:W-:-:S04]  /*f0b0*/  FADD.FTZ R67, R106, R67 ;  /* 0x000000436a437221 */ /* 0x000fc80000010000 */
[----:B------:R-:W-:Y:S01]  /*f0c0*/  FADD.FTZ R104, R104, R67 ;  /* 0x0000004368687221 */ /* 0x000fe20000010000 */
[----:B---3--:R-:W-:Y:S02]  /*f0d0*/  HMMA.16816.F32 R88, R4, R12, R88 ;  /* 0x0000000c0458723c */ /* 0x008fe40000001858 */
[----:B------:R-:W3:Y:S01]  /*f0e0*/  MUFU.EX2 R117, R117 ;  /* 0x0000007500757308 */ /* 0x000ee20000000800 */
[----:B------:R-:W-:-:S05]  /*f0f0*/  FADD.FTZ R104, R65, R104 ;  /* 0x0000006841687221 */ /* 0x000fca0000010000 */
[C---:B------:R-:W-:Y:S01]  /*f100*/  HMMA.16816.F32 R84, R4.reuse, R14, R84 ;  /* 0x0000000e0454723c */ /* 0x040fe20000001854 */
[----:B------:R-:W4:Y:S01]  /*f110*/  LDSM.16.MT88.4 R12, [R162+0x7800] ;  /* 0x00780000a20c783b */ /* 0x000f220000004200 */
[----:B------:R-:W-:Y:S06]  /*f120*/  MUFU.EX2 R124, R124 ;  /* 0x0000007c007c7308 */ /* 0x000fec0000000800 */
[C---:B--2---:R-:W-:Y:S02]  /*f130*/  HMMA.16816.F32 R96, R4.reuse, R16, R96 ;  /* 0x000000100460723c */ /* 0x044fe40000001860 */
[----:B------:R-:W2:Y:S06]  /*f140*/  MUFU.EX2 R111, R111 ;  /* 0x0000006f006f7308 */ /* 0x000eac0000000800 */
[C---:B-1----:R-:W-:Y:S02]  /*f150*/  HMMA.16816.F32 R80, R4.reuse, R8, R80 ;  /* 0x000000080450723c */ /* 0x042fe40000001850 */
[----:B------:R-:W-:Y:S06]  /*f160*/  MUFU.EX2 R113, R113 ;  /* 0x0000007100717308 */ /* 0x000fec0000000800 */
[C---:B------:R-:W-:Y:S01]  /*f170*/  HMMA.16816.F32 R76, R4.reuse, R10, R76 ;  /* 0x0000000a044c723c */ /* 0x040fe2000000184c */
[----:B------:R-:W1:Y:S01]  /*f180*/  LDSM.16.MT88.4 R8, [R166+0x8000] ;  /* 0x00800000a608783b */ /* 0x000e620000004200 */
[----:B------:R-:W-:Y:S06]  /*f190*/  MUFU.EX2 R126, R126 ;  /* 0x0000007e007e7308 */ /* 0x000fec0000000800 */
[C---:B------:R-:W-:Y:S01]  /*f1a0*/  HMMA.16816.F32 R92, R4.reuse, R18, R92 ;  /* 0x00000012045c723c */ /* 0x040fe2000000185c */
[----:B------:R-:W5:Y:S01]  /*f1b0*/  LDSM.16.MT88.4 R16, [R164+0x8000] ;  /* 0x00800000a410783b */ /* 0x000f620000004200 */
[----:B------:R-:W-:Y:S06]  /*f1c0*/  MUFU.EX2 R109, R109 ;  /* 0x0000006d006d7308 */ /* 0x000fec0000000800 */
[C---:B----4-:R-:W-:Y:S02]  /*f1d0*/  HMMA.16816.F32 R72, R4.reuse, R12, R72 ;  /* 0x0000000c0448723c */ /* 0x050fe40000001848 */
[----:B------:R-:W4:Y:S06]  /*f1e0*/  MUFU.EX2 R112, R112 ;  /* 0x0000007000707308 */ /* 0x000f2c0000000800 */
[----:B------:R-:W-:Y:S01]  /*f1f0*/  HMMA.16816.F32 R68, R4, R14, R68 ;  /* 0x0000000e0444723c */ /* 0x000fe20000001844 */
[----:B------:R-:W2:Y:S01]  /*f200*/  LDSM.16.MT88.4 R12, [R163+0x8000] ;  /* 0x00800000a30c783b */ /* 0x000ea20000004200 */
[----:B------:R-:W-:Y:S05]  /*f210*/  MUFU.EX2 R115, R115 ;  /* 0x0000007300737308 */ /* 0x000fea0000000800 */
[----:B------:R-:W-:-:S02]  /*f220*/  F2FP.PACK_AB R4, R105, R116 ;  /* 0x000000746904723e */ /* 0x000fc400000000ff */
[----:B------:R-:W-:Y:S01]  /*f230*/  F2FP.PACK_AB R5, R122, R119 ;  /* 0x000000777a05723e */ /* 0x000fe200000000ff */
[----:B------:R-:W2:Y:S01]  /*f240*/  MUFU.EX2 R108, R108 ;  /* 0x0000006c006c7308 */ /* 0x000ea20000000800 */
[----:B------:R-:W-:Y:S01]  /*f250*/  F2FP.PACK_AB R6, R118, R107 ;  /* 0x0000006b7606723e */ /* 0x000fe200000000ff */
[----:B------:R-:W-:Y:S01]  /*f260*/  FADD.FTZ R119, R119, R104 ;  /* 0x0000006877777221 */ /* 0x000fe20000010000 */
[----:B---3--:R-:W-:-:S03]  /*f270*/  F2FP.PACK_AB R7, R117, R120 ;  /* 0x000000787507723e */ /* 0x008fc600000000ff */
[----:B------:R-:W-:Y:S02]  /*f280*/  FADD.FTZ R119, R122, R119 ;  /* 0x000000777a777221 */ /* 0x000fe40000010000 */
[----:B------:R-:W-:Y:S02]  /*f290*/  MUFU.EX2 R114, R114 ;  /* 0x0000007200727308 */ /* 0x000fe40000000800 */
[----:B-1----:R-:W-:Y:S01]  /*f2a0*/  HMMA.16816.F32 R96, R4, R8, R96 ;  /* 0x000000080460723c */ /* 0x002fe20000001860 */
[----:B------:R-:W-:-:S04]  /*f2b0*/  FADD.FTZ R120, R120, R119 ;  /* 0x0000007778787221 */ /* 0x000fc80000010000 */
        /* <DEDUP_REMOVED lines=8> */
[----:B------:R-:W5:Y:S05]  /*f340*/  LDSM.16.MT88.4 R16, [R166+0x8800] ;  /* 0x00880000a610783b */ /* 0x000f6a0000004200 */
[----:B------:R-:W-:Y:S02]  /*f350*/  MUFU.EX2 R53, R53 ;  /* 0x0000003500357308 */ /* 0x000fe40000000800 */
[C---:B--2---:R-:W-:Y:S06]  /*f360*/  HMMA.16816.F32 R80, R4.reuse, R12, R80 ;  /* 0x0000000c0450723c */ /* 0x044fec0000001850 */
[----:B------:R-:W2:Y:S02]  /*f370*/  MUFU.EX2 R56, R56 ;  /* 0x0000003800387308 */ /* 0x000ea40000000800 */
[C---:B------:R-:W-:Y:S01]  /*f380*/  HMMA.16816.F32 R76, R4.reuse, R14, R76 ;  /* 0x0000000e044c723c */ /* 0x040fe2000000184c */
[----:B------:R-:W1:Y:S05]  /*f390*/  LDSM.16.MT88.4 R12, [R164+0x8800] ;  /* 0x00880000a40c783b */ /* 0x000e6a0000004200 */
[----:B------:R-:W-:Y:S02]  /*f3a0*/  MUFU.EX2 R54, R54 ;  /* 0x0000003600367308 */ /* 0x000fe40000000800 */
[C---:B---3--:R-:W-:Y:S06]  /*f3b0*/  HMMA.16816.F32 R72, R4.reuse, R8, R72 ;  /* 0x000000080448723c */ /* 0x048fec0000001848 */
[----:B------:R-:W3:Y:S02]  /*f3c0*/  MUFU.EX2 R59, R59 ;  /* 0x0000003b003b7308 */ /* 0x000ee40000000800 */
[----:B------:R-:W-:Y:S01]  /*f3d0*/  HMMA.16816.F32 R68, R4, R10, R68 ;  /* 0x0000000a0444723c */ /* 0x000fe20000001844 */
[----:B------:R-:W2:Y:S05]  /*f3e0*/  LDSM.16.MT88.4 R8, [R163+0x8800] ;  /* 0x00880000a308783b */ /* 0x000eaa0000004200 */
[----:B------:R-:W-:Y:S01]  /*f3f0*/  MUFU.EX2 R46, R52 ;  /* 0x00000034002e7308 */ /* 0x000fe20000000800 */
[----:B------:R-:W-:-:S02]  /*f400*/  F2FP.PACK_AB R4, R111, R124 ;  /* 0x0000007c6f04723e */ /* 0x000fc400000000ff */
[----:B----4-:R-:W-:Y:S01]  /*f410*/  F2FP.PACK_AB R5, R112, R109 ;  /* 0x0000006d7005723e */ /* 0x010fe200000000ff */
[----:B------:R-:W-:Y:S01]  /*f420*/  FADD.FTZ R109, R109, R120 ;  /* 0x000000786d6d7221 */ /* 0x000fe20000010000 */
[----:B------:R-:W-:Y:S02]  /*f430*/  F2FP.PACK_AB R6, R126, R113 ;  /* 0x000000717e06723e */ /* 0x000fe400000000ff */
[----:B------:R-:W-:Y:S01]  /*f440*/  F2FP.PACK_AB R7, R108, R115 ;  /* 0x000000736c07723e */ /* 0x000fe200000000ff */
[----:B------:R-:W4:Y:S01]  /*f450*/  MUFU.EX2 R41, R47 ;  /* 0x0000002f00297308 */ /* 0x000f220000000800 */
[----:B------:R-:W-:-:S04]  /*f460*/  FADD.FTZ R112, R112, R109 ;  /* 0x0000006d70707221 */ /* 0x000fc80000010000 */
[----:B------:R-:W-:Y:S01]  /*f470*/  FADD.FTZ R115, R115, R112 ;  /* 0x0000007073737221 */ /* 0x000fe20000010000 */
[----:B-----5:R-:W-:Y:S02]  /*f480*/  HMMA.16816.F32 R96, R4, R16, R96 ;  /* 0x000000100460723c */ /* 0x020fe40000001860 */
[----:B------:R-:W-:Y:S01]  /*f490*/  MUFU.EX2 R45, R45 ;  /* 0x0000002d002d7308 */ /* 0x000fe20000000800 */
[----:B------:R-:W-:-:S05]  /*f4a0*/  FADD.FTZ R108, R108, R115 ;  /* 0x000000736c6c7221 */ /* 0x000fca0000010000 */
[C---:B------:R-:W-:Y:S01]  /*f4b0*/  HMMA.16816.F32 R92, R4.reuse, R18, R92 ;  /* 0x00000012045c723c */ /* 0x040fe2000000185c */
[----:B------:R-:W5:Y:S01]  /*f4c0*/  LDSM.16.MT88.4 R16, [R162+0x8800] ;  /* 0x00880000a210783b */ /* 0x000f620000004200 */
[----:B------:R-:W-:Y:S06]  /*f4d0*/  MUFU.EX2 R192, R192 ;  /* 0x000000c000c07308 */ /* 0x000fec0000000800 */
[C---:B-1----:R-:W-:Y:S02]  /*f4e0*/  HMMA.16816.F32 R88, R4.reuse, R12, R88 ;  /* 0x0000000c0458723c */ /* 0x042fe40000001858 */
[----:B------:R-:W-:Y:S06]  /*f4f0*/  MUFU.EX2 R28, R28 ;  /* 0x0000001c001c7308 */ /* 0x000fec0000000800 */
[C---:B--2---:R-:W-:Y:S02]  /*f500*/  HMMA.16816.F32 R80, R4.reuse, R8, R80 ;  /* 0x000000080450723c */ /* 0x044fe40000001850 */
[----:B------:R-:W-:Y:S06]  /*f510*/  MUFU.EX2 R20, R20 ;  /* 0x0000001400147308 */ /* 0x000fec0000000800 */
[C---:B------:R-:W-:Y:S01]  /*f520*/  HMMA.16816.F32 R76, R4.reuse, R10, R76 ;  /* 0x0000000a044c723c */ /* 0x040fe2000000184c */
[----:B------:R-:W1:Y:S07]  /*f530*/  LDSM.16.MT88.4 R8, [R164+0x9000] ;  /* 0x00900000a408783b */ /* 0x000e6e0000004200 */
[C---:B------:R-:W-:Y:S01]  /*f540*/  HMMA.16816.F32 R84, R4.reuse, R14, R84 ;  /* 0x0000000e0454723c */ /* 0x040fe20000001854 */
[----:B------:R-:W2:Y:S07]  /*f550*/  LDSM.16.MT88.4 R12, [R166+0x9000] ;  /* 0x00900000a60c783b */ /* 0x000eae0000004200 */
[C---:B-----5:R-:W-:Y:S08]  /*f560*/  HMMA.16816.F32 R72, R4.reuse, R16, R72 ;  /* 0x000000100448723c */ /* 0x060ff00000001848 */
[----:B------:R-:W-:Y:S01]  /*f570*/  HMMA.16816.F32 R68, R4, R18, R68 ;  /* 0x000000120444723c */ /* 0x000fe20000001844 */
[----:B------:R-:W5:Y:S06]  /*f580*/  LDSM.16.MT88.4 R16, [R163+0x9000] ;  /* 0x00900000a310783b */ /* 0x000f6c0000004200 */
[----:B------:R-:W-:-:S02]  /*f590*/  F2FP.PACK_AB R4, R55, R114 ;  /* 0x000000723704723e */ /* 0x000fc400000000ff */
[C---:B------:R-:W-:Y:S01]  /*f5a0*/  F2FP.PACK_AB R5, R56.reuse, R53 ;  /* 0x000000353805723e */ /* 0x040fe200000000ff */
[----:B------:R-:W-:Y:S01]  /*f5b0*/  FADD.FTZ R53, R53, R108 ;  /* 0x0000006c35357221 */ /* 0x000fe20000010000 */
[----:B------:R-:W-:Y:S02]  /*f5c0*/  F2FP.PACK_AB R6, R51, R110 ;  /* 0x0000006e3306723e */ /* 0x000fe400000000ff */
[----:B---3--:R-:W-:Y:S01]  /*f5d0*/  F2FP.PACK_AB R7, R59, R54 ;  /* 0x000000363b07723e */ /* 0x008fe200000000ff */
[----:B------:R-:W-:-:S04]  /*f5e0*/  FADD.FTZ R53, R56, R53 ;  /* 0x0000003538357221 */ /* 0x000fc80000010000 */
[----:B------:R-:W-:Y:S02]  /*f5f0*/  FADD.FTZ R54, R54, R53 ;  /* 0x0000003536367221 */ /* 0x000fe40000010000 */
[----:B-1----:R-:W-:Y:S02]  /*f600*/  HMMA.16816.F32 R88, R4, R8, R88 ;  /* 0x000000080458723c */ /* 0x002fe40000001858 */
[----:B------:R-:W-:-:S05]  /*f610*/  FADD.FTZ R54, R59, R54 ;  /* 0x000000363b367221 */ /* 0x000fca0000010000 */
[----:B------:R-:W-:Y:S01]  /*f620*/  FADD.FTZ R9, R31, R36 ;  /* 0x000000241f097221 */ /* 0x000fe20000010000 */
[----:B--2---:R-:W-:Y:S01]  /*f630*/  HMMA.16816.F32 R96, R4, R12, R96 ;  /* 0x0000000c0460723c */ /* 0x004fe20000001860 */
[----:B------:R-:W1:Y:S02]  /*f640*/  MUFU.EX2 R31, R34 ;  /* 0x00000022001f7308 */ /* 0x000e640000000800 */
[----:B------:R-:W-:-:S04]  /*f650*/  FADD.FTZ R30, R30, R9 ;  /* 0x000000091e1e7221 */ /* 0x000fc80000010000 */
[----:B------:R-:W-:Y:S01]  /*f660*/  FADD.FTZ R30, R25, R30 ;  /* 0x0000001e191e7221 */ /* 0x000fe20000010000 */
[C---:B------:R-:W-:Y:S01]  /*f670*/  HMMA.16816.F32 R92, R4.reuse, R14, R92 ;  /* 0x0000000e045c723c */ /* 0x040fe2000000185c */
[----:B------:R-:W2:Y:S07]  /*f680*/  LDSM.16.MT88.4 R12, [R162+0x9000] ;  /* 0x00900000a20c783b */ /* 0x000eae0000004200 */
[C---:B-----5:R-:W-:Y:S07]  /*f690*/  HMMA.16816.F32 R80, R4.reuse, R16, R80 ;  /* 0x000000100450723c */ /* 0x060fee0000001850 */
[----:B------:R-:W-:Y:S01]  /*f6a0*/  FADD.FTZ R17, R23, R30 ;  /* 0x0000001e17117221 */ /* 0x000fe20000010000 */
[----:B------:R-:W-:Y:S01]  /*f6b0*/  HMMA.16816.F32 R84, R4, R10, R84 ;  /* 0x0000000a0454723c */ /* 0x000fe20000001854 */
[----:B------:R-:W3:Y:S01]  /*f6c0*/  LDSM.16.MT88.4 R8, [R166+0x9800] ;  /* 0x00980000a608783b */ /* 0x000ee20000004200 */
[----:B------:R-:W5:Y:S01]  /*f6d0*/  MUFU.EX2 R23, R24 ;  /* 0x0000001800177308 */ /* 0x000f620000000800 */
[----:B------:R-:W-:-:S04]  /*f6e0*/  FADD.FTZ R17, R22, R17 ;  /* 0x0000001116117221 */ /* 0x000fc80000010000 */
[----:B------:R-:W-:Y:S01]  /*f6f0*/  FADD.FTZ R50, R50, R17 ;  /* 0x0000001132327221 */ /* 0x000fe20000010000 */
[----:B------:R-:W-:Y:S01]  /*f700*/  HMMA.16816.F32 R76, R4, R18, R76 ;  /* 0x00000012044c723c */ /* 0x000fe2000000184c */
[----:B------:R-:W3:Y:S02]  /*f710*/  LDSM.16.MT88.4 R16, [R164+0x9800] ;  /* 0x00980000a410783b */ /* 0x000ee40000004200 */
        /* <DEDUP_REMOVED lines=8> */
[----:B------:R-:W2:Y:S02]  /*f7a0*/  LDSM.16.MT88.4 R12, [R163+0x9800] ;  /* 0x00980000a30c783b */ /* 0x000ea40000004200 */
[----:B------:R-:W-:-:S04]  /*f7b0*/  FADD.FTZ R61, R61, R64 ;  /* 0x000000403d3d7221 */ /* 0x000fc80000010000 */
[----:B------:R-:W-:Y:S01]  /*f7c0*/  FADD.FTZ R116, R116, R61 ;  /* 0x0000003d74747221 */ /* 0x000fe20000010000 */
[----:B----4-:R-:W-:Y:S02]  /*f7d0*/  F2FP.PACK_AB R4, R41, R46 ;  /* 0x0000002e2904723e */ /* 0x010fe400000000ff */
[----:B-1----:R-:W-:Y:S01]  /*f7e0*/  F2FP.PACK_AB R5, R28, R31 ;  /* 0x0000001f1c05723e */ /* 0x002fe200000000ff */
[----:B------:R-:W-:Y:S01]  /*f7f0*/  FADD.FTZ R116, R105, R116 ;  /* 0x0000007469747221 */ /* 0x000fe20000010000 */
[----:B------:R-:W-:Y:S01]  /*f800*/  F2FP.PACK_AB R6, R192, R45 ;  /* 0x0000002dc006723e */ /* 0x000fe200000000ff */
[----:B------:R-:W-:Y:S01]  /*f810*/  FADD.FTZ R31, R31, R54 ;  /* 0x000000361f1f7221 */ /* 0x000fe20000010000 */
[----:B-----5:R-:W-:Y:S01]  /*f820*/  F2FP.PACK_AB R7, R20, R23 ;  /* 0x000000171407723e */ /* 0x020fe200000000ff */
[----:B------:R-:W-:Y:S02]  /*f830*/  FADD.FTZ R107, R107, R116 ;  /* 0x000000746b6b7221 */ /* 0x000fe40000010000 */
[----:B------:R-:W-:-:S02]  /*f840*/  FADD.FTZ R28, R28, R31 ;  /* 0x0000001f1c1c7221 */ /* 0x000fc40000010000 */
[----:B------:R-:W-:Y:S02]  /*f850*/  FADD.FTZ R107, R118, R107 ;  /* 0x0000006b766b7221 */ /* 0x000fe40000010000 */
[C---:B---3--:R-:W-:Y:S01]  /*f860*/  HMMA.16816.F32 R96, R4.reuse, R8, R96 ;  /* 0x000000080460723c */ /* 0x048fe20000001860 */
        /* <DEDUP_REMOVED lines=87> */
.L_x_7379:
[----:B------:R-:W-:-:S05]  /*fde0*/  IMAD.MOV.U32 R8, RZ, RZ, c[0x0][0x1a0] ;  /* 0x00006800ff087624 */ /* 0x000fca00078e00ff */
[----:B------:R-:W-:-:S04]  /*fdf0*/  LEA R8, -R8, RZ, 0x7 ;  /* 0x000000ff08087211 */ /* 0x000fc800078e39ff */
[----:B------:R-:W-:Y:S02]  /*fe00*/  SHF.R.S32.HI R4, RZ, 0x1f, R8 ;  /* 0x0000001fff047819 */ /* 0x000fe40000011408 */
.L_x_7380:
        /* <DEDUP_REMOVED lines=33> */
[----:B------:R-:W5:Y:S04]  /*10020*/  LDSM.16.M88.4 R16, [R171+0x3800] ;  /* 0x00380000ab10783b */ /* 0x000f680000000200 */
[----:B------:R-:W2:Y:S04]  /*10030*/  LDSM.16.M88.4 R32, [R171+0x2800] ;  /* 0x00280000ab20783b */ /* 0x000ea80000000200 */
[----:B------:R-:W-:Y:S04]  /*10040*/  LDSM.16.M88.4 R52, [R170] ;  /* 0x00000000aa34783b */ /* 0x000fe80000000200 */
[----:B------:R-:W2:Y:S04]  /*10050*/  LDSM.16.M88.4 R60, [R165+0x3000] ;  /* 0x00300000a53c783b */ /* 0x000ea80000000200 */
[----:B------:R-:W4:Y:S04]  /*10060*/  LDSM.16.M88.4 R56, [R165+0x3800] ;  /* 0x00380000a538783b */ /* 0x000f280000000200 */
[----:B------:R-:W4:Y:S04]  /*10070*/  LDSM.16.M88.4 R120, [R165+0x2800] ;  /* 0x00280000a578783b */ /* 0x000f280000000200 */
[----:B---3--:R-:W3:Y:S04]  /*10080*/  LDSM.16.M88.4 R8, [R171+0x4000] ;  /* 0x00400000ab08783b */ /* 0x008ee80000000200 */
[----:B------:R-:W3:Y:S04]  /*10090*/  LDSM.16.M88.4 R40, [R171+0x2000] ;  /* 0x00200000ab28783b */ /* 0x000ee80000000200 */
[----:B------:R-:W3:Y:S04]  /*100a0*/  LDSM.16.M88.4 R116, [R171+0x4800] ;  /* 0x00480000ab74783b */ /* 0x000ee80000000200 */
[----:B------:R-:W3:Y:S01]  /*100b0*/  LDSM.16.M88.4 R108, [R171+0x5000] ;  /* 0x00500000ab6c783b */ /* 0x000ee20000000200 */
[C---:B-1----:R-:W-:Y:S03]  /*100c0*/  HMMA.16816.F32 R28, R64.reuse, R24, RZ ;  /* 0x00000018401c723c */ /* 0x042fe600000018ff */
[----:B------:R-:W1:Y:S04]  /*100d0*/  LDSM.16.M88.4 R124, [R171+0x5800] ;  /* 0x00580000ab7c783b */ /* 0x000e680000000200 */
[----:B------:R-:W1:Y:S01]  /*100e0*/  LDSM.16.M88.4 R48, [R165+0x4000] ;  /* 0x00400000a530783b */ /* 0x000e620000000200 */
[C---:B-----5:R-:W-:Y:S03]  /*100f0*/  HMMA.16816.F32 R20, R64.reuse, R16, RZ ;  /* 0x000000104014723c */ /* 0x060fe600000018ff */
[----:B------:R-:W-:Y:S04]  /*10100*/  LDSM.16.M88.4 R128, [R165+0x2000] ;  /* 0x00200000a580783b */ /* 0x000fe80000000200 */
[----:B------:R-:W0:Y:S01]  /*10110*/  LDGDEPBAR ;  /* 0x00000000000079af */ /* 0x000e220000000000 */
[C---:B--2---:R-:W-:Y:S08]  /*10120*/  HMMA.16816.F32 R36, R64.reuse, R32, RZ ;  /* 0x000000204024723c */ /* 0x044ff000000018ff */
[C---:B------:R-:W-:Y:S08]  /*10130*/  HMMA.16816.F32 R24, R64.reuse, R26, RZ ;  /* 0x0000001a4018723c */ /* 0x040ff000000018ff */
[C---:B------:R-:W-:Y:S08]  /*10140*/  HMMA.16816.F32 R16, R64.reuse, R18, RZ ;  /* 0x000000124010723c */ /* 0x040ff000000018ff */
[----:B------:R-:W-:Y:S08]  /*10150*/  HMMA.16816.F32 R32, R64, R34, RZ ;  /* 0x000000224020723c */ /* 0x000ff000000018ff */
[C---:B------:R-:W-:Y:S08]  /*10160*/  HMMA.16816.F32 R28, R52.reuse, R60, R28 ;  /* 0x0000003c341c723c */ /* 0x040ff0000000181c */
[C---:B------:R-:W-:Y:S01]  /*10170*/  HMMA.16816.F32 R24, R52.reuse, R62, R24 ;  /* 0x0000003e3418723c */ /* 0x040fe20000001818 */
[----:B------:R-:W2:Y:S07]  /*10180*/  LDSM.16.M88.4 R60, [R165+0x5000] ;  /* 0x00500000a53c783b */ /* 0x000eae0000000200 */
[C---:B----4-:R-:W-:Y:S08]  /*10190*/  HMMA.16816.F32 R20, R52.reuse, R56, R20 ;  /* 0x000000383414723c */ /* 0x050ff00000001814 */
[C---:B------:R-:W-:Y:S01]  /*101a0*/  HMMA.16816.F32 R16, R52.reuse, R58, R16 ;  /* 0x0000003a3410723c */ /* 0x040fe20000001810 */
[----:B------:R-:W4:Y:S07]  /*101b0*/  LDSM.16.M88.4 R56, [R165+0x5800] ;  /* 0x00580000a538783b */ /* 0x000f2e0000000200 */
[C---:B------:R-:W-:Y:S08]  /*101c0*/  HMMA.16816.F32 R36, R52.reuse, R120, R36 ;  /* 0x000000783424723c */ /* 0x040ff00000001824 */
[----:B------:R-:W-:Y:S01]  /*101d0*/  HMMA.16816.F32 R32, R52, R122, R32 ;  /* 0x0000007a3420723c */ /* 0x000fe20000001820 */
[----:B------:R-:W5:Y:S07]  /*101e0*/  LDSM.16.M88.4 R120, [R165+0x4800] ;  /* 0x00480000a578783b */ /* 0x000f6e0000000200 */
        /* <DEDUP_REMOVED lines=14> */
[C---:B--2---:R-:W-:Y:S08]  /*102d0*/  HMMA.16816.F32 R112, R52.reuse, R60, R112 ;  /* 0x0000003c3470723c */ /* 0x044ff00000001870 */
[C---:B------:R-:W-:Y:S01]  /*102e0*/  HMMA.16816.F32 R108, R52.reuse, R62, R108 ;  /* 0x0000003e346c723c */ /* 0x040fe2000000186c */
[----:B------:R-:W2:Y:S07]  /*102f0*/  LDSM.16.M88.4 R60, [R161] ;  /* 0x00000000a13c783b */ /* 0x000eae0000000200 */
[C---:B----4-:R-:W-:Y:S08]  /*10300*/  HMMA.16816.F32 R104, R52.reuse, R56, R104 ;  /* 0x000000383468723c */ /* 0x050ff00000001868 */
[C---:B------:R-:W-:Y:S01]  /*10310*/  HMMA.16816.F32 R64, R52.reuse, R58, R64 ;  /* 0x0000003a3440723c */ /* 0x040fe20000001840 */
[----:B------:R-:W3:Y:S07]  /*10320*/  LDSM.16.M88.4 R56, [R160] ;  /* 0x00000000a038783b */ /* 0x000eee0000000200 */
[C---:B------:R-:W-:Y:S08]  /*10330*/  HMMA.16816.F32 R44, R52.reuse, R128, R44 ;  /* 0x00000080342c723c */ /* 0x040ff0000000182c */
[C---:B------:R-:W-:Y:S01]  /*10340*/  HMMA.16816.F32 R40, R52.reuse, R130, R40 ;  /* 0x000000823428723c */ /* 0x040fe20000001828 */
[----:B------:R-:W-:Y:S07]  /*10350*/  LDSM.16.M88.4 R128, [R157] ;  /* 0x000000009d80783b */ /* 0x000fee0000000200 */
[C---:B-----5:R-:W-:Y:S08]  /*10360*/  HMMA.16816.F32 R4, R52.reuse, R120, R4 ;  /* 0x000000783404723c */ /* 0x060ff00000001804 */
        /* <DEDUP_REMOVED lines=13> */
[C---:B------:R-:W-:Y:S01]  /*10440*/  HMMA.16816.F32 R16, R124.reuse, R54, R16 ;  /* 0x000000367c10723c */ /* 0x040fe20000001810 */
[----:B------:R-:W3:Y:S07]  /*10450*/  LDSM.16.M88.4 R52, [R100+0x800] ;  /* 0x000800006434783b */ /* 0x000eee0000000200 */
[C---:B-1----:R-:W-:Y:S08]  /*10460*/  HMMA.16816.F32 R12, R124.reuse, R48, R12 ;  /* 0x000000307c0c723c */ /* 0x042ff0000000180c */
[C---:B------:R-:W-:Y:S01]  /*10470*/  HMMA.16816.F32 R8, R124.reuse, R50, R8 ;  /* 0x000000327c08723c */ /* 0x040fe20000001808 */
[----:B------:R-:W1:Y:S07]  /*10480*/  LDSM.16.M88.4 R48, [R100+0x1000] ;  /* 0x001000006430783b */ /* 0x000e6e0000000200 */
[----:B------:R-:W-:Y:S08]  /*10490*/  HMMA.16816.F32 R4, R124, R128, R4 ;  /* 0x000000807c04723c */ /* 0x000ff00000001804 */
[C---:B--2---:R-:W-:Y:S08]  /*104a0*/  HMMA.16816.F32 R44, R60.reuse, R56, R44 ;  /* 0x000000383c2c723c */ /* 0x044ff0000000182c */
[C---:B------:R-:W-:Y:S08]  /*104b0*/  HMMA.16816.F32 R40, R60.reuse, R58, R40 ;  /* 0x0000003a3c28723c */ /* 0x040ff00000001828 */
[C---:B---3--:R-:W-:Y:S08]  /*104c0*/  HMMA.16816.F32 R36, R60.reuse, R52, R36 ;  /* 0x000000343c24723c */ /* 0x048ff00000001824 */
[----:B------:R-:W-:Y:S01]  /*104d0*/  HMMA.16816.F32 R32, R60, R54, R32 ;  /* 0x000000363c20723c */ /* 0x000fe20000001820 */
[----:B------:R-:W2:Y:S01]  /*104e0*/  LDSM.16.M88.4 R52, [R100+0x1800] ;  /* 0x001800006434783b */ /* 0x000ea20000000200 */
[----:B------:R-:W-:-:S02]  /*104f0*/  FMUL.FTZ R44, R44, c[0x0][0x2ec] ;  /* 0x0000bb002c2c7a20 */ /* 0x000fc40000410000 */
[----:B------:R-:W-:Y:S02]  /*10500*/  FMUL.FTZ R45, R45, c[0x0][0x2ec] ;  /* 0x0000bb002d2d7a20 */ /* 0x000fe40000410000 */
[----:B------:R-:W-:Y:S02]  /*10510*/  FMUL.FTZ R56, R46, c[0x0][0x2ec] ;  /* 0x0000bb002e387a20 */ /* 0x000fe40000410000 */
[----:B-1----:R-:W-:Y:S01]  /*10520*/  HMMA.16816.F32 R28, R60, R48, R28 ;  /* 0x000000303c1c723c */ /* 0x002fe2000000181c */
[----:B------:R-:W1:Y:S01]  /*10530*/  MUFU.TANH R48, R44 ;  /* 0x0000002c00307308 */ /* 0x000e620000002400 */
[----:B------:R-:W-:Y:S02]  /*10540*/  FMUL.FTZ R57, R47, c[0x0][0x2ec] ;  /* 0x0000bb002f397a20 */ /* 0x000fe40000410000 */
[----:B------:R-:W-:Y:S02]  /*10550*/  FMUL.FTZ R3, R40, c[0x0][0x2ec] ;  /* 0x0000bb0028037a20 */ /* 0x000fe40000410000 */
[----:B------:R-:W-:-:S02]  /*10560*/  FMUL.FTZ R40, R42, c[0x0][0x2ec] ;  /* 0x0000bb002a287a20 */ /* 0x000fc40000410000 */
[----:B------:R-:W-:Y:S01]  /*10570*/  FMUL.FTZ R36, R36, c[0x0][0x2ec] ;  /* 0x0000bb0024247a20 */ /* 0x000fe20000410000 */
[----:B------:R3:W-:Y:S01]  /*10580*/  MUFU.TANH R49, R45 ;  /* 0x0000002d00317308 */ /* 0x0007e20000002400 */
[----:B------:R-:W-:Y:S01]  /*10590*/  FMUL.FTZ R37, R37, c[0x0][0x2ec] ;  /* 0x0000bb0025257a20 */ /* 0x000fe20000410000 */
[----:B------:R-:W-:Y:S01]  /*105a0*/  HMMA.16816.F32 R24, R60, R50, R24 ;  /* 0x000000323c18723c */ /* 0x000fe20000001818 */
[----:B------:R-:W-:Y:S02]  /*105b0*/  FMUL.FTZ R42, R38, c[0x0][0x2ec] ;  /* 0x0000bb00262a7a20 */ /* 0x000fe40000410000 */
[----:B------:R-:W-:Y:S02]  /*105c0*/  FMUL.FTZ R43, R43, c[0x0][0x2ec] ;  /* 0x0000bb002b2b7a20 */ /* 0x000fe40000410000 */
[----:B------:R-:W-:Y:S01]  /*105d0*/  FMUL.FTZ R32, R32, c[0x0][0x2ec] ;  /* 0x0000bb0020207a20 */ /* 0x000fe20000410000 */
[----:B------:R-:W-:Y:S01]  /*105e0*/  MUFU.TANH R51, R37 ;  /* 0x0000002500337308 */ /* 0x000fe20000002400 */
[----:B------:R-:W-:Y:S01]  /*105f0*/  FMUL.FTZ R50, R41, c[0x0][0x2ec] ;  /* 0x0000bb0029327a20 */ /* 0x000fe20000410000 */
[C---:B------:R-:W-:Y:S05]  /*10600*/  HMMA.16816.F32 R116, R124.reuse, R130, R116 ;  /* 0x000000827c74723c */ /* 0x040fea0000001874 */
[----:B------:R-:W-:Y:S01]  /*10610*/  FMUL.FTZ R28, R28, c[0x0][0x2ec] ;  /* 0x0000bb001c1c7a20 */ /* 0x000fe20000410000 */
[----:B---3--:R-:W3:Y:S01]  /*10620*/  LDSM.16.M88.4 R44, [R100+0x2000] ;  /* 0x00200000642c783b */ /* 0x008ee20000000200 */
[----:B------:R4:W-:Y:S01]  /*10630*/  MUFU.TANH R41, R36 ;  /* 0x0000002400297308 */ /* 0x0009e20000002400 */
[----:B------:R-:W-:Y:S01]  /*10640*/  FMUL.FTZ R29, R29, c[0x0][0x2ec] ;  /* 0x0000bb001d1d7a20 */ /* 0x000fe20000410000 */
[----:B------:R-:W-:Y:S01]  /*10650*/  HMMA.16816.F32 R112, R124, R120, R112 ;  /* 0x000000787c70723c */ /* 0x000fe20000001870 */
[----:B------:R-:W-:-:S05]  /*10660*/  FMUL.FTZ R131, R31, c[0x0][0x2ec] ;  /* 0x0000bb001f837a20 */ /* 0x000fca0000410000 */
[----:B------:R-:W-:Y:S01]  /*10670*/  MUFU.TANH R136, R29 ;  /* 0x0000001d00887308 */ /* 0x000fe20000002400 */
[----:B------:R-:W-:Y:S01]  /*10680*/  FMUL.FTZ R134, R25, c[0x0][0x2ec] ;  /* 0x0000bb0019867a20 */ /* 0x000fe20000410000 */
[----:B--2---:R-:W-:Y:S01]  /*10690*/  HMMA.16816.F32 R20, R60, R52, R20 ;  /* 0x000000343c14723c */ /* 0x004fe20000001814 */
[----:B------:R-:W-:Y:S02]  /*106a0*/  FMUL.FTZ R25, R26, c[0x0][0x2ec] ;  /* 0x0000bb001a197a20 */ /* 0x000fe40000410000 */
[----:B------:R-:W-:Y:S02]  /*106b0*/  FMUL.FTZ R27, R27, c[0x0][0x2ec] ;  /* 0x0000bb001b1b7a20 */ /* 0x000fe40000410000 */
[----:B------:R-:W-:Y:S01]  /*106c0*/  FMUL.FTZ R24, R24, c[0x0][0x2ec] ;  /* 0x0000bb0018187a20 */ /* 0x000fe20000410000 */
[----:B------:R-:W2:Y:S01]  /*106d0*/  MUFU.TANH R56, R56 ;  /* 0x0000003800387308 */ /* 0x000ea20000002400 */
[----:B------:R-:W-:Y:S01]  /*106e0*/  FMUL.FTZ R52, R39, c[0x0][0x2ec] ;  /* 0x0000bb0027347a20 */ /* 0x000fe20000410000 */
[----:B------:R-:W-:Y:S01]  /*106f0*/  HMMA.16816.F32 R108, R124, R122, R108 ;  /* 0x0000007a7c6c723c */ /* 0x000fe2000000186c */
[----:B----4-:R-:W4:Y:S01]  /*10700*/  LDSM.16.M88.4 R36, [R100+0x2800] ;  /* 0x002800006424783b */ /* 0x010f220000000200 */
[----:B------:R-:W-:-:S02]  /*10710*/  FMUL.FTZ R53, R33, c[0x0][0x2ec] ;  /* 0x0000bb0021357a20 */ /* 0x000fc40000410000 */
[----:B------:R-:W-:Y:S02]  /*10720*/  FMUL.FTZ R33, R34, c[0x0][0x2ec] ;  /* 0x0000bb0022217a20 */ /* 0x000fe40000410000 */
[----:B------:R5:W-:Y:S02]  /*10730*/  MUFU.TANH R34, R28 ;  /* 0x0000001c00227308 */ /* 0x000be40000002400 */
[----:B------:R-:W-:Y:S06]  /*10740*/  HMMA.16816.F32 R16, R60, R54, R16 ;  /* 0x000000363c10723c */ /* 0x000fec0000001810 */
[----:B------:R-:W1:Y:S02]  /*10750*/  MUFU.TANH R57, R57 ;  /* 0x0000003900397308 */ /* 0x000e640000002400 */
[----:B------:R-:W-:-:S02]  /*10760*/  FMUL.FTZ R20, R20, c[0x0][0x2ec] ;  /* 0x0000bb0014147a20 */ /* 0x000fc40000410000 */
[----:B------:R-:W-:Y:S02]  /*10770*/  FMUL.FTZ R21, R21, c[0x0][0x2ec] ;  /* 0x0000bb0015157a20 */ /* 0x000fe40000410000 */
[----:B------:R-:W-:Y:S01]  /*10780*/  FMUL.FTZ R121, R22, c[0x0][0x2ec] ;  /* 0x0000bb0016797a20 */ /* 0x000fe20000410000 */
[C---:B---3--:R-:W-:Y:S01]  /*10790*/  HMMA.16816.F32 R12, R60.reuse, R44, R12 ;  /* 0x0000002c3c0c723c */ /* 0x048fe2000000180c */
[----:B------:R-:W-:Y:S06]  /*107a0*/  MUFU.TANH R26, R20 ;  /* 0x00000014001a7308 */ /* 0x000fec0000002400 */
[----:B------:R-:W-:Y:S01]  /*107b0*/  FMUL.FTZ R44, R35, c[0x0][0x2ec] ;  /* 0x0000bb00232c7a20 */ /* 0x000fe20000410000 */
[----:B------:R-:W-:Y:S01]  /*107c0*/  HMMA.16816.F32 R8, R60, R46, R8 ;  /* 0x0000002e3c08723c */ /* 0x000fe20000001808 */
[----:B------:R-:W-:Y:S01]  /*107d0*/  FMUL.FTZ R35, R30, c[0x0][0x2ec] ;  /* 0x0000bb001e237a20 */ /* 0x000fe20000410000 */
[----:B------:R3:W-:Y:S01]  /*107e0*/  MUFU.TANH R130, R21 ;  /* 0x0000001500827308 */ /* 0x0007e20000002400 */
[----:B-----5:R-:W5:Y:S01]  /*107f0*/  LDSM.16.M88.4 R28, [R100+0x3000] ;  /* 0x00300000641c783b */ /* 0x020f620000000200 */
[----:B------:R-:W-:-:S02]  /*10800*/  FMUL.FTZ R123, R19, c[0x0][0x2ec] ;  /* 0x0000bb00137b7a20 */ /* 0x000fc40000410000 */
[----:B------:R-:W-:Y:S02]  /*10810*/  FMUL.FTZ R17, R17, c[0x0][0x2ec] ;  /* 0x0000bb0011117a20 */ /* 0x000fe40000410000 */
[----:B------:R-:W-:Y:S02]  /*10820*/  FMUL.FTZ R18, R18, c[0x0][0x2ec] ;  /* 0x0000bb0012127a20 */ /* 0x000fe40000410000 */
[----:B------:R-:W-:Y:S01]  /*10830*/  MUFU.TANH R50, R50 ;  /* 0x0000003200327308 */ /* 0x000fe20000002400 */
[----:B------:R-:W-:Y:S01]  /*10840*/  FMUL.FTZ R16, R16, c[0x0][0x2ec] ;  /* 0x0000bb0010107a20 */ /* 0x000fe20000410000 */
[----:B----4-:R-:W-:Y:S04]  /*10850*/  HMMA.16816.F32 R4, R60, R36, R4 ;  /* 0x000000243c04723c */ /* 0x010fe80000001804 */
[----:B------:R-:W-:-:S02]  /*10860*/  FMUL.FTZ R15, R15, c[0x0][0x2ec] ;  /* 0x0000bb000f0f7a20 */ /* 0x000fc40000410000 */
[----:B------:R-:W4:Y:S01]  /*10870*/  MUFU.TANH R43, R43 ;  /* 0x0000002b002b7308 */ /* 0x000f220000002400 */
[----:B------:R-:W-:Y:S01]  /*10880*/  FMUL.FTZ R37, R23, c[0x0][0x2ec] ;  /* 0x0000bb0017257a20 */ /* 0x000fe20000410000 */
[----:B------:R-:W-:Y:S01]  /*10890*/  HMMA.16816.F32 R116, R60, R38, R116 ;  /* 0x000000263c74723c */ /* 0x000fe20000001874 */
[----:B---3--:R-:W3:Y:S01]  /*108a0*/  LDSM.16.M88.4 R20, [R102] ;  /* 0x000000006614783b */ /* 0x008ee20000000200 */
[----:B------:R-:W-:Y:S02]  /*108b0*/  FMUL.FTZ R12, R12, c[0x0][0x2ec] ;  /* 0x0000bb000c0c7a20 */ /* 0x000fe40000410000 */
[----:B------:R-:W-:Y:S02]  /*108c0*/  FMUL.FTZ R122, R9, c[0x0][0x2ec] ;  /* 0x0000bb00097a7a20 */ /* 0x000fe40000410000 */
[----:B------:R1:W-:Y:S01]  /*108d0*/  MUFU.TANH R45, R15 ;  /* 0x0000000f002d7308 */ /* 0x0003e20000002400 */
[----:B------:R-:W-:Y:S02]  /*108e0*/  FMUL.FTZ R14, R14, c[0x0][0x2ec] ;  /* 0x0000bb000e0e7a20 */ /* 0x000fe40000410000 */
[----:B------:R-:W-:-:S02]  /*108f0*/  FMUL.FTZ R13, R13, c[0x0][0x2ec] ;  /* 0x0000bb000d0d7a20 */ /* 0x000fc40000410000 */
[----:B------:R-:W-:-:S03]  /*10900*/  FMUL.FTZ R10, R10, c[0x0][0x2ec] ;  /* 0x0000bb000a0a7a20 */ /* 0x000fc60000410000 */
[----:B------:R-:W1:Y:S02]  /*10910*/  MUFU.TANH R52, R52 ;  /* 0x0000003400347308 */ /* 0x000e640000002400 */
[----:B------:R-:W-:Y:S02]  /*10920*/  FMUL.FTZ R38, R4, c[0x0][0x2ec] ;  /* 0x0000bb0004267a20 */ /* 0x000fe40000410000 */
[----:B------:R-:W-:Y:S02]  /*10930*/  FMUL.FTZ R5, R5, c[0x0][0x2ec] ;  /* 0x0000bb0005057a20 */ /* 0x000fe40000410000 */
[----:B------:R-:W-:Y:S02]  /*10940*/  FMUL.FTZ R6, R6, c[0x0][0x2ec] ;  /* 0x0000bb0006067a20 */ /* 0x000fe40000410000 */
[----:B------:R-:W-:Y:S01]  /*10950*/  MUFU.TANH R36, R14 ;  /* 0x0000000e00247308 */ /* 0x000fe20000002400 */
[----:B-----5:R-:W-:Y:S01]  /*10960*/  HMMA.16816.F32 R108, R60, R30, R108 ;  /* 0x0000001e3c6c723c */ /* 0x020fe2000000186c */
[----:B------:R-:W-:-:S02]  /*10970*/  FMUL.FTZ R7, R7, c[0x0][0x2ec] ;  /* 0x0000bb0007077a20 */ /* 0x000fc40000410000 */
[----:B------:R-:W-:Y:S02]  /*10980*/  FMUL.FTZ R55, R119, c[0x0][0x2ec] ;  /* 0x0000bb0077377a20 */ /* 0x000fe40000410000 */
[----:B------:R-:W-:Y:S02]  /*10990*/  FMUL.FTZ R47, R118, c[0x0][0x2ec] ;  /* 0x0000bb00762f7a20 */ /* 0x000fe40000410000 */
[----:B------:R-:W-:Y:S01]  /*109a0*/  FMUL.FTZ R30, R8, c[0x0][0x2ec] ;  /* 0x0000bb00081e7a20 */ /* 0x000fe20000410000 */
[----:B------:R-:W-:Y:S01]  /*109b0*/  HMMA.16816.F32 R112, R60, R28, R112 ;  /* 0x0000001c3c70723c */ /* 0x000fe20000001870 */
[----:B------:R-:W-:Y:S01]  /*109c0*/  IMAD.SHL.U32 R8, R189, 0x80, RZ ;  /* 0x00000080bd087824 */ /* 0x000fe200078e00ff */
[----:B------:R5:W-:Y:S04]  /*109d0*/  MUFU.TANH R29, R12 ;  /* 0x0000000c001d7308 */ /* 0x000be80000002400 */
[----:B------:R-:W-:-:S02]  /*109e0*/  LOP3.LUT R9, R8, 0x10, R103, 0xfe, !PT ;  /* 0x0000001008097812 */ /* 0x000fc400078efe67 */
[C---:B-1----:R-:W-:Y:S02]  /*109f0*/  LOP3.LUT R15, R8.reuse, R103, RZ, 0xfc, !PT ;  /* 0x00000067080f7212 */ /* 0x042fe400078efcff */
[CC--:B------:R-:W-:Y:S01]  /*10a00*/  ISETP.GE.AND P5, PT, R9.reuse, R101.reuse, PT ;  /* 0x000000650900720c */ /* 0x0c0fe20003fa6270 */
[C---:B---3--:R-:W-:Y:S01]  /*10a10*/  HMMA.16816.F32 R104, R124.reuse, R20, R104 ;  /* 0x000000147c68723c */ /* 0x048fe20000001868 */
[-C--:B------:R-:W-:Y:S01]  /*10a20*/  ISETP.GE.AND P6, PT, R9, R132.reuse, PT ;  /* 0x000000840900720c */ /* 0x080fe20003fc6270 */
[----:B------:R-:W-:Y:S01]  /*10a30*/  MUFU.TANH R53, R53 ;  /* 0x0000003500357308 */ /* 0x000fe20000002400 */
[CC--:B------:R-:W-:Y:S02]  /*10a40*/  ISETP.GE.AND P1, PT, R15.reuse, R101.reuse, PT ;  /* 0x000000650f00720c */ /* 0x0c0fe40003f26270 */
[-C--:B------:R-:W-:Y:S01]  /*10a50*/  ISETP.GE.AND P0, PT, R15, R132.reuse, PT ;  /* 0x000000840f00720c */ /* 0x080fe20003f06270 */
[----:B------:R-:W-:Y:S01]  /*10a60*/  FMUL.FTZ R46, R109, c[0x0][0x2ec] ;  /* 0x0000bb006d2e7a20 */ /* 0x000fe20000410000 */
[----:B------:R-:W-:Y:S01]  /*10a70*/  IADD3 R9, R15, 0x1, RZ ;  /* 0x000000010f097810 */ /* 0x000fe20007ffe0ff */
[----:B------:R-:W-:Y:S01]  /*10a80*/  FMUL.FTZ R20, R11, c[0x0][0x2ec] ;  /* 0x0000bb000b147a20 */ /* 0x000fe20000410000 */
[----:B-----5:R-:W-:Y:S01]  /*10a90*/  LOP3.LUT R12, R8, 0x8, R103, 0xfe, !PT ;  /* 0x00000008080c7812 */ /* 0x020fe200078efe67 */
[----:B------:R-:W1:Y:S01]  /*10aa0*/  MUFU.TANH R44, R44 ;  /* 0x0000002c002c7308 */ /* 0x000e620000002400 */
[----:B------:R-:W-:Y:S01]  /*10ab0*/  FSEL R14, R48, -INF , !P1 ;  /* 0xff800000300e7808 */ /* 0x000fe20004800000 */
[----:B------:R-:W-:Y:S01]  /*10ac0*/  HMMA.16816.F32 R64, R124, R22, R64 ;  /* 0x000000167c40723c */ /* 0x000fe20000001840 */
[----:B--2---:R-:W-:Y:S01]  /*10ad0*/  FSEL R11, R56, -INF , !P0 ;  /* 0xff800000380b7808 */ /* 0x004fe20004000000 */
[----:B------:R-:W-:Y:S01]  /*10ae0*/  FMUL.FTZ R48, R113, c[0x0][0x2ec] ;  /* 0x0000bb0071307a20 */ /* 0x000fe20000410000 */
[-C--:B------:R-:W-:Y:S01]  /*10af0*/  ISETP.GE.AND P1, PT, R9, R101.reuse, PT ;  /* 0x000000650900720c */ /* 0x080fe20003f26270 */
[----:B------:R-:W-:Y:S01]  /*10b00*/  FMUL.FTZ R115, R115, c[0x0][0x2ec] ;  /* 0x0000bb0073737a20 */ /* 0x000fe20000410000 */
[----:B------:R-:W-:Y:S01]  /*10b10*/  ISETP.GE.AND P0, PT, R9, R132, PT ;  /* 0x000000840900720c */ /* 0x000fe20003f06270 */
[----:B------:R2:W-:Y:S01]  /*10b20*/  MUFU.TANH R19, R13 ;  /* 0x0000000d00137308 */ /* 0x0005e20000002400 */
[----:B------:R-:W-:Y:S01]  /*10b30*/  IADD3 R9, R15, 0x9, RZ ;  /* 0x000000090f097810 */ /* 0x000fe20007ffe0ff */
[----:B------:R-:W-:Y:S01]  /*10b40*/  FMUL.FTZ R54, R112, c[0x0][0x2ec] ;  /* 0x0000bb0070367a20 */ /* 0x000fe20000410000 */
[----:B------:R-:W-:-:S02]  /*10b50*/  ISETP.GE.AND P2, PT, R12, R101, PT ;  /* 0x000000650c00720c */ /* 0x000fc40003f46270 */
[-C--:B------:R-:W-:Y:S02]  /*10b60*/  ISETP.GE.AND P4, PT, R12, R132.reuse, PT ;  /* 0x000000840c00720c */ /* 0x080fe40003f86270 */
[----:B------:R-:W-:Y:S01]  /*10b70*/  FSEL R12, R49, -INF , !P1 ;  /* 0xff800000310c7808 */ /* 0x000fe20004800000 */
[----:B------:R-:W3:Y:S01]  /*10b80*/  MUFU.TANH R131, R131 ;  /* 0x0000008300837308 */ /* 0x000ee20000002400 */
[----:B------:R-:W-:Y:S01]  /*10b90*/  ISETP.GE.AND P1, PT, R9, R101, PT ;  /* 0x000000650900720c */ /* 0x000fe20003f26270 */
[----:B------:R-:W-:Y:S01]  /*10ba0*/  FMUL.FTZ R49, R116, c[0x0][0x2ec] ;  /* 0x0000bb0074317a20 */ /* 0x000fe20000410000 */
[C---:B------:R-:W-:Y:S02]  /*10bb0*/  IADD3 R4, R15.reuse, 0x11, RZ ;  /* 0x000000110f047810 */ /* 0x040fe40007ffe0ff */
[----:B------:R-:W-:Y:S02]  /*10bc0*/  IADD3 R23, R15, 0x51, RZ ;  /* 0x000000510f177810 */ /* 0x000fe40007ffe0ff */
[----:B--2---:R-:W-:Y:S01]  /*10bd0*/  FSEL R13, R57, -INF , !P0 ;  /* 0xff800000390d7808 */ /* 0x004fe20004000000 */
[----:B------:R2:W-:Y:S01]  /*10be0*/  MUFU.TANH R31, R10 ;  /* 0x0000000a001f7308 */ /* 0x0005e20000002400 */
[----:B------:R-:W-:-:S04]  /*10bf0*/  ISETP.GE.AND P0, PT, R9, R132, PT ;  /* 0x000000840900720c */ /* 0x000fc80003f06270 */
[----:B----4-:R-:W-:Y:S01]  /*10c00*/  FSEL R9, R43, -INF , !P0 ;  /* 0xff8000002b097808 */ /* 0x010fe20004000000 */
[----:B------:R-:W-:Y:S01]  /*10c10*/  FMUL.FTZ R43, R117, c[0x0][0x2ec] ;  /* 0x0000bb00752b7a20 */ /* 0x000fe20000410000 */
[----:B------:R-:W-:Y:S01]  /*10c20*/  ISETP.GE.AND P0, PT, R4, R132, PT ;  /* 0x000000840400720c */ /* 0x000fe20003f06270 */
[----:B------:R-:W4:Y:S01]  /*10c30*/  MUFU.TANH R134, R134 ;  /* 0x0000008600867308 */ /* 0x000f220000002400 */
[----:B--2---:R-:W-:-:S07]  /*10c40*/  FSEL R10, R50, -INF , !P1 ;  /* 0xff800000320a7808 */ /* 0x004fce0004800000 */
[----:B------:R-:W2:Y:S01]  /*10c50*/  MUFU.TANH R129, R27 ;  /* 0x0000001b00817308 */ /* 0x000ea20000002400 */
[----:B------:R-:W-:Y:S02]  /*10c60*/  ISETP.GE.AND P1, PT, R4, R101, PT ;  /* 0x000000650400720c */ /* 0x000fe40003f26270 */
[----:B------:R-:W-:-:S05]  /*10c70*/  IADD3 R4, R15, 0x19, RZ ;  /* 0x000000190f047810 */ /* 0x000fca0007ffe0ff */
[----:B------:R5:W-:Y:S08]  /*10c80*/  MUFU.TANH R128, R17 ;  /* 0x0000001100807308 */ /* 0x000bf00000002400 */
[----:B------:R2:W-:Y:S01]  /*10c90*/  MUFU.TANH R28, R18 ;  /* 0x00000012001c7308 */ /* 0x0005e20000002400 */
[----:B-----5:R-:W-:-:S07]  /*10ca0*/  FSEL R17, R52, -INF , !P0 ;  /* 0xff80000034117808 */ /* 0x020fce0004000000 */
[----:B------:R-:W5:Y:S01]  /*10cb0*/  MUFU.TANH R37, R37 ;  /* 0x0000002500257308 */ /* 0x000f620000002400 */
[----:B------:R-:W-:Y:S01]  /*10cc0*/  ISETP.GE.AND P0, PT, R4, R132, PT ;  /* 0x000000840400720c */ /* 0x000fe20003f06270 */
[----:B------:R-:W-:-:S03]  /*10cd0*/  FMUL.FTZ R52, R108, c[0x0][0x2ec] ;  /* 0x0000bb006c347a20 */ /* 0x000fc60000410000 */
[----:B-1----:R-:W-:Y:S02]  /*10ce0*/  FSEL R21, R44, -INF , !P0 ;  /* 0xff8000002c157808 */ /* 0x002fe40004000000 */
[----:B--2---:R-:W-:Y:S01]  /*10cf0*/  FSEL R18, R51, -INF , !P1 ;  /* 0xff80000033127808 */ /* 0x004fe20004800000 */
[----:B------:R1:W-:Y:S01]  /*10d00*/  MUFU.TANH R27, R16 ;  /* 0x00000010001b7308 */ /* 0x0003e20000002400 */
[----:B------:R-:W-:Y:S01]  /*10d10*/  ISETP.GE.AND P1, PT, R4, R101, PT ;  /* 0x000000650400720c */ /* 0x000fe20003f26270 */
[----:B------:R-:W-:Y:S01]  /*10d20*/  FMUL.FTZ R51, R114, c[0x0][0x2ec] ;  /* 0x0000bb0072337a20 */ /* 0x000fe20000410000 */
[----:B------:R-:W-:-:S04]  /*10d30*/  IADD3 R4, R15, 0x21, RZ ;  /* 0x000000210f047810 */ /* 0x000fc80007ffe0ff */
[----:B------:R-:W-:Y:S01]  /*10d40*/  ISETP.GE.AND P0, PT, R4, R132, PT ;  /* 0x000000840400720c */ /* 0x000fe20003f06270 */
[----:B------:R-:W2:Y:S03]  /*10d50*/  MUFU.TANH R123, R123 ;  /* 0x0000007b007b7308 */ /* 0x000ea60000002400 */
[----:B---3--:R-:W-:Y:S02]  /*10d60*/  FSEL R131, R131, -INF , !P0 ;  /* 0xff80000083837808 */ /* 0x008fe40004000000 */
[----:B-1----:R-:W-:-:S03]  /*10d70*/  FSEL R16, R53, -INF , !P1 ;  /* 0xff80000035107808 */ /* 0x002fc60004800000 */
[----:B------:R-:W-:Y:S01]  /*10d80*/  MUFU.TANH R120, R5 ;  /* 0x0000000500787308 */ /* 0x000fe20000002400 */
[-C--:B------:R-:W-:Y:S02]  /*10d90*/  ISETP.GE.AND P1, PT, R4, R101.reuse, PT ;  /* 0x000000650400720c */ /* 0x080fe40003f26270 */
[C---:B------:R-:W-:Y:S02]  /*10da0*/  IADD3 R4, R15.reuse, 0x29, RZ ;  /* 0x000000290f047810 */ /* 0x040fe40007ffe0ff */
[----:B------:R-:W-:Y:S02]  /*10db0*/  FSEL R136, R136, -INF , !P1 ;  /* 0xff80000088887808 */ /* 0x000fe40004800000 */
[C---:B------:R-:W-:Y:S01]  /*10dc0*/  ISETP.GE.AND P1, PT, R4.reuse, R101, PT ;  /* 0x000000650400720c */ /* 0x040fe20003f26270 */
[----:B------:R-:W-:Y:S01]  /*10dd0*/  MUFU.TANH R39, R6 ;  /* 0x0000000600277308 */ /* 0x000fe20000002400 */
[----:B------:R-:W-:Y:S02]  /*10de0*/  ISETP.GE.AND P0, PT, R4, R132, PT ;  /* 0x000000840400720c */ /* 0x000fe40003f06270 */
[----:B------:R-:W-:-:S02]  /*10df0*/  IADD3 R4, R15, 0x31, RZ ;  /* 0x000000310f047810 */ /* 0x000fc40007ffe0ff */
[----:B----4-:R-:W-:Y:S02]  /*10e00*/  FSEL R134, R134, -INF , !P1 ;  /* 0xff80000086867808 */ /* 0x010fe40004800000 */
[----:B------:R-:W-:Y:S01]  /*10e10*/  FSEL R129, R129, -INF , !P0 ;  /* 0xff80000081817808 */ /* 0x000fe20004000000 */
[----:B------:R1:W-:Y:S01]  /*10e20*/  MUFU.TANH R57, R7 ;  /* 0x0000000700397308 */ /* 0x0003e20000002400 */
[C---:B------:R-:W-:Y:S02]  /*10e30*/  ISETP.GE.AND P1, PT, R4.reuse, R101, PT ;  /* 0x000000650400720c */ /* 0x040fe40003f26270 */
[----:B------:R-:W-:Y:S02]  /*10e40*/  ISETP.GE.AND P0, PT, R4, R132, PT ;  /* 0x000000840400720c */ /* 0x000fe40003f06270 */
[----:B------:R-:W-:Y:S02]  /*10e50*/  IADD3 R4, R15, 0x39, RZ ;  /* 0x000000390f047810 */ /* 0x000fe40007ffe0ff */
[----:B------:R-:W-:Y:S01]  /*10e60*/  FSEL R130, R130, -INF , !P1 ;  /* 0xff80000082827808 */ /* 0x000fe20004800000 */
[----:B------:R-:W3:Y:S01]  /*10e70*/  MUFU.TANH R122, R122 ;  /* 0x0000007a007a7308 */ /* 0x000ee20000002400 */
[----:B-----5:R-:W-:-:S02]  /*10e80*/  FSEL R117, R37, -INF , !P0 ;  /* 0xff80000025757808 */ /* 0x020fc40004000000 */
[CC--:B------:R-:W-:Y:S02]  /*10e90*/  ISETP.GE.AND P1, PT, R4.reuse, R101.reuse, PT ;  /* 0x000000650400720c */ /* 0x0c0fe40003f26270 */
[----:B------:R-:W-:Y:S02]  /*10ea0*/  ISETP.GE.AND P0, PT, R4, R132, PT ;  /* 0x000000840400720c */ /* 0x000fe40003f06270 */
[----:B------:R-:W-:Y:S01]  /*10eb0*/  IADD3 R4, R15, 0x41, RZ ;  /* 0x000000410f047810 */ /* 0x000fe20007ffe0ff */
[----:B------:R-:W4:Y:S01]  /*10ec0*/  MUFU.TANH R20, R20 ;  /* 0x0000001400147308 */ /* 0x000f220000002400 */
[----:B------:R-:W-:Y:S02]  /*10ed0*/  FSEL R128, R128, -INF , !P1 ;  /* 0xff80000080807808 */ /* 0x000fe40004800000 */
[----:B--2---:R-:W-:Y:S02]  /*10ee0*/  FSEL R123, R123, -INF , !P0 ;  /* 0xff8000007b7b7808 */ /* 0x004fe40004000000 */
[----:B------:R-:W-:-:S02]  /*10ef0*/  ISETP.GE.AND P1, PT, R4, R101, PT ;  /* 0x000000650400720c */ /* 0x000fc40003f26270 */
[----:B------:R-:W-:Y:S01]  /*10f00*/  ISETP.GE.AND P0, PT, R4, R132, PT ;  /* 0x000000840400720c */ /* 0x000fe20003f06270 */
[----:B------:R-:W2:Y:S01]  /*10f10*/  MUFU.TANH R43, R43 ;  /* 0x0000002b002b7308 */ /* 0x000ea20000002400 */
[----:B-1----:R-:W1:Y:S01]  /*10f20*/  LDSM.16.M88.4 R4, [R100+0x3800] ;  /* 0x003800006404783b */ /* 0x002e620000000200 */
[----:B------:R-:W-:Y:S01]  /*10f30*/  IADD3 R37, R15, 0x49, RZ ;  /* 0x000000490f257810 */ /* 0x000fe20007ffe0ff */
[----:B------:R-:W-:-:S04]  /*10f40*/  DEPBAR.LE SB0, 0x0 ;  /* 0x000080000000791a */ /* 0x000fc80000000000 */
[----:B------:R-:W-:Y:S01]  /*10f50*/  FSEL R124, R19, -INF , !P1 ;  /* 0xff800000137c7808 */ /* 0x000fe20004800000 */
[----:B------:R-:W5:Y:S01]  /*10f60*/  MUFU.TANH R55, R55 ;  /* 0x0000003700377308 */ /* 0x000f620000002400 */
[-C--:B------:R-:W-:Y:S02]  /*10f70*/  ISETP.GE.AND P1, PT, R37, R101.reuse, PT ;  /* 0x000000652500720c */ /* 0x080fe40003f26270 */
[----:B------:R-:W-:Y:S02]  /*10f80*/  FSEL R113, R45, -INF , !P0 ;  /* 0xff8000002d717808 */ /* 0x000fe40004000000 */
[----:B------:R-:W-:Y:S01]  /*10f90*/  ISETP.GE.AND P0, PT, R37, R132, PT ;  /* 0x000000842500720c */ /* 0x000fe20003f06270 */
[----:B------:R-:W-:Y:S01]  /*10fa0*/  FMUL.FTZ R37, R111, c[0x0][0x2ec] ;  /* 0x0000bb006f257a20 */ /* 0x000fe20000410000 */
[----:B---3--:R-:W-:Y:S01]  /*10fb0*/  FSEL R122, R122, -INF , !P1 ;  /* 0xff8000007a7a7808 */ /* 0x008fe20004800000 */
[----:B------:R-:W3:Y:S01]  /*10fc0*/  MUFU.TANH R48, R48 ;  /* 0x0000003000307308 */ /* 0x000ee20000002400 */
[----:B------:R-:W-:-:S02]  /*10fd0*/  ISETP.GE.AND P1, PT, R23, R101, PT ;  /* 0x000000651700720c */ /* 0x000fc40003f26270 */
[----:B----4-:R-:W-:Y:S02]  /*10fe0*/  FSEL R109, R20, -INF , !P0 ;  /* 0xff800000146d7808 */ /* 0x010fe40004000000 */
[----:B------:R-:W-:Y:S02]  /*10ff0*/  IADD3 R20, R15, 0x59, RZ ;  /* 0x000000590f147810 */ /* 0x000fe40007ffe0ff */
[----:B------:R-:W-:Y:S01]  /*11000*/  ISETP.GE.AND P0, PT, R23, R132, PT ;  /* 0x000000841700720c */ /* 0x000fe20003f06270 */
[----:B------:R-:W4:Y:S01]  /*11010*/  MUFU.TANH R22, R115 ;  /* 0x0000007300167308 */ /* 0x000f220000002400 */
[----:B------:R-:W-:Y:S02]  /*11020*/  FSEL R120, R120, -INF , !P1 ;  /* 0xff80000078787808 */ /* 0x000fe40004800000 */
[----:B------:R-:W-:Y:S02]  /*11030*/  ISETP.GE.AND P1, PT, R20, R101, PT ;  /* 0x000000651400720c */ /* 0x000fe40003f26270 */
[----:B------:R-:W-:-:S02]  /*11040*/  IADD3 R19, R15, 0x61, RZ ;  /* 0x000000610f137810 */ /* 0x000fc40007ffe0ff */
[----:B------:R-:W-:Y:S01]  /*11050*/  FSEL R57, R57, -INF , !P0 ;  /* 0xff80000039397808 */ /* 0x000fe20004000000 */
[----:B------:R-:W4:Y:S01]  /*11060*/  MUFU.TANH R46, R46 ;  /* 0x0000002e002e7308 */ /* 0x000f220000002400 */
[-C--:B------:R-:W-:Y:S02]  /*11070*/  ISETP.GE.AND P0, PT, R20, R132.reuse, PT ;  /* 0x000000841400720c */ /* 0x080fe40003f06270 */
[----:B--2---:R-:W-:Y:S02]  /*11080*/  FSEL R116, R43, -INF , !P1 ;  /* 0xff8000002b747808 */ /* 0x004fe40004800000 */
[----:B------:R-:W-:Y:S02]  /*11090*/  ISETP.GE.AND P1, PT, R19, R101, PT ;  /* 0x000000651300720c */ /* 0x000fe40003f26270 */
[----:B-----5:R-:W-:Y:S01]  /*110a0*/  FSEL R55, R55, -INF , !P0 ;  /* 0xff80000037377808 */ /* 0x020fe20004000000 */
[----:B------:R-:W2:Y:S01]  /*110b0*/  MUFU.TANH R3, R3 ;  /* 0x0000000300037308 */ /* 0x000ea20000002400 */
[----:B------:R-:W-:Y:S01]  /*110c0*/  IADD3 R20, R15, 0x69, RZ ;  /* 0x000000690f147810 */ /* 0x000fe20007ffe0ff */
[----:B-1----:R-:W-:Y:S01]  /*110d0*/  HMMA.16816.F32 R104, R60, R4, R104 ;  /* 0x000000043c68723c */ /* 0x002fe20000001868 */
[----:B------:R-:W-:-:S02]  /*110e0*/  ISETP.GE.AND P0, PT, R19, R132, PT ;  /* 0x000000841300720c */ /* 0x000fc40003f06270 */
[----:B---3--:R-:W-:Y:S02]  /*110f0*/  FSEL R48, R48, -INF , !P1 ;  /* 0xff80000030307808 */ /* 0x008fe40004800000 */
[----:B------:R-:W-:Y:S01]  /*11100*/  ISETP.GE.AND P1, PT, R20, R101, PT ;  /* 0x000000651400720c */ /* 0x000fe20003f26270 */
[----:B------:R-:W1:Y:S01]  /*11110*/  MUFU.TANH R42, R42 ;  /* 0x0000002a002a7308 */ /* 0x000e620000002400 */
[--C-:B------:R-:W-:Y:S02]  /*11120*/  LOP3.LUT R19, R8, 0x18, R103.reuse, 0xfe, !PT ;  /* 0x0000001808137812 */ /* 0x100fe400078efe67 */
[----:B----4-:R-:W-:Y:S02]  /*11130*/  FSEL R45, R22, -INF , !P0 ;  /* 0xff800000162d7808 */ /* 0x010fe40004000000 */
[----:B------:R-:W-:Y:S02]  /*11140*/  ISETP.GE.AND P0, PT, R20, R132, PT ;  /* 0x000000841400720c */ /* 0x000fe40003f06270 */
[C-C-:B------:R-:W-:Y:S01]  /*11150*/  LOP3.LUT R5, R8.reuse, 0x20, R103.reuse, 0xfe, !PT ;  /* 0x0000002008057812 */ /* 0x140fe200078efe67 */
[----:B------:R-:W3:Y:S01]  /*11160*/  MUFU.TANH R37, R37 ;  /* 0x0000002500257308 */ /* 0x000ee20000002400 */
[----:B------:R-:W-:-:S02]  /*11170*/  LOP3.LUT R4, R8, 0x28, R103, 0xfe, !PT ;  /* 0x0000002808047812 */ /* 0x000fc400078efe67 */
[----:B------:R-:W-:Y:S02]  /*11180*/  FSEL R46, R46, -INF , !P1 ;  /* 0xff8000002e2e7808 */ /* 0x000fe40004800000 */
[CC--:B------:R-:W-:Y:S02]  /*11190*/  ISETP.GE.AND P3, PT, R19.reuse, R101.reuse, PT ;  /* 0x000000651300720c */ /* 0x0c0fe40003f66270 */
[----:B------:R-:W-:Y:S01]  /*111a0*/  ISETP.GE.AND P1, PT, R19, R132, PT ;  /* 0x000000841300720c */ /* 0x000fe20003f26270 */
[----:B------:R-:W4:Y:S01]  /*111b0*/  MUFU.TANH R40, R40 ;  /* 0x0000002800287308 */ /* 0x000f220000002400 */
[----:B--2---:R-:W-:Y:S01]  /*111c0*/  FSEL R44, R3, -INF , !P2 ;  /* 0xff800000032c7808 */ /* 0x004fe20005000000 */
[----:B------:R-:W-:Y:S01]  /*111d0*/  FMUL.FTZ R50, R104, c[0x0][0x2ec] ;  /* 0x0000bb0068327a20 */ /* 0x000fe20000410000 */
[----:B------:R-:W-:Y:S01]  /*111e0*/  FSEL R20, R41, -INF , !P5 ;  /* 0xff80000029147808 */ /* 0x000fe20006800000 */
[----:B------:R-:W-:Y:S01]  /*111f0*/  FMUL.FTZ R3, R110, c[0x0][0x2ec] ;  /* 0x0000bb006e037a20 */ /* 0x000fe20000410000 */
[----:B-1----:R-:W-:Y:S01]  /*11200*/  FSEL R19, R42, -INF , !P6 ;  /* 0xff8000002a137808 */ /* 0x002fe20007000000 */
[----:B------:R-:W-:Y:S01]  /*11210*/  FMUL.FTZ R56, R105, c[0x0][0x2ec] ;  /* 0x0000bb0069387a20 */ /* 0x000fe20000410000 */
[----:B------:R-:W-:Y:S01]  /*11220*/  ISETP.GE.AND P2, PT, R5, R101, PT ;  /* 0x000000650500720c */ /* 0x000fe20003f46270 */
[----:B------:R-:W1:Y:S01]  /*11230*/  MUFU.TANH R32, R32 ;  /* 0x0000002000207308 */ /* 0x000e620000002400 */
[----:B---3--:R-:W-:-:S02]  /*11240*/  FSEL R37, R37, -INF , !P0 ;  /* 0xff80000025257808 */ /* 0x008fc40004000000 */
[-C--:B------:R-:W-:Y:S02]  /*11250*/  ISETP.GE.AND P0, PT, R5, R132.reuse, PT ;  /* 0x000000840500720c */ /* 0x080fe40003f06270 */
[C---:B------:R-:W-:Y:S02]  /*11260*/  ISETP.GE.AND P5, PT, R4.reuse, R101, PT ;  /* 0x000000650400720c */ /* 0x040fe40003fa6270 */
[----:B------:R-:W-:Y:S01]  /*11270*/  ISETP.GE.AND P6, PT, R4, R132, PT ;  /* 0x000000840400720c */ /* 0x000fe20003fc6270 */
[----:B------:R-:W2:Y:S01]  /*11280*/  MUFU.TANH R24, R24 ;  /* 0x0000001800187308 */ /* 0x000ea20000002400 */
[----:B------:R-:W-:Y:S01]  /*11290*/  HMMA.16816.F32 R4, R60, R6, R64 ;  /* 0x000000063c04723c */ /* 0x000fe20000001840 */
[----:B----4-:R-:W-:Y:S02]  /*112a0*/  FSEL R43, R40, -INF , !P4 ;  /* 0xff800000282b7808 */ /* 0x010fe40006000000 */
[C-C-:B------:R-:W-:Y:S02]  /*112b0*/  LOP3.LUT R40, R8.reuse, 0x30, R103.reuse, 0xfe, !PT ;  /* 0x0000003008287812 */ /* 0x140fe400078efe67 */
[----:B------:R-:W-:-:S02]  /*112c0*/  LOP3.LUT R41, R8, 0x38, R103, 0xfe, !PT ;  /* 0x0000003808297812 */ /* 0x000fc400078efe67 */
[----:B------:R-:W3:Y:S01]  /*112d0*/  MUFU.TANH R25, R25 ;  /* 0x0000001900197308 */ /* 0x000ee20000002400 */
[----:B-1----:R-:W-:Y:S02]  /*112e0*/  FSEL R22, R32, -INF , !P3 ;  /* 0xff80000020167808 */ /* 0x002fe40005800000 */
[C---:B------:R-:W-:Y:S02]  /*112f0*/  ISETP.GE.AND P3, PT, R40.reuse, R101, PT ;  /* 0x000000652800720c */ /* 0x040fe40003f66270 */
[----:B------:R-:W-:Y:S02]  /*11300*/  ISETP.GE.AND P4, PT, R40, R132, PT ;  /* 0x000000842800720c */ /* 0x000fe40003f86270 */
[----:B------:R-:W-:Y:S01]  /*11310*/  P2R R40, PR, RZ, 0x8 ;  /* 0x00000008ff287803 */ /* 0x000fe20000000000 */
[----:B------:R-:W1:Y:S01]  /*11320*/  MUFU.TANH R33, R33 ;  /* 0x0000002100217308 */ /* 0x000e620000002400 */
[----:B--2---:R-:W-:Y:S02]  /*11330*/  FSEL R60, R24, -INF , !P5 ;  /* 0xff800000183c7808 */ /* 0x004fe40006800000 */
[----:B------:R-:W-:-:S02]  /*11340*/  LOP3.LUT R32, R8, 0x48, R103, 0xfe, !PT ;  /* 0x0000004808207812 */ /* 0x000fc400078efe67 */
[----:B------:R-:W-:Y:S02]  /*11350*/  ISETP.NE.AND P5, PT, R40, RZ, PT ;  /* 0x000000ff2800720c */ /* 0x000fe40003fa5270 */
[-C--:B------:R-:W-:Y:S01]  /*11360*/  ISETP.GE.AND P3, PT, R41, R101.reuse, PT ;  /* 0x000000652900720c */ /* 0x080fe20003f66270 */
[----:B------:R-:W2:Y:S01]  /*11370*/  MUFU.TANH R38, R38 ;  /* 0x0000002600267308 */ /* 0x000ea20000002400 */
[----:B---3--:R-:W-:Y:S01]  /*11380*/  FSEL R111, R25, -INF , !P6 ;  /* 0xff800000196f7808 */ /* 0x008fe20007000000 */
[----:B------:R-:W-:Y:S01]  /*11390*/  FMUL.FTZ R59, R4, c[0x0][0x2ec] ;  /* 0x0000bb00043b7a20 */ /* 0x000fe20000410000 */
[----:B------:R-:W-:Y:S01]  /*113a0*/  FSEL R110, R26, -INF , !P5 ;  /* 0xff8000001a6e7808 */ /* 0x000fe20006800000 */
[----:B------:R-:W-:Y:S01]  /*113b0*/  FMUL.FTZ R58, R5, c[0x0][0x2ec] ;  /* 0x0000bb00053a7a20 */ /* 0x000fe20000410000 */
[----:B------:R-:W-:Y:S01]  /*113c0*/  ISETP.GE.AND P6, PT, R32, R101, PT ;  /* 0x000000652000720c */ /* 0x000fe20003fc6270 */
[----:B------:R-:W-:Y:S01]  /*113d0*/  FMUL.FTZ R6, R6, c[0x0][0x2ec] ;  /* 0x0000bb0006067a20 */ /* 0x000fe20000410000 */
[C-C-:B------:R-:W-:Y:S01]  /*113e0*/  LOP3.LUT R26, R8.reuse, 0x50, R103.reuse, 0xfe, !PT ;  /* 0x00000050081a7812 */ /* 0x140fe200078efe67 */
[----:B------:R-:W3:Y:S01]  /*113f0*/  MUFU.TANH R35, R35 ;  /* 0x0000002300237308 */ /* 0x000ee20000002400 */
[----:B-1----:R-:W-:Y:S01]  /*11400*/  FSEL R23, R33, -INF , !P1 ;  /* 0xff80000021177808 */ /* 0x002fe20004800000 */
[----:B------:R-:W-:Y:S01]  /*11410*/  FMUL.FTZ R7, R7, c[0x0][0x2ec] ;  /* 0x0000bb0007077a20 */ /* 0x000fe20000410000 */
[----:B------:R-:W-:-:S02]  /*11420*/  LOP3.LUT R33, R8, 0x40, R103, 0xfe, !PT ;  /* 0x0000004008217812 */ /* 0x000fc400078efe67 */
[----:B------:R-:W-:Y:S02]  /*11430*/  P2R R25, PR, RZ, 0x40 ;  /* 0x00000040ff197803 */ /* 0x000fe40000000000 */
[----:B------:R-:W-:Y:S01]  /*11440*/  FSEL R108, R27, -INF , !P3 ;  /* 0xff8000001b6c7808 */ /* 0x000fe20005800000 */
[----:B------:R-:W1:Y:S01]  /*11450*/  MUFU.TANH R50, R50 ;  /* 0x0000003200327308 */ /* 0x000e620000002400 */
[CC--:B------:R-:W-:Y:S02]  /*11460*/  ISETP.GE.AND P6, PT, R26.reuse, R101.reuse, PT ;  /* 0x000000651a00720c */ /* 0x0c0fe40003fc6270 */
[----:B------:R-:W-:Y:S02]  /*11470*/  ISETP.GE.AND P3, PT, R26, R132, PT ;  /* 0x000000841a00720c */ /* 0x000fe40003f66270 */
[----:B------:R-:W-:Y:S02]  /*11480*/  LOP3.LUT R4, R8, 0x68, R103, 0xfe, !PT ;  /* 0x0000006808047812 */ /* 0x000fe400078efe67 */
[----:B------:R-:W-:Y:S01]  /*11490*/  FSEL R62, R34, -INF , !P2 ;  /* 0xff800000223e7808 */ /* 0x000fe20005000000 */
[----:B------:R-:W4:Y:S01]  /*114a0*/  MUFU.TANH R30, R30 ;  /* 0x0000001e001e7308 */ /* 0x000f220000002400 */
[----:B------:R-:W-:-:S02]  /*114b0*/  ISETP.GE.AND P2, PT, R33, R101, PT ;  /* 0x000000652100720c */ /* 0x000fc40003f46270 */
[-C--:B------:R-:W-:Y:S02]  /*114c0*/  ISETP.GE.AND P5, PT, R32, R132.reuse, PT ;  /* 0x000000842000720c */ /* 0x080fe40003fa6270 */
[----:B--2---:R-:W-:Y:S02]  /*114d0*/  FSEL R64, R38, -INF , !P6 ;  /* 0xff80000026407808 */ /* 0x004fe40007000000 */
[----:B------:R-:W-:Y:S01]  /*114e0*/  FSEL R67, R39, -INF , !P3 ;  /* 0xff80000027437808 */ /* 0x000fe20005800000 */
[----:B------:R-:W2:Y:S01]  /*114f0*/  MUFU.TANH R47, R47 ;  /* 0x0000002f002f7308 */ /* 0x000ea20000002400 */
[C---:B------:R-:W-:Y:S02]  /*11500*/  ISETP.GE.AND P6, PT, R4.reuse, R101, PT ;  /* 0x000000650400720c */ /* 0x040fe40003fc6270 */
[----:B------:R-:W-:Y:S02]  /*11510*/  ISETP.GE.AND P3, PT, R4, R132, PT ;  /* 0x000000840400720c */ /* 0x000fe40003f66270 */
[----:B------:R-:W-:-:S02]  /*11520*/  LOP3.LUT R4, R8, 0x70, R103, 0xfe, !PT ;  /* 0x0000007008047812 */ /* 0x000fc400078efe67 */
[----:B------:R-:W-:Y:S01]  /*11530*/  FSEL R118, R29, -INF , !P2 ;  /* 0xff8000001d767808 */ /* 0x000fe20005000000 */
[----:B------:R-:W5:Y:S01]  /*11540*/  MUFU.TANH R121, R121 ;  /* 0x0000007900797308 */ /* 0x000f620000002400 */
[----:B------:R-:W-:Y:S01]  /*11550*/  FSEL R115, R31, -INF , !P5 ;  /* 0xff8000001f737808 */ /* 0x000fe20006800000 */
[----:B------:R-:W-:Y:S01]  /*11560*/  FMUL.FTZ R31, R106, c[0x0][0x2ec] ;  /* 0x0000bb006a1f7a20 */ /* 0x000fe20000410000 */
[----:B------:R-:W-:Y:S01]  /*11570*/  ISETP.GE.AND P1, PT, R41, R132, PT ;  /* 0x000000842900720c */ /* 0x000fe20003f26270 */
[----:B------:R-:W-:Y:S01]  /*11580*/  FMUL.FTZ R29, R107, c[0x0][0x2ec] ;  /* 0x0000bb006b1d7a20 */ /* 0x000fe20000410000 */
[----:B------:R-:W-:Y:S02]  /*11590*/  LOP3.LUT R24, R8, 0x58, R103, 0xfe, !PT ;  /* 0x0000005808187812 */ /* 0x000fe400078efe67 */
[----:B---3--:R-:W-:Y:S01]  /*115a0*/  FSEL R127, R35, -INF , !P0 ;  /* 0xff800000237f7808 */ /* 0x008fe20004000000 */
[----:B------:R-:W3:Y:S01]  /*115b0*/  MUFU.TANH R51, R51 ;  /* 0x0000003300337308 */ /* 0x000ee20000002400 */
[----:B------:R-:W-:-:S02]  /*115c0*/  ISETP.GE.AND P5, PT, R4, R101, PT ;  /* 0x000000650400720c */ /* 0x000fc40003fa6270 */
[-C--:B------:R-:W-:Y:S02]  /*115d0*/  ISETP.GE.AND P0, PT, R33, R132.reuse, PT ;  /* 0x000000842100720c */ /* 0x080fe40003f06270 */
[----:B------:R-:W-:Y:S02]  /*115e0*/  ISETP.NE.AND P2, PT, R25, RZ, PT ;  /* 0x000000ff1900720c */ /* 0x000fe40003f45270 */
[----:B------:R-:W-:Y:S01]  /*115f0*/  FSEL R125, R28, -INF , !P1 ;  /* 0xff8000001c7d7808 */ /* 0x000fe20004800000 */
[----:B------:R-:W2:Y:S01]  /*11600*/  MUFU.TANH R49, R49 ;  /* 0x0000003100317308 */ /* 0x000ea20000002400 */
[----:B------:R-:W-:Y:S02]  /*11610*/  LOP3.LUT R5, R8, 0x60, R103, 0xfe, !PT ;  /* 0x0000006008057812 */ /* 0x000fe400078efe67 */
[----:B------:R-:W-:Y:S02]  /*11620*/  ISETP.GE.AND P1, PT, R24, R132, PT ;  /* 0x000000841800720c */ /* 0x000fe40003f26270 */
[----:B-1----:R-:W-:-:S02]  /*11630*/  FSEL R50, R50, -INF , !P5 ;  /* 0xff80000032327808 */ /* 0x002fc40006800000 */
[----:B------:R-:W-:Y:S01]  /*11640*/  FSEL R119, R36, -INF , !P0 ;  /* 0xff80000024777808 */ /* 0x000fe20004000000 */
[----:B------:R-:W1:Y:S01]  /*11650*/  MUFU.TANH R54, R54 ;  /* 0x0000003600367308 */ /* 0x000e620000002400 */
[----:B----4-:R-:W-:Y:S02]  /*11660*/  FSEL R126, R30, -INF , !P2 ;  /* 0xff8000001e7e7808 */ /* 0x010fe40005000000 */
[----:B------:R-:W-:Y:S02]  /*11670*/  ISETP.GT.AND P5, PT, R189, R174, PT ;  /* 0x000000aebd00720c */ /* 0x000fe40003fa4270 */
[C---:B------:R-:W-:Y:S02]  /*11680*/  ISETP.GE.AND P2, PT, R5.reuse, R101, PT ;  /* 0x000000650500720c */ /* 0x040fe40003f46270 */
[----:B------:R-:W-:Y:S01]  /*11690*/  ISETP.GE.AND P0, PT, R5, R132, PT ;  /* 0x000000840500720c */ /* 0x000fe20003f06270 */
[----:B------:R-:W4:Y:S01]  /*116a0*/  MUFU.TANH R52, R52 ;  /* 0x0000003400347308 */ /* 0x000f220000002400 */
[----:B--2---:R-:W-:-:S02]  /*116b0*/  FSEL R63, R47, -INF , !P1 ;  /* 0xff8000002f3f7808 */ /* 0x004fc40004800000 */
[----:B------:R-:W-:Y:S02]  /*116c0*/  IADD3 R5, R15, 0x71, RZ ;  /* 0x000000710f057810 */ /* 0x000fe40007ffe0ff */
[----:B------:R-:W-:Y:S02]  /*116d0*/  ISETP.GE.AND P1, PT, R4, R132, PT ;  /* 0x000000840400720c */ /* 0x000fe40003f26270 */
[----:B-----5:R-:W-:Y:S01]  /*116e0*/  FSEL R121, R121, -INF , !P4 ;  /* 0xff80000079797808 */ /* 0x020fe20006000000 */
[----:B------:R-:W2:Y:S01]  /*116f0*/  MUFU.TANH R3, R3 ;  /* 0x0000000300037308 */ /* 0x000ea20000002400 */
[-C--:B------:R-:W-:Y:S02]  /*11700*/  ISETP.GE.AND P4, PT, R24, R101.reuse, PT ;  /* 0x000000651800720c */ /* 0x080fe40003f86270 */
[----:B---3--:R-:W-:Y:S02]  /*11710*/  FSEL R51, R51, -INF , !P0 ;  /* 0xff80000033337808 */ /* 0x008fe40004000000 */
[----:B------:R-:W-:-:S02]  /*11720*/  ISETP.GE.AND P0, PT, R5, R101, PT ;  /* 0x000000650500720c */ /* 0x000fc40003f06270 */
[----:B------:R-:W-:Y:S01]  /*11730*/  LOP3.LUT R103, R8, 0x78, R103, 0xfe, !PT ;  /* 0x0000007808677812 */ /* 0x000fe200078efe67 */
[----:B------:R-:W3:Y:S01]  /*11740*/  MUFU.TANH R56, R56 ;  /* 0x0000003800387308 */ /* 0x000ee20000002400 */
[----:B------:R-:W-:Y:S02]  /*11750*/  P2R R4, PR, RZ, 0x2 ;  /* 0x00000002ff047803 */ /* 0x000fe40000000000 */
[----:B------:R-:W-:Y:S02]  /*11760*/  IADD3 R15, R15, 0x79, RZ ;  /* 0x000000790f0f7810 */ /* 0x000fe40007ffe0ff */
[----:B------:R-:W-:Y:S02]  /*11770*/  FSEL R66, R49, -INF , !P4 ;  /* 0xff80000031427808 */ /* 0x000fe40006000000 */
[----:B-1----:R-:W-:Y:S01]  /*11780*/  FSEL R54, R54, -INF , !P2 ;  /* 0xff80000036367808 */ /* 0x002fe20005000000 */
[----:B------:R-:W1:Y:S01]  /*11790*/  MUFU.TANH R59, R59 ;  /* 0x0000003b003b7308 */ /* 0x000e620000002400 */
[----:B----4-:R-:W-:-:S02]  /*117a0*/  FSEL R52, R52, -INF , !P6 ;  /* 0xff80000034347808 */ /* 0x010fc40007000000 */
[----:B--2---:R-:W-:Y:S02]  /*117b0*/  FSEL R49, R3, -INF , !P3 ;  /* 0xff80000003317808 */ /* 0x004fe40005800000 */
[CC--:B------:R-:W-:Y:S02]  /*117c0*/  ISETP.GE.AND P4, PT, R103.reuse, R101.reuse, PT ;  /* 0x000000656700720c */ /* 0x0c0fe40003f86270 */
[-C--:B------:R-:W-:Y:S01]  /*117d0*/  ISETP.GE.AND P1, PT, R103, R132.reuse, PT ;  /* 0x000000846700720c */ /* 0x080fe20003f26270 */
[----:B------:R-:W2:Y:S01]  /*117e0*/  MUFU.TANH R58, R58 ;  /* 0x0000003a003a7308 */ /* 0x000ea20000002400 */
[----:B---3--:R-:W-:Y:S02]  /*117f0*/  FSEL R56, R56, -INF , !P0 ;  /* 0xff80000038387808 */ /* 0x008fe40004000000 */
[----:B------:R-:W-:Y:S02]  /*11800*/  ISETP.NE.AND P6, PT, R4, RZ, PT ;  /* 0x000000ff0400720c */ /* 0x000fe40003fc5270 */
[----:B------:R-:W-:Y:S01]  /*11810*/  ISETP.GE.AND P2, PT, R5, R132, PT ;  /* 0x000000840500720c */ /* 0x000fe20003f46270 */
[----:B------:R-:W-:Y:S01]  /*11820*/  BAR.SYNC.DEFER_BLOCKING 0x0 ;  /* 0x0000000000007b1d */ /* 0x000fe20000010000 */
[----:B------:R-:W-:-:S02]  /*11830*/  ISETP.GE.AND P3, PT, R15, R101, PT ;  /* 0x000000650f00720c */ /* 0x000fc40003f66270 */
[----:B------:R-:W-:Y:S02]  /*11840*/  ISETP.GE.AND P0, PT, R15, R132, PT ;  /* 0x000000840f00720c */ /* 0x000fe40003f06270 */
[----:B-1----:R-:W-:Y:S01]  /*11850*/  FSEL R59, R59, -INF , !P4 ;  /* 0xff8000003b3b7808 */ /* 0x002fe20006000000 */
[----:B------:R-:W1:Y:S01]  /*11860*/  MUFU.TANH R31, R31 ;  /* 0x0000001f001f7308 */ /* 0x000e620000002400 */
[----:B--2---:R-:W-:-:S07]  /*11870*/  FSEL R58, R58, -INF , !P3 ;  /* 0xff8000003a3a7808 */ /* 0x004fce0005800000 */
[----:B------:R-:W2:Y:S08]  /*11880*/  MUFU.TANH R29, R29 ;  /* 0x0000001d001d7308 */ /* 0x000eb00000002400 */
[----:B------:R-:W3:Y:S01]  /*11890*/  MUFU.TANH R27, R6 ;  /* 0x00000006001b7308 */ /* 0x000ee20000002400 */
[----:B-1----:R-:W-:-:S07]  /*118a0*/  FSEL R31, R31, -INF , !P6 ;  /* 0xff8000001f1f7808 */ /* 0x002fce0007000000 */
[----:B------:R-:W1:Y:S01]  /*118b0*/  MUFU.TANH R25, R7 ;  /* 0x0000000700197308 */ /* 0x000e620000002400 */
[----:B--2---:R-:W-:Y:S02]  /*118c0*/  FSEL R29, R29, -INF , !P2 ;  /* 0xff8000001d1d7808 */ /* 0x004fe40005000000 */
[----:B---3--:R-:W-:Y:S02]  /*118d0*/  FSEL R27, R27, -INF , !P1 ;  /* 0xff8000001b1b7808 */ /* 0x008fe40004800000 */
        /* <DEDUP_REMOVED lines=62> */
.L_x_7382:
[----:B------:R-:W-:-:S05]  /*11cc0*/  IMAD.MOV.U32 R32, RZ, RZ, c[0x0][0x198] ;  /* 0x00006600ff207624 */ /* 0x000fca00078e00ff */
[----:B------:R-:W-:-:S04]  /*11cd0*/  LEA R32, -R32, RZ, 0x7 ;  /* 0x000000ff20207211 */ /* 0x000fc800078e39ff */
[----:B------:R-:W-:Y:S02]  /*11ce0*/  SHF.R.S32.HI R4, RZ, 0x1f, R32 ;  /* 0x0000001fff047819 */ /* 0x000fe40000011420 */
.L_x_7383:
        /* <DEDUP_REMOVED lines=33> */
.L_x_7381:
        /* <DEDUP_REMOVED lines=73> */
[C---:B------:R-:W-:Y:S02]  /*12390*/  FSETP.NEU.FTZ.AND P1, PT, R24.reuse, -INF , PT ;  /* 0xff8000001800780b */ /* 0x040fe40003f3d000 */
[C---:B------:R-:W-:Y:S01]  /*123a0*/  FSETP.NEU.FTZ.AND P0, PT, R3.reuse, -INF , PT ;  /* 0xff8000000300780b */ /* 0x040fe20003f1d000 */
[----:B------:R-:W-:Y:S01]  /*123b0*/  FMUL.FTZ R26, R3, c[0x0][0x23c] ;  /* 0x00008f00031a7a20 */ /* 0x000fe20000410000 */
[----:B------:R-:W-:Y:S02]  /*123c0*/  FSEL R61, R61, RZ, P1 ;  /* 0x000000ff3d3d7208 */ /* 0x000fe40000800000 */
[----:B------:R-:W-:Y:S02]  /*123d0*/  FSEL R5, R24, RZ, P1 ;  /* 0x000000ff18057208 */ /* 0x000fe40000800000 */
[----:B------:R-:W-:Y:S01]  /*123e0*/  FSEL R26, R26, RZ, P0 ;  /* 0x000000ff1a1a7208 */ /* 0x000fe20000000000 */
[----:B------:R-:W-:-:S02]  /*123f0*/  FFMA.FTZ R39, R14, c[0x0][0x23c], -R61 ;  /* 0x00008f000e277a23 */ /* 0x000fc4000001083d */
[----:B------:R-:W-:Y:S02]  /*12400*/  FFMA.FTZ R32, R12, c[0x0][0x23c], -R61 ;  /* 0x00008f000c207a23 */ /* 0x000fe4000001083d */
[----:B------:R-:W-:Y:S02]  /*12410*/  FFMA.FTZ R28, R13, c[0x0][0x23c], -R26 ;  /* 0x00008f000d1c7a23 */ /* 0x000fe4000001081a */
[----:B------:R-:W1:Y:S01]  /*12420*/  LDSM.16.MT88.4 R12, [R166+0x6000] ;  /* 0x00600000a60c783b */ /* 0x000e620000004200 */
[----:B------:R-:W-:Y:S01]  /*12430*/  FADD.FTZ R4, R2, -R5 ;  /* 0x8000000502047221 */ /* 0x000fe20000010000 */
[----:B------:R-:W-:Y:S01]  /*12440*/  FSEL R5, R3, RZ, P0 ;  /* 0x000000ff03057208 */ /* 0x000fe20000000000 */
[--C-:B------:R-:W-:Y:S01]  /*12450*/  FFMA.FTZ R35, R44, c[0x0][0x23c], -R61.reuse ;  /* 0x00008f002c237a23 */ /* 0x100fe2000001083d */
[----:B------:R-:W-:Y:S01]  /*12460*/  MUFU.EX2 R39, R39 ;  /* 0x0000002700277308 */ /* 0x000fe20000000800 */
[----:B------:R-:W-:Y:S02]  /*12470*/  FFMA.FTZ R30, R10, c[0x0][0x23c], -R61 ;  /* 0x00008f000a1e7a23 */ /* 0x000fe4000001083d */
[----:B------:R-:W-:-:S02]  /*12480*/  FADD.FTZ R5, R0, -R5 ;  /* 0x8000000500057221 */ /* 0x000fc40000010000 */
[--C-:B------:R-:W-:Y:S02]  /*12490*/  FFMA.FTZ R34, R11, c[0x0][0x23c], -R26.reuse ;  /* 0x00008f000b227a23 */ /* 0x100fe4000001081a */
[--C-:B------:R-:W-:Y:S01]  /*124a0*/  FFMA.FTZ R33, R43, c[0x0][0x23c], -R26.reuse ;  /* 0x00008f002b217a23 */ /* 0x100fe2000001081a */
[----:B------:R-:W2:Y:S01]  /*124b0*/  MUFU.EX2 R32, R32 ;  /* 0x0000002000207308 */ /* 0x000ea20000000800 */
[----:B------:R-:W-:Y:S02]  /*124c0*/  FFMA.FTZ R2, R9, c[0x0][0x23c], -R26 ;  /* 0x00008f0009027a23 */ /* 0x000fe4000001081a */
[----:B------:R-:W-:Y:S01]  /*124d0*/  FMUL.FTZ R40, R4, c[0x0][0x23c] ;  /* 0x00008f0004287a20 */ /* 0x000fe20000410000 */
[----:B------:R-:W3:Y:S01]  /*124e0*/  LDSM.16.MT88.4 R8, [R164+0x6000] ;  /* 0x00600000a408783b */ /* 0x000ee20000004200 */
[----:B------:R-:W-:Y:S02]  /*124f0*/  FMUL.FTZ R38, R5, c[0x0][0x23c] ;  /* 0x00008f0005267a20 */ /* 0x000fe40000410000 */
[--C-:B------:R-:W-:Y:S01]  /*12500*/  FFMA.FTZ R36, R20, c[0x0][0x23c], -R61.reuse ;  /* 0x00008f0014247a23 */ /* 0x100fe2000001083d */
[----:B------:R-:W-:Y:S01]  /*12510*/  MUFU.EX2 R35, R35 ;  /* 0x0000002300237308 */ /* 0x000fe20000000800 */
[----:B------:R-:W-:-:S02]  /*12520*/  FFMA.FTZ R43, R18, c[0x0][0x23c], -R61 ;  /* 0x00008f00122b7a23 */ /* 0x000fc4000001083d */
[--C-:B------:R-:W-:Y:S02]  /*12530*/  FFMA.FTZ R0, R22, c[0x0][0x23c], -R61.reuse ;  /* 0x00008f0016007a23 */ /* 0x100fe4000001083d */
[----:B------:R-:W-:Y:S02]  /*12540*/  FFMA.FTZ R41, R16, c[0x0][0x23c], -R61 ;  /* 0x00008f0010297a23 */ /* 0x000fe4000001083d */
[--C-:B------:R-:W-:Y:S01]  /*12550*/  FFMA.FTZ R53, R19, c[0x0][0x23c], -R26.reuse ;  /* 0x00008f0013357a23 */ /* 0x100fe2000001081a */
[----:B------:R-:W4:Y:S01]  /*12560*/  MUFU.EX2 R30, R30 ;  /* 0x0000001e001e7308 */ /* 0x000f220000000800 */
[----:B--2---:R-:W-:Y:S01]  /*12570*/  F2FP.PACK_AB R4, R32, R39 ;  /* 0x000000272004723e */ /* 0x004fe200000000ff */
[--C-:B------:R-:W-:Y:S02]  /*12580*/  FFMA.FTZ R44, R17, c[0x0][0x23c], -R26.reuse ;  /* 0x00008f00112c7a23 */ /* 0x100fe4000001081a */
[--C-:B------:R-:W-:Y:S01]  /*12590*/  FFMA.FTZ R47, R23, c[0x0][0x23c], -R26.reuse ;  /* 0x00008f00172f7a23 */ /* 0x100fe2000001081a */
[----:B------:R-:W-:Y:S01]  /*125a0*/  LDSM.16.MT88.4 R16, [R166+0x6800] ;  /* 0x00680000a610783b */ /* 0x000fe20000004200 */
[----:B------:R-:W-:-:S02]  /*125b0*/  FFMA.FTZ R42, R21, c[0x0][0x23c], -R26 ;  /* 0x00008f00152a7a23 */ /* 0x000fc4000001081a */
[----:B------:R-:W-:Y:S01]  /*125c0*/  MUFU.EX2 R34, R34 ;  /* 0x0000002200227308 */ /* 0x000fe20000000800 */
[----:B------:R-:W-:Y:S01]  /*125d0*/  LDSM.16.MT88.4 R20, [R162+0x6800] ;  /* 0x00680000a214783b */ /* 0x000fe20000004200 */
[--C-:B------:R-:W-:Y:S02]  /*125e0*/  FFMA.FTZ R101, R62, c[0x0][0x23c], -R61.reuse ;  /* 0x00008f003e657a23 */ /* 0x100fe4000001083d */
[--C-:B------:R-:W-:Y:S02]  /*125f0*/  FFMA.FTZ R65, R60, c[0x0][0x23c], -R61.reuse ;  /* 0x00008f003c417a23 */ /* 0x100fe4000001083d */
[--C-:B------:R-:W-:Y:S02]  /*12600*/  FFMA.FTZ R62, R136, c[0x0][0x23c], -R61.reuse ;  /* 0x00008f00883e7a23 */ /* 0x100fe4000001083d */
        /* <DEDUP_REMOVED lines=18> */
[----:B------:R-:W-:Y:S02]  /*12730*/  FFMA.FTZ R114, R123, c[0x0][0x23c], -R26 ;  /* 0x00008f007b727a23 */ /* 0x000fe4000001081a */
[--C-:B------:R-:W-:Y:S01]  /*12740*/  FFMA.FTZ R123, R118, c[0x0][0x23c], -R61.reuse ;  /* 0x00008f00767b7a23 */ /* 0x100fe2000001083d */
[----:B------:R-:W5:Y:S01]  /*12750*/  MUFU.EX2 R38, R38 ;  /* 0x0000002600267308 */ /* 0x000f620000000800 */
        /* <DEDUP_REMOVED lines=9> */
[-C--:B-----5:R-:W-:Y:S01]  /*127f0*/  FMUL.FTZ R98, R98, R38.reuse ;  /* 0x0000002662627220 */ /* 0x0a0fe20000410000 */
[----:B------:R-:W2:Y:S01]  /*12800*/  MUFU.EX2 R43, R43 ;  /* 0x0000002b002b7308 */ /* 0x000ea20000000800 */
[-C--:B------:R-:W-:Y:S02]  /*12810*/  FMUL.FTZ R99, R99, R38.reuse ;  /* 0x0000002663637220 */ /* 0x080fe40000410000 */
[-C--:B------:R-:W-:Y:S02]  /*12820*/  FMUL.FTZ R94, R94, R38.reuse ;  /* 0x000000265e5e7220 */ /* 0x080fe40000410000 */
[----:B------:R-:W-:Y:S02]  /*12830*/  FMUL.FTZ R95, R95, R38 ;  /* 0x000000265f5f7220 */ /* 0x000fe40000410000 */
[-C--:B------:R-:W-:Y:S01]  /*12840*/  FMUL.FTZ R88, R88, R40.reuse ;  /* 0x0000002858587220 */ /* 0x080fe20000410000 */
[----:B-1----:R-:W-:Y:S01]  /*12850*/  HMMA.16816.F32 R96, R4, R12, R96 ;  /* 0x0000000c0460723c */ /* 0x002fe20000001860 */
[----:B------:R-:W-:Y:S01]  /*12860*/  FMUL.FTZ R89, R89, R40 ;  /* 0x0000002859597220 */ /* 0x000fe20000410000 */
[----:B------:R-:W-:Y:S01]  /*12870*/  MUFU.EX2 R0, R0 ;  /* 0x0000000000007308 */ /* 0x000fe20000000800 */
[----:B------:R-:W-:-:S02]  /*12880*/  FMUL.FTZ R90, R90, R38 ;  /* 0x000000265a5a7220 */ /* 0x000fc40000410000 */
[----:B------:R-:W-:Y:S02]  /*12890*/  FMUL.FTZ R91, R91, R38 ;  /* 0x000000265b5b7220 */ /* 0x000fe40000410000 */
[-C--:B------:R-:W-:Y:S01]  /*128a0*/  FMUL.FTZ R84, R84, R40.reuse ;  /* 0x0000002854547220 */ /* 0x080fe20000410000 */
[C---:B------:R-:W-:Y:S01]  /*128b0*/  HMMA.16816.F32 R92, R4.reuse, R14, R92 ;  /* 0x0000000e045c723c */ /* 0x040fe2000000185c */
[----:B------:R-:W1:Y:S01]  /*128c0*/  LDSM.16.MT88.4 R12, [R163+0x6000] ;  /* 0x00600000a30c783b */ /* 0x000e620000004200 */
[----:B------:R-:W-:Y:S01]  /*128d0*/  FMUL.FTZ R85, R85, R40 ;  /* 0x0000002855557220 */ /* 0x000fe20000410000 */
[----:B------:R-:W-:Y:S01]  /*128e0*/  MUFU.EX2 R41, R41 ;  /* 0x0000002900297308 */ /* 0x000fe20000000800 */
[-C--:B------:R-:W-:Y:S02]  /*128f0*/  FMUL.FTZ R86, R86, R38.reuse ;  /* 0x0000002656567220 */ /* 0x080fe40000410000 */
[----:B------:R-:W-:Y:S02]  /*12900*/  FMUL.FTZ R87, R87, R38 ;  /* 0x0000002657577220 */ /* 0x000fe40000410000 */
        /* <DEDUP_REMOVED lines=9> */
[----:B------:R-:W-:Y:S01]  /*129a0*/  FMUL.FTZ R77, R77, R40 ;  /* 0x000000284d4d7220 */ /* 0x000fe20000410000 */
[----:B------:R-:W4:Y:S01]  /*129b0*/  MUFU.EX2 R44, R44 ;  /* 0x0000002c002c7308 */ /* 0x000f220000000800 */
[----:B------:R-:W-:-:S02]  /*129c0*/  FMUL.FTZ R78, R78, R38 ;  /* 0x000000264e4e7220 */ /* 0x000fc40000410000 */
[----:B------:R-:W-:Y:S02]  /*129d0*/  FMUL.FTZ R79, R79, R38 ;  /* 0x000000264f4f7220 */ /* 0x000fe40000410000 */
[-C--:B------:R-:W-:Y:S02]  /*129e0*/  FMUL.FTZ R72, R72, R40.reuse ;  /* 0x0000002848487220 */ /* 0x080fe40000410000 */
[----:B------:R-:W-:Y:S01]  /*129f0*/  FMUL.FTZ R73, R73, R40 ;  /* 0x0000002849497220 */ /* 0x000fe20000410000 */
        /* <DEDUP_REMOVED lines=9> */
[----:B------:R-:W-:Y:S02]  /*12a90*/  FFMA.FTZ R124, R124, c[0x0][0x23c], -R61 ;  /* 0x00008f007c7c7a23 */ /* 0x000fe4000001083d */
[--C-:B------:R-:W-:Y:S01]  /*12aa0*/  FFMA.FTZ R119, R119, c[0x0][0x23c], -R26.reuse ;  /* 0x00008f0077777a23 */ /* 0x100fe2000001081a */
[----:B------:R-:W-:Y:S01]  /*12ab0*/  MUFU.EX2 R101, R101 ;  /* 0x0000006500657308 */ /* 0x000fe20000000800 */
[----:B------:R-:W-:-:S02]  /*12ac0*/  FFMA.FTZ R113, R115, c[0x0][0x23c], -R26 ;  /* 0x00008f0073717a23 */ /* 0x000fc4000001081a */
[--C-:B------:R-:W-:Y:S01]  /*12ad0*/  FFMA.FTZ R122, R109, c[0x0][0x23c], -R26.reuse ;  /* 0x00008f006d7a7a23 */ /* 0x100fe2000001081a */
[C---:B------:R-:W-:Y:S01]  /*12ae0*/  HMMA.16816.F32 R76, R4.reuse, R14, R76 ;  /* 0x0000000e044c723c */ /* 0x040fe2000000184c */
[----:B------:R-:W1:Y:S01]  /*12af0*/  LDSM.16.MT88.4 R12, [R164+0x6800] ;  /* 0x00680000a40c783b */ /* 0x000e620000004200 */
[--C-:B------:R-:W-:Y:S02]  /*12b00*/  FFMA.FTZ R115, R64, c[0x0][0x23c], -R61.reuse ;  /* 0x00008f0040737a23 */ /* 0x100fe4000001083d */
[----:B------:R-:W1:Y:S01]  /*12b10*/  MUFU.EX2 R62, R62 ;  /* 0x0000003e003e7308 */ /* 0x000e620000000800 */
[--C-:B------:R-:W-:Y:S02]  /*12b20*/  FFMA.FTZ R64, R66, c[0x0][0x23c], -R61.reuse ;  /* 0x00008f0042407a23 */ /* 0x100fe4000001083d */
[----:B------:R-:W-:Y:S01]  /*12b30*/  FFMA.FTZ R66, R67, c[0x0][0x23c], -R26 ;  /* 0x00008f0043427a23 */ /* 0x000fe2000001081a */
        /* <DEDUP_REMOVED lines=25> */
[----:B------:R-:W-:Y:S02]  /*12cd0*/  FFMA.FTZ R49, R192, R40, R39 ;  /* 0x00000028c0317223 */ /* 0x000fe40000010027 */
[----:B------:R-:W-:Y:S01]  /*12ce0*/  MUFU.EX2 R103, R103 ;  /* 0x0000006700677308 */ /* 0x000fe20000000800 */
[----:B-1----:R-:W-:Y:S01]  /*12cf0*/  HMMA.16816.F32 R88, R4, R12, R88 ;  /* 0x0000000c0458723c */ /* 0x002fe20000001858 */
[----:B------:R-:W-:-:S02]  /*12d00*/  FFMA.FTZ R191, R191, R38, R34 ;  /* 0x00000026bfbf7223 */ /* 0x000fc40000010022 */
[----:B------:R-:W-:Y:S02]  /*12d10*/  FADD.FTZ R32, R32, R49 ;  /* 0x0000003120207221 */ /* 0x000fe40000010000 */
[----:B------:R-:W-:Y:S02]  /*12d20*/  FADD.FTZ R28, R28, R191 ;  /* 0x000000bf1c1c7221 */ /* 0x000fe40000010000 */
[----:B------:R-:W1:Y:S01]  /*12d30*/  MUFU.EX2 R106, R106 ;  /* 0x0000006a006a7308 */ /* 0x000e620000000800 */
[C---:B------:R-:W-:Y:S01]  /*12d40*/  HMMA.16816.F32 R84, R4.reuse, R14, R84 ;  /* 0x0000000e0454723c */ /* 0x040fe20000001854 */
[----:B------:R-:W4:Y:S01]  /*12d50*/  LDSM.16.MT88.4 R12, [R164+0x7000] ;  /* 0x00700000a40c783b */ /* 0x000f220000004200 */
[----:B------:R-:W-:Y:S02]  /*12d60*/  FADD.FTZ R33, R33, R28 ;  /* 0x0000001c21217221 */ /* 0x000fe40000010000 */
[--C-:B------:R-:W-:Y:S02]  /*12d70*/  FFMA.FTZ R29, R29, c[0x0][0x23c], -R26.reuse ;  /* 0x00008f001d1d7a23 */ /* 0x100fe4000001081a */
[----:B------:R-:W-:Y:S01]  /*12d80*/  FFMA.FTZ R191, R25, c[0x0][0x23c], -R26 ;  /* 0x00008f0019bf7a23 */ /* 0x000fe2000001081a */
[----:B------:R-:W-:Y:S01]  /*12d90*/  MUFU.EX2 R110, R110 ;  /* 0x0000006e006e7308 */ /* 0x000fe20000000800 */
[----:B------:R-:W-:Y:S01]  /*12da0*/  HMMA.16816.F32 R92, R4, R18, R92 ;  /* 0x00000012045c723c */ /* 0x000fe2000000185c */
[----:B------:R-:W5:Y:S01]  /*12db0*/  LDSM.16.MT88.4 R16, [R166+0x7000] ;  /* 0x00700000a610783b */ /* 0x000f620000004200 */
[----:B------:R-:W-:-:S02]  /*12dc0*/  FFMA.FTZ R50, R50, c[0x0][0x23c], -R61 ;  /* 0x00008f0032327a23 */ /* 0x000fc4000001083d */
[--C-:B------:R-:W-:Y:S02]  /*12dd0*/  FFMA.FTZ R56, R56, c[0x0][0x23c], -R61.reuse ;  /* 0x00008f0038387a23 */ /* 0x100fe4000001083d */
[--C-:B------:R-:W-:Y:S01]  /*12de0*/  FFMA.FTZ R59, R59, c[0x0][0x23c], -R61.reuse ;  /* 0x00008f003b3b7a23 */ /* 0x100fe2000001083d */
[----:B------:R-:W1:Y:S01]  /*12df0*/  MUFU.EX2 R107, R107 ;  /* 0x0000006b006b7308 */ /* 0x000e620000000800 */
[----:B---3--:R-:W-:Y:S01]  /*12e00*/  HMMA.16816.F32 R80, R4, R8, R80 ;  /* 0x000000080450723c */ /* 0x008fe20000001850 */
[----:B------:R-:W-:Y:S02]  /*12e10*/  FFMA.FTZ R58, R58, c[0x0][0x23c], -R61 ;  /* 0x00008f003a3a7a23 */ /* 0x000fe4000001083d */
[----:B------:R-:W-:-:S04]  /*12e20*/  FFMA.FTZ R31, R31, c[0x0][0x23c], -R26 ;  /* 0x00008f001f1f7a23 */ /* 0x000fc8000001081a */
[----:B------:R-:W-:Y:S01]  /*12e30*/  MUFU.EX2 R108, R108 ;  /* 0x0000006c006c7308 */ /* 0x000fe20000000800 */
[C---:B------:R-:W-:Y:S01]  /*12e40*/  HMMA.16816.F32 R76, R4.reuse, R10, R76 ;  /* 0x0000000a044c723c */ /* 0x040fe2000000184c */
[----:B------:R-:W3:Y:S06]  /*12e50*/  LDSM.16.MT88.4 R8, [R163+0x7000] ;  /* 0x00700000a308783b */ /* 0x000eec0000004200 */
[----:B------:R-:W-:Y:S01]  /*12e60*/  MUFU.EX2 R111, R111 ;  /* 0x0000006f006f7308 */ /* 0x000fe20000000800 */
[C---:B------:R-:W-:Y:S07]  /*12e70*/  HMMA.16816.F32 R72, R4.reuse, R20, R72 ;  /* 0x000000140448723c */ /* 0x040fee0000001848 */
[----:B------:R-:W-:Y:S01]  /*12e80*/  MUFU.EX2 R112, R112 ;  /* 0x0000007000707308 */ /* 0x000fe20000000800 */
[----:B------:R-:W-:Y:S01]  /*12e90*/  HMMA.16816.F32 R68, R4, R22, R68 ;  /* 0x000000160444723c */ /* 0x000fe20000001844 */
[----:B------:R-:W-:Y:S06]  /*12ea0*/  LDSM.16.MT88.4 R20, [R166+0x8000] ;  /* 0x00800000a614783b */ /* 0x000fec0000004200 */
[----:B------:R-:W-:Y:S01]  /*12eb0*/  F2FP.PACK_AB R4, R62, R101 ;  /* 0x000000653e04723e */ /* 0x000fe200000000ff */
[----:B------:R-:W3:Y:S01]  /*12ec0*/  MUFU.EX2 R121, R121 ;  /* 0x0000007900797308 */ /* 0x000ee20000000800 */
[----:B--2---:R-:W-:-:S02]  /*12ed0*/  F2FP.PACK_AB R5, R104, R105 ;  /* 0x000000696805723e */ /* 0x004fc400000000ff */
[----:B------:R-:W-:Y:S02]  /*12ee0*/  F2FP.PACK_AB R6, R60, R65 ;  /* 0x000000413c06723e */ /* 0x000fe400000000ff */
[----:B-1----:R-:W-:-:S03]  /*12ef0*/  F2FP.PACK_AB R7, R106, R103 ;  /* 0x000000676a07723e */ /* 0x002fc600000000ff */
[----:B------:R-:W-:Y:S04]  /*12f00*/  MUFU.EX2 R117, R117 ;  /* 0x0000007500757308 */ /* 0x000fe80000000800 */
[C---:B----4-:R-:W-:Y:S04]  /*12f10*/  HMMA.16816.F32 R88, R4.reuse, R12, R88 ;  /* 0x0000000c0458723c */ /* 0x050fe80000001858 */
[----:B------:R-:W1:Y:S04]  /*12f20*/  MUFU.EX2 R114, R114 ;  /* 0x0000007200727308 */ /* 0x000e680000000800 */
[C---:B------:R-:W-:Y:S01]  /*12f30*/  HMMA.16816.F32 R84, R4.reuse, R14, R84 ;  /* 0x0000000e0454723c */ /* 0x040fe20000001854 */
[----:B------:R-:W2:Y:S03]  /*12f40*/  LDSM.16.MT88.4 R12, [R162+0x7000] ;  /* 0x00700000a20c783b */ /* 0x000ea60000004200 */
[----:B------:R-:W-:Y:S04]  /*12f50*/  MUFU.EX2 R123, R123 ;  /* 0x0000007b007b7308 */ /* 0x000fe80000000800 */
[C---:B-----5:R-:W-:Y:S04]  /*12f60*/  HMMA.16816.F32 R96, R4.reuse, R16, R96 ;  /* 0x000000100460723c */ /* 0x060fe80000001860 */
[----:B------:R-:W4:Y:S04]  /*12f70*/  MUFU.EX2 R124, R124 ;  /* 0x0000007c007c7308 */ /* 0x000f280000000800 */
[C---:B------:R-:W-:Y:S01]  /*12f80*/  HMMA.16816.F32 R92, R4.reuse, R18, R92 ;  /* 0x00000012045c723c */ /* 0x040fe2000000185c */
[----:B------:R-:W5:Y:S03]  /*12f90*/  LDSM.16.MT88.4 R16, [R166+0x7800] ;  /* 0x00780000a610783b */ /* 0x000f660000004200 */
[----:B------:R-:W-:Y:S04]  /*12fa0*/  MUFU.EX2 R118, R118 ;  /* 0x0000007600767308 */ /* 0x000fe80000000800 */
[C---:B---3--:R-:W-:Y:S04]  /*12fb0*/  HMMA.16816.F32 R80, R4.reuse, R8, R80 ;  /* 0x000000080450723c */ /* 0x048fe80000001850 */
[----:B------:R-:W-:Y:S04]  /*12fc0*/  MUFU.EX2 R125, R125 ;  /* 0x0000007d007d7308 */ /* 0x000fe80000000800 */
[C---:B------:R-:W-:Y:S01]  /*12fd0*/  HMMA.16816.F32 R76, R4.reuse, R10, R76 ;  /* 0x0000000a044c723c */ /* 0x040fe2000000184c */
[----:B------:R-:W3:Y:S03]  /*12fe0*/  LDSM.16.MT88.4 R8, [R164+0x7800] ;  /* 0x00780000a408783b */ /* 0x000ee60000004200 */
        /* <DEDUP_REMOVED lines=11> */
[C---:B-----5:R-:W-:Y:S01]  /*130a0*/  HMMA.16816.F32 R96, R4.reuse, R16, R96 ;  /* 0x000000100460723c */ /* 0x060fe20000001860 */
[----:B------:R-:W-:Y:S07]  /*130b0*/  MUFU.EX2 R115, R115 ;  /* 0x0000007300737308 */ /* 0x000fee0000000800 */
[C---:B------:R-:W-:Y:S01]  /*130c0*/  HMMA.16816.F32 R92, R4.reuse, R18, R92 ;  /* 0x00000012045c723c */ /* 0x040fe2000000185c */
[----:B------:R-:W1:Y:S01]  /*130d0*/  LDSM.16.MT88.4 R16, [R162+0x7800] ;  /* 0x00780000a210783b */ /* 0x000e620000004200 */
[----:B------:R-:W5:Y:S06]  /*130e0*/  MUFU.EX2 R120, R120 ;  /* 0x0000007800787308 */ /* 0x000f6c0000000800 */
[C---:B---3--:R-:W-:Y:S02]  /*130f0*/  HMMA.16816.F32 R88, R4.reuse, R8, R88 ;  /* 0x000000080458723c */ /* 0x048fe40000001858 */
[----:B------:R-:W-:Y:S06]  /*13100*/  MUFU.EX2 R64, R64 ;  /* 0x0000004000407308 */ /* 0x000fec0000000800 */
[C---:B--2---:R-:W-:Y:S02]  /*13110*/  HMMA.16816.F32 R80, R4.reuse, R12, R80 ;  /* 0x0000000c0450723c */ /* 0x044fe40000001850 */
[----:B------:R-:W-:Y:S06]  /*13120*/  MUFU.EX2 R109, R109 ;  /* 0x0000006d006d7308 */ /* 0x000fec0000000800 */
[C---:B------:R-:W-:Y:S01]  /*13130*/  HMMA.16816.F32 R76, R4.reuse, R14, R76 ;  /* 0x0000000e044c723c */ /* 0x040fe2000000184c */
[----:B------:R-:W2:Y:S01]  /*13140*/  LDSM.16.MT88.4 R12, [R164+0x8000] ;  /* 0x00800000a40c783b */ /* 0x000ea20000004200 */
[----:B------:R-:W-:Y:S06]  /*13150*/  MUFU.EX2 R66, R66 ;  /* 0x0000004200427308 */ /* 0x000fec0000000800 */
[C---:B------:R-:W-:Y:S01]  /*13160*/  HMMA.16816.F32 R84, R4.reuse, R10, R84 ;  /* 0x0000000a0454723c */ /* 0x040fe20000001854 */
[----:B------:R-:W3:Y:S01]  /*13170*/  LDSM.16.MT88.4 R8, [R163+0x8000] ;  /* 0x00800000a308783b */ /* 0x000ee20000004200 */
[----:B------:R-:W2:Y:S06]  /*13180*/  MUFU.EX2 R67, R67 ;  /* 0x0000004300437308 */ /* 0x000eac0000000800 */
[C---:B-1----:R-:W-:Y:S02]  /*13190*/  HMMA.16816.F32 R72, R4.reuse, R16, R72 ;  /* 0x000000100448723c */ /* 0x042fe40000001848 */
[----:B------:R-:W-:Y:S06]  /*131a0*/  MUFU.EX2 R57, R57 ;  /* 0x0000003900397308 */ /* 0x000fec0000000800 */
[----:B------:R-:W-:Y:S01]  /*131b0*/  HMMA.16816.F32 R68, R4, R18, R68 ;  /* 0x000000120444723c */ /* 0x000fe20000001844 */
[----:B------:R-:W-:Y:S01]  /*131c0*/  LDSM.16.MT88.4 R16, [R166+0x8800] ;  /* 0x00880000a610783b */ /* 0x000fe20000004200 */
        /* <DEDUP_REMOVED lines=19> */
[C---:B------:R-:W-:Y:S01]  /*13300*/  HMMA.16816.F32 R76, R4.reuse, R10, R76 ;  /* 0x0000000a044c723c */ /* 0x040fe2000000184c */
[----:B------:R-:W-:Y:S05]  /*13310*/  LDSM.16.MT88.4 R8, [R162+0x8800] ;  /* 0x00880000a208783b */ /* 0x000fea0000004200 */
[----:B------:R-:W-:Y:S02]  /*13320*/  MUFU.EX2 R29, R29 ;  /* 0x0000001d001d7308 */ /* 0x000fe40000000800 */
[C---:B--2---:R-:W-:Y:S06]  /*13330*/  HMMA.16816.F32 R72, R4.reuse, R12, R72 ;  /* 0x0000000c0448723c */ /* 0x044fec0000001848 */
[----:B------:R-:W-:Y:S02]  /*13340*/  MUFU.EX2 R191, R191 ;  /* 0x000000bf00bf7308 */ /* 0x000fe40000000800 */
[----:B------:R-:W-:Y:S01]  /*13350*/  HMMA.16816.F32 R68, R4, R14, R68 ;  /* 0x0000000e0444723c */ /* 0x000fe20000001844 */
[----:B------:R-:W2:Y:S06]  /*13360*/  LDSM.16.MT88.4 R12, [R163+0x8800] ;  /* 0x00880000a30c783b */ /* 0x000eac0000004200 */
[----:B-----5:R-:W-:-:S02]  /*13370*/  F2FP.PACK_AB R4, R120, R115 ;  /* 0x000000737804723e */ /* 0x020fc400000000ff */
[----:B------:R-:W-:Y:S02]  /*13380*/  F2FP.PACK_AB R5, R67, R66 ;  /* 0x000000424305723e */ /* 0x000fe400000000ff */
[----:B------:R-:W-:Y:S02]  /*13390*/  F2FP.PACK_AB R6, R109, R64 ;  /* 0x000000406d06723e */ /* 0x000fe400000000ff */
[----:B-1----:R-:W-:-:S07]  /*133a0*/  F2FP.PACK_AB R7, R116, R57 ;  /* 0x000000397407723e */ /* 0x002fce00000000ff */
[C---:B------:R-:W-:Y:S08]  /*133b0*/  HMMA.16816.F32 R96, R4.reuse, R16, R96 ;  /* 0x000000100460723c */ /* 0x040ff00000001860 */
[C---:B------:R-:W-:Y:S01]  /*133c0*/  HMMA.16816.F32 R92, R4.reuse, R18, R92 ;  /* 0x00000012045c723c */ /* 0x040fe2000000185c */
[----:B------:R-:W1:Y:S07]  /*133d0*/  LDSM.16.MT88.4 R16, [R166+0x9000] ;  /* 0x00900000a610783b */ /* 0x000e6e0000004200 */
[C---:B------:R-:W-:Y:S01]  /*133e0*/  HMMA.16816.F32 R84, R4.reuse, R22, R84 ;  /* 0x000000160454723c */ /* 0x040fe20000001854 */
[----:B------:R-:W-:Y:S07]  /*133f0*/  MUFU.EX2 R23, R48 ;  /* 0x0000003000177308 */ /* 0x000fee0000000800 */
[C---:B--2---:R-:W-:Y:S01]  /*13400*/  HMMA.16816.F32 R80, R4.reuse, R12, R80 ;  /* 0x0000000c0450723c */ /* 0x044fe20000001850 */
[----:B------:R-:W2:Y:S07]  /*13410*/  MUFU.EX2 R22, R52 ;  /* 0x0000003400167308 */ /* 0x000eae0000000800 */
[C---:B------:R-:W-:Y:S01]  /*13420*/  HMMA.16816.F32 R76, R4.reuse, R14, R76 ;  /* 0x0000000e044c723c */ /* 0x040fe2000000184c */
[----:B------:R-:W3:Y:S01]  /*13430*/  LDSM.16.MT88.4 R12, [R164+0x9000] ;  /* 0x00900000a40c783b */ /* 0x000ee20000004200 */
[----:B------:R-:W-:Y:S06]  /*13440*/  MUFU.EX2 R48, R51 ;  /* 0x0000003300307308 */ /* 0x000fec0000000800 */
[C---:B------:R-:W-:Y:S02]  /*13450*/  HMMA.16816.F32 R88, R4.reuse, R20, R88 ;  /* 0x000000140458723c */ /* 0x040fe40000001858 */
[----:B------:R-:W-:Y:S06]  /*13460*/  MUFU.EX2 R21, R55 ;  /* 0x0000003700157308 */ /* 0x000fec0000000800 */
[C---:B------:R-:W-:Y:S02]  /*13470*/  HMMA.16816.F32 R72, R4.reuse, R8, R72 ;  /* 0x000000080448723c */ /* 0x040fe40000001848 */
[----:B------:R-:W5:Y:S06]  /*13480*/  MUFU.EX2 R20, R54 ;  /* 0x0000003600147308 */ /* 0x000f6c0000000800 */
[----:B------:R-:W-:Y:S01]  /*13490*/  HMMA.16816.F32 R68, R4, R10, R68 ;  /* 0x0000000a0444723c */ /* 0x000fe20000001844 */
[----:B------:R-:W3:Y:S06]  /*134a0*/  LDSM.16.MT88.4 R8, [R163+0x9000] ;  /* 0x00900000a308783b */ /* 0x000eec0000004200 */
[----:B----4-:R-:W-:-:S02]  /*134b0*/  F2FP.PACK_AB R5, R45, R46 ;  /* 0x0000002e2d05723e */ /* 0x010fc400000000ff */
[----:B--2---:R-:W-:Y:S02]  /*134c0*/  F2FP.PACK_AB R6, R22, R23 ;  /* 0x000000171606723e */ /* 0x004fe400000000ff */
[----:B-----5:R-:W-:Y:S02]  /*134d0*/  F2FP.PACK_AB R4, R20, R21 ;  /* 0x000000151404723e */ /* 0x020fe400000000ff */
[----:B------:R-:W-:-:S07]  /*134e0*/  F2FP.PACK_AB R7, R37, R48 ;  /* 0x000000302507723e */ /* 0x000fce00000000ff */
[C---:B-1----:R-:W-:Y:S08]  /*134f0*/  HMMA.16816.F32 R96, R4.reuse, R16, R96 ;  /* 0x000000100460723c */ /* 0x042ff00000001860 */
[C---:B------:R-:W-:Y:S01]  /*13500*/  HMMA.16816.F32 R92, R4.reuse, R18, R92 ;  /* 0x00000012045c723c */ /* 0x040fe2000000185c */
[----:B------:R-:W1:Y:S07]  /*13510*/  LDSM.16.MT88.4 R16, [R162+0x9000] ;  /* 0x00900000a210783b */ /* 0x000e6e0000004200 */
[C---:B---3--:R-:W-:Y:S07]  /*13520*/  HMMA.16816.F32 R88, R4.reuse, R12, R88 ;  /* 0x0000000c0458723c */ /* 0x048fee0000001858 */
[----:B------:R-:W-:Y:S01]  /*13530*/  FADD.FTZ R13, R35, R32 ;  /* 0x00000020230d7221 */ /* 0x000fe20000010000 */
[----:B------:R-:W-:Y:S01]  /*13540*/  HMMA.16816.F32 R80, R4, R8, R80 ;  /* 0x000000080450723c */ /* 0x000fe20000001850 */
[----:B------:R-:W-:-:S02]  /*13550*/  FADD.FTZ R12, R2, R33 ;  /* 0x00000021020c7221 */ /* 0x000fc40000010000 */
[----:B------:R-:W-:Y:S01]  /*13560*/  FADD.FTZ R13, R30, R13 ;  /* 0x0000000d1e0d7221 */ /* 0x000fe20000010000 */
[----:B------:R-:W2:Y:S01]  /*13570*/  MUFU.EX2 R2, R31 ;  /* 0x0000001f00027308 */ /* 0x000ea20000000800 */
[----:B------:R-:W-:Y:S02]  /*13580*/  FADD.FTZ R53, R53, R12 ;  /* 0x0000000c35357221 */ /* 0x000fe40000010000 */
[----:B------:R-:W-:Y:S01]  /*13590*/  FADD.FTZ R36, R36, R13 ;  /* 0x0000000d24247221 */ /* 0x000fe20000010000 */
[----:B------:R-:W-:Y:S01]  /*135a0*/  HMMA.16816.F32 R84, R4, R14, R84 ;  /* 0x0000000e0454723c */ /* 0x000fe20000001854 */
[----:B------:R-:W-:Y:S01]  /*135b0*/  FADD.FTZ R44, R44, R53 ;  /* 0x000000352c2c7221 */ /* 0x000fe20000010000 */
[----:B------:R-:W3:Y:S01]  /*135c0*/  LDSM.16.MT88.4 R12, [R166+0x9800] ;  /* 0x00980000a60c783b */ /* 0x000ee20000004200 */
        /* <DEDUP_REMOVED lines=8> */
[----:B------:R-:W4:Y:S01]  /*13650*/  LDSM.16.MT88.4 R8, [R164+0x9800] ;  /* 0x00980000a408783b */ /* 0x000f220000004200 */
[----:B------:R-:W-:Y:S01]  /*13660*/  FADD.FTZ R104, R104, R105 ;  /* 0x0000006968687221 */ /* 0x000fe20000010000 */
[----:B-1----:R-:W-:Y:S01]  /*13670*/  HMMA.16816.F32 R72, R4, R16, R72 ;  /* 0x000000100448723c */ /* 0x002fe20000001848 */
[----:B------:R-:W-:-:S02]  /*13680*/  FADD.FTZ R62, R62, R101 ;  /* 0x000000653e3e7221 */ /* 0x000fc40000010000 */
[----:B------:R-:W-:Y:S02]  /*13690*/  FFMA.FTZ R0, R27, c[0x0][0x23c], -R26 ;  /* 0x00008f001b007a23 */ /* 0x000fe4000001081a */
[----:B------:R-:W-:Y:S02]  /*136a0*/  FADD.FTZ R103, R103, R104 ;  /* 0x0000006867677221 */ /* 0x000fe40000010000 */
[----:B------:R-:W-:Y:S01]  /*136b0*/  FADD.FTZ R17, R65, R62 ;  /* 0x0000003e41117221 */ /* 0x000fe20000010000 */
[----:B------:R-:W-:Y:S01]  /*136c0*/  HMMA.16816.F32 R68, R4, R18, R68 ;  /* 0x000000120444723c */ /* 0x000fe20000001844 */
[----:B------:R-:W1:Y:S01]  /*136d0*/  MUFU.EX2 R0, R0 ;  /* 0x0000000000007308 */ /* 0x000e620000000800 */
[----:B------:R-:W-:Y:S02]  /*136e0*/  FADD.FTZ R103, R106, R103 ;  /* 0x000000676a677221 */ /* 0x000fe40000010000 */
[----:B------:R-:W-:Y:S02]  /*136f0*/  FADD.FTZ R17, R60, R17 ;  /* 0x000000113c117221 */ /* 0x000fe40000010000 */
[----:B------:R-:W-:Y:S01]  /*13700*/  FADD.FTZ R26, R112, R103 ;  /* 0x00000067701a7221 */ /* 0x000fe20000010000 */
[----:B------:R-:W-:Y:S01]  /*13710*/  F2FP.PACK_AB R4, R39, R34 ;  /* 0x000000222704723e */ /* 0x000fe200000000ff */
[----:B------:R-:W-:Y:S01]  /*13720*/  FADD.FTZ R110, R110, R17 ;  /* 0x000000116e6e7221 */ /* 0x000fe20000010000 */
[----:B--2---:R-:W-:Y:S01]  /*13730*/  F2FP.PACK_AB R5, R29, R2 ;  /* 0x000000021d05723e */ /* 0x004fe200000000ff */
[----:B------:R-:W-:Y:S01]  /*13740*/  FADD.FTZ R26, R121, R26 ;  /* 0x0000001a791a7221 */ /* 0x000fe20000010000 */
[----:B------:R-:W-:Y:S01]  /*13750*/  F2FP.PACK_AB R6, R49, R38 ;  /* 0x000000263106723e */ /* 0x000fe200000000ff */
[----:B------:R-:W-:Y:S01]  /*13760*/  FADD.FTZ R107, R107, R110 ;  /* 0x0000006e6b6b7221 */ /* 0x000fe20000010000 */
[----:B------:R-:W2:Y:S01]  /*13770*/  LDSM.16.MT88.4 R16, [R163+0x9800] ;  /* 0x00980000a310783b */ /* 0x000ea20000004200 */
[----:B------:R-:W-:-:S02]  /*13780*/  FADD.FTZ R117, R117, R26 ;  /* 0x0000001a75757221 */ /* 0x000fc40000010000 */
[----:B------:R-:W-:Y:S01]  /*13790*/  FADD.FTZ R108, R108, R107 ;  /* 0x0000006b6c6c7221 */ /* 0x000fe20000010000 */
[----:B-1----:R-:W-:Y:S01]  /*137a0*/  F2FP.PACK_AB R7, R191, R0 ;  /* 0x00000000bf07723e */ /* 0x002fe200000000ff */
[----:B------:R-:W-:Y:S02]  /*137b0*/  FADD.FTZ R114, R114, R117 ;  /* 0x0000007572727221 */ /* 0x000fe40000010000 */
[----:B------:R-:W-:Y:S02]  /*137c0*/  FADD.FTZ R26, R111, R108 ;  /* 0x0000006c6f1a7221 */ /* 0x000fe40000010000 */
[----:B------:R-:W-:Y:S02]  /*137d0*/  FADD.FTZ R119, R119, R114 ;  /* 0x0000007277777221 */ /* 0x000fe40000010000 */
[----:B------:R-:W-:Y:S01]  /*137e0*/  FADD.FTZ R25, R123, R26 ;  /* 0x0000001a7b197221 */ /* 0x000fe20000010000 */
[----:B---3--:R-:W-:Y:S01]  /*137f0*/  HMMA.16816.F32 R96, R4, R12, R96 ;  /* 0x0000000c0460723c */ /* 0x008fe20000001860 */
[----:B------:R-:W-:-:S02]  /*13800*/  FADD.FTZ R126, R126, R119 ;  /* 0x000000777e7e7221 */ /* 0x000fc40000010000 */
[----:B------:R-:W-:-:S05]  /*13810*/  FADD.FTZ R25, R124, R25 ;  /* 0x000000197c197221 */ /* 0x000fca0000010000 */
[C---:B------:R-:W-:Y:S01]  /*13820*/  HMMA.16816.F32 R92, R4.reuse, R14, R92 ;  /* 0x0000000e045c723c */ /* 0x040fe2000000185c */
[----:B------:R-:W1:Y:S07]  /*13830*/  LDSM.16.MT88.4 R12, [R162+0x9800] ;  /* 0x00980000a20c783b */ /* 0x000e6e0000004200 */
[C---:B----4-:R-:W-:Y:S07]  /*13840*/  HMMA.16816.F32 R88, R4.reuse, R8, R88 ;  /* 0x000000080458723c */ /* 0x050fee0000001858 */
        /* <DEDUP_REMOVED lines=31> */
[----:B------:R-:W-:Y:S02]  /*13a40*/  FADD.FTZ R0, R0, R29 ;  /* 0x0000001d00007221 */ /* 0x000fe40000010000 */
[----:B------:R-:W-:-:S02]  /*13a50*/  FADD.FTZ R192, R49, R38 ;  /* 0x0000002631c07221 */ /* 0x000fc40000010000 */
[----:B------:R-:W-:Y:S01]  /*13a60*/  FADD.FTZ R191, R191, R0 ;  /* 0x00000000bfbf7221 */ /* 0x000fe20000010000 */
[----:B------:R-:W-:Y:S02]  /*13a70*/  MOV R0, R3 ;  /* 0x0000000300007202 */ /* 0x000fe40000000f00 */
.L_x_7378:
[----:B------:R-:W-:Y:S01]  /*13a80*/  ULDC.64 UR12, c[0x0][0x118] ;  /* 0x00004600000c7ab9 */ /* 0x000fe20000000a00 */
        /* <DEDUP_REMOVED lines=13> */
.L_x_7388:
        /* <DEDUP_REMOVED lines=66> */
.L_x_7385:
        /* <DEDUP_REMOVED lines=41> */
[----:B------:R-:W4:Y:S01]  /*14210*/  LDSM.16.M88.4 R152, [R165+0x3000] ;  /* 0x00300000a598783b */ /* 0x000f220000000200 */
[C---:B---3--:R-:W-:Y:S08]  /*14220*/  HMMA.16816.F32 R4, R104.reuse, R108, RZ ;  /* 0x0000006c6804723c */ /* 0x048ff000000018ff */
[C---:B--2---:R-:W-:Y:S01]  /*14230*/  HMMA.16816.F32 R8, R104.reuse, R110, RZ ;  /* 0x0000006e6808723c */ /* 0x044fe200000018ff */
[----:B------:R-:W-:Y:S07]  /*14240*/  LDSM.16.M88.4 R108, [R165+0x4000] ;  /* 0x00400000a56c783b */ /* 0x000fee0000000200 */
        /* <DEDUP_REMOVED lines=23> */
[C---:B----4-:R-:W-:Y:S08]  /*143c0*/  HMMA.16816.F32 R20, R140.reuse, R152, R20 ;  /* 0x000000988c14723c */ /* 0x050ff00000001814 */
        /* <DEDUP_REMOVED lines=81> */
[----:B------:R1:W1:Y:S10]  /*148e0*/  MUFU.TANH R231, R13 ;  /* 0x0000000d00e77308 */ /* 0x0002740000002400 */
[----:B------:R1:W1:Y:S01]  /*148f0*/  MUFU.TANH R230, R14 ;  /* 0x0000000e00e67308 */ /* 0x0002620000002400 */
[C---:B-----5:R-:W-:Y:S08]  /*14900*/  HMMA.16816.F32 R28, R120.reuse, R8, R28 ;  /* 0x00000008781c723c */ /* 0x060ff0000000181c */
[C---:B------:R-:W-:Y:S01]  /*14910*/  HMMA.16816.F32 R32, R120.reuse, R10, R32 ;  /* 0x0000000a7820723c */ /* 0x040fe20000001820 */
[----:B------:R1:W1:Y:S01]  /*14920*/  MUFU.TANH R228, R15 ;  /* 0x0000000f00e47308 */ /* 0x0002620000002400 */
        /* <DEDUP_REMOVED lines=23> */
[----:B------:R-:W2:Y:S01]  /*14aa0*/  MUFU.TANH R221, R221 ;  /* 0x000000dd00dd7308 */ /* 0x000ea20000002400 */
[----:B------:R-:W5:Y:S01]  /*14ab0*/  LDSM.16.M88.4 R8, [R100+0x3800] ;  /* 0x003800006408783b */ /* 0x000f620000000200 */
[----:B------:R-:W-:Y:S04]  /*14ac0*/  DEPBAR.LE SB0, 0x0 ;  /* 0x000080000000791a */ /* 0x000fe80000000000 */
[----:B------:R-:W-:Y:S01]  /*14ad0*/  FMUL.FTZ R41, R41, c[0x0][0x2ec] ;  /* 0x0000bb0029297a20 */ /* 0x000fe20000410000 */
[C---:B-1----:R-:W-:Y:S03]  /*14ae0*/  HMMA.16816.F32 R52, R120.reuse, R4, R52 ;  /* 0x000000047834723c */ /* 0x042fe60000001834 */
[----:B------:R1:W1:Y:S01]  /*14af0*/  MUFU.TANH R219, R21 ;  /* 0x0000001500db7308 */ /* 0x0002620000002400 */
        /* <DEDUP_REMOVED lines=16> */
[----:B------:R-:W1:Y:S01]  /*14c00*/  MUFU.TANH R217, R217 ;  /* 0x000000d900d97308 */ /* 0x000e620000002400 */
[C---:B-----5:R-:W-:Y:S03]  /*14c10*/  HMMA.16816.F32 R60, R120.reuse, R8, R60 ;  /* 0x00000008783c723c */ /* 0x060fe6000000183c */
[----:B------:R-:W-:Y:S02]  /*14c20*/  FMUL.FTZ R53, R53, c[0x0][0x2ec] ;  /* 0x0000bb0035357a20 */ /* 0x000fe40000410000 */
[----:B------:R-:W-:Y:S02]  /*14c30*/  FMUL.FTZ R54, R54, c[0x0][0x2ec] ;  /* 0x0000bb0036367a20 */ /* 0x000fe40000410000 */
[----:B------:R-:W-:Y:S01]  /*14c40*/  FMUL.FTZ R55, R55, c[0x0][0x2ec] ;  /* 0x0000bb0037377a20 */ /* 0x000fe20000410000 */
[----:B------:R-:W-:Y:S01]  /*14c50*/  HMMA.16816.F32 R64, R120, R10, R64 ;  /* 0x0000000a7840723c */ /* 0x000fe20000001840 */
[----:B------:R1:W1:Y:S03]  /*14c60*/  MUFU.TANH R215, R25 ;  /* 0x0000001900d77308 */ /* 0x0002660000002400 */
        /* <DEDUP_REMOVED lines=70> */
[----:B------:R-:W-:Y:S02]  /*150d0*/  ISETP.GE.AND P3, PT, R2, RZ, PT ;  /* 0x000000ff0200720c */ /* 0x000fe40003f66270 */
        /* <DEDUP_REMOVED lines=48> */
.L_x_7387:
        /* <DEDUP_REMOVED lines=31> */
.L_x_7386:
[----:B--234-:R-:W-:Y:S01]  /*155d0*/  FMNMX.FTZ R0, R229, R103, !PT ;  /* 0x00000067e5007209 */ /* 0x01cfe20007810000 */
        /* <DEDUP_REMOVED lines=132> */
[C---:B------:R-:W-:Y:S01]  /*15e20*/  FMUL.FTZ R16, R37.reuse, R84 ;  /* 0x0000005425107220 */ /* 0x040fe20000410000 */
[----:B------:R-:W-:Y:S01]  /*15e30*/  MUFU.EX2 R64, R64 ;  /* 0x0000004000407308 */ /* 0x000fe20000000800 */
[--C-:B------:R-:W-:Y:S02]  /*15e40*/  FFMA.FTZ R84, R226, c[0x0][0x23c], -R39.reuse ;  /* 0x00008f00e2547a23 */ /* 0x100fe40000010827 */
[----:B------:R-:W-:Y:S02]  /*15e50*/  FMUL.FTZ R25, R37, R77 ;  /* 0x0000004d25197220 */ /* 0x000fe40000410000 */
        /* <DEDUP_REMOVED lines=16> */
[----:B------:R3:W-:Y:S01]  /*15f60*/  MUFU.EX2 R85, R24 ;  /* 0x0000001800557308 */ /* 0x0007e20000000800 */
        /* <DEDUP_REMOVED lines=15> */
[C---:B---3--:R-:W-:Y:S02]  /*16060*/  FMUL.FTZ R24, R37.reuse, R76 ;  /* 0x0000004c25187220 */ /* 0x048fe40000410000 */
        /* <DEDUP_REMOVED lines=270> */
.L_x_7384:
        /* <DEDUP_REMOVED lines=9> */
[----:B------:R-:W-:-:S03]  /*171e0*/  IADD3 R13, R180, -R13, RZ ;  /* 0x8000000db40d7210 */ /* 0x000fc60007ffe0ff */
[----:B------:R-:W3:Y:S01]  /*171f0*/  S2R R44, SR_CTAID.X ;  /* 0x00000000002c7919 */ /* 0x000ee20000002500 */
[----:B-1----:R-:W-:-:S03]  /*17200*/  FADD.FTZ R6, R3, R192 ;  /* 0x000000c003067221 */ /* 0x002fc60000010000 */
[----:B------:R-:W1:Y:S01]  /*17210*/  S2R R3, SR_TID.X ;  /* 0x0000000000037919 */ /* 0x000e620000002100 */
[----:B--2---:R-:W-:-:S03]  /*17220*/  FADD.FTZ R7, R4, R191 ;  /* 0x000000bf04077221 */ /* 0x004fc60000010000 */
[----:B------:R-:W2:Y:S04]  /*17230*/  SHFL.BFLY PT, R5, R6, 0x1, 0x1f ;  /* 0x0c201f0006057f89 */ /* 0x000ea800000e0000 */
[----:B------:R-:W4:Y:S01]  /*17240*/  SHFL.BFLY PT, R4, R7, 0x1, 0x1f ;  /* 0x0c201f0007047f89 */ /* 0x000f2200000e0000 */
[----:B-1----:R-:W-:-:S04]  /*17250*/  SHF.R.S32.HI R10, RZ, 0x1f, R3 ;  /* 0x0000001fff0a7819 */ /* 0x002fc80000011403 */
[----:B------:R-:W-:Y:S01]  /*17260*/  LEA.HI R11, R10, R3, RZ, 0x2 ;  /* 0x000000030a0b7211 */ /* 0x000fe200078f10ff */
[----:B--2---:R-:W-:Y:S01]  /*17270*/  FADD.FTZ R5, R6, R5 ;  /* 0x0000000506057221 */ /* 0x004fe20000010000 */
[----:B------:R-:W-:Y:S02]  /*17280*/  SHF.L.U32 R6, R173, 0x6, RZ ;  /* 0x00000006ad067819 */ /* 0x000fe400000006ff */
[--C-:B------:R-:W-:Y:S01]  /*17290*/  SHF.R.S32.HI R9, RZ, 0x2, R11.reuse ;  /* 0x00000002ff097819 */ /* 0x100fe2000001140b */
[----:B----4-:R-:W-:Y:S01]  /*172a0*/  FADD.FTZ R4, R7, R4 ;  /* 0x0000000407047221 */ /* 0x010fe20000010000 */
        /* <DEDUP_REMOVED lines=50> */
[----:B------:R-:W4:Y:S01]  /*175d0*/  @P0 MUFU.LG2 R4, R4 ;  /* 0x0000000400040308 */ /* 0x000f220000000c00 */
        /* <DEDUP_REMOVED lines=56> */
[----:B----4-:R-:W-:-:S04]  /*17960*/  @P0 FMUL.FTZ R9, R4, 0.69314718246459960938 ;  /* 0x3f31721804090820 */ /* 0x010fc80000410000 */
[----:B------:R-:W-:Y:S01]  /*17970*/  @P0 FFMA.FTZ R8, R0, c[0x0][0x238], R9 ;  /* 0x00008e0000080a23 */ /* 0x000fe20000010009 */
[----:B------:R-:W1:Y:S04]  /*17980*/  LDS.128 R36, [R6.X4] ;  /* 0x0000000006247984 */ /* 0x000e680000004c00 */
[----:B------:R-:W2:Y:S04]  /*17990*/  LDS.128 R32, [R6.X4+0x800] ;  /* 0x0008000006207984 */ /* 0x000ea80000004c00 */
[----:B------:R-:W4:Y:S04]  /*179a0*/  LDS.128 R28, [R6.X4+0x1000] ;  /* 0x00100000061c7984 */ /* 0x000f280000004c00 */
[----:B------:R-:W1:Y:S04]  /*179b0*/  LDS.128 R24, [R6.X4+0x1800] ;  /* 0x0018000006187984 */ /* 0x000e680000004c00 */
[----:B------:R-:W1:Y:S04]  /*179c0*/  LDS.128 R20, [R6.X4+0x2000] ;  /* 0x0020000006147984 */ /* 0x000e680000004c00 */
[----:B------:R-:W1:Y:S04]  /*179d0*/  LDS.128 R16, [R6.X4+0x2800] ;  /* 0x0028000006107984 */ /* 0x000e680000004c00 */
[----:B------:R-:W1:Y:S04]  /*179e0*/  LDS.128 R12, [R6.X4+0x3000] ;  /* 0x00300000060c7984 */ /* 0x000e680000004c00 */
[----:B------:R3:W1:Y:S02]  /*179f0*/  LDS.128 R40, [R6.X4+0x3800] ;  /* 0x0038000006287984 */ /* 0x0006640000004c00 */
[----:B---3--:R-:W-:-:S04]  /*17a00*/  IMAD.SHL.U32 R6, R44, 0x40, RZ ;  /* 0x000000402c067824 */ /* 0x008fc800078e00ff */
[----:B------:R-:W-:Y:S01]  /*17a10*/  IMAD R6, R7, c[0x0][0x214], R6 ;  /* 0x0000850007067a24 */ /* 0x000fe200078e0206 */
[----:B------:R-:W-:Y:S05]  /*17a20*/  @P1 BRA `(.L_x_7390) ;  /* 0x000000b000001947 */ /* 0x000fea0003800000 */
[----:B--2-4-:R-:W-:Y:S01]  /*17a30*/  IMAD R0, R44, -0x40, R181 ;  /* 0xffffffc02c007824 */ /* 0x014fe200078e02b5 */
        /* <DEDUP_REMOVED lines=10> */
.L_x_7390:
[----:B--2-4-:R-:W-:Y:S05]  /*17ae0*/  BSYNC B0 ;  /* 0x0000000000007941 */ /* 0x014fea0003800000 */
.L_x_7389:
        /* <DEDUP_REMOVED lines=35> */
.L_x_7391:
        /* <DEDUP_REMOVED lines=14> */
.L_x_7821:


//--------------------- .text._ZN5flash24flash_fwd_splitkv_kernelI23Flash_fwd_kernel_traitsILi64ELi64ELi128ELi4ELb0ELb0EN7cutlass6half_tE19Flash_kernel_traitsILi64ELi64ELi128ELi4ES3_EELb1ELb0ELb1ELb0ELb0ELb0ELb1ELb1EEEvNS_16Flash_fwd_paramsE --------------------------
	.section	.text._ZN5flash24flash_fwd_splitkv_kernelI23Flash_fwd_kernel_traitsILi64ELi64ELi128ELi4ELb0ELb0EN7cutlass6half_tE19Flash_kernel_traitsILi64ELi64ELi128ELi4ES3_EELb1ELb0ELb1ELb0ELb0ELb0ELb1ELb1EEEvNS_16Flash_fwd_paramsE,"ax",@progbits
	.sectioninfo	@"SHI_REGISTERS=203"
	.align	128
        .global         _ZN5flash24flash_fwd_splitkv_kernelI23Flash_fwd_kernel_traitsILi64ELi64ELi128ELi4ELb0ELb0EN7cutlass6half_tE19Flash_kernel_traitsILi64ELi64ELi128ELi4ES3_EELb1ELb0ELb1ELb0ELb0ELb0ELb1ELb1EEEvNS_16Flash_fwd_paramsE
        .type           _ZN5flash24flash_fwd_splitkv_kernelI23Flash_fwd_kernel_traitsILi64ELi64ELi128ELi4ELb0ELb0EN7cutlass6half_tE19Flash_kernel_traitsILi64ELi64ELi128ELi4ES3_EELb1ELb0ELb1ELb0ELb0ELb0ELb1ELb1EEEvNS_16Flash_fwd_paramsE,@function
        .size           _ZN5flash24flash_fwd_splitkv_kernelI23Flash_fwd_kernel_traitsILi64ELi64ELi128ELi4ELb0ELb0EN7cutlass6half_tE19Flash_kernel_traitsILi64ELi64ELi128ELi4ES3_EELb1ELb0ELb1ELb0ELb0ELb0ELb1ELb1EEEvNS_16Flash_fwd_paramsE,(.L_x_7822 - _ZN5flash24flash_fwd_splitkv_kernelI23Flash_fwd_kernel_traitsILi64ELi64ELi128ELi4ELb0ELb0EN7cutlass6half_tE19Flash_kernel_traitsILi64ELi64ELi128ELi4ES3_EELb1ELb0ELb1ELb0ELb0ELb0ELb1ELb1EEEvNS_16Flash_fwd_paramsE)
        .other          _ZN5flash24flash_fwd_splitkv_kernelI23Flash_fwd_kernel_traitsILi64ELi64ELi128ELi4ELb0ELb0EN7cutlass6half_tE19Flash_kernel_traitsILi64ELi64ELi128ELi4ES3_EELb1ELb0ELb1ELb0ELb0ELb0ELb1ELb1EEEvNS_16Flash_fwd_paramsE,@"STO_CUDA_ENTRY STV_DEFAULT"
_ZN5flash24flash_fwd_splitkv_kernelI23Flash_fwd_kernel_traitsILi64ELi64ELi128ELi4ELb0ELb0EN7cutlass6half_tE19Flash_kernel_traitsILi64ELi64ELi128ELi4ES3_EELb1ELb0ELb1ELb0ELb0ELb0ELb1ELb1EEEvNS_16Flash_fwd_paramsE:
.text._ZN5flash24flash_fwd_splitkv_kernelI23Flash_fwd_kernel_traitsILi64ELi64ELi128ELi4ELb0ELb0EN7cutlass6half_tE19Flash_kernel_traitsILi64ELi64ELi128ELi4ES3_EELb1ELb0ELb1ELb0ELb0ELb0ELb1ELb1EEEvNS_16Flash_fwd_paramsE:
        /* <DEDUP_REMOVED lines=53> */
.L_x_7392:
[----:B-1-34-:R-:W-:Y:S02]  /*0350*/  MOV R5, c[0x0][0x218] ;  /* 0x0000860000057a02 */ /* 0x01afe40000000f00 */
.L_x_7393:
        /* <DEDUP_REMOVED lines=27> */
[----:B------:R-:W-:Y:S01]  /*0510*/  IADD3 R6, -R176, 0xbf, R3 ;  /* 0x000000bfb0067810 */ /* 0x000fe20007ffe103 */
[----:B-1----:R-:W-:Y:S02]  /*0520*/  IMAD.MOV R4, RZ, RZ, -R11 ;  /* 0x000000ffff047224 */ /* 0x002fe400078e0a0b */
[----:B------:R-:W-:Y:S02]  /*0530*/  IMAD.MOV.U32 R10, RZ, RZ, RZ ;  /* 0x000000ffff0a7224 */ /* 0x000fe400078e00ff */
[----:B------:R-:W-:-:S04]  /*0540*/  IMAD R4, R4, R5, RZ ;  /* 0x0000000504047224 */ /* 0x000fc800078e02ff */
[----:B------:R-:W-:Y:S02]  /*0550*/  IMAD.HI.U32 R7, R11, R4, R10 ;  /* 0x000000040b077227 */ /* 0x000fe400078e000a */
[----:B------:R-:W1:Y:S02]  /*0560*/  S2R R11, SR_TID.X ;  /* 0x00000000000b7919 */ /* 0x000e640000002100 */
        /* <DEDUP_REMOVED lines=10> */
[----:B------:R-:W-:-:S04]  /*0610*/  SHF.R.S32.HI R5, RZ, 0x1f, R4 ;  /* 0x0000001fff057819 */ /* 0x000fc80000011404 */
[----:B------:R-:W-:-:S04]  /*0620*/  LEA.HI R5, R5, R4, RZ, 0x7 ;  /* 0x0000000405057211 */ /* 0x000fc800078f38ff */
[----:B------:R-:W-:-:S03]  /*0630*/  SHF.R.S32.HI R5, RZ, 0x7, R5 ;  /* 0x00000007ff057819 */ /* 0x000fc60000011405 */
[----:B------:R-:W-:-:S05]  /*0640*/  @P2 IADD3 R7, R7, 0x1, RZ ;  /* 0x0000000107072810 */ /* 0x000fca0007ffe0ff */
[----:B------:R-:W-:Y:S01]  /*0650*/  IMAD.MOV.U32 R2, RZ, RZ, R7 ;  /* 0x000000ffff027224 */ /* 0x000fe200078e0007 */
[----:B------:R-:W-:-:S03]  /*0660*/  IADD3 R7, R6, c[0x0][0x2e8], R49 ;  /* 0x0000ba0006077a10 */ /* 0x000fc60007ffe031 */
        /* <DEDUP_REMOVED lines=77> */
[C---:B------:R-:W-:Y:S01]  /*0b40*/  ISETP.NE.OR P3, PT, R11.reuse, RZ, P3 ;  /* 0x000000ff0b00720c */ /* 0x040fe20001f65670 */
[----:B------:R-:W-:Y:S01]  /*0b50*/  @!P5 IMAD.MOV.U32 R19, RZ, RZ, -0x800000 ;  /* 0xff800000ff13d424 */ /* 0x000fe200078e00ff */
[-C--:B------:R-:W-:Y:S01]  /*0b60*/  ISETP.GE.OR P2, PT, R0, R3.reuse, P2 ;  /* 0x000000030000720c */ /* 0x080fe20001746670 */
[----:B------:R2:W-:Y:S01]  /*0b70*/  @!P0 STG.E [R12.64+0xc0], R5 ;  /* 0x0000c0050c008986 */ /* 0x0005e2000c101906 */
[----:B------:R-:W-:Y:S01]  /*0b80*/  ISETP.GE.AND P0, PT, R2, R3, PT ;  /* 0x000000030200720c */ /* 0x000fe20003f06270 */
[----:B------:R-:W-:Y:S02]  /*0b90*/  @!P6 IMAD.MOV.U32 R21, RZ, RZ, -0x800000 ;  /* 0xff800000ff15e424 */ /* 0x000fe400078e00ff */
[----:B------:R2:W-:Y:S01]  /*0ba0*/  @!P5 STG.E [R12.64+0x40], R19 ;  /* 0x000040130c00d986 */ /* 0x0005e2000c101906 */
[----:B------:R-:W-:-:S03]  /*0bb0*/  ISETP.NE.OR P0, PT, R11, RZ, P0 ;  /* 0x000000ff0b00720c */ /* 0x000fc60000705670 */
[----:B------:R-:W-:Y:S01]  /*0bc0*/  @!P4 IMAD.MOV.U32 R15, RZ, RZ, -0x800000 ;  /* 0xff800000ff0fc424 */ /* 0x000fe200078e00ff */
[----:B------:R2:W-:Y:S01]  /*0bd0*/  @!P6 STG.E [R12.64+0x20], R21 ;  /* 0x000020150c00e986 */ /* 0x0005e2000c101906 */
[----:B------:R-:W-:Y:S02]  /*0be0*/  @!P3 IMAD.MOV.U32 R9, RZ, RZ, -0x800000 ;  /* 0xff800000ff09b424 */ /* 0x000fe400078e00ff */
[----:B-1----:R-:W-:Y:S01]  /*0bf0*/  @!P2 IMAD.MOV.U32 R17, RZ, RZ, -0x800000 ;  /* 0xff800000ff11a424 */ /* 0x002fe200078e00ff */
[----:B------:R2:W-:Y:S04]  /*0c00*/  @!P4 STG.E [R12.64+0x60], R15 ;  /* 0x0000600f0c00c986 */ /* 0x0005e8000c101906 */
[----:B------:R2:W-:Y:S04]  /*0c10*/  @!P3 STG.E [R12.64+0x80], R9 ;  /* 0x000080090c00b986 */ /* 0x0005e8000c101906 */
[----:B------:R2:W-:Y:S04]  /*0c20*/  @!P1 STG.E [R12.64+0xa0], R7 ;  /* 0x0000a0070c009986 */ /* 0x0005e8000c101906 */
[----:B------:R2:W-:Y:S01]  /*0c30*/  @!P2 STG.E [R12.64], R17 ;  /* 0x000000110c00a986 */ /* 0x0005e2000c101906 */
[----:B------:R-:W-:Y:S05]  /*0c40*/  @P0 EXIT ;  /* 0x000000000000094d */ /* 0x000fea0003800000 */
[----:B------:R-:W-:-:S05]  /*0c50*/  MOV R3, 0xff800000 ;  /* 0xff80000000037802 */ /* 0x000fca0000000f00 */
[----:B------:R-:W-:Y:S01]  /*0c60*/  STG.E [R12.64+0xe0], R3 ;  /* 0x0000e0030c007986 */ /* 0x000fe2000c101906 */
[----:B------:R-:W-:Y:S05]  /*0c70*/  EXIT ;  /* 0x000000000000794d */ /* 0x000fea0003800000 */
.L_x_7394:
        /* <DEDUP_REMOVED lines=46> */
[----:B------:R-:W-:-:S05]  /*0f60*/  IMAD.WIDE R14, R9, 0x4, R180 ;  /* 0x00000004090e7825 */ /* 0x000fca00078e02b4 */
[----:B------:R-:W2:Y:S01]  /*0f70*/  LDG.E R5, [R14.64] ;  /* 0x000000060e057981 */ /* 0x000ea2000c1e1900 */
[----:B-----5:R-:W-:Y:S02]  /*0f80*/  IABS R6, c[0x0][0x1c8] ;  /* 0x0000720000067a13 */ /* 0x020fe40000000000 */
[----:B------:R-:W-:Y:S02]  /*0f90*/  IABS R3, R130 ;  /* 0x0000008200037213 */ /* 0x000fe40000000000 */
[----:B------:R-:W1:Y:S08]  /*0fa0*/  I2F.RP R2, R6 ;  /* 0x0000000600027306 */ /* 0x000e700000209400 */
[----:B-1----:R-:W1:Y:S02]  /*0fb0*/  MUFU.RCP R12, R2 ;  /* 0x00000002000c7308 */ /* 0x002e640000001000 */
[----:B-1----:R-:W-:-:S06]  /*0fc0*/  IADD3 R12, R12, 0xffffffe, RZ ;  /* 0x0ffffffe0c0c7810 */ /* 0x002fcc0007ffe0ff */
[----:B------:R-:W1:Y:S02]  /*0fd0*/  F2I.FTZ.U32.TRUNC.NTZ R13, R12 ;  /* 0x0000000c000d7305 */ /* 0x000e64000021f000 */
[----:B-1----:R-:W-:Y:S01]  /*0fe0*/  IMAD.MOV R0, RZ, RZ, -R13 ;  /* 0x000000ffff007224 */ /* 0x002fe200078e0a0d */
[----:B------:R-:W-:-:S03]  /*0ff0*/  MOV R12, RZ ;  /* 0x000000ff000c7202 */ /* 0x000fc60000000f00 */
[----:B------:R-:W-:-:S04]  /*1000*/  IMAD R0, R0, R6, RZ ;  /* 0x0000000600007224 */ /* 0x000fc800078e02ff */
[----:B------:R-:W-:-:S06]  /*1010*/  IMAD.HI.U32 R0, R13, R0, R12 ;  /* 0x000000000d007227 */ /* 0x000fcc00078e000c */
[----:B------:R-:W-:-:S04]  /*1020*/  IMAD.HI.U32 R0, R0, R3, RZ ;  /* 0x0000000300007227 */ /* 0x000fc800078e00ff */
[----:B------:R-:W-:-:S04]  /*1030*/  IMAD.MOV R2, RZ, RZ, -R0 ;  /* 0x000000ffff027224 */ /* 0x000fc800078e0a00 */
[----:B------:R-:W-:Y:S02]  /*1040*/  IMAD R3, R6, R2, R3 ;  /* 0x0000000206037224 */ /* 0x000fe400078e0203 */
[----:B------:R-:W-:-:S03]  /*1050*/  IMAD.MOV R2, RZ, RZ, -R9 ;  /* 0x000000ffff027224 */ /* 0x000fc600078e0a09 */
[----:B------:R-:W-:Y:S01]  /*1060*/  ISETP.GT.U32.AND P0, PT, R6, R3, PT ;  /* 0x000000030600720c */ /* 0x000fe20003f04070 */
[----:B------:R-:W-:-:S12]  /*1070*/  IMAD R9, R2, c[0x0][0x2d0], R7 ;  /* 0x0000b40002097a24 */ /* 0x000fd800078e0207 */
        /* <DEDUP_REMOVED lines=31> */
.L_x_7395:
        /* <DEDUP_REMOVED lines=16> */
[----:B------:R-:W-:-:S04]  /*1370*/  MOV R10, R12 ;  /* 0x0000000c000a7202 */ /* 0x000fc80000000f00 */
.L_x_7397:
[----:B------:R-:W-:Y:S01]  /*1380*/  IABS R7, c[0x0][0x1c8] ;  /* 0x0000720000077a13 */ /* 0x000fe20000000000 */
[----:B------:R-:W-:Y:S01]  /*1390*/  IMAD.MOV.U32 R16, RZ, RZ, R10 ;  /* 0x000000ffff107224 */ /* 0x000fe200078e000a */
[----:B------:R-:W-:Y:S01]  /*13a0*/  IABS R3, R130 ;  /* 0x0000008200037213 */ /* 0x000fe20000000000 */
[----:B------:R-:W-:Y:S01]  /*13b0*/  @P0 IMAD.IADD R15, R8, 0x1, R15 ;  /* 0x00000001080f0824 */ /* 0x000fe200078e020f */
[----:B------:R-:W1:Y:S01]  /*13c0*/  I2F.RP R2, R7 ;  /* 0x0000000700027306 */ /* 0x000e620000209400 */
[----:B------:R-:W-:-:S07]  /*13d0*/  MOV R17, R5 ;  /* 0x0000000500117202 */ /* 0x000fce0000000f00 */
[----:B-1----:R-:W1:Y:S02]  /*13e0*/  MUFU.RCP R12, R2 ;  /* 0x00000002000c7308 */ /* 0x002e640000001000 */
[----:B-1----:R-:W-:-:S06]  /*13f0*/  IADD3 R12, R12, 0xffffffe, RZ ;  /* 0x0ffffffe0c0c7810 */ /* 0x002fcc0007ffe0ff */
[----:B------:R-:W1:Y:S02]  /*1400*/  F2I.FTZ.U32.TRUNC.NTZ R13, R12 ;  /* 0x0000000c000d7305 */ /* 0x000e64000021f000 */
[----:B-1----:R-:W-:Y:S02]  /*1410*/  IMAD.MOV R0, RZ, RZ, -R13 ;  /* 0x000000ffff007224 */ /* 0x002fe400078e0a0d */
[----:B------:R-:W-:Y:S02]  /*1420*/  IMAD.MOV.U32 R12, RZ, RZ, RZ ;  /* 0x000000ffff0c7224 */ /* 0x000fe400078e00ff */
[----:B------:R-:W-:-:S04]  /*1430*/  IMAD R0, R0, R7, RZ ;  /* 0x0000000700007224 */ /* 0x000fc800078e02ff */
[----:B------:R-:W-:-:S04]  /*1440*/  IMAD.HI.U32 R0, R13, R0, R12 ;  /* 0x000000000d007227 */ /* 0x000fc800078e000c */
[----:B------:R-:W-:-:S04]  /*1450*/  @P0 IMAD.WIDE.U32 R12, R15, c[0x0][0x1a0], RZ ;  /* 0x000068000f0c0a25 */ /* 0x000fc800078e00ff */
[----:B------:R-:W-:-:S04]  /*1460*/  IMAD.HI.U32 R0, R0, R3, RZ ;  /* 0x0000000300007227 */ /* 0x000fc800078e00ff */
[----:B------:R-:W-:Y:S01]  /*1470*/  @P0 IMAD R15, R15, c[0x0][0x1a4], R13 ;  /* 0x000069000f0f0a24 */ /* 0x000fe200078e020d */
[----:B------:R-:W-:Y:S01]  /*1480*/  IADD3 R2, -R0, RZ, RZ ;  /* 0x000000ff00027210 */ /* 0x000fe20007ffe1ff */
[----:B------:R-:W-:-:S04]  /*1490*/  @P0 IMAD.MOV.U32 R14, RZ, RZ, R12 ;  /* 0x000000ffff0e0224 */ /* 0x000fc800078e000c */
        /* <DEDUP_REMOVED lines=12> */
[----:B------:R-:W-:Y:S02]  /*1560*/  IMAD R2, R3, c[0x0][0x198], RZ ;  /* 0x0000660003027a24 */ /* 0x000fe400078e02ff */
[----:B------:R-:W-:Y:S02]  /*1570*/  IMAD.MOV.U32 R9, RZ, RZ, R7 ;  /* 0x000000ffff097224 */ /* 0x000fe400078e0007 */
[----:B------:R-:W-:Y:S01]  /*1580*/  IMAD R5, R7, c[0x0][0x19c], R2 ;  /* 0x0000670007057a24 */ /* 0x000fe200078e0202 */
[----:B------:R-:W-:Y:S02]  /*1590*/  @!P2 IADD3 R0, -R0, RZ, RZ ;  /* 0x000000ff0000a210 */ /* 0x000fe40007ffe1ff */
[----:B------:R-:W-:Y:S02]  /*15a0*/  @!P1 LOP3.LUT R0, RZ, c[0x0][0x1c8], RZ, 0x33, !PT ;  /* 0x00007200ff009a12 */ /* 0x000fe400078e33ff */
[----:B------:R-:W-:-:S02]  /*15b0*/  IADD3 R17, R17, R5, RZ ;  /* 0x0000000511117210 */ /* 0x000fc40007ffe0ff */
[----:B------:R-:W-:-:S03]  /*15c0*/  SHF.R.S32.HI R2, RZ, 0x1f, R0 ;  /* 0x0000001fff027819 */ /* 0x000fc60000011400 */
[----:B------:R-:W-:-:S04]  /*15d0*/  IMAD.WIDE.U32 R124, R0, c[0x0][0x1b0], R16 ;  /* 0x00006c00007c7a25 */ /* 0x000fc800078e0010 */
[----:B------:R-:W-:-:S04]  /*15e0*/  IMAD R5, R2, c[0x0][0x1b0], RZ ;  /* 0x00006c0002057a24 */ /* 0x000fc800078e02ff */
        /* <DEDUP_REMOVED lines=14> */
.L_x_7396:
[----:B------:R1:W5:Y:S02]  /*16d0*/  @P4 LDG.E R86, [R86.64] ;  /* 0x0000000656564981 */ /* 0x000364000c1e1900 */
[----:B-----5:R-:W-:Y:S01]  /*16e0*/  SHF.R.S32.HI R6, RZ, 0x1f, R11 ;  /* 0x0000001fff067819 */ /* 0x020fe2000001140b */
[----:B------:R-:W-:Y:S01]  /*16f0*/  IMAD.MOV.U32 R21, RZ, RZ, 0x2 ;  /* 0x00000002ff157424 */ /* 0x000fe200078e00ff */
[----:B------:R-:W-:Y:S01]  /*1700*/  ISETP.NE.AND P0, PT, R23, -0x1, PT ;  /* 0xffffffff1700780c */ /* 0x000fe20003f05270 */
[----:B------:R-:W-:Y:S01]  /*1710*/  IMAD.MOV.U32 R118, RZ, RZ, c[0x0][0x230] ;  /* 0x00008c00ff767624 */ /* 0x000fe200078e00ff */
[CC--:B------:R-:W-:Y:S01]  /*1720*/  LEA.HI R8, R6.reuse, R11.reuse, RZ, 0x3 ;  /* 0x0000000b06087211 */ /* 0x0c0fe200078f18ff */
[----:B------:R-:W-:Y:S01]  /*1730*/  IMAD.MOV.U32 R25, RZ, RZ, c[0x0][0x230] ;  /* 0x00008c00ff197624 */ /* 0x000fe200078e00ff */
[----:B------:R-:W-:-:S02]  /*1740*/  LEA.HI R51, R6, R11, RZ, 0x4 ;  /* 0x0000000b06337211 */ /* 0x000fc400078f20ff */
[----:B------:R-:W-:Y:S02]  /*1750*/  SHF.R.S32.HI R134, RZ, 0x3, R8 ;  /* 0x00000003ff867819 */ /* 0x000fe40000011408 */
[----:B------:R-:W-:Y:S02]  /*1760*/  LOP3.LUT R8, R8, 0xfffffff8, RZ, 0xc0, !PT ;  /* 0xfffffff808087812 */ /* 0x000fe400078ec0ff */
[----:B------:R-:W-:Y:S02]  /*1770*/  LOP3.LUT R50, R51, 0xfffffff0, RZ, 0xc0, !PT ;  /* 0xfffffff033327812 */ /* 0x000fe400078ec0ff */
[----:B------:R-:W-:Y:S01]  /*1780*/  LEA.HI R6, R6, R11, RZ, 0x6 ;  /* 0x0000000b06067211 */ /* 0x000fe200078f30ff */
[----:B------:R-:W-:Y:S01]  /*1790*/  @!P0 IMAD R10, R4, c[0x0][0x178], RZ ;  /* 0x00005e00040a8a24 */ /* 0x000fe200078e02ff */
[----:B------:R-:W-:Y:S01]  /*17a0*/  SHF.L.U32 R119, R134, 0x6, RZ ;  /* 0x0000000686777819 */ /* 0x000fe200000006ff */
[C---:B------:R-:W-:Y:S01]  /*17b0*/  IMAD.IADD R115, R11.reuse, 0x1, -R8 ;  /* 0x000000010b737824 */ /* 0x040fe200078e0a08 */
[----:B------:R-:W-:Y:S01]  /*17c0*/  SHF.R.S32.HI R135, RZ, 0x1f, R134 ;  /* 0x0000001fff877819 */ /* 0x000fe20000011486 */
[----:B------:R-:W-:Y:S01]  /*17d0*/  IMAD.IADD R50, R11, 0x1, -R50 ;  /* 0x000000010b327824 */ /* 0x000fe200078e0a32 */
[----:B------:R-:W-:Y:S01]  /*17e0*/  LOP3.LUT R119, R119, 0x1c0, RZ, 0xc0, !PT ;  /* 0x000001c077777812 */ /* 0x000fe200078ec0ff */
[----:B------:R-:W-:Y:S01]  /*17f0*/  @P0 IMAD.WIDE.U32 R16, R23, c[0x0][0x190], RZ ;  /* 0x0000640017100a25 */ /* 0x000fe200078e00ff */
[----:B------:R-:W-:-:S02]  /*1800*/  SHF.L.U32 R100, R115, 0x3, RZ ;  /* 0x0000000373647819 */ /* 0x000fc400000006ff */
[----:B------:R-:W-:Y:S01]  /*1810*/  SHF.R.S32.HI R11, RZ, 0x1f, R50 ;  /* 0x0000001fff0b7819 */ /* 0x000fe20000011432 */
[----:B------:R-:W-:Y:S01]  /*1820*/  @!P0 IMAD.WIDE.U32 R12, R177, c[0x0][0x178], RZ ;  /* 0x00005e00b10c8a25 */ /* 0x000fe200078e00ff */
[----:B------:R-:W-:Y:S02]  /*1830*/  SHF.R.S32.HI R101, RZ, 0x1f, R100 ;  /* 0x0000001fff657819 */ /* 0x000fe40000011464 */
[----:B------:R-:W-:Y:S01]  /*1840*/  LEA.HI R52, R11, R50, RZ, 0x3 ;  /* 0x000000320b347211 */ /* 0x000fe200078f18ff */
[----:B------:R-:W-:Y:S01]  /*1850*/  @!P0 IMAD R10, R177, c[0x0][0x17c], R10 ;  /* 0x00005f00b10a8a24 */ /* 0x000fe200078e020a */
[----:B------:R-:W-:Y:S01]  /*1860*/  LOP3.LUT R8, R119, 0x38, R100, 0xf8, !PT ;  /* 0x0000003877087812 */ /* 0x000fe200078ef864 */
[----:B------:R-:W-:Y:S01]  /*1870*/  @P0 IMAD R17, R23, c[0x0][0x194], R17 ;  /* 0x0000650017110a24 */ /* 0x000fe200078e0211 */
[----:B------:R-:W-:Y:S01]  /*1880*/  SHF.R.U32.HI R119, RZ, 0x3, R119 ;  /* 0x00000003ff777819 */ /* 0x000fe20000011677 */
[----:B------:R-:W-:Y:S01]  /*1890*/  @!P0 IMAD.IADD R17, R13, 0x1, R10 ;  /* 0x000000010d118824 */ /* 0x000fe200078e020a */
[----:B------:R-:W-:Y:S01]  /*18a0*/  MOV R24, RZ ;  /* 0x000000ff00187202 */ /* 0x000fe20000000f00 */
[----:B------:R-:W-:Y:S01]  /*18b0*/  @!P0 IMAD.MOV.U32 R16, RZ, RZ, R12 ;  /* 0x000000ffff108224 */ /* 0x000fe200078e000c */
[----:B------:R-:W-:Y:S01]  /*18c0*/  IADD3 R14, P0, R100, R14, RZ ;  /* 0x0000000e640e7210 */ /* 0x000fe20007f1e0ff */
[----:B------:R-:W-:Y:S01]  /*18d0*/  IMAD.SHL.U32 R6, R6, 0x8, RZ ;  /* 0x0000000806067824 */ /* 0x000fe200078e00ff */
[----:B------:R-:W-:Y:S01]  /*18e0*/  LOP3.LUT R119, R8, R119, RZ, 0x3c, !PT ;  /* 0x0000007708777212 */ /* 0x000fe200078e3cff */
[----:B------:R-:W-:Y:S01]  /*18f0*/  IMAD.WIDE R18, R19, 0x40, R134 ;  /* 0x0000004013127825 */ /* 0x000fe200078e0286 */
[----:B------:R-:W-:-:S02]  /*1900*/  IADD3.X R15, R101, R15, RZ, P0, !PT ;  /* 0x0000000f650f7210 */ /* 0x000fc400007fe4ff */
[----:B------:R-:W-:Y:S01]  /*1910*/  IADD3 R120, P0, R134, R9, RZ ;  /* 0x0000000986787210 */ /* 0x000fe20007f1e0ff */
[----:B------:R-:W-:Y:S01]  /*1920*/  IMAD.HI.U32 R118, R21, R118, R24 ;  /* 0x0000007615767227 */ /* 0x000fe200078e0018 */
[----:B------:R-:W-:Y:S02]  /*1930*/  LOP3.LUT R9, R52, 0xfffffff8, RZ, 0xc0, !PT ;  /* 0xfffffff834097812 */ /* 0x000fe400078ec0ff */
[----:B------:R-:W-:Y:S01]  /*1940*/  LOP3.LUT R119, R119, 0xfffffe00, R6, 0xf8, !PT ;  /* 0xfffffe0077777812 */ /* 0x000fe200078ef806 */
[----:B------:R-:W-:Y:S01]  /*1950*/  IMAD R13, R2, c[0x0][0x1b8], RZ ;  /* 0x00006e00020d7a24 */ /* 0x000fe200078e02ff */
[----:B------:R-:W-:Y:S01]  /*1960*/  IADD3 R16, P1, R100, R16, RZ ;  /* 0x0000001064107210 */ /* 0x000fe20007f3e0ff */
[----:B------:R-:W-:Y:S01]  /*1970*/  IMAD.IADD R50, R50, 0x1, -R9 ;  /* 0x0000000132327824 */ /* 0x000fe200078e0a09 */
[----:B------:R-:W-:Y:S01]  /*1980*/  SHF.R.S32.HI R9, RZ, 0x1f, R54 ;  /* 0x0000001fff097819 */ /* 0x000fe20000011436 */
[----:B------:R-:W-:Y:S01]  /*1990*/  IMAD R128, R19, c[0x0][0x190], RZ ;  /* 0x0000640013807a24 */ /* 0x000fe200078e02ff */
[----:B------:R-:W-:Y:S01]  /*19a0*/  IADD3.X R3, R135, R3, RZ, P0, !PT ;  /* 0x0000000387037210 */ /* 0x000fe200007fe4ff */
[----:B------:R-:W-:Y:S01]  /*19b0*/  IMAD.X R17, R101, 0x1, R17, P1 ;  /* 0x0000000165117824 */ /* 0x000fe200008e0611 */
[----:B------:R-:W-:Y:S01]  /*19c0*/  LEA.HI R6, R9, R54, RZ, 0x7 ;  /* 0x0000003609067211 */ /* 0x000fe200078f38ff */
[----:B------:R-:W-:Y:S01]  /*19d0*/  IMAD R10, R0, c[0x0][0x1bc], R13 ;  /* 0x00006f00000a7a24 */ /* 0x000fe200078e020d */
[----:B------:R-:W-:Y:S01]  /*19e0*/  IADD3 R124, P0, R100, R124, RZ ;  /* 0x0000007c647c7210 */ /* 0x000fe20007f1e0ff */
[----:B------:R-:W-:Y:S01]  /*19f0*/  IMAD R128, R18, c[0x0][0x194], R128 ;  /* 0x0000650012807a24 */ /* 0x000fe200078e0280 */
[----:B------:R-:W-:Y:S01]  /*1a00*/  SHF.R.S32.HI R6, RZ, 0x7, R6 ;  /* 0x00000007ff067819 */ /* 0x000fe20000011406 */
[----:B------:R-:W-:Y:S01]  /*1a10*/  IMAD.WIDE.U32 R14, R0, c[0x0][0x1b8], R14 ;  /* 0x00006e00000e7a25 */ /* 0x000fe200078e000e */
[----:B------:R-:W-:-:S02]  /*1a20*/  IADD3.X R125, R101, R5, RZ, P0, !PT ;  /* 0x00000005657d7210 */ /* 0x000fc400007fe4ff */
[----:B------:R-:W-:Y:S01]  /*1a30*/  IMNMX R53, R171, R6, !PT ;  /* 0x00000006ab357217 */ /* 0x000fe20007800200 */
[----:B------:R-:W-:Y:S01]  /*1a40*/  IMAD.WIDE.U32 R12, R18, c[0x0][0x190], R16 ;  /* 0x00006400120c7a25 */ /* 0x000fe200078e0010 */
[----:B------:R-:W-:Y:S02]  /*1a50*/  SHF.R.S32.HI R131, RZ, 0x1f, R130 ;  /* 0x0000001fff837819 */ /* 0x000fe40000011482 */
[----:B------:R-:W-:Y:S01]  /*1a60*/  ISETP.GT.AND P0, PT, R48, R53, PT ;  /* 0x000000353000720c */ /* 0x000fe20003f04270 */
[----:B------:R-:W-:Y:S01]  /*1a70*/  IMAD.SHL.U32 R115, R115, 0x4, RZ ;  /* 0x0000000473737824 */ /* 0x000fe200078e00ff */
[----:B------:R-:W-:Y:S01]  /*1a80*/  SHF.R.S32.HI R117, RZ, 0x1, R118 ;  /* 0x00000001ff757819 */ /* 0x000fe20000011476 */
[----:B------:R-:W-:Y:S01]  /*1a90*/  IMAD.IADD R11, R15, 0x1, R10 ;  /* 0x000000010f0b7824 */ /* 0x000fe200078e020a */
[----:B------:R-:W-:Y:S01]  /*1aa0*/  MOV R10, R14 ;  /* 0x0000000e000a7202 */ /* 0x000fe20000000f00 */
[----:B------:R-:W-:Y:S01]  /*1ab0*/  IMAD.IADD R129, R13, 0x1, R128 ;  /* 0x000000010d817824 */ /* 0x000fe200078e0280 */
[----:B------:R-:W-:Y:S01]  /*1ac0*/  MOV R145, c[0x0][0x198] ;  /* 0x0000660000917a02 */ /* 0x000fe20000000f00 */
[----:B------:R-:W-:Y:S01]  /*1ad0*/  IMAD R3, R3, c[0x0][0x1a0], RZ ;  /* 0x0000680003037a24 */ /* 0x000fe200078e02ff */
[----:B------:R-:W-:Y:S01]  /*1ae0*/  SHF.R.S32.HI R51, RZ, 0x4, R51 ;  /* 0x00000004ff337819 */ /* 0x000fe20000011433 */
[----:B------:R-:W-:Y:S01]  /*1af0*/  IMAD.MOV.U32 R128, RZ, RZ, R12 ;  /* 0x000000ffff807224 */ /* 0x000fe200078e000c */
[----:B------:R-:W-:Y:S01]  /*1b00*/  SHF.L.U64.HI R174, R145, R88, c[0x0][0x19c] ;  /* 0x0000670091ae7619 */ /* 0x000fe20000010258 */
[----:B------:R-:W-:-:S02]  /*1b10*/  IMAD R133, R131, c[0x0][0x1a8], RZ ;  /* 0x00006a0083857a24 */ /* 0x000fc400078e02ff */
[----:B------:R-:W-:Y:S02]  /*1b20*/  IMAD R127, R135, c[0x0][0x198], RZ ;  /* 0x00006600877f7a24 */ /* 0x000fe400078e02ff */
[----:B------:R-:W-:Y:S02]  /*1b30*/  IMAD R116, R134, R117, R115 ;  /* 0x0000007586747224 */ /* 0x000fe400078e0273 */
[----:B------:R-:W-:Y:S02]  /*1b40*/  IMAD R123, R120, c[0x0][0x1a4], R3 ;  /* 0x00006900787b7a24 */ /* 0x000fe400078e0203 */
[----:B------:R-:W-:Y:S01]  /*1b50*/  IMAD.MOV.U32 R3, RZ, RZ, c[0x0][0x1a0] ;  /* 0x00006800ff037624 */ /* 0x000fe200078e00ff */
[--C-:B------:R-:W-:Y:S01]  /*1b60*/  SHF.R.S32.HI R98, RZ, 0x1f, R116.reuse ;  /* 0x0000001fff627819 */ /* 0x100fe20000011474 */
[----:B------:R-:W-:Y:S02]  /*1b70*/  IMAD R133, R130, c[0x0][0x1ac], R133 ;  /* 0x00006b0082857a24 */ /* 0x000fe400078e0285 */
[----:B------:R-:W-:Y:S01]  /*1b80*/  IMAD R127, R134, c[0x0][0x19c], R127 ;  /* 0x00006700867f7a24 */ /* 0x000fe200078e027f */
[----:B------:R-:W-:Y:S01]  /*1b90*/  SHF.L.U64.HI R172, R3, R88, c[0x0][0x1a4] ;  /* 0x0000690003ac7619 */ /* 0x000fe20000010258 */
[----:B------:R-:W-:-:S02]  /*1ba0*/  IMAD.IADD R115, R115, 0x1, R116 ;  /* 0x0000000173737824 */ /* 0x000fc400078e0274 */
[----:B------:R-:W-:-:S03]  /*1bb0*/  IMAD.WIDE.U32 R124, R134, c[0x0][0x198], R124 ;  /* 0x00006600867c7a25 */ /* 0x000fc600078e007c */
[----:B------:R-:W-:Y:S01]  /*1bc0*/  SHF.R.S32.HI R97, RZ, 0x1f, R115 ;  /* 0x0000001fff617819 */ /* 0x000fe20000011473 */
[----:B------:R-:W-:Y:S01]  /*1bd0*/  IMAD.WIDE.U32 R128, R130, c[0x0][0x1a8], R128 ;  /* 0x00006a0082807a25 */ /* 0x000fe200078e0080 */
[----:B------:R-:W-:-:S03]  /*1be0*/  IADD3 R127, R125, R127, RZ ;  /* 0x0000007f7d7f7210 */ /* 0x000fc60007ffe0ff */
[----:B------:R-:W-:Y:S01]  /*1bf0*/  IMAD.WIDE.U32 R120, R120, c[0x0][0x1a0], R10 ;  /* 0x0000680078787a25 */ /* 0x000fe200078e000a */
[----:B------:R-:W-:-:S03]  /*1c00*/  IADD3 R133, R129, R133, RZ ;  /* 0x0000008581857210 */ /* 0x000fc60007ffe0ff */
[----:B------:R-:W-:Y:S02]  /*1c10*/  IMAD.SHL.U32 R173, R3, 0x10, RZ ;  /* 0x0000001003ad7824 */ /* 0x000fe400078e00ff */
        /* <DEDUP_REMOVED lines=177> */
.L_x_7452:
[----:B------:R-:W-:Y:S01]  /*2730*/  LEA R3, R11, 0xffffff80, 0x7 ;  /* 0xffffff800b037811 */ /* 0x000fe200078e38ff */
[----:B---3--:R-:W-:Y:S01]  /*2740*/  IMAD.MOV.U32 R12, RZ, RZ, R80 ;  /* 0x000000ffff0c7224 */ /* 0x008fe200078e0050 */
[----:B------:R-:W-:Y:S01]  /*2750*/  LOP3.LUT P4, RZ, R178, 0x4, RZ, 0xc0, !PT ;  /* 0x00000004b2ff7812 */ /* 0x000fe2000788c0ff */
        /* <DEDUP_REMOVED lines=10> */
[C---:B--2---:R-:W-:Y:S02]  /*2800*/  @!P2 LEA R150, P0, R173.reuse, R78, 0x1 ;  /* 0x0000004ead96a211 */ /* 0x044fe400078008ff */
[C---:B------:R-:W-:Y:S02]  /*2810*/  @!P2 IADD3 R6, P1, R80.reuse, R63, RZ ;  /* 0x0000003f5006a210 */ /* 0x040fe40007f3e0ff */
[----:B------:R-:W-:Y:S02]  /*2820*/  @!P2 LEA.HI.X R151, R173, R79, R172, 0x1, P0 ;  /* 0x0000004fad97a211 */ /* 0x000fe400000f0cac */
[----:B------:R-:W-:Y:S01]  /*2830*/  ISETP.GE.OR P0, PT, R111, R5, P4 ;  /* 0x000000056f00720c */ /* 0x000fe20002706670 */
[----:B------:R-:W-:Y:S01]  /*2840*/  @!P2 IMAD.X R7, R81, 0x1, R62, P1 ;  /* 0x000000015107a824 */ /* 0x000fe200008e063e */
[C---:B------:R-:W-:Y:S02]  /*2850*/  @!P6 IADD3 R28, P1, R80.reuse, R65, RZ ;  /* 0x00000041501ce210 */ /* 0x040fe40007f3e0ff */
[----:B------:R-:W-:Y:S02]  /*2860*/  ISETP.LT.OR P2, PT, R111, R3, P0 ;  /* 0x000000036f00720c */ /* 0x000fe40000741670 */
[----:B------:R-:W-:Y:S01]  /*2870*/  @!P3 IADD3 R24, P0, R80, R142, RZ ;  /* 0x0000008e5018b210 */ /* 0x000fe20007f1e0ff */
[C---:B------:R-:W-:Y:S01]  /*2880*/  @!P6 IMAD.X R29, R81.reuse, 0x1, R64, P1 ;  /* 0x00000001511de824 */ /* 0x040fe200008e0640 */
[C---:B------:R-:W-:Y:S03]  /*2890*/  @!P6 IADD3 R148, P1, R78.reuse, R67, RZ ;  /* 0x000000434e94e210 */ /* 0x040fe60007f3e0ff */
[----:B------:R-:W-:Y:S01]  /*28a0*/  @!P3 IMAD.X R25, R81, 0x1, R68, P0 ;  /* 0x000000015119b824 */ /* 0x000fe200000e0644 */
[----:B------:R-:W-:Y:S01]  /*28b0*/  @!P3 IADD3 R46, P0, R78, UR32, RZ ;  /* 0x000000204e2ebc10 */ /* 0x000fe2000ff1e0ff */
[C---:B------:R-:W-:Y:S01]  /*28c0*/  @!P6 IMAD.X R149, R79.reuse, 0x1, R66, P1 ;  /* 0x000000014f95e824 */ /* 0x040fe200008e0642 */
[----:B------:R-:W-:Y:S02]  /*28d0*/  LOP3.LUT P1, RZ, R178, 0x4, RZ, 0xc0, !PT ;  /* 0x00000004b2ff7812 */ /* 0x000fe4000782c0ff */
        /* <DEDUP_REMOVED lines=23> */
[----:B------:R-:W-:Y:S11]  /*2a50*/  ISETP.LT.OR P2, PT, R108, R3, P0 ;  /* 0x000000036c00720c */ /* 0x000ff60000741670 */
[----:B------:R-:W-:Y:S02]  /*2a60*/  @!UPT UIADD3 URZ, URZ, URZ, URZ ;  /* 0x0000003f3f3ff290 */ /* 0x000fe4000fffe03f */
[----:B------:R-:W-:Y:S02]  /*2a70*/  @!P2 IADD3 R34, P0, R80, R136, RZ ;  /* 0x000000885022a210 */ /* 0x000fe40007f1e0ff */
[----:B------:R-:W-:Y:S03]  /*2a80*/  @P2 LOP3.LUT R178, R178, 0x1, RZ, 0xfc, !PT ;  /* 0x00000001b2b22812 */ /* 0x000fe600078efcff */
        /* <DEDUP_REMOVED lines=86> */
.L_x_7402:
[----:B------:R-:W-:Y:S05]  /*2ff0*/  BSYNC B0 ;  /* 0x0000000000007941 */ /* 0x000fea0003800000 */
.L_x_7401:
        /* <DEDUP_REMOVED lines=62> */
.L_x_7404:
[----:B------:R-:W-:Y:S05]  /*33e0*/  BSYNC B0 ;  /* 0x0000000000007941 */ /* 0x000fea0003800000 */
.L_x_7403:
        /* <DEDUP_REMOVED lines=62> */
.L_x_7406:
[----:B------:R-:W-:Y:S05]  /*37d0*/  BSYNC B0 ;  /* 0x0000000000007941 */ /* 0x000fea0003800000 */
.L_x_7405:
        /* <DEDUP_REMOVED lines=64> */
.L_x_7408:
[----:B------:R-:W-:Y:S05]  /*3be0*/  BSYNC B0 ;  /* 0x0000000000007941 */ /* 0x000fea0003800000 */
.L_x_7407:
[----:B------:R-:W-:Y:S01]  /*3bf0*/  LOP3.LUT P0, RZ, R178, 0x2, RZ, 0xc0, !PT ;  /* 0x00000002b2ff7812 */ /* 0x000fe2000780c0ff */
        /* <DEDUP_REMOVED lines=62> */
.L_x_7410:
[----:B------:R-:W-:Y:S05]  /*3fe0*/  BSYNC B0 ;  /* 0x0000000000007941 */ /* 0x000fea0003800000 */
.L_x_7409:
        /* <DEDUP_REMOVED lines=64> */
.L_x_7412:
[----:B------:R-:W-:Y:S05]  /*43f0*/  BSYNC B0 ;  /* 0x0000000000007941 */ /* 0x000fea0003800000 */
.L_x_7411:
        /* <DEDUP_REMOVED lines=64> */
.L_x_7414:
[----:B------:R-:W-:Y:S05]  /*4800*/  BSYNC B0 ;  /* 0x0000000000007941 */ /* 0x000fea0003800000 */
.L_x_7413:
[----:B------:R-:W-:Y:S01]  /*4810*/  LOP3.LUT P0, RZ, R178, 0x1, RZ, 0xc0, !PT ;  /* 0x00000001b2ff7812 */ /* 0x000fe2000780c0ff */
        /* <DEDUP_REMOVED lines=65> */
.L_x_7416:
[----:B------:R-:W-:Y:S05]  /*4c30*/  BSYNC B0 ;  /* 0x0000000000007941 */ /* 0x000fea0003800000 */
.L_x_7415:
        /* <DEDUP_REMOVED lines=9> */
.L_x_7400:
[----:B------:R-:W-:Y:S01]  /*4cd0*/  ULEA.HI UR5, UR4, UR4, URZ, 0x1 ;  /* 0x0000000404057291 */ /* 0x000fe2000f8f083f */
[----:B------:R-:W-:Y:S03]  /*4ce0*/  BSSY B1, `(.L_x_7418) ;  /* 0x000005a000017945 */ /* 0x000fe60003800000 */
[----:B------:R-:W-:Y:S06]  /*4cf0*/  USHF.R.S32.HI UR5, URZ, 0x1, UR5 ;  /* 0x000000013f057899 */ /* 0x000fec0008011405 */
[----:B---3--:R-:W-:Y:S01]  /*4d00*/  MOV R149, UR5 ;  /* 0x0000000500957c02 */ /* 0x008fe20008000f00 */
[----:B------:R-:W-:-:S05]  /*4d10*/  @P1 BRA `(.L_x_7419) ;  /* 0x0000056000001947 */ /* 0x000fca0003800000 */
[----:B------:R1:W5:Y:S01]  /*4d20*/  LDG.E.128 R44, [R82.64] ;  /* 0x00000006522c7981 */ /* 0x000362000c1e1d00 */
        /* <DEDUP_REMOVED lines=83> */
.L_x_7421:
[----:B------:R-:W-:Y:S05]  /*5260*/  BSYNC B0 ;  /* 0x0000000000007941 */ /* 0x000fea0003800000 */
.L_x_7420:
[----:B-----5:R2:W-:Y:S02]  /*5270*/  STG.E.128 [R76.64], R44 ;  /* 0x0000002c4c007986 */ /* 0x0205e4000c101d06 */
.L_x_7419:
[----:B------:R-:W-:Y:S05]  /*5280*/  BSYNC B1 ;  /* 0x0000000000017941 */ /* 0x000fea0003800000 */
.L_x_7418:
        /* <DEDUP_REMOVED lines=91> */
.L_x_7425:
[----:B------:R-:W-:Y:S05]  /*5840*/  BSYNC B0 ;  /* 0x0000000000007941 */ /* 0x000fea0003800000 */
.L_x_7424:
[C---:B------:R-:W-:Y:S04]  /*5850*/  LEA R2, P0, R175.reuse, R76, 0x1 ;  /* 0x0000004caf027211 */ /* 0x040fe800078008ff */
[----:B------:R-:W-:Y:S05]  /*5860*/  LEA.HI.X R3, R175, R77, R174, 0x1, P0 ;  /* 0x0000004daf037211 */ /* 0x000fea00000f0cae */
[----:B-----5:R3:W-:Y:S04]  /*5870*/  STG.E.128 [R2.64], R44 ;  /* 0x0000002c02007986 */ /* 0x0207e8000c101d06 */
.L_x_7423:
[----:B------:R-:W-:Y:S05]  /*5880*/  BSYNC B1 ;  /* 0x0000000000017941 */ /* 0x000fea0003800000 */
.L_x_7422:
        /* <DEDUP_REMOVED lines=91> */
.L_x_7429:
[----:B------:R-:W-:Y:S05]  /*5e40*/  BSYNC B0 ;  /* 0x0000000000007941 */ /* 0x000fea0003800000 */
.L_x_7428:
[C---:B------:R-:W-:Y:S04]  /*5e50*/  LEA R2, P0, R144.reuse, R76, 0x1 ;  /* 0x0000004c90027211 */ /* 0x040fe800078008ff */
[----:B------:R-:W-:Y:S05]  /*5e60*/  LEA.HI.X R3, R144, R77, R58, 0x1, P0 ;  /* 0x0000004d90037211 */ /* 0x000fea00000f0c3a */
[----:B-----5:R3:W-:Y:S04]  /*5e70*/  STG.E.128 [R2.64], R44 ;  /* 0x0000002c02007986 */ /* 0x0207e8000c101d06 */
.L_x_7427:
[----:B------:R-:W-:Y:S05]  /*5e80*/  BSYNC B1 ;  /* 0x0000000000017941 */ /* 0x000fea0003800000 */
.L_x_7426:
        /* <DEDUP_REMOVED lines=24> */
[C---:B------:R-:W-:Y:S02]  /*6010*/  IADD3 R153, P1, R105.reuse, R148, RZ ;  /* 0x0000009469997210 */ /* 0x040fe40007f3e0ff */
[----:B------:R-:W-:Y:S01]  /*6020*/  @P0 IADD3 R46, RZ, -UR5, RZ ;  /* 0x80000005ff2e0c10 */ /* 0x000fe2000fffe0ff */
[----:B------:R-:W3:Y:S01]  /*6030*/  LDG.E.128 R12, [R14.64] ;  /* 0x000000060e0c7981 */ /* 0x000ee2000c1e1d00 */
[----:B------:R-:W-:Y:S02]  /*6040*/  LEA.HI.X.SX32 R148, R148, R94, 0x1, P1 ;  /* 0x0000005e94947211 */ /* 0x000fe400008f0eff */
[----:B--2---:R-:W-:Y:S04]  /*6050*/  IADD3 R151, P1, R105, R46, RZ ;  /* 0x0000002e69977210 */ /* 0x004fe80007f3e0ff */
[----:B------:R-:W-:Y:S02]  /*6060*/  LEA.HI.X.SX32 R46, R46, R94, 0x1, P1 ;  /* 0x0000005e2e2e7211 */ /* 0x000fe400008f0eff */
[C---:B------:R-:W-:Y:S04]  /*6070*/  LEA R152, P1, R153.reuse, R84, 0x1 ;  /* 0x0000005499987211 */ /* 0x040fe800078208ff */
[----:B------:R-:W-:Y:S02]  /*6080*/  LEA.HI.X R153, R153, R85, R148, 0x1, P1 ;  /* 0x0000005599997211 */ /* 0x000fe400008f0c94 */
[C---:B------:R-:W-:Y:S04]  /*6090*/  LEA R36, P1, R151.reuse, R86, 0x1 ;  /* 0x0000005697247211 */ /* 0x040fe800078208ff */
[----:B------:R-:W2:Y:S01]  /*60a0*/  LDG.E.128 R152, [R152.64] ;  /* 0x0000000698987981 */ /* 0x000ea2000c1e1d00 */
[----:B------:R-:W-:Y:S07]  /*60b0*/  LEA.HI.X R37, R151, R87, R46, 0x1, P1 ;  /* 0x0000005797257211 */ /* 0x000fee00008f0c2e */
        /* <DEDUP_REMOVED lines=62> */
.L_x_7433:
[----:B------:R-:W-:Y:S05]  /*64a0*/  BSYNC B0 ;  /* 0x0000000000007941 */ /* 0x000fea0003800000 */
.L_x_7432:
[----:B------:R-:W-:Y:S05]  /*64b0*/  MOV R3, 0x60 ;  /* 0x0000006000037802 */ /* 0x000fea0000000f00 */
[C---:B------:R-:W-:Y:S04]  /*64c0*/  IMAD.WIDE.U32 R4, R3.reuse, c[0x0][0x198], R76 ;  /* 0x0000660003047a25 */ /* 0x040fe800078e004c */
[----:B------:R-:W-:Y:S05]  /*64d0*/  IMAD R0, R3, c[0x0][0x19c], RZ ;  /* 0x0000670003007a24 */ /* 0x000fea00078e02ff */
[----:B------:R-:W-:Y:S05]  /*64e0*/  IADD3 R5, R5, R0, RZ ;  /* 0x0000000005057210 */ /* 0x000fea0007ffe0ff */
[----:B-----5:R3:W-:Y:S02]  /*64f0*/  STG.E.128 [R4.64], R32 ;  /* 0x0000002004007986 */ /* 0x0207e4000c101d06 */
.L_x_7431:
[----:B------:R-:W-:Y:S05]  /*6500*/  BSYNC B1 ;  /* 0x0000000000017941 */ /* 0x000fea0003800000 */
.L_x_7430:
[----:B------:R-:W-:Y:S01]  /*6510*/  LOP3.LUT P0, RZ, R178, 0x2, RZ, 0xc0, !PT ;  /* 0x00000002b2ff7812 */ /* 0x000fe2000780c0ff */
[----:B------:R-:W-:Y:S01]  /*6520*/  @!UPT UIADD3 URZ, URZ, URZ, URZ ;  /* 0x0000003f3f3ff290 */ /* 0x000fe2000fffe03f */
[----:B------:R-:W-:Y:S11]  /*6530*/  BSSY B1, `(.L_x_7434) ;  /* 0x0000064000017945 */ /* 0x000ff60003800000 */
        /* <DEDUP_REMOVED lines=21> */
[----:B--2---:R-:W-:Y:S04]  /*6690*/  IADD3 R151, P1, R104, R46, RZ ;  /* 0x0000002e68977210 */ /* 0x004fe80007f3e0ff */
[----:B------:R-:W-:Y:S01]  /*66a0*/  LEA.HI.X.SX32 R46, R46, R93, 0x1, P1 ;  /* 0x0000005d2e2e7211 */ /* 0x000fe200008f0eff */
[----:B------:R-:W2:Y:S01]  /*66b0*/  LDG.E.128 R12, [R12.64] ;  /* 0x000000060c0c7981 */ /* 0x000ea2000c1e1d00 */
[C---:B------:R-:W-:Y:S04]  /*66c0*/  LEA R152, P1, R151.reuse, R84, 0x1 ;  /* 0x0000005497987211 */ /* 0x040fe800078208ff */
        /* <DEDUP_REMOVED lines=70> */
.L_x_7437:
[----:B------:R-:W-:Y:S05]  /*6b30*/  BSYNC B0 ;  /* 0x0000000000007941 */ /* 0x000fea0003800000 */
.L_x_7436:
[C---:B------:R-:W-:Y:S04]  /*6b40*/  LEA R2, P0, R146.reuse, R76, 0x1 ;  /* 0x0000004c92027211 */ /* 0x040fe800078008ff */
[----:B------:R-:W-:Y:S05]  /*6b50*/  LEA.HI.X R3, R146, R77, R61, 0x1, P0 ;  /* 0x0000004d92037211 */ /* 0x000fea00000f0c3d */
[----:B-----5:R3:W-:Y:S04]  /*6b60*/  STG.E.128 [R2.64], R32 ;  /* 0x0000002002007986 */ /* 0x0207e8000c101d06 */
.L_x_7435:
[----:B------:R-:W-:Y:S05]  /*6b70*/  BSYNC B1 ;  /* 0x0000000000017941 */ /* 0x000fea0003800000 */
.L_x_7434:
        /* <DEDUP_REMOVED lines=22> */
[C---:B------:R-:W-:Y:S02]  /*6ce0*/  IADD3 R46, P2, R103.reuse, R148, RZ ;  /* 0x00000094672e7210 */ /* 0x040fe40007f5e0ff */
        /* <DEDUP_REMOVED lines=74> */
.L_x_7441:
[----:B------:R-:W-:Y:S05]  /*7190*/  BSYNC B0 ;  /* 0x0000000000007941 */ /* 0x000fea0003800000 */
.L_x_7440:
[----:B------:R-:W-:Y:S05]  /*71a0*/  MOV R3, 0xa0 ;  /* 0x000000a000037802 */ /* 0x000fea0000000f00 */
[C---:B------:R-:W-:Y:S04]  /*71b0*/  IMAD.WIDE.U32 R4, R3.reuse, c[0x0][0x198], R76 ;  /* 0x0000660003047a25 */ /* 0x040fe800078e004c */
[----:B------:R-:W-:Y:S05]  /*71c0*/  IMAD R0, R3, c[0x0][0x19c], RZ ;  /* 0x0000670003007a24 */ /* 0x000fea00078e02ff */
[----:B------:R-:W-:Y:S05]  /*71d0*/  IADD3 R5, R5, R0, RZ ;  /* 0x0000000005057210 */ /* 0x000fea0007ffe0ff */
[----:B-----5:R4:W-:Y:S02]  /*71e0*/  STG.E.128 [R4.64], R32 ;  /* 0x0000002004007986 */ /* 0x0209e4000c101d06 */
.L_x_7439:
[----:B------:R-:W-:Y:S05]  /*71f0*/  BSYNC B1 ;  /* 0x0000000000017941 */ /* 0x000fea0003800000 */
.L_x_7438:
[----:B------:R-:W-:Y:S01]  /*7200*/  BSSY B1, `(.L_x_7442) ;  /* 0x0000067000017945 */ /* 0x000fe20003800000 */
        /* <DEDUP_REMOVED lines=96> */
.L_x_7445:
[----:B------:R-:W-:Y:S05]  /*7810*/  BSYNC B0 ;  /* 0x0000000000007941 */ /* 0x000fea0003800000 */
.L_x_7444:
[----:B------:R-:W-:Y:S05]  /*7820*/  MOV R3, 0xc0 ;  /* 0x000000c000037802 */ /* 0x000fea0000000f00 */
[C---:B------:R-:W-:Y:S04]  /*7830*/  IMAD.WIDE.U32 R4, R3.reuse, c[0x0][0x198], R76 ;  /* 0x0000660003047a25 */ /* 0x040fe800078e004c */
[----:B------:R-:W-:Y:S05]  /*7840*/  IMAD R0, R3, c[0x0][0x19c], RZ ;  /* 0x0000670003007a24 */ /* 0x000fea00078e02ff */
[----:B------:R-:W-:Y:S05]  /*7850*/  IADD3 R5, R5, R0, RZ ;  /* 0x0000000005057210 */ /* 0x000fea0007ffe0ff */
[----:B-----5:R4:W-:Y:S02]  /*7860*/  STG.E.128 [R4.64], R32 ;  /* 0x0000002004007986 */ /* 0x0209e4000c101d06 */
.L_x_7443:
[----:B------:R-:W-:Y:S05]  /*7870*/  BSYNC B1 ;  /* 0x0000000000017941 */ /* 0x000fea0003800000 */
.L_x_7442:
[----:B------:R-:W-:Y:S01]  /*7880*/  LOP3.LUT P0, RZ, R178, 0x1, RZ, 0xc0, !PT ;  /* 0x00000001b2ff7812 */ /* 0x000fe2000780c0ff */
        /* <DEDUP_REMOVED lines=97> */
.L_x_7449:
[----:B------:R-:W-:Y:S05]  /*7ea0*/  BSYNC B0 ;  /* 0x0000000000007941 */ /* 0x000fea0003800000 */
.L_x_7448:
[----:B------:R-:W-:Y:S05]  /*7eb0*/  MOV R3, 0xe0 ;  /* 0x000000e000037802 */ /* 0x000fea0000000f00 */
[C---:B------:R-:W-:Y:S04]  /*7ec0*/  IMAD.WIDE.U32 R4, R3.reuse, c[0x0][0x198], R76 ;  /* 0x0000660003047a25 */ /* 0x040fe800078e004c */
[----:B------:R-:W-:Y:S05]  /*7ed0*/  IMAD R0, R3, c[0x0][0x19c], RZ ;  /* 0x0000670003007a24 */ /* 0x000fea00078e02ff */
[----:B------:R-:W-:Y:S05]  /*7ee0*/  IADD3 R5, R5, R0, RZ ;  /* 0x0000000005057210 */ /* 0x000fea0007ffe0ff */
[----:B-----5:R3:W-:Y:S02]  /*7ef0*/  STG.E.128 [R4.64], R32 ;  /* 0x0000002004007986 */ /* 0x0207e4000c101d06 */
.L_x_7447:
[----:B------:R-:W-:Y:S05]  /*7f00*/  BSYNC B1 ;  /* 0x0000000000017941 */ /* 0x000fea0003800000 */
.L_x_7446:
        /* <DEDUP_REMOVED lines=8> */
.L_x_7399:
[----:B------:R-:W-:Y:S01]  /*7f90*/  @!P3 IMAD.MOV.U32 R0, RZ, RZ, c[0x0][0x28c] ;  /* 0x0000a300ff00b624 */ /* 0x000fe200078e00ff */
[----:B---3--:R-:W2:Y:S01]  /*7fa0*/  @!P1 LDG.E.128 R16, [R82.64] ;  /* 0x0000000652109981 */ /* 0x008ea2000c1e1d00 */
[C---:B------:R-:W-:Y:S01]  /*7fb0*/  @!P2 LEA R4, P0, R89.reuse, R82, 0x1 ;  /* 0x000000525904a211 */ /* 0x040fe200078008ff */
[----:B------:R-:W-:Y:S01]  /*7fc0*/  UMOV UR4, URZ ;  /* 0x0000003f00047c82 */ /* 0x000fe20008000000 */
[----:B------:R-:W-:Y:S01]  /*7fd0*/  @!P3 IMAD R0, R0, 0x60, RZ ;  /* 0x000000600000b824 */ /* 0x000fe200078e02ff */
[----:B------:R-:W-:Y:S02]  /*7fe0*/  @!P3 MOV R3, c[0x0][0x288] ;  /* 0x0000a2000003ba02 */ /* 0x000fe40000000f00 */
[----:B------:R-:W-:Y:S02]  /*7ff0*/  @!P2 LEA.HI.X R5, R89, R83, R88, 0x1, P0 ;  /* 0x000000535905a211 */ /* 0x000fe400000f0c58 */
[----:B------:R-:W-:Y:S01]  /*8000*/  @!P2 LEA R24, P0, R175, R76, 0x1 ;  /* 0x0000004caf18a211 */ /* 0x000fe200078008ff */
        /* <DEDUP_REMOVED lines=8> */
[C---:B------:R-:W-:Y:S03]  /*8090*/  LOP3.LUT P1, RZ, R178.reuse, 0x1, RZ, 0xc0, !PT ;  /* 0x00000001b2ff7812 */ /* 0x040fe6000782c0ff */
[----:B------:R-:W2:Y:S01]  /*80a0*/  @!P2 LDG.E.128 R4, [R4.64] ;  /* 0x000000060404a981 */ /* 0x000ea2000c1e1d00 */
[----:B-1----:R-:W-:Y:S04]  /*80b0*/  @!P4 IMAD.MOV.U32 R17, RZ, RZ, 0xa0 ;  /* 0x000000a0ff11c424 */ /* 0x002fe800078e00ff */
[C---:B------:R-:W-:Y:S04]  /*80c0*/  @!P4 IMAD.WIDE.U32 R18, R17.reuse, c[0x0][0x198], R76 ;  /* 0x000066001112ca25 */ /* 0x040fe800078e004c */
[----:B------:R-:W-:Y:S04]  /*80d0*/  @!P4 IMAD R17, R17, c[0x0][0x19c], RZ ;  /* 0x000067001111ca24 */ /* 0x000fe800078e02ff */
[----:B------:R-:W-:Y:S01]  /*80e0*/  @!P4 IMAD.IADD R19, R19, 0x1, R17 ;  /* 0x000000011313c824 */ /* 0x000fe200078e0211 */
[----:B------:R-:W-:Y:S01]  /*80f0*/  @!P5 MOV R17, 0xc0 ;  /* 0x000000c00011d802 */ /* 0x000fe20000000f00 */
[----:B--2---:R1:W-:Y:S01]  /*8100*/  @!P2 STG.E.128 [R24.64], R4 ;  /* 0x000000041800a986 */ /* 0x0043e2000c101d06 */
[----:B------:R-:W-:Y:S03]  /*8110*/  LOP3.LUT P2, RZ, R178, 0x2, RZ, 0xc0, !PT ;  /* 0x00000002b2ff7812 */ /* 0x000fe6000784c0ff */
[----:B------:R-:W2:Y:S10]  /*8120*/  @!P6 LDG.E.128 R12, [R26.64] ;  /* 0x000000061a0ce981 */ /* 0x000eb4000c1e1d00 */
[C---:B------:R-:W-:Y:S04]  /*8130*/  @!P2 LEA R20, P0, R60.reuse, R82, 0x1 ;  /* 0x000000523c14a211 */ /* 0x040fe800078008ff */
[----:B------:R-:W-:Y:S01]  /*8140*/  @!P2 LEA.HI.X R21, R60, R83, R59, 0x1, P0 ;  /* 0x000000533c15a211 */ /* 0x000fe200000f0c3b */
[----:B--2---:R2:W-:Y:S04]  /*8150*/  @!P6 STG.E.128 [R22.64], R12 ;  /* 0x0000000c1600e986 */ /* 0x0045e8000c101d06 */
[----:B-1----:R1:W3:Y:S02]  /*8160*/  @!P3 LDG.E.128 R4, [R2.64] ;  /* 0x000000060204b981 */ /* 0x0022e4000c1e1d00 */
[----:B-1----:R-:W-:Y:S04]  /*8170*/  @!P3 IMAD.MOV.U32 R3, RZ, RZ, 0x60 ;  /* 0x00000060ff03b424 */ /* 0x002fe800078e00ff */
[C---:B--2---:R-:W-:Y:S01]  /*8180*/  @!P3 IMAD.WIDE.U32 R12, R3.reuse, c[0x0][0x198], R76 ;  /* 0x00006600030cba25 */ /* 0x044fe200078e004c */
[C---:B------:R-:W-:Y:S03]  /*8190*/  @!P2 LEA R22, P0, R146.reuse, R76, 0x1 ;  /* 0x0000004c9216a211 */ /* 0x040fe600078008ff */
[----:B------:R-:W-:Y:S01]  /*81a0*/  @!P3 IMAD R0, R3, c[0x0][0x19c], RZ ;  /* 0x000067000300ba24 */ /* 0x000fe200078e02ff */
[----:B------:R-:W-:Y:S01]  /*81b0*/  @!P2 LEA.HI.X R23, R146, R77, R61, 0x1, P0 ;  /* 0x0000004d9217a211 */ /* 0x000fe200000f0c3d */
[----:B------:R-:W-:Y:S03]  /*81c0*/  @!P4 IMAD.MOV.U32 R3, RZ, RZ, c[0x0][0x288] ;  /* 0x0000a200ff03c624 */ /* 0x000fe600078e00ff */
[----:B------:R-:W-:Y:S01]  /*81d0*/  @!P3 IADD3 R13, R13, R0, RZ ;  /* 0x000000000d0db210 */ /* 0x000fe20007ffe0ff */
[----:B------:R-:W-:Y:S01]  /*81e0*/  @!P4 IMAD.WIDE.U32 R2, R3, 0xa0, R82 ;  /* 0x000000a00302c825 */ /* 0x000fe200078e0052 */
[----:B------:R-:W-:Y:S05]  /*81f0*/  @!P4 MOV R0, c[0x0][0x28c] ;  /* 0x0000a3000000ca02 */ /* 0x000fea0000000f00 */
[----:B------:R-:W-:Y:S04]  /*8200*/  @!P4 IMAD R0, R0, 0xa0, RZ ;  /* 0x000000a00000c824 */ /* 0x000fe800078e02ff */
[----:B------:R-:W-:Y:S01]  /*8210*/  @!P4 IMAD.IADD R3, R3, 0x1, R0 ;  /* 0x000000010303c824 */ /* 0x000fe200078e0200 */
[----:B------:R-:W-:Y:S05]  /*8220*/  @!P5 MOV R0, c[0x0][0x28c] ;  /* 0x0000a3000000da02 */ /* 0x000fea0000000f00 */
[----:B------:R-:W-:Y:S01]  /*8230*/  @!P5 IMAD R0, R0, 0xc0, RZ ;  /* 0x000000c00000d824 */ /* 0x000fe200078e02ff */
[----:B---3--:R1:W-:Y:S04]  /*8240*/  @!P3 STG.E.128 [R12.64], R4 ;  /* 0x000000040c00b986 */ /* 0x0083e8000c101d06 */
        /* <DEDUP_REMOVED lines=23> */
.L_x_7417:
[----:B------:R-:W-:Y:S01]  /*83c0*/  LOP3.LUT P1, RZ, R178, 0x8, RZ, 0xc0, !PT ;  /* 0x00000008b2ff7812 */ /* 0x000fe2000782c0ff */
        /* <DEDUP_REMOVED lines=82> */
.L_x_7450:
        /* <DEDUP_REMOVED lines=8> */
.L_x_7451:
[----:B------:R-:W-:Y:S04]  /*8970*/  IADD3 R11, R11, -0x1, RZ ;  /* 0xffffffff0b0b7810 */ /* 0x000fe80007ffe0ff */
[----:B------:R-:W-:Y:S11]  /*8980*/  ISETP.GT.AND P0, PT, R11, R53, PT ;  /* 0x000000350b00720c */ /* 0x000ff60003f04270 */
[----:B------:R-:W-:Y:S02]  /*8990*/  @!UPT UIADD3 URZ, URZ, URZ, URZ ;  /* 0x0000003f3f3ff290 */ /* 0x000fe4000fffe03f */
[----:B------:R-:W-:-:S05]  /*89a0*/  @P0 BRA `(.L_x_7452) ;  /* 0xffff9d8000000947 */ /* 0x000fca000383ffff */
.L_x_7398:
        /* <DEDUP_REMOVED lines=9> */
[----:B---3--:R-:W-:-:S05]  /*8a40*/  @P0 IMAD.WIDE R14, R177, R0, c[0x0][0x250] ;  /* 0x00009400b10e0625 */ /* 0x008fca00078e0200 */
[----:B------:R-:W3:Y:S01]  /*8a50*/  @P0 LDG.E R2, [R14.64] ;  /* 0x000000060e020981 */ /* 0x000ee2000c1e1900 */
[----:B------:R-:W-:Y:S01]  /*8a60*/  IMAD.MOV.U32 R7, RZ, RZ, c[0x0][0x190] ;  /* 0x00006400ff077624 */ /* 0x000fe200078e00ff */
[C---:B------:R-:W-:Y:S01]  /*8a70*/  LEA R8, P0, R128.reuse, c[0x0][0x160], 0x1 ;  /* 0x0000580080087a11 */ /* 0x040fe200078008ff */
[----:B----4-:R-:W-:Y:S01]  /*8a80*/  IMAD.MOV.U32 R5, RZ, RZ, c[0x0][0x194] ;  /* 0x00006500ff057624 */ /* 0x010fe200078e00ff */
        /* <DEDUP_REMOVED lines=88> */
.L_x_7459:
[----:B------:R-:W-:Y:S05]  /*9010*/  BSYNC B0 ;  /* 0x0000000000007941 */ /* 0x000fea0003800000 */
.L_x_7458:
[----:B-----5:R3:W-:Y:S02]  /*9020*/  STS.128 [R179], R8 ;  /* 0x00000008b3007388 */ /* 0x0207e40000000c00 */
.L_x_7457:
[----:B------:R-:W-:Y:S05]  /*9030*/  BSYNC B1 ;  /* 0x0000000000017941 */ /* 0x000fea0003800000 */
.L_x_7456:
        /* <DEDUP_REMOVED lines=23> */
[--C-:B------:R-:W-:Y:S01]  /*91b0*/  HADD2.F32 R23, -RZ, R9.reuse.H0_H0 ;  /* 0x20000009ff177230 */ /* 0x100fe20000004100 */
[----:B------:R-:W-:Y:S01]  /*91c0*/  MOV R19, R10 ;  /* 0x0000000a00137202 */ /* 0x000fe20000000f00 */
[----:B------:R-:W-:Y:S02]  /*91d0*/  HADD2.F32 R20, -RZ, R9.H1_H1 ;  /* 0x30000009ff147230 */ /* 0x000fe40000004100 */
        /* <DEDUP_REMOVED lines=35> */
.L_x_7463:
[----:B------:R-:W-:Y:S05]  /*9410*/  BSYNC B0 ;  /* 0x0000000000007941 */ /* 0x000fea0003800000 */
.L_x_7462:
[----:B-----5:R1:W-:Y:S02]  /*9420*/  STS.128 [R179+0x800], R8 ;  /* 0x00080008b3007388 */ /* 0x0203e40000000c00 */
.L_x_7461:
[----:B------:R-:W-:Y:S05]  /*9430*/  BSYNC B1 ;  /* 0x0000000000017941 */ /* 0x000fea0003800000 */
.L_x_7460:
        /* <DEDUP_REMOVED lines=41> */
[----:B------:R-:W-:Y:S01]  /*96d0*/  HADD2.F32 R15, -RZ, R28.H0_H0 ;  /* 0x2000001cff0f7230 */ /* 0x000fe20000004100 */
[----:B------:R-:W-:-:S02]  /*96e0*/  FFMA.FTZ R9, R16, R14, -R9 ;  /* 0x0000000e10097223 */ /* 0x000fc40000010809 */
[----:B------:R-:W-:Y:S01]  /*96f0*/  FFMA.FTZ R8, R17, R14, R8 ;  /* 0x0000000e11087223 */ /* 0x000fe20000010008 */
[----:B------:R-:W-:Y:S01]  /*9700*/  HADD2.F32 R17, -RZ, R28.H1_H1 ;  /* 0x3000001cff117230 */ /* 0x000fe20000004100 */
[-C--:B------:R-:W-:Y:S01]  /*9710*/  FMUL.FTZ R16, R15, R4.reuse ;  /* 0x000000040f107220 */ /* 0x080fe20000410000 */
[--C-:B------:R-:W-:Y:S01]  /*9720*/  HADD2.F32 R14, -RZ, R30.reuse.H0_H0 ;  /* 0x2000001eff0e7230 */ /* 0x100fe20000004100 */
[----:B------:R-:W-:Y:S01]  /*9730*/  F2FP.PACK_AB R29, R10, R11 ;  /* 0x0000000b0a1d723e */ /* 0x000fe200000000ff */
[----:B------:R-:W-:Y:S01]  /*9740*/  HADD2.F32 R30, -RZ, R30.H1_H1 ;  /* 0x3000001eff1e7230 */ /* 0x000fe20000004100 */
[C---:B------:R-:W-:Y:S01]  /*9750*/  FMUL.FTZ R7, R17.reuse, R4 ;  /* 0x0000000411077220 */ /* 0x040fe20000410000 */
[----:B------:R-:W-:Y:S01]  /*9760*/  F2FP.PACK_AB R31, R8, R9 ;  /* 0x00000009081f723e */ /* 0x000fe200000000ff */
[----:B------:R-:W-:Y:S02]  /*9770*/  FFMA.FTZ R16, R17, R6, R16 ;  /* 0x0000000611107223 */ /* 0x000fe40000010010 */
[----:B------:R-:W-:-:S02]  /*9780*/  FMUL.FTZ R4, R30, R5 ;  /* 0x000000051e047220 */ /* 0x000fc40000410000 */
[C---:B------:R-:W-:Y:S02]  /*9790*/  FMUL.FTZ R5, R14.reuse, R5 ;  /* 0x000000050e057220 */ /* 0x040fe40000410000 */
[----:B------:R-:W-:Y:S02]  /*97a0*/  FFMA.FTZ R7, R15, R6, -R7 ;  /* 0x000000060f077223 */ /* 0x000fe40000010807 */
[-C--:B------:R-:W-:Y:S02]  /*97b0*/  FFMA.FTZ R4, R14, R19.reuse, -R4 ;  /* 0x000000130e047223 */ /* 0x080fe40000010804 */
[----:B------:R-:W-:Y:S01]  /*97c0*/  FFMA.FTZ R5, R30, R19, R5 ;  /* 0x000000131e057223 */ /* 0x000fe20000010005 */
[----:B------:R-:W-:-:S04]  /*97d0*/  F2FP.PACK_AB R28, R16, R7 ;  /* 0x00000007101c723e */ /* 0x000fc800000000ff */
[----:B------:R-:W-:Y:S02]  /*97e0*/  F2FP.PACK_AB R30, R5, R4 ;  /* 0x00000004051e723e */ /* 0x000fe400000000ff */
.L_x_7467:
[----:B------:R-:W-:Y:S05]  /*97f0*/  BSYNC B0 ;  /* 0x0000000000007941 */ /* 0x000fea0003800000 */
.L_x_7466:
[----:B-----5:R1:W-:Y:S02]  /*9800*/  STS.128 [R179+0x1000], R28 ;  /* 0x0010001cb3007388 */ /* 0x0203e40000000c00 */
.L_x_7465:
[----:B------:R-:W-:Y:S05]  /*9810*/  BSYNC B1 ;  /* 0x0000000000017941 */ /* 0x000fea0003800000 */
.L_x_7464:
        /* <DEDUP_REMOVED lines=61> */
.L_x_7470:
[----:B------:R-:W-:Y:S05]  /*9bf0*/  BSYNC B0 ;  /* 0x0000000000007941 */ /* 0x000fea0003800000 */
.L_x_7469:
[----:B-----5:R1:W-:Y:S01]  /*9c00*/  STS.128 [R179+0x1800], R8 ;  /* 0x00180008b3007388 */ /* 0x0203e20000000c00 */
[----:B------:R-:W-:Y:S05]  /*9c10*/  BRA `(.L_x_7468) ;  /* 0x00001cd000007947 */ /* 0x000fea0003800000 */
.L_x_7455:
        /* <DEDUP_REMOVED lines=92> */
.L_x_7474:
[----:B------:R-:W-:Y:S05]  /*a1e0*/  BSYNC B0 ;  /* 0x0000000000007941 */ /* 0x000fea0003800000 */
.L_x_7473:
[----:B-----5:R4:W-:Y:S02]  /*a1f0*/  STS.128 [R179], R16 ;  /* 0x00000010b3007388 */ /* 0x0209e40000000c00 */
.L_x_7472:
[----:B------:R-:W-:Y:S05]  /*a200*/  BSYNC B1 ;  /* 0x0000000000017941 */ /* 0x000fea0003800000 */
.L_x_7471:
        /* <DEDUP_REMOVED lines=95> */
.L_x_7478:
[----:B------:R-:W-:Y:S05]  /*a800*/  BSYNC B0 ;  /* 0x0000000000007941 */ /* 0x000fea0003800000 */
.L_x_7477:
[----:B-----5:R1:W-:Y:S02]  /*a810*/  STS.128 [R179+0x800], R16 ;  /* 0x00080010b3007388 */ /* 0x0203e40000000c00 */
.L_x_7476:
[----:B------:R-:W-:Y:S05]  /*a820*/  BSYNC B1 ;  /* 0x0000000000017941 */ /* 0x000fea0003800000 */
.L_x_7475:
        /* <DEDUP_REMOVED lines=41> */
[----:B-1----:R-:W-:-:S02]  /*aac0*/  HADD2.F32 R28, -RZ, R5.H1_H1 ;  /* 0x30000005ff1c7230 */ /* 0x002fc40000004100 */
        /* <DEDUP_REMOVED lines=8> */
[----:B------:R-:W-:Y:S01]  /*ab50*/  HADD2.F32 R13, -RZ, R13.H1_H1 ;  /* 0x3000000dff0d7230 */ /* 0x000fe20000004100 */
[----:B------:R-:W-:Y:S01]  /*ab60*/  @!P0 FADD.FTZ R6, -R6, -RZ ;  /* 0x800000ff06068221 */ /* 0x000fe20000010100 */
[--C-:B------:R-:W-:Y:S01]  /*ab70*/  HADD2.F32 R15, -RZ, R23.reuse.H0_H0 ;  /* 0x20000017ff0f7230 */ /* 0x100fe20000004100 */
[----:B------:R-:W-:Y:S01]  /*ab80*/  FMUL.FTZ R31, R31, R4 ;  /* 0x000000041f1f7220 */ /* 0x000fe20000410000 */
[----:B------:R-:W-:Y:S01]  /*ab90*/  HADD2.F32 R12, -RZ, R12.H1_H1 ;  /* 0x3000000cff0c7230 */ /* 0x000fe20000004100 */
[----:B------:R-:W-:Y:S01]  /*aba0*/  @!P0 FADD.FTZ R25, -R25, -RZ ;  /* 0x800000ff19198221 */ /* 0x000fe20000010100 */
[----:B------:R-:W-:Y:S01]  /*abb0*/  HADD2.F32 R4, -RZ, R23.H1_H1 ;  /* 0x30000017ff047230 */ /* 0x000fe20000004100 */
[----:B------:R-:W-:Y:S01]  /*abc0*/  FMUL.FTZ R13, R13, R28 ;  /* 0x0000001c0d0d7220 */ /* 0x000fe20000410000 */
[----:B------:R-:W-:Y:S01]  /*abd0*/  HADD2.F32 R28, -RZ, R14.H0_H0 ;  /* 0x2000000eff1c7230 */ /* 0x000fe20000004100 */
[----:B------:R-:W-:Y:S01]  /*abe0*/  @!P0 FADD.FTZ R7, -R7, -RZ ;  /* 0x800000ff07078221 */ /* 0x000fe20000010100 */
[--C-:B-----5:R-:W-:Y:S01]  /*abf0*/  HADD2.F32 R23, -RZ, R16.reuse.H1_H1 ;  /* 0x30000010ff177230 */ /* 0x120fe20000004100 */
[----:B------:R-:W-:Y:S01]  /*ac00*/  FMUL.FTZ R6, R15, R6 ;  /* 0x000000060f067220 */ /* 0x000fe20000410000 */
[----:B------:R-:W-:Y:S01]  /*ac10*/  HADD2.F32 R15, -RZ, R16.H0_H0 ;  /* 0x20000010ff0f7230 */ /* 0x000fe20000004100 */
[----:B------:R-:W-:Y:S01]  /*ac20*/  FMUL.FTZ R12, R12, R25 ;  /* 0x000000190c0c7220 */ /* 0x000fe20000410000 */
[----:B------:R-:W-:Y:S01]  /*ac30*/  HADD2.F32 R14, -RZ, R14.H1_H1 ;  /* 0x3000000eff0e7230 */ /* 0x000fe20000004100 */
[----:B------:R-:W-:Y:S01]  /*ac40*/  @!P0 FADD.FTZ R5, -R5, -RZ ;  /* 0x800000ff05058221 */ /* 0x000fe20000010100 */
[----:B----4-:R-:W-:Y:S01]  /*ac50*/  HADD2.F32 R16, -RZ, R8.H1_H1 ;  /* 0x30000008ff107230 */ /* 0x010fe20000004100 */
[----:B------:R-:W-:-:S02]  /*ac60*/  @!P0 FADD.FTZ R29, -R29, -RZ ;  /* 0x800000ff1d1d8221 */ /* 0x000fc40000010100 */
[----:B------:R-:W-:Y:S01]  /*ac70*/  FMUL.FTZ R7, R4, R7 ;  /* 0x0000000704077220 */ /* 0x000fe20000410000 */
[----:B------:R-:W-:Y:S01]  /*ac80*/  HADD2.F32 R4, -RZ, R8.H0_H0 ;  /* 0x20000008ff047230 */ /* 0x000fe20000004100 */
        /* <DEDUP_REMOVED lines=26> */
.L_x_7482:
[----:B------:R-:W-:Y:S05]  /*ae30*/  BSYNC B0 ;  /* 0x0000000000007941 */ /* 0x000fea0003800000 */
.L_x_7481:
[----:B-----5:R1:W-:Y:S02]  /*ae40*/  STS.128 [R179+0x1000], R16 ;  /* 0x00100010b3007388 */ /* 0x0203e40000000c00 */
.L_x_7480:
[----:B------:R-:W-:Y:S05]  /*ae50*/  BSYNC B1 ;  /* 0x0000000000017941 */ /* 0x000fea0003800000 */
.L_x_7479:
        /* <DEDUP_REMOVED lines=17> */
[----:B---3--:R-:W-:Y:S01]  /*af70*/  IMAD R9, R117, 0x30, RZ ;  /* 0x0000003075097824 */ /* 0x008fe200078e02ff */
[----:B------:R-:W-:Y:S02]  /*af80*/  @P0 IADD3 R5, -R4, RZ, RZ ;  /* 0x000000ff04050210 */ /* 0x000fe40007ffe1ff */
[----:B------:R-:W-:Y:S01]  /*af90*/  @P0 SHF.R.S32.HI R118, RZ, 0x1, R118 ;  /* 0x00000001ff760819 */ /* 0x000fe20000011476 */
[----:B------:R-:W-:Y:S01]  /*afa0*/  IMAD.WIDE R16, R7, 0x2, R26 ;  /* 0x0000000207107825 */ /* 0x000fe200078e021a */
        /* <DEDUP_REMOVED lines=16> */
[--C-:B------:R-:W-:Y:S02]  /*b0b0*/  HADD2.F32 R25, -RZ, R17.reuse.H0_H0 ;  /* 0x20000011ff197230 */ /* 0x100fe40000004100 */
[----:B-1----:R-:W-:Y:S02]  /*b0c0*/  HADD2.F32 R27, -RZ, R16.H1_H1 ;  /* 0x30000010ff1b7230 */ /* 0x002fe40000004100 */
[----:B------:R-:W-:Y:S02]  /*b0d0*/  HADD2.F32 R16, -RZ, R17.H1_H1 ;  /* 0x30000011ff107230 */ /* 0x000fe40000004100 */
[--C-:B--2---:R-:W-:Y:S02]  /*b0e0*/  HADD2.F32 R0, -RZ, R4.reuse.H0_H0 ;  /* 0x20000004ff007230 */ /* 0x104fe40000004100 */
[----:B------:R-:W-:-:S02]  /*b0f0*/  HADD2.F32 R20, -RZ, R4.H1_H1 ;  /* 0x30000004ff147230 */ /* 0x000fc40000004100 */
[--C-:B------:R-:W-:Y:S02]  /*b100*/  HADD2.F32 R4, -RZ, R5.reuse.H0_H0 ;  /* 0x20000005ff047230 */ /* 0x100fe40000004100 */
[----:B------:R-:W-:Y:S01]  /*b110*/  HADD2.F32 R21, -RZ, R5.H1_H1 ;  /* 0x30000005ff157230 */ /* 0x000fe20000004100 */
[----:B------:R-:W-:Y:S01]  /*b120*/  @!P0 FADD.FTZ R0, -R0, -RZ ;  /* 0x800000ff00008221 */ /* 0x000fe20000010100 */
[--C-:B------:R-:W-:Y:S01]  /*b130*/  HADD2.F32 R5, -RZ, R6.reuse.H0_H0 ;  /* 0x20000006ff057230 */ /* 0x100fe20000004100 */
[----:B------:R-:W-:Y:S01]  /*b140*/  @!P0 FADD.FTZ R4, -R4, -RZ ;  /* 0x800000ff04048221 */ /* 0x000fe20000010100 */
[----:B------:R-:W-:Y:S02]  /*b150*/  HADD2.F32 R22, -RZ, R6.H1_H1 ;  /* 0x30000006ff167230 */ /* 0x000fe40000004100 */
[--C-:B------:R-:W-:Y:S02]  /*b160*/  HADD2.F32 R6, -RZ, R7.reuse.H0_H0 ;  /* 0x20000007ff067230 */ /* 0x100fe40000004100 */
[----:B------:R-:W-:Y:S01]  /*b170*/  HADD2.F32 R7, -RZ, R7.H1_H1 ;  /* 0x30000007ff077230 */ /* 0x000fe20000004100 */
[----:B------:R-:W-:-:S02]  /*b180*/  @!P0 FADD.FTZ R21, -R21, -RZ ;  /* 0x800000ff15158221 */ /* 0x000fc40000010100 */
[----:B------:R-:W-:Y:S01]  /*b190*/  FMUL.FTZ R23, R23, R0 ;  /* 0x0000000017177220 */ /* 0x000fe20000410000 */
[--C-:B------:R-:W-:Y:S01]  /*b1a0*/  HADD2.F32 R0, -RZ, R19.reuse.H1_H1 ;  /* 0x30000013ff007230 */ /* 0x100fe20000004100 */
[----:B------:R-:W-:Y:S01]  /*b1b0*/  FMUL.FTZ R25, R25, R4 ;  /* 0x0000000419197220 */ /* 0x000fe20000410000 */
[--C-:B------:R-:W-:Y:S01]  /*b1c0*/  HADD2.F32 R4, -RZ, R18.reuse.H0_H0 ;  /* 0x20000012ff047230 */ /* 0x100fe20000004100 */
[----:B------:R-:W-:Y:S02]  /*b1d0*/  @!P0 FADD.FTZ R5, -R5, -RZ ;  /* 0x800000ff05058221 */ /* 0x000fe40000010100 */
[----:B------:R-:W-:Y:S02]  /*b1e0*/  @!P0 FADD.FTZ R7, -R7, -RZ ;  /* 0x800000ff07078221 */ /* 0x000fe40000010100 */
[----:B------:R-:W-:Y:S01]  /*b1f0*/  FMUL.FTZ R16, R16, R21 ;  /* 0x0000001510107220 */ /* 0x000fe20000410000 */
[----:B------:R-:W-:Y:S01]  /*b200*/  HADD2.F32 R21, -RZ, R18.H1_H1 ;  /* 0x30000012ff157230 */ /* 0x000fe20000004100 */
[----:B------:R-:W-:Y:S01]  /*b210*/  @!P0 FADD.FTZ R20, -R20, -RZ ;  /* 0x800000ff14148221 */ /* 0x000fe20000010100 */
[----:B------:R-:W-:Y:S01]  /*b220*/  HADD2.F32 R17, -RZ, R19.H0_H0 ;  /* 0x20000013ff117230 */ /* 0x000fe20000004100 */
[----:B------:R-:W-:-:S02]  /*b230*/  @!P0 FADD.FTZ R22, -R22, -RZ ;  /* 0x800000ff16168221 */ /* 0x000fc40000010100 */
[----:B------:R-:W-:Y:S01]  /*b240*/  FMUL.FTZ R5, R4, R5 ;  /* 0x0000000504057220 */ /* 0x000fe20000410000 */
[----:B----4-:R-:W-:Y:S01]  /*b250*/  HADD2.F32 R4, -RZ, R8.H0_H0 ;  /* 0x20000008ff047230 */ /* 0x010fe20000004100 */
[----:B------:R-:W-:Y:S01]  /*b260*/  FMUL.FTZ R7, R0, R7 ;  /* 0x0000000700077220 */ /* 0x000fe20000410000 */
[----:B-----5:R-:W-:Y:S01]  /*b270*/  HADD2.F32 R0, -RZ, R12.H0_H0 ;  /* 0x2000000cff007230 */ /* 0x020fe20000004100 */
[----:B------:R-:W-:Y:S02]  /*b280*/  @!P0 FADD.FTZ R6, -R6, -RZ ;  /* 0x800000ff06068221 */ /* 0x000fe40000010100 */
        /* <DEDUP_REMOVED lines=8> */
[--C-:B------:R-:W-:Y:S02]  /*b310*/  HADD2.F32 R19, -RZ, R11.reuse.H0_H0 ;  /* 0x2000000bff137230 */ /* 0x100fe40000004100 */
[----:B------:R-:W-:Y:S02]  /*b320*/  HADD2.F32 R10, -RZ, R11.H1_H1 ;  /* 0x3000000bff0a7230 */ /* 0x000fe40000004100 */
[----:B------:R-:W-:Y:S02]  /*b330*/  HADD2.F32 R12, -RZ, R13.H0_H0 ;  /* 0x2000000dff0c7230 */ /* 0x000fe40000004100 */
[----:B------:R-:W-:Y:S02]  /*b340*/  HADD2.F32 R8, -RZ, R9.H0_H0 ;  /* 0x20000009ff087230 */ /* 0x000fe40000004100 */
[----:B------:R-:W-:Y:S02]  /*b350*/  HADD2.F32 R4, -RZ, R14.H0_H0 ;  /* 0x2000000eff047230 */ /* 0x000fe40000004100 */
[----:B------:R-:W-:-:S02]  /*b360*/  HADD2.F32 R11, -RZ, R15.H0_H0 ;  /* 0x2000000fff0b7230 */ /* 0x000fc40000004100 */
        /* <DEDUP_REMOVED lines=15> */
.L_x_7484:
[----:B------:R-:W-:Y:S05]  /*b460*/  BSYNC B0 ;  /* 0x0000000000007941 */ /* 0x000fea0003800000 */
.L_x_7483:
[----:B-----5:R1:W-:Y:S01]  /*b470*/  STS.128 [R179+0x1800], R12 ;  /* 0x0018000cb3007388 */ /* 0x0203e20000000c00 */
[----:B------:R-:W-:Y:S05]  /*b480*/  BRA `(.L_x_7468) ;  /* 0x0000046000007947 */ /* 0x000fea0003800000 */
.L_x_7454:
[----:B------:R-:W1:Y:S01]  /*b490*/  S2R R3, SR_CTAID.X ;  /* 0x0000000000037919 */ /* 0x000e620000002500 */
[----:B------:R-:W-:Y:S01]  /*b4a0*/  BSSY B0, `(.L_x_7485) ;  /* 0x000000d000007945 */ /* 0x000fe20003800000 */
[----:B-1-34-:R-:W-:-:S05]  /*b4b0*/  IMAD R5, R3, -0x40, R176 ;  /* 0xffffffc003057824 */ /* 0x01afca00078e02b0 */
        /* <DEDUP_REMOVED lines=11> */
.L_x_7486:
[----:B------:R-:W-:Y:S05]  /*b570*/  BSYNC B0 ;  /* 0x0000000000007941 */ /* 0x000fea0003800000 */
.L_x_7485:
        /* <DEDUP_REMOVED lines=17> */
.L_x_7488:
[----:B------:R-:W-:Y:S05]  /*b690*/  BSYNC B0 ;  /* 0x0000000000007941 */ /* 0x000fea0003800000 */
.L_x_7487:
        /* <DEDUP_REMOVED lines=17> */
.L_x_7490:
[----:B------:R-:W-:Y:S05]  /*b7b0*/  BSYNC B0 ;  /* 0x0000000000007941 */ /* 0x000fea0003800000 */
.L_x_7489:
[----:B------:R-:W-:-:S04]  /*b7c0*/  IADD3 R28, R134, 0x30, RZ ;  /* 0x00000030861c7810 */ /* 0x000fc80007ffe0ff */
[----:B------:R-:W-:-:S13]  /*b7d0*/  ISETP.GE.AND P0, PT, R28, R5, PT ;  /* 0x000000051c00720c */ /* 0x000fda0003f06270 */
[----:B------:R-:W-:Y:S05]  /*b7e0*/  @P0 BRA `(.L_x_7468) ;  /* 0x0000010000000947 */ /* 0x000fea0003800000 */
[----:B------:R-:W-:-:S13]  /*b7f0*/  ISETP.GE.AND P0, PT, R100, c[0x0][0x220], PT ;  /* 0x0000880064007a0c */ /* 0x000fda0003f06270 */
[----:B------:R1:W-:Y:S01]  /*b800*/  @P0 STS.128 [R179+0x1800], RZ ;  /* 0x001800ffb3000388 */ /* 0x0003e20000000c00 */
[----:B------:R-:W-:Y:S05]  /*b810*/  @P0 BRA `(.L_x_7468) ;  /* 0x000000d000000947 */ /* 0x000fea0003800000 */
[----:B---3--:R-:W-:Y:S01]  /*b820*/  MOV R6, R128 ;  /* 0x0000008000067202 */ /* 0x008fe20000000f00 */
[----:B------:R-:W-:Y:S01]  /*b830*/  IMAD.MOV.U32 R0, RZ, RZ, c[0x0][0x190] ;  /* 0x00006400ff007624 */ /* 0x000fe200078e00ff */
        /* <DEDUP_REMOVED lines=11> */
.L_x_7468:
[----:B------:R-:W-:Y:S05]  /*b8f0*/  BSYNC B2 ;  /* 0x0000000000027941 */ /* 0x000fea0003800000 */
.L_x_7453:
        /* <DEDUP_REMOVED lines=15> */
.L_x_7492:
[----:B------:R-:W-:Y:S05]  /*b9f0*/  BSYNC B0 ;  /* 0x0000000000007941 */ /* 0x000fea0003800000 */
.L_x_7491:
        /* <DEDUP_REMOVED lines=12> */
.L_x_7494:
[----:B------:R-:W-:Y:S05]  /*bac0*/  BSYNC B0 ;  /* 0x0000000000007941 */ /* 0x000fea0003800000 */
.L_x_7493:
        /* <DEDUP_REMOVED lines=14> */
.L_x_7496:
[----:B------:R-:W-:Y:S05]  /*bbb0*/  BSYNC B0 ;  /* 0x0000000000007941 */ /* 0x000fea0003800000 */
.L_x_7495:
        /* <DEDUP_REMOVED lines=15> */
.L_x_7498:
[----:B------:R-:W-:Y:S05]  /*bcb0*/  BSYNC B0 ;  /* 0x0000000000007941 */ /* 0x000fea0003800000 */
.L_x_7497:
        /* <DEDUP_REMOVED lines=15> */
.L_x_7500:
[----:B------:R-:W-:Y:S05]  /*bdb0*/  BSYNC B0 ;  /* 0x0000000000007941 */ /* 0x000fea0003800000 */
.L_x_7499:
        /* <DEDUP_REMOVED lines=16> */
.L_x_7502:
[----:B------:R-:W-:Y:S05]  /*bec0*/  BSYNC B0 ;  /* 0x0000000000007941 */ /* 0x000fea0003800000 */
.L_x_7501:
        /* <DEDUP_REMOVED lines=16> */
.L_x_7504:
[----:B------:R-:W-:Y:S05]  /*bfd0*/  BSYNC B0 ;  /* 0x0000000000007941 */ /* 0x000fea0003800000 */
.L_x_7503:
        /* <DEDUP_REMOVED lines=16> */
.L_x_7506:
[----:B------:R-:W-:Y:S05]  /*c0e0*/  BSYNC B0 ;  /* 0x0000000000007941 */ /* 0x000fea0003800000 */
.L_x_7505:
[----:B------:R-:W-:Y:S01]  /*c0f0*/  SHF.R.S32.HI R0, RZ, 0x1f, R177 ;  /* 0x0000001fff007819 */ /* 0x000fe200000114b1 */
[----:B------:R-:W-:Y:S01]  /*c100*/  IMAD.WIDE.U32 R130, R177, c[0x0][0x320], R130 ;  /* 0x0000c800b1827a25 */ /* 0x000fe200078e0082 */
[----:B------:R-:W0:Y:S03]  /*c110*/  LDGDEPBAR ;  /* 0x00000000000079af */ /* 0x000e260000000000 */
[----:B------:R-:W-:Y:S01]  /*c120*/  IMAD R0, R0, c[0x0][0x320], RZ ;  /* 0x0000c80000007a24 */ /* 0x000fe200078e02ff */
[----:B------:R-:W-:-:S03]  /*c130*/  LEA R16, P0, R130, c[0x0][0x318], 0x2 ;  /* 0x0000c60082107a11 */ /* 0x000fc600078010ff */
[----:B------:R-:W-:-:S04]  /*c140*/  IMAD R0, R177, c[0x0][0x324], R0 ;  /* 0x0000c900b1007a24 */ /* 0x000fc800078e0200 */
[----:B------:R-:W-:-:S05]  /*c150*/  IMAD.IADD R0, R131, 0x1, R0 ;  /* 0x0000000183007824 */ /* 0x000fca00078e0200 */
[----:B------:R-:W-:-:S05]  /*c160*/  LEA.HI.X R17, R130, c[0x0][0x31c], R0, 0x2, P0 ;  /* 0x0000c70082117a11 */ /* 0x000fca00000f1400 */
[----:B------:R-:W5:Y:S01]  /*c170*/  LDG.E R0, [R16.64] ;  /* 0x0000000610007981 */ /* 0x000f62000c1e1900 */
[----:B------:R-:W-:Y:S01]  /*c180*/  ISETP.GE.AND P0, PT, R134, R9, PT ;  /* 0x000000098600720c */ /* 0x000fe20003f06270 */
[----:B------:R-:W5:Y:S01]  /*c190*/  MUFU.RCP R13, c[0x0][0x238] ;  /* 0x00008e00000d7b08 */ /* 0x000f620000001000 */
[----:B------:R-:W-:-:S04]  /*c1a0*/  DEPBAR.LE SB0, 0x0 ;  /* 0x000080000000791a */ /* 0x000fc80000000000 */
[----:B------:R-:W1:Y:S04]  /*c1b0*/  S2R R8, SR_TID.X ;  /* 0x0000000000087919 */ /* 0x000e680000002100 */
[----:B------:R-:W-:Y:S01]  /*c1c0*/  BAR.SYNC.DEFER_BLOCKING 0x0 ;  /* 0x0000000000007b1d */ /* 0x000fe20000010000 */
[----:B------:R-:W-:-:S04]  /*c1d0*/  LEA R148, P1, R120, c[0x0][0x170], 0x1 ;  /* 0x00005c0078947a11 */ /* 0x000fc800078208ff */
[----:B------:R-:W-:Y:S01]  /*c1e0*/  LEA.HI.X R149, R120, c[0x0][0x174], R123, 0x1, P1 ;  /* 0x00005d0078957a11 */ /* 0x000fe200008f0c7b */
[----:B------:R-:W-:Y:S01]  /*c1f0*/  BSSY B0, `(.L_x_7507) ;  /* 0x0000014000007945 */ /* 0x000fe20003800000 */
[----:B-1----:R-:W-:Y:S01]  /*c200*/  SHF.R.S32.HI R11, RZ, 0x1f, R8 ;  /* 0x0000001fff0b7819 */ /* 0x002fe20000011408 */
[----:B------:R-:W-:-:S03]  /*c210*/  IMAD.SHL.U32 R187, R8, 0x2, RZ ;  /* 0x0000000208bb7824 */ /* 0x000fc600078e00ff */
[----:B------:R-:W-:Y:S01]  /*c220*/  LEA.HI R102, R11, R8, RZ, 0x5 ;  /* 0x000000080b667211 */ /* 0x000fe200078f28ff */
[----:B------:R1:W-:Y:S01]  /*c230*/  @P0 STS.128 [R179+0x6000], RZ ;  /* 0x006000ffb3000388 */ /* 0x0003e20000000c00 */
[----:B------:R-:W-:Y:S02]  /*c240*/  LOP3.LUT R187, R187, 0x6, RZ, 0xc0, !PT ;  /* 0x00000006bbbb7812 */ /* 0x000fe400078ec0ff */
[----:B------:R-:W-:-:S05]  /*c250*/  LOP3.LUT R15, R102, 0xffffffe0, RZ, 0xc0, !PT ;  /* 0xffffffe0660f7812 */ /* 0x000fca00078ec0ff */
[----:B------:R-:W-:-:S05]  /*c260*/  IMAD.IADD R10, R8, 0x1, -R15 ;  /* 0x00000001080a7824 */ /* 0x000fca00078e0a0f */
[----:B------:R-:W-:-:S04]  /*c270*/  SHF.R.S32.HI R185, RZ, 0x1f, R10 ;  /* 0x0000001fffb97819 */ /* 0x000fc8000001140a */
[----:B------:R-:W-:-:S04]  /*c280*/  LEA.HI R185, R185, R10, RZ, 0x2 ;  /* 0x0000000ab9b97211 */ /* 0x000fc800078f10ff */
[----:B------:R-:W-:Y:S01]  /*c290*/  SHF.R.S32.HI R185, RZ, 0x2, R185 ;  /* 0x00000002ffb97819 */ /* 0x000fe200000114b9 */
[----:B-----5:R-:W-:Y:S01]  /*c2a0*/  FMUL.FTZ R0, R0, R13 ;  /* 0x0000000d00007220 */ /* 0x020fe20000410000 */
        /* <DEDUP_REMOVED lines=8> */
.L_x_7508:
[----:B-1----:R-:W-:Y:S05]  /*c330*/  BSYNC B0 ;  /* 0x0000000000007941 */ /* 0x002fea0003800000 */
.L_x_7507:
        /* <DEDUP_REMOVED lines=13> */
.L_x_7510:
[----:B------:R-:W-:Y:S05]  /*c410*/  BSYNC B0 ;  /* 0x0000000000007941 */ /* 0x000fea0003800000 */
.L_x_7509:
        /* <DEDUP_REMOVED lines=15> */
.L_x_7512:
[----:B------:R-:W-:Y:S05]  /*c510*/  BSYNC B0 ;  /* 0x0000000000007941 */ /* 0x000fea0003800000 */
.L_x_7511:
        /* <DEDUP_REMOVED lines=16> */
.L_x_7514:
[----:B------:R-:W-:Y:S05]  /*c620*/  BSYNC B0 ;  /* 0x0000000000007941 */ /* 0x000fea0003800000 */
.L_x_7513:
        /* <DEDUP_REMOVED lines=15> */
.L_x_7516:
[----:B------:R-:W-:Y:S05]  /*c720*/  BSYNC B0 ;  /* 0x0000000000007941 */ /* 0x000fea0003800000 */
.L_x_7515:
        /* <DEDUP_REMOVED lines=16> */
.L_x_7518:
[----:B------:R-:W-:Y:S05]  /*c830*/  BSYNC B0 ;  /* 0x0000000000007941 */ /* 0x000fea0003800000 */
.L_x_7517:
        /* <DEDUP_REMOVED lines=16> */
.L_x_7520:
[----:B------:R-:W-:Y:S05]  /*c940*/  BSYNC B0 ;  /* 0x0000000000007941 */ /* 0x000fea0003800000 */
.L_x_7519:
        /* <DEDUP_REMOVED lines=16> */
.L_x_7522:
[----:B------:R-:W-:Y:S05]  /*ca50*/  BSYNC B0 ;  /* 0x0000000000007941 */ /* 0x000fea0003800000 */
.L_x_7521:
[----:B------:R-:W-:Y:S01]  /*ca60*/  LEA.HI R2, R51, R51, RZ, 0x1 ;  /* 0x0000003333027211 */ /* 0x000fe200078f08ff */
[----:B------:R-:W-:Y:S01]  /*ca70*/  IMAD.SHL.U32 R9, R50, 0x40, RZ ;  /* 0x0000004032097824 */ /* 0x000fe200078e00ff */
[----:B------:R-:W-:Y:S01]  /*ca80*/  LEA.HI R11, R11, R8, RZ, 0x3 ;  /* 0x000000080b0b7211 */ /* 0x000fe200078f18ff */
[----:B-1----:R-:W-:Y:S01]  /*ca90*/  IMAD.SHL.U32 R7, R52, 0x40, RZ ;  /* 0x0000004034077824 */ /* 0x002fe200078e00ff */
[----:B------:R-:W-:Y:S01]  /*caa0*/  LOP3.LUT R2, R2, 0xfffffffe, RZ, 0xc0, !PT ;  /* 0xfffffffe02027812 */ /* 0x000fe200078ec0ff */
[----:B------:R-:W0:Y:S01]  /*cab0*/  LDGDEPBAR ;  /* 0x00000000000079af */ /* 0x000e220000000000 */
[----:B------:R-:W-:Y:S02]  /*cac0*/  LOP3.LUT R5, R11, 0xfffffff8, RZ, 0xc0, !PT ;  /* 0xfffffff80b057812 */ /* 0x000fe400078ec0ff */
[----:B------:R-:W-:Y:S01]  /*cad0*/  SHF.R.S32.HI R4, RZ, 0x3, R11 ;  /* 0x00000003ff047819 */ /* 0x000fe2000001140b */
[----:B------:R-:W-:Y:S01]  /*cae0*/  IMAD.IADD R51, R51, 0x1, -R2 ;  /* 0x0000000133337824 */ /* 0x000fe200078e0a02 */
[----:B------:R-:W-:Y:S01]  /*caf0*/  LOP3.LUT R9, R9, 0x1c0, RZ, 0xc0, !PT ;  /* 0x000001c009097812 */ /* 0x000fe200078ec0ff */
[----:B------:R-:W-:Y:S01]  /*cb00*/  IMAD.IADD R2, R8, 0x1, -R5 ;  /* 0x0000000108027824 */ /* 0x000fe200078e0a05 */
[----:B------:R-:W-:Y:S01]  /*cb10*/  SHF.R.S32.HI R102, RZ, 0x5, R102 ;  /* 0x00000005ff667819 */ /* 0x000fe20000011466 */
[----:B------:R-:W-:Y:S01]  /*cb20*/  IMAD.SHL.U32 R6, R51, 0x8, RZ ;  /* 0x0000000833067824 */ /* 0x000fe200078e00ff */
[----:B------:R-:W-:Y:S01]  /*cb30*/  LOP3.LUT R7, R7, 0xfffffe00, RZ, 0xc0, !PT ;  /* 0xfffffe0007077812 */ /* 0x000fe200078ec0ff */
[C---:B------:R-:W-:Y:S01]  /*cb40*/  IMAD.SHL.U32 R5, R2.reuse, 0x40, RZ ;  /* 0x0000004002057824 */ /* 0x040fe200078e00ff */
[----:B------:R-:W-:Y:S01]  /*cb50*/  R2P PR, R2, 0x6 ;  /* 0x0000000602007804 */ /* 0x000fe20000000000 */
[----:B------:R-:W-:Y:S01]  /*cb60*/  IMAD.SHL.U32 R4, R4, 0x8, RZ ;  /* 0x0000000804047824 */ /* 0x000fe200078e00ff */
[----:B------:R-:W-:Y:S01]  /*cb70*/  LOP3.LUT R6, R9, 0x8, R6, 0xf8, !PT ;  /* 0x0000000809067812 */ /* 0x000fe200078ef806 */
[----:B------:R-:W-:Y:S01]  /*cb80*/  IMAD.MOV.U32 R2, RZ, RZ, 0x20 ;  /* 0x00000020ff027424 */ /* 0x000fe200078e00ff */
[----:B------:R-:W-:-:S02]  /*cb90*/  LOP3.LUT R5, R5, 0x1c0, RZ, 0xc0, !PT ;  /* 0x000001c005057812 */ /* 0x000fc400078ec0ff */
[----:B------:R-:W-:Y:S02]  /*cba0*/  SHF.R.U32.HI R9, RZ, 0x3, R9 ;  /* 0x00000003ff097819 */ /* 0x000fe40000011609 */
[----:B------:R-:W-:Y:S02]  /*cbb0*/  LOP3.LUT R4, R5, 0x8, R4, 0xf8, !PT ;  /* 0x0000000805047812 */ /* 0x000fe400078ef804 */
[----:B------:R-:W-:Y:S02]  /*cbc0*/  SHF.R.U32.HI R5, RZ, 0x3, R5 ;  /* 0x00000003ff057819 */ /* 0x000fe40000011605 */
[----:B------:R-:W-:Y:S01]  /*cbd0*/  LOP3.LUT R6, R6, R9, RZ, 0x3c, !PT ;  /* 0x0000000906067212 */ /* 0x000fe200078e3cff */
[----:B------:R-:W-:Y:S01]  /*cbe0*/  IMAD R9, R102, 0x400, R7 ;  /* 0x0000040066097824 */ /* 0x000fe200078e0207 */
[----:B------:R-:W-:Y:S01]  /*cbf0*/  LOP3.LUT R4, R4, R5, RZ, 0x3c, !PT ;  /* 0x0000000504047212 */ /* 0x000fe200078e3cff */
[----:B------:R-:W-:Y:S01]  /*cc00*/  IMAD.MOV.U32 R5, RZ, RZ, 0x40 ;  /* 0x00000040ff057424 */ /* 0x000fe200078e00ff */
[----:B------:R-:W-:Y:S01]  /*cc10*/  LOP3.LUT P0, RZ, R50, 0x2, RZ, 0xc0, !PT ;  /* 0x0000000232ff7812 */ /* 0x000fe2000780c0ff */
[C---:B------:R-:W-:Y:S01]  /*cc20*/  IMAD.IADD R170, R6.reuse, 0x1, R9 ;  /* 0x0000000106aa7824 */ /* 0x040fe200078e0209 */
[----:B------:R-:W-:Y:S01]  /*cc30*/  LOP3.LUT R6, R6, R7, RZ, 0xfc, !PT ;  /* 0x0000000706067212 */ /* 0x000fe200078efcff */
        /* <DEDUP_REMOVED lines=8> */
[----:B------:R-:W-:Y:S01]  /*ccc0*/  IMAD.IADD R163, R169, 0x1, R2 ;  /* 0x00000001a9a37824 */ /* 0x000fe200078e0202 */
[----:B------:R-:W-:Y:S01]  /*ccd0*/  SEL R5, R5, 0xffffffc0, !P0 ;  /* 0xffffffc005057807 */ /* 0x000fe20004000000 */
[----:B------:R-:W-:Y:S01]  /*cce0*/  IMAD R102, R3, 0x4, R102 ;  /* 0x0000000403667824 */ /* 0x000fe200078e0266 */
[----:B------:R-:W1:Y:S01]  /*ccf0*/  LDSM.16.M88.4 R84, [R169+0x2800] ;  /* 0x00280000a954783b */ /* 0x000e620000000200 */
[----:B------:R-:W-:-:S02]  /*cd00*/  IADD3 R166, R169, 0x2040, RZ ;  /* 0x00002040a9a67810 */ /* 0x000fc40007ffe0ff */
[----:B------:R-:W-:Y:S01]  /*cd10*/  IMAD.IADD R167, R170, 0x1, R5 ;  /* 0x00000001aaa77824 */ /* 0x000fe200078e0205 */
[----:B------:R-:W5:Y:S01]  /*cd20*/  LDSM.16.M88.4 R28, [R169+0x2000] ;  /* 0x00200000a91c783b */ /* 0x000f620000000200 */
[----:B------:R-:W-:Y:S01]  /*cd30*/  IMAD.U32 R51, R102, 0x10, R185 ;  /* 0x0000001066337824 */ /* 0x000fe200078e00b9 */
[----:B------:R-:W-:Y:S01]  /*cd40*/  LOP3.LUT R178, R178, 0xfffffffe, RZ, 0xc0, !PT ;  /* 0xfffffffeb2b27812 */ /* 0x000fe200078ec0ff */
[----:B------:R-:W-:Y:S01]  /*cd50*/  IMAD.IADD R165, R4, 0x1, R167 ;  /* 0x0000000104a57824 */ /* 0x000fe200078e02a7 */
[----:B------:R-:W-:Y:S02]  /*cd60*/  LDSM.16.M88.4 R72, [R168] ;  /* 0x00000000a848783b */ /* 0x000fe40000000200 */
[----:B------:R-:W-:Y:S02]  /*cd70*/  IADD3 R102, -R176, 0x1, R51 ;  /* 0x00000001b0667810 */ /* 0x000fe40007ffe133 */
[----:B------:R-:W2:Y:S02]  /*cd80*/  LDSM.16.M88.4 R36, [R163+0x2800] ;  /* 0x00280000a324783b */ /* 0x000ea40000000200 */
[----:B------:R-:W-:-:S02]  /*cd90*/  IADD3 R102, R102, c[0x0][0x2e8], R49 ;  /* 0x0000ba0066667a10 */ /* 0x000fc40007ffe031 */
[----:B------:R-:W3:Y:S04]  /*cda0*/  LDSM.16.M88.4 R16, [R169+0x3000] ;  /* 0x00300000a910783b */ /* 0x000ee80000000200 */
[----:B------:R-:W4:Y:S04]  /*cdb0*/  LDSM.16.M88.4 R8, [R169+0x3800] ;  /* 0x00380000a908783b */ /* 0x000f280000000200 */
[----:B------:R-:W2:Y:S04]  /*cdc0*/  LDSM.16.M88.4 R68, [R169+0x4000] ;  /* 0x00400000a944783b */ /* 0x000ea80000000200 */
[----:B------:R-:W2:Y:S04]  /*cdd0*/  LDSM.16.M88.4 R60, [R169+0x4800] ;  /* 0x00480000a93c783b */ /* 0x000ea80000000200 */
[----:B------:R-:W2:Y:S04]  /*cde0*/  LDSM.16.M88.4 R52, [R169+0x5000] ;  /* 0x00500000a934783b */ /* 0x000ea80000000200 */
[----:B------:R-:W3:Y:S04]  /*cdf0*/  LDSM.16.M88.4 R96, [R169+0x5800] ;  /* 0x00580000a960783b */ /* 0x000ee80000000200 */
[----:B------:R-:W3:Y:S01]  /*ce00*/  LDSM.16.M88.4 R92, [R163+0x2000] ;  /* 0x00200000a35c783b */ /* 0x000ee20000000200 */
[C---:B-1----:R-:W-:Y:S03]  /*ce10*/  HMMA.16816.F32 R24, R40.reuse, R84, RZ ;  /* 0x000000542818723c */ /* 0x042fe600000018ff */
[----:B------:R-:W1:Y:S04]  /*ce20*/  LDSM.16.M88.4 R88, [R163+0x3000] ;  /* 0x00300000a358783b */ /* 0x000e680000000200 */
[----:B--2---:R-:W2:Y:S01]  /*ce30*/  LDSM.16.M88.4 R76, [R163+0x3800] ;  /* 0x00380000a34c783b */ /* 0x004ea20000000200 */
[C---:B-----5:R-:W-:Y:S03]  /*ce40*/  HMMA.16816.F32 R32, R40.reuse, R28, RZ ;  /* 0x0000001c2820723c */ /* 0x060fe600000018ff */
[----:B------:R-:W5:Y:S04]  /*ce50*/  LDSM.16.M88.4 R116, [R163+0x4000] ;  /* 0x00400000a374783b */ /* 0x000f680000000200 */
[----:B------:R-:W1:Y:S01]  /*ce60*/  LDSM.16.M88.4 R108, [R163+0x4800] ;  /* 0x00480000a36c783b */ /* 0x000e620000000200 */
[C---:B------:R-:W-:Y:S03]  /*ce70*/  HMMA.16816.F32 R28, R40.reuse, R30, RZ ;  /* 0x0000001e281c723c */ /* 0x040fe600000018ff */
[----:B------:R-:W1:Y:S05]  /*ce80*/  LDSM.16.M88.4 R104, [R163+0x5000] ;  /* 0x00500000a368783b */ /* 0x000e6a0000000200 */
[----:B------:R-:W-:Y:S08]  /*ce90*/  HMMA.16816.F32 R84, R40, R86, RZ ;  /* 0x000000562854723c */ /* 0x000ff000000018ff */
[----:B------:R-:W-:Y:S07]  /*cea0*/  HMMA.16816.F32 R24, R72, R36, R24 ;  /* 0x000000244818723c */ /* 0x000fee0000001818 */
[----:B------:R-:W-:Y:S01]  /*ceb0*/  IADD3 R36, R169, 0x2000, RZ ;  /* 0x00002000a9247810 */ /* 0x000fe20007ffe0ff */
[----:B---3--:R-:W-:Y:S03]  /*cec0*/  HMMA.16816.F32 R20, R40, R16, RZ ;  /* 0x000000102814723c */ /* 0x008fe600000018ff */
[----:B------:R-:W-:-:S04]  /*ced0*/  @P2 IADD3 R166, R36, -0x40, RZ ;  /* 0xffffffc024a62810 */ /* 0x000fc80007ffe0ff */
[----:B------:R-:W-:Y:S01]  /*cee0*/  IADD3 R159, R166, 0x800, RZ ;  /* 0x00000800a69f7810 */ /* 0x000fe20007ffe0ff */
[C---:B------:R-:W-:Y:S01]  /*cef0*/  HMMA.16816.F32 R16, R40.reuse, R18, RZ ;  /* 0x000000122810723c */ /* 0x040fe200000018ff */
[----:B------:R-:W-:Y:S01]  /*cf00*/  IMAD.IADD R152, R2, 0x1, R166 ;  /* 0x0000000102987824 */ /* 0x000fe200078e02a6 */
[----:B------:R-:W-:Y:S01]  /*cf10*/  IADD3 R158, R166, 0x1000, RZ ;  /* 0x00001000a69e7810 */ /* 0x000fe20007ffe0ff */
[----:B------:R-:W-:Y:S01]  /*cf20*/  IMAD.IADD R2, R128, 0x1, R187 ;  /* 0x0000000180027824 */ /* 0x000fe200078e02bb */
[----:B------:R-:W-:Y:S02]  /*cf30*/  IADD3 R157, R166, 0x1800, RZ ;  /* 0x00001800a69d7810 */ /* 0x000fe40007ffe0ff */
[----:B------:R-:W-:Y:S01]  /*cf40*/  LDSM.16.M88.4 R112, [R152] ;  /* 0x000000009870783b */ /* 0x000fe20000000200 */
[----:B------:R-:W-:Y:S01]  /*cf50*/  I2F R3, R2 ;  /* 0x0000000200037306 */ /* 0x000fe20000201400 */
[----:B----4-:R-:W-:Y:S01]  /*cf60*/  HMMA.16816.F32 R12, R40, R8, RZ ;  /* 0x00000008280c723c */ /* 0x010fe200000018ff */
[----:B------:R-:W-:-:S02]  /*cf70*/  IADD3 R51, R2, 0x8, RZ ;  /* 0x0000000802337810 */ /* 0x000fc40007ffe0ff */
[----:B------:R-:W-:Y:S02]  /*cf80*/  IADD3 R7, R2, 0x9, RZ ;  /* 0x0000000902077810 */ /* 0x000fe40007ffe0ff */
[C---:B------:R-:W-:Y:S02]  /*cf90*/  IADD3 R156, R166.reuse, 0x2000, RZ ;  /* 0x00002000a69c7810 */ /* 0x040fe40007ffe0ff */
[C---:B------:R-:W-:Y:S01]  /*cfa0*/  IADD3 R155, R166.reuse, 0x2800, RZ ;  /* 0x00002800a69b7810 */ /* 0x040fe20007ffe0ff */
[----:B------:R-:W-:Y:S01]  /*cfb0*/  HMMA.16816.F32 R80, R40, R68, RZ ;  /* 0x000000442850723c */ /* 0x000fe200000018ff */
[C---:B------:R-:W-:Y:S02]  /*cfc0*/  IADD3 R154, R166.reuse, 0x3000, RZ ;  /* 0x00003000a69a7810 */ /* 0x040fe40007ffe0ff */
[----:B------:R-:W-:-:S05]  /*cfd0*/  IADD3 R153, R166, 0x3800, RZ ;  /* 0x00003800a6997810 */ /* 0x000fca0007ffe0ff */
        /* <DEDUP_REMOVED lines=9> */
[C---:B------:R-:W-:Y:S08]  /*d070*/  HMMA.16816.F32 R32, R72.reuse, R92, R32 ;  /* 0x0000005c4820723c */ /* 0x040ff00000001820 */
[C---:B------:R-:W-:Y:S01]  /*d080*/  HMMA.16816.F32 R28, R72.reuse, R94, R28 ;  /* 0x0000005e481c723c */ /* 0x040fe2000000181c */
[----:B------:R-:W-:Y:S07]  /*d090*/  LDSM.16.M88.4 R92, [R166] ;  /* 0x00000000a65c783b */ /* 0x000fee0000000200 */
[C---:B------:R-:W-:Y:S01]  /*d0a0*/  HMMA.16816.F32 R84, R72.reuse, R38, R84 ;  /* 0x000000264854723c */ /* 0x040fe20000001854 */
[----:B------:R-:W4:Y:S07]  /*d0b0*/  LDSM.16.M88.4 R36, [R167] ;  /* 0x00000000a724783b */ /* 0x000f2e0000000200 */
[C---:B-1----:R-:W-:Y:S08]  /*d0c0*/  HMMA.16816.F32 R20, R72.reuse, R88, R20 ;  /* 0x000000584814723c */ /* 0x042ff00000001814 */
[C---:B------:R-:W-:Y:S01]  /*d0d0*/  HMMA.16816.F32 R16, R72.reuse, R90, R16 ;  /* 0x0000005a4810723c */ /* 0x040fe20000001810 */
[----:B------:R-:W1:Y:S07]  /*d0e0*/  LDSM.16.M88.4 R88, [R166+0x800] ;  /* 0x00080000a658783b */ /* 0x000e6e0000000200 */
[C---:B--2---:R-:W-:Y:S08]  /*d0f0*/  HMMA.16816.F32 R12, R72.reuse, R76, R12 ;  /* 0x0000004c480c723c */ /* 0x044ff0000000180c */
[C---:B------:R-:W-:Y:S01]  /*d100*/  HMMA.16816.F32 R8, R72.reuse, R78, R8 ;  /* 0x0000004e4808723c */ /* 0x040fe20000001808 */
[----:B------:R-:W2:Y:S07]  /*d110*/  LDSM.16.M88.4 R76, [R165] ;  /* 0x00000000a54c783b */ /* 0x000eae0000000200 */
[C---:B-----5:R-:W-:Y:S08]  /*d120*/  HMMA.16816.F32 R80, R72.reuse, R116, R80 ;  /* 0x000000744850723c */ /* 0x060ff00000001850 */
[C---:B------:R-:W-:Y:S08]  /*d130*/  HMMA.16816.F32 R68, R72.reuse, R118, R68 ;  /* 0x000000764844723c */ /* 0x040ff00000001844 */
[C---:B------:R-:W-:Y:S08]  /*d140*/  HMMA.16816.F32 R64, R72.reuse, R108, R64 ;  /* 0x0000006c4840723c */ /* 0x040ff00000001840 */
[C---:B------:R-:W-:Y:S08]  /*d150*/  HMMA.16816.F32 R60, R72.reuse, R110, R60 ;  /* 0x0000006e483c723c */ /* 0x040ff0000000183c */
[C---:B------:R-:W-:Y:S08]  /*d160*/  HMMA.16816.F32 R56, R72.reuse, R104, R56 ;  /* 0x000000684838723c */ /* 0x040ff00000001838 */
[C---:B------:R-:W-:Y:S08]  /*d170*/  HMMA.16816.F32 R52, R72.reuse, R106, R52 ;  /* 0x0000006a4834723c */ /* 0x040ff00000001834 */
[C---:B---3--:R-:W-:Y:S07]  /*d180*/  HMMA.16816.F32 R44, R72.reuse, R96, R44 ;  /* 0x00000060482c723c */ /* 0x048fee000000182c */
[----:B------:R-:W-:Y:S01]  /*d190*/  IADD3 R96, R2, 0x1, RZ ;  /* 0x0000000102607810 */ /* 0x000fe20007ffe0ff */
[----:B------:R-:W-:Y:S01]  /*d1a0*/  HMMA.16816.F32 R40, R72, R98, R40 ;  /* 0x000000624828723c */ /* 0x000fe20000001828 */
[----:B------:R-:W3:Y:S02]  /*d1b0*/  LDSM.16.M88.4 R72, [R152+0x800] ;  /* 0x000800009848783b */ /* 0x000ee40000000200 */
[----:B------:R5:W1:Y:S05]  /*d1c0*/  I2F R50, R96 ;  /* 0x0000006000327306 */ /* 0x000a6a0000201400 */
[C---:B----4-:R-:W-:Y:S08]  /*d1d0*/  HMMA.16816.F32 R32, R36.reuse, R92, R32 ;  /* 0x0000005c2420723c */ /* 0x050ff00000001820 */
[C---:B------:R-:W-:Y:S01]  /*d1e0*/  HMMA.16816.F32 R92, R36.reuse, R94, R28 ;  /* 0x0000005e245c723c */ /* 0x040fe2000000181c */
[----:B------:R-:W4:Y:S07]  /*d1f0*/  LDSM.16.M88.4 R28, [R166+0x1000] ;  /* 0x00100000a61c783b */ /* 0x000f2e0000000200 */
[----:B-1----:R-:W-:Y:S07]  /*d200*/  HMMA.16816.F32 R24, R36, R88, R24 ;  /* 0x000000582418723c */ /* 0x002fee0000001818 */
[C---:B------:R-:W-:Y:S01]  /*d210*/  IADD3 R88, R102.reuse, 0x8, RZ ;  /* 0x0000000866587810 */ /* 0x040fe20007ffe0ff */
[----:B--2---:R-:W-:Y:S01]  /*d220*/  HMMA.16816.F32 R32, R76, R112, R32 ;  /* 0x000000704c20723c */ /* 0x004fe20000001820 */
[----:B------:R-:W-:-:S02]  /*d230*/  IMNMX R102, R102, R49, PT ;  /* 0x0000003166667217 */ /* 0x000fc40003800200 */
[----:B------:R-:W-:Y:S02]  /*d240*/  IMNMX R103, R88, R49, PT ;  /* 0x0000003158677217 */ /* 0x000fe40003800200 */
[----:B------:R1:W2:Y:S01]  /*d250*/  I2F R49, R51 ;  /* 0x0000003300317306 */ /* 0x0002a20000201400 */
[CC--:B------:R-:W-:Y:S02]  /*d260*/  ISETP.GE.AND P1, PT, R96.reuse, R102.reuse, PT ;  /* 0x000000666000720c */ /* 0x0c0fe40003f26270 */
[----:B------:R-:W-:Y:S01]  /*d270*/  HMMA.16816.F32 R84, R36, R90, R84 ;  /* 0x0000005a2454723c */ /* 0x000fe20000001854 */
[----:B------:R-:W2:Y:S01]  /*d280*/  LDSM.16.M88.4 R88, [R166+0x1800] ;  /* 0x00180000a658783b */ /* 0x000ea20000000200 */
[----:B------:R-:W-:Y:S02]  /*d290*/  ISETP.GE.AND P0, PT, R96, R103, PT ;  /* 0x000000676000720c */ /* 0x000fe40003f06270 */
[-C--:B------:R-:W-:Y:S01]  /*d2a0*/  ISETP.GE.AND P2, PT, R51, R102.reuse, PT ;  /* 0x000000663300720c */ /* 0x080fe20003f46270 */
[----:B-----5:R-:W5:Y:S01]  /*d2b0*/  LDSM.16.M88.4 R96, [R152+0x1000] ;  /* 0x001000009860783b */ /* 0x020f620000000200 */
[----:B------:R-:W-:-:S02]  /*d2c0*/  ISETP.GE.AND P4, PT, R7, R102, PT ;  /* 0x000000660700720c */ /* 0x000fc40003f86270 */
[----:B------:R-:W-:Y:S01]  /*d2d0*/  HMMA.16816.F32 R92, R76, R114, R92 ;  /* 0x000000724c5c723c */ /* 0x000fe2000000185c */
[-C--:B------:R-:W-:Y:S02]  /*d2e0*/  ISETP.GE.AND P5, PT, R7, R103.reuse, PT ;  /* 0x000000670700720c */ /* 0x080fe40003fa6270 */
[----:B------:R-:W-:Y:S02]  /*d2f0*/  ISETP.GE.AND P3, PT, R51, R103, PT ;  /* 0x000000673300720c */ /* 0x000fe40003f66270 */
[----:B-1----:R-:W-:-:S03]  /*d300*/  IADD3 R51, R2, 0x19, RZ ;  /* 0x0000001902337810 */ /* 0x002fc60007ffe0ff */
[----:B---3--:R-:W-:Y:S01]  /*d310*/  HMMA.16816.F32 R24, R76, R72, R24 ;  /* 0x000000484c18723c */ /* 0x008fe20000001818 */
[CC--:B------:R-:W-:Y:S02]  /*d320*/  FFMA.FTZ R146, R0.reuse, R50.reuse, R33 ;  /* 0x0000003200927223 */ /* 0x0c0fe40000010021 */
[----:B------:R-:W-:Y:S01]  /*d330*/  FFMA.FTZ R35, R0, R50, R35 ;  /* 0x0000003200237223 */ /* 0x000fe20000010023 */
[----:B------:R-:W-:Y:S02]  /*d340*/  IADD3 R50, R2, 0x18, RZ ;  /* 0x0000001802327810 */ /* 0x000fe40007ffe0ff */
[----:B------:R-:W-:Y:S02]  /*d350*/  FSEL R146, R146, -INF , !P1 ;  /* 0xff80000092927808 */ /* 0x000fe40004800000 */
[----:B----4-:R-:W-:Y:S01]  /*d360*/  HMMA.16816.F32 R20, R36, R28, R20 ;  /* 0x0000001c2414723c */ /* 0x010fe20000001814 */
[C---:B------:R-:W-:Y:S01]  /*d370*/  IADD3 R72, R2.reuse, 0x11, RZ ;  /* 0x0000001102487810 */ /* 0x040fe20007ffe0ff */
[----:B------:R1:W3:Y:S05]  /*d380*/  I2F R28, R7 ;  /* 0x00000007001c7306 */ /* 0x0002ea0000201400 */
[----:B------:R-:W-:Y:S01]  /*d390*/  IADD3 R29, R2, 0x10, RZ ;  /* 0x00000010021d7810 */ /* 0x000fe20007ffe0ff */
[CC--:B--2---:R-:W-:Y:S01]  /*d3a0*/  FFMA.FTZ R92, R0.reuse, R49.reuse, R92 ;  /* 0x00000031005c7223 */ /* 0x0c4fe2000001005c */
[----:B------:R-:W-:Y:S01]  /*d3b0*/  HMMA.16816.F32 R84, R76, R74, R84 ;  /* 0x0000004a4c54723c */ /* 0x000fe20000001854 */
[----:B------:R-:W-:Y:S01]  /*d3c0*/  FFMA.FTZ R94, R0, R49, R94 ;  /* 0x00000031005e7223 */ /* 0x000fe2000001005e */
[----:B------:R2:W4:Y:S01]  /*d3d0*/  I2F R33, R29 ;  /* 0x0000001d00217306 */ /* 0x0005220000201400 */
[----:B------:R-:W-:-:S02]  /*d3e0*/  ISETP.GE.AND P6, PT, R29, R102, PT ;  /* 0x000000661d00720c */ /* 0x000fc40003fc6270 */
[----:B------:R-:W-:Y:S02]  /*d3f0*/  FSEL R92, R92, -INF , !P2 ;  /* 0xff8000005c5c7808 */ /* 0x000fe40005000000 */
[C---:B------:R-:W-:Y:S01]  /*d400*/  ISETP.GE.AND P2, PT, R72.reuse, R102, PT ;  /* 0x000000664800720c */ /* 0x040fe20003f46270 */
[C---:B------:R-:W-:Y:S01]  /*d410*/  HMMA.16816.F32 R16, R36.reuse, R30, R16 ;  /* 0x0000001e2410723c */ /* 0x040fe20000001810 */
[----:B-1----:R-:W-:Y:S01]  /*d420*/  FSEL R7, R35, -INF , !P0 ;  /* 0xff80000023077808 */ /* 0x002fe20004000000 */
[----:B------:R4:W1:Y:S01]  /*d430*/  I2F R49, R72 ;  /* 0x0000004800317306 */ /* 0x0008620000201400 */
[-C--:B------:R-:W-:Y:S01]  /*d440*/  ISETP.GE.AND P0, PT, R72, R103.reuse, PT ;  /* 0x000000674800720c */ /* 0x080fe20003f06270 */
[-C--:B---3--:R-:W-:Y:S01]  /*d450*/  FFMA.FTZ R95, R0, R28.reuse, R95 ;  /* 0x0000001c005f7223 */ /* 0x088fe2000001005f */
[----:B------:R-:W-:Y:S01]  /*d460*/  FSEL R143, R94, -INF , !P3 ;  /* 0xff8000005e8f7808 */ /* 0x000fe20005800000 */
[----:B------:R-:W-:Y:S01]  /*d470*/  FFMA.FTZ R93, R0, R28, R93 ;  /* 0x0000001c005d7223 */ /* 0x000fe2000001005d */
[----:B------:R-:W-:Y:S01]  /*d480*/  ISETP.GE.AND P1, PT, R29, R103, PT ;  /* 0x000000671d00720c */ /* 0x000fe20003f26270 */
[----:B------:R-:W-:Y:S01]  /*d490*/  HMMA.16816.F32 R12, R36, R88, R12 ;  /* 0x00000058240c723c */ /* 0x000fe2000000180c */
[----:B------:R-:W-:Y:S01]  /*d4a0*/  ISETP.GE.AND P3, PT, R50, R102, PT ;  /* 0x000000663200720c */ /* 0x000fe20003f66270 */
[----:B------:R-:W3:Y:S01]  /*d4b0*/  I2F R35, R50 ;  /* 0x0000003200237306 */ /* 0x000ee20000201400 */
[----:B--2---:R-:W2:Y:S01]  /*d4c0*/  LDSM.16.M88.4 R28, [R166+0x2000] ;  /* 0x00200000a61c783b */ /* 0x004ea20000000200 */
[----:B------:R-:W-:-:S02]  /*d4d0*/  FSEL R145, R95, -INF , !P5 ;  /* 0xff8000005f917808 */ /* 0x000fc40006800000 */
[----:B------:R-:W-:Y:S02]  /*d4e0*/  ISETP.GE.AND P5, PT, R50, R103, PT ;  /* 0x000000673200720c */ /* 0x000fe40003fa6270 */
[C---:B-----5:R-:W-:Y:S01]  /*d4f0*/  HMMA.16816.F32 R20, R76.reuse, R96, R20 ;  /* 0x000000604c14723c */ /* 0x060fe20000001814 */
[----:B------:R-:W-:Y:S01]  /*d500*/  FSEL R94, R93, -INF , !P4 ;  /* 0xff8000005d5e7808 */ /* 0x000fe20006000000 */
[C---:B----4-:R-:W-:Y:S01]  /*d510*/  FFMA.FTZ R72, R0.reuse, R33, R24 ;  /* 0x0000002100487223 */ /* 0x050fe20000010018 */
[C---:B------:R-:W-:Y:S01]  /*d520*/  ISETP.GE.AND P4, PT, R51.reuse, R103, PT ;  /* 0x000000673300720c */ /* 0x040fe20003f86270 */
[----:B------:R-:W4:Y:S01]  /*d530*/  I2F R24, R51 ;  /* 0x0000003300187306 */ /* 0x000f220000201400 */
[-C--:B-1----:R-:W-:Y:S02]  /*d540*/  FFMA.FTZ R27, R0, R49.reuse, R27 ;  /* 0x00000031001b7223 */ /* 0x082fe4000001001b */
[----:B------:R-:W-:Y:S01]  /*d550*/  FSEL R88, R72, -INF , !P6 ;  /* 0xff80000048587808 */ /* 0x000fe20007000000 */
[C---:B------:R-:W-:Y:S01]  /*d560*/  FFMA.FTZ R25, R0.reuse, R49, R25 ;  /* 0x0000003100197223 */ /* 0x040fe20000010019 */
[----:B------:R-:W1:Y:S01]  /*d570*/  LDSM.16.M88.4 R72, [R152+0x1800] ;  /* 0x001800009848783b */ /* 0x000e620000000200 */
[----:B------:R-:W-:Y:S01]  /*d580*/  ISETP.GE.AND P6, PT, R51, R102, PT ;  /* 0x000000663300720c */ /* 0x000fe20003fc6270 */
[C---:B------:R-:W-:Y:S01]  /*d590*/  FFMA.FTZ R33, R0.reuse, R33, R26 ;  /* 0x0000002100217223 */ /* 0x040fe2000001001a */
[----:B------:R-:W-:Y:S01]  /*d5a0*/  FSEL R147, R27, -INF , !P0 ;  /* 0xff8000001b937808 */ /* 0x000fe20004000000 */
[-C--:B---3--:R-:W-:Y:S01]  /*d5b0*/  FFMA.FTZ R27, R0, R35.reuse, R84 ;  /* 0x00000023001b7223 */ /* 0x088fe20000010054 */
[----:B------:R-:W-:Y:S01]  /*d5c0*/  IADD3 R26, R2, 0x20, RZ ;  /* 0x00000020021a7810 */ /* 0x000fe20007ffe0ff */
[----:B------:R-:W-:Y:S01]  /*d5d0*/  HMMA.16816.F32 R16, R76, R98, R16 ;  /* 0x000000624c10723c */ /* 0x000fe20000001810 */
[----:B------:R-:W-:Y:S01]  /*d5e0*/  FSEL R96, R25, -INF , !P2 ;  /* 0xff80000019607808 */ /* 0x000fe20005000000 */
[----:B------:R-:W-:Y:S01]  /*d5f0*/  FFMA.FTZ R86, R0, R35, R86 ;  /* 0x0000002300567223 */ /* 0x000fe20000010056 */
[----:B------:R-:W-:Y:S01]  /*d600*/  IADD3 R25, R2, 0x21, RZ ;  /* 0x0000002102197810 */ /* 0x000fe20007ffe0ff */
[----:B------:R-:W3:Y:S01]  /*d610*/  I2F R49, R26 ;  /* 0x0000001a00317306 */ /* 0x000ee20000201400 */
[-C--:B----4-:R-:W-:Y:S01]  /*d620*/  FFMA.FTZ R85, R0, R24.reuse, R85 ;  /* 0x0000001800557223 */ /* 0x090fe20000010055 */
[----:B------:R-:W-:Y:S01]  /*d630*/  IADD3 R84, R2, 0x28, RZ ;  /* 0x0000002802547810 */ /* 0x000fe20007ffe0ff */
[----:B------:R-:W-:Y:S01]  /*d640*/  FFMA.FTZ R87, R0, R24, R87 ;  /* 0x0000001800577223 */ /* 0x000fe20000010057 */
[----:B------:R-:W-:Y:S01]  /*d650*/  @P6 LOP3.LUT R178, R178, 0x1, RZ, 0xfc, !PT ;  /* 0x00000001b2b26812 */ /* 0x000fe200078efcff */
[----:B------:R-:W-:Y:S01]  /*d660*/  HMMA.16816.F32 R8, R36, R90, R8 ;  /* 0x0000005a2408723c */ /* 0x000fe20000001808 */
[----:B------:R-:W-:-:S02]  /*d670*/  FSEL R33, R33, -INF , !P1 ;  /* 0xff80000021217808 */ /* 0x000fc40004800000 */
[----:B------:R-:W4:Y:S01]  /*d680*/  I2F R50, R25 ;  /* 0x0000001900327306 */ /* 0x000f220000201400 */
[CC--:B------:R-:W-:Y:S02]  /*d690*/  ISETP.GE.AND P6, PT, R26.reuse, R102.reuse, PT ;  /* 0x000000661a00720c */ /* 0x0c0fe40003fc6270 */
[----:B------:R-:W-:Y:S02]  /*d6a0*/  ISETP.GE.AND P1, PT, R26, R103, PT ;  /* 0x000000671a00720c */ /* 0x000fe40003f26270 */
[----:B------:R-:W-:Y:S02]  /*d6b0*/  FSEL R90, R27, -INF , !P3 ;  /* 0xff8000001b5a7808 */ /* 0x000fe40005800000 */
[C---:B------:R-:W-:Y:S01]  /*d6c0*/  LOP3.LUT P3, RZ, R178.reuse, 0x1, RZ, 0xc0, !PT ;  /* 0x00000001b2ff7812 */ /* 0x040fe2000786c0ff */
[----:B------:R-:W5:Y:S01]  /*d6d0*/  I2F R35, R84 ;  /* 0x0000005400237306 */ /* 0x000f620000201400 */
[----:B------:R-:W-:Y:S01]  /*d6e0*/  LOP3.LUT R178, R178, 0xfffffffe, RZ, 0xc0, !PT ;  /* 0xfffffffeb2b27812 */ /* 0x000fe200078ec0ff */
[CC--:B---3--:R-:W-:Y:S01]  /*d6f0*/  FFMA.FTZ R135, R0.reuse, R49.reuse, R22 ;  /* 0x0000003100877223 */ /* 0x0c8fe20000010016 */
[----:B------:R-:W-:Y:S01]  /*d700*/  FSEL R98, R85, -INF , !P3 ;  /* 0xff80000055627808 */ /* 0x000fe20005800000 */
[----:B------:R-:W-:Y:S01]  /*d710*/  FFMA.FTZ R136, R0, R49, R20 ;  /* 0x0000003100887223 */ /* 0x000fe20000010014 */
[-C--:B------:R-:W-:Y:S01]  /*d720*/  ISETP.GE.AND P3, PT, R84, R102.reuse, PT ;  /* 0x000000665400720c */ /* 0x080fe20003f66270 */
[----:B--2---:R-:W-:Y:S01]  /*d730*/  HMMA.16816.F32 R80, R36, R28, R80 ;  /* 0x0000001c2450723c */ /* 0x004fe20000001850 */
[C---:B------:R-:W-:Y:S01]  /*d740*/  ISETP.GE.AND P2, PT, R25.reuse, R102, PT ;  /* 0x000000661900720c */ /* 0x040fe20003f46270 */
[CC--:B----4-:R-:W-:Y:S01]  /*d750*/  FFMA.FTZ R23, R0.reuse, R50.reuse, R23 ;  /* 0x0000003200177223 */ /* 0x0d0fe20000010017 */
[-C--:B------:R-:W-:Y:S01]  /*d760*/  ISETP.GE.AND P0, PT, R25, R103.reuse, PT ;  /* 0x000000671900720c */ /* 0x080fe20003f06270 */
[----:B------:R-:W-:Y:S01]  /*d770*/  FFMA.FTZ R140, R0, R50, R21 ;  /* 0x00000032008c7223 */ /* 0x000fe20000010015 */
[----:B------:R-:W-:Y:S01]  /*d780*/  FSEL R151, R87, -INF , !P4 ;  /* 0xff80000057977808 */ /* 0x000fe20006000000 */
[----:B------:R-:W2:Y:S01]  /*d790*/  LDSM.16.M88.4 R24, [R166+0x2800] ;  /* 0x00280000a618783b */ /* 0x000ea20000000200 */
[----:B------:R-:W-:Y:S01]  /*d7a0*/  FSEL R97, R86, -INF , !P5 ;  /* 0xff80000056617808 */ /* 0x000fe20006800000 */
[----:B-1----:R-:W-:Y:S01]  /*d7b0*/  HMMA.16816.F32 R12, R76, R72, R12 ;  /* 0x000000484c0c723c */ /* 0x002fe2000000180c */
[----:B------:R-:W-:Y:S01]  /*d7c0*/  ISETP.GE.AND P4, PT, R84, R103, PT ;  /* 0x000000675400720c */ /* 0x000fe20003f86270 */
[-C--:B-----5:R-:W-:Y:S01]  /*d7d0*/  FFMA.FTZ R16, R0, R35.reuse, R16 ;  /* 0x0000002300107223 */ /* 0x0a0fe20000010010 */
[----:B------:R-:W-:Y:S01]  /*d7e0*/  IADD3 R51, R2, 0x29, RZ ;  /* 0x0000002902337810 */ /* 0x000fe20007ffe0ff */
[----:B------:R-:W1:Y:S01]  /*d7f0*/  LDSM.16.M88.4 R84, [R152+0x2000] ;  /* 0x002000009854783b */ /* 0x000e620000000200 */
[----:B------:R-:W-:Y:S01]  /*d800*/  @P3 LOP3.LUT R178, R178, 0x1, RZ, 0xfc, !PT ;  /* 0x00000001b2b23812 */ /* 0x000fe200078efcff */
[----:B------:R-:W-:Y:S01]  /*d810*/  FFMA.FTZ R18, R0, R35, R18 ;  /* 0x0000002300127223 */ /* 0x000fe20000010012 */
[----:B------:R-:W-:Y:S01]  /*d820*/  IADD3 R22, R2, 0x30, RZ ;  /* 0x0000003002167810 */ /* 0x000fe20007ffe0ff */
[----:B------:R-:W3:Y:S01]  /*d830*/  I2F R20, R51 ;  /* 0x0000003300147306 */ /* 0x000ee20000201400 */
[----:B------:R-:W-:Y:S01]  /*d840*/  FSEL R135, R135, -INF , !P1 ;  /* 0xff80000087877808 */ /* 0x000fe20004800000 */
[----:B------:R-:W-:Y:S01]  /*d850*/  HMMA.16816.F32 R68, R36, R30, R68 ;  /* 0x0000001e2444723c */ /* 0x000fe20000001844 */
[----:B------:R-:W-:-:S02]  /*d860*/  LOP3.LUT P1, RZ, R178, 0x1, RZ, 0xc0, !PT ;  /* 0x00000001b2ff7812 */ /* 0x000fc4000782c0ff */
[----:B------:R-:W-:Y:S02]  /*d870*/  FSEL R139, R23, -INF , !P0 ;  /* 0xff800000178b7808 */ /* 0x000fe40004000000 */
[----:B------:R-:W-:Y:S01]  /*d880*/  IADD3 R23, R2, 0x31, RZ ;  /* 0x0000003102177810 */ /* 0x000fe20007ffe0ff */
[----:B------:R-:W4:Y:S01]  /*d890*/  I2F R21, R22 ;  /* 0x0000001600157306 */ /* 0x000f220000201400 */
[----:B------:R-:W-:Y:S01]  /*d8a0*/  FSEL R142, R16, -INF , !P1 ;  /* 0xff800000108e7808 */ /* 0x000fe20004800000 */
[----:B------:R-:W-:Y:S01]  /*d8b0*/  HMMA.16816.F32 R8, R76, R74, R8 ;  /* 0x0000004a4c08723c */ /* 0x000fe20000001808 */
[----:B------:R-:W-:Y:S02]  /*d8c0*/  ISETP.GE.AND P1, PT, R23, R102, PT ;  /* 0x000000661700720c */ /* 0x000fe40003f26270 */
[----:B------:R-:W-:Y:S02]  /*d8d0*/  LOP3.LUT R178, R178, 0xfffffffe, RZ, 0xc0, !PT ;  /* 0xfffffffeb2b27812 */ /* 0x000fe400078ec0ff */
[----:B------:R-:W-:Y:S01]  /*d8e0*/  FSEL R136, R136, -INF , !P6 ;  /* 0xff80000088887808 */ /* 0x000fe20007000000 */
[C---:B---3--:R-:W-:Y:S01]  /*d8f0*/  FFMA.FTZ R17, R0.reuse, R20, R17 ;  /* 0x0000001400117223 */ /* 0x048fe20000010011 */
[C---:B------:R-:W-:Y:S01]  /*d900*/  ISETP.GE.AND P6, PT, R51.reuse, R102, PT ;  /* 0x000000663300720c */ /* 0x040fe20003fc6270 */
[----:B------:R-:W-:Y:S01]  /*d910*/  FFMA.FTZ R19, R0, R20, R19 ;  /* 0x0000001400137223 */ /* 0x000fe20000010013 */
[----:B------:R-:W-:Y:S01]  /*d920*/  ISETP.GE.AND P3, PT, R51, R103, PT ;  /* 0x000000673300720c */ /* 0x000fe20003f66270 */
[----:B------:R-:W3:Y:S01]  /*d930*/  I2F R28, R23 ;  /* 0x00000017001c7306 */ /* 0x000ee20000201400 */
[----:B------:R-:W-:-:S02]  /*d940*/  ISETP.GE.AND P5, PT, R22, R102, PT ;  /* 0x000000661600720c */ /* 0x000fc40003fa6270 */
[----:B------:R-:W-:Y:S01]  /*d950*/  ISETP.GE.AND P0, PT, R22, R103, PT ;  /* 0x000000671600720c */ /* 0x000fe20003f06270 */
[-C--:B----4-:R-:W-:Y:S01]  /*d960*/  FFMA.FTZ R112, R0, R21.reuse, R12 ;  /* 0x0000001500707223 */ /* 0x090fe2000001000c */
[----:B------:R-:W-:Y:S01]  /*d970*/  @P1 LOP3.LUT R178, R178, 0x1, RZ, 0xfc, !PT ;  /* 0x00000001b2b21812 */ /* 0x000fe200078efcff */
[----:B------:R-:W-:Y:S01]  /*d980*/  FFMA.FTZ R14, R0, R21, R14 ;  /* 0x00000015000e7223 */ /* 0x000fe2000001000e */
[----:B------:R-:W-:Y:S02]  /*d990*/  ISETP.GE.AND P1, PT, R23, R103, PT ;  /* 0x000000671700720c */ /* 0x000fe40003f26270 */
[----:B------:R-:W-:Y:S01]  /*d9a0*/  FSEL R141, R18, -INF , !P4 ;  /* 0xff800000128d7808 */ /* 0x000fe20006000000 */
[----:B--2---:R-:W-:Y:S01]  /*d9b0*/  HMMA.16816.F32 R64, R36, R24, R64 ;  /* 0x000000182440723c */ /* 0x004fe20000001840 */
[----:B------:R-:W-:Y:S02]  /*d9c0*/  FSEL R144, R17, -INF , !P6 ;  /* 0xff80000011907808 */ /* 0x000fe40007000000 */
[----:B------:R-:W-:-:S02]  /*d9d0*/  FSEL R137, R19, -INF , !P3 ;  /* 0xff80000013897808 */ /* 0x000fc40005800000 */
[----:B------:R-:W-:Y:S01]  /*d9e0*/  LDSM.16.M88.4 R16, [R166+0x3000] ;  /* 0x00300000a610783b */ /* 0x000fe20000000200 */
[----:B------:R-:W-:Y:S01]  /*d9f0*/  IADD3 R31, R2, 0x38, RZ ;  /* 0x00000038021f7810 */ /* 0x000fe20007ffe0ff */
[-C--:B---3--:R-:W-:Y:S01]  /*da00*/  FFMA.FTZ R114, R0, R28.reuse, R13 ;  /* 0x0000001c00727223 */ /* 0x088fe2000001000d */
[----:B------:R-:W-:Y:S01]  /*da10*/  IADD3 R30, R2, 0x39, RZ ;  /* 0x00000039021e7810 */ /* 0x000fe20007ffe0ff */
[----:B------:R-:W2:Y:S01]  /*da20*/  LDSM.16.M88.4 R20, [R152+0x2800] ;  /* 0x002800009814783b */ /* 0x000ea20000000200 */
[----:B-1----:R-:W-:Y:S01]  /*da30*/  HMMA.16816.F32 R80, R76, R84, R80 ;  /* 0x000000544c50723c */ /* 0x002fe20000001850 */
[----:B------:R-:W1:Y:S01]  /*da40*/  I2F R29, R31 ;  /* 0x0000001f001d7306 */ /* 0x000e620000201400 */
[----:B------:R-:W-:Y:S01]  /*da50*/  FSEL R119, R14, -INF , !P0 ;  /* 0xff8000000e777808 */ /* 0x000fe20004000000 */
[----:B------:R-:W-:Y:S01]  /*da60*/  FFMA.FTZ R129, R0, R28, R15 ;  /* 0x0000001c00817223 */ /* 0x000fe2000001000f */
[----:B------:R-:W-:Y:S02]  /*da70*/  IADD3 R14, R2, 0x40, RZ ;  /* 0x00000040020e7810 */ /* 0x000fe40007ffe0ff */
[----:B------:R-:W-:-:S02]  /*da80*/  FSEL R140, R140, -INF , !P2 ;  /* 0xff8000008c8c7808 */ /* 0x000fc40005000000 */
[----:B------:R-:W-:Y:S01]  /*da90*/  HMMA.16816.F32 R68, R76, R86, R68 ;  /* 0x000000564c44723c */ /* 0x000fe20000001844 */
[----:B------:R-:W3:Y:S01]  /*daa0*/  I2F R12, R30 ;  /* 0x0000001e000c7306 */ /* 0x000ee20000201400 */
[----:B------:R-:W-:Y:S02]  /*dab0*/  FSEL R112, R112, -INF , !P5 ;  /* 0xff80000070707808 */ /* 0x000fe40006800000 */
[----:B------:R-:W-:Y:S02]  /*dac0*/  FSEL R129, R129, -INF , !P1 ;  /* 0xff80000081817808 */ /* 0x000fe40004800000 */
[CC--:B------:R-:W-:Y:S02]  /*dad0*/  ISETP.GE.AND P4, PT, R31.reuse, R102.reuse, PT ;  /* 0x000000661f00720c */ /* 0x0c0fe40003f86270 */
[----:B------:R-:W-:Y:S01]  /*dae0*/  ISETP.GE.AND P2, PT, R31, R103, PT ;  /* 0x000000671f00720c */ /* 0x000fe20003f46270 */
[----:B------:R4:W5:Y:S01]  /*daf0*/  I2F R13, R14 ;  /* 0x0000000e000d7306 */ /* 0x0009620000201400 */
[-C--:B-1----:R-:W-:Y:S01]  /*db00*/  FFMA.FTZ R8, R0, R29.reuse, R8 ;  /* 0x0000001d00087223 */ /* 0x082fe20000010008 */
[-C--:B------:R-:W-:Y:S01]  /*db10*/  ISETP.GE.AND P3, PT, R30, R102.reuse, PT ;  /* 0x000000661e00720c */ /* 0x080fe20003f66270 */
[----:B------:R-:W-:Y:S01]  /*db20*/  FFMA.FTZ R10, R0, R29, R10 ;  /* 0x0000001d000a7223 */ /* 0x000fe2000001000a */
[C---:B------:R-:W-:Y:S01]  /*db30*/  ISETP.GE.AND P5, PT, R14.reuse, R102, PT ;  /* 0x000000660e00720c */ /* 0x040fe20003fa6270 */
[----:B------:R-:W-:Y:S01]  /*db40*/  HMMA.16816.F32 R60, R36, R26, R60 ;  /* 0x0000001a243c723c */ /* 0x000fe2000000183c */
[-C--:B------:R-:W-:Y:S01]  /*db50*/  ISETP.GE.AND P1, PT, R14, R103.reuse, PT ;  /* 0x000000670e00720c */ /* 0x080fe20003f26270 */
[-C--:B---3--:R-:W-:Y:S01]  /*db60*/  FFMA.FTZ R9, R0, R12.reuse, R9 ;  /* 0x0000000c00097223 */ /* 0x088fe20000010009 */
[----:B------:R-:W-:Y:S01]  /*db70*/  ISETP.GE.AND P0, PT, R30, R103, PT ;  /* 0x000000671e00720c */ /* 0x000fe20003f06270 */
[----:B------:R-:W-:Y:S01]  /*db80*/  FFMA.FTZ R133, R0, R12, R11 ;  /* 0x0000000c00857223 */ /* 0x000fe2000001000b */
[----:B------:R-:W-:-:S02]  /*db90*/  IADD3 R15, R2, 0x41, RZ ;  /* 0x00000041020f7810 */ /* 0x000fc40007ffe0ff */
[----:B------:R-:W-:Y:S02]  /*dba0*/  FSEL R116, R8, -INF , !P4 ;  /* 0xff80000008747808 */ /* 0x000fe40006000000 */
[----:B------:R-:W-:Y:S01]  /*dbb0*/  FSEL R131, R10, -INF , !P2 ;  /* 0xff8000000a837808 */ /* 0x000fe20005000000 */
[----:B------:R-:W1:Y:S01]  /*dbc0*/  I2F R24, R15 ;  /* 0x0000000f00187306 */ /* 0x000e620000201400 */
[----:B----4-:R-:W-:Y:S01]  /*dbd0*/  IADD3 R14, R2, 0x48, RZ ;  /* 0x00000048020e7810 */ /* 0x010fe20007ffe0ff */
[CC--:B-----5:R-:W-:Y:S01]  /*dbe0*/  FFMA.FTZ R80, R0.reuse, R13.reuse, R80 ;  /* 0x0000000d00507223 */ /* 0x0e0fe20000010050 */
[----:B------:R-:W-:Y:S01]  /*dbf0*/  FSEL R138, R9, -INF , !P3 ;  /* 0xff800000098a7808 */ /* 0x000fe20005800000 */
[----:B------:R-:W-:Y:S01]  /*dc00*/  FFMA.FTZ R82, R0, R13, R82 ;  /* 0x0000000d00527223 */ /* 0x000fe20000010052 */
[----:B------:R-:W3:Y:S01]  /*dc10*/  LDSM.16.M88.4 R8, [R166+0x3800] ;  /* 0x00380000a608783b */ /* 0x000ee20000000200 */
[----:B--2---:R-:W-:Y:S01]  /*dc20*/  HMMA.16816.F32 R64, R76, R20, R64 ;  /* 0x000000144c40723c */ /* 0x004fe20000001840 */
[----:B------:R-:W-:Y:S01]  /*dc30*/  FSEL R133, R133, -INF , !P0 ;  /* 0xff80000085857808 */ /* 0x000fe20004000000 */
[----:B------:R2:W4:Y:S01]  /*dc40*/  I2F R25, R14 ;  /* 0x0000000e00197306 */ /* 0x0005220000201400 */
[----:B------:R-:W-:-:S02]  /*dc50*/  ISETP.GE.AND P4, PT, R15, R102, PT ;  /* 0x000000660f00720c */ /* 0x000fc40003f86270 */
[-C--:B------:R-:W-:Y:S02]  /*dc60*/  ISETP.GE.AND P2, PT, R15, R103.reuse, PT ;  /* 0x000000670f00720c */ /* 0x080fe40003f46270 */
[C---:B------:R-:W-:Y:S01]  /*dc70*/  ISETP.GE.AND P3, PT, R14.reuse, R102, PT ;  /* 0x000000660e00720c */ /* 0x040fe20003f66270 */
[C---:B------:R-:W-:Y:S01]  /*dc80*/  HMMA.16816.F32 R56, R36.reuse, R16, R56 ;  /* 0x000000102438723c */ /* 0x040fe20000001838 */
[----:B------:R-:W-:Y:S01]  /*dc90*/  ISETP.GE.AND P0, PT, R14, R103, PT ;  /* 0x000000670e00720c */ /* 0x000fe20003f06270 */
[-C--:B-1----:R-:W-:Y:S01]  /*dca0*/  FFMA.FTZ R81, R0, R24.reuse, R81 ;  /* 0x0000001800517223 */ /* 0x082fe20000010051 */
[----:B------:R-:W-:Y:S01]  /*dcb0*/  IADD3 R20, R2, 0x51, RZ ;  /* 0x0000005102147810 */ /* 0x000fe20007ffe0ff */
[----:B------:R-:W-:Y:S01]  /*dcc0*/  FFMA.FTZ R83, R0, R24, R83 ;  /* 0x0000001800537223 */ /* 0x000fe20000010053 */
[C---:B------:R-:W-:Y:S02]  /*dcd0*/  IADD3 R26, R2.reuse, 0x49, RZ ;  /* 0x00000049021a7810 */ /* 0x040fe40007ffe0ff */
[----:B------:R-:W-:Y:S01]  /*dce0*/  IADD3 R17, R2, 0x50, RZ ;  /* 0x0000005002117810 */ /* 0x000fe20007ffe0ff */
[----:B------:R-:W-:Y:S01]  /*dcf0*/  HMMA.16816.F32 R52, R36, R18, R52 ;  /* 0x000000122434723c */ /* 0x000fe20000001834 */
[----:B------:R-:W-:Y:S01]  /*dd00*/  FSEL R110, R81, -INF , !P4 ;  /* 0xff800000516e7808 */ /* 0x000fe20006000000 */
[----:B--2---:R-:W1:Y:S01]  /*dd10*/  LDSM.16.M88.4 R12, [R152+0x3000] ;  /* 0x00300000980c783b */ /* 0x004e620000000200 */
[----:B------:R-:W2:Y:S01]  /*dd20*/  I2F R21, R17 ;  /* 0x0000001100157306 */ /* 0x000ea20000201400 */
[-C--:B----4-:R-:W-:Y:S01]  /*dd30*/  FFMA.FTZ R70, R0, R25.reuse, R70 ;  /* 0x0000001900467223 */ /* 0x090fe20000010046 */
[----:B------:R-:W-:Y:S01]  /*dd40*/  ISETP.GE.AND P4, PT, R20, R102, PT ;  /* 0x000000661400720c */ /* 0x000fe20003f86270 */
[----:B------:R-:W-:Y:S01]  /*dd50*/  FFMA.FTZ R68, R0, R25, R68 ;  /* 0x0000001900447223 */ /* 0x000fe20000010044 */
[----:B------:R-:W-:Y:S01]  /*dd60*/  LOP3.LUT P6, RZ, R178, 0x1, RZ, 0xc0, !PT ;  /* 0x00000001b2ff7812 */ /* 0x000fe200078cc0ff */
[----:B------:R-:W-:Y:S01]  /*dd70*/  HMMA.16816.F32 R60, R76, R22, R60 ;  /* 0x000000164c3c723c */ /* 0x000fe2000000183c */
[----:B------:R-:W-:-:S02]  /*dd80*/  FSEL R117, R70, -INF , !P0 ;  /* 0xff80000046757808 */ /* 0x000fc40004000000 */
[----:B------:R-:W4:Y:S01]  /*dd90*/  I2F R16, R26 ;  /* 0x0000001a00107306 */ /* 0x000f220000201400 */
[----:B------:R-:W-:Y:S02]  /*dda0*/  ISETP.GE.AND P0, PT, R20, R103, PT ;  /* 0x000000671400720c */ /* 0x000fe40003f06270 */
[----:B------:R-:W-:Y:S02]  /*ddb0*/  FSEL R108, R80, -INF , !P5 ;  /* 0xff800000506c7808 */ /* 0x000fe40006800000 */
[----:B------:R-:W-:Y:S02]  /*ddc0*/  FSEL R115, R83, -INF , !P2 ;  /* 0xff80000053737808 */ /* 0x000fe40005000000 */
[C---:B------:R-:W-:Y:S01]  /*ddd0*/  ISETP.GE.AND P5, PT, R17.reuse, R102, PT ;  /* 0x000000661100720c */ /* 0x040fe20003fa6270 */
[----:B------:R5:W5:Y:S01]  /*dde0*/  I2F R24, R20 ;  /* 0x0000001400187306 */ /* 0x000b620000201400 */
[C---:B--2---:R-:W-:Y:S01]  /*ddf0*/  FFMA.FTZ R64, R0.reuse, R21, R64 ;  /* 0x0000001500407223 */ /* 0x044fe20000010040 */
[----:B------:R-:W-:Y:S01]  /*de00*/  ISETP.GE.AND P2, PT, R17, R103, PT ;  /* 0x000000671100720c */ /* 0x000fe20003f46270 */
[----:B------:R-:W-:Y:S01]  /*de10*/  FFMA.FTZ R66, R0, R21, R66 ;  /* 0x0000001500427223 */ /* 0x000fe20000010042 */
[----:B------:R-:W-:Y:S01]  /*de20*/  FSEL R114, R114, -INF , !P6 ;  /* 0xff80000072727808 */ /* 0x000fe20007000000 */
[----:B---3--:R-:W-:Y:S01]  /*de30*/  HMMA.16816.F32 R40, R36, R10, R40 ;  /* 0x0000000a2428723c */ /* 0x008fe20000001828 */
[----:B------:R-:W-:Y:S01]  /*de40*/  FSEL R109, R82, -INF , !P1 ;  /* 0xff800000526d7808 */ /* 0x000fe20004800000 */
[----:B----4-:R-:W-:Y:S01]  /*de50*/  FFMA.FTZ R69, R0, R16, R69 ;  /* 0x0000001000457223 */ /* 0x010fe20000010045 */
[----:B------:R-:W-:Y:S01]  /*de60*/  ISETP.GE.AND P6, PT, R26, R102, PT ;  /* 0x000000661a00720c */ /* 0x000fe20003fc6270 */
[----:B------:R-:W-:Y:S01]  /*de70*/  FFMA.FTZ R71, R0, R16, R71 ;  /* 0x0000001000477223 */ /* 0x000fe20000010047 */
[----:B------:R-:W-:-:S03]  /*de80*/  ISETP.GE.AND P1, PT, R26, R103, PT ;  /* 0x000000671a00720c */ /* 0x000fc60003f26270 */
[----:B------:R-:W-:Y:S01]  /*de90*/  HMMA.16816.F32 R16, R36, R8, R44 ;  /* 0x000000082410723c */ /* 0x000fe2000000182c */
[C---:B------:R-:W-:Y:S01]  /*dea0*/  IADD3 R27, R2.reuse, 0x58, RZ ;  /* 0x00000058021b7810 */ /* 0x040fe20007ffe0ff */
[----:B-----5:R-:W2:Y:S01]  /*deb0*/  LDSM.16.M88.4 R20, [R152+0x3800] ;  /* 0x003800009814783b */ /* 0x020ea20000000200 */
[----:B------:R-:W-:Y:S02]  /*dec0*/  IADD3 R26, R2, 0x59, RZ ;  /* 0x00000059021a7810 */ /* 0x000fe40007ffe0ff */
[----:B------:R-:W3:Y:S01]  /*ded0*/  I2F R25, R27 ;  /* 0x0000001b00197306 */ /* 0x000ee20000201400 */
[----:B------:R-:W-:Y:S01]  /*dee0*/  FSEL R134, R69, -INF , !P6 ;  /* 0xff80000045867808 */ /* 0x000fe20007000000 */
[CC--:B------:R-:W-:Y:S01]  /*def0*/  FFMA.FTZ R67, R0.reuse, R24.reuse, R67 ;  /* 0x0000001800437223 */ /* 0x0c0fe20000010043 */
[----:B------:R-:W-:Y:S01]  /*df00*/  FSEL R113, R71, -INF , !P1 ;  /* 0xff80000047717808 */ /* 0x000fe20004800000 */
[----:B------:R-:W-:Y:S01]  /*df10*/  FFMA.FTZ R65, R0, R24, R65 ;  /* 0x0000001800417223 */ /* 0x000fe20000010041 */
[----:B-1----:R-:W-:Y:S01]  /*df20*/  HMMA.16816.F32 R56, R76, R12, R56 ;  /* 0x0000000c4c38723c */ /* 0x002fe20000001838 */
[----:B------:R-:W-:Y:S01]  /*df30*/  ISETP.GE.AND P6, PT, R27, R102, PT ;  /* 0x000000661b00720c */ /* 0x000fe20003fc6270 */
[----:B------:R-:W-:-:S04]  /*df40*/  DEPBAR.LE SB0, 0x0 ;  /* 0x000080000000791a */ /* 0x000fc80000000000 */
[----:B------:R-:W-:Y:S01]  /*df50*/  ISETP.GE.AND P1, PT, R27, R103, PT ;  /* 0x000000671b00720c */ /* 0x000fe20003f26270 */
[----:B------:R-:W1:Y:S01]  /*df60*/  I2F R8, R26 ;  /* 0x0000001a00087306 */ /* 0x000e620000201400 */
[C---:B------:R-:W-:Y:S01]  /*df70*/  IADD3 R12, R2.reuse, 0x61, RZ ;  /* 0x00000061020c7810 */ /* 0x040fe20007ffe0ff */
[----:B------:R-:W-:Y:S01]  /*df80*/  HMMA.16816.F32 R52, R76, R14, R52 ;  /* 0x0000000e4c34723c */ /* 0x000fe20000001834 */
[----:B------:R-:W-:Y:S01]  /*df90*/  IADD3 R13, R2, 0x68, RZ ;  /* 0x00000068020d7810 */ /* 0x000fe20007ffe0ff */
[-C--:B---3--:R-:W-:Y:S01]  /*dfa0*/  FFMA.FTZ R60, R0, R25.reuse, R60 ;  /* 0x00000019003c7223 */ /* 0x088fe2000001003c */
[----:B------:R-:W-:Y:S01]  /*dfb0*/  IADD3 R27, R2, 0x60, RZ ;  /* 0x00000060021b7810 */ /* 0x000fe20007ffe0ff */
[----:B------:R-:W-:Y:S01]  /*dfc0*/  FFMA.FTZ R62, R0, R25, R62 ;  /* 0x00000019003e7223 */ /* 0x000fe2000001003e */
[----:B------:R-:W-:Y:S01]  /*dfd0*/  FSEL R130, R68, -INF , !P3 ;  /* 0xff80000044827808 */ /* 0x000fe20005800000 */
[----:B------:R-:W3:Y:S01]  /*dfe0*/  I2F R10, R12 ;  /* 0x0000000c000a7306 */ /* 0x000ee20000201400 */
[----:B------:R-:W-:-:S02]  /*dff0*/  IADD3 R14, R2, 0x69, RZ ;  /* 0x00000069020e7810 */ /* 0x000fc40007ffe0ff */
[----:B------:R-:W-:Y:S02]  /*e000*/  FSEL R104, R64, -INF , !P5 ;  /* 0xff80000040687808 */ /* 0x000fe40006800000 */
[C---:B------:R-:W-:Y:S02]  /*e010*/  ISETP.GE.AND P5, PT, R26.reuse, R102, PT ;  /* 0x000000661a00720c */ /* 0x040fe40003fa6270 */
[----:B------:R-:W-:Y:S01]  /*e020*/  ISETP.GE.AND P3, PT, R26, R103, PT ;  /* 0x000000671a00720c */ /* 0x000fe20003f66270 */
[----:B------:R-:W4:Y:S01]  /*e030*/  I2F R9, R27 ;  /* 0x0000001b00097306 */ /* 0x000f220000201400 */
[-C--:B-1----:R-:W-:Y:S01]  /*e040*/  FFMA.FTZ R61, R0, R8.reuse, R61 ;  /* 0x00000008003d7223 */ /* 0x082fe2000001003d */
[----:B------:R-:W-:Y:S01]  /*e050*/  FSEL R118, R60, -INF , !P6 ;  /* 0xff8000003c767808 */ /* 0x000fe20007000000 */
[----:B------:R-:W-:Y:S01]  /*e060*/  FFMA.FTZ R63, R0, R8, R63 ;  /* 0x00000008003f7223 */ /* 0x000fe2000001003f */
[----:B------:R-:W-:Y:S02]  /*e070*/  ISETP.GE.AND P6, PT, R12, R102, PT ;  /* 0x000000660c00720c */ /* 0x000fe40003fc6270 */
[----:B------:R-:W-:-:S02]  /*e080*/  FSEL R67, R67, -INF , !P0 ;  /* 0xff80000043437808 */ /* 0x000fc40004000000 */
[----:B------:R-:W1:Y:S01]  /*e090*/  I2F R11, R13 ;  /* 0x0000000d000b7306 */ /* 0x000e620000201400 */
[CC--:B---3--:R-:W-:Y:S01]  /*e0a0*/  FFMA.FTZ R44, R0.reuse, R10.reuse, R57 ;  /* 0x0000000a002c7223 */ /* 0x0c8fe20000010039 */
[C---:B--2---:R-:W-:Y:S01]  /*e0b0*/  HMMA.16816.F32 R16, R76.reuse, R20, R16 ;  /* 0x000000144c10723c */ /* 0x044fe20000001810 */
[----:B------:R-:W-:Y:S01]  /*e0c0*/  ISETP.GE.AND P0, PT, R27, R103, PT ;  /* 0x000000671b00720c */ /* 0x000fe20003f06270 */
[C---:B------:R-:W-:Y:S01]  /*e0d0*/  FFMA.FTZ R37, R0.reuse, R10, R59 ;  /* 0x0000000a00257223 */ /* 0x040fe2000001003b */
[----:B------:R-:W-:Y:S02]  /*e0e0*/  FSEL R132, R61, -INF , !P5 ;  /* 0xff8000003d847808 */ /* 0x000fe40006800000 */
[----:B------:R-:W-:Y:S01]  /*e0f0*/  FSEL R111, R63, -INF , !P3 ;  /* 0xff8000003f6f7808 */ /* 0x000fe20005800000 */
[CC--:B----4-:R-:W-:Y:S01]  /*e100*/  FFMA.FTZ R46, R0.reuse, R9.reuse, R56 ;  /* 0x00000009002e7223 */ /* 0x0d0fe20000010038 */
[----:B------:R-:W2:Y:S01]  /*e110*/  I2F R8, R14 ;  /* 0x0000000e00087306 */ /* 0x000ea20000201400 */
[----:B------:R-:W-:Y:S01]  /*e120*/  FFMA.FTZ R45, R0, R9, R58 ;  /* 0x00000009002d7223 */ /* 0x000fe2000001003a */
[----:B------:R-:W-:Y:S01]  /*e130*/  HMMA.16816.F32 R20, R76, R22, R40 ;  /* 0x000000164c14723c */ /* 0x000fe20000001828 */
[----:B------:R-:W-:-:S02]  /*e140*/  IADD3 R9, R2, 0x70, RZ ;  /* 0x0000007002097810 */ /* 0x000fc40007ffe0ff */
[CC--:B------:R-:W-:Y:S01]  /*e150*/  ISETP.GE.AND P5, PT, R13.reuse, R102.reuse, PT ;  /* 0x000000660d00720c */ /* 0x0c0fe20003fa6270 */
[C---:B-1----:R-:W-:Y:S01]  /*e160*/  FFMA.FTZ R52, R0.reuse, R11, R52 ;  /* 0x0000000b00347223 */ /* 0x042fe20000010034 */
[----:B------:R-:W-:Y:S02]  /*e170*/  ISETP.GE.AND P3, PT, R13, R103, PT ;  /* 0x000000670d00720c */ /* 0x000fe40003f66270 */
[----:B------:R-:W-:Y:S01]  /*e180*/  FFMA.FTZ R41, R0, R11, R54 ;  /* 0x0000000b00297223 */ /* 0x000fe20000010036 */
[----:B------:R-:W-:Y:S01]  /*e190*/  FSEL R44, R44, -INF , !P6 ;  /* 0xff8000002c2c7808 */ /* 0x000fe20007000000 */
[----:B------:R-:W1:Y:S01]  /*e1a0*/  I2F R13, R9 ;  /* 0x00000009000d7306 */ /* 0x000e620000201400 */
[----:B------:R-:W-:Y:S02]  /*e1b0*/  IADD3 R11, R2, 0x78, RZ ;  /* 0x00000078020b7810 */ /* 0x000fe40007ffe0ff */
[----:B------:R-:W-:Y:S02]  /*e1c0*/  ISETP.GE.AND P6, PT, R9, R102, PT ;  /* 0x000000660900720c */ /* 0x000fe40003fc6270 */
[----:B------:R-:W-:Y:S01]  /*e1d0*/  FSEL R45, R45, -INF , !P0 ;  /* 0xff8000002d2d7808 */ /* 0x000fe20004000000 */
[----:B--2---:R-:W-:Y:S01]  /*e1e0*/  FFMA.FTZ R35, R0, R8, R55 ;  /* 0x0000000800237223 */ /* 0x004fe20000010037 */
[----:B------:R-:W-:-:S02]  /*e1f0*/  ISETP.GE.AND P0, PT, R9, R103, PT ;  /* 0x000000670900720c */ /* 0x000fc40003f06270 */
[----:B------:R-:W2:Y:S01]  /*e200*/  I2F R9, R11 ;  /* 0x0000000b00097306 */ /* 0x000ea20000201400 */
[----:B------:R-:W-:Y:S02]  /*e210*/  FSEL R106, R65, -INF , !P4 ;  /* 0xff800000416a7808 */ /* 0x000fe40006000000 */
[----:B------:R-:W-:Y:S02]  /*e220*/  ISETP.GE.AND P4, PT, R27, R102, PT ;  /* 0x000000661b00720c */ /* 0x000fe40003f86270 */
[----:B------:R-:W-:Y:S02]  /*e230*/  IADD3 R10, R2, 0x71, RZ ;  /* 0x00000071020a7810 */ /* 0x000fe40007ffe0ff */
[----:B------:R-:W-:Y:S01]  /*e240*/  LOP3.LUT R178, R178, 0xfffffffe, RZ, 0xc0, !PT ;  /* 0xfffffffeb2b27812 */ /* 0x000fe200078ec0ff */
[-C--:B-1----:R-:W-:Y:S01]  /*e250*/  FFMA.FTZ R16, R0, R13.reuse, R16 ;  /* 0x0000000d00107223 */ /* 0x082fe20000010010 */
[----:B------:R-:W-:Y:S01]  /*e260*/  FSEL R105, R66, -INF , !P2 ;  /* 0xff80000042697808 */ /* 0x000fe20005000000 */
[----:B------:R-:W-:Y:S01]  /*e270*/  FFMA.FTZ R18, R0, R13, R18 ;  /* 0x0000000d00127223 */ /* 0x000fe20000010012 */
[----:B------:R-:W-:Y:S01]  /*e280*/  FSEL R54, R52, -INF , !P5 ;  /* 0xff80000034367808 */ /* 0x000fe20006800000 */
[----:B------:R-:W-:Y:S01]  /*e290*/  FFMA.FTZ R52, R0, R8, R53 ;  /* 0x0000000800347223 */ /* 0x000fe20000010035 */
[----:B------:R-:W-:-:S02]  /*e2a0*/  ISETP.GE.AND P2, PT, R12, R103, PT ;  /* 0x000000670c00720c */ /* 0x000fc40003f46270 */
[----:B------:R-:W-:Y:S01]  /*e2b0*/  FSEL R46, R46, -INF , !P4 ;  /* 0xff8000002e2e7808 */ /* 0x000fe20006000000 */
[----:B------:R-:W1:Y:S01]  /*e2c0*/  I2F R12, R10 ;  /* 0x0000000a000c7306 */ /* 0x000e620000201400 */
[----:B------:R-:W-:Y:S01]  /*e2d0*/  ISETP.GE.AND P4, PT, R14, R102, PT ;  /* 0x000000660e00720c */ /* 0x000fe20003f86270 */
[----:B--2---:R-:W-:Y:S01]  /*e2e0*/  FFMA.FTZ R22, R0, R9, R22 ;  /* 0x0000000900167223 */ /* 0x004fe20000010016 */
[----:B------:R-:W-:Y:S02]  /*e2f0*/  @P6 LOP3.LUT R178, R178, 0x1, RZ, 0xfc, !PT ;  /* 0x00000001b2b26812 */ /* 0x000fe400078efcff */
[----:B------:R-:W-:Y:S02]  /*e300*/  IADD3 R8, R2, 0x79, RZ ;  /* 0x0000007902087810 */ /* 0x000fe40007ffe0ff */
[----:B------:R-:W-:Y:S02]  /*e310*/  FSEL R107, R62, -INF , !P1 ;  /* 0xff8000003e6b7808 */ /* 0x000fe40004800000 */
[----:B------:R-:W-:-:S02]  /*e320*/  FSEL R52, R52, -INF , !P4 ;  /* 0xff80000034347808 */ /* 0x000fc40006000000 */
[-C--:B------:R-:W-:Y:S02]  /*e330*/  ISETP.GE.AND P1, PT, R14, R103.reuse, PT ;  /* 0x000000670e00720c */ /* 0x080fe40003f26270 */
[----:B------:R-:W-:Y:S02]  /*e340*/  FSEL R37, R37, -INF , !P2 ;  /* 0xff80000025257808 */ /* 0x000fe40005000000 */
[----:B------:R-:W-:Y:S01]  /*e350*/  FSEL R41, R41, -INF , !P3 ;  /* 0xff80000029297808 */ /* 0x000fe20005800000 */
[-C--:B-1----:R-:W-:Y:S01]  /*e360*/  FFMA.FTZ R17, R0, R12.reuse, R17 ;  /* 0x0000000c00117223 */ /* 0x082fe20000010011 */
[----:B------:R-:W-:Y:S01]  /*e370*/  LOP3.LUT P4, RZ, R178, 0x1, RZ, 0xc0, !PT ;  /* 0x00000001b2ff7812 */ /* 0x000fe2000788c0ff */
[----:B------:R-:W-:Y:S01]  /*e380*/  FFMA.FTZ R19, R0, R12, R19 ;  /* 0x0000000c00137223 */ /* 0x000fe20000010013 */
[----:B------:R-:W-:Y:S01]  /*e390*/  BAR.SYNC.DEFER_BLOCKING 0x0 ;  /* 0x0000000000007b1d */ /* 0x000fe20000010000 */
[C---:B------:R-:W-:Y:S02]  /*e3a0*/  ISETP.GE.AND P2, PT, R10.reuse, R102, PT ;  /* 0x000000660a00720c */ /* 0x040fe40003f46270 */
[----:B------:R-:W-:-:S02]  /*e3b0*/  ISETP.GE.AND P5, PT, R10, R103, PT ;  /* 0x000000670a00720c */ /* 0x000fc40003fa6270 */
[CC--:B------:R-:W-:Y:S01]  /*e3c0*/  ISETP.GE.AND P6, PT, R11.reuse, R102.reuse, PT ;  /* 0x000000660b00720c */ /* 0x0c0fe20003fc6270 */
[----:B------:R-:W1:Y:S01]  /*e3d0*/  I2F R10, R8 ;  /* 0x00000008000a7306 */ /* 0x000e620000201400 */
[----:B------:R-:W-:Y:S01]  /*e3e0*/  ISETP.GE.AND P3, PT, R11, R103, PT ;  /* 0x000000670b00720c */ /* 0x000fe20003f66270 */
[----:B------:R-:W-:Y:S01]  /*e3f0*/  FFMA.FTZ R11, R0, R9, R20 ;  /* 0x00000009000b7223 */ /* 0x000fe20000010014 */
[----:B------:R-:W-:Y:S02]  /*e400*/  FSEL R35, R35, -INF , !P1 ;  /* 0xff80000023237808 */ /* 0x000fe40004800000 */
[----:B------:R-:W-:Y:S02]  /*e410*/  FSEL R38, R16, -INF , !P4 ;  /* 0xff80000010267808 */ /* 0x000fe40006000000 */
[C---:B------:R-:W-:Y:S02]  /*e420*/  ISETP.GE.AND P4, PT, R2.reuse, R102, PT ;  /* 0x000000660200720c */ /* 0x040fe40003f86270 */
[----:B------:R-:W-:Y:S01]  /*e430*/  ISETP.GE.AND P1, PT, R2, R103, PT ;  /* 0x000000670200720c */ /* 0x000fe20003f26270 */
[----:B------:R-:W-:Y:S01]  /*e440*/  FFMA.FTZ R2, R0, R3, R32 ;  /* 0x0000000300027223 */ /* 0x000fe20000010020 */
[----:B------:R-:W-:-:S02]  /*e450*/  FSEL R32, R11, -INF , !P6 ;  /* 0xff8000000b207808 */ /* 0x000fc40007000000 */
[----:B------:R-:W-:Y:S02]  /*e460*/  ISETP.GT.AND P6, PT, R184, R171, PT ;  /* 0x000000abb800720c */ /* 0x000fe40003fc4270 */
[----:B------:R-:W-:Y:S01]  /*e470*/  FSEL R29, R18, -INF , !P0 ;  /* 0xff800000121d7808 */ /* 0x000fe20004000000 */
[CC--:B-1----:R-:W-:Y:S01]  /*e480*/  FFMA.FTZ R30, R0.reuse, R10.reuse, R21 ;  /* 0x0000000a001e7223 */ /* 0x0c2fe20000010015 */
[----:B------:R-:W-:Y:S01]  /*e490*/  FSEL R36, R17, -INF , !P2 ;  /* 0xff80000011247808 */ /* 0x000fe20005000000 */
[----:B------:R-:W-:Y:S01]  /*e4a0*/  FFMA.FTZ R20, R0, R10, R23 ;  /* 0x0000000a00147223 */ /* 0x000fe20000010017 */
[C---:B------:R-:W-:Y:S02]  /*e4b0*/  ISETP.GE.AND P2, PT, R8.reuse, R102, PT ;  /* 0x000000660800720c */ /* 0x040fe40003f46270 */
[----:B------:R-:W-:Y:S01]  /*e4c0*/  ISETP.GE.AND P0, PT, R8, R103, PT ;  /* 0x000000670800720c */ /* 0x000fe20003f06270 */
[----:B------:R-:W-:Y:S01]  /*e4d0*/  FFMA.FTZ R8, R0, R3, R34 ;  /* 0x0000000300087223 */ /* 0x000fe20000010022 */
        /* <DEDUP_REMOVED lines=66> */
.L_x_7524:
[----:B------:R-:W-:-:S05]  /*e900*/  IMAD.MOV.U32 R14, RZ, RZ, c[0x0][0x198] ;  /* 0x00006600ff0e7624 */ /* 0x000fca00078e00ff */
[----:B------:R-:W-:-:S04]  /*e910*/  LEA R14, -R14, RZ, 0x7 ;  /* 0x000000ff0e0e7211 */ /* 0x000fc800078e39ff */
[----:B------:R-:W-:Y:S02]  /*e920*/  SHF.R.S32.HI R13, RZ, 0x1f, R14 ;  /* 0x0000001fff0d7819 */ /* 0x000fe4000001140e */
.L_x_7525:
[----:B------:R-:W-:Y:S01]  /*e930*/  ISETP.GE.AND P0, PT, R100, c[0x0][0x220], PT ;  /* 0x0000880064007a0c */ /* 0x000fe20003f06270 */
[----:B------:R-:W-:-:S12]  /*e940*/  BSSY B0, `(.L_x_7526) ;  /* 0x0000063000007945 */ /* 0x000fd80003800000 */
[-C--:B------:R-:W-:Y:S01]  /*e950*/  @!P0 IADD3 R11, P2, P1, R14, R124.reuse, R175 ;  /* 0x0000007c0e0b8210 */ /* 0x080fe2000795e0af */
[----:B------:R-:W-:Y:S01]  /*e960*/  @!P0 IMAD.MOV.U32 R9, RZ, RZ, c[0x0][0x198] ;  /* 0x00006600ff098624 */ /* 0x000fe200078e00ff */
[----:B------:R1:W-:Y:S01]  /*e970*/  @P0 STS.128 [R179+0x2000], RZ ;  /* 0x002000ffb3000388 */ /* 0x0003e20000000c00 */
[----:B------:R-:W-:Y:S01]  /*e980*/  @!P0 IMAD.MOV.U32 R22, RZ, RZ, c[0x0][0x198] ;  /* 0x00006600ff168624 */ /* 0x000fe200078e00ff */
[----:B------:R-:W-:Y:S01]  /*e990*/  @!P0 IADD3.X R10, R13, R127, R174, P2, P1 ;  /* 0x0000007f0d0a8210 */ /* 0x000fe200017e24ae */
[----:B------:R-:W-:Y:S01]  /*e9a0*/  @!P0 IMAD.MOV.U32 R16, RZ, RZ, R124 ;  /* 0x000000ffff108224 */ /* 0x000fe200078e007c */
[----:B------:R-:W-:Y:S01]  /*e9b0*/  @!P0 LEA R42, P2, R11, c[0x0][0x168], 0x1 ;  /* 0x00005a000b2a8a11 */ /* 0x000fe200078408ff */
[----:B------:R-:W-:Y:S01]  /*e9c0*/  @!P0 IMAD.MOV.U32 R17, RZ, RZ, R127 ;  /* 0x000000ffff118224 */ /* 0x000fe200078e007f */
[----:B------:R-:W-:Y:S01]  /*e9d0*/  @!P0 LEA R15, P1, R9, R124, 0x5 ;  /* 0x0000007c090f8211 */ /* 0x000fe200078228ff */
[----:B------:R-:W-:Y:S01]  /*e9e0*/  @!P0 IMAD.MOV.U32 R24, RZ, RZ, c[0x0][0x198] ;  /* 0x00006600ff188624 */ /* 0x000fe200078e00ff */
[----:B------:R-:W-:Y:S01]  /*e9f0*/  @!P0 LEA.HI.X R43, R11, c[0x0][0x16c], R10, 0x1, P2 ;  /* 0x00005b000b2b8a11 */ /* 0x000fe200010f0c0a */
[----:B------:R-:W-:-:S02]  /*ea00*/  @!P0 IMAD.MOV.U32 R3, RZ, RZ, c[0x0][0x19c] ;  /* 0x00006700ff038624 */ /* 0x000fc400078e00ff */
[----:B------:R-:W-:Y:S02]  /*ea10*/  @!P0 IMAD.MOV.U32 R11, RZ, RZ, c[0x0][0x198] ;  /* 0x00006600ff0b8624 */ /* 0x000fe400078e00ff */
[----:B------:R-:W-:-:S03]  /*ea20*/  @!P0 IMAD.WIDE.U32 R22, R22, 0x50, R16 ;  /* 0x0000005016168825 */ /* 0x000fc600078e0010 */
[----:B------:R-:W-:Y:S01]  /*ea30*/  @!P0 LEA R19, P2, R11, R124, 0x6 ;  /* 0x0000007c0b138211 */ /* 0x000fe200078430ff */
[----:B------:R-:W-:Y:S02]  /*ea40*/  @!P0 IMAD.MOV.U32 R10, RZ, RZ, c[0x0][0x19c] ;  /* 0x00006700ff0a8624 */ /* 0x000fe400078e00ff */
[----:B------:R-:W-:Y:S01]  /*ea50*/  @!P0 IMAD.WIDE.U32 R24, R24, 0x60, R16 ;  /* 0x0000006018188825 */ /* 0x000fe200078e0010 */
[----:B------:R-:W-:Y:S02]  /*ea60*/  @!P0 LEA.HI.X R16, R9, R127, R3, 0x5, P1 ;  /* 0x0000007f09108211 */ /* 0x000fe400008f2c03 */
[----:B------:R-:W-:Y:S01]  /*ea70*/  @!P0 IADD3 R18, P1, R14, R22, RZ ;  /* 0x000000160e128210 */ /* 0x000fe20007f3e0ff */
[----:B------:R-:W-:Y:S02]  /*ea80*/  @!P0 IMAD.MOV.U32 R51, RZ, RZ, c[0x0][0x198] ;  /* 0x00006600ff338624 */ /* 0x000fe400078e00ff */
[----:B------:R-:W-:Y:S02]  /*ea90*/  @!P0 IMAD.MOV.U32 R126, RZ, RZ, R124 ;  /* 0x000000ffff7e8224 */ /* 0x000fe400078e007c */
        /* <DEDUP_REMOVED lines=77> */
.L_x_7527:
[----:B------:R-:W-:Y:S05]  /*ef70*/  BSYNC B0 ;  /* 0x0000000000007941 */ /* 0x000fea0003800000 */
.L_x_7526:
[----:B------:R-:W0:Y:S01]  /*ef80*/  LDGDEPBAR ;  /* 0x00000000000079af */ /* 0x000e220000000000 */
[----:B------:R-:W-:-:S04]  /*ef90*/  LEA R182, P0, R14, R182, 0x1 ;  /* 0x000000b60eb67211 */ /* 0x000fc800078008ff */
[----:B------:R-:W-:Y:S02]  /*efa0*/  LEA.HI.X R183, R14, R183, R13, 0x1, P0 ;  /* 0x000000b70eb77211 */ /* 0x000fe400000f0c0d */
.L_x_7523:
        /* <DEDUP_REMOVED lines=61> */
[-C--:B------:R-:W-:Y:S02]  /*f380*/  IADD3 R161, R5, R164.reuse, RZ ;  /* 0x000000a405a17210 */ /* 0x080fe40007ffe0ff */
[C---:B------:R-:W-:Y:S01]  /*f390*/  IADD3 R162, R4.reuse, R164, RZ ;  /* 0x000000a404a27210 */ /* 0x040fe20007ffe0ff */
[----:B------:R-:W2:Y:S01]  /*f3a0*/  SHFL.BFLY PT, R12, R9, 0x2, 0x1f ;  /* 0x0c401f00090c7f89 */ /* 0x000ea200000e0000 */
[----:B------:R-:W-:-:S03]  /*f3b0*/  IADD3 R160, R4, R161, RZ ;  /* 0x000000a104a07210 */ /* 0x000fc60007ffe0ff */
[----:B------:R-:W-:Y:S04]  /*f3c0*/  LDSM.16.MT88.4 R72, [R162+0x6000] ;  /* 0x00600000a248783b */ /* 0x000fe80000004200 */
[----:B-1----:R-:W-:Y:S01]  /*f3d0*/  LDSM.16.MT88.4 R16, [R162+0x6800] ;  /* 0x00680000a210783b */ /* 0x002fe20000004200 */
[----:B--2---:R-:W-:Y:S02]  /*f3e0*/  FMNMX.FTZ R12, R9, R12, !PT ;  /* 0x0000000c090c7209 */ /* 0x004fe40007810000 */
[----:B------:R-:W-:-:S03]  /*f3f0*/  FMNMX.FTZ R9, R21, R10, !PT ;  /* 0x0000000a15097209 */ /* 0x000fc60007810000 */
[----:B------:R-:W1:Y:S01]  /*f400*/  SHFL.BFLY PT, R3, R12, 0x1, 0x1f ;  /* 0x0c201f000c037f89 */ /* 0x000e6200000e0000 */
[----:B------:R-:W-:-:S05]  /*f410*/  FMNMX.FTZ R10, R20, R9, !PT ;  /* 0x00000009140a7209 */ /* 0x000fca0007810000 */
[----:B------:R-:W2:Y:S01]  /*f420*/  SHFL.BFLY PT, R9, R10, 0x2, 0x1f ;  /* 0x0c401f000a097f89 */ /* 0x000ea200000e0000 */
[----:B-1----:R-:W-:-:S03]  /*f430*/  FMNMX.FTZ R3, R12, R3, !PT ;  /* 0x000000030c037209 */ /* 0x002fc60007810000 */
[----:B------:R-:W-:Y:S01]  /*f440*/  LDSM.16.MT88.4 R12, [R161+0x6800] ;  /* 0x00680000a10c783b */ /* 0x000fe20000004200 */
        /* <DEDUP_REMOVED lines=9> */
[----:B------:R-:W2:Y:S01]  /*f4e0*/  LDSM.16.MT88.4 R92, [R164+0x6000] ;  /* 0x00600000a45c783b */ /* 0x000ea20000004200 */
[--C-:B------:R-:W-:Y:S02]  /*f4f0*/  FFMA.FTZ R49, R146, c[0x0][0x23c], -R39.reuse ;  /* 0x00008f0092317a23 */ /* 0x100fe40000010827 */
[----:B------:R-:W-:-:S02]  /*f500*/  FFMA.FTZ R34, R88, c[0x0][0x23c], -R39 ;  /* 0x00008f0058227a23 */ /* 0x000fc40000010827 */
[--C-:B------:R-:W-:Y:S02]  /*f510*/  FFMA.FTZ R26, R90, c[0x0][0x23c], -R39.reuse ;  /* 0x00008f005a1a7a23 */ /* 0x100fe40000010827 */
[----:B------:R-:W3:Y:S01]  /*f520*/  LDSM.16.MT88.4 R88, [R161+0x6000] ;  /* 0x00600000a158783b */ /* 0x000ee20000004200 */
[----:B------:R-:W4:Y:S01]  /*f530*/  MUFU.EX2 R49, R49 ;  /* 0x0000003100317308 */ /* 0x000f220000000800 */
        /* <DEDUP_REMOVED lines=12> */
[----:B----4-:R-:W-:Y:S01]  /*f600*/  F2FP.PACK_AB R80, R49, R50 ;  /* 0x000000323150723e */ /* 0x010fe200000000ff */
[--C-:B------:R-:W-:Y:S02]  /*f610*/  FFMA.FTZ R66, R116, c[0x0][0x23c], -R39.reuse ;  /* 0x00008f0074427a23 */ /* 0x100fe40000010827 */
[----:B------:R-:W-:Y:S01]  /*f620*/  FSEL R22, R22, RZ, P0 ;  /* 0x000000ff16167208 */ /* 0x000fe20000000000 */
[--C-:B------:R-:W-:Y:S02]  /*f630*/  FFMA.FTZ R112, R112, c[0x0][0x23c], -R39.reuse ;  /* 0x00008f0070707a23 */ /* 0x100fe40000010827 */
[----:B------:R-:W-:Y:S01]  /*f640*/  FFMA.FTZ R61, R138, c[0x0][0x23c], -R39 ;  /* 0x00008f008a3d7a23 */ /* 0x000fe20000010827 */
[----:B------:R-:W-:Y:S01]  /*f650*/  MUFU.EX2 R34, R34 ;  /* 0x0000002200227308 */ /* 0x000fe20000000800 */
[----:B------:R-:W-:-:S02]  /*f660*/  FFMA.FTZ R56, R8, c[0x0][0x23c], -R22 ;  /* 0x00008f0008387a23 */ /* 0x000fc40000010816 */
[--C-:B------:R-:W-:Y:S01]  /*f670*/  FFMA.FTZ R51, R7, c[0x0][0x23c], -R22.reuse ;  /* 0x00008f0007337a23 */ /* 0x100fe20000010816 */
[----:B------:R-:W-:Y:S01]  /*f680*/  LDSM.16.MT88.4 R8, [R164+0x6800] ;  /* 0x00680000a408783b */ /* 0x000fe20000004200 */
[--C-:B------:R-:W-:Y:S02]  /*f690*/  FFMA.FTZ R47, R143, c[0x0][0x23c], -R22.reuse ;  /* 0x00008f008f2f7a23 */ /* 0x100fe40000010816 */
[--C-:B------:R-:W-:Y:S01]  /*f6a0*/  FFMA.FTZ R40, R145, c[0x0][0x23c], -R22.reuse ;  /* 0x00008f0091287a23 */ /* 0x100fe20000010816 */
[----:B------:R-:W4:Y:S01]  /*f6b0*/  LDSM.16.MT88.4 R4, [R160+0x6000] ;  /* 0x00600000a004783b */ /* 0x000f220000004200 */
[----:B------:R-:W-:Y:S01]  /*f6c0*/  MUFU.EX2 R56, R56 ;  /* 0x0000003800387308 */ /* 0x000fe20000000800 */
[----:B-1----:R-:W-:Y:S01]  /*f6d0*/  F2FP.PACK_AB R82, R42, R43 ;  /* 0x0000002b2a52723e */ /* 0x002fe200000000ff */
[--C-:B------:R-:W-:Y:S02]  /*f6e0*/  FFMA.FTZ R33, R33, c[0x0][0x23c], -R22.reuse ;  /* 0x00008f0021217a23 */ /* 0x100fe40000010816 */
[----:B------:R-:W-:-:S02]  /*f6f0*/  FFMA.FTZ R28, R147, c[0x0][0x23c], -R22 ;  /* 0x00008f00931c7a23 */ /* 0x000fc40000010816 */
[--C-:B------:R-:W-:Y:S02]  /*f700*/  FFMA.FTZ R31, R97, c[0x0][0x23c], -R22.reuse ;  /* 0x00008f00611f7a23 */ /* 0x100fe40000010816 */
[----:B------:R-:W1:Y:S01]  /*f710*/  MUFU.EX2 R51, R51 ;  /* 0x0000003300337308 */ /* 0x000e620000000800 */
        /* <DEDUP_REMOVED lines=9> */
[----:B------:R-:W5:Y:S01]  /*f7b0*/  MUFU.EX2 R40, R40 ;  /* 0x0000002800287308 */ /* 0x000f620000000800 */
[----:B-1----:R-:W-:Y:S01]  /*f7c0*/  F2FP.PACK_AB R81, R51, R56 ;  /* 0x000000383351723e */ /* 0x002fe200000000ff */
[--C-:B------:R-:W-:Y:S02]  /*f7d0*/  FFMA.FTZ R63, R133, c[0x0][0x23c], -R22.reuse ;  /* 0x00008f00853f7a23 */ /* 0x100fe40000010816 */
[----:B------:R-:W-:Y:S02]  /*f7e0*/  FFMA.FTZ R127, R108, c[0x0][0x23c], -R39 ;  /* 0x00008f006c7f7a23 */ /* 0x000fe40000010827 */
[----:B------:R-:W-:-:S02]  /*f7f0*/  FFMA.FTZ R124, R109, c[0x0][0x23c], -R22 ;  /* 0x00008f006d7c7a23 */ /* 0x000fc40000010816 */
[----:B------:R-:W1:Y:S01]  /*f800*/  MUFU.EX2 R25, R25 ;  /* 0x0000001900197308 */ /* 0x000e620000000800 */
[--C-:B------:R-:W-:Y:S02]  /*f810*/  FFMA.FTZ R110, R110, c[0x0][0x23c], -R39.reuse ;  /* 0x00008f006e6e7a23 */ /* 0x100fe40000010827 */
[--C-:B------:R-:W-:Y:S02]  /*f820*/  FFMA.FTZ R125, R130, c[0x0][0x23c], -R39.reuse ;  /* 0x00008f00827d7a23 */ /* 0x100fe40000010827 */
[----:B------:R-:W-:Y:S02]  /*f830*/  FFMA.FTZ R108, R134, c[0x0][0x23c], -R39 ;  /* 0x00008f00866c7a23 */ /* 0x000fe40000010827 */
[--C-:B------:R-:W-:Y:S01]  /*f840*/  FFMA.FTZ R109, R115, c[0x0][0x23c], -R22.reuse ;  /* 0x00008f00736d7a23 */ /* 0x100fe20000010816 */
[----:B-----5:R-:W-:Y:S01]  /*f850*/  F2FP.PACK_AB R83, R40, R47 ;  /* 0x0000002f2853723e */ /* 0x020fe200000000ff */
        /* <DEDUP_REMOVED lines=18> */
[----:B------:R-:W2:Y:S01]  /*f980*/  MUFU.EX2 R28, R28 ;  /* 0x0000001c001c7308 */ /* 0x000ea20000000800 */
[--C-:B------:R-:W-:Y:S02]  /*f990*/  FFMA.FTZ R44, R52, c[0x0][0x23c], -R39.reuse ;  /* 0x00008f00342c7a23 */ /* 0x100fe40000010827 */
[----:B------:R-:W-:Y:S02]  /*f9a0*/  FFMA.FTZ R107, R54, c[0x0][0x23c], -R39 ;  /* 0x00008f00366b7a23 */ /* 0x000fe40000010827 */
[--C-:B------:R-:W-:Y:S01]  /*f9b0*/  FFMA.FTZ R45, R45, c[0x0][0x23c], -R22.reuse ;  /* 0x00008f002d2d7a23 */ /* 0x100fe20000010816 */
[----:B---3--:R-:W-:Y:S01]  /*f9c0*/  HMMA.16816.F32 R76, R80, R88, RZ ;  /* 0x00000058504c723c */ /* 0x008fe200000018ff */
[--C-:B------:R-:W-:Y:S01]  /*f9d0*/  FFMA.FTZ R52, R37, c[0x0][0x23c], -R22.reuse ;  /* 0x00008f0025347a23 */ /* 0x100fe20000010816 */
[----:B------:R-:W-:Y:S01]  /*f9e0*/  MUFU.EX2 R31, R31 ;  /* 0x0000001f001f7308 */ /* 0x000fe20000000800 */
[----:B------:R-:W-:-:S02]  /*f9f0*/  FFMA.FTZ R35, R35, c[0x0][0x23c], -R22 ;  /* 0x00008f0023237a23 */ /* 0x000fc40000010816 */
[----:B------:R-:W-:Y:S02]  /*fa00*/  FADD.FTZ R56, R56, R51 ;  /* 0x0000003338387221 */ /* 0x000fe40000010000 */
[--C-:B------:R-:W-:Y:S01]  /*fa10*/  FFMA.FTZ R37, R38, c[0x0][0x23c], -R39.reuse ;  /* 0x00008f0026257a23 */ /* 0x100fe20000010827 */
[C---:B------:R-:W-:Y:S01]  /*fa20*/  HMMA.16816.F32 R72, R80.reuse, R74, RZ ;  /* 0x0000004a5048723c */ /* 0x040fe200000018ff */
[----:B------:R-:W-:Y:S01]  /*fa30*/  FADD.FTZ R47, R47, R56 ;  /* 0x000000382f2f7221 */ /* 0x000fe20000010000 */
[----:B------:R-:W3:Y:S01]  /*fa40*/  MUFU.EX2 R24, R24 ;  /* 0x0000001800187308 */ /* 0x000ee20000000800 */
[----:B------:R-:W-:Y:S02]  /*fa50*/  FFMA.FTZ R191, R30, c[0x0][0x23c], -R39 ;  /* 0x00008f001ebf7a23 */ /* 0x000fe40000010827 */
[----:B------:R-:W-:Y:S02]  /*fa60*/  FADD.FTZ R40, R40, R47 ;  /* 0x0000002f28287221 */ /* 0x000fe40000010000 */
[--C-:B------:R-:W-:Y:S01]  /*fa70*/  FFMA.FTZ R29, R29, c[0x0][0x23c], -R22.reuse ;  /* 0x00008f001d1d7a23 */ /* 0x100fe20000010816 */
[----:B------:R-:W-:Y:S01]  /*fa80*/  HMMA.16816.F32 R88, R80, R90, RZ ;  /* 0x0000005a5058723c */ /* 0x000fe200000018ff */
[--C-:B------:R-:W-:Y:S01]  /*fa90*/  FFMA.FTZ R21, R21, c[0x0][0x23c], -R22.reuse ;  /* 0x00008f0015157a23 */ /* 0x100fe20000010816 */
[----:B------:R-:W-:Y:S01]  /*faa0*/  MUFU.EX2 R64, R64 ;  /* 0x0000004000407308 */ /* 0x000fe20000000800 */
[----:B------:R-:W-:-:S02]  /*fab0*/  FFMA.FTZ R190, R20, c[0x0][0x23c], -R22 ;  /* 0x00008f0014be7a23 */ /* 0x000fc40000010816 */
[----:B------:R-:W-:-:S03]  /*fac0*/  FFMA.FTZ R38, R32, c[0x0][0x23c], -R39 ;  /* 0x00008f0020267a23 */ /* 0x000fc60000010827 */
[C---:B----4-:R-:W-:Y:S02]  /*fad0*/  HMMA.16816.F32 R84, R80.reuse, R4, RZ ;  /* 0x000000045054723c */ /* 0x050fe400000018ff */
[----:B------:R-:W4:Y:S05]  /*fae0*/  MUFU.EX2 R59, R59 ;  /* 0x0000003b003b7308 */ /* 0x000f2a0000000800 */
        /* <DEDUP_REMOVED lines=14> */
[----:B------:R-:W1:Y:S01]  /*fbd0*/  LDSM.16.MT88.4 R8, [R160+0x6800] ;  /* 0x00680000a008783b */ /* 0x000e620000004200 */
[----:B------:R-:W2:Y:S06]  /*fbe0*/  MUFU.EX2 R57, R57 ;  /* 0x0000003900397308 */ /* 0x000eac0000000800 */
[C---:B------:R-:W-:Y:S02]  /*fbf0*/  HMMA.16816.F32 R76, R4.reuse, R12, R76 ;  /* 0x0000000c044c723c */ /* 0x040fe4000000184c */
[----:B------:R-:W-:Y:S06]  /*fc00*/  MUFU.EX2 R62, R62 ;  /* 0x0000003e003e7308 */ /* 0x000fec0000000800 */
[C---:B------:R-:W-:Y:S01]  /*fc10*/  HMMA.16816.F32 R88, R4.reuse, R14, R88 ;  /* 0x0000000e0458723c */ /* 0x040fe20000001858 */
[----:B------:R-:W3:Y:S01]  /*fc20*/  LDSM.16.MT88.4 R12, [R162+0x7000] ;  /* 0x00700000a20c783b */ /* 0x000ee20000004200 */
[----:B------:R-:W5:Y:S06]  /*fc30*/  MUFU.EX2 R55, R55 ;  /* 0x0000003700377308 */ /* 0x000f6c0000000800 */
[C---:B------:R-:W-:Y:S02]  /*fc40*/  HMMA.16816.F32 R68, R4.reuse, R16, R68 ;  /* 0x000000100444723c */ /* 0x040fe40000001844 */
[----:B------:R-:W-:Y:S06]  /*fc50*/  MUFU.EX2 R112, R112 ;  /* 0x0000007000707308 */ /* 0x000fec0000000800 */
[C---:B------:R-:W-:Y:S01]  /*fc60*/  HMMA.16816.F32 R72, R4.reuse, R18, R72 ;  /* 0x000000120448723c */ /* 0x040fe20000001848 */
[----:B------:R-:W3:Y:S01]  /*fc70*/  LDSM.16.MT88.4 R16, [R164+0x7000] ;  /* 0x00700000a410783b */ /* 0x000ee20000004200 */
[----:B------:R-:W2:Y:S06]  /*fc80*/  MUFU.EX2 R65, R65 ;  /* 0x0000004100417308 */ /* 0x000eac0000000800 */
[C---:B-1----:R-:W-:Y:S02]  /*fc90*/  HMMA.16816.F32 R84, R4.reuse, R8, R84 ;  /* 0x000000080454723c */ /* 0x042fe40000001854 */
[----:B------:R-:W-:Y:S06]  /*fca0*/  MUFU.EX2 R66, R66 ;  /* 0x0000004200427308 */ /* 0x000fec0000000800 */
[----:B------:R-:W-:Y:S01]  /*fcb0*/  HMMA.16816.F32 R80, R4, R10, R80 ;  /* 0x0000000a0450723c */ /* 0x000fe20000001850 */
[----:B------:R-:W1:Y:S01]  /*fcc0*/  LDSM.16.MT88.4 R8, [R161+0x7000] ;  /* 0x00700000a108783b */ /* 0x000e620000004200 */
[----:B------:R-:W-:Y:S05]  /*fcd0*/  MUFU.EX2 R61, R61 ;  /* 0x0000003d003d7308 */ /* 0x000fea0000000800 */
[----:B----4-:R-:W-:-:S02]  /*fce0*/  F2FP.PACK_AB R4, R59, R64 ;  /* 0x000000403b04723e */ /* 0x010fc400000000ff */
[----:B--2---:R-:W-:Y:S01]  /*fcf0*/  F2FP.PACK_AB R5, R57, R58 ;  /* 0x0000003a3905723e */ /* 0x004fe200000000ff */
[----:B------:R-:W-:Y:S01]  /*fd00*/  MUFU.EX2 R119, R119 ;  /* 0x0000007700777308 */ /* 0x000fe20000000800 */
[----:B------:R-:W-:Y:S01]  /*fd10*/  F2FP.PACK_AB R6, R53, R60 ;  /* 0x0000003c3506723e */ /* 0x000fe200000000ff */
[----:B------:R-:W-:Y:S01]  /*fd20*/  FADD.FTZ R58, R58, R31 ;  /* 0x0000001f3a3a7221 */ /* 0x000fe20000010000 */
[----:B-----5:R-:W-:-:S03]  /*fd30*/  F2FP.PACK_AB R7, R55, R62 ;  /* 0x0000003e3707723e */ /* 0x020fc600000000ff */
[----:B------:R-:W-:Y:S02]  /*fd40*/  FADD.FTZ R57, R57, R58 ;  /* 0x0000003a39397221 */ /* 0x000fe40000010000 */
[----:B------:R-:W2:Y:S02]  /*fd50*/  MUFU.EX2 R116, R116 ;  /* 0x0000007400747308 */ /* 0x000ea40000000800 */
[----:B---3--:R-:W-:Y:S01]  /*fd60*/  HMMA.16816.F32 R68, R4, R12, R68 ;  /* 0x0000000c0444723c */ /* 0x008fe20000001844 */
[----:B------:R-:W-:-:S04]  /*fd70*/  FADD.FTZ R62, R62, R57 ;  /* 0x000000393e3e7221 */ /* 0x000fc80000010000 */
[----:B------:R-:W-:Y:S01]  /*fd80*/  FADD.FTZ R62, R55, R62 ;  /* 0x0000003e373e7221 */ /* 0x000fe20000010000 */
[----:B------:R-:W-:Y:S02]  /*fd90*/  MUFU.EX2 R114, R114 ;  /* 0x0000007200727308 */ /* 0x000fe40000000800 */
[C---:B------:R-:W-:Y:S01]  /*fda0*/  HMMA.16816.F32 R72, R4.reuse, R14, R72 ;  /* 0x0000000e0448723c */ /* 0x040fe20000001848 */
[----:B------:R-:W3:Y:S05]  /*fdb0*/  LDSM.16.MT88.4 R12, [R160+0x7000] ;  /* 0x00700000a00c783b */ /* 0x000eea0000004200 */
[----:B------:R-:W4:Y:S02]  /*fdc0*/  MUFU.EX2 R63, R63 ;  /* 0x0000003f003f7308 */ /* 0x000f240000000800 */
[C---:B------:R-:W-:Y:S06]  /*fdd0*/  HMMA.16816.F32 R96, R4.reuse, R16, R96 ;  /* 0x000000100460723c */ /* 0x040fec0000001860 */
[----:B------:R-:W-:Y:S02]  /*fde0*/  MUFU.EX2 R127, R127 ;  /* 0x0000007f007f7308 */ /* 0x000fe40000000800 */
[C---:B-1----:R-:W-:Y:S06]  /*fdf0*/  HMMA.16816.F32 R76, R4.reuse, R8, R76 ;  /* 0x00000008044c723c */ /* 0x042fec000000184c */
[----:B------:R-:W1:Y:S02]  /*fe00*/  MUFU.EX2 R110, R110 ;  /* 0x0000006e006e7308 */ /* 0x000e640000000800 */
[C---:B------:R-:W-:Y:S01]  /*fe10*/  HMMA.16816.F32 R88, R4.reuse, R10, R88 ;  /* 0x0000000a0458723c */ /* 0x040fe20000001858 */
[----:B------:R-:W5:Y:S05]  /*fe20*/  LDSM.16.MT88.4 R8, [R164+0x7800] ;  /* 0x00780000a408783b */ /* 0x000f6a0000004200 */
        /* <DEDUP_REMOVED lines=8> */
[----:B------:R-:W1:Y:S01]  /*feb0*/  MUFU.EX2 R109, R109 ;  /* 0x0000006d006d7308 */ /* 0x000e620000000800 */
[----:B------:R-:W-:-:S02]  /*fec0*/  F2FP.PACK_AB R4, R65, R112 ;  /* 0x000000704104723e */ /* 0x000fc400000000ff */
[C---:B--2---:R-:W-:Y:S01]  /*fed0*/  F2FP.PACK_AB R5, R116.reuse, R119 ;  /* 0x000000777405723e */ /* 0x044fe200000000ff */
[----:B------:R-:W-:Y:S01]  /*fee0*/  FADD.FTZ R119, R119, R62 ;  /* 0x0000003e77777221 */ /* 0x000fe20000010000 */
[----:B------:R-:W-:Y:S02]  /*fef0*/  F2FP.PACK_AB R6, R61, R66 ;  /* 0x000000423d06723e */ /* 0x000fe400000000ff */
[----:B----4-:R-:W-:Y:S01]  /*ff00*/  F2FP.PACK_AB R7, R63, R114 ;  /* 0x000000723f07723e */ /* 0x010fe200000000ff */
[----:B------:R-:W-:Y:S01]  /*ff10*/  MUFU.EX2 R126, R126 ;  /* 0x0000007e007e7308 */ /* 0x000fe20000000800 */
[----:B------:R-:W-:-:S04]  /*ff20*/  FADD.FTZ R119, R116, R119 ;  /* 0x0000007774777221 */ /* 0x000fc80000010000 */
[----:B------:R-:W-:Y:S01]  /*ff30*/  FADD.FTZ R114, R114, R119 ;  /* 0x0000007772727221 */ /* 0x000fe20000010000 */
[----:B-----5:R-:W-:Y:S02]  /*ff40*/  HMMA.16816.F32 R96, R4, R8, R96 ;  /* 0x000000080460723c */ /* 0x020fe40000001860 */
[----:B------:R-:W2:Y:S01]  /*ff50*/  MUFU.EX2 R113, R113 ;  /* 0x0000007100717308 */ /* 0x000ea20000000800 */
[----:B------:R-:W-:-:S05]  /*ff60*/  FADD.FTZ R63, R63, R114 ;  /* 0x000000723f3f7221 */ /* 0x000fca0000010000 */
[C---:B------:R-:W-:Y:S01]  /*ff70*/  HMMA.16816.F32 R92, R4.reuse, R10, R92 ;  /* 0x0000000a045c723c */ /* 0x040fe2000000185c */
[----:B------:R-:W4:Y:S01]  /*ff80*/  LDSM.16.MT88.4 R8, [R160+0x7800] ;  /* 0x00780000a008783b */ /* 0x000f220000004200 */
[----:B------:R-:W-:Y:S06]  /*ff90*/  MUFU.EX2 R117, R117 ;  /* 0x0000007500757308 */ /* 0x000fec0000000800 */
[C---:B-1----:R-:W-:Y:S02]  /*ffa0*/  HMMA.16816.F32 R68, R4.reuse, R16, R68 ;  /* 0x000000100444723c */ /* 0x042fe40000001844 */
[----:B------:R-:W1:Y:S06]  /*ffb0*/  MUFU.EX2 R106, R106 ;  /* 0x0000006a006a7308 */ /* 0x000e6c0000000800 */
[C---:B---3--:R-:W-:Y:S02]  /*ffc0*/  HMMA.16816.F32 R76, R4.reuse, R12, R76 ;  /* 0x0000000c044c723c */ /* 0x048fe4000000184c */
[----:B------:R-:W-:Y:S06]  /*ffd0*/  MUFU.EX2 R115, R115 ;  /* 0x0000007300737308 */ /* 0x000fec0000000800 */
[C---:B------:R-:W-:Y:S01]  /*ffe0*/  HMMA.16816.F32 R88, R4.reuse, R14, R88 ;  /* 0x0000000e0458723c */ /* 0x040fe20000001858 */
[----:B------:R-:W3:Y:S01]  /*fff0*/  LDSM.16.MT88.4 R12, [R162+0x8000] ;  /* 0x00800000a20c783b */ /* 0x000ee20000004200 */
[----:B------:R-:W-:Y:S06]  /*10000*/  MUFU.EX2 R104, R104 ;  /* 0x0000006800687308 */ /* 0x000fec0000000800 */
[C---:B------:R-:W-:Y:S01]  /*10010*/  HMMA.16816.F32 R72, R4.reuse, R18, R72 ;  /* 0x000000120448723c */ /* 0x040fe20000001848 */
[----:B------:R-:W5:Y:S01]  /*10020*/  LDSM.16.MT88.4 R16, [R164+0x8000] ;  /* 0x00800000a410783b */ /* 0x000f620000004200 */
[----:B------:R-:W-:Y:S06]  /*10030*/  MUFU.EX2 R128, R128 ;  /* 0x0000008000807308 */ /* 0x000fec0000000800 */
[C---:B----4-:R-:W-:Y:S02]  /*10040*/  HMMA.16816.F32 R84, R4.reuse, R8, R84 ;  /* 0x000000080454723c */ /* 0x050fe40000001854 */
[----:B------:R-:W4:Y:S06]  /*10050*/  MUFU.EX2 R105, R105 ;  /* 0x0000006900697308 */ /* 0x000f2c0000000800 */
        /* <DEDUP_REMOVED lines=8> */
[----:B--2---:R-:W-:-:S03]  /*100e0*/  F2FP.PACK_AB R7, R113, R126 ;  /* 0x0000007e7107723e */ /* 0x004fc600000000ff */
[----:B------:R-:W-:Y:S02]  /*100f0*/  FADD.FTZ R109, R109, R124 ;  /* 0x0000007c6d6d7221 */ /* 0x000fe40000010000 */
[----:B------:R-:W-:Y:S02]  /*10100*/  MUFU.EX2 R111, R111 ;  /* 0x0000006f006f7308 */ /* 0x000fe40000000800 */
[----:B---3--:R-:W-:Y:S01]  /*10110*/  HMMA.16816.F32 R68, R4, R12, R68 ;  /* 0x0000000c0444723c */ /* 0x008fe20000001844 */
[----:B------:R-:W-:-:S04]  /*10120*/  FADD.FTZ R126, R126, R109 ;  /* 0x0000006d7e7e7221 */ /* 0x000fc80000010000 */
[----:B------:R-:W-:Y:S01]  /*10130*/  FADD.FTZ R113, R113, R126 ;  /* 0x0000007e71717221 */ /* 0x000fe20000010000 */
[----:B------:R-:W2:Y:S02]  /*10140*/  MUFU.EX2 R46, R46 ;  /* 0x0000002e002e7308 */ /* 0x000ea40000000800 */
[C---:B------:R-:W-:Y:S01]  /*10150*/  HMMA.16816.F32 R72, R4.reuse, R14, R72 ;  /* 0x0000000e0448723c */ /* 0x040fe20000001848 */
[----:B------:R-:W3:Y:S05]  /*10160*/  LDSM.16.MT88.4 R12, [R160+0x8000] ;  /* 0x00800000a00c783b */ /* 0x000eea0000004200 */
[----:B------:R-:W-:Y:S02]  /*10170*/  MUFU.EX2 R107, R107 ;  /* 0x0000006b006b7308 */ /* 0x000fe40000000800 */
[C---:B-----5:R-:W-:Y:S06]  /*10180*/  HMMA.16816.F32 R96, R4.reuse, R16, R96 ;  /* 0x000000100460723c */ /* 0x060fec0000001860 */
[----:B------:R-:W-:Y:S02]  /*10190*/  MUFU.EX2 R44, R44 ;  /* 0x0000002c002c7308 */ /* 0x000fe40000000800 */
[C---:B-1----:R-:W-:Y:S06]  /*101a0*/  HMMA.16816.F32 R76, R4.reuse, R8, R76 ;  /* 0x00000008044c723c */ /* 0x042fec000000184c */
[----:B------:R-:W-:Y:S02]  /*101b0*/  MUFU.EX2 R45, R45 ;  /* 0x0000002d002d7308 */ /* 0x000fe40000000800 */
[C---:B------:R-:W-:Y:S01]  /*101c0*/  HMMA.16816.F32 R88, R4.reuse, R10, R88 ;  /* 0x0000000a0458723c */ /* 0x040fe20000001858 */
[----:B------:R-:W1:Y:S05]  /*101d0*/  LDSM.16.MT88.4 R8, [R164+0x8800] ;  /* 0x00880000a408783b */ /* 0x000e6a0000004200 */
[----:B------:R-:W5:Y:S02]  /*101e0*/  MUFU.EX2 R52, R52 ;  /* 0x0000003400347308 */ /* 0x000f640000000800 */
        /* <DEDUP_REMOVED lines=9> */
[----:B----4-:R-:W-:Y:S01]  /*10280*/  F2FP.PACK_AB R5, R105, R128 ;  /* 0x000000806905723e */ /* 0x010fe200000000ff */
[----:B------:R-:W-:Y:S01]  /*10290*/  FADD.FTZ R128, R128, R113 ;  /* 0x0000007180807221 */ /* 0x000fe20000010000 */
[----:B------:R-:W-:Y:S02]  /*102a0*/  F2FP.PACK_AB R6, R104, R115 ;  /* 0x000000736806723e */ /* 0x000fe400000000ff */
[----:B------:R-:W-:Y:S01]  /*102b0*/  F2FP.PACK_AB R7, R67, R118 ;  /* 0x000000764307723e */ /* 0x000fe200000000ff */
[----:B------:R-:W-:Y:S01]  /*102c0*/  MUFU.EX2 R191, R191 ;  /* 0x000000bf00bf7308 */ /* 0x000fe20000000800 */
[----:B------:R-:W-:-:S04]  /*102d0*/  FADD.FTZ R105, R105, R128 ;  /* 0x0000008069697221 */ /* 0x000fc80000010000 */
[----:B------:R-:W-:Y:S01]  /*102e0*/  FADD.FTZ R118, R118, R105 ;  /* 0x0000006976767221 */ /* 0x000fe20000010000 */
[----:B-1----:R-:W-:Y:S02]  /*102f0*/  HMMA.16816.F32 R96, R4, R8, R96 ;  /* 0x000000080460723c */ /* 0x002fe40000001860 */
[----:B------:R-:W-:Y:S01]  /*10300*/  MUFU.EX2 R29, R29 ;  /* 0x0000001d001d7308 */ /* 0x000fe20000000800 */
[----:B------:R-:W-:-:S05]  /*10310*/  FADD.FTZ R118, R67, R118 ;  /* 0x0000007643767221 */ /* 0x000fca0000010000 */
[C---:B------:R-:W-:Y:S01]  /*10320*/  HMMA.16816.F32 R92, R4.reuse, R10, R92 ;  /* 0x0000000a045c723c */ /* 0x040fe2000000185c */
[----:B------:R-:W1:Y:S01]  /*10330*/  LDSM.16.MT88.4 R8, [R160+0x8800] ;  /* 0x00880000a008783b */ /* 0x000e620000004200 */
[----:B------:R-:W-:Y:S06]  /*10340*/  MUFU.EX2 R21, R21 ;  /* 0x0000001500157308 */ /* 0x000fec0000000800 */
[C---:B--2---:R-:W-:Y:S02]  /*10350*/  HMMA.16816.F32 R68, R4.reuse, R16, R68 ;  /* 0x000000100444723c */ /* 0x044fe40000001844 */
[----:B------:R-:W-:Y:S06]  /*10360*/  MUFU.EX2 R190, R190 ;  /* 0x000000be00be7308 */ /* 0x000fec0000000800 */
        /* <DEDUP_REMOVED lines=11> */
[----:B------:R-:W-:Y:S02]  /*10420*/  FFMA.FTZ R41, R36, c[0x0][0x23c], -R39 ;  /* 0x00008f0024297a23 */ /* 0x000fe40000010827 */
[----:B------:R-:W-:Y:S01]  /*10430*/  FADD.FTZ R5, R43, R4 ;  /* 0x000000042b057221 */ /* 0x000fe20000010000 */
[----:B------:R-:W-:-:S03]  /*10440*/  F2FP.PACK_AB R4, R46, R111 ;  /* 0x0000006f2e04723e */ /* 0x000fc600000000ff */
[----:B------:R-:W-:Y:S01]  /*10450*/  FADD.FTZ R5, R42, R5 ;  /* 0x000000052a057221 */ /* 0x000fe20000010000 */
[----:B------:R-:W1:Y:S03]  /*10460*/  MUFU.EX2 R32, R41 ;  /* 0x0000002900207308 */ /* 0x000e660000000800 */
[----:B------:R-:W-:Y:S01]  /*10470*/  FADD.FTZ R36, R34, R5 ;  /* 0x0000000522247221 */ /* 0x000fe20000010000 */
[----:B-----5:R-:W-:Y:S01]  /*10480*/  F2FP.PACK_AB R5, R52, R45 ;  /* 0x0000002d3405723e */ /* 0x020fe200000000ff */
[----:B------:R-:W-:Y:S02]  /*10490*/  FFMA.FTZ R34, R27, c[0x0][0x23c], -R22 ;  /* 0x00008f001b227a23 */ /* 0x000fe40000010816 */
[----:B------:R-:W-:Y:S01]  /*104a0*/  FADD.FTZ R25, R25, R36 ;  /* 0x0000002419197221 */ /* 0x000fe20000010000 */
[----:B---3--:R-:W-:Y:S01]  /*104b0*/  F2FP.PACK_AB R6, R44, R107 ;  /* 0x0000006b2c06723e */ /* 0x008fe200000000ff */
[----:B------:R-:W-:Y:S01]  /*104c0*/  FADD.FTZ R45, R45, R118 ;  /* 0x000000762d2d7221 */ /* 0x000fe20000010000 */
[----:B----4-:R-:W-:Y:S01]  /*104d0*/  F2FP.PACK_AB R7, R35, R50 ;  /* 0x000000322307723e */ /* 0x010fe200000000ff */
[----:B------:R-:W-:Y:S01]  /*104e0*/  FADD.FTZ R26, R26, R25 ;  /* 0x000000191a1a7221 */ /* 0x000fe20000010000 */
[----:B------:R-:W3:Y:S01]  /*104f0*/  MUFU.EX2 R34, R34 ;  /* 0x0000002200227308 */ /* 0x000ee20000000800 */
        /* <DEDUP_REMOVED lines=11> */
[----:B-1----:R-:W-:Y:S03]  /*105b0*/  HMMA.16816.F32 R68, R4, R8, R68 ;  /* 0x000000080444723c */ /* 0x002fe60000001844 */
[----:B------:R-:W-:-:S04]  /*105c0*/  FADD.FTZ R112, R112, R53 ;  /* 0x0000003570707221 */ /* 0x000fc80000010000 */
        /* <DEDUP_REMOVED lines=8> */
[----:B------:R-:W-:Y:S01]  /*10650*/  HMMA.16816.F32 R88, R4, R18, R88 ;  /* 0x000000120458723c */ /* 0x000fe20000001858 */
[----:B------:R-:W4:Y:S02]  /*10660*/  LDSM.16.MT88.4 R16, [R162+0x9800] ;  /* 0x00980000a210783b */ /* 0x000f240000004200 */
        /* <DEDUP_REMOVED lines=9> */
[----:B------:R-:W-:Y:S02]  /*10700*/  F2FP.PACK_AB R4, R32, R37 ;  /* 0x000000252004723e */ /* 0x000fe400000000ff */
[----:B---3--:R-:W-:Y:S01]  /*10710*/  F2FP.PACK_AB R5, R34, R29 ;  /* 0x0000001d2205723e */ /* 0x008fe200000000ff */
[----:B------:R-:W-:Y:S01]  /*10720*/  FADD.FTZ R111, R111, R104 ;  /* 0x000000686f6f7221 */ /* 0x000fe20000010000 */
[----:B------:R-:W-:Y:S01]  /*10730*/  F2FP.PACK_AB R6, R191, R30 ;  /* 0x0000001ebf06723e */ /* 0x000fe200000000ff */
[----:B------:R-:W-:Y:S01]  /*10740*/  FADD.FTZ R29, R29, R50 ;  /* 0x000000321d1d7221 */ /* 0x000fe20000010000 */
[----:B------:R-:W-:Y:S01]  /*10750*/  F2FP.PACK_AB R7, R190, R21 ;  /* 0x00000015be07723e */ /* 0x000fe200000000ff */
[----:B------:R-:W-:Y:S02]  /*10760*/  FADD.FTZ R46, R46, R111 ;  /* 0x0000006f2e2e7221 */ /* 0x000fe40000010000 */
[----:B------:R-:W-:-:S02]  /*10770*/  FADD.FTZ R34, R34, R29 ;  /* 0x0000001d22227221 */ /* 0x000fc40000010000 */
[----:B------:R-:W-:Y:S02]  /*10780*/  FADD.FTZ R107, R107, R46 ;  /* 0x0000002e6b6b7221 */ /* 0x000fe40000010000 */
[C---:B-1----:R-:W-:Y:S01]  /*10790*/  HMMA.16816.F32 R96, R4.reuse, R8, R96 ;  /* 0x000000080460723c */ /* 0x042fe20000001860 */
        /* <DEDUP_REMOVED lines=8> */
[----:B----4-:R-:W-:Y:S03]  /*10820*/  HMMA.16816.F32 R68, R4, R16, R68 ;  /* 0x000000100444723c */ /* 0x010fe60000001844 */
[----:B------:R-:W-:-:S05]  /*10830*/  FADD.FTZ R191, R191, R30 ;  /* 0x0000001ebfbf7221 */ /* 0x000fca0000010000 */
[C---:B------:R-:W-:Y:S08]  /*10840*/  HMMA.16816.F32 R72, R4.reuse, R18, R72 ;  /* 0x000000120448723c */ /* 0x040ff00000001848 */
[C---:B--2---:R-:W-:Y:S08]  /*10850*/  HMMA.16816.F32 R76, R4.reuse, R12, R76 ;  /* 0x0000000c044c723c */ /* 0x044ff0000000184c */
        /* <DEDUP_REMOVED lines=69> */
.L_x_7529:
[----:B------:R-:W-:-:S05]  /*10cb0*/  IMAD.MOV.U32 R4, RZ, RZ, c[0x0][0x1a0] ;  /* 0x00006800ff047624 */ /* 0x000fca00078e00ff */
[----:B------:R-:W-:-:S04]  /*10cc0*/  LEA R4, -R4, RZ, 0x7 ;  /* 0x000000ff04047211 */ /* 0x000fc800078e39ff */
[----:B------:R-:W-:Y:S02]  /*10cd0*/  SHF.R.S32.HI R5, RZ, 0x1f, R4 ;  /* 0x0000001fff057819 */ /* 0x000fe40000011404 */
.L_x_7530:
[----:B------:R-:W-:Y:S02]  /*10ce0*/  ISETP.GE.AND P0, PT, R100, c[0x0][0x220], PT ;  /* 0x0000880064007a0c */ /* 0x000fe40003f06270 */
[C---:B------:R-:W-:Y:S02]  /*10cf0*/  LEA R148, P1, R4.reuse, R148, 0x1 ;  /* 0x0000009404947211 */ /* 0x040fe400078208ff */
[----:B------:R-:W-:Y:S02]  /*10d00*/  P2R R128, PR, RZ, 0x1 ;  /* 0x00000001ff807803 */ /* 0x000fe40000000000 */
[----:B------:R-:W-:Y:S02]  /*10d10*/  LEA.HI.X R149, R4, R149, R5, 0x1, P1 ;  /* 0x0000009504957211 */ /* 0x000fe400008f0c05 */
[----:B------:R-:W-:-:S05]  /*10d20*/  LOP3.LUT R178, R178, 0xfffffffd, RZ, 0xc0, !PT ;  /* 0xfffffffdb2b27812 */ /* 0x000fca00078ec0ff */
        /* <DEDUP_REMOVED lines=15> */
[----:B------:R-:W-:-:S03]  /*10e20*/  @!P0 IMAD.WIDE.U32 R16, R17, 0x30, R122 ;  /* 0x0000003011108825 */ /* 0x000fc600078e007a */
[----:B------:R-:W-:Y:S01]  /*10e30*/  @!P0 LEA R9, P1, R11, R120, 0x6 ;  /* 0x000000780b098211 */ /* 0x000fe200078230ff */
[----:B------:R-:W-:-:S04]  /*10e40*/  @!P0 IMAD.WIDE.U32 R20, R20, 0x50, R6 ;  /* 0x0000005014148825 */ /* 0x000fc800078e0006 */
[----:B------:R-:W-:Y:S01]  /*10e50*/  @!P0 IMAD.WIDE.U32 R18, R18, 0x60, R6 ;  /* 0x0000006012128825 */ /* 0x000fe200078e0006 */
[----:B------:R-:W-:-:S03]  /*10e60*/  @!P0 LEA R7, P2, R13, R120, 0x5 ;  /* 0x000000780d078211 */ /* 0x000fc600078428ff */
[----:B------:R-:W-:Y:S01]  /*10e70*/  @!P0 IMAD.MOV.U32 R6, RZ, RZ, c[0x0][0x1a4] ;  /* 0x00006900ff068624 */ /* 0x000fe200078e00ff */
[----:B------:R-:W-:Y:S01]  /*10e80*/  @!P0 IADD3 R7, P5, R4, R7, RZ ;  /* 0x0000000704078210 */ /* 0x000fe20007fbe0ff */
[----:B------:R-:W-:Y:S02]  /*10e90*/  @!P0 IMAD.MOV.U32 R122, RZ, RZ, c[0x0][0x1a4] ;  /* 0x00006900ff7a8624 */ /* 0x000fe400078e00ff */
        /* <DEDUP_REMOVED lines=26> */
[----:B------:R-:W-:Y:S01]  /*11040*/  @!P0 IADD3.X R12, R5, R23, R12, P1, !PT ;  /* 0x00000017050c8210 */ /* 0x000fe20000ffe40c */
[----:B------:R-:W-:Y:S01]  /*11050*/  @!PT LDS RZ, [RZ] ;  /* 0x00000000fffff984 */ /* 0x000fe20000000800 */
[----:B------:R-:W-:Y:S01]  /*11060*/  @!PT LDS RZ, [RZ] ;  /* 0x00000000fffff984 */ /* 0x000fe20000000800 */
[----:B------:R-:W-:Y:S01]  /*11070*/  @!PT LDS RZ, [RZ] ;  /* 0x00000000fffff984 */ /* 0x000fe20000000800 */
[----:B------:R2:W-:Y:S01]  /*11080*/  @!P0 LDGSTS.E.BYPASS.LTC128B.128 [R179+0x6800], [R24.64] ;  /* 0x0680000018b38fae */ /* 0x0005e2000b901d46 */
[----:B------:R-:W-:-:S02]  /*11090*/  @!P0 LEA R18, P1, R16, c[0x0][0x170], 0x1 ;  /* 0x00005c0010128a11 */ /* 0x000fc400078208ff */
[----:B------:R-:W-:Y:S01]  /*110a0*/  @!P0 IADD3.X R14, R5, R21, R14, P3, !PT ;  /* 0x00000015050e8210 */ /* 0x000fe20001ffe40e */
        /* <DEDUP_REMOVED lines=107> */
[----:B------:R-:W4:Y:S07]  /*11760*/  LDSM.16.M88.4 R116, [R155] ;  /* 0x000000009b74783b */ /* 0x000f2e0000000200 */
[C---:B-1----:R-:W-:Y:S08]  /*11770*/  HMMA.16816.F32 R32, R104.reuse, R120, R32 ;  /* 0x000000786820723c */ /* 0x042ff00000001820 */
[C---:B------:R-:W-:Y:S01]  /*11780*/  HMMA.16816.F32 R28, R104.reuse, R122, R28 ;  /* 0x0000007a681c723c */ /* 0x040fe2000000181c */
[----:B------:R-:W-:Y:S07]  /*11790*/  LDSM.16.M88.4 R120, [R165] ;  /* 0x00000000a578783b */ /* 0x000fee0000000200 */
[C---:B---3--:R-:W-:Y:S08]  /*117a0*/  HMMA.16816.F32 R16, R104.reuse, R112, R16 ;  /* 0x000000706810723c */ /* 0x048ff00000001810 */
[C---:B------:R-:W-:Y:S01]  /*117b0*/  HMMA.16816.F32 R12, R104.reuse, R114, R12 ;  /* 0x00000072680c723c */ /* 0x040fe2000000180c */
[----:B------:R-:W1:Y:S07]  /*117c0*/  LDSM.16.M88.4 R112, [R152+0x800] ;  /* 0x000800009870783b */ /* 0x000e6e0000000200 */
[C---:B--2---:R-:W-:Y:S08]  /*117d0*/  HMMA.16816.F32 R8, R104.reuse, R108, R8 ;  /* 0x0000006c6808723c */ /* 0x044ff00000001808 */
[C---:B------:R-:W-:Y:S01]  /*117e0*/  HMMA.16816.F32 R4, R104.reuse, R110, R4 ;  /* 0x0000006e6804723c */ /* 0x040fe20000001804 */
[----:B------:R-:W2:Y:S07]  /*117f0*/  LDSM.16.M88.4 R108, [R152+0x1000] ;  /* 0x00100000986c783b */ /* 0x000eae0000000200 */
[C---:B----4-:R-:W-:Y:S08]  /*11800*/  HMMA.16816.F32 R24, R104.reuse, R116, R24 ;  /* 0x000000746818723c */ /* 0x050ff00000001818 */
[----:B------:R-:W-:Y:S01]  /*11810*/  HMMA.16816.F32 R20, R104, R118, R20 ;  /* 0x000000766814723c */ /* 0x000fe20000001814 */
[----:B------:R-:W3:Y:S04]  /*11820*/  LDSM.16.M88.4 R104, [R152+0x1800] ;  /* 0x001800009868783b */ /* 0x000ee80000000200 */
[----:B------:R-:W4:Y:S03]  /*11830*/  LDSM.16.M88.4 R116, [R152] ;  /* 0x000000009874783b */ /* 0x000f260000000200 */
        /* <DEDUP_REMOVED lines=10> */
[C---:B-1----:R-:W-:Y:S07]  /*118e0*/  HMMA.16816.F32 R20, R120.reuse, R114, R20 ;  /* 0x000000727814723c */ /* 0x042fee0000001814 */
[----:B------:R-:W-:Y:S01]  /*118f0*/  IMAD.SHL.U32 R114, R184, 0x80, RZ ;  /* 0x00000080b8727824 */ /* 0x000fe200078e00ff */
[----:B------:R-:W-:Y:S01]  /*11900*/  HMMA.16816.F32 R60, R120, R118, R60 ;  /* 0x00000076783c723c */ /* 0x000fe2000000183c */
[----:B------:R-:W1:Y:S01]  /*11910*/  LDSM.16.M88.4 R116, [R152+0x2000] ;  /* 0x002000009874783b */ /* 0x000e620000000200 */
[----:B------:R-:W-:-:S04]  /*11920*/  DEPBAR.LE SB0, 0x0 ;  /* 0x000080000000791a */ /* 0x000fc80000000000 */
[C---:B------:R-:W-:Y:S02]  /*11930*/  LOP3.LUT R127, R114.reuse, R187, RZ, 0xfc, !PT ;  /* 0x000000bb727f7212 */ /* 0x040fe400078efcff */
[C---:B--2---:R-:W-:Y:S07]  /*11940*/  HMMA.16816.F32 R12, R120.reuse, R110, R12 ;  /* 0x0000006e780c723c */ /* 0x044fee000000180c */
[----:B------:R-:W-:Y:S01]  /*11950*/  IADD3 R110, R127, 0x1, RZ ;  /* 0x000000017f6e7810 */ /* 0x000fe20007ffe0ff */
[----:B------:R-:W-:Y:S01]  /*11960*/  HMMA.16816.F32 R16, R120, R108, R16 ;  /* 0x0000006c7810723c */ /* 0x000fe20000001810 */
[----:B------:R-:W-:-:S02]  /*11970*/  LOP3.LUT R111, R114, 0x10, R187, 0xfe, !PT ;  /* 0x00000010726f7812 */ /* 0x000fc400078efebb */
[----:B------:R-:W-:Y:S01]  /*11980*/  I2F R200, R110 ;  /* 0x0000006e00c87306 */ /* 0x000fe20000201400 */
[-C--:B------:R-:W-:Y:S02]  /*11990*/  ISETP.GE.AND P1, PT, R110, R102.reuse, PT ;  /* 0x000000666e00720c */ /* 0x080fe40003f26270 */
[CC--:B------:R-:W-:Y:S02]  /*119a0*/  ISETP.GE.AND P4, PT, R111.reuse, R102.reuse, PT ;  /* 0x000000666f00720c */ /* 0x0c0fe40003f86270 */
[----:B---3--:R-:W-:Y:S01]  /*119b0*/  HMMA.16816.F32 R8, R120, R104, R8 ;  /* 0x000000687808723c */ /* 0x008fe20000001808 */
[----:B------:R-:W-:Y:S01]  /*119c0*/  LOP3.LUT R108, R114, 0x18, R187, 0xfe, !PT ;  /* 0x00000018726c7812 */ /* 0x000fe200078efebb */
[----:B------:R-:W-:Y:S01]  /*119d0*/  BAR.SYNC.DEFER_BLOCKING 0x0 ;  /* 0x0000000000007b1d */ /* 0x000fe20000010000 */
[----:B------:R-:W-:Y:S02]  /*119e0*/  ISETP.GE.AND P5, PT, R111, R103, PT ;  /* 0x000000676f00720c */ /* 0x000fe40003fa6270 */
[----:B------:R-:W-:-:S02]  /*119f0*/  ISETP.GE.AND P0, PT, R108, R102, PT ;  /* 0x000000666c00720c */ /* 0x000fc40003f06270 */
[----:B------:R-:W-:Y:S01]  /*11a00*/  LOP3.LUT R104, R114, 0x8, R187, 0xfe, !PT ;  /* 0x0000000872687812 */ /* 0x000fe200078efebb */
[C---:B------:R-:W-:Y:S01]  /*11a10*/  HMMA.16816.F32 R4, R120.reuse, R106, R4 ;  /* 0x0000006a7804723c */ /* 0x040fe20000001804 */
[----:B------:R-:W2:Y:S02]  /*11a20*/  I2F R107, R111 ;  /* 0x0000006f006b7306 */ /* 0x000ea40000201400 */
[C---:B------:R-:W-:Y:S02]  /*11a30*/  ISETP.GE.AND P3, PT, R104.reuse, R102, PT ;  /* 0x000000666800720c */ /* 0x040fe40003f66270 */
[----:B------:R-:W-:Y:S02]  /*11a40*/  ISETP.GE.AND P2, PT, R104, R103, PT ;  /* 0x000000676800720c */ /* 0x000fe40003f46270 */
[----:B------:R-:W-:Y:S01]  /*11a50*/  IADD3 R106, R127, 0x9, RZ ;  /* 0x000000097f6a7810 */ /* 0x000fe20007ffe0ff */
[----:B------:R-:W-:Y:S01]  /*11a60*/  HMMA.16816.F32 R24, R120, R112, R24 ;  /* 0x000000707818723c */ /* 0x000fe20000001818 */
[----:B------:R3:W4:Y:S01]  /*11a70*/  I2F R105, R104 ;  /* 0x0000006800697306 */ /* 0x0007220000201400 */
[----:B------:R-:W-:-:S02]  /*11a80*/  @P0 LOP3.LUT R178, R178, 0x2, RZ, 0xfc, !PT ;  /* 0x00000002b2b20812 */ /* 0x000fc400078efcff */
[----:B------:R-:W-:-:S04]  /*11a90*/  ISETP.GE.AND P0, PT, R108, R103, PT ;  /* 0x000000676c00720c */ /* 0x000fc80003f06270 */
[----:B-1----:R-:W-:Y:S01]  /*11aa0*/  HMMA.16816.F32 R28, R120, R118, R28 ;  /* 0x00000076781c723c */ /* 0x002fe2000000181c */
[----:B------:R-:W1:Y:S01]  /*11ab0*/  I2F R109, R106 ;  /* 0x0000006a006d7306 */ /* 0x000e620000201400 */
[CC--:B--2---:R-:W-:Y:S02]  /*11ac0*/  FFMA.FTZ R56, R0.reuse, R107.reuse, R56 ;  /* 0x0000006b00387223 */ /* 0x0c4fe40000010038 */
[----:B------:R-:W-:-:S03]  /*11ad0*/  FFMA.FTZ R58, R0, R107, R58 ;  /* 0x0000006b003a7223 */ /* 0x000fc6000001003a */
[----:B------:R-:W-:Y:S01]  /*11ae0*/  FSEL R113, R56, -INF , !P4 ;  /* 0xff80000038717808 */ /* 0x000fe20006000000 */
[----:B------:R-:W-:Y:S01]  /*11af0*/  HMMA.16816.F32 R32, R120, R116, R32 ;  /* 0x000000747820723c */ /* 0x000fe20000001820 */
[CC--:B---3--:R-:W-:Y:S01]  /*11b00*/  FFMA.FTZ R104, R0.reuse, R200.reuse, R65 ;  /* 0x000000c800687223 */ /* 0x0c8fe20000010041 */
[C---:B------:R-:W-:Y:S01]  /*11b10*/  IADD3 R56, R127.reuse, 0x21, RZ ;  /* 0x000000217f387810 */ /* 0x040fe20007ffe0ff */
[C---:B------:R-:W-:Y:S01]  /*11b20*/  FFMA.FTZ R200, R0.reuse, R200, R67 ;  /* 0x000000c800c87223 */ /* 0x040fe20000010043 */
[----:B------:R-:W2:Y:S01]  /*11b30*/  I2F R65, R108 ;  /* 0x0000006c00417306 */ /* 0x000ea20000201400 */
[-C--:B----4-:R-:W-:Y:S01]  /*11b40*/  FFMA.FTZ R60, R0, R105.reuse, R60 ;  /* 0x00000069003c7223 */ /* 0x090fe2000001003c */
[----:B------:R-:W-:Y:S01]  /*11b50*/  FSEL R67, R104, -INF , !P1 ;  /* 0xff80000068437808 */ /* 0x000fe20004800000 */
[C---:B------:R-:W-:Y:S01]  /*11b60*/  FFMA.FTZ R62, R0.reuse, R105, R62 ;  /* 0x00000069003e7223 */ /* 0x040fe2000001003e */
[----:B------:R-:W-:Y:S01]  /*11b70*/  IADD3 R104, R127, 0x11, RZ ;  /* 0x000000117f687810 */ /* 0x000fe20007ffe0ff */
[----:B-1----:R-:W-:Y:S01]  /*11b80*/  FFMA.FTZ R129, R0, R109, R61 ;  /* 0x0000006d00817223 */ /* 0x002fe2000001003d */
[----:B------:R-:W-:Y:S01]  /*11b90*/  ISETP.GE.AND P1, PT, R110, R103, PT ;  /* 0x000000676e00720c */ /* 0x000fe20003f26270 */
[----:B------:R-:W-:Y:S01]  /*11ba0*/  FFMA.FTZ R63, R0, R109, R63 ;  /* 0x0000006d003f7223 */ /* 0x000fe2000001003f */
[----:B------:R-:W1:Y:S01]  /*11bb0*/  I2F R105, R104 ;  /* 0x0000006800697306 */ /* 0x000e620000201400 */
[----:B------:R-:W-:-:S02]  /*11bc0*/  FSEL R131, R60, -INF , !P3 ;  /* 0xff8000003c837808 */ /* 0x000fc40005800000 */
[----:B------:R-:W-:Y:S02]  /*11bd0*/  FSEL R200, R200, -INF , !P1 ;  /* 0xff800000c8c87808 */ /* 0x000fe40004800000 */
[----:B------:R-:W-:Y:S02]  /*11be0*/  IADD3 R60, R127, 0x19, RZ ;  /* 0x000000197f3c7810 */ /* 0x000fe40007ffe0ff */
[----:B------:R-:W-:Y:S01]  /*11bf0*/  ISETP.GE.AND P1, PT, R106, R102, PT ;  /* 0x000000666a00720c */ /* 0x000fe20003f26270 */
[-C--:B--2---:R-:W-:Y:S01]  /*11c00*/  FFMA.FTZ R52, R0, R65.reuse, R52 ;  /* 0x0000004100347223 */ /* 0x084fe20000010034 */
[----:B------:R-:W-:Y:S01]  /*11c10*/  FSEL R198, R62, -INF , !P2 ;  /* 0xff8000003ec67808 */ /* 0x000fe20005000000 */
[----:B------:R-:W-:Y:S01]  /*11c20*/  FFMA.FTZ R54, R0, R65, R54 ;  /* 0x0000004100367223 */ /* 0x000fe20000010036 */
[----:B------:R-:W-:Y:S01]  /*11c30*/  LOP3.LUT R108, R114, 0x20, R187, 0xfe, !PT ;  /* 0x00000020726c7812 */ /* 0x000fe200078efebb */
[----:B------:R-:W2:Y:S01]  /*11c40*/  I2F R62, R60 ;  /* 0x0000003c003e7306 */ /* 0x000ea20000201400 */
[----:B------:R-:W-:-:S02]  /*11c50*/  FSEL R129, R129, -INF , !P1 ;  /* 0xff80000081817808 */ /* 0x000fc40004800000 */
[----:B------:R-:W-:Y:S01]  /*11c60*/  ISETP.GE.AND P1, PT, R106, R103, PT ;  /* 0x000000676a00720c */ /* 0x000fe20003f26270 */
[-C--:B-1----:R-:W-:Y:S01]  /*11c70*/  FFMA.FTZ R115, R0, R105.reuse, R57 ;  /* 0x0000006900737223 */ /* 0x082fe20000010039 */
[----:B------:R-:W-:Y:S01]  /*11c80*/  FSEL R126, R58, -INF , !P5 ;  /* 0xff8000003a7e7808 */ /* 0x000fe20006800000 */
[----:B------:R-:W-:Y:S01]  /*11c90*/  FFMA.FTZ R59, R0, R105, R59 ;  /* 0x00000069003b7223 */ /* 0x000fe2000001003b */
[----:B------:R-:W-:Y:S01]  /*11ca0*/  FSEL R118, R63, -INF , !P1 ;  /* 0xff8000003f767808 */ /* 0x000fe20004800000 */
[----:B------:R-:W1:Y:S01]  /*11cb0*/  I2F R61, R108 ;  /* 0x0000006c003d7306 */ /* 0x000e620000201400 */
[----:B------:R-:W-:Y:S02]  /*11cc0*/  ISETP.GE.AND P1, PT, R104, R102, PT ;  /* 0x000000666800720c */ /* 0x000fe40003f26270 */
[----:B------:R-:W-:Y:S02]  /*11cd0*/  LOP3.LUT R63, R114, 0x28, R187, 0xfe, !PT ;  /* 0x00000028723f7812 */ /* 0x000fe400078efebb */
[----:B------:R-:W-:-:S02]  /*11ce0*/  LOP3.LUT P4, RZ, R178, 0x2, RZ, 0xc0, !PT ;  /* 0x00000002b2ff7812 */ /* 0x000fc4000788c0ff */
[----:B------:R-:W-:Y:S01]  /*11cf0*/  FSEL R115, R115, -INF , !P1 ;  /* 0xff80000073737808 */ /* 0x000fe20004800000 */
[----:B------:R-:W3:Y:S01]  /*11d00*/  I2F R58, R56 ;  /* 0x00000038003a7306 */ /* 0x000ee20000201400 */
[----:B------:R-:W-:Y:S01]  /*11d10*/  ISETP.GE.AND P1, PT, R104, R103, PT ;  /* 0x000000676800720c */ /* 0x000fe20003f26270 */
[-C--:B--2---:R-:W-:Y:S01]  /*11d20*/  FFMA.FTZ R137, R0, R62.reuse, R53 ;  /* 0x0000003e00897223 */ /* 0x084fe20000010035 */
[----:B------:R-:W-:Y:S01]  /*11d30*/  FSEL R119, R52, -INF , !P4 ;  /* 0xff80000034777808 */ /* 0x000fe20006000000 */
[----:B------:R-:W-:Y:S01]  /*11d40*/  FFMA.FTZ R55, R0, R62, R55 ;  /* 0x0000003e00377223 */ /* 0x000fe20000010037 */
[----:B------:R-:W-:Y:S02]  /*11d50*/  FSEL R196, R59, -INF , !P1 ;  /* 0xff8000003bc47808 */ /* 0x000fe40004800000 */
[----:B------:R-:W-:Y:S01]  /*11d60*/  IADD3 R52, R127, 0x29, RZ ;  /* 0x000000297f347810 */ /* 0x000fe20007ffe0ff */
[----:B------:R-:W2:Y:S01]  /*11d70*/  I2F R57, R63 ;  /* 0x0000003f00397306 */ /* 0x000ea20000201400 */
[----:B------:R-:W-:Y:S01]  /*11d80*/  ISETP.GE.AND P1, PT, R60, R102, PT ;  /* 0x000000663c00720c */ /* 0x000fe20003f26270 */
[-C--:B-1----:R-:W-:Y:S01]  /*11d90*/  FFMA.FTZ R48, R0, R61.reuse, R48 ;  /* 0x0000003d00307223 */ /* 0x082fe20000010030 */
[----:B------:R-:W-:Y:S01]  /*11da0*/  FSEL R144, R54, -INF , !P0 ;  /* 0xff80000036907808 */ /* 0x000fe20004000000 */
[----:B------:R-:W-:Y:S01]  /*11db0*/  FFMA.FTZ R50, R0, R61, R50 ;  /* 0x0000003d00327223 */ /* 0x000fe20000010032 */
[----:B------:R-:W-:-:S02]  /*11dc0*/  LOP3.LUT R59, R114, 0x30, R187, 0xfe, !PT ;  /* 0x00000030723b7812 */ /* 0x000fc400078efebb */
[----:B------:R-:W-:Y:S01]  /*11dd0*/  ISETP.GE.AND P6, PT, R108, R102, PT ;  /* 0x000000666c00720c */ /* 0x000fe20003fc6270 */
[----:B------:R-:W1:Y:S01]  /*11de0*/  I2F R54, R52 ;  /* 0x0000003400367306 */ /* 0x000e620000201400 */
[----:B------:R-:W-:Y:S01]  /*11df0*/  FSEL R137, R137, -INF , !P1 ;  /* 0xff80000089897808 */ /* 0x000fe20004800000 */
[-C--:B---3--:R-:W-:Y:S01]  /*11e00*/  FFMA.FTZ R135, R0, R58.reuse, R49 ;  /* 0x0000003a00877223 */ /* 0x088fe20000010031 */
[-C--:B------:R-:W-:Y:S01]  /*11e10*/  ISETP.GE.AND P1, PT, R60, R103.reuse, PT ;  /* 0x000000673c00720c */ /* 0x080fe20003f26270 */
[----:B------:R-:W-:Y:S01]  /*11e20*/  FFMA.FTZ R51, R0, R58, R51 ;  /* 0x0000003a00337223 */ /* 0x000fe20000010033 */
[----:B------:R-:W-:Y:S02]  /*11e30*/  ISETP.GE.AND P2, PT, R108, R103, PT ;  /* 0x000000676c00720c */ /* 0x000fe40003f46270 */
[----:B------:R-:W-:Y:S01]  /*11e40*/  FSEL R133, R48, -INF , !P6 ;  /* 0xff80000030857808 */ /* 0x000fe20007000000 */
[----:B------:R-:W3:Y:S01]  /*11e50*/  I2F R53, R59 ;  /* 0x0000003b00357306 */ /* 0x000ee20000201400 */
[----:B------:R-:W-:Y:S01]  /*11e60*/  FSEL R136, R55, -INF , !P1 ;  /* 0xff80000037887808 */ /* 0x000fe20004800000 */
[CC--:B--2---:R-:W-:Y:S01]  /*11e70*/  FFMA.FTZ R44, R0.reuse, R57.reuse, R44 ;  /* 0x00000039002c7223 */ /* 0x0c4fe2000001002c */
[----:B------:R-:W-:Y:S01]  /*11e80*/  IADD3 R48, R127, 0x31, RZ ;  /* 0x000000317f307810 */ /* 0x000fe20007ffe0ff */
[----:B------:R-:W-:Y:S01]  /*11e90*/  FFMA.FTZ R46, R0, R57, R46 ;  /* 0x00000039002e7223 */ /* 0x000fe2000001002e */
[----:B------:R-:W-:-:S02]  /*11ea0*/  ISETP.GE.AND P1, PT, R56, R102, PT ;  /* 0x000000663800720c */ /* 0x000fc40003f26270 */
[----:B------:R-:W-:Y:S01]  /*11eb0*/  FSEL R142, R50, -INF , !P2 ;  /* 0xff800000328e7808 */ /* 0x000fe20005000000 */
[----:B-1----:R-:W-:Y:S01]  /*11ec0*/  FFMA.FTZ R195, R0, R54, R45 ;  /* 0x0000003600c37223 */ /* 0x002fe2000001002d */
[----:B------:R-:W-:Y:S01]  /*11ed0*/  LOP3.LUT R55, R114, 0x38, R187, 0xfe, !PT ;  /* 0x0000003872377812 */ /* 0x000fe200078efebb */
[----:B------:R-:W1:Y:S01]  /*11ee0*/  I2F R50, R48 ;  /* 0x0000003000327306 */ /* 0x000e620000201400 */
[----:B------:R-:W-:Y:S01]  /*11ef0*/  ISETP.GE.AND P3, PT, R63, R102, PT ;  /* 0x000000663f00720c */ /* 0x000fe20003f66270 */
[----:B------:R-:W-:Y:S01]  /*11f00*/  FFMA.FTZ R47, R0, R54, R47 ;  /* 0x00000036002f7223 */ /* 0x000fe2000001002f */
[----:B------:R-:W-:Y:S02]  /*11f10*/  FSEL R135, R135, -INF , !P1 ;  /* 0xff80000087877808 */ /* 0x000fe40004800000 */
[----:B------:R-:W-:Y:S01]  /*11f20*/  ISETP.GE.AND P1, PT, R56, R103, PT ;  /* 0x000000673800720c */ /* 0x000fe20003f26270 */
[----:B---3--:R-:W-:Y:S01]  /*11f30*/  FFMA.FTZ R40, R0, R53, R40 ;  /* 0x0000003500287223 */ /* 0x008fe20000010028 */
[----:B------:R-:W-:Y:S01]  /*11f40*/  ISETP.GE.AND P4, PT, R63, R103, PT ;  /* 0x000000673f00720c */ /* 0x000fe20003f86270 */
[----:B------:R-:W2:Y:S01]  /*11f50*/  I2F R49, R55 ;  /* 0x0000003700317306 */ /* 0x000ea20000201400 */
[----:B------:R-:W-:Y:S01]  /*11f60*/  FSEL R141, R44, -INF , !P3 ;  /* 0xff8000002c8d7808 */ /* 0x000fe20005800000 */
[----:B------:R-:W-:Y:S01]  /*11f70*/  FFMA.FTZ R42, R0, R53, R42 ;  /* 0x00000035002a7223 */ /* 0x000fe2000001002a */
[----:B------:R-:W-:-:S02]  /*11f80*/  FSEL R192, R51, -INF , !P1 ;  /* 0xff80000033c07808 */ /* 0x000fc40004800000 */
[----:B------:R-:W-:Y:S02]  /*11f90*/  IADD3 R44, R127, 0x39, RZ ;  /* 0x000000397f2c7810 */ /* 0x000fe40007ffe0ff */
[----:B------:R-:W-:Y:S01]  /*11fa0*/  ISETP.GE.AND P1, PT, R52, R102, PT ;  /* 0x000000663400720c */ /* 0x000fe20003f26270 */
[----:B-1----:R-:W-:Y:S01]  /*11fb0*/  FFMA.FTZ R43, R0, R50, R43 ;  /* 0x00000032002b7223 */ /* 0x002fe2000001002b */
[----:B------:R-:W-:Y:S02]  /*11fc0*/  FSEL R146, R46, -INF , !P4 ;  /* 0xff8000002e927808 */ /* 0x000fe40006000000 */
[----:B------:R-:W-:Y:S01]  /*11fd0*/  LOP3.LUT R51, R114, 0x40, R187, 0xfe, !PT ;  /* 0x0000004072337812 */ /* 0x000fe200078efebb */
[----:B------:R-:W1:Y:S01]  /*11fe0*/  I2F R46, R44 ;  /* 0x0000002c002e7306 */ /* 0x000e620000201400 */
[----:B------:R-:W-:Y:S02]  /*11ff0*/  ISETP.GE.AND P0, PT, R59, R102, PT ;  /* 0x000000663b00720c */ /* 0x000fe40003f06270 */
[----:B------:R-:W-:Y:S01]  /*12000*/  FSEL R195, R195, -INF , !P1 ;  /* 0xff800000c3c37808 */ /* 0x000fe20004800000 */
[----:B--2---:R-:W-:Y:S01]  /*12010*/  FFMA.FTZ R36, R0, R49, R36 ;  /* 0x0000003100247223 */ /* 0x004fe20000010024 */
[----:B------:R-:W-:Y:S01]  /*12020*/  ISETP.GE.AND P1, PT, R52, R103, PT ;  /* 0x000000673400720c */ /* 0x000fe20003f26270 */
[----:B------:R-:W-:Y:S01]  /*12030*/  FFMA.FTZ R38, R0, R49, R38 ;  /* 0x0000003100267223 */ /* 0x000fe20000010026 */
[----:B------:R-:W-:Y:S01]  /*12040*/  ISETP.GE.AND P6, PT, R59, R103, PT ;  /* 0x000000673b00720c */ /* 0x000fe20003fc6270 */
[----:B------:R-:W2:Y:S01]  /*12050*/  I2F R45, R51 ;  /* 0x00000033002d7306 */ /* 0x000ea20000201400 */
[----:B------:R-:W-:Y:S01]  /*12060*/  FSEL R57, R40, -INF , !P0 ;  /* 0xff80000028397808 */ /* 0x000fe20004000000 */
[----:B------:R-:W-:Y:S01]  /*12070*/  FFMA.FTZ R59, R0, R50, R41 ;  /* 0x00000032003b7223 */ /* 0x000fe20000010029 */
[----:B------:R-:W-:-:S02]  /*12080*/  FSEL R186, R47, -INF , !P1 ;  /* 0xff8000002fba7808 */ /* 0x000fc40004800000 */
[----:B------:R-:W-:Y:S02]  /*12090*/  IADD3 R40, R127, 0x41, RZ ;  /* 0x000000417f287810 */ /* 0x000fe40007ffe0ff */
[----:B------:R-:W-:Y:S01]  /*120a0*/  ISETP.GE.AND P1, PT, R48, R102, PT ;  /* 0x000000663000720c */ /* 0x000fe20003f26270 */
[-C--:B-1----:R-:W-:Y:S01]  /*120b0*/  FFMA.FTZ R193, R0, R46.reuse, R37 ;  /* 0x0000002e00c17223 */ /* 0x082fe20000010025 */
[----:B------:R-:W-:Y:S01]  /*120c0*/  FSEL R188, R42, -INF , !P6 ;  /* 0xff8000002abc7808 */ /* 0x000fe20007000000 */
[----:B------:R-:W-:Y:S01]  /*120d0*/  FFMA.FTZ R39, R0, R46, R39 ;  /* 0x0000002e00277223 */ /* 0x000fe20000010027 */
[----:B------:R-:W1:Y:S01]  /*120e0*/  I2F R42, R40 ;  /* 0x00000028002a7306 */ /* 0x000e620000201400 */
[----:B------:R-:W-:Y:S02]  /*120f0*/  ISETP.GE.AND P5, PT, R55, R102, PT ;  /* 0x000000663700720c */ /* 0x000fe40003fa6270 */
[----:B------:R-:W-:Y:S02]  /*12100*/  FSEL R59, R59, -INF , !P1 ;  /* 0xff8000003b3b7808 */ /* 0x000fe40004800000 */
[----:B------:R-:W-:Y:S01]  /*12110*/  ISETP.GE.AND P1, PT, R48, R103, PT ;  /* 0x000000673000720c */ /* 0x000fe20003f26270 */
[-C--:B--2---:R-:W-:Y:S01]  /*12120*/  FFMA.FTZ R32, R0, R45.reuse, R32 ;  /* 0x0000002d00207223 */ /* 0x084fe20000010020 */
[----:B------:R-:W-:Y:S01]  /*12130*/  LOP3.LUT R47, R114, 0x48, R187, 0xfe, !PT ;  /* 0x00000048722f7812 */ /* 0x000fe200078efebb */
[----:B------:R-:W-:Y:S01]  /*12140*/  FFMA.FTZ R34, R0, R45, R34 ;  /* 0x0000002d00227223 */ /* 0x000fe20000010022 */
[----:B------:R-:W-:-:S02]  /*12150*/  ISETP.GE.AND P2, PT, R55, R103, PT ;  /* 0x000000673700720c */ /* 0x000fc40003f46270 */
[----:B------:R-:W-:Y:S01]  /*12160*/  FSEL R189, R36, -INF , !P5 ;  /* 0xff80000024bd7808 */ /* 0x000fe20006800000 */
[----:B------:R-:W2:Y:S01]  /*12170*/  I2F R41, R47 ;  /* 0x0000002f00297306 */ /* 0x000ea20000201400 */
[----:B------:R-:W-:Y:S02]  /*12180*/  FSEL R58, R43, -INF , !P1 ;  /* 0xff8000002b3a7808 */ /* 0x000fe40004800000 */
[----:B------:R-:W-:Y:S01]  /*12190*/  IADD3 R36, R127, 0x49, RZ ;  /* 0x000000497f247810 */ /* 0x000fe20007ffe0ff */
[----:B-1----:R-:W-:Y:S01]  /*121a0*/  FFMA.FTZ R145, R0, R42, R33 ;  /* 0x0000002a00917223 */ /* 0x002fe20000010021 */
[----:B------:R-:W-:Y:S01]  /*121b0*/  ISETP.GE.AND P1, PT, R44, R102, PT ;  /* 0x000000662c00720c */ /* 0x000fe20003f26270 */
[----:B------:R-:W-:Y:S01]  /*121c0*/  FFMA.FTZ R35, R0, R42, R35 ;  /* 0x0000002a00237223 */ /* 0x000fe20000010023 */
[----:B------:R-:W-:Y:S02]  /*121d0*/  LOP3.LUT R43, R114, 0x50, R187, 0xfe, !PT ;  /* 0x00000050722b7812 */ /* 0x000fe400078efebb */
[----:B------:R-:W-:-:S02]  /*121e0*/  FSEL R56, R38, -INF , !P2 ;  /* 0xff80000026387808 */ /* 0x000fc40005000000 */
[----:B------:R-:W1:Y:S01]  /*121f0*/  I2F R38, R36 ;  /* 0x0000002400267306 */ /* 0x000e620000201400 */
[----:B------:R-:W-:Y:S02]  /*12200*/  ISETP.GE.AND P3, PT, R51, R102, PT ;  /* 0x000000663300720c */ /* 0x000fe40003f66270 */
[----:B------:R-:W-:Y:S02]  /*12210*/  FSEL R193, R193, -INF , !P1 ;  /* 0xff800000c1c17808 */ /* 0x000fe40004800000 */
[----:B------:R-:W-:Y:S01]  /*12220*/  ISETP.GE.AND P1, PT, R44, R103, PT ;  /* 0x000000672c00720c */ /* 0x000fe20003f26270 */
[----:B--2---:R-:W-:Y:S01]  /*12230*/  FFMA.FTZ R28, R0, R41, R28 ;  /* 0x00000029001c7223 */ /* 0x004fe2000001001c */
        /* <DEDUP_REMOVED lines=8> */
[----:B------:R-:W-:Y:S01]  /*122c0*/  LOP3.LUT R39, R114, 0x58, R187, 0xfe, !PT ;  /* 0x0000005872277812 */ /* 0x000fe200078efebb */
[----:B------:R-:W-:Y:S01]  /*122d0*/  FFMA.FTZ R31, R0, R38, R31 ;  /* 0x00000026001f7223 */ /* 0x000fe2000001001f */
[----:B------:R-:W-:Y:S02]  /*122e0*/  FSEL R140, R34, -INF , !P4 ;  /* 0xff800000228c7808 */ /* 0x000fe40006000000 */
[----:B------:R-:W1:Y:S01]  /*122f0*/  I2F R34, R32 ;  /* 0x0000002000227306 */ /* 0x000e620000201400 */
[----:B------:R-:W-:Y:S02]  /*12300*/  FSEL R145, R145, -INF , !P1 ;  /* 0xff80000091917808 */ /* 0x000fe40004800000 */
[----:B------:R-:W-:Y:S01]  /*12310*/  ISETP.GE.AND P1, PT, R40, R103, PT ;  /* 0x000000672800720c */ /* 0x000fe20003f26270 */
[CC--:B--2---:R-:W-:Y:S01]  /*12320*/  FFMA.FTZ R24, R0.reuse, R37.reuse, R24 ;  /* 0x0000002500187223 */ /* 0x0c4fe20000010018 */
[-C--:B------:R-:W-:Y:S01]  /*12330*/  ISETP.GE.AND P0, PT, R47, R102.reuse, PT ;  /* 0x000000662f00720c */ /* 0x080fe20003f06270 */
[----:B------:R-:W-:Y:S01]  /*12340*/  FFMA.FTZ R124, R0, R37, R26 ;  /* 0x00000025007c7223 */ /* 0x000fe2000001001a */
[----:B------:R-:W-:Y:S01]  /*12350*/  FSEL R132, R35, -INF , !P1 ;  /* 0xff80000023847808 */ /* 0x000fe20004800000 */
[----:B------:R-:W2:Y:S01]  /*12360*/  I2F R33, R39 ;  /* 0x0000002700217306 */ /* 0x000ea20000201400 */
[----:B------:R-:W-:-:S02]  /*12370*/  ISETP.GE.AND P1, PT, R36, R102, PT ;  /* 0x000000662400720c */ /* 0x000fc40003f26270 */
[----:B------:R-:W-:Y:S02]  /*12380*/  FSEL R147, R28, -INF , !P0 ;  /* 0xff8000001c937808 */ /* 0x000fe40004000000 */
[----:B------:R-:W-:Y:S02]  /*12390*/  ISETP.GE.AND P5, PT, R43, R102, PT ;  /* 0x000000662b00720c */ /* 0x000fe40003fa6270 */
[----:B------:R-:W-:Y:S01]  /*123a0*/  IADD3 R28, R127, 0x59, RZ ;  /* 0x000000597f1c7810 */ /* 0x000fe20007ffe0ff */
[CC--:B-1----:R-:W-:Y:S01]  /*123b0*/  FFMA.FTZ R121, R0.reuse, R34.reuse, R25 ;  /* 0x0000002200797223 */ /* 0x0c2fe20000010019 */
[----:B------:R-:W-:Y:S01]  /*123c0*/  FSEL R143, R143, -INF , !P1 ;  /* 0xff8000008f8f7808 */ /* 0x000fe20004800000 */
[----:B------:R-:W-:Y:S01]  /*123d0*/  FFMA.FTZ R27, R0, R34, R27 ;  /* 0x00000022001b7223 */ /* 0x000fe2000001001b */
[-C--:B------:R-:W-:Y:S01]  /*123e0*/  ISETP.GE.AND P1, PT, R36, R103.reuse, PT ;  /* 0x000000672400720c */ /* 0x080fe20003f26270 */
[----:B------:R-:W1:Y:S01]  /*123f0*/  I2F R26, R28 ;  /* 0x0000001c001a7306 */ /* 0x000e620000201400 */
[----:B------:R-:W-:-:S02]  /*12400*/  ISETP.GE.AND P6, PT, R47, R103, PT ;  /* 0x000000672f00720c */ /* 0x000fc40003fc6270 */
[----:B------:R-:W-:Y:S01]  /*12410*/  LOP3.LUT R30, R114, 0x60, R187, 0xfe, !PT ;  /* 0x00000060721e7812 */ /* 0x000fe200078efebb */
[-C--:B--2---:R-:W-:Y:S01]  /*12420*/  FFMA.FTZ R122, R0, R33.reuse, R22 ;  /* 0x00000021007a7223 */ /* 0x084fe20000010016 */
[----:B------:R-:W-:Y:S01]  /*12430*/  FSEL R117, R24, -INF , !P5 ;  /* 0xff80000018757808 */ /* 0x000fe20006800000 */
[----:B------:R-:W-:Y:S01]  /*12440*/  FFMA.FTZ R20, R0, R33, R20 ;  /* 0x0000002100147223 */ /* 0x000fe20000010014 */
[----:B------:R-:W-:Y:S01]  /*12450*/  IADD3 R24, R127, 0x61, RZ ;  /* 0x000000617f187810 */ /* 0x000fe20007ffe0ff */
[----:B------:R-:W2:Y:S01]  /*12460*/  I2F R29, R30 ;  /* 0x0000001e001d7306 */ /* 0x000ea20000201400 */
[----:B------:R-:W-:Y:S02]  /*12470*/  FSEL R138, R31, -INF , !P1 ;  /* 0xff8000001f8a7808 */ /* 0x000fe40004800000 */
[----:B------:R-:W-:Y:S02]  /*12480*/  FSEL R134, R134, -INF , !P6 ;  /* 0xff80000086867808 */ /* 0x000fe40007000000 */
[----:B------:R-:W-:-:S02]  /*12490*/  ISETP.GE.AND P1, PT, R32, R102, PT ;  /* 0x000000662000720c */ /* 0x000fc40003f26270 */
[C---:B------:R-:W-:Y:S01]  /*124a0*/  ISETP.GE.AND P0, PT, R30.reuse, R102, PT ;  /* 0x000000661e00720c */ /* 0x040fe20003f06270 */
[----:B------:R-:W3:Y:S01]  /*124b0*/  I2F R22, R24 ;  /* 0x0000001800167306 */ /* 0x000ee20000201400 */
[-C--:B------:R-:W-:Y:S01]  /*124c0*/  ISETP.GE.AND P6, PT, R30, R103.reuse, PT ;  /* 0x000000671e00720c */ /* 0x080fe20003fc6270 */
[CC--:B-1----:R-:W-:Y:S01]  /*124d0*/  FFMA.FTZ R125, R0.reuse, R26.reuse, R21 ;  /* 0x0000001a007d7223 */ /* 0x0c2fe20000010015 */
[----:B------:R-:W-:Y:S01]  /*124e0*/  FSEL R121, R121, -INF , !P1 ;  /* 0xff80000079797808 */ /* 0x000fe20004800000 */
[----:B------:R-:W-:Y:S01]  /*124f0*/  FFMA.FTZ R23, R0, R26, R23 ;  /* 0x0000001a00177223 */ /* 0x000fe20000010017 */
[----:B------:R-:W-:Y:S02]  /*12500*/  ISETP.GE.AND P1, PT, R32, R103, PT ;  /* 0x000000672000720c */ /* 0x000fe40003f26270 */
[----:B------:R-:W-:Y:S01]  /*12510*/  ISETP.GE.AND P3, PT, R39, R102, PT ;  /* 0x000000662700720c */ /* 0x000fe20003f66270 */
[-C--:B--2---:R-:W-:Y:S01]  /*12520*/  FFMA.FTZ R105, R0, R29.reuse, R16 ;  /* 0x0000001d00697223 */ /* 0x084fe20000010010 */
[----:B------:R-:W-:Y:S01]  /*12530*/  LOP3.LUT R30, R114, 0x68, R187, 0xfe, !PT ;  /* 0x00000068721e7812 */ /* 0x000fe200078efebb */
[----:B------:R-:W-:Y:S01]  /*12540*/  FFMA.FTZ R112, R0, R29, R18 ;  /* 0x0000001d00707223 */ /* 0x000fe20000010012 */
[----:B------:R-:W-:-:S02]  /*12550*/  FSEL R120, R27, -INF , !P1 ;  /* 0xff8000001b787808 */ /* 0x000fc40004800000 */
[----:B------:R-:W1:Y:S01]  /*12560*/  I2F R25, R30 ;  /* 0x0000001e00197306 */ /* 0x000e620000201400 */
[----:B------:R-:W-:Y:S02]  /*12570*/  LOP3.LUT R27, R114, 0x70, R187, 0xfe, !PT ;  /* 0x00000070721b7812 */ /* 0x000fe400078efebb */
[----:B------:R-:W-:Y:S01]  /*12580*/  FSEL R123, R20, -INF , !P3 ;  /* 0xff800000147b7808 */ /* 0x000fe20005800000 */
[CC--:B---3--:R-:W-:Y:S01]  /*12590*/  FFMA.FTZ R110, R0.reuse, R22.reuse, R19 ;  /* 0x00000016006e7223 */ /* 0x0c8fe20000010013 */
[C---:B------:R-:W-:Y:S01]  /*125a0*/  IADD3 R20, R127.reuse, 0x69, RZ ;  /* 0x000000697f147810 */ /* 0x040fe20007ffe0ff */
[----:B------:R-:W-:Y:S01]  /*125b0*/  FFMA.FTZ R109, R0, R22, R17 ;  /* 0x00000016006d7223 */ /* 0x000fe20000010011 */
[----:B------:R-:W-:Y:S01]  /*125c0*/  ISETP.GE.AND P1, PT, R28, R102, PT ;  /* 0x000000661c00720c */ /* 0x000fe20003f26270 */
[----:B------:R-:W2:Y:S01]  /*125d0*/  I2F R21, R27 ;  /* 0x0000001b00157306 */ /* 0x000ea20000201400 */
[----:B------:R-:W-:Y:S02]  /*125e0*/  IADD3 R19, R127, 0x71, RZ ;  /* 0x000000717f137810 */ /* 0x000fe40007ffe0ff */
[----:B------:R-:W-:-:S02]  /*125f0*/  FSEL R125, R125, -INF , !P1 ;  /* 0xff8000007d7d7808 */ /* 0x000fc40004800000 */
[----:B------:R-:W-:Y:S02]  /*12600*/  ISETP.GE.AND P1, PT, R28, R103, PT ;  /* 0x000000671c00720c */ /* 0x000fe40003f26270 */
[----:B------:R-:W-:Y:S01]  /*12610*/  LOP3.LUT R18, R114, 0x78, R187, 0xfe, !PT ;  /* 0x0000007872127812 */ /* 0x000fe200078efebb */
[----:B------:R-:W3:Y:S01]  /*12620*/  I2F R16, R20 ;  /* 0x0000001400107306 */ /* 0x000ee20000201400 */
[CC--:B-1----:R-:W-:Y:S01]  /*12630*/  FFMA.FTZ R111, R0.reuse, R25.reuse, R12 ;  /* 0x00000019006f7223 */ /* 0x0c2fe2000001000c */
[----:B------:R-:W-:Y:S01]  /*12640*/  FSEL R116, R23, -INF , !P1 ;  /* 0xff80000017747808 */ /* 0x000fe20004800000 */
[----:B------:R-:W-:Y:S01]  /*12650*/  FFMA.FTZ R14, R0, R25, R14 ;  /* 0x00000019000e7223 */ /* 0x000fe2000001000e */
[-C--:B------:R-:W-:Y:S02]  /*12660*/  ISETP.GE.AND P1, PT, R24, R102.reuse, PT ;  /* 0x000000661800720c */ /* 0x080fe40003f26270 */
[----:B------:R-:W-:Y:S02]  /*12670*/  ISETP.GE.AND P3, PT, R27, R102, PT ;  /* 0x000000661b00720c */ /* 0x000fe40003f66270 */
[----:B------:R-:W1:Y:S01]  /*12680*/  I2F R12, R19 ;  /* 0x00000013000c7306 */ /* 0x000e620000201400 */
[----:B------:R-:W-:Y:S01]  /*12690*/  FSEL R109, R109, -INF , !P1 ;  /* 0xff8000006d6d7808 */ /* 0x000fe20004800000 */
[----:B--2---:R-:W-:Y:S01]  /*126a0*/  FFMA.FTZ R8, R0, R21, R8 ;  /* 0x0000001500087223 */ /* 0x004fe20000010008 */
[----:B------:R-:W-:Y:S01]  /*126b0*/  ISETP.GE.AND P1, PT, R24, R103, PT ;  /* 0x000000671800720c */ /* 0x000fe20003f26270 */
[----:B------:R-:W-:Y:S01]  /*126c0*/  FFMA.FTZ R10, R0, R21, R10 ;  /* 0x00000015000a7223 */ /* 0x000fe2000001000a */
[----:B------:R-:W-:-:S02]  /*126d0*/  FSEL R112, R112, -INF , !P6 ;  /* 0xff80000070707808 */ /* 0x000fc40007000000 */
[----:B------:R-:W-:Y:S01]  /*126e0*/  FSEL R110, R110, -INF , !P1 ;  /* 0xff8000006e6e7808 */ /* 0x000fe20004800000 */
[----:B------:R-:W2:Y:S01]  /*126f0*/  I2F R17, R18 ;  /* 0x0000001200117306 */ /* 0x000ea20000201400 */
[----:B---3--:R-:W-:Y:S01]  /*12700*/  FFMA.FTZ R13, R0, R16, R13 ;  /* 0x00000010000d7223 */ /* 0x008fe2000001000d */
[----:B------:R-:W-:Y:S01]  /*12710*/  ISETP.GE.AND P1, PT, R20, R102, PT ;  /* 0x000000661400720c */ /* 0x000fe20003f26270 */
[----:B------:R-:W-:Y:S01]  /*12720*/  FFMA.FTZ R15, R0, R16, R15 ;  /* 0x00000010000f7223 */ /* 0x000fe2000001000f */
[----:B------:R-:W-:Y:S02]  /*12730*/  FSEL R61, R8, -INF , !P3 ;  /* 0xff800000083d7808 */ /* 0x000fe40005800000 */
[----:B------:R-:W-:Y:S02]  /*12740*/  IADD3 R8, R127, 0x79, RZ ;  /* 0x000000797f087810 */ /* 0x000fe40007ffe0ff */
[----:B------:R-:W-:Y:S01]  /*12750*/  FSEL R107, R13, -INF , !P1 ;  /* 0xff8000000d6b7808 */ /* 0x000fe20004800000 */
[----:B-1----:R-:W-:Y:S01]  /*12760*/  FFMA.FTZ R63, R0, R12, R9 ;  /* 0x0000000c003f7223 */ /* 0x002fe20000010009 */
[----:B------:R-:W1:Y:S01]  /*12770*/  I2F R13, R127 ;  /* 0x0000007f000d7306 */ /* 0x000e620000201400 */
[----:B------:R-:W-:Y:S01]  /*12780*/  ISETP.GE.AND P6, PT, R18, R102, PT ;  /* 0x000000661200720c */ /* 0x000fe20003fc6270 */
[----:B------:R-:W-:Y:S01]  /*12790*/  FFMA.FTZ R11, R0, R12, R11 ;  /* 0x0000000c000b7223 */ /* 0x000fe2000001000b */
[----:B------:R-:W-:-:S02]  /*127a0*/  ISETP.GE.AND P2, PT, R43, R103, PT ;  /* 0x000000672b00720c */ /* 0x000fc40003f46270 */
[----:B------:R-:W-:Y:S01]  /*127b0*/  ISETP.GE.AND P4, PT, R39, R103, PT ;  /* 0x000000672700720c */ /* 0x000fe20003f86270 */
[-C--:B--2---:R-:W-:Y:S01]  /*127c0*/  FFMA.FTZ R4, R0, R17.reuse, R4 ;  /* 0x0000001100047223 */ /* 0x084fe20000010004 */
[----:B------:R-:W-:Y:S01]  /*127d0*/  FSEL R124, R124, -INF , !P2 ;  /* 0xff8000007c7c7808 */ /* 0x000fe20005000000 */
[----:B------:R-:W2:Y:S01]  /*127e0*/  I2F R9, R8 ;  /* 0x0000000800097306 */ /* 0x000ea20000201400 */
[----:B------:R-:W-:Y:S01]  /*127f0*/  ISETP.GE.AND P5, PT, R30, R102, PT ;  /* 0x000000661e00720c */ /* 0x000fe20003fa6270 */
[----:B------:R-:W-:Y:S01]  /*12800*/  FFMA.FTZ R6, R0, R17, R6 ;  /* 0x0000001100067223 */ /* 0x000fe20000010006 */
[----:B------:R-:W-:Y:S02]  /*12810*/  FSEL R65, R4, -INF , !P6 ;  /* 0xff80000004417808 */ /* 0x000fe40007000000 */
[----:B------:R-:W-:Y:S02]  /*12820*/  ISETP.GT.AND P6, PT, R184, R171, PT ;  /* 0x000000abb800720c */ /* 0x000fe40003fc4270 */
[----:B------:R-:W-:Y:S01]  /*12830*/  ISETP.GE.AND P2, PT, R30, R103, PT ;  /* 0x000000671e00720c */ /* 0x000fe20003f46270 */
[----:B-1----:R-:W-:Y:S01]  /*12840*/  FFMA.FTZ R64, R0, R13, R64 ;  /* 0x0000000d00407223 */ /* 0x002fe20000010040 */
[----:B------:R-:W-:Y:S01]  /*12850*/  ISETP.GE.AND P1, PT, R20, R103, PT ;  /* 0x000000671400720c */ /* 0x000fe20003f26270 */
[----:B------:R-:W-:Y:S01]  /*12860*/  FFMA.FTZ R4, R0, R13, R66 ;  /* 0x0000000d00047223 */ /* 0x000fe20000010042 */
[----:B------:R-:W-:-:S02]  /*12870*/  FSEL R122, R122, -INF , !P4 ;  /* 0xff8000007a7a7808 */ /* 0x000fc40006000000 */
[----:B------:R-:W-:Y:S02]  /*12880*/  FSEL R111, R111, -INF , !P5 ;  /* 0xff8000006f6f7808 */ /* 0x000fe40006800000 */
[----:B------:R-:W-:Y:S01]  /*12890*/  ISETP.GE.AND P4, PT, R27, R103, PT ;  /* 0x000000671b00720c */ /* 0x000fe20003f86270 */
[----:B--2---:R-:W-:Y:S01]  /*128a0*/  FFMA.FTZ R7, R0, R9, R7 ;  /* 0x0000000900077223 */ /* 0x004fe20000010007 */
[----:B------:R-:W-:Y:S02]  /*128b0*/  FSEL R108, R14, -INF , !P2 ;  /* 0xff8000000e6c7808 */ /* 0x000fe40005000000 */
[----:B------:R-:W-:Y:S02]  /*128c0*/  ISETP.GE.AND P5, PT, R18, R103, PT ;  /* 0x000000671200720c */ /* 0x000fe40003fa6270 */
[----:B------:R-:W-:Y:S02]  /*128d0*/  FSEL R106, R15, -INF , !P1 ;  /* 0xff8000000f6a7808 */ /* 0x000fe40004800000 */
[----:B------:R-:W-:-:S02]  /*128e0*/  ISETP.GE.AND P2, PT, R19, R102, PT ;  /* 0x000000661300720c */ /* 0x000fc40003f46270 */
[----:B------:R-:W-:Y:S02]  /*128f0*/  ISETP.GE.AND P1, PT, R19, R103, PT ;  /* 0x000000671300720c */ /* 0x000fe40003f26270 */
[----:B------:R-:W-:Y:S02]  /*12900*/  FSEL R104, R10, -INF , !P4 ;  /* 0xff8000000a687808 */ /* 0x000fe40006000000 */
[----:B------:R-:W-:Y:S01]  /*12910*/  FSEL R60, R6, -INF , !P5 ;  /* 0xff800000063c7808 */ /* 0x000fe20006800000 */
[----:B------:R-:W-:Y:S01]  /*12920*/  FFMA.FTZ R6, R0, R9, R5 ;  /* 0x0000000900067223 */ /* 0x000fe20000010005 */
[----:B------:R-:W-:Y:S02]  /*12930*/  ISETP.GE.AND P4, PT, R127, R102, PT ;  /* 0x000000667f00720c */ /* 0x000fe40003f86270 */
[----:B------:R-:W-:Y:S02]  /*12940*/  FSEL R63, R63, -INF , !P2 ;  /* 0xff8000003f3f7808 */ /* 0x000fe40005000000 */
[----:B------:R-:W-:-:S02]  /*12950*/  FSEL R62, R11, -INF , !P1 ;  /* 0xff8000000b3e7808 */ /* 0x000fc40004800000 */
[-C--:B------:R-:W-:Y:S02]  /*12960*/  ISETP.GE.AND P3, PT, R127, R103.reuse, PT ;  /* 0x000000677f00720c */ /* 0x080fe40003f66270 */
[C---:B------:R-:W-:Y:S02]  /*12970*/  ISETP.GE.AND P2, PT, R8.reuse, R102, PT ;  /* 0x000000660800720c */ /* 0x040fe40003f46270 */
[----:B------:R-:W-:Y:S02]  /*12980*/  ISETP.GE.AND P1, PT, R8, R103, PT ;  /* 0x000000670800720c */ /* 0x000fe40003f26270 */
[----:B------:R-:W-:Y:S02]  /*12990*/  FSEL R105, R105, -INF , !P0 ;  /* 0xff80000069697808 */ /* 0x000fe40004000000 */
[----:B------:R-:W-:Y:S02]  /*129a0*/  FSEL R5, R64, -INF , !P4 ;  /* 0xff80000040057808 */ /* 0x000fe40006000000 */
[----:B------:R-:W-:-:S02]  /*129b0*/  ISETP.NE.AND P0, PT, R128, RZ, PT ;  /* 0x000000ff8000720c */ /* 0x000fc40003f05270 */
[----:B------:R-:W-:Y:S02]  /*129c0*/  FSEL R4, R4, -INF , !P3 ;  /* 0xff80000004047808 */ /* 0x000fe40005800000 */
[----:B------:R-:W-:Y:S02]  /*129d0*/  FSEL R64, R6, -INF , !P2 ;  /* 0xff80000006407808 */ /* 0x000fe40005000000 */
[----:B------:R-:W-:Y:S01]  /*129e0*/  FSEL R54, R7, -INF , !P1 ;  /* 0xff80000007367808 */ /* 0x000fe20004800000 */
[----:B------:R-:W-:Y:S05]  /*129f0*/  @!P6 BRA `(.L_x_7531) ;  /* 0x000009e00000e947 */ /* 0x000fea0003800000 */
[----:B------:R-:W-:-:S13]  /*12a00*/  LOP3.LUT P5, RZ, R178, 0x8, RZ, 0xc0, !PT ;  /* 0x00000008b2ff7812 */ /* 0x000fda00078ac0ff */
[----:B------:R-:W-:Y:S05]  /*12a10*/  @!P5 BRA `(.L_x_7532) ;  /* 0x000003a00000d947 */ /* 0x000fea0003800000 */
[----:B------:R-:W-:Y:S01]  /*12a20*/  IABS R7, c[0x0][0x2d0] ;  /* 0x0000b40000077a13 */ /* 0x000fe20000000000 */
[----:B------:R-:W-:Y:S01]  /*12a30*/  IMAD.MOV.U32 R12, RZ, RZ, RZ ;  /* 0x000000ffff0c7224 */ /* 0x000fe200078e00ff */
[----:B------:R-:W-:Y:S02]  /*12a40*/  IABS R9, R114 ;  /* 0x0000007200097213 */ /* 0x000fe40000000000 */
[----:B------:R-:W1:Y:S01]  /*12a50*/  I2F.RP R8, R7 ;  /* 0x0000000700087306 */ /* 0x000e620000209400 */
[C---:B------:R-:W-:Y:S02]  /*12a60*/  IADD3 R11, R114.reuse, -0x80, RZ ;  /* 0xffffff80720b7810 */ /* 0x040fe40007ffe0ff */
[----:B------:R-:W-:-:S04]  /*12a70*/  LOP3.LUT R114, R114, c[0x0][0x2d0], RZ, 0x3c, !PT ;  /* 0x0000b40072727a12 */ /* 0x000fc800078e3cff */
[----:B------:R-:W-:Y:S01]  /*12a80*/  ISETP.GE.AND P3, PT, R114, RZ, PT ;  /* 0x000000ff7200720c */ /* 0x000fe20003f66270 */
[----:B-1----:R-:W1:Y:S02]  /*12a90*/  MUFU.RCP R13, R8 ;  /* 0x00000008000d7308 */ /* 0x002e640000001000 */
[----:B-1----:R-:W-:Y:S02]  /*12aa0*/  IADD3 R13, R13, 0xffffffe, RZ ;  /* 0x0ffffffe0d0d7810 */ /* 0x002fe40007ffe0ff */
[----:B------:R-:W-:Y:S02]  /*12ab0*/  IABS R8, R11 ;  /* 0x0000000b00087213 */ /* 0x000fe40000000000 */
[----:B------:R-:W-:Y:S02]  /*12ac0*/  LOP3.LUT R11, R11, c[0x0][0x2d0], RZ, 0x3c, !PT ;  /* 0x0000b4000b0b7a12 */ /* 0x000fe400078e3cff */
[----:B------:R-:W1:Y:S02]  /*12ad0*/  F2I.FTZ.U32.TRUNC.NTZ R13, R13 ;  /* 0x0000000d000d7305 */ /* 0x000e64000021f000 */
[----:B-1----:R-:W-:-:S04]  /*12ae0*/  IMAD.MOV R6, RZ, RZ, -R13 ;  /* 0x000000ffff067224 */ /* 0x002fc800078e0a0d */
        /* <DEDUP_REMOVED lines=18> */
[----:B------:R-:W-:-:S05]  /*12c10*/  @P4 IADD3 R12, R12, 0x1, RZ ;  /* 0x000000010c0c4810 */ /* 0x000fca0007ffe0ff */
        /* <DEDUP_REMOVED lines=26> */
.L_x_7532:
[----:B------:R-:W-:-:S05]  /*12dc0*/  IMAD.MOV.U32 R8, RZ, RZ, c[0x0][0x198] ;  /* 0x00006600ff087624 */ /* 0x000fca00078e00ff */
[----:B------:R-:W-:-:S04]  /*12dd0*/  LEA R8, -R8, RZ, 0x7 ;  /* 0x000000ff08087211 */ /* 0x000fc800078e39ff */
[----:B------:R-:W-:Y:S02]  /*12de0*/  SHF.R.S32.HI R7, RZ, 0x1f, R8 ;  /* 0x0000001fff077819 */ /* 0x000fe40000011408 */
.L_x_7533:
[----:B------:R-:W-:Y:S01]  /*12df0*/  @!P0 IMAD.MOV.U32 R20, RZ, RZ, c[0x0][0x198] ;  /* 0x00006600ff148624 */ /* 0x000fe200078e00ff */
[CC--:B------:R-:W-:Y:S01]  /*12e00*/  @!P0 LEA R22, P1, R8.reuse, R182.reuse, 0x1 ;  /* 0x000000b608168211 */ /* 0x0c0fe200078208ff */
[----:B------:R-:W-:Y:S01]  /*12e10*/  @!P0 IMAD.MOV.U32 R9, RZ, RZ, c[0x0][0x19c] ;  /* 0x00006700ff098624 */ /* 0x000fe200078e00ff */
[----:B------:R1:W-:Y:S01]  /*12e20*/  @P0 STS.128 [R179+0x2000], RZ ;  /* 0x002000ffb3000388 */ /* 0x0003e20000000c00 */
[----:B------:R-:W-:Y:S01]  /*12e30*/  @!P0 IMAD.MOV.U32 R6, RZ, RZ, R8 ;  /* 0x000000ffff068224 */ /* 0x000fe200078e0008 */
[--C-:B------:R-:W-:Y:S01]  /*12e40*/  @!P0 LEA.HI.X R23, R8, R183, R7.reuse, 0x1, P1 ;  /* 0x000000b708178211 */ /* 0x100fe200008f0c07 */
[----:B------:R-:W-:Y:S01]  /*12e50*/  @!P0 IMAD R9, R9, 0x30, RZ ;  /* 0x0000003009098824 */ /* 0x000fe200078e02ff */
[----:B------:R-:W-:Y:S01]  /*12e60*/  BSSY B0, `(.L_x_7534) ;  /* 0x0000054000007945 */ /* 0x000fe20003800000 */
[--C-:B------:R-:W-:Y:S02]  /*12e70*/  @!P0 IMAD.WIDE.U32 R20, R20, 0x30, R6.reuse ;  /* 0x0000003014148825 */ /* 0x100fe400078e0006 */
[----:B------:R-:W-:Y:S01]  /*12e80*/  @!PT LDS RZ, [RZ] ;  /* 0x00000000fffff984 */ /* 0x000fe20000000800 */
[----:B------:R-:W-:Y:S01]  /*12e90*/  @!PT LDS RZ, [RZ] ;  /* 0x00000000fffff984 */ /* 0x000fe20000000800 */
[----:B------:R-:W-:Y:S01]  /*12ea0*/  @!PT LDS RZ, [RZ] ;  /* 0x00000000fffff984 */ /* 0x000fe20000000800 */
[----:B------:R2:W-:Y:S02]  /*12eb0*/  @!P0 LDGSTS.E.BYPASS.LTC128B.128 [R179+0x2000], [R22.64] ;  /* 0x0200000016b38fae */ /* 0x0005e4000b901d46 */
[----:B------:R-:W-:Y:S01]  /*12ec0*/  @!P0 IMAD.MOV.U32 R12, RZ, RZ, c[0x0][0x198] ;  /* 0x00006600ff0c8624 */ /* 0x000fe200078e00ff */
[----:B------:R-:W-:Y:S01]  /*12ed0*/  @!P0 IADD3 R14, R9, R21, RZ ;  /* 0x00000015090e8210 */ /* 0x000fe20007ffe0ff */
[----:B------:R-:W-:Y:S01]  /*12ee0*/  @!P0 IMAD.MOV.U32 R10, RZ, RZ, c[0x0][0x19c] ;  /* 0x00006700ff0a8624 */ /* 0x000fe200078e00ff */
[-C--:B------:R-:W-:Y:S01]  /*12ef0*/  @!P0 LEA R16, P1, R20, R182.reuse, 0x1 ;  /* 0x000000b614108211 */ /* 0x080fe200078208ff */
[----:B------:R-:W-:Y:S01]  /*12f00*/  @!P0 IMAD.WIDE.U32 R12, R12, 0x50, R6 ;  /* 0x000000500c0c8825 */ /* 0x000fe200078e0006 */
[----:B------:R1:W-:Y:S02]  /*12f10*/  @P0 STS.128 [R179+0x2800], RZ ;  /* 0x002800ffb3000388 */ /* 0x0003e40000000c00 */
[----:B------:R-:W-:Y:S01]  /*12f20*/  @!P0 LEA.HI.X R17, R20, R183, R14, 0x1, P1 ;  /* 0x000000b714118211 */ /* 0x000fe200008f0c0e */
[----:B------:R-:W-:Y:S01]  /*12f30*/  @!P0 IMAD R10, R10, 0x50, RZ ;  /* 0x000000500a0a8824 */ /* 0x000fe200078e02ff */
[----:B------:R-:W-:Y:S01]  /*12f40*/  @!P0 LEA R14, P1, R12, R182, 0x1 ;  /* 0x000000b60c0e8211 */ /* 0x000fe200078208ff */
[----:B------:R-:W-:-:S02]  /*12f50*/  @!P0 IMAD.MOV.U32 R18, RZ, RZ, c[0x0][0x198] ;  /* 0x00006600ff128624 */ /* 0x000fc400078e00ff */
[----:B------:R-:W-:Y:S01]  /*12f60*/  @!P0 IMAD.MOV.U32 R6, RZ, RZ, c[0x0][0x19c] ;  /* 0x00006700ff068624 */ /* 0x000fe200078e00ff */
[----:B------:R-:W-:Y:S01]  /*12f70*/  @!P0 IADD3 R10, R10, R13, RZ ;  /* 0x0000000d0a0a8210 */ /* 0x000fe20007ffe0ff */
[----:B------:R-:W-:Y:S02]  /*12f80*/  @!P0 IMAD.MOV.U32 R9, RZ, RZ, R7 ;  /* 0x000000ffff098224 */ /* 0x000fe400078e0007 */
[----:B------:R-:W-:Y:S01]  /*12f90*/  @!P0 IMAD R6, R6, 0x60, RZ ;  /* 0x0000006006068824 */ /* 0x000fe200078e02ff */
[----:B------:R-:W-:Y:S01]  /*12fa0*/  @!P0 LEA.HI.X R15, R12, R183, R10, 0x1, P1 ;  /* 0x000000b70c0f8211 */ /* 0x000fe200008f0c0a */
[----:B------:R-:W-:Y:S01]  /*12fb0*/  @!P0 IMAD.WIDE.U32 R18, R18, 0x60, R8 ;  /* 0x0000006012128825 */ /* 0x000fe200078e0008 */
[----:B------:R-:W-:-:S03]  /*12fc0*/  @!P0 IADD3 R9, P2, R175, R8, RZ ;  /* 0x00000008af098210 */ /* 0x000fc60007f5e0ff */
[----:B------:R-:W-:Y:S01]  /*12fd0*/  @!P0 IMAD.IADD R6, R6, 0x1, R19 ;  /* 0x0000000106068824 */ /* 0x000fe200078e0213 */
[----:B------:R-:W-:Y:S01]  /*12fe0*/  @!P0 LEA R12, P1, R18, R182, 0x1 ;  /* 0x000000b6120c8211 */ /* 0x000fe200078208ff */
[----:B------:R-:W-:-:S03]  /*12ff0*/  @!P0 IMAD.X R10, R174, 0x1, R7, P2 ;  /* 0x00000001ae0a8824 */ /* 0x000fc600010e0607 */
[----:B------:R-:W-:Y:S01]  /*13000*/  @!P0 LEA.HI.X R13, R18, R183, R6, 0x1, P1 ;  /* 0x000000b7120d8211 */ /* 0x000fe200008f0c06 */
[----:B------:R-:W-:Y:S01]  /*13010*/  @!P0 IMAD.MOV.U32 R6, RZ, RZ, c[0x0][0x198] ;  /* 0x00006600ff068624 */ /* 0x000fe200078e00ff */
[----:B------:R-:W-:-:S04]  /*13020*/  @!P0 LEA R18, P1, R9, R182, 0x1 ;  /* 0x000000b609128211 */ /* 0x000fc800078208ff */
[----:B------:R-:W-:Y:S02]  /*13030*/  @!P0 LEA.HI.X R19, R9, R183, R10, 0x1, P1 ;  /* 0x000000b709138211 */ /* 0x000fe400008f0c0a */
[----:B------:R-:W-:Y:S02]  /*13040*/  @!P0 MOV R9, c[0x0][0x19c] ;  /* 0x0000670000098a02 */ /* 0x000fe40000000f00 */
[C---:B------:R-:W-:Y:S01]  /*13050*/  @!P0 LEA R10, P1, R6.reuse, R8, 0x5 ;  /* 0x00000008060a8211 */ /* 0x040fe200078228ff */
[----:B------:R-:W-:Y:S01]  /*13060*/  @!PT LDS RZ, [RZ] ;  /* 0x00000000fffff984 */ /* 0x000fe20000000800 */
[----:B------:R-:W-:Y:S01]  /*13070*/  @!PT LDS RZ, [RZ] ;  /* 0x00000000fffff984 */ /* 0x000fe20000000800 */
[----:B------:R-:W-:Y:S01]  /*13080*/  @!PT LDS RZ, [RZ] ;  /* 0x00000000fffff984 */ /* 0x000fe20000000800 */
[----:B------:R1:W-:Y:S03]  /*13090*/  @!P0 LDGSTS.E.BYPASS.LTC128B.128 [R179+0x2800], [R18.64] ;  /* 0x0280000012b38fae */ /* 0x0003e6000b901d46 */
[----:B------:R-:W-:Y:S01]  /*130a0*/  @!P0 LEA.HI.X R9, R6, R7, R9, 0x5, P1 ;  /* 0x0000000706098211 */ /* 0x000fe200008f2c09 */
[----:B------:R-:W-:Y:S01]  /*130b0*/  @!P0 IMAD.MOV.U32 R6, RZ, RZ, c[0x0][0x19c] ;  /* 0x00006700ff068624 */ /* 0x000fe200078e00ff */
[C---:B------:R-:W-:Y:S01]  /*130c0*/  @!P0 LEA R20, P1, R10.reuse, R182, 0x1 ;  /* 0x000000b60a148211 */ /* 0x040fe200078208ff */
[----:B------:R1:W-:Y:S03]  /*130d0*/  @P0 STS.128 [R179+0x3000], RZ ;  /* 0x003000ffb3000388 */ /* 0x0003e60000000c00 */
[----:B------:R-:W-:Y:S01]  /*130e0*/  @!P0 LEA.HI.X R21, R10, R183, R9, 0x1, P1 ;  /* 0x000000b70a158211 */ /* 0x000fe200008f0c09 */
[----:B------:R-:W-:-:S04]  /*130f0*/  @!P0 IMAD.MOV.U32 R9, RZ, RZ, c[0x0][0x198] ;  /* 0x00006600ff098624 */ /* 0x000fc800078e00ff */
[----:B------:R-:W-:Y:S01]  /*13100*/  @!PT LDS RZ, [RZ] ;  /* 0x00000000fffff984 */ /* 0x000fe20000000800 */
[----:B------:R-:W-:Y:S01]  /*13110*/  @!PT LDS RZ, [RZ] ;  /* 0x00000000fffff984 */ /* 0x000fe20000000800 */
[----:B------:R-:W-:Y:S01]  /*13120*/  @!PT LDS RZ, [RZ] ;  /* 0x00000000fffff984 */ /* 0x000fe20000000800 */
[----:B------:R1:W-:Y:S01]  /*13130*/  @!P0 LDGSTS.E.BYPASS.LTC128B.128 [R179+0x3000], [R20.64] ;  /* 0x0300000014b38fae */ /* 0x0003e2000b901d46 */
[----:B------:R-:W-:-:S03]  /*13140*/  @!P0 LEA R10, P1, R9, R8, 0x6 ;  /* 0x00000008090a8211 */ /* 0x000fc600078230ff */
[----:B------:R1:W-:Y:S01]  /*13150*/  @P0 STS.128 [R179+0x3800], RZ ;  /* 0x003800ffb3000388 */ /* 0x0003e20000000c00 */
[----:B------:R-:W-:Y:S02]  /*13160*/  @!P0 LEA.HI.X R6, R9, R7, R6, 0x6, P1 ;  /* 0x0000000709068211 */ /* 0x000fe400008f3406 */
[C---:B--2---:R-:W-:Y:S01]  /*13170*/  @!P0 LEA R22, P1, R10.reuse, R182, 0x1 ;  /* 0x000000b60a168211 */ /* 0x044fe200078208ff */
        /* <DEDUP_REMOVED lines=34> */
.L_x_7535:
[----:B------:R-:W-:Y:S05]  /*133a0*/  BSYNC B0 ;  /* 0x0000000000007941 */ /* 0x000fea0003800000 */
.L_x_7534:
[----:B------:R-:W0:Y:S01]  /*133b0*/  LDGDEPBAR ;  /* 0x00000000000079af */ /* 0x000e220000000000 */
[----:B------:R-:W-:-:S04]  /*133c0*/  LEA R182, P0, R8, R182, 0x1 ;  /* 0x000000b608b67211 */ /* 0x000fc800078008ff */
[----:B------:R-:W-:Y:S02]  /*133d0*/  LEA.HI.X R183, R8, R183, R7, 0x1, P0 ;  /* 0x000000b708b77211 */ /* 0x000fe400000f0c07 */
.L_x_7531:
        /* <DEDUP_REMOVED lines=95> */
[--C-:B------:R-:W-:Y:S02]  /*139d0*/  FFMA.FTZ R127, R200, c[0x0][0x23c], -R55.reuse ;  /* 0x00008f00c87f7a23 */ /* 0x100fe40000010837 */
[----:B------:R-:W-:Y:S01]  /*139e0*/  FMUL.FTZ R151, R151, c[0x0][0x23c] ;  /* 0x00008f0097977a20 */ /* 0x000fe20000410000 */
[----:B------:R-:W1:Y:S01]  /*139f0*/  MUFU.EX2 R150, R150 ;  /* 0x0000009600967308 */ /* 0x000e620000000800 */
[----:B------:R-:W-:Y:S02]  /*13a00*/  FMUL.FTZ R131, R131, c[0x0][0x23c] ;  /* 0x00008f0083837a20 */ /* 0x000fe40000410000 */
        /* <DEDUP_REMOVED lines=32> */
[--C-:B------:R-:W-:Y:S01]  /*13c10*/  FFMA.FTZ R189, R189, c[0x0][0x23c], -R102.reuse ;  /* 0x00008f00bdbd7a23 */ /* 0x100fe20000010866 */
[----:B------:R-:W-:Y:S01]  /*13c20*/  LDSM.16.MT88.4 R56, [R164+0x7800] ;  /* 0x00780000a438783b */ /* 0x000fe20000004200 */
[----:B------:R-:W1:Y:S01]  /*13c30*/  MUFU.EX2 R131, R131 ;  /* 0x0000008300837308 */ /* 0x000e620000000800 */
[--C-:B------:R-:W-:Y:S02]  /*13c40*/  FFMA.FTZ R188, R188, c[0x0][0x23c], -R55.reuse ;  /* 0x00008f00bcbc7a23 */ /* 0x100fe40000010837 */
[--C-:B------:R-:W-:Y:S02]  /*13c50*/  FFMA.FTZ R197, R194, c[0x0][0x23c], -R55.reuse ;  /* 0x00008f00c2c57a23 */ /* 0x100fe40000010837 */
[----:B------:R-:W-:Y:S02]  /*13c60*/  FFMA.FTZ R125, R125, c[0x0][0x23c], -R102 ;  /* 0x00008f007d7d7a23 */ /* 0x000fe40000010866 */
[----:B------:R-:W-:Y:S01]  /*13c70*/  FFMA.FTZ R112, R112, c[0x0][0x23c], -R55 ;  /* 0x00008f0070707a23 */ /* 0x000fe20000010837 */
[----:B------:R-:W4:Y:S01]  /*13c80*/  MUFU.EX2 R2, R2 ;  /* 0x0000000200027308 */ /* 0x000f220000000800 */
[----:B--2---:R-:W-:-:S02]  /*13c90*/  FMUL.FTZ R12, R68, R151 ;  /* 0x00000097440c7220 */ /* 0x004fc40000410000 */
        /* <DEDUP_REMOVED lines=26> */
[----:B---3--:R-:W-:Y:S01]  /*13e40*/  HMMA.16816.F32 R4, R32, R8, R4 ;  /* 0x000000082004723c */ /* 0x008fe20000001804 */
        /* <DEDUP_REMOVED lines=20> */
[----:B------:R-:W3:Y:S01]  /*13f90*/  MUFU.EX2 R119, R119 ;  /* 0x0000007700777308 */ /* 0x000ee20000000800 */
[----:B------:R-:W-:Y:S01]  /*13fa0*/  LDSM.16.MT88.4 R88, [R161+0x8800] ;  /* 0x00880000a158783b */ /* 0x000fe20000004200 */
[----:B------:R-:W-:Y:S02]  /*13fb0*/  FFMA.FTZ R151, R191, R151, R150 ;  /* 0x00000097bf977223 */ /* 0x000fe40000010096 */
[----:B------:R-:W-:Y:S02]  /*13fc0*/  FFMA.FTZ R65, R65, c[0x0][0x23c], -R102 ;  /* 0x00008f0041417a23 */ /* 0x000fe40000010866 */
[----:B------:R-:W-:Y:S01]  /*13fd0*/  HMMA.16816.F32 R28, R32, R36, R28 ;  /* 0x00000024201c723c */ /* 0x000fe2000000181c */
[----:B------:R-:W-:Y:S01]  /*13fe0*/  FADD.FTZ R130, R130, R151 ;  /* 0x0000009782827221 */ /* 0x000fe20000010000 */
[----:B------:R-:W-:Y:S01]  /*13ff0*/  MUFU.EX2 R144, R144 ;  /* 0x0000009000907308 */ /* 0x000fe20000000800 */
[----:B------:R-:W-:-:S04]  /*14000*/  FFMA.FTZ R104, R104, c[0x0][0x23c], -R55 ;  /* 0x00008f0068687a23 */ /* 0x000fc80000010837 */
[----:B-1----:R-:W-:Y:S01]  /*14010*/  F2FP.PACK_AB R36, R113, R118 ;  /* 0x000000767124723e */ /* 0x002fe200000000ff */
[----:B------:R-:W-:Y:S01]  /*14020*/  HMMA.16816.F32 R32, R32, R38, R80 ;  /* 0x000000262020723c */ /* 0x000fe20000001850 */
[----:B--2---:R-:W-:Y:S01]  /*14030*/  F2FP.PACK_AB R37, R115, R126 ;  /* 0x0000007e7325723e */ /* 0x004fe200000000ff */
[----:B------:R-:W1:Y:S05]  /*14040*/  MUFU.EX2 R137, R137 ;  /* 0x0000008900897308 */ /* 0x000e6a0000000800 */
[----:B------:R-:W-:Y:S02]  /*14050*/  F2FP.PACK_AB R38, R103, R114 ;  /* 0x000000726726723e */ /* 0x000fe400000000ff */
        /* <DEDUP_REMOVED lines=82> */
[----:B------:R-:W-:-:S05]  /*14580*/  FADD.FTZ R44, R127, R44 ;  /* 0x0000002c7f2c7221 */ /* 0x000fca0000010000 */
[C---:B--2---:R-:W-:Y:S07]  /*14590*/  HMMA.16816.F32 R12, R80.reuse, R40, R12 ;  /* 0x00000028500c723c */ /* 0x044fee000000180c */
[----:B------:R-:W-:Y:S01]  /*145a0*/  FFMA.FTZ R40, R121, c[0x0][0x23c], -R102 ;  /* 0x00008f0079287a23 */ /* 0x000fe20000010866 */
[----:B------:R-:W-:Y:S01]  /*145b0*/  HMMA.16816.F32 R16, R80, R42, R16 ;  /* 0x0000002a5010723c */ /* 0x000fe20000001810 */
[----:B------:R-:W-:-:S04]  /*145c0*/  FFMA.FTZ R41, R122, c[0x0][0x23c], -R55 ;  /* 0x00008f007a297a23 */ /* 0x000fc80000010837 */
[----:B------:R-:W-:Y:S02]  /*145d0*/  MUFU.EX2 R40, R40 ;  /* 0x0000002800287308 */ /* 0x000fe40000000800 */
[----:B------:R-:W-:Y:S01]  /*145e0*/  FFMA.FTZ R43, R120, c[0x0][0x23c], -R55 ;  /* 0x00008f00782b7a23 */ /* 0x000fe20000010837 */
[----:B---3--:R-:W-:Y:S01]  /*145f0*/  HMMA.16816.F32 R20, R80, R36, R20 ;  /* 0x000000245014723c */ /* 0x008fe20000001814 */
[----:B------:R-:W-:-:S04]  /*14600*/  FFMA.FTZ R42, R107, c[0x0][0x23c], -R102 ;  /* 0x00008f006b2a7a23 */ /* 0x000fc80000010866 */
[----:B------:R-:W-:Y:S02]  /*14610*/  MUFU.EX2 R43, R43 ;  /* 0x0000002b002b7308 */ /* 0x000fe40000000800 */
[--C-:B------:R-:W-:Y:S01]  /*14620*/  FFMA.FTZ R37, R117, c[0x0][0x23c], -R102.reuse ;  /* 0x00008f0075257a23 */ /* 0x100fe20000010866 */
[----:B------:R-:W-:Y:S01]  /*14630*/  HMMA.16816.F32 R24, R80, R38, R24 ;  /* 0x000000265018723c */ /* 0x000fe20000001818 */
[----:B------:R-:W-:-:S04]  /*14640*/  FFMA.FTZ R36, R123, c[0x0][0x23c], -R102 ;  /* 0x00008f007b247a23 */ /* 0x000fc80000010866 */
[----:B------:R-:W2:Y:S02]  /*14650*/  MUFU.EX2 R37, R37 ;  /* 0x0000002500257308 */ /* 0x000ea40000000800 */
[--C-:B------:R-:W-:Y:S01]  /*14660*/  FFMA.FTZ R38, R124, c[0x0][0x23c], -R55.reuse ;  /* 0x00008f007c267a23 */ /* 0x100fe20000010837 */
[C---:B-1----:R-:W-:Y:S01]  /*14670*/  HMMA.16816.F32 R84, R80.reuse, R4, R28 ;  /* 0x000000045054723c */ /* 0x042fe2000000181c */
[----:B------:R-:W1:Y:S04]  /*14680*/  LDSM.16.MT88.4 R28, [R160+0x8800] ;  /* 0x00880000a01c783b */ /* 0x000e680000004200 */
[----:B------:R-:W-:Y:S03]  /*14690*/  MUFU.EX2 R36, R36 ;  /* 0x0000002400247308 */ /* 0x000fe60000000800 */
[----:B------:R-:W-:Y:S05]  /*146a0*/  HMMA.16816.F32 R80, R80, R6, R32 ;  /* 0x000000065050723c */ /* 0x000fea0000001820 */
[----:B------:R-:W3:Y:S01]  /*146b0*/  MUFU.EX2 R39, R125 ;  /* 0x0000007d00277308 */ /* 0x000ee20000000800 */
[----:B--2---:R-:W-:Y:S01]  /*146c0*/  F2FP.PACK_AB R4, R40, R37 ;  /* 0x000000252804723e */ /* 0x004fe200000000ff */
[----:B------:R-:W-:-:S02]  /*146d0*/  FFMA.FTZ R32, R116, c[0x0][0x23c], -R55 ;  /* 0x00008f0074207a23 */ /* 0x000fc40000010837 */
[--C-:B------:R-:W-:Y:S02]  /*146e0*/  FFMA.FTZ R34, R105, c[0x0][0x23c], -R102.reuse ;  /* 0x00008f0069227a23 */ /* 0x100fe40000010866 */
[--C-:B------:R-:W-:Y:S02]  /*146f0*/  FFMA.FTZ R35, R109, c[0x0][0x23c], -R102.reuse ;  /* 0x00008f006d237a23 */ /* 0x100fe40000010866 */
[----:B------:R-:W2:Y:S01]  /*14700*/  MUFU.EX2 R38, R38 ;  /* 0x0000002600267308 */ /* 0x000ea20000000800 */
[----:B------:R-:W-:-:S07]  /*14710*/  FFMA.FTZ R33, R111, c[0x0][0x23c], -R102 ;  /* 0x00008f006f217a23 */ /* 0x000fce0000010866 */
        /* <DEDUP_REMOVED lines=14> */
[----:B------:R-:W-:-:S05]  /*14800*/  FFMA.FTZ R21, R108, c[0x0][0x23c], -R55 ;  /* 0x00008f006c157a23 */ /* 0x000fca0000010837 */
[----:B------:R-:W-:Y:S01]  /*14810*/  MUFU.EX2 R20, R112 ;  /* 0x0000007000147308 */ /* 0x000fe20000000800 */
[----:B------:R-:W-:Y:S01]  /*14820*/  FFMA.FTZ R22, R106, c[0x0][0x23c], -R55 ;  /* 0x00008f006a167a23 */ /* 0x000fe20000010837 */
[C---:B------:R-:W-:Y:S01]  /*14830*/  HMMA.16816.F32 R92, R4.reuse, R94, R8 ;  /* 0x0000005e045c723c */ /* 0x040fe20000001808 */
[----:B------:R-:W4:Y:S05]  /*14840*/  LDSM.16.MT88.4 R8, [R162+0x9000] ;  /* 0x00900000a208783b */ /* 0x000f2a0000004200 */
[----:B------:R-:W5:Y:S02]  /*14850*/  MUFU.EX2 R23, R23 ;  /* 0x0000001700177308 */ /* 0x000f640000000800 */
[C---:B------:R-:W-:Y:S01]  /*14860*/  HMMA.16816.F32 R72, R4.reuse, R74, R16 ;  /* 0x0000004a0448723c */ /* 0x040fe20000001810 */
[----:B------:R-:W3:Y:S05]  /*14870*/  LDSM.16.MT88.4 R16, [R161+0x9000] ;  /* 0x00900000a110783b */ /* 0x000eea0000004200 */
[----:B------:R-:W-:Y:S02]  /*14880*/  MUFU.EX2 R21, R21 ;  /* 0x0000001500157308 */ /* 0x000fe40000000800 */
[C---:B------:R-:W-:Y:S06]  /*14890*/  HMMA.16816.F32 R88, R4.reuse, R90, R24 ;  /* 0x0000005a0458723c */ /* 0x040fec0000001818 */
[----:B------:R-:W2:Y:S01]  /*148a0*/  MUFU.EX2 R22, R22 ;  /* 0x0000001600167308 */ /* 0x000ea20000000800 */
[----:B------:R-:W-:Y:S01]  /*148b0*/  FADD.FTZ R27, R3, R44 ;  /* 0x0000002c031b7221 */ /* 0x000fe20000010000 */
[----:B-1----:R-:W-:Y:S01]  /*148c0*/  HMMA.16816.F32 R84, R4, R28, R84 ;  /* 0x0000001c0454723c */ /* 0x002fe20000001854 */
[----:B------:R-:W-:-:S05]  /*148d0*/  FFMA.FTZ R25, R61, c[0x0][0x23c], -R102 ;  /* 0x00008f003d197a23 */ /* 0x000fca0000010866 */
[----:B------:R-:W-:Y:S01]  /*148e0*/  MUFU.EX2 R3, R65 ;  /* 0x0000004100037308 */ /* 0x000fe20000000800 */
[----:B------:R-:W-:Y:S02]  /*148f0*/  FADD.FTZ R27, R2, R27 ;  /* 0x0000001b021b7221 */ /* 0x000fe40000010000 */
[----:B------:R-:W-:Y:S02]  /*14900*/  FFMA.FTZ R24, R63, c[0x0][0x23c], -R102 ;  /* 0x00008f003f187a23 */ /* 0x000fe40000010866 */
[----:B------:R-:W-:Y:S01]  /*14910*/  FADD.FTZ R29, R67, R130 ;  /* 0x00000082431d7221 */ /* 0x000fe20000010000 */
[----:B------:R-:W-:Y:S01]  /*14920*/  HMMA.16816.F32 R80, R4, R30, R80 ;  /* 0x0000001e0450723c */ /* 0x000fe20000001850 */
[----:B------:R-:W-:Y:S01]  /*14930*/  FADD.FTZ R126, R126, R27 ;  /* 0x0000001b7e7e7221 */ /* 0x000fe20000010000 */
[----:B------:R-:W-:Y:S01]  /*14940*/  MUFU.EX2 R25, R25 ;  /* 0x0000001900197308 */ /* 0x000fe20000000800 */
[----:B------:R-:W-:Y:S02]  /*14950*/  FADD.FTZ R29, R66, R29 ;  /* 0x0000001d421d7221 */ /* 0x000fe40000010000 */
[----:B------:R-:W-:-:S02]  /*14960*/  FADD.FTZ R115, R115, R126 ;  /* 0x0000007e73737221 */ /* 0x000fc40000010000 */
[----:B--2---:R-:W-:Y:S01]  /*14970*/  F2FP.PACK_AB R4, R35, R34 ;  /* 0x000000222304723e */ /* 0x004fe200000000ff */
[----:B------:R-:W-:Y:S01]  /*14980*/  FADD.FTZ R118, R118, R29 ;  /* 0x0000001d76767221 */ /* 0x000fe20000010000 */
[----:B-----5:R-:W-:Y:S01]  /*14990*/  F2FP.PACK_AB R5, R23, R20 ;  /* 0x000000141705723e */ /* 0x020fe200000000ff */
[----:B------:R-:W-:Y:S01]  /*149a0*/  FADD.FTZ R128, R128, R115 ;  /* 0x0000007380807221 */ /* 0x000fe20000010000 */
[----:B------:R-:W-:Y:S01]  /*149b0*/  F2FP.PACK_AB R6, R42, R33 ;  /* 0x000000212a06723e */ /* 0x000fe200000000ff */
[----:B------:R-:W-:Y:S01]  /*149c0*/  FADD.FTZ R113, R113, R118 ;  /* 0x0000007671717221 */ /* 0x000fe20000010000 */
[----:B------:R-:W-:Y:S01]  /*149d0*/  F2FP.PACK_AB R7, R22, R21 ;  /* 0x000000151607723e */ /* 0x000fe200000000ff */
[----:B------:R-:W-:Y:S01]  /*149e0*/  FADD.FTZ R119, R119, R128 ;  /* 0x0000008077777221 */ /* 0x000fe20000010000 */
[----:B------:R-:W1:Y:S01]  /*149f0*/  MUFU.EX2 R24, R24 ;  /* 0x0000001800187308 */ /* 0x000e620000000800 */
[----:B------:R-:W-:Y:S02]  /*14a00*/  FADD.FTZ R114, R114, R113 ;  /* 0x0000007172727221 */ /* 0x000fe40000010000 */
[----:B------:R-:W-:-:S02]  /*14a10*/  FADD.FTZ R142, R142, R119 ;  /* 0x000000778e8e7221 */ /* 0x000fc40000010000 */
[C---:B---3--:R-:W-:Y:S01]  /*14a20*/  HMMA.16816.F32 R96, R4.reuse, R12, R96 ;  /* 0x0000000c0460723c */ /* 0x048fe20000001860 */
[----:B------:R-:W-:Y:S02]  /*14a30*/  FADD.FTZ R103, R103, R114 ;  /* 0x0000007267677221 */ /* 0x000fe40000010000 */
[----:B------:R-:W-:Y:S01]  /*14a40*/  FFMA.FTZ R26, R64, c[0x0][0x23c], -R102 ;  /* 0x00008f00401a7a23 */ /* 0x000fe20000010866 */
[----:B------:R-:W-:Y:S01]  /*14a50*/  MUFU.EX2 R2, R104 ;  /* 0x0000006800027308 */ /* 0x000fe20000000800 */
[----:B------:R-:W-:Y:S02]  /*14a60*/  FADD.FTZ R144, R144, R103 ;  /* 0x0000006790907221 */ /* 0x000fe40000010000 */
[--C-:B------:R-:W-:Y:S01]  /*14a70*/  FFMA.FTZ R27, R62, c[0x0][0x23c], -R55.reuse ;  /* 0x00008f003e1b7a23 */ /* 0x100fe20000010837 */
[----:B------:R-:W-:Y:S01]  /*14a80*/  HMMA.16816.F32 R92, R4, R14, R92 ;  /* 0x0000000e045c723c */ /* 0x000fe2000000185c */
[----:B------:R-:W2:Y:S01]  /*14a90*/  LDSM.16.MT88.4 R12, [R160+0x9000] ;  /* 0x00900000a00c783b */ /* 0x000ea20000004200 */
[----:B------:R-:W-:-:S02]  /*14aa0*/  FFMA.FTZ R28, R60, c[0x0][0x23c], -R55 ;  /* 0x00008f003c1c7a23 */ /* 0x000fc40000010837 */
[----:B------:R-:W-:Y:S01]  /*14ab0*/  FFMA.FTZ R29, R54, c[0x0][0x23c], -R55 ;  /* 0x00008f00361d7a23 */ /* 0x000fe20000010837 */
[----:B------:R-:W-:Y:S01]  /*14ac0*/  MUFU.EX2 R26, R26 ;  /* 0x0000001a001a7308 */ /* 0x000fe20000000800 */
[----:B------:R-:W-:Y:S02]  /*14ad0*/  FADD.FTZ R137, R137, R144 ;  /* 0x0000009089897221 */ /* 0x000fe40000010000 */
[----:B----4-:R-:W-:Y:S01]  /*14ae0*/  HMMA.16816.F32 R68, R4, R8, R68 ;  /* 0x000000080444723c */ /* 0x010fe20000001844 */
[----:B------:R-:W-:-:S04]  /*14af0*/  FADD.FTZ R135, R135, R142 ;  /* 0x0000008e87877221 */ /* 0x000fc80000010000 */
[----:B------:R-:W3:Y:S01]  /*14b00*/  MUFU.EX2 R27, R27 ;  /* 0x0000001b001b7308 */ /* 0x000ee20000000800 */
[----:B------:R-:W-:Y:S02]  /*14b10*/  FADD.FTZ R146, R146, R135 ;  /* 0x0000008792927221 */ /* 0x000fe40000010000 */
[----:B------:R-:W-:Y:S01]  /*14b20*/  HMMA.16816.F32 R72, R4, R10, R72 ;  /* 0x0000000a0448723c */ /* 0x000fe20000001848 */
[----:B------:R-:W4:Y:S01]  /*14b30*/  LDSM.16.MT88.4 R8, [R164+0x9800] ;  /* 0x00980000a408783b */ /* 0x000f220000004200 */
[----:B------:R-:W-:-:S03]  /*14b40*/  FADD.FTZ R141, R141, R146 ;  /* 0x000000928d8d7221 */ /* 0x000fc60000010000 */
[----:B------:R-:W-:Y:S01]  /*14b50*/  MUFU.EX2 R28, R28 ;  /* 0x0000001c001c7308 */ /* 0x000fe20000000800 */
[----:B------:R-:W-:Y:S02]  /*14b60*/  FADD.FTZ R188, R188, R141 ;  /* 0x0000008dbcbc7221 */ /* 0x000fe40000010000 */
[----:B------:R-:W-:Y:S02]  /*14b70*/  HMMA.16816.F32 R76, R4, R16, R76 ;  /* 0x00000010044c723c */ /* 0x000fe4000000184c */
[----:B------:R-:W-:-:S03]  /*14b80*/  FADD.FTZ R193, R193, R188 ;  /* 0x000000bcc1c17221 */ /* 0x000fc60000010000 */
[----:B------:R-:W5:Y:S01]  /*14b90*/  MUFU.EX2 R29, R29 ;  /* 0x0000001d001d7308 */ /* 0x000f620000000800 */
        /* <DEDUP_REMOVED lines=11> */
[----:B------:R-:W-:-:S04]  /*14c50*/  FADD.FTZ R12, R133, R12 ;  /* 0x0000000c850c7221 */ /* 0x000fc80000010000 */
[----:B------:R-:W-:Y:S01]  /*14c60*/  FADD.FTZ R195, R195, R12 ;  /* 0x0000000cc3c37221 */ /* 0x000fe20000010000 */
[----:B-1----:R-:W-:Y:S01]  /*14c70*/  F2FP.PACK_AB R4, R24, R25 ;  /* 0x000000191804723e */ /* 0x002fe200000000ff */
[----:B------:R-:W1:Y:S01]  /*14c80*/  LDSM.16.MT88.4 R12, [R161+0x9800] ;  /* 0x00980000a10c783b */ /* 0x000e620000004200 */
[----:B---3--:R-:W-:Y:S01]  /*14c90*/  F2FP.PACK_AB R5, R27, R2 ;  /* 0x000000021b05723e */ /* 0x008fe200000000ff */
[----:B------:R-:W-:Y:S01]  /*14ca0*/  FADD.FTZ R192, R192, R195 ;  /* 0x000000c3c0c07221 */ /* 0x000fe20000010000 */
[----:B------:R-:W-:Y:S02]  /*14cb0*/  F2FP.PACK_AB R6, R26, R3 ;  /* 0x000000031a06723e */ /* 0x000fe400000000ff */
[----:B-----5:R-:W-:Y:S01]  /*14cc0*/  F2FP.PACK_AB R7, R29, R28 ;  /* 0x0000001c1d07723e */ /* 0x020fe200000000ff */
[----:B------:R-:W-:-:S04]  /*14cd0*/  FADD.FTZ R189, R189, R192 ;  /* 0x000000c0bdbd7221 */ /* 0x000fc80000010000 */
[----:B------:R-:W-:Y:S02]  /*14ce0*/  FADD.FTZ R186, R186, R189 ;  /* 0x000000bdbaba7221 */ /* 0x000fe40000010000 */
[----:B----4-:R-:W-:Y:S02]  /*14cf0*/  HMMA.16816.F32 R96, R4, R8, R96 ;  /* 0x000000080460723c */ /* 0x010fe40000001860 */
[----:B------:R-:W-:-:S04]  /*14d00*/  FADD.FTZ R31, R49, R186 ;  /* 0x000000ba311f7221 */ /* 0x000fc80000010000 */
[----:B------:R-:W-:Y:S02]  /*14d10*/  FADD.FTZ R31, R50, R31 ;  /* 0x0000001f321f7221 */ /* 0x000fe40000010000 */
[C---:B------:R-:W-:Y:S01]  /*14d20*/  HMMA.16816.F32 R92, R4.reuse, R10, R92 ;  /* 0x0000000a045c723c */ /* 0x040fe2000000185c */
[----:B------:R-:W2:Y:S07]  /*14d30*/  LDSM.16.MT88.4 R8, [R160+0x9800] ;  /* 0x00980000a008783b */ /* 0x000eae0000004200 */
[C---:B------:R-:W-:Y:S07]  /*14d40*/  HMMA.16816.F32 R68, R4.reuse, R16, R68 ;  /* 0x000000100444723c */ /* 0x040fee0000001844 */
[----:B------:R-:W-:Y:S01]  /*14d50*/  FADD.FTZ R16, R48, R31 ;  /* 0x0000001f30107221 */ /* 0x000fe20000010000 */
[----:B------:R-:W-:Y:S03]  /*14d60*/  HMMA.16816.F32 R72, R4, R18, R72 ;  /* 0x000000120448723c */ /* 0x000fe60000001848 */
        /* <DEDUP_REMOVED lines=31> */
.L_x_7528:
[----:B------:R-:W-:Y:S05]  /*14f60*/  @!P6 BRA `(.L_x_7536) ;  /* 0x00003d800000e947 */ /* 0x000fea0003800000 */
[----:B------:R-:W-:Y:S01]  /*14f70*/  IMAD.MOV.U32 R189, RZ, RZ, c[0x0][0x1a0] ;  /* 0x00006800ffbd7624 */ /* 0x000fe200078e00ff */
[----:B------:R-:W-:-:S02]  /*14f80*/  MOV R103, R2 ;  /* 0x0000000200677202 */ /* 0x000fc40000000f00 */
[----:B------:R-:W-:Y:S01]  /*14f90*/  MOV R102, R3 ;  /* 0x0000000300667202 */ /* 0x000fe20000000f00 */
[----:B------:R-:W-:-:S05]  /*14fa0*/  IMAD.U32 R188, R189, -0x80, RZ ;  /* 0xffffff80bdbc7824 */ /* 0x000fca00078e00ff */
[----:B------:R-:W-:Y:S02]  /*14fb0*/  SHF.R.S32.HI R186, RZ, 0x1f, R188 ;  /* 0x0000001fffba7819 */ /* 0x000fe400000114bc */
.L_x_7540:
        /* <DEDUP_REMOVED lines=66> */
.L_x_7537:
        /* <DEDUP_REMOVED lines=34> */
[CC--:B------:R-:W-:Y:S01]  /*15600*/  @!P0 LEA R28, P4, R16.reuse, R148.reuse, 0x1 ;  /* 0x00000094101c8211 */ /* 0x0c0fe200078808ff */
[----:B------:R-:W-:Y:S01]  /*15610*/  @!P0 IMAD.MOV.U32 R6, RZ, RZ, c[0x0][0x1a4] ;  /* 0x00006900ff068624 */ /* 0x000fe200078e00ff */
[-C--:B------:R-:W-:Y:S01]  /*15620*/  @!P0 LEA.HI.X R15, R9, R149.reuse, R8, 0x1, P1 ;  /* 0x00000095090f8211 */ /* 0x080fe200008f0c08 */
[----:B------:R-:W-:Y:S01]  /*15630*/  @!P0 IMAD.IADD R8, R7, 0x1, R17 ;  /* 0x0000000107088824 */ /* 0x000fe200078e0211 */
[----:B------:R-:W-:Y:S01]  /*15640*/  @!PT LDS RZ, [RZ] ;  /* 0x00000000fffff984 */ /* 0x000fe20000000800 */
[----:B------:R-:W-:Y:S01]  /*15650*/  @!PT LDS RZ, [RZ] ;  /* 0x00000000fffff984 */ /* 0x000fe20000000800 */
[----:B------:R-:W-:Y:S01]  /*15660*/  @!PT LDS RZ, [RZ] ;  /* 0x00000000fffff984 */ /* 0x000fe20000000800 */
[----:B------:R3:W-:Y:S01]  /*15670*/  @!P0 LDGSTS.E.BYPASS.LTC128B.128 [R179+0x7000], [R18.64] ;  /* 0x0700000012b38fae */ /* 0x0007e2000b901d46 */
[C---:B------:R-:W-:Y:S01]  /*15680*/  @!P0 IMAD.WIDE.U32 R12, R189.reuse, 0x50, R12 ;  /* 0x00000050bd0c8825 */ /* 0x040fe200078e000c */
        /* <DEDUP_REMOVED lines=20> */
[CC--:B------:R-:W-:Y:S01]  /*157d0*/  @!P0 LEA R24, P2, R10.reuse, R148.reuse, 0x1 ;  /* 0x000000940a188211 */ /* 0x0c0fe200078408ff */
        /* <DEDUP_REMOVED lines=11> */
[----:B------:R-:W-:Y:S03]  /*15890*/  @!P0 LEA R30, P1, R22, R148, 0x1 ;  /* 0x00000094161e8211 */ /* 0x000fe600078208ff */
[----:B------:R-:W-:Y:S01]  /*158a0*/  @!P0 IADD3 R4, R4, R23, RZ ;  /* 0x0000001704048210 */ /* 0x000fe20007ffe0ff */
[----:B------:R-:W-:Y:S01]  /*158b0*/  @!PT LDS RZ, [RZ] ;  /* 0x00000000fffff984 */ /* 0x000fe20000000800 */
[----:B------:R-:W-:Y:S01]  /*158c0*/  @!PT LDS RZ, [RZ] ;  /* 0x00000000fffff984 */ /* 0x000fe20000000800 */
[----:B------:R-:W-:Y:S01]  /*158d0*/  @!PT LDS RZ, [RZ] ;  /* 0x00000000fffff984 */ /* 0x000fe20000000800 */
[----:B------:R1:W-:Y:S03]  /*158e0*/  @!P0 LDGSTS.E.BYPASS.LTC128B.128 [R179+0x9000], [R24.64] ;  /* 0x0900000018b38fae */ /* 0x0003e6000b901d46 */
[----:B------:R-:W-:Y:S01]  /*158f0*/  @!P0 LEA.HI.X R31, R22, R149, R4, 0x1, P1 ;  /* 0x00000095161f8211 */ /* 0x000fe200008f0c04 */
[----:B------:R-:W-:Y:S01]  /*15900*/  @P0 STS.128 [R179+0x9800], RZ ;  /* 0x009800ffb3000388 */ /* 0x000fe20000000c00 */
[----:B------:R-:W-:Y:S03]  /*15910*/  ISETP.GT.AND P1, PT, R184, R171, PT ;  /* 0x000000abb800720c */ /* 0x000fe60003f24270 */
[----:B------:R-:W-:Y:S01]  /*15920*/  @!PT LDS RZ, [RZ] ;  /* 0x00000000fffff984 */ /* 0x000fe20000000800 */
[----:B------:R-:W-:Y:S01]  /*15930*/  @!PT LDS RZ, [RZ] ;  /* 0x00000000fffff984 */ /* 0x000fe20000000800 */
[----:B------:R-:W-:Y:S01]  /*15940*/  @!PT LDS RZ, [RZ] ;  /* 0x00000000fffff984 */ /* 0x000fe20000000800 */
[----:B------:R4:W-:Y:S04]  /*15950*/  @!P0 LDGSTS.E.BYPASS.LTC128B.128 [R179+0x9800], [R30.64] ;  /* 0x098000001eb38fae */ /* 0x0009e8000b901d46 */
[----:B------:R-:W-:Y:S04]  /*15960*/  LDSM.16.M88.4 R104, [R170] ;  /* 0x00000000aa68783b */ /* 0x000fe80000000200 */
[----:B------:R-:W1:Y:S04]  /*15970*/  LDSM.16.M88.4 R108, [R169+0x2000] ;  /* 0x00200000a96c783b */ /* 0x000e680000000200 */
[----:B------:R-:W5:Y:S04]  /*15980*/  LDSM.16.M88.4 R112, [R169+0x2800] ;  /* 0x00280000a970783b */ /* 0x000f680000000200 */
[----:B------:R-:W2:Y:S04]  /*15990*/  LDSM.16.M88.4 R116, [R169+0x3000] ;  /* 0x00300000a974783b */ /* 0x000ea80000000200 */
[----:B------:R-:W0:Y:S04]  /*159a0*/  LDGDEPBAR ;  /* 0x00000000000079af */ /* 0x000e280000000000 */
[----:B------:R-:W4:Y:S04]  /*159b0*/  LDSM.16.M88.4 R120, [R169+0x3800] ;  /* 0x00380000a978783b */ /* 0x000f280000000200 */
[----:B------:R-:W2:Y:S04]  /*159c0*/  LDSM.16.M88.4 R124, [R169+0x4000] ;  /* 0x00400000a97c783b */ /* 0x000ea80000000200 */
[----:B------:R-:W2:Y:S04]  /*159d0*/  LDSM.16.M88.4 R128, [R169+0x4800] ;  /* 0x00480000a980783b */ /* 0x000ea80000000200 */
[----:B------:R-:W2:Y:S04]  /*159e0*/  LDSM.16.M88.4 R132, [R169+0x5000] ;  /* 0x00500000a984783b */ /* 0x000ea80000000200 */
[----:B------:R-:W2:Y:S04]  /*159f0*/  LDSM.16.M88.4 R136, [R169+0x5800] ;  /* 0x00580000a988783b */ /* 0x000ea80000000200 */
[----:B------:R-:W-:Y:S01]  /*15a00*/  LDSM.16.M88.4 R140, [R168] ;  /* 0x00000000a88c783b */ /* 0x000fe20000000200 */
[C---:B-1----:R-:W-:Y:S03]  /*15a10*/  HMMA.16816.F32 R4, R104.reuse, R108, RZ ;  /* 0x0000006c6804723c */ /* 0x042fe600000018ff */
[----:B------:R-:W1:Y:S04]  /*15a20*/  LDSM.16.M88.4 R144, [R163+0x2000] ;  /* 0x00200000a390783b */ /* 0x000e680000000200 */
[----:B------:R-:W1:Y:S01]  /*15a30*/  LDSM.16.M88.4 R148, [R163+0x2800] ;  /* 0x00280000a394783b */ /* 0x000e620000000200 */
[C---:B------:R-:W-:Y:S03]  /*15a40*/  HMMA.16816.F32 R8, R104.reuse, R110, RZ ;  /* 0x0000006e6808723c */ /* 0x040fe600000018ff */
[----:B------:R-:W-:Y:S05]  /*15a50*/  LDSM.16.M88.4 R108, [R163+0x3800] ;  /* 0x00380000a36c783b */ /* 0x000fea0000000200 */
        /* <DEDUP_REMOVED lines=24> */
[C---:B--2---:R-:W-:Y:S08]  /*15be0*/  HMMA.16816.F32 R20, R140.reuse, R104, R20 ;  /* 0x000000688c14723c */ /* 0x044ff00000001814 */
        /* <DEDUP_REMOVED lines=128> */
.L_x_7539:
[----:B------:R1:W-:Y:S01]  /*163f0*/  @P0 STS.128 [R179+0x2000], RZ ;  /* 0x002000ffb3000388 */ /* 0x0003e20000000c00 */
[----:B------:R-:W-:Y:S01]  /*16400*/  @!P0 IADD3 R3, P1, R175, R106, RZ ;  /* 0x0000006aaf038210 */ /* 0x000fe20007f3e0ff */
[--C-:B------:R-:W-:Y:S01]  /*16410*/  @!P0 IMAD.MOV.U32 R107, RZ, RZ, R105.reuse ;  /* 0x000000ffff6b8224 */ /* 0x100fe200078e0069 */
[----:B------:R-:W-:Y:S01]  /*16420*/  @!P0 MOV R119, R105 ;  /* 0x0000006900778202 */ /* 0x000fe20000000f00 */
[----:B------:R-:W-:Y:S02]  /*16430*/  @!P0 IMAD.MOV.U32 R2, RZ, RZ, c[0x0][0x19c] ;  /* 0x00006700ff028624 */ /* 0x000fe400078e00ff */
[----:B------:R-:W-:Y:S01]  /*16440*/  @!P0 IMAD.X R116, R174, 0x1, R105, P1 ;  /* 0x00000001ae748824 */ /* 0x000fe200008e0669 */
[CC--:B------:R-:W-:Y:S01]  /*16450*/  @!P0 LEA R114, P1, R3.reuse, R182.reuse, 0x1 ;  /* 0x000000b603728211 */ /* 0x0c0fe200078208ff */
[----:B------:R-:W-:Y:S02]  /*16460*/  @!P0 IMAD.MOV.U32 R118, RZ, RZ, R106 ;  /* 0x000000ffff768224 */ /* 0x000fe400078e006a */
[----:B------:R-:W-:Y:S01]  /*16470*/  @!P0 IMAD.MOV.U32 R108, RZ, RZ, c[0x0][0x19c] ;  /* 0x00006700ff6c8624 */ /* 0x000fe200078e00ff */
[-C--:B------:R-:W-:Y:S01]  /*16480*/  @!P0 LEA.HI.X R115, R3, R183.reuse, R116, 0x1, P1 ;  /* 0x000000b703738211 */ /* 0x080fe200008f0c74 */
[----:B------:R-:W-:Y:S01]  /*16490*/  @!P0 IMAD.WIDE.U32 R120, R104, 0x30, R106 ;  /* 0x0000003068788825 */ /* 0x000fe200078e006a */
[-C--:B------:R-:W-:Y:S02]  /*164a0*/  LEA R116, P1, R106, R182.reuse, 0x1 ;  /* 0x000000b66a747211 */ /* 0x080fe400078208ff */
[----:B------:R-:W-:Y:S01]  /*164b0*/  @!P0 MOV R3, c[0x0][0x19c] ;  /* 0x0000670000038a02 */ /* 0x000fe20000000f00 */
[----:B------:R-:W-:Y:S01]  /*164c0*/  @!P0 IMAD R2, R2, 0x30, RZ ;  /* 0x0000003002028824 */ /* 0x000fe200078e02ff */
[-C--:B------:R-:W-:Y:S01]  /*164d0*/  LEA.HI.X R117, R106, R183.reuse, R105, 0x1, P1 ;  /* 0x000000b76a757211 */ /* 0x080fe200008f0c69 */
[----:B------:R-:W-:Y:S01]  /*164e0*/  @!P0 IMAD.WIDE.U32 R118, R104, 0x50, R118 ;  /* 0x0000005068768825 */ /* 0x000fe200078e0076 */
[----:B------:R-:W-:Y:S02]  /*164f0*/  @!P0 LEA R112, P3, R120, R182, 0x1 ;  /* 0x000000b678708211 */ /* 0x000fe400078608ff */
[----:B------:R-:W-:Y:S01]  /*16500*/  @!P0 LEA R109, P1, R104, R106, 0x6 ;  /* 0x0000006a686d8211 */ /* 0x000fe200078230ff */
[----:B------:R-:W-:Y:S01]  /*16510*/  @!PT LDS RZ, [RZ] ;  /* 0x00000000fffff984 */ /* 0x000fe20000000800 */
[----:B------:R-:W-:Y:S01]  /*16520*/  @!PT LDS RZ, [RZ] ;  /* 0x00000000fffff984 */ /* 0x000fe20000000800 */
[----:B------:R-:W-:Y:S01]  /*16530*/  @!PT LDS RZ, [RZ] ;  /* 0x00000000fffff984 */ /* 0x000fe20000000800 */
[----:B------:R1:W-:Y:S01]  /*16540*/  @!P0 LDGSTS.E.BYPASS.LTC128B.128 [R179+0x2000], [R116.64] ;  /* 0x0200000074b38fae */ /* 0x0003e2000b901d46 */
[----:B------:R-:W-:Y:S01]  /*16550*/  @!P0 IMAD R108, R108, 0x50, RZ ;  /* 0x000000506c6c8824 */ /* 0x000fe200078e02ff */
[----:B------:R-:W-:Y:S01]  /*16560*/  @!P0 LEA R110, P2, R118, R182, 0x1 ;  /* 0x000000b6766e8211 */ /* 0x000fe200078408ff */
[----:B------:R-:W-:Y:S01]  /*16570*/  @!P0 IMAD.IADD R2, R2, 0x1, R121 ;  /* 0x0000000102028824 */ /* 0x000fe200078e0279 */
[----:B------:R1:W-:Y:S01]  /*16580*/  @P0 STS.128 [R179+0x2800], RZ ;  /* 0x002800ffb3000388 */ /* 0x0003e20000000c00 */
[----:B------:R-:W-:Y:S02]  /*16590*/  @!P0 IMAD.IADD R108, R108, 0x1, R119 ;  /* 0x000000016c6c8824 */ /* 0x000fe400078e0277 */
[----:B------:R-:W-:Y:S01]  /*165a0*/  @!P0 IMAD.MOV.U32 R121, RZ, RZ, R105 ;  /* 0x000000ffff798224 */ /* 0x000fe200078e0069 */
        /* <DEDUP_REMOVED lines=8> */
[C---:B------:R-:W-:Y:S01]  /*16630*/  @!P0 LEA R108, P2, R104.reuse, R106, 0x5 ;  /* 0x0000006a686c8211 */ /* 0x040fe200078428ff */
[----:B------:R-:W-:Y:S01]  /*16640*/  @!P0 IMAD.MOV.U32 R120, RZ, RZ, R106 ;  /* 0x000000ffff788224 */ /* 0x000fe200078e006a */
[CC--:B------:R-:W-:Y:S01]  /*16650*/  @!P0 LEA.HI.X R2, R104.reuse, R105.reuse, R2, 0x6, P1 ;  /* 0x0000006968028211 */ /* 0x0c0fe200008f3402 */
[----:B------:R-:W-:Y:S01]  /*16660*/  @!P0 IMAD.WIDE.U32 R106, R104, 0x60, R106 ;  /* 0x00000060686a8825 */ /* 0x000fe200078e006a */
[-C--:B------:R-:W-:Y:S02]  /*16670*/  @!P0 LEA R118, P1, R108, R182.reuse, 0x1 ;  /* 0x000000b66c768211 */ /* 0x080fe400078208ff */
[C---:B------:R-:W-:Y:S01]  /*16680*/  @!P0 LEA.HI.X R3, R104.reuse, R105, R3, 0x5, P2 ;  /* 0x0000006968038211 */ /* 0x040fe200010f2c03 */
[----:B------:R-:W-:Y:S01]  /*16690*/  @!P0 IMAD.WIDE.U32 R120, R104, 0x70, R120 ;  /* 0x0000007068788825 */ /* 0x000fe200078e0078 */
[----:B------:R-:W-:Y:S02]  /*166a0*/  @!P0 MOV R105, c[0x0][0x19c] ;  /* 0x0000670000698a02 */ /* 0x000fe40000000f00 */
[-C--:B------:R-:W-:Y:S01]  /*166b0*/  @!P0 LEA.HI.X R119, R108, R183.reuse, R3, 0x1, P1 ;  /* 0x000000b76c778211 */ /* 0x080fe200008f0c03 */
[----:B------:R-:W-:Y:S01]  /*166c0*/  @!P0 IMAD.MOV.U32 R104, RZ, RZ, c[0x0][0x19c] ;  /* 0x00006700ff688624 */ /* 0x000fe200078e00ff */
        /* <DEDUP_REMOVED lines=17> */
[----:B------:R-:W-:Y:S01]  /*167e0*/  MOV R182, R116 ;  /* 0x0000007400b67202 */ /* 0x000fe20000000f00 */
        /* <DEDUP_REMOVED lines=24> */
.L_x_7538:
        /* <DEDUP_REMOVED lines=59> */
[----:B------:R-:W4:Y:S01]  /*16d20*/  I2F R107, R107 ;  /* 0x0000006b006b7306 */ /* 0x000f220000201400 */
        /* <DEDUP_REMOVED lines=9> */
[----:B------:R-:W5:Y:S01]  /*16dc0*/  I2F R106, R106 ;  /* 0x0000006a006a7306 */ /* 0x000f620000201400 */
        /* <DEDUP_REMOVED lines=37> */
[CC--:B----4-:R-:W-:Y:S01]  /*17020*/  FFMA.FTZ R40, R0.reuse, R107.reuse, R40 ;  /* 0x0000006b00287223 */ /* 0x0d0fe20000010028 */
[----:B------:R-:W-:Y:S01]  /*17030*/  FMNMX.FTZ R119, R21, R118, !PT ;  /* 0x0000007615777209 */ /* 0x000fe20007810000 */
[C---:B-----5:R-:W-:Y:S01]  /*17040*/  FFMA.FTZ R41, R0.reuse, R106, R41 ;  /* 0x0000006a00297223 */ /* 0x060fe20000010029 */
        /* <DEDUP_REMOVED lines=98> */
[--C-:B------:R-:W-:Y:S01]  /*17670*/  FFMA.FTZ R128, R35, c[0x0][0x23c], -R115.reuse ;  /* 0x00008f0023807a23 */ /* 0x100fe20000010873 */
        /* <DEDUP_REMOVED lines=11> */
[--C-:B------:R-:W-:Y:S02]  /*17730*/  FFMA.FTZ R124, R6, c[0x0][0x23c], -R115.reuse ;  /* 0x00008f00067c7a23 */ /* 0x100fe40000010873 */
[C---:B-1----:R-:W-:Y:S01]  /*17740*/  FMUL.FTZ R10, R103.reuse, R94 ;  /* 0x0000005e670a7220 */ /* 0x042fe20000410000 */
[----:B------:R-:W-:Y:S01]  /*17750*/  FSEL R112, R112, RZ, P0 ;  /* 0x000000ff70707208 */ /* 0x000fe20000000000 */
[C---:B------:R-:W-:Y:S01]  /*17760*/  FMUL.FTZ R11, R103.reuse, R95 ;  /* 0x0000005f670b7220 */ /* 0x040fe20000410000 */
[----:B------:R-:W-:Y:S01]  /*17770*/  ISETP.GT.AND P0, PT, R184, R171, PT ;  /* 0x000000abb800720c */ /* 0x000fe20003f04270 */
[C---:B------:R-:W-:Y:S01]  /*17780*/  FMUL.FTZ R14, R103.reuse, R90 ;  /* 0x0000005a670e7220 */ /* 0x040fe20000410000 */
[----:B------:R-:W-:Y:S01]  /*17790*/  MUFU.EX2 R124, R124 ;  /* 0x0000007c007c7308 */ /* 0x000fe20000000800 */
[----:B------:R-:W-:Y:S02]  /*177a0*/  FMUL.FTZ R15, R103, R91 ;  /* 0x0000005b670f7220 */ /* 0x000fe40000410000 */
        /* <DEDUP_REMOVED lines=11> */
[C---:B---3--:R-:W-:Y:S02]  /*17860*/  FMUL.FTZ R8, R102.reuse, R92 ;  /* 0x0000005c66087220 */ /* 0x048fe40000410000 */
[C---:B------:R-:W-:Y:S02]  /*17870*/  FMUL.FTZ R9, R102.reuse, R93 ;  /* 0x0000005d66097220 */ /* 0x040fe40000410000 */
[----:B------:R-:W3:Y:S01]  /*17880*/  LDSM.16.MT88.4 R92, [R161+0x6000] ;  /* 0x00600000a15c783b */ /* 0x000ee20000004200 */
[--C-:B------:R-:W-:Y:S02]  /*17890*/  FFMA.FTZ R133, R37, c[0x0][0x23c], -R112.reuse ;  /* 0x00008f0025857a23 */ /* 0x100fe40000010870 */
[C---:B------:R-:W-:Y:S02]  /*178a0*/  FMUL.FTZ R6, R103.reuse, R98 ;  /* 0x0000006267067220 */ /* 0x040fe40000410000 */
        /* <DEDUP_REMOVED lines=11> */
[----:B------:R-:W-:Y:S02]  /*17960*/  FMUL.FTZ R75, R103, R75 ;  /* 0x0000004b674b7220 */ /* 0x000fe40000410000 */
[C---:B------:R-:W-:Y:S01]  /*17970*/  FMUL.FTZ R72, R102.reuse, R72 ;  /* 0x0000004866487220 */ /* 0x040fe20000410000 */
        /* <DEDUP_REMOVED lines=12> */
[----:B------:R-:W-:Y:S01]  /*17a40*/  FMUL.FTZ R80, R102, R80 ;  /* 0x0000005066507220 */ /* 0x000fe20000410000 */
[----:B------:R-:W4:Y:S01]  /*17a50*/  MUFU.EX2 R116, R116 ;  /* 0x0000007400747308 */ /* 0x000f220000000800 */
[--C-:B------:R-:W-:Y:S02]  /*17a60*/  FFMA.FTZ R18, R18, c[0x0][0x23c], -R115.reuse ;  /* 0x00008f0012127a23 */ /* 0x100fe40000010873 */
[----:B------:R-:W-:Y:S01]  /*17a70*/  FMUL.FTZ R81, R102, R81 ;  /* 0x0000005166517220 */ /* 0x000fe20000410000 */
[----:B-1----:R-:W-:Y:S01]  /*17a80*/  F2FP.PACK_AB R96, R118, R125 ;  /* 0x0000007d7660723e */ /* 0x002fe200000000ff */
        /* <DEDUP_REMOVED lines=23> */
[--C-:B------:R-:W-:Y:S01]  /*17c00*/  FFMA.FTZ R49, R49, c[0x0][0x23c], -R112.reuse ;  /* 0x00008f0031317a23 */ /* 0x100fe20000010870 */
[----:B-1----:R-:W-:Y:S01]  /*17c10*/  F2FP.PACK_AB R85, R113, R120 ;  /* 0x000000787155723e */ /* 0x002fe200000000ff */
[--C-:B------:R-:W-:Y:S02]  /*17c20*/  FFMA.FTZ R54, R54, c[0x0][0x23c], -R115.reuse ;  /* 0x00008f0036367a23 */ /* 0x100fe40000010873 */
[C---:B------:R-:W-:Y:S03]  /*17c30*/  HMMA.16816.F32 R68, R96.reuse, R108, R68 ;  /* 0x0000006c6044723c */ /* 0x040fe60000001844 */
[----:B------:R1:W-:Y:S01]  /*17c40*/  MUFU.EX2 R109, R18 ;  /* 0x00000012006d7308 */ /* 0x0003e20000000800 */
[--C-:B------:R-:W-:Y:S02]  /*17c50*/  FFMA.FTZ R55, R55, c[0x0][0x23c], -R115.reuse ;  /* 0x00008f0037377a23 */ /* 0x100fe40000010873 */
[--C-:B------:R-:W-:Y:S02]  /*17c60*/  FFMA.FTZ R58, R58, c[0x0][0x23c], -R115.reuse ;  /* 0x00008f003a3a7a23 */ /* 0x100fe40000010873 */
[C---:B------:R-:W-:Y:S04]  /*17c70*/  HMMA.16816.F32 R72, R96.reuse, R110, R72 ;  /* 0x0000006e6048723c */ /* 0x040fe80000001848 */
[--C-:B------:R-:W-:Y:S01]  /*17c80*/  FFMA.FTZ R108, R19, c[0x0][0x23c], -R115.reuse ;  /* 0x00008f00136c7a23 */ /* 0x100fe20000010873 */
[----:B------:R-:W-:Y:S01]  /*17c90*/  MUFU.EX2 R127, R127 ;  /* 0x0000007f007f7308 */ /* 0x000fe20000000800 */
[----:B------:R-:W-:Y:S02]  /*17ca0*/  FMUL.FTZ R19, R103, R87 ;  /* 0x0000005767137220 */ /* 0x000fe40000410000 */
[--C-:B------:R-:W-:Y:S01]  /*17cb0*/  FFMA.FTZ R110, R13, c[0x0][0x23c], -R112.reuse ;  /* 0x00008f000d6e7a23 */ /* 0x100fe20000010870 */
[C---:B---3--:R-:W-:Y:S03]  /*17cc0*/  HMMA.16816.F32 R76, R96.reuse, R92, R76 ;  /* 0x0000005c604c723c */ /* 0x048fe6000000184c */
[----:B------:R-:W-:Y:S02]  /*17cd0*/  FMUL.FTZ R13, R102, R89 ;  /* 0x00000059660d7220 */ /* 0x000fe40000410000 */
[----:B------:R-:W3:Y:S01]  /*17ce0*/  LDSM.16.MT88.4 R88, [R164+0x6800] ;  /* 0x00680000a458783b */ /* 0x000ee20000004200 */
[----:B------:R-:W4:Y:S01]  /*17cf0*/  MUFU.EX2 R108, R108 ;  /* 0x0000006c006c7308 */ /* 0x000f220000000800 */
[--C-:B------:R-:W-:Y:S02]  /*17d00*/  FFMA.FTZ R111, R16, c[0x0][0x23c], -R112.reuse ;  /* 0x00008f00106f7a23 */ /* 0x100fe40000010870 */
[----:B------:R-:W-:Y:S01]  /*17d10*/  FMUL.FTZ R16, R102, R84 ;  /* 0x0000005466107220 */ /* 0x000fe20000410000 */
[C---:B------:R-:W-:Y:S03]  /*17d20*/  HMMA.16816.F32 R12, R96.reuse, R94, R12 ;  /* 0x0000005e600c723c */ /* 0x040fe6000000180c */
[----:B------:R-:W5:Y:S01]  /*17d30*/  LDSM.16.MT88.4 R92, [R162+0x6800] ;  /* 0x00680000a25c783b */ /* 0x000f620000004200 */
[----:B-1----:R-:W-:Y:S02]  /*17d40*/  FMUL.FTZ R18, R103, R86 ;  /* 0x0000005667127220 */ /* 0x002fe40000410000 */
[----:B------:R-:W1:Y:S01]  /*17d50*/  MUFU.EX2 R110, R110 ;  /* 0x0000006e006e7308 */ /* 0x000e620000000800 */
[--C-:B------:R-:W-:Y:S02]  /*17d60*/  FFMA.FTZ R59, R59, c[0x0][0x23c], -R115.reuse ;  /* 0x00008f003b3b7a23 */ /* 0x100fe40000010873 */
[--C-:B------:R-:W-:Y:S02]  /*17d70*/  FFMA.FTZ R52, R52, c[0x0][0x23c], -R112.reuse ;  /* 0x00008f0034347a23 */ /* 0x100fe40000010870 */
[C---:B--2---:R-:W-:Y:S03]  /*17d80*/  HMMA.16816.F32 R16, R96.reuse, R104, R16 ;  /* 0x000000686010723c */ /* 0x044fe60000001810 */
[--C-:B------:R-:W-:Y:S02]  /*17d90*/  FFMA.FTZ R53, R53, c[0x0][0x23c], -R112.reuse ;  /* 0x00008f0035357a23 */ /* 0x100fe40000010870 */
[----:B------:R-:W2:Y:S01]  /*17da0*/  MUFU.EX2 R111, R111 ;  /* 0x0000006f006f7308 */ /* 0x000ea20000000800 */
[--C-:B------:R-:W-:Y:S02]  /*17db0*/  FFMA.FTZ R56, R56, c[0x0][0x23c], -R112.reuse ;  /* 0x00008f0038387a23 */ /* 0x100fe40000010870 */
[----:B------:R-:W-:Y:S01]  /*17dc0*/  HMMA.16816.F32 R80, R96, R106, R80 ;  /* 0x0000006a6050723c */ /* 0x000fe20000001850 */
[----:B------:R-:W5:Y:S03]  /*17dd0*/  LDSM.16.MT88.4 R96, [R161+0x6800] ;  /* 0x00680000a160783b */ /* 0x000f660000004200 */
[----:B----4-:R-:W-:Y:S01]  /*17de0*/  F2FP.PACK_AB R87, R108, R109 ;  /* 0x0000006d6c57723e */ /* 0x010fe200000000ff */
[--C-:B------:R-:W-:Y:S02]  /*17df0*/  FFMA.FTZ R104, R27, c[0x0][0x23c], -R115.reuse ;  /* 0x00008f001b687a23 */ /* 0x100fe40000010873 */
[----:B------:R-:W4:Y:S01]  /*17e00*/  MUFU.EX2 R126, R126 ;  /* 0x0000007e007e7308 */ /* 0x000f220000000800 */
[--C-:B------:R-:W-:Y:S01]  /*17e10*/  FFMA.FTZ R107, R26, c[0x0][0x23c], -R115.reuse ;  /* 0x00008f001a6b7a23 */ /* 0x100fe20000010873 */
[----:B-1----:R-:W-:Y:S03]  /*17e20*/  F2FP.PACK_AB R84, R110, R121 ;  /* 0x000000796e54723e */ /* 0x002fe600000000ff */
[--C-:B------:R-:W-:Y:S02]  /*17e30*/  FFMA.FTZ R105, R22, c[0x0][0x23c], -R115.reuse ;  /* 0x00008f0016697a23 */ /* 0x100fe40000010873 */
[----:B------:R-:W-:Y:S03]  /*17e40*/  FFMA.FTZ R106, R23, c[0x0][0x23c], -R115 ;  /* 0x00008f00176a7a23 */ /* 0x000fe60000010873 */
[----:B------:R-:W-:Y:S01]  /*17e50*/  MUFU.EX2 R107, R107 ;  /* 0x0000006b006b7308 */ /* 0x000fe20000000800 */
[--C-:B------:R-:W-:Y:S02]  /*17e60*/  FFMA.FTZ R22, R24, c[0x0][0x23c], -R112.reuse ;  /* 0x00008f0018167a23 */ /* 0x100fe40000010870 */
[--C-:B------:R-:W-:Y:S01]  /*17e70*/  FFMA.FTZ R57, R57, c[0x0][0x23c], -R112.reuse ;  /* 0x00008f0039397a23 */ /* 0x100fe20000010870 */
[----:B--2---:R-:W-:Y:S01]  /*17e80*/  F2FP.PACK_AB R86, R122, R111 ;  /* 0x0000006f7a56723e */ /* 0x004fe200000000ff */
[----:B------:R-:W-:Y:S01]  /*17e90*/  FFMA.FTZ R125, R102, R191, R125 ;  /* 0x000000bf667d7223 */ /* 0x000fe2000001007d */
[----:B------:R-:W-:Y:S01]  /*17ea0*/  MOV R102, R3 ;  /* 0x0000000300667202 */ /* 0x000fe20000000f00 */
[--C-:B------:R-:W-:Y:S02]  /*17eb0*/  FFMA.FTZ R62, R62, c[0x0][0x23c], -R115.reuse ;  /* 0x00008f003e3e7a23 */ /* 0x100fe40000010873 */
[--C-:B------:R-:W-:Y:S01]  /*17ec0*/  FFMA.FTZ R63, R63, c[0x0][0x23c], -R115.reuse ;  /* 0x00008f003f3f7a23 */ /* 0x100fe20000010873 */
[----:B------:R-:W-:Y:S01]  /*17ed0*/  MUFU.EX2 R105, R105 ;  /* 0x0000006900697308 */ /* 0x000fe20000000800 */
[C---:B---3--:R-:W-:Y:S05]  /*17ee0*/  HMMA.16816.F32 R4, R84.reuse, R88, R4 ;  /* 0x000000585404723c */ /* 0x048fea0000001804 */
[----:B----4-:R-:W-:Y:S01]  /*17ef0*/  F2FP.PACK_AB R20, R126, R127 ;  /* 0x0000007f7e14723e */ /* 0x010fe200000000ff */
[----:B------:R-:W-:Y:S02]  /*17f00*/  FFMA.FTZ R66, R66, c[0x0][0x23c], -R115 ;  /* 0x00008f0042427a23 */ /* 0x000fe40000010873 */
[C---:B------:R-:W-:Y:S01]  /*17f10*/  HMMA.16816.F32 R8, R84.reuse, R90, R8 ;  /* 0x0000005a5408723c */ /* 0x040fe20000001808 */
[----:B------:R-:W1:Y:S01]  /*17f20*/  LDSM.16.MT88.4 R88, [R160+0x6800] ;  /* 0x00680000a058783b */ /* 0x000e620000004200 */
[----:B------:R-:W2:Y:S02]  /*17f30*/  MUFU.EX2 R106, R106 ;  /* 0x0000006a006a7308 */ /* 0x000ea40000000800 */
[----:B------:R-:W-:Y:S02]  /*17f40*/  FFMA.FTZ R60, R60, c[0x0][0x23c], -R112 ;  /* 0x00008f003c3c7a23 */ /* 0x000fe40000010870 */
[----:B------:R-:W-:Y:S02]  /*17f50*/  FADD.FTZ R118, R118, R125 ;  /* 0x0000007d76767221 */ /* 0x000fe40000010000 */
[C---:B-----5:R-:W-:Y:S04]  /*17f60*/  HMMA.16816.F32 R68, R84.reuse, R92, R68 ;  /* 0x0000005c5444723c */ /* 0x060fe80000001844 */
[----:B------:R-:W3:Y:S01]  /*17f70*/  MUFU.EX2 R104, R104 ;  /* 0x0000006800687308 */ /* 0x000ee20000000800 */
[----:B------:R-:W-:Y:S02]  /*17f80*/  FADD.FTZ R119, R119, R118 ;  /* 0x0000007677777221 */ /* 0x000fe40000010000 */
[----:B------:R-:W-:Y:S01]  /*17f90*/  FFMA.FTZ R124, R103, R190, R124 ;  /* 0x000000be677c7223 */ /* 0x000fe2000001007c */
[C---:B------:R-:W-:Y:S01]  /*17fa0*/  HMMA.16816.F32 R72, R84.reuse, R94, R72 ;  /* 0x0000005e5448723c */ /* 0x040fe20000001848 */
[----:B------:R-:W4:Y:S03]  /*17fb0*/  LDSM.16.MT88.4 R92, [R164+0x7000] ;  /* 0x00700000a45c783b */ /* 0x000f260000004200 */
[----:B------:R-:W-:Y:S01]  /*17fc0*/  FADD.FTZ R116, R116, R119 ;  /* 0x0000007774747221 */ /* 0x000fe20000010000 */
[----:B------:R-:W-:Y:S01]  /*17fd0*/  MOV R103, R2 ;  /* 0x0000000200677202 */ /* 0x000fe20000000f00 */
[----:B------:R-:W-:Y:S01]  /*17fe0*/  MUFU.EX2 R128, R128 ;  /* 0x0000008000807308 */ /* 0x000fe20000000800 */
[----:B------:R-:W-:Y:S01]  /*17ff0*/  FADD.FTZ R124, R123, R124 ;  /* 0x0000007c7b7c7221 */ /* 0x000fe20000010000 */
[C---:B------:R-:W-:Y:S04]  /*18000*/  HMMA.16816.F32 R76, R84.reuse, R96, R76 ;  /* 0x00000060544c723c */ /* 0x040fe8000000184c */
[----:B--2---:R-:W-:Y:S01]  /*18010*/  F2FP.PACK_AB R21, R106, R105 ;  /* 0x000000696a15723e */ /* 0x004fe200000000ff */
[----:B------:R-:W-:Y:S02]  /*18020*/  FADD.FTZ R121, R121, R116 ;  /* 0x0000007479797221 */ /* 0x000fe40000010000 */
[----:B------:R-:W-:Y:S01]  /*18030*/  FFMA.FTZ R97, R25, c[0x0][0x23c], -R112 ;  /* 0x00008f0019617a23 */ /* 0x000fe20000010870 */
[C---:B------:R-:W-:Y:S01]  /*18040*/  HMMA.16816.F32 R12, R84.reuse, R98, R12 ;  /* 0x00000062540c723c */ /* 0x040fe2000000180c */
[----:B------:R-:W-:Y:S01]  /*18050*/  MUFU.EX2 R96, R22 ;  /* 0x0000001600607308 */ /* 0x000fe20000000800 */
[----:B------:R-:W2:Y:S02]  /*18060*/  LDSM.16.MT88.4 R24, [R162+0x7000] ;  /* 0x00700000a218783b */ /* 0x000ea40000004200 */
[----:B---3--:R-:W-:Y:S01]  /*18070*/  F2FP.PACK_AB R23, R104, R107 ;  /* 0x0000006b6817723e */ /* 0x008fe200000000ff */
        /* <DEDUP_REMOVED lines=9> */
[----:B------:R-:W3:Y:S01]  /*18110*/  LDSM.16.MT88.4 R84, [R161+0x7000] ;  /* 0x00700000a154783b */ /* 0x000ee20000004200 */
[----:B------:R-:W-:Y:S02]  /*18120*/  FADD.FTZ R122, R122, R111 ;  /* 0x0000006f7a7a7221 */ /* 0x000fe40000010000 */
[----:B------:R-:W-:Y:S04]  /*18130*/  FADD.FTZ R117, R117, R124 ;  /* 0x0000007c75757221 */ /* 0x000fe80000010000 */
[----:B------:R-:W-:Y:S01]  /*18140*/  FADD.FTZ R117, R114, R117 ;  /* 0x0000007572757221 */ /* 0x000fe20000010000 */
[----:B------:R-:W5:Y:S01]  /*18150*/  LDSM.16.MT88.4 R88, [R160+0x7000] ;  /* 0x00700000a058783b */ /* 0x000f620000004200 */
[----:B------:R-:W2:Y:S02]  /*18160*/  MUFU.EX2 R99, R99 ;  /* 0x0000006300637308 */ /* 0x000ea40000000800 */
[----:B------:R-:W-:Y:S01]  /*18170*/  FADD.FTZ R120, R120, R117 ;  /* 0x0000007578787221 */ /* 0x000fe20000010000 */
[----:B-1----:R-:W-:Y:S03]  /*18180*/  F2FP.PACK_AB R22, R97, R96 ;  /* 0x000000606116723e */ /* 0x002fe600000000ff */
[----:B------:R-:W-:Y:S04]  /*18190*/  FADD.FTZ R120, R113, R120 ;  /* 0x0000007871787221 */ /* 0x000fe80000010000 */
[----:B------:R-:W-:Y:S01]  /*181a0*/  MUFU.EX2 R131, R131 ;  /* 0x0000008300837308 */ /* 0x000fe20000000800 */
[C---:B----4-:R-:W-:Y:S05]  /*181b0*/  HMMA.16816.F32 R4, R20.reuse, R92, R4 ;  /* 0x0000005c1404723c */ /* 0x050fea0000001804 */
[----:B------:R-:W-:Y:S03]  /*181c0*/  FADD.FTZ R109, R109, R120 ;  /* 0x000000786d6d7221 */ /* 0x000fe60000010000 */
[C---:B------:R-:W-:Y:S01]  /*181d0*/  HMMA.16816.F32 R8, R20.reuse, R94, R8 ;  /* 0x0000005e1408723c */ /* 0x040fe20000001808 */
[----:B------:R-:W-:Y:S01]  /*181e0*/  LDSM.16.MT88.4 R92, [R164+0x9800] ;  /* 0x00980000a45c783b */ /* 0x000fe20000004200 */
[----:B------:R-:W1:Y:S02]  /*181f0*/  MUFU.EX2 R130, R130 ;  /* 0x0000008200827308 */ /* 0x000e640000000800 */
[----:B------:R-:W-:Y:S04]  /*18200*/  FADD.FTZ R108, R108, R109 ;  /* 0x0000006d6c6c7221 */ /* 0x000fe80000010000 */
[C---:B--2---:R-:W-:Y:S04]  /*18210*/  HMMA.16816.F32 R68, R20.reuse, R24, R68 ;  /* 0x000000181444723c */ /* 0x044fe80000001844 */
[----:B------:R-:W-:Y:S01]  /*18220*/  MUFU.EX2 R42, R42 ;  /* 0x0000002a002a7308 */ /* 0x000fe20000000800 */
[----:B------:R-:W-:Y:S03]  /*18230*/  FADD.FTZ R105, R105, R108 ;  /* 0x0000006c69697221 */ /* 0x000fe60000010000 */
[C---:B------:R-:W-:Y:S01]  /*18240*/  HMMA.16816.F32 R72, R20.reuse, R26, R72 ;  /* 0x0000001a1448723c */ /* 0x040fe20000001848 */
[----:B------:R-:W2:Y:S03]  /*18250*/  LDSM.16.MT88.4 R24, [R164+0x7800] ;  /* 0x00780000a418783b */ /* 0x000ea60000004200 */
[----:B------:R-:W-:Y:S02]  /*18260*/  FADD.FTZ R106, R106, R105 ;  /* 0x000000696a6a7221 */ /* 0x000fe40000010000 */
[----:B------:R-:W-:Y:S02]  /*18270*/  MUFU.EX2 R43, R43 ;  /* 0x0000002b002b7308 */ /* 0x000fe40000000800 */
[C---:B---3--:R-:W-:Y:S04]  /*18280*/  HMMA.16816.F32 R76, R20.reuse, R84, R76 ;  /* 0x00000054144c723c */ /* 0x048fe8000000184c */
        /* <DEDUP_REMOVED lines=14> */
[----:B------:R-:W-:Y:S01]  /*18370*/  F2FP.PACK_AB R21, R98, R99 ;  /* 0x000000636215723e */ /* 0x000fe200000000ff */
[----:B------:R-:W-:Y:S01]  /*18380*/  FADD.FTZ R99, R99, R104 ;  /* 0x0000006863637221 */ /* 0x000fe20000010000 */
[----:B------:R-:W-:Y:S03]  /*18390*/  F2FP.PACK_AB R23, R128, R129 ;  /* 0x000000818017723e */ /* 0x000fe600000000ff */
[----:B-1----:R-:W-:Y:S02]  /*183a0*/  F2FP.PACK_AB R20, R130, R131 ;  /* 0x000000838214723e */ /* 0x002fe400000000ff */
[----:B---3--:R-:W1:Y:S01]  /*183b0*/  LDSM.16.MT88.4 R32, [R161+0x7800] ;  /* 0x00780000a120783b */ /* 0x008e620000004200 */
[----:B------:R-:W3:Y:S01]  /*183c0*/  MUFU.EX2 R87, R87 ;  /* 0x0000005700577308 */ /* 0x000ee20000000800 */
[----:B----4-:R-:W-:Y:S09]  /*183d0*/  F2FP.PACK_AB R22, R85, R84 ;  /* 0x000000545516723e */ /* 0x010ff200000000ff */
[----:B------:R-:W-:Y:S01]  /*183e0*/  MUFU.EX2 R132, R132 ;  /* 0x0000008400847308 */ /* 0x000fe20000000800 */
[C---:B--2---:R-:W-:Y:S08]  /*183f0*/  HMMA.16816.F32 R4, R20.reuse, R24, R4 ;  /* 0x000000181404723c */ /* 0x044ff00000001804 */
[C---:B------:R-:W-:Y:S01]  /*18400*/  HMMA.16816.F32 R8, R20.reuse, R26, R8 ;  /* 0x0000001a1408723c */ /* 0x040fe20000001808 */
[----:B------:R-:W2:Y:S01]  /*18410*/  LDSM.16.MT88.4 R24, [R160+0x7800] ;  /* 0x00780000a018783b */ /* 0x000ea20000004200 */
[----:B------:R-:W4:Y:S06]  /*18420*/  MUFU.EX2 R133, R133 ;  /* 0x0000008500857308 */ /* 0x000f2c0000000800 */
[C---:B------:R-:W-:Y:S04]  /*18430*/  HMMA.16816.F32 R68, R20.reuse, R28, R68 ;  /* 0x0000001c1444723c */ /* 0x040fe80000001844 */
[----:B------:R-:W-:Y:S04]  /*18440*/  MUFU.EX2 R40, R40 ;  /* 0x0000002800287308 */ /* 0x000fe80000000800 */
[C---:B------:R-:W-:Y:S01]  /*18450*/  HMMA.16816.F32 R72, R20.reuse, R30, R72 ;  /* 0x0000001e1448723c */ /* 0x040fe20000001848 */
[----:B------:R-:W5:Y:S05]  /*18460*/  LDSM.16.MT88.4 R28, [R164+0x8000] ;  /* 0x00800000a41c783b */ /* 0x000f6a0000004200 */
        /* <DEDUP_REMOVED lines=10> */
[----:B---3--:R-:W-:Y:S02]  /*18510*/  F2FP.PACK_AB R21, R87, R86 ;  /* 0x000000565715723e */ /* 0x008fe400000000ff */
[----:B------:R-:W-:Y:S03]  /*18520*/  F2FP.PACK_AB R23, R43, R42 ;  /* 0x0000002a2b17723e */ /* 0x000fe600000000ff */
[----:B----4-:R-:W-:Y:S02]  /*18530*/  F2FP.PACK_AB R20, R133, R132 ;  /* 0x000000848514723e */ /* 0x010fe400000000ff */
[----:B------:R-:W-:Y:S02]  /*18540*/  F2FP.PACK_AB R22, R41, R40 ;  /* 0x000000282916723e */ /* 0x000fe400000000ff */
[----:B------:R-:W3:Y:S05]  /*18550*/  MUFU.EX2 R51, R51 ;  /* 0x0000003300337308 */ /* 0x000eea0000000800 */
[C---:B-----5:R-:W-:Y:S05]  /*18560*/  HMMA.16816.F32 R4, R20.reuse, R28, R4 ;  /* 0x0000001c1404723c */ /* 0x060fea0000001804 */
        /* <DEDUP_REMOVED lines=17> */
[----:B------:R-:W-:Y:S02]  /*18680*/  F2FP.PACK_AB R21, R47, R46 ;  /* 0x0000002e2f15723e */ /* 0x000fe400000000ff */
[----:B---3--:R-:W-:Y:S01]  /*18690*/  F2FP.PACK_AB R23, R51, R50 ;  /* 0x000000323317723e */ /* 0x008fe200000000ff */
[----:B------:R-:W-:Y:S02]  /*186a0*/  MUFU.EX2 R58, R58 ;  /* 0x0000003a003a7308 */ /* 0x000fe40000000800 */
[----:B-----5:R-:W-:Y:S02]  /*186b0*/  F2FP.PACK_AB R20, R45, R44 ;  /* 0x0000002c2d14723e */ /* 0x020fe400000000ff */
[----:B--2---:R-:W-:Y:S06]  /*186c0*/  F2FP.PACK_AB R22, R49, R48 ;  /* 0x000000303116723e */ /* 0x004fec00000000ff */
[----:B------:R-:W2:Y:S01]  /*186d0*/  MUFU.EX2 R59, R59 ;  /* 0x0000003b003b7308 */ /* 0x000ea20000000800 */
[C---:B-1----:R-:W-:Y:S08]  /*186e0*/  HMMA.16816.F32 R4, R20.reuse, R32, R4 ;  /* 0x000000201404723c */ /* 0x042ff00000001804 */
        /* <DEDUP_REMOVED lines=17> */
[----:B------:R-:W-:Y:S02]  /*18800*/  F2FP.PACK_AB R21, R55, R54 ;  /* 0x000000363715723e */ /* 0x000fe400000000ff */
[----:B--2---:R-:W-:Y:S03]  /*18810*/  F2FP.PACK_AB R23, R59, R58 ;  /* 0x0000003a3b17723e */ /* 0x004fe600000000ff */
[----:B-1----:R-:W-:Y:S02]  /*18820*/  F2FP.PACK_AB R20, R53, R52 ;  /* 0x000000343514723e */ /* 0x002fe400000000ff */
[----:B-----5:R-:W-:Y:S01]  /*18830*/  F2FP.PACK_AB R22, R57, R56 ;  /* 0x000000383916723e */ /* 0x020fe200000000ff */
[----:B------:R-:W-:Y:S06]  /*18840*/  MUFU.EX2 R66, R66 ;  /* 0x0000004200427308 */ /* 0x000fec0000000800 */
[C---:B---3--:R-:W-:Y:S04]  /*18850*/  HMMA.16816.F32 R4, R20.reuse, R24, R4 ;  /* 0x000000181404723c */ /* 0x048fe80000001804 */
        /* <DEDUP_REMOVED lines=10> */
[C---:B------:R-:W-:Y:S04]  /*18900*/  HMMA.16816.F32 R76, R20.reuse, R36, R76 ;  /* 0x00000024144c723c */ /* 0x040fe8000000184c */
[----:B------:R-:W-:Y:S03]  /*18910*/  FADD.FTZ R35, R127, R122 ;  /* 0x0000007a7f237221 */ /* 0x000fe60000010000 */
[----:B------:R-:W-:Y:S01]  /*18920*/  MUFU.EX2 R32, R32 ;  /* 0x0000002000207308 */ /* 0x000fe20000000800 */
[C---:B------:R-:W-:Y:S04]  /*18930*/  HMMA.16816.F32 R12, R20.reuse, R38, R12 ;  /* 0x00000026140c723c */ /* 0x040fe8000000180c */
[----:B------:R-:W-:Y:S05]  /*18940*/  FADD.FTZ R35, R126, R35 ;  /* 0x000000237e237221 */ /* 0x000fea0000010000 */
[----:B------:R-:W5:Y:S01]  /*18950*/  MUFU.EX2 R191, R112 ;  /* 0x0000007000bf7308 */ /* 0x000f620000000800 */
[C---:B--2---:R-:W-:Y:S07]  /*18960*/  HMMA.16816.F32 R16, R20.reuse, R24, R16 ;  /* 0x000000181410723c */ /* 0x044fee0000001810 */
[----:B------:R-:W-:Y:S01]  /*18970*/  FADD.FTZ R24, R96, R35 ;  /* 0x0000002360187221 */ /* 0x000fe20000010000 */
[----:B------:R-:W-:Y:S04]  /*18980*/  HMMA.16816.F32 R80, R20, R26, R80 ;  /* 0x0000001a1450723c */ /* 0x000fe80000001850 */
[----:B------:R-:W-:Y:S03]  /*18990*/  FADD.FTZ R24, R97, R24 ;  /* 0x0000001861187221 */ /* 0x000fe60000010000 */
[----:B----4-:R-:W-:Y:S01]  /*189a0*/  F2FP.PACK_AB R21, R63, R62 ;  /* 0x0000003e3f15723e */ /* 0x010fe200000000ff */
[----:B------:R-:W-:Y:S01]  /*189b0*/  FADD.FTZ R25, R131, R24 ;  /* 0x0000001883197221 */ /* 0x000fe20000010000 */
[----:B-1----:R-:W-:Y:S03]  /*189c0*/  F2FP.PACK_AB R23, R115, R66 ;  /* 0x000000427317723e */ /* 0x002fe600000000ff */
[----:B------:R-:W-:Y:S01]  /*189d0*/  FADD.FTZ R24, R98, R99 ;  /* 0x0000006362187221 */ /* 0x000fe20000010000 */
[----:B---3--:R-:W-:Y:S01]  /*189e0*/  F2FP.PACK_AB R20, R33, R60 ;  /* 0x0000003c2114723e */ /* 0x008fe200000000ff */
[----:B------:R-:W-:Y:S01]  /*189f0*/  FADD.FTZ R25, R130, R25 ;  /* 0x0000001982197221 */ /* 0x000fe20000010000 */
[----:B-----5:R-:W-:Y:S01]  /*18a00*/  F2FP.PACK_AB R22, R191, R32 ;  /* 0x00000020bf16723e */ /* 0x020fe200000000ff */
[----:B------:R-:W-:Y:S02]  /*18a10*/  FADD.FTZ R129, R129, R24 ;  /* 0x0000001881817221 */ /* 0x000fe40000010000 */
[----:B------:R-:W-:Y:S02]  /*18a20*/  FADD.FTZ R84, R84, R25 ;  /* 0x0000001954547221 */ /* 0x000fe40000010000 */
[----:B------:R-:W-:Y:S02]  /*18a30*/  FADD.FTZ R25, R128, R129 ;  /* 0x0000008180197221 */ /* 0x000fe40000010000 */
[----:B------:R-:W-:Y:S01]  /*18a40*/  FADD.FTZ R85, R85, R84 ;  /* 0x0000005455557221 */ /* 0x000fe20000010000 */
[C---:B------:R-:W-:Y:S01]  /*18a50*/  HMMA.16816.F32 R96, R20.reuse, R92, R4 ;  /* 0x0000005c1460723c */ /* 0x040fe20000001804 */
[----:B------:R-:W1:Y:S02]  /*18a60*/  LDSM.16.MT88.4 R4, [R160+0x9800] ;  /* 0x00980000a004783b */ /* 0x000e640000004200 */
        /* <DEDUP_REMOVED lines=40> */
.L_x_7536:
[----:B------:R-:W1:Y:S01]  /*18cf0*/  SHFL.BFLY PT, R0, R191, 0x2, 0x1f ;  /* 0x0c401f00bf007f89 */ /* 0x000e6200000e0000 */
[----:B------:R-:W-:Y:S01]  /*18d00*/  MOV R11, 0x3f800000 ;  /* 0x3f800000000b7802 */ /* 0x000fe20000000f00 */
[----:B------:R-:W-:Y:S01]  /*18d10*/  BSSY B0, `(.L_x_7541) ;  /* 0x000009f000007945 */ /* 0x000fe20003800000 */
[----:B------:R-:W-:Y:S01]  /*18d20*/  IADD3 R46, -R177, RZ, RZ ;  /* 0x000000ffb12e7210 */ /* 0x000fe20007ffe1ff */
[----:B------:R-:W2:Y:S04]  /*18d30*/  SHFL.BFLY PT, R9, R190, 0x2, 0x1f ;  /* 0x0c401f00be097f89 */ /* 0x000ea800000e0000 */
[----:B------:R-:W3:Y:S04]  /*18d40*/  S2R R13, SR_TID.X ;  /* 0x00000000000d7919 */ /* 0x000ee80000002100 */
[----:B------:R-:W-:Y:S06]  /*18d50*/  BAR.SYNC.DEFER_BLOCKING 0x0 ;  /* 0x0000000000007b1d */ /* 0x000fec0000010000 */
[----:B------:R-:W4:Y:S04]  /*18d60*/  S2R R45, SR_CTAID.Z ;  /* 0x00000000002d7919 */ /* 0x000f280000002700 */
[----:B------:R-:W5:Y:S01]  /*18d70*/  S2R R44, SR_CTAID.Y ;  /* 0x00000000002c7919 */ /* 0x000f620000002600 */
[----:B-1----:R-:W-:-:S03]  /*18d80*/  FADD.FTZ R7, R0, R191 ;  /* 0x000000bf00077221 */ /* 0x002fc60000010000 */
[----:B------:R-:W1:Y:S01]  /*18d90*/  S2R R0, SR_TID.X ;  /* 0x0000000000007919 */ /* 0x000e620000002100 */
[----:B--2---:R-:W-:-:S03]  /*18da0*/  FADD.FTZ R9, R9, R190 ;  /* 0x000000be09097221 */ /* 0x004fc60000010000 */
[----:B------:R-:W2:Y:S01]  /*18db0*/  SHFL.BFLY PT, R6, R7, 0x1, 0x1f ;  /* 0x0c201f0007067f89 */ /* 0x000ea200000e0000 */
[----:B---3--:R-:W-:-:S03]  /*18dc0*/  SHF.R.S32.HI R10, RZ, 0x1f, R13 ;  /* 0x0000001fff0a7819 */ /* 0x008fc6000001140d */
[----:B------:R-:W3:Y:S01]  /*18dd0*/  SHFL.BFLY PT, R4, R9, 0x1, 0x1f ;  /* 0x0c201f0009047f89 */ /* 0x000ee200000e0000 */
[----:B------:R-:W-:-:S04]  /*18de0*/  LEA.HI R10, R10, R13, RZ, 0x4 ;  /* 0x0000000d0a0a7211 */ /* 0x000fc800078f20ff */
[----:B------:R-:W-:Y:S01]  /*18df0*/  SHF.R.S32.HI R10, RZ, 0x4, R10 ;  /* 0x00000004ff0a7819 */ /* 0x000fe2000001140a */
[----:B----4-:R-:W-:Y:S02]  /*18e00*/  IMAD R45, R46, c[0x0][0x1c0], R45 ;  /* 0x000070002e2d7a24 */ /* 0x010fe400078e022d */
[----:B-----5:R-:W-:Y:S01]  /*18e10*/  IMAD R44, R44, c[0x0][0x210], R177 ;  /* 0x000084002c2c7a24 */ /* 0x020fe200078e02b1 */
[----:B-1----:R-:W-:-:S03]  /*18e20*/  SHF.R.S32.HI R5, RZ, 0x1f, R0 ;  /* 0x0000001fff057819 */ /* 0x002fc60000011400 */
[----:B------:R-:W-:Y:S02]  /*18e30*/  IMAD R44, R44, c[0x0][0x1c0], R45 ;  /* 0x000070002c2c7a24 */ /* 0x000fe400078e022d */
[----:B--2---:R-:W-:Y:S01]  /*18e40*/  FADD.FTZ R6, R7, R6 ;  /* 0x0000000607067221 */ /* 0x004fe20000010000 */
[----:B------:R-:W-:Y:S01]  /*18e50*/  LEA.HI R8, R5, R0, RZ, 0x2 ;  /* 0x0000000005087211 */ /* 0x000fe200078f10ff */
[----:B---3--:R-:W-:-:S03]  /*18e60*/  FADD.FTZ R4, R9, R4 ;  /* 0x0000000409047221 */ /* 0x008fc60000010000 */
[----:B------:R-:W-:Y:S01]  /*18e70*/  FSETP.NE.FTZ.AND P3, PT, R6, RZ, PT ;  /* 0x000000ff0600720b */ /* 0x000fe20003f75000 */
[----:B------:R-:W-:Y:S01]  /*18e80*/  IMAD.MOV.U32 R9, RZ, RZ, 0x3f800000 ;  /* 0x3f800000ff097424 */ /* 0x000fe200078e00ff */
[--C-:B------:R-:W-:Y:S02]  /*18e90*/  SHF.R.S32.HI R12, RZ, 0x2, R8.reuse ;  /* 0x00000002ff0c7819 */ /* 0x100fe40000011408 */
[----:B------:R-:W-:Y:S02]  /*18ea0*/  FSETP.NE.FTZ.AND P0, PT, R4, RZ, PT ;  /* 0x000000ff0400720b */ /* 0x000fe40003f15000 */
[----:B------:R-:W-:-:S04]  /*18eb0*/  SHF.R.S32.HI R7, RZ, 0x1f, R8 ;  /* 0x0000001fff077819 */ /* 0x000fc80000011408 */
[----:B------:R-:W-:-:S03]  /*18ec0*/  LEA.HI R7, R7, R12, RZ, 0x3 ;  /* 0x0000000c07077211 */ /* 0x000fc600078f18ff */
[----:B------:R-:W1:Y:S01]  /*18ed0*/  @P3 MUFU.RCP R11, R6 ;  /* 0x00000006000b3308 */ /* 0x000e620000001000 */
[----:B------:R-:W-:-:S04]  /*18ee0*/  LOP3.LUT R7, R7, 0xfffffff8, RZ, 0xc0, !PT ;  /* 0xfffffff807077812 */ /* 0x000fc800078ec0ff */
[----:B------:R-:W-:-:S03]  /*18ef0*/  IADD3 R7, R12, -R7, RZ ;  /* 0x800000070c077210 */ /* 0x000fc60007ffe0ff */
[----:B------:R-:W2:Y:S01]  /*18f00*/  @P0 MUFU.RCP R9, R4 ;  /* 0x0000000400090308 */ /* 0x000ea20000001000 */
[----:B------:R-:W-:-:S04]  /*18f10*/  LOP3.LUT R12, R7, 0x1, RZ, 0xc0, !PT ;  /* 0x00000001070c7812 */ /* 0x000fc800078ec0ff */
[----:B------:R-:W-:Y:S02]  /*18f20*/  ISETP.NE.U32.AND P4, PT, R12, 0x1, PT ;  /* 0x000000010c00780c */ /* 0x000fe40003f85070 */
[----:B------:R-:W-:Y:S01]  /*18f30*/  SHF.L.U32 R12, R10, 0x6, RZ ;  /* 0x000000060a0c7819 */ /* 0x000fe200000006ff */
[----:B-1----:R-:W-:Y:S01]  /*18f40*/  FMUL.FTZ R96, R11, R96 ;  /* 0x000000600b607220 */ /* 0x002fe20000410000 */
[----:B------:R-:W-:Y:S01]  /*18f50*/  R2P PR, R7, 0x6 ;  /* 0x0000000607007804 */ /* 0x000fe20000000000 */
[C---:B------:R-:W-:Y:S01]  /*18f60*/  FMUL.FTZ R97, R11.reuse, R97 ;  /* 0x000000610b617220 */ /* 0x040fe20000410000 */
[----:B------:R-:W1:Y:S01]  /*18f70*/  @P3 MUFU.LG2 R6, R6 ;  /* 0x0000000600063308 */ /* 0x000e620000000c00 */
[C---:B------:R-:W-:Y:S02]  /*18f80*/  FMUL.FTZ R92, R11.reuse, R92 ;  /* 0x0000005c0b5c7220 */ /* 0x040fe40000410000 */
        /* <DEDUP_REMOVED lines=14> */
[-C--:B------:R-:W-:Y:S01]  /*19070*/  LEA.HI R11, R5, R0.reuse, RZ, 0x4 ;  /* 0x00000000050b7211 */ /* 0x080fe200078f20ff */
[----:B--2---:R-:W-:Y:S01]  /*19080*/  FMUL.FTZ R99, R9, R99 ;  /* 0x0000006309637220 */ /* 0x004fe20000410000 */
[----:B------:R-:W-:Y:S01]  /*19090*/  LEA.HI R5, R5, R0, RZ, 0x5 ;  /* 0x0000000005057211 */ /* 0x000fe200078f28ff */
[----:B------:R-:W-:Y:S01]  /*190a0*/  FMUL.FTZ R98, R9, R98 ;  /* 0x0000006209627220 */ /* 0x000fe20000410000 */
        /* <DEDUP_REMOVED lines=16> */
[----:B------:R-:W-:Y:S01]  /*191b0*/  LOP3.LUT R11, R8, 0x1ffffffc, RZ, 0xc0, !PT ;  /* 0x1ffffffc080b7812 */ /* 0x000fe200078ec0ff */
[----:B-1----:R-:W-:Y:S01]  /*191c0*/  @P3 FMUL.FTZ R6, R6, 0.69314718246459960938 ;  /* 0x3f31721806063820 */ /* 0x002fe20000410000 */
[----:B------:R-:W-:Y:S01]  /*191d0*/  LOP3.LUT R8, R12, 0x1c0, RZ, 0xc0, !PT ;  /* 0x000001c00c087812 */ /* 0x000fe200078ec0ff */
[----:B------:R-:W-:Y:S01]  /*191e0*/  IMAD.SHL.U32 R12, R7, 0x40, RZ ;  /* 0x00000040070c7824 */ /* 0x000fe200078e00ff */
[----:B------:R-:W-:Y:S01]  /*191f0*/  LEA.HI R16, R9, R9, RZ, 0x1 ;  /* 0x0000000909107211 */ /* 0x000fe200078f08ff */
[----:B---3--:R-:W-:Y:S01]  /*19200*/  @P0 FMUL.FTZ R45, R4, 0.69314718246459960938 ;  /* 0x3f317218042d0820 */ /* 0x008fe20000410000 */
[----:B------:R-:W-:Y:S02]  /*19210*/  SHF.R.S32.HI R7, RZ, 0x5, R5 ;  /* 0x00000005ff077819 */ /* 0x000fe40000011405 */
[----:B------:R-:W-:-:S02]  /*19220*/  IADD3 R14, -R11, R0, RZ ;  /* 0x000000000b0e7210 */ /* 0x000fc40007ffe1ff */
[----:B------:R-:W-:Y:S02]  /*19230*/  LOP3.LUT R11, R12, 0x1c0, RZ, 0xc0, !PT ;  /* 0x000001c00c0b7812 */ /* 0x000fe400078ec0ff */
[----:B------:R-:W-:Y:S01]  /*19240*/  SHF.L.U32 R13, R16, 0x2, RZ ;  /* 0x00000002100d7819 */ /* 0x000fe200000006ff */
[----:B------:R-:W-:Y:S01]  /*19250*/  IMAD R14, R7, 0x200, R14 ;  /* 0x00000200070e7824 */ /* 0x000fe200078e020e */
[----:B------:R-:W-:Y:S02]  /*19260*/  LEA.HI R11, R11, R11, RZ, 0x1d ;  /* 0x0000000b0b0b7211 */ /* 0x000fe400078fe8ff */
[----:B------:R-:W-:Y:S02]  /*19270*/  LOP3.LUT R13, R8, 0x38, R13, 0xf8, !PT ;  /* 0x00000038080d7812 */ /* 0x000fe400078ef80d */
[----:B------:R-:W-:Y:S02]  /*19280*/  SHF.R.U32.HI R8, RZ, 0x3, R8 ;  /* 0x00000003ff087819 */ /* 0x000fe40000011608 */
[----:B------:R-:W-:-:S02]  /*19290*/  LOP3.LUT R16, R16, 0xffffffe, RZ, 0xc0, !PT ;  /* 0x0ffffffe10107812 */ /* 0x000fc400078ec0ff */
[----:B------:R-:W-:Y:S02]  /*192a0*/  LEA R14, R14, R11, 0x1 ;  /* 0x0000000b0e0e7211 */ /* 0x000fe400078e08ff */
[----:B------:R-:W-:Y:S01]  /*192b0*/  MOV R12, 0xffffffe0 ;  /* 0xffffffe0000c7802 */ /* 0x000fe20000000f00 */
[----:B------:R-:W-:Y:S01]  /*192c0*/  IMAD.IADD R15, R9, 0x1, -R16 ;  /* 0x00000001090f7824 */ /* 0x000fe200078e0a10 */
[----:B------:R-:W-:Y:S01]  /*192d0*/  LOP3.LUT R8, R13, R8, RZ, 0x3c, !PT ;  /* 0x000000080d087212 */ /* 0x000fe200078e3cff */
[----:B------:R-:W-:Y:S01]  /*192e0*/  STS.64 [R14.X4], R96 ;  /* 0x000000600e007388 */ /* 0x000fe20000004a00 */
[----:B------:R-:W-:Y:S02]  /*192f0*/  MOV R11, 0x40 ;  /* 0x00000040000b7802 */ /* 0x000fe40000000f00 */
        /* <DEDUP_REMOVED lines=18> */
[----:B------:R-:W-:Y:S01]  /*19420*/  LEA.HI R46, R46, R7, RZ, 0x2 ;  /* 0x000000072e2e7211 */ /* 0x000fe200078f10ff */
[----:B------:R-:W-:Y:S01]  /*19430*/  IMAD.MOV.U32 R0, RZ, RZ, -0x800000 ;  /* 0xff800000ff007424 */ /* 0x000fe200078e00ff */
[----:B------:R-:W-:Y:S01]  /*19440*/  LOP3.LUT P1, RZ, R5, 0x3, RZ, 0xc0, !PT ;  /* 0x0000000305ff7812 */ /* 0x000fe2000782c0ff */
[----:B------:R-:W-:Y:S01]  /*19450*/  STS.64 [R17+0x800], R70 ;  /* 0x0008004611007388 */ /* 0x000fe20000000a00 */
[----:B------:R-:W-:Y:S01]  /*19460*/  LOP3.LUT R46, R46, 0xffffffc, RZ, 0xc0, !PT ;  /* 0x0ffffffc2e2e7812 */ /* 0x000fe200078ec0ff */
[----:B------:R-:W-:-:S02]  /*19470*/  @P3 FFMA.FTZ R0, R3, c[0x0][0x238], R6 ;  /* 0x00008e0003003a23 */ /* 0x000fc40000010006 */
[----:B-1----:R-:W-:Y:S01]  /*19480*/  IMAD.IADD R14, R16, 0x1, R13 ;  /* 0x00000001100e7824 */ /* 0x002fe200078e020d */
[----:B------:R-:W-:Y:S01]  /*19490*/  STS.64 [R18], R72 ;  /* 0x0000004812007388 */ /* 0x000fe20000000a00 */
[----:B------:R-:W-:-:S03]  /*194a0*/  IMAD.IADD R46, R7, 0x1, -R46 ;  /* 0x00000001072e7824 */ /* 0x000fc600078e0a2e */
        /* <DEDUP_REMOVED lines=37> */
.L_x_7542:
[----:B--234-:R-:W-:Y:S05]  /*19700*/  BSYNC B0 ;  /* 0x0000000000007941 */ /* 0x01cfea0003800000 */
.L_x_7541:
        /* <DEDUP_REMOVED lines=10> */
[----:B------:R-:W-:Y:S02]  /*197b0*/  ISETP.GE.OR P6, PT, R2, R11, P0 ;  /* 0x0000000b0200720c */ /* 0x000fe400007c6670 */
[----:B------:R-:W-:-:S02]  /*197c0*/  LEA R6, P1, R0, c[0x0][0x1d8], 0x2 ;  /* 0x0000760000067a11 */ /* 0x000fc400078210ff */
[----:B------:R-:W-:Y:S02]  /*197d0*/  IADD3 R5, R10, 0x10, RZ ;  /* 0x000000100a057810 */ /* 0x000fe40007ffe0ff */
        /* <DEDUP_REMOVED lines=22> */
.L_x_7543:
        /* <DEDUP_REMOVED lines=12> */
.L_x_7822:


//--------------------- .text._ZN5flash24flash_fwd_splitkv_kernelI23Flash_fwd_kernel_traitsILi64ELi64ELi128ELi4ELb0ELb0EN7cutlass6half_tE19Flash_kernel_traitsILi64ELi64ELi128ELi4ES3_EELb1ELb0ELb1ELb0ELb0ELb1ELb1ELb1EEEvNS_16Flash_fwd_paramsE --------------------------
	.section	.text._ZN5flash24flash_fwd_splitkv_kernelI23Flash_fwd_kernel_traitsILi64ELi64ELi128ELi4ELb0ELb0EN7cutlass6half_tE19Flash_kernel_traitsILi64ELi64ELi128ELi4ES3_EELb1ELb0ELb1ELb0ELb0ELb1ELb1ELb1EEEvNS_16Flash_fwd_paramsE,"ax",@progbits
	.sectioninfo	@"SHI_REGISTERS=216"
	.align	128
        .global         _ZN5flash24flash_fwd_splitkv_kernelI23Flash_fwd_kernel_traitsILi64ELi64ELi128ELi4ELb0ELb0EN7cutlass6half_tE19Flash_kernel_traitsILi64ELi64ELi128ELi4ES3_EELb1ELb0ELb1ELb0ELb0ELb1ELb1ELb1EEEvNS_16Flash_fwd_paramsE
        .type           _ZN5flash24flash_fwd_splitkv_kernelI23Flash_fwd_kernel_traitsILi64ELi64ELi128ELi4ELb0ELb0EN7cutlass6half_tE19Flash_kernel_traitsILi64ELi64ELi128ELi4ES3_EELb1ELb0ELb1ELb0ELb0ELb1ELb1ELb1EEEvNS_16Flash_fwd_paramsE,@function
        .size           _ZN5flash24flash_fwd_splitkv_kernelI23Flash_fwd_kernel_traitsILi64ELi64ELi128ELi4ELb0ELb0EN7cutlass6half_tE19Flash_kernel_traitsILi64ELi64ELi128ELi4ES3_EELb1ELb0ELb1ELb0ELb0ELb1ELb1ELb1EEEvNS_16Flash_fwd_paramsE,(.L_x_7823 - _ZN5flash24flash_fwd_splitkv_kernelI23Flash_fwd_kernel_traitsILi64ELi64ELi128ELi4ELb0ELb0EN7cutlass6half_tE19Flash_kernel_traitsILi64ELi64ELi128ELi4ES3_EELb1ELb0ELb1ELb0ELb0ELb1ELb1ELb1EEEvNS_16Flash_fwd_paramsE)
        .other          _ZN5flash24flash_fwd_splitkv_kernelI23Flash_fwd_kernel_traitsILi64ELi64ELi128ELi4ELb0ELb0EN7cutlass6half_tE19Flash_kernel_traitsILi64ELi64ELi128ELi4ES3_EELb1ELb0ELb1ELb0ELb0ELb1ELb1ELb1EEEvNS_16Flash_fwd_paramsE,@"STO_CUDA_ENTRY STV_DEFAULT"
_ZN5flash24flash_fwd_splitkv_kernelI23Flash_fwd_kernel_traitsILi64ELi64ELi128ELi4ELb0ELb0EN7cutlass6half_tE19Flash_kernel_traitsILi64ELi64ELi128ELi4ES3_EELb1ELb0ELb1ELb0ELb0ELb1ELb1ELb1EEEvNS_16Flash_fwd_paramsE:
.text._ZN5flash24flash_fwd_splitkv_kernelI23Flash_fwd_kernel_traitsILi64ELi64ELi128ELi4ELb0ELb0EN7cutlass6half_tE19Flash_kernel_traitsILi64ELi64ELi128ELi4ES3_EELb1ELb0ELb1ELb0ELb0ELb1ELb1ELb1EEEvNS_16Flash_fwd_paramsE:
        /* <DEDUP_REMOVED lines=53> */
.L_x_7544:
[----:B-1-34-:R-:W-:Y:S02]  /*0350*/  MOV R5, c[0x0][0x218] ;  /* 0x0000860000057a02 */ /* 0x01afe40000000f00 */
.L_x_7545:
        /* <DEDUP_REMOVED lines=146> */
.L_x_7546:
        /* <DEDUP_REMOVED lines=95> */
.L_x_7547:
        /* <DEDUP_REMOVED lines=17> */
.L_x_7549:
        /* <DEDUP_REMOVED lines=53> */
.L_x_7548:
        /* <DEDUP_REMOVED lines=262> */
.L_x_7604:
        /* <DEDUP_REMOVED lines=140> */
.L_x_7554:
[----:B------:R-:W-:Y:S05]  /*2ff0*/  BSYNC B0 ;  /* 0x0000000000007941 */ /* 0x000fea0003800000 */
.L_x_7553:
        /* <DEDUP_REMOVED lines=62> */
.L_x_7556:
[----:B------:R-:W-:Y:S05]  /*33e0*/  BSYNC B0 ;  /* 0x0000000000007941 */ /* 0x000fea0003800000 */
.L_x_7555:
        /* <DEDUP_REMOVED lines=62> */
.L_x_7558:
[----:B------:R-:W-:Y:S05]  /*37d0*/  BSYNC B0 ;  /* 0x0000000000007941 */ /* 0x000fea0003800000 */
.L_x_7557:
        /* <DEDUP_REMOVED lines=64> */
.L_x_7560:
[----:B------:R-:W-:Y:S05]  /*3be0*/  BSYNC B0 ;  /* 0x0000000000007941 */ /* 0x000fea0003800000 */
.L_x_7559:
        /* <DEDUP_REMOVED lines=63> */
.L_x_7562:
[----:B------:R-:W-:Y:S05]  /*3fe0*/  BSYNC B0 ;  /* 0x0000000000007941 */ /* 0x000fea0003800000 */
.L_x_7561:
        /* <DEDUP_REMOVED lines=64> */
.L_x_7564:
[----:B------:R-:W-:Y:S05]  /*43f0*/  BSYNC B0 ;  /* 0x0000000000007941 */ /* 0x000fea0003800000 */
.L_x_7563:
        /* <DEDUP_REMOVED lines=64> */
.L_x_7566:
[----:B------:R-:W-:Y:S05]  /*4800*/  BSYNC B0 ;  /* 0x0000000000007941 */ /* 0x000fea0003800000 */
.L_x_7565:
        /* <DEDUP_REMOVED lines=66> */
.L_x_7568:
[----:B------:R-:W-:Y:S05]  /*4c30*/  BSYNC B0 ;  /* 0x0000000000007941 */ /* 0x000fea0003800000 */
.L_x_7567:
        /* <DEDUP_REMOVED lines=9> */
.L_x_7552:
        /* <DEDUP_REMOVED lines=89> */
.L_x_7573:
[----:B------:R-:W-:Y:S05]  /*5260*/  BSYNC B0 ;  /* 0x0000000000007941 */ /* 0x000fea0003800000 */
.L_x_7572:
[----:B-----5:R2:W-:Y:S02]  /*5270*/  STG.E.128 [R76.64], R44 ;  /* 0x0000002c4c007986 */ /* 0x0205e4000c101d06 */
.L_x_7571:
[----:B------:R-:W-:Y:S05]  /*5280*/  BSYNC B1 ;  /* 0x0000000000017941 */ /* 0x000fea0003800000 */
.L_x_7570:
        /* <DEDUP_REMOVED lines=91> */
.L_x_7577:
[----:B------:R-:W-:Y:S05]  /*5840*/  BSYNC B0 ;  /* 0x0000000000007941 */ /* 0x000fea0003800000 */
.L_x_7576:
[C---:B------:R-:W-:Y:S04]  /*5850*/  LEA R2, P0, R171.reuse, R76, 0x1 ;  /* 0x0000004cab027211 */ /* 0x040fe800078008ff */
[----:B------:R-:W-:Y:S05]  /*5860*/  LEA.HI.X R3, R171, R77, R170, 0x1, P0 ;  /* 0x0000004dab037211 */ /* 0x000fea00000f0caa */
[----:B-----5:R3:W-:Y:S04]  /*5870*/  STG.E.128 [R2.64], R44 ;  /* 0x0000002c02007986 */ /* 0x0207e8000c101d06 */
.L_x_7575:
[----:B------:R-:W-:Y:S05]  /*5880*/  BSYNC B1 ;  /* 0x0000000000017941 */ /* 0x000fea0003800000 */
.L_x_7574:
        /* <DEDUP_REMOVED lines=91> */
.L_x_7581:
[----:B------:R-:W-:Y:S05]  /*5e40*/  BSYNC B0 ;  /* 0x0000000000007941 */ /* 0x000fea0003800000 */
.L_x_7580:
[C---:B------:R-:W-:Y:S04]  /*5e50*/  LEA R2, P0, R144.reuse, R76, 0x1 ;  /* 0x0000004c90027211 */ /* 0x040fe800078008ff */
[----:B------:R-:W-:Y:S05]  /*5e60*/  LEA.HI.X R3, R144, R77, R58, 0x1, P0 ;  /* 0x0000004d90037211 */ /* 0x000fea00000f0c3a */
[----:B-----5:R3:W-:Y:S04]  /*5e70*/  STG.E.128 [R2.64], R44 ;  /* 0x0000002c02007986 */ /* 0x0207e8000c101d06 */
.L_x_7579:
[----:B------:R-:W-:Y:S05]  /*5e80*/  BSYNC B1 ;  /* 0x0000000000017941 */ /* 0x000fea0003800000 */
.L_x_7578:
        /* <DEDUP_REMOVED lines=97> */
.L_x_7585:
[----:B------:R-:W-:Y:S05]  /*64a0*/  BSYNC B0 ;  /* 0x0000000000007941 */ /* 0x000fea0003800000 */
.L_x_7584:
[----:B------:R-:W-:Y:S05]  /*64b0*/  MOV R3, 0x60 ;  /* 0x0000006000037802 */ /* 0x000fea0000000f00 */
[C---:B------:R-:W-:Y:S04]  /*64c0*/  IMAD.WIDE.U32 R4, R3.reuse, c[0x0][0x198], R76 ;  /* 0x0000660003047a25 */ /* 0x040fe800078e004c */
[----:B------:R-:W-:Y:S05]  /*64d0*/  IMAD R0, R3, c[0x0][0x19c], RZ ;  /* 0x0000670003007a24 */ /* 0x000fea00078e02ff */
[----:B------:R-:W-:Y:S05]  /*64e0*/  IADD3 R5, R5, R0, RZ ;  /* 0x0000000005057210 */ /* 0x000fea0007ffe0ff */
[----:B-----5:R3:W-:Y:S02]  /*64f0*/  STG.E.128 [R4.64], R32 ;  /* 0x0000002004007986 */ /* 0x0207e4000c101d06 */
.L_x_7583:
[----:B------:R-:W-:Y:S05]  /*6500*/  BSYNC B1 ;  /* 0x0000000000017941 */ /* 0x000fea0003800000 */
.L_x_7582:
        /* <DEDUP_REMOVED lines=98> */
.L_x_7589:
[----:B------:R-:W-:Y:S05]  /*6b30*/  BSYNC B0 ;  /* 0x0000000000007941 */ /* 0x000fea0003800000 */
.L_x_7588:
[C---:B------:R-:W-:Y:S04]  /*6b40*/  LEA R2, P0, R146.reuse, R76, 0x1 ;  /* 0x0000004c92027211 */ /* 0x040fe800078008ff */
[----:B------:R-:W-:Y:S05]  /*6b50*/  LEA.HI.X R3, R146, R77, R61, 0x1, P0 ;  /* 0x0000004d92037211 */ /* 0x000fea00000f0c3d */
[----:B-----5:R3:W-:Y:S04]  /*6b60*/  STG.E.128 [R2.64], R32 ;  /* 0x0000002002007986 */ /* 0x0207e8000c101d06 */
.L_x_7587:
[----:B------:R-:W-:Y:S05]  /*6b70*/  BSYNC B1 ;  /* 0x0000000000017941 */ /* 0x000fea0003800000 */
.L_x_7586:
        /* <DEDUP_REMOVED lines=97> */
.L_x_7593:
[----:B------:R-:W-:Y:S05]  /*7190*/  BSYNC B0 ;  /* 0x0000000000007941 */ /* 0x000fea0003800000 */
.L_x_7592:
[----:B------:R-:W-:Y:S05]  /*71a0*/  MOV R3, 0xa0 ;  /* 0x000000a000037802 */ /* 0x000fea0000000f00 */
[C---:B------:R-:W-:Y:S04]  /*71b0*/  IMAD.WIDE.U32 R4, R3.reuse, c[0x0][0x198], R76 ;  /* 0x0000660003047a25 */ /* 0x040fe800078e004c */
[----:B------:R-:W-:Y:S05]  /*71c0*/  IMAD R0, R3, c[0x0][0x19c], RZ ;  /* 0x0000670003007a24 */ /* 0x000fea00078e02ff */
[----:B------:R-:W-:Y:S05]  /*71d0*/  IADD3 R5, R5, R0, RZ ;  /* 0x0000000005057210 */ /* 0x000fea0007ffe0ff */
[----:B-----5:R4:W-:Y:S02]  /*71e0*/  STG.E.128 [R4.64], R32 ;  /* 0x0000002004007986 */ /* 0x0209e4000c101d06 */
.L_x_7591:
[----:B------:R-:W-:Y:S05]  /*71f0*/  BSYNC B1 ;  /* 0x0000000000017941 */ /* 0x000fea0003800000 */
.L_x_7590:
        /* <DEDUP_REMOVED lines=97> */
.L_x_7597:
[----:B------:R-:W-:Y:S05]  /*7810*/  BSYNC B0 ;  /* 0x0000000000007941 */ /* 0x000fea0003800000 */
.L_x_7596:
[----:B------:R-:W-:Y:S05]  /*7820*/  MOV R3, 0xc0 ;  /* 0x000000c000037802 */ /* 0x000fea0000000f00 */
[C---:B------:R-:W-:Y:S04]  /*7830*/  IMAD.WIDE.U32 R4, R3.reuse, c[0x0][0x198], R76 ;  /* 0x0000660003047a25 */ /* 0x040fe800078e004c */
[----:B------:R-:W-:Y:S05]  /*7840*/  IMAD R0, R3, c[0x0][0x19c], RZ ;  /* 0x0000670003007a24 */ /* 0x000fea00078e02ff */
[----:B------:R-:W-:Y:S05]  /*7850*/  IADD3 R5, R5, R0, RZ ;  /* 0x0000000005057210 */ /* 0x000fea0007ffe0ff */
[----:B-----5:R4:W-:Y:S02]  /*7860*/  STG.E.128 [R4.64], R32 ;  /* 0x0000002004007986 */ /* 0x0209e4000c101d06 */
.L_x_7595:
[----:B------:R-:W-:Y:S05]  /*7870*/  BSYNC B1 ;  /* 0x0000000000017941 */ /* 0x000fea0003800000 */
.L_x_7594:
        /* <DEDUP_REMOVED lines=98> */
.L_x_7601:
[----:B------:R-:W-:Y:S05]  /*7ea0*/  BSYNC B0 ;  /* 0x0000000000007941 */ /* 0x000fea0003800000 */
.L_x_7600:
[----:B------:R-:W-:Y:S05]  /*7eb0*/  MOV R3, 0xe0 ;  /* 0x000000e000037802 */ /* 0x000fea0000000f00 */
[C---:B------:R-:W-:Y:S04]  /*7ec0*/  IMAD.WIDE.U32 R4, R3.reuse, c[0x0][0x198], R76 ;  /* 0x0000660003047a25 */ /* 0x040fe800078e004c */
[----:B------:R-:W-:Y:S05]  /*7ed0*/  IMAD R0, R3, c[0x0][0x19c], RZ ;  /* 0x0000670003007a24 */ /* 0x000fea00078e02ff */
[----:B------:R-:W-:Y:S05]  /*7ee0*/  IADD3 R5, R5, R0, RZ ;  /* 0x0000000005057210 */ /* 0x000fea0007ffe0ff */
[----:B-----5:R3:W-:Y:S02]  /*7ef0*/  STG.E.128 [R4.64], R32 ;  /* 0x0000002004007986 */ /* 0x0207e4000c101d06 */
.L_x_7599:
[----:B------:R-:W-:Y:S05]  /*7f00*/  BSYNC B1 ;  /* 0x0000000000017941 */ /* 0x000fea0003800000 */
.L_x_7598:
        /* <DEDUP_REMOVED lines=8> */
.L_x_7551:
        /* <DEDUP_REMOVED lines=67> */
.L_x_7569:
        /* <DEDUP_REMOVED lines=83> */
.L_x_7602:
        /* <DEDUP_REMOVED lines=8> */
.L_x_7603:
[----:B------:R-:W-:Y:S04]  /*8970*/  IADD3 R11, R11, -0x1, RZ ;  /* 0xffffffff0b0b7810 */ /* 0x000fe80007ffe0ff */
[----:B------:R-:W-:Y:S11]  /*8980*/  ISETP.GT.AND P0, PT, R11, R53, PT ;  /* 0x000000350b00720c */ /* 0x000ff60003f04270 */
[----:B------:R-:W-:Y:S02]  /*8990*/  @!UPT UIADD3 URZ, URZ, URZ, URZ ;  /* 0x0000003f3f3ff290 */ /* 0x000fe4000fffe03f */
[----:B------:R-:W-:-:S05]  /*89a0*/  @P0 BRA `(.L_x_7604) ;  /* 0xffff9d8000000947 */ /* 0x000fca000383ffff */
.L_x_7550:
        /* <DEDUP_REMOVED lines=102> */
.L_x_7611:
[----:B------:R-:W-:Y:S05]  /*9010*/  BSYNC B0 ;  /* 0x0000000000007941 */ /* 0x000fea0003800000 */
.L_x_7610:
[----:B-----5:R3:W-:Y:S02]  /*9020*/  STS.128 [R175], R8 ;  /* 0x00000008af007388 */ /* 0x0207e40000000c00 */
.L_x_7609:
[----:B------:R-:W-:Y:S05]  /*9030*/  BSYNC B1 ;  /* 0x0000000000017941 */ /* 0x000fea0003800000 */
.L_x_7608:
        /* <DEDUP_REMOVED lines=61> */
.L_x_7615:
[----:B------:R-:W-:Y:S05]  /*9410*/  BSYNC B0 ;  /* 0x0000000000007941 */ /* 0x000fea0003800000 */
.L_x_7614:
[----:B-----5:R1:W-:Y:S02]  /*9420*/  STS.128 [R175+0x800], R8 ;  /* 0x00080008af007388 */ /* 0x0203e40000000c00 */
.L_x_7613:
[----:B------:R-:W-:Y:S05]  /*9430*/  BSYNC B1 ;  /* 0x0000000000017941 */ /* 0x000fea0003800000 */
.L_x_7612:
        /* <DEDUP_REMOVED lines=59> */
.L_x_7619:
[----:B------:R-:W-:Y:S05]  /*97f0*/  BSYNC B0 ;  /* 0x0000000000007941 */ /* 0x000fea0003800000 */
.L_x_7618:
[----:B-----5:R1:W-:Y:S02]  /*9800*/  STS.128 [R175+0x1000], R28 ;  /* 0x0010001caf007388 */ /* 0x0203e40000000c00 */
.L_x_7617:
[----:B------:R-:W-:Y:S05]  /*9810*/  BSYNC B1 ;  /* 0x0000000000017941 */ /* 0x000fea0003800000 */
.L_x_7616:
        /* <DEDUP_REMOVED lines=61> */
.L_x_7622:
[----:B------:R-:W-:Y:S05]  /*9bf0*/  BSYNC B0 ;  /* 0x0000000000007941 */ /* 0x000fea0003800000 */
.L_x_7621:
[----:B-----5:R1:W-:Y:S01]  /*9c00*/  STS.128 [R175+0x1800], R8 ;  /* 0x00180008af007388 */ /* 0x0203e20000000c00 */
[----:B------:R-:W-:Y:S05]  /*9c10*/  BRA `(.L_x_7620) ;  /* 0x00001cd000007947 */ /* 0x000fea0003800000 */
.L_x_7607:
        /* <DEDUP_REMOVED lines=92> */
.L_x_7626:
[----:B------:R-:W-:Y:S05]  /*a1e0*/  BSYNC B0 ;  /* 0x0000000000007941 */ /* 0x000fea0003800000 */
.L_x_7625:
[----:B-----5:R4:W-:Y:S02]  /*a1f0*/  STS.128 [R175], R16 ;  /* 0x00000010af007388 */ /* 0x0209e40000000c00 */
.L_x_7624:
[----:B------:R-:W-:Y:S05]  /*a200*/  BSYNC B1 ;  /* 0x0000000000017941 */ /* 0x000fea0003800000 */
.L_x_7623:
        /* <DEDUP_REMOVED lines=95> */
.L_x_7630:
[----:B------:R-:W-:Y:S05]  /*a800*/  BSYNC B0 ;  /* 0x0000000000007941 */ /* 0x000fea0003800000 */
.L_x_7629:
[----:B-----5:R1:W-:Y:S02]  /*a810*/  STS.128 [R175+0x800], R16 ;  /* 0x00080010af007388 */ /* 0x0203e40000000c00 */
.L_x_7628:
[----:B------:R-:W-:Y:S05]  /*a820*/  BSYNC B1 ;  /* 0x0000000000017941 */ /* 0x000fea0003800000 */
.L_x_7627:
        /* <DEDUP_REMOVED lines=96> */
.L_x_7634:
[----:B------:R-:W-:Y:S05]  /*ae30*/  BSYNC B0 ;  /* 0x0000000000007941 */ /* 0x000fea0003800000 */
.L_x_7633:
[----:B-----5:R1:W-:Y:S02]  /*ae40*/  STS.128 [R175+0x1000], R16 ;  /* 0x00100010af007388 */ /* 0x0203e40000000c00 */
.L_x_7632:
[----:B------:R-:W-:Y:S05]  /*ae50*/  BSYNC B1 ;  /* 0x0000000000017941 */ /* 0x000fea0003800000 */
.L_x_7631:
        /* <DEDUP_REMOVED lines=96> */
.L_x_7636:
[----:B------:R-:W-:Y:S05]  /*b460*/  BSYNC B0 ;  /* 0x0000000000007941 */ /* 0x000fea0003800000 */
.L_x_7635:
[----:B-----5:R1:W-:Y:S01]  /*b470*/  STS.128 [R175+0x1800], R12 ;  /* 0x0018000caf007388 */ /* 0x0203e20000000c00 */
[----:B------:R-:W-:Y:S05]  /*b480*/  BRA `(.L_x_7620) ;  /* 0x0000046000007947 */ /* 0x000fea0003800000 */
.L_x_7606:
        /* <DEDUP_REMOVED lines=14> */
.L_x_7638:
[----:B------:R-:W-:Y:S05]  /*b570*/  BSYNC B0 ;  /* 0x0000000000007941 */ /* 0x000fea0003800000 */
.L_x_7637:
        /* <DEDUP_REMOVED lines=17> */
.L_x_7640:
[----:B------:R-:W-:Y:S05]  /*b690*/  BSYNC B0 ;  /* 0x0000000000007941 */ /* 0x000fea0003800000 */
.L_x_7639:
        /* <DEDUP_REMOVED lines=17> */
.L_x_7642:
[----:B------:R-:W-:Y:S05]  /*b7b0*/  BSYNC B0 ;  /* 0x0000000000007941 */ /* 0x000fea0003800000 */
.L_x_7641:
        /* <DEDUP_REMOVED lines=19> */
.L_x_7620:
[----:B------:R-:W-:Y:S05]  /*b8f0*/  BSYNC B2 ;  /* 0x0000000000027941 */ /* 0x000fea0003800000 */
.L_x_7605:
        /* <DEDUP_REMOVED lines=15> */
.L_x_7644:
[----:B------:R-:W-:Y:S05]  /*b9f0*/  BSYNC B0 ;  /* 0x0000000000007941 */ /* 0x000fea0003800000 */
.L_x_7643:
        /* <DEDUP_REMOVED lines=12> */
.L_x_7646:
[----:B------:R-:W-:Y:S05]  /*bac0*/  BSYNC B0 ;  /* 0x0000000000007941 */ /* 0x000fea0003800000 */
.L_x_7645:
        /* <DEDUP_REMOVED lines=14> */
.L_x_7648:
[----:B------:R-:W-:Y:S05]  /*bbb0*/  BSYNC B0 ;  /* 0x0000000000007941 */ /* 0x000fea0003800000 */
.L_x_7647:
        /* <DEDUP_REMOVED lines=15> */
.L_x_7650:
[----:B------:R-:W-:Y:S05]  /*bcb0*/  BSYNC B0 ;  /* 0x0000000000007941 */ /* 0x000fea0003800000 */
.L_x_7649:
        /* <DEDUP_REMOVED lines=15> */
.L_x_7652:
[----:B------:R-:W-:Y:S05]  /*bdb0*/  BSYNC B0 ;  /* 0x0000000000007941 */ /* 0x000fea0003800000 */
.L_x_7651:
        /* <DEDUP_REMOVED lines=16> */
.L_x_7654:
[----:B------:R-:W-:Y:S05]  /*bec0*/  BSYNC B0 ;  /* 0x0000000000007941 */ /* 0x000fea0003800000 */
.L_x_7653:
        /* <DEDUP_REMOVED lines=16> */
.L_x_7656:
[----:B------:R-:W-:Y:S05]  /*bfd0*/  BSYNC B0 ;  /* 0x0000000000007941 */ /* 0x000fea0003800000 */
.L_x_7655:
        /* <DEDUP_REMOVED lines=16> */
.L_x_7658:
[----:B------:R-:W-:Y:S05]  /*c0e0*/  BSYNC B0 ;  /* 0x0000000000007941 */ /* 0x000fea0003800000 */
.L_x_7657:
        /* <DEDUP_REMOVED lines=36> */
.L_x_7660:
[----:B-1----:R-:W-:Y:S05]  /*c330*/  BSYNC B0 ;  /* 0x0000000000007941 */ /* 0x002fea0003800000 */
.L_x_7659:
        /* <DEDUP_REMOVED lines=13> */
.L_x_7662:
[----:B------:R-:W-:Y:S05]  /*c410*/  BSYNC B0 ;  /* 0x0000000000007941 */ /* 0x000fea0003800000 */
.L_x_7661:
        /* <DEDUP_REMOVED lines=15> */
.L_x_7664:
[----:B------:R-:W-:Y:S05]  /*c510*/  BSYNC B0 ;  /* 0x0000000000007941 */ /* 0x000fea0003800000 */
.L_x_7663:
        /* <DEDUP_REMOVED lines=16> */
.L_x_7666:
[----:B------:R-:W-:Y:S05]  /*c620*/  BSYNC B0 ;  /* 0x0000000000007941 */ /* 0x000fea0003800000 */
.L_x_7665:
        /* <DEDUP_REMOVED lines=15> */
.L_x_7668:
[----:B------:R-:W-:Y:S05]  /*c720*/  BSYNC B0 ;  /* 0x0000000000007941 */ /* 0x000fea0003800000 */
.L_x_7667:
        /* <DEDUP_REMOVED lines=16> */
.L_x_7670:
[----:B------:R-:W-:Y:S05]  /*c830*/  BSYNC B0 ;  /* 0x0000000000007941 */ /* 0x000fea0003800000 */
.L_x_7669:
        /* <DEDUP_REMOVED lines=16> */
.L_x_7672:
[----:B------:R-:W-:Y:S05]  /*c940*/  BSYNC B0 ;  /* 0x0000000000007941 */ /* 0x000fea0003800000 */
.L_x_7671:
        /* <DEDUP_REMOVED lines=16> */
.L_x_7674:
[----:B------:R-:W-:Y:S05]  /*ca50*/  BSYNC B0 ;  /* 0x0000000000007941 */ /* 0x000fea0003800000 */
.L_x_7673:
        /* <DEDUP_REMOVED lines=28> */
[----:B------:R-:W-:Y:S01]  /*cc20*/  IMAD.IADD R166, R6, 0x1, R9 ;  /* 0x0000000106a67824 */ /* 0x000fe200078e0209 */
[----:B------:R-:W-:Y:S01]  /*cc30*/  LOP3.LUT R174, R174, 0xfffffffe, RZ, 0xc0, !PT ;  /* 0xfffffffeaeae7812 */ /* 0x000fe200078ec0ff */
        /* <DEDUP_REMOVED lines=11> */
[----:B--2---:R-:W1:Y:S01]  /*ccf0*/  LDSM.16.M88.4 R44, [R165+0x2000] ;  /* 0x00200000a52c783b */ /* 0x004e620000000200 */
[----:B------:R-:W-:-:S02]  /*cd00*/  IADD3 R8, R165, 0x2000, RZ ;  /* 0x00002000a5087810 */ /* 0x000fc40007ffe0ff */
[----:B------:R-:W-:Y:S01]  /*cd10*/  IADD3 R162, R165, 0x2040, RZ ;  /* 0x00002040a5a27810 */ /* 0x000fe20007ffe0ff */
[----:B------:R-:W2:Y:S01]  /*cd20*/  LDSM.16.M88.4 R72, [R165+0x2800] ;  /* 0x00280000a548783b */ /* 0x000ea20000000200 */
[----:B------:R-:W-:Y:S01]  /*cd30*/  IMAD.IADD R163, R166, 0x1, R5 ;  /* 0x00000001a6a37824 */ /* 0x000fe200078e0205 */
[----:B------:R-:W-:Y:S02]  /*cd40*/  @P2 IADD3 R162, R8, -0x40, RZ ;  /* 0xffffffc008a22810 */ /* 0x000fe40007ffe0ff */
[----:B------:R-:W-:Y:S01]  /*cd50*/  LDSM.16.M88.4 R16, [R164] ;  /* 0x00000000a410783b */ /* 0x000fe20000000200 */
[----:B------:R-:W-:Y:S01]  /*cd60*/  IMAD.IADD R161, R4, 0x1, R163 ;  /* 0x0000000104a17824 */ /* 0x000fe200078e02a3 */
[----:B------:R-:W-:Y:S01]  /*cd70*/  LOP3.LUT R6, R6, R7, RZ, 0xfc, !PT ;  /* 0x0000000706067212 */ /* 0x000fe200078efcff */
[----:B------:R-:W-:Y:S01]  /*cd80*/  IMAD.IADD R148, R2, 0x1, R162 ;  /* 0x0000000102947824 */ /* 0x000fe200078e02a2 */
[----:B------:R-:W5:Y:S01]  /*cd90*/  LDSM.16.M88.4 R40, [R159+0x2000] ;  /* 0x002000009f28783b */ /* 0x000f620000000200 */
[----:B------:R-:W-:Y:S01]  /*cda0*/  IMAD.IADD R2, R92, 0x1, R183 ;  /* 0x000000015c027824 */ /* 0x000fe200078e02b7 */
[----:B------:R-:W-:-:S02]  /*cdb0*/  IADD3 R154, R162, 0x1000, RZ ;  /* 0x00001000a29a7810 */ /* 0x000fc40007ffe0ff */
[----:B------:R-:W3:Y:S01]  /*cdc0*/  LDSM.16.M88.4 R24, [R159+0x2800] ;  /* 0x002800009f18783b */ /* 0x000ee20000000200 */
[----:B------:R-:W-:Y:S01]  /*cdd0*/  I2F R93, R2 ;  /* 0x00000002005d7306 */ /* 0x000fe20000201400 */
[C---:B------:R-:W-:Y:S02]  /*cde0*/  IADD3 R98, R2.reuse, 0x9, RZ ;  /* 0x0000000902627810 */ /* 0x040fe40007ffe0ff */
[----:B------:R-:W4:Y:S01]  /*cdf0*/  LDSM.16.M88.4 R56, [R165+0x3000] ;  /* 0x00300000a538783b */ /* 0x000f220000000200 */
[C---:B------:R-:W-:Y:S02]  /*ce00*/  IADD3 R96, R2.reuse, 0x8, RZ ;  /* 0x0000000802607810 */ /* 0x040fe40007ffe0ff */
[C---:B------:R-:W-:Y:S01]  /*ce10*/  IADD3 R108, R2.reuse, 0x18, RZ ;  /* 0x00000018026c7810 */ /* 0x040fe20007ffe0ff */
[----:B------:R-:W-:Y:S01]  /*ce20*/  LDSM.16.M88.4 R8, [R163] ;  /* 0x00000000a308783b */ /* 0x000fe20000000200 */
[----:B------:R-:W-:Y:S01]  /*ce30*/  I2F R97, R98 ;  /* 0x0000006200617306 */ /* 0x000fe20000201400 */
[----:B------:R-:W-:-:S02]  /*ce40*/  IADD3 R50, R2, 0x1, RZ ;  /* 0x0000000102327810 */ /* 0x000fc40007ffe0ff */
[----:B------:R-:W3:Y:S01]  /*ce50*/  LDSM.16.M88.4 R32, [R162] ;  /* 0x00000000a220783b */ /* 0x000ee20000000200 */
[C---:B------:R-:W-:Y:S02]  /*ce60*/  IADD3 R104, R2.reuse, 0x10, RZ ;  /* 0x0000001002687810 */ /* 0x040fe40007ffe0ff */
[C---:B------:R-:W-:Y:S01]  /*ce70*/  IADD3 R106, R2.reuse, 0x11, RZ ;  /* 0x00000011026a7810 */ /* 0x040fe20007ffe0ff */
[----:B------:R-:W3:Y:S01]  /*ce80*/  LDSM.16.M88.4 R52, [R159+0x3000] ;  /* 0x003000009f34783b */ /* 0x000ee20000000200 */
[----:B------:R-:W-:Y:S01]  /*ce90*/  I2F R95, R96 ;  /* 0x00000060005f7306 */ /* 0x000fe20000201400 */
[C---:B------:R-:W-:Y:S02]  /*cea0*/  IADD3 R138, R2.reuse, 0x40, RZ ;  /* 0x00000040028a7810 */ /* 0x040fe40007ffe0ff */
[----:B------:R-:W-:Y:S01]  /*ceb0*/  LDSM.16.M88.4 R12, [R161] ;  /* 0x00000000a10c783b */ /* 0x000fe20000000200 */
[----:B------:R-:W-:Y:S02]  /*cec0*/  IADD3 R134, R2, 0x41, RZ ;  /* 0x0000004102867810 */ /* 0x000fe40007ffe0ff */
[C---:B------:R-:W-:Y:S01]  /*ced0*/  IADD3 R152, R162.reuse, 0x2000, RZ ;  /* 0x00002000a2987810 */ /* 0x040fe20007ffe0ff */
[----:B-1----:R-:W-:Y:S01]  /*cee0*/  HMMA.16816.F32 R60, R20, R44, RZ ;  /* 0x0000002c143c723c */ /* 0x002fe200000018ff */
[----:B------:R-:W1:Y:S01]  /*cef0*/  LDSM.16.M88.4 R64, [R148] ;  /* 0x000000009440783b */ /* 0x000e620000000200 */
[----:B------:R-:W-:Y:S01]  /*cf00*/  I2F R109, R108 ;  /* 0x0000006c006d7306 */ /* 0x000fe20000201400 */
[----:B------:R-:W-:-:S02]  /*cf10*/  IADD3 R150, R162, 0x3000, RZ ;  /* 0x00003000a2967810 */ /* 0x000fc40007ffe0ff */
[----:B------:R-:W1:Y:S03]  /*cf20*/  LDSM.16.M88.4 R68, [R165+0x3800] ;  /* 0x00380000a544783b */ /* 0x000e660000000200 */
[C---:B--2---:R-:W-:Y:S01]  /*cf30*/  HMMA.16816.F32 R36, R20.reuse, R72, RZ ;  /* 0x000000481424723c */ /* 0x044fe200000018ff */
[----:B------:R-:W-:Y:S01]  /*cf40*/  LDSM.16.M88.4 R88, [R159+0x3800] ;  /* 0x003800009f58783b */ /* 0x000fe20000000200 */
[----:B------:R-:W-:Y:S03]  /*cf50*/  I2F R51, R50 ;  /* 0x0000003200337306 */ /* 0x000fe60000201400 */
[----:B------:R-:W-:Y:S03]  /*cf60*/  LDSM.16.M88.4 R76, [R165+0x5800] ;  /* 0x00580000a54c783b */ /* 0x000fe60000000200 */
[C---:B------:R-:W-:Y:S01]  /*cf70*/  HMMA.16816.F32 R72, R20.reuse, R74, RZ ;  /* 0x0000004a1448723c */ /* 0x040fe200000018ff */
[----:B------:R-:W-:Y:S01]  /*cf80*/  LDSM.16.M88.4 R84, [R162+0x1800] ;  /* 0x00180000a254783b */ /* 0x000fe20000000200 */
[----:B------:R-:W-:Y:S06]  /*cf90*/  I2F R99, R104 ;  /* 0x0000006800637306 */ /* 0x000fec0000201400 */
[----:B------:R-:W-:Y:S02]  /*cfa0*/  HMMA.16816.F32 R44, R20, R46, RZ ;  /* 0x0000002e142c723c */ /* 0x000fe400000018ff */
[----:B------:R-:W-:Y:S06]  /*cfb0*/  I2F R105, R106 ;  /* 0x0000006a00697306 */ /* 0x000fec0000201400 */
[C---:B-----5:R-:W-:Y:S02]  /*cfc0*/  HMMA.16816.F32 R60, R16.reuse, R40, R60 ;  /* 0x00000028103c723c */ /* 0x060fe4000000183c */
[----:B------:R-:W-:Y:S06]  /*cfd0*/  I2F R130, R138 ;  /* 0x0000008a00827306 */ /* 0x000fec0000201400 */
[C---:B---3--:R-:W-:Y:S08]  /*cfe0*/  HMMA.16816.F32 R36, R16.reuse, R24, R36 ;  /* 0x000000181024723c */ /* 0x048ff00000001824 */
[----:B------:R-:W-:Y:S08]  /*cff0*/  HMMA.16816.F32 R72, R16, R26, R72 ;  /* 0x0000001a1048723c */ /* 0x000ff00000001848 */
[----:B----4-:R-:W-:Y:S08]  /*d000*/  HMMA.16816.F32 R28, R20, R56, RZ ;  /* 0x00000038141c723c */ /* 0x010ff000000018ff */
[----:B------:R-:W-:Y:S01]  /*d010*/  HMMA.16816.F32 R44, R16, R42, R44 ;  /* 0x0000002a102c723c */ /* 0x000fe2000000182c */
[----:B------:R-:W2:Y:S07]  /*d020*/  LDSM.16.M88.4 R40, [R162+0x800] ;  /* 0x00080000a228783b */ /* 0x000eae0000000200 */
[----:B------:R-:W-:Y:S01]  /*d030*/  HMMA.16816.F32 R24, R20, R58, RZ ;  /* 0x0000003a1418723c */ /* 0x000fe200000018ff */
[----:B------:R-:W3:Y:S07]  /*d040*/  LDSM.16.M88.4 R56, [R162+0x1000] ;  /* 0x00100000a238783b */ /* 0x000eee0000000200 */
[----:B------:R-:W-:Y:S08]  /*d050*/  HMMA.16816.F32 R60, R8, R32, R60 ;  /* 0x00000020083c723c */ /* 0x000ff0000000183c */
[C---:B------:R-:W-:Y:S08]  /*d060*/  HMMA.16816.F32 R28, R16.reuse, R52, R28 ;  /* 0x00000034101c723c */ /* 0x040ff0000000181c */
[----:B------:R-:W-:Y:S01]  /*d070*/  HMMA.16816.F32 R24, R16, R54, R24 ;  /* 0x000000361018723c */ /* 0x000fe20000001818 */
[----:B------:R-:W4:Y:S07]  /*d080*/  LDSM.16.M88.4 R52, [R148+0x800] ;  /* 0x000800009434783b */ /* 0x000f2e0000000200 */
[----:B-1----:R-:W-:Y:S08]  /*d090*/  HMMA.16816.F32 R60, R12, R64, R60 ;  /* 0x000000400c3c723c */ /* 0x002ff0000000183c */
[----:B------:R-:W-:Y:S08]  /*d0a0*/  HMMA.16816.F32 R44, R8, R34, R44 ;  /* 0x00000022082c723c */ /* 0x000ff0000000182c */
[----:B------:R-:W-:Y:S08]  /*d0b0*/  HMMA.16816.F32 R32, R20, R68, RZ ;  /* 0x000000441420723c */ /* 0x000ff000000018ff */
[----:B--2---:R-:W-:Y:S01]  /*d0c0*/  HMMA.16816.F32 R72, R8, R42, R72 ;  /* 0x0000002a0848723c */ /* 0x004fe20000001848 */
[----:B------:R-:W-:-:S02]  /*d0d0*/  FMUL.FTZ R60, R60, c[0x0][0x2ec] ;  /* 0x0000bb003c3c7a20 */ /* 0x000fc40000410000 */
[----:B------:R-:W-:Y:S02]  /*d0e0*/  FMUL.FTZ R61, R61, c[0x0][0x2ec] ;  /* 0x0000bb003d3d7a20 */ /* 0x000fe40000410000 */
[----:B------:R-:W-:Y:S01]  /*d0f0*/  MUFU.TANH R107, R60 ;  /* 0x0000003c006b7308 */ /* 0x000fe20000002400 */
[----:B------:R-:W-:Y:S02]  /*d100*/  FMUL.FTZ R110, R63, c[0x0][0x2ec] ;  /* 0x0000bb003f6e7a20 */ /* 0x000fe40000410000 */
[C---:B------:R-:W-:Y:S01]  /*d110*/  HMMA.16816.F32 R36, R8.reuse, R40, R36 ;  /* 0x000000280824723c */ /* 0x040fe20000001824 */
[----:B------:R-:W1:Y:S04]  /*d120*/  LDSM.16.M88.4 R40, [R148+0x1000] ;  /* 0x001000009428783b */ /* 0x000e680000000200 */
[----:B------:R-:W2:Y:S03]  /*d130*/  MUFU.TANH R110, R110 ;  /* 0x0000006e006e7308 */ /* 0x000ea60000002400 */
[----:B---3--:R-:W-:Y:S08]  /*d140*/  HMMA.16816.F32 R28, R8, R56, R28 ;  /* 0x00000038081c723c */ /* 0x008ff0000000181c */
[----:B------:R-:W-:Y:S01]  /*d150*/  HMMA.16816.F32 R32, R16, R88, R32 ;  /* 0x000000581020723c */ /* 0x000fe20000001820 */
[----:B------:R3:W-:Y:S01]  /*d160*/  MUFU.TANH R89, R61 ;  /* 0x0000003d00597308 */ /* 0x0007e20000002400 */
[----:B--2---:R-:W-:Y:S01]  /*d170*/  FFMA.FTZ R7, R0, R51, R110 ;  /* 0x0000003300077223 */ /* 0x004fe2000001006e */
[----:B------:R-:W-:-:S04]  /*d180*/  IADD3 R110, R2, 0x48, RZ ;  /* 0x00000048026e7810 */ /* 0x000fc80007ffe0ff */
[----:B------:R-:W-:Y:S01]  /*d190*/  FMUL.FTZ R88, R62, c[0x0][0x2ec] ;  /* 0x0000bb003e587a20 */ /* 0x000fe20000410000 */
[----:B------:R-:W-:Y:S05]  /*d1a0*/  HMMA.16816.F32 R24, R8, R58, R24 ;  /* 0x0000003a0818723c */ /* 0x000fea0000001818 */
[----:B------:R-:W-:Y:S03]  /*d1b0*/  MUFU.TANH R88, R88 ;  /* 0x0000005800587308 */ /* 0x000fe60000002400 */
[C---:B----4-:R-:W-:Y:S01]  /*d1c0*/  HMMA.16816.F32 R72, R12.reuse, R54, R72 ;  /* 0x000000360c48723c */ /* 0x050fe20000001848 */
[----:B---3--:R-:W2:Y:S07]  /*d1d0*/  LDSM.16.M88.4 R60, [R165+0x4000] ;  /* 0x00400000a53c783b */ /* 0x008eae0000000200 */
[C---:B------:R-:W-:Y:S01]  /*d1e0*/  HMMA.16816.F32 R36, R12.reuse, R52, R36 ;  /* 0x000000340c24723c */ /* 0x040fe20000001824 */
[----:B------:R-:W3:Y:S07]  /*d1f0*/  LDSM.16.M88.4 R52, [R165+0x4800] ;  /* 0x00480000a534783b */ /* 0x000eee0000000200 */
[C---:B-1----:R-:W-:Y:S08]  /*d200*/  HMMA.16816.F32 R28, R12.reuse, R40, R28 ;  /* 0x000000280c1c723c */ /* 0x042ff0000000181c */
[----:B------:R-:W-:Y:S01]  /*d210*/  HMMA.16816.F32 R24, R12, R42, R24 ;  /* 0x0000002a0c18723c */ /* 0x000fe20000001818 */
[----:B------:R-:W-:Y:S01]  /*d220*/  LDSM.16.M88.4 R40, [R165+0x5000] ;  /* 0x00500000a528783b */ /* 0x000fe20000000200 */
[----:B------:R-:W-:-:S02]  /*d230*/  FMUL.FTZ R119, R72, c[0x0][0x2ec] ;  /* 0x0000bb0048777a20 */ /* 0x000fc40000410000 */
[----:B------:R-:W-:Y:S02]  /*d240*/  FMUL.FTZ R129, R73, c[0x0][0x2ec] ;  /* 0x0000bb0049817a20 */ /* 0x000fe40000410000 */
[----:B------:R-:W-:Y:S02]  /*d250*/  FMUL.FTZ R128, R74, c[0x0][0x2ec] ;  /* 0x0000bb004a807a20 */ /* 0x000fe40000410000 */
[----:B------:R-:W-:Y:S01]  /*d260*/  HMMA.16816.F32 R68, R20, R70, RZ ;  /* 0x000000461444723c */ /* 0x000fe200000018ff */
[----:B------:R-:W-:Y:S01]  /*d270*/  FMUL.FTZ R131, R75, c[0x0][0x2ec] ;  /* 0x0000bb004b837a20 */ /* 0x000fe20000410000 */
[----:B------:R-:W-:Y:S01]  /*d280*/  MUFU.TANH R119, R119 ;  /* 0x0000007700777308 */ /* 0x000fe20000002400 */
[----:B------:R-:W1:Y:S01]  /*d290*/  LDSM.16.M88.4 R72, [R159+0x4000] ;  /* 0x004000009f48783b */ /* 0x000e620000000200 */
[----:B------:R-:W-:Y:S02]  /*d2a0*/  FMUL.FTZ R36, R36, c[0x0][0x2ec] ;  /* 0x0000bb0024247a20 */ /* 0x000fe40000410000 */
[----:B------:R-:W-:-:S02]  /*d2b0*/  FMUL.FTZ R37, R37, c[0x0][0x2ec] ;  /* 0x0000bb0025257a20 */ /* 0x000fc40000410000 */
[----:B------:R-:W-:Y:S01]  /*d2c0*/  HMMA.16816.F32 R44, R12, R66, R44 ;  /* 0x000000420c2c723c */ /* 0x000fe2000000182c */
[----:B------:R-:W-:Y:S01]  /*d2d0*/  FMUL.FTZ R28, R28, c[0x0][0x2ec] ;  /* 0x0000bb001c1c7a20 */ /* 0x000fe20000410000 */
[----:B------:R-:W-:Y:S01]  /*d2e0*/  MUFU.TANH R115, R36 ;  /* 0x0000002400737308 */ /* 0x000fe20000002400 */
[----:B------:R-:W-:Y:S02]  /*d2f0*/  FMUL.FTZ R29, R29, c[0x0][0x2ec] ;  /* 0x0000bb001d1d7a20 */ /* 0x000fe40000410000 */
[----:B------:R-:W-:Y:S02]  /*d300*/  FMUL.FTZ R30, R30, c[0x0][0x2ec] ;  /* 0x0000bb001e1e7a20 */ /* 0x000fe40000410000 */
[----:B------:R-:W-:Y:S01]  /*d310*/  FMUL.FTZ R38, R38, c[0x0][0x2ec] ;  /* 0x0000bb0026267a20 */ /* 0x000fe20000410000 */
[----:B--2---:R-:W-:Y:S01]  /*d320*/  HMMA.16816.F32 R64, R20, R60, RZ ;  /* 0x0000003c1440723c */ /* 0x004fe200000018ff */
[----:B------:R-:W-:Y:S01]  /*d330*/  FMUL.FTZ R118, R39, c[0x0][0x2ec] ;  /* 0x0000bb0027767a20 */ /* 0x000fe20000410000 */
[----:B------:R-:W-:Y:S01]  /*d340*/  MUFU.TANH R133, R28 ;  /* 0x0000001c00857308 */ /* 0x000fe20000002400 */
[----:B------:R-:W-:-:S02]  /*d350*/  FMUL.FTZ R24, R24, c[0x0][0x2ec] ;  /* 0x0000bb0018187a20 */ /* 0x000fc40000410000 */
[----:B------:R-:W-:Y:S02]  /*d360*/  FMUL.FTZ R25, R25, c[0x0][0x2ec] ;  /* 0x0000bb0019197a20 */ /* 0x000fe40000410000 */
[----:B------:R-:W-:Y:S01]  /*d370*/  FMUL.FTZ R143, R26, c[0x0][0x2ec] ;  /* 0x0000bb001a8f7a20 */ /* 0x000fe20000410000 */
[----:B------:R-:W-:Y:S01]  /*d380*/  HMMA.16816.F32 R60, R20, R62, RZ ;  /* 0x0000003e143c723c */ /* 0x000fe200000018ff */
[----:B------:R-:W-:Y:S01]  /*d390*/  FMUL.FTZ R145, R27, c[0x0][0x2ec] ;  /* 0x0000bb001b917a20 */ /* 0x000fe20000410000 */
[----:B------:R-:W-:Y:S06]  /*d3a0*/  MUFU.TANH R135, R29 ;  /* 0x0000001d00877308 */ /* 0x000fec0000002400 */
[----:B------:R-:W-:Y:S01]  /*d3b0*/  HMMA.16816.F32 R68, R16, R90, R68 ;  /* 0x0000005a1044723c */ /* 0x000fe20000001844 */
[----:B------:R-:W-:Y:S01]  /*d3c0*/  FMUL.FTZ R44, R44, c[0x0][0x2ec] ;  /* 0x0000bb002c2c7a20 */ /* 0x000fe20000410000 */
[----:B------:R2:W-:Y:S01]  /*d3d0*/  MUFU.TANH R139, R30 ;  /* 0x0000001e008b7308 */ /* 0x0005e20000002400 */
[----:B------:R-:W-:-:S02]  /*d3e0*/  FMUL.FTZ R45, R45, c[0x0][0x2ec] ;  /* 0x0000bb002d2d7a20 */ /* 0x000fc40000410000 */
[----:B------:R-:W-:Y:S02]  /*d3f0*/  FMUL.FTZ R46, R46, c[0x0][0x2ec] ;  /* 0x0000bb002e2e7a20 */ /* 0x000fe40000410000 */
[----:B------:R-:W-:Y:S01]  /*d400*/  FMUL.FTZ R91, R31, c[0x0][0x2ec] ;  /* 0x0000bb001f5b7a20 */ /* 0x000fe20000410000 */
[----:B---3--:R-:W-:Y:S01]  /*d410*/  HMMA.16816.F32 R56, R20, R52, RZ ;  /* 0x000000341438723c */ /* 0x008fe200000018ff */
[----:B------:R-:W-:Y:S01]  /*d420*/  FMUL.FTZ R47, R47, c[0x0][0x2ec] ;  /* 0x0000bb002f2f7a20 */ /* 0x000fe20000410000 */
[----:B------:R-:W-:Y:S01]  /*d430*/  MUFU.TANH R111, R44 ;  /* 0x0000002c006f7308 */ /* 0x000fe20000002400 */
[----:B------:R-:W-:-:S05]  /*d440*/  IADD3 R90, R2, 0x21, RZ ;  /* 0x00000021025a7810 */ /* 0x000fca0007ffe0ff */
[C---:B------:R-:W-:Y:S01]  /*d450*/  HMMA.16816.F32 R52, R20.reuse, R54, RZ ;  /* 0x000000361434723c */ /* 0x040fe200000018ff */
[----:B--2---:R-:W2:Y:S01]  /*d460*/  LDSM.16.M88.4 R28, [R162+0x2000] ;  /* 0x00200000a21c783b */ /* 0x004ea20000000200 */
[----:B------:R-:W-:Y:S06]  /*d470*/  MUFU.TANH R112, R45 ;  /* 0x0000002d00707308 */ /* 0x000fec0000002400 */
[----:B------:R-:W-:Y:S02]  /*d480*/  HMMA.16816.F32 R80, R20, R76, RZ ;  /* 0x0000004c1450723c */ /* 0x000fe400000018ff */
[----:B------:R-:W3:Y:S06]  /*d490*/  MUFU.TANH R113, R46 ;  /* 0x0000002e00717308 */ /* 0x000eec0000002400 */
[C---:B-1----:R-:W-:Y:S02]  /*d4a0*/  HMMA.16816.F32 R64, R16.reuse, R72, R64 ;  /* 0x000000481040723c */ /* 0x042fe40000001840 */
[----:B------:R1:W-:Y:S06]  /*d4b0*/  MUFU.TANH R114, R47 ;  /* 0x0000002f00727308 */ /* 0x0003ec0000002400 */
[----:B------:R-:W-:Y:S02]  /*d4c0*/  HMMA.16816.F32 R60, R16, R74, R60 ;  /* 0x0000004a103c723c */ /* 0x000fe4000000183c */
[----:B------:R-:W-:Y:S01]  /*d4d0*/  MUFU.TANH R116, R37 ;  /* 0x0000002500747308 */ /* 0x000fe20000002400 */
[----:B---3--:R-:W-:-:S04]  /*d4e0*/  FFMA.FTZ R113, R0, R95, R113 ;  /* 0x0000005f00717223 */ /* 0x008fc80000010071 */
[----:B------:R-:W-:Y:S01]  /*d4f0*/  IADD3 R74, R2, 0x19, RZ ;  /* 0x00000019024a7810 */ /* 0x000fe20007ffe0ff */
[----:B------:R-:W-:Y:S02]  /*d500*/  HMMA.16816.F32 R32, R8, R84, R32 ;  /* 0x000000540820723c */ /* 0x000fe40000001820 */
[----:B------:R3:W-:Y:S06]  /*d510*/  MUFU.TANH R117, R38 ;  /* 0x0000002600757308 */ /* 0x0007ec0000002400 */
[C---:B-1----:R-:W-:Y:S02]  /*d520*/  HMMA.16816.F32 R44, R20.reuse, R40, RZ ;  /* 0x00000028142c723c */ /* 0x042fe400000018ff */
[----:B------:R-:W-:Y:S06]  /*d530*/  MUFU.TANH R141, R24 ;  /* 0x00000018008d7308 */ /* 0x000fec0000002400 */
[C---:B------:R-:W-:Y:S01]  /*d540*/  HMMA.16816.F32 R40, R20.reuse, R42, RZ ;  /* 0x0000002a1428723c */ /* 0x040fe200000018ff */
[----:B---3--:R-:W1:Y:S01]  /*d550*/  LDSM.16.M88.4 R36, [R148+0x1800] ;  /* 0x001800009424783b */ /* 0x008e620000000200 */
[----:B------:R3:W-:Y:S06]  /*d560*/  MUFU.TANH R73, R25 ;  /* 0x0000001900497308 */ /* 0x0007ec0000002400 */
[----:B------:R-:W-:Y:S01]  /*d570*/  HMMA.16816.F32 R20, R20, R78, RZ ;  /* 0x0000004e1414723c */ /* 0x000fe200000018ff */
[----:B------:R-:W4:Y:S01]  /*d580*/  LDSM.16.M88.4 R76, [R159+0x4800] ;  /* 0x004800009f4c783b */ /* 0x000f220000000200 */
[----:B------:R-:W-:Y:S06]  /*d590*/  MUFU.TANH R129, R129 ;  /* 0x0000008100817308 */ /* 0x000fec0000002400 */
[C---:B------:R-:W-:Y:S01]  /*d5a0*/  HMMA.16816.F32 R68, R8.reuse, R86, R68 ;  /* 0x000000560844723c */ /* 0x040fe20000001844 */
[----:B------:R-:W-:Y:S01]  /*d5b0*/  LDSM.16.M88.4 R84, [R159+0x5000] ;  /* 0x005000009f54783b */ /* 0x000fe20000000200 */
[----:B------:R-:W5:Y:S03]  /*d5c0*/  I2F R72, R74 ;  /* 0x0000004a00487306 */ /* 0x000f660000201400 */
[----:B---3--:R-:W3:Y:S03]  /*d5d0*/  LDSM.16.M88.4 R24, [R148+0x2000] ;  /* 0x002000009418783b */ /* 0x008ee60000000200 */
[C---:B--2---:R-:W-:Y:S02]  /*d5e0*/  HMMA.16816.F32 R64, R8.reuse, R28, R64 ;  /* 0x0000001c0840723c */ /* 0x044fe40000001840 */
[----:B------:R-:W-:Y:S06]  /*d5f0*/  MUFU.TANH R131, R131 ;  /* 0x0000008300837308 */ /* 0x000fec0000002400 */
[----:B------:R-:W-:Y:S01]  /*d600*/  HMMA.16816.F32 R60, R8, R30, R60 ;  /* 0x0000001e083c723c */ /* 0x000fe2000000183c */
[----:B------:R-:W2:Y:S01]  /*d610*/  LDSM.16.M88.4 R28, [R162+0x2800] ;  /* 0x00280000a21c783b */ /* 0x000ea20000000200 */
[----:B-----5:R-:W-:Y:S01]  /*d620*/  FFMA.FTZ R129, R0, R72, R129 ;  /* 0x0000004800817223 */ /* 0x020fe20000010081 */
[----:B------:R-:W-:Y:S05]  /*d630*/  MUFU.TANH R118, R118 ;  /* 0x0000007600767308 */ /* 0x000fea0000002400 */
[C---:B-1----:R-:W-:Y:S03]  /*d640*/  HMMA.16816.F32 R32, R12.reuse, R36, R32 ;  /* 0x000000240c20723c */ /* 0x042fe60000001820 */
[----:B------:R-:W-:Y:S05]  /*d650*/  MUFU.TANH R91, R91 ;  /* 0x0000005b005b7308 */ /* 0x000fea0000002400 */
[----:B------:R-:W-:Y:S01]  /*d660*/  HMMA.16816.F32 R68, R12, R38, R68 ;  /* 0x000000260c44723c */ /* 0x000fe20000001844 */
[----:B------:R-:W1:Y:S02]  /*d670*/  LDSM.16.M88.4 R36, [R159+0x5800] ;  /* 0x005800009f24783b */ /* 0x000e640000000200 */
[----:B------:R-:W-:Y:S05]  /*d680*/  MUFU.TANH R143, R143 ;  /* 0x0000008f008f7308 */ /* 0x000fea0000002400 */
[----:B----4-:R-:W-:Y:S03]  /*d690*/  HMMA.16816.F32 R52, R16, R78, R52 ;  /* 0x0000004e1034723c */ /* 0x010fe60000001834 */
[----:B------:R-:W-:Y:S04]  /*d6a0*/  MUFU.TANH R145, R145 ;  /* 0x0000009100917308 */ /* 0x000fe80000002400 */
[----:B------:R-:W-:Y:S01]  /*d6b0*/  IADD3 R78, R2, 0x20, RZ ;  /* 0x00000020024e7810 */ /* 0x000fe20007ffe0ff */
[----:B---3--:R-:W-:Y:S01]  /*d6c0*/  HMMA.16816.F32 R64, R12, R24, R64 ;  /* 0x000000180c40723c */ /* 0x008fe20000001840 */
[----:B------:R-:W-:-:S02]  /*d6d0*/  FMUL.FTZ R32, R32, c[0x0][0x2ec] ;  /* 0x0000bb0020207a20 */ /* 0x000fc40000410000 */
[----:B------:R-:W-:Y:S01]  /*d6e0*/  MUFU.TANH R128, R128 ;  /* 0x0000008000807308 */ /* 0x000fe20000002400 */
[----:B------:R-:W-:Y:S02]  /*d6f0*/  FMUL.FTZ R33, R33, c[0x0][0x2ec] ;  /* 0x0000bb0021217a20 */ /* 0x000fe40000410000 */
[----:B------:R-:W-:Y:S02]  /*d700*/  FMUL.FTZ R34, R34, c[0x0][0x2ec] ;  /* 0x0000bb0022227a20 */ /* 0x000fe40000410000 */
[----:B------:R-:W-:Y:S01]  /*d710*/  FMUL.FTZ R35, R35, c[0x0][0x2ec] ;  /* 0x0000bb0023237a20 */ /* 0x000fe20000410000 */
[----:B------:R-:W-:Y:S01]  /*d720*/  HMMA.16816.F32 R60, R12, R26, R60 ;  /* 0x0000001a0c3c723c */ /* 0x000fe2000000183c */
[----:B------:R-:W3:Y:S01]  /*d730*/  LDSM.16.M88.4 R24, [R148+0x2800] ;  /* 0x002800009418783b */ /* 0x000ee20000000200 */
[----:B------:R-:W-:Y:S01]  /*d740*/  MUFU.TANH R75, R32 ;  /* 0x00000020004b7308 */ /* 0x000fe20000002400 */
[----:B------:R-:W-:Y:S02]  /*d750*/  FMUL.FTZ R71, R71, c[0x0][0x2ec] ;  /* 0x0000bb0047477a20 */ /* 0x000fe40000410000 */
[----:B------:R-:W-:-:S03]  /*d760*/  FMUL.FTZ R69, R69, c[0x0][0x2ec] ;  /* 0x0000bb0045457a20 */ /* 0x000fc60000410000 */
[----:B------:R-:W-:Y:S02]  /*d770*/  HMMA.16816.F32 R56, R16, R76, R56 ;  /* 0x0000004c1038723c */ /* 0x000fe40000001838 */
[----:B------:R-:W-:Y:S06]  /*d780*/  MUFU.TANH R77, R33 ;  /* 0x00000021004d7308 */ /* 0x000fec0000002400 */
[----:B--2---:R-:W-:Y:S01]  /*d790*/  HMMA.16816.F32 R52, R8, R30, R52 ;  /* 0x0000001e0834723c */ /* 0x004fe20000001834 */
[----:B------:R-:W-:Y:S01]  /*d7a0*/  FMUL.FTZ R65, R65, c[0x0][0x2ec] ;  /* 0x0000bb0041417a20 */ /* 0x000fe20000410000 */
[----:B------:R-:W-:Y:S01]  /*d7b0*/  MUFU.TANH R79, R34 ;  /* 0x00000022004f7308 */ /* 0x000fe20000002400 */
[----:B------:R-:W-:-:S02]  /*d7c0*/  FMUL.FTZ R67, R67, c[0x0][0x2ec] ;  /* 0x0000bb0043437a20 */ /* 0x000fc40000410000 */
[----:B------:R-:W-:-:S03]  /*d7d0*/  FMUL.FTZ R66, R66, c[0x0][0x2ec] ;  /* 0x0000bb0042427a20 */ /* 0x000fc60000410000 */
[----:B------:R-:W-:Y:S01]  /*d7e0*/  HMMA.16816.F32 R44, R16, R84, R44 ;  /* 0x00000054102c723c */ /* 0x000fe2000000182c */
[----:B------:R-:W-:Y:S01]  /*d7f0*/  FMUL.FTZ R60, R60, c[0x0][0x2ec] ;  /* 0x0000bb003c3c7a20 */ /* 0x000fe20000410000 */
[----:B------:R-:W-:Y:S01]  /*d800*/  I2F R76, R78 ;  /* 0x0000004e004c7306 */ /* 0x000fe20000201400 */
[----:B------:R-:W-:Y:S02]  /*d810*/  FMUL.FTZ R62, R62, c[0x0][0x2ec] ;  /* 0x0000bb003e3e7a20 */ /* 0x000fe40000410000 */
[----:B------:R-:W-:Y:S02]  /*d820*/  FMUL.FTZ R61, R61, c[0x0][0x2ec] ;  /* 0x0000bb003d3d7a20 */ /* 0x000fe40000410000 */
[----:B------:R-:W-:Y:S01]  /*d830*/  FMUL.FTZ R85, R68, c[0x0][0x2ec] ;  /* 0x0000bb0044557a20 */ /* 0x000fe20000410000 */
[----:B------:R-:W-:Y:S01]  /*d840*/  HMMA.16816.F32 R56, R8, R28, R56 ;  /* 0x0000001c0838723c */ /* 0x000fe20000001838 */
[----:B------:R-:W2:Y:S01]  /*d850*/  LDSM.16.M88.4 R28, [R162+0x3800] ;  /* 0x00380000a21c783b */ /* 0x000ea20000000200 */
[----:B------:R-:W4:Y:S01]  /*d860*/  I2F R84, R90 ;  /* 0x0000005a00547306 */ /* 0x000f220000201400 */
[----:B------:R-:W-:Y:S01]  /*d870*/  FMUL.FTZ R185, R63, c[0x0][0x2ec] ;  /* 0x0000bb003fb97a20 */ /* 0x000fe20000410000 */
[----:B------:R-:W-:-:S04]  /*d880*/  IADD3 R63, R2, 0x38, RZ ;  /* 0x00000038023f7810 */ /* 0x000fc80007ffe0ff */
[C---:B------:R-:W-:Y:S02]  /*d890*/  HMMA.16816.F32 R40, R16.reuse, R86, R40 ;  /* 0x000000561028723c */ /* 0x040fe40000001828 */
[----:B------:R5:W-:Y:S05]  /*d8a0*/  MUFU.TANH R87, R35 ;  /* 0x0000002300577308 */ /* 0x000bea0000002400 */
[----:B------:R-:W-:Y:S01]  /*d8b0*/  IADD3 R86, R2, 0x28, RZ ;  /* 0x0000002802567810 */ /* 0x000fe20007ffe0ff */
[C---:B-1----:R-:W-:Y:S02]  /*d8c0*/  HMMA.16816.F32 R80, R16.reuse, R36, R80 ;  /* 0x000000241050723c */ /* 0x042fe40000001850 */
[----:B------:R4:W-:Y:S05]  /*d8d0*/  MUFU.TANH R155, R60 ;  /* 0x0000003c009b7308 */ /* 0x0009ea0000002400 */
[----:B------:R-:W-:Y:S01]  /*d8e0*/  FMUL.FTZ R37, R70, c[0x0][0x2ec] ;  /* 0x0000bb0046257a20 */ /* 0x000fe20000410000 */
[----:B------:R-:W-:Y:S01]  /*d8f0*/  HMMA.16816.F32 R20, R16, R38, R20 ;  /* 0x000000261014723c */ /* 0x000fe20000001814 */
[----:B------:R-:W1:Y:S01]  /*d900*/  LDSM.16.M88.4 R16, [R162+0x3000] ;  /* 0x00300000a210783b */ /* 0x000e620000000200 */
[----:B------:R-:W2:Y:S01]  /*d910*/  I2F R68, R86 ;  /* 0x0000005600447306 */ /* 0x000ea20000201400 */
[----:B------:R-:W-:-:S02]  /*d920*/  FFMA.FTZ R70, R0, R105, R116 ;  /* 0x0000006900467223 */ /* 0x000fc40000010074 */
[----:B-----5:R-:W5:Y:S02]  /*d930*/  LDSM.16.M88.4 R32, [R148+0x3000] ;  /* 0x003000009420783b */ /* 0x020f640000000200 */
[----:B------:R-:W-:Y:S01]  /*d940*/  IADD3 R38, R2, 0x29, RZ ;  /* 0x0000002902267810 */ /* 0x000fe20007ffe0ff */
[C---:B---3--:R-:W-:Y:S01]  /*d950*/  HMMA.16816.F32 R52, R12.reuse, R26, R52 ;  /* 0x0000001a0c34723c */ /* 0x048fe20000001834 */
[----:B------:R-:W-:Y:S01]  /*d960*/  FMUL.FTZ R39, R64, c[0x0][0x2ec] ;  /* 0x0000bb0040277a20 */ /* 0x000fe20000410000 */
[----:B------:R3:W-:Y:S01]  /*d970*/  MUFU.TANH R153, R61 ;  /* 0x0000003d00997308 */ /* 0x0007e20000002400 */
[C---:B----4-:R-:W-:Y:S02]  /*d980*/  FFMA.FTZ R60, R0.reuse, R84, R135 ;  /* 0x00000054003c7223 */ /* 0x050fe40000010087 */
[----:B------:R-:W-:Y:S02]  /*d990*/  FFMA.FTZ R64, R0, R76, R133 ;  /* 0x0000004c00407223 */ /* 0x000fe40000010085 */
[----:B------:R-:W-:Y:S01]  /*d9a0*/  IMAD.U32 R27, R94, 0x10, R181 ;  /* 0x000000105e1b7824 */ /* 0x000fe200078e00b5 */
[----:B------:R-:W-:Y:S01]  /*d9b0*/  HMMA.16816.F32 R56, R12, R24, R56 ;  /* 0x000000180c38723c */ /* 0x000fe20000001838 */
[C---:B------:R-:W-:Y:S01]  /*d9c0*/  FFMA.FTZ R26, R0.reuse, R97, R112 ;  /* 0x00000061001a7223 */ /* 0x040fe20000010070 */
[----:B------:R4:W-:Y:S01]  /*d9d0*/  MUFU.TANH R25, R62 ;  /* 0x0000003e00197308 */ /* 0x0009e20000002400 */
[----:B------:R-:W-:Y:S01]  /*d9e0*/  FFMA.FTZ R94, R0, R99, R115 ;  /* 0x00000063005e7223 */ /* 0x000fe20000010073 */
[----:B------:R-:W-:Y:S01]  /*d9f0*/  IADD3 R102, -R172, 0x1, R27 ;  /* 0x00000001ac667810 */ /* 0x000fe20007ffe11b */
[----:B------:R-:W-:Y:S01]  /*da00*/  FFMA.FTZ R97, R0, R97, R114 ;  /* 0x0000006100617223 */ /* 0x000fe20000010072 */
[----:B------:R-:W-:Y:S01]  /*da10*/  IADD3 R114, R2, 0x50, RZ ;  /* 0x0000005002727810 */ /* 0x000fe20007ffe0ff */
[----:B------:R-:W-:Y:S01]  /*da20*/  FFMA.FTZ R27, R0, R109, R128 ;  /* 0x0000006d001b7223 */ /* 0x000fe20000010080 */
[----:B------:R-:W-:Y:S01]  /*da30*/  IADD3 R102, R102, c[0x0][0x2e8], R49 ;  /* 0x0000ba0066667a10 */ /* 0x000fe20007ffe031 */
[----:B--2---:R-:W-:Y:S01]  /*da40*/  HMMA.16816.F32 R80, R8, R28, R80 ;  /* 0x0000001c0850723c */ /* 0x004fe20000001850 */
[----:B------:R-:W2:Y:S01]  /*da50*/  I2F R36, R38 ;  /* 0x0000002600247306 */ /* 0x000ea20000201400 */
[----:B---3--:R-:W-:-:S02]  /*da60*/  IADD3 R61, R2, 0x31, RZ ;  /* 0x00000031023d7810 */ /* 0x008fc40007ffe0ff */
[C---:B------:R-:W-:Y:S02]  /*da70*/  IADD3 R24, R102.reuse, 0x8, RZ ;  /* 0x0000000866187810 */ /* 0x040fe40007ffe0ff */
[----:B------:R-:W-:Y:S01]  /*da80*/  IMNMX R102, R102, R49, PT ;  /* 0x0000003166667217 */ /* 0x000fe20003800200 */
[----:B------:R-:W-:Y:S01]  /*da90*/  FFMA.FTZ R28, R0, R95, R111 ;  /* 0x0000005f001c7223 */ /* 0x000fe2000001006f */
[----:B------:R-:W-:Y:S01]  /*daa0*/  IMNMX R103, R24, R49, PT ;  /* 0x0000003118677217 */ /* 0x000fe20003800200 */
[----:B------:R-:W-:Y:S01]  /*dab0*/  FFMA.FTZ R24, R0, R51, R89 ;  /* 0x0000003300187223 */ /* 0x000fe20000010059 */
[----:B------:R-:W-:Y:S01]  /*dac0*/  ISETP.GE.AND P4, PT, R98, R102, PT ;  /* 0x000000666200720c */ /* 0x000fe20003f86270 */
[----:B----4-:R-:W-:Y:S01]  /*dad0*/  FFMA.FTZ R62, R0, R68, R141 ;  /* 0x00000044003e7223 */ /* 0x010fe2000001008d */
[----:B------:R-:W-:Y:S01]  /*dae0*/  ISETP.GE.AND P3, PT, R96, R103, PT ;  /* 0x000000676000720c */ /* 0x000fe20003f66270 */
[----:B------:R-:W-:Y:S01]  /*daf0*/  FFMA.FTZ R89, R0, R105, R118 ;  /* 0x0000006900597223 */ /* 0x000fe20000010076 */
[----:B------:R-:W-:Y:S01]  /*db00*/  FSEL R26, R26, -INF , !P4 ;  /* 0xff8000001a1a7808 */ /* 0x000fe20006000000 */
[----:B------:R-:W-:Y:S01]  /*db10*/  FMUL.FTZ R59, R59, c[0x0][0x2ec] ;  /* 0x0000bb003b3b7a20 */ /* 0x000fe20000410000 */
[-C--:B------:R-:W-:Y:S01]  /*db20*/  ISETP.GE.AND P4, PT, R74, R102.reuse, PT ;  /* 0x000000664a00720c */ /* 0x080fe20003f86270 */
[C---:B-1----:R-:W-:Y:S01]  /*db30*/  HMMA.16816.F32 R44, R8.reuse, R16, R44 ;  /* 0x00000010082c723c */ /* 0x042fe2000000182c */
[----:B------:R-:W-:Y:S01]  /*db40*/  FSEL R157, R113, -INF , !P3 ;  /* 0xff800000719d7808 */ /* 0x000fe20005800000 */
[----:B------:R-:W-:Y:S01]  /*db50*/  FMUL.FTZ R29, R57, c[0x0][0x2ec] ;  /* 0x0000bb00391d7a20 */ /* 0x000fe20000410000 */
[-C--:B------:R-:W-:Y:S01]  /*db60*/  ISETP.GE.AND P3, PT, R108, R102.reuse, PT ;  /* 0x000000666c00720c */ /* 0x080fe20003f66270 */
[----:B------:R1:W-:Y:S01]  /*db70*/  MUFU.TANH R113, R59 ;  /* 0x0000003b00717308 */ /* 0x0003e20000002400 */
[----:B------:R-:W-:Y:S01]  /*db80*/  ISETP.GE.AND P1, PT, R50, R102, PT ;  /* 0x000000663200720c */ /* 0x000fe20003f26270 */
[----:B------:R-:W-:Y:S01]  /*db90*/  FFMA.FTZ R57, R0, R76, R139 ;  /* 0x0000004c00397223 */ /* 0x000fe2000001008b */
[-C--:B------:R-:W-:Y:S01]  /*dba0*/  ISETP.GE.AND P0, PT, R50, R103.reuse, PT ;  /* 0x000000673200720c */ /* 0x080fe20003f06270 */
[----:B------:R-:W-:Y:S01]  /*dbb0*/  HMMA.16816.F32 R40, R8, R18, R40 ;  /* 0x000000120828723c */ /* 0x000fe20000001828 */
[----:B------:R-:W-:Y:S01]  /*dbc0*/  FSEL R24, R24, -INF , !P1 ;  /* 0xff80000018187808 */ /* 0x000fe20004800000 */
[----:B------:R-:W-:Y:S01]  /*dbd0*/  FMUL.FTZ R49, R58, c[0x0][0x2ec] ;  /* 0x0000bb003a317a20 */ /* 0x000fe20000410000 */
[-C--:B------:R-:W-:Y:S01]  /*dbe0*/  ISETP.GE.AND P1, PT, R104, R103.reuse, PT ;  /* 0x000000676800720c */ /* 0x080fe20003f26270 */
[----:B------:R-:W-:Y:S01]  /*dbf0*/  I2F R19, R61 ;  /* 0x0000003d00137306 */ /* 0x000fe20000201400 */
[----:B------:R-:W-:Y:S01]  /*dc00*/  @P4 LOP3.LUT R174, R174, 0x1, RZ, 0xfc, !PT ;  /* 0x00000001aeae4812 */ /* 0x000fe200078efcff */
[----:B------:R-:W-:Y:S01]  /*dc10*/  FMUL.FTZ R58, R53, c[0x0][0x2ec] ;  /* 0x0000bb00353a7a20 */ /* 0x000fe20000410000 */
[----:B------:R-:W-:Y:S01]  /*dc20*/  ISETP.GE.AND P4, PT, R74, R103, PT ;  /* 0x000000674a00720c */ /* 0x000fe20003f86270 */
[----:B------:R-:W-:Y:S01]  /*dc30*/  FFMA.FTZ R74, R0, R109, R119 ;  /* 0x0000006d004a7223 */ /* 0x000fe20000010077 */
[----:B------:R-:W-:Y:S01]  /*dc40*/  IADD3 R18, R2, 0x30, RZ ;  /* 0x0000003002127810 */ /* 0x000fe20007ffe0ff */
[----:B------:R-:W-:Y:S01]  /*dc50*/  FFMA.FTZ R53, R0, R84, R91 ;  /* 0x0000005400357223 */ /* 0x000fe2000001005b */
[----:B------:R-:W-:Y:S01]  /*dc60*/  ISETP.GE.AND P6, PT, R104, R102, PT ;  /* 0x000000666800720c */ /* 0x000fe20003fc6270 */
[----:B-1----:R-:W-:Y:S01]  /*dc70*/  FFMA.FTZ R59, R0, R72, R131 ;  /* 0x00000048003b7223 */ /* 0x002fe20000010083 */
[----:B------:R-:W-:Y:S01]  /*dc80*/  FSEL R74, R74, -INF , !P3 ;  /* 0xff8000004a4a7808 */ /* 0x000fe20005800000 */
[----:B------:R-:W1:Y:S01]  /*dc90*/  I2F R17, R18 ;  /* 0x0000001200117306 */ /* 0x000e620000201400 */
[C---:B------:R-:W-:Y:S01]  /*dca0*/  LOP3.LUT P3, RZ, R174.reuse, 0x1, RZ, 0xc0, !PT ;  /* 0x00000001aeff7812 */ /* 0x040fe2000786c0ff */
[----:B-----5:R-:W-:Y:S01]  /*dcb0*/  HMMA.16816.F32 R44, R12, R32, R44 ;  /* 0x000000200c2c723c */ /* 0x020fe2000000182c */
[----:B------:R-:W-:Y:S01]  /*dcc0*/  LOP3.LUT R174, R174, 0xfffffffe, RZ, 0xc0, !PT ;  /* 0xfffffffeaeae7812 */ /* 0x000fe200078ec0ff */
[----:B--2---:R-:W-:Y:S01]  /*dcd0*/  FFMA.FTZ R145, R0, R36, R145 ;  /* 0x0000002400917223 */ /* 0x004fe20000010091 */
[----:B------:R-:W-:Y:S01]  /*dce0*/  FSEL R72, R129, -INF , !P3 ;  /* 0xff80000081487808 */ /* 0x000fe20005800000 */
[----:B------:R-:W-:Y:S01]  /*dcf0*/  FMUL.FTZ R3, R56, c[0x0][0x2ec] ;  /* 0x0000bb0038037a20 */ /* 0x000fe20000410000 */
[-C--:B------:R-:W-:Y:S01]  /*dd00*/  ISETP.GE.AND P3, PT, R86, R102.reuse, PT ;  /* 0x000000665600720c */ /* 0x080fe20003f66270 */
[----:B------:R-:W-:Y:S01]  /*dd10*/  MUFU.TANH R85, R85 ;  /* 0x0000005500557308 */ /* 0x000fe20000002400 */
[----:B------:R-:W-:Y:S01]  /*dd20*/  FFMA.FTZ R33, R0, R99, R117 ;  /* 0x0000006300217223 */ /* 0x000fe20000010075 */
[----:B------:R-:W-:Y:S01]  /*dd30*/  FSEL R7, R7, -INF , !P0 ;  /* 0xff80000007077808 */ /* 0x000fe20004000000 */
[----:B------:R-:W-:Y:S01]  /*dd40*/  HMMA.16816.F32 R20, R8, R30, R20 ;  /* 0x0000001e0814723c */ /* 0x000fe20000001814 */
[----:B------:R-:W-:Y:S01]  /*dd50*/  ISETP.GE.AND P2, PT, R96, R102, PT ;  /* 0x000000666000720c */ /* 0x000fe20003f46270 */
[----:B------:R-:W-:Y:S01]  /*dd60*/  FMUL.FTZ R52, R52, c[0x0][0x2ec] ;  /* 0x0000bb0034347a20 */ /* 0x000fe20000410000 */
[----:B------:R-:W-:Y:S01]  /*dd70*/  FSEL R33, R33, -INF , !P1 ;  /* 0xff80000021217808 */ /* 0x000fe20004800000 */
[----:B------:R-:W-:Y:S01]  /*dd80*/  FMUL.FTZ R54, R54, c[0x0][0x2ec] ;  /* 0x0000bb0036367a20 */ /* 0x000fe20000410000 */
[-C--:B------:R-:W-:Y:S01]  /*dd90*/  ISETP.GE.AND P1, PT, R78, R103.reuse, PT ;  /* 0x000000674e00720c */ /* 0x080fe20003f26270 */
[----:B------:R-:W-:Y:S01]  /*dda0*/  MUFU.TANH R37, R37 ;  /* 0x0000002500257308 */ /* 0x000fe20000002400 */
[----:B------:R-:W-:Y:S01]  /*ddb0*/  ISETP.GE.AND P0, PT, R106, R103, PT ;  /* 0x000000676a00720c */ /* 0x000fe20003f06270 */
[----:B-1----:R-:W-:Y:S01]  /*ddc0*/  FFMA.FTZ R104, R0, R17, R75 ;  /* 0x0000001100687223 */ /* 0x002fe2000001004b */
[----:B------:R-:W-:Y:S01]  /*ddd0*/  @P3 LOP3.LUT R174, R174, 0x1, RZ, 0xfc, !PT ;  /* 0x00000001aeae3812 */ /* 0x000fe200078efcff */
[----:B------:R-:W-:Y:S01]  /*dde0*/  HMMA.16816.F32 R40, R12, R34, R40 ;  /* 0x000000220c28723c */ /* 0x000fe20000001828 */
[----:B------:R-:W-:-:S02]  /*ddf0*/  FSEL R135, R57, -INF , !P1 ;  /* 0xff80000039877808 */ /* 0x000fc40004800000 */
[----:B------:R-:W-:Y:S01]  /*de00*/  LOP3.LUT P1, RZ, R174, 0x1, RZ, 0xc0, !PT ;  /* 0x00000001aeff7812 */ /* 0x000fe2000782c0ff */
[----:B------:R-:W1:Y:S01]  /*de10*/  I2F R16, R63 ;  /* 0x0000003f00107306 */ /* 0x000e620000201400 */
[----:B------:R-:W-:Y:S01]  /*de20*/  FSEL R94, R94, -INF , !P6 ;  /* 0xff8000005e5e7808 */ /* 0x000fe20007000000 */
[----:B------:R-:W-:Y:S01]  /*de30*/  FMUL.FTZ R46, R46, c[0x0][0x2ec] ;  /* 0x0000bb002e2e7a20 */ /* 0x000fe20000410000 */
[----:B------:R-:W-:Y:S01]  /*de40*/  FSEL R62, R62, -INF , !P1 ;  /* 0xff8000003e3e7808 */ /* 0x000fe20004800000 */
[----:B------:R-:W-:Y:S01]  /*de50*/  FMUL.FTZ R34, R45, c[0x0][0x2ec] ;  /* 0x0000bb002d227a20 */ /* 0x000fe20000410000 */
[-C--:B------:R-:W-:Y:S01]  /*de60*/  ISETP.GE.AND P1, PT, R61, R102.reuse, PT ;  /* 0x000000663d00720c */ /* 0x080fe20003f26270 */
[----:B------:R-:W-:Y:S01]  /*de70*/  FMUL.FTZ R44, R44, c[0x0][0x2ec] ;  /* 0x0000bb002c2c7a20 */ /* 0x000fe20000410000 */
[----:B------:R-:W-:Y:S01]  /*de80*/  ISETP.GE.AND P6, PT, R78, R102, PT ;  /* 0x000000664e00720c */ /* 0x000fe20003fc6270 */
[----:B------:R2:W-:Y:S01]  /*de90*/  MUFU.TANH R84, R58 ;  /* 0x0000003a00547308 */ /* 0x0005e20000002400 */
[----:B------:R-:W-:-:S02]  /*dea0*/  FSEL R28, R28, -INF , !P2 ;  /* 0xff8000001c1c7808 */ /* 0x000fc40005000000 */
[----:B------:R-:W-:Y:S02]  /*deb0*/  FSEL R89, R89, -INF , !P0 ;  /* 0xff80000059597808 */ /* 0x000fe40004000000 */
[----:B------:R-:W-:Y:S02]  /*dec0*/  LOP3.LUT R174, R174, 0xfffffffe, RZ, 0xc0, !PT ;  /* 0xfffffffeaeae7812 */ /* 0x000fe400078ec0ff */
[----:B------:R-:W-:Y:S01]  /*ded0*/  ISETP.GE.AND P2, PT, R106, R102, PT ;  /* 0x000000666a00720c */ /* 0x000fe20003f46270 */
[----:B------:R3:W-:Y:S01]  /*dee0*/  MUFU.TANH R147, R65 ;  /* 0x0000004100937308 */ /* 0x0007e20000002400 */
[-C--:B------:R-:W-:Y:S01]  /*def0*/  ISETP.GE.AND P0, PT, R90, R103.reuse, PT ;  /* 0x000000675a00720c */ /* 0x080fe20003f06270 */
[-C--:B-1----:R-:W-:Y:S01]  /*df00*/  FFMA.FTZ R85, R0, R16.reuse, R85 ;  /* 0x0000001000557223 */ /* 0x082fe20000010055 */
[----:B------:R-:W-:Y:S01]  /*df10*/  ISETP.GE.AND P5, PT, R98, R103, PT ;  /* 0x000000676200720c */ /* 0x000fe20003fa6270 */
[----:B------:R-:W-:Y:S01]  /*df20*/  FFMA.FTZ R133, R0, R16, R37 ;  /* 0x0000001000857223 */ /* 0x000fe20000010025 */
[----:B------:R-:W-:Y:S01]  /*df30*/  FSEL R64, R64, -INF , !P6 ;  /* 0xff80000040407808 */ /* 0x000fe20007000000 */
[----:B------:R-:W-:Y:S01]  /*df40*/  FMUL.FTZ R8, R42, c[0x0][0x2ec] ;  /* 0x0000bb002a087a20 */ /* 0x000fe20000410000 */
[----:B------:R-:W-:Y:S01]  /*df50*/  ISETP.GE.AND P6, PT, R38, R102, PT ;  /* 0x000000662600720c */ /* 0x000fe20003fc6270 */
[----:B--2---:R-:W-:Y:S01]  /*df60*/  FFMA.FTZ R58, R0, R36, R73 ;  /* 0x00000024003a7223 */ /* 0x004fe20000010049 */
[----:B------:R1:W-:Y:S01]  /*df70*/  MUFU.TANH R151, R67 ;  /* 0x0000004300977308 */ /* 0x0003e20000002400 */
[----:B------:R-:W-:Y:S01]  /*df80*/  @P1 LOP3.LUT R174, R174, 0x1, RZ, 0xfc, !PT ;  /* 0x00000001aeae1812 */ /* 0x000fe200078efcff */
[----:B------:R-:W-:Y:S01]  /*df90*/  FMUL.FTZ R40, R40, c[0x0][0x2ec] ;  /* 0x0000bb0028287a20 */ /* 0x000fe20000410000 */
[----:B------:R-:W-:Y:S01]  /*dfa0*/  FSEL R70, R70, -INF , !P2 ;  /* 0xff80000046467808 */ /* 0x000fe20005000000 */
[----:B------:R-:W-:Y:S01]  /*dfb0*/  FMUL.FTZ R43, R43, c[0x0][0x2ec] ;  /* 0x0000bb002b2b7a20 */ /* 0x000fe20000410000 */
[----:B------:R-:W-:-:S02]  /*dfc0*/  FSEL R59, R59, -INF , !P4 ;  /* 0xff8000003b3b7808 */ /* 0x000fc40006000000 */
[----:B------:R-:W-:Y:S01]  /*dfd0*/  FSEL R57, R53, -INF , !P0 ;  /* 0xff80000035397808 */ /* 0x000fe20004000000 */
[----:B---3--:R-:W-:Y:S01]  /*dfe0*/  FFMA.FTZ R65, R0, R68, R143 ;  /* 0x0000004400417223 */ /* 0x008fe2000001008f */
[----:B------:R2:W3:Y:S01]  /*dff0*/  MUFU.TANH R149, R66 ;  /* 0x0000004200957308 */ /* 0x0004e20000002400 */
[----:B------:R-:W-:Y:S02]  /*e000*/  FSEL R97, R97, -INF , !P5 ;  /* 0xff80000061617808 */ /* 0x000fe40006800000 */
[----:B------:R-:W-:Y:S02]  /*e010*/  ISETP.GE.AND P2, PT, R90, R102, PT ;  /* 0x000000665a00720c */ /* 0x000fe40003f46270 */
[----:B------:R-:W-:Y:S01]  /*e020*/  ISETP.GE.AND P4, PT, R86, R103, PT ;  /* 0x000000675600720c */ /* 0x000fe20003f86270 */
[----:B-1----:R-:W-:Y:S01]  /*e030*/  FFMA.FTZ R67, R0, R17, R79 ;  /* 0x0000001100437223 */ /* 0x002fe2000001004f */
[----:B------:R-:W-:Y:S01]  /*e040*/  ISETP.GE.AND P3, PT, R38, R103, PT ;  /* 0x000000672600720c */ /* 0x000fe20003f66270 */
[----:B------:R-:W-:Y:S01]  /*e050*/  FFMA.FTZ R17, R0, R19, R77 ;  /* 0x0000001300117223 */ /* 0x000fe2000001004d */
[-C--:B------:R-:W-:Y:S01]  /*e060*/  ISETP.GE.AND P0, PT, R18, R103.reuse, PT ;  /* 0x000000671200720c */ /* 0x080fe20003f06270 */
[----:B------:R-:W-:Y:S01]  /*e070*/  MUFU.TANH R71, R71 ;  /* 0x0000004700477308 */ /* 0x000fe20000002400 */
[----:B------:R-:W-:Y:S01]  /*e080*/  ISETP.GE.AND P5, PT, R108, R103, PT ;  /* 0x000000676c00720c */ /* 0x000fe20003fa6270 */
[----:B------:R-:W-:Y:S01]  /*e090*/  FMUL.FTZ R79, R55, c[0x0][0x2ec] ;  /* 0x0000bb00374f7a20 */ /* 0x000fe20000410000 */
[----:B------:R-:W-:-:S02]  /*e0a0*/  FSEL R58, R58, -INF , !P6 ;  /* 0xff8000003a3a7808 */ /* 0x000fc40007000000 */
[----:B--2---:R-:W-:Y:S01]  /*e0b0*/  IADD3 R66, R2, 0x39, RZ ;  /* 0x0000003902427810 */ /* 0x004fe20007ffe0ff */
[----:B---3--:R-:W-:Y:S01]  /*e0c0*/  FFMA.FTZ R119, R0, R130, R149 ;  /* 0x0000008200777223 */ /* 0x008fe20000010095 */
[----:B------:R-:W-:Y:S01]  /*e0d0*/  LOP3.LUT P6, RZ, R174, 0x1, RZ, 0xc0, !PT ;  /* 0x00000001aeff7812 */ /* 0x000fe200078cc0ff */
[----:B------:R-:W1:Y:S01]  /*e0e0*/  MUFU.TANH R39, R39 ;  /* 0x0000002700277308 */ /* 0x000e620000002400 */
[----:B------:R-:W-:Y:S02]  /*e0f0*/  ISETP.GE.AND P1, PT, R61, R103, PT ;  /* 0x000000673d00720c */ /* 0x000fe40003f26270 */
[----:B------:R-:W-:Y:S02]  /*e100*/  FSEL R60, R60, -INF , !P2 ;  /* 0xff8000003c3c7808 */ /* 0x000fe40005000000 */
[----:B------:R-:W-:Y:S02]  /*e110*/  FSEL R65, R65, -INF , !P4 ;  /* 0xff80000041417808 */ /* 0x000fe40006000000 */
[----:B------:R-:W-:Y:S01]  /*e120*/  FSEL R61, R145, -INF , !P3 ;  /* 0xff800000913d7808 */ /* 0x000fe20005800000 */
[----:B------:R-:W2:Y:S01]  /*e130*/  I2F R132, R66 ;  /* 0x0000004200847306 */ /* 0x000ea20000201400 */
[----:B------:R-:W-:-:S02]  /*e140*/  FSEL R67, R67, -INF , !P0 ;  /* 0xff80000043437808 */ /* 0x000fc40004000000 */
[----:B------:R-:W-:Y:S02]  /*e150*/  FSEL R27, R27, -INF , !P5 ;  /* 0xff8000001b1b7808 */ /* 0x000fe40006800000 */
[CC--:B------:R-:W-:Y:S02]  /*e160*/  ISETP.GE.AND P4, PT, R63.reuse, R102.reuse, PT ;  /* 0x000000663f00720c */ /* 0x0c0fe40003f86270 */
[----:B------:R-:W-:Y:S01]  /*e170*/  ISETP.GE.AND P2, PT, R63, R103, PT ;  /* 0x000000673f00720c */ /* 0x000fe20003f46270 */
[----:B------:R-:W-:Y:S01]  /*e180*/  FFMA.FTZ R63, R0, R19, R87 ;  /* 0x00000013003f7223 */ /* 0x000fe20000010057 */
[C---:B------:R-:W-:Y:S01]  /*e190*/  ISETP.GE.AND P3, PT, R66.reuse, R102, PT ;  /* 0x000000664200720c */ /* 0x040fe20003f66270 */
[----:B------:R-:W3:Y:S01]  /*e1a0*/  I2F R56, R134 ;  /* 0x0000008600387306 */ /* 0x000ee20000201400 */
[----:B------:R-:W-:Y:S01]  /*e1b0*/  ISETP.GE.AND P0, PT, R66, R103, PT ;  /* 0x000000674200720c */ /* 0x000fe20003f06270 */
[----:B-1----:R-:W-:Y:S01]  /*e1c0*/  FFMA.FTZ R128, R0, R130, R39 ;  /* 0x0000008200807223 */ /* 0x002fe20000010027 */
[----:B------:R-:W-:-:S02]  /*e1d0*/  ISETP.GE.AND P5, PT, R18, R102, PT ;  /* 0x000000661200720c */ /* 0x000fc40003fa6270 */
[----:B------:R-:W-:Y:S01]  /*e1e0*/  IADD3 R111, R2, 0x51, RZ ;  /* 0x00000051026f7810 */ /* 0x000fe20007ffe0ff */
[----:B--2---:R-:W-:Y:S01]  /*e1f0*/  FFMA.FTZ R71, R0, R132, R71 ;  /* 0x0000008400477223 */ /* 0x004fe20000010047 */
[----:B------:R-:W-:Y:S01]  /*e200*/  FSEL R66, R17, -INF , !P6 ;  /* 0xff80000011427808 */ /* 0x000fe20007000000 */
[----:B------:R-:W1:Y:S01]  /*e210*/  I2F R96, R110 ;  /* 0x0000006e00607306 */ /* 0x000e620000201400 */
[----:B------:R-:W2:Y:S01]  /*e220*/  LDSM.16.M88.4 R16, [R148+0x3800] ;  /* 0x003800009410783b */ /* 0x000ea20000000200 */
[----:B------:R-:W-:Y:S01]  /*e230*/  IADD3 R76, R2, 0x68, RZ ;  /* 0x00000068024c7810 */ /* 0x000fe20007ffe0ff */
[----:B------:R-:W-:-:S04]  /*e240*/  DEPBAR.LE SB0, 0x0 ;  /* 0x000080000000791a */ /* 0x000fc80000000000 */
[C---:B------:R-:W-:Y:S01]  /*e250*/  IADD3 R98, R2.reuse, 0x49, RZ ;  /* 0x0000004902627810 */ /* 0x040fe20007ffe0ff */
[----:B------:R-:W4:Y:S01]  /*e260*/  I2F R95, R111 ;  /* 0x0000006f005f7306 */ /* 0x000f220000201400 */
[----:B------:R-:W-:Y:S01]  /*e270*/  IADD3 R109, R2, 0x60, RZ ;  /* 0x00000060026d7810 */ /* 0x000fe20007ffe0ff */
[-C--:B---3--:R-:W-:Y:S01]  /*e280*/  FFMA.FTZ R118, R0, R56.reuse, R147 ;  /* 0x0000003800767223 */ /* 0x088fe20000010093 */
[----:B------:R-:W-:Y:S01]  /*e290*/  IADD3 R112, R2, 0x58, RZ ;  /* 0x0000005802707810 */ /* 0x000fe20007ffe0ff */
[----:B------:R-:W-:Y:S01]  /*e2a0*/  FFMA.FTZ R117, R0, R56, R151 ;  /* 0x0000003800757223 */ /* 0x000fe20000010097 */
[----:B------:R-:W-:Y:S02]  /*e2b0*/  IADD3 R78, R2, 0x59, RZ ;  /* 0x00000059024e7810 */ /* 0x000fe40007ffe0ff */
[----:B------:R-:W-:Y:S01]  /*e2c0*/  FSEL R108, R85, -INF , !P4 ;  /* 0xff800000556c7808 */ /* 0x000fe20006000000 */
[----:B------:R-:W-:Y:S01]  /*e2d0*/  I2F R91, R76 ;  /* 0x0000004c005b7306 */ /* 0x000fe20000201400 */
[----:B------:R-:W-:Y:S01]  /*e2e0*/  FSEL R131, R71, -INF , !P0 ;  /* 0xff80000047837808 */ /* 0x000fe20004000000 */
[----:B-1----:R-:W-:Y:S01]  /*e2f0*/  FFMA.FTZ R129, R0, R96, R25 ;  /* 0x0000006000817223 */ /* 0x002fe20000010019 */
[----:B------:R-:W-:Y:S01]  /*e300*/  ISETP.GE.AND P4, PT, R134, R102, PT ;  /* 0x000000668600720c */ /* 0x000fe20003f86270 */
[----:B------:R-:W-:Y:S01]  /*e310*/  FFMA.FTZ R130, R0, R96, R155 ;  /* 0x0000006000827223 */ /* 0x000fe2000001009b */
[----:B------:R-:W-:-:S02]  /*e320*/  ISETP.GE.AND P0, PT, R110, R103, PT ;  /* 0x000000676e00720c */ /* 0x000fc40003f06270 */
[----:B------:R-:W-:Y:S01]  /*e330*/  IADD3 R77, R2, 0x78, RZ ;  /* 0x00000078024d7810 */ /* 0x000fe20007ffe0ff */
[----:B------:R-:W1:Y:S01]  /*e340*/  MUFU.TANH R8, R8 ;  /* 0x0000000800087308 */ /* 0x000e620000002400 */
[----:B------:R-:W-:Y:S02]  /*e350*/  FSEL R63, R63, -INF , !P1 ;  /* 0xff8000003f3f7808 */ /* 0x000fe40004800000 */
[----:B------:R-:W-:Y:S02]  /*e360*/  FSEL R118, R118, -INF , !P4 ;  /* 0xff80000076767808 */ /* 0x000fe40006000000 */
[----:B------:R-:W-:Y:S02]  /*e370*/  FSEL R129, R129, -INF , !P0 ;  /* 0xff80000081817808 */ /* 0x000fe40004000000 */
[----:B------:R-:W-:Y:S01]  /*e380*/  ISETP.GE.AND P1, PT, R138, R103, PT ;  /* 0x000000678a00720c */ /* 0x000fe20003f26270 */
[----:B------:R-:W3:Y:S01]  /*e390*/  MUFU.TANH R69, R69 ;  /* 0x0000004500457308 */ /* 0x000ee20000002400 */
[----:B------:R-:W-:-:S02]  /*e3a0*/  ISETP.GE.AND P4, PT, R111, R102, PT ;  /* 0x000000666f00720c */ /* 0x000fc40003f86270 */
[----:B------:R-:W-:Y:S01]  /*e3b0*/  ISETP.GE.AND P0, PT, R111, R103, PT ;  /* 0x000000676f00720c */ /* 0x000fe20003f06270 */
[----:B----4-:R-:W-:Y:S01]  /*e3c0*/  FFMA.FTZ R111, R0, R95, R113 ;  /* 0x0000005f006f7223 */ /* 0x010fe20000010071 */
[----:B------:R-:W-:Y:S02]  /*e3d0*/  FSEL R104, R104, -INF , !P5 ;  /* 0xff80000068687808 */ /* 0x000fe40006800000 */
[-C--:B------:R-:W-:Y:S01]  /*e3e0*/  ISETP.GE.AND P5, PT, R138, R102.reuse, PT ;  /* 0x000000668a00720c */ /* 0x080fe20003fa6270 */
[----:B------:R-:W-:Y:S01]  /*e3f0*/  MUFU.TANH R185, R185 ;  /* 0x000000b900b97308 */ /* 0x000fe20000002400 */
[----:B--2---:R-:W-:Y:S01]  /*e400*/  HMMA.16816.F32 R80, R12, R16, R80 ;  /* 0x000000100c50723c */ /* 0x004fe20000001850 */
[----:B------:R-:W-:Y:S02]  /*e410*/  IADD3 R38, R2, 0x69, RZ ;  /* 0x0000006902267810 */ /* 0x000fe40007ffe0ff */
[----:B------:R-:W-:Y:S02]  /*e420*/  FSEL R119, R119, -INF , !P1 ;  /* 0xff80000077777808 */ /* 0x000fe40004800000 */
[----:B------:R-:W-:-:S02]  /*e430*/  ISETP.GE.AND P6, PT, R98, R102, PT ;  /* 0x000000666200720c */ /* 0x000fc40003fc6270 */
[----:B------:R-:W2:Y:S01]  /*e440*/  I2F R50, R98 ;  /* 0x0000006200327306 */ /* 0x000ea20000201400 */
[----:B------:R-:W-:Y:S01]  /*e450*/  HMMA.16816.F32 R12, R12, R18, R20 ;  /* 0x000000120c0c723c */ /* 0x000fe20000001814 */
[----:B------:R-:W-:Y:S01]  /*e460*/  FMUL.FTZ R16, R41, c[0x0][0x2ec] ;  /* 0x0000bb0029107a20 */ /* 0x000fe20000410000 */
[----:B------:R-:W-:Y:S01]  /*e470*/  ISETP.GE.AND P1, PT, R98, R103, PT ;  /* 0x000000676200720c */ /* 0x000fe20003f26270 */
[----:B-1----:R-:W-:Y:S01]  /*e480*/  FFMA.FTZ R41, R0, R91, R8 ;  /* 0x0000005b00297223 */ /* 0x002fe20000010008 */
[----:B------:R-:W-:Y:S01]  /*e490*/  FSEL R128, R128, -INF , !P5 ;  /* 0xff80000080807808 */ /* 0x000fe20006800000 */
[----:B---3--:R-:W-:Y:S01]  /*e4a0*/  FFMA.FTZ R69, R0, R132, R69 ;  /* 0x0000008400457223 */ /* 0x008fe20000010045 */
[----:B------:R-:W-:Y:S01]  /*e4b0*/  FSEL R111, R111, -INF , !P0 ;  /* 0xff8000006f6f7808 */ /* 0x000fe20004000000 */
[----:B------:R-:W-:Y:S01]  /*e4c0*/  MUFU.TANH R3, R3 ;  /* 0x0000000300037308 */ /* 0x000fe20000002400 */
[----:B------:R-:W-:Y:S02]  /*e4d0*/  ISETP.GE.AND P5, PT, R114, R102, PT ;  /* 0x000000667200720c */ /* 0x000fe40003fa6270 */
[----:B------:R-:W-:-:S02]  /*e4e0*/  ISETP.GE.AND P0, PT, R109, R103, PT ;  /* 0x000000676d00720c */ /* 0x000fc40003f06270 */
[C---:B------:R-:W-:Y:S02]  /*e4f0*/  IADD3 R68, R2.reuse, 0x70, RZ ;  /* 0x0000007002447810 */ /* 0x040fe40007ffe0ff */
[----:B------:R-:W-:Y:S01]  /*e500*/  IADD3 R36, R2, 0x71, RZ ;  /* 0x0000007102247810 */ /* 0x000fe20007ffe0ff */
[----:B------:R-:W1:Y:S01]  /*e510*/  I2F R32, R114 ;  /* 0x0000007200207306 */ /* 0x000e620000201400 */
[CC--:B--2---:R-:W-:Y:S01]  /*e520*/  FFMA.FTZ R132, R0.reuse, R50.reuse, R153 ;  /* 0x0000003200847223 */ /* 0x0c4fe20000010099 */
[----:B------:R-:W-:Y:S01]  /*e530*/  FSEL R106, R69, -INF , !P3 ;  /* 0xff800000456a7808 */ /* 0x000fe20005800000 */
[----:B------:R-:W-:Y:S01]  /*e540*/  FFMA.FTZ R115, R0, R50, R185 ;  /* 0x0000003200737223 */ /* 0x000fe200000100b9 */
[----:B------:R-:W-:Y:S01]  /*e550*/  IADD3 R37, R2, 0x79, RZ ;  /* 0x0000007902257810 */ /* 0x000fe20007ffe0ff */
[----:B------:R-:W-:Y:S01]  /*e560*/  FMUL.FTZ R9, R80, c[0x0][0x2ec] ;  /* 0x0000bb0050097a20 */ /* 0x000fe20000410000 */
[----:B------:R-:W-:Y:S01]  /*e570*/  FSEL R132, R132, -INF , !P6 ;  /* 0xff80000084847808 */ /* 0x000fe20007000000 */
[----:B------:R-:W-:Y:S01]  /*e580*/  FMUL.FTZ R10, R81, c[0x0][0x2ec] ;  /* 0x0000bb00510a7a20 */ /* 0x000fe20000410000 */
[----:B------:R-:W-:Y:S01]  /*e590*/  I2F R105, R109 ;  /* 0x0000006d00697306 */ /* 0x000fe20000201400 */
[----:B------:R-:W-:Y:S01]  /*e5a0*/  FMUL.FTZ R12, R12, c[0x0][0x2ec] ;  /* 0x0000bb000c0c7a20 */ /* 0x000fe20000410000 */
[----:B------:R-:W-:Y:S01]  /*e5b0*/  FSEL R115, R115, -INF , !P1 ;  /* 0xff80000073737808 */ /* 0x000fe20004800000 */
[----:B------:R-:W-:Y:S01]  /*e5c0*/  FMUL.FTZ R11, R82, c[0x0][0x2ec] ;  /* 0x0000bb00520b7a20 */ /* 0x000fe20000410000 */
[C---:B------:R-:W-:Y:S01]  /*e5d0*/  ISETP.GE.AND P6, PT, R112.reuse, R102, PT ;  /* 0x000000667000720c */ /* 0x040fe20003fc6270 */
[----:B------:R-:W-:Y:S01]  /*e5e0*/  FMUL.FTZ R17, R83, c[0x0][0x2ec] ;  /* 0x0000bb0053117a20 */ /* 0x000fe20000410000 */
[-C--:B------:R-:W-:Y:S01]  /*e5f0*/  ISETP.GE.AND P1, PT, R112, R103.reuse, PT ;  /* 0x000000677000720c */ /* 0x080fe20003f26270 */
[----:B------:R-:W-:Y:S01]  /*e600*/  FMUL.FTZ R13, R13, c[0x0][0x2ec] ;  /* 0x0000bb000d0d7a20 */ /* 0x000fe20000410000 */
[----:B------:R-:W2:Y:S01]  /*e610*/  MUFU.TANH R39, R46 ;  /* 0x0000002e00277308 */ /* 0x000ea20000002400 */
[----:B-1----:R-:W-:Y:S01]  /*e620*/  FFMA.FTZ R3, R0, R32, R3 ;  /* 0x0000002000037223 */ /* 0x002fe20000010003 */
[----:B------:R-:W-:Y:S01]  /*e630*/  FSEL R133, R133, -INF , !P2 ;  /* 0xff80000085857808 */ /* 0x000fe20005000000 */
[----:B------:R-:W-:Y:S01]  /*e640*/  FMUL.FTZ R14, R14, c[0x0][0x2ec] ;  /* 0x0000bb000e0e7a20 */ /* 0x000fe20000410000 */
[----:B------:R-:W-:Y:S01]  /*e650*/  ISETP.GE.AND P3, PT, R110, R102, PT ;  /* 0x000000666e00720c */ /* 0x000fe20003f66270 */
[----:B------:R-:W-:Y:S01]  /*e660*/  FMUL.FTZ R15, R15, c[0x0][0x2ec] ;  /* 0x0000bb000f0f7a20 */ /* 0x000fe20000410000 */
[----:B------:R-:W-:-:S02]  /*e670*/  ISETP.GE.AND P2, PT, R134, R103, PT ;  /* 0x000000678600720c */ /* 0x000fc40003f46270 */
[----:B------:R1:W-:Y:S01]  /*e680*/  I2F R99, R112 ;  /* 0x0000007000637306 */ /* 0x0003e20000201400 */
[----:B------:R-:W-:Y:S02]  /*e690*/  LOP3.LUT R174, R174, 0xfffffffe, RZ, 0xc0, !PT ;  /* 0xfffffffeaeae7812 */ /* 0x000fe400078ec0ff */
[----:B------:R-:W-:Y:S02]  /*e6a0*/  FSEL R117, R117, -INF , !P2 ;  /* 0xff80000075757808 */ /* 0x000fe40005000000 */
[----:B------:R-:W-:Y:S02]  /*e6b0*/  ISETP.GE.AND P2, PT, R114, R103, PT ;  /* 0x000000677200720c */ /* 0x000fe40003f46270 */
[----:B------:R-:W-:Y:S01]  /*e6c0*/  FSEL R130, R130, -INF , !P3 ;  /* 0xff80000082827808 */ /* 0x000fe20005800000 */
[----:B------:R3:W4:Y:S01]  /*e6d0*/  MUFU.TANH R116, R52 ;  /* 0x0000003400747308 */ /* 0x0007220000002400 */
[----:B--2---:R-:W-:Y:S01]  /*e6e0*/  FFMA.FTZ R39, R0, R105, R39 ;  /* 0x0000006900277223 */ /* 0x004fe20000010027 */
[----:B------:R-:W-:-:S02]  /*e6f0*/  ISETP.GE.AND P3, PT, R78, R103, PT ;  /* 0x000000674e00720c */ /* 0x000fc40003f66270 */
[C---:B------:R-:W-:Y:S02]  /*e700*/  IADD3 R155, R162.reuse, 0x800, RZ ;  /* 0x00000800a29b7810 */ /* 0x040fe40007ffe0ff */
[----:B------:R-:W-:Y:S02]  /*e710*/  IADD3 R153, R162, 0x1800, RZ ;  /* 0x00001800a2997810 */ /* 0x000fe40007ffe0ff */
[----:B------:R-:W2:Y:S01]  /*e720*/  I2F R51, R78 ;  /* 0x0000004e00337306 */ /* 0x000ea20000201400 */
[----:B-1----:R-:W-:Y:S02]  /*e730*/  FSEL R112, R3, -INF , !P5 ;  /* 0xff80000003707808 */ /* 0x002fe40006800000 */
[----:B------:R-:W-:Y:S02]  /*e740*/  ISETP.GE.AND P5, PT, R78, R102, PT ;  /* 0x000000664e00720c */ /* 0x000fe40003fa6270 */
[C---:B------:R-:W-:Y:S02]  /*e750*/  IADD3 R151, R162.reuse, 0x2800, RZ ;  /* 0x00002800a2977810 */ /* 0x040fe40007ffe0ff */
[----:B------:R-:W-:Y:S01]  /*e760*/  IADD3 R149, R162, 0x3800, RZ ;  /* 0x00003800a2957810 */ /* 0x000fe20007ffe0ff */
[----:B------:R-:W1:Y:S01]  /*e770*/  MUFU.TANH R79, R79 ;  /* 0x0000004f004f7308 */ /* 0x000e620000002400 */
[----:B---3--:R-:W-:Y:S01]  /*e780*/  IADD3 R52, R2, 0x61, RZ ;  /* 0x0000006102347810 */ /* 0x008fe20007ffe0ff */
[----:B----4-:R-:W-:-:S05]  /*e790*/  FFMA.FTZ R116, R0, R99, R116 ;  /* 0x0000006300747223 */ /* 0x010fca0000010074 */
[----:B------:R-:W-:Y:S01]  /*e7a0*/  FSEL R116, R116, -INF , !P6 ;  /* 0xff80000074747808 */ /* 0x000fe20007000000 */
[----:B------:R-:W3:Y:S01]  /*e7b0*/  MUFU.TANH R29, R29 ;  /* 0x0000001d001d7308 */ /* 0x000ee20000002400 */
[----:B--2---:R-:W-:Y:S01]  /*e7c0*/  FFMA.FTZ R84, R0, R51, R84 ;  /* 0x0000003300547223 */ /* 0x004fe20000010054 */
[----:B------:R-:W-:-:S04]  /*e7d0*/  ISETP.GE.AND P6, PT, R52, R102, PT ;  /* 0x000000663400720c */ /* 0x000fc80003fc6270 */
[----:B------:R-:W-:Y:S02]  /*e7e0*/  FSEL R114, R84, -INF , !P5 ;  /* 0xff80000054727808 */ /* 0x000fe40006800000 */
[----:B------:R-:W2:Y:S01]  /*e7f0*/  MUFU.TANH R54, R54 ;  /* 0x0000003600367308 */ /* 0x000ea20000002400 */
[----:B-1----:R-:W-:Y:S01]  /*e800*/  FFMA.FTZ R79, R0, R51, R79 ;  /* 0x00000033004f7223 */ /* 0x002fe2000001004f */
[----:B------:R-:W-:Y:S02]  /*e810*/  FSEL R51, R39, -INF , !P0 ;  /* 0xff80000027337808 */ /* 0x000fe40004000000 */
[-C--:B------:R-:W-:Y:S02]  /*e820*/  ISETP.GE.AND P0, PT, R68, R102.reuse, PT ;  /* 0x000000664400720c */ /* 0x080fe40003f06270 */
[----:B------:R-:W-:Y:S02]  /*e830*/  ISETP.GE.AND P5, PT, R76, R102, PT ;  /* 0x000000664c00720c */ /* 0x000fe40003fa6270 */
[----:B------:R-:W-:Y:S01]  /*e840*/  I2F R139, R52 ;  /* 0x00000034008b7306 */ /* 0x000fe20000201400 */
[----:B---3--:R-:W-:-:S05]  /*e850*/  FFMA.FTZ R29, R0, R95, R29 ;  /* 0x0000005f001d7223 */ /* 0x008fca000001001d */
[----:B------:R-:W-:Y:S02]  /*e860*/  FSEL R110, R29, -INF , !P4 ;  /* 0xff8000001d6e7808 */ /* 0x000fe40006000000 */
[----:B------:R-:W1:Y:S01]  /*e870*/  MUFU.TANH R34, R34 ;  /* 0x0000002200227308 */ /* 0x000e620000002400 */
[----:B--2---:R-:W-:Y:S01]  /*e880*/  FFMA.FTZ R54, R0, R99, R54 ;  /* 0x0000006300367223 */ /* 0x004fe20000010036 */
[----:B------:R-:W-:Y:S02]  /*e890*/  ISETP.GE.AND P4, PT, R109, R102, PT ;  /* 0x000000666d00720c */ /* 0x000fe40003f86270 */
[----:B------:R-:W-:Y:S02]  /*e8a0*/  @P0 LOP3.LUT R174, R174, 0x1, RZ, 0xfc, !PT ;  /* 0x00000001aeae0812 */ /* 0x000fe400078efcff */
[----:B------:R-:W-:Y:S02]  /*e8b0*/  FSEL R109, R54, -INF , !P1 ;  /* 0xff800000366d7808 */ /* 0x000fe40004800000 */
[----:B------:R-:W2:Y:S01]  /*e8c0*/  MUFU.TANH R49, R49 ;  /* 0x0000003100317308 */ /* 0x000ea20000002400 */
[----:B------:R-:W-:-:S02]  /*e8d0*/  ISETP.GE.AND P1, PT, R38, R103, PT ;  /* 0x000000672600720c */ /* 0x000fc40003f26270 */
[----:B------:R-:W-:-:S05]  /*e8e0*/  ISETP.GE.AND P0, PT, R68, R103, PT ;  /* 0x000000674400720c */ /* 0x000fca0003f06270 */
[----:B------:R3:W4:Y:S01]  /*e8f0*/  MUFU.TANH R35, R44 ;  /* 0x0000002c00237308 */ /* 0x0007220000002400 */
[----:B-1----:R-:W-:-:S05]  /*e900*/  FFMA.FTZ R34, R0, R139, R34 ;  /* 0x0000008b00227223 */ /* 0x002fca0000010022 */
[----:B------:R-:W-:Y:S02]  /*e910*/  FSEL R54, R34, -INF , !P6 ;  /* 0xff80000022367808 */ /* 0x000fe40007000000 */
[----:B------:R-:W-:Y:S01]  /*e920*/  I2F R55, R77 ;  /* 0x0000004d00377306 */ /* 0x000fe20000201400 */
[----:B--2---:R-:W-:Y:S01]  /*e930*/  FFMA.FTZ R49, R0, R32, R49 ;  /* 0x0000002000317223 */ /* 0x004fe20000010031 */
[----:B------:R-:W-:-:S04]  /*e940*/  ISETP.GE.AND P6, PT, R77, R102, PT ;  /* 0x000000664d00720c */ /* 0x000fc80003fc6270 */
[----:B------:R-:W-:Y:S01]  /*e950*/  FSEL R113, R49, -INF , !P2 ;  /* 0xff80000031717808 */ /* 0x000fe20005000000 */
[----:B---3--:R-:W-:Y:S01]  /*e960*/  FMUL.FTZ R44, R47, c[0x0][0x2ec] ;  /* 0x0000bb002f2c7a20 */ /* 0x008fe20000410000 */
[----:B------:R-:W1:Y:S01]  /*e970*/  MUFU.TANH R8, R12 ;  /* 0x0000000c00087308 */ /* 0x000e620000002400 */
[----:B----4-:R-:W-:Y:S01]  /*e980*/  FFMA.FTZ R35, R0, R105, R35 ;  /* 0x0000006900237223 */ /* 0x010fe20000010023 */
[----:B------:R-:W-:Y:S02]  /*e990*/  ISETP.GE.AND P2, PT, R52, R103, PT ;  /* 0x000000673400720c */ /* 0x000fe40003f46270 */
[----:B------:R-:W-:Y:S02]  /*e9a0*/  FSEL R105, R79, -INF , !P3 ;  /* 0xff8000004f697808 */ /* 0x000fe40005800000 */
[----:B------:R-:W-:Y:S02]  /*e9b0*/  FSEL R56, R35, -INF , !P4 ;  /* 0xff80000023387808 */ /* 0x000fe40006000000 */
[----:B------:R-:W-:Y:S01]  /*e9c0*/  I2F R53, R38 ;  /* 0x0000002600357306 */ /* 0x000fe20000201400 */
[----:B------:R-:W-:-:S02]  /*e9d0*/  ISETP.GE.AND P4, PT, R38, R102, PT ;  /* 0x000000662600720c */ /* 0x000fc40003f86270 */
[----:B------:R-:W-:-:S04]  /*e9e0*/  ISETP.GE.AND P3, PT, R76, R103, PT ;  /* 0x000000674c00720c */ /* 0x000fc80003f66270 */
[----:B------:R-:W-:Y:S01]  /*e9f0*/  FSEL R41, R41, -INF , !P3 ;  /* 0xff80000029297808 */ /* 0x000fe20005800000 */
[----:B------:R-:W2:Y:S01]  /*ea00*/  MUFU.TANH R16, R16 ;  /* 0x0000001000107308 */ /* 0x000ea20000002400 */
[C---:B-1----:R-:W-:Y:S01]  /*ea10*/  FFMA.FTZ R32, R0.reuse, R55, R8 ;  /* 0x0000003700207223 */ /* 0x042fe20000010008 */
[----:B------:R-:W-:Y:S01]  /*ea20*/  ISETP.GE.AND P3, PT, R77, R103, PT ;  /* 0x000000674d00720c */ /* 0x000fe20003f66270 */
[----:B------:R-:W-:-:S03]  /*ea30*/  FFMA.FTZ R8, R0, R93, R88 ;  /* 0x0000005d00087223 */ /* 0x000fc60000010058 */
[----:B------:R-:W-:Y:S02]  /*ea40*/  FSEL R32, R32, -INF , !P6 ;  /* 0xff80000020207808 */ /* 0x000fe40007000000 */
[----:B------:R-:W-:Y:S01]  /*ea50*/  MUFU.TANH R44, R44 ;  /* 0x0000002c002c7308 */ /* 0x000fe20000002400 */
[----:B------:R-:W-:-:S07]  /*ea60*/  ISETP.GT.AND P6, PT, R180, R167, PT ;  /* 0x000000a7b400720c */ /* 0x000fce0003fc4270 */
[----:B------:R-:W1:Y:S01]  /*ea70*/  MUFU.TANH R25, R40 ;  /* 0x0000002800197308 */ /* 0x000e620000002400 */
[----:B--2---:R-:W-:-:S05]  /*ea80*/  FFMA.FTZ R16, R0, R53, R16 ;  /* 0x0000003500107223 */ /* 0x004fca0000010010 */
[----:B------:R-:W-:Y:S02]  /*ea90*/  FSEL R50, R16, -INF , !P4 ;  /* 0xff80000010327808 */ /* 0x000fe40006000000 */
[----:B------:R-:W-:Y:S01]  /*eaa0*/  I2F R73, R68 ;  /* 0x0000004400497306 */ /* 0x000fe20000201400 */
[----:B------:R-:W-:-:S07]  /*eab0*/  LOP3.LUT P4, RZ, R174, 0x1, RZ, 0xc0, !PT ;  /* 0x00000001aeff7812 */ /* 0x000fce000788c0ff */
[----:B------:R2:W3:Y:S01]  /*eac0*/  MUFU.TANH R3, R43 ;  /* 0x0000002b00037308 */ /* 0x0004e20000002400 */
[----:B-1----:R-:W-:-:S05]  /*ead0*/  FFMA.FTZ R25, R0, R91, R25 ;  /* 0x0000005b00197223 */ /* 0x002fca0000010019 */
[----:B------:R-:W-:Y:S02]  /*eae0*/  FSEL R52, R25, -INF , !P5 ;  /* 0xff80000019347808 */ /* 0x000fe40006800000 */
[----:B------:R-:W1:Y:S01]  /*eaf0*/  MUFU.TANH R9, R9 ;  /* 0x0000000900097308 */ /* 0x000e620000002400 */
[----:B------:R-:W-:-:S07]  /*eb00*/  ISETP.GE.AND P5, PT, R36, R103, PT ;  /* 0x000000672400720c */ /* 0x000fce0003fa6270 */
[----:B------:R4:W-:Y:S01]  /*eb10*/  I2F R75, R36 ;  /* 0x00000024004b7306 */ /* 0x0009e20000201400 */
[C---:B--2---:R-:W-:Y:S02]  /*eb20*/  FFMA.FTZ R43, R0.reuse, R139, R44 ;  /* 0x0000008b002b7223 */ /* 0x044fe4000001002c */
[----:B---3--:R-:W-:-:S03]  /*eb30*/  FFMA.FTZ R3, R0, R53, R3 ;  /* 0x0000003500037223 */ /* 0x008fc60000010003 */
[----:B------:R-:W-:Y:S02]  /*eb40*/  FSEL R43, R43, -INF , !P2 ;  /* 0xff8000002b2b7808 */ /* 0x000fe40005000000 */
[----:B------:R-:W2:Y:S01]  /*eb50*/  MUFU.TANH R10, R10 ;  /* 0x0000000a000a7308 */ /* 0x000ea20000002400 */
[----:B-1----:R-:W-:Y:S01]  /*eb60*/  FFMA.FTZ R9, R0, R73, R9 ;  /* 0x0000004900097223 */ /* 0x002fe20000010009 */
[----:B------:R-:W-:Y:S02]  /*eb70*/  ISETP.GE.AND P2, PT, R36, R102, PT ;  /* 0x000000662400720c */ /* 0x000fe40003f46270 */
[----:B------:R-:W-:Y:S02]  /*eb80*/  FSEL R35, R3, -INF , !P1 ;  /* 0xff80000003237808 */ /* 0x000fe40004800000 */
[----:B------:R-:W-:Y:S02]  /*eb90*/  ISETP.GE.AND P1, PT, R2, R103, PT ;  /* 0x000000670200720c */ /* 0x000fe40003f26270 */
[----:B------:R-:W1:Y:S01]  /*eba0*/  MUFU.TANH R11, R11 ;  /* 0x0000000b000b7308 */ /* 0x000e620000002400 */
[----:B----4-:R-:W-:-:S02]  /*ebb0*/  FSEL R36, R9, -INF , !P4 ;  /* 0xff80000009247808 */ /* 0x010fc40006000000 */
[----:B------:R-:W-:Y:S01]  /*ebc0*/  ISETP.GE.AND P4, PT, R2, R102, PT ;  /* 0x000000660200720c */ /* 0x000fe20003f86270 */
[----:B------:R-:W-:Y:S01]  /*ebd0*/  FFMA.FTZ R2, R0, R93, R107 ;  /* 0x0000005d00027223 */ /* 0x000fe2000001006b */
[----:B------:R-:W-:-:S03]  /*ebe0*/  FSEL R8, R8, -INF , !P1 ;  /* 0xff80000008087808 */ /* 0x000fc60004800000 */
[----:B------:R-:W-:Y:S01]  /*ebf0*/  I2F R45, R37 ;  /* 0x00000025002d7306 */ /* 0x000fe20000201400 */
[----:B--2---:R-:W-:Y:S01]  /*ec00*/  FFMA.FTZ R10, R0, R75, R10 ;  /* 0x0000004b000a7223 */ /* 0x004fe2000001000a */
[----:B------:R-:W-:-:S04]  /*ec10*/  FSEL R2, R2, -INF , !P4 ;  /* 0xff80000002027808 */ /* 0x000fc80006000000 */
[----:B------:R-:W-:Y:S02]  /*ec20*/  FSEL R34, R10, -INF , !P2 ;  /* 0xff8000000a227808 */ /* 0x000fe40005000000 */
[----:B------:R-:W2:Y:S01]  /*ec30*/  MUFU.TANH R17, R17 ;  /* 0x0000001100117308 */ /* 0x000ea20000002400 */
[----:B-1----:R-:W-:Y:S01]  /*ec40*/  FFMA.FTZ R11, R0, R73, R11 ;  /* 0x00000049000b7223 */ /* 0x002fe2000001000b */
[----:B------:R-:W-:Y:S01]  /*ec50*/  BAR.SYNC.DEFER_BLOCKING 0x0 ;  /* 0x0000000000007b1d */ /* 0x000fe20000010000 */
[----:B------:R-:W-:-:S03]  /*ec60*/  ISETP.GE.AND P2, PT, R37, R102, PT ;  /* 0x000000662500720c */ /* 0x000fc60003f46270 */
[----:B------:R-:W-:Y:S02]  /*ec70*/  FSEL R31, R11, -INF , !P0 ;  /* 0xff8000000b1f7808 */ /* 0x000fe40004000000 */
[----:B------:R-:W1:Y:S01]  /*ec80*/  MUFU.TANH R13, R13 ;  /* 0x0000000d000d7308 */ /* 0x000e620000002400 */
[----:B------:R-:W-:-:S07]  /*ec90*/  ISETP.GE.AND P0, PT, R37, R103, PT ;  /* 0x000000672500720c */ /* 0x000fce0003f06270 */
[----:B------:R-:W3:Y:S01]  /*eca0*/  MUFU.TANH R21, R14 ;  /* 0x0000000e00157308 */ /* 0x000ee20000002400 */
[----:B--2---:R-:W-:-:S05]  /*ecb0*/  FFMA.FTZ R17, R0, R75, R17 ;  /* 0x0000004b00117223 */ /* 0x004fca0000010011 */
[----:B------:R-:W-:Y:S02]  /*ecc0*/  FSEL R29, R17, -INF , !P5 ;  /* 0xff800000111d7808 */ /* 0x000fe40006800000 */
[----:B------:R-:W2:Y:S01]  /*ecd0*/  MUFU.TANH R20, R15 ;  /* 0x0000000f00147308 */ /* 0x000ea20000002400 */
[----:B-1----:R-:W-:-:S05]  /*ece0*/  FFMA.FTZ R13, R0, R45, R13 ;  /* 0x0000002d000d7223 */ /* 0x002fca000001000d */
[----:B------:R-:W-:Y:S01]  /*ecf0*/  FSEL R30, R13, -INF , !P2 ;  /* 0xff8000000d1e7808 */ /* 0x000fe20005000000 */
[----:B---3--:R-:W-:-:S05]  /*ed00*/  FFMA.FTZ R21, R0, R55, R21 ;  /* 0x0000003700157223 */ /* 0x008fca0000010015 */
[----:B------:R-:W-:Y:S01]  /*ed10*/  FSEL R21, R21, -INF , !P3 ;  /* 0xff80000015157808 */ /* 0x000fe20005800000 */
[----:B--2---:R-:W-:-:S05]  /*ed20*/  FFMA.FTZ R20, R0, R45, R20 ;  /* 0x0000002d00147223 */ /* 0x004fca0000010014 */
        /* <DEDUP_REMOVED lines=61> */
.L_x_7676:
[----:B------:R-:W-:-:S05]  /*f100*/  IMAD.MOV.U32 R14, RZ, RZ, c[0x0][0x198] ;  /* 0x00006600ff0e7624 */ /* 0x000fca00078e00ff */
[----:B------:R-:W-:-:S04]  /*f110*/  LEA R14, -R14, RZ, 0x7 ;  /* 0x000000ff0e0e7211 */ /* 0x000fc800078e39ff */
[----:B------:R-:W-:Y:S02]  /*f120*/  SHF.R.S32.HI R13, RZ, 0x1f, R14 ;  /* 0x0000001fff0d7819 */ /* 0x000fe4000001140e */
.L_x_7677:
        /* <DEDUP_REMOVED lines=100> */
.L_x_7679:
[----:B------:R-:W-:Y:S05]  /*f770*/  BSYNC B0 ;  /* 0x0000000000007941 */ /* 0x000fea0003800000 */
.L_x_7678:
[----:B------:R-:W0:Y:S01]  /*f780*/  LDGDEPBAR ;  /* 0x00000000000079af */ /* 0x000e220000000000 */
[----:B------:R-:W-:-:S04]  /*f790*/  LEA R178, P0, R14, R178, 0x1 ;  /* 0x000000b20eb27211 */ /* 0x000fc800078008ff */
[----:B------:R-:W-:Y:S02]  /*f7a0*/  LEA.HI.X R179, R14, R179, R13, 0x1, P0 ;  /* 0x000000b30eb37211 */ /* 0x000fe400000f0c0d */
.L_x_7675:
        /* <DEDUP_REMOVED lines=61> */
[----:B------:R-:W-:-:S03]  /*fb80*/  IADD3 R158, R4, R160, RZ ;  /* 0x000000a0049e7210 */ /* 0x000fc60007ffe0ff */
[----:B------:R-:W2:Y:S04]  /*fb90*/  SHFL.BFLY PT, R12, R9, 0x2, 0x1f ;  /* 0x0c401f00090c7f89 */ /* 0x000ea800000e0000 */
[----:B------:R-:W-:Y:S04]  /*fba0*/  LDSM.16.MT88.4 R84, [R158+0x6000] ;  /* 0x006000009e54783b */ /* 0x000fe80000004200 */
[----:B-1----:R-:W-:Y:S01]  /*fbb0*/  LDSM.16.MT88.4 R16, [R158+0x6800] ;  /* 0x006800009e10783b */ /* 0x002fe20000004200 */
[----:B--2---:R-:W-:Y:S02]  /*fbc0*/  FMNMX.FTZ R12, R9, R12, !PT ;  /* 0x0000000c090c7209 */ /* 0x004fe40007810000 */
[----:B------:R-:W-:-:S03]  /*fbd0*/  FMNMX.FTZ R9, R21, R10, !PT ;  /* 0x0000000a15097209 */ /* 0x000fc60007810000 */
[----:B------:R-:W1:Y:S01]  /*fbe0*/  SHFL.BFLY PT, R3, R12, 0x1, 0x1f ;  /* 0x0c201f000c037f89 */ /* 0x000e6200000e0000 */
[----:B------:R-:W-:-:S05]  /*fbf0*/  FMNMX.FTZ R10, R20, R9, !PT ;  /* 0x00000009140a7209 */ /* 0x000fca0007810000 */
        /* <DEDUP_REMOVED lines=10> */
[----:B------:R-:W2:Y:S01]  /*fca0*/  LDSM.16.MT88.4 R92, [R160+0x6000] ;  /* 0x00600000a05c783b */ /* 0x000ea20000004200 */
[--C-:B------:R-:W-:Y:S01]  /*fcb0*/  FFMA.FTZ R45, R28, c[0x0][0x23c], -R37.reuse ;  /* 0x00008f001c2d7a23 */ /* 0x100fe20000010825 */
[----:B------:R-:W-:Y:S01]  /*fcc0*/  MUFU.EX2 R47, R47 ;  /* 0x0000002f002f7308 */ /* 0x000fe20000000800 */
[--C-:B------:R-:W-:Y:S02]  /*fcd0*/  FFMA.FTZ R40, R26, c[0x0][0x23c], -R37.reuse ;  /* 0x00008f001a287a23 */ /* 0x100fe40000010825 */
[----:B------:R-:W-:-:S02]  /*fce0*/  FFMA.FTZ R25, R70, c[0x0][0x23c], -R37 ;  /* 0x00008f0046197a23 */ /* 0x000fc40000010825 */
[--C-:B------:R-:W-:Y:S02]  /*fcf0*/  FFMA.FTZ R26, R74, c[0x0][0x23c], -R37.reuse ;  /* 0x00008f004a1a7a23 */ /* 0x100fe40000010825 */
[--C-:B------:R-:W-:Y:S01]  /*fd00*/  FFMA.FTZ R23, R72, c[0x0][0x23c], -R37.reuse ;  /* 0x00008f0048177a23 */ /* 0x100fe20000010825 */
[----:B------:R-:W3:Y:S01]  /*fd10*/  MUFU.EX2 R44, R44 ;  /* 0x0000002c002c7308 */ /* 0x000ee20000000800 */
        /* <DEDUP_REMOVED lines=12> */
[----:B---3--:R-:W-:Y:S01]  /*fde0*/  F2FP.PACK_AB R68, R44, R47 ;  /* 0x0000002f2c44723e */ /* 0x008fe200000000ff */
[--C-:B------:R-:W-:Y:S02]  /*fdf0*/  FFMA.FTZ R127, R112, c[0x0][0x23c], -R37.reuse ;  /* 0x00008f00707f7a23 */ /* 0x100fe40000010825 */
[----:B------:R-:W-:Y:S01]  /*fe00*/  FSEL R22, R22, RZ, P0 ;  /* 0x000000ff16167208 */ /* 0x000fe20000000000 */
[--C-:B------:R-:W-:Y:S02]  /*fe10*/  FFMA.FTZ R112, R110, c[0x0][0x23c], -R37.reuse ;  /* 0x00008f006e707a23 */ /* 0x100fe40000010825 */
[----:B------:R-:W-:Y:S01]  /*fe20*/  FFMA.FTZ R110, R114, c[0x0][0x23c], -R37 ;  /* 0x00008f00726e7a23 */ /* 0x000fe20000010825 */
[----:B------:R-:W-:Y:S01]  /*fe30*/  MUFU.EX2 R38, R38 ;  /* 0x0000002600267308 */ /* 0x000fe20000000800 */
[--C-:B------:R-:W-:Y:S01]  /*fe40*/  FFMA.FTZ R42, R157, c[0x0][0x23c], -R22.reuse ;  /* 0x00008f009d2a7a23 */ /* 0x100fe20000010816 */
[----:B------:R-:W-:Y:S01]  /*fe50*/  IADD3 R157, R5, R160, RZ ;  /* 0x000000a0059d7210 */ /* 0x000fe20007ffe0ff */
[----:B------:R-:W-:-:S02]  /*fe60*/  FFMA.FTZ R49, R8, c[0x0][0x23c], -R22 ;  /* 0x00008f0008317a23 */ /* 0x000fc40000010816 */
[--C-:B------:R-:W-:Y:S01]  /*fe70*/  FFMA.FTZ R46, R7, c[0x0][0x23c], -R22.reuse ;  /* 0x00008f00072e7a23 */ /* 0x100fe20000010816 */
[----:B------:R-:W-:Y:S01]  /*fe80*/  IADD3 R156, R4, R157, RZ ;  /* 0x0000009d049c7210 */ /* 0x000fe20007ffe0ff */
[--C-:B------:R-:W-:Y:S01]  /*fe90*/  FFMA.FTZ R39, R97, c[0x0][0x23c], -R22.reuse ;  /* 0x00008f0061277a23 */ /* 0x100fe20000010816 */
[----:B------:R-:W3:Y:S01]  /*fea0*/  LDSM.16.MT88.4 R76, [R157+0x6000] ;  /* 0x006000009d4c783b */ /* 0x000ee20000004200 */
[----:B------:R-:W-:Y:S01]  /*feb0*/  MUFU.EX2 R49, R49 ;  /* 0x0000003100317308 */ /* 0x000fe20000000800 */
[----:B-1----:R-:W-:Y:S01]  /*fec0*/  F2FP.PACK_AB R70, R40, R45 ;  /* 0x0000002d2846723e */ /* 0x002fe200000000ff */
[--C-:B------:R-:W-:Y:S01]  /*fed0*/  FFMA.FTZ R33, R33, c[0x0][0x23c], -R22.reuse ;  /* 0x00008f0021217a23 */ /* 0x100fe20000010816 */
[----:B------:R-:W1:Y:S01]  /*fee0*/  LDSM.16.MT88.4 R4, [R156+0x6000] ;  /* 0x006000009c04783b */ /* 0x000e620000004200 */
[--C-:B------:R-:W-:Y:S02]  /*fef0*/  FFMA.FTZ R28, R89, c[0x0][0x23c], -R22.reuse ;  /* 0x00008f00591c7a23 */ /* 0x100fe40000010816 */
[--C-:B------:R-:W-:Y:S01]  /*ff00*/  FFMA.FTZ R27, R27, c[0x0][0x23c], -R22.reuse ;  /* 0x00008f001b1b7a23 */ /* 0x100fe20000010816 */
[----:B------:R-:W4:Y:S01]  /*ff10*/  LDSM.16.MT88.4 R8, [R160+0x6800] ;  /* 0x00680000a008783b */ /* 0x000f220000004200 */
[----:B------:R-:W5:Y:S01]  /*ff20*/  MUFU.EX2 R46, R46 ;  /* 0x0000002e002e7308 */ /* 0x000f620000000800 */
[----:B------:R-:W-:-:S02]  /*ff30*/  FFMA.FTZ R24, R59, c[0x0][0x23c], -R22 ;  /* 0x00008f003b187a23 */ /* 0x000fc40000010816 */
[----:B------:R-:W1:Y:S01]  /*ff40*/  LDSM.16.MT88.4 R12, [R157+0x6800] ;  /* 0x006800009d0c783b */ /* 0x000e620000004200 */
[--C-:B------:R-:W-:Y:S02]  /*ff50*/  FFMA.FTZ R59, R60, c[0x0][0x23c], -R37.reuse ;  /* 0x00008f003c3b7a23 */ /* 0x100fe40000010825 */
[----:B------:R-:W-:Y:S02]  /*ff60*/  FFMA.FTZ R60, R62, c[0x0][0x23c], -R37 ;  /* 0x00008f003e3c7a23 */ /* 0x000fe40000010825 */
[----:B------:R-:W-:Y:S01]  /*ff70*/  MUFU.EX2 R42, R42 ;  /* 0x0000002a002a7308 */ /* 0x000fe20000000800 */
[--C-:B------:R-:W-:Y:S02]  /*ff80*/  FFMA.FTZ R58, R135, c[0x0][0x23c], -R22.reuse ;  /* 0x00008f00873a7a23 */ /* 0x100fe40000010816 */
[--C-:B------:R-:W-:Y:S02]  /*ff90*/  FFMA.FTZ R57, R57, c[0x0][0x23c], -R22.reuse ;  /* 0x00008f0039397a23 */ /* 0x100fe40000010816 */
[----:B------:R-:W-:-:S02]  /*ffa0*/  FFMA.FTZ R62, R65, c[0x0][0x23c], -R22 ;  /* 0x00008f00413e7a23 */ /* 0x000fc40000010816 */
[--C-:B------:R-:W-:Y:S01]  /*ffb0*/  FFMA.FTZ R55, R61, c[0x0][0x23c], -R22.reuse ;  /* 0x00008f003d377a23 */ /* 0x100fe20000010816 */
[----:B------:R-:W2:Y:S01]  /*ffc0*/  MUFU.EX2 R39, R39 ;  /* 0x0000002700277308 */ /* 0x000ea20000000800 */
[----:B-----5:R-:W-:Y:S01]  /*ffd0*/  F2FP.PACK_AB R69, R46, R49 ;  /* 0x000000312e45723e */ /* 0x020fe200000000ff */
[--C-:B------:R-:W-:Y:S02]  /*ffe0*/  FFMA.FTZ R65, R66, c[0x0][0x23c], -R37.reuse ;  /* 0x00008f0042417a23 */ /* 0x100fe40000010825 */
[--C-:B------:R-:W-:Y:S02]  /*fff0*/  FFMA.FTZ R66, R108, c[0x0][0x23c], -R37.reuse ;  /* 0x00008f006c427a23 */ /* 0x100fe40000010825 */
[----:B------:R-:W-:Y:S02]  /*10000*/  FFMA.FTZ R108, R67, c[0x0][0x23c], -R22 ;  /* 0x00008f00436c7a23 */ /* 0x000fe40000010816 */
[----:B------:R-:W5:Y:S01]  /*10010*/  MUFU.EX2 R25, R25 ;  /* 0x0000001900197308 */ /* 0x000f620000000800 */
[----:B------:R-:W-:-:S02]  /*10020*/  FFMA.FTZ R61, R106, c[0x0][0x23c], -R37 ;  /* 0x00008f006a3d7a23 */ /* 0x000fc40000010825 */
[--C-:B------:R-:W-:Y:S02]  /*10030*/  FFMA.FTZ R67, R63, c[0x0][0x23c], -R22.reuse ;  /* 0x00008f003f437a23 */ /* 0x100fe40000010816 */
[--C-:B------:R-:W-:Y:S02]  /*10040*/  FFMA.FTZ R106, R133, c[0x0][0x23c], -R22.reuse ;  /* 0x00008f00856a7a23 */ /* 0x100fe40000010816 */
[--C-:B------:R-:W-:Y:S01]  /*10050*/  FFMA.FTZ R63, R131, c[0x0][0x23c], -R22.reuse ;  /* 0x00008f00833f7a23 */ /* 0x100fe20000010816 */
[----:B--2---:R-:W-:Y:S01]  /*10060*/  F2FP.PACK_AB R71, R39, R42 ;  /* 0x0000002a2747723e */ /* 0x004fe200000000ff */
        /* <DEDUP_REMOVED lines=22> */
[C---:B---3--:R-:W-:Y:S01]  /*101d0*/  HMMA.16816.F32 R80, R68.reuse, R76, RZ ;  /* 0x0000004c4450723c */ /* 0x048fe200000018ff */
[--C-:B------:R-:W-:Y:S01]  /*101e0*/  FFMA.FTZ R35, R35, c[0x0][0x23c], -R22.reuse ;  /* 0x00008f0023237a23 */ /* 0x100fe20000010816 */
[----:B------:R-:W-:Y:S01]  /*101f0*/  MUFU.EX2 R27, R27 ;  /* 0x0000001b001b7308 */ /* 0x000fe20000000800 */
[----:B------:R-:W-:Y:S02]  /*10200*/  FFMA.FTZ R41, R41, c[0x0][0x23c], -R22 ;  /* 0x00008f0029297a23 */ /* 0x000fe40000010816 */
[----:B------:R-:W-:Y:S02]  /*10210*/  FADD.FTZ R49, R49, R46 ;  /* 0x0000002e31317221 */ /* 0x000fe40000010000 */
[----:B------:R-:W-:Y:S01]  /*10220*/  FFMA.FTZ R186, R30, c[0x0][0x23c], -R37 ;  /* 0x00008f001eba7a23 */ /* 0x000fe20000010825 */
[----:B------:R-:W-:Y:S01]  /*10230*/  HMMA.16816.F32 R84, R68, R86, RZ ;  /* 0x000000564454723c */ /* 0x000fe200000018ff */
[----:B------:R-:W-:Y:S01]  /*10240*/  FADD.FTZ R42, R42, R49 ;  /* 0x000000312a2a7221 */ /* 0x000fe20000010000 */
[----:B------:R-:W3:Y:S01]  /*10250*/  MUFU.EX2 R24, R24 ;  /* 0x0000001800187308 */ /* 0x000ee20000000800 */
[----:B------:R-:W-:-:S02]  /*10260*/  FFMA.FTZ R31, R31, c[0x0][0x23c], -R22 ;  /* 0x00008f001f1f7a23 */ /* 0x000fc40000010816 */
[--C-:B------:R-:W-:Y:S02]  /*10270*/  FFMA.FTZ R21, R21, c[0x0][0x23c], -R22.reuse ;  /* 0x00008f0015157a23 */ /* 0x100fe40000010816 */
[----:B------:R-:W-:Y:S01]  /*10280*/  FFMA.FTZ R20, R20, c[0x0][0x23c], -R22 ;  /* 0x00008f0014147a23 */ /* 0x000fe20000010816 */
[C---:B------:R-:W-:Y:S02]  /*10290*/  HMMA.16816.F32 R76, R68.reuse, R78, RZ ;  /* 0x0000004e444c723c */ /* 0x040fe400000018ff */
[----:B------:R-:W-:Y:S06]  /*102a0*/  MUFU.EX2 R64, R64 ;  /* 0x0000004000407308 */ /* 0x000fec0000000800 */
[C---:B-1----:R-:W-:Y:S02]  /*102b0*/  HMMA.16816.F32 R72, R68.reuse, R4, RZ ;  /* 0x000000044448723c */ /* 0x042fe400000018ff */
[----:B------:R-:W1:Y:S05]  /*102c0*/  MUFU.EX2 R59, R59 ;  /* 0x0000003b003b7308 */ /* 0x000e6a0000000800 */
[----:B-----5:R-:W-:Y:S01]  /*102d0*/  F2FP.PACK_AB R4, R25, R38 ;  /* 0x000000261904723e */ /* 0x020fe200000000ff */
[----:B------:R-:W-:Y:S01]  /*102e0*/  HMMA.16816.F32 R68, R68, R6, RZ ;  /* 0x000000064444723c */ /* 0x000fe200000018ff */
[----:B--2---:R-:W-:Y:S01]  /*102f0*/  F2FP.PACK_AB R5, R28, R33 ;  /* 0x000000211c05723e */ /* 0x004fe200000000ff */
[----:B------:R-:W-:Y:S05]  /*10300*/  MUFU.EX2 R60, R60 ;  /* 0x0000003c003c7308 */ /* 0x000fea0000000800 */
[----:B------:R-:W-:-:S02]  /*10310*/  F2FP.PACK_AB R6, R23, R26 ;  /* 0x0000001a1706723e */ /* 0x000fc400000000ff */
[----:B---3--:R-:W-:Y:S01]  /*10320*/  F2FP.PACK_AB R7, R24, R27 ;  /* 0x0000001b1807723e */ /* 0x008fe200000000ff */
[----:B------:R-:W-:Y:S06]  /*10330*/  MUFU.EX2 R53, R53 ;  /* 0x0000003500357308 */ /* 0x000fec0000000800 */
        /* <DEDUP_REMOVED lines=15> */
[C---:B--2---:R-:W-:Y:S02]  /*10430*/  HMMA.16816.F32 R72, R4.reuse, R8, R72 ;  /* 0x000000080448723c */ /* 0x044fe40000001848 */
[----:B------:R-:W-:Y:S06]  /*10440*/  MUFU.EX2 R66, R66 ;  /* 0x0000004200427308 */ /* 0x000fec0000000800 */
        /* <DEDUP_REMOVED lines=8> */
[----:B------:R-:W1:Y:S02]  /*104d0*/  MUFU.EX2 R67, R67 ;  /* 0x0000004300437308 */ /* 0x000e640000000800 */
[C---:B----4-:R-:W-:Y:S06]  /*104e0*/  HMMA.16816.F32 R88, R4.reuse, R12, R88 ;  /* 0x0000000c0458723c */ /* 0x050fec0000001858 */
[----:B------:R-:W-:Y:S02]  /*104f0*/  MUFU.EX2 R106, R106 ;  /* 0x0000006a006a7308 */ /* 0x000fe40000000800 */
[C---:B------:R-:W-:Y:S01]  /*10500*/  HMMA.16816.F32 R84, R4.reuse, R14, R84 ;  /* 0x0000000e0454723c */ /* 0x040fe20000001854 */
[----:B------:R-:W3:Y:S05]  /*10510*/  LDSM.16.MT88.4 R12, [R156+0x7000] ;  /* 0x007000009c0c783b */ /* 0x000eea0000004200 */
[----:B------:R-:W4:Y:S02]  /*10520*/  MUFU.EX2 R63, R63 ;  /* 0x0000003f003f7308 */ /* 0x000f240000000800 */
[C---:B------:R-:W-:Y:S06]  /*10530*/  HMMA.16816.F32 R96, R4.reuse, R16, R96 ;  /* 0x000000100460723c */ /* 0x040fec0000001860 */
[----:B------:R-:W-:Y:S02]  /*10540*/  MUFU.EX2 R125, R125 ;  /* 0x0000007d007d7308 */ /* 0x000fe40000000800 */
[C---:B--2---:R-:W-:Y:S06]  /*10550*/  HMMA.16816.F32 R80, R4.reuse, R8, R80 ;  /* 0x000000080450723c */ /* 0x044fec0000001850 */
[----:B------:R-:W2:Y:S02]  /*10560*/  MUFU.EX2 R118, R118 ;  /* 0x0000007600767308 */ /* 0x000ea40000000800 */
[C---:B------:R-:W-:Y:S01]  /*10570*/  HMMA.16816.F32 R76, R4.reuse, R10, R76 ;  /* 0x0000000a044c723c */ /* 0x040fe2000000184c */
[----:B------:R-:W5:Y:S05]  /*10580*/  LDSM.16.MT88.4 R8, [R160+0x7800] ;  /* 0x00780000a008783b */ /* 0x000f6a0000004200 */
[----:B------:R-:W-:Y:S02]  /*10590*/  MUFU.EX2 R124, R124 ;  /* 0x0000007c007c7308 */ /* 0x000fe40000000800 */
[C---:B------:R-:W-:Y:S01]  /*105a0*/  HMMA.16816.F32 R92, R4.reuse, R18, R92 ;  /* 0x00000012045c723c */ /* 0x040fe2000000185c */
[----:B------:R-:W2:Y:S05]  /*105b0*/  LDSM.16.MT88.4 R16, [R158+0x7800] ;  /* 0x007800009e10783b */ /* 0x000eaa0000004200 */
[----:B------:R-:W-:Y:S02]  /*105c0*/  MUFU.EX2 R107, R107 ;  /* 0x0000006b006b7308 */ /* 0x000fe40000000800 */
[C---:B---3--:R-:W-:Y:S06]  /*105d0*/  HMMA.16816.F32 R72, R4.reuse, R12, R72 ;  /* 0x0000000c0448723c */ /* 0x048fec0000001848 */
[----:B------:R-:W-:Y:S02]  /*105e0*/  MUFU.EX2 R126, R126 ;  /* 0x0000007e007e7308 */ /* 0x000fe40000000800 */
[----:B------:R-:W-:Y:S01]  /*105f0*/  HMMA.16816.F32 R68, R4, R14, R68 ;  /* 0x0000000e0444723c */ /* 0x000fe20000001844 */
[----:B------:R-:W3:Y:S05]  /*10600*/  LDSM.16.MT88.4 R12, [R157+0x7800] ;  /* 0x007800009d0c783b */ /* 0x000eea0000004200 */
[----:B------:R-:W2:Y:S01]  /*10610*/  MUFU.EX2 R117, R117 ;  /* 0x0000007500757308 */ /* 0x000ea20000000800 */
[----:B------:R-:W-:-:S02]  /*10620*/  F2FP.PACK_AB R4, R65, R104 ;  /* 0x000000684104723e */ /* 0x000fc400000000ff */
[----:B-1----:R-:W-:Y:S02]  /*10630*/  F2FP.PACK_AB R5, R67, R108 ;  /* 0x0000006c4305723e */ /* 0x002fe400000000ff */
[----:B------:R-:W-:Y:S02]  /*10640*/  F2FP.PACK_AB R6, R61, R66 ;  /* 0x000000423d06723e */ /* 0x000fe400000000ff */
[----:B----4-:R-:W-:Y:S01]  /*10650*/  F2FP.PACK_AB R7, R63, R106 ;  /* 0x0000006a3f07723e */ /* 0x010fe200000000ff */
[----:B------:R-:W-:Y:S06]  /*10660*/  MUFU.EX2 R128, R128 ;  /* 0x0000008000807308 */ /* 0x000fec0000000800 */
[C---:B-----5:R-:W-:Y:S02]  /*10670*/  HMMA.16816.F32 R96, R4.reuse, R8, R96 ;  /* 0x000000080460723c */ /* 0x060fe40000001860 */
[----:B------:R-:W1:Y:S06]  /*10680*/  MUFU.EX2 R115, R115 ;  /* 0x0000007300737308 */ /* 0x000e6c0000000800 */
[C---:B------:R-:W-:Y:S01]  /*10690*/  HMMA.16816.F32 R92, R4.reuse, R10, R92 ;  /* 0x0000000a045c723c */ /* 0x040fe2000000185c */
[----:B------:R-:W4:Y:S01]  /*106a0*/  LDSM.16.MT88.4 R8, [R156+0x7800] ;  /* 0x007800009c08783b */ /* 0x000f220000004200 */
[----:B------:R-:W-:Y:S06]  /*106b0*/  MUFU.EX2 R127, R127 ;  /* 0x0000007f007f7308 */ /* 0x000fec0000000800 */
[C---:B--2---:R-:W-:Y:S02]  /*106c0*/  HMMA.16816.F32 R88, R4.reuse, R16, R88 ;  /* 0x000000100458723c */ /* 0x044fe40000001858 */
[----:B------:R-:W2:Y:S06]  /*106d0*/  MUFU.EX2 R112, R112 ;  /* 0x0000007000707308 */ /* 0x000eac0000000800 */
        /* <DEDUP_REMOVED lines=24> */
[C---:B-----5:R-:W-:Y:S06]  /*10860*/  HMMA.16816.F32 R96, R4.reuse, R16, R96 ;  /* 0x000000100460723c */ /* 0x060fec0000001860 */
[----:B------:R-:W3:Y:S02]  /*10870*/  MUFU.EX2 R50, R50 ;  /* 0x0000003200327308 */ /* 0x000ee40000000800 */
[C---:B--2---:R-:W-:Y:S06]  /*10880*/  HMMA.16816.F32 R80, R4.reuse, R8, R80 ;  /* 0x000000080450723c */ /* 0x044fec0000001850 */
[----:B------:R-:W-:Y:S02]  /*10890*/  MUFU.EX2 R51, R51 ;  /* 0x0000003300337308 */ /* 0x000fe40000000800 */
[C---:B------:R-:W-:Y:S01]  /*108a0*/  HMMA.16816.F32 R76, R4.reuse, R10, R76 ;  /* 0x0000000a044c723c */ /* 0x040fe2000000184c */
[----:B------:R-:W2:Y:S05]  /*108b0*/  LDSM.16.MT88.4 R8, [R160+0x8800] ;  /* 0x00880000a008783b */ /* 0x000eaa0000004200 */
[----:B------:R-:W5:Y:S02]  /*108c0*/  MUFU.EX2 R52, R52 ;  /* 0x0000003400347308 */ /* 0x000f640000000800 */
[C---:B------:R-:W-:Y:S01]  /*108d0*/  HMMA.16816.F32 R92, R4.reuse, R18, R92 ;  /* 0x00000012045c723c */ /* 0x040fe2000000185c */
[----:B------:R-:W3:Y:S05]  /*108e0*/  LDSM.16.MT88.4 R16, [R158+0x8800] ;  /* 0x008800009e10783b */ /* 0x000eea0000004200 */
[----:B------:R-:W-:Y:S02]  /*108f0*/  MUFU.EX2 R35, R35 ;  /* 0x0000002300237308 */ /* 0x000fe40000000800 */
[C---:B-1----:R-:W-:Y:S06]  /*10900*/  HMMA.16816.F32 R72, R4.reuse, R12, R72 ;  /* 0x0000000c0448723c */ /* 0x042fec0000001848 */
        /* <DEDUP_REMOVED lines=8> */
[----:B------:R-:W-:Y:S06]  /*10990*/  MUFU.EX2 R21, R21 ;  /* 0x0000001500157308 */ /* 0x000fec0000000800 */
[C---:B--2---:R-:W-:Y:S02]  /*109a0*/  HMMA.16816.F32 R96, R4.reuse, R8, R96 ;  /* 0x000000080460723c */ /* 0x044fe40000001860 */
[----:B------:R-:W-:Y:S06]  /*109b0*/  MUFU.EX2 R20, R20 ;  /* 0x0000001400147308 */ /* 0x000fec0000000800 */
[C---:B------:R-:W-:Y:S01]  /*109c0*/  HMMA.16816.F32 R92, R4.reuse, R10, R92 ;  /* 0x0000000a045c723c */ /* 0x040fe2000000185c */
[----:B------:R-:W2:Y:S07]  /*109d0*/  LDSM.16.MT88.4 R8, [R156+0x8800] ;  /* 0x008800009c08783b */ /* 0x000eae0000004200 */
[C---:B---3--:R-:W-:Y:S08]  /*109e0*/  HMMA.16816.F32 R88, R4.reuse, R16, R88 ;  /* 0x000000100458723c */ /* 0x048ff00000001858 */
[C---:B-1----:R-:W-:Y:S08]  /*109f0*/  HMMA.16816.F32 R80, R4.reuse, R12, R80 ;  /* 0x0000000c0450723c */ /* 0x042ff00000001850 */
[C---:B------:R-:W-:Y:S01]  /*10a00*/  HMMA.16816.F32 R76, R4.reuse, R14, R76 ;  /* 0x0000000e044c723c */ /* 0x040fe2000000184c */
[----:B------:R-:W1:Y:S07]  /*10a10*/  LDSM.16.MT88.4 R12, [R160+0x9000] ;  /* 0x00900000a00c783b */ /* 0x000e6e0000004200 */
[C---:B------:R-:W-:Y:S01]  /*10a20*/  HMMA.16816.F32 R84, R4.reuse, R18, R84 ;  /* 0x000000120454723c */ /* 0x040fe20000001854 */
[----:B------:R-:W-:Y:S07]  /*10a30*/  LDSM.16.MT88.4 R16, [R157+0x9000] ;  /* 0x009000009d10783b */ /* 0x000fee0000004200 */
[C---:B--2---:R-:W-:Y:S08]  /*10a40*/  HMMA.16816.F32 R72, R4.reuse, R8, R72 ;  /* 0x000000080448723c */ /* 0x044ff00000001848 */
[----:B------:R-:W-:Y:S01]  /*10a50*/  HMMA.16816.F32 R68, R4, R10, R68 ;  /* 0x0000000a0444723c */ /* 0x000fe20000001844 */
[----:B------:R-:W2:Y:S06]  /*10a60*/  LDSM.16.MT88.4 R8, [R158+0x9000] ;  /* 0x009000009e08783b */ /* 0x000eac0000004200 */
[----:B------:R-:W-:Y:S01]  /*10a70*/  FADD.FTZ R4, R47, R44 ;  /* 0x0000002c2f047221 */ /* 0x000fe20000010000 */
[----:B------:R-:W-:Y:S01]  /*10a80*/  F2FP.PACK_AB R6, R50, R109 ;  /* 0x0000006d3206723e */ /* 0x000fe200000000ff */
[----:B------:R-:W3:Y:S02]  /*10a90*/  MUFU.EX2 R44, R41 ;  /* 0x00000029002c7308 */ /* 0x000ee40000000800 */
[----:B------:R-:W-:Y:S01]  /*10aa0*/  FADD.FTZ R5, R45, R4 ;  /* 0x000000042d057221 */ /* 0x000fe20000010000 */
[----:B------:R-:W-:-:S03]  /*10ab0*/  F2FP.PACK_AB R4, R54, R113 ;  /* 0x000000713604723e */ /* 0x000fc600000000ff */
[----:B------:R-:W-:Y:S02]  /*10ac0*/  FADD.FTZ R5, R40, R5 ;  /* 0x0000000528057221 */ /* 0x000fe40000010000 */
[--C-:B------:R-:W-:Y:S02]  /*10ad0*/  FFMA.FTZ R40, R36, c[0x0][0x23c], -R37.reuse ;  /* 0x00008f0024287a23 */ /* 0x100fe40000010825 */
[--C-:B------:R-:W-:Y:S02]  /*10ae0*/  FFMA.FTZ R36, R34, c[0x0][0x23c], -R37.reuse ;  /* 0x00008f0022247a23 */ /* 0x100fe40000010825 */
[----:B------:R-:W-:Y:S02]  /*10af0*/  FFMA.FTZ R34, R32, c[0x0][0x23c], -R37 ;  /* 0x00008f0020227a23 */ /* 0x000fe40000010825 */
[----:B------:R-:W-:Y:S01]  /*10b00*/  FADD.FTZ R32, R39, R42 ;  /* 0x0000002a27207221 */ /* 0x000fe20000010000 */
[----:B------:R-:W-:Y:S01]  /*10b10*/  MUFU.EX2 R30, R36 ;  /* 0x00000024001e7308 */ /* 0x000fe20000000800 */
[----:B------:R-:W-:Y:S01]  /*10b20*/  FADD.FTZ R38, R38, R5 ;  /* 0x0000000526267221 */ /* 0x000fe20000010000 */
[----:B-----5:R-:W-:Y:S01]  /*10b30*/  F2FP.PACK_AB R5, R52, R51 ;  /* 0x000000333405723e */ /* 0x020fe200000000ff */
[----:B------:R-:W-:Y:S01]  /*10b40*/  FADD.FTZ R33, R33, R32 ;  /* 0x0000002021217221 */ /* 0x000fe20000010000 */
[----:B---3--:R-:W-:Y:S01]  /*10b50*/  F2FP.PACK_AB R7, R35, R44 ;  /* 0x0000002c2307723e */ /* 0x008fe200000000ff */
[----:B------:R-:W-:-:S02]  /*10b60*/  FADD.FTZ R25, R25, R38 ;  /* 0x0000002619197221 */ /* 0x000fc40000010000 */
[----:B------:R-:W-:Y:S01]  /*10b70*/  FADD.FTZ R28, R28, R33 ;  /* 0x000000211c1c7221 */ /* 0x000fe20000010000 */
[----:B------:R-:W3:Y:S01]  /*10b80*/  MUFU.EX2 R39, R40 ;  /* 0x0000002800277308 */ /* 0x000ee20000000800 */
[----:B------:R-:W-:Y:S02]  /*10b90*/  FADD.FTZ R26, R26, R25 ;  /* 0x000000191a1a7221 */ /* 0x000fe40000010000 */
[----:B------:R-:W-:Y:S01]  /*10ba0*/  FADD.FTZ R27, R27, R28 ;  /* 0x0000001c1b1b7221 */ /* 0x000fe20000010000 */
[----:B-1----:R-:W-:Y:S01]  /*10bb0*/  HMMA.16816.F32 R96, R4, R12, R96 ;  /* 0x0000000c0460723c */ /* 0x002fe20000001860 */
[----:B------:R-:W-:Y:S02]  /*10bc0*/  FADD.FTZ R23, R23, R26 ;  /* 0x0000001a17177221 */ /* 0x000fe40000010000 */
[----:B------:R-:W-:Y:S01]  /*10bd0*/  FADD.FTZ R27, R24, R27 ;  /* 0x0000001b181b7221 */ /* 0x000fe20000010000 */
[----:B------:R-:W-:Y:S01]  /*10be0*/  MUFU.EX2 R37, R34 ;  /* 0x0000002200257308 */ /* 0x000fe20000000800 */
[----:B------:R-:W-:-:S02]  /*10bf0*/  FADD.FTZ R64, R64, R23 ;  /* 0x0000001740407221 */ /* 0x000fc40000010000 */
[----:B------:R-:W-:Y:S01]  /*10c00*/  FADD.FTZ R58, R58, R27 ;  /* 0x0000001b3a3a7221 */ /* 0x000fe20000010000 */
[C---:B------:R-:W-:Y:S01]  /*10c10*/  HMMA.16816.F32 R92, R4.reuse, R14, R92 ;  /* 0x0000000e045c723c */ /* 0x040fe2000000185c */
[----:B------:R-:W1:Y:S01]  /*10c20*/  LDSM.16.MT88.4 R12, [R156+0x9000] ;  /* 0x009000009c0c783b */ /* 0x000e620000004200 */
[----:B------:R-:W-:Y:S02]  /*10c30*/  FADD.FTZ R59, R59, R64 ;  /* 0x000000403b3b7221 */ /* 0x000fe40000010000 */
[----:B------:R-:W-:Y:S02]  /*10c40*/  FADD.FTZ R57, R57, R58 ;  /* 0x0000003a39397221 */ /* 0x000fe40000010000 */
[----:B------:R-:W-:Y:S02]  /*10c50*/  FADD.FTZ R60, R60, R59 ;  /* 0x0000003b3c3c7221 */ /* 0x000fe40000010000 */
[----:B--2---:R-:W-:Y:S01]  /*10c60*/  HMMA.16816.F32 R88, R4, R8, R88 ;  /* 0x000000080458723c */ /* 0x004fe20000001858 */
[----:B------:R-:W-:-:S02]  /*10c70*/  FADD.FTZ R62, R62, R57 ;  /* 0x000000393e3e7221 */ /* 0x000fc40000010000 */
[----:B------:R-:W-:Y:S02]  /*10c80*/  FADD.FTZ R53, R53, R60 ;  /* 0x0000003c35357221 */ /* 0x000fe40000010000 */
[----:B------:R-:W-:Y:S02]  /*10c90*/  FADD.FTZ R55, R55, R62 ;  /* 0x0000003e37377221 */ /* 0x000fe40000010000 */
[----:B------:R-:W-:Y:S01]  /*10ca0*/  FADD.FTZ R104, R104, R53 ;  /* 0x0000003568687221 */ /* 0x000fe20000010000 */
[----:B------:R-:W-:Y:S01]  /*10cb0*/  HMMA.16816.F32 R84, R4, R10, R84 ;  /* 0x0000000a0454723c */ /* 0x000fe20000001854 */
[----:B------:R-:W2:Y:S01]  /*10cc0*/  LDSM.16.MT88.4 R8, [R160+0x9800] ;  /* 0x00980000a008783b */ /* 0x000ea20000004200 */
[----:B------:R-:W-:Y:S02]  /*10cd0*/  FADD.FTZ R108, R108, R55 ;  /* 0x000000376c6c7221 */ /* 0x000fe40000010000 */
[----:B------:R-:W-:Y:S02]  /*10ce0*/  FFMA.FTZ R32, R29, c[0x0][0x23c], -R22 ;  /* 0x00008f001d207a23 */ /* 0x000fe40000010816 */
[----:B------:R-:W-:-:S02]  /*10cf0*/  FADD.FTZ R65, R65, R104 ;  /* 0x0000006841417221 */ /* 0x000fc40000010000 */
        /* <DEDUP_REMOVED lines=23> */
[----:B---3--:R-:W-:Y:S01]  /*10e70*/  F2FP.PACK_AB R4, R30, R39 ;  /* 0x000000271e04723e */ /* 0x008fe200000000ff */
[----:B------:R-:W-:Y:S01]  /*10e80*/  FADD.FTZ R111, R111, R116 ;  /* 0x000000746f6f7221 */ /* 0x000fe20000010000 */
[----:B----4-:R-:W-:Y:S01]  /*10e90*/  F2FP.PACK_AB R5, R32, R31 ;  /* 0x0000001f2005723e */ /* 0x010fe200000000ff */
        /* <DEDUP_REMOVED lines=27> */
[C---:B-1----:R-:W-:Y:S08]  /*11050*/  HMMA.16816.F32 R80, R4.reuse, R12, R80 ;  /* 0x0000000c0450723c */ /* 0x042ff00000001850 */
[C---:B------:R-:W-:Y:S08]  /*11060*/  HMMA.16816.F32 R76, R4.reuse, R14, R76 ;  /* 0x0000000e044c723c */ /* 0x040ff0000000184c */
[C---:B--2---:R-:W-:Y:S08]  /*11070*/  HMMA.16816.F32 R72, R4.reuse, R8, R72 ;  /* 0x000000080448723c */ /* 0x044ff00000001848 */
        /* <DEDUP_REMOVED lines=67> */
.L_x_7681:
[----:B------:R-:W-:-:S05]  /*114b0*/  IMAD.MOV.U32 R4, RZ, RZ, c[0x0][0x1a0] ;  /* 0x00006800ff047624 */ /* 0x000fca00078e00ff */
[----:B------:R-:W-:-:S04]  /*114c0*/  LEA R4, -R4, RZ, 0x7 ;  /* 0x000000ff04047211 */ /* 0x000fc800078e39ff */
[----:B------:R-:W-:Y:S02]  /*114d0*/  SHF.R.S32.HI R5, RZ, 0x1f, R4 ;  /* 0x0000001fff057819 */ /* 0x000fe40000011404 */
.L_x_7682:
[----:B------:R-:W-:Y:S02]  /*114e0*/  ISETP.GE.AND P0, PT, R100, c[0x0][0x220], PT ;  /* 0x0000880064007a0c */ /* 0x000fe40003f06270 */
[----:B------:R-:W-:Y:S02]  /*114f0*/  LEA R136, P1, R4, R136, 0x1 ;  /* 0x0000008804887211 */ /* 0x000fe400078208ff */
[----:B------:R-:W-:Y:S02]  /*11500*/  LOP3.LUT R174, R174, 0xfffffffe, RZ, 0xc0, !PT ;  /* 0xfffffffeaeae7812 */ /* 0x000fe400078ec0ff */
[----:B------:R-:W-:Y:S02]  /*11510*/  LEA.HI.X R137, R4, R137, R5, 0x1, P1 ;  /* 0x0000008904897211 */ /* 0x000fe400008f0c05 */
[----:B------:R-:W-:-:S05]  /*11520*/  P2R R128, PR, RZ, 0x1 ;  /* 0x00000001ff807803 */ /* 0x000fca0000000000 */
        /* <DEDUP_REMOVED lines=169> */
[----:B------:R-:W1:Y:S07]  /*11fc0*/  LDSM.16.M88.4 R116, [R148] ;  /* 0x000000009474783b */ /* 0x000e6e0000000200 */
[C---:B--2---:R-:W-:Y:S08]  /*11fd0*/  HMMA.16816.F32 R8, R104.reuse, R108, R8 ;  /* 0x0000006c6808723c */ /* 0x044ff00000001808 */
[C---:B------:R-:W-:Y:S01]  /*11fe0*/  HMMA.16816.F32 R4, R104.reuse, R110, R4 ;  /* 0x0000006e6804723c */ /* 0x040fe20000001804 */
[----:B------:R-:W2:Y:S07]  /*11ff0*/  LDSM.16.M88.4 R108, [R148+0x1000] ;  /* 0x00100000946c783b */ /* 0x000eae0000000200 */
[C---:B----4-:R-:W-:Y:S08]  /*12000*/  HMMA.16816.F32 R16, R104.reuse, R112, R16 ;  /* 0x000000706810723c */ /* 0x050ff00000001810 */
[----:B------:R-:W-:Y:S01]  /*12010*/  HMMA.16816.F32 R12, R104, R114, R12 ;  /* 0x00000072680c723c */ /* 0x000fe2000000180c */
[----:B------:R-:W3:Y:S04]  /*12020*/  LDSM.16.M88.4 R112, [R148+0x800] ;  /* 0x000800009470783b */ /* 0x000ee80000000200 */
[----:B------:R-:W4:Y:S03]  /*12030*/  LDSM.16.M88.4 R104, [R148+0x1800] ;  /* 0x001800009468783b */ /* 0x000f260000000200 */
[C---:B-1----:R-:W-:Y:S08]  /*12040*/  HMMA.16816.F32 R64, R120.reuse, R116, R64 ;  /* 0x000000747840723c */ /* 0x042ff00000001840 */
[C---:B------:R-:W-:Y:S01]  /*12050*/  HMMA.16816.F32 R60, R120.reuse, R118, R60 ;  /* 0x00000076783c723c */ /* 0x040fe2000000183c */
[----:B------:R-:W1:Y:S07]  /*12060*/  LDSM.16.M88.4 R116, [R148+0x2000] ;  /* 0x002000009474783b */ /* 0x000e6e0000000200 */
[C---:B--2---:R-:W-:Y:S08]  /*12070*/  HMMA.16816.F32 R48, R120.reuse, R108, R48 ;  /* 0x0000006c7830723c */ /* 0x044ff00000001830 */
[----:B------:R-:W-:Y:S01]  /*12080*/  HMMA.16816.F32 R44, R120, R110, R44 ;  /* 0x0000006e782c723c */ /* 0x000fe2000000182c */
[----:B------:R-:W2:Y:S01]  /*12090*/  LDSM.16.M88.4 R108, [R148+0x3000] ;  /* 0x00300000946c783b */ /* 0x000ea20000000200 */
[----:B------:R-:W-:-:S06]  /*120a0*/  FMUL.FTZ R66, R66, c[0x0][0x2ec] ;  /* 0x0000bb0042427a20 */ /* 0x000fcc0000410000 */
[C---:B---3--:R-:W-:Y:S01]  /*120b0*/  HMMA.16816.F32 R56, R120.reuse, R112, R56 ;  /* 0x000000707838723c */ /* 0x048fe20000001838 */
[----:B------:R-:W-:Y:S02]  /*120c0*/  FMUL.FTZ R143, R61, c[0x0][0x2ec] ;  /* 0x0000bb003d8f7a20 */ /* 0x000fe40000410000 */
[----:B------:R-:W-:Y:S02]  /*120d0*/  FMUL.FTZ R63, R63, c[0x0][0x2ec] ;  /* 0x0000bb003f3f7a20 */ /* 0x000fe40000410000 */
[----:B------:R-:W-:Y:S02]  /*120e0*/  FMUL.FTZ R60, R60, c[0x0][0x2ec] ;  /* 0x0000bb003c3c7a20 */ /* 0x000fe40000410000 */
[----:B------:R-:W-:Y:S01]  /*120f0*/  MUFU.TANH R143, R143 ;  /* 0x0000008f008f7308 */ /* 0x000fe20000002400 */
[----:B------:R-:W-:Y:S01]  /*12100*/  HMMA.16816.F32 R52, R120, R114, R52 ;  /* 0x000000727834723c */ /* 0x000fe20000001834 */
[----:B------:R-:W3:Y:S01]  /*12110*/  LDSM.16.M88.4 R112, [R148+0x2800] ;  /* 0x002800009470783b */ /* 0x000ee20000000200 */
[----:B------:R-:W-:-:S02]  /*12120*/  FMUL.FTZ R62, R62, c[0x0][0x2ec] ;  /* 0x0000bb003e3e7a20 */ /* 0x000fc40000410000 */
[----:B------:R-:W-:Y:S02]  /*12130*/  FMUL.FTZ R48, R48, c[0x0][0x2ec] ;  /* 0x0000bb0030307a20 */ /* 0x000fe40000410000 */
[----:B------:R-:W-:Y:S01]  /*12140*/  FMUL.FTZ R49, R49, c[0x0][0x2ec] ;  /* 0x0000bb0031317a20 */ /* 0x000fe20000410000 */
[----:B------:R-:W-:Y:S01]  /*12150*/  MUFU.TANH R63, R63 ;  /* 0x0000003f003f7308 */ /* 0x000fe20000002400 */
[C---:B----4-:R-:W-:Y:S01]  /*12160*/  HMMA.16816.F32 R40, R120.reuse, R104, R40 ;  /* 0x000000687828723c */ /* 0x050fe20000001828 */
[----:B------:R-:W-:Y:S02]  /*12170*/  FMUL.FTZ R45, R45, c[0x0][0x2ec] ;  /* 0x0000bb002d2d7a20 */ /* 0x000fe40000410000 */
[----:B------:R-:W-:Y:S02]  /*12180*/  FMUL.FTZ R50, R50, c[0x0][0x2ec] ;  /* 0x0000bb0032327a20 */ /* 0x000fe40000410000 */
[----:B------:R-:W-:Y:S02]  /*12190*/  FMUL.FTZ R44, R44, c[0x0][0x2ec] ;  /* 0x0000bb002c2c7a20 */ /* 0x000fe40000410000 */
[----:B------:R4:W-:Y:S01]  /*121a0*/  MUFU.TANH R131, R45 ;  /* 0x0000002d00837308 */ /* 0x0009e20000002400 */
[----:B------:R-:W-:Y:S01]  /*121b0*/  HMMA.16816.F32 R36, R120, R106, R36 ;  /* 0x0000006a7824723c */ /* 0x000fe20000001824 */
[----:B------:R-:W5:Y:S01]  /*121c0*/  LDSM.16.M88.4 R104, [R148+0x3800] ;  /* 0x003800009468783b */ /* 0x000f620000000200 */
[----:B------:R-:W-:Y:S01]  /*121d0*/  FMUL.FTZ R57, R57, c[0x0][0x2ec] ;  /* 0x0000bb0039397a20 */ /* 0x000fe20000410000 */
[----:B------:R-:W-:-:S04]  /*121e0*/  DEPBAR.LE SB0, 0x0 ;  /* 0x000080000000791a */ /* 0x000fc80000000000 */
[----:B------:R-:W-:Y:S01]  /*121f0*/  MUFU.TANH R60, R60 ;  /* 0x0000003c003c7308 */ /* 0x000fe20000002400 */
[C---:B-1----:R-:W-:Y:S01]  /*12200*/  HMMA.16816.F32 R28, R120.reuse, R118, R28 ;  /* 0x00000076781c723c */ /* 0x042fe2000000181c */
[----:B------:R-:W-:Y:S02]  /*12210*/  FMUL.FTZ R59, R59, c[0x0][0x2ec] ;  /* 0x0000bb003b3b7a20 */ /* 0x000fe40000410000 */
[----:B------:R-:W-:Y:S02]  /*12220*/  FMUL.FTZ R56, R56, c[0x0][0x2ec] ;  /* 0x0000bb0038387a20 */ /* 0x000fe40000410000 */
[----:B------:R-:W-:Y:S02]  /*12230*/  FMUL.FTZ R53, R53, c[0x0][0x2ec] ;  /* 0x0000bb0035357a20 */ /* 0x000fe40000410000 */
[----:B------:R-:W-:Y:S01]  /*12240*/  MUFU.TANH R61, R57 ;  /* 0x00000039003d7308 */ /* 0x000fe20000002400 */
[----:B------:R-:W-:Y:S01]  /*12250*/  HMMA.16816.F32 R32, R120, R116, R32 ;  /* 0x000000747820723c */ /* 0x000fe20000001820 */
[----:B------:R-:W-:-:S02]  /*12260*/  FMUL.FTZ R58, R58, c[0x0][0x2ec] ;  /* 0x0000bb003a3a7a20 */ /* 0x000fc40000410000 */
[----:B------:R-:W-:Y:S02]  /*12270*/  FMUL.FTZ R41, R41, c[0x0][0x2ec] ;  /* 0x0000bb0029297a20 */ /* 0x000fe40000410000 */
[----:B------:R-:W-:Y:S02]  /*12280*/  FMUL.FTZ R52, R52, c[0x0][0x2ec] ;  /* 0x0000bb0034347a20 */ /* 0x000fe40000410000 */
[----:B------:R-:W-:Y:S01]  /*12290*/  MUFU.TANH R59, R59 ;  /* 0x0000003b003b7308 */ /* 0x000fe20000002400 */
[----:B--2---:R-:W-:Y:S01]  /*122a0*/  HMMA.16816.F32 R16, R120, R108, R16 ;  /* 0x0000006c7810723c */ /* 0x004fe20000001810 */
[----:B----4-:R-:W-:Y:S02]  /*122b0*/  FMUL.FTZ R45, R39, c[0x0][0x2ec] ;  /* 0x0000bb00272d7a20 */ /* 0x010fe40000410000 */
[----:B------:R-:W-:Y:S02]  /*122c0*/  FMUL.FTZ R37, R37, c[0x0][0x2ec] ;  /* 0x0000bb0025257a20 */ /* 0x000fe40000410000 */
[----:B------:R-:W-:-:S02]  /*122d0*/  FMUL.FTZ R38, R38, c[0x0][0x2ec] ;  /* 0x0000bb0026267a20 */ /* 0x000fc40000410000 */
[----:B------:R1:W-:Y:S01]  /*122e0*/  MUFU.TANH R125, R37 ;  /* 0x00000025007d7308 */ /* 0x0003e20000002400 */
[C---:B---3--:R-:W-:Y:S01]  /*122f0*/  HMMA.16816.F32 R24, R120.reuse, R112, R24 ;  /* 0x000000707818723c */ /* 0x048fe20000001818 */
[----:B------:R-:W-:Y:S02]  /*12300*/  FMUL.FTZ R29, R29, c[0x0][0x2ec] ;  /* 0x0000bb001d1d7a20 */ /* 0x000fe40000410000 */
[----:B------:R-:W-:Y:S02]  /*12310*/  FMUL.FTZ R30, R30, c[0x0][0x2ec] ;  /* 0x0000bb001e1e7a20 */ /* 0x000fe40000410000 */
[----:B------:R-:W-:Y:S02]  /*12320*/  FMUL.FTZ R31, R31, c[0x0][0x2ec] ;  /* 0x0000bb001f1f7a20 */ /* 0x000fe40000410000 */
[----:B------:R-:W-:Y:S01]  /*12330*/  FMUL.FTZ R113, R64, c[0x0][0x2ec] ;  /* 0x0000bb0040717a20 */ /* 0x000fe20000410000 */
[----:B------:R-:W-:Y:S01]  /*12340*/  HMMA.16816.F32 R20, R120, R114, R20 ;  /* 0x000000727814723c */ /* 0x000fe20000001814 */
[----:B------:R-:W-:Y:S01]  /*12350*/  FMUL.FTZ R64, R65, c[0x0][0x2ec] ;  /* 0x0000bb0041407a20 */ /* 0x000fe20000410000 */
[----:B------:R2:W-:Y:S01]  /*12360*/  MUFU.TANH R119, R29 ;  /* 0x0000001d00777308 */ /* 0x0005e20000002400 */
[----:B------:R-:W-:-:S02]  /*12370*/  FMUL.FTZ R65, R67, c[0x0][0x2ec] ;  /* 0x0000bb0043417a20 */ /* 0x000fc40000410000 */
[----:B------:R-:W-:Y:S02]  /*12380*/  FMUL.FTZ R33, R33, c[0x0][0x2ec] ;  /* 0x0000bb0021217a20 */ /* 0x000fe40000410000 */
[----:B------:R-:W-:Y:S01]  /*12390*/  IMAD.SHL.U32 R114, R180, 0x80, RZ ;  /* 0x00000080b4727824 */ /* 0x000fe200078e00ff */
[C---:B-----5:R-:W-:Y:S01]  /*123a0*/  HMMA.16816.F32 R4, R120.reuse, R106, R4 ;  /* 0x0000006a7804723c */ /* 0x060fe20000001804 */
[----:B------:R-:W-:Y:S01]  /*123b0*/  FMUL.FTZ R145, R16, c[0x0][0x2ec] ;  /* 0x0000bb0010917a20 */ /* 0x000fe20000410000 */
[----:B------:R-:W-:Y:S01]  /*123c0*/  MUFU.TANH R64, R64 ;  /* 0x0000004000407308 */ /* 0x000fe20000002400 */
[----:B------:R-:W-:Y:S02]  /*123d0*/  FMUL.FTZ R32, R32, c[0x0][0x2ec] ;  /* 0x0000bb0020207a20 */ /* 0x000fe40000410000 */
[----:B-1----:R-:W-:Y:S02]  /*123e0*/  FMUL.FTZ R37, R35, c[0x0][0x2ec] ;  /* 0x0000bb0023257a20 */ /* 0x002fe40000410000 */
[----:B------:R-:W-:Y:S01]  /*123f0*/  LOP3.LUT R106, R114, R183, RZ, 0xfc, !PT ;  /* 0x000000b7726a7212 */ /* 0x000fe200078efcff */
[----:B------:R-:W-:Y:S01]  /*12400*/  FMUL.FTZ R25, R25, c[0x0][0x2ec] ;  /* 0x0000bb0019197a20 */ /* 0x000fe20000410000 */
[C---:B------:R-:W-:Y:S01]  /*12410*/  HMMA.16816.F32 R8, R120.reuse, R104, R8 ;  /* 0x000000687808723c */ /* 0x040fe20000001808 */
[----:B------:R-:W-:Y:S01]  /*12420*/  MUFU.TANH R65, R65 ;  /* 0x0000004100417308 */ /* 0x000fe20000002400 */
[----:B------:R-:W-:Y:S01]  /*12430*/  IADD3 R108, R106, 0x1, RZ ;  /* 0x000000016a6c7810 */ /* 0x000fe20007ffe0ff */
[----:B------:R-:W-:Y:S01]  /*12440*/  FMUL.FTZ R26, R26, c[0x0][0x2ec] ;  /* 0x0000bb001a1a7a20 */ /* 0x000fe20000410000 */
[----:B--2---:R-:W-:Y:S01]  /*12450*/  IADD3 R29, R106, 0x9, RZ ;  /* 0x000000096a1d7810 */ /* 0x004fe20007ffe0ff */
[----:B------:R-:W-:Y:S01]  /*12460*/  FMUL.FTZ R57, R55, c[0x0][0x2ec] ;  /* 0x0000bb0037397a20 */ /* 0x000fe20000410000 */
[-C--:B------:R-:W-:Y:S01]  /*12470*/  ISETP.GE.AND P1, PT, R108, R102.reuse, PT ;  /* 0x000000666c00720c */ /* 0x080fe20003f26270 */
[----:B------:R-:W-:Y:S01]  /*12480*/  FMUL.FTZ R22, R22, c[0x0][0x2ec] ;  /* 0x0000bb0016167a20 */ /* 0x000fe20000410000 */
[----:B------:R-:W-:Y:S01]  /*12490*/  LOP3.LUT R104, R114, 0x8, R183, 0xfe, !PT ;  /* 0x0000000872687812 */ /* 0x000fe200078efeb7 */
[----:B------:R-:W1:Y:S01]  /*124a0*/  I2F R109, R108 ;  /* 0x0000006c006d7306 */ /* 0x000e620000201400 */
[----:B------:R-:W-:Y:S01]  /*124b0*/  FMUL.FTZ R21, R21, c[0x0][0x2ec] ;  /* 0x0000bb0015157a20 */ /* 0x000fe20000410000 */
[----:B------:R-:W-:Y:S01]  /*124c0*/  HMMA.16816.F32 R12, R120, R110, R12 ;  /* 0x0000006e780c723c */ /* 0x000fe2000000180c */
[----:B------:R-:W-:Y:S01]  /*124d0*/  ISETP.GE.AND P2, PT, R104, R102, PT ;  /* 0x000000666800720c */ /* 0x000fe20003f46270 */
[----:B------:R-:W-:Y:S01]  /*124e0*/  FMUL.FTZ R34, R34, c[0x0][0x2ec] ;  /* 0x0000bb0022227a20 */ /* 0x000fe20000410000 */
[----:B------:R-:W-:Y:S01]  /*124f0*/  ISETP.GE.AND P3, PT, R104, R103, PT ;  /* 0x000000676800720c */ /* 0x000fe20003f66270 */
[----:B------:R-:W-:-:S02]  /*12500*/  FMUL.FTZ R28, R28, c[0x0][0x2ec] ;  /* 0x0000bb001c1c7a20 */ /* 0x000fc40000410000 */
[----:B------:R-:W2:Y:S01]  /*12510*/  I2F R16, R29 ;  /* 0x0000001d00107306 */ /* 0x000ea20000201400 */
[----:B------:R-:W-:Y:S01]  /*12520*/  LOP3.LUT R110, R114, 0x10, R183, 0xfe, !PT ;  /* 0x00000010726e7812 */ /* 0x000fe200078efeb7 */
[----:B------:R-:W-:Y:S02]  /*12530*/  FMUL.FTZ R24, R24, c[0x0][0x2ec] ;  /* 0x0000bb0018187a20 */ /* 0x000fe40000410000 */
[----:B------:R-:W-:Y:S01]  /*12540*/  FMUL.FTZ R36, R36, c[0x0][0x2ec] ;  /* 0x0000bb0024247a20 */ /* 0x000fe20000410000 */
[----:B------:R-:W-:Y:S01]  /*12550*/  ISETP.GE.AND P4, PT, R110, R102, PT ;  /* 0x000000666e00720c */ /* 0x000fe20003f86270 */
[----:B------:R-:W-:Y:S01]  /*12560*/  FMUL.FTZ R46, R46, c[0x0][0x2ec] ;  /* 0x0000bb002e2e7a20 */ /* 0x000fe20000410000 */
[----:B------:R-:W-:Y:S01]  /*12570*/  ISETP.GE.AND P6, PT, R110, R103, PT ;  /* 0x000000676e00720c */ /* 0x000fe20003fc6270 */
[----:B------:R-:W-:Y:S01]  /*12580*/  MUFU.TANH R39, R33 ;  /* 0x0000002100277308 */ /* 0x000fe20000002400 */
[----:B------:R-:W-:Y:S02]  /*12590*/  FMUL.FTZ R42, R42, c[0x0][0x2ec] ;  /* 0x0000bb002a2a7a20 */ /* 0x000fe40000410000 */
[----:B------:R-:W-:-:S02]  /*125a0*/  FMUL.FTZ R43, R43, c[0x0][0x2ec] ;  /* 0x0000bb002b2b7a20 */ /* 0x000fc40000410000 */
[----:B------:R-:W-:Y:S02]  /*125b0*/  FMUL.FTZ R20, R20, c[0x0][0x2ec] ;  /* 0x0000bb0014147a20 */ /* 0x000fe40000410000 */
[----:B------:R-:W-:Y:S01]  /*125c0*/  FMUL.FTZ R54, R54, c[0x0][0x2ec] ;  /* 0x0000bb0036367a20 */ /* 0x000fe20000410000 */
[----:B------:R3:W-:Y:S01]  /*125d0*/  MUFU.TANH R33, R25 ;  /* 0x0000001900217308 */ /* 0x0007e20000002400 */
[----:B------:R-:W-:Y:S02]  /*125e0*/  FMUL.FTZ R18, R18, c[0x0][0x2ec] ;  /* 0x0000bb0012127a20 */ /* 0x000fe40000410000 */
[----:B------:R-:W-:Y:S02]  /*125f0*/  FMUL.FTZ R40, R40, c[0x0][0x2ec] ;  /* 0x0000bb0028287a20 */ /* 0x000fe40000410000 */
[----:B------:R-:W-:Y:S02]  /*12600*/  FMUL.FTZ R12, R12, c[0x0][0x2ec] ;  /* 0x0000bb000c0c7a20 */ /* 0x000fe40000410000 */
[----:B------:R-:W-:Y:S01]  /*12610*/  FMUL.FTZ R14, R14, c[0x0][0x2ec] ;  /* 0x0000bb000e0e7a20 */ /* 0x000fe20000410000 */
[----:B------:R-:W4:Y:S01]  /*12620*/  I2F R105, R104 ;  /* 0x0000006800697306 */ /* 0x000f220000201400 */
[----:B------:R-:W-:-:S02]  /*12630*/  FMUL.FTZ R27, R27, c[0x0][0x2ec] ;  /* 0x0000bb001b1b7a20 */ /* 0x000fc40000410000 */
[----:B------:R-:W-:Y:S02]  /*12640*/  FMUL.FTZ R8, R8, c[0x0][0x2ec] ;  /* 0x0000bb0008087a20 */ /* 0x000fe40000410000 */
[----:B------:R-:W-:Y:S02]  /*12650*/  FMUL.FTZ R19, R19, c[0x0][0x2ec] ;  /* 0x0000bb0013137a20 */ /* 0x000fe40000410000 */
[----:B------:R-:W-:Y:S01]  /*12660*/  FMUL.FTZ R10, R10, c[0x0][0x2ec] ;  /* 0x0000bb000a0a7a20 */ /* 0x000fe20000410000 */
[----:B------:R5:W-:Y:S01]  /*12670*/  MUFU.TANH R197, R22 ;  /* 0x0000001600c57308 */ /* 0x000be20000002400 */
[----:B---3--:R-:W-:Y:S02]  /*12680*/  FMUL.FTZ R25, R23, c[0x0][0x2ec] ;  /* 0x0000bb0017197a20 */ /* 0x008fe40000410000 */
[----:B-1----:R-:W-:Y:S02]  /*12690*/  FFMA.FTZ R23, R0, R109, R64 ;  /* 0x0000006d00177223 */ /* 0x002fe40000010040 */
[----:B------:R-:W-:-:S02]  /*126a0*/  FMUL.FTZ R13, R13, c[0x0][0x2ec] ;  /* 0x0000bb000d0d7a20 */ /* 0x000fc40000410000 */
[----:B------:R-:W-:Y:S01]  /*126b0*/  FMUL.FTZ R11, R11, c[0x0][0x2ec] ;  /* 0x0000bb000b0b7a20 */ /* 0x000fe20000410000 */
[----:B------:R-:W-:Y:S01]  /*126c0*/  FSEL R23, R23, -INF , !P1 ;  /* 0xff80000017177808 */ /* 0x000fe20004800000 */
[----:B------:R1:W-:Y:S01]  /*126d0*/  MUFU.TANH R123, R32 ;  /* 0x00000020007b7308 */ /* 0x0003e20000002400 */
[----:B------:R-:W-:Y:S01]  /*126e0*/  ISETP.GE.AND P1, PT, R108, R103, PT ;  /* 0x000000676c00720c */ /* 0x000fe20003f26270 */
[----:B------:R-:W-:Y:S02]  /*126f0*/  FMUL.FTZ R4, R4, c[0x0][0x2ec] ;  /* 0x0000bb0004047a20 */ /* 0x000fe40000410000 */
[----:B------:R-:W-:Y:S02]  /*12700*/  FMUL.FTZ R15, R15, c[0x0][0x2ec] ;  /* 0x0000bb000f0f7a20 */ /* 0x000fe40000410000 */
[----:B------:R-:W-:Y:S02]  /*12710*/  FMUL.FTZ R9, R9, c[0x0][0x2ec] ;  /* 0x0000bb0009097a20 */ /* 0x000fe40000410000 */
[----:B-----5:R-:W-:Y:S01]  /*12720*/  FFMA.FTZ R22, R0, R109, R65 ;  /* 0x0000006d00167223 */ /* 0x020fe20000010041 */
[----:B------:R4:W-:Y:S01]  /*12730*/  MUFU.TANH R67, R21 ;  /* 0x0000001500437308 */ /* 0x0009e20000002400 */
[----:B------:R-:W-:-:S02]  /*12740*/  FMUL.FTZ R65, R17, c[0x0][0x2ec] ;  /* 0x0000bb0011417a20 */ /* 0x000fc40000410000 */
[-C--:B--2---:R-:W-:Y:S01]  /*12750*/  FFMA.FTZ R17, R0, R16.reuse, R143 ;  /* 0x0000001000117223 */ /* 0x084fe2000001008f */
[----:B------:R-:W-:Y:S01]  /*12760*/  FSEL R22, R22, -INF , !P1 ;  /* 0xff80000016167808 */ /* 0x000fe20004800000 */
[----:B------:R-:W-:Y:S01]  /*12770*/  FFMA.FTZ R16, R0, R16, R63 ;  /* 0x0000001000107223 */ /* 0x000fe2000001003f */
[----:B------:R-:W-:Y:S01]  /*12780*/  ISETP.GE.AND P1, PT, R29, R102, PT ;  /* 0x000000661d00720c */ /* 0x000fe20003f26270 */
[----:B------:R-:W-:Y:S01]  /*12790*/  FMUL.FTZ R5, R5, c[0x0][0x2ec] ;  /* 0x0000bb0005057a20 */ /* 0x000fe20000410000 */
[----:B-1----:R-:W-:Y:S01]  /*127a0*/  IADD3 R32, R106, 0x11, RZ ;  /* 0x000000116a207810 */ /* 0x002fe20007ffe0ff */
[----:B------:R1:W-:Y:S01]  /*127b0*/  MUFU.TANH R147, R30 ;  /* 0x0000001e00937308 */ /* 0x0003e20000002400 */
[----:B------:R-:W-:Y:S01]  /*127c0*/  FSEL R17, R17, -INF , !P1 ;  /* 0xff80000011117808 */ /* 0x000fe20004800000 */
[----:B------:R-:W-:Y:S01]  /*127d0*/  FMUL.FTZ R6, R6, c[0x0][0x2ec] ;  /* 0x0000bb0006067a20 */ /* 0x000fe20000410000 */
[----:B------:R-:W-:Y:S01]  /*127e0*/  ISETP.GE.AND P1, PT, R29, R103, PT ;  /* 0x000000671d00720c */ /* 0x000fe20003f26270 */
[----:B------:R-:W-:Y:S01]  /*127f0*/  FMUL.FTZ R7, R7, c[0x0][0x2ec] ;  /* 0x0000bb0007077a20 */ /* 0x000fe20000410000 */
[----:B------:R-:W-:Y:S01]  /*12800*/  LOP3.LUT R29, R114, 0x28, R183, 0xfe, !PT ;  /* 0x00000028721d7812 */ /* 0x000fe200078efeb7 */
[----:B----4-:R-:W-:-:S02]  /*12810*/  FFMA.FTZ R21, R0, R105, R60 ;  /* 0x0000006900157223 */ /* 0x010fc4000001003c */
[----:B------:R-:W-:Y:S01]  /*12820*/  MUFU.TANH R35, R31 ;  /* 0x0000001f00237308 */ /* 0x000fe20000002400 */
[----:B------:R-:W-:Y:S02]  /*12830*/  FSEL R16, R16, -INF , !P1 ;  /* 0xff80000010107808 */ /* 0x000fe40004800000 */
[----:B------:R-:W-:Y:S02]  /*12840*/  FSEL R21, R21, -INF , !P2 ;  /* 0xff80000015157808 */ /* 0x000fe40005000000 */
[----:B-1----:R-:W-:-:S03]  /*12850*/  LOP3.LUT R30, R114, 0x20, R183, 0xfe, !PT ;  /* 0x00000020721e7812 */ /* 0x002fc600078efeb7 */
[----:B------:R-:W-:Y:S01]  /*12860*/  I2F R31, R32 ;  /* 0x00000020001f7306 */ /* 0x000fe20000201400 */
[C---:B------:R-:W-:Y:S02]  /*12870*/  ISETP.GE.AND P1, PT, R30.reuse, R102, PT ;  /* 0x000000661e00720c */ /* 0x040fe40003f26270 */
[----:B------:R-:W-:-:S05]  /*12880*/  ISETP.GE.AND P2, PT, R30, R103, PT ;  /* 0x000000671e00720c */ /* 0x000fca0003f46270 */
[----:B------:R-:W-:Y:S08]  /*12890*/  MUFU.TANH R199, R26 ;  /* 0x0000001a00c77308 */ /* 0x000ff00000002400 */
[----:B------:R1:W-:Y:S01]  /*128a0*/  I2F R26, R30 ;  /* 0x0000001e001a7306 */ /* 0x0003e20000201400 */
[----:B------:R-:W-:Y:S02]  /*128b0*/  @P1 LOP3.LUT R174, R174, 0x1, RZ, 0xfc, !PT ;  /* 0x00000001aeae1812 */ /* 0x000fe400078efcff */
[----:B------:R-:W-:-:S05]  /*128c0*/  ISETP.GE.AND P1, PT, R32, R102, PT ;  /* 0x000000662000720c */ /* 0x000fca0003f26270 */
[----:B------:R-:W-:Y:S01]  /*128d0*/  I2F R107, R110 ;  /* 0x0000006e006b7306 */ /* 0x000fe20000201400 */
[----:B-1----:R-:W-:-:S07]  /*128e0*/  IADD3 R30, R106, 0x19, RZ ;  /* 0x000000196a1e7810 */ /* 0x002fce0007ffe0ff */
[----:B------:R-:W-:Y:S08]  /*128f0*/  MUFU.TANH R62, R62 ;  /* 0x0000003e003e7308 */ /* 0x000ff00000002400 */
[----:B------:R-:W-:Y:S08]  /*12900*/  MUFU.TANH R56, R56 ;  /* 0x0000003800387308 */ /* 0x000ff00000002400 */
[----:B------:R-:W-:Y:S08]  /*12910*/  MUFU.TANH R185, R34 ;  /* 0x0000002200b97308 */ /* 0x000ff00000002400 */
[----:B------:R1:W-:Y:S08]  /*12920*/  MUFU.TANH R139, R53 ;  /* 0x00000035008b7308 */ /* 0x0003f00000002400 */
[----:B------:R-:W-:Y:S08]  /*12930*/  MUFU.TANH R57, R57 ;  /* 0x0000003900397308 */ /* 0x000ff00000002400 */
[----:B------:R-:W2:Y:S01]  /*12940*/  I2F R34, R30 ;  /* 0x0000001e00227306 */ /* 0x000ea20000201400 */
[----:B-1----:R-:W-:-:S02]  /*12950*/  FMUL.FTZ R53, R51, c[0x0][0x2ec] ;  /* 0x0000bb0033357a20 */ /* 0x002fc40000410000 */
[----:B------:R-:W-:-:S05]  /*12960*/  FMUL.FTZ R51, R47, c[0x0][0x2ec] ;  /* 0x0000bb002f337a20 */ /* 0x000fca0000410000 */
[----:B------:R1:W-:Y:S08]  /*12970*/  MUFU.TANH R121, R28 ;  /* 0x0000001c00797308 */ /* 0x0003f00000002400 */
[----:B------:R-:W-:Y:S01]  /*12980*/  MUFU.TANH R58, R58 ;  /* 0x0000003a003a7308 */ /* 0x000fe20000002400 */
[CC--:B--2---:R-:W-:Y:S02]  /*12990*/  FFMA.FTZ R139, R0.reuse, R34.reuse, R139 ;  /* 0x00000022008b7223 */ /* 0x0c4fe4000001008b */
[----:B------:R-:W-:Y:S01]  /*129a0*/  FFMA.FTZ R57, R0, R34, R57 ;  /* 0x0000002200397223 */ /* 0x000fe20000010039 */
[----:B------:R-:W-:-:S04]  /*129b0*/  IADD3 R34, R106, 0x29, RZ ;  /* 0x000000296a227810 */ /* 0x000fc80007ffe0ff */
[----:B------:R-:W2:Y:S01]  /*129c0*/  MUFU.TANH R135, R48 ;  /* 0x0000003000877308 */ /* 0x000ea20000002400 */
[----:B-1----:R-:W-:-:S04]  /*129d0*/  LOP3.LUT R28, R114, 0x18, R183, 0xfe, !PT ;  /* 0x00000018721c7812 */ /* 0x002fc800078efeb7 */
[C---:B------:R-:W-:Y:S02]  /*129e0*/  ISETP.GE.AND P0, PT, R28.reuse, R102, PT ;  /* 0x000000661c00720c */ /* 0x040fe40003f06270 */
[----:B------:R-:W-:Y:S01]  /*129f0*/  ISETP.GE.AND P5, PT, R28, R103, PT ;  /* 0x000000671c00720c */ /* 0x000fe20003fa6270 */
[----:B------:R-:W1:Y:S08]  /*12a00*/  MUFU.TANH R195, R50 ;  /* 0x0000003200c37308 */ /* 0x000e700000002400 */
[----:B------:R-:W-:Y:S01]  /*12a10*/  MUFU.TANH R55, R49 ;  /* 0x0000003100377308 */ /* 0x000fe20000002400 */
[----:B--2---:R-:W-:-:S07]  /*12a20*/  FFMA.FTZ R135, R0, R26, R135 ;  /* 0x0000001a00877223 */ /* 0x004fce0000010087 */
[----:B------:R2:W-:Y:S01]  /*12a30*/  MUFU.TANH R49, R41 ;  /* 0x0000002900317308 */ /* 0x0005e20000002400 */
[----:B-1----:R-:W-:-:S05]  /*12a40*/  FFMA.FTZ R190, R0, R26, R195 ;  /* 0x0000001a00be7223 */ /* 0x002fca00000100c3 */
[----:B------:R-:W-:Y:S02]  /*12a50*/  FSEL R190, R190, -INF , !P2 ;  /* 0xff800000bebe7808 */ /* 0x000fe40005000000 */
[----:B------:R1:W-:Y:S01]  /*12a60*/  MUFU.TANH R189, R38 ;  /* 0x0000002600bd7308 */ /* 0x0003e20000002400 */
[----:B--2---:R-:W-:-:S07]  /*12a70*/  FFMA.FTZ R41, R0, R31, R61 ;  /* 0x0000001f00297223 */ /* 0x004fce000001003d */
[----:B------:R-:W-:Y:S01]  /*12a80*/  MUFU.TANH R117, R24 ;  /* 0x0000001800757308 */ /* 0x000fe20000002400 */
[----:B------:R-:W-:Y:S02]  /*12a90*/  FSEL R41, R41, -INF , !P1 ;  /* 0xff80000029297808 */ /* 0x000fe40004800000 */
[----:B------:R-:W-:Y:S02]  /*12aa0*/  ISETP.GE.AND P1, PT, R32, R103, PT ;  /* 0x000000672000720c */ /* 0x000fe40003f26270 */
[----:B-1----:R-:W-:-:S03]  /*12ab0*/  IADD3 R38, R106, 0x21, RZ ;  /* 0x000000216a267810 */ /* 0x002fc60007ffe0ff */
[----:B------:R-:W-:Y:S01]  /*12ac0*/  MUFU.TANH R141, R52 ;  /* 0x00000034008d7308 */ /* 0x000fe20000002400 */
[----:B------:R-:W-:-:S07]  /*12ad0*/  LOP3.LUT R32, R114, 0x30, R183, 0xfe, !PT ;  /* 0x0000003072207812 */ /* 0x000fce00078efeb7 */
[----:B------:R-:W-:Y:S08]  /*12ae0*/  I2F R24, R28 ;  /* 0x0000001c00187306 */ /* 0x000ff00000201400 */
[----:B------:R1:W-:Y:S08]  /*12af0*/  MUFU.TANH R133, R44 ;  /* 0x0000002c00857308 */ /* 0x0003f00000002400 */
[----:B------:R-:W-:Y:S08]  /*12b00*/  MUFU.TANH R193, R46 ;  /* 0x0000002e00c17308 */ /* 0x000ff00000002400 */
[----:B------:R-:W-:Y:S01]  /*12b10*/  MUFU.TANH R127, R36 ;  /* 0x00000024007f7308 */ /* 0x000fe20000002400 */
[----:B-1----:R-:W-:-:S05]  /*12b20*/  FFMA.FTZ R44, R0, R107, R58 ;  /* 0x0000006b002c7223 */ /* 0x002fca000001003a */
[----:B------:R-:W-:Y:S02]  /*12b30*/  FSEL R44, R44, -INF , !P6 ;  /* 0xff8000002c2c7808 */ /* 0x000fe40007000000 */
[----:B------:R-:W1:Y:S01]  /*12b40*/  I2F R28, R29 ;  /* 0x0000001d001c7306 */ /* 0x000e620000201400 */
[----:B------:R-:W-:-:S07]  /*12b50*/  LOP3.LUT P6, RZ, R174, 0x1, RZ, 0xc0, !PT ;  /* 0x00000001aeff7812 */ /* 0x000fce00078cc0ff */
[----:B------:R2:W-:Y:S08]  /*12b60*/  MUFU.TANH R191, R42 ;  /* 0x0000002a00bf7308 */ /* 0x0005f00000002400 */
[----:B------:R-:W3:Y:S01]  /*12b70*/  I2F R36, R38 ;  /* 0x0000002600247306 */ /* 0x000ee20000201400 */
[CC--:B-1----:R-:W-:Y:S02]  /*12b80*/  FFMA.FTZ R133, R0.reuse, R28.reuse, R133 ;  /* 0x0000001c00857223 */ /* 0x0c2fe40000010085 */
[----:B------:R-:W-:Y:S01]  /*12b90*/  FFMA.FTZ R184, R0, R28, R193 ;  /* 0x0000001c00b87223 */ /* 0x000fe200000100c1 */
[----:B------:R-:W-:Y:S01]  /*12ba0*/  IADD3 R28, R106, 0x31, RZ ;  /* 0x000000316a1c7810 */ /* 0x000fe20007ffe0ff */
[----:B--2---:R-:W-:-:S03]  /*12bb0*/  FFMA.FTZ R42, R0, R31, R59 ;  /* 0x0000001f002a7223 */ /* 0x004fc6000001003b */
[----:B------:R-:W1:Y:S01]  /*12bc0*/  MUFU.TANH R53, R53 ;  /* 0x0000003500357308 */ /* 0x000e620000002400 */
[----:B------:R-:W-:Y:S01]  /*12bd0*/  FFMA.FTZ R31, R0, R24, R141 ;  /* 0x00000018001f7223 */ /* 0x000fe2000001008d */
[----:B------:R-:W-:Y:S02]  /*12be0*/  FSEL R42, R42, -INF , !P1 ;  /* 0xff8000002a2a7808 */ /* 0x000fe40004800000 */
[----:B------:R-:W-:Y:S01]  /*12bf0*/  ISETP.GE.AND P1, PT, R30, R102, PT ;  /* 0x000000661e00720c */ /* 0x000fe20003f26270 */
[----:B---3--:R-:W-:-:S03]  /*12c00*/  FFMA.FTZ R55, R0, R36, R55 ;  /* 0x0000002400377223 */ /* 0x008fc60000010037 */
[----:B------:R2:W-:Y:S01]  /*12c10*/  MUFU.TANH R47, R43 ;  /* 0x0000002b002f7308 */ /* 0x0005e20000002400 */
[----:B------:R-:W-:Y:S02]  /*12c20*/  FSEL R31, R31, -INF , !P0 ;  /* 0xff8000001f1f7808 */ /* 0x000fe40004000000 */
[----:B------:R-:W-:-:S05]  /*12c30*/  ISETP.GE.AND P0, PT, R32, R102, PT ;  /* 0x000000662000720c */ /* 0x000fca0003f06270 */
[----:B------:R3:W-:Y:S01]  /*12c40*/  MUFU.TANH R111, R20 ;  /* 0x00000014006f7308 */ /* 0x0007e20000002400 */
[C---:B-1----:R-:W-:Y:S02]  /*12c50*/  FFMA.FTZ R53, R0.reuse, R36, R53 ;  /* 0x0000002400357223 */ /* 0x042fe40000010035 */
[----:B--2---:R-:W-:-:S05]  /*12c60*/  FFMA.FTZ R43, R0, R107, R56 ;  /* 0x0000006b002b7223 */ /* 0x004fca0000010038 */
[----:B------:R-:W-:Y:S01]  /*12c70*/  MUFU.TANH R201, R54 ;  /* 0x0000003600c97308 */ /* 0x000fe20000002400 */
[----:B------:R-:W-:Y:S02]  /*12c80*/  FSEL R43, R43, -INF , !P4 ;  /* 0xff8000002b2b7808 */ /* 0x000fe40006000000 */
[----:B------:R-:W-:Y:S01]  /*12c90*/  ISETP.GE.AND P4, PT, R29, R103, PT ;  /* 0x000000671d00720c */ /* 0x000fe20003f86270 */
[----:B---3--:R-:W-:-:S04]  /*12ca0*/  FFMA.FTZ R20, R0, R105, R62 ;  /* 0x0000006900147223 */ /* 0x008fc8000001003e */
[----:B------:R-:W1:Y:S01]  /*12cb0*/  I2F R26, R34 ;  /* 0x00000022001a7306 */ /* 0x000e620000201400 */
[----:B------:R-:W-:Y:S02]  /*12cc0*/  FSEL R184, R184, -INF , !P4 ;  /* 0xff800000b8b87808 */ /* 0x000fe40006000000 */
[----:B------:R-:W-:Y:S02]  /*12cd0*/  FSEL R20, R20, -INF , !P3 ;  /* 0xff80000014147808 */ /* 0x000fe40005800000 */
[----:B------:R-:W-:Y:S02]  /*12ce0*/  ISETP.GE.AND P3, PT, R29, R102, PT ;  /* 0x000000661d00720c */ /* 0x000fe40003f66270 */
[----:B------:R-:W-:Y:S01]  /*12cf0*/  FSEL R29, R139, -INF , !P1 ;  /* 0xff8000008b1d7808 */ /* 0x000fe20004800000 */
[----:B------:R-:W-:Y:S01]  /*12d00*/  MUFU.TANH R63, R18 ;  /* 0x00000012003f7308 */ /* 0x000fe20000002400 */
[----:B------:R-:W-:Y:S02]  /*12d10*/  ISETP.GE.AND P1, PT, R30, R103, PT ;  /* 0x000000671e00720c */ /* 0x000fe40003f26270 */
[----:B------:R-:W-:-:S02]  /*12d20*/  FSEL R139, R135, -INF , !P6 ;  /* 0xff800000878b7808 */ /* 0x000fc40007000000 */
[----:B------:R-:W-:Y:S02]  /*12d30*/  FSEL R138, R57, -INF , !P1 ;  /* 0xff800000398a7808 */ /* 0x000fe40004800000 */
[----:B------:R-:W-:Y:S01]  /*12d40*/  ISETP.GE.AND P1, PT, R38, R102, PT ;  /* 0x000000662600720c */ /* 0x000fe20003f26270 */
[----:B------:R2:W-:Y:S01]  /*12d50*/  MUFU.TANH R129, R40 ;  /* 0x0000002800817308 */ /* 0x0005e20000002400 */
[----:B------:R-:W-:Y:S01]  /*12d60*/  LOP3.LUT R30, R114, 0x38, R183, 0xfe, !PT ;  /* 0x00000038721e7812 */ /* 0x000fe200078efeb7 */
[----:B-1----:R-:W-:Y:S01]  /*12d70*/  FFMA.FTZ R131, R0, R26, R131 ;  /* 0x0000001a00837223 */ /* 0x002fe20000010083 */
[-C--:B------:R-:W-:Y:S02]  /*12d80*/  ISETP.GE.AND P6, PT, R32, R103.reuse, PT ;  /* 0x000000672000720c */ /* 0x080fe40003fc6270 */
[----:B------:R-:W-:Y:S02]  /*12d90*/  FSEL R141, R55, -INF , !P1 ;  /* 0xff800000378d7808 */ /* 0x000fe40004800000 */
[----:B------:R-:W-:Y:S01]  /*12da0*/  ISETP.GE.AND P1, PT, R38, R103, PT ;  /* 0x000000672600720c */ /* 0x000fe20003f26270 */
[----:B------:R1:W3:Y:S01]  /*12db0*/  I2F R18, R32 ;  /* 0x0000002000127306 */ /* 0x0002e20000201400 */
[----:B------:R-:W-:-:S02]  /*12dc0*/  FSEL R133, R133, -INF , !P3 ;  /* 0xff80000085857808 */ /* 0x000fc40005800000 */
[----:B------:R-:W-:Y:S02]  /*12dd0*/  FSEL R134, R53, -INF , !P1 ;  /* 0xff80000035867808 */ /* 0x000fe40004800000 */
[----:B------:R-:W-:Y:S02]  /*12de0*/  ISETP.GE.AND P1, PT, R34, R102, PT ;  /* 0x000000662200720c */ /* 0x000fe40003f26270 */
[-C--:B------:R-:W-:Y:S01]  /*12df0*/  ISETP.GE.AND P4, PT, R30, R103.reuse, PT ;  /* 0x000000671e00720c */ /* 0x080fe20003f86270 */
[----:B------:R-:W4:Y:S01]  /*12e00*/  MUFU.TANH R51, R51 ;  /* 0x0000003300337308 */ /* 0x000f220000002400 */
[----:B--2---:R-:W-:Y:S01]  /*12e10*/  FFMA.FTZ R40, R0, R24, R201 ;  /* 0x0000001800287223 */ /* 0x004fe200000100c9 */
[----:B------:R-:W-:Y:S02]  /*12e20*/  FSEL R135, R131, -INF , !P1 ;  /* 0xff80000083877808 */ /* 0x000fe40004800000 */
[----:B------:R-:W-:Y:S02]  /*12e30*/  ISETP.GE.AND P1, PT, R34, R103, PT ;  /* 0x000000672200720c */ /* 0x000fe40003f26270 */
[----:B------:R-:W-:-:S02]  /*12e40*/  FSEL R40, R40, -INF , !P5 ;  /* 0xff80000028287808 */ /* 0x000fc40006800000 */
[----:B------:R-:W2:Y:S01]  /*12e50*/  I2F R36, R28 ;  /* 0x0000001c00247306 */ /* 0x000ea20000201400 */
[----:B-1----:R-:W-:Y:S01]  /*12e60*/  LOP3.LUT R32, R114, 0x40, R183, 0xfe, !PT ;  /* 0x0000004072207812 */ /* 0x002fe200078efeb7 */
[----:B---3--:R-:W-:Y:S01]  /*12e70*/  FFMA.FTZ R129, R0, R18, R129 ;  /* 0x0000001200817223 */ /* 0x008fe20000010081 */
[----:B------:R-:W-:Y:S01]  /*12e80*/  ISETP.GE.AND P5, PT, R30, R102, PT ;  /* 0x000000661e00720c */ /* 0x000fe20003fa6270 */
[----:B------:R-:W-:Y:S01]  /*12e90*/  FFMA.FTZ R188, R0, R18, R191 ;  /* 0x0000001200bc7223 */ /* 0x000fe200000100bf */
[C---:B------:R-:W-:Y:S02]  /*12ea0*/  ISETP.GE.AND P3, PT, R32.reuse, R102, PT ;  /* 0x000000662000720c */ /* 0x040fe40003f66270 */
[----:B------:R-:W-:Y:S01]  /*12eb0*/  ISETP.GE.AND P2, PT, R32, R103, PT ;  /* 0x000000672000720c */ /* 0x000fe20003f46270 */
[----:B------:R-:W1:Y:S01]  /*12ec0*/  I2F R24, R30 ;  /* 0x0000001e00187306 */ /* 0x000e620000201400 */
[----:B----4-:R-:W-:Y:S01]  /*12ed0*/  FFMA.FTZ R51, R0, R26, R51 ;  /* 0x0000001a00337223 */ /* 0x010fe20000010033 */
[----:B------:R-:W-:-:S02]  /*12ee0*/  IADD3 R34, R106, 0x41, RZ ;  /* 0x000000416a227810 */ /* 0x000fc40007ffe0ff */
[----:B------:R-:W-:Y:S02]  /*12ef0*/  FSEL R195, R129, -INF , !P0 ;  /* 0xff80000081c37808 */ /* 0x000fe40004000000 */
[----:B------:R-:W-:Y:S02]  /*12f00*/  FSEL R140, R51, -INF , !P1 ;  /* 0xff800000338c7808 */ /* 0x000fe40004800000 */
[----:B------:R-:W-:Y:S01]  /*12f10*/  MUFU.TANH R61, R12 ;  /* 0x0000000c003d7308 */ /* 0x000fe20000002400 */
[----:B--2---:R-:W-:Y:S01]  /*12f20*/  FFMA.FTZ R49, R0, R36, R49 ;  /* 0x0000002400317223 */ /* 0x004fe20000010031 */
[----:B------:R-:W-:Y:S01]  /*12f30*/  ISETP.GE.AND P1, PT, R28, R102, PT ;  /* 0x000000661c00720c */ /* 0x000fe20003f26270 */
[----:B------:R-:W-:Y:S01]  /*12f40*/  FFMA.FTZ R47, R0, R36, R47 ;  /* 0x00000024002f7223 */ /* 0x000fe2000001002f */
[----:B------:R-:W-:Y:S02]  /*12f50*/  FSEL R188, R188, -INF , !P6 ;  /* 0xff800000bcbc7808 */ /* 0x000fe40007000000 */
[----:B------:R-:W-:-:S02]  /*12f60*/  FSEL R191, R49, -INF , !P1 ;  /* 0xff80000031bf7808 */ /* 0x000fc40004800000 */
[----:B------:R2:W3:Y:S01]  /*12f70*/  I2F R12, R32 ;  /* 0x00000020000c7306 */ /* 0x0004e20000201400 */
[-C--:B-1----:R-:W-:Y:S01]  /*12f80*/  FFMA.FTZ R59, R0, R24.reuse, R127 ;  /* 0x00000018003b7223 */ /* 0x082fe2000001007f */
[----:B------:R-:W-:Y:S01]  /*12f90*/  LOP3.LUT R30, R114, 0x48, R183, 0xfe, !PT ;  /* 0x00000048721e7812 */ /* 0x000fe200078efeb7 */
[----:B------:R-:W-:Y:S01]  /*12fa0*/  FFMA.FTZ R56, R0, R24, R189 ;  /* 0x0000001800387223 */ /* 0x000fe200000100bd */
[----:B------:R-:W-:Y:S02]  /*12fb0*/  ISETP.GE.AND P1, PT, R28, R103, PT ;  /* 0x000000671c00720c */ /* 0x000fe40003f26270 */
[----:B------:R-:W-:Y:S02]  /*12fc0*/  FSEL R59, R59, -INF , !P5 ;  /* 0xff8000003b3b7808 */ /* 0x000fe40006800000 */
[----:B------:R-:W-:Y:S01]  /*12fd0*/  MUFU.TANH R45, R45 ;  /* 0x0000002d002d7308 */ /* 0x000fe20000002400 */
[----:B------:R-:W-:Y:S02]  /*12fe0*/  FSEL R58, R47, -INF , !P1 ;  /* 0xff8000002f3a7808 */ /* 0x000fe40004800000 */
[----:B------:R-:W-:-:S02]  /*12ff0*/  ISETP.GE.AND P0, PT, R30, R102, PT ;  /* 0x000000661e00720c */ /* 0x000fc40003f06270 */
[----:B------:R-:W-:Y:S02]  /*13000*/  ISETP.GE.AND P5, PT, R30, R103, PT ;  /* 0x000000671e00720c */ /* 0x000fe40003fa6270 */
[----:B------:R-:W-:Y:S01]  /*13010*/  LOP3.LUT R28, R114, 0x50, R183, 0xfe, !PT ;  /* 0x00000050721c7812 */ /* 0x000fe200078efeb7 */
[----:B------:R-:W1:Y:S01]  /*13020*/  I2F R26, R30 ;  /* 0x0000001e001a7306 */ /* 0x000e620000201400 */
[----:B--2---:R-:W-:Y:S01]  /*13030*/  IADD3 R32, R106, 0x39, RZ ;  /* 0x000000396a207810 */ /* 0x004fe20007ffe0ff */
[-C--:B---3--:R-:W-:Y:S01]  /*13040*/  FFMA.FTZ R123, R0, R12.reuse, R123 ;  /* 0x0000000c007b7223 */ /* 0x088fe2000001007b */
[----:B------:R-:W-:Y:S01]  /*13050*/  LOP3.LUT R24, R114, 0x58, R183, 0xfe, !PT ;  /* 0x0000005872187812 */ /* 0x000fe200078efeb7 */
[----:B------:R-:W-:Y:S01]  /*13060*/  FFMA.FTZ R182, R0, R12, R185 ;  /* 0x0000000c00b67223 */ /* 0x000fe200000100b9 */
[-C--:B------:R-:W-:Y:S02]  /*13070*/  ISETP.GE.AND P1, PT, R32, R102.reuse, PT ;  /* 0x000000662000720c */ /* 0x080fe40003f26270 */
[----:B------:R-:W-:Y:S01]  /*13080*/  FSEL R56, R56, -INF , !P4 ;  /* 0xff80000038387808 */ /* 0x000fe20006000000 */
[----:B------:R-:W2:Y:S01]  /*13090*/  I2F R18, R32 ;  /* 0x0000002000127306 */ /* 0x000ea20000201400 */
[----:B------:R-:W-:-:S02]  /*130a0*/  ISETP.GE.AND P6, PT, R28, R102, PT ;  /* 0x000000661c00720c */ /* 0x000fc40003fc6270 */
[-C--:B------:R-:W-:Y:S02]  /*130b0*/  ISETP.GE.AND P4, PT, R28, R103.reuse, PT ;  /* 0x000000671c00720c */ /* 0x080fe40003f86270 */
[----:B------:R-:W-:Y:S02]  /*130c0*/  FSEL R189, R123, -INF , !P3 ;  /* 0xff8000007bbd7808 */ /* 0x000fe40005800000 */
[----:B------:R-:W-:Y:S01]  /*130d0*/  FSEL R182, R182, -INF , !P2 ;  /* 0xff800000b6b67808 */ /* 0x000fe20005000000 */
[----:B------:R-:W3:Y:S01]  /*130e0*/  I2F R30, R34 ;  /* 0x00000022001e7306 */ /* 0x000ee20000201400 */
[----:B-1----:R-:W-:Y:S01]  /*130f0*/  FFMA.FTZ R121, R0, R26, R121 ;  /* 0x0000001a00797223 */ /* 0x002fe20000010079 */
[----:B------:R-:W-:Y:S01]  /*13100*/  ISETP.GE.AND P2, PT, R24, R102, PT ;  /* 0x000000661800720c */ /* 0x000fe20003f46270 */
[----:B------:R-:W-:Y:S01]  /*13110*/  FFMA.FTZ R142, R0, R26, R147 ;  /* 0x0000001a008e7223 */ /* 0x000fe20000010093 */
[----:B------:R-:W-:Y:S02]  /*13120*/  IADD3 R26, R106, 0x51, RZ ;  /* 0x000000516a1a7810 */ /* 0x000fe40007ffe0ff */
[----:B------:R-:W-:Y:S01]  /*13130*/  FSEL R193, R121, -INF , !P0 ;  /* 0xff80000079c17808 */ /* 0x000fe20004000000 */
[CC--:B--2---:R-:W-:Y:S01]  /*13140*/  FFMA.FTZ R57, R0.reuse, R18.reuse, R125 ;  /* 0x0000001200397223 */ /* 0x0c4fe2000001007d */
[----:B------:R-:W1:Y:S01]  /*13150*/  MUFU.TANH R37, R37 ;  /* 0x0000002500257308 */ /* 0x000e620000002400 */
[----:B------:R-:W-:Y:S01]  /*13160*/  FFMA.FTZ R45, R0, R18, R45 ;  /* 0x00000012002d7223 */ /* 0x000fe2000001002d */
[----:B------:R-:W-:-:S02]  /*13170*/  ISETP.GE.AND P3, PT, R24, R103, PT ;  /* 0x000000671800720c */ /* 0x000fc40003f66270 */
[----:B------:R-:W-:Y:S02]  /*13180*/  FSEL R57, R57, -INF , !P1 ;  /* 0xff80000039397808 */ /* 0x000fe40004800000 */
[----:B------:R-:W-:Y:S01]  /*13190*/  ISETP.GE.AND P1, PT, R32, R103, PT ;  /* 0x000000672000720c */ /* 0x000fe20003f26270 */
[----:B---3--:R-:W-:Y:S01]  /*131a0*/  FFMA.FTZ R39, R0, R30, R39 ;  /* 0x0000001e00277223 */ /* 0x008fe20000010027 */
[----:B------:R-:W-:Y:S01]  /*131b0*/  IADD3 R32, R106, 0x49, RZ ;  /* 0x000000496a207810 */ /* 0x000fe20007ffe0ff */
[----:B------:R-:W-:Y:S01]  /*131c0*/  MUFU.TANH R51, R14 ;  /* 0x0000000e00337308 */ /* 0x000fe20000002400 */
[----:B------:R-:W-:Y:S02]  /*131d0*/  FSEL R192, R45, -INF , !P1 ;  /* 0xff8000002dc07808 */ /* 0x000fe40004800000 */
[----:B------:R-:W-:Y:S02]  /*131e0*/  ISETP.GE.AND P1, PT, R34, R102, PT ;  /* 0x000000662200720c */ /* 0x000fe40003f26270 */
[----:B------:R-:W-:-:S02]  /*131f0*/  FSEL R142, R142, -INF , !P5 ;  /* 0xff8000008e8e7808 */ /* 0x000fc40006800000 */
[----:B------:R-:W-:Y:S01]  /*13200*/  FSEL R185, R39, -INF , !P1 ;  /* 0xff80000027b97808 */ /* 0x000fe20004800000 */
[----:B------:R-:W2:Y:S01]  /*13210*/  I2F R12, R32 ;  /* 0x00000020000c7306 */ /* 0x000ea20000201400 */
[----:B-1----:R-:W-:Y:S01]  /*13220*/  FFMA.FTZ R37, R0, R30, R37 ;  /* 0x0000001e00257223 */ /* 0x002fe20000010025 */
[----:B------:R-:W-:-:S04]  /*13230*/  ISETP.GE.AND P1, PT, R34, R103, PT ;  /* 0x000000672200720c */ /* 0x000fc80003f26270 */
[----:B------:R-:W-:Y:S02]  /*13240*/  FSEL R144, R37, -INF , !P1 ;  /* 0xff80000025907808 */ /* 0x000fe40004800000 */
[----:B------:R-:W1:Y:S01]  /*13250*/  I2F R14, R28 ;  /* 0x0000001c000e7306 */ /* 0x000e620000201400 */
[----:B------:R-:W-:Y:S01]  /*13260*/  ISETP.GE.AND P1, PT, R32, R102, PT ;  /* 0x000000662000720c */ /* 0x000fe20003f26270 */
[----:B--2---:R-:W-:-:S06]  /*13270*/  FFMA.FTZ R119, R0, R12, R119 ;  /* 0x0000000c00777223 */ /* 0x004fcc0000010077 */
[----:B------:R-:W2:Y:S01]  /*13280*/  I2F R30, R26 ;  /* 0x0000001a001e7306 */ /* 0x000ea20000201400 */
[----:B------:R-:W-:Y:S01]  /*13290*/  FFMA.FTZ R35, R0, R12, R35 ;  /* 0x0000000c00237223 */ /* 0x000fe20000010023 */
[----:B------:R-:W-:Y:S02]  /*132a0*/  FSEL R147, R119, -INF , !P1 ;  /* 0xff80000077937808 */ /* 0x000fe40004800000 */
[----:B------:R-:W-:Y:S01]  /*132b0*/  ISETP.GE.AND P1, PT, R32, R103, PT ;  /* 0x000000672000720c */ /* 0x000fe20003f26270 */
[-C--:B-1----:R-:W-:Y:S01]  /*132c0*/  FFMA.FTZ R117, R0, R14.reuse, R117 ;  /* 0x0000000e00757223 */ /* 0x082fe20000010075 */
[----:B------:R-:W-:Y:S02]  /*132d0*/  LOP3.LUT R28, R114, 0x60, R183, 0xfe, !PT ;  /* 0x00000060721c7812 */ /* 0x000fe400078efeb7 */
[----:B------:R-:W1:Y:S01]  /*132e0*/  MUFU.TANH R27, R27 ;  /* 0x0000001b001b7308 */ /* 0x000e620000002400 */
[----:B------:R-:W-:Y:S01]  /*132f0*/  IADD3 R32, R106, 0x59, RZ ;  /* 0x000000596a207810 */ /* 0x000fe20007ffe0ff */
[----:B------:R-:W-:Y:S01]  /*13300*/  FFMA.FTZ R132, R0, R14, R199 ;  /* 0x0000000e00847223 */ /* 0x000fe200000100c7 */
[----:B------:R-:W-:-:S02]  /*13310*/  FSEL R127, R117, -INF , !P6 ;  /* 0xff800000757f7808 */ /* 0x000fc40007000000 */
[C---:B------:R-:W-:Y:S02]  /*13320*/  ISETP.GE.AND P0, PT, R28.reuse, R102, PT ;  /* 0x000000661c00720c */ /* 0x040fe40003f06270 */
[-C--:B------:R-:W-:Y:S01]  /*13330*/  ISETP.GE.AND P6, PT, R28, R103.reuse, PT ;  /* 0x000000671c00720c */ /* 0x080fe20003fc6270 */
[----:B------:R-:W3:Y:S01]  /*13340*/  I2F R18, R24 ;  /* 0x0000001800127306 */ /* 0x000ee20000201400 */
[----:B------:R-:W-:Y:S01]  /*13350*/  FSEL R146, R35, -INF , !P1 ;  /* 0xff80000023927808 */ /* 0x000fe20004800000 */
[----:B--2---:R-:W-:Y:S01]  /*13360*/  FFMA.FTZ R33, R0, R30, R33 ;  /* 0x0000001e00217223 */ /* 0x004fe20000010021 */
[----:B------:R-:W-:Y:S02]  /*13370*/  ISETP.GE.AND P1, PT, R26, R102, PT ;  /* 0x000000661a00720c */ /* 0x000fe40003f26270 */
[----:B------:R-:W-:Y:S02]  /*13380*/  LOP3.LUT R14, R114, 0x70, R183, 0xfe, !PT ;  /* 0x00000070720e7812 */ /* 0x000fe400078efeb7 */
[----:B------:R-:W-:Y:S01]  /*13390*/  FSEL R125, R33, -INF , !P1 ;  /* 0xff800000217d7808 */ /* 0x000fe20004800000 */
[----:B------:R-:W-:Y:S01]  /*133a0*/  MUFU.TANH R45, R8 ;  /* 0x00000008002d7308 */ /* 0x000fe20000002400 */
[----:B-1----:R-:W-:Y:S01]  /*133b0*/  FFMA.FTZ R130, R0, R30, R27 ;  /* 0x0000001e00827223 */ /* 0x002fe2000001001b */
[----:B------:R-:W-:-:S02]  /*133c0*/  ISETP.GE.AND P1, PT, R26, R103, PT ;  /* 0x000000671a00720c */ /* 0x000fc40003f26270 */
[----:B------:R-:W-:Y:S02]  /*133d0*/  IADD3 R26, R106, 0x61, RZ ;  /* 0x000000616a1a7810 */ /* 0x000fe40007ffe0ff */
[----:B------:R-:W-:Y:S02]  /*133e0*/  FSEL R130, R130, -INF , !P1 ;  /* 0xff80000082827808 */ /* 0x000fe40004800000 */
[----:B------:R-:W1:Y:S01]  /*133f0*/  I2F R8, R28 ;  /* 0x0000001c00087306 */ /* 0x000e620000201400 */
[-C--:B---3--:R-:W-:Y:S01]  /*13400*/  FFMA.FTZ R111, R0, R18.reuse, R111 ;  /* 0x00000012006f7223 */ /* 0x088fe2000001006f */
[----:B------:R-:W-:Y:S01]  /*13410*/  LOP3.LUT R24, R114, 0x68, R183, 0xfe, !PT ;  /* 0x0000006872187812 */ /* 0x000fe200078efeb7 */
[----:B------:R-:W-:Y:S01]  /*13420*/  FFMA.FTZ R126, R0, R18, R197 ;  /* 0x00000012007e7223 */ /* 0x000fe200000100c5 */
[----:B------:R-:W-:Y:S02]  /*13430*/  ISETP.GE.AND P1, PT, R32, R102, PT ;  /* 0x000000662000720c */ /* 0x000fe40003f26270 */
[----:B------:R-:W-:-:S02]  /*13440*/  FSEL R131, R111, -INF , !P2 ;  /* 0xff8000006f837808 */ /* 0x000fc40005000000 */
[----:B------:R-:W2:Y:S01]  /*13450*/  I2F R28, R32 ;  /* 0x00000020001c7306 */ /* 0x000ea20000201400 */
[CC--:B------:R-:W-:Y:S02]  /*13460*/  ISETP.GE.AND P5, PT, R24.reuse, R102.reuse, PT ;  /* 0x000000661800720c */ /* 0x0c0fe40003fa6270 */
[-C--:B------:R-:W-:Y:S02]  /*13470*/  ISETP.GE.AND P2, PT, R24, R103.reuse, PT ;  /* 0x000000671800720c */ /* 0x080fe40003f46270 */
[----:B------:R-:W-:Y:S02]  /*13480*/  FSEL R132, R132, -INF , !P4 ;  /* 0xff80000084847808 */ /* 0x000fe40006000000 */
[----:B------:R-:W-:Y:S01]  /*13490*/  FSEL R126, R126, -INF , !P3 ;  /* 0xff8000007e7e7808 */ /* 0x000fe20005800000 */
[----:B------:R-:W3:Y:S01]  /*134a0*/  MUFU.TANH R25, R25 ;  /* 0x0000001900197308 */ /* 0x000ee20000002400 */
[----:B------:R-:W-:Y:S01]  /*134b0*/  ISETP.GE.AND P3, PT, R14, R102, PT ;  /* 0x000000660e00720c */ /* 0x000fe20003f66270 */
[----:B-1----:R-:W-:Y:S01]  /*134c0*/  FFMA.FTZ R63, R0, R8, R63 ;  /* 0x00000008003f7223 */ /* 0x002fe2000001003f */
[----:B------:R-:W-:-:S02]  /*134d0*/  ISETP.GE.AND P4, PT, R14, R103, PT ;  /* 0x000000670e00720c */ /* 0x000fc40003f86270 */
[----:B------:R-:W-:Y:S02]  /*134e0*/  LOP3.LUT R18, R114, 0x78, R183, 0xfe, !PT ;  /* 0x0000007872127812 */ /* 0x000fe400078efeb7 */
[----:B------:R-:W-:Y:S01]  /*134f0*/  FSEL R112, R63, -INF , !P6 ;  /* 0xff8000003f707808 */ /* 0x000fe20007000000 */
[----:B--2---:R-:W-:Y:S01]  /*13500*/  FFMA.FTZ R67, R0, R28, R67 ;  /* 0x0000001c00437223 */ /* 0x004fe20000010043 */
[----:B------:R-:W1:Y:S01]  /*13510*/  I2F R12, R24 ;  /* 0x00000018000c7306 */ /* 0x000e620000201400 */
[----:B------:R-:W-:-:S03]  /*13520*/  ISETP.GE.AND P6, PT, R18, R102, PT ;  /* 0x000000661200720c */ /* 0x000fc60003fc6270 */
[----:B------:R-:W-:Y:S02]  /*13530*/  FSEL R129, R67, -INF , !P1 ;  /* 0xff80000043817808 */ /* 0x000fe40004800000 */
[----:B------:R-:W-:Y:S01]  /*13540*/  ISETP.GE.AND P1, PT, R32, R103, PT ;  /* 0x000000672000720c */ /* 0x000fe20003f26270 */
[----:B---3--:R-:W-:Y:S01]  /*13550*/  FFMA.FTZ R25, R0, R28, R25 ;  /* 0x0000001c00197223 */ /* 0x008fe20000010019 */
[----:B------:R-:W-:Y:S04]  /*13560*/  MUFU.TANH R19, R19 ;  /* 0x0000001300137308 */ /* 0x000fe80000002400 */
[----:B------:R-:W-:Y:S02]  /*13570*/  FSEL R120, R25, -INF , !P1 ;  /* 0xff80000019787808 */ /* 0x000fe40004800000 */
[----:B------:R-:W-:-:S02]  /*13580*/  ISETP.GE.AND P1, PT, R26, R102, PT ;  /* 0x000000661a00720c */ /* 0x000fc40003f26270 */
[----:B------:R-:W2:Y:S01]  /*13590*/  I2F R24, R26 ;  /* 0x0000001a00187306 */ /* 0x000ea20000201400 */
[CC--:B-1----:R-:W-:Y:S02]  /*135a0*/  FFMA.FTZ R61, R0.reuse, R12.reuse, R61 ;  /* 0x0000000c003d7223 */ /* 0x0c2fe4000001003d */
[----:B------:R-:W-:Y:S01]  /*135b0*/  FFMA.FTZ R51, R0, R12, R51 ;  /* 0x0000000c00337223 */ /* 0x000fe20000010033 */
[----:B------:R-:W-:Y:S02]  /*135c0*/  IADD3 R12, R106, 0x79, RZ ;  /* 0x000000796a0c7810 */ /* 0x000fe40007ffe0ff */
[----:B------:R-:W-:Y:S02]  /*135d0*/  FSEL R111, R61, -INF , !P5 ;  /* 0xff8000003d6f7808 */ /* 0x000fe40006800000 */
[----:B------:R-:W1:Y:S01]  /*135e0*/  MUFU.TANH R65, R65 ;  /* 0x0000004100417308 */ /* 0x000e620000002400 */
[----:B------:R-:W-:Y:S02]  /*135f0*/  FSEL R108, R51, -INF , !P2 ;  /* 0xff800000336c7808 */ /* 0x000fe40005000000 */
[----:B------:R-:W-:-:S05]  /*13600*/  ISETP.GE.AND P5, PT, R18, R103, PT ;  /* 0x000000671200720c */ /* 0x000fca0003fa6270 */
[----:B------:R-:W-:Y:S01]  /*13610*/  MUFU.TANH R35, R10 ;  /* 0x0000000a00237308 */ /* 0x000fe20000002400 */
[----:B--2---:R-:W-:Y:S01]  /*13620*/  FFMA.FTZ R110, R0, R24, R19 ;  /* 0x00000018006e7223 */ /* 0x004fe20000010013 */
[----:B------:R-:W-:-:S04]  /*13630*/  IADD3 R19, R106, 0x71, RZ ;  /* 0x000000716a137810 */ /* 0x000fc80007ffe0ff */
[----:B------:R-:W-:Y:S02]  /*13640*/  ISETP.GE.AND P2, PT, R19, R102, PT ;  /* 0x000000661300720c */ /* 0x000fe40003f46270 */
[----:B------:R2:W3:Y:S01]  /*13650*/  I2F R10, R14 ;  /* 0x0000000e000a7306 */ /* 0x0004e20000201400 */
[----:B-1----:R-:W-:-:S05]  /*13660*/  FFMA.FTZ R65, R0, R24, R65 ;  /* 0x0000001800417223 */ /* 0x002fca0000010041 */
[----:B------:R-:W-:Y:S02]  /*13670*/  FSEL R109, R65, -INF , !P1 ;  /* 0xff800000416d7808 */ /* 0x000fe40004800000 */
[----:B------:R-:W1:Y:S01]  /*13680*/  MUFU.TANH R145, R145 ;  /* 0x0000009100917308 */ /* 0x000e620000002400 */
[----:B------:R-:W-:-:S04]  /*13690*/  ISETP.GE.AND P1, PT, R26, R103, PT ;  /* 0x000000671a00720c */ /* 0x000fc80003f26270 */
[----:B------:R-:W-:Y:S02]  /*136a0*/  FSEL R110, R110, -INF , !P1 ;  /* 0xff8000006e6e7808 */ /* 0x000fe40004800000 */
[----:B--2---:R-:W-:Y:S01]  /*136b0*/  IADD3 R14, R106, 0x69, RZ ;  /* 0x000000696a0e7810 */ /* 0x004fe20007ffe0ff */
[----:B------:R-:W-:Y:S01]  /*136c0*/  MUFU.TANH R13, R13 ;  /* 0x0000000d000d7308 */ /* 0x000fe20000002400 */
[----:B---3--:R-:W-:Y:S02]  /*136d0*/  FFMA.FTZ R45, R0, R10, R45 ;  /* 0x0000000a002d7223 */ /* 0x008fe4000001002d */
[----:B------:R-:W-:Y:S01]  /*136e0*/  ISETP.GE.AND P1, PT, R14, R102, PT ;  /* 0x000000660e00720c */ /* 0x000fe20003f26270 */
[C---:B------:R-:W-:Y:S02]  /*136f0*/  FFMA.FTZ R35, R0.reuse, R10, R35 ;  /* 0x0000000a00237223 */ /* 0x040fe40000010023 */
[----:B------:R-:W-:Y:S01]  /*13700*/  FSEL R61, R45, -INF , !P3 ;  /* 0xff8000002d3d7808 */ /* 0x000fe20005800000 */
[----:B-1----:R-:W-:Y:S01]  /*13710*/  FFMA.FTZ R107, R0, R8, R145 ;  /* 0x00000008006b7223 */ /* 0x002fe20000010091 */
[----:B------:R-:W-:Y:S01]  /*13720*/  MUFU.TANH R27, R11 ;  /* 0x0000000b001b7308 */ /* 0x000fe20000002400 */
[----:B------:R-:W-:-:S02]  /*13730*/  FSEL R64, R35, -INF , !P4 ;  /* 0xff80000023407808 */ /* 0x000fc40006000000 */
[C---:B------:R-:W-:Y:S02]  /*13740*/  ISETP.GE.AND P4, PT, R106.reuse, R102, PT ;  /* 0x000000666a00720c */ /* 0x040fe40003f86270 */
[----:B------:R-:W-:Y:S02]  /*13750*/  ISETP.GE.AND P3, PT, R106, R103, PT ;  /* 0x000000676a00720c */ /* 0x000fe40003f66270 */
[----:B------:R-:W-:Y:S01]  /*13760*/  FSEL R107, R107, -INF , !P0 ;  /* 0xff8000006b6b7808 */ /* 0x000fe20004000000 */
[----:B------:R-:W1:Y:S01]  /*13770*/  I2F R25, R14 ;  /* 0x0000000e00197306 */ /* 0x000e620000201400 */
[----:B------:R-:W-:-:S07]  /*13780*/  ISETP.NE.AND P0, PT, R128, RZ, PT ;  /* 0x000000ff8000720c */ /* 0x000fce0003f05270 */
[----:B------:R-:W-:Y:S08]  /*13790*/  I2F R11, R18 ;  /* 0x00000012000b7306 */ /* 0x000ff00000201400 */
[----:B------:R-:W2:Y:S01]  /*137a0*/  MUFU.TANH R4, R4 ;  /* 0x0000000400047308 */ /* 0x000ea20000002400 */
[----:B-1----:R-:W-:-:S05]  /*137b0*/  FFMA.FTZ R105, R0, R25, R13 ;  /* 0x0000001900697223 */ /* 0x002fca000001000d */
[----:B------:R-:W-:Y:S02]  /*137c0*/  FSEL R105, R105, -INF , !P1 ;  /* 0xff80000069697808 */ /* 0x000fe40004800000 */
[----:B------:R-:W1:Y:S01]  /*137d0*/  MUFU.TANH R15, R15 ;  /* 0x0000000f000f7308 */ /* 0x000e620000002400 */
[----:B------:R-:W-:-:S07]  /*137e0*/  ISETP.GE.AND P1, PT, R14, R103, PT ;  /* 0x000000670e00720c */ /* 0x000fce0003f26270 */
[----:B------:R-:W-:Y:S01]  /*137f0*/  MUFU.TANH R9, R9 ;  /* 0x0000000900097308 */ /* 0x000fe20000002400 */
[----:B--2---:R-:W-:-:S05]  /*13800*/  FFMA.FTZ R4, R0, R11, R4 ;  /* 0x0000000b00047223 */ /* 0x004fca0000010004 */
[----:B------:R-:W-:Y:S02]  /*13810*/  FSEL R65, R4, -INF , !P6 ;  /* 0xff80000004417808 */ /* 0x000fe40007000000 */
[----:B------:R-:W2:Y:S01]  /*13820*/  I2F R24, R19 ;  /* 0x0000001300187306 */ /* 0x000ea20000201400 */
[----:B-1----:R-:W-:Y:S01]  /*13830*/  FFMA.FTZ R15, R0, R25, R15 ;  /* 0x00000019000f7223 */ /* 0x002fe2000001000f */
[----:B------:R-:W-:-:S04]  /*13840*/  ISETP.GT.AND P6, PT, R180, R167, PT ;  /* 0x000000a7b400720c */ /* 0x000fc80003fc4270 */
[----:B------:R-:W-:Y:S02]  /*13850*/  FSEL R104, R15, -INF , !P1 ;  /* 0xff8000000f687808 */ /* 0x000fe40004800000 */
[----:B------:R-:W-:Y:S01]  /*13860*/  MUFU.TANH R113, R113 ;  /* 0x0000007100717308 */ /* 0x000fe20000002400 */
[----:B------:R-:W-:-:S07]  /*13870*/  ISETP.GE.AND P1, PT, R19, R103, PT ;  /* 0x000000671300720c */ /* 0x000fce0003f26270 */
[----:B------:R-:W-:Y:S01]  /*13880*/  MUFU.TANH R115, R66 ;  /* 0x0000004200737308 */ /* 0x000fe20000002400 */
[CC--:B--2---:R-:W-:Y:S02]  /*13890*/  FFMA.FTZ R9, R0.reuse, R24.reuse, R9 ;  /* 0x0000001800097223 */ /* 0x0c4fe40000010009 */
[----:B------:R-:W-:-:S03]  /*138a0*/  FFMA.FTZ R27, R0, R24, R27 ;  /* 0x00000018001b7223 */ /* 0x000fc6000001001b */
[----:B------:R-:W-:Y:S02]  /*138b0*/  FSEL R63, R9, -INF , !P2 ;  /* 0xff800000093f7808 */ /* 0x000fe40005000000 */
[----:B------:R-:W1:Y:S01]  /*138c0*/  I2F R8, R106 ;  /* 0x0000006a00087306 */ /* 0x000e620000201400 */
[----:B------:R-:W-:Y:S02]  /*138d0*/  FSEL R62, R27, -INF , !P1 ;  /* 0xff8000001b3e7808 */ /* 0x000fe40004800000 */
[C---:B------:R-:W-:Y:S01]  /*138e0*/  ISETP.GE.AND P2, PT, R12.reuse, R102, PT ;  /* 0x000000660c00720c */ /* 0x040fe20003f46270 */
[----:B------:R-:W-:Y:S01]  /*138f0*/  BAR.SYNC.DEFER_BLOCKING 0x0 ;  /* 0x0000000000007b1d */ /* 0x000fe20000010000 */
[----:B------:R-:W-:-:S05]  /*13900*/  ISETP.GE.AND P1, PT, R12, R103, PT ;  /* 0x000000670c00720c */ /* 0x000fca0003f26270 */
[----:B------:R-:W-:Y:S01]  /*13910*/  MUFU.TANH R5, R5 ;  /* 0x0000000500057308 */ /* 0x000fe20000002400 */
[----:B-1----:R-:W-:-:S07]  /*13920*/  FFMA.FTZ R113, R0, R8, R113 ;  /* 0x0000000800717223 */ /* 0x002fce0000010071 */
[----:B------:R-:W1:Y:S01]  /*13930*/  I2F R13, R12 ;  /* 0x0000000c000d7306 */ /* 0x000e620000201400 */
[----:B------:R-:W-:-:S05]  /*13940*/  FFMA.FTZ R4, R0, R8, R115 ;  /* 0x0000000800047223 */ /* 0x000fca0000010073 */
[----:B------:R-:W-:Y:S02]  /*13950*/  FSEL R4, R4, -INF , !P3 ;  /* 0xff80000004047808 */ /* 0x000fe40005800000 */
[----:B------:R-:W2:Y:S08]  /*13960*/  MUFU.TANH R6, R6 ;  /* 0x0000000600067308 */ /* 0x000eb00000002400 */
[----:B------:R-:W3:Y:S01]  /*13970*/  MUFU.TANH R7, R7 ;  /* 0x0000000700077308 */ /* 0x000ee20000002400 */
[----:B-1----:R-:W-:Y:S01]  /*13980*/  FFMA.FTZ R66, R0, R13, R5 ;  /* 0x0000000d00427223 */ /* 0x002fe20000010005 */
[----:B------:R-:W-:-:S04]  /*13990*/  FSEL R5, R113, -INF , !P4 ;  /* 0xff80000071057808 */ /* 0x000fc80006000000 */
[----:B------:R-:W-:Y:S01]  /*139a0*/  FSEL R66, R66, -INF , !P2 ;  /* 0xff80000042427808 */ /* 0x000fe20005000000 */
[----:B--2---:R-:W-:-:S05]  /*139b0*/  FFMA.FTZ R6, R0, R11, R6 ;  /* 0x0000000b00067223 */ /* 0x004fca0000010006 */
[----:B------:R-:W-:Y:S01]  /*139c0*/  FSEL R60, R6, -INF , !P5 ;  /* 0xff800000063c7808 */ /* 0x000fe20006800000 */
[----:B---3--:R-:W-:-:S05]  /*139d0*/  FFMA.FTZ R7, R0, R13, R7 ;  /* 0x0000000d00077223 */ /* 0x008fca0000010007 */
        /* <DEDUP_REMOVED lines=62> */
.L_x_7684:
[----:B------:R-:W-:-:S05]  /*13dc0*/  IMAD.MOV.U32 R8, RZ, RZ, c[0x0][0x198] ;  /* 0x00006600ff087624 */ /* 0x000fca00078e00ff */
[----:B------:R-:W-:-:S04]  /*13dd0*/  LEA R8, -R8, RZ, 0x7 ;  /* 0x000000ff08087211 */ /* 0x000fc800078e39ff */
[----:B------:R-:W-:Y:S02]  /*13de0*/  SHF.R.S32.HI R7, RZ, 0x1f, R8 ;  /* 0x0000001fff077819 */ /* 0x000fe40000011408 */
.L_x_7685:
        /* <DEDUP_REMOVED lines=91> */
.L_x_7687:
[----:B------:R-:W-:Y:S05]  /*143a0*/  BSYNC B0 ;  /* 0x0000000000007941 */ /* 0x000fea0003800000 */
.L_x_7686:
[----:B------:R-:W0:Y:S01]  /*143b0*/  LDGDEPBAR ;  /* 0x00000000000079af */ /* 0x000e220000000000 */
[----:B------:R-:W-:-:S04]  /*143c0*/  LEA R178, P0, R8, R178, 0x1 ;  /* 0x000000b208b27211 */ /* 0x000fc800078008ff */
[----:B------:R-:W-:Y:S02]  /*143d0*/  LEA.HI.X R179, R8, R179, R7, 0x1, P0 ;  /* 0x000000b308b37211 */ /* 0x000fe400000f0c07 */
.L_x_7683:
        /* <DEDUP_REMOVED lines=84> */
[----:B------:R-:W-:Y:S02]  /*14920*/  FADD.FTZ R123, R2, -R123 ;  /* 0x8000007b027b7221 */ /* 0x000fe40000010000 */
[--C-:B------:R-:W-:Y:S02]  /*14930*/  FFMA.FTZ R2, R16, c[0x0][0x23c], -R55.reuse ;  /* 0x00008f0010027a23 */ /* 0x100fe40000010837 */
[----:B------:R-:W1:Y:S01]  /*14940*/  LDSM.16.MT88.4 R16, [R158+0x6000] ;  /* 0x006000009e10783b */ /* 0x000e620000004200 */
[----:B------:R-:W-:Y:S01]  /*14950*/  FFMA.FTZ R124, R4, c[0x0][0x23c], -R55 ;  /* 0x00008f00047c7a23 */ /* 0x000fe20000010837 */
[----:B------:R-:W-:Y:S01]  /*14960*/  FSEL R4, R53, RZ, P1 ;  /* 0x000000ff35047208 */ /* 0x000fe20000800000 */
[--C-:B------:R-:W-:Y:S01]  /*14970*/  FFMA.FTZ R143, R5, c[0x0][0x23c], -R102.reuse ;  /* 0x00008f00058f7a23 */ /* 0x100fe20000010866 */
[----:B------:R-:W-:Y:S01]  /*14980*/  MUFU.EX2 R67, R67 ;  /* 0x0000004300437308 */ /* 0x000fe20000000800 */
[----:B------:R-:W-:Y:S02]  /*14990*/  FFMA.FTZ R121, R23, c[0x0][0x23c], -R102 ;  /* 0x00008f0017797a23 */ /* 0x000fe40000010866 */
[----:B------:R-:W-:-:S02]  /*149a0*/  FADD.FTZ R145, R3, -R4 ;  /* 0x8000000403917221 */ /* 0x000fc40000010000 */
[--C-:B------:R-:W-:Y:S02]  /*149b0*/  FFMA.FTZ R106, R21, c[0x0][0x23c], -R102.reuse ;  /* 0x00008f00156a7a23 */ /* 0x100fe40000010866 */
[--C-:B------:R-:W-:Y:S01]  /*149c0*/  FFMA.FTZ R119, R22, c[0x0][0x23c], -R55.reuse ;  /* 0x00008f0016777a23 */ /* 0x100fe20000010837 */
[----:B------:R-:W-:Y:S01]  /*149d0*/  MUFU.EX2 R143, R143 ;  /* 0x0000008f008f7308 */ /* 0x000fe20000000800 */
[----:B------:R-:W-:Y:S02]  /*149e0*/  FMUL.FTZ R145, R145, c[0x0][0x23c] ;  /* 0x00008f0091917a20 */ /* 0x000fe40000410000 */
[----:B------:R-:W-:Y:S02]  /*149f0*/  FMUL.FTZ R123, R123, c[0x0][0x23c] ;  /* 0x00008f007b7b7a20 */ /* 0x000fe40000410000 */
[--C-:B------:R-:W-:Y:S02]  /*14a00*/  FFMA.FTZ R20, R20, c[0x0][0x23c], -R55.reuse ;  /* 0x00008f0014147a23 */ /* 0x100fe40000010837 */
[----:B------:R-:W-:Y:S01]  /*14a10*/  FFMA.FTZ R118, R44, c[0x0][0x23c], -R55 ;  /* 0x00008f002c767a23 */ /* 0x000fe20000010837 */
[----:B------:R-:W2:Y:S01]  /*14a20*/  MUFU.EX2 R121, R121 ;  /* 0x0000007900797308 */ /* 0x000ea20000000800 */
[----:B------:R-:W3:Y:S01]  /*14a30*/  LDSM.16.MT88.4 R44, [R158+0x6800] ;  /* 0x006800009e2c783b */ /* 0x000ee20000004200 */
[----:B------:R-:W-:-:S02]  /*14a40*/  FFMA.FTZ R116, R43, c[0x0][0x23c], -R102 ;  /* 0x00008f002b747a23 */ /* 0x000fc40000010866 */
[--C-:B------:R-:W-:Y:S02]  /*14a50*/  FFMA.FTZ R113, R41, c[0x0][0x23c], -R102.reuse ;  /* 0x00008f0029717a23 */ /* 0x100fe40000010866 */
[--C-:B------:R-:W-:Y:S02]  /*14a60*/  FFMA.FTZ R114, R31, c[0x0][0x23c], -R102.reuse ;  /* 0x00008f001f727a23 */ /* 0x100fe40000010866 */
[----:B------:R-:W4:Y:S01]  /*14a70*/  MUFU.EX2 R106, R106 ;  /* 0x0000006a006a7308 */ /* 0x000f220000000800 */
[--C-:B------:R-:W-:Y:S02]  /*14a80*/  FFMA.FTZ R103, R29, c[0x0][0x23c], -R102.reuse ;  /* 0x00008f001d677a23 */ /* 0x100fe40000010866 */
[--C-:B------:R-:W-:Y:S02]  /*14a90*/  FFMA.FTZ R115, R42, c[0x0][0x23c], -R55.reuse ;  /* 0x00008f002a737a23 */ /* 0x100fe40000010837 */
[--C-:B------:R-:W-:Y:S02]  /*14aa0*/  FFMA.FTZ R122, R40, c[0x0][0x23c], -R55.reuse ;  /* 0x00008f00287a7a23 */ /* 0x100fe40000010837 */
[----:B------:R-:W-:Y:S01]  /*14ab0*/  FFMA.FTZ R117, R138, c[0x0][0x23c], -R55 ;  /* 0x00008f008a757a23 */ /* 0x000fe20000010837 */
[----:B------:R-:W-:Y:S01]  /*14ac0*/  MUFU.EX2 R124, R124 ;  /* 0x0000007c007c7308 */ /* 0x000fe20000000800 */
[----:B--2---:R-:W-:Y:S01]  /*14ad0*/  F2FP.PACK_AB R32, R121, R143 ;  /* 0x0000008f7920723e */ /* 0x004fe200000000ff */
[----:B------:R-:W2:Y:S01]  /*14ae0*/  LDSM.16.MT88.4 R40, [R157+0x6800] ;  /* 0x006800009d28783b */ /* 0x000ea20000004200 */
[----:B------:R-:W-:-:S02]  /*14af0*/  FFMA.FTZ R138, R141, c[0x0][0x23c], -R102 ;  /* 0x00008f008d8a7a23 */ /* 0x000fc40000010866 */
[--C-:B------:R-:W-:Y:S02]  /*14b00*/  FFMA.FTZ R128, R135, c[0x0][0x23c], -R102.reuse ;  /* 0x00008f0087807a23 */ /* 0x100fe40000010866 */
[--C-:B------:R-:W-:Y:S01]  /*14b10*/  FFMA.FTZ R139, R139, c[0x0][0x23c], -R102.reuse ;  /* 0x00008f008b8b7a23 */ /* 0x100fe20000010866 */
[----:B------:R-:W5:Y:S01]  /*14b20*/  MUFU.EX2 R119, R119 ;  /* 0x0000007700777308 */ /* 0x000f620000000800 */
        /* <DEDUP_REMOVED lines=10> */
[----:B-----5:R-:W-:Y:S01]  /*14bd0*/  F2FP.PACK_AB R33, R119, R124 ;  /* 0x0000007c7721723e */ /* 0x020fe200000000ff */
[--C-:B------:R-:W-:Y:S02]  /*14be0*/  FFMA.FTZ R191, R59, c[0x0][0x23c], -R102.reuse ;  /* 0x00008f003bbf7a23 */ /* 0x100fe40000010866 */
[----:B------:R-:W-:Y:S02]  /*14bf0*/  FFMA.FTZ R184, R57, c[0x0][0x23c], -R102 ;  /* 0x00008f0039b87a23 */ /* 0x000fe40000010866 */
[----:B------:R-:W-:-:S02]  /*14c00*/  FFMA.FTZ R195, R58, c[0x0][0x23c], -R55 ;  /* 0x00008f003ac37a23 */ /* 0x000fc40000010837 */
[----:B------:R-:W5:Y:S01]  /*14c10*/  MUFU.EX2 R123, R123 ;  /* 0x0000007b007b7308 */ /* 0x000f620000000800 */
[--C-:B------:R-:W-:Y:S02]  /*14c20*/  FFMA.FTZ R199, R56, c[0x0][0x23c], -R55.reuse ;  /* 0x00008f0038c77a23 */ /* 0x100fe40000010837 */
[--C-:B------:R-:W-:Y:S01]  /*14c30*/  FFMA.FTZ R188, R188, c[0x0][0x23c], -R55.reuse ;  /* 0x00008f00bcbc7a23 */ /* 0x100fe20000010837 */
[----:B------:R-:W-:Y:S01]  /*14c40*/  LDSM.16.MT88.4 R56, [R160+0x7800] ;  /* 0x00780000a038783b */ /* 0x000fe20000004200 */
[----:B------:R-:W-:Y:S02]  /*14c50*/  FFMA.FTZ R192, R192, c[0x0][0x23c], -R55 ;  /* 0x00008f00c0c07a23 */ /* 0x000fe40000010837 */
[----:B------:R-:W-:Y:S01]  /*14c60*/  FFMA.FTZ R129, R129, c[0x0][0x23c], -R102 ;  /* 0x00008f0081817a23 */ /* 0x000fe20000010866 */
[----:B------:R-:W1:Y:S01]  /*14c70*/  MUFU.EX2 R2, R2 ;  /* 0x0000000200027308 */ /* 0x000e620000000800 */
[-C--:B----4-:R-:W-:Y:S02]  /*14c80*/  FMUL.FTZ R12, R88, R145.reuse ;  /* 0x00000091580c7220 */ /* 0x090fe40000410000 */
[----:B------:R-:W-:-:S02]  /*14c90*/  FMUL.FTZ R13, R89, R145 ;  /* 0x00000091590d7220 */ /* 0x000fc40000410000 */
[-C--:B------:R-:W-:Y:S02]  /*14ca0*/  FMUL.FTZ R84, R84, R145.reuse ;  /* 0x0000009154547220 */ /* 0x080fe40000410000 */
[----:B------:R-:W-:Y:S01]  /*14cb0*/  FMUL.FTZ R85, R85, R145 ;  /* 0x0000009155557220 */ /* 0x000fe20000410000 */
[----:B------:R-:W-:Y:S01]  /*14cc0*/  MUFU.EX2 R116, R116 ;  /* 0x0000007400747308 */ /* 0x000fe20000000800 */
[-C--:B-----5:R-:W-:Y:S02]  /*14cd0*/  FMUL.FTZ R14, R90, R123.reuse ;  /* 0x0000007b5a0e7220 */ /* 0x0a0fe40000410000 */
[-C--:B------:R-:W-:Y:S02]  /*14ce0*/  FMUL.FTZ R15, R91, R123.reuse ;  /* 0x0000007b5b0f7220 */ /* 0x080fe40000410000 */
[-C--:B------:R-:W-:Y:S02]  /*14cf0*/  FMUL.FTZ R86, R86, R123.reuse ;  /* 0x0000007b56567220 */ /* 0x080fe40000410000 */
[----:B------:R-:W-:Y:S01]  /*14d00*/  FMUL.FTZ R87, R87, R123 ;  /* 0x0000007b57577220 */ /* 0x000fe20000410000 */
[----:B-1----:R-:W-:Y:S01]  /*14d10*/  F2FP.PACK_AB R35, R2, R3 ;  /* 0x000000030223723e */ /* 0x002fe200000000ff */
[----:B------:R-:W1:Y:S01]  /*14d20*/  MUFU.EX2 R113, R113 ;  /* 0x0000007100717308 */ /* 0x000e620000000800 */
[----:B------:R-:W-:-:S02]  /*14d30*/  FMUL.FTZ R4, R96, R145 ;  /* 0x0000009160047220 */ /* 0x000fc40000410000 */
[----:B------:R-:W-:Y:S02]  /*14d40*/  FMUL.FTZ R5, R97, R145 ;  /* 0x0000009161057220 */ /* 0x000fe40000410000 */
[-C--:B------:R-:W-:Y:S01]  /*14d50*/  FMUL.FTZ R6, R98, R123.reuse ;  /* 0x0000007b62067220 */ /* 0x080fe20000410000 */
[C---:B------:R-:W-:Y:S01]  /*14d60*/  HMMA.16816.F32 R12, R32.reuse, R16, R12 ;  /* 0x00000010200c723c */ /* 0x040fe2000000180c */
[----:B------:R-:W-:Y:S01]  /*14d70*/  FMUL.FTZ R7, R99, R123 ;  /* 0x0000007b63077220 */ /* 0x000fe20000410000 */
[----:B------:R-:W-:Y:S01]  /*14d80*/  MUFU.EX2 R114, R114 ;  /* 0x0000007200727308 */ /* 0x000fe20000000800 */
        /* <DEDUP_REMOVED lines=18> */
[----:B------:R-:W4:Y:S01]  /*14eb0*/  MUFU.EX2 R115, R115 ;  /* 0x0000007300737308 */ /* 0x000f220000000800 */
        /* <DEDUP_REMOVED lines=12> */
[----:B------:R-:W5:Y:S01]  /*14f80*/  MUFU.EX2 R117, R117 ;  /* 0x0000007500757308 */ /* 0x000f620000000800 */
[----:B------:R-:W-:Y:S01]  /*14f90*/  LDSM.16.MT88.4 R76, [R157+0x8800] ;  /* 0x008800009d4c783b */ /* 0x000fe20000004200 */
[----:B------:R-:W-:-:S02]  /*14fa0*/  FFMA.FTZ R112, R112, c[0x0][0x23c], -R55 ;  /* 0x00008f0070707a23 */ /* 0x000fc40000010837 */
[----:B------:R-:W-:Y:S02]  /*14fb0*/  FFMA.FTZ R186, R186, R145, R143 ;  /* 0x00000091baba7223 */ /* 0x000fe4000001008f */
[C---:B------:R-:W-:Y:S01]  /*14fc0*/  HMMA.16816.F32 R28, R32.reuse, R36, R28 ;  /* 0x00000024201c723c */ /* 0x040fe2000000181c */
[----:B------:R-:W-:Y:S01]  /*14fd0*/  FFMA.FTZ R65, R65, c[0x0][0x23c], -R102 ;  /* 0x00008f0041417a23 */ /* 0x000fe20000010866 */
[----:B------:R-:W-:Y:S01]  /*14fe0*/  MUFU.EX2 R139, R139 ;  /* 0x0000008b008b7308 */ /* 0x000fe20000000800 */
[----:B------:R-:W-:Y:S02]  /*14ff0*/  FADD.FTZ R121, R121, R186 ;  /* 0x000000ba79797221 */ /* 0x000fe40000010000 */
[----:B------:R-:W-:Y:S02]  /*15000*/  FFMA.FTZ R186, R66, c[0x0][0x23c], -R102 ;  /* 0x00008f0042ba7a23 */ /* 0x000fe40000010866 */
[----:B-1----:R-:W-:Y:S01]  /*15010*/  F2FP.PACK_AB R36, R113, R116 ;  /* 0x000000747124723e */ /* 0x002fe200000000ff */
[----:B------:R-:W-:Y:S01]  /*15020*/  HMMA.16816.F32 R32, R32, R38, R68 ;  /* 0x000000262020723c */ /* 0x000fe20000001844 */
[----:B----4-:R-:W-:Y:S01]  /*15030*/  F2FP.PACK_AB R37, R115, R118 ;  /* 0x000000767325723e */ /* 0x010fe200000000ff */
[----:B------:R-:W1:Y:S01]  /*15040*/  MUFU.EX2 R138, R138 ;  /* 0x0000008a008a7308 */ /* 0x000e620000000800 */
[----:B------:R-:W-:-:S02]  /*15050*/  FADD.FTZ R106, R106, R121 ;  /* 0x000000796a6a7221 */ /* 0x000fc40000010000 */
[----:B------:R-:W-:Y:S02]  /*15060*/  FFMA.FTZ R64, R64, c[0x0][0x23c], -R55 ;  /* 0x00008f0040407a23 */ /* 0x000fe40000010837 */
[----:B------:R-:W-:Y:S01]  /*15070*/  F2FP.PACK_AB R38, R103, R114 ;  /* 0x000000726726723e */ /* 0x000fe200000000ff */
[----:B------:R-:W-:Y:S01]  /*15080*/  FADD.FTZ R67, R67, R106 ;  /* 0x0000006a43437221 */ /* 0x000fe20000010000 */
[----:B-----5:R-:W-:Y:S01]  /*15090*/  F2FP.PACK_AB R39, R117, R122 ;  /* 0x0000007a7527723e */ /* 0x020fe200000000ff */
[----:B------:R-:W-:Y:S02]  /*150a0*/  MUFU.EX2 R133, R133 ;  /* 0x0000008500857308 */ /* 0x000fe40000000800 */
[----:B------:R-:W-:-:S04]  /*150b0*/  FADD.FTZ R116, R116, R67 ;  /* 0x0000004374747221 */ /* 0x000fc80000010000 */
[C---:B---3--:R-:W-:Y:S01]  /*150c0*/  HMMA.16816.F32 R12, R36.reuse, R44, R12 ;  /* 0x0000002c240c723c */ /* 0x048fe2000000180c */
        /* <DEDUP_REMOVED lines=80> */
[----:B------:R-:W-:Y:S01]  /*155d0*/  HMMA.16816.F32 R8, R68, R46, R8 ;  /* 0x0000002e4408723c */ /* 0x000fe20000001808 */
[----:B------:R-:W-:-:S02]  /*155e0*/  FFMA.FTZ R187, R54, c[0x0][0x23c], -R55 ;  /* 0x00008f0036bb7a23 */ /* 0x000fc40000010837 */
[----:B------:R-:W-:-:S04]  /*155f0*/  FADD.FTZ R44, R119, R44 ;  /* 0x0000002c772c7221 */ /* 0x000fc80000010000 */
[----:B------:R-:W-:Y:S01]  /*15600*/  MUFU.EX2 R187, R187 ;  /* 0x000000bb00bb7308 */ /* 0x000fe20000000800 */
        /* <DEDUP_REMOVED lines=52> */
[----:B------:R-:W-:-:S02]  /*15950*/  FFMA.FTZ R25, R61, c[0x0][0x23c], -R102 ;  /* 0x00008f003d197a23 */ /* 0x000fc40000010866 */
[----:B------:R-:W-:-:S03]  /*15960*/  FADD.FTZ R27, R2, R27 ;  /* 0x0000001b021b7221 */ /* 0x000fc60000010000 */
[----:B------:R-:W-:Y:S01]  /*15970*/  MUFU.EX2 R3, R65 ;  /* 0x0000004100037308 */ /* 0x000fe20000000800 */
[----:B------:R-:W-:Y:S02]  /*15980*/  FFMA.FTZ R24, R63, c[0x0][0x23c], -R102 ;  /* 0x00008f003f187a23 */ /* 0x000fe40000010866 */
[----:B------:R-:W-:Y:S01]  /*15990*/  FADD.FTZ R118, R118, R27 ;  /* 0x0000001b76767221 */ /* 0x000fe20000010000 */
[----:B------:R-:W-:Y:S01]  /*159a0*/  HMMA.16816.F32 R68, R4, R30, R68 ;  /* 0x0000001e0444723c */ /* 0x000fe20000001844 */
[--C-:B------:R-:W-:Y:S02]  /*159b0*/  FFMA.FTZ R27, R62, c[0x0][0x23c], -R55.reuse ;  /* 0x00008f003e1b7a23 */ /* 0x100fe40000010837 */
[----:B------:R-:W-:Y:S01]  /*159c0*/  FADD.FTZ R115, R115, R118 ;  /* 0x0000007673737221 */ /* 0x000fe20000010000 */
[----:B------:R-:W-:Y:S01]  /*159d0*/  MUFU.EX2 R25, R25 ;  /* 0x0000001900197308 */ /* 0x000fe20000000800 */
[----:B------:R-:W-:Y:S02]  /*159e0*/  FFMA.FTZ R26, R60, c[0x0][0x23c], -R55 ;  /* 0x00008f003c1a7a23 */ /* 0x000fe40000010837 */
[----:B--2---:R-:W-:Y:S01]  /*159f0*/  F2FP.PACK_AB R4, R35, R34 ;  /* 0x000000222304723e */ /* 0x004fe200000000ff */
[----:B------:R-:W-:Y:S01]  /*15a00*/  FADD.FTZ R122, R122, R115 ;  /* 0x000000737a7a7221 */ /* 0x000fe20000010000 */
[----:B-----5:R-:W-:-:S02]  /*15a10*/  F2FP.PACK_AB R5, R23, R20 ;  /* 0x000000141705723e */ /* 0x020fc400000000ff */
[----:B------:R-:W-:Y:S01]  /*15a20*/  F2FP.PACK_AB R6, R42, R33 ;  /* 0x000000212a06723e */ /* 0x000fe200000000ff */
[----:B------:R-:W-:Y:S01]  /*15a30*/  FADD.FTZ R122, R117, R122 ;  /* 0x0000007a757a7221 */ /* 0x000fe20000010000 */
[----:B------:R-:W-:Y:S01]  /*15a40*/  F2FP.PACK_AB R7, R22, R21 ;  /* 0x000000151607723e */ /* 0x000fe200000000ff */
[----:B------:R-:W1:Y:S02]  /*15a50*/  MUFU.EX2 R24, R24 ;  /* 0x0000001800187308 */ /* 0x000e640000000800 */
[----:B------:R-:W-:-:S04]  /*15a60*/  FADD.FTZ R135, R135, R122 ;  /* 0x0000007a87877221 */ /* 0x000fc80000010000 */
[----:B---3--:R-:W-:Y:S01]  /*15a70*/  HMMA.16816.F32 R96, R4, R12, R96 ;  /* 0x0000000c0460723c */ /* 0x008fe20000001860 */
[----:B------:R-:W-:Y:S01]  /*15a80*/  FADD.FTZ R134, R134, R135 ;  /* 0x0000008786867221 */ /* 0x000fe20000010000 */
[----:B------:R-:W-:Y:S03]  /*15a90*/  MUFU.EX2 R2, R64 ;  /* 0x0000004000027308 */ /* 0x000fe60000000800 */
[----:B------:R-:W-:-:S03]  /*15aa0*/  FADD.FTZ R141, R141, R134 ;  /* 0x000000868d8d7221 */ /* 0x000fc60000010000 */
[----:B------:R-:W-:Y:S01]  /*15ab0*/  HMMA.16816.F32 R92, R4, R14, R92 ;  /* 0x0000000e045c723c */ /* 0x000fe2000000185c */
[----:B------:R-:W2:Y:S01]  /*15ac0*/  LDSM.16.MT88.4 R12, [R156+0x9000] ;  /* 0x009000009c0c783b */ /* 0x000ea20000004200 */
[----:B------:R-:W3:Y:S01]  /*15ad0*/  MUFU.EX2 R27, R27 ;  /* 0x0000001b001b7308 */ /* 0x000ee20000000800 */
[----:B------:R-:W-:-:S04]  /*15ae0*/  FADD.FTZ R141, R140, R141 ;  /* 0x0000008d8c8d7221 */ /* 0x000fc80000010000 */
[----:B------:R-:W-:Y:S01]  /*15af0*/  FADD.FTZ R28, R188, R141 ;  /* 0x0000008dbc1c7221 */ /* 0x000fe20000010000 */
[----:B----4-:R-:W-:Y:S02]  /*15b00*/  HMMA.16816.F32 R80, R4, R16, R80 ;  /* 0x000000100450723c */ /* 0x010fe40000001850 */
[----:B------:R-:W4:Y:S01]  /*15b10*/  MUFU.EX2 R26, R26 ;  /* 0x0000001a001a7308 */ /* 0x000f220000000800 */
        /* <DEDUP_REMOVED lines=12> */
[----:B------:R-:W-:Y:S01]  /*15be0*/  HMMA.16816.F32 R76, R4, R18, R76 ;  /* 0x00000012044c723c */ /* 0x000fe2000000184c */
[----:B------:R-:W5:Y:S01]  /*15bf0*/  LDSM.16.MT88.4 R16, [R158+0x9800] ;  /* 0x009800009e10783b */ /* 0x000f620000004200 */
[----:B------:R-:W-:Y:S02]  /*15c00*/  FADD.FTZ R133, R133, R138 ;  /* 0x0000008a85857221 */ /* 0x000fe40000010000 */
[----:B------:R-:W-:Y:S02]  /*15c10*/  FADD.FTZ R56, R56, R59 ;  /* 0x0000003b38387221 */ /* 0x000fe40000010000 */
[----:B------:R-:W-:-:S02]  /*15c20*/  FADD.FTZ R128, R128, R133 ;  /* 0x0000008580807221 */ /* 0x000fc40000010000 */
[----:B------:R-:W-:Y:S01]  /*15c30*/  FADD.FTZ R57, R57, R56 ;  /* 0x0000003839397221 */ /* 0x000fe20000010000 */
[----:B--2---:R-:W-:Y:S01]  /*15c40*/  HMMA.16816.F32 R72, R4, R12, R72 ;  /* 0x0000000c0448723c */ /* 0x004fe20000001848 */
[----:B------:R-:W-:-:S04]  /*15c50*/  FADD.FTZ R197, R197, R128 ;  /* 0x00000080c5c57221 */ /* 0x000fc80000010000 */
[----:B------:R-:W-:-:S03]  /*15c60*/  FADD.FTZ R190, R190, R197 ;  /* 0x000000c5bebe7221 */ /* 0x000fc60000010000 */
[----:B------:R-:W-:Y:S01]  /*15c70*/  HMMA.16816.F32 R68, R4, R14, R68 ;  /* 0x0000000e0444723c */ /* 0x000fe20000001844 */
[----:B------:R-:W2:Y:S01]  /*15c80*/  LDSM.16.MT88.4 R12, [R157+0x9800] ;  /* 0x009800009d0c783b */ /* 0x000ea20000004200 */
[----:B------:R-:W-:-:S04]  /*15c90*/  FADD.FTZ R191, R191, R190 ;  /* 0x000000bebfbf7221 */ /* 0x000fc80000010000 */
[----:B------:R-:W-:Y:S01]  /*15ca0*/  FADD.FTZ R184, R184, R191 ;  /* 0x000000bfb8b87221 */ /* 0x000fe20000010000 */
[----:B-1----:R-:W-:Y:S02]  /*15cb0*/  F2FP.PACK_AB R4, R24, R25 ;  /* 0x000000191804723e */ /* 0x002fe400000000ff */
[----:B---3--:R-:W-:Y:S01]  /*15cc0*/  F2FP.PACK_AB R5, R27, R2 ;  /* 0x000000021b05723e */ /* 0x008fe200000000ff */
[----:B------:R-:W-:Y:S01]  /*15cd0*/  FADD.FTZ R49, R49, R184 ;  /* 0x000000b831317221 */ /* 0x000fe20000010000 */
[----:B------:R-:W-:Y:S02]  /*15ce0*/  F2FP.PACK_AB R6, R186, R3 ;  /* 0x00000003ba06723e */ /* 0x000fe400000000ff */
[----:B----4-:R-:W-:Y:S01]  /*15cf0*/  F2FP.PACK_AB R7, R187, R26 ;  /* 0x0000001abb07723e */ /* 0x010fe200000000ff */
[----:B------:R-:W-:-:S06]  /*15d00*/  FADD.FTZ R29, R50, R49 ;  /* 0x00000031321d7221 */ /* 0x000fcc0000010000 */
[C---:B-----5:R-:W-:Y:S08]  /*15d10*/  HMMA.16816.F32 R96, R4.reuse, R8, R96 ;  /* 0x000000080460723c */ /* 0x060ff00000001860 */
[C---:B------:R-:W-:Y:S01]  /*15d20*/  HMMA.16816.F32 R92, R4.reuse, R10, R92 ;  /* 0x0000000a045c723c */ /* 0x040fe2000000185c */
[----:B------:R-:W1:Y:S07]  /*15d30*/  LDSM.16.MT88.4 R8, [R156+0x9800] ;  /* 0x009800009c08783b */ /* 0x000e6e0000004200 */
[C---:B------:R-:W-:Y:S07]  /*15d40*/  HMMA.16816.F32 R88, R4.reuse, R16, R88 ;  /* 0x000000100458723c */ /* 0x040fee0000001858 */
        /* <DEDUP_REMOVED lines=33> */
.L_x_7680:
[----:B------:R-:W-:Y:S05]  /*15f60*/  @!P6 BRA `(.L_x_7688) ;  /* 0x000045800000e947 */ /* 0x000fea0003800000 */
[----:B------:R-:W-:Y:S01]  /*15f70*/  IMAD.MOV.U32 R185, RZ, RZ, c[0x0][0x1a0] ;  /* 0x00006800ffb97624 */ /* 0x000fe200078e00ff */
[----:B------:R-:W-:-:S02]  /*15f80*/  MOV R103, R2 ;  /* 0x0000000200677202 */ /* 0x000fc40000000f00 */
[----:B------:R-:W-:Y:S01]  /*15f90*/  MOV R102, R3 ;  /* 0x0000000300667202 */ /* 0x000fe20000000f00 */
[----:B------:R-:W-:-:S05]  /*15fa0*/  IMAD.U32 R184, R185, -0x80, RZ ;  /* 0xffffff80b9b87824 */ /* 0x000fca00078e00ff */
[----:B------:R-:W-:Y:S02]  /*15fb0*/  SHF.R.S32.HI R182, RZ, 0x1f, R184 ;  /* 0x0000001fffb67819 */ /* 0x000fe400000114b8 */
.L_x_7692:
        /* <DEDUP_REMOVED lines=66> */
.L_x_7689:
        /* <DEDUP_REMOVED lines=25> */
[-C--:B------:R-:W-:Y:S01]  /*16570*/  @!P0 LEA R9, P1, R185, R10.reuse, 0x6 ;  /* 0x0000000ab9098211 */ /* 0x080fe200078230ff */
        /* <DEDUP_REMOVED lines=25> */
[C---:B------:R-:W-:Y:S01]  /*16710*/  @!P0 IMAD.WIDE.U32 R10, R185.reuse, 0x60, R10 ;  /* 0x00000060b90a8825 */ /* 0x040fe200078e000a */
        /* <DEDUP_REMOVED lines=20> */
[----:B------:R-:W-:Y:S05]  /*16860*/  ISETP.GT.AND P1, PT, R180, R167, PT ;  /* 0x000000a7b400720c */ /* 0x000fea0003f24270 */
        /* <DEDUP_REMOVED lines=22> */
[----:B------:R-:W1:Y:S08]  /*169d0*/  LDSM.16.M88.4 R132, [R165+0x5000] ;  /* 0x00500000a584783b */ /* 0x000e700000000200 */
[----:B------:R-:W0:Y:S08]  /*169e0*/  LDGDEPBAR ;  /* 0x00000000000079af */ /* 0x000e300000000000 */
[----:B------:R-:W2:Y:S08]  /*169f0*/  LDSM.16.M88.4 R64, [R165+0x5800] ;  /* 0x00580000a540783b */ /* 0x000eb00000000200 */
[----:B------:R-:W-:Y:S08]  /*16a00*/  LDSM.16.M88.4 R136, [R164] ;  /* 0x00000000a488783b */ /* 0x000ff00000000200 */
        /* <DEDUP_REMOVED lines=44> */
[----:B------:R-:W2:Y:S06]  /*16cd0*/  LDSM.16.M88.4 R116, [R154] ;  /* 0x000000009a74783b */ /* 0x000eac0000000200 */
[----:B------:R-:W-:Y:S02]  /*16ce0*/  MOV R136, R2 ;  /* 0x0000000200887202 */ /* 0x000fe40000000f00 */
[----:B------:R-:W-:Y:S01]  /*16cf0*/  MOV R137, R3 ;  /* 0x0000000300897202 */ /* 0x000fe20000000f00 */
        /* <DEDUP_REMOVED lines=74> */
[C---:B------:R-:W-:Y:S04]  /*171a0*/  HMMA.16816.F32 R40, R112.reuse, R6, R40 ;  /* 0x000000067028723c */ /* 0x040fe80000001828 */
        /* <DEDUP_REMOVED lines=18> */
[----:B------:R-:W3:Y:S03]  /*172d0*/  MUFU.TANH R129, R37 ;  /* 0x0000002500817308 */ /* 0x000ee60000002400 */
[----:B------:R-:W-:Y:S02]  /*172e0*/  FMUL.FTZ R42, R42, c[0x0][0x2ec] ;  /* 0x0000bb002a2a7a20 */ /* 0x000fe40000410000 */
[----:B-1----:R-:W-:Y:S02]  /*172f0*/  FMUL.FTZ R12, R40, c[0x0][0x2ec] ;  /* 0x0000bb00280c7a20 */ /* 0x002fe40000410000 */
[----:B------:R-:W-:Y:S03]  /*17300*/  FMUL.FTZ R43, R43, c[0x0][0x2ec] ;  /* 0x0000bb002b2b7a20 */ /* 0x000fe60000410000 */
[----:B------:R1:W1:Y:S01]  /*17310*/  MUFU.TANH R127, R12 ;  /* 0x0000000c007f7308 */ /* 0x0002620000002400 */
[----:B--2---:R-:W2:Y:S04]  /*17320*/  LDSM.16.M88.4 R4, [R148+0x3000] ;  /* 0x003000009404783b */ /* 0x004ea80000000200 */
[----:B------:R-:W-:Y:S02]  /*17330*/  FMUL.FTZ R8, R44, c[0x0][0x2ec] ;  /* 0x0000bb002c087a20 */ /* 0x000fe40000410000 */
[----:B------:R-:W-:Y:S02]  /*17340*/  FMUL.FTZ R45, R45, c[0x0][0x2ec] ;  /* 0x0000bb002d2d7a20 */ /* 0x000fe40000410000 */
[----:B------:R-:W-:Y:S01]  /*17350*/  FMUL.FTZ R46, R46, c[0x0][0x2ec] ;  /* 0x0000bb002e2e7a20 */ /* 0x000fe20000410000 */
[----:B------:R5:W2:Y:S01]  /*17360*/  MUFU.TANH R123, R8 ;  /* 0x00000008007b7308 */ /* 0x000aa20000002400 */
[----:B------:R-:W-:Y:S02]  /*17370*/  FMUL.FTZ R47, R47, c[0x0][0x2ec] ;  /* 0x0000bb002f2f7a20 */ /* 0x000fe40000410000 */
[----:B------:R-:W-:Y:S02]  /*17380*/  FMUL.FTZ R21, R49, c[0x0][0x2ec] ;  /* 0x0000bb0031157a20 */ /* 0x000fe40000410000 */
[----:B------:R-:W-:Y:S02]  /*17390*/  FMUL.FTZ R50, R50, c[0x0][0x2ec] ;  /* 0x0000bb0032327a20 */ /* 0x000fe40000410000 */
[----:B------:R-:W-:Y:S03]  /*173a0*/  FMUL.FTZ R51, R51, c[0x0][0x2ec] ;  /* 0x0000bb0033337a20 */ /* 0x000fe60000410000 */
[----:B------:R-:W2:Y:S01]  /*173b0*/  MUFU.TANH R15, R15 ;  /* 0x0000000f000f7308 */ /* 0x000ea20000002400 */
[----:B-1----:R-:W-:Y:S09]  /*173c0*/  FMUL.FTZ R12, R48, c[0x0][0x2ec] ;  /* 0x0000bb00300c7a20 */ /* 0x002ff20000410000 */
[----:B------:R-:W1:Y:S01]  /*173d0*/  MUFU.TANH R211, R211 ;  /* 0x000000d300d37308 */ /* 0x000e620000002400 */
[----:B-----5:R-:W5:Y:S01]  /*173e0*/  LDSM.16.M88.4 R8, [R148+0x3800] ;  /* 0x003800009408783b */ /* 0x020f620000000200 */
[----:B------:R-:W-:Y:S08]  /*173f0*/  DEPBAR.LE SB0, 0x0 ;  /* 0x000080000000791a */ /* 0x000ff00000000000 */
[----:B------:R-:W1:Y:S01]  /*17400*/  MUFU.TANH R17, R17 ;  /* 0x0000001100117308 */ /* 0x000e620000002400 */
[----:B------:R-:W-:Y:S01]  /*17410*/  BAR.SYNC.DEFER_BLOCKING 0x0 ;  /* 0x0000000000007b1d */ /* 0x000fe20000010000 */
[C---:B--2---:R-:W-:Y:S08]  /*17420*/  HMMA.16816.F32 R52, R112.reuse, R4, R52 ;  /* 0x000000047034723c */ /* 0x044ff00000001834 */
[----:B------:R-:W2:Y:S01]  /*17430*/  MUFU.TANH R213, R18 ;  /* 0x0000001200d57308 */ /* 0x000ea20000002400 */
[C---:B------:R-:W-:Y:S09]  /*17440*/  HMMA.16816.F32 R56, R112.reuse, R6, R56 ;  /* 0x000000067038723c */ /* 0x040ff20000001838 */
[----:B------:R-:W1:Y:S06]  /*17450*/  MUFU.TANH R19, R19 ;  /* 0x0000001300137308 */ /* 0x000e6c0000002400 */
[----:B------:R-:W-:Y:S04]  /*17460*/  FMUL.FTZ R5, R52, c[0x0][0x2ec] ;  /* 0x0000bb0034057a20 */ /* 0x000fe80000410000 */
[----:B------:R-:W1:Y:S01]  /*17470*/  MUFU.TANH R189, R189 ;  /* 0x000000bd00bd7308 */ /* 0x000e620000002400 */
[----:B------:R-:W-:Y:S02]  /*17480*/  FMUL.FTZ R7, R53, c[0x0][0x2ec] ;  /* 0x0000bb0035077a20 */ /* 0x000fe40000410000 */
[----:B------:R-:W-:Y:S01]  /*17490*/  FMUL.FTZ R27, R54, c[0x0][0x2ec] ;  /* 0x0000bb00361b7a20 */ /* 0x000fe20000410000 */
[C---:B-----5:R-:W-:Y:S03]  /*174a0*/  HMMA.16816.F32 R60, R112.reuse, R8, R60 ;  /* 0x00000008703c723c */ /* 0x060fe6000000183c */
[----:B------:R-:W-:Y:S02]  /*174b0*/  FMUL.FTZ R4, R56, c[0x0][0x2ec] ;  /* 0x0000bb0038047a20 */ /* 0x000fe40000410000 */
[----:B------:R-:W-:Y:S01]  /*174c0*/  FMUL.FTZ R23, R55, c[0x0][0x2ec] ;  /* 0x0000bb0037177a20 */ /* 0x000fe20000410000 */
[----:B------:R-:W1:Y:S01]  /*174d0*/  MUFU.TANH R188, R22 ;  /* 0x0000001600bc7308 */ /* 0x000e620000002400 */
[----:B------:R-:W-:Y:S01]  /*174e0*/  FMUL.FTZ R56, R58, c[0x0][0x2ec] ;  /* 0x0000bb003a387a20 */ /* 0x000fe20000410000 */
[----:B------:R-:W-:Y:S04]  /*174f0*/  HMMA.16816.F32 R64, R112, R10, R64 ;  /* 0x0000000a7040723c */ /* 0x000fe80000001840 */
[----:B------:R-:W-:Y:S02]  /*17500*/  FMUL.FTZ R57, R57, c[0x0][0x2ec] ;  /* 0x0000bb0039397a20 */ /* 0x000fe40000410000 */
[----:B------:R-:W-:Y:S02]  /*17510*/  FMUL.FTZ R59, R59, c[0x0][0x2ec] ;  /* 0x0000bb003b3b7a20 */ /* 0x000fe40000410000 */
[----:B------:R5:W1:Y:S08]  /*17520*/  MUFU.TANH R111, R4 ;  /* 0x00000004006f7308 */ /* 0x000a700000002400 */
[----:B------:R-:W-:Y:S02]  /*17530*/  FMUL.FTZ R9, R60, c[0x0][0x2ec] ;  /* 0x0000bb003c097a20 */ /* 0x000fe40000410000 */
[----:B------:R-:W1:Y:S01]  /*17540*/  MUFU.TANH R145, R145 ;  /* 0x0000009100917308 */ /* 0x000e620000002400 */
[----:B------:R-:W-:Y:S02]  /*17550*/  FMUL.FTZ R61, R61, c[0x0][0x2ec] ;  /* 0x0000bb003d3d7a20 */ /* 0x000fe40000410000 */
[----:B------:R-:W-:Y:S03]  /*17560*/  FMUL.FTZ R11, R63, c[0x0][0x2ec] ;  /* 0x0000bb003f0b7a20 */ /* 0x000fe60000410000 */
[----:B------:R-:W-:Y:S02]  /*17570*/  FMUL.FTZ R60, R65, c[0x0][0x2ec] ;  /* 0x0000bb00413c7a20 */ /* 0x000fe40000410000 */
[----:B------:R-:W-:Y:S02]  /*17580*/  FMUL.FTZ R37, R66, c[0x0][0x2ec] ;  /* 0x0000bb0042257a20 */ /* 0x000fe40000410000 */
[----:B------:R1:W1:Y:S01]  /*17590*/  MUFU.TANH R143, R25 ;  /* 0x00000019008f7308 */ /* 0x0002620000002400 */
[----:B------:R-:W-:Y:S02]  /*175a0*/  FMUL.FTZ R36, R67, c[0x0][0x2ec] ;  /* 0x0000bb0043247a20 */ /* 0x000fe40000410000 */
[----:B-----5:R-:W-:Y:S02]  /*175b0*/  FMUL.FTZ R4, R62, c[0x0][0x2ec] ;  /* 0x0000bb003e047a20 */ /* 0x020fe40000410000 */
[----:B------:R-:W-:Y:S05]  /*175c0*/  FMUL.FTZ R62, R64, c[0x0][0x2ec] ;  /* 0x0000bb00403e7a20 */ /* 0x000fea0000410000 */
        /* <DEDUP_REMOVED lines=47> */
[C---:B------:R-:W-:Y:S02]  /*178c0*/  IADD3 R12, R3.reuse, -0x80, RZ ;  /* 0xffffff80030c7810 */ /* 0x040fe40007ffe0ff */
        /* <DEDUP_REMOVED lines=51> */
.L_x_7691:
[----:B------:R1:W-:Y:S01]  /*17c00*/  @P0 STS.128 [R175+0x2000], RZ ;  /* 0x002000ffaf000388 */ /* 0x0003e20000000c00 */
[----:B------:R-:W-:Y:S01]  /*17c10*/  @!P0 IADD3 R3, P1, R171, R24, RZ ;  /* 0x00000018ab038210 */ /* 0x000fe20007f3e0ff */
[----:B------:R-:W-:Y:S02]  /*17c20*/  @!P0 IMAD.MOV.U32 R2, RZ, RZ, c[0x0][0x19c] ;  /* 0x00006700ff028624 */ /* 0x000fe400078e00ff */
[----:B------:R-:W-:Y:S02]  /*17c30*/  @!P0 IMAD.MOV.U32 R38, RZ, RZ, R24 ;  /* 0x000000ffff268224 */ /* 0x000fe400078e0018 */
[--C-:B------:R-:W-:Y:S01]  /*17c40*/  @!P0 IMAD.X R8, R170, 0x1, R25.reuse, P1 ;  /* 0x00000001aa088824 */ /* 0x100fe200008e0619 */
[CC--:B------:R-:W-:Y:S01]  /*17c50*/  @!P0 LEA R32, P1, R3.reuse, R178.reuse, 0x1 ;  /* 0x000000b203208211 */ /* 0x0c0fe200078208ff */
[--C-:B------:R-:W-:Y:S02]  /*17c60*/  @!P0 IMAD.MOV.U32 R39, RZ, RZ, R25.reuse ;  /* 0x000000ffff278224 */ /* 0x100fe400078e0019 */
[----:B------:R-:W-:Y:S01]  /*17c70*/  @!P0 IMAD.MOV.U32 R6, RZ, RZ, c[0x0][0x19c] ;  /* 0x00006700ff068624 */ /* 0x000fe200078e00ff */
[-C--:B------:R-:W-:Y:S01]  /*17c80*/  @!P0 LEA.HI.X R33, R3, R179.reuse, R8, 0x1, P1 ;  /* 0x000000b303218211 */ /* 0x080fe200008f0c08 */
[----:B------:R-:W-:Y:S01]  /*17c90*/  @!P0 IMAD.WIDE.U32 R40, R4, 0x30, R24 ;  /* 0x0000003004288825 */ /* 0x000fe200078e0018 */
[-C--:B------:R-:W-:Y:S03]  /*17ca0*/  LEA R34, P1, R24, R178.reuse, 0x1 ;  /* 0x000000b218227211 */ /* 0x080fe600078208ff */
[----:B------:R-:W-:Y:S01]  /*17cb0*/  @!P0 IMAD R2, R2, 0x30, RZ ;  /* 0x0000003002028824 */ /* 0x000fe200078e02ff */
[----:B------:R-:W-:Y:S01]  /*17cc0*/  LEA.HI.X R35, R24, R179, R25, 0x1, P1 ;  /* 0x000000b318237211 */ /* 0x000fe200008f0c19 */
[----:B------:R-:W-:Y:S01]  /*17cd0*/  @!P0 IMAD.WIDE.U32 R38, R4, 0x50, R38 ;  /* 0x0000005004268825 */ /* 0x000fe200078e0026 */
[-C--:B------:R-:W-:Y:S02]  /*17ce0*/  @!P0 LEA R30, P3, R40, R178.reuse, 0x1 ;  /* 0x000000b2281e8211 */ /* 0x080fe400078608ff */
[----:B------:R-:W-:Y:S01]  /*17cf0*/  @!P0 IADD3 R2, R2, R41, RZ ;  /* 0x0000002902028210 */ /* 0x000fe20007ffe0ff */
[----:B------:R-:W-:Y:S01]  /*17d00*/  @!PT LDS RZ, [RZ] ;  /* 0x00000000fffff984 */ /* 0x000fe20000000800 */
[----:B------:R-:W-:Y:S01]  /*17d10*/  @!PT LDS RZ, [RZ] ;  /* 0x00000000fffff984 */ /* 0x000fe20000000800 */
[----:B------:R-:W-:Y:S01]  /*17d20*/  @!PT LDS RZ, [RZ] ;  /* 0x00000000fffff984 */ /* 0x000fe20000000800 */
[----:B------:R1:W-:Y:S01]  /*17d30*/  @!P0 LDGSTS.E.BYPASS.LTC128B.128 [R175+0x2000], [R34.64] ;  /* 0x0200000022af8fae */ /* 0x0003e2000b901d46 */
[----:B------:R-:W-:Y:S01]  /*17d40*/  @!P0 IMAD R6, R6, 0x50, RZ ;  /* 0x0000005006068824 */ /* 0x000fe200078e02ff */
[----:B------:R-:W-:Y:S01]  /*17d50*/  @!P0 LEA R28, P2, R38, R178, 0x1 ;  /* 0x000000b2261c8211 */ /* 0x000fe200078408ff */
[----:B------:R-:W-:Y:S01]  /*17d60*/  @!P0 IMAD.MOV.U32 R3, RZ, RZ, c[0x0][0x19c] ;  /* 0x00006700ff038624 */ /* 0x000fe200078e00ff */
[----:B------:R1:W-:Y:S01]  /*17d70*/  @P0 STS.128 [R175+0x2800], RZ ;  /* 0x002800ffaf000388 */ /* 0x0003e20000000c00 */
[----:B------:R-:W-:Y:S01]  /*17d80*/  @!P0 IMAD.IADD R6, R6, 0x1, R39 ;  /* 0x0000000106068824 */ /* 0x000fe200078e0227 */
[-C--:B------:R-:W-:Y:S01]  /*17d90*/  @!P0 LEA.HI.X R31, R40, R179.reuse, R2, 0x1, P3 ;  /* 0x000000b3281f8211 */ /* 0x080fe200018f0c02 */
[----:B------:R-:W-:Y:S01]  /*17da0*/  @!P0 IMAD.MOV.U32 R2, RZ, RZ, c[0x0][0x19c] ;  /* 0x00006700ff028624 */ /* 0x000fe200078e00ff */
[----:B------:R-:W-:Y:S01]  /*17db0*/  @!PT LDS RZ, [RZ] ;  /* 0x00000000fffff984 */ /* 0x000fe20000000800 */
[----:B------:R-:W-:Y:S01]  /*17dc0*/  @!PT LDS RZ, [RZ] ;  /* 0x00000000fffff984 */ /* 0x000fe20000000800 */
[----:B------:R-:W-:Y:S01]  /*17dd0*/  @!PT LDS RZ, [RZ] ;  /* 0x00000000fffff984 */ /* 0x000fe20000000800 */
[----:B------:R1:W-:Y:S01]  /*17de0*/  @!P0 LDGSTS.E.BYPASS.LTC128B.128 [R175+0x2800], [R32.64] ;  /* 0x0280000020af8fae */ /* 0x0003e2000b901d46 */
[-C--:B------:R-:W-:Y:S01]  /*17df0*/  @!P0 LEA R8, P1, R4, R24.reuse, 0x6 ;  /* 0x0000001804088211 */ /* 0x080fe200078230ff */
[----:B------:R-:W-:Y:S01]  /*17e00*/  @!P0 IMAD.MOV.U32 R40, RZ, RZ, R24 ;  /* 0x000000ffff288224 */ /* 0x000fe200078e0018 */
[----:B------:R-:W-:Y:S01]  /*17e10*/  @!P0 LEA.HI.X R29, R38, R179, R6, 0x1, P2 ;  /* 0x000000b3261d8211 */ /* 0x000fe200010f0c06 */
[----:B------:R1:W-:Y:S01]  /*17e20*/  @P0 STS.128 [R175+0x3000], RZ ;  /* 0x003000ffaf000388 */ /* 0x0003e20000000c00 */
[C---:B------:R-:W-:Y:S01]  /*17e30*/  @!P0 LEA R6, P2, R4.reuse, R24, 0x5 ;  /* 0x0000001804068211 */ /* 0x040fe200078428ff */
[----:B------:R-:W-:Y:S01]  /*17e40*/  @!P0 IMAD.MOV.U32 R10, RZ, RZ, c[0x0][0x19c] ;  /* 0x00006700ff0a8624 */ /* 0x000fe200078e00ff */
[-C--:B------:R-:W-:Y:S02]  /*17e50*/  @!P0 LEA.HI.X R2, R4, R25.reuse, R2, 0x6, P1 ;  /* 0x0000001904028211 */ /* 0x080fe400008f3402 */
[-C--:B------:R-:W-:Y:S02]  /*17e60*/  @!P0 LEA R38, P1, R6, R178.reuse, 0x1 ;  /* 0x000000b206268211 */ /* 0x080fe400078208ff */
[CC--:B------:R-:W-:Y:S02]  /*17e70*/  @!P0 LEA.HI.X R3, R4.reuse, R25.reuse, R3, 0x5, P2 ;  /* 0x0000001904038211 */ /* 0x0c0fe400010f2c03 */
[----:B------:R-:W-:Y:S01]  /*17e80*/  @!P0 MOV R41, R25 ;  /* 0x0000001900298202 */ /* 0x000fe20000000f00 */
[----:B------:R-:W-:Y:S01]  /*17e90*/  @!P0 IMAD.WIDE.U32 R24, R4, 0x60, R24 ;  /* 0x0000006004188825 */ /* 0x000fe200078e0018 */
[-C--:B------:R-:W-:Y:S02]  /*17ea0*/  @!P0 LEA.HI.X R39, R6, R179.reuse, R3, 0x1, P1 ;  /* 0x000000b306278211 */ /* 0x080fe400008f0c03 */
[-C--:B------:R-:W-:Y:S01]  /*17eb0*/  @!P0 LEA R42, P1, R8, R178.reuse, 0x1 ;  /* 0x000000b2082a8211 */ /* 0x080fe200078208ff */
[----:B------:R-:W-:Y:S02]  /*17ec0*/  @!P0 IMAD.WIDE.U32 R40, R4, 0x70, R40 ;  /* 0x0000007004288825 */ /* 0x000fe400078e0028 */
        /* <DEDUP_REMOVED lines=8> */
[----:B------:R-:W-:Y:S01]  /*17f50*/  @!P0 LEA R44, P1, R40, R178, 0x1 ;  /* 0x000000b2282c8211 */ /* 0x000fe200078208ff */
[----:B------:R-:W-:Y:S02]  /*17f60*/  @!P0 IMAD.IADD R3, R3, 0x1, R25 ;  /* 0x0000000103038824 */ /* 0x000fe400078e0219 */
[----:B------:R-:W-:Y:S01]  /*17f70*/  @!PT LDS RZ, [RZ] ;  /* 0x00000000fffff984 */ /* 0x000fe20000000800 */
[----:B------:R-:W-:Y:S01]  /*17f80*/  @!PT LDS RZ, [RZ] ;  /* 0x00000000fffff984 */ /* 0x000fe20000000800 */
[----:B------:R-:W-:Y:S01]  /*17f90*/  @!PT LDS RZ, [RZ] ;  /* 0x00000000fffff984 */ /* 0x000fe20000000800 */
[----:B------:R1:W-:Y:S01]  /*17fa0*/  @!P0 LDGSTS.E.BYPASS.LTC128B.128 [R175+0x3800], [R30.64] ;  /* 0x038000001eaf8fae */ /* 0x0003e2000b901d46 */
[----:B------:R-:W-:Y:S02]  /*17fb0*/  @!P0 IMAD.MOV.U32 R4, RZ, RZ, c[0x0][0x19c] ;  /* 0x00006700ff048624 */ /* 0x000fe400078e00ff */
[----:B------:R-:W-:Y:S01]  /*17fc0*/  @!P0 LEA.HI.X R3, R24, R179, R3, 0x1, P2 ;  /* 0x000000b318038211 */ /* 0x000fe200010f0c03 */
[----:B------:R1:W-:Y:S01]  /*17fd0*/  @P0 STS.128 [R175+0x4000], RZ ;  /* 0x004000ffaf000388 */ /* 0x0003e20000000c00 */
[----:B------:R-:W-:Y:S02]  /*17fe0*/  @!P0 IMAD R4, R4, 0x70, RZ ;  /* 0x0000007004048824 */ /* 0x000fe400078e02ff */
[----:B------:R-:W-:Y:S01]  /*17ff0*/  IMAD.MOV.U32 R178, RZ, RZ, R34 ;  /* 0x000000ffffb27224 */ /* 0x000fe200078e0022 */
[----:B------:R-:W-:Y:S01]  /*18000*/  @!PT LDS RZ, [RZ] ;  /* 0x00000000fffff984 */ /* 0x000fe20000000800 */
[----:B------:R-:W-:Y:S01]  /*18010*/  @!PT LDS RZ, [RZ] ;  /* 0x00000000fffff984 */ /* 0x000fe20000000800 */
[----:B------:R-:W-:Y:S01]  /*18020*/  @!PT LDS RZ, [RZ] ;  /* 0x00000000fffff984 */ /* 0x000fe20000000800 */
[----:B------:R1:W-:Y:S02]  /*18030*/  @!P0 LDGSTS.E.BYPASS.LTC128B.128 [R175+0x4000], [R42.64] ;  /* 0x040000002aaf8fae */ /* 0x0003e4000b901d46 */
[----:B------:R-:W-:Y:S02]  /*18040*/  @!P0 IADD3 R4, R4, R41, RZ ;  /* 0x0000002904048210 */ /* 0x000fe40007ffe0ff */
        /* <DEDUP_REMOVED lines=18> */
.L_x_7690:
[----:B-1234-:R-:W-:Y:S04]  /*18170*/  LEA R2, R180, R183, 0x7 ;  /* 0x000000b7b4027211 */ /* 0x01efe800078e38ff */
        /* <DEDUP_REMOVED lines=28> */
[----:B------:R-:W-:Y:S03]  /*18340*/  IADD3 R113, R2, 0x61, RZ ;  /* 0x0000006102717810 */ /* 0x000fe60007ffe0ff */
        /* <DEDUP_REMOVED lines=27> */
[----:B------:R-:W-:Y:S01]  /*18500*/  FFMA.FTZ R193, R0, R8, R193 ;  /* 0x0000000800c17223 */ /* 0x000fe200000100c1 */
[----:B------:R-:W-:Y:S01]  /*18510*/  IADD3 R8, R2, 0x69, RZ ;  /* 0x0000006902087810 */ /* 0x000fe20007ffe0ff */
        /* <DEDUP_REMOVED lines=28> */
[----:B------:R-:W-:Y:S01]  /*186e0*/  FFMA.FTZ R147, R0, R63, R147 ;  /* 0x0000003f00937223 */ /* 0x000fe20000010093 */
[----:B------:R-:W-:Y:S01]  /*186f0*/  IADD3 R6, R2, 0x68, RZ ;  /* 0x0000006802067810 */ /* 0x000fe20007ffe0ff */
[----:B------:R-:W-:Y:S01]  /*18700*/  FFMA.FTZ R142, R0, R55, R142 ;  /* 0x00000037008e7223 */ /* 0x000fe2000001008e */
[----:B------:R-:W-:Y:S01]  /*18710*/  FMNMX.FTZ R15, R188, R13, !PT ;  /* 0x0000000dbc0f7209 */ /* 0x000fe20007810000 */
[C---:B------:R-:W-:Y:S01]  /*18720*/  FFMA.FTZ R143, R0.reuse, R55, R143 ;  /* 0x00000037008f7223 */ /* 0x040fe2000001008f */
[----:B------:R1:W2:Y:S01]  /*18730*/  I2F R13, R6 ;  /* 0x00000006000d7306 */ /* 0x0002a20000201400 */
[----:B------:R-:W-:Y:S01]  /*18740*/  FMNMX.FTZ R4, R33, R4, !PT ;  /* 0x0000000421047209 */ /* 0x000fe20007810000 */
[----:B------:R-:W-:Y:S01]  /*18750*/  FFMA.FTZ R145, R0, R59, R145 ;  /* 0x0000003b00917223 */ /* 0x000fe20000010091 */
[----:B------:R-:W-:Y:S01]  /*18760*/  FMNMX.FTZ R15, R146, R15, !PT ;  /* 0x0000000f920f7209 */ /* 0x000fe20007810000 */
[CC--:B------:R-:W-:Y:S01]  /*18770*/  FFMA.FTZ R140, R0.reuse, R53.reuse, R140 ;  /* 0x00000035008c7223 */ /* 0x0c0fe2000001008c */
        /* <DEDUP_REMOVED lines=8> */
[----:B------:R-:W3:Y:S01]  /*18800*/  I2F R15, R8 ;  /* 0x00000008000f7306 */ /* 0x000ee20000201400 */
        /* <DEDUP_REMOVED lines=10> */
[----:B------:R-:W-:Y:S01]  /*188b0*/  IADD3 R3, R2, 0x58, RZ ;  /* 0x0000005802037810 */ /* 0x000fe20007ffe0ff */
[----:B------:R-:W-:Y:S01]  /*188c0*/  LDSM.16.MT88.4 R44, [R156+0x6000] ;  /* 0x006000009c2c783b */ /* 0x000fe20000004200 */
[----:B------:R-:W-:Y:S01]  /*188d0*/  FMNMX.FTZ R4, R139, R4, !PT ;  /* 0x000000048b047209 */ /* 0x000fe20007810000 */
[----:B------:R-:W-:Y:S01]  /*188e0*/  FFMA.FTZ R122, R0, R31, R122 ;  /* 0x0000001f007a7223 */ /* 0x000fe2000001007a */
[----:B------:R-:W-:Y:S01]  /*188f0*/  FMNMX.FTZ R17, R134, R17, !PT ;  /* 0x0000001186117209 */ /* 0x000fe20007810000 */
[C---:B------:R-:W-:Y:S01]  /*18900*/  FFMA.FTZ R123, R0.reuse, R31, R123 ;  /* 0x0000001f007b7223 */ /* 0x040fe2000001007b */
[----:B------:R-:W4:Y:S01]  /*18910*/  I2F R3, R3 ;  /* 0x0000000300037306 */ /* 0x000f220000201400 */
[----:B-1----:R-:W-:Y:S01]  /*18920*/  FMNMX.FTZ R6, R135, R4, !PT ;  /* 0x0000000487067209 */ /* 0x002fe20007810000 */
[----:B------:R-:W-:Y:S01]  /*18930*/  FFMA.FTZ R132, R0, R43, R132 ;  /* 0x0000002b00847223 */ /* 0x000fe20000010084 */
        /* <DEDUP_REMOVED lines=17> */
[----:B------:R-:W-:Y:S01]  /*18a50*/  FFMA.FTZ R57, R0, R57, R21 ;  /* 0x0000003900397223 */ /* 0x000fe20000010015 */
[----:B------:R-:W-:Y:S01]  /*18a60*/  IADD3 R63, R2, 0x70, RZ ;  /* 0x00000070023f7810 */ /* 0x000fe20007ffe0ff */
[----:B------:R-:W-:Y:S01]  /*18a70*/  LDSM.16.MT88.4 R20, [R158+0x6000] ;  /* 0x006000009e14783b */ /* 0x000fe20000004200 */
[----:B------:R-:W-:Y:S01]  /*18a80*/  FMNMX.FTZ R19, R122, R17, !PT ;  /* 0x000000117a137209 */ /* 0x000fe20007810000 */
[C---:B--2---:R-:W-:Y:S01]  /*18a90*/  FFMA.FTZ R56, R0.reuse, R13, R56 ;  /* 0x0000000d00387223 */ /* 0x044fe20000010038 */
[----:B------:R-:W-:Y:S01]  /*18aa0*/  FMNMX.FTZ R6, R125, R6, !PT ;  /* 0x000000067d067209 */ /* 0x000fe20007810000 */
[----:B---3--:R-:W-:Y:S01]  /*18ab0*/  FFMA.FTZ R110, R0, R15, R110 ;  /* 0x0000000f006e7223 */ /* 0x008fe2000001006e */
[----:B------:R-:W1:Y:S01]  /*18ac0*/  I2F R63, R63 ;  /* 0x0000003f003f7306 */ /* 0x000e620000201400 */
[----:B------:R-:W-:Y:S01]  /*18ad0*/  IADD3 R4, R2, 0x71, RZ ;  /* 0x0000007102047810 */ /* 0x000fe20007ffe0ff */
[----:B----4-:R-:W-:Y:S01]  /*18ae0*/  FFMA.FTZ R118, R0, R3, R118 ;  /* 0x0000000300767223 */ /* 0x010fe20000010076 */
[----:B------:R-:W-:Y:S01]  /*18af0*/  FMNMX.FTZ R19, R120, R19, !PT ;  /* 0x0000001378137209 */ /* 0x000fe20007810000 */
[----:B------:R-:W-:Y:S01]  /*18b00*/  LDSM.16.MT88.4 R28, [R157+0x6000] ;  /* 0x006000009d1c783b */ /* 0x000fe20000004200 */
[----:B------:R-:W-:Y:S01]  /*18b10*/  FMNMX.FTZ R6, R123, R6, !PT ;  /* 0x000000067b067209 */ /* 0x000fe20007810000 */
[----:B------:R-:W-:Y:S01]  /*18b20*/  FFMA.FTZ R111, R0, R13, R111 ;  /* 0x0000000d006f7223 */ /* 0x000fe2000001006f */
[----:B------:R-:W-:Y:S01]  /*18b30*/  IADD3 R8, R2, 0x78, RZ ;  /* 0x0000007802087810 */ /* 0x000fe20007ffe0ff */
[C---:B------:R-:W-:Y:S01]  /*18b40*/  FFMA.FTZ R107, R0.reuse, R15, R107 ;  /* 0x0000000f006b7223 */ /* 0x040fe2000001006b */
[----:B------:R-:W-:Y:S01]  /*18b50*/  FMNMX.FTZ R6, R121, R6, !PT ;  /* 0x0000000679067209 */ /* 0x000fe20007810000 */
[----:B------:R-:W2:Y:S01]  /*18b60*/  I2F R4, R4 ;  /* 0x0000000400047306 */ /* 0x000ea20000201400 */
[----:B------:R-:W-:Y:S01]  /*18b70*/  FFMA.FTZ R119, R0, R3, R119 ;  /* 0x0000000300777223 */ /* 0x000fe20000010077 */
[----:B------:R-:W-:Y:S01]  /*18b80*/  FMNMX.FTZ R19, R118, R19, !PT ;  /* 0x0000001376137209 */ /* 0x000fe20007810000 */
[----:B------:R-:W-:Y:S01]  /*18b90*/  LDSM.16.MT88.4 R12, [R160+0x6000] ;  /* 0x00600000a00c783b */ /* 0x000fe20000004200 */
[----:B------:R-:W-:Y:S01]  /*18ba0*/  IADD3 R3, R2, 0x79, RZ ;  /* 0x0000007902037810 */ /* 0x000fe20007ffe0ff */
[CC--:B------:R-:W-:Y:S01]  /*18bb0*/  FFMA.FTZ R112, R0.reuse, R115.reuse, R27 ;  /* 0x0000007300707223 */ /* 0x0c0fe2000001001b */
[----:B------:R-:W-:Y:S01]  /*18bc0*/  FMNMX.FTZ R6, R119, R6, !PT ;  /* 0x0000000677067209 */ /* 0x000fe20007810000 */
[----:B------:R-:W-:Y:S01]  /*18bd0*/  FFMA.FTZ R115, R0, R115, R5 ;  /* 0x0000007300737223 */ /* 0x000fe20000010005 */
[----:B------:R-:W-:Y:S01]  /*18be0*/  FMNMX.FTZ R19, R116, R19, !PT ;  /* 0x0000001374137209 */ /* 0x000fe20007810000 */
[----:B------:R-:W-:Y:S01]  /*18bf0*/  FFMA.FTZ R113, R0, R113, R7 ;  /* 0x0000007100717223 */ /* 0x000fe20000010007 */
[----:B------:R-:W3:Y:S01]  /*18c00*/  I2F R17, R8 ;  /* 0x0000000800117306 */ /* 0x000ee20000201400 */
[----:B------:R-:W-:Y:S01]  /*18c10*/  LDSM.16.MT88.4 R48, [R160+0x6800] ;  /* 0x00680000a030783b */ /* 0x000fe20000004200 */
[----:B------:R-:W-:Y:S02]  /*18c20*/  FMNMX.FTZ R6, R57, R6, !PT ;  /* 0x0000000639067209 */ /* 0x000fe40007810000 */
[----:B------:R-:W-:Y:S01]  /*18c30*/  FMNMX.FTZ R19, R112, R19, !PT ;  /* 0x0000001370137209 */ /* 0x000fe20007810000 */
[CC--:B-1----:R-:W-:Y:S01]  /*18c40*/  FFMA.FTZ R104, R0.reuse, R63.reuse, R104 ;  /* 0x0000003f00687223 */ /* 0x0c2fe20000010068 */
[----:B------:R-:W-:Y:S01]  /*18c50*/  FMNMX.FTZ R6, R115, R6, !PT ;  /* 0x0000000673067209 */ /* 0x000fe20007810000 */
[----:B------:R-:W-:Y:S01]  /*18c60*/  FFMA.FTZ R63, R0, R63, R9 ;  /* 0x0000003f003f7223 */ /* 0x000fe20000010009 */
[----:B------:R-:W-:Y:S01]  /*18c70*/  FMNMX.FTZ R19, R58, R19, !PT ;  /* 0x000000133a137209 */ /* 0x000fe20007810000 */
[----:B------:R-:W-:Y:S01]  /*18c80*/  LDSM.16.MT88.4 R52, [R158+0x6800] ;  /* 0x006800009e34783b */ /* 0x000fe20000004200 */
[----:B------:R-:W1:Y:S01]  /*18c90*/  I2F R3, R3 ;  /* 0x0000000300037306 */ /* 0x000e620000201400 */
[----:B------:R-:W-:Y:S02]  /*18ca0*/  FMNMX.FTZ R6, R113, R6, !PT ;  /* 0x0000000671067209 */ /* 0x000fe40007810000 */
[----:B------:R-:W-:Y:S01]  /*18cb0*/  FMNMX.FTZ R19, R56, R19, !PT ;  /* 0x0000001338137209 */ /* 0x000fe20007810000 */
[C---:B--2---:R-:W-:Y:S01]  /*18cc0*/  FFMA.FTZ R66, R0.reuse, R4, R11 ;  /* 0x0000000400427223 */ /* 0x044fe2000001000b */
[----:B------:R-:W-:Y:S01]  /*18cd0*/  FMNMX.FTZ R6, R111, R6, !PT ;  /* 0x000000066f067209 */ /* 0x000fe20007810000 */
[----:B------:R-:W-:Y:S01]  /*18ce0*/  FFMA.FTZ R61, R0, R4, R61 ;  /* 0x00000004003d7223 */ /* 0x000fe2000001003d */
[----:B------:R-:W-:Y:S02]  /*18cf0*/  FMNMX.FTZ R19, R110, R19, !PT ;  /* 0x000000136e137209 */ /* 0x000fe40007810000 */
        /* <DEDUP_REMOVED lines=9> */
[CC--:B-1----:R-:W-:Y:S02]  /*18d90*/  FFMA.FTZ R36, R0.reuse, R3.reuse, R36 ;  /* 0x0000000300247223 */ /* 0x0c2fe40000010024 */
[----:B------:R-:W-:Y:S03]  /*18da0*/  FFMA.FTZ R60, R0, R3, R60 ;  /* 0x00000003003c7223 */ /* 0x000fe6000001003c */
        /* <DEDUP_REMOVED lines=21> */
[----:B------:R-:W-:Y:S01]  /*18f00*/  ISETP.GT.AND P0, PT, R180, R167, PT ;  /* 0x000000a7b400720c */ /* 0x000fe20003f04270 */
[--C-:B------:R-:W-:Y:S02]  /*18f10*/  FFMA.FTZ R65, R16, c[0x0][0x23c], -R103.reuse ;  /* 0x00008f0010417a23 */ /* 0x100fe40000010867 */
[--C-:B------:R-:W-:Y:S02]  /*18f20*/  FFMA.FTZ R32, R25, c[0x0][0x23c], -R64.reuse ;  /* 0x00008f0019207a23 */ /* 0x100fe40000010840 */
[----:B------:R-:W2:Y:S01]  /*18f30*/  MUFU.EX2 R59, R59 ;  /* 0x0000003b003b7308 */ /* 0x000ea20000000800 */
[----:B------:R-:W-:Y:S02]  /*18f40*/  FMUL.FTZ R39, R4, c[0x0][0x23c] ;  /* 0x00008f0004277a20 */ /* 0x000fe40000410000 */
[--C-:B------:R-:W-:Y:S02]  /*18f50*/  FFMA.FTZ R114, R197, c[0x0][0x23c], -R103.reuse ;  /* 0x00008f00c5727a23 */ /* 0x100fe40000010867 */
[--C-:B------:R-:W-:Y:S02]  /*18f60*/  FFMA.FTZ R67, R24, c[0x0][0x23c], -R103.reuse ;  /* 0x00008f0018437a23 */ /* 0x100fe40000010867 */
[--C-:B------:R-:W-:Y:S02]  /*18f70*/  FFMA.FTZ R209, R209, c[0x0][0x23c], -R103.reuse ;  /* 0x00008f00d1d17a23 */ /* 0x100fe40000010867 */
[--C-:B------:R-:W-:Y:S01]  /*18f80*/  FFMA.FTZ R122, R122, c[0x0][0x23c], -R103.reuse ;  /* 0x00008f007a7a7a23 */ /* 0x100fe20000010867 */
[----:B------:R-:W3:Y:S01]  /*18f90*/  MUFU.EX2 R39, R39 ;  /* 0x0000002700277308 */ /* 0x000ee20000000800 */
[----:B------:R-:W-:Y:S02]  /*18fa0*/  FFMA.FTZ R118, R118, c[0x0][0x23c], -R103 ;  /* 0x00008f0076767a23 */ /* 0x000fe40000010867 */
[--C-:B------:R-:W-:Y:S02]  /*18fb0*/  FFMA.FTZ R121, R121, c[0x0][0x23c], -R64.reuse ;  /* 0x00008f0079797a23 */ /* 0x100fe40000010840 */
[C---:B-1----:R-:W-:Y:S02]  /*18fc0*/  FMUL.FTZ R10, R38.reuse, R94 ;  /* 0x0000005e260a7220 */ /* 0x042fe40000410000 */
[C---:B------:R-:W-:Y:S02]  /*18fd0*/  FMUL.FTZ R11, R38.reuse, R95 ;  /* 0x0000005f260b7220 */ /* 0x040fe40000410000 */
[C---:B------:R-:W-:Y:S01]  /*18fe0*/  FMUL.FTZ R18, R38.reuse, R86 ;  /* 0x0000005626127220 */ /* 0x040fe20000410000 */
[----:B------:R-:W1:Y:S01]  /*18ff0*/  MUFU.EX2 R114, R114 ;  /* 0x0000007200727308 */ /* 0x000e620000000800 */
[C---:B------:R-:W-:Y:S02]  /*19000*/  FMUL.FTZ R19, R38.reuse, R87 ;  /* 0x0000005726137220 */ /* 0x040fe40000410000 */
[C---:B------:R-:W-:Y:S02]  /*19010*/  FMUL.FTZ R6, R38.reuse, R98 ;  /* 0x0000006226067220 */ /* 0x040fe40000410000 */
[C---:B--2---:R-:W-:Y:S02]  /*19020*/  FFMA.FTZ R187, R38.reuse, R187, R59 ;  /* 0x000000bb26bb7223 */ /* 0x044fe4000001003b */
[C---:B------:R-:W-:Y:S02]  /*19030*/  FMUL.FTZ R7, R38.reuse, R99 ;  /* 0x0000006326077220 */ /* 0x040fe40000410000 */
[----:B------:R-:W-:Y:S01]  /*19040*/  FMUL.FTZ R26, R38, R78 ;  /* 0x0000004e261a7220 */ /* 0x000fe20000410000 */
        /* <DEDUP_REMOVED lines=8> */
[C---:B---3--:R-:W-:Y:S01]  /*190d0*/  FMUL.FTZ R9, R39.reuse, R93 ;  /* 0x0000005d27097220 */ /* 0x048fe20000410000 */
[----:B-1----:R-:W-:Y:S01]  /*190e0*/  F2FP.PACK_AB R41, R114, R59 ;  /* 0x0000003b7229723e */ /* 0x002fe200000000ff */
[C---:B------:R-:W-:Y:S02]  /*190f0*/  FMUL.FTZ R16, R39.reuse, R84 ;  /* 0x0000005427107220 */ /* 0x040fe40000410000 */
[C---:B------:R-:W-:Y:S02]  /*19100*/  FMUL.FTZ R17, R39.reuse, R85 ;  /* 0x0000005527117220 */ /* 0x040fe40000410000 */
[----:B------:R-:W-:Y:S01]  /*19110*/  LDSM.16.MT88.4 R84, [R158+0x9800] ;  /* 0x009800009e54783b */ /* 0x000fe20000004200 */
[----:B------:R-:W1:Y:S01]  /*19120*/  MUFU.EX2 R102, R102 ;  /* 0x0000006600667308 */ /* 0x000e620000000800 */
[C---:B------:R-:W-:Y:S02]  /*19130*/  FMUL.FTZ R4, R39.reuse, R96 ;  /* 0x0000006027047220 */ /* 0x040fe40000410000 */
[C---:B------:R-:W-:Y:S02]  /*19140*/  FMUL.FTZ R5, R39.reuse, R97 ;  /* 0x0000006127057220 */ /* 0x040fe40000410000 */
[C---:B------:R-:W-:Y:S02]  /*19150*/  FMUL.FTZ R8, R39.reuse, R92 ;  /* 0x0000005c27087220 */ /* 0x040fe40000410000 */
[C---:B------:R-:W-:Y:S02]  /*19160*/  FMUL.FTZ R24, R39.reuse, R76 ;  /* 0x0000004c27187220 */ /* 0x040fe40000410000 */
[----:B------:R-:W-:Y:S01]  /*19170*/  FMUL.FTZ R25, R39, R77 ;  /* 0x0000004d27197220 */ /* 0x000fe20000410000 */
[----:B------:R-:W-:Y:S01]  /*19180*/  MUFU.EX2 R117, R117 ;  /* 0x0000007500757308 */ /* 0x000fe20000000800 */
[--C-:B------:R-:W-:Y:S02]  /*19190*/  FFMA.FTZ R76, R35, c[0x0][0x23c], -R64.reuse ;  /* 0x00008f00234c7a23 */ /* 0x100fe40000010840 */
[C---:B------:R-:W-:Y:S02]  /*191a0*/  FMUL.FTZ R34, R38.reuse, R70 ;  /* 0x0000004626227220 */ /* 0x040fe40000410000 */
[C---:B------:R-:W-:Y:S02]  /*191b0*/  FMUL.FTZ R35, R38.reuse, R71 ;  /* 0x0000004726237220 */ /* 0x040fe40000410000 */
[----:B------:R-:W-:Y:S02]  /*191c0*/  FMUL.FTZ R27, R38, R79 ;  /* 0x0000004f261b7220 */ /* 0x000fe40000410000 */
[--C-:B------:R-:W-:Y:S01]  /*191d0*/  FFMA.FTZ R79, R140, c[0x0][0x23c], -R103.reuse ;  /* 0x00008f008c4f7a23 */ /* 0x100fe20000010867 */
[----:B------:R-:W2:Y:S01]  /*191e0*/  MUFU.EX2 R108, R108 ;  /* 0x0000006c006c7308 */ /* 0x000ea20000000800 */
[--C-:B------:R-:W-:Y:S02]  /*191f0*/  FFMA.FTZ R77, R33, c[0x0][0x23c], -R64.reuse ;  /* 0x00008f00214d7a23 */ /* 0x100fe40000010840 */
[----:B------:R-:W-:Y:S01]  /*19200*/  FMUL.FTZ R33, R39, R69 ;  /* 0x0000004527217220 */ /* 0x000fe20000410000 */
        /* <DEDUP_REMOVED lines=11> */
[----:B------:R-:W-:Y:S02]  /*192c0*/  FFMA.FTZ R112, R112, c[0x0][0x23c], -R103 ;  /* 0x00008f0070707a23 */ /* 0x000fe40000010867 */
[--C-:B------:R-:W-:Y:S01]  /*192d0*/  FFMA.FTZ R113, R113, c[0x0][0x23c], -R64.reuse ;  /* 0x00008f0071717a23 */ /* 0x100fe20000010840 */
[----:B--2---:R-:W-:Y:S01]  /*192e0*/  F2FP.PACK_AB R40, R108, R117 ;  /* 0x000000756c28723e */ /* 0x004fe200000000ff */
[----:B------:R-:W-:Y:S02]  /*192f0*/  FFMA.FTZ R117, R39, R186, R117 ;  /* 0x000000ba27757223 */ /* 0x000fe40000010075 */
[----:B------:R-:W-:Y:S02]  /*19300*/  FFMA.FTZ R111, R111, c[0x0][0x23c], -R64 ;  /* 0x00008f006f6f7a23 */ /* 0x000fe40000010840 */
[----:B------:R-:W-:Y:S01]  /*19310*/  FFMA.FTZ R104, R104, c[0x0][0x23c], -R103 ;  /* 0x00008f0068687a23 */ /* 0x000fe20000010867 */
[----:B------:R2:W-:Y:S01]  /*19320*/  MUFU.EX2 R78, R32 ;  /* 0x00000020004e7308 */ /* 0x0005e20000000800 */
[----:B------:R-:W-:Y:S09]  /*19330*/  FADD.FTZ R117, R108, R117 ;  /* 0x000000756c757221 */ /* 0x000ff20000010000 */
[----:B------:R-:W-:Y:S01]  /*19340*/  MUFU.EX2 R92, R209 ;  /* 0x000000d1005c7308 */ /* 0x000fe20000000800 */
[C---:B-1----:R-:W-:Y:S01]  /*19350*/  F2FP.PACK_AB R42, R105.reuse, R106 ;  /* 0x0000006a692a723e */ /* 0x042fe200000000ff */
[----:B------:R-:W-:Y:S04]  /*19360*/  FADD.FTZ R106, R106, R117 ;  /* 0x000000756a6a7221 */ /* 0x000fe80000010000 */
[----:B------:R-:W-:Y:S04]  /*19370*/  FADD.FTZ R106, R105, R106 ;  /* 0x0000006a696a7221 */ /* 0x000fe80000010000 */
[----:B------:R-:W-:Y:S01]  /*19380*/  MUFU.EX2 R67, R67 ;  /* 0x0000004300437308 */ /* 0x000fe20000000800 */
[C---:B------:R-:W-:Y:S05]  /*19390*/  HMMA.16816.F32 R4, R40.reuse, R12, R4 ;  /* 0x0000000c2804723c */ /* 0x040fea0000001804 */
[C---:B--2---:R-:W-:Y:S02]  /*193a0*/  FMUL.FTZ R32, R39.reuse, R68 ;  /* 0x0000004427207220 */ /* 0x044fe40000410000 */
        /* <DEDUP_REMOVED lines=28> */
[C---:B------:R-:W-:Y:S01]  /*19570*/  HMMA.16816.F32 R24, R40.reuse, R30, R24 ;  /* 0x0000001e2818723c */ /* 0x040fe20000001818 */
[----:B------:R-:W1:Y:S03]  /*19580*/  MUFU.EX2 R81, R81 ;  /* 0x0000005100517308 */ /* 0x000e660000000800 */
[----:B------:R-:W-:Y:S02]  /*19590*/  FMUL.FTZ R28, R39, R72 ;  /* 0x00000048271c7220 */ /* 0x000fe40000410000 */
[----:B------:R-:W-:Y:S02]  /*195a0*/  FFMA.FTZ R39, R56, c[0x0][0x23c], -R103 ;  /* 0x00008f0038277a23 */ /* 0x000fe40000010867 */
[C---:B------:R-:W-:Y:S03]  /*195b0*/  FMUL.FTZ R30, R38.reuse, R74 ;  /* 0x0000004a261e7220 */ /* 0x040fe60000410000 */
[----:B------:R2:W3:Y:S01]  /*195c0*/  MUFU.EX2 R73, R77 ;  /* 0x0000004d00497308 */ /* 0x0004e20000000800 */
[----:B------:R-:W-:Y:S02]  /*195d0*/  FMUL.FTZ R31, R38, R75 ;  /* 0x0000004b261f7220 */ /* 0x000fe40000410000 */
[--C-:B------:R-:W-:Y:S02]  /*195e0*/  FFMA.FTZ R74, R145, c[0x0][0x23c], -R64.reuse ;  /* 0x00008f00914a7a23 */ /* 0x100fe40000010840 */
[----:B------:R-:W-:Y:S02]  /*195f0*/  FADD.FTZ R38, R114, R187 ;  /* 0x000000bb72267221 */ /* 0x000fe40000010000 */
[----:B------:R-:W-:Y:S01]  /*19600*/  FFMA.FTZ R75, R189, c[0x0][0x23c], -R64 ;  /* 0x00008f00bd4b7a23 */ /* 0x000fe20000010840 */
[C---:B------:R-:W-:Y:S02]  /*19610*/  HMMA.16816.F32 R28, R40.reuse, R44, R28 ;  /* 0x0000002c281c723c */ /* 0x040fe4000000181c */
[----:B------:R-:W-:Y:S01]  /*19620*/  MUFU.EX2 R79, R79 ;  /* 0x0000004f004f7308 */ /* 0x000fe20000000800 */
[----:B------:R-:W-:Y:S02]  /*19630*/  FADD.FTZ R109, R109, R38 ;  /* 0x000000266d6d7221 */ /* 0x000fe40000010000 */
[--C-:B------:R-:W-:Y:S02]  /*19640*/  FFMA.FTZ R72, R147, c[0x0][0x23c], -R64.reuse ;  /* 0x00008f0093487a23 */ /* 0x100fe40000010840 */
[----:B------:R-:W-:Y:S01]  /*19650*/  FADD.FTZ R109, R102, R109 ;  /* 0x0000006d666d7221 */ /* 0x000fe20000010000 */
[----:B------:R-:W-:Y:S01]  /*19660*/  HMMA.16816.F32 R32, R40, R46, R32 ;  /* 0x0000002e2820723c */ /* 0x000fe20000001820 */
[----:B------:R-:W4:Y:S03]  /*19670*/  LDSM.16.MT88.4 R44, [R157+0x6800] ;  /* 0x006800009d2c783b */ /* 0x000f260000004200 */
[----:B------:R-:W-:Y:S01]  /*19680*/  MUFU.EX2 R74, R74 ;  /* 0x0000004a004a7308 */ /* 0x000fe20000000800 */
[--C-:B------:R-:W-:Y:S01]  /*19690*/  FFMA.FTZ R124, R133, c[0x0][0x23c], -R64.reuse ;  /* 0x00008f00857c7a23 */ /* 0x100fe20000010840 */
[----:B------:R-:W-:Y:S01]  /*196a0*/  MOV R102, R3 ;  /* 0x0000000300667202 */ /* 0x000fe20000000f00 */
[----:B------:R-:W-:Y:S01]  /*196b0*/  FFMA.FTZ R133, R132, c[0x0][0x23c], -R103 ;  /* 0x00008f0084857a23 */ /* 0x000fe20000010867 */
[----:B-1----:R-:W-:Y:S01]  /*196c0*/  F2FP.PACK_AB R40, R78, R81 ;  /* 0x000000514e28723e */ /* 0x002fe200000000ff */
[----:B--2---:R-:W-:Y:S03]  /*196d0*/  FFMA.FTZ R77, R143, c[0x0][0x23c], -R64 ;  /* 0x00008f008f4d7a23 */ /* 0x004fe60000010840 */
[----:B---3--:R-:W-:Y:S01]  /*196e0*/  F2FP.PACK_AB R42, R73, R76 ;  /* 0x0000004c492a723e */ /* 0x008fe200000000ff */
[----:B------:R-:W-:Y:S01]  /*196f0*/  FADD.FTZ R81, R81, R106 ;  /* 0x0000006a51517221 */ /* 0x000fe20000010000 */
[----:B------:R-:W-:Y:S01]  /*19700*/  F2FP.PACK_AB R41, R65, R92 ;  /* 0x0000005c4129723e */ /* 0x000fe200000000ff */
[----:B------:R-:W1:Y:S01]  /*19710*/  MUFU.EX2 R77, R77 ;  /* 0x0000004d004d7308 */ /* 0x000e620000000800 */
[----:B------:R-:W-:Y:S01]  /*19720*/  F2FP.PACK_AB R43, R67, R88 ;  /* 0x00000058432b723e */ /* 0x000fe200000000ff */
[----:B------:R-:W-:Y:S02]  /*19730*/  FADD.FTZ R92, R92, R109 ;  /* 0x0000006d5c5c7221 */ /* 0x000fe40000010000 */
[----:B------:R-:W-:Y:S02]  /*19740*/  FADD.FTZ R81, R78, R81 ;  /* 0x000000514e517221 */ /* 0x000fe40000010000 */
[----:B------:R-:W-:Y:S02]  /*19750*/  FADD.FTZ R65, R65, R92 ;  /* 0x0000005c41417221 */ /* 0x000fe40000010000 */
[C---:B------:R-:W-:Y:S01]  /*19760*/  HMMA.16816.F32 R4, R40.reuse, R48, R4 ;  /* 0x000000302804723c */ /* 0x040fe20000001804 */
[----:B------:R-:W-:Y:S01]  /*19770*/  LDSM.16.MT88.4 R92, [R160+0x9800] ;  /* 0x00980000a05c783b */ /* 0x000fe20000004200 */
[----:B------:R-:W-:Y:S01]  /*19780*/  MUFU.EX2 R80, R80 ;  /* 0x0000005000507308 */ /* 0x000fe20000000800 */
[--C-:B------:R-:W-:Y:S02]  /*19790*/  FFMA.FTZ R132, R125, c[0x0][0x23c], -R64.reuse ;  /* 0x00008f007d847a23 */ /* 0x100fe40000010840 */
[--C-:B------:R-:W-:Y:S02]  /*197a0*/  FFMA.FTZ R125, R120, c[0x0][0x23c], -R103.reuse ;  /* 0x00008f00787d7a23 */ /* 0x100fe40000010867 */
[--C-:B------:R-:W-:Y:S01]  /*197b0*/  FFMA.FTZ R120, R57, c[0x0][0x23c], -R64.reuse ;  /* 0x00008f0039787a23 */ /* 0x100fe20000010840 */
[C---:B------:R-:W-:Y:S01]  /*197c0*/  HMMA.16816.F32 R8, R40.reuse, R50, R8 ;  /* 0x000000322808723c */ /* 0x040fe20000001808 */
[----:B------:R-:W2:Y:S03]  /*197d0*/  LDSM.16.MT88.4 R48, [R156+0x6800] ;  /* 0x006800009c30783b */ /* 0x000ea60000004200 */
[----:B------:R-:W-:Y:S01]  /*197e0*/  MUFU.EX2 R122, R122 ;  /* 0x0000007a007a7308 */ /* 0x000fe20000000800 */
        /* <DEDUP_REMOVED lines=9> */
[--C-:B------:R-:W-:Y:S02]  /*19880*/  FFMA.FTZ R110, R115, c[0x0][0x23c], -R64.reuse ;  /* 0x00008f00736e7a23 */ /* 0x100fe40000010840 */
[C---:B----4-:R-:W-:Y:S01]  /*19890*/  HMMA.16816.F32 R20, R40.reuse, R44, R20 ;  /* 0x0000002c2814723c */ /* 0x050fe20000001814 */
[----:B------:R-:W4:Y:S01]  /*198a0*/  MUFU.EX2 R68, R68 ;  /* 0x0000004400447308 */ /* 0x000f220000000800 */
[----:B------:R-:W-:Y:S02]  /*198b0*/  LDSM.16.MT88.4 R56, [R157+0x8800] ;  /* 0x008800009d38783b */ /* 0x000fe40000004200 */
[----:B------:R-:W-:Y:S02]  /*198c0*/  FFMA.FTZ R134, R107, c[0x0][0x23c], -R64 ;  /* 0x00008f006b867a23 */ /* 0x000fe40000010840 */
[----:B------:R-:W-:Y:S02]  /*198d0*/  FFMA.FTZ R107, R66, c[0x0][0x23c], -R103 ;  /* 0x00008f00426b7a23 */ /* 0x000fe40000010867 */
[C---:B------:R-:W-:Y:S02]  /*198e0*/  HMMA.16816.F32 R24, R40.reuse, R46, R24 ;  /* 0x0000002e2818723c */ /* 0x040fe40000001818 */
[----:B------:R-:W5:Y:S01]  /*198f0*/  LDSM.16.MT88.4 R44, [R158+0x7000] ;  /* 0x007000009e2c783b */ /* 0x000f620000004200 */
[----:B------:R-:W-:Y:S01]  /*19900*/  MUFU.EX2 R75, R75 ;  /* 0x0000004b004b7308 */ /* 0x000fe20000000800 */
[----:B------:R-:W-:Y:S04]  /*19910*/  FADD.FTZ R88, R88, R65 ;  /* 0x0000004158587221 */ /* 0x000fe80000010000 */
[----:B------:R-:W-:Y:S01]  /*19920*/  FADD.FTZ R88, R67, R88 ;  /* 0x0000005843587221 */ /* 0x000fe20000010000 */
[C---:B--2---:R-:W-:Y:S04]  /*19930*/  HMMA.16816.F32 R28, R40.reuse, R48, R28 ;  /* 0x00000030281c723c */ /* 0x044fe8000000181c */
[----:B------:R-:W2:Y:S04]  /*19940*/  MUFU.EX2 R72, R72 ;  /* 0x0000004800487308 */ /* 0x000ea80000000800 */
[----:B------:R-:W-:Y:S01]  /*19950*/  HMMA.16816.F32 R32, R40, R50, R32 ;  /* 0x000000322820723c */ /* 0x000fe20000001820 */
[----:B------:R-:W5:Y:S05]  /*19960*/  LDSM.16.MT88.4 R48, [R157+0x7000] ;  /* 0x007000009d30783b */ /* 0x000f6a0000004200 */
[----:B------:R-:W-:Y:S01]  /*19970*/  MUFU.EX2 R118, R118 ;  /* 0x0000007600767308 */ /* 0x000fe20000000800 */
[----:B-1----:R-:W-:Y:S02]  /*19980*/  F2FP.PACK_AB R42, R77, R74 ;  /* 0x0000004a4d2a723e */ /* 0x002fe400000000ff */
[----:B------:R-:W-:Y:S03]  /*19990*/  F2FP.PACK_AB R41, R70, R69 ;  /* 0x000000454629723e */ /* 0x000fe600000000ff */
[----:B----4-:R-:W-:Y:S01]  /*199a0*/  F2FP.PACK_AB R43, R68, R71 ;  /* 0x00000047442b723e */ /* 0x010fe200000000ff */
[----:B------:R-:W-:Y:S03]  /*199b0*/  FADD.FTZ R69, R69, R88 ;  /* 0x0000005845457221 */ /* 0x000fe60000010000 */
[----:B------:R-:W-:Y:S01]  /*199c0*/  MUFU.EX2 R131, R131 ;  /* 0x0000008300837308 */ /* 0x000fe20000000800 */
[----:B------:R-:W-:Y:S01]  /*199d0*/  FADD.FTZ R70, R70, R69 ;  /* 0x0000004546467221 */ /* 0x000fe20000010000 */
[----:B--2---:R-:W-:Y:S03]  /*199e0*/  F2FP.PACK_AB R40, R72, R75 ;  /* 0x0000004b4828723e */ /* 0x004fe600000000ff */
[----:B------:R-:W-:Y:S04]  /*199f0*/  FADD.FTZ R71, R71, R70 ;  /* 0x0000004647477221 */ /* 0x000fe80000010000 */
[----:B------:R-:W-:Y:S01]  /*19a00*/  FADD.FTZ R68, R68, R71 ;  /* 0x0000004744447221 */ /* 0x000fe20000010000 */
[----:B------:R-:W-:Y:S01]  /*19a10*/  MUFU.EX2 R116, R116 ;  /* 0x0000007400747308 */ /* 0x000fe20000000800 */
[C---:B---3--:R-:W-:Y:S08]  /*19a20*/  HMMA.16816.F32 R4, R40.reuse, R52, R4 ;  /* 0x000000342804723c */ /* 0x048ff00000001804 */
[C---:B------:R-:W-:Y:S01]  /*19a30*/  HMMA.16816.F32 R8, R40.reuse, R54, R8 ;  /* 0x000000362808723c */ /* 0x040fe20000001808 */
[----:B------:R-:W1:Y:S01]  /*19a40*/  LDSM.16.MT88.4 R52, [R156+0x7000] ;  /* 0x007000009c34783b */ /* 0x000e620000004200 */
[----:B------:R-:W-:Y:S06]  /*19a50*/  MUFU.EX2 R121, R121 ;  /* 0x0000007900797308 */ /* 0x000fec0000000800 */
[C---:B-----5:R-:W-:Y:S04]  /*19a60*/  HMMA.16816.F32 R12, R40.reuse, R44, R12 ;  /* 0x0000002c280c723c */ /* 0x060fe8000000180c */
[----:B------:R-:W-:Y:S04]  /*19a70*/  MUFU.EX2 R119, R119 ;  /* 0x0000007700777308 */ /* 0x000fe80000000800 */
[C---:B------:R-:W-:Y:S01]  /*19a80*/  HMMA.16816.F32 R16, R40.reuse, R46, R16 ;  /* 0x0000002e2810723c */ /* 0x040fe20000001810 */
[----:B------:R-:W2:Y:S05]  /*19a90*/  LDSM.16.MT88.4 R44, [R160+0x7800] ;  /* 0x00780000a02c783b */ /* 0x000eaa0000004200 */
[----:B------:R-:W-:Y:S02]  /*19aa0*/  MUFU.EX2 R120, R120 ;  /* 0x0000007800787308 */ /* 0x000fe40000000800 */
[C---:B------:R-:W-:Y:S08]  /*19ab0*/  HMMA.16816.F32 R20, R40.reuse, R48, R20 ;  /* 0x000000302814723c */ /* 0x040ff00000001814 */
[C---:B------:R-:W-:Y:S01]  /*19ac0*/  HMMA.16816.F32 R24, R40.reuse, R50, R24 ;  /* 0x000000322818723c */ /* 0x040fe20000001818 */
[----:B------:R-:W-:Y:S01]  /*19ad0*/  MUFU.EX2 R83, R83 ;  /* 0x0000005300537308 */ /* 0x000fe20000000800 */
[----:B------:R-:W3:Y:S06]  /*19ae0*/  LDSM.16.MT88.4 R48, [R158+0x7800] ;  /* 0x007800009e30783b */ /* 0x000eec0000004200 */
[C---:B-1----:R-:W-:Y:S03]  /*19af0*/  HMMA.16816.F32 R28, R40.reuse, R52, R28 ;  /* 0x00000034281c723c */ /* 0x042fe6000000181c */
[----:B------:R-:W1:Y:S05]  /*19b00*/  MUFU.EX2 R82, R82 ;  /* 0x0000005200527308 */ /* 0x000e6a0000000800 */
[----:B------:R-:W-:Y:S01]  /*19b10*/  HMMA.16816.F32 R32, R40, R54, R32 ;  /* 0x000000362820723c */ /* 0x000fe20000001820 */
[----:B------:R-:W4:Y:S04]  /*19b20*/  LDSM.16.MT88.4 R52, [R157+0x7800] ;  /* 0x007800009d34783b */ /* 0x000f280000004200 */
[----:B------:R-:W-:Y:S02]  /*19b30*/  MUFU.EX2 R90, R90 ;  /* 0x0000005a005a7308 */ /* 0x000fe40000000800 */
[----:B------:R-:W-:Y:S08]  /*19b40*/  F2FP.PACK_AB R41, R80, R79 ;  /* 0x0000004f5029723e */ /* 0x000ff000000000ff */
[----:B------:R-:W5:Y:S01]  /*19b50*/  MUFU.EX2 R89, R89 ;  /* 0x0000005900597308 */ /* 0x000f620000000800 */
[----:B-1----:R-:W-:Y:S09]  /*19b60*/  F2FP.PACK_AB R43, R82, R83 ;  /* 0x00000053522b723e */ /* 0x002ff200000000ff */
[----:B------:R-:W-:Y:S10]  /*19b70*/  MUFU.EX2 R91, R91 ;  /* 0x0000005b005b7308 */ /* 0x000ff40000000800 */
[----:B------:R-:W1:Y:S01]  /*19b80*/  MUFU.EX2 R124, R124 ;  /* 0x0000007c007c7308 */ /* 0x000e620000000800 */
[----:B-----5:R-:W-:Y:S09]  /*19b90*/  F2FP.PACK_AB R40, R89, R90 ;  /* 0x0000005a5928723e */ /* 0x020ff200000000ff */
[----:B------:R-:W-:Y:S10]  /*19ba0*/  MUFU.EX2 R130, R130 ;  /* 0x0000008200827308 */ /* 0x000ff40000000800 */
[----:B------:R-:W5:Y:S01]  /*19bb0*/  MUFU.EX2 R133, R133 ;  /* 0x0000008500857308 */ /* 0x000f620000000800 */
[----:B-1----:R-:W-:Y:S09]  /*19bc0*/  F2FP.PACK_AB R42, R124, R91 ;  /* 0x0000005b7c2a723e */ /* 0x002ff200000000ff */
[----:B------:R-:W-:Y:S01]  /*19bd0*/  MUFU.EX2 R128, R128 ;  /* 0x0000008000807308 */ /* 0x000fe20000000800 */
[C---:B--2---:R-:W-:Y:S08]  /*19be0*/  HMMA.16816.F32 R4, R40.reuse, R44, R4 ;  /* 0x0000002c2804723c */ /* 0x044ff00000001804 */
[C---:B------:R-:W-:Y:S01]  /*19bf0*/  HMMA.16816.F32 R8, R40.reuse, R46, R8 ;  /* 0x0000002e2808723c */ /* 0x040fe20000001808 */
[----:B------:R-:W1:Y:S01]  /*19c00*/  LDSM.16.MT88.4 R44, [R156+0x7800] ;  /* 0x007800009c2c783b */ /* 0x000e620000004200 */
[----:B------:R-:W2:Y:S06]  /*19c10*/  MUFU.EX2 R135, R135 ;  /* 0x0000008700877308 */ /* 0x000eac0000000800 */
        /* <DEDUP_REMOVED lines=14> */
[----:B-----5:R-:W-:Y:S02]  /*19d00*/  F2FP.PACK_AB R41, R133, R130 ;  /* 0x000000828529723e */ /* 0x020fe400000000ff */
[----:B--2---:R-:W-:Y:S03]  /*19d10*/  F2FP.PACK_AB R43, R135, R128 ;  /* 0x00000080872b723e */ /* 0x004fe600000000ff */
[----:B------:R-:W-:Y:S03]  /*19d20*/  F2FP.PACK_AB R40, R129, R126 ;  /* 0x0000007e8128723e */ /* 0x000fe600000000ff */
[----:B------:R-:W-:Y:S01]  /*19d30*/  MUFU.EX2 R123, R123 ;  /* 0x0000007b007b7308 */ /* 0x000fe20000000800 */
[----:B-1----:R-:W-:Y:S09]  /*19d40*/  F2FP.PACK_AB R42, R132, R127 ;  /* 0x0000007f842a723e */ /* 0x002ff200000000ff */
[----:B------:R-:W-:Y:S01]  /*19d50*/  MUFU.EX2 R114, R39 ;  /* 0x0000002700727308 */ /* 0x000fe20000000800 */
[C---:B---3--:R-:W-:Y:S08]  /*19d60*/  HMMA.16816.F32 R4, R40.reuse, R48, R4 ;  /* 0x000000302804723c */ /* 0x048ff00000001804 */
[C---:B------:R-:W-:Y:S01]  /*19d70*/  HMMA.16816.F32 R8, R40.reuse, R50, R8 ;  /* 0x000000322808723c */ /* 0x040fe20000001808 */
[----:B------:R-:W1:Y:S01]  /*19d80*/  LDSM.16.MT88.4 R48, [R156+0x8000] ;  /* 0x008000009c30783b */ /* 0x000e620000004200 */
[----:B------:R-:W2:Y:S06]  /*19d90*/  MUFU.EX2 R139, R139 ;  /* 0x0000008b008b7308 */ /* 0x000eac0000000800 */
[C---:B----4-:R-:W-:Y:S04]  /*19da0*/  HMMA.16816.F32 R12, R40.reuse, R52, R12 ;  /* 0x00000034280c723c */ /* 0x050fe8000000180c */
[----:B------:R-:W-:Y:S04]  /*19db0*/  MUFU.EX2 R110, R110 ;  /* 0x0000006e006e7308 */ /* 0x000fe80000000800 */
[C---:B------:R-:W-:Y:S01]  /*19dc0*/  HMMA.16816.F32 R16, R40.reuse, R54, R16 ;  /* 0x000000362810723c */ /* 0x040fe20000001810 */
[----:B------:R-:W3:Y:S05]  /*19dd0*/  LDSM.16.MT88.4 R52, [R160+0x8800] ;  /* 0x00880000a034783b */ /* 0x000eea0000004200 */
[----:B------:R-:W-:Y:S02]  /*19de0*/  MUFU.EX2 R113, R113 ;  /* 0x0000007100717308 */ /* 0x000fe40000000800 */
[C---:B------:R-:W-:Y:S04]  /*19df0*/  HMMA.16816.F32 R20, R40.reuse, R44, R20 ;  /* 0x0000002c2814723c */ /* 0x040fe80000001814 */
[----:B--2---:R-:W-:Y:S04]  /*19e00*/  F2FP.PACK_AB R39, R139, R114 ;  /* 0x000000728b27723e */ /* 0x004fe800000000ff */
[C---:B------:R-:W-:Y:S01]  /*19e10*/  HMMA.16816.F32 R24, R40.reuse, R46, R24 ;  /* 0x0000002e2818723c */ /* 0x040fe20000001818 */
[----:B------:R-:W2:Y:S01]  /*19e20*/  LDSM.16.MT88.4 R44, [R158+0x8800] ;  /* 0x008800009e2c783b */ /* 0x000ea20000004200 */
        /* <DEDUP_REMOVED lines=12> */
[C---:B---3--:R-:W-:Y:S08]  /*19ef0*/  HMMA.16816.F32 R4, R40.reuse, R52, R4 ;  /* 0x000000342804723c */ /* 0x048ff00000001804 */
[C---:B------:R-:W-:Y:S01]  /*19f00*/  HMMA.16816.F32 R8, R40.reuse, R54, R8 ;  /* 0x000000362808723c */ /* 0x040fe20000001808 */
[----:B------:R-:W-:Y:S07]  /*19f10*/  LDSM.16.MT88.4 R52, [R158+0x9000] ;  /* 0x009000009e34783b */ /* 0x000fee0000004200 */
[C---:B--2---:R-:W-:Y:S04]  /*19f20*/  HMMA.16816.F32 R12, R40.reuse, R44, R12 ;  /* 0x0000002c280c723c */ /* 0x044fe8000000180c */
[----:B-----5:R-:W-:Y:S04]  /*19f30*/  F2FP.PACK_AB R69, R107, R104 ;  /* 0x000000686b45723e */ /* 0x020fe800000000ff */
[C---:B------:R-:W-:Y:S01]  /*19f40*/  HMMA.16816.F32 R16, R40.reuse, R46, R16 ;  /* 0x0000002e2810723c */ /* 0x040fe20000001810 */
[----:B------:R-:W1:Y:S07]  /*19f50*/  LDSM.16.MT88.4 R44, [R160+0x9000] ;  /* 0x00900000a02c783b */ /* 0x000e6e0000004200 */
[C---:B------:R-:W-:Y:S08]  /*19f60*/  HMMA.16816.F32 R20, R40.reuse, R56, R20 ;  /* 0x000000382814723c */ /* 0x040ff00000001814 */
[C---:B------:R-:W-:Y:S01]  /*19f70*/  HMMA.16816.F32 R24, R40.reuse, R58, R24 ;  /* 0x0000003a2818723c */ /* 0x040fe20000001818 */
[----:B------:R-:W2:Y:S07]  /*19f80*/  LDSM.16.MT88.4 R56, [R157+0x9000] ;  /* 0x009000009d38783b */ /* 0x000eae0000004200 */
[C---:B----4-:R-:W-:Y:S07]  /*19f90*/  HMMA.16816.F32 R28, R40.reuse, R48, R28 ;  /* 0x00000030281c723c */ /* 0x050fee000000181c */
[--C-:B------:R-:W-:Y:S01]  /*19fa0*/  FFMA.FTZ R48, R37, c[0x0][0x23c], -R103.reuse ;  /* 0x00008f0025307a23 */ /* 0x100fe20000010867 */
[----:B------:R-:W-:Y:S01]  /*19fb0*/  HMMA.16816.F32 R32, R40, R50, R32 ;  /* 0x000000322820723c */ /* 0x000fe20000001820 */
[----:B------:R-:W3:Y:S03]  /*19fc0*/  LDSM.16.MT88.4 R40, [R156+0x9000] ;  /* 0x009000009c28783b */ /* 0x000ee60000004200 */
[----:B------:R-:W-:Y:S01]  /*19fd0*/  F2FP.PACK_AB R37, R123, R112 ;  /* 0x000000707b25723e */ /* 0x000fe200000000ff */
[----:B------:R-:W-:Y:S01]  /*19fe0*/  FFMA.FTZ R103, R36, c[0x0][0x23c], -R103 ;  /* 0x00008f0024677a23 */ /* 0x000fe20000010867 */
[----:B------:R-:W-:Y:S01]  /*19ff0*/  F2FP.PACK_AB R36, R113, R110 ;  /* 0x0000006e7124723e */ /* 0x000fe200000000ff */
[----:B------:R-:W-:Y:S01]  /*1a000*/  FADD.FTZ R50, R76, R81 ;  /* 0x000000514c327221 */ /* 0x000fe20000010000 */
[----:B------:R-:W-:Y:S04]  /*1a010*/  MUFU.EX2 R48, R48 ;  /* 0x0000003000307308 */ /* 0x000fe80000000800 */
[----:B------:R-:W-:Y:S01]  /*1a020*/  FADD.FTZ R50, R73, R50 ;  /* 0x0000003249327221 */ /* 0x000fe20000010000 */
[C---:B-1----:R-:W-:Y:S05]  /*1a030*/  HMMA.16816.F32 R4, R36.reuse, R44, R4 ;  /* 0x0000002c2404723c */ /* 0x042fea0000001804 */
[----:B------:R-:W1:Y:S01]  /*1a040*/  MUFU.EX2 R103, R103 ;  /* 0x0000006700677308 */ /* 0x000e620000000800 */
[----:B------:R-:W-:Y:S02]  /*1a050*/  FADD.FTZ R49, R75, R50 ;  /* 0x000000324b317221 */ /* 0x000fe40000010000 */
[C---:B------:R-:W-:Y:S04]  /*1a060*/  HMMA.16816.F32 R8, R36.reuse, R46, R8 ;  /* 0x0000002e2408723c */ /* 0x040fe80000001808 */
[----:B------:R-:W-:Y:S02]  /*1a070*/  FADD.FTZ R49, R72, R49 ;  /* 0x0000003148317221 */ /* 0x000fe40000010000 */
[----:B------:R-:W-:Y:S02]  /*1a080*/  FFMA.FTZ R44, R63, c[0x0][0x23c], -R64 ;  /* 0x00008f003f2c7a23 */ /* 0x000fe40000010840 */
[C---:B------:R-:W-:Y:S04]  /*1a090*/  HMMA.16816.F32 R12, R36.reuse, R52, R12 ;  /* 0x00000034240c723c */ /* 0x040fe8000000180c */
[----:B------:R-:W-:Y:S01]  /*1a0a0*/  FADD.FTZ R74, R74, R49 ;  /* 0x000000314a4a7221 */ /* 0x000fe20000010000 */
[----:B------:R-:W-:Y:S01]  /*1a0b0*/  MUFU.EX2 R44, R44 ;  /* 0x0000002c002c7308 */ /* 0x000fe20000000800 */
[----:B------:R-:W-:Y:S02]  /*1a0c0*/  FADD.FTZ R49, R79, R68 ;  /* 0x000000444f317221 */ /* 0x000fe40000010000 */
[C---:B------:R-:W-:Y:S04]  /*1a0d0*/  HMMA.16816.F32 R16, R36.reuse, R54, R16 ;  /* 0x000000362410723c */ /* 0x040fe80000001810 */
[--C-:B------:R-:W-:Y:S01]  /*1a0e0*/  FFMA.FTZ R45, R61, c[0x0][0x23c], -R64.reuse ;  /* 0x00008f003d2d7a23 */ /* 0x100fe20000010840 */
[----:B-1----:R-:W-:Y:S01]  /*1a0f0*/  F2FP.PACK_AB R71, R103, R48 ;  /* 0x000000306747723e */ /* 0x002fe200000000ff */
[--C-:B------:R-:W-:Y:S02]  /*1a100*/  FFMA.FTZ R46, R62, c[0x0][0x23c], -R64.reuse ;  /* 0x00008f003e2e7a23 */ /* 0x100fe40000010840 */
[C---:B--2---:R-:W-:Y:S02]  /*1a110*/  HMMA.16816.F32 R20, R36.reuse, R56, R20 ;  /* 0x000000382414723c */ /* 0x044fe40000001814 */
[----:B------:R-:W1:Y:S02]  /*1a120*/  MUFU.EX2 R45, R45 ;  /* 0x0000002d002d7308 */ /* 0x000e640000000800 */
[----:B------:R-:W-:Y:S02]  /*1a130*/  FFMA.FTZ R64, R60, c[0x0][0x23c], -R64 ;  /* 0x00008f003c407a23 */ /* 0x000fe40000010840 */
[----:B------:R-:W-:Y:S02]  /*1a140*/  FADD.FTZ R80, R80, R49 ;  /* 0x0000003150507221 */ /* 0x000fe40000010000 */
[C---:B------:R-:W-:Y:S04]  /*1a150*/  HMMA.16816.F32 R24, R36.reuse, R58, R24 ;  /* 0x0000003a2418723c */ /* 0x040fe80000001818 */
[----:B------:R-:W-:Y:S04]  /*1a160*/  MUFU.EX2 R46, R46 ;  /* 0x0000002e002e7308 */ /* 0x000fe80000000800 */
[C---:B---3--:R-:W-:Y:S06]  /*1a170*/  HMMA.16816.F32 R28, R36.reuse, R40, R28 ;  /* 0x00000028241c723c */ /* 0x048fec000000181c */
[----:B------:R-:W2:Y:S01]  /*1a180*/  MUFU.EX2 R47, R64 ;  /* 0x00000040002f7308 */ /* 0x000ea20000000800 */
[----:B------:R-:W-:Y:S01]  /*1a190*/  FADD.FTZ R41, R77, R74 ;  /* 0x0000004a4d297221 */ /* 0x000fe20000010000 */
[----:B------:R-:W-:Y:S01]  /*1a1a0*/  HMMA.16816.F32 R32, R36, R42, R32 ;  /* 0x0000002a2420723c */ /* 0x000fe20000001820 */
[----:B------:R-:W3:Y:S03]  /*1a1b0*/  LDSM.16.MT88.4 R76, [R157+0x9800] ;  /* 0x009800009d4c783b */ /* 0x000ee60000004200 */
        /* <DEDUP_REMOVED lines=8> */
[----:B--2---:R-:W-:Y:S01]  /*1a240*/  F2FP.PACK_AB R70, R47, R46 ;  /* 0x0000002e2f46723e */ /* 0x004fe200000000ff */
[----:B------:R-:W-:Y:S04]  /*1a250*/  FADD.FTZ R133, R133, R130 ;  /* 0x0000008285857221 */ /* 0x000fe80000010000 */
[----:B------:R-:W-:Y:S02]  /*1a260*/  FADD.FTZ R128, R128, R133 ;  /* 0x0000008580807221 */ /* 0x000fe40000010000 */
[C---:B------:R-:W-:Y:S01]  /*1a270*/  HMMA.16816.F32 R96, R68.reuse, R92, R4 ;  /* 0x0000005c4460723c */ /* 0x040fe20000001804 */
[----:B------:R-:W1:Y:S04]  /*1a280*/  LDSM.16.MT88.4 R4, [R156+0x9800] ;  /* 0x009800009c04783b */ /* 0x000e680000004200 */
        /* <DEDUP_REMOVED lines=12> */
[C---:B---3--:R-:W-:Y:S04]  /*1a350*/  HMMA.16816.F32 R80, R68.reuse, R76, R20 ;  /* 0x0000004c4450723c */ /* 0x048fe80000001814 */
        /* <DEDUP_REMOVED lines=25> */
.L_x_7688:
[----:B------:R-:W1:Y:S01]  /*1a4f0*/  SHFL.BFLY PT, R7, R186, 0x2, 0x1f ;  /* 0x0c401f00ba077f89 */ /* 0x000e6200000e0000 */
[----:B------:R-:W-:Y:S01]  /*1a500*/  MOV R11, 0x3f800000 ;  /* 0x3f800000000b7802 */ /* 0x000fe20000000f00 */
[----:B------:R-:W-:Y:S01]  /*1a510*/  BSSY B0, `(.L_x_7693) ;  /* 0x000009f000007945 */ /* 0x000fe20003800000 */
[----:B------:R-:W-:Y:S01]  /*1a520*/  IADD3 R46, -R173, RZ, RZ ;  /* 0x000000ffad2e7210 */ /* 0x000fe20007ffe1ff */
[----:B------:R-:W2:Y:S04]  /*1a530*/  SHFL.BFLY PT, R4, R187, 0x2, 0x1f ;  /* 0x0c401f00bb047f89 */ /* 0x000ea800000e0000 */
        /* <DEDUP_REMOVED lines=10> */
[----:B------:R-:W-:Y:S02]  /*1a5e0*/  LEA.HI R8, R5, R0, RZ, 0x2 ;  /* 0x0000000005087211 */ /* 0x000fe400078f10ff */
[----:B----4-:R-:W-:Y:S02]  /*1a5f0*/  SHF.R.S32.HI R10, RZ, 0x1f, R13 ;  /* 0x0000001fff0a7819 */ /* 0x010fe4000001140d */
[----:B------:R-:W-:Y:S02]  /*1a600*/  SHF.R.S32.HI R12, RZ, 0x2, R8 ;  /* 0x00000002ff0c7819 */ /* 0x000fe40000011408 */
[----:B------:R-:W-:-:S04]  /*1a610*/  LEA.HI R10, R10, R13, RZ, 0x4 ;  /* 0x0000000d0a0a7211 */ /* 0x000fc800078f20ff */
[----:B------:R-:W-:Y:S01]  /*1a620*/  SHF.R.S32.HI R10, RZ, 0x4, R10 ;  /* 0x00000004ff0a7819 */ /* 0x000fe2000001140a */
[----:B-----5:R-:W-:Y:S02]  /*1a630*/  IMAD R45, R46, c[0x0][0x1c0], R45 ;  /* 0x000070002e2d7a24 */ /* 0x020fe400078e022d */
[----:B-1----:R-:W-:Y:S02]  /*1a640*/  IMAD R44, R44, c[0x0][0x210], R173 ;  /* 0x000084002c2c7a24 */ /* 0x002fe400078e02ad */
[----:B--2---:R-:W-:Y:S01]  /*1a650*/  FADD.FTZ R6, R7, R6 ;  /* 0x0000000607067221 */ /* 0x004fe20000010000 */
[----:B------:R-:W-:Y:S01]  /*1a660*/  SHF.R.S32.HI R7, RZ, 0x1f, R8 ;  /* 0x0000001fff077819 */ /* 0x000fe20000011408 */
[----:B------:R-:W-:Y:S02]  /*1a670*/  IMAD R44, R44, c[0x0][0x1c0], R45 ;  /* 0x000070002c2c7a24 */ /* 0x000fe400078e022d */
[----:B---3--:R-:W-:Y:S01]  /*1a680*/  FADD.FTZ R4, R9, R4 ;  /* 0x0000000409047221 */ /* 0x008fe20000010000 */
[----:B------:R-:W-:Y:S01]  /*1a690*/  FSETP.NE.FTZ.AND P3, PT, R6, RZ, PT ;  /* 0x000000ff0600720b */ /* 0x000fe20003f75000 */
[----:B------:R-:W-:Y:S01]  /*1a6a0*/  IMAD.MOV.U32 R9, RZ, RZ, 0x3f800000 ;  /* 0x3f800000ff097424 */ /* 0x000fe200078e00ff */
[----:B------:R-:W-:-:S02]  /*1a6b0*/  LEA.HI R7, R7, R12, RZ, 0x3 ;  /* 0x0000000c07077211 */ /* 0x000fc400078f18ff */
[----:B------:R-:W-:Y:S02]  /*1a6c0*/  FSETP.NE.FTZ.AND P0, PT, R4, RZ, PT ;  /* 0x000000ff0400720b */ /* 0x000fe40003f15000 */
[----:B------:R-:W-:-:S04]  /*1a6d0*/  LOP3.LUT R7, R7, 0xfffffff8, RZ, 0xc0, !PT ;  /* 0xfffffff807077812 */ /* 0x000fc800078ec0ff */
[----:B------:R-:W-:-:S03]  /*1a6e0*/  IADD3 R7, R12, -R7, RZ ;  /* 0x800000070c077210 */ /* 0x000fc60007ffe0ff */
[----:B------:R-:W1:Y:S01]  /*1a6f0*/  @P3 MUFU.RCP R11, R6 ;  /* 0x00000006000b3308 */ /* 0x000e620000001000 */
[----:B------:R-:W-:-:S04]  /*1a700*/  LOP3.LUT R12, R7, 0x1, RZ, 0xc0, !PT ;  /* 0x00000001070c7812 */ /* 0x000fc800078ec0ff */
[----:B------:R-:W-:Y:S02]  /*1a710*/  ISETP.NE.U32.AND P4, PT, R12, 0x1, PT ;  /* 0x000000010c00780c */ /* 0x000fe40003f85070 */
[----:B------:R-:W-:Y:S01]  /*1a720*/  SHF.L.U32 R12, R10, 0x6, RZ ;  /* 0x000000060a0c7819 */ /* 0x000fe200000006ff */
[----:B------:R-:W2:Y:S01]  /*1a730*/  @P0 MUFU.RCP R9, R4 ;  /* 0x0000000400090308 */ /* 0x000ea20000001000 */
[----:B------:R-:W-:Y:S01]  /*1a740*/  R2P PR, R7, 0x6 ;  /* 0x0000000607007804 */ /* 0x000fe20000000000 */
[----:B-1----:R-:W-:-:S06]  /*1a750*/  FMUL.FTZ R96, R11, R96 ;  /* 0x000000600b607220 */ /* 0x002fcc0000410000 */
        /* <DEDUP_REMOVED lines=122> */
.L_x_7694:
[----:B--234-:R-:W-:Y:S05]  /*1af00*/  BSYNC B0 ;  /* 0x0000000000007941 */ /* 0x01cfea0003800000 */
.L_x_7693:
        /* <DEDUP_REMOVED lines=35> */
.L_x_7695:
        /* <DEDUP_REMOVED lines=12> */
.L_x_7823:


//--------------------- .nv.shared._ZN5flash32flash_fwd_splitkv_combine_kernelI23Flash_fwd_kernel_traitsILi64ELi64ELi256ELi4ELb0ELb0EN7cutlass6half_tE19Flash_kernel_traitsILi64ELi64ELi256ELi4ES3_EELi8ELi7ELb0EEEvNS_16Flash_fwd_paramsE --------------------------
	.section	.nv.shared._ZN5flash32flash_fwd_splitkv_combine_kernelI23Flash_fwd_kernel_traitsILi64ELi64ELi256ELi4ELb0ELb0EN7cutlass6half_tE19Flash_kernel_traitsILi64ELi64ELi256ELi4ES3_EELi8ELi7ELb0EEEvNS_16Flash_fwd_paramsE,"aw",@nobits
	.sectionflags	@""
	.align	16
.nv.shared._ZN5flash32flash_fwd_splitkv_combine_kernelI23Flash_fwd_kernel_traitsILi64ELi64ELi256ELi4ELb0ELb0EN7cutlass6half_tE19Flash_kernel_traitsILi64ELi64ELi256ELi4ES3_EELi8ELi7ELb0EEEvNS_16Flash_fwd_paramsE:
	.zero		4608


//--------------------- .nv.global                --------------------------
	.section	.nv.global,"aw",@nobits
.nv.global:
	.type		_ZN78_INTERNAL_508b6885_42_flash_fwd_split_hdim64_fp16_causal_sm80_cu_0106449f_28224cute1_E,@object
	.size		_ZN78_INTERNAL_508b6885_42_flash_fwd_split_hdim64_fp16_causal_sm80_cu_0106449f_28224cute1_E,(_ZN78_INTERNAL_508b6885_42_flash_fwd_split_hdim64_fp16_causal_sm80_cu_0106449f_28224cuda3std3__45__cpo6cbeginE - _ZN78_INTERNAL_508b6885_42_flash_fwd_split_hdim64_fp16_causal_sm80_cu_0106449f_28224cute1_E)
_ZN78_INTERNAL_508b6885_42_flash_fwd_split_hdim64_fp16_causal_sm80_cu_0106449f_28224cute1_E:
	.zero		1
	.type		_ZN78_INTERNAL_508b6885_42_flash_fwd_split_hdim64_fp16_causal_sm80_cu_0106449f_28224cuda3std3__45__cpo6cbeginE,@object
	.size		_ZN78_INTERNAL_508b6885_42_flash_fwd_split_hdim64_fp16_causal_sm80_cu_0106449f_28224cuda3std3__45__cpo6cbeginE,(_ZN78_INTERNAL_508b6885_42_flash_fwd_split_hdim64_fp16_causal_sm80_cu_0106449f_28224cuda3std3__48in_placeE - _ZN78_INTERNAL_508b6885_42_flash_fwd_split_hdim64_fp16_causal_sm80_cu_0106449f_28224cuda3std3__45__cpo6cbeginE)
_ZN78_INTERNAL_508b6885_42_flash_fwd_split_hdim64_fp16_causal_sm80_cu_0106449f_28224cuda3std3__45__cpo6cbeginE:
	.zero		1
	.type		_ZN78_INTERNAL_508b6885_42_flash_fwd_split_hdim64_fp16_causal_sm80_cu_0106449f_28224cuda3std3__48in_placeE,@object
	.size		_ZN78_INTERNAL_508b6885_42_flash_fwd_split_hdim64_fp16_causal_sm80_cu_0106449f_28224cuda3std3__48in_placeE,(_ZN78_INTERNAL_508b6885_42_flash_fwd_split_hdim64_fp16_causal_sm80_cu_0106449f_28224cuda3std6ranges3__45__cpo9iter_moveE - _ZN78_INTERNAL_508b6885_42_flash_fwd_split_hdim64_fp16_causal_sm80_cu_0106449f_28224cuda3std3__48in_placeE)
_ZN78_INTERNAL_508b6885_42_flash_fwd_split_hdim64_fp16_causal_sm80_cu_0106449f_28224cuda3std3__48in_placeE:
	.zero		1
	.type		_ZN78_INTERNAL_508b6885_42_flash_fwd_split_hdim64_fp16_causal_sm80_cu_0106449f_28224cuda3std6ranges3__45__cpo9iter_moveE,@object
	.size		_ZN78_INTERNAL_508b6885_42_flash_fwd_split_hdim64_fp16_causal_sm80_cu_0106449f_28224cuda3std6ranges3__45__cpo9iter_moveE,(_ZN78_INTERNAL_508b6885_42_flash_fwd_split_hdim64_fp16_causal_sm80_cu_0106449f_28224cuda3std3__45__cpo5beginE - _ZN78_INTERNAL_508b6885_42_flash_fwd_split_hdim64_fp16_causal_sm80_cu_0106449f_28224cuda3std6ranges3__45__cpo9iter_moveE)
_ZN78_INTERNAL_508b6885_42_flash_fwd_split_hdim64_fp16_causal_sm80_cu_0106449f_28224cuda3std6ranges3__45__cpo9iter_moveE:
	.zero		1
	.type		_ZN78_INTERNAL_508b6885_42_flash_fwd_split_hdim64_fp16_causal_sm80_cu_0106449f_28224cuda3std3__45__cpo5beginE,@object
	.size		_ZN78_INTERNAL_508b6885_42_flash_fwd_split_hdim64_fp16_causal_sm80_cu_0106449f_28224cuda3std3__45__cpo5beginE,(_ZN78_INTERNAL_508b6885_42_flash_fwd_split_hdim64_fp16_causal_sm80_cu_0106449f_28224cuda3std3__480_GLOBAL__N__508b6885_42_flash_fwd_split_hdim64_fp16_causal_sm80_cu_0106449f_28226ignoreE - _ZN78_INTERNAL_508b6885_42_flash_fwd_split_hdim64_fp16_causal_sm80_cu_0106449f_28224cuda3std3__45__cpo5beginE)
_ZN78_INTERNAL_508b6885_42_flash_fwd_split_hdim64_fp16_causal_sm80_cu_0106449f_28224cuda3std3__45__cpo5beginE:
	.zero		1
	.type		_ZN78_INTERNAL_508b6885_42_flash_fwd_split_hdim64_fp16_causal_sm80_cu_0106449f_28224cuda3std3__480_GLOBAL__N__508b6885_42_flash_fwd_split_hdim64_fp16_causal_sm80_cu_0106449f_28226ignoreE,@object
	.size		_ZN78_INTERNAL_508b6885_42_flash_fwd_split_hdim64_fp16_causal_sm80_cu_0106449f_28224cuda3std3__480_GLOBAL__N__508b6885_42_flash_fwd_split_hdim64_fp16_causal_sm80_cu_0106449f_28226ignoreE,(_ZN78_INTERNAL_508b6885_42_flash_fwd_split_hdim64_fp16_causal_sm80_cu_0106449f_28224cute7productE - _ZN78_INTERNAL_508b6885_42_flash_fwd_split_hdim64_fp16_causal_sm80_cu_0106449f_28224cuda3std3__480_GLOBAL__N__508b6885_42_flash_fwd_split_hdim64_fp16_causal_sm80_cu_0106449f_28226ignoreE)
_ZN78_INTERNAL_508b6885_42_flash_fwd_split_hdim64_fp16_causal_sm80_cu_0106449f_28224cuda3std3__480_GLOBAL__N__508b6885_42_flash_fwd_split_hdim64_fp16_causal_sm80_cu_0106449f_28226ignoreE:
	.zero		1
	.type		_ZN78_INTERNAL_508b6885_42_flash_fwd_split_hdim64_fp16_causal_sm80_cu_0106449f_28224cute7productE,@object
	.size		_ZN78_INTERNAL_508b6885_42_flash_fwd_split_hdim64_fp16_causal_sm80_cu_0106449f_28224cute7productE,(_ZN78_INTERNAL_508b6885_42_flash_fwd_split_hdim64_fp16_causal_sm80_cu_0106449f_28224cuda3std3__45__cpo3endE - _ZN78_INTERNAL_508b6885_42_flash_fwd_split_hdim64_fp16_causal_sm80_cu_0106449f_28224cute7productE)
_ZN78_INTERNAL_508b6885_42_flash_fwd_split_hdim64_fp16_causal_sm80_cu_0106449f_28224cute7productE:
	.zero		1
	.type		_ZN78_INTERNAL_508b6885_42_flash_fwd_split_hdim64_fp16_causal_sm80_cu_0106449f_28224cuda3std3__45__cpo3endE,@object
	.size		_ZN78_INTERNAL_508b6885_42_flash_fwd_split_hdim64_fp16_causal_sm80_cu_0106449f_28224cuda3std3__45__cpo3endE,(_ZN78_INTERNAL_508b6885_42_flash_fwd_split_hdim64_fp16_causal_sm80_cu_0106449f_28224cuda3std3__419piecewise_constructE - _ZN78_INTERNAL_508b6885_42_flash_fwd_split_hdim64_fp16_causal_sm80_cu_0106449f_28224cuda3std3__45__cpo3endE)
_ZN78_INTERNAL_508b6885_42_flash_fwd_split_hdim64_fp16_causal_sm80_cu_0106449f_28224cuda3std3__45__cpo3endE:
	.zero		1
	.type		_ZN78_INTERNAL_508b6885_42_flash_fwd_split_hdim64_fp16_causal_sm80_cu_0106449f_28224cuda3std3__419piecewise_constructE,@object
	.size		_ZN78_INTERNAL_508b6885_42_flash_fwd_split_hdim64_fp16_causal_sm80_cu_0106449f_28224cuda3std3__419piecewise_constructE,(_ZN78_INTERNAL_508b6885_42_flash_fwd_split_hdim64_fp16_causal_sm80_cu_0106449f_28224cuda3std3__45__cpo4cendE - _ZN78_INTERNAL_508b6885_42_flash_fwd_split_hdim64_fp16_causal_sm80_cu_0106449f_28224cuda3std3__419piecewise_constructE)
_ZN78_INTERNAL_508b6885_42_flash_fwd_split_hdim64_fp16_causal_sm80_cu_0106449f_28224cuda3std3__419piecewise_constructE:
	.zero		1
	.type		_ZN78_INTERNAL_508b6885_42_flash_fwd_split_hdim64_fp16_causal_sm80_cu_0106449f_28224cuda3std3__45__cpo4cendE,@object
	.size		_ZN78_INTERNAL_508b6885_42_flash_fwd_split_hdim64_fp16_causal_sm80_cu_0106449f_28224cuda3std3__45__cpo4cendE,(_ZN78_INTERNAL_508b6885_42_flash_fwd_split_hdim64_fp16_causal_sm80_cu_0106449f_28224cuda3std6ranges3__45__cpo4swapE - _ZN78_INTERNAL_508b6885_42_flash_fwd_split_hdim64_fp16_causal_sm80_cu_0106449f_28224cuda3std3__45__cpo4cendE)
_ZN78_INTERNAL_508b6885_42_flash_fwd_split_hdim64_fp16_causal_sm80_cu_0106449f_28224cuda3std3__45__cpo4cendE:
	.zero		1
	.type		_ZN78_INTERNAL_508b6885_42_flash_fwd_split_hdim64_fp16_causal_sm80_cu_0106449f_28224cuda3std6ranges3__45__cpo4swapE,@object
	.size		_ZN78_INTERNAL_508b6885_42_flash_fwd_split_hdim64_fp16_causal_sm80_cu_0106449f_28224cuda3std6ranges3__45__cpo4swapE,(.L_7 - _ZN78_INTERNAL_508b6885_42_flash_fwd_split_hdim64_fp16_causal_sm80_cu_0106449f_28224cuda3std6ranges3__45__cpo4swapE)
_ZN78_INTERNAL_508b6885_42_flash_fwd_split_hdim64_fp16_causal_sm80_cu_0106449f_28224cuda3std6ranges3__45__cpo4swapE:
	.zero		1
.L_7:


//--------------------- .nv.shared._ZN5flash32flash_fwd_splitkv_combine_kernelI23Flash_fwd_kernel_traitsILi64ELi64ELi256ELi4ELb0ELb0EN7cutlass6half_tE19Flash_kernel_traitsILi64ELi64ELi256ELi4ES3_EELi8ELi6ELb0EEEvNS_16Flash_fwd_paramsE --------------------------
	.section	.nv.shared._ZN5flash32flash_fwd_splitkv_combine_kernelI23Flash_fwd_kernel_traitsILi64ELi64ELi256ELi4ELb0ELb0EN7cutlass6half_tE19Flash_kernel_traitsILi64ELi64ELi256ELi4ES3_EELi8ELi6ELb0EEEvNS_16Flash_fwd_paramsE,"aw",@nobits
	.sectionflags	@""
	.align	16
.nv.shared._ZN5flash32flash_fwd_splitkv_combine_kernelI23Flash_fwd_kernel_traitsILi64ELi64ELi256ELi4ELb0ELb0EN7cutlass6half_tE19Flash_kernel_traitsILi64ELi64ELi256ELi4ES3_EELi8ELi6ELb0EEEvNS_16Flash_fwd_paramsE:
	.zero		2304


//--------------------- .nv.shared._ZN5flash32flash_fwd_splitkv_combine_kernelI23Flash_fwd_kernel_traitsILi64ELi64ELi256ELi4ELb0ELb0EN7cutlass6half_tE19Flash_kernel_traitsILi64ELi64ELi256ELi4ES3_EELi8ELi5ELb0EEEvNS_16Flash_fwd_paramsE --------------------------
	.section	.nv.shared._ZN5flash32flash_fwd_splitkv_combine_kernelI23Flash_fwd_kernel_traitsILi64ELi64ELi256ELi4ELb0ELb0EN7cutlass6half_tE19Flash_kernel_traitsILi64ELi64ELi256ELi4ES3_EELi8ELi5ELb0EEEvNS_16Flash_fwd_paramsE,"aw",@nobits
	.sectionflags	@""
	.align	16
.nv.shared._ZN5flash32flash_fwd_splitkv_combine_kernelI23Flash_fwd_kernel_traitsILi64ELi64ELi256ELi4ELb0ELb0EN7cutlass6half_tE19Flash_kernel_traitsILi64ELi64ELi256ELi4ES3_EELi8ELi5ELb0EEEvNS_16Flash_fwd_paramsE:
	.zero		1152


//--------------------- .nv.shared._ZN5flash32flash_fwd_splitkv_combine_kernelI23Flash_fwd_kernel_traitsILi64ELi64ELi256ELi4ELb0ELb0EN7cutlass6half_tE19Flash_kernel_traitsILi64ELi64ELi256ELi4ES3_EELi8ELi4ELb0EEEvNS_16Flash_fwd_paramsE --------------------------
	.section	.nv.shared._ZN5flash32flash_fwd_splitkv_combine_kernelI23Flash_fwd_kernel_traitsILi64ELi64ELi256ELi4ELb0ELb0EN7cutlass6half_tE19Flash_kernel_traitsILi64ELi64ELi256ELi4ES3_EELi8ELi4ELb0EEEvNS_16Flash_fwd_paramsE,"aw",@nobits
	.sectionflags	@""
	.align	16
.nv.shared._ZN5flash32flash_fwd_splitkv_combine_kernelI23Flash_fwd_kernel_traitsILi64ELi64ELi256ELi4ELb0ELb0EN7cutlass6half_tE19Flash_kernel_traitsILi64ELi64ELi256ELi4ES3_EELi8ELi4ELb0EEEvNS_16Flash_fwd_paramsE:
	.zero		576


//--------------------- .nv.shared._ZN5flash32flash_fwd_splitkv_combine_kernelI23Flash_fwd_kernel_traitsILi64ELi64ELi256ELi4ELb0ELb0EN7cutlass6half_tE19Flash_kernel_traitsILi64ELi64ELi256ELi4ES3_EELi8ELi3ELb0EEEvNS_16Flash_fwd_paramsE --------------------------
	.section	.nv.shared._ZN5flash32flash_fwd_splitkv_combine_kernelI23Flash_fwd_kernel_traitsILi64ELi64ELi256ELi4ELb0ELb0EN7cutlass6half_tE19Flash_kernel_traitsILi64ELi64ELi256ELi4ES3_EELi8ELi3ELb0EEEvNS_16Flash_fwd_paramsE,"aw",@nobits
	.sectionflags	@""
	.align	16
.nv.shared._ZN5flash32flash_fwd_splitkv_combine_kernelI23Flash_fwd_kernel_traitsILi64ELi64ELi256ELi4ELb0ELb0EN7cutlass6half_tE19Flash_kernel_traitsILi64ELi64ELi256ELi4ES3_EELi8ELi3ELb0EEEvNS_16Flash_fwd_paramsE:
	.zero		288


//--------------------- .nv.shared._ZN5flash32flash_fwd_splitkv_combine_kernelI23Flash_fwd_kernel_traitsILi64ELi64ELi256ELi4ELb0ELb0EN7cutlass6half_tE19Flash_kernel_traitsILi64ELi64ELi256ELi4ES3_EELi8ELi2ELb0EEEvNS_16Flash_fwd_paramsE --------------------------
	.section	.nv.shared._ZN5flash32flash_fwd_splitkv_combine_kernelI23Flash_fwd_kernel_traitsILi64ELi64ELi256ELi4ELb0ELb0EN7cutlass6half_tE19Flash_kernel_traitsILi64ELi64ELi256ELi4ES3_EELi8ELi2ELb0EEEvNS_16Flash_fwd_paramsE,"aw",@nobits
	.sectionflags	@""
	.align	16
.nv.shared._ZN5flash32flash_fwd_splitkv_combine_kernelI23Flash_fwd_kernel_traitsILi64ELi64ELi256ELi4ELb0ELb0EN7cutlass6half_tE19Flash_kernel_traitsILi64ELi64ELi256ELi4ES3_EELi8ELi2ELb0EEEvNS_16Flash_fwd_paramsE:
	.zero		144


//--------------------- .nv.shared._ZN5flash32flash_fwd_splitkv_combine_kernelI23Flash_fwd_kernel_traitsILi64ELi64ELi256ELi4ELb0ELb0EN7cutlass6half_tE19Flash_kernel_traitsILi64ELi64ELi256ELi4ES3_EELi8ELi1ELb0EEEvNS_16Flash_fwd_paramsE --------------------------
	.section	.nv.shared._ZN5flash32flash_fwd_splitkv_combine_kernelI23Flash_fwd_kernel_traitsILi64ELi64ELi256ELi4ELb0ELb0EN7cutlass6half_tE19Flash_kernel_traitsILi64ELi64ELi256ELi4ES3_EELi8ELi1ELb0EEEvNS_16Flash_fwd_paramsE,"aw",@nobits
	.sectionflags	@""
	.align	16
.nv.shared._ZN5flash32flash_fwd_splitkv_combine_kernelI23Flash_fwd_kernel_traitsILi64ELi64ELi256ELi4ELb0ELb0EN7cutlass6half_tE19Flash_kernel_traitsILi64ELi64ELi256ELi4ES3_EELi8ELi1ELb0EEEvNS_16Flash_fwd_paramsE:
	.zero		80


//--------------------- .nv.shared._ZN5flash32flash_fwd_splitkv_combine_kernelI23Flash_fwd_kernel_traitsILi64ELi64ELi256ELi4ELb0ELb0EN7cutlass6half_tE19Flash_kernel_traitsILi64ELi64ELi256ELi4ES3_EELi8ELi7ELb1EEEvNS_16Flash_fwd_paramsE --------------------------
	.section	.nv.shared._ZN5flash32flash_fwd_splitkv_combine_kernelI23Flash_fwd_kernel_traitsILi64ELi64ELi256ELi4ELb0ELb0EN7cutlass6half_tE19Flash_kernel_traitsILi64ELi64ELi256ELi4ES3_EELi8ELi7ELb1EEEvNS_16Flash_fwd_paramsE,"aw",@nobits
	.sectionflags	@""
	.align	16
.nv.shared._ZN5flash32flash_fwd_splitkv_combine_kernelI23Flash_fwd_kernel_traitsILi64ELi64ELi256ELi4ELb0ELb0EN7cutlass6half_tE19Flash_kernel_traitsILi64ELi64ELi256ELi4ES3_EELi8ELi7ELb1EEEvNS_16Flash_fwd_paramsE:
	.zero		4608


//--------------------- .nv.shared._ZN5flash32flash_fwd_splitkv_combine_kernelI23Flash_fwd_kernel_traitsILi64ELi64ELi256ELi4ELb0ELb0EN7cutlass6half_tE19Flash_kernel_traitsILi64ELi64ELi256ELi4ES3_EELi8ELi6ELb1EEEvNS_16Flash_fwd_paramsE --------------------------
	.section	.nv.shared._ZN5flash32flash_fwd_splitkv_combine_kernelI23Flash_fwd_kernel_traitsILi64ELi64ELi256ELi4ELb0ELb0EN7cutlass6half_tE19Flash_kernel_traitsILi64ELi64ELi256ELi4ES3_EELi8ELi6ELb1EEEvNS_16Flash_fwd_paramsE,"aw",@nobits
	.sectionflags	@""
	.align	16
.nv.shared._ZN5flash32flash_fwd_splitkv_combine_kernelI23Flash_fwd_kernel_traitsILi64ELi64ELi256ELi4ELb0ELb0EN7cutlass6half_tE19Flash_kernel_traitsILi64ELi64ELi256ELi4ES3_EELi8ELi6ELb1EEEvNS_16Flash_fwd_paramsE:
	.zero		2304


//--------------------- .nv.shared._ZN5flash32flash_fwd_splitkv_combine_kernelI23Flash_fwd_kernel_traitsILi64ELi64ELi256ELi4ELb0ELb0EN7cutlass6half_tE19Flash_kernel_traitsILi64ELi64ELi256ELi4ES3_EELi8ELi5ELb1EEEvNS_16Flash_fwd_paramsE --------------------------
	.section	.nv.shared._ZN5flash32flash_fwd_splitkv_combine_kernelI23Flash_fwd_kernel_traitsILi64ELi64ELi256ELi4ELb0ELb0EN7cutlass6half_tE19Flash_kernel_traitsILi64ELi64ELi256ELi4ES3_EELi8ELi5ELb1EEEvNS_16Flash_fwd_paramsE,"aw",@nobits
	.sectionflags	@""
	.align	16
.nv.shared._ZN5flash32flash_fwd_splitkv_combine_kernelI23Flash_fwd_kernel_traitsILi64ELi64ELi256ELi4ELb0ELb0EN7cutlass6half_tE19Flash_kernel_traitsILi64ELi64ELi256ELi4ES3_EELi8ELi5ELb1EEEvNS_16Flash_fwd_paramsE:
	.zero		1152


//--------------------- .nv.shared._ZN5flash32flash_fwd_splitkv_combine_kernelI23Flash_fwd_kernel_traitsILi64ELi64ELi256ELi4ELb0ELb0EN7cutlass6half_tE19Flash_kernel_traitsILi64ELi64ELi256ELi4ES3_EELi8ELi4ELb1EEEvNS_16Flash_fwd_paramsE --------------------------
	.section	.nv.shared._ZN5flash32flash_fwd_splitkv_combine_kernelI23Flash_fwd_kernel_traitsILi64ELi64ELi256ELi4ELb0ELb0EN7cutlass6half_tE19Flash_kernel_traitsILi64ELi64ELi256ELi4ES3_EELi8ELi4ELb1EEEvNS_16Flash_fwd_paramsE,"aw",@nobits
	.sectionflags	@""
	.align	16
.nv.shared._ZN5flash32flash_fwd_splitkv_combine_kernelI23Flash_fwd_kernel_traitsILi64ELi64ELi256ELi4ELb0ELb0EN7cutlass6half_tE19Flash_kernel_traitsILi64ELi64ELi256ELi4ES3_EELi8ELi4ELb1EEEvNS_16Flash_fwd_paramsE:
	.zero		576


//--------------------- .nv.shared._ZN5flash32flash_fwd_splitkv_combine_kernelI23Flash_fwd_kernel_traitsILi64ELi64ELi256ELi4ELb0ELb0EN7cutlass6half_tE19Flash_kernel_traitsILi64ELi64ELi256ELi4ES3_EELi8ELi3ELb1EEEvNS_16Flash_fwd_paramsE --------------------------
	.section	.nv.shared._ZN5flash32flash_fwd_splitkv_combine_kernelI23Flash_fwd_kernel_traitsILi64ELi64ELi256ELi4ELb0ELb0EN7cutlass6half_tE19Flash_kernel_traitsILi64ELi64ELi256ELi4ES3_EELi8ELi3ELb1EEEvNS_16Flash_fwd_paramsE,"aw",@nobits
	.sectionflags	@""
	.align	16
.nv.shared._ZN5flash32flash_fwd_splitkv_combine_kernelI23Flash_fwd_kernel_traitsILi64ELi64ELi256ELi4ELb0ELb0EN7cutlass6half_tE19Flash_kernel_traitsILi64ELi64ELi256ELi4ES3_EELi8ELi3ELb1EEEvNS_16Flash_fwd_paramsE:
	.zero		288


//--------------------- .nv.shared._ZN5flash32flash_fwd_splitkv_combine_kernelI23Flash_fwd_kernel_traitsILi64ELi64ELi256ELi4ELb0ELb0EN7cutlass6half_tE19Flash_kernel_traitsILi64ELi64ELi256ELi4ES3_EELi8ELi2ELb1EEEvNS_16Flash_fwd_paramsE --------------------------
	.section	.nv.shared._ZN5flash32flash_fwd_splitkv_combine_kernelI23Flash_fwd_kernel_traitsILi64ELi64ELi256ELi4ELb0ELb0EN7cutlass6half_tE19Flash_kernel_traitsILi64ELi64ELi256ELi4ES3_EELi8ELi2ELb1EEEvNS_16Flash_fwd_paramsE,"aw",@nobits
	.sectionflags	@""
	.align	16
.nv.shared._ZN5flash32flash_fwd_splitkv_combine_kernelI23Flash_fwd_kernel_traitsILi64ELi64ELi256ELi4ELb0ELb0EN7cutlass6half_tE19Flash_kernel_traitsILi64ELi64ELi256ELi4ES3_EELi8ELi2ELb1EEEvNS_16Flash_fwd_paramsE:
	.zero		144


//--------------------- .nv.shared._ZN5flash32flash_fwd_splitkv_combine_kernelI23Flash_fwd_kernel_traitsILi64ELi64ELi256ELi4ELb0ELb0EN7cutlass6half_tE19Flash_kernel_traitsILi64ELi64ELi256ELi4ES3_EELi8ELi1ELb1EEEvNS_16Flash_fwd_paramsE --------------------------
	.section	.nv.shared._ZN5flash32flash_fwd_splitkv_combine_kernelI23Flash_fwd_kernel_traitsILi64ELi64ELi256ELi4ELb0ELb0EN7cutlass6half_tE19Flash_kernel_traitsILi64ELi64ELi256ELi4ES3_EELi8ELi1ELb1EEEvNS_16Flash_fwd_paramsE,"aw",@nobits
	.sectionflags	@""
	.align	16
.nv.shared._ZN5flash32flash_fwd_splitkv_combine_kernelI23Flash_fwd_kernel_traitsILi64ELi64ELi256ELi4ELb0ELb0EN7cutlass6half_tE19Flash_kernel_traitsILi64ELi64ELi256ELi4ES3_EELi8ELi1ELb1EEEvNS_16Flash_fwd_paramsE:
	.zero		80


//--------------------- .nv.shared._ZN5flash24flash_fwd_splitkv_kernelI23Flash_fwd_kernel_traitsILi64ELi64ELi256ELi4ELb0ELb0EN7cutlass6half_tE19Flash_kernel_traitsILi64ELi64ELi256ELi4ES3_EELb1ELb0ELb0ELb0ELb0ELb0ELb0ELb0EEEvNS_16Flash_fwd_paramsE --------------------------
	.section	.nv.shared._ZN5flash24flash_fwd_splitkv_kernelI23Flash_fwd_kernel_traitsILi64ELi64ELi256ELi4ELb0ELb0EN7cutlass6half_tE19Flash_kernel_traitsILi64ELi64ELi256ELi4ES3_EELb1ELb0ELb0ELb0ELb0ELb0ELb0ELb0EEEvNS_16Flash_fwd_paramsE,"aw",@nobits
	.sectionflags	@""
	.align	16


//--------------------- .nv.shared._ZN5flash24flash_fwd_splitkv_kernelI23Flash_fwd_kernel_traitsILi64ELi64ELi256ELi4ELb0ELb0EN7cutlass6half_tE19Flash_kernel_traitsILi64ELi64ELi256ELi4ES3_EELb1ELb0ELb0ELb0ELb0ELb1ELb0ELb0EEEvNS_16Flash_fwd_paramsE --------------------------
	.section	.nv.shared._ZN5flash24flash_fwd_splitkv_kernelI23Flash_fwd_kernel_traitsILi64ELi64ELi256ELi4ELb0ELb0EN7cutlass6half_tE19Flash_kernel_traitsILi64ELi64ELi256ELi4ES3_EELb1ELb0ELb0ELb0ELb0ELb1ELb0ELb0EEEvNS_16Flash_fwd_paramsE,"aw",@nobits
	.sectionflags	@""
	.align	16


//--------------------- .nv.shared._ZN5flash24flash_fwd_splitkv_kernelI23Flash_fwd_kernel_traitsILi64ELi64ELi256ELi4ELb0ELb0EN7cutlass6half_tE19Flash_kernel_traitsILi64ELi64ELi256ELi4ES3_EELb1ELb0ELb0ELb0ELb0ELb0ELb0ELb1EEEvNS_16Flash_fwd_paramsE --------------------------
	.section	.nv.shared._ZN5flash24flash_fwd_splitkv_kernelI23Flash_fwd_kernel_traitsILi64ELi64ELi256ELi4ELb0ELb0EN7cutlass6half_tE19Flash_kernel_traitsILi64ELi64ELi256ELi4ES3_EELb1ELb0ELb0ELb0ELb0ELb0ELb0ELb1EEEvNS_16Flash_fwd_paramsE,"aw",@nobits
	.sectionflags	@""
	.align	16


//--------------------- .nv.shared._ZN5flash24flash_fwd_splitkv_kernelI23Flash_fwd_kernel_traitsILi64ELi64ELi256ELi4ELb0ELb0EN7cutlass6half_tE19Flash_kernel_traitsILi64ELi64ELi256ELi4ES3_EELb1ELb0ELb0ELb0ELb0ELb1ELb0ELb1EEEvNS_16Flash_fwd_paramsE --------------------------
	.section	.nv.shared._ZN5flash24flash_fwd_splitkv_kernelI23Flash_fwd_kernel_traitsILi64ELi64ELi256ELi4ELb0ELb0EN7cutlass6half_tE19Flash_kernel_traitsILi64ELi64ELi256ELi4ES3_EELb1ELb0ELb0ELb0ELb0ELb1ELb0ELb1EEEvNS_16Flash_fwd_paramsE,"aw",@nobits
	.sectionflags	@""
	.align	16


//--------------------- .nv.shared._ZN5flash24flash_fwd_splitkv_kernelI23Flash_fwd_kernel_traitsILi64ELi64ELi256ELi4ELb0ELb0EN7cutlass6half_tE19Flash_kernel_traitsILi64ELi64ELi256ELi4ES3_EELb1ELb0ELb0ELb0ELb0ELb0ELb1ELb0EEEvNS_16Flash_fwd_paramsE --------------------------
	.section	.nv.shared._ZN5flash24flash_fwd_splitkv_kernelI23Flash_fwd_kernel_traitsILi64ELi64ELi256ELi4ELb0ELb0EN7cutlass6half_tE19Flash_kernel_traitsILi64ELi64ELi256ELi4ES3_EELb1ELb0ELb0ELb0ELb0ELb0ELb1ELb0EEEvNS_16Flash_fwd_paramsE,"aw",@nobits
	.sectionflags	@""
	.align	16


//--------------------- .nv.shared._ZN5flash24flash_fwd_splitkv_kernelI23Flash_fwd_kernel_traitsILi64ELi64ELi256ELi4ELb0ELb0EN7cutlass6half_tE19Flash_kernel_traitsILi64ELi64ELi256ELi4ES3_EELb1ELb0ELb0ELb0ELb0ELb1ELb1ELb0EEEvNS_16Flash_fwd_paramsE --------------------------
	.section	.nv.shared._ZN5flash24flash_fwd_splitkv_kernelI23Flash_fwd_kernel_traitsILi64ELi64ELi256ELi4ELb0ELb0EN7cutlass6half_tE19Flash_kernel_traitsILi64ELi64ELi256ELi4ES3_EELb1ELb0ELb0ELb0ELb0ELb1ELb1ELb0EEEvNS_16Flash_fwd_paramsE,"aw",@nobits
	.sectionflags	@""
	.align	16


//--------------------- .nv.shared._ZN5flash24flash_fwd_splitkv_kernelI23Flash_fwd_kernel_traitsILi64ELi64ELi256ELi4ELb0ELb0EN7cutlass6half_tE19Flash_kernel_traitsILi64ELi64ELi256ELi4ES3_EELb1ELb0ELb0ELb0ELb0ELb0ELb1ELb1EEEvNS_16Flash_fwd_paramsE --------------------------
	.section	.nv.shared._ZN5flash24flash_fwd_splitkv_kernelI23Flash_fwd_kernel_traitsILi64ELi64ELi256ELi4ELb0ELb0EN7cutlass6half_tE19Flash_kernel_traitsILi64ELi64ELi256ELi4ES3_EELb1ELb0ELb0ELb0ELb0ELb0ELb1ELb1EEEvNS_16Flash_fwd_paramsE,"aw",@nobits
	.sectionflags	@""
	.align	16


//--------------------- .nv.shared._ZN5flash24flash_fwd_splitkv_kernelI23Flash_fwd_kernel_traitsILi64ELi64ELi256ELi4ELb0ELb0EN7cutlass6half_tE19Flash_kernel_traitsILi64ELi64ELi256ELi4ES3_EELb1ELb0ELb0ELb0ELb0ELb1ELb1ELb1EEEvNS_16Flash_fwd_paramsE --------------------------
	.section	.nv.shared._ZN5flash24flash_fwd_splitkv_kernelI23Flash_fwd_kernel_traitsILi64ELi64ELi256ELi4ELb0ELb0EN7cutlass6half_tE19Flash_kernel_traitsILi64ELi64ELi256ELi4ES3_EELb1ELb0ELb0ELb0ELb0ELb1ELb1ELb1EEEvNS_16Flash_fwd_paramsE,"aw",@nobits
	.sectionflags	@""
	.align	16


//--------------------- .nv.shared._ZN5flash24flash_fwd_splitkv_kernelI23Flash_fwd_kernel_traitsILi64ELi64ELi256ELi4ELb0ELb0EN7cutlass6half_tE19Flash_kernel_traitsILi64ELi64ELi256ELi4ES3_EELb1ELb0ELb0ELb1ELb1ELb0ELb0ELb0EEEvNS_16Flash_fwd_paramsE --------------------------
	.section	.nv.shared._ZN5flash24flash_fwd_splitkv_kernelI23Flash_fwd_kernel_traitsILi64ELi64ELi256ELi4ELb0ELb0EN7cutlass6half_tE19Flash_kernel_traitsILi64ELi64ELi256ELi4ES3_EELb1ELb0ELb0ELb1ELb1ELb0ELb0ELb0EEEvNS_16Flash_fwd_paramsE,"aw",@nobits
	.sectionflags	@""
	.align	16


//--------------------- .nv.shared._ZN5flash24flash_fwd_splitkv_kernelI23Flash_fwd_kernel_traitsILi64ELi64ELi256ELi4ELb0ELb0EN7cutlass6half_tE19Flash_kernel_traitsILi64ELi64ELi256ELi4ES3_EELb1ELb0ELb0ELb1ELb1ELb1ELb0ELb0EEEvNS_16Flash_fwd_paramsE --------------------------
	.section	.nv.shared._ZN5flash24flash_fwd_splitkv_kernelI23Flash_fwd_kernel_traitsILi64ELi64ELi256ELi4ELb0ELb0EN7cutlass6half_tE19Flash_kernel_traitsILi64ELi64ELi256ELi4ES3_EELb1ELb0ELb0ELb1ELb1ELb1ELb0ELb0EEEvNS_16Flash_fwd_paramsE,"aw",@nobits
	.sectionflags	@""
	.align	16


//--------------------- .nv.shared._ZN5flash24flash_fwd_splitkv_kernelI23Flash_fwd_kernel_traitsILi64ELi64ELi256ELi4ELb0ELb0EN7cutlass6half_tE19Flash_kernel_traitsILi64ELi64ELi256ELi4ES3_EELb1ELb0ELb0ELb1ELb1ELb0ELb1ELb0EEEvNS_16Flash_fwd_paramsE --------------------------
	.section	.nv.shared._ZN5flash24flash_fwd_splitkv_kernelI23Flash_fwd_kernel_traitsILi64ELi64ELi256ELi4ELb0ELb0EN7cutlass6half_tE19Flash_kernel_traitsILi64ELi64ELi256ELi4ES3_EELb1ELb0ELb0ELb1ELb1ELb0ELb1ELb0EEEvNS_16Flash_fwd_paramsE,"aw",@nobits
	.sectionflags	@""
	.align	16


//--------------------- .nv.shared._ZN5flash24flash_fwd_splitkv_kernelI23Flash_fwd_kernel_traitsILi64ELi64ELi256ELi4ELb0ELb0EN7cutlass6half_tE19Flash_kernel_traitsILi64ELi64ELi256ELi4ES3_EELb1ELb0ELb0ELb1ELb1ELb1ELb1ELb0EEEvNS_16Flash_fwd_paramsE --------------------------
	.section	.nv.shared._ZN5flash24flash_fwd_splitkv_kernelI23Flash_fwd_kernel_traitsILi64ELi64ELi256ELi4ELb0ELb0EN7cutlass6half_tE19Flash_kernel_traitsILi64ELi64ELi256ELi4ES3_EELb1ELb0ELb0ELb1ELb1ELb1ELb1ELb0EEEvNS_16Flash_fwd_paramsE,"aw",@nobits
	.sectionflags	@""
	.align	16


//--------------------- .nv.shared._ZN5flash24flash_fwd_splitkv_kernelI23Flash_fwd_kernel_traitsILi64ELi64ELi256ELi4ELb0ELb0EN7cutlass6half_tE19Flash_kernel_traitsILi64ELi64ELi256ELi4ES3_EELb1ELb0ELb0ELb0ELb1ELb0ELb0ELb0EEEvNS_16Flash_fwd_paramsE --------------------------
	.section	.nv.shared._ZN5flash24flash_fwd_splitkv_kernelI23Flash_fwd_kernel_traitsILi64ELi64ELi256ELi4ELb0ELb0EN7cutlass6half_tE19Flash_kernel_traitsILi64ELi64ELi256ELi4ES3_EELb1ELb0ELb0ELb0ELb1ELb0ELb0ELb0EEEvNS_16Flash_fwd_paramsE,"aw",@nobits
	.sectionflags	@""
	.align	16


//--------------------- .nv.shared._ZN5flash24flash_fwd_splitkv_kernelI23Flash_fwd_kernel_traitsILi64ELi64ELi256ELi4ELb0ELb0EN7cutlass6half_tE19Flash_kernel_traitsILi64ELi64ELi256ELi4ES3_EELb1ELb0ELb0ELb0ELb1ELb1ELb0ELb0EEEvNS_16Flash_fwd_paramsE --------------------------
	.section	.nv.shared._ZN5flash24flash_fwd_splitkv_kernelI23Flash_fwd_kernel_traitsILi64ELi64ELi256ELi4ELb0ELb0EN7cutlass6half_tE19Flash_kernel_traitsILi64ELi64ELi256ELi4ES3_EELb1ELb0ELb0ELb0ELb1ELb1ELb0ELb0EEEvNS_16Flash_fwd_paramsE,"aw",@nobits
	.sectionflags	@""
	.align	16


//--------------------- .nv.shared._ZN5flash24flash_fwd_splitkv_kernelI23Flash_fwd_kernel_traitsILi64ELi64ELi256ELi4ELb0ELb0EN7cutlass6half_tE19Flash_kernel_traitsILi64ELi64ELi256ELi4ES3_EELb1ELb0ELb1ELb0ELb0ELb0ELb0ELb0EEEvNS_16Flash_fwd_paramsE --------------------------
	.section	.nv.shared._ZN5flash24flash_fwd_splitkv_kernelI23Flash_fwd_kernel_traitsILi64ELi64ELi256ELi4ELb0ELb0EN7cutlass6half_tE19Flash_kernel_traitsILi64ELi64ELi256ELi4ES3_EELb1ELb0ELb1ELb0ELb0ELb0ELb0ELb0EEEvNS_16Flash_fwd_paramsE,"aw",@nobits
	.sectionflags	@""
	.align	16


//--------------------- .nv.shared._ZN5flash24flash_fwd_splitkv_kernelI23Flash_fwd_kernel_traitsILi64ELi64ELi256ELi4ELb0ELb0EN7cutlass6half_tE19Flash_kernel_traitsILi64ELi64ELi256ELi4ES3_EELb1ELb0ELb1ELb0ELb0ELb1ELb0ELb0EEEvNS_16Flash_fwd_paramsE --------------------------
	.section	.nv.shared._ZN5flash24flash_fwd_splitkv_kernelI23Flash_fwd_kernel_traitsILi64ELi64ELi256ELi4ELb0ELb0EN7cutlass6half_tE19Flash_kernel_traitsILi64ELi64ELi256ELi4ES3_EELb1ELb0ELb1ELb0ELb0ELb1ELb0ELb0EEEvNS_16Flash_fwd_paramsE,"aw",@nobits
	.sectionflags	@""
	.align	16


//--------------------- .nv.shared._ZN5flash24flash_fwd_splitkv_kernelI23Flash_fwd_kernel_traitsILi64ELi64ELi256ELi4ELb0ELb0EN7cutlass6half_tE19Flash_kernel_traitsILi64ELi64ELi256ELi4ES3_EELb1ELb0ELb0ELb0ELb1ELb0ELb0ELb1EEEvNS_16Flash_fwd_paramsE --------------------------
	.section	.nv.shared._ZN5flash24flash_fwd_splitkv_kernelI23Flash_fwd_kernel_traitsILi64ELi64ELi256ELi4ELb0ELb0EN7cutlass6half_tE19Flash_kernel_traitsILi64ELi64ELi256ELi4ES3_EELb1ELb0ELb0ELb0ELb1ELb0ELb0ELb1EEEvNS_16Flash_fwd_paramsE,"aw",@nobits
	.sectionflags	@""
	.align	16


//--------------------- .nv.shared._ZN5flash24flash_fwd_splitkv_kernelI23Flash_fwd_kernel_traitsILi64ELi64ELi256ELi4ELb0ELb0EN7cutlass6half_tE19Flash_kernel_traitsILi64ELi64ELi256ELi4ES3_EELb1ELb0ELb0ELb0ELb1ELb1ELb0ELb1EEEvNS_16Flash_fwd_paramsE --------------------------
	.section	.nv.shared._ZN5flash24flash_fwd_splitkv_kernelI23Flash_fwd_kernel_traitsILi64ELi64ELi256ELi4ELb0ELb0EN7cutlass6half_tE19Flash_kernel_traitsILi64ELi64ELi256ELi4ES3_EELb1ELb0ELb0ELb0ELb1ELb1ELb0ELb1EEEvNS_16Flash_fwd_paramsE,"aw",@nobits
	.sectionflags	@""
	.align	16


//--------------------- .nv.shared._ZN5flash24flash_fwd_splitkv_kernelI23Flash_fwd_kernel_traitsILi64ELi64ELi256ELi4ELb0ELb0EN7cutlass6half_tE19Flash_kernel_traitsILi64ELi64ELi256ELi4ES3_EELb1ELb0ELb1ELb0ELb0ELb0ELb0ELb1EEEvNS_16Flash_fwd_paramsE --------------------------
	.section	.nv.shared._ZN5flash24flash_fwd_splitkv_kernelI23Flash_fwd_kernel_traitsILi64ELi64ELi256ELi4ELb0ELb0EN7cutlass6half_tE19Flash_kernel_traitsILi64ELi64ELi256ELi4ES3_EELb1ELb0ELb1ELb0ELb0ELb0ELb0ELb1EEEvNS_16Flash_fwd_paramsE,"aw",@nobits
	.sectionflags	@""
	.align	16


//--------------------- .nv.shared._ZN5flash24flash_fwd_splitkv_kernelI23Flash_fwd_kernel_traitsILi64ELi64ELi256ELi4ELb0ELb0EN7cutlass6half_tE19Flash_kernel_traitsILi64ELi64ELi256ELi4ES3_EELb1ELb0ELb1ELb0ELb0ELb1ELb0ELb1EEEvNS_16Flash_fwd_paramsE --------------------------
	.section	.nv.shared._ZN5flash24flash_fwd_splitkv_kernelI23Flash_fwd_kernel_traitsILi64ELi64ELi256ELi4ELb0ELb0EN7cutlass6half_tE19Flash_kernel_traitsILi64ELi64ELi256ELi4ES3_EELb1ELb0ELb1ELb0ELb0ELb1ELb0ELb1EEEvNS_16Flash_fwd_paramsE,"aw",@nobits
	.sectionflags	@""
	.align	16


//--------------------- .nv.shared._ZN5flash24flash_fwd_splitkv_kernelI23Flash_fwd_kernel_traitsILi64ELi64ELi256ELi4ELb0ELb0EN7cutlass6half_tE19Flash_kernel_traitsILi64ELi64ELi256ELi4ES3_EELb1ELb0ELb0ELb0ELb1ELb0ELb1ELb0EEEvNS_16Flash_fwd_paramsE --------------------------
	.section	.nv.shared._ZN5flash24flash_fwd_splitkv_kernelI23Flash_fwd_kernel_traitsILi64ELi64ELi256ELi4ELb0ELb0EN7cutlass6half_tE19Flash_kernel_traitsILi64ELi64ELi256ELi4ES3_EELb1ELb0ELb0ELb0ELb1ELb0ELb1ELb0EEEvNS_16Flash_fwd_paramsE,"aw",@nobits
	.sectionflags	@""
	.align	16


//--------------------- .nv.shared._ZN5flash24flash_fwd_splitkv_kernelI23Flash_fwd_kernel_traitsILi64ELi64ELi256ELi4ELb0ELb0EN7cutlass6half_tE19Flash_kernel_traitsILi64ELi64ELi256ELi4ES3_EELb1ELb0ELb0ELb0ELb1ELb1ELb1ELb0EEEvNS_16Flash_fwd_paramsE --------------------------
	.section	.nv.shared._ZN5flash24flash_fwd_splitkv_kernelI23Flash_fwd_kernel_traitsILi64ELi64ELi256ELi4ELb0ELb0EN7cutlass6half_tE19Flash_kernel_traitsILi64ELi64ELi256ELi4ES3_EELb1ELb0ELb0ELb0ELb1ELb1ELb1ELb0EEEvNS_16Flash_fwd_paramsE,"aw",@nobits
	.sectionflags	@""
	.align	16


//--------------------- .nv.shared._ZN5flash24flash_fwd_splitkv_kernelI23Flash_fwd_kernel_traitsILi64ELi64ELi256ELi4ELb0ELb0EN7cutlass6half_tE19Flash_kernel_traitsILi64ELi64ELi256ELi4ES3_EELb1ELb0ELb1ELb0ELb0ELb0ELb1ELb0EEEvNS_16Flash_fwd_paramsE --------------------------
	.section	.nv.shared._ZN5flash24flash_fwd_splitkv_kernelI23Flash_fwd_kernel_traitsILi64ELi64ELi256ELi4ELb0ELb0EN7cutlass6half_tE19Flash_kernel_traitsILi64ELi64ELi256ELi4ES3_EELb1ELb0ELb1ELb0ELb0ELb0ELb1ELb0EEEvNS_16Flash_fwd_paramsE,"aw",@nobits
	.sectionflags	@""
	.align	16


//--------------------- .nv.shared._ZN5flash24flash_fwd_splitkv_kernelI23Flash_fwd_kernel_traitsILi64ELi64ELi256ELi4ELb0ELb0EN7cutlass6half_tE19Flash_kernel_traitsILi64ELi64ELi256ELi4ES3_EELb1ELb0ELb1ELb0ELb0ELb1ELb1ELb0EEEvNS_16Flash_fwd_paramsE --------------------------
	.section	.nv.shared._ZN5flash24flash_fwd_splitkv_kernelI23Flash_fwd_kernel_traitsILi64ELi64ELi256ELi4ELb0ELb0EN7cutlass6half_tE19Flash_kernel_traitsILi64ELi64ELi256ELi4ES3_EELb1ELb0ELb1ELb0ELb0ELb1ELb1ELb0EEEvNS_16Flash_fwd_paramsE,"aw",@nobits
	.sectionflags	@""
	.align	16


//--------------------- .nv.shared._ZN5flash24flash_fwd_splitkv_kernelI23Flash_fwd_kernel_traitsILi64ELi64ELi256ELi4ELb0ELb0EN7cutlass6half_tE19Flash_kernel_traitsILi64ELi64ELi256ELi4ES3_EELb1ELb0ELb0ELb0ELb1ELb0ELb1ELb1EEEvNS_16Flash_fwd_paramsE --------------------------
	.section	.nv.shared._ZN5flash24flash_fwd_splitkv_kernelI23Flash_fwd_kernel_traitsILi64ELi64ELi256ELi4ELb0ELb0EN7cutlass6half_tE19Flash_kernel_traitsILi64ELi64ELi256ELi4ES3_EELb1ELb0ELb0ELb0ELb1ELb0ELb1ELb1EEEvNS_16Flash_fwd_paramsE,"aw",@nobits
	.sectionflags	@""
	.align	16


//--------------------- .nv.shared._ZN5flash24flash_fwd_splitkv_kernelI23Flash_fwd_kernel_traitsILi64ELi64ELi256ELi4ELb0ELb0EN7cutlass6half_tE19Flash_kernel_traitsILi64ELi64ELi256ELi4ES3_EELb1ELb0ELb0ELb0ELb1ELb1ELb1ELb1EEEvNS_16Flash_fwd_paramsE --------------------------
	.section	.nv.shared._ZN5flash24flash_fwd_splitkv_kernelI23Flash_fwd_kernel_traitsILi64ELi64ELi256ELi4ELb0ELb0EN7cutlass6half_tE19Flash_kernel_traitsILi64ELi64ELi256ELi4ES3_EELb1ELb0ELb0ELb0ELb1ELb1ELb1ELb1EEEvNS_16Flash_fwd_paramsE,"aw",@nobits
	.sectionflags	@""
	.align	16


//--------------------- .nv.shared._ZN5flash24flash_fwd_splitkv_kernelI23Flash_fwd_kernel_traitsILi64ELi64ELi256ELi4ELb0ELb0EN7cutlass6half_tE19Flash_kernel_traitsILi64ELi64ELi256ELi4ES3_EELb1ELb0ELb1ELb0ELb0ELb0ELb1ELb1EEEvNS_16Flash_fwd_paramsE --------------------------
	.section	.nv.shared._ZN5flash24flash_fwd_splitkv_kernelI23Flash_fwd_kernel_traitsILi64ELi64ELi256ELi4ELb0ELb0EN7cutlass6half_tE19Flash_kernel_traitsILi64ELi64ELi256ELi4ES3_EELb1ELb0ELb1ELb0ELb0ELb0ELb1ELb1EEEvNS_16Flash_fwd_paramsE,"aw",@nobits
	.sectionflags	@""
	.align	16


//--------------------- .nv.shared._ZN5flash24flash_fwd_splitkv_kernelI23Flash_fwd_kernel_traitsILi64ELi64ELi256ELi4ELb0ELb0EN7cutlass6half_tE19Flash_kernel_traitsILi64ELi64ELi256ELi4ES3_EELb1ELb0ELb1ELb0ELb0ELb1ELb1ELb1EEEvNS_16Flash_fwd_paramsE --------------------------
	.section	.nv.shared._ZN5flash24flash_fwd_splitkv_kernelI23Flash_fwd_kernel_traitsILi64ELi64ELi256ELi4ELb0ELb0EN7cutlass6half_tE19Flash_kernel_traitsILi64ELi64ELi256ELi4ES3_EELb1ELb0ELb1ELb0ELb0ELb1ELb1ELb1EEEvNS_16Flash_fwd_paramsE,"aw",@nobits
	.sectionflags	@""
	.align	16


//--------------------- .nv.shared._ZN5flash32flash_fwd_splitkv_combine_kernelI23Flash_fwd_kernel_traitsILi64ELi64ELi128ELi4ELb0ELb0EN7cutlass6half_tE19Flash_kernel_traitsILi64ELi64ELi128ELi4ES3_EELi8ELi7ELb0EEEvNS_16Flash_fwd_paramsE --------------------------
	.section	.nv.shared._ZN5flash32flash_fwd_splitkv_combine_kernelI23Flash_fwd_kernel_traitsILi64ELi64ELi128ELi4ELb0ELb0EN7cutlass6half_tE19Flash_kernel_traitsILi64ELi64ELi128ELi4ES3_EELi8ELi7ELb0EEEvNS_16Flash_fwd_paramsE,"aw",@nobits
	.sectionflags	@""
	.align	16
.nv.shared._ZN5flash32flash_fwd_splitkv_combine_kernelI23Flash_fwd_kernel_traitsILi64ELi64ELi128ELi4ELb0ELb0EN7cutlass6half_tE19Flash_kernel_traitsILi64ELi64ELi128ELi4ES3_EELi8ELi7ELb0EEEvNS_16Flash_fwd_paramsE:
	.zero		4608


//--------------------- .nv.shared._ZN5flash32flash_fwd_splitkv_combine_kernelI23Flash_fwd_kernel_traitsILi64ELi64ELi128ELi4ELb0ELb0EN7cutlass6half_tE19Flash_kernel_traitsILi64ELi64ELi128ELi4ES3_EELi8ELi6ELb0EEEvNS_16Flash_fwd_paramsE --------------------------
	.section	.nv.shared._ZN5flash32flash_fwd_splitkv_combine_kernelI23Flash_fwd_kernel_traitsILi64ELi64ELi128ELi4ELb0ELb0EN7cutlass6half_tE19Flash_kernel_traitsILi64ELi64ELi128ELi4ES3_EELi8ELi6ELb0EEEvNS_16Flash_fwd_paramsE,"aw",@nobits
	.sectionflags	@""
	.align	16
.nv.shared._ZN5flash32flash_fwd_splitkv_combine_kernelI23Flash_fwd_kernel_traitsILi64ELi64ELi128ELi4ELb0ELb0EN7cutlass6half_tE19Flash_kernel_traitsILi64ELi64ELi128ELi4ES3_EELi8ELi6ELb0EEEvNS_16Flash_fwd_paramsE:
	.zero		2304


//--------------------- .nv.shared._ZN5flash32flash_fwd_splitkv_combine_kernelI23Flash_fwd_kernel_traitsILi64ELi64ELi128ELi4ELb0ELb0EN7cutlass6half_tE19Flash_kernel_traitsILi64ELi64ELi128ELi4ES3_EELi8ELi5ELb0EEEvNS_16Flash_fwd_paramsE --------------------------
	.section	.nv.shared._ZN5flash32flash_fwd_splitkv_combine_kernelI23Flash_fwd_kernel_traitsILi64ELi64ELi128ELi4ELb0ELb0EN7cutlass6half_tE19Flash_kernel_traitsILi64ELi64ELi128ELi4ES3_EELi8ELi5ELb0EEEvNS_16Flash_fwd_paramsE,"aw",@nobits
	.sectionflags	@""
	.align	16
.nv.shared._ZN5flash32flash_fwd_splitkv_combine_kernelI23Flash_fwd_kernel_traitsILi64ELi64ELi128ELi4ELb0ELb0EN7cutlass6half_tE19Flash_kernel_traitsILi64ELi64ELi128ELi4ES3_EELi8ELi5ELb0EEEvNS_16Flash_fwd_paramsE:
	.zero		1152


//--------------------- .nv.shared._ZN5flash32flash_fwd_splitkv_combine_kernelI23Flash_fwd_kernel_traitsILi64ELi64ELi128ELi4ELb0ELb0EN7cutlass6half_tE19Flash_kernel_traitsILi64ELi64ELi128ELi4ES3_EELi8ELi4ELb0EEEvNS_16Flash_fwd_paramsE --------------------------
	.section	.nv.shared._ZN5flash32flash_fwd_splitkv_combine_kernelI23Flash_fwd_kernel_traitsILi64ELi64ELi128ELi4ELb0ELb0EN7cutlass6half_tE19Flash_kernel_traitsILi64ELi64ELi128ELi4ES3_EELi8ELi4ELb0EEEvNS_16Flash_fwd_paramsE,"aw",@nobits
	.sectionflags	@""
	.align	16
.nv.shared._ZN5flash32flash_fwd_splitkv_combine_kernelI23Flash_fwd_kernel_traitsILi64ELi64ELi128ELi4ELb0ELb0EN7cutlass6half_tE19Flash_kernel_traitsILi64ELi64ELi128ELi4ES3_EELi8ELi4ELb0EEEvNS_16Flash_fwd_paramsE:
	.zero		576


//--------------------- .nv.shared._ZN5flash32flash_fwd_splitkv_combine_kernelI23Flash_fwd_kernel_traitsILi64ELi64ELi128ELi4ELb0ELb0EN7cutlass6half_tE19Flash_kernel_traitsILi64ELi64ELi128ELi4ES3_EELi8ELi3ELb0EEEvNS_16Flash_fwd_paramsE --------------------------
	.section	.nv.shared._ZN5flash32flash_fwd_splitkv_combine_kernelI23Flash_fwd_kernel_traitsILi64ELi64ELi128ELi4ELb0ELb0EN7cutlass6half_tE19Flash_kernel_traitsILi64ELi64ELi128ELi4ES3_EELi8ELi3ELb0EEEvNS_16Flash_fwd_paramsE,"aw",@nobits
	.sectionflags	@""
	.align	16
.nv.shared._ZN5flash32flash_fwd_splitkv_combine_kernelI23Flash_fwd_kernel_traitsILi64ELi64ELi128ELi4ELb0ELb0EN7cutlass6half_tE19Flash_kernel_traitsILi64ELi64ELi128ELi4ES3_EELi8ELi3ELb0EEEvNS_16Flash_fwd_paramsE:
	.zero		288


//--------------------- .nv.shared._ZN5flash32flash_fwd_splitkv_combine_kernelI23Flash_fwd_kernel_traitsILi64ELi64ELi128ELi4ELb0ELb0EN7cutlass6half_tE19Flash_kernel_traitsILi64ELi64ELi128ELi4ES3_EELi8ELi2ELb0EEEvNS_16Flash_fwd_paramsE --------------------------
	.section	.nv.shared._ZN5flash32flash_fwd_splitkv_combine_kernelI23Flash_fwd_kernel_traitsILi64ELi64ELi128ELi4ELb0ELb0EN7cutlass6half_tE19Flash_kernel_traitsILi64ELi64ELi128ELi4ES3_EELi8ELi2ELb0EEEvNS_16Flash_fwd_paramsE,"aw",@nobits
	.sectionflags	@""
	.align	16
.nv.shared._ZN5flash32flash_fwd_splitkv_combine_kernelI23Flash_fwd_kernel_traitsILi64ELi64ELi128ELi4ELb0ELb0EN7cutlass6half_tE19Flash_kernel_traitsILi64ELi64ELi128ELi4ES3_EELi8ELi2ELb0EEEvNS_16Flash_fwd_paramsE:
	.zero		144


//--------------------- .nv.shared._ZN5flash32flash_fwd_splitkv_combine_kernelI23Flash_fwd_kernel_traitsILi64ELi64ELi128ELi4ELb0ELb0EN7cutlass6half_tE19Flash_kernel_traitsILi64ELi64ELi128ELi4ES3_EELi8ELi1ELb0EEEvNS_16Flash_fwd_paramsE --------------------------
	.section	.nv.shared._ZN5flash32flash_fwd_splitkv_combine_kernelI23Flash_fwd_kernel_traitsILi64ELi64ELi128ELi4ELb0ELb0EN7cutlass6half_tE19Flash_kernel_traitsILi64ELi64ELi128ELi4ES3_EELi8ELi1ELb0EEEvNS_16Flash_fwd_paramsE,"aw",@nobits
	.sectionflags	@""
	.align	16
.nv.shared._ZN5flash32flash_fwd_splitkv_combine_kernelI23Flash_fwd_kernel_traitsILi64ELi64ELi128ELi4ELb0ELb0EN7cutlass6half_tE19Flash_kernel_traitsILi64ELi64ELi128ELi4ES3_EELi8ELi1ELb0EEEvNS_16Flash_fwd_paramsE:
	.zero		80


//--------------------- .nv.shared._ZN5flash32flash_fwd_splitkv_combine_kernelI23Flash_fwd_kernel_traitsILi64ELi64ELi128ELi4ELb0ELb0EN7cutlass6half_tE19Flash_kernel_traitsILi64ELi64ELi128ELi4ES3_EELi8ELi7ELb1EEEvNS_16Flash_fwd_paramsE --------------------------
	.section	.nv.shared._ZN5flash32flash_fwd_splitkv_combine_kernelI23Flash_fwd_kernel_traitsILi64ELi64ELi128ELi4ELb0ELb0EN7cutlass6half_tE19Flash_kernel_traitsILi64ELi64ELi128ELi4ES3_EELi8ELi7ELb1EEEvNS_16Flash_fwd_paramsE,"aw",@nobits
	.sectionflags	@""
	.align	16
.nv.shared._ZN5flash32flash_fwd_splitkv_combine_kernelI23Flash_fwd_kernel_traitsILi64ELi64ELi128ELi4ELb0ELb0EN7cutlass6half_tE19Flash_kernel_traitsILi64ELi64ELi128ELi4ES3_EELi8ELi7ELb1EEEvNS_16Flash_fwd_paramsE:
	.zero		4608


//--------------------- .nv.shared._ZN5flash32flash_fwd_splitkv_combine_kernelI23Flash_fwd_kernel_traitsILi64ELi64ELi128ELi4ELb0ELb0EN7cutlass6half_tE19Flash_kernel_traitsILi64ELi64ELi128ELi4ES3_EELi8ELi6ELb1EEEvNS_16Flash_fwd_paramsE --------------------------
	.section	.nv.shared._ZN5flash32flash_fwd_splitkv_combine_kernelI23Flash_fwd_kernel_traitsILi64ELi64ELi128ELi4ELb0ELb0EN7cutlass6half_tE19Flash_kernel_traitsILi64ELi64ELi128ELi4ES3_EELi8ELi6ELb1EEEvNS_16Flash_fwd_paramsE,"aw",@nobits
	.sectionflags	@""
	.align	16
.nv.shared._ZN5flash32flash_fwd_splitkv_combine_kernelI23Flash_fwd_kernel_traitsILi64ELi64ELi128ELi4ELb0ELb0EN7cutlass6half_tE19Flash_kernel_traitsILi64ELi64ELi128ELi4ES3_EELi8ELi6ELb1EEEvNS_16Flash_fwd_paramsE:
	.zero		2304


//--------------------- .nv.shared._ZN5flash32flash_fwd_splitkv_combine_kernelI23Flash_fwd_kernel_traitsILi64ELi64ELi128ELi4ELb0ELb0EN7cutlass6half_tE19Flash_kernel_traitsILi64ELi64ELi128ELi4ES3_EELi8ELi5ELb1EEEvNS_16Flash_fwd_paramsE --------------------------
	.section	.nv.shared._ZN5flash32flash_fwd_splitkv_combine_kernelI23Flash_fwd_kernel_traitsILi64ELi64ELi128ELi4ELb0ELb0EN7cutlass6half_tE19Flash_kernel_traitsILi64ELi64ELi128ELi4ES3_EELi8ELi5ELb1EEEvNS_16Flash_fwd_paramsE,"aw",@nobits
	.sectionflags	@""
	.align	16
.nv.shared._ZN5flash32flash_fwd_splitkv_combine_kernelI23Flash_fwd_kernel_traitsILi64ELi64ELi128ELi4ELb0ELb0EN7cutlass6half_tE19Flash_kernel_traitsILi64ELi64ELi128ELi4ES3_EELi8ELi5ELb1EEEvNS_16Flash_fwd_paramsE:
	.zero		1152


//--------------------- .nv.shared._ZN5flash32flash_fwd_splitkv_combine_kernelI23Flash_fwd_kernel_traitsILi64ELi64ELi128ELi4ELb0ELb0EN7cutlass6half_tE19Flash_kernel_traitsILi64ELi64ELi128ELi4ES3_EELi8ELi4ELb1EEEvNS_16Flash_fwd_paramsE --------------------------
	.section	.nv.shared._ZN5flash32flash_fwd_splitkv_combine_kernelI23Flash_fwd_kernel_traitsILi64ELi64ELi128ELi4ELb0ELb0EN7cutlass6half_tE19Flash_kernel_traitsILi64ELi64ELi128ELi4ES3_EELi8ELi4ELb1EEEvNS_16Flash_fwd_paramsE,"aw",@nobits
	.sectionflags	@""
	.align	16
.nv.shared._ZN5flash32flash_fwd_splitkv_combine_kernelI23Flash_fwd_kernel_traitsILi64ELi64ELi128ELi4ELb0ELb0EN7cutlass6half_tE19Flash_kernel_traitsILi64ELi64ELi128ELi4ES3_EELi8ELi4ELb1EEEvNS_16Flash_fwd_paramsE:
	.zero		576


//--------------------- .nv.shared._ZN5flash32flash_fwd_splitkv_combine_kernelI23Flash_fwd_kernel_traitsILi64ELi64ELi128ELi4ELb0ELb0EN7cutlass6half_tE19Flash_kernel_traitsILi64ELi64ELi128ELi4ES3_EELi8ELi3ELb1EEEvNS_16Flash_fwd_paramsE --------------------------
	.section	.nv.shared._ZN5flash32flash_fwd_splitkv_combine_kernelI23Flash_fwd_kernel_traitsILi64ELi64ELi128ELi4ELb0ELb0EN7cutlass6half_tE19Flash_kernel_traitsILi64ELi64ELi128ELi4ES3_EELi8ELi3ELb1EEEvNS_16Flash_fwd_paramsE,"aw",@nobits
	.sectionflags	@""
	.align	16
.nv.shared._ZN5flash32flash_fwd_splitkv_combine_kernelI23Flash_fwd_kernel_traitsILi64ELi64ELi128ELi4ELb0ELb0EN7cutlass6half_tE19Flash_kernel_traitsILi64ELi64ELi128ELi4ES3_EELi8ELi3ELb1EEEvNS_16Flash_fwd_paramsE:
	.zero		288


//--------------------- .nv.shared._ZN5flash32flash_fwd_splitkv_combine_kernelI23Flash_fwd_kernel_traitsILi64ELi64ELi128ELi4ELb0ELb0EN7cutlass6half_tE19Flash_kernel_traitsILi64ELi64ELi128ELi4ES3_EELi8ELi2ELb1EEEvNS_16Flash_fwd_paramsE --------------------------
	.section	.nv.shared._ZN5flash32flash_fwd_splitkv_combine_kernelI23Flash_fwd_kernel_traitsILi64ELi64ELi128ELi4ELb0ELb0EN7cutlass6half_tE19Flash_kernel_traitsILi64ELi64ELi128ELi4ES3_EELi8ELi2ELb1EEEvNS_16Flash_fwd_paramsE,"aw",@nobits
	.sectionflags	@""
	.align	16
.nv.shared._ZN5flash32flash_fwd_splitkv_combine_kernelI23Flash_fwd_kernel_traitsILi64ELi64ELi128ELi4ELb0ELb0EN7cutlass6half_tE19Flash_kernel_traitsILi64ELi64ELi128ELi4ES3_EELi8ELi2ELb1EEEvNS_16Flash_fwd_paramsE:
	.zero		144


//--------------------- .nv.shared._ZN5flash32flash_fwd_splitkv_combine_kernelI23Flash_fwd_kernel_traitsILi64ELi64ELi128ELi4ELb0ELb0EN7cutlass6half_tE19Flash_kernel_traitsILi64ELi64ELi128ELi4ES3_EELi8ELi1ELb1EEEvNS_16Flash_fwd_paramsE --------------------------
	.section	.nv.shared._ZN5flash32flash_fwd_splitkv_combine_kernelI23Flash_fwd_kernel_traitsILi64ELi64ELi128ELi4ELb0ELb0EN7cutlass6half_tE19Flash_kernel_traitsILi64ELi64ELi128ELi4ES3_EELi8ELi1ELb1EEEvNS_16Flash_fwd_paramsE,"aw",@nobits
	.sectionflags	@""
	.align	16
.nv.shared._ZN5flash32flash_fwd_splitkv_combine_kernelI23Flash_fwd_kernel_traitsILi64ELi64ELi128ELi4ELb0ELb0EN7cutlass6half_tE19Flash_kernel_traitsILi64ELi64ELi128ELi4ES3_EELi8ELi1ELb1EEEvNS_16Flash_fwd_paramsE:
	.zero		80


//--------------------- .nv.shared._ZN5flash24flash_fwd_splitkv_kernelI23Flash_fwd_kernel_traitsILi64ELi64ELi128ELi4ELb0ELb0EN7cutlass6half_tE19Flash_kernel_traitsILi64ELi64ELi128ELi4ES3_EELb1ELb0ELb0ELb0ELb0ELb0ELb0ELb0EEEvNS_16Flash_fwd_paramsE --------------------------
	.section	.nv.shared._ZN5flash24flash_fwd_splitkv_kernelI23Flash_fwd_kernel_traitsILi64ELi64ELi128ELi4ELb0ELb0EN7cutlass6half_tE19Flash_kernel_traitsILi64ELi64ELi128ELi4ES3_EELb1ELb0ELb0ELb0ELb0ELb0ELb0ELb0EEEvNS_16Flash_fwd_paramsE,"aw",@nobits
	.sectionflags	@""
	.align	16


//--------------------- .nv.shared._ZN5flash24flash_fwd_splitkv_kernelI23Flash_fwd_kernel_traitsILi64ELi64ELi128ELi4ELb0ELb0EN7cutlass6half_tE19Flash_kernel_traitsILi64ELi64ELi128ELi4ES3_EELb1ELb0ELb0ELb0ELb0ELb1ELb0ELb0EEEvNS_16Flash_fwd_paramsE --------------------------
	.section	.nv.shared._ZN5flash24flash_fwd_splitkv_kernelI23Flash_fwd_kernel_traitsILi64ELi64ELi128ELi4ELb0ELb0EN7cutlass6half_tE19Flash_kernel_traitsILi64ELi64ELi128ELi4ES3_EELb1ELb0ELb0ELb0ELb0ELb1ELb0ELb0EEEvNS_16Flash_fwd_paramsE,"aw",@nobits
	.sectionflags	@""
	.align	16


//--------------------- .nv.shared._ZN5flash24flash_fwd_splitkv_kernelI23Flash_fwd_kernel_traitsILi64ELi64ELi128ELi4ELb0ELb0EN7cutlass6half_tE19Flash_kernel_traitsILi64ELi64ELi128ELi4ES3_EELb1ELb0ELb0ELb0ELb0ELb0ELb0ELb1EEEvNS_16Flash_fwd_paramsE --------------------------
	.section	.nv.shared._ZN5flash24flash_fwd_splitkv_kernelI23Flash_fwd_kernel_traitsILi64ELi64ELi128ELi4ELb0ELb0EN7cutlass6half_tE19Flash_kernel_traitsILi64ELi64ELi128ELi4ES3_EELb1ELb0ELb0ELb0ELb0ELb0ELb0ELb1EEEvNS_16Flash_fwd_paramsE,"aw",@nobits
	.sectionflags	@""
	.align	16


//--------------------- .nv.shared._ZN5flash24flash_fwd_splitkv_kernelI23Flash_fwd_kernel_traitsILi64ELi64ELi128ELi4ELb0ELb0EN7cutlass6half_tE19Flash_kernel_traitsILi64ELi64ELi128ELi4ES3_EELb1ELb0ELb0ELb0ELb0ELb1ELb0ELb1EEEvNS_16Flash_fwd_paramsE --------------------------
	.section	.nv.shared._ZN5flash24flash_fwd_splitkv_kernelI23Flash_fwd_kernel_traitsILi64ELi64ELi128ELi4ELb0ELb0EN7cutlass6half_tE19Flash_kernel_traitsILi64ELi64ELi128ELi4ES3_EELb1ELb0ELb0ELb0ELb0ELb1ELb0ELb1EEEvNS_16Flash_fwd_paramsE,"aw",@nobits
	.sectionflags	@""
	.align	16


//--------------------- .nv.shared._ZN5flash24flash_fwd_splitkv_kernelI23Flash_fwd_kernel_traitsILi64ELi64ELi128ELi4ELb0ELb0EN7cutlass6half_tE19Flash_kernel_traitsILi64ELi64ELi128ELi4ES3_EELb1ELb0ELb0ELb0ELb0ELb0ELb1ELb0EEEvNS_16Flash_fwd_paramsE --------------------------
	.section	.nv.shared._ZN5flash24flash_fwd_splitkv_kernelI23Flash_fwd_kernel_traitsILi64ELi64ELi128ELi4ELb0ELb0EN7cutlass6half_tE19Flash_kernel_traitsILi64ELi64ELi128ELi4ES3_EELb1ELb0ELb0ELb0ELb0ELb0ELb1ELb0EEEvNS_16Flash_fwd_paramsE,"aw",@nobits
	.sectionflags	@""
	.align	16


//--------------------- .nv.shared._ZN5flash24flash_fwd_splitkv_kernelI23Flash_fwd_kernel_traitsILi64ELi64ELi128ELi4ELb0ELb0EN7cutlass6half_tE19Flash_kernel_traitsILi64ELi64ELi128ELi4ES3_EELb1ELb0ELb0ELb0ELb0ELb1ELb1ELb0EEEvNS_16Flash_fwd_paramsE --------------------------
	.section	.nv.shared._ZN5flash24flash_fwd_splitkv_kernelI23Flash_fwd_kernel_traitsILi64ELi64ELi128ELi4ELb0ELb0EN7cutlass6half_tE19Flash_kernel_traitsILi64ELi64ELi128ELi4ES3_EELb1ELb0ELb0ELb0ELb0ELb1ELb1ELb0EEEvNS_16Flash_fwd_paramsE,"aw",@nobits
	.sectionflags	@""
	.align	16


//--------------------- .nv.shared._ZN5flash24flash_fwd_splitkv_kernelI23Flash_fwd_kernel_traitsILi64ELi64ELi128ELi4ELb0ELb0EN7cutlass6half_tE19Flash_kernel_traitsILi64ELi64ELi128ELi4ES3_EELb1ELb0ELb0ELb0ELb0ELb0ELb1ELb1EEEvNS_16Flash_fwd_paramsE --------------------------
	.section	.nv.shared._ZN5flash24flash_fwd_splitkv_kernelI23Flash_fwd_kernel_traitsILi64ELi64ELi128ELi4ELb0ELb0EN7cutlass6half_tE19Flash_kernel_traitsILi64ELi64ELi128ELi4ES3_EELb1ELb0ELb0ELb0ELb0ELb0ELb1ELb1EEEvNS_16Flash_fwd_paramsE,"aw",@nobits
	.sectionflags	@""
	.align	16


//--------------------- .nv.shared._ZN5flash24flash_fwd_splitkv_kernelI23Flash_fwd_kernel_traitsILi64ELi64ELi128ELi4ELb0ELb0EN7cutlass6half_tE19Flash_kernel_traitsILi64ELi64ELi128ELi4ES3_EELb1ELb0ELb0ELb0ELb0ELb1ELb1ELb1EEEvNS_16Flash_fwd_paramsE --------------------------
	.section	.nv.shared._ZN5flash24flash_fwd_splitkv_kernelI23Flash_fwd_kernel_traitsILi64ELi64ELi128ELi4ELb0ELb0EN7cutlass6half_tE19Flash_kernel_traitsILi64ELi64ELi128ELi4ES3_EELb1ELb0ELb0ELb0ELb0ELb1ELb1ELb1EEEvNS_16Flash_fwd_paramsE,"aw",@nobits
	.sectionflags	@""
	.align	16


//--------------------- .nv.shared._ZN5flash24flash_fwd_splitkv_kernelI23Flash_fwd_kernel_traitsILi64ELi64ELi128ELi4ELb0ELb0EN7cutlass6half_tE19Flash_kernel_traitsILi64ELi64ELi128ELi4ES3_EELb1ELb0ELb0ELb1ELb1ELb0ELb0ELb0EEEvNS_16Flash_fwd_paramsE --------------------------
	.section	.nv.shared._ZN5flash24flash_fwd_splitkv_kernelI23Flash_fwd_kernel_traitsILi64ELi64ELi128ELi4ELb0ELb0EN7cutlass6half_tE19Flash_kernel_traitsILi64ELi64ELi128ELi4ES3_EELb1ELb0ELb0ELb1ELb1ELb0ELb0ELb0EEEvNS_16Flash_fwd_paramsE,"aw",@nobits
	.sectionflags	@""
	.align	16


//--------------------- .nv.shared._ZN5flash24flash_fwd_splitkv_kernelI23Flash_fwd_kernel_traitsILi64ELi64ELi128ELi4ELb0ELb0EN7cutlass6half_tE19Flash_kernel_traitsILi64ELi64ELi128ELi4ES3_EELb1ELb0ELb0ELb1ELb1ELb1ELb0ELb0EEEvNS_16Flash_fwd_paramsE --------------------------
	.section	.nv.shared._ZN5flash24flash_fwd_splitkv_kernelI23Flash_fwd_kernel_traitsILi64ELi64ELi128ELi4ELb0ELb0EN7cutlass6half_tE19Flash_kernel_traitsILi64ELi64ELi128ELi4ES3_EELb1ELb0ELb0ELb1ELb1ELb1ELb0ELb0EEEvNS_16Flash_fwd_paramsE,"aw",@nobits
	.sectionflags	@""
	.align	16


//--------------------- .nv.shared._ZN5flash24flash_fwd_splitkv_kernelI23Flash_fwd_kernel_traitsILi64ELi64ELi128ELi4ELb0ELb0EN7cutlass6half_tE19Flash_kernel_traitsILi64ELi64ELi128ELi4ES3_EELb1ELb0ELb0ELb1ELb1ELb0ELb1ELb0EEEvNS_16Flash_fwd_paramsE --------------------------
	.section	.nv.shared._ZN5flash24flash_fwd_splitkv_kernelI23Flash_fwd_kernel_traitsILi64ELi64ELi128ELi4ELb0ELb0EN7cutlass6half_tE19Flash_kernel_traitsILi64ELi64ELi128ELi4ES3_EELb1ELb0ELb0ELb1ELb1ELb0ELb1ELb0EEEvNS_16Flash_fwd_paramsE,"aw",@nobits
	.sectionflags	@""
	.align	16


//--------------------- .nv.shared._ZN5flash24flash_fwd_splitkv_kernelI23Flash_fwd_kernel_traitsILi64ELi64ELi128ELi4ELb0ELb0EN7cutlass6half_tE19Flash_kernel_traitsILi64ELi64ELi128ELi4ES3_EELb1ELb0ELb0ELb1ELb1ELb1ELb1ELb0EEEvNS_16Flash_fwd_paramsE --------------------------
	.section	.nv.shared._ZN5flash24flash_fwd_splitkv_kernelI23Flash_fwd_kernel_traitsILi64ELi64ELi128ELi4ELb0ELb0EN7cutlass6half_tE19Flash_kernel_traitsILi64ELi64ELi128ELi4ES3_EELb1ELb0ELb0ELb1ELb1ELb1ELb1ELb0EEEvNS_16Flash_fwd_paramsE,"aw",@nobits
	.sectionflags	@""
	.align	16


//--------------------- .nv.shared._ZN5flash24flash_fwd_splitkv_kernelI23Flash_fwd_kernel_traitsILi64ELi64ELi128ELi4ELb0ELb0EN7cutlass6half_tE19Flash_kernel_traitsILi64ELi64ELi128ELi4ES3_EELb1ELb0ELb0ELb0ELb1ELb0ELb0ELb0EEEvNS_16Flash_fwd_paramsE --------------------------
	.section	.nv.shared._ZN5flash24flash_fwd_splitkv_kernelI23Flash_fwd_kernel_traitsILi64ELi64ELi128ELi4ELb0ELb0EN7cutlass6half_tE19Flash_kernel_traitsILi64ELi64ELi128ELi4ES3_EELb1ELb0ELb0ELb0ELb1ELb0ELb0ELb0EEEvNS_16Flash_fwd_paramsE,"aw",@nobits
	.sectionflags	@""
	.align	16


//--------------------- .nv.shared._ZN5flash24flash_fwd_splitkv_kernelI23Flash_fwd_kernel_traitsILi64ELi64ELi128ELi4ELb0ELb0EN7cutlass6half_tE19Flash_kernel_traitsILi64ELi64ELi128ELi4ES3_EELb1ELb0ELb0ELb0ELb1ELb1ELb0ELb0EEEvNS_16Flash_fwd_paramsE --------------------------
	.section	.nv.shared._ZN5flash24flash_fwd_splitkv_kernelI23Flash_fwd_kernel_traitsILi64ELi64ELi128ELi4ELb0ELb0EN7cutlass6half_tE19Flash_kernel_traitsILi64ELi64ELi128ELi4ES3_EELb1ELb0ELb0ELb0ELb1ELb1ELb0ELb0EEEvNS_16Flash_fwd_paramsE,"aw",@nobits
	.sectionflags	@""
	.align	16


//--------------------- .nv.shared._ZN5flash24flash_fwd_splitkv_kernelI23Flash_fwd_kernel_traitsILi64ELi64ELi128ELi4ELb0ELb0EN7cutlass6half_tE19Flash_kernel_traitsILi64ELi64ELi128ELi4ES3_EELb1ELb0ELb1ELb0ELb0ELb0ELb0ELb0EEEvNS_16Flash_fwd_paramsE --------------------------
	.section	.nv.shared._ZN5flash24flash_fwd_splitkv_kernelI23Flash_fwd_kernel_traitsILi64ELi64ELi128ELi4ELb0ELb0EN7cutlass6half_tE19Flash_kernel_traitsILi64ELi64ELi128ELi4ES3_EELb1ELb0ELb1ELb0ELb0ELb0ELb0ELb0EEEvNS_16Flash_fwd_paramsE,"aw",@nobits
	.sectionflags	@""
	.align	16


//--------------------- .nv.shared._ZN5flash24flash_fwd_splitkv_kernelI23Flash_fwd_kernel_traitsILi64ELi64ELi128ELi4ELb0ELb0EN7cutlass6half_tE19Flash_kernel_traitsILi64ELi64ELi128ELi4ES3_EELb1ELb0ELb1ELb0ELb0ELb1ELb0ELb0EEEvNS_16Flash_fwd_paramsE --------------------------
	.section	.nv.shared._ZN5flash24flash_fwd_splitkv_kernelI23Flash_fwd_kernel_traitsILi64ELi64ELi128ELi4ELb0ELb0EN7cutlass6half_tE19Flash_kernel_traitsILi64ELi64ELi128ELi4ES3_EELb1ELb0ELb1ELb0ELb0ELb1ELb0ELb0EEEvNS_16Flash_fwd_paramsE,"aw",@nobits
	.sectionflags	@""
	.align	16


//--------------------- .nv.shared._ZN5flash24flash_fwd_splitkv_kernelI23Flash_fwd_kernel_traitsILi64ELi64ELi128ELi4ELb0ELb0EN7cutlass6half_tE19Flash_kernel_traitsILi64ELi64ELi128ELi4ES3_EELb1ELb0ELb0ELb0ELb1ELb0ELb0ELb1EEEvNS_16Flash_fwd_paramsE --------------------------
	.section	.nv.shared._ZN5flash24flash_fwd_splitkv_kernelI23Flash_fwd_kernel_traitsILi64ELi64ELi128ELi4ELb0ELb0EN7cutlass6half_tE19Flash_kernel_traitsILi64ELi64ELi128ELi4ES3_EELb1ELb0ELb0ELb0ELb1ELb0ELb0ELb1EEEvNS_16Flash_fwd_paramsE,"aw",@nobits
	.sectionflags	@""
	.align	16


//--------------------- .nv.shared._ZN5flash24flash_fwd_splitkv_kernelI23Flash_fwd_kernel_traitsILi64ELi64ELi128ELi4ELb0ELb0EN7cutlass6half_tE19Flash_kernel_traitsILi64ELi64ELi128ELi4ES3_EELb1ELb0ELb0ELb0ELb1ELb1ELb0ELb1EEEvNS_16Flash_fwd_paramsE --------------------------
	.section	.nv.shared._ZN5flash24flash_fwd_splitkv_kernelI23Flash_fwd_kernel_traitsILi64ELi64ELi128ELi4ELb0ELb0EN7cutlass6half_tE19Flash_kernel_traitsILi64ELi64ELi128ELi4ES3_EELb1ELb0ELb0ELb0ELb1ELb1ELb0ELb1EEEvNS_16Flash_fwd_paramsE,"aw",@nobits
	.sectionflags	@""
	.align	16


//--------------------- .nv.shared._ZN5flash24flash_fwd_splitkv_kernelI23Flash_fwd_kernel_traitsILi64ELi64ELi128ELi4ELb0ELb0EN7cutlass6half_tE19Flash_kernel_traitsILi64ELi64ELi128ELi4ES3_EELb1ELb0ELb1ELb0ELb0ELb0ELb0ELb1EEEvNS_16Flash_fwd_paramsE --------------------------
	.section	.nv.shared._ZN5flash24flash_fwd_splitkv_kernelI23Flash_fwd_kernel_traitsILi64ELi64ELi128ELi4ELb0ELb0EN7cutlass6half_tE19Flash_kernel_traitsILi64ELi64ELi128ELi4ES3_EELb1ELb0ELb1ELb0ELb0ELb0ELb0ELb1EEEvNS_16Flash_fwd_paramsE,"aw",@nobits
	.sectionflags	@""
	.align	16


//--------------------- .nv.shared._ZN5flash24flash_fwd_splitkv_kernelI23Flash_fwd_kernel_traitsILi64ELi64ELi128ELi4ELb0ELb0EN7cutlass6half_tE19Flash_kernel_traitsILi64ELi64ELi128ELi4ES3_EELb1ELb0ELb1ELb0ELb0ELb1ELb0ELb1EEEvNS_16Flash_fwd_paramsE --------------------------
	.section	.nv.shared._ZN5flash24flash_fwd_splitkv_kernelI23Flash_fwd_kernel_traitsILi64ELi64ELi128ELi4ELb0ELb0EN7cutlass6half_tE19Flash_kernel_traitsILi64ELi64ELi128ELi4ES3_EELb1ELb0ELb1ELb0ELb0ELb1ELb0ELb1EEEvNS_16Flash_fwd_paramsE,"aw",@nobits
	.sectionflags	@""
	.align	16


//--------------------- .nv.shared._ZN5flash24flash_fwd_splitkv_kernelI23Flash_fwd_kernel_traitsILi64ELi64ELi128ELi4ELb0ELb0EN7cutlass6half_tE19Flash_kernel_traitsILi64ELi64ELi128ELi4ES3_EELb1ELb0ELb0ELb0ELb1ELb0ELb1ELb0EEEvNS_16Flash_fwd_paramsE --------------------------
	.section	.nv.shared._ZN5flash24flash_fwd_splitkv_kernelI23Flash_fwd_kernel_traitsILi64ELi64ELi128ELi4ELb0ELb0EN7cutlass6half_tE19Flash_kernel_traitsILi64ELi64ELi128ELi4ES3_EELb1ELb0ELb0ELb0ELb1ELb0ELb1ELb0EEEvNS_16Flash_fwd_paramsE,"aw",@nobits
	.sectionflags	@""
	.align	16


//--------------------- .nv.shared._ZN5flash24flash_fwd_splitkv_kernelI23Flash_fwd_kernel_traitsILi64ELi64ELi128ELi4ELb0ELb0EN7cutlass6half_tE19Flash_kernel_traitsILi64ELi64ELi128ELi4ES3_EELb1ELb0ELb0ELb0ELb1ELb1ELb1ELb0EEEvNS_16Flash_fwd_paramsE --------------------------
	.section	.nv.shared._ZN5flash24flash_fwd_splitkv_kernelI23Flash_fwd_kernel_traitsILi64ELi64ELi128ELi4ELb0ELb0EN7cutlass6half_tE19Flash_kernel_traitsILi64ELi64ELi128ELi4ES3_EELb1ELb0ELb0ELb0ELb1ELb1ELb1ELb0EEEvNS_16Flash_fwd_paramsE,"aw",@nobits
	.sectionflags	@""
	.align	16


//--------------------- .nv.shared._ZN5flash24flash_fwd_splitkv_kernelI23Flash_fwd_kernel_traitsILi64ELi64ELi128ELi4ELb0ELb0EN7cutlass6half_tE19Flash_kernel_traitsILi64ELi64ELi128ELi4ES3_EELb1ELb0ELb1ELb0ELb0ELb0ELb1ELb0EEEvNS_16Flash_fwd_paramsE --------------------------
	.section	.nv.shared._ZN5flash24flash_fwd_splitkv_kernelI23Flash_fwd_kernel_traitsILi64ELi64ELi128ELi4ELb0ELb0EN7cutlass6half_tE19Flash_kernel_traitsILi64ELi64ELi128ELi4ES3_EELb1ELb0ELb1ELb0ELb0ELb0ELb1ELb0EEEvNS_16Flash_fwd_paramsE,"aw",@nobits
	.sectionflags	@""
	.align	16


//--------------------- .nv.shared._ZN5flash24flash_fwd_splitkv_kernelI23Flash_fwd_kernel_traitsILi64ELi64ELi128ELi4ELb0ELb0EN7cutlass6half_tE19Flash_kernel_traitsILi64ELi64ELi128ELi4ES3_EELb1ELb0ELb1ELb0ELb0ELb1ELb1ELb0EEEvNS_16Flash_fwd_paramsE --------------------------
	.section	.nv.shared._ZN5flash24flash_fwd_splitkv_kernelI23Flash_fwd_kernel_traitsILi64ELi64ELi128ELi4ELb0ELb0EN7cutlass6half_tE19Flash_kernel_traitsILi64ELi64ELi128ELi4ES3_EELb1ELb0ELb1ELb0ELb0ELb1ELb1ELb0EEEvNS_16Flash_fwd_paramsE,"aw",@nobits
	.sectionflags	@""
	.align	16


//--------------------- .nv.shared._ZN5flash24flash_fwd_splitkv_kernelI23Flash_fwd_kernel_traitsILi64ELi64ELi128ELi4ELb0ELb0EN7cutlass6half_tE19Flash_kernel_traitsILi64ELi64ELi128ELi4ES3_EELb1ELb0ELb0ELb0ELb1ELb0ELb1ELb1EEEvNS_16Flash_fwd_paramsE --------------------------
	.section	.nv.shared._ZN5flash24flash_fwd_splitkv_kernelI23Flash_fwd_kernel_traitsILi64ELi64ELi128ELi4ELb0ELb0EN7cutlass6half_tE19Flash_kernel_traitsILi64ELi64ELi128ELi4ES3_EELb1ELb0ELb0ELb0ELb1ELb0ELb1ELb1EEEvNS_16Flash_fwd_paramsE,"aw",@nobits
	.sectionflags	@""
	.align	16


//--------------------- .nv.shared._ZN5flash24flash_fwd_splitkv_kernelI23Flash_fwd_kernel_traitsILi64ELi64ELi128ELi4ELb0ELb0EN7cutlass6half_tE19Flash_kernel_traitsILi64ELi64ELi128ELi4ES3_EELb1ELb0ELb0ELb0ELb1ELb1ELb1ELb1EEEvNS_16Flash_fwd_paramsE --------------------------
	.section	.nv.shared._ZN5flash24flash_fwd_splitkv_kernelI23Flash_fwd_kernel_traitsILi64ELi64ELi128ELi4ELb0ELb0EN7cutlass6half_tE19Flash_kernel_traitsILi64ELi64ELi128ELi4ES3_EELb1ELb0ELb0ELb0ELb1ELb1ELb1ELb1EEEvNS_16Flash_fwd_paramsE,"aw",@nobits
	.sectionflags	@""
	.align	16


//--------------------- .nv.shared._ZN5flash24flash_fwd_splitkv_kernelI23Flash_fwd_kernel_traitsILi64ELi64ELi128ELi4ELb0ELb0EN7cutlass6half_tE19Flash_kernel_traitsILi64ELi64ELi128ELi4ES3_EELb1ELb0ELb1ELb0ELb0ELb0ELb1ELb1EEEvNS_16Flash_fwd_paramsE --------------------------
	.section	.nv.shared._ZN5flash24flash_fwd_splitkv_kernelI23Flash_fwd_kernel_traitsILi64ELi64ELi128ELi4ELb0ELb0EN7cutlass6half_tE19Flash_kernel_traitsILi64ELi64ELi128ELi4ES3_EELb1ELb0ELb1ELb0ELb0ELb0ELb1ELb1EEEvNS_16Flash_fwd_paramsE,"aw",@nobits
	.sectionflags	@""
	.align	16


//--------------------- .nv.shared._ZN5flash24flash_fwd_splitkv_kernelI23Flash_fwd_kernel_traitsILi64ELi64ELi128ELi4ELb0ELb0EN7cutlass6half_tE19Flash_kernel_traitsILi64ELi64ELi128ELi4ES3_EELb1ELb0ELb1ELb0ELb0ELb1ELb1ELb1EEEvNS_16Flash_fwd_paramsE --------------------------
	.section	.nv.shared._ZN5flash24flash_fwd_splitkv_kernelI23Flash_fwd_kernel_traitsILi64ELi64ELi128ELi4ELb0ELb0EN7cutlass6half_tE19Flash_kernel_traitsILi64ELi64ELi128ELi4ES3_EELb1ELb0ELb1ELb0ELb0ELb1ELb1ELb1EEEvNS_16Flash_fwd_paramsE,"aw",@nobits
	.sectionflags	@""
	.align	16
